	.target	sm_90a

	.elftype	@"ET_EXEC"


//--------------------- .note.nv.tkinfo           --------------------------
	.section	.note.nv.tkinfo,"",@"SHT_NOTE"
	.sectionflags	@"SHF_NOTE_NV_TKINFO"
	.tkinfo
        /*0018*/ 	.word	0x00000002
        /*0030*/ 	.string	""
        /*0030*/ 	.string	"ptxas"
        /*0030*/ 	.string	"Cuda compilation tools, release 13.0, V13.0.88"
        /*0030*/ 	.string	"Build cuda_13.0.r13.0/compiler.36424714_0"
        /*0030*/ 	.string	"-arch sm_90a -m 64 "



//--------------------- .note.nv.cuinfo           --------------------------
	.section	.note.nv.cuinfo,"",@"SHT_NOTE"
	.sectionflags	@"SHF_NOTE_NV_CUINFO"
        /*0018*/ 	.short	0x0002
        /*001a*/ 	.short	0x005a
        /*001c*/ 	.short	0x0082
	.zero		2


//--------------------- .nv.info                  --------------------------
	.section	.nv.info,"",@"SHT_CUDA_INFO"
	.align	4


	//----- nvinfo : EIATTR_REGCOUNT
	.align		4
        /*0000*/ 	.byte	0x04, 0x2f
        /*0002*/ 	.short	(.L_59 - .L_58)
	.align		4
.L_58:
        /*0004*/ 	.word	index@(_ZN7cutlass13device_kernelIN5flash11enable_sm90INS1_16FlashAttnFwdSm90INS1_25CollectiveMainloopFwdSm90ILi2EN4cute5tupleIJNS5_1CILi1EEES8_S8_EEENS6_IJNS7_ILi192EEENS7_ILi160EEENS7_ILi64EEEEEELi64ENS_12float_e4m3_tEfNS_4arch4Sm90ELb1ELb0ELb1ELb1ELb0ELb1ELb0ELb1ELb1ELb1ELb1ELb0EEENS1_21CollectiveEpilogueFwdINS6_IJSA_SC_SB_EEES9_NS_10bfloat16_tESG_Li384ELb1ELb1ELb1ELb1EEENS1_36VarlenDynamicPersistentTileSchedulerILi192ELi160ELi384ELi128ELb1ELb1ELb1ELb1ELb1ELb1EEEEEEEEEvNT_6ParamsE)
        /*0008*/ 	.word	0x00000080


	//----- nvinfo : EIATTR_FRAME_SIZE
	.align		4
.L_59:
        /*000c*/ 	.byte	0x04, 0x11
        /*000e*/ 	.short	(.L_61 - .L_60)
	.align		4
.L_60:
        /*0010*/ 	.word	index@(_ZN7cutlass13device_kernelIN5flash11enable_sm90INS1_16FlashAttnFwdSm90INS1_25CollectiveMainloopFwdSm90ILi2EN4cute5tupleIJNS5_1CILi1EEES8_S8_EEENS6_IJNS7_ILi192EEENS7_ILi160EEENS7_ILi64EEEEEELi64ENS_12float_e4m3_tEfNS_4arch4Sm90ELb1ELb0ELb1ELb1ELb0ELb1ELb0ELb1ELb1ELb1ELb1ELb0EEENS1_21CollectiveEpilogueFwdINS6_IJSA_SC_SB_EEES9_NS_10bfloat16_tESG_Li384ELb1ELb1ELb1ELb1EEENS1_36VarlenDynamicPersistentTileSchedulerILi192ELi160ELi384ELi128ELb1ELb1ELb1ELb1ELb1ELb1EEEEEEEEEvNT_6ParamsE)
        /*0014*/ 	.word	0x00000090


	//----- nvinfo : EIATTR_REGCOUNT
	.align		4
.L_61:
        /*0018*/ 	.byte	0x04, 0x2f
        /*001a*/ 	.short	(.L_63 - .L_62)
	.align		4
.L_62:
        /*001c*/ 	.word	index@(_ZN7cutlass13device_kernelIN5flash11enable_sm90INS1_16FlashAttnFwdSm90INS1_25CollectiveMainloopFwdSm90ILi2EN4cute5tupleIJNS5_1CILi1EEES8_S8_EEENS6_IJNS7_ILi192EEENS7_ILi160EEENS7_ILi64EEEEEELi64ENS_12float_e4m3_tEfNS_4arch4Sm90ELb1ELb0ELb1ELb1ELb0ELb0ELb0ELb1ELb1ELb1ELb1ELb0EEENS1_21CollectiveEpilogueFwdINS6_IJSA_SC_SB_EEES9_NS_10bfloat16_tESG_Li384ELb1ELb1ELb1ELb1EEENS1_36VarlenDynamicPersistentTileSchedulerILi192ELi160ELi384ELi128ELb1ELb1ELb1ELb1ELb1ELb1EEEEEEEEEvNT_6ParamsE)
        /*0020*/ 	.word	0x00000080


	//----- nvinfo : EIATTR_FRAME_SIZE
	.align		4
.L_63:
        /*0024*/ 	.byte	0x04, 0x11
        /*0026*/ 	.short	(.L_65 - .L_64)
	.align		4
.L_64:
        /*0028*/ 	.word	index@(_ZN7cutlass13device_kernelIN5flash11enable_sm90INS1_16FlashAttnFwdSm90INS1_25CollectiveMainloopFwdSm90ILi2EN4cute5tupleIJNS5_1CILi1EEES8_S8_EEENS6_IJNS7_ILi192EEENS7_ILi160EEENS7_ILi64EEEEEELi64ENS_12float_e4m3_tEfNS_4arch4Sm90ELb1ELb0ELb1ELb1ELb0ELb0ELb0ELb1ELb1ELb1ELb1ELb0EEENS1_21CollectiveEpilogueFwdINS6_IJSA_SC_SB_EEES9_NS_10bfloat16_tESG_Li384ELb1ELb1ELb1ELb1EEENS1_36VarlenDynamicPersistentTileSchedulerILi192ELi160ELi384ELi128ELb1ELb1ELb1ELb1ELb1ELb1EEEEEEEEEvNT_6ParamsE)
        /*002c*/ 	.word	0x00000020


	//----- nvinfo : EIATTR_REGCOUNT
	.align		4
.L_65:
        /*0030*/ 	.byte	0x04, 0x2f
        /*0032*/ 	.short	(.L_67 - .L_66)
	.align		4
.L_66:
        /*0034*/ 	.word	index@(_ZN7cutlass13device_kernelIN5flash11enable_sm90INS1_16FlashAttnFwdSm90INS1_25CollectiveMainloopFwdSm90ILi2EN4cute5tupleIJNS5_1CILi1EEES8_S8_EEENS6_IJNS7_ILi192EEENS7_ILi160EEENS7_ILi64EEEEEELi64ENS_12float_e4m3_tEfNS_4arch4Sm90ELb1ELb0ELb1ELb0ELb0ELb0ELb0ELb1ELb1ELb1ELb1ELb0EEENS1_21CollectiveEpilogueFwdINS6_IJSA_SC_SB_EEES9_NS_10bfloat16_tESG_Li384ELb0ELb1ELb1ELb1EEENS1_19SingleTileSchedulerILb0ELb1ELb1ELi192EEEEEEEEEvNT_6ParamsE)
        /*0038*/ 	.word	0x00000080


	//----- nvinfo : EIATTR_FRAME_SIZE
	.align		4
.L_67:
        /*003c*/ 	.byte	0x04, 0x11
        /*003e*/ 	.short	(.L_69 - .L_68)
	.align		4
.L_68:
        /*0040*/ 	.word	index@(_ZN7cutlass13device_kernelIN5flash11enable_sm90INS1_16FlashAttnFwdSm90INS1_25CollectiveMainloopFwdSm90ILi2EN4cute5tupleIJNS5_1CILi1EEES8_S8_EEENS6_IJNS7_ILi192EEENS7_ILi160EEENS7_ILi64EEEEEELi64ENS_12float_e4m3_tEfNS_4arch4Sm90ELb1ELb0ELb1ELb0ELb0ELb0ELb0ELb1ELb1ELb1ELb1ELb0EEENS1_21CollectiveEpilogueFwdINS6_IJSA_SC_SB_EEES9_NS_10bfloat16_tESG_Li384ELb0ELb1ELb1ELb1EEENS1_19SingleTileSchedulerILb0ELb1ELb1ELi192EEEEEEEEEvNT_6ParamsE)
        /*0044*/ 	.word	0x00000000


	//----- nvinfo : EIATTR_REGCOUNT
	.align		4
.L_69:
        /*0048*/ 	.byte	0x04, 0x2f
        /*004a*/ 	.short	(.L_71 - .L_70)
	.align		4
.L_70:
        /*004c*/ 	.word	index@(_ZN7cutlass13device_kernelIN5flash11enable_sm90INS1_16FlashAttnFwdSm90INS1_25CollectiveMainloopFwdSm90ILi2EN4cute5tupleIJNS5_1CILi1EEES8_S8_EEENS6_IJNS7_ILi192EEENS7_ILi160EEENS7_ILi64EEEEEELi64ENS_12float_e4m3_tEfNS_4arch4Sm90ELb0ELb1ELb1ELb1ELb0ELb1ELb0ELb1ELb1ELb1ELb1ELb0EEENS1_21CollectiveEpilogueFwdINS6_IJSA_SC_SB_EEES9_NS_10bfloat16_tESG_Li384ELb1ELb1ELb1ELb1EEENS1_36VarlenDynamicPersistentTileSchedulerILi192ELi160ELi384ELi128ELb1ELb1ELb1ELb1ELb0ELb1EEEEEEEEEvNT_6ParamsE)
        /*0050*/ 	.word	0x00000080


	//----- nvinfo : EIATTR_FRAME_SIZE
	.align		4
.L_71:
        /*0054*/ 	.byte	0x04, 0x11
        /*0056*/ 	.short	(.L_73 - .L_72)
	.align		4
.L_72:
        /*0058*/ 	.word	index@(_ZN7cutlass13device_kernelIN5flash11enable_sm90INS1_16FlashAttnFwdSm90INS1_25CollectiveMainloopFwdSm90ILi2EN4cute5tupleIJNS5_1CILi1EEES8_S8_EEENS6_IJNS7_ILi192EEENS7_ILi160EEENS7_ILi64EEEEEELi64ENS_12float_e4m3_tEfNS_4arch4Sm90ELb0ELb1ELb1ELb1ELb0ELb1ELb0ELb1ELb1ELb1ELb1ELb0EEENS1_21CollectiveEpilogueFwdINS6_IJSA_SC_SB_EEES9_NS_10bfloat16_tESG_Li384ELb1ELb1ELb1ELb1EEENS1_36VarlenDynamicPersistentTileSchedulerILi192ELi160ELi384ELi128ELb1ELb1ELb1ELb1ELb0ELb1EEEEEEEEEvNT_6ParamsE)
        /*005c*/ 	.word	0x00000078


	//----- nvinfo : EIATTR_REGCOUNT
	.align		4
.L_73:
        /*0060*/ 	.byte	0x04, 0x2f
        /*0062*/ 	.short	(.L_75 - .L_74)
	.align		4
.L_74:
        /*0064*/ 	.word	index@(_ZN7cutlass13device_kernelIN5flash11enable_sm90INS1_16FlashAttnFwdSm90INS1_25CollectiveMainloopFwdSm90ILi2EN4cute5tupleIJNS5_1CILi1EEES8_S8_EEENS6_IJNS7_ILi192EEENS7_ILi160EEENS7_ILi64EEEEEELi64ENS_12float_e4m3_tEfNS_4arch4Sm90ELb0ELb1ELb1ELb1ELb0ELb0ELb0ELb1ELb1ELb1ELb1ELb0EEENS1_21CollectiveEpilogueFwdINS6_IJSA_SC_SB_EEES9_NS_10bfloat16_tESG_Li384ELb1ELb1ELb1ELb1EEENS1_36VarlenDynamicPersistentTileSchedulerILi192ELi160ELi384ELi128ELb1ELb1ELb1ELb1ELb0ELb1EEEEEEEEEvNT_6ParamsE)
        /*0068*/ 	.word	0x00000080


	//----- nvinfo : EIATTR_FRAME_SIZE
	.align		4
.L_75:
        /*006c*/ 	.byte	0x04, 0x11
        /*006e*/ 	.short	(.L_77 - .L_76)
	.align		4
.L_76:
        /*0070*/ 	.word	index@(_ZN7cutlass13device_kernelIN5flash11enable_sm90INS1_16FlashAttnFwdSm90INS1_25CollectiveMainloopFwdSm90ILi2EN4cute5tupleIJNS5_1CILi1EEES8_S8_EEENS6_IJNS7_ILi192EEENS7_ILi160EEENS7_ILi64EEEEEELi64ENS_12float_e4m3_tEfNS_4arch4Sm90ELb0ELb1ELb1ELb1ELb0ELb0ELb0ELb1ELb1ELb1ELb1ELb0EEENS1_21CollectiveEpilogueFwdINS6_IJSA_SC_SB_EEES9_NS_10bfloat16_tESG_Li384ELb1ELb1ELb1ELb1EEENS1_36VarlenDynamicPersistentTileSchedulerILi192ELi160ELi384ELi128ELb1ELb1ELb1ELb1ELb0ELb1EEEEEEEEEvNT_6ParamsE)
        /*0074*/ 	.word	0x00000018


	//----- nvinfo : EIATTR_REGCOUNT
	.align		4
.L_77:
        /*0078*/ 	.byte	0x04, 0x2f
        /*007a*/ 	.short	(.L_79 - .L_78)
	.align		4
.L_78:
        /*007c*/ 	.word	index@(_ZN7cutlass13device_kernelIN5flash11enable_sm90INS1_16FlashAttnFwdSm90INS1_25CollectiveMainloopFwdSm90ILi2EN4cute5tupleIJNS5_1CILi1EEES8_S8_EEENS6_IJNS7_ILi192EEENS7_ILi160EEENS7_ILi64EEEEEELi64ENS_12float_e4m3_tEfNS_4arch4Sm90ELb0ELb1ELb1ELb0ELb0ELb0ELb0ELb1ELb1ELb1ELb1ELb0EEENS1_21CollectiveEpilogueFwdINS6_IJSA_SC_SB_EEES9_NS_10bfloat16_tESG_Li384ELb0ELb1ELb1ELb1EEENS1_19SingleTileSchedulerILb0ELb1ELb1ELi192EEEEEEEEEvNT_6ParamsE)
        /*0080*/ 	.word	0x00000080


	//----- nvinfo : EIATTR_FRAME_SIZE
	.align		4
.L_79:
        /*0084*/ 	.byte	0x04, 0x11
        /*0086*/ 	.short	(.L_81 - .L_80)
	.align		4
.L_80:
        /*0088*/ 	.word	index@(_ZN7cutlass13device_kernelIN5flash11enable_sm90INS1_16FlashAttnFwdSm90INS1_25CollectiveMainloopFwdSm90ILi2EN4cute5tupleIJNS5_1CILi1EEES8_S8_EEENS6_IJNS7_ILi192EEENS7_ILi160EEENS7_ILi64EEEEEELi64ENS_12float_e4m3_tEfNS_4arch4Sm90ELb0ELb1ELb1ELb0ELb0ELb0ELb0ELb1ELb1ELb1ELb1ELb0EEENS1_21CollectiveEpilogueFwdINS6_IJSA_SC_SB_EEES9_NS_10bfloat16_tESG_Li384ELb0ELb1ELb1ELb1EEENS1_19SingleTileSchedulerILb0ELb1ELb1ELi192EEEEEEEEEvNT_6ParamsE)
        /*008c*/ 	.word	0x00000000


	//----- nvinfo : EIATTR_REGCOUNT
	.align		4
.L_81:
        /*0090*/ 	.byte	0x04, 0x2f
        /*0092*/ 	.short	(.L_83 - .L_82)
	.align		4
.L_82:
        /*0094*/ 	.word	index@(_ZN7cutlass13device_kernelIN5flash11enable_sm90INS1_16FlashAttnFwdSm90INS1_25CollectiveMainloopFwdSm90ILi2EN4cute5tupleIJNS5_1CILi1EEES8_S8_EEENS6_IJNS7_ILi192EEENS7_ILi160EEENS7_ILi64EEEEEELi64ENS_12float_e4m3_tEfNS_4arch4Sm90ELb0ELb0ELb1ELb1ELb0ELb1ELb0ELb1ELb1ELb1ELb1ELb0EEENS1_21CollectiveEpilogueFwdINS6_IJSA_SC_SB_EEES9_NS_10bfloat16_tESG_Li384ELb1ELb1ELb1ELb1EEENS1_36VarlenDynamicPersistentTileSchedulerILi192ELi160ELi384ELi128ELb1ELb1ELb1ELb0ELb1ELb1EEEEEEEEEvNT_6ParamsE)
        /*0098*/ 	.word	0x00000080


	//----- nvinfo : EIATTR_FRAME_SIZE
	.align		4
.L_83:
        /*009c*/ 	.byte	0x04, 0x11
        /*009e*/ 	.short	(.L_85 - .L_84)
	.align		4
.L_84:
        /*00a0*/ 	.word	index@(_ZN7cutlass13device_kernelIN5flash11enable_sm90INS1_16FlashAttnFwdSm90INS1_25CollectiveMainloopFwdSm90ILi2EN4cute5tupleIJNS5_1CILi1EEES8_S8_EEENS6_IJNS7_ILi192EEENS7_ILi160EEENS7_ILi64EEEEEELi64ENS_12float_e4m3_tEfNS_4arch4Sm90ELb0ELb0ELb1ELb1ELb0ELb1ELb0ELb1ELb1ELb1ELb1ELb0EEENS1_21CollectiveEpilogueFwdINS6_IJSA_SC_SB_EEES9_NS_10bfloat16_tESG_Li384ELb1ELb1ELb1ELb1EEENS1_36VarlenDynamicPersistentTileSchedulerILi192ELi160ELi384ELi128ELb1ELb1ELb1ELb0ELb1ELb1EEEEEEEEEvNT_6ParamsE)
        /*00a4*/ 	.word	0x00000098


	//----- nvinfo : EIATTR_REGCOUNT
	.align		4
.L_85:
        /*00a8*/ 	.byte	0x04, 0x2f
        /*00aa*/ 	.short	(.L_87 - .L_86)
	.align		4
.L_86:
        /*00ac*/ 	.word	index@(_ZN7cutlass13device_kernelIN5flash11enable_sm90INS1_16FlashAttnFwdSm90INS1_25CollectiveMainloopFwdSm90ILi2EN4cute5tupleIJNS5_1CILi1EEES8_S8_EEENS6_IJNS7_ILi192EEENS7_ILi160EEENS7_ILi64EEEEEELi64ENS_12float_e4m3_tEfNS_4arch4Sm90ELb0ELb0ELb1ELb1ELb0ELb0ELb0ELb1ELb1ELb1ELb1ELb0EEENS1_21CollectiveEpilogueFwdINS6_IJSA_SC_SB_EEES9_NS_10bfloat16_tESG_Li384ELb1ELb1ELb1ELb1EEENS1_36VarlenDynamicPersistentTileSchedulerILi192ELi160ELi384ELi128ELb1ELb1ELb1ELb0ELb1ELb1EEEEEEEEEvNT_6ParamsE)
        /*00b0*/ 	.word	0x00000080


	//----- nvinfo : EIATTR_FRAME_SIZE
	.align		4
.L_87:
        /*00b4*/ 	.byte	0x04, 0x11
        /*00b6*/ 	.short	(.L_89 - .L_88)
	.align		4
.L_88:
        /*00b8*/ 	.word	index@(_ZN7cutlass13device_kernelIN5flash11enable_sm90INS1_16FlashAttnFwdSm90INS1_25CollectiveMainloopFwdSm90ILi2EN4cute5tupleIJNS5_1CILi1EEES8_S8_EEENS6_IJNS7_ILi192EEENS7_ILi160EEENS7_ILi64EEEEEELi64ENS_12float_e4m3_tEfNS_4arch4Sm90ELb0ELb0ELb1ELb1ELb0ELb0ELb0ELb1ELb1ELb1ELb1ELb0EEENS1_21CollectiveEpilogueFwdINS6_IJSA_SC_SB_EEES9_NS_10bfloat16_tESG_Li384ELb1ELb1ELb1ELb1EEENS1_36VarlenDynamicPersistentTileSchedulerILi192ELi160ELi384ELi128ELb1ELb1ELb1ELb0ELb1ELb1EEEEEEEEEvNT_6ParamsE)
        /*00bc*/ 	.word	0x00000020


	//----- nvinfo : EIATTR_REGCOUNT
	.align		4
.L_89:
        /*00c0*/ 	.byte	0x04, 0x2f
        /*00c2*/ 	.short	(.L_91 - .L_90)
	.align		4
.L_90:
        /*00c4*/ 	.word	index@(_ZN7cutlass13device_kernelIN5flash11enable_sm90INS1_16FlashAttnFwdSm90INS1_25CollectiveMainloopFwdSm90ILi2EN4cute5tupleIJNS5_1CILi1EEES8_S8_EEENS6_IJNS7_ILi192EEENS7_ILi160EEENS7_ILi64EEEEEELi64ENS_12float_e4m3_tEfNS_4arch4Sm90ELb0ELb0ELb1ELb0ELb0ELb0ELb0ELb1ELb1ELb1ELb1ELb0EEENS1_21CollectiveEpilogueFwdINS6_IJSA_SC_SB_EEES9_NS_10bfloat16_tESG_Li384ELb0ELb1ELb1ELb1EEENS1_19SingleTileSchedulerILb0ELb1ELb1ELi192EEEEEEEEEvNT_6ParamsE)
        /*00c8*/ 	.word	0x00000080


	//----- nvinfo : EIATTR_FRAME_SIZE
	.align		4
.L_91:
        /*00cc*/ 	.byte	0x04, 0x11
        /*00ce*/ 	.short	(.L_93 - .L_92)
	.align		4
.L_92:
        /*00d0*/ 	.word	index@(_ZN7cutlass13device_kernelIN5flash11enable_sm90INS1_16FlashAttnFwdSm90INS1_25CollectiveMainloopFwdSm90ILi2EN4cute5tupleIJNS5_1CILi1EEES8_S8_EEENS6_IJNS7_ILi192EEENS7_ILi160EEENS7_ILi64EEEEEELi64ENS_12float_e4m3_tEfNS_4arch4Sm90ELb0ELb0ELb1ELb0ELb0ELb0ELb0ELb1ELb1ELb1ELb1ELb0EEENS1_21CollectiveEpilogueFwdINS6_IJSA_SC_SB_EEES9_NS_10bfloat16_tESG_Li384ELb0ELb1ELb1ELb1EEENS1_19SingleTileSchedulerILb0ELb1ELb1ELi192EEEEEEEEEvNT_6ParamsE)
        /*00d4*/ 	.word	0x00000000


	//----- nvinfo : EIATTR_REGCOUNT
	.align		4
.L_93:
        /*00d8*/ 	.byte	0x04, 0x2f
        /*00da*/ 	.short	(.L_95 - .L_94)
	.align		4
.L_94:
        /*00dc*/ 	.word	index@(_ZN7cutlass13device_kernelIN5flash11enable_sm90INS1_16FlashAttnFwdSm90INS1_25CollectiveMainloopFwdSm90ILi2EN4cute5tupleIJNS5_1CILi1EEES8_S8_EEENS6_IJNS7_ILi192EEENS7_ILi128EEENS7_ILi96EEEEEELi96ENS_12float_e4m3_tEfNS_4arch4Sm90ELb1ELb0ELb1ELb1ELb0ELb1ELb0ELb1ELb1ELb1ELb1ELb0EEENS1_21CollectiveEpilogueFwdINS6_IJSA_SC_SB_EEES9_NS_10bfloat16_tESG_Li384ELb1ELb1ELb1ELb1EEENS1_36VarlenDynamicPersistentTileSchedulerILi192ELi128ELi384ELi128ELb1ELb1ELb1ELb1ELb1ELb1EEEEEEEEEvNT_6ParamsE)
        /*00e0*/ 	.word	0x00000080


	//----- nvinfo : EIATTR_FRAME_SIZE
	.align		4
.L_95:
        /*00e4*/ 	.byte	0x04, 0x11
        /*00e6*/ 	.short	(.L_97 - .L_96)
	.align		4
.L_96:
        /*00e8*/ 	.word	index@(_ZN7cutlass13device_kernelIN5flash11enable_sm90INS1_16FlashAttnFwdSm90INS1_25CollectiveMainloopFwdSm90ILi2EN4cute5tupleIJNS5_1CILi1EEES8_S8_EEENS6_IJNS7_ILi192EEENS7_ILi128EEENS7_ILi96EEEEEELi96ENS_12float_e4m3_tEfNS_4arch4Sm90ELb1ELb0ELb1ELb1ELb0ELb1ELb0ELb1ELb1ELb1ELb1ELb0EEENS1_21CollectiveEpilogueFwdINS6_IJSA_SC_SB_EEES9_NS_10bfloat16_tESG_Li384ELb1ELb1ELb1ELb1EEENS1_36VarlenDynamicPersistentTileSchedulerILi192ELi128ELi384ELi128ELb1ELb1ELb1ELb1ELb1ELb1EEEEEEEEEvNT_6ParamsE)
        /*00ec*/ 	.word	0x00000098


	//----- nvinfo : EIATTR_REGCOUNT
	.align		4
.L_97:
        /*00f0*/ 	.byte	0x04, 0x2f
        /*00f2*/ 	.short	(.L_99 - .L_98)
	.align		4
.L_98:
        /*00f4*/ 	.word	index@(_ZN7cutlass13device_kernelIN5flash11enable_sm90INS1_16FlashAttnFwdSm90INS1_25CollectiveMainloopFwdSm90ILi2EN4cute5tupleIJNS5_1CILi1EEES8_S8_EEENS6_IJNS7_ILi192EEENS7_ILi128EEENS7_ILi96EEEEEELi96ENS_12float_e4m3_tEfNS_4arch4Sm90ELb1ELb0ELb1ELb1ELb0ELb0ELb0ELb1ELb1ELb1ELb1ELb0EEENS1_21CollectiveEpilogueFwdINS6_IJSA_SC_SB_EEES9_NS_10bfloat16_tESG_Li384ELb1ELb1ELb1ELb1EEENS1_36VarlenDynamicPersistentTileSchedulerILi192ELi128ELi384ELi128ELb1ELb1ELb1ELb1ELb1ELb1EEEEEEEEEvNT_6ParamsE)
        /*00f8*/ 	.word	0x00000080


	//----- nvinfo : EIATTR_FRAME_SIZE
	.align		4
.L_99:
        /*00fc*/ 	.byte	0x04, 0x11
        /*00fe*/ 	.short	(.L_101 - .L_100)
	.align		4
.L_100:
        /*0100*/ 	.word	index@(_ZN7cutlass13device_kernelIN5flash11enable_sm90INS1_16FlashAttnFwdSm90INS1_25CollectiveMainloopFwdSm90ILi2EN4cute5tupleIJNS5_1CILi1EEES8_S8_EEENS6_IJNS7_ILi192EEENS7_ILi128EEENS7_ILi96EEEEEELi96ENS_12float_e4m3_tEfNS_4arch4Sm90ELb1ELb0ELb1ELb1ELb0ELb0ELb0ELb1ELb1ELb1ELb1ELb0EEENS1_21CollectiveEpilogueFwdINS6_IJSA_SC_SB_EEES9_NS_10bfloat16_tESG_Li384ELb1ELb1ELb1ELb1EEENS1_36VarlenDynamicPersistentTileSchedulerILi192ELi128ELi384ELi128ELb1ELb1ELb1ELb1ELb1ELb1EEEEEEEEEvNT_6ParamsE)
        /*0104*/ 	.word	0x00000028


	//----- nvinfo : EIATTR_REGCOUNT
	.align		4
.L_101:
        /*0108*/ 	.byte	0x04, 0x2f
        /*010a*/ 	.short	(.L_103 - .L_102)
	.align		4
.L_102:
        /*010c*/ 	.word	index@(_ZN7cutlass13device_kernelIN5flash11enable_sm90INS1_16FlashAttnFwdSm90INS1_25CollectiveMainloopFwdSm90ILi2EN4cute5tupleIJNS5_1CILi1EEES8_S8_EEENS6_IJNS7_ILi192EEENS7_ILi128EEENS7_ILi96EEEEEELi96ENS_12float_e4m3_tEfNS_4arch4Sm90ELb1ELb0ELb1ELb0ELb0ELb0ELb0ELb1ELb1ELb1ELb1ELb0EEENS1_21CollectiveEpilogueFwdINS6_IJSA_SC_SB_EEES9_NS_10bfloat16_tESG_Li384ELb0ELb1ELb1ELb1EEENS1_19SingleTileSchedulerILb0ELb1ELb1ELi192EEEEEEEEEvNT_6ParamsE)
        /*0110*/ 	.word	0x00000080


	//----- nvinfo : EIATTR_FRAME_SIZE
	.align		4
.L_103:
        /*0114*/ 	.byte	0x04, 0x11
        /*0116*/ 	.short	(.L_105 - .L_104)
	.align		4
.L_104:
        /*0118*/ 	.word	index@(_ZN7cutlass13device_kernelIN5flash11enable_sm90INS1_16FlashAttnFwdSm90INS1_25CollectiveMainloopFwdSm90ILi2EN4cute5tupleIJNS5_1CILi1EEES8_S8_EEENS6_IJNS7_ILi192EEENS7_ILi128EEENS7_ILi96EEEEEELi96ENS_12float_e4m3_tEfNS_4arch4Sm90ELb1ELb0ELb1ELb0ELb0ELb0ELb0ELb1ELb1ELb1ELb1ELb0EEENS1_21CollectiveEpilogueFwdINS6_IJSA_SC_SB_EEES9_NS_10bfloat16_tESG_Li384ELb0ELb1ELb1ELb1EEENS1_19SingleTileSchedulerILb0ELb1ELb1ELi192EEEEEEEEEvNT_6ParamsE)
        /*011c*/ 	.word	0x00000000


	//----- nvinfo : EIATTR_REGCOUNT
	.align		4
.L_105:
        /*0120*/ 	.byte	0x04, 0x2f
        /*0122*/ 	.short	(.L_107 - .L_106)
	.align		4
.L_106:
        /*0124*/ 	.word	index@(_ZN7cutlass13device_kernelIN5flash11enable_sm90INS1_16FlashAttnFwdSm90INS1_25CollectiveMainloopFwdSm90ILi2EN4cute5tupleIJNS5_1CILi1EEES8_S8_EEENS6_IJNS7_ILi192EEENS7_ILi128EEENS7_ILi96EEEEEELi96ENS_12float_e4m3_tEfNS_4arch4Sm90ELb0ELb1ELb1ELb1ELb0ELb1ELb0ELb1ELb1ELb1ELb1ELb0EEENS1_21CollectiveEpilogueFwdINS6_IJSA_SC_SB_EEES9_NS_10bfloat16_tESG_Li384ELb1ELb1ELb1ELb1EEENS1_36VarlenDynamicPersistentTileSchedulerILi192ELi128ELi384ELi128ELb1ELb1ELb1ELb1ELb0ELb1EEEEEEEEEvNT_6ParamsE)
        /*0128*/ 	.word	0x00000080


	//----- nvinfo : EIATTR_FRAME_SIZE
	.align		4
.L_107:
        /*012c*/ 	.byte	0x04, 0x11
        /*012e*/ 	.short	(.L_109 - .L_108)
	.align		4
.L_108:
        /*0130*/ 	.word	index@(_ZN7cutlass13device_kernelIN5flash11enable_sm90INS1_16FlashAttnFwdSm90INS1_25CollectiveMainloopFwdSm90ILi2EN4cute5tupleIJNS5_1CILi1EEES8_S8_EEENS6_IJNS7_ILi192EEENS7_ILi128EEENS7_ILi96EEEEEELi96ENS_12float_e4m3_tEfNS_4arch4Sm90ELb0ELb1ELb1ELb1ELb0ELb1ELb0ELb1ELb1ELb1ELb1ELb0EEENS1_21CollectiveEpilogueFwdINS6_IJSA_SC_SB_EEES9_NS_10bfloat16_tESG_Li384ELb1ELb1ELb1ELb1EEENS1_36VarlenDynamicPersistentTileSchedulerILi192ELi128ELi384ELi128ELb1ELb1ELb1ELb1ELb0ELb1EEEEEEEEEvNT_6ParamsE)
        /*0134*/ 	.word	0x00000088


	//----- nvinfo : EIATTR_REGCOUNT
	.align		4
.L_109:
        /*0138*/ 	.byte	0x04, 0x2f
        /*013a*/ 	.short	(.L_111 - .L_110)
	.align		4
.L_110:
        /*013c*/ 	.word	index@(_ZN7cutlass13device_kernelIN5flash11enable_sm90INS1_16FlashAttnFwdSm90INS1_25CollectiveMainloopFwdSm90ILi2EN4cute5tupleIJNS5_1CILi1EEES8_S8_EEENS6_IJNS7_ILi192EEENS7_ILi128EEENS7_ILi96EEEEEELi96ENS_12float_e4m3_tEfNS_4arch4Sm90ELb0ELb1ELb1ELb1ELb0ELb0ELb0ELb1ELb1ELb1ELb1ELb0EEENS1_21CollectiveEpilogueFwdINS6_IJSA_SC_SB_EEES9_NS_10bfloat16_tESG_Li384ELb1ELb1ELb1ELb1EEENS1_36VarlenDynamicPersistentTileSchedulerILi192ELi128ELi384ELi128ELb1ELb1ELb1ELb1ELb0ELb1EEEEEEEEEvNT_6ParamsE)
        /*0140*/ 	.word	0x00000080


	//----- nvinfo : EIATTR_FRAME_SIZE
	.align		4
.L_111:
        /*0144*/ 	.byte	0x04, 0x11
        /*0146*/ 	.short	(.L_113 - .L_112)
	.align		4
.L_112:
        /*0148*/ 	.word	index@(_ZN7cutlass13device_kernelIN5flash11enable_sm90INS1_16FlashAttnFwdSm90INS1_25CollectiveMainloopFwdSm90ILi2EN4cute5tupleIJNS5_1CILi1EEES8_S8_EEENS6_IJNS7_ILi192EEENS7_ILi128EEENS7_ILi96EEEEEELi96ENS_12float_e4m3_tEfNS_4arch4Sm90ELb0ELb1ELb1ELb1ELb0ELb0ELb0ELb1ELb1ELb1ELb1ELb0EEENS1_21CollectiveEpilogueFwdINS6_IJSA_SC_SB_EEES9_NS_10bfloat16_tESG_Li384ELb1ELb1ELb1ELb1EEENS1_36VarlenDynamicPersistentTileSchedulerILi192ELi128ELi384ELi128ELb1ELb1ELb1ELb1ELb0ELb1EEEEEEEEEvNT_6ParamsE)
        /*014c*/ 	.word	0x00000028


	//----- nvinfo : EIATTR_REGCOUNT
	.align		4
.L_113:
        /*0150*/ 	.byte	0x04, 0x2f
        /*0152*/ 	.short	(.L_115 - .L_114)
	.align		4
.L_114:
        /*0154*/ 	.word	index@(_ZN7cutlass13device_kernelIN5flash11enable_sm90INS1_16FlashAttnFwdSm90INS1_25CollectiveMainloopFwdSm90ILi2EN4cute5tupleIJNS5_1CILi1EEES8_S8_EEENS6_IJNS7_ILi192EEENS7_ILi128EEENS7_ILi96EEEEEELi96ENS_12float_e4m3_tEfNS_4arch4Sm90ELb0ELb1ELb1ELb0ELb0ELb0ELb0ELb1ELb1ELb1ELb1ELb0EEENS1_21CollectiveEpilogueFwdINS6_IJSA_SC_SB_EEES9_NS_10bfloat16_tESG_Li384ELb0ELb1ELb1ELb1EEENS1_19SingleTileSchedulerILb0ELb1ELb1ELi192EEEEEEEEEvNT_6ParamsE)
        /*0158*/ 	.word	0x00000080


	//----- nvinfo : EIATTR_FRAME_SIZE
	.align		4
.L_115:
        /*015c*/ 	.byte	0x04, 0x11
        /*015e*/ 	.short	(.L_117 - .L_116)
	.align		4
.L_116:
        /*0160*/ 	.word	index@(_ZN7cutlass13device_kernelIN5flash11enable_sm90INS1_16FlashAttnFwdSm90INS1_25CollectiveMainloopFwdSm90ILi2EN4cute5tupleIJNS5_1CILi1EEES8_S8_EEENS6_IJNS7_ILi192EEENS7_ILi128EEENS7_ILi96EEEEEELi96ENS_12float_e4m3_tEfNS_4arch4Sm90ELb0ELb1ELb1ELb0ELb0ELb0ELb0ELb1ELb1ELb1ELb1ELb0EEENS1_21CollectiveEpilogueFwdINS6_IJSA_SC_SB_EEES9_NS_10bfloat16_tESG_Li384ELb0ELb1ELb1ELb1EEENS1_19SingleTileSchedulerILb0ELb1ELb1ELi192EEEEEEEEEvNT_6ParamsE)
        /*0164*/ 	.word	0x00000000


	//----- nvinfo : EIATTR_REGCOUNT
	.align		4
.L_117:
        /*0168*/ 	.byte	0x04, 0x2f
        /*016a*/ 	.short	(.L_119 - .L_118)
	.align		4
.L_118:
        /*016c*/ 	.word	index@(_ZN7cutlass13device_kernelIN5flash11enable_sm90INS1_16FlashAttnFwdSm90INS1_25CollectiveMainloopFwdSm90ILi2EN4cute5tupleIJNS5_1CILi1EEES8_S8_EEENS6_IJNS7_ILi192EEENS7_ILi128EEENS7_ILi96EEEEEELi96ENS_12float_e4m3_tEfNS_4arch4Sm90ELb0ELb0ELb1ELb1ELb0ELb1ELb0ELb1ELb1ELb1ELb1ELb0EEENS1_21CollectiveEpilogueFwdINS6_IJSA_SC_SB_EEES9_NS_10bfloat16_tESG_Li384ELb1ELb1ELb1ELb1EEENS1_36VarlenDynamicPersistentTileSchedulerILi192ELi128ELi384ELi128ELb1ELb1ELb1ELb0ELb1ELb1EEEEEEEEEvNT_6ParamsE)
        /*0170*/ 	.word	0x00000080


	//----- nvinfo : EIATTR_FRAME_SIZE
	.align		4
.L_119:
        /*0174*/ 	.byte	0x04, 0x11
        /*0176*/ 	.short	(.L_121 - .L_120)
	.align		4
.L_120:
        /*0178*/ 	.word	index@(_ZN7cutlass13device_kernelIN5flash11enable_sm90INS1_16FlashAttnFwdSm90INS1_25CollectiveMainloopFwdSm90ILi2EN4cute5tupleIJNS5_1CILi1EEES8_S8_EEENS6_IJNS7_ILi192EEENS7_ILi128EEENS7_ILi96EEEEEELi96ENS_12float_e4m3_tEfNS_4arch4Sm90ELb0ELb0ELb1ELb1ELb0ELb1ELb0ELb1ELb1ELb1ELb1ELb0EEENS1_21CollectiveEpilogueFwdINS6_IJSA_SC_SB_EEES9_NS_10bfloat16_tESG_Li384ELb1ELb1ELb1ELb1EEENS1_36VarlenDynamicPersistentTileSchedulerILi192ELi128ELi384ELi128ELb1ELb1ELb1ELb0ELb1ELb1EEEEEEEEEvNT_6ParamsE)
        /*017c*/ 	.word	0x000000a0


	//----- nvinfo : EIATTR_REGCOUNT
	.align		4
.L_121:
        /*0180*/ 	.byte	0x04, 0x2f
        /*0182*/ 	.short	(.L_123 - .L_122)
	.align		4
.L_122:
        /*0184*/ 	.word	index@(_ZN7cutlass13device_kernelIN5flash11enable_sm90INS1_16FlashAttnFwdSm90INS1_25CollectiveMainloopFwdSm90ILi2EN4cute5tupleIJNS5_1CILi1EEES8_S8_EEENS6_IJNS7_ILi192EEENS7_ILi128EEENS7_ILi96EEEEEELi96ENS_12float_e4m3_tEfNS_4arch4Sm90ELb0ELb0ELb1ELb1ELb0ELb0ELb0ELb1ELb1ELb1ELb1ELb0EEENS1_21CollectiveEpilogueFwdINS6_IJSA_SC_SB_EEES9_NS_10bfloat16_tESG_Li384ELb1ELb1ELb1ELb1EEENS1_36VarlenDynamicPersistentTileSchedulerILi192ELi128ELi384ELi128ELb1ELb1ELb1ELb0ELb1ELb1EEEEEEEEEvNT_6ParamsE)
        /*0188*/ 	.word	0x00000080


	//----- nvinfo : EIATTR_FRAME_SIZE
	.align		4
.L_123:
        /*018c*/ 	.byte	0x04, 0x11
        /*018e*/ 	.short	(.L_125 - .L_124)
	.align		4
.L_124:
        /*0190*/ 	.word	index@(_ZN7cutlass13device_kernelIN5flash11enable_sm90INS1_16FlashAttnFwdSm90INS1_25CollectiveMainloopFwdSm90ILi2EN4cute5tupleIJNS5_1CILi1EEES8_S8_EEENS6_IJNS7_ILi192EEENS7_ILi128EEENS7_ILi96EEEEEELi96ENS_12float_e4m3_tEfNS_4arch4Sm90ELb0ELb0ELb1ELb1ELb0ELb0ELb0ELb1ELb1ELb1ELb1ELb0EEENS1_21CollectiveEpilogueFwdINS6_IJSA_SC_SB_EEES9_NS_10bfloat16_tESG_Li384ELb1ELb1ELb1ELb1EEENS1_36VarlenDynamicPersistentTileSchedulerILi192ELi128ELi384ELi128ELb1ELb1ELb1ELb0ELb1ELb1EEEEEEEEEvNT_6ParamsE)
        /*0194*/ 	.word	0x00000030


	//----- nvinfo : EIATTR_REGCOUNT
	.align		4
.L_125:
        /*0198*/ 	.byte	0x04, 0x2f
        /*019a*/ 	.short	(.L_127 - .L_126)
	.align		4
.L_126:
        /*019c*/ 	.word	index@(_ZN7cutlass13device_kernelIN5flash11enable_sm90INS1_16FlashAttnFwdSm90INS1_25CollectiveMainloopFwdSm90ILi2EN4cute5tupleIJNS5_1CILi1EEES8_S8_EEENS6_IJNS7_ILi192EEENS7_ILi128EEENS7_ILi96EEEEEELi96ENS_12float_e4m3_tEfNS_4arch4Sm90ELb0ELb0ELb1ELb0ELb0ELb0ELb0ELb1ELb1ELb1ELb1ELb0EEENS1_21CollectiveEpilogueFwdINS6_IJSA_SC_SB_EEES9_NS_10bfloat16_tESG_Li384ELb0ELb1ELb1ELb1EEENS1_19SingleTileSchedulerILb0ELb1ELb1ELi192EEEEEEEEEvNT_6ParamsE)
        /*01a0*/ 	.word	0x00000080


	//----- nvinfo : EIATTR_FRAME_SIZE
	.align		4
.L_127:
        /*01a4*/ 	.byte	0x04, 0x11
        /*01a6*/ 	.short	(.L_129 - .L_128)
	.align		4
.L_128:
        /*01a8*/ 	.word	index@(_ZN7cutlass13device_kernelIN5flash11enable_sm90INS1_16FlashAttnFwdSm90INS1_25CollectiveMainloopFwdSm90ILi2EN4cute5tupleIJNS5_1CILi1EEES8_S8_EEENS6_IJNS7_ILi192EEENS7_ILi128EEENS7_ILi96EEEEEELi96ENS_12float_e4m3_tEfNS_4arch4Sm90ELb0ELb0ELb1ELb0ELb0ELb0ELb0ELb1ELb1ELb1ELb1ELb0EEENS1_21CollectiveEpilogueFwdINS6_IJSA_SC_SB_EEES9_NS_10bfloat16_tESG_Li384ELb0ELb1ELb1ELb1EEENS1_19SingleTileSchedulerILb0ELb1ELb1ELi192EEEEEEEEEvNT_6ParamsE)
        /*01ac*/ 	.word	0x00000000


	//----- nvinfo : EIATTR_REGCOUNT
	.align		4
.L_129:
        /*01b0*/ 	.byte	0x04, 0x2f
        /*01b2*/ 	.short	(.L_131 - .L_130)
	.align		4
.L_130:
        /*01b4*/ 	.word	index@(_ZN7cutlass13device_kernelIN5flash11enable_sm90INS1_16FlashAttnFwdSm90INS1_25CollectiveMainloopFwdSm90ILi2EN4cute5tupleIJNS5_1CILi1EEES8_S8_EEENS6_IJNS7_ILi128EEENS7_ILi224EEESA_EEELi128ENS_12float_e4m3_tEfNS_4arch4Sm90ELb1ELb0ELb1ELb1ELb0ELb1ELb0ELb1ELb1ELb1ELb1ELb0EEENS1_21CollectiveEpilogueFwdINS6_IJSA_SA_SB_EEES9_NS_10bfloat16_tESF_Li256ELb1ELb1ELb1ELb1EEENS1_36VarlenDynamicPersistentTileSchedulerILi128ELi224ELi256ELi128ELb1ELb1ELb1ELb1ELb1ELb1EEEEEEEEEvNT_6ParamsE)
        /*01b8*/ 	.word	0x000000a8


	//----- nvinfo : EIATTR_FRAME_SIZE
	.align		4
.L_131:
        /*01bc*/ 	.byte	0x04, 0x11
        /*01be*/ 	.short	(.L_133 - .L_132)
	.align		4
.L_132:
        /*01c0*/ 	.word	index@(_ZN7cutlass13device_kernelIN5flash11enable_sm90INS1_16FlashAttnFwdSm90INS1_25CollectiveMainloopFwdSm90ILi2EN4cute5tupleIJNS5_1CILi1EEES8_S8_EEENS6_IJNS7_ILi128EEENS7_ILi224EEESA_EEELi128ENS_12float_e4m3_tEfNS_4arch4Sm90ELb1ELb0ELb1ELb1ELb0ELb1ELb0ELb1ELb1ELb1ELb1ELb0EEENS1_21CollectiveEpilogueFwdINS6_IJSA_SA_SB_EEES9_NS_10bfloat16_tESF_Li256ELb1ELb1ELb1ELb1EEENS1_36VarlenDynamicPersistentTileSchedulerILi128ELi224ELi256ELi128ELb1ELb1ELb1ELb1ELb1ELb1EEEEEEEEEvNT_6ParamsE)
        /*01c4*/ 	.word	0x00000100


	//----- nvinfo : EIATTR_REGCOUNT
	.align		4
.L_133:
        /*01c8*/ 	.byte	0x04, 0x2f
        /*01ca*/ 	.short	(.L_135 - .L_134)
	.align		4
.L_134:
        /*01cc*/ 	.word	index@(_ZN7cutlass13device_kernelIN5flash11enable_sm90INS1_16FlashAttnFwdSm90INS1_25CollectiveMainloopFwdSm90ILi2EN4cute5tupleIJNS5_1CILi1EEES8_S8_EEENS6_IJNS7_ILi128EEENS7_ILi224EEESA_EEELi128ENS_12float_e4m3_tEfNS_4arch4Sm90ELb1ELb0ELb1ELb1ELb0ELb0ELb0ELb1ELb1ELb1ELb1ELb0EEENS1_21CollectiveEpilogueFwdINS6_IJSA_SA_SB_EEES9_NS_10bfloat16_tESF_Li256ELb1ELb1ELb1ELb1EEENS1_36VarlenDynamicPersistentTileSchedulerILi128ELi224ELi256ELi128ELb1ELb1ELb1ELb1ELb1ELb1EEEEEEEEEvNT_6ParamsE)
        /*01d0*/ 	.word	0x000000a8


	//----- nvinfo : EIATTR_FRAME_SIZE
	.align		4
.L_135:
        /*01d4*/ 	.byte	0x04, 0x11
        /*01d6*/ 	.short	(.L_137 - .L_136)
	.align		4
.L_136:
        /*01d8*/ 	.word	index@(_ZN7cutlass13device_kernelIN5flash11enable_sm90INS1_16FlashAttnFwdSm90INS1_25CollectiveMainloopFwdSm90ILi2EN4cute5tupleIJNS5_1CILi1EEES8_S8_EEENS6_IJNS7_ILi128EEENS7_ILi224EEESA_EEELi128ENS_12float_e4m3_tEfNS_4arch4Sm90ELb1ELb0ELb1ELb1ELb0ELb0ELb0ELb1ELb1ELb1ELb1ELb0EEENS1_21CollectiveEpilogueFwdINS6_IJSA_SA_SB_EEES9_NS_10bfloat16_tESF_Li256ELb1ELb1ELb1ELb1EEENS1_36VarlenDynamicPersistentTileSchedulerILi128ELi224ELi256ELi128ELb1ELb1ELb1ELb1ELb1ELb1EEEEEEEEEvNT_6ParamsE)
        /*01dc*/ 	.word	0x00000048


	//----- nvinfo : EIATTR_REGCOUNT
	.align		4
.L_137:
        /*01e0*/ 	.byte	0x04, 0x2f
        /*01e2*/ 	.short	(.L_139 - .L_138)
	.align		4
.L_138:
        /*01e4*/ 	.word	index@(_ZN7cutlass13device_kernelIN5flash11enable_sm90INS1_16FlashAttnFwdSm90INS1_25CollectiveMainloopFwdSm90ILi2EN4cute5tupleIJNS5_1CILi1EEES8_S8_EEENS6_IJNS7_ILi128EEENS7_ILi224EEESA_EEELi128ENS_12float_e4m3_tEfNS_4arch4Sm90ELb1ELb0ELb1ELb0ELb0ELb0ELb0ELb1ELb1ELb1ELb1ELb0EEENS1_21CollectiveEpilogueFwdINS6_IJSA_SA_SB_EEES9_NS_10bfloat16_tESF_Li256ELb0ELb1ELb1ELb1EEENS1_19SingleTileSchedulerILb0ELb1ELb1ELi128EEEEEEEEEvNT_6ParamsE)
        /*01e8*/ 	.word	0x000000a8


	//----- nvinfo : EIATTR_FRAME_SIZE
	.align		4
.L_139:
        /*01ec*/ 	.byte	0x04, 0x11
        /*01ee*/ 	.short	(.L_141 - .L_140)
	.align		4
.L_140:
        /*01f0*/ 	.word	index@(_ZN7cutlass13device_kernelIN5flash11enable_sm90INS1_16FlashAttnFwdSm90INS1_25CollectiveMainloopFwdSm90ILi2EN4cute5tupleIJNS5_1CILi1EEES8_S8_EEENS6_IJNS7_ILi128EEENS7_ILi224EEESA_EEELi128ENS_12float_e4m3_tEfNS_4arch4Sm90ELb1ELb0ELb1ELb0ELb0ELb0ELb0ELb1ELb1ELb1ELb1ELb0EEENS1_21CollectiveEpilogueFwdINS6_IJSA_SA_SB_EEES9_NS_10bfloat16_tESF_Li256ELb0ELb1ELb1ELb1EEENS1_19SingleTileSchedulerILb0ELb1ELb1ELi128EEEEEEEEEvNT_6ParamsE)
        /*01f4*/ 	.word	0x00000028


	//----- nvinfo : EIATTR_REGCOUNT
	.align		4
.L_141:
        /*01f8*/ 	.byte	0x04, 0x2f
        /*01fa*/ 	.short	(.L_143 - .L_142)
	.align		4
.L_142:
        /*01fc*/ 	.word	index@(_ZN7cutlass13device_kernelIN5flash11enable_sm90INS1_16FlashAttnFwdSm90INS1_25CollectiveMainloopFwdSm90ILi2EN4cute5tupleIJNS5_1CILi1EEES8_S8_EEENS6_IJNS7_ILi128EEENS7_ILi192EEESA_EEELi128ENS_12float_e4m3_tEfNS_4arch4Sm90ELb0ELb1ELb1ELb1ELb0ELb1ELb0ELb1ELb1ELb1ELb1ELb0EEENS1_21CollectiveEpilogueFwdINS6_IJSA_SA_SB_EEES9_NS_10bfloat16_tESF_Li256ELb1ELb1ELb1ELb1EEENS1_36VarlenDynamicPersistentTileSchedulerILi128ELi192ELi256ELi128ELb1ELb1ELb1ELb1ELb0ELb1EEEEEEEEEvNT_6ParamsE)
        /*0200*/ 	.word	0x000000a8


	//----- nvinfo : EIATTR_FRAME_SIZE
	.align		4
.L_143:
        /*0204*/ 	.byte	0x04, 0x11
        /*0206*/ 	.short	(.L_145 - .L_144)
	.align		4
.L_144:
        /*0208*/ 	.word	index@(_ZN7cutlass13device_kernelIN5flash11enable_sm90INS1_16FlashAttnFwdSm90INS1_25CollectiveMainloopFwdSm90ILi2EN4cute5tupleIJNS5_1CILi1EEES8_S8_EEENS6_IJNS7_ILi128EEENS7_ILi192EEESA_EEELi128ENS_12float_e4m3_tEfNS_4arch4Sm90ELb0ELb1ELb1ELb1ELb0ELb1ELb0ELb1ELb1ELb1ELb1ELb0EEENS1_21CollectiveEpilogueFwdINS6_IJSA_SA_SB_EEES9_NS_10bfloat16_tESF_Li256ELb1ELb1ELb1ELb1EEENS1_36VarlenDynamicPersistentTileSchedulerILi128ELi192ELi256ELi128ELb1ELb1ELb1ELb1ELb0ELb1EEEEEEEEEvNT_6ParamsE)
        /*020c*/ 	.word	0x00000068


	//----- nvinfo : EIATTR_REGCOUNT
	.align		4
.L_145:
        /*0210*/ 	.byte	0x04, 0x2f
        /*0212*/ 	.short	(.L_147 - .L_146)
	.align		4
.L_146:
        /*0214*/ 	.word	index@(_ZN7cutlass13device_kernelIN5flash11enable_sm90INS1_16FlashAttnFwdSm90INS1_25CollectiveMainloopFwdSm90ILi2EN4cute5tupleIJNS5_1CILi1EEES8_S8_EEENS6_IJNS7_ILi128EEENS7_ILi192EEESA_EEELi128ENS_12float_e4m3_tEfNS_4arch4Sm90ELb0ELb1ELb1ELb1ELb0ELb0ELb0ELb1ELb1ELb1ELb1ELb0EEENS1_21CollectiveEpilogueFwdINS6_IJSA_SA_SB_EEES9_NS_10bfloat16_tESF_Li256ELb1ELb1ELb1ELb1EEENS1_36VarlenDynamicPersistentTileSchedulerILi128ELi192ELi256ELi128ELb1ELb1ELb1ELb1ELb0ELb1EEEEEEEEEvNT_6ParamsE)
        /*0218*/ 	.word	0x000000a8


	//----- nvinfo : EIATTR_FRAME_SIZE
	.align		4
.L_147:
        /*021c*/ 	.byte	0x04, 0x11
        /*021e*/ 	.short	(.L_149 - .L_148)
	.align		4
.L_148:
        /*0220*/ 	.word	index@(_ZN7cutlass13device_kernelIN5flash11enable_sm90INS1_16FlashAttnFwdSm90INS1_25CollectiveMainloopFwdSm90ILi2EN4cute5tupleIJNS5_1CILi1EEES8_S8_EEENS6_IJNS7_ILi128EEENS7_ILi192EEESA_EEELi128ENS_12float_e4m3_tEfNS_4arch4Sm90ELb0ELb1ELb1ELb1ELb0ELb0ELb0ELb1ELb1ELb1ELb1ELb0EEENS1_21CollectiveEpilogueFwdINS6_IJSA_SA_SB_EEES9_NS_10bfloat16_tESF_Li256ELb1ELb1ELb1ELb1EEENS1_36VarlenDynamicPersistentTileSchedulerILi128ELi192ELi256ELi128ELb1ELb1ELb1ELb1ELb0ELb1EEEEEEEEEvNT_6ParamsE)
        /*0224*/ 	.word	0x00000040


	//----- nvinfo : EIATTR_REGCOUNT
	.align		4
.L_149:
        /*0228*/ 	.byte	0x04, 0x2f
        /*022a*/ 	.short	(.L_151 - .L_150)
	.align		4
.L_150:
        /*022c*/ 	.word	index@(_ZN7cutlass13device_kernelIN5flash11enable_sm90INS1_16FlashAttnFwdSm90INS1_25CollectiveMainloopFwdSm90ILi2EN4cute5tupleIJNS5_1CILi1EEES8_S8_EEENS6_IJNS7_ILi128EEENS7_ILi192EEESA_EEELi128ENS_12float_e4m3_tEfNS_4arch4Sm90ELb0ELb1ELb1ELb0ELb0ELb0ELb0ELb1ELb1ELb1ELb1ELb0EEENS1_21CollectiveEpilogueFwdINS6_IJSA_SA_SB_EEES9_NS_10bfloat16_tESF_Li256ELb0ELb1ELb1ELb1EEENS1_19SingleTileSchedulerILb0ELb1ELb1ELi128EEEEEEEEEvNT_6ParamsE)
        /*0230*/ 	.word	0x000000a8


	//----- nvinfo : EIATTR_FRAME_SIZE
	.align		4
.L_151:
        /*0234*/ 	.byte	0x04, 0x11
        /*0236*/ 	.short	(.L_153 - .L_152)
	.align		4
.L_152:
        /*0238*/ 	.word	index@(_ZN7cutlass13device_kernelIN5flash11enable_sm90INS1_16FlashAttnFwdSm90INS1_25CollectiveMainloopFwdSm90ILi2EN4cute5tupleIJNS5_1CILi1EEES8_S8_EEENS6_IJNS7_ILi128EEENS7_ILi192EEESA_EEELi128ENS_12float_e4m3_tEfNS_4arch4Sm90ELb0ELb1ELb1ELb0ELb0ELb0ELb0ELb1ELb1ELb1ELb1ELb0EEENS1_21CollectiveEpilogueFwdINS6_IJSA_SA_SB_EEES9_NS_10bfloat16_tESF_Li256ELb0ELb1ELb1ELb1EEENS1_19SingleTileSchedulerILb0ELb1ELb1ELi128EEEEEEEEEvNT_6ParamsE)
        /*023c*/ 	.word	0x00000018


	//----- nvinfo : EIATTR_REGCOUNT
	.align		4
.L_153:
        /*0240*/ 	.byte	0x04, 0x2f
        /*0242*/ 	.short	(.L_155 - .L_154)
	.align		4
.L_154:
        /*0244*/ 	.word	index@(_ZN7cutlass13device_kernelIN5flash11enable_sm90INS1_16FlashAttnFwdSm90INS1_25CollectiveMainloopFwdSm90ILi2EN4cute5tupleIJNS5_1CILi1EEES8_S8_EEENS6_IJNS7_ILi128EEENS7_ILi224EEESA_EEELi128ENS_12float_e4m3_tEfNS_4arch4Sm90ELb0ELb0ELb1ELb1ELb0ELb1ELb0ELb1ELb1ELb1ELb1ELb0EEENS1_21CollectiveEpilogueFwdINS6_IJSA_SA_SB_EEES9_NS_10bfloat16_tESF_Li256ELb1ELb1ELb1ELb1EEENS1_36VarlenDynamicPersistentTileSchedulerILi128ELi224ELi256ELi128ELb1ELb1ELb1ELb0ELb1ELb1EEEEEEEEEvNT_6ParamsE)
        /*0248*/ 	.word	0x000000a8


	//----- nvinfo : EIATTR_FRAME_SIZE
	.align		4
.L_155:
        /*024c*/ 	.byte	0x04, 0x11
        /*024e*/ 	.short	(.L_157 - .L_156)
	.align		4
.L_156:
        /*0250*/ 	.word	index@(_ZN7cutlass13device_kernelIN5flash11enable_sm90INS1_16FlashAttnFwdSm90INS1_25CollectiveMainloopFwdSm90ILi2EN4cute5tupleIJNS5_1CILi1EEES8_S8_EEENS6_IJNS7_ILi128EEENS7_ILi224EEESA_EEELi128ENS_12float_e4m3_tEfNS_4arch4Sm90ELb0ELb0ELb1ELb1ELb0ELb1ELb0ELb1ELb1ELb1ELb1ELb0EEENS1_21CollectiveEpilogueFwdINS6_IJSA_SA_SB_EEES9_NS_10bfloat16_tESF_Li256ELb1ELb1ELb1ELb1EEENS1_36VarlenDynamicPersistentTileSchedulerILi128ELi224ELi256ELi128ELb1ELb1ELb1ELb0ELb1ELb1EEEEEEEEEvNT_6ParamsE)
        /*0254*/ 	.word	0x00000128


	//----- nvinfo : EIATTR_REGCOUNT
	.align		4
.L_157:
        /*0258*/ 	.byte	0x04, 0x2f
        /*025a*/ 	.short	(.L_159 - .L_158)
	.align		4
.L_158:
        /*025c*/ 	.word	index@(_ZN7cutlass13device_kernelIN5flash11enable_sm90INS1_16FlashAttnFwdSm90INS1_25CollectiveMainloopFwdSm90ILi2EN4cute5tupleIJNS5_1CILi1EEES8_S8_EEENS6_IJNS7_ILi128EEENS7_ILi224EEESA_EEELi128ENS_12float_e4m3_tEfNS_4arch4Sm90ELb0ELb0ELb1ELb1ELb0ELb0ELb0ELb1ELb1ELb1ELb1ELb0EEENS1_21CollectiveEpilogueFwdINS6_IJSA_SA_SB_EEES9_NS_10bfloat16_tESF_Li256ELb1ELb1ELb1ELb1EEENS1_36VarlenDynamicPersistentTileSchedulerILi128ELi224ELi256ELi128ELb1ELb1ELb1ELb0ELb1ELb1EEEEEEEEEvNT_6ParamsE)
        /*0260*/ 	.word	0x000000a8


	//----- nvinfo : EIATTR_FRAME_SIZE
	.align		4
.L_159:
        /*0264*/ 	.byte	0x04, 0x11
        /*0266*/ 	.short	(.L_161 - .L_160)
	.align		4
.L_160:
        /*0268*/ 	.word	index@(_ZN7cutlass13device_kernelIN5flash11enable_sm90INS1_16FlashAttnFwdSm90INS1_25CollectiveMainloopFwdSm90ILi2EN4cute5tupleIJNS5_1CILi1EEES8_S8_EEENS6_IJNS7_ILi128EEENS7_ILi224EEESA_EEELi128ENS_12float_e4m3_tEfNS_4arch4Sm90ELb0ELb0ELb1ELb1ELb0ELb0ELb0ELb1ELb1ELb1ELb1ELb0EEENS1_21CollectiveEpilogueFwdINS6_IJSA_SA_SB_EEES9_NS_10bfloat16_tESF_Li256ELb1ELb1ELb1ELb1EEENS1_36VarlenDynamicPersistentTileSchedulerILi128ELi224ELi256ELi128ELb1ELb1ELb1ELb0ELb1ELb1EEEEEEEEEvNT_6ParamsE)
        /*026c*/ 	.word	0x00000050


	//----- nvinfo : EIATTR_REGCOUNT
	.align		4
.L_161:
        /*0270*/ 	.byte	0x04, 0x2f
        /*0272*/ 	.short	(.L_163 - .L_162)
	.align		4
.L_162:
        /*0274*/ 	.word	index@(_ZN7cutlass13device_kernelIN5flash11enable_sm90INS1_16FlashAttnFwdSm90INS1_25CollectiveMainloopFwdSm90ILi2EN4cute5tupleIJNS5_1CILi1EEES8_S8_EEENS6_IJNS7_ILi128EEENS7_ILi224EEESA_EEELi128ENS_12float_e4m3_tEfNS_4arch4Sm90ELb0ELb0ELb1ELb0ELb0ELb0ELb0ELb1ELb1ELb1ELb1ELb0EEENS1_21CollectiveEpilogueFwdINS6_IJSA_SA_SB_EEES9_NS_10bfloat16_tESF_Li256ELb0ELb1ELb1ELb1EEENS1_19SingleTileSchedulerILb0ELb1ELb1ELi128EEEEEEEEEvNT_6ParamsE)
        /*0278*/ 	.word	0x000000a8


	//----- nvinfo : EIATTR_FRAME_SIZE
	.align		4
.L_163:
        /*027c*/ 	.byte	0x04, 0x11
        /*027e*/ 	.short	(.L_165 - .L_164)
	.align		4
.L_164:
        /*0280*/ 	.word	index@(_ZN7cutlass13device_kernelIN5flash11enable_sm90INS1_16FlashAttnFwdSm90INS1_25CollectiveMainloopFwdSm90ILi2EN4cute5tupleIJNS5_1CILi1EEES8_S8_EEENS6_IJNS7_ILi128EEENS7_ILi224EEESA_EEELi128ENS_12float_e4m3_tEfNS_4arch4Sm90ELb0ELb0ELb1ELb0ELb0ELb0ELb0ELb1ELb1ELb1ELb1ELb0EEENS1_21CollectiveEpilogueFwdINS6_IJSA_SA_SB_EEES9_NS_10bfloat16_tESF_Li256ELb0ELb1ELb1ELb1EEENS1_19SingleTileSchedulerILb0ELb1ELb1ELi128EEEEEEEEEvNT_6ParamsE)
        /*0284*/ 	.word	0x00000028


	//----- nvinfo : EIATTR_REGCOUNT
	.align		4
.L_165:
        /*0288*/ 	.byte	0x04, 0x2f
        /*028a*/ 	.short	(.L_167 - .L_166)
	.align		4
.L_166:
        /*028c*/ 	.word	index@(_ZN7cutlass13device_kernelIN5flash11enable_sm90INS1_16FlashAttnFwdSm90INS1_25CollectiveMainloopFwdSm90ILi2EN4cute5tupleIJNS5_1CILi1EEES8_S8_EEENS6_IJNS7_ILi128EEENS7_ILi160EEENS7_ILi192EEEEEELi192ENS_12float_e4m3_tEfNS_4arch4Sm90ELb1ELb0ELb1ELb1ELb0ELb1ELb0ELb1ELb1ELb1ELb1ELb0EEENS1_21CollectiveEpilogueFwdINS6_IJSA_SC_SB_EEES9_NS_10bfloat16_tESG_Li256ELb1ELb1ELb1ELb1EEENS1_36VarlenDynamicPersistentTileSchedulerILi128ELi160ELi256ELi128ELb1ELb1ELb1ELb1ELb1ELb1EEEEEEEEEvNT_6ParamsE)
        /*0290*/ 	.word	0x000000a8


	//----- nvinfo : EIATTR_FRAME_SIZE
	.align		4
.L_167:
        /*0294*/ 	.byte	0x04, 0x11
        /*0296*/ 	.short	(.L_169 - .L_168)
	.align		4
.L_168:
        /*0298*/ 	.word	index@(_ZN7cutlass13device_kernelIN5flash11enable_sm90INS1_16FlashAttnFwdSm90INS1_25CollectiveMainloopFwdSm90ILi2EN4cute5tupleIJNS5_1CILi1EEES8_S8_EEENS6_IJNS7_ILi128EEENS7_ILi160EEENS7_ILi192EEEEEELi192ENS_12float_e4m3_tEfNS_4arch4Sm90ELb1ELb0ELb1ELb1ELb0ELb1ELb0ELb1ELb1ELb1ELb1ELb0EEENS1_21CollectiveEpilogueFwdINS6_IJSA_SC_SB_EEES9_NS_10bfloat16_tESG_Li256ELb1ELb1ELb1ELb1EEENS1_36VarlenDynamicPersistentTileSchedulerILi128ELi160ELi256ELi128ELb1ELb1ELb1ELb1ELb1ELb1EEEEEEEEEvNT_6ParamsE)
        /*029c*/ 	.word	0x00000080


	//----- nvinfo : EIATTR_REGCOUNT
	.align		4
.L_169:
        /*02a0*/ 	.byte	0x04, 0x2f
        /*02a2*/ 	.short	(.L_171 - .L_170)
	.align		4
.L_170:
        /*02a4*/ 	.word	index@(_ZN7cutlass13device_kernelIN5flash11enable_sm90INS1_16FlashAttnFwdSm90INS1_25CollectiveMainloopFwdSm90ILi2EN4cute5tupleIJNS5_1CILi1EEES8_S8_EEENS6_IJNS7_ILi128EEENS7_ILi160EEENS7_ILi192EEEEEELi192ENS_12float_e4m3_tEfNS_4arch4Sm90ELb1ELb0ELb1ELb1ELb0ELb0ELb0ELb1ELb1ELb1ELb1ELb0EEENS1_21CollectiveEpilogueFwdINS6_IJSA_SC_SB_EEES9_NS_10bfloat16_tESG_Li256ELb1ELb1ELb1ELb1EEENS1_36VarlenDynamicPersistentTileSchedulerILi128ELi160ELi256ELi128ELb1ELb1ELb1ELb1ELb1ELb1EEEEEEEEEvNT_6ParamsE)
        /*02a8*/ 	.word	0x000000a8


	//----- nvinfo : EIATTR_FRAME_SIZE
	.align		4
.L_171:
        /*02ac*/ 	.byte	0x04, 0x11
        /*02ae*/ 	.short	(.L_173 - .L_172)
	.align		4
.L_172:
        /*02b0*/ 	.word	index@(_ZN7cutlass13device_kernelIN5flash11enable_sm90INS1_16FlashAttnFwdSm90INS1_25CollectiveMainloopFwdSm90ILi2EN4cute5tupleIJNS5_1CILi1EEES8_S8_EEENS6_IJNS7_ILi128EEENS7_ILi160EEENS7_ILi192EEEEEELi192ENS_12float_e4m3_tEfNS_4arch4Sm90ELb1ELb0ELb1ELb1ELb0ELb0ELb0ELb1ELb1ELb1ELb1ELb0EEENS1_21CollectiveEpilogueFwdINS6_IJSA_SC_SB_EEES9_NS_10bfloat16_tESG_Li256ELb1ELb1ELb1ELb1EEENS1_36VarlenDynamicPersistentTileSchedulerILi128ELi160ELi256ELi128ELb1ELb1ELb1ELb1ELb1ELb1EEEEEEEEEvNT_6ParamsE)
        /*02b4*/ 	.word	0x00000048


	//----- nvinfo : EIATTR_REGCOUNT
	.align		4
.L_173:
        /*02b8*/ 	.byte	0x04, 0x2f
        /*02ba*/ 	.short	(.L_175 - .L_174)
	.align		4
.L_174:
        /*02bc*/ 	.word	index@(_ZN7cutlass13device_kernelIN5flash11enable_sm90INS1_16FlashAttnFwdSm90INS1_25CollectiveMainloopFwdSm90ILi2EN4cute5tupleIJNS5_1CILi1EEES8_S8_EEENS6_IJNS7_ILi128EEENS7_ILi160EEENS7_ILi192EEEEEELi192ENS_12float_e4m3_tEfNS_4arch4Sm90ELb1ELb0ELb1ELb0ELb0ELb0ELb0ELb1ELb1ELb1ELb1ELb0EEENS1_21CollectiveEpilogueFwdINS6_IJSA_SC_SB_EEES9_NS_10bfloat16_tESG_Li256ELb0ELb1ELb1ELb1EEENS1_19SingleTileSchedulerILb0ELb1ELb1ELi128EEEEEEEEEvNT_6ParamsE)
        /*02c0*/ 	.word	0x000000a8


	//----- nvinfo : EIATTR_FRAME_SIZE
	.align		4
.L_175:
        /*02c4*/ 	.byte	0x04, 0x11
        /*02c6*/ 	.short	(.L_177 - .L_176)
	.align		4
.L_176:
        /*02c8*/ 	.word	index@(_ZN7cutlass13device_kernelIN5flash11enable_sm90INS1_16FlashAttnFwdSm90INS1_25CollectiveMainloopFwdSm90ILi2EN4cute5tupleIJNS5_1CILi1EEES8_S8_EEENS6_IJNS7_ILi128EEENS7_ILi160EEENS7_ILi192EEEEEELi192ENS_12float_e4m3_tEfNS_4arch4Sm90ELb1ELb0ELb1ELb0ELb0ELb0ELb0ELb1ELb1ELb1ELb1ELb0EEENS1_21CollectiveEpilogueFwdINS6_IJSA_SC_SB_EEES9_NS_10bfloat16_tESG_Li256ELb0ELb1ELb1ELb1EEENS1_19SingleTileSchedulerILb0ELb1ELb1ELi128EEEEEEEEEvNT_6ParamsE)
        /*02cc*/ 	.word	0x00000028


	//----- nvinfo : EIATTR_REGCOUNT
	.align		4
.L_177:
        /*02d0*/ 	.byte	0x04, 0x2f
        /*02d2*/ 	.short	(.L_179 - .L_178)
	.align		4
.L_178:
        /*02d4*/ 	.word	index@(_ZN7cutlass13device_kernelIN5flash11enable_sm90INS1_16FlashAttnFwdSm90INS1_25CollectiveMainloopFwdSm90ILi2EN4cute5tupleIJNS5_1CILi1EEES8_S8_EEENS6_IJNS7_ILi128EEESA_NS7_ILi192EEEEEELi192ENS_12float_e4m3_tEfNS_4arch4Sm90ELb0ELb1ELb1ELb1ELb0ELb1ELb0ELb1ELb1ELb1ELb1ELb0EEENS1_21CollectiveEpilogueFwdINS6_IJSA_SB_SA_EEES9_NS_10bfloat16_tESF_Li256ELb1ELb1ELb1ELb1EEENS1_36VarlenDynamicPersistentTileSchedulerILi128ELi128ELi256ELi128ELb1ELb1ELb1ELb1ELb0ELb1EEEEEEEEEvNT_6ParamsE)
        /*02d8*/ 	.word	0x000000a8


	//----- nvinfo : EIATTR_FRAME_SIZE
	.align		4
.L_179:
        /*02dc*/ 	.byte	0x04, 0x11
        /*02de*/ 	.short	(.L_181 - .L_180)
	.align		4
.L_180:
        /*02e0*/ 	.word	index@(_ZN7cutlass13device_kernelIN5flash11enable_sm90INS1_16FlashAttnFwdSm90INS1_25CollectiveMainloopFwdSm90ILi2EN4cute5tupleIJNS5_1CILi1EEES8_S8_EEENS6_IJNS7_ILi128EEESA_NS7_ILi192EEEEEELi192ENS_12float_e4m3_tEfNS_4arch4Sm90ELb0ELb1ELb1ELb1ELb0ELb1ELb0ELb1ELb1ELb1ELb1ELb0EEENS1_21CollectiveEpilogueFwdINS6_IJSA_SB_SA_EEES9_NS_10bfloat16_tESF_Li256ELb1ELb1ELb1ELb1EEENS1_36VarlenDynamicPersistentTileSchedulerILi128ELi128ELi256ELi128ELb1ELb1ELb1ELb1ELb0ELb1EEEEEEEEEvNT_6ParamsE)
        /*02e4*/ 	.word	0x00000078


	//----- nvinfo : EIATTR_REGCOUNT
	.align		4
.L_181:
        /*02e8*/ 	.byte	0x04, 0x2f
        /*02ea*/ 	.short	(.L_183 - .L_182)
	.align		4
.L_182:
        /*02ec*/ 	.word	index@(_ZN7cutlass13device_kernelIN5flash11enable_sm90INS1_16FlashAttnFwdSm90INS1_25CollectiveMainloopFwdSm90ILi2EN4cute5tupleIJNS5_1CILi1EEES8_S8_EEENS6_IJNS7_ILi128EEESA_NS7_ILi192EEEEEELi192ENS_12float_e4m3_tEfNS_4arch4Sm90ELb0ELb1ELb1ELb1ELb0ELb0ELb0ELb1ELb1ELb1ELb1ELb0EEENS1_21CollectiveEpilogueFwdINS6_IJSA_SB_SA_EEES9_NS_10bfloat16_tESF_Li256ELb1ELb1ELb1ELb1EEENS1_36VarlenDynamicPersistentTileSchedulerILi128ELi128ELi256ELi128ELb1ELb1ELb1ELb1ELb0ELb1EEEEEEEEEvNT_6ParamsE)
        /*02f0*/ 	.word	0x000000a8


	//----- nvinfo : EIATTR_FRAME_SIZE
	.align		4
.L_183:
        /*02f4*/ 	.byte	0x04, 0x11
        /*02f6*/ 	.short	(.L_185 - .L_184)
	.align		4
.L_184:
        /*02f8*/ 	.word	index@(_ZN7cutlass13device_kernelIN5flash11enable_sm90INS1_16FlashAttnFwdSm90INS1_25CollectiveMainloopFwdSm90ILi2EN4cute5tupleIJNS5_1CILi1EEES8_S8_EEENS6_IJNS7_ILi128EEESA_NS7_ILi192EEEEEELi192ENS_12float_e4m3_tEfNS_4arch4Sm90ELb0ELb1ELb1ELb1ELb0ELb0ELb0ELb1ELb1ELb1ELb1ELb0EEENS1_21CollectiveEpilogueFwdINS6_IJSA_SB_SA_EEES9_NS_10bfloat16_tESF_Li256ELb1ELb1ELb1ELb1EEENS1_36VarlenDynamicPersistentTileSchedulerILi128ELi128ELi256ELi128ELb1ELb1ELb1ELb1ELb0ELb1EEEEEEEEEvNT_6ParamsE)
        /*02fc*/ 	.word	0x00000048


	//----- nvinfo : EIATTR_REGCOUNT
	.align		4
.L_185:
        /*0300*/ 	.byte	0x04, 0x2f
        /*0302*/ 	.short	(.L_187 - .L_186)
	.align		4
.L_186:
        /*0304*/ 	.word	index@(_ZN7cutlass13device_kernelIN5flash11enable_sm90INS1_16FlashAttnFwdSm90INS1_25CollectiveMainloopFwdSm90ILi2EN4cute5tupleIJNS5_1CILi1EEES8_S8_EEENS6_IJNS7_ILi128EEESA_NS7_ILi192EEEEEELi192ENS_12float_e4m3_tEfNS_4arch4Sm90ELb0ELb1ELb1ELb0ELb0ELb0ELb0ELb1ELb1ELb1ELb1ELb0EEENS1_21CollectiveEpilogueFwdINS6_IJSA_SB_SA_EEES9_NS_10bfloat16_tESF_Li256ELb0ELb1ELb1ELb1EEENS1_19SingleTileSchedulerILb0ELb1ELb1ELi128EEEEEEEEEvNT_6ParamsE)
        /*0308*/ 	.word	0x000000a8


	//----- nvinfo : EIATTR_FRAME_SIZE
	.align		4
.L_187:
        /*030c*/ 	.byte	0x04, 0x11
        /*030e*/ 	.short	(.L_189 - .L_188)
	.align		4
.L_188:
        /*0310*/ 	.word	index@(_ZN7cutlass13device_kernelIN5flash11enable_sm90INS1_16FlashAttnFwdSm90INS1_25CollectiveMainloopFwdSm90ILi2EN4cute5tupleIJNS5_1CILi1EEES8_S8_EEENS6_IJNS7_ILi128EEESA_NS7_ILi192EEEEEELi192ENS_12float_e4m3_tEfNS_4arch4Sm90ELb0ELb1ELb1ELb0ELb0ELb0ELb0ELb1ELb1ELb1ELb1ELb0EEENS1_21CollectiveEpilogueFwdINS6_IJSA_SB_SA_EEES9_NS_10bfloat16_tESF_Li256ELb0ELb1ELb1ELb1EEENS1_19SingleTileSchedulerILb0ELb1ELb1ELi128EEEEEEEEEvNT_6ParamsE)
        /*0314*/ 	.word	0x00000018


	//----- nvinfo : EIATTR_REGCOUNT
	.align		4
.L_189:
        /*0318*/ 	.byte	0x04, 0x2f
        /*031a*/ 	.short	(.L_191 - .L_190)
	.align		4
.L_190:
        /*031c*/ 	.word	index@(_ZN7cutlass13device_kernelIN5flash11enable_sm90INS1_16FlashAttnFwdSm90INS1_25CollectiveMainloopFwdSm90ILi2EN4cute5tupleIJNS5_1CILi1EEES8_S8_EEENS6_IJNS7_ILi128EEENS7_ILi160EEENS7_ILi192EEEEEELi192ENS_12float_e4m3_tEfNS_4arch4Sm90ELb0ELb0ELb1ELb1ELb0ELb1ELb0ELb1ELb1ELb1ELb1ELb0EEENS1_21CollectiveEpilogueFwdINS6_IJSA_SC_SB_EEES9_NS_10bfloat16_tESG_Li256ELb1ELb1ELb1ELb1EEENS1_36VarlenDynamicPersistentTileSchedulerILi128ELi160ELi256ELi128ELb1ELb1ELb1ELb0ELb1ELb1EEEEEEEEEvNT_6ParamsE)
        /*0320*/ 	.word	0x000000a8


	//----- nvinfo : EIATTR_FRAME_SIZE
	.align		4
.L_191:
        /*0324*/ 	.byte	0x04, 0x11
        /*0326*/ 	.short	(.L_193 - .L_192)
	.align		4
.L_192:
        /*0328*/ 	.word	index@(_ZN7cutlass13device_kernelIN5flash11enable_sm90INS1_16FlashAttnFwdSm90INS1_25CollectiveMainloopFwdSm90ILi2EN4cute5tupleIJNS5_1CILi1EEES8_S8_EEENS6_IJNS7_ILi128EEENS7_ILi160EEENS7_ILi192EEEEEELi192ENS_12float_e4m3_tEfNS_4arch4Sm90ELb0ELb0ELb1ELb1ELb0ELb1ELb0ELb1ELb1ELb1ELb1ELb0EEENS1_21CollectiveEpilogueFwdINS6_IJSA_SC_SB_EEES9_NS_10bfloat16_tESG_Li256ELb1ELb1ELb1ELb1EEENS1_36VarlenDynamicPersistentTileSchedulerILi128ELi160ELi256ELi128ELb1ELb1ELb1ELb0ELb1ELb1EEEEEEEEEvNT_6ParamsE)
        /*032c*/ 	.word	0x000000e8


	//----- nvinfo : EIATTR_REGCOUNT
	.align		4
.L_193:
        /*0330*/ 	.byte	0x04, 0x2f
        /*0332*/ 	.short	(.L_195 - .L_194)
	.align		4
.L_194:
        /*0334*/ 	.word	index@(_ZN7cutlass13device_kernelIN5flash11enable_sm90INS1_16FlashAttnFwdSm90INS1_25CollectiveMainloopFwdSm90ILi2EN4cute5tupleIJNS5_1CILi1EEES8_S8_EEENS6_IJNS7_ILi128EEENS7_ILi160EEENS7_ILi192EEEEEELi192ENS_12float_e4m3_tEfNS_4arch4Sm90ELb0ELb0ELb1ELb1ELb0ELb0ELb0ELb1ELb1ELb1ELb1ELb0EEENS1_21CollectiveEpilogueFwdINS6_IJSA_SC_SB_EEES9_NS_10bfloat16_tESG_Li256ELb1ELb1ELb1ELb1EEENS1_36VarlenDynamicPersistentTileSchedulerILi128ELi160ELi256ELi128ELb1ELb1ELb1ELb0ELb1ELb1EEEEEEEEEvNT_6ParamsE)
        /*0338*/ 	.word	0x000000a8


	//----- nvinfo : EIATTR_FRAME_SIZE
	.align		4
.L_195:
        /*033c*/ 	.byte	0x04, 0x11
        /*033e*/ 	.short	(.L_197 - .L_196)
	.align		4
.L_196:
        /*0340*/ 	.word	index@(_ZN7cutlass13device_kernelIN5flash11enable_sm90INS1_16FlashAttnFwdSm90INS1_25CollectiveMainloopFwdSm90ILi2EN4cute5tupleIJNS5_1CILi1EEES8_S8_EEENS6_IJNS7_ILi128EEENS7_ILi160EEENS7_ILi192EEEEEELi192ENS_12float_e4m3_tEfNS_4arch4Sm90ELb0ELb0ELb1ELb1ELb0ELb0ELb0ELb1ELb1ELb1ELb1ELb0EEENS1_21CollectiveEpilogueFwdINS6_IJSA_SC_SB_EEES9_NS_10bfloat16_tESG_Li256ELb1ELb1ELb1ELb1EEENS1_36VarlenDynamicPersistentTileSchedulerILi128ELi160ELi256ELi128ELb1ELb1ELb1ELb0ELb1ELb1EEEEEEEEEvNT_6ParamsE)
        /*0344*/ 	.word	0x00000048


	//----- nvinfo : EIATTR_REGCOUNT
	.align		4
.L_197:
        /*0348*/ 	.byte	0x04, 0x2f
        /*034a*/ 	.short	(.L_199 - .L_198)
	.align		4
.L_198:
        /*034c*/ 	.word	index@(_ZN7cutlass13device_kernelIN5flash11enable_sm90INS1_16FlashAttnFwdSm90INS1_25CollectiveMainloopFwdSm90ILi2EN4cute5tupleIJNS5_1CILi1EEES8_S8_EEENS6_IJNS7_ILi128EEENS7_ILi160EEENS7_ILi192EEEEEELi192ENS_12float_e4m3_tEfNS_4arch4Sm90ELb0ELb0ELb1ELb0ELb0ELb0ELb0ELb1ELb1ELb1ELb1ELb0EEENS1_21CollectiveEpilogueFwdINS6_IJSA_SC_SB_EEES9_NS_10bfloat16_tESG_Li256ELb0ELb1ELb1ELb1EEENS1_19SingleTileSchedulerILb0ELb1ELb1ELi128EEEEEEEEEvNT_6ParamsE)
        /*0350*/ 	.word	0x000000a8


	//----- nvinfo : EIATTR_FRAME_SIZE
	.align		4
.L_199:
        /*0354*/ 	.byte	0x04, 0x11
        /*0356*/ 	.short	(.L_201 - .L_200)
	.align		4
.L_200:
        /*0358*/ 	.word	index@(_ZN7cutlass13device_kernelIN5flash11enable_sm90INS1_16FlashAttnFwdSm90INS1_25CollectiveMainloopFwdSm90ILi2EN4cute5tupleIJNS5_1CILi1EEES8_S8_EEENS6_IJNS7_ILi128EEENS7_ILi160EEENS7_ILi192EEEEEELi192ENS_12float_e4m3_tEfNS_4arch4Sm90ELb0ELb0ELb1ELb0ELb0ELb0ELb0ELb1ELb1ELb1ELb1ELb0EEENS1_21CollectiveEpilogueFwdINS6_IJSA_SC_SB_EEES9_NS_10bfloat16_tESG_Li256ELb0ELb1ELb1ELb1EEENS1_19SingleTileSchedulerILb0ELb1ELb1ELi128EEEEEEEEEvNT_6ParamsE)
        /*035c*/ 	.word	0x00000020


	//----- nvinfo : EIATTR_REGCOUNT
	.align		4
.L_201:
        /*0360*/ 	.byte	0x04, 0x2f
        /*0362*/ 	.short	(.L_203 - .L_202)
	.align		4
.L_202:
        /*0364*/ 	.word	index@(_ZN7cutlass13device_kernelIN5flash11enable_sm90INS1_16FlashAttnFwdSm90INS1_25CollectiveMainloopFwdSm90ILi2EN4cute5tupleIJNS5_1CILi1EEES8_S8_EEENS6_IJNS7_ILi128EEESA_NS7_ILi256EEEEEELi256ENS_12float_e4m3_tEfNS_4arch4Sm90ELb1ELb0ELb1ELb1ELb0ELb1ELb0ELb1ELb1ELb1ELb1ELb0EEENS1_21CollectiveEpilogueFwdINS6_IJSA_SB_SA_EEES9_NS_10bfloat16_tESF_Li256ELb1ELb1ELb1ELb1EEENS1_36VarlenDynamicPersistentTileSchedulerILi128ELi128ELi256ELi128ELb1ELb1ELb1ELb1ELb1ELb1EEEEEEEEEvNT_6ParamsE)
        /*0368*/ 	.word	0x000000a8


	//----- nvinfo : EIATTR_FRAME_SIZE
	.align		4
.L_203:
        /*036c*/ 	.byte	0x04, 0x11
        /*036e*/ 	.short	(.L_205 - .L_204)
	.align		4
.L_204:
        /*0370*/ 	.word	index@(_ZN7cutlass13device_kernelIN5flash11enable_sm90INS1_16FlashAttnFwdSm90INS1_25CollectiveMainloopFwdSm90ILi2EN4cute5tupleIJNS5_1CILi1EEES8_S8_EEENS6_IJNS7_ILi128EEESA_NS7_ILi256EEEEEELi256ENS_12float_e4m3_tEfNS_4arch4Sm90ELb1ELb0ELb1ELb1ELb0ELb1ELb0ELb1ELb1ELb1ELb1ELb0EEENS1_21CollectiveEpilogueFwdINS6_IJSA_SB_SA_EEES9_NS_10bfloat16_tESF_Li256ELb1ELb1ELb1ELb1EEENS1_36VarlenDynamicPersistentTileSchedulerILi128ELi128ELi256ELi128ELb1ELb1ELb1ELb1ELb1ELb1EEEEEEEEEvNT_6ParamsE)
        /*0374*/ 	.word	0x000001d0


	//----- nvinfo : EIATTR_REGCOUNT
	.align		4
.L_205:
        /*0378*/ 	.byte	0x04, 0x2f
        /*037a*/ 	.short	(.L_207 - .L_206)
	.align		4
.L_206:
        /*037c*/ 	.word	index@(_ZN7cutlass13device_kernelIN5flash11enable_sm90INS1_16FlashAttnFwdSm90INS1_25CollectiveMainloopFwdSm90ILi2EN4cute5tupleIJNS5_1CILi1EEES8_S8_EEENS6_IJNS7_ILi128EEESA_NS7_ILi256EEEEEELi256ENS_12float_e4m3_tEfNS_4arch4Sm90ELb1ELb0ELb1ELb1ELb0ELb0ELb0ELb1ELb1ELb1ELb1ELb0EEENS1_21CollectiveEpilogueFwdINS6_IJSA_SB_SA_EEES9_NS_10bfloat16_tESF_Li256ELb1ELb1ELb1ELb1EEENS1_36VarlenDynamicPersistentTileSchedulerILi128ELi128ELi256ELi128ELb1ELb1ELb1ELb1ELb1ELb1EEEEEEEEEvNT_6ParamsE)
        /*0380*/ 	.word	0x000000a8


	//----- nvinfo : EIATTR_FRAME_SIZE
	.align		4
.L_207:
        /*0384*/ 	.byte	0x04, 0x11
        /*0386*/ 	.short	(.L_209 - .L_208)
	.align		4
.L_208:
        /*0388*/ 	.word	index@(_ZN7cutlass13device_kernelIN5flash11enable_sm90INS1_16FlashAttnFwdSm90INS1_25CollectiveMainloopFwdSm90ILi2EN4cute5tupleIJNS5_1CILi1EEES8_S8_EEENS6_IJNS7_ILi128EEESA_NS7_ILi256EEEEEELi256ENS_12float_e4m3_tEfNS_4arch4Sm90ELb1ELb0ELb1ELb1ELb0ELb0ELb0ELb1ELb1ELb1ELb1ELb0EEENS1_21CollectiveEpilogueFwdINS6_IJSA_SB_SA_EEES9_NS_10bfloat16_tESF_Li256ELb1ELb1ELb1ELb1EEENS1_36VarlenDynamicPersistentTileSchedulerILi128ELi128ELi256ELi128ELb1ELb1ELb1ELb1ELb1ELb1EEEEEEEEEvNT_6ParamsE)
        /*038c*/ 	.word	0x00000058


	//----- nvinfo : EIATTR_REGCOUNT
	.align		4
.L_209:
        /*0390*/ 	.byte	0x04, 0x2f
        /*0392*/ 	.short	(.L_211 - .L_210)
	.align		4
.L_210:
        /*0394*/ 	.word	index@(_ZN7cutlass13device_kernelIN5flash11enable_sm90INS1_16FlashAttnFwdSm90INS1_25CollectiveMainloopFwdSm90ILi2EN4cute5tupleIJNS5_1CILi1EEES8_S8_EEENS6_IJNS7_ILi128EEESA_NS7_ILi256EEEEEELi256ENS_12float_e4m3_tEfNS_4arch4Sm90ELb1ELb0ELb1ELb0ELb0ELb0ELb0ELb1ELb1ELb1ELb1ELb0EEENS1_21CollectiveEpilogueFwdINS6_IJSA_SB_SA_EEES9_NS_10bfloat16_tESF_Li256ELb0ELb1ELb1ELb1EEENS1_19SingleTileSchedulerILb0ELb1ELb1ELi128EEEEEEEEEvNT_6ParamsE)
        /*0398*/ 	.word	0x000000a8


	//----- nvinfo : EIATTR_FRAME_SIZE
	.align		4
.L_211:
        /*039c*/ 	.byte	0x04, 0x11
        /*039e*/ 	.short	(.L_213 - .L_212)
	.align		4
.L_212:
        /*03a0*/ 	.word	index@(_ZN7cutlass13device_kernelIN5flash11enable_sm90INS1_16FlashAttnFwdSm90INS1_25CollectiveMainloopFwdSm90ILi2EN4cute5tupleIJNS5_1CILi1EEES8_S8_EEENS6_IJNS7_ILi128EEESA_NS7_ILi256EEEEEELi256ENS_12float_e4m3_tEfNS_4arch4Sm90ELb1ELb0ELb1ELb0ELb0ELb0ELb0ELb1ELb1ELb1ELb1ELb0EEENS1_21CollectiveEpilogueFwdINS6_IJSA_SB_SA_EEES9_NS_10bfloat16_tESF_Li256ELb0ELb1ELb1ELb1EEENS1_19SingleTileSchedulerILb0ELb1ELb1ELi128EEEEEEEEEvNT_6ParamsE)
        /*03a4*/ 	.word	0x00000038


	//----- nvinfo : EIATTR_REGCOUNT
	.align		4
.L_213:
        /*03a8*/ 	.byte	0x04, 0x2f
        /*03aa*/ 	.short	(.L_215 - .L_214)
	.align		4
.L_214:
        /*03ac*/ 	.word	index@(_ZN7cutlass13device_kernelIN5flash11enable_sm90INS1_16FlashAttnFwdSm90INS1_25CollectiveMainloopFwdSm90ILi2EN4cute5tupleIJNS5_1CILi1EEES8_S8_EEENS6_IJNS7_ILi128EEENS7_ILi64EEENS7_ILi256EEEEEELi256ENS_12float_e4m3_tEfNS_4arch4Sm90ELb0ELb1ELb1ELb1ELb0ELb1ELb0ELb1ELb1ELb1ELb1ELb0EEENS1_21CollectiveEpilogueFwdINS6_IJSA_SC_SB_EEES9_NS_10bfloat16_tESG_Li256ELb1ELb1ELb1ELb1EEENS1_36VarlenDynamicPersistentTileSchedulerILi128ELi64ELi256ELi128ELb1ELb1ELb1ELb1ELb0ELb1EEEEEEEEEvNT_6ParamsE)
        /*03b0*/ 	.word	0x000000a8


	//----- nvinfo : EIATTR_FRAME_SIZE
	.align		4
.L_215:
        /*03b4*/ 	.byte	0x04, 0x11
        /*03b6*/ 	.short	(.L_217 - .L_216)
	.align		4
.L_216:
        /*03b8*/ 	.word	index@(_ZN7cutlass13device_kernelIN5flash11enable_sm90INS1_16FlashAttnFwdSm90INS1_25CollectiveMainloopFwdSm90ILi2EN4cute5tupleIJNS5_1CILi1EEES8_S8_EEENS6_IJNS7_ILi128EEENS7_ILi64EEENS7_ILi256EEEEEELi256ENS_12float_e4m3_tEfNS_4arch4Sm90ELb0ELb1ELb1ELb1ELb0ELb1ELb0ELb1ELb1ELb1ELb1ELb0EEENS1_21CollectiveEpilogueFwdINS6_IJSA_SC_SB_EEES9_NS_10bfloat16_tESG_Li256ELb1ELb1ELb1ELb1EEENS1_36VarlenDynamicPersistentTileSchedulerILi128ELi64ELi256ELi128ELb1ELb1ELb1ELb1ELb0ELb1EEEEEEEEEvNT_6ParamsE)
        /*03bc*/ 	.word	0x000000b8


	//----- nvinfo : EIATTR_REGCOUNT
	.align		4
.L_217:
        /*03c0*/ 	.byte	0x04, 0x2f
        /*03c2*/ 	.short	(.L_219 - .L_218)
	.align		4
.L_218:
        /*03c4*/ 	.word	index@(_ZN7cutlass13device_kernelIN5flash11enable_sm90INS1_16FlashAttnFwdSm90INS1_25CollectiveMainloopFwdSm90ILi2EN4cute5tupleIJNS5_1CILi1EEES8_S8_EEENS6_IJNS7_ILi128EEENS7_ILi64EEENS7_ILi256EEEEEELi256ENS_12float_e4m3_tEfNS_4arch4Sm90ELb0ELb1ELb1ELb1ELb0ELb0ELb0ELb1ELb1ELb1ELb1ELb0EEENS1_21CollectiveEpilogueFwdINS6_IJSA_SC_SB_EEES9_NS_10bfloat16_tESG_Li256ELb1ELb1ELb1ELb1EEENS1_36VarlenDynamicPersistentTileSchedulerILi128ELi64ELi256ELi128ELb1ELb1ELb1ELb1ELb0ELb1EEEEEEEEEvNT_6ParamsE)
        /*03c8*/ 	.word	0x000000a8


	//----- nvinfo : EIATTR_FRAME_SIZE
	.align		4
.L_219:
        /*03cc*/ 	.byte	0x04, 0x11
        /*03ce*/ 	.short	(.L_221 - .L_220)
	.align		4
.L_220:
        /*03d0*/ 	.word	index@(_ZN7cutlass13device_kernelIN5flash11enable_sm90INS1_16FlashAttnFwdSm90INS1_25CollectiveMainloopFwdSm90ILi2EN4cute5tupleIJNS5_1CILi1EEES8_S8_EEENS6_IJNS7_ILi128EEENS7_ILi64EEENS7_ILi256EEEEEELi256ENS_12float_e4m3_tEfNS_4arch4Sm90ELb0ELb1ELb1ELb1ELb0ELb0ELb0ELb1ELb1ELb1ELb1ELb0EEENS1_21CollectiveEpilogueFwdINS6_IJSA_SC_SB_EEES9_NS_10bfloat16_tESG_Li256ELb1ELb1ELb1ELb1EEENS1_36VarlenDynamicPersistentTileSchedulerILi128ELi64ELi256ELi128ELb1ELb1ELb1ELb1ELb0ELb1EEEEEEEEEvNT_6ParamsE)
        /*03d4*/ 	.word	0x00000048


	//----- nvinfo : EIATTR_REGCOUNT
	.align		4
.L_221:
        /*03d8*/ 	.byte	0x04, 0x2f
        /*03da*/ 	.short	(.L_223 - .L_222)
	.align		4
.L_222:
        /*03dc*/ 	.word	index@(_ZN7cutlass13device_kernelIN5flash11enable_sm90INS1_16FlashAttnFwdSm90INS1_25CollectiveMainloopFwdSm90ILi2EN4cute5tupleIJNS5_1CILi1EEES8_S8_EEENS6_IJNS7_ILi128EEENS7_ILi64EEENS7_ILi256EEEEEELi256ENS_12float_e4m3_tEfNS_4arch4Sm90ELb0ELb1ELb1ELb0ELb0ELb0ELb0ELb1ELb1ELb1ELb1ELb0EEENS1_21CollectiveEpilogueFwdINS6_IJSA_SC_SB_EEES9_NS_10bfloat16_tESG_Li256ELb0ELb1ELb1ELb1EEENS1_19SingleTileSchedulerILb0ELb1ELb1ELi128EEEEEEEEEvNT_6ParamsE)
        /*03e0*/ 	.word	0x000000a8


	//----- nvinfo : EIATTR_FRAME_SIZE
	.align		4
.L_223:
        /*03e4*/ 	.byte	0x04, 0x11
        /*03e6*/ 	.short	(.L_225 - .L_224)
	.align		4
.L_224:
        /*03e8*/ 	.word	index@(_ZN7cutlass13device_kernelIN5flash11enable_sm90INS1_16FlashAttnFwdSm90INS1_25CollectiveMainloopFwdSm90ILi2EN4cute5tupleIJNS5_1CILi1EEES8_S8_EEENS6_IJNS7_ILi128EEENS7_ILi64EEENS7_ILi256EEEEEELi256ENS_12float_e4m3_tEfNS_4arch4Sm90ELb0ELb1ELb1ELb0ELb0ELb0ELb0ELb1ELb1ELb1ELb1ELb0EEENS1_21CollectiveEpilogueFwdINS6_IJSA_SC_SB_EEES9_NS_10bfloat16_tESG_Li256ELb0ELb1ELb1ELb1EEENS1_19SingleTileSchedulerILb0ELb1ELb1ELi128EEEEEEEEEvNT_6ParamsE)
        /*03ec*/ 	.word	0x00000020


	//----- nvinfo : EIATTR_REGCOUNT
	.align		4
.L_225:
        /*03f0*/ 	.byte	0x04, 0x2f
        /*03f2*/ 	.short	(.L_227 - .L_226)
	.align		4
.L_226:
        /*03f4*/ 	.word	index@(_ZN7cutlass13device_kernelIN5flash11enable_sm90INS1_16FlashAttnFwdSm90INS1_25CollectiveMainloopFwdSm90ILi2EN4cute5tupleIJNS5_1CILi1EEES8_S8_EEENS6_IJNS7_ILi128EEESA_NS7_ILi256EEEEEELi256ENS_12float_e4m3_tEfNS_4arch4Sm90ELb0ELb0ELb1ELb1ELb0ELb1ELb0ELb1ELb1ELb1ELb1ELb0EEENS1_21CollectiveEpilogueFwdINS6_IJSA_SB_SA_EEES9_NS_10bfloat16_tESF_Li256ELb1ELb1ELb1ELb1EEENS1_36VarlenDynamicPersistentTileSchedulerILi128ELi128ELi256ELi128ELb1ELb1ELb1ELb0ELb1ELb1EEEEEEEEEvNT_6ParamsE)
        /*03f8*/ 	.word	0x000000a8


	//----- nvinfo : EIATTR_FRAME_SIZE
	.align		4
.L_227:
        /*03fc*/ 	.byte	0x04, 0x11
        /*03fe*/ 	.short	(.L_229 - .L_228)
	.align		4
.L_228:
        /*0400*/ 	.word	index@(_ZN7cutlass13device_kernelIN5flash11enable_sm90INS1_16FlashAttnFwdSm90INS1_25CollectiveMainloopFwdSm90ILi2EN4cute5tupleIJNS5_1CILi1EEES8_S8_EEENS6_IJNS7_ILi128EEESA_NS7_ILi256EEEEEELi256ENS_12float_e4m3_tEfNS_4arch4Sm90ELb0ELb0ELb1ELb1ELb0ELb1ELb0ELb1ELb1ELb1ELb1ELb0EEENS1_21CollectiveEpilogueFwdINS6_IJSA_SB_SA_EEES9_NS_10bfloat16_tESF_Li256ELb1ELb1ELb1ELb1EEENS1_36VarlenDynamicPersistentTileSchedulerILi128ELi128ELi256ELi128ELb1ELb1ELb1ELb0ELb1ELb1EEEEEEEEEvNT_6ParamsE)
        /*0404*/ 	.word	0x000001c8


	//----- nvinfo : EIATTR_REGCOUNT
	.align		4
.L_229:
        /*0408*/ 	.byte	0x04, 0x2f
        /*040a*/ 	.short	(.L_231 - .L_230)
	.align		4
.L_230:
        /*040c*/ 	.word	index@(_ZN7cutlass13device_kernelIN5flash11enable_sm90INS1_16FlashAttnFwdSm90INS1_25CollectiveMainloopFwdSm90ILi2EN4cute5tupleIJNS5_1CILi1EEES8_S8_EEENS6_IJNS7_ILi128EEESA_NS7_ILi256EEEEEELi256ENS_12float_e4m3_tEfNS_4arch4Sm90ELb0ELb0ELb1ELb1ELb0ELb0ELb0ELb1ELb1ELb1ELb1ELb0EEENS1_21CollectiveEpilogueFwdINS6_IJSA_SB_SA_EEES9_NS_10bfloat16_tESF_Li256ELb1ELb1ELb1ELb1EEENS1_36VarlenDynamicPersistentTileSchedulerILi128ELi128ELi256ELi128ELb1ELb1ELb1ELb0ELb1ELb1EEEEEEEEEvNT_6ParamsE)
        /*0410*/ 	.word	0x000000a8


	//----- nvinfo : EIATTR_FRAME_SIZE
	.align		4
.L_231:
        /*0414*/ 	.byte	0x04, 0x11
        /*0416*/ 	.short	(.L_233 - .L_232)
	.align		4
.L_232:
        /*0418*/ 	.word	index@(_ZN7cutlass13device_kernelIN5flash11enable_sm90INS1_16FlashAttnFwdSm90INS1_25CollectiveMainloopFwdSm90ILi2EN4cute5tupleIJNS5_1CILi1EEES8_S8_EEENS6_IJNS7_ILi128EEESA_NS7_ILi256EEEEEELi256ENS_12float_e4m3_tEfNS_4arch4Sm90ELb0ELb0ELb1ELb1ELb0ELb0ELb0ELb1ELb1ELb1ELb1ELb0EEENS1_21CollectiveEpilogueFwdINS6_IJSA_SB_SA_EEES9_NS_10bfloat16_tESF_Li256ELb1ELb1ELb1ELb1EEENS1_36VarlenDynamicPersistentTileSchedulerILi128ELi128ELi256ELi128ELb1ELb1ELb1ELb0ELb1ELb1EEEEEEEEEvNT_6ParamsE)
        /*041c*/ 	.word	0x00000058


	//----- nvinfo : EIATTR_REGCOUNT
	.align		4
.L_233:
        /*0420*/ 	.byte	0x04, 0x2f
        /*0422*/ 	.short	(.L_235 - .L_234)
	.align		4
.L_234:
        /*0424*/ 	.word	index@(_ZN7cutlass13device_kernelIN5flash11enable_sm90INS1_16FlashAttnFwdSm90INS1_25CollectiveMainloopFwdSm90ILi2EN4cute5tupleIJNS5_1CILi1EEES8_S8_EEENS6_IJNS7_ILi128EEESA_NS7_ILi256EEEEEELi256ENS_12float_e4m3_tEfNS_4arch4Sm90ELb0ELb0ELb1ELb0ELb0ELb0ELb0ELb1ELb1ELb1ELb1ELb0EEENS1_21CollectiveEpilogueFwdINS6_IJSA_SB_SA_EEES9_NS_10bfloat16_tESF_Li256ELb0ELb1ELb1ELb1EEENS1_19SingleTileSchedulerILb0ELb1ELb1ELi128EEEEEEEEEvNT_6ParamsE)
        /*0428*/ 	.word	0x000000a8


	//----- nvinfo : EIATTR_FRAME_SIZE
	.align		4
.L_235:
        /*042c*/ 	.byte	0x04, 0x11
        /*042e*/ 	.short	(.L_237 - .L_236)
	.align		4
.L_236:
        /*0430*/ 	.word	index@(_ZN7cutlass13device_kernelIN5flash11enable_sm90INS1_16FlashAttnFwdSm90INS1_25CollectiveMainloopFwdSm90ILi2EN4cute5tupleIJNS5_1CILi1EEES8_S8_EEENS6_IJNS7_ILi128EEESA_NS7_ILi256EEEEEELi256ENS_12float_e4m3_tEfNS_4arch4Sm90ELb0ELb0ELb1ELb0ELb0ELb0ELb0ELb1ELb1ELb1ELb1ELb0EEENS1_21CollectiveEpilogueFwdINS6_IJSA_SB_SA_EEES9_NS_10bfloat16_tESF_Li256ELb0ELb1ELb1ELb1EEENS1_19SingleTileSchedulerILb0ELb1ELb1ELi128EEEEEEEEEvNT_6ParamsE)
        /*0434*/ 	.word	0x00000030


	//----- nvinfo : EIATTR_MIN_STACK_SIZE
	.align		4
.L_237:
        /*0438*/ 	.byte	0x04, 0x12
        /*043a*/ 	.short	(.L_239 - .L_238)
	.align		4
.L_238:
        /*043c*/ 	.word	index@(_ZN7cutlass13device_kernelIN5flash11enable_sm90INS1_16FlashAttnFwdSm90INS1_25CollectiveMainloopFwdSm90ILi2EN4cute5tupleIJNS5_1CILi1EEES8_S8_EEENS6_IJNS7_ILi128EEESA_NS7_ILi256EEEEEELi256ENS_12float_e4m3_tEfNS_4arch4Sm90ELb0ELb0ELb1ELb0ELb0ELb0ELb0ELb1ELb1ELb1ELb1ELb0EEENS1_21CollectiveEpilogueFwdINS6_IJSA_SB_SA_EEES9_NS_10bfloat16_tESF_Li256ELb0ELb1ELb1ELb1EEENS1_19SingleTileSchedulerILb0ELb1ELb1ELi128EEEEEEEEEvNT_6ParamsE)
        /*0440*/ 	.word	0x00000030


	//----- nvinfo : EIATTR_MIN_STACK_SIZE
	.align		4
.L_239:
        /*0444*/ 	.byte	0x04, 0x12
        /*0446*/ 	.short	(.L_241 - .L_240)
	.align		4
.L_240:
        /*0448*/ 	.word	index@(_ZN7cutlass13device_kernelIN5flash11enable_sm90INS1_16FlashAttnFwdSm90INS1_25CollectiveMainloopFwdSm90ILi2EN4cute5tupleIJNS5_1CILi1EEES8_S8_EEENS6_IJNS7_ILi128EEESA_NS7_ILi256EEEEEELi256ENS_12float_e4m3_tEfNS_4arch4Sm90ELb0ELb0ELb1ELb1ELb0ELb0ELb0ELb1ELb1ELb1ELb1ELb0EEENS1_21CollectiveEpilogueFwdINS6_IJSA_SB_SA_EEES9_NS_10bfloat16_tESF_Li256ELb1ELb1ELb1ELb1EEENS1_36VarlenDynamicPersistentTileSchedulerILi128ELi128ELi256ELi128ELb1ELb1ELb1ELb0ELb1ELb1EEEEEEEEEvNT_6ParamsE)
        /*044c*/ 	.word	0x00000058


	//----- nvinfo : EIATTR_MIN_STACK_SIZE
	.align		4
.L_241:
        /*0450*/ 	.byte	0x04, 0x12
        /*0452*/ 	.short	(.L_243 - .L_242)
	.align		4
.L_242:
        /*0454*/ 	.word	index@(_ZN7cutlass13device_kernelIN5flash11enable_sm90INS1_16FlashAttnFwdSm90INS1_25CollectiveMainloopFwdSm90ILi2EN4cute5tupleIJNS5_1CILi1EEES8_S8_EEENS6_IJNS7_ILi128EEESA_NS7_ILi256EEEEEELi256ENS_12float_e4m3_tEfNS_4arch4Sm90ELb0ELb0ELb1ELb1ELb0ELb1ELb0ELb1ELb1ELb1ELb1ELb0EEENS1_21CollectiveEpilogueFwdINS6_IJSA_SB_SA_EEES9_NS_10bfloat16_tESF_Li256ELb1ELb1ELb1ELb1EEENS1_36VarlenDynamicPersistentTileSchedulerILi128ELi128ELi256ELi128ELb1ELb1ELb1ELb0ELb1ELb1EEEEEEEEEvNT_6ParamsE)
        /*0458*/ 	.word	0x000001c8


	//----- nvinfo : EIATTR_MIN_STACK_SIZE
	.align		4
.L_243:
        /*045c*/ 	.byte	0x04, 0x12
        /*045e*/ 	.short	(.L_245 - .L_244)
	.align		4
.L_244:
        /*0460*/ 	.word	index@(_ZN7cutlass13device_kernelIN5flash11enable_sm90INS1_16FlashAttnFwdSm90INS1_25CollectiveMainloopFwdSm90ILi2EN4cute5tupleIJNS5_1CILi1EEES8_S8_EEENS6_IJNS7_ILi128EEENS7_ILi64EEENS7_ILi256EEEEEELi256ENS_12float_e4m3_tEfNS_4arch4Sm90ELb0ELb1ELb1ELb0ELb0ELb0ELb0ELb1ELb1ELb1ELb1ELb0EEENS1_21CollectiveEpilogueFwdINS6_IJSA_SC_SB_EEES9_NS_10bfloat16_tESG_Li256ELb0ELb1ELb1ELb1EEENS1_19SingleTileSchedulerILb0ELb1ELb1ELi128EEEEEEEEEvNT_6ParamsE)
        /*0464*/ 	.word	0x00000020


	//----- nvinfo : EIATTR_MIN_STACK_SIZE
	.align		4
.L_245:
        /*0468*/ 	.byte	0x04, 0x12
        /*046a*/ 	.short	(.L_247 - .L_246)
	.align		4
.L_246:
        /*046c*/ 	.word	index@(_ZN7cutlass13device_kernelIN5flash11enable_sm90INS1_16FlashAttnFwdSm90INS1_25CollectiveMainloopFwdSm90ILi2EN4cute5tupleIJNS5_1CILi1EEES8_S8_EEENS6_IJNS7_ILi128EEENS7_ILi64EEENS7_ILi256EEEEEELi256ENS_12float_e4m3_tEfNS_4arch4Sm90ELb0ELb1ELb1ELb1ELb0ELb0ELb0ELb1ELb1ELb1ELb1ELb0EEENS1_21CollectiveEpilogueFwdINS6_IJSA_SC_SB_EEES9_NS_10bfloat16_tESG_Li256ELb1ELb1ELb1ELb1EEENS1_36VarlenDynamicPersistentTileSchedulerILi128ELi64ELi256ELi128ELb1ELb1ELb1ELb1ELb0ELb1EEEEEEEEEvNT_6ParamsE)
        /*0470*/ 	.word	0x00000048


	//----- nvinfo : EIATTR_MIN_STACK_SIZE
	.align		4
.L_247:
        /*0474*/ 	.byte	0x04, 0x12
        /*0476*/ 	.short	(.L_249 - .L_248)
	.align		4
.L_248:
        /*0478*/ 	.word	index@(_ZN7cutlass13device_kernelIN5flash11enable_sm90INS1_16FlashAttnFwdSm90INS1_25CollectiveMainloopFwdSm90ILi2EN4cute5tupleIJNS5_1CILi1EEES8_S8_EEENS6_IJNS7_ILi128EEENS7_ILi64EEENS7_ILi256EEEEEELi256ENS_12float_e4m3_tEfNS_4arch4Sm90ELb0ELb1ELb1ELb1ELb0ELb1ELb0ELb1ELb1ELb1ELb1ELb0EEENS1_21CollectiveEpilogueFwdINS6_IJSA_SC_SB_EEES9_NS_10bfloat16_tESG_Li256ELb1ELb1ELb1ELb1EEENS1_36VarlenDynamicPersistentTileSchedulerILi128ELi64ELi256ELi128ELb1ELb1ELb1ELb1ELb0ELb1EEEEEEEEEvNT_6ParamsE)
        /*047c*/ 	.word	0x000000b8


	//----- nvinfo : EIATTR_MIN_STACK_SIZE
	.align		4
.L_249:
        /*0480*/ 	.byte	0x04, 0x12
        /*0482*/ 	.short	(.L_251 - .L_250)
	.align		4
.L_250:
        /*0484*/ 	.word	index@(_ZN7cutlass13device_kernelIN5flash11enable_sm90INS1_16FlashAttnFwdSm90INS1_25CollectiveMainloopFwdSm90ILi2EN4cute5tupleIJNS5_1CILi1EEES8_S8_EEENS6_IJNS7_ILi128EEESA_NS7_ILi256EEEEEELi256ENS_12float_e4m3_tEfNS_4arch4Sm90ELb1ELb0ELb1ELb0ELb0ELb0ELb0ELb1ELb1ELb1ELb1ELb0EEENS1_21CollectiveEpilogueFwdINS6_IJSA_SB_SA_EEES9_NS_10bfloat16_tESF_Li256ELb0ELb1ELb1ELb1EEENS1_19SingleTileSchedulerILb0ELb1ELb1ELi128EEEEEEEEEvNT_6ParamsE)
        /*0488*/ 	.word	0x00000038


	//----- nvinfo : EIATTR_MIN_STACK_SIZE
	.align		4
.L_251:
        /*048c*/ 	.byte	0x04, 0x12
        /*048e*/ 	.short	(.L_253 - .L_252)
	.align		4
.L_252:
        /*0490*/ 	.word	index@(_ZN7cutlass13device_kernelIN5flash11enable_sm90INS1_16FlashAttnFwdSm90INS1_25CollectiveMainloopFwdSm90ILi2EN4cute5tupleIJNS5_1CILi1EEES8_S8_EEENS6_IJNS7_ILi128EEESA_NS7_ILi256EEEEEELi256ENS_12float_e4m3_tEfNS_4arch4Sm90ELb1ELb0ELb1ELb1ELb0ELb0ELb0ELb1ELb1ELb1ELb1ELb0EEENS1_21CollectiveEpilogueFwdINS6_IJSA_SB_SA_EEES9_NS_10bfloat16_tESF_Li256ELb1ELb1ELb1ELb1EEENS1_36VarlenDynamicPersistentTileSchedulerILi128ELi128ELi256ELi128ELb1ELb1ELb1ELb1ELb1ELb1EEEEEEEEEvNT_6ParamsE)
        /*0494*/ 	.word	0x00000058


	//----- nvinfo : EIATTR_MIN_STACK_SIZE
	.align		4
.L_253:
        /*0498*/ 	.byte	0x04, 0x12
        /*049a*/ 	.short	(.L_255 - .L_254)
	.align		4
.L_254:
        /*049c*/ 	.word	index@(_ZN7cutlass13device_kernelIN5flash11enable_sm90INS1_16FlashAttnFwdSm90INS1_25CollectiveMainloopFwdSm90ILi2EN4cute5tupleIJNS5_1CILi1EEES8_S8_EEENS6_IJNS7_ILi128EEESA_NS7_ILi256EEEEEELi256ENS_12float_e4m3_tEfNS_4arch4Sm90ELb1ELb0ELb1ELb1ELb0ELb1ELb0ELb1ELb1ELb1ELb1ELb0EEENS1_21CollectiveEpilogueFwdINS6_IJSA_SB_SA_EEES9_NS_10bfloat16_tESF_Li256ELb1ELb1ELb1ELb1EEENS1_36VarlenDynamicPersistentTileSchedulerILi128ELi128ELi256ELi128ELb1ELb1ELb1ELb1ELb1ELb1EEEEEEEEEvNT_6ParamsE)
        /*04a0*/ 	.word	0x000001d0


	//----- nvinfo : EIATTR_MIN_STACK_SIZE
	.align		4
.L_255:
        /*04a4*/ 	.byte	0x04, 0x12
        /*04a6*/ 	.short	(.L_257 - .L_256)
	.align		4
.L_256:
        /*04a8*/ 	.word	index@(_ZN7cutlass13device_kernelIN5flash11enable_sm90INS1_16FlashAttnFwdSm90INS1_25CollectiveMainloopFwdSm90ILi2EN4cute5tupleIJNS5_1CILi1EEES8_S8_EEENS6_IJNS7_ILi128EEENS7_ILi160EEENS7_ILi192EEEEEELi192ENS_12float_e4m3_tEfNS_4arch4Sm90ELb0ELb0ELb1ELb0ELb0ELb0ELb0ELb1ELb1ELb1ELb1ELb0EEENS1_21CollectiveEpilogueFwdINS6_IJSA_SC_SB_EEES9_NS_10bfloat16_tESG_Li256ELb0ELb1ELb1ELb1EEENS1_19SingleTileSchedulerILb0ELb1ELb1ELi128EEEEEEEEEvNT_6ParamsE)
        /*04ac*/ 	.word	0x00000020


	//----- nvinfo : EIATTR_MIN_STACK_SIZE
	.align		4
.L_257:
        /*04b0*/ 	.byte	0x04, 0x12
        /*04b2*/ 	.short	(.L_259 - .L_258)
	.align		4
.L_258:
        /*04b4*/ 	.word	index@(_ZN7cutlass13device_kernelIN5flash11enable_sm90INS1_16FlashAttnFwdSm90INS1_25CollectiveMainloopFwdSm90ILi2EN4cute5tupleIJNS5_1CILi1EEES8_S8_EEENS6_IJNS7_ILi128EEENS7_ILi160EEENS7_ILi192EEEEEELi192ENS_12float_e4m3_tEfNS_4arch4Sm90ELb0ELb0ELb1ELb1ELb0ELb0ELb0ELb1ELb1ELb1ELb1ELb0EEENS1_21CollectiveEpilogueFwdINS6_IJSA_SC_SB_EEES9_NS_10bfloat16_tESG_Li256ELb1ELb1ELb1ELb1EEENS1_36VarlenDynamicPersistentTileSchedulerILi128ELi160ELi256ELi128ELb1ELb1ELb1ELb0ELb1ELb1EEEEEEEEEvNT_6ParamsE)
        /*04b8*/ 	.word	0x00000048


	//----- nvinfo : EIATTR_MIN_STACK_SIZE
	.align		4
.L_259:
        /*04bc*/ 	.byte	0x04, 0x12
        /*04be*/ 	.short	(.L_261 - .L_260)
	.align		4
.L_260:
        /*04c0*/ 	.word	index@(_ZN7cutlass13device_kernelIN5flash11enable_sm90INS1_16FlashAttnFwdSm90INS1_25CollectiveMainloopFwdSm90ILi2EN4cute5tupleIJNS5_1CILi1EEES8_S8_EEENS6_IJNS7_ILi128EEENS7_ILi160EEENS7_ILi192EEEEEELi192ENS_12float_e4m3_tEfNS_4arch4Sm90ELb0ELb0ELb1ELb1ELb0ELb1ELb0ELb1ELb1ELb1ELb1ELb0EEENS1_21CollectiveEpilogueFwdINS6_IJSA_SC_SB_EEES9_NS_10bfloat16_tESG_Li256ELb1ELb1ELb1ELb1EEENS1_36VarlenDynamicPersistentTileSchedulerILi128ELi160ELi256ELi128ELb1ELb1ELb1ELb0ELb1ELb1EEEEEEEEEvNT_6ParamsE)
        /*04c4*/ 	.word	0x000000e8


	//----- nvinfo : EIATTR_MIN_STACK_SIZE
	.align		4
.L_261:
        /*04c8*/ 	.byte	0x04, 0x12
        /*04ca*/ 	.short	(.L_263 - .L_262)
	.align		4
.L_262:
        /*04cc*/ 	.word	index@(_ZN7cutlass13device_kernelIN5flash11enable_sm90INS1_16FlashAttnFwdSm90INS1_25CollectiveMainloopFwdSm90ILi2EN4cute5tupleIJNS5_1CILi1EEES8_S8_EEENS6_IJNS7_ILi128EEESA_NS7_ILi192EEEEEELi192ENS_12float_e4m3_tEfNS_4arch4Sm90ELb0ELb1ELb1ELb0ELb0ELb0ELb0ELb1ELb1ELb1ELb1ELb0EEENS1_21CollectiveEpilogueFwdINS6_IJSA_SB_SA_EEES9_NS_10bfloat16_tESF_Li256ELb0ELb1ELb1ELb1EEENS1_19SingleTileSchedulerILb0ELb1ELb1ELi128EEEEEEEEEvNT_6ParamsE)
        /*04d0*/ 	.word	0x00000018


	//----- nvinfo : EIATTR_MIN_STACK_SIZE
	.align		4
.L_263:
        /*04d4*/ 	.byte	0x04, 0x12
        /*04d6*/ 	.short	(.L_265 - .L_264)
	.align		4
.L_264:
        /*04d8*/ 	.word	index@(_ZN7cutlass13device_kernelIN5flash11enable_sm90INS1_16FlashAttnFwdSm90INS1_25CollectiveMainloopFwdSm90ILi2EN4cute5tupleIJNS5_1CILi1EEES8_S8_EEENS6_IJNS7_ILi128EEESA_NS7_ILi192EEEEEELi192ENS_12float_e4m3_tEfNS_4arch4Sm90ELb0ELb1ELb1ELb1ELb0ELb0ELb0ELb1ELb1ELb1ELb1ELb0EEENS1_21CollectiveEpilogueFwdINS6_IJSA_SB_SA_EEES9_NS_10bfloat16_tESF_Li256ELb1ELb1ELb1ELb1EEENS1_36VarlenDynamicPersistentTileSchedulerILi128ELi128ELi256ELi128ELb1ELb1ELb1ELb1ELb0ELb1EEEEEEEEEvNT_6ParamsE)
        /*04dc*/ 	.word	0x00000048


	//----- nvinfo : EIATTR_MIN_STACK_SIZE
	.align		4
.L_265:
        /*04e0*/ 	.byte	0x04, 0x12
        /*04e2*/ 	.short	(.L_267 - .L_266)
	.align		4
.L_266:
        /*04e4*/ 	.word	index@(_ZN7cutlass13device_kernelIN5flash11enable_sm90INS1_16FlashAttnFwdSm90INS1_25CollectiveMainloopFwdSm90ILi2EN4cute5tupleIJNS5_1CILi1EEES8_S8_EEENS6_IJNS7_ILi128EEESA_NS7_ILi192EEEEEELi192ENS_12float_e4m3_tEfNS_4arch4Sm90ELb0ELb1ELb1ELb1ELb0ELb1ELb0ELb1ELb1ELb1ELb1ELb0EEENS1_21CollectiveEpilogueFwdINS6_IJSA_SB_SA_EEES9_NS_10bfloat16_tESF_Li256ELb1ELb1ELb1ELb1EEENS1_36VarlenDynamicPersistentTileSchedulerILi128ELi128ELi256ELi128ELb1ELb1ELb1ELb1ELb0ELb1EEEEEEEEEvNT_6ParamsE)
        /*04e8*/ 	.word	0x00000078


	//----- nvinfo : EIATTR_MIN_STACK_SIZE
	.align		4
.L_267:
        /*04ec*/ 	.byte	0x04, 0x12
        /*04ee*/ 	.short	(.L_269 - .L_268)
	.align		4
.L_268:
        /*04f0*/ 	.word	index@(_ZN7cutlass13device_kernelIN5flash11enable_sm90INS1_16FlashAttnFwdSm90INS1_25CollectiveMainloopFwdSm90ILi2EN4cute5tupleIJNS5_1CILi1EEES8_S8_EEENS6_IJNS7_ILi128EEENS7_ILi160EEENS7_ILi192EEEEEELi192ENS_12float_e4m3_tEfNS_4arch4Sm90ELb1ELb0ELb1ELb0ELb0ELb0ELb0ELb1ELb1ELb1ELb1ELb0EEENS1_21CollectiveEpilogueFwdINS6_IJSA_SC_SB_EEES9_NS_10bfloat16_tESG_Li256ELb0ELb1ELb1ELb1EEENS1_19SingleTileSchedulerILb0ELb1ELb1ELi128EEEEEEEEEvNT_6ParamsE)
        /*04f4*/ 	.word	0x00000028


	//----- nvinfo : EIATTR_MIN_STACK_SIZE
	.align		4
.L_269:
        /*04f8*/ 	.byte	0x04, 0x12
        /*04fa*/ 	.short	(.L_271 - .L_270)
	.align		4
.L_270:
        /*04fc*/ 	.word	index@(_ZN7cutlass13device_kernelIN5flash11enable_sm90INS1_16FlashAttnFwdSm90INS1_25CollectiveMainloopFwdSm90ILi2EN4cute5tupleIJNS5_1CILi1EEES8_S8_EEENS6_IJNS7_ILi128EEENS7_ILi160EEENS7_ILi192EEEEEELi192ENS_12float_e4m3_tEfNS_4arch4Sm90ELb1ELb0ELb1ELb1ELb0ELb0ELb0ELb1ELb1ELb1ELb1ELb0EEENS1_21CollectiveEpilogueFwdINS6_IJSA_SC_SB_EEES9_NS_10bfloat16_tESG_Li256ELb1ELb1ELb1ELb1EEENS1_36VarlenDynamicPersistentTileSchedulerILi128ELi160ELi256ELi128ELb1ELb1ELb1ELb1ELb1ELb1EEEEEEEEEvNT_6ParamsE)
        /*0500*/ 	.word	0x00000048


	//----- nvinfo : EIATTR_MIN_STACK_SIZE
	.align		4
.L_271:
        /*0504*/ 	.byte	0x04, 0x12
        /*0506*/ 	.short	(.L_273 - .L_272)
	.align		4
.L_272:
        /*0508*/ 	.word	index@(_ZN7cutlass13device_kernelIN5flash11enable_sm90INS1_16FlashAttnFwdSm90INS1_25CollectiveMainloopFwdSm90ILi2EN4cute5tupleIJNS5_1CILi1EEES8_S8_EEENS6_IJNS7_ILi128EEENS7_ILi160EEENS7_ILi192EEEEEELi192ENS_12float_e4m3_tEfNS_4arch4Sm90ELb1ELb0ELb1ELb1ELb0ELb1ELb0ELb1ELb1ELb1ELb1ELb0EEENS1_21CollectiveEpilogueFwdINS6_IJSA_SC_SB_EEES9_NS_10bfloat16_tESG_Li256ELb1ELb1ELb1ELb1EEENS1_36VarlenDynamicPersistentTileSchedulerILi128ELi160ELi256ELi128ELb1ELb1ELb1ELb1ELb1ELb1EEEEEEEEEvNT_6ParamsE)
        /*050c*/ 	.word	0x00000080


	//----- nvinfo : EIATTR_MIN_STACK_SIZE
	.align		4
.L_273:
        /*0510*/ 	.byte	0x04, 0x12
        /*0512*/ 	.short	(.L_275 - .L_274)
	.align		4
.L_274:
        /*0514*/ 	.word	index@(_ZN7cutlass13device_kernelIN5flash11enable_sm90INS1_16FlashAttnFwdSm90INS1_25CollectiveMainloopFwdSm90ILi2EN4cute5tupleIJNS5_1CILi1EEES8_S8_EEENS6_IJNS7_ILi128EEENS7_ILi224EEESA_EEELi128ENS_12float_e4m3_tEfNS_4arch4Sm90ELb0ELb0ELb1ELb0ELb0ELb0ELb0ELb1ELb1ELb1ELb1ELb0EEENS1_21CollectiveEpilogueFwdINS6_IJSA_SA_SB_EEES9_NS_10bfloat16_tESF_Li256ELb0ELb1ELb1ELb1EEENS1_19SingleTileSchedulerILb0ELb1ELb1ELi128EEEEEEEEEvNT_6ParamsE)
        /*0518*/ 	.word	0x00000028


	//----- nvinfo : EIATTR_MIN_STACK_SIZE
	.align		4
.L_275:
        /*051c*/ 	.byte	0x04, 0x12
        /*051e*/ 	.short	(.L_277 - .L_276)
	.align		4
.L_276:
        /*0520*/ 	.word	index@(_ZN7cutlass13device_kernelIN5flash11enable_sm90INS1_16FlashAttnFwdSm90INS1_25CollectiveMainloopFwdSm90ILi2EN4cute5tupleIJNS5_1CILi1EEES8_S8_EEENS6_IJNS7_ILi128EEENS7_ILi224EEESA_EEELi128ENS_12float_e4m3_tEfNS_4arch4Sm90ELb0ELb0ELb1ELb1ELb0ELb0ELb0ELb1ELb1ELb1ELb1ELb0EEENS1_21CollectiveEpilogueFwdINS6_IJSA_SA_SB_EEES9_NS_10bfloat16_tESF_Li256ELb1ELb1ELb1ELb1EEENS1_36VarlenDynamicPersistentTileSchedulerILi128ELi224ELi256ELi128ELb1ELb1ELb1ELb0ELb1ELb1EEEEEEEEEvNT_6ParamsE)
        /*0524*/ 	.word	0x00000050


	//----- nvinfo : EIATTR_MIN_STACK_SIZE
	.align		4
.L_277:
        /*0528*/ 	.byte	0x04, 0x12
        /*052a*/ 	.short	(.L_279 - .L_278)
	.align		4
.L_278:
        /*052c*/ 	.word	index@(_ZN7cutlass13device_kernelIN5flash11enable_sm90INS1_16FlashAttnFwdSm90INS1_25CollectiveMainloopFwdSm90ILi2EN4cute5tupleIJNS5_1CILi1EEES8_S8_EEENS6_IJNS7_ILi128EEENS7_ILi224EEESA_EEELi128ENS_12float_e4m3_tEfNS_4arch4Sm90ELb0ELb0ELb1ELb1ELb0ELb1ELb0ELb1ELb1ELb1ELb1ELb0EEENS1_21CollectiveEpilogueFwdINS6_IJSA_SA_SB_EEES9_NS_10bfloat16_tESF_Li256ELb1ELb1ELb1ELb1EEENS1_36VarlenDynamicPersistentTileSchedulerILi128ELi224ELi256ELi128ELb1ELb1ELb1ELb0ELb1ELb1EEEEEEEEEvNT_6ParamsE)
        /*0530*/ 	.word	0x00000128


	//----- nvinfo : EIATTR_MIN_STACK_SIZE
	.align		4
.L_279:
        /*0534*/ 	.byte	0x04, 0x12
        /*0536*/ 	.short	(.L_281 - .L_280)
	.align		4
.L_280:
        /*0538*/ 	.word	index@(_ZN7cutlass13device_kernelIN5flash11enable_sm90INS1_16FlashAttnFwdSm90INS1_25CollectiveMainloopFwdSm90ILi2EN4cute5tupleIJNS5_1CILi1EEES8_S8_EEENS6_IJNS7_ILi128EEENS7_ILi192EEESA_EEELi128ENS_12float_e4m3_tEfNS_4arch4Sm90ELb0ELb1ELb1ELb0ELb0ELb0ELb0ELb1ELb1ELb1ELb1ELb0EEENS1_21CollectiveEpilogueFwdINS6_IJSA_SA_SB_EEES9_NS_10bfloat16_tESF_Li256ELb0ELb1ELb1ELb1EEENS1_19SingleTileSchedulerILb0ELb1ELb1ELi128EEEEEEEEEvNT_6ParamsE)
        /*053c*/ 	.word	0x00000018


	//----- nvinfo : EIATTR_MIN_STACK_SIZE
	.align		4
.L_281:
        /*0540*/ 	.byte	0x04, 0x12
        /*0542*/ 	.short	(.L_283 - .L_282)
	.align		4
.L_282:
        /*0544*/ 	.word	index@(_ZN7cutlass13device_kernelIN5flash11enable_sm90INS1_16FlashAttnFwdSm90INS1_25CollectiveMainloopFwdSm90ILi2EN4cute5tupleIJNS5_1CILi1EEES8_S8_EEENS6_IJNS7_ILi128EEENS7_ILi192EEESA_EEELi128ENS_12float_e4m3_tEfNS_4arch4Sm90ELb0ELb1ELb1ELb1ELb0ELb0ELb0ELb1ELb1ELb1ELb1ELb0EEENS1_21CollectiveEpilogueFwdINS6_IJSA_SA_SB_EEES9_NS_10bfloat16_tESF_Li256ELb1ELb1ELb1ELb1EEENS1_36VarlenDynamicPersistentTileSchedulerILi128ELi192ELi256ELi128ELb1ELb1ELb1ELb1ELb0ELb1EEEEEEEEEvNT_6ParamsE)
        /*0548*/ 	.word	0x00000040


	//----- nvinfo : EIATTR_MIN_STACK_SIZE
	.align		4
.L_283:
        /*054c*/ 	.byte	0x04, 0x12
        /*054e*/ 	.short	(.L_285 - .L_284)
	.align		4
.L_284:
        /*0550*/ 	.word	index@(_ZN7cutlass13device_kernelIN5flash11enable_sm90INS1_16FlashAttnFwdSm90INS1_25CollectiveMainloopFwdSm90ILi2EN4cute5tupleIJNS5_1CILi1EEES8_S8_EEENS6_IJNS7_ILi128EEENS7_ILi192EEESA_EEELi128ENS_12float_e4m3_tEfNS_4arch4Sm90ELb0ELb1ELb1ELb1ELb0ELb1ELb0ELb1ELb1ELb1ELb1ELb0EEENS1_21CollectiveEpilogueFwdINS6_IJSA_SA_SB_EEES9_NS_10bfloat16_tESF_Li256ELb1ELb1ELb1ELb1EEENS1_36VarlenDynamicPersistentTileSchedulerILi128ELi192ELi256ELi128ELb1ELb1ELb1ELb1ELb0ELb1EEEEEEEEEvNT_6ParamsE)
        /*0554*/ 	.word	0x00000068


	//----- nvinfo : EIATTR_MIN_STACK_SIZE
	.align		4
.L_285:
        /*0558*/ 	.byte	0x04, 0x12
        /*055a*/ 	.short	(.L_287 - .L_286)
	.align		4
.L_286:
        /*055c*/ 	.word	index@(_ZN7cutlass13device_kernelIN5flash11enable_sm90INS1_16FlashAttnFwdSm90INS1_25CollectiveMainloopFwdSm90ILi2EN4cute5tupleIJNS5_1CILi1EEES8_S8_EEENS6_IJNS7_ILi128EEENS7_ILi224EEESA_EEELi128ENS_12float_e4m3_tEfNS_4arch4Sm90ELb1ELb0ELb1ELb0ELb0ELb0ELb0ELb1ELb1ELb1ELb1ELb0EEENS1_21CollectiveEpilogueFwdINS6_IJSA_SA_SB_EEES9_NS_10bfloat16_tESF_Li256ELb0ELb1ELb1ELb1EEENS1_19SingleTileSchedulerILb0ELb1ELb1ELi128EEEEEEEEEvNT_6ParamsE)
        /*0560*/ 	.word	0x00000028


	//----- nvinfo : EIATTR_MIN_STACK_SIZE
	.align		4
.L_287:
        /*0564*/ 	.byte	0x04, 0x12
        /*0566*/ 	.short	(.L_289 - .L_288)
	.align		4
.L_288:
        /*0568*/ 	.word	index@(_ZN7cutlass13device_kernelIN5flash11enable_sm90INS1_16FlashAttnFwdSm90INS1_25CollectiveMainloopFwdSm90ILi2EN4cute5tupleIJNS5_1CILi1EEES8_S8_EEENS6_IJNS7_ILi128EEENS7_ILi224EEESA_EEELi128ENS_12float_e4m3_tEfNS_4arch4Sm90ELb1ELb0ELb1ELb1ELb0ELb0ELb0ELb1ELb1ELb1ELb1ELb0EEENS1_21CollectiveEpilogueFwdINS6_IJSA_SA_SB_EEES9_NS_10bfloat16_tESF_Li256ELb1ELb1ELb1ELb1EEENS1_36VarlenDynamicPersistentTileSchedulerILi128ELi224ELi256ELi128ELb1ELb1ELb1ELb1ELb1ELb1EEEEEEEEEvNT_6ParamsE)
        /*056c*/ 	.word	0x00000048


	//----- nvinfo : EIATTR_MIN_STACK_SIZE
	.align		4
.L_289:
        /*0570*/ 	.byte	0x04, 0x12
        /*0572*/ 	.short	(.L_291 - .L_290)
	.align		4
.L_290:
        /*0574*/ 	.word	index@(_ZN7cutlass13device_kernelIN5flash11enable_sm90INS1_16FlashAttnFwdSm90INS1_25CollectiveMainloopFwdSm90ILi2EN4cute5tupleIJNS5_1CILi1EEES8_S8_EEENS6_IJNS7_ILi128EEENS7_ILi224EEESA_EEELi128ENS_12float_e4m3_tEfNS_4arch4Sm90ELb1ELb0ELb1ELb1ELb0ELb1ELb0ELb1ELb1ELb1ELb1ELb0EEENS1_21CollectiveEpilogueFwdINS6_IJSA_SA_SB_EEES9_NS_10bfloat16_tESF_Li256ELb1ELb1ELb1ELb1EEENS1_36VarlenDynamicPersistentTileSchedulerILi128ELi224ELi256ELi128ELb1ELb1ELb1ELb1ELb1ELb1EEEEEEEEEvNT_6ParamsE)
        /*0578*/ 	.word	0x00000100


	//----- nvinfo : EIATTR_MIN_STACK_SIZE
	.align		4
.L_291:
        /*057c*/ 	.byte	0x04, 0x12
        /*057e*/ 	.short	(.L_293 - .L_292)
	.align		4
.L_292:
        /*0580*/ 	.word	index@(_ZN7cutlass13device_kernelIN5flash11enable_sm90INS1_16FlashAttnFwdSm90INS1_25CollectiveMainloopFwdSm90ILi2EN4cute5tupleIJNS5_1CILi1EEES8_S8_EEENS6_IJNS7_ILi192EEENS7_ILi128EEENS7_ILi96EEEEEELi96ENS_12float_e4m3_tEfNS_4arch4Sm90ELb0ELb0ELb1ELb0ELb0ELb0ELb0ELb1ELb1ELb1ELb1ELb0EEENS1_21CollectiveEpilogueFwdINS6_IJSA_SC_SB_EEES9_NS_10bfloat16_tESG_Li384ELb0ELb1ELb1ELb1EEENS1_19SingleTileSchedulerILb0ELb1ELb1ELi192EEEEEEEEEvNT_6ParamsE)
        /*0584*/ 	.word	0x00000000


	//----- nvinfo : EIATTR_MIN_STACK_SIZE
	.align		4
.L_293:
        /*0588*/ 	.byte	0x04, 0x12
        /*058a*/ 	.short	(.L_295 - .L_294)
	.align		4
.L_294:
        /*058c*/ 	.word	index@(_ZN7cutlass13device_kernelIN5flash11enable_sm90INS1_16FlashAttnFwdSm90INS1_25CollectiveMainloopFwdSm90ILi2EN4cute5tupleIJNS5_1CILi1EEES8_S8_EEENS6_IJNS7_ILi192EEENS7_ILi128EEENS7_ILi96EEEEEELi96ENS_12float_e4m3_tEfNS_4arch4Sm90ELb0ELb0ELb1ELb1ELb0ELb0ELb0ELb1ELb1ELb1ELb1ELb0EEENS1_21CollectiveEpilogueFwdINS6_IJSA_SC_SB_EEES9_NS_10bfloat16_tESG_Li384ELb1ELb1ELb1ELb1EEENS1_36VarlenDynamicPersistentTileSchedulerILi192ELi128ELi384ELi128ELb1ELb1ELb1ELb0ELb1ELb1EEEEEEEEEvNT_6ParamsE)
        /*0590*/ 	.word	0x00000030


	//----- nvinfo : EIATTR_MIN_STACK_SIZE
	.align		4
.L_295:
        /*0594*/ 	.byte	0x04, 0x12
        /*0596*/ 	.short	(.L_297 - .L_296)
	.align		4
.L_296:
        /*0598*/ 	.word	index@(_ZN7cutlass13device_kernelIN5flash11enable_sm90INS1_16FlashAttnFwdSm90INS1_25CollectiveMainloopFwdSm90ILi2EN4cute5tupleIJNS5_1CILi1EEES8_S8_EEENS6_IJNS7_ILi192EEENS7_ILi128EEENS7_ILi96EEEEEELi96ENS_12float_e4m3_tEfNS_4arch4Sm90ELb0ELb0ELb1ELb1ELb0ELb1ELb0ELb1ELb1ELb1ELb1ELb0EEENS1_21CollectiveEpilogueFwdINS6_IJSA_SC_SB_EEES9_NS_10bfloat16_tESG_Li384ELb1ELb1ELb1ELb1EEENS1_36VarlenDynamicPersistentTileSchedulerILi192ELi128ELi384ELi128ELb1ELb1ELb1ELb0ELb1ELb1EEEEEEEEEvNT_6ParamsE)
        /*059c*/ 	.word	0x000000a0


	//----- nvinfo : EIATTR_MIN_STACK_SIZE
	.align		4
.L_297:
        /*05a0*/ 	.byte	0x04, 0x12
        /*05a2*/ 	.short	(.L_299 - .L_298)
	.align		4
.L_298:
        /*05a4*/ 	.word	index@(_ZN7cutlass13device_kernelIN5flash11enable_sm90INS1_16FlashAttnFwdSm90INS1_25CollectiveMainloopFwdSm90ILi2EN4cute5tupleIJNS5_1CILi1EEES8_S8_EEENS6_IJNS7_ILi192EEENS7_ILi128EEENS7_ILi96EEEEEELi96ENS_12float_e4m3_tEfNS_4arch4Sm90ELb0ELb1ELb1ELb0ELb0ELb0ELb0ELb1ELb1ELb1ELb1ELb0EEENS1_21CollectiveEpilogueFwdINS6_IJSA_SC_SB_EEES9_NS_10bfloat16_tESG_Li384ELb0ELb1ELb1ELb1EEENS1_19SingleTileSchedulerILb0ELb1ELb1ELi192EEEEEEEEEvNT_6ParamsE)
        /*05a8*/ 	.word	0x00000000


	//----- nvinfo : EIATTR_MIN_STACK_SIZE
	.align		4
.L_299:
        /*05ac*/ 	.byte	0x04, 0x12
        /*05ae*/ 	.short	(.L_301 - .L_300)
	.align		4
.L_300:
        /*05b0*/ 	.word	index@(_ZN7cutlass13device_kernelIN5flash11enable_sm90INS1_16FlashAttnFwdSm90INS1_25CollectiveMainloopFwdSm90ILi2EN4cute5tupleIJNS5_1CILi1EEES8_S8_EEENS6_IJNS7_ILi192EEENS7_ILi128EEENS7_ILi96EEEEEELi96ENS_12float_e4m3_tEfNS_4arch4Sm90ELb0ELb1ELb1ELb1ELb0ELb0ELb0ELb1ELb1ELb1ELb1ELb0EEENS1_21CollectiveEpilogueFwdINS6_IJSA_SC_SB_EEES9_NS_10bfloat16_tESG_Li384ELb1ELb1ELb1ELb1EEENS1_36VarlenDynamicPersistentTileSchedulerILi192ELi128ELi384ELi128ELb1ELb1ELb1ELb1ELb0ELb1EEEEEEEEEvNT_6ParamsE)
        /*05b4*/ 	.word	0x00000028


	//----- nvinfo : EIATTR_MIN_STACK_SIZE
	.align		4
.L_301:
        /*05b8*/ 	.byte	0x04, 0x12
        /*05ba*/ 	.short	(.L_303 - .L_302)
	.align		4
.L_302:
        /*05bc*/ 	.word	index@(_ZN7cutlass13device_kernelIN5flash11enable_sm90INS1_16FlashAttnFwdSm90INS1_25CollectiveMainloopFwdSm90ILi2EN4cute5tupleIJNS5_1CILi1EEES8_S8_EEENS6_IJNS7_ILi192EEENS7_ILi128EEENS7_ILi96EEEEEELi96ENS_12float_e4m3_tEfNS_4arch4Sm90ELb0ELb1ELb1ELb1ELb0ELb1ELb0ELb1ELb1ELb1ELb1ELb0EEENS1_21CollectiveEpilogueFwdINS6_IJSA_SC_SB_EEES9_NS_10bfloat16_tESG_Li384ELb1ELb1ELb1ELb1EEENS1_36VarlenDynamicPersistentTileSchedulerILi192ELi128ELi384ELi128ELb1ELb1ELb1ELb1ELb0ELb1EEEEEEEEEvNT_6ParamsE)
        /*05c0*/ 	.word	0x00000088


	//----- nvinfo : EIATTR_MIN_STACK_SIZE
	.align		4
.L_303:
        /*05c4*/ 	.byte	0x04, 0x12
        /*05c6*/ 	.short	(.L_305 - .L_304)
	.align		4
.L_304:
        /*05c8*/ 	.word	index@(_ZN7cutlass13device_kernelIN5flash11enable_sm90INS1_16FlashAttnFwdSm90INS1_25CollectiveMainloopFwdSm90ILi2EN4cute5tupleIJNS5_1CILi1EEES8_S8_EEENS6_IJNS7_ILi192EEENS7_ILi128EEENS7_ILi96EEEEEELi96ENS_12float_e4m3_tEfNS_4arch4Sm90ELb1ELb0ELb1ELb0ELb0ELb0ELb0ELb1ELb1ELb1ELb1ELb0EEENS1_21CollectiveEpilogueFwdINS6_IJSA_SC_SB_EEES9_NS_10bfloat16_tESG_Li384ELb0ELb1ELb1ELb1EEENS1_19SingleTileSchedulerILb0ELb1ELb1ELi192EEEEEEEEEvNT_6ParamsE)
        /*05cc*/ 	.word	0x00000000


	//----- nvinfo : EIATTR_MIN_STACK_SIZE
	.align		4
.L_305:
        /*05d0*/ 	.byte	0x04, 0x12
        /*05d2*/ 	.short	(.L_307 - .L_306)
	.align		4
.L_306:
        /*05d4*/ 	.word	index@(_ZN7cutlass13device_kernelIN5flash11enable_sm90INS1_16FlashAttnFwdSm90INS1_25CollectiveMainloopFwdSm90ILi2EN4cute5tupleIJNS5_1CILi1EEES8_S8_EEENS6_IJNS7_ILi192EEENS7_ILi128EEENS7_ILi96EEEEEELi96ENS_12float_e4m3_tEfNS_4arch4Sm90ELb1ELb0ELb1ELb1ELb0ELb0ELb0ELb1ELb1ELb1ELb1ELb0EEENS1_21CollectiveEpilogueFwdINS6_IJSA_SC_SB_EEES9_NS_10bfloat16_tESG_Li384ELb1ELb1ELb1ELb1EEENS1_36VarlenDynamicPersistentTileSchedulerILi192ELi128ELi384ELi128ELb1ELb1ELb1ELb1ELb1ELb1EEEEEEEEEvNT_6ParamsE)
        /*05d8*/ 	.word	0x00000028


	//----- nvinfo : EIATTR_MIN_STACK_SIZE
	.align		4
.L_307:
        /*05dc*/ 	.byte	0x04, 0x12
        /*05de*/ 	.short	(.L_309 - .L_308)
	.align		4
.L_308:
        /*05e0*/ 	.word	index@(_ZN7cutlass13device_kernelIN5flash11enable_sm90INS1_16FlashAttnFwdSm90INS1_25CollectiveMainloopFwdSm90ILi2EN4cute5tupleIJNS5_1CILi1EEES8_S8_EEENS6_IJNS7_ILi192EEENS7_ILi128EEENS7_ILi96EEEEEELi96ENS_12float_e4m3_tEfNS_4arch4Sm90ELb1ELb0ELb1ELb1ELb0ELb1ELb0ELb1ELb1ELb1ELb1ELb0EEENS1_21CollectiveEpilogueFwdINS6_IJSA_SC_SB_EEES9_NS_10bfloat16_tESG_Li384ELb1ELb1ELb1ELb1EEENS1_36VarlenDynamicPersistentTileSchedulerILi192ELi128ELi384ELi128ELb1ELb1ELb1ELb1ELb1ELb1EEEEEEEEEvNT_6ParamsE)
        /*05e4*/ 	.word	0x00000098


	//----- nvinfo : EIATTR_MIN_STACK_SIZE
	.align		4
.L_309:
        /*05e8*/ 	.byte	0x04, 0x12
        /*05ea*/ 	.short	(.L_311 - .L_310)
	.align		4
.L_310:
        /*05ec*/ 	.word	index@(_ZN7cutlass13device_kernelIN5flash11enable_sm90INS1_16FlashAttnFwdSm90INS1_25CollectiveMainloopFwdSm90ILi2EN4cute5tupleIJNS5_1CILi1EEES8_S8_EEENS6_IJNS7_ILi192EEENS7_ILi160EEENS7_ILi64EEEEEELi64ENS_12float_e4m3_tEfNS_4arch4Sm90ELb0ELb0ELb1ELb0ELb0ELb0ELb0ELb1ELb1ELb1ELb1ELb0EEENS1_21CollectiveEpilogueFwdINS6_IJSA_SC_SB_EEES9_NS_10bfloat16_tESG_Li384ELb0ELb1ELb1ELb1EEENS1_19SingleTileSchedulerILb0ELb1ELb1ELi192EEEEEEEEEvNT_6ParamsE)
        /*05f0*/ 	.word	0x00000000


	//----- nvinfo : EIATTR_MIN_STACK_SIZE
	.align		4
.L_311:
        /*05f4*/ 	.byte	0x04, 0x12
        /*05f6*/ 	.short	(.L_313 - .L_312)
	.align		4
.L_312:
        /*05f8*/ 	.word	index@(_ZN7cutlass13device_kernelIN5flash11enable_sm90INS1_16FlashAttnFwdSm90INS1_25CollectiveMainloopFwdSm90ILi2EN4cute5tupleIJNS5_1CILi1EEES8_S8_EEENS6_IJNS7_ILi192EEENS7_ILi160EEENS7_ILi64EEEEEELi64ENS_12float_e4m3_tEfNS_4arch4Sm90ELb0ELb0ELb1ELb1ELb0ELb0ELb0ELb1ELb1ELb1ELb1ELb0EEENS1_21CollectiveEpilogueFwdINS6_IJSA_SC_SB_EEES9_NS_10bfloat16_tESG_Li384ELb1ELb1ELb1ELb1EEENS1_36VarlenDynamicPersistentTileSchedulerILi192ELi160ELi384ELi128ELb1ELb1ELb1ELb0ELb1ELb1EEEEEEEEEvNT_6ParamsE)
        /*05fc*/ 	.word	0x00000020


	//----- nvinfo : EIATTR_MIN_STACK_SIZE
	.align		4
.L_313:
        /*0600*/ 	.byte	0x04, 0x12
        /*0602*/ 	.short	(.L_315 - .L_314)
	.align		4
.L_314:
        /*0604*/ 	.word	index@(_ZN7cutlass13device_kernelIN5flash11enable_sm90INS1_16FlashAttnFwdSm90INS1_25CollectiveMainloopFwdSm90ILi2EN4cute5tupleIJNS5_1CILi1EEES8_S8_EEENS6_IJNS7_ILi192EEENS7_ILi160EEENS7_ILi64EEEEEELi64ENS_12float_e4m3_tEfNS_4arch4Sm90ELb0ELb0ELb1ELb1ELb0ELb1ELb0ELb1ELb1ELb1ELb1ELb0EEENS1_21CollectiveEpilogueFwdINS6_IJSA_SC_SB_EEES9_NS_10bfloat16_tESG_Li384ELb1ELb1ELb1ELb1EEENS1_36VarlenDynamicPersistentTileSchedulerILi192ELi160ELi384ELi128ELb1ELb1ELb1ELb0ELb1ELb1EEEEEEEEEvNT_6ParamsE)
        /*0608*/ 	.word	0x00000098


	//----- nvinfo : EIATTR_MIN_STACK_SIZE
	.align		4
.L_315:
        /*060c*/ 	.byte	0x04, 0x12
        /*060e*/ 	.short	(.L_317 - .L_316)
	.align		4
.L_316:
        /*0610*/ 	.word	index@(_ZN7cutlass13device_kernelIN5flash11enable_sm90INS1_16FlashAttnFwdSm90INS1_25CollectiveMainloopFwdSm90ILi2EN4cute5tupleIJNS5_1CILi1EEES8_S8_EEENS6_IJNS7_ILi192EEENS7_ILi160EEENS7_ILi64EEEEEELi64ENS_12float_e4m3_tEfNS_4arch4Sm90ELb0ELb1ELb1ELb0ELb0ELb0ELb0ELb1ELb1ELb1ELb1ELb0EEENS1_21CollectiveEpilogueFwdINS6_IJSA_SC_SB_EEES9_NS_10bfloat16_tESG_Li384ELb0ELb1ELb1ELb1EEENS1_19SingleTileSchedulerILb0ELb1ELb1ELi192EEEEEEEEEvNT_6ParamsE)
        /*0614*/ 	.word	0x00000000


	//----- nvinfo : EIATTR_MIN_STACK_SIZE
	.align		4
.L_317:
        /*0618*/ 	.byte	0x04, 0x12
        /*061a*/ 	.short	(.L_319 - .L_318)
	.align		4
.L_318:
        /*061c*/ 	.word	index@(_ZN7cutlass13device_kernelIN5flash11enable_sm90INS1_16FlashAttnFwdSm90INS1_25CollectiveMainloopFwdSm90ILi2EN4cute5tupleIJNS5_1CILi1EEES8_S8_EEENS6_IJNS7_ILi192EEENS7_ILi160EEENS7_ILi64EEEEEELi64ENS_12float_e4m3_tEfNS_4arch4Sm90ELb0ELb1ELb1ELb1ELb0ELb0ELb0ELb1ELb1ELb1ELb1ELb0EEENS1_21CollectiveEpilogueFwdINS6_IJSA_SC_SB_EEES9_NS_10bfloat16_tESG_Li384ELb1ELb1ELb1ELb1EEENS1_36VarlenDynamicPersistentTileSchedulerILi192ELi160ELi384ELi128ELb1ELb1ELb1ELb1ELb0ELb1EEEEEEEEEvNT_6ParamsE)
        /*0620*/ 	.word	0x00000018


	//----- nvinfo : EIATTR_MIN_STACK_SIZE
	.align		4
.L_319:
        /*0624*/ 	.byte	0x04, 0x12
        /*0626*/ 	.short	(.L_321 - .L_320)
	.align		4
.L_320:
        /*0628*/ 	.word	index@(_ZN7cutlass13device_kernelIN5flash11enable_sm90INS1_16FlashAttnFwdSm90INS1_25CollectiveMainloopFwdSm90ILi2EN4cute5tupleIJNS5_1CILi1EEES8_S8_EEENS6_IJNS7_ILi192EEENS7_ILi160EEENS7_ILi64EEEEEELi64ENS_12float_e4m3_tEfNS_4arch4Sm90ELb0ELb1ELb1ELb1ELb0ELb1ELb0ELb1ELb1ELb1ELb1ELb0EEENS1_21CollectiveEpilogueFwdINS6_IJSA_SC_SB_EEES9_NS_10bfloat16_tESG_Li384ELb1ELb1ELb1ELb1EEENS1_36VarlenDynamicPersistentTileSchedulerILi192ELi160ELi384ELi128ELb1ELb1ELb1ELb1ELb0ELb1EEEEEEEEEvNT_6ParamsE)
        /*062c*/ 	.word	0x00000078


	//----- nvinfo : EIATTR_MIN_STACK_SIZE
	.align		4
.L_321:
        /*0630*/ 	.byte	0x04, 0x12
        /*0632*/ 	.short	(.L_323 - .L_322)
	.align		4
.L_322:
        /*0634*/ 	.word	index@(_ZN7cutlass13device_kernelIN5flash11enable_sm90INS1_16FlashAttnFwdSm90INS1_25CollectiveMainloopFwdSm90ILi2EN4cute5tupleIJNS5_1CILi1EEES8_S8_EEENS6_IJNS7_ILi192EEENS7_ILi160EEENS7_ILi64EEEEEELi64ENS_12float_e4m3_tEfNS_4arch4Sm90ELb1ELb0ELb1ELb0ELb0ELb0ELb0ELb1ELb1ELb1ELb1ELb0EEENS1_21CollectiveEpilogueFwdINS6_IJSA_SC_SB_EEES9_NS_10bfloat16_tESG_Li384ELb0ELb1ELb1ELb1EEENS1_19SingleTileSchedulerILb0ELb1ELb1ELi192EEEEEEEEEvNT_6ParamsE)
        /*0638*/ 	.word	0x00000000


	//----- nvinfo : EIATTR_MIN_STACK_SIZE
	.align		4
.L_323:
        /*063c*/ 	.byte	0x04, 0x12
        /*063e*/ 	.short	(.L_325 - .L_324)
	.align		4
.L_324:
        /*0640*/ 	.word	index@(_ZN7cutlass13device_kernelIN5flash11enable_sm90INS1_16FlashAttnFwdSm90INS1_25CollectiveMainloopFwdSm90ILi2EN4cute5tupleIJNS5_1CILi1EEES8_S8_EEENS6_IJNS7_ILi192EEENS7_ILi160EEENS7_ILi64EEEEEELi64ENS_12float_e4m3_tEfNS_4arch4Sm90ELb1ELb0ELb1ELb1ELb0ELb0ELb0ELb1ELb1ELb1ELb1ELb0EEENS1_21CollectiveEpilogueFwdINS6_IJSA_SC_SB_EEES9_NS_10bfloat16_tESG_Li384ELb1ELb1ELb1ELb1EEENS1_36VarlenDynamicPersistentTileSchedulerILi192ELi160ELi384ELi128ELb1ELb1ELb1ELb1ELb1ELb1EEEEEEEEEvNT_6ParamsE)
        /*0644*/ 	.word	0x00000020


	//----- nvinfo : EIATTR_MIN_STACK_SIZE
	.align		4
.L_325:
        /*0648*/ 	.byte	0x04, 0x12
        /*064a*/ 	.short	(.L_327 - .L_326)
	.align		4
.L_326:
        /*064c*/ 	.word	index@(_ZN7cutlass13device_kernelIN5flash11enable_sm90INS1_16FlashAttnFwdSm90INS1_25CollectiveMainloopFwdSm90ILi2EN4cute5tupleIJNS5_1CILi1EEES8_S8_EEENS6_IJNS7_ILi192EEENS7_ILi160EEENS7_ILi64EEEEEELi64ENS_12float_e4m3_tEfNS_4arch4Sm90ELb1ELb0ELb1ELb1ELb0ELb1ELb0ELb1ELb1ELb1ELb1ELb0EEENS1_21CollectiveEpilogueFwdINS6_IJSA_SC_SB_EEES9_NS_10bfloat16_tESG_Li384ELb1ELb1ELb1ELb1EEENS1_36VarlenDynamicPersistentTileSchedulerILi192ELi160ELi384ELi128ELb1ELb1ELb1ELb1ELb1ELb1EEEEEEEEEvNT_6ParamsE)
        /*0650*/ 	.word	0x00000090
.L_327:


//--------------------- .nv.compat                --------------------------
	.section	.nv.compat,"",@"SHT_CUDA_COMPAT_INFO"
	.align	4
        /*0000*/ 	.byte	0x02, 0x09, 0x01, 0x00, 0x02, 0x02, 0x04, 0x00, 0x02, 0x05, 0x05, 0x00, 0x03, 0x07, 0x01, 0x01
        /*0010*/ 	.byte	0x02, 0x03, 0x01, 0x00, 0x02, 0x06, 0x01, 0x00, 0x04, 0x0b, 0x08, 0x00, 0x00, 0x00, 0x00, 0x00
        /*0020*/ 	.byte	0x00, 0x00, 0x00, 0x00


//--------------------- .nv.info._ZN7cutlass13device_kernelIN5flash11enable_sm90INS1_16FlashAttnFwdSm90INS1_25CollectiveMainloopFwdSm90ILi2EN4cute5tupleIJNS5_1CILi1EEES8_S8_EEENS6_IJNS7_ILi128EEESA_NS7_ILi256EEEEEELi256ENS_12float_e4m3_tEfNS_4arch4Sm90ELb0ELb0ELb1ELb0ELb0ELb0ELb0ELb1ELb1ELb1ELb1ELb0EEENS1_21CollectiveEpilogueFwdINS6_IJSA_SB_SA_EEES9_NS_10bfloat16_tESF_Li256ELb0ELb1ELb1ELb1EEENS1_19SingleTileSchedulerILb0ELb1ELb1ELi128EEEEEEEEEvNT_6ParamsE --------------------------
	.section	.nv.info._ZN7cutlass13device_kernelIN5flash11enable_sm90INS1_16FlashAttnFwdSm90INS1_25CollectiveMainloopFwdSm90ILi2EN4cute5tupleIJNS5_1CILi1EEES8_S8_EEENS6_IJNS7_ILi128EEESA_NS7_ILi256EEEEEELi256ENS_12float_e4m3_tEfNS_4arch4Sm90ELb0ELb0ELb1ELb0ELb0ELb0ELb0ELb1ELb1ELb1ELb1ELb0EEENS1_21CollectiveEpilogueFwdINS6_IJSA_SB_SA_EEES9_NS_10bfloat16_tESF_Li256ELb0ELb1ELb1ELb1EEENS1_19SingleTileSchedulerILb0ELb1ELb1ELi128EEEEEEEEEvNT_6ParamsE,"",@"SHT_CUDA_INFO"
	.sectionflags	@""
	.align	4


	//----- nvinfo : EIATTR_CUDA_API_VERSION
	.align		4
        /*0000*/ 	.byte	0x04, 0x37
        /*0002*/ 	.short	(.L_329 - .L_328)
.L_328:
        /*0004*/ 	.word	0x00000082


	//----- nvinfo : EIATTR_KPARAM_INFO
	.align		4
.L_329:
        /*0008*/ 	.byte	0x04, 0x17
        /*000a*/ 	.short	(.L_331 - .L_330)
.L_330:
        /*000c*/ 	.word	0x00000000
        /*0010*/ 	.short	0x0000
        /*0012*/ 	.short	0x0070
        /*0014*/ 	.byte	0x00, 0xf0, 0x01, 0x28


	//----- nvinfo : EIATTR_SPARSE_MMA_MASK
	.align		4
.L_331:
        /*0018*/ 	.byte	0x03, 0x50
        /*001a*/ 	.short	0x0000


	//----- nvinfo : EIATTR_MAXREG_COUNT
	.align		4
        /*001c*/ 	.byte	0x03, 0x1b
        /*001e*/ 	.short	0x00a8


	//----- nvinfo : EIATTR_NUM_BARRIERS
	.align		4
        /*0020*/ 	.byte	0x02, 0x4c
        /*0022*/ 	.byte	0x10
	.zero		1


	//----- nvinfo : EIATTR_EXTERNS
	.align		4
        /*0024*/ 	.byte	0x04, 0x0f
        /*0026*/ 	.short	(.L_333 - .L_332)


	//   ....[0]....
	.align		4
.L_332:
        /*0028*/ 	.word	index@(__assertfail)


	//----- nvinfo : EIATTR_ANNOTATIONS
	.align		4
.L_333:
        /*002c*/ 	.byte	0x04, 0x55
        /*002e*/ 	.short	(.L_335 - .L_334)


	//   ....[0]....
.L_334:
        /*0030*/ 	.word	0x00000001
        /*0034*/ 	.byte	0x40, 0x09, 0x00, 0x00, 0x01, 0x00, 0x00, 0x00, 0xe0, 0x14, 0x00, 0x00, 0x01, 0x00, 0x00, 0x00
        /* <DEDUP_REMOVED lines=17> */
        /*0154*/ 	.byte	0x30, 0x00, 0x01, 0x00


	//----- nvinfo : EIATTR_MERCURY_ISA_VERSION
	.align		4
.L_335:
        /*0158*/ 	.byte	0x03, 0x5f
        /*015a*/ 	.short	0x0101


	//----- nvinfo : EIATTR_INT_WARP_WIDE_INSTR_OFFSETS
	.align		4
        /*015c*/ 	.byte	0x04, 0x31
        /*015e*/ 	.short	(.L_337 - .L_336)


	//   ....[0]....
.L_336:
        /*0160*/ 	.word	0x00000120


	//   ....[1]....
        /*0164*/ 	.word	0x000001c0


	//   ....[2]....
        /*0168*/ 	.word	0x00000230


	//----- nvinfo : EIATTR_COOP_GROUP_MASK_REGIDS
	.align		4
.L_337:
        /*016c*/ 	.byte	0x04, 0x29
        /*016e*/ 	.short	(.L_339 - .L_338)


	//   ....[0]....
.L_338:
        /*0170*/ 	.word	0xffffffff


	//   ....[1]....
        /*0174*/ 	.word	0xffffffff


	//   ....[2]....
        /*0178*/ 	.word	0xffffffff


	//   ....[3]....
        /*017c*/ 	.word	0xffffffff


	//   ....[4]....
        /*0180*/ 	.word	0xffffffff


	//   ....[5]....
        /*0184*/ 	.word	0xffffffff


	//   ....[6]....
        /*0188*/ 	.word	0xffffffff


	//   ....[7]....
        /*018c*/ 	.word	0xffffffff


	//   ....[8]....
        /*0190*/ 	.word	0xffffffff


	//   ....[9]....
        /*0194*/ 	.word	0xffffffff


	//   ....[10]....
        /*0198*/ 	.word	0xffffffff


	//   ....[11]....
        /*019c*/ 	.word	0xffffffff


	//   ....[12]....
        /*01a0*/ 	.word	0xffffffff


	//   ....[13]....
        /*01a4*/ 	.word	0xffffffff


	//   ....[14]....
        /*01a8*/ 	.word	0xffffffff


	//   ....[15]....
        /*01ac*/ 	.word	0xffffffff


	//   ....[16]....
        /*01b0*/ 	.word	0xffffffff


	//   ....[17]....
        /*01b4*/ 	.word	0xffffffff


	//   ....[18]....
        /*01b8*/ 	.word	0xffffffff


	//   ....[19]....
        /*01bc*/ 	.word	0xffffffff


	//   ....[20]....
        /*01c0*/ 	.word	0xffffffff


	//   ....[21]....
        /*01c4*/ 	.word	0xffffffff


	//   ....[22]....
        /*01c8*/ 	.word	0xffffffff


	//   ....[23]....
        /*01cc*/ 	.word	0xffffffff


	//   ....[24]....
        /*01d0*/ 	.word	0xffffffff


	//   ....[25]....
        /*01d4*/ 	.word	0xffffffff


	//   ....[26]....
        /*01d8*/ 	.word	0xffffffff


	//   ....[27]....
        /*01dc*/ 	.word	0xffffffff


	//   ....[28]....
        /*01e0*/ 	.word	0xffffffff


	//   ....[29]....
        /*01e4*/ 	.word	0xffffffff


	//   ....[30]....
        /*01e8*/ 	.word	0xffffffff


	//   ....[31]....
        /*01ec*/ 	.word	0xffffffff


	//   ....[32]....
        /*01f0*/ 	.word	0xffffffff


	//   ....[33]....
        /*01f4*/ 	.word	0xffffffff


	//   ....[34]....
        /*01f8*/ 	.word	0xffffffff


	//   ....[35]....
        /*01fc*/ 	.word	0xffffffff


	//   ....[36]....
        /*0200*/ 	.word	0xffffffff


	//   ....[37]....
        /*0204*/ 	.word	0xffffffff


	//   ....[38]....
        /*0208*/ 	.word	0xffffffff


	//   ....[39]....
        /*020c*/ 	.word	0xffffffff


	//   ....[40]....
        /*0210*/ 	.word	0xffffffff


	//   ....[41]....
        /*0214*/ 	.word	0xffffffff


	//   ....[42]....
        /*0218*/ 	.word	0xffffffff


	//   ....[43]....
        /*021c*/ 	.word	0xffffffff


	//   ....[44]....
        /*0220*/ 	.word	0xffffffff


	//   ....[45]....
        /*0224*/ 	.word	0xffffffff


	//   ....[46]....
        /*0228*/ 	.word	0xffffffff


	//   ....[47]....
        /*022c*/ 	.word	0xffffffff


	//   ....[48]....
        /*0230*/ 	.word	0xffffffff


	//   ....[49]....
        /*0234*/ 	.word	0xffffffff


	//   ....[50]....
        /*0238*/ 	.word	0xffffffff


	//   ....[51]....
        /*023c*/ 	.word	0xffffffff


	//   ....[52]....
        /*0240*/ 	.word	0xffffffff


	//   ....[53]....
        /*0244*/ 	.word	0xffffffff


	//   ....[54]....
        /*0248*/ 	.word	0xffffffff


	//   ....[55]....
        /*024c*/ 	.word	0xffffffff


	//   ....[56]....
        /*0250*/ 	.word	0xffffffff


	//   ....[57]....
        /*0254*/ 	.word	0xffffffff


	//   ....[58]....
        /*0258*/ 	.word	0xffffffff


	//   ....[59]....
        /*025c*/ 	.word	0xffffffff


	//   ....[60]....
        /*0260*/ 	.word	0xffffffff


	//   ....[61]....
        /*0264*/ 	.word	0xffffffff


	//   ....[62]....
        /*0268*/ 	.word	0xffffffff


	//   ....[63]....
        /*026c*/ 	.word	0xffffffff


	//   ....[64]....
        /*0270*/ 	.word	0xffffffff


	//   ....[65]....
        /*0274*/ 	.word	0xffffffff


	//   ....[66]....
        /*0278*/ 	.word	0xffffffff


	//   ....[67]....
        /*027c*/ 	.word	0xffffffff


	//   ....[68]....
        /*0280*/ 	.word	0xffffffff


	//   ....[69]....
        /*0284*/ 	.word	0xffffffff


	//   ....[70]....
        /*0288*/ 	.word	0xffffffff


	//   ....[71]....
        /*028c*/ 	.word	0xffffffff


	//   ....[72]....
        /*0290*/ 	.word	0xffffffff


	//   ....[73]....
        /*0294*/ 	.word	0xffffffff


	//   ....[74]....
        /*0298*/ 	.word	0xffffffff


	//   ....[75]....
        /*029c*/ 	.word	0xffffffff


	//   ....[76]....
        /*02a0*/ 	.word	0xffffffff


	//   ....[77]....
        /*02a4*/ 	.word	0xffffffff


	//   ....[78]....
        /*02a8*/ 	.word	0xffffffff


	//   ....[79]....
        /*02ac*/ 	.word	0xffffffff


	//   ....[80]....
        /*02b0*/ 	.word	0xffffffff


	//   ....[81]....
        /*02b4*/ 	.word	0xffffffff


	//   ....[82]....
        /*02b8*/ 	.word	0xffffffff


	//   ....[83]....
        /*02bc*/ 	.word	0xffffffff


	//   ....[84]....
        /*02c0*/ 	.word	0xffffffff


	//   ....[85]....
        /*02c4*/ 	.word	0xffffffff


	//   ....[86]....
        /*02c8*/ 	.word	0xffffffff


	//   ....[87]....
        /*02cc*/ 	.word	0xffffffff


	//   ....[88]....
        /*02d0*/ 	.word	0xffffffff


	//   ....[89]....
        /*02d4*/ 	.word	0xffffffff


	//   ....[90]....
        /*02d8*/ 	.word	0xffffffff


	//   ....[91]....
        /*02dc*/ 	.word	0xffffffff


	//   ....[92]....
        /*02e0*/ 	.word	0xffffffff


	//   ....[93]....
        /*02e4*/ 	.word	0xffffffff


	//   ....[94]....
        /*02e8*/ 	.word	0xffffffff


	//   ....[95]....
        /*02ec*/ 	.word	0xffffffff


	//   ....[96]....
        /*02f0*/ 	.word	0xffffffff


	//   ....[97]....
        /*02f4*/ 	.word	0xffffffff


	//   ....[98]....
        /*02f8*/ 	.word	0xffffffff


	//   ....[99]....
        /*02fc*/ 	.word	0xffffffff


	//   ....[100]....
        /*0300*/ 	.word	0xffffffff


	//   ....[101]....
        /*0304*/ 	.word	0xffffffff


	//   ....[102]....
        /*0308*/ 	.word	0xffffffff


	//   ....[103]....
        /*030c*/ 	.word	0xffffffff


	//   ....[104]....
        /*0310*/ 	.word	0xffffffff


	//   ....[105]....
        /*0314*/ 	.word	0xffffffff


	//   ....[106]....
        /*0318*/ 	.word	0xffffffff


	//   ....[107]....
        /*031c*/ 	.word	0xffffffff


	//   ....[108]....
        /*0320*/ 	.word	0xffffffff


	//   ....[109]....
        /*0324*/ 	.word	0xffffffff


	//   ....[110]....
        /*0328*/ 	.word	0xffffffff


	//   ....[111]....
        /*032c*/ 	.word	0xffffffff


	//   ....[112]....
        /*0330*/ 	.word	0xffffffff


	//   ....[113]....
        /*0334*/ 	.word	0xffffffff


	//   ....[114]....
        /*0338*/ 	.word	0xffffffff


	//   ....[115]....
        /*033c*/ 	.word	0xffffffff


	//   ....[116]....
        /*0340*/ 	.word	0xffffffff


	//   ....[117]....
        /*0344*/ 	.word	0xffffffff


	//   ....[118]....
        /*0348*/ 	.word	0xffffffff


	//   ....[119]....
        /*034c*/ 	.word	0xffffffff


	//   ....[120]....
        /*0350*/ 	.word	0xffffffff


	//   ....[121]....
        /*0354*/ 	.word	0xffffffff


	//   ....[122]....
        /*0358*/ 	.word	0xffffffff


	//   ....[123]....
        /*035c*/ 	.word	0xffffffff


	//   ....[124]....
        /*0360*/ 	.word	0xffffffff


	//   ....[125]....
        /*0364*/ 	.word	0xffffffff


	//   ....[126]....
        /*0368*/ 	.word	0xffffffff


	//   ....[127]....
        /*036c*/ 	.word	0xffffffff


	//   ....[128]....
        /*0370*/ 	.word	0xffffffff


	//   ....[129]....
        /*0374*/ 	.word	0xffffffff


	//   ....[130]....
        /*0378*/ 	.word	0xffffffff


	//   ....[131]....
        /*037c*/ 	.word	0xffffffff


	//   ....[132]....
        /*0380*/ 	.word	0xffffffff


	//   ....[133]....
        /*0384*/ 	.word	0xffffffff


	//   ....[134]....
        /*0388*/ 	.word	0xffffffff


	//   ....[135]....
        /*038c*/ 	.word	0xffffffff


	//   ....[136]....
        /*0390*/ 	.word	0xffffffff


	//   ....[137]....
        /*0394*/ 	.word	0xffffffff


	//   ....[138]....
        /*0398*/ 	.word	0xffffffff


	//   ....[139]....
        /*039c*/ 	.word	0xffffffff


	//   ....[140]....
        /*03a0*/ 	.word	0xffffffff


	//   ....[141]....
        /*03a4*/ 	.word	0xffffffff


	//   ....[142]....
        /*03a8*/ 	.word	0xffffffff


	//   ....[143]....
        /*03ac*/ 	.word	0xffffffff


	//   ....[144]....
        /*03b0*/ 	.word	0xffffffff


	//   ....[145]....
        /*03b4*/ 	.word	0xffffffff


	//   ....[146]....
        /*03b8*/ 	.word	0xffffffff


	//   ....[147]....
        /*03bc*/ 	.word	0xffffffff


	//   ....[148]....
        /*03c0*/ 	.word	0xffffffff


	//   ....[149]....
        /*03c4*/ 	.word	0xffffffff


	//   ....[150]....
        /*03c8*/ 	.word	0xffffffff


	//   ....[151]....
        /*03cc*/ 	.word	0xffffffff


	//   ....[152]....
        /*03d0*/ 	.word	0xffffffff


	//   ....[153]....
        /*03d4*/ 	.word	0xffffffff


	//   ....[154]....
        /*03d8*/ 	.word	0xffffffff


	//   ....[155]....
        /*03dc*/ 	.word	0xffffffff


	//   ....[156]....
        /*03e0*/ 	.word	0xffffffff


	//   ....[157]....
        /*03e4*/ 	.word	0xffffffff


	//   ....[158]....
        /*03e8*/ 	.word	0xffffffff


	//   ....[159]....
        /*03ec*/ 	.word	0xffffffff


	//   ....[160]....
        /*03f0*/ 	.word	0xffffffff


	//   ....[161]....
        /*03f4*/ 	.word	0xffffffff


	//   ....[162]....
        /*03f8*/ 	.word	0xffffffff


	//   ....[163]....
        /*03fc*/ 	.word	0xffffffff


	//   ....[164]....
        /*0400*/ 	.word	0xffffffff


	//   ....[165]....
        /*0404*/ 	.word	0xffffffff


	//   ....[166]....
        /*0408*/ 	.word	0xffffffff


	//   ....[167]....
        /*040c*/ 	.word	0xffffffff


	//   ....[168]....
        /*0410*/ 	.word	0xffffffff


	//   ....[169]....
        /*0414*/ 	.word	0xffffffff


	//   ....[170]....
        /*0418*/ 	.word	0xffffffff


	//   ....[171]....
        /*041c*/ 	.word	0xffffffff


	//   ....[172]....
        /*0420*/ 	.word	0xffffffff


	//   ....[173]....
        /*0424*/ 	.word	0xffffffff


	//   ....[174]....
        /*0428*/ 	.word	0xffffffff


	//   ....[175]....
        /*042c*/ 	.word	0x0500000f


	//   ....[176]....
        /*0430*/ 	.word	0x0500000f


	//   ....[177]....
        /*0434*/ 	.word	0x0500000f


	//   ....[178]....
        /*0438*/ 	.word	0x0500000f


	//   ....[179]....
        /*043c*/ 	.word	0x0500000f


	//   ....[180]....
        /*0440*/ 	.word	0x0500000f


	//   ....[181]....
        /*0444*/ 	.word	0x0500000f


	//   ....[182]....
        /*0448*/ 	.word	0x0500000f


	//   ....[183]....
        /*044c*/ 	.word	0x0500000f


	//   ....[184]....
        /*0450*/ 	.word	0x0500000f


	//   ....[185]....
        /*0454*/ 	.word	0x0500000f


	//   ....[186]....
        /*0458*/ 	.word	0x0500000f


	//   ....[187]....
        /*045c*/ 	.word	0x0500000f


	//   ....[188]....
        /*0460*/ 	.word	0x0500000f


	//   ....[189]....
        /*0464*/ 	.word	0x0500000f


	//   ....[190]....
        /*0468*/ 	.word	0x0500000f


	//   ....[191]....
        /*046c*/ 	.word	0x0500000f


	//----- nvinfo : EIATTR_COOP_GROUP_INSTR_OFFSETS
	.align		4
.L_339:
        /*0470*/ 	.byte	0x04, 0x28
        /*0472*/ 	.short	(.L_341 - .L_340)


	//   ....[0]....
.L_340:
        /*0474*/ 	.word	0x00000060


	//   ....[1]....
        /*0478*/ 	.word	0x00000130


	//   ....[2]....
        /*047c*/ 	.word	0x000001e0


	//   ....[3]....
        /*0480*/ 	.word	0x000003a0


	//   ....[4]....
        /*0484*/ 	.word	0x00000500


	//   ....[5]....
        /*0488*/ 	.word	0x00000620


	//   ....[6]....
        /*048c*/ 	.word	0x00000780


	//   ....[7]....
        /*0490*/ 	.word	0x00001300


	//   ....[8]....
        /*0494*/ 	.word	0x00002fb0


	//   ....[9]....
        /*0498*/ 	.word	0x00003030


	//   ....[10]....
        /*049c*/ 	.word	0x00003610


	//   ....[11]....
        /*04a0*/ 	.word	0x00003690


	//   ....[12]....
        /*04a4*/ 	.word	0x00005c80


	//   ....[13]....
        /*04a8*/ 	.word	0x00005d10


	//   ....[14]....
        /*04ac*/ 	.word	0x00005d30


	//   ....[15]....
        /*04b0*/ 	.word	0x00005d40


	//   ....[16]....
        /*04b4*/ 	.word	0x00007880


	//   ....[17]....
        /*04b8*/ 	.word	0x00007890


	//   ....[18]....
        /*04bc*/ 	.word	0x00007920


	//   ....[19]....
        /*04c0*/ 	.word	0x00007930


	//   ....[20]....
        /*04c4*/ 	.word	0x00008ee0


	//   ....[21]....
        /*04c8*/ 	.word	0x00008f10


	//   ....[22]....
        /*04cc*/ 	.word	0x00008f30


	//   ....[23]....
        /*04d0*/ 	.word	0x00008f50


	//   ....[24]....
        /*04d4*/ 	.word	0x00008f60


	//   ....[25]....
        /*04d8*/ 	.word	0x00008f70


	//   ....[26]....
        /*04dc*/ 	.word	0x00008f80


	//   ....[27]....
        /*04e0*/ 	.word	0x00008f90


	//   ....[28]....
        /*04e4*/ 	.word	0x00008fa0


	//   ....[29]....
        /*04e8*/ 	.word	0x00008fb0


	//   ....[30]....
        /*04ec*/ 	.word	0x00008fc0


	//   ....[31]....
        /*04f0*/ 	.word	0x00008fd0


	//   ....[32]....
        /*04f4*/ 	.word	0x00008fe0


	//   ....[33]....
        /*04f8*/ 	.word	0x00008ff0


	//   ....[34]....
        /*04fc*/ 	.word	0x00009010


	//   ....[35]....
        /*0500*/ 	.word	0x00009020


	//   ....[36]....
        /*0504*/ 	.word	0x00009040


	//   ....[37]....
        /*0508*/ 	.word	0x00009050


	//   ....[38]....
        /*050c*/ 	.word	0x00009060


	//   ....[39]....
        /*0510*/ 	.word	0x00009090


	//   ....[40]....
        /*0514*/ 	.word	0x000090a0


	//   ....[41]....
        /*0518*/ 	.word	0x000090b0


	//   ....[42]....
        /*051c*/ 	.word	0x000090c0


	//   ....[43]....
        /*0520*/ 	.word	0x000090d0


	//   ....[44]....
        /*0524*/ 	.word	0x000090e0


	//   ....[45]....
        /*0528*/ 	.word	0x00009100


	//   ....[46]....
        /*052c*/ 	.word	0x00009120


	//   ....[47]....
        /*0530*/ 	.word	0x00009130


	//   ....[48]....
        /*0534*/ 	.word	0x00009140


	//   ....[49]....
        /*0538*/ 	.word	0x00009150


	//   ....[50]....
        /*053c*/ 	.word	0x00009170


	//   ....[51]....
        /*0540*/ 	.word	0x00009190


	//   ....[52]....
        /*0544*/ 	.word	0x000091b0


	//   ....[53]....
        /*0548*/ 	.word	0x000091c0


	//   ....[54]....
        /*054c*/ 	.word	0x000091d0


	//   ....[55]....
        /*0550*/ 	.word	0x000091e0


	//   ....[56]....
        /*0554*/ 	.word	0x000091f0


	//   ....[57]....
        /*0558*/ 	.word	0x00009200


	//   ....[58]....
        /*055c*/ 	.word	0x00009230


	//   ....[59]....
        /*0560*/ 	.word	0x00009250


	//   ....[60]....
        /*0564*/ 	.word	0x00009260


	//   ....[61]....
        /*0568*/ 	.word	0x00009280


	//   ....[62]....
        /*056c*/ 	.word	0x000092a0


	//   ....[63]....
        /*0570*/ 	.word	0x000092b0


	//   ....[64]....
        /*0574*/ 	.word	0x000092d0


	//   ....[65]....
        /*0578*/ 	.word	0x00009300


	//   ....[66]....
        /*057c*/ 	.word	0x00009310


	//   ....[67]....
        /*0580*/ 	.word	0x00009330


	//   ....[68]....
        /*0584*/ 	.word	0x00009340


	//   ....[69]....
        /*0588*/ 	.word	0x00009370


	//   ....[70]....
        /*058c*/ 	.word	0x000093a0


	//   ....[71]....
        /*0590*/ 	.word	0x000093c0


	//   ....[72]....
        /*0594*/ 	.word	0x000093d0


	//   ....[73]....
        /*0598*/ 	.word	0x000093e0


	//   ....[74]....
        /*059c*/ 	.word	0x000093f0


	//   ....[75]....
        /*05a0*/ 	.word	0x00009420


	//   ....[76]....
        /*05a4*/ 	.word	0x00009430


	//   ....[77]....
        /*05a8*/ 	.word	0x00009450


	//   ....[78]....
        /*05ac*/ 	.word	0x00009460


	//   ....[79]....
        /*05b0*/ 	.word	0x00009480


	//   ....[80]....
        /*05b4*/ 	.word	0x000094a0


	//   ....[81]....
        /*05b8*/ 	.word	0x000094b0


	//   ....[82]....
        /*05bc*/ 	.word	0x000094c0


	//   ....[83]....
        /*05c0*/ 	.word	0x000094d0


	//   ....[84]....
        /*05c4*/ 	.word	0x000094f0


	//   ....[85]....
        /*05c8*/ 	.word	0x00009510


	//   ....[86]....
        /*05cc*/ 	.word	0x00009530


	//   ....[87]....
        /*05d0*/ 	.word	0x00009560


	//   ....[88]....
        /*05d4*/ 	.word	0x00009590


	//   ....[89]....
        /*05d8*/ 	.word	0x000095c0


	//   ....[90]....
        /*05dc*/ 	.word	0x000095f0


	//   ....[91]....
        /*05e0*/ 	.word	0x00009620


	//   ....[92]....
        /*05e4*/ 	.word	0x00009650


	//   ....[93]....
        /*05e8*/ 	.word	0x00009680


	//   ....[94]....
        /*05ec*/ 	.word	0x000096b0


	//   ....[95]....
        /*05f0*/ 	.word	0x000096e0


	//   ....[96]....
        /*05f4*/ 	.word	0x000096f0


	//   ....[97]....
        /*05f8*/ 	.word	0x00009700


	//   ....[98]....
        /*05fc*/ 	.word	0x00009740


	//   ....[99]....
        /*0600*/ 	.word	0x00009770


	//   ....[100]....
        /*0604*/ 	.word	0x000097a0


	//   ....[101]....
        /*0608*/ 	.word	0x000097c0


	//   ....[102]....
        /*060c*/ 	.word	0x000097e0


	//   ....[103]....
        /*0610*/ 	.word	0x00009810


	//   ....[104]....
        /*0614*/ 	.word	0x00009840


	//   ....[105]....
        /*0618*/ 	.word	0x000098d0


	//   ....[106]....
        /*061c*/ 	.word	0x00009940


	//   ....[107]....
        /*0620*/ 	.word	0x00009990


	//   ....[108]....
        /*0624*/ 	.word	0x000099d0


	//   ....[109]....
        /*0628*/ 	.word	0x00009a00


	//   ....[110]....
        /*062c*/ 	.word	0x00009ac0


	//   ....[111]....
        /*0630*/ 	.word	0x00009b00


	//   ....[112]....
        /*0634*/ 	.word	0x00009c00


	//   ....[113]....
        /*0638*/ 	.word	0x00009c50


	//   ....[114]....
        /*063c*/ 	.word	0x00009c80


	//   ....[115]....
        /*0640*/ 	.word	0x00009ce0


	//   ....[116]....
        /*0644*/ 	.word	0x00009d20


	//   ....[117]....
        /*0648*/ 	.word	0x00009d60


	//   ....[118]....
        /*064c*/ 	.word	0x00009da0


	//   ....[119]....
        /*0650*/ 	.word	0x00009dd0


	//   ....[120]....
        /*0654*/ 	.word	0x00009e00


	//   ....[121]....
        /*0658*/ 	.word	0x00009e30


	//   ....[122]....
        /*065c*/ 	.word	0x00009e60


	//   ....[123]....
        /*0660*/ 	.word	0x00009e90


	//   ....[124]....
        /*0664*/ 	.word	0x00009ec0


	//   ....[125]....
        /*0668*/ 	.word	0x00009ee0


	//   ....[126]....
        /*066c*/ 	.word	0x00009ef0


	//   ....[127]....
        /*0670*/ 	.word	0x00009f00


	//   ....[128]....
        /*0674*/ 	.word	0x00009f10


	//   ....[129]....
        /*0678*/ 	.word	0x00009f20


	//   ....[130]....
        /*067c*/ 	.word	0x00009f30


	//   ....[131]....
        /*0680*/ 	.word	0x00009f60


	//   ....[132]....
        /*0684*/ 	.word	0x00009f90


	//   ....[133]....
        /*0688*/ 	.word	0x00009fc0


	//   ....[134]....
        /*068c*/ 	.word	0x00009ff0


	//   ....[135]....
        /*0690*/ 	.word	0x0000a020


	//   ....[136]....
        /*0694*/ 	.word	0x0000a050


	//   ....[137]....
        /*0698*/ 	.word	0x0000a080


	//   ....[138]....
        /*069c*/ 	.word	0x0000a110


	//   ....[139]....
        /*06a0*/ 	.word	0x0000a140


	//   ....[140]....
        /*06a4*/ 	.word	0x0000a170


	//   ....[141]....
        /*06a8*/ 	.word	0x0000a1b0


	//   ....[142]....
        /*06ac*/ 	.word	0x0000a1e0


	//   ....[143]....
        /*06b0*/ 	.word	0x0000a210


	//   ....[144]....
        /*06b4*/ 	.word	0x0000a220


	//   ....[145]....
        /*06b8*/ 	.word	0x0000a230


	//   ....[146]....
        /*06bc*/ 	.word	0x0000a240


	//   ....[147]....
        /*06c0*/ 	.word	0x0000a250


	//   ....[148]....
        /*06c4*/ 	.word	0x0000a270


	//   ....[149]....
        /*06c8*/ 	.word	0x0000a2a0


	//   ....[150]....
        /*06cc*/ 	.word	0x0000a2d0


	//   ....[151]....
        /*06d0*/ 	.word	0x0000a2f0


	//   ....[152]....
        /*06d4*/ 	.word	0x0000a300


	//   ....[153]....
        /*06d8*/ 	.word	0x0000a310


	//   ....[154]....
        /*06dc*/ 	.word	0x0000af30


	//   ....[155]....
        /*06e0*/ 	.word	0x0000af60


	//   ....[156]....
        /*06e4*/ 	.word	0x0000c080


	//   ....[157]....
        /*06e8*/ 	.word	0x0000cd70


	//   ....[158]....
        /*06ec*/ 	.word	0x0000d840


	//   ....[159]....
        /*06f0*/ 	.word	0x0000d870


	//   ....[160]....
        /*06f4*/ 	.word	0x0000d940


	//   ....[161]....
        /*06f8*/ 	.word	0x0000d960


	//   ....[162]....
        /*06fc*/ 	.word	0x0000da00


	//   ....[163]....
        /*0700*/ 	.word	0x0000da20


	//   ....[164]....
        /*0704*/ 	.word	0x0000dac0


	//   ....[165]....
        /*0708*/ 	.word	0x0000dae0


	//   ....[166]....
        /*070c*/ 	.word	0x0000db80


	//   ....[167]....
        /*0710*/ 	.word	0x0000dba0


	//   ....[168]....
        /*0714*/ 	.word	0x0000dc40


	//   ....[169]....
        /*0718*/ 	.word	0x0000dc60


	//   ....[170]....
        /*071c*/ 	.word	0x0000dd00


	//   ....[171]....
        /*0720*/ 	.word	0x0000dd20


	//   ....[172]....
        /*0724*/ 	.word	0x0000dd30


	//   ....[173]....
        /*0728*/ 	.word	0x0000ddc0


	//   ....[174]....
        /*072c*/ 	.word	0x0000ffe0


	//   ....[175]....
        /*0730*/ 	.word	0x000104d0


	//   ....[176]....
        /*0734*/ 	.word	0x000106a0


	//   ....[177]....
        /*0738*/ 	.word	0x000106f0


	//   ....[178]....
        /*073c*/ 	.word	0x00010790


	//   ....[179]....
        /*0740*/ 	.word	0x000108a0


	//   ....[180]....
        /*0744*/ 	.word	0x00010910


	//   ....[181]....
        /*0748*/ 	.word	0x00010a20


	//   ....[182]....
        /*074c*/ 	.word	0x00010a90


	//   ....[183]....
        /*0750*/ 	.word	0x00010ba0


	//   ....[184]....
        /*0754*/ 	.word	0x00010c10


	//   ....[185]....
        /*0758*/ 	.word	0x00010d20


	//   ....[186]....
        /*075c*/ 	.word	0x00010d90


	//   ....[187]....
        /*0760*/ 	.word	0x00010ea0


	//   ....[188]....
        /*0764*/ 	.word	0x00010f10


	//   ....[189]....
        /*0768*/ 	.word	0x00011000


	//   ....[190]....
        /*076c*/ 	.word	0x00011090


	//   ....[191]....
        /*0770*/ 	.word	0x00011180


	//----- nvinfo : EIATTR_REG_RECONFIG
	.align		4
.L_341:
        /*0774*/ 	.byte	0x01, 0x54
	.zero		2


	//----- nvinfo : EIATTR_SYSCALL_OFFSETS
	.align		4
        /*0778*/ 	.byte	0x04, 0x46
        /*077a*/ 	.short	(.L_343 - .L_342)


	//   ....[0]....
.L_342:
        /*077c*/ 	.word	0x000014c0


	//   ....[1]....
        /*0780*/ 	.word	0x0000c6f0


	//   ....[2]....
        /*0784*/ 	.word	0x0000c830


	//   ....[3]....
        /*0788*/ 	.word	0x0000c970


	//   ....[4]....
        /*078c*/ 	.word	0x0000ca90


	//   ....[5]....
        /*0790*/ 	.word	0x0000d4c0


	//----- nvinfo : EIATTR_MBARRIER_INSTR_OFFSETS
	.align		4
.L_343:
        /*0794*/ 	.byte	0x04, 0x39
        /*0796*/ 	.short	(.L_345 - .L_344)


	//   ....[0]....
.L_344:
        /*0798*/ 	.word	0x00000250
        /*079c*/ 	.word	0x000000ff
        /*07a0*/ 	.word	0x00038800
        /*07a4*/ 	.short	0x0100
        /*07a6*/ 	.byte	0x08
	.zero		1


	//   ....[1]....
        /*07a8*/ 	.word	0x00000260
        /*07ac*/ 	.word	0x000000ff
        /*07b0*/ 	.word	0x00038820
        /*07b4*/ 	.short	0x0100
        /*07b6*/ 	.byte	0x08
	.zero		1


	//   ....[2]....
        /*07b8*/ 	.word	0x00000350
        /*07bc*/ 	.word	0x000000ff
        /*07c0*/ 	.word	0x00038830
        /*07c4*/ 	.short	0x0100
        /*07c6*/ 	.byte	0x08
	.zero		1


	//   ....[3]....
        /*07c8*/ 	.word	0x00000360
        /*07cc*/ 	.word	0x000000ff
        /*07d0*/ 	.word	0x00038840
        /*07d4*/ 	.short	0x0100
        /*07d6*/ 	.byte	0x08
	.zero		1


	//   ....[4]....
        /*07d8*/ 	.word	0x00000370
        /*07dc*/ 	.word	0x000000ff
        /*07e0*/ 	.word	0x00038838
        /*07e4*/ 	.short	0x0100
        /*07e6*/ 	.byte	0x08
	.zero		1


	//   ....[5]....
        /*07e8*/ 	.word	0x00000380
        /*07ec*/ 	.word	0x000000ff
        /*07f0*/ 	.word	0x00038848
        /*07f4*/ 	.short	0x0100
        /*07f6*/ 	.byte	0x08
	.zero		1


	//   ....[6]....
        /*07f8*/ 	.word	0x000004b0
        /*07fc*/ 	.word	0x000000ff
        /*0800*/ 	.word	0x00038850
        /*0804*/ 	.short	0x0100
        /*0806*/ 	.byte	0x08
	.zero		1


	//   ....[7]....
        /*0808*/ 	.word	0x000004c0
        /*080c*/ 	.word	0x000000ff
        /*0810*/ 	.word	0x00038860
        /*0814*/ 	.short	0x0100
        /*0816*/ 	.byte	0x08
	.zero		1


	//   ....[8]....
        /*0818*/ 	.word	0x000004d0
        /*081c*/ 	.word	0x000000ff
        /*0820*/ 	.word	0x00038858
        /*0824*/ 	.short	0x0100
        /*0826*/ 	.byte	0x08
	.zero		1


	//   ....[9]....
        /*0828*/ 	.word	0x000004e0
        /*082c*/ 	.word	0x000000ff
        /*0830*/ 	.word	0x00038868
        /*0834*/ 	.short	0x0100
        /*0836*/ 	.byte	0x08
	.zero		1


	//   ....[10]....
        /*0838*/ 	.word	0x000005d0
        /*083c*/ 	.word	0x000000ff
        /*0840*/ 	.word	0x00038870
        /*0844*/ 	.short	0x0100
        /*0846*/ 	.byte	0x06
	.zero		1


	//   ....[11]....
        /*0848*/ 	.word	0x000005e0
        /*084c*/ 	.word	0x000000ff
        /*0850*/ 	.word	0x00038880
        /*0854*/ 	.short	0x0100
        /*0856*/ 	.byte	0x06
	.zero		1


	//   ....[12]....
        /*0858*/ 	.word	0x000005f0
        /*085c*/ 	.word	0x000000ff
        /*0860*/ 	.word	0x00038878
        /*0864*/ 	.short	0x0100
        /*0866*/ 	.byte	0x06
	.zero		1


	//   ....[13]....
        /*0868*/ 	.word	0x00000600
        /*086c*/ 	.word	0x000000ff
        /*0870*/ 	.word	0x00038888
        /*0874*/ 	.short	0x0100
        /*0876*/ 	.byte	0x06
	.zero		1


	//   ....[14]....
        /*0878*/ 	.word	0x00000730
        /*087c*/ 	.word	0x000000ff
        /*0880*/ 	.word	0x00038890
        /*0884*/ 	.short	0x0100
        /*0886*/ 	.byte	0x08
	.zero		1


	//   ....[15]....
        /*0888*/ 	.word	0x00000740
        /*088c*/ 	.word	0x000000ff
        /*0890*/ 	.word	0x000388a0
        /*0894*/ 	.short	0x0100
        /*0896*/ 	.byte	0x08
	.zero		1


	//   ....[16]....
        /*0898*/ 	.word	0x00000750
        /*089c*/ 	.word	0x000000ff
        /*08a0*/ 	.word	0x00038898
        /*08a4*/ 	.short	0x0100
        /*08a6*/ 	.byte	0x08
	.zero		1


	//   ....[17]....
        /*08a8*/ 	.word	0x00000760
        /*08ac*/ 	.word	0x000000ff
        /*08b0*/ 	.word	0x000388a8
        /*08b4*/ 	.short	0x0100
        /*08b6*/ 	.byte	0x08
	.zero		1


	//   ....[18]....
        /*08b8*/ 	.word	0x00000890
        /*08bc*/ 	.word	0x000000ff
        /*08c0*/ 	.word	0x000388b0
        /*08c4*/ 	.short	0x0100
        /*08c6*/ 	.byte	0x08
	.zero		1


	//   ....[19]....
        /*08c8*/ 	.word	0x000008a0
        /*08cc*/ 	.word	0x000000ff
        /*08d0*/ 	.word	0x000388c0
        /*08d4*/ 	.short	0x0100
        /*08d6*/ 	.byte	0x08
	.zero		1


	//   ....[20]....
        /*08d8*/ 	.word	0x000008b0
        /*08dc*/ 	.word	0x000000ff
        /*08e0*/ 	.word	0x000388b8
        /*08e4*/ 	.short	0x0100
        /*08e6*/ 	.byte	0x08
	.zero		1


	//   ....[21]....
        /*08e8*/ 	.word	0x000008c0
        /*08ec*/ 	.word	0x000000ff
        /*08f0*/ 	.word	0x000388c8
        /*08f4*/ 	.short	0x0100
        /*08f6*/ 	.byte	0x08
	.zero		1


	//   ....[22]....
        /*08f8*/ 	.word	0x00001740
        /*08fc*/ 	.word	0x000000ff
        /*0900*/ 	.word	0x00038800
        /*0904*/ 	.short	0x010a
        /*0906*/ 	.byte	0x24
	.zero		1


	//   ....[23]....
        /*0908*/ 	.word	0x000017c0
        /*090c*/ 	.word	0x000000ff
        /*0910*/ 	.word	0x00038830
        /*0914*/ 	.short	0x010a
        /*0916*/ 	.byte	0x24
	.zero		1


	//   ....[24]....
        /*0918*/ 	.word	0x00001840
        /*091c*/ 	.word	0x000000ff
        /*0920*/ 	.word	0x00038830
        /*0924*/ 	.short	0x010a
        /*0926*/ 	.byte	0x24
	.zero		1


	//   ....[25]....
        /*0928*/ 	.word	0x00003980
        /*092c*/ 	.word	0x00000004
        /*0930*/ 	.word	0x00000000
        /*0934*/ 	.short	0x0101
        /*0936*/ 	.byte	0x3f
	.zero		1


	//   ....[26]....
        /*0938*/ 	.word	0x00004b80
        /*093c*/ 	.word	0x000000ff
        /*0940*/ 	.word	0x00038830
        /*0944*/ 	.short	0x010a
        /*0946*/ 	.byte	0x07
	.zero		1


	//   ....[27]....
        /*0948*/ 	.word	0x00004bc0
        /*094c*/ 	.word	0x000000ff
        /*0950*/ 	.word	0x00038830
        /*0954*/ 	.short	0x010a
        /*0956*/ 	.byte	0x07
	.zero		1


	//   ....[28]....
        /*0958*/ 	.word	0x00004f20
        /*095c*/ 	.word	0x000000ff
        /*0960*/ 	.word	0x00038850
        /*0964*/ 	.short	0x010a
        /*0966*/ 	.byte	0x0a
	.zero		1


	//   ....[29]....
        /*0968*/ 	.word	0x00004f60
        /*096c*/ 	.word	0x000000ff
        /*0970*/ 	.word	0x00038850
        /*0974*/ 	.short	0x010a
        /*0976*/ 	.byte	0x0a
	.zero		1


	//   ....[30]....
        /*0978*/ 	.word	0x00006930
        /*097c*/ 	.word	0x00000006
        /*0980*/ 	.word	0x00000000
        /*0984*/ 	.short	0x0101
        /*0986*/ 	.byte	0x3f
	.zero		1


	//   ....[31]....
        /*0988*/ 	.word	0x00006bc0
        /*098c*/ 	.word	0x000000ff
        /*0990*/ 	.word	0x00000000
        /*0994*/ 	.short	0x0101
        /*0996*/ 	.byte	0x04
	.zero		1


	//   ....[32]....
        /*0998*/ 	.word	0x000075c0
        /*099c*/ 	.word	0x000000ff
        /*09a0*/ 	.word	0x00038850
        /*09a4*/ 	.short	0x010a
        /*09a6*/ 	.byte	0x07
	.zero		1


	//   ....[33]....
        /*09a8*/ 	.word	0x00007600
        /*09ac*/ 	.word	0x000000ff
        /*09b0*/ 	.word	0x00038850
        /*09b4*/ 	.short	0x010a
        /*09b6*/ 	.byte	0x07
	.zero		1


	//   ....[34]....
        /*09b8*/ 	.word	0x00007bf0
        /*09bc*/ 	.word	0x000000ff
        /*09c0*/ 	.word	0x00000000
        /*09c4*/ 	.short	0x0101
        /*09c6*/ 	.byte	0x04
	.zero		1


	//   ....[35]....
        /*09c8*/ 	.word	0x00009e10
        /*09cc*/ 	.word	0x000000ff
        /*09d0*/ 	.word	0x00000000
        /*09d4*/ 	.short	0x0101
        /*09d6*/ 	.byte	0x04
	.zero		1


	//   ....[36]....
        /*09d8*/ 	.word	0x0000cfa0
        /*09dc*/ 	.word	0x000000ff
        /*09e0*/ 	.word	0x00038880
        /*09e4*/ 	.short	0x010a
        /*09e6*/ 	.byte	0x26
	.zero		1


	//   ....[37]....
        /*09e8*/ 	.word	0x0000d160
        /*09ec*/ 	.word	0x000000ff
        /*09f0*/ 	.word	0x00038840
        /*09f4*/ 	.short	0x010a
        /*09f6*/ 	.byte	0x26
	.zero		1


	//   ....[38]....
        /*09f8*/ 	.word	0x0000dea0
        /*09fc*/ 	.word	0x000000ff
        /*0a00*/ 	.word	0x00038800
        /*0a04*/ 	.short	0x0107
        /*0a06*/ 	.byte	0x26
	.zero		1


	//   ....[39]....
        /*0a08*/ 	.word	0x0000df00
        /*0a0c*/ 	.word	0x000000ff
        /*0a10*/ 	.word	0x00038800
        /*0a14*/ 	.short	0x0101
        /*0a16*/ 	.byte	0x26
	.zero		1


	//   ....[40]....
        /*0a18*/ 	.word	0x0000df10
        /*0a1c*/ 	.word	0x000000ff
        /*0a20*/ 	.word	0x00038820
        /*0a24*/ 	.short	0x010a
        /*0a26*/ 	.byte	0x26
	.zero		1


	//   ....[41]....
        /*0a28*/ 	.word	0x0000e280
        /*0a2c*/ 	.word	0x00000006
        /*0a30*/ 	.word	0x00038880
        /*0a34*/ 	.short	0x010a
        /*0a36*/ 	.byte	0x3f
	.zero		1


	//   ....[42]....
        /*0a38*/ 	.word	0x0000e5a0
        /*0a3c*/ 	.word	0x00000006
        /*0a40*/ 	.word	0x00038840
        /*0a44*/ 	.short	0x010a
        /*0a46*/ 	.byte	0x3f
	.zero		1


	//   ....[43]....
        /*0a48*/ 	.word	0x0000e910
        /*0a4c*/ 	.word	0x00000013
        /*0a50*/ 	.word	0x00038870
        /*0a54*/ 	.short	0x010a
        /*0a56*/ 	.byte	0x3f
	.zero		1


	//   ....[44]....
        /*0a58*/ 	.word	0x0000e980
        /*0a5c*/ 	.word	0x00000013
        /*0a60*/ 	.word	0x00038860
        /*0a64*/ 	.short	0x010a
        /*0a66*/ 	.byte	0x3f
	.zero		1


	//   ....[45]....
        /*0a68*/ 	.word	0x0000f330
        /*0a6c*/ 	.word	0x00000013
        /*0a70*/ 	.word	0x00038850
        /*0a74*/ 	.short	0x0101
        /*0a76*/ 	.byte	0x3f
	.zero		1


	//   ....[46]....
        /*0a78*/ 	.word	0x0000f3b0
        /*0a7c*/ 	.word	0x00000013
        /*0a80*/ 	.word	0x00000000
        /*0a84*/ 	.short	0x0101
        /*0a86*/ 	.byte	0x3f
	.zero		1


	//   ....[47]....
        /*0a88*/ 	.word	0x0000f4c0
        /*0a8c*/ 	.word	0x00000010
        /*0a90*/ 	.word	0x00038870
        /*0a94*/ 	.short	0x010a
        /*0a96*/ 	.byte	0x3f
	.zero		1


	//   ....[48]....
        /*0a98*/ 	.word	0x0000f530
        /*0a9c*/ 	.word	0x00000010
        /*0aa0*/ 	.word	0x00038860
        /*0aa4*/ 	.short	0x010a
        /*0aa6*/ 	.byte	0x3f
	.zero		1


	//   ....[49]....
        /*0aa8*/ 	.word	0x0000fe80
        /*0aac*/ 	.word	0x00000010
        /*0ab0*/ 	.word	0x00038850
        /*0ab4*/ 	.short	0x0101
        /*0ab6*/ 	.byte	0x3f
	.zero		1


	//   ....[50]....
        /*0ab8*/ 	.word	0x0000fee0
        /*0abc*/ 	.word	0x00000000
        /*0ac0*/ 	.word	0x00000000
        /*0ac4*/ 	.short	0x0101
        /*0ac6*/ 	.byte	0x3f
	.zero		1


	//   ....[51]....
        /*0ac8*/ 	.word	0x0000ff90
        /*0acc*/ 	.word	0x00000007
        /*0ad0*/ 	.word	0x00038820
        /*0ad4*/ 	.short	0x010a
        /*0ad6*/ 	.byte	0x3f
	.zero		1


	//   ....[52]....
        /*0ad8*/ 	.word	0x000100d0
        /*0adc*/ 	.word	0x00000006
        /*0ae0*/ 	.word	0x00000000
        /*0ae4*/ 	.short	0x010a
        /*0ae6*/ 	.byte	0x3f
	.zero		1


	//   ....[53]....
        /*0ae8*/ 	.word	0x00010140
        /*0aec*/ 	.word	0x00000005
        /*0af0*/ 	.word	0x00000000
        /*0af4*/ 	.short	0x010a
        /*0af6*/ 	.byte	0x3f
	.zero		1


	//   ....[54]....
        /*0af8*/ 	.word	0x00010190
        /*0afc*/ 	.word	0x00000000
        /*0b00*/ 	.word	0x00038860
        /*0b04*/ 	.short	0x010a
        /*0b06*/ 	.byte	0x3f
	.zero		1


	//   ....[55]....
        /*0b08*/ 	.word	0x000101e0
        /*0b0c*/ 	.word	0x00000005
        /*0b10*/ 	.word	0x00038860
        /*0b14*/ 	.short	0x010a
        /*0b16*/ 	.byte	0x3f
	.zero		1


	//   ....[56]....
        /*0b18*/ 	.word	0x00010220
        /*0b1c*/ 	.word	0x00000000
        /*0b20*/ 	.word	0x00038880
        /*0b24*/ 	.short	0x010a
        /*0b26*/ 	.byte	0x3f
	.zero		1


	//   ....[57]....
        /*0b28*/ 	.word	0x00010240
        /*0b2c*/ 	.word	0x00000005
        /*0b30*/ 	.word	0x00038880
        /*0b34*/ 	.short	0x010a
        /*0b36*/ 	.byte	0x3f
	.zero		1


	//   ....[58]....
        /*0b38*/ 	.word	0x000102b0
        /*0b3c*/ 	.word	0x00000003
        /*0b40*/ 	.word	0x00038800
        /*0b44*/ 	.short	0x010a
        /*0b46*/ 	.byte	0x3f
	.zero		1


	//   ....[59]....
        /*0b48*/ 	.word	0x00010310
        /*0b4c*/ 	.word	0x00000003
        /*0b50*/ 	.word	0x00038830
        /*0b54*/ 	.short	0x010a
        /*0b56*/ 	.byte	0x3f
	.zero		1


	//   ....[60]....
        /*0b58*/ 	.word	0x00010370
        /*0b5c*/ 	.word	0x0000000c
        /*0b60*/ 	.word	0x00038830
        /*0b64*/ 	.short	0x010a
        /*0b66*/ 	.byte	0x3f
	.zero		1


	//   ....[61]....
        /*0b68*/ 	.word	0x000103d0
        /*0b6c*/ 	.word	0x0000000b
        /*0b70*/ 	.word	0x00038850
        /*0b74*/ 	.short	0x010a
        /*0b76*/ 	.byte	0x3f
	.zero		1


	//   ....[62]....
        /*0b78*/ 	.word	0x00010430
        /*0b7c*/ 	.word	0x00000000
        /*0b80*/ 	.word	0x00038850
        /*0b84*/ 	.short	0x010a
        /*0b86*/ 	.byte	0x3f
	.zero		1


	//   ....[63]....
        /*0b88*/ 	.word	0x00010590
        /*0b8c*/ 	.word	0x00000003
        /*0b90*/ 	.word	0x00038880
        /*0b94*/ 	.short	0x010a
        /*0b96*/ 	.byte	0x3f
	.zero		1


	//   ....[64]....
        /*0b98*/ 	.word	0x000105f0
        /*0b9c*/ 	.word	0x00000003
        /*0ba0*/ 	.word	0x00038840
        /*0ba4*/ 	.short	0x010a
        /*0ba6*/ 	.byte	0x3f
	.zero		1


	//   ....[65]....
        /*0ba8*/ 	.word	0x000111d0
        /*0bac*/ 	.word	0x00000002
        /*0bb0*/ 	.word	0x00038820
        /*0bb4*/ 	.short	0x010a
        /*0bb6*/ 	.byte	0x3f
	.zero		1


	//   ....[66]....
        /*0bb8*/ 	.word	0x00011220
        /*0bbc*/ 	.word	0x00000006
        /*0bc0*/ 	.word	0x00038880
        /*0bc4*/ 	.short	0x010a
        /*0bc6*/ 	.byte	0x3f
	.zero		1


	//   ....[67]....
        /*0bc8*/ 	.word	0x00011270
        /*0bcc*/ 	.word	0x00000006
        /*0bd0*/ 	.word	0x00038840
        /*0bd4*/ 	.short	0x010a
        /*0bd6*/ 	.byte	0x3f
	.zero		1


	//   ....[68]....
        /*0bd8*/ 	.word	0x000112c0
        /*0bdc*/ 	.word	0x00000013
        /*0be0*/ 	.word	0x00038870
        /*0be4*/ 	.short	0x010a
        /*0be6*/ 	.byte	0x3f
	.zero		1


	//   ....[69]....
        /*0be8*/ 	.word	0x00011310
        /*0bec*/ 	.word	0x00000013
        /*0bf0*/ 	.word	0x00038860
        /*0bf4*/ 	.short	0x010a
        /*0bf6*/ 	.byte	0x3f
	.zero		1


	//   ....[70]....
        /*0bf8*/ 	.word	0x00011360
        /*0bfc*/ 	.word	0x00000010
        /*0c00*/ 	.word	0x00038870
        /*0c04*/ 	.short	0x010a
        /*0c06*/ 	.byte	0x3f
	.zero		1


	//   ....[71]....
        /*0c08*/ 	.word	0x000113b0
        /*0c0c*/ 	.word	0x00000010
        /*0c10*/ 	.word	0x00038860
        /*0c14*/ 	.short	0x010a
        /*0c16*/ 	.byte	0x3f
	.zero		1


	//   ....[72]....
        /*0c18*/ 	.word	0x00011400
        /*0c1c*/ 	.word	0x00000007
        /*0c20*/ 	.word	0x00038820
        /*0c24*/ 	.short	0x010a
        /*0c26*/ 	.byte	0x3f
	.zero		1


	//   ....[73]....
        /*0c28*/ 	.word	0x00011450
        /*0c2c*/ 	.word	0x00000006
        /*0c30*/ 	.word	0x00000000
        /*0c34*/ 	.short	0x010a
        /*0c36*/ 	.byte	0x3f
	.zero		1


	//   ....[74]....
        /*0c38*/ 	.word	0x000114a0
        /*0c3c*/ 	.word	0x00000005
        /*0c40*/ 	.word	0x00000000
        /*0c44*/ 	.short	0x010a
        /*0c46*/ 	.byte	0x3f
	.zero		1


	//   ....[75]....
        /*0c48*/ 	.word	0x000114f0
        /*0c4c*/ 	.word	0x00000000
        /*0c50*/ 	.word	0x00038860
        /*0c54*/ 	.short	0x010a
        /*0c56*/ 	.byte	0x3f
	.zero		1


	//   ....[76]....
        /*0c58*/ 	.word	0x00011540
        /*0c5c*/ 	.word	0x00000005
        /*0c60*/ 	.word	0x00038860
        /*0c64*/ 	.short	0x010a
        /*0c66*/ 	.byte	0x3f
	.zero		1


	//   ....[77]....
        /*0c68*/ 	.word	0x00011590
        /*0c6c*/ 	.word	0x00000000
        /*0c70*/ 	.word	0x00038880
        /*0c74*/ 	.short	0x010a
        /*0c76*/ 	.byte	0x3f
	.zero		1


	//----- nvinfo : EIATTR_NUM_MBARRIERS
	.align		4
.L_345:
        /*0c78*/ 	.byte	0x03, 0x38
        /*0c7a*/ 	.short	0x0016


	//----- nvinfo : EIATTR_EXIT_INSTR_OFFSETS
	.align		4
        /*0c7c*/ 	.byte	0x04, 0x1c
        /*0c7e*/ 	.short	(.L_347 - .L_346)


	//   ....[0]....
.L_346:
        /*0c80*/ 	.word	0x00010290


	//----- nvinfo : EIATTR_MAX_THREADS
	.align		4
.L_347:
        /*0c84*/ 	.byte	0x04, 0x05
        /*0c86*/ 	.short	(.L_349 - .L_348)
.L_348:
        /*0c88*/ 	.word	0x00000180
        /*0c8c*/ 	.word	0x00000001
        /*0c90*/ 	.word	0x00000001


	//----- nvinfo : EIATTR_CRS_STACK_SIZE
	.align		4
.L_349:
        /*0c94*/ 	.byte	0x04, 0x1e
        /*0c96*/ 	.short	(.L_351 - .L_350)
.L_350:
        /*0c98*/ 	.word	0x00000000


	//----- nvinfo : EIATTR_CBANK_PARAM_SIZE
	.align		4
.L_351:
        /*0c9c*/ 	.byte	0x03, 0x19
        /*0c9e*/ 	.short	0x0a70


	//----- nvinfo : EIATTR_PARAM_CBANK
	.align		4
        /*0ca0*/ 	.byte	0x04, 0x0a
        /*0ca2*/ 	.short	(.L_353 - .L_352)
	.align		4
.L_352:
        /*0ca4*/ 	.word	index@(.nv.constant0._ZN7cutlass13device_kernelIN5flash11enable_sm90INS1_16FlashAttnFwdSm90INS1_25CollectiveMainloopFwdSm90ILi2EN4cute5tupleIJNS5_1CILi1EEES8_S8_EEENS6_IJNS7_ILi128EEESA_NS7_ILi256EEEEEELi256ENS_12float_e4m3_tEfNS_4arch4Sm90ELb0ELb0ELb1ELb0ELb0ELb0ELb0ELb1ELb1ELb1ELb1ELb0EEENS1_21CollectiveEpilogueFwdINS6_IJSA_SB_SA_EEES9_NS_10bfloat16_tESF_Li256ELb0ELb1ELb1ELb1EEENS1_19SingleTileSchedulerILb0ELb1ELb1ELi128EEEEEEEEEvNT_6ParamsE)
        /*0ca8*/ 	.short	0x0210
        /*0caa*/ 	.short	0x0a70


	//----- nvinfo : EIATTR_SW_WAR
	.align		4
.L_353:
        /*0cac*/ 	.byte	0x04, 0x36
        /*0cae*/ 	.short	(.L_355 - .L_354)
.L_354:
        /*0cb0*/ 	.word	0x00000008
.L_355:


//--------------------- .nv.info._ZN7cutlass13device_kernelIN5flash11enable_sm90INS1_16FlashAttnFwdSm90INS1_25CollectiveMainloopFwdSm90ILi2EN4cute5tupleIJNS5_1CILi1EEES8_S8_EEENS6_IJNS7_ILi128EEESA_NS7_ILi256EEEEEELi256ENS_12float_e4m3_tEfNS_4arch4Sm90ELb0ELb0ELb1ELb1ELb0ELb0ELb0ELb1ELb1ELb1ELb1ELb0EEENS1_21CollectiveEpilogueFwdINS6_IJSA_SB_SA_EEES9_NS_10bfloat16_tESF_Li256ELb1ELb1ELb1ELb1EEENS1_36VarlenDynamicPersistentTileSchedulerILi128ELi128ELi256ELi128ELb1ELb1ELb1ELb0ELb1ELb1EEEEEEEEEvNT_6ParamsE --------------------------
	.section	.nv.info._ZN7cutlass13device_kernelIN5flash11enable_sm90INS1_16FlashAttnFwdSm90INS1_25CollectiveMainloopFwdSm90ILi2EN4cute5tupleIJNS5_1CILi1EEES8_S8_EEENS6_IJNS7_ILi128EEESA_NS7_ILi256EEEEEELi256ENS_12float_e4m3_tEfNS_4arch4Sm90ELb0ELb0ELb1ELb1ELb0ELb0ELb0ELb1ELb1ELb1ELb1ELb0EEENS1_21CollectiveEpilogueFwdINS6_IJSA_SB_SA_EEES9_NS_10bfloat16_tESF_Li256ELb1ELb1ELb1ELb1EEENS1_36VarlenDynamicPersistentTileSchedulerILi128ELi128ELi256ELi128ELb1ELb1ELb1ELb0ELb1ELb1EEEEEEEEEvNT_6ParamsE,"",@"SHT_CUDA_INFO"
	.sectionflags	@""
	.align	4


	//----- nvinfo : EIATTR_CUDA_API_VERSION
	.align		4
        /*0000*/ 	.byte	0x04, 0x37
        /*0002*/ 	.short	(.L_357 - .L_356)
.L_356:
        /*0004*/ 	.word	0x00000082


	//----- nvinfo : EIATTR_KPARAM_INFO
	.align		4
.L_357:
        /*0008*/ 	.byte	0x04, 0x17
        /*000a*/ 	.short	(.L_359 - .L_358)
.L_358:
        /*000c*/ 	.word	0x00000000
        /*0010*/ 	.short	0x0000
        /*0012*/ 	.short	0x0070
        /*0014*/ 	.byte	0x00, 0xf0, 0x01, 0x2a


	//----- nvinfo : EIATTR_SPARSE_MMA_MASK
	.align		4
.L_359:
        /*0018*/ 	.byte	0x03, 0x50
        /*001a*/ 	.short	0x0000


	//----- nvinfo : EIATTR_MAXREG_COUNT
	.align		4
        /*001c*/ 	.byte	0x03, 0x1b
        /*001e*/ 	.short	0x00a8


	//----- nvinfo : EIATTR_NUM_BARRIERS
	.align		4
        /*0020*/ 	.byte	0x02, 0x4c
        /*0022*/ 	.byte	0x10
	.zero		1


	//----- nvinfo : EIATTR_EXTERNS
	.align		4
        /*0024*/ 	.byte	0x04, 0x0f
        /*0026*/ 	.short	(.L_361 - .L_360)


	//   ....[0]....
	.align		4
.L_360:
        /*0028*/ 	.word	index@(__assertfail)


	//----- nvinfo : EIATTR_ANNOTATIONS
	.align		4
.L_361:
        /*002c*/ 	.byte	0x04, 0x55
        /*002e*/ 	.short	(.L_363 - .L_362)


	//   ....[0]....
.L_362:
        /* <DEDUP_REMOVED lines=55> */


	//----- nvinfo : EIATTR_MERCURY_ISA_VERSION
	.align		4
.L_363:
        /*0388*/ 	.byte	0x03, 0x5f
        /*038a*/ 	.short	0x0101


	//----- nvinfo : EIATTR_UNUSED_LOAD_BYTE_OFFSET
	.align		4
        /*038c*/ 	.byte	0x04, 0x44
        /*038e*/ 	.short	(.L_365 - .L_364)


	//   ....[0]....
.L_364:
        /*0390*/ 	.word	0x00000a40
        /*0394*/ 	.word	0x0000fff0


	//   ....[1]....
        /*0398*/ 	.word	0x00009060
        /*039c*/ 	.word	0x0000fff0


	//----- nvinfo : EIATTR_INT_WARP_WIDE_INSTR_OFFSETS
	.align		4
.L_365:
        /*03a0*/ 	.byte	0x04, 0x31
        /*03a2*/ 	.short	(.L_367 - .L_366)


	//   ....[0]....
.L_366:
        /*03a4*/ 	.word	0x00000130


	//   ....[1]....
        /*03a8*/ 	.word	0x00000170


	//   ....[2]....
        /*03ac*/ 	.word	0x000001e0


	//   ....[3]....
        /*03b0*/ 	.word	0x00010b80


	//   ....[4]....
        /*03b4*/ 	.word	0x00010c10


	//   ....[5]....
        /*03b8*/ 	.word	0x00013cb0


	//   ....[6]....
        /*03bc*/ 	.word	0x00013d10


	//----- nvinfo : EIATTR_COOP_GROUP_MASK_REGIDS
	.align		4
.L_367:
        /*03c0*/ 	.byte	0x04, 0x29
        /*03c2*/ 	.short	(.L_369 - .L_368)


	//   ....[0]....
.L_368:
        /*03c4*/ 	.word	0xffffffff


	//   ....[1]....
        /*03c8*/ 	.word	0xffffffff


	//   ....[2]....
        /*03cc*/ 	.word	0xffffffff


	//   ....[3]....
        /*03d0*/ 	.word	0xffffffff


	//   ....[4]....
        /*03d4*/ 	.word	0xffffffff


	//   ....[5]....
        /*03d8*/ 	.word	0xffffffff


	//   ....[6]....
        /*03dc*/ 	.word	0xffffffff


	//   ....[7]....
        /*03e0*/ 	.word	0xffffffff


	//   ....[8]....
        /*03e4*/ 	.word	0xffffffff


	//   ....[9]....
        /*03e8*/ 	.word	0xffffffff


	//   ....[10]....
        /*03ec*/ 	.word	0xffffffff


	//   ....[11]....
        /*03f0*/ 	.word	0xffffffff


	//   ....[12]....
        /*03f4*/ 	.word	0xffffffff


	//   ....[13]....
        /*03f8*/ 	.word	0xffffffff


	//   ....[14]....
        /*03fc*/ 	.word	0xffffffff


	//   ....[15]....
        /*0400*/ 	.word	0xffffffff


	//   ....[16]....
        /*0404*/ 	.word	0xffffffff


	//   ....[17]....
        /*0408*/ 	.word	0xffffffff


	//   ....[18]....
        /*040c*/ 	.word	0xffffffff


	//   ....[19]....
        /*0410*/ 	.word	0xffffffff


	//   ....[20]....
        /*0414*/ 	.word	0xffffffff


	//   ....[21]....
        /*0418*/ 	.word	0xffffffff


	//   ....[22]....
        /*041c*/ 	.word	0xffffffff


	//   ....[23]....
        /*0420*/ 	.word	0xffffffff


	//   ....[24]....
        /*0424*/ 	.word	0xffffffff


	//   ....[25]....
        /*0428*/ 	.word	0xffffffff


	//   ....[26]....
        /*042c*/ 	.word	0xffffffff


	//   ....[27]....
        /*0430*/ 	.word	0xffffffff


	//   ....[28]....
        /*0434*/ 	.word	0xffffffff


	//   ....[29]....
        /*0438*/ 	.word	0xffffffff


	//   ....[30]....
        /*043c*/ 	.word	0xffffffff


	//   ....[31]....
        /*0440*/ 	.word	0xffffffff


	//   ....[32]....
        /*0444*/ 	.word	0xffffffff


	//   ....[33]....
        /*0448*/ 	.word	0xffffffff


	//   ....[34]....
        /*044c*/ 	.word	0xffffffff


	//   ....[35]....
        /*0450*/ 	.word	0xffffffff


	//   ....[36]....
        /*0454*/ 	.word	0xffffffff


	//   ....[37]....
        /*0458*/ 	.word	0xffffffff


	//   ....[38]....
        /*045c*/ 	.word	0xffffffff


	//   ....[39]....
        /*0460*/ 	.word	0xffffffff


	//   ....[40]....
        /*0464*/ 	.word	0xffffffff


	//   ....[41]....
        /*0468*/ 	.word	0xffffffff


	//   ....[42]....
        /*046c*/ 	.word	0xffffffff


	//   ....[43]....
        /*0470*/ 	.word	0xffffffff


	//   ....[44]....
        /*0474*/ 	.word	0xffffffff


	//   ....[45]....
        /*0478*/ 	.word	0xffffffff


	//   ....[46]....
        /*047c*/ 	.word	0xffffffff


	//   ....[47]....
        /*0480*/ 	.word	0xffffffff


	//   ....[48]....
        /*0484*/ 	.word	0xffffffff


	//   ....[49]....
        /*0488*/ 	.word	0xffffffff


	//   ....[50]....
        /*048c*/ 	.word	0xffffffff


	//   ....[51]....
        /*0490*/ 	.word	0xffffffff


	//   ....[52]....
        /*0494*/ 	.word	0xffffffff


	//   ....[53]....
        /*0498*/ 	.word	0xffffffff


	//   ....[54]....
        /*049c*/ 	.word	0xffffffff


	//   ....[55]....
        /*04a0*/ 	.word	0xffffffff


	//   ....[56]....
        /*04a4*/ 	.word	0xffffffff


	//   ....[57]....
        /*04a8*/ 	.word	0xffffffff


	//   ....[58]....
        /*04ac*/ 	.word	0xffffffff


	//   ....[59]....
        /*04b0*/ 	.word	0xffffffff


	//   ....[60]....
        /*04b4*/ 	.word	0xffffffff


	//   ....[61]....
        /*04b8*/ 	.word	0xffffffff


	//   ....[62]....
        /*04bc*/ 	.word	0xffffffff


	//   ....[63]....
        /*04c0*/ 	.word	0xffffffff


	//   ....[64]....
        /*04c4*/ 	.word	0xffffffff


	//   ....[65]....
        /*04c8*/ 	.word	0xffffffff


	//   ....[66]....
        /*04cc*/ 	.word	0xffffffff


	//   ....[67]....
        /*04d0*/ 	.word	0xffffffff


	//   ....[68]....
        /*04d4*/ 	.word	0xffffffff


	//   ....[69]....
        /*04d8*/ 	.word	0xffffffff


	//   ....[70]....
        /*04dc*/ 	.word	0xffffffff


	//   ....[71]....
        /*04e0*/ 	.word	0xffffffff


	//   ....[72]....
        /*04e4*/ 	.word	0xffffffff


	//   ....[73]....
        /*04e8*/ 	.word	0xffffffff


	//   ....[74]....
        /*04ec*/ 	.word	0xffffffff


	//   ....[75]....
        /*04f0*/ 	.word	0xffffffff


	//   ....[76]....
        /*04f4*/ 	.word	0xffffffff


	//   ....[77]....
        /*04f8*/ 	.word	0xffffffff


	//   ....[78]....
        /*04fc*/ 	.word	0xffffffff


	//   ....[79]....
        /*0500*/ 	.word	0xffffffff


	//   ....[80]....
        /*0504*/ 	.word	0xffffffff


	//   ....[81]....
        /*0508*/ 	.word	0xffffffff


	//   ....[82]....
        /*050c*/ 	.word	0xffffffff


	//   ....[83]....
        /*0510*/ 	.word	0xffffffff


	//   ....[84]....
        /*0514*/ 	.word	0xffffffff


	//   ....[85]....
        /*0518*/ 	.word	0xffffffff


	//   ....[86]....
        /*051c*/ 	.word	0xffffffff


	//   ....[87]....
        /*0520*/ 	.word	0xffffffff


	//   ....[88]....
        /*0524*/ 	.word	0xffffffff


	//   ....[89]....
        /*0528*/ 	.word	0xffffffff


	//   ....[90]....
        /*052c*/ 	.word	0xffffffff


	//   ....[91]....
        /*0530*/ 	.word	0xffffffff


	//   ....[92]....
        /*0534*/ 	.word	0xffffffff


	//   ....[93]....
        /*0538*/ 	.word	0xffffffff


	//   ....[94]....
        /*053c*/ 	.word	0xffffffff


	//   ....[95]....
        /*0540*/ 	.word	0xffffffff


	//   ....[96]....
        /*0544*/ 	.word	0xffffffff


	//   ....[97]....
        /*0548*/ 	.word	0xffffffff


	//   ....[98]....
        /*054c*/ 	.word	0xffffffff


	//   ....[99]....
        /*0550*/ 	.word	0xffffffff


	//   ....[100]....
        /*0554*/ 	.word	0xffffffff


	//   ....[101]....
        /*0558*/ 	.word	0xffffffff


	//   ....[102]....
        /*055c*/ 	.word	0xffffffff


	//   ....[103]....
        /*0560*/ 	.word	0xffffffff


	//   ....[104]....
        /*0564*/ 	.word	0xffffffff


	//   ....[105]....
        /*0568*/ 	.word	0xffffffff


	//   ....[106]....
        /*056c*/ 	.word	0xffffffff


	//   ....[107]....
        /*0570*/ 	.word	0xffffffff


	//   ....[108]....
        /*0574*/ 	.word	0xffffffff


	//   ....[109]....
        /*0578*/ 	.word	0xffffffff


	//   ....[110]....
        /*057c*/ 	.word	0xffffffff


	//   ....[111]....
        /*0580*/ 	.word	0xffffffff


	//   ....[112]....
        /*0584*/ 	.word	0xffffffff


	//   ....[113]....
        /*0588*/ 	.word	0xffffffff


	//   ....[114]....
        /*058c*/ 	.word	0xffffffff


	//   ....[115]....
        /*0590*/ 	.word	0xffffffff


	//   ....[116]....
        /*0594*/ 	.word	0xffffffff


	//   ....[117]....
        /*0598*/ 	.word	0xffffffff


	//   ....[118]....
        /*059c*/ 	.word	0xffffffff


	//   ....[119]....
        /*05a0*/ 	.word	0xffffffff


	//   ....[120]....
        /*05a4*/ 	.word	0xffffffff


	//   ....[121]....
        /*05a8*/ 	.word	0xffffffff


	//   ....[122]....
        /*05ac*/ 	.word	0xffffffff


	//   ....[123]....
        /*05b0*/ 	.word	0xffffffff


	//   ....[124]....
        /*05b4*/ 	.word	0xffffffff


	//   ....[125]....
        /*05b8*/ 	.word	0xffffffff


	//   ....[126]....
        /*05bc*/ 	.word	0xffffffff


	//   ....[127]....
        /*05c0*/ 	.word	0xffffffff


	//   ....[128]....
        /*05c4*/ 	.word	0xffffffff


	//   ....[129]....
        /*05c8*/ 	.word	0xffffffff


	//   ....[130]....
        /*05cc*/ 	.word	0xffffffff


	//   ....[131]....
        /*05d0*/ 	.word	0xffffffff


	//   ....[132]....
        /*05d4*/ 	.word	0xffffffff


	//   ....[133]....
        /*05d8*/ 	.word	0xffffffff


	//   ....[134]....
        /*05dc*/ 	.word	0xffffffff


	//   ....[135]....
        /*05e0*/ 	.word	0xffffffff


	//   ....[136]....
        /*05e4*/ 	.word	0xffffffff


	//   ....[137]....
        /*05e8*/ 	.word	0xffffffff


	//   ....[138]....
        /*05ec*/ 	.word	0xffffffff


	//   ....[139]....
        /*05f0*/ 	.word	0xffffffff


	//   ....[140]....
        /*05f4*/ 	.word	0xffffffff


	//   ....[141]....
        /*05f8*/ 	.word	0xffffffff


	//   ....[142]....
        /*05fc*/ 	.word	0xffffffff


	//   ....[143]....
        /*0600*/ 	.word	0xffffffff


	//   ....[144]....
        /*0604*/ 	.word	0xffffffff


	//   ....[145]....
        /*0608*/ 	.word	0xffffffff


	//   ....[146]....
        /*060c*/ 	.word	0xffffffff


	//   ....[147]....
        /*0610*/ 	.word	0xffffffff


	//   ....[148]....
        /*0614*/ 	.word	0xffffffff


	//   ....[149]....
        /*0618*/ 	.word	0xffffffff


	//   ....[150]....
        /*061c*/ 	.word	0xffffffff


	//   ....[151]....
        /*0620*/ 	.word	0xffffffff


	//   ....[152]....
        /*0624*/ 	.word	0xffffffff


	//   ....[153]....
        /*0628*/ 	.word	0xffffffff


	//   ....[154]....
        /*062c*/ 	.word	0xffffffff


	//   ....[155]....
        /*0630*/ 	.word	0xffffffff


	//   ....[156]....
        /*0634*/ 	.word	0xffffffff


	//   ....[157]....
        /*0638*/ 	.word	0xffffffff


	//   ....[158]....
        /*063c*/ 	.word	0xffffffff


	//   ....[159]....
        /*0640*/ 	.word	0xffffffff


	//   ....[160]....
        /*0644*/ 	.word	0xffffffff


	//   ....[161]....
        /*0648*/ 	.word	0xffffffff


	//   ....[162]....
        /*064c*/ 	.word	0xffffffff


	//   ....[163]....
        /*0650*/ 	.word	0xffffffff


	//   ....[164]....
        /*0654*/ 	.word	0xffffffff


	//   ....[165]....
        /*0658*/ 	.word	0xffffffff


	//   ....[166]....
        /*065c*/ 	.word	0xffffffff


	//   ....[167]....
        /*0660*/ 	.word	0xffffffff


	//   ....[168]....
        /*0664*/ 	.word	0xffffffff


	//   ....[169]....
        /*0668*/ 	.word	0xffffffff


	//   ....[170]....
        /*066c*/ 	.word	0xffffffff


	//   ....[171]....
        /*0670*/ 	.word	0xffffffff


	//   ....[172]....
        /*0674*/ 	.word	0xffffffff


	//   ....[173]....
        /*0678*/ 	.word	0xffffffff


	//   ....[174]....
        /*067c*/ 	.word	0xffffffff


	//   ....[175]....
        /*0680*/ 	.word	0xffffffff


	//   ....[176]....
        /*0684*/ 	.word	0xffffffff


	//   ....[177]....
        /*0688*/ 	.word	0xffffffff


	//   ....[178]....
        /*068c*/ 	.word	0xffffffff


	//   ....[179]....
        /*0690*/ 	.word	0xffffffff


	//   ....[180]....
        /*0694*/ 	.word	0xffffffff


	//   ....[181]....
        /*0698*/ 	.word	0xffffffff


	//   ....[182]....
        /*069c*/ 	.word	0xffffffff


	//   ....[183]....
        /*06a0*/ 	.word	0xffffffff


	//   ....[184]....
        /*06a4*/ 	.word	0xffffffff


	//   ....[185]....
        /*06a8*/ 	.word	0xffffffff


	//   ....[186]....
        /*06ac*/ 	.word	0xffffffff


	//   ....[187]....
        /*06b0*/ 	.word	0xffffffff


	//   ....[188]....
        /*06b4*/ 	.word	0xffffffff


	//   ....[189]....
        /*06b8*/ 	.word	0xffffffff


	//   ....[190]....
        /*06bc*/ 	.word	0xffffffff


	//   ....[191]....
        /*06c0*/ 	.word	0xffffffff


	//   ....[192]....
        /*06c4*/ 	.word	0xffffffff


	//   ....[193]....
        /*06c8*/ 	.word	0xffffffff


	//   ....[194]....
        /*06cc*/ 	.word	0xffffffff


	//   ....[195]....
        /*06d0*/ 	.word	0xffffffff


	//   ....[196]....
        /*06d4*/ 	.word	0xffffffff


	//   ....[197]....
        /*06d8*/ 	.word	0xffffffff


	//   ....[198]....
        /*06dc*/ 	.word	0xffffffff


	//   ....[199]....
        /*06e0*/ 	.word	0xffffffff


	//   ....[200]....
        /*06e4*/ 	.word	0xffffffff


	//   ....[201]....
        /*06e8*/ 	.word	0xffffffff


	//   ....[202]....
        /*06ec*/ 	.word	0xffffffff


	//   ....[203]....
        /*06f0*/ 	.word	0xffffffff


	//   ....[204]....
        /*06f4*/ 	.word	0xffffffff


	//   ....[205]....
        /*06f8*/ 	.word	0xffffffff


	//   ....[206]....
        /*06fc*/ 	.word	0xffffffff


	//   ....[207]....
        /*0700*/ 	.word	0xffffffff


	//   ....[208]....
        /*0704*/ 	.word	0xffffffff


	//   ....[209]....
        /*0708*/ 	.word	0xffffffff


	//   ....[210]....
        /*070c*/ 	.word	0xffffffff


	//   ....[211]....
        /*0710*/ 	.word	0xffffffff


	//   ....[212]....
        /*0714*/ 	.word	0xffffffff


	//   ....[213]....
        /*0718*/ 	.word	0xffffffff


	//   ....[214]....
        /*071c*/ 	.word	0xffffffff


	//   ....[215]....
        /*0720*/ 	.word	0xffffffff


	//   ....[216]....
        /*0724*/ 	.word	0xffffffff


	//   ....[217]....
        /*0728*/ 	.word	0xffffffff


	//   ....[218]....
        /*072c*/ 	.word	0xffffffff


	//   ....[219]....
        /*0730*/ 	.word	0xffffffff


	//   ....[220]....
        /*0734*/ 	.word	0xffffffff


	//   ....[221]....
        /*0738*/ 	.word	0xffffffff


	//   ....[222]....
        /*073c*/ 	.word	0xffffffff


	//   ....[223]....
        /*0740*/ 	.word	0xffffffff


	//   ....[224]....
        /*0744*/ 	.word	0xffffffff


	//   ....[225]....
        /*0748*/ 	.word	0x0500000f


	//   ....[226]....
        /*074c*/ 	.word	0x0500000f


	//   ....[227]....
        /*0750*/ 	.word	0x0500000f


	//   ....[228]....
        /*0754*/ 	.word	0x0500000f


	//   ....[229]....
        /*0758*/ 	.word	0x0500000f


	//   ....[230]....
        /*075c*/ 	.word	0x0500000f


	//   ....[231]....
        /*0760*/ 	.word	0x0500000f


	//   ....[232]....
        /*0764*/ 	.word	0x0500000f


	//   ....[233]....
        /*0768*/ 	.word	0x0500000f


	//   ....[234]....
        /*076c*/ 	.word	0x0500000f


	//   ....[235]....
        /*0770*/ 	.word	0x0500000f


	//   ....[236]....
        /*0774*/ 	.word	0x0500000f


	//   ....[237]....
        /*0778*/ 	.word	0x0500000f


	//   ....[238]....
        /*077c*/ 	.word	0x0500000f


	//   ....[239]....
        /*0780*/ 	.word	0x0500000f


	//   ....[240]....
        /*0784*/ 	.word	0x0500000f


	//   ....[241]....
        /*0788*/ 	.word	0x0500000f


	//   ....[242]....
        /*078c*/ 	.word	0x0500000f


	//----- nvinfo : EIATTR_COOP_GROUP_INSTR_OFFSETS
	.align		4
.L_369:
        /*0790*/ 	.byte	0x04, 0x28
        /*0792*/ 	.short	(.L_371 - .L_370)


	//   ....[0]....
.L_370:
        /*0794*/ 	.word	0x00000070


	//   ....[1]....
        /*0798*/ 	.word	0x00000140


	//   ....[2]....
        /*079c*/ 	.word	0x00000190


	//   ....[3]....
        /*07a0*/ 	.word	0x000003c0


	//   ....[4]....
        /*07a4*/ 	.word	0x00000520


	//   ....[5]....
        /*07a8*/ 	.word	0x00000640


	//   ....[6]....
        /*07ac*/ 	.word	0x000007a0


	//   ....[7]....
        /*07b0*/ 	.word	0x00001d90


	//   ....[8]....
        /*07b4*/ 	.word	0x00003b30


	//   ....[9]....
        /*07b8*/ 	.word	0x00003b80


	//   ....[10]....
        /*07bc*/ 	.word	0x00004160


	//   ....[11]....
        /*07c0*/ 	.word	0x000041e0


	//   ....[12]....
        /*07c4*/ 	.word	0x00006770


	//   ....[13]....
        /*07c8*/ 	.word	0x00006790


	//   ....[14]....
        /*07cc*/ 	.word	0x000067b0


	//   ....[15]....
        /*07d0*/ 	.word	0x000067d0


	//   ....[16]....
        /*07d4*/ 	.word	0x000084f0


	//   ....[17]....
        /*07d8*/ 	.word	0x00008500


	//   ....[18]....
        /*07dc*/ 	.word	0x00008530


	//   ....[19]....
        /*07e0*/ 	.word	0x00008540


	//   ....[20]....
        /*07e4*/ 	.word	0x00009d10


	//   ....[21]....
        /*07e8*/ 	.word	0x00009e10


	//   ....[22]....
        /*07ec*/ 	.word	0x00009e50


	//   ....[23]....
        /*07f0*/ 	.word	0x00009e90


	//   ....[24]....
        /*07f4*/ 	.word	0x00009ec0


	//   ....[25]....
        /*07f8*/ 	.word	0x00009ef0


	//   ....[26]....
        /*07fc*/ 	.word	0x00009f20


	//   ....[27]....
        /*0800*/ 	.word	0x00009f50


	//   ....[28]....
        /*0804*/ 	.word	0x00009f70


	//   ....[29]....
        /*0808*/ 	.word	0x00009f90


	//   ....[30]....
        /*080c*/ 	.word	0x00009fb0


	//   ....[31]....
        /*0810*/ 	.word	0x00009fc0


	//   ....[32]....
        /*0814*/ 	.word	0x00009fd0


	//   ....[33]....
        /*0818*/ 	.word	0x00009ff0


	//   ....[34]....
        /*081c*/ 	.word	0x0000a010


	//   ....[35]....
        /*0820*/ 	.word	0x0000a030


	//   ....[36]....
        /*0824*/ 	.word	0x0000a050


	//   ....[37]....
        /*0828*/ 	.word	0x0000a060


	//   ....[38]....
        /*082c*/ 	.word	0x0000a080


	//   ....[39]....
        /*0830*/ 	.word	0x0000a090


	//   ....[40]....
        /*0834*/ 	.word	0x0000a0a0


	//   ....[41]....
        /*0838*/ 	.word	0x0000a0b0


	//   ....[42]....
        /*083c*/ 	.word	0x0000a0c0


	//   ....[43]....
        /*0840*/ 	.word	0x0000a0d0


	//   ....[44]....
        /*0844*/ 	.word	0x0000a0f0


	//   ....[45]....
        /*0848*/ 	.word	0x0000a100


	//   ....[46]....
        /*084c*/ 	.word	0x0000a110


	//   ....[47]....
        /*0850*/ 	.word	0x0000a120


	//   ....[48]....
        /*0854*/ 	.word	0x0000a140


	//   ....[49]....
        /*0858*/ 	.word	0x0000a160


	//   ....[50]....
        /*085c*/ 	.word	0x0000a180


	//   ....[51]....
        /*0860*/ 	.word	0x0000a1a0


	//   ....[52]....
        /*0864*/ 	.word	0x0000a1c0


	//   ....[53]....
        /*0868*/ 	.word	0x0000a1d0


	//   ....[54]....
        /*086c*/ 	.word	0x0000a1e0


	//   ....[55]....
        /*0870*/ 	.word	0x0000a200


	//   ....[56]....
        /*0874*/ 	.word	0x0000a210


	//   ....[57]....
        /*0878*/ 	.word	0x0000a220


	//   ....[58]....
        /*087c*/ 	.word	0x0000a230


	//   ....[59]....
        /*0880*/ 	.word	0x0000a240


	//   ....[60]....
        /*0884*/ 	.word	0x0000a250


	//   ....[61]....
        /*0888*/ 	.word	0x0000a260


	//   ....[62]....
        /*088c*/ 	.word	0x0000a270


	//   ....[63]....
        /*0890*/ 	.word	0x0000a280


	//   ....[64]....
        /*0894*/ 	.word	0x0000a290


	//   ....[65]....
        /*0898*/ 	.word	0x0000a2a0


	//   ....[66]....
        /*089c*/ 	.word	0x0000a2b0


	//   ....[67]....
        /*08a0*/ 	.word	0x0000a2c0


	//   ....[68]....
        /*08a4*/ 	.word	0x0000a2d0


	//   ....[69]....
        /*08a8*/ 	.word	0x0000a2e0


	//   ....[70]....
        /*08ac*/ 	.word	0x0000a2f0


	//   ....[71]....
        /*08b0*/ 	.word	0x0000a300


	//   ....[72]....
        /*08b4*/ 	.word	0x0000a310


	//   ....[73]....
        /*08b8*/ 	.word	0x0000a320


	//   ....[74]....
        /*08bc*/ 	.word	0x0000a330


	//   ....[75]....
        /*08c0*/ 	.word	0x0000a340


	//   ....[76]....
        /*08c4*/ 	.word	0x0000a350


	//   ....[77]....
        /*08c8*/ 	.word	0x0000a360


	//   ....[78]....
        /*08cc*/ 	.word	0x0000a370


	//   ....[79]....
        /*08d0*/ 	.word	0x0000a380


	//   ....[80]....
        /*08d4*/ 	.word	0x0000a390


	//   ....[81]....
        /*08d8*/ 	.word	0x0000a3a0


	//   ....[82]....
        /*08dc*/ 	.word	0x0000a3b0


	//   ....[83]....
        /*08e0*/ 	.word	0x0000a3c0


	//   ....[84]....
        /*08e4*/ 	.word	0x0000a3d0


	//   ....[85]....
        /*08e8*/ 	.word	0x0000a3e0


	//   ....[86]....
        /*08ec*/ 	.word	0x0000a3f0


	//   ....[87]....
        /*08f0*/ 	.word	0x0000a400


	//   ....[88]....
        /*08f4*/ 	.word	0x0000a410


	//   ....[89]....
        /*08f8*/ 	.word	0x0000a420


	//   ....[90]....
        /*08fc*/ 	.word	0x0000a430


	//   ....[91]....
        /*0900*/ 	.word	0x0000a440


	//   ....[92]....
        /*0904*/ 	.word	0x0000a450


	//   ....[93]....
        /*0908*/ 	.word	0x0000a460


	//   ....[94]....
        /*090c*/ 	.word	0x0000a470


	//   ....[95]....
        /*0910*/ 	.word	0x0000a490


	//   ....[96]....
        /*0914*/ 	.word	0x0000a4b0


	//   ....[97]....
        /*0918*/ 	.word	0x0000a4d0


	//   ....[98]....
        /*091c*/ 	.word	0x0000a4e0


	//   ....[99]....
        /*0920*/ 	.word	0x0000a4f0


	//   ....[100]....
        /*0924*/ 	.word	0x0000a500


	//   ....[101]....
        /*0928*/ 	.word	0x0000a510


	//   ....[102]....
        /*092c*/ 	.word	0x0000a520


	//   ....[103]....
        /*0930*/ 	.word	0x0000a530


	//   ....[104]....
        /*0934*/ 	.word	0x0000a540


	//   ....[105]....
        /*0938*/ 	.word	0x0000a550


	//   ....[106]....
        /*093c*/ 	.word	0x0000a560


	//   ....[107]....
        /*0940*/ 	.word	0x0000a570


	//   ....[108]....
        /*0944*/ 	.word	0x0000a580


	//   ....[109]....
        /*0948*/ 	.word	0x0000a590


	//   ....[110]....
        /*094c*/ 	.word	0x0000a5a0


	//   ....[111]....
        /*0950*/ 	.word	0x0000a5b0


	//   ....[112]....
        /*0954*/ 	.word	0x0000a5c0


	//   ....[113]....
        /*0958*/ 	.word	0x0000a5d0


	//   ....[114]....
        /*095c*/ 	.word	0x0000a5f0


	//   ....[115]....
        /*0960*/ 	.word	0x0000a610


	//   ....[116]....
        /*0964*/ 	.word	0x0000a620


	//   ....[117]....
        /*0968*/ 	.word	0x0000a630


	//   ....[118]....
        /*096c*/ 	.word	0x0000a640


	//   ....[119]....
        /*0970*/ 	.word	0x0000a650


	//   ....[120]....
        /*0974*/ 	.word	0x0000a670


	//   ....[121]....
        /*0978*/ 	.word	0x0000a680


	//   ....[122]....
        /*097c*/ 	.word	0x0000a6a0


	//   ....[123]....
        /*0980*/ 	.word	0x0000a6b0


	//   ....[124]....
        /*0984*/ 	.word	0x0000a6c0


	//   ....[125]....
        /*0988*/ 	.word	0x0000a6d0


	//   ....[126]....
        /*098c*/ 	.word	0x0000a6e0


	//   ....[127]....
        /*0990*/ 	.word	0x0000a6f0


	//   ....[128]....
        /*0994*/ 	.word	0x0000a700


	//   ....[129]....
        /*0998*/ 	.word	0x0000a710


	//   ....[130]....
        /*099c*/ 	.word	0x0000a720


	//   ....[131]....
        /*09a0*/ 	.word	0x0000a730


	//   ....[132]....
        /*09a4*/ 	.word	0x0000a740


	//   ....[133]....
        /*09a8*/ 	.word	0x0000a750


	//   ....[134]....
        /*09ac*/ 	.word	0x0000a760


	//   ....[135]....
        /*09b0*/ 	.word	0x0000a770


	//   ....[136]....
        /*09b4*/ 	.word	0x0000a790


	//   ....[137]....
        /*09b8*/ 	.word	0x0000a7a0


	//   ....[138]....
        /*09bc*/ 	.word	0x0000a7b0


	//   ....[139]....
        /*09c0*/ 	.word	0x0000a7c0


	//   ....[140]....
        /*09c4*/ 	.word	0x0000a7d0


	//   ....[141]....
        /*09c8*/ 	.word	0x0000a7e0


	//   ....[142]....
        /*09cc*/ 	.word	0x0000a7f0


	//   ....[143]....
        /*09d0*/ 	.word	0x0000a800


	//   ....[144]....
        /*09d4*/ 	.word	0x0000a810


	//   ....[145]....
        /*09d8*/ 	.word	0x0000a820


	//   ....[146]....
        /*09dc*/ 	.word	0x0000a830


	//   ....[147]....
        /*09e0*/ 	.word	0x0000a840


	//   ....[148]....
        /*09e4*/ 	.word	0x0000ba50


	//   ....[149]....
        /*09e8*/ 	.word	0x0000ba60


	//   ....[150]....
        /*09ec*/ 	.word	0x0000ba70


	//   ....[151]....
        /*09f0*/ 	.word	0x0000ba80


	//   ....[152]....
        /*09f4*/ 	.word	0x0000c550


	//   ....[153]....
        /*09f8*/ 	.word	0x0000c570


	//   ....[154]....
        /*09fc*/ 	.word	0x0000c710


	//   ....[155]....
        /*0a00*/ 	.word	0x0000c730


	//   ....[156]....
        /*0a04*/ 	.word	0x0000c870


	//   ....[157]....
        /*0a08*/ 	.word	0x0000c890


	//   ....[158]....
        /*0a0c*/ 	.word	0x0000c9e0


	//   ....[159]....
        /*0a10*/ 	.word	0x0000ca00


	//   ....[160]....
        /*0a14*/ 	.word	0x0000cff0


	//   ....[161]....
        /*0a18*/ 	.word	0x0000d030


	//   ....[162]....
        /*0a1c*/ 	.word	0x0000daf0


	//   ....[163]....
        /*0a20*/ 	.word	0x0000db00


	//   ....[164]....
        /*0a24*/ 	.word	0x0000ed10


	//   ....[165]....
        /*0a28*/ 	.word	0x0000ed40


	//   ....[166]....
        /*0a2c*/ 	.word	0x0000eeb0


	//   ....[167]....
        /*0a30*/ 	.word	0x0000eed0


	//   ....[168]....
        /*0a34*/ 	.word	0x0000f010


	//   ....[169]....
        /*0a38*/ 	.word	0x0000f030


	//   ....[170]....
        /*0a3c*/ 	.word	0x0000f180


	//   ....[171]....
        /*0a40*/ 	.word	0x0000f1a0


	//   ....[172]....
        /*0a44*/ 	.word	0x0000f380


	//   ....[173]....
        /*0a48*/ 	.word	0x0000f5c0


	//   ....[174]....
        /*0a4c*/ 	.word	0x0000f5f0


	//   ....[175]....
        /*0a50*/ 	.word	0x0000f630


	//   ....[176]....
        /*0a54*/ 	.word	0x0000f660


	//   ....[177]....
        /*0a58*/ 	.word	0x0000f690


	//   ....[178]....
        /*0a5c*/ 	.word	0x0000f6d0


	//   ....[179]....
        /*0a60*/ 	.word	0x0000f860


	//   ....[180]....
        /*0a64*/ 	.word	0x0000f890


	//   ....[181]....
        /*0a68*/ 	.word	0x0000f8c0


	//   ....[182]....
        /*0a6c*/ 	.word	0x0000f8f0


	//   ....[183]....
        /*0a70*/ 	.word	0x0000f920


	//   ....[184]....
        /*0a74*/ 	.word	0x0000f960


	//   ....[185]....
        /*0a78*/ 	.word	0x0000f9f0


	//   ....[186]....
        /*0a7c*/ 	.word	0x0000fa40


	//   ....[187]....
        /*0a80*/ 	.word	0x0000fa50


	//   ....[188]....
        /*0a84*/ 	.word	0x0000fae0


	//   ....[189]....
        /*0a88*/ 	.word	0x00011340


	//   ....[190]....
        /*0a8c*/ 	.word	0x00011fe0


	//   ....[191]....
        /*0a90*/ 	.word	0x00012010


	//   ....[192]....
        /*0a94*/ 	.word	0x00012030


	//   ....[193]....
        /*0a98*/ 	.word	0x00012050


	//   ....[194]....
        /*0a9c*/ 	.word	0x00012160


	//   ....[195]....
        /*0aa0*/ 	.word	0x00012170


	//   ....[196]....
        /*0aa4*/ 	.word	0x00012200


	//   ....[197]....
        /*0aa8*/ 	.word	0x00012210


	//   ....[198]....
        /*0aac*/ 	.word	0x000122a0


	//   ....[199]....
        /*0ab0*/ 	.word	0x000122b0


	//   ....[200]....
        /*0ab4*/ 	.word	0x00012340


	//   ....[201]....
        /*0ab8*/ 	.word	0x00012350


	//   ....[202]....
        /*0abc*/ 	.word	0x000123e0


	//   ....[203]....
        /*0ac0*/ 	.word	0x000123f0


	//   ....[204]....
        /*0ac4*/ 	.word	0x00012400


	//   ....[205]....
        /*0ac8*/ 	.word	0x00012450


	//   ....[206]....
        /*0acc*/ 	.word	0x00014c70


	//   ....[207]....
        /*0ad0*/ 	.word	0x00014c90


	//   ....[208]....
        /*0ad4*/ 	.word	0x00014cc0


	//   ....[209]....
        /*0ad8*/ 	.word	0x00014cf0


	//   ....[210]....
        /*0adc*/ 	.word	0x00014d20


	//   ....[211]....
        /*0ae0*/ 	.word	0x00014d50


	//   ....[212]....
        /*0ae4*/ 	.word	0x00014d80


	//   ....[213]....
        /*0ae8*/ 	.word	0x00014d90


	//   ....[214]....
        /*0aec*/ 	.word	0x00014f00


	//   ....[215]....
        /*0af0*/ 	.word	0x00014f30


	//   ....[216]....
        /*0af4*/ 	.word	0x00014f60


	//   ....[217]....
        /*0af8*/ 	.word	0x00014f90


	//   ....[218]....
        /*0afc*/ 	.word	0x00014fc0


	//   ....[219]....
        /*0b00*/ 	.word	0x00014ff0


	//   ....[220]....
        /*0b04*/ 	.word	0x00015070


	//   ....[221]....
        /*0b08*/ 	.word	0x000150b0


	//   ....[222]....
        /*0b0c*/ 	.word	0x000150c0


	//   ....[223]....
        /*0b10*/ 	.word	0x00015100


	//   ....[224]....
        /*0b14*/ 	.word	0x00015780


	//   ....[225]....
        /*0b18*/ 	.word	0x00015ca0


	//   ....[226]....
        /*0b1c*/ 	.word	0x00015e80


	//   ....[227]....
        /*0b20*/ 	.word	0x00015ef0


	//   ....[228]....
        /*0b24*/ 	.word	0x00015f60


	//   ....[229]....
        /*0b28*/ 	.word	0x00016000


	//   ....[230]....
        /*0b2c*/ 	.word	0x000160c0


	//   ....[231]....
        /*0b30*/ 	.word	0x000161d0


	//   ....[232]....
        /*0b34*/ 	.word	0x00016230


	//   ....[233]....
        /*0b38*/ 	.word	0x00016330


	//   ....[234]....
        /*0b3c*/ 	.word	0x00016390


	//   ....[235]....
        /*0b40*/ 	.word	0x00016490


	//   ....[236]....
        /*0b44*/ 	.word	0x000164f0


	//   ....[237]....
        /*0b48*/ 	.word	0x000165f0


	//   ....[238]....
        /*0b4c*/ 	.word	0x00016650


	//   ....[239]....
        /*0b50*/ 	.word	0x00016730


	//   ....[240]....
        /*0b54*/ 	.word	0x000167b0


	//   ....[241]....
        /*0b58*/ 	.word	0x00016890


	//   ....[242]....
        /*0b5c*/ 	.word	0x00016be0


	//----- nvinfo : EIATTR_REG_RECONFIG
	.align		4
.L_371:
        /*0b60*/ 	.byte	0x01, 0x54
	.zero		2


	//----- nvinfo : EIATTR_SYSCALL_OFFSETS
	.align		4
        /*0b64*/ 	.byte	0x04, 0x46
        /*0b66*/ 	.short	(.L_373 - .L_372)


	//   ....[0]....
.L_372:
        /*0b68*/ 	.word	0x00001f10


	//   ....[1]....
        /*0b6c*/ 	.word	0x00010d80


	//   ....[2]....
        /*0b70*/ 	.word	0x00010f10


	//   ....[3]....
        /*0b74*/ 	.word	0x00011070


	//   ....[4]....
        /*0b78*/ 	.word	0x000111b0


	//   ....[5]....
        /*0b7c*/ 	.word	0x00011c00


	//----- nvinfo : EIATTR_MBARRIER_INSTR_OFFSETS
	.align		4
.L_373:
        /*0b80*/ 	.byte	0x04, 0x39
        /*0b82*/ 	.short	(.L_375 - .L_374)


	//   ....[0]....
.L_374:
        /*0b84*/ 	.word	0x00000270
        /*0b88*/ 	.word	0x000000ff
        /*0b8c*/ 	.word	0x00038800
        /*0b90*/ 	.short	0x0100
        /*0b92*/ 	.byte	0x08
	.zero		1


	//   ....[1]....
        /*0b94*/ 	.word	0x00000280
        /*0b98*/ 	.word	0x000000ff
        /*0b9c*/ 	.word	0x00038820
        /*0ba0*/ 	.short	0x0100
        /*0ba2*/ 	.byte	0x08
	.zero		1


	//   ....[2]....
        /*0ba4*/ 	.word	0x00000370
        /*0ba8*/ 	.word	0x000000ff
        /*0bac*/ 	.word	0x00038830
        /*0bb0*/ 	.short	0x0100
        /*0bb2*/ 	.byte	0x08
	.zero		1


	//   ....[3]....
        /*0bb4*/ 	.word	0x00000380
        /*0bb8*/ 	.word	0x000000ff
        /*0bbc*/ 	.word	0x00038840
        /*0bc0*/ 	.short	0x0100
        /*0bc2*/ 	.byte	0x08
	.zero		1


	//   ....[4]....
        /*0bc4*/ 	.word	0x00000390
        /*0bc8*/ 	.word	0x000000ff
        /*0bcc*/ 	.word	0x00038838
        /*0bd0*/ 	.short	0x0100
        /*0bd2*/ 	.byte	0x08
	.zero		1


	//   ....[5]....
        /*0bd4*/ 	.word	0x000003a0
        /*0bd8*/ 	.word	0x000000ff
        /*0bdc*/ 	.word	0x00038848
        /*0be0*/ 	.short	0x0100
        /*0be2*/ 	.byte	0x08
	.zero		1


	//   ....[6]....
        /*0be4*/ 	.word	0x000004d0
        /*0be8*/ 	.word	0x000000ff
        /*0bec*/ 	.word	0x00038850
        /*0bf0*/ 	.short	0x0100
        /*0bf2*/ 	.byte	0x08
	.zero		1


	//   ....[7]....
        /*0bf4*/ 	.word	0x000004e0
        /*0bf8*/ 	.word	0x000000ff
        /*0bfc*/ 	.word	0x00038860
        /*0c00*/ 	.short	0x0100
        /*0c02*/ 	.byte	0x08
	.zero		1


	//   ....[8]....
        /*0c04*/ 	.word	0x000004f0
        /*0c08*/ 	.word	0x000000ff
        /*0c0c*/ 	.word	0x00038858
        /*0c10*/ 	.short	0x0100
        /*0c12*/ 	.byte	0x08
	.zero		1


	//   ....[9]....
        /*0c14*/ 	.word	0x00000500
        /*0c18*/ 	.word	0x000000ff
        /*0c1c*/ 	.word	0x00038868
        /*0c20*/ 	.short	0x0100
        /*0c22*/ 	.byte	0x08
	.zero		1


	//   ....[10]....
        /*0c24*/ 	.word	0x000005f0
        /*0c28*/ 	.word	0x000000ff
        /*0c2c*/ 	.word	0x00038870
        /*0c30*/ 	.short	0x0100
        /*0c32*/ 	.byte	0x06
	.zero		1


	//   ....[11]....
        /*0c34*/ 	.word	0x00000600
        /*0c38*/ 	.word	0x000000ff
        /*0c3c*/ 	.word	0x00038880
        /*0c40*/ 	.short	0x0100
        /*0c42*/ 	.byte	0x06
	.zero		1


	//   ....[12]....
        /*0c44*/ 	.word	0x00000610
        /*0c48*/ 	.word	0x000000ff
        /*0c4c*/ 	.word	0x00038878
        /*0c50*/ 	.short	0x0100
        /*0c52*/ 	.byte	0x06
	.zero		1


	//   ....[13]....
        /*0c54*/ 	.word	0x00000620
        /*0c58*/ 	.word	0x000000ff
        /*0c5c*/ 	.word	0x00038888
        /*0c60*/ 	.short	0x0100
        /*0c62*/ 	.byte	0x06
	.zero		1


	//   ....[14]....
        /*0c64*/ 	.word	0x00000750
        /*0c68*/ 	.word	0x000000ff
        /*0c6c*/ 	.word	0x00038890
        /*0c70*/ 	.short	0x0100
        /*0c72*/ 	.byte	0x08
	.zero		1


	//   ....[15]....
        /*0c74*/ 	.word	0x00000760
        /*0c78*/ 	.word	0x000000ff
        /*0c7c*/ 	.word	0x000388a0
        /*0c80*/ 	.short	0x0100
        /*0c82*/ 	.byte	0x08
	.zero		1


	//   ....[16]....
        /*0c84*/ 	.word	0x00000770
        /*0c88*/ 	.word	0x000000ff
        /*0c8c*/ 	.word	0x00038898
        /*0c90*/ 	.short	0x0100
        /*0c92*/ 	.byte	0x08
	.zero		1


	//   ....[17]....
        /*0c94*/ 	.word	0x00000780
        /*0c98*/ 	.word	0x000000ff
        /*0c9c*/ 	.word	0x000388a8
        /*0ca0*/ 	.short	0x0100
        /*0ca2*/ 	.byte	0x08
	.zero		1


	//   ....[18]....
        /*0ca4*/ 	.word	0x000008b0
        /*0ca8*/ 	.word	0x000000ff
        /*0cac*/ 	.word	0x000388b0
        /*0cb0*/ 	.short	0x0100
        /*0cb2*/ 	.byte	0x08
	.zero		1


	//   ....[19]....
        /*0cb4*/ 	.word	0x000008c0
        /*0cb8*/ 	.word	0x000000ff
        /*0cbc*/ 	.word	0x000388c0
        /*0cc0*/ 	.short	0x0100
        /*0cc2*/ 	.byte	0x08
	.zero		1


	//   ....[20]....
        /*0cc4*/ 	.word	0x000008d0
        /*0cc8*/ 	.word	0x000000ff
        /*0ccc*/ 	.word	0x000388b8
        /*0cd0*/ 	.short	0x0100
        /*0cd2*/ 	.byte	0x08
	.zero		1


	//   ....[21]....
        /*0cd4*/ 	.word	0x000008e0
        /*0cd8*/ 	.word	0x000000ff
        /*0cdc*/ 	.word	0x000388c8
        /*0ce0*/ 	.short	0x0100
        /*0ce2*/ 	.byte	0x08
	.zero		1


	//   ....[22]....
        /*0ce4*/ 	.word	0x000021c0
        /*0ce8*/ 	.word	0x00000002
        /*0cec*/ 	.word	0x00038800
        /*0cf0*/ 	.short	0x010a
        /*0cf2*/ 	.byte	0x3f
	.zero		1


	//   ....[23]....
        /*0cf4*/ 	.word	0x00002260
        /*0cf8*/ 	.word	0x00000004
        /*0cfc*/ 	.word	0x00038830
        /*0d00*/ 	.short	0x010a
        /*0d02*/ 	.byte	0x3f
	.zero		1


	//   ....[24]....
        /*0d04*/ 	.word	0x000022d0
        /*0d08*/ 	.word	0x00000004
        /*0d0c*/ 	.word	0x00038830
        /*0d10*/ 	.short	0x010a
        /*0d12*/ 	.byte	0x3f
	.zero		1


	//   ....[25]....
        /*0d14*/ 	.word	0x00003e70
        /*0d18*/ 	.word	0x00000004
        /*0d1c*/ 	.word	0x00000000
        /*0d20*/ 	.short	0x0101
        /*0d22*/ 	.byte	0x3f
	.zero		1


	//   ....[26]....
        /*0d24*/ 	.word	0x000055b0
        /*0d28*/ 	.word	0x000000ff
        /*0d2c*/ 	.word	0x00038830
        /*0d30*/ 	.short	0x010a
        /*0d32*/ 	.byte	0x06
	.zero		1


	//   ....[27]....
        /*0d34*/ 	.word	0x000055f0
        /*0d38*/ 	.word	0x000000ff
        /*0d3c*/ 	.word	0x00038830
        /*0d40*/ 	.short	0x010a
        /*0d42*/ 	.byte	0x06
	.zero		1


	//   ....[28]....
        /*0d44*/ 	.word	0x00005990
        /*0d48*/ 	.word	0x000000ff
        /*0d4c*/ 	.word	0x00038850
        /*0d50*/ 	.short	0x010a
        /*0d52*/ 	.byte	0x06
	.zero		1


	//   ....[29]....
        /*0d54*/ 	.word	0x000059d0
        /*0d58*/ 	.word	0x000000ff
        /*0d5c*/ 	.word	0x00038850
        /*0d60*/ 	.short	0x010a
        /*0d62*/ 	.byte	0x06
	.zero		1


	//   ....[30]....
        /*0d64*/ 	.word	0x00007580
        /*0d68*/ 	.word	0x000000d1
        /*0d6c*/ 	.word	0x00000000
        /*0d70*/ 	.short	0x0101
        /*0d72*/ 	.byte	0x3f
	.zero		1


	//   ....[31]....
        /*0d74*/ 	.word	0x000077c0
        /*0d78*/ 	.word	0x00000008
        /*0d7c*/ 	.word	0x00000000
        /*0d80*/ 	.short	0x0101
        /*0d82*/ 	.byte	0x3f
	.zero		1


	//   ....[32]....
        /*0d84*/ 	.word	0x000081b0
        /*0d88*/ 	.word	0x0000000e
        /*0d8c*/ 	.word	0x00038850
        /*0d90*/ 	.short	0x010a
        /*0d92*/ 	.byte	0x3f
	.zero		1


	//   ....[33]....
        /*0d94*/ 	.word	0x00008240
        /*0d98*/ 	.word	0x0000000e
        /*0d9c*/ 	.word	0x00038850
        /*0da0*/ 	.short	0x010a
        /*0da2*/ 	.byte	0x3f
	.zero		1


	//   ....[34]....
        /*0da4*/ 	.word	0x000087e0
        /*0da8*/ 	.word	0x00000099
        /*0dac*/ 	.word	0x00000000
        /*0db0*/ 	.short	0x0101
        /*0db2*/ 	.byte	0x3f
	.zero		1


	//   ....[35]....
        /*0db4*/ 	.word	0x0000c540
        /*0db8*/ 	.word	0x000000ff
        /*0dbc*/ 	.word	0x00000000
        /*0dc0*/ 	.short	0x0101
        /*0dc2*/ 	.byte	0x08
	.zero		1


	//   ....[36]....
        /*0dc4*/ 	.word	0x0000ce00
        /*0dc8*/ 	.word	0x000000ff
        /*0dcc*/ 	.word	0x00000000
        /*0dd0*/ 	.short	0x0101
        /*0dd2*/ 	.byte	0x08
	.zero		1


	//   ....[37]....
        /*0dd4*/ 	.word	0x000115c0
        /*0dd8*/ 	.word	0x00000002
        /*0ddc*/ 	.word	0x00038880
        /*0de0*/ 	.short	0x010a
        /*0de2*/ 	.byte	0x3f
	.zero		1


	//   ....[38]....
        /*0de4*/ 	.word	0x000117c0
        /*0de8*/ 	.word	0x00000002
        /*0dec*/ 	.word	0x00038840
        /*0df0*/ 	.short	0x010a
        /*0df2*/ 	.byte	0x3f
	.zero		1


	//   ....[39]....
        /*0df4*/ 	.word	0x00012540
        /*0df8*/ 	.word	0x00000011
        /*0dfc*/ 	.word	0x00038800
        /*0e00*/ 	.short	0x0107
        /*0e02*/ 	.byte	0x3f
	.zero		1


	//   ....[40]....
        /*0e04*/ 	.word	0x00012640
        /*0e08*/ 	.word	0x00000011
        /*0e0c*/ 	.word	0x00038800
        /*0e10*/ 	.short	0x0101
        /*0e12*/ 	.byte	0x3f
	.zero		1


	//   ....[41]....
        /*0e14*/ 	.word	0x00012660
        /*0e18*/ 	.word	0x00000011
        /*0e1c*/ 	.word	0x00038820
        /*0e20*/ 	.short	0x010a
        /*0e22*/ 	.byte	0x3f
	.zero		1


	//   ....[42]....
        /*0e24*/ 	.word	0x00012970
        /*0e28*/ 	.word	0x00000006
        /*0e2c*/ 	.word	0x00038880
        /*0e30*/ 	.short	0x010a
        /*0e32*/ 	.byte	0x3f
	.zero		1


	//   ....[43]....
        /*0e34*/ 	.word	0x00012cc0
        /*0e38*/ 	.word	0x00000006
        /*0e3c*/ 	.word	0x00038840
        /*0e40*/ 	.short	0x010a
        /*0e42*/ 	.byte	0x3f
	.zero		1


	//   ....[44]....
        /*0e44*/ 	.word	0x00013080
        /*0e48*/ 	.word	0x00000013
        /*0e4c*/ 	.word	0x00038870
        /*0e50*/ 	.short	0x010a
        /*0e52*/ 	.byte	0x3f
	.zero		1


	//   ....[45]....
        /*0e54*/ 	.word	0x000130f0
        /*0e58*/ 	.word	0x00000013
        /*0e5c*/ 	.word	0x00038860
        /*0e60*/ 	.short	0x010a
        /*0e62*/ 	.byte	0x3f
	.zero		1


	//   ....[46]....
        /*0e64*/ 	.word	0x00013b80
        /*0e68*/ 	.word	0x00000013
        /*0e6c*/ 	.word	0x00038850
        /*0e70*/ 	.short	0x0101
        /*0e72*/ 	.byte	0x3f
	.zero		1


	//   ....[47]....
        /*0e74*/ 	.word	0x00013c00
        /*0e78*/ 	.word	0x00000013
        /*0e7c*/ 	.word	0x00000000
        /*0e80*/ 	.short	0x0101
        /*0e82*/ 	.byte	0x3f
	.zero		1


	//   ....[48]....
        /*0e84*/ 	.word	0x00013e40
        /*0e88*/ 	.word	0x00000002
        /*0e8c*/ 	.word	0x00038870
        /*0e90*/ 	.short	0x010a
        /*0e92*/ 	.byte	0x3f
	.zero		1


	//   ....[49]....
        /*0e94*/ 	.word	0x00013eb0
        /*0e98*/ 	.word	0x00000002
        /*0e9c*/ 	.word	0x00038860
        /*0ea0*/ 	.short	0x010a
        /*0ea2*/ 	.byte	0x3f
	.zero		1


	//   ....[50]....
        /*0ea4*/ 	.word	0x00014940
        /*0ea8*/ 	.word	0x00000002
        /*0eac*/ 	.word	0x00038850
        /*0eb0*/ 	.short	0x0101
        /*0eb2*/ 	.byte	0x3f
	.zero		1


	//   ....[51]....
        /*0eb4*/ 	.word	0x00014990
        /*0eb8*/ 	.word	0x00000002
        /*0ebc*/ 	.word	0x00000000
        /*0ec0*/ 	.short	0x0101
        /*0ec2*/ 	.byte	0x3f
	.zero		1


	//   ....[52]....
        /*0ec4*/ 	.word	0x00015700
        /*0ec8*/ 	.word	0x00000000
        /*0ecc*/ 	.word	0x00038820
        /*0ed0*/ 	.short	0x010a
        /*0ed2*/ 	.byte	0x3f
	.zero		1


	//   ....[53]....
        /*0ed4*/ 	.word	0x000158c0
        /*0ed8*/ 	.word	0x00000006
        /*0edc*/ 	.word	0x00000000
        /*0ee0*/ 	.short	0x010a
        /*0ee2*/ 	.byte	0x3f
	.zero		1


	//   ....[54]....
        /*0ee4*/ 	.word	0x00015930
        /*0ee8*/ 	.word	0x00000007
        /*0eec*/ 	.word	0x00000000
        /*0ef0*/ 	.short	0x010a
        /*0ef2*/ 	.byte	0x3f
	.zero		1


	//   ....[55]....
        /*0ef4*/ 	.word	0x00015990
        /*0ef8*/ 	.word	0x00000004
        /*0efc*/ 	.word	0x00038860
        /*0f00*/ 	.short	0x010a
        /*0f02*/ 	.byte	0x3f
	.zero		1


	//   ....[56]....
        /*0f04*/ 	.word	0x000159e0
        /*0f08*/ 	.word	0x00000003
        /*0f0c*/ 	.word	0x00038860
        /*0f10*/ 	.short	0x010a
        /*0f12*/ 	.byte	0x3f
	.zero		1


	//   ....[57]....
        /*0f14*/ 	.word	0x00015a20
        /*0f18*/ 	.word	0x00000004
        /*0f1c*/ 	.word	0x00038880
        /*0f20*/ 	.short	0x010a
        /*0f22*/ 	.byte	0x3f
	.zero		1


	//   ....[58]....
        /*0f24*/ 	.word	0x00015a40
        /*0f28*/ 	.word	0x00000003
        /*0f2c*/ 	.word	0x00038880
        /*0f30*/ 	.short	0x010a
        /*0f32*/ 	.byte	0x3f
	.zero		1


	//   ....[59]....
        /*0f34*/ 	.word	0x00015aa0
        /*0f38*/ 	.word	0x00000002
        /*0f3c*/ 	.word	0x00038800
        /*0f40*/ 	.short	0x010a
        /*0f42*/ 	.byte	0x3f
	.zero		1


	//   ....[60]....
        /*0f44*/ 	.word	0x00015af0
        /*0f48*/ 	.word	0x00000004
        /*0f4c*/ 	.word	0x00038830
        /*0f50*/ 	.short	0x010a
        /*0f52*/ 	.byte	0x3f
	.zero		1


	//   ....[61]....
        /*0f54*/ 	.word	0x00015b50
        /*0f58*/ 	.word	0x00000003
        /*0f5c*/ 	.word	0x00038830
        /*0f60*/ 	.short	0x010a
        /*0f62*/ 	.byte	0x3f
	.zero		1


	//   ....[62]....
        /*0f64*/ 	.word	0x00015bb0
        /*0f68*/ 	.word	0x00000003
        /*0f6c*/ 	.word	0x00038850
        /*0f70*/ 	.short	0x010a
        /*0f72*/ 	.byte	0x3f
	.zero		1


	//   ....[63]....
        /*0f74*/ 	.word	0x00015c00
        /*0f78*/ 	.word	0x0000000e
        /*0f7c*/ 	.word	0x00038850
        /*0f80*/ 	.short	0x010a
        /*0f82*/ 	.byte	0x3f
	.zero		1


	//   ....[64]....
        /*0f84*/ 	.word	0x00015d50
        /*0f88*/ 	.word	0x00000002
        /*0f8c*/ 	.word	0x00038880
        /*0f90*/ 	.short	0x010a
        /*0f92*/ 	.byte	0x3f
	.zero		1


	//   ....[65]....
        /*0f94*/ 	.word	0x00015da0
        /*0f98*/ 	.word	0x00000002
        /*0f9c*/ 	.word	0x00038840
        /*0fa0*/ 	.short	0x010a
        /*0fa2*/ 	.byte	0x3f
	.zero		1


	//   ....[66]....
        /*0fa4*/ 	.word	0x000168d0
        /*0fa8*/ 	.word	0x00000011
        /*0fac*/ 	.word	0x00038820
        /*0fb0*/ 	.short	0x010a
        /*0fb2*/ 	.byte	0x3f
	.zero		1


	//   ....[67]....
        /*0fb4*/ 	.word	0x00016920
        /*0fb8*/ 	.word	0x00000006
        /*0fbc*/ 	.word	0x00038880
        /*0fc0*/ 	.short	0x010a
        /*0fc2*/ 	.byte	0x3f
	.zero		1


	//   ....[68]....
        /*0fc4*/ 	.word	0x00016970
        /*0fc8*/ 	.word	0x00000006
        /*0fcc*/ 	.word	0x00038840
        /*0fd0*/ 	.short	0x010a
        /*0fd2*/ 	.byte	0x3f
	.zero		1


	//   ....[69]....
        /*0fd4*/ 	.word	0x000169c0
        /*0fd8*/ 	.word	0x00000013
        /*0fdc*/ 	.word	0x00038870
        /*0fe0*/ 	.short	0x010a
        /*0fe2*/ 	.byte	0x3f
	.zero		1


	//   ....[70]....
        /*0fe4*/ 	.word	0x00016a10
        /*0fe8*/ 	.word	0x00000013
        /*0fec*/ 	.word	0x00038860
        /*0ff0*/ 	.short	0x010a
        /*0ff2*/ 	.byte	0x3f
	.zero		1


	//   ....[71]....
        /*0ff4*/ 	.word	0x00016a60
        /*0ff8*/ 	.word	0x00000002
        /*0ffc*/ 	.word	0x00038870
        /*1000*/ 	.short	0x010a
        /*1002*/ 	.byte	0x3f
	.zero		1


	//   ....[72]....
        /*1004*/ 	.word	0x00016ab0
        /*1008*/ 	.word	0x00000002
        /*100c*/ 	.word	0x00038860
        /*1010*/ 	.short	0x010a
        /*1012*/ 	.byte	0x3f
	.zero		1


	//   ....[73]....
        /*1014*/ 	.word	0x00016b00
        /*1018*/ 	.word	0x00000000
        /*101c*/ 	.word	0x00038820
        /*1020*/ 	.short	0x010a
        /*1022*/ 	.byte	0x3f
	.zero		1


	//   ....[74]....
        /*1024*/ 	.word	0x00016ca0
        /*1028*/ 	.word	0x00000006
        /*102c*/ 	.word	0x00000000
        /*1030*/ 	.short	0x010a
        /*1032*/ 	.byte	0x3f
	.zero		1


	//   ....[75]....
        /*1034*/ 	.word	0x00016cf0
        /*1038*/ 	.word	0x00000007
        /*103c*/ 	.word	0x00000000
        /*1040*/ 	.short	0x010a
        /*1042*/ 	.byte	0x3f
	.zero		1


	//   ....[76]....
        /*1044*/ 	.word	0x00016d40
        /*1048*/ 	.word	0x00000004
        /*104c*/ 	.word	0x00038860
        /*1050*/ 	.short	0x010a
        /*1052*/ 	.byte	0x3f
	.zero		1


	//   ....[77]....
        /*1054*/ 	.word	0x00016d90
        /*1058*/ 	.word	0x00000003
        /*105c*/ 	.word	0x00038860
        /*1060*/ 	.short	0x010a
        /*1062*/ 	.byte	0x3f
	.zero		1


	//   ....[78]....
        /*1064*/ 	.word	0x00016de0
        /*1068*/ 	.word	0x00000004
        /*106c*/ 	.word	0x00038880
        /*1070*/ 	.short	0x010a
        /*1072*/ 	.byte	0x3f
	.zero		1


	//----- nvinfo : EIATTR_NUM_MBARRIERS
	.align		4
.L_375:
        /*1074*/ 	.byte	0x03, 0x38
        /*1076*/ 	.short	0x0016


	//----- nvinfo : EIATTR_EXIT_INSTR_OFFSETS
	.align		4
        /*1078*/ 	.byte	0x04, 0x1c
        /*107a*/ 	.short	(.L_377 - .L_376)


	//   ....[0]....
.L_376:
        /*107c*/ 	.word	0x00000a80


	//   ....[1]....
        /*1080*/ 	.word	0x0000f320


	//   ....[2]....
        /*1084*/ 	.word	0x00015a90


	//----- nvinfo : EIATTR_MAX_THREADS
	.align		4
.L_377:
        /*1088*/ 	.byte	0x04, 0x05
        /*108a*/ 	.short	(.L_379 - .L_378)
.L_378:
        /*108c*/ 	.word	0x00000180
        /*1090*/ 	.word	0x00000001
        /*1094*/ 	.word	0x00000001


	//----- nvinfo : EIATTR_CRS_STACK_SIZE
	.align		4
.L_379:
        /*1098*/ 	.byte	0x04, 0x1e
        /*109a*/ 	.short	(.L_381 - .L_380)
.L_380:
        /*109c*/ 	.word	0x00000000


	//----- nvinfo : EIATTR_CBANK_PARAM_SIZE
	.align		4
.L_381:
        /*10a0*/ 	.byte	0x03, 0x19
        /*10a2*/ 	.short	0x0af0


	//----- nvinfo : EIATTR_PARAM_CBANK
	.align		4
        /*10a4*/ 	.byte	0x04, 0x0a
        /*10a6*/ 	.short	(.L_383 - .L_382)
	.align		4
.L_382:
        /*10a8*/ 	.word	index@(.nv.constant0._ZN7cutlass13device_kernelIN5flash11enable_sm90INS1_16FlashAttnFwdSm90INS1_25CollectiveMainloopFwdSm90ILi2EN4cute5tupleIJNS5_1CILi1EEES8_S8_EEENS6_IJNS7_ILi128EEESA_NS7_ILi256EEEEEELi256ENS_12float_e4m3_tEfNS_4arch4Sm90ELb0ELb0ELb1ELb1ELb0ELb0ELb0ELb1ELb1ELb1ELb1ELb0EEENS1_21CollectiveEpilogueFwdINS6_IJSA_SB_SA_EEES9_NS_10bfloat16_tESF_Li256ELb1ELb1ELb1ELb1EEENS1_36VarlenDynamicPersistentTileSchedulerILi128ELi128ELi256ELi128ELb1ELb1ELb1ELb0ELb1ELb1EEEEEEEEEvNT_6ParamsE)
        /*10ac*/ 	.short	0x0210
        /*10ae*/ 	.short	0x0af0


	//----- nvinfo : EIATTR_SW_WAR
	.align		4
.L_383:
        /*10b0*/ 	.byte	0x04, 0x36
        /*10b2*/ 	.short	(.L_385 - .L_384)
.L_384:
        /*10b4*/ 	.word	0x00000008
.L_385:


//--------------------- .nv.info._ZN7cutlass13device_kernelIN5flash11enable_sm90INS1_16FlashAttnFwdSm90INS1_25CollectiveMainloopFwdSm90ILi2EN4cute5tupleIJNS5_1CILi1EEES8_S8_EEENS6_IJNS7_ILi128EEESA_NS7_ILi256EEEEEELi256ENS_12float_e4m3_tEfNS_4arch4Sm90ELb0ELb0ELb1ELb1ELb0ELb1ELb0ELb1ELb1ELb1ELb1ELb0EEENS1_21CollectiveEpilogueFwdINS6_IJSA_SB_SA_EEES9_NS_10bfloat16_tESF_Li256ELb1ELb1ELb1ELb1EEENS1_36VarlenDynamicPersistentTileSchedulerILi128ELi128ELi256ELi128ELb1ELb1ELb1ELb0ELb1ELb1EEEEEEEEEvNT_6ParamsE --------------------------
	.section	.nv.info._ZN7cutlass13device_kernelIN5flash11enable_sm90INS1_16FlashAttnFwdSm90INS1_25CollectiveMainloopFwdSm90ILi2EN4cute5tupleIJNS5_1CILi1EEES8_S8_EEENS6_IJNS7_ILi128EEESA_NS7_ILi256EEEEEELi256ENS_12float_e4m3_tEfNS_4arch4Sm90ELb0ELb0ELb1ELb1ELb0ELb1ELb0ELb1ELb1ELb1ELb1ELb0EEENS1_21CollectiveEpilogueFwdINS6_IJSA_SB_SA_EEES9_NS_10bfloat16_tESF_Li256ELb1ELb1ELb1ELb1EEENS1_36VarlenDynamicPersistentTileSchedulerILi128ELi128ELi256ELi128ELb1ELb1ELb1ELb0ELb1ELb1EEEEEEEEEvNT_6ParamsE,"",@"SHT_CUDA_INFO"
	.sectionflags	@""
	.align	4


	//----- nvinfo : EIATTR_CUDA_API_VERSION
	.align		4
        /*0000*/ 	.byte	0x04, 0x37
        /*0002*/ 	.short	(.L_387 - .L_386)
.L_386:
        /*0004*/ 	.word	0x00000082


	//----- nvinfo : EIATTR_KPARAM_INFO
	.align		4
.L_387:
        /*0008*/ 	.byte	0x04, 0x17
        /*000a*/ 	.short	(.L_389 - .L_388)
.L_388:
        /*000c*/ 	.word	0x00000000
        /*0010*/ 	.short	0x0000
        /*0012*/ 	.short	0x0070
        /*0014*/ 	.byte	0x00, 0xf0, 0x01, 0x2a


	//----- nvinfo : EIATTR_SPARSE_MMA_MASK
	.align		4
.L_389:
        /*0018*/ 	.byte	0x03, 0x50
        /*001a*/ 	.short	0x0000


	//----- nvinfo : EIATTR_MAXREG_COUNT
	.align		4
        /*001c*/ 	.byte	0x03, 0x1b
        /*001e*/ 	.short	0x00a8


	//----- nvinfo : EIATTR_NUM_BARRIERS
	.align		4
        /*0020*/ 	.byte	0x02, 0x4c
        /*0022*/ 	.byte	0x10
	.zero		1


	//----- nvinfo : EIATTR_EXTERNS
	.align		4
        /*0024*/ 	.byte	0x04, 0x0f
        /*0026*/ 	.short	(.L_391 - .L_390)


	//   ....[0]....
	.align		4
.L_390:
        /*0028*/ 	.word	index@(__assertfail)


	//----- nvinfo : EIATTR_ANNOTATIONS
	.align		4
.L_391:
        /*002c*/ 	.byte	0x04, 0x55
        /*002e*/ 	.short	(.L_393 - .L_392)


	//   ....[0]....
.L_392:
        /* <DEDUP_REMOVED lines=254> */
        /*1004*/ 	.byte	0x60, 0x1c, 0x03, 0x00, 0x01, 0x00, 0x00, 0x00, 0x00, 0x1d, 0x03, 0x00


	//----- nvinfo : EIATTR_MERCURY_ISA_VERSION
	.align		4
.L_393:
        /*1010*/ 	.byte	0x03, 0x5f
        /*1012*/ 	.short	0x0101


	//----- nvinfo : EIATTR_UNUSED_LOAD_BYTE_OFFSET
	.align		4
        /*1014*/ 	.byte	0x04, 0x44
        /*1016*/ 	.short	(.L_395 - .L_394)


	//   ....[0]....
.L_394:
        /*1018*/ 	.word	0x00000ae0
        /*101c*/ 	.word	0x0000fff0


	//   ....[1]....
        /*1020*/ 	.word	0x0001c5c0
        /*1024*/ 	.word	0x0000fff0


	//----- nvinfo : EIATTR_INT_WARP_WIDE_INSTR_OFFSETS
	.align		4
.L_395:
        /*1028*/ 	.byte	0x04, 0x31
        /*102a*/ 	.short	(.L_397 - .L_396)


	//   ....[0]....
.L_396:
        /*102c*/ 	.word	0x00000190


	//   ....[1]....
        /*1030*/ 	.word	0x000001d0


	//   ....[2]....
        /*1034*/ 	.word	0x00000240


	//   ....[3]....
        /*1038*/ 	.word	0x00026a80


	//   ....[4]....
        /*103c*/ 	.word	0x00026ae0


	//   ....[5]....
        /*1040*/ 	.word	0x00029d10


	//   ....[6]....
        /*1044*/ 	.word	0x00029d70


	//----- nvinfo : EIATTR_COOP_GROUP_MASK_REGIDS
	.align		4
.L_397:
        /*1048*/ 	.byte	0x04, 0x29
        /*104a*/ 	.short	(.L_399 - .L_398)


	//   ....[0]....
.L_398:
        /*104c*/ 	.word	0xffffffff


	//   ....[1]....
        /*1050*/ 	.word	0xffffffff


	//   ....[2]....
        /*1054*/ 	.word	0xffffffff


	//   ....[3]....
        /*1058*/ 	.word	0xffffffff


	//   ....[4]....
        /*105c*/ 	.word	0xffffffff


	//   ....[5]....
        /*1060*/ 	.word	0xffffffff


	//   ....[6]....
        /*1064*/ 	.word	0xffffffff


	//   ....[7]....
        /*1068*/ 	.word	0xffffffff


	//   ....[8]....
        /*106c*/ 	.word	0xffffffff


	//   ....[9]....
        /*1070*/ 	.word	0xffffffff


	//   ....[10]....
        /*1074*/ 	.word	0xffffffff


	//   ....[11]....
        /*1078*/ 	.word	0xffffffff


	//   ....[12]....
        /*107c*/ 	.word	0xffffffff


	//   ....[13]....
        /*1080*/ 	.word	0xffffffff


	//   ....[14]....
        /*1084*/ 	.word	0xffffffff


	//   ....[15]....
        /*1088*/ 	.word	0xffffffff


	//   ....[16]....
        /*108c*/ 	.word	0xffffffff


	//   ....[17]....
        /*1090*/ 	.word	0xffffffff


	//   ....[18]....
        /*1094*/ 	.word	0xffffffff


	//   ....[19]....
        /*1098*/ 	.word	0xffffffff


	//   ....[20]....
        /*109c*/ 	.word	0xffffffff


	//   ....[21]....
        /*10a0*/ 	.word	0xffffffff


	//   ....[22]....
        /*10a4*/ 	.word	0xffffffff


	//   ....[23]....
        /*10a8*/ 	.word	0xffffffff


	//   ....[24]....
        /*10ac*/ 	.word	0xffffffff


	//   ....[25]....
        /*10b0*/ 	.word	0xffffffff


	//   ....[26]....
        /*10b4*/ 	.word	0xffffffff


	//   ....[27]....
        /*10b8*/ 	.word	0xffffffff


	//   ....[28]....
        /*10bc*/ 	.word	0xffffffff


	//   ....[29]....
        /*10c0*/ 	.word	0xffffffff


	//   ....[30]....
        /*10c4*/ 	.word	0xffffffff


	//   ....[31]....
        /*10c8*/ 	.word	0xffffffff


	//   ....[32]....
        /*10cc*/ 	.word	0xffffffff


	//   ....[33]....
        /*10d0*/ 	.word	0xffffffff


	//   ....[34]....
        /*10d4*/ 	.word	0xffffffff


	//   ....[35]....
        /*10d8*/ 	.word	0xffffffff


	//   ....[36]....
        /*10dc*/ 	.word	0xffffffff


	//   ....[37]....
        /*10e0*/ 	.word	0xffffffff


	//   ....[38]....
        /*10e4*/ 	.word	0xffffffff


	//   ....[39]....
        /*10e8*/ 	.word	0xffffffff


	//   ....[40]....
        /*10ec*/ 	.word	0xffffffff


	//   ....[41]....
        /*10f0*/ 	.word	0xffffffff


	//   ....[42]....
        /*10f4*/ 	.word	0xffffffff


	//   ....[43]....
        /*10f8*/ 	.word	0xffffffff


	//   ....[44]....
        /*10fc*/ 	.word	0xffffffff


	//   ....[45]....
        /*1100*/ 	.word	0xffffffff


	//   ....[46]....
        /*1104*/ 	.word	0xffffffff


	//   ....[47]....
        /*1108*/ 	.word	0xffffffff


	//   ....[48]....
        /*110c*/ 	.word	0xffffffff


	//   ....[49]....
        /*1110*/ 	.word	0xffffffff


	//   ....[50]....
        /*1114*/ 	.word	0xffffffff


	//   ....[51]....
        /*1118*/ 	.word	0xffffffff


	//   ....[52]....
        /*111c*/ 	.word	0xffffffff


	//   ....[53]....
        /*1120*/ 	.word	0xffffffff


	//   ....[54]....
        /*1124*/ 	.word	0xffffffff


	//   ....[55]....
        /*1128*/ 	.word	0xffffffff


	//   ....[56]....
        /*112c*/ 	.word	0xffffffff


	//   ....[57]....
        /*1130*/ 	.word	0xffffffff


	//   ....[58]....
        /*1134*/ 	.word	0xffffffff


	//   ....[59]....
        /*1138*/ 	.word	0xffffffff


	//   ....[60]....
        /*113c*/ 	.word	0xffffffff


	//   ....[61]....
        /*1140*/ 	.word	0xffffffff


	//   ....[62]....
        /*1144*/ 	.word	0xffffffff


	//   ....[63]....
        /*1148*/ 	.word	0xffffffff


	//   ....[64]....
        /*114c*/ 	.word	0xffffffff


	//   ....[65]....
        /*1150*/ 	.word	0xffffffff


	//   ....[66]....
        /*1154*/ 	.word	0xffffffff


	//   ....[67]....
        /*1158*/ 	.word	0xffffffff


	//   ....[68]....
        /*115c*/ 	.word	0xffffffff


	//   ....[69]....
        /*1160*/ 	.word	0xffffffff


	//   ....[70]....
        /*1164*/ 	.word	0xffffffff


	//   ....[71]....
        /*1168*/ 	.word	0xffffffff


	//   ....[72]....
        /*116c*/ 	.word	0xffffffff


	//   ....[73]....
        /*1170*/ 	.word	0xffffffff


	//   ....[74]....
        /*1174*/ 	.word	0xffffffff


	//   ....[75]....
        /*1178*/ 	.word	0xffffffff


	//   ....[76]....
        /*117c*/ 	.word	0xffffffff


	//   ....[77]....
        /*1180*/ 	.word	0xffffffff


	//   ....[78]....
        /*1184*/ 	.word	0xffffffff


	//   ....[79]....
        /*1188*/ 	.word	0xffffffff


	//   ....[80]....
        /*118c*/ 	.word	0xffffffff


	//   ....[81]....
        /*1190*/ 	.word	0xffffffff


	//   ....[82]....
        /*1194*/ 	.word	0xffffffff


	//   ....[83]....
        /*1198*/ 	.word	0xffffffff


	//   ....[84]....
        /*119c*/ 	.word	0xffffffff


	//   ....[85]....
        /*11a0*/ 	.word	0xffffffff


	//   ....[86]....
        /*11a4*/ 	.word	0xffffffff


	//   ....[87]....
        /*11a8*/ 	.word	0xffffffff


	//   ....[88]....
        /*11ac*/ 	.word	0xffffffff


	//   ....[89]....
        /*11b0*/ 	.word	0xffffffff


	//   ....[90]....
        /*11b4*/ 	.word	0xffffffff


	//   ....[91]....
        /*11b8*/ 	.word	0xffffffff


	//   ....[92]....
        /*11bc*/ 	.word	0xffffffff


	//   ....[93]....
        /*11c0*/ 	.word	0xffffffff


	//   ....[94]....
        /*11c4*/ 	.word	0xffffffff


	//   ....[95]....
        /*11c8*/ 	.word	0xffffffff


	//   ....[96]....
        /*11cc*/ 	.word	0xffffffff


	//   ....[97]....
        /*11d0*/ 	.word	0xffffffff


	//   ....[98]....
        /*11d4*/ 	.word	0xffffffff


	//   ....[99]....
        /*11d8*/ 	.word	0xffffffff


	//   ....[100]....
        /*11dc*/ 	.word	0xffffffff


	//   ....[101]....
        /*11e0*/ 	.word	0xffffffff


	//   ....[102]....
        /*11e4*/ 	.word	0xffffffff


	//   ....[103]....
        /*11e8*/ 	.word	0xffffffff


	//   ....[104]....
        /*11ec*/ 	.word	0xffffffff


	//   ....[105]....
        /*11f0*/ 	.word	0xffffffff


	//   ....[106]....
        /*11f4*/ 	.word	0xffffffff


	//   ....[107]....
        /*11f8*/ 	.word	0xffffffff


	//   ....[108]....
        /*11fc*/ 	.word	0xffffffff


	//   ....[109]....
        /*1200*/ 	.word	0xffffffff


	//   ....[110]....
        /*1204*/ 	.word	0xffffffff


	//   ....[111]....
        /*1208*/ 	.word	0xffffffff


	//   ....[112]....
        /*120c*/ 	.word	0xffffffff


	//   ....[113]....
        /*1210*/ 	.word	0xffffffff


	//   ....[114]....
        /*1214*/ 	.word	0xffffffff


	//   ....[115]....
        /*1218*/ 	.word	0xffffffff


	//   ....[116]....
        /*121c*/ 	.word	0xffffffff


	//   ....[117]....
        /*1220*/ 	.word	0xffffffff


	//   ....[118]....
        /*1224*/ 	.word	0xffffffff


	//   ....[119]....
        /*1228*/ 	.word	0xffffffff


	//   ....[120]....
        /*122c*/ 	.word	0xffffffff


	//   ....[121]....
        /*1230*/ 	.word	0xffffffff


	//   ....[122]....
        /*1234*/ 	.word	0xffffffff


	//   ....[123]....
        /*1238*/ 	.word	0xffffffff


	//   ....[124]....
        /*123c*/ 	.word	0xffffffff


	//   ....[125]....
        /*1240*/ 	.word	0xffffffff


	//   ....[126]....
        /*1244*/ 	.word	0xffffffff


	//   ....[127]....
        /*1248*/ 	.word	0xffffffff


	//   ....[128]....
        /*124c*/ 	.word	0xffffffff


	//   ....[129]....
        /*1250*/ 	.word	0xffffffff


	//   ....[130]....
        /*1254*/ 	.word	0xffffffff


	//   ....[131]....
        /*1258*/ 	.word	0xffffffff


	//   ....[132]....
        /*125c*/ 	.word	0xffffffff


	//   ....[133]....
        /*1260*/ 	.word	0xffffffff


	//   ....[134]....
        /*1264*/ 	.word	0xffffffff


	//   ....[135]....
        /*1268*/ 	.word	0xffffffff


	//   ....[136]....
        /*126c*/ 	.word	0xffffffff


	//   ....[137]....
        /*1270*/ 	.word	0xffffffff


	//   ....[138]....
        /*1274*/ 	.word	0xffffffff


	//   ....[139]....
        /*1278*/ 	.word	0xffffffff


	//   ....[140]....
        /*127c*/ 	.word	0xffffffff


	//   ....[141]....
        /*1280*/ 	.word	0xffffffff


	//   ....[142]....
        /*1284*/ 	.word	0xffffffff


	//   ....[143]....
        /*1288*/ 	.word	0xffffffff


	//   ....[144]....
        /*128c*/ 	.word	0xffffffff


	//   ....[145]....
        /*1290*/ 	.word	0xffffffff


	//   ....[146]....
        /*1294*/ 	.word	0xffffffff


	//   ....[147]....
        /*1298*/ 	.word	0xffffffff


	//   ....[148]....
        /*129c*/ 	.word	0xffffffff


	//   ....[149]....
        /*12a0*/ 	.word	0xffffffff


	//   ....[150]....
        /*12a4*/ 	.word	0xffffffff


	//   ....[151]....
        /*12a8*/ 	.word	0xffffffff


	//   ....[152]....
        /*12ac*/ 	.word	0xffffffff


	//   ....[153]....
        /*12b0*/ 	.word	0xffffffff


	//   ....[154]....
        /*12b4*/ 	.word	0xffffffff


	//   ....[155]....
        /*12b8*/ 	.word	0xffffffff


	//   ....[156]....
        /*12bc*/ 	.word	0xffffffff


	//   ....[157]....
        /*12c0*/ 	.word	0xffffffff


	//   ....[158]....
        /*12c4*/ 	.word	0xffffffff


	//   ....[159]....
        /*12c8*/ 	.word	0xffffffff


	//   ....[160]....
        /*12cc*/ 	.word	0xffffffff


	//   ....[161]....
        /*12d0*/ 	.word	0xffffffff


	//   ....[162]....
        /*12d4*/ 	.word	0xffffffff


	//   ....[163]....
        /*12d8*/ 	.word	0xffffffff


	//   ....[164]....
        /*12dc*/ 	.word	0xffffffff


	//   ....[165]....
        /*12e0*/ 	.word	0xffffffff


	//   ....[166]....
        /*12e4*/ 	.word	0xffffffff


	//   ....[167]....
        /*12e8*/ 	.word	0xffffffff


	//   ....[168]....
        /*12ec*/ 	.word	0xffffffff


	//   ....[169]....
        /*12f0*/ 	.word	0xffffffff


	//   ....[170]....
        /*12f4*/ 	.word	0xffffffff


	//   ....[171]....
        /*12f8*/ 	.word	0xffffffff


	//   ....[172]....
        /*12fc*/ 	.word	0xffffffff


	//   ....[173]....
        /*1300*/ 	.word	0xffffffff


	//   ....[174]....
        /*1304*/ 	.word	0xffffffff


	//   ....[175]....
        /*1308*/ 	.word	0xffffffff


	//   ....[176]....
        /*130c*/ 	.word	0xffffffff


	//   ....[177]....
        /*1310*/ 	.word	0xffffffff


	//   ....[178]....
        /*1314*/ 	.word	0xffffffff


	//   ....[179]....
        /*1318*/ 	.word	0xffffffff


	//   ....[180]....
        /*131c*/ 	.word	0xffffffff


	//   ....[181]....
        /*1320*/ 	.word	0xffffffff


	//   ....[182]....
        /*1324*/ 	.word	0xffffffff


	//   ....[183]....
        /*1328*/ 	.word	0xffffffff


	//   ....[184]....
        /*132c*/ 	.word	0xffffffff


	//   ....[185]....
        /*1330*/ 	.word	0xffffffff


	//   ....[186]....
        /*1334*/ 	.word	0xffffffff


	//   ....[187]....
        /*1338*/ 	.word	0xffffffff


	//   ....[188]....
        /*133c*/ 	.word	0xffffffff


	//   ....[189]....
        /*1340*/ 	.word	0xffffffff


	//   ....[190]....
        /*1344*/ 	.word	0xffffffff


	//   ....[191]....
        /*1348*/ 	.word	0xffffffff


	//   ....[192]....
        /*134c*/ 	.word	0xffffffff


	//   ....[193]....
        /*1350*/ 	.word	0xffffffff


	//   ....[194]....
        /*1354*/ 	.word	0xffffffff


	//   ....[195]....
        /*1358*/ 	.word	0xffffffff


	//   ....[196]....
        /*135c*/ 	.word	0xffffffff


	//   ....[197]....
        /*1360*/ 	.word	0xffffffff


	//   ....[198]....
        /*1364*/ 	.word	0xffffffff


	//   ....[199]....
        /*1368*/ 	.word	0xffffffff


	//   ....[200]....
        /*136c*/ 	.word	0xffffffff


	//   ....[201]....
        /*1370*/ 	.word	0xffffffff


	//   ....[202]....
        /*1374*/ 	.word	0xffffffff


	//   ....[203]....
        /*1378*/ 	.word	0xffffffff


	//   ....[204]....
        /*137c*/ 	.word	0xffffffff


	//   ....[205]....
        /*1380*/ 	.word	0xffffffff


	//   ....[206]....
        /*1384*/ 	.word	0xffffffff


	//   ....[207]....
        /*1388*/ 	.word	0xffffffff


	//   ....[208]....
        /*138c*/ 	.word	0xffffffff


	//   ....[209]....
        /*1390*/ 	.word	0xffffffff


	//   ....[210]....
        /*1394*/ 	.word	0xffffffff


	//   ....[211]....
        /*1398*/ 	.word	0xffffffff


	//   ....[212]....
        /*139c*/ 	.word	0xffffffff


	//   ....[213]....
        /*13a0*/ 	.word	0xffffffff


	//   ....[214]....
        /*13a4*/ 	.word	0xffffffff


	//   ....[215]....
        /*13a8*/ 	.word	0xffffffff


	//   ....[216]....
        /*13ac*/ 	.word	0xffffffff


	//   ....[217]....
        /*13b0*/ 	.word	0xffffffff


	//   ....[218]....
        /*13b4*/ 	.word	0xffffffff


	//   ....[219]....
        /*13b8*/ 	.word	0xffffffff


	//   ....[220]....
        /*13bc*/ 	.word	0xffffffff


	//   ....[221]....
        /*13c0*/ 	.word	0xffffffff


	//   ....[222]....
        /*13c4*/ 	.word	0xffffffff


	//   ....[223]....
        /*13c8*/ 	.word	0xffffffff


	//   ....[224]....
        /*13cc*/ 	.word	0xffffffff


	//   ....[225]....
        /*13d0*/ 	.word	0xffffffff


	//   ....[226]....
        /*13d4*/ 	.word	0xffffffff


	//   ....[227]....
        /*13d8*/ 	.word	0xffffffff


	//   ....[228]....
        /*13dc*/ 	.word	0xffffffff


	//   ....[229]....
        /*13e0*/ 	.word	0xffffffff


	//   ....[230]....
        /*13e4*/ 	.word	0xffffffff


	//   ....[231]....
        /*13e8*/ 	.word	0xffffffff


	//   ....[232]....
        /*13ec*/ 	.word	0xffffffff


	//   ....[233]....
        /*13f0*/ 	.word	0xffffffff


	//   ....[234]....
        /*13f4*/ 	.word	0x0500000f


	//   ....[235]....
        /*13f8*/ 	.word	0x0500000f


	//   ....[236]....
        /*13fc*/ 	.word	0x0500000f


	//   ....[237]....
        /*1400*/ 	.word	0x0500000f


	//   ....[238]....
        /*1404*/ 	.word	0x0500000f


	//   ....[239]....
        /*1408*/ 	.word	0x0500000f


	//   ....[240]....
        /*140c*/ 	.word	0x0500000f


	//   ....[241]....
        /*1410*/ 	.word	0x0500000f


	//   ....[242]....
        /*1414*/ 	.word	0x0500000f


	//   ....[243]....
        /*1418*/ 	.word	0x0500000f


	//   ....[244]....
        /*141c*/ 	.word	0x0500000f


	//   ....[245]....
        /*1420*/ 	.word	0x0500000f


	//   ....[246]....
        /*1424*/ 	.word	0x0500000f


	//   ....[247]....
        /*1428*/ 	.word	0x0500000f


	//   ....[248]....
        /*142c*/ 	.word	0x0500000f


	//   ....[249]....
        /*1430*/ 	.word	0x0500000f


	//   ....[250]....
        /*1434*/ 	.word	0x0500000f


	//   ....[251]....
        /*1438*/ 	.word	0x0500000f


	//   ....[252]....
        /*143c*/ 	.word	0x0500000f


	//   ....[253]....
        /*1440*/ 	.word	0x0500000f


	//   ....[254]....
        /*1444*/ 	.word	0x0500000f


	//   ....[255]....
        /*1448*/ 	.word	0x0500000f


	//   ....[0]....
        /*144c*/ 	.word	0x0500000f


	//   ....[1]....
        /*1450*/ 	.word	0x0500000f


	//   ....[2]....
        /*1454*/ 	.word	0x0500000f


	//   ....[3]....
        /*1458*/ 	.word	0x0500000f


	//   ....[4]....
        /*145c*/ 	.word	0x0500000f


	//   ....[5]....
        /*1460*/ 	.word	0x0500000f


	//   ....[6]....
        /*1464*/ 	.word	0x0500000f


	//   ....[7]....
        /*1468*/ 	.word	0x0500000f


	//   ....[8]....
        /*146c*/ 	.word	0x0500000f


	//   ....[9]....
        /*1470*/ 	.word	0x0500000f


	//   ....[10]....
        /*1474*/ 	.word	0x0500000f


	//   ....[11]....
        /*1478*/ 	.word	0x0500000f


	//   ....[12]....
        /*147c*/ 	.word	0x0500000f


	//   ....[13]....
        /*1480*/ 	.word	0x0500000f


	//   ....[14]....
        /*1484*/ 	.word	0x0500000f


	//   ....[15]....
        /*1488*/ 	.word	0x0500000f


	//   ....[16]....
        /*148c*/ 	.word	0x0500000f


	//   ....[17]....
        /*1490*/ 	.word	0x0500000f


	//   ....[18]....
        /*1494*/ 	.word	0x0500000f


	//   ....[19]....
        /*1498*/ 	.word	0x0500000f


	//   ....[20]....
        /*149c*/ 	.word	0x0500000f


	//   ....[21]....
        /*14a0*/ 	.word	0x0500000f


	//   ....[22]....
        /*14a4*/ 	.word	0x0500000f


	//   ....[23]....
        /*14a8*/ 	.word	0x0500000f


	//   ....[24]....
        /*14ac*/ 	.word	0x0500000f


	//   ....[25]....
        /*14b0*/ 	.word	0x0500000f


	//   ....[26]....
        /*14b4*/ 	.word	0x0500000f


	//   ....[27]....
        /*14b8*/ 	.word	0x0500000f


	//   ....[28]....
        /*14bc*/ 	.word	0x0500000f


	//   ....[29]....
        /*14c0*/ 	.word	0x0500000f


	//   ....[30]....
        /*14c4*/ 	.word	0x0500000f


	//   ....[31]....
        /*14c8*/ 	.word	0x0500000f


	//   ....[32]....
        /*14cc*/ 	.word	0x0500000f


	//   ....[33]....
        /*14d0*/ 	.word	0x0500000f


	//   ....[34]....
        /*14d4*/ 	.word	0x0500000f


	//   ....[35]....
        /*14d8*/ 	.word	0x0500000f


	//   ....[36]....
        /*14dc*/ 	.word	0x0500000f


	//   ....[37]....
        /*14e0*/ 	.word	0x0500000f


	//   ....[38]....
        /*14e4*/ 	.word	0x0500000f


	//   ....[39]....
        /*14e8*/ 	.word	0x0500000f


	//   ....[40]....
        /*14ec*/ 	.word	0x0500000f


	//   ....[41]....
        /*14f0*/ 	.word	0x0500000f


	//   ....[42]....
        /*14f4*/ 	.word	0x0500000f


	//   ....[43]....
        /*14f8*/ 	.word	0x0500000f


	//   ....[44]....
        /*14fc*/ 	.word	0x0500000f


	//   ....[45]....
        /*1500*/ 	.word	0x0500000f


	//   ....[46]....
        /*1504*/ 	.word	0x0500000f


	//   ....[47]....
        /*1508*/ 	.word	0x0500000f


	//   ....[48]....
        /*150c*/ 	.word	0x0500000f


	//   ....[49]....
        /*1510*/ 	.word	0x0500000f


	//   ....[50]....
        /*1514*/ 	.word	0x0500000f


	//   ....[51]....
        /*1518*/ 	.word	0x0500000f


	//   ....[52]....
        /*151c*/ 	.word	0x0500000f


	//   ....[53]....
        /*1520*/ 	.word	0x0500000f


	//   ....[54]....
        /*1524*/ 	.word	0x0500000f


	//   ....[55]....
        /*1528*/ 	.word	0x0500000f


	//   ....[56]....
        /*152c*/ 	.word	0x0500000f


	//   ....[57]....
        /*1530*/ 	.word	0x0500000f


	//   ....[58]....
        /*1534*/ 	.word	0x0500000f


	//   ....[59]....
        /*1538*/ 	.word	0x0500000f


	//   ....[60]....
        /*153c*/ 	.word	0x0500000f


	//   ....[61]....
        /*1540*/ 	.word	0x0500000f


	//   ....[62]....
        /*1544*/ 	.word	0x0500000f


	//   ....[63]....
        /*1548*/ 	.word	0x0500000f


	//   ....[64]....
        /*154c*/ 	.word	0x0500000f


	//   ....[65]....
        /*1550*/ 	.word	0x0500000f


	//   ....[66]....
        /*1554*/ 	.word	0x0500000f


	//   ....[67]....
        /*1558*/ 	.word	0x0500000f


	//   ....[68]....
        /*155c*/ 	.word	0x0500000f


	//   ....[69]....
        /*1560*/ 	.word	0x0500000f


	//   ....[70]....
        /*1564*/ 	.word	0x0500000f


	//   ....[71]....
        /*1568*/ 	.word	0x0500000f


	//   ....[72]....
        /*156c*/ 	.word	0x0500000f


	//   ....[73]....
        /*1570*/ 	.word	0x0500000f


	//   ....[74]....
        /*1574*/ 	.word	0x0500000f


	//   ....[75]....
        /*1578*/ 	.word	0x0500000f


	//   ....[76]....
        /*157c*/ 	.word	0x0500000f


	//   ....[77]....
        /*1580*/ 	.word	0x0500000f


	//   ....[78]....
        /*1584*/ 	.word	0x0500000f


	//   ....[79]....
        /*1588*/ 	.word	0x0500000f


	//   ....[80]....
        /*158c*/ 	.word	0x0500000f


	//   ....[81]....
        /*1590*/ 	.word	0x0500000f


	//   ....[82]....
        /*1594*/ 	.word	0x0500000f


	//   ....[83]....
        /*1598*/ 	.word	0x0500000f


	//   ....[84]....
        /*159c*/ 	.word	0x0500000f


	//   ....[85]....
        /*15a0*/ 	.word	0x0500000f


	//   ....[86]....
        /*15a4*/ 	.word	0x0500000f


	//   ....[87]....
        /*15a8*/ 	.word	0x0500000f


	//   ....[88]....
        /*15ac*/ 	.word	0x0500000f


	//   ....[89]....
        /*15b0*/ 	.word	0x0500000f


	//   ....[90]....
        /*15b4*/ 	.word	0x0500000f


	//   ....[91]....
        /*15b8*/ 	.word	0x0500000f


	//   ....[92]....
        /*15bc*/ 	.word	0x0500000f


	//   ....[93]....
        /*15c0*/ 	.word	0x0500000f


	//   ....[94]....
        /*15c4*/ 	.word	0x0500000f


	//   ....[95]....
        /*15c8*/ 	.word	0x0500000f


	//   ....[96]....
        /*15cc*/ 	.word	0x0500000f


	//   ....[97]....
        /*15d0*/ 	.word	0x0500000f


	//   ....[98]....
        /*15d4*/ 	.word	0x0500000f


	//   ....[99]....
        /*15d8*/ 	.word	0x0500000f


	//   ....[100]....
        /*15dc*/ 	.word	0x0500000f


	//   ....[101]....
        /*15e0*/ 	.word	0x0500000f


	//   ....[102]....
        /*15e4*/ 	.word	0x0500000f


	//   ....[103]....
        /*15e8*/ 	.word	0x0500000f


	//   ....[104]....
        /*15ec*/ 	.word	0x0500000f


	//   ....[105]....
        /*15f0*/ 	.word	0x0500000f


	//   ....[106]....
        /*15f4*/ 	.word	0x0500000f


	//   ....[107]....
        /*15f8*/ 	.word	0x0500000f


	//   ....[108]....
        /*15fc*/ 	.word	0x0500000f


	//   ....[109]....
        /*1600*/ 	.word	0x0500000f


	//   ....[110]....
        /*1604*/ 	.word	0x0500000f


	//   ....[111]....
        /*1608*/ 	.word	0x0500000f


	//   ....[112]....
        /*160c*/ 	.word	0x0500000f


	//   ....[113]....
        /*1610*/ 	.word	0x0500000f


	//   ....[114]....
        /*1614*/ 	.word	0x0500000f


	//   ....[115]....
        /*1618*/ 	.word	0x0500000f


	//   ....[116]....
        /*161c*/ 	.word	0x0500000f


	//   ....[117]....
        /*1620*/ 	.word	0x0500000f


	//   ....[118]....
        /*1624*/ 	.word	0x0500000f


	//   ....[119]....
        /*1628*/ 	.word	0x0500000f


	//   ....[120]....
        /*162c*/ 	.word	0x0500000f


	//   ....[121]....
        /*1630*/ 	.word	0x0500000f


	//   ....[122]....
        /*1634*/ 	.word	0x0500000f


	//   ....[123]....
        /*1638*/ 	.word	0x0500000f


	//   ....[124]....
        /*163c*/ 	.word	0x0500000f


	//   ....[125]....
        /*1640*/ 	.word	0x0500000f


	//   ....[126]....
        /*1644*/ 	.word	0x0500000f


	//   ....[127]....
        /*1648*/ 	.word	0x0500000f


	//   ....[128]....
        /*164c*/ 	.word	0x0500000f


	//   ....[129]....
        /*1650*/ 	.word	0x0500000f


	//   ....[130]....
        /*1654*/ 	.word	0x0500000f


	//   ....[131]....
        /*1658*/ 	.word	0x0500000f


	//   ....[132]....
        /*165c*/ 	.word	0x0500000f


	//   ....[133]....
        /*1660*/ 	.word	0x0500000f


	//   ....[134]....
        /*1664*/ 	.word	0x0500000f


	//   ....[135]....
        /*1668*/ 	.word	0x0500000f


	//   ....[136]....
        /*166c*/ 	.word	0x0500000f


	//   ....[137]....
        /*1670*/ 	.word	0x0500000f


	//   ....[138]....
        /*1674*/ 	.word	0x0500000f


	//   ....[139]....
        /*1678*/ 	.word	0x0500000f


	//   ....[140]....
        /*167c*/ 	.word	0x0500000f


	//   ....[141]....
        /*1680*/ 	.word	0x0500000f


	//   ....[142]....
        /*1684*/ 	.word	0x0500000f


	//   ....[143]....
        /*1688*/ 	.word	0x0500000f


	//   ....[144]....
        /*168c*/ 	.word	0x0500000f


	//   ....[145]....
        /*1690*/ 	.word	0x0500000f


	//   ....[146]....
        /*1694*/ 	.word	0x0500000f


	//   ....[147]....
        /*1698*/ 	.word	0x0500000f


	//   ....[148]....
        /*169c*/ 	.word	0x0500000f


	//   ....[149]....
        /*16a0*/ 	.word	0x0500000f


	//   ....[150]....
        /*16a4*/ 	.word	0x0500000f


	//   ....[151]....
        /*16a8*/ 	.word	0x0500000f


	//   ....[152]....
        /*16ac*/ 	.word	0x0500000f


	//   ....[153]....
        /*16b0*/ 	.word	0x0500000f


	//   ....[154]....
        /*16b4*/ 	.word	0x0500000f


	//   ....[155]....
        /*16b8*/ 	.word	0x0500000f


	//   ....[156]....
        /*16bc*/ 	.word	0x0500000f


	//   ....[157]....
        /*16c0*/ 	.word	0x0500000f


	//   ....[158]....
        /*16c4*/ 	.word	0x0500000f


	//   ....[159]....
        /*16c8*/ 	.word	0x0500000f


	//   ....[160]....
        /*16cc*/ 	.word	0x0500000f


	//   ....[161]....
        /*16d0*/ 	.word	0x0500000f


	//   ....[162]....
        /*16d4*/ 	.word	0x0500000f


	//   ....[163]....
        /*16d8*/ 	.word	0x0500000f


	//   ....[164]....
        /*16dc*/ 	.word	0x0500000f


	//   ....[165]....
        /*16e0*/ 	.word	0x0500000f


	//   ....[166]....
        /*16e4*/ 	.word	0x0500000f


	//   ....[167]....
        /*16e8*/ 	.word	0x0500000f


	//   ....[168]....
        /*16ec*/ 	.word	0x0500000f


	//   ....[169]....
        /*16f0*/ 	.word	0x0500000f


	//   ....[170]....
        /*16f4*/ 	.word	0x0500000f


	//   ....[171]....
        /*16f8*/ 	.word	0x0500000f


	//----- nvinfo : EIATTR_COOP_GROUP_INSTR_OFFSETS
	.align		4
.L_399:
        /*16fc*/ 	.byte	0x04, 0x28
        /*16fe*/ 	.short	(.L_401 - .L_400)


	//   ....[0]....
.L_400:
        /*1700*/ 	.word	0x00000070


	//   ....[1]....
        /*1704*/ 	.word	0x000001a0


	//   ....[2]....
        /*1708*/ 	.word	0x000001f0


	//   ....[3]....
        /*170c*/ 	.word	0x00000420


	//   ....[4]....
        /*1710*/ 	.word	0x00000580


	//   ....[5]....
        /*1714*/ 	.word	0x000006a0


	//   ....[6]....
        /*1718*/ 	.word	0x00000800


	//   ....[7]....
        /*171c*/ 	.word	0x0000da20


	//   ....[8]....
        /*1720*/ 	.word	0x0000e1f0


	//   ....[9]....
        /*1724*/ 	.word	0x0000e200


	//   ....[10]....
        /*1728*/ 	.word	0x0000e210


	//   ....[11]....
        /*172c*/ 	.word	0x0000e220


	//   ....[12]....
        /*1730*/ 	.word	0x00011860


	//   ....[13]....
        /*1734*/ 	.word	0x00011870


	//   ....[14]....
        /*1738*/ 	.word	0x00011880


	//   ....[15]....
        /*173c*/ 	.word	0x00011890


	//   ....[16]....
        /*1740*/ 	.word	0x000168e0


	//   ....[17]....
        /*1744*/ 	.word	0x00016970


	//   ....[18]....
        /*1748*/ 	.word	0x00016cb0


	//   ....[19]....
        /*174c*/ 	.word	0x00016cd0


	//   ....[20]....
        /*1750*/ 	.word	0x00019cb0


	//   ....[21]....
        /*1754*/ 	.word	0x00019cd0


	//   ....[22]....
        /*1758*/ 	.word	0x00019d00


	//   ....[23]....
        /*175c*/ 	.word	0x00019d40


	//   ....[24]....
        /*1760*/ 	.word	0x0001ba50


	//   ....[25]....
        /*1764*/ 	.word	0x0001ba60


	//   ....[26]....
        /*1768*/ 	.word	0x0001ba80


	//   ....[27]....
        /*176c*/ 	.word	0x0001baa0


	//   ....[28]....
        /*1770*/ 	.word	0x0001cd50


	//   ....[29]....
        /*1774*/ 	.word	0x0001cd80


	//   ....[30]....
        /*1778*/ 	.word	0x0001cdb0


	//   ....[31]....
        /*177c*/ 	.word	0x0001cde0


	//   ....[32]....
        /*1780*/ 	.word	0x0001ce10


	//   ....[33]....
        /*1784*/ 	.word	0x0001ce40


	//   ....[34]....
        /*1788*/ 	.word	0x0001ce70


	//   ....[35]....
        /*178c*/ 	.word	0x0001cea0


	//   ....[36]....
        /*1790*/ 	.word	0x0001ced0


	//   ....[37]....
        /*1794*/ 	.word	0x0001cf00


	//   ....[38]....
        /*1798*/ 	.word	0x0001cf30


	//   ....[39]....
        /*179c*/ 	.word	0x0001cf60


	//   ....[40]....
        /*17a0*/ 	.word	0x0001cf90


	//   ....[41]....
        /*17a4*/ 	.word	0x0001cfc0


	//   ....[42]....
        /*17a8*/ 	.word	0x0001cff0


	//   ....[43]....
        /*17ac*/ 	.word	0x0001d020


	//   ....[44]....
        /*17b0*/ 	.word	0x0001d050


	//   ....[45]....
        /*17b4*/ 	.word	0x0001d080


	//   ....[46]....
        /*17b8*/ 	.word	0x0001d0b0


	//   ....[47]....
        /*17bc*/ 	.word	0x0001d0e0


	//   ....[48]....
        /*17c0*/ 	.word	0x0001d110


	//   ....[49]....
        /*17c4*/ 	.word	0x0001d140


	//   ....[50]....
        /*17c8*/ 	.word	0x0001d170


	//   ....[51]....
        /*17cc*/ 	.word	0x0001d1a0


	//   ....[52]....
        /*17d0*/ 	.word	0x0001d1d0


	//   ....[53]....
        /*17d4*/ 	.word	0x0001d200


	//   ....[54]....
        /*17d8*/ 	.word	0x0001d230


	//   ....[55]....
        /*17dc*/ 	.word	0x0001d260


	//   ....[56]....
        /*17e0*/ 	.word	0x0001d290


	//   ....[57]....
        /*17e4*/ 	.word	0x0001d2c0


	//   ....[58]....
        /*17e8*/ 	.word	0x0001d2f0


	//   ....[59]....
        /*17ec*/ 	.word	0x0001d320


	//   ....[60]....
        /*17f0*/ 	.word	0x0001d350


	//   ....[61]....
        /*17f4*/ 	.word	0x0001d380


	//   ....[62]....
        /*17f8*/ 	.word	0x0001d3b0


	//   ....[63]....
        /*17fc*/ 	.word	0x0001d3e0


	//   ....[64]....
        /*1800*/ 	.word	0x0001d410


	//   ....[65]....
        /*1804*/ 	.word	0x0001d440


	//   ....[66]....
        /*1808*/ 	.word	0x0001d470


	//   ....[67]....
        /*180c*/ 	.word	0x0001d4a0


	//   ....[68]....
        /*1810*/ 	.word	0x0001d4d0


	//   ....[69]....
        /*1814*/ 	.word	0x0001d500


	//   ....[70]....
        /*1818*/ 	.word	0x0001d530


	//   ....[71]....
        /*181c*/ 	.word	0x0001d560


	//   ....[72]....
        /*1820*/ 	.word	0x0001d590


	//   ....[73]....
        /*1824*/ 	.word	0x0001d5c0


	//   ....[74]....
        /*1828*/ 	.word	0x0001d5f0


	//   ....[75]....
        /*182c*/ 	.word	0x0001d620


	//   ....[76]....
        /*1830*/ 	.word	0x0001d650


	//   ....[77]....
        /*1834*/ 	.word	0x0001d680


	//   ....[78]....
        /*1838*/ 	.word	0x0001d6b0


	//   ....[79]....
        /*183c*/ 	.word	0x0001d6e0


	//   ....[80]....
        /*1840*/ 	.word	0x0001d710


	//   ....[81]....
        /*1844*/ 	.word	0x0001d740


	//   ....[82]....
        /*1848*/ 	.word	0x0001d770


	//   ....[83]....
        /*184c*/ 	.word	0x0001d7a0


	//   ....[84]....
        /*1850*/ 	.word	0x0001d7d0


	//   ....[85]....
        /*1854*/ 	.word	0x0001d800


	//   ....[86]....
        /*1858*/ 	.word	0x0001d830


	//   ....[87]....
        /*185c*/ 	.word	0x0001d860


	//   ....[88]....
        /*1860*/ 	.word	0x0001d890


	//   ....[89]....
        /*1864*/ 	.word	0x0001d8c0


	//   ....[90]....
        /*1868*/ 	.word	0x0001d8f0


	//   ....[91]....
        /*186c*/ 	.word	0x0001d920


	//   ....[92]....
        /*1870*/ 	.word	0x0001d950


	//   ....[93]....
        /*1874*/ 	.word	0x0001d980


	//   ....[94]....
        /*1878*/ 	.word	0x0001d9b0


	//   ....[95]....
        /*187c*/ 	.word	0x0001d9e0


	//   ....[96]....
        /*1880*/ 	.word	0x0001da10


	//   ....[97]....
        /*1884*/ 	.word	0x0001da40


	//   ....[98]....
        /*1888*/ 	.word	0x0001da70


	//   ....[99]....
        /*188c*/ 	.word	0x0001daa0


	//   ....[100]....
        /*1890*/ 	.word	0x0001dad0


	//   ....[101]....
        /*1894*/ 	.word	0x0001db00


	//   ....[102]....
        /*1898*/ 	.word	0x0001db30


	//   ....[103]....
        /*189c*/ 	.word	0x0001db60


	//   ....[104]....
        /*18a0*/ 	.word	0x0001db90


	//   ....[105]....
        /*18a4*/ 	.word	0x0001dbc0


	//   ....[106]....
        /*18a8*/ 	.word	0x0001dbf0


	//   ....[107]....
        /*18ac*/ 	.word	0x0001dc20


	//   ....[108]....
        /*18b0*/ 	.word	0x0001dc50


	//   ....[109]....
        /*18b4*/ 	.word	0x0001dc80


	//   ....[110]....
        /*18b8*/ 	.word	0x0001dcb0


	//   ....[111]....
        /*18bc*/ 	.word	0x0001dce0


	//   ....[112]....
        /*18c0*/ 	.word	0x0001dd10


	//   ....[113]....
        /*18c4*/ 	.word	0x0001dd40


	//   ....[114]....
        /*18c8*/ 	.word	0x0001dd70


	//   ....[115]....
        /*18cc*/ 	.word	0x0001dda0


	//   ....[116]....
        /*18d0*/ 	.word	0x0001ddd0


	//   ....[117]....
        /*18d4*/ 	.word	0x0001de00


	//   ....[118]....
        /*18d8*/ 	.word	0x0001de30


	//   ....[119]....
        /*18dc*/ 	.word	0x0001de60


	//   ....[120]....
        /*18e0*/ 	.word	0x0001de90


	//   ....[121]....
        /*18e4*/ 	.word	0x0001dec0


	//   ....[122]....
        /*18e8*/ 	.word	0x0001def0


	//   ....[123]....
        /*18ec*/ 	.word	0x0001df20


	//   ....[124]....
        /*18f0*/ 	.word	0x0001df50


	//   ....[125]....
        /*18f4*/ 	.word	0x0001df80


	//   ....[126]....
        /*18f8*/ 	.word	0x0001dfb0


	//   ....[127]....
        /*18fc*/ 	.word	0x0001dfe0


	//   ....[128]....
        /*1900*/ 	.word	0x0001e010


	//   ....[129]....
        /*1904*/ 	.word	0x0001e040


	//   ....[130]....
        /*1908*/ 	.word	0x0001e070


	//   ....[131]....
        /*190c*/ 	.word	0x0001e0a0


	//   ....[132]....
        /*1910*/ 	.word	0x0001e0d0


	//   ....[133]....
        /*1914*/ 	.word	0x0001e100


	//   ....[134]....
        /*1918*/ 	.word	0x0001e130


	//   ....[135]....
        /*191c*/ 	.word	0x0001e160


	//   ....[136]....
        /*1920*/ 	.word	0x0001e190


	//   ....[137]....
        /*1924*/ 	.word	0x0001e1c0


	//   ....[138]....
        /*1928*/ 	.word	0x0001e1f0


	//   ....[139]....
        /*192c*/ 	.word	0x0001e220


	//   ....[140]....
        /*1930*/ 	.word	0x0001e250


	//   ....[141]....
        /*1934*/ 	.word	0x0001e280


	//   ....[142]....
        /*1938*/ 	.word	0x0001e2b0


	//   ....[143]....
        /*193c*/ 	.word	0x0001e2e0


	//   ....[144]....
        /*1940*/ 	.word	0x0001e2f0


	//   ....[145]....
        /*1944*/ 	.word	0x0001e320


	//   ....[146]....
        /*1948*/ 	.word	0x0001e330


	//   ....[147]....
        /*194c*/ 	.word	0x0001e360


	//   ....[148]....
        /*1950*/ 	.word	0x0001e390


	//   ....[149]....
        /*1954*/ 	.word	0x0001e3a0


	//   ....[150]....
        /*1958*/ 	.word	0x0001e3d0


	//   ....[151]....
        /*195c*/ 	.word	0x0001e400


	//   ....[152]....
        /*1960*/ 	.word	0x0001e410


	//   ....[153]....
        /*1964*/ 	.word	0x0001e440


	//   ....[154]....
        /*1968*/ 	.word	0x0001e470


	//   ....[155]....
        /*196c*/ 	.word	0x0001e480


	//   ....[156]....
        /*1970*/ 	.word	0x0001ef30


	//   ....[157]....
        /*1974*/ 	.word	0x0001ef50


	//   ....[158]....
        /*1978*/ 	.word	0x0001ef60


	//   ....[159]....
        /*197c*/ 	.word	0x0001ef70


	//   ....[160]....
        /*1980*/ 	.word	0x0001f970


	//   ....[161]....
        /*1984*/ 	.word	0x0001f980


	//   ....[162]....
        /*1988*/ 	.word	0x0001fb50


	//   ....[163]....
        /*198c*/ 	.word	0x0001fb60


	//   ....[164]....
        /*1990*/ 	.word	0x0001fd50


	//   ....[165]....
        /*1994*/ 	.word	0x0001fd60


	//   ....[166]....
        /*1998*/ 	.word	0x0001ff30


	//   ....[167]....
        /*199c*/ 	.word	0x0001ff40


	//   ....[168]....
        /*19a0*/ 	.word	0x000203b0


	//   ....[169]....
        /*19a4*/ 	.word	0x000203c0


	//   ....[170]....
        /*19a8*/ 	.word	0x00021360


	//   ....[171]....
        /*19ac*/ 	.word	0x00021370


	//   ....[172]....
        /*19b0*/ 	.word	0x000235d0


	//   ....[173]....
        /*19b4*/ 	.word	0x000235e0


	//   ....[174]....
        /*19b8*/ 	.word	0x000237b0


	//   ....[175]....
        /*19bc*/ 	.word	0x000237c0


	//   ....[176]....
        /*19c0*/ 	.word	0x00023990


	//   ....[177]....
        /*19c4*/ 	.word	0x000239a0


	//   ....[178]....
        /*19c8*/ 	.word	0x00023b70


	//   ....[179]....
        /*19cc*/ 	.word	0x00023b80


	//   ....[180]....
        /*19d0*/ 	.word	0x00023db0


	//   ....[181]....
        /*19d4*/ 	.word	0x00023ff0


	//   ....[182]....
        /*19d8*/ 	.word	0x00024020


	//   ....[183]....
        /*19dc*/ 	.word	0x00024050


	//   ....[184]....
        /*19e0*/ 	.word	0x00024080


	//   ....[185]....
        /*19e4*/ 	.word	0x000240b0


	//   ....[186]....
        /*19e8*/ 	.word	0x000240e0


	//   ....[187]....
        /*19ec*/ 	.word	0x00024280


	//   ....[188]....
        /*19f0*/ 	.word	0x000242b0


	//   ....[189]....
        /*19f4*/ 	.word	0x000242e0


	//   ....[190]....
        /*19f8*/ 	.word	0x00024310


	//   ....[191]....
        /*19fc*/ 	.word	0x00024340


	//   ....[192]....
        /*1a00*/ 	.word	0x00024370


	//   ....[193]....
        /*1a04*/ 	.word	0x000243f0


	//   ....[194]....
        /*1a08*/ 	.word	0x00024430


	//   ....[195]....
        /*1a0c*/ 	.word	0x00024440


	//   ....[196]....
        /*1a10*/ 	.word	0x000244f0


	//   ....[197]....
        /*1a14*/ 	.word	0x00025700


	//   ....[198]....
        /*1a18*/ 	.word	0x00027220


	//   ....[199]....
        /*1a1c*/ 	.word	0x00027f50


	//   ....[200]....
        /*1a20*/ 	.word	0x00027f80


	//   ....[201]....
        /*1a24*/ 	.word	0x00027fa0


	//   ....[202]....
        /*1a28*/ 	.word	0x00027fc0


	//   ....[203]....
        /*1a2c*/ 	.word	0x000280d0


	//   ....[204]....
        /*1a30*/ 	.word	0x000280e0


	//   ....[205]....
        /*1a34*/ 	.word	0x00028170


	//   ....[206]....
        /*1a38*/ 	.word	0x00028180


	//   ....[207]....
        /*1a3c*/ 	.word	0x00028210


	//   ....[208]....
        /*1a40*/ 	.word	0x00028220


	//   ....[209]....
        /*1a44*/ 	.word	0x000282b0


	//   ....[210]....
        /*1a48*/ 	.word	0x000282c0


	//   ....[211]....
        /*1a4c*/ 	.word	0x00028350


	//   ....[212]....
        /*1a50*/ 	.word	0x00028360


	//   ....[213]....
        /*1a54*/ 	.word	0x000283b0


	//   ....[214]....
        /*1a58*/ 	.word	0x000283e0


	//   ....[215]....
        /*1a5c*/ 	.word	0x0002ad00


	//   ....[216]....
        /*1a60*/ 	.word	0x0002ad30


	//   ....[217]....
        /*1a64*/ 	.word	0x0002ad80


	//   ....[218]....
        /*1a68*/ 	.word	0x0002adb0


	//   ....[219]....
        /*1a6c*/ 	.word	0x0002ade0


	//   ....[220]....
        /*1a70*/ 	.word	0x0002ae10


	//   ....[221]....
        /*1a74*/ 	.word	0x0002ae40


	//   ....[222]....
        /*1a78*/ 	.word	0x0002ae70


	//   ....[223]....
        /*1a7c*/ 	.word	0x0002b040


	//   ....[224]....
        /*1a80*/ 	.word	0x0002b070


	//   ....[225]....
        /*1a84*/ 	.word	0x0002b0a0


	//   ....[226]....
        /*1a88*/ 	.word	0x0002b0d0


	//   ....[227]....
        /*1a8c*/ 	.word	0x0002b100


	//   ....[228]....
        /*1a90*/ 	.word	0x0002b130


	//   ....[229]....
        /*1a94*/ 	.word	0x0002b200


	//   ....[230]....
        /*1a98*/ 	.word	0x0002b220


	//   ....[231]....
        /*1a9c*/ 	.word	0x0002b230


	//   ....[232]....
        /*1aa0*/ 	.word	0x0002b290


	//   ....[233]....
        /*1aa4*/ 	.word	0x0002b9e0


	//   ....[234]....
        /*1aa8*/ 	.word	0x0002be80


	//   ....[235]....
        /*1aac*/ 	.word	0x0002bf30


	//   ....[236]....
        /*1ab0*/ 	.word	0x0002bfc0


	//   ....[237]....
        /*1ab4*/ 	.word	0x0002c010


	//   ....[238]....
        /*1ab8*/ 	.word	0x0002c060


	//   ....[239]....
        /*1abc*/ 	.word	0x0002c150


	//   ....[240]....
        /*1ac0*/ 	.word	0x0002c1e0


	//   ....[241]....
        /*1ac4*/ 	.word	0x0002c230


	//   ....[242]....
        /*1ac8*/ 	.word	0x0002c280


	//   ....[243]....
        /*1acc*/ 	.word	0x0002c590


	//   ....[244]....
        /*1ad0*/ 	.word	0x0002c6b0


	//   ....[245]....
        /*1ad4*/ 	.word	0x0002c7d0


	//   ....[246]....
        /*1ad8*/ 	.word	0x0002c8f0


	//   ....[247]....
        /*1adc*/ 	.word	0x0002ca10


	//   ....[248]....
        /*1ae0*/ 	.word	0x0002cb20


	//   ....[249]....
        /*1ae4*/ 	.word	0x0002cc50


	//   ....[250]....
        /*1ae8*/ 	.word	0x0002cd60


	//   ....[251]....
        /*1aec*/ 	.word	0x0002ce80


	//   ....[252]....
        /*1af0*/ 	.word	0x0002cfa0


	//   ....[253]....
        /*1af4*/ 	.word	0x0002d050


	//   ....[254]....
        /*1af8*/ 	.word	0x0002d0a0


	//   ....[255]....
        /*1afc*/ 	.word	0x0002d120


	//   ....[0]....
        /*1b00*/ 	.word	0x0002d190


	//   ....[1]....
        /*1b04*/ 	.word	0x0002d1f0


	//   ....[2]....
        /*1b08*/ 	.word	0x0002d240


	//   ....[3]....
        /*1b0c*/ 	.word	0x0002d2c0


	//   ....[4]....
        /*1b10*/ 	.word	0x0002d330


	//   ....[5]....
        /*1b14*/ 	.word	0x0002d390


	//   ....[6]....
        /*1b18*/ 	.word	0x0002d3e0


	//   ....[7]....
        /*1b1c*/ 	.word	0x0002d460


	//   ....[8]....
        /*1b20*/ 	.word	0x0002d4d0


	//   ....[9]....
        /*1b24*/ 	.word	0x0002d530


	//   ....[10]....
        /*1b28*/ 	.word	0x0002d580


	//   ....[11]....
        /*1b2c*/ 	.word	0x0002d600


	//   ....[12]....
        /*1b30*/ 	.word	0x0002d670


	//   ....[13]....
        /*1b34*/ 	.word	0x0002d6d0


	//   ....[14]....
        /*1b38*/ 	.word	0x0002d720


	//   ....[15]....
        /*1b3c*/ 	.word	0x0002d7a0


	//   ....[16]....
        /*1b40*/ 	.word	0x0002d810


	//   ....[17]....
        /*1b44*/ 	.word	0x0002d870


	//   ....[18]....
        /*1b48*/ 	.word	0x0002d8c0


	//   ....[19]....
        /*1b4c*/ 	.word	0x0002d940


	//   ....[20]....
        /*1b50*/ 	.word	0x0002d9b0


	//   ....[21]....
        /*1b54*/ 	.word	0x0002da10


	//   ....[22]....
        /*1b58*/ 	.word	0x0002da60


	//   ....[23]....
        /*1b5c*/ 	.word	0x0002dae0


	//   ....[24]....
        /*1b60*/ 	.word	0x0002db50


	//   ....[25]....
        /*1b64*/ 	.word	0x0002dbb0


	//   ....[26]....
        /*1b68*/ 	.word	0x0002dc00


	//   ....[27]....
        /*1b6c*/ 	.word	0x0002dc80


	//   ....[28]....
        /*1b70*/ 	.word	0x0002dcf0


	//   ....[29]....
        /*1b74*/ 	.word	0x0002dd50


	//   ....[30]....
        /*1b78*/ 	.word	0x0002dda0


	//   ....[31]....
        /*1b7c*/ 	.word	0x0002de20


	//   ....[32]....
        /*1b80*/ 	.word	0x0002de90


	//   ....[33]....
        /*1b84*/ 	.word	0x0002def0


	//   ....[34]....
        /*1b88*/ 	.word	0x0002df40


	//   ....[35]....
        /*1b8c*/ 	.word	0x0002dfc0


	//   ....[36]....
        /*1b90*/ 	.word	0x0002e030


	//   ....[37]....
        /*1b94*/ 	.word	0x0002e090


	//   ....[38]....
        /*1b98*/ 	.word	0x0002e0e0


	//   ....[39]....
        /*1b9c*/ 	.word	0x0002e160


	//   ....[40]....
        /*1ba0*/ 	.word	0x0002e1d0


	//   ....[41]....
        /*1ba4*/ 	.word	0x0002e230


	//   ....[42]....
        /*1ba8*/ 	.word	0x0002e280


	//   ....[43]....
        /*1bac*/ 	.word	0x0002e300


	//   ....[44]....
        /*1bb0*/ 	.word	0x0002e370


	//   ....[45]....
        /*1bb4*/ 	.word	0x0002e3d0


	//   ....[46]....
        /*1bb8*/ 	.word	0x0002e420


	//   ....[47]....
        /*1bbc*/ 	.word	0x0002e4a0


	//   ....[48]....
        /*1bc0*/ 	.word	0x0002e510


	//   ....[49]....
        /*1bc4*/ 	.word	0x0002e570


	//   ....[50]....
        /*1bc8*/ 	.word	0x0002e5c0


	//   ....[51]....
        /*1bcc*/ 	.word	0x0002e640


	//   ....[52]....
        /*1bd0*/ 	.word	0x0002e6b0


	//   ....[53]....
        /*1bd4*/ 	.word	0x0002e710


	//   ....[54]....
        /*1bd8*/ 	.word	0x0002e760


	//   ....[55]....
        /*1bdc*/ 	.word	0x0002e7e0


	//   ....[56]....
        /*1be0*/ 	.word	0x0002e850


	//   ....[57]....
        /*1be4*/ 	.word	0x0002e8b0


	//   ....[58]....
        /*1be8*/ 	.word	0x0002e900


	//   ....[59]....
        /*1bec*/ 	.word	0x0002e980


	//   ....[60]....
        /*1bf0*/ 	.word	0x0002e9f0


	//   ....[61]....
        /*1bf4*/ 	.word	0x0002ea50


	//   ....[62]....
        /*1bf8*/ 	.word	0x0002eaa0


	//   ....[63]....
        /*1bfc*/ 	.word	0x0002eb20


	//   ....[64]....
        /*1c00*/ 	.word	0x0002eb90


	//   ....[65]....
        /*1c04*/ 	.word	0x0002ebf0


	//   ....[66]....
        /*1c08*/ 	.word	0x0002ec40


	//   ....[67]....
        /*1c0c*/ 	.word	0x0002ecc0


	//   ....[68]....
        /*1c10*/ 	.word	0x0002ed30


	//   ....[69]....
        /*1c14*/ 	.word	0x0002ed90


	//   ....[70]....
        /*1c18*/ 	.word	0x0002ede0


	//   ....[71]....
        /*1c1c*/ 	.word	0x0002ee60


	//   ....[72]....
        /*1c20*/ 	.word	0x0002eed0


	//   ....[73]....
        /*1c24*/ 	.word	0x0002ef30


	//   ....[74]....
        /*1c28*/ 	.word	0x0002ef80


	//   ....[75]....
        /*1c2c*/ 	.word	0x0002f000


	//   ....[76]....
        /*1c30*/ 	.word	0x0002f070


	//   ....[77]....
        /*1c34*/ 	.word	0x0002f0d0


	//   ....[78]....
        /*1c38*/ 	.word	0x0002f120


	//   ....[79]....
        /*1c3c*/ 	.word	0x0002f1a0


	//   ....[80]....
        /*1c40*/ 	.word	0x0002f210


	//   ....[81]....
        /*1c44*/ 	.word	0x0002f270


	//   ....[82]....
        /*1c48*/ 	.word	0x0002f2c0


	//   ....[83]....
        /*1c4c*/ 	.word	0x0002f340


	//   ....[84]....
        /*1c50*/ 	.word	0x0002f3b0


	//   ....[85]....
        /*1c54*/ 	.word	0x0002f410


	//   ....[86]....
        /*1c58*/ 	.word	0x0002f460


	//   ....[87]....
        /*1c5c*/ 	.word	0x0002f4e0


	//   ....[88]....
        /*1c60*/ 	.word	0x0002f550


	//   ....[89]....
        /*1c64*/ 	.word	0x0002f5b0


	//   ....[90]....
        /*1c68*/ 	.word	0x0002f600


	//   ....[91]....
        /*1c6c*/ 	.word	0x0002f680


	//   ....[92]....
        /*1c70*/ 	.word	0x0002f6f0


	//   ....[93]....
        /*1c74*/ 	.word	0x0002f750


	//   ....[94]....
        /*1c78*/ 	.word	0x0002f7a0


	//   ....[95]....
        /*1c7c*/ 	.word	0x0002f820


	//   ....[96]....
        /*1c80*/ 	.word	0x0002f890


	//   ....[97]....
        /*1c84*/ 	.word	0x0002f8f0


	//   ....[98]....
        /*1c88*/ 	.word	0x0002f940


	//   ....[99]....
        /*1c8c*/ 	.word	0x0002f9c0


	//   ....[100]....
        /*1c90*/ 	.word	0x0002fa30


	//   ....[101]....
        /*1c94*/ 	.word	0x0002fa90


	//   ....[102]....
        /*1c98*/ 	.word	0x0002fae0


	//   ....[103]....
        /*1c9c*/ 	.word	0x0002fb60


	//   ....[104]....
        /*1ca0*/ 	.word	0x0002fbd0


	//   ....[105]....
        /*1ca4*/ 	.word	0x0002fc30


	//   ....[106]....
        /*1ca8*/ 	.word	0x0002fc80


	//   ....[107]....
        /*1cac*/ 	.word	0x0002fd00


	//   ....[108]....
        /*1cb0*/ 	.word	0x0002fd70


	//   ....[109]....
        /*1cb4*/ 	.word	0x0002fdd0


	//   ....[110]....
        /*1cb8*/ 	.word	0x0002fe20


	//   ....[111]....
        /*1cbc*/ 	.word	0x0002fea0


	//   ....[112]....
        /*1cc0*/ 	.word	0x0002ff10


	//   ....[113]....
        /*1cc4*/ 	.word	0x0002ff80


	//   ....[114]....
        /*1cc8*/ 	.word	0x0002ffd0


	//   ....[115]....
        /*1ccc*/ 	.word	0x00030060


	//   ....[116]....
        /*1cd0*/ 	.word	0x000300b0


	//   ....[117]....
        /*1cd4*/ 	.word	0x00030140


	//   ....[118]....
        /*1cd8*/ 	.word	0x000301d0


	//   ....[119]....
        /*1cdc*/ 	.word	0x00030260


	//   ....[120]....
        /*1ce0*/ 	.word	0x000302f0


	//   ....[121]....
        /*1ce4*/ 	.word	0x00030380


	//   ....[122]....
        /*1ce8*/ 	.word	0x00030410


	//   ....[123]....
        /*1cec*/ 	.word	0x00030490


	//   ....[124]....
        /*1cf0*/ 	.word	0x000304e0


	//   ....[125]....
        /*1cf4*/ 	.word	0x00030580


	//   ....[126]....
        /*1cf8*/ 	.word	0x00030610


	//   ....[127]....
        /*1cfc*/ 	.word	0x000306a0


	//   ....[128]....
        /*1d00*/ 	.word	0x000306f0


	//   ....[129]....
        /*1d04*/ 	.word	0x00030780


	//   ....[130]....
        /*1d08*/ 	.word	0x00030810


	//   ....[131]....
        /*1d0c*/ 	.word	0x000308a0


	//   ....[132]....
        /*1d10*/ 	.word	0x00030930


	//   ....[133]....
        /*1d14*/ 	.word	0x000309c0


	//   ....[134]....
        /*1d18*/ 	.word	0x00030a50


	//   ....[135]....
        /*1d1c*/ 	.word	0x00030b10


	//   ....[136]....
        /*1d20*/ 	.word	0x00030df0


	//   ....[137]....
        /*1d24*/ 	.word	0x00031010


	//   ....[138]....
        /*1d28*/ 	.word	0x00031060


	//   ....[139]....
        /*1d2c*/ 	.word	0x000310c0


	//   ....[140]....
        /*1d30*/ 	.word	0x00031160


	//   ....[141]....
        /*1d34*/ 	.word	0x00031220


	//   ....[142]....
        /*1d38*/ 	.word	0x00031330


	//   ....[143]....
        /*1d3c*/ 	.word	0x00031390


	//   ....[144]....
        /*1d40*/ 	.word	0x00031490


	//   ....[145]....
        /*1d44*/ 	.word	0x000314f0


	//   ....[146]....
        /*1d48*/ 	.word	0x000315f0


	//   ....[147]....
        /*1d4c*/ 	.word	0x00031650


	//   ....[148]....
        /*1d50*/ 	.word	0x00031750


	//   ....[149]....
        /*1d54*/ 	.word	0x000317b0


	//   ....[150]....
        /*1d58*/ 	.word	0x00031890


	//   ....[151]....
        /*1d5c*/ 	.word	0x00031910


	//   ....[152]....
        /*1d60*/ 	.word	0x000319f0


	//   ....[153]....
        /*1d64*/ 	.word	0x00031cd0


	//   ....[154]....
        /*1d68*/ 	.word	0x00031d70


	//   ....[155]....
        /*1d6c*/ 	.word	0x00031f00


	//   ....[156]....
        /*1d70*/ 	.word	0x00031f80


	//   ....[157]....
        /*1d74*/ 	.word	0x00032000


	//   ....[158]....
        /*1d78*/ 	.word	0x00032080


	//   ....[159]....
        /*1d7c*/ 	.word	0x00032100


	//   ....[160]....
        /*1d80*/ 	.word	0x00032190


	//   ....[161]....
        /*1d84*/ 	.word	0x00032230


	//   ....[162]....
        /*1d88*/ 	.word	0x000322e0


	//   ....[163]....
        /*1d8c*/ 	.word	0x00032360


	//   ....[164]....
        /*1d90*/ 	.word	0x000323e0


	//   ....[165]....
        /*1d94*/ 	.word	0x00032460


	//   ....[166]....
        /*1d98*/ 	.word	0x000324f0


	//   ....[167]....
        /*1d9c*/ 	.word	0x00032570


	//   ....[168]....
        /*1da0*/ 	.word	0x00032610


	//   ....[169]....
        /*1da4*/ 	.word	0x00032660


	//   ....[170]....
        /*1da8*/ 	.word	0x000326f0


	//   ....[171]....
        /*1dac*/ 	.word	0x00032820


	//----- nvinfo : EIATTR_REG_RECONFIG
	.align		4
.L_401:
        /*1db0*/ 	.byte	0x01, 0x54
	.zero		2


	//----- nvinfo : EIATTR_SYSCALL_OFFSETS
	.align		4
        /*1db4*/ 	.byte	0x04, 0x46
        /*1db6*/ 	.short	(.L_403 - .L_402)


	//   ....[0]....
.L_402:
        /*1db8*/ 	.word	0x00002550


	//   ....[1]....
        /*1dbc*/ 	.word	0x000026a0


	//   ....[2]....
        /*1dc0*/ 	.word	0x0000dbe0


	//   ....[3]....
        /*1dc4*/ 	.word	0x0000e160


	//   ....[4]....
        /*1dc8*/ 	.word	0x00026c80


	//   ....[5]....
        /*1dcc*/ 	.word	0x00026e10


	//   ....[6]....
        /*1dd0*/ 	.word	0x00026f60


	//   ....[7]....
        /*1dd4*/ 	.word	0x000270a0


	//   ....[8]....
        /*1dd8*/ 	.word	0x00027b50


	//----- nvinfo : EIATTR_MBARRIER_INSTR_OFFSETS
	.align		4
.L_403:
        /*1ddc*/ 	.byte	0x04, 0x39
        /*1dde*/ 	.short	(.L_405 - .L_404)


	//   ....[0]....
.L_404:
        /*1de0*/ 	.word	0x000002d0
        /*1de4*/ 	.word	0x000000ff
        /*1de8*/ 	.word	0x00038800
        /*1dec*/ 	.short	0x0100
        /*1dee*/ 	.byte	0x08
	.zero		1


	//   ....[1]....
        /*1df0*/ 	.word	0x000002e0
        /*1df4*/ 	.word	0x000000ff
        /*1df8*/ 	.word	0x00038820
        /*1dfc*/ 	.short	0x0100
        /*1dfe*/ 	.byte	0x08
	.zero		1


	//   ....[2]....
        /*1e00*/ 	.word	0x000003d0
        /*1e04*/ 	.word	0x000000ff
        /*1e08*/ 	.word	0x00038830
        /*1e0c*/ 	.short	0x0100
        /*1e0e*/ 	.byte	0x08
	.zero		1


	//   ....[3]....
        /*1e10*/ 	.word	0x000003e0
        /*1e14*/ 	.word	0x000000ff
        /*1e18*/ 	.word	0x00038840
        /*1e1c*/ 	.short	0x0100
        /*1e1e*/ 	.byte	0x08
	.zero		1


	//   ....[4]....
        /*1e20*/ 	.word	0x000003f0
        /*1e24*/ 	.word	0x000000ff
        /*1e28*/ 	.word	0x00038838
        /*1e2c*/ 	.short	0x0100
        /*1e2e*/ 	.byte	0x08
	.zero		1


	//   ....[5]....
        /*1e30*/ 	.word	0x00000400
        /*1e34*/ 	.word	0x000000ff
        /*1e38*/ 	.word	0x00038848
        /*1e3c*/ 	.short	0x0100
        /*1e3e*/ 	.byte	0x08
	.zero		1


	//   ....[6]....
        /*1e40*/ 	.word	0x00000530
        /*1e44*/ 	.word	0x000000ff
        /*1e48*/ 	.word	0x00038850
        /*1e4c*/ 	.short	0x0100
        /*1e4e*/ 	.byte	0x08
	.zero		1


	//   ....[7]....
        /*1e50*/ 	.word	0x00000540
        /*1e54*/ 	.word	0x000000ff
        /*1e58*/ 	.word	0x00038860
        /*1e5c*/ 	.short	0x0100
        /*1e5e*/ 	.byte	0x08
	.zero		1


	//   ....[8]....
        /*1e60*/ 	.word	0x00000550
        /*1e64*/ 	.word	0x000000ff
        /*1e68*/ 	.word	0x00038858
        /*1e6c*/ 	.short	0x0100
        /*1e6e*/ 	.byte	0x08
	.zero		1


	//   ....[9]....
        /*1e70*/ 	.word	0x00000560
        /*1e74*/ 	.word	0x000000ff
        /*1e78*/ 	.word	0x00038868
        /*1e7c*/ 	.short	0x0100
        /*1e7e*/ 	.byte	0x08
	.zero		1


	//   ....[10]....
        /*1e80*/ 	.word	0x00000650
        /*1e84*/ 	.word	0x000000ff
        /*1e88*/ 	.word	0x00038870
        /*1e8c*/ 	.short	0x0100
        /*1e8e*/ 	.byte	0x06
	.zero		1


	//   ....[11]....
        /*1e90*/ 	.word	0x00000660
        /*1e94*/ 	.word	0x000000ff
        /*1e98*/ 	.word	0x00038880
        /*1e9c*/ 	.short	0x0100
        /*1e9e*/ 	.byte	0x06
	.zero		1


	//   ....[12]....
        /*1ea0*/ 	.word	0x00000670
        /*1ea4*/ 	.word	0x000000ff
        /*1ea8*/ 	.word	0x00038878
        /*1eac*/ 	.short	0x0100
        /*1eae*/ 	.byte	0x06
	.zero		1


	//   ....[13]....
        /*1eb0*/ 	.word	0x00000680
        /*1eb4*/ 	.word	0x000000ff
        /*1eb8*/ 	.word	0x00038888
        /*1ebc*/ 	.short	0x0100
        /*1ebe*/ 	.byte	0x06
	.zero		1


	//   ....[14]....
        /*1ec0*/ 	.word	0x000007b0
        /*1ec4*/ 	.word	0x000000ff
        /*1ec8*/ 	.word	0x00038890
        /*1ecc*/ 	.short	0x0100
        /*1ece*/ 	.byte	0x08
	.zero		1


	//   ....[15]....
        /*1ed0*/ 	.word	0x000007c0
        /*1ed4*/ 	.word	0x000000ff
        /*1ed8*/ 	.word	0x000388a0
        /*1edc*/ 	.short	0x0100
        /*1ede*/ 	.byte	0x08
	.zero		1


	//   ....[16]....
        /*1ee0*/ 	.word	0x000007d0
        /*1ee4*/ 	.word	0x000000ff
        /*1ee8*/ 	.word	0x00038898
        /*1eec*/ 	.short	0x0100
        /*1eee*/ 	.byte	0x08
	.zero		1


	//   ....[17]....
        /*1ef0*/ 	.word	0x000007e0
        /*1ef4*/ 	.word	0x000000ff
        /*1ef8*/ 	.word	0x000388a8
        /*1efc*/ 	.short	0x0100
        /*1efe*/ 	.byte	0x08
	.zero		1


	//   ....[18]....
        /*1f00*/ 	.word	0x00000910
        /*1f04*/ 	.word	0x000000ff
        /*1f08*/ 	.word	0x000388b0
        /*1f0c*/ 	.short	0x0100
        /*1f0e*/ 	.byte	0x08
	.zero		1


	//   ....[19]....
        /*1f10*/ 	.word	0x00000920
        /*1f14*/ 	.word	0x000000ff
        /*1f18*/ 	.word	0x000388c0
        /*1f1c*/ 	.short	0x0100
        /*1f1e*/ 	.byte	0x08
	.zero		1


	//   ....[20]....
        /*1f20*/ 	.word	0x00000930
        /*1f24*/ 	.word	0x000000ff
        /*1f28*/ 	.word	0x000388b8
        /*1f2c*/ 	.short	0x0100
        /*1f2e*/ 	.byte	0x08
	.zero		1


	//   ....[21]....
        /*1f30*/ 	.word	0x00000940
        /*1f34*/ 	.word	0x000000ff
        /*1f38*/ 	.word	0x000388c8
        /*1f3c*/ 	.short	0x0100
        /*1f3e*/ 	.byte	0x08
	.zero		1


	//   ....[22]....
        /*1f40*/ 	.word	0x00003cb0
        /*1f44*/ 	.word	0x00000070
        /*1f48*/ 	.word	0x00038890
        /*1f4c*/ 	.short	0x010a
        /*1f4e*/ 	.byte	0x3f
	.zero		1


	//   ....[23]....
        /*1f50*/ 	.word	0x00008110
        /*1f54*/ 	.word	0x00000070
        /*1f58*/ 	.word	0x00038890
        /*1f5c*/ 	.short	0x010a
        /*1f5e*/ 	.byte	0x3f
	.zero		1


	//   ....[24]....
        /*1f60*/ 	.word	0x0000c5c0
        /*1f64*/ 	.word	0x00000070
        /*1f68*/ 	.word	0x00038890
        /*1f6c*/ 	.short	0x010a
        /*1f6e*/ 	.byte	0x3f
	.zero		1


	//   ....[25]....
        /*1f70*/ 	.word	0x0000cb60
        /*1f74*/ 	.word	0x00000030
        /*1f78*/ 	.word	0x00000000
        /*1f7c*/ 	.short	0x0101
        /*1f7e*/ 	.byte	0x3f
	.zero		1


	//   ....[26]....
        /*1f80*/ 	.word	0x0000cba0
        /*1f84*/ 	.word	0x00000070
        /*1f88*/ 	.word	0x000388b0
        /*1f8c*/ 	.short	0x010a
        /*1f8e*/ 	.byte	0x3f
	.zero		1


	//   ....[27]....
        /*1f90*/ 	.word	0x0000d1a0
        /*1f94*/ 	.word	0x00000070
        /*1f98*/ 	.word	0x00000000
        /*1f9c*/ 	.short	0x0101
        /*1f9e*/ 	.byte	0x3f
	.zero		1


	//   ....[28]....
        /*1fa0*/ 	.word	0x0000dec0
        /*1fa4*/ 	.word	0x00000016
        /*1fa8*/ 	.word	0x00038800
        /*1fac*/ 	.short	0x010a
        /*1fae*/ 	.byte	0x3f
	.zero		1


	//   ....[29]....
        /*1fb0*/ 	.word	0x0000df10
        /*1fb4*/ 	.word	0x00000016
        /*1fb8*/ 	.word	0x00038800
        /*1fbc*/ 	.short	0x010a
        /*1fbe*/ 	.byte	0x3f
	.zero		1


	//   ....[30]....
        /*1fc0*/ 	.word	0x0000e4f0
        /*1fc4*/ 	.word	0x00000016
        /*1fc8*/ 	.word	0x00038800
        /*1fcc*/ 	.short	0x010a
        /*1fce*/ 	.byte	0x3f
	.zero		1


	//   ....[31]....
        /*1fd0*/ 	.word	0x00011b10
        /*1fd4*/ 	.word	0x00000016
        /*1fd8*/ 	.word	0x00038800
        /*1fdc*/ 	.short	0x010a
        /*1fde*/ 	.byte	0x3f
	.zero		1


	//   ....[32]....
        /*1fe0*/ 	.word	0x00015290
        /*1fe4*/ 	.word	0x00000000
        /*1fe8*/ 	.word	0x00038830
        /*1fec*/ 	.short	0x010a
        /*1fee*/ 	.byte	0x3f
	.zero		1


	//   ....[33]....
        /*1ff0*/ 	.word	0x00015340
        /*1ff4*/ 	.word	0x00000000
        /*1ff8*/ 	.word	0x00038830
        /*1ffc*/ 	.short	0x010a
        /*1ffe*/ 	.byte	0x3f
	.zero		1


	//   ....[34]....
        /*2000*/ 	.word	0x00017190
        /*2004*/ 	.word	0x00000025
        /*2008*/ 	.word	0x00000000
        /*200c*/ 	.short	0x0101
        /*200e*/ 	.byte	0x3f
	.zero		1


	//   ....[35]....
        /*2010*/ 	.word	0x000187e0
        /*2014*/ 	.word	0x00000009
        /*2018*/ 	.word	0x00038830
        /*201c*/ 	.short	0x010a
        /*201e*/ 	.byte	0x3f
	.zero		1


	//   ....[36]....
        /*2020*/ 	.word	0x00018830
        /*2024*/ 	.word	0x00000009
        /*2028*/ 	.word	0x00038830
        /*202c*/ 	.short	0x010a
        /*202e*/ 	.byte	0x3f
	.zero		1


	//   ....[37]....
        /*2030*/ 	.word	0x00018e50
        /*2034*/ 	.word	0x00000009
        /*2038*/ 	.word	0x00038850
        /*203c*/ 	.short	0x010a
        /*203e*/ 	.byte	0x3f
	.zero		1


	//   ....[38]....
        /*2040*/ 	.word	0x00018e90
        /*2044*/ 	.word	0x00000009
        /*2048*/ 	.word	0x00038850
        /*204c*/ 	.short	0x010a
        /*204e*/ 	.byte	0x3f
	.zero		1


	//   ....[39]....
        /*2050*/ 	.word	0x0001a5e0
        /*2054*/ 	.word	0x000000d6
        /*2058*/ 	.word	0x00000000
        /*205c*/ 	.short	0x0101
        /*205e*/ 	.byte	0x3f
	.zero		1


	//   ....[40]....
        /*2060*/ 	.word	0x0001ad20
        /*2064*/ 	.word	0x0000000f
        /*2068*/ 	.word	0x00000000
        /*206c*/ 	.short	0x0101
        /*206e*/ 	.byte	0x3f
	.zero		1


	//   ....[41]....
        /*2070*/ 	.word	0x0001b6f0
        /*2074*/ 	.word	0x00000002
        /*2078*/ 	.word	0x00038850
        /*207c*/ 	.short	0x010a
        /*207e*/ 	.byte	0x3f
	.zero		1


	//   ....[42]....
        /*2080*/ 	.word	0x0001b730
        /*2084*/ 	.word	0x00000002
        /*2088*/ 	.word	0x00038850
        /*208c*/ 	.short	0x010a
        /*208e*/ 	.byte	0x3f
	.zero		1


	//   ....[43]....
        /*2090*/ 	.word	0x0001c2e0
        /*2094*/ 	.word	0x00000000
        /*2098*/ 	.word	0x00000000
        /*209c*/ 	.short	0x0101
        /*209e*/ 	.byte	0x3f
	.zero		1


	//   ....[44]....
        /*20a0*/ 	.word	0x0001f8b0
        /*20a4*/ 	.word	0x00000008
        /*20a8*/ 	.word	0x00000000
        /*20ac*/ 	.short	0x0101
        /*20ae*/ 	.byte	0x3f
	.zero		1


	//   ....[45]....
        /*20b0*/ 	.word	0x00020320
        /*20b4*/ 	.word	0x0000000e
        /*20b8*/ 	.word	0x00000000
        /*20bc*/ 	.short	0x0101
        /*20be*/ 	.byte	0x3f
	.zero		1


	//   ....[46]....
        /*20c0*/ 	.word	0x000257e0
        /*20c4*/ 	.word	0x00000012
        /*20c8*/ 	.word	0x00038820
        /*20cc*/ 	.short	0x010a
        /*20ce*/ 	.byte	0x3f
	.zero		1


	//   ....[47]....
        /*20d0*/ 	.word	0x000258b0
        /*20d4*/ 	.word	0x00000005
        /*20d8*/ 	.word	0x000388a0
        /*20dc*/ 	.short	0x010a
        /*20de*/ 	.byte	0x3f
	.zero		1


	//   ....[48]....
        /*20e0*/ 	.word	0x00025bf0
        /*20e4*/ 	.word	0x00000005
        /*20e8*/ 	.word	0x000388c0
        /*20ec*/ 	.short	0x010a
        /*20ee*/ 	.byte	0x3f
	.zero		1


	//   ....[49]....
        /*20f0*/ 	.word	0x00026090
        /*20f4*/ 	.word	0x00000006
        /*20f8*/ 	.word	0x000388a0
        /*20fc*/ 	.short	0x010a
        /*20fe*/ 	.byte	0x3f
	.zero		1


	//   ....[50]....
        /*2100*/ 	.word	0x000263c0
        /*2104*/ 	.word	0x00000006
        /*2108*/ 	.word	0x000388c0
        /*210c*/ 	.short	0x010a
        /*210e*/ 	.byte	0x3f
	.zero		1


	//   ....[51]....
        /*2110*/ 	.word	0x000274c0
        /*2114*/ 	.word	0x00000000
        /*2118*/ 	.word	0x00038880
        /*211c*/ 	.short	0x010a
        /*211e*/ 	.byte	0x3f
	.zero		1


	//   ....[52]....
        /*2120*/ 	.word	0x000276c0
        /*2124*/ 	.word	0x00000000
        /*2128*/ 	.word	0x00038840
        /*212c*/ 	.short	0x010a
        /*212e*/ 	.byte	0x3f
	.zero		1


	//   ....[53]....
        /*2130*/ 	.word	0x000284b0
        /*2134*/ 	.word	0x00000012
        /*2138*/ 	.word	0x00038800
        /*213c*/ 	.short	0x0107
        /*213e*/ 	.byte	0x3f
	.zero		1


	//   ....[54]....
        /*2140*/ 	.word	0x000285b0
        /*2144*/ 	.word	0x00000012
        /*2148*/ 	.word	0x00038800
        /*214c*/ 	.short	0x0101
        /*214e*/ 	.byte	0x3f
	.zero		1


	//   ....[55]....
        /*2150*/ 	.word	0x000285d0
        /*2154*/ 	.word	0x00000012
        /*2158*/ 	.word	0x00038820
        /*215c*/ 	.short	0x010a
        /*215e*/ 	.byte	0x3f
	.zero		1


	//   ....[56]....
        /*2160*/ 	.word	0x000288f0
        /*2164*/ 	.word	0x00000006
        /*2168*/ 	.word	0x00038880
        /*216c*/ 	.short	0x010a
        /*216e*/ 	.byte	0x3f
	.zero		1


	//   ....[57]....
        /*2170*/ 	.word	0x00028c50
        /*2174*/ 	.word	0x00000006
        /*2178*/ 	.word	0x00038840
        /*217c*/ 	.short	0x010a
        /*217e*/ 	.byte	0x3f
	.zero		1


	//   ....[58]....
        /*2180*/ 	.word	0x00029010
        /*2184*/ 	.word	0x00000003
        /*2188*/ 	.word	0x00038870
        /*218c*/ 	.short	0x010a
        /*218e*/ 	.byte	0x3f
	.zero		1


	//   ....[59]....
        /*2190*/ 	.word	0x00029080
        /*2194*/ 	.word	0x00000003
        /*2198*/ 	.word	0x00038860
        /*219c*/ 	.short	0x010a
        /*219e*/ 	.byte	0x3f
	.zero		1


	//   ....[60]....
        /*21a0*/ 	.word	0x00029be0
        /*21a4*/ 	.word	0x00000003
        /*21a8*/ 	.word	0x00038850
        /*21ac*/ 	.short	0x0101
        /*21ae*/ 	.byte	0x3f
	.zero		1


	//   ....[61]....
        /*21b0*/ 	.word	0x00029c60
        /*21b4*/ 	.word	0x00000003
        /*21b8*/ 	.word	0x00000000
        /*21bc*/ 	.short	0x0101
        /*21be*/ 	.byte	0x3f
	.zero		1


	//   ....[62]....
        /*21c0*/ 	.word	0x00029ea0
        /*21c4*/ 	.word	0x00000000
        /*21c8*/ 	.word	0x00038870
        /*21cc*/ 	.short	0x010a
        /*21ce*/ 	.byte	0x3f
	.zero		1


	//   ....[63]....
        /*21d0*/ 	.word	0x00029f10
        /*21d4*/ 	.word	0x00000000
        /*21d8*/ 	.word	0x00038860
        /*21dc*/ 	.short	0x010a
        /*21de*/ 	.byte	0x3f
	.zero		1


	//   ....[64]....
        /*21e0*/ 	.word	0x0002aa00
        /*21e4*/ 	.word	0x00000000
        /*21e8*/ 	.word	0x00038850
        /*21ec*/ 	.short	0x0101
        /*21ee*/ 	.byte	0x3f
	.zero		1


	//   ....[65]....
        /*21f0*/ 	.word	0x0002aa50
        /*21f4*/ 	.word	0x00000000
        /*21f8*/ 	.word	0x00000000
        /*21fc*/ 	.short	0x0101
        /*21fe*/ 	.byte	0x3f
	.zero		1


	//   ....[66]....
        /*2200*/ 	.word	0x0002b960
        /*2204*/ 	.word	0x00000000
        /*2208*/ 	.word	0x00038820
        /*220c*/ 	.short	0x010a
        /*220e*/ 	.byte	0x3f
	.zero		1


	//   ....[67]....
        /*2210*/ 	.word	0x0002bb10
        /*2214*/ 	.word	0x00000006
        /*2218*/ 	.word	0x00000000
        /*221c*/ 	.short	0x010a
        /*221e*/ 	.byte	0x3f
	.zero		1


	//   ....[68]....
        /*2220*/ 	.word	0x0002bb80
        /*2224*/ 	.word	0x00000007
        /*2228*/ 	.word	0x00000000
        /*222c*/ 	.short	0x010a
        /*222e*/ 	.byte	0x3f
	.zero		1


	//   ....[69]....
        /*2230*/ 	.word	0x0002bbe0
        /*2234*/ 	.word	0x00000004
        /*2238*/ 	.word	0x00038860
        /*223c*/ 	.short	0x010a
        /*223e*/ 	.byte	0x3f
	.zero		1


	//   ....[70]....
        /*2240*/ 	.word	0x0002bc30
        /*2244*/ 	.word	0x00000003
        /*2248*/ 	.word	0x00038860
        /*224c*/ 	.short	0x010a
        /*224e*/ 	.byte	0x3f
	.zero		1


	//   ....[71]....
        /*2250*/ 	.word	0x0002bc70
        /*2254*/ 	.word	0x00000004
        /*2258*/ 	.word	0x00038880
        /*225c*/ 	.short	0x010a
        /*225e*/ 	.byte	0x3f
	.zero		1


	//   ....[72]....
        /*2260*/ 	.word	0x0002bc90
        /*2264*/ 	.word	0x00000003
        /*2268*/ 	.word	0x00038880
        /*226c*/ 	.short	0x010a
        /*226e*/ 	.byte	0x3f
	.zero		1


	//   ....[73]....
        /*2270*/ 	.word	0x0002bcf0
        /*2274*/ 	.word	0x00000070
        /*2278*/ 	.word	0x00038890
        /*227c*/ 	.short	0x010a
        /*227e*/ 	.byte	0x3f
	.zero		1


	//   ....[74]....
        /*2280*/ 	.word	0x0002bd40
        /*2284*/ 	.word	0x00000070
        /*2288*/ 	.word	0x00038890
        /*228c*/ 	.short	0x010a
        /*228e*/ 	.byte	0x3f
	.zero		1


	//   ....[75]....
        /*2290*/ 	.word	0x0002bd90
        /*2294*/ 	.word	0x00000070
        /*2298*/ 	.word	0x00038890
        /*229c*/ 	.short	0x010a
        /*229e*/ 	.byte	0x3f
	.zero		1


	//   ....[76]....
        /*22a0*/ 	.word	0x0002bde0
        /*22a4*/ 	.word	0x00000070
        /*22a8*/ 	.word	0x000388b0
        /*22ac*/ 	.short	0x010a
        /*22ae*/ 	.byte	0x3f
	.zero		1


	//   ....[77]....
        /*22b0*/ 	.word	0x0002c0a0
        /*22b4*/ 	.word	0x00000016
        /*22b8*/ 	.word	0x00038800
        /*22bc*/ 	.short	0x010a
        /*22be*/ 	.byte	0x3f
	.zero		1


	//   ....[78]....
        /*22c0*/ 	.word	0x0002c2b0
        /*22c4*/ 	.word	0x00000016
        /*22c8*/ 	.word	0x00038800
        /*22cc*/ 	.short	0x010a
        /*22ce*/ 	.byte	0x3f
	.zero		1


	//   ....[79]....
        /*22d0*/ 	.word	0x0002c300
        /*22d4*/ 	.word	0x00000000
        /*22d8*/ 	.word	0x00038830
        /*22dc*/ 	.short	0x010a
        /*22de*/ 	.byte	0x3f
	.zero		1


	//   ....[80]....
        /*22e0*/ 	.word	0x0002c350
        /*22e4*/ 	.word	0x00000009
        /*22e8*/ 	.word	0x00038830
        /*22ec*/ 	.short	0x010a
        /*22ee*/ 	.byte	0x3f
	.zero		1


	//   ....[81]....
        /*22f0*/ 	.word	0x0002c3a0
        /*22f4*/ 	.word	0x00000009
        /*22f8*/ 	.word	0x00038850
        /*22fc*/ 	.short	0x010a
        /*22fe*/ 	.byte	0x3f
	.zero		1


	//   ....[82]....
        /*2300*/ 	.word	0x0002c3f0
        /*2304*/ 	.word	0x00000002
        /*2308*/ 	.word	0x00038850
        /*230c*/ 	.short	0x010a
        /*230e*/ 	.byte	0x3f
	.zero		1


	//   ....[83]....
        /*2310*/ 	.word	0x00030bd0
        /*2314*/ 	.word	0x00000012
        /*2318*/ 	.word	0x00038820
        /*231c*/ 	.short	0x010a
        /*231e*/ 	.byte	0x3f
	.zero		1


	//   ....[84]....
        /*2320*/ 	.word	0x00030c20
        /*2324*/ 	.word	0x00000005
        /*2328*/ 	.word	0x000388a0
        /*232c*/ 	.short	0x010a
        /*232e*/ 	.byte	0x3f
	.zero		1


	//   ....[85]....
        /*2330*/ 	.word	0x00030c70
        /*2334*/ 	.word	0x00000005
        /*2338*/ 	.word	0x000388c0
        /*233c*/ 	.short	0x010a
        /*233e*/ 	.byte	0x3f
	.zero		1


	//   ....[86]....
        /*2340*/ 	.word	0x00030cc0
        /*2344*/ 	.word	0x00000006
        /*2348*/ 	.word	0x000388a0
        /*234c*/ 	.short	0x010a
        /*234e*/ 	.byte	0x3f
	.zero		1


	//   ....[87]....
        /*2350*/ 	.word	0x00030d10
        /*2354*/ 	.word	0x00000006
        /*2358*/ 	.word	0x000388c0
        /*235c*/ 	.short	0x010a
        /*235e*/ 	.byte	0x3f
	.zero		1


	//   ....[88]....
        /*2360*/ 	.word	0x00030eb0
        /*2364*/ 	.word	0x00000000
        /*2368*/ 	.word	0x00038880
        /*236c*/ 	.short	0x010a
        /*236e*/ 	.byte	0x3f
	.zero		1


	//   ....[89]....
        /*2370*/ 	.word	0x00030f00
        /*2374*/ 	.word	0x00000000
        /*2378*/ 	.word	0x00038840
        /*237c*/ 	.short	0x010a
        /*237e*/ 	.byte	0x3f
	.zero		1


	//   ....[90]....
        /*2380*/ 	.word	0x00031a30
        /*2384*/ 	.word	0x00000012
        /*2388*/ 	.word	0x00038820
        /*238c*/ 	.short	0x010a
        /*238e*/ 	.byte	0x3f
	.zero		1


	//   ....[91]....
        /*2390*/ 	.word	0x00031a80
        /*2394*/ 	.word	0x00000006
        /*2398*/ 	.word	0x00038880
        /*239c*/ 	.short	0x010a
        /*239e*/ 	.byte	0x3f
	.zero		1


	//   ....[92]....
        /*23a0*/ 	.word	0x00031ad0
        /*23a4*/ 	.word	0x00000006
        /*23a8*/ 	.word	0x00038840
        /*23ac*/ 	.short	0x010a
        /*23ae*/ 	.byte	0x3f
	.zero		1


	//   ....[93]....
        /*23b0*/ 	.word	0x00031b20
        /*23b4*/ 	.word	0x00000003
        /*23b8*/ 	.word	0x00038870
        /*23bc*/ 	.short	0x010a
        /*23be*/ 	.byte	0x3f
	.zero		1


	//   ....[94]....
        /*23c0*/ 	.word	0x00031b70
        /*23c4*/ 	.word	0x00000003
        /*23c8*/ 	.word	0x00038860
        /*23cc*/ 	.short	0x010a
        /*23ce*/ 	.byte	0x3f
	.zero		1


	//   ....[95]....
        /*23d0*/ 	.word	0x00031bc0
        /*23d4*/ 	.word	0x00000000
        /*23d8*/ 	.word	0x00038870
        /*23dc*/ 	.short	0x010a
        /*23de*/ 	.byte	0x3f
	.zero		1


	//   ....[96]....
        /*23e0*/ 	.word	0x00031c10
        /*23e4*/ 	.word	0x00000000
        /*23e8*/ 	.word	0x00038860
        /*23ec*/ 	.short	0x010a
        /*23ee*/ 	.byte	0x3f
	.zero		1


	//   ....[97]....
        /*23f0*/ 	.word	0x00032740
        /*23f4*/ 	.word	0x00000000
        /*23f8*/ 	.word	0x00038820
        /*23fc*/ 	.short	0x010a
        /*23fe*/ 	.byte	0x3f
	.zero		1


	//   ....[98]....
        /*2400*/ 	.word	0x000328e0
        /*2404*/ 	.word	0x00000006
        /*2408*/ 	.word	0x00000000
        /*240c*/ 	.short	0x010a
        /*240e*/ 	.byte	0x3f
	.zero		1


	//   ....[99]....
        /*2410*/ 	.word	0x00032930
        /*2414*/ 	.word	0x00000007
        /*2418*/ 	.word	0x00000000
        /*241c*/ 	.short	0x010a
        /*241e*/ 	.byte	0x3f
	.zero		1


	//   ....[100]....
        /*2420*/ 	.word	0x00032980
        /*2424*/ 	.word	0x00000004
        /*2428*/ 	.word	0x00038860
        /*242c*/ 	.short	0x010a
        /*242e*/ 	.byte	0x3f
	.zero		1


	//   ....[101]....
        /*2430*/ 	.word	0x000329d0
        /*2434*/ 	.word	0x00000003
        /*2438*/ 	.word	0x00038860
        /*243c*/ 	.short	0x010a
        /*243e*/ 	.byte	0x3f
	.zero		1


	//   ....[102]....
        /*2440*/ 	.word	0x00032a20
        /*2444*/ 	.word	0x00000004
        /*2448*/ 	.word	0x00038880
        /*244c*/ 	.short	0x010a
        /*244e*/ 	.byte	0x3f
	.zero		1


	//----- nvinfo : EIATTR_NUM_MBARRIERS
	.align		4
.L_405:
        /*2450*/ 	.byte	0x03, 0x38
        /*2452*/ 	.short	0x0016


	//----- nvinfo : EIATTR_EXIT_INSTR_OFFSETS
	.align		4
        /*2454*/ 	.byte	0x04, 0x1c
        /*2456*/ 	.short	(.L_407 - .L_406)


	//   ....[0]....
.L_406:
        /*2458*/ 	.word	0x0002bce0


	//----- nvinfo : EIATTR_MAX_THREADS
	.align		4
.L_407:
        /*245c*/ 	.byte	0x04, 0x05
        /*245e*/ 	.short	(.L_409 - .L_408)
.L_408:
        /*2460*/ 	.word	0x00000180
        /*2464*/ 	.word	0x00000001
        /*2468*/ 	.word	0x00000001


	//----- nvinfo : EIATTR_CRS_STACK_SIZE
	.align		4
.L_409:
        /*246c*/ 	.byte	0x04, 0x1e
        /*246e*/ 	.short	(.L_411 - .L_410)
.L_410:
        /*2470*/ 	.word	0x00000000


	//----- nvinfo : EIATTR_CBANK_PARAM_SIZE
	.align		4
.L_411:
        /*2474*/ 	.byte	0x03, 0x19
        /*2476*/ 	.short	0x0af0


	//----- nvinfo : EIATTR_PARAM_CBANK
	.align		4
        /*2478*/ 	.byte	0x04, 0x0a
        /*247a*/ 	.short	(.L_413 - .L_412)
	.align		4
.L_412:
        /*247c*/ 	.word	index@(.nv.constant0._ZN7cutlass13device_kernelIN5flash11enable_sm90INS1_16FlashAttnFwdSm90INS1_25CollectiveMainloopFwdSm90ILi2EN4cute5tupleIJNS5_1CILi1EEES8_S8_EEENS6_IJNS7_ILi128EEESA_NS7_ILi256EEEEEELi256ENS_12float_e4m3_tEfNS_4arch4Sm90ELb0ELb0ELb1ELb1ELb0ELb1ELb0ELb1ELb1ELb1ELb1ELb0EEENS1_21CollectiveEpilogueFwdINS6_IJSA_SB_SA_EEES9_NS_10bfloat16_tESF_Li256ELb1ELb1ELb1ELb1EEENS1_36VarlenDynamicPersistentTileSchedulerILi128ELi128ELi256ELi128ELb1ELb1ELb1ELb0ELb1ELb1EEEEEEEEEvNT_6ParamsE)
        /*2480*/ 	.short	0x0210
        /*2482*/ 	.short	0x0af0


	//----- nvinfo : EIATTR_SW_WAR
	.align		4
.L_413:
        /*2484*/ 	.byte	0x04, 0x36
        /*2486*/ 	.short	(.L_415 - .L_414)
.L_414:
        /*2488*/ 	.word	0x00000008
.L_415:


//--------------------- .nv.info._ZN7cutlass13device_kernelIN5flash11enable_sm90INS1_16FlashAttnFwdSm90INS1_25CollectiveMainloopFwdSm90ILi2EN4cute5tupleIJNS5_1CILi1EEES8_S8_EEENS6_IJNS7_ILi128EEENS7_ILi64EEENS7_ILi256EEEEEELi256ENS_12float_e4m3_tEfNS_4arch4Sm90ELb0ELb1ELb1ELb0ELb0ELb0ELb0ELb1ELb1ELb1ELb1ELb0EEENS1_21CollectiveEpilogueFwdINS6_IJSA_SC_SB_EEES9_NS_10bfloat16_tESG_Li256ELb0ELb1ELb1ELb1EEENS1_19SingleTileSchedulerILb0ELb1ELb1ELi128EEEEEEEEEvNT_6ParamsE --------------------------
	.section	.nv.info._ZN7cutlass13device_kernelIN5flash11enable_sm90INS1_16FlashAttnFwdSm90INS1_25CollectiveMainloopFwdSm90ILi2EN4cute5tupleIJNS5_1CILi1EEES8_S8_EEENS6_IJNS7_ILi128EEENS7_ILi64EEENS7_ILi256EEEEEELi256ENS_12float_e4m3_tEfNS_4arch4Sm90ELb0ELb1ELb1ELb0ELb0ELb0ELb0ELb1ELb1ELb1ELb1ELb0EEENS1_21CollectiveEpilogueFwdINS6_IJSA_SC_SB_EEES9_NS_10bfloat16_tESG_Li256ELb0ELb1ELb1ELb1EEENS1_19SingleTileSchedulerILb0ELb1ELb1ELi128EEEEEEEEEvNT_6ParamsE,"",@"SHT_CUDA_INFO"
	.sectionflags	@""
	.align	4


	//----- nvinfo : EIATTR_CUDA_API_VERSION
	.align		4
        /*0000*/ 	.byte	0x04, 0x37
        /*0002*/ 	.short	(.L_417 - .L_416)
.L_416:
        /*0004*/ 	.word	0x00000082


	//----- nvinfo : EIATTR_KPARAM_INFO
	.align		4
.L_417:
        /*0008*/ 	.byte	0x04, 0x17
        /*000a*/ 	.short	(.L_419 - .L_418)
.L_418:
        /*000c*/ 	.word	0x00000000
        /*0010*/ 	.short	0x0000
        /*0012*/ 	.short	0x0070
        /*0014*/ 	.byte	0x00, 0xf0, 0x01, 0x28


	//----- nvinfo : EIATTR_SPARSE_MMA_MASK
	.align		4
.L_419:
        /*0018*/ 	.byte	0x03, 0x50
        /*001a*/ 	.short	0x0000


	//----- nvinfo : EIATTR_MAXREG_COUNT
	.align		4
        /*001c*/ 	.byte	0x03, 0x1b
        /*001e*/ 	.short	0x00a8


	//----- nvinfo : EIATTR_NUM_BARRIERS
	.align		4
        /*0020*/ 	.byte	0x02, 0x4c
        /*0022*/ 	.byte	0x10
	.zero		1


	//----- nvinfo : EIATTR_EXTERNS
	.align		4
        /*0024*/ 	.byte	0x04, 0x0f
        /*0026*/ 	.short	(.L_421 - .L_420)


	//   ....[0]....
	.align		4
.L_420:
        /*0028*/ 	.word	index@(__assertfail)


	//----- nvinfo : EIATTR_ANNOTATIONS
	.align		4
.L_421:
        /*002c*/ 	.byte	0x04, 0x55
        /*002e*/ 	.short	(.L_423 - .L_422)


	//   ....[0]....
.L_422:
        /* <DEDUP_REMOVED lines=10> */


	//----- nvinfo : EIATTR_MERCURY_ISA_VERSION
	.align		4
.L_423:
        /*00c0*/ 	.byte	0x03, 0x5f
        /*00c2*/ 	.short	0x0101


	//----- nvinfo : EIATTR_INT_WARP_WIDE_INSTR_OFFSETS
	.align		4
        /*00c4*/ 	.byte	0x04, 0x31
        /*00c6*/ 	.short	(.L_425 - .L_424)


	//   ....[0]....
.L_424:
        /*00c8*/ 	.word	0x00000130


	//   ....[1]....
        /*00cc*/ 	.word	0x00000170


	//   ....[2]....
        /*00d0*/ 	.word	0x000001e0


	//----- nvinfo : EIATTR_COOP_GROUP_MASK_REGIDS
	.align		4
.L_425:
        /*00d4*/ 	.byte	0x04, 0x29
        /*00d6*/ 	.short	(.L_427 - .L_426)


	//   ....[0]....
.L_426:
        /*00d8*/ 	.word	0xffffffff


	//   ....[1]....
        /*00dc*/ 	.word	0xffffffff


	//   ....[2]....
        /*00e0*/ 	.word	0xffffffff


	//   ....[3]....
        /*00e4*/ 	.word	0xffffffff


	//   ....[4]....
        /*00e8*/ 	.word	0xffffffff


	//   ....[5]....
        /*00ec*/ 	.word	0xffffffff


	//   ....[6]....
        /*00f0*/ 	.word	0xffffffff


	//   ....[7]....
        /*00f4*/ 	.word	0xffffffff


	//   ....[8]....
        /*00f8*/ 	.word	0xffffffff


	//   ....[9]....
        /*00fc*/ 	.word	0xffffffff


	//   ....[10]....
        /*0100*/ 	.word	0xffffffff


	//   ....[11]....
        /*0104*/ 	.word	0xffffffff


	//   ....[12]....
        /*0108*/ 	.word	0xffffffff


	//   ....[13]....
        /*010c*/ 	.word	0xffffffff


	//   ....[14]....
        /*0110*/ 	.word	0xffffffff


	//   ....[15]....
        /*0114*/ 	.word	0xffffffff


	//   ....[16]....
        /*0118*/ 	.word	0xffffffff


	//   ....[17]....
        /*011c*/ 	.word	0xffffffff


	//   ....[18]....
        /*0120*/ 	.word	0xffffffff


	//   ....[19]....
        /*0124*/ 	.word	0xffffffff


	//   ....[20]....
        /*0128*/ 	.word	0xffffffff


	//   ....[21]....
        /*012c*/ 	.word	0xffffffff


	//   ....[22]....
        /*0130*/ 	.word	0xffffffff


	//   ....[23]....
        /*0134*/ 	.word	0xffffffff


	//   ....[24]....
        /*0138*/ 	.word	0xffffffff


	//   ....[25]....
        /*013c*/ 	.word	0xffffffff


	//   ....[26]....
        /*0140*/ 	.word	0xffffffff


	//   ....[27]....
        /*0144*/ 	.word	0xffffffff


	//   ....[28]....
        /*0148*/ 	.word	0xffffffff


	//   ....[29]....
        /*014c*/ 	.word	0xffffffff


	//   ....[30]....
        /*0150*/ 	.word	0xffffffff


	//   ....[31]....
        /*0154*/ 	.word	0xffffffff


	//   ....[32]....
        /*0158*/ 	.word	0xffffffff


	//   ....[33]....
        /*015c*/ 	.word	0xffffffff


	//   ....[34]....
        /*0160*/ 	.word	0xffffffff


	//   ....[35]....
        /*0164*/ 	.word	0xffffffff


	//   ....[36]....
        /*0168*/ 	.word	0xffffffff


	//   ....[37]....
        /*016c*/ 	.word	0xffffffff


	//   ....[38]....
        /*0170*/ 	.word	0xffffffff


	//   ....[39]....
        /*0174*/ 	.word	0xffffffff


	//   ....[40]....
        /*0178*/ 	.word	0xffffffff


	//   ....[41]....
        /*017c*/ 	.word	0xffffffff


	//   ....[42]....
        /*0180*/ 	.word	0xffffffff


	//   ....[43]....
        /*0184*/ 	.word	0xffffffff


	//   ....[44]....
        /*0188*/ 	.word	0xffffffff


	//   ....[45]....
        /*018c*/ 	.word	0xffffffff


	//   ....[46]....
        /*0190*/ 	.word	0xffffffff


	//   ....[47]....
        /*0194*/ 	.word	0xffffffff


	//   ....[48]....
        /*0198*/ 	.word	0xffffffff


	//   ....[49]....
        /*019c*/ 	.word	0xffffffff


	//   ....[50]....
        /*01a0*/ 	.word	0xffffffff


	//   ....[51]....
        /*01a4*/ 	.word	0xffffffff


	//   ....[52]....
        /*01a8*/ 	.word	0xffffffff


	//   ....[53]....
        /*01ac*/ 	.word	0xffffffff


	//   ....[54]....
        /*01b0*/ 	.word	0xffffffff


	//   ....[55]....
        /*01b4*/ 	.word	0xffffffff


	//   ....[56]....
        /*01b8*/ 	.word	0xffffffff


	//   ....[57]....
        /*01bc*/ 	.word	0xffffffff


	//   ....[58]....
        /*01c0*/ 	.word	0xffffffff


	//   ....[59]....
        /*01c4*/ 	.word	0xffffffff


	//   ....[60]....
        /*01c8*/ 	.word	0xffffffff


	//   ....[61]....
        /*01cc*/ 	.word	0xffffffff


	//   ....[62]....
        /*01d0*/ 	.word	0xffffffff


	//   ....[63]....
        /*01d4*/ 	.word	0xffffffff


	//   ....[64]....
        /*01d8*/ 	.word	0xffffffff


	//   ....[65]....
        /*01dc*/ 	.word	0xffffffff


	//   ....[66]....
        /*01e0*/ 	.word	0xffffffff


	//   ....[67]....
        /*01e4*/ 	.word	0xffffffff


	//   ....[68]....
        /*01e8*/ 	.word	0xffffffff


	//   ....[69]....
        /*01ec*/ 	.word	0xffffffff


	//   ....[70]....
        /*01f0*/ 	.word	0xffffffff


	//   ....[71]....
        /*01f4*/ 	.word	0xffffffff


	//   ....[72]....
        /*01f8*/ 	.word	0xffffffff


	//   ....[73]....
        /*01fc*/ 	.word	0xffffffff


	//   ....[74]....
        /*0200*/ 	.word	0xffffffff


	//   ....[75]....
        /*0204*/ 	.word	0xffffffff


	//   ....[76]....
        /*0208*/ 	.word	0xffffffff


	//   ....[77]....
        /*020c*/ 	.word	0xffffffff


	//   ....[78]....
        /*0210*/ 	.word	0xffffffff


	//   ....[79]....
        /*0214*/ 	.word	0xffffffff


	//   ....[80]....
        /*0218*/ 	.word	0xffffffff


	//   ....[81]....
        /*021c*/ 	.word	0xffffffff


	//   ....[82]....
        /*0220*/ 	.word	0xffffffff


	//   ....[83]....
        /*0224*/ 	.word	0xffffffff


	//   ....[84]....
        /*0228*/ 	.word	0xffffffff


	//   ....[85]....
        /*022c*/ 	.word	0xffffffff


	//   ....[86]....
        /*0230*/ 	.word	0xffffffff


	//   ....[87]....
        /*0234*/ 	.word	0xffffffff


	//   ....[88]....
        /*0238*/ 	.word	0xffffffff


	//   ....[89]....
        /*023c*/ 	.word	0xffffffff


	//   ....[90]....
        /*0240*/ 	.word	0xffffffff


	//   ....[91]....
        /*0244*/ 	.word	0xffffffff


	//   ....[92]....
        /*0248*/ 	.word	0xffffffff


	//   ....[93]....
        /*024c*/ 	.word	0xffffffff


	//   ....[94]....
        /*0250*/ 	.word	0xffffffff


	//   ....[95]....
        /*0254*/ 	.word	0xffffffff


	//   ....[96]....
        /*0258*/ 	.word	0xffffffff


	//   ....[97]....
        /*025c*/ 	.word	0xffffffff


	//   ....[98]....
        /*0260*/ 	.word	0xffffffff


	//   ....[99]....
        /*0264*/ 	.word	0xffffffff


	//   ....[100]....
        /*0268*/ 	.word	0xffffffff


	//   ....[101]....
        /*026c*/ 	.word	0xffffffff


	//   ....[102]....
        /*0270*/ 	.word	0xffffffff


	//   ....[103]....
        /*0274*/ 	.word	0xffffffff


	//   ....[104]....
        /*0278*/ 	.word	0xffffffff


	//   ....[105]....
        /*027c*/ 	.word	0xffffffff


	//   ....[106]....
        /*0280*/ 	.word	0xffffffff


	//   ....[107]....
        /*0284*/ 	.word	0xffffffff


	//   ....[108]....
        /*0288*/ 	.word	0xffffffff


	//   ....[109]....
        /*028c*/ 	.word	0xffffffff


	//   ....[110]....
        /*0290*/ 	.word	0xffffffff


	//   ....[111]....
        /*0294*/ 	.word	0xffffffff


	//   ....[112]....
        /*0298*/ 	.word	0xffffffff


	//   ....[113]....
        /*029c*/ 	.word	0xffffffff


	//   ....[114]....
        /*02a0*/ 	.word	0xffffffff


	//   ....[115]....
        /*02a4*/ 	.word	0xffffffff


	//   ....[116]....
        /*02a8*/ 	.word	0xffffffff


	//   ....[117]....
        /*02ac*/ 	.word	0xffffffff


	//   ....[118]....
        /*02b0*/ 	.word	0xffffffff


	//   ....[119]....
        /*02b4*/ 	.word	0xffffffff


	//   ....[120]....
        /*02b8*/ 	.word	0xffffffff


	//   ....[121]....
        /*02bc*/ 	.word	0xffffffff


	//   ....[122]....
        /*02c0*/ 	.word	0xffffffff


	//   ....[123]....
        /*02c4*/ 	.word	0xffffffff


	//   ....[124]....
        /*02c8*/ 	.word	0xffffffff


	//   ....[125]....
        /*02cc*/ 	.word	0xffffffff


	//   ....[126]....
        /*02d0*/ 	.word	0xffffffff


	//   ....[127]....
        /*02d4*/ 	.word	0xffffffff


	//   ....[128]....
        /*02d8*/ 	.word	0xffffffff


	//   ....[129]....
        /*02dc*/ 	.word	0xffffffff


	//   ....[130]....
        /*02e0*/ 	.word	0xffffffff


	//   ....[131]....
        /*02e4*/ 	.word	0xffffffff


	//   ....[132]....
        /*02e8*/ 	.word	0xffffffff


	//   ....[133]....
        /*02ec*/ 	.word	0xffffffff


	//   ....[134]....
        /*02f0*/ 	.word	0xffffffff


	//   ....[135]....
        /*02f4*/ 	.word	0xffffffff


	//   ....[136]....
        /*02f8*/ 	.word	0xffffffff


	//   ....[137]....
        /*02fc*/ 	.word	0xffffffff


	//   ....[138]....
        /*0300*/ 	.word	0xffffffff


	//   ....[139]....
        /*0304*/ 	.word	0xffffffff


	//   ....[140]....
        /*0308*/ 	.word	0xffffffff


	//   ....[141]....
        /*030c*/ 	.word	0xffffffff


	//   ....[142]....
        /*0310*/ 	.word	0xffffffff


	//   ....[143]....
        /*0314*/ 	.word	0xffffffff


	//   ....[144]....
        /*0318*/ 	.word	0xffffffff


	//   ....[145]....
        /*031c*/ 	.word	0xffffffff


	//   ....[146]....
        /*0320*/ 	.word	0xffffffff


	//   ....[147]....
        /*0324*/ 	.word	0xffffffff


	//   ....[148]....
        /*0328*/ 	.word	0xffffffff


	//   ....[149]....
        /*032c*/ 	.word	0xffffffff


	//   ....[150]....
        /*0330*/ 	.word	0xffffffff


	//   ....[151]....
        /*0334*/ 	.word	0xffffffff


	//   ....[152]....
        /*0338*/ 	.word	0xffffffff


	//   ....[153]....
        /*033c*/ 	.word	0xffffffff


	//   ....[154]....
        /*0340*/ 	.word	0xffffffff


	//   ....[155]....
        /*0344*/ 	.word	0xffffffff


	//   ....[156]....
        /*0348*/ 	.word	0xffffffff


	//   ....[157]....
        /*034c*/ 	.word	0xffffffff


	//   ....[158]....
        /*0350*/ 	.word	0xffffffff


	//   ....[159]....
        /*0354*/ 	.word	0xffffffff


	//   ....[160]....
        /*0358*/ 	.word	0xffffffff


	//   ....[161]....
        /*035c*/ 	.word	0xffffffff


	//   ....[162]....
        /*0360*/ 	.word	0xffffffff


	//   ....[163]....
        /*0364*/ 	.word	0xffffffff


	//   ....[164]....
        /*0368*/ 	.word	0xffffffff


	//   ....[165]....
        /*036c*/ 	.word	0xffffffff


	//   ....[166]....
        /*0370*/ 	.word	0xffffffff


	//   ....[167]....
        /*0374*/ 	.word	0xffffffff


	//   ....[168]....
        /*0378*/ 	.word	0xffffffff


	//   ....[169]....
        /*037c*/ 	.word	0xffffffff


	//   ....[170]....
        /*0380*/ 	.word	0xffffffff


	//   ....[171]....
        /*0384*/ 	.word	0xffffffff


	//   ....[172]....
        /*0388*/ 	.word	0xffffffff


	//   ....[173]....
        /*038c*/ 	.word	0xffffffff


	//   ....[174]....
        /*0390*/ 	.word	0xffffffff


	//   ....[175]....
        /*0394*/ 	.word	0xffffffff


	//   ....[176]....
        /*0398*/ 	.word	0xffffffff


	//   ....[177]....
        /*039c*/ 	.word	0xffffffff


	//   ....[178]....
        /*03a0*/ 	.word	0xffffffff


	//   ....[179]....
        /*03a4*/ 	.word	0xffffffff


	//   ....[180]....
        /*03a8*/ 	.word	0xffffffff


	//   ....[181]....
        /*03ac*/ 	.word	0xffffffff


	//   ....[182]....
        /*03b0*/ 	.word	0xffffffff


	//   ....[183]....
        /*03b4*/ 	.word	0xffffffff


	//   ....[184]....
        /*03b8*/ 	.word	0xffffffff


	//   ....[185]....
        /*03bc*/ 	.word	0xffffffff


	//   ....[186]....
        /*03c0*/ 	.word	0xffffffff


	//   ....[187]....
        /*03c4*/ 	.word	0xffffffff


	//   ....[188]....
        /*03c8*/ 	.word	0xffffffff


	//   ....[189]....
        /*03cc*/ 	.word	0x0500000f


	//   ....[190]....
        /*03d0*/ 	.word	0x0500000f


	//   ....[191]....
        /*03d4*/ 	.word	0x0500000f


	//   ....[192]....
        /*03d8*/ 	.word	0x0500000f


	//   ....[193]....
        /*03dc*/ 	.word	0x0500000f


	//   ....[194]....
        /*03e0*/ 	.word	0x0500000f


	//   ....[195]....
        /*03e4*/ 	.word	0x0500000f


	//   ....[196]....
        /*03e8*/ 	.word	0x0500000f


	//   ....[197]....
        /*03ec*/ 	.word	0x0500000f


	//   ....[198]....
        /*03f0*/ 	.word	0x0500000f


	//   ....[199]....
        /*03f4*/ 	.word	0x0500000f


	//   ....[200]....
        /*03f8*/ 	.word	0x0500000f


	//   ....[201]....
        /*03fc*/ 	.word	0x0500000f


	//   ....[202]....
        /*0400*/ 	.word	0x0500000f


	//   ....[203]....
        /*0404*/ 	.word	0x0500000f


	//   ....[204]....
        /*0408*/ 	.word	0x0500000f


	//   ....[205]....
        /*040c*/ 	.word	0x0500000f


	//----- nvinfo : EIATTR_COOP_GROUP_INSTR_OFFSETS
	.align		4
.L_427:
        /*0410*/ 	.byte	0x04, 0x28
        /*0412*/ 	.short	(.L_429 - .L_428)


	//   ....[0]....
.L_428:
        /*0414*/ 	.word	0x00000070


	//   ....[1]....
        /*0418*/ 	.word	0x00000140


	//   ....[2]....
        /*041c*/ 	.word	0x00000190


	//   ....[3]....
        /*0420*/ 	.word	0x000003c0


	//   ....[4]....
        /*0424*/ 	.word	0x00000520


	//   ....[5]....
        /*0428*/ 	.word	0x00000640


	//   ....[6]....
        /*042c*/ 	.word	0x000007a0


	//   ....[7]....
        /*0430*/ 	.word	0x00001760


	//   ....[8]....
        /*0434*/ 	.word	0x000022e0


	//   ....[9]....
        /*0438*/ 	.word	0x00002a70


	//   ....[10]....
        /*043c*/ 	.word	0x00003460


	//   ....[11]....
        /*0440*/ 	.word	0x00003480


	//   ....[12]....
        /*0444*/ 	.word	0x00003b10


	//   ....[13]....
        /*0448*/ 	.word	0x00003b70


	//   ....[14]....
        /*044c*/ 	.word	0x000054d0


	//   ....[15]....
        /*0450*/ 	.word	0x000057e0


	//   ....[16]....
        /*0454*/ 	.word	0x00005ec0


	//   ....[17]....
        /*0458*/ 	.word	0x00005f20


	//   ....[18]....
        /*045c*/ 	.word	0x00006340


	//   ....[19]....
        /*0460*/ 	.word	0x000063e0


	//   ....[20]....
        /*0464*/ 	.word	0x00008170


	//   ....[21]....
        /*0468*/ 	.word	0x000081c0


	//   ....[22]....
        /*046c*/ 	.word	0x000081d0


	//   ....[23]....
        /*0470*/ 	.word	0x00008200


	//   ....[24]....
        /*0474*/ 	.word	0x00009df0


	//   ....[25]....
        /*0478*/ 	.word	0x0000a1f0


	//   ....[26]....
        /*047c*/ 	.word	0x0000a730


	//   ....[27]....
        /*0480*/ 	.word	0x0000a830


	//   ....[28]....
        /*0484*/ 	.word	0x0000ab60


	//   ....[29]....
        /*0488*/ 	.word	0x0000ac10


	//   ....[30]....
        /*048c*/ 	.word	0x0000be30


	//   ....[31]....
        /*0490*/ 	.word	0x0000be40


	//   ....[32]....
        /*0494*/ 	.word	0x0000be70


	//   ....[33]....
        /*0498*/ 	.word	0x0000be80


	//   ....[34]....
        /*049c*/ 	.word	0x0000d4b0


	//   ....[35]....
        /*04a0*/ 	.word	0x0000d4e0


	//   ....[36]....
        /*04a4*/ 	.word	0x0000d500


	//   ....[37]....
        /*04a8*/ 	.word	0x0000d510


	//   ....[38]....
        /*04ac*/ 	.word	0x0000d520


	//   ....[39]....
        /*04b0*/ 	.word	0x0000d530


	//   ....[40]....
        /*04b4*/ 	.word	0x0000d540


	//   ....[41]....
        /*04b8*/ 	.word	0x0000d550


	//   ....[42]....
        /*04bc*/ 	.word	0x0000d570


	//   ....[43]....
        /*04c0*/ 	.word	0x0000d580


	//   ....[44]....
        /*04c4*/ 	.word	0x0000d590


	//   ....[45]....
        /*04c8*/ 	.word	0x0000d5a0


	//   ....[46]....
        /*04cc*/ 	.word	0x0000d5b0


	//   ....[47]....
        /*04d0*/ 	.word	0x0000d5c0


	//   ....[48]....
        /*04d4*/ 	.word	0x0000d5e0


	//   ....[49]....
        /*04d8*/ 	.word	0x0000d5f0


	//   ....[50]....
        /*04dc*/ 	.word	0x0000d600


	//   ....[51]....
        /*04e0*/ 	.word	0x0000d610


	//   ....[52]....
        /*04e4*/ 	.word	0x0000d620


	//   ....[53]....
        /*04e8*/ 	.word	0x0000d630


	//   ....[54]....
        /*04ec*/ 	.word	0x0000d640


	//   ....[55]....
        /*04f0*/ 	.word	0x0000d650


	//   ....[56]....
        /*04f4*/ 	.word	0x0000d660


	//   ....[57]....
        /*04f8*/ 	.word	0x0000d670


	//   ....[58]....
        /*04fc*/ 	.word	0x0000d680


	//   ....[59]....
        /*0500*/ 	.word	0x0000d690


	//   ....[60]....
        /*0504*/ 	.word	0x0000d6a0


	//   ....[61]....
        /*0508*/ 	.word	0x0000d6b0


	//   ....[62]....
        /*050c*/ 	.word	0x0000d6c0


	//   ....[63]....
        /*0510*/ 	.word	0x0000d6d0


	//   ....[64]....
        /*0514*/ 	.word	0x0000d6e0


	//   ....[65]....
        /*0518*/ 	.word	0x0000d6f0


	//   ....[66]....
        /*051c*/ 	.word	0x0000d700


	//   ....[67]....
        /*0520*/ 	.word	0x0000d710


	//   ....[68]....
        /*0524*/ 	.word	0x0000d720


	//   ....[69]....
        /*0528*/ 	.word	0x0000d740


	//   ....[70]....
        /*052c*/ 	.word	0x0000d750


	//   ....[71]....
        /*0530*/ 	.word	0x0000d760


	//   ....[72]....
        /*0534*/ 	.word	0x0000d770


	//   ....[73]....
        /*0538*/ 	.word	0x0000d780


	//   ....[74]....
        /*053c*/ 	.word	0x0000d790


	//   ....[75]....
        /*0540*/ 	.word	0x0000d7a0


	//   ....[76]....
        /*0544*/ 	.word	0x0000d7b0


	//   ....[77]....
        /*0548*/ 	.word	0x0000d7c0


	//   ....[78]....
        /*054c*/ 	.word	0x0000d7d0


	//   ....[79]....
        /*0550*/ 	.word	0x0000d7e0


	//   ....[80]....
        /*0554*/ 	.word	0x0000d7f0


	//   ....[81]....
        /*0558*/ 	.word	0x0000d800


	//   ....[82]....
        /*055c*/ 	.word	0x0000d810


	//   ....[83]....
        /*0560*/ 	.word	0x0000d820


	//   ....[84]....
        /*0564*/ 	.word	0x0000d830


	//   ....[85]....
        /*0568*/ 	.word	0x0000d840


	//   ....[86]....
        /*056c*/ 	.word	0x0000d850


	//   ....[87]....
        /*0570*/ 	.word	0x0000d860


	//   ....[88]....
        /*0574*/ 	.word	0x0000d870


	//   ....[89]....
        /*0578*/ 	.word	0x0000d880


	//   ....[90]....
        /*057c*/ 	.word	0x0000d890


	//   ....[91]....
        /*0580*/ 	.word	0x0000d8a0


	//   ....[92]....
        /*0584*/ 	.word	0x0000d8b0


	//   ....[93]....
        /*0588*/ 	.word	0x0000d8c0


	//   ....[94]....
        /*058c*/ 	.word	0x0000d8d0


	//   ....[95]....
        /*0590*/ 	.word	0x0000d8e0


	//   ....[96]....
        /*0594*/ 	.word	0x0000d8f0


	//   ....[97]....
        /*0598*/ 	.word	0x0000d900


	//   ....[98]....
        /*059c*/ 	.word	0x0000d910


	//   ....[99]....
        /*05a0*/ 	.word	0x0000d920


	//   ....[100]....
        /*05a4*/ 	.word	0x0000d930


	//   ....[101]....
        /*05a8*/ 	.word	0x0000d940


	//   ....[102]....
        /*05ac*/ 	.word	0x0000d950


	//   ....[103]....
        /*05b0*/ 	.word	0x0000d960


	//   ....[104]....
        /*05b4*/ 	.word	0x0000d970


	//   ....[105]....
        /*05b8*/ 	.word	0x0000d980


	//   ....[106]....
        /*05bc*/ 	.word	0x0000d990


	//   ....[107]....
        /*05c0*/ 	.word	0x0000d9a0


	//   ....[108]....
        /*05c4*/ 	.word	0x0000d9b0


	//   ....[109]....
        /*05c8*/ 	.word	0x0000d9c0


	//   ....[110]....
        /*05cc*/ 	.word	0x0000d9d0


	//   ....[111]....
        /*05d0*/ 	.word	0x0000d9e0


	//   ....[112]....
        /*05d4*/ 	.word	0x0000d9f0


	//   ....[113]....
        /*05d8*/ 	.word	0x0000da00


	//   ....[114]....
        /*05dc*/ 	.word	0x0000da10


	//   ....[115]....
        /*05e0*/ 	.word	0x0000da30


	//   ....[116]....
        /*05e4*/ 	.word	0x0000da70


	//   ....[117]....
        /*05e8*/ 	.word	0x0000da80


	//   ....[118]....
        /*05ec*/ 	.word	0x0000da90


	//   ....[119]....
        /*05f0*/ 	.word	0x0000daa0


	//   ....[120]....
        /*05f4*/ 	.word	0x0000dac0


	//   ....[121]....
        /*05f8*/ 	.word	0x0000dae0


	//   ....[122]....
        /*05fc*/ 	.word	0x0000daf0


	//   ....[123]....
        /*0600*/ 	.word	0x0000db10


	//   ....[124]....
        /*0604*/ 	.word	0x0000db20


	//   ....[125]....
        /*0608*/ 	.word	0x0000db30


	//   ....[126]....
        /*060c*/ 	.word	0x0000db50


	//   ....[127]....
        /*0610*/ 	.word	0x0000db60


	//   ....[128]....
        /*0614*/ 	.word	0x0000db80


	//   ....[129]....
        /*0618*/ 	.word	0x0000db90


	//   ....[130]....
        /*061c*/ 	.word	0x0000dba0


	//   ....[131]....
        /*0620*/ 	.word	0x0000dbb0


	//   ....[132]....
        /*0624*/ 	.word	0x0000dbd0


	//   ....[133]....
        /*0628*/ 	.word	0x0000dbf0


	//   ....[134]....
        /*062c*/ 	.word	0x0000dc20


	//   ....[135]....
        /*0630*/ 	.word	0x0000dc50


	//   ....[136]....
        /*0634*/ 	.word	0x0000dc80


	//   ....[137]....
        /*0638*/ 	.word	0x0000dcb0


	//   ....[138]....
        /*063c*/ 	.word	0x0000dce0


	//   ....[139]....
        /*0640*/ 	.word	0x0000dd20


	//   ....[140]....
        /*0644*/ 	.word	0x0000dd50


	//   ....[141]....
        /*0648*/ 	.word	0x0000dd80


	//   ....[142]....
        /*064c*/ 	.word	0x0000ddb0


	//   ....[143]....
        /*0650*/ 	.word	0x0000ddf0


	//   ....[144]....
        /*0654*/ 	.word	0x0000de20


	//   ....[145]....
        /*0658*/ 	.word	0x0000de50


	//   ....[146]....
        /*065c*/ 	.word	0x0000de80


	//   ....[147]....
        /*0660*/ 	.word	0x0000dea0


	//   ....[148]....
        /*0664*/ 	.word	0x0000ded0


	//   ....[149]....
        /*0668*/ 	.word	0x0000def0


	//   ....[150]....
        /*066c*/ 	.word	0x0000df20


	//   ....[151]....
        /*0670*/ 	.word	0x0000df50


	//   ....[152]....
        /*0674*/ 	.word	0x0000df80


	//   ....[153]....
        /*0678*/ 	.word	0x0000dfb0


	//   ....[154]....
        /*067c*/ 	.word	0x0000dfe0


	//   ....[155]....
        /*0680*/ 	.word	0x0000e010


	//   ....[156]....
        /*0684*/ 	.word	0x0000e040


	//   ....[157]....
        /*0688*/ 	.word	0x0000e070


	//   ....[158]....
        /*068c*/ 	.word	0x0000e0a0


	//   ....[159]....
        /*0690*/ 	.word	0x0000e0d0


	//   ....[160]....
        /*0694*/ 	.word	0x0000e100


	//   ....[161]....
        /*0698*/ 	.word	0x0000e130


	//   ....[162]....
        /*069c*/ 	.word	0x0000e720


	//   ....[163]....
        /*06a0*/ 	.word	0x0000e770


	//   ....[164]....
        /*06a4*/ 	.word	0x0000e7b0


	//   ....[165]....
        /*06a8*/ 	.word	0x0000e7e0


	//   ....[166]....
        /*06ac*/ 	.word	0x0000e820


	//   ....[167]....
        /*06b0*/ 	.word	0x0000e850


	//   ....[168]....
        /*06b4*/ 	.word	0x0000f4e0


	//   ....[169]....
        /*06b8*/ 	.word	0x0000f510


	//   ....[170]....
        /*06bc*/ 	.word	0x00010660


	//   ....[171]....
        /*06c0*/ 	.word	0x00011840


	//   ....[172]....
        /*06c4*/ 	.word	0x000122b0


	//   ....[173]....
        /*06c8*/ 	.word	0x000122f0


	//   ....[174]....
        /*06cc*/ 	.word	0x00012310


	//   ....[175]....
        /*06d0*/ 	.word	0x000123b0


	//   ....[176]....
        /*06d4*/ 	.word	0x000123d0


	//   ....[177]....
        /*06d8*/ 	.word	0x00012470


	//   ....[178]....
        /*06dc*/ 	.word	0x00012490


	//   ....[179]....
        /*06e0*/ 	.word	0x00012530


	//   ....[180]....
        /*06e4*/ 	.word	0x00012550


	//   ....[181]....
        /*06e8*/ 	.word	0x000125f0


	//   ....[182]....
        /*06ec*/ 	.word	0x00012610


	//   ....[183]....
        /*06f0*/ 	.word	0x000126b0


	//   ....[184]....
        /*06f4*/ 	.word	0x000126d0


	//   ....[185]....
        /*06f8*/ 	.word	0x00012770


	//   ....[186]....
        /*06fc*/ 	.word	0x00012790


	//   ....[187]....
        /*0700*/ 	.word	0x000127a0


	//   ....[188]....
        /*0704*/ 	.word	0x00014210


	//   ....[189]....
        /*0708*/ 	.word	0x00014880


	//   ....[190]....
        /*070c*/ 	.word	0x00014a30


	//   ....[191]....
        /*0710*/ 	.word	0x00014a80


	//   ....[192]....
        /*0714*/ 	.word	0x00014b20


	//   ....[193]....
        /*0718*/ 	.word	0x00014c30


	//   ....[194]....
        /*071c*/ 	.word	0x00014ca0


	//   ....[195]....
        /*0720*/ 	.word	0x00014db0


	//   ....[196]....
        /*0724*/ 	.word	0x00014e20


	//   ....[197]....
        /*0728*/ 	.word	0x00014f30


	//   ....[198]....
        /*072c*/ 	.word	0x00014fa0


	//   ....[199]....
        /*0730*/ 	.word	0x000150b0


	//   ....[200]....
        /*0734*/ 	.word	0x00015120


	//   ....[201]....
        /*0738*/ 	.word	0x00015230


	//   ....[202]....
        /*073c*/ 	.word	0x000152a0


	//   ....[203]....
        /*0740*/ 	.word	0x00015390


	//   ....[204]....
        /*0744*/ 	.word	0x00015420


	//   ....[205]....
        /*0748*/ 	.word	0x00015510


	//----- nvinfo : EIATTR_REG_RECONFIG
	.align		4
.L_429:
        /*074c*/ 	.byte	0x01, 0x54
	.zero		2


	//----- nvinfo : EIATTR_SYSCALL_OFFSETS
	.align		4
        /*0750*/ 	.byte	0x04, 0x46
        /*0752*/ 	.short	(.L_431 - .L_430)


	//   ....[0]....
.L_430:
        /*0754*/ 	.word	0x00001920


	//   ....[1]....
        /*0758*/ 	.word	0x000111b0


	//   ....[2]....
        /*075c*/ 	.word	0x000112f0


	//   ....[3]....
        /*0760*/ 	.word	0x00011430


	//   ....[4]....
        /*0764*/ 	.word	0x00011550


	//   ....[5]....
        /*0768*/ 	.word	0x00011f50


	//----- nvinfo : EIATTR_MBARRIER_INSTR_OFFSETS
	.align		4
.L_431:
        /*076c*/ 	.byte	0x04, 0x39
        /*076e*/ 	.short	(.L_433 - .L_432)


	//   ....[0]....
.L_432:
        /*0770*/ 	.word	0x00000270
        /*0774*/ 	.word	0x000000ff
        /*0778*/ 	.word	0x00020800
        /*077c*/ 	.short	0x0100
        /*077e*/ 	.byte	0x08
	.zero		1


	//   ....[1]....
        /*0780*/ 	.word	0x00000280
        /*0784*/ 	.word	0x000000ff
        /*0788*/ 	.word	0x00020820
        /*078c*/ 	.short	0x0100
        /*078e*/ 	.byte	0x08
	.zero		1


	//   ....[2]....
        /*0790*/ 	.word	0x00000370
        /*0794*/ 	.word	0x000000ff
        /*0798*/ 	.word	0x00020830
        /*079c*/ 	.short	0x0100
        /*079e*/ 	.byte	0x08
	.zero		1


	//   ....[3]....
        /*07a0*/ 	.word	0x00000380
        /*07a4*/ 	.word	0x000000ff
        /*07a8*/ 	.word	0x00020840
        /*07ac*/ 	.short	0x0100
        /*07ae*/ 	.byte	0x08
	.zero		1


	//   ....[4]....
        /*07b0*/ 	.word	0x00000390
        /*07b4*/ 	.word	0x000000ff
        /*07b8*/ 	.word	0x00020838
        /*07bc*/ 	.short	0x0100
        /*07be*/ 	.byte	0x08
	.zero		1


	//   ....[5]....
        /*07c0*/ 	.word	0x000003a0
        /*07c4*/ 	.word	0x000000ff
        /*07c8*/ 	.word	0x00020848
        /*07cc*/ 	.short	0x0100
        /*07ce*/ 	.byte	0x08
	.zero		1


	//   ....[6]....
        /*07d0*/ 	.word	0x000004d0
        /*07d4*/ 	.word	0x000000ff
        /*07d8*/ 	.word	0x00020850
        /*07dc*/ 	.short	0x0100
        /*07de*/ 	.byte	0x08
	.zero		1


	//   ....[7]....
        /*07e0*/ 	.word	0x000004e0
        /*07e4*/ 	.word	0x000000ff
        /*07e8*/ 	.word	0x00020860
        /*07ec*/ 	.short	0x0100
        /*07ee*/ 	.byte	0x08
	.zero		1


	//   ....[8]....
        /*07f0*/ 	.word	0x000004f0
        /*07f4*/ 	.word	0x000000ff
        /*07f8*/ 	.word	0x00020858
        /*07fc*/ 	.short	0x0100
        /*07fe*/ 	.byte	0x08
	.zero		1


	//   ....[9]....
        /*0800*/ 	.word	0x00000500
        /*0804*/ 	.word	0x000000ff
        /*0808*/ 	.word	0x00020868
        /*080c*/ 	.short	0x0100
        /*080e*/ 	.byte	0x08
	.zero		1


	//   ....[10]....
        /*0810*/ 	.word	0x000005f0
        /*0814*/ 	.word	0x000000ff
        /*0818*/ 	.word	0x00020870
        /*081c*/ 	.short	0x0100
        /*081e*/ 	.byte	0x06
	.zero		1


	//   ....[11]....
        /*0820*/ 	.word	0x00000600
        /*0824*/ 	.word	0x000000ff
        /*0828*/ 	.word	0x00020880
        /*082c*/ 	.short	0x0100
        /*082e*/ 	.byte	0x06
	.zero		1


	//   ....[12]....
        /*0830*/ 	.word	0x00000610
        /*0834*/ 	.word	0x000000ff
        /*0838*/ 	.word	0x00020878
        /*083c*/ 	.short	0x0100
        /*083e*/ 	.byte	0x06
	.zero		1


	//   ....[13]....
        /*0840*/ 	.word	0x00000620
        /*0844*/ 	.word	0x000000ff
        /*0848*/ 	.word	0x00020888
        /*084c*/ 	.short	0x0100
        /*084e*/ 	.byte	0x06
	.zero		1


	//   ....[14]....
        /*0850*/ 	.word	0x00000750
        /*0854*/ 	.word	0x000000ff
        /*0858*/ 	.word	0x00020890
        /*085c*/ 	.short	0x0100
        /*085e*/ 	.byte	0x08
	.zero		1


	//   ....[15]....
        /*0860*/ 	.word	0x00000760
        /*0864*/ 	.word	0x000000ff
        /*0868*/ 	.word	0x000208a0
        /*086c*/ 	.short	0x0100
        /*086e*/ 	.byte	0x08
	.zero		1


	//   ....[16]....
        /*0870*/ 	.word	0x00000770
        /*0874*/ 	.word	0x000000ff
        /*0878*/ 	.word	0x00020898
        /*087c*/ 	.short	0x0100
        /*087e*/ 	.byte	0x08
	.zero		1


	//   ....[17]....
        /*0880*/ 	.word	0x00000780
        /*0884*/ 	.word	0x000000ff
        /*0888*/ 	.word	0x000208a8
        /*088c*/ 	.short	0x0100
        /*088e*/ 	.byte	0x08
	.zero		1


	//   ....[18]....
        /*0890*/ 	.word	0x000008b0
        /*0894*/ 	.word	0x000000ff
        /*0898*/ 	.word	0x000208b0
        /*089c*/ 	.short	0x0100
        /*089e*/ 	.byte	0x08
	.zero		1


	//   ....[19]....
        /*08a0*/ 	.word	0x000008c0
        /*08a4*/ 	.word	0x000000ff
        /*08a8*/ 	.word	0x000208c0
        /*08ac*/ 	.short	0x0100
        /*08ae*/ 	.byte	0x08
	.zero		1


	//   ....[20]....
        /*08b0*/ 	.word	0x000008d0
        /*08b4*/ 	.word	0x000000ff
        /*08b8*/ 	.word	0x000208b8
        /*08bc*/ 	.short	0x0100
        /*08be*/ 	.byte	0x08
	.zero		1


	//   ....[21]....
        /*08c0*/ 	.word	0x000008e0
        /*08c4*/ 	.word	0x000000ff
        /*08c8*/ 	.word	0x000208c8
        /*08cc*/ 	.short	0x0100
        /*08ce*/ 	.byte	0x08
	.zero		1


	//   ....[22]....
        /*08d0*/ 	.word	0x00001bf0
        /*08d4*/ 	.word	0x000000ff
        /*08d8*/ 	.word	0x00020800
        /*08dc*/ 	.short	0x010a
        /*08de*/ 	.byte	0x29
	.zero		1


	//   ....[23]....
        /*08e0*/ 	.word	0x00001c80
        /*08e4*/ 	.word	0x000000ff
        /*08e8*/ 	.word	0x00020830
        /*08ec*/ 	.short	0x010a
        /*08ee*/ 	.byte	0x29
	.zero		1


	//   ....[24]....
        /*08f0*/ 	.word	0x00001d10
        /*08f4*/ 	.word	0x000000ff
        /*08f8*/ 	.word	0x00020830
        /*08fc*/ 	.short	0x010a
        /*08fe*/ 	.byte	0x29
	.zero		1


	//   ....[25]....
        /*0900*/ 	.word	0x000026a0
        /*0904*/ 	.word	0x00000003
        /*0908*/ 	.word	0x00000000
        /*090c*/ 	.short	0x0101
        /*090e*/ 	.byte	0x3f
	.zero		1


	//   ....[26]....
        /*0910*/ 	.word	0x00004be0
        /*0914*/ 	.word	0x000000ff
        /*0918*/ 	.word	0x00020830
        /*091c*/ 	.short	0x010a
        /*091e*/ 	.byte	0x06
	.zero		1


	//   ....[27]....
        /*0920*/ 	.word	0x00004c20
        /*0924*/ 	.word	0x000000ff
        /*0928*/ 	.word	0x00020830
        /*092c*/ 	.short	0x010a
        /*092e*/ 	.byte	0x06
	.zero		1


	//   ....[28]....
        /*0930*/ 	.word	0x00004f60
        /*0934*/ 	.word	0x000000ff
        /*0938*/ 	.word	0x00020850
        /*093c*/ 	.short	0x010a
        /*093e*/ 	.byte	0x06
	.zero		1


	//   ....[29]....
        /*0940*/ 	.word	0x00004fa0
        /*0944*/ 	.word	0x000000ff
        /*0948*/ 	.word	0x00020850
        /*094c*/ 	.short	0x010a
        /*094e*/ 	.byte	0x06
	.zero		1


	//   ....[30]....
        /*0950*/ 	.word	0x000055d0
        /*0954*/ 	.word	0x000000a5
        /*0958*/ 	.word	0x00000000
        /*095c*/ 	.short	0x0101
        /*095e*/ 	.byte	0x3f
	.zero		1


	//   ....[31]....
        /*0960*/ 	.word	0x00006a50
        /*0964*/ 	.word	0x000000ff
        /*0968*/ 	.word	0x00000000
        /*096c*/ 	.short	0x0101
        /*096e*/ 	.byte	0x06
	.zero		1


	//   ....[32]....
        /*0970*/ 	.word	0x000076b0
        /*0974*/ 	.word	0x000000ff
        /*0978*/ 	.word	0x00020830
        /*097c*/ 	.short	0x010a
        /*097e*/ 	.byte	0x06
	.zero		1


	//   ....[33]....
        /*0980*/ 	.word	0x000076f0
        /*0984*/ 	.word	0x000000ff
        /*0988*/ 	.word	0x00020830
        /*098c*/ 	.short	0x010a
        /*098e*/ 	.byte	0x06
	.zero		1


	//   ....[34]....
        /*0990*/ 	.word	0x00007a60
        /*0994*/ 	.word	0x000000ff
        /*0998*/ 	.word	0x00020850
        /*099c*/ 	.short	0x010a
        /*099e*/ 	.byte	0x06
	.zero		1


	//   ....[35]....
        /*09a0*/ 	.word	0x00007aa0
        /*09a4*/ 	.word	0x000000ff
        /*09a8*/ 	.word	0x00020850
        /*09ac*/ 	.short	0x010a
        /*09ae*/ 	.byte	0x06
	.zero		1


	//   ....[36]....
        /*09b0*/ 	.word	0x00008870
        /*09b4*/ 	.word	0x00000003
        /*09b8*/ 	.word	0x00000000
        /*09bc*/ 	.short	0x0101
        /*09be*/ 	.byte	0x3f
	.zero		1


	//   ....[37]....
        /*09c0*/ 	.word	0x00008a50
        /*09c4*/ 	.word	0x000000ff
        /*09c8*/ 	.word	0x00000000
        /*09cc*/ 	.short	0x0101
        /*09ce*/ 	.byte	0x06
	.zero		1


	//   ....[38]....
        /*09d0*/ 	.word	0x000094a0
        /*09d4*/ 	.word	0x000000ff
        /*09d8*/ 	.word	0x00020830
        /*09dc*/ 	.short	0x010a
        /*09de*/ 	.byte	0x06
	.zero		1


	//   ....[39]....
        /*09e0*/ 	.word	0x000094e0
        /*09e4*/ 	.word	0x000000ff
        /*09e8*/ 	.word	0x00020830
        /*09ec*/ 	.short	0x010a
        /*09ee*/ 	.byte	0x06
	.zero		1


	//   ....[40]....
        /*09f0*/ 	.word	0x00009810
        /*09f4*/ 	.word	0x000000ff
        /*09f8*/ 	.word	0x00020850
        /*09fc*/ 	.short	0x010a
        /*09fe*/ 	.byte	0x06
	.zero		1


	//   ....[41]....
        /*0a00*/ 	.word	0x00009850
        /*0a04*/ 	.word	0x000000ff
        /*0a08*/ 	.word	0x00020850
        /*0a0c*/ 	.short	0x010a
        /*0a0e*/ 	.byte	0x06
	.zero		1


	//   ....[42]....
        /*0a10*/ 	.word	0x00009e40
        /*0a14*/ 	.word	0x000000a0
        /*0a18*/ 	.word	0x00000000
        /*0a1c*/ 	.short	0x0101
        /*0a1e*/ 	.byte	0x3f
	.zero		1


	//   ....[43]....
        /*0a20*/ 	.word	0x0000b2b0
        /*0a24*/ 	.word	0x000000ff
        /*0a28*/ 	.word	0x00000000
        /*0a2c*/ 	.short	0x0101
        /*0a2e*/ 	.byte	0x06
	.zero		1


	//   ....[44]....
        /*0a30*/ 	.word	0x0000bbc0
        /*0a34*/ 	.word	0x000000ff
        /*0a38*/ 	.word	0x00020850
        /*0a3c*/ 	.short	0x010a
        /*0a3e*/ 	.byte	0x0e
	.zero		1


	//   ....[45]....
        /*0a40*/ 	.word	0x0000bc00
        /*0a44*/ 	.word	0x000000ff
        /*0a48*/ 	.word	0x00020850
        /*0a4c*/ 	.short	0x010a
        /*0a4e*/ 	.byte	0x0e
	.zero		1


	//   ....[46]....
        /*0a50*/ 	.word	0x0000c140
        /*0a54*/ 	.word	0x000000ff
        /*0a58*/ 	.word	0x00000000
        /*0a5c*/ 	.short	0x0101
        /*0a5e*/ 	.byte	0x04
	.zero		1


	//   ....[47]....
        /*0a60*/ 	.word	0x0000e870
        /*0a64*/ 	.word	0x000000ff
        /*0a68*/ 	.word	0x00000000
        /*0a6c*/ 	.short	0x0101
        /*0a6e*/ 	.byte	0x04
	.zero		1


	//   ....[48]....
        /*0a70*/ 	.word	0x00011a50
        /*0a74*/ 	.word	0x000000ff
        /*0a78*/ 	.word	0x00020880
        /*0a7c*/ 	.short	0x010a
        /*0a7e*/ 	.byte	0x27
	.zero		1


	//   ....[49]....
        /*0a80*/ 	.word	0x00011c10
        /*0a84*/ 	.word	0x000000ff
        /*0a88*/ 	.word	0x00020840
        /*0a8c*/ 	.short	0x010a
        /*0a8e*/ 	.byte	0x27
	.zero		1


	//   ....[50]....
        /*0a90*/ 	.word	0x00012900
        /*0a94*/ 	.word	0x000000ff
        /*0a98*/ 	.word	0x00020800
        /*0a9c*/ 	.short	0x0107
        /*0a9e*/ 	.byte	0x27
	.zero		1


	//   ....[51]....
        /*0aa0*/ 	.word	0x00012960
        /*0aa4*/ 	.word	0x000000ff
        /*0aa8*/ 	.word	0x00020800
        /*0aac*/ 	.short	0x0101
        /*0aae*/ 	.byte	0x27
	.zero		1


	//   ....[52]....
        /*0ab0*/ 	.word	0x00012970
        /*0ab4*/ 	.word	0x000000ff
        /*0ab8*/ 	.word	0x00020820
        /*0abc*/ 	.short	0x010a
        /*0abe*/ 	.byte	0x27
	.zero		1


	//   ....[53]....
        /*0ac0*/ 	.word	0x00012c90
        /*0ac4*/ 	.word	0x00000007
        /*0ac8*/ 	.word	0x00020880
        /*0acc*/ 	.short	0x010a
        /*0ace*/ 	.byte	0x3f
	.zero		1


	//   ....[54]....
        /*0ad0*/ 	.word	0x00012fb0
        /*0ad4*/ 	.word	0x00000007
        /*0ad8*/ 	.word	0x00020840
        /*0adc*/ 	.short	0x010a
        /*0ade*/ 	.byte	0x3f
	.zero		1


	//   ....[55]....
        /*0ae0*/ 	.word	0x00013340
        /*0ae4*/ 	.word	0x00000012
        /*0ae8*/ 	.word	0x00020870
        /*0aec*/ 	.short	0x010a
        /*0aee*/ 	.byte	0x3f
	.zero		1


	//   ....[56]....
        /*0af0*/ 	.word	0x000133b0
        /*0af4*/ 	.word	0x00000012
        /*0af8*/ 	.word	0x00020860
        /*0afc*/ 	.short	0x010a
        /*0afe*/ 	.byte	0x3f
	.zero		1


	//   ....[57]....
        /*0b00*/ 	.word	0x00013920
        /*0b04*/ 	.word	0x00000012
        /*0b08*/ 	.word	0x00020850
        /*0b0c*/ 	.short	0x0101
        /*0b0e*/ 	.byte	0x3f
	.zero		1


	//   ....[58]....
        /*0b10*/ 	.word	0x000139a0
        /*0b14*/ 	.word	0x00000012
        /*0b18*/ 	.word	0x00000000
        /*0b1c*/ 	.short	0x0101
        /*0b1e*/ 	.byte	0x3f
	.zero		1


	//   ....[59]....
        /*0b20*/ 	.word	0x00013a90
        /*0b24*/ 	.word	0x00000003
        /*0b28*/ 	.word	0x00020870
        /*0b2c*/ 	.short	0x010a
        /*0b2e*/ 	.byte	0x3f
	.zero		1


	//   ....[60]....
        /*0b30*/ 	.word	0x00013b20
        /*0b34*/ 	.word	0x00000003
        /*0b38*/ 	.word	0x00020860
        /*0b3c*/ 	.short	0x010a
        /*0b3e*/ 	.byte	0x3f
	.zero		1


	//   ....[61]....
        /*0b40*/ 	.word	0x000140b0
        /*0b44*/ 	.word	0x00000003
        /*0b48*/ 	.word	0x00020850
        /*0b4c*/ 	.short	0x0101
        /*0b4e*/ 	.byte	0x3f
	.zero		1


	//   ....[62]....
        /*0b50*/ 	.word	0x00014120
        /*0b54*/ 	.word	0x00000000
        /*0b58*/ 	.word	0x00000000
        /*0b5c*/ 	.short	0x0101
        /*0b5e*/ 	.byte	0x3f
	.zero		1


	//   ....[63]....
        /*0b60*/ 	.word	0x000141c0
        /*0b64*/ 	.word	0x00000009
        /*0b68*/ 	.word	0x00020820
        /*0b6c*/ 	.short	0x010a
        /*0b6e*/ 	.byte	0x3f
	.zero		1


	//   ....[64]....
        /*0b70*/ 	.word	0x00014300
        /*0b74*/ 	.word	0x00000005
        /*0b78*/ 	.word	0x00000000
        /*0b7c*/ 	.short	0x010a
        /*0b7e*/ 	.byte	0x3f
	.zero		1


	//   ....[65]....
        /*0b80*/ 	.word	0x00014370
        /*0b84*/ 	.word	0x00000007
        /*0b88*/ 	.word	0x00000000
        /*0b8c*/ 	.short	0x010a
        /*0b8e*/ 	.byte	0x3f
	.zero		1


	//   ....[66]....
        /*0b90*/ 	.word	0x000143c0
        /*0b94*/ 	.word	0x00000005
        /*0b98*/ 	.word	0x00020860
        /*0b9c*/ 	.short	0x010a
        /*0b9e*/ 	.byte	0x3f
	.zero		1


	//   ....[67]....
        /*0ba0*/ 	.word	0x00014410
        /*0ba4*/ 	.word	0x00000003
        /*0ba8*/ 	.word	0x00020860
        /*0bac*/ 	.short	0x010a
        /*0bae*/ 	.byte	0x3f
	.zero		1


	//   ....[68]....
        /*0bb0*/ 	.word	0x00014450
        /*0bb4*/ 	.word	0x00000005
        /*0bb8*/ 	.word	0x00020880
        /*0bbc*/ 	.short	0x010a
        /*0bbe*/ 	.byte	0x3f
	.zero		1


	//   ....[69]....
        /*0bc0*/ 	.word	0x00014470
        /*0bc4*/ 	.word	0x00000003
        /*0bc8*/ 	.word	0x00020880
        /*0bcc*/ 	.short	0x010a
        /*0bce*/ 	.byte	0x3f
	.zero		1


	//   ....[70]....
        /*0bd0*/ 	.word	0x000144e0
        /*0bd4*/ 	.word	0x00000003
        /*0bd8*/ 	.word	0x00020800
        /*0bdc*/ 	.short	0x010a
        /*0bde*/ 	.byte	0x3f
	.zero		1


	//   ....[71]....
        /*0be0*/ 	.word	0x00014540
        /*0be4*/ 	.word	0x00000003
        /*0be8*/ 	.word	0x00020830
        /*0bec*/ 	.short	0x010a
        /*0bee*/ 	.byte	0x3f
	.zero		1


	//   ....[72]....
        /*0bf0*/ 	.word	0x000145a0
        /*0bf4*/ 	.word	0x0000000c
        /*0bf8*/ 	.word	0x00020830
        /*0bfc*/ 	.short	0x010a
        /*0bfe*/ 	.byte	0x3f
	.zero		1


	//   ....[73]....
        /*0c00*/ 	.word	0x00014600
        /*0c04*/ 	.word	0x0000000c
        /*0c08*/ 	.word	0x00020850
        /*0c0c*/ 	.short	0x010a
        /*0c0e*/ 	.byte	0x3f
	.zero		1


	//   ....[74]....
        /*0c10*/ 	.word	0x00014660
        /*0c14*/ 	.word	0x00000009
        /*0c18*/ 	.word	0x00020830
        /*0c1c*/ 	.short	0x010a
        /*0c1e*/ 	.byte	0x3f
	.zero		1


	//   ....[75]....
        /*0c20*/ 	.word	0x000146c0
        /*0c24*/ 	.word	0x00000009
        /*0c28*/ 	.word	0x00020850
        /*0c2c*/ 	.short	0x010a
        /*0c2e*/ 	.byte	0x3f
	.zero		1


	//   ....[76]....
        /*0c30*/ 	.word	0x00014720
        /*0c34*/ 	.word	0x00000009
        /*0c38*/ 	.word	0x00020830
        /*0c3c*/ 	.short	0x010a
        /*0c3e*/ 	.byte	0x3f
	.zero		1


	//   ....[77]....
        /*0c40*/ 	.word	0x00014780
        /*0c44*/ 	.word	0x00000009
        /*0c48*/ 	.word	0x00020850
        /*0c4c*/ 	.short	0x010a
        /*0c4e*/ 	.byte	0x3f
	.zero		1


	//   ....[78]....
        /*0c50*/ 	.word	0x000147e0
        /*0c54*/ 	.word	0x00000005
        /*0c58*/ 	.word	0x00020850
        /*0c5c*/ 	.short	0x010a
        /*0c5e*/ 	.byte	0x3f
	.zero		1


	//   ....[79]....
        /*0c60*/ 	.word	0x00014930
        /*0c64*/ 	.word	0x00000013
        /*0c68*/ 	.word	0x00020880
        /*0c6c*/ 	.short	0x010a
        /*0c6e*/ 	.byte	0x3f
	.zero		1


	//   ....[80]....
        /*0c70*/ 	.word	0x00014980
        /*0c74*/ 	.word	0x00000013
        /*0c78*/ 	.word	0x00020840
        /*0c7c*/ 	.short	0x010a
        /*0c7e*/ 	.byte	0x3f
	.zero		1


	//   ....[81]....
        /*0c80*/ 	.word	0x00015540
        /*0c84*/ 	.word	0x00000013
        /*0c88*/ 	.word	0x00020820
        /*0c8c*/ 	.short	0x010a
        /*0c8e*/ 	.byte	0x3f
	.zero		1


	//   ....[82]....
        /*0c90*/ 	.word	0x00015590
        /*0c94*/ 	.word	0x00000007
        /*0c98*/ 	.word	0x00020880
        /*0c9c*/ 	.short	0x010a
        /*0c9e*/ 	.byte	0x3f
	.zero		1


	//   ....[83]....
        /*0ca0*/ 	.word	0x000155e0
        /*0ca4*/ 	.word	0x00000007
        /*0ca8*/ 	.word	0x00020840
        /*0cac*/ 	.short	0x010a
        /*0cae*/ 	.byte	0x3f
	.zero		1


	//   ....[84]....
        /*0cb0*/ 	.word	0x00015630
        /*0cb4*/ 	.word	0x00000012
        /*0cb8*/ 	.word	0x00020870
        /*0cbc*/ 	.short	0x010a
        /*0cbe*/ 	.byte	0x3f
	.zero		1


	//   ....[85]....
        /*0cc0*/ 	.word	0x00015680
        /*0cc4*/ 	.word	0x00000012
        /*0cc8*/ 	.word	0x00020860
        /*0ccc*/ 	.short	0x010a
        /*0cce*/ 	.byte	0x3f
	.zero		1


	//   ....[86]....
        /*0cd0*/ 	.word	0x000156d0
        /*0cd4*/ 	.word	0x00000003
        /*0cd8*/ 	.word	0x00020870
        /*0cdc*/ 	.short	0x010a
        /*0cde*/ 	.byte	0x3f
	.zero		1


	//   ....[87]....
        /*0ce0*/ 	.word	0x00015720
        /*0ce4*/ 	.word	0x00000003
        /*0ce8*/ 	.word	0x00020860
        /*0cec*/ 	.short	0x010a
        /*0cee*/ 	.byte	0x3f
	.zero		1


	//   ....[88]....
        /*0cf0*/ 	.word	0x00015770
        /*0cf4*/ 	.word	0x00000009
        /*0cf8*/ 	.word	0x00020820
        /*0cfc*/ 	.short	0x010a
        /*0cfe*/ 	.byte	0x3f
	.zero		1


	//   ....[89]....
        /*0d00*/ 	.word	0x000157c0
        /*0d04*/ 	.word	0x00000005
        /*0d08*/ 	.word	0x00000000
        /*0d0c*/ 	.short	0x010a
        /*0d0e*/ 	.byte	0x3f
	.zero		1


	//   ....[90]....
        /*0d10*/ 	.word	0x00015810
        /*0d14*/ 	.word	0x00000007
        /*0d18*/ 	.word	0x00000000
        /*0d1c*/ 	.short	0x010a
        /*0d1e*/ 	.byte	0x3f
	.zero		1


	//   ....[91]....
        /*0d20*/ 	.word	0x00015860
        /*0d24*/ 	.word	0x00000005
        /*0d28*/ 	.word	0x00020860
        /*0d2c*/ 	.short	0x010a
        /*0d2e*/ 	.byte	0x3f
	.zero		1


	//   ....[92]....
        /*0d30*/ 	.word	0x000158b0
        /*0d34*/ 	.word	0x00000003
        /*0d38*/ 	.word	0x00020860
        /*0d3c*/ 	.short	0x010a
        /*0d3e*/ 	.byte	0x3f
	.zero		1


	//   ....[93]....
        /*0d40*/ 	.word	0x00015900
        /*0d44*/ 	.word	0x00000005
        /*0d48*/ 	.word	0x00020880
        /*0d4c*/ 	.short	0x010a
        /*0d4e*/ 	.byte	0x3f
	.zero		1


	//----- nvinfo : EIATTR_NUM_MBARRIERS
	.align		4
.L_433:
        /*0d50*/ 	.byte	0x03, 0x38
        /*0d52*/ 	.short	0x0016


	//----- nvinfo : EIATTR_EXIT_INSTR_OFFSETS
	.align		4
        /*0d54*/ 	.byte	0x04, 0x1c
        /*0d56*/ 	.short	(.L_435 - .L_434)


	//   ....[0]....
.L_434:
        /*0d58*/ 	.word	0x000144c0


	//----- nvinfo : EIATTR_MAX_THREADS
	.align		4
.L_435:
        /*0d5c*/ 	.byte	0x04, 0x05
        /*0d5e*/ 	.short	(.L_437 - .L_436)
.L_436:
        /*0d60*/ 	.word	0x00000180
        /*0d64*/ 	.word	0x00000001
        /*0d68*/ 	.word	0x00000001


	//----- nvinfo : EIATTR_CRS_STACK_SIZE
	.align		4
.L_437:
        /*0d6c*/ 	.byte	0x04, 0x1e
        /*0d6e*/ 	.short	(.L_439 - .L_438)
.L_438:
        /*0d70*/ 	.word	0x00000000


	//----- nvinfo : EIATTR_CBANK_PARAM_SIZE
	.align		4
.L_439:
        /*0d74*/ 	.byte	0x03, 0x19
        /*0d76*/ 	.short	0x0a70


	//----- nvinfo : EIATTR_PARAM_CBANK
	.align		4
        /*0d78*/ 	.byte	0x04, 0x0a
        /*0d7a*/ 	.short	(.L_441 - .L_440)
	.align		4
.L_440:
        /*0d7c*/ 	.word	index@(.nv.constant0._ZN7cutlass13device_kernelIN5flash11enable_sm90INS1_16FlashAttnFwdSm90INS1_25CollectiveMainloopFwdSm90ILi2EN4cute5tupleIJNS5_1CILi1EEES8_S8_EEENS6_IJNS7_ILi128EEENS7_ILi64EEENS7_ILi256EEEEEELi256ENS_12float_e4m3_tEfNS_4arch4Sm90ELb0ELb1ELb1ELb0ELb0ELb0ELb0ELb1ELb1ELb1ELb1ELb0EEENS1_21CollectiveEpilogueFwdINS6_IJSA_SC_SB_EEES9_NS_10bfloat16_tESG_Li256ELb0ELb1ELb1ELb1EEENS1_19SingleTileSchedulerILb0ELb1ELb1ELi128EEEEEEEEEvNT_6ParamsE)
        /*0d80*/ 	.short	0x0210
        /*0d82*/ 	.short	0x0a70


	//----- nvinfo : EIATTR_SW_WAR
	.align		4
.L_441:
        /*0d84*/ 	.byte	0x04, 0x36
        /*0d86*/ 	.short	(.L_443 - .L_442)
.L_442:
        /*0d88*/ 	.word	0x00000008
.L_443:


//--------------------- .nv.info._ZN7cutlass13device_kernelIN5flash11enable_sm90INS1_16FlashAttnFwdSm90INS1_25CollectiveMainloopFwdSm90ILi2EN4cute5tupleIJNS5_1CILi1EEES8_S8_EEENS6_IJNS7_ILi128EEENS7_ILi64EEENS7_ILi256EEEEEELi256ENS_12float_e4m3_tEfNS_4arch4Sm90ELb0ELb1ELb1ELb1ELb0ELb0ELb0ELb1ELb1ELb1ELb1ELb0EEENS1_21CollectiveEpilogueFwdINS6_IJSA_SC_SB_EEES9_NS_10bfloat16_tESG_Li256ELb1ELb1ELb1ELb1EEENS1_36VarlenDynamicPersistentTileSchedulerILi128ELi64ELi256ELi128ELb1ELb1ELb1ELb1ELb0ELb1EEEEEEEEEvNT_6ParamsE --------------------------
	.section	.nv.info._ZN7cutlass13device_kernelIN5flash11enable_sm90INS1_16FlashAttnFwdSm90INS1_25CollectiveMainloopFwdSm90ILi2EN4cute5tupleIJNS5_1CILi1EEES8_S8_EEENS6_IJNS7_ILi128EEENS7_ILi64EEENS7_ILi256EEEEEELi256ENS_12float_e4m3_tEfNS_4arch4Sm90ELb0ELb1ELb1ELb1ELb0ELb0ELb0ELb1ELb1ELb1ELb1ELb0EEENS1_21CollectiveEpilogueFwdINS6_IJSA_SC_SB_EEES9_NS_10bfloat16_tESG_Li256ELb1ELb1ELb1ELb1EEENS1_36VarlenDynamicPersistentTileSchedulerILi128ELi64ELi256ELi128ELb1ELb1ELb1ELb1ELb0ELb1EEEEEEEEEvNT_6ParamsE,"",@"SHT_CUDA_INFO"
	.sectionflags	@""
	.align	4


	//----- nvinfo : EIATTR_CUDA_API_VERSION
	.align		4
        /*0000*/ 	.byte	0x04, 0x37
        /*0002*/ 	.short	(.L_445 - .L_444)
.L_444:
        /*0004*/ 	.word	0x00000082


	//----- nvinfo : EIATTR_KPARAM_INFO
	.align		4
.L_445:
        /*0008*/ 	.byte	0x04, 0x17
        /*000a*/ 	.short	(.L_447 - .L_446)
.L_446:
        /*000c*/ 	.word	0x00000000
        /*0010*/ 	.short	0x0000
        /*0012*/ 	.short	0x0070
        /*0014*/ 	.byte	0x00, 0xf0, 0x01, 0x2a


	//----- nvinfo : EIATTR_SPARSE_MMA_MASK
	.align		4
.L_447:
        /*0018*/ 	.byte	0x03, 0x50
        /*001a*/ 	.short	0x0000


	//----- nvinfo : EIATTR_MAXREG_COUNT
	.align		4
        /*001c*/ 	.byte	0x03, 0x1b
        /*001e*/ 	.short	0x00a8


	//----- nvinfo : EIATTR_NUM_BARRIERS
	.align		4
        /*0020*/ 	.byte	0x02, 0x4c
        /*0022*/ 	.byte	0x10
	.zero		1


	//----- nvinfo : EIATTR_EXTERNS
	.align		4
        /*0024*/ 	.byte	0x04, 0x0f
        /*0026*/ 	.short	(.L_449 - .L_448)


	//   ....[0]....
	.align		4
.L_448:
        /*0028*/ 	.word	index@(__assertfail)


	//----- nvinfo : EIATTR_ANNOTATIONS
	.align		4
.L_449:
        /*002c*/ 	.byte	0x04, 0x55
        /*002e*/ 	.short	(.L_451 - .L_450)


	//   ....[0]....
.L_450:
        /* <DEDUP_REMOVED lines=55> */


	//----- nvinfo : EIATTR_MERCURY_ISA_VERSION
	.align		4
.L_451:
        /*0388*/ 	.byte	0x03, 0x5f
        /*038a*/ 	.short	0x0101


	//----- nvinfo : EIATTR_UNUSED_LOAD_BYTE_OFFSET
	.align		4
        /*038c*/ 	.byte	0x04, 0x44
        /*038e*/ 	.short	(.L_453 - .L_452)


	//   ....[0]....
.L_452:
        /*0390*/ 	.word	0x00000a60
        /*0394*/ 	.word	0x0000fff0


	//   ....[1]....
        /*0398*/ 	.word	0x0000d130
        /*039c*/ 	.word	0x0000fff0


	//----- nvinfo : EIATTR_INT_WARP_WIDE_INSTR_OFFSETS
	.align		4
.L_453:
        /*03a0*/ 	.byte	0x04, 0x31
        /*03a2*/ 	.short	(.L_455 - .L_454)


	//   ....[0]....
.L_454:
        /*03a4*/ 	.word	0x00000130


	//   ....[1]....
        /*03a8*/ 	.word	0x00000170


	//   ....[2]....
        /*03ac*/ 	.word	0x000001e0


	//   ....[3]....
        /*03b0*/ 	.word	0x00015080


	//   ....[4]....
        /*03b4*/ 	.word	0x00015110


	//   ....[5]....
        /*03b8*/ 	.word	0x00017d50


	//   ....[6]....
        /*03bc*/ 	.word	0x00017de0


	//----- nvinfo : EIATTR_COOP_GROUP_MASK_REGIDS
	.align		4
.L_455:
        /*03c0*/ 	.byte	0x04, 0x29
        /*03c2*/ 	.short	(.L_457 - .L_456)


	//   ....[0]....
.L_456:
        /*03c4*/ 	.word	0xffffffff


	//   ....[1]....
        /*03c8*/ 	.word	0xffffffff


	//   ....[2]....
        /*03cc*/ 	.word	0xffffffff


	//   ....[3]....
        /*03d0*/ 	.word	0xffffffff


	//   ....[4]....
        /*03d4*/ 	.word	0xffffffff


	//   ....[5]....
        /*03d8*/ 	.word	0xffffffff


	//   ....[6]....
        /*03dc*/ 	.word	0xffffffff


	//   ....[7]....
        /*03e0*/ 	.word	0xffffffff


	//   ....[8]....
        /*03e4*/ 	.word	0xffffffff


	//   ....[9]....
        /*03e8*/ 	.word	0xffffffff


	//   ....[10]....
        /*03ec*/ 	.word	0xffffffff


	//   ....[11]....
        /*03f0*/ 	.word	0xffffffff


	//   ....[12]....
        /*03f4*/ 	.word	0xffffffff


	//   ....[13]....
        /*03f8*/ 	.word	0xffffffff


	//   ....[14]....
        /*03fc*/ 	.word	0xffffffff


	//   ....[15]....
        /*0400*/ 	.word	0xffffffff


	//   ....[16]....
        /*0404*/ 	.word	0xffffffff


	//   ....[17]....
        /*0408*/ 	.word	0xffffffff


	//   ....[18]....
        /*040c*/ 	.word	0xffffffff


	//   ....[19]....
        /*0410*/ 	.word	0xffffffff


	//   ....[20]....
        /*0414*/ 	.word	0xffffffff


	//   ....[21]....
        /*0418*/ 	.word	0xffffffff


	//   ....[22]....
        /*041c*/ 	.word	0xffffffff


	//   ....[23]....
        /*0420*/ 	.word	0xffffffff


	//   ....[24]....
        /*0424*/ 	.word	0xffffffff


	//   ....[25]....
        /*0428*/ 	.word	0xffffffff


	//   ....[26]....
        /*042c*/ 	.word	0xffffffff


	//   ....[27]....
        /*0430*/ 	.word	0xffffffff


	//   ....[28]....
        /*0434*/ 	.word	0xffffffff


	//   ....[29]....
        /*0438*/ 	.word	0xffffffff


	//   ....[30]....
        /*043c*/ 	.word	0xffffffff


	//   ....[31]....
        /*0440*/ 	.word	0xffffffff


	//   ....[32]....
        /*0444*/ 	.word	0xffffffff


	//   ....[33]....
        /*0448*/ 	.word	0xffffffff


	//   ....[34]....
        /*044c*/ 	.word	0xffffffff


	//   ....[35]....
        /*0450*/ 	.word	0xffffffff


	//   ....[36]....
        /*0454*/ 	.word	0xffffffff


	//   ....[37]....
        /*0458*/ 	.word	0xffffffff


	//   ....[38]....
        /*045c*/ 	.word	0xffffffff


	//   ....[39]....
        /*0460*/ 	.word	0xffffffff


	//   ....[40]....
        /*0464*/ 	.word	0xffffffff


	//   ....[41]....
        /*0468*/ 	.word	0xffffffff


	//   ....[42]....
        /*046c*/ 	.word	0xffffffff


	//   ....[43]....
        /*0470*/ 	.word	0xffffffff


	//   ....[44]....
        /*0474*/ 	.word	0xffffffff


	//   ....[45]....
        /*0478*/ 	.word	0xffffffff


	//   ....[46]....
        /*047c*/ 	.word	0xffffffff


	//   ....[47]....
        /*0480*/ 	.word	0xffffffff


	//   ....[48]....
        /*0484*/ 	.word	0xffffffff


	//   ....[49]....
        /*0488*/ 	.word	0xffffffff


	//   ....[50]....
        /*048c*/ 	.word	0xffffffff


	//   ....[51]....
        /*0490*/ 	.word	0xffffffff


	//   ....[52]....
        /*0494*/ 	.word	0xffffffff


	//   ....[53]....
        /*0498*/ 	.word	0xffffffff


	//   ....[54]....
        /*049c*/ 	.word	0xffffffff


	//   ....[55]....
        /*04a0*/ 	.word	0xffffffff


	//   ....[56]....
        /*04a4*/ 	.word	0xffffffff


	//   ....[57]....
        /*04a8*/ 	.word	0xffffffff


	//   ....[58]....
        /*04ac*/ 	.word	0xffffffff


	//   ....[59]....
        /*04b0*/ 	.word	0xffffffff


	//   ....[60]....
        /*04b4*/ 	.word	0xffffffff


	//   ....[61]....
        /*04b8*/ 	.word	0xffffffff


	//   ....[62]....
        /*04bc*/ 	.word	0xffffffff


	//   ....[63]....
        /*04c0*/ 	.word	0xffffffff


	//   ....[64]....
        /*04c4*/ 	.word	0xffffffff


	//   ....[65]....
        /*04c8*/ 	.word	0xffffffff


	//   ....[66]....
        /*04cc*/ 	.word	0xffffffff


	//   ....[67]....
        /*04d0*/ 	.word	0xffffffff


	//   ....[68]....
        /*04d4*/ 	.word	0xffffffff


	//   ....[69]....
        /*04d8*/ 	.word	0xffffffff


	//   ....[70]....
        /*04dc*/ 	.word	0xffffffff


	//   ....[71]....
        /*04e0*/ 	.word	0xffffffff


	//   ....[72]....
        /*04e4*/ 	.word	0xffffffff


	//   ....[73]....
        /*04e8*/ 	.word	0xffffffff


	//   ....[74]....
        /*04ec*/ 	.word	0xffffffff


	//   ....[75]....
        /*04f0*/ 	.word	0xffffffff


	//   ....[76]....
        /*04f4*/ 	.word	0xffffffff


	//   ....[77]....
        /*04f8*/ 	.word	0xffffffff


	//   ....[78]....
        /*04fc*/ 	.word	0xffffffff


	//   ....[79]....
        /*0500*/ 	.word	0xffffffff


	//   ....[80]....
        /*0504*/ 	.word	0xffffffff


	//   ....[81]....
        /*0508*/ 	.word	0xffffffff


	//   ....[82]....
        /*050c*/ 	.word	0xffffffff


	//   ....[83]....
        /*0510*/ 	.word	0xffffffff


	//   ....[84]....
        /*0514*/ 	.word	0xffffffff


	//   ....[85]....
        /*0518*/ 	.word	0xffffffff


	//   ....[86]....
        /*051c*/ 	.word	0xffffffff


	//   ....[87]....
        /*0520*/ 	.word	0xffffffff


	//   ....[88]....
        /*0524*/ 	.word	0xffffffff


	//   ....[89]....
        /*0528*/ 	.word	0xffffffff


	//   ....[90]....
        /*052c*/ 	.word	0xffffffff


	//   ....[91]....
        /*0530*/ 	.word	0xffffffff


	//   ....[92]....
        /*0534*/ 	.word	0xffffffff


	//   ....[93]....
        /*0538*/ 	.word	0xffffffff


	//   ....[94]....
        /*053c*/ 	.word	0xffffffff


	//   ....[95]....
        /*0540*/ 	.word	0xffffffff


	//   ....[96]....
        /*0544*/ 	.word	0xffffffff


	//   ....[97]....
        /*0548*/ 	.word	0xffffffff


	//   ....[98]....
        /*054c*/ 	.word	0xffffffff


	//   ....[99]....
        /*0550*/ 	.word	0xffffffff


	//   ....[100]....
        /*0554*/ 	.word	0xffffffff


	//   ....[101]....
        /*0558*/ 	.word	0xffffffff


	//   ....[102]....
        /*055c*/ 	.word	0xffffffff


	//   ....[103]....
        /*0560*/ 	.word	0xffffffff


	//   ....[104]....
        /*0564*/ 	.word	0xffffffff


	//   ....[105]....
        /*0568*/ 	.word	0xffffffff


	//   ....[106]....
        /*056c*/ 	.word	0xffffffff


	//   ....[107]....
        /*0570*/ 	.word	0xffffffff


	//   ....[108]....
        /*0574*/ 	.word	0xffffffff


	//   ....[109]....
        /*0578*/ 	.word	0xffffffff


	//   ....[110]....
        /*057c*/ 	.word	0xffffffff


	//   ....[111]....
        /*0580*/ 	.word	0xffffffff


	//   ....[112]....
        /*0584*/ 	.word	0xffffffff


	//   ....[113]....
        /*0588*/ 	.word	0xffffffff


	//   ....[114]....
        /*058c*/ 	.word	0xffffffff


	//   ....[115]....
        /*0590*/ 	.word	0xffffffff


	//   ....[116]....
        /*0594*/ 	.word	0xffffffff


	//   ....[117]....
        /*0598*/ 	.word	0xffffffff


	//   ....[118]....
        /*059c*/ 	.word	0xffffffff


	//   ....[119]....
        /*05a0*/ 	.word	0xffffffff


	//   ....[120]....
        /*05a4*/ 	.word	0xffffffff


	//   ....[121]....
        /*05a8*/ 	.word	0xffffffff


	//   ....[122]....
        /*05ac*/ 	.word	0xffffffff


	//   ....[123]....
        /*05b0*/ 	.word	0xffffffff


	//   ....[124]....
        /*05b4*/ 	.word	0xffffffff


	//   ....[125]....
        /*05b8*/ 	.word	0xffffffff


	//   ....[126]....
        /*05bc*/ 	.word	0xffffffff


	//   ....[127]....
        /*05c0*/ 	.word	0xffffffff


	//   ....[128]....
        /*05c4*/ 	.word	0xffffffff


	//   ....[129]....
        /*05c8*/ 	.word	0xffffffff


	//   ....[130]....
        /*05cc*/ 	.word	0xffffffff


	//   ....[131]....
        /*05d0*/ 	.word	0xffffffff


	//   ....[132]....
        /*05d4*/ 	.word	0xffffffff


	//   ....[133]....
        /*05d8*/ 	.word	0xffffffff


	//   ....[134]....
        /*05dc*/ 	.word	0xffffffff


	//   ....[135]....
        /*05e0*/ 	.word	0xffffffff


	//   ....[136]....
        /*05e4*/ 	.word	0xffffffff


	//   ....[137]....
        /*05e8*/ 	.word	0xffffffff


	//   ....[138]....
        /*05ec*/ 	.word	0xffffffff


	//   ....[139]....
        /*05f0*/ 	.word	0xffffffff


	//   ....[140]....
        /*05f4*/ 	.word	0xffffffff


	//   ....[141]....
        /*05f8*/ 	.word	0xffffffff


	//   ....[142]....
        /*05fc*/ 	.word	0xffffffff


	//   ....[143]....
        /*0600*/ 	.word	0xffffffff


	//   ....[144]....
        /*0604*/ 	.word	0xffffffff


	//   ....[145]....
        /*0608*/ 	.word	0xffffffff


	//   ....[146]....
        /*060c*/ 	.word	0xffffffff


	//   ....[147]....
        /*0610*/ 	.word	0xffffffff


	//   ....[148]....
        /*0614*/ 	.word	0xffffffff


	//   ....[149]....
        /*0618*/ 	.word	0xffffffff


	//   ....[150]....
        /*061c*/ 	.word	0xffffffff


	//   ....[151]....
        /*0620*/ 	.word	0xffffffff


	//   ....[152]....
        /*0624*/ 	.word	0xffffffff


	//   ....[153]....
        /*0628*/ 	.word	0xffffffff


	//   ....[154]....
        /*062c*/ 	.word	0xffffffff


	//   ....[155]....
        /*0630*/ 	.word	0xffffffff


	//   ....[156]....
        /*0634*/ 	.word	0xffffffff


	//   ....[157]....
        /*0638*/ 	.word	0xffffffff


	//   ....[158]....
        /*063c*/ 	.word	0xffffffff


	//   ....[159]....
        /*0640*/ 	.word	0xffffffff


	//   ....[160]....
        /*0644*/ 	.word	0xffffffff


	//   ....[161]....
        /*0648*/ 	.word	0xffffffff


	//   ....[162]....
        /*064c*/ 	.word	0xffffffff


	//   ....[163]....
        /*0650*/ 	.word	0xffffffff


	//   ....[164]....
        /*0654*/ 	.word	0xffffffff


	//   ....[165]....
        /*0658*/ 	.word	0xffffffff


	//   ....[166]....
        /*065c*/ 	.word	0xffffffff


	//   ....[167]....
        /*0660*/ 	.word	0xffffffff


	//   ....[168]....
        /*0664*/ 	.word	0xffffffff


	//   ....[169]....
        /*0668*/ 	.word	0xffffffff


	//   ....[170]....
        /*066c*/ 	.word	0xffffffff


	//   ....[171]....
        /*0670*/ 	.word	0xffffffff


	//   ....[172]....
        /*0674*/ 	.word	0xffffffff


	//   ....[173]....
        /*0678*/ 	.word	0xffffffff


	//   ....[174]....
        /*067c*/ 	.word	0xffffffff


	//   ....[175]....
        /*0680*/ 	.word	0xffffffff


	//   ....[176]....
        /*0684*/ 	.word	0xffffffff


	//   ....[177]....
        /*0688*/ 	.word	0xffffffff


	//   ....[178]....
        /*068c*/ 	.word	0xffffffff


	//   ....[179]....
        /*0690*/ 	.word	0xffffffff


	//   ....[180]....
        /*0694*/ 	.word	0xffffffff


	//   ....[181]....
        /*0698*/ 	.word	0xffffffff


	//   ....[182]....
        /*069c*/ 	.word	0xffffffff


	//   ....[183]....
        /*06a0*/ 	.word	0xffffffff


	//   ....[184]....
        /*06a4*/ 	.word	0xffffffff


	//   ....[185]....
        /*06a8*/ 	.word	0xffffffff


	//   ....[186]....
        /*06ac*/ 	.word	0xffffffff


	//   ....[187]....
        /*06b0*/ 	.word	0xffffffff


	//   ....[188]....
        /*06b4*/ 	.word	0xffffffff


	//   ....[189]....
        /*06b8*/ 	.word	0xffffffff


	//   ....[190]....
        /*06bc*/ 	.word	0xffffffff


	//   ....[191]....
        /*06c0*/ 	.word	0xffffffff


	//   ....[192]....
        /*06c4*/ 	.word	0xffffffff


	//   ....[193]....
        /*06c8*/ 	.word	0xffffffff


	//   ....[194]....
        /*06cc*/ 	.word	0xffffffff


	//   ....[195]....
        /*06d0*/ 	.word	0xffffffff


	//   ....[196]....
        /*06d4*/ 	.word	0xffffffff


	//   ....[197]....
        /*06d8*/ 	.word	0xffffffff


	//   ....[198]....
        /*06dc*/ 	.word	0xffffffff


	//   ....[199]....
        /*06e0*/ 	.word	0xffffffff


	//   ....[200]....
        /*06e4*/ 	.word	0xffffffff


	//   ....[201]....
        /*06e8*/ 	.word	0xffffffff


	//   ....[202]....
        /*06ec*/ 	.word	0xffffffff


	//   ....[203]....
        /*06f0*/ 	.word	0xffffffff


	//   ....[204]....
        /*06f4*/ 	.word	0xffffffff


	//   ....[205]....
        /*06f8*/ 	.word	0xffffffff


	//   ....[206]....
        /*06fc*/ 	.word	0xffffffff


	//   ....[207]....
        /*0700*/ 	.word	0xffffffff


	//   ....[208]....
        /*0704*/ 	.word	0xffffffff


	//   ....[209]....
        /*0708*/ 	.word	0xffffffff


	//   ....[210]....
        /*070c*/ 	.word	0xffffffff


	//   ....[211]....
        /*0710*/ 	.word	0xffffffff


	//   ....[212]....
        /*0714*/ 	.word	0xffffffff


	//   ....[213]....
        /*0718*/ 	.word	0xffffffff


	//   ....[214]....
        /*071c*/ 	.word	0xffffffff


	//   ....[215]....
        /*0720*/ 	.word	0xffffffff


	//   ....[216]....
        /*0724*/ 	.word	0xffffffff


	//   ....[217]....
        /*0728*/ 	.word	0xffffffff


	//   ....[218]....
        /*072c*/ 	.word	0xffffffff


	//   ....[219]....
        /*0730*/ 	.word	0xffffffff


	//   ....[220]....
        /*0734*/ 	.word	0xffffffff


	//   ....[221]....
        /*0738*/ 	.word	0xffffffff


	//   ....[222]....
        /*073c*/ 	.word	0xffffffff


	//   ....[223]....
        /*0740*/ 	.word	0xffffffff


	//   ....[224]....
        /*0744*/ 	.word	0xffffffff


	//   ....[225]....
        /*0748*/ 	.word	0xffffffff


	//   ....[226]....
        /*074c*/ 	.word	0xffffffff


	//   ....[227]....
        /*0750*/ 	.word	0xffffffff


	//   ....[228]....
        /*0754*/ 	.word	0xffffffff


	//   ....[229]....
        /*0758*/ 	.word	0xffffffff


	//   ....[230]....
        /*075c*/ 	.word	0xffffffff


	//   ....[231]....
        /*0760*/ 	.word	0xffffffff


	//   ....[232]....
        /*0764*/ 	.word	0xffffffff


	//   ....[233]....
        /*0768*/ 	.word	0xffffffff


	//   ....[234]....
        /*076c*/ 	.word	0xffffffff


	//   ....[235]....
        /*0770*/ 	.word	0xffffffff


	//   ....[236]....
        /*0774*/ 	.word	0xffffffff


	//   ....[237]....
        /*0778*/ 	.word	0xffffffff


	//   ....[238]....
        /*077c*/ 	.word	0xffffffff


	//   ....[239]....
        /*0780*/ 	.word	0x0500000f


	//   ....[240]....
        /*0784*/ 	.word	0x0500000f


	//   ....[241]....
        /*0788*/ 	.word	0x0500000f


	//   ....[242]....
        /*078c*/ 	.word	0x0500000f


	//   ....[243]....
        /*0790*/ 	.word	0x0500000f


	//   ....[244]....
        /*0794*/ 	.word	0x0500000f


	//   ....[245]....
        /*0798*/ 	.word	0x0500000f


	//   ....[246]....
        /*079c*/ 	.word	0x0500000f


	//   ....[247]....
        /*07a0*/ 	.word	0x0500000f


	//   ....[248]....
        /*07a4*/ 	.word	0x0500000f


	//   ....[249]....
        /*07a8*/ 	.word	0x0500000f


	//   ....[250]....
        /*07ac*/ 	.word	0x0500000f


	//   ....[251]....
        /*07b0*/ 	.word	0x0500000f


	//   ....[252]....
        /*07b4*/ 	.word	0x0500000f


	//   ....[253]....
        /*07b8*/ 	.word	0x0500000f


	//   ....[254]....
        /*07bc*/ 	.word	0x0500000f


	//   ....[255]....
        /*07c0*/ 	.word	0x0500000f


	//   ....[0]....
        /*07c4*/ 	.word	0x0500000f


	//----- nvinfo : EIATTR_COOP_GROUP_INSTR_OFFSETS
	.align		4
.L_457:
        /*07c8*/ 	.byte	0x04, 0x28
        /*07ca*/ 	.short	(.L_459 - .L_458)


	//   ....[0]....
.L_458:
        /*07cc*/ 	.word	0x00000070


	//   ....[1]....
        /*07d0*/ 	.word	0x00000140


	//   ....[2]....
        /*07d4*/ 	.word	0x00000190


	//   ....[3]....
        /*07d8*/ 	.word	0x000003c0


	//   ....[4]....
        /*07dc*/ 	.word	0x00000520


	//   ....[5]....
        /*07e0*/ 	.word	0x00000640


	//   ....[6]....
        /*07e4*/ 	.word	0x000007a0


	//   ....[7]....
        /*07e8*/ 	.word	0x000022e0


	//   ....[8]....
        /*07ec*/ 	.word	0x00002c20


	//   ....[9]....
        /*07f0*/ 	.word	0x000033b0


	//   ....[10]....
        /*07f4*/ 	.word	0x00003d30


	//   ....[11]....
        /*07f8*/ 	.word	0x00003f10


	//   ....[12]....
        /*07fc*/ 	.word	0x000041e0


	//   ....[13]....
        /*0800*/ 	.word	0x00004250


	//   ....[14]....
        /*0804*/ 	.word	0x00005cb0


	//   ....[15]....
        /*0808*/ 	.word	0x00005ee0


	//   ....[16]....
        /*080c*/ 	.word	0x000065d0


	//   ....[17]....
        /*0810*/ 	.word	0x000066d0


	//   ....[18]....
        /*0814*/ 	.word	0x00006b30


	//   ....[19]....
        /*0818*/ 	.word	0x00006b90


	//   ....[20]....
        /*081c*/ 	.word	0x000088b0


	//   ....[21]....
        /*0820*/ 	.word	0x000088c0


	//   ....[22]....
        /*0824*/ 	.word	0x00008940


	//   ....[23]....
        /*0828*/ 	.word	0x00008960


	//   ....[24]....
        /*082c*/ 	.word	0x0000a1e0


	//   ....[25]....
        /*0830*/ 	.word	0x0000a7d0


	//   ....[26]....
        /*0834*/ 	.word	0x0000aea0


	//   ....[27]....
        /*0838*/ 	.word	0x0000afa0


	//   ....[28]....
        /*083c*/ 	.word	0x0000b3e0


	//   ....[29]....
        /*0840*/ 	.word	0x0000b440


	//   ....[30]....
        /*0844*/ 	.word	0x0000c5c0


	//   ....[31]....
        /*0848*/ 	.word	0x0000c5d0


	//   ....[32]....
        /*084c*/ 	.word	0x0000c600


	//   ....[33]....
        /*0850*/ 	.word	0x0000c610


	//   ....[34]....
        /*0854*/ 	.word	0x0000dae0


	//   ....[35]....
        /*0858*/ 	.word	0x0000daf0


	//   ....[36]....
        /*085c*/ 	.word	0x0000db00


	//   ....[37]....
        /*0860*/ 	.word	0x0000db20


	//   ....[38]....
        /*0864*/ 	.word	0x0000db40


	//   ....[39]....
        /*0868*/ 	.word	0x0000db70


	//   ....[40]....
        /*086c*/ 	.word	0x0000dba0


	//   ....[41]....
        /*0870*/ 	.word	0x0000dbf0


	//   ....[42]....
        /*0874*/ 	.word	0x0000dc20


	//   ....[43]....
        /*0878*/ 	.word	0x0000dc70


	//   ....[44]....
        /*087c*/ 	.word	0x0000dca0


	//   ....[45]....
        /*0880*/ 	.word	0x0000dce0


	//   ....[46]....
        /*0884*/ 	.word	0x0000dd10


	//   ....[47]....
        /*0888*/ 	.word	0x0000dd60


	//   ....[48]....
        /*088c*/ 	.word	0x0000dd90


	//   ....[49]....
        /*0890*/ 	.word	0x0000ddc0


	//   ....[50]....
        /*0894*/ 	.word	0x0000ddf0


	//   ....[51]....
        /*0898*/ 	.word	0x0000de20


	//   ....[52]....
        /*089c*/ 	.word	0x0000de50


	//   ....[53]....
        /*08a0*/ 	.word	0x0000de90


	//   ....[54]....
        /*08a4*/ 	.word	0x0000dec0


	//   ....[55]....
        /*08a8*/ 	.word	0x0000df60


	//   ....[56]....
        /*08ac*/ 	.word	0x0000df90


	//   ....[57]....
        /*08b0*/ 	.word	0x0000dfc0


	//   ....[58]....
        /*08b4*/ 	.word	0x0000e0f0


	//   ....[59]....
        /*08b8*/ 	.word	0x0000e1a0


	//   ....[60]....
        /*08bc*/ 	.word	0x0000e1d0


	//   ....[61]....
        /*08c0*/ 	.word	0x0000e200


	//   ....[62]....
        /*08c4*/ 	.word	0x0000e230


	//   ....[63]....
        /*08c8*/ 	.word	0x0000e260


	//   ....[64]....
        /*08cc*/ 	.word	0x0000e290


	//   ....[65]....
        /*08d0*/ 	.word	0x0000e2c0


	//   ....[66]....
        /*08d4*/ 	.word	0x0000e2e0


	//   ....[67]....
        /*08d8*/ 	.word	0x0000e2f0


	//   ....[68]....
        /*08dc*/ 	.word	0x0000e300


	//   ....[69]....
        /*08e0*/ 	.word	0x0000e310


	//   ....[70]....
        /*08e4*/ 	.word	0x0000e320


	//   ....[71]....
        /*08e8*/ 	.word	0x0000e330


	//   ....[72]....
        /*08ec*/ 	.word	0x0000e340


	//   ....[73]....
        /*08f0*/ 	.word	0x0000e350


	//   ....[74]....
        /*08f4*/ 	.word	0x0000e360


	//   ....[75]....
        /*08f8*/ 	.word	0x0000e370


	//   ....[76]....
        /*08fc*/ 	.word	0x0000e380


	//   ....[77]....
        /*0900*/ 	.word	0x0000e390


	//   ....[78]....
        /*0904*/ 	.word	0x0000e3a0


	//   ....[79]....
        /*0908*/ 	.word	0x0000e3b0


	//   ....[80]....
        /*090c*/ 	.word	0x0000e3c0


	//   ....[81]....
        /*0910*/ 	.word	0x0000e3d0


	//   ....[82]....
        /*0914*/ 	.word	0x0000e3e0


	//   ....[83]....
        /*0918*/ 	.word	0x0000e3f0


	//   ....[84]....
        /*091c*/ 	.word	0x0000e400


	//   ....[85]....
        /*0920*/ 	.word	0x0000e410


	//   ....[86]....
        /*0924*/ 	.word	0x0000e420


	//   ....[87]....
        /*0928*/ 	.word	0x0000e430


	//   ....[88]....
        /*092c*/ 	.word	0x0000e440


	//   ....[89]....
        /*0930*/ 	.word	0x0000e450


	//   ....[90]....
        /*0934*/ 	.word	0x0000e460


	//   ....[91]....
        /*0938*/ 	.word	0x0000e470


	//   ....[92]....
        /*093c*/ 	.word	0x0000e480


	//   ....[93]....
        /*0940*/ 	.word	0x0000e490


	//   ....[94]....
        /*0944*/ 	.word	0x0000e4b0


	//   ....[95]....
        /*0948*/ 	.word	0x0000e4d0


	//   ....[96]....
        /*094c*/ 	.word	0x0000e4e0


	//   ....[97]....
        /*0950*/ 	.word	0x0000e4f0


	//   ....[98]....
        /*0954*/ 	.word	0x0000e500


	//   ....[99]....
        /*0958*/ 	.word	0x0000e510


	//   ....[100]....
        /*095c*/ 	.word	0x0000e520


	//   ....[101]....
        /*0960*/ 	.word	0x0000e530


	//   ....[102]....
        /*0964*/ 	.word	0x0000e540


	//   ....[103]....
        /*0968*/ 	.word	0x0000e550


	//   ....[104]....
        /*096c*/ 	.word	0x0000e560


	//   ....[105]....
        /*0970*/ 	.word	0x0000e570


	//   ....[106]....
        /*0974*/ 	.word	0x0000e580


	//   ....[107]....
        /*0978*/ 	.word	0x0000e590


	//   ....[108]....
        /*097c*/ 	.word	0x0000e5a0


	//   ....[109]....
        /*0980*/ 	.word	0x0000e5b0


	//   ....[110]....
        /*0984*/ 	.word	0x0000e5c0


	//   ....[111]....
        /*0988*/ 	.word	0x0000e5d0


	//   ....[112]....
        /*098c*/ 	.word	0x0000e5e0


	//   ....[113]....
        /*0990*/ 	.word	0x0000e5f0


	//   ....[114]....
        /*0994*/ 	.word	0x0000e600


	//   ....[115]....
        /*0998*/ 	.word	0x0000e610


	//   ....[116]....
        /*099c*/ 	.word	0x0000e620


	//   ....[117]....
        /*09a0*/ 	.word	0x0000e650


	//   ....[118]....
        /*09a4*/ 	.word	0x0000e660


	//   ....[119]....
        /*09a8*/ 	.word	0x0000e680


	//   ....[120]....
        /*09ac*/ 	.word	0x0000e690


	//   ....[121]....
        /*09b0*/ 	.word	0x0000e6c0


	//   ....[122]....
        /*09b4*/ 	.word	0x0000e6d0


	//   ....[123]....
        /*09b8*/ 	.word	0x0000e700


	//   ....[124]....
        /*09bc*/ 	.word	0x0000e730


	//   ....[125]....
        /*09c0*/ 	.word	0x0000e760


	//   ....[126]....
        /*09c4*/ 	.word	0x0000e790


	//   ....[127]....
        /*09c8*/ 	.word	0x0000e7c0


	//   ....[128]....
        /*09cc*/ 	.word	0x0000e7f0


	//   ....[129]....
        /*09d0*/ 	.word	0x0000e820


	//   ....[130]....
        /*09d4*/ 	.word	0x0000e850


	//   ....[131]....
        /*09d8*/ 	.word	0x0000e880


	//   ....[132]....
        /*09dc*/ 	.word	0x0000e8b0


	//   ....[133]....
        /*09e0*/ 	.word	0x0000e8d0


	//   ....[134]....
        /*09e4*/ 	.word	0x0000e8f0


	//   ....[135]....
        /*09e8*/ 	.word	0x0000e910


	//   ....[136]....
        /*09ec*/ 	.word	0x0000e940


	//   ....[137]....
        /*09f0*/ 	.word	0x0000e970


	//   ....[138]....
        /*09f4*/ 	.word	0x0000e9a0


	//   ....[139]....
        /*09f8*/ 	.word	0x0000e9d0


	//   ....[140]....
        /*09fc*/ 	.word	0x0000ea00


	//   ....[141]....
        /*0a00*/ 	.word	0x0000ea30


	//   ....[142]....
        /*0a04*/ 	.word	0x0000ea60


	//   ....[143]....
        /*0a08*/ 	.word	0x0000ea90


	//   ....[144]....
        /*0a0c*/ 	.word	0x0000eac0


	//   ....[145]....
        /*0a10*/ 	.word	0x0000eaf0


	//   ....[146]....
        /*0a14*/ 	.word	0x0000eb20


	//   ....[147]....
        /*0a18*/ 	.word	0x0000eb50


	//   ....[148]....
        /*0a1c*/ 	.word	0x0000eb80


	//   ....[149]....
        /*0a20*/ 	.word	0x0000ebb0


	//   ....[150]....
        /*0a24*/ 	.word	0x0000ebe0


	//   ....[151]....
        /*0a28*/ 	.word	0x0000ec10


	//   ....[152]....
        /*0a2c*/ 	.word	0x0000ec40


	//   ....[153]....
        /*0a30*/ 	.word	0x0000ec70


	//   ....[154]....
        /*0a34*/ 	.word	0x0000eca0


	//   ....[155]....
        /*0a38*/ 	.word	0x0000ecd0


	//   ....[156]....
        /*0a3c*/ 	.word	0x0000ed00


	//   ....[157]....
        /*0a40*/ 	.word	0x0000ed30


	//   ....[158]....
        /*0a44*/ 	.word	0x0000ed60


	//   ....[159]....
        /*0a48*/ 	.word	0x0000ed90


	//   ....[160]....
        /*0a4c*/ 	.word	0x0000edc0


	//   ....[161]....
        /*0a50*/ 	.word	0x0000edf0


	//   ....[162]....
        /*0a54*/ 	.word	0x0000fb00


	//   ....[163]....
        /*0a58*/ 	.word	0x0000fb10


	//   ....[164]....
        /*0a5c*/ 	.word	0x0000fb20


	//   ....[165]....
        /*0a60*/ 	.word	0x0000fb30


	//   ....[166]....
        /*0a64*/ 	.word	0x000105d0


	//   ....[167]....
        /*0a68*/ 	.word	0x000105f0


	//   ....[168]....
        /*0a6c*/ 	.word	0x000107a0


	//   ....[169]....
        /*0a70*/ 	.word	0x000107c0


	//   ....[170]....
        /*0a74*/ 	.word	0x00010900


	//   ....[171]....
        /*0a78*/ 	.word	0x00010920


	//   ....[172]....
        /*0a7c*/ 	.word	0x00010a70


	//   ....[173]....
        /*0a80*/ 	.word	0x00010a90


	//   ....[174]....
        /*0a84*/ 	.word	0x00010f70


	//   ....[175]....
        /*0a88*/ 	.word	0x00010f80


	//   ....[176]....
        /*0a8c*/ 	.word	0x00011820


	//   ....[177]....
        /*0a90*/ 	.word	0x00011830


	//   ....[178]....
        /*0a94*/ 	.word	0x00012a30


	//   ....[179]....
        /*0a98*/ 	.word	0x00012a60


	//   ....[180]....
        /*0a9c*/ 	.word	0x00012bd0


	//   ....[181]....
        /*0aa0*/ 	.word	0x00012bf0


	//   ....[182]....
        /*0aa4*/ 	.word	0x00012d30


	//   ....[183]....
        /*0aa8*/ 	.word	0x00012d50


	//   ....[184]....
        /*0aac*/ 	.word	0x00012ea0


	//   ....[185]....
        /*0ab0*/ 	.word	0x00012ec0


	//   ....[186]....
        /*0ab4*/ 	.word	0x000130a0


	//   ....[187]....
        /*0ab8*/ 	.word	0x000132e0


	//   ....[188]....
        /*0abc*/ 	.word	0x00013320


	//   ....[189]....
        /*0ac0*/ 	.word	0x00013360


	//   ....[190]....
        /*0ac4*/ 	.word	0x00013390


	//   ....[191]....
        /*0ac8*/ 	.word	0x000133c0


	//   ....[192]....
        /*0acc*/ 	.word	0x000133f0


	//   ....[193]....
        /*0ad0*/ 	.word	0x00013580


	//   ....[194]....
        /*0ad4*/ 	.word	0x000135b0


	//   ....[195]....
        /*0ad8*/ 	.word	0x000135f0


	//   ....[196]....
        /*0adc*/ 	.word	0x00013620


	//   ....[197]....
        /*0ae0*/ 	.word	0x00013650


	//   ....[198]....
        /*0ae4*/ 	.word	0x00013680


	//   ....[199]....
        /*0ae8*/ 	.word	0x00013720


	//   ....[200]....
        /*0aec*/ 	.word	0x00013770


	//   ....[201]....
        /*0af0*/ 	.word	0x00013780


	//   ....[202]....
        /*0af4*/ 	.word	0x000137c0


	//   ....[203]....
        /*0af8*/ 	.word	0x00015840


	//   ....[204]....
        /*0afc*/ 	.word	0x000164f0


	//   ....[205]....
        /*0b00*/ 	.word	0x00016500


	//   ....[206]....
        /*0b04*/ 	.word	0x00016510


	//   ....[207]....
        /*0b08*/ 	.word	0x00016580


	//   ....[208]....
        /*0b0c*/ 	.word	0x00016690


	//   ....[209]....
        /*0b10*/ 	.word	0x000166a0


	//   ....[210]....
        /*0b14*/ 	.word	0x00016730


	//   ....[211]....
        /*0b18*/ 	.word	0x00016740


	//   ....[212]....
        /*0b1c*/ 	.word	0x000167d0


	//   ....[213]....
        /*0b20*/ 	.word	0x000167e0


	//   ....[214]....
        /*0b24*/ 	.word	0x00016870


	//   ....[215]....
        /*0b28*/ 	.word	0x00016880


	//   ....[216]....
        /*0b2c*/ 	.word	0x00016910


	//   ....[217]....
        /*0b30*/ 	.word	0x00016920


	//   ....[218]....
        /*0b34*/ 	.word	0x00016930


	//   ....[219]....
        /*0b38*/ 	.word	0x00016940


	//   ....[220]....
        /*0b3c*/ 	.word	0x00018800


	//   ....[221]....
        /*0b40*/ 	.word	0x00018830


	//   ....[222]....
        /*0b44*/ 	.word	0x00018860


	//   ....[223]....
        /*0b48*/ 	.word	0x00018890


	//   ....[224]....
        /*0b4c*/ 	.word	0x000188c0


	//   ....[225]....
        /*0b50*/ 	.word	0x000188f0


	//   ....[226]....
        /*0b54*/ 	.word	0x00018920


	//   ....[227]....
        /*0b58*/ 	.word	0x00018950


	//   ....[228]....
        /*0b5c*/ 	.word	0x00018ac0


	//   ....[229]....
        /*0b60*/ 	.word	0x00018af0


	//   ....[230]....
        /*0b64*/ 	.word	0x00018b20


	//   ....[231]....
        /*0b68*/ 	.word	0x00018b50


	//   ....[232]....
        /*0b6c*/ 	.word	0x00018b80


	//   ....[233]....
        /*0b70*/ 	.word	0x00018bb0


	//   ....[234]....
        /*0b74*/ 	.word	0x00018c30


	//   ....[235]....
        /*0b78*/ 	.word	0x00018c70


	//   ....[236]....
        /*0b7c*/ 	.word	0x00018c80


	//   ....[237]....
        /*0b80*/ 	.word	0x00018cc0


	//   ....[238]....
        /*0b84*/ 	.word	0x000197a0


	//   ....[239]....
        /*0b88*/ 	.word	0x00019e80


	//   ....[240]....
        /*0b8c*/ 	.word	0x0001a060


	//   ....[241]....
        /*0b90*/ 	.word	0x0001a0d0


	//   ....[242]....
        /*0b94*/ 	.word	0x0001a130


	//   ....[243]....
        /*0b98*/ 	.word	0x0001a1d0


	//   ....[244]....
        /*0b9c*/ 	.word	0x0001a290


	//   ....[245]....
        /*0ba0*/ 	.word	0x0001a3a0


	//   ....[246]....
        /*0ba4*/ 	.word	0x0001a400


	//   ....[247]....
        /*0ba8*/ 	.word	0x0001a500


	//   ....[248]....
        /*0bac*/ 	.word	0x0001a560


	//   ....[249]....
        /*0bb0*/ 	.word	0x0001a660


	//   ....[250]....
        /*0bb4*/ 	.word	0x0001a6c0


	//   ....[251]....
        /*0bb8*/ 	.word	0x0001a7c0


	//   ....[252]....
        /*0bbc*/ 	.word	0x0001a820


	//   ....[253]....
        /*0bc0*/ 	.word	0x0001a900


	//   ....[254]....
        /*0bc4*/ 	.word	0x0001a980


	//   ....[255]....
        /*0bc8*/ 	.word	0x0001aa60


	//   ....[0]....
        /*0bcc*/ 	.word	0x0001adb0


	//----- nvinfo : EIATTR_REG_RECONFIG
	.align		4
.L_459:
        /*0bd0*/ 	.byte	0x01, 0x54
	.zero		2


	//----- nvinfo : EIATTR_SYSCALL_OFFSETS
	.align		4
        /*0bd4*/ 	.byte	0x04, 0x46
        /*0bd6*/ 	.short	(.L_461 - .L_460)


	//   ....[0]....
.L_460:
        /*0bd8*/ 	.word	0x00002460


	//   ....[1]....
        /*0bdc*/ 	.word	0x00015280


	//   ....[2]....
        /*0be0*/ 	.word	0x00015410


	//   ....[3]....
        /*0be4*/ 	.word	0x00015570


	//   ....[4]....
        /*0be8*/ 	.word	0x000156b0


	//   ....[5]....
        /*0bec*/ 	.word	0x000160d0


	//----- nvinfo : EIATTR_MBARRIER_INSTR_OFFSETS
	.align		4
.L_461:
        /*0bf0*/ 	.byte	0x04, 0x39
        /*0bf2*/ 	.short	(.L_463 - .L_462)


	//   ....[0]....
.L_462:
        /*0bf4*/ 	.word	0x00000270
        /*0bf8*/ 	.word	0x000000ff
        /*0bfc*/ 	.word	0x00028400
        /*0c00*/ 	.short	0x0100
        /*0c02*/ 	.byte	0x08
	.zero		1


	//   ....[1]....
        /*0c04*/ 	.word	0x00000280
        /*0c08*/ 	.word	0x000000ff
        /*0c0c*/ 	.word	0x00028420
        /*0c10*/ 	.short	0x0100
        /*0c12*/ 	.byte	0x08
	.zero		1


	//   ....[2]....
        /*0c14*/ 	.word	0x00000370
        /*0c18*/ 	.word	0x000000ff
        /*0c1c*/ 	.word	0x00028430
        /*0c20*/ 	.short	0x0100
        /*0c22*/ 	.byte	0x08
	.zero		1


	//   ....[3]....
        /*0c24*/ 	.word	0x00000380
        /*0c28*/ 	.word	0x000000ff
        /*0c2c*/ 	.word	0x00028440
        /*0c30*/ 	.short	0x0100
        /*0c32*/ 	.byte	0x08
	.zero		1


	//   ....[4]....
        /*0c34*/ 	.word	0x00000390
        /*0c38*/ 	.word	0x000000ff
        /*0c3c*/ 	.word	0x00028438
        /*0c40*/ 	.short	0x0100
        /*0c42*/ 	.byte	0x08
	.zero		1


	//   ....[5]....
        /*0c44*/ 	.word	0x000003a0
        /*0c48*/ 	.word	0x000000ff
        /*0c4c*/ 	.word	0x00028448
        /*0c50*/ 	.short	0x0100
        /*0c52*/ 	.byte	0x08
	.zero		1


	//   ....[6]....
        /*0c54*/ 	.word	0x000004d0
        /*0c58*/ 	.word	0x000000ff
        /*0c5c*/ 	.word	0x00028450
        /*0c60*/ 	.short	0x0100
        /*0c62*/ 	.byte	0x08
	.zero		1


	//   ....[7]....
        /*0c64*/ 	.word	0x000004e0
        /*0c68*/ 	.word	0x000000ff
        /*0c6c*/ 	.word	0x00028460
        /*0c70*/ 	.short	0x0100
        /*0c72*/ 	.byte	0x08
	.zero		1


	//   ....[8]....
        /*0c74*/ 	.word	0x000004f0
        /*0c78*/ 	.word	0x000000ff
        /*0c7c*/ 	.word	0x00028458
        /*0c80*/ 	.short	0x0100
        /*0c82*/ 	.byte	0x08
	.zero		1


	//   ....[9]....
        /*0c84*/ 	.word	0x00000500
        /*0c88*/ 	.word	0x000000ff
        /*0c8c*/ 	.word	0x00028468
        /*0c90*/ 	.short	0x0100
        /*0c92*/ 	.byte	0x08
	.zero		1


	//   ....[10]....
        /*0c94*/ 	.word	0x000005f0
        /*0c98*/ 	.word	0x000000ff
        /*0c9c*/ 	.word	0x00028470
        /*0ca0*/ 	.short	0x0100
        /*0ca2*/ 	.byte	0x06
	.zero		1


	//   ....[11]....
        /*0ca4*/ 	.word	0x00000600
        /*0ca8*/ 	.word	0x000000ff
        /*0cac*/ 	.word	0x00028480
        /*0cb0*/ 	.short	0x0100
        /*0cb2*/ 	.byte	0x06
	.zero		1


	//   ....[12]....
        /*0cb4*/ 	.word	0x00000610
        /*0cb8*/ 	.word	0x000000ff
        /*0cbc*/ 	.word	0x00028478
        /*0cc0*/ 	.short	0x0100
        /*0cc2*/ 	.byte	0x06
	.zero		1


	//   ....[13]....
        /*0cc4*/ 	.word	0x00000620
        /*0cc8*/ 	.word	0x000000ff
        /*0ccc*/ 	.word	0x00028488
        /*0cd0*/ 	.short	0x0100
        /*0cd2*/ 	.byte	0x06
	.zero		1


	//   ....[14]....
        /*0cd4*/ 	.word	0x00000750
        /*0cd8*/ 	.word	0x000000ff
        /*0cdc*/ 	.word	0x00028490
        /*0ce0*/ 	.short	0x0100
        /*0ce2*/ 	.byte	0x08
	.zero		1


	//   ....[15]....
        /*0ce4*/ 	.word	0x00000760
        /*0ce8*/ 	.word	0x000000ff
        /*0cec*/ 	.word	0x000284a0
        /*0cf0*/ 	.short	0x0100
        /*0cf2*/ 	.byte	0x08
	.zero		1


	//   ....[16]....
        /*0cf4*/ 	.word	0x00000770
        /*0cf8*/ 	.word	0x000000ff
        /*0cfc*/ 	.word	0x00028498
        /*0d00*/ 	.short	0x0100
        /*0d02*/ 	.byte	0x08
	.zero		1


	//   ....[17]....
        /*0d04*/ 	.word	0x00000780
        /*0d08*/ 	.word	0x000000ff
        /*0d0c*/ 	.word	0x000284a8
        /*0d10*/ 	.short	0x0100
        /*0d12*/ 	.byte	0x08
	.zero		1


	//   ....[18]....
        /*0d14*/ 	.word	0x000008b0
        /*0d18*/ 	.word	0x000000ff
        /*0d1c*/ 	.word	0x000284b0
        /*0d20*/ 	.short	0x0100
        /*0d22*/ 	.byte	0x08
	.zero		1


	//   ....[19]....
        /*0d24*/ 	.word	0x000008c0
        /*0d28*/ 	.word	0x000000ff
        /*0d2c*/ 	.word	0x000284c0
        /*0d30*/ 	.short	0x0100
        /*0d32*/ 	.byte	0x08
	.zero		1


	//   ....[20]....
        /*0d34*/ 	.word	0x000008d0
        /*0d38*/ 	.word	0x000000ff
        /*0d3c*/ 	.word	0x000284b8
        /*0d40*/ 	.short	0x0100
        /*0d42*/ 	.byte	0x08
	.zero		1


	//   ....[21]....
        /*0d44*/ 	.word	0x000008e0
        /*0d48*/ 	.word	0x000000ff
        /*0d4c*/ 	.word	0x000284c8
        /*0d50*/ 	.short	0x0100
        /*0d52*/ 	.byte	0x08
	.zero		1


	//   ....[22]....
        /*0d54*/ 	.word	0x00002750
        /*0d58*/ 	.word	0x000000ff
        /*0d5c*/ 	.word	0x00028400
        /*0d60*/ 	.short	0x010a
        /*0d62*/ 	.byte	0x28
	.zero		1


	//   ....[23]....
        /*0d64*/ 	.word	0x000027f0
        /*0d68*/ 	.word	0x00000006
        /*0d6c*/ 	.word	0x00028430
        /*0d70*/ 	.short	0x010a
        /*0d72*/ 	.byte	0x3f
	.zero		1


	//   ....[24]....
        /*0d74*/ 	.word	0x00002850
        /*0d78*/ 	.word	0x00000006
        /*0d7c*/ 	.word	0x00028430
        /*0d80*/ 	.short	0x010a
        /*0d82*/ 	.byte	0x3f
	.zero		1


	//   ....[25]....
        /*0d84*/ 	.word	0x00002f90
        /*0d88*/ 	.word	0x00000003
        /*0d8c*/ 	.word	0x00000000
        /*0d90*/ 	.short	0x0101
        /*0d92*/ 	.byte	0x3f
	.zero		1


	//   ....[26]....
        /*0d94*/ 	.word	0x000052e0
        /*0d98*/ 	.word	0x000000ff
        /*0d9c*/ 	.word	0x00028430
        /*0da0*/ 	.short	0x010a
        /*0da2*/ 	.byte	0x0a
	.zero		1


	//   ....[27]....
        /*0da4*/ 	.word	0x00005320
        /*0da8*/ 	.word	0x000000ff
        /*0dac*/ 	.word	0x00028430
        /*0db0*/ 	.short	0x010a
        /*0db2*/ 	.byte	0x0a
	.zero		1


	//   ....[28]....
        /*0db4*/ 	.word	0x00005670
        /*0db8*/ 	.word	0x000000ff
        /*0dbc*/ 	.word	0x00028450
        /*0dc0*/ 	.short	0x010a
        /*0dc2*/ 	.byte	0x0a
	.zero		1


	//   ....[29]....
        /*0dc4*/ 	.word	0x000056b0
        /*0dc8*/ 	.word	0x000000ff
        /*0dcc*/ 	.word	0x00028450
        /*0dd0*/ 	.short	0x010a
        /*0dd2*/ 	.byte	0x0a
	.zero		1


	//   ....[30]....
        /*0dd4*/ 	.word	0x00005d40
        /*0dd8*/ 	.word	0x00000007
        /*0ddc*/ 	.word	0x00000000
        /*0de0*/ 	.short	0x0101
        /*0de2*/ 	.byte	0x3f
	.zero		1


	//   ....[31]....
        /*0de4*/ 	.word	0x00007170
        /*0de8*/ 	.word	0x000000ff
        /*0dec*/ 	.word	0x00000000
        /*0df0*/ 	.short	0x0101
        /*0df2*/ 	.byte	0x0b
	.zero		1


	//   ....[32]....
        /*0df4*/ 	.word	0x00007dd0
        /*0df8*/ 	.word	0x000000ff
        /*0dfc*/ 	.word	0x00028430
        /*0e00*/ 	.short	0x010a
        /*0e02*/ 	.byte	0x07
	.zero		1


	//   ....[33]....
        /*0e04*/ 	.word	0x00007e10
        /*0e08*/ 	.word	0x000000ff
        /*0e0c*/ 	.word	0x00028430
        /*0e10*/ 	.short	0x010a
        /*0e12*/ 	.byte	0x07
	.zero		1


	//   ....[34]....
        /*0e14*/ 	.word	0x00008190
        /*0e18*/ 	.word	0x000000ff
        /*0e1c*/ 	.word	0x00028450
        /*0e20*/ 	.short	0x010a
        /*0e22*/ 	.byte	0x0a
	.zero		1


	//   ....[35]....
        /*0e24*/ 	.word	0x000081d0
        /*0e28*/ 	.word	0x000000ff
        /*0e2c*/ 	.word	0x00028450
        /*0e30*/ 	.short	0x010a
        /*0e32*/ 	.byte	0x0a
	.zero		1


	//   ....[36]....
        /*0e34*/ 	.word	0x00008e40
        /*0e38*/ 	.word	0x000000b1
        /*0e3c*/ 	.word	0x00000000
        /*0e40*/ 	.short	0x0101
        /*0e42*/ 	.byte	0x3f
	.zero		1


	//   ....[37]....
        /*0e44*/ 	.word	0x000091d0
        /*0e48*/ 	.word	0x000000ff
        /*0e4c*/ 	.word	0x00000000
        /*0e50*/ 	.short	0x0101
        /*0e52*/ 	.byte	0x05
	.zero		1


	//   ....[38]....
        /*0e54*/ 	.word	0x00009bc0
        /*0e58*/ 	.word	0x000000ff
        /*0e5c*/ 	.word	0x00028430
        /*0e60*/ 	.short	0x010a
        /*0e62*/ 	.byte	0x06
	.zero		1


	//   ....[39]....
        /*0e64*/ 	.word	0x00009c00
        /*0e68*/ 	.word	0x000000ff
        /*0e6c*/ 	.word	0x00028430
        /*0e70*/ 	.short	0x010a
        /*0e72*/ 	.byte	0x06
	.zero		1


	//   ....[40]....
        /*0e74*/ 	.word	0x00009f80
        /*0e78*/ 	.word	0x000000ff
        /*0e7c*/ 	.word	0x00028450
        /*0e80*/ 	.short	0x010a
        /*0e82*/ 	.byte	0x0a
	.zero		1


	//   ....[41]....
        /*0e84*/ 	.word	0x00009fc0
        /*0e88*/ 	.word	0x000000ff
        /*0e8c*/ 	.word	0x00028450
        /*0e90*/ 	.short	0x010a
        /*0e92*/ 	.byte	0x0a
	.zero		1


	//   ....[42]....
        /*0e94*/ 	.word	0x0000a5d0
        /*0e98*/ 	.word	0x00000006
        /*0e9c*/ 	.word	0x00000000
        /*0ea0*/ 	.short	0x0101
        /*0ea2*/ 	.byte	0x3f
	.zero		1


	//   ....[43]....
        /*0ea4*/ 	.word	0x0000ba50
        /*0ea8*/ 	.word	0x000000ff
        /*0eac*/ 	.word	0x00000000
        /*0eb0*/ 	.short	0x0101
        /*0eb2*/ 	.byte	0x05
	.zero		1


	//   ....[44]....
        /*0eb4*/ 	.word	0x0000c370
        /*0eb8*/ 	.word	0x000000ff
        /*0ebc*/ 	.word	0x00028450
        /*0ec0*/ 	.short	0x010a
        /*0ec2*/ 	.byte	0x0e
	.zero		1


	//   ....[45]....
        /*0ec4*/ 	.word	0x0000c3b0
        /*0ec8*/ 	.word	0x000000ff
        /*0ecc*/ 	.word	0x00028450
        /*0ed0*/ 	.short	0x010a
        /*0ed2*/ 	.byte	0x0e
	.zero		1


	//   ....[46]....
        /*0ed4*/ 	.word	0x0000c8f0
        /*0ed8*/ 	.word	0x000000ff
        /*0edc*/ 	.word	0x00000000
        /*0ee0*/ 	.short	0x0101
        /*0ee2*/ 	.byte	0x04
	.zero		1


	//   ....[47]....
        /*0ee4*/ 	.word	0x00010600
        /*0ee8*/ 	.word	0x000000ff
        /*0eec*/ 	.word	0x00000000
        /*0ef0*/ 	.short	0x0101
        /*0ef2*/ 	.byte	0x07
	.zero		1


	//   ....[48]....
        /*0ef4*/ 	.word	0x00010ee0
        /*0ef8*/ 	.word	0x000000ff
        /*0efc*/ 	.word	0x00000000
        /*0f00*/ 	.short	0x0101
        /*0f02*/ 	.byte	0x07
	.zero		1


	//   ....[49]....
        /*0f04*/ 	.word	0x00015ad0
        /*0f08*/ 	.word	0x00000002
        /*0f0c*/ 	.word	0x00028480
        /*0f10*/ 	.short	0x010a
        /*0f12*/ 	.byte	0x3f
	.zero		1


	//   ....[50]....
        /*0f14*/ 	.word	0x00015ce0
        /*0f18*/ 	.word	0x00000002
        /*0f1c*/ 	.word	0x00028440
        /*0f20*/ 	.short	0x010a
        /*0f22*/ 	.byte	0x3f
	.zero		1


	//   ....[51]....
        /*0f24*/ 	.word	0x00016a70
        /*0f28*/ 	.word	0x00000011
        /*0f2c*/ 	.word	0x00028400
        /*0f30*/ 	.short	0x0107
        /*0f32*/ 	.byte	0x3f
	.zero		1


	//   ....[52]....
        /*0f34*/ 	.word	0x00016b70
        /*0f38*/ 	.word	0x00000011
        /*0f3c*/ 	.word	0x00028400
        /*0f40*/ 	.short	0x0101
        /*0f42*/ 	.byte	0x3f
	.zero		1


	//   ....[53]....
        /*0f44*/ 	.word	0x00016b90
        /*0f48*/ 	.word	0x00000011
        /*0f4c*/ 	.word	0x00028420
        /*0f50*/ 	.short	0x010a
        /*0f52*/ 	.byte	0x3f
	.zero		1


	//   ....[54]....
        /*0f54*/ 	.word	0x00016eb0
        /*0f58*/ 	.word	0x00000006
        /*0f5c*/ 	.word	0x00028480
        /*0f60*/ 	.short	0x010a
        /*0f62*/ 	.byte	0x3f
	.zero		1


	//   ....[55]....
        /*0f64*/ 	.word	0x00017210
        /*0f68*/ 	.word	0x00000006
        /*0f6c*/ 	.word	0x00028440
        /*0f70*/ 	.short	0x010a
        /*0f72*/ 	.byte	0x3f
	.zero		1


	//   ....[56]....
        /*0f74*/ 	.word	0x000175d0
        /*0f78*/ 	.word	0x00000013
        /*0f7c*/ 	.word	0x00028470
        /*0f80*/ 	.short	0x010a
        /*0f82*/ 	.byte	0x3f
	.zero		1


	//   ....[57]....
        /*0f84*/ 	.word	0x00017640
        /*0f88*/ 	.word	0x00000013
        /*0f8c*/ 	.word	0x00028460
        /*0f90*/ 	.short	0x010a
        /*0f92*/ 	.byte	0x3f
	.zero		1


	//   ....[58]....
        /*0f94*/ 	.word	0x00017c20
        /*0f98*/ 	.word	0x00000013
        /*0f9c*/ 	.word	0x00028450
        /*0fa0*/ 	.short	0x0101
        /*0fa2*/ 	.byte	0x3f
	.zero		1


	//   ....[59]....
        /*0fa4*/ 	.word	0x00017ca0
        /*0fa8*/ 	.word	0x00000013
        /*0fac*/ 	.word	0x00000000
        /*0fb0*/ 	.short	0x0101
        /*0fb2*/ 	.byte	0x3f
	.zero		1


	//   ....[60]....
        /*0fb4*/ 	.word	0x00017ee0
        /*0fb8*/ 	.word	0x00000002
        /*0fbc*/ 	.word	0x00028470
        /*0fc0*/ 	.short	0x010a
        /*0fc2*/ 	.byte	0x3f
	.zero		1


	//   ....[61]....
        /*0fc4*/ 	.word	0x00017f50
        /*0fc8*/ 	.word	0x00000002
        /*0fcc*/ 	.word	0x00028460
        /*0fd0*/ 	.short	0x010a
        /*0fd2*/ 	.byte	0x3f
	.zero		1


	//   ....[62]....
        /*0fd4*/ 	.word	0x000184f0
        /*0fd8*/ 	.word	0x00000002
        /*0fdc*/ 	.word	0x00028450
        /*0fe0*/ 	.short	0x0101
        /*0fe2*/ 	.byte	0x3f
	.zero		1


	//   ....[63]....
        /*0fe4*/ 	.word	0x00018540
        /*0fe8*/ 	.word	0x00000002
        /*0fec*/ 	.word	0x00000000
        /*0ff0*/ 	.short	0x0101
        /*0ff2*/ 	.byte	0x3f
	.zero		1


	//   ....[64]....
        /*0ff4*/ 	.word	0x00019720
        /*0ff8*/ 	.word	0x00000000
        /*0ffc*/ 	.word	0x00028420
        /*1000*/ 	.short	0x010a
        /*1002*/ 	.byte	0x3f
	.zero		1


	//   ....[65]....
        /*1004*/ 	.word	0x00019900
        /*1008*/ 	.word	0x00000006
        /*100c*/ 	.word	0x00000000
        /*1010*/ 	.short	0x010a
        /*1012*/ 	.byte	0x3f
	.zero		1


	//   ....[66]....
        /*1014*/ 	.word	0x00019970
        /*1018*/ 	.word	0x00000007
        /*101c*/ 	.word	0x00000000
        /*1020*/ 	.short	0x010a
        /*1022*/ 	.byte	0x3f
	.zero		1


	//   ....[67]....
        /*1024*/ 	.word	0x000199d0
        /*1028*/ 	.word	0x00000004
        /*102c*/ 	.word	0x00028460
        /*1030*/ 	.short	0x010a
        /*1032*/ 	.byte	0x3f
	.zero		1


	//   ....[68]....
        /*1034*/ 	.word	0x00019a20
        /*1038*/ 	.word	0x00000003
        /*103c*/ 	.word	0x00028460
        /*1040*/ 	.short	0x010a
        /*1042*/ 	.byte	0x3f
	.zero		1


	//   ....[69]....
        /*1044*/ 	.word	0x00019a60
        /*1048*/ 	.word	0x00000004
        /*104c*/ 	.word	0x00028480
        /*1050*/ 	.short	0x010a
        /*1052*/ 	.byte	0x3f
	.zero		1


	//   ....[70]....
        /*1054*/ 	.word	0x00019a80
        /*1058*/ 	.word	0x00000003
        /*105c*/ 	.word	0x00028480
        /*1060*/ 	.short	0x010a
        /*1062*/ 	.byte	0x3f
	.zero		1


	//   ....[71]....
        /*1064*/ 	.word	0x00019af0
        /*1068*/ 	.word	0x00000003
        /*106c*/ 	.word	0x00028400
        /*1070*/ 	.short	0x010a
        /*1072*/ 	.byte	0x3f
	.zero		1


	//   ....[72]....
        /*1074*/ 	.word	0x00019b40
        /*1078*/ 	.word	0x00000006
        /*107c*/ 	.word	0x00028430
        /*1080*/ 	.short	0x010a
        /*1082*/ 	.byte	0x3f
	.zero		1


	//   ....[73]....
        /*1084*/ 	.word	0x00019ba0
        /*1088*/ 	.word	0x00000007
        /*108c*/ 	.word	0x00028430
        /*1090*/ 	.short	0x010a
        /*1092*/ 	.byte	0x3f
	.zero		1


	//   ....[74]....
        /*1094*/ 	.word	0x00019c00
        /*1098*/ 	.word	0x00000007
        /*109c*/ 	.word	0x00028450
        /*10a0*/ 	.short	0x010a
        /*10a2*/ 	.byte	0x3f
	.zero		1


	//   ....[75]....
        /*10a4*/ 	.word	0x00019c60
        /*10a8*/ 	.word	0x00000009
        /*10ac*/ 	.word	0x00028430
        /*10b0*/ 	.short	0x010a
        /*10b2*/ 	.byte	0x3f
	.zero		1


	//   ....[76]....
        /*10b4*/ 	.word	0x00019cc0
        /*10b8*/ 	.word	0x00000009
        /*10bc*/ 	.word	0x00028450
        /*10c0*/ 	.short	0x010a
        /*10c2*/ 	.byte	0x3f
	.zero		1


	//   ....[77]....
        /*10c4*/ 	.word	0x00019d20
        /*10c8*/ 	.word	0x00000007
        /*10cc*/ 	.word	0x00028430
        /*10d0*/ 	.short	0x010a
        /*10d2*/ 	.byte	0x3f
	.zero		1


	//   ....[78]....
        /*10d4*/ 	.word	0x00019d80
        /*10d8*/ 	.word	0x00000007
        /*10dc*/ 	.word	0x00028450
        /*10e0*/ 	.short	0x010a
        /*10e2*/ 	.byte	0x3f
	.zero		1


	//   ....[79]....
        /*10e4*/ 	.word	0x00019de0
        /*10e8*/ 	.word	0x00000005
        /*10ec*/ 	.word	0x00028450
        /*10f0*/ 	.short	0x010a
        /*10f2*/ 	.byte	0x3f
	.zero		1


	//   ....[80]....
        /*10f4*/ 	.word	0x00019f30
        /*10f8*/ 	.word	0x00000002
        /*10fc*/ 	.word	0x00028480
        /*1100*/ 	.short	0x010a
        /*1102*/ 	.byte	0x3f
	.zero		1


	//   ....[81]....
        /*1104*/ 	.word	0x00019f80
        /*1108*/ 	.word	0x00000002
        /*110c*/ 	.word	0x00028440
        /*1110*/ 	.short	0x010a
        /*1112*/ 	.byte	0x3f
	.zero		1


	//   ....[82]....
        /*1114*/ 	.word	0x0001aaa0
        /*1118*/ 	.word	0x00000011
        /*111c*/ 	.word	0x00028420
        /*1120*/ 	.short	0x010a
        /*1122*/ 	.byte	0x3f
	.zero		1


	//   ....[83]....
        /*1124*/ 	.word	0x0001aaf0
        /*1128*/ 	.word	0x00000006
        /*112c*/ 	.word	0x00028480
        /*1130*/ 	.short	0x010a
        /*1132*/ 	.byte	0x3f
	.zero		1


	//   ....[84]....
        /*1134*/ 	.word	0x0001ab40
        /*1138*/ 	.word	0x00000006
        /*113c*/ 	.word	0x00028440
        /*1140*/ 	.short	0x010a
        /*1142*/ 	.byte	0x3f
	.zero		1


	//   ....[85]....
        /*1144*/ 	.word	0x0001ab90
        /*1148*/ 	.word	0x00000013
        /*114c*/ 	.word	0x00028470
        /*1150*/ 	.short	0x010a
        /*1152*/ 	.byte	0x3f
	.zero		1


	//   ....[86]....
        /*1154*/ 	.word	0x0001abe0
        /*1158*/ 	.word	0x00000013
        /*115c*/ 	.word	0x00028460
        /*1160*/ 	.short	0x010a
        /*1162*/ 	.byte	0x3f
	.zero		1


	//   ....[87]....
        /*1164*/ 	.word	0x0001ac30
        /*1168*/ 	.word	0x00000002
        /*116c*/ 	.word	0x00028470
        /*1170*/ 	.short	0x010a
        /*1172*/ 	.byte	0x3f
	.zero		1


	//   ....[88]....
        /*1174*/ 	.word	0x0001ac80
        /*1178*/ 	.word	0x00000002
        /*117c*/ 	.word	0x00028460
        /*1180*/ 	.short	0x010a
        /*1182*/ 	.byte	0x3f
	.zero		1


	//   ....[89]....
        /*1184*/ 	.word	0x0001acd0
        /*1188*/ 	.word	0x00000000
        /*118c*/ 	.word	0x00028420
        /*1190*/ 	.short	0x010a
        /*1192*/ 	.byte	0x3f
	.zero		1


	//   ....[90]....
        /*1194*/ 	.word	0x0001ae70
        /*1198*/ 	.word	0x00000006
        /*119c*/ 	.word	0x00000000
        /*11a0*/ 	.short	0x010a
        /*11a2*/ 	.byte	0x3f
	.zero		1


	//   ....[91]....
        /*11a4*/ 	.word	0x0001aec0
        /*11a8*/ 	.word	0x00000007
        /*11ac*/ 	.word	0x00000000
        /*11b0*/ 	.short	0x010a
        /*11b2*/ 	.byte	0x3f
	.zero		1


	//   ....[92]....
        /*11b4*/ 	.word	0x0001af10
        /*11b8*/ 	.word	0x00000004
        /*11bc*/ 	.word	0x00028460
        /*11c0*/ 	.short	0x010a
        /*11c2*/ 	.byte	0x3f
	.zero		1


	//   ....[93]....
        /*11c4*/ 	.word	0x0001af60
        /*11c8*/ 	.word	0x00000003
        /*11cc*/ 	.word	0x00028460
        /*11d0*/ 	.short	0x010a
        /*11d2*/ 	.byte	0x3f
	.zero		1


	//   ....[94]....
        /*11d4*/ 	.word	0x0001afb0
        /*11d8*/ 	.word	0x00000004
        /*11dc*/ 	.word	0x00028480
        /*11e0*/ 	.short	0x010a
        /*11e2*/ 	.byte	0x3f
	.zero		1


	//----- nvinfo : EIATTR_NUM_MBARRIERS
	.align		4
.L_463:
        /*11e4*/ 	.byte	0x03, 0x38
        /*11e6*/ 	.short	0x0016


	//----- nvinfo : EIATTR_EXIT_INSTR_OFFSETS
	.align		4
        /*11e8*/ 	.byte	0x04, 0x1c
        /*11ea*/ 	.short	(.L_465 - .L_464)


	//   ....[0]....
.L_464:
        /*11ec*/ 	.word	0x00000aa0


	//   ....[1]....
        /*11f0*/ 	.word	0x00013040


	//   ....[2]....
        /*11f4*/ 	.word	0x00019ad0


	//----- nvinfo : EIATTR_MAX_THREADS
	.align		4
.L_465:
        /*11f8*/ 	.byte	0x04, 0x05
        /*11fa*/ 	.short	(.L_467 - .L_466)
.L_466:
        /*11fc*/ 	.word	0x00000180
        /*1200*/ 	.word	0x00000001
        /*1204*/ 	.word	0x00000001


	//----- nvinfo : EIATTR_CRS_STACK_SIZE
	.align		4
.L_467:
        /*1208*/ 	.byte	0x04, 0x1e
        /*120a*/ 	.short	(.L_469 - .L_468)
.L_468:
        /*120c*/ 	.word	0x00000000


	//----- nvinfo : EIATTR_CBANK_PARAM_SIZE
	.align		4
.L_469:
        /*1210*/ 	.byte	0x03, 0x19
        /*1212*/ 	.short	0x0af0


	//----- nvinfo : EIATTR_PARAM_CBANK
	.align		4
        /*1214*/ 	.byte	0x04, 0x0a
        /*1216*/ 	.short	(.L_471 - .L_470)
	.align		4
.L_470:
        /*1218*/ 	.word	index@(.nv.constant0._ZN7cutlass13device_kernelIN5flash11enable_sm90INS1_16FlashAttnFwdSm90INS1_25CollectiveMainloopFwdSm90ILi2EN4cute5tupleIJNS5_1CILi1EEES8_S8_EEENS6_IJNS7_ILi128EEENS7_ILi64EEENS7_ILi256EEEEEELi256ENS_12float_e4m3_tEfNS_4arch4Sm90ELb0ELb1ELb1ELb1ELb0ELb0ELb0ELb1ELb1ELb1ELb1ELb0EEENS1_21CollectiveEpilogueFwdINS6_IJSA_SC_SB_EEES9_NS_10bfloat16_tESG_Li256ELb1ELb1ELb1ELb1EEENS1_36VarlenDynamicPersistentTileSchedulerILi128ELi64ELi256ELi128ELb1ELb1ELb1ELb1ELb0ELb1EEEEEEEEEvNT_6ParamsE)
        /*121c*/ 	.short	0x0210
        /*121e*/ 	.short	0x0af0


	//----- nvinfo : EIATTR_SW_WAR
	.align		4
.L_471:
        /*1220*/ 	.byte	0x04, 0x36
        /*1222*/ 	.short	(.L_473 - .L_472)
.L_472:
        /*1224*/ 	.word	0x00000008
.L_473:


//--------------------- .nv.info._ZN7cutlass13device_kernelIN5flash11enable_sm90INS1_16FlashAttnFwdSm90INS1_25CollectiveMainloopFwdSm90ILi2EN4cute5tupleIJNS5_1CILi1EEES8_S8_EEENS6_IJNS7_ILi128EEENS7_ILi64EEENS7_ILi256EEEEEELi256ENS_12float_e4m3_tEfNS_4arch4Sm90ELb0ELb1ELb1ELb1ELb0ELb1ELb0ELb1ELb1ELb1ELb1ELb0EEENS1_21CollectiveEpilogueFwdINS6_IJSA_SC_SB_EEES9_NS_10bfloat16_tESG_Li256ELb1ELb1ELb1ELb1EEENS1_36VarlenDynamicPersistentTileSchedulerILi128ELi64ELi256ELi128ELb1ELb1ELb1ELb1ELb0ELb1EEEEEEEEEvNT_6ParamsE --------------------------
	.section	.nv.info._ZN7cutlass13device_kernelIN5flash11enable_sm90INS1_16FlashAttnFwdSm90INS1_25CollectiveMainloopFwdSm90ILi2EN4cute5tupleIJNS5_1CILi1EEES8_S8_EEENS6_IJNS7_ILi128EEENS7_ILi64EEENS7_ILi256EEEEEELi256ENS_12float_e4m3_tEfNS_4arch4Sm90ELb0ELb1ELb1ELb1ELb0ELb1ELb0ELb1ELb1ELb1ELb1ELb0EEENS1_21CollectiveEpilogueFwdINS6_IJSA_SC_SB_EEES9_NS_10bfloat16_tESG_Li256ELb1ELb1ELb1ELb1EEENS1_36VarlenDynamicPersistentTileSchedulerILi128ELi64ELi256ELi128ELb1ELb1ELb1ELb1ELb0ELb1EEEEEEEEEvNT_6ParamsE,"",@"SHT_CUDA_INFO"
	.sectionflags	@""
	.align	4


	//----- nvinfo : EIATTR_CUDA_API_VERSION
	.align		4
        /*0000*/ 	.byte	0x04, 0x37
        /*0002*/ 	.short	(.L_475 - .L_474)
.L_474:
        /*0004*/ 	.word	0x00000082


	//----- nvinfo : EIATTR_KPARAM_INFO
	.align		4
.L_475:
        /*0008*/ 	.byte	0x04, 0x17
        /*000a*/ 	.short	(.L_477 - .L_476)
.L_476:
        /*000c*/ 	.word	0x00000000
        /*0010*/ 	.short	0x0000
        /*0012*/ 	.short	0x0070
        /*0014*/ 	.byte	0x00, 0xf0, 0x01, 0x2a


	//----- nvinfo : EIATTR_SPARSE_MMA_MASK
	.align		4
.L_477:
        /*0018*/ 	.byte	0x03, 0x50
        /*001a*/ 	.short	0x0000


	//----- nvinfo : EIATTR_MAXREG_COUNT
	.align		4
        /*001c*/ 	.byte	0x03, 0x1b
        /*001e*/ 	.short	0x00a8


	//----- nvinfo : EIATTR_NUM_BARRIERS
	.align		4
        /*0020*/ 	.byte	0x02, 0x4c
        /*0022*/ 	.byte	0x10
	.zero		1


	//----- nvinfo : EIATTR_EXTERNS
	.align		4
        /*0024*/ 	.byte	0x04, 0x0f
        /*0026*/ 	.short	(.L_479 - .L_478)


	//   ....[0]....
	.align		4
.L_478:
        /*0028*/ 	.word	index@(__assertfail)


	//----- nvinfo : EIATTR_ANNOTATIONS
	.align		4
.L_479:
        /*002c*/ 	.byte	0x04, 0x55
        /*002e*/ 	.short	(.L_481 - .L_480)


	//   ....[0]....
.L_480:
        /* <DEDUP_REMOVED lines=111> */


	//----- nvinfo : EIATTR_MERCURY_ISA_VERSION
	.align		4
.L_481:
        /*0710*/ 	.byte	0x03, 0x5f
        /*0712*/ 	.short	0x0101


	//----- nvinfo : EIATTR_UNUSED_LOAD_BYTE_OFFSET
	.align		4
        /*0714*/ 	.byte	0x04, 0x44
        /*0716*/ 	.short	(.L_483 - .L_482)


	//   ....[0]....
.L_482:
        /*0718*/ 	.word	0x00000ad0
        /*071c*/ 	.word	0x0000fff0


	//   ....[1]....
        /*0720*/ 	.word	0x0001cf40
        /*0724*/ 	.word	0x0000fff0


	//----- nvinfo : EIATTR_INT_WARP_WIDE_INSTR_OFFSETS
	.align		4
.L_483:
        /*0728*/ 	.byte	0x04, 0x31
        /*072a*/ 	.short	(.L_485 - .L_484)


	//   ....[0]....
.L_484:
        /*072c*/ 	.word	0x00000190


	//   ....[1]....
        /*0730*/ 	.word	0x000001d0


	//   ....[2]....
        /*0734*/ 	.word	0x00000240


	//   ....[3]....
        /*0738*/ 	.word	0x00027690


	//   ....[4]....
        /*073c*/ 	.word	0x000276f0


	//   ....[5]....
        /*0740*/ 	.word	0x0002a390


	//   ....[6]....
        /*0744*/ 	.word	0x0002a3f0


	//----- nvinfo : EIATTR_COOP_GROUP_MASK_REGIDS
	.align		4
.L_485:
        /*0748*/ 	.byte	0x04, 0x29
        /*074a*/ 	.short	(.L_487 - .L_486)


	//   ....[0]....
.L_486:
        /*074c*/ 	.word	0xffffffff


	//   ....[1]....
        /*0750*/ 	.word	0xffffffff


	//   ....[2]....
        /*0754*/ 	.word	0xffffffff


	//   ....[3]....
        /*0758*/ 	.word	0xffffffff


	//   ....[4]....
        /*075c*/ 	.word	0xffffffff


	//   ....[5]....
        /*0760*/ 	.word	0xffffffff


	//   ....[6]....
        /*0764*/ 	.word	0xffffffff


	//   ....[7]....
        /*0768*/ 	.word	0xffffffff


	//   ....[8]....
        /*076c*/ 	.word	0xffffffff


	//   ....[9]....
        /*0770*/ 	.word	0xffffffff


	//   ....[10]....
        /*0774*/ 	.word	0xffffffff


	//   ....[11]....
        /*0778*/ 	.word	0xffffffff


	//   ....[12]....
        /*077c*/ 	.word	0xffffffff


	//   ....[13]....
        /*0780*/ 	.word	0xffffffff


	//   ....[14]....
        /*0784*/ 	.word	0xffffffff


	//   ....[15]....
        /*0788*/ 	.word	0xffffffff


	//   ....[16]....
        /*078c*/ 	.word	0xffffffff


	//   ....[17]....
        /*0790*/ 	.word	0xffffffff


	//   ....[18]....
        /*0794*/ 	.word	0xffffffff


	//   ....[19]....
        /*0798*/ 	.word	0xffffffff


	//   ....[20]....
        /*079c*/ 	.word	0xffffffff


	//   ....[21]....
        /*07a0*/ 	.word	0xffffffff


	//   ....[22]....
        /*07a4*/ 	.word	0xffffffff


	//   ....[23]....
        /*07a8*/ 	.word	0xffffffff


	//   ....[24]....
        /*07ac*/ 	.word	0xffffffff


	//   ....[25]....
        /*07b0*/ 	.word	0xffffffff


	//   ....[26]....
        /*07b4*/ 	.word	0xffffffff


	//   ....[27]....
        /*07b8*/ 	.word	0xffffffff


	//   ....[28]....
        /*07bc*/ 	.word	0xffffffff


	//   ....[29]....
        /*07c0*/ 	.word	0xffffffff


	//   ....[30]....
        /*07c4*/ 	.word	0xffffffff


	//   ....[31]....
        /*07c8*/ 	.word	0xffffffff


	//   ....[32]....
        /*07cc*/ 	.word	0xffffffff


	//   ....[33]....
        /*07d0*/ 	.word	0xffffffff


	//   ....[34]....
        /*07d4*/ 	.word	0xffffffff


	//   ....[35]....
        /*07d8*/ 	.word	0xffffffff


	//   ....[36]....
        /*07dc*/ 	.word	0xffffffff


	//   ....[37]....
        /*07e0*/ 	.word	0xffffffff


	//   ....[38]....
        /*07e4*/ 	.word	0xffffffff


	//   ....[39]....
        /*07e8*/ 	.word	0xffffffff


	//   ....[40]....
        /*07ec*/ 	.word	0xffffffff


	//   ....[41]....
        /*07f0*/ 	.word	0xffffffff


	//   ....[42]....
        /*07f4*/ 	.word	0xffffffff


	//   ....[43]....
        /*07f8*/ 	.word	0xffffffff


	//   ....[44]....
        /*07fc*/ 	.word	0xffffffff


	//   ....[45]....
        /*0800*/ 	.word	0xffffffff


	//   ....[46]....
        /*0804*/ 	.word	0xffffffff


	//   ....[47]....
        /*0808*/ 	.word	0xffffffff


	//   ....[48]....
        /*080c*/ 	.word	0xffffffff


	//   ....[49]....
        /*0810*/ 	.word	0xffffffff


	//   ....[50]....
        /*0814*/ 	.word	0xffffffff


	//   ....[51]....
        /*0818*/ 	.word	0xffffffff


	//   ....[52]....
        /*081c*/ 	.word	0xffffffff


	//   ....[53]....
        /*0820*/ 	.word	0xffffffff


	//   ....[54]....
        /*0824*/ 	.word	0xffffffff


	//   ....[55]....
        /*0828*/ 	.word	0xffffffff


	//   ....[56]....
        /*082c*/ 	.word	0xffffffff


	//   ....[57]....
        /*0830*/ 	.word	0xffffffff


	//   ....[58]....
        /*0834*/ 	.word	0xffffffff


	//   ....[59]....
        /*0838*/ 	.word	0xffffffff


	//   ....[60]....
        /*083c*/ 	.word	0xffffffff


	//   ....[61]....
        /*0840*/ 	.word	0xffffffff


	//   ....[62]....
        /*0844*/ 	.word	0xffffffff


	//   ....[63]....
        /*0848*/ 	.word	0xffffffff


	//   ....[64]....
        /*084c*/ 	.word	0xffffffff


	//   ....[65]....
        /*0850*/ 	.word	0xffffffff


	//   ....[66]....
        /*0854*/ 	.word	0xffffffff


	//   ....[67]....
        /*0858*/ 	.word	0xffffffff


	//   ....[68]....
        /*085c*/ 	.word	0xffffffff


	//   ....[69]....
        /*0860*/ 	.word	0xffffffff


	//   ....[70]....
        /*0864*/ 	.word	0xffffffff


	//   ....[71]....
        /*0868*/ 	.word	0xffffffff


	//   ....[72]....
        /*086c*/ 	.word	0xffffffff


	//   ....[73]....
        /*0870*/ 	.word	0xffffffff


	//   ....[74]....
        /*0874*/ 	.word	0xffffffff


	//   ....[75]....
        /*0878*/ 	.word	0xffffffff


	//   ....[76]....
        /*087c*/ 	.word	0xffffffff


	//   ....[77]....
        /*0880*/ 	.word	0xffffffff


	//   ....[78]....
        /*0884*/ 	.word	0xffffffff


	//   ....[79]....
        /*0888*/ 	.word	0xffffffff


	//   ....[80]....
        /*088c*/ 	.word	0xffffffff


	//   ....[81]....
        /*0890*/ 	.word	0xffffffff


	//   ....[82]....
        /*0894*/ 	.word	0xffffffff


	//   ....[83]....
        /*0898*/ 	.word	0xffffffff


	//   ....[84]....
        /*089c*/ 	.word	0xffffffff


	//   ....[85]....
        /*08a0*/ 	.word	0xffffffff


	//   ....[86]....
        /*08a4*/ 	.word	0xffffffff


	//   ....[87]....
        /*08a8*/ 	.word	0xffffffff


	//   ....[88]....
        /*08ac*/ 	.word	0xffffffff


	//   ....[89]....
        /*08b0*/ 	.word	0xffffffff


	//   ....[90]....
        /*08b4*/ 	.word	0xffffffff


	//   ....[91]....
        /*08b8*/ 	.word	0xffffffff


	//   ....[92]....
        /*08bc*/ 	.word	0xffffffff


	//   ....[93]....
        /*08c0*/ 	.word	0xffffffff


	//   ....[94]....
        /*08c4*/ 	.word	0xffffffff


	//   ....[95]....
        /*08c8*/ 	.word	0xffffffff


	//   ....[96]....
        /*08cc*/ 	.word	0xffffffff


	//   ....[97]....
        /*08d0*/ 	.word	0xffffffff


	//   ....[98]....
        /*08d4*/ 	.word	0xffffffff


	//   ....[99]....
        /*08d8*/ 	.word	0xffffffff


	//   ....[100]....
        /*08dc*/ 	.word	0xffffffff


	//   ....[101]....
        /*08e0*/ 	.word	0xffffffff


	//   ....[102]....
        /*08e4*/ 	.word	0xffffffff


	//   ....[103]....
        /*08e8*/ 	.word	0xffffffff


	//   ....[104]....
        /*08ec*/ 	.word	0xffffffff


	//   ....[105]....
        /*08f0*/ 	.word	0xffffffff


	//   ....[106]....
        /*08f4*/ 	.word	0xffffffff


	//   ....[107]....
        /*08f8*/ 	.word	0xffffffff


	//   ....[108]....
        /*08fc*/ 	.word	0xffffffff


	//   ....[109]....
        /*0900*/ 	.word	0xffffffff


	//   ....[110]....
        /*0904*/ 	.word	0xffffffff


	//   ....[111]....
        /*0908*/ 	.word	0xffffffff


	//   ....[112]....
        /*090c*/ 	.word	0xffffffff


	//   ....[113]....
        /*0910*/ 	.word	0xffffffff


	//   ....[114]....
        /*0914*/ 	.word	0xffffffff


	//   ....[115]....
        /*0918*/ 	.word	0xffffffff


	//   ....[116]....
        /*091c*/ 	.word	0xffffffff


	//   ....[117]....
        /*0920*/ 	.word	0xffffffff


	//   ....[118]....
        /*0924*/ 	.word	0xffffffff


	//   ....[119]....
        /*0928*/ 	.word	0xffffffff


	//   ....[120]....
        /*092c*/ 	.word	0xffffffff


	//   ....[121]....
        /*0930*/ 	.word	0xffffffff


	//   ....[122]....
        /*0934*/ 	.word	0xffffffff


	//   ....[123]....
        /*0938*/ 	.word	0xffffffff


	//   ....[124]....
        /*093c*/ 	.word	0xffffffff


	//   ....[125]....
        /*0940*/ 	.word	0xffffffff


	//   ....[126]....
        /*0944*/ 	.word	0xffffffff


	//   ....[127]....
        /*0948*/ 	.word	0xffffffff


	//   ....[128]....
        /*094c*/ 	.word	0xffffffff


	//   ....[129]....
        /*0950*/ 	.word	0xffffffff


	//   ....[130]....
        /*0954*/ 	.word	0xffffffff


	//   ....[131]....
        /*0958*/ 	.word	0xffffffff


	//   ....[132]....
        /*095c*/ 	.word	0xffffffff


	//   ....[133]....
        /*0960*/ 	.word	0xffffffff


	//   ....[134]....
        /*0964*/ 	.word	0xffffffff


	//   ....[135]....
        /*0968*/ 	.word	0xffffffff


	//   ....[136]....
        /*096c*/ 	.word	0xffffffff


	//   ....[137]....
        /*0970*/ 	.word	0xffffffff


	//   ....[138]....
        /*0974*/ 	.word	0xffffffff


	//   ....[139]....
        /*0978*/ 	.word	0xffffffff


	//   ....[140]....
        /*097c*/ 	.word	0xffffffff


	//   ....[141]....
        /*0980*/ 	.word	0xffffffff


	//   ....[142]....
        /*0984*/ 	.word	0xffffffff


	//   ....[143]....
        /*0988*/ 	.word	0xffffffff


	//   ....[144]....
        /*098c*/ 	.word	0xffffffff


	//   ....[145]....
        /*0990*/ 	.word	0xffffffff


	//   ....[146]....
        /*0994*/ 	.word	0xffffffff


	//   ....[147]....
        /*0998*/ 	.word	0xffffffff


	//   ....[148]....
        /*099c*/ 	.word	0xffffffff


	//   ....[149]....
        /*09a0*/ 	.word	0xffffffff


	//   ....[150]....
        /*09a4*/ 	.word	0xffffffff


	//   ....[151]....
        /*09a8*/ 	.word	0xffffffff


	//   ....[152]....
        /*09ac*/ 	.word	0xffffffff


	//   ....[153]....
        /*09b0*/ 	.word	0xffffffff


	//   ....[154]....
        /*09b4*/ 	.word	0xffffffff


	//   ....[155]....
        /*09b8*/ 	.word	0xffffffff


	//   ....[156]....
        /*09bc*/ 	.word	0xffffffff


	//   ....[157]....
        /*09c0*/ 	.word	0xffffffff


	//   ....[158]....
        /*09c4*/ 	.word	0xffffffff


	//   ....[159]....
        /*09c8*/ 	.word	0xffffffff


	//   ....[160]....
        /*09cc*/ 	.word	0xffffffff


	//   ....[161]....
        /*09d0*/ 	.word	0xffffffff


	//   ....[162]....
        /*09d4*/ 	.word	0xffffffff


	//   ....[163]....
        /*09d8*/ 	.word	0xffffffff


	//   ....[164]....
        /*09dc*/ 	.word	0xffffffff


	//   ....[165]....
        /*09e0*/ 	.word	0xffffffff


	//   ....[166]....
        /*09e4*/ 	.word	0xffffffff


	//   ....[167]....
        /*09e8*/ 	.word	0xffffffff


	//   ....[168]....
        /*09ec*/ 	.word	0xffffffff


	//   ....[169]....
        /*09f0*/ 	.word	0xffffffff


	//   ....[170]....
        /*09f4*/ 	.word	0xffffffff


	//   ....[171]....
        /*09f8*/ 	.word	0xffffffff


	//   ....[172]....
        /*09fc*/ 	.word	0xffffffff


	//   ....[173]....
        /*0a00*/ 	.word	0xffffffff


	//   ....[174]....
        /*0a04*/ 	.word	0xffffffff


	//   ....[175]....
        /*0a08*/ 	.word	0xffffffff


	//   ....[176]....
        /*0a0c*/ 	.word	0xffffffff


	//   ....[177]....
        /*0a10*/ 	.word	0xffffffff


	//   ....[178]....
        /*0a14*/ 	.word	0xffffffff


	//   ....[179]....
        /*0a18*/ 	.word	0xffffffff


	//   ....[180]....
        /*0a1c*/ 	.word	0xffffffff


	//   ....[181]....
        /*0a20*/ 	.word	0xffffffff


	//   ....[182]....
        /*0a24*/ 	.word	0xffffffff


	//   ....[183]....
        /*0a28*/ 	.word	0xffffffff


	//   ....[184]....
        /*0a2c*/ 	.word	0xffffffff


	//   ....[185]....
        /*0a30*/ 	.word	0xffffffff


	//   ....[186]....
        /*0a34*/ 	.word	0xffffffff


	//   ....[187]....
        /*0a38*/ 	.word	0xffffffff


	//   ....[188]....
        /*0a3c*/ 	.word	0xffffffff


	//   ....[189]....
        /*0a40*/ 	.word	0xffffffff


	//   ....[190]....
        /*0a44*/ 	.word	0xffffffff


	//   ....[191]....
        /*0a48*/ 	.word	0xffffffff


	//   ....[192]....
        /*0a4c*/ 	.word	0xffffffff


	//   ....[193]....
        /*0a50*/ 	.word	0xffffffff


	//   ....[194]....
        /*0a54*/ 	.word	0xffffffff


	//   ....[195]....
        /*0a58*/ 	.word	0xffffffff


	//   ....[196]....
        /*0a5c*/ 	.word	0xffffffff


	//   ....[197]....
        /*0a60*/ 	.word	0xffffffff


	//   ....[198]....
        /*0a64*/ 	.word	0xffffffff


	//   ....[199]....
        /*0a68*/ 	.word	0xffffffff


	//   ....[200]....
        /*0a6c*/ 	.word	0xffffffff


	//   ....[201]....
        /*0a70*/ 	.word	0xffffffff


	//   ....[202]....
        /*0a74*/ 	.word	0xffffffff


	//   ....[203]....
        /*0a78*/ 	.word	0xffffffff


	//   ....[204]....
        /*0a7c*/ 	.word	0xffffffff


	//   ....[205]....
        /*0a80*/ 	.word	0xffffffff


	//   ....[206]....
        /*0a84*/ 	.word	0xffffffff


	//   ....[207]....
        /*0a88*/ 	.word	0xffffffff


	//   ....[208]....
        /*0a8c*/ 	.word	0xffffffff


	//   ....[209]....
        /*0a90*/ 	.word	0xffffffff


	//   ....[210]....
        /*0a94*/ 	.word	0xffffffff


	//   ....[211]....
        /*0a98*/ 	.word	0xffffffff


	//   ....[212]....
        /*0a9c*/ 	.word	0xffffffff


	//   ....[213]....
        /*0aa0*/ 	.word	0xffffffff


	//   ....[214]....
        /*0aa4*/ 	.word	0xffffffff


	//   ....[215]....
        /*0aa8*/ 	.word	0xffffffff


	//   ....[216]....
        /*0aac*/ 	.word	0xffffffff


	//   ....[217]....
        /*0ab0*/ 	.word	0xffffffff


	//   ....[218]....
        /*0ab4*/ 	.word	0xffffffff


	//   ....[219]....
        /*0ab8*/ 	.word	0xffffffff


	//   ....[220]....
        /*0abc*/ 	.word	0xffffffff


	//   ....[221]....
        /*0ac0*/ 	.word	0xffffffff


	//   ....[222]....
        /*0ac4*/ 	.word	0xffffffff


	//   ....[223]....
        /*0ac8*/ 	.word	0xffffffff


	//   ....[224]....
        /*0acc*/ 	.word	0xffffffff


	//   ....[225]....
        /*0ad0*/ 	.word	0xffffffff


	//   ....[226]....
        /*0ad4*/ 	.word	0xffffffff


	//   ....[227]....
        /*0ad8*/ 	.word	0xffffffff


	//   ....[228]....
        /*0adc*/ 	.word	0xffffffff


	//   ....[229]....
        /*0ae0*/ 	.word	0xffffffff


	//   ....[230]....
        /*0ae4*/ 	.word	0xffffffff


	//   ....[231]....
        /*0ae8*/ 	.word	0xffffffff


	//   ....[232]....
        /*0aec*/ 	.word	0xffffffff


	//   ....[233]....
        /*0af0*/ 	.word	0xffffffff


	//   ....[234]....
        /*0af4*/ 	.word	0xffffffff


	//   ....[235]....
        /*0af8*/ 	.word	0xffffffff


	//   ....[236]....
        /*0afc*/ 	.word	0xffffffff


	//   ....[237]....
        /*0b00*/ 	.word	0xffffffff


	//   ....[238]....
        /*0b04*/ 	.word	0xffffffff


	//   ....[239]....
        /*0b08*/ 	.word	0xffffffff


	//   ....[240]....
        /*0b0c*/ 	.word	0xffffffff


	//   ....[241]....
        /*0b10*/ 	.word	0xffffffff


	//   ....[242]....
        /*0b14*/ 	.word	0xffffffff


	//   ....[243]....
        /*0b18*/ 	.word	0xffffffff


	//   ....[244]....
        /*0b1c*/ 	.word	0xffffffff


	//   ....[245]....
        /*0b20*/ 	.word	0xffffffff


	//   ....[246]....
        /*0b24*/ 	.word	0xffffffff


	//   ....[247]....
        /*0b28*/ 	.word	0xffffffff


	//   ....[248]....
        /*0b2c*/ 	.word	0xffffffff


	//   ....[249]....
        /*0b30*/ 	.word	0xffffffff


	//   ....[250]....
        /*0b34*/ 	.word	0xffffffff


	//   ....[251]....
        /*0b38*/ 	.word	0xffffffff


	//   ....[252]....
        /*0b3c*/ 	.word	0xffffffff


	//   ....[253]....
        /*0b40*/ 	.word	0xffffffff


	//   ....[254]....
        /*0b44*/ 	.word	0xffffffff


	//   ....[255]....
        /*0b48*/ 	.word	0xffffffff


	//   ....[0]....
        /*0b4c*/ 	.word	0xffffffff


	//   ....[1]....
        /*0b50*/ 	.word	0xffffffff


	//   ....[2]....
        /*0b54*/ 	.word	0xffffffff


	//   ....[3]....
        /*0b58*/ 	.word	0xffffffff


	//   ....[4]....
        /*0b5c*/ 	.word	0xffffffff


	//   ....[5]....
        /*0b60*/ 	.word	0xffffffff


	//   ....[6]....
        /*0b64*/ 	.word	0xffffffff


	//   ....[7]....
        /*0b68*/ 	.word	0xffffffff


	//   ....[8]....
        /*0b6c*/ 	.word	0xffffffff


	//   ....[9]....
        /*0b70*/ 	.word	0xffffffff


	//   ....[10]....
        /*0b74*/ 	.word	0xffffffff


	//   ....[11]....
        /*0b78*/ 	.word	0xffffffff


	//   ....[12]....
        /*0b7c*/ 	.word	0xffffffff


	//   ....[13]....
        /*0b80*/ 	.word	0xffffffff


	//   ....[14]....
        /*0b84*/ 	.word	0xffffffff


	//   ....[15]....
        /*0b88*/ 	.word	0xffffffff


	//   ....[16]....
        /*0b8c*/ 	.word	0x0500000f


	//   ....[17]....
        /*0b90*/ 	.word	0x0500000f


	//   ....[18]....
        /*0b94*/ 	.word	0x0500000f


	//   ....[19]....
        /*0b98*/ 	.word	0x0500000f


	//   ....[20]....
        /*0b9c*/ 	.word	0x0500000f


	//   ....[21]....
        /*0ba0*/ 	.word	0x0500000f


	//   ....[22]....
        /*0ba4*/ 	.word	0x0500000f


	//   ....[23]....
        /*0ba8*/ 	.word	0x0500000f


	//   ....[24]....
        /*0bac*/ 	.word	0x0500000f


	//   ....[25]....
        /*0bb0*/ 	.word	0x0500000f


	//   ....[26]....
        /*0bb4*/ 	.word	0x0500000f


	//   ....[27]....
        /*0bb8*/ 	.word	0x0500000f


	//   ....[28]....
        /*0bbc*/ 	.word	0x0500000f


	//   ....[29]....
        /*0bc0*/ 	.word	0x0500000f


	//   ....[30]....
        /*0bc4*/ 	.word	0x0500000f


	//   ....[31]....
        /*0bc8*/ 	.word	0x0500000f


	//   ....[32]....
        /*0bcc*/ 	.word	0x0500000f


	//   ....[33]....
        /*0bd0*/ 	.word	0x0500000f


	//   ....[34]....
        /*0bd4*/ 	.word	0x0500000f


	//   ....[35]....
        /*0bd8*/ 	.word	0x0500000f


	//   ....[36]....
        /*0bdc*/ 	.word	0x0500000f


	//   ....[37]....
        /*0be0*/ 	.word	0x0500000f


	//   ....[38]....
        /*0be4*/ 	.word	0x0500000f


	//   ....[39]....
        /*0be8*/ 	.word	0x0500000f


	//   ....[40]....
        /*0bec*/ 	.word	0x0500000f


	//   ....[41]....
        /*0bf0*/ 	.word	0x0500000f


	//   ....[42]....
        /*0bf4*/ 	.word	0x0500000f


	//   ....[43]....
        /*0bf8*/ 	.word	0x0500000f


	//   ....[44]....
        /*0bfc*/ 	.word	0x0500000f


	//   ....[45]....
        /*0c00*/ 	.word	0x0500000f


	//   ....[46]....
        /*0c04*/ 	.word	0x0500000f


	//   ....[47]....
        /*0c08*/ 	.word	0x0500000f


	//   ....[48]....
        /*0c0c*/ 	.word	0x0500000f


	//   ....[49]....
        /*0c10*/ 	.word	0x0500000f


	//   ....[50]....
        /*0c14*/ 	.word	0x0500000f


	//   ....[51]....
        /*0c18*/ 	.word	0x0500000f


	//   ....[52]....
        /*0c1c*/ 	.word	0x0500000f


	//   ....[53]....
        /*0c20*/ 	.word	0x0500000f


	//   ....[54]....
        /*0c24*/ 	.word	0x0500000f


	//   ....[55]....
        /*0c28*/ 	.word	0x0500000f


	//   ....[56]....
        /*0c2c*/ 	.word	0x0500000f


	//   ....[57]....
        /*0c30*/ 	.word	0x0500000f


	//   ....[58]....
        /*0c34*/ 	.word	0x0500000f


	//   ....[59]....
        /*0c38*/ 	.word	0x0500000f


	//   ....[60]....
        /*0c3c*/ 	.word	0x0500000f


	//   ....[61]....
        /*0c40*/ 	.word	0x0500000f


	//   ....[62]....
        /*0c44*/ 	.word	0x0500000f


	//   ....[63]....
        /*0c48*/ 	.word	0x0500000f


	//   ....[64]....
        /*0c4c*/ 	.word	0x0500000f


	//   ....[65]....
        /*0c50*/ 	.word	0x0500000f


	//   ....[66]....
        /*0c54*/ 	.word	0x0500000f


	//   ....[67]....
        /*0c58*/ 	.word	0x0500000f


	//   ....[68]....
        /*0c5c*/ 	.word	0x0500000f


	//   ....[69]....
        /*0c60*/ 	.word	0x0500000f


	//   ....[70]....
        /*0c64*/ 	.word	0x0500000f


	//   ....[71]....
        /*0c68*/ 	.word	0x0500000f


	//   ....[72]....
        /*0c6c*/ 	.word	0x0500000f


	//   ....[73]....
        /*0c70*/ 	.word	0x0500000f


	//   ....[74]....
        /*0c74*/ 	.word	0x0500000f


	//   ....[75]....
        /*0c78*/ 	.word	0x0500000f


	//   ....[76]....
        /*0c7c*/ 	.word	0x0500000f


	//   ....[77]....
        /*0c80*/ 	.word	0x0500000f


	//   ....[78]....
        /*0c84*/ 	.word	0x0500000f


	//   ....[79]....
        /*0c88*/ 	.word	0x0500000f


	//   ....[80]....
        /*0c8c*/ 	.word	0x0500000f


	//   ....[81]....
        /*0c90*/ 	.word	0x0500000f


	//   ....[82]....
        /*0c94*/ 	.word	0x0500000f


	//   ....[83]....
        /*0c98*/ 	.word	0x0500000f


	//   ....[84]....
        /*0c9c*/ 	.word	0x0500000f


	//   ....[85]....
        /*0ca0*/ 	.word	0x0500000f


	//   ....[86]....
        /*0ca4*/ 	.word	0x0500000f


	//   ....[87]....
        /*0ca8*/ 	.word	0x0500000f


	//   ....[88]....
        /*0cac*/ 	.word	0x0500000f


	//   ....[89]....
        /*0cb0*/ 	.word	0x0500000f


	//   ....[90]....
        /*0cb4*/ 	.word	0x0500000f


	//   ....[91]....
        /*0cb8*/ 	.word	0x0500000f


	//   ....[92]....
        /*0cbc*/ 	.word	0x0500000f


	//   ....[93]....
        /*0cc0*/ 	.word	0x0500000f


	//   ....[94]....
        /*0cc4*/ 	.word	0x0500000f


	//   ....[95]....
        /*0cc8*/ 	.word	0x0500000f


	//   ....[96]....
        /*0ccc*/ 	.word	0x0500000f


	//   ....[97]....
        /*0cd0*/ 	.word	0x0500000f


	//   ....[98]....
        /*0cd4*/ 	.word	0x0500000f


	//   ....[99]....
        /*0cd8*/ 	.word	0x0500000f


	//   ....[100]....
        /*0cdc*/ 	.word	0x0500000f


	//   ....[101]....
        /*0ce0*/ 	.word	0x0500000f


	//   ....[102]....
        /*0ce4*/ 	.word	0x0500000f


	//   ....[103]....
        /*0ce8*/ 	.word	0x0500000f


	//   ....[104]....
        /*0cec*/ 	.word	0x0500000f


	//   ....[105]....
        /*0cf0*/ 	.word	0x0500000f


	//   ....[106]....
        /*0cf4*/ 	.word	0x0500000f


	//   ....[107]....
        /*0cf8*/ 	.word	0x0500000f


	//   ....[108]....
        /*0cfc*/ 	.word	0x0500000f


	//   ....[109]....
        /*0d00*/ 	.word	0x0500000f


	//   ....[110]....
        /*0d04*/ 	.word	0x0500000f


	//   ....[111]....
        /*0d08*/ 	.word	0x0500000f


	//   ....[112]....
        /*0d0c*/ 	.word	0x0500000f


	//   ....[113]....
        /*0d10*/ 	.word	0x0500000f


	//   ....[114]....
        /*0d14*/ 	.word	0x0500000f


	//   ....[115]....
        /*0d18*/ 	.word	0x0500000f


	//   ....[116]....
        /*0d1c*/ 	.word	0x0500000f


	//   ....[117]....
        /*0d20*/ 	.word	0x0500000f


	//   ....[118]....
        /*0d24*/ 	.word	0x0500000f


	//   ....[119]....
        /*0d28*/ 	.word	0x0500000f


	//   ....[120]....
        /*0d2c*/ 	.word	0x0500000f


	//   ....[121]....
        /*0d30*/ 	.word	0x0500000f


	//   ....[122]....
        /*0d34*/ 	.word	0x0500000f


	//   ....[123]....
        /*0d38*/ 	.word	0x0500000f


	//   ....[124]....
        /*0d3c*/ 	.word	0x0500000f


	//   ....[125]....
        /*0d40*/ 	.word	0x0500000f


	//   ....[126]....
        /*0d44*/ 	.word	0x0500000f


	//   ....[127]....
        /*0d48*/ 	.word	0x0500000f


	//   ....[128]....
        /*0d4c*/ 	.word	0x0500000f


	//   ....[129]....
        /*0d50*/ 	.word	0x0500000f


	//   ....[130]....
        /*0d54*/ 	.word	0x0500000f


	//   ....[131]....
        /*0d58*/ 	.word	0x0500000f


	//   ....[132]....
        /*0d5c*/ 	.word	0x0500000f


	//   ....[133]....
        /*0d60*/ 	.word	0x0500000f


	//   ....[134]....
        /*0d64*/ 	.word	0x0500000f


	//   ....[135]....
        /*0d68*/ 	.word	0x0500000f


	//   ....[136]....
        /*0d6c*/ 	.word	0x0500000f


	//   ....[137]....
        /*0d70*/ 	.word	0x0500000f


	//   ....[138]....
        /*0d74*/ 	.word	0x0500000f


	//   ....[139]....
        /*0d78*/ 	.word	0x0500000f


	//   ....[140]....
        /*0d7c*/ 	.word	0x0500000f


	//   ....[141]....
        /*0d80*/ 	.word	0x0500000f


	//   ....[142]....
        /*0d84*/ 	.word	0x0500000f


	//   ....[143]....
        /*0d88*/ 	.word	0x0500000f


	//   ....[144]....
        /*0d8c*/ 	.word	0x0500000f


	//   ....[145]....
        /*0d90*/ 	.word	0x0500000f


	//   ....[146]....
        /*0d94*/ 	.word	0x0500000f


	//   ....[147]....
        /*0d98*/ 	.word	0x0500000f


	//   ....[148]....
        /*0d9c*/ 	.word	0x0500000f


	//   ....[149]....
        /*0da0*/ 	.word	0x0500000f


	//   ....[150]....
        /*0da4*/ 	.word	0x0500000f


	//   ....[151]....
        /*0da8*/ 	.word	0x0500000f


	//   ....[152]....
        /*0dac*/ 	.word	0x0500000f


	//   ....[153]....
        /*0db0*/ 	.word	0x0500000f


	//   ....[154]....
        /*0db4*/ 	.word	0x0500000f


	//   ....[155]....
        /*0db8*/ 	.word	0x0500000f


	//   ....[156]....
        /*0dbc*/ 	.word	0x0500000f


	//   ....[157]....
        /*0dc0*/ 	.word	0x0500000f


	//   ....[158]....
        /*0dc4*/ 	.word	0x0500000f


	//   ....[159]....
        /*0dc8*/ 	.word	0x0500000f


	//   ....[160]....
        /*0dcc*/ 	.word	0x0500000f


	//   ....[161]....
        /*0dd0*/ 	.word	0x0500000f


	//   ....[162]....
        /*0dd4*/ 	.word	0x0500000f


	//   ....[163]....
        /*0dd8*/ 	.word	0x0500000f


	//   ....[164]....
        /*0ddc*/ 	.word	0x0500000f


	//   ....[165]....
        /*0de0*/ 	.word	0x0500000f


	//   ....[166]....
        /*0de4*/ 	.word	0x0500000f


	//   ....[167]....
        /*0de8*/ 	.word	0x0500000f


	//   ....[168]....
        /*0dec*/ 	.word	0x0500000f


	//   ....[169]....
        /*0df0*/ 	.word	0x0500000f


	//   ....[170]....
        /*0df4*/ 	.word	0x0500000f


	//   ....[171]....
        /*0df8*/ 	.word	0x0500000f


	//   ....[172]....
        /*0dfc*/ 	.word	0x0500000f


	//   ....[173]....
        /*0e00*/ 	.word	0x0500000f


	//   ....[174]....
        /*0e04*/ 	.word	0x0500000f


	//   ....[175]....
        /*0e08*/ 	.word	0x0500000f


	//   ....[176]....
        /*0e0c*/ 	.word	0x0500000f


	//   ....[177]....
        /*0e10*/ 	.word	0x0500000f


	//   ....[178]....
        /*0e14*/ 	.word	0x0500000f


	//   ....[179]....
        /*0e18*/ 	.word	0x0500000f


	//   ....[180]....
        /*0e1c*/ 	.word	0x0500000f


	//   ....[181]....
        /*0e20*/ 	.word	0x0500000f


	//   ....[182]....
        /*0e24*/ 	.word	0x0500000f


	//   ....[183]....
        /*0e28*/ 	.word	0x0500000f


	//   ....[184]....
        /*0e2c*/ 	.word	0x0500000f


	//   ....[185]....
        /*0e30*/ 	.word	0x0500000f


	//   ....[186]....
        /*0e34*/ 	.word	0x0500000f


	//   ....[187]....
        /*0e38*/ 	.word	0x0500000f


	//   ....[188]....
        /*0e3c*/ 	.word	0x0500000f


	//   ....[189]....
        /*0e40*/ 	.word	0x0500000f


	//   ....[190]....
        /*0e44*/ 	.word	0x0500000f


	//   ....[191]....
        /*0e48*/ 	.word	0x0500000f


	//   ....[192]....
        /*0e4c*/ 	.word	0x0500000f


	//   ....[193]....
        /*0e50*/ 	.word	0x0500000f


	//   ....[194]....
        /*0e54*/ 	.word	0x0500000f


	//   ....[195]....
        /*0e58*/ 	.word	0x0500000f


	//   ....[196]....
        /*0e5c*/ 	.word	0x0500000f


	//   ....[197]....
        /*0e60*/ 	.word	0x0500000f


	//   ....[198]....
        /*0e64*/ 	.word	0x0500000f


	//   ....[199]....
        /*0e68*/ 	.word	0x0500000f


	//   ....[200]....
        /*0e6c*/ 	.word	0x0500000f


	//   ....[201]....
        /*0e70*/ 	.word	0x0500000f


	//   ....[202]....
        /*0e74*/ 	.word	0x0500000f


	//   ....[203]....
        /*0e78*/ 	.word	0x0500000f


	//   ....[204]....
        /*0e7c*/ 	.word	0x0500000f


	//   ....[205]....
        /*0e80*/ 	.word	0x0500000f


	//   ....[206]....
        /*0e84*/ 	.word	0x0500000f


	//   ....[207]....
        /*0e88*/ 	.word	0x0500000f


	//   ....[208]....
        /*0e8c*/ 	.word	0x0500000f


	//   ....[209]....
        /*0e90*/ 	.word	0x0500000f


	//   ....[210]....
        /*0e94*/ 	.word	0x0500000f


	//   ....[211]....
        /*0e98*/ 	.word	0x0500000f


	//   ....[212]....
        /*0e9c*/ 	.word	0x0500000f


	//   ....[213]....
        /*0ea0*/ 	.word	0x0500000f


	//   ....[214]....
        /*0ea4*/ 	.word	0x0500000f


	//   ....[215]....
        /*0ea8*/ 	.word	0x0500000f


	//   ....[216]....
        /*0eac*/ 	.word	0x0500000f


	//   ....[217]....
        /*0eb0*/ 	.word	0x0500000f


	//   ....[218]....
        /*0eb4*/ 	.word	0x0500000f


	//   ....[219]....
        /*0eb8*/ 	.word	0x0500000f


	//   ....[220]....
        /*0ebc*/ 	.word	0x0500000f


	//   ....[221]....
        /*0ec0*/ 	.word	0x0500000f


	//   ....[222]....
        /*0ec4*/ 	.word	0x0500000f


	//   ....[223]....
        /*0ec8*/ 	.word	0x0500000f


	//   ....[224]....
        /*0ecc*/ 	.word	0x0500000f


	//   ....[225]....
        /*0ed0*/ 	.word	0x0500000f


	//   ....[226]....
        /*0ed4*/ 	.word	0x0500000f


	//   ....[227]....
        /*0ed8*/ 	.word	0x0500000f


	//   ....[228]....
        /*0edc*/ 	.word	0x0500000f


	//   ....[229]....
        /*0ee0*/ 	.word	0x0500000f


	//   ....[230]....
        /*0ee4*/ 	.word	0x0500000f


	//   ....[231]....
        /*0ee8*/ 	.word	0x0500000f


	//   ....[232]....
        /*0eec*/ 	.word	0x0500000f


	//   ....[233]....
        /*0ef0*/ 	.word	0x0500000f


	//----- nvinfo : EIATTR_COOP_GROUP_INSTR_OFFSETS
	.align		4
.L_487:
        /*0ef4*/ 	.byte	0x04, 0x28
        /*0ef6*/ 	.short	(.L_489 - .L_488)


	//   ....[0]....
.L_488:
        /*0ef8*/ 	.word	0x00000070


	//   ....[1]....
        /*0efc*/ 	.word	0x000001a0


	//   ....[2]....
        /*0f00*/ 	.word	0x000001f0


	//   ....[3]....
        /*0f04*/ 	.word	0x00000420


	//   ....[4]....
        /*0f08*/ 	.word	0x00000580


	//   ....[5]....
        /*0f0c*/ 	.word	0x000006a0


	//   ....[6]....
        /*0f10*/ 	.word	0x00000800


	//   ....[7]....
        /*0f14*/ 	.word	0x00008630


	//   ....[8]....
        /*0f18*/ 	.word	0x00008f50


	//   ....[9]....
        /*0f1c*/ 	.word	0x00008f60


	//   ....[10]....
        /*0f20*/ 	.word	0x00008f70


	//   ....[11]....
        /*0f24*/ 	.word	0x00008f80


	//   ....[12]....
        /*0f28*/ 	.word	0x00009180


	//   ....[13]....
        /*0f2c*/ 	.word	0x00009190


	//   ....[14]....
        /*0f30*/ 	.word	0x000091a0


	//   ....[15]....
        /*0f34*/ 	.word	0x000091b0


	//   ....[16]....
        /*0f38*/ 	.word	0x00009390


	//   ....[17]....
        /*0f3c*/ 	.word	0x000093a0


	//   ....[18]....
        /*0f40*/ 	.word	0x000093b0


	//   ....[19]....
        /*0f44*/ 	.word	0x000093c0


	//   ....[20]....
        /*0f48*/ 	.word	0x000095c0


	//   ....[21]....
        /*0f4c*/ 	.word	0x000095d0


	//   ....[22]....
        /*0f50*/ 	.word	0x000095e0


	//   ....[23]....
        /*0f54*/ 	.word	0x000095f0


	//   ....[24]....
        /*0f58*/ 	.word	0x0000d8f0


	//   ....[25]....
        /*0f5c*/ 	.word	0x0000d910


	//   ....[26]....
        /*0f60*/ 	.word	0x0000d920


	//   ....[27]....
        /*0f64*/ 	.word	0x0000d930


	//   ....[28]....
        /*0f68*/ 	.word	0x0000da00


	//   ....[29]....
        /*0f6c*/ 	.word	0x0000da20


	//   ....[30]....
        /*0f70*/ 	.word	0x0000da30


	//   ....[31]....
        /*0f74*/ 	.word	0x0000da40


	//   ....[32]....
        /*0f78*/ 	.word	0x0000dc20


	//   ....[33]....
        /*0f7c*/ 	.word	0x0000dc40


	//   ....[34]....
        /*0f80*/ 	.word	0x0000dc60


	//   ....[35]....
        /*0f84*/ 	.word	0x0000dc70


	//   ....[36]....
        /*0f88*/ 	.word	0x0000dd10


	//   ....[37]....
        /*0f8c*/ 	.word	0x0000dd40


	//   ....[38]....
        /*0f90*/ 	.word	0x0000dd50


	//   ....[39]....
        /*0f94*/ 	.word	0x0000dd60


	//   ....[40]....
        /*0f98*/ 	.word	0x00012880


	//   ....[41]....
        /*0f9c*/ 	.word	0x00012dc0


	//   ....[42]....
        /*0fa0*/ 	.word	0x000138c0


	//   ....[43]....
        /*0fa4*/ 	.word	0x000138e0


	//   ....[44]....
        /*0fa8*/ 	.word	0x00013bd0


	//   ....[45]....
        /*0fac*/ 	.word	0x00013c30


	//   ....[46]....
        /*0fb0*/ 	.word	0x000157f0


	//   ....[47]....
        /*0fb4*/ 	.word	0x000159c0


	//   ....[48]....
        /*0fb8*/ 	.word	0x00015f70


	//   ....[49]....
        /*0fbc*/ 	.word	0x00015f90


	//   ....[50]....
        /*0fc0*/ 	.word	0x00016650


	//   ....[51]....
        /*0fc4*/ 	.word	0x00016670


	//   ....[52]....
        /*0fc8*/ 	.word	0x00018510


	//   ....[53]....
        /*0fcc*/ 	.word	0x00018530


	//   ....[54]....
        /*0fd0*/ 	.word	0x00018580


	//   ....[55]....
        /*0fd4*/ 	.word	0x000185a0


	//   ....[56]....
        /*0fd8*/ 	.word	0x0001a150


	//   ....[57]....
        /*0fdc*/ 	.word	0x0001a550


	//   ....[58]....
        /*0fe0*/ 	.word	0x0001ab00


	//   ....[59]....
        /*0fe4*/ 	.word	0x0001ab20


	//   ....[60]....
        /*0fe8*/ 	.word	0x0001b1e0


	//   ....[61]....
        /*0fec*/ 	.word	0x0001b200


	//   ....[62]....
        /*0ff0*/ 	.word	0x0001c3a0


	//   ....[63]....
        /*0ff4*/ 	.word	0x0001c3c0


	//   ....[64]....
        /*0ff8*/ 	.word	0x0001c3d0


	//   ....[65]....
        /*0ffc*/ 	.word	0x0001c420


	//   ....[66]....
        /*1000*/ 	.word	0x0001d7a0


	//   ....[67]....
        /*1004*/ 	.word	0x0001d7d0


	//   ....[68]....
        /*1008*/ 	.word	0x0001d800


	//   ....[69]....
        /*100c*/ 	.word	0x0001d830


	//   ....[70]....
        /*1010*/ 	.word	0x0001d860


	//   ....[71]....
        /*1014*/ 	.word	0x0001d890


	//   ....[72]....
        /*1018*/ 	.word	0x0001d8c0


	//   ....[73]....
        /*101c*/ 	.word	0x0001d8f0


	//   ....[74]....
        /*1020*/ 	.word	0x0001d920


	//   ....[75]....
        /*1024*/ 	.word	0x0001d980


	//   ....[76]....
        /*1028*/ 	.word	0x0001d9b0


	//   ....[77]....
        /*102c*/ 	.word	0x0001d9e0


	//   ....[78]....
        /*1030*/ 	.word	0x0001da10


	//   ....[79]....
        /*1034*/ 	.word	0x0001da40


	//   ....[80]....
        /*1038*/ 	.word	0x0001da70


	//   ....[81]....
        /*103c*/ 	.word	0x0001daa0


	//   ....[82]....
        /*1040*/ 	.word	0x0001dad0


	//   ....[83]....
        /*1044*/ 	.word	0x0001db00


	//   ....[84]....
        /*1048*/ 	.word	0x0001db30


	//   ....[85]....
        /*104c*/ 	.word	0x0001db60


	//   ....[86]....
        /*1050*/ 	.word	0x0001db90


	//   ....[87]....
        /*1054*/ 	.word	0x0001dbc0


	//   ....[88]....
        /*1058*/ 	.word	0x0001dbf0


	//   ....[89]....
        /*105c*/ 	.word	0x0001dc20


	//   ....[90]....
        /*1060*/ 	.word	0x0001dc50


	//   ....[91]....
        /*1064*/ 	.word	0x0001dc80


	//   ....[92]....
        /*1068*/ 	.word	0x0001dcb0


	//   ....[93]....
        /*106c*/ 	.word	0x0001dce0


	//   ....[94]....
        /*1070*/ 	.word	0x0001dd10


	//   ....[95]....
        /*1074*/ 	.word	0x0001dd40


	//   ....[96]....
        /*1078*/ 	.word	0x0001dd70


	//   ....[97]....
        /*107c*/ 	.word	0x0001dda0


	//   ....[98]....
        /*1080*/ 	.word	0x0001ddd0


	//   ....[99]....
        /*1084*/ 	.word	0x0001de00


	//   ....[100]....
        /*1088*/ 	.word	0x0001de30


	//   ....[101]....
        /*108c*/ 	.word	0x0001de60


	//   ....[102]....
        /*1090*/ 	.word	0x0001de90


	//   ....[103]....
        /*1094*/ 	.word	0x0001dec0


	//   ....[104]....
        /*1098*/ 	.word	0x0001def0


	//   ....[105]....
        /*109c*/ 	.word	0x0001df20


	//   ....[106]....
        /*10a0*/ 	.word	0x0001df50


	//   ....[107]....
        /*10a4*/ 	.word	0x0001df80


	//   ....[108]....
        /*10a8*/ 	.word	0x0001dfb0


	//   ....[109]....
        /*10ac*/ 	.word	0x0001dfe0


	//   ....[110]....
        /*10b0*/ 	.word	0x0001e010


	//   ....[111]....
        /*10b4*/ 	.word	0x0001e040


	//   ....[112]....
        /*10b8*/ 	.word	0x0001e070


	//   ....[113]....
        /*10bc*/ 	.word	0x0001e0a0


	//   ....[114]....
        /*10c0*/ 	.word	0x0001e0d0


	//   ....[115]....
        /*10c4*/ 	.word	0x0001e100


	//   ....[116]....
        /*10c8*/ 	.word	0x0001e130


	//   ....[117]....
        /*10cc*/ 	.word	0x0001e160


	//   ....[118]....
        /*10d0*/ 	.word	0x0001e190


	//   ....[119]....
        /*10d4*/ 	.word	0x0001e1c0


	//   ....[120]....
        /*10d8*/ 	.word	0x0001e1f0


	//   ....[121]....
        /*10dc*/ 	.word	0x0001e220


	//   ....[122]....
        /*10e0*/ 	.word	0x0001e250


	//   ....[123]....
        /*10e4*/ 	.word	0x0001e280


	//   ....[124]....
        /*10e8*/ 	.word	0x0001e2b0


	//   ....[125]....
        /*10ec*/ 	.word	0x0001e2e0


	//   ....[126]....
        /*10f0*/ 	.word	0x0001e310


	//   ....[127]....
        /*10f4*/ 	.word	0x0001e340


	//   ....[128]....
        /*10f8*/ 	.word	0x0001e370


	//   ....[129]....
        /*10fc*/ 	.word	0x0001e3a0


	//   ....[130]....
        /*1100*/ 	.word	0x0001e3d0


	//   ....[131]....
        /*1104*/ 	.word	0x0001e400


	//   ....[132]....
        /*1108*/ 	.word	0x0001e430


	//   ....[133]....
        /*110c*/ 	.word	0x0001e460


	//   ....[134]....
        /*1110*/ 	.word	0x0001e490


	//   ....[135]....
        /*1114*/ 	.word	0x0001e4c0


	//   ....[136]....
        /*1118*/ 	.word	0x0001e4f0


	//   ....[137]....
        /*111c*/ 	.word	0x0001e520


	//   ....[138]....
        /*1120*/ 	.word	0x0001e550


	//   ....[139]....
        /*1124*/ 	.word	0x0001e580


	//   ....[140]....
        /*1128*/ 	.word	0x0001e5b0


	//   ....[141]....
        /*112c*/ 	.word	0x0001e5e0


	//   ....[142]....
        /*1130*/ 	.word	0x0001e610


	//   ....[143]....
        /*1134*/ 	.word	0x0001e640


	//   ....[144]....
        /*1138*/ 	.word	0x0001e670


	//   ....[145]....
        /*113c*/ 	.word	0x0001e6a0


	//   ....[146]....
        /*1140*/ 	.word	0x0001e6d0


	//   ....[147]....
        /*1144*/ 	.word	0x0001e700


	//   ....[148]....
        /*1148*/ 	.word	0x0001e730


	//   ....[149]....
        /*114c*/ 	.word	0x0001e760


	//   ....[150]....
        /*1150*/ 	.word	0x0001e790


	//   ....[151]....
        /*1154*/ 	.word	0x0001e7c0


	//   ....[152]....
        /*1158*/ 	.word	0x0001e7f0


	//   ....[153]....
        /*115c*/ 	.word	0x0001e820


	//   ....[154]....
        /*1160*/ 	.word	0x0001e850


	//   ....[155]....
        /*1164*/ 	.word	0x0001e880


	//   ....[156]....
        /*1168*/ 	.word	0x0001e8b0


	//   ....[157]....
        /*116c*/ 	.word	0x0001e8e0


	//   ....[158]....
        /*1170*/ 	.word	0x0001e910


	//   ....[159]....
        /*1174*/ 	.word	0x0001e940


	//   ....[160]....
        /*1178*/ 	.word	0x0001e970


	//   ....[161]....
        /*117c*/ 	.word	0x0001e9a0


	//   ....[162]....
        /*1180*/ 	.word	0x0001e9d0


	//   ....[163]....
        /*1184*/ 	.word	0x0001ea00


	//   ....[164]....
        /*1188*/ 	.word	0x0001ea20


	//   ....[165]....
        /*118c*/ 	.word	0x0001ea50


	//   ....[166]....
        /*1190*/ 	.word	0x0001ea60


	//   ....[167]....
        /*1194*/ 	.word	0x0001ea90


	//   ....[168]....
        /*1198*/ 	.word	0x0001eaa0


	//   ....[169]....
        /*119c*/ 	.word	0x0001ead0


	//   ....[170]....
        /*11a0*/ 	.word	0x0001eae0


	//   ....[171]....
        /*11a4*/ 	.word	0x0001eb10


	//   ....[172]....
        /*11a8*/ 	.word	0x0001eb20


	//   ....[173]....
        /*11ac*/ 	.word	0x0001eb50


	//   ....[174]....
        /*11b0*/ 	.word	0x0001eb60


	//   ....[175]....
        /*11b4*/ 	.word	0x0001eb90


	//   ....[176]....
        /*11b8*/ 	.word	0x0001eba0


	//   ....[177]....
        /*11bc*/ 	.word	0x0001ebd0


	//   ....[178]....
        /*11c0*/ 	.word	0x0001ec00


	//   ....[179]....
        /*11c4*/ 	.word	0x0001ec10


	//   ....[180]....
        /*11c8*/ 	.word	0x0001ec40


	//   ....[181]....
        /*11cc*/ 	.word	0x0001ec50


	//   ....[182]....
        /*11d0*/ 	.word	0x0001ec80


	//   ....[183]....
        /*11d4*/ 	.word	0x0001ec90


	//   ....[184]....
        /*11d8*/ 	.word	0x0001ecc0


	//   ....[185]....
        /*11dc*/ 	.word	0x0001ecd0


	//   ....[186]....
        /*11e0*/ 	.word	0x0001ed00


	//   ....[187]....
        /*11e4*/ 	.word	0x0001ed10


	//   ....[188]....
        /*11e8*/ 	.word	0x0001ed40


	//   ....[189]....
        /*11ec*/ 	.word	0x0001ed50


	//   ....[190]....
        /*11f0*/ 	.word	0x0001ed80


	//   ....[191]....
        /*11f4*/ 	.word	0x0001ee00


	//   ....[192]....
        /*11f8*/ 	.word	0x0001ee30


	//   ....[193]....
        /*11fc*/ 	.word	0x0001ee60


	//   ....[194]....
        /*1200*/ 	.word	0x0001fae0


	//   ....[195]....
        /*1204*/ 	.word	0x0001fb00


	//   ....[196]....
        /*1208*/ 	.word	0x0001fb10


	//   ....[197]....
        /*120c*/ 	.word	0x0001fb20


	//   ....[198]....
        /*1210*/ 	.word	0x00020550


	//   ....[199]....
        /*1214*/ 	.word	0x00020560


	//   ....[200]....
        /*1218*/ 	.word	0x000206e0


	//   ....[201]....
        /*121c*/ 	.word	0x000206f0


	//   ....[202]....
        /*1220*/ 	.word	0x00020880


	//   ....[203]....
        /*1224*/ 	.word	0x00020890


	//   ....[204]....
        /*1228*/ 	.word	0x00020a20


	//   ....[205]....
        /*122c*/ 	.word	0x00020a30


	//   ....[206]....
        /*1230*/ 	.word	0x00020e60


	//   ....[207]....
        /*1234*/ 	.word	0x00020e70


	//   ....[208]....
        /*1238*/ 	.word	0x00021ef0


	//   ....[209]....
        /*123c*/ 	.word	0x00021f00


	//   ....[210]....
        /*1240*/ 	.word	0x00023660


	//   ....[211]....
        /*1244*/ 	.word	0x00023670


	//   ....[212]....
        /*1248*/ 	.word	0x00023800


	//   ....[213]....
        /*124c*/ 	.word	0x00023810


	//   ....[214]....
        /*1250*/ 	.word	0x000239a0


	//   ....[215]....
        /*1254*/ 	.word	0x000239b0


	//   ....[216]....
        /*1258*/ 	.word	0x00023b40


	//   ....[217]....
        /*125c*/ 	.word	0x00023b50


	//   ....[218]....
        /*1260*/ 	.word	0x00023d40


	//   ....[219]....
        /*1264*/ 	.word	0x00023f80


	//   ....[220]....
        /*1268*/ 	.word	0x00023fb0


	//   ....[221]....
        /*126c*/ 	.word	0x00023fe0


	//   ....[222]....
        /*1270*/ 	.word	0x00024010


	//   ....[223]....
        /*1274*/ 	.word	0x00024040


	//   ....[224]....
        /*1278*/ 	.word	0x00024070


	//   ....[225]....
        /*127c*/ 	.word	0x00024210


	//   ....[226]....
        /*1280*/ 	.word	0x00024240


	//   ....[227]....
        /*1284*/ 	.word	0x00024270


	//   ....[228]....
        /*1288*/ 	.word	0x000242a0


	//   ....[229]....
        /*128c*/ 	.word	0x000242d0


	//   ....[230]....
        /*1290*/ 	.word	0x00024300


	//   ....[231]....
        /*1294*/ 	.word	0x000243a0


	//   ....[232]....
        /*1298*/ 	.word	0x000243d0


	//   ....[233]....
        /*129c*/ 	.word	0x000243e0


	//   ....[234]....
        /*12a0*/ 	.word	0x00024410


	//   ....[235]....
        /*12a4*/ 	.word	0x00025ea0


	//   ....[236]....
        /*12a8*/ 	.word	0x00027e20


	//   ....[237]....
        /*12ac*/ 	.word	0x00028b40


	//   ....[238]....
        /*12b0*/ 	.word	0x00028b50


	//   ....[239]....
        /*12b4*/ 	.word	0x00028b80


	//   ....[240]....
        /*12b8*/ 	.word	0x00028b90


	//   ....[241]....
        /*12bc*/ 	.word	0x00028ca0


	//   ....[242]....
        /*12c0*/ 	.word	0x00028cb0


	//   ....[243]....
        /*12c4*/ 	.word	0x00028d40


	//   ....[244]....
        /*12c8*/ 	.word	0x00028d50


	//   ....[245]....
        /*12cc*/ 	.word	0x00028de0


	//   ....[246]....
        /*12d0*/ 	.word	0x00028df0


	//   ....[247]....
        /*12d4*/ 	.word	0x00028e80


	//   ....[248]....
        /*12d8*/ 	.word	0x00028e90


	//   ....[249]....
        /*12dc*/ 	.word	0x00028f20


	//   ....[250]....
        /*12e0*/ 	.word	0x00028f30


	//   ....[251]....
        /*12e4*/ 	.word	0x00028f80


	//   ....[252]....
        /*12e8*/ 	.word	0x00028fb0


	//   ....[253]....
        /*12ec*/ 	.word	0x0002ae60


	//   ....[254]....
        /*12f0*/ 	.word	0x0002aea0


	//   ....[255]....
        /*12f4*/ 	.word	0x0002aef0


	//   ....[0]....
        /*12f8*/ 	.word	0x0002af20


	//   ....[1]....
        /*12fc*/ 	.word	0x0002af50


	//   ....[2]....
        /*1300*/ 	.word	0x0002af80


	//   ....[3]....
        /*1304*/ 	.word	0x0002afb0


	//   ....[4]....
        /*1308*/ 	.word	0x0002afe0


	//   ....[5]....
        /*130c*/ 	.word	0x0002b1b0


	//   ....[6]....
        /*1310*/ 	.word	0x0002b1e0


	//   ....[7]....
        /*1314*/ 	.word	0x0002b210


	//   ....[8]....
        /*1318*/ 	.word	0x0002b240


	//   ....[9]....
        /*131c*/ 	.word	0x0002b270


	//   ....[10]....
        /*1320*/ 	.word	0x0002b2a0


	//   ....[11]....
        /*1324*/ 	.word	0x0002b380


	//   ....[12]....
        /*1328*/ 	.word	0x0002b3a0


	//   ....[13]....
        /*132c*/ 	.word	0x0002b3b0


	//   ....[14]....
        /*1330*/ 	.word	0x0002b430


	//   ....[15]....
        /*1334*/ 	.word	0x0002bf80


	//   ....[16]....
        /*1338*/ 	.word	0x0002c420


	//   ....[17]....
        /*133c*/ 	.word	0x0002c4d0


	//   ....[18]....
        /*1340*/ 	.word	0x0002c560


	//   ....[19]....
        /*1344*/ 	.word	0x0002c5b0


	//   ....[20]....
        /*1348*/ 	.word	0x0002c600


	//   ....[21]....
        /*134c*/ 	.word	0x0002c690


	//   ....[22]....
        /*1350*/ 	.word	0x0002c720


	//   ....[23]....
        /*1354*/ 	.word	0x0002c770


	//   ....[24]....
        /*1358*/ 	.word	0x0002c7c0


	//   ....[25]....
        /*135c*/ 	.word	0x0002c850


	//   ....[26]....
        /*1360*/ 	.word	0x0002c8e0


	//   ....[27]....
        /*1364*/ 	.word	0x0002c930


	//   ....[28]....
        /*1368*/ 	.word	0x0002c980


	//   ....[29]....
        /*136c*/ 	.word	0x0002ca10


	//   ....[30]....
        /*1370*/ 	.word	0x0002caa0


	//   ....[31]....
        /*1374*/ 	.word	0x0002caf0


	//   ....[32]....
        /*1378*/ 	.word	0x0002cb40


	//   ....[33]....
        /*137c*/ 	.word	0x0002cc40


	//   ....[34]....
        /*1380*/ 	.word	0x0002ccf0


	//   ....[35]....
        /*1384*/ 	.word	0x0002cd50


	//   ....[36]....
        /*1388*/ 	.word	0x0002cdd0


	//   ....[37]....
        /*138c*/ 	.word	0x0002cea0


	//   ....[38]....
        /*1390*/ 	.word	0x0002cef0


	//   ....[39]....
        /*1394*/ 	.word	0x0002cf40


	//   ....[40]....
        /*1398*/ 	.word	0x0002cf90


	//   ....[41]....
        /*139c*/ 	.word	0x0002d0b0


	//   ....[42]....
        /*13a0*/ 	.word	0x0002d150


	//   ....[43]....
        /*13a4*/ 	.word	0x0002d1b0


	//   ....[44]....
        /*13a8*/ 	.word	0x0002d230


	//   ....[45]....
        /*13ac*/ 	.word	0x0002d2b0


	//   ....[46]....
        /*13b0*/ 	.word	0x0002d300


	//   ....[47]....
        /*13b4*/ 	.word	0x0002d350


	//   ....[48]....
        /*13b8*/ 	.word	0x0002d3a0


	//   ....[49]....
        /*13bc*/ 	.word	0x0002d7f0


	//   ....[50]....
        /*13c0*/ 	.word	0x0002d910


	//   ....[51]....
        /*13c4*/ 	.word	0x0002da40


	//   ....[52]....
        /*13c8*/ 	.word	0x0002db60


	//   ....[53]....
        /*13cc*/ 	.word	0x0002dc90


	//   ....[54]....
        /*13d0*/ 	.word	0x0002ddb0


	//   ....[55]....
        /*13d4*/ 	.word	0x0002dee0


	//   ....[56]....
        /*13d8*/ 	.word	0x0002e000


	//   ....[57]....
        /*13dc*/ 	.word	0x0002e130


	//   ....[58]....
        /*13e0*/ 	.word	0x0002e250


	//   ....[59]....
        /*13e4*/ 	.word	0x0002e310


	//   ....[60]....
        /*13e8*/ 	.word	0x0002e360


	//   ....[61]....
        /*13ec*/ 	.word	0x0002e3e0


	//   ....[62]....
        /*13f0*/ 	.word	0x0002e450


	//   ....[63]....
        /*13f4*/ 	.word	0x0002e4b0


	//   ....[64]....
        /*13f8*/ 	.word	0x0002e500


	//   ....[65]....
        /*13fc*/ 	.word	0x0002e580


	//   ....[66]....
        /*1400*/ 	.word	0x0002e5f0


	//   ....[67]....
        /*1404*/ 	.word	0x0002e650


	//   ....[68]....
        /*1408*/ 	.word	0x0002e6a0


	//   ....[69]....
        /*140c*/ 	.word	0x0002e720


	//   ....[70]....
        /*1410*/ 	.word	0x0002e790


	//   ....[71]....
        /*1414*/ 	.word	0x0002e7f0


	//   ....[72]....
        /*1418*/ 	.word	0x0002e840


	//   ....[73]....
        /*141c*/ 	.word	0x0002e8c0


	//   ....[74]....
        /*1420*/ 	.word	0x0002e930


	//   ....[75]....
        /*1424*/ 	.word	0x0002e990


	//   ....[76]....
        /*1428*/ 	.word	0x0002e9e0


	//   ....[77]....
        /*142c*/ 	.word	0x0002ea60


	//   ....[78]....
        /*1430*/ 	.word	0x0002ead0


	//   ....[79]....
        /*1434*/ 	.word	0x0002eb30


	//   ....[80]....
        /*1438*/ 	.word	0x0002eb80


	//   ....[81]....
        /*143c*/ 	.word	0x0002ec00


	//   ....[82]....
        /*1440*/ 	.word	0x0002ec70


	//   ....[83]....
        /*1444*/ 	.word	0x0002ecd0


	//   ....[84]....
        /*1448*/ 	.word	0x0002ed20


	//   ....[85]....
        /*144c*/ 	.word	0x0002eda0


	//   ....[86]....
        /*1450*/ 	.word	0x0002ee10


	//   ....[87]....
        /*1454*/ 	.word	0x0002ee70


	//   ....[88]....
        /*1458*/ 	.word	0x0002eec0


	//   ....[89]....
        /*145c*/ 	.word	0x0002ef30


	//   ....[90]....
        /*1460*/ 	.word	0x0002ef90


	//   ....[91]....
        /*1464*/ 	.word	0x0002eff0


	//   ....[92]....
        /*1468*/ 	.word	0x0002f040


	//   ....[93]....
        /*146c*/ 	.word	0x0002f0a0


	//   ....[94]....
        /*1470*/ 	.word	0x0002f0f0


	//   ....[95]....
        /*1474*/ 	.word	0x0002f150


	//   ....[96]....
        /*1478*/ 	.word	0x0002f1a0


	//   ....[97]....
        /*147c*/ 	.word	0x0002f220


	//   ....[98]....
        /*1480*/ 	.word	0x0002f290


	//   ....[99]....
        /*1484*/ 	.word	0x0002f2f0


	//   ....[100]....
        /*1488*/ 	.word	0x0002f340


	//   ....[101]....
        /*148c*/ 	.word	0x0002f3a0


	//   ....[102]....
        /*1490*/ 	.word	0x0002f3f0


	//   ....[103]....
        /*1494*/ 	.word	0x0002f450


	//   ....[104]....
        /*1498*/ 	.word	0x0002f4a0


	//   ....[105]....
        /*149c*/ 	.word	0x0002f500


	//   ....[106]....
        /*14a0*/ 	.word	0x0002f550


	//   ....[107]....
        /*14a4*/ 	.word	0x0002f5b0


	//   ....[108]....
        /*14a8*/ 	.word	0x0002f600


	//   ....[109]....
        /*14ac*/ 	.word	0x0002f660


	//   ....[110]....
        /*14b0*/ 	.word	0x0002f6b0


	//   ....[111]....
        /*14b4*/ 	.word	0x0002f710


	//   ....[112]....
        /*14b8*/ 	.word	0x0002f760


	//   ....[113]....
        /*14bc*/ 	.word	0x0002f7c0


	//   ....[114]....
        /*14c0*/ 	.word	0x0002f810


	//   ....[115]....
        /*14c4*/ 	.word	0x0002f870


	//   ....[116]....
        /*14c8*/ 	.word	0x0002f8c0


	//   ....[117]....
        /*14cc*/ 	.word	0x0002f940


	//   ....[118]....
        /*14d0*/ 	.word	0x0002f9b0


	//   ....[119]....
        /*14d4*/ 	.word	0x0002fa10


	//   ....[120]....
        /*14d8*/ 	.word	0x0002fa60


	//   ....[121]....
        /*14dc*/ 	.word	0x0002fae0


	//   ....[122]....
        /*14e0*/ 	.word	0x0002fb50


	//   ....[123]....
        /*14e4*/ 	.word	0x0002fbb0


	//   ....[124]....
        /*14e8*/ 	.word	0x0002fc00


	//   ....[125]....
        /*14ec*/ 	.word	0x0002fc80


	//   ....[126]....
        /*14f0*/ 	.word	0x0002fcf0


	//   ....[127]....
        /*14f4*/ 	.word	0x0002fd50


	//   ....[128]....
        /*14f8*/ 	.word	0x0002fda0


	//   ....[129]....
        /*14fc*/ 	.word	0x0002fe20


	//   ....[130]....
        /*1500*/ 	.word	0x0002fe90


	//   ....[131]....
        /*1504*/ 	.word	0x0002fef0


	//   ....[132]....
        /*1508*/ 	.word	0x0002ff40


	//   ....[133]....
        /*150c*/ 	.word	0x0002ffc0


	//   ....[134]....
        /*1510*/ 	.word	0x00030030


	//   ....[135]....
        /*1514*/ 	.word	0x00030090


	//   ....[136]....
        /*1518*/ 	.word	0x000300e0


	//   ....[137]....
        /*151c*/ 	.word	0x00030160


	//   ....[138]....
        /*1520*/ 	.word	0x000301d0


	//   ....[139]....
        /*1524*/ 	.word	0x00030230


	//   ....[140]....
        /*1528*/ 	.word	0x00030280


	//   ....[141]....
        /*152c*/ 	.word	0x000302e0


	//   ....[142]....
        /*1530*/ 	.word	0x00030330


	//   ....[143]....
        /*1534*/ 	.word	0x00030390


	//   ....[144]....
        /*1538*/ 	.word	0x000303e0


	//   ....[145]....
        /*153c*/ 	.word	0x00030440


	//   ....[146]....
        /*1540*/ 	.word	0x00030490


	//   ....[147]....
        /*1544*/ 	.word	0x000304f0


	//   ....[148]....
        /*1548*/ 	.word	0x00030540


	//   ....[149]....
        /*154c*/ 	.word	0x000305c0


	//   ....[150]....
        /*1550*/ 	.word	0x00030630


	//   ....[151]....
        /*1554*/ 	.word	0x00030690


	//   ....[152]....
        /*1558*/ 	.word	0x000306e0


	//   ....[153]....
        /*155c*/ 	.word	0x00030760


	//   ....[154]....
        /*1560*/ 	.word	0x000307d0


	//   ....[155]....
        /*1564*/ 	.word	0x00030830


	//   ....[156]....
        /*1568*/ 	.word	0x00030880


	//   ....[157]....
        /*156c*/ 	.word	0x00030900


	//   ....[158]....
        /*1570*/ 	.word	0x00030970


	//   ....[159]....
        /*1574*/ 	.word	0x000309d0


	//   ....[160]....
        /*1578*/ 	.word	0x00030a20


	//   ....[161]....
        /*157c*/ 	.word	0x00030aa0


	//   ....[162]....
        /*1580*/ 	.word	0x00030b10


	//   ....[163]....
        /*1584*/ 	.word	0x00030b70


	//   ....[164]....
        /*1588*/ 	.word	0x00030bc0


	//   ....[165]....
        /*158c*/ 	.word	0x00030c40


	//   ....[166]....
        /*1590*/ 	.word	0x00030cb0


	//   ....[167]....
        /*1594*/ 	.word	0x00030d10


	//   ....[168]....
        /*1598*/ 	.word	0x00030d60


	//   ....[169]....
        /*159c*/ 	.word	0x00030dc0


	//   ....[170]....
        /*15a0*/ 	.word	0x00030e30


	//   ....[171]....
        /*15a4*/ 	.word	0x00030e90


	//   ....[172]....
        /*15a8*/ 	.word	0x00030ee0


	//   ....[173]....
        /*15ac*/ 	.word	0x00030f60


	//   ....[174]....
        /*15b0*/ 	.word	0x00031030


	//   ....[175]....
        /*15b4*/ 	.word	0x000310b0


	//   ....[176]....
        /*15b8*/ 	.word	0x00031160


	//   ....[177]....
        /*15bc*/ 	.word	0x00031400


	//   ....[178]....
        /*15c0*/ 	.word	0x00031450


	//   ....[179]....
        /*15c4*/ 	.word	0x000314e0


	//   ....[180]....
        /*15c8*/ 	.word	0x00031570


	//   ....[181]....
        /*15cc*/ 	.word	0x00031600


	//   ....[182]....
        /*15d0*/ 	.word	0x00031690


	//   ....[183]....
        /*15d4*/ 	.word	0x00031720


	//   ....[184]....
        /*15d8*/ 	.word	0x000317b0


	//   ....[185]....
        /*15dc*/ 	.word	0x00031830


	//   ....[186]....
        /*15e0*/ 	.word	0x00031880


	//   ....[187]....
        /*15e4*/ 	.word	0x00031920


	//   ....[188]....
        /*15e8*/ 	.word	0x000319b0


	//   ....[189]....
        /*15ec*/ 	.word	0x00031a40


	//   ....[190]....
        /*15f0*/ 	.word	0x00031a90


	//   ....[191]....
        /*15f4*/ 	.word	0x00031b20


	//   ....[192]....
        /*15f8*/ 	.word	0x00031bb0


	//   ....[193]....
        /*15fc*/ 	.word	0x00031c40


	//   ....[194]....
        /*1600*/ 	.word	0x00031cd0


	//   ....[195]....
        /*1604*/ 	.word	0x00031d60


	//   ....[196]....
        /*1608*/ 	.word	0x00031df0


	//   ....[197]....
        /*160c*/ 	.word	0x00031eb0


	//   ....[198]....
        /*1610*/ 	.word	0x00032190


	//   ....[199]....
        /*1614*/ 	.word	0x000323b0


	//   ....[200]....
        /*1618*/ 	.word	0x00032400


	//   ....[201]....
        /*161c*/ 	.word	0x00032460


	//   ....[202]....
        /*1620*/ 	.word	0x00032500


	//   ....[203]....
        /*1624*/ 	.word	0x000325c0


	//   ....[204]....
        /*1628*/ 	.word	0x000326d0


	//   ....[205]....
        /*162c*/ 	.word	0x00032730


	//   ....[206]....
        /*1630*/ 	.word	0x00032830


	//   ....[207]....
        /*1634*/ 	.word	0x00032890


	//   ....[208]....
        /*1638*/ 	.word	0x00032990


	//   ....[209]....
        /*163c*/ 	.word	0x000329f0


	//   ....[210]....
        /*1640*/ 	.word	0x00032af0


	//   ....[211]....
        /*1644*/ 	.word	0x00032b50


	//   ....[212]....
        /*1648*/ 	.word	0x00032c30


	//   ....[213]....
        /*164c*/ 	.word	0x00032cb0


	//   ....[214]....
        /*1650*/ 	.word	0x00032d90


	//   ....[215]....
        /*1654*/ 	.word	0x00033070


	//   ....[216]....
        /*1658*/ 	.word	0x00033110


	//   ....[217]....
        /*165c*/ 	.word	0x000332b0


	//   ....[218]....
        /*1660*/ 	.word	0x00033330


	//   ....[219]....
        /*1664*/ 	.word	0x000333b0


	//   ....[220]....
        /*1668*/ 	.word	0x00033430


	//   ....[221]....
        /*166c*/ 	.word	0x000334b0


	//   ....[222]....
        /*1670*/ 	.word	0x00033540


	//   ....[223]....
        /*1674*/ 	.word	0x000335e0


	//   ....[224]....
        /*1678*/ 	.word	0x00033690


	//   ....[225]....
        /*167c*/ 	.word	0x00033710


	//   ....[226]....
        /*1680*/ 	.word	0x00033790


	//   ....[227]....
        /*1684*/ 	.word	0x00033810


	//   ....[228]....
        /*1688*/ 	.word	0x000338a0


	//   ....[229]....
        /*168c*/ 	.word	0x00033920


	//   ....[230]....
        /*1690*/ 	.word	0x000339d0


	//   ....[231]....
        /*1694*/ 	.word	0x00033a20


	//   ....[232]....
        /*1698*/ 	.word	0x00033ae0


	//   ....[233]....
        /*169c*/ 	.word	0x00033c10


	//----- nvinfo : EIATTR_REG_RECONFIG
	.align		4
.L_489:
        /*16a0*/ 	.byte	0x01, 0x54
	.zero		2


	//----- nvinfo : EIATTR_SYSCALL_OFFSETS
	.align		4
        /*16a4*/ 	.byte	0x04, 0x46
        /*16a6*/ 	.short	(.L_491 - .L_490)


	//   ....[0]....
.L_490:
        /*16a8*/ 	.word	0x00002400


	//   ....[1]....
        /*16ac*/ 	.word	0x00002550


	//   ....[2]....
        /*16b0*/ 	.word	0x000087c0


	//   ....[3]....
        /*16b4*/ 	.word	0x00008d10


	//   ....[4]....
        /*16b8*/ 	.word	0x00027890


	//   ....[5]....
        /*16bc*/ 	.word	0x00027a20


	//   ....[6]....
        /*16c0*/ 	.word	0x00027b70


	//   ....[7]....
        /*16c4*/ 	.word	0x00027cb0


	//   ....[8]....
        /*16c8*/ 	.word	0x000286c0


	//----- nvinfo : EIATTR_MBARRIER_INSTR_OFFSETS
	.align		4
.L_491:
        /*16cc*/ 	.byte	0x04, 0x39
        /*16ce*/ 	.short	(.L_493 - .L_492)


	//   ....[0]....
.L_492:
        /*16d0*/ 	.word	0x000002d0
        /*16d4*/ 	.word	0x000000ff
        /*16d8*/ 	.word	0x00028400
        /*16dc*/ 	.short	0x0100
        /*16de*/ 	.byte	0x08
	.zero		1


	//   ....[1]....
        /*16e0*/ 	.word	0x000002e0
        /*16e4*/ 	.word	0x000000ff
        /*16e8*/ 	.word	0x00028420
        /*16ec*/ 	.short	0x0100
        /*16ee*/ 	.byte	0x08
	.zero		1


	//   ....[2]....
        /*16f0*/ 	.word	0x000003d0
        /*16f4*/ 	.word	0x000000ff
        /*16f8*/ 	.word	0x00028430
        /*16fc*/ 	.short	0x0100
        /*16fe*/ 	.byte	0x08
	.zero		1


	//   ....[3]....
        /*1700*/ 	.word	0x000003e0
        /*1704*/ 	.word	0x000000ff
        /*1708*/ 	.word	0x00028440
        /*170c*/ 	.short	0x0100
        /*170e*/ 	.byte	0x08
	.zero		1


	//   ....[4]....
        /*1710*/ 	.word	0x000003f0
        /*1714*/ 	.word	0x000000ff
        /*1718*/ 	.word	0x00028438
        /*171c*/ 	.short	0x0100
        /*171e*/ 	.byte	0x08
	.zero		1


	//   ....[5]....
        /*1720*/ 	.word	0x00000400
        /*1724*/ 	.word	0x000000ff
        /*1728*/ 	.word	0x00028448
        /*172c*/ 	.short	0x0100
        /*172e*/ 	.byte	0x08
	.zero		1


	//   ....[6]....
        /*1730*/ 	.word	0x00000530
        /*1734*/ 	.word	0x000000ff
        /*1738*/ 	.word	0x00028450
        /*173c*/ 	.short	0x0100
        /*173e*/ 	.byte	0x08
	.zero		1


	//   ....[7]....
        /*1740*/ 	.word	0x00000540
        /*1744*/ 	.word	0x000000ff
        /*1748*/ 	.word	0x00028460
        /*174c*/ 	.short	0x0100
        /*174e*/ 	.byte	0x08
	.zero		1


	//   ....[8]....
        /*1750*/ 	.word	0x00000550
        /*1754*/ 	.word	0x000000ff
        /*1758*/ 	.word	0x00028458
        /*175c*/ 	.short	0x0100
        /*175e*/ 	.byte	0x08
	.zero		1


	//   ....[9]....
        /*1760*/ 	.word	0x00000560
        /*1764*/ 	.word	0x000000ff
        /*1768*/ 	.word	0x00028468
        /*176c*/ 	.short	0x0100
        /*176e*/ 	.byte	0x08
	.zero		1


	//   ....[10]....
        /*1770*/ 	.word	0x00000650
        /*1774*/ 	.word	0x000000ff
        /*1778*/ 	.word	0x00028470
        /*177c*/ 	.short	0x0100
        /*177e*/ 	.byte	0x06
	.zero		1


	//   ....[11]....
        /*1780*/ 	.word	0x00000660
        /*1784*/ 	.word	0x000000ff
        /*1788*/ 	.word	0x00028480
        /*178c*/ 	.short	0x0100
        /*178e*/ 	.byte	0x06
	.zero		1


	//   ....[12]....
        /*1790*/ 	.word	0x00000670
        /*1794*/ 	.word	0x000000ff
        /*1798*/ 	.word	0x00028478
        /*179c*/ 	.short	0x0100
        /*179e*/ 	.byte	0x06
	.zero		1


	//   ....[13]....
        /*17a0*/ 	.word	0x00000680
        /*17a4*/ 	.word	0x000000ff
        /*17a8*/ 	.word	0x00028488
        /*17ac*/ 	.short	0x0100
        /*17ae*/ 	.byte	0x06
	.zero		1


	//   ....[14]....
        /*17b0*/ 	.word	0x000007b0
        /*17b4*/ 	.word	0x000000ff
        /*17b8*/ 	.word	0x00028490
        /*17bc*/ 	.short	0x0100
        /*17be*/ 	.byte	0x08
	.zero		1


	//   ....[15]....
        /*17c0*/ 	.word	0x000007c0
        /*17c4*/ 	.word	0x000000ff
        /*17c8*/ 	.word	0x000284a0
        /*17cc*/ 	.short	0x0100
        /*17ce*/ 	.byte	0x08
	.zero		1


	//   ....[16]....
        /*17d0*/ 	.word	0x000007d0
        /*17d4*/ 	.word	0x000000ff
        /*17d8*/ 	.word	0x00028498
        /*17dc*/ 	.short	0x0100
        /*17de*/ 	.byte	0x08
	.zero		1


	//   ....[17]....
        /*17e0*/ 	.word	0x000007e0
        /*17e4*/ 	.word	0x000000ff
        /*17e8*/ 	.word	0x000284a8
        /*17ec*/ 	.short	0x0100
        /*17ee*/ 	.byte	0x08
	.zero		1


	//   ....[18]....
        /*17f0*/ 	.word	0x00000910
        /*17f4*/ 	.word	0x000000ff
        /*17f8*/ 	.word	0x000284b0
        /*17fc*/ 	.short	0x0100
        /*17fe*/ 	.byte	0x08
	.zero		1


	//   ....[19]....
        /*1800*/ 	.word	0x00000920
        /*1804*/ 	.word	0x000000ff
        /*1808*/ 	.word	0x000284c0
        /*180c*/ 	.short	0x0100
        /*180e*/ 	.byte	0x08
	.zero		1


	//   ....[20]....
        /*1810*/ 	.word	0x00000930
        /*1814*/ 	.word	0x000000ff
        /*1818*/ 	.word	0x000284b8
        /*181c*/ 	.short	0x0100
        /*181e*/ 	.byte	0x08
	.zero		1


	//   ....[21]....
        /*1820*/ 	.word	0x00000940
        /*1824*/ 	.word	0x000000ff
        /*1828*/ 	.word	0x000284c8
        /*182c*/ 	.short	0x0100
        /*182e*/ 	.byte	0x08
	.zero		1


	//   ....[22]....
        /*1830*/ 	.word	0x00003300
        /*1834*/ 	.word	0x0000005b
        /*1838*/ 	.word	0x00028490
        /*183c*/ 	.short	0x010a
        /*183e*/ 	.byte	0x3f
	.zero		1


	//   ....[23]....
        /*1840*/ 	.word	0x00005350
        /*1844*/ 	.word	0x0000005b
        /*1848*/ 	.word	0x00028490
        /*184c*/ 	.short	0x010a
        /*184e*/ 	.byte	0x3f
	.zero		1


	//   ....[24]....
        /*1850*/ 	.word	0x00007450
        /*1854*/ 	.word	0x0000005b
        /*1858*/ 	.word	0x00028490
        /*185c*/ 	.short	0x010a
        /*185e*/ 	.byte	0x3f
	.zero		1


	//   ....[25]....
        /*1860*/ 	.word	0x00007660
        /*1864*/ 	.word	0x00000004
        /*1868*/ 	.word	0x00000000
        /*186c*/ 	.short	0x0101
        /*186e*/ 	.byte	0x3f
	.zero		1


	//   ....[26]....
        /*1870*/ 	.word	0x000076a0
        /*1874*/ 	.word	0x0000005b
        /*1878*/ 	.word	0x000284b0
        /*187c*/ 	.short	0x010a
        /*187e*/ 	.byte	0x3f
	.zero		1


	//   ....[27]....
        /*1880*/ 	.word	0x00007a50
        /*1884*/ 	.word	0x0000005b
        /*1888*/ 	.word	0x00000000
        /*188c*/ 	.short	0x0101
        /*188e*/ 	.byte	0x3f
	.zero		1


	//   ....[28]....
        /*1890*/ 	.word	0x00008a90
        /*1894*/ 	.word	0x00000010
        /*1898*/ 	.word	0x00028400
        /*189c*/ 	.short	0x010a
        /*189e*/ 	.byte	0x3f
	.zero		1


	//   ....[29]....
        /*18a0*/ 	.word	0x00008ae0
        /*18a4*/ 	.word	0x00000010
        /*18a8*/ 	.word	0x00028400
        /*18ac*/ 	.short	0x010a
        /*18ae*/ 	.byte	0x3f
	.zero		1


	//   ....[30]....
        /*18b0*/ 	.word	0x00009830
        /*18b4*/ 	.word	0x00000010
        /*18b8*/ 	.word	0x00028400
        /*18bc*/ 	.short	0x010a
        /*18be*/ 	.byte	0x3f
	.zero		1


	//   ....[31]....
        /*18c0*/ 	.word	0x0000dfe0
        /*18c4*/ 	.word	0x00000010
        /*18c8*/ 	.word	0x00028400
        /*18cc*/ 	.short	0x010a
        /*18ce*/ 	.byte	0x3f
	.zero		1


	//   ....[32]....
        /*18d0*/ 	.word	0x00012150
        /*18d4*/ 	.word	0x0000000b
        /*18d8*/ 	.word	0x00028430
        /*18dc*/ 	.short	0x010a
        /*18de*/ 	.byte	0x3f
	.zero		1


	//   ....[33]....
        /*18e0*/ 	.word	0x000121c0
        /*18e4*/ 	.word	0x0000000b
        /*18e8*/ 	.word	0x00028430
        /*18ec*/ 	.short	0x010a
        /*18ee*/ 	.byte	0x3f
	.zero		1


	//   ....[34]....
        /*18f0*/ 	.word	0x00012a10
        /*18f4*/ 	.word	0x00000005
        /*18f8*/ 	.word	0x00000000
        /*18fc*/ 	.short	0x0101
        /*18fe*/ 	.byte	0x3f
	.zero		1


	//   ....[35]....
        /*1900*/ 	.word	0x00014d00
        /*1904*/ 	.word	0x00000006
        /*1908*/ 	.word	0x00028430
        /*190c*/ 	.short	0x010a
        /*190e*/ 	.byte	0x3f
	.zero		1


	//   ....[36]....
        /*1910*/ 	.word	0x00014d50
        /*1914*/ 	.word	0x00000006
        /*1918*/ 	.word	0x00028430
        /*191c*/ 	.short	0x010a
        /*191e*/ 	.byte	0x3f
	.zero		1


	//   ....[37]....
        /*1920*/ 	.word	0x00015160
        /*1924*/ 	.word	0x00000007
        /*1928*/ 	.word	0x00028450
        /*192c*/ 	.short	0x010a
        /*192e*/ 	.byte	0x3f
	.zero		1


	//   ....[38]....
        /*1930*/ 	.word	0x000151a0
        /*1934*/ 	.word	0x00000007
        /*1938*/ 	.word	0x00028450
        /*193c*/ 	.short	0x010a
        /*193e*/ 	.byte	0x3f
	.zero		1


	//   ....[39]....
        /*1940*/ 	.word	0x00015810
        /*1944*/ 	.word	0x00000006
        /*1948*/ 	.word	0x00000000
        /*194c*/ 	.short	0x0101
        /*194e*/ 	.byte	0x3f
	.zero		1


	//   ....[40]....
        /*1950*/ 	.word	0x00016c90
        /*1954*/ 	.word	0x000000b1
        /*1958*/ 	.word	0x00000000
        /*195c*/ 	.short	0x0101
        /*195e*/ 	.byte	0x3f
	.zero		1


	//   ....[41]....
        /*1960*/ 	.word	0x00017900
        /*1964*/ 	.word	0x00000006
        /*1968*/ 	.word	0x00028430
        /*196c*/ 	.short	0x010a
        /*196e*/ 	.byte	0x3f
	.zero		1


	//   ....[42]....
        /*1970*/ 	.word	0x00017950
        /*1974*/ 	.word	0x00000006
        /*1978*/ 	.word	0x00028430
        /*197c*/ 	.short	0x010a
        /*197e*/ 	.byte	0x3f
	.zero		1


	//   ....[43]....
        /*1980*/ 	.word	0x00017d90
        /*1984*/ 	.word	0x00000007
        /*1988*/ 	.word	0x00028450
        /*198c*/ 	.short	0x010a
        /*198e*/ 	.byte	0x3f
	.zero		1


	//   ....[44]....
        /*1990*/ 	.word	0x00017dd0
        /*1994*/ 	.word	0x00000007
        /*1998*/ 	.word	0x00028450
        /*199c*/ 	.short	0x010a
        /*199e*/ 	.byte	0x3f
	.zero		1


	//   ....[45]....
        /*19a0*/ 	.word	0x00018cb0
        /*19a4*/ 	.word	0x000000b3
        /*19a8*/ 	.word	0x00000000
        /*19ac*/ 	.short	0x0101
        /*19ae*/ 	.byte	0x3f
	.zero		1


	//   ....[46]....
        /*19b0*/ 	.word	0x00018e70
        /*19b4*/ 	.word	0x000000b2
        /*19b8*/ 	.word	0x00000000
        /*19bc*/ 	.short	0x0101
        /*19be*/ 	.byte	0x3f
	.zero		1


	//   ....[47]....
        /*19c0*/ 	.word	0x00019860
        /*19c4*/ 	.word	0x00000006
        /*19c8*/ 	.word	0x00028430
        /*19cc*/ 	.short	0x010a
        /*19ce*/ 	.byte	0x3f
	.zero		1


	//   ....[48]....
        /*19d0*/ 	.word	0x000198b0
        /*19d4*/ 	.word	0x00000006
        /*19d8*/ 	.word	0x00028430
        /*19dc*/ 	.short	0x010a
        /*19de*/ 	.byte	0x3f
	.zero		1


	//   ....[49]....
        /*19e0*/ 	.word	0x00019cf0
        /*19e4*/ 	.word	0x00000007
        /*19e8*/ 	.word	0x00028450
        /*19ec*/ 	.short	0x010a
        /*19ee*/ 	.byte	0x3f
	.zero		1


	//   ....[50]....
        /*19f0*/ 	.word	0x00019d30
        /*19f4*/ 	.word	0x00000007
        /*19f8*/ 	.word	0x00028450
        /*19fc*/ 	.short	0x010a
        /*19fe*/ 	.byte	0x3f
	.zero		1


	//   ....[51]....
        /*1a00*/ 	.word	0x0001a390
        /*1a04*/ 	.word	0x00000007
        /*1a08*/ 	.word	0x00000000
        /*1a0c*/ 	.short	0x0101
        /*1a0e*/ 	.byte	0x3f
	.zero		1


	//   ....[52]....
        /*1a10*/ 	.word	0x0001b820
        /*1a14*/ 	.word	0x000000b0
        /*1a18*/ 	.word	0x00000000
        /*1a1c*/ 	.short	0x0101
        /*1a1e*/ 	.byte	0x3f
	.zero		1


	//   ....[53]....
        /*1a20*/ 	.word	0x0001c150
        /*1a24*/ 	.word	0x0000000a
        /*1a28*/ 	.word	0x00028450
        /*1a2c*/ 	.short	0x010a
        /*1a2e*/ 	.byte	0x3f
	.zero		1


	//   ....[54]....
        /*1a30*/ 	.word	0x0001c190
        /*1a34*/ 	.word	0x0000000a
        /*1a38*/ 	.word	0x00028450
        /*1a3c*/ 	.short	0x010a
        /*1a3e*/ 	.byte	0x3f
	.zero		1


	//   ....[55]....
        /*1a40*/ 	.word	0x0001c6b0
        /*1a44*/ 	.word	0x00000000
        /*1a48*/ 	.word	0x00000000
        /*1a4c*/ 	.short	0x0101
        /*1a4e*/ 	.byte	0x3f
	.zero		1


	//   ....[56]....
        /*1a50*/ 	.word	0x00020490
        /*1a54*/ 	.word	0x00000008
        /*1a58*/ 	.word	0x00000000
        /*1a5c*/ 	.short	0x0101
        /*1a5e*/ 	.byte	0x3f
	.zero		1


	//   ....[57]....
        /*1a60*/ 	.word	0x00020dc0
        /*1a64*/ 	.word	0x0000000e
        /*1a68*/ 	.word	0x00000000
        /*1a6c*/ 	.short	0x0101
        /*1a6e*/ 	.byte	0x3f
	.zero		1


	//   ....[58]....
        /*1a70*/ 	.word	0x00025f80
        /*1a74*/ 	.word	0x00000012
        /*1a78*/ 	.word	0x00028420
        /*1a7c*/ 	.short	0x010a
        /*1a7e*/ 	.byte	0x3f
	.zero		1


	//   ....[59]....
        /*1a80*/ 	.word	0x00026050
        /*1a84*/ 	.word	0x00000007
        /*1a88*/ 	.word	0x000284a0
        /*1a8c*/ 	.short	0x010a
        /*1a8e*/ 	.byte	0x3f
	.zero		1


	//   ....[60]....
        /*1a90*/ 	.word	0x00026390
        /*1a94*/ 	.word	0x00000007
        /*1a98*/ 	.word	0x000284c0
        /*1a9c*/ 	.short	0x010a
        /*1a9e*/ 	.byte	0x3f
	.zero		1


	//   ....[61]....
        /*1aa0*/ 	.word	0x00026830
        /*1aa4*/ 	.word	0x00000008
        /*1aa8*/ 	.word	0x000284a0
        /*1aac*/ 	.short	0x010a
        /*1aae*/ 	.byte	0x3f
	.zero		1


	//   ....[62]....
        /*1ab0*/ 	.word	0x00026b60
        /*1ab4*/ 	.word	0x00000008
        /*1ab8*/ 	.word	0x000284c0
        /*1abc*/ 	.short	0x010a
        /*1abe*/ 	.byte	0x3f
	.zero		1


	//   ....[63]....
        /*1ac0*/ 	.word	0x000280c0
        /*1ac4*/ 	.word	0x00000000
        /*1ac8*/ 	.word	0x00028480
        /*1acc*/ 	.short	0x010a
        /*1ace*/ 	.byte	0x3f
	.zero		1


	//   ....[64]....
        /*1ad0*/ 	.word	0x000282c0
        /*1ad4*/ 	.word	0x00000000
        /*1ad8*/ 	.word	0x00028440
        /*1adc*/ 	.short	0x010a
        /*1ade*/ 	.byte	0x3f
	.zero		1


	//   ....[65]....
        /*1ae0*/ 	.word	0x00029080
        /*1ae4*/ 	.word	0x00000012
        /*1ae8*/ 	.word	0x00028400
        /*1aec*/ 	.short	0x0107
        /*1aee*/ 	.byte	0x3f
	.zero		1


	//   ....[66]....
        /*1af0*/ 	.word	0x00029180
        /*1af4*/ 	.word	0x00000012
        /*1af8*/ 	.word	0x00028400
        /*1afc*/ 	.short	0x0101
        /*1afe*/ 	.byte	0x3f
	.zero		1


	//   ....[67]....
        /*1b00*/ 	.word	0x000291a0
        /*1b04*/ 	.word	0x00000012
        /*1b08*/ 	.word	0x00028420
        /*1b0c*/ 	.short	0x010a
        /*1b0e*/ 	.byte	0x3f
	.zero		1


	//   ....[68]....
        /*1b10*/ 	.word	0x000294c0
        /*1b14*/ 	.word	0x00000006
        /*1b18*/ 	.word	0x00028480
        /*1b1c*/ 	.short	0x010a
        /*1b1e*/ 	.byte	0x3f
	.zero		1


	//   ....[69]....
        /*1b20*/ 	.word	0x00029820
        /*1b24*/ 	.word	0x00000006
        /*1b28*/ 	.word	0x00028440
        /*1b2c*/ 	.short	0x010a
        /*1b2e*/ 	.byte	0x3f
	.zero		1


	//   ....[70]....
        /*1b30*/ 	.word	0x00029be0
        /*1b34*/ 	.word	0x00000014
        /*1b38*/ 	.word	0x00028470
        /*1b3c*/ 	.short	0x010a
        /*1b3e*/ 	.byte	0x3f
	.zero		1


	//   ....[71]....
        /*1b40*/ 	.word	0x00029c50
        /*1b44*/ 	.word	0x00000014
        /*1b48*/ 	.word	0x00028460
        /*1b4c*/ 	.short	0x010a
        /*1b4e*/ 	.byte	0x3f
	.zero		1


	//   ....[72]....
        /*1b50*/ 	.word	0x0002a260
        /*1b54*/ 	.word	0x00000014
        /*1b58*/ 	.word	0x00028450
        /*1b5c*/ 	.short	0x0101
        /*1b5e*/ 	.byte	0x3f
	.zero		1


	//   ....[73]....
        /*1b60*/ 	.word	0x0002a2e0
        /*1b64*/ 	.word	0x00000014
        /*1b68*/ 	.word	0x00000000
        /*1b6c*/ 	.short	0x0101
        /*1b6e*/ 	.byte	0x3f
	.zero		1


	//   ....[74]....
        /*1b70*/ 	.word	0x0002a520
        /*1b74*/ 	.word	0x00000000
        /*1b78*/ 	.word	0x00028470
        /*1b7c*/ 	.short	0x010a
        /*1b7e*/ 	.byte	0x3f
	.zero		1


	//   ....[75]....
        /*1b80*/ 	.word	0x0002a590
        /*1b84*/ 	.word	0x00000000
        /*1b88*/ 	.word	0x00028460
        /*1b8c*/ 	.short	0x010a
        /*1b8e*/ 	.byte	0x3f
	.zero		1


	//   ....[76]....
        /*1b90*/ 	.word	0x0002ab70
        /*1b94*/ 	.word	0x00000000
        /*1b98*/ 	.word	0x00028450
        /*1b9c*/ 	.short	0x0101
        /*1b9e*/ 	.byte	0x3f
	.zero		1


	//   ....[77]....
        /*1ba0*/ 	.word	0x0002abb0
        /*1ba4*/ 	.word	0x00000000
        /*1ba8*/ 	.word	0x00000000
        /*1bac*/ 	.short	0x0101
        /*1bae*/ 	.byte	0x3f
	.zero		1


	//   ....[78]....
        /*1bb0*/ 	.word	0x0002bf00
        /*1bb4*/ 	.word	0x00000000
        /*1bb8*/ 	.word	0x00028420
        /*1bbc*/ 	.short	0x010a
        /*1bbe*/ 	.byte	0x3f
	.zero		1


	//   ....[79]....
        /*1bc0*/ 	.word	0x0002c0b0
        /*1bc4*/ 	.word	0x00000006
        /*1bc8*/ 	.word	0x00000000
        /*1bcc*/ 	.short	0x010a
        /*1bce*/ 	.byte	0x3f
	.zero		1


	//   ....[80]....
        /*1bd0*/ 	.word	0x0002c120
        /*1bd4*/ 	.word	0x00000007
        /*1bd8*/ 	.word	0x00000000
        /*1bdc*/ 	.short	0x010a
        /*1bde*/ 	.byte	0x3f
	.zero		1


	//   ....[81]....
        /*1be0*/ 	.word	0x0002c180
        /*1be4*/ 	.word	0x00000004
        /*1be8*/ 	.word	0x00028460
        /*1bec*/ 	.short	0x010a
        /*1bee*/ 	.byte	0x3f
	.zero		1


	//   ....[82]....
        /*1bf0*/ 	.word	0x0002c1d0
        /*1bf4*/ 	.word	0x00000003
        /*1bf8*/ 	.word	0x00028460
        /*1bfc*/ 	.short	0x010a
        /*1bfe*/ 	.byte	0x3f
	.zero		1


	//   ....[83]....
        /*1c00*/ 	.word	0x0002c210
        /*1c04*/ 	.word	0x00000004
        /*1c08*/ 	.word	0x00028480
        /*1c0c*/ 	.short	0x010a
        /*1c0e*/ 	.byte	0x3f
	.zero		1


	//   ....[84]....
        /*1c10*/ 	.word	0x0002c230
        /*1c14*/ 	.word	0x00000003
        /*1c18*/ 	.word	0x00028480
        /*1c1c*/ 	.short	0x010a
        /*1c1e*/ 	.byte	0x3f
	.zero		1


	//   ....[85]....
        /*1c20*/ 	.word	0x0002c290
        /*1c24*/ 	.word	0x0000005b
        /*1c28*/ 	.word	0x00028490
        /*1c2c*/ 	.short	0x010a
        /*1c2e*/ 	.byte	0x3f
	.zero		1


	//   ....[86]....
        /*1c30*/ 	.word	0x0002c2e0
        /*1c34*/ 	.word	0x0000005b
        /*1c38*/ 	.word	0x00028490
        /*1c3c*/ 	.short	0x010a
        /*1c3e*/ 	.byte	0x3f
	.zero		1


	//   ....[87]....
        /*1c40*/ 	.word	0x0002c330
        /*1c44*/ 	.word	0x0000005b
        /*1c48*/ 	.word	0x00028490
        /*1c4c*/ 	.short	0x010a
        /*1c4e*/ 	.byte	0x3f
	.zero		1


	//   ....[88]....
        /*1c50*/ 	.word	0x0002c380
        /*1c54*/ 	.word	0x0000005b
        /*1c58*/ 	.word	0x000284b0
        /*1c5c*/ 	.short	0x010a
        /*1c5e*/ 	.byte	0x3f
	.zero		1


	//   ....[89]....
        /*1c60*/ 	.word	0x0002cb80
        /*1c64*/ 	.word	0x00000010
        /*1c68*/ 	.word	0x00028400
        /*1c6c*/ 	.short	0x010a
        /*1c6e*/ 	.byte	0x3f
	.zero		1


	//   ....[90]....
        /*1c70*/ 	.word	0x0002d4b0
        /*1c74*/ 	.word	0x00000010
        /*1c78*/ 	.word	0x00028400
        /*1c7c*/ 	.short	0x010a
        /*1c7e*/ 	.byte	0x3f
	.zero		1


	//   ....[91]....
        /*1c80*/ 	.word	0x0002d500
        /*1c84*/ 	.word	0x0000000b
        /*1c88*/ 	.word	0x00028430
        /*1c8c*/ 	.short	0x010a
        /*1c8e*/ 	.byte	0x3f
	.zero		1


	//   ....[92]....
        /*1c90*/ 	.word	0x0002d550
        /*1c94*/ 	.word	0x00000006
        /*1c98*/ 	.word	0x00028430
        /*1c9c*/ 	.short	0x010a
        /*1c9e*/ 	.byte	0x3f
	.zero		1


	//   ....[93]....
        /*1ca0*/ 	.word	0x0002d5a0
        /*1ca4*/ 	.word	0x00000007
        /*1ca8*/ 	.word	0x00028450
        /*1cac*/ 	.short	0x010a
        /*1cae*/ 	.byte	0x3f
	.zero		1


	//   ....[94]....
        /*1cb0*/ 	.word	0x0002d5f0
        /*1cb4*/ 	.word	0x00000006
        /*1cb8*/ 	.word	0x00028430
        /*1cbc*/ 	.short	0x010a
        /*1cbe*/ 	.byte	0x3f
	.zero		1


	//   ....[95]....
        /*1cc0*/ 	.word	0x0002d640
        /*1cc4*/ 	.word	0x00000007
        /*1cc8*/ 	.word	0x00028450
        /*1ccc*/ 	.short	0x010a
        /*1cce*/ 	.byte	0x3f
	.zero		1


	//   ....[96]....
        /*1cd0*/ 	.word	0x0002d690
        /*1cd4*/ 	.word	0x00000006
        /*1cd8*/ 	.word	0x00028430
        /*1cdc*/ 	.short	0x010a
        /*1cde*/ 	.byte	0x3f
	.zero		1


	//   ....[97]....
        /*1ce0*/ 	.word	0x0002d6e0
        /*1ce4*/ 	.word	0x00000007
        /*1ce8*/ 	.word	0x00028450
        /*1cec*/ 	.short	0x010a
        /*1cee*/ 	.byte	0x3f
	.zero		1


	//   ....[98]....
        /*1cf0*/ 	.word	0x0002d730
        /*1cf4*/ 	.word	0x0000000a
        /*1cf8*/ 	.word	0x00028450
        /*1cfc*/ 	.short	0x010a
        /*1cfe*/ 	.byte	0x3f
	.zero		1


	//   ....[99]....
        /*1d00*/ 	.word	0x00031f70
        /*1d04*/ 	.word	0x00000012
        /*1d08*/ 	.word	0x00028420
        /*1d0c*/ 	.short	0x010a
        /*1d0e*/ 	.byte	0x3f
	.zero		1


	//   ....[100]....
        /*1d10*/ 	.word	0x00031fc0
        /*1d14*/ 	.word	0x00000007
        /*1d18*/ 	.word	0x000284a0
        /*1d1c*/ 	.short	0x010a
        /*1d1e*/ 	.byte	0x3f
	.zero		1


	//   ....[101]....
        /*1d20*/ 	.word	0x00032010
        /*1d24*/ 	.word	0x00000007
        /*1d28*/ 	.word	0x000284c0
        /*1d2c*/ 	.short	0x010a
        /*1d2e*/ 	.byte	0x3f
	.zero		1


	//   ....[102]....
        /*1d30*/ 	.word	0x00032060
        /*1d34*/ 	.word	0x00000008
        /*1d38*/ 	.word	0x000284a0
        /*1d3c*/ 	.short	0x010a
        /*1d3e*/ 	.byte	0x3f
	.zero		1


	//   ....[103]....
        /*1d40*/ 	.word	0x000320b0
        /*1d44*/ 	.word	0x00000008
        /*1d48*/ 	.word	0x000284c0
        /*1d4c*/ 	.short	0x010a
        /*1d4e*/ 	.byte	0x3f
	.zero		1


	//   ....[104]....
        /*1d50*/ 	.word	0x00032250
        /*1d54*/ 	.word	0x00000000
        /*1d58*/ 	.word	0x00028480
        /*1d5c*/ 	.short	0x010a
        /*1d5e*/ 	.byte	0x3f
	.zero		1


	//   ....[105]....
        /*1d60*/ 	.word	0x000322a0
        /*1d64*/ 	.word	0x00000000
        /*1d68*/ 	.word	0x00028440
        /*1d6c*/ 	.short	0x010a
        /*1d6e*/ 	.byte	0x3f
	.zero		1


	//   ....[106]....
        /*1d70*/ 	.word	0x00032dd0
        /*1d74*/ 	.word	0x00000012
        /*1d78*/ 	.word	0x00028420
        /*1d7c*/ 	.short	0x010a
        /*1d7e*/ 	.byte	0x3f
	.zero		1


	//   ....[107]....
        /*1d80*/ 	.word	0x00032e20
        /*1d84*/ 	.word	0x00000006
        /*1d88*/ 	.word	0x00028480
        /*1d8c*/ 	.short	0x010a
        /*1d8e*/ 	.byte	0x3f
	.zero		1


	//   ....[108]....
        /*1d90*/ 	.word	0x00032e70
        /*1d94*/ 	.word	0x00000006
        /*1d98*/ 	.word	0x00028440
        /*1d9c*/ 	.short	0x010a
        /*1d9e*/ 	.byte	0x3f
	.zero		1


	//   ....[109]....
        /*1da0*/ 	.word	0x00032ec0
        /*1da4*/ 	.word	0x00000014
        /*1da8*/ 	.word	0x00028470
        /*1dac*/ 	.short	0x010a
        /*1dae*/ 	.byte	0x3f
	.zero		1


	//   ....[110]....
        /*1db0*/ 	.word	0x00032f10
        /*1db4*/ 	.word	0x00000014
        /*1db8*/ 	.word	0x00028460
        /*1dbc*/ 	.short	0x010a
        /*1dbe*/ 	.byte	0x3f
	.zero		1


	//   ....[111]....
        /*1dc0*/ 	.word	0x00032f60
        /*1dc4*/ 	.word	0x00000000
        /*1dc8*/ 	.word	0x00028470
        /*1dcc*/ 	.short	0x010a
        /*1dce*/ 	.byte	0x3f
	.zero		1


	//   ....[112]....
        /*1dd0*/ 	.word	0x00032fb0
        /*1dd4*/ 	.word	0x00000000
        /*1dd8*/ 	.word	0x00028460
        /*1ddc*/ 	.short	0x010a
        /*1dde*/ 	.byte	0x3f
	.zero		1


	//   ....[113]....
        /*1de0*/ 	.word	0x00033b30
        /*1de4*/ 	.word	0x00000000
        /*1de8*/ 	.word	0x00028420
        /*1dec*/ 	.short	0x010a
        /*1dee*/ 	.byte	0x3f
	.zero		1


	//   ....[114]....
        /*1df0*/ 	.word	0x00033cd0
        /*1df4*/ 	.word	0x00000006
        /*1df8*/ 	.word	0x00000000
        /*1dfc*/ 	.short	0x010a
        /*1dfe*/ 	.byte	0x3f
	.zero		1


	//   ....[115]....
        /*1e00*/ 	.word	0x00033d20
        /*1e04*/ 	.word	0x00000007
        /*1e08*/ 	.word	0x00000000
        /*1e0c*/ 	.short	0x010a
        /*1e0e*/ 	.byte	0x3f
	.zero		1


	//   ....[116]....
        /*1e10*/ 	.word	0x00033d70
        /*1e14*/ 	.word	0x00000004
        /*1e18*/ 	.word	0x00028460
        /*1e1c*/ 	.short	0x010a
        /*1e1e*/ 	.byte	0x3f
	.zero		1


	//   ....[117]....
        /*1e20*/ 	.word	0x00033dc0
        /*1e24*/ 	.word	0x00000003
        /*1e28*/ 	.word	0x00028460
        /*1e2c*/ 	.short	0x010a
        /*1e2e*/ 	.byte	0x3f
	.zero		1


	//   ....[118]....
        /*1e30*/ 	.word	0x00033e10
        /*1e34*/ 	.word	0x00000004
        /*1e38*/ 	.word	0x00028480
        /*1e3c*/ 	.short	0x010a
        /*1e3e*/ 	.byte	0x3f
	.zero		1


	//----- nvinfo : EIATTR_NUM_MBARRIERS
	.align		4
.L_493:
        /*1e40*/ 	.byte	0x03, 0x38
        /*1e42*/ 	.short	0x0016


	//----- nvinfo : EIATTR_EXIT_INSTR_OFFSETS
	.align		4
        /*1e44*/ 	.byte	0x04, 0x1c
        /*1e46*/ 	.short	(.L_495 - .L_494)


	//   ....[0]....
.L_494:
        /*1e48*/ 	.word	0x0002c280


	//----- nvinfo : EIATTR_MAX_THREADS
	.align		4
.L_495:
        /*1e4c*/ 	.byte	0x04, 0x05
        /*1e4e*/ 	.short	(.L_497 - .L_496)
.L_496:
        /*1e50*/ 	.word	0x00000180
        /*1e54*/ 	.word	0x00000001
        /*1e58*/ 	.word	0x00000001


	//----- nvinfo : EIATTR_CRS_STACK_SIZE
	.align		4
.L_497:
        /*1e5c*/ 	.byte	0x04, 0x1e
        /*1e5e*/ 	.short	(.L_499 - .L_498)
.L_498:
        /*1e60*/ 	.word	0x00000000


	//----- nvinfo : EIATTR_CBANK_PARAM_SIZE
	.align		4
.L_499:
        /*1e64*/ 	.byte	0x03, 0x19
        /*1e66*/ 	.short	0x0af0


	//----- nvinfo : EIATTR_PARAM_CBANK
	.align		4
        /*1e68*/ 	.byte	0x04, 0x0a
        /*1e6a*/ 	.short	(.L_501 - .L_500)
	.align		4
.L_500:
        /*1e6c*/ 	.word	index@(.nv.constant0._ZN7cutlass13device_kernelIN5flash11enable_sm90INS1_16FlashAttnFwdSm90INS1_25CollectiveMainloopFwdSm90ILi2EN4cute5tupleIJNS5_1CILi1EEES8_S8_EEENS6_IJNS7_ILi128EEENS7_ILi64EEENS7_ILi256EEEEEELi256ENS_12float_e4m3_tEfNS_4arch4Sm90ELb0ELb1ELb1ELb1ELb0ELb1ELb0ELb1ELb1ELb1ELb1ELb0EEENS1_21CollectiveEpilogueFwdINS6_IJSA_SC_SB_EEES9_NS_10bfloat16_tESG_Li256ELb1ELb1ELb1ELb1EEENS1_36VarlenDynamicPersistentTileSchedulerILi128ELi64ELi256ELi128ELb1ELb1ELb1ELb1ELb0ELb1EEEEEEEEEvNT_6ParamsE)
        /*1e70*/ 	.short	0x0210
        /*1e72*/ 	.short	0x0af0


	//----- nvinfo : EIATTR_SW_WAR
	.align		4
.L_501:
        /*1e74*/ 	.byte	0x04, 0x36
        /*1e76*/ 	.short	(.L_503 - .L_502)
.L_502:
        /*1e78*/ 	.word	0x00000008
.L_503:


//--------------------- .nv.info._ZN7cutlass13device_kernelIN5flash11enable_sm90INS1_16FlashAttnFwdSm90INS1_25CollectiveMainloopFwdSm90ILi2EN4cute5tupleIJNS5_1CILi1EEES8_S8_EEENS6_IJNS7_ILi128EEESA_NS7_ILi256EEEEEELi256ENS_12float_e4m3_tEfNS_4arch4Sm90ELb1ELb0ELb1ELb0ELb0ELb0ELb0ELb1ELb1ELb1ELb1ELb0EEENS1_21CollectiveEpilogueFwdINS6_IJSA_SB_SA_EEES9_NS_10bfloat16_tESF_Li256ELb0ELb1ELb1ELb1EEENS1_19SingleTileSchedulerILb0ELb1ELb1ELi128EEEEEEEEEvNT_6ParamsE --------------------------
	.section	.nv.info._ZN7cutlass13device_kernelIN5flash11enable_sm90INS1_16FlashAttnFwdSm90INS1_25CollectiveMainloopFwdSm90ILi2EN4cute5tupleIJNS5_1CILi1EEES8_S8_EEENS6_IJNS7_ILi128EEESA_NS7_ILi256EEEEEELi256ENS_12float_e4m3_tEfNS_4arch4Sm90ELb1ELb0ELb1ELb0ELb0ELb0ELb0ELb1ELb1ELb1ELb1ELb0EEENS1_21CollectiveEpilogueFwdINS6_IJSA_SB_SA_EEES9_NS_10bfloat16_tESF_Li256ELb0ELb1ELb1ELb1EEENS1_19SingleTileSchedulerILb0ELb1ELb1ELi128EEEEEEEEEvNT_6ParamsE,"",@"SHT_CUDA_INFO"
	.sectionflags	@""
	.align	4


	//----- nvinfo : EIATTR_CUDA_API_VERSION
	.align		4
        /*0000*/ 	.byte	0x04, 0x37
        /*0002*/ 	.short	(.L_505 - .L_504)
.L_504:
        /*0004*/ 	.word	0x00000082


	//----- nvinfo : EIATTR_KPARAM_INFO
	.align		4
.L_505:
        /*0008*/ 	.byte	0x04, 0x17
        /*000a*/ 	.short	(.L_507 - .L_506)
.L_506:
        /*000c*/ 	.word	0x00000000
        /*0010*/ 	.short	0x0000
        /*0012*/ 	.short	0x0070
        /*0014*/ 	.byte	0x00, 0xf0, 0x01, 0x28


	//----- nvinfo : EIATTR_SPARSE_MMA_MASK
	.align		4
.L_507:
        /*0018*/ 	.byte	0x03, 0x50
        /*001a*/ 	.short	0x0000


	//----- nvinfo : EIATTR_MAXREG_COUNT
	.align		4
        /*001c*/ 	.byte	0x03, 0x1b
        /*001e*/ 	.short	0x00a8


	//----- nvinfo : EIATTR_NUM_BARRIERS
	.align		4
        /*0020*/ 	.byte	0x02, 0x4c
        /*0022*/ 	.byte	0x10
	.zero		1


	//----- nvinfo : EIATTR_EXTERNS
	.align		4
        /*0024*/ 	.byte	0x04, 0x0f
        /*0026*/ 	.short	(.L_509 - .L_508)


	//   ....[0]....
	.align		4
.L_508:
        /*0028*/ 	.word	index@(__assertfail)


	//----- nvinfo : EIATTR_ANNOTATIONS
	.align		4
.L_509:
        /*002c*/ 	.byte	0x04, 0x55
        /*002e*/ 	.short	(.L_511 - .L_510)


	//   ....[0]....
.L_510:
        /* <DEDUP_REMOVED lines=19> */


	//----- nvinfo : EIATTR_MERCURY_ISA_VERSION
	.align		4
.L_511:
        /*0150*/ 	.byte	0x03, 0x5f
        /*0152*/ 	.short	0x0101


	//----- nvinfo : EIATTR_INT_WARP_WIDE_INSTR_OFFSETS
	.align		4
        /*0154*/ 	.byte	0x04, 0x31
        /*0156*/ 	.short	(.L_513 - .L_512)


	//   ....[0]....
.L_512:
        /*0158*/ 	.word	0x00000120


	//   ....[1]....
        /*015c*/ 	.word	0x000001c0


	//   ....[2]....
        /*0160*/ 	.word	0x00000230


	//----- nvinfo : EIATTR_COOP_GROUP_MASK_REGIDS
	.align		4
.L_513:
        /*0164*/ 	.byte	0x04, 0x29
        /*0166*/ 	.short	(.L_515 - .L_514)


	//   ....[0]....
.L_514:
        /*0168*/ 	.word	0xffffffff


	//   ....[1]....
        /*016c*/ 	.word	0xffffffff


	//   ....[2]....
        /*0170*/ 	.word	0xffffffff


	//   ....[3]....
        /*0174*/ 	.word	0xffffffff


	//   ....[4]....
        /*0178*/ 	.word	0xffffffff


	//   ....[5]....
        /*017c*/ 	.word	0xffffffff


	//   ....[6]....
        /*0180*/ 	.word	0xffffffff


	//   ....[7]....
        /*0184*/ 	.word	0xffffffff


	//   ....[8]....
        /*0188*/ 	.word	0xffffffff


	//   ....[9]....
        /*018c*/ 	.word	0xffffffff


	//   ....[10]....
        /*0190*/ 	.word	0xffffffff


	//   ....[11]....
        /*0194*/ 	.word	0xffffffff


	//   ....[12]....
        /*0198*/ 	.word	0xffffffff


	//   ....[13]....
        /*019c*/ 	.word	0xffffffff


	//   ....[14]....
        /*01a0*/ 	.word	0xffffffff


	//   ....[15]....
        /*01a4*/ 	.word	0xffffffff


	//   ....[16]....
        /*01a8*/ 	.word	0xffffffff


	//   ....[17]....
        /*01ac*/ 	.word	0xffffffff


	//   ....[18]....
        /*01b0*/ 	.word	0xffffffff


	//   ....[19]....
        /*01b4*/ 	.word	0xffffffff


	//   ....[20]....
        /*01b8*/ 	.word	0xffffffff


	//   ....[21]....
        /*01bc*/ 	.word	0xffffffff


	//   ....[22]....
        /*01c0*/ 	.word	0xffffffff


	//   ....[23]....
        /*01c4*/ 	.word	0xffffffff


	//   ....[24]....
        /*01c8*/ 	.word	0xffffffff


	//   ....[25]....
        /*01cc*/ 	.word	0xffffffff


	//   ....[26]....
        /*01d0*/ 	.word	0xffffffff


	//   ....[27]....
        /*01d4*/ 	.word	0xffffffff


	//   ....[28]....
        /*01d8*/ 	.word	0xffffffff


	//   ....[29]....
        /*01dc*/ 	.word	0xffffffff


	//   ....[30]....
        /*01e0*/ 	.word	0xffffffff


	//   ....[31]....
        /*01e4*/ 	.word	0xffffffff


	//   ....[32]....
        /*01e8*/ 	.word	0xffffffff


	//   ....[33]....
        /*01ec*/ 	.word	0xffffffff


	//   ....[34]....
        /*01f0*/ 	.word	0xffffffff


	//   ....[35]....
        /*01f4*/ 	.word	0xffffffff


	//   ....[36]....
        /*01f8*/ 	.word	0xffffffff


	//   ....[37]....
        /*01fc*/ 	.word	0xffffffff


	//   ....[38]....
        /*0200*/ 	.word	0xffffffff


	//   ....[39]....
        /*0204*/ 	.word	0xffffffff


	//   ....[40]....
        /*0208*/ 	.word	0xffffffff


	//   ....[41]....
        /*020c*/ 	.word	0xffffffff


	//   ....[42]....
        /*0210*/ 	.word	0xffffffff


	//   ....[43]....
        /*0214*/ 	.word	0xffffffff


	//   ....[44]....
        /*0218*/ 	.word	0xffffffff


	//   ....[45]....
        /*021c*/ 	.word	0xffffffff


	//   ....[46]....
        /*0220*/ 	.word	0xffffffff


	//   ....[47]....
        /*0224*/ 	.word	0xffffffff


	//   ....[48]....
        /*0228*/ 	.word	0xffffffff


	//   ....[49]....
        /*022c*/ 	.word	0xffffffff


	//   ....[50]....
        /*0230*/ 	.word	0xffffffff


	//   ....[51]....
        /*0234*/ 	.word	0xffffffff


	//   ....[52]....
        /*0238*/ 	.word	0xffffffff


	//   ....[53]....
        /*023c*/ 	.word	0xffffffff


	//   ....[54]....
        /*0240*/ 	.word	0xffffffff


	//   ....[55]....
        /*0244*/ 	.word	0xffffffff


	//   ....[56]....
        /*0248*/ 	.word	0xffffffff


	//   ....[57]....
        /*024c*/ 	.word	0xffffffff


	//   ....[58]....
        /*0250*/ 	.word	0xffffffff


	//   ....[59]....
        /*0254*/ 	.word	0xffffffff


	//   ....[60]....
        /*0258*/ 	.word	0xffffffff


	//   ....[61]....
        /*025c*/ 	.word	0xffffffff


	//   ....[62]....
        /*0260*/ 	.word	0xffffffff


	//   ....[63]....
        /*0264*/ 	.word	0xffffffff


	//   ....[64]....
        /*0268*/ 	.word	0xffffffff


	//   ....[65]....
        /*026c*/ 	.word	0xffffffff


	//   ....[66]....
        /*0270*/ 	.word	0xffffffff


	//   ....[67]....
        /*0274*/ 	.word	0xffffffff


	//   ....[68]....
        /*0278*/ 	.word	0xffffffff


	//   ....[69]....
        /*027c*/ 	.word	0xffffffff


	//   ....[70]....
        /*0280*/ 	.word	0xffffffff


	//   ....[71]....
        /*0284*/ 	.word	0xffffffff


	//   ....[72]....
        /*0288*/ 	.word	0xffffffff


	//   ....[73]....
        /*028c*/ 	.word	0xffffffff


	//   ....[74]....
        /*0290*/ 	.word	0xffffffff


	//   ....[75]....
        /*0294*/ 	.word	0xffffffff


	//   ....[76]....
        /*0298*/ 	.word	0xffffffff


	//   ....[77]....
        /*029c*/ 	.word	0xffffffff


	//   ....[78]....
        /*02a0*/ 	.word	0xffffffff


	//   ....[79]....
        /*02a4*/ 	.word	0xffffffff


	//   ....[80]....
        /*02a8*/ 	.word	0xffffffff


	//   ....[81]....
        /*02ac*/ 	.word	0xffffffff


	//   ....[82]....
        /*02b0*/ 	.word	0xffffffff


	//   ....[83]....
        /*02b4*/ 	.word	0xffffffff


	//   ....[84]....
        /*02b8*/ 	.word	0xffffffff


	//   ....[85]....
        /*02bc*/ 	.word	0xffffffff


	//   ....[86]....
        /*02c0*/ 	.word	0xffffffff


	//   ....[87]....
        /*02c4*/ 	.word	0xffffffff


	//   ....[88]....
        /*02c8*/ 	.word	0xffffffff


	//   ....[89]....
        /*02cc*/ 	.word	0xffffffff


	//   ....[90]....
        /*02d0*/ 	.word	0xffffffff


	//   ....[91]....
        /*02d4*/ 	.word	0xffffffff


	//   ....[92]....
        /*02d8*/ 	.word	0xffffffff


	//   ....[93]....
        /*02dc*/ 	.word	0xffffffff


	//   ....[94]....
        /*02e0*/ 	.word	0xffffffff


	//   ....[95]....
        /*02e4*/ 	.word	0xffffffff


	//   ....[96]....
        /*02e8*/ 	.word	0xffffffff


	//   ....[97]....
        /*02ec*/ 	.word	0xffffffff


	//   ....[98]....
        /*02f0*/ 	.word	0xffffffff


	//   ....[99]....
        /*02f4*/ 	.word	0xffffffff


	//   ....[100]....
        /*02f8*/ 	.word	0xffffffff


	//   ....[101]....
        /*02fc*/ 	.word	0xffffffff


	//   ....[102]....
        /*0300*/ 	.word	0xffffffff


	//   ....[103]....
        /*0304*/ 	.word	0xffffffff


	//   ....[104]....
        /*0308*/ 	.word	0xffffffff


	//   ....[105]....
        /*030c*/ 	.word	0xffffffff


	//   ....[106]....
        /*0310*/ 	.word	0xffffffff


	//   ....[107]....
        /*0314*/ 	.word	0xffffffff


	//   ....[108]....
        /*0318*/ 	.word	0xffffffff


	//   ....[109]....
        /*031c*/ 	.word	0xffffffff


	//   ....[110]....
        /*0320*/ 	.word	0xffffffff


	//   ....[111]....
        /*0324*/ 	.word	0xffffffff


	//   ....[112]....
        /*0328*/ 	.word	0xffffffff


	//   ....[113]....
        /*032c*/ 	.word	0xffffffff


	//   ....[114]....
        /*0330*/ 	.word	0xffffffff


	//   ....[115]....
        /*0334*/ 	.word	0xffffffff


	//   ....[116]....
        /*0338*/ 	.word	0xffffffff


	//   ....[117]....
        /*033c*/ 	.word	0xffffffff


	//   ....[118]....
        /*0340*/ 	.word	0xffffffff


	//   ....[119]....
        /*0344*/ 	.word	0xffffffff


	//   ....[120]....
        /*0348*/ 	.word	0xffffffff


	//   ....[121]....
        /*034c*/ 	.word	0xffffffff


	//   ....[122]....
        /*0350*/ 	.word	0xffffffff


	//   ....[123]....
        /*0354*/ 	.word	0xffffffff


	//   ....[124]....
        /*0358*/ 	.word	0xffffffff


	//   ....[125]....
        /*035c*/ 	.word	0xffffffff


	//   ....[126]....
        /*0360*/ 	.word	0xffffffff


	//   ....[127]....
        /*0364*/ 	.word	0xffffffff


	//   ....[128]....
        /*0368*/ 	.word	0xffffffff


	//   ....[129]....
        /*036c*/ 	.word	0xffffffff


	//   ....[130]....
        /*0370*/ 	.word	0xffffffff


	//   ....[131]....
        /*0374*/ 	.word	0xffffffff


	//   ....[132]....
        /*0378*/ 	.word	0xffffffff


	//   ....[133]....
        /*037c*/ 	.word	0xffffffff


	//   ....[134]....
        /*0380*/ 	.word	0xffffffff


	//   ....[135]....
        /*0384*/ 	.word	0xffffffff


	//   ....[136]....
        /*0388*/ 	.word	0xffffffff


	//   ....[137]....
        /*038c*/ 	.word	0xffffffff


	//   ....[138]....
        /*0390*/ 	.word	0xffffffff


	//   ....[139]....
        /*0394*/ 	.word	0xffffffff


	//   ....[140]....
        /*0398*/ 	.word	0xffffffff


	//   ....[141]....
        /*039c*/ 	.word	0xffffffff


	//   ....[142]....
        /*03a0*/ 	.word	0xffffffff


	//   ....[143]....
        /*03a4*/ 	.word	0xffffffff


	//   ....[144]....
        /*03a8*/ 	.word	0xffffffff


	//   ....[145]....
        /*03ac*/ 	.word	0xffffffff


	//   ....[146]....
        /*03b0*/ 	.word	0xffffffff


	//   ....[147]....
        /*03b4*/ 	.word	0xffffffff


	//   ....[148]....
        /*03b8*/ 	.word	0xffffffff


	//   ....[149]....
        /*03bc*/ 	.word	0xffffffff


	//   ....[150]....
        /*03c0*/ 	.word	0xffffffff


	//   ....[151]....
        /*03c4*/ 	.word	0xffffffff


	//   ....[152]....
        /*03c8*/ 	.word	0xffffffff


	//   ....[153]....
        /*03cc*/ 	.word	0xffffffff


	//   ....[154]....
        /*03d0*/ 	.word	0xffffffff


	//   ....[155]....
        /*03d4*/ 	.word	0xffffffff


	//   ....[156]....
        /*03d8*/ 	.word	0xffffffff


	//   ....[157]....
        /*03dc*/ 	.word	0xffffffff


	//   ....[158]....
        /*03e0*/ 	.word	0xffffffff


	//   ....[159]....
        /*03e4*/ 	.word	0xffffffff


	//   ....[160]....
        /*03e8*/ 	.word	0xffffffff


	//   ....[161]....
        /*03ec*/ 	.word	0xffffffff


	//   ....[162]....
        /*03f0*/ 	.word	0xffffffff


	//   ....[163]....
        /*03f4*/ 	.word	0xffffffff


	//   ....[164]....
        /*03f8*/ 	.word	0xffffffff


	//   ....[165]....
        /*03fc*/ 	.word	0xffffffff


	//   ....[166]....
        /*0400*/ 	.word	0xffffffff


	//   ....[167]....
        /*0404*/ 	.word	0xffffffff


	//   ....[168]....
        /*0408*/ 	.word	0xffffffff


	//   ....[169]....
        /*040c*/ 	.word	0xffffffff


	//   ....[170]....
        /*0410*/ 	.word	0xffffffff


	//   ....[171]....
        /*0414*/ 	.word	0xffffffff


	//   ....[172]....
        /*0418*/ 	.word	0xffffffff


	//   ....[173]....
        /*041c*/ 	.word	0xffffffff


	//   ....[174]....
        /*0420*/ 	.word	0xffffffff


	//   ....[175]....
        /*0424*/ 	.word	0xffffffff


	//   ....[176]....
        /*0428*/ 	.word	0xffffffff


	//   ....[177]....
        /*042c*/ 	.word	0xffffffff


	//   ....[178]....
        /*0430*/ 	.word	0xffffffff


	//   ....[179]....
        /*0434*/ 	.word	0xffffffff


	//   ....[180]....
        /*0438*/ 	.word	0xffffffff


	//   ....[181]....
        /*043c*/ 	.word	0xffffffff


	//   ....[182]....
        /*0440*/ 	.word	0xffffffff


	//   ....[183]....
        /*0444*/ 	.word	0x0500000f


	//   ....[184]....
        /*0448*/ 	.word	0x0500000f


	//   ....[185]....
        /*044c*/ 	.word	0x0500000f


	//   ....[186]....
        /*0450*/ 	.word	0x0500000f


	//   ....[187]....
        /*0454*/ 	.word	0x0500000f


	//   ....[188]....
        /*0458*/ 	.word	0x0500000f


	//   ....[189]....
        /*045c*/ 	.word	0x0500000f


	//   ....[190]....
        /*0460*/ 	.word	0x0500000f


	//   ....[191]....
        /*0464*/ 	.word	0x0500000f


	//   ....[192]....
        /*0468*/ 	.word	0x0500000f


	//   ....[193]....
        /*046c*/ 	.word	0x0500000f


	//   ....[194]....
        /*0470*/ 	.word	0x0500000f


	//   ....[195]....
        /*0474*/ 	.word	0x0500000f


	//   ....[196]....
        /*0478*/ 	.word	0x0500000f


	//   ....[197]....
        /*047c*/ 	.word	0x0500000f


	//   ....[198]....
        /*0480*/ 	.word	0x0500000f


	//   ....[199]....
        /*0484*/ 	.word	0x0500000f


	//----- nvinfo : EIATTR_COOP_GROUP_INSTR_OFFSETS
	.align		4
.L_515:
        /*0488*/ 	.byte	0x04, 0x28
        /*048a*/ 	.short	(.L_517 - .L_516)


	//   ....[0]....
.L_516:
        /*048c*/ 	.word	0x00000060


	//   ....[1]....
        /*0490*/ 	.word	0x00000130


	//   ....[2]....
        /*0494*/ 	.word	0x000001e0


	//   ....[3]....
        /*0498*/ 	.word	0x000003a0


	//   ....[4]....
        /*049c*/ 	.word	0x00000500


	//   ....[5]....
        /*04a0*/ 	.word	0x00000620


	//   ....[6]....
        /*04a4*/ 	.word	0x00000780


	//   ....[7]....
        /*04a8*/ 	.word	0x000013a0


	//   ....[8]....
        /*04ac*/ 	.word	0x00002310


	//   ....[9]....
        /*04b0*/ 	.word	0x00002380


	//   ....[10]....
        /*04b4*/ 	.word	0x00002da0


	//   ....[11]....
        /*04b8*/ 	.word	0x00002e20


	//   ....[12]....
        /*04bc*/ 	.word	0x000037c0


	//   ....[13]....
        /*04c0*/ 	.word	0x00003850


	//   ....[14]....
        /*04c4*/ 	.word	0x000058b0


	//   ....[15]....
        /*04c8*/ 	.word	0x000058f0


	//   ....[16]....
        /*04cc*/ 	.word	0x00006110


	//   ....[17]....
        /*04d0*/ 	.word	0x000061b0


	//   ....[18]....
        /*04d4*/ 	.word	0x00006b20


	//   ....[19]....
        /*04d8*/ 	.word	0x00006b90


	//   ....[20]....
        /*04dc*/ 	.word	0x000091e0


	//   ....[21]....
        /*04e0*/ 	.word	0x00009260


	//   ....[22]....
        /*04e4*/ 	.word	0x00009400


	//   ....[23]....
        /*04e8*/ 	.word	0x00009520


	//   ....[24]....
        /*04ec*/ 	.word	0x0000adf0


	//   ....[25]....
        /*04f0*/ 	.word	0x0000ae00


	//   ....[26]....
        /*04f4*/ 	.word	0x0000ae90


	//   ....[27]....
        /*04f8*/ 	.word	0x0000aea0


	//   ....[28]....
        /*04fc*/ 	.word	0x0000c460


	//   ....[29]....
        /*0500*/ 	.word	0x0000c490


	//   ....[30]....
        /*0504*/ 	.word	0x0000c4c0


	//   ....[31]....
        /*0508*/ 	.word	0x0000c4d0


	//   ....[32]....
        /*050c*/ 	.word	0x0000c4e0


	//   ....[33]....
        /*0510*/ 	.word	0x0000c4f0


	//   ....[34]....
        /*0514*/ 	.word	0x0000c510


	//   ....[35]....
        /*0518*/ 	.word	0x0000c520


	//   ....[36]....
        /*051c*/ 	.word	0x0000c530


	//   ....[37]....
        /*0520*/ 	.word	0x0000c540


	//   ....[38]....
        /*0524*/ 	.word	0x0000c550


	//   ....[39]....
        /*0528*/ 	.word	0x0000c560


	//   ....[40]....
        /*052c*/ 	.word	0x0000c580


	//   ....[41]....
        /*0530*/ 	.word	0x0000c590


	//   ....[42]....
        /*0534*/ 	.word	0x0000c5a0


	//   ....[43]....
        /*0538*/ 	.word	0x0000c5b0


	//   ....[44]....
        /*053c*/ 	.word	0x0000c5c0


	//   ....[45]....
        /*0540*/ 	.word	0x0000c5d0


	//   ....[46]....
        /*0544*/ 	.word	0x0000c5e0


	//   ....[47]....
        /*0548*/ 	.word	0x0000c5f0


	//   ....[48]....
        /*054c*/ 	.word	0x0000c600


	//   ....[49]....
        /*0550*/ 	.word	0x0000c610


	//   ....[50]....
        /*0554*/ 	.word	0x0000c620


	//   ....[51]....
        /*0558*/ 	.word	0x0000c630


	//   ....[52]....
        /*055c*/ 	.word	0x0000c640


	//   ....[53]....
        /*0560*/ 	.word	0x0000c650


	//   ....[54]....
        /*0564*/ 	.word	0x0000c660


	//   ....[55]....
        /*0568*/ 	.word	0x0000c670


	//   ....[56]....
        /*056c*/ 	.word	0x0000c690


	//   ....[57]....
        /*0570*/ 	.word	0x0000c6a0


	//   ....[58]....
        /*0574*/ 	.word	0x0000c6b0


	//   ....[59]....
        /*0578*/ 	.word	0x0000c6c0


	//   ....[60]....
        /*057c*/ 	.word	0x0000c6d0


	//   ....[61]....
        /*0580*/ 	.word	0x0000c6e0


	//   ....[62]....
        /*0584*/ 	.word	0x0000c6f0


	//   ....[63]....
        /*0588*/ 	.word	0x0000c700


	//   ....[64]....
        /*058c*/ 	.word	0x0000c720


	//   ....[65]....
        /*0590*/ 	.word	0x0000c740


	//   ....[66]....
        /*0594*/ 	.word	0x0000c750


	//   ....[67]....
        /*0598*/ 	.word	0x0000c760


	//   ....[68]....
        /*059c*/ 	.word	0x0000c780


	//   ....[69]....
        /*05a0*/ 	.word	0x0000c7a0


	//   ....[70]....
        /*05a4*/ 	.word	0x0000c7b0


	//   ....[71]....
        /*05a8*/ 	.word	0x0000c7c0


	//   ....[72]....
        /*05ac*/ 	.word	0x0000c7d0


	//   ....[73]....
        /*05b0*/ 	.word	0x0000c7e0


	//   ....[74]....
        /*05b4*/ 	.word	0x0000c7f0


	//   ....[75]....
        /*05b8*/ 	.word	0x0000c810


	//   ....[76]....
        /*05bc*/ 	.word	0x0000c820


	//   ....[77]....
        /*05c0*/ 	.word	0x0000c830


	//   ....[78]....
        /*05c4*/ 	.word	0x0000c840


	//   ....[79]....
        /*05c8*/ 	.word	0x0000c850


	//   ....[80]....
        /*05cc*/ 	.word	0x0000c870


	//   ....[81]....
        /*05d0*/ 	.word	0x0000c890


	//   ....[82]....
        /*05d4*/ 	.word	0x0000c8a0


	//   ....[83]....
        /*05d8*/ 	.word	0x0000c8b0


	//   ....[84]....
        /*05dc*/ 	.word	0x0000c8c0


	//   ....[85]....
        /*05e0*/ 	.word	0x0000c8d0


	//   ....[86]....
        /*05e4*/ 	.word	0x0000c8f0


	//   ....[87]....
        /*05e8*/ 	.word	0x0000c900


	//   ....[88]....
        /*05ec*/ 	.word	0x0000c920


	//   ....[89]....
        /*05f0*/ 	.word	0x0000c930


	//   ....[90]....
        /*05f4*/ 	.word	0x0000c940


	//   ....[91]....
        /*05f8*/ 	.word	0x0000c950


	//   ....[92]....
        /*05fc*/ 	.word	0x0000c960


	//   ....[93]....
        /*0600*/ 	.word	0x0000c980


	//   ....[94]....
        /*0604*/ 	.word	0x0000c9a0


	//   ....[95]....
        /*0608*/ 	.word	0x0000c9c0


	//   ....[96]....
        /*060c*/ 	.word	0x0000c9e0


	//   ....[97]....
        /*0610*/ 	.word	0x0000ca00


	//   ....[98]....
        /*0614*/ 	.word	0x0000ca10


	//   ....[99]....
        /*0618*/ 	.word	0x0000ca30


	//   ....[100]....
        /*061c*/ 	.word	0x0000ca60


	//   ....[101]....
        /*0620*/ 	.word	0x0000ca90


	//   ....[102]....
        /*0624*/ 	.word	0x0000caa0


	//   ....[103]....
        /*0628*/ 	.word	0x0000cac0


	//   ....[104]....
        /*062c*/ 	.word	0x0000cad0


	//   ....[105]....
        /*0630*/ 	.word	0x0000cae0


	//   ....[106]....
        /*0634*/ 	.word	0x0000caf0


	//   ....[107]....
        /*0638*/ 	.word	0x0000cb00


	//   ....[108]....
        /*063c*/ 	.word	0x0000cb10


	//   ....[109]....
        /*0640*/ 	.word	0x0000cb20


	//   ....[110]....
        /*0644*/ 	.word	0x0000cb40


	//   ....[111]....
        /*0648*/ 	.word	0x0000cb50


	//   ....[112]....
        /*064c*/ 	.word	0x0000cb60


	//   ....[113]....
        /*0650*/ 	.word	0x0000cb70


	//   ....[114]....
        /*0654*/ 	.word	0x0000cb80


	//   ....[115]....
        /*0658*/ 	.word	0x0000cb90


	//   ....[116]....
        /*065c*/ 	.word	0x0000cbb0


	//   ....[117]....
        /*0660*/ 	.word	0x0000cbd0


	//   ....[118]....
        /*0664*/ 	.word	0x0000cc00


	//   ....[119]....
        /*0668*/ 	.word	0x0000cc30


	//   ....[120]....
        /*066c*/ 	.word	0x0000cc60


	//   ....[121]....
        /*0670*/ 	.word	0x0000cc90


	//   ....[122]....
        /*0674*/ 	.word	0x0000ccc0


	//   ....[123]....
        /*0678*/ 	.word	0x0000ccf0


	//   ....[124]....
        /*067c*/ 	.word	0x0000cd20


	//   ....[125]....
        /*0680*/ 	.word	0x0000cd50


	//   ....[126]....
        /*0684*/ 	.word	0x0000cd80


	//   ....[127]....
        /*0688*/ 	.word	0x0000cdb0


	//   ....[128]....
        /*068c*/ 	.word	0x0000cdf0


	//   ....[129]....
        /*0690*/ 	.word	0x0000ce20


	//   ....[130]....
        /*0694*/ 	.word	0x0000ce50


	//   ....[131]....
        /*0698*/ 	.word	0x0000ce90


	//   ....[132]....
        /*069c*/ 	.word	0x0000ced0


	//   ....[133]....
        /*06a0*/ 	.word	0x0000cf10


	//   ....[134]....
        /*06a4*/ 	.word	0x0000cf50


	//   ....[135]....
        /*06a8*/ 	.word	0x0000cf90


	//   ....[136]....
        /*06ac*/ 	.word	0x0000cfd0


	//   ....[137]....
        /*06b0*/ 	.word	0x0000d000


	//   ....[138]....
        /*06b4*/ 	.word	0x0000d030


	//   ....[139]....
        /*06b8*/ 	.word	0x0000d070


	//   ....[140]....
        /*06bc*/ 	.word	0x0000d0b0


	//   ....[141]....
        /*06c0*/ 	.word	0x0000d0f0


	//   ....[142]....
        /*06c4*/ 	.word	0x0000d130


	//   ....[143]....
        /*06c8*/ 	.word	0x0000d160


	//   ....[144]....
        /*06cc*/ 	.word	0x0000d1a0


	//   ....[145]....
        /*06d0*/ 	.word	0x0000d1d0


	//   ....[146]....
        /*06d4*/ 	.word	0x0000d200


	//   ....[147]....
        /*06d8*/ 	.word	0x0000d230


	//   ....[148]....
        /*06dc*/ 	.word	0x0000d260


	//   ....[149]....
        /*06e0*/ 	.word	0x0000d290


	//   ....[150]....
        /*06e4*/ 	.word	0x0000d2c0


	//   ....[151]....
        /*06e8*/ 	.word	0x0000d2f0


	//   ....[152]....
        /*06ec*/ 	.word	0x0000d320


	//   ....[153]....
        /*06f0*/ 	.word	0x0000d350


	//   ....[154]....
        /*06f4*/ 	.word	0x0000d380


	//   ....[155]....
        /*06f8*/ 	.word	0x0000d3b0


	//   ....[156]....
        /*06fc*/ 	.word	0x0000d6c0


	//   ....[157]....
        /*0700*/ 	.word	0x0000d710


	//   ....[158]....
        /*0704*/ 	.word	0x0000d750


	//   ....[159]....
        /*0708*/ 	.word	0x0000d790


	//   ....[160]....
        /*070c*/ 	.word	0x0000d7c0


	//   ....[161]....
        /*0710*/ 	.word	0x0000d800


	//   ....[162]....
        /*0714*/ 	.word	0x0000e4a0


	//   ....[163]....
        /*0718*/ 	.word	0x0000e4d0


	//   ....[164]....
        /*071c*/ 	.word	0x0000f5f0


	//   ....[165]....
        /*0720*/ 	.word	0x000103d0


	//   ....[166]....
        /*0724*/ 	.word	0x00010e50


	//   ....[167]....
        /*0728*/ 	.word	0x00010e90


	//   ....[168]....
        /*072c*/ 	.word	0x00010f50


	//   ....[169]....
        /*0730*/ 	.word	0x00010f70


	//   ....[170]....
        /*0734*/ 	.word	0x00011010


	//   ....[171]....
        /*0738*/ 	.word	0x00011030


	//   ....[172]....
        /*073c*/ 	.word	0x000110d0


	//   ....[173]....
        /*0740*/ 	.word	0x000110f0


	//   ....[174]....
        /*0744*/ 	.word	0x00011190


	//   ....[175]....
        /*0748*/ 	.word	0x000111b0


	//   ....[176]....
        /*074c*/ 	.word	0x00011250


	//   ....[177]....
        /*0750*/ 	.word	0x00011270


	//   ....[178]....
        /*0754*/ 	.word	0x00011310


	//   ....[179]....
        /*0758*/ 	.word	0x00011330


	//   ....[180]....
        /*075c*/ 	.word	0x00011340


	//   ....[181]....
        /*0760*/ 	.word	0x000113d0


	//   ....[182]....
        /*0764*/ 	.word	0x00013600


	//   ....[183]....
        /*0768*/ 	.word	0x00013bb0


	//   ....[184]....
        /*076c*/ 	.word	0x00013d80


	//   ....[185]....
        /*0770*/ 	.word	0x00013dd0


	//   ....[186]....
        /*0774*/ 	.word	0x00013e70


	//   ....[187]....
        /*0778*/ 	.word	0x00013f80


	//   ....[188]....
        /*077c*/ 	.word	0x00013ff0


	//   ....[189]....
        /*0780*/ 	.word	0x00014100


	//   ....[190]....
        /*0784*/ 	.word	0x00014170


	//   ....[191]....
        /*0788*/ 	.word	0x00014280


	//   ....[192]....
        /*078c*/ 	.word	0x000142f0


	//   ....[193]....
        /*0790*/ 	.word	0x00014400


	//   ....[194]....
        /*0794*/ 	.word	0x00014470


	//   ....[195]....
        /*0798*/ 	.word	0x00014580


	//   ....[196]....
        /*079c*/ 	.word	0x000145f0


	//   ....[197]....
        /*07a0*/ 	.word	0x000146e0


	//   ....[198]....
        /*07a4*/ 	.word	0x00014770


	//   ....[199]....
        /*07a8*/ 	.word	0x00014860


	//----- nvinfo : EIATTR_REG_RECONFIG
	.align		4
.L_517:
        /*07ac*/ 	.byte	0x01, 0x54
	.zero		2


	//----- nvinfo : EIATTR_SYSCALL_OFFSETS
	.align		4
        /*07b0*/ 	.byte	0x04, 0x46
        /*07b2*/ 	.short	(.L_519 - .L_518)


	//   ....[0]....
.L_518:
        /*07b4*/ 	.word	0x00001560


	//   ....[1]....
        /*07b8*/ 	.word	0x0000fd70


	//   ....[2]....
        /*07bc*/ 	.word	0x0000feb0


	//   ....[3]....
        /*07c0*/ 	.word	0x0000fff0


	//   ....[4]....
        /*07c4*/ 	.word	0x00010110


	//   ....[5]....
        /*07c8*/ 	.word	0x00010ae0


	//----- nvinfo : EIATTR_MBARRIER_INSTR_OFFSETS
	.align		4
.L_519:
        /*07cc*/ 	.byte	0x04, 0x39
        /*07ce*/ 	.short	(.L_521 - .L_520)


	//   ....[0]....
.L_520:
        /*07d0*/ 	.word	0x00000250
        /*07d4*/ 	.word	0x000000ff
        /*07d8*/ 	.word	0x00038800
        /*07dc*/ 	.short	0x0100
        /*07de*/ 	.byte	0x08
	.zero		1


	//   ....[1]....
        /*07e0*/ 	.word	0x00000260
        /*07e4*/ 	.word	0x000000ff
        /*07e8*/ 	.word	0x00038820
        /*07ec*/ 	.short	0x0100
        /*07ee*/ 	.byte	0x08
	.zero		1


	//   ....[2]....
        /*07f0*/ 	.word	0x00000350
        /*07f4*/ 	.word	0x000000ff
        /*07f8*/ 	.word	0x00038830
        /*07fc*/ 	.short	0x0100
        /*07fe*/ 	.byte	0x08
	.zero		1


	//   ....[3]....
        /*0800*/ 	.word	0x00000360
        /*0804*/ 	.word	0x000000ff
        /*0808*/ 	.word	0x00038840
        /*080c*/ 	.short	0x0100
        /*080e*/ 	.byte	0x08
	.zero		1


	//   ....[4]....
        /*0810*/ 	.word	0x00000370
        /*0814*/ 	.word	0x000000ff
        /*0818*/ 	.word	0x00038838
        /*081c*/ 	.short	0x0100
        /*081e*/ 	.byte	0x08
	.zero		1


	//   ....[5]....
        /*0820*/ 	.word	0x00000380
        /*0824*/ 	.word	0x000000ff
        /*0828*/ 	.word	0x00038848
        /*082c*/ 	.short	0x0100
        /*082e*/ 	.byte	0x08
	.zero		1


	//   ....[6]....
        /*0830*/ 	.word	0x000004b0
        /*0834*/ 	.word	0x000000ff
        /*0838*/ 	.word	0x00038850
        /*083c*/ 	.short	0x0100
        /*083e*/ 	.byte	0x08
	.zero		1


	//   ....[7]....
        /*0840*/ 	.word	0x000004c0
        /*0844*/ 	.word	0x000000ff
        /*0848*/ 	.word	0x00038860
        /*084c*/ 	.short	0x0100
        /*084e*/ 	.byte	0x08
	.zero		1


	//   ....[8]....
        /*0850*/ 	.word	0x000004d0
        /*0854*/ 	.word	0x000000ff
        /*0858*/ 	.word	0x00038858
        /*085c*/ 	.short	0x0100
        /*085e*/ 	.byte	0x08
	.zero		1


	//   ....[9]....
        /*0860*/ 	.word	0x000004e0
        /*0864*/ 	.word	0x000000ff
        /*0868*/ 	.word	0x00038868
        /*086c*/ 	.short	0x0100
        /*086e*/ 	.byte	0x08
	.zero		1


	//   ....[10]....
        /*0870*/ 	.word	0x000005d0
        /*0874*/ 	.word	0x000000ff
        /*0878*/ 	.word	0x00038870
        /*087c*/ 	.short	0x0100
        /*087e*/ 	.byte	0x06
	.zero		1


	//   ....[11]....
        /*0880*/ 	.word	0x000005e0
        /*0884*/ 	.word	0x000000ff
        /*0888*/ 	.word	0x00038880
        /*088c*/ 	.short	0x0100
        /*088e*/ 	.byte	0x06
	.zero		1


	//   ....[12]....
        /*0890*/ 	.word	0x000005f0
        /*0894*/ 	.word	0x000000ff
        /*0898*/ 	.word	0x00038878
        /*089c*/ 	.short	0x0100
        /*089e*/ 	.byte	0x06
	.zero		1


	//   ....[13]....
        /*08a0*/ 	.word	0x00000600
        /*08a4*/ 	.word	0x000000ff
        /*08a8*/ 	.word	0x00038888
        /*08ac*/ 	.short	0x0100
        /*08ae*/ 	.byte	0x06
	.zero		1


	//   ....[14]....
        /*08b0*/ 	.word	0x00000730
        /*08b4*/ 	.word	0x000000ff
        /*08b8*/ 	.word	0x00038890
        /*08bc*/ 	.short	0x0100
        /*08be*/ 	.byte	0x08
	.zero		1


	//   ....[15]....
        /*08c0*/ 	.word	0x00000740
        /*08c4*/ 	.word	0x000000ff
        /*08c8*/ 	.word	0x000388a0
        /*08cc*/ 	.short	0x0100
        /*08ce*/ 	.byte	0x08
	.zero		1


	//   ....[16]....
        /*08d0*/ 	.word	0x00000750
        /*08d4*/ 	.word	0x000000ff
        /*08d8*/ 	.word	0x00038898
        /*08dc*/ 	.short	0x0100
        /*08de*/ 	.byte	0x08
	.zero		1


	//   ....[17]....
        /*08e0*/ 	.word	0x00000760
        /*08e4*/ 	.word	0x000000ff
        /*08e8*/ 	.word	0x000388a8
        /*08ec*/ 	.short	0x0100
        /*08ee*/ 	.byte	0x08
	.zero		1


	//   ....[18]....
        /*08f0*/ 	.word	0x00000890
        /*08f4*/ 	.word	0x000000ff
        /*08f8*/ 	.word	0x000388b0
        /*08fc*/ 	.short	0x0100
        /*08fe*/ 	.byte	0x08
	.zero		1


	//   ....[19]....
        /*0900*/ 	.word	0x000008a0
        /*0904*/ 	.word	0x000000ff
        /*0908*/ 	.word	0x000388c0
        /*090c*/ 	.short	0x0100
        /*090e*/ 	.byte	0x08
	.zero		1


	//   ....[20]....
        /*0910*/ 	.word	0x000008b0
        /*0914*/ 	.word	0x000000ff
        /*0918*/ 	.word	0x000388b8
        /*091c*/ 	.short	0x0100
        /*091e*/ 	.byte	0x08
	.zero		1


	//   ....[21]....
        /*0920*/ 	.word	0x000008c0
        /*0924*/ 	.word	0x000000ff
        /*0928*/ 	.word	0x000388c8
        /*092c*/ 	.short	0x0100
        /*092e*/ 	.byte	0x08
	.zero		1


	//   ....[22]....
        /*0930*/ 	.word	0x000017e0
        /*0934*/ 	.word	0x000000ff
        /*0938*/ 	.word	0x00038800
        /*093c*/ 	.short	0x010a
        /*093e*/ 	.byte	0x24
	.zero		1


	//   ....[23]....
        /*0940*/ 	.word	0x00001860
        /*0944*/ 	.word	0x000000ff
        /*0948*/ 	.word	0x00038830
        /*094c*/ 	.short	0x010a
        /*094e*/ 	.byte	0x24
	.zero		1


	//   ....[24]....
        /*0950*/ 	.word	0x000018f0
        /*0954*/ 	.word	0x000000ff
        /*0958*/ 	.word	0x00038830
        /*095c*/ 	.short	0x010a
        /*095e*/ 	.byte	0x24
	.zero		1


	//   ....[25]....
        /*0960*/ 	.word	0x000038b0
        /*0964*/ 	.word	0x0000001a
        /*0968*/ 	.word	0x00000000
        /*096c*/ 	.short	0x0101
        /*096e*/ 	.byte	0x3f
	.zero		1


	//   ....[26]....
        /*0970*/ 	.word	0x00004d10
        /*0974*/ 	.word	0x000000ff
        /*0978*/ 	.word	0x00038830
        /*097c*/ 	.short	0x010a
        /*097e*/ 	.byte	0x07
	.zero		1


	//   ....[27]....
        /*0980*/ 	.word	0x00004d50
        /*0984*/ 	.word	0x000000ff
        /*0988*/ 	.word	0x00038830
        /*098c*/ 	.short	0x010a
        /*098e*/ 	.byte	0x07
	.zero		1


	//   ....[28]....
        /*0990*/ 	.word	0x000050b0
        /*0994*/ 	.word	0x000000ff
        /*0998*/ 	.word	0x00038850
        /*099c*/ 	.short	0x010a
        /*099e*/ 	.byte	0x0a
	.zero		1


	//   ....[29]....
        /*09a0*/ 	.word	0x000050f0
        /*09a4*/ 	.word	0x000000ff
        /*09a8*/ 	.word	0x00038850
        /*09ac*/ 	.short	0x010a
        /*09ae*/ 	.byte	0x0a
	.zero		1


	//   ....[30]....
        /*09b0*/ 	.word	0x000073a0
        /*09b4*/ 	.word	0x00000003
        /*09b8*/ 	.word	0x00000000
        /*09bc*/ 	.short	0x0101
        /*09be*/ 	.byte	0x3f
	.zero		1


	//   ....[31]....
        /*09c0*/ 	.word	0x00007680
        /*09c4*/ 	.word	0x000000ff
        /*09c8*/ 	.word	0x00000000
        /*09cc*/ 	.short	0x0101
        /*09ce*/ 	.byte	0x04
	.zero		1


	//   ....[32]....
        /*09d0*/ 	.word	0x00008170
        /*09d4*/ 	.word	0x000000ff
        /*09d8*/ 	.word	0x00038830
        /*09dc*/ 	.short	0x010a
        /*09de*/ 	.byte	0x0a
	.zero		1


	//   ....[33]....
        /*09e0*/ 	.word	0x000081b0
        /*09e4*/ 	.word	0x000000ff
        /*09e8*/ 	.word	0x00038830
        /*09ec*/ 	.short	0x010a
        /*09ee*/ 	.byte	0x0a
	.zero		1


	//   ....[34]....
        /*09f0*/ 	.word	0x000084d0
        /*09f4*/ 	.word	0x000000ff
        /*09f8*/ 	.word	0x00038850
        /*09fc*/ 	.short	0x010a
        /*09fe*/ 	.byte	0x0a
	.zero		1


	//   ....[35]....
        /*0a00*/ 	.word	0x00008510
        /*0a04*/ 	.word	0x000000ff
        /*0a08*/ 	.word	0x00038850
        /*0a0c*/ 	.short	0x010a
        /*0a0e*/ 	.byte	0x0a
	.zero		1


	//   ....[36]....
        /*0a10*/ 	.word	0x00009fa0
        /*0a14*/ 	.word	0x00000003
        /*0a18*/ 	.word	0x00000000
        /*0a1c*/ 	.short	0x0101
        /*0a1e*/ 	.byte	0x3f
	.zero		1


	//   ....[37]....
        /*0a20*/ 	.word	0x0000a160
        /*0a24*/ 	.word	0x000000ff
        /*0a28*/ 	.word	0x00000000
        /*0a2c*/ 	.short	0x0101
        /*0a2e*/ 	.byte	0x07
	.zero		1


	//   ....[38]....
        /*0a30*/ 	.word	0x0000ab40
        /*0a34*/ 	.word	0x000000ff
        /*0a38*/ 	.word	0x00038850
        /*0a3c*/ 	.short	0x010a
        /*0a3e*/ 	.byte	0x07
	.zero		1


	//   ....[39]....
        /*0a40*/ 	.word	0x0000ab80
        /*0a44*/ 	.word	0x000000ff
        /*0a48*/ 	.word	0x00038850
        /*0a4c*/ 	.short	0x010a
        /*0a4e*/ 	.byte	0x07
	.zero		1


	//   ....[40]....
        /*0a50*/ 	.word	0x0000b160
        /*0a54*/ 	.word	0x000000ff
        /*0a58*/ 	.word	0x00000000
        /*0a5c*/ 	.short	0x0101
        /*0a5e*/ 	.byte	0x04
	.zero		1


	//   ....[41]....
        /*0a60*/ 	.word	0x0000d7e0
        /*0a64*/ 	.word	0x000000ff
        /*0a68*/ 	.word	0x00000000
        /*0a6c*/ 	.short	0x0101
        /*0a6e*/ 	.byte	0x04
	.zero		1


	//   ....[42]....
        /*0a70*/ 	.word	0x000105e0
        /*0a74*/ 	.word	0x000000ff
        /*0a78*/ 	.word	0x00038880
        /*0a7c*/ 	.short	0x010a
        /*0a7e*/ 	.byte	0x26
	.zero		1


	//   ....[43]....
        /*0a80*/ 	.word	0x000107a0
        /*0a84*/ 	.word	0x000000ff
        /*0a88*/ 	.word	0x00038840
        /*0a8c*/ 	.short	0x010a
        /*0a8e*/ 	.byte	0x26
	.zero		1


	//   ....[44]....
        /*0a90*/ 	.word	0x000114b0
        /*0a94*/ 	.word	0x000000ff
        /*0a98*/ 	.word	0x00038800
        /*0a9c*/ 	.short	0x0107
        /*0a9e*/ 	.byte	0x26
	.zero		1


	//   ....[45]....
        /*0aa0*/ 	.word	0x00011510
        /*0aa4*/ 	.word	0x000000ff
        /*0aa8*/ 	.word	0x00038800
        /*0aac*/ 	.short	0x0101
        /*0aae*/ 	.byte	0x26
	.zero		1


	//   ....[46]....
        /*0ab0*/ 	.word	0x00011520
        /*0ab4*/ 	.word	0x000000ff
        /*0ab8*/ 	.word	0x00038820
        /*0abc*/ 	.short	0x010a
        /*0abe*/ 	.byte	0x26
	.zero		1


	//   ....[47]....
        /*0ac0*/ 	.word	0x000118a0
        /*0ac4*/ 	.word	0x00000006
        /*0ac8*/ 	.word	0x00038880
        /*0acc*/ 	.short	0x010a
        /*0ace*/ 	.byte	0x3f
	.zero		1


	//   ....[48]....
        /*0ad0*/ 	.word	0x00011bc0
        /*0ad4*/ 	.word	0x00000006
        /*0ad8*/ 	.word	0x00038840
        /*0adc*/ 	.short	0x010a
        /*0ade*/ 	.byte	0x3f
	.zero		1


	//   ....[49]....
        /*0ae0*/ 	.word	0x00011f30
        /*0ae4*/ 	.word	0x00000013
        /*0ae8*/ 	.word	0x00038870
        /*0aec*/ 	.short	0x010a
        /*0aee*/ 	.byte	0x3f
	.zero		1


	//   ....[50]....
        /*0af0*/ 	.word	0x00011fa0
        /*0af4*/ 	.word	0x00000013
        /*0af8*/ 	.word	0x00038860
        /*0afc*/ 	.short	0x010a
        /*0afe*/ 	.byte	0x3f
	.zero		1


	//   ....[51]....
        /*0b00*/ 	.word	0x00012950
        /*0b04*/ 	.word	0x00000013
        /*0b08*/ 	.word	0x00038850
        /*0b0c*/ 	.short	0x0101
        /*0b0e*/ 	.byte	0x3f
	.zero		1


	//   ....[52]....
        /*0b10*/ 	.word	0x000129d0
        /*0b14*/ 	.word	0x00000013
        /*0b18*/ 	.word	0x00000000
        /*0b1c*/ 	.short	0x0101
        /*0b1e*/ 	.byte	0x3f
	.zero		1


	//   ....[53]....
        /*0b20*/ 	.word	0x00012ae0
        /*0b24*/ 	.word	0x00000010
        /*0b28*/ 	.word	0x00038870
        /*0b2c*/ 	.short	0x010a
        /*0b2e*/ 	.byte	0x3f
	.zero		1


	//   ....[54]....
        /*0b30*/ 	.word	0x00012b50
        /*0b34*/ 	.word	0x00000010
        /*0b38*/ 	.word	0x00038860
        /*0b3c*/ 	.short	0x010a
        /*0b3e*/ 	.byte	0x3f
	.zero		1


	//   ....[55]....
        /*0b40*/ 	.word	0x000134a0
        /*0b44*/ 	.word	0x00000010
        /*0b48*/ 	.word	0x00038850
        /*0b4c*/ 	.short	0x0101
        /*0b4e*/ 	.byte	0x3f
	.zero		1


	//   ....[56]....
        /*0b50*/ 	.word	0x00013500
        /*0b54*/ 	.word	0x00000000
        /*0b58*/ 	.word	0x00000000
        /*0b5c*/ 	.short	0x0101
        /*0b5e*/ 	.byte	0x3f
	.zero		1


	//   ....[57]....
        /*0b60*/ 	.word	0x000135b0
        /*0b64*/ 	.word	0x00000007
        /*0b68*/ 	.word	0x00038820
        /*0b6c*/ 	.short	0x010a
        /*0b6e*/ 	.byte	0x3f
	.zero		1


	//   ....[58]....
        /*0b70*/ 	.word	0x000136f0
        /*0b74*/ 	.word	0x00000006
        /*0b78*/ 	.word	0x00000000
        /*0b7c*/ 	.short	0x010a
        /*0b7e*/ 	.byte	0x3f
	.zero		1


	//   ....[59]....
        /*0b80*/ 	.word	0x00013760
        /*0b84*/ 	.word	0x00000005
        /*0b88*/ 	.word	0x00000000
        /*0b8c*/ 	.short	0x010a
        /*0b8e*/ 	.byte	0x3f
	.zero		1


	//   ....[60]....
        /*0b90*/ 	.word	0x000137b0
        /*0b94*/ 	.word	0x00000000
        /*0b98*/ 	.word	0x00038860
        /*0b9c*/ 	.short	0x010a
        /*0b9e*/ 	.byte	0x3f
	.zero		1


	//   ....[61]....
        /*0ba0*/ 	.word	0x00013800
        /*0ba4*/ 	.word	0x00000005
        /*0ba8*/ 	.word	0x00038860
        /*0bac*/ 	.short	0x010a
        /*0bae*/ 	.byte	0x3f
	.zero		1


	//   ....[62]....
        /*0bb0*/ 	.word	0x00013840
        /*0bb4*/ 	.word	0x00000000
        /*0bb8*/ 	.word	0x00038880
        /*0bbc*/ 	.short	0x010a
        /*0bbe*/ 	.byte	0x3f
	.zero		1


	//   ....[63]....
        /*0bc0*/ 	.word	0x00013860
        /*0bc4*/ 	.word	0x00000005
        /*0bc8*/ 	.word	0x00038880
        /*0bcc*/ 	.short	0x010a
        /*0bce*/ 	.byte	0x3f
	.zero		1


	//   ....[64]....
        /*0bd0*/ 	.word	0x000138d0
        /*0bd4*/ 	.word	0x00000002
        /*0bd8*/ 	.word	0x00038800
        /*0bdc*/ 	.short	0x010a
        /*0bde*/ 	.byte	0x3f
	.zero		1


	//   ....[65]....
        /*0be0*/ 	.word	0x00013930
        /*0be4*/ 	.word	0x00000002
        /*0be8*/ 	.word	0x00038830
        /*0bec*/ 	.short	0x010a
        /*0bee*/ 	.byte	0x3f
	.zero		1


	//   ....[66]....
        /*0bf0*/ 	.word	0x00013990
        /*0bf4*/ 	.word	0x00000014
        /*0bf8*/ 	.word	0x00038830
        /*0bfc*/ 	.short	0x010a
        /*0bfe*/ 	.byte	0x3f
	.zero		1


	//   ....[67]....
        /*0c00*/ 	.word	0x000139f0
        /*0c04*/ 	.word	0x0000000e
        /*0c08*/ 	.word	0x00038850
        /*0c0c*/ 	.short	0x010a
        /*0c0e*/ 	.byte	0x3f
	.zero		1


	//   ....[68]....
        /*0c10*/ 	.word	0x00013a50
        /*0c14*/ 	.word	0x0000000e
        /*0c18*/ 	.word	0x00038830
        /*0c1c*/ 	.short	0x010a
        /*0c1e*/ 	.byte	0x3f
	.zero		1


	//   ....[69]....
        /*0c20*/ 	.word	0x00013ab0
        /*0c24*/ 	.word	0x0000000b
        /*0c28*/ 	.word	0x00038850
        /*0c2c*/ 	.short	0x010a
        /*0c2e*/ 	.byte	0x3f
	.zero		1


	//   ....[70]....
        /*0c30*/ 	.word	0x00013b10
        /*0c34*/ 	.word	0x00000005
        /*0c38*/ 	.word	0x00038850
        /*0c3c*/ 	.short	0x010a
        /*0c3e*/ 	.byte	0x3f
	.zero		1


	//   ....[71]....
        /*0c40*/ 	.word	0x00013c70
        /*0c44*/ 	.word	0x00000003
        /*0c48*/ 	.word	0x00038880
        /*0c4c*/ 	.short	0x010a
        /*0c4e*/ 	.byte	0x3f
	.zero		1


	//   ....[72]....
        /*0c50*/ 	.word	0x00013cd0
        /*0c54*/ 	.word	0x00000003
        /*0c58*/ 	.word	0x00038840
        /*0c5c*/ 	.short	0x010a
        /*0c5e*/ 	.byte	0x3f
	.zero		1


	//   ....[73]....
        /*0c60*/ 	.word	0x000148b0
        /*0c64*/ 	.word	0x00000002
        /*0c68*/ 	.word	0x00038820
        /*0c6c*/ 	.short	0x010a
        /*0c6e*/ 	.byte	0x3f
	.zero		1


	//   ....[74]....
        /*0c70*/ 	.word	0x00014900
        /*0c74*/ 	.word	0x00000006
        /*0c78*/ 	.word	0x00038880
        /*0c7c*/ 	.short	0x010a
        /*0c7e*/ 	.byte	0x3f
	.zero		1


	//   ....[75]....
        /*0c80*/ 	.word	0x00014950
        /*0c84*/ 	.word	0x00000006
        /*0c88*/ 	.word	0x00038840
        /*0c8c*/ 	.short	0x010a
        /*0c8e*/ 	.byte	0x3f
	.zero		1


	//   ....[76]....
        /*0c90*/ 	.word	0x000149a0
        /*0c94*/ 	.word	0x00000013
        /*0c98*/ 	.word	0x00038870
        /*0c9c*/ 	.short	0x010a
        /*0c9e*/ 	.byte	0x3f
	.zero		1


	//   ....[77]....
        /*0ca0*/ 	.word	0x000149f0
        /*0ca4*/ 	.word	0x00000013
        /*0ca8*/ 	.word	0x00038860
        /*0cac*/ 	.short	0x010a
        /*0cae*/ 	.byte	0x3f
	.zero		1


	//   ....[78]....
        /*0cb0*/ 	.word	0x00014a40
        /*0cb4*/ 	.word	0x00000010
        /*0cb8*/ 	.word	0x00038870
        /*0cbc*/ 	.short	0x010a
        /*0cbe*/ 	.byte	0x3f
	.zero		1


	//   ....[79]....
        /*0cc0*/ 	.word	0x00014a90
        /*0cc4*/ 	.word	0x00000010
        /*0cc8*/ 	.word	0x00038860
        /*0ccc*/ 	.short	0x010a
        /*0cce*/ 	.byte	0x3f
	.zero		1


	//   ....[80]....
        /*0cd0*/ 	.word	0x00014ae0
        /*0cd4*/ 	.word	0x00000007
        /*0cd8*/ 	.word	0x00038820
        /*0cdc*/ 	.short	0x010a
        /*0cde*/ 	.byte	0x3f
	.zero		1


	//   ....[81]....
        /*0ce0*/ 	.word	0x00014b30
        /*0ce4*/ 	.word	0x00000006
        /*0ce8*/ 	.word	0x00000000
        /*0cec*/ 	.short	0x010a
        /*0cee*/ 	.byte	0x3f
	.zero		1


	//   ....[82]....
        /*0cf0*/ 	.word	0x00014b80
        /*0cf4*/ 	.word	0x00000005
        /*0cf8*/ 	.word	0x00000000
        /*0cfc*/ 	.short	0x010a
        /*0cfe*/ 	.byte	0x3f
	.zero		1


	//   ....[83]....
        /*0d00*/ 	.word	0x00014bd0
        /*0d04*/ 	.word	0x00000000
        /*0d08*/ 	.word	0x00038860
        /*0d0c*/ 	.short	0x010a
        /*0d0e*/ 	.byte	0x3f
	.zero		1


	//   ....[84]....
        /*0d10*/ 	.word	0x00014c20
        /*0d14*/ 	.word	0x00000005
        /*0d18*/ 	.word	0x00038860
        /*0d1c*/ 	.short	0x010a
        /*0d1e*/ 	.byte	0x3f
	.zero		1


	//   ....[85]....
        /*0d20*/ 	.word	0x00014c70
        /*0d24*/ 	.word	0x00000000
        /*0d28*/ 	.word	0x00038880
        /*0d2c*/ 	.short	0x010a
        /*0d2e*/ 	.byte	0x3f
	.zero		1


	//----- nvinfo : EIATTR_NUM_MBARRIERS
	.align		4
.L_521:
        /*0d30*/ 	.byte	0x03, 0x38
        /*0d32*/ 	.short	0x0016


	//----- nvinfo : EIATTR_EXIT_INSTR_OFFSETS
	.align		4
        /*0d34*/ 	.byte	0x04, 0x1c
        /*0d36*/ 	.short	(.L_523 - .L_522)


	//   ....[0]....
.L_522:
        /*0d38*/ 	.word	0x000138b0


	//----- nvinfo : EIATTR_MAX_THREADS
	.align		4
.L_523:
        /*0d3c*/ 	.byte	0x04, 0x05
        /*0d3e*/ 	.short	(.L_525 - .L_524)
.L_524:
        /*0d40*/ 	.word	0x00000180
        /*0d44*/ 	.word	0x00000001
        /*0d48*/ 	.word	0x00000001


	//----- nvinfo : EIATTR_CRS_STACK_SIZE
	.align		4
.L_525:
        /*0d4c*/ 	.byte	0x04, 0x1e
        /*0d4e*/ 	.short	(.L_527 - .L_526)
.L_526:
        /*0d50*/ 	.word	0x00000000


	//----- nvinfo : EIATTR_CBANK_PARAM_SIZE
	.align		4
.L_527:
        /*0d54*/ 	.byte	0x03, 0x19
        /*0d56*/ 	.short	0x0a70


	//----- nvinfo : EIATTR_PARAM_CBANK
	.align		4
        /*0d58*/ 	.byte	0x04, 0x0a
        /*0d5a*/ 	.short	(.L_529 - .L_528)
	.align		4
.L_528:
        /*0d5c*/ 	.word	index@(.nv.constant0._ZN7cutlass13device_kernelIN5flash11enable_sm90INS1_16FlashAttnFwdSm90INS1_25CollectiveMainloopFwdSm90ILi2EN4cute5tupleIJNS5_1CILi1EEES8_S8_EEENS6_IJNS7_ILi128EEESA_NS7_ILi256EEEEEELi256ENS_12float_e4m3_tEfNS_4arch4Sm90ELb1ELb0ELb1ELb0ELb0ELb0ELb0ELb1ELb1ELb1ELb1ELb0EEENS1_21CollectiveEpilogueFwdINS6_IJSA_SB_SA_EEES9_NS_10bfloat16_tESF_Li256ELb0ELb1ELb1ELb1EEENS1_19SingleTileSchedulerILb0ELb1ELb1ELi128EEEEEEEEEvNT_6ParamsE)
        /*0d60*/ 	.short	0x0210
        /*0d62*/ 	.short	0x0a70


	//----- nvinfo : EIATTR_SW_WAR
	.align		4
.L_529:
        /*0d64*/ 	.byte	0x04, 0x36
        /*0d66*/ 	.short	(.L_531 - .L_530)
.L_530:
        /*0d68*/ 	.word	0x00000008
.L_531:


//--------------------- .nv.info._ZN7cutlass13device_kernelIN5flash11enable_sm90INS1_16FlashAttnFwdSm90INS1_25CollectiveMainloopFwdSm90ILi2EN4cute5tupleIJNS5_1CILi1EEES8_S8_EEENS6_IJNS7_ILi128EEESA_NS7_ILi256EEEEEELi256ENS_12float_e4m3_tEfNS_4arch4Sm90ELb1ELb0ELb1ELb1ELb0ELb0ELb0ELb1ELb1ELb1ELb1ELb0EEENS1_21CollectiveEpilogueFwdINS6_IJSA_SB_SA_EEES9_NS_10bfloat16_tESF_Li256ELb1ELb1ELb1ELb1EEENS1_36VarlenDynamicPersistentTileSchedulerILi128ELi128ELi256ELi128ELb1ELb1ELb1ELb1ELb1ELb1EEEEEEEEEvNT_6ParamsE --------------------------
	.section	.nv.info._ZN7cutlass13device_kernelIN5flash11enable_sm90INS1_16FlashAttnFwdSm90INS1_25CollectiveMainloopFwdSm90ILi2EN4cute5tupleIJNS5_1CILi1EEES8_S8_EEENS6_IJNS7_ILi128EEESA_NS7_ILi256EEEEEELi256ENS_12float_e4m3_tEfNS_4arch4Sm90ELb1ELb0ELb1ELb1ELb0ELb0ELb0ELb1ELb1ELb1ELb1ELb0EEENS1_21CollectiveEpilogueFwdINS6_IJSA_SB_SA_EEES9_NS_10bfloat16_tESF_Li256ELb1ELb1ELb1ELb1EEENS1_36VarlenDynamicPersistentTileSchedulerILi128ELi128ELi256ELi128ELb1ELb1ELb1ELb1ELb1ELb1EEEEEEEEEvNT_6ParamsE,"",@"SHT_CUDA_INFO"
	.sectionflags	@""
	.align	4


	//----- nvinfo : EIATTR_CUDA_API_VERSION
	.align		4
        /*0000*/ 	.byte	0x04, 0x37
        /*0002*/ 	.short	(.L_533 - .L_532)
.L_532:
        /*0004*/ 	.word	0x00000082


	//----- nvinfo : EIATTR_KPARAM_INFO
	.align		4
.L_533:
        /*0008*/ 	.byte	0x04, 0x17
        /*000a*/ 	.short	(.L_535 - .L_534)
.L_534:
        /*000c*/ 	.word	0x00000000
        /*0010*/ 	.short	0x0000
        /*0012*/ 	.short	0x0070
        /*0014*/ 	.byte	0x00, 0xf0, 0x01, 0x2a


	//----- nvinfo : EIATTR_SPARSE_MMA_MASK
	.align		4
.L_535:
        /*0018*/ 	.byte	0x03, 0x50
        /*001a*/ 	.short	0x0000


	//----- nvinfo : EIATTR_MAXREG_COUNT
	.align		4
        /*001c*/ 	.byte	0x03, 0x1b
        /*001e*/ 	.short	0x00a8


	//----- nvinfo : EIATTR_NUM_BARRIERS
	.align		4
        /*0020*/ 	.byte	0x02, 0x4c
        /*0022*/ 	.byte	0x10
	.zero		1


	//----- nvinfo : EIATTR_EXTERNS
	.align		4
        /*0024*/ 	.byte	0x04, 0x0f
        /*0026*/ 	.short	(.L_537 - .L_536)


	//   ....[0]....
	.align		4
.L_536:
        /*0028*/ 	.word	index@(__assertfail)


	//----- nvinfo : EIATTR_ANNOTATIONS
	.align		4
.L_537:
        /*002c*/ 	.byte	0x04, 0x55
        /*002e*/ 	.short	(.L_539 - .L_538)


	//   ....[0]....
.L_538:
        /* <DEDUP_REMOVED lines=54> */


	//----- nvinfo : EIATTR_MERCURY_ISA_VERSION
	.align		4
.L_539:
        /*0380*/ 	.byte	0x03, 0x5f
        /*0382*/ 	.short	0x0101


	//----- nvinfo : EIATTR_UNUSED_LOAD_BYTE_OFFSET
	.align		4
        /*0384*/ 	.byte	0x04, 0x44
        /*0386*/ 	.short	(.L_541 - .L_540)


	//   ....[0]....
.L_540:
        /*0388*/ 	.word	0x00000a40
        /*038c*/ 	.word	0x0000fff0


	//   ....[1]....
        /*0390*/ 	.word	0x0000c500
        /*0394*/ 	.word	0x0000fff0


	//----- nvinfo : EIATTR_INT_WARP_WIDE_INSTR_OFFSETS
	.align		4
.L_541:
        /*0398*/ 	.byte	0x04, 0x31
        /*039a*/ 	.short	(.L_543 - .L_542)


	//   ....[0]....
.L_542:
        /*039c*/ 	.word	0x00000130


	//   ....[1]....
        /*03a0*/ 	.word	0x00000170


	//   ....[2]....
        /*03a4*/ 	.word	0x000001e0


	//   ....[3]....
        /*03a8*/ 	.word	0x000144b0


	//   ....[4]....
        /*03ac*/ 	.word	0x00014540


	//   ....[5]....
        /*03b0*/ 	.word	0x000175a0


	//   ....[6]....
        /*03b4*/ 	.word	0x00017600


	//----- nvinfo : EIATTR_COOP_GROUP_MASK_REGIDS
	.align		4
.L_543:
        /*03b8*/ 	.byte	0x04, 0x29
        /*03ba*/ 	.short	(.L_545 - .L_544)


	//   ....[0]....
.L_544:
        /*03bc*/ 	.word	0xffffffff


	//   ....[1]....
        /*03c0*/ 	.word	0xffffffff


	//   ....[2]....
        /*03c4*/ 	.word	0xffffffff


	//   ....[3]....
        /*03c8*/ 	.word	0xffffffff


	//   ....[4]....
        /*03cc*/ 	.word	0xffffffff


	//   ....[5]....
        /*03d0*/ 	.word	0xffffffff


	//   ....[6]....
        /*03d4*/ 	.word	0xffffffff


	//   ....[7]....
        /*03d8*/ 	.word	0xffffffff


	//   ....[8]....
        /*03dc*/ 	.word	0xffffffff


	//   ....[9]....
        /*03e0*/ 	.word	0xffffffff


	//   ....[10]....
        /*03e4*/ 	.word	0xffffffff


	//   ....[11]....
        /*03e8*/ 	.word	0xffffffff


	//   ....[12]....
        /*03ec*/ 	.word	0xffffffff


	//   ....[13]....
        /*03f0*/ 	.word	0xffffffff


	//   ....[14]....
        /*03f4*/ 	.word	0xffffffff


	//   ....[15]....
        /*03f8*/ 	.word	0xffffffff


	//   ....[16]....
        /*03fc*/ 	.word	0xffffffff


	//   ....[17]....
        /*0400*/ 	.word	0xffffffff


	//   ....[18]....
        /*0404*/ 	.word	0xffffffff


	//   ....[19]....
        /*0408*/ 	.word	0xffffffff


	//   ....[20]....
        /*040c*/ 	.word	0xffffffff


	//   ....[21]....
        /*0410*/ 	.word	0xffffffff


	//   ....[22]....
        /*0414*/ 	.word	0xffffffff


	//   ....[23]....
        /*0418*/ 	.word	0xffffffff


	//   ....[24]....
        /*041c*/ 	.word	0xffffffff


	//   ....[25]....
        /*0420*/ 	.word	0xffffffff


	//   ....[26]....
        /*0424*/ 	.word	0xffffffff


	//   ....[27]....
        /*0428*/ 	.word	0xffffffff


	//   ....[28]....
        /*042c*/ 	.word	0xffffffff


	//   ....[29]....
        /*0430*/ 	.word	0xffffffff


	//   ....[30]....
        /*0434*/ 	.word	0xffffffff


	//   ....[31]....
        /*0438*/ 	.word	0xffffffff


	//   ....[32]....
        /*043c*/ 	.word	0xffffffff


	//   ....[33]....
        /*0440*/ 	.word	0xffffffff


	//   ....[34]....
        /*0444*/ 	.word	0xffffffff


	//   ....[35]....
        /*0448*/ 	.word	0xffffffff


	//   ....[36]....
        /*044c*/ 	.word	0xffffffff


	//   ....[37]....
        /*0450*/ 	.word	0xffffffff


	//   ....[38]....
        /*0454*/ 	.word	0xffffffff


	//   ....[39]....
        /*0458*/ 	.word	0xffffffff


	//   ....[40]....
        /*045c*/ 	.word	0xffffffff


	//   ....[41]....
        /*0460*/ 	.word	0xffffffff


	//   ....[42]....
        /*0464*/ 	.word	0xffffffff


	//   ....[43]....
        /*0468*/ 	.word	0xffffffff


	//   ....[44]....
        /*046c*/ 	.word	0xffffffff


	//   ....[45]....
        /*0470*/ 	.word	0xffffffff


	//   ....[46]....
        /*0474*/ 	.word	0xffffffff


	//   ....[47]....
        /*0478*/ 	.word	0xffffffff


	//   ....[48]....
        /*047c*/ 	.word	0xffffffff


	//   ....[49]....
        /*0480*/ 	.word	0xffffffff


	//   ....[50]....
        /*0484*/ 	.word	0xffffffff


	//   ....[51]....
        /*0488*/ 	.word	0xffffffff


	//   ....[52]....
        /*048c*/ 	.word	0xffffffff


	//   ....[53]....
        /*0490*/ 	.word	0xffffffff


	//   ....[54]....
        /*0494*/ 	.word	0xffffffff


	//   ....[55]....
        /*0498*/ 	.word	0xffffffff


	//   ....[56]....
        /*049c*/ 	.word	0xffffffff


	//   ....[57]....
        /*04a0*/ 	.word	0xffffffff


	//   ....[58]....
        /*04a4*/ 	.word	0xffffffff


	//   ....[59]....
        /*04a8*/ 	.word	0xffffffff


	//   ....[60]....
        /*04ac*/ 	.word	0xffffffff


	//   ....[61]....
        /*04b0*/ 	.word	0xffffffff


	//   ....[62]....
        /*04b4*/ 	.word	0xffffffff


	//   ....[63]....
        /*04b8*/ 	.word	0xffffffff


	//   ....[64]....
        /*04bc*/ 	.word	0xffffffff


	//   ....[65]....
        /*04c0*/ 	.word	0xffffffff


	//   ....[66]....
        /*04c4*/ 	.word	0xffffffff


	//   ....[67]....
        /*04c8*/ 	.word	0xffffffff


	//   ....[68]....
        /*04cc*/ 	.word	0xffffffff


	//   ....[69]....
        /*04d0*/ 	.word	0xffffffff


	//   ....[70]....
        /*04d4*/ 	.word	0xffffffff


	//   ....[71]....
        /*04d8*/ 	.word	0xffffffff


	//   ....[72]....
        /*04dc*/ 	.word	0xffffffff


	//   ....[73]....
        /*04e0*/ 	.word	0xffffffff


	//   ....[74]....
        /*04e4*/ 	.word	0xffffffff


	//   ....[75]....
        /*04e8*/ 	.word	0xffffffff


	//   ....[76]....
        /*04ec*/ 	.word	0xffffffff


	//   ....[77]....
        /*04f0*/ 	.word	0xffffffff


	//   ....[78]....
        /*04f4*/ 	.word	0xffffffff


	//   ....[79]....
        /*04f8*/ 	.word	0xffffffff


	//   ....[80]....
        /*04fc*/ 	.word	0xffffffff


	//   ....[81]....
        /*0500*/ 	.word	0xffffffff


	//   ....[82]....
        /*0504*/ 	.word	0xffffffff


	//   ....[83]....
        /*0508*/ 	.word	0xffffffff


	//   ....[84]....
        /*050c*/ 	.word	0xffffffff


	//   ....[85]....
        /*0510*/ 	.word	0xffffffff


	//   ....[86]....
        /*0514*/ 	.word	0xffffffff


	//   ....[87]....
        /*0518*/ 	.word	0xffffffff


	//   ....[88]....
        /*051c*/ 	.word	0xffffffff


	//   ....[89]....
        /*0520*/ 	.word	0xffffffff


	//   ....[90]....
        /*0524*/ 	.word	0xffffffff


	//   ....[91]....
        /*0528*/ 	.word	0xffffffff


	//   ....[92]....
        /*052c*/ 	.word	0xffffffff


	//   ....[93]....
        /*0530*/ 	.word	0xffffffff


	//   ....[94]....
        /*0534*/ 	.word	0xffffffff


	//   ....[95]....
        /*0538*/ 	.word	0xffffffff


	//   ....[96]....
        /*053c*/ 	.word	0xffffffff


	//   ....[97]....
        /*0540*/ 	.word	0xffffffff


	//   ....[98]....
        /*0544*/ 	.word	0xffffffff


	//   ....[99]....
        /*0548*/ 	.word	0xffffffff


	//   ....[100]....
        /*054c*/ 	.word	0xffffffff


	//   ....[101]....
        /*0550*/ 	.word	0xffffffff


	//   ....[102]....
        /*0554*/ 	.word	0xffffffff


	//   ....[103]....
        /*0558*/ 	.word	0xffffffff


	//   ....[104]....
        /*055c*/ 	.word	0xffffffff


	//   ....[105]....
        /*0560*/ 	.word	0xffffffff


	//   ....[106]....
        /*0564*/ 	.word	0xffffffff


	//   ....[107]....
        /*0568*/ 	.word	0xffffffff


	//   ....[108]....
        /*056c*/ 	.word	0xffffffff


	//   ....[109]....
        /*0570*/ 	.word	0xffffffff


	//   ....[110]....
        /*0574*/ 	.word	0xffffffff


	//   ....[111]....
        /*0578*/ 	.word	0xffffffff


	//   ....[112]....
        /*057c*/ 	.word	0xffffffff


	//   ....[113]....
        /*0580*/ 	.word	0xffffffff


	//   ....[114]....
        /*0584*/ 	.word	0xffffffff


	//   ....[115]....
        /*0588*/ 	.word	0xffffffff


	//   ....[116]....
        /*058c*/ 	.word	0xffffffff


	//   ....[117]....
        /*0590*/ 	.word	0xffffffff


	//   ....[118]....
        /*0594*/ 	.word	0xffffffff


	//   ....[119]....
        /*0598*/ 	.word	0xffffffff


	//   ....[120]....
        /*059c*/ 	.word	0xffffffff


	//   ....[121]....
        /*05a0*/ 	.word	0xffffffff


	//   ....[122]....
        /*05a4*/ 	.word	0xffffffff


	//   ....[123]....
        /*05a8*/ 	.word	0xffffffff


	//   ....[124]....
        /*05ac*/ 	.word	0xffffffff


	//   ....[125]....
        /*05b0*/ 	.word	0xffffffff


	//   ....[126]....
        /*05b4*/ 	.word	0xffffffff


	//   ....[127]....
        /*05b8*/ 	.word	0xffffffff


	//   ....[128]....
        /*05bc*/ 	.word	0xffffffff


	//   ....[129]....
        /*05c0*/ 	.word	0xffffffff


	//   ....[130]....
        /*05c4*/ 	.word	0xffffffff


	//   ....[131]....
        /*05c8*/ 	.word	0xffffffff


	//   ....[132]....
        /*05cc*/ 	.word	0xffffffff


	//   ....[133]....
        /*05d0*/ 	.word	0xffffffff


	//   ....[134]....
        /*05d4*/ 	.word	0xffffffff


	//   ....[135]....
        /*05d8*/ 	.word	0xffffffff


	//   ....[136]....
        /*05dc*/ 	.word	0xffffffff


	//   ....[137]....
        /*05e0*/ 	.word	0xffffffff


	//   ....[138]....
        /*05e4*/ 	.word	0xffffffff


	//   ....[139]....
        /*05e8*/ 	.word	0xffffffff


	//   ....[140]....
        /*05ec*/ 	.word	0xffffffff


	//   ....[141]....
        /*05f0*/ 	.word	0xffffffff


	//   ....[142]....
        /*05f4*/ 	.word	0xffffffff


	//   ....[143]....
        /*05f8*/ 	.word	0xffffffff


	//   ....[144]....
        /*05fc*/ 	.word	0xffffffff


	//   ....[145]....
        /*0600*/ 	.word	0xffffffff


	//   ....[146]....
        /*0604*/ 	.word	0xffffffff


	//   ....[147]....
        /*0608*/ 	.word	0xffffffff


	//   ....[148]....
        /*060c*/ 	.word	0xffffffff


	//   ....[149]....
        /*0610*/ 	.word	0xffffffff


	//   ....[150]....
        /*0614*/ 	.word	0xffffffff


	//   ....[151]....
        /*0618*/ 	.word	0xffffffff


	//   ....[152]....
        /*061c*/ 	.word	0xffffffff


	//   ....[153]....
        /*0620*/ 	.word	0xffffffff


	//   ....[154]....
        /*0624*/ 	.word	0xffffffff


	//   ....[155]....
        /*0628*/ 	.word	0xffffffff


	//   ....[156]....
        /*062c*/ 	.word	0xffffffff


	//   ....[157]....
        /*0630*/ 	.word	0xffffffff


	//   ....[158]....
        /*0634*/ 	.word	0xffffffff


	//   ....[159]....
        /*0638*/ 	.word	0xffffffff


	//   ....[160]....
        /*063c*/ 	.word	0xffffffff


	//   ....[161]....
        /*0640*/ 	.word	0xffffffff


	//   ....[162]....
        /*0644*/ 	.word	0xffffffff


	//   ....[163]....
        /*0648*/ 	.word	0xffffffff


	//   ....[164]....
        /*064c*/ 	.word	0xffffffff


	//   ....[165]....
        /*0650*/ 	.word	0xffffffff


	//   ....[166]....
        /*0654*/ 	.word	0xffffffff


	//   ....[167]....
        /*0658*/ 	.word	0xffffffff


	//   ....[168]....
        /*065c*/ 	.word	0xffffffff


	//   ....[169]....
        /*0660*/ 	.word	0xffffffff


	//   ....[170]....
        /*0664*/ 	.word	0xffffffff


	//   ....[171]....
        /*0668*/ 	.word	0xffffffff


	//   ....[172]....
        /*066c*/ 	.word	0xffffffff


	//   ....[173]....
        /*0670*/ 	.word	0xffffffff


	//   ....[174]....
        /*0674*/ 	.word	0xffffffff


	//   ....[175]....
        /*0678*/ 	.word	0xffffffff


	//   ....[176]....
        /*067c*/ 	.word	0xffffffff


	//   ....[177]....
        /*0680*/ 	.word	0xffffffff


	//   ....[178]....
        /*0684*/ 	.word	0xffffffff


	//   ....[179]....
        /*0688*/ 	.word	0xffffffff


	//   ....[180]....
        /*068c*/ 	.word	0xffffffff


	//   ....[181]....
        /*0690*/ 	.word	0xffffffff


	//   ....[182]....
        /*0694*/ 	.word	0xffffffff


	//   ....[183]....
        /*0698*/ 	.word	0xffffffff


	//   ....[184]....
        /*069c*/ 	.word	0xffffffff


	//   ....[185]....
        /*06a0*/ 	.word	0xffffffff


	//   ....[186]....
        /*06a4*/ 	.word	0xffffffff


	//   ....[187]....
        /*06a8*/ 	.word	0xffffffff


	//   ....[188]....
        /*06ac*/ 	.word	0xffffffff


	//   ....[189]....
        /*06b0*/ 	.word	0xffffffff


	//   ....[190]....
        /*06b4*/ 	.word	0xffffffff


	//   ....[191]....
        /*06b8*/ 	.word	0xffffffff


	//   ....[192]....
        /*06bc*/ 	.word	0xffffffff


	//   ....[193]....
        /*06c0*/ 	.word	0xffffffff


	//   ....[194]....
        /*06c4*/ 	.word	0xffffffff


	//   ....[195]....
        /*06c8*/ 	.word	0xffffffff


	//   ....[196]....
        /*06cc*/ 	.word	0xffffffff


	//   ....[197]....
        /*06d0*/ 	.word	0xffffffff


	//   ....[198]....
        /*06d4*/ 	.word	0xffffffff


	//   ....[199]....
        /*06d8*/ 	.word	0xffffffff


	//   ....[200]....
        /*06dc*/ 	.word	0xffffffff


	//   ....[201]....
        /*06e0*/ 	.word	0xffffffff


	//   ....[202]....
        /*06e4*/ 	.word	0xffffffff


	//   ....[203]....
        /*06e8*/ 	.word	0xffffffff


	//   ....[204]....
        /*06ec*/ 	.word	0xffffffff


	//   ....[205]....
        /*06f0*/ 	.word	0xffffffff


	//   ....[206]....
        /*06f4*/ 	.word	0xffffffff


	//   ....[207]....
        /*06f8*/ 	.word	0xffffffff


	//   ....[208]....
        /*06fc*/ 	.word	0xffffffff


	//   ....[209]....
        /*0700*/ 	.word	0xffffffff


	//   ....[210]....
        /*0704*/ 	.word	0xffffffff


	//   ....[211]....
        /*0708*/ 	.word	0xffffffff


	//   ....[212]....
        /*070c*/ 	.word	0xffffffff


	//   ....[213]....
        /*0710*/ 	.word	0xffffffff


	//   ....[214]....
        /*0714*/ 	.word	0xffffffff


	//   ....[215]....
        /*0718*/ 	.word	0xffffffff


	//   ....[216]....
        /*071c*/ 	.word	0xffffffff


	//   ....[217]....
        /*0720*/ 	.word	0xffffffff


	//   ....[218]....
        /*0724*/ 	.word	0xffffffff


	//   ....[219]....
        /*0728*/ 	.word	0xffffffff


	//   ....[220]....
        /*072c*/ 	.word	0xffffffff


	//   ....[221]....
        /*0730*/ 	.word	0xffffffff


	//   ....[222]....
        /*0734*/ 	.word	0xffffffff


	//   ....[223]....
        /*0738*/ 	.word	0xffffffff


	//   ....[224]....
        /*073c*/ 	.word	0xffffffff


	//   ....[225]....
        /*0740*/ 	.word	0xffffffff


	//   ....[226]....
        /*0744*/ 	.word	0xffffffff


	//   ....[227]....
        /*0748*/ 	.word	0xffffffff


	//   ....[228]....
        /*074c*/ 	.word	0xffffffff


	//   ....[229]....
        /*0750*/ 	.word	0xffffffff


	//   ....[230]....
        /*0754*/ 	.word	0xffffffff


	//   ....[231]....
        /*0758*/ 	.word	0xffffffff


	//   ....[232]....
        /*075c*/ 	.word	0xffffffff


	//   ....[233]....
        /*0760*/ 	.word	0x0500000f


	//   ....[234]....
        /*0764*/ 	.word	0x0500000f


	//   ....[235]....
        /*0768*/ 	.word	0x0500000f


	//   ....[236]....
        /*076c*/ 	.word	0x0500000f


	//   ....[237]....
        /*0770*/ 	.word	0x0500000f


	//   ....[238]....
        /*0774*/ 	.word	0x0500000f


	//   ....[239]....
        /*0778*/ 	.word	0x0500000f


	//   ....[240]....
        /*077c*/ 	.word	0x0500000f


	//   ....[241]....
        /*0780*/ 	.word	0x0500000f


	//   ....[242]....
        /*0784*/ 	.word	0x0500000f


	//   ....[243]....
        /*0788*/ 	.word	0x0500000f


	//   ....[244]....
        /*078c*/ 	.word	0x0500000f


	//   ....[245]....
        /*0790*/ 	.word	0x0500000f


	//   ....[246]....
        /*0794*/ 	.word	0x0500000f


	//   ....[247]....
        /*0798*/ 	.word	0x0500000f


	//   ....[248]....
        /*079c*/ 	.word	0x0500000f


	//   ....[249]....
        /*07a0*/ 	.word	0x0500000f


	//   ....[250]....
        /*07a4*/ 	.word	0x0500000f


	//----- nvinfo : EIATTR_COOP_GROUP_INSTR_OFFSETS
	.align		4
.L_545:
        /*07a8*/ 	.byte	0x04, 0x28
        /*07aa*/ 	.short	(.L_547 - .L_546)


	//   ....[0]....
.L_546:
        /*07ac*/ 	.word	0x00000070


	//   ....[1]....
        /*07b0*/ 	.word	0x00000140


	//   ....[2]....
        /*07b4*/ 	.word	0x00000190


	//   ....[3]....
        /*07b8*/ 	.word	0x000003c0


	//   ....[4]....
        /*07bc*/ 	.word	0x00000520


	//   ....[5]....
        /*07c0*/ 	.word	0x00000640


	//   ....[6]....
        /*07c4*/ 	.word	0x000007a0


	//   ....[7]....
        /*07c8*/ 	.word	0x00001f70


	//   ....[8]....
        /*07cc*/ 	.word	0x00002c40


	//   ....[9]....
        /*07d0*/ 	.word	0x00003010


	//   ....[10]....
        /*07d4*/ 	.word	0x00003890


	//   ....[11]....
        /*07d8*/ 	.word	0x000038f0


	//   ....[12]....
        /*07dc*/ 	.word	0x000043b0


	//   ....[13]....
        /*07e0*/ 	.word	0x00004430


	//   ....[14]....
        /*07e4*/ 	.word	0x000063b0


	//   ....[15]....
        /*07e8*/ 	.word	0x000063e0


	//   ....[16]....
        /*07ec*/ 	.word	0x00006be0


	//   ....[17]....
        /*07f0*/ 	.word	0x00006d20


	//   ....[18]....
        /*07f4*/ 	.word	0x00007410


	//   ....[19]....
        /*07f8*/ 	.word	0x000074a0


	//   ....[20]....
        /*07fc*/ 	.word	0x00009cf0


	//   ....[21]....
        /*0800*/ 	.word	0x00009d10


	//   ....[22]....
        /*0804*/ 	.word	0x00009d30


	//   ....[23]....
        /*0808*/ 	.word	0x00009d50


	//   ....[24]....
        /*080c*/ 	.word	0x0000b930


	//   ....[25]....
        /*0810*/ 	.word	0x0000b940


	//   ....[26]....
        /*0814*/ 	.word	0x0000b9d0


	//   ....[27]....
        /*0818*/ 	.word	0x0000b9e0


	//   ....[28]....
        /*081c*/ 	.word	0x0000d000


	//   ....[29]....
        /*0820*/ 	.word	0x0000d030


	//   ....[30]....
        /*0824*/ 	.word	0x0000d080


	//   ....[31]....
        /*0828*/ 	.word	0x0000d0d0


	//   ....[32]....
        /*082c*/ 	.word	0x0000d100


	//   ....[33]....
        /*0830*/ 	.word	0x0000d180


	//   ....[34]....
        /*0834*/ 	.word	0x0000d1b0


	//   ....[35]....
        /*0838*/ 	.word	0x0000d1e0


	//   ....[36]....
        /*083c*/ 	.word	0x0000d210


	//   ....[37]....
        /*0840*/ 	.word	0x0000d240


	//   ....[38]....
        /*0844*/ 	.word	0x0000d270


	//   ....[39]....
        /*0848*/ 	.word	0x0000d2a0


	//   ....[40]....
        /*084c*/ 	.word	0x0000d300


	//   ....[41]....
        /*0850*/ 	.word	0x0000d330


	//   ....[42]....
        /*0854*/ 	.word	0x0000d370


	//   ....[43]....
        /*0858*/ 	.word	0x0000d3a0


	//   ....[44]....
        /*085c*/ 	.word	0x0000d3e0


	//   ....[45]....
        /*0860*/ 	.word	0x0000d440


	//   ....[46]....
        /*0864*/ 	.word	0x0000d470


	//   ....[47]....
        /*0868*/ 	.word	0x0000d4a0


	//   ....[48]....
        /*086c*/ 	.word	0x0000d4d0


	//   ....[49]....
        /*0870*/ 	.word	0x0000d500


	//   ....[50]....
        /*0874*/ 	.word	0x0000d530


	//   ....[51]....
        /*0878*/ 	.word	0x0000d560


	//   ....[52]....
        /*087c*/ 	.word	0x0000d590


	//   ....[53]....
        /*0880*/ 	.word	0x0000d5c0


	//   ....[54]....
        /*0884*/ 	.word	0x0000d5f0


	//   ....[55]....
        /*0888*/ 	.word	0x0000d630


	//   ....[56]....
        /*088c*/ 	.word	0x0000d660


	//   ....[57]....
        /*0890*/ 	.word	0x0000d670


	//   ....[58]....
        /*0894*/ 	.word	0x0000d680


	//   ....[59]....
        /*0898*/ 	.word	0x0000d690


	//   ....[60]....
        /*089c*/ 	.word	0x0000d6a0


	//   ....[61]....
        /*08a0*/ 	.word	0x0000d6b0


	//   ....[62]....
        /*08a4*/ 	.word	0x0000d6c0


	//   ....[63]....
        /*08a8*/ 	.word	0x0000d6d0


	//   ....[64]....
        /*08ac*/ 	.word	0x0000d6e0


	//   ....[65]....
        /*08b0*/ 	.word	0x0000d6f0


	//   ....[66]....
        /*08b4*/ 	.word	0x0000d700


	//   ....[67]....
        /*08b8*/ 	.word	0x0000d710


	//   ....[68]....
        /*08bc*/ 	.word	0x0000d720


	//   ....[69]....
        /*08c0*/ 	.word	0x0000d730


	//   ....[70]....
        /*08c4*/ 	.word	0x0000d740


	//   ....[71]....
        /*08c8*/ 	.word	0x0000d750


	//   ....[72]....
        /*08cc*/ 	.word	0x0000d760


	//   ....[73]....
        /*08d0*/ 	.word	0x0000d770


	//   ....[74]....
        /*08d4*/ 	.word	0x0000d780


	//   ....[75]....
        /*08d8*/ 	.word	0x0000d790


	//   ....[76]....
        /*08dc*/ 	.word	0x0000d7a0


	//   ....[77]....
        /*08e0*/ 	.word	0x0000d7b0


	//   ....[78]....
        /*08e4*/ 	.word	0x0000d7c0


	//   ....[79]....
        /*08e8*/ 	.word	0x0000d7d0


	//   ....[80]....
        /*08ec*/ 	.word	0x0000d7e0


	//   ....[81]....
        /*08f0*/ 	.word	0x0000d7f0


	//   ....[82]....
        /*08f4*/ 	.word	0x0000d800


	//   ....[83]....
        /*08f8*/ 	.word	0x0000d810


	//   ....[84]....
        /*08fc*/ 	.word	0x0000d820


	//   ....[85]....
        /*0900*/ 	.word	0x0000d840


	//   ....[86]....
        /*0904*/ 	.word	0x0000d850


	//   ....[87]....
        /*0908*/ 	.word	0x0000d860


	//   ....[88]....
        /*090c*/ 	.word	0x0000d870


	//   ....[89]....
        /*0910*/ 	.word	0x0000d880


	//   ....[90]....
        /*0914*/ 	.word	0x0000d890


	//   ....[91]....
        /*0918*/ 	.word	0x0000d8a0


	//   ....[92]....
        /*091c*/ 	.word	0x0000d8c0


	//   ....[93]....
        /*0920*/ 	.word	0x0000d8d0


	//   ....[94]....
        /*0924*/ 	.word	0x0000d900


	//   ....[95]....
        /*0928*/ 	.word	0x0000d910


	//   ....[96]....
        /*092c*/ 	.word	0x0000d920


	//   ....[97]....
        /*0930*/ 	.word	0x0000d930


	//   ....[98]....
        /*0934*/ 	.word	0x0000d940


	//   ....[99]....
        /*0938*/ 	.word	0x0000d950


	//   ....[100]....
        /*093c*/ 	.word	0x0000d960


	//   ....[101]....
        /*0940*/ 	.word	0x0000d970


	//   ....[102]....
        /*0944*/ 	.word	0x0000d980


	//   ....[103]....
        /*0948*/ 	.word	0x0000d990


	//   ....[104]....
        /*094c*/ 	.word	0x0000d9a0


	//   ....[105]....
        /*0950*/ 	.word	0x0000d9b0


	//   ....[106]....
        /*0954*/ 	.word	0x0000d9e0


	//   ....[107]....
        /*0958*/ 	.word	0x0000d9f0


	//   ....[108]....
        /*095c*/ 	.word	0x0000da00


	//   ....[109]....
        /*0960*/ 	.word	0x0000da10


	//   ....[110]....
        /*0964*/ 	.word	0x0000da20


	//   ....[111]....
        /*0968*/ 	.word	0x0000da50


	//   ....[112]....
        /*096c*/ 	.word	0x0000da70


	//   ....[113]....
        /*0970*/ 	.word	0x0000da80


	//   ....[114]....
        /*0974*/ 	.word	0x0000da90


	//   ....[115]....
        /*0978*/ 	.word	0x0000dab0


	//   ....[116]....
        /*097c*/ 	.word	0x0000dad0


	//   ....[117]....
        /*0980*/ 	.word	0x0000dae0


	//   ....[118]....
        /*0984*/ 	.word	0x0000daf0


	//   ....[119]....
        /*0988*/ 	.word	0x0000db00


	//   ....[120]....
        /*098c*/ 	.word	0x0000db10


	//   ....[121]....
        /*0990*/ 	.word	0x0000db20


	//   ....[122]....
        /*0994*/ 	.word	0x0000db50


	//   ....[123]....
        /*0998*/ 	.word	0x0000db60


	//   ....[124]....
        /*099c*/ 	.word	0x0000db80


	//   ....[125]....
        /*09a0*/ 	.word	0x0000dba0


	//   ....[126]....
        /*09a4*/ 	.word	0x0000dbb0


	//   ....[127]....
        /*09a8*/ 	.word	0x0000dbe0


	//   ....[128]....
        /*09ac*/ 	.word	0x0000dc10


	//   ....[129]....
        /*09b0*/ 	.word	0x0000dc20


	//   ....[130]....
        /*09b4*/ 	.word	0x0000dc30


	//   ....[131]....
        /*09b8*/ 	.word	0x0000dc40


	//   ....[132]....
        /*09bc*/ 	.word	0x0000dc50


	//   ....[133]....
        /*09c0*/ 	.word	0x0000dc60


	//   ....[134]....
        /*09c4*/ 	.word	0x0000dc80


	//   ....[135]....
        /*09c8*/ 	.word	0x0000dc90


	//   ....[136]....
        /*09cc*/ 	.word	0x0000dca0


	//   ....[137]....
        /*09d0*/ 	.word	0x0000dcb0


	//   ....[138]....
        /*09d4*/ 	.word	0x0000dcd0


	//   ....[139]....
        /*09d8*/ 	.word	0x0000dd00


	//   ....[140]....
        /*09dc*/ 	.word	0x0000dd30


	//   ....[141]....
        /*09e0*/ 	.word	0x0000dd50


	//   ....[142]....
        /*09e4*/ 	.word	0x0000dd80


	//   ....[143]....
        /*09e8*/ 	.word	0x0000ddb0


	//   ....[144]....
        /*09ec*/ 	.word	0x0000dde0


	//   ....[145]....
        /*09f0*/ 	.word	0x0000ddf0


	//   ....[146]....
        /*09f4*/ 	.word	0x0000de10


	//   ....[147]....
        /*09f8*/ 	.word	0x0000de40


	//   ....[148]....
        /*09fc*/ 	.word	0x0000de70


	//   ....[149]....
        /*0a00*/ 	.word	0x0000dea0


	//   ....[150]....
        /*0a04*/ 	.word	0x0000ded0


	//   ....[151]....
        /*0a08*/ 	.word	0x0000df00


	//   ....[152]....
        /*0a0c*/ 	.word	0x0000df30


	//   ....[153]....
        /*0a10*/ 	.word	0x0000df60


	//   ....[154]....
        /*0a14*/ 	.word	0x0000df90


	//   ....[155]....
        /*0a18*/ 	.word	0x0000dfc0


	//   ....[156]....
        /*0a1c*/ 	.word	0x0000eec0


	//   ....[157]....
        /*0a20*/ 	.word	0x0000eed0


	//   ....[158]....
        /*0a24*/ 	.word	0x0000eee0


	//   ....[159]....
        /*0a28*/ 	.word	0x0000eef0


	//   ....[160]....
        /*0a2c*/ 	.word	0x0000f9a0


	//   ....[161]....
        /*0a30*/ 	.word	0x0000f9c0


	//   ....[162]....
        /*0a34*/ 	.word	0x0000fb60


	//   ....[163]....
        /*0a38*/ 	.word	0x0000fb80


	//   ....[164]....
        /*0a3c*/ 	.word	0x0000fcc0


	//   ....[165]....
        /*0a40*/ 	.word	0x0000fce0


	//   ....[166]....
        /*0a44*/ 	.word	0x0000fe30


	//   ....[167]....
        /*0a48*/ 	.word	0x0000fe50


	//   ....[168]....
        /*0a4c*/ 	.word	0x00010430


	//   ....[169]....
        /*0a50*/ 	.word	0x00010470


	//   ....[170]....
        /*0a54*/ 	.word	0x00010f40


	//   ....[171]....
        /*0a58*/ 	.word	0x00010f50


	//   ....[172]....
        /*0a5c*/ 	.word	0x00012150


	//   ....[173]....
        /*0a60*/ 	.word	0x00012180


	//   ....[174]....
        /*0a64*/ 	.word	0x000122f0


	//   ....[175]....
        /*0a68*/ 	.word	0x00012310


	//   ....[176]....
        /*0a6c*/ 	.word	0x00012450


	//   ....[177]....
        /*0a70*/ 	.word	0x00012470


	//   ....[178]....
        /*0a74*/ 	.word	0x000125c0


	//   ....[179]....
        /*0a78*/ 	.word	0x000125e0


	//   ....[180]....
        /*0a7c*/ 	.word	0x000127b0


	//   ....[181]....
        /*0a80*/ 	.word	0x000129e0


	//   ....[182]....
        /*0a84*/ 	.word	0x00012a20


	//   ....[183]....
        /*0a88*/ 	.word	0x00012a60


	//   ....[184]....
        /*0a8c*/ 	.word	0x00012a90


	//   ....[185]....
        /*0a90*/ 	.word	0x00012ac0


	//   ....[186]....
        /*0a94*/ 	.word	0x00012af0


	//   ....[187]....
        /*0a98*/ 	.word	0x00012c80


	//   ....[188]....
        /*0a9c*/ 	.word	0x00012cb0


	//   ....[189]....
        /*0aa0*/ 	.word	0x00012cf0


	//   ....[190]....
        /*0aa4*/ 	.word	0x00012d20


	//   ....[191]....
        /*0aa8*/ 	.word	0x00012d50


	//   ....[192]....
        /*0aac*/ 	.word	0x00012d80


	//   ....[193]....
        /*0ab0*/ 	.word	0x00012e20


	//   ....[194]....
        /*0ab4*/ 	.word	0x00012e70


	//   ....[195]....
        /*0ab8*/ 	.word	0x00012e80


	//   ....[196]....
        /*0abc*/ 	.word	0x00012ec0


	//   ....[197]....
        /*0ac0*/ 	.word	0x00014c40


	//   ....[198]....
        /*0ac4*/ 	.word	0x000158b0


	//   ....[199]....
        /*0ac8*/ 	.word	0x000158c0


	//   ....[200]....
        /*0acc*/ 	.word	0x000158e0


	//   ....[201]....
        /*0ad0*/ 	.word	0x00015920


	//   ....[202]....
        /*0ad4*/ 	.word	0x00015a30


	//   ....[203]....
        /*0ad8*/ 	.word	0x00015a40


	//   ....[204]....
        /*0adc*/ 	.word	0x00015ad0


	//   ....[205]....
        /*0ae0*/ 	.word	0x00015ae0


	//   ....[206]....
        /*0ae4*/ 	.word	0x00015b70


	//   ....[207]....
        /*0ae8*/ 	.word	0x00015b80


	//   ....[208]....
        /*0aec*/ 	.word	0x00015c10


	//   ....[209]....
        /*0af0*/ 	.word	0x00015c20


	//   ....[210]....
        /*0af4*/ 	.word	0x00015cb0


	//   ....[211]....
        /*0af8*/ 	.word	0x00015cc0


	//   ....[212]....
        /*0afc*/ 	.word	0x00015cd0


	//   ....[213]....
        /*0b00*/ 	.word	0x00015ce0


	//   ....[214]....
        /*0b04*/ 	.word	0x00018520


	//   ....[215]....
        /*0b08*/ 	.word	0x00018580


	//   ....[216]....
        /*0b0c*/ 	.word	0x000185b0


	//   ....[217]....
        /*0b10*/ 	.word	0x000185e0


	//   ....[218]....
        /*0b14*/ 	.word	0x00018610


	//   ....[219]....
        /*0b18*/ 	.word	0x00018640


	//   ....[220]....
        /*0b1c*/ 	.word	0x00018670


	//   ....[221]....
        /*0b20*/ 	.word	0x00018680


	//   ....[222]....
        /*0b24*/ 	.word	0x000187f0


	//   ....[223]....
        /*0b28*/ 	.word	0x00018820


	//   ....[224]....
        /*0b2c*/ 	.word	0x00018850


	//   ....[225]....
        /*0b30*/ 	.word	0x00018880


	//   ....[226]....
        /*0b34*/ 	.word	0x000188b0


	//   ....[227]....
        /*0b38*/ 	.word	0x000188e0


	//   ....[228]....
        /*0b3c*/ 	.word	0x00018960


	//   ....[229]....
        /*0b40*/ 	.word	0x000189a0


	//   ....[230]....
        /*0b44*/ 	.word	0x000189c0


	//   ....[231]....
        /*0b48*/ 	.word	0x00018a00


	//   ....[232]....
        /*0b4c*/ 	.word	0x000194e0


	//   ....[233]....
        /*0b50*/ 	.word	0x00019ae0


	//   ....[234]....
        /*0b54*/ 	.word	0x00019cc0


	//   ....[235]....
        /*0b58*/ 	.word	0x00019d30


	//   ....[236]....
        /*0b5c*/ 	.word	0x00019d90


	//   ....[237]....
        /*0b60*/ 	.word	0x00019e30


	//   ....[238]....
        /*0b64*/ 	.word	0x00019ef0


	//   ....[239]....
        /*0b68*/ 	.word	0x0001a000


	//   ....[240]....
        /*0b6c*/ 	.word	0x0001a060


	//   ....[241]....
        /*0b70*/ 	.word	0x0001a160


	//   ....[242]....
        /*0b74*/ 	.word	0x0001a1c0


	//   ....[243]....
        /*0b78*/ 	.word	0x0001a2c0


	//   ....[244]....
        /*0b7c*/ 	.word	0x0001a320


	//   ....[245]....
        /*0b80*/ 	.word	0x0001a420


	//   ....[246]....
        /*0b84*/ 	.word	0x0001a480


	//   ....[247]....
        /*0b88*/ 	.word	0x0001a560


	//   ....[248]....
        /*0b8c*/ 	.word	0x0001a5e0


	//   ....[249]....
        /*0b90*/ 	.word	0x0001a6c0


	//   ....[250]....
        /*0b94*/ 	.word	0x0001aa10


	//----- nvinfo : EIATTR_REG_RECONFIG
	.align		4
.L_547:
        /*0b98*/ 	.byte	0x01, 0x54
	.zero		2


	//----- nvinfo : EIATTR_SYSCALL_OFFSETS
	.align		4
        /*0b9c*/ 	.byte	0x04, 0x46
        /*0b9e*/ 	.short	(.L_549 - .L_548)


	//   ....[0]....
.L_548:
        /*0ba0*/ 	.word	0x000020f0


	//   ....[1]....
        /*0ba4*/ 	.word	0x000146b0


	//   ....[2]....
        /*0ba8*/ 	.word	0x00014810


	//   ....[3]....
        /*0bac*/ 	.word	0x00014970


	//   ....[4]....
        /*0bb0*/ 	.word	0x00014ab0


	//   ....[5]....
        /*0bb4*/ 	.word	0x000154e0


	//----- nvinfo : EIATTR_MBARRIER_INSTR_OFFSETS
	.align		4
.L_549:
        /*0bb8*/ 	.byte	0x04, 0x39
        /*0bba*/ 	.short	(.L_551 - .L_550)


	//   ....[0]....
.L_550:
        /*0bbc*/ 	.word	0x00000270
        /*0bc0*/ 	.word	0x000000ff
        /*0bc4*/ 	.word	0x00038800
        /*0bc8*/ 	.short	0x0100
        /*0bca*/ 	.byte	0x08
	.zero		1


	//   ....[1]....
        /*0bcc*/ 	.word	0x00000280
        /*0bd0*/ 	.word	0x000000ff
        /*0bd4*/ 	.word	0x00038820
        /*0bd8*/ 	.short	0x0100
        /*0bda*/ 	.byte	0x08
	.zero		1


	//   ....[2]....
        /*0bdc*/ 	.word	0x00000370
        /*0be0*/ 	.word	0x000000ff
        /*0be4*/ 	.word	0x00038830
        /*0be8*/ 	.short	0x0100
        /*0bea*/ 	.byte	0x08
	.zero		1


	//   ....[3]....
        /*0bec*/ 	.word	0x00000380
        /*0bf0*/ 	.word	0x000000ff
        /*0bf4*/ 	.word	0x00038840
        /*0bf8*/ 	.short	0x0100
        /*0bfa*/ 	.byte	0x08
	.zero		1


	//   ....[4]....
        /*0bfc*/ 	.word	0x00000390
        /*0c00*/ 	.word	0x000000ff
        /*0c04*/ 	.word	0x00038838
        /*0c08*/ 	.short	0x0100
        /*0c0a*/ 	.byte	0x08
	.zero		1


	//   ....[5]....
        /*0c0c*/ 	.word	0x000003a0
        /*0c10*/ 	.word	0x000000ff
        /*0c14*/ 	.word	0x00038848
        /*0c18*/ 	.short	0x0100
        /*0c1a*/ 	.byte	0x08
	.zero		1


	//   ....[6]....
        /*0c1c*/ 	.word	0x000004d0
        /*0c20*/ 	.word	0x000000ff
        /*0c24*/ 	.word	0x00038850
        /*0c28*/ 	.short	0x0100
        /*0c2a*/ 	.byte	0x08
	.zero		1


	//   ....[7]....
        /*0c2c*/ 	.word	0x000004e0
        /*0c30*/ 	.word	0x000000ff
        /*0c34*/ 	.word	0x00038860
        /*0c38*/ 	.short	0x0100
        /*0c3a*/ 	.byte	0x08
	.zero		1


	//   ....[8]....
        /*0c3c*/ 	.word	0x000004f0
        /*0c40*/ 	.word	0x000000ff
        /*0c44*/ 	.word	0x00038858
        /*0c48*/ 	.short	0x0100
        /*0c4a*/ 	.byte	0x08
	.zero		1


	//   ....[9]....
        /*0c4c*/ 	.word	0x00000500
        /*0c50*/ 	.word	0x000000ff
        /*0c54*/ 	.word	0x00038868
        /*0c58*/ 	.short	0x0100
        /*0c5a*/ 	.byte	0x08
	.zero		1


	//   ....[10]....
        /*0c5c*/ 	.word	0x000005f0
        /*0c60*/ 	.word	0x000000ff
        /*0c64*/ 	.word	0x00038870
        /*0c68*/ 	.short	0x0100
        /*0c6a*/ 	.byte	0x06
	.zero		1


	//   ....[11]....
        /*0c6c*/ 	.word	0x00000600
        /*0c70*/ 	.word	0x000000ff
        /*0c74*/ 	.word	0x00038880
        /*0c78*/ 	.short	0x0100
        /*0c7a*/ 	.byte	0x06
	.zero		1


	//   ....[12]....
        /*0c7c*/ 	.word	0x00000610
        /*0c80*/ 	.word	0x000000ff
        /*0c84*/ 	.word	0x00038878
        /*0c88*/ 	.short	0x0100
        /*0c8a*/ 	.byte	0x06
	.zero		1


	//   ....[13]....
        /*0c8c*/ 	.word	0x00000620
        /*0c90*/ 	.word	0x000000ff
        /*0c94*/ 	.word	0x00038888
        /*0c98*/ 	.short	0x0100
        /*0c9a*/ 	.byte	0x06
	.zero		1


	//   ....[14]....
        /*0c9c*/ 	.word	0x00000750
        /*0ca0*/ 	.word	0x000000ff
        /*0ca4*/ 	.word	0x00038890
        /*0ca8*/ 	.short	0x0100
        /*0caa*/ 	.byte	0x08
	.zero		1


	//   ....[15]....
        /*0cac*/ 	.word	0x00000760
        /*0cb0*/ 	.word	0x000000ff
        /*0cb4*/ 	.word	0x000388a0
        /*0cb8*/ 	.short	0x0100
        /*0cba*/ 	.byte	0x08
	.zero		1


	//   ....[16]....
        /*0cbc*/ 	.word	0x00000770
        /*0cc0*/ 	.word	0x000000ff
        /*0cc4*/ 	.word	0x00038898
        /*0cc8*/ 	.short	0x0100
        /*0cca*/ 	.byte	0x08
	.zero		1


	//   ....[17]....
        /*0ccc*/ 	.word	0x00000780
        /*0cd0*/ 	.word	0x000000ff
        /*0cd4*/ 	.word	0x000388a8
        /*0cd8*/ 	.short	0x0100
        /*0cda*/ 	.byte	0x08
	.zero		1


	//   ....[18]....
        /*0cdc*/ 	.word	0x000008b0
        /*0ce0*/ 	.word	0x000000ff
        /*0ce4*/ 	.word	0x000388b0
        /*0ce8*/ 	.short	0x0100
        /*0cea*/ 	.byte	0x08
	.zero		1


	//   ....[19]....
        /*0cec*/ 	.word	0x000008c0
        /*0cf0*/ 	.word	0x000000ff
        /*0cf4*/ 	.word	0x000388c0
        /*0cf8*/ 	.short	0x0100
        /*0cfa*/ 	.byte	0x08
	.zero		1


	//   ....[20]....
        /*0cfc*/ 	.word	0x000008d0
        /*0d00*/ 	.word	0x000000ff
        /*0d04*/ 	.word	0x000388b8
        /*0d08*/ 	.short	0x0100
        /*0d0a*/ 	.byte	0x08
	.zero		1


	//   ....[21]....
        /*0d0c*/ 	.word	0x000008e0
        /*0d10*/ 	.word	0x000000ff
        /*0d14*/ 	.word	0x000388c8
        /*0d18*/ 	.short	0x0100
        /*0d1a*/ 	.byte	0x08
	.zero		1


	//   ....[22]....
        /*0d1c*/ 	.word	0x00002340
        /*0d20*/ 	.word	0x000000ff
        /*0d24*/ 	.word	0x00038800
        /*0d28*/ 	.short	0x010a
        /*0d2a*/ 	.byte	0x29
	.zero		1


	//   ....[23]....
        /*0d2c*/ 	.word	0x00002400
        /*0d30*/ 	.word	0x00000002
        /*0d34*/ 	.word	0x00038830
        /*0d38*/ 	.short	0x010a
        /*0d3a*/ 	.byte	0x3f
	.zero		1


	//   ....[24]....
        /*0d3c*/ 	.word	0x00002460
        /*0d40*/ 	.word	0x00000002
        /*0d44*/ 	.word	0x00038830
        /*0d48*/ 	.short	0x010a
        /*0d4a*/ 	.byte	0x3f
	.zero		1


	//   ....[25]....
        /*0d4c*/ 	.word	0x00003170
        /*0d50*/ 	.word	0x00000002
        /*0d54*/ 	.word	0x00000000
        /*0d58*/ 	.short	0x0101
        /*0d5a*/ 	.byte	0x3f
	.zero		1


	//   ....[26]....
        /*0d5c*/ 	.word	0x00005690
        /*0d60*/ 	.word	0x000000ff
        /*0d64*/ 	.word	0x00038830
        /*0d68*/ 	.short	0x010a
        /*0d6a*/ 	.byte	0x06
	.zero		1


	//   ....[27]....
        /*0d6c*/ 	.word	0x000056d0
        /*0d70*/ 	.word	0x000000ff
        /*0d74*/ 	.word	0x00038830
        /*0d78*/ 	.short	0x010a
        /*0d7a*/ 	.byte	0x06
	.zero		1


	//   ....[28]....
        /*0d7c*/ 	.word	0x00005a40
        /*0d80*/ 	.word	0x000000ff
        /*0d84*/ 	.word	0x00038850
        /*0d88*/ 	.short	0x010a
        /*0d8a*/ 	.byte	0x06
	.zero		1


	//   ....[29]....
        /*0d8c*/ 	.word	0x00005a80
        /*0d90*/ 	.word	0x000000ff
        /*0d94*/ 	.word	0x00038850
        /*0d98*/ 	.short	0x010a
        /*0d9a*/ 	.byte	0x06
	.zero		1


	//   ....[30]....
        /*0d9c*/ 	.word	0x00007b50
        /*0da0*/ 	.word	0x000000cf
        /*0da4*/ 	.word	0x00000000
        /*0da8*/ 	.short	0x0101
        /*0daa*/ 	.byte	0x3f
	.zero		1


	//   ....[31]....
        /*0dac*/ 	.word	0x000080a0
        /*0db0*/ 	.word	0x000000ff
        /*0db4*/ 	.word	0x00000000
        /*0db8*/ 	.short	0x0101
        /*0dba*/ 	.byte	0x06
	.zero		1


	//   ....[32]....
        /*0dbc*/ 	.word	0x00008bf0
        /*0dc0*/ 	.word	0x000000ff
        /*0dc4*/ 	.word	0x00038830
        /*0dc8*/ 	.short	0x010a
        /*0dca*/ 	.byte	0x06
	.zero		1


	//   ....[33]....
        /*0dcc*/ 	.word	0x00008c30
        /*0dd0*/ 	.word	0x000000ff
        /*0dd4*/ 	.word	0x00038830
        /*0dd8*/ 	.short	0x010a
        /*0dda*/ 	.byte	0x06
	.zero		1


	//   ....[34]....
        /*0ddc*/ 	.word	0x00008f70
        /*0de0*/ 	.word	0x000000ff
        /*0de4*/ 	.word	0x00038850
        /*0de8*/ 	.short	0x010a
        /*0dea*/ 	.byte	0x06
	.zero		1


	//   ....[35]....
        /*0dec*/ 	.word	0x00008fb0
        /*0df0*/ 	.word	0x000000ff
        /*0df4*/ 	.word	0x00038850
        /*0df8*/ 	.short	0x010a
        /*0dfa*/ 	.byte	0x06
	.zero		1


	//   ....[36]....
        /*0dfc*/ 	.word	0x0000aaf0
        /*0e00*/ 	.word	0x000000cf
        /*0e04*/ 	.word	0x00000000
        /*0e08*/ 	.short	0x0101
        /*0e0a*/ 	.byte	0x3f
	.zero		1


	//   ....[37]....
        /*0e0c*/ 	.word	0x0000ac80
        /*0e10*/ 	.word	0x000000ff
        /*0e14*/ 	.word	0x00000000
        /*0e18*/ 	.short	0x0101
        /*0e1a*/ 	.byte	0x06
	.zero		1


	//   ....[38]....
        /*0e1c*/ 	.word	0x0000b6e0
        /*0e20*/ 	.word	0x000000ff
        /*0e24*/ 	.word	0x00038850
        /*0e28*/ 	.short	0x010a
        /*0e2a*/ 	.byte	0x05
	.zero		1


	//   ....[39]....
        /*0e2c*/ 	.word	0x0000b720
        /*0e30*/ 	.word	0x000000ff
        /*0e34*/ 	.word	0x00038850
        /*0e38*/ 	.short	0x010a
        /*0e3a*/ 	.byte	0x05
	.zero		1


	//   ....[40]....
        /*0e3c*/ 	.word	0x0000bcc0
        /*0e40*/ 	.word	0x000000ff
        /*0e44*/ 	.word	0x00000000
        /*0e48*/ 	.short	0x0101
        /*0e4a*/ 	.byte	0x04
	.zero		1


	//   ....[41]....
        /*0e4c*/ 	.word	0x0000f990
        /*0e50*/ 	.word	0x000000ff
        /*0e54*/ 	.word	0x00000000
        /*0e58*/ 	.short	0x0101
        /*0e5a*/ 	.byte	0x08
	.zero		1


	//   ....[42]....
        /*0e5c*/ 	.word	0x000101f0
        /*0e60*/ 	.word	0x000000ff
        /*0e64*/ 	.word	0x00000000
        /*0e68*/ 	.short	0x0101
        /*0e6a*/ 	.byte	0x08
	.zero		1


	//   ....[43]....
        /*0e6c*/ 	.word	0x00014eb0
        /*0e70*/ 	.word	0x00000002
        /*0e74*/ 	.word	0x00038880
        /*0e78*/ 	.short	0x010a
        /*0e7a*/ 	.byte	0x3f
	.zero		1


	//   ....[44]....
        /*0e7c*/ 	.word	0x000150c0
        /*0e80*/ 	.word	0x00000002
        /*0e84*/ 	.word	0x00038840
        /*0e88*/ 	.short	0x010a
        /*0e8a*/ 	.byte	0x3f
	.zero		1


	//   ....[45]....
        /*0e8c*/ 	.word	0x00015e10
        /*0e90*/ 	.word	0x00000011
        /*0e94*/ 	.word	0x00038800
        /*0e98*/ 	.short	0x0107
        /*0e9a*/ 	.byte	0x3f
	.zero		1


	//   ....[46]....
        /*0e9c*/ 	.word	0x00015f10
        /*0ea0*/ 	.word	0x00000011
        /*0ea4*/ 	.word	0x00038800
        /*0ea8*/ 	.short	0x0101
        /*0eaa*/ 	.byte	0x3f
	.zero		1


	//   ....[47]....
        /*0eac*/ 	.word	0x00015f30
        /*0eb0*/ 	.word	0x00000011
        /*0eb4*/ 	.word	0x00038820
        /*0eb8*/ 	.short	0x010a
        /*0eba*/ 	.byte	0x3f
	.zero		1


	//   ....[48]....
        /*0ebc*/ 	.word	0x00016250
        /*0ec0*/ 	.word	0x00000006
        /*0ec4*/ 	.word	0x00038880
        /*0ec8*/ 	.short	0x010a
        /*0eca*/ 	.byte	0x3f
	.zero		1


	//   ....[49]....
        /*0ecc*/ 	.word	0x000165b0
        /*0ed0*/ 	.word	0x00000006
        /*0ed4*/ 	.word	0x00038840
        /*0ed8*/ 	.short	0x010a
        /*0eda*/ 	.byte	0x3f
	.zero		1


	//   ....[50]....
        /*0edc*/ 	.word	0x00016970
        /*0ee0*/ 	.word	0x00000013
        /*0ee4*/ 	.word	0x00038870
        /*0ee8*/ 	.short	0x010a
        /*0eea*/ 	.byte	0x3f
	.zero		1


	//   ....[51]....
        /*0eec*/ 	.word	0x000169e0
        /*0ef0*/ 	.word	0x00000013
        /*0ef4*/ 	.word	0x00038860
        /*0ef8*/ 	.short	0x010a
        /*0efa*/ 	.byte	0x3f
	.zero		1


	//   ....[52]....
        /*0efc*/ 	.word	0x00017470
        /*0f00*/ 	.word	0x00000013
        /*0f04*/ 	.word	0x00038850
        /*0f08*/ 	.short	0x0101
        /*0f0a*/ 	.byte	0x3f
	.zero		1


	//   ....[53]....
        /*0f0c*/ 	.word	0x000174f0
        /*0f10*/ 	.word	0x00000013
        /*0f14*/ 	.word	0x00000000
        /*0f18*/ 	.short	0x0101
        /*0f1a*/ 	.byte	0x3f
	.zero		1


	//   ....[54]....
        /*0f1c*/ 	.word	0x00017730
        /*0f20*/ 	.word	0x00000002
        /*0f24*/ 	.word	0x00038870
        /*0f28*/ 	.short	0x010a
        /*0f2a*/ 	.byte	0x3f
	.zero		1


	//   ....[55]....
        /*0f2c*/ 	.word	0x000177a0
        /*0f30*/ 	.word	0x00000002
        /*0f34*/ 	.word	0x00038860
        /*0f38*/ 	.short	0x010a
        /*0f3a*/ 	.byte	0x3f
	.zero		1


	//   ....[56]....
        /*0f3c*/ 	.word	0x00018230
        /*0f40*/ 	.word	0x00000002
        /*0f44*/ 	.word	0x00038850
        /*0f48*/ 	.short	0x0101
        /*0f4a*/ 	.byte	0x3f
	.zero		1


	//   ....[57]....
        /*0f4c*/ 	.word	0x00018280
        /*0f50*/ 	.word	0x00000002
        /*0f54*/ 	.word	0x00000000
        /*0f58*/ 	.short	0x0101
        /*0f5a*/ 	.byte	0x3f
	.zero		1


	//   ....[58]....
        /*0f5c*/ 	.word	0x00019460
        /*0f60*/ 	.word	0x00000000
        /*0f64*/ 	.word	0x00038820
        /*0f68*/ 	.short	0x010a
        /*0f6a*/ 	.byte	0x3f
	.zero		1


	//   ....[59]....
        /*0f6c*/ 	.word	0x00019620
        /*0f70*/ 	.word	0x00000006
        /*0f74*/ 	.word	0x00000000
        /*0f78*/ 	.short	0x010a
        /*0f7a*/ 	.byte	0x3f
	.zero		1


	//   ....[60]....
        /*0f7c*/ 	.word	0x00019690
        /*0f80*/ 	.word	0x00000007
        /*0f84*/ 	.word	0x00000000
        /*0f88*/ 	.short	0x010a
        /*0f8a*/ 	.byte	0x3f
	.zero		1


	//   ....[61]....
        /*0f8c*/ 	.word	0x000196f0
        /*0f90*/ 	.word	0x00000004
        /*0f94*/ 	.word	0x00038860
        /*0f98*/ 	.short	0x010a
        /*0f9a*/ 	.byte	0x3f
	.zero		1


	//   ....[62]....
        /*0f9c*/ 	.word	0x00019740
        /*0fa0*/ 	.word	0x00000003
        /*0fa4*/ 	.word	0x00038860
        /*0fa8*/ 	.short	0x010a
        /*0faa*/ 	.byte	0x3f
	.zero		1


	//   ....[63]....
        /*0fac*/ 	.word	0x00019780
        /*0fb0*/ 	.word	0x00000004
        /*0fb4*/ 	.word	0x00038880
        /*0fb8*/ 	.short	0x010a
        /*0fba*/ 	.byte	0x3f
	.zero		1


	//   ....[64]....
        /*0fbc*/ 	.word	0x000197a0
        /*0fc0*/ 	.word	0x00000003
        /*0fc4*/ 	.word	0x00038880
        /*0fc8*/ 	.short	0x010a
        /*0fca*/ 	.byte	0x3f
	.zero		1


	//   ....[65]....
        /*0fcc*/ 	.word	0x00019810
        /*0fd0*/ 	.word	0x00000003
        /*0fd4*/ 	.word	0x00038800
        /*0fd8*/ 	.short	0x010a
        /*0fda*/ 	.byte	0x3f
	.zero		1


	//   ....[66]....
        /*0fdc*/ 	.word	0x00019860
        /*0fe0*/ 	.word	0x00000002
        /*0fe4*/ 	.word	0x00038830
        /*0fe8*/ 	.short	0x010a
        /*0fea*/ 	.byte	0x3f
	.zero		1


	//   ....[67]....
        /*0fec*/ 	.word	0x000198c0
        /*0ff0*/ 	.word	0x00000007
        /*0ff4*/ 	.word	0x00038830
        /*0ff8*/ 	.short	0x010a
        /*0ffa*/ 	.byte	0x3f
	.zero		1


	//   ....[68]....
        /*0ffc*/ 	.word	0x00019920
        /*1000*/ 	.word	0x00000007
        /*1004*/ 	.word	0x00038850
        /*1008*/ 	.short	0x010a
        /*100a*/ 	.byte	0x3f
	.zero		1


	//   ....[69]....
        /*100c*/ 	.word	0x00019980
        /*1010*/ 	.word	0x00000007
        /*1014*/ 	.word	0x00038830
        /*1018*/ 	.short	0x010a
        /*101a*/ 	.byte	0x3f
	.zero		1


	//   ....[70]....
        /*101c*/ 	.word	0x000199e0
        /*1020*/ 	.word	0x00000007
        /*1024*/ 	.word	0x00038850
        /*1028*/ 	.short	0x010a
        /*102a*/ 	.byte	0x3f
	.zero		1


	//   ....[71]....
        /*102c*/ 	.word	0x00019a40
        /*1030*/ 	.word	0x00000005
        /*1034*/ 	.word	0x00038850
        /*1038*/ 	.short	0x010a
        /*103a*/ 	.byte	0x3f
	.zero		1


	//   ....[72]....
        /*103c*/ 	.word	0x00019b90
        /*1040*/ 	.word	0x00000002
        /*1044*/ 	.word	0x00038880
        /*1048*/ 	.short	0x010a
        /*104a*/ 	.byte	0x3f
	.zero		1


	//   ....[73]....
        /*104c*/ 	.word	0x00019be0
        /*1050*/ 	.word	0x00000002
        /*1054*/ 	.word	0x00038840
        /*1058*/ 	.short	0x010a
        /*105a*/ 	.byte	0x3f
	.zero		1


	//   ....[74]....
        /*105c*/ 	.word	0x0001a700
        /*1060*/ 	.word	0x00000011
        /*1064*/ 	.word	0x00038820
        /*1068*/ 	.short	0x010a
        /*106a*/ 	.byte	0x3f
	.zero		1


	//   ....[75]....
        /*106c*/ 	.word	0x0001a750
        /*1070*/ 	.word	0x00000006
        /*1074*/ 	.word	0x00038880
        /*1078*/ 	.short	0x010a
        /*107a*/ 	.byte	0x3f
	.zero		1


	//   ....[76]....
        /*107c*/ 	.word	0x0001a7a0
        /*1080*/ 	.word	0x00000006
        /*1084*/ 	.word	0x00038840
        /*1088*/ 	.short	0x010a
        /*108a*/ 	.byte	0x3f
	.zero		1


	//   ....[77]....
        /*108c*/ 	.word	0x0001a7f0
        /*1090*/ 	.word	0x00000013
        /*1094*/ 	.word	0x00038870
        /*1098*/ 	.short	0x010a
        /*109a*/ 	.byte	0x3f
	.zero		1


	//   ....[78]....
        /*109c*/ 	.word	0x0001a840
        /*10a0*/ 	.word	0x00000013
        /*10a4*/ 	.word	0x00038860
        /*10a8*/ 	.short	0x010a
        /*10aa*/ 	.byte	0x3f
	.zero		1


	//   ....[79]....
        /*10ac*/ 	.word	0x0001a890
        /*10b0*/ 	.word	0x00000002
        /*10b4*/ 	.word	0x00038870
        /*10b8*/ 	.short	0x010a
        /*10ba*/ 	.byte	0x3f
	.zero		1


	//   ....[80]....
        /*10bc*/ 	.word	0x0001a8e0
        /*10c0*/ 	.word	0x00000002
        /*10c4*/ 	.word	0x00038860
        /*10c8*/ 	.short	0x010a
        /*10ca*/ 	.byte	0x3f
	.zero		1


	//   ....[81]....
        /*10cc*/ 	.word	0x0001a930
        /*10d0*/ 	.word	0x00000000
        /*10d4*/ 	.word	0x00038820
        /*10d8*/ 	.short	0x010a
        /*10da*/ 	.byte	0x3f
	.zero		1


	//   ....[82]....
        /*10dc*/ 	.word	0x0001aad0
        /*10e0*/ 	.word	0x00000006
        /*10e4*/ 	.word	0x00000000
        /*10e8*/ 	.short	0x010a
        /*10ea*/ 	.byte	0x3f
	.zero		1


	//   ....[83]....
        /*10ec*/ 	.word	0x0001ab20
        /*10f0*/ 	.word	0x00000007
        /*10f4*/ 	.word	0x00000000
        /*10f8*/ 	.short	0x010a
        /*10fa*/ 	.byte	0x3f
	.zero		1


	//   ....[84]....
        /*10fc*/ 	.word	0x0001ab70
        /*1100*/ 	.word	0x00000004
        /*1104*/ 	.word	0x00038860
        /*1108*/ 	.short	0x010a
        /*110a*/ 	.byte	0x3f
	.zero		1


	//   ....[85]....
        /*110c*/ 	.word	0x0001abc0
        /*1110*/ 	.word	0x00000003
        /*1114*/ 	.word	0x00038860
        /*1118*/ 	.short	0x010a
        /*111a*/ 	.byte	0x3f
	.zero		1


	//   ....[86]....
        /*111c*/ 	.word	0x0001ac10
        /*1120*/ 	.word	0x00000004
        /*1124*/ 	.word	0x00038880
        /*1128*/ 	.short	0x010a
        /*112a*/ 	.byte	0x3f
	.zero		1


	//----- nvinfo : EIATTR_NUM_MBARRIERS
	.align		4
.L_551:
        /*112c*/ 	.byte	0x03, 0x38
        /*112e*/ 	.short	0x0016


	//----- nvinfo : EIATTR_EXIT_INSTR_OFFSETS
	.align		4
        /*1130*/ 	.byte	0x04, 0x1c
        /*1132*/ 	.short	(.L_553 - .L_552)


	//   ....[0]....
.L_552:
        /*1134*/ 	.word	0x00000a80


	//   ....[1]....
        /*1138*/ 	.word	0x00012760


	//   ....[2]....
        /*113c*/ 	.word	0x000197f0


	//----- nvinfo : EIATTR_MAX_THREADS
	.align		4
.L_553:
        /*1140*/ 	.byte	0x04, 0x05
        /*1142*/ 	.short	(.L_555 - .L_554)
.L_554:
        /*1144*/ 	.word	0x00000180
        /*1148*/ 	.word	0x00000001
        /*114c*/ 	.word	0x00000001


	//----- nvinfo : EIATTR_CRS_STACK_SIZE
	.align		4
.L_555:
        /*1150*/ 	.byte	0x04, 0x1e
        /*1152*/ 	.short	(.L_557 - .L_556)
.L_556:
        /*1154*/ 	.word	0x00000000


	//----- nvinfo : EIATTR_CBANK_PARAM_SIZE
	.align		4
.L_557:
        /*1158*/ 	.byte	0x03, 0x19
        /*115a*/ 	.short	0x0af0


	//----- nvinfo : EIATTR_PARAM_CBANK
	.align		4
        /*115c*/ 	.byte	0x04, 0x0a
        /*115e*/ 	.short	(.L_559 - .L_558)
	.align		4
.L_558:
        /*1160*/ 	.word	index@(.nv.constant0._ZN7cutlass13device_kernelIN5flash11enable_sm90INS1_16FlashAttnFwdSm90INS1_25CollectiveMainloopFwdSm90ILi2EN4cute5tupleIJNS5_1CILi1EEES8_S8_EEENS6_IJNS7_ILi128EEESA_NS7_ILi256EEEEEELi256ENS_12float_e4m3_tEfNS_4arch4Sm90ELb1ELb0ELb1ELb1ELb0ELb0ELb0ELb1ELb1ELb1ELb1ELb0EEENS1_21CollectiveEpilogueFwdINS6_IJSA_SB_SA_EEES9_NS_10bfloat16_tESF_Li256ELb1ELb1ELb1ELb1EEENS1_36VarlenDynamicPersistentTileSchedulerILi128ELi128ELi256ELi128ELb1ELb1ELb1ELb1ELb1ELb1EEEEEEEEEvNT_6ParamsE)
        /*1164*/ 	.short	0x0210
        /*1166*/ 	.short	0x0af0


	//----- nvinfo : EIATTR_SW_WAR
	.align		4
.L_559:
        /*1168*/ 	.byte	0x04, 0x36
        /*116a*/ 	.short	(.L_561 - .L_560)
.L_560:
        /*116c*/ 	.word	0x00000008
.L_561:


//--------------------- .nv.info._ZN7cutlass13device_kernelIN5flash11enable_sm90INS1_16FlashAttnFwdSm90INS1_25CollectiveMainloopFwdSm90ILi2EN4cute5tupleIJNS5_1CILi1EEES8_S8_EEENS6_IJNS7_ILi128EEESA_NS7_ILi256EEEEEELi256ENS_12float_e4m3_tEfNS_4arch4Sm90ELb1ELb0ELb1ELb1ELb0ELb1ELb0ELb1ELb1ELb1ELb1ELb0EEENS1_21CollectiveEpilogueFwdINS6_IJSA_SB_SA_EEES9_NS_10bfloat16_tESF_Li256ELb1ELb1ELb1ELb1EEENS1_36VarlenDynamicPersistentTileSchedulerILi128ELi128ELi256ELi128ELb1ELb1ELb1ELb1ELb1ELb1EEEEEEEEEvNT_6ParamsE --------------------------
	.section	.nv.info._ZN7cutlass13device_kernelIN5flash11enable_sm90INS1_16FlashAttnFwdSm90INS1_25CollectiveMainloopFwdSm90ILi2EN4cute5tupleIJNS5_1CILi1EEES8_S8_EEENS6_IJNS7_ILi128EEESA_NS7_ILi256EEEEEELi256ENS_12float_e4m3_tEfNS_4arch4Sm90ELb1ELb0ELb1ELb1ELb0ELb1ELb0ELb1ELb1ELb1ELb1ELb0EEENS1_21CollectiveEpilogueFwdINS6_IJSA_SB_SA_EEES9_NS_10bfloat16_tESF_Li256ELb1ELb1ELb1ELb1EEENS1_36VarlenDynamicPersistentTileSchedulerILi128ELi128ELi256ELi128ELb1ELb1ELb1ELb1ELb1ELb1EEEEEEEEEvNT_6ParamsE,"",@"SHT_CUDA_INFO"
	.sectionflags	@""
	.align	4


	//----- nvinfo : EIATTR_CUDA_API_VERSION
	.align		4
        /*0000*/ 	.byte	0x04, 0x37
        /*0002*/ 	.short	(.L_563 - .L_562)
.L_562:
        /*0004*/ 	.word	0x00000082


	//----- nvinfo : EIATTR_KPARAM_INFO
	.align		4
.L_563:
        /*0008*/ 	.byte	0x04, 0x17
        /*000a*/ 	.short	(.L_565 - .L_564)
.L_564:
        /*000c*/ 	.word	0x00000000
        /*0010*/ 	.short	0x0000
        /*0012*/ 	.short	0x0070
        /*0014*/ 	.byte	0x00, 0xf0, 0x01, 0x2a


	//----- nvinfo : EIATTR_SPARSE_MMA_MASK
	.align		4
.L_565:
        /*0018*/ 	.byte	0x03, 0x50
        /*001a*/ 	.short	0x0000


	//----- nvinfo : EIATTR_MAXREG_COUNT
	.align		4
        /*001c*/ 	.byte	0x03, 0x1b
        /*001e*/ 	.short	0x00a8


	//----- nvinfo : EIATTR_NUM_BARRIERS
	.align		4
        /*0020*/ 	.byte	0x02, 0x4c
        /*0022*/ 	.byte	0x10
	.zero		1


	//----- nvinfo : EIATTR_EXTERNS
	.align		4
        /*0024*/ 	.byte	0x04, 0x0f
        /*0026*/ 	.short	(.L_567 - .L_566)


	//   ....[0]....
	.align		4
.L_566:
        /*0028*/ 	.word	index@(__assertfail)


	//----- nvinfo : EIATTR_ANNOTATIONS
	.align		4
.L_567:
        /*002c*/ 	.byte	0x04, 0x55
        /*002e*/ 	.short	(.L_569 - .L_568)


	//   ....[0]....
.L_568:
        /* <DEDUP_REMOVED lines=274> */


	//----- nvinfo : EIATTR_MERCURY_ISA_VERSION
	.align		4
.L_569:
        /*1138*/ 	.byte	0x03, 0x5f
        /*113a*/ 	.short	0x0101


	//----- nvinfo : EIATTR_UNUSED_LOAD_BYTE_OFFSET
	.align		4
        /*113c*/ 	.byte	0x04, 0x44
        /*113e*/ 	.short	(.L_571 - .L_570)


	//   ....[0]....
.L_570:
        /*1140*/ 	.word	0x00000ae0
        /*1144*/ 	.word	0x0000fff0


	//   ....[1]....
        /*1148*/ 	.word	0x00022480
        /*114c*/ 	.word	0x0000fff0


	//----- nvinfo : EIATTR_INT_WARP_WIDE_INSTR_OFFSETS
	.align		4
.L_571:
        /*1150*/ 	.byte	0x04, 0x31
        /*1152*/ 	.short	(.L_573 - .L_572)


	//   ....[0]....
.L_572:
        /*1154*/ 	.word	0x00000190


	//   ....[1]....
        /*1158*/ 	.word	0x000001d0


	//   ....[2]....
        /*115c*/ 	.word	0x00000240


	//   ....[3]....
        /*1160*/ 	.word	0x0002d050


	//   ....[4]....
        /*1164*/ 	.word	0x0002d0b0


	//   ....[5]....
        /*1168*/ 	.word	0x000302f0


	//   ....[6]....
        /*116c*/ 	.word	0x00030350


	//----- nvinfo : EIATTR_COOP_GROUP_MASK_REGIDS
	.align		4
.L_573:
        /*1170*/ 	.byte	0x04, 0x29
        /*1172*/ 	.short	(.L_575 - .L_574)


	//   ....[0]....
.L_574:
        /*1174*/ 	.word	0xffffffff


	//   ....[1]....
        /*1178*/ 	.word	0xffffffff


	//   ....[2]....
        /*117c*/ 	.word	0xffffffff


	//   ....[3]....
        /*1180*/ 	.word	0xffffffff


	//   ....[4]....
        /*1184*/ 	.word	0xffffffff


	//   ....[5]....
        /*1188*/ 	.word	0xffffffff


	//   ....[6]....
        /*118c*/ 	.word	0xffffffff


	//   ....[7]....
        /*1190*/ 	.word	0xffffffff


	//   ....[8]....
        /*1194*/ 	.word	0xffffffff


	//   ....[9]....
        /*1198*/ 	.word	0xffffffff


	//   ....[10]....
        /*119c*/ 	.word	0xffffffff


	//   ....[11]....
        /*11a0*/ 	.word	0xffffffff


	//   ....[12]....
        /*11a4*/ 	.word	0xffffffff


	//   ....[13]....
        /*11a8*/ 	.word	0xffffffff


	//   ....[14]....
        /*11ac*/ 	.word	0xffffffff


	//   ....[15]....
        /*11b0*/ 	.word	0xffffffff


	//   ....[16]....
        /*11b4*/ 	.word	0xffffffff


	//   ....[17]....
        /*11b8*/ 	.word	0xffffffff


	//   ....[18]....
        /*11bc*/ 	.word	0xffffffff


	//   ....[19]....
        /*11c0*/ 	.word	0xffffffff


	//   ....[20]....
        /*11c4*/ 	.word	0xffffffff


	//   ....[21]....
        /*11c8*/ 	.word	0xffffffff


	//   ....[22]....
        /*11cc*/ 	.word	0xffffffff


	//   ....[23]....
        /*11d0*/ 	.word	0xffffffff


	//   ....[24]....
        /*11d4*/ 	.word	0xffffffff


	//   ....[25]....
        /*11d8*/ 	.word	0xffffffff


	//   ....[26]....
        /*11dc*/ 	.word	0xffffffff


	//   ....[27]....
        /*11e0*/ 	.word	0xffffffff


	//   ....[28]....
        /*11e4*/ 	.word	0xffffffff


	//   ....[29]....
        /*11e8*/ 	.word	0xffffffff


	//   ....[30]....
        /*11ec*/ 	.word	0xffffffff


	//   ....[31]....
        /*11f0*/ 	.word	0xffffffff


	//   ....[32]....
        /*11f4*/ 	.word	0xffffffff


	//   ....[33]....
        /*11f8*/ 	.word	0xffffffff


	//   ....[34]....
        /*11fc*/ 	.word	0xffffffff


	//   ....[35]....
        /*1200*/ 	.word	0xffffffff


	//   ....[36]....
        /*1204*/ 	.word	0xffffffff


	//   ....[37]....
        /*1208*/ 	.word	0xffffffff


	//   ....[38]....
        /*120c*/ 	.word	0xffffffff


	//   ....[39]....
        /*1210*/ 	.word	0xffffffff


	//   ....[40]....
        /*1214*/ 	.word	0xffffffff


	//   ....[41]....
        /*1218*/ 	.word	0xffffffff


	//   ....[42]....
        /*121c*/ 	.word	0xffffffff


	//   ....[43]....
        /*1220*/ 	.word	0xffffffff


	//   ....[44]....
        /*1224*/ 	.word	0xffffffff


	//   ....[45]....
        /*1228*/ 	.word	0xffffffff


	//   ....[46]....
        /*122c*/ 	.word	0xffffffff


	//   ....[47]....
        /*1230*/ 	.word	0xffffffff


	//   ....[48]....
        /*1234*/ 	.word	0xffffffff


	//   ....[49]....
        /*1238*/ 	.word	0xffffffff


	//   ....[50]....
        /*123c*/ 	.word	0xffffffff


	//   ....[51]....
        /*1240*/ 	.word	0xffffffff


	//   ....[52]....
        /*1244*/ 	.word	0xffffffff


	//   ....[53]....
        /*1248*/ 	.word	0xffffffff


	//   ....[54]....
        /*124c*/ 	.word	0xffffffff


	//   ....[55]....
        /*1250*/ 	.word	0xffffffff


	//   ....[56]....
        /*1254*/ 	.word	0xffffffff


	//   ....[57]....
        /*1258*/ 	.word	0xffffffff


	//   ....[58]....
        /*125c*/ 	.word	0xffffffff


	//   ....[59]....
        /*1260*/ 	.word	0xffffffff


	//   ....[60]....
        /*1264*/ 	.word	0xffffffff


	//   ....[61]....
        /*1268*/ 	.word	0xffffffff


	//   ....[62]....
        /*126c*/ 	.word	0xffffffff


	//   ....[63]....
        /*1270*/ 	.word	0xffffffff


	//   ....[64]....
        /*1274*/ 	.word	0xffffffff


	//   ....[65]....
        /*1278*/ 	.word	0xffffffff


	//   ....[66]....
        /*127c*/ 	.word	0xffffffff


	//   ....[67]....
        /*1280*/ 	.word	0xffffffff


	//   ....[68]....
        /*1284*/ 	.word	0xffffffff


	//   ....[69]....
        /*1288*/ 	.word	0xffffffff


	//   ....[70]....
        /*128c*/ 	.word	0xffffffff


	//   ....[71]....
        /*1290*/ 	.word	0xffffffff


	//   ....[72]....
        /*1294*/ 	.word	0xffffffff


	//   ....[73]....
        /*1298*/ 	.word	0xffffffff


	//   ....[74]....
        /*129c*/ 	.word	0xffffffff


	//   ....[75]....
        /*12a0*/ 	.word	0xffffffff


	//   ....[76]....
        /*12a4*/ 	.word	0xffffffff


	//   ....[77]....
        /*12a8*/ 	.word	0xffffffff


	//   ....[78]....
        /*12ac*/ 	.word	0xffffffff


	//   ....[79]....
        /*12b0*/ 	.word	0xffffffff


	//   ....[80]....
        /*12b4*/ 	.word	0xffffffff


	//   ....[81]....
        /*12b8*/ 	.word	0xffffffff


	//   ....[82]....
        /*12bc*/ 	.word	0xffffffff


	//   ....[83]....
        /*12c0*/ 	.word	0xffffffff


	//   ....[84]....
        /*12c4*/ 	.word	0xffffffff


	//   ....[85]....
        /*12c8*/ 	.word	0xffffffff


	//   ....[86]....
        /*12cc*/ 	.word	0xffffffff


	//   ....[87]....
        /*12d0*/ 	.word	0xffffffff


	//   ....[88]....
        /*12d4*/ 	.word	0xffffffff


	//   ....[89]....
        /*12d8*/ 	.word	0xffffffff


	//   ....[90]....
        /*12dc*/ 	.word	0xffffffff


	//   ....[91]....
        /*12e0*/ 	.word	0xffffffff


	//   ....[92]....
        /*12e4*/ 	.word	0xffffffff


	//   ....[93]....
        /*12e8*/ 	.word	0xffffffff


	//   ....[94]....
        /*12ec*/ 	.word	0xffffffff


	//   ....[95]....
        /*12f0*/ 	.word	0xffffffff


	//   ....[96]....
        /*12f4*/ 	.word	0xffffffff


	//   ....[97]....
        /*12f8*/ 	.word	0xffffffff


	//   ....[98]....
        /*12fc*/ 	.word	0xffffffff


	//   ....[99]....
        /*1300*/ 	.word	0xffffffff


	//   ....[100]....
        /*1304*/ 	.word	0xffffffff


	//   ....[101]....
        /*1308*/ 	.word	0xffffffff


	//   ....[102]....
        /*130c*/ 	.word	0xffffffff


	//   ....[103]....
        /*1310*/ 	.word	0xffffffff


	//   ....[104]....
        /*1314*/ 	.word	0xffffffff


	//   ....[105]....
        /*1318*/ 	.word	0xffffffff


	//   ....[106]....
        /*131c*/ 	.word	0xffffffff


	//   ....[107]....
        /*1320*/ 	.word	0xffffffff


	//   ....[108]....
        /*1324*/ 	.word	0xffffffff


	//   ....[109]....
        /*1328*/ 	.word	0xffffffff


	//   ....[110]....
        /*132c*/ 	.word	0xffffffff


	//   ....[111]....
        /*1330*/ 	.word	0xffffffff


	//   ....[112]....
        /*1334*/ 	.word	0xffffffff


	//   ....[113]....
        /*1338*/ 	.word	0xffffffff


	//   ....[114]....
        /*133c*/ 	.word	0xffffffff


	//   ....[115]....
        /*1340*/ 	.word	0xffffffff


	//   ....[116]....
        /*1344*/ 	.word	0xffffffff


	//   ....[117]....
        /*1348*/ 	.word	0xffffffff


	//   ....[118]....
        /*134c*/ 	.word	0xffffffff


	//   ....[119]....
        /*1350*/ 	.word	0xffffffff


	//   ....[120]....
        /*1354*/ 	.word	0xffffffff


	//   ....[121]....
        /*1358*/ 	.word	0xffffffff


	//   ....[122]....
        /*135c*/ 	.word	0xffffffff


	//   ....[123]....
        /*1360*/ 	.word	0xffffffff


	//   ....[124]....
        /*1364*/ 	.word	0xffffffff


	//   ....[125]....
        /*1368*/ 	.word	0xffffffff


	//   ....[126]....
        /*136c*/ 	.word	0xffffffff


	//   ....[127]....
        /*1370*/ 	.word	0xffffffff


	//   ....[128]....
        /*1374*/ 	.word	0xffffffff


	//   ....[129]....
        /*1378*/ 	.word	0xffffffff


	//   ....[130]....
        /*137c*/ 	.word	0xffffffff


	//   ....[131]....
        /*1380*/ 	.word	0xffffffff


	//   ....[132]....
        /*1384*/ 	.word	0xffffffff


	//   ....[133]....
        /*1388*/ 	.word	0xffffffff


	//   ....[134]....
        /*138c*/ 	.word	0xffffffff


	//   ....[135]....
        /*1390*/ 	.word	0xffffffff


	//   ....[136]....
        /*1394*/ 	.word	0xffffffff


	//   ....[137]....
        /*1398*/ 	.word	0xffffffff


	//   ....[138]....
        /*139c*/ 	.word	0xffffffff


	//   ....[139]....
        /*13a0*/ 	.word	0xffffffff


	//   ....[140]....
        /*13a4*/ 	.word	0xffffffff


	//   ....[141]....
        /*13a8*/ 	.word	0xffffffff


	//   ....[142]....
        /*13ac*/ 	.word	0xffffffff


	//   ....[143]....
        /*13b0*/ 	.word	0xffffffff


	//   ....[144]....
        /*13b4*/ 	.word	0xffffffff


	//   ....[145]....
        /*13b8*/ 	.word	0xffffffff


	//   ....[146]....
        /*13bc*/ 	.word	0xffffffff


	//   ....[147]....
        /*13c0*/ 	.word	0xffffffff


	//   ....[148]....
        /*13c4*/ 	.word	0xffffffff


	//   ....[149]....
        /*13c8*/ 	.word	0xffffffff


	//   ....[150]....
        /*13cc*/ 	.word	0xffffffff


	//   ....[151]....
        /*13d0*/ 	.word	0xffffffff


	//   ....[152]....
        /*13d4*/ 	.word	0xffffffff


	//   ....[153]....
        /*13d8*/ 	.word	0xffffffff


	//   ....[154]....
        /*13dc*/ 	.word	0xffffffff


	//   ....[155]....
        /*13e0*/ 	.word	0xffffffff


	//   ....[156]....
        /*13e4*/ 	.word	0xffffffff


	//   ....[157]....
        /*13e8*/ 	.word	0xffffffff


	//   ....[158]....
        /*13ec*/ 	.word	0xffffffff


	//   ....[159]....
        /*13f0*/ 	.word	0xffffffff


	//   ....[160]....
        /*13f4*/ 	.word	0xffffffff


	//   ....[161]....
        /*13f8*/ 	.word	0xffffffff


	//   ....[162]....
        /*13fc*/ 	.word	0xffffffff


	//   ....[163]....
        /*1400*/ 	.word	0xffffffff


	//   ....[164]....
        /*1404*/ 	.word	0xffffffff


	//   ....[165]....
        /*1408*/ 	.word	0xffffffff


	//   ....[166]....
        /*140c*/ 	.word	0xffffffff


	//   ....[167]....
        /*1410*/ 	.word	0xffffffff


	//   ....[168]....
        /*1414*/ 	.word	0xffffffff


	//   ....[169]....
        /*1418*/ 	.word	0xffffffff


	//   ....[170]....
        /*141c*/ 	.word	0xffffffff


	//   ....[171]....
        /*1420*/ 	.word	0xffffffff


	//   ....[172]....
        /*1424*/ 	.word	0xffffffff


	//   ....[173]....
        /*1428*/ 	.word	0xffffffff


	//   ....[174]....
        /*142c*/ 	.word	0xffffffff


	//   ....[175]....
        /*1430*/ 	.word	0xffffffff


	//   ....[176]....
        /*1434*/ 	.word	0xffffffff


	//   ....[177]....
        /*1438*/ 	.word	0xffffffff


	//   ....[178]....
        /*143c*/ 	.word	0xffffffff


	//   ....[179]....
        /*1440*/ 	.word	0xffffffff


	//   ....[180]....
        /*1444*/ 	.word	0xffffffff


	//   ....[181]....
        /*1448*/ 	.word	0xffffffff


	//   ....[182]....
        /*144c*/ 	.word	0xffffffff


	//   ....[183]....
        /*1450*/ 	.word	0xffffffff


	//   ....[184]....
        /*1454*/ 	.word	0xffffffff


	//   ....[185]....
        /*1458*/ 	.word	0xffffffff


	//   ....[186]....
        /*145c*/ 	.word	0xffffffff


	//   ....[187]....
        /*1460*/ 	.word	0xffffffff


	//   ....[188]....
        /*1464*/ 	.word	0xffffffff


	//   ....[189]....
        /*1468*/ 	.word	0xffffffff


	//   ....[190]....
        /*146c*/ 	.word	0xffffffff


	//   ....[191]....
        /*1470*/ 	.word	0xffffffff


	//   ....[192]....
        /*1474*/ 	.word	0xffffffff


	//   ....[193]....
        /*1478*/ 	.word	0xffffffff


	//   ....[194]....
        /*147c*/ 	.word	0xffffffff


	//   ....[195]....
        /*1480*/ 	.word	0xffffffff


	//   ....[196]....
        /*1484*/ 	.word	0xffffffff


	//   ....[197]....
        /*1488*/ 	.word	0xffffffff


	//   ....[198]....
        /*148c*/ 	.word	0xffffffff


	//   ....[199]....
        /*1490*/ 	.word	0xffffffff


	//   ....[200]....
        /*1494*/ 	.word	0xffffffff


	//   ....[201]....
        /*1498*/ 	.word	0xffffffff


	//   ....[202]....
        /*149c*/ 	.word	0xffffffff


	//   ....[203]....
        /*14a0*/ 	.word	0xffffffff


	//   ....[204]....
        /*14a4*/ 	.word	0xffffffff


	//   ....[205]....
        /*14a8*/ 	.word	0xffffffff


	//   ....[206]....
        /*14ac*/ 	.word	0xffffffff


	//   ....[207]....
        /*14b0*/ 	.word	0xffffffff


	//   ....[208]....
        /*14b4*/ 	.word	0xffffffff


	//   ....[209]....
        /*14b8*/ 	.word	0xffffffff


	//   ....[210]....
        /*14bc*/ 	.word	0xffffffff


	//   ....[211]....
        /*14c0*/ 	.word	0xffffffff


	//   ....[212]....
        /*14c4*/ 	.word	0xffffffff


	//   ....[213]....
        /*14c8*/ 	.word	0xffffffff


	//   ....[214]....
        /*14cc*/ 	.word	0xffffffff


	//   ....[215]....
        /*14d0*/ 	.word	0xffffffff


	//   ....[216]....
        /*14d4*/ 	.word	0xffffffff


	//   ....[217]....
        /*14d8*/ 	.word	0xffffffff


	//   ....[218]....
        /*14dc*/ 	.word	0xffffffff


	//   ....[219]....
        /*14e0*/ 	.word	0xffffffff


	//   ....[220]....
        /*14e4*/ 	.word	0xffffffff


	//   ....[221]....
        /*14e8*/ 	.word	0xffffffff


	//   ....[222]....
        /*14ec*/ 	.word	0xffffffff


	//   ....[223]....
        /*14f0*/ 	.word	0xffffffff


	//   ....[224]....
        /*14f4*/ 	.word	0xffffffff


	//   ....[225]....
        /*14f8*/ 	.word	0xffffffff


	//   ....[226]....
        /*14fc*/ 	.word	0xffffffff


	//   ....[227]....
        /*1500*/ 	.word	0xffffffff


	//   ....[228]....
        /*1504*/ 	.word	0xffffffff


	//   ....[229]....
        /*1508*/ 	.word	0xffffffff


	//   ....[230]....
        /*150c*/ 	.word	0xffffffff


	//   ....[231]....
        /*1510*/ 	.word	0xffffffff


	//   ....[232]....
        /*1514*/ 	.word	0xffffffff


	//   ....[233]....
        /*1518*/ 	.word	0xffffffff


	//   ....[234]....
        /*151c*/ 	.word	0xffffffff


	//   ....[235]....
        /*1520*/ 	.word	0xffffffff


	//   ....[236]....
        /*1524*/ 	.word	0xffffffff


	//   ....[237]....
        /*1528*/ 	.word	0xffffffff


	//   ....[238]....
        /*152c*/ 	.word	0xffffffff


	//   ....[239]....
        /*1530*/ 	.word	0xffffffff


	//   ....[240]....
        /*1534*/ 	.word	0xffffffff


	//   ....[241]....
        /*1538*/ 	.word	0xffffffff


	//   ....[242]....
        /*153c*/ 	.word	0xffffffff


	//   ....[243]....
        /*1540*/ 	.word	0xffffffff


	//   ....[244]....
        /*1544*/ 	.word	0xffffffff


	//   ....[245]....
        /*1548*/ 	.word	0xffffffff


	//   ....[246]....
        /*154c*/ 	.word	0xffffffff


	//   ....[247]....
        /*1550*/ 	.word	0xffffffff


	//   ....[248]....
        /*1554*/ 	.word	0xffffffff


	//   ....[249]....
        /*1558*/ 	.word	0xffffffff


	//   ....[250]....
        /*155c*/ 	.word	0xffffffff


	//   ....[251]....
        /*1560*/ 	.word	0xffffffff


	//   ....[252]....
        /*1564*/ 	.word	0xffffffff


	//   ....[253]....
        /*1568*/ 	.word	0xffffffff


	//   ....[254]....
        /*156c*/ 	.word	0xffffffff


	//   ....[255]....
        /*1570*/ 	.word	0xffffffff


	//   ....[0]....
        /*1574*/ 	.word	0xffffffff


	//   ....[1]....
        /*1578*/ 	.word	0xffffffff


	//   ....[2]....
        /*157c*/ 	.word	0xffffffff


	//   ....[3]....
        /*1580*/ 	.word	0xffffffff


	//   ....[4]....
        /*1584*/ 	.word	0xffffffff


	//   ....[5]....
        /*1588*/ 	.word	0xffffffff


	//   ....[6]....
        /*158c*/ 	.word	0xffffffff


	//   ....[7]....
        /*1590*/ 	.word	0xffffffff


	//   ....[8]....
        /*1594*/ 	.word	0xffffffff


	//   ....[9]....
        /*1598*/ 	.word	0xffffffff


	//   ....[10]....
        /*159c*/ 	.word	0x0500000f


	//   ....[11]....
        /*15a0*/ 	.word	0x0500000f


	//   ....[12]....
        /*15a4*/ 	.word	0x0500000f


	//   ....[13]....
        /*15a8*/ 	.word	0x0500000f


	//   ....[14]....
        /*15ac*/ 	.word	0x0500000f


	//   ....[15]....
        /*15b0*/ 	.word	0x0500000f


	//   ....[16]....
        /*15b4*/ 	.word	0x0500000f


	//   ....[17]....
        /*15b8*/ 	.word	0x0500000f


	//   ....[18]....
        /*15bc*/ 	.word	0x0500000f


	//   ....[19]....
        /*15c0*/ 	.word	0x0500000f


	//   ....[20]....
        /*15c4*/ 	.word	0x0500000f


	//   ....[21]....
        /*15c8*/ 	.word	0x0500000f


	//   ....[22]....
        /*15cc*/ 	.word	0x0500000f


	//   ....[23]....
        /*15d0*/ 	.word	0x0500000f


	//   ....[24]....
        /*15d4*/ 	.word	0x0500000f


	//   ....[25]....
        /*15d8*/ 	.word	0x0500000f


	//   ....[26]....
        /*15dc*/ 	.word	0x0500000f


	//   ....[27]....
        /*15e0*/ 	.word	0x0500000f


	//   ....[28]....
        /*15e4*/ 	.word	0x0500000f


	//   ....[29]....
        /*15e8*/ 	.word	0x0500000f


	//   ....[30]....
        /*15ec*/ 	.word	0x0500000f


	//   ....[31]....
        /*15f0*/ 	.word	0x0500000f


	//   ....[32]....
        /*15f4*/ 	.word	0x0500000f


	//   ....[33]....
        /*15f8*/ 	.word	0x0500000f


	//   ....[34]....
        /*15fc*/ 	.word	0x0500000f


	//   ....[35]....
        /*1600*/ 	.word	0x0500000f


	//   ....[36]....
        /*1604*/ 	.word	0x0500000f


	//   ....[37]....
        /*1608*/ 	.word	0x0500000f


	//   ....[38]....
        /*160c*/ 	.word	0x0500000f


	//   ....[39]....
        /*1610*/ 	.word	0x0500000f


	//   ....[40]....
        /*1614*/ 	.word	0x0500000f


	//   ....[41]....
        /*1618*/ 	.word	0x0500000f


	//   ....[42]....
        /*161c*/ 	.word	0x0500000f


	//   ....[43]....
        /*1620*/ 	.word	0x0500000f


	//   ....[44]....
        /*1624*/ 	.word	0x0500000f


	//   ....[45]....
        /*1628*/ 	.word	0x0500000f


	//   ....[46]....
        /*162c*/ 	.word	0x0500000f


	//   ....[47]....
        /*1630*/ 	.word	0x0500000f


	//   ....[48]....
        /*1634*/ 	.word	0x0500000f


	//   ....[49]....
        /*1638*/ 	.word	0x0500000f


	//   ....[50]....
        /*163c*/ 	.word	0x0500000f


	//   ....[51]....
        /*1640*/ 	.word	0x0500000f


	//   ....[52]....
        /*1644*/ 	.word	0x0500000f


	//   ....[53]....
        /*1648*/ 	.word	0x0500000f


	//   ....[54]....
        /*164c*/ 	.word	0x0500000f


	//   ....[55]....
        /*1650*/ 	.word	0x0500000f


	//   ....[56]....
        /*1654*/ 	.word	0x0500000f


	//   ....[57]....
        /*1658*/ 	.word	0x0500000f


	//   ....[58]....
        /*165c*/ 	.word	0x0500000f


	//   ....[59]....
        /*1660*/ 	.word	0x0500000f


	//   ....[60]....
        /*1664*/ 	.word	0x0500000f


	//   ....[61]....
        /*1668*/ 	.word	0x0500000f


	//   ....[62]....
        /*166c*/ 	.word	0x0500000f


	//   ....[63]....
        /*1670*/ 	.word	0x0500000f


	//   ....[64]....
        /*1674*/ 	.word	0x0500000f


	//   ....[65]....
        /*1678*/ 	.word	0x0500000f


	//   ....[66]....
        /*167c*/ 	.word	0x0500000f


	//   ....[67]....
        /*1680*/ 	.word	0x0500000f


	//   ....[68]....
        /*1684*/ 	.word	0x0500000f


	//   ....[69]....
        /*1688*/ 	.word	0x0500000f


	//   ....[70]....
        /*168c*/ 	.word	0x0500000f


	//   ....[71]....
        /*1690*/ 	.word	0x0500000f


	//   ....[72]....
        /*1694*/ 	.word	0x0500000f


	//   ....[73]....
        /*1698*/ 	.word	0x0500000f


	//   ....[74]....
        /*169c*/ 	.word	0x0500000f


	//   ....[75]....
        /*16a0*/ 	.word	0x0500000f


	//   ....[76]....
        /*16a4*/ 	.word	0x0500000f


	//   ....[77]....
        /*16a8*/ 	.word	0x0500000f


	//   ....[78]....
        /*16ac*/ 	.word	0x0500000f


	//   ....[79]....
        /*16b0*/ 	.word	0x0500000f


	//   ....[80]....
        /*16b4*/ 	.word	0x0500000f


	//   ....[81]....
        /*16b8*/ 	.word	0x0500000f


	//   ....[82]....
        /*16bc*/ 	.word	0x0500000f


	//   ....[83]....
        /*16c0*/ 	.word	0x0500000f


	//   ....[84]....
        /*16c4*/ 	.word	0x0500000f


	//   ....[85]....
        /*16c8*/ 	.word	0x0500000f


	//   ....[86]....
        /*16cc*/ 	.word	0x0500000f


	//   ....[87]....
        /*16d0*/ 	.word	0x0500000f


	//   ....[88]....
        /*16d4*/ 	.word	0x0500000f


	//   ....[89]....
        /*16d8*/ 	.word	0x0500000f


	//   ....[90]....
        /*16dc*/ 	.word	0x0500000f


	//   ....[91]....
        /*16e0*/ 	.word	0x0500000f


	//   ....[92]....
        /*16e4*/ 	.word	0x0500000f


	//   ....[93]....
        /*16e8*/ 	.word	0x0500000f


	//   ....[94]....
        /*16ec*/ 	.word	0x0500000f


	//   ....[95]....
        /*16f0*/ 	.word	0x0500000f


	//   ....[96]....
        /*16f4*/ 	.word	0x0500000f


	//   ....[97]....
        /*16f8*/ 	.word	0x0500000f


	//   ....[98]....
        /*16fc*/ 	.word	0x0500000f


	//   ....[99]....
        /*1700*/ 	.word	0x0500000f


	//   ....[100]....
        /*1704*/ 	.word	0x0500000f


	//   ....[101]....
        /*1708*/ 	.word	0x0500000f


	//   ....[102]....
        /*170c*/ 	.word	0x0500000f


	//   ....[103]....
        /*1710*/ 	.word	0x0500000f


	//   ....[104]....
        /*1714*/ 	.word	0x0500000f


	//   ....[105]....
        /*1718*/ 	.word	0x0500000f


	//   ....[106]....
        /*171c*/ 	.word	0x0500000f


	//   ....[107]....
        /*1720*/ 	.word	0x0500000f


	//   ....[108]....
        /*1724*/ 	.word	0x0500000f


	//   ....[109]....
        /*1728*/ 	.word	0x0500000f


	//   ....[110]....
        /*172c*/ 	.word	0x0500000f


	//   ....[111]....
        /*1730*/ 	.word	0x0500000f


	//   ....[112]....
        /*1734*/ 	.word	0x0500000f


	//   ....[113]....
        /*1738*/ 	.word	0x0500000f


	//   ....[114]....
        /*173c*/ 	.word	0x0500000f


	//   ....[115]....
        /*1740*/ 	.word	0x0500000f


	//   ....[116]....
        /*1744*/ 	.word	0x0500000f


	//   ....[117]....
        /*1748*/ 	.word	0x0500000f


	//   ....[118]....
        /*174c*/ 	.word	0x0500000f


	//   ....[119]....
        /*1750*/ 	.word	0x0500000f


	//   ....[120]....
        /*1754*/ 	.word	0x0500000f


	//   ....[121]....
        /*1758*/ 	.word	0x0500000f


	//   ....[122]....
        /*175c*/ 	.word	0x0500000f


	//   ....[123]....
        /*1760*/ 	.word	0x0500000f


	//   ....[124]....
        /*1764*/ 	.word	0x0500000f


	//   ....[125]....
        /*1768*/ 	.word	0x0500000f


	//   ....[126]....
        /*176c*/ 	.word	0x0500000f


	//   ....[127]....
        /*1770*/ 	.word	0x0500000f


	//   ....[128]....
        /*1774*/ 	.word	0x0500000f


	//   ....[129]....
        /*1778*/ 	.word	0x0500000f


	//   ....[130]....
        /*177c*/ 	.word	0x0500000f


	//   ....[131]....
        /*1780*/ 	.word	0x0500000f


	//   ....[132]....
        /*1784*/ 	.word	0x0500000f


	//   ....[133]....
        /*1788*/ 	.word	0x0500000f


	//   ....[134]....
        /*178c*/ 	.word	0x0500000f


	//   ....[135]....
        /*1790*/ 	.word	0x0500000f


	//   ....[136]....
        /*1794*/ 	.word	0x0500000f


	//   ....[137]....
        /*1798*/ 	.word	0x0500000f


	//   ....[138]....
        /*179c*/ 	.word	0x0500000f


	//   ....[139]....
        /*17a0*/ 	.word	0x0500000f


	//   ....[140]....
        /*17a4*/ 	.word	0x0500000f


	//   ....[141]....
        /*17a8*/ 	.word	0x0500000f


	//   ....[142]....
        /*17ac*/ 	.word	0x0500000f


	//   ....[143]....
        /*17b0*/ 	.word	0x0500000f


	//   ....[144]....
        /*17b4*/ 	.word	0x0500000f


	//   ....[145]....
        /*17b8*/ 	.word	0x0500000f


	//   ....[146]....
        /*17bc*/ 	.word	0x0500000f


	//   ....[147]....
        /*17c0*/ 	.word	0x0500000f


	//   ....[148]....
        /*17c4*/ 	.word	0x0500000f


	//   ....[149]....
        /*17c8*/ 	.word	0x0500000f


	//   ....[150]....
        /*17cc*/ 	.word	0x0500000f


	//   ....[151]....
        /*17d0*/ 	.word	0x0500000f


	//   ....[152]....
        /*17d4*/ 	.word	0x0500000f


	//   ....[153]....
        /*17d8*/ 	.word	0x0500000f


	//   ....[154]....
        /*17dc*/ 	.word	0x0500000f


	//   ....[155]....
        /*17e0*/ 	.word	0x0500000f


	//   ....[156]....
        /*17e4*/ 	.word	0x0500000f


	//   ....[157]....
        /*17e8*/ 	.word	0x0500000f


	//   ....[158]....
        /*17ec*/ 	.word	0x0500000f


	//   ....[159]....
        /*17f0*/ 	.word	0x0500000f


	//   ....[160]....
        /*17f4*/ 	.word	0x0500000f


	//   ....[161]....
        /*17f8*/ 	.word	0x0500000f


	//   ....[162]....
        /*17fc*/ 	.word	0x0500000f


	//   ....[163]....
        /*1800*/ 	.word	0x0500000f


	//   ....[164]....
        /*1804*/ 	.word	0x0500000f


	//   ....[165]....
        /*1808*/ 	.word	0x0500000f


	//   ....[166]....
        /*180c*/ 	.word	0x0500000f


	//   ....[167]....
        /*1810*/ 	.word	0x0500000f


	//   ....[168]....
        /*1814*/ 	.word	0x0500000f


	//   ....[169]....
        /*1818*/ 	.word	0x0500000f


	//   ....[170]....
        /*181c*/ 	.word	0x0500000f


	//   ....[171]....
        /*1820*/ 	.word	0x0500000f


	//   ....[172]....
        /*1824*/ 	.word	0x0500000f


	//   ....[173]....
        /*1828*/ 	.word	0x0500000f


	//   ....[174]....
        /*182c*/ 	.word	0x0500000f


	//   ....[175]....
        /*1830*/ 	.word	0x0500000f


	//   ....[176]....
        /*1834*/ 	.word	0x0500000f


	//   ....[177]....
        /*1838*/ 	.word	0x0500000f


	//   ....[178]....
        /*183c*/ 	.word	0x0500000f


	//   ....[179]....
        /*1840*/ 	.word	0x0500000f


	//   ....[180]....
        /*1844*/ 	.word	0x0500000f


	//   ....[181]....
        /*1848*/ 	.word	0x0500000f


	//   ....[182]....
        /*184c*/ 	.word	0x0500000f


	//   ....[183]....
        /*1850*/ 	.word	0x0500000f


	//   ....[184]....
        /*1854*/ 	.word	0x0500000f


	//   ....[185]....
        /*1858*/ 	.word	0x0500000f


	//   ....[186]....
        /*185c*/ 	.word	0x0500000f


	//   ....[187]....
        /*1860*/ 	.word	0x0500000f


	//   ....[188]....
        /*1864*/ 	.word	0x0500000f


	//   ....[189]....
        /*1868*/ 	.word	0x0500000f


	//   ....[190]....
        /*186c*/ 	.word	0x0500000f


	//   ....[191]....
        /*1870*/ 	.word	0x0500000f


	//   ....[192]....
        /*1874*/ 	.word	0x0500000f


	//   ....[193]....
        /*1878*/ 	.word	0x0500000f


	//   ....[194]....
        /*187c*/ 	.word	0x0500000f


	//   ....[195]....
        /*1880*/ 	.word	0x0500000f


	//   ....[196]....
        /*1884*/ 	.word	0x0500000f


	//   ....[197]....
        /*1888*/ 	.word	0x0500000f


	//   ....[198]....
        /*188c*/ 	.word	0x0500000f


	//   ....[199]....
        /*1890*/ 	.word	0x0500000f


	//   ....[200]....
        /*1894*/ 	.word	0x0500000f


	//   ....[201]....
        /*1898*/ 	.word	0x0500000f


	//   ....[202]....
        /*189c*/ 	.word	0x0500000f


	//   ....[203]....
        /*18a0*/ 	.word	0x0500000f


	//   ....[204]....
        /*18a4*/ 	.word	0x0500000f


	//   ....[205]....
        /*18a8*/ 	.word	0x0500000f


	//   ....[206]....
        /*18ac*/ 	.word	0x0500000f


	//   ....[207]....
        /*18b0*/ 	.word	0x0500000f


	//   ....[208]....
        /*18b4*/ 	.word	0x0500000f


	//   ....[209]....
        /*18b8*/ 	.word	0x0500000f


	//   ....[210]....
        /*18bc*/ 	.word	0x0500000f


	//   ....[211]....
        /*18c0*/ 	.word	0x0500000f


	//   ....[212]....
        /*18c4*/ 	.word	0x0500000f


	//   ....[213]....
        /*18c8*/ 	.word	0x0500000f


	//   ....[214]....
        /*18cc*/ 	.word	0x0500000f


	//   ....[215]....
        /*18d0*/ 	.word	0x0500000f


	//   ....[216]....
        /*18d4*/ 	.word	0x0500000f


	//   ....[217]....
        /*18d8*/ 	.word	0x0500000f


	//   ....[218]....
        /*18dc*/ 	.word	0x0500000f


	//   ....[219]....
        /*18e0*/ 	.word	0x0500000f


	//   ....[220]....
        /*18e4*/ 	.word	0x0500000f


	//   ....[221]....
        /*18e8*/ 	.word	0x0500000f


	//   ....[222]....
        /*18ec*/ 	.word	0x0500000f


	//   ....[223]....
        /*18f0*/ 	.word	0x0500000f


	//   ....[224]....
        /*18f4*/ 	.word	0x0500000f


	//   ....[225]....
        /*18f8*/ 	.word	0x0500000f


	//   ....[226]....
        /*18fc*/ 	.word	0x0500000f


	//   ....[227]....
        /*1900*/ 	.word	0x0500000f


	//----- nvinfo : EIATTR_COOP_GROUP_INSTR_OFFSETS
	.align		4
.L_575:
        /*1904*/ 	.byte	0x04, 0x28
        /*1906*/ 	.short	(.L_577 - .L_576)


	//   ....[0]....
.L_576:
        /*1908*/ 	.word	0x00000070


	//   ....[1]....
        /*190c*/ 	.word	0x000001a0


	//   ....[2]....
        /*1910*/ 	.word	0x000001f0


	//   ....[3]....
        /*1914*/ 	.word	0x00000420


	//   ....[4]....
        /*1918*/ 	.word	0x00000580


	//   ....[5]....
        /*191c*/ 	.word	0x000006a0


	//   ....[6]....
        /*1920*/ 	.word	0x00000800


	//   ....[7]....
        /*1924*/ 	.word	0x0000dbc0


	//   ....[8]....
        /*1928*/ 	.word	0x0000e520


	//   ....[9]....
        /*192c*/ 	.word	0x0000e530


	//   ....[10]....
        /*1930*/ 	.word	0x0000e540


	//   ....[11]....
        /*1934*/ 	.word	0x0000e550


	//   ....[12]....
        /*1938*/ 	.word	0x0000e760


	//   ....[13]....
        /*193c*/ 	.word	0x0000e770


	//   ....[14]....
        /*1940*/ 	.word	0x0000e780


	//   ....[15]....
        /*1944*/ 	.word	0x0000e790


	//   ....[16]....
        /*1948*/ 	.word	0x0000e970


	//   ....[17]....
        /*194c*/ 	.word	0x0000e980


	//   ....[18]....
        /*1950*/ 	.word	0x0000e990


	//   ....[19]....
        /*1954*/ 	.word	0x0000e9a0


	//   ....[20]....
        /*1958*/ 	.word	0x0000eba0


	//   ....[21]....
        /*195c*/ 	.word	0x0000ebb0


	//   ....[22]....
        /*1960*/ 	.word	0x0000ebc0


	//   ....[23]....
        /*1964*/ 	.word	0x0000ebd0


	//   ....[24]....
        /*1968*/ 	.word	0x00012f00


	//   ....[25]....
        /*196c*/ 	.word	0x00012f10


	//   ....[26]....
        /*1970*/ 	.word	0x00012f20


	//   ....[27]....
        /*1974*/ 	.word	0x00012f30


	//   ....[28]....
        /*1978*/ 	.word	0x00013000


	//   ....[29]....
        /*197c*/ 	.word	0x00013020


	//   ....[30]....
        /*1980*/ 	.word	0x00013030


	//   ....[31]....
        /*1984*/ 	.word	0x00013040


	//   ....[32]....
        /*1988*/ 	.word	0x00013220


	//   ....[33]....
        /*198c*/ 	.word	0x00013240


	//   ....[34]....
        /*1990*/ 	.word	0x00013260


	//   ....[35]....
        /*1994*/ 	.word	0x00013270


	//   ....[36]....
        /*1998*/ 	.word	0x000132f0


	//   ....[37]....
        /*199c*/ 	.word	0x00013300


	//   ....[38]....
        /*19a0*/ 	.word	0x00013310


	//   ....[39]....
        /*19a4*/ 	.word	0x00013320


	//   ....[40]....
        /*19a8*/ 	.word	0x000180b0


	//   ....[41]....
        /*19ac*/ 	.word	0x00018b90


	//   ....[42]....
        /*19b0*/ 	.word	0x00018bc0


	//   ....[43]....
        /*19b4*/ 	.word	0x00018be0


	//   ....[44]....
        /*19b8*/ 	.word	0x00019630


	//   ....[45]....
        /*19bc*/ 	.word	0x00019670


	//   ....[46]....
        /*19c0*/ 	.word	0x0001b7d0


	//   ....[47]....
        /*19c4*/ 	.word	0x0001bd50


	//   ....[48]....
        /*19c8*/ 	.word	0x0001c6d0


	//   ....[49]....
        /*19cc*/ 	.word	0x0001c7d0


	//   ....[50]....
        /*19d0*/ 	.word	0x0001cf50


	//   ....[51]....
        /*19d4*/ 	.word	0x0001cfb0


	//   ....[52]....
        /*19d8*/ 	.word	0x0001fb70


	//   ....[53]....
        /*19dc*/ 	.word	0x0001fbb0


	//   ....[54]....
        /*19e0*/ 	.word	0x0001fc20


	//   ....[55]....
        /*19e4*/ 	.word	0x0001fc30


	//   ....[56]....
        /*19e8*/ 	.word	0x00021910


	//   ....[57]....
        /*19ec*/ 	.word	0x00021920


	//   ....[58]....
        /*19f0*/ 	.word	0x00021940


	//   ....[59]....
        /*19f4*/ 	.word	0x00021960


	//   ....[60]....
        /*19f8*/ 	.word	0x00022c10


	//   ....[61]....
        /*19fc*/ 	.word	0x00022c40


	//   ....[62]....
        /*1a00*/ 	.word	0x00022c70


	//   ....[63]....
        /*1a04*/ 	.word	0x00022ca0


	//   ....[64]....
        /*1a08*/ 	.word	0x00022cd0


	//   ....[65]....
        /*1a0c*/ 	.word	0x00022d00


	//   ....[66]....
        /*1a10*/ 	.word	0x00022d30


	//   ....[67]....
        /*1a14*/ 	.word	0x00022d60


	//   ....[68]....
        /*1a18*/ 	.word	0x00022d90


	//   ....[69]....
        /*1a1c*/ 	.word	0x00022dc0


	//   ....[70]....
        /*1a20*/ 	.word	0x00022df0


	//   ....[71]....
        /*1a24*/ 	.word	0x00022e20


	//   ....[72]....
        /*1a28*/ 	.word	0x00022e60


	//   ....[73]....
        /*1a2c*/ 	.word	0x00022e90


	//   ....[74]....
        /*1a30*/ 	.word	0x00022ec0


	//   ....[75]....
        /*1a34*/ 	.word	0x00022ef0


	//   ....[76]....
        /*1a38*/ 	.word	0x00022f20


	//   ....[77]....
        /*1a3c*/ 	.word	0x00022f50


	//   ....[78]....
        /*1a40*/ 	.word	0x00022f80


	//   ....[79]....
        /*1a44*/ 	.word	0x00022fb0


	//   ....[80]....
        /*1a48*/ 	.word	0x00022fe0


	//   ....[81]....
        /*1a4c*/ 	.word	0x00023010


	//   ....[82]....
        /*1a50*/ 	.word	0x00023040


	//   ....[83]....
        /*1a54*/ 	.word	0x00023070


	//   ....[84]....
        /*1a58*/ 	.word	0x000230a0


	//   ....[85]....
        /*1a5c*/ 	.word	0x000230d0


	//   ....[86]....
        /*1a60*/ 	.word	0x00023100


	//   ....[87]....
        /*1a64*/ 	.word	0x00023130


	//   ....[88]....
        /*1a68*/ 	.word	0x00023160


	//   ....[89]....
        /*1a6c*/ 	.word	0x00023190


	//   ....[90]....
        /*1a70*/ 	.word	0x000231c0


	//   ....[91]....
        /*1a74*/ 	.word	0x000231f0


	//   ....[92]....
        /*1a78*/ 	.word	0x00023220


	//   ....[93]....
        /*1a7c*/ 	.word	0x00023250


	//   ....[94]....
        /*1a80*/ 	.word	0x00023280


	//   ....[95]....
        /*1a84*/ 	.word	0x000232b0


	//   ....[96]....
        /*1a88*/ 	.word	0x000232e0


	//   ....[97]....
        /*1a8c*/ 	.word	0x00023310


	//   ....[98]....
        /*1a90*/ 	.word	0x00023340


	//   ....[99]....
        /*1a94*/ 	.word	0x00023370


	//   ....[100]....
        /*1a98*/ 	.word	0x000233a0


	//   ....[101]....
        /*1a9c*/ 	.word	0x000233d0


	//   ....[102]....
        /*1aa0*/ 	.word	0x00023400


	//   ....[103]....
        /*1aa4*/ 	.word	0x00023430


	//   ....[104]....
        /*1aa8*/ 	.word	0x00023460


	//   ....[105]....
        /*1aac*/ 	.word	0x00023490


	//   ....[106]....
        /*1ab0*/ 	.word	0x000234c0


	//   ....[107]....
        /*1ab4*/ 	.word	0x000234f0


	//   ....[108]....
        /*1ab8*/ 	.word	0x00023520


	//   ....[109]....
        /*1abc*/ 	.word	0x00023550


	//   ....[110]....
        /*1ac0*/ 	.word	0x00023580


	//   ....[111]....
        /*1ac4*/ 	.word	0x000235b0


	//   ....[112]....
        /*1ac8*/ 	.word	0x000235e0


	//   ....[113]....
        /*1acc*/ 	.word	0x00023610


	//   ....[114]....
        /*1ad0*/ 	.word	0x00023640


	//   ....[115]....
        /*1ad4*/ 	.word	0x00023670


	//   ....[116]....
        /*1ad8*/ 	.word	0x000236a0


	//   ....[117]....
        /*1adc*/ 	.word	0x000236d0


	//   ....[118]....
        /*1ae0*/ 	.word	0x00023700


	//   ....[119]....
        /*1ae4*/ 	.word	0x00023730


	//   ....[120]....
        /*1ae8*/ 	.word	0x00023760


	//   ....[121]....
        /*1aec*/ 	.word	0x00023790


	//   ....[122]....
        /*1af0*/ 	.word	0x000237c0


	//   ....[123]....
        /*1af4*/ 	.word	0x000237f0


	//   ....[124]....
        /*1af8*/ 	.word	0x00023820


	//   ....[125]....
        /*1afc*/ 	.word	0x00023850


	//   ....[126]....
        /*1b00*/ 	.word	0x00023880


	//   ....[127]....
        /*1b04*/ 	.word	0x000238b0


	//   ....[128]....
        /*1b08*/ 	.word	0x000238e0


	//   ....[129]....
        /*1b0c*/ 	.word	0x00023910


	//   ....[130]....
        /*1b10*/ 	.word	0x00023940


	//   ....[131]....
        /*1b14*/ 	.word	0x00023970


	//   ....[132]....
        /*1b18*/ 	.word	0x000239a0


	//   ....[133]....
        /*1b1c*/ 	.word	0x000239d0


	//   ....[134]....
        /*1b20*/ 	.word	0x00023a00


	//   ....[135]....
        /*1b24*/ 	.word	0x00023a30


	//   ....[136]....
        /*1b28*/ 	.word	0x00023a60


	//   ....[137]....
        /*1b2c*/ 	.word	0x00023a90


	//   ....[138]....
        /*1b30*/ 	.word	0x00023ac0


	//   ....[139]....
        /*1b34*/ 	.word	0x00023af0


	//   ....[140]....
        /*1b38*/ 	.word	0x00023b20


	//   ....[141]....
        /*1b3c*/ 	.word	0x00023b50


	//   ....[142]....
        /*1b40*/ 	.word	0x00023b80


	//   ....[143]....
        /*1b44*/ 	.word	0x00023bb0


	//   ....[144]....
        /*1b48*/ 	.word	0x00023be0


	//   ....[145]....
        /*1b4c*/ 	.word	0x00023c10


	//   ....[146]....
        /*1b50*/ 	.word	0x00023c40


	//   ....[147]....
        /*1b54*/ 	.word	0x00023c70


	//   ....[148]....
        /*1b58*/ 	.word	0x00023ca0


	//   ....[149]....
        /*1b5c*/ 	.word	0x00023cd0


	//   ....[150]....
        /*1b60*/ 	.word	0x00023d00


	//   ....[151]....
        /*1b64*/ 	.word	0x00023d30


	//   ....[152]....
        /*1b68*/ 	.word	0x00023d60


	//   ....[153]....
        /*1b6c*/ 	.word	0x00023d90


	//   ....[154]....
        /*1b70*/ 	.word	0x00023dc0


	//   ....[155]....
        /*1b74*/ 	.word	0x00023df0


	//   ....[156]....
        /*1b78*/ 	.word	0x00023e20


	//   ....[157]....
        /*1b7c*/ 	.word	0x00023e50


	//   ....[158]....
        /*1b80*/ 	.word	0x00023e80


	//   ....[159]....
        /*1b84*/ 	.word	0x00023eb0


	//   ....[160]....
        /*1b88*/ 	.word	0x00023ee0


	//   ....[161]....
        /*1b8c*/ 	.word	0x00023f10


	//   ....[162]....
        /*1b90*/ 	.word	0x00023f40


	//   ....[163]....
        /*1b94*/ 	.word	0x00023f70


	//   ....[164]....
        /*1b98*/ 	.word	0x00023fa0


	//   ....[165]....
        /*1b9c*/ 	.word	0x00023fd0


	//   ....[166]....
        /*1ba0*/ 	.word	0x00024000


	//   ....[167]....
        /*1ba4*/ 	.word	0x00024030


	//   ....[168]....
        /*1ba8*/ 	.word	0x00024060


	//   ....[169]....
        /*1bac*/ 	.word	0x00024090


	//   ....[170]....
        /*1bb0*/ 	.word	0x000240c0


	//   ....[171]....
        /*1bb4*/ 	.word	0x000240f0


	//   ....[172]....
        /*1bb8*/ 	.word	0x00024120


	//   ....[173]....
        /*1bbc*/ 	.word	0x00024150


	//   ....[174]....
        /*1bc0*/ 	.word	0x00024170


	//   ....[175]....
        /*1bc4*/ 	.word	0x000241a0


	//   ....[176]....
        /*1bc8*/ 	.word	0x000241b0


	//   ....[177]....
        /*1bcc*/ 	.word	0x000241e0


	//   ....[178]....
        /*1bd0*/ 	.word	0x00024210


	//   ....[179]....
        /*1bd4*/ 	.word	0x00024220


	//   ....[180]....
        /*1bd8*/ 	.word	0x00024250


	//   ....[181]....
        /*1bdc*/ 	.word	0x00024260


	//   ....[182]....
        /*1be0*/ 	.word	0x00024290


	//   ....[183]....
        /*1be4*/ 	.word	0x000242a0


	//   ....[184]....
        /*1be8*/ 	.word	0x000242d0


	//   ....[185]....
        /*1bec*/ 	.word	0x00024300


	//   ....[186]....
        /*1bf0*/ 	.word	0x00024330


	//   ....[187]....
        /*1bf4*/ 	.word	0x00024340


	//   ....[188]....
        /*1bf8*/ 	.word	0x00024df0


	//   ....[189]....
        /*1bfc*/ 	.word	0x00024e10


	//   ....[190]....
        /*1c00*/ 	.word	0x00024e20


	//   ....[191]....
        /*1c04*/ 	.word	0x00024e30


	//   ....[192]....
        /*1c08*/ 	.word	0x00025830


	//   ....[193]....
        /*1c0c*/ 	.word	0x00025840


	//   ....[194]....
        /*1c10*/ 	.word	0x00025a10


	//   ....[195]....
        /*1c14*/ 	.word	0x00025a20


	//   ....[196]....
        /*1c18*/ 	.word	0x00025c10


	//   ....[197]....
        /*1c1c*/ 	.word	0x00025c20


	//   ....[198]....
        /*1c20*/ 	.word	0x00025df0


	//   ....[199]....
        /*1c24*/ 	.word	0x00025e00


	//   ....[200]....
        /*1c28*/ 	.word	0x00026270


	//   ....[201]....
        /*1c2c*/ 	.word	0x00026280


	//   ....[202]....
        /*1c30*/ 	.word	0x00027260


	//   ....[203]....
        /*1c34*/ 	.word	0x00027270


	//   ....[204]....
        /*1c38*/ 	.word	0x00029590


	//   ....[205]....
        /*1c3c*/ 	.word	0x000295a0


	//   ....[206]....
        /*1c40*/ 	.word	0x00029770


	//   ....[207]....
        /*1c44*/ 	.word	0x00029780


	//   ....[208]....
        /*1c48*/ 	.word	0x00029950


	//   ....[209]....
        /*1c4c*/ 	.word	0x00029960


	//   ....[210]....
        /*1c50*/ 	.word	0x00029b30


	//   ....[211]....
        /*1c54*/ 	.word	0x00029b40


	//   ....[212]....
        /*1c58*/ 	.word	0x00029d70


	//   ....[213]....
        /*1c5c*/ 	.word	0x00029fb0


	//   ....[214]....
        /*1c60*/ 	.word	0x00029fe0


	//   ....[215]....
        /*1c64*/ 	.word	0x0002a010


	//   ....[216]....
        /*1c68*/ 	.word	0x0002a040


	//   ....[217]....
        /*1c6c*/ 	.word	0x0002a070


	//   ....[218]....
        /*1c70*/ 	.word	0x0002a0a0


	//   ....[219]....
        /*1c74*/ 	.word	0x0002a240


	//   ....[220]....
        /*1c78*/ 	.word	0x0002a270


	//   ....[221]....
        /*1c7c*/ 	.word	0x0002a2a0


	//   ....[222]....
        /*1c80*/ 	.word	0x0002a2d0


	//   ....[223]....
        /*1c84*/ 	.word	0x0002a300


	//   ....[224]....
        /*1c88*/ 	.word	0x0002a330


	//   ....[225]....
        /*1c8c*/ 	.word	0x0002a3d0


	//   ....[226]....
        /*1c90*/ 	.word	0x0002a400


	//   ....[227]....
        /*1c94*/ 	.word	0x0002a410


	//   ....[228]....
        /*1c98*/ 	.word	0x0002a440


	//   ....[229]....
        /*1c9c*/ 	.word	0x0002bbf0


	//   ....[230]....
        /*1ca0*/ 	.word	0x0002d7f0


	//   ....[231]....
        /*1ca4*/ 	.word	0x0002e550


	//   ....[232]....
        /*1ca8*/ 	.word	0x0002e560


	//   ....[233]....
        /*1cac*/ 	.word	0x0002e590


	//   ....[234]....
        /*1cb0*/ 	.word	0x0002e5a0


	//   ....[235]....
        /*1cb4*/ 	.word	0x0002e6b0


	//   ....[236]....
        /*1cb8*/ 	.word	0x0002e6c0


	//   ....[237]....
        /*1cbc*/ 	.word	0x0002e750


	//   ....[238]....
        /*1cc0*/ 	.word	0x0002e760


	//   ....[239]....
        /*1cc4*/ 	.word	0x0002e7f0


	//   ....[240]....
        /*1cc8*/ 	.word	0x0002e800


	//   ....[241]....
        /*1ccc*/ 	.word	0x0002e890


	//   ....[242]....
        /*1cd0*/ 	.word	0x0002e8a0


	//   ....[243]....
        /*1cd4*/ 	.word	0x0002e930


	//   ....[244]....
        /*1cd8*/ 	.word	0x0002e940


	//   ....[245]....
        /*1cdc*/ 	.word	0x0002e990


	//   ....[246]....
        /*1ce0*/ 	.word	0x0002e9c0


	//   ....[247]....
        /*1ce4*/ 	.word	0x000312e0


	//   ....[248]....
        /*1ce8*/ 	.word	0x00031310


	//   ....[249]....
        /*1cec*/ 	.word	0x00031360


	//   ....[250]....
        /*1cf0*/ 	.word	0x00031390


	//   ....[251]....
        /*1cf4*/ 	.word	0x000313c0


	//   ....[252]....
        /*1cf8*/ 	.word	0x000313f0


	//   ....[253]....
        /*1cfc*/ 	.word	0x00031420


	//   ....[254]....
        /*1d00*/ 	.word	0x00031450


	//   ....[255]....
        /*1d04*/ 	.word	0x00031620


	//   ....[0]....
        /*1d08*/ 	.word	0x00031650


	//   ....[1]....
        /*1d0c*/ 	.word	0x00031680


	//   ....[2]....
        /*1d10*/ 	.word	0x000316b0


	//   ....[3]....
        /*1d14*/ 	.word	0x000316e0


	//   ....[4]....
        /*1d18*/ 	.word	0x00031710


	//   ....[5]....
        /*1d1c*/ 	.word	0x000317f0


	//   ....[6]....
        /*1d20*/ 	.word	0x00031810


	//   ....[7]....
        /*1d24*/ 	.word	0x00031820


	//   ....[8]....
        /*1d28*/ 	.word	0x000318a0


	//   ....[9]....
        /*1d2c*/ 	.word	0x000323f0


	//   ....[10]....
        /*1d30*/ 	.word	0x00032890


	//   ....[11]....
        /*1d34*/ 	.word	0x00032940


	//   ....[12]....
        /*1d38*/ 	.word	0x000329d0


	//   ....[13]....
        /*1d3c*/ 	.word	0x00032a20


	//   ....[14]....
        /*1d40*/ 	.word	0x00032a70


	//   ....[15]....
        /*1d44*/ 	.word	0x00032b00


	//   ....[16]....
        /*1d48*/ 	.word	0x00032b90


	//   ....[17]....
        /*1d4c*/ 	.word	0x00032be0


	//   ....[18]....
        /*1d50*/ 	.word	0x00032c30


	//   ....[19]....
        /*1d54*/ 	.word	0x00032cc0


	//   ....[20]....
        /*1d58*/ 	.word	0x00032d50


	//   ....[21]....
        /*1d5c*/ 	.word	0x00032da0


	//   ....[22]....
        /*1d60*/ 	.word	0x00032df0


	//   ....[23]....
        /*1d64*/ 	.word	0x00032e80


	//   ....[24]....
        /*1d68*/ 	.word	0x00032f10


	//   ....[25]....
        /*1d6c*/ 	.word	0x00032f60


	//   ....[26]....
        /*1d70*/ 	.word	0x00032fb0


	//   ....[27]....
        /*1d74*/ 	.word	0x000330b0


	//   ....[28]....
        /*1d78*/ 	.word	0x00033160


	//   ....[29]....
        /*1d7c*/ 	.word	0x000331b0


	//   ....[30]....
        /*1d80*/ 	.word	0x00033200


	//   ....[31]....
        /*1d84*/ 	.word	0x00033310


	//   ....[32]....
        /*1d88*/ 	.word	0x00033360


	//   ....[33]....
        /*1d8c*/ 	.word	0x000333b0


	//   ....[34]....
        /*1d90*/ 	.word	0x00033400


	//   ....[35]....
        /*1d94*/ 	.word	0x00033520


	//   ....[36]....
        /*1d98*/ 	.word	0x000335c0


	//   ....[37]....
        /*1d9c*/ 	.word	0x00033620


	//   ....[38]....
        /*1da0*/ 	.word	0x00033690


	//   ....[39]....
        /*1da4*/ 	.word	0x00033730


	//   ....[40]....
        /*1da8*/ 	.word	0x00033780


	//   ....[41]....
        /*1dac*/ 	.word	0x000337d0


	//   ....[42]....
        /*1db0*/ 	.word	0x00033820


	//   ....[43]....
        /*1db4*/ 	.word	0x00033c50


	//   ....[44]....
        /*1db8*/ 	.word	0x00033d70


	//   ....[45]....
        /*1dbc*/ 	.word	0x00033ea0


	//   ....[46]....
        /*1dc0*/ 	.word	0x00033fb0


	//   ....[47]....
        /*1dc4*/ 	.word	0x000340e0


	//   ....[48]....
        /*1dc8*/ 	.word	0x00034200


	//   ....[49]....
        /*1dcc*/ 	.word	0x00034330


	//   ....[50]....
        /*1dd0*/ 	.word	0x00034440


	//   ....[51]....
        /*1dd4*/ 	.word	0x00034570


	//   ....[52]....
        /*1dd8*/ 	.word	0x00034690


	//   ....[53]....
        /*1ddc*/ 	.word	0x00034770


	//   ....[54]....
        /*1de0*/ 	.word	0x000347c0


	//   ....[55]....
        /*1de4*/ 	.word	0x00034840


	//   ....[56]....
        /*1de8*/ 	.word	0x000348b0


	//   ....[57]....
        /*1dec*/ 	.word	0x00034910


	//   ....[58]....
        /*1df0*/ 	.word	0x00034960


	//   ....[59]....
        /*1df4*/ 	.word	0x000349e0


	//   ....[60]....
        /*1df8*/ 	.word	0x00034a50


	//   ....[61]....
        /*1dfc*/ 	.word	0x00034ab0


	//   ....[62]....
        /*1e00*/ 	.word	0x00034b00


	//   ....[63]....
        /*1e04*/ 	.word	0x00034b80


	//   ....[64]....
        /*1e08*/ 	.word	0x00034bf0


	//   ....[65]....
        /*1e0c*/ 	.word	0x00034c50


	//   ....[66]....
        /*1e10*/ 	.word	0x00034ca0


	//   ....[67]....
        /*1e14*/ 	.word	0x00034d20


	//   ....[68]....
        /*1e18*/ 	.word	0x00034d90


	//   ....[69]....
        /*1e1c*/ 	.word	0x00034df0


	//   ....[70]....
        /*1e20*/ 	.word	0x00034e40


	//   ....[71]....
        /*1e24*/ 	.word	0x00034ec0


	//   ....[72]....
        /*1e28*/ 	.word	0x00034f30


	//   ....[73]....
        /*1e2c*/ 	.word	0x00034f90


	//   ....[74]....
        /*1e30*/ 	.word	0x00034fe0


	//   ....[75]....
        /*1e34*/ 	.word	0x00035060


	//   ....[76]....
        /*1e38*/ 	.word	0x000350d0


	//   ....[77]....
        /*1e3c*/ 	.word	0x00035130


	//   ....[78]....
        /*1e40*/ 	.word	0x00035180


	//   ....[79]....
        /*1e44*/ 	.word	0x00035200


	//   ....[80]....
        /*1e48*/ 	.word	0x00035270


	//   ....[81]....
        /*1e4c*/ 	.word	0x000352d0


	//   ....[82]....
        /*1e50*/ 	.word	0x00035320


	//   ....[83]....
        /*1e54*/ 	.word	0x000353a0


	//   ....[84]....
        /*1e58*/ 	.word	0x00035410


	//   ....[85]....
        /*1e5c*/ 	.word	0x00035470


	//   ....[86]....
        /*1e60*/ 	.word	0x000354c0


	//   ....[87]....
        /*1e64*/ 	.word	0x00035540


	//   ....[88]....
        /*1e68*/ 	.word	0x000355b0


	//   ....[89]....
        /*1e6c*/ 	.word	0x00035610


	//   ....[90]....
        /*1e70*/ 	.word	0x00035660


	//   ....[91]....
        /*1e74*/ 	.word	0x000356e0


	//   ....[92]....
        /*1e78*/ 	.word	0x00035750


	//   ....[93]....
        /*1e7c*/ 	.word	0x000357b0


	//   ....[94]....
        /*1e80*/ 	.word	0x00035800


	//   ....[95]....
        /*1e84*/ 	.word	0x00035880


	//   ....[96]....
        /*1e88*/ 	.word	0x000358f0


	//   ....[97]....
        /*1e8c*/ 	.word	0x00035950


	//   ....[98]....
        /*1e90*/ 	.word	0x000359a0


	//   ....[99]....
        /*1e94*/ 	.word	0x00035a20


	//   ....[100]....
        /*1e98*/ 	.word	0x00035a90


	//   ....[101]....
        /*1e9c*/ 	.word	0x00035af0


	//   ....[102]....
        /*1ea0*/ 	.word	0x00035b40


	//   ....[103]....
        /*1ea4*/ 	.word	0x00035bc0


	//   ....[104]....
        /*1ea8*/ 	.word	0x00035c30


	//   ....[105]....
        /*1eac*/ 	.word	0x00035c90


	//   ....[106]....
        /*1eb0*/ 	.word	0x00035ce0


	//   ....[107]....
        /*1eb4*/ 	.word	0x00035d60


	//   ....[108]....
        /*1eb8*/ 	.word	0x00035dd0


	//   ....[109]....
        /*1ebc*/ 	.word	0x00035e30


	//   ....[110]....
        /*1ec0*/ 	.word	0x00035e80


	//   ....[111]....
        /*1ec4*/ 	.word	0x00035f00


	//   ....[112]....
        /*1ec8*/ 	.word	0x00035f70


	//   ....[113]....
        /*1ecc*/ 	.word	0x00035fd0


	//   ....[114]....
        /*1ed0*/ 	.word	0x00036020


	//   ....[115]....
        /*1ed4*/ 	.word	0x000360a0


	//   ....[116]....
        /*1ed8*/ 	.word	0x00036110


	//   ....[117]....
        /*1edc*/ 	.word	0x00036170


	//   ....[118]....
        /*1ee0*/ 	.word	0x000361c0


	//   ....[119]....
        /*1ee4*/ 	.word	0x00036240


	//   ....[120]....
        /*1ee8*/ 	.word	0x000362b0


	//   ....[121]....
        /*1eec*/ 	.word	0x00036310


	//   ....[122]....
        /*1ef0*/ 	.word	0x00036360


	//   ....[123]....
        /*1ef4*/ 	.word	0x000363e0


	//   ....[124]....
        /*1ef8*/ 	.word	0x00036450


	//   ....[125]....
        /*1efc*/ 	.word	0x000364b0


	//   ....[126]....
        /*1f00*/ 	.word	0x00036500


	//   ....[127]....
        /*1f04*/ 	.word	0x00036580


	//   ....[128]....
        /*1f08*/ 	.word	0x000365f0


	//   ....[129]....
        /*1f0c*/ 	.word	0x00036650


	//   ....[130]....
        /*1f10*/ 	.word	0x000366a0


	//   ....[131]....
        /*1f14*/ 	.word	0x00036700


	//   ....[132]....
        /*1f18*/ 	.word	0x00036790


	//   ....[133]....
        /*1f1c*/ 	.word	0x000367f0


	//   ....[134]....
        /*1f20*/ 	.word	0x00036840


	//   ....[135]....
        /*1f24*/ 	.word	0x000368c0


	//   ....[136]....
        /*1f28*/ 	.word	0x00036930


	//   ....[137]....
        /*1f2c*/ 	.word	0x00036990


	//   ....[138]....
        /*1f30*/ 	.word	0x000369e0


	//   ....[139]....
        /*1f34*/ 	.word	0x00036a60


	//   ....[140]....
        /*1f38*/ 	.word	0x00036ad0


	//   ....[141]....
        /*1f3c*/ 	.word	0x00036b30


	//   ....[142]....
        /*1f40*/ 	.word	0x00036b80


	//   ....[143]....
        /*1f44*/ 	.word	0x00036c00


	//   ....[144]....
        /*1f48*/ 	.word	0x00036c70


	//   ....[145]....
        /*1f4c*/ 	.word	0x00036cd0


	//   ....[146]....
        /*1f50*/ 	.word	0x00036d20


	//   ....[147]....
        /*1f54*/ 	.word	0x00036da0


	//   ....[148]....
        /*1f58*/ 	.word	0x00036e10


	//   ....[149]....
        /*1f5c*/ 	.word	0x00036e70


	//   ....[150]....
        /*1f60*/ 	.word	0x00036ec0


	//   ....[151]....
        /*1f64*/ 	.word	0x00036f40


	//   ....[152]....
        /*1f68*/ 	.word	0x00036fb0


	//   ....[153]....
        /*1f6c*/ 	.word	0x00037010


	//   ....[154]....
        /*1f70*/ 	.word	0x00037060


	//   ....[155]....
        /*1f74*/ 	.word	0x000370c0


	//   ....[156]....
        /*1f78*/ 	.word	0x00037150


	//   ....[157]....
        /*1f7c*/ 	.word	0x000371b0


	//   ....[158]....
        /*1f80*/ 	.word	0x00037200


	//   ....[159]....
        /*1f84*/ 	.word	0x00037280


	//   ....[160]....
        /*1f88*/ 	.word	0x000372f0


	//   ....[161]....
        /*1f8c*/ 	.word	0x00037350


	//   ....[162]....
        /*1f90*/ 	.word	0x000373a0


	//   ....[163]....
        /*1f94*/ 	.word	0x00037420


	//   ....[164]....
        /*1f98*/ 	.word	0x00037490


	//   ....[165]....
        /*1f9c*/ 	.word	0x000374f0


	//   ....[166]....
        /*1fa0*/ 	.word	0x00037540


	//   ....[167]....
        /*1fa4*/ 	.word	0x000375c0


	//   ....[168]....
        /*1fa8*/ 	.word	0x00037630


	//   ....[169]....
        /*1fac*/ 	.word	0x000376a0


	//   ....[170]....
        /*1fb0*/ 	.word	0x000376f0


	//   ....[171]....
        /*1fb4*/ 	.word	0x00037780


	//   ....[172]....
        /*1fb8*/ 	.word	0x000377d0


	//   ....[173]....
        /*1fbc*/ 	.word	0x00037860


	//   ....[174]....
        /*1fc0*/ 	.word	0x000378f0


	//   ....[175]....
        /*1fc4*/ 	.word	0x00037980


	//   ....[176]....
        /*1fc8*/ 	.word	0x00037a10


	//   ....[177]....
        /*1fcc*/ 	.word	0x00037aa0


	//   ....[178]....
        /*1fd0*/ 	.word	0x00037b30


	//   ....[179]....
        /*1fd4*/ 	.word	0x00037bb0


	//   ....[180]....
        /*1fd8*/ 	.word	0x00037c00


	//   ....[181]....
        /*1fdc*/ 	.word	0x00037ca0


	//   ....[182]....
        /*1fe0*/ 	.word	0x00037d30


	//   ....[183]....
        /*1fe4*/ 	.word	0x00037dc0


	//   ....[184]....
        /*1fe8*/ 	.word	0x00037e10


	//   ....[185]....
        /*1fec*/ 	.word	0x00037ea0


	//   ....[186]....
        /*1ff0*/ 	.word	0x00037f30


	//   ....[187]....
        /*1ff4*/ 	.word	0x00037fc0


	//   ....[188]....
        /*1ff8*/ 	.word	0x00038050


	//   ....[189]....
        /*1ffc*/ 	.word	0x000380e0


	//   ....[190]....
        /*2000*/ 	.word	0x00038170


	//   ....[191]....
        /*2004*/ 	.word	0x00038230


	//   ....[192]....
        /*2008*/ 	.word	0x00038510


	//   ....[193]....
        /*200c*/ 	.word	0x00038730


	//   ....[194]....
        /*2010*/ 	.word	0x00038780


	//   ....[195]....
        /*2014*/ 	.word	0x000387e0


	//   ....[196]....
        /*2018*/ 	.word	0x00038880


	//   ....[197]....
        /*201c*/ 	.word	0x00038940


	//   ....[198]....
        /*2020*/ 	.word	0x00038a50


	//   ....[199]....
        /*2024*/ 	.word	0x00038ab0


	//   ....[200]....
        /*2028*/ 	.word	0x00038bb0


	//   ....[201]....
        /*202c*/ 	.word	0x00038c10


	//   ....[202]....
        /*2030*/ 	.word	0x00038d10


	//   ....[203]....
        /*2034*/ 	.word	0x00038d70


	//   ....[204]....
        /*2038*/ 	.word	0x00038e70


	//   ....[205]....
        /*203c*/ 	.word	0x00038ed0


	//   ....[206]....
        /*2040*/ 	.word	0x00038fc0


	//   ....[207]....
        /*2044*/ 	.word	0x00039030


	//   ....[208]....
        /*2048*/ 	.word	0x00039110


	//   ....[209]....
        /*204c*/ 	.word	0x000393f0


	//   ....[210]....
        /*2050*/ 	.word	0x00039490


	//   ....[211]....
        /*2054*/ 	.word	0x00039620


	//   ....[212]....
        /*2058*/ 	.word	0x000396a0


	//   ....[213]....
        /*205c*/ 	.word	0x00039720


	//   ....[214]....
        /*2060*/ 	.word	0x000397a0


	//   ....[215]....
        /*2064*/ 	.word	0x00039820


	//   ....[216]....
        /*2068*/ 	.word	0x000398b0


	//   ....[217]....
        /*206c*/ 	.word	0x00039950


	//   ....[218]....
        /*2070*/ 	.word	0x00039a00


	//   ....[219]....
        /*2074*/ 	.word	0x00039a80


	//   ....[220]....
        /*2078*/ 	.word	0x00039b00


	//   ....[221]....
        /*207c*/ 	.word	0x00039b80


	//   ....[222]....
        /*2080*/ 	.word	0x00039c10


	//   ....[223]....
        /*2084*/ 	.word	0x00039c90


	//   ....[224]....
        /*2088*/ 	.word	0x00039d40


	//   ....[225]....
        /*208c*/ 	.word	0x00039d90


	//   ....[226]....
        /*2090*/ 	.word	0x00039e50


	//   ....[227]....
        /*2094*/ 	.word	0x00039f80


	//----- nvinfo : EIATTR_REG_RECONFIG
	.align		4
.L_577:
        /*2098*/ 	.byte	0x01, 0x54
	.zero		2


	//----- nvinfo : EIATTR_SYSCALL_OFFSETS
	.align		4
        /*209c*/ 	.byte	0x04, 0x46
        /*209e*/ 	.short	(.L_579 - .L_578)


	//   ....[0]....
.L_578:
        /*20a0*/ 	.word	0x00002630


	//   ....[1]....
        /*20a4*/ 	.word	0x00002780


	//   ....[2]....
        /*20a8*/ 	.word	0x0000dd60


	//   ....[3]....
        /*20ac*/ 	.word	0x0000e2c0


	//   ....[4]....
        /*20b0*/ 	.word	0x0002d250


	//   ....[5]....
        /*20b4*/ 	.word	0x0002d3e0


	//   ....[6]....
        /*20b8*/ 	.word	0x0002d530


	//   ....[7]....
        /*20bc*/ 	.word	0x0002d670


	//   ....[8]....
        /*20c0*/ 	.word	0x0002e120


	//----- nvinfo : EIATTR_MBARRIER_INSTR_OFFSETS
	.align		4
.L_579:
        /*20c4*/ 	.byte	0x04, 0x39
        /*20c6*/ 	.short	(.L_581 - .L_580)


	//   ....[0]....
.L_580:
        /*20c8*/ 	.word	0x000002d0
        /*20cc*/ 	.word	0x000000ff
        /*20d0*/ 	.word	0x00038800
        /*20d4*/ 	.short	0x0100
        /*20d6*/ 	.byte	0x08
	.zero		1


	//   ....[1]....
        /*20d8*/ 	.word	0x000002e0
        /*20dc*/ 	.word	0x000000ff
        /*20e0*/ 	.word	0x00038820
        /*20e4*/ 	.short	0x0100
        /*20e6*/ 	.byte	0x08
	.zero		1


	//   ....[2]....
        /*20e8*/ 	.word	0x000003d0
        /*20ec*/ 	.word	0x000000ff
        /*20f0*/ 	.word	0x00038830
        /*20f4*/ 	.short	0x0100
        /*20f6*/ 	.byte	0x08
	.zero		1


	//   ....[3]....
        /*20f8*/ 	.word	0x000003e0
        /*20fc*/ 	.word	0x000000ff
        /*2100*/ 	.word	0x00038840
        /*2104*/ 	.short	0x0100
        /*2106*/ 	.byte	0x08
	.zero		1


	//   ....[4]....
        /*2108*/ 	.word	0x000003f0
        /*210c*/ 	.word	0x000000ff
        /*2110*/ 	.word	0x00038838
        /*2114*/ 	.short	0x0100
        /*2116*/ 	.byte	0x08
	.zero		1


	//   ....[5]....
        /*2118*/ 	.word	0x00000400
        /*211c*/ 	.word	0x000000ff
        /*2120*/ 	.word	0x00038848
        /*2124*/ 	.short	0x0100
        /*2126*/ 	.byte	0x08
	.zero		1


	//   ....[6]....
        /*2128*/ 	.word	0x00000530
        /*212c*/ 	.word	0x000000ff
        /*2130*/ 	.word	0x00038850
        /*2134*/ 	.short	0x0100
        /*2136*/ 	.byte	0x08
	.zero		1


	//   ....[7]....
        /*2138*/ 	.word	0x00000540
        /*213c*/ 	.word	0x000000ff
        /*2140*/ 	.word	0x00038860
        /*2144*/ 	.short	0x0100
        /*2146*/ 	.byte	0x08
	.zero		1


	//   ....[8]....
        /*2148*/ 	.word	0x00000550
        /*214c*/ 	.word	0x000000ff
        /*2150*/ 	.word	0x00038858
        /*2154*/ 	.short	0x0100
        /*2156*/ 	.byte	0x08
	.zero		1


	//   ....[9]....
        /*2158*/ 	.word	0x00000560
        /*215c*/ 	.word	0x000000ff
        /*2160*/ 	.word	0x00038868
        /*2164*/ 	.short	0x0100
        /*2166*/ 	.byte	0x08
	.zero		1


	//   ....[10]....
        /*2168*/ 	.word	0x00000650
        /*216c*/ 	.word	0x000000ff
        /*2170*/ 	.word	0x00038870
        /*2174*/ 	.short	0x0100
        /*2176*/ 	.byte	0x06
	.zero		1


	//   ....[11]....
        /*2178*/ 	.word	0x00000660
        /*217c*/ 	.word	0x000000ff
        /*2180*/ 	.word	0x00038880
        /*2184*/ 	.short	0x0100
        /*2186*/ 	.byte	0x06
	.zero		1


	//   ....[12]....
        /*2188*/ 	.word	0x00000670
        /*218c*/ 	.word	0x000000ff
        /*2190*/ 	.word	0x00038878
        /*2194*/ 	.short	0x0100
        /*2196*/ 	.byte	0x06
	.zero		1


	//   ....[13]....
        /*2198*/ 	.word	0x00000680
        /*219c*/ 	.word	0x000000ff
        /*21a0*/ 	.word	0x00038888
        /*21a4*/ 	.short	0x0100
        /*21a6*/ 	.byte	0x06
	.zero		1


	//   ....[14]....
        /*21a8*/ 	.word	0x000007b0
        /*21ac*/ 	.word	0x000000ff
        /*21b0*/ 	.word	0x00038890
        /*21b4*/ 	.short	0x0100
        /*21b6*/ 	.byte	0x08
	.zero		1


	//   ....[15]....
        /*21b8*/ 	.word	0x000007c0
        /*21bc*/ 	.word	0x000000ff
        /*21c0*/ 	.word	0x000388a0
        /*21c4*/ 	.short	0x0100
        /*21c6*/ 	.byte	0x08
	.zero		1


	//   ....[16]....
        /*21c8*/ 	.word	0x000007d0
        /*21cc*/ 	.word	0x000000ff
        /*21d0*/ 	.word	0x00038898
        /*21d4*/ 	.short	0x0100
        /*21d6*/ 	.byte	0x08
	.zero		1


	//   ....[17]....
        /*21d8*/ 	.word	0x000007e0
        /*21dc*/ 	.word	0x000000ff
        /*21e0*/ 	.word	0x000388a8
        /*21e4*/ 	.short	0x0100
        /*21e6*/ 	.byte	0x08
	.zero		1


	//   ....[18]....
        /*21e8*/ 	.word	0x00000910
        /*21ec*/ 	.word	0x000000ff
        /*21f0*/ 	.word	0x000388b0
        /*21f4*/ 	.short	0x0100
        /*21f6*/ 	.byte	0x08
	.zero		1


	//   ....[19]....
        /*21f8*/ 	.word	0x00000920
        /*21fc*/ 	.word	0x000000ff
        /*2200*/ 	.word	0x000388c0
        /*2204*/ 	.short	0x0100
        /*2206*/ 	.byte	0x08
	.zero		1


	//   ....[20]....
        /*2208*/ 	.word	0x00000930
        /*220c*/ 	.word	0x000000ff
        /*2210*/ 	.word	0x000388b8
        /*2214*/ 	.short	0x0100
        /*2216*/ 	.byte	0x08
	.zero		1


	//   ....[21]....
        /*2218*/ 	.word	0x00000940
        /*221c*/ 	.word	0x000000ff
        /*2220*/ 	.word	0x000388c8
        /*2224*/ 	.short	0x0100
        /*2226*/ 	.byte	0x08
	.zero		1


	//   ....[22]....
        /*2228*/ 	.word	0x00003d90
        /*222c*/ 	.word	0x0000006f
        /*2230*/ 	.word	0x00038890
        /*2234*/ 	.short	0x010a
        /*2236*/ 	.byte	0x3f
	.zero		1


	//   ....[23]....
        /*2238*/ 	.word	0x000081f0
        /*223c*/ 	.word	0x0000006f
        /*2240*/ 	.word	0x00038890
        /*2244*/ 	.short	0x010a
        /*2246*/ 	.byte	0x3f
	.zero		1


	//   ....[24]....
        /*2248*/ 	.word	0x0000c6a0
        /*224c*/ 	.word	0x0000006f
        /*2250*/ 	.word	0x00038890
        /*2254*/ 	.short	0x010a
        /*2256*/ 	.byte	0x3f
	.zero		1


	//   ....[25]....
        /*2258*/ 	.word	0x0000cc40
        /*225c*/ 	.word	0x00000030
        /*2260*/ 	.word	0x00000000
        /*2264*/ 	.short	0x0101
        /*2266*/ 	.byte	0x3f
	.zero		1


	//   ....[26]....
        /*2268*/ 	.word	0x0000cc80
        /*226c*/ 	.word	0x0000006f
        /*2270*/ 	.word	0x000388b0
        /*2274*/ 	.short	0x010a
        /*2276*/ 	.byte	0x3f
	.zero		1


	//   ....[27]....
        /*2278*/ 	.word	0x0000d280
        /*227c*/ 	.word	0x0000006f
        /*2280*/ 	.word	0x00000000
        /*2284*/ 	.short	0x0101
        /*2286*/ 	.byte	0x3f
	.zero		1


	//   ....[28]....
        /*2288*/ 	.word	0x0000e040
        /*228c*/ 	.word	0x00000012
        /*2290*/ 	.word	0x00038800
        /*2294*/ 	.short	0x010a
        /*2296*/ 	.byte	0x3f
	.zero		1


	//   ....[29]....
        /*2298*/ 	.word	0x0000e090
        /*229c*/ 	.word	0x00000012
        /*22a0*/ 	.word	0x00038800
        /*22a4*/ 	.short	0x010a
        /*22a6*/ 	.byte	0x3f
	.zero		1


	//   ....[30]....
        /*22a8*/ 	.word	0x0000ee10
        /*22ac*/ 	.word	0x00000012
        /*22b0*/ 	.word	0x00038800
        /*22b4*/ 	.short	0x010a
        /*22b6*/ 	.byte	0x3f
	.zero		1


	//   ....[31]....
        /*22b8*/ 	.word	0x000135b0
        /*22bc*/ 	.word	0x00000012
        /*22c0*/ 	.word	0x00038800
        /*22c4*/ 	.short	0x010a
        /*22c6*/ 	.byte	0x3f
	.zero		1


	//   ....[32]....
        /*22c8*/ 	.word	0x00017870
        /*22cc*/ 	.word	0x00000000
        /*22d0*/ 	.word	0x00038830
        /*22d4*/ 	.short	0x010a
        /*22d6*/ 	.byte	0x3f
	.zero		1


	//   ....[33]....
        /*22d8*/ 	.word	0x000178e0
        /*22dc*/ 	.word	0x00000000
        /*22e0*/ 	.word	0x00038830
        /*22e4*/ 	.short	0x010a
        /*22e6*/ 	.byte	0x3f
	.zero		1


	//   ....[34]....
        /*22e8*/ 	.word	0x00019d00
        /*22ec*/ 	.word	0x0000001d
        /*22f0*/ 	.word	0x00000000
        /*22f4*/ 	.short	0x0101
        /*22f6*/ 	.byte	0x3f
	.zero		1


	//   ....[35]....
        /*22f8*/ 	.word	0x0001ad90
        /*22fc*/ 	.word	0x00000007
        /*2300*/ 	.word	0x00038830
        /*2304*/ 	.short	0x010a
        /*2306*/ 	.byte	0x3f
	.zero		1


	//   ....[36]....
        /*2308*/ 	.word	0x0001ade0
        /*230c*/ 	.word	0x00000007
        /*2310*/ 	.word	0x00038830
        /*2314*/ 	.short	0x010a
        /*2316*/ 	.byte	0x3f
	.zero		1


	//   ....[37]....
        /*2318*/ 	.word	0x0001b400
        /*231c*/ 	.word	0x00000007
        /*2320*/ 	.word	0x00038850
        /*2324*/ 	.short	0x010a
        /*2326*/ 	.byte	0x3f
	.zero		1


	//   ....[38]....
        /*2328*/ 	.word	0x0001b440
        /*232c*/ 	.word	0x00000007
        /*2330*/ 	.word	0x00038850
        /*2334*/ 	.short	0x010a
        /*2336*/ 	.byte	0x3f
	.zero		1


	//   ....[39]....
        /*2338*/ 	.word	0x0001d1c0
        /*233c*/ 	.word	0x0000000e
        /*2340*/ 	.word	0x00000000
        /*2344*/ 	.short	0x0101
        /*2346*/ 	.byte	0x3f
	.zero		1


	//   ....[40]....
        /*2348*/ 	.word	0x0001dc60
        /*234c*/ 	.word	0x0000000e
        /*2350*/ 	.word	0x00000000
        /*2354*/ 	.short	0x0101
        /*2356*/ 	.byte	0x3f
	.zero		1


	//   ....[41]....
        /*2358*/ 	.word	0x0001e6f0
        /*235c*/ 	.word	0x00000007
        /*2360*/ 	.word	0x00038830
        /*2364*/ 	.short	0x010a
        /*2366*/ 	.byte	0x3f
	.zero		1


	//   ....[42]....
        /*2368*/ 	.word	0x0001e740
        /*236c*/ 	.word	0x00000007
        /*2370*/ 	.word	0x00038830
        /*2374*/ 	.short	0x010a
        /*2376*/ 	.byte	0x3f
	.zero		1


	//   ....[43]....
        /*2378*/ 	.word	0x0001ed30
        /*237c*/ 	.word	0x00000007
        /*2380*/ 	.word	0x00038850
        /*2384*/ 	.short	0x010a
        /*2386*/ 	.byte	0x3f
	.zero		1


	//   ....[44]....
        /*2388*/ 	.word	0x0001ed70
        /*238c*/ 	.word	0x00000007
        /*2390*/ 	.word	0x00038850
        /*2394*/ 	.short	0x010a
        /*2396*/ 	.byte	0x3f
	.zero		1


	//   ....[45]....
        /*2398*/ 	.word	0x000204b0
        /*239c*/ 	.word	0x000000d8
        /*23a0*/ 	.word	0x00000000
        /*23a4*/ 	.short	0x0101
        /*23a6*/ 	.byte	0x3f
	.zero		1


	//   ....[46]....
        /*23a8*/ 	.word	0x00020bf0
        /*23ac*/ 	.word	0x0000000f
        /*23b0*/ 	.word	0x00000000
        /*23b4*/ 	.short	0x0101
        /*23b6*/ 	.byte	0x3f
	.zero		1


	//   ....[47]....
        /*23b8*/ 	.word	0x000215b0
        /*23bc*/ 	.word	0x0000000a
        /*23c0*/ 	.word	0x00038850
        /*23c4*/ 	.short	0x010a
        /*23c6*/ 	.byte	0x3f
	.zero		1


	//   ....[48]....
        /*23c8*/ 	.word	0x000215f0
        /*23cc*/ 	.word	0x0000000a
        /*23d0*/ 	.word	0x00038850
        /*23d4*/ 	.short	0x010a
        /*23d6*/ 	.byte	0x3f
	.zero		1


	//   ....[49]....
        /*23d8*/ 	.word	0x00021c00
        /*23dc*/ 	.word	0x00000000
        /*23e0*/ 	.word	0x00000000
        /*23e4*/ 	.short	0x0101
        /*23e6*/ 	.byte	0x3f
	.zero		1


	//   ....[50]....
        /*23e8*/ 	.word	0x00025770
        /*23ec*/ 	.word	0x00000008
        /*23f0*/ 	.word	0x00000000
        /*23f4*/ 	.short	0x0101
        /*23f6*/ 	.byte	0x3f
	.zero		1


	//   ....[51]....
        /*23f8*/ 	.word	0x000261e0
        /*23fc*/ 	.word	0x0000000e
        /*2400*/ 	.word	0x00000000
        /*2404*/ 	.short	0x0101
        /*2406*/ 	.byte	0x3f
	.zero		1


	//   ....[52]....
        /*2408*/ 	.word	0x0002bcd0
        /*240c*/ 	.word	0x00000012
        /*2410*/ 	.word	0x00038820
        /*2414*/ 	.short	0x010a
        /*2416*/ 	.byte	0x3f
	.zero		1


	//   ....[53]....
        /*2418*/ 	.word	0x0002bda0
        /*241c*/ 	.word	0x00000005
        /*2420*/ 	.word	0x000388a0
        /*2424*/ 	.short	0x010a
        /*2426*/ 	.byte	0x3f
	.zero		1


	//   ....[54]....
        /*2428*/ 	.word	0x0002c0e0
        /*242c*/ 	.word	0x00000005
        /*2430*/ 	.word	0x000388c0
        /*2434*/ 	.short	0x010a
        /*2436*/ 	.byte	0x3f
	.zero		1


	//   ....[55]....
        /*2438*/ 	.word	0x0002c580
        /*243c*/ 	.word	0x00000006
        /*2440*/ 	.word	0x000388a0
        /*2444*/ 	.short	0x010a
        /*2446*/ 	.byte	0x3f
	.zero		1


	//   ....[56]....
        /*2448*/ 	.word	0x0002c8b0
        /*244c*/ 	.word	0x00000006
        /*2450*/ 	.word	0x000388c0
        /*2454*/ 	.short	0x010a
        /*2456*/ 	.byte	0x3f
	.zero		1


	//   ....[57]....
        /*2458*/ 	.word	0x0002da90
        /*245c*/ 	.word	0x00000000
        /*2460*/ 	.word	0x00038880
        /*2464*/ 	.short	0x010a
        /*2466*/ 	.byte	0x3f
	.zero		1


	//   ....[58]....
        /*2468*/ 	.word	0x0002dc90
        /*246c*/ 	.word	0x00000000
        /*2470*/ 	.word	0x00038840
        /*2474*/ 	.short	0x010a
        /*2476*/ 	.byte	0x3f
	.zero		1


	//   ....[59]....
        /*2478*/ 	.word	0x0002ea90
        /*247c*/ 	.word	0x00000012
        /*2480*/ 	.word	0x00038800
        /*2484*/ 	.short	0x0107
        /*2486*/ 	.byte	0x3f
	.zero		1


	//   ....[60]....
        /*2488*/ 	.word	0x0002eb90
        /*248c*/ 	.word	0x00000012
        /*2490*/ 	.word	0x00038800
        /*2494*/ 	.short	0x0101
        /*2496*/ 	.byte	0x3f
	.zero		1


	//   ....[61]....
        /*2498*/ 	.word	0x0002ebb0
        /*249c*/ 	.word	0x00000012
        /*24a0*/ 	.word	0x00038820
        /*24a4*/ 	.short	0x010a
        /*24a6*/ 	.byte	0x3f
	.zero		1


	//   ....[62]....
        /*24a8*/ 	.word	0x0002eed0
        /*24ac*/ 	.word	0x00000006
        /*24b0*/ 	.word	0x00038880
        /*24b4*/ 	.short	0x010a
        /*24b6*/ 	.byte	0x3f
	.zero		1


	//   ....[63]....
        /*24b8*/ 	.word	0x0002f230
        /*24bc*/ 	.word	0x00000006
        /*24c0*/ 	.word	0x00038840
        /*24c4*/ 	.short	0x010a
        /*24c6*/ 	.byte	0x3f
	.zero		1


	//   ....[64]....
        /*24c8*/ 	.word	0x0002f5f0
        /*24cc*/ 	.word	0x00000003
        /*24d0*/ 	.word	0x00038870
        /*24d4*/ 	.short	0x010a
        /*24d6*/ 	.byte	0x3f
	.zero		1


	//   ....[65]....
        /*24d8*/ 	.word	0x0002f660
        /*24dc*/ 	.word	0x00000003
        /*24e0*/ 	.word	0x00038860
        /*24e4*/ 	.short	0x010a
        /*24e6*/ 	.byte	0x3f
	.zero		1


	//   ....[66]....
        /*24e8*/ 	.word	0x000301c0
        /*24ec*/ 	.word	0x00000003
        /*24f0*/ 	.word	0x00038850
        /*24f4*/ 	.short	0x0101
        /*24f6*/ 	.byte	0x3f
	.zero		1


	//   ....[67]....
        /*24f8*/ 	.word	0x00030240
        /*24fc*/ 	.word	0x00000003
        /*2500*/ 	.word	0x00000000
        /*2504*/ 	.short	0x0101
        /*2506*/ 	.byte	0x3f
	.zero		1


	//   ....[68]....
        /*2508*/ 	.word	0x00030480
        /*250c*/ 	.word	0x00000000
        /*2510*/ 	.word	0x00038870
        /*2514*/ 	.short	0x010a
        /*2516*/ 	.byte	0x3f
	.zero		1


	//   ....[69]....
        /*2518*/ 	.word	0x000304f0
        /*251c*/ 	.word	0x00000000
        /*2520*/ 	.word	0x00038860
        /*2524*/ 	.short	0x010a
        /*2526*/ 	.byte	0x3f
	.zero		1


	//   ....[70]....
        /*2528*/ 	.word	0x00030fe0
        /*252c*/ 	.word	0x00000000
        /*2530*/ 	.word	0x00038850
        /*2534*/ 	.short	0x0101
        /*2536*/ 	.byte	0x3f
	.zero		1


	//   ....[71]....
        /*2538*/ 	.word	0x00031030
        /*253c*/ 	.word	0x00000000
        /*2540*/ 	.word	0x00000000
        /*2544*/ 	.short	0x0101
        /*2546*/ 	.byte	0x3f
	.zero		1


	//   ....[72]....
        /*2548*/ 	.word	0x00032370
        /*254c*/ 	.word	0x00000000
        /*2550*/ 	.word	0x00038820
        /*2554*/ 	.short	0x010a
        /*2556*/ 	.byte	0x3f
	.zero		1


	//   ....[73]....
        /*2558*/ 	.word	0x00032520
        /*255c*/ 	.word	0x00000006
        /*2560*/ 	.word	0x00000000
        /*2564*/ 	.short	0x010a
        /*2566*/ 	.byte	0x3f
	.zero		1


	//   ....[74]....
        /*2568*/ 	.word	0x00032590
        /*256c*/ 	.word	0x00000007
        /*2570*/ 	.word	0x00000000
        /*2574*/ 	.short	0x010a
        /*2576*/ 	.byte	0x3f
	.zero		1


	//   ....[75]....
        /*2578*/ 	.word	0x000325f0
        /*257c*/ 	.word	0x00000004
        /*2580*/ 	.word	0x00038860
        /*2584*/ 	.short	0x010a
        /*2586*/ 	.byte	0x3f
	.zero		1


	//   ....[76]....
        /*2588*/ 	.word	0x00032640
        /*258c*/ 	.word	0x00000003
        /*2590*/ 	.word	0x00038860
        /*2594*/ 	.short	0x010a
        /*2596*/ 	.byte	0x3f
	.zero		1


	//   ....[77]....
        /*2598*/ 	.word	0x00032680
        /*259c*/ 	.word	0x00000004
        /*25a0*/ 	.word	0x00038880
        /*25a4*/ 	.short	0x010a
        /*25a6*/ 	.byte	0x3f
	.zero		1


	//   ....[78]....
        /*25a8*/ 	.word	0x000326a0
        /*25ac*/ 	.word	0x00000003
        /*25b0*/ 	.word	0x00038880
        /*25b4*/ 	.short	0x010a
        /*25b6*/ 	.byte	0x3f
	.zero		1


	//   ....[79]....
        /*25b8*/ 	.word	0x00032700
        /*25bc*/ 	.word	0x0000006f
        /*25c0*/ 	.word	0x00038890
        /*25c4*/ 	.short	0x010a
        /*25c6*/ 	.byte	0x3f
	.zero		1


	//   ....[80]....
        /*25c8*/ 	.word	0x00032750
        /*25cc*/ 	.word	0x0000006f
        /*25d0*/ 	.word	0x00038890
        /*25d4*/ 	.short	0x010a
        /*25d6*/ 	.byte	0x3f
	.zero		1


	//   ....[81]....
        /*25d8*/ 	.word	0x000327a0
        /*25dc*/ 	.word	0x0000006f
        /*25e0*/ 	.word	0x00038890
        /*25e4*/ 	.short	0x010a
        /*25e6*/ 	.byte	0x3f
	.zero		1


	//   ....[82]....
        /*25e8*/ 	.word	0x000327f0
        /*25ec*/ 	.word	0x0000006f
        /*25f0*/ 	.word	0x000388b0
        /*25f4*/ 	.short	0x010a
        /*25f6*/ 	.byte	0x3f
	.zero		1


	//   ....[83]....
        /*25f8*/ 	.word	0x00032ff0
        /*25fc*/ 	.word	0x00000012
        /*2600*/ 	.word	0x00038800
        /*2604*/ 	.short	0x010a
        /*2606*/ 	.byte	0x3f
	.zero		1


	//   ....[84]....
        /*2608*/ 	.word	0x00033930
        /*260c*/ 	.word	0x00000012
        /*2610*/ 	.word	0x00038800
        /*2614*/ 	.short	0x010a
        /*2616*/ 	.byte	0x3f
	.zero		1


	//   ....[85]....
        /*2618*/ 	.word	0x00033980
        /*261c*/ 	.word	0x00000000
        /*2620*/ 	.word	0x00038830
        /*2624*/ 	.short	0x010a
        /*2626*/ 	.byte	0x3f
	.zero		1


	//   ....[86]....
        /*2628*/ 	.word	0x000339d0
        /*262c*/ 	.word	0x00000007
        /*2630*/ 	.word	0x00038830
        /*2634*/ 	.short	0x010a
        /*2636*/ 	.byte	0x3f
	.zero		1


	//   ....[87]....
        /*2638*/ 	.word	0x00033a20
        /*263c*/ 	.word	0x00000007
        /*2640*/ 	.word	0x00038850
        /*2644*/ 	.short	0x010a
        /*2646*/ 	.byte	0x3f
	.zero		1


	//   ....[88]....
        /*2648*/ 	.word	0x00033a70
        /*264c*/ 	.word	0x00000007
        /*2650*/ 	.word	0x00038830
        /*2654*/ 	.short	0x010a
        /*2656*/ 	.byte	0x3f
	.zero		1


	//   ....[89]....
        /*2658*/ 	.word	0x00033ac0
        /*265c*/ 	.word	0x00000007
        /*2660*/ 	.word	0x00038850
        /*2664*/ 	.short	0x010a
        /*2666*/ 	.byte	0x3f
	.zero		1


	//   ....[90]....
        /*2668*/ 	.word	0x00033b10
        /*266c*/ 	.word	0x0000000a
        /*2670*/ 	.word	0x00038850
        /*2674*/ 	.short	0x010a
        /*2676*/ 	.byte	0x3f
	.zero		1


	//   ....[91]....
        /*2678*/ 	.word	0x000382f0
        /*267c*/ 	.word	0x00000012
        /*2680*/ 	.word	0x00038820
        /*2684*/ 	.short	0x010a
        /*2686*/ 	.byte	0x3f
	.zero		1


	//   ....[92]....
        /*2688*/ 	.word	0x00038340
        /*268c*/ 	.word	0x00000005
        /*2690*/ 	.word	0x000388a0
        /*2694*/ 	.short	0x010a
        /*2696*/ 	.byte	0x3f
	.zero		1


	//   ....[93]....
        /*2698*/ 	.word	0x00038390
        /*269c*/ 	.word	0x00000005
        /*26a0*/ 	.word	0x000388c0
        /*26a4*/ 	.short	0x010a
        /*26a6*/ 	.byte	0x3f
	.zero		1


	//   ....[94]....
        /*26a8*/ 	.word	0x000383e0
        /*26ac*/ 	.word	0x00000006
        /*26b0*/ 	.word	0x000388a0
        /*26b4*/ 	.short	0x010a
        /*26b6*/ 	.byte	0x3f
	.zero		1


	//   ....[95]....
        /*26b8*/ 	.word	0x00038430
        /*26bc*/ 	.word	0x00000006
        /*26c0*/ 	.word	0x000388c0
        /*26c4*/ 	.short	0x010a
        /*26c6*/ 	.byte	0x3f
	.zero		1


	//   ....[96]....
        /*26c8*/ 	.word	0x000385d0
        /*26cc*/ 	.word	0x00000000
        /*26d0*/ 	.word	0x00038880
        /*26d4*/ 	.short	0x010a
        /*26d6*/ 	.byte	0x3f
	.zero		1


	//   ....[97]....
        /*26d8*/ 	.word	0x00038620
        /*26dc*/ 	.word	0x00000000
        /*26e0*/ 	.word	0x00038840
        /*26e4*/ 	.short	0x010a
        /*26e6*/ 	.byte	0x3f
	.zero		1


	//   ....[98]....
        /*26e8*/ 	.word	0x00039150
        /*26ec*/ 	.word	0x00000012
        /*26f0*/ 	.word	0x00038820
        /*26f4*/ 	.short	0x010a
        /*26f6*/ 	.byte	0x3f
	.zero		1


	//   ....[99]....
        /*26f8*/ 	.word	0x000391a0
        /*26fc*/ 	.word	0x00000006
        /*2700*/ 	.word	0x00038880
        /*2704*/ 	.short	0x010a
        /*2706*/ 	.byte	0x3f
	.zero		1


	//   ....[100]....
        /*2708*/ 	.word	0x000391f0
        /*270c*/ 	.word	0x00000006
        /*2710*/ 	.word	0x00038840
        /*2714*/ 	.short	0x010a
        /*2716*/ 	.byte	0x3f
	.zero		1


	//   ....[101]....
        /*2718*/ 	.word	0x00039240
        /*271c*/ 	.word	0x00000003
        /*2720*/ 	.word	0x00038870
        /*2724*/ 	.short	0x010a
        /*2726*/ 	.byte	0x3f
	.zero		1


	//   ....[102]....
        /*2728*/ 	.word	0x00039290
        /*272c*/ 	.word	0x00000003
        /*2730*/ 	.word	0x00038860
        /*2734*/ 	.short	0x010a
        /*2736*/ 	.byte	0x3f
	.zero		1


	//   ....[103]....
        /*2738*/ 	.word	0x000392e0
        /*273c*/ 	.word	0x00000000
        /*2740*/ 	.word	0x00038870
        /*2744*/ 	.short	0x010a
        /*2746*/ 	.byte	0x3f
	.zero		1


	//   ....[104]....
        /*2748*/ 	.word	0x00039330
        /*274c*/ 	.word	0x00000000
        /*2750*/ 	.word	0x00038860
        /*2754*/ 	.short	0x010a
        /*2756*/ 	.byte	0x3f
	.zero		1


	//   ....[105]....
        /*2758*/ 	.word	0x00039ea0
        /*275c*/ 	.word	0x00000000
        /*2760*/ 	.word	0x00038820
        /*2764*/ 	.short	0x010a
        /*2766*/ 	.byte	0x3f
	.zero		1


	//   ....[106]....
        /*2768*/ 	.word	0x0003a040
        /*276c*/ 	.word	0x00000006
        /*2770*/ 	.word	0x00000000
        /*2774*/ 	.short	0x010a
        /*2776*/ 	.byte	0x3f
	.zero		1


	//   ....[107]....
        /*2778*/ 	.word	0x0003a090
        /*277c*/ 	.word	0x00000007
        /*2780*/ 	.word	0x00000000
        /*2784*/ 	.short	0x010a
        /*2786*/ 	.byte	0x3f
	.zero		1


	//   ....[108]....
        /*2788*/ 	.word	0x0003a0e0
        /*278c*/ 	.word	0x00000004
        /*2790*/ 	.word	0x00038860
        /*2794*/ 	.short	0x010a
        /*2796*/ 	.byte	0x3f
	.zero		1


	//   ....[109]....
        /*2798*/ 	.word	0x0003a130
        /*279c*/ 	.word	0x00000003
        /*27a0*/ 	.word	0x00038860
        /*27a4*/ 	.short	0x010a
        /*27a6*/ 	.byte	0x3f
	.zero		1


	//   ....[110]....
        /*27a8*/ 	.word	0x0003a180
        /*27ac*/ 	.word	0x00000004
        /*27b0*/ 	.word	0x00038880
        /*27b4*/ 	.short	0x010a
        /*27b6*/ 	.byte	0x3f
	.zero		1


	//----- nvinfo : EIATTR_NUM_MBARRIERS
	.align		4
.L_581:
        /*27b8*/ 	.byte	0x03, 0x38
        /*27ba*/ 	.short	0x0016


	//----- nvinfo : EIATTR_EXIT_INSTR_OFFSETS
	.align		4
        /*27bc*/ 	.byte	0x04, 0x1c
        /*27be*/ 	.short	(.L_583 - .L_582)


	//   ....[0]....
.L_582:
        /*27c0*/ 	.word	0x000326f0


	//----- nvinfo : EIATTR_MAX_THREADS
	.align		4
.L_583:
        /*27c4*/ 	.byte	0x04, 0x05
        /*27c6*/ 	.short	(.L_585 - .L_584)
.L_584:
        /*27c8*/ 	.word	0x00000180
        /*27cc*/ 	.word	0x00000001
        /*27d0*/ 	.word	0x00000001


	//----- nvinfo : EIATTR_CRS_STACK_SIZE
	.align		4
.L_585:
        /*27d4*/ 	.byte	0x04, 0x1e
        /*27d6*/ 	.short	(.L_587 - .L_586)
.L_586:
        /*27d8*/ 	.word	0x00000000


	//----- nvinfo : EIATTR_CBANK_PARAM_SIZE
	.align		4
.L_587:
        /*27dc*/ 	.byte	0x03, 0x19
        /*27de*/ 	.short	0x0af0


	//----- nvinfo : EIATTR_PARAM_CBANK
	.align		4
        /*27e0*/ 	.byte	0x04, 0x0a
        /*27e2*/ 	.short	(.L_589 - .L_588)
	.align		4
.L_588:
        /*27e4*/ 	.word	index@(.nv.constant0._ZN7cutlass13device_kernelIN5flash11enable_sm90INS1_16FlashAttnFwdSm90INS1_25CollectiveMainloopFwdSm90ILi2EN4cute5tupleIJNS5_1CILi1EEES8_S8_EEENS6_IJNS7_ILi128EEESA_NS7_ILi256EEEEEELi256ENS_12float_e4m3_tEfNS_4arch4Sm90ELb1ELb0ELb1ELb1ELb0ELb1ELb0ELb1ELb1ELb1ELb1ELb0EEENS1_21CollectiveEpilogueFwdINS6_IJSA_SB_SA_EEES9_NS_10bfloat16_tESF_Li256ELb1ELb1ELb1ELb1EEENS1_36VarlenDynamicPersistentTileSchedulerILi128ELi128ELi256ELi128ELb1ELb1ELb1ELb1ELb1ELb1EEEEEEEEEvNT_6ParamsE)
        /*27e8*/ 	.short	0x0210
        /*27ea*/ 	.short	0x0af0


	//----- nvinfo : EIATTR_SW_WAR
	.align		4
.L_589:
        /*27ec*/ 	.byte	0x04, 0x36
        /*27ee*/ 	.short	(.L_591 - .L_590)
.L_590:
        /*27f0*/ 	.word	0x00000008
.L_591:


//--------------------- .nv.info._ZN7cutlass13device_kernelIN5flash11enable_sm90INS1_16FlashAttnFwdSm90INS1_25CollectiveMainloopFwdSm90ILi2EN4cute5tupleIJNS5_1CILi1EEES8_S8_EEENS6_IJNS7_ILi128EEENS7_ILi160EEENS7_ILi192EEEEEELi192ENS_12float_e4m3_tEfNS_4arch4Sm90ELb0ELb0ELb1ELb0ELb0ELb0ELb0ELb1ELb1ELb1ELb1ELb0EEENS1_21CollectiveEpilogueFwdINS6_IJSA_SC_SB_EEES9_NS_10bfloat16_tESG_Li256ELb0ELb1ELb1ELb1EEENS1_19SingleTileSchedulerILb0ELb1ELb1ELi128EEEEEEEEEvNT_6ParamsE --------------------------
	.section	.nv.info._ZN7cutlass13device_kernelIN5flash11enable_sm90INS1_16FlashAttnFwdSm90INS1_25CollectiveMainloopFwdSm90ILi2EN4cute5tupleIJNS5_1CILi1EEES8_S8_EEENS6_IJNS7_ILi128EEENS7_ILi160EEENS7_ILi192EEEEEELi192ENS_12float_e4m3_tEfNS_4arch4Sm90ELb0ELb0ELb1ELb0ELb0ELb0ELb0ELb1ELb1ELb1ELb1ELb0EEENS1_21CollectiveEpilogueFwdINS6_IJSA_SC_SB_EEES9_NS_10bfloat16_tESG_Li256ELb0ELb1ELb1ELb1EEENS1_19SingleTileSchedulerILb0ELb1ELb1ELi128EEEEEEEEEvNT_6ParamsE,"",@"SHT_CUDA_INFO"
	.sectionflags	@""
	.align	4


	//----- nvinfo : EIATTR_CUDA_API_VERSION
	.align		4
        /*0000*/ 	.byte	0x04, 0x37
        /*0002*/ 	.short	(.L_593 - .L_592)
.L_592:
        /*0004*/ 	.word	0x00000082


	//----- nvinfo : EIATTR_KPARAM_INFO
	.align		4
.L_593:
        /*0008*/ 	.byte	0x04, 0x17
        /*000a*/ 	.short	(.L_595 - .L_594)
.L_594:
        /*000c*/ 	.word	0x00000000
        /*0010*/ 	.short	0x0000
        /*0012*/ 	.short	0x0070
        /*0014*/ 	.byte	0x00, 0xf0, 0x01, 0x28


	//----- nvinfo : EIATTR_SPARSE_MMA_MASK
	.align		4
.L_595:
        /*0018*/ 	.byte	0x03, 0x50
        /*001a*/ 	.short	0x0000


	//----- nvinfo : EIATTR_MAXREG_COUNT
	.align		4
        /*001c*/ 	.byte	0x03, 0x1b
        /*001e*/ 	.short	0x00a8


	//----- nvinfo : EIATTR_NUM_BARRIERS
	.align		4
        /*0020*/ 	.byte	0x02, 0x4c
        /*0022*/ 	.byte	0x10
	.zero		1


	//----- nvinfo : EIATTR_EXTERNS
	.align		4
        /*0024*/ 	.byte	0x04, 0x0f
        /*0026*/ 	.short	(.L_597 - .L_596)


	//   ....[0]....
	.align		4
.L_596:
        /*0028*/ 	.word	index@(__assertfail)


	//----- nvinfo : EIATTR_ANNOTATIONS
	.align		4
.L_597:
        /*002c*/ 	.byte	0x04, 0x55
        /*002e*/ 	.short	(.L_599 - .L_598)


	//   ....[0]....
.L_598:
        /* <DEDUP_REMOVED lines=15> */


	//----- nvinfo : EIATTR_MERCURY_ISA_VERSION
	.align		4
.L_599:
        /*0110*/ 	.byte	0x03, 0x5f
        /*0112*/ 	.short	0x0101


	//----- nvinfo : EIATTR_INT_WARP_WIDE_INSTR_OFFSETS
	.align		4
        /*0114*/ 	.byte	0x04, 0x31
        /*0116*/ 	.short	(.L_601 - .L_600)


	//   ....[0]....
.L_600:
        /*0118*/ 	.word	0x00000120


	//   ....[1]....
        /*011c*/ 	.word	0x000001c0


	//   ....[2]....
        /*0120*/ 	.word	0x00000230


	//----- nvinfo : EIATTR_COOP_GROUP_MASK_REGIDS
	.align		4
.L_601:
        /*0124*/ 	.byte	0x04, 0x29
        /*0126*/ 	.short	(.L_603 - .L_602)


	//   ....[0]....
.L_602:
        /*0128*/ 	.word	0xffffffff


	//   ....[1]....
        /*012c*/ 	.word	0xffffffff


	//   ....[2]....
        /*0130*/ 	.word	0xffffffff


	//   ....[3]....
        /*0134*/ 	.word	0xffffffff


	//   ....[4]....
        /*0138*/ 	.word	0xffffffff


	//   ....[5]....
        /*013c*/ 	.word	0xffffffff


	//   ....[6]....
        /*0140*/ 	.word	0xffffffff


	//   ....[7]....
        /*0144*/ 	.word	0xffffffff


	//   ....[8]....
        /*0148*/ 	.word	0xffffffff


	//   ....[9]....
        /*014c*/ 	.word	0xffffffff


	//   ....[10]....
        /*0150*/ 	.word	0xffffffff


	//   ....[11]....
        /*0154*/ 	.word	0xffffffff


	//   ....[12]....
        /*0158*/ 	.word	0xffffffff


	//   ....[13]....
        /*015c*/ 	.word	0xffffffff


	//   ....[14]....
        /*0160*/ 	.word	0xffffffff


	//   ....[15]....
        /*0164*/ 	.word	0xffffffff


	//   ....[16]....
        /*0168*/ 	.word	0xffffffff


	//   ....[17]....
        /*016c*/ 	.word	0xffffffff


	//   ....[18]....
        /*0170*/ 	.word	0xffffffff


	//   ....[19]....
        /*0174*/ 	.word	0xffffffff


	//   ....[20]....
        /*0178*/ 	.word	0xffffffff


	//   ....[21]....
        /*017c*/ 	.word	0xffffffff


	//   ....[22]....
        /*0180*/ 	.word	0xffffffff


	//   ....[23]....
        /*0184*/ 	.word	0xffffffff


	//   ....[24]....
        /*0188*/ 	.word	0xffffffff


	//   ....[25]....
        /*018c*/ 	.word	0xffffffff


	//   ....[26]....
        /*0190*/ 	.word	0xffffffff


	//   ....[27]....
        /*0194*/ 	.word	0xffffffff


	//   ....[28]....
        /*0198*/ 	.word	0xffffffff


	//   ....[29]....
        /*019c*/ 	.word	0xffffffff


	//   ....[30]....
        /*01a0*/ 	.word	0xffffffff


	//   ....[31]....
        /*01a4*/ 	.word	0xffffffff


	//   ....[32]....
        /*01a8*/ 	.word	0xffffffff


	//   ....[33]....
        /*01ac*/ 	.word	0xffffffff


	//   ....[34]....
        /*01b0*/ 	.word	0xffffffff


	//   ....[35]....
        /*01b4*/ 	.word	0xffffffff


	//   ....[36]....
        /*01b8*/ 	.word	0xffffffff


	//   ....[37]....
        /*01bc*/ 	.word	0xffffffff


	//   ....[38]....
        /*01c0*/ 	.word	0xffffffff


	//   ....[39]....
        /*01c4*/ 	.word	0xffffffff


	//   ....[40]....
        /*01c8*/ 	.word	0xffffffff


	//   ....[41]....
        /*01cc*/ 	.word	0xffffffff


	//   ....[42]....
        /*01d0*/ 	.word	0xffffffff


	//   ....[43]....
        /*01d4*/ 	.word	0xffffffff


	//   ....[44]....
        /*01d8*/ 	.word	0xffffffff


	//   ....[45]....
        /*01dc*/ 	.word	0xffffffff


	//   ....[46]....
        /*01e0*/ 	.word	0xffffffff


	//   ....[47]....
        /*01e4*/ 	.word	0xffffffff


	//   ....[48]....
        /*01e8*/ 	.word	0xffffffff


	//   ....[49]....
        /*01ec*/ 	.word	0xffffffff


	//   ....[50]....
        /*01f0*/ 	.word	0xffffffff


	//   ....[51]....
        /*01f4*/ 	.word	0xffffffff


	//   ....[52]....
        /*01f8*/ 	.word	0xffffffff


	//   ....[53]....
        /*01fc*/ 	.word	0xffffffff


	//   ....[54]....
        /*0200*/ 	.word	0xffffffff


	//   ....[55]....
        /*0204*/ 	.word	0xffffffff


	//   ....[56]....
        /*0208*/ 	.word	0xffffffff


	//   ....[57]....
        /*020c*/ 	.word	0xffffffff


	//   ....[58]....
        /*0210*/ 	.word	0xffffffff


	//   ....[59]....
        /*0214*/ 	.word	0xffffffff


	//   ....[60]....
        /*0218*/ 	.word	0xffffffff


	//   ....[61]....
        /*021c*/ 	.word	0xffffffff


	//   ....[62]....
        /*0220*/ 	.word	0xffffffff


	//   ....[63]....
        /*0224*/ 	.word	0xffffffff


	//   ....[64]....
        /*0228*/ 	.word	0xffffffff


	//   ....[65]....
        /*022c*/ 	.word	0xffffffff


	//   ....[66]....
        /*0230*/ 	.word	0xffffffff


	//   ....[67]....
        /*0234*/ 	.word	0xffffffff


	//   ....[68]....
        /*0238*/ 	.word	0xffffffff


	//   ....[69]....
        /*023c*/ 	.word	0xffffffff


	//   ....[70]....
        /*0240*/ 	.word	0xffffffff


	//   ....[71]....
        /*0244*/ 	.word	0xffffffff


	//   ....[72]....
        /*0248*/ 	.word	0xffffffff


	//   ....[73]....
        /*024c*/ 	.word	0xffffffff


	//   ....[74]....
        /*0250*/ 	.word	0xffffffff


	//   ....[75]....
        /*0254*/ 	.word	0xffffffff


	//   ....[76]....
        /*0258*/ 	.word	0xffffffff


	//   ....[77]....
        /*025c*/ 	.word	0xffffffff


	//   ....[78]....
        /*0260*/ 	.word	0xffffffff


	//   ....[79]....
        /*0264*/ 	.word	0xffffffff


	//   ....[80]....
        /*0268*/ 	.word	0xffffffff


	//   ....[81]....
        /*026c*/ 	.word	0xffffffff


	//   ....[82]....
        /*0270*/ 	.word	0xffffffff


	//   ....[83]....
        /*0274*/ 	.word	0xffffffff


	//   ....[84]....
        /*0278*/ 	.word	0xffffffff


	//   ....[85]....
        /*027c*/ 	.word	0xffffffff


	//   ....[86]....
        /*0280*/ 	.word	0xffffffff


	//   ....[87]....
        /*0284*/ 	.word	0xffffffff


	//   ....[88]....
        /*0288*/ 	.word	0xffffffff


	//   ....[89]....
        /*028c*/ 	.word	0xffffffff


	//   ....[90]....
        /*0290*/ 	.word	0xffffffff


	//   ....[91]....
        /*0294*/ 	.word	0xffffffff


	//   ....[92]....
        /*0298*/ 	.word	0xffffffff


	//   ....[93]....
        /*029c*/ 	.word	0xffffffff


	//   ....[94]....
        /*02a0*/ 	.word	0xffffffff


	//   ....[95]....
        /*02a4*/ 	.word	0xffffffff


	//   ....[96]....
        /*02a8*/ 	.word	0xffffffff


	//   ....[97]....
        /*02ac*/ 	.word	0xffffffff


	//   ....[98]....
        /*02b0*/ 	.word	0xffffffff


	//   ....[99]....
        /*02b4*/ 	.word	0xffffffff


	//   ....[100]....
        /*02b8*/ 	.word	0xffffffff


	//   ....[101]....
        /*02bc*/ 	.word	0xffffffff


	//   ....[102]....
        /*02c0*/ 	.word	0xffffffff


	//   ....[103]....
        /*02c4*/ 	.word	0xffffffff


	//   ....[104]....
        /*02c8*/ 	.word	0xffffffff


	//   ....[105]....
        /*02cc*/ 	.word	0xffffffff


	//   ....[106]....
        /*02d0*/ 	.word	0xffffffff


	//   ....[107]....
        /*02d4*/ 	.word	0xffffffff


	//   ....[108]....
        /*02d8*/ 	.word	0xffffffff


	//   ....[109]....
        /*02dc*/ 	.word	0xffffffff


	//   ....[110]....
        /*02e0*/ 	.word	0xffffffff


	//   ....[111]....
        /*02e4*/ 	.word	0xffffffff


	//   ....[112]....
        /*02e8*/ 	.word	0xffffffff


	//   ....[113]....
        /*02ec*/ 	.word	0xffffffff


	//   ....[114]....
        /*02f0*/ 	.word	0xffffffff


	//   ....[115]....
        /*02f4*/ 	.word	0xffffffff


	//   ....[116]....
        /*02f8*/ 	.word	0xffffffff


	//   ....[117]....
        /*02fc*/ 	.word	0xffffffff


	//   ....[118]....
        /*0300*/ 	.word	0xffffffff


	//   ....[119]....
        /*0304*/ 	.word	0xffffffff


	//   ....[120]....
        /*0308*/ 	.word	0xffffffff


	//   ....[121]....
        /*030c*/ 	.word	0xffffffff


	//   ....[122]....
        /*0310*/ 	.word	0xffffffff


	//   ....[123]....
        /*0314*/ 	.word	0xffffffff


	//   ....[124]....
        /*0318*/ 	.word	0xffffffff


	//   ....[125]....
        /*031c*/ 	.word	0xffffffff


	//   ....[126]....
        /*0320*/ 	.word	0xffffffff


	//   ....[127]....
        /*0324*/ 	.word	0xffffffff


	//   ....[128]....
        /*0328*/ 	.word	0xffffffff


	//   ....[129]....
        /*032c*/ 	.word	0xffffffff


	//   ....[130]....
        /*0330*/ 	.word	0xffffffff


	//   ....[131]....
        /*0334*/ 	.word	0xffffffff


	//   ....[132]....
        /*0338*/ 	.word	0xffffffff


	//   ....[133]....
        /*033c*/ 	.word	0xffffffff


	//   ....[134]....
        /*0340*/ 	.word	0xffffffff


	//   ....[135]....
        /*0344*/ 	.word	0x0500000f


	//   ....[136]....
        /*0348*/ 	.word	0x0500000f


	//   ....[137]....
        /*034c*/ 	.word	0x0500000f


	//   ....[138]....
        /*0350*/ 	.word	0x0500000f


	//   ....[139]....
        /*0354*/ 	.word	0x0500000f


	//   ....[140]....
        /*0358*/ 	.word	0x0500000f


	//   ....[141]....
        /*035c*/ 	.word	0x0500000f


	//   ....[142]....
        /*0360*/ 	.word	0x0500000f


	//   ....[143]....
        /*0364*/ 	.word	0x0500000f


	//----- nvinfo : EIATTR_COOP_GROUP_INSTR_OFFSETS
	.align		4
.L_603:
        /*0368*/ 	.byte	0x04, 0x28
        /*036a*/ 	.short	(.L_605 - .L_604)


	//   ....[0]....
.L_604:
        /*036c*/ 	.word	0x00000060


	//   ....[1]....
        /*0370*/ 	.word	0x00000130


	//   ....[2]....
        /*0374*/ 	.word	0x000001e0


	//   ....[3]....
        /*0378*/ 	.word	0x000003a0


	//   ....[4]....
        /*037c*/ 	.word	0x00000500


	//   ....[5]....
        /*0380*/ 	.word	0x00000620


	//   ....[6]....
        /*0384*/ 	.word	0x00000780


	//   ....[7]....
        /*0388*/ 	.word	0x000011e0


	//   ....[8]....
        /*038c*/ 	.word	0x000039e0


	//   ....[9]....
        /*0390*/ 	.word	0x00003a80


	//   ....[10]....
        /*0394*/ 	.word	0x00003e00


	//   ....[11]....
        /*0398*/ 	.word	0x00003f60


	//   ....[12]....
        /*039c*/ 	.word	0x00007540


	//   ....[13]....
        /*03a0*/ 	.word	0x000075a0


	//   ....[14]....
        /*03a4*/ 	.word	0x00007600


	//   ....[15]....
        /*03a8*/ 	.word	0x00007610


	//   ....[16]....
        /*03ac*/ 	.word	0x00009300


	//   ....[17]....
        /*03b0*/ 	.word	0x00009310


	//   ....[18]....
        /*03b4*/ 	.word	0x00009390


	//   ....[19]....
        /*03b8*/ 	.word	0x000093a0


	//   ....[20]....
        /*03bc*/ 	.word	0x0000a5a0


	//   ....[21]....
        /*03c0*/ 	.word	0x0000a5b0


	//   ....[22]....
        /*03c4*/ 	.word	0x0000a5c0


	//   ....[23]....
        /*03c8*/ 	.word	0x0000a5e0


	//   ....[24]....
        /*03cc*/ 	.word	0x0000a5f0


	//   ....[25]....
        /*03d0*/ 	.word	0x0000a600


	//   ....[26]....
        /*03d4*/ 	.word	0x0000a610


	//   ....[27]....
        /*03d8*/ 	.word	0x0000a620


	//   ....[28]....
        /*03dc*/ 	.word	0x0000a630


	//   ....[29]....
        /*03e0*/ 	.word	0x0000a640


	//   ....[30]....
        /*03e4*/ 	.word	0x0000a650


	//   ....[31]....
        /*03e8*/ 	.word	0x0000a660


	//   ....[32]....
        /*03ec*/ 	.word	0x0000a670


	//   ....[33]....
        /*03f0*/ 	.word	0x0000a680


	//   ....[34]....
        /*03f4*/ 	.word	0x0000a690


	//   ....[35]....
        /*03f8*/ 	.word	0x0000a6a0


	//   ....[36]....
        /*03fc*/ 	.word	0x0000a6b0


	//   ....[37]....
        /*0400*/ 	.word	0x0000a6c0


	//   ....[38]....
        /*0404*/ 	.word	0x0000a6d0


	//   ....[39]....
        /*0408*/ 	.word	0x0000a6e0


	//   ....[40]....
        /*040c*/ 	.word	0x0000a6f0


	//   ....[41]....
        /*0410*/ 	.word	0x0000a700


	//   ....[42]....
        /*0414*/ 	.word	0x0000a710


	//   ....[43]....
        /*0418*/ 	.word	0x0000a720


	//   ....[44]....
        /*041c*/ 	.word	0x0000a740


	//   ....[45]....
        /*0420*/ 	.word	0x0000a750


	//   ....[46]....
        /*0424*/ 	.word	0x0000a770


	//   ....[47]....
        /*0428*/ 	.word	0x0000a780


	//   ....[48]....
        /*042c*/ 	.word	0x0000a790


	//   ....[49]....
        /*0430*/ 	.word	0x0000a7a0


	//   ....[50]....
        /*0434*/ 	.word	0x0000a7c0


	//   ....[51]....
        /*0438*/ 	.word	0x0000a7e0


	//   ....[52]....
        /*043c*/ 	.word	0x0000a7f0


	//   ....[53]....
        /*0440*/ 	.word	0x0000a800


	//   ....[54]....
        /*0444*/ 	.word	0x0000a810


	//   ....[55]....
        /*0448*/ 	.word	0x0000a820


	//   ....[56]....
        /*044c*/ 	.word	0x0000a830


	//   ....[57]....
        /*0450*/ 	.word	0x0000a850


	//   ....[58]....
        /*0454*/ 	.word	0x0000a860


	//   ....[59]....
        /*0458*/ 	.word	0x0000a890


	//   ....[60]....
        /*045c*/ 	.word	0x0000a8c0


	//   ....[61]....
        /*0460*/ 	.word	0x0000a8e0


	//   ....[62]....
        /*0464*/ 	.word	0x0000a8f0


	//   ....[63]....
        /*0468*/ 	.word	0x0000a900


	//   ....[64]....
        /*046c*/ 	.word	0x0000a920


	//   ....[65]....
        /*0470*/ 	.word	0x0000a940


	//   ....[66]....
        /*0474*/ 	.word	0x0000a970


	//   ....[67]....
        /*0478*/ 	.word	0x0000a980


	//   ....[68]....
        /*047c*/ 	.word	0x0000a990


	//   ....[69]....
        /*0480*/ 	.word	0x0000a9a0


	//   ....[70]....
        /*0484*/ 	.word	0x0000a9b0


	//   ....[71]....
        /*0488*/ 	.word	0x0000a9c0


	//   ....[72]....
        /*048c*/ 	.word	0x0000a9e0


	//   ....[73]....
        /*0490*/ 	.word	0x0000aa00


	//   ....[74]....
        /*0494*/ 	.word	0x0000aa10


	//   ....[75]....
        /*0498*/ 	.word	0x0000aa30


	//   ....[76]....
        /*049c*/ 	.word	0x0000aa40


	//   ....[77]....
        /*04a0*/ 	.word	0x0000aa60


	//   ....[78]....
        /*04a4*/ 	.word	0x0000aa70


	//   ....[79]....
        /*04a8*/ 	.word	0x0000aa80


	//   ....[80]....
        /*04ac*/ 	.word	0x0000aa90


	//   ....[81]....
        /*04b0*/ 	.word	0x0000aab0


	//   ....[82]....
        /*04b4*/ 	.word	0x0000aac0


	//   ....[83]....
        /*04b8*/ 	.word	0x0000aae0


	//   ....[84]....
        /*04bc*/ 	.word	0x0000ab00


	//   ....[85]....
        /*04c0*/ 	.word	0x0000ab20


	//   ....[86]....
        /*04c4*/ 	.word	0x0000ab30


	//   ....[87]....
        /*04c8*/ 	.word	0x0000ab50


	//   ....[88]....
        /*04cc*/ 	.word	0x0000ab70


	//   ....[89]....
        /*04d0*/ 	.word	0x0000ab90


	//   ....[90]....
        /*04d4*/ 	.word	0x0000aba0


	//   ....[91]....
        /*04d8*/ 	.word	0x0000abc0


	//   ....[92]....
        /*04dc*/ 	.word	0x0000abe0


	//   ....[93]....
        /*04e0*/ 	.word	0x0000ac00


	//   ....[94]....
        /*04e4*/ 	.word	0x0000ac30


	//   ....[95]....
        /*04e8*/ 	.word	0x0000ac50


	//   ....[96]....
        /*04ec*/ 	.word	0x0000ac60


	//   ....[97]....
        /*04f0*/ 	.word	0x0000ac70


	//   ....[98]....
        /*04f4*/ 	.word	0x0000ac80


	//   ....[99]....
        /*04f8*/ 	.word	0x0000ac90


	//   ....[100]....
        /*04fc*/ 	.word	0x0000aca0


	//   ....[101]....
        /*0500*/ 	.word	0x0000acb0


	//   ....[102]....
        /*0504*/ 	.word	0x0000acd0


	//   ....[103]....
        /*0508*/ 	.word	0x0000ad00


	//   ....[104]....
        /*050c*/ 	.word	0x0000ad30


	//   ....[105]....
        /*0510*/ 	.word	0x0000ad60


	//   ....[106]....
        /*0514*/ 	.word	0x0000ad90


	//   ....[107]....
        /*0518*/ 	.word	0x0000adc0


	//   ....[108]....
        /*051c*/ 	.word	0x0000adf0


	//   ....[109]....
        /*0520*/ 	.word	0x0000ae30


	//   ....[110]....
        /*0524*/ 	.word	0x0000ae70


	//   ....[111]....
        /*0528*/ 	.word	0x0000aea0


	//   ....[112]....
        /*052c*/ 	.word	0x0000aed0


	//   ....[113]....
        /*0530*/ 	.word	0x0000aef0


	//   ....[114]....
        /*0534*/ 	.word	0x0000af00


	//   ....[115]....
        /*0538*/ 	.word	0x0000af10


	//   ....[116]....
        /*053c*/ 	.word	0x0000b3b0


	//   ....[117]....
        /*0540*/ 	.word	0x0000b410


	//   ....[118]....
        /*0544*/ 	.word	0x0000b440


	//   ....[119]....
        /*0548*/ 	.word	0x0000b480


	//   ....[120]....
        /*054c*/ 	.word	0x0000b4c0


	//   ....[121]....
        /*0550*/ 	.word	0x0000b4f0


	//   ....[122]....
        /*0554*/ 	.word	0x0000bea0


	//   ....[123]....
        /*0558*/ 	.word	0x0000bed0


	//   ....[124]....
        /*055c*/ 	.word	0x0000ccf0


	//   ....[125]....
        /*0560*/ 	.word	0x0000d9a0


	//   ....[126]....
        /*0564*/ 	.word	0x0000e600


	//   ....[127]....
        /*0568*/ 	.word	0x0000e630


	//   ....[128]....
        /*056c*/ 	.word	0x0000e660


	//   ....[129]....
        /*0570*/ 	.word	0x0000e730


	//   ....[130]....
        /*0574*/ 	.word	0x0000e750


	//   ....[131]....
        /*0578*/ 	.word	0x0000e7f0


	//   ....[132]....
        /*057c*/ 	.word	0x0000e810


	//   ....[133]....
        /*0580*/ 	.word	0x0000e820


	//   ....[134]....
        /*0584*/ 	.word	0x00010f50


	//   ....[135]....
        /*0588*/ 	.word	0x00011440


	//   ....[136]....
        /*058c*/ 	.word	0x00011610


	//   ....[137]....
        /*0590*/ 	.word	0x00011670


	//   ....[138]....
        /*0594*/ 	.word	0x00011770


	//   ....[139]....
        /*0598*/ 	.word	0x00011840


	//   ....[140]....
        /*059c*/ 	.word	0x000118b0


	//   ....[141]....
        /*05a0*/ 	.word	0x000119c0


	//   ....[142]....
        /*05a4*/ 	.word	0x00011a30


	//   ....[143]....
        /*05a8*/ 	.word	0x00011b30


	//----- nvinfo : EIATTR_REG_RECONFIG
	.align		4
.L_605:
        /*05ac*/ 	.byte	0x01, 0x54
	.zero		2


	//----- nvinfo : EIATTR_SYSCALL_OFFSETS
	.align		4
        /*05b0*/ 	.byte	0x04, 0x46
        /*05b2*/ 	.short	(.L_607 - .L_606)


	//   ....[0]....
.L_606:
        /*05b4*/ 	.word	0x000013a0


	//   ....[1]....
        /*05b8*/ 	.word	0x0000d360


	//   ....[2]....
        /*05bc*/ 	.word	0x0000d4a0


	//   ....[3]....
        /*05c0*/ 	.word	0x0000d5e0


	//   ....[4]....
        /*05c4*/ 	.word	0x0000d700


	//   ....[5]....
        /*05c8*/ 	.word	0x0000e1d0


	//----- nvinfo : EIATTR_MBARRIER_INSTR_OFFSETS
	.align		4
.L_607:
        /*05cc*/ 	.byte	0x04, 0x39
        /*05ce*/ 	.short	(.L_609 - .L_608)


	//   ....[0]....
.L_608:
        /*05d0*/ 	.word	0x00000250
        /*05d4*/ 	.word	0x000000ff
        /*05d8*/ 	.word	0x00033400
        /*05dc*/ 	.short	0x0100
        /*05de*/ 	.byte	0x08
	.zero		1


	//   ....[1]....
        /*05e0*/ 	.word	0x00000260
        /*05e4*/ 	.word	0x000000ff
        /*05e8*/ 	.word	0x00033420
        /*05ec*/ 	.short	0x0100
        /*05ee*/ 	.byte	0x08
	.zero		1


	//   ....[2]....
        /*05f0*/ 	.word	0x00000350
        /*05f4*/ 	.word	0x000000ff
        /*05f8*/ 	.word	0x00033430
        /*05fc*/ 	.short	0x0100
        /*05fe*/ 	.byte	0x08
	.zero		1


	//   ....[3]....
        /*0600*/ 	.word	0x00000360
        /*0604*/ 	.word	0x000000ff
        /*0608*/ 	.word	0x00033440
        /*060c*/ 	.short	0x0100
        /*060e*/ 	.byte	0x08
	.zero		1


	//   ....[4]....
        /*0610*/ 	.word	0x00000370
        /*0614*/ 	.word	0x000000ff
        /*0618*/ 	.word	0x00033438
        /*061c*/ 	.short	0x0100
        /*061e*/ 	.byte	0x08
	.zero		1


	//   ....[5]....
        /*0620*/ 	.word	0x00000380
        /*0624*/ 	.word	0x000000ff
        /*0628*/ 	.word	0x00033448
        /*062c*/ 	.short	0x0100
        /*062e*/ 	.byte	0x08
	.zero		1


	//   ....[6]....
        /*0630*/ 	.word	0x000004b0
        /*0634*/ 	.word	0x000000ff
        /*0638*/ 	.word	0x00033450
        /*063c*/ 	.short	0x0100
        /*063e*/ 	.byte	0x08
	.zero		1


	//   ....[7]....
        /*0640*/ 	.word	0x000004c0
        /*0644*/ 	.word	0x000000ff
        /*0648*/ 	.word	0x00033460
        /*064c*/ 	.short	0x0100
        /*064e*/ 	.byte	0x08
	.zero		1


	//   ....[8]....
        /*0650*/ 	.word	0x000004d0
        /*0654*/ 	.word	0x000000ff
        /*0658*/ 	.word	0x00033458
        /*065c*/ 	.short	0x0100
        /*065e*/ 	.byte	0x08
	.zero		1


	//   ....[9]....
        /*0660*/ 	.word	0x000004e0
        /*0664*/ 	.word	0x000000ff
        /*0668*/ 	.word	0x00033468
        /*066c*/ 	.short	0x0100
        /*066e*/ 	.byte	0x08
	.zero		1


	//   ....[10]....
        /*0670*/ 	.word	0x000005d0
        /*0674*/ 	.word	0x000000ff
        /*0678*/ 	.word	0x00033470
        /*067c*/ 	.short	0x0100
        /*067e*/ 	.byte	0x06
	.zero		1


	//   ....[11]....
        /*0680*/ 	.word	0x000005e0
        /*0684*/ 	.word	0x000000ff
        /*0688*/ 	.word	0x00033480
        /*068c*/ 	.short	0x0100
        /*068e*/ 	.byte	0x06
	.zero		1


	//   ....[12]....
        /*0690*/ 	.word	0x000005f0
        /*0694*/ 	.word	0x000000ff
        /*0698*/ 	.word	0x00033478
        /*069c*/ 	.short	0x0100
        /*069e*/ 	.byte	0x06
	.zero		1


	//   ....[13]....
        /*06a0*/ 	.word	0x00000600
        /*06a4*/ 	.word	0x000000ff
        /*06a8*/ 	.word	0x00033488
        /*06ac*/ 	.short	0x0100
        /*06ae*/ 	.byte	0x06
	.zero		1


	//   ....[14]....
        /*06b0*/ 	.word	0x00000730
        /*06b4*/ 	.word	0x000000ff
        /*06b8*/ 	.word	0x00033490
        /*06bc*/ 	.short	0x0100
        /*06be*/ 	.byte	0x08
	.zero		1


	//   ....[15]....
        /*06c0*/ 	.word	0x00000740
        /*06c4*/ 	.word	0x000000ff
        /*06c8*/ 	.word	0x000334a0
        /*06cc*/ 	.short	0x0100
        /*06ce*/ 	.byte	0x08
	.zero		1


	//   ....[16]....
        /*06d0*/ 	.word	0x00000750
        /*06d4*/ 	.word	0x000000ff
        /*06d8*/ 	.word	0x00033498
        /*06dc*/ 	.short	0x0100
        /*06de*/ 	.byte	0x08
	.zero		1


	//   ....[17]....
        /*06e0*/ 	.word	0x00000760
        /*06e4*/ 	.word	0x000000ff
        /*06e8*/ 	.word	0x000334a8
        /*06ec*/ 	.short	0x0100
        /*06ee*/ 	.byte	0x08
	.zero		1


	//   ....[18]....
        /*06f0*/ 	.word	0x00000890
        /*06f4*/ 	.word	0x000000ff
        /*06f8*/ 	.word	0x000334b0
        /*06fc*/ 	.short	0x0100
        /*06fe*/ 	.byte	0x08
	.zero		1


	//   ....[19]....
        /*0700*/ 	.word	0x000008a0
        /*0704*/ 	.word	0x000000ff
        /*0708*/ 	.word	0x000334c0
        /*070c*/ 	.short	0x0100
        /*070e*/ 	.byte	0x08
	.zero		1


	//   ....[20]....
        /*0710*/ 	.word	0x000008b0
        /*0714*/ 	.word	0x000000ff
        /*0718*/ 	.word	0x000334b8
        /*071c*/ 	.short	0x0100
        /*071e*/ 	.byte	0x08
	.zero		1


	//   ....[21]....
        /*0720*/ 	.word	0x000008c0
        /*0724*/ 	.word	0x000000ff
        /*0728*/ 	.word	0x000334c8
        /*072c*/ 	.short	0x0100
        /*072e*/ 	.byte	0x08
	.zero		1


	//   ....[22]....
        /*0730*/ 	.word	0x00001620
        /*0734*/ 	.word	0x000000ff
        /*0738*/ 	.word	0x00033400
        /*073c*/ 	.short	0x010a
        /*073e*/ 	.byte	0x28
	.zero		1


	//   ....[23]....
        /*0740*/ 	.word	0x000016a0
        /*0744*/ 	.word	0x000000ff
        /*0748*/ 	.word	0x00033430
        /*074c*/ 	.short	0x010a
        /*074e*/ 	.byte	0x28
	.zero		1


	//   ....[24]....
        /*0750*/ 	.word	0x00001720
        /*0754*/ 	.word	0x000000ff
        /*0758*/ 	.word	0x00033430
        /*075c*/ 	.short	0x010a
        /*075e*/ 	.byte	0x28
	.zero		1


	//   ....[25]....
        /*0760*/ 	.word	0x000044e0
        /*0764*/ 	.word	0x0000000f
        /*0768*/ 	.word	0x00000000
        /*076c*/ 	.short	0x0101
        /*076e*/ 	.byte	0x3f
	.zero		1


	//   ....[26]....
        /*0770*/ 	.word	0x00005790
        /*0774*/ 	.word	0x000000ff
        /*0778*/ 	.word	0x00033430
        /*077c*/ 	.short	0x010a
        /*077e*/ 	.byte	0x04
	.zero		1


	//   ....[27]....
        /*0780*/ 	.word	0x000057d0
        /*0784*/ 	.word	0x000000ff
        /*0788*/ 	.word	0x00033430
        /*078c*/ 	.short	0x010a
        /*078e*/ 	.byte	0x04
	.zero		1


	//   ....[28]....
        /*0790*/ 	.word	0x00006480
        /*0794*/ 	.word	0x000000ff
        /*0798*/ 	.word	0x00033450
        /*079c*/ 	.short	0x010a
        /*079e*/ 	.byte	0x04
	.zero		1


	//   ....[29]....
        /*07a0*/ 	.word	0x000064c0
        /*07a4*/ 	.word	0x000000ff
        /*07a8*/ 	.word	0x00033450
        /*07ac*/ 	.short	0x010a
        /*07ae*/ 	.byte	0x04
	.zero		1


	//   ....[30]....
        /*07b0*/ 	.word	0x00008370
        /*07b4*/ 	.word	0x00000006
        /*07b8*/ 	.word	0x00000000
        /*07bc*/ 	.short	0x0101
        /*07be*/ 	.byte	0x3f
	.zero		1


	//   ....[31]....
        /*07c0*/ 	.word	0x00008790
        /*07c4*/ 	.word	0x000000ff
        /*07c8*/ 	.word	0x00000000
        /*07cc*/ 	.short	0x0101
        /*07ce*/ 	.byte	0x04
	.zero		1


	//   ....[32]....
        /*07d0*/ 	.word	0x00009010
        /*07d4*/ 	.word	0x000000ff
        /*07d8*/ 	.word	0x00033450
        /*07dc*/ 	.short	0x010a
        /*07de*/ 	.byte	0x05
	.zero		1


	//   ....[33]....
        /*07e0*/ 	.word	0x00009050
        /*07e4*/ 	.word	0x000000ff
        /*07e8*/ 	.word	0x00033450
        /*07ec*/ 	.short	0x010a
        /*07ee*/ 	.byte	0x05
	.zero		1


	//   ....[34]....
        /*07f0*/ 	.word	0x00009660
        /*07f4*/ 	.word	0x000000ff
        /*07f8*/ 	.word	0x00000000
        /*07fc*/ 	.short	0x0101
        /*07fe*/ 	.byte	0x04
	.zero		1


	//   ....[35]....
        /*0800*/ 	.word	0x0000b4e0
        /*0804*/ 	.word	0x000000ff
        /*0808*/ 	.word	0x00000000
        /*080c*/ 	.short	0x0101
        /*080e*/ 	.byte	0x04
	.zero		1


	//   ....[36]....
        /*0810*/ 	.word	0x0000dbd0
        /*0814*/ 	.word	0x000000ff
        /*0818*/ 	.word	0x00033480
        /*081c*/ 	.short	0x010a
        /*081e*/ 	.byte	0x28
	.zero		1


	//   ....[37]....
        /*0820*/ 	.word	0x0000de00
        /*0824*/ 	.word	0x000000ff
        /*0828*/ 	.word	0x00033440
        /*082c*/ 	.short	0x010a
        /*082e*/ 	.byte	0x28
	.zero		1


	//   ....[38]....
        /*0830*/ 	.word	0x0000e990
        /*0834*/ 	.word	0x000000ff
        /*0838*/ 	.word	0x00033400
        /*083c*/ 	.short	0x0107
        /*083e*/ 	.byte	0x28
	.zero		1


	//   ....[39]....
        /*0840*/ 	.word	0x0000ea00
        /*0844*/ 	.word	0x000000ff
        /*0848*/ 	.word	0x00033400
        /*084c*/ 	.short	0x0101
        /*084e*/ 	.byte	0x28
	.zero		1


	//   ....[40]....
        /*0850*/ 	.word	0x0000ea20
        /*0854*/ 	.word	0x000000ff
        /*0858*/ 	.word	0x00033420
        /*085c*/ 	.short	0x010a
        /*085e*/ 	.byte	0x28
	.zero		1


	//   ....[41]....
        /*0860*/ 	.word	0x0000ed30
        /*0864*/ 	.word	0x00000006
        /*0868*/ 	.word	0x00033480
        /*086c*/ 	.short	0x010a
        /*086e*/ 	.byte	0x3f
	.zero		1


	//   ....[42]....
        /*0870*/ 	.word	0x0000f150
        /*0874*/ 	.word	0x00000006
        /*0878*/ 	.word	0x00033440
        /*087c*/ 	.short	0x010a
        /*087e*/ 	.byte	0x3f
	.zero		1


	//   ....[43]....
        /*0880*/ 	.word	0x0000f590
        /*0884*/ 	.word	0x00000003
        /*0888*/ 	.word	0x00033470
        /*088c*/ 	.short	0x010a
        /*088e*/ 	.byte	0x3f
	.zero		1


	//   ....[44]....
        /*0890*/ 	.word	0x0000f600
        /*0894*/ 	.word	0x00000003
        /*0898*/ 	.word	0x00033460
        /*089c*/ 	.short	0x010a
        /*089e*/ 	.byte	0x3f
	.zero		1


	//   ....[45]....
        /*08a0*/ 	.word	0x000100e0
        /*08a4*/ 	.word	0x00000003
        /*08a8*/ 	.word	0x00033450
        /*08ac*/ 	.short	0x0101
        /*08ae*/ 	.byte	0x3f
	.zero		1


	//   ....[46]....
        /*08b0*/ 	.word	0x00010160
        /*08b4*/ 	.word	0x00000003
        /*08b8*/ 	.word	0x00000000
        /*08bc*/ 	.short	0x0101
        /*08be*/ 	.byte	0x3f
	.zero		1


	//   ....[47]....
        /*08c0*/ 	.word	0x00010290
        /*08c4*/ 	.word	0x00000000
        /*08c8*/ 	.word	0x00033470
        /*08cc*/ 	.short	0x010a
        /*08ce*/ 	.byte	0x3f
	.zero		1


	//   ....[48]....
        /*08d0*/ 	.word	0x00010300
        /*08d4*/ 	.word	0x00000000
        /*08d8*/ 	.word	0x00033460
        /*08dc*/ 	.short	0x010a
        /*08de*/ 	.byte	0x3f
	.zero		1


	//   ....[49]....
        /*08e0*/ 	.word	0x00010de0
        /*08e4*/ 	.word	0x00000000
        /*08e8*/ 	.word	0x00033450
        /*08ec*/ 	.short	0x0101
        /*08ee*/ 	.byte	0x3f
	.zero		1


	//   ....[50]....
        /*08f0*/ 	.word	0x00010e50
        /*08f4*/ 	.word	0x00000002
        /*08f8*/ 	.word	0x00000000
        /*08fc*/ 	.short	0x0101
        /*08fe*/ 	.byte	0x3f
	.zero		1


	//   ....[51]....
        /*0900*/ 	.word	0x00010f00
        /*0904*/ 	.word	0x00000006
        /*0908*/ 	.word	0x00033420
        /*090c*/ 	.short	0x010a
        /*090e*/ 	.byte	0x3f
	.zero		1


	//   ....[52]....
        /*0910*/ 	.word	0x00011040
        /*0914*/ 	.word	0x00000007
        /*0918*/ 	.word	0x00000000
        /*091c*/ 	.short	0x010a
        /*091e*/ 	.byte	0x3f
	.zero		1


	//   ....[53]....
        /*0920*/ 	.word	0x000110b0
        /*0924*/ 	.word	0x00000005
        /*0928*/ 	.word	0x00000000
        /*092c*/ 	.short	0x010a
        /*092e*/ 	.byte	0x3f
	.zero		1


	//   ....[54]....
        /*0930*/ 	.word	0x00011100
        /*0934*/ 	.word	0x00000005
        /*0938*/ 	.word	0x00033460
        /*093c*/ 	.short	0x010a
        /*093e*/ 	.byte	0x3f
	.zero		1


	//   ....[55]....
        /*0940*/ 	.word	0x00011150
        /*0944*/ 	.word	0x00000003
        /*0948*/ 	.word	0x00033460
        /*094c*/ 	.short	0x010a
        /*094e*/ 	.byte	0x3f
	.zero		1


	//   ....[56]....
        /*0950*/ 	.word	0x00011190
        /*0954*/ 	.word	0x00000005
        /*0958*/ 	.word	0x00033480
        /*095c*/ 	.short	0x010a
        /*095e*/ 	.byte	0x3f
	.zero		1


	//   ....[57]....
        /*0960*/ 	.word	0x000111b0
        /*0964*/ 	.word	0x00000003
        /*0968*/ 	.word	0x00033480
        /*096c*/ 	.short	0x010a
        /*096e*/ 	.byte	0x3f
	.zero		1


	//   ....[58]....
        /*0970*/ 	.word	0x00011220
        /*0974*/ 	.word	0x00000003
        /*0978*/ 	.word	0x00033400
        /*097c*/ 	.short	0x010a
        /*097e*/ 	.byte	0x3f
	.zero		1


	//   ....[59]....
        /*0980*/ 	.word	0x00011280
        /*0984*/ 	.word	0x00000003
        /*0988*/ 	.word	0x00033430
        /*098c*/ 	.short	0x010a
        /*098e*/ 	.byte	0x3f
	.zero		1


	//   ....[60]....
        /*0990*/ 	.word	0x000112e0
        /*0994*/ 	.word	0x0000000c
        /*0998*/ 	.word	0x00033430
        /*099c*/ 	.short	0x010a
        /*099e*/ 	.byte	0x3f
	.zero		1


	//   ....[61]....
        /*09a0*/ 	.word	0x00011340
        /*09a4*/ 	.word	0x0000000b
        /*09a8*/ 	.word	0x00033450
        /*09ac*/ 	.short	0x010a
        /*09ae*/ 	.byte	0x3f
	.zero		1


	//   ....[62]....
        /*09b0*/ 	.word	0x000113a0
        /*09b4*/ 	.word	0x00000000
        /*09b8*/ 	.word	0x00033450
        /*09bc*/ 	.short	0x010a
        /*09be*/ 	.byte	0x3f
	.zero		1


	//   ....[63]....
        /*09c0*/ 	.word	0x00011500
        /*09c4*/ 	.word	0x00000003
        /*09c8*/ 	.word	0x00033480
        /*09cc*/ 	.short	0x010a
        /*09ce*/ 	.byte	0x3f
	.zero		1


	//   ....[64]....
        /*09d0*/ 	.word	0x00011560
        /*09d4*/ 	.word	0x00000003
        /*09d8*/ 	.word	0x00033440
        /*09dc*/ 	.short	0x010a
        /*09de*/ 	.byte	0x3f
	.zero		1


	//   ....[65]....
        /*09e0*/ 	.word	0x00011b70
        /*09e4*/ 	.word	0x00000003
        /*09e8*/ 	.word	0x00033420
        /*09ec*/ 	.short	0x010a
        /*09ee*/ 	.byte	0x3f
	.zero		1


	//   ....[66]....
        /*09f0*/ 	.word	0x00011bc0
        /*09f4*/ 	.word	0x00000006
        /*09f8*/ 	.word	0x00033480
        /*09fc*/ 	.short	0x010a
        /*09fe*/ 	.byte	0x3f
	.zero		1


	//   ....[67]....
        /*0a00*/ 	.word	0x00011c10
        /*0a04*/ 	.word	0x00000006
        /*0a08*/ 	.word	0x00033440
        /*0a0c*/ 	.short	0x010a
        /*0a0e*/ 	.byte	0x3f
	.zero		1


	//   ....[68]....
        /*0a10*/ 	.word	0x00011c60
        /*0a14*/ 	.word	0x00000003
        /*0a18*/ 	.word	0x00033470
        /*0a1c*/ 	.short	0x010a
        /*0a1e*/ 	.byte	0x3f
	.zero		1


	//   ....[69]....
        /*0a20*/ 	.word	0x00011cb0
        /*0a24*/ 	.word	0x00000003
        /*0a28*/ 	.word	0x00033460
        /*0a2c*/ 	.short	0x010a
        /*0a2e*/ 	.byte	0x3f
	.zero		1


	//   ....[70]....
        /*0a30*/ 	.word	0x00011d00
        /*0a34*/ 	.word	0x00000000
        /*0a38*/ 	.word	0x00033470
        /*0a3c*/ 	.short	0x010a
        /*0a3e*/ 	.byte	0x3f
	.zero		1


	//   ....[71]....
        /*0a40*/ 	.word	0x00011d50
        /*0a44*/ 	.word	0x00000000
        /*0a48*/ 	.word	0x00033460
        /*0a4c*/ 	.short	0x010a
        /*0a4e*/ 	.byte	0x3f
	.zero		1


	//   ....[72]....
        /*0a50*/ 	.word	0x00011da0
        /*0a54*/ 	.word	0x00000006
        /*0a58*/ 	.word	0x00033420
        /*0a5c*/ 	.short	0x010a
        /*0a5e*/ 	.byte	0x3f
	.zero		1


	//   ....[73]....
        /*0a60*/ 	.word	0x00011df0
        /*0a64*/ 	.word	0x00000007
        /*0a68*/ 	.word	0x00000000
        /*0a6c*/ 	.short	0x010a
        /*0a6e*/ 	.byte	0x3f
	.zero		1


	//   ....[74]....
        /*0a70*/ 	.word	0x00011e40
        /*0a74*/ 	.word	0x00000005
        /*0a78*/ 	.word	0x00000000
        /*0a7c*/ 	.short	0x010a
        /*0a7e*/ 	.byte	0x3f
	.zero		1


	//   ....[75]....
        /*0a80*/ 	.word	0x00011e90
        /*0a84*/ 	.word	0x00000005
        /*0a88*/ 	.word	0x00033460
        /*0a8c*/ 	.short	0x010a
        /*0a8e*/ 	.byte	0x3f
	.zero		1


	//   ....[76]....
        /*0a90*/ 	.word	0x00011ee0
        /*0a94*/ 	.word	0x00000003
        /*0a98*/ 	.word	0x00033460
        /*0a9c*/ 	.short	0x010a
        /*0a9e*/ 	.byte	0x3f
	.zero		1


	//   ....[77]....
        /*0aa0*/ 	.word	0x00011f30
        /*0aa4*/ 	.word	0x00000005
        /*0aa8*/ 	.word	0x00033480
        /*0aac*/ 	.short	0x010a
        /*0aae*/ 	.byte	0x3f
	.zero		1


	//----- nvinfo : EIATTR_NUM_MBARRIERS
	.align		4
.L_609:
        /*0ab0*/ 	.byte	0x03, 0x38
        /*0ab2*/ 	.short	0x0016


	//----- nvinfo : EIATTR_EXIT_INSTR_OFFSETS
	.align		4
        /*0ab4*/ 	.byte	0x04, 0x1c
        /*0ab6*/ 	.short	(.L_611 - .L_610)


	//   ....[0]....
.L_610:
        /*0ab8*/ 	.word	0x00011200


	//----- nvinfo : EIATTR_MAX_THREADS
	.align		4
.L_611:
        /*0abc*/ 	.byte	0x04, 0x05
        /*0abe*/ 	.short	(.L_613 - .L_612)
.L_612:
        /*0ac0*/ 	.word	0x00000180
        /*0ac4*/ 	.word	0x00000001
        /*0ac8*/ 	.word	0x00000001


	//----- nvinfo : EIATTR_CRS_STACK_SIZE
	.align		4
.L_613:
        /*0acc*/ 	.byte	0x04, 0x1e
        /*0ace*/ 	.short	(.L_615 - .L_614)
.L_614:
        /*0ad0*/ 	.word	0x00000000


	//----- nvinfo : EIATTR_CBANK_PARAM_SIZE
	.align		4
.L_615:
        /*0ad4*/ 	.byte	0x03, 0x19
        /*0ad6*/ 	.short	0x0a70


	//----- nvinfo : EIATTR_PARAM_CBANK
	.align		4
        /*0ad8*/ 	.byte	0x04, 0x0a
        /*0ada*/ 	.short	(.L_617 - .L_616)
	.align		4
.L_616:
        /*0adc*/ 	.word	index@(.nv.constant0._ZN7cutlass13device_kernelIN5flash11enable_sm90INS1_16FlashAttnFwdSm90INS1_25CollectiveMainloopFwdSm90ILi2EN4cute5tupleIJNS5_1CILi1EEES8_S8_EEENS6_IJNS7_ILi128EEENS7_ILi160EEENS7_ILi192EEEEEELi192ENS_12float_e4m3_tEfNS_4arch4Sm90ELb0ELb0ELb1ELb0ELb0ELb0ELb0ELb1ELb1ELb1ELb1ELb0EEENS1_21CollectiveEpilogueFwdINS6_IJSA_SC_SB_EEES9_NS_10bfloat16_tESG_Li256ELb0ELb1ELb1ELb1EEENS1_19SingleTileSchedulerILb0ELb1ELb1ELi128EEEEEEEEEvNT_6ParamsE)
        /*0ae0*/ 	.short	0x0210
        /*0ae2*/ 	.short	0x0a70


	//----- nvinfo : EIATTR_SW_WAR
	.align		4
.L_617:
        /*0ae4*/ 	.byte	0x04, 0x36
        /*0ae6*/ 	.short	(.L_619 - .L_618)
.L_618:
        /*0ae8*/ 	.word	0x00000008
.L_619:


//--------------------- .nv.info._ZN7cutlass13device_kernelIN5flash11enable_sm90INS1_16FlashAttnFwdSm90INS1_25CollectiveMainloopFwdSm90ILi2EN4cute5tupleIJNS5_1CILi1EEES8_S8_EEENS6_IJNS7_ILi128EEENS7_ILi160EEENS7_ILi192EEEEEELi192ENS_12float_e4m3_tEfNS_4arch4Sm90ELb0ELb0ELb1ELb1ELb0ELb0ELb0ELb1ELb1ELb1ELb1ELb0EEENS1_21CollectiveEpilogueFwdINS6_IJSA_SC_SB_EEES9_NS_10bfloat16_tESG_Li256ELb1ELb1ELb1ELb1EEENS1_36VarlenDynamicPersistentTileSchedulerILi128ELi160ELi256ELi128ELb1ELb1ELb1ELb0ELb1ELb1EEEEEEEEEvNT_6ParamsE --------------------------
	.section	.nv.info._ZN7cutlass13device_kernelIN5flash11enable_sm90INS1_16FlashAttnFwdSm90INS1_25CollectiveMainloopFwdSm90ILi2EN4cute5tupleIJNS5_1CILi1EEES8_S8_EEENS6_IJNS7_ILi128EEENS7_ILi160EEENS7_ILi192EEEEEELi192ENS_12float_e4m3_tEfNS_4arch4Sm90ELb0ELb0ELb1ELb1ELb0ELb0ELb0ELb1ELb1ELb1ELb1ELb0EEENS1_21CollectiveEpilogueFwdINS6_IJSA_SC_SB_EEES9_NS_10bfloat16_tESG_Li256ELb1ELb1ELb1ELb1EEENS1_36VarlenDynamicPersistentTileSchedulerILi128ELi160ELi256ELi128ELb1ELb1ELb1ELb0ELb1ELb1EEEEEEEEEvNT_6ParamsE,"",@"SHT_CUDA_INFO"
	.sectionflags	@""
	.align	4


	//----- nvinfo : EIATTR_CUDA_API_VERSION
	.align		4
        /*0000*/ 	.byte	0x04, 0x37
        /*0002*/ 	.short	(.L_621 - .L_620)
.L_620:
        /*0004*/ 	.word	0x00000082


	//----- nvinfo : EIATTR_KPARAM_INFO
	.align		4
.L_621:
        /*0008*/ 	.byte	0x04, 0x17
        /*000a*/ 	.short	(.L_623 - .L_622)
.L_622:
        /*000c*/ 	.word	0x00000000
        /*0010*/ 	.short	0x0000
        /*0012*/ 	.short	0x0070
        /*0014*/ 	.byte	0x00, 0xf0, 0x01, 0x2a


	//----- nvinfo : EIATTR_SPARSE_MMA_MASK
	.align		4
.L_623:
        /*0018*/ 	.byte	0x03, 0x50
        /*001a*/ 	.short	0x0000


	//----- nvinfo : EIATTR_MAXREG_COUNT
	.align		4
        /*001c*/ 	.byte	0x03, 0x1b
        /*001e*/ 	.short	0x00a8


	//----- nvinfo : EIATTR_NUM_BARRIERS
	.align		4
        /*0020*/ 	.byte	0x02, 0x4c
        /*0022*/ 	.byte	0x10
	.zero		1


	//----- nvinfo : EIATTR_EXTERNS
	.align		4
        /*0024*/ 	.byte	0x04, 0x0f
        /*0026*/ 	.short	(.L_625 - .L_624)


	//   ....[0]....
	.align		4
.L_624:
        /*0028*/ 	.word	index@(__assertfail)


	//----- nvinfo : EIATTR_ANNOTATIONS
	.align		4
.L_625:
        /*002c*/ 	.byte	0x04, 0x55
        /*002e*/ 	.short	(.L_627 - .L_626)


	//   ....[0]....
.L_626:
        /* <DEDUP_REMOVED lines=49> */


	//----- nvinfo : EIATTR_MERCURY_ISA_VERSION
	.align		4
.L_627:
        /*0330*/ 	.byte	0x03, 0x5f
        /*0332*/ 	.short	0x0101


	//----- nvinfo : EIATTR_UNUSED_LOAD_BYTE_OFFSET
	.align		4
        /*0334*/ 	.byte	0x04, 0x44
        /*0336*/ 	.short	(.L_629 - .L_628)


	//   ....[0]....
.L_628:
        /*0338*/ 	.word	0x00000a40
        /*033c*/ 	.word	0x0000fff0


	//   ....[1]....
        /*0340*/ 	.word	0x0000a7e0
        /*0344*/ 	.word	0x0000fff0


	//----- nvinfo : EIATTR_INT_WARP_WIDE_INSTR_OFFSETS
	.align		4
.L_629:
        /*0348*/ 	.byte	0x04, 0x31
        /*034a*/ 	.short	(.L_631 - .L_630)


	//   ....[0]....
.L_630:
        /*034c*/ 	.word	0x00000130


	//   ....[1]....
        /*0350*/ 	.word	0x00000170


	//   ....[2]....
        /*0354*/ 	.word	0x000001e0


	//   ....[3]....
        /*0358*/ 	.word	0x00010ee0


	//   ....[4]....
        /*035c*/ 	.word	0x00010f70


	//   ....[5]....
        /*0360*/ 	.word	0x00014170


	//   ....[6]....
        /*0364*/ 	.word	0x00014200


	//----- nvinfo : EIATTR_COOP_GROUP_MASK_REGIDS
	.align		4
.L_631:
        /*0368*/ 	.byte	0x04, 0x29
        /*036a*/ 	.short	(.L_633 - .L_632)


	//   ....[0]....
.L_632:
        /*036c*/ 	.word	0xffffffff


	//   ....[1]....
        /*0370*/ 	.word	0xffffffff


	//   ....[2]....
        /*0374*/ 	.word	0xffffffff


	//   ....[3]....
        /*0378*/ 	.word	0xffffffff


	//   ....[4]....
        /*037c*/ 	.word	0xffffffff


	//   ....[5]....
        /*0380*/ 	.word	0xffffffff


	//   ....[6]....
        /*0384*/ 	.word	0xffffffff


	//   ....[7]....
        /*0388*/ 	.word	0xffffffff


	//   ....[8]....
        /*038c*/ 	.word	0xffffffff


	//   ....[9]....
        /*0390*/ 	.word	0xffffffff


	//   ....[10]....
        /*0394*/ 	.word	0xffffffff


	//   ....[11]....
        /*0398*/ 	.word	0xffffffff


	//   ....[12]....
        /*039c*/ 	.word	0xffffffff


	//   ....[13]....
        /*03a0*/ 	.word	0xffffffff


	//   ....[14]....
        /*03a4*/ 	.word	0xffffffff


	//   ....[15]....
        /*03a8*/ 	.word	0xffffffff


	//   ....[16]....
        /*03ac*/ 	.word	0xffffffff


	//   ....[17]....
        /*03b0*/ 	.word	0xffffffff


	//   ....[18]....
        /*03b4*/ 	.word	0xffffffff


	//   ....[19]....
        /*03b8*/ 	.word	0xffffffff


	//   ....[20]....
        /*03bc*/ 	.word	0xffffffff


	//   ....[21]....
        /*03c0*/ 	.word	0xffffffff


	//   ....[22]....
        /*03c4*/ 	.word	0xffffffff


	//   ....[23]....
        /*03c8*/ 	.word	0xffffffff


	//   ....[24]....
        /*03cc*/ 	.word	0xffffffff


	//   ....[25]....
        /*03d0*/ 	.word	0xffffffff


	//   ....[26]....
        /*03d4*/ 	.word	0xffffffff


	//   ....[27]....
        /*03d8*/ 	.word	0xffffffff


	//   ....[28]....
        /*03dc*/ 	.word	0xffffffff


	//   ....[29]....
        /*03e0*/ 	.word	0xffffffff


	//   ....[30]....
        /*03e4*/ 	.word	0xffffffff


	//   ....[31]....
        /*03e8*/ 	.word	0xffffffff


	//   ....[32]....
        /*03ec*/ 	.word	0xffffffff


	//   ....[33]....
        /*03f0*/ 	.word	0xffffffff


	//   ....[34]....
        /*03f4*/ 	.word	0xffffffff


	//   ....[35]....
        /*03f8*/ 	.word	0xffffffff


	//   ....[36]....
        /*03fc*/ 	.word	0xffffffff


	//   ....[37]....
        /*0400*/ 	.word	0xffffffff


	//   ....[38]....
        /*0404*/ 	.word	0xffffffff


	//   ....[39]....
        /*0408*/ 	.word	0xffffffff


	//   ....[40]....
        /*040c*/ 	.word	0xffffffff


	//   ....[41]....
        /*0410*/ 	.word	0xffffffff


	//   ....[42]....
        /*0414*/ 	.word	0xffffffff


	//   ....[43]....
        /*0418*/ 	.word	0xffffffff


	//   ....[44]....
        /*041c*/ 	.word	0xffffffff


	//   ....[45]....
        /*0420*/ 	.word	0xffffffff


	//   ....[46]....
        /*0424*/ 	.word	0xffffffff


	//   ....[47]....
        /*0428*/ 	.word	0xffffffff


	//   ....[48]....
        /*042c*/ 	.word	0xffffffff


	//   ....[49]....
        /*0430*/ 	.word	0xffffffff


	//   ....[50]....
        /*0434*/ 	.word	0xffffffff


	//   ....[51]....
        /*0438*/ 	.word	0xffffffff


	//   ....[52]....
        /*043c*/ 	.word	0xffffffff


	//   ....[53]....
        /*0440*/ 	.word	0xffffffff


	//   ....[54]....
        /*0444*/ 	.word	0xffffffff


	//   ....[55]....
        /*0448*/ 	.word	0xffffffff


	//   ....[56]....
        /*044c*/ 	.word	0xffffffff


	//   ....[57]....
        /*0450*/ 	.word	0xffffffff


	//   ....[58]....
        /*0454*/ 	.word	0xffffffff


	//   ....[59]....
        /*0458*/ 	.word	0xffffffff


	//   ....[60]....
        /*045c*/ 	.word	0xffffffff


	//   ....[61]....
        /*0460*/ 	.word	0xffffffff


	//   ....[62]....
        /*0464*/ 	.word	0xffffffff


	//   ....[63]....
        /*0468*/ 	.word	0xffffffff


	//   ....[64]....
        /*046c*/ 	.word	0xffffffff


	//   ....[65]....
        /*0470*/ 	.word	0xffffffff


	//   ....[66]....
        /*0474*/ 	.word	0xffffffff


	//   ....[67]....
        /*0478*/ 	.word	0xffffffff


	//   ....[68]....
        /*047c*/ 	.word	0xffffffff


	//   ....[69]....
        /*0480*/ 	.word	0xffffffff


	//   ....[70]....
        /*0484*/ 	.word	0xffffffff


	//   ....[71]....
        /*0488*/ 	.word	0xffffffff


	//   ....[72]....
        /*048c*/ 	.word	0xffffffff


	//   ....[73]....
        /*0490*/ 	.word	0xffffffff


	//   ....[74]....
        /*0494*/ 	.word	0xffffffff


	//   ....[75]....
        /*0498*/ 	.word	0xffffffff


	//   ....[76]....
        /*049c*/ 	.word	0xffffffff


	//   ....[77]....
        /*04a0*/ 	.word	0xffffffff


	//   ....[78]....
        /*04a4*/ 	.word	0xffffffff


	//   ....[79]....
        /*04a8*/ 	.word	0xffffffff


	//   ....[80]....
        /*04ac*/ 	.word	0xffffffff


	//   ....[81]....
        /*04b0*/ 	.word	0xffffffff


	//   ....[82]....
        /*04b4*/ 	.word	0xffffffff


	//   ....[83]....
        /*04b8*/ 	.word	0xffffffff


	//   ....[84]....
        /*04bc*/ 	.word	0xffffffff


	//   ....[85]....
        /*04c0*/ 	.word	0xffffffff


	//   ....[86]....
        /*04c4*/ 	.word	0xffffffff


	//   ....[87]....
        /*04c8*/ 	.word	0xffffffff


	//   ....[88]....
        /*04cc*/ 	.word	0xffffffff


	//   ....[89]....
        /*04d0*/ 	.word	0xffffffff


	//   ....[90]....
        /*04d4*/ 	.word	0xffffffff


	//   ....[91]....
        /*04d8*/ 	.word	0xffffffff


	//   ....[92]....
        /*04dc*/ 	.word	0xffffffff


	//   ....[93]....
        /*04e0*/ 	.word	0xffffffff


	//   ....[94]....
        /*04e4*/ 	.word	0xffffffff


	//   ....[95]....
        /*04e8*/ 	.word	0xffffffff


	//   ....[96]....
        /*04ec*/ 	.word	0xffffffff


	//   ....[97]....
        /*04f0*/ 	.word	0xffffffff


	//   ....[98]....
        /*04f4*/ 	.word	0xffffffff


	//   ....[99]....
        /*04f8*/ 	.word	0xffffffff


	//   ....[100]....
        /*04fc*/ 	.word	0xffffffff


	//   ....[101]....
        /*0500*/ 	.word	0xffffffff


	//   ....[102]....
        /*0504*/ 	.word	0xffffffff


	//   ....[103]....
        /*0508*/ 	.word	0xffffffff


	//   ....[104]....
        /*050c*/ 	.word	0xffffffff


	//   ....[105]....
        /*0510*/ 	.word	0xffffffff


	//   ....[106]....
        /*0514*/ 	.word	0xffffffff


	//   ....[107]....
        /*0518*/ 	.word	0xffffffff


	//   ....[108]....
        /*051c*/ 	.word	0xffffffff


	//   ....[109]....
        /*0520*/ 	.word	0xffffffff


	//   ....[110]....
        /*0524*/ 	.word	0xffffffff


	//   ....[111]....
        /*0528*/ 	.word	0xffffffff


	//   ....[112]....
        /*052c*/ 	.word	0xffffffff


	//   ....[113]....
        /*0530*/ 	.word	0xffffffff


	//   ....[114]....
        /*0534*/ 	.word	0xffffffff


	//   ....[115]....
        /*0538*/ 	.word	0xffffffff


	//   ....[116]....
        /*053c*/ 	.word	0xffffffff


	//   ....[117]....
        /*0540*/ 	.word	0xffffffff


	//   ....[118]....
        /*0544*/ 	.word	0xffffffff


	//   ....[119]....
        /*0548*/ 	.word	0xffffffff


	//   ....[120]....
        /*054c*/ 	.word	0xffffffff


	//   ....[121]....
        /*0550*/ 	.word	0xffffffff


	//   ....[122]....
        /*0554*/ 	.word	0xffffffff


	//   ....[123]....
        /*0558*/ 	.word	0xffffffff


	//   ....[124]....
        /*055c*/ 	.word	0xffffffff


	//   ....[125]....
        /*0560*/ 	.word	0xffffffff


	//   ....[126]....
        /*0564*/ 	.word	0xffffffff


	//   ....[127]....
        /*0568*/ 	.word	0xffffffff


	//   ....[128]....
        /*056c*/ 	.word	0xffffffff


	//   ....[129]....
        /*0570*/ 	.word	0xffffffff


	//   ....[130]....
        /*0574*/ 	.word	0xffffffff


	//   ....[131]....
        /*0578*/ 	.word	0xffffffff


	//   ....[132]....
        /*057c*/ 	.word	0xffffffff


	//   ....[133]....
        /*0580*/ 	.word	0xffffffff


	//   ....[134]....
        /*0584*/ 	.word	0xffffffff


	//   ....[135]....
        /*0588*/ 	.word	0xffffffff


	//   ....[136]....
        /*058c*/ 	.word	0xffffffff


	//   ....[137]....
        /*0590*/ 	.word	0xffffffff


	//   ....[138]....
        /*0594*/ 	.word	0xffffffff


	//   ....[139]....
        /*0598*/ 	.word	0xffffffff


	//   ....[140]....
        /*059c*/ 	.word	0xffffffff


	//   ....[141]....
        /*05a0*/ 	.word	0xffffffff


	//   ....[142]....
        /*05a4*/ 	.word	0xffffffff


	//   ....[143]....
        /*05a8*/ 	.word	0xffffffff


	//   ....[144]....
        /*05ac*/ 	.word	0xffffffff


	//   ....[145]....
        /*05b0*/ 	.word	0xffffffff


	//   ....[146]....
        /*05b4*/ 	.word	0xffffffff


	//   ....[147]....
        /*05b8*/ 	.word	0xffffffff


	//   ....[148]....
        /*05bc*/ 	.word	0xffffffff


	//   ....[149]....
        /*05c0*/ 	.word	0xffffffff


	//   ....[150]....
        /*05c4*/ 	.word	0xffffffff


	//   ....[151]....
        /*05c8*/ 	.word	0xffffffff


	//   ....[152]....
        /*05cc*/ 	.word	0xffffffff


	//   ....[153]....
        /*05d0*/ 	.word	0xffffffff


	//   ....[154]....
        /*05d4*/ 	.word	0xffffffff


	//   ....[155]....
        /*05d8*/ 	.word	0xffffffff


	//   ....[156]....
        /*05dc*/ 	.word	0xffffffff


	//   ....[157]....
        /*05e0*/ 	.word	0xffffffff


	//   ....[158]....
        /*05e4*/ 	.word	0xffffffff


	//   ....[159]....
        /*05e8*/ 	.word	0xffffffff


	//   ....[160]....
        /*05ec*/ 	.word	0xffffffff


	//   ....[161]....
        /*05f0*/ 	.word	0xffffffff


	//   ....[162]....
        /*05f4*/ 	.word	0xffffffff


	//   ....[163]....
        /*05f8*/ 	.word	0xffffffff


	//   ....[164]....
        /*05fc*/ 	.word	0xffffffff


	//   ....[165]....
        /*0600*/ 	.word	0xffffffff


	//   ....[166]....
        /*0604*/ 	.word	0xffffffff


	//   ....[167]....
        /*0608*/ 	.word	0xffffffff


	//   ....[168]....
        /*060c*/ 	.word	0xffffffff


	//   ....[169]....
        /*0610*/ 	.word	0xffffffff


	//   ....[170]....
        /*0614*/ 	.word	0xffffffff


	//   ....[171]....
        /*0618*/ 	.word	0xffffffff


	//   ....[172]....
        /*061c*/ 	.word	0xffffffff


	//   ....[173]....
        /*0620*/ 	.word	0xffffffff


	//   ....[174]....
        /*0624*/ 	.word	0xffffffff


	//   ....[175]....
        /*0628*/ 	.word	0xffffffff


	//   ....[176]....
        /*062c*/ 	.word	0xffffffff


	//   ....[177]....
        /*0630*/ 	.word	0xffffffff


	//   ....[178]....
        /*0634*/ 	.word	0xffffffff


	//   ....[179]....
        /*0638*/ 	.word	0xffffffff


	//   ....[180]....
        /*063c*/ 	.word	0xffffffff


	//   ....[181]....
        /*0640*/ 	.word	0xffffffff


	//   ....[182]....
        /*0644*/ 	.word	0xffffffff


	//   ....[183]....
        /*0648*/ 	.word	0xffffffff


	//   ....[184]....
        /*064c*/ 	.word	0xffffffff


	//   ....[185]....
        /*0650*/ 	.word	0x0500000f


	//   ....[186]....
        /*0654*/ 	.word	0x0500000f


	//   ....[187]....
        /*0658*/ 	.word	0x0500000f


	//   ....[188]....
        /*065c*/ 	.word	0x0500000f


	//   ....[189]....
        /*0660*/ 	.word	0x0500000f


	//   ....[190]....
        /*0664*/ 	.word	0x0500000f


	//   ....[191]....
        /*0668*/ 	.word	0x0500000f


	//   ....[192]....
        /*066c*/ 	.word	0x0500000f


	//   ....[193]....
        /*0670*/ 	.word	0x0500000f


	//   ....[194]....
        /*0674*/ 	.word	0x0500000f


	//----- nvinfo : EIATTR_COOP_GROUP_INSTR_OFFSETS
	.align		4
.L_633:
        /*0678*/ 	.byte	0x04, 0x28
        /*067a*/ 	.short	(.L_635 - .L_634)


	//   ....[0]....
.L_634:
        /*067c*/ 	.word	0x00000070


	//   ....[1]....
        /*0680*/ 	.word	0x00000140


	//   ....[2]....
        /*0684*/ 	.word	0x00000190


	//   ....[3]....
        /*0688*/ 	.word	0x000003c0


	//   ....[4]....
        /*068c*/ 	.word	0x00000520


	//   ....[5]....
        /*0690*/ 	.word	0x00000640


	//   ....[6]....
        /*0694*/ 	.word	0x000007a0


	//   ....[7]....
        /*0698*/ 	.word	0x00001c50


	//   ....[8]....
        /*069c*/ 	.word	0x000042d0


	//   ....[9]....
        /*06a0*/ 	.word	0x00004310


	//   ....[10]....
        /*06a4*/ 	.word	0x000049f0


	//   ....[11]....
        /*06a8*/ 	.word	0x00004ae0


	//   ....[12]....
        /*06ac*/ 	.word	0x00007fb0


	//   ....[13]....
        /*06b0*/ 	.word	0x00007fd0


	//   ....[14]....
        /*06b4*/ 	.word	0x00007ff0


	//   ....[15]....
        /*06b8*/ 	.word	0x00008010


	//   ....[16]....
        /*06bc*/ 	.word	0x00009e20


	//   ....[17]....
        /*06c0*/ 	.word	0x00009e80


	//   ....[18]....
        /*06c4*/ 	.word	0x00009ea0


	//   ....[19]....
        /*06c8*/ 	.word	0x00009ec0


	//   ....[20]....
        /*06cc*/ 	.word	0x0000b300


	//   ....[21]....
        /*06d0*/ 	.word	0x0000b330


	//   ....[22]....
        /*06d4*/ 	.word	0x0000b370


	//   ....[23]....
        /*06d8*/ 	.word	0x0000b3b0


	//   ....[24]....
        /*06dc*/ 	.word	0x0000b3d0


	//   ....[25]....
        /*06e0*/ 	.word	0x0000b3f0


	//   ....[26]....
        /*06e4*/ 	.word	0x0000b410


	//   ....[27]....
        /*06e8*/ 	.word	0x0000b420


	//   ....[28]....
        /*06ec*/ 	.word	0x0000b430


	//   ....[29]....
        /*06f0*/ 	.word	0x0000b440


	//   ....[30]....
        /*06f4*/ 	.word	0x0000b450


	//   ....[31]....
        /*06f8*/ 	.word	0x0000b470


	//   ....[32]....
        /*06fc*/ 	.word	0x0000b490


	//   ....[33]....
        /*0700*/ 	.word	0x0000b4a0


	//   ....[34]....
        /*0704*/ 	.word	0x0000b4b0


	//   ....[35]....
        /*0708*/ 	.word	0x0000b4c0


	//   ....[36]....
        /*070c*/ 	.word	0x0000b4d0


	//   ....[37]....
        /*0710*/ 	.word	0x0000b4e0


	//   ....[38]....
        /*0714*/ 	.word	0x0000b4f0


	//   ....[39]....
        /*0718*/ 	.word	0x0000b500


	//   ....[40]....
        /*071c*/ 	.word	0x0000b510


	//   ....[41]....
        /*0720*/ 	.word	0x0000b520


	//   ....[42]....
        /*0724*/ 	.word	0x0000b530


	//   ....[43]....
        /*0728*/ 	.word	0x0000b540


	//   ....[44]....
        /*072c*/ 	.word	0x0000b550


	//   ....[45]....
        /*0730*/ 	.word	0x0000b560


	//   ....[46]....
        /*0734*/ 	.word	0x0000b570


	//   ....[47]....
        /*0738*/ 	.word	0x0000b580


	//   ....[48]....
        /*073c*/ 	.word	0x0000b590


	//   ....[49]....
        /*0740*/ 	.word	0x0000b5a0


	//   ....[50]....
        /*0744*/ 	.word	0x0000b5b0


	//   ....[51]....
        /*0748*/ 	.word	0x0000b5c0


	//   ....[52]....
        /*074c*/ 	.word	0x0000b5d0


	//   ....[53]....
        /*0750*/ 	.word	0x0000b5e0


	//   ....[54]....
        /*0754*/ 	.word	0x0000b5f0


	//   ....[55]....
        /*0758*/ 	.word	0x0000b600


	//   ....[56]....
        /*075c*/ 	.word	0x0000b610


	//   ....[57]....
        /*0760*/ 	.word	0x0000b620


	//   ....[58]....
        /*0764*/ 	.word	0x0000b630


	//   ....[59]....
        /*0768*/ 	.word	0x0000b640


	//   ....[60]....
        /*076c*/ 	.word	0x0000b650


	//   ....[61]....
        /*0770*/ 	.word	0x0000b660


	//   ....[62]....
        /*0774*/ 	.word	0x0000b670


	//   ....[63]....
        /*0778*/ 	.word	0x0000b680


	//   ....[64]....
        /*077c*/ 	.word	0x0000b690


	//   ....[65]....
        /*0780*/ 	.word	0x0000b6a0


	//   ....[66]....
        /*0784*/ 	.word	0x0000b6b0


	//   ....[67]....
        /*0788*/ 	.word	0x0000b6c0


	//   ....[68]....
        /*078c*/ 	.word	0x0000b6e0


	//   ....[69]....
        /*0790*/ 	.word	0x0000b6f0


	//   ....[70]....
        /*0794*/ 	.word	0x0000b700


	//   ....[71]....
        /*0798*/ 	.word	0x0000b710


	//   ....[72]....
        /*079c*/ 	.word	0x0000b720


	//   ....[73]....
        /*07a0*/ 	.word	0x0000b730


	//   ....[74]....
        /*07a4*/ 	.word	0x0000b740


	//   ....[75]....
        /*07a8*/ 	.word	0x0000b750


	//   ....[76]....
        /*07ac*/ 	.word	0x0000b760


	//   ....[77]....
        /*07b0*/ 	.word	0x0000b770


	//   ....[78]....
        /*07b4*/ 	.word	0x0000b780


	//   ....[79]....
        /*07b8*/ 	.word	0x0000b790


	//   ....[80]....
        /*07bc*/ 	.word	0x0000b7a0


	//   ....[81]....
        /*07c0*/ 	.word	0x0000b7b0


	//   ....[82]....
        /*07c4*/ 	.word	0x0000b7c0


	//   ....[83]....
        /*07c8*/ 	.word	0x0000b7d0


	//   ....[84]....
        /*07cc*/ 	.word	0x0000b7e0


	//   ....[85]....
        /*07d0*/ 	.word	0x0000b7f0


	//   ....[86]....
        /*07d4*/ 	.word	0x0000b800


	//   ....[87]....
        /*07d8*/ 	.word	0x0000b810


	//   ....[88]....
        /*07dc*/ 	.word	0x0000b820


	//   ....[89]....
        /*07e0*/ 	.word	0x0000b830


	//   ....[90]....
        /*07e4*/ 	.word	0x0000b840


	//   ....[91]....
        /*07e8*/ 	.word	0x0000b850


	//   ....[92]....
        /*07ec*/ 	.word	0x0000b860


	//   ....[93]....
        /*07f0*/ 	.word	0x0000b870


	//   ....[94]....
        /*07f4*/ 	.word	0x0000b880


	//   ....[95]....
        /*07f8*/ 	.word	0x0000b890


	//   ....[96]....
        /*07fc*/ 	.word	0x0000b8a0


	//   ....[97]....
        /*0800*/ 	.word	0x0000b8b0


	//   ....[98]....
        /*0804*/ 	.word	0x0000b8c0


	//   ....[99]....
        /*0808*/ 	.word	0x0000b8d0


	//   ....[100]....
        /*080c*/ 	.word	0x0000b8e0


	//   ....[101]....
        /*0810*/ 	.word	0x0000b8f0


	//   ....[102]....
        /*0814*/ 	.word	0x0000b900


	//   ....[103]....
        /*0818*/ 	.word	0x0000b910


	//   ....[104]....
        /*081c*/ 	.word	0x0000b920


	//   ....[105]....
        /*0820*/ 	.word	0x0000b930


	//   ....[106]....
        /*0824*/ 	.word	0x0000b940


	//   ....[107]....
        /*0828*/ 	.word	0x0000b950


	//   ....[108]....
        /*082c*/ 	.word	0x0000b960


	//   ....[109]....
        /*0830*/ 	.word	0x0000b970


	//   ....[110]....
        /*0834*/ 	.word	0x0000b980


	//   ....[111]....
        /*0838*/ 	.word	0x0000b990


	//   ....[112]....
        /*083c*/ 	.word	0x0000b9a0


	//   ....[113]....
        /*0840*/ 	.word	0x0000b9b0


	//   ....[114]....
        /*0844*/ 	.word	0x0000b9c0


	//   ....[115]....
        /*0848*/ 	.word	0x0000b9d0


	//   ....[116]....
        /*084c*/ 	.word	0x0000c8a0


	//   ....[117]....
        /*0850*/ 	.word	0x0000c8c0


	//   ....[118]....
        /*0854*/ 	.word	0x0000c8e0


	//   ....[119]....
        /*0858*/ 	.word	0x0000c900


	//   ....[120]....
        /*085c*/ 	.word	0x0000d220


	//   ....[121]....
        /*0860*/ 	.word	0x0000d240


	//   ....[122]....
        /*0864*/ 	.word	0x0000d370


	//   ....[123]....
        /*0868*/ 	.word	0x0000d390


	//   ....[124]....
        /*086c*/ 	.word	0x0000d490


	//   ....[125]....
        /*0870*/ 	.word	0x0000d4b0


	//   ....[126]....
        /*0874*/ 	.word	0x0000d5c0


	//   ....[127]....
        /*0878*/ 	.word	0x0000d5e0


	//   ....[128]....
        /*087c*/ 	.word	0x0000db20


	//   ....[129]....
        /*0880*/ 	.word	0x0000db30


	//   ....[130]....
        /*0884*/ 	.word	0x0000e1d0


	//   ....[131]....
        /*0888*/ 	.word	0x0000e1e0


	//   ....[132]....
        /*088c*/ 	.word	0x0000f1b0


	//   ....[133]....
        /*0890*/ 	.word	0x0000f1e0


	//   ....[134]....
        /*0894*/ 	.word	0x0000f300


	//   ....[135]....
        /*0898*/ 	.word	0x0000f320


	//   ....[136]....
        /*089c*/ 	.word	0x0000f420


	//   ....[137]....
        /*08a0*/ 	.word	0x0000f440


	//   ....[138]....
        /*08a4*/ 	.word	0x0000f550


	//   ....[139]....
        /*08a8*/ 	.word	0x0000f570


	//   ....[140]....
        /*08ac*/ 	.word	0x0000f710


	//   ....[141]....
        /*08b0*/ 	.word	0x0000f950


	//   ....[142]....
        /*08b4*/ 	.word	0x0000f980


	//   ....[143]....
        /*08b8*/ 	.word	0x0000f9c0


	//   ....[144]....
        /*08bc*/ 	.word	0x0000f9f0


	//   ....[145]....
        /*08c0*/ 	.word	0x0000fa20


	//   ....[146]....
        /*08c4*/ 	.word	0x0000fa60


	//   ....[147]....
        /*08c8*/ 	.word	0x0000fbf0


	//   ....[148]....
        /*08cc*/ 	.word	0x0000fc20


	//   ....[149]....
        /*08d0*/ 	.word	0x0000fc50


	//   ....[150]....
        /*08d4*/ 	.word	0x0000fc80


	//   ....[151]....
        /*08d8*/ 	.word	0x0000fcb0


	//   ....[152]....
        /*08dc*/ 	.word	0x0000fcf0


	//   ....[153]....
        /*08e0*/ 	.word	0x0000fd80


	//   ....[154]....
        /*08e4*/ 	.word	0x0000fdd0


	//   ....[155]....
        /*08e8*/ 	.word	0x0000fde0


	//   ....[156]....
        /*08ec*/ 	.word	0x0000fe70


	//   ....[157]....
        /*08f0*/ 	.word	0x00011690


	//   ....[158]....
        /*08f4*/ 	.word	0x00012470


	//   ....[159]....
        /*08f8*/ 	.word	0x00012490


	//   ....[160]....
        /*08fc*/ 	.word	0x000124d0


	//   ....[161]....
        /*0900*/ 	.word	0x00012540


	//   ....[162]....
        /*0904*/ 	.word	0x000125d0


	//   ....[163]....
        /*0908*/ 	.word	0x000125e0


	//   ....[164]....
        /*090c*/ 	.word	0x000125f0


	//   ....[165]....
        /*0910*/ 	.word	0x00012630


	//   ....[166]....
        /*0914*/ 	.word	0x00015220


	//   ....[167]....
        /*0918*/ 	.word	0x00015250


	//   ....[168]....
        /*091c*/ 	.word	0x00015280


	//   ....[169]....
        /*0920*/ 	.word	0x00015290


	//   ....[170]....
        /*0924*/ 	.word	0x000152e0


	//   ....[171]....
        /*0928*/ 	.word	0x00015310


	//   ....[172]....
        /*092c*/ 	.word	0x00015320


	//   ....[173]....
        /*0930*/ 	.word	0x00015350


	//   ....[174]....
        /*0934*/ 	.word	0x000154b0


	//   ....[175]....
        /*0938*/ 	.word	0x000154e0


	//   ....[176]....
        /*093c*/ 	.word	0x00015510


	//   ....[177]....
        /*0940*/ 	.word	0x00015540


	//   ....[178]....
        /*0944*/ 	.word	0x00015570


	//   ....[179]....
        /*0948*/ 	.word	0x000155b0


	//   ....[180]....
        /*094c*/ 	.word	0x00015630


	//   ....[181]....
        /*0950*/ 	.word	0x00015670


	//   ....[182]....
        /*0954*/ 	.word	0x00015680


	//   ....[183]....
        /*0958*/ 	.word	0x000156c0


	//   ....[184]....
        /*095c*/ 	.word	0x00015d40


	//   ....[185]....
        /*0960*/ 	.word	0x00016260


	//   ....[186]....
        /*0964*/ 	.word	0x00016420


	//   ....[187]....
        /*0968*/ 	.word	0x00016490


	//   ....[188]....
        /*096c*/ 	.word	0x00016500


	//   ....[189]....
        /*0970*/ 	.word	0x000165b0


	//   ....[190]....
        /*0974*/ 	.word	0x00016670


	//   ....[191]....
        /*0978*/ 	.word	0x00016770


	//   ....[192]....
        /*097c*/ 	.word	0x000167d0


	//   ....[193]....
        /*0980*/ 	.word	0x000168b0


	//   ....[194]....
        /*0984*/ 	.word	0x00016c00


	//----- nvinfo : EIATTR_REG_RECONFIG
	.align		4
.L_635:
        /*0988*/ 	.byte	0x01, 0x54
	.zero		2


	//----- nvinfo : EIATTR_SYSCALL_OFFSETS
	.align		4
        /*098c*/ 	.byte	0x04, 0x46
        /*098e*/ 	.short	(.L_637 - .L_636)


	//   ....[0]....
.L_636:
        /*0990*/ 	.word	0x00001dd0


	//   ....[1]....
        /*0994*/ 	.word	0x000110e0


	//   ....[2]....
        /*0998*/ 	.word	0x00011270


	//   ....[3]....
        /*099c*/ 	.word	0x000113c0


	//   ....[4]....
        /*09a0*/ 	.word	0x00011500


	//   ....[5]....
        /*09a4*/ 	.word	0x00012050


	//----- nvinfo : EIATTR_MBARRIER_INSTR_OFFSETS
	.align		4
.L_637:
        /*09a8*/ 	.byte	0x04, 0x39
        /*09aa*/ 	.short	(.L_639 - .L_638)


	//   ....[0]....
.L_638:
        /*09ac*/ 	.word	0x00000270
        /*09b0*/ 	.word	0x000000ff
        /*09b4*/ 	.word	0x00033400
        /*09b8*/ 	.short	0x0100
        /*09ba*/ 	.byte	0x08
	.zero		1


	//   ....[1]....
        /*09bc*/ 	.word	0x00000280
        /*09c0*/ 	.word	0x000000ff
        /*09c4*/ 	.word	0x00033420
        /*09c8*/ 	.short	0x0100
        /*09ca*/ 	.byte	0x08
	.zero		1


	//   ....[2]....
        /*09cc*/ 	.word	0x00000370
        /*09d0*/ 	.word	0x000000ff
        /*09d4*/ 	.word	0x00033430
        /*09d8*/ 	.short	0x0100
        /*09da*/ 	.byte	0x08
	.zero		1


	//   ....[3]....
        /*09dc*/ 	.word	0x00000380
        /*09e0*/ 	.word	0x000000ff
        /*09e4*/ 	.word	0x00033440
        /*09e8*/ 	.short	0x0100
        /*09ea*/ 	.byte	0x08
	.zero		1


	//   ....[4]....
        /*09ec*/ 	.word	0x00000390
        /*09f0*/ 	.word	0x000000ff
        /*09f4*/ 	.word	0x00033438
        /*09f8*/ 	.short	0x0100
        /*09fa*/ 	.byte	0x08
	.zero		1


	//   ....[5]....
        /*09fc*/ 	.word	0x000003a0
        /*0a00*/ 	.word	0x000000ff
        /*0a04*/ 	.word	0x00033448
        /*0a08*/ 	.short	0x0100
        /*0a0a*/ 	.byte	0x08
	.zero		1


	//   ....[6]....
        /*0a0c*/ 	.word	0x000004d0
        /*0a10*/ 	.word	0x000000ff
        /*0a14*/ 	.word	0x00033450
        /*0a18*/ 	.short	0x0100
        /*0a1a*/ 	.byte	0x08
	.zero		1


	//   ....[7]....
        /*0a1c*/ 	.word	0x000004e0
        /*0a20*/ 	.word	0x000000ff
        /*0a24*/ 	.word	0x00033460
        /*0a28*/ 	.short	0x0100
        /*0a2a*/ 	.byte	0x08
	.zero		1


	//   ....[8]....
        /*0a2c*/ 	.word	0x000004f0
        /*0a30*/ 	.word	0x000000ff
        /*0a34*/ 	.word	0x00033458
        /*0a38*/ 	.short	0x0100
        /*0a3a*/ 	.byte	0x08
	.zero		1


	//   ....[9]....
        /*0a3c*/ 	.word	0x00000500
        /*0a40*/ 	.word	0x000000ff
        /*0a44*/ 	.word	0x00033468
        /*0a48*/ 	.short	0x0100
        /*0a4a*/ 	.byte	0x08
	.zero		1


	//   ....[10]....
        /*0a4c*/ 	.word	0x000005f0
        /*0a50*/ 	.word	0x000000ff
        /*0a54*/ 	.word	0x00033470
        /*0a58*/ 	.short	0x0100
        /*0a5a*/ 	.byte	0x06
	.zero		1


	//   ....[11]....
        /*0a5c*/ 	.word	0x00000600
        /*0a60*/ 	.word	0x000000ff
        /*0a64*/ 	.word	0x00033480
        /*0a68*/ 	.short	0x0100
        /*0a6a*/ 	.byte	0x06
	.zero		1


	//   ....[12]....
        /*0a6c*/ 	.word	0x00000610
        /*0a70*/ 	.word	0x000000ff
        /*0a74*/ 	.word	0x00033478
        /*0a78*/ 	.short	0x0100
        /*0a7a*/ 	.byte	0x06
	.zero		1


	//   ....[13]....
        /*0a7c*/ 	.word	0x00000620
        /*0a80*/ 	.word	0x000000ff
        /*0a84*/ 	.word	0x00033488
        /*0a88*/ 	.short	0x0100
        /*0a8a*/ 	.byte	0x06
	.zero		1


	//   ....[14]....
        /*0a8c*/ 	.word	0x00000750
        /*0a90*/ 	.word	0x000000ff
        /*0a94*/ 	.word	0x00033490
        /*0a98*/ 	.short	0x0100
        /*0a9a*/ 	.byte	0x08
	.zero		1


	//   ....[15]....
        /*0a9c*/ 	.word	0x00000760
        /*0aa0*/ 	.word	0x000000ff
        /*0aa4*/ 	.word	0x000334a0
        /*0aa8*/ 	.short	0x0100
        /*0aaa*/ 	.byte	0x08
	.zero		1


	//   ....[16]....
        /*0aac*/ 	.word	0x00000770
        /*0ab0*/ 	.word	0x000000ff
        /*0ab4*/ 	.word	0x00033498
        /*0ab8*/ 	.short	0x0100
        /*0aba*/ 	.byte	0x08
	.zero		1


	//   ....[17]....
        /*0abc*/ 	.word	0x00000780
        /*0ac0*/ 	.word	0x000000ff
        /*0ac4*/ 	.word	0x000334a8
        /*0ac8*/ 	.short	0x0100
        /*0aca*/ 	.byte	0x08
	.zero		1


	//   ....[18]....
        /*0acc*/ 	.word	0x000008b0
        /*0ad0*/ 	.word	0x000000ff
        /*0ad4*/ 	.word	0x000334b0
        /*0ad8*/ 	.short	0x0100
        /*0ada*/ 	.byte	0x08
	.zero		1


	//   ....[19]....
        /*0adc*/ 	.word	0x000008c0
        /*0ae0*/ 	.word	0x000000ff
        /*0ae4*/ 	.word	0x000334c0
        /*0ae8*/ 	.short	0x0100
        /*0aea*/ 	.byte	0x08
	.zero		1


	//   ....[20]....
        /*0aec*/ 	.word	0x000008d0
        /*0af0*/ 	.word	0x000000ff
        /*0af4*/ 	.word	0x000334b8
        /*0af8*/ 	.short	0x0100
        /*0afa*/ 	.byte	0x08
	.zero		1


	//   ....[21]....
        /*0afc*/ 	.word	0x000008e0
        /*0b00*/ 	.word	0x000000ff
        /*0b04*/ 	.word	0x000334c8
        /*0b08*/ 	.short	0x0100
        /*0b0a*/ 	.byte	0x08
	.zero		1


	//   ....[22]....
        /*0b0c*/ 	.word	0x00002080
        /*0b10*/ 	.word	0x00000002
        /*0b14*/ 	.word	0x00033400
        /*0b18*/ 	.short	0x010a
        /*0b1a*/ 	.byte	0x3f
	.zero		1


	//   ....[23]....
        /*0b1c*/ 	.word	0x00002120
        /*0b20*/ 	.word	0x00000005
        /*0b24*/ 	.word	0x00033430
        /*0b28*/ 	.short	0x010a
        /*0b2a*/ 	.byte	0x3f
	.zero		1


	//   ....[24]....
        /*0b2c*/ 	.word	0x00002190
        /*0b30*/ 	.word	0x00000005
        /*0b34*/ 	.word	0x00033430
        /*0b38*/ 	.short	0x010a
        /*0b3a*/ 	.byte	0x3f
	.zero		1


	//   ....[25]....
        /*0b3c*/ 	.word	0x00004db0
        /*0b40*/ 	.word	0x00000018
        /*0b44*/ 	.word	0x00000000
        /*0b48*/ 	.short	0x0101
        /*0b4a*/ 	.byte	0x3f
	.zero		1


	//   ....[26]....
        /*0b4c*/ 	.word	0x000061c0
        /*0b50*/ 	.word	0x000000ff
        /*0b54*/ 	.word	0x00033430
        /*0b58*/ 	.short	0x010a
        /*0b5a*/ 	.byte	0x06
	.zero		1


	//   ....[27]....
        /*0b5c*/ 	.word	0x00006200
        /*0b60*/ 	.word	0x000000ff
        /*0b64*/ 	.word	0x00033430
        /*0b68*/ 	.short	0x010a
        /*0b6a*/ 	.byte	0x06
	.zero		1


	//   ....[28]....
        /*0b6c*/ 	.word	0x00006e80
        /*0b70*/ 	.word	0x000000ff
        /*0b74*/ 	.word	0x00033450
        /*0b78*/ 	.short	0x010a
        /*0b7a*/ 	.byte	0x06
	.zero		1


	//   ....[29]....
        /*0b7c*/ 	.word	0x00006ec0
        /*0b80*/ 	.word	0x000000ff
        /*0b84*/ 	.word	0x00033450
        /*0b88*/ 	.short	0x010a
        /*0b8a*/ 	.byte	0x06
	.zero		1


	//   ....[30]....
        /*0b8c*/ 	.word	0x000090c0
        /*0b90*/ 	.word	0x000000c2
        /*0b94*/ 	.word	0x00000000
        /*0b98*/ 	.short	0x0101
        /*0b9a*/ 	.byte	0x3f
	.zero		1


	//   ....[31]....
        /*0b9c*/ 	.word	0x00009270
        /*0ba0*/ 	.word	0x0000000a
        /*0ba4*/ 	.word	0x00000000
        /*0ba8*/ 	.short	0x0101
        /*0baa*/ 	.byte	0x3f
	.zero		1


	//   ....[32]....
        /*0bac*/ 	.word	0x00009ad0
        /*0bb0*/ 	.word	0x0000000f
        /*0bb4*/ 	.word	0x00033450
        /*0bb8*/ 	.short	0x010a
        /*0bba*/ 	.byte	0x3f
	.zero		1


	//   ....[33]....
        /*0bbc*/ 	.word	0x00009b60
        /*0bc0*/ 	.word	0x0000000f
        /*0bc4*/ 	.word	0x00033450
        /*0bc8*/ 	.short	0x010a
        /*0bca*/ 	.byte	0x3f
	.zero		1


	//   ....[34]....
        /*0bcc*/ 	.word	0x0000a160
        /*0bd0*/ 	.word	0x00000009
        /*0bd4*/ 	.word	0x00000000
        /*0bd8*/ 	.short	0x0101
        /*0bda*/ 	.byte	0x3f
	.zero		1


	//   ....[35]....
        /*0bdc*/ 	.word	0x0000d210
        /*0be0*/ 	.word	0x000000ff
        /*0be4*/ 	.word	0x00000000
        /*0be8*/ 	.short	0x0101
        /*0bea*/ 	.byte	0x08
	.zero		1


	//   ....[36]....
        /*0bec*/ 	.word	0x0000d880
        /*0bf0*/ 	.word	0x000000ff
        /*0bf4*/ 	.word	0x00000000
        /*0bf8*/ 	.short	0x0101
        /*0bfa*/ 	.byte	0x08
	.zero		1


	//   ....[37]....
        /*0bfc*/ 	.word	0x00011920
        /*0c00*/ 	.word	0x00000003
        /*0c04*/ 	.word	0x00033480
        /*0c08*/ 	.short	0x010a
        /*0c0a*/ 	.byte	0x3f
	.zero		1


	//   ....[38]....
        /*0c0c*/ 	.word	0x00011ba0
        /*0c10*/ 	.word	0x00000003
        /*0c14*/ 	.word	0x00033440
        /*0c18*/ 	.short	0x010a
        /*0c1a*/ 	.byte	0x3f
	.zero		1


	//   ....[39]....
        /*0c1c*/ 	.word	0x00012740
        /*0c20*/ 	.word	0x00000011
        /*0c24*/ 	.word	0x00033400
        /*0c28*/ 	.short	0x0107
        /*0c2a*/ 	.byte	0x3f
	.zero		1


	//   ....[40]....
        /*0c2c*/ 	.word	0x00012840
        /*0c30*/ 	.word	0x00000011
        /*0c34*/ 	.word	0x00033400
        /*0c38*/ 	.short	0x0101
        /*0c3a*/ 	.byte	0x3f
	.zero		1


	//   ....[41]....
        /*0c3c*/ 	.word	0x00012860
        /*0c40*/ 	.word	0x00000011
        /*0c44*/ 	.word	0x00033420
        /*0c48*/ 	.short	0x010a
        /*0c4a*/ 	.byte	0x3f
	.zero		1


	//   ....[42]....
        /*0c4c*/ 	.word	0x00012ba0
        /*0c50*/ 	.word	0x00000005
        /*0c54*/ 	.word	0x00033480
        /*0c58*/ 	.short	0x010a
        /*0c5a*/ 	.byte	0x3f
	.zero		1


	//   ....[43]....
        /*0c5c*/ 	.word	0x00012fe0
        /*0c60*/ 	.word	0x00000005
        /*0c64*/ 	.word	0x00033440
        /*0c68*/ 	.short	0x010a
        /*0c6a*/ 	.byte	0x3f
	.zero		1


	//   ....[44]....
        /*0c6c*/ 	.word	0x00013490
        /*0c70*/ 	.word	0x00000003
        /*0c74*/ 	.word	0x00033470
        /*0c78*/ 	.short	0x010a
        /*0c7a*/ 	.byte	0x3f
	.zero		1


	//   ....[45]....
        /*0c7c*/ 	.word	0x00013500
        /*0c80*/ 	.word	0x00000003
        /*0c84*/ 	.word	0x00033460
        /*0c88*/ 	.short	0x010a
        /*0c8a*/ 	.byte	0x3f
	.zero		1


	//   ....[46]....
        /*0c8c*/ 	.word	0x00014040
        /*0c90*/ 	.word	0x00000003
        /*0c94*/ 	.word	0x00033450
        /*0c98*/ 	.short	0x0101
        /*0c9a*/ 	.byte	0x3f
	.zero		1


	//   ....[47]....
        /*0c9c*/ 	.word	0x000140c0
        /*0ca0*/ 	.word	0x00000003
        /*0ca4*/ 	.word	0x00000000
        /*0ca8*/ 	.short	0x0101
        /*0caa*/ 	.byte	0x3f
	.zero		1


	//   ....[48]....
        /*0cac*/ 	.word	0x00014300
        /*0cb0*/ 	.word	0x00000000
        /*0cb4*/ 	.word	0x00033470
        /*0cb8*/ 	.short	0x010a
        /*0cba*/ 	.byte	0x3f
	.zero		1


	//   ....[49]....
        /*0cbc*/ 	.word	0x00014370
        /*0cc0*/ 	.word	0x00000000
        /*0cc4*/ 	.word	0x00033460
        /*0cc8*/ 	.short	0x010a
        /*0cca*/ 	.byte	0x3f
	.zero		1


	//   ....[50]....
        /*0ccc*/ 	.word	0x00014ee0
        /*0cd0*/ 	.word	0x00000000
        /*0cd4*/ 	.word	0x00033450
        /*0cd8*/ 	.short	0x0101
        /*0cda*/ 	.byte	0x3f
	.zero		1


	//   ....[51]....
        /*0cdc*/ 	.word	0x00014f30
        /*0ce0*/ 	.word	0x00000002
        /*0ce4*/ 	.word	0x00000000
        /*0ce8*/ 	.short	0x0101
        /*0cea*/ 	.byte	0x3f
	.zero		1


	//   ....[52]....
        /*0cec*/ 	.word	0x00015cc0
        /*0cf0*/ 	.word	0x00000000
        /*0cf4*/ 	.word	0x00033420
        /*0cf8*/ 	.short	0x010a
        /*0cfa*/ 	.byte	0x3f
	.zero		1


	//   ....[53]....
        /*0cfc*/ 	.word	0x00015e80
        /*0d00*/ 	.word	0x00000006
        /*0d04*/ 	.word	0x00000000
        /*0d08*/ 	.short	0x010a
        /*0d0a*/ 	.byte	0x3f
	.zero		1


	//   ....[54]....
        /*0d0c*/ 	.word	0x00015ef0
        /*0d10*/ 	.word	0x00000007
        /*0d14*/ 	.word	0x00000000
        /*0d18*/ 	.short	0x010a
        /*0d1a*/ 	.byte	0x3f
	.zero		1


	//   ....[55]....
        /*0d1c*/ 	.word	0x00015f50
        /*0d20*/ 	.word	0x00000004
        /*0d24*/ 	.word	0x00033460
        /*0d28*/ 	.short	0x010a
        /*0d2a*/ 	.byte	0x3f
	.zero		1


	//   ....[56]....
        /*0d2c*/ 	.word	0x00015fa0
        /*0d30*/ 	.word	0x00000003
        /*0d34*/ 	.word	0x00033460
        /*0d38*/ 	.short	0x010a
        /*0d3a*/ 	.byte	0x3f
	.zero		1


	//   ....[57]....
        /*0d3c*/ 	.word	0x00015fe0
        /*0d40*/ 	.word	0x00000004
        /*0d44*/ 	.word	0x00033480
        /*0d48*/ 	.short	0x010a
        /*0d4a*/ 	.byte	0x3f
	.zero		1


	//   ....[58]....
        /*0d4c*/ 	.word	0x00016000
        /*0d50*/ 	.word	0x00000003
        /*0d54*/ 	.word	0x00033480
        /*0d58*/ 	.short	0x010a
        /*0d5a*/ 	.byte	0x3f
	.zero		1


	//   ....[59]....
        /*0d5c*/ 	.word	0x00016060
        /*0d60*/ 	.word	0x00000002
        /*0d64*/ 	.word	0x00033400
        /*0d68*/ 	.short	0x010a
        /*0d6a*/ 	.byte	0x3f
	.zero		1


	//   ....[60]....
        /*0d6c*/ 	.word	0x000160b0
        /*0d70*/ 	.word	0x00000005
        /*0d74*/ 	.word	0x00033430
        /*0d78*/ 	.short	0x010a
        /*0d7a*/ 	.byte	0x3f
	.zero		1


	//   ....[61]....
        /*0d7c*/ 	.word	0x00016110
        /*0d80*/ 	.word	0x00000003
        /*0d84*/ 	.word	0x00033430
        /*0d88*/ 	.short	0x010a
        /*0d8a*/ 	.byte	0x3f
	.zero		1


	//   ....[62]....
        /*0d8c*/ 	.word	0x00016170
        /*0d90*/ 	.word	0x00000003
        /*0d94*/ 	.word	0x00033450
        /*0d98*/ 	.short	0x010a
        /*0d9a*/ 	.byte	0x3f
	.zero		1


	//   ....[63]....
        /*0d9c*/ 	.word	0x000161c0
        /*0da0*/ 	.word	0x0000000f
        /*0da4*/ 	.word	0x00033450
        /*0da8*/ 	.short	0x010a
        /*0daa*/ 	.byte	0x3f
	.zero		1


	//   ....[64]....
        /*0dac*/ 	.word	0x00016310
        /*0db0*/ 	.word	0x00000003
        /*0db4*/ 	.word	0x00033480
        /*0db8*/ 	.short	0x010a
        /*0dba*/ 	.byte	0x3f
	.zero		1


	//   ....[65]....
        /*0dbc*/ 	.word	0x00016360
        /*0dc0*/ 	.word	0x00000003
        /*0dc4*/ 	.word	0x00033440
        /*0dc8*/ 	.short	0x010a
        /*0dca*/ 	.byte	0x3f
	.zero		1


	//   ....[66]....
        /*0dcc*/ 	.word	0x000168f0
        /*0dd0*/ 	.word	0x00000011
        /*0dd4*/ 	.word	0x00033420
        /*0dd8*/ 	.short	0x010a
        /*0dda*/ 	.byte	0x3f
	.zero		1


	//   ....[67]....
        /*0ddc*/ 	.word	0x00016940
        /*0de0*/ 	.word	0x00000005
        /*0de4*/ 	.word	0x00033480
        /*0de8*/ 	.short	0x010a
        /*0dea*/ 	.byte	0x3f
	.zero		1


	//   ....[68]....
        /*0dec*/ 	.word	0x00016990
        /*0df0*/ 	.word	0x00000005
        /*0df4*/ 	.word	0x00033440
        /*0df8*/ 	.short	0x010a
        /*0dfa*/ 	.byte	0x3f
	.zero		1


	//   ....[69]....
        /*0dfc*/ 	.word	0x000169e0
        /*0e00*/ 	.word	0x00000003
        /*0e04*/ 	.word	0x00033470
        /*0e08*/ 	.short	0x010a
        /*0e0a*/ 	.byte	0x3f
	.zero		1


	//   ....[70]....
        /*0e0c*/ 	.word	0x00016a30
        /*0e10*/ 	.word	0x00000003
        /*0e14*/ 	.word	0x00033460
        /*0e18*/ 	.short	0x010a
        /*0e1a*/ 	.byte	0x3f
	.zero		1


	//   ....[71]....
        /*0e1c*/ 	.word	0x00016a80
        /*0e20*/ 	.word	0x00000000
        /*0e24*/ 	.word	0x00033470
        /*0e28*/ 	.short	0x010a
        /*0e2a*/ 	.byte	0x3f
	.zero		1


	//   ....[72]....
        /*0e2c*/ 	.word	0x00016ad0
        /*0e30*/ 	.word	0x00000000
        /*0e34*/ 	.word	0x00033460
        /*0e38*/ 	.short	0x010a
        /*0e3a*/ 	.byte	0x3f
	.zero		1


	//   ....[73]....
        /*0e3c*/ 	.word	0x00016b20
        /*0e40*/ 	.word	0x00000000
        /*0e44*/ 	.word	0x00033420
        /*0e48*/ 	.short	0x010a
        /*0e4a*/ 	.byte	0x3f
	.zero		1


	//   ....[74]....
        /*0e4c*/ 	.word	0x00016cc0
        /*0e50*/ 	.word	0x00000006
        /*0e54*/ 	.word	0x00000000
        /*0e58*/ 	.short	0x010a
        /*0e5a*/ 	.byte	0x3f
	.zero		1


	//   ....[75]....
        /*0e5c*/ 	.word	0x00016d10
        /*0e60*/ 	.word	0x00000007
        /*0e64*/ 	.word	0x00000000
        /*0e68*/ 	.short	0x010a
        /*0e6a*/ 	.byte	0x3f
	.zero		1


	//   ....[76]....
        /*0e6c*/ 	.word	0x00016d60
        /*0e70*/ 	.word	0x00000004
        /*0e74*/ 	.word	0x00033460
        /*0e78*/ 	.short	0x010a
        /*0e7a*/ 	.byte	0x3f
	.zero		1


	//   ....[77]....
        /*0e7c*/ 	.word	0x00016db0
        /*0e80*/ 	.word	0x00000003
        /*0e84*/ 	.word	0x00033460
        /*0e88*/ 	.short	0x010a
        /*0e8a*/ 	.byte	0x3f
	.zero		1


	//   ....[78]....
        /*0e8c*/ 	.word	0x00016e00
        /*0e90*/ 	.word	0x00000004
        /*0e94*/ 	.word	0x00033480
        /*0e98*/ 	.short	0x010a
        /*0e9a*/ 	.byte	0x3f
	.zero		1


	//----- nvinfo : EIATTR_NUM_MBARRIERS
	.align		4
.L_639:
        /*0e9c*/ 	.byte	0x03, 0x38
        /*0e9e*/ 	.short	0x0016


	//----- nvinfo : EIATTR_EXIT_INSTR_OFFSETS
	.align		4
        /*0ea0*/ 	.byte	0x04, 0x1c
        /*0ea2*/ 	.short	(.L_641 - .L_640)


	//   ....[0]....
.L_640:
        /*0ea4*/ 	.word	0x00000a80


	//   ....[1]....
        /*0ea8*/ 	.word	0x0000f6b0


	//   ....[2]....
        /*0eac*/ 	.word	0x00016050


	//----- nvinfo : EIATTR_MAX_THREADS
	.align		4
.L_641:
        /*0eb0*/ 	.byte	0x04, 0x05
        /*0eb2*/ 	.short	(.L_643 - .L_642)
.L_642:
        /*0eb4*/ 	.word	0x00000180
        /*0eb8*/ 	.word	0x00000001
        /*0ebc*/ 	.word	0x00000001


	//----- nvinfo : EIATTR_CRS_STACK_SIZE
	.align		4
.L_643:
        /*0ec0*/ 	.byte	0x04, 0x1e
        /*0ec2*/ 	.short	(.L_645 - .L_644)
.L_644:
        /*0ec4*/ 	.word	0x00000000


	//----- nvinfo : EIATTR_CBANK_PARAM_SIZE
	.align		4
.L_645:
        /*0ec8*/ 	.byte	0x03, 0x19
        /*0eca*/ 	.short	0x0af0


	//----- nvinfo : EIATTR_PARAM_CBANK
	.align		4
        /*0ecc*/ 	.byte	0x04, 0x0a
        /*0ece*/ 	.short	(.L_647 - .L_646)
	.align		4
.L_646:
        /*0ed0*/ 	.word	index@(.nv.constant0._ZN7cutlass13device_kernelIN5flash11enable_sm90INS1_16FlashAttnFwdSm90INS1_25CollectiveMainloopFwdSm90ILi2EN4cute5tupleIJNS5_1CILi1EEES8_S8_EEENS6_IJNS7_ILi128EEENS7_ILi160EEENS7_ILi192EEEEEELi192ENS_12float_e4m3_tEfNS_4arch4Sm90ELb0ELb0ELb1ELb1ELb0ELb0ELb0ELb1ELb1ELb1ELb1ELb0EEENS1_21CollectiveEpilogueFwdINS6_IJSA_SC_SB_EEES9_NS_10bfloat16_tESG_Li256ELb1ELb1ELb1ELb1EEENS1_36VarlenDynamicPersistentTileSchedulerILi128ELi160ELi256ELi128ELb1ELb1ELb1ELb0ELb1ELb1EEEEEEEEEvNT_6ParamsE)
        /*0ed4*/ 	.short	0x0210
        /*0ed6*/ 	.short	0x0af0


	//----- nvinfo : EIATTR_SW_WAR
	.align		4
.L_647:
        /*0ed8*/ 	.byte	0x04, 0x36
        /*0eda*/ 	.short	(.L_649 - .L_648)
.L_648:
        /*0edc*/ 	.word	0x00000008
.L_649:


//--------------------- .nv.info._ZN7cutlass13device_kernelIN5flash11enable_sm90INS1_16FlashAttnFwdSm90INS1_25CollectiveMainloopFwdSm90ILi2EN4cute5tupleIJNS5_1CILi1EEES8_S8_EEENS6_IJNS7_ILi128EEENS7_ILi160EEENS7_ILi192EEEEEELi192ENS_12float_e4m3_tEfNS_4arch4Sm90ELb0ELb0ELb1ELb1ELb0ELb1ELb0ELb1ELb1ELb1ELb1ELb0EEENS1_21CollectiveEpilogueFwdINS6_IJSA_SC_SB_EEES9_NS_10bfloat16_tESG_Li256ELb1ELb1ELb1ELb1EEENS1_36VarlenDynamicPersistentTileSchedulerILi128ELi160ELi256ELi128ELb1ELb1ELb1ELb0ELb1ELb1EEEEEEEEEvNT_6ParamsE --------------------------
	.section	.nv.info._ZN7cutlass13device_kernelIN5flash11enable_sm90INS1_16FlashAttnFwdSm90INS1_25CollectiveMainloopFwdSm90ILi2EN4cute5tupleIJNS5_1CILi1EEES8_S8_EEENS6_IJNS7_ILi128EEENS7_ILi160EEENS7_ILi192EEEEEELi192ENS_12float_e4m3_tEfNS_4arch4Sm90ELb0ELb0ELb1ELb1ELb0ELb1ELb0ELb1ELb1ELb1ELb1ELb0EEENS1_21CollectiveEpilogueFwdINS6_IJSA_SC_SB_EEES9_NS_10bfloat16_tESG_Li256ELb1ELb1ELb1ELb1EEENS1_36VarlenDynamicPersistentTileSchedulerILi128ELi160ELi256ELi128ELb1ELb1ELb1ELb0ELb1ELb1EEEEEEEEEvNT_6ParamsE,"",@"SHT_CUDA_INFO"
	.sectionflags	@""
	.align	4


	//----- nvinfo : EIATTR_CUDA_API_VERSION
	.align		4
        /*0000*/ 	.byte	0x04, 0x37
        /*0002*/ 	.short	(.L_651 - .L_650)
.L_650:
        /*0004*/ 	.word	0x00000082


	//----- nvinfo : EIATTR_KPARAM_INFO
	.align		4
.L_651:
        /*0008*/ 	.byte	0x04, 0x17
        /*000a*/ 	.short	(.L_653 - .L_652)
.L_652:
        /*000c*/ 	.word	0x00000000
        /*0010*/ 	.short	0x0000
        /*0012*/ 	.short	0x0070
        /*0014*/ 	.byte	0x00, 0xf0, 0x01, 0x2a


	//----- nvinfo : EIATTR_SPARSE_MMA_MASK
	.align		4
.L_653:
        /*0018*/ 	.byte	0x03, 0x50
        /*001a*/ 	.short	0x0000


	//----- nvinfo : EIATTR_MAXREG_COUNT
	.align		4
        /*001c*/ 	.byte	0x03, 0x1b
        /*001e*/ 	.short	0x00a8


	//----- nvinfo : EIATTR_NUM_BARRIERS
	.align		4
        /*0020*/ 	.byte	0x02, 0x4c
        /*0022*/ 	.byte	0x10
	.zero		1


	//----- nvinfo : EIATTR_EXTERNS
	.align		4
        /*0024*/ 	.byte	0x04, 0x0f
        /*0026*/ 	.short	(.L_655 - .L_654)


	//   ....[0]....
	.align		4
.L_654:
        /*0028*/ 	.word	index@(__assertfail)


	//----- nvinfo : EIATTR_ANNOTATIONS
	.align		4
.L_655:
        /*002c*/ 	.byte	0x04, 0x55
        /*002e*/ 	.short	(.L_657 - .L_656)


	//   ....[0]....
.L_656:
        /* <DEDUP_REMOVED lines=160> */


	//----- nvinfo : EIATTR_MERCURY_ISA_VERSION
	.align		4
.L_657:
        /*0a18*/ 	.byte	0x03, 0x5f
        /*0a1a*/ 	.short	0x0101


	//----- nvinfo : EIATTR_UNUSED_LOAD_BYTE_OFFSET
	.align		4
        /*0a1c*/ 	.byte	0x04, 0x44
        /*0a1e*/ 	.short	(.L_659 - .L_658)


	//   ....[0]....
.L_658:
        /*0a20*/ 	.word	0x00000ae0
        /*0a24*/ 	.word	0x0000fff0


	//   ....[1]....
        /*0a28*/ 	.word	0x00021220
        /*0a2c*/ 	.word	0x0000fff0


	//----- nvinfo : EIATTR_INT_WARP_WIDE_INSTR_OFFSETS
	.align		4
.L_659:
        /*0a30*/ 	.byte	0x04, 0x31
        /*0a32*/ 	.short	(.L_661 - .L_660)


	//   ....[0]....
.L_660:
        /*0a34*/ 	.word	0x00000190


	//   ....[1]....
        /*0a38*/ 	.word	0x000001d0


	//   ....[2]....
        /*0a3c*/ 	.word	0x00000240


	//   ....[3]....
        /*0a40*/ 	.word	0x00029c30


	//   ....[4]....
        /*0a44*/ 	.word	0x00029cc0


	//   ....[5]....
        /*0a48*/ 	.word	0x0002cf20


	//   ....[6]....
        /*0a4c*/ 	.word	0x0002cf80


	//----- nvinfo : EIATTR_COOP_GROUP_MASK_REGIDS
	.align		4
.L_661:
        /*0a50*/ 	.byte	0x04, 0x29
        /*0a52*/ 	.short	(.L_663 - .L_662)


	//   ....[0]....
.L_662:
        /*0a54*/ 	.word	0xffffffff


	//   ....[1]....
        /*0a58*/ 	.word	0xffffffff


	//   ....[2]....
        /*0a5c*/ 	.word	0xffffffff


	//   ....[3]....
        /*0a60*/ 	.word	0xffffffff


	//   ....[4]....
        /*0a64*/ 	.word	0xffffffff


	//   ....[5]....
        /*0a68*/ 	.word	0xffffffff


	//   ....[6]....
        /*0a6c*/ 	.word	0xffffffff


	//   ....[7]....
        /*0a70*/ 	.word	0xffffffff


	//   ....[8]....
        /*0a74*/ 	.word	0xffffffff


	//   ....[9]....
        /*0a78*/ 	.word	0xffffffff


	//   ....[10]....
        /*0a7c*/ 	.word	0xffffffff


	//   ....[11]....
        /*0a80*/ 	.word	0xffffffff


	//   ....[12]....
        /*0a84*/ 	.word	0xffffffff


	//   ....[13]....
        /*0a88*/ 	.word	0xffffffff


	//   ....[14]....
        /*0a8c*/ 	.word	0xffffffff


	//   ....[15]....
        /*0a90*/ 	.word	0xffffffff


	//   ....[16]....
        /*0a94*/ 	.word	0xffffffff


	//   ....[17]....
        /*0a98*/ 	.word	0xffffffff


	//   ....[18]....
        /*0a9c*/ 	.word	0xffffffff


	//   ....[19]....
        /*0aa0*/ 	.word	0xffffffff


	//   ....[20]....
        /*0aa4*/ 	.word	0xffffffff


	//   ....[21]....
        /*0aa8*/ 	.word	0xffffffff


	//   ....[22]....
        /*0aac*/ 	.word	0xffffffff


	//   ....[23]....
        /*0ab0*/ 	.word	0xffffffff


	//   ....[24]....
        /*0ab4*/ 	.word	0xffffffff


	//   ....[25]....
        /*0ab8*/ 	.word	0xffffffff


	//   ....[26]....
        /*0abc*/ 	.word	0xffffffff


	//   ....[27]....
        /*0ac0*/ 	.word	0xffffffff


	//   ....[28]....
        /*0ac4*/ 	.word	0xffffffff


	//   ....[29]....
        /*0ac8*/ 	.word	0xffffffff


	//   ....[30]....
        /*0acc*/ 	.word	0xffffffff


	//   ....[31]....
        /*0ad0*/ 	.word	0xffffffff


	//   ....[32]....
        /*0ad4*/ 	.word	0xffffffff


	//   ....[33]....
        /*0ad8*/ 	.word	0xffffffff


	//   ....[34]....
        /*0adc*/ 	.word	0xffffffff


	//   ....[35]....
        /*0ae0*/ 	.word	0xffffffff


	//   ....[36]....
        /*0ae4*/ 	.word	0xffffffff


	//   ....[37]....
        /*0ae8*/ 	.word	0xffffffff


	//   ....[38]....
        /*0aec*/ 	.word	0xffffffff


	//   ....[39]....
        /*0af0*/ 	.word	0xffffffff


	//   ....[40]....
        /*0af4*/ 	.word	0xffffffff


	//   ....[41]....
        /*0af8*/ 	.word	0xffffffff


	//   ....[42]....
        /*0afc*/ 	.word	0xffffffff


	//   ....[43]....
        /*0b00*/ 	.word	0xffffffff


	//   ....[44]....
        /*0b04*/ 	.word	0xffffffff


	//   ....[45]....
        /*0b08*/ 	.word	0xffffffff


	//   ....[46]....
        /*0b0c*/ 	.word	0xffffffff


	//   ....[47]....
        /*0b10*/ 	.word	0xffffffff


	//   ....[48]....
        /*0b14*/ 	.word	0xffffffff


	//   ....[49]....
        /*0b18*/ 	.word	0xffffffff


	//   ....[50]....
        /*0b1c*/ 	.word	0xffffffff


	//   ....[51]....
        /*0b20*/ 	.word	0xffffffff


	//   ....[52]....
        /*0b24*/ 	.word	0xffffffff


	//   ....[53]....
        /*0b28*/ 	.word	0xffffffff


	//   ....[54]....
        /*0b2c*/ 	.word	0xffffffff


	//   ....[55]....
        /*0b30*/ 	.word	0xffffffff


	//   ....[56]....
        /*0b34*/ 	.word	0xffffffff


	//   ....[57]....
        /*0b38*/ 	.word	0xffffffff


	//   ....[58]....
        /*0b3c*/ 	.word	0xffffffff


	//   ....[59]....
        /*0b40*/ 	.word	0xffffffff


	//   ....[60]....
        /*0b44*/ 	.word	0xffffffff


	//   ....[61]....
        /*0b48*/ 	.word	0xffffffff


	//   ....[62]....
        /*0b4c*/ 	.word	0xffffffff


	//   ....[63]....
        /*0b50*/ 	.word	0xffffffff


	//   ....[64]....
        /*0b54*/ 	.word	0xffffffff


	//   ....[65]....
        /*0b58*/ 	.word	0xffffffff


	//   ....[66]....
        /*0b5c*/ 	.word	0xffffffff


	//   ....[67]....
        /*0b60*/ 	.word	0xffffffff


	//   ....[68]....
        /*0b64*/ 	.word	0xffffffff


	//   ....[69]....
        /*0b68*/ 	.word	0xffffffff


	//   ....[70]....
        /*0b6c*/ 	.word	0xffffffff


	//   ....[71]....
        /*0b70*/ 	.word	0xffffffff


	//   ....[72]....
        /*0b74*/ 	.word	0xffffffff


	//   ....[73]....
        /*0b78*/ 	.word	0xffffffff


	//   ....[74]....
        /*0b7c*/ 	.word	0xffffffff


	//   ....[75]....
        /*0b80*/ 	.word	0xffffffff


	//   ....[76]....
        /*0b84*/ 	.word	0xffffffff


	//   ....[77]....
        /*0b88*/ 	.word	0xffffffff


	//   ....[78]....
        /*0b8c*/ 	.word	0xffffffff


	//   ....[79]....
        /*0b90*/ 	.word	0xffffffff


	//   ....[80]....
        /*0b94*/ 	.word	0xffffffff


	//   ....[81]....
        /*0b98*/ 	.word	0xffffffff


	//   ....[82]....
        /*0b9c*/ 	.word	0xffffffff


	//   ....[83]....
        /*0ba0*/ 	.word	0xffffffff


	//   ....[84]....
        /*0ba4*/ 	.word	0xffffffff


	//   ....[85]....
        /*0ba8*/ 	.word	0xffffffff


	//   ....[86]....
        /*0bac*/ 	.word	0xffffffff


	//   ....[87]....
        /*0bb0*/ 	.word	0xffffffff


	//   ....[88]....
        /*0bb4*/ 	.word	0xffffffff


	//   ....[89]....
        /*0bb8*/ 	.word	0xffffffff


	//   ....[90]....
        /*0bbc*/ 	.word	0xffffffff


	//   ....[91]....
        /*0bc0*/ 	.word	0xffffffff


	//   ....[92]....
        /*0bc4*/ 	.word	0xffffffff


	//   ....[93]....
        /*0bc8*/ 	.word	0xffffffff


	//   ....[94]....
        /*0bcc*/ 	.word	0xffffffff


	//   ....[95]....
        /*0bd0*/ 	.word	0xffffffff


	//   ....[96]....
        /*0bd4*/ 	.word	0xffffffff


	//   ....[97]....
        /*0bd8*/ 	.word	0xffffffff


	//   ....[98]....
        /*0bdc*/ 	.word	0xffffffff


	//   ....[99]....
        /*0be0*/ 	.word	0xffffffff


	//   ....[100]....
        /*0be4*/ 	.word	0xffffffff


	//   ....[101]....
        /*0be8*/ 	.word	0xffffffff


	//   ....[102]....
        /*0bec*/ 	.word	0xffffffff


	//   ....[103]....
        /*0bf0*/ 	.word	0xffffffff


	//   ....[104]....
        /*0bf4*/ 	.word	0xffffffff


	//   ....[105]....
        /*0bf8*/ 	.word	0xffffffff


	//   ....[106]....
        /*0bfc*/ 	.word	0xffffffff


	//   ....[107]....
        /*0c00*/ 	.word	0xffffffff


	//   ....[108]....
        /*0c04*/ 	.word	0xffffffff


	//   ....[109]....
        /*0c08*/ 	.word	0xffffffff


	//   ....[110]....
        /*0c0c*/ 	.word	0xffffffff


	//   ....[111]....
        /*0c10*/ 	.word	0xffffffff


	//   ....[112]....
        /*0c14*/ 	.word	0xffffffff


	//   ....[113]....
        /*0c18*/ 	.word	0xffffffff


	//   ....[114]....
        /*0c1c*/ 	.word	0xffffffff


	//   ....[115]....
        /*0c20*/ 	.word	0xffffffff


	//   ....[116]....
        /*0c24*/ 	.word	0xffffffff


	//   ....[117]....
        /*0c28*/ 	.word	0xffffffff


	//   ....[118]....
        /*0c2c*/ 	.word	0xffffffff


	//   ....[119]....
        /*0c30*/ 	.word	0xffffffff


	//   ....[120]....
        /*0c34*/ 	.word	0xffffffff


	//   ....[121]....
        /*0c38*/ 	.word	0xffffffff


	//   ....[122]....
        /*0c3c*/ 	.word	0xffffffff


	//   ....[123]....
        /*0c40*/ 	.word	0xffffffff


	//   ....[124]....
        /*0c44*/ 	.word	0xffffffff


	//   ....[125]....
        /*0c48*/ 	.word	0xffffffff


	//   ....[126]....
        /*0c4c*/ 	.word	0xffffffff


	//   ....[127]....
        /*0c50*/ 	.word	0xffffffff


	//   ....[128]....
        /*0c54*/ 	.word	0xffffffff


	//   ....[129]....
        /*0c58*/ 	.word	0xffffffff


	//   ....[130]....
        /*0c5c*/ 	.word	0xffffffff


	//   ....[131]....
        /*0c60*/ 	.word	0xffffffff


	//   ....[132]....
        /*0c64*/ 	.word	0xffffffff


	//   ....[133]....
        /*0c68*/ 	.word	0xffffffff


	//   ....[134]....
        /*0c6c*/ 	.word	0xffffffff


	//   ....[135]....
        /*0c70*/ 	.word	0xffffffff


	//   ....[136]....
        /*0c74*/ 	.word	0xffffffff


	//   ....[137]....
        /*0c78*/ 	.word	0xffffffff


	//   ....[138]....
        /*0c7c*/ 	.word	0xffffffff


	//   ....[139]....
        /*0c80*/ 	.word	0xffffffff


	//   ....[140]....
        /*0c84*/ 	.word	0xffffffff


	//   ....[141]....
        /*0c88*/ 	.word	0xffffffff


	//   ....[142]....
        /*0c8c*/ 	.word	0xffffffff


	//   ....[143]....
        /*0c90*/ 	.word	0xffffffff


	//   ....[144]....
        /*0c94*/ 	.word	0xffffffff


	//   ....[145]....
        /*0c98*/ 	.word	0xffffffff


	//   ....[146]....
        /*0c9c*/ 	.word	0xffffffff


	//   ....[147]....
        /*0ca0*/ 	.word	0xffffffff


	//   ....[148]....
        /*0ca4*/ 	.word	0xffffffff


	//   ....[149]....
        /*0ca8*/ 	.word	0xffffffff


	//   ....[150]....
        /*0cac*/ 	.word	0xffffffff


	//   ....[151]....
        /*0cb0*/ 	.word	0xffffffff


	//   ....[152]....
        /*0cb4*/ 	.word	0xffffffff


	//   ....[153]....
        /*0cb8*/ 	.word	0xffffffff


	//   ....[154]....
        /*0cbc*/ 	.word	0xffffffff


	//   ....[155]....
        /*0cc0*/ 	.word	0xffffffff


	//   ....[156]....
        /*0cc4*/ 	.word	0xffffffff


	//   ....[157]....
        /*0cc8*/ 	.word	0xffffffff


	//   ....[158]....
        /*0ccc*/ 	.word	0xffffffff


	//   ....[159]....
        /*0cd0*/ 	.word	0xffffffff


	//   ....[160]....
        /*0cd4*/ 	.word	0xffffffff


	//   ....[161]....
        /*0cd8*/ 	.word	0xffffffff


	//   ....[162]....
        /*0cdc*/ 	.word	0xffffffff


	//   ....[163]....
        /*0ce0*/ 	.word	0xffffffff


	//   ....[164]....
        /*0ce4*/ 	.word	0xffffffff


	//   ....[165]....
        /*0ce8*/ 	.word	0xffffffff


	//   ....[166]....
        /*0cec*/ 	.word	0xffffffff


	//   ....[167]....
        /*0cf0*/ 	.word	0xffffffff


	//   ....[168]....
        /*0cf4*/ 	.word	0xffffffff


	//   ....[169]....
        /*0cf8*/ 	.word	0xffffffff


	//   ....[170]....
        /*0cfc*/ 	.word	0xffffffff


	//   ....[171]....
        /*0d00*/ 	.word	0xffffffff


	//   ....[172]....
        /*0d04*/ 	.word	0xffffffff


	//   ....[173]....
        /*0d08*/ 	.word	0xffffffff


	//   ....[174]....
        /*0d0c*/ 	.word	0xffffffff


	//   ....[175]....
        /*0d10*/ 	.word	0xffffffff


	//   ....[176]....
        /*0d14*/ 	.word	0xffffffff


	//   ....[177]....
        /*0d18*/ 	.word	0xffffffff


	//   ....[178]....
        /*0d1c*/ 	.word	0xffffffff


	//   ....[179]....
        /*0d20*/ 	.word	0xffffffff


	//   ....[180]....
        /*0d24*/ 	.word	0xffffffff


	//   ....[181]....
        /*0d28*/ 	.word	0xffffffff


	//   ....[182]....
        /*0d2c*/ 	.word	0xffffffff


	//   ....[183]....
        /*0d30*/ 	.word	0xffffffff


	//   ....[184]....
        /*0d34*/ 	.word	0xffffffff


	//   ....[185]....
        /*0d38*/ 	.word	0xffffffff


	//   ....[186]....
        /*0d3c*/ 	.word	0xffffffff


	//   ....[187]....
        /*0d40*/ 	.word	0xffffffff


	//   ....[188]....
        /*0d44*/ 	.word	0xffffffff


	//   ....[189]....
        /*0d48*/ 	.word	0xffffffff


	//   ....[190]....
        /*0d4c*/ 	.word	0xffffffff


	//   ....[191]....
        /*0d50*/ 	.word	0xffffffff


	//   ....[192]....
        /*0d54*/ 	.word	0xffffffff


	//   ....[193]....
        /*0d58*/ 	.word	0xffffffff


	//   ....[194]....
        /*0d5c*/ 	.word	0x0500000f


	//   ....[195]....
        /*0d60*/ 	.word	0x0500000f


	//   ....[196]....
        /*0d64*/ 	.word	0x0500000f


	//   ....[197]....
        /*0d68*/ 	.word	0x0500000f


	//   ....[198]....
        /*0d6c*/ 	.word	0x0500000f


	//   ....[199]....
        /*0d70*/ 	.word	0x0500000f


	//   ....[200]....
        /*0d74*/ 	.word	0x0500000f


	//   ....[201]....
        /*0d78*/ 	.word	0x0500000f


	//   ....[202]....
        /*0d7c*/ 	.word	0x0500000f


	//   ....[203]....
        /*0d80*/ 	.word	0x0500000f


	//   ....[204]....
        /*0d84*/ 	.word	0x0500000f


	//   ....[205]....
        /*0d88*/ 	.word	0x0500000f


	//   ....[206]....
        /*0d8c*/ 	.word	0x0500000f


	//   ....[207]....
        /*0d90*/ 	.word	0x0500000f


	//   ....[208]....
        /*0d94*/ 	.word	0x0500000f


	//   ....[209]....
        /*0d98*/ 	.word	0x0500000f


	//   ....[210]....
        /*0d9c*/ 	.word	0x0500000f


	//   ....[211]....
        /*0da0*/ 	.word	0x0500000f


	//   ....[212]....
        /*0da4*/ 	.word	0x0500000f


	//   ....[213]....
        /*0da8*/ 	.word	0x0500000f


	//   ....[214]....
        /*0dac*/ 	.word	0x0500000f


	//   ....[215]....
        /*0db0*/ 	.word	0x0500000f


	//   ....[216]....
        /*0db4*/ 	.word	0x0500000f


	//   ....[217]....
        /*0db8*/ 	.word	0x0500000f


	//   ....[218]....
        /*0dbc*/ 	.word	0x0500000f


	//   ....[219]....
        /*0dc0*/ 	.word	0x0500000f


	//   ....[220]....
        /*0dc4*/ 	.word	0x0500000f


	//   ....[221]....
        /*0dc8*/ 	.word	0x0500000f


	//   ....[222]....
        /*0dcc*/ 	.word	0x0500000f


	//   ....[223]....
        /*0dd0*/ 	.word	0x0500000f


	//   ....[224]....
        /*0dd4*/ 	.word	0x0500000f


	//   ....[225]....
        /*0dd8*/ 	.word	0x0500000f


	//   ....[226]....
        /*0ddc*/ 	.word	0x0500000f


	//   ....[227]....
        /*0de0*/ 	.word	0x0500000f


	//   ....[228]....
        /*0de4*/ 	.word	0x0500000f


	//   ....[229]....
        /*0de8*/ 	.word	0x0500000f


	//   ....[230]....
        /*0dec*/ 	.word	0x0500000f


	//   ....[231]....
        /*0df0*/ 	.word	0x0500000f


	//   ....[232]....
        /*0df4*/ 	.word	0x0500000f


	//   ....[233]....
        /*0df8*/ 	.word	0x0500000f


	//   ....[234]....
        /*0dfc*/ 	.word	0x0500000f


	//   ....[235]....
        /*0e00*/ 	.word	0x0500000f


	//   ....[236]....
        /*0e04*/ 	.word	0x0500000f


	//   ....[237]....
        /*0e08*/ 	.word	0x0500000f


	//   ....[238]....
        /*0e0c*/ 	.word	0x0500000f


	//   ....[239]....
        /*0e10*/ 	.word	0x0500000f


	//   ....[240]....
        /*0e14*/ 	.word	0x0500000f


	//   ....[241]....
        /*0e18*/ 	.word	0x0500000f


	//   ....[242]....
        /*0e1c*/ 	.word	0x0500000f


	//   ....[243]....
        /*0e20*/ 	.word	0x0500000f


	//   ....[244]....
        /*0e24*/ 	.word	0x0500000f


	//   ....[245]....
        /*0e28*/ 	.word	0x0500000f


	//   ....[246]....
        /*0e2c*/ 	.word	0x0500000f


	//   ....[247]....
        /*0e30*/ 	.word	0x0500000f


	//   ....[248]....
        /*0e34*/ 	.word	0x0500000f


	//   ....[249]....
        /*0e38*/ 	.word	0x0500000f


	//   ....[250]....
        /*0e3c*/ 	.word	0x0500000f


	//   ....[251]....
        /*0e40*/ 	.word	0x0500000f


	//   ....[252]....
        /*0e44*/ 	.word	0x0500000f


	//   ....[253]....
        /*0e48*/ 	.word	0x0500000f


	//   ....[254]....
        /*0e4c*/ 	.word	0x0500000f


	//   ....[255]....
        /*0e50*/ 	.word	0x0500000f


	//   ....[0]....
        /*0e54*/ 	.word	0x0500000f


	//   ....[1]....
        /*0e58*/ 	.word	0x0500000f


	//   ....[2]....
        /*0e5c*/ 	.word	0x0500000f


	//   ....[3]....
        /*0e60*/ 	.word	0x0500000f


	//   ....[4]....
        /*0e64*/ 	.word	0x0500000f


	//   ....[5]....
        /*0e68*/ 	.word	0x0500000f


	//   ....[6]....
        /*0e6c*/ 	.word	0x0500000f


	//   ....[7]....
        /*0e70*/ 	.word	0x0500000f


	//   ....[8]....
        /*0e74*/ 	.word	0x0500000f


	//   ....[9]....
        /*0e78*/ 	.word	0x0500000f


	//   ....[10]....
        /*0e7c*/ 	.word	0x0500000f


	//   ....[11]....
        /*0e80*/ 	.word	0x0500000f


	//   ....[12]....
        /*0e84*/ 	.word	0x0500000f


	//   ....[13]....
        /*0e88*/ 	.word	0x0500000f


	//   ....[14]....
        /*0e8c*/ 	.word	0x0500000f


	//   ....[15]....
        /*0e90*/ 	.word	0x0500000f


	//   ....[16]....
        /*0e94*/ 	.word	0x0500000f


	//   ....[17]....
        /*0e98*/ 	.word	0x0500000f


	//   ....[18]....
        /*0e9c*/ 	.word	0x0500000f


	//   ....[19]....
        /*0ea0*/ 	.word	0x0500000f


	//   ....[20]....
        /*0ea4*/ 	.word	0x0500000f


	//   ....[21]....
        /*0ea8*/ 	.word	0x0500000f


	//   ....[22]....
        /*0eac*/ 	.word	0x0500000f


	//   ....[23]....
        /*0eb0*/ 	.word	0x0500000f


	//   ....[24]....
        /*0eb4*/ 	.word	0x0500000f


	//   ....[25]....
        /*0eb8*/ 	.word	0x0500000f


	//   ....[26]....
        /*0ebc*/ 	.word	0x0500000f


	//   ....[27]....
        /*0ec0*/ 	.word	0x0500000f


	//   ....[28]....
        /*0ec4*/ 	.word	0x0500000f


	//   ....[29]....
        /*0ec8*/ 	.word	0x0500000f


	//   ....[30]....
        /*0ecc*/ 	.word	0x0500000f


	//   ....[31]....
        /*0ed0*/ 	.word	0x0500000f


	//   ....[32]....
        /*0ed4*/ 	.word	0x0500000f


	//   ....[33]....
        /*0ed8*/ 	.word	0x0500000f


	//   ....[34]....
        /*0edc*/ 	.word	0x0500000f


	//   ....[35]....
        /*0ee0*/ 	.word	0x0500000f


	//   ....[36]....
        /*0ee4*/ 	.word	0x0500000f


	//   ....[37]....
        /*0ee8*/ 	.word	0x0500000f


	//   ....[38]....
        /*0eec*/ 	.word	0x0500000f


	//   ....[39]....
        /*0ef0*/ 	.word	0x0500000f


	//   ....[40]....
        /*0ef4*/ 	.word	0x0500000f


	//   ....[41]....
        /*0ef8*/ 	.word	0x0500000f


	//   ....[42]....
        /*0efc*/ 	.word	0x0500000f


	//   ....[43]....
        /*0f00*/ 	.word	0x0500000f


	//   ....[44]....
        /*0f04*/ 	.word	0x0500000f


	//   ....[45]....
        /*0f08*/ 	.word	0x0500000f


	//   ....[46]....
        /*0f0c*/ 	.word	0x0500000f


	//   ....[47]....
        /*0f10*/ 	.word	0x0500000f


	//   ....[48]....
        /*0f14*/ 	.word	0x0500000f


	//   ....[49]....
        /*0f18*/ 	.word	0x0500000f


	//   ....[50]....
        /*0f1c*/ 	.word	0x0500000f


	//   ....[51]....
        /*0f20*/ 	.word	0x0500000f


	//   ....[52]....
        /*0f24*/ 	.word	0x0500000f


	//   ....[53]....
        /*0f28*/ 	.word	0x0500000f


	//   ....[54]....
        /*0f2c*/ 	.word	0x0500000f


	//   ....[55]....
        /*0f30*/ 	.word	0x0500000f


	//   ....[56]....
        /*0f34*/ 	.word	0x0500000f


	//   ....[57]....
        /*0f38*/ 	.word	0x0500000f


	//   ....[58]....
        /*0f3c*/ 	.word	0x0500000f


	//   ....[59]....
        /*0f40*/ 	.word	0x0500000f


	//   ....[60]....
        /*0f44*/ 	.word	0x0500000f


	//   ....[61]....
        /*0f48*/ 	.word	0x0500000f


	//   ....[62]....
        /*0f4c*/ 	.word	0x0500000f


	//   ....[63]....
        /*0f50*/ 	.word	0x0500000f


	//   ....[64]....
        /*0f54*/ 	.word	0x0500000f


	//   ....[65]....
        /*0f58*/ 	.word	0x0500000f


	//   ....[66]....
        /*0f5c*/ 	.word	0x0500000f


	//   ....[67]....
        /*0f60*/ 	.word	0x0500000f


	//   ....[68]....
        /*0f64*/ 	.word	0x0500000f


	//   ....[69]....
        /*0f68*/ 	.word	0x0500000f


	//   ....[70]....
        /*0f6c*/ 	.word	0x0500000f


	//   ....[71]....
        /*0f70*/ 	.word	0x0500000f


	//   ....[72]....
        /*0f74*/ 	.word	0x0500000f


	//   ....[73]....
        /*0f78*/ 	.word	0x0500000f


	//   ....[74]....
        /*0f7c*/ 	.word	0x0500000f


	//   ....[75]....
        /*0f80*/ 	.word	0x0500000f


	//   ....[76]....
        /*0f84*/ 	.word	0x0500000f


	//   ....[77]....
        /*0f88*/ 	.word	0x0500000f


	//   ....[78]....
        /*0f8c*/ 	.word	0x0500000f


	//   ....[79]....
        /*0f90*/ 	.word	0x0500000f


	//   ....[80]....
        /*0f94*/ 	.word	0x0500000f


	//   ....[81]....
        /*0f98*/ 	.word	0x0500000f


	//   ....[82]....
        /*0f9c*/ 	.word	0x0500000f


	//   ....[83]....
        /*0fa0*/ 	.word	0x0500000f


	//   ....[84]....
        /*0fa4*/ 	.word	0x0500000f


	//   ....[85]....
        /*0fa8*/ 	.word	0x0500000f


	//   ....[86]....
        /*0fac*/ 	.word	0x0500000f


	//   ....[87]....
        /*0fb0*/ 	.word	0x0500000f


	//   ....[88]....
        /*0fb4*/ 	.word	0x0500000f


	//   ....[89]....
        /*0fb8*/ 	.word	0x0500000f


	//   ....[90]....
        /*0fbc*/ 	.word	0x0500000f


	//   ....[91]....
        /*0fc0*/ 	.word	0x0500000f


	//----- nvinfo : EIATTR_COOP_GROUP_INSTR_OFFSETS
	.align		4
.L_663:
        /*0fc4*/ 	.byte	0x04, 0x28
        /*0fc6*/ 	.short	(.L_665 - .L_664)


	//   ....[0]....
.L_664:
        /*0fc8*/ 	.word	0x00000070


	//   ....[1]....
        /*0fcc*/ 	.word	0x000001a0


	//   ....[2]....
        /*0fd0*/ 	.word	0x000001f0


	//   ....[3]....
        /*0fd4*/ 	.word	0x00000420


	//   ....[4]....
        /*0fd8*/ 	.word	0x00000580


	//   ....[5]....
        /*0fdc*/ 	.word	0x000006a0


	//   ....[6]....
        /*0fe0*/ 	.word	0x00000800


	//   ....[7]....
        /*0fe4*/ 	.word	0x00010f10


	//   ....[8]....
        /*0fe8*/ 	.word	0x00011670


	//   ....[9]....
        /*0fec*/ 	.word	0x00011680


	//   ....[10]....
        /*0ff0*/ 	.word	0x00011690


	//   ....[11]....
        /*0ff4*/ 	.word	0x000116a0


	//   ....[12]....
        /*0ff8*/ 	.word	0x00014bb0


	//   ....[13]....
        /*0ffc*/ 	.word	0x00014bc0


	//   ....[14]....
        /*1000*/ 	.word	0x00014bd0


	//   ....[15]....
        /*1004*/ 	.word	0x00014be0


	//   ....[16]....
        /*1008*/ 	.word	0x0001a980


	//   ....[17]....
        /*100c*/ 	.word	0x0001aa30


	//   ....[18]....
        /*1010*/ 	.word	0x0001ad10


	//   ....[19]....
        /*1014*/ 	.word	0x0001ae90


	//   ....[20]....
        /*1018*/ 	.word	0x0001e950


	//   ....[21]....
        /*101c*/ 	.word	0x0001e980


	//   ....[22]....
        /*1020*/ 	.word	0x0001e9d0


	//   ....[23]....
        /*1024*/ 	.word	0x0001e9f0


	//   ....[24]....
        /*1028*/ 	.word	0x00020860


	//   ....[25]....
        /*102c*/ 	.word	0x000208c0


	//   ....[26]....
        /*1030*/ 	.word	0x000208e0


	//   ....[27]....
        /*1034*/ 	.word	0x00020900


	//   ....[28]....
        /*1038*/ 	.word	0x00021920


	//   ....[29]....
        /*103c*/ 	.word	0x000219b0


	//   ....[30]....
        /*1040*/ 	.word	0x00021a00


	//   ....[31]....
        /*1044*/ 	.word	0x00021a70


	//   ....[32]....
        /*1048*/ 	.word	0x00021aa0


	//   ....[33]....
        /*104c*/ 	.word	0x00021ad0


	//   ....[34]....
        /*1050*/ 	.word	0x00021b10


	//   ....[35]....
        /*1054*/ 	.word	0x00021b40


	//   ....[36]....
        /*1058*/ 	.word	0x00021b70


	//   ....[37]....
        /*105c*/ 	.word	0x00021ba0


	//   ....[38]....
        /*1060*/ 	.word	0x00021bd0


	//   ....[39]....
        /*1064*/ 	.word	0x00021c00


	//   ....[40]....
        /*1068*/ 	.word	0x00021c30


	//   ....[41]....
        /*106c*/ 	.word	0x00021c60


	//   ....[42]....
        /*1070*/ 	.word	0x00021c90


	//   ....[43]....
        /*1074*/ 	.word	0x00021cc0


	//   ....[44]....
        /*1078*/ 	.word	0x00021cf0


	//   ....[45]....
        /*107c*/ 	.word	0x00021d20


	//   ....[46]....
        /*1080*/ 	.word	0x00021d50


	//   ....[47]....
        /*1084*/ 	.word	0x00021d80


	//   ....[48]....
        /*1088*/ 	.word	0x00021db0


	//   ....[49]....
        /*108c*/ 	.word	0x00021de0


	//   ....[50]....
        /*1090*/ 	.word	0x00021e10


	//   ....[51]....
        /*1094*/ 	.word	0x00021e40


	//   ....[52]....
        /*1098*/ 	.word	0x00021e70


	//   ....[53]....
        /*109c*/ 	.word	0x00021ea0


	//   ....[54]....
        /*10a0*/ 	.word	0x00021ed0


	//   ....[55]....
        /*10a4*/ 	.word	0x00021f00


	//   ....[56]....
        /*10a8*/ 	.word	0x00021f30


	//   ....[57]....
        /*10ac*/ 	.word	0x00021f60


	//   ....[58]....
        /*10b0*/ 	.word	0x00021f90


	//   ....[59]....
        /*10b4*/ 	.word	0x00021fc0


	//   ....[60]....
        /*10b8*/ 	.word	0x00021ff0


	//   ....[61]....
        /*10bc*/ 	.word	0x00022020


	//   ....[62]....
        /*10c0*/ 	.word	0x00022050


	//   ....[63]....
        /*10c4*/ 	.word	0x00022080


	//   ....[64]....
        /*10c8*/ 	.word	0x00022090


	//   ....[65]....
        /*10cc*/ 	.word	0x000220b0


	//   ....[66]....
        /*10d0*/ 	.word	0x000220c0


	//   ....[67]....
        /*10d4*/ 	.word	0x000220d0


	//   ....[68]....
        /*10d8*/ 	.word	0x000220e0


	//   ....[69]....
        /*10dc*/ 	.word	0x000220f0


	//   ....[70]....
        /*10e0*/ 	.word	0x00022110


	//   ....[71]....
        /*10e4*/ 	.word	0x00022120


	//   ....[72]....
        /*10e8*/ 	.word	0x00022150


	//   ....[73]....
        /*10ec*/ 	.word	0x00022160


	//   ....[74]....
        /*10f0*/ 	.word	0x00022170


	//   ....[75]....
        /*10f4*/ 	.word	0x00022180


	//   ....[76]....
        /*10f8*/ 	.word	0x00022190


	//   ....[77]....
        /*10fc*/ 	.word	0x000221a0


	//   ....[78]....
        /*1100*/ 	.word	0x000221b0


	//   ....[79]....
        /*1104*/ 	.word	0x000221d0


	//   ....[80]....
        /*1108*/ 	.word	0x000221f0


	//   ....[81]....
        /*110c*/ 	.word	0x00022200


	//   ....[82]....
        /*1110*/ 	.word	0x00022230


	//   ....[83]....
        /*1114*/ 	.word	0x00022260


	//   ....[84]....
        /*1118*/ 	.word	0x00022290


	//   ....[85]....
        /*111c*/ 	.word	0x000222a0


	//   ....[86]....
        /*1120*/ 	.word	0x000222d0


	//   ....[87]....
        /*1124*/ 	.word	0x000222e0


	//   ....[88]....
        /*1128*/ 	.word	0x00022310


	//   ....[89]....
        /*112c*/ 	.word	0x00022320


	//   ....[90]....
        /*1130*/ 	.word	0x00022350


	//   ....[91]....
        /*1134*/ 	.word	0x00022380


	//   ....[92]....
        /*1138*/ 	.word	0x000223b0


	//   ....[93]....
        /*113c*/ 	.word	0x000223e0


	//   ....[94]....
        /*1140*/ 	.word	0x00022410


	//   ....[95]....
        /*1144*/ 	.word	0x00022420


	//   ....[96]....
        /*1148*/ 	.word	0x00022430


	//   ....[97]....
        /*114c*/ 	.word	0x00022440


	//   ....[98]....
        /*1150*/ 	.word	0x00022460


	//   ....[99]....
        /*1154*/ 	.word	0x00022490


	//   ....[100]....
        /*1158*/ 	.word	0x000224c0


	//   ....[101]....
        /*115c*/ 	.word	0x000224f0


	//   ....[102]....
        /*1160*/ 	.word	0x00022520


	//   ....[103]....
        /*1164*/ 	.word	0x00022550


	//   ....[104]....
        /*1168*/ 	.word	0x00022580


	//   ....[105]....
        /*116c*/ 	.word	0x000225c0


	//   ....[106]....
        /*1170*/ 	.word	0x000225f0


	//   ....[107]....
        /*1174*/ 	.word	0x00022620


	//   ....[108]....
        /*1178*/ 	.word	0x00022650


	//   ....[109]....
        /*117c*/ 	.word	0x00022680


	//   ....[110]....
        /*1180*/ 	.word	0x000226b0


	//   ....[111]....
        /*1184*/ 	.word	0x000226e0


	//   ....[112]....
        /*1188*/ 	.word	0x00022710


	//   ....[113]....
        /*118c*/ 	.word	0x00022740


	//   ....[114]....
        /*1190*/ 	.word	0x00022770


	//   ....[115]....
        /*1194*/ 	.word	0x000227a0


	//   ....[116]....
        /*1198*/ 	.word	0x000227d0


	//   ....[117]....
        /*119c*/ 	.word	0x00022800


	//   ....[118]....
        /*11a0*/ 	.word	0x00022830


	//   ....[119]....
        /*11a4*/ 	.word	0x00022860


	//   ....[120]....
        /*11a8*/ 	.word	0x00022890


	//   ....[121]....
        /*11ac*/ 	.word	0x000228c0


	//   ....[122]....
        /*11b0*/ 	.word	0x000228f0


	//   ....[123]....
        /*11b4*/ 	.word	0x00022920


	//   ....[124]....
        /*11b8*/ 	.word	0x000232a0


	//   ....[125]....
        /*11bc*/ 	.word	0x000232c0


	//   ....[126]....
        /*11c0*/ 	.word	0x000232d0


	//   ....[127]....
        /*11c4*/ 	.word	0x000232e0


	//   ....[128]....
        /*11c8*/ 	.word	0x00023bc0


	//   ....[129]....
        /*11cc*/ 	.word	0x00023bd0


	//   ....[130]....
        /*11d0*/ 	.word	0x00023d20


	//   ....[131]....
        /*11d4*/ 	.word	0x00023d30


	//   ....[132]....
        /*11d8*/ 	.word	0x00023e80


	//   ....[133]....
        /*11dc*/ 	.word	0x00023e90


	//   ....[134]....
        /*11e0*/ 	.word	0x00023fe0


	//   ....[135]....
        /*11e4*/ 	.word	0x00023ff0


	//   ....[136]....
        /*11e8*/ 	.word	0x000243e0


	//   ....[137]....
        /*11ec*/ 	.word	0x000243f0


	//   ....[138]....
        /*11f0*/ 	.word	0x00025070


	//   ....[139]....
        /*11f4*/ 	.word	0x00025080


	//   ....[140]....
        /*11f8*/ 	.word	0x000265e0


	//   ....[141]....
        /*11fc*/ 	.word	0x000265f0


	//   ....[142]....
        /*1200*/ 	.word	0x00026750


	//   ....[143]....
        /*1204*/ 	.word	0x00026760


	//   ....[144]....
        /*1208*/ 	.word	0x000268b0


	//   ....[145]....
        /*120c*/ 	.word	0x000268c0


	//   ....[146]....
        /*1210*/ 	.word	0x00026a10


	//   ....[147]....
        /*1214*/ 	.word	0x00026a20


	//   ....[148]....
        /*1218*/ 	.word	0x00026bd0


	//   ....[149]....
        /*121c*/ 	.word	0x00026e10


	//   ....[150]....
        /*1220*/ 	.word	0x00026e40


	//   ....[151]....
        /*1224*/ 	.word	0x00026e70


	//   ....[152]....
        /*1228*/ 	.word	0x00026ea0


	//   ....[153]....
        /*122c*/ 	.word	0x00026ed0


	//   ....[154]....
        /*1230*/ 	.word	0x00026f00


	//   ....[155]....
        /*1234*/ 	.word	0x000270a0


	//   ....[156]....
        /*1238*/ 	.word	0x000270d0


	//   ....[157]....
        /*123c*/ 	.word	0x00027100


	//   ....[158]....
        /*1240*/ 	.word	0x00027130


	//   ....[159]....
        /*1244*/ 	.word	0x00027160


	//   ....[160]....
        /*1248*/ 	.word	0x00027190


	//   ....[161]....
        /*124c*/ 	.word	0x00027210


	//   ....[162]....
        /*1250*/ 	.word	0x00027250


	//   ....[163]....
        /*1254*/ 	.word	0x00027260


	//   ....[164]....
        /*1258*/ 	.word	0x00027310


	//   ....[165]....
        /*125c*/ 	.word	0x000284c0


	//   ....[166]....
        /*1260*/ 	.word	0x0002a3d0


	//   ....[167]....
        /*1264*/ 	.word	0x0002b1a0


	//   ....[168]....
        /*1268*/ 	.word	0x0002b1e0


	//   ....[169]....
        /*126c*/ 	.word	0x0002b230


	//   ....[170]....
        /*1270*/ 	.word	0x0002b2b0


	//   ....[171]....
        /*1274*/ 	.word	0x0002b340


	//   ....[172]....
        /*1278*/ 	.word	0x0002b350


	//   ....[173]....
        /*127c*/ 	.word	0x0002b3a0


	//   ....[174]....
        /*1280*/ 	.word	0x0002b3e0


	//   ....[175]....
        /*1284*/ 	.word	0x0002e020


	//   ....[176]....
        /*1288*/ 	.word	0x0002e050


	//   ....[177]....
        /*128c*/ 	.word	0x0002e0c0


	//   ....[178]....
        /*1290*/ 	.word	0x0002e0f0


	//   ....[179]....
        /*1294*/ 	.word	0x0002e120


	//   ....[180]....
        /*1298*/ 	.word	0x0002e150


	//   ....[181]....
        /*129c*/ 	.word	0x0002e180


	//   ....[182]....
        /*12a0*/ 	.word	0x0002e1b0


	//   ....[183]....
        /*12a4*/ 	.word	0x0002e370


	//   ....[184]....
        /*12a8*/ 	.word	0x0002e3a0


	//   ....[185]....
        /*12ac*/ 	.word	0x0002e3d0


	//   ....[186]....
        /*12b0*/ 	.word	0x0002e400


	//   ....[187]....
        /*12b4*/ 	.word	0x0002e430


	//   ....[188]....
        /*12b8*/ 	.word	0x0002e460


	//   ....[189]....
        /*12bc*/ 	.word	0x0002e520


	//   ....[190]....
        /*12c0*/ 	.word	0x0002e540


	//   ....[191]....
        /*12c4*/ 	.word	0x0002e550


	//   ....[192]....
        /*12c8*/ 	.word	0x0002e5b0


	//   ....[193]....
        /*12cc*/ 	.word	0x0002ecd0


	//   ....[194]....
        /*12d0*/ 	.word	0x0002f170


	//   ....[195]....
        /*12d4*/ 	.word	0x0002f220


	//   ....[196]....
        /*12d8*/ 	.word	0x0002f2b0


	//   ....[197]....
        /*12dc*/ 	.word	0x0002f300


	//   ....[198]....
        /*12e0*/ 	.word	0x0002f350


	//   ....[199]....
        /*12e4*/ 	.word	0x0002f430


	//   ....[200]....
        /*12e8*/ 	.word	0x0002f4c0


	//   ....[201]....
        /*12ec*/ 	.word	0x0002f510


	//   ....[202]....
        /*12f0*/ 	.word	0x0002f560


	//   ....[203]....
        /*12f4*/ 	.word	0x0002f7f0


	//   ....[204]....
        /*12f8*/ 	.word	0x0002f900


	//   ....[205]....
        /*12fc*/ 	.word	0x0002fa30


	//   ....[206]....
        /*1300*/ 	.word	0x0002fb40


	//   ....[207]....
        /*1304*/ 	.word	0x0002fc70


	//   ....[208]....
        /*1308*/ 	.word	0x0002fd90


	//   ....[209]....
        /*130c*/ 	.word	0x0002feb0


	//   ....[210]....
        /*1310*/ 	.word	0x0002ffd0


	//   ....[211]....
        /*1314*/ 	.word	0x00030050


	//   ....[212]....
        /*1318*/ 	.word	0x000300a0


	//   ....[213]....
        /*131c*/ 	.word	0x00030110


	//   ....[214]....
        /*1320*/ 	.word	0x00030170


	//   ....[215]....
        /*1324*/ 	.word	0x000301d0


	//   ....[216]....
        /*1328*/ 	.word	0x00030240


	//   ....[217]....
        /*132c*/ 	.word	0x000302c0


	//   ....[218]....
        /*1330*/ 	.word	0x00030320


	//   ....[219]....
        /*1334*/ 	.word	0x000303a0


	//   ....[220]....
        /*1338*/ 	.word	0x00030410


	//   ....[221]....
        /*133c*/ 	.word	0x00030470


	//   ....[222]....
        /*1340*/ 	.word	0x000304c0


	//   ....[223]....
        /*1344*/ 	.word	0x00030540


	//   ....[224]....
        /*1348*/ 	.word	0x000305b0


	//   ....[225]....
        /*134c*/ 	.word	0x00030610


	//   ....[226]....
        /*1350*/ 	.word	0x00030660


	//   ....[227]....
        /*1354*/ 	.word	0x00030710


	//   ....[228]....
        /*1358*/ 	.word	0x00030760


	//   ....[229]....
        /*135c*/ 	.word	0x000307c0


	//   ....[230]....
        /*1360*/ 	.word	0x00030810


	//   ....[231]....
        /*1364*/ 	.word	0x00030890


	//   ....[232]....
        /*1368*/ 	.word	0x000308e0


	//   ....[233]....
        /*136c*/ 	.word	0x00030940


	//   ....[234]....
        /*1370*/ 	.word	0x000309b0


	//   ....[235]....
        /*1374*/ 	.word	0x00030a20


	//   ....[236]....
        /*1378*/ 	.word	0x00030a80


	//   ....[237]....
        /*137c*/ 	.word	0x00030af0


	//   ....[238]....
        /*1380*/ 	.word	0x00030b50


	//   ....[239]....
        /*1384*/ 	.word	0x00030bb0


	//   ....[240]....
        /*1388*/ 	.word	0x00030c20


	//   ....[241]....
        /*138c*/ 	.word	0x00030c80


	//   ....[242]....
        /*1390*/ 	.word	0x00030cf0


	//   ....[243]....
        /*1394*/ 	.word	0x00030d70


	//   ....[244]....
        /*1398*/ 	.word	0x00030de0


	//   ....[245]....
        /*139c*/ 	.word	0x00030e40


	//   ....[246]....
        /*13a0*/ 	.word	0x00030e90


	//   ....[247]....
        /*13a4*/ 	.word	0x00030ef0


	//   ....[248]....
        /*13a8*/ 	.word	0x00030f80


	//   ....[249]....
        /*13ac*/ 	.word	0x00030fe0


	//   ....[250]....
        /*13b0*/ 	.word	0x00031030


	//   ....[251]....
        /*13b4*/ 	.word	0x000310d0


	//   ....[252]....
        /*13b8*/ 	.word	0x00031120


	//   ....[253]....
        /*13bc*/ 	.word	0x00031180


	//   ....[254]....
        /*13c0*/ 	.word	0x000311d0


	//   ....[255]....
        /*13c4*/ 	.word	0x00031250


	//   ....[0]....
        /*13c8*/ 	.word	0x000312a0


	//   ....[1]....
        /*13cc*/ 	.word	0x00031300


	//   ....[2]....
        /*13d0*/ 	.word	0x00031370


	//   ....[3]....
        /*13d4*/ 	.word	0x000313e0


	//   ....[4]....
        /*13d8*/ 	.word	0x00031430


	//   ....[5]....
        /*13dc*/ 	.word	0x00031490


	//   ....[6]....
        /*13e0*/ 	.word	0x000314f0


	//   ....[7]....
        /*13e4*/ 	.word	0x00031560


	//   ....[8]....
        /*13e8*/ 	.word	0x000315c0


	//   ....[9]....
        /*13ec*/ 	.word	0x00031630


	//   ....[10]....
        /*13f0*/ 	.word	0x00031680


	//   ....[11]....
        /*13f4*/ 	.word	0x00031700


	//   ....[12]....
        /*13f8*/ 	.word	0x00031760


	//   ....[13]....
        /*13fc*/ 	.word	0x000317d0


	//   ....[14]....
        /*1400*/ 	.word	0x00031830


	//   ....[15]....
        /*1404*/ 	.word	0x000318c0


	//   ....[16]....
        /*1408*/ 	.word	0x00031930


	//   ....[17]....
        /*140c*/ 	.word	0x00031990


	//   ....[18]....
        /*1410*/ 	.word	0x000319f0


	//   ....[19]....
        /*1414*/ 	.word	0x00031a70


	//   ....[20]....
        /*1418*/ 	.word	0x00031ae0


	//   ....[21]....
        /*141c*/ 	.word	0x00031b40


	//   ....[22]....
        /*1420*/ 	.word	0x00031b90


	//   ....[23]....
        /*1424*/ 	.word	0x00031bf0


	//   ....[24]....
        /*1428*/ 	.word	0x00031c40


	//   ....[25]....
        /*142c*/ 	.word	0x00031ca0


	//   ....[26]....
        /*1430*/ 	.word	0x00031cf0


	//   ....[27]....
        /*1434*/ 	.word	0x00031d50


	//   ....[28]....
        /*1438*/ 	.word	0x00031db0


	//   ....[29]....
        /*143c*/ 	.word	0x00031e10


	//   ....[30]....
        /*1440*/ 	.word	0x00031e60


	//   ....[31]....
        /*1444*/ 	.word	0x00031ef0


	//   ....[32]....
        /*1448*/ 	.word	0x00031f60


	//   ....[33]....
        /*144c*/ 	.word	0x00031fc0


	//   ....[34]....
        /*1450*/ 	.word	0x00032010


	//   ....[35]....
        /*1454*/ 	.word	0x000320a0


	//   ....[36]....
        /*1458*/ 	.word	0x00032120


	//   ....[37]....
        /*145c*/ 	.word	0x00032190


	//   ....[38]....
        /*1460*/ 	.word	0x000321e0


	//   ....[39]....
        /*1464*/ 	.word	0x00032270


	//   ....[40]....
        /*1468*/ 	.word	0x000322e0


	//   ....[41]....
        /*146c*/ 	.word	0x00032360


	//   ....[42]....
        /*1470*/ 	.word	0x000323b0


	//   ....[43]....
        /*1474*/ 	.word	0x00032440


	//   ....[44]....
        /*1478*/ 	.word	0x00032490


	//   ....[45]....
        /*147c*/ 	.word	0x00032520


	//   ....[46]....
        /*1480*/ 	.word	0x000325b0


	//   ....[47]....
        /*1484*/ 	.word	0x00032640


	//   ....[48]....
        /*1488*/ 	.word	0x000326d0


	//   ....[49]....
        /*148c*/ 	.word	0x00032760


	//   ....[50]....
        /*1490*/ 	.word	0x000327f0


	//   ....[51]....
        /*1494*/ 	.word	0x00032870


	//   ....[52]....
        /*1498*/ 	.word	0x000328c0


	//   ....[53]....
        /*149c*/ 	.word	0x00032960


	//   ....[54]....
        /*14a0*/ 	.word	0x000329f0


	//   ....[55]....
        /*14a4*/ 	.word	0x00032a70


	//   ....[56]....
        /*14a8*/ 	.word	0x00032ac0


	//   ....[57]....
        /*14ac*/ 	.word	0x00032b50


	//   ....[58]....
        /*14b0*/ 	.word	0x00032be0


	//   ....[59]....
        /*14b4*/ 	.word	0x00032c70


	//   ....[60]....
        /*14b8*/ 	.word	0x00032d00


	//   ....[61]....
        /*14bc*/ 	.word	0x00032d90


	//   ....[62]....
        /*14c0*/ 	.word	0x00032e20


	//   ....[63]....
        /*14c4*/ 	.word	0x00032ee0


	//   ....[64]....
        /*14c8*/ 	.word	0x000331c0


	//   ....[65]....
        /*14cc*/ 	.word	0x000333e0


	//   ....[66]....
        /*14d0*/ 	.word	0x00033430


	//   ....[67]....
        /*14d4*/ 	.word	0x00033490


	//   ....[68]....
        /*14d8*/ 	.word	0x000335a0


	//   ....[69]....
        /*14dc*/ 	.word	0x00033600


	//   ....[70]....
        /*14e0*/ 	.word	0x00033710


	//   ....[71]....
        /*14e4*/ 	.word	0x00033770


	//   ....[72]....
        /*14e8*/ 	.word	0x00033850


	//   ....[73]....
        /*14ec*/ 	.word	0x00033b70


	//   ....[74]....
        /*14f0*/ 	.word	0x00033c10


	//   ....[75]....
        /*14f4*/ 	.word	0x00033db0


	//   ....[76]....
        /*14f8*/ 	.word	0x00033e30


	//   ....[77]....
        /*14fc*/ 	.word	0x00033eb0


	//   ....[78]....
        /*1500*/ 	.word	0x00033f30


	//   ....[79]....
        /*1504*/ 	.word	0x00033fb0


	//   ....[80]....
        /*1508*/ 	.word	0x00034040


	//   ....[81]....
        /*150c*/ 	.word	0x000340e0


	//   ....[82]....
        /*1510*/ 	.word	0x00034190


	//   ....[83]....
        /*1514*/ 	.word	0x00034210


	//   ....[84]....
        /*1518*/ 	.word	0x00034290


	//   ....[85]....
        /*151c*/ 	.word	0x00034310


	//   ....[86]....
        /*1520*/ 	.word	0x000343a0


	//   ....[87]....
        /*1524*/ 	.word	0x00034420


	//   ....[88]....
        /*1528*/ 	.word	0x000344c0


	//   ....[89]....
        /*152c*/ 	.word	0x00034510


	//   ....[90]....
        /*1530*/ 	.word	0x000345a0


	//   ....[91]....
        /*1534*/ 	.word	0x000346d0


	//----- nvinfo : EIATTR_REG_RECONFIG
	.align		4
.L_665:
        /*1538*/ 	.byte	0x01, 0x54
	.zero		2


	//----- nvinfo : EIATTR_SYSCALL_OFFSETS
	.align		4
        /*153c*/ 	.byte	0x04, 0x46
        /*153e*/ 	.short	(.L_667 - .L_666)


	//   ....[0]....
.L_666:
        /*1540*/ 	.word	0x00002260


	//   ....[1]....
        /*1544*/ 	.word	0x000023b0


	//   ....[2]....
        /*1548*/ 	.word	0x000110a0


	//   ....[3]....
        /*154c*/ 	.word	0x000115f0


	//   ....[4]....
        /*1550*/ 	.word	0x00029e30


	//   ....[5]....
        /*1554*/ 	.word	0x00029fc0


	//   ....[6]....
        /*1558*/ 	.word	0x0002a110


	//   ....[7]....
        /*155c*/ 	.word	0x0002a250


	//   ....[8]....
        /*1560*/ 	.word	0x0002ad90


	//----- nvinfo : EIATTR_MBARRIER_INSTR_OFFSETS
	.align		4
.L_667:
        /*1564*/ 	.byte	0x04, 0x39
        /*1566*/ 	.short	(.L_669 - .L_668)


	//   ....[0]....
.L_668:
        /*1568*/ 	.word	0x000002d0
        /*156c*/ 	.word	0x000000ff
        /*1570*/ 	.word	0x00033400
        /*1574*/ 	.short	0x0100
        /*1576*/ 	.byte	0x08
	.zero		1


	//   ....[1]....
        /*1578*/ 	.word	0x000002e0
        /*157c*/ 	.word	0x000000ff
        /*1580*/ 	.word	0x00033420
        /*1584*/ 	.short	0x0100
        /*1586*/ 	.byte	0x08
	.zero		1


	//   ....[2]....
        /*1588*/ 	.word	0x000003d0
        /*158c*/ 	.word	0x000000ff
        /*1590*/ 	.word	0x00033430
        /*1594*/ 	.short	0x0100
        /*1596*/ 	.byte	0x08
	.zero		1


	//   ....[3]....
        /*1598*/ 	.word	0x000003e0
        /*159c*/ 	.word	0x000000ff
        /*15a0*/ 	.word	0x00033440
        /*15a4*/ 	.short	0x0100
        /*15a6*/ 	.byte	0x08
	.zero		1


	//   ....[4]....
        /*15a8*/ 	.word	0x000003f0
        /*15ac*/ 	.word	0x000000ff
        /*15b0*/ 	.word	0x00033438
        /*15b4*/ 	.short	0x0100
        /*15b6*/ 	.byte	0x08
	.zero		1


	//   ....[5]....
        /*15b8*/ 	.word	0x00000400
        /*15bc*/ 	.word	0x000000ff
        /*15c0*/ 	.word	0x00033448
        /*15c4*/ 	.short	0x0100
        /*15c6*/ 	.byte	0x08
	.zero		1


	//   ....[6]....
        /*15c8*/ 	.word	0x00000530
        /*15cc*/ 	.word	0x000000ff
        /*15d0*/ 	.word	0x00033450
        /*15d4*/ 	.short	0x0100
        /*15d6*/ 	.byte	0x08
	.zero		1


	//   ....[7]....
        /*15d8*/ 	.word	0x00000540
        /*15dc*/ 	.word	0x000000ff
        /*15e0*/ 	.word	0x00033460
        /*15e4*/ 	.short	0x0100
        /*15e6*/ 	.byte	0x08
	.zero		1


	//   ....[8]....
        /*15e8*/ 	.word	0x00000550
        /*15ec*/ 	.word	0x000000ff
        /*15f0*/ 	.word	0x00033458
        /*15f4*/ 	.short	0x0100
        /*15f6*/ 	.byte	0x08
	.zero		1


	//   ....[9]....
        /*15f8*/ 	.word	0x00000560
        /*15fc*/ 	.word	0x000000ff
        /*1600*/ 	.word	0x00033468
        /*1604*/ 	.short	0x0100
        /*1606*/ 	.byte	0x08
	.zero		1


	//   ....[10]....
        /*1608*/ 	.word	0x00000650
        /*160c*/ 	.word	0x000000ff
        /*1610*/ 	.word	0x00033470
        /*1614*/ 	.short	0x0100
        /*1616*/ 	.byte	0x06
	.zero		1


	//   ....[11]....
        /*1618*/ 	.word	0x00000660
        /*161c*/ 	.word	0x000000ff
        /*1620*/ 	.word	0x00033480
        /*1624*/ 	.short	0x0100
        /*1626*/ 	.byte	0x06
	.zero		1


	//   ....[12]....
        /*1628*/ 	.word	0x00000670
        /*162c*/ 	.word	0x000000ff
        /*1630*/ 	.word	0x00033478
        /*1634*/ 	.short	0x0100
        /*1636*/ 	.byte	0x06
	.zero		1


	//   ....[13]....
        /*1638*/ 	.word	0x00000680
        /*163c*/ 	.word	0x000000ff
        /*1640*/ 	.word	0x00033488
        /*1644*/ 	.short	0x0100
        /*1646*/ 	.byte	0x06
	.zero		1


	//   ....[14]....
        /*1648*/ 	.word	0x000007b0
        /*164c*/ 	.word	0x000000ff
        /*1650*/ 	.word	0x00033490
        /*1654*/ 	.short	0x0100
        /*1656*/ 	.byte	0x08
	.zero		1


	//   ....[15]....
        /*1658*/ 	.word	0x000007c0
        /*165c*/ 	.word	0x000000ff
        /*1660*/ 	.word	0x000334a0
        /*1664*/ 	.short	0x0100
        /*1666*/ 	.byte	0x08
	.zero		1


	//   ....[16]....
        /*1668*/ 	.word	0x000007d0
        /*166c*/ 	.word	0x000000ff
        /*1670*/ 	.word	0x00033498
        /*1674*/ 	.short	0x0100
        /*1676*/ 	.byte	0x08
	.zero		1


	//   ....[17]....
        /*1678*/ 	.word	0x000007e0
        /*167c*/ 	.word	0x000000ff
        /*1680*/ 	.word	0x000334a8
        /*1684*/ 	.short	0x0100
        /*1686*/ 	.byte	0x08
	.zero		1


	//   ....[18]....
        /*1688*/ 	.word	0x00000910
        /*168c*/ 	.word	0x000000ff
        /*1690*/ 	.word	0x000334b0
        /*1694*/ 	.short	0x0100
        /*1696*/ 	.byte	0x08
	.zero		1


	//   ....[19]....
        /*1698*/ 	.word	0x00000920
        /*169c*/ 	.word	0x000000ff
        /*16a0*/ 	.word	0x000334c0
        /*16a4*/ 	.short	0x0100
        /*16a6*/ 	.byte	0x08
	.zero		1


	//   ....[20]....
        /*16a8*/ 	.word	0x00000930
        /*16ac*/ 	.word	0x000000ff
        /*16b0*/ 	.word	0x000334b8
        /*16b4*/ 	.short	0x0100
        /*16b6*/ 	.byte	0x08
	.zero		1


	//   ....[21]....
        /*16b8*/ 	.word	0x00000940
        /*16bc*/ 	.word	0x000000ff
        /*16c0*/ 	.word	0x000334c8
        /*16c4*/ 	.short	0x0100
        /*16c6*/ 	.byte	0x08
	.zero		1


	//   ....[22]....
        /*16c8*/ 	.word	0x00003b90
        /*16cc*/ 	.word	0x0000002b
        /*16d0*/ 	.word	0x00033490
        /*16d4*/ 	.short	0x010a
        /*16d6*/ 	.byte	0x3f
	.zero		1


	//   ....[23]....
        /*16d8*/ 	.word	0x00009c10
        /*16dc*/ 	.word	0x0000002b
        /*16e0*/ 	.word	0x00033490
        /*16e4*/ 	.short	0x010a
        /*16e6*/ 	.byte	0x3f
	.zero		1


	//   ....[24]....
        /*16e8*/ 	.word	0x0000fe70
        /*16ec*/ 	.word	0x0000002b
        /*16f0*/ 	.word	0x00033490
        /*16f4*/ 	.short	0x010a
        /*16f6*/ 	.byte	0x3f
	.zero		1


	//   ....[25]....
        /*16f8*/ 	.word	0x00010250
        /*16fc*/ 	.word	0x0000002c
        /*1700*/ 	.word	0x00000000
        /*1704*/ 	.short	0x0101
        /*1706*/ 	.byte	0x3f
	.zero		1


	//   ....[26]....
        /*1708*/ 	.word	0x00010290
        /*170c*/ 	.word	0x0000002b
        /*1710*/ 	.word	0x000334b0
        /*1714*/ 	.short	0x010a
        /*1716*/ 	.byte	0x3f
	.zero		1


	//   ....[27]....
        /*1718*/ 	.word	0x000107b0
        /*171c*/ 	.word	0x0000002b
        /*1720*/ 	.word	0x00000000
        /*1724*/ 	.short	0x0101
        /*1726*/ 	.byte	0x3f
	.zero		1


	//   ....[28]....
        /*1728*/ 	.word	0x00011350
        /*172c*/ 	.word	0x00000010
        /*1730*/ 	.word	0x00033400
        /*1734*/ 	.short	0x010a
        /*1736*/ 	.byte	0x3f
	.zero		1


	//   ....[29]....
        /*1738*/ 	.word	0x000113a0
        /*173c*/ 	.word	0x00000010
        /*1740*/ 	.word	0x00033400
        /*1744*/ 	.short	0x010a
        /*1746*/ 	.byte	0x3f
	.zero		1


	//   ....[30]....
        /*1748*/ 	.word	0x00011c30
        /*174c*/ 	.word	0x00000010
        /*1750*/ 	.word	0x00033400
        /*1754*/ 	.short	0x010a
        /*1756*/ 	.byte	0x3f
	.zero		1


	//   ....[31]....
        /*1758*/ 	.word	0x000150b0
        /*175c*/ 	.word	0x00000010
        /*1760*/ 	.word	0x00033400
        /*1764*/ 	.short	0x010a
        /*1766*/ 	.byte	0x3f
	.zero		1


	//   ....[32]....
        /*1768*/ 	.word	0x00018230
        /*176c*/ 	.word	0x00000000
        /*1770*/ 	.word	0x00033430
        /*1774*/ 	.short	0x010a
        /*1776*/ 	.byte	0x3f
	.zero		1


	//   ....[33]....
        /*1778*/ 	.word	0x000182b0
        /*177c*/ 	.word	0x00000000
        /*1780*/ 	.word	0x00033430
        /*1784*/ 	.short	0x010a
        /*1786*/ 	.byte	0x3f
	.zero		1


	//   ....[34]....
        /*1788*/ 	.word	0x0001b210
        /*178c*/ 	.word	0x0000001b
        /*1790*/ 	.word	0x00000000
        /*1794*/ 	.short	0x0101
        /*1796*/ 	.byte	0x3f
	.zero		1


	//   ....[35]....
        /*1798*/ 	.word	0x0001c660
        /*179c*/ 	.word	0x0000000b
        /*17a0*/ 	.word	0x00033430
        /*17a4*/ 	.short	0x010a
        /*17a6*/ 	.byte	0x3f
	.zero		1


	//   ....[36]....
        /*17a8*/ 	.word	0x0001c6b0
        /*17ac*/ 	.word	0x0000000b
        /*17b0*/ 	.word	0x00033430
        /*17b4*/ 	.short	0x010a
        /*17b6*/ 	.byte	0x3f
	.zero		1


	//   ....[37]....
        /*17b8*/ 	.word	0x0001d7b0
        /*17bc*/ 	.word	0x0000000a
        /*17c0*/ 	.word	0x00033450
        /*17c4*/ 	.short	0x010a
        /*17c6*/ 	.byte	0x3f
	.zero		1


	//   ....[38]....
        /*17c8*/ 	.word	0x0001d7f0
        /*17cc*/ 	.word	0x0000000a
        /*17d0*/ 	.word	0x00033450
        /*17d4*/ 	.short	0x010a
        /*17d6*/ 	.byte	0x3f
	.zero		1


	//   ....[39]....
        /*17d8*/ 	.word	0x0001f500
        /*17dc*/ 	.word	0x000000c2
        /*17e0*/ 	.word	0x00000000
        /*17e4*/ 	.short	0x0101
        /*17e6*/ 	.byte	0x3f
	.zero		1


	//   ....[40]....
        /*17e8*/ 	.word	0x0001fce0
        /*17ec*/ 	.word	0x00000007
        /*17f0*/ 	.word	0x00000000
        /*17f4*/ 	.short	0x0101
        /*17f6*/ 	.byte	0x3f
	.zero		1


	//   ....[41]....
        /*17f8*/ 	.word	0x00020510
        /*17fc*/ 	.word	0x00000008
        /*1800*/ 	.word	0x00033450
        /*1804*/ 	.short	0x010a
        /*1806*/ 	.byte	0x3f
	.zero		1


	//   ....[42]....
        /*1808*/ 	.word	0x00020590
        /*180c*/ 	.word	0x00000008
        /*1810*/ 	.word	0x00033450
        /*1814*/ 	.short	0x010a
        /*1816*/ 	.byte	0x3f
	.zero		1


	//   ....[43]....
        /*1818*/ 	.word	0x00020b80
        /*181c*/ 	.word	0x00000010
        /*1820*/ 	.word	0x00000000
        /*1824*/ 	.short	0x0101
        /*1826*/ 	.byte	0x3f
	.zero		1


	//   ....[44]....
        /*1828*/ 	.word	0x00023b60
        /*182c*/ 	.word	0x00000000
        /*1830*/ 	.word	0x00000000
        /*1834*/ 	.short	0x0101
        /*1836*/ 	.byte	0x3f
	.zero		1


	//   ....[45]....
        /*1838*/ 	.word	0x000242e0
        /*183c*/ 	.word	0x00000024
        /*1840*/ 	.word	0x00000000
        /*1844*/ 	.short	0x0101
        /*1846*/ 	.byte	0x3f
	.zero		1


	//   ....[46]....
        /*1848*/ 	.word	0x000285a0
        /*184c*/ 	.word	0x00000012
        /*1850*/ 	.word	0x00033420
        /*1854*/ 	.short	0x010a
        /*1856*/ 	.byte	0x3f
	.zero		1


	//   ....[47]....
        /*1858*/ 	.word	0x00028670
        /*185c*/ 	.word	0x00000006
        /*1860*/ 	.word	0x000334a0
        /*1864*/ 	.short	0x010a
        /*1866*/ 	.byte	0x3f
	.zero		1


	//   ....[48]....
        /*1868*/ 	.word	0x00028ab0
        /*186c*/ 	.word	0x00000006
        /*1870*/ 	.word	0x000334c0
        /*1874*/ 	.short	0x010a
        /*1876*/ 	.byte	0x3f
	.zero		1


	//   ....[49]....
        /*1878*/ 	.word	0x00029040
        /*187c*/ 	.word	0x00000007
        /*1880*/ 	.word	0x000334a0
        /*1884*/ 	.short	0x010a
        /*1886*/ 	.byte	0x3f
	.zero		1


	//   ....[50]....
        /*1888*/ 	.word	0x00029470
        /*188c*/ 	.word	0x00000007
        /*1890*/ 	.word	0x000334c0
        /*1894*/ 	.short	0x010a
        /*1896*/ 	.byte	0x3f
	.zero		1


	//   ....[51]....
        /*1898*/ 	.word	0x0002a660
        /*189c*/ 	.word	0x00000002
        /*18a0*/ 	.word	0x00033480
        /*18a4*/ 	.short	0x010a
        /*18a6*/ 	.byte	0x3f
	.zero		1


	//   ....[52]....
        /*18a8*/ 	.word	0x0002a8b0
        /*18ac*/ 	.word	0x00000002
        /*18b0*/ 	.word	0x00033440
        /*18b4*/ 	.short	0x010a
        /*18b6*/ 	.byte	0x3f
	.zero		1


	//   ....[53]....
        /*18b8*/ 	.word	0x0002b4c0
        /*18bc*/ 	.word	0x00000012
        /*18c0*/ 	.word	0x00033400
        /*18c4*/ 	.short	0x0107
        /*18c6*/ 	.byte	0x3f
	.zero		1


	//   ....[54]....
        /*18c8*/ 	.word	0x0002b5c0
        /*18cc*/ 	.word	0x00000012
        /*18d0*/ 	.word	0x00033400
        /*18d4*/ 	.short	0x0101
        /*18d6*/ 	.byte	0x3f
	.zero		1


	//   ....[55]....
        /*18d8*/ 	.word	0x0002b5e0
        /*18dc*/ 	.word	0x00000012
        /*18e0*/ 	.word	0x00033420
        /*18e4*/ 	.short	0x010a
        /*18e6*/ 	.byte	0x3f
	.zero		1


	//   ....[56]....
        /*18e8*/ 	.word	0x0002b900
        /*18ec*/ 	.word	0x00000006
        /*18f0*/ 	.word	0x00033480
        /*18f4*/ 	.short	0x010a
        /*18f6*/ 	.byte	0x3f
	.zero		1


	//   ....[57]....
        /*18f8*/ 	.word	0x0002bd60
        /*18fc*/ 	.word	0x00000006
        /*1900*/ 	.word	0x00033440
        /*1904*/ 	.short	0x010a
        /*1906*/ 	.byte	0x3f
	.zero		1


	//   ....[58]....
        /*1908*/ 	.word	0x0002c210
        /*190c*/ 	.word	0x00000003
        /*1910*/ 	.word	0x00033470
        /*1914*/ 	.short	0x010a
        /*1916*/ 	.byte	0x3f
	.zero		1


	//   ....[59]....
        /*1918*/ 	.word	0x0002c280
        /*191c*/ 	.word	0x00000003
        /*1920*/ 	.word	0x00033460
        /*1924*/ 	.short	0x010a
        /*1926*/ 	.byte	0x3f
	.zero		1


	//   ....[60]....
        /*1928*/ 	.word	0x0002cdf0
        /*192c*/ 	.word	0x00000003
        /*1930*/ 	.word	0x00033450
        /*1934*/ 	.short	0x0101
        /*1936*/ 	.byte	0x3f
	.zero		1


	//   ....[61]....
        /*1938*/ 	.word	0x0002ce70
        /*193c*/ 	.word	0x00000003
        /*1940*/ 	.word	0x00000000
        /*1944*/ 	.short	0x0101
        /*1946*/ 	.byte	0x3f
	.zero		1


	//   ....[62]....
        /*1948*/ 	.word	0x0002d0b0
        /*194c*/ 	.word	0x00000000
        /*1950*/ 	.word	0x00033470
        /*1954*/ 	.short	0x010a
        /*1956*/ 	.byte	0x3f
	.zero		1


	//   ....[63]....
        /*1958*/ 	.word	0x0002d120
        /*195c*/ 	.word	0x00000000
        /*1960*/ 	.word	0x00033460
        /*1964*/ 	.short	0x010a
        /*1966*/ 	.byte	0x3f
	.zero		1


	//   ....[64]....
        /*1968*/ 	.word	0x0002dd30
        /*196c*/ 	.word	0x00000000
        /*1970*/ 	.word	0x00033450
        /*1974*/ 	.short	0x0101
        /*1976*/ 	.byte	0x3f
	.zero		1


	//   ....[65]....
        /*1978*/ 	.word	0x0002dd80
        /*197c*/ 	.word	0x00000000
        /*1980*/ 	.word	0x00000000
        /*1984*/ 	.short	0x0101
        /*1986*/ 	.byte	0x3f
	.zero		1


	//   ....[66]....
        /*1988*/ 	.word	0x0002ec50
        /*198c*/ 	.word	0x00000000
        /*1990*/ 	.word	0x00033420
        /*1994*/ 	.short	0x010a
        /*1996*/ 	.byte	0x3f
	.zero		1


	//   ....[67]....
        /*1998*/ 	.word	0x0002ee00
        /*199c*/ 	.word	0x00000006
        /*19a0*/ 	.word	0x00000000
        /*19a4*/ 	.short	0x010a
        /*19a6*/ 	.byte	0x3f
	.zero		1


	//   ....[68]....
        /*19a8*/ 	.word	0x0002ee70
        /*19ac*/ 	.word	0x00000007
        /*19b0*/ 	.word	0x00000000
        /*19b4*/ 	.short	0x010a
        /*19b6*/ 	.byte	0x3f
	.zero		1


	//   ....[69]....
        /*19b8*/ 	.word	0x0002eed0
        /*19bc*/ 	.word	0x00000004
        /*19c0*/ 	.word	0x00033460
        /*19c4*/ 	.short	0x010a
        /*19c6*/ 	.byte	0x3f
	.zero		1


	//   ....[70]....
        /*19c8*/ 	.word	0x0002ef20
        /*19cc*/ 	.word	0x00000003
        /*19d0*/ 	.word	0x00033460
        /*19d4*/ 	.short	0x010a
        /*19d6*/ 	.byte	0x3f
	.zero		1


	//   ....[71]....
        /*19d8*/ 	.word	0x0002ef60
        /*19dc*/ 	.word	0x00000004
        /*19e0*/ 	.word	0x00033480
        /*19e4*/ 	.short	0x010a
        /*19e6*/ 	.byte	0x3f
	.zero		1


	//   ....[72]....
        /*19e8*/ 	.word	0x0002ef80
        /*19ec*/ 	.word	0x00000003
        /*19f0*/ 	.word	0x00033480
        /*19f4*/ 	.short	0x010a
        /*19f6*/ 	.byte	0x3f
	.zero		1


	//   ....[73]....
        /*19f8*/ 	.word	0x0002efe0
        /*19fc*/ 	.word	0x0000002b
        /*1a00*/ 	.word	0x00033490
        /*1a04*/ 	.short	0x010a
        /*1a06*/ 	.byte	0x3f
	.zero		1


	//   ....[74]....
        /*1a08*/ 	.word	0x0002f030
        /*1a0c*/ 	.word	0x0000002b
        /*1a10*/ 	.word	0x00033490
        /*1a14*/ 	.short	0x010a
        /*1a16*/ 	.byte	0x3f
	.zero		1


	//   ....[75]....
        /*1a18*/ 	.word	0x0002f080
        /*1a1c*/ 	.word	0x0000002b
        /*1a20*/ 	.word	0x00033490
        /*1a24*/ 	.short	0x010a
        /*1a26*/ 	.byte	0x3f
	.zero		1


	//   ....[76]....
        /*1a28*/ 	.word	0x0002f0d0
        /*1a2c*/ 	.word	0x0000002b
        /*1a30*/ 	.word	0x000334b0
        /*1a34*/ 	.short	0x010a
        /*1a36*/ 	.byte	0x3f
	.zero		1


	//   ....[77]....
        /*1a38*/ 	.word	0x0002f380
        /*1a3c*/ 	.word	0x00000010
        /*1a40*/ 	.word	0x00033400
        /*1a44*/ 	.short	0x010a
        /*1a46*/ 	.byte	0x3f
	.zero		1


	//   ....[78]....
        /*1a48*/ 	.word	0x0002f5a0
        /*1a4c*/ 	.word	0x00000010
        /*1a50*/ 	.word	0x00033400
        /*1a54*/ 	.short	0x010a
        /*1a56*/ 	.byte	0x3f
	.zero		1


	//   ....[79]....
        /*1a58*/ 	.word	0x0002f5f0
        /*1a5c*/ 	.word	0x00000000
        /*1a60*/ 	.word	0x00033430
        /*1a64*/ 	.short	0x010a
        /*1a66*/ 	.byte	0x3f
	.zero		1


	//   ....[80]....
        /*1a68*/ 	.word	0x0002f640
        /*1a6c*/ 	.word	0x0000000b
        /*1a70*/ 	.word	0x00033430
        /*1a74*/ 	.short	0x010a
        /*1a76*/ 	.byte	0x3f
	.zero		1


	//   ....[81]....
        /*1a78*/ 	.word	0x0002f690
        /*1a7c*/ 	.word	0x0000000a
        /*1a80*/ 	.word	0x00033450
        /*1a84*/ 	.short	0x010a
        /*1a86*/ 	.byte	0x3f
	.zero		1


	//   ....[82]....
        /*1a88*/ 	.word	0x0002f6e0
        /*1a8c*/ 	.word	0x00000008
        /*1a90*/ 	.word	0x00033450
        /*1a94*/ 	.short	0x010a
        /*1a96*/ 	.byte	0x3f
	.zero		1


	//   ....[83]....
        /*1a98*/ 	.word	0x00032fa0
        /*1a9c*/ 	.word	0x00000012
        /*1aa0*/ 	.word	0x00033420
        /*1aa4*/ 	.short	0x010a
        /*1aa6*/ 	.byte	0x3f
	.zero		1


	//   ....[84]....
        /*1aa8*/ 	.word	0x00032ff0
        /*1aac*/ 	.word	0x00000006
        /*1ab0*/ 	.word	0x000334a0
        /*1ab4*/ 	.short	0x010a
        /*1ab6*/ 	.byte	0x3f
	.zero		1


	//   ....[85]....
        /*1ab8*/ 	.word	0x00033040
        /*1abc*/ 	.word	0x00000006
        /*1ac0*/ 	.word	0x000334c0
        /*1ac4*/ 	.short	0x010a
        /*1ac6*/ 	.byte	0x3f
	.zero		1


	//   ....[86]....
        /*1ac8*/ 	.word	0x00033090
        /*1acc*/ 	.word	0x00000007
        /*1ad0*/ 	.word	0x000334a0
        /*1ad4*/ 	.short	0x010a
        /*1ad6*/ 	.byte	0x3f
	.zero		1


	//   ....[87]....
        /*1ad8*/ 	.word	0x000330e0
        /*1adc*/ 	.word	0x00000007
        /*1ae0*/ 	.word	0x000334c0
        /*1ae4*/ 	.short	0x010a
        /*1ae6*/ 	.byte	0x3f
	.zero		1


	//   ....[88]....
        /*1ae8*/ 	.word	0x00033280
        /*1aec*/ 	.word	0x00000002
        /*1af0*/ 	.word	0x00033480
        /*1af4*/ 	.short	0x010a
        /*1af6*/ 	.byte	0x3f
	.zero		1


	//   ....[89]....
        /*1af8*/ 	.word	0x000332d0
        /*1afc*/ 	.word	0x00000002
        /*1b00*/ 	.word	0x00033440
        /*1b04*/ 	.short	0x010a
        /*1b06*/ 	.byte	0x3f
	.zero		1


	//   ....[90]....
        /*1b08*/ 	.word	0x000338d0
        /*1b0c*/ 	.word	0x00000012
        /*1b10*/ 	.word	0x00033420
        /*1b14*/ 	.short	0x010a
        /*1b16*/ 	.byte	0x3f
	.zero		1


	//   ....[91]....
        /*1b18*/ 	.word	0x00033920
        /*1b1c*/ 	.word	0x00000006
        /*1b20*/ 	.word	0x00033480
        /*1b24*/ 	.short	0x010a
        /*1b26*/ 	.byte	0x3f
	.zero		1


	//   ....[92]....
        /*1b28*/ 	.word	0x00033970
        /*1b2c*/ 	.word	0x00000006
        /*1b30*/ 	.word	0x00033440
        /*1b34*/ 	.short	0x010a
        /*1b36*/ 	.byte	0x3f
	.zero		1


	//   ....[93]....
        /*1b38*/ 	.word	0x000339c0
        /*1b3c*/ 	.word	0x00000003
        /*1b40*/ 	.word	0x00033470
        /*1b44*/ 	.short	0x010a
        /*1b46*/ 	.byte	0x3f
	.zero		1


	//   ....[94]....
        /*1b48*/ 	.word	0x00033a10
        /*1b4c*/ 	.word	0x00000003
        /*1b50*/ 	.word	0x00033460
        /*1b54*/ 	.short	0x010a
        /*1b56*/ 	.byte	0x3f
	.zero		1


	//   ....[95]....
        /*1b58*/ 	.word	0x00033a60
        /*1b5c*/ 	.word	0x00000000
        /*1b60*/ 	.word	0x00033470
        /*1b64*/ 	.short	0x010a
        /*1b66*/ 	.byte	0x3f
	.zero		1


	//   ....[96]....
        /*1b68*/ 	.word	0x00033ab0
        /*1b6c*/ 	.word	0x00000000
        /*1b70*/ 	.word	0x00033460
        /*1b74*/ 	.short	0x010a
        /*1b76*/ 	.byte	0x3f
	.zero		1


	//   ....[97]....
        /*1b78*/ 	.word	0x000345f0
        /*1b7c*/ 	.word	0x00000000
        /*1b80*/ 	.word	0x00033420
        /*1b84*/ 	.short	0x010a
        /*1b86*/ 	.byte	0x3f
	.zero		1


	//   ....[98]....
        /*1b88*/ 	.word	0x00034790
        /*1b8c*/ 	.word	0x00000006
        /*1b90*/ 	.word	0x00000000
        /*1b94*/ 	.short	0x010a
        /*1b96*/ 	.byte	0x3f
	.zero		1


	//   ....[99]....
        /*1b98*/ 	.word	0x000347e0
        /*1b9c*/ 	.word	0x00000007
        /*1ba0*/ 	.word	0x00000000
        /*1ba4*/ 	.short	0x010a
        /*1ba6*/ 	.byte	0x3f
	.zero		1


	//   ....[100]....
        /*1ba8*/ 	.word	0x00034830
        /*1bac*/ 	.word	0x00000004
        /*1bb0*/ 	.word	0x00033460
        /*1bb4*/ 	.short	0x010a
        /*1bb6*/ 	.byte	0x3f
	.zero		1


	//   ....[101]....
        /*1bb8*/ 	.word	0x00034880
        /*1bbc*/ 	.word	0x00000003
        /*1bc0*/ 	.word	0x00033460
        /*1bc4*/ 	.short	0x010a
        /*1bc6*/ 	.byte	0x3f
	.zero		1


	//   ....[102]....
        /*1bc8*/ 	.word	0x000348d0
        /*1bcc*/ 	.word	0x00000004
        /*1bd0*/ 	.word	0x00033480
        /*1bd4*/ 	.short	0x010a
        /*1bd6*/ 	.byte	0x3f
	.zero		1


	//----- nvinfo : EIATTR_NUM_MBARRIERS
	.align		4
.L_669:
        /*1bd8*/ 	.byte	0x03, 0x38
        /*1bda*/ 	.short	0x0016


	//----- nvinfo : EIATTR_EXIT_INSTR_OFFSETS
	.align		4
        /*1bdc*/ 	.byte	0x04, 0x1c
        /*1bde*/ 	.short	(.L_671 - .L_670)


	//   ....[0]....
.L_670:
        /*1be0*/ 	.word	0x0002efd0


	//----- nvinfo : EIATTR_MAX_THREADS
	.align		4
.L_671:
        /*1be4*/ 	.byte	0x04, 0x05
        /*1be6*/ 	.short	(.L_673 - .L_672)
.L_672:
        /*1be8*/ 	.word	0x00000180
        /*1bec*/ 	.word	0x00000001
        /*1bf0*/ 	.word	0x00000001


	//----- nvinfo : EIATTR_CRS_STACK_SIZE
	.align		4
.L_673:
        /*1bf4*/ 	.byte	0x04, 0x1e
        /*1bf6*/ 	.short	(.L_675 - .L_674)
.L_674:
        /*1bf8*/ 	.word	0x00000000


	//----- nvinfo : EIATTR_CBANK_PARAM_SIZE
	.align		4
.L_675:
        /*1bfc*/ 	.byte	0x03, 0x19
        /*1bfe*/ 	.short	0x0af0


	//----- nvinfo : EIATTR_PARAM_CBANK
	.align		4
        /*1c00*/ 	.byte	0x04, 0x0a
        /*1c02*/ 	.short	(.L_677 - .L_676)
	.align		4
.L_676:
        /*1c04*/ 	.word	index@(.nv.constant0._ZN7cutlass13device_kernelIN5flash11enable_sm90INS1_16FlashAttnFwdSm90INS1_25CollectiveMainloopFwdSm90ILi2EN4cute5tupleIJNS5_1CILi1EEES8_S8_EEENS6_IJNS7_ILi128EEENS7_ILi160EEENS7_ILi192EEEEEELi192ENS_12float_e4m3_tEfNS_4arch4Sm90ELb0ELb0ELb1ELb1ELb0ELb1ELb0ELb1ELb1ELb1ELb1ELb0EEENS1_21CollectiveEpilogueFwdINS6_IJSA_SC_SB_EEES9_NS_10bfloat16_tESG_Li256ELb1ELb1ELb1ELb1EEENS1_36VarlenDynamicPersistentTileSchedulerILi128ELi160ELi256ELi128ELb1ELb1ELb1ELb0ELb1ELb1EEEEEEEEEvNT_6ParamsE)
        /*1c08*/ 	.short	0x0210
        /*1c0a*/ 	.short	0x0af0


	//----- nvinfo : EIATTR_SW_WAR
	.align		4
.L_677:
        /*1c0c*/ 	.byte	0x04, 0x36
        /*1c0e*/ 	.short	(.L_679 - .L_678)
.L_678:
        /*1c10*/ 	.word	0x00000008
.L_679:


//--------------------- .nv.info._ZN7cutlass13device_kernelIN5flash11enable_sm90INS1_16FlashAttnFwdSm90INS1_25CollectiveMainloopFwdSm90ILi2EN4cute5tupleIJNS5_1CILi1EEES8_S8_EEENS6_IJNS7_ILi128EEESA_NS7_ILi192EEEEEELi192ENS_12float_e4m3_tEfNS_4arch4Sm90ELb0ELb1ELb1ELb0ELb0ELb0ELb0ELb1ELb1ELb1ELb1ELb0EEENS1_21CollectiveEpilogueFwdINS6_IJSA_SB_SA_EEES9_NS_10bfloat16_tESF_Li256ELb0ELb1ELb1ELb1EEENS1_19SingleTileSchedulerILb0ELb1ELb1ELi128EEEEEEEEEvNT_6ParamsE --------------------------
	.section	.nv.info._ZN7cutlass13device_kernelIN5flash11enable_sm90INS1_16FlashAttnFwdSm90INS1_25CollectiveMainloopFwdSm90ILi2EN4cute5tupleIJNS5_1CILi1EEES8_S8_EEENS6_IJNS7_ILi128EEESA_NS7_ILi192EEEEEELi192ENS_12float_e4m3_tEfNS_4arch4Sm90ELb0ELb1ELb1ELb0ELb0ELb0ELb0ELb1ELb1ELb1ELb1ELb0EEENS1_21CollectiveEpilogueFwdINS6_IJSA_SB_SA_EEES9_NS_10bfloat16_tESF_Li256ELb0ELb1ELb1ELb1EEENS1_19SingleTileSchedulerILb0ELb1ELb1ELi128EEEEEEEEEvNT_6ParamsE,"",@"SHT_CUDA_INFO"
	.sectionflags	@""
	.align	4


	//----- nvinfo : EIATTR_CUDA_API_VERSION
	.align		4
        /*0000*/ 	.byte	0x04, 0x37
        /*0002*/ 	.short	(.L_681 - .L_680)
.L_680:
        /*0004*/ 	.word	0x00000082


	//----- nvinfo : EIATTR_KPARAM_INFO
	.align		4
.L_681:
        /*0008*/ 	.byte	0x04, 0x17
        /*000a*/ 	.short	(.L_683 - .L_682)
.L_682:
        /*000c*/ 	.word	0x00000000
        /*0010*/ 	.short	0x0000
        /*0012*/ 	.short	0x0070
        /*0014*/ 	.byte	0x00, 0xf0, 0x01, 0x28


	//----- nvinfo : EIATTR_SPARSE_MMA_MASK
	.align		4
.L_683:
        /*0018*/ 	.byte	0x03, 0x50
        /*001a*/ 	.short	0x0000


	//----- nvinfo : EIATTR_MAXREG_COUNT
	.align		4
        /*001c*/ 	.byte	0x03, 0x1b
        /*001e*/ 	.short	0x00a8


	//----- nvinfo : EIATTR_NUM_BARRIERS
	.align		4
        /*0020*/ 	.byte	0x02, 0x4c
        /*0022*/ 	.byte	0x10
	.zero		1


	//----- nvinfo : EIATTR_EXTERNS
	.align		4
        /*0024*/ 	.byte	0x04, 0x0f
        /*0026*/ 	.short	(.L_685 - .L_684)


	//   ....[0]....
	.align		4
.L_684:
        /*0028*/ 	.word	index@(__assertfail)


	//----- nvinfo : EIATTR_ANNOTATIONS
	.align		4
.L_685:
        /*002c*/ 	.byte	0x04, 0x55
        /*002e*/ 	.short	(.L_687 - .L_686)


	//   ....[0]....
.L_686:
        /* <DEDUP_REMOVED lines=9> */


	//----- nvinfo : EIATTR_MERCURY_ISA_VERSION
	.align		4
.L_687:
        /*00b0*/ 	.byte	0x03, 0x5f
        /*00b2*/ 	.short	0x0101


	//----- nvinfo : EIATTR_INT_WARP_WIDE_INSTR_OFFSETS
	.align		4
        /*00b4*/ 	.byte	0x04, 0x31
        /*00b6*/ 	.short	(.L_689 - .L_688)


	//   ....[0]....
.L_688:
        /*00b8*/ 	.word	0x00000130


	//   ....[1]....
        /*00bc*/ 	.word	0x00000170


	//   ....[2]....
        /*00c0*/ 	.word	0x000001e0


	//----- nvinfo : EIATTR_COOP_GROUP_MASK_REGIDS
	.align		4
.L_689:
        /*00c4*/ 	.byte	0x04, 0x29
        /*00c6*/ 	.short	(.L_691 - .L_690)


	//   ....[0]....
.L_690:
        /*00c8*/ 	.word	0xffffffff


	//   ....[1]....
        /*00cc*/ 	.word	0xffffffff


	//   ....[2]....
        /*00d0*/ 	.word	0xffffffff


	//   ....[3]....
        /*00d4*/ 	.word	0xffffffff


	//   ....[4]....
        /*00d8*/ 	.word	0xffffffff


	//   ....[5]....
        /*00dc*/ 	.word	0xffffffff


	//   ....[6]....
        /*00e0*/ 	.word	0xffffffff


	//   ....[7]....
        /*00e4*/ 	.word	0xffffffff


	//   ....[8]....
        /*00e8*/ 	.word	0xffffffff


	//   ....[9]....
        /*00ec*/ 	.word	0xffffffff


	//   ....[10]....
        /*00f0*/ 	.word	0xffffffff


	//   ....[11]....
        /*00f4*/ 	.word	0xffffffff


	//   ....[12]....
        /*00f8*/ 	.word	0xffffffff


	//   ....[13]....
        /*00fc*/ 	.word	0xffffffff


	//   ....[14]....
        /*0100*/ 	.word	0xffffffff


	//   ....[15]....
        /*0104*/ 	.word	0xffffffff


	//   ....[16]....
        /*0108*/ 	.word	0xffffffff


	//   ....[17]....
        /*010c*/ 	.word	0xffffffff


	//   ....[18]....
        /*0110*/ 	.word	0xffffffff


	//   ....[19]....
        /*0114*/ 	.word	0xffffffff


	//   ....[20]....
        /*0118*/ 	.word	0xffffffff


	//   ....[21]....
        /*011c*/ 	.word	0xffffffff


	//   ....[22]....
        /*0120*/ 	.word	0xffffffff


	//   ....[23]....
        /*0124*/ 	.word	0xffffffff


	//   ....[24]....
        /*0128*/ 	.word	0xffffffff


	//   ....[25]....
        /*012c*/ 	.word	0xffffffff


	//   ....[26]....
        /*0130*/ 	.word	0xffffffff


	//   ....[27]....
        /*0134*/ 	.word	0xffffffff


	//   ....[28]....
        /*0138*/ 	.word	0xffffffff


	//   ....[29]....
        /*013c*/ 	.word	0xffffffff


	//   ....[30]....
        /*0140*/ 	.word	0xffffffff


	//   ....[31]....
        /*0144*/ 	.word	0xffffffff


	//   ....[32]....
        /*0148*/ 	.word	0xffffffff


	//   ....[33]....
        /*014c*/ 	.word	0xffffffff


	//   ....[34]....
        /*0150*/ 	.word	0xffffffff


	//   ....[35]....
        /*0154*/ 	.word	0xffffffff


	//   ....[36]....
        /*0158*/ 	.word	0xffffffff


	//   ....[37]....
        /*015c*/ 	.word	0xffffffff


	//   ....[38]....
        /*0160*/ 	.word	0xffffffff


	//   ....[39]....
        /*0164*/ 	.word	0xffffffff


	//   ....[40]....
        /*0168*/ 	.word	0xffffffff


	//   ....[41]....
        /*016c*/ 	.word	0xffffffff


	//   ....[42]....
        /*0170*/ 	.word	0xffffffff


	//   ....[43]....
        /*0174*/ 	.word	0xffffffff


	//   ....[44]....
        /*0178*/ 	.word	0xffffffff


	//   ....[45]....
        /*017c*/ 	.word	0xffffffff


	//   ....[46]....
        /*0180*/ 	.word	0xffffffff


	//   ....[47]....
        /*0184*/ 	.word	0xffffffff


	//   ....[48]....
        /*0188*/ 	.word	0xffffffff


	//   ....[49]....
        /*018c*/ 	.word	0xffffffff


	//   ....[50]....
        /*0190*/ 	.word	0xffffffff


	//   ....[51]....
        /*0194*/ 	.word	0xffffffff


	//   ....[52]....
        /*0198*/ 	.word	0xffffffff


	//   ....[53]....
        /*019c*/ 	.word	0xffffffff


	//   ....[54]....
        /*01a0*/ 	.word	0xffffffff


	//   ....[55]....
        /*01a4*/ 	.word	0xffffffff


	//   ....[56]....
        /*01a8*/ 	.word	0xffffffff


	//   ....[57]....
        /*01ac*/ 	.word	0xffffffff


	//   ....[58]....
        /*01b0*/ 	.word	0xffffffff


	//   ....[59]....
        /*01b4*/ 	.word	0xffffffff


	//   ....[60]....
        /*01b8*/ 	.word	0xffffffff


	//   ....[61]....
        /*01bc*/ 	.word	0xffffffff


	//   ....[62]....
        /*01c0*/ 	.word	0xffffffff


	//   ....[63]....
        /*01c4*/ 	.word	0xffffffff


	//   ....[64]....
        /*01c8*/ 	.word	0xffffffff


	//   ....[65]....
        /*01cc*/ 	.word	0xffffffff


	//   ....[66]....
        /*01d0*/ 	.word	0xffffffff


	//   ....[67]....
        /*01d4*/ 	.word	0xffffffff


	//   ....[68]....
        /*01d8*/ 	.word	0xffffffff


	//   ....[69]....
        /*01dc*/ 	.word	0xffffffff


	//   ....[70]....
        /*01e0*/ 	.word	0xffffffff


	//   ....[71]....
        /*01e4*/ 	.word	0xffffffff


	//   ....[72]....
        /*01e8*/ 	.word	0xffffffff


	//   ....[73]....
        /*01ec*/ 	.word	0xffffffff


	//   ....[74]....
        /*01f0*/ 	.word	0xffffffff


	//   ....[75]....
        /*01f4*/ 	.word	0xffffffff


	//   ....[76]....
        /*01f8*/ 	.word	0xffffffff


	//   ....[77]....
        /*01fc*/ 	.word	0xffffffff


	//   ....[78]....
        /*0200*/ 	.word	0xffffffff


	//   ....[79]....
        /*0204*/ 	.word	0xffffffff


	//   ....[80]....
        /*0208*/ 	.word	0xffffffff


	//   ....[81]....
        /*020c*/ 	.word	0xffffffff


	//   ....[82]....
        /*0210*/ 	.word	0xffffffff


	//   ....[83]....
        /*0214*/ 	.word	0xffffffff


	//   ....[84]....
        /*0218*/ 	.word	0xffffffff


	//   ....[85]....
        /*021c*/ 	.word	0xffffffff


	//   ....[86]....
        /*0220*/ 	.word	0xffffffff


	//   ....[87]....
        /*0224*/ 	.word	0xffffffff


	//   ....[88]....
        /*0228*/ 	.word	0xffffffff


	//   ....[89]....
        /*022c*/ 	.word	0xffffffff


	//   ....[90]....
        /*0230*/ 	.word	0xffffffff


	//   ....[91]....
        /*0234*/ 	.word	0xffffffff


	//   ....[92]....
        /*0238*/ 	.word	0xffffffff


	//   ....[93]....
        /*023c*/ 	.word	0xffffffff


	//   ....[94]....
        /*0240*/ 	.word	0xffffffff


	//   ....[95]....
        /*0244*/ 	.word	0xffffffff


	//   ....[96]....
        /*0248*/ 	.word	0xffffffff


	//   ....[97]....
        /*024c*/ 	.word	0xffffffff


	//   ....[98]....
        /*0250*/ 	.word	0xffffffff


	//   ....[99]....
        /*0254*/ 	.word	0xffffffff


	//   ....[100]....
        /*0258*/ 	.word	0xffffffff


	//   ....[101]....
        /*025c*/ 	.word	0xffffffff


	//   ....[102]....
        /*0260*/ 	.word	0xffffffff


	//   ....[103]....
        /*0264*/ 	.word	0xffffffff


	//   ....[104]....
        /*0268*/ 	.word	0xffffffff


	//   ....[105]....
        /*026c*/ 	.word	0xffffffff


	//   ....[106]....
        /*0270*/ 	.word	0xffffffff


	//   ....[107]....
        /*0274*/ 	.word	0xffffffff


	//   ....[108]....
        /*0278*/ 	.word	0xffffffff


	//   ....[109]....
        /*027c*/ 	.word	0xffffffff


	//   ....[110]....
        /*0280*/ 	.word	0xffffffff


	//   ....[111]....
        /*0284*/ 	.word	0xffffffff


	//   ....[112]....
        /*0288*/ 	.word	0xffffffff


	//   ....[113]....
        /*028c*/ 	.word	0xffffffff


	//   ....[114]....
        /*0290*/ 	.word	0xffffffff


	//   ....[115]....
        /*0294*/ 	.word	0xffffffff


	//   ....[116]....
        /*0298*/ 	.word	0xffffffff


	//   ....[117]....
        /*029c*/ 	.word	0xffffffff


	//   ....[118]....
        /*02a0*/ 	.word	0xffffffff


	//   ....[119]....
        /*02a4*/ 	.word	0xffffffff


	//   ....[120]....
        /*02a8*/ 	.word	0xffffffff


	//   ....[121]....
        /*02ac*/ 	.word	0xffffffff


	//   ....[122]....
        /*02b0*/ 	.word	0xffffffff


	//   ....[123]....
        /*02b4*/ 	.word	0xffffffff


	//   ....[124]....
        /*02b8*/ 	.word	0xffffffff


	//   ....[125]....
        /*02bc*/ 	.word	0xffffffff


	//   ....[126]....
        /*02c0*/ 	.word	0xffffffff


	//   ....[127]....
        /*02c4*/ 	.word	0xffffffff


	//   ....[128]....
        /*02c8*/ 	.word	0xffffffff


	//   ....[129]....
        /*02cc*/ 	.word	0xffffffff


	//   ....[130]....
        /*02d0*/ 	.word	0xffffffff


	//   ....[131]....
        /*02d4*/ 	.word	0xffffffff


	//   ....[132]....
        /*02d8*/ 	.word	0xffffffff


	//   ....[133]....
        /*02dc*/ 	.word	0xffffffff


	//   ....[134]....
        /*02e0*/ 	.word	0xffffffff


	//   ....[135]....
        /*02e4*/ 	.word	0xffffffff


	//   ....[136]....
        /*02e8*/ 	.word	0xffffffff


	//   ....[137]....
        /*02ec*/ 	.word	0xffffffff


	//   ....[138]....
        /*02f0*/ 	.word	0xffffffff


	//   ....[139]....
        /*02f4*/ 	.word	0xffffffff


	//   ....[140]....
        /*02f8*/ 	.word	0xffffffff


	//   ....[141]....
        /*02fc*/ 	.word	0xffffffff


	//   ....[142]....
        /*0300*/ 	.word	0xffffffff


	//   ....[143]....
        /*0304*/ 	.word	0xffffffff


	//   ....[144]....
        /*0308*/ 	.word	0xffffffff


	//   ....[145]....
        /*030c*/ 	.word	0xffffffff


	//   ....[146]....
        /*0310*/ 	.word	0xffffffff


	//   ....[147]....
        /*0314*/ 	.word	0xffffffff


	//   ....[148]....
        /*0318*/ 	.word	0xffffffff


	//   ....[149]....
        /*031c*/ 	.word	0x0500000f


	//   ....[150]....
        /*0320*/ 	.word	0x0500000f


	//   ....[151]....
        /*0324*/ 	.word	0x0500000f


	//   ....[152]....
        /*0328*/ 	.word	0x0500000f


	//   ....[153]....
        /*032c*/ 	.word	0x0500000f


	//   ....[154]....
        /*0330*/ 	.word	0x0500000f


	//   ....[155]....
        /*0334*/ 	.word	0x0500000f


	//   ....[156]....
        /*0338*/ 	.word	0x0500000f


	//   ....[157]....
        /*033c*/ 	.word	0x0500000f


	//----- nvinfo : EIATTR_COOP_GROUP_INSTR_OFFSETS
	.align		4
.L_691:
        /*0340*/ 	.byte	0x04, 0x28
        /*0342*/ 	.short	(.L_693 - .L_692)


	//   ....[0]....
.L_692:
        /*0344*/ 	.word	0x00000070


	//   ....[1]....
        /*0348*/ 	.word	0x00000140


	//   ....[2]....
        /*034c*/ 	.word	0x00000190


	//   ....[3]....
        /*0350*/ 	.word	0x000003c0


	//   ....[4]....
        /*0354*/ 	.word	0x00000520


	//   ....[5]....
        /*0358*/ 	.word	0x00000640


	//   ....[6]....
        /*035c*/ 	.word	0x000007a0


	//   ....[7]....
        /*0360*/ 	.word	0x000016f0


	//   ....[8]....
        /*0364*/ 	.word	0x00002410


	//   ....[9]....
        /*0368*/ 	.word	0x00002e10


	//   ....[10]....
        /*036c*/ 	.word	0x00003e10


	//   ....[11]....
        /*0370*/ 	.word	0x00003f30


	//   ....[12]....
        /*0374*/ 	.word	0x00004840


	//   ....[13]....
        /*0378*/ 	.word	0x00004890


	//   ....[14]....
        /*037c*/ 	.word	0x00006a20


	//   ....[15]....
        /*0380*/ 	.word	0x00006c90


	//   ....[16]....
        /*0384*/ 	.word	0x00007860


	//   ....[17]....
        /*0388*/ 	.word	0x000078b0


	//   ....[18]....
        /*038c*/ 	.word	0x00008210


	//   ....[19]....
        /*0390*/ 	.word	0x000082b0


	//   ....[20]....
        /*0394*/ 	.word	0x0000a910


	//   ....[21]....
        /*0398*/ 	.word	0x0000a940


	//   ....[22]....
        /*039c*/ 	.word	0x0000a960


	//   ....[23]....
        /*03a0*/ 	.word	0x0000a980


	//   ....[24]....
        /*03a4*/ 	.word	0x0000ce50


	//   ....[25]....
        /*03a8*/ 	.word	0x0000d110


	//   ....[26]....
        /*03ac*/ 	.word	0x0000dbc0


	//   ....[27]....
        /*03b0*/ 	.word	0x0000dc00


	//   ....[28]....
        /*03b4*/ 	.word	0x0000e680


	//   ....[29]....
        /*03b8*/ 	.word	0x0000e730


	//   ....[30]....
        /*03bc*/ 	.word	0x0000fc90


	//   ....[31]....
        /*03c0*/ 	.word	0x0000fca0


	//   ....[32]....
        /*03c4*/ 	.word	0x0000fcd0


	//   ....[33]....
        /*03c8*/ 	.word	0x0000fce0


	//   ....[34]....
        /*03cc*/ 	.word	0x00010f30


	//   ....[35]....
        /*03d0*/ 	.word	0x00010f40


	//   ....[36]....
        /*03d4*/ 	.word	0x00010f50


	//   ....[37]....
        /*03d8*/ 	.word	0x00010f60


	//   ....[38]....
        /*03dc*/ 	.word	0x00010f70


	//   ....[39]....
        /*03e0*/ 	.word	0x00010f80


	//   ....[40]....
        /*03e4*/ 	.word	0x00010f90


	//   ....[41]....
        /*03e8*/ 	.word	0x00010fa0


	//   ....[42]....
        /*03ec*/ 	.word	0x00010fb0


	//   ....[43]....
        /*03f0*/ 	.word	0x00010fc0


	//   ....[44]....
        /*03f4*/ 	.word	0x00010fe0


	//   ....[45]....
        /*03f8*/ 	.word	0x00010ff0


	//   ....[46]....
        /*03fc*/ 	.word	0x00011000


	//   ....[47]....
        /*0400*/ 	.word	0x00011020


	//   ....[48]....
        /*0404*/ 	.word	0x00011030


	//   ....[49]....
        /*0408*/ 	.word	0x00011040


	//   ....[50]....
        /*040c*/ 	.word	0x00011060


	//   ....[51]....
        /*0410*/ 	.word	0x00011070


	//   ....[52]....
        /*0414*/ 	.word	0x00011080


	//   ....[53]....
        /*0418*/ 	.word	0x00011090


	//   ....[54]....
        /*041c*/ 	.word	0x000110b0


	//   ....[55]....
        /*0420*/ 	.word	0x000110c0


	//   ....[56]....
        /*0424*/ 	.word	0x000110d0


	//   ....[57]....
        /*0428*/ 	.word	0x000110e0


	//   ....[58]....
        /*042c*/ 	.word	0x000110f0


	//   ....[59]....
        /*0430*/ 	.word	0x00011100


	//   ....[60]....
        /*0434*/ 	.word	0x00011110


	//   ....[61]....
        /*0438*/ 	.word	0x00011120


	//   ....[62]....
        /*043c*/ 	.word	0x00011130


	//   ....[63]....
        /*0440*/ 	.word	0x00011140


	//   ....[64]....
        /*0444*/ 	.word	0x00011150


	//   ....[65]....
        /*0448*/ 	.word	0x00011160


	//   ....[66]....
        /*044c*/ 	.word	0x00011170


	//   ....[67]....
        /*0450*/ 	.word	0x00011180


	//   ....[68]....
        /*0454*/ 	.word	0x00011190


	//   ....[69]....
        /*0458*/ 	.word	0x000111a0


	//   ....[70]....
        /*045c*/ 	.word	0x000111b0


	//   ....[71]....
        /*0460*/ 	.word	0x000111c0


	//   ....[72]....
        /*0464*/ 	.word	0x000111d0


	//   ....[73]....
        /*0468*/ 	.word	0x000111e0


	//   ....[74]....
        /*046c*/ 	.word	0x000111f0


	//   ....[75]....
        /*0470*/ 	.word	0x00011200


	//   ....[76]....
        /*0474*/ 	.word	0x00011210


	//   ....[77]....
        /*0478*/ 	.word	0x00011220


	//   ....[78]....
        /*047c*/ 	.word	0x00011230


	//   ....[79]....
        /*0480*/ 	.word	0x00011240


	//   ....[80]....
        /*0484*/ 	.word	0x00011250


	//   ....[81]....
        /*0488*/ 	.word	0x00011260


	//   ....[82]....
        /*048c*/ 	.word	0x00011270


	//   ....[83]....
        /*0490*/ 	.word	0x00011280


	//   ....[84]....
        /*0494*/ 	.word	0x00011290


	//   ....[85]....
        /*0498*/ 	.word	0x000112a0


	//   ....[86]....
        /*049c*/ 	.word	0x000112b0


	//   ....[87]....
        /*04a0*/ 	.word	0x000112c0


	//   ....[88]....
        /*04a4*/ 	.word	0x000112d0


	//   ....[89]....
        /*04a8*/ 	.word	0x000112e0


	//   ....[90]....
        /*04ac*/ 	.word	0x000112f0


	//   ....[91]....
        /*04b0*/ 	.word	0x00011300


	//   ....[92]....
        /*04b4*/ 	.word	0x00011310


	//   ....[93]....
        /*04b8*/ 	.word	0x00011320


	//   ....[94]....
        /*04bc*/ 	.word	0x00011330


	//   ....[95]....
        /*04c0*/ 	.word	0x00011340


	//   ....[96]....
        /*04c4*/ 	.word	0x00011350


	//   ....[97]....
        /*04c8*/ 	.word	0x00011380


	//   ....[98]....
        /*04cc*/ 	.word	0x000113b0


	//   ....[99]....
        /*04d0*/ 	.word	0x000113e0


	//   ....[100]....
        /*04d4*/ 	.word	0x00011410


	//   ....[101]....
        /*04d8*/ 	.word	0x00011440


	//   ....[102]....
        /*04dc*/ 	.word	0x00011470


	//   ....[103]....
        /*04e0*/ 	.word	0x000114a0


	//   ....[104]....
        /*04e4*/ 	.word	0x000114d0


	//   ....[105]....
        /*04e8*/ 	.word	0x00011500


	//   ....[106]....
        /*04ec*/ 	.word	0x00011530


	//   ....[107]....
        /*04f0*/ 	.word	0x00011560


	//   ....[108]....
        /*04f4*/ 	.word	0x00011590


	//   ....[109]....
        /*04f8*/ 	.word	0x000115c0


	//   ....[110]....
        /*04fc*/ 	.word	0x000115f0


	//   ....[111]....
        /*0500*/ 	.word	0x00011620


	//   ....[112]....
        /*0504*/ 	.word	0x00011650


	//   ....[113]....
        /*0508*/ 	.word	0x00011680


	//   ....[114]....
        /*050c*/ 	.word	0x000116b0


	//   ....[115]....
        /*0510*/ 	.word	0x000116e0


	//   ....[116]....
        /*0514*/ 	.word	0x00011720


	//   ....[117]....
        /*0518*/ 	.word	0x00011750


	//   ....[118]....
        /*051c*/ 	.word	0x00011780


	//   ....[119]....
        /*0520*/ 	.word	0x000117c0


	//   ....[120]....
        /*0524*/ 	.word	0x00011800


	//   ....[121]....
        /*0528*/ 	.word	0x00011840


	//   ....[122]....
        /*052c*/ 	.word	0x00011880


	//   ....[123]....
        /*0530*/ 	.word	0x000118c0


	//   ....[124]....
        /*0534*/ 	.word	0x00011900


	//   ....[125]....
        /*0538*/ 	.word	0x00011930


	//   ....[126]....
        /*053c*/ 	.word	0x00011960


	//   ....[127]....
        /*0540*/ 	.word	0x00011990


	//   ....[128]....
        /*0544*/ 	.word	0x000119a0


	//   ....[129]....
        /*0548*/ 	.word	0x000119b0


	//   ....[130]....
        /*054c*/ 	.word	0x00011d50


	//   ....[131]....
        /*0550*/ 	.word	0x00011db0


	//   ....[132]....
        /*0554*/ 	.word	0x00011de0


	//   ....[133]....
        /*0558*/ 	.word	0x00011e20


	//   ....[134]....
        /*055c*/ 	.word	0x00011e50


	//   ....[135]....
        /*0560*/ 	.word	0x00011e90


	//   ....[136]....
        /*0564*/ 	.word	0x00012840


	//   ....[137]....
        /*0568*/ 	.word	0x00012870


	//   ....[138]....
        /*056c*/ 	.word	0x000136c0


	//   ....[139]....
        /*0570*/ 	.word	0x000148a0


	//   ....[140]....
        /*0574*/ 	.word	0x000154a0


	//   ....[141]....
        /*0578*/ 	.word	0x000154d0


	//   ....[142]....
        /*057c*/ 	.word	0x00015500


	//   ....[143]....
        /*0580*/ 	.word	0x000155d0


	//   ....[144]....
        /*0584*/ 	.word	0x000155f0


	//   ....[145]....
        /*0588*/ 	.word	0x00015690


	//   ....[146]....
        /*058c*/ 	.word	0x000156b0


	//   ....[147]....
        /*0590*/ 	.word	0x000156c0


	//   ....[148]....
        /*0594*/ 	.word	0x00017490


	//   ....[149]....
        /*0598*/ 	.word	0x00017b00


	//   ....[150]....
        /*059c*/ 	.word	0x00017cd0


	//   ....[151]....
        /*05a0*/ 	.word	0x00017d20


	//   ....[152]....
        /*05a4*/ 	.word	0x00017dd0


	//   ....[153]....
        /*05a8*/ 	.word	0x00017ef0


	//   ....[154]....
        /*05ac*/ 	.word	0x00017f60


	//   ....[155]....
        /*05b0*/ 	.word	0x00018070


	//   ....[156]....
        /*05b4*/ 	.word	0x000180e0


	//   ....[157]....
        /*05b8*/ 	.word	0x000181e0


	//----- nvinfo : EIATTR_REG_RECONFIG
	.align		4
.L_693:
        /*05bc*/ 	.byte	0x01, 0x54
	.zero		2


	//----- nvinfo : EIATTR_SYSCALL_OFFSETS
	.align		4
        /*05c0*/ 	.byte	0x04, 0x46
        /*05c2*/ 	.short	(.L_695 - .L_694)


	//   ....[0]....
.L_694:
        /*05c4*/ 	.word	0x000018b0


	//   ....[1]....
        /*05c8*/ 	.word	0x00014210


	//   ....[2]....
        /*05cc*/ 	.word	0x00014350


	//   ....[3]....
        /*05d0*/ 	.word	0x00014490


	//   ....[4]....
        /*05d4*/ 	.word	0x000145b0


	//   ....[5]....
        /*05d8*/ 	.word	0x00015090


	//----- nvinfo : EIATTR_MBARRIER_INSTR_OFFSETS
	.align		4
.L_695:
        /*05dc*/ 	.byte	0x04, 0x39
        /*05de*/ 	.short	(.L_697 - .L_696)


	//   ....[0]....
.L_696:
        /*05e0*/ 	.word	0x00000270
        /*05e4*/ 	.word	0x000000ff
        /*05e8*/ 	.word	0x0002a800
        /*05ec*/ 	.short	0x0100
        /*05ee*/ 	.byte	0x08
	.zero		1


	//   ....[1]....
        /*05f0*/ 	.word	0x00000280
        /*05f4*/ 	.word	0x000000ff
        /*05f8*/ 	.word	0x0002a820
        /*05fc*/ 	.short	0x0100
        /*05fe*/ 	.byte	0x08
	.zero		1


	//   ....[2]....
        /*0600*/ 	.word	0x00000370
        /*0604*/ 	.word	0x000000ff
        /*0608*/ 	.word	0x0002a830
        /*060c*/ 	.short	0x0100
        /*060e*/ 	.byte	0x08
	.zero		1


	//   ....[3]....
        /*0610*/ 	.word	0x00000380
        /*0614*/ 	.word	0x000000ff
        /*0618*/ 	.word	0x0002a840
        /*061c*/ 	.short	0x0100
        /*061e*/ 	.byte	0x08
	.zero		1


	//   ....[4]....
        /*0620*/ 	.word	0x00000390
        /*0624*/ 	.word	0x000000ff
        /*0628*/ 	.word	0x0002a838
        /*062c*/ 	.short	0x0100
        /*062e*/ 	.byte	0x08
	.zero		1


	//   ....[5]....
        /*0630*/ 	.word	0x000003a0
        /*0634*/ 	.word	0x000000ff
        /*0638*/ 	.word	0x0002a848
        /*063c*/ 	.short	0x0100
        /*063e*/ 	.byte	0x08
	.zero		1


	//   ....[6]....
        /*0640*/ 	.word	0x000004d0
        /*0644*/ 	.word	0x000000ff
        /*0648*/ 	.word	0x0002a850
        /*064c*/ 	.short	0x0100
        /*064e*/ 	.byte	0x08
	.zero		1


	//   ....[7]....
        /*0650*/ 	.word	0x000004e0
        /*0654*/ 	.word	0x000000ff
        /*0658*/ 	.word	0x0002a860
        /*065c*/ 	.short	0x0100
        /*065e*/ 	.byte	0x08
	.zero		1


	//   ....[8]....
        /*0660*/ 	.word	0x000004f0
        /*0664*/ 	.word	0x000000ff
        /*0668*/ 	.word	0x0002a858
        /*066c*/ 	.short	0x0100
        /*066e*/ 	.byte	0x08
	.zero		1


	//   ....[9]....
        /*0670*/ 	.word	0x00000500
        /*0674*/ 	.word	0x000000ff
        /*0678*/ 	.word	0x0002a868
        /*067c*/ 	.short	0x0100
        /*067e*/ 	.byte	0x08
	.zero		1


	//   ....[10]....
        /*0680*/ 	.word	0x000005f0
        /*0684*/ 	.word	0x000000ff
        /*0688*/ 	.word	0x0002a870
        /*068c*/ 	.short	0x0100
        /*068e*/ 	.byte	0x06
	.zero		1


	//   ....[11]....
        /*0690*/ 	.word	0x00000600
        /*0694*/ 	.word	0x000000ff
        /*0698*/ 	.word	0x0002a880
        /*069c*/ 	.short	0x0100
        /*069e*/ 	.byte	0x06
	.zero		1


	//   ....[12]....
        /*06a0*/ 	.word	0x00000610
        /*06a4*/ 	.word	0x000000ff
        /*06a8*/ 	.word	0x0002a878
        /*06ac*/ 	.short	0x0100
        /*06ae*/ 	.byte	0x06
	.zero		1


	//   ....[13]....
        /*06b0*/ 	.word	0x00000620
        /*06b4*/ 	.word	0x000000ff
        /*06b8*/ 	.word	0x0002a888
        /*06bc*/ 	.short	0x0100
        /*06be*/ 	.byte	0x06
	.zero		1


	//   ....[14]....
        /*06c0*/ 	.word	0x00000750
        /*06c4*/ 	.word	0x000000ff
        /*06c8*/ 	.word	0x0002a890
        /*06cc*/ 	.short	0x0100
        /*06ce*/ 	.byte	0x08
	.zero		1


	//   ....[15]....
        /*06d0*/ 	.word	0x00000760
        /*06d4*/ 	.word	0x000000ff
        /*06d8*/ 	.word	0x0002a8a0
        /*06dc*/ 	.short	0x0100
        /*06de*/ 	.byte	0x08
	.zero		1


	//   ....[16]....
        /*06e0*/ 	.word	0x00000770
        /*06e4*/ 	.word	0x000000ff
        /*06e8*/ 	.word	0x0002a898
        /*06ec*/ 	.short	0x0100
        /*06ee*/ 	.byte	0x08
	.zero		1


	//   ....[17]....
        /*06f0*/ 	.word	0x00000780
        /*06f4*/ 	.word	0x000000ff
        /*06f8*/ 	.word	0x0002a8a8
        /*06fc*/ 	.short	0x0100
        /*06fe*/ 	.byte	0x08
	.zero		1


	//   ....[18]....
        /*0700*/ 	.word	0x000008b0
        /*0704*/ 	.word	0x000000ff
        /*0708*/ 	.word	0x0002a8b0
        /*070c*/ 	.short	0x0100
        /*070e*/ 	.byte	0x08
	.zero		1


	//   ....[19]....
        /*0710*/ 	.word	0x000008c0
        /*0714*/ 	.word	0x000000ff
        /*0718*/ 	.word	0x0002a8c0
        /*071c*/ 	.short	0x0100
        /*071e*/ 	.byte	0x08
	.zero		1


	//   ....[20]....
        /*0720*/ 	.word	0x000008d0
        /*0724*/ 	.word	0x000000ff
        /*0728*/ 	.word	0x0002a8b8
        /*072c*/ 	.short	0x0100
        /*072e*/ 	.byte	0x08
	.zero		1


	//   ....[21]....
        /*0730*/ 	.word	0x000008e0
        /*0734*/ 	.word	0x000000ff
        /*0738*/ 	.word	0x0002a8c8
        /*073c*/ 	.short	0x0100
        /*073e*/ 	.byte	0x08
	.zero		1


	//   ....[22]....
        /*0740*/ 	.word	0x00001b80
        /*0744*/ 	.word	0x000000ff
        /*0748*/ 	.word	0x0002a800
        /*074c*/ 	.short	0x010a
        /*074e*/ 	.byte	0x2c
	.zero		1


	//   ....[23]....
        /*0750*/ 	.word	0x00001c10
        /*0754*/ 	.word	0x000000ff
        /*0758*/ 	.word	0x0002a830
        /*075c*/ 	.short	0x010a
        /*075e*/ 	.byte	0x2c
	.zero		1


	//   ....[24]....
        /*0760*/ 	.word	0x00001ca0
        /*0764*/ 	.word	0x000000ff
        /*0768*/ 	.word	0x0002a830
        /*076c*/ 	.short	0x010a
        /*076e*/ 	.byte	0x2c
	.zero		1


	//   ....[25]....
        /*0770*/ 	.word	0x000024f0
        /*0774*/ 	.word	0x0000000f
        /*0778*/ 	.word	0x00000000
        /*077c*/ 	.short	0x0101
        /*077e*/ 	.byte	0x3f
	.zero		1


	//   ....[26]....
        /*0780*/ 	.word	0x00005c80
        /*0784*/ 	.word	0x000000ff
        /*0788*/ 	.word	0x0002a830
        /*078c*/ 	.short	0x010a
        /*078e*/ 	.byte	0x06
	.zero		1


	//   ....[27]....
        /*0790*/ 	.word	0x00005cc0
        /*0794*/ 	.word	0x000000ff
        /*0798*/ 	.word	0x0002a830
        /*079c*/ 	.short	0x010a
        /*079e*/ 	.byte	0x06
	.zero		1


	//   ....[28]....
        /*07a0*/ 	.word	0x00005f60
        /*07a4*/ 	.word	0x000000ff
        /*07a8*/ 	.word	0x0002a850
        /*07ac*/ 	.short	0x010a
        /*07ae*/ 	.byte	0x06
	.zero		1


	//   ....[29]....
        /*07b0*/ 	.word	0x00005fa0
        /*07b4*/ 	.word	0x000000ff
        /*07b8*/ 	.word	0x0002a850
        /*07bc*/ 	.short	0x010a
        /*07be*/ 	.byte	0x06
	.zero		1


	//   ....[30]....
        /*07c0*/ 	.word	0x00006af0
        /*07c4*/ 	.word	0x00000089
        /*07c8*/ 	.word	0x00000000
        /*07cc*/ 	.short	0x0101
        /*07ce*/ 	.byte	0x3f
	.zero		1


	//   ....[31]....
        /*07d0*/ 	.word	0x00008d00
        /*07d4*/ 	.word	0x000000ff
        /*07d8*/ 	.word	0x00000000
        /*07dc*/ 	.short	0x0101
        /*07de*/ 	.byte	0x06
	.zero		1


	//   ....[32]....
        /*07e0*/ 	.word	0x00009860
        /*07e4*/ 	.word	0x000000ff
        /*07e8*/ 	.word	0x0002a830
        /*07ec*/ 	.short	0x010a
        /*07ee*/ 	.byte	0x06
	.zero		1


	//   ....[33]....
        /*07f0*/ 	.word	0x000098a0
        /*07f4*/ 	.word	0x000000ff
        /*07f8*/ 	.word	0x0002a830
        /*07fc*/ 	.short	0x010a
        /*07fe*/ 	.byte	0x06
	.zero		1


	//   ....[34]....
        /*0800*/ 	.word	0x00009b70
        /*0804*/ 	.word	0x000000ff
        /*0808*/ 	.word	0x0002a850
        /*080c*/ 	.short	0x010a
        /*080e*/ 	.byte	0x06
	.zero		1


	//   ....[35]....
        /*0810*/ 	.word	0x00009bb0
        /*0814*/ 	.word	0x000000ff
        /*0818*/ 	.word	0x0002a850
        /*081c*/ 	.short	0x010a
        /*081e*/ 	.byte	0x06
	.zero		1


	//   ....[36]....
        /*0820*/ 	.word	0x0000b530
        /*0824*/ 	.word	0x00000004
        /*0828*/ 	.word	0x00000000
        /*082c*/ 	.short	0x0101
        /*082e*/ 	.byte	0x3f
	.zero		1


	//   ....[37]....
        /*0830*/ 	.word	0x0000b820
        /*0834*/ 	.word	0x000000ff
        /*0838*/ 	.word	0x00000000
        /*083c*/ 	.short	0x0101
        /*083e*/ 	.byte	0x06
	.zero		1


	//   ....[38]....
        /*0840*/ 	.word	0x0000c160
        /*0844*/ 	.word	0x000000ff
        /*0848*/ 	.word	0x0002a830
        /*084c*/ 	.short	0x010a
        /*084e*/ 	.byte	0x06
	.zero		1


	//   ....[39]....
        /*0850*/ 	.word	0x0000c1a0
        /*0854*/ 	.word	0x000000ff
        /*0858*/ 	.word	0x0002a830
        /*085c*/ 	.short	0x010a
        /*085e*/ 	.byte	0x06
	.zero		1


	//   ....[40]....
        /*0860*/ 	.word	0x0000c430
        /*0864*/ 	.word	0x000000ff
        /*0868*/ 	.word	0x0002a850
        /*086c*/ 	.short	0x010a
        /*086e*/ 	.byte	0x06
	.zero		1


	//   ....[41]....
        /*0870*/ 	.word	0x0000c470
        /*0874*/ 	.word	0x000000ff
        /*0878*/ 	.word	0x0002a850
        /*087c*/ 	.short	0x010a
        /*087e*/ 	.byte	0x06
	.zero		1


	//   ....[42]....
        /*0880*/ 	.word	0x0000cf50
        /*0884*/ 	.word	0x00000091
        /*0888*/ 	.word	0x00000000
        /*088c*/ 	.short	0x0101
        /*088e*/ 	.byte	0x3f
	.zero		1


	//   ....[43]....
        /*0890*/ 	.word	0x0000f170
        /*0894*/ 	.word	0x000000ff
        /*0898*/ 	.word	0x00000000
        /*089c*/ 	.short	0x0101
        /*089e*/ 	.byte	0x06
	.zero		1


	//   ....[44]....
        /*08a0*/ 	.word	0x0000f960
        /*08a4*/ 	.word	0x000000ff
        /*08a8*/ 	.word	0x0002a850
        /*08ac*/ 	.short	0x010a
        /*08ae*/ 	.byte	0x0c
	.zero		1


	//   ....[45]....
        /*08b0*/ 	.word	0x0000f9a0
        /*08b4*/ 	.word	0x000000ff
        /*08b8*/ 	.word	0x0002a850
        /*08bc*/ 	.short	0x010a
        /*08be*/ 	.byte	0x0c
	.zero		1


	//   ....[46]....
        /*08c0*/ 	.word	0x0000ffa0
        /*08c4*/ 	.word	0x000000ff
        /*08c8*/ 	.word	0x00000000
        /*08cc*/ 	.short	0x0101
        /*08ce*/ 	.byte	0x04
	.zero		1


	//   ....[47]....
        /*08d0*/ 	.word	0x00011e80
        /*08d4*/ 	.word	0x000000ff
        /*08d8*/ 	.word	0x00000000
        /*08dc*/ 	.short	0x0101
        /*08de*/ 	.byte	0x04
	.zero		1


	//   ....[48]....
        /*08e0*/ 	.word	0x00014ab0
        /*08e4*/ 	.word	0x000000ff
        /*08e8*/ 	.word	0x0002a880
        /*08ec*/ 	.short	0x010a
        /*08ee*/ 	.byte	0x26
	.zero		1


	//   ....[49]....
        /*08f0*/ 	.word	0x00014ce0
        /*08f4*/ 	.word	0x000000ff
        /*08f8*/ 	.word	0x0002a840
        /*08fc*/ 	.short	0x010a
        /*08fe*/ 	.byte	0x26
	.zero		1


	//   ....[50]....
        /*0900*/ 	.word	0x00015830
        /*0904*/ 	.word	0x000000ff
        /*0908*/ 	.word	0x0002a800
        /*090c*/ 	.short	0x0107
        /*090e*/ 	.byte	0x26
	.zero		1


	//   ....[51]....
        /*0910*/ 	.word	0x00015890
        /*0914*/ 	.word	0x000000ff
        /*0918*/ 	.word	0x0002a800
        /*091c*/ 	.short	0x0101
        /*091e*/ 	.byte	0x26
	.zero		1


	//   ....[52]....
        /*0920*/ 	.word	0x000158c0
        /*0924*/ 	.word	0x000000ff
        /*0928*/ 	.word	0x0002a820
        /*092c*/ 	.short	0x010a
        /*092e*/ 	.byte	0x26
	.zero		1


	//   ....[53]....
        /*0930*/ 	.word	0x00015bb0
        /*0934*/ 	.word	0x00000007
        /*0938*/ 	.word	0x0002a880
        /*093c*/ 	.short	0x010a
        /*093e*/ 	.byte	0x3f
	.zero		1


	//   ....[54]....
        /*0940*/ 	.word	0x00015fd0
        /*0944*/ 	.word	0x00000007
        /*0948*/ 	.word	0x0002a840
        /*094c*/ 	.short	0x010a
        /*094e*/ 	.byte	0x3f
	.zero		1


	//   ....[55]....
        /*0950*/ 	.word	0x00016430
        /*0954*/ 	.word	0x0000000d
        /*0958*/ 	.word	0x0002a870
        /*095c*/ 	.short	0x010a
        /*095e*/ 	.byte	0x3f
	.zero		1


	//   ....[56]....
        /*0960*/ 	.word	0x000164a0
        /*0964*/ 	.word	0x0000000d
        /*0968*/ 	.word	0x0002a860
        /*096c*/ 	.short	0x010a
        /*096e*/ 	.byte	0x3f
	.zero		1


	//   ....[57]....
        /*0970*/ 	.word	0x00016ab0
        /*0974*/ 	.word	0x0000000d
        /*0978*/ 	.word	0x0002a850
        /*097c*/ 	.short	0x0101
        /*097e*/ 	.byte	0x3f
	.zero		1


	//   ....[58]....
        /*0980*/ 	.word	0x00016b30
        /*0984*/ 	.word	0x0000000d
        /*0988*/ 	.word	0x00000000
        /*098c*/ 	.short	0x0101
        /*098e*/ 	.byte	0x3f
	.zero		1


	//   ....[59]....
        /*0990*/ 	.word	0x00016c20
        /*0994*/ 	.word	0x00000003
        /*0998*/ 	.word	0x0002a870
        /*099c*/ 	.short	0x010a
        /*099e*/ 	.byte	0x3f
	.zero		1


	//   ....[60]....
        /*09a0*/ 	.word	0x00016cb0
        /*09a4*/ 	.word	0x00000003
        /*09a8*/ 	.word	0x0002a860
        /*09ac*/ 	.short	0x010a
        /*09ae*/ 	.byte	0x3f
	.zero		1


	//   ....[61]....
        /*09b0*/ 	.word	0x00017330
        /*09b4*/ 	.word	0x00000003
        /*09b8*/ 	.word	0x0002a850
        /*09bc*/ 	.short	0x0101
        /*09be*/ 	.byte	0x3f
	.zero		1


	//   ....[62]....
        /*09c0*/ 	.word	0x00017390
        /*09c4*/ 	.word	0x00000000
        /*09c8*/ 	.word	0x00000000
        /*09cc*/ 	.short	0x0101
        /*09ce*/ 	.byte	0x3f
	.zero		1


	//   ....[63]....
        /*09d0*/ 	.word	0x00017440
        /*09d4*/ 	.word	0x00000007
        /*09d8*/ 	.word	0x0002a820
        /*09dc*/ 	.short	0x010a
        /*09de*/ 	.byte	0x3f
	.zero		1


	//   ....[64]....
        /*09e0*/ 	.word	0x00017580
        /*09e4*/ 	.word	0x00000006
        /*09e8*/ 	.word	0x00000000
        /*09ec*/ 	.short	0x010a
        /*09ee*/ 	.byte	0x3f
	.zero		1


	//   ....[65]....
        /*09f0*/ 	.word	0x000175f0
        /*09f4*/ 	.word	0x00000005
        /*09f8*/ 	.word	0x00000000
        /*09fc*/ 	.short	0x010a
        /*09fe*/ 	.byte	0x3f
	.zero		1


	//   ....[66]....
        /*0a00*/ 	.word	0x00017640
        /*0a04*/ 	.word	0x00000000
        /*0a08*/ 	.word	0x0002a860
        /*0a0c*/ 	.short	0x010a
        /*0a0e*/ 	.byte	0x3f
	.zero		1


	//   ....[67]....
        /*0a10*/ 	.word	0x00017690
        /*0a14*/ 	.word	0x00000005
        /*0a18*/ 	.word	0x0002a860
        /*0a1c*/ 	.short	0x010a
        /*0a1e*/ 	.byte	0x3f
	.zero		1


	//   ....[68]....
        /*0a20*/ 	.word	0x000176d0
        /*0a24*/ 	.word	0x00000000
        /*0a28*/ 	.word	0x0002a880
        /*0a2c*/ 	.short	0x010a
        /*0a2e*/ 	.byte	0x3f
	.zero		1


	//   ....[69]....
        /*0a30*/ 	.word	0x000176f0
        /*0a34*/ 	.word	0x00000005
        /*0a38*/ 	.word	0x0002a880
        /*0a3c*/ 	.short	0x010a
        /*0a3e*/ 	.byte	0x3f
	.zero		1


	//   ....[70]....
        /*0a40*/ 	.word	0x00017760
        /*0a44*/ 	.word	0x00000003
        /*0a48*/ 	.word	0x0002a800
        /*0a4c*/ 	.short	0x010a
        /*0a4e*/ 	.byte	0x3f
	.zero		1


	//   ....[71]....
        /*0a50*/ 	.word	0x000177c0
        /*0a54*/ 	.word	0x00000003
        /*0a58*/ 	.word	0x0002a830
        /*0a5c*/ 	.short	0x010a
        /*0a5e*/ 	.byte	0x3f
	.zero		1


	//   ....[72]....
        /*0a60*/ 	.word	0x00017820
        /*0a64*/ 	.word	0x0000000c
        /*0a68*/ 	.word	0x0002a830
        /*0a6c*/ 	.short	0x010a
        /*0a6e*/ 	.byte	0x3f
	.zero		1


	//   ....[73]....
        /*0a70*/ 	.word	0x00017880
        /*0a74*/ 	.word	0x0000000c
        /*0a78*/ 	.word	0x0002a850
        /*0a7c*/ 	.short	0x010a
        /*0a7e*/ 	.byte	0x3f
	.zero		1


	//   ....[74]....
        /*0a80*/ 	.word	0x000178e0
        /*0a84*/ 	.word	0x0000000a
        /*0a88*/ 	.word	0x0002a830
        /*0a8c*/ 	.short	0x010a
        /*0a8e*/ 	.byte	0x3f
	.zero		1


	//   ....[75]....
        /*0a90*/ 	.word	0x00017940
        /*0a94*/ 	.word	0x0000000a
        /*0a98*/ 	.word	0x0002a850
        /*0a9c*/ 	.short	0x010a
        /*0a9e*/ 	.byte	0x3f
	.zero		1


	//   ....[76]....
        /*0aa0*/ 	.word	0x000179a0
        /*0aa4*/ 	.word	0x0000000a
        /*0aa8*/ 	.word	0x0002a830
        /*0aac*/ 	.short	0x010a
        /*0aae*/ 	.byte	0x3f
	.zero		1


	//   ....[77]....
        /*0ab0*/ 	.word	0x00017a00
        /*0ab4*/ 	.word	0x0000000a
        /*0ab8*/ 	.word	0x0002a850
        /*0abc*/ 	.short	0x010a
        /*0abe*/ 	.byte	0x3f
	.zero		1


	//   ....[78]....
        /*0ac0*/ 	.word	0x00017a60
        /*0ac4*/ 	.word	0x00000003
        /*0ac8*/ 	.word	0x0002a850
        /*0acc*/ 	.short	0x010a
        /*0ace*/ 	.byte	0x3f
	.zero		1


	//   ....[79]....
        /*0ad0*/ 	.word	0x00017bc0
        /*0ad4*/ 	.word	0x00000003
        /*0ad8*/ 	.word	0x0002a880
        /*0adc*/ 	.short	0x010a
        /*0ade*/ 	.byte	0x3f
	.zero		1


	//   ....[80]....
        /*0ae0*/ 	.word	0x00017c20
        /*0ae4*/ 	.word	0x00000003
        /*0ae8*/ 	.word	0x0002a840
        /*0aec*/ 	.short	0x010a
        /*0aee*/ 	.byte	0x3f
	.zero		1


	//   ....[81]....
        /*0af0*/ 	.word	0x00018220
        /*0af4*/ 	.word	0x00000002
        /*0af8*/ 	.word	0x0002a820
        /*0afc*/ 	.short	0x010a
        /*0afe*/ 	.byte	0x3f
	.zero		1


	//   ....[82]....
        /*0b00*/ 	.word	0x00018270
        /*0b04*/ 	.word	0x00000007
        /*0b08*/ 	.word	0x0002a880
        /*0b0c*/ 	.short	0x010a
        /*0b0e*/ 	.byte	0x3f
	.zero		1


	//   ....[83]....
        /*0b10*/ 	.word	0x000182c0
        /*0b14*/ 	.word	0x00000007
        /*0b18*/ 	.word	0x0002a840
        /*0b1c*/ 	.short	0x010a
        /*0b1e*/ 	.byte	0x3f
	.zero		1


	//   ....[84]....
        /*0b20*/ 	.word	0x00018310
        /*0b24*/ 	.word	0x0000000d
        /*0b28*/ 	.word	0x0002a870
        /*0b2c*/ 	.short	0x010a
        /*0b2e*/ 	.byte	0x3f
	.zero		1


	//   ....[85]....
        /*0b30*/ 	.word	0x00018360
        /*0b34*/ 	.word	0x0000000d
        /*0b38*/ 	.word	0x0002a860
        /*0b3c*/ 	.short	0x010a
        /*0b3e*/ 	.byte	0x3f
	.zero		1


	//   ....[86]....
        /*0b40*/ 	.word	0x000183b0
        /*0b44*/ 	.word	0x00000003
        /*0b48*/ 	.word	0x0002a870
        /*0b4c*/ 	.short	0x010a
        /*0b4e*/ 	.byte	0x3f
	.zero		1


	//   ....[87]....
        /*0b50*/ 	.word	0x00018400
        /*0b54*/ 	.word	0x00000003
        /*0b58*/ 	.word	0x0002a860
        /*0b5c*/ 	.short	0x010a
        /*0b5e*/ 	.byte	0x3f
	.zero		1


	//   ....[88]....
        /*0b60*/ 	.word	0x00018450
        /*0b64*/ 	.word	0x00000007
        /*0b68*/ 	.word	0x0002a820
        /*0b6c*/ 	.short	0x010a
        /*0b6e*/ 	.byte	0x3f
	.zero		1


	//   ....[89]....
        /*0b70*/ 	.word	0x000184a0
        /*0b74*/ 	.word	0x00000006
        /*0b78*/ 	.word	0x00000000
        /*0b7c*/ 	.short	0x010a
        /*0b7e*/ 	.byte	0x3f
	.zero		1


	//   ....[90]....
        /*0b80*/ 	.word	0x000184f0
        /*0b84*/ 	.word	0x00000005
        /*0b88*/ 	.word	0x00000000
        /*0b8c*/ 	.short	0x010a
        /*0b8e*/ 	.byte	0x3f
	.zero		1


	//   ....[91]....
        /*0b90*/ 	.word	0x00018540
        /*0b94*/ 	.word	0x00000000
        /*0b98*/ 	.word	0x0002a860
        /*0b9c*/ 	.short	0x010a
        /*0b9e*/ 	.byte	0x3f
	.zero		1


	//   ....[92]....
        /*0ba0*/ 	.word	0x00018590
        /*0ba4*/ 	.word	0x00000005
        /*0ba8*/ 	.word	0x0002a860
        /*0bac*/ 	.short	0x010a
        /*0bae*/ 	.byte	0x3f
	.zero		1


	//   ....[93]....
        /*0bb0*/ 	.word	0x000185e0
        /*0bb4*/ 	.word	0x00000000
        /*0bb8*/ 	.word	0x0002a880
        /*0bbc*/ 	.short	0x010a
        /*0bbe*/ 	.byte	0x3f
	.zero		1


	//----- nvinfo : EIATTR_NUM_MBARRIERS
	.align		4
.L_697:
        /*0bc0*/ 	.byte	0x03, 0x38
        /*0bc2*/ 	.short	0x0016


	//----- nvinfo : EIATTR_EXIT_INSTR_OFFSETS
	.align		4
        /*0bc4*/ 	.byte	0x04, 0x1c
        /*0bc6*/ 	.short	(.L_699 - .L_698)


	//   ....[0]....
.L_698:
        /*0bc8*/ 	.word	0x00017740


	//----- nvinfo : EIATTR_MAX_THREADS
	.align		4
.L_699:
        /*0bcc*/ 	.byte	0x04, 0x05
        /*0bce*/ 	.short	(.L_701 - .L_700)
.L_700:
        /*0bd0*/ 	.word	0x00000180
        /*0bd4*/ 	.word	0x00000001
        /*0bd8*/ 	.word	0x00000001


	//----- nvinfo : EIATTR_CRS_STACK_SIZE
	.align		4
.L_701:
        /*0bdc*/ 	.byte	0x04, 0x1e
        /*0bde*/ 	.short	(.L_703 - .L_702)
.L_702:
        /*0be0*/ 	.word	0x00000000


	//----- nvinfo : EIATTR_CBANK_PARAM_SIZE
	.align		4
.L_703:
        /*0be4*/ 	.byte	0x03, 0x19
        /*0be6*/ 	.short	0x0a70


	//----- nvinfo : EIATTR_PARAM_CBANK
	.align		4
        /*0be8*/ 	.byte	0x04, 0x0a
        /*0bea*/ 	.short	(.L_705 - .L_704)
	.align		4
.L_704:
        /*0bec*/ 	.word	index@(.nv.constant0._ZN7cutlass13device_kernelIN5flash11enable_sm90INS1_16FlashAttnFwdSm90INS1_25CollectiveMainloopFwdSm90ILi2EN4cute5tupleIJNS5_1CILi1EEES8_S8_EEENS6_IJNS7_ILi128EEESA_NS7_ILi192EEEEEELi192ENS_12float_e4m3_tEfNS_4arch4Sm90ELb0ELb1ELb1ELb0ELb0ELb0ELb0ELb1ELb1ELb1ELb1ELb0EEENS1_21CollectiveEpilogueFwdINS6_IJSA_SB_SA_EEES9_NS_10bfloat16_tESF_Li256ELb0ELb1ELb1ELb1EEENS1_19SingleTileSchedulerILb0ELb1ELb1ELi128EEEEEEEEEvNT_6ParamsE)
        /*0bf0*/ 	.short	0x0210
        /*0bf2*/ 	.short	0x0a70


	//----- nvinfo : EIATTR_SW_WAR
	.align		4
.L_705:
        /*0bf4*/ 	.byte	0x04, 0x36
        /*0bf6*/ 	.short	(.L_707 - .L_706)
.L_706:
        /*0bf8*/ 	.word	0x00000008
.L_707:


//--------------------- .nv.info._ZN7cutlass13device_kernelIN5flash11enable_sm90INS1_16FlashAttnFwdSm90INS1_25CollectiveMainloopFwdSm90ILi2EN4cute5tupleIJNS5_1CILi1EEES8_S8_EEENS6_IJNS7_ILi128EEESA_NS7_ILi192EEEEEELi192ENS_12float_e4m3_tEfNS_4arch4Sm90ELb0ELb1ELb1ELb1ELb0ELb0ELb0ELb1ELb1ELb1ELb1ELb0EEENS1_21CollectiveEpilogueFwdINS6_IJSA_SB_SA_EEES9_NS_10bfloat16_tESF_Li256ELb1ELb1ELb1ELb1EEENS1_36VarlenDynamicPersistentTileSchedulerILi128ELi128ELi256ELi128ELb1ELb1ELb1ELb1ELb0ELb1EEEEEEEEEvNT_6ParamsE --------------------------
	.section	.nv.info._ZN7cutlass13device_kernelIN5flash11enable_sm90INS1_16FlashAttnFwdSm90INS1_25CollectiveMainloopFwdSm90ILi2EN4cute5tupleIJNS5_1CILi1EEES8_S8_EEENS6_IJNS7_ILi128EEESA_NS7_ILi192EEEEEELi192ENS_12float_e4m3_tEfNS_4arch4Sm90ELb0ELb1ELb1ELb1ELb0ELb0ELb0ELb1ELb1ELb1ELb1ELb0EEENS1_21CollectiveEpilogueFwdINS6_IJSA_SB_SA_EEES9_NS_10bfloat16_tESF_Li256ELb1ELb1ELb1ELb1EEENS1_36VarlenDynamicPersistentTileSchedulerILi128ELi128ELi256ELi128ELb1ELb1ELb1ELb1ELb0ELb1EEEEEEEEEvNT_6ParamsE,"",@"SHT_CUDA_INFO"
	.sectionflags	@""
	.align	4


	//----- nvinfo : EIATTR_CUDA_API_VERSION
	.align		4
        /*0000*/ 	.byte	0x04, 0x37
        /*0002*/ 	.short	(.L_709 - .L_708)
.L_708:
        /*0004*/ 	.word	0x00000082


	//----- nvinfo : EIATTR_KPARAM_INFO
	.align		4
.L_709:
        /*0008*/ 	.byte	0x04, 0x17
        /*000a*/ 	.short	(.L_711 - .L_710)
.L_710:
        /*000c*/ 	.word	0x00000000
        /*0010*/ 	.short	0x0000
        /*0012*/ 	.short	0x0070
        /*0014*/ 	.byte	0x00, 0xf0, 0x01, 0x2a


	//----- nvinfo : EIATTR_SPARSE_MMA_MASK
	.align		4
.L_711:
        /*0018*/ 	.byte	0x03, 0x50
        /*001a*/ 	.short	0x0000


	//----- nvinfo : EIATTR_MAXREG_COUNT
	.align		4
        /*001c*/ 	.byte	0x03, 0x1b
        /*001e*/ 	.short	0x00a8


	//----- nvinfo : EIATTR_NUM_BARRIERS
	.align		4
        /*0020*/ 	.byte	0x02, 0x4c
        /*0022*/ 	.byte	0x10
	.zero		1


	//----- nvinfo : EIATTR_EXTERNS
	.align		4
        /*0024*/ 	.byte	0x04, 0x0f
        /*0026*/ 	.short	(.L_713 - .L_712)


	//   ....[0]....
	.align		4
.L_712:
        /*0028*/ 	.word	index@(__assertfail)


	//----- nvinfo : EIATTR_ANNOTATIONS
	.align		4
.L_713:
        /*002c*/ 	.byte	0x04, 0x55
        /*002e*/ 	.short	(.L_715 - .L_714)


	//   ....[0]....
.L_714:
        /* <DEDUP_REMOVED lines=54> */


	//----- nvinfo : EIATTR_MERCURY_ISA_VERSION
	.align		4
.L_715:
        /*0380*/ 	.byte	0x03, 0x5f
        /*0382*/ 	.short	0x0101


	//----- nvinfo : EIATTR_UNUSED_LOAD_BYTE_OFFSET
	.align		4
        /*0384*/ 	.byte	0x04, 0x44
        /*0386*/ 	.short	(.L_717 - .L_716)


	//   ....[0]....
.L_716:
        /*0388*/ 	.word	0x00000a40
        /*038c*/ 	.word	0x0000fff0


	//   ....[1]....
        /*0390*/ 	.word	0x00010f50
        /*0394*/ 	.word	0x0000fff0


	//----- nvinfo : EIATTR_INT_WARP_WIDE_INSTR_OFFSETS
	.align		4
.L_717:
        /*0398*/ 	.byte	0x04, 0x31
        /*039a*/ 	.short	(.L_719 - .L_718)


	//   ....[0]....
.L_718:
        /*039c*/ 	.word	0x00000130


	//   ....[1]....
        /*03a0*/ 	.word	0x00000170


	//   ....[2]....
        /*03a4*/ 	.word	0x000001e0


	//   ....[3]....
        /*03a8*/ 	.word	0x00017d10


	//   ....[4]....
        /*03ac*/ 	.word	0x00017d70


	//   ....[5]....
        /*03b0*/ 	.word	0x0001ac20


	//   ....[6]....
        /*03b4*/ 	.word	0x0001ac80


	//----- nvinfo : EIATTR_COOP_GROUP_MASK_REGIDS
	.align		4
.L_719:
        /*03b8*/ 	.byte	0x04, 0x29
        /*03ba*/ 	.short	(.L_721 - .L_720)


	//   ....[0]....
.L_720:
        /*03bc*/ 	.word	0xffffffff


	//   ....[1]....
        /*03c0*/ 	.word	0xffffffff


	//   ....[2]....
        /*03c4*/ 	.word	0xffffffff


	//   ....[3]....
        /*03c8*/ 	.word	0xffffffff


	//   ....[4]....
        /*03cc*/ 	.word	0xffffffff


	//   ....[5]....
        /*03d0*/ 	.word	0xffffffff


	//   ....[6]....
        /*03d4*/ 	.word	0xffffffff


	//   ....[7]....
        /*03d8*/ 	.word	0xffffffff


	//   ....[8]....
        /*03dc*/ 	.word	0xffffffff


	//   ....[9]....
        /*03e0*/ 	.word	0xffffffff


	//   ....[10]....
        /*03e4*/ 	.word	0xffffffff


	//   ....[11]....
        /*03e8*/ 	.word	0xffffffff


	//   ....[12]....
        /*03ec*/ 	.word	0xffffffff


	//   ....[13]....
        /*03f0*/ 	.word	0xffffffff


	//   ....[14]....
        /*03f4*/ 	.word	0xffffffff


	//   ....[15]....
        /*03f8*/ 	.word	0xffffffff


	//   ....[16]....
        /*03fc*/ 	.word	0xffffffff


	//   ....[17]....
        /*0400*/ 	.word	0xffffffff


	//   ....[18]....
        /*0404*/ 	.word	0xffffffff


	//   ....[19]....
        /*0408*/ 	.word	0xffffffff


	//   ....[20]....
        /*040c*/ 	.word	0xffffffff


	//   ....[21]....
        /*0410*/ 	.word	0xffffffff


	//   ....[22]....
        /*0414*/ 	.word	0xffffffff


	//   ....[23]....
        /*0418*/ 	.word	0xffffffff


	//   ....[24]....
        /*041c*/ 	.word	0xffffffff


	//   ....[25]....
        /*0420*/ 	.word	0xffffffff


	//   ....[26]....
        /*0424*/ 	.word	0xffffffff


	//   ....[27]....
        /*0428*/ 	.word	0xffffffff


	//   ....[28]....
        /*042c*/ 	.word	0xffffffff


	//   ....[29]....
        /*0430*/ 	.word	0xffffffff


	//   ....[30]....
        /*0434*/ 	.word	0xffffffff


	//   ....[31]....
        /*0438*/ 	.word	0xffffffff


	//   ....[32]....
        /*043c*/ 	.word	0xffffffff


	//   ....[33]....
        /*0440*/ 	.word	0xffffffff


	//   ....[34]....
        /*0444*/ 	.word	0xffffffff


	//   ....[35]....
        /*0448*/ 	.word	0xffffffff


	//   ....[36]....
        /*044c*/ 	.word	0xffffffff


	//   ....[37]....
        /*0450*/ 	.word	0xffffffff


	//   ....[38]....
        /*0454*/ 	.word	0xffffffff


	//   ....[39]....
        /*0458*/ 	.word	0xffffffff


	//   ....[40]....
        /*045c*/ 	.word	0xffffffff


	//   ....[41]....
        /*0460*/ 	.word	0xffffffff


	//   ....[42]....
        /*0464*/ 	.word	0xffffffff


	//   ....[43]....
        /*0468*/ 	.word	0xffffffff


	//   ....[44]....
        /*046c*/ 	.word	0xffffffff


	//   ....[45]....
        /*0470*/ 	.word	0xffffffff


	//   ....[46]....
        /*0474*/ 	.word	0xffffffff


	//   ....[47]....
        /*0478*/ 	.word	0xffffffff


	//   ....[48]....
        /*047c*/ 	.word	0xffffffff


	//   ....[49]....
        /*0480*/ 	.word	0xffffffff


	//   ....[50]....
        /*0484*/ 	.word	0xffffffff


	//   ....[51]....
        /*0488*/ 	.word	0xffffffff


	//   ....[52]....
        /*048c*/ 	.word	0xffffffff


	//   ....[53]....
        /*0490*/ 	.word	0xffffffff


	//   ....[54]....
        /*0494*/ 	.word	0xffffffff


	//   ....[55]....
        /*0498*/ 	.word	0xffffffff


	//   ....[56]....
        /*049c*/ 	.word	0xffffffff


	//   ....[57]....
        /*04a0*/ 	.word	0xffffffff


	//   ....[58]....
        /*04a4*/ 	.word	0xffffffff


	//   ....[59]....
        /*04a8*/ 	.word	0xffffffff


	//   ....[60]....
        /*04ac*/ 	.word	0xffffffff


	//   ....[61]....
        /*04b0*/ 	.word	0xffffffff


	//   ....[62]....
        /*04b4*/ 	.word	0xffffffff


	//   ....[63]....
        /*04b8*/ 	.word	0xffffffff


	//   ....[64]....
        /*04bc*/ 	.word	0xffffffff


	//   ....[65]....
        /*04c0*/ 	.word	0xffffffff


	//   ....[66]....
        /*04c4*/ 	.word	0xffffffff


	//   ....[67]....
        /*04c8*/ 	.word	0xffffffff


	//   ....[68]....
        /*04cc*/ 	.word	0xffffffff


	//   ....[69]....
        /*04d0*/ 	.word	0xffffffff


	//   ....[70]....
        /*04d4*/ 	.word	0xffffffff


	//   ....[71]....
        /*04d8*/ 	.word	0xffffffff


	//   ....[72]....
        /*04dc*/ 	.word	0xffffffff


	//   ....[73]....
        /*04e0*/ 	.word	0xffffffff


	//   ....[74]....
        /*04e4*/ 	.word	0xffffffff


	//   ....[75]....
        /*04e8*/ 	.word	0xffffffff


	//   ....[76]....
        /*04ec*/ 	.word	0xffffffff


	//   ....[77]....
        /*04f0*/ 	.word	0xffffffff


	//   ....[78]....
        /*04f4*/ 	.word	0xffffffff


	//   ....[79]....
        /*04f8*/ 	.word	0xffffffff


	//   ....[80]....
        /*04fc*/ 	.word	0xffffffff


	//   ....[81]....
        /*0500*/ 	.word	0xffffffff


	//   ....[82]....
        /*0504*/ 	.word	0xffffffff


	//   ....[83]....
        /*0508*/ 	.word	0xffffffff


	//   ....[84]....
        /*050c*/ 	.word	0xffffffff


	//   ....[85]....
        /*0510*/ 	.word	0xffffffff


	//   ....[86]....
        /*0514*/ 	.word	0xffffffff


	//   ....[87]....
        /*0518*/ 	.word	0xffffffff


	//   ....[88]....
        /*051c*/ 	.word	0xffffffff


	//   ....[89]....
        /*0520*/ 	.word	0xffffffff


	//   ....[90]....
        /*0524*/ 	.word	0xffffffff


	//   ....[91]....
        /*0528*/ 	.word	0xffffffff


	//   ....[92]....
        /*052c*/ 	.word	0xffffffff


	//   ....[93]....
        /*0530*/ 	.word	0xffffffff


	//   ....[94]....
        /*0534*/ 	.word	0xffffffff


	//   ....[95]....
        /*0538*/ 	.word	0xffffffff


	//   ....[96]....
        /*053c*/ 	.word	0xffffffff


	//   ....[97]....
        /*0540*/ 	.word	0xffffffff


	//   ....[98]....
        /*0544*/ 	.word	0xffffffff


	//   ....[99]....
        /*0548*/ 	.word	0xffffffff


	//   ....[100]....
        /*054c*/ 	.word	0xffffffff


	//   ....[101]....
        /*0550*/ 	.word	0xffffffff


	//   ....[102]....
        /*0554*/ 	.word	0xffffffff


	//   ....[103]....
        /*0558*/ 	.word	0xffffffff


	//   ....[104]....
        /*055c*/ 	.word	0xffffffff


	//   ....[105]....
        /*0560*/ 	.word	0xffffffff


	//   ....[106]....
        /*0564*/ 	.word	0xffffffff


	//   ....[107]....
        /*0568*/ 	.word	0xffffffff


	//   ....[108]....
        /*056c*/ 	.word	0xffffffff


	//   ....[109]....
        /*0570*/ 	.word	0xffffffff


	//   ....[110]....
        /*0574*/ 	.word	0xffffffff


	//   ....[111]....
        /*0578*/ 	.word	0xffffffff


	//   ....[112]....
        /*057c*/ 	.word	0xffffffff


	//   ....[113]....
        /*0580*/ 	.word	0xffffffff


	//   ....[114]....
        /*0584*/ 	.word	0xffffffff


	//   ....[115]....
        /*0588*/ 	.word	0xffffffff


	//   ....[116]....
        /*058c*/ 	.word	0xffffffff


	//   ....[117]....
        /*0590*/ 	.word	0xffffffff


	//   ....[118]....
        /*0594*/ 	.word	0xffffffff


	//   ....[119]....
        /*0598*/ 	.word	0xffffffff


	//   ....[120]....
        /*059c*/ 	.word	0xffffffff


	//   ....[121]....
        /*05a0*/ 	.word	0xffffffff


	//   ....[122]....
        /*05a4*/ 	.word	0xffffffff


	//   ....[123]....
        /*05a8*/ 	.word	0xffffffff


	//   ....[124]....
        /*05ac*/ 	.word	0xffffffff


	//   ....[125]....
        /*05b0*/ 	.word	0xffffffff


	//   ....[126]....
        /*05b4*/ 	.word	0xffffffff


	//   ....[127]....
        /*05b8*/ 	.word	0xffffffff


	//   ....[128]....
        /*05bc*/ 	.word	0xffffffff


	//   ....[129]....
        /*05c0*/ 	.word	0xffffffff


	//   ....[130]....
        /*05c4*/ 	.word	0xffffffff


	//   ....[131]....
        /*05c8*/ 	.word	0xffffffff


	//   ....[132]....
        /*05cc*/ 	.word	0xffffffff


	//   ....[133]....
        /*05d0*/ 	.word	0xffffffff


	//   ....[134]....
        /*05d4*/ 	.word	0xffffffff


	//   ....[135]....
        /*05d8*/ 	.word	0xffffffff


	//   ....[136]....
        /*05dc*/ 	.word	0xffffffff


	//   ....[137]....
        /*05e0*/ 	.word	0xffffffff


	//   ....[138]....
        /*05e4*/ 	.word	0xffffffff


	//   ....[139]....
        /*05e8*/ 	.word	0xffffffff


	//   ....[140]....
        /*05ec*/ 	.word	0xffffffff


	//   ....[141]....
        /*05f0*/ 	.word	0xffffffff


	//   ....[142]....
        /*05f4*/ 	.word	0xffffffff


	//   ....[143]....
        /*05f8*/ 	.word	0xffffffff


	//   ....[144]....
        /*05fc*/ 	.word	0xffffffff


	//   ....[145]....
        /*0600*/ 	.word	0xffffffff


	//   ....[146]....
        /*0604*/ 	.word	0xffffffff


	//   ....[147]....
        /*0608*/ 	.word	0xffffffff


	//   ....[148]....
        /*060c*/ 	.word	0xffffffff


	//   ....[149]....
        /*0610*/ 	.word	0xffffffff


	//   ....[150]....
        /*0614*/ 	.word	0xffffffff


	//   ....[151]....
        /*0618*/ 	.word	0xffffffff


	//   ....[152]....
        /*061c*/ 	.word	0xffffffff


	//   ....[153]....
        /*0620*/ 	.word	0xffffffff


	//   ....[154]....
        /*0624*/ 	.word	0xffffffff


	//   ....[155]....
        /*0628*/ 	.word	0xffffffff


	//   ....[156]....
        /*062c*/ 	.word	0xffffffff


	//   ....[157]....
        /*0630*/ 	.word	0xffffffff


	//   ....[158]....
        /*0634*/ 	.word	0xffffffff


	//   ....[159]....
        /*0638*/ 	.word	0xffffffff


	//   ....[160]....
        /*063c*/ 	.word	0xffffffff


	//   ....[161]....
        /*0640*/ 	.word	0xffffffff


	//   ....[162]....
        /*0644*/ 	.word	0xffffffff


	//   ....[163]....
        /*0648*/ 	.word	0xffffffff


	//   ....[164]....
        /*064c*/ 	.word	0xffffffff


	//   ....[165]....
        /*0650*/ 	.word	0xffffffff


	//   ....[166]....
        /*0654*/ 	.word	0xffffffff


	//   ....[167]....
        /*0658*/ 	.word	0xffffffff


	//   ....[168]....
        /*065c*/ 	.word	0xffffffff


	//   ....[169]....
        /*0660*/ 	.word	0xffffffff


	//   ....[170]....
        /*0664*/ 	.word	0xffffffff


	//   ....[171]....
        /*0668*/ 	.word	0xffffffff


	//   ....[172]....
        /*066c*/ 	.word	0xffffffff


	//   ....[173]....
        /*0670*/ 	.word	0xffffffff


	//   ....[174]....
        /*0674*/ 	.word	0xffffffff


	//   ....[175]....
        /*0678*/ 	.word	0xffffffff


	//   ....[176]....
        /*067c*/ 	.word	0xffffffff


	//   ....[177]....
        /*0680*/ 	.word	0xffffffff


	//   ....[178]....
        /*0684*/ 	.word	0xffffffff


	//   ....[179]....
        /*0688*/ 	.word	0xffffffff


	//   ....[180]....
        /*068c*/ 	.word	0xffffffff


	//   ....[181]....
        /*0690*/ 	.word	0xffffffff


	//   ....[182]....
        /*0694*/ 	.word	0xffffffff


	//   ....[183]....
        /*0698*/ 	.word	0xffffffff


	//   ....[184]....
        /*069c*/ 	.word	0xffffffff


	//   ....[185]....
        /*06a0*/ 	.word	0xffffffff


	//   ....[186]....
        /*06a4*/ 	.word	0xffffffff


	//   ....[187]....
        /*06a8*/ 	.word	0xffffffff


	//   ....[188]....
        /*06ac*/ 	.word	0xffffffff


	//   ....[189]....
        /*06b0*/ 	.word	0xffffffff


	//   ....[190]....
        /*06b4*/ 	.word	0xffffffff


	//   ....[191]....
        /*06b8*/ 	.word	0xffffffff


	//   ....[192]....
        /*06bc*/ 	.word	0xffffffff


	//   ....[193]....
        /*06c0*/ 	.word	0xffffffff


	//   ....[194]....
        /*06c4*/ 	.word	0xffffffff


	//   ....[195]....
        /*06c8*/ 	.word	0xffffffff


	//   ....[196]....
        /*06cc*/ 	.word	0xffffffff


	//   ....[197]....
        /*06d0*/ 	.word	0xffffffff


	//   ....[198]....
        /*06d4*/ 	.word	0xffffffff


	//   ....[199]....
        /*06d8*/ 	.word	0x0500000f


	//   ....[200]....
        /*06dc*/ 	.word	0x0500000f


	//   ....[201]....
        /*06e0*/ 	.word	0x0500000f


	//   ....[202]....
        /*06e4*/ 	.word	0x0500000f


	//   ....[203]....
        /*06e8*/ 	.word	0x0500000f


	//   ....[204]....
        /*06ec*/ 	.word	0x0500000f


	//   ....[205]....
        /*06f0*/ 	.word	0x0500000f


	//   ....[206]....
        /*06f4*/ 	.word	0x0500000f


	//   ....[207]....
        /*06f8*/ 	.word	0x0500000f


	//   ....[208]....
        /*06fc*/ 	.word	0x0500000f


	//----- nvinfo : EIATTR_COOP_GROUP_INSTR_OFFSETS
	.align		4
.L_721:
        /*0700*/ 	.byte	0x04, 0x28
        /*0702*/ 	.short	(.L_723 - .L_722)


	//   ....[0]....
.L_722:
        /*0704*/ 	.word	0x00000070


	//   ....[1]....
        /*0708*/ 	.word	0x00000140


	//   ....[2]....
        /*070c*/ 	.word	0x00000190


	//   ....[3]....
        /*0710*/ 	.word	0x000003c0


	//   ....[4]....
        /*0714*/ 	.word	0x00000520


	//   ....[5]....
        /*0718*/ 	.word	0x00000640


	//   ....[6]....
        /*071c*/ 	.word	0x000007a0


	//   ....[7]....
        /*0720*/ 	.word	0x00002240


	//   ....[8]....
        /*0724*/ 	.word	0x00002c60


	//   ....[9]....
        /*0728*/ 	.word	0x000038f0


	//   ....[10]....
        /*072c*/ 	.word	0x00004830


	//   ....[11]....
        /*0730*/ 	.word	0x00004900


	//   ....[12]....
        /*0734*/ 	.word	0x00005150


	//   ....[13]....
        /*0738*/ 	.word	0x000051b0


	//   ....[14]....
        /*073c*/ 	.word	0x000072f0


	//   ....[15]....
        /*0740*/ 	.word	0x00007560


	//   ....[16]....
        /*0744*/ 	.word	0x00008140


	//   ....[17]....
        /*0748*/ 	.word	0x00008240


	//   ....[18]....
        /*074c*/ 	.word	0x00008b20


	//   ....[19]....
        /*0750*/ 	.word	0x00008ba0


	//   ....[20]....
        /*0754*/ 	.word	0x0000b250


	//   ....[21]....
        /*0758*/ 	.word	0x0000b270


	//   ....[22]....
        /*075c*/ 	.word	0x0000b290


	//   ....[23]....
        /*0760*/ 	.word	0x0000b2b0


	//   ....[24]....
        /*0764*/ 	.word	0x0000d800


	//   ....[25]....
        /*0768*/ 	.word	0x0000da60


	//   ....[26]....
        /*076c*/ 	.word	0x0000e630


	//   ....[27]....
        /*0770*/ 	.word	0x0000e6f0


	//   ....[28]....
        /*0774*/ 	.word	0x0000f0a0


	//   ....[29]....
        /*0778*/ 	.word	0x0000f100


	//   ....[30]....
        /*077c*/ 	.word	0x000105e0


	//   ....[31]....
        /*0780*/ 	.word	0x000105f0


	//   ....[32]....
        /*0784*/ 	.word	0x00010620


	//   ....[33]....
        /*0788*/ 	.word	0x00010630


	//   ....[34]....
        /*078c*/ 	.word	0x000116d0


	//   ....[35]....
        /*0790*/ 	.word	0x000116e0


	//   ....[36]....
        /*0794*/ 	.word	0x000116f0


	//   ....[37]....
        /*0798*/ 	.word	0x00011710


	//   ....[38]....
        /*079c*/ 	.word	0x00011730


	//   ....[39]....
        /*07a0*/ 	.word	0x00011760


	//   ....[40]....
        /*07a4*/ 	.word	0x00011820


	//   ....[41]....
        /*07a8*/ 	.word	0x00011850


	//   ....[42]....
        /*07ac*/ 	.word	0x00011930


	//   ....[43]....
        /*07b0*/ 	.word	0x00011960


	//   ....[44]....
        /*07b4*/ 	.word	0x00011990


	//   ....[45]....
        /*07b8*/ 	.word	0x000119c0


	//   ....[46]....
        /*07bc*/ 	.word	0x000119f0


	//   ....[47]....
        /*07c0*/ 	.word	0x00011a20


	//   ....[48]....
        /*07c4*/ 	.word	0x00011a50


	//   ....[49]....
        /*07c8*/ 	.word	0x00011a80


	//   ....[50]....
        /*07cc*/ 	.word	0x00011ab0


	//   ....[51]....
        /*07d0*/ 	.word	0x00011ae0


	//   ....[52]....
        /*07d4*/ 	.word	0x00011b10


	//   ....[53]....
        /*07d8*/ 	.word	0x00011b40


	//   ....[54]....
        /*07dc*/ 	.word	0x00011b70


	//   ....[55]....
        /*07e0*/ 	.word	0x00011ba0


	//   ....[56]....
        /*07e4*/ 	.word	0x00011bd0


	//   ....[57]....
        /*07e8*/ 	.word	0x00011c00


	//   ....[58]....
        /*07ec*/ 	.word	0x00011c30


	//   ....[59]....
        /*07f0*/ 	.word	0x00011c60


	//   ....[60]....
        /*07f4*/ 	.word	0x00011c90


	//   ....[61]....
        /*07f8*/ 	.word	0x00011cc0


	//   ....[62]....
        /*07fc*/ 	.word	0x00011cf0


	//   ....[63]....
        /*0800*/ 	.word	0x00011d20


	//   ....[64]....
        /*0804*/ 	.word	0x00011d30


	//   ....[65]....
        /*0808*/ 	.word	0x00011d50


	//   ....[66]....
        /*080c*/ 	.word	0x00011d80


	//   ....[67]....
        /*0810*/ 	.word	0x00011db0


	//   ....[68]....
        /*0814*/ 	.word	0x00011de0


	//   ....[69]....
        /*0818*/ 	.word	0x00011e10


	//   ....[70]....
        /*081c*/ 	.word	0x00011e40


	//   ....[71]....
        /*0820*/ 	.word	0x00011e50


	//   ....[72]....
        /*0824*/ 	.word	0x00011e80


	//   ....[73]....
        /*0828*/ 	.word	0x00011ea0


	//   ....[74]....
        /*082c*/ 	.word	0x00011eb0


	//   ....[75]....
        /*0830*/ 	.word	0x00011ee0


	//   ....[76]....
        /*0834*/ 	.word	0x00011ef0


	//   ....[77]....
        /*0838*/ 	.word	0x00011f00


	//   ....[78]....
        /*083c*/ 	.word	0x00011f10


	//   ....[79]....
        /*0840*/ 	.word	0x00011f20


	//   ....[80]....
        /*0844*/ 	.word	0x00011f30


	//   ....[81]....
        /*0848*/ 	.word	0x00011f50


	//   ....[82]....
        /*084c*/ 	.word	0x00011f70


	//   ....[83]....
        /*0850*/ 	.word	0x00011f90


	//   ....[84]....
        /*0854*/ 	.word	0x00011fb0


	//   ....[85]....
        /*0858*/ 	.word	0x00011fe0


	//   ....[86]....
        /*085c*/ 	.word	0x00012000


	//   ....[87]....
        /*0860*/ 	.word	0x00012030


	//   ....[88]....
        /*0864*/ 	.word	0x00012060


	//   ....[89]....
        /*0868*/ 	.word	0x00012070


	//   ....[90]....
        /*086c*/ 	.word	0x00012080


	//   ....[91]....
        /*0870*/ 	.word	0x00012090


	//   ....[92]....
        /*0874*/ 	.word	0x000120a0


	//   ....[93]....
        /*0878*/ 	.word	0x000120b0


	//   ....[94]....
        /*087c*/ 	.word	0x000120c0


	//   ....[95]....
        /*0880*/ 	.word	0x000120d0


	//   ....[96]....
        /*0884*/ 	.word	0x000120e0


	//   ....[97]....
        /*0888*/ 	.word	0x000120f0


	//   ....[98]....
        /*088c*/ 	.word	0x00012100


	//   ....[99]....
        /*0890*/ 	.word	0x00012110


	//   ....[100]....
        /*0894*/ 	.word	0x00012120


	//   ....[101]....
        /*0898*/ 	.word	0x00012130


	//   ....[102]....
        /*089c*/ 	.word	0x00012140


	//   ....[103]....
        /*08a0*/ 	.word	0x00012150


	//   ....[104]....
        /*08a4*/ 	.word	0x00012170


	//   ....[105]....
        /*08a8*/ 	.word	0x000121a0


	//   ....[106]....
        /*08ac*/ 	.word	0x000121c0


	//   ....[107]....
        /*08b0*/ 	.word	0x000121d0


	//   ....[108]....
        /*08b4*/ 	.word	0x000121e0


	//   ....[109]....
        /*08b8*/ 	.word	0x00012200


	//   ....[110]....
        /*08bc*/ 	.word	0x00012210


	//   ....[111]....
        /*08c0*/ 	.word	0x00012220


	//   ....[112]....
        /*08c4*/ 	.word	0x00012240


	//   ....[113]....
        /*08c8*/ 	.word	0x00012270


	//   ....[114]....
        /*08cc*/ 	.word	0x000122a0


	//   ....[115]....
        /*08d0*/ 	.word	0x000122d0


	//   ....[116]....
        /*08d4*/ 	.word	0x00012300


	//   ....[117]....
        /*08d8*/ 	.word	0x00012330


	//   ....[118]....
        /*08dc*/ 	.word	0x00012360


	//   ....[119]....
        /*08e0*/ 	.word	0x00012390


	//   ....[120]....
        /*08e4*/ 	.word	0x000123c0


	//   ....[121]....
        /*08e8*/ 	.word	0x000123f0


	//   ....[122]....
        /*08ec*/ 	.word	0x00012420


	//   ....[123]....
        /*08f0*/ 	.word	0x00012450


	//   ....[124]....
        /*08f4*/ 	.word	0x00012480


	//   ....[125]....
        /*08f8*/ 	.word	0x000124b0


	//   ....[126]....
        /*08fc*/ 	.word	0x000124e0


	//   ....[127]....
        /*0900*/ 	.word	0x00012510


	//   ....[128]....
        /*0904*/ 	.word	0x00012540


	//   ....[129]....
        /*0908*/ 	.word	0x00012570


	//   ....[130]....
        /*090c*/ 	.word	0x00012ff0


	//   ....[131]....
        /*0910*/ 	.word	0x00013000


	//   ....[132]....
        /*0914*/ 	.word	0x00013010


	//   ....[133]....
        /*0918*/ 	.word	0x00013020


	//   ....[134]....
        /*091c*/ 	.word	0x000138b0


	//   ....[135]....
        /*0920*/ 	.word	0x000138e0


	//   ....[136]....
        /*0924*/ 	.word	0x00013a20


	//   ....[137]....
        /*0928*/ 	.word	0x00013a40


	//   ....[138]....
        /*092c*/ 	.word	0x00013b40


	//   ....[139]....
        /*0930*/ 	.word	0x00013b60


	//   ....[140]....
        /*0934*/ 	.word	0x00013c70


	//   ....[141]....
        /*0938*/ 	.word	0x00013c90


	//   ....[142]....
        /*093c*/ 	.word	0x00014150


	//   ....[143]....
        /*0940*/ 	.word	0x00014160


	//   ....[144]....
        /*0944*/ 	.word	0x000147b0


	//   ....[145]....
        /*0948*/ 	.word	0x000147c0


	//   ....[146]....
        /*094c*/ 	.word	0x00015700


	//   ....[147]....
        /*0950*/ 	.word	0x00015730


	//   ....[148]....
        /*0954*/ 	.word	0x00015840


	//   ....[149]....
        /*0958*/ 	.word	0x00015860


	//   ....[150]....
        /*095c*/ 	.word	0x00015960


	//   ....[151]....
        /*0960*/ 	.word	0x00015980


	//   ....[152]....
        /*0964*/ 	.word	0x00015a90


	//   ....[153]....
        /*0968*/ 	.word	0x00015ab0


	//   ....[154]....
        /*096c*/ 	.word	0x00015c50


	//   ....[155]....
        /*0970*/ 	.word	0x00015e90


	//   ....[156]....
        /*0974*/ 	.word	0x00015ed0


	//   ....[157]....
        /*0978*/ 	.word	0x00015f10


	//   ....[158]....
        /*097c*/ 	.word	0x00015f40


	//   ....[159]....
        /*0980*/ 	.word	0x00015f70


	//   ....[160]....
        /*0984*/ 	.word	0x00015fa0


	//   ....[161]....
        /*0988*/ 	.word	0x00016130


	//   ....[162]....
        /*098c*/ 	.word	0x00016160


	//   ....[163]....
        /*0990*/ 	.word	0x000161a0


	//   ....[164]....
        /*0994*/ 	.word	0x000161d0


	//   ....[165]....
        /*0998*/ 	.word	0x00016200


	//   ....[166]....
        /*099c*/ 	.word	0x00016230


	//   ....[167]....
        /*09a0*/ 	.word	0x000162d0


	//   ....[168]....
        /*09a4*/ 	.word	0x00016320


	//   ....[169]....
        /*09a8*/ 	.word	0x00016330


	//   ....[170]....
        /*09ac*/ 	.word	0x00016370


	//   ....[171]....
        /*09b0*/ 	.word	0x000184c0


	//   ....[172]....
        /*09b4*/ 	.word	0x000192b0


	//   ....[173]....
        /*09b8*/ 	.word	0x000192d0


	//   ....[174]....
        /*09bc*/ 	.word	0x00019340


	//   ....[175]....
        /*09c0*/ 	.word	0x000193c0


	//   ....[176]....
        /*09c4*/ 	.word	0x00019450


	//   ....[177]....
        /*09c8*/ 	.word	0x00019460


	//   ....[178]....
        /*09cc*/ 	.word	0x000194b0


	//   ....[179]....
        /*09d0*/ 	.word	0x000194f0


	//   ....[180]....
        /*09d4*/ 	.word	0x0001b890


	//   ....[181]....
        /*09d8*/ 	.word	0x0001b8f0


	//   ....[182]....
        /*09dc*/ 	.word	0x0001b920


	//   ....[183]....
        /*09e0*/ 	.word	0x0001b950


	//   ....[184]....
        /*09e4*/ 	.word	0x0001b980


	//   ....[185]....
        /*09e8*/ 	.word	0x0001b9b0


	//   ....[186]....
        /*09ec*/ 	.word	0x0001b9e0


	//   ....[187]....
        /*09f0*/ 	.word	0x0001b9f0


	//   ....[188]....
        /*09f4*/ 	.word	0x0001bb60


	//   ....[189]....
        /*09f8*/ 	.word	0x0001bb90


	//   ....[190]....
        /*09fc*/ 	.word	0x0001bbc0


	//   ....[191]....
        /*0a00*/ 	.word	0x0001bbf0


	//   ....[192]....
        /*0a04*/ 	.word	0x0001bc20


	//   ....[193]....
        /*0a08*/ 	.word	0x0001bc50


	//   ....[194]....
        /*0a0c*/ 	.word	0x0001bcd0


	//   ....[195]....
        /*0a10*/ 	.word	0x0001bd10


	//   ....[196]....
        /*0a14*/ 	.word	0x0001bd30


	//   ....[197]....
        /*0a18*/ 	.word	0x0001bd70


	//   ....[198]....
        /*0a1c*/ 	.word	0x0001c850


	//   ....[199]....
        /*0a20*/ 	.word	0x0001cf10


	//   ....[200]....
        /*0a24*/ 	.word	0x0001d130


	//   ....[201]....
        /*0a28*/ 	.word	0x0001d180


	//   ....[202]....
        /*0a2c*/ 	.word	0x0001d1e0


	//   ....[203]....
        /*0a30*/ 	.word	0x0001d2f0


	//   ....[204]....
        /*0a34*/ 	.word	0x0001d350


	//   ....[205]....
        /*0a38*/ 	.word	0x0001d460


	//   ....[206]....
        /*0a3c*/ 	.word	0x0001d4c0


	//   ....[207]....
        /*0a40*/ 	.word	0x0001d5a0


	//   ....[208]....
        /*0a44*/ 	.word	0x0001d930


	//----- nvinfo : EIATTR_REG_RECONFIG
	.align		4
.L_723:
        /*0a48*/ 	.byte	0x01, 0x54
	.zero		2


	//----- nvinfo : EIATTR_SYSCALL_OFFSETS
	.align		4
        /*0a4c*/ 	.byte	0x04, 0x46
        /*0a4e*/ 	.short	(.L_725 - .L_724)


	//   ....[0]....
.L_724:
        /*0a50*/ 	.word	0x000023c0


	//   ....[1]....
        /*0a54*/ 	.word	0x00017f10


	//   ....[2]....
        /*0a58*/ 	.word	0x000180a0


	//   ....[3]....
        /*0a5c*/ 	.word	0x000181f0


	//   ....[4]....
        /*0a60*/ 	.word	0x00018330


	//   ....[5]....
        /*0a64*/ 	.word	0x00018e30


	//----- nvinfo : EIATTR_MBARRIER_INSTR_OFFSETS
	.align		4
.L_725:
        /*0a68*/ 	.byte	0x04, 0x39
        /*0a6a*/ 	.short	(.L_727 - .L_726)


	//   ....[0]....
.L_726:
        /*0a6c*/ 	.word	0x00000270
        /*0a70*/ 	.word	0x000000ff
        /*0a74*/ 	.word	0x0002a800
        /*0a78*/ 	.short	0x0100
        /*0a7a*/ 	.byte	0x08
	.zero		1


	//   ....[1]....
        /*0a7c*/ 	.word	0x00000280
        /*0a80*/ 	.word	0x000000ff
        /*0a84*/ 	.word	0x0002a820
        /*0a88*/ 	.short	0x0100
        /*0a8a*/ 	.byte	0x08
	.zero		1


	//   ....[2]....
        /*0a8c*/ 	.word	0x00000370
        /*0a90*/ 	.word	0x000000ff
        /*0a94*/ 	.word	0x0002a830
        /*0a98*/ 	.short	0x0100
        /*0a9a*/ 	.byte	0x08
	.zero		1


	//   ....[3]....
        /*0a9c*/ 	.word	0x00000380
        /*0aa0*/ 	.word	0x000000ff
        /*0aa4*/ 	.word	0x0002a840
        /*0aa8*/ 	.short	0x0100
        /*0aaa*/ 	.byte	0x08
	.zero		1


	//   ....[4]....
        /*0aac*/ 	.word	0x00000390
        /*0ab0*/ 	.word	0x000000ff
        /*0ab4*/ 	.word	0x0002a838
        /*0ab8*/ 	.short	0x0100
        /*0aba*/ 	.byte	0x08
	.zero		1


	//   ....[5]....
        /*0abc*/ 	.word	0x000003a0
        /*0ac0*/ 	.word	0x000000ff
        /*0ac4*/ 	.word	0x0002a848
        /*0ac8*/ 	.short	0x0100
        /*0aca*/ 	.byte	0x08
	.zero		1


	//   ....[6]....
        /*0acc*/ 	.word	0x000004d0
        /*0ad0*/ 	.word	0x000000ff
        /*0ad4*/ 	.word	0x0002a850
        /*0ad8*/ 	.short	0x0100
        /*0ada*/ 	.byte	0x08
	.zero		1


	//   ....[7]....
        /*0adc*/ 	.word	0x000004e0
        /*0ae0*/ 	.word	0x000000ff
        /*0ae4*/ 	.word	0x0002a860
        /*0ae8*/ 	.short	0x0100
        /*0aea*/ 	.byte	0x08
	.zero		1


	//   ....[8]....
        /*0aec*/ 	.word	0x000004f0
        /*0af0*/ 	.word	0x000000ff
        /*0af4*/ 	.word	0x0002a858
        /*0af8*/ 	.short	0x0100
        /*0afa*/ 	.byte	0x08
	.zero		1


	//   ....[9]....
        /*0afc*/ 	.word	0x00000500
        /*0b00*/ 	.word	0x000000ff
        /*0b04*/ 	.word	0x0002a868
        /*0b08*/ 	.short	0x0100
        /*0b0a*/ 	.byte	0x08
	.zero		1


	//   ....[10]....
        /*0b0c*/ 	.word	0x000005f0
        /*0b10*/ 	.word	0x000000ff
        /*0b14*/ 	.word	0x0002a870
        /*0b18*/ 	.short	0x0100
        /*0b1a*/ 	.byte	0x06
	.zero		1


	//   ....[11]....
        /*0b1c*/ 	.word	0x00000600
        /*0b20*/ 	.word	0x000000ff
        /*0b24*/ 	.word	0x0002a880
        /*0b28*/ 	.short	0x0100
        /*0b2a*/ 	.byte	0x06
	.zero		1


	//   ....[12]....
        /*0b2c*/ 	.word	0x00000610
        /*0b30*/ 	.word	0x000000ff
        /*0b34*/ 	.word	0x0002a878
        /*0b38*/ 	.short	0x0100
        /*0b3a*/ 	.byte	0x06
	.zero		1


	//   ....[13]....
        /*0b3c*/ 	.word	0x00000620
        /*0b40*/ 	.word	0x000000ff
        /*0b44*/ 	.word	0x0002a888
        /*0b48*/ 	.short	0x0100
        /*0b4a*/ 	.byte	0x06
	.zero		1


	//   ....[14]....
        /*0b4c*/ 	.word	0x00000750
        /*0b50*/ 	.word	0x000000ff
        /*0b54*/ 	.word	0x0002a890
        /*0b58*/ 	.short	0x0100
        /*0b5a*/ 	.byte	0x08
	.zero		1


	//   ....[15]....
        /*0b5c*/ 	.word	0x00000760
        /*0b60*/ 	.word	0x000000ff
        /*0b64*/ 	.word	0x0002a8a0
        /*0b68*/ 	.short	0x0100
        /*0b6a*/ 	.byte	0x08
	.zero		1


	//   ....[16]....
        /*0b6c*/ 	.word	0x00000770
        /*0b70*/ 	.word	0x000000ff
        /*0b74*/ 	.word	0x0002a898
        /*0b78*/ 	.short	0x0100
        /*0b7a*/ 	.byte	0x08
	.zero		1


	//   ....[17]....
        /*0b7c*/ 	.word	0x00000780
        /*0b80*/ 	.word	0x000000ff
        /*0b84*/ 	.word	0x0002a8a8
        /*0b88*/ 	.short	0x0100
        /*0b8a*/ 	.byte	0x08
	.zero		1


	//   ....[18]....
        /*0b8c*/ 	.word	0x000008b0
        /*0b90*/ 	.word	0x000000ff
        /*0b94*/ 	.word	0x0002a8b0
        /*0b98*/ 	.short	0x0100
        /*0b9a*/ 	.byte	0x08
	.zero		1


	//   ....[19]....
        /*0b9c*/ 	.word	0x000008c0
        /*0ba0*/ 	.word	0x000000ff
        /*0ba4*/ 	.word	0x0002a8c0
        /*0ba8*/ 	.short	0x0100
        /*0baa*/ 	.byte	0x08
	.zero		1


	//   ....[20]....
        /*0bac*/ 	.word	0x000008d0
        /*0bb0*/ 	.word	0x000000ff
        /*0bb4*/ 	.word	0x0002a8b8
        /*0bb8*/ 	.short	0x0100
        /*0bba*/ 	.byte	0x08
	.zero		1


	//   ....[21]....
        /*0bbc*/ 	.word	0x000008e0
        /*0bc0*/ 	.word	0x000000ff
        /*0bc4*/ 	.word	0x0002a8c8
        /*0bc8*/ 	.short	0x0100
        /*0bca*/ 	.byte	0x08
	.zero		1


	//   ....[22]....
        /*0bcc*/ 	.word	0x000026b0
        /*0bd0*/ 	.word	0x000000ff
        /*0bd4*/ 	.word	0x0002a800
        /*0bd8*/ 	.short	0x010a
        /*0bda*/ 	.byte	0x24
	.zero		1


	//   ....[23]....
        /*0bdc*/ 	.word	0x00002750
        /*0be0*/ 	.word	0x00000014
        /*0be4*/ 	.word	0x0002a830
        /*0be8*/ 	.short	0x010a
        /*0bea*/ 	.byte	0x3f
	.zero		1


	//   ....[24]....
        /*0bec*/ 	.word	0x000027b0
        /*0bf0*/ 	.word	0x00000014
        /*0bf4*/ 	.word	0x0002a830
        /*0bf8*/ 	.short	0x010a
        /*0bfa*/ 	.byte	0x3f
	.zero		1


	//   ....[25]....
        /*0bfc*/ 	.word	0x00002d10
        /*0c00*/ 	.word	0x00000014
        /*0c04*/ 	.word	0x00000000
        /*0c08*/ 	.short	0x0101
        /*0c0a*/ 	.byte	0x3f
	.zero		1


	//   ....[26]....
        /*0c0c*/ 	.word	0x00006560
        /*0c10*/ 	.word	0x000000ff
        /*0c14*/ 	.word	0x0002a830
        /*0c18*/ 	.short	0x010a
        /*0c1a*/ 	.byte	0x06
	.zero		1


	//   ....[27]....
        /*0c1c*/ 	.word	0x000065a0
        /*0c20*/ 	.word	0x000000ff
        /*0c24*/ 	.word	0x0002a830
        /*0c28*/ 	.short	0x010a
        /*0c2a*/ 	.byte	0x06
	.zero		1


	//   ....[28]....
        /*0c2c*/ 	.word	0x00006840
        /*0c30*/ 	.word	0x000000ff
        /*0c34*/ 	.word	0x0002a850
        /*0c38*/ 	.short	0x010a
        /*0c3a*/ 	.byte	0x06
	.zero		1


	//   ....[29]....
        /*0c3c*/ 	.word	0x00006880
        /*0c40*/ 	.word	0x000000ff
        /*0c44*/ 	.word	0x0002a850
        /*0c48*/ 	.short	0x010a
        /*0c4a*/ 	.byte	0x06
	.zero		1


	//   ....[30]....
        /*0c4c*/ 	.word	0x00007360
        /*0c50*/ 	.word	0x0000000d
        /*0c54*/ 	.word	0x00000000
        /*0c58*/ 	.short	0x0101
        /*0c5a*/ 	.byte	0x3f
	.zero		1


	//   ....[31]....
        /*0c5c*/ 	.word	0x000095f0
        /*0c60*/ 	.word	0x000000ff
        /*0c64*/ 	.word	0x00000000
        /*0c68*/ 	.short	0x0101
        /*0c6a*/ 	.byte	0x06
	.zero		1


	//   ....[32]....
        /*0c6c*/ 	.word	0x0000a160
        /*0c70*/ 	.word	0x000000ff
        /*0c74*/ 	.word	0x0002a830
        /*0c78*/ 	.short	0x010a
        /*0c7a*/ 	.byte	0x06
	.zero		1


	//   ....[33]....
        /*0c7c*/ 	.word	0x0000a1a0
        /*0c80*/ 	.word	0x000000ff
        /*0c84*/ 	.word	0x0002a830
        /*0c88*/ 	.short	0x010a
        /*0c8a*/ 	.byte	0x06
	.zero		1


	//   ....[34]....
        /*0c8c*/ 	.word	0x0000a470
        /*0c90*/ 	.word	0x000000ff
        /*0c94*/ 	.word	0x0002a850
        /*0c98*/ 	.short	0x010a
        /*0c9a*/ 	.byte	0x06
	.zero		1


	//   ....[35]....
        /*0c9c*/ 	.word	0x0000a4b0
        /*0ca0*/ 	.word	0x000000ff
        /*0ca4*/ 	.word	0x0002a850
        /*0ca8*/ 	.short	0x010a
        /*0caa*/ 	.byte	0x06
	.zero		1


	//   ....[36]....
        /*0cac*/ 	.word	0x0000ba10
        /*0cb0*/ 	.word	0x000000af
        /*0cb4*/ 	.word	0x00000000
        /*0cb8*/ 	.short	0x0101
        /*0cba*/ 	.byte	0x3f
	.zero		1


	//   ....[37]....
        /*0cbc*/ 	.word	0x0000c160
        /*0cc0*/ 	.word	0x000000ff
        /*0cc4*/ 	.word	0x00000000
        /*0cc8*/ 	.short	0x0101
        /*0cca*/ 	.byte	0x06
	.zero		1


	//   ....[38]....
        /*0ccc*/ 	.word	0x0000ca50
        /*0cd0*/ 	.word	0x000000ff
        /*0cd4*/ 	.word	0x0002a830
        /*0cd8*/ 	.short	0x010a
        /*0cda*/ 	.byte	0x06
	.zero		1


	//   ....[39]....
        /*0cdc*/ 	.word	0x0000ca90
        /*0ce0*/ 	.word	0x000000ff
        /*0ce4*/ 	.word	0x0002a830
        /*0ce8*/ 	.short	0x010a
        /*0cea*/ 	.byte	0x06
	.zero		1


	//   ....[40]....
        /*0cec*/ 	.word	0x0000cd60
        /*0cf0*/ 	.word	0x000000ff
        /*0cf4*/ 	.word	0x0002a850
        /*0cf8*/ 	.short	0x010a
        /*0cfa*/ 	.byte	0x06
	.zero		1


	//   ....[41]....
        /*0cfc*/ 	.word	0x0000cda0
        /*0d00*/ 	.word	0x000000ff
        /*0d04*/ 	.word	0x0002a850
        /*0d08*/ 	.short	0x010a
        /*0d0a*/ 	.byte	0x06
	.zero		1


	//   ....[42]....
        /*0d0c*/ 	.word	0x0000d860
        /*0d10*/ 	.word	0x0000000c
        /*0d14*/ 	.word	0x00000000
        /*0d18*/ 	.short	0x0101
        /*0d1a*/ 	.byte	0x3f
	.zero		1


	//   ....[43]....
        /*0d1c*/ 	.word	0x0000fae0
        /*0d20*/ 	.word	0x000000ff
        /*0d24*/ 	.word	0x00000000
        /*0d28*/ 	.short	0x0101
        /*0d2a*/ 	.byte	0x06
	.zero		1


	//   ....[44]....
        /*0d2c*/ 	.word	0x000102f0
        /*0d30*/ 	.word	0x000000ff
        /*0d34*/ 	.word	0x0002a850
        /*0d38*/ 	.short	0x010a
        /*0d3a*/ 	.byte	0x09
	.zero		1


	//   ....[45]....
        /*0d3c*/ 	.word	0x00010330
        /*0d40*/ 	.word	0x000000ff
        /*0d44*/ 	.word	0x0002a850
        /*0d48*/ 	.short	0x010a
        /*0d4a*/ 	.byte	0x09
	.zero		1


	//   ....[46]....
        /*0d4c*/ 	.word	0x00010910
        /*0d50*/ 	.word	0x000000ff
        /*0d54*/ 	.word	0x00000000
        /*0d58*/ 	.short	0x0101
        /*0d5a*/ 	.byte	0x04
	.zero		1


	//   ....[47]....
        /*0d5c*/ 	.word	0x000138d0
        /*0d60*/ 	.word	0x000000ff
        /*0d64*/ 	.word	0x00000000
        /*0d68*/ 	.short	0x0101
        /*0d6a*/ 	.byte	0x07
	.zero		1


	//   ....[48]....
        /*0d6c*/ 	.word	0x00013f30
        /*0d70*/ 	.word	0x000000ff
        /*0d74*/ 	.word	0x00000000
        /*0d78*/ 	.short	0x0101
        /*0d7a*/ 	.byte	0x07
	.zero		1


	//   ....[49]....
        /*0d7c*/ 	.word	0x00018750
        /*0d80*/ 	.word	0x00000002
        /*0d84*/ 	.word	0x0002a880
        /*0d88*/ 	.short	0x010a
        /*0d8a*/ 	.byte	0x3f
	.zero		1


	//   ....[50]....
        /*0d8c*/ 	.word	0x000189d0
        /*0d90*/ 	.word	0x00000002
        /*0d94*/ 	.word	0x0002a840
        /*0d98*/ 	.short	0x010a
        /*0d9a*/ 	.byte	0x3f
	.zero		1


	//   ....[51]....
        /*0d9c*/ 	.word	0x000195d0
        /*0da0*/ 	.word	0x00000011
        /*0da4*/ 	.word	0x0002a800
        /*0da8*/ 	.short	0x0107
        /*0daa*/ 	.byte	0x3f
	.zero		1


	//   ....[52]....
        /*0dac*/ 	.word	0x000196d0
        /*0db0*/ 	.word	0x00000011
        /*0db4*/ 	.word	0x0002a800
        /*0db8*/ 	.short	0x0101
        /*0dba*/ 	.byte	0x3f
	.zero		1


	//   ....[53]....
        /*0dbc*/ 	.word	0x000196f0
        /*0dc0*/ 	.word	0x00000011
        /*0dc4*/ 	.word	0x0002a820
        /*0dc8*/ 	.short	0x010a
        /*0dca*/ 	.byte	0x3f
	.zero		1


	//   ....[54]....
        /*0dcc*/ 	.word	0x00019a10
        /*0dd0*/ 	.word	0x00000006
        /*0dd4*/ 	.word	0x0002a880
        /*0dd8*/ 	.short	0x010a
        /*0dda*/ 	.byte	0x3f
	.zero		1


	//   ....[55]....
        /*0ddc*/ 	.word	0x00019e70
        /*0de0*/ 	.word	0x00000006
        /*0de4*/ 	.word	0x0002a840
        /*0de8*/ 	.short	0x010a
        /*0dea*/ 	.byte	0x3f
	.zero		1


	//   ....[56]....
        /*0dec*/ 	.word	0x0001a320
        /*0df0*/ 	.word	0x0000000c
        /*0df4*/ 	.word	0x0002a870
        /*0df8*/ 	.short	0x010a
        /*0dfa*/ 	.byte	0x3f
	.zero		1


	//   ....[57]....
        /*0dfc*/ 	.word	0x0001a390
        /*0e00*/ 	.word	0x0000000c
        /*0e04*/ 	.word	0x0002a860
        /*0e08*/ 	.short	0x010a
        /*0e0a*/ 	.byte	0x3f
	.zero		1


	//   ....[58]....
        /*0e0c*/ 	.word	0x0001aaf0
        /*0e10*/ 	.word	0x0000000c
        /*0e14*/ 	.word	0x0002a850
        /*0e18*/ 	.short	0x0101
        /*0e1a*/ 	.byte	0x3f
	.zero		1


	//   ....[59]....
        /*0e1c*/ 	.word	0x0001ab70
        /*0e20*/ 	.word	0x0000000c
        /*0e24*/ 	.word	0x00000000
        /*0e28*/ 	.short	0x0101
        /*0e2a*/ 	.byte	0x3f
	.zero		1


	//   ....[60]....
        /*0e2c*/ 	.word	0x0001adb0
        /*0e30*/ 	.word	0x00000002
        /*0e34*/ 	.word	0x0002a870
        /*0e38*/ 	.short	0x010a
        /*0e3a*/ 	.byte	0x3f
	.zero		1


	//   ....[61]....
        /*0e3c*/ 	.word	0x0001ae20
        /*0e40*/ 	.word	0x00000002
        /*0e44*/ 	.word	0x0002a860
        /*0e48*/ 	.short	0x010a
        /*0e4a*/ 	.byte	0x3f
	.zero		1


	//   ....[62]....
        /*0e4c*/ 	.word	0x0001b5a0
        /*0e50*/ 	.word	0x00000002
        /*0e54*/ 	.word	0x0002a850
        /*0e58*/ 	.short	0x0101
        /*0e5a*/ 	.byte	0x3f
	.zero		1


	//   ....[63]....
        /*0e5c*/ 	.word	0x0001b5f0
        /*0e60*/ 	.word	0x00000002
        /*0e64*/ 	.word	0x00000000
        /*0e68*/ 	.short	0x0101
        /*0e6a*/ 	.byte	0x3f
	.zero		1


	//   ....[64]....
        /*0e6c*/ 	.word	0x0001c7d0
        /*0e70*/ 	.word	0x00000000
        /*0e74*/ 	.word	0x0002a820
        /*0e78*/ 	.short	0x010a
        /*0e7a*/ 	.byte	0x3f
	.zero		1


	//   ....[65]....
        /*0e7c*/ 	.word	0x0001c990
        /*0e80*/ 	.word	0x00000006
        /*0e84*/ 	.word	0x00000000
        /*0e88*/ 	.short	0x010a
        /*0e8a*/ 	.byte	0x3f
	.zero		1


	//   ....[66]....
        /*0e8c*/ 	.word	0x0001ca00
        /*0e90*/ 	.word	0x00000007
        /*0e94*/ 	.word	0x00000000
        /*0e98*/ 	.short	0x010a
        /*0e9a*/ 	.byte	0x3f
	.zero		1


	//   ....[67]....
        /*0e9c*/ 	.word	0x0001ca60
        /*0ea0*/ 	.word	0x00000004
        /*0ea4*/ 	.word	0x0002a860
        /*0ea8*/ 	.short	0x010a
        /*0eaa*/ 	.byte	0x3f
	.zero		1


	//   ....[68]....
        /*0eac*/ 	.word	0x0001cab0
        /*0eb0*/ 	.word	0x00000003
        /*0eb4*/ 	.word	0x0002a860
        /*0eb8*/ 	.short	0x010a
        /*0eba*/ 	.byte	0x3f
	.zero		1


	//   ....[69]....
        /*0ebc*/ 	.word	0x0001caf0
        /*0ec0*/ 	.word	0x00000004
        /*0ec4*/ 	.word	0x0002a880
        /*0ec8*/ 	.short	0x010a
        /*0eca*/ 	.byte	0x3f
	.zero		1


	//   ....[70]....
        /*0ecc*/ 	.word	0x0001cb10
        /*0ed0*/ 	.word	0x00000003
        /*0ed4*/ 	.word	0x0002a880
        /*0ed8*/ 	.short	0x010a
        /*0eda*/ 	.byte	0x3f
	.zero		1


	//   ....[71]....
        /*0edc*/ 	.word	0x0001cb80
        /*0ee0*/ 	.word	0x00000003
        /*0ee4*/ 	.word	0x0002a800
        /*0ee8*/ 	.short	0x010a
        /*0eea*/ 	.byte	0x3f
	.zero		1


	//   ....[72]....
        /*0eec*/ 	.word	0x0001cbd0
        /*0ef0*/ 	.word	0x00000014
        /*0ef4*/ 	.word	0x0002a830
        /*0ef8*/ 	.short	0x010a
        /*0efa*/ 	.byte	0x3f
	.zero		1


	//   ....[73]....
        /*0efc*/ 	.word	0x0001cc30
        /*0f00*/ 	.word	0x00000008
        /*0f04*/ 	.word	0x0002a830
        /*0f08*/ 	.short	0x010a
        /*0f0a*/ 	.byte	0x3f
	.zero		1


	//   ....[74]....
        /*0f0c*/ 	.word	0x0001cc90
        /*0f10*/ 	.word	0x00000008
        /*0f14*/ 	.word	0x0002a850
        /*0f18*/ 	.short	0x010a
        /*0f1a*/ 	.byte	0x3f
	.zero		1


	//   ....[75]....
        /*0f1c*/ 	.word	0x0001ccf0
        /*0f20*/ 	.word	0x00000006
        /*0f24*/ 	.word	0x0002a830
        /*0f28*/ 	.short	0x010a
        /*0f2a*/ 	.byte	0x3f
	.zero		1


	//   ....[76]....
        /*0f2c*/ 	.word	0x0001cd50
        /*0f30*/ 	.word	0x00000006
        /*0f34*/ 	.word	0x0002a850
        /*0f38*/ 	.short	0x010a
        /*0f3a*/ 	.byte	0x3f
	.zero		1


	//   ....[77]....
        /*0f3c*/ 	.word	0x0001cdb0
        /*0f40*/ 	.word	0x00000006
        /*0f44*/ 	.word	0x0002a830
        /*0f48*/ 	.short	0x010a
        /*0f4a*/ 	.byte	0x3f
	.zero		1


	//   ....[78]....
        /*0f4c*/ 	.word	0x0001ce10
        /*0f50*/ 	.word	0x00000006
        /*0f54*/ 	.word	0x0002a850
        /*0f58*/ 	.short	0x010a
        /*0f5a*/ 	.byte	0x3f
	.zero		1


	//   ....[79]....
        /*0f5c*/ 	.word	0x0001ce70
        /*0f60*/ 	.word	0x00000007
        /*0f64*/ 	.word	0x0002a850
        /*0f68*/ 	.short	0x010a
        /*0f6a*/ 	.byte	0x3f
	.zero		1


	//   ....[80]....
        /*0f6c*/ 	.word	0x0001cfc0
        /*0f70*/ 	.word	0x00000002
        /*0f74*/ 	.word	0x0002a880
        /*0f78*/ 	.short	0x010a
        /*0f7a*/ 	.byte	0x3f
	.zero		1


	//   ....[81]....
        /*0f7c*/ 	.word	0x0001d010
        /*0f80*/ 	.word	0x00000002
        /*0f84*/ 	.word	0x0002a840
        /*0f88*/ 	.short	0x010a
        /*0f8a*/ 	.byte	0x3f
	.zero		1


	//   ....[82]....
        /*0f8c*/ 	.word	0x0001d620
        /*0f90*/ 	.word	0x00000011
        /*0f94*/ 	.word	0x0002a820
        /*0f98*/ 	.short	0x010a
        /*0f9a*/ 	.byte	0x3f
	.zero		1


	//   ....[83]....
        /*0f9c*/ 	.word	0x0001d670
        /*0fa0*/ 	.word	0x00000006
        /*0fa4*/ 	.word	0x0002a880
        /*0fa8*/ 	.short	0x010a
        /*0faa*/ 	.byte	0x3f
	.zero		1


	//   ....[84]....
        /*0fac*/ 	.word	0x0001d6c0
        /*0fb0*/ 	.word	0x00000006
        /*0fb4*/ 	.word	0x0002a840
        /*0fb8*/ 	.short	0x010a
        /*0fba*/ 	.byte	0x3f
	.zero		1


	//   ....[85]....
        /*0fbc*/ 	.word	0x0001d710
        /*0fc0*/ 	.word	0x0000000c
        /*0fc4*/ 	.word	0x0002a870
        /*0fc8*/ 	.short	0x010a
        /*0fca*/ 	.byte	0x3f
	.zero		1


	//   ....[86]....
        /*0fcc*/ 	.word	0x0001d760
        /*0fd0*/ 	.word	0x0000000c
        /*0fd4*/ 	.word	0x0002a860
        /*0fd8*/ 	.short	0x010a
        /*0fda*/ 	.byte	0x3f
	.zero		1


	//   ....[87]....
        /*0fdc*/ 	.word	0x0001d7b0
        /*0fe0*/ 	.word	0x00000002
        /*0fe4*/ 	.word	0x0002a870
        /*0fe8*/ 	.short	0x010a
        /*0fea*/ 	.byte	0x3f
	.zero		1


	//   ....[88]....
        /*0fec*/ 	.word	0x0001d800
        /*0ff0*/ 	.word	0x00000002
        /*0ff4*/ 	.word	0x0002a860
        /*0ff8*/ 	.short	0x010a
        /*0ffa*/ 	.byte	0x3f
	.zero		1


	//   ....[89]....
        /*0ffc*/ 	.word	0x0001d850
        /*1000*/ 	.word	0x00000000
        /*1004*/ 	.word	0x0002a820
        /*1008*/ 	.short	0x010a
        /*100a*/ 	.byte	0x3f
	.zero		1


	//   ....[90]....
        /*100c*/ 	.word	0x0001d9f0
        /*1010*/ 	.word	0x00000006
        /*1014*/ 	.word	0x00000000
        /*1018*/ 	.short	0x010a
        /*101a*/ 	.byte	0x3f
	.zero		1


	//   ....[91]....
        /*101c*/ 	.word	0x0001da40
        /*1020*/ 	.word	0x00000007
        /*1024*/ 	.word	0x00000000
        /*1028*/ 	.short	0x010a
        /*102a*/ 	.byte	0x3f
	.zero		1


	//   ....[92]....
        /*102c*/ 	.word	0x0001da90
        /*1030*/ 	.word	0x00000004
        /*1034*/ 	.word	0x0002a860
        /*1038*/ 	.short	0x010a
        /*103a*/ 	.byte	0x3f
	.zero		1


	//   ....[93]....
        /*103c*/ 	.word	0x0001dae0
        /*1040*/ 	.word	0x00000003
        /*1044*/ 	.word	0x0002a860
        /*1048*/ 	.short	0x010a
        /*104a*/ 	.byte	0x3f
	.zero		1


	//   ....[94]....
        /*104c*/ 	.word	0x0001db30
        /*1050*/ 	.word	0x00000004
        /*1054*/ 	.word	0x0002a880
        /*1058*/ 	.short	0x010a
        /*105a*/ 	.byte	0x3f
	.zero		1


	//----- nvinfo : EIATTR_NUM_MBARRIERS
	.align		4
.L_727:
        /*105c*/ 	.byte	0x03, 0x38
        /*105e*/ 	.short	0x0016


	//----- nvinfo : EIATTR_EXIT_INSTR_OFFSETS
	.align		4
        /*1060*/ 	.byte	0x04, 0x1c
        /*1062*/ 	.short	(.L_729 - .L_728)


	//   ....[0]....
.L_728:
        /*1064*/ 	.word	0x00000a80


	//   ....[1]....
        /*1068*/ 	.word	0x00015bf0


	//   ....[2]....
        /*106c*/ 	.word	0x0001cb60


	//----- nvinfo : EIATTR_MAX_THREADS
	.align		4
.L_729:
        /*1070*/ 	.byte	0x04, 0x05
        /*1072*/ 	.short	(.L_731 - .L_730)
.L_730:
        /*1074*/ 	.word	0x00000180
        /*1078*/ 	.word	0x00000001
        /*107c*/ 	.word	0x00000001


	//----- nvinfo : EIATTR_CRS_STACK_SIZE
	.align		4
.L_731:
        /*1080*/ 	.byte	0x04, 0x1e
        /*1082*/ 	.short	(.L_733 - .L_732)
.L_732:
        /*1084*/ 	.word	0x00000000


	//----- nvinfo : EIATTR_CBANK_PARAM_SIZE
	.align		4
.L_733:
        /*1088*/ 	.byte	0x03, 0x19
        /*108a*/ 	.short	0x0af0


	//----- nvinfo : EIATTR_PARAM_CBANK
	.align		4
        /*108c*/ 	.byte	0x04, 0x0a
        /*108e*/ 	.short	(.L_735 - .L_734)
	.align		4
.L_734:
        /*1090*/ 	.word	index@(.nv.constant0._ZN7cutlass13device_kernelIN5flash11enable_sm90INS1_16FlashAttnFwdSm90INS1_25CollectiveMainloopFwdSm90ILi2EN4cute5tupleIJNS5_1CILi1EEES8_S8_EEENS6_IJNS7_ILi128EEESA_NS7_ILi192EEEEEELi192ENS_12float_e4m3_tEfNS_4arch4Sm90ELb0ELb1ELb1ELb1ELb0ELb0ELb0ELb1ELb1ELb1ELb1ELb0EEENS1_21CollectiveEpilogueFwdINS6_IJSA_SB_SA_EEES9_NS_10bfloat16_tESF_Li256ELb1ELb1ELb1ELb1EEENS1_36VarlenDynamicPersistentTileSchedulerILi128ELi128ELi256ELi128ELb1ELb1ELb1ELb1ELb0ELb1EEEEEEEEEvNT_6ParamsE)
        /*1094*/ 	.short	0x0210
        /*1096*/ 	.short	0x0af0


	//----- nvinfo : EIATTR_SW_WAR
	.align		4
.L_735:
        /*1098*/ 	.byte	0x04, 0x36
        /*109a*/ 	.short	(.L_737 - .L_736)
.L_736:
        /*109c*/ 	.word	0x00000008
.L_737:


//--------------------- .nv.info._ZN7cutlass13device_kernelIN5flash11enable_sm90INS1_16FlashAttnFwdSm90INS1_25CollectiveMainloopFwdSm90ILi2EN4cute5tupleIJNS5_1CILi1EEES8_S8_EEENS6_IJNS7_ILi128EEESA_NS7_ILi192EEEEEELi192ENS_12float_e4m3_tEfNS_4arch4Sm90ELb0ELb1ELb1ELb1ELb0ELb1ELb0ELb1ELb1ELb1ELb1ELb0EEENS1_21CollectiveEpilogueFwdINS6_IJSA_SB_SA_EEES9_NS_10bfloat16_tESF_Li256ELb1ELb1ELb1ELb1EEENS1_36VarlenDynamicPersistentTileSchedulerILi128ELi128ELi256ELi128ELb1ELb1ELb1ELb1ELb0ELb1EEEEEEEEEvNT_6ParamsE --------------------------
	.section	.nv.info._ZN7cutlass13device_kernelIN5flash11enable_sm90INS1_16FlashAttnFwdSm90INS1_25CollectiveMainloopFwdSm90ILi2EN4cute5tupleIJNS5_1CILi1EEES8_S8_EEENS6_IJNS7_ILi128EEESA_NS7_ILi192EEEEEELi192ENS_12float_e4m3_tEfNS_4arch4Sm90ELb0ELb1ELb1ELb1ELb0ELb1ELb0ELb1ELb1ELb1ELb1ELb0EEENS1_21CollectiveEpilogueFwdINS6_IJSA_SB_SA_EEES9_NS_10bfloat16_tESF_Li256ELb1ELb1ELb1ELb1EEENS1_36VarlenDynamicPersistentTileSchedulerILi128ELi128ELi256ELi128ELb1ELb1ELb1ELb1ELb0ELb1EEEEEEEEEvNT_6ParamsE,"",@"SHT_CUDA_INFO"
	.sectionflags	@""
	.align	4


	//----- nvinfo : EIATTR_CUDA_API_VERSION
	.align		4
        /*0000*/ 	.byte	0x04, 0x37
        /*0002*/ 	.short	(.L_739 - .L_738)
.L_738:
        /*0004*/ 	.word	0x00000082


	//----- nvinfo : EIATTR_KPARAM_INFO
	.align		4
.L_739:
        /*0008*/ 	.byte	0x04, 0x17
        /*000a*/ 	.short	(.L_741 - .L_740)
.L_740:
        /*000c*/ 	.word	0x00000000
        /*0010*/ 	.short	0x0000
        /*0012*/ 	.short	0x0070
        /*0014*/ 	.byte	0x00, 0xf0, 0x01, 0x2a


	//----- nvinfo : EIATTR_SPARSE_MMA_MASK
	.align		4
.L_741:
        /*0018*/ 	.byte	0x03, 0x50
        /*001a*/ 	.short	0x0000


	//----- nvinfo : EIATTR_MAXREG_COUNT
	.align		4
        /*001c*/ 	.byte	0x03, 0x1b
        /*001e*/ 	.short	0x00a8


	//----- nvinfo : EIATTR_NUM_BARRIERS
	.align		4
        /*0020*/ 	.byte	0x02, 0x4c
        /*0022*/ 	.byte	0x10
	.zero		1


	//----- nvinfo : EIATTR_EXTERNS
	.align		4
        /*0024*/ 	.byte	0x04, 0x0f
        /*0026*/ 	.short	(.L_743 - .L_742)


	//   ....[0]....
	.align		4
.L_742:
        /*0028*/ 	.word	index@(__assertfail)


	//----- nvinfo : EIATTR_ANNOTATIONS
	.align		4
.L_743:
        /*002c*/ 	.byte	0x04, 0x55
        /*002e*/ 	.short	(.L_745 - .L_744)


	//   ....[0]....
.L_744:
        /* <DEDUP_REMOVED lines=83> */


	//----- nvinfo : EIATTR_MERCURY_ISA_VERSION
	.align		4
.L_745:
        /*0548*/ 	.byte	0x03, 0x5f
        /*054a*/ 	.short	0x0101


	//----- nvinfo : EIATTR_UNUSED_LOAD_BYTE_OFFSET
	.align		4
        /*054c*/ 	.byte	0x04, 0x44
        /*054e*/ 	.short	(.L_747 - .L_746)


	//   ....[0]....
.L_746:
        /*0550*/ 	.word	0x00000ad0
        /*0554*/ 	.word	0x0000fff0


	//   ....[1]....
        /*0558*/ 	.word	0x00020700
        /*055c*/ 	.word	0x0000fff0


	//----- nvinfo : EIATTR_INT_WARP_WIDE_INSTR_OFFSETS
	.align		4
.L_747:
        /*0560*/ 	.byte	0x04, 0x31
        /*0562*/ 	.short	(.L_749 - .L_748)


	//   ....[0]....
.L_748:
        /*0564*/ 	.word	0x00000190


	//   ....[1]....
        /*0568*/ 	.word	0x000001d0


	//   ....[2]....
        /*056c*/ 	.word	0x00000240


	//   ....[3]....
        /*0570*/ 	.word	0x00029c10


	//   ....[4]....
        /*0574*/ 	.word	0x00029c70


	//   ....[5]....
        /*0578*/ 	.word	0x0002cad0


	//   ....[6]....
        /*057c*/ 	.word	0x0002cb30


	//----- nvinfo : EIATTR_COOP_GROUP_MASK_REGIDS
	.align		4
.L_749:
        /*0580*/ 	.byte	0x04, 0x29
        /*0582*/ 	.short	(.L_751 - .L_750)


	//   ....[0]....
.L_750:
        /*0584*/ 	.word	0xffffffff


	//   ....[1]....
        /*0588*/ 	.word	0xffffffff


	//   ....[2]....
        /*058c*/ 	.word	0xffffffff


	//   ....[3]....
        /*0590*/ 	.word	0xffffffff


	//   ....[4]....
        /*0594*/ 	.word	0xffffffff


	//   ....[5]....
        /*0598*/ 	.word	0xffffffff


	//   ....[6]....
        /*059c*/ 	.word	0xffffffff


	//   ....[7]....
        /*05a0*/ 	.word	0xffffffff


	//   ....[8]....
        /*05a4*/ 	.word	0xffffffff


	//   ....[9]....
        /*05a8*/ 	.word	0xffffffff


	//   ....[10]....
        /*05ac*/ 	.word	0xffffffff


	//   ....[11]....
        /*05b0*/ 	.word	0xffffffff


	//   ....[12]....
        /*05b4*/ 	.word	0xffffffff


	//   ....[13]....
        /*05b8*/ 	.word	0xffffffff


	//   ....[14]....
        /*05bc*/ 	.word	0xffffffff


	//   ....[15]....
        /*05c0*/ 	.word	0xffffffff


	//   ....[16]....
        /*05c4*/ 	.word	0xffffffff


	//   ....[17]....
        /*05c8*/ 	.word	0xffffffff


	//   ....[18]....
        /*05cc*/ 	.word	0xffffffff


	//   ....[19]....
        /*05d0*/ 	.word	0xffffffff


	//   ....[20]....
        /*05d4*/ 	.word	0xffffffff


	//   ....[21]....
        /*05d8*/ 	.word	0xffffffff


	//   ....[22]....
        /*05dc*/ 	.word	0xffffffff


	//   ....[23]....
        /*05e0*/ 	.word	0xffffffff


	//   ....[24]....
        /*05e4*/ 	.word	0xffffffff


	//   ....[25]....
        /*05e8*/ 	.word	0xffffffff


	//   ....[26]....
        /*05ec*/ 	.word	0xffffffff


	//   ....[27]....
        /*05f0*/ 	.word	0xffffffff


	//   ....[28]....
        /*05f4*/ 	.word	0xffffffff


	//   ....[29]....
        /*05f8*/ 	.word	0xffffffff


	//   ....[30]....
        /*05fc*/ 	.word	0xffffffff


	//   ....[31]....
        /*0600*/ 	.word	0xffffffff


	//   ....[32]....
        /*0604*/ 	.word	0xffffffff


	//   ....[33]....
        /*0608*/ 	.word	0xffffffff


	//   ....[34]....
        /*060c*/ 	.word	0xffffffff


	//   ....[35]....
        /*0610*/ 	.word	0xffffffff


	//   ....[36]....
        /*0614*/ 	.word	0xffffffff


	//   ....[37]....
        /*0618*/ 	.word	0xffffffff


	//   ....[38]....
        /*061c*/ 	.word	0xffffffff


	//   ....[39]....
        /*0620*/ 	.word	0xffffffff


	//   ....[40]....
        /*0624*/ 	.word	0xffffffff


	//   ....[41]....
        /*0628*/ 	.word	0xffffffff


	//   ....[42]....
        /*062c*/ 	.word	0xffffffff


	//   ....[43]....
        /*0630*/ 	.word	0xffffffff


	//   ....[44]....
        /*0634*/ 	.word	0xffffffff


	//   ....[45]....
        /*0638*/ 	.word	0xffffffff


	//   ....[46]....
        /*063c*/ 	.word	0xffffffff


	//   ....[47]....
        /*0640*/ 	.word	0xffffffff


	//   ....[48]....
        /*0644*/ 	.word	0xffffffff


	//   ....[49]....
        /*0648*/ 	.word	0xffffffff


	//   ....[50]....
        /*064c*/ 	.word	0xffffffff


	//   ....[51]....
        /*0650*/ 	.word	0xffffffff


	//   ....[52]....
        /*0654*/ 	.word	0xffffffff


	//   ....[53]....
        /*0658*/ 	.word	0xffffffff


	//   ....[54]....
        /*065c*/ 	.word	0xffffffff


	//   ....[55]....
        /*0660*/ 	.word	0xffffffff


	//   ....[56]....
        /*0664*/ 	.word	0xffffffff


	//   ....[57]....
        /*0668*/ 	.word	0xffffffff


	//   ....[58]....
        /*066c*/ 	.word	0xffffffff


	//   ....[59]....
        /*0670*/ 	.word	0xffffffff


	//   ....[60]....
        /*0674*/ 	.word	0xffffffff


	//   ....[61]....
        /*0678*/ 	.word	0xffffffff


	//   ....[62]....
        /*067c*/ 	.word	0xffffffff


	//   ....[63]....
        /*0680*/ 	.word	0xffffffff


	//   ....[64]....
        /*0684*/ 	.word	0xffffffff


	//   ....[65]....
        /*0688*/ 	.word	0xffffffff


	//   ....[66]....
        /*068c*/ 	.word	0xffffffff


	//   ....[67]....
        /*0690*/ 	.word	0xffffffff


	//   ....[68]....
        /*0694*/ 	.word	0xffffffff


	//   ....[69]....
        /*0698*/ 	.word	0xffffffff


	//   ....[70]....
        /*069c*/ 	.word	0xffffffff


	//   ....[71]....
        /*06a0*/ 	.word	0xffffffff


	//   ....[72]....
        /*06a4*/ 	.word	0xffffffff


	//   ....[73]....
        /*06a8*/ 	.word	0xffffffff


	//   ....[74]....
        /*06ac*/ 	.word	0xffffffff


	//   ....[75]....
        /*06b0*/ 	.word	0xffffffff


	//   ....[76]....
        /*06b4*/ 	.word	0xffffffff


	//   ....[77]....
        /*06b8*/ 	.word	0xffffffff


	//   ....[78]....
        /*06bc*/ 	.word	0xffffffff


	//   ....[79]....
        /*06c0*/ 	.word	0xffffffff


	//   ....[80]....
        /*06c4*/ 	.word	0xffffffff


	//   ....[81]....
        /*06c8*/ 	.word	0xffffffff


	//   ....[82]....
        /*06cc*/ 	.word	0xffffffff


	//   ....[83]....
        /*06d0*/ 	.word	0xffffffff


	//   ....[84]....
        /*06d4*/ 	.word	0xffffffff


	//   ....[85]....
        /*06d8*/ 	.word	0xffffffff


	//   ....[86]....
        /*06dc*/ 	.word	0xffffffff


	//   ....[87]....
        /*06e0*/ 	.word	0xffffffff


	//   ....[88]....
        /*06e4*/ 	.word	0xffffffff


	//   ....[89]....
        /*06e8*/ 	.word	0xffffffff


	//   ....[90]....
        /*06ec*/ 	.word	0xffffffff


	//   ....[91]....
        /*06f0*/ 	.word	0xffffffff


	//   ....[92]....
        /*06f4*/ 	.word	0xffffffff


	//   ....[93]....
        /*06f8*/ 	.word	0xffffffff


	//   ....[94]....
        /*06fc*/ 	.word	0xffffffff


	//   ....[95]....
        /*0700*/ 	.word	0xffffffff


	//   ....[96]....
        /*0704*/ 	.word	0xffffffff


	//   ....[97]....
        /*0708*/ 	.word	0xffffffff


	//   ....[98]....
        /*070c*/ 	.word	0xffffffff


	//   ....[99]....
        /*0710*/ 	.word	0xffffffff


	//   ....[100]....
        /*0714*/ 	.word	0xffffffff


	//   ....[101]....
        /*0718*/ 	.word	0xffffffff


	//   ....[102]....
        /*071c*/ 	.word	0xffffffff


	//   ....[103]....
        /*0720*/ 	.word	0xffffffff


	//   ....[104]....
        /*0724*/ 	.word	0xffffffff


	//   ....[105]....
        /*0728*/ 	.word	0xffffffff


	//   ....[106]....
        /*072c*/ 	.word	0xffffffff


	//   ....[107]....
        /*0730*/ 	.word	0xffffffff


	//   ....[108]....
        /*0734*/ 	.word	0xffffffff


	//   ....[109]....
        /*0738*/ 	.word	0xffffffff


	//   ....[110]....
        /*073c*/ 	.word	0xffffffff


	//   ....[111]....
        /*0740*/ 	.word	0xffffffff


	//   ....[112]....
        /*0744*/ 	.word	0xffffffff


	//   ....[113]....
        /*0748*/ 	.word	0xffffffff


	//   ....[114]....
        /*074c*/ 	.word	0xffffffff


	//   ....[115]....
        /*0750*/ 	.word	0xffffffff


	//   ....[116]....
        /*0754*/ 	.word	0xffffffff


	//   ....[117]....
        /*0758*/ 	.word	0xffffffff


	//   ....[118]....
        /*075c*/ 	.word	0xffffffff


	//   ....[119]....
        /*0760*/ 	.word	0xffffffff


	//   ....[120]....
        /*0764*/ 	.word	0xffffffff


	//   ....[121]....
        /*0768*/ 	.word	0xffffffff


	//   ....[122]....
        /*076c*/ 	.word	0xffffffff


	//   ....[123]....
        /*0770*/ 	.word	0xffffffff


	//   ....[124]....
        /*0774*/ 	.word	0xffffffff


	//   ....[125]....
        /*0778*/ 	.word	0xffffffff


	//   ....[126]....
        /*077c*/ 	.word	0xffffffff


	//   ....[127]....
        /*0780*/ 	.word	0xffffffff


	//   ....[128]....
        /*0784*/ 	.word	0xffffffff


	//   ....[129]....
        /*0788*/ 	.word	0xffffffff


	//   ....[130]....
        /*078c*/ 	.word	0xffffffff


	//   ....[131]....
        /*0790*/ 	.word	0xffffffff


	//   ....[132]....
        /*0794*/ 	.word	0xffffffff


	//   ....[133]....
        /*0798*/ 	.word	0xffffffff


	//   ....[134]....
        /*079c*/ 	.word	0xffffffff


	//   ....[135]....
        /*07a0*/ 	.word	0xffffffff


	//   ....[136]....
        /*07a4*/ 	.word	0xffffffff


	//   ....[137]....
        /*07a8*/ 	.word	0xffffffff


	//   ....[138]....
        /*07ac*/ 	.word	0xffffffff


	//   ....[139]....
        /*07b0*/ 	.word	0xffffffff


	//   ....[140]....
        /*07b4*/ 	.word	0xffffffff


	//   ....[141]....
        /*07b8*/ 	.word	0xffffffff


	//   ....[142]....
        /*07bc*/ 	.word	0xffffffff


	//   ....[143]....
        /*07c0*/ 	.word	0xffffffff


	//   ....[144]....
        /*07c4*/ 	.word	0xffffffff


	//   ....[145]....
        /*07c8*/ 	.word	0xffffffff


	//   ....[146]....
        /*07cc*/ 	.word	0xffffffff


	//   ....[147]....
        /*07d0*/ 	.word	0xffffffff


	//   ....[148]....
        /*07d4*/ 	.word	0xffffffff


	//   ....[149]....
        /*07d8*/ 	.word	0xffffffff


	//   ....[150]....
        /*07dc*/ 	.word	0xffffffff


	//   ....[151]....
        /*07e0*/ 	.word	0xffffffff


	//   ....[152]....
        /*07e4*/ 	.word	0xffffffff


	//   ....[153]....
        /*07e8*/ 	.word	0xffffffff


	//   ....[154]....
        /*07ec*/ 	.word	0xffffffff


	//   ....[155]....
        /*07f0*/ 	.word	0xffffffff


	//   ....[156]....
        /*07f4*/ 	.word	0xffffffff


	//   ....[157]....
        /*07f8*/ 	.word	0xffffffff


	//   ....[158]....
        /*07fc*/ 	.word	0xffffffff


	//   ....[159]....
        /*0800*/ 	.word	0xffffffff


	//   ....[160]....
        /*0804*/ 	.word	0xffffffff


	//   ....[161]....
        /*0808*/ 	.word	0xffffffff


	//   ....[162]....
        /*080c*/ 	.word	0xffffffff


	//   ....[163]....
        /*0810*/ 	.word	0xffffffff


	//   ....[164]....
        /*0814*/ 	.word	0xffffffff


	//   ....[165]....
        /*0818*/ 	.word	0xffffffff


	//   ....[166]....
        /*081c*/ 	.word	0xffffffff


	//   ....[167]....
        /*0820*/ 	.word	0xffffffff


	//   ....[168]....
        /*0824*/ 	.word	0xffffffff


	//   ....[169]....
        /*0828*/ 	.word	0xffffffff


	//   ....[170]....
        /*082c*/ 	.word	0xffffffff


	//   ....[171]....
        /*0830*/ 	.word	0xffffffff


	//   ....[172]....
        /*0834*/ 	.word	0xffffffff


	//   ....[173]....
        /*0838*/ 	.word	0xffffffff


	//   ....[174]....
        /*083c*/ 	.word	0xffffffff


	//   ....[175]....
        /*0840*/ 	.word	0xffffffff


	//   ....[176]....
        /*0844*/ 	.word	0xffffffff


	//   ....[177]....
        /*0848*/ 	.word	0xffffffff


	//   ....[178]....
        /*084c*/ 	.word	0xffffffff


	//   ....[179]....
        /*0850*/ 	.word	0xffffffff


	//   ....[180]....
        /*0854*/ 	.word	0xffffffff


	//   ....[181]....
        /*0858*/ 	.word	0xffffffff


	//   ....[182]....
        /*085c*/ 	.word	0xffffffff


	//   ....[183]....
        /*0860*/ 	.word	0xffffffff


	//   ....[184]....
        /*0864*/ 	.word	0xffffffff


	//   ....[185]....
        /*0868*/ 	.word	0xffffffff


	//   ....[186]....
        /*086c*/ 	.word	0xffffffff


	//   ....[187]....
        /*0870*/ 	.word	0xffffffff


	//   ....[188]....
        /*0874*/ 	.word	0xffffffff


	//   ....[189]....
        /*0878*/ 	.word	0xffffffff


	//   ....[190]....
        /*087c*/ 	.word	0xffffffff


	//   ....[191]....
        /*0880*/ 	.word	0xffffffff


	//   ....[192]....
        /*0884*/ 	.word	0xffffffff


	//   ....[193]....
        /*0888*/ 	.word	0xffffffff


	//   ....[194]....
        /*088c*/ 	.word	0xffffffff


	//   ....[195]....
        /*0890*/ 	.word	0xffffffff


	//   ....[196]....
        /*0894*/ 	.word	0xffffffff


	//   ....[197]....
        /*0898*/ 	.word	0xffffffff


	//   ....[198]....
        /*089c*/ 	.word	0xffffffff


	//   ....[199]....
        /*08a0*/ 	.word	0xffffffff


	//   ....[200]....
        /*08a4*/ 	.word	0xffffffff


	//   ....[201]....
        /*08a8*/ 	.word	0xffffffff


	//   ....[202]....
        /*08ac*/ 	.word	0xffffffff


	//   ....[203]....
        /*08b0*/ 	.word	0xffffffff


	//   ....[204]....
        /*08b4*/ 	.word	0xffffffff


	//   ....[205]....
        /*08b8*/ 	.word	0xffffffff


	//   ....[206]....
        /*08bc*/ 	.word	0xffffffff


	//   ....[207]....
        /*08c0*/ 	.word	0xffffffff


	//   ....[208]....
        /*08c4*/ 	.word	0x0500000f


	//   ....[209]....
        /*08c8*/ 	.word	0x0500000f


	//   ....[210]....
        /*08cc*/ 	.word	0x0500000f


	//   ....[211]....
        /*08d0*/ 	.word	0x0500000f


	//   ....[212]....
        /*08d4*/ 	.word	0x0500000f


	//   ....[213]....
        /*08d8*/ 	.word	0x0500000f


	//   ....[214]....
        /*08dc*/ 	.word	0x0500000f


	//   ....[215]....
        /*08e0*/ 	.word	0x0500000f


	//   ....[216]....
        /*08e4*/ 	.word	0x0500000f


	//   ....[217]....
        /*08e8*/ 	.word	0x0500000f


	//   ....[218]....
        /*08ec*/ 	.word	0x0500000f


	//   ....[219]....
        /*08f0*/ 	.word	0x0500000f


	//   ....[220]....
        /*08f4*/ 	.word	0x0500000f


	//   ....[221]....
        /*08f8*/ 	.word	0x0500000f


	//   ....[222]....
        /*08fc*/ 	.word	0x0500000f


	//   ....[223]....
        /*0900*/ 	.word	0x0500000f


	//   ....[224]....
        /*0904*/ 	.word	0x0500000f


	//   ....[225]....
        /*0908*/ 	.word	0x0500000f


	//   ....[226]....
        /*090c*/ 	.word	0x0500000f


	//   ....[227]....
        /*0910*/ 	.word	0x0500000f


	//   ....[228]....
        /*0914*/ 	.word	0x0500000f


	//   ....[229]....
        /*0918*/ 	.word	0x0500000f


	//   ....[230]....
        /*091c*/ 	.word	0x0500000f


	//   ....[231]....
        /*0920*/ 	.word	0x0500000f


	//   ....[232]....
        /*0924*/ 	.word	0x0500000f


	//   ....[233]....
        /*0928*/ 	.word	0x0500000f


	//   ....[234]....
        /*092c*/ 	.word	0x0500000f


	//   ....[235]....
        /*0930*/ 	.word	0x0500000f


	//   ....[236]....
        /*0934*/ 	.word	0x0500000f


	//   ....[237]....
        /*0938*/ 	.word	0x0500000f


	//   ....[238]....
        /*093c*/ 	.word	0x0500000f


	//   ....[239]....
        /*0940*/ 	.word	0x0500000f


	//   ....[240]....
        /*0944*/ 	.word	0x0500000f


	//   ....[241]....
        /*0948*/ 	.word	0x0500000f


	//   ....[242]....
        /*094c*/ 	.word	0x0500000f


	//   ....[243]....
        /*0950*/ 	.word	0x0500000f


	//   ....[244]....
        /*0954*/ 	.word	0x0500000f


	//   ....[245]....
        /*0958*/ 	.word	0x0500000f


	//   ....[246]....
        /*095c*/ 	.word	0x0500000f


	//   ....[247]....
        /*0960*/ 	.word	0x0500000f


	//   ....[248]....
        /*0964*/ 	.word	0x0500000f


	//   ....[249]....
        /*0968*/ 	.word	0x0500000f


	//   ....[250]....
        /*096c*/ 	.word	0x0500000f


	//   ....[251]....
        /*0970*/ 	.word	0x0500000f


	//   ....[252]....
        /*0974*/ 	.word	0x0500000f


	//   ....[253]....
        /*0978*/ 	.word	0x0500000f


	//   ....[254]....
        /*097c*/ 	.word	0x0500000f


	//   ....[255]....
        /*0980*/ 	.word	0x0500000f


	//   ....[0]....
        /*0984*/ 	.word	0x0500000f


	//   ....[1]....
        /*0988*/ 	.word	0x0500000f


	//   ....[2]....
        /*098c*/ 	.word	0x0500000f


	//   ....[3]....
        /*0990*/ 	.word	0x0500000f


	//   ....[4]....
        /*0994*/ 	.word	0x0500000f


	//   ....[5]....
        /*0998*/ 	.word	0x0500000f


	//   ....[6]....
        /*099c*/ 	.word	0x0500000f


	//   ....[7]....
        /*09a0*/ 	.word	0x0500000f


	//   ....[8]....
        /*09a4*/ 	.word	0x0500000f


	//   ....[9]....
        /*09a8*/ 	.word	0x0500000f


	//   ....[10]....
        /*09ac*/ 	.word	0x0500000f


	//   ....[11]....
        /*09b0*/ 	.word	0x0500000f


	//   ....[12]....
        /*09b4*/ 	.word	0x0500000f


	//   ....[13]....
        /*09b8*/ 	.word	0x0500000f


	//   ....[14]....
        /*09bc*/ 	.word	0x0500000f


	//   ....[15]....
        /*09c0*/ 	.word	0x0500000f


	//   ....[16]....
        /*09c4*/ 	.word	0x0500000f


	//   ....[17]....
        /*09c8*/ 	.word	0x0500000f


	//   ....[18]....
        /*09cc*/ 	.word	0x0500000f


	//   ....[19]....
        /*09d0*/ 	.word	0x0500000f


	//   ....[20]....
        /*09d4*/ 	.word	0x0500000f


	//   ....[21]....
        /*09d8*/ 	.word	0x0500000f


	//   ....[22]....
        /*09dc*/ 	.word	0x0500000f


	//   ....[23]....
        /*09e0*/ 	.word	0x0500000f


	//   ....[24]....
        /*09e4*/ 	.word	0x0500000f


	//   ....[25]....
        /*09e8*/ 	.word	0x0500000f


	//   ....[26]....
        /*09ec*/ 	.word	0x0500000f


	//   ....[27]....
        /*09f0*/ 	.word	0x0500000f


	//   ....[28]....
        /*09f4*/ 	.word	0x0500000f


	//   ....[29]....
        /*09f8*/ 	.word	0x0500000f


	//   ....[30]....
        /*09fc*/ 	.word	0x0500000f


	//   ....[31]....
        /*0a00*/ 	.word	0x0500000f


	//   ....[32]....
        /*0a04*/ 	.word	0x0500000f


	//   ....[33]....
        /*0a08*/ 	.word	0x0500000f


	//   ....[34]....
        /*0a0c*/ 	.word	0x0500000f


	//   ....[35]....
        /*0a10*/ 	.word	0x0500000f


	//   ....[36]....
        /*0a14*/ 	.word	0x0500000f


	//   ....[37]....
        /*0a18*/ 	.word	0x0500000f


	//   ....[38]....
        /*0a1c*/ 	.word	0x0500000f


	//   ....[39]....
        /*0a20*/ 	.word	0x0500000f


	//   ....[40]....
        /*0a24*/ 	.word	0x0500000f


	//   ....[41]....
        /*0a28*/ 	.word	0x0500000f


	//   ....[42]....
        /*0a2c*/ 	.word	0x0500000f


	//   ....[43]....
        /*0a30*/ 	.word	0x0500000f


	//   ....[44]....
        /*0a34*/ 	.word	0x0500000f


	//   ....[45]....
        /*0a38*/ 	.word	0x0500000f


	//   ....[46]....
        /*0a3c*/ 	.word	0x0500000f


	//   ....[47]....
        /*0a40*/ 	.word	0x0500000f


	//   ....[48]....
        /*0a44*/ 	.word	0x0500000f


	//   ....[49]....
        /*0a48*/ 	.word	0x0500000f


	//   ....[50]....
        /*0a4c*/ 	.word	0x0500000f


	//   ....[51]....
        /*0a50*/ 	.word	0x0500000f


	//   ....[52]....
        /*0a54*/ 	.word	0x0500000f


	//   ....[53]....
        /*0a58*/ 	.word	0x0500000f


	//   ....[54]....
        /*0a5c*/ 	.word	0x0500000f


	//   ....[55]....
        /*0a60*/ 	.word	0x0500000f


	//   ....[56]....
        /*0a64*/ 	.word	0x0500000f


	//   ....[57]....
        /*0a68*/ 	.word	0x0500000f


	//   ....[58]....
        /*0a6c*/ 	.word	0x0500000f


	//   ....[59]....
        /*0a70*/ 	.word	0x0500000f


	//   ....[60]....
        /*0a74*/ 	.word	0x0500000f


	//   ....[61]....
        /*0a78*/ 	.word	0x0500000f


	//   ....[62]....
        /*0a7c*/ 	.word	0x0500000f


	//   ....[63]....
        /*0a80*/ 	.word	0x0500000f


	//   ....[64]....
        /*0a84*/ 	.word	0x0500000f


	//   ....[65]....
        /*0a88*/ 	.word	0x0500000f


	//   ....[66]....
        /*0a8c*/ 	.word	0x0500000f


	//   ....[67]....
        /*0a90*/ 	.word	0x0500000f


	//   ....[68]....
        /*0a94*/ 	.word	0x0500000f


	//   ....[69]....
        /*0a98*/ 	.word	0x0500000f


	//   ....[70]....
        /*0a9c*/ 	.word	0x0500000f


	//   ....[71]....
        /*0aa0*/ 	.word	0x0500000f


	//   ....[72]....
        /*0aa4*/ 	.word	0x0500000f


	//   ....[73]....
        /*0aa8*/ 	.word	0x0500000f


	//   ....[74]....
        /*0aac*/ 	.word	0x0500000f


	//   ....[75]....
        /*0ab0*/ 	.word	0x0500000f


	//   ....[76]....
        /*0ab4*/ 	.word	0x0500000f


	//   ....[77]....
        /*0ab8*/ 	.word	0x0500000f


	//   ....[78]....
        /*0abc*/ 	.word	0x0500000f


	//   ....[79]....
        /*0ac0*/ 	.word	0x0500000f


	//   ....[80]....
        /*0ac4*/ 	.word	0x0500000f


	//   ....[81]....
        /*0ac8*/ 	.word	0x0500000f


	//   ....[82]....
        /*0acc*/ 	.word	0x0500000f


	//   ....[83]....
        /*0ad0*/ 	.word	0x0500000f


	//   ....[84]....
        /*0ad4*/ 	.word	0x0500000f


	//   ....[85]....
        /*0ad8*/ 	.word	0x0500000f


	//   ....[86]....
        /*0adc*/ 	.word	0x0500000f


	//   ....[87]....
        /*0ae0*/ 	.word	0x0500000f


	//   ....[88]....
        /*0ae4*/ 	.word	0x0500000f


	//   ....[89]....
        /*0ae8*/ 	.word	0x0500000f


	//   ....[90]....
        /*0aec*/ 	.word	0x0500000f


	//   ....[91]....
        /*0af0*/ 	.word	0x0500000f


	//   ....[92]....
        /*0af4*/ 	.word	0x0500000f


	//   ....[93]....
        /*0af8*/ 	.word	0x0500000f


	//   ....[94]....
        /*0afc*/ 	.word	0x0500000f


	//   ....[95]....
        /*0b00*/ 	.word	0x0500000f


	//   ....[96]....
        /*0b04*/ 	.word	0x0500000f


	//   ....[97]....
        /*0b08*/ 	.word	0x0500000f


	//   ....[98]....
        /*0b0c*/ 	.word	0x0500000f


	//   ....[99]....
        /*0b10*/ 	.word	0x0500000f


	//   ....[100]....
        /*0b14*/ 	.word	0x0500000f


	//   ....[101]....
        /*0b18*/ 	.word	0x0500000f


	//   ....[102]....
        /*0b1c*/ 	.word	0x0500000f


	//   ....[103]....
        /*0b20*/ 	.word	0x0500000f


	//   ....[104]....
        /*0b24*/ 	.word	0x0500000f


	//   ....[105]....
        /*0b28*/ 	.word	0x0500000f


	//----- nvinfo : EIATTR_COOP_GROUP_INSTR_OFFSETS
	.align		4
.L_751:
        /*0b2c*/ 	.byte	0x04, 0x28
        /*0b2e*/ 	.short	(.L_753 - .L_752)


	//   ....[0]....
.L_752:
        /*0b30*/ 	.word	0x00000070


	//   ....[1]....
        /*0b34*/ 	.word	0x000001a0


	//   ....[2]....
        /*0b38*/ 	.word	0x000001f0


	//   ....[3]....
        /*0b3c*/ 	.word	0x00000420


	//   ....[4]....
        /*0b40*/ 	.word	0x00000580


	//   ....[5]....
        /*0b44*/ 	.word	0x000006a0


	//   ....[6]....
        /*0b48*/ 	.word	0x00000800


	//   ....[7]....
        /*0b4c*/ 	.word	0x0000a580


	//   ....[8]....
        /*0b50*/ 	.word	0x0000ae70


	//   ....[9]....
        /*0b54*/ 	.word	0x0000ae80


	//   ....[10]....
        /*0b58*/ 	.word	0x0000ae90


	//   ....[11]....
        /*0b5c*/ 	.word	0x0000aea0


	//   ....[12]....
        /*0b60*/ 	.word	0x0000e4d0


	//   ....[13]....
        /*0b64*/ 	.word	0x0000e4e0


	//   ....[14]....
        /*0b68*/ 	.word	0x0000e4f0


	//   ....[15]....
        /*0b6c*/ 	.word	0x0000e500


	//   ....[16]....
        /*0b70*/ 	.word	0x00012130


	//   ....[17]....
        /*0b74*/ 	.word	0x00013240


	//   ....[18]....
        /*0b78*/ 	.word	0x00013b80


	//   ....[19]....
        /*0b7c*/ 	.word	0x00013f30


	//   ....[20]....
        /*0b80*/ 	.word	0x00014550


	//   ....[21]....
        /*0b84*/ 	.word	0x000145b0


	//   ....[22]....
        /*0b88*/ 	.word	0x000168d0


	//   ....[23]....
        /*0b8c*/ 	.word	0x00016aa0


	//   ....[24]....
        /*0b90*/ 	.word	0x00017450


	//   ....[25]....
        /*0b94*/ 	.word	0x00017470


	//   ....[26]....
        /*0b98*/ 	.word	0x00018130


	//   ....[27]....
        /*0b9c*/ 	.word	0x00018150


	//   ....[28]....
        /*0ba0*/ 	.word	0x0001a860


	//   ....[29]....
        /*0ba4*/ 	.word	0x0001a890


	//   ....[30]....
        /*0ba8*/ 	.word	0x0001a8c0


	//   ....[31]....
        /*0bac*/ 	.word	0x0001a920


	//   ....[32]....
        /*0bb0*/ 	.word	0x0001cbd0


	//   ....[33]....
        /*0bb4*/ 	.word	0x0001d1a0


	//   ....[34]....
        /*0bb8*/ 	.word	0x0001db50


	//   ....[35]....
        /*0bbc*/ 	.word	0x0001db70


	//   ....[36]....
        /*0bc0*/ 	.word	0x0001e830


	//   ....[37]....
        /*0bc4*/ 	.word	0x0001e850


	//   ....[38]....
        /*0bc8*/ 	.word	0x0001fd10


	//   ....[39]....
        /*0bcc*/ 	.word	0x0001fd20


	//   ....[40]....
        /*0bd0*/ 	.word	0x0001fda0


	//   ....[41]....
        /*0bd4*/ 	.word	0x0001fdb0


	//   ....[42]....
        /*0bd8*/ 	.word	0x00020ce0


	//   ....[43]....
        /*0bdc*/ 	.word	0x00020da0


	//   ....[44]....
        /*0be0*/ 	.word	0x00020e20


	//   ....[45]....
        /*0be4*/ 	.word	0x00020ea0


	//   ....[46]....
        /*0be8*/ 	.word	0x00020f10


	//   ....[47]....
        /*0bec*/ 	.word	0x00020f40


	//   ....[48]....
        /*0bf0*/ 	.word	0x00020f70


	//   ....[49]....
        /*0bf4*/ 	.word	0x00020fa0


	//   ....[50]....
        /*0bf8*/ 	.word	0x00020fd0


	//   ....[51]....
        /*0bfc*/ 	.word	0x00021000


	//   ....[52]....
        /*0c00*/ 	.word	0x00021030


	//   ....[53]....
        /*0c04*/ 	.word	0x00021060


	//   ....[54]....
        /*0c08*/ 	.word	0x00021090


	//   ....[55]....
        /*0c0c*/ 	.word	0x000210c0


	//   ....[56]....
        /*0c10*/ 	.word	0x000210f0


	//   ....[57]....
        /*0c14*/ 	.word	0x00021120


	//   ....[58]....
        /*0c18*/ 	.word	0x00021150


	//   ....[59]....
        /*0c1c*/ 	.word	0x00021180


	//   ....[60]....
        /*0c20*/ 	.word	0x000211b0


	//   ....[61]....
        /*0c24*/ 	.word	0x000211e0


	//   ....[62]....
        /*0c28*/ 	.word	0x00021210


	//   ....[63]....
        /*0c2c*/ 	.word	0x00021240


	//   ....[64]....
        /*0c30*/ 	.word	0x00021270


	//   ....[65]....
        /*0c34*/ 	.word	0x000212a0


	//   ....[66]....
        /*0c38*/ 	.word	0x000212d0


	//   ....[67]....
        /*0c3c*/ 	.word	0x00021300


	//   ....[68]....
        /*0c40*/ 	.word	0x00021330


	//   ....[69]....
        /*0c44*/ 	.word	0x00021360


	//   ....[70]....
        /*0c48*/ 	.word	0x00021390


	//   ....[71]....
        /*0c4c*/ 	.word	0x000213c0


	//   ....[72]....
        /*0c50*/ 	.word	0x000213f0


	//   ....[73]....
        /*0c54*/ 	.word	0x00021420


	//   ....[74]....
        /*0c58*/ 	.word	0x00021450


	//   ....[75]....
        /*0c5c*/ 	.word	0x00021480


	//   ....[76]....
        /*0c60*/ 	.word	0x000214b0


	//   ....[77]....
        /*0c64*/ 	.word	0x000214d0


	//   ....[78]....
        /*0c68*/ 	.word	0x000214f0


	//   ....[79]....
        /*0c6c*/ 	.word	0x00021520


	//   ....[80]....
        /*0c70*/ 	.word	0x00021550


	//   ....[81]....
        /*0c74*/ 	.word	0x00021570


	//   ....[82]....
        /*0c78*/ 	.word	0x000215a0


	//   ....[83]....
        /*0c7c*/ 	.word	0x000215d0


	//   ....[84]....
        /*0c80*/ 	.word	0x00021600


	//   ....[85]....
        /*0c84*/ 	.word	0x00021630


	//   ....[86]....
        /*0c88*/ 	.word	0x00021660


	//   ....[87]....
        /*0c8c*/ 	.word	0x00021690


	//   ....[88]....
        /*0c90*/ 	.word	0x000216c0


	//   ....[89]....
        /*0c94*/ 	.word	0x000216f0


	//   ....[90]....
        /*0c98*/ 	.word	0x00021710


	//   ....[91]....
        /*0c9c*/ 	.word	0x00021720


	//   ....[92]....
        /*0ca0*/ 	.word	0x00021740


	//   ....[93]....
        /*0ca4*/ 	.word	0x00021760


	//   ....[94]....
        /*0ca8*/ 	.word	0x00021770


	//   ....[95]....
        /*0cac*/ 	.word	0x000217a0


	//   ....[96]....
        /*0cb0*/ 	.word	0x000217d0


	//   ....[97]....
        /*0cb4*/ 	.word	0x000217f0


	//   ....[98]....
        /*0cb8*/ 	.word	0x00021800


	//   ....[99]....
        /*0cbc*/ 	.word	0x00021830


	//   ....[100]....
        /*0cc0*/ 	.word	0x00021840


	//   ....[101]....
        /*0cc4*/ 	.word	0x00021870


	//   ....[102]....
        /*0cc8*/ 	.word	0x00021890


	//   ....[103]....
        /*0ccc*/ 	.word	0x000218c0


	//   ....[104]....
        /*0cd0*/ 	.word	0x000218f0


	//   ....[105]....
        /*0cd4*/ 	.word	0x00021920


	//   ....[106]....
        /*0cd8*/ 	.word	0x00021940


	//   ....[107]....
        /*0cdc*/ 	.word	0x00021950


	//   ....[108]....
        /*0ce0*/ 	.word	0x00021960


	//   ....[109]....
        /*0ce4*/ 	.word	0x00021970


	//   ....[110]....
        /*0ce8*/ 	.word	0x00021980


	//   ....[111]....
        /*0cec*/ 	.word	0x00021990


	//   ....[112]....
        /*0cf0*/ 	.word	0x000219b0


	//   ....[113]....
        /*0cf4*/ 	.word	0x000219e0


	//   ....[114]....
        /*0cf8*/ 	.word	0x00021a10


	//   ....[115]....
        /*0cfc*/ 	.word	0x00021a40


	//   ....[116]....
        /*0d00*/ 	.word	0x00021a70


	//   ....[117]....
        /*0d04*/ 	.word	0x00021aa0


	//   ....[118]....
        /*0d08*/ 	.word	0x00021ad0


	//   ....[119]....
        /*0d0c*/ 	.word	0x00021b00


	//   ....[120]....
        /*0d10*/ 	.word	0x00021b30


	//   ....[121]....
        /*0d14*/ 	.word	0x00021b60


	//   ....[122]....
        /*0d18*/ 	.word	0x00021b90


	//   ....[123]....
        /*0d1c*/ 	.word	0x00021bc0


	//   ....[124]....
        /*0d20*/ 	.word	0x00021bf0


	//   ....[125]....
        /*0d24*/ 	.word	0x00021c20


	//   ....[126]....
        /*0d28*/ 	.word	0x00021c40


	//   ....[127]....
        /*0d2c*/ 	.word	0x00021c50


	//   ....[128]....
        /*0d30*/ 	.word	0x00021c60


	//   ....[129]....
        /*0d34*/ 	.word	0x00021c80


	//   ....[130]....
        /*0d38*/ 	.word	0x00021ca0


	//   ....[131]....
        /*0d3c*/ 	.word	0x00021cc0


	//   ....[132]....
        /*0d40*/ 	.word	0x00021cf0


	//   ....[133]....
        /*0d44*/ 	.word	0x00021d20


	//   ....[134]....
        /*0d48*/ 	.word	0x00021d50


	//   ....[135]....
        /*0d4c*/ 	.word	0x00021d80


	//   ....[136]....
        /*0d50*/ 	.word	0x00021db0


	//   ....[137]....
        /*0d54*/ 	.word	0x00021de0


	//   ....[138]....
        /*0d58*/ 	.word	0x00022700


	//   ....[139]....
        /*0d5c*/ 	.word	0x00022720


	//   ....[140]....
        /*0d60*/ 	.word	0x00022730


	//   ....[141]....
        /*0d64*/ 	.word	0x00022740


	//   ....[142]....
        /*0d68*/ 	.word	0x00023020


	//   ....[143]....
        /*0d6c*/ 	.word	0x00023030


	//   ....[144]....
        /*0d70*/ 	.word	0x00023180


	//   ....[145]....
        /*0d74*/ 	.word	0x00023190


	//   ....[146]....
        /*0d78*/ 	.word	0x000232e0


	//   ....[147]....
        /*0d7c*/ 	.word	0x000232f0


	//   ....[148]....
        /*0d80*/ 	.word	0x00023440


	//   ....[149]....
        /*0d84*/ 	.word	0x00023450


	//   ....[150]....
        /*0d88*/ 	.word	0x00023840


	//   ....[151]....
        /*0d8c*/ 	.word	0x00023850


	//   ....[152]....
        /*0d90*/ 	.word	0x000244b0


	//   ....[153]....
        /*0d94*/ 	.word	0x000244c0


	//   ....[154]....
        /*0d98*/ 	.word	0x00025860


	//   ....[155]....
        /*0d9c*/ 	.word	0x00025870


	//   ....[156]....
        /*0da0*/ 	.word	0x000259d0


	//   ....[157]....
        /*0da4*/ 	.word	0x000259e0


	//   ....[158]....
        /*0da8*/ 	.word	0x00025b30


	//   ....[159]....
        /*0dac*/ 	.word	0x00025b40


	//   ....[160]....
        /*0db0*/ 	.word	0x00025c90


	//   ....[161]....
        /*0db4*/ 	.word	0x00025ca0


	//   ....[162]....
        /*0db8*/ 	.word	0x00025e50


	//   ....[163]....
        /*0dbc*/ 	.word	0x00026090


	//   ....[164]....
        /*0dc0*/ 	.word	0x000260c0


	//   ....[165]....
        /*0dc4*/ 	.word	0x000260f0


	//   ....[166]....
        /*0dc8*/ 	.word	0x00026120


	//   ....[167]....
        /*0dcc*/ 	.word	0x00026150


	//   ....[168]....
        /*0dd0*/ 	.word	0x00026180


	//   ....[169]....
        /*0dd4*/ 	.word	0x00026320


	//   ....[170]....
        /*0dd8*/ 	.word	0x00026350


	//   ....[171]....
        /*0ddc*/ 	.word	0x00026380


	//   ....[172]....
        /*0de0*/ 	.word	0x000263b0


	//   ....[173]....
        /*0de4*/ 	.word	0x000263e0


	//   ....[174]....
        /*0de8*/ 	.word	0x00026410


	//   ....[175]....
        /*0dec*/ 	.word	0x000264b0


	//   ....[176]....
        /*0df0*/ 	.word	0x000264e0


	//   ....[177]....
        /*0df4*/ 	.word	0x000264f0


	//   ....[178]....
        /*0df8*/ 	.word	0x00026520


	//   ....[179]....
        /*0dfc*/ 	.word	0x00028020


	//   ....[180]....
        /*0e00*/ 	.word	0x0002a3b0


	//   ....[181]....
        /*0e04*/ 	.word	0x0002b160


	//   ....[182]....
        /*0e08*/ 	.word	0x0002b180


	//   ....[183]....
        /*0e0c*/ 	.word	0x0002b1e0


	//   ....[184]....
        /*0e10*/ 	.word	0x0002b260


	//   ....[185]....
        /*0e14*/ 	.word	0x0002b2f0


	//   ....[186]....
        /*0e18*/ 	.word	0x0002b300


	//   ....[187]....
        /*0e1c*/ 	.word	0x0002b350


	//   ....[188]....
        /*0e20*/ 	.word	0x0002b390


	//   ....[189]....
        /*0e24*/ 	.word	0x0002d750


	//   ....[190]....
        /*0e28*/ 	.word	0x0002d790


	//   ....[191]....
        /*0e2c*/ 	.word	0x0002d7e0


	//   ....[192]....
        /*0e30*/ 	.word	0x0002d810


	//   ....[193]....
        /*0e34*/ 	.word	0x0002d840


	//   ....[194]....
        /*0e38*/ 	.word	0x0002d870


	//   ....[195]....
        /*0e3c*/ 	.word	0x0002d8a0


	//   ....[196]....
        /*0e40*/ 	.word	0x0002d8d0


	//   ....[197]....
        /*0e44*/ 	.word	0x0002daa0


	//   ....[198]....
        /*0e48*/ 	.word	0x0002dad0


	//   ....[199]....
        /*0e4c*/ 	.word	0x0002db00


	//   ....[200]....
        /*0e50*/ 	.word	0x0002db30


	//   ....[201]....
        /*0e54*/ 	.word	0x0002db60


	//   ....[202]....
        /*0e58*/ 	.word	0x0002db90


	//   ....[203]....
        /*0e5c*/ 	.word	0x0002dc70


	//   ....[204]....
        /*0e60*/ 	.word	0x0002dc90


	//   ....[205]....
        /*0e64*/ 	.word	0x0002dca0


	//   ....[206]....
        /*0e68*/ 	.word	0x0002dd20


	//   ....[207]....
        /*0e6c*/ 	.word	0x0002e870


	//   ....[208]....
        /*0e70*/ 	.word	0x0002ed10


	//   ....[209]....
        /*0e74*/ 	.word	0x0002edb0


	//   ....[210]....
        /*0e78*/ 	.word	0x0002ee40


	//   ....[211]....
        /*0e7c*/ 	.word	0x0002ee90


	//   ....[212]....
        /*0e80*/ 	.word	0x0002eee0


	//   ....[213]....
        /*0e84*/ 	.word	0x0002efb0


	//   ....[214]....
        /*0e88*/ 	.word	0x0002f040


	//   ....[215]....
        /*0e8c*/ 	.word	0x0002f090


	//   ....[216]....
        /*0e90*/ 	.word	0x0002f0e0


	//   ....[217]....
        /*0e94*/ 	.word	0x0002f550


	//   ....[218]....
        /*0e98*/ 	.word	0x0002f670


	//   ....[219]....
        /*0e9c*/ 	.word	0x0002f7a0


	//   ....[220]....
        /*0ea0*/ 	.word	0x0002f8c0


	//   ....[221]....
        /*0ea4*/ 	.word	0x0002f9f0


	//   ....[222]....
        /*0ea8*/ 	.word	0x0002fb10


	//   ....[223]....
        /*0eac*/ 	.word	0x0002fc30


	//   ....[224]....
        /*0eb0*/ 	.word	0x0002fc80


	//   ....[225]....
        /*0eb4*/ 	.word	0x0002fcf0


	//   ....[226]....
        /*0eb8*/ 	.word	0x0002fd80


	//   ....[227]....
        /*0ebc*/ 	.word	0x0002fde0


	//   ....[228]....
        /*0ec0*/ 	.word	0x0002fe40


	//   ....[229]....
        /*0ec4*/ 	.word	0x0002fec0


	//   ....[230]....
        /*0ec8*/ 	.word	0x0002ff30


	//   ....[231]....
        /*0ecc*/ 	.word	0x0002ff90


	//   ....[232]....
        /*0ed0*/ 	.word	0x0002ffe0


	//   ....[233]....
        /*0ed4*/ 	.word	0x00030060


	//   ....[234]....
        /*0ed8*/ 	.word	0x000300d0


	//   ....[235]....
        /*0edc*/ 	.word	0x00030130


	//   ....[236]....
        /*0ee0*/ 	.word	0x00030180


	//   ....[237]....
        /*0ee4*/ 	.word	0x00030200


	//   ....[238]....
        /*0ee8*/ 	.word	0x00030270


	//   ....[239]....
        /*0eec*/ 	.word	0x000302d0


	//   ....[240]....
        /*0ef0*/ 	.word	0x00030320


	//   ....[241]....
        /*0ef4*/ 	.word	0x000303d0


	//   ....[242]....
        /*0ef8*/ 	.word	0x00030420


	//   ....[243]....
        /*0efc*/ 	.word	0x00030480


	//   ....[244]....
        /*0f00*/ 	.word	0x000304d0


	//   ....[245]....
        /*0f04*/ 	.word	0x00030550


	//   ....[246]....
        /*0f08*/ 	.word	0x000305a0


	//   ....[247]....
        /*0f0c*/ 	.word	0x00030600


	//   ....[248]....
        /*0f10*/ 	.word	0x00030670


	//   ....[249]....
        /*0f14*/ 	.word	0x000306e0


	//   ....[250]....
        /*0f18*/ 	.word	0x00030740


	//   ....[251]....
        /*0f1c*/ 	.word	0x000307b0


	//   ....[252]....
        /*0f20*/ 	.word	0x00030810


	//   ....[253]....
        /*0f24*/ 	.word	0x00030870


	//   ....[254]....
        /*0f28*/ 	.word	0x000308e0


	//   ....[255]....
        /*0f2c*/ 	.word	0x00030940


	//   ....[0]....
        /*0f30*/ 	.word	0x000309b0


	//   ....[1]....
        /*0f34*/ 	.word	0x00030a30


	//   ....[2]....
        /*0f38*/ 	.word	0x00030aa0


	//   ....[3]....
        /*0f3c*/ 	.word	0x00030b00


	//   ....[4]....
        /*0f40*/ 	.word	0x00030b50


	//   ....[5]....
        /*0f44*/ 	.word	0x00030bb0


	//   ....[6]....
        /*0f48*/ 	.word	0x00030c40


	//   ....[7]....
        /*0f4c*/ 	.word	0x00030ca0


	//   ....[8]....
        /*0f50*/ 	.word	0x00030cf0


	//   ....[9]....
        /*0f54*/ 	.word	0x00030d90


	//   ....[10]....
        /*0f58*/ 	.word	0x00030de0


	//   ....[11]....
        /*0f5c*/ 	.word	0x00030e40


	//   ....[12]....
        /*0f60*/ 	.word	0x00030e90


	//   ....[13]....
        /*0f64*/ 	.word	0x00030f10


	//   ....[14]....
        /*0f68*/ 	.word	0x00030f60


	//   ....[15]....
        /*0f6c*/ 	.word	0x00030fc0


	//   ....[16]....
        /*0f70*/ 	.word	0x00031030


	//   ....[17]....
        /*0f74*/ 	.word	0x000310a0


	//   ....[18]....
        /*0f78*/ 	.word	0x00031100


	//   ....[19]....
        /*0f7c*/ 	.word	0x00031170


	//   ....[20]....
        /*0f80*/ 	.word	0x000311d0


	//   ....[21]....
        /*0f84*/ 	.word	0x00031240


	//   ....[22]....
        /*0f88*/ 	.word	0x00031290


	//   ....[23]....
        /*0f8c*/ 	.word	0x00031300


	//   ....[24]....
        /*0f90*/ 	.word	0x00031360


	//   ....[25]....
        /*0f94*/ 	.word	0x000313e0


	//   ....[26]....
        /*0f98*/ 	.word	0x00031430


	//   ....[27]....
        /*0f9c*/ 	.word	0x000314b0


	//   ....[28]....
        /*0fa0*/ 	.word	0x00031500


	//   ....[29]....
        /*0fa4*/ 	.word	0x00031580


	//   ....[30]....
        /*0fa8*/ 	.word	0x000315f0


	//   ....[31]....
        /*0fac*/ 	.word	0x00031650


	//   ....[32]....
        /*0fb0*/ 	.word	0x000316b0


	//   ....[33]....
        /*0fb4*/ 	.word	0x00031730


	//   ....[34]....
        /*0fb8*/ 	.word	0x000317a0


	//   ....[35]....
        /*0fbc*/ 	.word	0x00031800


	//   ....[36]....
        /*0fc0*/ 	.word	0x00031850


	//   ....[37]....
        /*0fc4*/ 	.word	0x000318b0


	//   ....[38]....
        /*0fc8*/ 	.word	0x00031900


	//   ....[39]....
        /*0fcc*/ 	.word	0x00031960


	//   ....[40]....
        /*0fd0*/ 	.word	0x000319b0


	//   ....[41]....
        /*0fd4*/ 	.word	0x00031a10


	//   ....[42]....
        /*0fd8*/ 	.word	0x00031a70


	//   ....[43]....
        /*0fdc*/ 	.word	0x00031ad0


	//   ....[44]....
        /*0fe0*/ 	.word	0x00031b20


	//   ....[45]....
        /*0fe4*/ 	.word	0x00031bb0


	//   ....[46]....
        /*0fe8*/ 	.word	0x00031c10


	//   ....[47]....
        /*0fec*/ 	.word	0x00031c70


	//   ....[48]....
        /*0ff0*/ 	.word	0x00031cc0


	//   ....[49]....
        /*0ff4*/ 	.word	0x00031d50


	//   ....[50]....
        /*0ff8*/ 	.word	0x00031dd0


	//   ....[51]....
        /*0ffc*/ 	.word	0x00031e50


	//   ....[52]....
        /*1000*/ 	.word	0x00031ea0


	//   ....[53]....
        /*1004*/ 	.word	0x00031f30


	//   ....[54]....
        /*1008*/ 	.word	0x00031fa0


	//   ....[55]....
        /*100c*/ 	.word	0x00032020


	//   ....[56]....
        /*1010*/ 	.word	0x00032070


	//   ....[57]....
        /*1014*/ 	.word	0x00032100


	//   ....[58]....
        /*1018*/ 	.word	0x00032150


	//   ....[59]....
        /*101c*/ 	.word	0x000321e0


	//   ....[60]....
        /*1020*/ 	.word	0x00032270


	//   ....[61]....
        /*1024*/ 	.word	0x00032300


	//   ....[62]....
        /*1028*/ 	.word	0x00032390


	//   ....[63]....
        /*102c*/ 	.word	0x00032420


	//   ....[64]....
        /*1030*/ 	.word	0x000324b0


	//   ....[65]....
        /*1034*/ 	.word	0x00032530


	//   ....[66]....
        /*1038*/ 	.word	0x00032580


	//   ....[67]....
        /*103c*/ 	.word	0x00032620


	//   ....[68]....
        /*1040*/ 	.word	0x000326b0


	//   ....[69]....
        /*1044*/ 	.word	0x00032730


	//   ....[70]....
        /*1048*/ 	.word	0x00032780


	//   ....[71]....
        /*104c*/ 	.word	0x00032810


	//   ....[72]....
        /*1050*/ 	.word	0x000328a0


	//   ....[73]....
        /*1054*/ 	.word	0x00032930


	//   ....[74]....
        /*1058*/ 	.word	0x000329c0


	//   ....[75]....
        /*105c*/ 	.word	0x00032a50


	//   ....[76]....
        /*1060*/ 	.word	0x00032ae0


	//   ....[77]....
        /*1064*/ 	.word	0x00032ba0


	//   ....[78]....
        /*1068*/ 	.word	0x00032e80


	//   ....[79]....
        /*106c*/ 	.word	0x00033090


	//   ....[80]....
        /*1070*/ 	.word	0x000330e0


	//   ....[81]....
        /*1074*/ 	.word	0x00033140


	//   ....[82]....
        /*1078*/ 	.word	0x00033250


	//   ....[83]....
        /*107c*/ 	.word	0x000332b0


	//   ....[84]....
        /*1080*/ 	.word	0x000333c0


	//   ....[85]....
        /*1084*/ 	.word	0x00033420


	//   ....[86]....
        /*1088*/ 	.word	0x00033500


	//   ....[87]....
        /*108c*/ 	.word	0x00033820


	//   ....[88]....
        /*1090*/ 	.word	0x000338c0


	//   ....[89]....
        /*1094*/ 	.word	0x00033a60


	//   ....[90]....
        /*1098*/ 	.word	0x00033ae0


	//   ....[91]....
        /*109c*/ 	.word	0x00033b60


	//   ....[92]....
        /*10a0*/ 	.word	0x00033be0


	//   ....[93]....
        /*10a4*/ 	.word	0x00033c60


	//   ....[94]....
        /*10a8*/ 	.word	0x00033cf0


	//   ....[95]....
        /*10ac*/ 	.word	0x00033d90


	//   ....[96]....
        /*10b0*/ 	.word	0x00033e40


	//   ....[97]....
        /*10b4*/ 	.word	0x00033ec0


	//   ....[98]....
        /*10b8*/ 	.word	0x00033f40


	//   ....[99]....
        /*10bc*/ 	.word	0x00033fc0


	//   ....[100]....
        /*10c0*/ 	.word	0x00034050


	//   ....[101]....
        /*10c4*/ 	.word	0x000340d0


	//   ....[102]....
        /*10c8*/ 	.word	0x00034180


	//   ....[103]....
        /*10cc*/ 	.word	0x000341d0


	//   ....[104]....
        /*10d0*/ 	.word	0x00034290


	//   ....[105]....
        /*10d4*/ 	.word	0x000343c0


	//----- nvinfo : EIATTR_REG_RECONFIG
	.align		4
.L_753:
        /*10d8*/ 	.byte	0x01, 0x54
	.zero		2


	//----- nvinfo : EIATTR_SYSCALL_OFFSETS
	.align		4
        /*10dc*/ 	.byte	0x04, 0x46
        /*10de*/ 	.short	(.L_755 - .L_754)


	//   ....[0]....
.L_754:
        /*10e0*/ 	.word	0x00002240


	//   ....[1]....
        /*10e4*/ 	.word	0x00002390


	//   ....[2]....
        /*10e8*/ 	.word	0x0000a710


	//   ....[3]....
        /*10ec*/ 	.word	0x0000ac50


	//   ....[4]....
        /*10f0*/ 	.word	0x00029e10


	//   ....[5]....
        /*10f4*/ 	.word	0x00029fa0


	//   ....[6]....
        /*10f8*/ 	.word	0x0002a100


	//   ....[7]....
        /*10fc*/ 	.word	0x0002a240


	//   ....[8]....
        /*1100*/ 	.word	0x0002acf0


	//----- nvinfo : EIATTR_MBARRIER_INSTR_OFFSETS
	.align		4
.L_755:
        /*1104*/ 	.byte	0x04, 0x39
        /*1106*/ 	.short	(.L_757 - .L_756)


	//   ....[0]....
.L_756:
        /*1108*/ 	.word	0x000002d0
        /*110c*/ 	.word	0x000000ff
        /*1110*/ 	.word	0x0002a800
        /*1114*/ 	.short	0x0100
        /*1116*/ 	.byte	0x08
	.zero		1


	//   ....[1]....
        /*1118*/ 	.word	0x000002e0
        /*111c*/ 	.word	0x000000ff
        /*1120*/ 	.word	0x0002a820
        /*1124*/ 	.short	0x0100
        /*1126*/ 	.byte	0x08
	.zero		1


	//   ....[2]....
        /*1128*/ 	.word	0x000003d0
        /*112c*/ 	.word	0x000000ff
        /*1130*/ 	.word	0x0002a830
        /*1134*/ 	.short	0x0100
        /*1136*/ 	.byte	0x08
	.zero		1


	//   ....[3]....
        /*1138*/ 	.word	0x000003e0
        /*113c*/ 	.word	0x000000ff
        /*1140*/ 	.word	0x0002a840
        /*1144*/ 	.short	0x0100
        /*1146*/ 	.byte	0x08
	.zero		1


	//   ....[4]....
        /*1148*/ 	.word	0x000003f0
        /*114c*/ 	.word	0x000000ff
        /*1150*/ 	.word	0x0002a838
        /*1154*/ 	.short	0x0100
        /*1156*/ 	.byte	0x08
	.zero		1


	//   ....[5]....
        /*1158*/ 	.word	0x00000400
        /*115c*/ 	.word	0x000000ff
        /*1160*/ 	.word	0x0002a848
        /*1164*/ 	.short	0x0100
        /*1166*/ 	.byte	0x08
	.zero		1


	//   ....[6]....
        /*1168*/ 	.word	0x00000530
        /*116c*/ 	.word	0x000000ff
        /*1170*/ 	.word	0x0002a850
        /*1174*/ 	.short	0x0100
        /*1176*/ 	.byte	0x08
	.zero		1


	//   ....[7]....
        /*1178*/ 	.word	0x00000540
        /*117c*/ 	.word	0x000000ff
        /*1180*/ 	.word	0x0002a860
        /*1184*/ 	.short	0x0100
        /*1186*/ 	.byte	0x08
	.zero		1


	//   ....[8]....
        /*1188*/ 	.word	0x00000550
        /*118c*/ 	.word	0x000000ff
        /*1190*/ 	.word	0x0002a858
        /*1194*/ 	.short	0x0100
        /*1196*/ 	.byte	0x08
	.zero		1


	//   ....[9]....
        /*1198*/ 	.word	0x00000560
        /*119c*/ 	.word	0x000000ff
        /*11a0*/ 	.word	0x0002a868
        /*11a4*/ 	.short	0x0100
        /*11a6*/ 	.byte	0x08
	.zero		1


	//   ....[10]....
        /*11a8*/ 	.word	0x00000650
        /*11ac*/ 	.word	0x000000ff
        /*11b0*/ 	.word	0x0002a870
        /*11b4*/ 	.short	0x0100
        /*11b6*/ 	.byte	0x06
	.zero		1


	//   ....[11]....
        /*11b8*/ 	.word	0x00000660
        /*11bc*/ 	.word	0x000000ff
        /*11c0*/ 	.word	0x0002a880
        /*11c4*/ 	.short	0x0100
        /*11c6*/ 	.byte	0x06
	.zero		1


	//   ....[12]....
        /*11c8*/ 	.word	0x00000670
        /*11cc*/ 	.word	0x000000ff
        /*11d0*/ 	.word	0x0002a878
        /*11d4*/ 	.short	0x0100
        /*11d6*/ 	.byte	0x06
	.zero		1


	//   ....[13]....
        /*11d8*/ 	.word	0x00000680
        /*11dc*/ 	.word	0x000000ff
        /*11e0*/ 	.word	0x0002a888
        /*11e4*/ 	.short	0x0100
        /*11e6*/ 	.byte	0x06
	.zero		1


	//   ....[14]....
        /*11e8*/ 	.word	0x000007b0
        /*11ec*/ 	.word	0x000000ff
        /*11f0*/ 	.word	0x0002a890
        /*11f4*/ 	.short	0x0100
        /*11f6*/ 	.byte	0x08
	.zero		1


	//   ....[15]....
        /*11f8*/ 	.word	0x000007c0
        /*11fc*/ 	.word	0x000000ff
        /*1200*/ 	.word	0x0002a8a0
        /*1204*/ 	.short	0x0100
        /*1206*/ 	.byte	0x08
	.zero		1


	//   ....[16]....
        /*1208*/ 	.word	0x000007d0
        /*120c*/ 	.word	0x000000ff
        /*1210*/ 	.word	0x0002a898
        /*1214*/ 	.short	0x0100
        /*1216*/ 	.byte	0x08
	.zero		1


	//   ....[17]....
        /*1218*/ 	.word	0x000007e0
        /*121c*/ 	.word	0x000000ff
        /*1220*/ 	.word	0x0002a8a8
        /*1224*/ 	.short	0x0100
        /*1226*/ 	.byte	0x08
	.zero		1


	//   ....[18]....
        /*1228*/ 	.word	0x00000910
        /*122c*/ 	.word	0x000000ff
        /*1230*/ 	.word	0x0002a8b0
        /*1234*/ 	.short	0x0100
        /*1236*/ 	.byte	0x08
	.zero		1


	//   ....[19]....
        /*1238*/ 	.word	0x00000920
        /*123c*/ 	.word	0x000000ff
        /*1240*/ 	.word	0x0002a8c0
        /*1244*/ 	.short	0x0100
        /*1246*/ 	.byte	0x08
	.zero		1


	//   ....[20]....
        /*1248*/ 	.word	0x00000930
        /*124c*/ 	.word	0x000000ff
        /*1250*/ 	.word	0x0002a8b8
        /*1254*/ 	.short	0x0100
        /*1256*/ 	.byte	0x08
	.zero		1


	//   ....[21]....
        /*1258*/ 	.word	0x00000940
        /*125c*/ 	.word	0x000000ff
        /*1260*/ 	.word	0x0002a8c8
        /*1264*/ 	.short	0x0100
        /*1266*/ 	.byte	0x08
	.zero		1


	//   ....[22]....
        /*1268*/ 	.word	0x00003410
        /*126c*/ 	.word	0x00000067
        /*1270*/ 	.word	0x0002a890
        /*1274*/ 	.short	0x010a
        /*1276*/ 	.byte	0x3f
	.zero		1


	//   ....[23]....
        /*1278*/ 	.word	0x00006400
        /*127c*/ 	.word	0x00000067
        /*1280*/ 	.word	0x0002a890
        /*1284*/ 	.short	0x010a
        /*1286*/ 	.byte	0x3f
	.zero		1


	//   ....[24]....
        /*1288*/ 	.word	0x00009480
        /*128c*/ 	.word	0x00000067
        /*1290*/ 	.word	0x0002a890
        /*1294*/ 	.short	0x010a
        /*1296*/ 	.byte	0x3f
	.zero		1


	//   ....[25]....
        /*1298*/ 	.word	0x000096f0
        /*129c*/ 	.word	0x00000004
        /*12a0*/ 	.word	0x00000000
        /*12a4*/ 	.short	0x0101
        /*12a6*/ 	.byte	0x3f
	.zero		1


	//   ....[26]....
        /*12a8*/ 	.word	0x00009730
        /*12ac*/ 	.word	0x00000067
        /*12b0*/ 	.word	0x0002a8b0
        /*12b4*/ 	.short	0x010a
        /*12b6*/ 	.byte	0x3f
	.zero		1


	//   ....[27]....
        /*12b8*/ 	.word	0x00009a60
        /*12bc*/ 	.word	0x00000067
        /*12c0*/ 	.word	0x00000000
        /*12c4*/ 	.short	0x0101
        /*12c6*/ 	.byte	0x3f
	.zero		1


	//   ....[28]....
        /*12c8*/ 	.word	0x0000a9d0
        /*12cc*/ 	.word	0x00000010
        /*12d0*/ 	.word	0x0002a800
        /*12d4*/ 	.short	0x010a
        /*12d6*/ 	.byte	0x3f
	.zero		1


	//   ....[29]....
        /*12d8*/ 	.word	0x0000aa20
        /*12dc*/ 	.word	0x00000010
        /*12e0*/ 	.word	0x0002a800
        /*12e4*/ 	.short	0x010a
        /*12e6*/ 	.byte	0x3f
	.zero		1


	//   ....[30]....
        /*12e8*/ 	.word	0x0000b410
        /*12ec*/ 	.word	0x00000010
        /*12f0*/ 	.word	0x0002a800
        /*12f4*/ 	.short	0x010a
        /*12f6*/ 	.byte	0x3f
	.zero		1


	//   ....[31]....
        /*12f8*/ 	.word	0x0000e9b0
        /*12fc*/ 	.word	0x00000010
        /*1300*/ 	.word	0x0002a800
        /*1304*/ 	.short	0x010a
        /*1306*/ 	.byte	0x3f
	.zero		1


	//   ....[32]....
        /*1308*/ 	.word	0x00011b30
        /*130c*/ 	.word	0x00000058
        /*1310*/ 	.word	0x0002a830
        /*1314*/ 	.short	0x010a
        /*1316*/ 	.byte	0x3f
	.zero		1


	//   ....[33]....
        /*1318*/ 	.word	0x00011ba0
        /*131c*/ 	.word	0x00000058
        /*1320*/ 	.word	0x0002a830
        /*1324*/ 	.short	0x010a
        /*1326*/ 	.byte	0x3f
	.zero		1


	//   ....[34]....
        /*1328*/ 	.word	0x000124a0
        /*132c*/ 	.word	0x00000058
        /*1330*/ 	.word	0x00000000
        /*1334*/ 	.short	0x0101
        /*1336*/ 	.byte	0x3f
	.zero		1


	//   ....[35]....
        /*1338*/ 	.word	0x000159b0
        /*133c*/ 	.word	0x00000007
        /*1340*/ 	.word	0x0002a830
        /*1344*/ 	.short	0x010a
        /*1346*/ 	.byte	0x3f
	.zero		1


	//   ....[36]....
        /*1348*/ 	.word	0x00015a00
        /*134c*/ 	.word	0x00000007
        /*1350*/ 	.word	0x0002a830
        /*1354*/ 	.short	0x010a
        /*1356*/ 	.byte	0x3f
	.zero		1


	//   ....[37]....
        /*1358*/ 	.word	0x00015d50
        /*135c*/ 	.word	0x00000007
        /*1360*/ 	.word	0x0002a850
        /*1364*/ 	.short	0x010a
        /*1366*/ 	.byte	0x3f
	.zero		1


	//   ....[38]....
        /*1368*/ 	.word	0x00015d90
        /*136c*/ 	.word	0x00000007
        /*1370*/ 	.word	0x0002a850
        /*1374*/ 	.short	0x010a
        /*1376*/ 	.byte	0x3f
	.zero		1


	//   ....[39]....
        /*1378*/ 	.word	0x000168f0
        /*137c*/ 	.word	0x00000014
        /*1380*/ 	.word	0x00000000
        /*1384*/ 	.short	0x0101
        /*1386*/ 	.byte	0x3f
	.zero		1


	//   ....[40]....
        /*1388*/ 	.word	0x00018ad0
        /*138c*/ 	.word	0x00000013
        /*1390*/ 	.word	0x00000000
        /*1394*/ 	.short	0x0101
        /*1396*/ 	.byte	0x3f
	.zero		1


	//   ....[41]....
        /*1398*/ 	.word	0x00019670
        /*139c*/ 	.word	0x00000007
        /*13a0*/ 	.word	0x0002a830
        /*13a4*/ 	.short	0x010a
        /*13a6*/ 	.byte	0x3f
	.zero		1


	//   ....[42]....
        /*13a8*/ 	.word	0x000196c0
        /*13ac*/ 	.word	0x00000007
        /*13b0*/ 	.word	0x0002a830
        /*13b4*/ 	.short	0x010a
        /*13b6*/ 	.byte	0x3f
	.zero		1


	//   ....[43]....
        /*13b8*/ 	.word	0x00019a40
        /*13bc*/ 	.word	0x00000007
        /*13c0*/ 	.word	0x0002a850
        /*13c4*/ 	.short	0x010a
        /*13c6*/ 	.byte	0x3f
	.zero		1


	//   ....[44]....
        /*13c8*/ 	.word	0x00019a80
        /*13cc*/ 	.word	0x00000007
        /*13d0*/ 	.word	0x0002a850
        /*13d4*/ 	.short	0x010a
        /*13d6*/ 	.byte	0x3f
	.zero		1


	//   ....[45]....
        /*13d8*/ 	.word	0x0001b1f0
        /*13dc*/ 	.word	0x000000b3
        /*13e0*/ 	.word	0x00000000
        /*13e4*/ 	.short	0x0101
        /*13e6*/ 	.byte	0x3f
	.zero		1


	//   ....[46]....
        /*13e8*/ 	.word	0x0001b760
        /*13ec*/ 	.word	0x00000013
        /*13f0*/ 	.word	0x00000000
        /*13f4*/ 	.short	0x0101
        /*13f6*/ 	.byte	0x3f
	.zero		1


	//   ....[47]....
        /*13f8*/ 	.word	0x0001c080
        /*13fc*/ 	.word	0x00000007
        /*1400*/ 	.word	0x0002a830
        /*1404*/ 	.short	0x010a
        /*1406*/ 	.byte	0x3f
	.zero		1


	//   ....[48]....
        /*1408*/ 	.word	0x0001c0d0
        /*140c*/ 	.word	0x00000007
        /*1410*/ 	.word	0x0002a830
        /*1414*/ 	.short	0x010a
        /*1416*/ 	.byte	0x3f
	.zero		1


	//   ....[49]....
        /*1418*/ 	.word	0x0001c450
        /*141c*/ 	.word	0x00000007
        /*1420*/ 	.word	0x0002a850
        /*1424*/ 	.short	0x010a
        /*1426*/ 	.byte	0x3f
	.zero		1


	//   ....[50]....
        /*1428*/ 	.word	0x0001c490
        /*142c*/ 	.word	0x00000007
        /*1430*/ 	.word	0x0002a850
        /*1434*/ 	.short	0x010a
        /*1436*/ 	.byte	0x3f
	.zero		1


	//   ....[51]....
        /*1438*/ 	.word	0x0001cfe0
        /*143c*/ 	.word	0x00000015
        /*1440*/ 	.word	0x00000000
        /*1444*/ 	.short	0x0101
        /*1446*/ 	.byte	0x3f
	.zero		1


	//   ....[52]....
        /*1448*/ 	.word	0x0001f1d0
        /*144c*/ 	.word	0x00000013
        /*1450*/ 	.word	0x00000000
        /*1454*/ 	.short	0x0101
        /*1456*/ 	.byte	0x3f
	.zero		1


	//   ....[53]....
        /*1458*/ 	.word	0x0001fa30
        /*145c*/ 	.word	0x00000000
        /*1460*/ 	.word	0x0002a850
        /*1464*/ 	.short	0x010a
        /*1466*/ 	.byte	0x3f
	.zero		1


	//   ....[54]....
        /*1468*/ 	.word	0x0001fab0
        /*146c*/ 	.word	0x00000000
        /*1470*/ 	.word	0x0002a850
        /*1474*/ 	.short	0x010a
        /*1476*/ 	.byte	0x3f
	.zero		1


	//   ....[55]....
        /*1478*/ 	.word	0x00020070
        /*147c*/ 	.word	0x00000003
        /*1480*/ 	.word	0x00000000
        /*1484*/ 	.short	0x0101
        /*1486*/ 	.byte	0x3f
	.zero		1


	//   ....[56]....
        /*1488*/ 	.word	0x00022fc0
        /*148c*/ 	.word	0x00000000
        /*1490*/ 	.word	0x00000000
        /*1494*/ 	.short	0x0101
        /*1496*/ 	.byte	0x3f
	.zero		1


	//   ....[57]....
        /*1498*/ 	.word	0x00023640
        /*149c*/ 	.word	0x00000028
        /*14a0*/ 	.word	0x00000000
        /*14a4*/ 	.short	0x0101
        /*14a6*/ 	.byte	0x3f
	.zero		1


	//   ....[58]....
        /*14a8*/ 	.word	0x00028100
        /*14ac*/ 	.word	0x00000012
        /*14b0*/ 	.word	0x0002a820
        /*14b4*/ 	.short	0x010a
        /*14b6*/ 	.byte	0x3f
	.zero		1


	//   ....[59]....
        /*14b8*/ 	.word	0x000281d0
        /*14bc*/ 	.word	0x00000008
        /*14c0*/ 	.word	0x0002a8a0
        /*14c4*/ 	.short	0x010a
        /*14c6*/ 	.byte	0x3f
	.zero		1


	//   ....[60]....
        /*14c8*/ 	.word	0x00028610
        /*14cc*/ 	.word	0x00000008
        /*14d0*/ 	.word	0x0002a8c0
        /*14d4*/ 	.short	0x010a
        /*14d6*/ 	.byte	0x3f
	.zero		1


	//   ....[61]....
        /*14d8*/ 	.word	0x00028bb0
        /*14dc*/ 	.word	0x00000009
        /*14e0*/ 	.word	0x0002a8a0
        /*14e4*/ 	.short	0x010a
        /*14e6*/ 	.byte	0x3f
	.zero		1


	//   ....[62]....
        /*14e8*/ 	.word	0x00028fe0
        /*14ec*/ 	.word	0x00000009
        /*14f0*/ 	.word	0x0002a8c0
        /*14f4*/ 	.short	0x010a
        /*14f6*/ 	.byte	0x3f
	.zero		1


	//   ....[63]....
        /*14f8*/ 	.word	0x0002a650
        /*14fc*/ 	.word	0x00000000
        /*1500*/ 	.word	0x0002a880
        /*1504*/ 	.short	0x010a
        /*1506*/ 	.byte	0x3f
	.zero		1


	//   ....[64]....
        /*1508*/ 	.word	0x0002a8a0
        /*150c*/ 	.word	0x00000000
        /*1510*/ 	.word	0x0002a840
        /*1514*/ 	.short	0x010a
        /*1516*/ 	.byte	0x3f
	.zero		1


	//   ....[65]....
        /*1518*/ 	.word	0x0002b470
        /*151c*/ 	.word	0x00000012
        /*1520*/ 	.word	0x0002a800
        /*1524*/ 	.short	0x0107
        /*1526*/ 	.byte	0x3f
	.zero		1


	//   ....[66]....
        /*1528*/ 	.word	0x0002b570
        /*152c*/ 	.word	0x00000012
        /*1530*/ 	.word	0x0002a800
        /*1534*/ 	.short	0x0101
        /*1536*/ 	.byte	0x3f
	.zero		1


	//   ....[67]....
        /*1538*/ 	.word	0x0002b590
        /*153c*/ 	.word	0x00000012
        /*1540*/ 	.word	0x0002a820
        /*1544*/ 	.short	0x010a
        /*1546*/ 	.byte	0x3f
	.zero		1


	//   ....[68]....
        /*1548*/ 	.word	0x0002b8b0
        /*154c*/ 	.word	0x00000006
        /*1550*/ 	.word	0x0002a880
        /*1554*/ 	.short	0x010a
        /*1556*/ 	.byte	0x3f
	.zero		1


	//   ....[69]....
        /*1558*/ 	.word	0x0002bd10
        /*155c*/ 	.word	0x00000006
        /*1560*/ 	.word	0x0002a840
        /*1564*/ 	.short	0x010a
        /*1566*/ 	.byte	0x3f
	.zero		1


	//   ....[70]....
        /*1568*/ 	.word	0x0002c1c0
        /*156c*/ 	.word	0x0000000c
        /*1570*/ 	.word	0x0002a870
        /*1574*/ 	.short	0x010a
        /*1576*/ 	.byte	0x3f
	.zero		1


	//   ....[71]....
        /*1578*/ 	.word	0x0002c230
        /*157c*/ 	.word	0x0000000c
        /*1580*/ 	.word	0x0002a860
        /*1584*/ 	.short	0x010a
        /*1586*/ 	.byte	0x3f
	.zero		1


	//   ....[72]....
        /*1588*/ 	.word	0x0002c9a0
        /*158c*/ 	.word	0x0000000c
        /*1590*/ 	.word	0x0002a850
        /*1594*/ 	.short	0x0101
        /*1596*/ 	.byte	0x3f
	.zero		1


	//   ....[73]....
        /*1598*/ 	.word	0x0002ca20
        /*159c*/ 	.word	0x0000000c
        /*15a0*/ 	.word	0x00000000
        /*15a4*/ 	.short	0x0101
        /*15a6*/ 	.byte	0x3f
	.zero		1


	//   ....[74]....
        /*15a8*/ 	.word	0x0002cc60
        /*15ac*/ 	.word	0x00000002
        /*15b0*/ 	.word	0x0002a870
        /*15b4*/ 	.short	0x010a
        /*15b6*/ 	.byte	0x3f
	.zero		1


	//   ....[75]....
        /*15b8*/ 	.word	0x0002ccd0
        /*15bc*/ 	.word	0x00000002
        /*15c0*/ 	.word	0x0002a860
        /*15c4*/ 	.short	0x010a
        /*15c6*/ 	.byte	0x3f
	.zero		1


	//   ....[76]....
        /*15c8*/ 	.word	0x0002d460
        /*15cc*/ 	.word	0x00000002
        /*15d0*/ 	.word	0x0002a850
        /*15d4*/ 	.short	0x0101
        /*15d6*/ 	.byte	0x3f
	.zero		1


	//   ....[77]....
        /*15d8*/ 	.word	0x0002d4b0
        /*15dc*/ 	.word	0x00000002
        /*15e0*/ 	.word	0x00000000
        /*15e4*/ 	.short	0x0101
        /*15e6*/ 	.byte	0x3f
	.zero		1


	//   ....[78]....
        /*15e8*/ 	.word	0x0002e7f0
        /*15ec*/ 	.word	0x00000000
        /*15f0*/ 	.word	0x0002a820
        /*15f4*/ 	.short	0x010a
        /*15f6*/ 	.byte	0x3f
	.zero		1


	//   ....[79]....
        /*15f8*/ 	.word	0x0002e9a0
        /*15fc*/ 	.word	0x00000006
        /*1600*/ 	.word	0x00000000
        /*1604*/ 	.short	0x010a
        /*1606*/ 	.byte	0x3f
	.zero		1


	//   ....[80]....
        /*1608*/ 	.word	0x0002ea10
        /*160c*/ 	.word	0x00000007
        /*1610*/ 	.word	0x00000000
        /*1614*/ 	.short	0x010a
        /*1616*/ 	.byte	0x3f
	.zero		1


	//   ....[81]....
        /*1618*/ 	.word	0x0002ea70
        /*161c*/ 	.word	0x00000004
        /*1620*/ 	.word	0x0002a860
        /*1624*/ 	.short	0x010a
        /*1626*/ 	.byte	0x3f
	.zero		1


	//   ....[82]....
        /*1628*/ 	.word	0x0002eac0
        /*162c*/ 	.word	0x00000003
        /*1630*/ 	.word	0x0002a860
        /*1634*/ 	.short	0x010a
        /*1636*/ 	.byte	0x3f
	.zero		1


	//   ....[83]....
        /*1638*/ 	.word	0x0002eb00
        /*163c*/ 	.word	0x00000004
        /*1640*/ 	.word	0x0002a880
        /*1644*/ 	.short	0x010a
        /*1646*/ 	.byte	0x3f
	.zero		1


	//   ....[84]....
        /*1648*/ 	.word	0x0002eb20
        /*164c*/ 	.word	0x00000003
        /*1650*/ 	.word	0x0002a880
        /*1654*/ 	.short	0x010a
        /*1656*/ 	.byte	0x3f
	.zero		1


	//   ....[85]....
        /*1658*/ 	.word	0x0002eb80
        /*165c*/ 	.word	0x00000067
        /*1660*/ 	.word	0x0002a890
        /*1664*/ 	.short	0x010a
        /*1666*/ 	.byte	0x3f
	.zero		1


	//   ....[86]....
        /*1668*/ 	.word	0x0002ebd0
        /*166c*/ 	.word	0x00000067
        /*1670*/ 	.word	0x0002a890
        /*1674*/ 	.short	0x010a
        /*1676*/ 	.byte	0x3f
	.zero		1


	//   ....[87]....
        /*1678*/ 	.word	0x0002ec20
        /*167c*/ 	.word	0x00000067
        /*1680*/ 	.word	0x0002a890
        /*1684*/ 	.short	0x010a
        /*1686*/ 	.byte	0x3f
	.zero		1


	//   ....[88]....
        /*1688*/ 	.word	0x0002ec70
        /*168c*/ 	.word	0x00000067
        /*1690*/ 	.word	0x0002a8b0
        /*1694*/ 	.short	0x010a
        /*1696*/ 	.byte	0x3f
	.zero		1


	//   ....[89]....
        /*1698*/ 	.word	0x0002ef10
        /*169c*/ 	.word	0x00000010
        /*16a0*/ 	.word	0x0002a800
        /*16a4*/ 	.short	0x010a
        /*16a6*/ 	.byte	0x3f
	.zero		1


	//   ....[90]....
        /*16a8*/ 	.word	0x0002f120
        /*16ac*/ 	.word	0x00000010
        /*16b0*/ 	.word	0x0002a800
        /*16b4*/ 	.short	0x010a
        /*16b6*/ 	.byte	0x3f
	.zero		1


	//   ....[91]....
        /*16b8*/ 	.word	0x0002f170
        /*16bc*/ 	.word	0x00000058
        /*16c0*/ 	.word	0x0002a830
        /*16c4*/ 	.short	0x010a
        /*16c6*/ 	.byte	0x3f
	.zero		1


	//   ....[92]....
        /*16c8*/ 	.word	0x0002f1c0
        /*16cc*/ 	.word	0x00000007
        /*16d0*/ 	.word	0x0002a830
        /*16d4*/ 	.short	0x010a
        /*16d6*/ 	.byte	0x3f
	.zero		1


	//   ....[93]....
        /*16d8*/ 	.word	0x0002f210
        /*16dc*/ 	.word	0x00000007
        /*16e0*/ 	.word	0x0002a850
        /*16e4*/ 	.short	0x010a
        /*16e6*/ 	.byte	0x3f
	.zero		1


	//   ....[94]....
        /*16e8*/ 	.word	0x0002f260
        /*16ec*/ 	.word	0x00000007
        /*16f0*/ 	.word	0x0002a830
        /*16f4*/ 	.short	0x010a
        /*16f6*/ 	.byte	0x3f
	.zero		1


	//   ....[95]....
        /*16f8*/ 	.word	0x0002f2b0
        /*16fc*/ 	.word	0x00000007
        /*1700*/ 	.word	0x0002a850
        /*1704*/ 	.short	0x010a
        /*1706*/ 	.byte	0x3f
	.zero		1


	//   ....[96]....
        /*1708*/ 	.word	0x0002f300
        /*170c*/ 	.word	0x00000007
        /*1710*/ 	.word	0x0002a830
        /*1714*/ 	.short	0x010a
        /*1716*/ 	.byte	0x3f
	.zero		1


	//   ....[97]....
        /*1718*/ 	.word	0x0002f350
        /*171c*/ 	.word	0x00000007
        /*1720*/ 	.word	0x0002a850
        /*1724*/ 	.short	0x010a
        /*1726*/ 	.byte	0x3f
	.zero		1


	//   ....[98]....
        /*1728*/ 	.word	0x0002f3a0
        /*172c*/ 	.word	0x00000000
        /*1730*/ 	.word	0x0002a850
        /*1734*/ 	.short	0x010a
        /*1736*/ 	.byte	0x3f
	.zero		1


	//   ....[99]....
        /*1738*/ 	.word	0x00032c60
        /*173c*/ 	.word	0x00000012
        /*1740*/ 	.word	0x0002a820
        /*1744*/ 	.short	0x010a
        /*1746*/ 	.byte	0x3f
	.zero		1


	//   ....[100]....
        /*1748*/ 	.word	0x00032cb0
        /*174c*/ 	.word	0x00000008
        /*1750*/ 	.word	0x0002a8a0
        /*1754*/ 	.short	0x010a
        /*1756*/ 	.byte	0x3f
	.zero		1


	//   ....[101]....
        /*1758*/ 	.word	0x00032d00
        /*175c*/ 	.word	0x00000008
        /*1760*/ 	.word	0x0002a8c0
        /*1764*/ 	.short	0x010a
        /*1766*/ 	.byte	0x3f
	.zero		1


	//   ....[102]....
        /*1768*/ 	.word	0x00032d50
        /*176c*/ 	.word	0x00000009
        /*1770*/ 	.word	0x0002a8a0
        /*1774*/ 	.short	0x010a
        /*1776*/ 	.byte	0x3f
	.zero		1


	//   ....[103]....
        /*1778*/ 	.word	0x00032da0
        /*177c*/ 	.word	0x00000009
        /*1780*/ 	.word	0x0002a8c0
        /*1784*/ 	.short	0x010a
        /*1786*/ 	.byte	0x3f
	.zero		1


	//   ....[104]....
        /*1788*/ 	.word	0x00032f40
        /*178c*/ 	.word	0x00000000
        /*1790*/ 	.word	0x0002a880
        /*1794*/ 	.short	0x010a
        /*1796*/ 	.byte	0x3f
	.zero		1


	//   ....[105]....
        /*1798*/ 	.word	0x00032f90
        /*179c*/ 	.word	0x00000000
        /*17a0*/ 	.word	0x0002a840
        /*17a4*/ 	.short	0x010a
        /*17a6*/ 	.byte	0x3f
	.zero		1


	//   ....[106]....
        /*17a8*/ 	.word	0x00033580
        /*17ac*/ 	.word	0x00000012
        /*17b0*/ 	.word	0x0002a820
        /*17b4*/ 	.short	0x010a
        /*17b6*/ 	.byte	0x3f
	.zero		1


	//   ....[107]....
        /*17b8*/ 	.word	0x000335d0
        /*17bc*/ 	.word	0x00000006
        /*17c0*/ 	.word	0x0002a880
        /*17c4*/ 	.short	0x010a
        /*17c6*/ 	.byte	0x3f
	.zero		1


	//   ....[108]....
        /*17c8*/ 	.word	0x00033620
        /*17cc*/ 	.word	0x00000006
        /*17d0*/ 	.word	0x0002a840
        /*17d4*/ 	.short	0x010a
        /*17d6*/ 	.byte	0x3f
	.zero		1


	//   ....[109]....
        /*17d8*/ 	.word	0x00033670
        /*17dc*/ 	.word	0x0000000c
        /*17e0*/ 	.word	0x0002a870
        /*17e4*/ 	.short	0x010a
        /*17e6*/ 	.byte	0x3f
	.zero		1


	//   ....[110]....
        /*17e8*/ 	.word	0x000336c0
        /*17ec*/ 	.word	0x0000000c
        /*17f0*/ 	.word	0x0002a860
        /*17f4*/ 	.short	0x010a
        /*17f6*/ 	.byte	0x3f
	.zero		1


	//   ....[111]....
        /*17f8*/ 	.word	0x00033710
        /*17fc*/ 	.word	0x00000002
        /*1800*/ 	.word	0x0002a870
        /*1804*/ 	.short	0x010a
        /*1806*/ 	.byte	0x3f
	.zero		1


	//   ....[112]....
        /*1808*/ 	.word	0x00033760
        /*180c*/ 	.word	0x00000002
        /*1810*/ 	.word	0x0002a860
        /*1814*/ 	.short	0x010a
        /*1816*/ 	.byte	0x3f
	.zero		1


	//   ....[113]....
        /*1818*/ 	.word	0x000342e0
        /*181c*/ 	.word	0x00000000
        /*1820*/ 	.word	0x0002a820
        /*1824*/ 	.short	0x010a
        /*1826*/ 	.byte	0x3f
	.zero		1


	//   ....[114]....
        /*1828*/ 	.word	0x00034480
        /*182c*/ 	.word	0x00000006
        /*1830*/ 	.word	0x00000000
        /*1834*/ 	.short	0x010a
        /*1836*/ 	.byte	0x3f
	.zero		1


	//   ....[115]....
        /*1838*/ 	.word	0x000344d0
        /*183c*/ 	.word	0x00000007
        /*1840*/ 	.word	0x00000000
        /*1844*/ 	.short	0x010a
        /*1846*/ 	.byte	0x3f
	.zero		1


	//   ....[116]....
        /*1848*/ 	.word	0x00034520
        /*184c*/ 	.word	0x00000004
        /*1850*/ 	.word	0x0002a860
        /*1854*/ 	.short	0x010a
        /*1856*/ 	.byte	0x3f
	.zero		1


	//   ....[117]....
        /*1858*/ 	.word	0x00034570
        /*185c*/ 	.word	0x00000003
        /*1860*/ 	.word	0x0002a860
        /*1864*/ 	.short	0x010a
        /*1866*/ 	.byte	0x3f
	.zero		1


	//   ....[118]....
        /*1868*/ 	.word	0x000345c0
        /*186c*/ 	.word	0x00000004
        /*1870*/ 	.word	0x0002a880
        /*1874*/ 	.short	0x010a
        /*1876*/ 	.byte	0x3f
	.zero		1


	//----- nvinfo : EIATTR_NUM_MBARRIERS
	.align		4
.L_757:
        /*1878*/ 	.byte	0x03, 0x38
        /*187a*/ 	.short	0x0016


	//----- nvinfo : EIATTR_EXIT_INSTR_OFFSETS
	.align		4
        /*187c*/ 	.byte	0x04, 0x1c
        /*187e*/ 	.short	(.L_759 - .L_758)


	//   ....[0]....
.L_758:
        /*1880*/ 	.word	0x0002eb70


	//----- nvinfo : EIATTR_MAX_THREADS
	.align		4
.L_759:
        /*1884*/ 	.byte	0x04, 0x05
        /*1886*/ 	.short	(.L_761 - .L_760)
.L_760:
        /*1888*/ 	.word	0x00000180
        /*188c*/ 	.word	0x00000001
        /*1890*/ 	.word	0x00000001


	//----- nvinfo : EIATTR_CRS_STACK_SIZE
	.align		4
.L_761:
        /*1894*/ 	.byte	0x04, 0x1e
        /*1896*/ 	.short	(.L_763 - .L_762)
.L_762:
        /*1898*/ 	.word	0x00000000


	//----- nvinfo : EIATTR_CBANK_PARAM_SIZE
	.align		4
.L_763:
        /*189c*/ 	.byte	0x03, 0x19
        /*189e*/ 	.short	0x0af0


	//----- nvinfo : EIATTR_PARAM_CBANK
	.align		4
        /*18a0*/ 	.byte	0x04, 0x0a
        /*18a2*/ 	.short	(.L_765 - .L_764)
	.align		4
.L_764:
        /*18a4*/ 	.word	index@(.nv.constant0._ZN7cutlass13device_kernelIN5flash11enable_sm90INS1_16FlashAttnFwdSm90INS1_25CollectiveMainloopFwdSm90ILi2EN4cute5tupleIJNS5_1CILi1EEES8_S8_EEENS6_IJNS7_ILi128EEESA_NS7_ILi192EEEEEELi192ENS_12float_e4m3_tEfNS_4arch4Sm90ELb0ELb1ELb1ELb1ELb0ELb1ELb0ELb1ELb1ELb1ELb1ELb0EEENS1_21CollectiveEpilogueFwdINS6_IJSA_SB_SA_EEES9_NS_10bfloat16_tESF_Li256ELb1ELb1ELb1ELb1EEENS1_36VarlenDynamicPersistentTileSchedulerILi128ELi128ELi256ELi128ELb1ELb1ELb1ELb1ELb0ELb1EEEEEEEEEvNT_6ParamsE)
        /*18a8*/ 	.short	0x0210
        /*18aa*/ 	.short	0x0af0


	//----- nvinfo : EIATTR_SW_WAR
	.align		4
.L_765:
        /*18ac*/ 	.byte	0x04, 0x36
        /*18ae*/ 	.short	(.L_767 - .L_766)
.L_766:
        /*18b0*/ 	.word	0x00000008
.L_767:


//--------------------- .nv.info._ZN7cutlass13device_kernelIN5flash11enable_sm90INS1_16FlashAttnFwdSm90INS1_25CollectiveMainloopFwdSm90ILi2EN4cute5tupleIJNS5_1CILi1EEES8_S8_EEENS6_IJNS7_ILi128EEENS7_ILi160EEENS7_ILi192EEEEEELi192ENS_12float_e4m3_tEfNS_4arch4Sm90ELb1ELb0ELb1ELb0ELb0ELb0ELb0ELb1ELb1ELb1ELb1ELb0EEENS1_21CollectiveEpilogueFwdINS6_IJSA_SC_SB_EEES9_NS_10bfloat16_tESG_Li256ELb0ELb1ELb1ELb1EEENS1_19SingleTileSchedulerILb0ELb1ELb1ELi128EEEEEEEEEvNT_6ParamsE --------------------------
	.section	.nv.info._ZN7cutlass13device_kernelIN5flash11enable_sm90INS1_16FlashAttnFwdSm90INS1_25CollectiveMainloopFwdSm90ILi2EN4cute5tupleIJNS5_1CILi1EEES8_S8_EEENS6_IJNS7_ILi128EEENS7_ILi160EEENS7_ILi192EEEEEELi192ENS_12float_e4m3_tEfNS_4arch4Sm90ELb1ELb0ELb1ELb0ELb0ELb0ELb0ELb1ELb1ELb1ELb1ELb0EEENS1_21CollectiveEpilogueFwdINS6_IJSA_SC_SB_EEES9_NS_10bfloat16_tESG_Li256ELb0ELb1ELb1ELb1EEENS1_19SingleTileSchedulerILb0ELb1ELb1ELi128EEEEEEEEEvNT_6ParamsE,"",@"SHT_CUDA_INFO"
	.sectionflags	@""
	.align	4


	//----- nvinfo : EIATTR_CUDA_API_VERSION
	.align		4
        /*0000*/ 	.byte	0x04, 0x37
        /*0002*/ 	.short	(.L_769 - .L_768)
.L_768:
        /*0004*/ 	.word	0x00000082


	//----- nvinfo : EIATTR_KPARAM_INFO
	.align		4
.L_769:
        /*0008*/ 	.byte	0x04, 0x17
        /*000a*/ 	.short	(.L_771 - .L_770)
.L_770:
        /*000c*/ 	.word	0x00000000
        /*0010*/ 	.short	0x0000
        /*0012*/ 	.short	0x0070
        /*0014*/ 	.byte	0x00, 0xf0, 0x01, 0x28


	//----- nvinfo : EIATTR_SPARSE_MMA_MASK
	.align		4
.L_771:
        /*0018*/ 	.byte	0x03, 0x50
        /*001a*/ 	.short	0x0000


	//----- nvinfo : EIATTR_MAXREG_COUNT
	.align		4
        /*001c*/ 	.byte	0x03, 0x1b
        /*001e*/ 	.short	0x00a8


	//----- nvinfo : EIATTR_NUM_BARRIERS
	.align		4
        /*0020*/ 	.byte	0x02, 0x4c
        /*0022*/ 	.byte	0x10
	.zero		1


	//----- nvinfo : EIATTR_EXTERNS
	.align		4
        /*0024*/ 	.byte	0x04, 0x0f
        /*0026*/ 	.short	(.L_773 - .L_772)


	//   ....[0]....
	.align		4
.L_772:
        /*0028*/ 	.word	index@(__assertfail)


	//----- nvinfo : EIATTR_ANNOTATIONS
	.align		4
.L_773:
        /*002c*/ 	.byte	0x04, 0x55
        /*002e*/ 	.short	(.L_775 - .L_774)


	//   ....[0]....
.L_774:
        /* <DEDUP_REMOVED lines=15> */


	//----- nvinfo : EIATTR_MERCURY_ISA_VERSION
	.align		4
.L_775:
        /*0108*/ 	.byte	0x03, 0x5f
        /*010a*/ 	.short	0x0101


	//----- nvinfo : EIATTR_INT_WARP_WIDE_INSTR_OFFSETS
	.align		4
        /*010c*/ 	.byte	0x04, 0x31
        /*010e*/ 	.short	(.L_777 - .L_776)


	//   ....[0]....
.L_776:
        /*0110*/ 	.word	0x00000120


	//   ....[1]....
        /*0114*/ 	.word	0x000001c0


	//   ....[2]....
        /*0118*/ 	.word	0x00000230


	//----- nvinfo : EIATTR_COOP_GROUP_MASK_REGIDS
	.align		4
.L_777:
        /*011c*/ 	.byte	0x04, 0x29
        /*011e*/ 	.short	(.L_779 - .L_778)


	//   ....[0]....
.L_778:
        /*0120*/ 	.word	0xffffffff


	//   ....[1]....
        /*0124*/ 	.word	0xffffffff


	//   ....[2]....
        /*0128*/ 	.word	0xffffffff


	//   ....[3]....
        /*012c*/ 	.word	0xffffffff


	//   ....[4]....
        /*0130*/ 	.word	0xffffffff


	//   ....[5]....
        /*0134*/ 	.word	0xffffffff


	//   ....[6]....
        /*0138*/ 	.word	0xffffffff


	//   ....[7]....
        /*013c*/ 	.word	0xffffffff


	//   ....[8]....
        /*0140*/ 	.word	0xffffffff


	//   ....[9]....
        /*0144*/ 	.word	0xffffffff


	//   ....[10]....
        /*0148*/ 	.word	0xffffffff


	//   ....[11]....
        /*014c*/ 	.word	0xffffffff


	//   ....[12]....
        /*0150*/ 	.word	0xffffffff


	//   ....[13]....
        /*0154*/ 	.word	0xffffffff


	//   ....[14]....
        /*0158*/ 	.word	0xffffffff


	//   ....[15]....
        /*015c*/ 	.word	0xffffffff


	//   ....[16]....
        /*0160*/ 	.word	0xffffffff


	//   ....[17]....
        /*0164*/ 	.word	0xffffffff


	//   ....[18]....
        /*0168*/ 	.word	0xffffffff


	//   ....[19]....
        /*016c*/ 	.word	0xffffffff


	//   ....[20]....
        /*0170*/ 	.word	0xffffffff


	//   ....[21]....
        /*0174*/ 	.word	0xffffffff


	//   ....[22]....
        /*0178*/ 	.word	0xffffffff


	//   ....[23]....
        /*017c*/ 	.word	0xffffffff


	//   ....[24]....
        /*0180*/ 	.word	0xffffffff


	//   ....[25]....
        /*0184*/ 	.word	0xffffffff


	//   ....[26]....
        /*0188*/ 	.word	0xffffffff


	//   ....[27]....
        /*018c*/ 	.word	0xffffffff


	//   ....[28]....
        /*0190*/ 	.word	0xffffffff


	//   ....[29]....
        /*0194*/ 	.word	0xffffffff


	//   ....[30]....
        /*0198*/ 	.word	0xffffffff


	//   ....[31]....
        /*019c*/ 	.word	0xffffffff


	//   ....[32]....
        /*01a0*/ 	.word	0xffffffff


	//   ....[33]....
        /*01a4*/ 	.word	0xffffffff


	//   ....[34]....
        /*01a8*/ 	.word	0xffffffff


	//   ....[35]....
        /*01ac*/ 	.word	0xffffffff


	//   ....[36]....
        /*01b0*/ 	.word	0xffffffff


	//   ....[37]....
        /*01b4*/ 	.word	0xffffffff


	//   ....[38]....
        /*01b8*/ 	.word	0xffffffff


	//   ....[39]....
        /*01bc*/ 	.word	0xffffffff


	//   ....[40]....
        /*01c0*/ 	.word	0xffffffff


	//   ....[41]....
        /*01c4*/ 	.word	0xffffffff


	//   ....[42]....
        /*01c8*/ 	.word	0xffffffff


	//   ....[43]....
        /*01cc*/ 	.word	0xffffffff


	//   ....[44]....
        /*01d0*/ 	.word	0xffffffff


	//   ....[45]....
        /*01d4*/ 	.word	0xffffffff


	//   ....[46]....
        /*01d8*/ 	.word	0xffffffff


	//   ....[47]....
        /*01dc*/ 	.word	0xffffffff


	//   ....[48]....
        /*01e0*/ 	.word	0xffffffff


	//   ....[49]....
        /*01e4*/ 	.word	0xffffffff


	//   ....[50]....
        /*01e8*/ 	.word	0xffffffff


	//   ....[51]....
        /*01ec*/ 	.word	0xffffffff


	//   ....[52]....
        /*01f0*/ 	.word	0xffffffff


	//   ....[53]....
        /*01f4*/ 	.word	0xffffffff


	//   ....[54]....
        /*01f8*/ 	.word	0xffffffff


	//   ....[55]....
        /*01fc*/ 	.word	0xffffffff


	//   ....[56]....
        /*0200*/ 	.word	0xffffffff


	//   ....[57]....
        /*0204*/ 	.word	0xffffffff


	//   ....[58]....
        /*0208*/ 	.word	0xffffffff


	//   ....[59]....
        /*020c*/ 	.word	0xffffffff


	//   ....[60]....
        /*0210*/ 	.word	0xffffffff


	//   ....[61]....
        /*0214*/ 	.word	0xffffffff


	//   ....[62]....
        /*0218*/ 	.word	0xffffffff


	//   ....[63]....
        /*021c*/ 	.word	0xffffffff


	//   ....[64]....
        /*0220*/ 	.word	0xffffffff


	//   ....[65]....
        /*0224*/ 	.word	0xffffffff


	//   ....[66]....
        /*0228*/ 	.word	0xffffffff


	//   ....[67]....
        /*022c*/ 	.word	0xffffffff


	//   ....[68]....
        /*0230*/ 	.word	0xffffffff


	//   ....[69]....
        /*0234*/ 	.word	0xffffffff


	//   ....[70]....
        /*0238*/ 	.word	0xffffffff


	//   ....[71]....
        /*023c*/ 	.word	0xffffffff


	//   ....[72]....
        /*0240*/ 	.word	0xffffffff


	//   ....[73]....
        /*0244*/ 	.word	0xffffffff


	//   ....[74]....
        /*0248*/ 	.word	0xffffffff


	//   ....[75]....
        /*024c*/ 	.word	0xffffffff


	//   ....[76]....
        /*0250*/ 	.word	0xffffffff


	//   ....[77]....
        /*0254*/ 	.word	0xffffffff


	//   ....[78]....
        /*0258*/ 	.word	0xffffffff


	//   ....[79]....
        /*025c*/ 	.word	0xffffffff


	//   ....[80]....
        /*0260*/ 	.word	0xffffffff


	//   ....[81]....
        /*0264*/ 	.word	0xffffffff


	//   ....[82]....
        /*0268*/ 	.word	0xffffffff


	//   ....[83]....
        /*026c*/ 	.word	0xffffffff


	//   ....[84]....
        /*0270*/ 	.word	0xffffffff


	//   ....[85]....
        /*0274*/ 	.word	0xffffffff


	//   ....[86]....
        /*0278*/ 	.word	0xffffffff


	//   ....[87]....
        /*027c*/ 	.word	0xffffffff


	//   ....[88]....
        /*0280*/ 	.word	0xffffffff


	//   ....[89]....
        /*0284*/ 	.word	0xffffffff


	//   ....[90]....
        /*0288*/ 	.word	0xffffffff


	//   ....[91]....
        /*028c*/ 	.word	0xffffffff


	//   ....[92]....
        /*0290*/ 	.word	0xffffffff


	//   ....[93]....
        /*0294*/ 	.word	0xffffffff


	//   ....[94]....
        /*0298*/ 	.word	0xffffffff


	//   ....[95]....
        /*029c*/ 	.word	0xffffffff


	//   ....[96]....
        /*02a0*/ 	.word	0xffffffff


	//   ....[97]....
        /*02a4*/ 	.word	0xffffffff


	//   ....[98]....
        /*02a8*/ 	.word	0xffffffff


	//   ....[99]....
        /*02ac*/ 	.word	0xffffffff


	//   ....[100]....
        /*02b0*/ 	.word	0xffffffff


	//   ....[101]....
        /*02b4*/ 	.word	0xffffffff


	//   ....[102]....
        /*02b8*/ 	.word	0xffffffff


	//   ....[103]....
        /*02bc*/ 	.word	0xffffffff


	//   ....[104]....
        /*02c0*/ 	.word	0xffffffff


	//   ....[105]....
        /*02c4*/ 	.word	0xffffffff


	//   ....[106]....
        /*02c8*/ 	.word	0xffffffff


	//   ....[107]....
        /*02cc*/ 	.word	0xffffffff


	//   ....[108]....
        /*02d0*/ 	.word	0xffffffff


	//   ....[109]....
        /*02d4*/ 	.word	0xffffffff


	//   ....[110]....
        /*02d8*/ 	.word	0xffffffff


	//   ....[111]....
        /*02dc*/ 	.word	0xffffffff


	//   ....[112]....
        /*02e0*/ 	.word	0xffffffff


	//   ....[113]....
        /*02e4*/ 	.word	0xffffffff


	//   ....[114]....
        /*02e8*/ 	.word	0xffffffff


	//   ....[115]....
        /*02ec*/ 	.word	0xffffffff


	//   ....[116]....
        /*02f0*/ 	.word	0xffffffff


	//   ....[117]....
        /*02f4*/ 	.word	0xffffffff


	//   ....[118]....
        /*02f8*/ 	.word	0xffffffff


	//   ....[119]....
        /*02fc*/ 	.word	0xffffffff


	//   ....[120]....
        /*0300*/ 	.word	0xffffffff


	//   ....[121]....
        /*0304*/ 	.word	0xffffffff


	//   ....[122]....
        /*0308*/ 	.word	0xffffffff


	//   ....[123]....
        /*030c*/ 	.word	0xffffffff


	//   ....[124]....
        /*0310*/ 	.word	0xffffffff


	//   ....[125]....
        /*0314*/ 	.word	0xffffffff


	//   ....[126]....
        /*0318*/ 	.word	0xffffffff


	//   ....[127]....
        /*031c*/ 	.word	0xffffffff


	//   ....[128]....
        /*0320*/ 	.word	0xffffffff


	//   ....[129]....
        /*0324*/ 	.word	0xffffffff


	//   ....[130]....
        /*0328*/ 	.word	0xffffffff


	//   ....[131]....
        /*032c*/ 	.word	0xffffffff


	//   ....[132]....
        /*0330*/ 	.word	0xffffffff


	//   ....[133]....
        /*0334*/ 	.word	0xffffffff


	//   ....[134]....
        /*0338*/ 	.word	0xffffffff


	//   ....[135]....
        /*033c*/ 	.word	0xffffffff


	//   ....[136]....
        /*0340*/ 	.word	0xffffffff


	//   ....[137]....
        /*0344*/ 	.word	0xffffffff


	//   ....[138]....
        /*0348*/ 	.word	0xffffffff


	//   ....[139]....
        /*034c*/ 	.word	0xffffffff


	//   ....[140]....
        /*0350*/ 	.word	0xffffffff


	//   ....[141]....
        /*0354*/ 	.word	0xffffffff


	//   ....[142]....
        /*0358*/ 	.word	0xffffffff


	//   ....[143]....
        /*035c*/ 	.word	0x0500000f


	//   ....[144]....
        /*0360*/ 	.word	0x0500000f


	//   ....[145]....
        /*0364*/ 	.word	0x0500000f


	//   ....[146]....
        /*0368*/ 	.word	0x0500000f


	//   ....[147]....
        /*036c*/ 	.word	0x0500000f


	//   ....[148]....
        /*0370*/ 	.word	0x0500000f


	//   ....[149]....
        /*0374*/ 	.word	0x0500000f


	//   ....[150]....
        /*0378*/ 	.word	0x0500000f


	//   ....[151]....
        /*037c*/ 	.word	0x0500000f


	//----- nvinfo : EIATTR_COOP_GROUP_INSTR_OFFSETS
	.align		4
.L_779:
        /*0380*/ 	.byte	0x04, 0x28
        /*0382*/ 	.short	(.L_781 - .L_780)


	//   ....[0]....
.L_780:
        /*0384*/ 	.word	0x00000060


	//   ....[1]....
        /*0388*/ 	.word	0x00000130


	//   ....[2]....
        /*038c*/ 	.word	0x000001e0


	//   ....[3]....
        /*0390*/ 	.word	0x000003a0


	//   ....[4]....
        /*0394*/ 	.word	0x00000500


	//   ....[5]....
        /*0398*/ 	.word	0x00000620


	//   ....[6]....
        /*039c*/ 	.word	0x00000780


	//   ....[7]....
        /*03a0*/ 	.word	0x000012e0


	//   ....[8]....
        /*03a4*/ 	.word	0x00002bd0


	//   ....[9]....
        /*03a8*/ 	.word	0x000032a0


	//   ....[10]....
        /*03ac*/ 	.word	0x00003850


	//   ....[11]....
        /*03b0*/ 	.word	0x000038e0


	//   ....[12]....
        /*03b4*/ 	.word	0x000044d0


	//   ....[13]....
        /*03b8*/ 	.word	0x00004560


	//   ....[14]....
        /*03bc*/ 	.word	0x00006b80


	//   ....[15]....
        /*03c0*/ 	.word	0x00007bc0


	//   ....[16]....
        /*03c4*/ 	.word	0x00007be0


	//   ....[17]....
        /*03c8*/ 	.word	0x00007c80


	//   ....[18]....
        /*03cc*/ 	.word	0x000088a0


	//   ....[19]....
        /*03d0*/ 	.word	0x00008910


	//   ....[20]....
        /*03d4*/ 	.word	0x0000bcc0


	//   ....[21]....
        /*03d8*/ 	.word	0x0000bd10


	//   ....[22]....
        /*03dc*/ 	.word	0x0000bd30


	//   ....[23]....
        /*03e0*/ 	.word	0x0000bd50


	//   ....[24]....
        /*03e4*/ 	.word	0x0000da50


	//   ....[25]....
        /*03e8*/ 	.word	0x0000da60


	//   ....[26]....
        /*03ec*/ 	.word	0x0000dac0


	//   ....[27]....
        /*03f0*/ 	.word	0x0000dad0


	//   ....[28]....
        /*03f4*/ 	.word	0x0000ecd0


	//   ....[29]....
        /*03f8*/ 	.word	0x0000ece0


	//   ....[30]....
        /*03fc*/ 	.word	0x0000ecf0


	//   ....[31]....
        /*0400*/ 	.word	0x0000ed10


	//   ....[32]....
        /*0404*/ 	.word	0x0000ed20


	//   ....[33]....
        /*0408*/ 	.word	0x0000ed30


	//   ....[34]....
        /*040c*/ 	.word	0x0000ed40


	//   ....[35]....
        /*0410*/ 	.word	0x0000ed50


	//   ....[36]....
        /*0414*/ 	.word	0x0000ed60


	//   ....[37]....
        /*0418*/ 	.word	0x0000ed70


	//   ....[38]....
        /*041c*/ 	.word	0x0000ed80


	//   ....[39]....
        /*0420*/ 	.word	0x0000ed90


	//   ....[40]....
        /*0424*/ 	.word	0x0000eda0


	//   ....[41]....
        /*0428*/ 	.word	0x0000edb0


	//   ....[42]....
        /*042c*/ 	.word	0x0000edc0


	//   ....[43]....
        /*0430*/ 	.word	0x0000ede0


	//   ....[44]....
        /*0434*/ 	.word	0x0000edf0


	//   ....[45]....
        /*0438*/ 	.word	0x0000ee00


	//   ....[46]....
        /*043c*/ 	.word	0x0000ee10


	//   ....[47]....
        /*0440*/ 	.word	0x0000ee20


	//   ....[48]....
        /*0444*/ 	.word	0x0000ee30


	//   ....[49]....
        /*0448*/ 	.word	0x0000ee40


	//   ....[50]....
        /*044c*/ 	.word	0x0000ee50


	//   ....[51]....
        /*0450*/ 	.word	0x0000ee70


	//   ....[52]....
        /*0454*/ 	.word	0x0000ee80


	//   ....[53]....
        /*0458*/ 	.word	0x0000ee90


	//   ....[54]....
        /*045c*/ 	.word	0x0000eea0


	//   ....[55]....
        /*0460*/ 	.word	0x0000eec0


	//   ....[56]....
        /*0464*/ 	.word	0x0000eed0


	//   ....[57]....
        /*0468*/ 	.word	0x0000eee0


	//   ....[58]....
        /*046c*/ 	.word	0x0000eef0


	//   ....[59]....
        /*0470*/ 	.word	0x0000ef00


	//   ....[60]....
        /*0474*/ 	.word	0x0000ef10


	//   ....[61]....
        /*0478*/ 	.word	0x0000ef20


	//   ....[62]....
        /*047c*/ 	.word	0x0000ef30


	//   ....[63]....
        /*0480*/ 	.word	0x0000ef40


	//   ....[64]....
        /*0484*/ 	.word	0x0000ef50


	//   ....[65]....
        /*0488*/ 	.word	0x0000ef60


	//   ....[66]....
        /*048c*/ 	.word	0x0000ef70


	//   ....[67]....
        /*0490*/ 	.word	0x0000ef80


	//   ....[68]....
        /*0494*/ 	.word	0x0000ef90


	//   ....[69]....
        /*0498*/ 	.word	0x0000efa0


	//   ....[70]....
        /*049c*/ 	.word	0x0000efb0


	//   ....[71]....
        /*04a0*/ 	.word	0x0000efc0


	//   ....[72]....
        /*04a4*/ 	.word	0x0000efd0


	//   ....[73]....
        /*04a8*/ 	.word	0x0000efe0


	//   ....[74]....
        /*04ac*/ 	.word	0x0000eff0


	//   ....[75]....
        /*04b0*/ 	.word	0x0000f000


	//   ....[76]....
        /*04b4*/ 	.word	0x0000f010


	//   ....[77]....
        /*04b8*/ 	.word	0x0000f020


	//   ....[78]....
        /*04bc*/ 	.word	0x0000f030


	//   ....[79]....
        /*04c0*/ 	.word	0x0000f040


	//   ....[80]....
        /*04c4*/ 	.word	0x0000f050


	//   ....[81]....
        /*04c8*/ 	.word	0x0000f060


	//   ....[82]....
        /*04cc*/ 	.word	0x0000f070


	//   ....[83]....
        /*04d0*/ 	.word	0x0000f080


	//   ....[84]....
        /*04d4*/ 	.word	0x0000f090


	//   ....[85]....
        /*04d8*/ 	.word	0x0000f0a0


	//   ....[86]....
        /*04dc*/ 	.word	0x0000f0b0


	//   ....[87]....
        /*04e0*/ 	.word	0x0000f0c0


	//   ....[88]....
        /*04e4*/ 	.word	0x0000f0d0


	//   ....[89]....
        /*04e8*/ 	.word	0x0000f100


	//   ....[90]....
        /*04ec*/ 	.word	0x0000f130


	//   ....[91]....
        /*04f0*/ 	.word	0x0000f160


	//   ....[92]....
        /*04f4*/ 	.word	0x0000f190


	//   ....[93]....
        /*04f8*/ 	.word	0x0000f1c0


	//   ....[94]....
        /*04fc*/ 	.word	0x0000f1f0


	//   ....[95]....
        /*0500*/ 	.word	0x0000f210


	//   ....[96]....
        /*0504*/ 	.word	0x0000f240


	//   ....[97]....
        /*0508*/ 	.word	0x0000f270


	//   ....[98]....
        /*050c*/ 	.word	0x0000f2a0


	//   ....[99]....
        /*0510*/ 	.word	0x0000f2b0


	//   ....[100]....
        /*0514*/ 	.word	0x0000f2d0


	//   ....[101]....
        /*0518*/ 	.word	0x0000f2f0


	//   ....[102]....
        /*051c*/ 	.word	0x0000f310


	//   ....[103]....
        /*0520*/ 	.word	0x0000f340


	//   ....[104]....
        /*0524*/ 	.word	0x0000f370


	//   ....[105]....
        /*0528*/ 	.word	0x0000f3a0


	//   ....[106]....
        /*052c*/ 	.word	0x0000f3d0


	//   ....[107]....
        /*0530*/ 	.word	0x0000f400


	//   ....[108]....
        /*0534*/ 	.word	0x0000f430


	//   ....[109]....
        /*0538*/ 	.word	0x0000f460


	//   ....[110]....
        /*053c*/ 	.word	0x0000f490


	//   ....[111]....
        /*0540*/ 	.word	0x0000f4c0


	//   ....[112]....
        /*0544*/ 	.word	0x0000f4f0


	//   ....[113]....
        /*0548*/ 	.word	0x0000f520


	//   ....[114]....
        /*054c*/ 	.word	0x0000f530


	//   ....[115]....
        /*0550*/ 	.word	0x0000f550


	//   ....[116]....
        /*0554*/ 	.word	0x0000f560


	//   ....[117]....
        /*0558*/ 	.word	0x0000f580


	//   ....[118]....
        /*055c*/ 	.word	0x0000f590


	//   ....[119]....
        /*0560*/ 	.word	0x0000f5a0


	//   ....[120]....
        /*0564*/ 	.word	0x0000f5b0


	//   ....[121]....
        /*0568*/ 	.word	0x0000f5c0


	//   ....[122]....
        /*056c*/ 	.word	0x0000f5d0


	//   ....[123]....
        /*0570*/ 	.word	0x0000f5e0


	//   ....[124]....
        /*0574*/ 	.word	0x0000fae0


	//   ....[125]....
        /*0578*/ 	.word	0x0000fb40


	//   ....[126]....
        /*057c*/ 	.word	0x0000fb70


	//   ....[127]....
        /*0580*/ 	.word	0x0000fbb0


	//   ....[128]....
        /*0584*/ 	.word	0x0000fbe0


	//   ....[129]....
        /*0588*/ 	.word	0x0000fc20


	//   ....[130]....
        /*058c*/ 	.word	0x000105d0


	//   ....[131]....
        /*0590*/ 	.word	0x00010600


	//   ....[132]....
        /*0594*/ 	.word	0x00011420


	//   ....[133]....
        /*0598*/ 	.word	0x000121c0


	//   ....[134]....
        /*059c*/ 	.word	0x00012e00


	//   ....[135]....
        /*05a0*/ 	.word	0x00012e20


	//   ....[136]....
        /*05a4*/ 	.word	0x00012f00


	//   ....[137]....
        /*05a8*/ 	.word	0x00012f20


	//   ....[138]....
        /*05ac*/ 	.word	0x00012fd0


	//   ....[139]....
        /*05b0*/ 	.word	0x00012ff0


	//   ....[140]....
        /*05b4*/ 	.word	0x00013000


	//   ....[141]....
        /*05b8*/ 	.word	0x00013010


	//   ....[142]....
        /*05bc*/ 	.word	0x00015760


	//   ....[143]....
        /*05c0*/ 	.word	0x00015d10


	//   ....[144]....
        /*05c4*/ 	.word	0x00015ef0


	//   ....[145]....
        /*05c8*/ 	.word	0x00015f40


	//   ....[146]....
        /*05cc*/ 	.word	0x00015fe0


	//   ....[147]....
        /*05d0*/ 	.word	0x000160f0


	//   ....[148]....
        /*05d4*/ 	.word	0x00016160


	//   ....[149]....
        /*05d8*/ 	.word	0x00016280


	//   ....[150]....
        /*05dc*/ 	.word	0x000162f0


	//   ....[151]....
        /*05e0*/ 	.word	0x00016390


	//----- nvinfo : EIATTR_REG_RECONFIG
	.align		4
.L_781:
        /*05e4*/ 	.byte	0x01, 0x54
	.zero		2


	//----- nvinfo : EIATTR_SYSCALL_OFFSETS
	.align		4
        /*05e8*/ 	.byte	0x04, 0x46
        /*05ea*/ 	.short	(.L_783 - .L_782)


	//   ....[0]....
.L_782:
        /*05ec*/ 	.word	0x000014a0


	//   ....[1]....
        /*05f0*/ 	.word	0x00011ba0


	//   ....[2]....
        /*05f4*/ 	.word	0x00011ce0


	//   ....[3]....
        /*05f8*/ 	.word	0x00011e20


	//   ....[4]....
        /*05fc*/ 	.word	0x00011f40


	//   ....[5]....
        /*0600*/ 	.word	0x000129b0


	//----- nvinfo : EIATTR_MBARRIER_INSTR_OFFSETS
	.align		4
.L_783:
        /*0604*/ 	.byte	0x04, 0x39
        /*0606*/ 	.short	(.L_785 - .L_784)


	//   ....[0]....
.L_784:
        /*0608*/ 	.word	0x00000250
        /*060c*/ 	.word	0x000000ff
        /*0610*/ 	.word	0x00033400
        /*0614*/ 	.short	0x0100
        /*0616*/ 	.byte	0x08
	.zero		1


	//   ....[1]....
        /*0618*/ 	.word	0x00000260
        /*061c*/ 	.word	0x000000ff
        /*0620*/ 	.word	0x00033420
        /*0624*/ 	.short	0x0100
        /*0626*/ 	.byte	0x08
	.zero		1


	//   ....[2]....
        /*0628*/ 	.word	0x00000350
        /*062c*/ 	.word	0x000000ff
        /*0630*/ 	.word	0x00033430
        /*0634*/ 	.short	0x0100
        /*0636*/ 	.byte	0x08
	.zero		1


	//   ....[3]....
        /*0638*/ 	.word	0x00000360
        /*063c*/ 	.word	0x000000ff
        /*0640*/ 	.word	0x00033440
        /*0644*/ 	.short	0x0100
        /*0646*/ 	.byte	0x08
	.zero		1


	//   ....[4]....
        /*0648*/ 	.word	0x00000370
        /*064c*/ 	.word	0x000000ff
        /*0650*/ 	.word	0x00033438
        /*0654*/ 	.short	0x0100
        /*0656*/ 	.byte	0x08
	.zero		1


	//   ....[5]....
        /*0658*/ 	.word	0x00000380
        /*065c*/ 	.word	0x000000ff
        /*0660*/ 	.word	0x00033448
        /*0664*/ 	.short	0x0100
        /*0666*/ 	.byte	0x08
	.zero		1


	//   ....[6]....
        /*0668*/ 	.word	0x000004b0
        /*066c*/ 	.word	0x000000ff
        /*0670*/ 	.word	0x00033450
        /*0674*/ 	.short	0x0100
        /*0676*/ 	.byte	0x08
	.zero		1


	//   ....[7]....
        /*0678*/ 	.word	0x000004c0
        /*067c*/ 	.word	0x000000ff
        /*0680*/ 	.word	0x00033460
        /*0684*/ 	.short	0x0100
        /*0686*/ 	.byte	0x08
	.zero		1


	//   ....[8]....
        /*0688*/ 	.word	0x000004d0
        /*068c*/ 	.word	0x000000ff
        /*0690*/ 	.word	0x00033458
        /*0694*/ 	.short	0x0100
        /*0696*/ 	.byte	0x08
	.zero		1


	//   ....[9]....
        /*0698*/ 	.word	0x000004e0
        /*069c*/ 	.word	0x000000ff
        /*06a0*/ 	.word	0x00033468
        /*06a4*/ 	.short	0x0100
        /*06a6*/ 	.byte	0x08
	.zero		1


	//   ....[10]....
        /*06a8*/ 	.word	0x000005d0
        /*06ac*/ 	.word	0x000000ff
        /*06b0*/ 	.word	0x00033470
        /*06b4*/ 	.short	0x0100
        /*06b6*/ 	.byte	0x06
	.zero		1


	//   ....[11]....
        /*06b8*/ 	.word	0x000005e0
        /*06bc*/ 	.word	0x000000ff
        /*06c0*/ 	.word	0x00033480
        /*06c4*/ 	.short	0x0100
        /*06c6*/ 	.byte	0x06
	.zero		1


	//   ....[12]....
        /*06c8*/ 	.word	0x000005f0
        /*06cc*/ 	.word	0x000000ff
        /*06d0*/ 	.word	0x00033478
        /*06d4*/ 	.short	0x0100
        /*06d6*/ 	.byte	0x06
	.zero		1


	//   ....[13]....
        /*06d8*/ 	.word	0x00000600
        /*06dc*/ 	.word	0x000000ff
        /*06e0*/ 	.word	0x00033488
        /*06e4*/ 	.short	0x0100
        /*06e6*/ 	.byte	0x06
	.zero		1


	//   ....[14]....
        /*06e8*/ 	.word	0x00000730
        /*06ec*/ 	.word	0x000000ff
        /*06f0*/ 	.word	0x00033490
        /*06f4*/ 	.short	0x0100
        /*06f6*/ 	.byte	0x08
	.zero		1


	//   ....[15]....
        /*06f8*/ 	.word	0x00000740
        /*06fc*/ 	.word	0x000000ff
        /*0700*/ 	.word	0x000334a0
        /*0704*/ 	.short	0x0100
        /*0706*/ 	.byte	0x08
	.zero		1


	//   ....[16]....
        /*0708*/ 	.word	0x00000750
        /*070c*/ 	.word	0x000000ff
        /*0710*/ 	.word	0x00033498
        /*0714*/ 	.short	0x0100
        /*0716*/ 	.byte	0x08
	.zero		1


	//   ....[17]....
        /*0718*/ 	.word	0x00000760
        /*071c*/ 	.word	0x000000ff
        /*0720*/ 	.word	0x000334a8
        /*0724*/ 	.short	0x0100
        /*0726*/ 	.byte	0x08
	.zero		1


	//   ....[18]....
        /*0728*/ 	.word	0x00000890
        /*072c*/ 	.word	0x000000ff
        /*0730*/ 	.word	0x000334b0
        /*0734*/ 	.short	0x0100
        /*0736*/ 	.byte	0x08
	.zero		1


	//   ....[19]....
        /*0738*/ 	.word	0x000008a0
        /*073c*/ 	.word	0x000000ff
        /*0740*/ 	.word	0x000334c0
        /*0744*/ 	.short	0x0100
        /*0746*/ 	.byte	0x08
	.zero		1


	//   ....[20]....
        /*0748*/ 	.word	0x000008b0
        /*074c*/ 	.word	0x000000ff
        /*0750*/ 	.word	0x000334b8
        /*0754*/ 	.short	0x0100
        /*0756*/ 	.byte	0x08
	.zero		1


	//   ....[21]....
        /*0758*/ 	.word	0x000008c0
        /*075c*/ 	.word	0x000000ff
        /*0760*/ 	.word	0x000334c8
        /*0764*/ 	.short	0x0100
        /*0766*/ 	.byte	0x08
	.zero		1


	//   ....[22]....
        /*0768*/ 	.word	0x00001720
        /*076c*/ 	.word	0x000000ff
        /*0770*/ 	.word	0x00033400
        /*0774*/ 	.short	0x010a
        /*0776*/ 	.byte	0x28
	.zero		1


	//   ....[23]....
        /*0778*/ 	.word	0x000017a0
        /*077c*/ 	.word	0x000000ff
        /*0780*/ 	.word	0x00033430
        /*0784*/ 	.short	0x010a
        /*0786*/ 	.byte	0x28
	.zero		1


	//   ....[24]....
        /*0788*/ 	.word	0x00001830
        /*078c*/ 	.word	0x000000ff
        /*0790*/ 	.word	0x00033430
        /*0794*/ 	.short	0x010a
        /*0796*/ 	.byte	0x28
	.zero		1


	//   ....[25]....
        /*0798*/ 	.word	0x000049d0
        /*079c*/ 	.word	0x00000038
        /*07a0*/ 	.word	0x00000000
        /*07a4*/ 	.short	0x0101
        /*07a6*/ 	.byte	0x3f
	.zero		1


	//   ....[26]....
        /*07a8*/ 	.word	0x00005ba0
        /*07ac*/ 	.word	0x000000ff
        /*07b0*/ 	.word	0x00033430
        /*07b4*/ 	.short	0x010a
        /*07b6*/ 	.byte	0x06
	.zero		1


	//   ....[27]....
        /*07b8*/ 	.word	0x00005be0
        /*07bc*/ 	.word	0x000000ff
        /*07c0*/ 	.word	0x00033430
        /*07c4*/ 	.short	0x010a
        /*07c6*/ 	.byte	0x06
	.zero		1


	//   ....[28]....
        /*07c8*/ 	.word	0x00006840
        /*07cc*/ 	.word	0x000000ff
        /*07d0*/ 	.word	0x00033450
        /*07d4*/ 	.short	0x010a
        /*07d6*/ 	.byte	0x06
	.zero		1


	//   ....[29]....
        /*07d8*/ 	.word	0x00006880
        /*07dc*/ 	.word	0x000000ff
        /*07e0*/ 	.word	0x00033450
        /*07e4*/ 	.short	0x010a
        /*07e6*/ 	.byte	0x06
	.zero		1


	//   ....[30]....
        /*07e8*/ 	.word	0x000092d0
        /*07ec*/ 	.word	0x00000005
        /*07f0*/ 	.word	0x00000000
        /*07f4*/ 	.short	0x0101
        /*07f6*/ 	.byte	0x3f
	.zero		1


	//   ....[31]....
        /*07f8*/ 	.word	0x00009660
        /*07fc*/ 	.word	0x000000ff
        /*0800*/ 	.word	0x00000000
        /*0804*/ 	.short	0x0101
        /*0806*/ 	.byte	0x06
	.zero		1


	//   ....[32]....
        /*0808*/ 	.word	0x00009fa0
        /*080c*/ 	.word	0x000000ff
        /*0810*/ 	.word	0x00033430
        /*0814*/ 	.short	0x010a
        /*0816*/ 	.byte	0x06
	.zero		1


	//   ....[33]....
        /*0818*/ 	.word	0x00009fe0
        /*081c*/ 	.word	0x000000ff
        /*0820*/ 	.word	0x00033430
        /*0824*/ 	.short	0x010a
        /*0826*/ 	.byte	0x06
	.zero		1


	//   ....[34]....
        /*0828*/ 	.word	0x0000ac00
        /*082c*/ 	.word	0x000000ff
        /*0830*/ 	.word	0x00033450
        /*0834*/ 	.short	0x010a
        /*0836*/ 	.byte	0x06
	.zero		1


	//   ....[35]....
        /*0838*/ 	.word	0x0000ac40
        /*083c*/ 	.word	0x000000ff
        /*0840*/ 	.word	0x00033450
        /*0844*/ 	.short	0x010a
        /*0846*/ 	.byte	0x06
	.zero		1


	//   ....[36]....
        /*0848*/ 	.word	0x0000cb90
        /*084c*/ 	.word	0x00000005
        /*0850*/ 	.word	0x00000000
        /*0854*/ 	.short	0x0101
        /*0856*/ 	.byte	0x3f
	.zero		1


	//   ....[37]....
        /*0858*/ 	.word	0x0000cee0
        /*085c*/ 	.word	0x000000ff
        /*0860*/ 	.word	0x00000000
        /*0864*/ 	.short	0x0101
        /*0866*/ 	.byte	0x06
	.zero		1


	//   ....[38]....
        /*0868*/ 	.word	0x0000d740
        /*086c*/ 	.word	0x000000ff
        /*0870*/ 	.word	0x00033450
        /*0874*/ 	.short	0x010a
        /*0876*/ 	.byte	0x05
	.zero		1


	//   ....[39]....
        /*0878*/ 	.word	0x0000d780
        /*087c*/ 	.word	0x000000ff
        /*0880*/ 	.word	0x00033450
        /*0884*/ 	.short	0x010a
        /*0886*/ 	.byte	0x05
	.zero		1


	//   ....[40]....
        /*0888*/ 	.word	0x0000dd90
        /*088c*/ 	.word	0x000000ff
        /*0890*/ 	.word	0x00000000
        /*0894*/ 	.short	0x0101
        /*0896*/ 	.byte	0x04
	.zero		1


	//   ....[41]....
        /*0898*/ 	.word	0x0000fc10
        /*089c*/ 	.word	0x000000ff
        /*08a0*/ 	.word	0x00000000
        /*08a4*/ 	.short	0x0101
        /*08a6*/ 	.byte	0x04
	.zero		1


	//   ....[42]....
        /*08a8*/ 	.word	0x000123d0
        /*08ac*/ 	.word	0x000000ff
        /*08b0*/ 	.word	0x00033480
        /*08b4*/ 	.short	0x010a
        /*08b6*/ 	.byte	0x28
	.zero		1


	//   ....[43]....
        /*08b8*/ 	.word	0x00012600
        /*08bc*/ 	.word	0x000000ff
        /*08c0*/ 	.word	0x00033440
        /*08c4*/ 	.short	0x010a
        /*08c6*/ 	.byte	0x28
	.zero		1


	//   ....[44]....
        /*08c8*/ 	.word	0x00013190
        /*08cc*/ 	.word	0x000000ff
        /*08d0*/ 	.word	0x00033400
        /*08d4*/ 	.short	0x0107
        /*08d6*/ 	.byte	0x28
	.zero		1


	//   ....[45]....
        /*08d8*/ 	.word	0x00013200
        /*08dc*/ 	.word	0x000000ff
        /*08e0*/ 	.word	0x00033400
        /*08e4*/ 	.short	0x0101
        /*08e6*/ 	.byte	0x28
	.zero		1


	//   ....[46]....
        /*08e8*/ 	.word	0x00013220
        /*08ec*/ 	.word	0x000000ff
        /*08f0*/ 	.word	0x00033420
        /*08f4*/ 	.short	0x010a
        /*08f6*/ 	.byte	0x28
	.zero		1


	//   ....[47]....
        /*08f8*/ 	.word	0x00013540
        /*08fc*/ 	.word	0x00000006
        /*0900*/ 	.word	0x00033480
        /*0904*/ 	.short	0x010a
        /*0906*/ 	.byte	0x3f
	.zero		1


	//   ....[48]....
        /*0908*/ 	.word	0x00013960
        /*090c*/ 	.word	0x00000006
        /*0910*/ 	.word	0x00033440
        /*0914*/ 	.short	0x010a
        /*0916*/ 	.byte	0x3f
	.zero		1


	//   ....[49]....
        /*0918*/ 	.word	0x00013da0
        /*091c*/ 	.word	0x00000003
        /*0920*/ 	.word	0x00033470
        /*0924*/ 	.short	0x010a
        /*0926*/ 	.byte	0x3f
	.zero		1


	//   ....[50]....
        /*0928*/ 	.word	0x00013e10
        /*092c*/ 	.word	0x00000003
        /*0930*/ 	.word	0x00033460
        /*0934*/ 	.short	0x010a
        /*0936*/ 	.byte	0x3f
	.zero		1


	//   ....[51]....
        /*0938*/ 	.word	0x000148f0
        /*093c*/ 	.word	0x00000003
        /*0940*/ 	.word	0x00033450
        /*0944*/ 	.short	0x0101
        /*0946*/ 	.byte	0x3f
	.zero		1


	//   ....[52]....
        /*0948*/ 	.word	0x00014970
        /*094c*/ 	.word	0x00000003
        /*0950*/ 	.word	0x00000000
        /*0954*/ 	.short	0x0101
        /*0956*/ 	.byte	0x3f
	.zero		1


	//   ....[53]....
        /*0958*/ 	.word	0x00014aa0
        /*095c*/ 	.word	0x00000000
        /*0960*/ 	.word	0x00033470
        /*0964*/ 	.short	0x010a
        /*0966*/ 	.byte	0x3f
	.zero		1


	//   ....[54]....
        /*0968*/ 	.word	0x00014b10
        /*096c*/ 	.word	0x00000000
        /*0970*/ 	.word	0x00033460
        /*0974*/ 	.short	0x010a
        /*0976*/ 	.byte	0x3f
	.zero		1


	//   ....[55]....
        /*0978*/ 	.word	0x000155f0
        /*097c*/ 	.word	0x00000000
        /*0980*/ 	.word	0x00033450
        /*0984*/ 	.short	0x0101
        /*0986*/ 	.byte	0x3f
	.zero		1


	//   ....[56]....
        /*0988*/ 	.word	0x00015660
        /*098c*/ 	.word	0x00000002
        /*0990*/ 	.word	0x00000000
        /*0994*/ 	.short	0x0101
        /*0996*/ 	.byte	0x3f
	.zero		1


	//   ....[57]....
        /*0998*/ 	.word	0x00015710
        /*099c*/ 	.word	0x00000006
        /*09a0*/ 	.word	0x00033420
        /*09a4*/ 	.short	0x010a
        /*09a6*/ 	.byte	0x3f
	.zero		1


	//   ....[58]....
        /*09a8*/ 	.word	0x00015850
        /*09ac*/ 	.word	0x00000007
        /*09b0*/ 	.word	0x00000000
        /*09b4*/ 	.short	0x010a
        /*09b6*/ 	.byte	0x3f
	.zero		1


	//   ....[59]....
        /*09b8*/ 	.word	0x000158c0
        /*09bc*/ 	.word	0x00000005
        /*09c0*/ 	.word	0x00000000
        /*09c4*/ 	.short	0x010a
        /*09c6*/ 	.byte	0x3f
	.zero		1


	//   ....[60]....
        /*09c8*/ 	.word	0x00015910
        /*09cc*/ 	.word	0x00000005
        /*09d0*/ 	.word	0x00033460
        /*09d4*/ 	.short	0x010a
        /*09d6*/ 	.byte	0x3f
	.zero		1


	//   ....[61]....
        /*09d8*/ 	.word	0x00015960
        /*09dc*/ 	.word	0x00000003
        /*09e0*/ 	.word	0x00033460
        /*09e4*/ 	.short	0x010a
        /*09e6*/ 	.byte	0x3f
	.zero		1


	//   ....[62]....
        /*09e8*/ 	.word	0x000159a0
        /*09ec*/ 	.word	0x00000005
        /*09f0*/ 	.word	0x00033480
        /*09f4*/ 	.short	0x010a
        /*09f6*/ 	.byte	0x3f
	.zero		1


	//   ....[63]....
        /*09f8*/ 	.word	0x000159c0
        /*09fc*/ 	.word	0x00000003
        /*0a00*/ 	.word	0x00033480
        /*0a04*/ 	.short	0x010a
        /*0a06*/ 	.byte	0x3f
	.zero		1


	//   ....[64]....
        /*0a08*/ 	.word	0x00015a30
        /*0a0c*/ 	.word	0x00000003
        /*0a10*/ 	.word	0x00033400
        /*0a14*/ 	.short	0x010a
        /*0a16*/ 	.byte	0x3f
	.zero		1


	//   ....[65]....
        /*0a18*/ 	.word	0x00015a90
        /*0a1c*/ 	.word	0x00000005
        /*0a20*/ 	.word	0x00033430
        /*0a24*/ 	.short	0x010a
        /*0a26*/ 	.byte	0x3f
	.zero		1


	//   ....[66]....
        /*0a28*/ 	.word	0x00015af0
        /*0a2c*/ 	.word	0x0000000f
        /*0a30*/ 	.word	0x00033430
        /*0a34*/ 	.short	0x010a
        /*0a36*/ 	.byte	0x3f
	.zero		1


	//   ....[67]....
        /*0a38*/ 	.word	0x00015b50
        /*0a3c*/ 	.word	0x0000000e
        /*0a40*/ 	.word	0x00033450
        /*0a44*/ 	.short	0x010a
        /*0a46*/ 	.byte	0x3f
	.zero		1


	//   ....[68]....
        /*0a48*/ 	.word	0x00015bb0
        /*0a4c*/ 	.word	0x0000000d
        /*0a50*/ 	.word	0x00033430
        /*0a54*/ 	.short	0x010a
        /*0a56*/ 	.byte	0x3f
	.zero		1


	//   ....[69]....
        /*0a58*/ 	.word	0x00015c10
        /*0a5c*/ 	.word	0x0000000d
        /*0a60*/ 	.word	0x00033450
        /*0a64*/ 	.short	0x010a
        /*0a66*/ 	.byte	0x3f
	.zero		1


	//   ....[70]....
        /*0a68*/ 	.word	0x00015c70
        /*0a6c*/ 	.word	0x00000003
        /*0a70*/ 	.word	0x00033450
        /*0a74*/ 	.short	0x010a
        /*0a76*/ 	.byte	0x3f
	.zero		1


	//   ....[71]....
        /*0a78*/ 	.word	0x00015dd0
        /*0a7c*/ 	.word	0x00000003
        /*0a80*/ 	.word	0x00033480
        /*0a84*/ 	.short	0x010a
        /*0a86*/ 	.byte	0x3f
	.zero		1


	//   ....[72]....
        /*0a88*/ 	.word	0x00015e30
        /*0a8c*/ 	.word	0x00000003
        /*0a90*/ 	.word	0x00033440
        /*0a94*/ 	.short	0x010a
        /*0a96*/ 	.byte	0x3f
	.zero		1


	//   ....[73]....
        /*0a98*/ 	.word	0x00016440
        /*0a9c*/ 	.word	0x00000003
        /*0aa0*/ 	.word	0x00033420
        /*0aa4*/ 	.short	0x010a
        /*0aa6*/ 	.byte	0x3f
	.zero		1


	//   ....[74]....
        /*0aa8*/ 	.word	0x00016490
        /*0aac*/ 	.word	0x00000006
        /*0ab0*/ 	.word	0x00033480
        /*0ab4*/ 	.short	0x010a
        /*0ab6*/ 	.byte	0x3f
	.zero		1


	//   ....[75]....
        /*0ab8*/ 	.word	0x000164e0
        /*0abc*/ 	.word	0x00000006
        /*0ac0*/ 	.word	0x00033440
        /*0ac4*/ 	.short	0x010a
        /*0ac6*/ 	.byte	0x3f
	.zero		1


	//   ....[76]....
        /*0ac8*/ 	.word	0x00016530
        /*0acc*/ 	.word	0x00000003
        /*0ad0*/ 	.word	0x00033470
        /*0ad4*/ 	.short	0x010a
        /*0ad6*/ 	.byte	0x3f
	.zero		1


	//   ....[77]....
        /*0ad8*/ 	.word	0x00016580
        /*0adc*/ 	.word	0x00000003
        /*0ae0*/ 	.word	0x00033460
        /*0ae4*/ 	.short	0x010a
        /*0ae6*/ 	.byte	0x3f
	.zero		1


	//   ....[78]....
        /*0ae8*/ 	.word	0x000165d0
        /*0aec*/ 	.word	0x00000000
        /*0af0*/ 	.word	0x00033470
        /*0af4*/ 	.short	0x010a
        /*0af6*/ 	.byte	0x3f
	.zero		1


	//   ....[79]....
        /*0af8*/ 	.word	0x00016620
        /*0afc*/ 	.word	0x00000000
        /*0b00*/ 	.word	0x00033460
        /*0b04*/ 	.short	0x010a
        /*0b06*/ 	.byte	0x3f
	.zero		1


	//   ....[80]....
        /*0b08*/ 	.word	0x00016670
        /*0b0c*/ 	.word	0x00000006
        /*0b10*/ 	.word	0x00033420
        /*0b14*/ 	.short	0x010a
        /*0b16*/ 	.byte	0x3f
	.zero		1


	//   ....[81]....
        /*0b18*/ 	.word	0x000166c0
        /*0b1c*/ 	.word	0x00000007
        /*0b20*/ 	.word	0x00000000
        /*0b24*/ 	.short	0x010a
        /*0b26*/ 	.byte	0x3f
	.zero		1


	//   ....[82]....
        /*0b28*/ 	.word	0x00016710
        /*0b2c*/ 	.word	0x00000005
        /*0b30*/ 	.word	0x00000000
        /*0b34*/ 	.short	0x010a
        /*0b36*/ 	.byte	0x3f
	.zero		1


	//   ....[83]....
        /*0b38*/ 	.word	0x00016760
        /*0b3c*/ 	.word	0x00000005
        /*0b40*/ 	.word	0x00033460
        /*0b44*/ 	.short	0x010a
        /*0b46*/ 	.byte	0x3f
	.zero		1


	//   ....[84]....
        /*0b48*/ 	.word	0x000167b0
        /*0b4c*/ 	.word	0x00000003
        /*0b50*/ 	.word	0x00033460
        /*0b54*/ 	.short	0x010a
        /*0b56*/ 	.byte	0x3f
	.zero		1


	//   ....[85]....
        /*0b58*/ 	.word	0x00016800
        /*0b5c*/ 	.word	0x00000005
        /*0b60*/ 	.word	0x00033480
        /*0b64*/ 	.short	0x010a
        /*0b66*/ 	.byte	0x3f
	.zero		1


	//----- nvinfo : EIATTR_NUM_MBARRIERS
	.align		4
.L_785:
        /*0b68*/ 	.byte	0x03, 0x38
        /*0b6a*/ 	.short	0x0016


	//----- nvinfo : EIATTR_EXIT_INSTR_OFFSETS
	.align		4
        /*0b6c*/ 	.byte	0x04, 0x1c
        /*0b6e*/ 	.short	(.L_787 - .L_786)


	//   ....[0]....
.L_786:
        /*0b70*/ 	.word	0x00015a10


	//----- nvinfo : EIATTR_MAX_THREADS
	.align		4
.L_787:
        /*0b74*/ 	.byte	0x04, 0x05
        /*0b76*/ 	.short	(.L_789 - .L_788)
.L_788:
        /*0b78*/ 	.word	0x00000180
        /*0b7c*/ 	.word	0x00000001
        /*0b80*/ 	.word	0x00000001


	//----- nvinfo : EIATTR_CRS_STACK_SIZE
	.align		4
.L_789:
        /*0b84*/ 	.byte	0x04, 0x1e
        /*0b86*/ 	.short	(.L_791 - .L_790)
.L_790:
        /*0b88*/ 	.word	0x00000000


	//----- nvinfo : EIATTR_CBANK_PARAM_SIZE
	.align		4
.L_791:
        /*0b8c*/ 	.byte	0x03, 0x19
        /*0b8e*/ 	.short	0x0a70


	//----- nvinfo : EIATTR_PARAM_CBANK
	.align		4
        /*0b90*/ 	.byte	0x04, 0x0a
        /*0b92*/ 	.short	(.L_793 - .L_792)
	.align		4
.L_792:
        /*0b94*/ 	.word	index@(.nv.constant0._ZN7cutlass13device_kernelIN5flash11enable_sm90INS1_16FlashAttnFwdSm90INS1_25CollectiveMainloopFwdSm90ILi2EN4cute5tupleIJNS5_1CILi1EEES8_S8_EEENS6_IJNS7_ILi128EEENS7_ILi160EEENS7_ILi192EEEEEELi192ENS_12float_e4m3_tEfNS_4arch4Sm90ELb1ELb0ELb1ELb0ELb0ELb0ELb0ELb1ELb1ELb1ELb1ELb0EEENS1_21CollectiveEpilogueFwdINS6_IJSA_SC_SB_EEES9_NS_10bfloat16_tESG_Li256ELb0ELb1ELb1ELb1EEENS1_19SingleTileSchedulerILb0ELb1ELb1ELi128EEEEEEEEEvNT_6ParamsE)
        /*0b98*/ 	.short	0x0210
        /*0b9a*/ 	.short	0x0a70


	//----- nvinfo : EIATTR_SW_WAR
	.align		4
.L_793:
        /*0b9c*/ 	.byte	0x04, 0x36
        /*0b9e*/ 	.short	(.L_795 - .L_794)
.L_794:
        /*0ba0*/ 	.word	0x00000008
.L_795:


//--------------------- .nv.info._ZN7cutlass13device_kernelIN5flash11enable_sm90INS1_16FlashAttnFwdSm90INS1_25CollectiveMainloopFwdSm90ILi2EN4cute5tupleIJNS5_1CILi1EEES8_S8_EEENS6_IJNS7_ILi128EEENS7_ILi160EEENS7_ILi192EEEEEELi192ENS_12float_e4m3_tEfNS_4arch4Sm90ELb1ELb0ELb1ELb1ELb0ELb0ELb0ELb1ELb1ELb1ELb1ELb0EEENS1_21CollectiveEpilogueFwdINS6_IJSA_SC_SB_EEES9_NS_10bfloat16_tESG_Li256ELb1ELb1ELb1ELb1EEENS1_36VarlenDynamicPersistentTileSchedulerILi128ELi160ELi256ELi128ELb1ELb1ELb1ELb1ELb1ELb1EEEEEEEEEvNT_6ParamsE --------------------------
	.section	.nv.info._ZN7cutlass13device_kernelIN5flash11enable_sm90INS1_16FlashAttnFwdSm90INS1_25CollectiveMainloopFwdSm90ILi2EN4cute5tupleIJNS5_1CILi1EEES8_S8_EEENS6_IJNS7_ILi128EEENS7_ILi160EEENS7_ILi192EEEEEELi192ENS_12float_e4m3_tEfNS_4arch4Sm90ELb1ELb0ELb1ELb1ELb0ELb0ELb0ELb1ELb1ELb1ELb1ELb0EEENS1_21CollectiveEpilogueFwdINS6_IJSA_SC_SB_EEES9_NS_10bfloat16_tESG_Li256ELb1ELb1ELb1ELb1EEENS1_36VarlenDynamicPersistentTileSchedulerILi128ELi160ELi256ELi128ELb1ELb1ELb1ELb1ELb1ELb1EEEEEEEEEvNT_6ParamsE,"",@"SHT_CUDA_INFO"
	.sectionflags	@""
	.align	4


	//----- nvinfo : EIATTR_CUDA_API_VERSION
	.align		4
        /*0000*/ 	.byte	0x04, 0x37
        /*0002*/ 	.short	(.L_797 - .L_796)
.L_796:
        /*0004*/ 	.word	0x00000082


	//----- nvinfo : EIATTR_KPARAM_INFO
	.align		4
.L_797:
        /*0008*/ 	.byte	0x04, 0x17
        /*000a*/ 	.short	(.L_799 - .L_798)
.L_798:
        /*000c*/ 	.word	0x00000000
        /*0010*/ 	.short	0x0000
        /*0012*/ 	.short	0x0070
        /*0014*/ 	.byte	0x00, 0xf0, 0x01, 0x2a


	//----- nvinfo : EIATTR_SPARSE_MMA_MASK
	.align		4
.L_799:
        /*0018*/ 	.byte	0x03, 0x50
        /*001a*/ 	.short	0x0000


	//----- nvinfo : EIATTR_MAXREG_COUNT
	.align		4
        /*001c*/ 	.byte	0x03, 0x1b
        /*001e*/ 	.short	0x00a8


	//----- nvinfo : EIATTR_NUM_BARRIERS
	.align		4
        /*0020*/ 	.byte	0x02, 0x4c
        /*0022*/ 	.byte	0x10
	.zero		1


	//----- nvinfo : EIATTR_EXTERNS
	.align		4
        /*0024*/ 	.byte	0x04, 0x0f
        /*0026*/ 	.short	(.L_801 - .L_800)


	//   ....[0]....
	.align		4
.L_800:
        /*0028*/ 	.word	index@(__assertfail)


	//----- nvinfo : EIATTR_ANNOTATIONS
	.align		4
.L_801:
        /*002c*/ 	.byte	0x04, 0x55
        /*002e*/ 	.short	(.L_803 - .L_802)


	//   ....[0]....
.L_802:
        /* <DEDUP_REMOVED lines=49> */


	//----- nvinfo : EIATTR_MERCURY_ISA_VERSION
	.align		4
.L_803:
        /*0328*/ 	.byte	0x03, 0x5f
        /*032a*/ 	.short	0x0101


	//----- nvinfo : EIATTR_UNUSED_LOAD_BYTE_OFFSET
	.align		4
        /*032c*/ 	.byte	0x04, 0x44
        /*032e*/ 	.short	(.L_805 - .L_804)


	//   ....[0]....
.L_804:
        /*0330*/ 	.word	0x00000a40
        /*0334*/ 	.word	0x0000fff0


	//   ....[1]....
        /*0338*/ 	.word	0x0000ed50
        /*033c*/ 	.word	0x0000fff0


	//----- nvinfo : EIATTR_INT_WARP_WIDE_INSTR_OFFSETS
	.align		4
.L_805:
        /*0340*/ 	.byte	0x04, 0x31
        /*0342*/ 	.short	(.L_807 - .L_806)


	//   ....[0]....
.L_806:
        /*0344*/ 	.word	0x00000130


	//   ....[1]....
        /*0348*/ 	.word	0x00000170


	//   ....[2]....
        /*034c*/ 	.word	0x000001e0


	//   ....[3]....
        /*0350*/ 	.word	0x000158e0


	//   ....[4]....
        /*0354*/ 	.word	0x00015970


	//   ....[5]....
        /*0358*/ 	.word	0x00018af0


	//   ....[6]....
        /*035c*/ 	.word	0x00018b80


	//----- nvinfo : EIATTR_COOP_GROUP_MASK_REGIDS
	.align		4
.L_807:
        /*0360*/ 	.byte	0x04, 0x29
        /*0362*/ 	.short	(.L_809 - .L_808)


	//   ....[0]....
.L_808:
        /*0364*/ 	.word	0xffffffff


	//   ....[1]....
        /*0368*/ 	.word	0xffffffff


	//   ....[2]....
        /*036c*/ 	.word	0xffffffff


	//   ....[3]....
        /*0370*/ 	.word	0xffffffff


	//   ....[4]....
        /*0374*/ 	.word	0xffffffff


	//   ....[5]....
        /*0378*/ 	.word	0xffffffff


	//   ....[6]....
        /*037c*/ 	.word	0xffffffff


	//   ....[7]....
        /*0380*/ 	.word	0xffffffff


	//   ....[8]....
        /*0384*/ 	.word	0xffffffff


	//   ....[9]....
        /*0388*/ 	.word	0xffffffff


	//   ....[10]....
        /*038c*/ 	.word	0xffffffff


	//   ....[11]....
        /*0390*/ 	.word	0xffffffff


	//   ....[12]....
        /*0394*/ 	.word	0xffffffff


	//   ....[13]....
        /*0398*/ 	.word	0xffffffff


	//   ....[14]....
        /*039c*/ 	.word	0xffffffff


	//   ....[15]....
        /*03a0*/ 	.word	0xffffffff


	//   ....[16]....
        /*03a4*/ 	.word	0xffffffff


	//   ....[17]....
        /*03a8*/ 	.word	0xffffffff


	//   ....[18]....
        /*03ac*/ 	.word	0xffffffff


	//   ....[19]....
        /*03b0*/ 	.word	0xffffffff


	//   ....[20]....
        /*03b4*/ 	.word	0xffffffff


	//   ....[21]....
        /*03b8*/ 	.word	0xffffffff


	//   ....[22]....
        /*03bc*/ 	.word	0xffffffff


	//   ....[23]....
        /*03c0*/ 	.word	0xffffffff


	//   ....[24]....
        /*03c4*/ 	.word	0xffffffff


	//   ....[25]....
        /*03c8*/ 	.word	0xffffffff


	//   ....[26]....
        /*03cc*/ 	.word	0xffffffff


	//   ....[27]....
        /*03d0*/ 	.word	0xffffffff


	//   ....[28]....
        /*03d4*/ 	.word	0xffffffff


	//   ....[29]....
        /*03d8*/ 	.word	0xffffffff


	//   ....[30]....
        /*03dc*/ 	.word	0xffffffff


	//   ....[31]....
        /*03e0*/ 	.word	0xffffffff


	//   ....[32]....
        /*03e4*/ 	.word	0xffffffff


	//   ....[33]....
        /*03e8*/ 	.word	0xffffffff


	//   ....[34]....
        /*03ec*/ 	.word	0xffffffff


	//   ....[35]....
        /*03f0*/ 	.word	0xffffffff


	//   ....[36]....
        /*03f4*/ 	.word	0xffffffff


	//   ....[37]....
        /*03f8*/ 	.word	0xffffffff


	//   ....[38]....
        /*03fc*/ 	.word	0xffffffff


	//   ....[39]....
        /*0400*/ 	.word	0xffffffff


	//   ....[40]....
        /*0404*/ 	.word	0xffffffff


	//   ....[41]....
        /*0408*/ 	.word	0xffffffff


	//   ....[42]....
        /*040c*/ 	.word	0xffffffff


	//   ....[43]....
        /*0410*/ 	.word	0xffffffff


	//   ....[44]....
        /*0414*/ 	.word	0xffffffff


	//   ....[45]....
        /*0418*/ 	.word	0xffffffff


	//   ....[46]....
        /*041c*/ 	.word	0xffffffff


	//   ....[47]....
        /*0420*/ 	.word	0xffffffff


	//   ....[48]....
        /*0424*/ 	.word	0xffffffff


	//   ....[49]....
        /*0428*/ 	.word	0xffffffff


	//   ....[50]....
        /*042c*/ 	.word	0xffffffff


	//   ....[51]....
        /*0430*/ 	.word	0xffffffff


	//   ....[52]....
        /*0434*/ 	.word	0xffffffff


	//   ....[53]....
        /*0438*/ 	.word	0xffffffff


	//   ....[54]....
        /*043c*/ 	.word	0xffffffff


	//   ....[55]....
        /*0440*/ 	.word	0xffffffff


	//   ....[56]....
        /*0444*/ 	.word	0xffffffff


	//   ....[57]....
        /*0448*/ 	.word	0xffffffff


	//   ....[58]....
        /*044c*/ 	.word	0xffffffff


	//   ....[59]....
        /*0450*/ 	.word	0xffffffff


	//   ....[60]....
        /*0454*/ 	.word	0xffffffff


	//   ....[61]....
        /*0458*/ 	.word	0xffffffff


	//   ....[62]....
        /*045c*/ 	.word	0xffffffff


	//   ....[63]....
        /*0460*/ 	.word	0xffffffff


	//   ....[64]....
        /*0464*/ 	.word	0xffffffff


	//   ....[65]....
        /*0468*/ 	.word	0xffffffff


	//   ....[66]....
        /*046c*/ 	.word	0xffffffff


	//   ....[67]....
        /*0470*/ 	.word	0xffffffff


	//   ....[68]....
        /*0474*/ 	.word	0xffffffff


	//   ....[69]....
        /*0478*/ 	.word	0xffffffff


	//   ....[70]....
        /*047c*/ 	.word	0xffffffff


	//   ....[71]....
        /*0480*/ 	.word	0xffffffff


	//   ....[72]....
        /*0484*/ 	.word	0xffffffff


	//   ....[73]....
        /*0488*/ 	.word	0xffffffff


	//   ....[74]....
        /*048c*/ 	.word	0xffffffff


	//   ....[75]....
        /*0490*/ 	.word	0xffffffff


	//   ....[76]....
        /*0494*/ 	.word	0xffffffff


	//   ....[77]....
        /*0498*/ 	.word	0xffffffff


	//   ....[78]....
        /*049c*/ 	.word	0xffffffff


	//   ....[79]....
        /*04a0*/ 	.word	0xffffffff


	//   ....[80]....
        /*04a4*/ 	.word	0xffffffff


	//   ....[81]....
        /*04a8*/ 	.word	0xffffffff


	//   ....[82]....
        /*04ac*/ 	.word	0xffffffff


	//   ....[83]....
        /*04b0*/ 	.word	0xffffffff


	//   ....[84]....
        /*04b4*/ 	.word	0xffffffff


	//   ....[85]....
        /*04b8*/ 	.word	0xffffffff


	//   ....[86]....
        /*04bc*/ 	.word	0xffffffff


	//   ....[87]....
        /*04c0*/ 	.word	0xffffffff


	//   ....[88]....
        /*04c4*/ 	.word	0xffffffff


	//   ....[89]....
        /*04c8*/ 	.word	0xffffffff


	//   ....[90]....
        /*04cc*/ 	.word	0xffffffff


	//   ....[91]....
        /*04d0*/ 	.word	0xffffffff


	//   ....[92]....
        /*04d4*/ 	.word	0xffffffff


	//   ....[93]....
        /*04d8*/ 	.word	0xffffffff


	//   ....[94]....
        /*04dc*/ 	.word	0xffffffff


	//   ....[95]....
        /*04e0*/ 	.word	0xffffffff


	//   ....[96]....
        /*04e4*/ 	.word	0xffffffff


	//   ....[97]....
        /*04e8*/ 	.word	0xffffffff


	//   ....[98]....
        /*04ec*/ 	.word	0xffffffff


	//   ....[99]....
        /*04f0*/ 	.word	0xffffffff


	//   ....[100]....
        /*04f4*/ 	.word	0xffffffff


	//   ....[101]....
        /*04f8*/ 	.word	0xffffffff


	//   ....[102]....
        /*04fc*/ 	.word	0xffffffff


	//   ....[103]....
        /*0500*/ 	.word	0xffffffff


	//   ....[104]....
        /*0504*/ 	.word	0xffffffff


	//   ....[105]....
        /*0508*/ 	.word	0xffffffff


	//   ....[106]....
        /*050c*/ 	.word	0xffffffff


	//   ....[107]....
        /*0510*/ 	.word	0xffffffff


	//   ....[108]....
        /*0514*/ 	.word	0xffffffff


	//   ....[109]....
        /*0518*/ 	.word	0xffffffff


	//   ....[110]....
        /*051c*/ 	.word	0xffffffff


	//   ....[111]....
        /*0520*/ 	.word	0xffffffff


	//   ....[112]....
        /*0524*/ 	.word	0xffffffff


	//   ....[113]....
        /*0528*/ 	.word	0xffffffff


	//   ....[114]....
        /*052c*/ 	.word	0xffffffff


	//   ....[115]....
        /*0530*/ 	.word	0xffffffff


	//   ....[116]....
        /*0534*/ 	.word	0xffffffff


	//   ....[117]....
        /*0538*/ 	.word	0xffffffff


	//   ....[118]....
        /*053c*/ 	.word	0xffffffff


	//   ....[119]....
        /*0540*/ 	.word	0xffffffff


	//   ....[120]....
        /*0544*/ 	.word	0xffffffff


	//   ....[121]....
        /*0548*/ 	.word	0xffffffff


	//   ....[122]....
        /*054c*/ 	.word	0xffffffff


	//   ....[123]....
        /*0550*/ 	.word	0xffffffff


	//   ....[124]....
        /*0554*/ 	.word	0xffffffff


	//   ....[125]....
        /*0558*/ 	.word	0xffffffff


	//   ....[126]....
        /*055c*/ 	.word	0xffffffff


	//   ....[127]....
        /*0560*/ 	.word	0xffffffff


	//   ....[128]....
        /*0564*/ 	.word	0xffffffff


	//   ....[129]....
        /*0568*/ 	.word	0xffffffff


	//   ....[130]....
        /*056c*/ 	.word	0xffffffff


	//   ....[131]....
        /*0570*/ 	.word	0xffffffff


	//   ....[132]....
        /*0574*/ 	.word	0xffffffff


	//   ....[133]....
        /*0578*/ 	.word	0xffffffff


	//   ....[134]....
        /*057c*/ 	.word	0xffffffff


	//   ....[135]....
        /*0580*/ 	.word	0xffffffff


	//   ....[136]....
        /*0584*/ 	.word	0xffffffff


	//   ....[137]....
        /*0588*/ 	.word	0xffffffff


	//   ....[138]....
        /*058c*/ 	.word	0xffffffff


	//   ....[139]....
        /*0590*/ 	.word	0xffffffff


	//   ....[140]....
        /*0594*/ 	.word	0xffffffff


	//   ....[141]....
        /*0598*/ 	.word	0xffffffff


	//   ....[142]....
        /*059c*/ 	.word	0xffffffff


	//   ....[143]....
        /*05a0*/ 	.word	0xffffffff


	//   ....[144]....
        /*05a4*/ 	.word	0xffffffff


	//   ....[145]....
        /*05a8*/ 	.word	0xffffffff


	//   ....[146]....
        /*05ac*/ 	.word	0xffffffff


	//   ....[147]....
        /*05b0*/ 	.word	0xffffffff


	//   ....[148]....
        /*05b4*/ 	.word	0xffffffff


	//   ....[149]....
        /*05b8*/ 	.word	0xffffffff


	//   ....[150]....
        /*05bc*/ 	.word	0xffffffff


	//   ....[151]....
        /*05c0*/ 	.word	0xffffffff


	//   ....[152]....
        /*05c4*/ 	.word	0xffffffff


	//   ....[153]....
        /*05c8*/ 	.word	0xffffffff


	//   ....[154]....
        /*05cc*/ 	.word	0xffffffff


	//   ....[155]....
        /*05d0*/ 	.word	0xffffffff


	//   ....[156]....
        /*05d4*/ 	.word	0xffffffff


	//   ....[157]....
        /*05d8*/ 	.word	0xffffffff


	//   ....[158]....
        /*05dc*/ 	.word	0xffffffff


	//   ....[159]....
        /*05e0*/ 	.word	0xffffffff


	//   ....[160]....
        /*05e4*/ 	.word	0xffffffff


	//   ....[161]....
        /*05e8*/ 	.word	0xffffffff


	//   ....[162]....
        /*05ec*/ 	.word	0xffffffff


	//   ....[163]....
        /*05f0*/ 	.word	0xffffffff


	//   ....[164]....
        /*05f4*/ 	.word	0xffffffff


	//   ....[165]....
        /*05f8*/ 	.word	0xffffffff


	//   ....[166]....
        /*05fc*/ 	.word	0xffffffff


	//   ....[167]....
        /*0600*/ 	.word	0xffffffff


	//   ....[168]....
        /*0604*/ 	.word	0xffffffff


	//   ....[169]....
        /*0608*/ 	.word	0xffffffff


	//   ....[170]....
        /*060c*/ 	.word	0xffffffff


	//   ....[171]....
        /*0610*/ 	.word	0xffffffff


	//   ....[172]....
        /*0614*/ 	.word	0xffffffff


	//   ....[173]....
        /*0618*/ 	.word	0xffffffff


	//   ....[174]....
        /*061c*/ 	.word	0xffffffff


	//   ....[175]....
        /*0620*/ 	.word	0xffffffff


	//   ....[176]....
        /*0624*/ 	.word	0xffffffff


	//   ....[177]....
        /*0628*/ 	.word	0xffffffff


	//   ....[178]....
        /*062c*/ 	.word	0xffffffff


	//   ....[179]....
        /*0630*/ 	.word	0xffffffff


	//   ....[180]....
        /*0634*/ 	.word	0xffffffff


	//   ....[181]....
        /*0638*/ 	.word	0xffffffff


	//   ....[182]....
        /*063c*/ 	.word	0xffffffff


	//   ....[183]....
        /*0640*/ 	.word	0xffffffff


	//   ....[184]....
        /*0644*/ 	.word	0xffffffff


	//   ....[185]....
        /*0648*/ 	.word	0xffffffff


	//   ....[186]....
        /*064c*/ 	.word	0xffffffff


	//   ....[187]....
        /*0650*/ 	.word	0xffffffff


	//   ....[188]....
        /*0654*/ 	.word	0xffffffff


	//   ....[189]....
        /*0658*/ 	.word	0xffffffff


	//   ....[190]....
        /*065c*/ 	.word	0xffffffff


	//   ....[191]....
        /*0660*/ 	.word	0xffffffff


	//   ....[192]....
        /*0664*/ 	.word	0xffffffff


	//   ....[193]....
        /*0668*/ 	.word	0x0500000f


	//   ....[194]....
        /*066c*/ 	.word	0x0500000f


	//   ....[195]....
        /*0670*/ 	.word	0x0500000f


	//   ....[196]....
        /*0674*/ 	.word	0x0500000f


	//   ....[197]....
        /*0678*/ 	.word	0x0500000f


	//   ....[198]....
        /*067c*/ 	.word	0x0500000f


	//   ....[199]....
        /*0680*/ 	.word	0x0500000f


	//   ....[200]....
        /*0684*/ 	.word	0x0500000f


	//   ....[201]....
        /*0688*/ 	.word	0x0500000f


	//   ....[202]....
        /*068c*/ 	.word	0x0500000f


	//----- nvinfo : EIATTR_COOP_GROUP_INSTR_OFFSETS
	.align		4
.L_809:
        /*0690*/ 	.byte	0x04, 0x28
        /*0692*/ 	.short	(.L_811 - .L_810)


	//   ....[0]....
.L_810:
        /*0694*/ 	.word	0x00000070


	//   ....[1]....
        /*0698*/ 	.word	0x00000140


	//   ....[2]....
        /*069c*/ 	.word	0x00000190


	//   ....[3]....
        /*06a0*/ 	.word	0x000003c0


	//   ....[4]....
        /*06a4*/ 	.word	0x00000520


	//   ....[5]....
        /*06a8*/ 	.word	0x00000640


	//   ....[6]....
        /*06ac*/ 	.word	0x000007a0


	//   ....[7]....
        /*06b0*/ 	.word	0x00001e50


	//   ....[8]....
        /*06b4*/ 	.word	0x00003440


	//   ....[9]....
        /*06b8*/ 	.word	0x00003470


	//   ....[10]....
        /*06bc*/ 	.word	0x000041e0


	//   ....[11]....
        /*06c0*/ 	.word	0x000042e0


	//   ....[12]....
        /*06c4*/ 	.word	0x00004e40


	//   ....[13]....
        /*06c8*/ 	.word	0x00004eb0


	//   ....[14]....
        /*06cc*/ 	.word	0x00007c80


	//   ....[15]....
        /*06d0*/ 	.word	0x00008580


	//   ....[16]....
        /*06d4*/ 	.word	0x000085a0


	//   ....[17]....
        /*06d8*/ 	.word	0x00008620


	//   ....[18]....
        /*06dc*/ 	.word	0x00009110


	//   ....[19]....
        /*06e0*/ 	.word	0x00009190


	//   ....[20]....
        /*06e4*/ 	.word	0x0000c620


	//   ....[21]....
        /*06e8*/ 	.word	0x0000c650


	//   ....[22]....
        /*06ec*/ 	.word	0x0000c6b0


	//   ....[23]....
        /*06f0*/ 	.word	0x0000c6c0


	//   ....[24]....
        /*06f4*/ 	.word	0x0000e3e0


	//   ....[25]....
        /*06f8*/ 	.word	0x0000e3f0


	//   ....[26]....
        /*06fc*/ 	.word	0x0000e420


	//   ....[27]....
        /*0700*/ 	.word	0x0000e430


	//   ....[28]....
        /*0704*/ 	.word	0x0000f880


	//   ....[29]....
        /*0708*/ 	.word	0x0000f8c0


	//   ....[30]....
        /*070c*/ 	.word	0x0000f8f0


	//   ....[31]....
        /*0710*/ 	.word	0x0000f910


	//   ....[32]....
        /*0714*/ 	.word	0x0000f930


	//   ....[33]....
        /*0718*/ 	.word	0x0000f950


	//   ....[34]....
        /*071c*/ 	.word	0x0000f970


	//   ....[35]....
        /*0720*/ 	.word	0x0000f990


	//   ....[36]....
        /*0724*/ 	.word	0x0000f9b0


	//   ....[37]....
        /*0728*/ 	.word	0x0000f9d0


	//   ....[38]....
        /*072c*/ 	.word	0x0000f9e0


	//   ....[39]....
        /*0730*/ 	.word	0x0000f9f0


	//   ....[40]....
        /*0734*/ 	.word	0x0000fa00


	//   ....[41]....
        /*0738*/ 	.word	0x0000fa10


	//   ....[42]....
        /*073c*/ 	.word	0x0000fa20


	//   ....[43]....
        /*0740*/ 	.word	0x0000fa30


	//   ....[44]....
        /*0744*/ 	.word	0x0000fa40


	//   ....[45]....
        /*0748*/ 	.word	0x0000fa50


	//   ....[46]....
        /*074c*/ 	.word	0x0000fa60


	//   ....[47]....
        /*0750*/ 	.word	0x0000fa70


	//   ....[48]....
        /*0754*/ 	.word	0x0000fa80


	//   ....[49]....
        /*0758*/ 	.word	0x0000fa90


	//   ....[50]....
        /*075c*/ 	.word	0x0000faa0


	//   ....[51]....
        /*0760*/ 	.word	0x0000fab0


	//   ....[52]....
        /*0764*/ 	.word	0x0000fac0


	//   ....[53]....
        /*0768*/ 	.word	0x0000fad0


	//   ....[54]....
        /*076c*/ 	.word	0x0000fae0


	//   ....[55]....
        /*0770*/ 	.word	0x0000faf0


	//   ....[56]....
        /*0774*/ 	.word	0x0000fb00


	//   ....[57]....
        /*0778*/ 	.word	0x0000fb10


	//   ....[58]....
        /*077c*/ 	.word	0x0000fb20


	//   ....[59]....
        /*0780*/ 	.word	0x0000fb30


	//   ....[60]....
        /*0784*/ 	.word	0x0000fb40


	//   ....[61]....
        /*0788*/ 	.word	0x0000fb50


	//   ....[62]....
        /*078c*/ 	.word	0x0000fb60


	//   ....[63]....
        /*0790*/ 	.word	0x0000fb70


	//   ....[64]....
        /*0794*/ 	.word	0x0000fb80


	//   ....[65]....
        /*0798*/ 	.word	0x0000fb90


	//   ....[66]....
        /*079c*/ 	.word	0x0000fba0


	//   ....[67]....
        /*07a0*/ 	.word	0x0000fbb0


	//   ....[68]....
        /*07a4*/ 	.word	0x0000fbc0


	//   ....[69]....
        /*07a8*/ 	.word	0x0000fbd0


	//   ....[70]....
        /*07ac*/ 	.word	0x0000fbe0


	//   ....[71]....
        /*07b0*/ 	.word	0x0000fbf0


	//   ....[72]....
        /*07b4*/ 	.word	0x0000fc00


	//   ....[73]....
        /*07b8*/ 	.word	0x0000fc10


	//   ....[74]....
        /*07bc*/ 	.word	0x0000fc20


	//   ....[75]....
        /*07c0*/ 	.word	0x0000fc30


	//   ....[76]....
        /*07c4*/ 	.word	0x0000fc40


	//   ....[77]....
        /*07c8*/ 	.word	0x0000fc50


	//   ....[78]....
        /*07cc*/ 	.word	0x0000fc60


	//   ....[79]....
        /*07d0*/ 	.word	0x0000fc70


	//   ....[80]....
        /*07d4*/ 	.word	0x0000fc80


	//   ....[81]....
        /*07d8*/ 	.word	0x0000fc90


	//   ....[82]....
        /*07dc*/ 	.word	0x0000fca0


	//   ....[83]....
        /*07e0*/ 	.word	0x0000fcb0


	//   ....[84]....
        /*07e4*/ 	.word	0x0000fcc0


	//   ....[85]....
        /*07e8*/ 	.word	0x0000fcd0


	//   ....[86]....
        /*07ec*/ 	.word	0x0000fce0


	//   ....[87]....
        /*07f0*/ 	.word	0x0000fcf0


	//   ....[88]....
        /*07f4*/ 	.word	0x0000fd00


	//   ....[89]....
        /*07f8*/ 	.word	0x0000fd10


	//   ....[90]....
        /*07fc*/ 	.word	0x0000fd20


	//   ....[91]....
        /*0800*/ 	.word	0x0000fd30


	//   ....[92]....
        /*0804*/ 	.word	0x0000fd40


	//   ....[93]....
        /*0808*/ 	.word	0x0000fd50


	//   ....[94]....
        /*080c*/ 	.word	0x0000fd60


	//   ....[95]....
        /*0810*/ 	.word	0x0000fd70


	//   ....[96]....
        /*0814*/ 	.word	0x0000fd80


	//   ....[97]....
        /*0818*/ 	.word	0x0000fd90


	//   ....[98]....
        /*081c*/ 	.word	0x0000fda0


	//   ....[99]....
        /*0820*/ 	.word	0x0000fdb0


	//   ....[100]....
        /*0824*/ 	.word	0x0000fdc0


	//   ....[101]....
        /*0828*/ 	.word	0x0000fdd0


	//   ....[102]....
        /*082c*/ 	.word	0x0000fde0


	//   ....[103]....
        /*0830*/ 	.word	0x0000fdf0


	//   ....[104]....
        /*0834*/ 	.word	0x0000fe00


	//   ....[105]....
        /*0838*/ 	.word	0x0000fe10


	//   ....[106]....
        /*083c*/ 	.word	0x0000fe20


	//   ....[107]....
        /*0840*/ 	.word	0x0000fe30


	//   ....[108]....
        /*0844*/ 	.word	0x0000fe40


	//   ....[109]....
        /*0848*/ 	.word	0x0000fe50


	//   ....[110]....
        /*084c*/ 	.word	0x0000fe60


	//   ....[111]....
        /*0850*/ 	.word	0x0000fe70


	//   ....[112]....
        /*0854*/ 	.word	0x0000fe80


	//   ....[113]....
        /*0858*/ 	.word	0x0000fe90


	//   ....[114]....
        /*085c*/ 	.word	0x0000fea0


	//   ....[115]....
        /*0860*/ 	.word	0x0000feb0


	//   ....[116]....
        /*0864*/ 	.word	0x0000fec0


	//   ....[117]....
        /*0868*/ 	.word	0x0000fed0


	//   ....[118]....
        /*086c*/ 	.word	0x0000fee0


	//   ....[119]....
        /*0870*/ 	.word	0x0000fef0


	//   ....[120]....
        /*0874*/ 	.word	0x0000ff00


	//   ....[121]....
        /*0878*/ 	.word	0x0000ff10


	//   ....[122]....
        /*087c*/ 	.word	0x0000ff20


	//   ....[123]....
        /*0880*/ 	.word	0x0000ff30


	//   ....[124]....
        /*0884*/ 	.word	0x00010de0


	//   ....[125]....
        /*0888*/ 	.word	0x00010df0


	//   ....[126]....
        /*088c*/ 	.word	0x00010e00


	//   ....[127]....
        /*0890*/ 	.word	0x00010e10


	//   ....[128]....
        /*0894*/ 	.word	0x000116f0


	//   ....[129]....
        /*0898*/ 	.word	0x00011710


	//   ....[130]....
        /*089c*/ 	.word	0x00011840


	//   ....[131]....
        /*08a0*/ 	.word	0x00011860


	//   ....[132]....
        /*08a4*/ 	.word	0x00011960


	//   ....[133]....
        /*08a8*/ 	.word	0x00011980


	//   ....[134]....
        /*08ac*/ 	.word	0x00011a90


	//   ....[135]....
        /*08b0*/ 	.word	0x00011ab0


	//   ....[136]....
        /*08b4*/ 	.word	0x00011fc0


	//   ....[137]....
        /*08b8*/ 	.word	0x00011fd0


	//   ....[138]....
        /*08bc*/ 	.word	0x000126b0


	//   ....[139]....
        /*08c0*/ 	.word	0x000126c0


	//   ....[140]....
        /*08c4*/ 	.word	0x000136a0


	//   ....[141]....
        /*08c8*/ 	.word	0x000136d0


	//   ....[142]....
        /*08cc*/ 	.word	0x000137f0


	//   ....[143]....
        /*08d0*/ 	.word	0x00013810


	//   ....[144]....
        /*08d4*/ 	.word	0x00013910


	//   ....[145]....
        /*08d8*/ 	.word	0x00013930


	//   ....[146]....
        /*08dc*/ 	.word	0x00013a40


	//   ....[147]....
        /*08e0*/ 	.word	0x00013a60


	//   ....[148]....
        /*08e4*/ 	.word	0x00013bf0


	//   ....[149]....
        /*08e8*/ 	.word	0x00013e20


	//   ....[150]....
        /*08ec*/ 	.word	0x00013e60


	//   ....[151]....
        /*08f0*/ 	.word	0x00013ea0


	//   ....[152]....
        /*08f4*/ 	.word	0x00013ed0


	//   ....[153]....
        /*08f8*/ 	.word	0x00013f00


	//   ....[154]....
        /*08fc*/ 	.word	0x00013f30


	//   ....[155]....
        /*0900*/ 	.word	0x000140c0


	//   ....[156]....
        /*0904*/ 	.word	0x000140f0


	//   ....[157]....
        /*0908*/ 	.word	0x00014130


	//   ....[158]....
        /*090c*/ 	.word	0x00014160


	//   ....[159]....
        /*0910*/ 	.word	0x00014190


	//   ....[160]....
        /*0914*/ 	.word	0x000141c0


	//   ....[161]....
        /*0918*/ 	.word	0x00014260


	//   ....[162]....
        /*091c*/ 	.word	0x000142b0


	//   ....[163]....
        /*0920*/ 	.word	0x000142c0


	//   ....[164]....
        /*0924*/ 	.word	0x00014300


	//   ....[165]....
        /*0928*/ 	.word	0x00016060


	//   ....[166]....
        /*092c*/ 	.word	0x00016de0


	//   ....[167]....
        /*0930*/ 	.word	0x00016e00


	//   ....[168]....
        /*0934*/ 	.word	0x00016eb0


	//   ....[169]....
        /*0938*/ 	.word	0x00016ec0


	//   ....[170]....
        /*093c*/ 	.word	0x00016f50


	//   ....[171]....
        /*0940*/ 	.word	0x00016f60


	//   ....[172]....
        /*0944*/ 	.word	0x00016f70


	//   ....[173]....
        /*0948*/ 	.word	0x00016f80


	//   ....[174]....
        /*094c*/ 	.word	0x00019ba0


	//   ....[175]....
        /*0950*/ 	.word	0x00019bd0


	//   ....[176]....
        /*0954*/ 	.word	0x00019c00


	//   ....[177]....
        /*0958*/ 	.word	0x00019c40


	//   ....[178]....
        /*095c*/ 	.word	0x00019c50


	//   ....[179]....
        /*0960*/ 	.word	0x00019c80


	//   ....[180]....
        /*0964*/ 	.word	0x00019c90


	//   ....[181]....
        /*0968*/ 	.word	0x00019cd0


	//   ....[182]....
        /*096c*/ 	.word	0x00019e40


	//   ....[183]....
        /*0970*/ 	.word	0x00019e70


	//   ....[184]....
        /*0974*/ 	.word	0x00019ea0


	//   ....[185]....
        /*0978*/ 	.word	0x00019ed0


	//   ....[186]....
        /*097c*/ 	.word	0x00019f00


	//   ....[187]....
        /*0980*/ 	.word	0x00019f30


	//   ....[188]....
        /*0984*/ 	.word	0x00019fb0


	//   ....[189]....
        /*0988*/ 	.word	0x00019ff0


	//   ....[190]....
        /*098c*/ 	.word	0x0001a000


	//   ....[191]....
        /*0990*/ 	.word	0x0001a040


	//   ....[192]....
        /*0994*/ 	.word	0x0001ab20


	//   ....[193]....
        /*0998*/ 	.word	0x0001b120


	//   ....[194]....
        /*099c*/ 	.word	0x0001b300


	//   ....[195]....
        /*09a0*/ 	.word	0x0001b360


	//   ....[196]....
        /*09a4*/ 	.word	0x0001b3d0


	//   ....[197]....
        /*09a8*/ 	.word	0x0001b4d0


	//   ....[198]....
        /*09ac*/ 	.word	0x0001b570


	//   ....[199]....
        /*09b0*/ 	.word	0x0001b670


	//   ....[200]....
        /*09b4*/ 	.word	0x0001b6d0


	//   ....[201]....
        /*09b8*/ 	.word	0x0001b7b0


	//   ....[202]....
        /*09bc*/ 	.word	0x0001bb00


	//----- nvinfo : EIATTR_REG_RECONFIG
	.align		4
.L_811:
        /*09c0*/ 	.byte	0x01, 0x54
	.zero		2


	//----- nvinfo : EIATTR_SYSCALL_OFFSETS
	.align		4
        /*09c4*/ 	.byte	0x04, 0x46
        /*09c6*/ 	.short	(.L_813 - .L_812)


	//   ....[0]....
.L_812:
        /*09c8*/ 	.word	0x00001fd0


	//   ....[1]....
        /*09cc*/ 	.word	0x00015ae0


	//   ....[2]....
        /*09d0*/ 	.word	0x00015c40


	//   ....[3]....
        /*09d4*/ 	.word	0x00015d90


	//   ....[4]....
        /*09d8*/ 	.word	0x00015ed0


	//   ....[5]....
        /*09dc*/ 	.word	0x000169e0


	//----- nvinfo : EIATTR_MBARRIER_INSTR_OFFSETS
	.align		4
.L_813:
        /*09e0*/ 	.byte	0x04, 0x39
        /*09e2*/ 	.short	(.L_815 - .L_814)


	//   ....[0]....
.L_814:
        /*09e4*/ 	.word	0x00000270
        /*09e8*/ 	.word	0x000000ff
        /*09ec*/ 	.word	0x00033400
        /*09f0*/ 	.short	0x0100
        /*09f2*/ 	.byte	0x08
	.zero		1


	//   ....[1]....
        /*09f4*/ 	.word	0x00000280
        /*09f8*/ 	.word	0x000000ff
        /*09fc*/ 	.word	0x00033420
        /*0a00*/ 	.short	0x0100
        /*0a02*/ 	.byte	0x08
	.zero		1


	//   ....[2]....
        /*0a04*/ 	.word	0x00000370
        /*0a08*/ 	.word	0x000000ff
        /*0a0c*/ 	.word	0x00033430
        /*0a10*/ 	.short	0x0100
        /*0a12*/ 	.byte	0x08
	.zero		1


	//   ....[3]....
        /*0a14*/ 	.word	0x00000380
        /*0a18*/ 	.word	0x000000ff
        /*0a1c*/ 	.word	0x00033440
        /*0a20*/ 	.short	0x0100
        /*0a22*/ 	.byte	0x08
	.zero		1


	//   ....[4]....
        /*0a24*/ 	.word	0x00000390
        /*0a28*/ 	.word	0x000000ff
        /*0a2c*/ 	.word	0x00033438
        /*0a30*/ 	.short	0x0100
        /*0a32*/ 	.byte	0x08
	.zero		1


	//   ....[5]....
        /*0a34*/ 	.word	0x000003a0
        /*0a38*/ 	.word	0x000000ff
        /*0a3c*/ 	.word	0x00033448
        /*0a40*/ 	.short	0x0100
        /*0a42*/ 	.byte	0x08
	.zero		1


	//   ....[6]....
        /*0a44*/ 	.word	0x000004d0
        /*0a48*/ 	.word	0x000000ff
        /*0a4c*/ 	.word	0x00033450
        /*0a50*/ 	.short	0x0100
        /*0a52*/ 	.byte	0x08
	.zero		1


	//   ....[7]....
        /*0a54*/ 	.word	0x000004e0
        /*0a58*/ 	.word	0x000000ff
        /*0a5c*/ 	.word	0x00033460
        /*0a60*/ 	.short	0x0100
        /*0a62*/ 	.byte	0x08
	.zero		1


	//   ....[8]....
        /*0a64*/ 	.word	0x000004f0
        /*0a68*/ 	.word	0x000000ff
        /*0a6c*/ 	.word	0x00033458
        /*0a70*/ 	.short	0x0100
        /*0a72*/ 	.byte	0x08
	.zero		1


	//   ....[9]....
        /*0a74*/ 	.word	0x00000500
        /*0a78*/ 	.word	0x000000ff
        /*0a7c*/ 	.word	0x00033468
        /*0a80*/ 	.short	0x0100
        /*0a82*/ 	.byte	0x08
	.zero		1


	//   ....[10]....
        /*0a84*/ 	.word	0x000005f0
        /*0a88*/ 	.word	0x000000ff
        /*0a8c*/ 	.word	0x00033470
        /*0a90*/ 	.short	0x0100
        /*0a92*/ 	.byte	0x06
	.zero		1


	//   ....[11]....
        /*0a94*/ 	.word	0x00000600
        /*0a98*/ 	.word	0x000000ff
        /*0a9c*/ 	.word	0x00033480
        /*0aa0*/ 	.short	0x0100
        /*0aa2*/ 	.byte	0x06
	.zero		1


	//   ....[12]....
        /*0aa4*/ 	.word	0x00000610
        /*0aa8*/ 	.word	0x000000ff
        /*0aac*/ 	.word	0x00033478
        /*0ab0*/ 	.short	0x0100
        /*0ab2*/ 	.byte	0x06
	.zero		1


	//   ....[13]....
        /*0ab4*/ 	.word	0x00000620
        /*0ab8*/ 	.word	0x000000ff
        /*0abc*/ 	.word	0x00033488
        /*0ac0*/ 	.short	0x0100
        /*0ac2*/ 	.byte	0x06
	.zero		1


	//   ....[14]....
        /*0ac4*/ 	.word	0x00000750
        /*0ac8*/ 	.word	0x000000ff
        /*0acc*/ 	.word	0x00033490
        /*0ad0*/ 	.short	0x0100
        /*0ad2*/ 	.byte	0x08
	.zero		1


	//   ....[15]....
        /*0ad4*/ 	.word	0x00000760
        /*0ad8*/ 	.word	0x000000ff
        /*0adc*/ 	.word	0x000334a0
        /*0ae0*/ 	.short	0x0100
        /*0ae2*/ 	.byte	0x08
	.zero		1


	//   ....[16]....
        /*0ae4*/ 	.word	0x00000770
        /*0ae8*/ 	.word	0x000000ff
        /*0aec*/ 	.word	0x00033498
        /*0af0*/ 	.short	0x0100
        /*0af2*/ 	.byte	0x08
	.zero		1


	//   ....[17]....
        /*0af4*/ 	.word	0x00000780
        /*0af8*/ 	.word	0x000000ff
        /*0afc*/ 	.word	0x000334a8
        /*0b00*/ 	.short	0x0100
        /*0b02*/ 	.byte	0x08
	.zero		1


	//   ....[18]....
        /*0b04*/ 	.word	0x000008b0
        /*0b08*/ 	.word	0x000000ff
        /*0b0c*/ 	.word	0x000334b0
        /*0b10*/ 	.short	0x0100
        /*0b12*/ 	.byte	0x08
	.zero		1


	//   ....[19]....
        /*0b14*/ 	.word	0x000008c0
        /*0b18*/ 	.word	0x000000ff
        /*0b1c*/ 	.word	0x000334c0
        /*0b20*/ 	.short	0x0100
        /*0b22*/ 	.byte	0x08
	.zero		1


	//   ....[20]....
        /*0b24*/ 	.word	0x000008d0
        /*0b28*/ 	.word	0x000000ff
        /*0b2c*/ 	.word	0x000334b8
        /*0b30*/ 	.short	0x0100
        /*0b32*/ 	.byte	0x08
	.zero		1


	//   ....[21]....
        /*0b34*/ 	.word	0x000008e0
        /*0b38*/ 	.word	0x000000ff
        /*0b3c*/ 	.word	0x000334c8
        /*0b40*/ 	.short	0x0100
        /*0b42*/ 	.byte	0x08
	.zero		1


	//   ....[22]....
        /*0b44*/ 	.word	0x00002220
        /*0b48*/ 	.word	0x000000ff
        /*0b4c*/ 	.word	0x00033400
        /*0b50*/ 	.short	0x010a
        /*0b52*/ 	.byte	0x29
	.zero		1


	//   ....[23]....
        /*0b54*/ 	.word	0x000022e0
        /*0b58*/ 	.word	0x00000002
        /*0b5c*/ 	.word	0x00033430
        /*0b60*/ 	.short	0x010a
        /*0b62*/ 	.byte	0x3f
	.zero		1


	//   ....[24]....
        /*0b64*/ 	.word	0x00002340
        /*0b68*/ 	.word	0x00000002
        /*0b6c*/ 	.word	0x00033430
        /*0b70*/ 	.short	0x010a
        /*0b72*/ 	.byte	0x3f
	.zero		1


	//   ....[25]....
        /*0b74*/ 	.word	0x00005330
        /*0b78*/ 	.word	0x00000032
        /*0b7c*/ 	.word	0x00000000
        /*0b80*/ 	.short	0x0101
        /*0b82*/ 	.byte	0x3f
	.zero		1


	//   ....[26]....
        /*0b84*/ 	.word	0x00006450
        /*0b88*/ 	.word	0x000000ff
        /*0b8c*/ 	.word	0x00033430
        /*0b90*/ 	.short	0x010a
        /*0b92*/ 	.byte	0x06
	.zero		1


	//   ....[27]....
        /*0b94*/ 	.word	0x00006490
        /*0b98*/ 	.word	0x000000ff
        /*0b9c*/ 	.word	0x00033430
        /*0ba0*/ 	.short	0x010a
        /*0ba2*/ 	.byte	0x06
	.zero		1


	//   ....[28]....
        /*0ba4*/ 	.word	0x000070e0
        /*0ba8*/ 	.word	0x000000ff
        /*0bac*/ 	.word	0x00033450
        /*0bb0*/ 	.short	0x010a
        /*0bb2*/ 	.byte	0x06
	.zero		1


	//   ....[29]....
        /*0bb4*/ 	.word	0x00007120
        /*0bb8*/ 	.word	0x000000ff
        /*0bbc*/ 	.word	0x00033450
        /*0bc0*/ 	.short	0x010a
        /*0bc2*/ 	.byte	0x06
	.zero		1


	//   ....[30]....
        /*0bc4*/ 	.word	0x000093e0
        /*0bc8*/ 	.word	0x00000004
        /*0bcc*/ 	.word	0x00000000
        /*0bd0*/ 	.short	0x0101
        /*0bd2*/ 	.byte	0x3f
	.zero		1


	//   ....[31]....
        /*0bd4*/ 	.word	0x00009f80
        /*0bd8*/ 	.word	0x000000ff
        /*0bdc*/ 	.word	0x00000000
        /*0be0*/ 	.short	0x0101
        /*0be2*/ 	.byte	0x06
	.zero		1


	//   ....[32]....
        /*0be4*/ 	.word	0x0000a8d0
        /*0be8*/ 	.word	0x000000ff
        /*0bec*/ 	.word	0x00033430
        /*0bf0*/ 	.short	0x010a
        /*0bf2*/ 	.byte	0x06
	.zero		1


	//   ....[33]....
        /*0bf4*/ 	.word	0x0000a910
        /*0bf8*/ 	.word	0x000000ff
        /*0bfc*/ 	.word	0x00033430
        /*0c00*/ 	.short	0x010a
        /*0c02*/ 	.byte	0x06
	.zero		1


	//   ....[34]....
        /*0c04*/ 	.word	0x0000b530
        /*0c08*/ 	.word	0x000000ff
        /*0c0c*/ 	.word	0x00033450
        /*0c10*/ 	.short	0x010a
        /*0c12*/ 	.byte	0x06
	.zero		1


	//   ....[35]....
        /*0c14*/ 	.word	0x0000b570
        /*0c18*/ 	.word	0x000000ff
        /*0c1c*/ 	.word	0x00033450
        /*0c20*/ 	.short	0x010a
        /*0c22*/ 	.byte	0x06
	.zero		1


	//   ....[36]....
        /*0c24*/ 	.word	0x0000cfa0
        /*0c28*/ 	.word	0x000000ba
        /*0c2c*/ 	.word	0x00000000
        /*0c30*/ 	.short	0x0101
        /*0c32*/ 	.byte	0x3f
	.zero		1


	//   ....[37]....
        /*0c34*/ 	.word	0x0000d890
        /*0c38*/ 	.word	0x000000ff
        /*0c3c*/ 	.word	0x00000000
        /*0c40*/ 	.short	0x0101
        /*0c42*/ 	.byte	0x06
	.zero		1


	//   ....[38]....
        /*0c44*/ 	.word	0x0000e0f0
        /*0c48*/ 	.word	0x000000ff
        /*0c4c*/ 	.word	0x00033450
        /*0c50*/ 	.short	0x010a
        /*0c52*/ 	.byte	0x05
	.zero		1


	//   ....[39]....
        /*0c54*/ 	.word	0x0000e130
        /*0c58*/ 	.word	0x000000ff
        /*0c5c*/ 	.word	0x00033450
        /*0c60*/ 	.short	0x010a
        /*0c62*/ 	.byte	0x05
	.zero		1


	//   ....[40]....
        /*0c64*/ 	.word	0x0000e870
        /*0c68*/ 	.word	0x000000ff
        /*0c6c*/ 	.word	0x00000000
        /*0c70*/ 	.short	0x0101
        /*0c72*/ 	.byte	0x04
	.zero		1


	//   ....[41]....
        /*0c74*/ 	.word	0x000116e0
        /*0c78*/ 	.word	0x000000ff
        /*0c7c*/ 	.word	0x00000000
        /*0c80*/ 	.short	0x0101
        /*0c82*/ 	.byte	0x08
	.zero		1


	//   ....[42]....
        /*0c84*/ 	.word	0x00011d60
        /*0c88*/ 	.word	0x000000ff
        /*0c8c*/ 	.word	0x00000000
        /*0c90*/ 	.short	0x0101
        /*0c92*/ 	.byte	0x08
	.zero		1


	//   ....[43]....
        /*0c94*/ 	.word	0x000162d0
        /*0c98*/ 	.word	0x00000004
        /*0c9c*/ 	.word	0x00033480
        /*0ca0*/ 	.short	0x010a
        /*0ca2*/ 	.byte	0x3f
	.zero		1


	//   ....[44]....
        /*0ca4*/ 	.word	0x00016550
        /*0ca8*/ 	.word	0x00000004
        /*0cac*/ 	.word	0x00033440
        /*0cb0*/ 	.short	0x010a
        /*0cb2*/ 	.byte	0x3f
	.zero		1


	//   ....[45]....
        /*0cb4*/ 	.word	0x000170c0
        /*0cb8*/ 	.word	0x00000011
        /*0cbc*/ 	.word	0x00033400
        /*0cc0*/ 	.short	0x0107
        /*0cc2*/ 	.byte	0x3f
	.zero		1


	//   ....[46]....
        /*0cc4*/ 	.word	0x000171c0
        /*0cc8*/ 	.word	0x00000011
        /*0ccc*/ 	.word	0x00033400
        /*0cd0*/ 	.short	0x0101
        /*0cd2*/ 	.byte	0x3f
	.zero		1


	//   ....[47]....
        /*0cd4*/ 	.word	0x000171e0
        /*0cd8*/ 	.word	0x00000011
        /*0cdc*/ 	.word	0x00033420
        /*0ce0*/ 	.short	0x010a
        /*0ce2*/ 	.byte	0x3f
	.zero		1


	//   ....[48]....
        /*0ce4*/ 	.word	0x00017500
        /*0ce8*/ 	.word	0x00000006
        /*0cec*/ 	.word	0x00033480
        /*0cf0*/ 	.short	0x010a
        /*0cf2*/ 	.byte	0x3f
	.zero		1


	//   ....[49]....
        /*0cf4*/ 	.word	0x00017960
        /*0cf8*/ 	.word	0x00000006
        /*0cfc*/ 	.word	0x00033440
        /*0d00*/ 	.short	0x010a
        /*0d02*/ 	.byte	0x3f
	.zero		1


	//   ....[50]....
        /*0d04*/ 	.word	0x00017e10
        /*0d08*/ 	.word	0x00000003
        /*0d0c*/ 	.word	0x00033470
        /*0d10*/ 	.short	0x010a
        /*0d12*/ 	.byte	0x3f
	.zero		1


	//   ....[51]....
        /*0d14*/ 	.word	0x00017e80
        /*0d18*/ 	.word	0x00000003
        /*0d1c*/ 	.word	0x00033460
        /*0d20*/ 	.short	0x010a
        /*0d22*/ 	.byte	0x3f
	.zero		1


	//   ....[52]....
        /*0d24*/ 	.word	0x000189c0
        /*0d28*/ 	.word	0x00000003
        /*0d2c*/ 	.word	0x00033450
        /*0d30*/ 	.short	0x0101
        /*0d32*/ 	.byte	0x3f
	.zero		1


	//   ....[53]....
        /*0d34*/ 	.word	0x00018a40
        /*0d38*/ 	.word	0x00000003
        /*0d3c*/ 	.word	0x00000000
        /*0d40*/ 	.short	0x0101
        /*0d42*/ 	.byte	0x3f
	.zero		1


	//   ....[54]....
        /*0d44*/ 	.word	0x00018c80
        /*0d48*/ 	.word	0x00000000
        /*0d4c*/ 	.word	0x00033470
        /*0d50*/ 	.short	0x010a
        /*0d52*/ 	.byte	0x3f
	.zero		1


	//   ....[55]....
        /*0d54*/ 	.word	0x00018cf0
        /*0d58*/ 	.word	0x00000000
        /*0d5c*/ 	.word	0x00033460
        /*0d60*/ 	.short	0x010a
        /*0d62*/ 	.byte	0x3f
	.zero		1


	//   ....[56]....
        /*0d64*/ 	.word	0x00019860
        /*0d68*/ 	.word	0x00000000
        /*0d6c*/ 	.word	0x00033450
        /*0d70*/ 	.short	0x0101
        /*0d72*/ 	.byte	0x3f
	.zero		1


	//   ....[57]....
        /*0d74*/ 	.word	0x000198b0
        /*0d78*/ 	.word	0x00000002
        /*0d7c*/ 	.word	0x00000000
        /*0d80*/ 	.short	0x0101
        /*0d82*/ 	.byte	0x3f
	.zero		1


	//   ....[58]....
        /*0d84*/ 	.word	0x0001aaa0
        /*0d88*/ 	.word	0x00000000
        /*0d8c*/ 	.word	0x00033420
        /*0d90*/ 	.short	0x010a
        /*0d92*/ 	.byte	0x3f
	.zero		1


	//   ....[59]....
        /*0d94*/ 	.word	0x0001ac60
        /*0d98*/ 	.word	0x00000006
        /*0d9c*/ 	.word	0x00000000
        /*0da0*/ 	.short	0x010a
        /*0da2*/ 	.byte	0x3f
	.zero		1


	//   ....[60]....
        /*0da4*/ 	.word	0x0001acd0
        /*0da8*/ 	.word	0x00000007
        /*0dac*/ 	.word	0x00000000
        /*0db0*/ 	.short	0x010a
        /*0db2*/ 	.byte	0x3f
	.zero		1


	//   ....[61]....
        /*0db4*/ 	.word	0x0001ad30
        /*0db8*/ 	.word	0x00000004
        /*0dbc*/ 	.word	0x00033460
        /*0dc0*/ 	.short	0x010a
        /*0dc2*/ 	.byte	0x3f
	.zero		1


	//   ....[62]....
        /*0dc4*/ 	.word	0x0001ad80
        /*0dc8*/ 	.word	0x00000003
        /*0dcc*/ 	.word	0x00033460
        /*0dd0*/ 	.short	0x010a
        /*0dd2*/ 	.byte	0x3f
	.zero		1


	//   ....[63]....
        /*0dd4*/ 	.word	0x0001adc0
        /*0dd8*/ 	.word	0x00000004
        /*0ddc*/ 	.word	0x00033480
        /*0de0*/ 	.short	0x010a
        /*0de2*/ 	.byte	0x3f
	.zero		1


	//   ....[64]....
        /*0de4*/ 	.word	0x0001ade0
        /*0de8*/ 	.word	0x00000003
        /*0dec*/ 	.word	0x00033480
        /*0df0*/ 	.short	0x010a
        /*0df2*/ 	.byte	0x3f
	.zero		1


	//   ....[65]....
        /*0df4*/ 	.word	0x0001ae50
        /*0df8*/ 	.word	0x00000003
        /*0dfc*/ 	.word	0x00033400
        /*0e00*/ 	.short	0x010a
        /*0e02*/ 	.byte	0x3f
	.zero		1


	//   ....[66]....
        /*0e04*/ 	.word	0x0001aea0
        /*0e08*/ 	.word	0x00000002
        /*0e0c*/ 	.word	0x00033430
        /*0e10*/ 	.short	0x010a
        /*0e12*/ 	.byte	0x3f
	.zero		1


	//   ....[67]....
        /*0e14*/ 	.word	0x0001af00
        /*0e18*/ 	.word	0x00000007
        /*0e1c*/ 	.word	0x00033430
        /*0e20*/ 	.short	0x010a
        /*0e22*/ 	.byte	0x3f
	.zero		1


	//   ....[68]....
        /*0e24*/ 	.word	0x0001af60
        /*0e28*/ 	.word	0x00000007
        /*0e2c*/ 	.word	0x00033450
        /*0e30*/ 	.short	0x010a
        /*0e32*/ 	.byte	0x3f
	.zero		1


	//   ....[69]....
        /*0e34*/ 	.word	0x0001afc0
        /*0e38*/ 	.word	0x00000007
        /*0e3c*/ 	.word	0x00033430
        /*0e40*/ 	.short	0x010a
        /*0e42*/ 	.byte	0x3f
	.zero		1


	//   ....[70]....
        /*0e44*/ 	.word	0x0001b020
        /*0e48*/ 	.word	0x00000007
        /*0e4c*/ 	.word	0x00033450
        /*0e50*/ 	.short	0x010a
        /*0e52*/ 	.byte	0x3f
	.zero		1


	//   ....[71]....
        /*0e54*/ 	.word	0x0001b080
        /*0e58*/ 	.word	0x00000005
        /*0e5c*/ 	.word	0x00033450
        /*0e60*/ 	.short	0x010a
        /*0e62*/ 	.byte	0x3f
	.zero		1


	//   ....[72]....
        /*0e64*/ 	.word	0x0001b1d0
        /*0e68*/ 	.word	0x00000004
        /*0e6c*/ 	.word	0x00033480
        /*0e70*/ 	.short	0x010a
        /*0e72*/ 	.byte	0x3f
	.zero		1


	//   ....[73]....
        /*0e74*/ 	.word	0x0001b220
        /*0e78*/ 	.word	0x00000004
        /*0e7c*/ 	.word	0x00033440
        /*0e80*/ 	.short	0x010a
        /*0e82*/ 	.byte	0x3f
	.zero		1


	//   ....[74]....
        /*0e84*/ 	.word	0x0001b7f0
        /*0e88*/ 	.word	0x00000011
        /*0e8c*/ 	.word	0x00033420
        /*0e90*/ 	.short	0x010a
        /*0e92*/ 	.byte	0x3f
	.zero		1


	//   ....[75]....
        /*0e94*/ 	.word	0x0001b840
        /*0e98*/ 	.word	0x00000006
        /*0e9c*/ 	.word	0x00033480
        /*0ea0*/ 	.short	0x010a
        /*0ea2*/ 	.byte	0x3f
	.zero		1


	//   ....[76]....
        /*0ea4*/ 	.word	0x0001b890
        /*0ea8*/ 	.word	0x00000006
        /*0eac*/ 	.word	0x00033440
        /*0eb0*/ 	.short	0x010a
        /*0eb2*/ 	.byte	0x3f
	.zero		1


	//   ....[77]....
        /*0eb4*/ 	.word	0x0001b8e0
        /*0eb8*/ 	.word	0x00000003
        /*0ebc*/ 	.word	0x00033470
        /*0ec0*/ 	.short	0x010a
        /*0ec2*/ 	.byte	0x3f
	.zero		1


	//   ....[78]....
        /*0ec4*/ 	.word	0x0001b930
        /*0ec8*/ 	.word	0x00000003
        /*0ecc*/ 	.word	0x00033460
        /*0ed0*/ 	.short	0x010a
        /*0ed2*/ 	.byte	0x3f
	.zero		1


	//   ....[79]....
        /*0ed4*/ 	.word	0x0001b980
        /*0ed8*/ 	.word	0x00000000
        /*0edc*/ 	.word	0x00033470
        /*0ee0*/ 	.short	0x010a
        /*0ee2*/ 	.byte	0x3f
	.zero		1


	//   ....[80]....
        /*0ee4*/ 	.word	0x0001b9d0
        /*0ee8*/ 	.word	0x00000000
        /*0eec*/ 	.word	0x00033460
        /*0ef0*/ 	.short	0x010a
        /*0ef2*/ 	.byte	0x3f
	.zero		1


	//   ....[81]....
        /*0ef4*/ 	.word	0x0001ba20
        /*0ef8*/ 	.word	0x00000000
        /*0efc*/ 	.word	0x00033420
        /*0f00*/ 	.short	0x010a
        /*0f02*/ 	.byte	0x3f
	.zero		1


	//   ....[82]....
        /*0f04*/ 	.word	0x0001bbc0
        /*0f08*/ 	.word	0x00000006
        /*0f0c*/ 	.word	0x00000000
        /*0f10*/ 	.short	0x010a
        /*0f12*/ 	.byte	0x3f
	.zero		1


	//   ....[83]....
        /*0f14*/ 	.word	0x0001bc10
        /*0f18*/ 	.word	0x00000007
        /*0f1c*/ 	.word	0x00000000
        /*0f20*/ 	.short	0x010a
        /*0f22*/ 	.byte	0x3f
	.zero		1


	//   ....[84]....
        /*0f24*/ 	.word	0x0001bc60
        /*0f28*/ 	.word	0x00000004
        /*0f2c*/ 	.word	0x00033460
        /*0f30*/ 	.short	0x010a
        /*0f32*/ 	.byte	0x3f
	.zero		1


	//   ....[85]....
        /*0f34*/ 	.word	0x0001bcb0
        /*0f38*/ 	.word	0x00000003
        /*0f3c*/ 	.word	0x00033460
        /*0f40*/ 	.short	0x010a
        /*0f42*/ 	.byte	0x3f
	.zero		1


	//   ....[86]....
        /*0f44*/ 	.word	0x0001bd00
        /*0f48*/ 	.word	0x00000004
        /*0f4c*/ 	.word	0x00033480
        /*0f50*/ 	.short	0x010a
        /*0f52*/ 	.byte	0x3f
	.zero		1


	//----- nvinfo : EIATTR_NUM_MBARRIERS
	.align		4
.L_815:
        /*0f54*/ 	.byte	0x03, 0x38
        /*0f56*/ 	.short	0x0016


	//----- nvinfo : EIATTR_EXIT_INSTR_OFFSETS
	.align		4
        /*0f58*/ 	.byte	0x04, 0x1c
        /*0f5a*/ 	.short	(.L_817 - .L_816)


	//   ....[0]....
.L_816:
        /*0f5c*/ 	.word	0x00000a80


	//   ....[1]....
        /*0f60*/ 	.word	0x00013ba0


	//   ....[2]....
        /*0f64*/ 	.word	0x0001ae30


	//----- nvinfo : EIATTR_MAX_THREADS
	.align		4
.L_817:
        /*0f68*/ 	.byte	0x04, 0x05
        /*0f6a*/ 	.short	(.L_819 - .L_818)
.L_818:
        /*0f6c*/ 	.word	0x00000180
        /*0f70*/ 	.word	0x00000001
        /*0f74*/ 	.word	0x00000001


	//----- nvinfo : EIATTR_CRS_STACK_SIZE
	.align		4
.L_819:
        /*0f78*/ 	.byte	0x04, 0x1e
        /*0f7a*/ 	.short	(.L_821 - .L_820)
.L_820:
        /*0f7c*/ 	.word	0x00000000


	//----- nvinfo : EIATTR_CBANK_PARAM_SIZE
	.align		4
.L_821:
        /*0f80*/ 	.byte	0x03, 0x19
        /*0f82*/ 	.short	0x0af0


	//----- nvinfo : EIATTR_PARAM_CBANK
	.align		4
        /*0f84*/ 	.byte	0x04, 0x0a
        /*0f86*/ 	.short	(.L_823 - .L_822)
	.align		4
.L_822:
        /*0f88*/ 	.word	index@(.nv.constant0._ZN7cutlass13device_kernelIN5flash11enable_sm90INS1_16FlashAttnFwdSm90INS1_25CollectiveMainloopFwdSm90ILi2EN4cute5tupleIJNS5_1CILi1EEES8_S8_EEENS6_IJNS7_ILi128EEENS7_ILi160EEENS7_ILi192EEEEEELi192ENS_12float_e4m3_tEfNS_4arch4Sm90ELb1ELb0ELb1ELb1ELb0ELb0ELb0ELb1ELb1ELb1ELb1ELb0EEENS1_21CollectiveEpilogueFwdINS6_IJSA_SC_SB_EEES9_NS_10bfloat16_tESG_Li256ELb1ELb1ELb1ELb1EEENS1_36VarlenDynamicPersistentTileSchedulerILi128ELi160ELi256ELi128ELb1ELb1ELb1ELb1ELb1ELb1EEEEEEEEEvNT_6ParamsE)
        /*0f8c*/ 	.short	0x0210
        /*0f8e*/ 	.short	0x0af0


	//----- nvinfo : EIATTR_SW_WAR
	.align		4
.L_823:
        /*0f90*/ 	.byte	0x04, 0x36
        /*0f92*/ 	.short	(.L_825 - .L_824)
.L_824:
        /*0f94*/ 	.word	0x00000008
.L_825:


//--------------------- .nv.info._ZN7cutlass13device_kernelIN5flash11enable_sm90INS1_16FlashAttnFwdSm90INS1_25CollectiveMainloopFwdSm90ILi2EN4cute5tupleIJNS5_1CILi1EEES8_S8_EEENS6_IJNS7_ILi128EEENS7_ILi160EEENS7_ILi192EEEEEELi192ENS_12float_e4m3_tEfNS_4arch4Sm90ELb1ELb0ELb1ELb1ELb0ELb1ELb0ELb1ELb1ELb1ELb1ELb0EEENS1_21CollectiveEpilogueFwdINS6_IJSA_SC_SB_EEES9_NS_10bfloat16_tESG_Li256ELb1ELb1ELb1ELb1EEENS1_36VarlenDynamicPersistentTileSchedulerILi128ELi160ELi256ELi128ELb1ELb1ELb1ELb1ELb1ELb1EEEEEEEEEvNT_6ParamsE --------------------------
	.section	.nv.info._ZN7cutlass13device_kernelIN5flash11enable_sm90INS1_16FlashAttnFwdSm90INS1_25CollectiveMainloopFwdSm90ILi2EN4cute5tupleIJNS5_1CILi1EEES8_S8_EEENS6_IJNS7_ILi128EEENS7_ILi160EEENS7_ILi192EEEEEELi192ENS_12float_e4m3_tEfNS_4arch4Sm90ELb1ELb0ELb1ELb1ELb0ELb1ELb0ELb1ELb1ELb1ELb1ELb0EEENS1_21CollectiveEpilogueFwdINS6_IJSA_SC_SB_EEES9_NS_10bfloat16_tESG_Li256ELb1ELb1ELb1ELb1EEENS1_36VarlenDynamicPersistentTileSchedulerILi128ELi160ELi256ELi128ELb1ELb1ELb1ELb1ELb1ELb1EEEEEEEEEvNT_6ParamsE,"",@"SHT_CUDA_INFO"
	.sectionflags	@""
	.align	4


	//----- nvinfo : EIATTR_CUDA_API_VERSION
	.align		4
        /*0000*/ 	.byte	0x04, 0x37
        /*0002*/ 	.short	(.L_827 - .L_826)
.L_826:
        /*0004*/ 	.word	0x00000082


	//----- nvinfo : EIATTR_KPARAM_INFO
	.align		4
.L_827:
        /*0008*/ 	.byte	0x04, 0x17
        /*000a*/ 	.short	(.L_829 - .L_828)
.L_828:
        /*000c*/ 	.word	0x00000000
        /*0010*/ 	.short	0x0000
        /*0012*/ 	.short	0x0070
        /*0014*/ 	.byte	0x00, 0xf0, 0x01, 0x2a


	//----- nvinfo : EIATTR_SPARSE_MMA_MASK
	.align		4
.L_829:
        /*0018*/ 	.byte	0x03, 0x50
        /*001a*/ 	.short	0x0000


	//----- nvinfo : EIATTR_MAXREG_COUNT
	.align		4
        /*001c*/ 	.byte	0x03, 0x1b
        /*001e*/ 	.short	0x00a8


	//----- nvinfo : EIATTR_NUM_BARRIERS
	.align		4
        /*0020*/ 	.byte	0x02, 0x4c
        /*0022*/ 	.byte	0x10
	.zero		1


	//----- nvinfo : EIATTR_EXTERNS
	.align		4
        /*0024*/ 	.byte	0x04, 0x0f
        /*0026*/ 	.short	(.L_831 - .L_830)


	//   ....[0]....
	.align		4
.L_830:
        /*0028*/ 	.word	index@(__assertfail)


	//----- nvinfo : EIATTR_ANNOTATIONS
	.align		4
.L_831:
        /*002c*/ 	.byte	0x04, 0x55
        /*002e*/ 	.short	(.L_833 - .L_832)


	//   ....[0]....
.L_832:
        /* <DEDUP_REMOVED lines=113> */


	//----- nvinfo : EIATTR_MERCURY_ISA_VERSION
	.align		4
.L_833:
        /*0728*/ 	.byte	0x03, 0x5f
        /*072a*/ 	.short	0x0101


	//----- nvinfo : EIATTR_UNUSED_LOAD_BYTE_OFFSET
	.align		4
        /*072c*/ 	.byte	0x04, 0x44
        /*072e*/ 	.short	(.L_835 - .L_834)


	//   ....[0]....
.L_834:
        /*0730*/ 	.word	0x00000ae0
        /*0734*/ 	.word	0x0000fff0


	//   ....[1]....
        /*0738*/ 	.word	0x000260a0
        /*073c*/ 	.word	0x0000fff0


	//----- nvinfo : EIATTR_INT_WARP_WIDE_INSTR_OFFSETS
	.align		4
.L_835:
        /*0740*/ 	.byte	0x04, 0x31
        /*0742*/ 	.short	(.L_837 - .L_836)


	//   ....[0]....
.L_836:
        /*0744*/ 	.word	0x00000190


	//   ....[1]....
        /*0748*/ 	.word	0x000001d0


	//   ....[2]....
        /*074c*/ 	.word	0x00000240


	//   ....[3]....
        /*0750*/ 	.word	0x0002f1d0


	//   ....[4]....
        /*0754*/ 	.word	0x0002f260


	//   ....[5]....
        /*0758*/ 	.word	0x000324c0


	//   ....[6]....
        /*075c*/ 	.word	0x00032520


	//----- nvinfo : EIATTR_COOP_GROUP_MASK_REGIDS
	.align		4
.L_837:
        /*0760*/ 	.byte	0x04, 0x29
        /*0762*/ 	.short	(.L_839 - .L_838)


	//   ....[0]....
.L_838:
        /*0764*/ 	.word	0xffffffff


	//   ....[1]....
        /*0768*/ 	.word	0xffffffff


	//   ....[2]....
        /*076c*/ 	.word	0xffffffff


	//   ....[3]....
        /*0770*/ 	.word	0xffffffff


	//   ....[4]....
        /*0774*/ 	.word	0xffffffff


	//   ....[5]....
        /*0778*/ 	.word	0xffffffff


	//   ....[6]....
        /*077c*/ 	.word	0xffffffff


	//   ....[7]....
        /*0780*/ 	.word	0xffffffff


	//   ....[8]....
        /*0784*/ 	.word	0xffffffff


	//   ....[9]....
        /*0788*/ 	.word	0xffffffff


	//   ....[10]....
        /*078c*/ 	.word	0xffffffff


	//   ....[11]....
        /*0790*/ 	.word	0xffffffff


	//   ....[12]....
        /*0794*/ 	.word	0xffffffff


	//   ....[13]....
        /*0798*/ 	.word	0xffffffff


	//   ....[14]....
        /*079c*/ 	.word	0xffffffff


	//   ....[15]....
        /*07a0*/ 	.word	0xffffffff


	//   ....[16]....
        /*07a4*/ 	.word	0xffffffff


	//   ....[17]....
        /*07a8*/ 	.word	0xffffffff


	//   ....[18]....
        /*07ac*/ 	.word	0xffffffff


	//   ....[19]....
        /*07b0*/ 	.word	0xffffffff


	//   ....[20]....
        /*07b4*/ 	.word	0xffffffff


	//   ....[21]....
        /*07b8*/ 	.word	0xffffffff


	//   ....[22]....
        /*07bc*/ 	.word	0xffffffff


	//   ....[23]....
        /*07c0*/ 	.word	0xffffffff


	//   ....[24]....
        /*07c4*/ 	.word	0xffffffff


	//   ....[25]....
        /*07c8*/ 	.word	0xffffffff


	//   ....[26]....
        /*07cc*/ 	.word	0xffffffff


	//   ....[27]....
        /*07d0*/ 	.word	0xffffffff


	//   ....[28]....
        /*07d4*/ 	.word	0xffffffff


	//   ....[29]....
        /*07d8*/ 	.word	0xffffffff


	//   ....[30]....
        /*07dc*/ 	.word	0xffffffff


	//   ....[31]....
        /*07e0*/ 	.word	0xffffffff


	//   ....[32]....
        /*07e4*/ 	.word	0xffffffff


	//   ....[33]....
        /*07e8*/ 	.word	0xffffffff


	//   ....[34]....
        /*07ec*/ 	.word	0xffffffff


	//   ....[35]....
        /*07f0*/ 	.word	0xffffffff


	//   ....[36]....
        /*07f4*/ 	.word	0xffffffff


	//   ....[37]....
        /*07f8*/ 	.word	0xffffffff


	//   ....[38]....
        /*07fc*/ 	.word	0xffffffff


	//   ....[39]....
        /*0800*/ 	.word	0xffffffff


	//   ....[40]....
        /*0804*/ 	.word	0xffffffff


	//   ....[41]....
        /*0808*/ 	.word	0xffffffff


	//   ....[42]....
        /*080c*/ 	.word	0xffffffff


	//   ....[43]....
        /*0810*/ 	.word	0xffffffff


	//   ....[44]....
        /*0814*/ 	.word	0xffffffff


	//   ....[45]....
        /*0818*/ 	.word	0xffffffff


	//   ....[46]....
        /*081c*/ 	.word	0xffffffff


	//   ....[47]....
        /*0820*/ 	.word	0xffffffff


	//   ....[48]....
        /*0824*/ 	.word	0xffffffff


	//   ....[49]....
        /*0828*/ 	.word	0xffffffff


	//   ....[50]....
        /*082c*/ 	.word	0xffffffff


	//   ....[51]....
        /*0830*/ 	.word	0xffffffff


	//   ....[52]....
        /*0834*/ 	.word	0xffffffff


	//   ....[53]....
        /*0838*/ 	.word	0xffffffff


	//   ....[54]....
        /*083c*/ 	.word	0xffffffff


	//   ....[55]....
        /*0840*/ 	.word	0xffffffff


	//   ....[56]....
        /*0844*/ 	.word	0xffffffff


	//   ....[57]....
        /*0848*/ 	.word	0xffffffff


	//   ....[58]....
        /*084c*/ 	.word	0xffffffff


	//   ....[59]....
        /*0850*/ 	.word	0xffffffff


	//   ....[60]....
        /*0854*/ 	.word	0xffffffff


	//   ....[61]....
        /*0858*/ 	.word	0xffffffff


	//   ....[62]....
        /*085c*/ 	.word	0xffffffff


	//   ....[63]....
        /*0860*/ 	.word	0xffffffff


	//   ....[64]....
        /*0864*/ 	.word	0xffffffff


	//   ....[65]....
        /*0868*/ 	.word	0xffffffff


	//   ....[66]....
        /*086c*/ 	.word	0xffffffff


	//   ....[67]....
        /*0870*/ 	.word	0xffffffff


	//   ....[68]....
        /*0874*/ 	.word	0xffffffff


	//   ....[69]....
        /*0878*/ 	.word	0xffffffff


	//   ....[70]....
        /*087c*/ 	.word	0xffffffff


	//   ....[71]....
        /*0880*/ 	.word	0xffffffff


	//   ....[72]....
        /*0884*/ 	.word	0xffffffff


	//   ....[73]....
        /*0888*/ 	.word	0xffffffff


	//   ....[74]....
        /*088c*/ 	.word	0xffffffff


	//   ....[75]....
        /*0890*/ 	.word	0xffffffff


	//   ....[76]....
        /*0894*/ 	.word	0xffffffff


	//   ....[77]....
        /*0898*/ 	.word	0xffffffff


	//   ....[78]....
        /*089c*/ 	.word	0xffffffff


	//   ....[79]....
        /*08a0*/ 	.word	0xffffffff


	//   ....[80]....
        /*08a4*/ 	.word	0xffffffff


	//   ....[81]....
        /*08a8*/ 	.word	0xffffffff


	//   ....[82]....
        /*08ac*/ 	.word	0xffffffff


	//   ....[83]....
        /*08b0*/ 	.word	0xffffffff


	//   ....[84]....
        /*08b4*/ 	.word	0xffffffff


	//   ....[85]....
        /*08b8*/ 	.word	0xffffffff


	//   ....[86]....
        /*08bc*/ 	.word	0xffffffff


	//   ....[87]....
        /*08c0*/ 	.word	0xffffffff


	//   ....[88]....
        /*08c4*/ 	.word	0xffffffff


	//   ....[89]....
        /*08c8*/ 	.word	0xffffffff


	//   ....[90]....
        /*08cc*/ 	.word	0xffffffff


	//   ....[91]....
        /*08d0*/ 	.word	0xffffffff


	//   ....[92]....
        /*08d4*/ 	.word	0xffffffff


	//   ....[93]....
        /*08d8*/ 	.word	0xffffffff


	//   ....[94]....
        /*08dc*/ 	.word	0xffffffff


	//   ....[95]....
        /*08e0*/ 	.word	0xffffffff


	//   ....[96]....
        /*08e4*/ 	.word	0xffffffff


	//   ....[97]....
        /*08e8*/ 	.word	0xffffffff


	//   ....[98]....
        /*08ec*/ 	.word	0xffffffff


	//   ....[99]....
        /*08f0*/ 	.word	0xffffffff


	//   ....[100]....
        /*08f4*/ 	.word	0xffffffff


	//   ....[101]....
        /*08f8*/ 	.word	0xffffffff


	//   ....[102]....
        /*08fc*/ 	.word	0xffffffff


	//   ....[103]....
        /*0900*/ 	.word	0xffffffff


	//   ....[104]....
        /*0904*/ 	.word	0xffffffff


	//   ....[105]....
        /*0908*/ 	.word	0xffffffff


	//   ....[106]....
        /*090c*/ 	.word	0xffffffff


	//   ....[107]....
        /*0910*/ 	.word	0xffffffff


	//   ....[108]....
        /*0914*/ 	.word	0xffffffff


	//   ....[109]....
        /*0918*/ 	.word	0xffffffff


	//   ....[110]....
        /*091c*/ 	.word	0xffffffff


	//   ....[111]....
        /*0920*/ 	.word	0xffffffff


	//   ....[112]....
        /*0924*/ 	.word	0xffffffff


	//   ....[113]....
        /*0928*/ 	.word	0xffffffff


	//   ....[114]....
        /*092c*/ 	.word	0xffffffff


	//   ....[115]....
        /*0930*/ 	.word	0xffffffff


	//   ....[116]....
        /*0934*/ 	.word	0xffffffff


	//   ....[117]....
        /*0938*/ 	.word	0xffffffff


	//   ....[118]....
        /*093c*/ 	.word	0xffffffff


	//   ....[119]....
        /*0940*/ 	.word	0xffffffff


	//   ....[120]....
        /*0944*/ 	.word	0xffffffff


	//   ....[121]....
        /*0948*/ 	.word	0xffffffff


	//   ....[122]....
        /*094c*/ 	.word	0xffffffff


	//   ....[123]....
        /*0950*/ 	.word	0xffffffff


	//   ....[124]....
        /*0954*/ 	.word	0xffffffff


	//   ....[125]....
        /*0958*/ 	.word	0xffffffff


	//   ....[126]....
        /*095c*/ 	.word	0xffffffff


	//   ....[127]....
        /*0960*/ 	.word	0xffffffff


	//   ....[128]....
        /*0964*/ 	.word	0xffffffff


	//   ....[129]....
        /*0968*/ 	.word	0xffffffff


	//   ....[130]....
        /*096c*/ 	.word	0xffffffff


	//   ....[131]....
        /*0970*/ 	.word	0xffffffff


	//   ....[132]....
        /*0974*/ 	.word	0xffffffff


	//   ....[133]....
        /*0978*/ 	.word	0xffffffff


	//   ....[134]....
        /*097c*/ 	.word	0xffffffff


	//   ....[135]....
        /*0980*/ 	.word	0xffffffff


	//   ....[136]....
        /*0984*/ 	.word	0xffffffff


	//   ....[137]....
        /*0988*/ 	.word	0xffffffff


	//   ....[138]....
        /*098c*/ 	.word	0xffffffff


	//   ....[139]....
        /*0990*/ 	.word	0xffffffff


	//   ....[140]....
        /*0994*/ 	.word	0xffffffff


	//   ....[141]....
        /*0998*/ 	.word	0xffffffff


	//   ....[142]....
        /*099c*/ 	.word	0xffffffff


	//   ....[143]....
        /*09a0*/ 	.word	0xffffffff


	//   ....[144]....
        /*09a4*/ 	.word	0xffffffff


	//   ....[145]....
        /*09a8*/ 	.word	0xffffffff


	//   ....[146]....
        /*09ac*/ 	.word	0xffffffff


	//   ....[147]....
        /*09b0*/ 	.word	0xffffffff


	//   ....[148]....
        /*09b4*/ 	.word	0xffffffff


	//   ....[149]....
        /*09b8*/ 	.word	0xffffffff


	//   ....[150]....
        /*09bc*/ 	.word	0xffffffff


	//   ....[151]....
        /*09c0*/ 	.word	0xffffffff


	//   ....[152]....
        /*09c4*/ 	.word	0xffffffff


	//   ....[153]....
        /*09c8*/ 	.word	0xffffffff


	//   ....[154]....
        /*09cc*/ 	.word	0xffffffff


	//   ....[155]....
        /*09d0*/ 	.word	0xffffffff


	//   ....[156]....
        /*09d4*/ 	.word	0xffffffff


	//   ....[157]....
        /*09d8*/ 	.word	0xffffffff


	//   ....[158]....
        /*09dc*/ 	.word	0xffffffff


	//   ....[159]....
        /*09e0*/ 	.word	0xffffffff


	//   ....[160]....
        /*09e4*/ 	.word	0xffffffff


	//   ....[161]....
        /*09e8*/ 	.word	0xffffffff


	//   ....[162]....
        /*09ec*/ 	.word	0xffffffff


	//   ....[163]....
        /*09f0*/ 	.word	0xffffffff


	//   ....[164]....
        /*09f4*/ 	.word	0xffffffff


	//   ....[165]....
        /*09f8*/ 	.word	0xffffffff


	//   ....[166]....
        /*09fc*/ 	.word	0xffffffff


	//   ....[167]....
        /*0a00*/ 	.word	0xffffffff


	//   ....[168]....
        /*0a04*/ 	.word	0xffffffff


	//   ....[169]....
        /*0a08*/ 	.word	0xffffffff


	//   ....[170]....
        /*0a0c*/ 	.word	0xffffffff


	//   ....[171]....
        /*0a10*/ 	.word	0xffffffff


	//   ....[172]....
        /*0a14*/ 	.word	0xffffffff


	//   ....[173]....
        /*0a18*/ 	.word	0xffffffff


	//   ....[174]....
        /*0a1c*/ 	.word	0xffffffff


	//   ....[175]....
        /*0a20*/ 	.word	0xffffffff


	//   ....[176]....
        /*0a24*/ 	.word	0xffffffff


	//   ....[177]....
        /*0a28*/ 	.word	0xffffffff


	//   ....[178]....
        /*0a2c*/ 	.word	0xffffffff


	//   ....[179]....
        /*0a30*/ 	.word	0xffffffff


	//   ....[180]....
        /*0a34*/ 	.word	0xffffffff


	//   ....[181]....
        /*0a38*/ 	.word	0xffffffff


	//   ....[182]....
        /*0a3c*/ 	.word	0xffffffff


	//   ....[183]....
        /*0a40*/ 	.word	0xffffffff


	//   ....[184]....
        /*0a44*/ 	.word	0xffffffff


	//   ....[185]....
        /*0a48*/ 	.word	0xffffffff


	//   ....[186]....
        /*0a4c*/ 	.word	0xffffffff


	//   ....[187]....
        /*0a50*/ 	.word	0xffffffff


	//   ....[188]....
        /*0a54*/ 	.word	0xffffffff


	//   ....[189]....
        /*0a58*/ 	.word	0xffffffff


	//   ....[190]....
        /*0a5c*/ 	.word	0xffffffff


	//   ....[191]....
        /*0a60*/ 	.word	0xffffffff


	//   ....[192]....
        /*0a64*/ 	.word	0xffffffff


	//   ....[193]....
        /*0a68*/ 	.word	0xffffffff


	//   ....[194]....
        /*0a6c*/ 	.word	0xffffffff


	//   ....[195]....
        /*0a70*/ 	.word	0xffffffff


	//   ....[196]....
        /*0a74*/ 	.word	0xffffffff


	//   ....[197]....
        /*0a78*/ 	.word	0xffffffff


	//   ....[198]....
        /*0a7c*/ 	.word	0xffffffff


	//   ....[199]....
        /*0a80*/ 	.word	0xffffffff


	//   ....[200]....
        /*0a84*/ 	.word	0xffffffff


	//   ....[201]....
        /*0a88*/ 	.word	0xffffffff


	//   ....[202]....
        /*0a8c*/ 	.word	0x0500000f


	//   ....[203]....
        /*0a90*/ 	.word	0x0500000f


	//   ....[204]....
        /*0a94*/ 	.word	0x0500000f


	//   ....[205]....
        /*0a98*/ 	.word	0x0500000f


	//   ....[206]....
        /*0a9c*/ 	.word	0x0500000f


	//   ....[207]....
        /*0aa0*/ 	.word	0x0500000f


	//   ....[208]....
        /*0aa4*/ 	.word	0x0500000f


	//   ....[209]....
        /*0aa8*/ 	.word	0x0500000f


	//   ....[210]....
        /*0aac*/ 	.word	0x0500000f


	//   ....[211]....
        /*0ab0*/ 	.word	0x0500000f


	//   ....[212]....
        /*0ab4*/ 	.word	0x0500000f


	//   ....[213]....
        /*0ab8*/ 	.word	0x0500000f


	//   ....[214]....
        /*0abc*/ 	.word	0x0500000f


	//   ....[215]....
        /*0ac0*/ 	.word	0x0500000f


	//   ....[216]....
        /*0ac4*/ 	.word	0x0500000f


	//   ....[217]....
        /*0ac8*/ 	.word	0x0500000f


	//   ....[218]....
        /*0acc*/ 	.word	0x0500000f


	//   ....[219]....
        /*0ad0*/ 	.word	0x0500000f


	//   ....[220]....
        /*0ad4*/ 	.word	0x0500000f


	//   ....[221]....
        /*0ad8*/ 	.word	0x0500000f


	//   ....[222]....
        /*0adc*/ 	.word	0x0500000f


	//   ....[223]....
        /*0ae0*/ 	.word	0x0500000f


	//   ....[224]....
        /*0ae4*/ 	.word	0x0500000f


	//   ....[225]....
        /*0ae8*/ 	.word	0x0500000f


	//   ....[226]....
        /*0aec*/ 	.word	0x0500000f


	//   ....[227]....
        /*0af0*/ 	.word	0x0500000f


	//   ....[228]....
        /*0af4*/ 	.word	0x0500000f


	//   ....[229]....
        /*0af8*/ 	.word	0x0500000f


	//   ....[230]....
        /*0afc*/ 	.word	0x0500000f


	//   ....[231]....
        /*0b00*/ 	.word	0x0500000f


	//   ....[232]....
        /*0b04*/ 	.word	0x0500000f


	//   ....[233]....
        /*0b08*/ 	.word	0x0500000f


	//   ....[234]....
        /*0b0c*/ 	.word	0x0500000f


	//   ....[235]....
        /*0b10*/ 	.word	0x0500000f


	//   ....[236]....
        /*0b14*/ 	.word	0x0500000f


	//   ....[237]....
        /*0b18*/ 	.word	0x0500000f


	//   ....[238]....
        /*0b1c*/ 	.word	0x0500000f


	//   ....[239]....
        /*0b20*/ 	.word	0x0500000f


	//   ....[240]....
        /*0b24*/ 	.word	0x0500000f


	//   ....[241]....
        /*0b28*/ 	.word	0x0500000f


	//   ....[242]....
        /*0b2c*/ 	.word	0x0500000f


	//   ....[243]....
        /*0b30*/ 	.word	0x0500000f


	//   ....[244]....
        /*0b34*/ 	.word	0x0500000f


	//   ....[245]....
        /*0b38*/ 	.word	0x0500000f


	//   ....[246]....
        /*0b3c*/ 	.word	0x0500000f


	//   ....[247]....
        /*0b40*/ 	.word	0x0500000f


	//   ....[248]....
        /*0b44*/ 	.word	0x0500000f


	//   ....[249]....
        /*0b48*/ 	.word	0x0500000f


	//   ....[250]....
        /*0b4c*/ 	.word	0x0500000f


	//   ....[251]....
        /*0b50*/ 	.word	0x0500000f


	//   ....[252]....
        /*0b54*/ 	.word	0x0500000f


	//   ....[253]....
        /*0b58*/ 	.word	0x0500000f


	//   ....[254]....
        /*0b5c*/ 	.word	0x0500000f


	//   ....[255]....
        /*0b60*/ 	.word	0x0500000f


	//   ....[0]....
        /*0b64*/ 	.word	0x0500000f


	//   ....[1]....
        /*0b68*/ 	.word	0x0500000f


	//   ....[2]....
        /*0b6c*/ 	.word	0x0500000f


	//   ....[3]....
        /*0b70*/ 	.word	0x0500000f


	//   ....[4]....
        /*0b74*/ 	.word	0x0500000f


	//   ....[5]....
        /*0b78*/ 	.word	0x0500000f


	//   ....[6]....
        /*0b7c*/ 	.word	0x0500000f


	//   ....[7]....
        /*0b80*/ 	.word	0x0500000f


	//   ....[8]....
        /*0b84*/ 	.word	0x0500000f


	//   ....[9]....
        /*0b88*/ 	.word	0x0500000f


	//   ....[10]....
        /*0b8c*/ 	.word	0x0500000f


	//   ....[11]....
        /*0b90*/ 	.word	0x0500000f


	//   ....[12]....
        /*0b94*/ 	.word	0x0500000f


	//   ....[13]....
        /*0b98*/ 	.word	0x0500000f


	//   ....[14]....
        /*0b9c*/ 	.word	0x0500000f


	//   ....[15]....
        /*0ba0*/ 	.word	0x0500000f


	//   ....[16]....
        /*0ba4*/ 	.word	0x0500000f


	//   ....[17]....
        /*0ba8*/ 	.word	0x0500000f


	//   ....[18]....
        /*0bac*/ 	.word	0x0500000f


	//   ....[19]....
        /*0bb0*/ 	.word	0x0500000f


	//   ....[20]....
        /*0bb4*/ 	.word	0x0500000f


	//   ....[21]....
        /*0bb8*/ 	.word	0x0500000f


	//   ....[22]....
        /*0bbc*/ 	.word	0x0500000f


	//   ....[23]....
        /*0bc0*/ 	.word	0x0500000f


	//   ....[24]....
        /*0bc4*/ 	.word	0x0500000f


	//   ....[25]....
        /*0bc8*/ 	.word	0x0500000f


	//   ....[26]....
        /*0bcc*/ 	.word	0x0500000f


	//   ....[27]....
        /*0bd0*/ 	.word	0x0500000f


	//   ....[28]....
        /*0bd4*/ 	.word	0x0500000f


	//   ....[29]....
        /*0bd8*/ 	.word	0x0500000f


	//   ....[30]....
        /*0bdc*/ 	.word	0x0500000f


	//   ....[31]....
        /*0be0*/ 	.word	0x0500000f


	//   ....[32]....
        /*0be4*/ 	.word	0x0500000f


	//   ....[33]....
        /*0be8*/ 	.word	0x0500000f


	//   ....[34]....
        /*0bec*/ 	.word	0x0500000f


	//   ....[35]....
        /*0bf0*/ 	.word	0x0500000f


	//   ....[36]....
        /*0bf4*/ 	.word	0x0500000f


	//   ....[37]....
        /*0bf8*/ 	.word	0x0500000f


	//   ....[38]....
        /*0bfc*/ 	.word	0x0500000f


	//   ....[39]....
        /*0c00*/ 	.word	0x0500000f


	//   ....[40]....
        /*0c04*/ 	.word	0x0500000f


	//   ....[41]....
        /*0c08*/ 	.word	0x0500000f


	//   ....[42]....
        /*0c0c*/ 	.word	0x0500000f


	//   ....[43]....
        /*0c10*/ 	.word	0x0500000f


	//   ....[44]....
        /*0c14*/ 	.word	0x0500000f


	//   ....[45]....
        /*0c18*/ 	.word	0x0500000f


	//   ....[46]....
        /*0c1c*/ 	.word	0x0500000f


	//   ....[47]....
        /*0c20*/ 	.word	0x0500000f


	//   ....[48]....
        /*0c24*/ 	.word	0x0500000f


	//   ....[49]....
        /*0c28*/ 	.word	0x0500000f


	//   ....[50]....
        /*0c2c*/ 	.word	0x0500000f


	//   ....[51]....
        /*0c30*/ 	.word	0x0500000f


	//   ....[52]....
        /*0c34*/ 	.word	0x0500000f


	//   ....[53]....
        /*0c38*/ 	.word	0x0500000f


	//   ....[54]....
        /*0c3c*/ 	.word	0x0500000f


	//   ....[55]....
        /*0c40*/ 	.word	0x0500000f


	//   ....[56]....
        /*0c44*/ 	.word	0x0500000f


	//   ....[57]....
        /*0c48*/ 	.word	0x0500000f


	//   ....[58]....
        /*0c4c*/ 	.word	0x0500000f


	//   ....[59]....
        /*0c50*/ 	.word	0x0500000f


	//   ....[60]....
        /*0c54*/ 	.word	0x0500000f


	//   ....[61]....
        /*0c58*/ 	.word	0x0500000f


	//   ....[62]....
        /*0c5c*/ 	.word	0x0500000f


	//   ....[63]....
        /*0c60*/ 	.word	0x0500000f


	//   ....[64]....
        /*0c64*/ 	.word	0x0500000f


	//   ....[65]....
        /*0c68*/ 	.word	0x0500000f


	//   ....[66]....
        /*0c6c*/ 	.word	0x0500000f


	//   ....[67]....
        /*0c70*/ 	.word	0x0500000f


	//   ....[68]....
        /*0c74*/ 	.word	0x0500000f


	//   ....[69]....
        /*0c78*/ 	.word	0x0500000f


	//   ....[70]....
        /*0c7c*/ 	.word	0x0500000f


	//   ....[71]....
        /*0c80*/ 	.word	0x0500000f


	//   ....[72]....
        /*0c84*/ 	.word	0x0500000f


	//   ....[73]....
        /*0c88*/ 	.word	0x0500000f


	//   ....[74]....
        /*0c8c*/ 	.word	0x0500000f


	//   ....[75]....
        /*0c90*/ 	.word	0x0500000f


	//   ....[76]....
        /*0c94*/ 	.word	0x0500000f


	//   ....[77]....
        /*0c98*/ 	.word	0x0500000f


	//   ....[78]....
        /*0c9c*/ 	.word	0x0500000f


	//   ....[79]....
        /*0ca0*/ 	.word	0x0500000f


	//   ....[80]....
        /*0ca4*/ 	.word	0x0500000f


	//   ....[81]....
        /*0ca8*/ 	.word	0x0500000f


	//   ....[82]....
        /*0cac*/ 	.word	0x0500000f


	//   ....[83]....
        /*0cb0*/ 	.word	0x0500000f


	//   ....[84]....
        /*0cb4*/ 	.word	0x0500000f


	//   ....[85]....
        /*0cb8*/ 	.word	0x0500000f


	//   ....[86]....
        /*0cbc*/ 	.word	0x0500000f


	//   ....[87]....
        /*0cc0*/ 	.word	0x0500000f


	//   ....[88]....
        /*0cc4*/ 	.word	0x0500000f


	//   ....[89]....
        /*0cc8*/ 	.word	0x0500000f


	//   ....[90]....
        /*0ccc*/ 	.word	0x0500000f


	//   ....[91]....
        /*0cd0*/ 	.word	0x0500000f


	//   ....[92]....
        /*0cd4*/ 	.word	0x0500000f


	//   ....[93]....
        /*0cd8*/ 	.word	0x0500000f


	//   ....[94]....
        /*0cdc*/ 	.word	0x0500000f


	//   ....[95]....
        /*0ce0*/ 	.word	0x0500000f


	//   ....[96]....
        /*0ce4*/ 	.word	0x0500000f


	//   ....[97]....
        /*0ce8*/ 	.word	0x0500000f


	//   ....[98]....
        /*0cec*/ 	.word	0x0500000f


	//   ....[99]....
        /*0cf0*/ 	.word	0x0500000f


	//----- nvinfo : EIATTR_COOP_GROUP_INSTR_OFFSETS
	.align		4
.L_839:
        /*0cf4*/ 	.byte	0x04, 0x28
        /*0cf6*/ 	.short	(.L_841 - .L_840)


	//   ....[0]....
.L_840:
        /*0cf8*/ 	.word	0x00000070


	//   ....[1]....
        /*0cfc*/ 	.word	0x000001a0


	//   ....[2]....
        /*0d00*/ 	.word	0x000001f0


	//   ....[3]....
        /*0d04*/ 	.word	0x00000420


	//   ....[4]....
        /*0d08*/ 	.word	0x00000580


	//   ....[5]....
        /*0d0c*/ 	.word	0x000006a0


	//   ....[6]....
        /*0d10*/ 	.word	0x00000800


	//   ....[7]....
        /*0d14*/ 	.word	0x00010e50


	//   ....[8]....
        /*0d18*/ 	.word	0x00011750


	//   ....[9]....
        /*0d1c*/ 	.word	0x00011760


	//   ....[10]....
        /*0d20*/ 	.word	0x00011770


	//   ....[11]....
        /*0d24*/ 	.word	0x00011780


	//   ....[12]....
        /*0d28*/ 	.word	0x00014e30


	//   ....[13]....
        /*0d2c*/ 	.word	0x00014e40


	//   ....[14]....
        /*0d30*/ 	.word	0x00014e50


	//   ....[15]....
        /*0d34*/ 	.word	0x00014e60


	//   ....[16]....
        /*0d38*/ 	.word	0x00019720


	//   ....[17]....
        /*0d3c*/ 	.word	0x0001a490


	//   ....[18]....
        /*0d40*/ 	.word	0x0001a4a0


	//   ....[19]....
        /*0d44*/ 	.word	0x0001a4c0


	//   ....[20]....
        /*0d48*/ 	.word	0x0001b1b0


	//   ....[21]....
        /*0d4c*/ 	.word	0x0001b1d0


	//   ....[22]....
        /*0d50*/ 	.word	0x0001df90


	//   ....[23]....
        /*0d54*/ 	.word	0x0001f010


	//   ....[24]....
        /*0d58*/ 	.word	0x0001f060


	//   ....[25]....
        /*0d5c*/ 	.word	0x0001f070


	//   ....[26]....
        /*0d60*/ 	.word	0x0001fd10


	//   ....[27]....
        /*0d64*/ 	.word	0x0001fd70


	//   ....[28]....
        /*0d68*/ 	.word	0x00023790


	//   ....[29]....
        /*0d6c*/ 	.word	0x000237f0


	//   ....[30]....
        /*0d70*/ 	.word	0x00023850


	//   ....[31]....
        /*0d74*/ 	.word	0x00023860


	//   ....[32]....
        /*0d78*/ 	.word	0x000256e0


	//   ....[33]....
        /*0d7c*/ 	.word	0x00025740


	//   ....[34]....
        /*0d80*/ 	.word	0x00025760


	//   ....[35]....
        /*0d84*/ 	.word	0x00025780


	//   ....[36]....
        /*0d88*/ 	.word	0x000266b0


	//   ....[37]....
        /*0d8c*/ 	.word	0x000267c0


	//   ....[38]....
        /*0d90*/ 	.word	0x00026890


	//   ....[39]....
        /*0d94*/ 	.word	0x000268c0


	//   ....[40]....
        /*0d98*/ 	.word	0x000268f0


	//   ....[41]....
        /*0d9c*/ 	.word	0x00026920


	//   ....[42]....
        /*0da0*/ 	.word	0x00026950


	//   ....[43]....
        /*0da4*/ 	.word	0x00026980


	//   ....[44]....
        /*0da8*/ 	.word	0x000269b0


	//   ....[45]....
        /*0dac*/ 	.word	0x000269e0


	//   ....[46]....
        /*0db0*/ 	.word	0x00026a10


	//   ....[47]....
        /*0db4*/ 	.word	0x00026a40


	//   ....[48]....
        /*0db8*/ 	.word	0x00026a70


	//   ....[49]....
        /*0dbc*/ 	.word	0x00026aa0


	//   ....[50]....
        /*0dc0*/ 	.word	0x00026ad0


	//   ....[51]....
        /*0dc4*/ 	.word	0x00026b00


	//   ....[52]....
        /*0dc8*/ 	.word	0x00026b30


	//   ....[53]....
        /*0dcc*/ 	.word	0x00026b60


	//   ....[54]....
        /*0dd0*/ 	.word	0x00026b90


	//   ....[55]....
        /*0dd4*/ 	.word	0x00026bc0


	//   ....[56]....
        /*0dd8*/ 	.word	0x00026bf0


	//   ....[57]....
        /*0ddc*/ 	.word	0x00026c20


	//   ....[58]....
        /*0de0*/ 	.word	0x00026c50


	//   ....[59]....
        /*0de4*/ 	.word	0x00026c80


	//   ....[60]....
        /*0de8*/ 	.word	0x00026cb0


	//   ....[61]....
        /*0dec*/ 	.word	0x00026ce0


	//   ....[62]....
        /*0df0*/ 	.word	0x00026d10


	//   ....[63]....
        /*0df4*/ 	.word	0x00026d40


	//   ....[64]....
        /*0df8*/ 	.word	0x00026d70


	//   ....[65]....
        /*0dfc*/ 	.word	0x00026da0


	//   ....[66]....
        /*0e00*/ 	.word	0x00026dd0


	//   ....[67]....
        /*0e04*/ 	.word	0x00026e00


	//   ....[68]....
        /*0e08*/ 	.word	0x00026e30


	//   ....[69]....
        /*0e0c*/ 	.word	0x00026e60


	//   ....[70]....
        /*0e10*/ 	.word	0x00026e90


	//   ....[71]....
        /*0e14*/ 	.word	0x00026ec0


	//   ....[72]....
        /*0e18*/ 	.word	0x00026ef0


	//   ....[73]....
        /*0e1c*/ 	.word	0x00026f20


	//   ....[74]....
        /*0e20*/ 	.word	0x00026f50


	//   ....[75]....
        /*0e24*/ 	.word	0x00026f80


	//   ....[76]....
        /*0e28*/ 	.word	0x00026fb0


	//   ....[77]....
        /*0e2c*/ 	.word	0x00026fd0


	//   ....[78]....
        /*0e30*/ 	.word	0x00026fe0


	//   ....[79]....
        /*0e34*/ 	.word	0x00027010


	//   ....[80]....
        /*0e38*/ 	.word	0x00027040


	//   ....[81]....
        /*0e3c*/ 	.word	0x00027070


	//   ....[82]....
        /*0e40*/ 	.word	0x000270a0


	//   ....[83]....
        /*0e44*/ 	.word	0x000270c0


	//   ....[84]....
        /*0e48*/ 	.word	0x000270d0


	//   ....[85]....
        /*0e4c*/ 	.word	0x000270e0


	//   ....[86]....
        /*0e50*/ 	.word	0x00027100


	//   ....[87]....
        /*0e54*/ 	.word	0x00027130


	//   ....[88]....
        /*0e58*/ 	.word	0x00027160


	//   ....[89]....
        /*0e5c*/ 	.word	0x00027170


	//   ....[90]....
        /*0e60*/ 	.word	0x000271a0


	//   ....[91]....
        /*0e64*/ 	.word	0x000271c0


	//   ....[92]....
        /*0e68*/ 	.word	0x000271f0


	//   ....[93]....
        /*0e6c*/ 	.word	0x00027220


	//   ....[94]....
        /*0e70*/ 	.word	0x00027250


	//   ....[95]....
        /*0e74*/ 	.word	0x00027260


	//   ....[96]....
        /*0e78*/ 	.word	0x00027290


	//   ....[97]....
        /*0e7c*/ 	.word	0x000272c0


	//   ....[98]....
        /*0e80*/ 	.word	0x000272f0


	//   ....[99]....
        /*0e84*/ 	.word	0x00027320


	//   ....[100]....
        /*0e88*/ 	.word	0x00027350


	//   ....[101]....
        /*0e8c*/ 	.word	0x00027370


	//   ....[102]....
        /*0e90*/ 	.word	0x00027380


	//   ....[103]....
        /*0e94*/ 	.word	0x00027390


	//   ....[104]....
        /*0e98*/ 	.word	0x000273a0


	//   ....[105]....
        /*0e9c*/ 	.word	0x000273b0


	//   ....[106]....
        /*0ea0*/ 	.word	0x000273c0


	//   ....[107]....
        /*0ea4*/ 	.word	0x000273d0


	//   ....[108]....
        /*0ea8*/ 	.word	0x000273f0


	//   ....[109]....
        /*0eac*/ 	.word	0x00027410


	//   ....[110]....
        /*0eb0*/ 	.word	0x00027440


	//   ....[111]....
        /*0eb4*/ 	.word	0x00027470


	//   ....[112]....
        /*0eb8*/ 	.word	0x000274a0


	//   ....[113]....
        /*0ebc*/ 	.word	0x000274d0


	//   ....[114]....
        /*0ec0*/ 	.word	0x00027500


	//   ....[115]....
        /*0ec4*/ 	.word	0x00027530


	//   ....[116]....
        /*0ec8*/ 	.word	0x00027560


	//   ....[117]....
        /*0ecc*/ 	.word	0x00027590


	//   ....[118]....
        /*0ed0*/ 	.word	0x000275c0


	//   ....[119]....
        /*0ed4*/ 	.word	0x000275f0


	//   ....[120]....
        /*0ed8*/ 	.word	0x00027620


	//   ....[121]....
        /*0edc*/ 	.word	0x00027650


	//   ....[122]....
        /*0ee0*/ 	.word	0x00027660


	//   ....[123]....
        /*0ee4*/ 	.word	0x00027670


	//   ....[124]....
        /*0ee8*/ 	.word	0x00027690


	//   ....[125]....
        /*0eec*/ 	.word	0x000276c0


	//   ....[126]....
        /*0ef0*/ 	.word	0x000276f0


	//   ....[127]....
        /*0ef4*/ 	.word	0x00027710


	//   ....[128]....
        /*0ef8*/ 	.word	0x00027740


	//   ....[129]....
        /*0efc*/ 	.word	0x00027770


	//   ....[130]....
        /*0f00*/ 	.word	0x000277a0


	//   ....[131]....
        /*0f04*/ 	.word	0x000277d0


	//   ....[132]....
        /*0f08*/ 	.word	0x00028130


	//   ....[133]....
        /*0f0c*/ 	.word	0x00028150


	//   ....[134]....
        /*0f10*/ 	.word	0x00028160


	//   ....[135]....
        /*0f14*/ 	.word	0x00028170


	//   ....[136]....
        /*0f18*/ 	.word	0x00028a50


	//   ....[137]....
        /*0f1c*/ 	.word	0x00028a60


	//   ....[138]....
        /*0f20*/ 	.word	0x00028bb0


	//   ....[139]....
        /*0f24*/ 	.word	0x00028bc0


	//   ....[140]....
        /*0f28*/ 	.word	0x00028d10


	//   ....[141]....
        /*0f2c*/ 	.word	0x00028d20


	//   ....[142]....
        /*0f30*/ 	.word	0x00028e70


	//   ....[143]....
        /*0f34*/ 	.word	0x00028e80


	//   ....[144]....
        /*0f38*/ 	.word	0x00029270


	//   ....[145]....
        /*0f3c*/ 	.word	0x00029280


	//   ....[146]....
        /*0f40*/ 	.word	0x0002a000


	//   ....[147]....
        /*0f44*/ 	.word	0x0002a010


	//   ....[148]....
        /*0f48*/ 	.word	0x0002b570


	//   ....[149]....
        /*0f4c*/ 	.word	0x0002b580


	//   ....[150]....
        /*0f50*/ 	.word	0x0002b6e0


	//   ....[151]....
        /*0f54*/ 	.word	0x0002b6f0


	//   ....[152]....
        /*0f58*/ 	.word	0x0002b840


	//   ....[153]....
        /*0f5c*/ 	.word	0x0002b850


	//   ....[154]....
        /*0f60*/ 	.word	0x0002b9a0


	//   ....[155]....
        /*0f64*/ 	.word	0x0002b9b0


	//   ....[156]....
        /*0f68*/ 	.word	0x0002bb60


	//   ....[157]....
        /*0f6c*/ 	.word	0x0002bda0


	//   ....[158]....
        /*0f70*/ 	.word	0x0002bdd0


	//   ....[159]....
        /*0f74*/ 	.word	0x0002be00


	//   ....[160]....
        /*0f78*/ 	.word	0x0002be30


	//   ....[161]....
        /*0f7c*/ 	.word	0x0002be60


	//   ....[162]....
        /*0f80*/ 	.word	0x0002be90


	//   ....[163]....
        /*0f84*/ 	.word	0x0002c030


	//   ....[164]....
        /*0f88*/ 	.word	0x0002c060


	//   ....[165]....
        /*0f8c*/ 	.word	0x0002c090


	//   ....[166]....
        /*0f90*/ 	.word	0x0002c0c0


	//   ....[167]....
        /*0f94*/ 	.word	0x0002c0f0


	//   ....[168]....
        /*0f98*/ 	.word	0x0002c120


	//   ....[169]....
        /*0f9c*/ 	.word	0x0002c1c0


	//   ....[170]....
        /*0fa0*/ 	.word	0x0002c1f0


	//   ....[171]....
        /*0fa4*/ 	.word	0x0002c200


	//   ....[172]....
        /*0fa8*/ 	.word	0x0002c230


	//   ....[173]....
        /*0fac*/ 	.word	0x0002d980


	//   ....[174]....
        /*0fb0*/ 	.word	0x0002f970


	//   ....[175]....
        /*0fb4*/ 	.word	0x00030770


	//   ....[176]....
        /*0fb8*/ 	.word	0x00030790


	//   ....[177]....
        /*0fbc*/ 	.word	0x000307d0


	//   ....[178]....
        /*0fc0*/ 	.word	0x00030850


	//   ....[179]....
        /*0fc4*/ 	.word	0x000308e0


	//   ....[180]....
        /*0fc8*/ 	.word	0x000308f0


	//   ....[181]....
        /*0fcc*/ 	.word	0x00030940


	//   ....[182]....
        /*0fd0*/ 	.word	0x00030980


	//   ....[183]....
        /*0fd4*/ 	.word	0x000335c0


	//   ....[184]....
        /*0fd8*/ 	.word	0x000335f0


	//   ....[185]....
        /*0fdc*/ 	.word	0x00033660


	//   ....[186]....
        /*0fe0*/ 	.word	0x00033690


	//   ....[187]....
        /*0fe4*/ 	.word	0x000336c0


	//   ....[188]....
        /*0fe8*/ 	.word	0x000336f0


	//   ....[189]....
        /*0fec*/ 	.word	0x00033720


	//   ....[190]....
        /*0ff0*/ 	.word	0x00033750


	//   ....[191]....
        /*0ff4*/ 	.word	0x00033910


	//   ....[192]....
        /*0ff8*/ 	.word	0x00033940


	//   ....[193]....
        /*0ffc*/ 	.word	0x00033970


	//   ....[194]....
        /*1000*/ 	.word	0x000339a0


	//   ....[195]....
        /*1004*/ 	.word	0x000339d0


	//   ....[196]....
        /*1008*/ 	.word	0x00033a00


	//   ....[197]....
        /*100c*/ 	.word	0x00033ad0


	//   ....[198]....
        /*1010*/ 	.word	0x00033af0


	//   ....[199]....
        /*1014*/ 	.word	0x00033b00


	//   ....[200]....
        /*1018*/ 	.word	0x00033b80


	//   ....[201]....
        /*101c*/ 	.word	0x000346c0


	//   ....[202]....
        /*1020*/ 	.word	0x00034b60


	//   ....[203]....
        /*1024*/ 	.word	0x00034c00


	//   ....[204]....
        /*1028*/ 	.word	0x00034c90


	//   ....[205]....
        /*102c*/ 	.word	0x00034ce0


	//   ....[206]....
        /*1030*/ 	.word	0x00034d30


	//   ....[207]....
        /*1034*/ 	.word	0x00034e00


	//   ....[208]....
        /*1038*/ 	.word	0x00034e90


	//   ....[209]....
        /*103c*/ 	.word	0x00034ee0


	//   ....[210]....
        /*1040*/ 	.word	0x00034f30


	//   ....[211]....
        /*1044*/ 	.word	0x00035340


	//   ....[212]....
        /*1048*/ 	.word	0x00035460


	//   ....[213]....
        /*104c*/ 	.word	0x00035580


	//   ....[214]....
        /*1050*/ 	.word	0x000356a0


	//   ....[215]....
        /*1054*/ 	.word	0x000357d0


	//   ....[216]....
        /*1058*/ 	.word	0x000358f0


	//   ....[217]....
        /*105c*/ 	.word	0x00035a00


	//   ....[218]....
        /*1060*/ 	.word	0x00035a50


	//   ....[219]....
        /*1064*/ 	.word	0x00035ad0


	//   ....[220]....
        /*1068*/ 	.word	0x00035b30


	//   ....[221]....
        /*106c*/ 	.word	0x00035b90


	//   ....[222]....
        /*1070*/ 	.word	0x00035bf0


	//   ....[223]....
        /*1074*/ 	.word	0x00035c70


	//   ....[224]....
        /*1078*/ 	.word	0x00035ce0


	//   ....[225]....
        /*107c*/ 	.word	0x00035d40


	//   ....[226]....
        /*1080*/ 	.word	0x00035d90


	//   ....[227]....
        /*1084*/ 	.word	0x00035e10


	//   ....[228]....
        /*1088*/ 	.word	0x00035e80


	//   ....[229]....
        /*108c*/ 	.word	0x00035ee0


	//   ....[230]....
        /*1090*/ 	.word	0x00035f30


	//   ....[231]....
        /*1094*/ 	.word	0x00035fb0


	//   ....[232]....
        /*1098*/ 	.word	0x00036020


	//   ....[233]....
        /*109c*/ 	.word	0x00036080


	//   ....[234]....
        /*10a0*/ 	.word	0x000360d0


	//   ....[235]....
        /*10a4*/ 	.word	0x00036180


	//   ....[236]....
        /*10a8*/ 	.word	0x000361d0


	//   ....[237]....
        /*10ac*/ 	.word	0x00036230


	//   ....[238]....
        /*10b0*/ 	.word	0x00036280


	//   ....[239]....
        /*10b4*/ 	.word	0x00036300


	//   ....[240]....
        /*10b8*/ 	.word	0x00036350


	//   ....[241]....
        /*10bc*/ 	.word	0x000363b0


	//   ....[242]....
        /*10c0*/ 	.word	0x00036420


	//   ....[243]....
        /*10c4*/ 	.word	0x00036490


	//   ....[244]....
        /*10c8*/ 	.word	0x000364f0


	//   ....[245]....
        /*10cc*/ 	.word	0x00036560


	//   ....[246]....
        /*10d0*/ 	.word	0x000365c0


	//   ....[247]....
        /*10d4*/ 	.word	0x00036640


	//   ....[248]....
        /*10d8*/ 	.word	0x000366b0


	//   ....[249]....
        /*10dc*/ 	.word	0x00036710


	//   ....[250]....
        /*10e0*/ 	.word	0x00036760


	//   ....[251]....
        /*10e4*/ 	.word	0x000367e0


	//   ....[252]....
        /*10e8*/ 	.word	0x00036850


	//   ....[253]....
        /*10ec*/ 	.word	0x000368b0


	//   ....[254]....
        /*10f0*/ 	.word	0x00036900


	//   ....[255]....
        /*10f4*/ 	.word	0x00036960


	//   ....[0]....
        /*10f8*/ 	.word	0x000369f0


	//   ....[1]....
        /*10fc*/ 	.word	0x00036a50


	//   ....[2]....
        /*1100*/ 	.word	0x00036aa0


	//   ....[3]....
        /*1104*/ 	.word	0x00036b40


	//   ....[4]....
        /*1108*/ 	.word	0x00036b90


	//   ....[5]....
        /*110c*/ 	.word	0x00036bf0


	//   ....[6]....
        /*1110*/ 	.word	0x00036c40


	//   ....[7]....
        /*1114*/ 	.word	0x00036cc0


	//   ....[8]....
        /*1118*/ 	.word	0x00036d10


	//   ....[9]....
        /*111c*/ 	.word	0x00036d70


	//   ....[10]....
        /*1120*/ 	.word	0x00036de0


	//   ....[11]....
        /*1124*/ 	.word	0x00036e50


	//   ....[12]....
        /*1128*/ 	.word	0x00036eb0


	//   ....[13]....
        /*112c*/ 	.word	0x00036f20


	//   ....[14]....
        /*1130*/ 	.word	0x00036f80


	//   ....[15]....
        /*1134*/ 	.word	0x00036ff0


	//   ....[16]....
        /*1138*/ 	.word	0x00037040


	//   ....[17]....
        /*113c*/ 	.word	0x000370b0


	//   ....[18]....
        /*1140*/ 	.word	0x00037110


	//   ....[19]....
        /*1144*/ 	.word	0x00037180


	//   ....[20]....
        /*1148*/ 	.word	0x000371e0


	//   ....[21]....
        /*114c*/ 	.word	0x00037250


	//   ....[22]....
        /*1150*/ 	.word	0x000372a0


	//   ....[23]....
        /*1154*/ 	.word	0x00037320


	//   ....[24]....
        /*1158*/ 	.word	0x000373a0


	//   ....[25]....
        /*115c*/ 	.word	0x00037400


	//   ....[26]....
        /*1160*/ 	.word	0x00037460


	//   ....[27]....
        /*1164*/ 	.word	0x000374e0


	//   ....[28]....
        /*1168*/ 	.word	0x00037550


	//   ....[29]....
        /*116c*/ 	.word	0x000375b0


	//   ....[30]....
        /*1170*/ 	.word	0x00037600


	//   ....[31]....
        /*1174*/ 	.word	0x00037660


	//   ....[32]....
        /*1178*/ 	.word	0x000376c0


	//   ....[33]....
        /*117c*/ 	.word	0x00037720


	//   ....[34]....
        /*1180*/ 	.word	0x00037770


	//   ....[35]....
        /*1184*/ 	.word	0x000377d0


	//   ....[36]....
        /*1188*/ 	.word	0x00037830


	//   ....[37]....
        /*118c*/ 	.word	0x00037890


	//   ....[38]....
        /*1190*/ 	.word	0x000378e0


	//   ....[39]....
        /*1194*/ 	.word	0x00037960


	//   ....[40]....
        /*1198*/ 	.word	0x000379d0


	//   ....[41]....
        /*119c*/ 	.word	0x00037a30


	//   ....[42]....
        /*11a0*/ 	.word	0x00037a80


	//   ....[43]....
        /*11a4*/ 	.word	0x00037b20


	//   ....[44]....
        /*11a8*/ 	.word	0x00037b90


	//   ....[45]....
        /*11ac*/ 	.word	0x00037c00


	//   ....[46]....
        /*11b0*/ 	.word	0x00037c50


	//   ....[47]....
        /*11b4*/ 	.word	0x00037ce0


	//   ....[48]....
        /*11b8*/ 	.word	0x00037d50


	//   ....[49]....
        /*11bc*/ 	.word	0x00037dd0


	//   ....[50]....
        /*11c0*/ 	.word	0x00037e20


	//   ....[51]....
        /*11c4*/ 	.word	0x00037eb0


	//   ....[52]....
        /*11c8*/ 	.word	0x00037f00


	//   ....[53]....
        /*11cc*/ 	.word	0x00037f90


	//   ....[54]....
        /*11d0*/ 	.word	0x00038020


	//   ....[55]....
        /*11d4*/ 	.word	0x000380b0


	//   ....[56]....
        /*11d8*/ 	.word	0x00038140


	//   ....[57]....
        /*11dc*/ 	.word	0x000381d0


	//   ....[58]....
        /*11e0*/ 	.word	0x00038260


	//   ....[59]....
        /*11e4*/ 	.word	0x000382e0


	//   ....[60]....
        /*11e8*/ 	.word	0x00038330


	//   ....[61]....
        /*11ec*/ 	.word	0x000383d0


	//   ....[62]....
        /*11f0*/ 	.word	0x00038460


	//   ....[63]....
        /*11f4*/ 	.word	0x000384e0


	//   ....[64]....
        /*11f8*/ 	.word	0x00038530


	//   ....[65]....
        /*11fc*/ 	.word	0x000385c0


	//   ....[66]....
        /*1200*/ 	.word	0x00038650


	//   ....[67]....
        /*1204*/ 	.word	0x000386e0


	//   ....[68]....
        /*1208*/ 	.word	0x00038770


	//   ....[69]....
        /*120c*/ 	.word	0x00038800


	//   ....[70]....
        /*1210*/ 	.word	0x00038890


	//   ....[71]....
        /*1214*/ 	.word	0x00038950


	//   ....[72]....
        /*1218*/ 	.word	0x00038c30


	//   ....[73]....
        /*121c*/ 	.word	0x00038e50


	//   ....[74]....
        /*1220*/ 	.word	0x00038ea0


	//   ....[75]....
        /*1224*/ 	.word	0x00038f00


	//   ....[76]....
        /*1228*/ 	.word	0x00039010


	//   ....[77]....
        /*122c*/ 	.word	0x00039070


	//   ....[78]....
        /*1230*/ 	.word	0x00039180


	//   ....[79]....
        /*1234*/ 	.word	0x000391e0


	//   ....[80]....
        /*1238*/ 	.word	0x000392c0


	//   ....[81]....
        /*123c*/ 	.word	0x000395e0


	//   ....[82]....
        /*1240*/ 	.word	0x00039680


	//   ....[83]....
        /*1244*/ 	.word	0x00039820


	//   ....[84]....
        /*1248*/ 	.word	0x000398a0


	//   ....[85]....
        /*124c*/ 	.word	0x00039920


	//   ....[86]....
        /*1250*/ 	.word	0x000399a0


	//   ....[87]....
        /*1254*/ 	.word	0x00039a20


	//   ....[88]....
        /*1258*/ 	.word	0x00039ab0


	//   ....[89]....
        /*125c*/ 	.word	0x00039b50


	//   ....[90]....
        /*1260*/ 	.word	0x00039c00


	//   ....[91]....
        /*1264*/ 	.word	0x00039c80


	//   ....[92]....
        /*1268*/ 	.word	0x00039d00


	//   ....[93]....
        /*126c*/ 	.word	0x00039d80


	//   ....[94]....
        /*1270*/ 	.word	0x00039e10


	//   ....[95]....
        /*1274*/ 	.word	0x00039e90


	//   ....[96]....
        /*1278*/ 	.word	0x00039f40


	//   ....[97]....
        /*127c*/ 	.word	0x00039f90


	//   ....[98]....
        /*1280*/ 	.word	0x0003a050


	//   ....[99]....
        /*1284*/ 	.word	0x0003a180


	//----- nvinfo : EIATTR_REG_RECONFIG
	.align		4
.L_841:
        /*1288*/ 	.byte	0x01, 0x54
	.zero		2


	//----- nvinfo : EIATTR_SYSCALL_OFFSETS
	.align		4
        /*128c*/ 	.byte	0x04, 0x46
        /*128e*/ 	.short	(.L_843 - .L_842)


	//   ....[0]....
.L_842:
        /*1290*/ 	.word	0x000020d0


	//   ....[1]....
        /*1294*/ 	.word	0x00002220


	//   ....[2]....
        /*1298*/ 	.word	0x00010fe0


	//   ....[3]....
        /*129c*/ 	.word	0x00011530


	//   ....[4]....
        /*12a0*/ 	.word	0x0002f3d0


	//   ....[5]....
        /*12a4*/ 	.word	0x0002f560


	//   ....[6]....
        /*12a8*/ 	.word	0x0002f6b0


	//   ....[7]....
        /*12ac*/ 	.word	0x0002f7f0


	//   ....[8]....
        /*12b0*/ 	.word	0x00030330


	//----- nvinfo : EIATTR_MBARRIER_INSTR_OFFSETS
	.align		4
.L_843:
        /*12b4*/ 	.byte	0x04, 0x39
        /*12b6*/ 	.short	(.L_845 - .L_844)


	//   ....[0]....
.L_844:
        /*12b8*/ 	.word	0x000002d0
        /*12bc*/ 	.word	0x000000ff
        /*12c0*/ 	.word	0x00033400
        /*12c4*/ 	.short	0x0100
        /*12c6*/ 	.byte	0x08
	.zero		1


	//   ....[1]....
        /*12c8*/ 	.word	0x000002e0
        /*12cc*/ 	.word	0x000000ff
        /*12d0*/ 	.word	0x00033420
        /*12d4*/ 	.short	0x0100
        /*12d6*/ 	.byte	0x08
	.zero		1


	//   ....[2]....
        /*12d8*/ 	.word	0x000003d0
        /*12dc*/ 	.word	0x000000ff
        /*12e0*/ 	.word	0x00033430
        /*12e4*/ 	.short	0x0100
        /*12e6*/ 	.byte	0x08
	.zero		1


	//   ....[3]....
        /*12e8*/ 	.word	0x000003e0
        /*12ec*/ 	.word	0x000000ff
        /*12f0*/ 	.word	0x00033440
        /*12f4*/ 	.short	0x0100
        /*12f6*/ 	.byte	0x08
	.zero		1


	//   ....[4]....
        /*12f8*/ 	.word	0x000003f0
        /*12fc*/ 	.word	0x000000ff
        /*1300*/ 	.word	0x00033438
        /*1304*/ 	.short	0x0100
        /*1306*/ 	.byte	0x08
	.zero		1


	//   ....[5]....
        /*1308*/ 	.word	0x00000400
        /*130c*/ 	.word	0x000000ff
        /*1310*/ 	.word	0x00033448
        /*1314*/ 	.short	0x0100
        /*1316*/ 	.byte	0x08
	.zero		1


	//   ....[6]....
        /*1318*/ 	.word	0x00000530
        /*131c*/ 	.word	0x000000ff
        /*1320*/ 	.word	0x00033450
        /*1324*/ 	.short	0x0100
        /*1326*/ 	.byte	0x08
	.zero		1


	//   ....[7]....
        /*1328*/ 	.word	0x00000540
        /*132c*/ 	.word	0x000000ff
        /*1330*/ 	.word	0x00033460
        /*1334*/ 	.short	0x0100
        /*1336*/ 	.byte	0x08
	.zero		1


	//   ....[8]....
        /*1338*/ 	.word	0x00000550
        /*133c*/ 	.word	0x000000ff
        /*1340*/ 	.word	0x00033458
        /*1344*/ 	.short	0x0100
        /*1346*/ 	.byte	0x08
	.zero		1


	//   ....[9]....
        /*1348*/ 	.word	0x00000560
        /*134c*/ 	.word	0x000000ff
        /*1350*/ 	.word	0x00033468
        /*1354*/ 	.short	0x0100
        /*1356*/ 	.byte	0x08
	.zero		1


	//   ....[10]....
        /*1358*/ 	.word	0x00000650
        /*135c*/ 	.word	0x000000ff
        /*1360*/ 	.word	0x00033470
        /*1364*/ 	.short	0x0100
        /*1366*/ 	.byte	0x06
	.zero		1


	//   ....[11]....
        /*1368*/ 	.word	0x00000660
        /*136c*/ 	.word	0x000000ff
        /*1370*/ 	.word	0x00033480
        /*1374*/ 	.short	0x0100
        /*1376*/ 	.byte	0x06
	.zero		1


	//   ....[12]....
        /*1378*/ 	.word	0x00000670
        /*137c*/ 	.word	0x000000ff
        /*1380*/ 	.word	0x00033478
        /*1384*/ 	.short	0x0100
        /*1386*/ 	.byte	0x06
	.zero		1


	//   ....[13]....
        /*1388*/ 	.word	0x00000680
        /*138c*/ 	.word	0x000000ff
        /*1390*/ 	.word	0x00033488
        /*1394*/ 	.short	0x0100
        /*1396*/ 	.byte	0x06
	.zero		1


	//   ....[14]....
        /*1398*/ 	.word	0x000007b0
        /*139c*/ 	.word	0x000000ff
        /*13a0*/ 	.word	0x00033490
        /*13a4*/ 	.short	0x0100
        /*13a6*/ 	.byte	0x08
	.zero		1


	//   ....[15]....
        /*13a8*/ 	.word	0x000007c0
        /*13ac*/ 	.word	0x000000ff
        /*13b0*/ 	.word	0x000334a0
        /*13b4*/ 	.short	0x0100
        /*13b6*/ 	.byte	0x08
	.zero		1


	//   ....[16]....
        /*13b8*/ 	.word	0x000007d0
        /*13bc*/ 	.word	0x000000ff
        /*13c0*/ 	.word	0x00033498
        /*13c4*/ 	.short	0x0100
        /*13c6*/ 	.byte	0x08
	.zero		1


	//   ....[17]....
        /*13c8*/ 	.word	0x000007e0
        /*13cc*/ 	.word	0x000000ff
        /*13d0*/ 	.word	0x000334a8
        /*13d4*/ 	.short	0x0100
        /*13d6*/ 	.byte	0x08
	.zero		1


	//   ....[18]....
        /*13d8*/ 	.word	0x00000910
        /*13dc*/ 	.word	0x000000ff
        /*13e0*/ 	.word	0x000334b0
        /*13e4*/ 	.short	0x0100
        /*13e6*/ 	.byte	0x08
	.zero		1


	//   ....[19]....
        /*13e8*/ 	.word	0x00000920
        /*13ec*/ 	.word	0x000000ff
        /*13f0*/ 	.word	0x000334c0
        /*13f4*/ 	.short	0x0100
        /*13f6*/ 	.byte	0x08
	.zero		1


	//   ....[20]....
        /*13f8*/ 	.word	0x00000930
        /*13fc*/ 	.word	0x000000ff
        /*1400*/ 	.word	0x000334b8
        /*1404*/ 	.short	0x0100
        /*1406*/ 	.byte	0x08
	.zero		1


	//   ....[21]....
        /*1408*/ 	.word	0x00000940
        /*140c*/ 	.word	0x000000ff
        /*1410*/ 	.word	0x000334c8
        /*1414*/ 	.short	0x0100
        /*1416*/ 	.byte	0x08
	.zero		1


	//   ....[22]....
        /*1418*/ 	.word	0x00003a10
        /*141c*/ 	.word	0x00000064
        /*1420*/ 	.word	0x00033490
        /*1424*/ 	.short	0x010a
        /*1426*/ 	.byte	0x3f
	.zero		1


	//   ....[23]....
        /*1428*/ 	.word	0x00009a90
        /*142c*/ 	.word	0x00000064
        /*1430*/ 	.word	0x00033490
        /*1434*/ 	.short	0x010a
        /*1436*/ 	.byte	0x3f
	.zero		1


	//   ....[24]....
        /*1438*/ 	.word	0x0000fcf0
        /*143c*/ 	.word	0x00000064
        /*1440*/ 	.word	0x00033490
        /*1444*/ 	.short	0x010a
        /*1446*/ 	.byte	0x3f
	.zero		1


	//   ....[25]....
        /*1448*/ 	.word	0x000100d0
        /*144c*/ 	.word	0x0000002c
        /*1450*/ 	.word	0x00000000
        /*1454*/ 	.short	0x0101
        /*1456*/ 	.byte	0x3f
	.zero		1


	//   ....[26]....
        /*1458*/ 	.word	0x00010110
        /*145c*/ 	.word	0x00000064
        /*1460*/ 	.word	0x000334b0
        /*1464*/ 	.short	0x010a
        /*1466*/ 	.byte	0x3f
	.zero		1


	//   ....[27]....
        /*1468*/ 	.word	0x00010650
        /*146c*/ 	.word	0x00000064
        /*1470*/ 	.word	0x00000000
        /*1474*/ 	.short	0x0101
        /*1476*/ 	.byte	0x3f
	.zero		1


	//   ....[28]....
        /*1478*/ 	.word	0x000112b0
        /*147c*/ 	.word	0x00000010
        /*1480*/ 	.word	0x00033400
        /*1484*/ 	.short	0x010a
        /*1486*/ 	.byte	0x3f
	.zero		1


	//   ....[29]....
        /*1488*/ 	.word	0x00011300
        /*148c*/ 	.word	0x00000010
        /*1490*/ 	.word	0x00033400
        /*1494*/ 	.short	0x010a
        /*1496*/ 	.byte	0x3f
	.zero		1


	//   ....[30]....
        /*1498*/ 	.word	0x00011d00
        /*149c*/ 	.word	0x00000010
        /*14a0*/ 	.word	0x00033400
        /*14a4*/ 	.short	0x010a
        /*14a6*/ 	.byte	0x3f
	.zero		1


	//   ....[31]....
        /*14a8*/ 	.word	0x00015320
        /*14ac*/ 	.word	0x00000010
        /*14b0*/ 	.word	0x00033400
        /*14b4*/ 	.short	0x010a
        /*14b6*/ 	.byte	0x3f
	.zero		1


	//   ....[32]....
        /*14b8*/ 	.word	0x000184a0
        /*14bc*/ 	.word	0x00000000
        /*14c0*/ 	.word	0x00033430
        /*14c4*/ 	.short	0x010a
        /*14c6*/ 	.byte	0x3f
	.zero		1


	//   ....[33]....
        /*14c8*/ 	.word	0x00018510
        /*14cc*/ 	.word	0x00000000
        /*14d0*/ 	.word	0x00033430
        /*14d4*/ 	.short	0x010a
        /*14d6*/ 	.byte	0x3f
	.zero		1


	//   ....[34]....
        /*14d8*/ 	.word	0x0001b420
        /*14dc*/ 	.word	0x0000003d
        /*14e0*/ 	.word	0x00000000
        /*14e4*/ 	.short	0x0101
        /*14e6*/ 	.byte	0x3f
	.zero		1


	//   ....[35]....
        /*14e8*/ 	.word	0x0001ca00
        /*14ec*/ 	.word	0x0000000b
        /*14f0*/ 	.word	0x00033430
        /*14f4*/ 	.short	0x010a
        /*14f6*/ 	.byte	0x3f
	.zero		1


	//   ....[36]....
        /*14f8*/ 	.word	0x0001ca50
        /*14fc*/ 	.word	0x0000000b
        /*1500*/ 	.word	0x00033430
        /*1504*/ 	.short	0x010a
        /*1506*/ 	.byte	0x3f
	.zero		1


	//   ....[37]....
        /*1508*/ 	.word	0x0001db50
        /*150c*/ 	.word	0x0000000a
        /*1510*/ 	.word	0x00033450
        /*1514*/ 	.short	0x010a
        /*1516*/ 	.byte	0x3f
	.zero		1


	//   ....[38]....
        /*1518*/ 	.word	0x0001db90
        /*151c*/ 	.word	0x0000000a
        /*1520*/ 	.word	0x00033450
        /*1524*/ 	.short	0x010a
        /*1526*/ 	.byte	0x3f
	.zero		1


	//   ....[39]....
        /*1528*/ 	.word	0x00020580
        /*152c*/ 	.word	0x0000009f
        /*1530*/ 	.word	0x00000000
        /*1534*/ 	.short	0x0101
        /*1536*/ 	.byte	0x3f
	.zero		1


	//   ....[40]....
        /*1538*/ 	.word	0x00020c30
        /*153c*/ 	.word	0x00000004
        /*1540*/ 	.word	0x00000000
        /*1544*/ 	.short	0x0101
        /*1546*/ 	.byte	0x3f
	.zero		1


	//   ....[41]....
        /*1548*/ 	.word	0x00021500
        /*154c*/ 	.word	0x0000000a
        /*1550*/ 	.word	0x00033430
        /*1554*/ 	.short	0x010a
        /*1556*/ 	.byte	0x3f
	.zero		1


	//   ....[42]....
        /*1558*/ 	.word	0x00021550
        /*155c*/ 	.word	0x0000000a
        /*1560*/ 	.word	0x00033430
        /*1564*/ 	.short	0x010a
        /*1566*/ 	.byte	0x3f
	.zero		1


	//   ....[43]....
        /*1568*/ 	.word	0x00022620
        /*156c*/ 	.word	0x0000000a
        /*1570*/ 	.word	0x00033450
        /*1574*/ 	.short	0x010a
        /*1576*/ 	.byte	0x3f
	.zero		1


	//   ....[44]....
        /*1578*/ 	.word	0x00022660
        /*157c*/ 	.word	0x0000000a
        /*1580*/ 	.word	0x00033450
        /*1584*/ 	.short	0x010a
        /*1586*/ 	.byte	0x3f
	.zero		1


	//   ....[45]....
        /*1588*/ 	.word	0x00024370
        /*158c*/ 	.word	0x000000c1
        /*1590*/ 	.word	0x00000000
        /*1594*/ 	.short	0x0101
        /*1596*/ 	.byte	0x3f
	.zero		1


	//   ....[46]....
        /*1598*/ 	.word	0x00024b40
        /*159c*/ 	.word	0x00000008
        /*15a0*/ 	.word	0x00000000
        /*15a4*/ 	.short	0x0101
        /*15a6*/ 	.byte	0x3f
	.zero		1


	//   ....[47]....
        /*15a8*/ 	.word	0x00025370
        /*15ac*/ 	.word	0x00000002
        /*15b0*/ 	.word	0x00033450
        /*15b4*/ 	.short	0x010a
        /*15b6*/ 	.byte	0x3f
	.zero		1


	//   ....[48]....
        /*15b8*/ 	.word	0x000253f0
        /*15bc*/ 	.word	0x00000002
        /*15c0*/ 	.word	0x00033450
        /*15c4*/ 	.short	0x010a
        /*15c6*/ 	.byte	0x3f
	.zero		1


	//   ....[49]....
        /*15c8*/ 	.word	0x00025d10
        /*15cc*/ 	.word	0x0000000c
        /*15d0*/ 	.word	0x00000000
        /*15d4*/ 	.short	0x0101
        /*15d6*/ 	.byte	0x3f
	.zero		1


	//   ....[50]....
        /*15d8*/ 	.word	0x000289f0
        /*15dc*/ 	.word	0x00000000
        /*15e0*/ 	.word	0x00000000
        /*15e4*/ 	.short	0x0101
        /*15e6*/ 	.byte	0x3f
	.zero		1


	//   ....[51]....
        /*15e8*/ 	.word	0x00029170
        /*15ec*/ 	.word	0x0000002c
        /*15f0*/ 	.word	0x00000000
        /*15f4*/ 	.short	0x0101
        /*15f6*/ 	.byte	0x3f
	.zero		1


	//   ....[52]....
        /*15f8*/ 	.word	0x0002da60
        /*15fc*/ 	.word	0x00000012
        /*1600*/ 	.word	0x00033420
        /*1604*/ 	.short	0x010a
        /*1606*/ 	.byte	0x3f
	.zero		1


	//   ....[53]....
        /*1608*/ 	.word	0x0002db30
        /*160c*/ 	.word	0x00000006
        /*1610*/ 	.word	0x000334a0
        /*1614*/ 	.short	0x010a
        /*1616*/ 	.byte	0x3f
	.zero		1


	//   ....[54]....
        /*1618*/ 	.word	0x0002df70
        /*161c*/ 	.word	0x00000006
        /*1620*/ 	.word	0x000334c0
        /*1624*/ 	.short	0x010a
        /*1626*/ 	.byte	0x3f
	.zero		1


	//   ....[55]....
        /*1628*/ 	.word	0x0002e500
        /*162c*/ 	.word	0x00000007
        /*1630*/ 	.word	0x000334a0
        /*1634*/ 	.short	0x010a
        /*1636*/ 	.byte	0x3f
	.zero		1


	//   ....[56]....
        /*1638*/ 	.word	0x0002e930
        /*163c*/ 	.word	0x00000007
        /*1640*/ 	.word	0x000334c0
        /*1644*/ 	.short	0x010a
        /*1646*/ 	.byte	0x3f
	.zero		1


	//   ....[57]....
        /*1648*/ 	.word	0x0002fc00
        /*164c*/ 	.word	0x00000002
        /*1650*/ 	.word	0x00033480
        /*1654*/ 	.short	0x010a
        /*1656*/ 	.byte	0x3f
	.zero		1


	//   ....[58]....
        /*1658*/ 	.word	0x0002fe50
        /*165c*/ 	.word	0x00000002
        /*1660*/ 	.word	0x00033440
        /*1664*/ 	.short	0x010a
        /*1666*/ 	.byte	0x3f
	.zero		1


	//   ....[59]....
        /*1668*/ 	.word	0x00030a60
        /*166c*/ 	.word	0x00000012
        /*1670*/ 	.word	0x00033400
        /*1674*/ 	.short	0x0107
        /*1676*/ 	.byte	0x3f
	.zero		1


	//   ....[60]....
        /*1678*/ 	.word	0x00030b60
        /*167c*/ 	.word	0x00000012
        /*1680*/ 	.word	0x00033400
        /*1684*/ 	.short	0x0101
        /*1686*/ 	.byte	0x3f
	.zero		1


	//   ....[61]....
        /*1688*/ 	.word	0x00030b80
        /*168c*/ 	.word	0x00000012
        /*1690*/ 	.word	0x00033420
        /*1694*/ 	.short	0x010a
        /*1696*/ 	.byte	0x3f
	.zero		1


	//   ....[62]....
        /*1698*/ 	.word	0x00030ea0
        /*169c*/ 	.word	0x00000006
        /*16a0*/ 	.word	0x00033480
        /*16a4*/ 	.short	0x010a
        /*16a6*/ 	.byte	0x3f
	.zero		1


	//   ....[63]....
        /*16a8*/ 	.word	0x00031300
        /*16ac*/ 	.word	0x00000006
        /*16b0*/ 	.word	0x00033440
        /*16b4*/ 	.short	0x010a
        /*16b6*/ 	.byte	0x3f
	.zero		1


	//   ....[64]....
        /*16b8*/ 	.word	0x000317b0
        /*16bc*/ 	.word	0x00000003
        /*16c0*/ 	.word	0x00033470
        /*16c4*/ 	.short	0x010a
        /*16c6*/ 	.byte	0x3f
	.zero		1


	//   ....[65]....
        /*16c8*/ 	.word	0x00031820
        /*16cc*/ 	.word	0x00000003
        /*16d0*/ 	.word	0x00033460
        /*16d4*/ 	.short	0x010a
        /*16d6*/ 	.byte	0x3f
	.zero		1


	//   ....[66]....
        /*16d8*/ 	.word	0x00032390
        /*16dc*/ 	.word	0x00000003
        /*16e0*/ 	.word	0x00033450
        /*16e4*/ 	.short	0x0101
        /*16e6*/ 	.byte	0x3f
	.zero		1


	//   ....[67]....
        /*16e8*/ 	.word	0x00032410
        /*16ec*/ 	.word	0x00000003
        /*16f0*/ 	.word	0x00000000
        /*16f4*/ 	.short	0x0101
        /*16f6*/ 	.byte	0x3f
	.zero		1


	//   ....[68]....
        /*16f8*/ 	.word	0x00032650
        /*16fc*/ 	.word	0x00000000
        /*1700*/ 	.word	0x00033470
        /*1704*/ 	.short	0x010a
        /*1706*/ 	.byte	0x3f
	.zero		1


	//   ....[69]....
        /*1708*/ 	.word	0x000326c0
        /*170c*/ 	.word	0x00000000
        /*1710*/ 	.word	0x00033460
        /*1714*/ 	.short	0x010a
        /*1716*/ 	.byte	0x3f
	.zero		1


	//   ....[70]....
        /*1718*/ 	.word	0x000332d0
        /*171c*/ 	.word	0x00000000
        /*1720*/ 	.word	0x00033450
        /*1724*/ 	.short	0x0101
        /*1726*/ 	.byte	0x3f
	.zero		1


	//   ....[71]....
        /*1728*/ 	.word	0x00033320
        /*172c*/ 	.word	0x00000000
        /*1730*/ 	.word	0x00000000
        /*1734*/ 	.short	0x0101
        /*1736*/ 	.byte	0x3f
	.zero		1


	//   ....[72]....
        /*1738*/ 	.word	0x00034640
        /*173c*/ 	.word	0x00000000
        /*1740*/ 	.word	0x00033420
        /*1744*/ 	.short	0x010a
        /*1746*/ 	.byte	0x3f
	.zero		1


	//   ....[73]....
        /*1748*/ 	.word	0x000347f0
        /*174c*/ 	.word	0x00000006
        /*1750*/ 	.word	0x00000000
        /*1754*/ 	.short	0x010a
        /*1756*/ 	.byte	0x3f
	.zero		1


	//   ....[74]....
        /*1758*/ 	.word	0x00034860
        /*175c*/ 	.word	0x00000007
        /*1760*/ 	.word	0x00000000
        /*1764*/ 	.short	0x010a
        /*1766*/ 	.byte	0x3f
	.zero		1


	//   ....[75]....
        /*1768*/ 	.word	0x000348c0
        /*176c*/ 	.word	0x00000004
        /*1770*/ 	.word	0x00033460
        /*1774*/ 	.short	0x010a
        /*1776*/ 	.byte	0x3f
	.zero		1


	//   ....[76]....
        /*1778*/ 	.word	0x00034910
        /*177c*/ 	.word	0x00000003
        /*1780*/ 	.word	0x00033460
        /*1784*/ 	.short	0x010a
        /*1786*/ 	.byte	0x3f
	.zero		1


	//   ....[77]....
        /*1788*/ 	.word	0x00034950
        /*178c*/ 	.word	0x00000004
        /*1790*/ 	.word	0x00033480
        /*1794*/ 	.short	0x010a
        /*1796*/ 	.byte	0x3f
	.zero		1


	//   ....[78]....
        /*1798*/ 	.word	0x00034970
        /*179c*/ 	.word	0x00000003
        /*17a0*/ 	.word	0x00033480
        /*17a4*/ 	.short	0x010a
        /*17a6*/ 	.byte	0x3f
	.zero		1


	//   ....[79]....
        /*17a8*/ 	.word	0x000349d0
        /*17ac*/ 	.word	0x00000064
        /*17b0*/ 	.word	0x00033490
        /*17b4*/ 	.short	0x010a
        /*17b6*/ 	.byte	0x3f
	.zero		1


	//   ....[80]....
        /*17b8*/ 	.word	0x00034a20
        /*17bc*/ 	.word	0x00000064
        /*17c0*/ 	.word	0x00033490
        /*17c4*/ 	.short	0x010a
        /*17c6*/ 	.byte	0x3f
	.zero		1


	//   ....[81]....
        /*17c8*/ 	.word	0x00034a70
        /*17cc*/ 	.word	0x00000064
        /*17d0*/ 	.word	0x00033490
        /*17d4*/ 	.short	0x010a
        /*17d6*/ 	.byte	0x3f
	.zero		1


	//   ....[82]....
        /*17d8*/ 	.word	0x00034ac0
        /*17dc*/ 	.word	0x00000064
        /*17e0*/ 	.word	0x000334b0
        /*17e4*/ 	.short	0x010a
        /*17e6*/ 	.byte	0x3f
	.zero		1


	//   ....[83]....
        /*17e8*/ 	.word	0x00034d60
        /*17ec*/ 	.word	0x00000010
        /*17f0*/ 	.word	0x00033400
        /*17f4*/ 	.short	0x010a
        /*17f6*/ 	.byte	0x3f
	.zero		1


	//   ....[84]....
        /*17f8*/ 	.word	0x00034f70
        /*17fc*/ 	.word	0x00000010
        /*1800*/ 	.word	0x00033400
        /*1804*/ 	.short	0x010a
        /*1806*/ 	.byte	0x3f
	.zero		1


	//   ....[85]....
        /*1808*/ 	.word	0x00034fc0
        /*180c*/ 	.word	0x00000000
        /*1810*/ 	.word	0x00033430
        /*1814*/ 	.short	0x010a
        /*1816*/ 	.byte	0x3f
	.zero		1


	//   ....[86]....
        /*1818*/ 	.word	0x00035010
        /*181c*/ 	.word	0x0000000b
        /*1820*/ 	.word	0x00033430
        /*1824*/ 	.short	0x010a
        /*1826*/ 	.byte	0x3f
	.zero		1


	//   ....[87]....
        /*1828*/ 	.word	0x00035060
        /*182c*/ 	.word	0x0000000a
        /*1830*/ 	.word	0x00033450
        /*1834*/ 	.short	0x010a
        /*1836*/ 	.byte	0x3f
	.zero		1


	//   ....[88]....
        /*1838*/ 	.word	0x000350b0
        /*183c*/ 	.word	0x0000000a
        /*1840*/ 	.word	0x00033430
        /*1844*/ 	.short	0x010a
        /*1846*/ 	.byte	0x3f
	.zero		1


	//   ....[89]....
        /*1848*/ 	.word	0x00035100
        /*184c*/ 	.word	0x0000000a
        /*1850*/ 	.word	0x00033450
        /*1854*/ 	.short	0x010a
        /*1856*/ 	.byte	0x3f
	.zero		1


	//   ....[90]....
        /*1858*/ 	.word	0x00035150
        /*185c*/ 	.word	0x00000002
        /*1860*/ 	.word	0x00033450
        /*1864*/ 	.short	0x010a
        /*1866*/ 	.byte	0x3f
	.zero		1


	//   ....[91]....
        /*1868*/ 	.word	0x00038a10
        /*186c*/ 	.word	0x00000012
        /*1870*/ 	.word	0x00033420
        /*1874*/ 	.short	0x010a
        /*1876*/ 	.byte	0x3f
	.zero		1


	//   ....[92]....
        /*1878*/ 	.word	0x00038a60
        /*187c*/ 	.word	0x00000006
        /*1880*/ 	.word	0x000334a0
        /*1884*/ 	.short	0x010a
        /*1886*/ 	.byte	0x3f
	.zero		1


	//   ....[93]....
        /*1888*/ 	.word	0x00038ab0
        /*188c*/ 	.word	0x00000006
        /*1890*/ 	.word	0x000334c0
        /*1894*/ 	.short	0x010a
        /*1896*/ 	.byte	0x3f
	.zero		1


	//   ....[94]....
        /*1898*/ 	.word	0x00038b00
        /*189c*/ 	.word	0x00000007
        /*18a0*/ 	.word	0x000334a0
        /*18a4*/ 	.short	0x010a
        /*18a6*/ 	.byte	0x3f
	.zero		1


	//   ....[95]....
        /*18a8*/ 	.word	0x00038b50
        /*18ac*/ 	.word	0x00000007
        /*18b0*/ 	.word	0x000334c0
        /*18b4*/ 	.short	0x010a
        /*18b6*/ 	.byte	0x3f
	.zero		1


	//   ....[96]....
        /*18b8*/ 	.word	0x00038cf0
        /*18bc*/ 	.word	0x00000002
        /*18c0*/ 	.word	0x00033480
        /*18c4*/ 	.short	0x010a
        /*18c6*/ 	.byte	0x3f
	.zero		1


	//   ....[97]....
        /*18c8*/ 	.word	0x00038d40
        /*18cc*/ 	.word	0x00000002
        /*18d0*/ 	.word	0x00033440
        /*18d4*/ 	.short	0x010a
        /*18d6*/ 	.byte	0x3f
	.zero		1


	//   ....[98]....
        /*18d8*/ 	.word	0x00039340
        /*18dc*/ 	.word	0x00000012
        /*18e0*/ 	.word	0x00033420
        /*18e4*/ 	.short	0x010a
        /*18e6*/ 	.byte	0x3f
	.zero		1


	//   ....[99]....
        /*18e8*/ 	.word	0x00039390
        /*18ec*/ 	.word	0x00000006
        /*18f0*/ 	.word	0x00033480
        /*18f4*/ 	.short	0x010a
        /*18f6*/ 	.byte	0x3f
	.zero		1


	//   ....[100]....
        /*18f8*/ 	.word	0x000393e0
        /*18fc*/ 	.word	0x00000006
        /*1900*/ 	.word	0x00033440
        /*1904*/ 	.short	0x010a
        /*1906*/ 	.byte	0x3f
	.zero		1


	//   ....[101]....
        /*1908*/ 	.word	0x00039430
        /*190c*/ 	.word	0x00000003
        /*1910*/ 	.word	0x00033470
        /*1914*/ 	.short	0x010a
        /*1916*/ 	.byte	0x3f
	.zero		1


	//   ....[102]....
        /*1918*/ 	.word	0x00039480
        /*191c*/ 	.word	0x00000003
        /*1920*/ 	.word	0x00033460
        /*1924*/ 	.short	0x010a
        /*1926*/ 	.byte	0x3f
	.zero		1


	//   ....[103]....
        /*1928*/ 	.word	0x000394d0
        /*192c*/ 	.word	0x00000000
        /*1930*/ 	.word	0x00033470
        /*1934*/ 	.short	0x010a
        /*1936*/ 	.byte	0x3f
	.zero		1


	//   ....[104]....
        /*1938*/ 	.word	0x00039520
        /*193c*/ 	.word	0x00000000
        /*1940*/ 	.word	0x00033460
        /*1944*/ 	.short	0x010a
        /*1946*/ 	.byte	0x3f
	.zero		1


	//   ....[105]....
        /*1948*/ 	.word	0x0003a0a0
        /*194c*/ 	.word	0x00000000
        /*1950*/ 	.word	0x00033420
        /*1954*/ 	.short	0x010a
        /*1956*/ 	.byte	0x3f
	.zero		1


	//   ....[106]....
        /*1958*/ 	.word	0x0003a240
        /*195c*/ 	.word	0x00000006
        /*1960*/ 	.word	0x00000000
        /*1964*/ 	.short	0x010a
        /*1966*/ 	.byte	0x3f
	.zero		1


	//   ....[107]....
        /*1968*/ 	.word	0x0003a290
        /*196c*/ 	.word	0x00000007
        /*1970*/ 	.word	0x00000000
        /*1974*/ 	.short	0x010a
        /*1976*/ 	.byte	0x3f
	.zero		1


	//   ....[108]....
        /*1978*/ 	.word	0x0003a2e0
        /*197c*/ 	.word	0x00000004
        /*1980*/ 	.word	0x00033460
        /*1984*/ 	.short	0x010a
        /*1986*/ 	.byte	0x3f
	.zero		1


	//   ....[109]....
        /*1988*/ 	.word	0x0003a330
        /*198c*/ 	.word	0x00000003
        /*1990*/ 	.word	0x00033460
        /*1994*/ 	.short	0x010a
        /*1996*/ 	.byte	0x3f
	.zero		1


	//   ....[110]....
        /*1998*/ 	.word	0x0003a380
        /*199c*/ 	.word	0x00000004
        /*19a0*/ 	.word	0x00033480
        /*19a4*/ 	.short	0x010a
        /*19a6*/ 	.byte	0x3f
	.zero		1


	//----- nvinfo : EIATTR_NUM_MBARRIERS
	.align		4
.L_845:
        /*19a8*/ 	.byte	0x03, 0x38
        /*19aa*/ 	.short	0x0016


	//----- nvinfo : EIATTR_EXIT_INSTR_OFFSETS
	.align		4
        /*19ac*/ 	.byte	0x04, 0x1c
        /*19ae*/ 	.short	(.L_847 - .L_846)


	//   ....[0]....
.L_846:
        /*19b0*/ 	.word	0x000349c0


	//----- nvinfo : EIATTR_MAX_THREADS
	.align		4
.L_847:
        /*19b4*/ 	.byte	0x04, 0x05
        /*19b6*/ 	.short	(.L_849 - .L_848)
.L_848:
        /*19b8*/ 	.word	0x00000180
        /*19bc*/ 	.word	0x00000001
        /*19c0*/ 	.word	0x00000001


	//----- nvinfo : EIATTR_CRS_STACK_SIZE
	.align		4
.L_849:
        /*19c4*/ 	.byte	0x04, 0x1e
        /*19c6*/ 	.short	(.L_851 - .L_850)
.L_850:
        /*19c8*/ 	.word	0x00000000


	//----- nvinfo : EIATTR_CBANK_PARAM_SIZE
	.align		4
.L_851:
        /*19cc*/ 	.byte	0x03, 0x19
        /*19ce*/ 	.short	0x0af0


	//----- nvinfo : EIATTR_PARAM_CBANK
	.align		4
        /*19d0*/ 	.byte	0x04, 0x0a
        /*19d2*/ 	.short	(.L_853 - .L_852)
	.align		4
.L_852:
        /*19d4*/ 	.word	index@(.nv.constant0._ZN7cutlass13device_kernelIN5flash11enable_sm90INS1_16FlashAttnFwdSm90INS1_25CollectiveMainloopFwdSm90ILi2EN4cute5tupleIJNS5_1CILi1EEES8_S8_EEENS6_IJNS7_ILi128EEENS7_ILi160EEENS7_ILi192EEEEEELi192ENS_12float_e4m3_tEfNS_4arch4Sm90ELb1ELb0ELb1ELb1ELb0ELb1ELb0ELb1ELb1ELb1ELb1ELb0EEENS1_21CollectiveEpilogueFwdINS6_IJSA_SC_SB_EEES9_NS_10bfloat16_tESG_Li256ELb1ELb1ELb1ELb1EEENS1_36VarlenDynamicPersistentTileSchedulerILi128ELi160ELi256ELi128ELb1ELb1ELb1ELb1ELb1ELb1EEEEEEEEEvNT_6ParamsE)
        /*19d8*/ 	.short	0x0210
        /*19da*/ 	.short	0x0af0


	//----- nvinfo : EIATTR_SW_WAR
	.align		4
.L_853:
        /*19dc*/ 	.byte	0x04, 0x36
        /*19de*/ 	.short	(.L_855 - .L_854)
.L_854:
        /*19e0*/ 	.word	0x00000008
.L_855:


//--------------------- .nv.info._ZN7cutlass13device_kernelIN5flash11enable_sm90INS1_16FlashAttnFwdSm90INS1_25CollectiveMainloopFwdSm90ILi2EN4cute5tupleIJNS5_1CILi1EEES8_S8_EEENS6_IJNS7_ILi128EEENS7_ILi224EEESA_EEELi128ENS_12float_e4m3_tEfNS_4arch4Sm90ELb0ELb0ELb1ELb0ELb0ELb0ELb0ELb1ELb1ELb1ELb1ELb0EEENS1_21CollectiveEpilogueFwdINS6_IJSA_SA_SB_EEES9_NS_10bfloat16_tESF_Li256ELb0ELb1ELb1ELb1EEENS1_19SingleTileSchedulerILb0ELb1ELb1ELi128EEEEEEEEEvNT_6ParamsE --------------------------
	.section	.nv.info._ZN7cutlass13device_kernelIN5flash11enable_sm90INS1_16FlashAttnFwdSm90INS1_25CollectiveMainloopFwdSm90ILi2EN4cute5tupleIJNS5_1CILi1EEES8_S8_EEENS6_IJNS7_ILi128EEENS7_ILi224EEESA_EEELi128ENS_12float_e4m3_tEfNS_4arch4Sm90ELb0ELb0ELb1ELb0ELb0ELb0ELb0ELb1ELb1ELb1ELb1ELb0EEENS1_21CollectiveEpilogueFwdINS6_IJSA_SA_SB_EEES9_NS_10bfloat16_tESF_Li256ELb0ELb1ELb1ELb1EEENS1_19SingleTileSchedulerILb0ELb1ELb1ELi128EEEEEEEEEvNT_6ParamsE,"",@"SHT_CUDA_INFO"
	.sectionflags	@""
	.align	4


	//----- nvinfo : EIATTR_CUDA_API_VERSION
	.align		4
        /*0000*/ 	.byte	0x04, 0x37
        /*0002*/ 	.short	(.L_857 - .L_856)
.L_856:
        /*0004*/ 	.word	0x00000082


	//----- nvinfo : EIATTR_KPARAM_INFO
	.align		4
.L_857:
        /*0008*/ 	.byte	0x04, 0x17
        /*000a*/ 	.short	(.L_859 - .L_858)
.L_858:
        /*000c*/ 	.word	0x00000000
        /*0010*/ 	.short	0x0000
        /*0012*/ 	.short	0x0070
        /*0014*/ 	.byte	0x00, 0xf0, 0x01, 0x28


	//----- nvinfo : EIATTR_SPARSE_MMA_MASK
	.align		4
.L_859:
        /*0018*/ 	.byte	0x03, 0x50
        /*001a*/ 	.short	0x0000


	//----- nvinfo : EIATTR_MAXREG_COUNT
	.align		4
        /*001c*/ 	.byte	0x03, 0x1b
        /*001e*/ 	.short	0x00a8


	//----- nvinfo : EIATTR_NUM_BARRIERS
	.align		4
        /*0020*/ 	.byte	0x02, 0x4c
        /*0022*/ 	.byte	0x10
	.zero		1


	//----- nvinfo : EIATTR_EXTERNS
	.align		4
        /*0024*/ 	.byte	0x04, 0x0f
        /*0026*/ 	.short	(.L_861 - .L_860)


	//   ....[0]....
	.align		4
.L_860:
        /*0028*/ 	.word	index@(__assertfail)


	//----- nvinfo : EIATTR_ANNOTATIONS
	.align		4
.L_861:
        /*002c*/ 	.byte	0x04, 0x55
        /*002e*/ 	.short	(.L_863 - .L_862)


	//   ....[0]....
.L_862:
        /* <DEDUP_REMOVED lines=19> */


	//----- nvinfo : EIATTR_MERCURY_ISA_VERSION
	.align		4
.L_863:
        /*0148*/ 	.byte	0x03, 0x5f
        /*014a*/ 	.short	0x0101


	//----- nvinfo : EIATTR_INT_WARP_WIDE_INSTR_OFFSETS
	.align		4
        /*014c*/ 	.byte	0x04, 0x31
        /*014e*/ 	.short	(.L_865 - .L_864)


	//   ....[0]....
.L_864:
        /*0150*/ 	.word	0x00000120


	//   ....[1]....
        /*0154*/ 	.word	0x000001c0


	//   ....[2]....
        /*0158*/ 	.word	0x00000230


	//----- nvinfo : EIATTR_COOP_GROUP_MASK_REGIDS
	.align		4
.L_865:
        /*015c*/ 	.byte	0x04, 0x29
        /*015e*/ 	.short	(.L_867 - .L_866)


	//   ....[0]....
.L_866:
        /*0160*/ 	.word	0xffffffff


	//   ....[1]....
        /*0164*/ 	.word	0xffffffff


	//   ....[2]....
        /*0168*/ 	.word	0xffffffff


	//   ....[3]....
        /*016c*/ 	.word	0xffffffff


	//   ....[4]....
        /*0170*/ 	.word	0xffffffff


	//   ....[5]....
        /*0174*/ 	.word	0xffffffff


	//   ....[6]....
        /*0178*/ 	.word	0xffffffff


	//   ....[7]....
        /*017c*/ 	.word	0xffffffff


	//   ....[8]....
        /*0180*/ 	.word	0xffffffff


	//   ....[9]....
        /*0184*/ 	.word	0xffffffff


	//   ....[10]....
        /*0188*/ 	.word	0xffffffff


	//   ....[11]....
        /*018c*/ 	.word	0xffffffff


	//   ....[12]....
        /*0190*/ 	.word	0xffffffff


	//   ....[13]....
        /*0194*/ 	.word	0xffffffff


	//   ....[14]....
        /*0198*/ 	.word	0xffffffff


	//   ....[15]....
        /*019c*/ 	.word	0xffffffff


	//   ....[16]....
        /*01a0*/ 	.word	0xffffffff


	//   ....[17]....
        /*01a4*/ 	.word	0xffffffff


	//   ....[18]....
        /*01a8*/ 	.word	0xffffffff


	//   ....[19]....
        /*01ac*/ 	.word	0xffffffff


	//   ....[20]....
        /*01b0*/ 	.word	0xffffffff


	//   ....[21]....
        /*01b4*/ 	.word	0xffffffff


	//   ....[22]....
        /*01b8*/ 	.word	0xffffffff


	//   ....[23]....
        /*01bc*/ 	.word	0xffffffff


	//   ....[24]....
        /*01c0*/ 	.word	0xffffffff


	//   ....[25]....
        /*01c4*/ 	.word	0xffffffff


	//   ....[26]....
        /*01c8*/ 	.word	0xffffffff


	//   ....[27]....
        /*01cc*/ 	.word	0xffffffff


	//   ....[28]....
        /*01d0*/ 	.word	0xffffffff


	//   ....[29]....
        /*01d4*/ 	.word	0xffffffff


	//   ....[30]....
        /*01d8*/ 	.word	0xffffffff


	//   ....[31]....
        /*01dc*/ 	.word	0xffffffff


	//   ....[32]....
        /*01e0*/ 	.word	0xffffffff


	//   ....[33]....
        /*01e4*/ 	.word	0xffffffff


	//   ....[34]....
        /*01e8*/ 	.word	0xffffffff


	//   ....[35]....
        /*01ec*/ 	.word	0xffffffff


	//   ....[36]....
        /*01f0*/ 	.word	0xffffffff


	//   ....[37]....
        /*01f4*/ 	.word	0xffffffff


	//   ....[38]....
        /*01f8*/ 	.word	0xffffffff


	//   ....[39]....
        /*01fc*/ 	.word	0xffffffff


	//   ....[40]....
        /*0200*/ 	.word	0xffffffff


	//   ....[41]....
        /*0204*/ 	.word	0xffffffff


	//   ....[42]....
        /*0208*/ 	.word	0xffffffff


	//   ....[43]....
        /*020c*/ 	.word	0xffffffff


	//   ....[44]....
        /*0210*/ 	.word	0xffffffff


	//   ....[45]....
        /*0214*/ 	.word	0xffffffff


	//   ....[46]....
        /*0218*/ 	.word	0xffffffff


	//   ....[47]....
        /*021c*/ 	.word	0xffffffff


	//   ....[48]....
        /*0220*/ 	.word	0xffffffff


	//   ....[49]....
        /*0224*/ 	.word	0xffffffff


	//   ....[50]....
        /*0228*/ 	.word	0xffffffff


	//   ....[51]....
        /*022c*/ 	.word	0xffffffff


	//   ....[52]....
        /*0230*/ 	.word	0xffffffff


	//   ....[53]....
        /*0234*/ 	.word	0xffffffff


	//   ....[54]....
        /*0238*/ 	.word	0xffffffff


	//   ....[55]....
        /*023c*/ 	.word	0xffffffff


	//   ....[56]....
        /*0240*/ 	.word	0xffffffff


	//   ....[57]....
        /*0244*/ 	.word	0xffffffff


	//   ....[58]....
        /*0248*/ 	.word	0xffffffff


	//   ....[59]....
        /*024c*/ 	.word	0xffffffff


	//   ....[60]....
        /*0250*/ 	.word	0xffffffff


	//   ....[61]....
        /*0254*/ 	.word	0xffffffff


	//   ....[62]....
        /*0258*/ 	.word	0xffffffff


	//   ....[63]....
        /*025c*/ 	.word	0xffffffff


	//   ....[64]....
        /*0260*/ 	.word	0xffffffff


	//   ....[65]....
        /*0264*/ 	.word	0xffffffff


	//   ....[66]....
        /*0268*/ 	.word	0xffffffff


	//   ....[67]....
        /*026c*/ 	.word	0xffffffff


	//   ....[68]....
        /*0270*/ 	.word	0xffffffff


	//   ....[69]....
        /*0274*/ 	.word	0xffffffff


	//   ....[70]....
        /*0278*/ 	.word	0xffffffff


	//   ....[71]....
        /*027c*/ 	.word	0xffffffff


	//   ....[72]....
        /*0280*/ 	.word	0xffffffff


	//   ....[73]....
        /*0284*/ 	.word	0xffffffff


	//   ....[74]....
        /*0288*/ 	.word	0xffffffff


	//   ....[75]....
        /*028c*/ 	.word	0xffffffff


	//   ....[76]....
        /*0290*/ 	.word	0xffffffff


	//   ....[77]....
        /*0294*/ 	.word	0xffffffff


	//   ....[78]....
        /*0298*/ 	.word	0xffffffff


	//   ....[79]....
        /*029c*/ 	.word	0xffffffff


	//   ....[80]....
        /*02a0*/ 	.word	0xffffffff


	//   ....[81]....
        /*02a4*/ 	.word	0xffffffff


	//   ....[82]....
        /*02a8*/ 	.word	0xffffffff


	//   ....[83]....
        /*02ac*/ 	.word	0xffffffff


	//   ....[84]....
        /*02b0*/ 	.word	0xffffffff


	//   ....[85]....
        /*02b4*/ 	.word	0xffffffff


	//   ....[86]....
        /*02b8*/ 	.word	0xffffffff


	//   ....[87]....
        /*02bc*/ 	.word	0xffffffff


	//   ....[88]....
        /*02c0*/ 	.word	0xffffffff


	//   ....[89]....
        /*02c4*/ 	.word	0xffffffff


	//   ....[90]....
        /*02c8*/ 	.word	0xffffffff


	//   ....[91]....
        /*02cc*/ 	.word	0xffffffff


	//   ....[92]....
        /*02d0*/ 	.word	0xffffffff


	//   ....[93]....
        /*02d4*/ 	.word	0xffffffff


	//   ....[94]....
        /*02d8*/ 	.word	0xffffffff


	//   ....[95]....
        /*02dc*/ 	.word	0xffffffff


	//   ....[96]....
        /*02e0*/ 	.word	0xffffffff


	//   ....[97]....
        /*02e4*/ 	.word	0xffffffff


	//   ....[98]....
        /*02e8*/ 	.word	0xffffffff


	//   ....[99]....
        /*02ec*/ 	.word	0xffffffff


	//   ....[100]....
        /*02f0*/ 	.word	0xffffffff


	//   ....[101]....
        /*02f4*/ 	.word	0xffffffff


	//   ....[102]....
        /*02f8*/ 	.word	0xffffffff


	//   ....[103]....
        /*02fc*/ 	.word	0xffffffff


	//   ....[104]....
        /*0300*/ 	.word	0xffffffff


	//   ....[105]....
        /*0304*/ 	.word	0xffffffff


	//   ....[106]....
        /*0308*/ 	.word	0xffffffff


	//   ....[107]....
        /*030c*/ 	.word	0xffffffff


	//   ....[108]....
        /*0310*/ 	.word	0xffffffff


	//   ....[109]....
        /*0314*/ 	.word	0xffffffff


	//   ....[110]....
        /*0318*/ 	.word	0xffffffff


	//   ....[111]....
        /*031c*/ 	.word	0x0500000f


	//   ....[112]....
        /*0320*/ 	.word	0x0500000f


	//   ....[113]....
        /*0324*/ 	.word	0x0500000f


	//   ....[114]....
        /*0328*/ 	.word	0x0500000f


	//   ....[115]....
        /*032c*/ 	.word	0x0500000f


	//   ....[116]....
        /*0330*/ 	.word	0x0500000f


	//   ....[117]....
        /*0334*/ 	.word	0x0500000f


	//   ....[118]....
        /*0338*/ 	.word	0x0500000f


	//   ....[119]....
        /*033c*/ 	.word	0x0500000f


	//   ....[120]....
        /*0340*/ 	.word	0x0500000f


	//   ....[121]....
        /*0344*/ 	.word	0x0500000f


	//   ....[122]....
        /*0348*/ 	.word	0x0500000f


	//   ....[123]....
        /*034c*/ 	.word	0x0500000f


	//   ....[124]....
        /*0350*/ 	.word	0x0500000f


	//   ....[125]....
        /*0354*/ 	.word	0x0500000f


	//   ....[126]....
        /*0358*/ 	.word	0x0500000f


	//   ....[127]....
        /*035c*/ 	.word	0x0500000f


	//----- nvinfo : EIATTR_COOP_GROUP_INSTR_OFFSETS
	.align		4
.L_867:
        /*0360*/ 	.byte	0x04, 0x28
        /*0362*/ 	.short	(.L_869 - .L_868)


	//   ....[0]....
.L_868:
        /*0364*/ 	.word	0x00000060


	//   ....[1]....
        /*0368*/ 	.word	0x00000130


	//   ....[2]....
        /*036c*/ 	.word	0x000001e0


	//   ....[3]....
        /*0370*/ 	.word	0x000003a0


	//   ....[4]....
        /*0374*/ 	.word	0x00000500


	//   ....[5]....
        /*0378*/ 	.word	0x00000620


	//   ....[6]....
        /*037c*/ 	.word	0x00000780


	//   ....[7]....
        /*0380*/ 	.word	0x000010f0


	//   ....[8]....
        /*0384*/ 	.word	0x00004020


	//   ....[9]....
        /*0388*/ 	.word	0x000040b0


	//   ....[10]....
        /*038c*/ 	.word	0x00004470


	//   ....[11]....
        /*0390*/ 	.word	0x00004640


	//   ....[12]....
        /*0394*/ 	.word	0x00008680


	//   ....[13]....
        /*0398*/ 	.word	0x000086b0


	//   ....[14]....
        /*039c*/ 	.word	0x00008720


	//   ....[15]....
        /*03a0*/ 	.word	0x00008730


	//   ....[16]....
        /*03a4*/ 	.word	0x0000aa00


	//   ....[17]....
        /*03a8*/ 	.word	0x0000aa10


	//   ....[18]....
        /*03ac*/ 	.word	0x0000aa90


	//   ....[19]....
        /*03b0*/ 	.word	0x0000aaa0


	//   ....[20]....
        /*03b4*/ 	.word	0x0000b8b0


	//   ....[21]....
        /*03b8*/ 	.word	0x0000b8c0


	//   ....[22]....
        /*03bc*/ 	.word	0x0000b8d0


	//   ....[23]....
        /*03c0*/ 	.word	0x0000b8f0


	//   ....[24]....
        /*03c4*/ 	.word	0x0000b900


	//   ....[25]....
        /*03c8*/ 	.word	0x0000b910


	//   ....[26]....
        /*03cc*/ 	.word	0x0000b920


	//   ....[27]....
        /*03d0*/ 	.word	0x0000b940


	//   ....[28]....
        /*03d4*/ 	.word	0x0000b950


	//   ....[29]....
        /*03d8*/ 	.word	0x0000b960


	//   ....[30]....
        /*03dc*/ 	.word	0x0000b970


	//   ....[31]....
        /*03e0*/ 	.word	0x0000b980


	//   ....[32]....
        /*03e4*/ 	.word	0x0000b990


	//   ....[33]....
        /*03e8*/ 	.word	0x0000b9c0


	//   ....[34]....
        /*03ec*/ 	.word	0x0000b9d0


	//   ....[35]....
        /*03f0*/ 	.word	0x0000b9e0


	//   ....[36]....
        /*03f4*/ 	.word	0x0000b9f0


	//   ....[37]....
        /*03f8*/ 	.word	0x0000ba00


	//   ....[38]....
        /*03fc*/ 	.word	0x0000ba10


	//   ....[39]....
        /*0400*/ 	.word	0x0000ba20


	//   ....[40]....
        /*0404*/ 	.word	0x0000ba30


	//   ....[41]....
        /*0408*/ 	.word	0x0000ba40


	//   ....[42]....
        /*040c*/ 	.word	0x0000ba50


	//   ....[43]....
        /*0410*/ 	.word	0x0000ba60


	//   ....[44]....
        /*0414*/ 	.word	0x0000ba70


	//   ....[45]....
        /*0418*/ 	.word	0x0000ba80


	//   ....[46]....
        /*041c*/ 	.word	0x0000ba90


	//   ....[47]....
        /*0420*/ 	.word	0x0000baa0


	//   ....[48]....
        /*0424*/ 	.word	0x0000bab0


	//   ....[49]....
        /*0428*/ 	.word	0x0000bac0


	//   ....[50]....
        /*042c*/ 	.word	0x0000bad0


	//   ....[51]....
        /*0430*/ 	.word	0x0000baf0


	//   ....[52]....
        /*0434*/ 	.word	0x0000bb00


	//   ....[53]....
        /*0438*/ 	.word	0x0000bb10


	//   ....[54]....
        /*043c*/ 	.word	0x0000bb20


	//   ....[55]....
        /*0440*/ 	.word	0x0000bb40


	//   ....[56]....
        /*0444*/ 	.word	0x0000bb50


	//   ....[57]....
        /*0448*/ 	.word	0x0000bb70


	//   ....[58]....
        /*044c*/ 	.word	0x0000bb80


	//   ....[59]....
        /*0450*/ 	.word	0x0000bb90


	//   ....[60]....
        /*0454*/ 	.word	0x0000bba0


	//   ....[61]....
        /*0458*/ 	.word	0x0000bbb0


	//   ....[62]....
        /*045c*/ 	.word	0x0000bbc0


	//   ....[63]....
        /*0460*/ 	.word	0x0000bbd0


	//   ....[64]....
        /*0464*/ 	.word	0x0000bbe0


	//   ....[65]....
        /*0468*/ 	.word	0x0000bbf0


	//   ....[66]....
        /*046c*/ 	.word	0x0000bc00


	//   ....[67]....
        /*0470*/ 	.word	0x0000bc10


	//   ....[68]....
        /*0474*/ 	.word	0x0000bc20


	//   ....[69]....
        /*0478*/ 	.word	0x0000bc30


	//   ....[70]....
        /*047c*/ 	.word	0x0000bc60


	//   ....[71]....
        /*0480*/ 	.word	0x0000bc90


	//   ....[72]....
        /*0484*/ 	.word	0x0000bcc0


	//   ....[73]....
        /*0488*/ 	.word	0x0000bd00


	//   ....[74]....
        /*048c*/ 	.word	0x0000bd40


	//   ....[75]....
        /*0490*/ 	.word	0x0000bd80


	//   ....[76]....
        /*0494*/ 	.word	0x0000bdc0


	//   ....[77]....
        /*0498*/ 	.word	0x0000bde0


	//   ....[78]....
        /*049c*/ 	.word	0x0000bdf0


	//   ....[79]....
        /*04a0*/ 	.word	0x0000be00


	//   ....[80]....
        /*04a4*/ 	.word	0x0000be20


	//   ....[81]....
        /*04a8*/ 	.word	0x0000be50


	//   ....[82]....
        /*04ac*/ 	.word	0x0000be60


	//   ....[83]....
        /*04b0*/ 	.word	0x0000be70


	//   ....[84]....
        /*04b4*/ 	.word	0x0000c2a0


	//   ....[85]....
        /*04b8*/ 	.word	0x0000c2e0


	//   ....[86]....
        /*04bc*/ 	.word	0x0000c320


	//   ....[87]....
        /*04c0*/ 	.word	0x0000c360


	//   ....[88]....
        /*04c4*/ 	.word	0x0000c390


	//   ....[89]....
        /*04c8*/ 	.word	0x0000c3d0


	//   ....[90]....
        /*04cc*/ 	.word	0x0000caa0


	//   ....[91]....
        /*04d0*/ 	.word	0x0000cad0


	//   ....[92]....
        /*04d4*/ 	.word	0x0000d5f0


	//   ....[93]....
        /*04d8*/ 	.word	0x0000e300


	//   ....[94]....
        /*04dc*/ 	.word	0x0000ecf0


	//   ....[95]....
        /*04e0*/ 	.word	0x0000ed20


	//   ....[96]....
        /*04e4*/ 	.word	0x0000ed40


	//   ....[97]....
        /*04e8*/ 	.word	0x0000ede0


	//   ....[98]....
        /*04ec*/ 	.word	0x0000ee00


	//   ....[99]....
        /*04f0*/ 	.word	0x0000ee90


	//   ....[100]....
        /*04f4*/ 	.word	0x0000eeb0


	//   ....[101]....
        /*04f8*/ 	.word	0x0000ef40


	//   ....[102]....
        /*04fc*/ 	.word	0x0000ef60


	//   ....[103]....
        /*0500*/ 	.word	0x0000eff0


	//   ....[104]....
        /*0504*/ 	.word	0x0000f010


	//   ....[105]....
        /*0508*/ 	.word	0x0000f0a0


	//   ....[106]....
        /*050c*/ 	.word	0x0000f0c0


	//   ....[107]....
        /*0510*/ 	.word	0x0000f150


	//   ....[108]....
        /*0514*/ 	.word	0x0000f170


	//   ....[109]....
        /*0518*/ 	.word	0x0000f180


	//   ....[110]....
        /*051c*/ 	.word	0x00010cc0


	//   ....[111]....
        /*0520*/ 	.word	0x000111b0


	//   ....[112]....
        /*0524*/ 	.word	0x00011380


	//   ....[113]....
        /*0528*/ 	.word	0x000113e0


	//   ....[114]....
        /*052c*/ 	.word	0x00011480


	//   ....[115]....
        /*0530*/ 	.word	0x00011580


	//   ....[116]....
        /*0534*/ 	.word	0x000115f0


	//   ....[117]....
        /*0538*/ 	.word	0x000116f0


	//   ....[118]....
        /*053c*/ 	.word	0x00011760


	//   ....[119]....
        /*0540*/ 	.word	0x00011860


	//   ....[120]....
        /*0544*/ 	.word	0x000118d0


	//   ....[121]....
        /*0548*/ 	.word	0x000119d0


	//   ....[122]....
        /*054c*/ 	.word	0x00011a40


	//   ....[123]....
        /*0550*/ 	.word	0x00011b40


	//   ....[124]....
        /*0554*/ 	.word	0x00011bb0


	//   ....[125]....
        /*0558*/ 	.word	0x00011ca0


	//   ....[126]....
        /*055c*/ 	.word	0x00011d10


	//   ....[127]....
        /*0560*/ 	.word	0x00011df0


	//----- nvinfo : EIATTR_REG_RECONFIG
	.align		4
.L_869:
        /*0564*/ 	.byte	0x01, 0x54
	.zero		2


	//----- nvinfo : EIATTR_SYSCALL_OFFSETS
	.align		4
        /*0568*/ 	.byte	0x04, 0x46
        /*056a*/ 	.short	(.L_871 - .L_870)


	//   ....[0]....
.L_870:
        /*056c*/ 	.word	0x000012b0


	//   ....[1]....
        /*0570*/ 	.word	0x0000dc70


	//   ....[2]....
        /*0574*/ 	.word	0x0000ddb0


	//   ....[3]....
        /*0578*/ 	.word	0x0000def0


	//   ....[4]....
        /*057c*/ 	.word	0x0000e010


	//   ....[5]....
        /*0580*/ 	.word	0x0000e990


	//----- nvinfo : EIATTR_MBARRIER_INSTR_OFFSETS
	.align		4
.L_871:
        /*0584*/ 	.byte	0x04, 0x39
        /*0586*/ 	.short	(.L_873 - .L_872)


	//   ....[0]....
.L_872:
        /*0588*/ 	.word	0x00000250
        /*058c*/ 	.word	0x000000ff
        /*0590*/ 	.word	0x0002e800
        /*0594*/ 	.short	0x0100
        /*0596*/ 	.byte	0x08
	.zero		1


	//   ....[1]....
        /*0598*/ 	.word	0x00000260
        /*059c*/ 	.word	0x000000ff
        /*05a0*/ 	.word	0x0002e820
        /*05a4*/ 	.short	0x0100
        /*05a6*/ 	.byte	0x08
	.zero		1


	//   ....[2]....
        /*05a8*/ 	.word	0x00000350
        /*05ac*/ 	.word	0x000000ff
        /*05b0*/ 	.word	0x0002e830
        /*05b4*/ 	.short	0x0100
        /*05b6*/ 	.byte	0x08
	.zero		1


	//   ....[3]....
        /*05b8*/ 	.word	0x00000360
        /*05bc*/ 	.word	0x000000ff
        /*05c0*/ 	.word	0x0002e840
        /*05c4*/ 	.short	0x0100
        /*05c6*/ 	.byte	0x08
	.zero		1


	//   ....[4]....
        /*05c8*/ 	.word	0x00000370
        /*05cc*/ 	.word	0x000000ff
        /*05d0*/ 	.word	0x0002e838
        /*05d4*/ 	.short	0x0100
        /*05d6*/ 	.byte	0x08
	.zero		1


	//   ....[5]....
        /*05d8*/ 	.word	0x00000380
        /*05dc*/ 	.word	0x000000ff
        /*05e0*/ 	.word	0x0002e848
        /*05e4*/ 	.short	0x0100
        /*05e6*/ 	.byte	0x08
	.zero		1


	//   ....[6]....
        /*05e8*/ 	.word	0x000004b0
        /*05ec*/ 	.word	0x000000ff
        /*05f0*/ 	.word	0x0002e850
        /*05f4*/ 	.short	0x0100
        /*05f6*/ 	.byte	0x08
	.zero		1


	//   ....[7]....
        /*05f8*/ 	.word	0x000004c0
        /*05fc*/ 	.word	0x000000ff
        /*0600*/ 	.word	0x0002e860
        /*0604*/ 	.short	0x0100
        /*0606*/ 	.byte	0x08
	.zero		1


	//   ....[8]....
        /*0608*/ 	.word	0x000004d0
        /*060c*/ 	.word	0x000000ff
        /*0610*/ 	.word	0x0002e858
        /*0614*/ 	.short	0x0100
        /*0616*/ 	.byte	0x08
	.zero		1


	//   ....[9]....
        /*0618*/ 	.word	0x000004e0
        /*061c*/ 	.word	0x000000ff
        /*0620*/ 	.word	0x0002e868
        /*0624*/ 	.short	0x0100
        /*0626*/ 	.byte	0x08
	.zero		1


	//   ....[10]....
        /*0628*/ 	.word	0x000005d0
        /*062c*/ 	.word	0x000000ff
        /*0630*/ 	.word	0x0002e870
        /*0634*/ 	.short	0x0100
        /*0636*/ 	.byte	0x06
	.zero		1


	//   ....[11]....
        /*0638*/ 	.word	0x000005e0
        /*063c*/ 	.word	0x000000ff
        /*0640*/ 	.word	0x0002e880
        /*0644*/ 	.short	0x0100
        /*0646*/ 	.byte	0x06
	.zero		1


	//   ....[12]....
        /*0648*/ 	.word	0x000005f0
        /*064c*/ 	.word	0x000000ff
        /*0650*/ 	.word	0x0002e878
        /*0654*/ 	.short	0x0100
        /*0656*/ 	.byte	0x06
	.zero		1


	//   ....[13]....
        /*0658*/ 	.word	0x00000600
        /*065c*/ 	.word	0x000000ff
        /*0660*/ 	.word	0x0002e888
        /*0664*/ 	.short	0x0100
        /*0666*/ 	.byte	0x06
	.zero		1


	//   ....[14]....
        /*0668*/ 	.word	0x00000730
        /*066c*/ 	.word	0x000000ff
        /*0670*/ 	.word	0x0002e890
        /*0674*/ 	.short	0x0100
        /*0676*/ 	.byte	0x08
	.zero		1


	//   ....[15]....
        /*0678*/ 	.word	0x00000740
        /*067c*/ 	.word	0x000000ff
        /*0680*/ 	.word	0x0002e8a0
        /*0684*/ 	.short	0x0100
        /*0686*/ 	.byte	0x08
	.zero		1


	//   ....[16]....
        /*0688*/ 	.word	0x00000750
        /*068c*/ 	.word	0x000000ff
        /*0690*/ 	.word	0x0002e898
        /*0694*/ 	.short	0x0100
        /*0696*/ 	.byte	0x08
	.zero		1


	//   ....[17]....
        /*0698*/ 	.word	0x00000760
        /*069c*/ 	.word	0x000000ff
        /*06a0*/ 	.word	0x0002e8a8
        /*06a4*/ 	.short	0x0100
        /*06a6*/ 	.byte	0x08
	.zero		1


	//   ....[18]....
        /*06a8*/ 	.word	0x00000890
        /*06ac*/ 	.word	0x000000ff
        /*06b0*/ 	.word	0x0002e8b0
        /*06b4*/ 	.short	0x0100
        /*06b6*/ 	.byte	0x08
	.zero		1


	//   ....[19]....
        /*06b8*/ 	.word	0x000008a0
        /*06bc*/ 	.word	0x000000ff
        /*06c0*/ 	.word	0x0002e8c0
        /*06c4*/ 	.short	0x0100
        /*06c6*/ 	.byte	0x08
	.zero		1


	//   ....[20]....
        /*06c8*/ 	.word	0x000008b0
        /*06cc*/ 	.word	0x000000ff
        /*06d0*/ 	.word	0x0002e8b8
        /*06d4*/ 	.short	0x0100
        /*06d6*/ 	.byte	0x08
	.zero		1


	//   ....[21]....
        /*06d8*/ 	.word	0x000008c0
        /*06dc*/ 	.word	0x000000ff
        /*06e0*/ 	.word	0x0002e8c8
        /*06e4*/ 	.short	0x0100
        /*06e6*/ 	.byte	0x08
	.zero		1


	//   ....[22]....
        /*06e8*/ 	.word	0x00001530
        /*06ec*/ 	.word	0x000000ff
        /*06f0*/ 	.word	0x0002e800
        /*06f4*/ 	.short	0x010a
        /*06f6*/ 	.byte	0x27
	.zero		1


	//   ....[23]....
        /*06f8*/ 	.word	0x000015b0
        /*06fc*/ 	.word	0x000000ff
        /*0700*/ 	.word	0x0002e830
        /*0704*/ 	.short	0x010a
        /*0706*/ 	.byte	0x27
	.zero		1


	//   ....[24]....
        /*0708*/ 	.word	0x00001630
        /*070c*/ 	.word	0x000000ff
        /*0710*/ 	.word	0x0002e830
        /*0714*/ 	.short	0x010a
        /*0716*/ 	.byte	0x27
	.zero		1


	//   ....[25]....
        /*0718*/ 	.word	0x00004b10
        /*071c*/ 	.word	0x00000039
        /*0720*/ 	.word	0x00000000
        /*0724*/ 	.short	0x0101
        /*0726*/ 	.byte	0x3f
	.zero		1


	//   ....[26]....
        /*0728*/ 	.word	0x000062e0
        /*072c*/ 	.word	0x000000ff
        /*0730*/ 	.word	0x0002e830
        /*0734*/ 	.short	0x010a
        /*0736*/ 	.byte	0x07
	.zero		1


	//   ....[27]....
        /*0738*/ 	.word	0x00006320
        /*073c*/ 	.word	0x000000ff
        /*0740*/ 	.word	0x0002e830
        /*0744*/ 	.short	0x010a
        /*0746*/ 	.byte	0x07
	.zero		1


	//   ....[28]....
        /*0748*/ 	.word	0x00006f10
        /*074c*/ 	.word	0x000000ff
        /*0750*/ 	.word	0x0002e850
        /*0754*/ 	.short	0x010a
        /*0756*/ 	.byte	0x0a
	.zero		1


	//   ....[29]....
        /*0758*/ 	.word	0x00006f50
        /*075c*/ 	.word	0x000000ff
        /*0760*/ 	.word	0x0002e850
        /*0764*/ 	.short	0x010a
        /*0766*/ 	.byte	0x0a
	.zero		1


	//   ....[30]....
        /*0768*/ 	.word	0x00009b30
        /*076c*/ 	.word	0x00000006
        /*0770*/ 	.word	0x00000000
        /*0774*/ 	.short	0x0101
        /*0776*/ 	.byte	0x3f
	.zero		1


	//   ....[31]....
        /*0778*/ 	.word	0x00009ea0
        /*077c*/ 	.word	0x000000ff
        /*0780*/ 	.word	0x00000000
        /*0784*/ 	.short	0x0101
        /*0786*/ 	.byte	0x04
	.zero		1


	//   ....[32]....
        /*0788*/ 	.word	0x0000a620
        /*078c*/ 	.word	0x000000ff
        /*0790*/ 	.word	0x0002e850
        /*0794*/ 	.short	0x010a
        /*0796*/ 	.byte	0x07
	.zero		1


	//   ....[33]....
        /*0798*/ 	.word	0x0000a660
        /*079c*/ 	.word	0x000000ff
        /*07a0*/ 	.word	0x0002e850
        /*07a4*/ 	.short	0x010a
        /*07a6*/ 	.byte	0x07
	.zero		1


	//   ....[34]....
        /*07a8*/ 	.word	0x0000ad60
        /*07ac*/ 	.word	0x000000ff
        /*07b0*/ 	.word	0x00000000
        /*07b4*/ 	.short	0x0101
        /*07b6*/ 	.byte	0x04
	.zero		1


	//   ....[35]....
        /*07b8*/ 	.word	0x0000c3c0
        /*07bc*/ 	.word	0x000000ff
        /*07c0*/ 	.word	0x00000000
        /*07c4*/ 	.short	0x0101
        /*07c6*/ 	.byte	0x04
	.zero		1


	//   ....[36]....
        /*07c8*/ 	.word	0x0000e530
        /*07cc*/ 	.word	0x000000ff
        /*07d0*/ 	.word	0x0002e880
        /*07d4*/ 	.short	0x010a
        /*07d6*/ 	.byte	0x26
	.zero		1


	//   ....[37]....
        /*07d8*/ 	.word	0x0000e690
        /*07dc*/ 	.word	0x000000ff
        /*07e0*/ 	.word	0x0002e840
        /*07e4*/ 	.short	0x010a
        /*07e6*/ 	.byte	0x26
	.zero		1


	//   ....[38]....
        /*07e8*/ 	.word	0x0000f2b0
        /*07ec*/ 	.word	0x000000ff
        /*07f0*/ 	.word	0x0002e800
        /*07f4*/ 	.short	0x0107
        /*07f6*/ 	.byte	0x26
	.zero		1


	//   ....[39]....
        /*07f8*/ 	.word	0x0000f300
        /*07fc*/ 	.word	0x000000ff
        /*0800*/ 	.word	0x0002e800
        /*0804*/ 	.short	0x0101
        /*0806*/ 	.byte	0x26
	.zero		1


	//   ....[40]....
        /*0808*/ 	.word	0x0000f320
        /*080c*/ 	.word	0x000000ff
        /*0810*/ 	.word	0x0002e820
        /*0814*/ 	.short	0x010a
        /*0816*/ 	.byte	0x26
	.zero		1


	//   ....[41]....
        /*0818*/ 	.word	0x0000f640
        /*081c*/ 	.word	0x00000004
        /*0820*/ 	.word	0x0002e880
        /*0824*/ 	.short	0x010a
        /*0826*/ 	.byte	0x3f
	.zero		1


	//   ....[42]....
        /*0828*/ 	.word	0x0000f880
        /*082c*/ 	.word	0x00000004
        /*0830*/ 	.word	0x0002e840
        /*0834*/ 	.short	0x010a
        /*0836*/ 	.byte	0x3f
	.zero		1


	//   ....[43]....
        /*0838*/ 	.word	0x0000fb20
        /*083c*/ 	.word	0x00000013
        /*0840*/ 	.word	0x0002e870
        /*0844*/ 	.short	0x010a
        /*0846*/ 	.byte	0x3f
	.zero		1


	//   ....[44]....
        /*0848*/ 	.word	0x0000fb90
        /*084c*/ 	.word	0x00000013
        /*0850*/ 	.word	0x0002e860
        /*0854*/ 	.short	0x010a
        /*0856*/ 	.byte	0x3f
	.zero		1


	//   ....[45]....
        /*0858*/ 	.word	0x000102c0
        /*085c*/ 	.word	0x00000013
        /*0860*/ 	.word	0x0002e850
        /*0864*/ 	.short	0x0101
        /*0866*/ 	.byte	0x3f
	.zero		1


	//   ....[46]....
        /*0868*/ 	.word	0x00010340
        /*086c*/ 	.word	0x00000013
        /*0870*/ 	.word	0x00000000
        /*0874*/ 	.short	0x0101
        /*0876*/ 	.byte	0x3f
	.zero		1


	//   ....[47]....
        /*0878*/ 	.word	0x00010460
        /*087c*/ 	.word	0x00000003
        /*0880*/ 	.word	0x0002e870
        /*0884*/ 	.short	0x010a
        /*0886*/ 	.byte	0x3f
	.zero		1


	//   ....[48]....
        /*0888*/ 	.word	0x000104f0
        /*088c*/ 	.word	0x00000002
        /*0890*/ 	.word	0x0002e860
        /*0894*/ 	.short	0x010a
        /*0896*/ 	.byte	0x3f
	.zero		1


	//   ....[49]....
        /*0898*/ 	.word	0x00010b80
        /*089c*/ 	.word	0x00000002
        /*08a0*/ 	.word	0x0002e850
        /*08a4*/ 	.short	0x0101
        /*08a6*/ 	.byte	0x3f
	.zero		1


	//   ....[50]....
        /*08a8*/ 	.word	0x00010bc0
        /*08ac*/ 	.word	0x00000000
        /*08b0*/ 	.word	0x00000000
        /*08b4*/ 	.short	0x0101
        /*08b6*/ 	.byte	0x3f
	.zero		1


	//   ....[51]....
        /*08b8*/ 	.word	0x00010c70
        /*08bc*/ 	.word	0x00000007
        /*08c0*/ 	.word	0x0002e820
        /*08c4*/ 	.short	0x010a
        /*08c6*/ 	.byte	0x3f
	.zero		1


	//   ....[52]....
        /*08c8*/ 	.word	0x00010db0
        /*08cc*/ 	.word	0x00000006
        /*08d0*/ 	.word	0x00000000
        /*08d4*/ 	.short	0x010a
        /*08d6*/ 	.byte	0x3f
	.zero		1


	//   ....[53]....
        /*08d8*/ 	.word	0x00010e20
        /*08dc*/ 	.word	0x00000005
        /*08e0*/ 	.word	0x00000000
        /*08e4*/ 	.short	0x010a
        /*08e6*/ 	.byte	0x3f
	.zero		1


	//   ....[54]....
        /*08e8*/ 	.word	0x00010e70
        /*08ec*/ 	.word	0x00000000
        /*08f0*/ 	.word	0x0002e860
        /*08f4*/ 	.short	0x010a
        /*08f6*/ 	.byte	0x3f
	.zero		1


	//   ....[55]....
        /*08f8*/ 	.word	0x00010ec0
        /*08fc*/ 	.word	0x00000005
        /*0900*/ 	.word	0x0002e860
        /*0904*/ 	.short	0x010a
        /*0906*/ 	.byte	0x3f
	.zero		1


	//   ....[56]....
        /*0908*/ 	.word	0x00010f00
        /*090c*/ 	.word	0x00000000
        /*0910*/ 	.word	0x0002e880
        /*0914*/ 	.short	0x010a
        /*0916*/ 	.byte	0x3f
	.zero		1


	//   ....[57]....
        /*0918*/ 	.word	0x00010f20
        /*091c*/ 	.word	0x00000005
        /*0920*/ 	.word	0x0002e880
        /*0924*/ 	.short	0x010a
        /*0926*/ 	.byte	0x3f
	.zero		1


	//   ....[58]....
        /*0928*/ 	.word	0x00010f90
        /*092c*/ 	.word	0x00000003
        /*0930*/ 	.word	0x0002e800
        /*0934*/ 	.short	0x010a
        /*0936*/ 	.byte	0x3f
	.zero		1


	//   ....[59]....
        /*0938*/ 	.word	0x00010ff0
        /*093c*/ 	.word	0x00000003
        /*0940*/ 	.word	0x0002e830
        /*0944*/ 	.short	0x010a
        /*0946*/ 	.byte	0x3f
	.zero		1


	//   ....[60]....
        /*0948*/ 	.word	0x00011050
        /*094c*/ 	.word	0x0000000c
        /*0950*/ 	.word	0x0002e830
        /*0954*/ 	.short	0x010a
        /*0956*/ 	.byte	0x3f
	.zero		1


	//   ....[61]....
        /*0958*/ 	.word	0x000110b0
        /*095c*/ 	.word	0x0000000b
        /*0960*/ 	.word	0x0002e850
        /*0964*/ 	.short	0x010a
        /*0966*/ 	.byte	0x3f
	.zero		1


	//   ....[62]....
        /*0968*/ 	.word	0x00011110
        /*096c*/ 	.word	0x00000000
        /*0970*/ 	.word	0x0002e850
        /*0974*/ 	.short	0x010a
        /*0976*/ 	.byte	0x3f
	.zero		1


	//   ....[63]....
        /*0978*/ 	.word	0x00011270
        /*097c*/ 	.word	0x00000003
        /*0980*/ 	.word	0x0002e880
        /*0984*/ 	.short	0x010a
        /*0986*/ 	.byte	0x3f
	.zero		1


	//   ....[64]....
        /*0988*/ 	.word	0x000112d0
        /*098c*/ 	.word	0x00000003
        /*0990*/ 	.word	0x0002e840
        /*0994*/ 	.short	0x010a
        /*0996*/ 	.byte	0x3f
	.zero		1


	//   ....[65]....
        /*0998*/ 	.word	0x00011e30
        /*099c*/ 	.word	0x00000002
        /*09a0*/ 	.word	0x0002e820
        /*09a4*/ 	.short	0x010a
        /*09a6*/ 	.byte	0x3f
	.zero		1


	//   ....[66]....
        /*09a8*/ 	.word	0x00011e80
        /*09ac*/ 	.word	0x00000004
        /*09b0*/ 	.word	0x0002e880
        /*09b4*/ 	.short	0x010a
        /*09b6*/ 	.byte	0x3f
	.zero		1


	//   ....[67]....
        /*09b8*/ 	.word	0x00011ed0
        /*09bc*/ 	.word	0x00000004
        /*09c0*/ 	.word	0x0002e840
        /*09c4*/ 	.short	0x010a
        /*09c6*/ 	.byte	0x3f
	.zero		1


	//   ....[68]....
        /*09c8*/ 	.word	0x00011f20
        /*09cc*/ 	.word	0x00000013
        /*09d0*/ 	.word	0x0002e870
        /*09d4*/ 	.short	0x010a
        /*09d6*/ 	.byte	0x3f
	.zero		1


	//   ....[69]....
        /*09d8*/ 	.word	0x00011f70
        /*09dc*/ 	.word	0x00000013
        /*09e0*/ 	.word	0x0002e860
        /*09e4*/ 	.short	0x010a
        /*09e6*/ 	.byte	0x3f
	.zero		1


	//   ....[70]....
        /*09e8*/ 	.word	0x00011fd0
        /*09ec*/ 	.word	0x00000002
        /*09f0*/ 	.word	0x0002e870
        /*09f4*/ 	.short	0x010a
        /*09f6*/ 	.byte	0x3f
	.zero		1


	//   ....[71]....
        /*09f8*/ 	.word	0x00012030
        /*09fc*/ 	.word	0x00000003
        /*0a00*/ 	.word	0x0002e860
        /*0a04*/ 	.short	0x010a
        /*0a06*/ 	.byte	0x3f
	.zero		1


	//   ....[72]....
        /*0a08*/ 	.word	0x00012080
        /*0a0c*/ 	.word	0x00000007
        /*0a10*/ 	.word	0x0002e820
        /*0a14*/ 	.short	0x010a
        /*0a16*/ 	.byte	0x3f
	.zero		1


	//   ....[73]....
        /*0a18*/ 	.word	0x000120d0
        /*0a1c*/ 	.word	0x00000006
        /*0a20*/ 	.word	0x00000000
        /*0a24*/ 	.short	0x010a
        /*0a26*/ 	.byte	0x3f
	.zero		1


	//   ....[74]....
        /*0a28*/ 	.word	0x00012120
        /*0a2c*/ 	.word	0x00000005
        /*0a30*/ 	.word	0x00000000
        /*0a34*/ 	.short	0x010a
        /*0a36*/ 	.byte	0x3f
	.zero		1


	//   ....[75]....
        /*0a38*/ 	.word	0x00012170
        /*0a3c*/ 	.word	0x00000000
        /*0a40*/ 	.word	0x0002e860
        /*0a44*/ 	.short	0x010a
        /*0a46*/ 	.byte	0x3f
	.zero		1


	//   ....[76]....
        /*0a48*/ 	.word	0x000121c0
        /*0a4c*/ 	.word	0x00000005
        /*0a50*/ 	.word	0x0002e860
        /*0a54*/ 	.short	0x010a
        /*0a56*/ 	.byte	0x3f
	.zero		1


	//   ....[77]....
        /*0a58*/ 	.word	0x00012210
        /*0a5c*/ 	.word	0x00000000
        /*0a60*/ 	.word	0x0002e880
        /*0a64*/ 	.short	0x010a
        /*0a66*/ 	.byte	0x3f
	.zero		1


	//----- nvinfo : EIATTR_NUM_MBARRIERS
	.align		4
.L_873:
        /*0a68*/ 	.byte	0x03, 0x38
        /*0a6a*/ 	.short	0x0016


	//----- nvinfo : EIATTR_EXIT_INSTR_OFFSETS
	.align		4
        /*0a6c*/ 	.byte	0x04, 0x1c
        /*0a6e*/ 	.short	(.L_875 - .L_874)


	//   ....[0]....
.L_874:
        /*0a70*/ 	.word	0x00010f70


	//----- nvinfo : EIATTR_MAX_THREADS
	.align		4
.L_875:
        /*0a74*/ 	.byte	0x04, 0x05
        /*0a76*/ 	.short	(.L_877 - .L_876)
.L_876:
        /*0a78*/ 	.word	0x00000180
        /*0a7c*/ 	.word	0x00000001
        /*0a80*/ 	.word	0x00000001


	//----- nvinfo : EIATTR_CRS_STACK_SIZE
	.align		4
.L_877:
        /*0a84*/ 	.byte	0x04, 0x1e
        /*0a86*/ 	.short	(.L_879 - .L_878)
.L_878:
        /*0a88*/ 	.word	0x00000000


	//----- nvinfo : EIATTR_CBANK_PARAM_SIZE
	.align		4
.L_879:
        /*0a8c*/ 	.byte	0x03, 0x19
        /*0a8e*/ 	.short	0x0a70


	//----- nvinfo : EIATTR_PARAM_CBANK
	.align		4
        /*0a90*/ 	.byte	0x04, 0x0a
        /*0a92*/ 	.short	(.L_881 - .L_880)
	.align		4
.L_880:
        /*0a94*/ 	.word	index@(.nv.constant0._ZN7cutlass13device_kernelIN5flash11enable_sm90INS1_16FlashAttnFwdSm90INS1_25CollectiveMainloopFwdSm90ILi2EN4cute5tupleIJNS5_1CILi1EEES8_S8_EEENS6_IJNS7_ILi128EEENS7_ILi224EEESA_EEELi128ENS_12float_e4m3_tEfNS_4arch4Sm90ELb0ELb0ELb1ELb0ELb0ELb0ELb0ELb1ELb1ELb1ELb1ELb0EEENS1_21CollectiveEpilogueFwdINS6_IJSA_SA_SB_EEES9_NS_10bfloat16_tESF_Li256ELb0ELb1ELb1ELb1EEENS1_19SingleTileSchedulerILb0ELb1ELb1ELi128EEEEEEEEEvNT_6ParamsE)
        /*0a98*/ 	.short	0x0210
        /*0a9a*/ 	.short	0x0a70


	//----- nvinfo : EIATTR_SW_WAR
	.align		4
.L_881:
        /*0a9c*/ 	.byte	0x04, 0x36
        /*0a9e*/ 	.short	(.L_883 - .L_882)
.L_882:
        /*0aa0*/ 	.word	0x00000008
.L_883:


//--------------------- .nv.info._ZN7cutlass13device_kernelIN5flash11enable_sm90INS1_16FlashAttnFwdSm90INS1_25CollectiveMainloopFwdSm90ILi2EN4cute5tupleIJNS5_1CILi1EEES8_S8_EEENS6_IJNS7_ILi128EEENS7_ILi224EEESA_EEELi128ENS_12float_e4m3_tEfNS_4arch4Sm90ELb0ELb0ELb1ELb1ELb0ELb0ELb0ELb1ELb1ELb1ELb1ELb0EEENS1_21CollectiveEpilogueFwdINS6_IJSA_SA_SB_EEES9_NS_10bfloat16_tESF_Li256ELb1ELb1ELb1ELb1EEENS1_36VarlenDynamicPersistentTileSchedulerILi128ELi224ELi256ELi128ELb1ELb1ELb1ELb0ELb1ELb1EEEEEEEEEvNT_6ParamsE --------------------------
	.section	.nv.info._ZN7cutlass13device_kernelIN5flash11enable_sm90INS1_16FlashAttnFwdSm90INS1_25CollectiveMainloopFwdSm90ILi2EN4cute5tupleIJNS5_1CILi1EEES8_S8_EEENS6_IJNS7_ILi128EEENS7_ILi224EEESA_EEELi128ENS_12float_e4m3_tEfNS_4arch4Sm90ELb0ELb0ELb1ELb1ELb0ELb0ELb0ELb1ELb1ELb1ELb1ELb0EEENS1_21CollectiveEpilogueFwdINS6_IJSA_SA_SB_EEES9_NS_10bfloat16_tESF_Li256ELb1ELb1ELb1ELb1EEENS1_36VarlenDynamicPersistentTileSchedulerILi128ELi224ELi256ELi128ELb1ELb1ELb1ELb0ELb1ELb1EEEEEEEEEvNT_6ParamsE,"",@"SHT_CUDA_INFO"
	.sectionflags	@""
	.align	4


	//----- nvinfo : EIATTR_CUDA_API_VERSION
	.align		4
        /*0000*/ 	.byte	0x04, 0x37
        /*0002*/ 	.short	(.L_885 - .L_884)
.L_884:
        /*0004*/ 	.word	0x00000082


	//----- nvinfo : EIATTR_KPARAM_INFO
	.align		4
.L_885:
        /*0008*/ 	.byte	0x04, 0x17
        /*000a*/ 	.short	(.L_887 - .L_886)
.L_886:
        /*000c*/ 	.word	0x00000000
        /*0010*/ 	.short	0x0000
        /*0012*/ 	.short	0x0070
        /*0014*/ 	.byte	0x00, 0xf0, 0x01, 0x2a


	//----- nvinfo : EIATTR_SPARSE_MMA_MASK
	.align		4
.L_887:
        /*0018*/ 	.byte	0x03, 0x50
        /*001a*/ 	.short	0x0000


	//----- nvinfo : EIATTR_MAXREG_COUNT
	.align		4
        /*001c*/ 	.byte	0x03, 0x1b
        /*001e*/ 	.short	0x00a8


	//----- nvinfo : EIATTR_NUM_BARRIERS
	.align		4
        /*0020*/ 	.byte	0x02, 0x4c
        /*0022*/ 	.byte	0x10
	.zero		1


	//----- nvinfo : EIATTR_EXTERNS
	.align		4
        /*0024*/ 	.byte	0x04, 0x0f
        /*0026*/ 	.short	(.L_889 - .L_888)


	//   ....[0]....
	.align		4
.L_888:
        /*0028*/ 	.word	index@(__assertfail)


	//----- nvinfo : EIATTR_ANNOTATIONS
	.align		4
.L_889:
        /*002c*/ 	.byte	0x04, 0x55
        /*002e*/ 	.short	(.L_891 - .L_890)


	//   ....[0]....
.L_890:
        /* <DEDUP_REMOVED lines=55> */


	//----- nvinfo : EIATTR_MERCURY_ISA_VERSION
	.align		4
.L_891:
        /*0388*/ 	.byte	0x03, 0x5f
        /*038a*/ 	.short	0x0101


	//----- nvinfo : EIATTR_UNUSED_LOAD_BYTE_OFFSET
	.align		4
        /*038c*/ 	.byte	0x04, 0x44
        /*038e*/ 	.short	(.L_893 - .L_892)


	//   ....[0]....
.L_892:
        /*0390*/ 	.word	0x00000a40
        /*0394*/ 	.word	0x0000fff0


	//   ....[1]....
        /*0398*/ 	.word	0x0000bbe0
        /*039c*/ 	.word	0x0000fff0


	//----- nvinfo : EIATTR_INT_WARP_WIDE_INSTR_OFFSETS
	.align		4
.L_893:
        /*03a0*/ 	.byte	0x04, 0x31
        /*03a2*/ 	.short	(.L_895 - .L_894)


	//   ....[0]....
.L_894:
        /*03a4*/ 	.word	0x00000130


	//   ....[1]....
        /*03a8*/ 	.word	0x00000170


	//   ....[2]....
        /*03ac*/ 	.word	0x000001e0


	//   ....[3]....
        /*03b0*/ 	.word	0x00011190


	//   ....[4]....
        /*03b4*/ 	.word	0x00011220


	//   ....[5]....
        /*03b8*/ 	.word	0x00013b70


	//   ....[6]....
        /*03bc*/ 	.word	0x00013c00


	//----- nvinfo : EIATTR_COOP_GROUP_MASK_REGIDS
	.align		4
.L_895:
        /*03c0*/ 	.byte	0x04, 0x29
        /*03c2*/ 	.short	(.L_897 - .L_896)


	//   ....[0]....
.L_896:
        /*03c4*/ 	.word	0xffffffff


	//   ....[1]....
        /*03c8*/ 	.word	0xffffffff


	//   ....[2]....
        /*03cc*/ 	.word	0xffffffff


	//   ....[3]....
        /*03d0*/ 	.word	0xffffffff


	//   ....[4]....
        /*03d4*/ 	.word	0xffffffff


	//   ....[5]....
        /*03d8*/ 	.word	0xffffffff


	//   ....[6]....
        /*03dc*/ 	.word	0xffffffff


	//   ....[7]....
        /*03e0*/ 	.word	0xffffffff


	//   ....[8]....
        /*03e4*/ 	.word	0xffffffff


	//   ....[9]....
        /*03e8*/ 	.word	0xffffffff


	//   ....[10]....
        /*03ec*/ 	.word	0xffffffff


	//   ....[11]....
        /*03f0*/ 	.word	0xffffffff


	//   ....[12]....
        /*03f4*/ 	.word	0xffffffff


	//   ....[13]....
        /*03f8*/ 	.word	0xffffffff


	//   ....[14]....
        /*03fc*/ 	.word	0xffffffff


	//   ....[15]....
        /*0400*/ 	.word	0xffffffff


	//   ....[16]....
        /*0404*/ 	.word	0xffffffff


	//   ....[17]....
        /*0408*/ 	.word	0xffffffff


	//   ....[18]....
        /*040c*/ 	.word	0xffffffff


	//   ....[19]....
        /*0410*/ 	.word	0xffffffff


	//   ....[20]....
        /*0414*/ 	.word	0xffffffff


	//   ....[21]....
        /*0418*/ 	.word	0xffffffff


	//   ....[22]....
        /*041c*/ 	.word	0xffffffff


	//   ....[23]....
        /*0420*/ 	.word	0xffffffff


	//   ....[24]....
        /*0424*/ 	.word	0xffffffff


	//   ....[25]....
        /*0428*/ 	.word	0xffffffff


	//   ....[26]....
        /*042c*/ 	.word	0xffffffff


	//   ....[27]....
        /*0430*/ 	.word	0xffffffff


	//   ....[28]....
        /*0434*/ 	.word	0xffffffff


	//   ....[29]....
        /*0438*/ 	.word	0xffffffff


	//   ....[30]....
        /*043c*/ 	.word	0xffffffff


	//   ....[31]....
        /*0440*/ 	.word	0xffffffff


	//   ....[32]....
        /*0444*/ 	.word	0xffffffff


	//   ....[33]....
        /*0448*/ 	.word	0xffffffff


	//   ....[34]....
        /*044c*/ 	.word	0xffffffff


	//   ....[35]....
        /*0450*/ 	.word	0xffffffff


	//   ....[36]....
        /*0454*/ 	.word	0xffffffff


	//   ....[37]....
        /*0458*/ 	.word	0xffffffff


	//   ....[38]....
        /*045c*/ 	.word	0xffffffff


	//   ....[39]....
        /*0460*/ 	.word	0xffffffff


	//   ....[40]....
        /*0464*/ 	.word	0xffffffff


	//   ....[41]....
        /*0468*/ 	.word	0xffffffff


	//   ....[42]....
        /*046c*/ 	.word	0xffffffff


	//   ....[43]....
        /*0470*/ 	.word	0xffffffff


	//   ....[44]....
        /*0474*/ 	.word	0xffffffff


	//   ....[45]....
        /*0478*/ 	.word	0xffffffff


	//   ....[46]....
        /*047c*/ 	.word	0xffffffff


	//   ....[47]....
        /*0480*/ 	.word	0xffffffff


	//   ....[48]....
        /*0484*/ 	.word	0xffffffff


	//   ....[49]....
        /*0488*/ 	.word	0xffffffff


	//   ....[50]....
        /*048c*/ 	.word	0xffffffff


	//   ....[51]....
        /*0490*/ 	.word	0xffffffff


	//   ....[52]....
        /*0494*/ 	.word	0xffffffff


	//   ....[53]....
        /*0498*/ 	.word	0xffffffff


	//   ....[54]....
        /*049c*/ 	.word	0xffffffff


	//   ....[55]....
        /*04a0*/ 	.word	0xffffffff


	//   ....[56]....
        /*04a4*/ 	.word	0xffffffff


	//   ....[57]....
        /*04a8*/ 	.word	0xffffffff


	//   ....[58]....
        /*04ac*/ 	.word	0xffffffff


	//   ....[59]....
        /*04b0*/ 	.word	0xffffffff


	//   ....[60]....
        /*04b4*/ 	.word	0xffffffff


	//   ....[61]....
        /*04b8*/ 	.word	0xffffffff


	//   ....[62]....
        /*04bc*/ 	.word	0xffffffff


	//   ....[63]....
        /*04c0*/ 	.word	0xffffffff


	//   ....[64]....
        /*04c4*/ 	.word	0xffffffff


	//   ....[65]....
        /*04c8*/ 	.word	0xffffffff


	//   ....[66]....
        /*04cc*/ 	.word	0xffffffff


	//   ....[67]....
        /*04d0*/ 	.word	0xffffffff


	//   ....[68]....
        /*04d4*/ 	.word	0xffffffff


	//   ....[69]....
        /*04d8*/ 	.word	0xffffffff


	//   ....[70]....
        /*04dc*/ 	.word	0xffffffff


	//   ....[71]....
        /*04e0*/ 	.word	0xffffffff


	//   ....[72]....
        /*04e4*/ 	.word	0xffffffff


	//   ....[73]....
        /*04e8*/ 	.word	0xffffffff


	//   ....[74]....
        /*04ec*/ 	.word	0xffffffff


	//   ....[75]....
        /*04f0*/ 	.word	0xffffffff


	//   ....[76]....
        /*04f4*/ 	.word	0xffffffff


	//   ....[77]....
        /*04f8*/ 	.word	0xffffffff


	//   ....[78]....
        /*04fc*/ 	.word	0xffffffff


	//   ....[79]....
        /*0500*/ 	.word	0xffffffff


	//   ....[80]....
        /*0504*/ 	.word	0xffffffff


	//   ....[81]....
        /*0508*/ 	.word	0xffffffff


	//   ....[82]....
        /*050c*/ 	.word	0xffffffff


	//   ....[83]....
        /*0510*/ 	.word	0xffffffff


	//   ....[84]....
        /*0514*/ 	.word	0xffffffff


	//   ....[85]....
        /*0518*/ 	.word	0xffffffff


	//   ....[86]....
        /*051c*/ 	.word	0xffffffff


	//   ....[87]....
        /*0520*/ 	.word	0xffffffff


	//   ....[88]....
        /*0524*/ 	.word	0xffffffff


	//   ....[89]....
        /*0528*/ 	.word	0xffffffff


	//   ....[90]....
        /*052c*/ 	.word	0xffffffff


	//   ....[91]....
        /*0530*/ 	.word	0xffffffff


	//   ....[92]....
        /*0534*/ 	.word	0xffffffff


	//   ....[93]....
        /*0538*/ 	.word	0xffffffff


	//   ....[94]....
        /*053c*/ 	.word	0xffffffff


	//   ....[95]....
        /*0540*/ 	.word	0xffffffff


	//   ....[96]....
        /*0544*/ 	.word	0xffffffff


	//   ....[97]....
        /*0548*/ 	.word	0xffffffff


	//   ....[98]....
        /*054c*/ 	.word	0xffffffff


	//   ....[99]....
        /*0550*/ 	.word	0xffffffff


	//   ....[100]....
        /*0554*/ 	.word	0xffffffff


	//   ....[101]....
        /*0558*/ 	.word	0xffffffff


	//   ....[102]....
        /*055c*/ 	.word	0xffffffff


	//   ....[103]....
        /*0560*/ 	.word	0xffffffff


	//   ....[104]....
        /*0564*/ 	.word	0xffffffff


	//   ....[105]....
        /*0568*/ 	.word	0xffffffff


	//   ....[106]....
        /*056c*/ 	.word	0xffffffff


	//   ....[107]....
        /*0570*/ 	.word	0xffffffff


	//   ....[108]....
        /*0574*/ 	.word	0xffffffff


	//   ....[109]....
        /*0578*/ 	.word	0xffffffff


	//   ....[110]....
        /*057c*/ 	.word	0xffffffff


	//   ....[111]....
        /*0580*/ 	.word	0xffffffff


	//   ....[112]....
        /*0584*/ 	.word	0xffffffff


	//   ....[113]....
        /*0588*/ 	.word	0xffffffff


	//   ....[114]....
        /*058c*/ 	.word	0xffffffff


	//   ....[115]....
        /*0590*/ 	.word	0xffffffff


	//   ....[116]....
        /*0594*/ 	.word	0xffffffff


	//   ....[117]....
        /*0598*/ 	.word	0xffffffff


	//   ....[118]....
        /*059c*/ 	.word	0xffffffff


	//   ....[119]....
        /*05a0*/ 	.word	0xffffffff


	//   ....[120]....
        /*05a4*/ 	.word	0xffffffff


	//   ....[121]....
        /*05a8*/ 	.word	0xffffffff


	//   ....[122]....
        /*05ac*/ 	.word	0xffffffff


	//   ....[123]....
        /*05b0*/ 	.word	0xffffffff


	//   ....[124]....
        /*05b4*/ 	.word	0xffffffff


	//   ....[125]....
        /*05b8*/ 	.word	0xffffffff


	//   ....[126]....
        /*05bc*/ 	.word	0xffffffff


	//   ....[127]....
        /*05c0*/ 	.word	0xffffffff


	//   ....[128]....
        /*05c4*/ 	.word	0xffffffff


	//   ....[129]....
        /*05c8*/ 	.word	0xffffffff


	//   ....[130]....
        /*05cc*/ 	.word	0xffffffff


	//   ....[131]....
        /*05d0*/ 	.word	0xffffffff


	//   ....[132]....
        /*05d4*/ 	.word	0xffffffff


	//   ....[133]....
        /*05d8*/ 	.word	0xffffffff


	//   ....[134]....
        /*05dc*/ 	.word	0xffffffff


	//   ....[135]....
        /*05e0*/ 	.word	0xffffffff


	//   ....[136]....
        /*05e4*/ 	.word	0xffffffff


	//   ....[137]....
        /*05e8*/ 	.word	0xffffffff


	//   ....[138]....
        /*05ec*/ 	.word	0xffffffff


	//   ....[139]....
        /*05f0*/ 	.word	0xffffffff


	//   ....[140]....
        /*05f4*/ 	.word	0xffffffff


	//   ....[141]....
        /*05f8*/ 	.word	0xffffffff


	//   ....[142]....
        /*05fc*/ 	.word	0xffffffff


	//   ....[143]....
        /*0600*/ 	.word	0xffffffff


	//   ....[144]....
        /*0604*/ 	.word	0xffffffff


	//   ....[145]....
        /*0608*/ 	.word	0xffffffff


	//   ....[146]....
        /*060c*/ 	.word	0xffffffff


	//   ....[147]....
        /*0610*/ 	.word	0xffffffff


	//   ....[148]....
        /*0614*/ 	.word	0xffffffff


	//   ....[149]....
        /*0618*/ 	.word	0xffffffff


	//   ....[150]....
        /*061c*/ 	.word	0xffffffff


	//   ....[151]....
        /*0620*/ 	.word	0xffffffff


	//   ....[152]....
        /*0624*/ 	.word	0xffffffff


	//   ....[153]....
        /*0628*/ 	.word	0xffffffff


	//   ....[154]....
        /*062c*/ 	.word	0xffffffff


	//   ....[155]....
        /*0630*/ 	.word	0xffffffff


	//   ....[156]....
        /*0634*/ 	.word	0xffffffff


	//   ....[157]....
        /*0638*/ 	.word	0xffffffff


	//   ....[158]....
        /*063c*/ 	.word	0xffffffff


	//   ....[159]....
        /*0640*/ 	.word	0xffffffff


	//   ....[160]....
        /*0644*/ 	.word	0xffffffff


	//   ....[161]....
        /*0648*/ 	.word	0x0500000f


	//   ....[162]....
        /*064c*/ 	.word	0x0500000f


	//   ....[163]....
        /*0650*/ 	.word	0x0500000f


	//   ....[164]....
        /*0654*/ 	.word	0x0500000f


	//   ....[165]....
        /*0658*/ 	.word	0x0500000f


	//   ....[166]....
        /*065c*/ 	.word	0x0500000f


	//   ....[167]....
        /*0660*/ 	.word	0x0500000f


	//   ....[168]....
        /*0664*/ 	.word	0x0500000f


	//   ....[169]....
        /*0668*/ 	.word	0x0500000f


	//   ....[170]....
        /*066c*/ 	.word	0x0500000f


	//   ....[171]....
        /*0670*/ 	.word	0x0500000f


	//   ....[172]....
        /*0674*/ 	.word	0x0500000f


	//   ....[173]....
        /*0678*/ 	.word	0x0500000f


	//   ....[174]....
        /*067c*/ 	.word	0x0500000f


	//   ....[175]....
        /*0680*/ 	.word	0x0500000f


	//   ....[176]....
        /*0684*/ 	.word	0x0500000f


	//   ....[177]....
        /*0688*/ 	.word	0x0500000f


	//   ....[178]....
        /*068c*/ 	.word	0x0500000f


	//----- nvinfo : EIATTR_COOP_GROUP_INSTR_OFFSETS
	.align		4
.L_897:
        /*0690*/ 	.byte	0x04, 0x28
        /*0692*/ 	.short	(.L_899 - .L_898)


	//   ....[0]....
.L_898:
        /*0694*/ 	.word	0x00000070


	//   ....[1]....
        /*0698*/ 	.word	0x00000140


	//   ....[2]....
        /*069c*/ 	.word	0x00000190


	//   ....[3]....
        /*06a0*/ 	.word	0x000003c0


	//   ....[4]....
        /*06a4*/ 	.word	0x00000520


	//   ....[5]....
        /*06a8*/ 	.word	0x00000640


	//   ....[6]....
        /*06ac*/ 	.word	0x000007a0


	//   ....[7]....
        /*06b0*/ 	.word	0x00001a30


	//   ....[8]....
        /*06b4*/ 	.word	0x000046b0


	//   ....[9]....
        /*06b8*/ 	.word	0x00004710


	//   ....[10]....
        /*06bc*/ 	.word	0x00005010


	//   ....[11]....
        /*06c0*/ 	.word	0x00005090


	//   ....[12]....
        /*06c4*/ 	.word	0x00009040


	//   ....[13]....
        /*06c8*/ 	.word	0x00009060


	//   ....[14]....
        /*06cc*/ 	.word	0x00009080


	//   ....[15]....
        /*06d0*/ 	.word	0x000090a0


	//   ....[16]....
        /*06d4*/ 	.word	0x0000b420


	//   ....[17]....
        /*06d8*/ 	.word	0x0000b430


	//   ....[18]....
        /*06dc*/ 	.word	0x0000b4b0


	//   ....[19]....
        /*06e0*/ 	.word	0x0000b4c0


	//   ....[20]....
        /*06e4*/ 	.word	0x0000c400


	//   ....[21]....
        /*06e8*/ 	.word	0x0000c430


	//   ....[22]....
        /*06ec*/ 	.word	0x0000c450


	//   ....[23]....
        /*06f0*/ 	.word	0x0000c470


	//   ....[24]....
        /*06f4*/ 	.word	0x0000c490


	//   ....[25]....
        /*06f8*/ 	.word	0x0000c4a0


	//   ....[26]....
        /*06fc*/ 	.word	0x0000c4b0


	//   ....[27]....
        /*0700*/ 	.word	0x0000c4c0


	//   ....[28]....
        /*0704*/ 	.word	0x0000c4d0


	//   ....[29]....
        /*0708*/ 	.word	0x0000c4e0


	//   ....[30]....
        /*070c*/ 	.word	0x0000c4f0


	//   ....[31]....
        /*0710*/ 	.word	0x0000c500


	//   ....[32]....
        /*0714*/ 	.word	0x0000c510


	//   ....[33]....
        /*0718*/ 	.word	0x0000c520


	//   ....[34]....
        /*071c*/ 	.word	0x0000c530


	//   ....[35]....
        /*0720*/ 	.word	0x0000c540


	//   ....[36]....
        /*0724*/ 	.word	0x0000c550


	//   ....[37]....
        /*0728*/ 	.word	0x0000c560


	//   ....[38]....
        /*072c*/ 	.word	0x0000c570


	//   ....[39]....
        /*0730*/ 	.word	0x0000c580


	//   ....[40]....
        /*0734*/ 	.word	0x0000c590


	//   ....[41]....
        /*0738*/ 	.word	0x0000c5a0


	//   ....[42]....
        /*073c*/ 	.word	0x0000c5b0


	//   ....[43]....
        /*0740*/ 	.word	0x0000c5c0


	//   ....[44]....
        /*0744*/ 	.word	0x0000c5d0


	//   ....[45]....
        /*0748*/ 	.word	0x0000c5e0


	//   ....[46]....
        /*074c*/ 	.word	0x0000c5f0


	//   ....[47]....
        /*0750*/ 	.word	0x0000c600


	//   ....[48]....
        /*0754*/ 	.word	0x0000c610


	//   ....[49]....
        /*0758*/ 	.word	0x0000c620


	//   ....[50]....
        /*075c*/ 	.word	0x0000c630


	//   ....[51]....
        /*0760*/ 	.word	0x0000c640


	//   ....[52]....
        /*0764*/ 	.word	0x0000c650


	//   ....[53]....
        /*0768*/ 	.word	0x0000c660


	//   ....[54]....
        /*076c*/ 	.word	0x0000c670


	//   ....[55]....
        /*0770*/ 	.word	0x0000c680


	//   ....[56]....
        /*0774*/ 	.word	0x0000c690


	//   ....[57]....
        /*0778*/ 	.word	0x0000c6a0


	//   ....[58]....
        /*077c*/ 	.word	0x0000c6b0


	//   ....[59]....
        /*0780*/ 	.word	0x0000c6c0


	//   ....[60]....
        /*0784*/ 	.word	0x0000c6d0


	//   ....[61]....
        /*0788*/ 	.word	0x0000c6e0


	//   ....[62]....
        /*078c*/ 	.word	0x0000c6f0


	//   ....[63]....
        /*0790*/ 	.word	0x0000c700


	//   ....[64]....
        /*0794*/ 	.word	0x0000c710


	//   ....[65]....
        /*0798*/ 	.word	0x0000c720


	//   ....[66]....
        /*079c*/ 	.word	0x0000c730


	//   ....[67]....
        /*07a0*/ 	.word	0x0000c740


	//   ....[68]....
        /*07a4*/ 	.word	0x0000c750


	//   ....[69]....
        /*07a8*/ 	.word	0x0000c760


	//   ....[70]....
        /*07ac*/ 	.word	0x0000c770


	//   ....[71]....
        /*07b0*/ 	.word	0x0000c780


	//   ....[72]....
        /*07b4*/ 	.word	0x0000c790


	//   ....[73]....
        /*07b8*/ 	.word	0x0000c7a0


	//   ....[74]....
        /*07bc*/ 	.word	0x0000c7b0


	//   ....[75]....
        /*07c0*/ 	.word	0x0000c7c0


	//   ....[76]....
        /*07c4*/ 	.word	0x0000c7d0


	//   ....[77]....
        /*07c8*/ 	.word	0x0000c7e0


	//   ....[78]....
        /*07cc*/ 	.word	0x0000c7f0


	//   ....[79]....
        /*07d0*/ 	.word	0x0000c800


	//   ....[80]....
        /*07d4*/ 	.word	0x0000c810


	//   ....[81]....
        /*07d8*/ 	.word	0x0000c820


	//   ....[82]....
        /*07dc*/ 	.word	0x0000c830


	//   ....[83]....
        /*07e0*/ 	.word	0x0000c840


	//   ....[84]....
        /*07e4*/ 	.word	0x0000d3c0


	//   ....[85]....
        /*07e8*/ 	.word	0x0000d3d0


	//   ....[86]....
        /*07ec*/ 	.word	0x0000d3e0


	//   ....[87]....
        /*07f0*/ 	.word	0x0000d430


	//   ....[88]....
        /*07f4*/ 	.word	0x0000dbc0


	//   ....[89]....
        /*07f8*/ 	.word	0x0000dbe0


	//   ....[90]....
        /*07fc*/ 	.word	0x0000dcd0


	//   ....[91]....
        /*0800*/ 	.word	0x0000dcf0


	//   ....[92]....
        /*0804*/ 	.word	0x0000ddb0


	//   ....[93]....
        /*0808*/ 	.word	0x0000ddd0


	//   ....[94]....
        /*080c*/ 	.word	0x0000dea0


	//   ....[95]....
        /*0810*/ 	.word	0x0000dec0


	//   ....[96]....
        /*0814*/ 	.word	0x0000e3b0


	//   ....[97]....
        /*0818*/ 	.word	0x0000e3c0


	//   ....[98]....
        /*081c*/ 	.word	0x0000e800


	//   ....[99]....
        /*0820*/ 	.word	0x0000e810


	//   ....[100]....
        /*0824*/ 	.word	0x0000f590


	//   ....[101]....
        /*0828*/ 	.word	0x0000f5b0


	//   ....[102]....
        /*082c*/ 	.word	0x0000f670


	//   ....[103]....
        /*0830*/ 	.word	0x0000f690


	//   ....[104]....
        /*0834*/ 	.word	0x0000f750


	//   ....[105]....
        /*0838*/ 	.word	0x0000f770


	//   ....[106]....
        /*083c*/ 	.word	0x0000f840


	//   ....[107]....
        /*0840*/ 	.word	0x0000f860


	//   ....[108]....
        /*0844*/ 	.word	0x0000f9b0


	//   ....[109]....
        /*0848*/ 	.word	0x0000fbf0


	//   ....[110]....
        /*084c*/ 	.word	0x0000fc20


	//   ....[111]....
        /*0850*/ 	.word	0x0000fc60


	//   ....[112]....
        /*0854*/ 	.word	0x0000fc90


	//   ....[113]....
        /*0858*/ 	.word	0x0000fcc0


	//   ....[114]....
        /*085c*/ 	.word	0x0000fd00


	//   ....[115]....
        /*0860*/ 	.word	0x0000fe90


	//   ....[116]....
        /*0864*/ 	.word	0x0000fec0


	//   ....[117]....
        /*0868*/ 	.word	0x0000fef0


	//   ....[118]....
        /*086c*/ 	.word	0x0000ff20


	//   ....[119]....
        /*0870*/ 	.word	0x0000ff50


	//   ....[120]....
        /*0874*/ 	.word	0x0000ff90


	//   ....[121]....
        /*0878*/ 	.word	0x00010020


	//   ....[122]....
        /*087c*/ 	.word	0x00010070


	//   ....[123]....
        /*0880*/ 	.word	0x00010080


	//   ....[124]....
        /*0884*/ 	.word	0x00010110


	//   ....[125]....
        /*0888*/ 	.word	0x00011950


	//   ....[126]....
        /*088c*/ 	.word	0x000124e0


	//   ....[127]....
        /*0890*/ 	.word	0x00012500


	//   ....[128]....
        /*0894*/ 	.word	0x00012560


	//   ....[129]....
        /*0898*/ 	.word	0x00012570


	//   ....[130]....
        /*089c*/ 	.word	0x000125e0


	//   ....[131]....
        /*08a0*/ 	.word	0x000125f0


	//   ....[132]....
        /*08a4*/ 	.word	0x00012660


	//   ....[133]....
        /*08a8*/ 	.word	0x00012670


	//   ....[134]....
        /*08ac*/ 	.word	0x000126e0


	//   ....[135]....
        /*08b0*/ 	.word	0x000126f0


	//   ....[136]....
        /*08b4*/ 	.word	0x00012760


	//   ....[137]....
        /*08b8*/ 	.word	0x00012770


	//   ....[138]....
        /*08bc*/ 	.word	0x000127e0


	//   ....[139]....
        /*08c0*/ 	.word	0x000127f0


	//   ....[140]....
        /*08c4*/ 	.word	0x00012800


	//   ....[141]....
        /*08c8*/ 	.word	0x00012840


	//   ....[142]....
        /*08cc*/ 	.word	0x00014720


	//   ....[143]....
        /*08d0*/ 	.word	0x00014750


	//   ....[144]....
        /*08d4*/ 	.word	0x00014780


	//   ....[145]....
        /*08d8*/ 	.word	0x00014790


	//   ....[146]....
        /*08dc*/ 	.word	0x000147e0


	//   ....[147]....
        /*08e0*/ 	.word	0x00014810


	//   ....[148]....
        /*08e4*/ 	.word	0x00014820


	//   ....[149]....
        /*08e8*/ 	.word	0x00014850


	//   ....[150]....
        /*08ec*/ 	.word	0x000149b0


	//   ....[151]....
        /*08f0*/ 	.word	0x000149e0


	//   ....[152]....
        /*08f4*/ 	.word	0x00014a10


	//   ....[153]....
        /*08f8*/ 	.word	0x00014a40


	//   ....[154]....
        /*08fc*/ 	.word	0x00014a70


	//   ....[155]....
        /*0900*/ 	.word	0x00014ab0


	//   ....[156]....
        /*0904*/ 	.word	0x00014b30


	//   ....[157]....
        /*0908*/ 	.word	0x00014b70


	//   ....[158]....
        /*090c*/ 	.word	0x00014b80


	//   ....[159]....
        /*0910*/ 	.word	0x00014bc0


	//   ....[160]....
        /*0914*/ 	.word	0x00015240


	//   ....[161]....
        /*0918*/ 	.word	0x00015760


	//   ....[162]....
        /*091c*/ 	.word	0x00015920


	//   ....[163]....
        /*0920*/ 	.word	0x00015990


	//   ....[164]....
        /*0924*/ 	.word	0x00015a00


	//   ....[165]....
        /*0928*/ 	.word	0x00015ac0


	//   ....[166]....
        /*092c*/ 	.word	0x00015b20


	//   ....[167]....
        /*0930*/ 	.word	0x00015c00


	//   ....[168]....
        /*0934*/ 	.word	0x00015c60


	//   ....[169]....
        /*0938*/ 	.word	0x00015d40


	//   ....[170]....
        /*093c*/ 	.word	0x00015da0


	//   ....[171]....
        /*0940*/ 	.word	0x00015e80


	//   ....[172]....
        /*0944*/ 	.word	0x00015ee0


	//   ....[173]....
        /*0948*/ 	.word	0x00015fc0


	//   ....[174]....
        /*094c*/ 	.word	0x00016020


	//   ....[175]....
        /*0950*/ 	.word	0x000160e0


	//   ....[176]....
        /*0954*/ 	.word	0x00016160


	//   ....[177]....
        /*0958*/ 	.word	0x00016220


	//   ....[178]....
        /*095c*/ 	.word	0x00016570


	//----- nvinfo : EIATTR_REG_RECONFIG
	.align		4
.L_899:
        /*0960*/ 	.byte	0x01, 0x54
	.zero		2


	//----- nvinfo : EIATTR_SYSCALL_OFFSETS
	.align		4
        /*0964*/ 	.byte	0x04, 0x46
        /*0966*/ 	.short	(.L_901 - .L_900)


	//   ....[0]....
.L_900:
        /*0968*/ 	.word	0x00001bb0


	//   ....[1]....
        /*096c*/ 	.word	0x00011390


	//   ....[2]....
        /*0970*/ 	.word	0x00011520


	//   ....[3]....
        /*0974*/ 	.word	0x00011680


	//   ....[4]....
        /*0978*/ 	.word	0x000117c0


	//   ....[5]....
        /*097c*/ 	.word	0x00012140


	//----- nvinfo : EIATTR_MBARRIER_INSTR_OFFSETS
	.align		4
.L_901:
        /*0980*/ 	.byte	0x04, 0x39
        /*0982*/ 	.short	(.L_903 - .L_902)


	//   ....[0]....
.L_902:
        /*0984*/ 	.word	0x00000270
        /*0988*/ 	.word	0x000000ff
        /*098c*/ 	.word	0x0002e800
        /*0990*/ 	.short	0x0100
        /*0992*/ 	.byte	0x08
	.zero		1


	//   ....[1]....
        /*0994*/ 	.word	0x00000280
        /*0998*/ 	.word	0x000000ff
        /*099c*/ 	.word	0x0002e820
        /*09a0*/ 	.short	0x0100
        /*09a2*/ 	.byte	0x08
	.zero		1


	//   ....[2]....
        /*09a4*/ 	.word	0x00000370
        /*09a8*/ 	.word	0x000000ff
        /*09ac*/ 	.word	0x0002e830
        /*09b0*/ 	.short	0x0100
        /*09b2*/ 	.byte	0x08
	.zero		1


	//   ....[3]....
        /*09b4*/ 	.word	0x00000380
        /*09b8*/ 	.word	0x000000ff
        /*09bc*/ 	.word	0x0002e840
        /*09c0*/ 	.short	0x0100
        /*09c2*/ 	.byte	0x08
	.zero		1


	//   ....[4]....
        /*09c4*/ 	.word	0x00000390
        /*09c8*/ 	.word	0x000000ff
        /*09cc*/ 	.word	0x0002e838
        /*09d0*/ 	.short	0x0100
        /*09d2*/ 	.byte	0x08
	.zero		1


	//   ....[5]....
        /*09d4*/ 	.word	0x000003a0
        /*09d8*/ 	.word	0x000000ff
        /*09dc*/ 	.word	0x0002e848
        /*09e0*/ 	.short	0x0100
        /*09e2*/ 	.byte	0x08
	.zero		1


	//   ....[6]....
        /*09e4*/ 	.word	0x000004d0
        /*09e8*/ 	.word	0x000000ff
        /*09ec*/ 	.word	0x0002e850
        /*09f0*/ 	.short	0x0100
        /*09f2*/ 	.byte	0x08
	.zero		1


	//   ....[7]....
        /*09f4*/ 	.word	0x000004e0
        /*09f8*/ 	.word	0x000000ff
        /*09fc*/ 	.word	0x0002e860
        /*0a00*/ 	.short	0x0100
        /*0a02*/ 	.byte	0x08
	.zero		1


	//   ....[8]....
        /*0a04*/ 	.word	0x000004f0
        /*0a08*/ 	.word	0x000000ff
        /*0a0c*/ 	.word	0x0002e858
        /*0a10*/ 	.short	0x0100
        /*0a12*/ 	.byte	0x08
	.zero		1


	//   ....[9]....
        /*0a14*/ 	.word	0x00000500
        /*0a18*/ 	.word	0x000000ff
        /*0a1c*/ 	.word	0x0002e868
        /*0a20*/ 	.short	0x0100
        /*0a22*/ 	.byte	0x08
	.zero		1


	//   ....[10]....
        /*0a24*/ 	.word	0x000005f0
        /*0a28*/ 	.word	0x000000ff
        /*0a2c*/ 	.word	0x0002e870
        /*0a30*/ 	.short	0x0100
        /*0a32*/ 	.byte	0x06
	.zero		1


	//   ....[11]....
        /*0a34*/ 	.word	0x00000600
        /*0a38*/ 	.word	0x000000ff
        /*0a3c*/ 	.word	0x0002e880
        /*0a40*/ 	.short	0x0100
        /*0a42*/ 	.byte	0x06
	.zero		1


	//   ....[12]....
        /*0a44*/ 	.word	0x00000610
        /*0a48*/ 	.word	0x000000ff
        /*0a4c*/ 	.word	0x0002e878
        /*0a50*/ 	.short	0x0100
        /*0a52*/ 	.byte	0x06
	.zero		1


	//   ....[13]....
        /*0a54*/ 	.word	0x00000620
        /*0a58*/ 	.word	0x000000ff
        /*0a5c*/ 	.word	0x0002e888
        /*0a60*/ 	.short	0x0100
        /*0a62*/ 	.byte	0x06
	.zero		1


	//   ....[14]....
        /*0a64*/ 	.word	0x00000750
        /*0a68*/ 	.word	0x000000ff
        /*0a6c*/ 	.word	0x0002e890
        /*0a70*/ 	.short	0x0100
        /*0a72*/ 	.byte	0x08
	.zero		1


	//   ....[15]....
        /*0a74*/ 	.word	0x00000760
        /*0a78*/ 	.word	0x000000ff
        /*0a7c*/ 	.word	0x0002e8a0
        /*0a80*/ 	.short	0x0100
        /*0a82*/ 	.byte	0x08
	.zero		1


	//   ....[16]....
        /*0a84*/ 	.word	0x00000770
        /*0a88*/ 	.word	0x000000ff
        /*0a8c*/ 	.word	0x0002e898
        /*0a90*/ 	.short	0x0100
        /*0a92*/ 	.byte	0x08
	.zero		1


	//   ....[17]....
        /*0a94*/ 	.word	0x00000780
        /*0a98*/ 	.word	0x000000ff
        /*0a9c*/ 	.word	0x0002e8a8
        /*0aa0*/ 	.short	0x0100
        /*0aa2*/ 	.byte	0x08
	.zero		1


	//   ....[18]....
        /*0aa4*/ 	.word	0x000008b0
        /*0aa8*/ 	.word	0x000000ff
        /*0aac*/ 	.word	0x0002e8b0
        /*0ab0*/ 	.short	0x0100
        /*0ab2*/ 	.byte	0x08
	.zero		1


	//   ....[19]....
        /*0ab4*/ 	.word	0x000008c0
        /*0ab8*/ 	.word	0x000000ff
        /*0abc*/ 	.word	0x0002e8c0
        /*0ac0*/ 	.short	0x0100
        /*0ac2*/ 	.byte	0x08
	.zero		1


	//   ....[20]....
        /*0ac4*/ 	.word	0x000008d0
        /*0ac8*/ 	.word	0x000000ff
        /*0acc*/ 	.word	0x0002e8b8
        /*0ad0*/ 	.short	0x0100
        /*0ad2*/ 	.byte	0x08
	.zero		1


	//   ....[21]....
        /*0ad4*/ 	.word	0x000008e0
        /*0ad8*/ 	.word	0x000000ff
        /*0adc*/ 	.word	0x0002e8c8
        /*0ae0*/ 	.short	0x0100
        /*0ae2*/ 	.byte	0x08
	.zero		1


	//   ....[22]....
        /*0ae4*/ 	.word	0x00001e60
        /*0ae8*/ 	.word	0x00000002
        /*0aec*/ 	.word	0x0002e800
        /*0af0*/ 	.short	0x010a
        /*0af2*/ 	.byte	0x3f
	.zero		1


	//   ....[23]....
        /*0af4*/ 	.word	0x00001f00
        /*0af8*/ 	.word	0x00000006
        /*0afc*/ 	.word	0x0002e830
        /*0b00*/ 	.short	0x010a
        /*0b02*/ 	.byte	0x3f
	.zero		1


	//   ....[24]....
        /*0b04*/ 	.word	0x00001f90
        /*0b08*/ 	.word	0x00000006
        /*0b0c*/ 	.word	0x0002e830
        /*0b10*/ 	.short	0x010a
        /*0b12*/ 	.byte	0x3f
	.zero		1


	//   ....[25]....
        /*0b14*/ 	.word	0x000054b0
        /*0b18*/ 	.word	0x00000056
        /*0b1c*/ 	.word	0x00000000
        /*0b20*/ 	.short	0x0101
        /*0b22*/ 	.byte	0x3f
	.zero		1


	//   ....[26]....
        /*0b24*/ 	.word	0x00006b70
        /*0b28*/ 	.word	0x000000ff
        /*0b2c*/ 	.word	0x0002e830
        /*0b30*/ 	.short	0x010a
        /*0b32*/ 	.byte	0x06
	.zero		1


	//   ....[27]....
        /*0b34*/ 	.word	0x00006bb0
        /*0b38*/ 	.word	0x000000ff
        /*0b3c*/ 	.word	0x0002e830
        /*0b40*/ 	.short	0x010a
        /*0b42*/ 	.byte	0x06
	.zero		1


	//   ....[28]....
        /*0b44*/ 	.word	0x00007800
        /*0b48*/ 	.word	0x000000ff
        /*0b4c*/ 	.word	0x0002e850
        /*0b50*/ 	.short	0x010a
        /*0b52*/ 	.byte	0x06
	.zero		1


	//   ....[29]....
        /*0b54*/ 	.word	0x00007840
        /*0b58*/ 	.word	0x000000ff
        /*0b5c*/ 	.word	0x0002e850
        /*0b60*/ 	.short	0x010a
        /*0b62*/ 	.byte	0x06
	.zero		1


	//   ....[30]....
        /*0b64*/ 	.word	0x0000a430
        /*0b68*/ 	.word	0x00000006
        /*0b6c*/ 	.word	0x00000000
        /*0b70*/ 	.short	0x0101
        /*0b72*/ 	.byte	0x3f
	.zero		1


	//   ....[31]....
        /*0b74*/ 	.word	0x0000a890
        /*0b78*/ 	.word	0x0000000a
        /*0b7c*/ 	.word	0x00000000
        /*0b80*/ 	.short	0x0101
        /*0b82*/ 	.byte	0x3f
	.zero		1


	//   ....[32]....
        /*0b84*/ 	.word	0x0000aff0
        /*0b88*/ 	.word	0x0000000d
        /*0b8c*/ 	.word	0x0002e850
        /*0b90*/ 	.short	0x010a
        /*0b92*/ 	.byte	0x3f
	.zero		1


	//   ....[33]....
        /*0b94*/ 	.word	0x0000b080
        /*0b98*/ 	.word	0x0000000d
        /*0b9c*/ 	.word	0x0002e850
        /*0ba0*/ 	.short	0x010a
        /*0ba2*/ 	.byte	0x3f
	.zero		1


	//   ....[34]....
        /*0ba4*/ 	.word	0x0000b760
        /*0ba8*/ 	.word	0x00000004
        /*0bac*/ 	.word	0x00000000
        /*0bb0*/ 	.short	0x0101
        /*0bb2*/ 	.byte	0x3f
	.zero		1


	//   ....[35]....
        /*0bb4*/ 	.word	0x0000dbb0
        /*0bb8*/ 	.word	0x00000003
        /*0bbc*/ 	.word	0x00000000
        /*0bc0*/ 	.short	0x0101
        /*0bc2*/ 	.byte	0x3f
	.zero		1


	//   ....[36]....
        /*0bc4*/ 	.word	0x0000e100
        /*0bc8*/ 	.word	0x00000002
        /*0bcc*/ 	.word	0x00000000
        /*0bd0*/ 	.short	0x0101
        /*0bd2*/ 	.byte	0x3f
	.zero		1


	//   ....[37]....
        /*0bd4*/ 	.word	0x00011bd0
        /*0bd8*/ 	.word	0x00000003
        /*0bdc*/ 	.word	0x0002e880
        /*0be0*/ 	.short	0x010a
        /*0be2*/ 	.byte	0x3f
	.zero		1


	//   ....[38]....
        /*0be4*/ 	.word	0x00011d70
        /*0be8*/ 	.word	0x00000003
        /*0bec*/ 	.word	0x0002e840
        /*0bf0*/ 	.short	0x010a
        /*0bf2*/ 	.byte	0x3f
	.zero		1


	//   ....[39]....
        /*0bf4*/ 	.word	0x000128f0
        /*0bf8*/ 	.word	0x00000011
        /*0bfc*/ 	.word	0x0002e800
        /*0c00*/ 	.short	0x0107
        /*0c02*/ 	.byte	0x3f
	.zero		1


	//   ....[40]....
        /*0c04*/ 	.word	0x000129e0
        /*0c08*/ 	.word	0x00000011
        /*0c0c*/ 	.word	0x0002e800
        /*0c10*/ 	.short	0x0101
        /*0c12*/ 	.byte	0x3f
	.zero		1


	//   ....[41]....
        /*0c14*/ 	.word	0x00012a00
        /*0c18*/ 	.word	0x00000011
        /*0c1c*/ 	.word	0x0002e820
        /*0c20*/ 	.short	0x010a
        /*0c22*/ 	.byte	0x3f
	.zero		1


	//   ....[42]....
        /*0c24*/ 	.word	0x00012d30
        /*0c28*/ 	.word	0x00000003
        /*0c2c*/ 	.word	0x0002e880
        /*0c30*/ 	.short	0x010a
        /*0c32*/ 	.byte	0x3f
	.zero		1


	//   ....[43]....
        /*0c34*/ 	.word	0x00012f70
        /*0c38*/ 	.word	0x00000003
        /*0c3c*/ 	.word	0x0002e840
        /*0c40*/ 	.short	0x010a
        /*0c42*/ 	.byte	0x3f
	.zero		1


	//   ....[44]....
        /*0c44*/ 	.word	0x00013240
        /*0c48*/ 	.word	0x00000014
        /*0c4c*/ 	.word	0x0002e870
        /*0c50*/ 	.short	0x010a
        /*0c52*/ 	.byte	0x3f
	.zero		1


	//   ....[45]....
        /*0c54*/ 	.word	0x000132b0
        /*0c58*/ 	.word	0x00000014
        /*0c5c*/ 	.word	0x0002e860
        /*0c60*/ 	.short	0x010a
        /*0c62*/ 	.byte	0x3f
	.zero		1


	//   ....[46]....
        /*0c64*/ 	.word	0x00013a40
        /*0c68*/ 	.word	0x00000014
        /*0c6c*/ 	.word	0x0002e850
        /*0c70*/ 	.short	0x0101
        /*0c72*/ 	.byte	0x3f
	.zero		1


	//   ....[47]....
        /*0c74*/ 	.word	0x00013ac0
        /*0c78*/ 	.word	0x00000014
        /*0c7c*/ 	.word	0x00000000
        /*0c80*/ 	.short	0x0101
        /*0c82*/ 	.byte	0x3f
	.zero		1


	//   ....[48]....
        /*0c84*/ 	.word	0x00013d00
        /*0c88*/ 	.word	0x00000010
        /*0c8c*/ 	.word	0x0002e870
        /*0c90*/ 	.short	0x010a
        /*0c92*/ 	.byte	0x3f
	.zero		1


	//   ....[49]....
        /*0c94*/ 	.word	0x00013d70
        /*0c98*/ 	.word	0x00000010
        /*0c9c*/ 	.word	0x0002e860
        /*0ca0*/ 	.short	0x010a
        /*0ca2*/ 	.byte	0x3f
	.zero		1


	//   ....[50]....
        /*0ca4*/ 	.word	0x000143f0
        /*0ca8*/ 	.word	0x00000010
        /*0cac*/ 	.word	0x0002e850
        /*0cb0*/ 	.short	0x0101
        /*0cb2*/ 	.byte	0x3f
	.zero		1


	//   ....[51]....
        /*0cb4*/ 	.word	0x00014430
        /*0cb8*/ 	.word	0x00000000
        /*0cbc*/ 	.word	0x00000000
        /*0cc0*/ 	.short	0x0101
        /*0cc2*/ 	.byte	0x3f
	.zero		1


	//   ....[52]....
        /*0cc4*/ 	.word	0x000151c0
        /*0cc8*/ 	.word	0x00000000
        /*0ccc*/ 	.word	0x0002e820
        /*0cd0*/ 	.short	0x010a
        /*0cd2*/ 	.byte	0x3f
	.zero		1


	//   ....[53]....
        /*0cd4*/ 	.word	0x00015380
        /*0cd8*/ 	.word	0x00000006
        /*0cdc*/ 	.word	0x00000000
        /*0ce0*/ 	.short	0x010a
        /*0ce2*/ 	.byte	0x3f
	.zero		1


	//   ....[54]....
        /*0ce4*/ 	.word	0x000153f0
        /*0ce8*/ 	.word	0x00000007
        /*0cec*/ 	.word	0x00000000
        /*0cf0*/ 	.short	0x010a
        /*0cf2*/ 	.byte	0x3f
	.zero		1


	//   ....[55]....
        /*0cf4*/ 	.word	0x00015450
        /*0cf8*/ 	.word	0x00000004
        /*0cfc*/ 	.word	0x0002e860
        /*0d00*/ 	.short	0x010a
        /*0d02*/ 	.byte	0x3f
	.zero		1


	//   ....[56]....
        /*0d04*/ 	.word	0x000154a0
        /*0d08*/ 	.word	0x00000003
        /*0d0c*/ 	.word	0x0002e860
        /*0d10*/ 	.short	0x010a
        /*0d12*/ 	.byte	0x3f
	.zero		1


	//   ....[57]....
        /*0d14*/ 	.word	0x000154e0
        /*0d18*/ 	.word	0x00000004
        /*0d1c*/ 	.word	0x0002e880
        /*0d20*/ 	.short	0x010a
        /*0d22*/ 	.byte	0x3f
	.zero		1


	//   ....[58]....
        /*0d24*/ 	.word	0x00015500
        /*0d28*/ 	.word	0x00000003
        /*0d2c*/ 	.word	0x0002e880
        /*0d30*/ 	.short	0x010a
        /*0d32*/ 	.byte	0x3f
	.zero		1


	//   ....[59]....
        /*0d34*/ 	.word	0x00015560
        /*0d38*/ 	.word	0x00000002
        /*0d3c*/ 	.word	0x0002e800
        /*0d40*/ 	.short	0x010a
        /*0d42*/ 	.byte	0x3f
	.zero		1


	//   ....[60]....
        /*0d44*/ 	.word	0x000155b0
        /*0d48*/ 	.word	0x00000006
        /*0d4c*/ 	.word	0x0002e830
        /*0d50*/ 	.short	0x010a
        /*0d52*/ 	.byte	0x3f
	.zero		1


	//   ....[61]....
        /*0d54*/ 	.word	0x00015610
        /*0d58*/ 	.word	0x00000003
        /*0d5c*/ 	.word	0x0002e830
        /*0d60*/ 	.short	0x010a
        /*0d62*/ 	.byte	0x3f
	.zero		1


	//   ....[62]....
        /*0d64*/ 	.word	0x00015670
        /*0d68*/ 	.word	0x00000003
        /*0d6c*/ 	.word	0x0002e850
        /*0d70*/ 	.short	0x010a
        /*0d72*/ 	.byte	0x3f
	.zero		1


	//   ....[63]....
        /*0d74*/ 	.word	0x000156c0
        /*0d78*/ 	.word	0x0000000d
        /*0d7c*/ 	.word	0x0002e850
        /*0d80*/ 	.short	0x010a
        /*0d82*/ 	.byte	0x3f
	.zero		1


	//   ....[64]....
        /*0d84*/ 	.word	0x00015810
        /*0d88*/ 	.word	0x00000003
        /*0d8c*/ 	.word	0x0002e880
        /*0d90*/ 	.short	0x010a
        /*0d92*/ 	.byte	0x3f
	.zero		1


	//   ....[65]....
        /*0d94*/ 	.word	0x00015860
        /*0d98*/ 	.word	0x00000003
        /*0d9c*/ 	.word	0x0002e840
        /*0da0*/ 	.short	0x010a
        /*0da2*/ 	.byte	0x3f
	.zero		1


	//   ....[66]....
        /*0da4*/ 	.word	0x00016260
        /*0da8*/ 	.word	0x00000011
        /*0dac*/ 	.word	0x0002e820
        /*0db0*/ 	.short	0x010a
        /*0db2*/ 	.byte	0x3f
	.zero		1


	//   ....[67]....
        /*0db4*/ 	.word	0x000162b0
        /*0db8*/ 	.word	0x00000003
        /*0dbc*/ 	.word	0x0002e880
        /*0dc0*/ 	.short	0x010a
        /*0dc2*/ 	.byte	0x3f
	.zero		1


	//   ....[68]....
        /*0dc4*/ 	.word	0x00016300
        /*0dc8*/ 	.word	0x00000003
        /*0dcc*/ 	.word	0x0002e840
        /*0dd0*/ 	.short	0x010a
        /*0dd2*/ 	.byte	0x3f
	.zero		1


	//   ....[69]....
        /*0dd4*/ 	.word	0x00016350
        /*0dd8*/ 	.word	0x00000014
        /*0ddc*/ 	.word	0x0002e870
        /*0de0*/ 	.short	0x010a
        /*0de2*/ 	.byte	0x3f
	.zero		1


	//   ....[70]....
        /*0de4*/ 	.word	0x000163a0
        /*0de8*/ 	.word	0x00000014
        /*0dec*/ 	.word	0x0002e860
        /*0df0*/ 	.short	0x010a
        /*0df2*/ 	.byte	0x3f
	.zero		1


	//   ....[71]....
        /*0df4*/ 	.word	0x000163f0
        /*0df8*/ 	.word	0x00000010
        /*0dfc*/ 	.word	0x0002e870
        /*0e00*/ 	.short	0x010a
        /*0e02*/ 	.byte	0x3f
	.zero		1


	//   ....[72]....
        /*0e04*/ 	.word	0x00016440
        /*0e08*/ 	.word	0x00000010
        /*0e0c*/ 	.word	0x0002e860
        /*0e10*/ 	.short	0x010a
        /*0e12*/ 	.byte	0x3f
	.zero		1


	//   ....[73]....
        /*0e14*/ 	.word	0x00016490
        /*0e18*/ 	.word	0x00000000
        /*0e1c*/ 	.word	0x0002e820
        /*0e20*/ 	.short	0x010a
        /*0e22*/ 	.byte	0x3f
	.zero		1


	//   ....[74]....
        /*0e24*/ 	.word	0x00016630
        /*0e28*/ 	.word	0x00000006
        /*0e2c*/ 	.word	0x00000000
        /*0e30*/ 	.short	0x010a
        /*0e32*/ 	.byte	0x3f
	.zero		1


	//   ....[75]....
        /*0e34*/ 	.word	0x00016680
        /*0e38*/ 	.word	0x00000007
        /*0e3c*/ 	.word	0x00000000
        /*0e40*/ 	.short	0x010a
        /*0e42*/ 	.byte	0x3f
	.zero		1


	//   ....[76]....
        /*0e44*/ 	.word	0x000166d0
        /*0e48*/ 	.word	0x00000004
        /*0e4c*/ 	.word	0x0002e860
        /*0e50*/ 	.short	0x010a
        /*0e52*/ 	.byte	0x3f
	.zero		1


	//   ....[77]....
        /*0e54*/ 	.word	0x00016720
        /*0e58*/ 	.word	0x00000003
        /*0e5c*/ 	.word	0x0002e860
        /*0e60*/ 	.short	0x010a
        /*0e62*/ 	.byte	0x3f
	.zero		1


	//   ....[78]....
        /*0e64*/ 	.word	0x00016770
        /*0e68*/ 	.word	0x00000004
        /*0e6c*/ 	.word	0x0002e880
        /*0e70*/ 	.short	0x010a
        /*0e72*/ 	.byte	0x3f
	.zero		1


	//----- nvinfo : EIATTR_NUM_MBARRIERS
	.align		4
.L_903:
        /*0e74*/ 	.byte	0x03, 0x38
        /*0e76*/ 	.short	0x0016


	//----- nvinfo : EIATTR_EXIT_INSTR_OFFSETS
	.align		4
        /*0e78*/ 	.byte	0x04, 0x1c
        /*0e7a*/ 	.short	(.L_905 - .L_904)


	//   ....[0]....
.L_904:
        /*0e7c*/ 	.word	0x00000a80


	//   ....[1]....
        /*0e80*/ 	.word	0x0000f950


	//   ....[2]....
        /*0e84*/ 	.word	0x00015550


	//----- nvinfo : EIATTR_MAX_THREADS
	.align		4
.L_905:
        /*0e88*/ 	.byte	0x04, 0x05
        /*0e8a*/ 	.short	(.L_907 - .L_906)
.L_906:
        /*0e8c*/ 	.word	0x00000180
        /*0e90*/ 	.word	0x00000001
        /*0e94*/ 	.word	0x00000001


	//----- nvinfo : EIATTR_CRS_STACK_SIZE
	.align		4
.L_907:
        /*0e98*/ 	.byte	0x04, 0x1e
        /*0e9a*/ 	.short	(.L_909 - .L_908)
.L_908:
        /*0e9c*/ 	.word	0x00000000


	//----- nvinfo : EIATTR_CBANK_PARAM_SIZE
	.align		4
.L_909:
        /*0ea0*/ 	.byte	0x03, 0x19
        /*0ea2*/ 	.short	0x0af0


	//----- nvinfo : EIATTR_PARAM_CBANK
	.align		4
        /*0ea4*/ 	.byte	0x04, 0x0a
        /*0ea6*/ 	.short	(.L_911 - .L_910)
	.align		4
.L_910:
        /*0ea8*/ 	.word	index@(.nv.constant0._ZN7cutlass13device_kernelIN5flash11enable_sm90INS1_16FlashAttnFwdSm90INS1_25CollectiveMainloopFwdSm90ILi2EN4cute5tupleIJNS5_1CILi1EEES8_S8_EEENS6_IJNS7_ILi128EEENS7_ILi224EEESA_EEELi128ENS_12float_e4m3_tEfNS_4arch4Sm90ELb0ELb0ELb1ELb1ELb0ELb0ELb0ELb1ELb1ELb1ELb1ELb0EEENS1_21CollectiveEpilogueFwdINS6_IJSA_SA_SB_EEES9_NS_10bfloat16_tESF_Li256ELb1ELb1ELb1ELb1EEENS1_36VarlenDynamicPersistentTileSchedulerILi128ELi224ELi256ELi128ELb1ELb1ELb1ELb0ELb1ELb1EEEEEEEEEvNT_6ParamsE)
        /*0eac*/ 	.short	0x0210
        /*0eae*/ 	.short	0x0af0


	//----- nvinfo : EIATTR_SW_WAR
	.align		4
.L_911:
        /*0eb0*/ 	.byte	0x04, 0x36
        /*0eb2*/ 	.short	(.L_913 - .L_912)
.L_912:
        /*0eb4*/ 	.word	0x00000008
.L_913:


//--------------------- .nv.info._ZN7cutlass13device_kernelIN5flash11enable_sm90INS1_16FlashAttnFwdSm90INS1_25CollectiveMainloopFwdSm90ILi2EN4cute5tupleIJNS5_1CILi1EEES8_S8_EEENS6_IJNS7_ILi128EEENS7_ILi224EEESA_EEELi128ENS_12float_e4m3_tEfNS_4arch4Sm90ELb0ELb0ELb1ELb1ELb0ELb1ELb0ELb1ELb1ELb1ELb1ELb0EEENS1_21CollectiveEpilogueFwdINS6_IJSA_SA_SB_EEES9_NS_10bfloat16_tESF_Li256ELb1ELb1ELb1ELb1EEENS1_36VarlenDynamicPersistentTileSchedulerILi128ELi224ELi256ELi128ELb1ELb1ELb1ELb0ELb1ELb1EEEEEEEEEvNT_6ParamsE --------------------------
	.section	.nv.info._ZN7cutlass13device_kernelIN5flash11enable_sm90INS1_16FlashAttnFwdSm90INS1_25CollectiveMainloopFwdSm90ILi2EN4cute5tupleIJNS5_1CILi1EEES8_S8_EEENS6_IJNS7_ILi128EEENS7_ILi224EEESA_EEELi128ENS_12float_e4m3_tEfNS_4arch4Sm90ELb0ELb0ELb1ELb1ELb0ELb1ELb0ELb1ELb1ELb1ELb1ELb0EEENS1_21CollectiveEpilogueFwdINS6_IJSA_SA_SB_EEES9_NS_10bfloat16_tESF_Li256ELb1ELb1ELb1ELb1EEENS1_36VarlenDynamicPersistentTileSchedulerILi128ELi224ELi256ELi128ELb1ELb1ELb1ELb0ELb1ELb1EEEEEEEEEvNT_6ParamsE,"",@"SHT_CUDA_INFO"
	.sectionflags	@""
	.align	4


	//----- nvinfo : EIATTR_CUDA_API_VERSION
	.align		4
        /*0000*/ 	.byte	0x04, 0x37
        /*0002*/ 	.short	(.L_915 - .L_914)
.L_914:
        /*0004*/ 	.word	0x00000082


	//----- nvinfo : EIATTR_KPARAM_INFO
	.align		4
.L_915:
        /*0008*/ 	.byte	0x04, 0x17
        /*000a*/ 	.short	(.L_917 - .L_916)
.L_916:
        /*000c*/ 	.word	0x00000000
        /*0010*/ 	.short	0x0000
        /*0012*/ 	.short	0x0070
        /*0014*/ 	.byte	0x00, 0xf0, 0x01, 0x2a


	//----- nvinfo : EIATTR_SPARSE_MMA_MASK
	.align		4
.L_917:
        /*0018*/ 	.byte	0x03, 0x50
        /*001a*/ 	.short	0x0000


	//----- nvinfo : EIATTR_MAXREG_COUNT
	.align		4
        /*001c*/ 	.byte	0x03, 0x1b
        /*001e*/ 	.short	0x00a8


	//----- nvinfo : EIATTR_NUM_BARRIERS
	.align		4
        /*0020*/ 	.byte	0x02, 0x4c
        /*0022*/ 	.byte	0x10
	.zero		1


	//----- nvinfo : EIATTR_EXTERNS
	.align		4
        /*0024*/ 	.byte	0x04, 0x0f
        /*0026*/ 	.short	(.L_919 - .L_918)


	//   ....[0]....
	.align		4
.L_918:
        /*0028*/ 	.word	index@(__assertfail)


	//----- nvinfo : EIATTR_ANNOTATIONS
	.align		4
.L_919:
        /*002c*/ 	.byte	0x04, 0x55
        /*002e*/ 	.short	(.L_921 - .L_920)


	//   ....[0]....
.L_920:
        /* <DEDUP_REMOVED lines=176> */


	//----- nvinfo : EIATTR_MERCURY_ISA_VERSION
	.align		4
.L_921:
        /*0b20*/ 	.byte	0x03, 0x5f
        /*0b22*/ 	.short	0x0101


	//----- nvinfo : EIATTR_UNUSED_LOAD_BYTE_OFFSET
	.align		4
        /*0b24*/ 	.byte	0x04, 0x44
        /*0b26*/ 	.short	(.L_923 - .L_922)


	//   ....[0]....
.L_922:
        /*0b28*/ 	.word	0x00000b00
        /*0b2c*/ 	.word	0x0000fff0


	//   ....[1]....
        /*0b30*/ 	.word	0x0001c690
        /*0b34*/ 	.word	0x0000fff0


	//----- nvinfo : EIATTR_INT_WARP_WIDE_INSTR_OFFSETS
	.align		4
.L_923:
        /*0b38*/ 	.byte	0x04, 0x31
        /*0b3a*/ 	.short	(.L_925 - .L_924)


	//   ....[0]....
.L_924:
        /*0b3c*/ 	.word	0x00000190


	//   ....[1]....
        /*0b40*/ 	.word	0x000001d0


	//   ....[2]....
        /*0b44*/ 	.word	0x00000240


	//   ....[3]....
        /*0b48*/ 	.word	0x000232d0


	//   ....[4]....
        /*0b4c*/ 	.word	0x00023330


	//   ....[5]....
        /*0b50*/ 	.word	0x00026070


	//   ....[6]....
        /*0b54*/ 	.word	0x000260d0


	//----- nvinfo : EIATTR_COOP_GROUP_MASK_REGIDS
	.align		4
.L_925:
        /*0b58*/ 	.byte	0x04, 0x29
        /*0b5a*/ 	.short	(.L_927 - .L_926)


	//   ....[0]....
.L_926:
        /*0b5c*/ 	.word	0xffffffff


	//   ....[1]....
        /*0b60*/ 	.word	0xffffffff


	//   ....[2]....
        /*0b64*/ 	.word	0xffffffff


	//   ....[3]....
        /*0b68*/ 	.word	0xffffffff


	//   ....[4]....
        /*0b6c*/ 	.word	0xffffffff


	//   ....[5]....
        /*0b70*/ 	.word	0xffffffff


	//   ....[6]....
        /*0b74*/ 	.word	0xffffffff


	//   ....[7]....
        /*0b78*/ 	.word	0xffffffff


	//   ....[8]....
        /*0b7c*/ 	.word	0xffffffff


	//   ....[9]....
        /*0b80*/ 	.word	0xffffffff


	//   ....[10]....
        /*0b84*/ 	.word	0xffffffff


	//   ....[11]....
        /*0b88*/ 	.word	0xffffffff


	//   ....[12]....
        /*0b8c*/ 	.word	0xffffffff


	//   ....[13]....
        /*0b90*/ 	.word	0xffffffff


	//   ....[14]....
        /*0b94*/ 	.word	0xffffffff


	//   ....[15]....
        /*0b98*/ 	.word	0xffffffff


	//   ....[16]....
        /*0b9c*/ 	.word	0xffffffff


	//   ....[17]....
        /*0ba0*/ 	.word	0xffffffff


	//   ....[18]....
        /*0ba4*/ 	.word	0xffffffff


	//   ....[19]....
        /*0ba8*/ 	.word	0xffffffff


	//   ....[20]....
        /*0bac*/ 	.word	0xffffffff


	//   ....[21]....
        /*0bb0*/ 	.word	0xffffffff


	//   ....[22]....
        /*0bb4*/ 	.word	0xffffffff


	//   ....[23]....
        /*0bb8*/ 	.word	0xffffffff


	//   ....[24]....
        /*0bbc*/ 	.word	0xffffffff


	//   ....[25]....
        /*0bc0*/ 	.word	0xffffffff


	//   ....[26]....
        /*0bc4*/ 	.word	0xffffffff


	//   ....[27]....
        /*0bc8*/ 	.word	0xffffffff


	//   ....[28]....
        /*0bcc*/ 	.word	0xffffffff


	//   ....[29]....
        /*0bd0*/ 	.word	0xffffffff


	//   ....[30]....
        /*0bd4*/ 	.word	0xffffffff


	//   ....[31]....
        /*0bd8*/ 	.word	0xffffffff


	//   ....[32]....
        /*0bdc*/ 	.word	0xffffffff


	//   ....[33]....
        /*0be0*/ 	.word	0xffffffff


	//   ....[34]....
        /*0be4*/ 	.word	0xffffffff


	//   ....[35]....
        /*0be8*/ 	.word	0xffffffff


	//   ....[36]....
        /*0bec*/ 	.word	0xffffffff


	//   ....[37]....
        /*0bf0*/ 	.word	0xffffffff


	//   ....[38]....
        /*0bf4*/ 	.word	0xffffffff


	//   ....[39]....
        /*0bf8*/ 	.word	0xffffffff


	//   ....[40]....
        /*0bfc*/ 	.word	0xffffffff


	//   ....[41]....
        /*0c00*/ 	.word	0xffffffff


	//   ....[42]....
        /*0c04*/ 	.word	0xffffffff


	//   ....[43]....
        /*0c08*/ 	.word	0xffffffff


	//   ....[44]....
        /*0c0c*/ 	.word	0xffffffff


	//   ....[45]....
        /*0c10*/ 	.word	0xffffffff


	//   ....[46]....
        /*0c14*/ 	.word	0xffffffff


	//   ....[47]....
        /*0c18*/ 	.word	0xffffffff


	//   ....[48]....
        /*0c1c*/ 	.word	0xffffffff


	//   ....[49]....
        /*0c20*/ 	.word	0xffffffff


	//   ....[50]....
        /*0c24*/ 	.word	0xffffffff


	//   ....[51]....
        /*0c28*/ 	.word	0xffffffff


	//   ....[52]....
        /*0c2c*/ 	.word	0xffffffff


	//   ....[53]....
        /*0c30*/ 	.word	0xffffffff


	//   ....[54]....
        /*0c34*/ 	.word	0xffffffff


	//   ....[55]....
        /*0c38*/ 	.word	0xffffffff


	//   ....[56]....
        /*0c3c*/ 	.word	0xffffffff


	//   ....[57]....
        /*0c40*/ 	.word	0xffffffff


	//   ....[58]....
        /*0c44*/ 	.word	0xffffffff


	//   ....[59]....
        /*0c48*/ 	.word	0xffffffff


	//   ....[60]....
        /*0c4c*/ 	.word	0xffffffff


	//   ....[61]....
        /*0c50*/ 	.word	0xffffffff


	//   ....[62]....
        /*0c54*/ 	.word	0xffffffff


	//   ....[63]....
        /*0c58*/ 	.word	0xffffffff


	//   ....[64]....
        /*0c5c*/ 	.word	0xffffffff


	//   ....[65]....
        /*0c60*/ 	.word	0xffffffff


	//   ....[66]....
        /*0c64*/ 	.word	0xffffffff


	//   ....[67]....
        /*0c68*/ 	.word	0xffffffff


	//   ....[68]....
        /*0c6c*/ 	.word	0xffffffff


	//   ....[69]....
        /*0c70*/ 	.word	0xffffffff


	//   ....[70]....
        /*0c74*/ 	.word	0xffffffff


	//   ....[71]....
        /*0c78*/ 	.word	0xffffffff


	//   ....[72]....
        /*0c7c*/ 	.word	0xffffffff


	//   ....[73]....
        /*0c80*/ 	.word	0xffffffff


	//   ....[74]....
        /*0c84*/ 	.word	0xffffffff


	//   ....[75]....
        /*0c88*/ 	.word	0xffffffff


	//   ....[76]....
        /*0c8c*/ 	.word	0xffffffff


	//   ....[77]....
        /*0c90*/ 	.word	0xffffffff


	//   ....[78]....
        /*0c94*/ 	.word	0xffffffff


	//   ....[79]....
        /*0c98*/ 	.word	0xffffffff


	//   ....[80]....
        /*0c9c*/ 	.word	0xffffffff


	//   ....[81]....
        /*0ca0*/ 	.word	0xffffffff


	//   ....[82]....
        /*0ca4*/ 	.word	0xffffffff


	//   ....[83]....
        /*0ca8*/ 	.word	0xffffffff


	//   ....[84]....
        /*0cac*/ 	.word	0xffffffff


	//   ....[85]....
        /*0cb0*/ 	.word	0xffffffff


	//   ....[86]....
        /*0cb4*/ 	.word	0xffffffff


	//   ....[87]....
        /*0cb8*/ 	.word	0xffffffff


	//   ....[88]....
        /*0cbc*/ 	.word	0xffffffff


	//   ....[89]....
        /*0cc0*/ 	.word	0xffffffff


	//   ....[90]....
        /*0cc4*/ 	.word	0xffffffff


	//   ....[91]....
        /*0cc8*/ 	.word	0xffffffff


	//   ....[92]....
        /*0ccc*/ 	.word	0xffffffff


	//   ....[93]....
        /*0cd0*/ 	.word	0xffffffff


	//   ....[94]....
        /*0cd4*/ 	.word	0xffffffff


	//   ....[95]....
        /*0cd8*/ 	.word	0xffffffff


	//   ....[96]....
        /*0cdc*/ 	.word	0xffffffff


	//   ....[97]....
        /*0ce0*/ 	.word	0xffffffff


	//   ....[98]....
        /*0ce4*/ 	.word	0xffffffff


	//   ....[99]....
        /*0ce8*/ 	.word	0xffffffff


	//   ....[100]....
        /*0cec*/ 	.word	0xffffffff


	//   ....[101]....
        /*0cf0*/ 	.word	0xffffffff


	//   ....[102]....
        /*0cf4*/ 	.word	0xffffffff


	//   ....[103]....
        /*0cf8*/ 	.word	0xffffffff


	//   ....[104]....
        /*0cfc*/ 	.word	0xffffffff


	//   ....[105]....
        /*0d00*/ 	.word	0xffffffff


	//   ....[106]....
        /*0d04*/ 	.word	0xffffffff


	//   ....[107]....
        /*0d08*/ 	.word	0xffffffff


	//   ....[108]....
        /*0d0c*/ 	.word	0xffffffff


	//   ....[109]....
        /*0d10*/ 	.word	0xffffffff


	//   ....[110]....
        /*0d14*/ 	.word	0xffffffff


	//   ....[111]....
        /*0d18*/ 	.word	0xffffffff


	//   ....[112]....
        /*0d1c*/ 	.word	0xffffffff


	//   ....[113]....
        /*0d20*/ 	.word	0xffffffff


	//   ....[114]....
        /*0d24*/ 	.word	0xffffffff


	//   ....[115]....
        /*0d28*/ 	.word	0xffffffff


	//   ....[116]....
        /*0d2c*/ 	.word	0xffffffff


	//   ....[117]....
        /*0d30*/ 	.word	0xffffffff


	//   ....[118]....
        /*0d34*/ 	.word	0xffffffff


	//   ....[119]....
        /*0d38*/ 	.word	0xffffffff


	//   ....[120]....
        /*0d3c*/ 	.word	0xffffffff


	//   ....[121]....
        /*0d40*/ 	.word	0xffffffff


	//   ....[122]....
        /*0d44*/ 	.word	0xffffffff


	//   ....[123]....
        /*0d48*/ 	.word	0xffffffff


	//   ....[124]....
        /*0d4c*/ 	.word	0xffffffff


	//   ....[125]....
        /*0d50*/ 	.word	0xffffffff


	//   ....[126]....
        /*0d54*/ 	.word	0xffffffff


	//   ....[127]....
        /*0d58*/ 	.word	0xffffffff


	//   ....[128]....
        /*0d5c*/ 	.word	0xffffffff


	//   ....[129]....
        /*0d60*/ 	.word	0xffffffff


	//   ....[130]....
        /*0d64*/ 	.word	0xffffffff


	//   ....[131]....
        /*0d68*/ 	.word	0xffffffff


	//   ....[132]....
        /*0d6c*/ 	.word	0xffffffff


	//   ....[133]....
        /*0d70*/ 	.word	0xffffffff


	//   ....[134]....
        /*0d74*/ 	.word	0xffffffff


	//   ....[135]....
        /*0d78*/ 	.word	0xffffffff


	//   ....[136]....
        /*0d7c*/ 	.word	0xffffffff


	//   ....[137]....
        /*0d80*/ 	.word	0xffffffff


	//   ....[138]....
        /*0d84*/ 	.word	0xffffffff


	//   ....[139]....
        /*0d88*/ 	.word	0xffffffff


	//   ....[140]....
        /*0d8c*/ 	.word	0xffffffff


	//   ....[141]....
        /*0d90*/ 	.word	0xffffffff


	//   ....[142]....
        /*0d94*/ 	.word	0xffffffff


	//   ....[143]....
        /*0d98*/ 	.word	0xffffffff


	//   ....[144]....
        /*0d9c*/ 	.word	0xffffffff


	//   ....[145]....
        /*0da0*/ 	.word	0xffffffff


	//   ....[146]....
        /*0da4*/ 	.word	0xffffffff


	//   ....[147]....
        /*0da8*/ 	.word	0xffffffff


	//   ....[148]....
        /*0dac*/ 	.word	0xffffffff


	//   ....[149]....
        /*0db0*/ 	.word	0xffffffff


	//   ....[150]....
        /*0db4*/ 	.word	0xffffffff


	//   ....[151]....
        /*0db8*/ 	.word	0xffffffff


	//   ....[152]....
        /*0dbc*/ 	.word	0xffffffff


	//   ....[153]....
        /*0dc0*/ 	.word	0xffffffff


	//   ....[154]....
        /*0dc4*/ 	.word	0xffffffff


	//   ....[155]....
        /*0dc8*/ 	.word	0xffffffff


	//   ....[156]....
        /*0dcc*/ 	.word	0xffffffff


	//   ....[157]....
        /*0dd0*/ 	.word	0xffffffff


	//   ....[158]....
        /*0dd4*/ 	.word	0xffffffff


	//   ....[159]....
        /*0dd8*/ 	.word	0xffffffff


	//   ....[160]....
        /*0ddc*/ 	.word	0xffffffff


	//   ....[161]....
        /*0de0*/ 	.word	0xffffffff


	//   ....[162]....
        /*0de4*/ 	.word	0xffffffff


	//   ....[163]....
        /*0de8*/ 	.word	0xffffffff


	//   ....[164]....
        /*0dec*/ 	.word	0xffffffff


	//   ....[165]....
        /*0df0*/ 	.word	0xffffffff


	//   ....[166]....
        /*0df4*/ 	.word	0xffffffff


	//   ....[167]....
        /*0df8*/ 	.word	0xffffffff


	//   ....[168]....
        /*0dfc*/ 	.word	0xffffffff


	//   ....[169]....
        /*0e00*/ 	.word	0xffffffff


	//   ....[170]....
        /*0e04*/ 	.word	0x0500000f


	//   ....[171]....
        /*0e08*/ 	.word	0x0500000f


	//   ....[172]....
        /*0e0c*/ 	.word	0x0500000f


	//   ....[173]....
        /*0e10*/ 	.word	0x0500000f


	//   ....[174]....
        /*0e14*/ 	.word	0x0500000f


	//   ....[175]....
        /*0e18*/ 	.word	0x0500000f


	//   ....[176]....
        /*0e1c*/ 	.word	0x0500000f


	//   ....[177]....
        /*0e20*/ 	.word	0x0500000f


	//   ....[178]....
        /*0e24*/ 	.word	0x0500000f


	//   ....[179]....
        /*0e28*/ 	.word	0x0500000f


	//   ....[180]....
        /*0e2c*/ 	.word	0x0500000f


	//   ....[181]....
        /*0e30*/ 	.word	0x0500000f


	//   ....[182]....
        /*0e34*/ 	.word	0x0500000f


	//   ....[183]....
        /*0e38*/ 	.word	0x0500000f


	//   ....[184]....
        /*0e3c*/ 	.word	0x0500000f


	//   ....[185]....
        /*0e40*/ 	.word	0x0500000f


	//   ....[186]....
        /*0e44*/ 	.word	0x0500000f


	//   ....[187]....
        /*0e48*/ 	.word	0x0500000f


	//   ....[188]....
        /*0e4c*/ 	.word	0x0500000f


	//   ....[189]....
        /*0e50*/ 	.word	0x0500000f


	//   ....[190]....
        /*0e54*/ 	.word	0x0500000f


	//   ....[191]....
        /*0e58*/ 	.word	0x0500000f


	//   ....[192]....
        /*0e5c*/ 	.word	0x0500000f


	//   ....[193]....
        /*0e60*/ 	.word	0x0500000f


	//   ....[194]....
        /*0e64*/ 	.word	0x0500000f


	//   ....[195]....
        /*0e68*/ 	.word	0x0500000f


	//   ....[196]....
        /*0e6c*/ 	.word	0x0500000f


	//   ....[197]....
        /*0e70*/ 	.word	0x0500000f


	//   ....[198]....
        /*0e74*/ 	.word	0x0500000f


	//   ....[199]....
        /*0e78*/ 	.word	0x0500000f


	//   ....[200]....
        /*0e7c*/ 	.word	0x0500000f


	//   ....[201]....
        /*0e80*/ 	.word	0x0500000f


	//   ....[202]....
        /*0e84*/ 	.word	0x0500000f


	//   ....[203]....
        /*0e88*/ 	.word	0x0500000f


	//   ....[204]....
        /*0e8c*/ 	.word	0x0500000f


	//   ....[205]....
        /*0e90*/ 	.word	0x0500000f


	//   ....[206]....
        /*0e94*/ 	.word	0x0500000f


	//   ....[207]....
        /*0e98*/ 	.word	0x0500000f


	//   ....[208]....
        /*0e9c*/ 	.word	0x0500000f


	//   ....[209]....
        /*0ea0*/ 	.word	0x0500000f


	//   ....[210]....
        /*0ea4*/ 	.word	0x0500000f


	//   ....[211]....
        /*0ea8*/ 	.word	0x0500000f


	//   ....[212]....
        /*0eac*/ 	.word	0x0500000f


	//   ....[213]....
        /*0eb0*/ 	.word	0x0500000f


	//   ....[214]....
        /*0eb4*/ 	.word	0x0500000f


	//   ....[215]....
        /*0eb8*/ 	.word	0x0500000f


	//   ....[216]....
        /*0ebc*/ 	.word	0x0500000f


	//   ....[217]....
        /*0ec0*/ 	.word	0x0500000f


	//   ....[218]....
        /*0ec4*/ 	.word	0x0500000f


	//   ....[219]....
        /*0ec8*/ 	.word	0x0500000f


	//   ....[220]....
        /*0ecc*/ 	.word	0x0500000f


	//   ....[221]....
        /*0ed0*/ 	.word	0x0500000f


	//   ....[222]....
        /*0ed4*/ 	.word	0x0500000f


	//   ....[223]....
        /*0ed8*/ 	.word	0x0500000f


	//   ....[224]....
        /*0edc*/ 	.word	0x0500000f


	//   ....[225]....
        /*0ee0*/ 	.word	0x0500000f


	//   ....[226]....
        /*0ee4*/ 	.word	0x0500000f


	//   ....[227]....
        /*0ee8*/ 	.word	0x0500000f


	//   ....[228]....
        /*0eec*/ 	.word	0x0500000f


	//   ....[229]....
        /*0ef0*/ 	.word	0x0500000f


	//   ....[230]....
        /*0ef4*/ 	.word	0x0500000f


	//   ....[231]....
        /*0ef8*/ 	.word	0x0500000f


	//   ....[232]....
        /*0efc*/ 	.word	0x0500000f


	//   ....[233]....
        /*0f00*/ 	.word	0x0500000f


	//   ....[234]....
        /*0f04*/ 	.word	0x0500000f


	//   ....[235]....
        /*0f08*/ 	.word	0x0500000f


	//   ....[236]....
        /*0f0c*/ 	.word	0x0500000f


	//   ....[237]....
        /*0f10*/ 	.word	0x0500000f


	//   ....[238]....
        /*0f14*/ 	.word	0x0500000f


	//   ....[239]....
        /*0f18*/ 	.word	0x0500000f


	//   ....[240]....
        /*0f1c*/ 	.word	0x0500000f


	//   ....[241]....
        /*0f20*/ 	.word	0x0500000f


	//   ....[242]....
        /*0f24*/ 	.word	0x0500000f


	//   ....[243]....
        /*0f28*/ 	.word	0x0500000f


	//   ....[244]....
        /*0f2c*/ 	.word	0x0500000f


	//   ....[245]....
        /*0f30*/ 	.word	0x0500000f


	//   ....[246]....
        /*0f34*/ 	.word	0x0500000f


	//   ....[247]....
        /*0f38*/ 	.word	0x0500000f


	//   ....[248]....
        /*0f3c*/ 	.word	0x0500000f


	//   ....[249]....
        /*0f40*/ 	.word	0x0500000f


	//   ....[250]....
        /*0f44*/ 	.word	0x0500000f


	//   ....[251]....
        /*0f48*/ 	.word	0x0500000f


	//   ....[252]....
        /*0f4c*/ 	.word	0x0500000f


	//   ....[253]....
        /*0f50*/ 	.word	0x0500000f


	//   ....[254]....
        /*0f54*/ 	.word	0x0500000f


	//   ....[255]....
        /*0f58*/ 	.word	0x0500000f


	//   ....[0]....
        /*0f5c*/ 	.word	0x0500000f


	//   ....[1]....
        /*0f60*/ 	.word	0x0500000f


	//   ....[2]....
        /*0f64*/ 	.word	0x0500000f


	//   ....[3]....
        /*0f68*/ 	.word	0x0500000f


	//   ....[4]....
        /*0f6c*/ 	.word	0x0500000f


	//   ....[5]....
        /*0f70*/ 	.word	0x0500000f


	//   ....[6]....
        /*0f74*/ 	.word	0x0500000f


	//   ....[7]....
        /*0f78*/ 	.word	0x0500000f


	//   ....[8]....
        /*0f7c*/ 	.word	0x0500000f


	//   ....[9]....
        /*0f80*/ 	.word	0x0500000f


	//   ....[10]....
        /*0f84*/ 	.word	0x0500000f


	//   ....[11]....
        /*0f88*/ 	.word	0x0500000f


	//   ....[12]....
        /*0f8c*/ 	.word	0x0500000f


	//   ....[13]....
        /*0f90*/ 	.word	0x0500000f


	//   ....[14]....
        /*0f94*/ 	.word	0x0500000f


	//   ....[15]....
        /*0f98*/ 	.word	0x0500000f


	//   ....[16]....
        /*0f9c*/ 	.word	0x0500000f


	//   ....[17]....
        /*0fa0*/ 	.word	0x0500000f


	//   ....[18]....
        /*0fa4*/ 	.word	0x0500000f


	//   ....[19]....
        /*0fa8*/ 	.word	0x0500000f


	//   ....[20]....
        /*0fac*/ 	.word	0x0500000f


	//   ....[21]....
        /*0fb0*/ 	.word	0x0500000f


	//   ....[22]....
        /*0fb4*/ 	.word	0x0500000f


	//   ....[23]....
        /*0fb8*/ 	.word	0x0500000f


	//   ....[24]....
        /*0fbc*/ 	.word	0x0500000f


	//   ....[25]....
        /*0fc0*/ 	.word	0x0500000f


	//   ....[26]....
        /*0fc4*/ 	.word	0x0500000f


	//   ....[27]....
        /*0fc8*/ 	.word	0x0500000f


	//   ....[28]....
        /*0fcc*/ 	.word	0x0500000f


	//   ....[29]....
        /*0fd0*/ 	.word	0x0500000f


	//   ....[30]....
        /*0fd4*/ 	.word	0x0500000f


	//   ....[31]....
        /*0fd8*/ 	.word	0x0500000f


	//   ....[32]....
        /*0fdc*/ 	.word	0x0500000f


	//   ....[33]....
        /*0fe0*/ 	.word	0x0500000f


	//   ....[34]....
        /*0fe4*/ 	.word	0x0500000f


	//   ....[35]....
        /*0fe8*/ 	.word	0x0500000f


	//   ....[36]....
        /*0fec*/ 	.word	0x0500000f


	//   ....[37]....
        /*0ff0*/ 	.word	0x0500000f


	//   ....[38]....
        /*0ff4*/ 	.word	0x0500000f


	//   ....[39]....
        /*0ff8*/ 	.word	0x0500000f


	//   ....[40]....
        /*0ffc*/ 	.word	0x0500000f


	//   ....[41]....
        /*1000*/ 	.word	0x0500000f


	//   ....[42]....
        /*1004*/ 	.word	0x0500000f


	//   ....[43]....
        /*1008*/ 	.word	0x0500000f


	//----- nvinfo : EIATTR_COOP_GROUP_INSTR_OFFSETS
	.align		4
.L_927:
        /*100c*/ 	.byte	0x04, 0x28
        /*100e*/ 	.short	(.L_929 - .L_928)


	//   ....[0]....
.L_928:
        /*1010*/ 	.word	0x00000070


	//   ....[1]....
        /*1014*/ 	.word	0x000001a0


	//   ....[2]....
        /*1018*/ 	.word	0x000001f0


	//   ....[3]....
        /*101c*/ 	.word	0x00000420


	//   ....[4]....
        /*1020*/ 	.word	0x00000580


	//   ....[5]....
        /*1024*/ 	.word	0x000006a0


	//   ....[6]....
        /*1028*/ 	.word	0x00000800


	//   ....[7]....
        /*102c*/ 	.word	0x0000d2d0


	//   ....[8]....
        /*1030*/ 	.word	0x0000dac0


	//   ....[9]....
        /*1034*/ 	.word	0x0000dad0


	//   ....[10]....
        /*1038*/ 	.word	0x0000dae0


	//   ....[11]....
        /*103c*/ 	.word	0x0000daf0


	//   ....[12]....
        /*1040*/ 	.word	0x0000fa10


	//   ....[13]....
        /*1044*/ 	.word	0x0000fa20


	//   ....[14]....
        /*1048*/ 	.word	0x0000fa30


	//   ....[15]....
        /*104c*/ 	.word	0x0000fa40


	//   ....[16]....
        /*1050*/ 	.word	0x00014830


	//   ....[17]....
        /*1054*/ 	.word	0x000148c0


	//   ....[18]....
        /*1058*/ 	.word	0x00014ba0


	//   ....[19]....
        /*105c*/ 	.word	0x00014be0


	//   ....[20]....
        /*1060*/ 	.word	0x000199a0


	//   ....[21]....
        /*1064*/ 	.word	0x000199b0


	//   ....[22]....
        /*1068*/ 	.word	0x000199f0


	//   ....[23]....
        /*106c*/ 	.word	0x00019a20


	//   ....[24]....
        /*1070*/ 	.word	0x0001be50


	//   ....[25]....
        /*1074*/ 	.word	0x0001beb0


	//   ....[26]....
        /*1078*/ 	.word	0x0001bed0


	//   ....[27]....
        /*107c*/ 	.word	0x0001bef0


	//   ....[28]....
        /*1080*/ 	.word	0x0001cb20


	//   ....[29]....
        /*1084*/ 	.word	0x0001cb50


	//   ....[30]....
        /*1088*/ 	.word	0x0001cb80


	//   ....[31]....
        /*108c*/ 	.word	0x0001cbb0


	//   ....[32]....
        /*1090*/ 	.word	0x0001cbe0


	//   ....[33]....
        /*1094*/ 	.word	0x0001cc10


	//   ....[34]....
        /*1098*/ 	.word	0x0001cc40


	//   ....[35]....
        /*109c*/ 	.word	0x0001cc70


	//   ....[36]....
        /*10a0*/ 	.word	0x0001cca0


	//   ....[37]....
        /*10a4*/ 	.word	0x0001ccd0


	//   ....[38]....
        /*10a8*/ 	.word	0x0001cd00


	//   ....[39]....
        /*10ac*/ 	.word	0x0001cd30


	//   ....[40]....
        /*10b0*/ 	.word	0x0001cd60


	//   ....[41]....
        /*10b4*/ 	.word	0x0001cd90


	//   ....[42]....
        /*10b8*/ 	.word	0x0001cdc0


	//   ....[43]....
        /*10bc*/ 	.word	0x0001cdf0


	//   ....[44]....
        /*10c0*/ 	.word	0x0001ce20


	//   ....[45]....
        /*10c4*/ 	.word	0x0001ce50


	//   ....[46]....
        /*10c8*/ 	.word	0x0001ce80


	//   ....[47]....
        /*10cc*/ 	.word	0x0001ceb0


	//   ....[48]....
        /*10d0*/ 	.word	0x0001cee0


	//   ....[49]....
        /*10d4*/ 	.word	0x0001cf10


	//   ....[50]....
        /*10d8*/ 	.word	0x0001cf40


	//   ....[51]....
        /*10dc*/ 	.word	0x0001cf70


	//   ....[52]....
        /*10e0*/ 	.word	0x0001cfa0


	//   ....[53]....
        /*10e4*/ 	.word	0x0001cfd0


	//   ....[54]....
        /*10e8*/ 	.word	0x0001d000


	//   ....[55]....
        /*10ec*/ 	.word	0x0001d030


	//   ....[56]....
        /*10f0*/ 	.word	0x0001d060


	//   ....[57]....
        /*10f4*/ 	.word	0x0001d090


	//   ....[58]....
        /*10f8*/ 	.word	0x0001d0c0


	//   ....[59]....
        /*10fc*/ 	.word	0x0001d0f0


	//   ....[60]....
        /*1100*/ 	.word	0x0001d120


	//   ....[61]....
        /*1104*/ 	.word	0x0001d150


	//   ....[62]....
        /*1108*/ 	.word	0x0001d180


	//   ....[63]....
        /*110c*/ 	.word	0x0001d1b0


	//   ....[64]....
        /*1110*/ 	.word	0x0001d1e0


	//   ....[65]....
        /*1114*/ 	.word	0x0001d210


	//   ....[66]....
        /*1118*/ 	.word	0x0001d240


	//   ....[67]....
        /*111c*/ 	.word	0x0001d270


	//   ....[68]....
        /*1120*/ 	.word	0x0001d2a0


	//   ....[69]....
        /*1124*/ 	.word	0x0001d2c0


	//   ....[70]....
        /*1128*/ 	.word	0x0001d2d0


	//   ....[71]....
        /*112c*/ 	.word	0x0001d2e0


	//   ....[72]....
        /*1130*/ 	.word	0x0001d2f0


	//   ....[73]....
        /*1134*/ 	.word	0x0001d310


	//   ....[74]....
        /*1138*/ 	.word	0x0001d320


	//   ....[75]....
        /*113c*/ 	.word	0x0001d350


	//   ....[76]....
        /*1140*/ 	.word	0x0001d380


	//   ....[77]....
        /*1144*/ 	.word	0x0001d3b0


	//   ....[78]....
        /*1148*/ 	.word	0x0001d3e0


	//   ....[79]....
        /*114c*/ 	.word	0x0001d410


	//   ....[80]....
        /*1150*/ 	.word	0x0001d440


	//   ....[81]....
        /*1154*/ 	.word	0x0001d470


	//   ....[82]....
        /*1158*/ 	.word	0x0001d4a0


	//   ....[83]....
        /*115c*/ 	.word	0x0001d4d0


	//   ....[84]....
        /*1160*/ 	.word	0x0001d500


	//   ....[85]....
        /*1164*/ 	.word	0x0001d540


	//   ....[86]....
        /*1168*/ 	.word	0x0001d560


	//   ....[87]....
        /*116c*/ 	.word	0x0001d590


	//   ....[88]....
        /*1170*/ 	.word	0x0001d5b0


	//   ....[89]....
        /*1174*/ 	.word	0x0001d5e0


	//   ....[90]....
        /*1178*/ 	.word	0x0001d610


	//   ....[91]....
        /*117c*/ 	.word	0x0001d640


	//   ....[92]....
        /*1180*/ 	.word	0x0001ded0


	//   ....[93]....
        /*1184*/ 	.word	0x0001dee0


	//   ....[94]....
        /*1188*/ 	.word	0x0001df00


	//   ....[95]....
        /*118c*/ 	.word	0x0001df10


	//   ....[96]....
        /*1190*/ 	.word	0x0001e650


	//   ....[97]....
        /*1194*/ 	.word	0x0001e660


	//   ....[98]....
        /*1198*/ 	.word	0x0001e7a0


	//   ....[99]....
        /*119c*/ 	.word	0x0001e7b0


	//   ....[100]....
        /*11a0*/ 	.word	0x0001e8f0


	//   ....[101]....
        /*11a4*/ 	.word	0x0001e900


	//   ....[102]....
        /*11a8*/ 	.word	0x0001ea40


	//   ....[103]....
        /*11ac*/ 	.word	0x0001ea50


	//   ....[104]....
        /*11b0*/ 	.word	0x0001efa0


	//   ....[105]....
        /*11b4*/ 	.word	0x0001efb0


	//   ....[106]....
        /*11b8*/ 	.word	0x0001f550


	//   ....[107]....
        /*11bc*/ 	.word	0x0001f560


	//   ....[108]....
        /*11c0*/ 	.word	0x00020360


	//   ....[109]....
        /*11c4*/ 	.word	0x00020370


	//   ....[110]....
        /*11c8*/ 	.word	0x000204d0


	//   ....[111]....
        /*11cc*/ 	.word	0x000204e0


	//   ....[112]....
        /*11d0*/ 	.word	0x00020630


	//   ....[113]....
        /*11d4*/ 	.word	0x00020640


	//   ....[114]....
        /*11d8*/ 	.word	0x00020790


	//   ....[115]....
        /*11dc*/ 	.word	0x000207a0


	//   ....[116]....
        /*11e0*/ 	.word	0x00020950


	//   ....[117]....
        /*11e4*/ 	.word	0x00020b90


	//   ....[118]....
        /*11e8*/ 	.word	0x00020bc0


	//   ....[119]....
        /*11ec*/ 	.word	0x00020bf0


	//   ....[120]....
        /*11f0*/ 	.word	0x00020c20


	//   ....[121]....
        /*11f4*/ 	.word	0x00020c50


	//   ....[122]....
        /*11f8*/ 	.word	0x00020c80


	//   ....[123]....
        /*11fc*/ 	.word	0x00020e20


	//   ....[124]....
        /*1200*/ 	.word	0x00020e50


	//   ....[125]....
        /*1204*/ 	.word	0x00020e80


	//   ....[126]....
        /*1208*/ 	.word	0x00020eb0


	//   ....[127]....
        /*120c*/ 	.word	0x00020ee0


	//   ....[128]....
        /*1210*/ 	.word	0x00020f10


	//   ....[129]....
        /*1214*/ 	.word	0x00020fa0


	//   ....[130]....
        /*1218*/ 	.word	0x00020fd0


	//   ....[131]....
        /*121c*/ 	.word	0x00020fe0


	//   ....[132]....
        /*1220*/ 	.word	0x00021090


	//   ....[133]....
        /*1224*/ 	.word	0x00022330


	//   ....[134]....
        /*1228*/ 	.word	0x00023a70


	//   ....[135]....
        /*122c*/ 	.word	0x000246a0


	//   ....[136]....
        /*1230*/ 	.word	0x000246e0


	//   ....[137]....
        /*1234*/ 	.word	0x00024780


	//   ....[138]....
        /*1238*/ 	.word	0x00024790


	//   ....[139]....
        /*123c*/ 	.word	0x00024810


	//   ....[140]....
        /*1240*/ 	.word	0x00024820


	//   ....[141]....
        /*1244*/ 	.word	0x000248a0


	//   ....[142]....
        /*1248*/ 	.word	0x000248b0


	//   ....[143]....
        /*124c*/ 	.word	0x00024930


	//   ....[144]....
        /*1250*/ 	.word	0x00024940


	//   ....[145]....
        /*1254*/ 	.word	0x000249c0


	//   ....[146]....
        /*1258*/ 	.word	0x000249d0


	//   ....[147]....
        /*125c*/ 	.word	0x00024a50


	//   ....[148]....
        /*1260*/ 	.word	0x00024a60


	//   ....[149]....
        /*1264*/ 	.word	0x00024ab0


	//   ....[150]....
        /*1268*/ 	.word	0x00024ad0


	//   ....[151]....
        /*126c*/ 	.word	0x00027000


	//   ....[152]....
        /*1270*/ 	.word	0x00027030


	//   ....[153]....
        /*1274*/ 	.word	0x00027090


	//   ....[154]....
        /*1278*/ 	.word	0x000270c0


	//   ....[155]....
        /*127c*/ 	.word	0x000270f0


	//   ....[156]....
        /*1280*/ 	.word	0x00027120


	//   ....[157]....
        /*1284*/ 	.word	0x00027150


	//   ....[158]....
        /*1288*/ 	.word	0x00027180


	//   ....[159]....
        /*128c*/ 	.word	0x00027350


	//   ....[160]....
        /*1290*/ 	.word	0x00027380


	//   ....[161]....
        /*1294*/ 	.word	0x000273b0


	//   ....[162]....
        /*1298*/ 	.word	0x000273e0


	//   ....[163]....
        /*129c*/ 	.word	0x00027410


	//   ....[164]....
        /*12a0*/ 	.word	0x00027440


	//   ....[165]....
        /*12a4*/ 	.word	0x00027510


	//   ....[166]....
        /*12a8*/ 	.word	0x00027530


	//   ....[167]....
        /*12ac*/ 	.word	0x00027540


	//   ....[168]....
        /*12b0*/ 	.word	0x000275a0


	//   ....[169]....
        /*12b4*/ 	.word	0x00027ce0


	//   ....[170]....
        /*12b8*/ 	.word	0x00028200


	//   ....[171]....
        /*12bc*/ 	.word	0x000282b0


	//   ....[172]....
        /*12c0*/ 	.word	0x00028340


	//   ....[173]....
        /*12c4*/ 	.word	0x00028390


	//   ....[174]....
        /*12c8*/ 	.word	0x000283e0


	//   ....[175]....
        /*12cc*/ 	.word	0x000284c0


	//   ....[176]....
        /*12d0*/ 	.word	0x00028550


	//   ....[177]....
        /*12d4*/ 	.word	0x000285a0


	//   ....[178]....
        /*12d8*/ 	.word	0x000285f0


	//   ....[179]....
        /*12dc*/ 	.word	0x00028830


	//   ....[180]....
        /*12e0*/ 	.word	0x00028950


	//   ....[181]....
        /*12e4*/ 	.word	0x00028a70


	//   ....[182]....
        /*12e8*/ 	.word	0x00028b90


	//   ....[183]....
        /*12ec*/ 	.word	0x00028cb0


	//   ....[184]....
        /*12f0*/ 	.word	0x00028d90


	//   ....[185]....
        /*12f4*/ 	.word	0x00028df0


	//   ....[186]....
        /*12f8*/ 	.word	0x00028e40


	//   ....[187]....
        /*12fc*/ 	.word	0x00028ec0


	//   ....[188]....
        /*1300*/ 	.word	0x00028f30


	//   ....[189]....
        /*1304*/ 	.word	0x00028f90


	//   ....[190]....
        /*1308*/ 	.word	0x00028fe0


	//   ....[191]....
        /*130c*/ 	.word	0x00029080


	//   ....[192]....
        /*1310*/ 	.word	0x000290f0


	//   ....[193]....
        /*1314*/ 	.word	0x00029150


	//   ....[194]....
        /*1318*/ 	.word	0x000291a0


	//   ....[195]....
        /*131c*/ 	.word	0x00029220


	//   ....[196]....
        /*1320*/ 	.word	0x00029280


	//   ....[197]....
        /*1324*/ 	.word	0x000292e0


	//   ....[198]....
        /*1328*/ 	.word	0x00029340


	//   ....[199]....
        /*132c*/ 	.word	0x000293c0


	//   ....[200]....
        /*1330*/ 	.word	0x00029410


	//   ....[201]....
        /*1334*/ 	.word	0x00029470


	//   ....[202]....
        /*1338*/ 	.word	0x000294c0


	//   ....[203]....
        /*133c*/ 	.word	0x00029520


	//   ....[204]....
        /*1340*/ 	.word	0x00029580


	//   ....[205]....
        /*1344*/ 	.word	0x000295e0


	//   ....[206]....
        /*1348*/ 	.word	0x00029640


	//   ....[207]....
        /*134c*/ 	.word	0x000296a0


	//   ....[208]....
        /*1350*/ 	.word	0x000296f0


	//   ....[209]....
        /*1354*/ 	.word	0x00029750


	//   ....[210]....
        /*1358*/ 	.word	0x000297a0


	//   ....[211]....
        /*135c*/ 	.word	0x00029820


	//   ....[212]....
        /*1360*/ 	.word	0x00029890


	//   ....[213]....
        /*1364*/ 	.word	0x000298f0


	//   ....[214]....
        /*1368*/ 	.word	0x00029970


	//   ....[215]....
        /*136c*/ 	.word	0x000299f0


	//   ....[216]....
        /*1370*/ 	.word	0x00029a40


	//   ....[217]....
        /*1374*/ 	.word	0x00029af0


	//   ....[218]....
        /*1378*/ 	.word	0x00029b40


	//   ....[219]....
        /*137c*/ 	.word	0x00029bc0


	//   ....[220]....
        /*1380*/ 	.word	0x00029c10


	//   ....[221]....
        /*1384*/ 	.word	0x00029c80


	//   ....[222]....
        /*1388*/ 	.word	0x00029ce0


	//   ....[223]....
        /*138c*/ 	.word	0x00029d60


	//   ....[224]....
        /*1390*/ 	.word	0x00029db0


	//   ....[225]....
        /*1394*/ 	.word	0x00029e20


	//   ....[226]....
        /*1398*/ 	.word	0x00029e80


	//   ....[227]....
        /*139c*/ 	.word	0x00029ef0


	//   ....[228]....
        /*13a0*/ 	.word	0x00029f40


	//   ....[229]....
        /*13a4*/ 	.word	0x00029fd0


	//   ....[230]....
        /*13a8*/ 	.word	0x0002a030


	//   ....[231]....
        /*13ac*/ 	.word	0x0002a0a0


	//   ....[232]....
        /*13b0*/ 	.word	0x0002a130


	//   ....[233]....
        /*13b4*/ 	.word	0x0002a190


	//   ....[234]....
        /*13b8*/ 	.word	0x0002a1e0


	//   ....[235]....
        /*13bc*/ 	.word	0x0002a260


	//   ....[236]....
        /*13c0*/ 	.word	0x0002a2d0


	//   ....[237]....
        /*13c4*/ 	.word	0x0002a330


	//   ....[238]....
        /*13c8*/ 	.word	0x0002a380


	//   ....[239]....
        /*13cc*/ 	.word	0x0002a410


	//   ....[240]....
        /*13d0*/ 	.word	0x0002a480


	//   ....[241]....
        /*13d4*/ 	.word	0x0002a4e0


	//   ....[242]....
        /*13d8*/ 	.word	0x0002a530


	//   ....[243]....
        /*13dc*/ 	.word	0x0002a5b0


	//   ....[244]....
        /*13e0*/ 	.word	0x0002a600


	//   ....[245]....
        /*13e4*/ 	.word	0x0002a690


	//   ....[246]....
        /*13e8*/ 	.word	0x0002a720


	//   ....[247]....
        /*13ec*/ 	.word	0x0002a7b0


	//   ....[248]....
        /*13f0*/ 	.word	0x0002a840


	//   ....[249]....
        /*13f4*/ 	.word	0x0002a8d0


	//   ....[250]....
        /*13f8*/ 	.word	0x0002a960


	//   ....[251]....
        /*13fc*/ 	.word	0x0002a9e0


	//   ....[252]....
        /*1400*/ 	.word	0x0002aa30


	//   ....[253]....
        /*1404*/ 	.word	0x0002aac0


	//   ....[254]....
        /*1408*/ 	.word	0x0002ab50


	//   ....[255]....
        /*140c*/ 	.word	0x0002abd0


	//   ....[0]....
        /*1410*/ 	.word	0x0002ac20


	//   ....[1]....
        /*1414*/ 	.word	0x0002acb0


	//   ....[2]....
        /*1418*/ 	.word	0x0002ad40


	//   ....[3]....
        /*141c*/ 	.word	0x0002add0


	//   ....[4]....
        /*1420*/ 	.word	0x0002ae60


	//   ....[5]....
        /*1424*/ 	.word	0x0002aef0


	//   ....[6]....
        /*1428*/ 	.word	0x0002af80


	//   ....[7]....
        /*142c*/ 	.word	0x0002b040


	//   ....[8]....
        /*1430*/ 	.word	0x0002b320


	//   ....[9]....
        /*1434*/ 	.word	0x0002b540


	//   ....[10]....
        /*1438*/ 	.word	0x0002b590


	//   ....[11]....
        /*143c*/ 	.word	0x0002b5f0


	//   ....[12]....
        /*1440*/ 	.word	0x0002b6e0


	//   ....[13]....
        /*1444*/ 	.word	0x0002b740


	//   ....[14]....
        /*1448*/ 	.word	0x0002b830


	//   ....[15]....
        /*144c*/ 	.word	0x0002b890


	//   ....[16]....
        /*1450*/ 	.word	0x0002b980


	//   ....[17]....
        /*1454*/ 	.word	0x0002b9e0


	//   ....[18]....
        /*1458*/ 	.word	0x0002bad0


	//   ....[19]....
        /*145c*/ 	.word	0x0002bb30


	//   ....[20]....
        /*1460*/ 	.word	0x0002bc20


	//   ....[21]....
        /*1464*/ 	.word	0x0002bc80


	//   ....[22]....
        /*1468*/ 	.word	0x0002bd50


	//   ....[23]....
        /*146c*/ 	.word	0x0002bdd0


	//   ....[24]....
        /*1470*/ 	.word	0x0002bea0


	//   ....[25]....
        /*1474*/ 	.word	0x0002c180


	//   ....[26]....
        /*1478*/ 	.word	0x0002c220


	//   ....[27]....
        /*147c*/ 	.word	0x0002c3c0


	//   ....[28]....
        /*1480*/ 	.word	0x0002c440


	//   ....[29]....
        /*1484*/ 	.word	0x0002c4c0


	//   ....[30]....
        /*1488*/ 	.word	0x0002c540


	//   ....[31]....
        /*148c*/ 	.word	0x0002c5c0


	//   ....[32]....
        /*1490*/ 	.word	0x0002c650


	//   ....[33]....
        /*1494*/ 	.word	0x0002c6f0


	//   ....[34]....
        /*1498*/ 	.word	0x0002c7a0


	//   ....[35]....
        /*149c*/ 	.word	0x0002c820


	//   ....[36]....
        /*14a0*/ 	.word	0x0002c8a0


	//   ....[37]....
        /*14a4*/ 	.word	0x0002c920


	//   ....[38]....
        /*14a8*/ 	.word	0x0002c9b0


	//   ....[39]....
        /*14ac*/ 	.word	0x0002ca30


	//   ....[40]....
        /*14b0*/ 	.word	0x0002cad0


	//   ....[41]....
        /*14b4*/ 	.word	0x0002cb20


	//   ....[42]....
        /*14b8*/ 	.word	0x0002cbb0


	//   ....[43]....
        /*14bc*/ 	.word	0x0002cce0


	//----- nvinfo : EIATTR_REG_RECONFIG
	.align		4
.L_929:
        /*14c0*/ 	.byte	0x01, 0x54
	.zero		2


	//----- nvinfo : EIATTR_SYSCALL_OFFSETS
	.align		4
        /*14c4*/ 	.byte	0x04, 0x46
        /*14c6*/ 	.short	(.L_931 - .L_930)


	//   ....[0]....
.L_930:
        /*14c8*/ 	.word	0x00001e60


	//   ....[1]....
        /*14cc*/ 	.word	0x00001fb0


	//   ....[2]....
        /*14d0*/ 	.word	0x0000d490


	//   ....[3]....
        /*14d4*/ 	.word	0x0000da30


	//   ....[4]....
        /*14d8*/ 	.word	0x000234d0


	//   ....[5]....
        /*14dc*/ 	.word	0x00023660


	//   ....[6]....
        /*14e0*/ 	.word	0x000237b0


	//   ....[7]....
        /*14e4*/ 	.word	0x000238f0


	//   ....[8]....
        /*14e8*/ 	.word	0x00024300


	//----- nvinfo : EIATTR_MBARRIER_INSTR_OFFSETS
	.align		4
.L_931:
        /*14ec*/ 	.byte	0x04, 0x39
        /*14ee*/ 	.short	(.L_933 - .L_932)


	//   ....[0]....
.L_932:
        /*14f0*/ 	.word	0x000002d0
        /*14f4*/ 	.word	0x000000ff
        /*14f8*/ 	.word	0x0002e800
        /*14fc*/ 	.short	0x0100
        /*14fe*/ 	.byte	0x08
	.zero		1


	//   ....[1]....
        /*1500*/ 	.word	0x000002e0
        /*1504*/ 	.word	0x000000ff
        /*1508*/ 	.word	0x0002e820
        /*150c*/ 	.short	0x0100
        /*150e*/ 	.byte	0x08
	.zero		1


	//   ....[2]....
        /*1510*/ 	.word	0x000003d0
        /*1514*/ 	.word	0x000000ff
        /*1518*/ 	.word	0x0002e830
        /*151c*/ 	.short	0x0100
        /*151e*/ 	.byte	0x08
	.zero		1


	//   ....[3]....
        /*1520*/ 	.word	0x000003e0
        /*1524*/ 	.word	0x000000ff
        /*1528*/ 	.word	0x0002e840
        /*152c*/ 	.short	0x0100
        /*152e*/ 	.byte	0x08
	.zero		1


	//   ....[4]....
        /*1530*/ 	.word	0x000003f0
        /*1534*/ 	.word	0x000000ff
        /*1538*/ 	.word	0x0002e838
        /*153c*/ 	.short	0x0100
        /*153e*/ 	.byte	0x08
	.zero		1


	//   ....[5]....
        /*1540*/ 	.word	0x00000400
        /*1544*/ 	.word	0x000000ff
        /*1548*/ 	.word	0x0002e848
        /*154c*/ 	.short	0x0100
        /*154e*/ 	.byte	0x08
	.zero		1


	//   ....[6]....
        /*1550*/ 	.word	0x00000530
        /*1554*/ 	.word	0x000000ff
        /*1558*/ 	.word	0x0002e850
        /*155c*/ 	.short	0x0100
        /*155e*/ 	.byte	0x08
	.zero		1


	//   ....[7]....
        /*1560*/ 	.word	0x00000540
        /*1564*/ 	.word	0x000000ff
        /*1568*/ 	.word	0x0002e860
        /*156c*/ 	.short	0x0100
        /*156e*/ 	.byte	0x08
	.zero		1


	//   ....[8]....
        /*1570*/ 	.word	0x00000550
        /*1574*/ 	.word	0x000000ff
        /*1578*/ 	.word	0x0002e858
        /*157c*/ 	.short	0x0100
        /*157e*/ 	.byte	0x08
	.zero		1


	//   ....[9]....
        /*1580*/ 	.word	0x00000560
        /*1584*/ 	.word	0x000000ff
        /*1588*/ 	.word	0x0002e868
        /*158c*/ 	.short	0x0100
        /*158e*/ 	.byte	0x08
	.zero		1


	//   ....[10]....
        /*1590*/ 	.word	0x00000650
        /*1594*/ 	.word	0x000000ff
        /*1598*/ 	.word	0x0002e870
        /*159c*/ 	.short	0x0100
        /*159e*/ 	.byte	0x06
	.zero		1


	//   ....[11]....
        /*15a0*/ 	.word	0x00000660
        /*15a4*/ 	.word	0x000000ff
        /*15a8*/ 	.word	0x0002e880
        /*15ac*/ 	.short	0x0100
        /*15ae*/ 	.byte	0x06
	.zero		1


	//   ....[12]....
        /*15b0*/ 	.word	0x00000670
        /*15b4*/ 	.word	0x000000ff
        /*15b8*/ 	.word	0x0002e878
        /*15bc*/ 	.short	0x0100
        /*15be*/ 	.byte	0x06
	.zero		1


	//   ....[13]....
        /*15c0*/ 	.word	0x00000680
        /*15c4*/ 	.word	0x000000ff
        /*15c8*/ 	.word	0x0002e888
        /*15cc*/ 	.short	0x0100
        /*15ce*/ 	.byte	0x06
	.zero		1


	//   ....[14]....
        /*15d0*/ 	.word	0x000007b0
        /*15d4*/ 	.word	0x000000ff
        /*15d8*/ 	.word	0x0002e890
        /*15dc*/ 	.short	0x0100
        /*15de*/ 	.byte	0x08
	.zero		1


	//   ....[15]....
        /*15e0*/ 	.word	0x000007c0
        /*15e4*/ 	.word	0x000000ff
        /*15e8*/ 	.word	0x0002e8a0
        /*15ec*/ 	.short	0x0100
        /*15ee*/ 	.byte	0x08
	.zero		1


	//   ....[16]....
        /*15f0*/ 	.word	0x000007d0
        /*15f4*/ 	.word	0x000000ff
        /*15f8*/ 	.word	0x0002e898
        /*15fc*/ 	.short	0x0100
        /*15fe*/ 	.byte	0x08
	.zero		1


	//   ....[17]....
        /*1600*/ 	.word	0x000007e0
        /*1604*/ 	.word	0x000000ff
        /*1608*/ 	.word	0x0002e8a8
        /*160c*/ 	.short	0x0100
        /*160e*/ 	.byte	0x08
	.zero		1


	//   ....[18]....
        /*1610*/ 	.word	0x00000910
        /*1614*/ 	.word	0x000000ff
        /*1618*/ 	.word	0x0002e8b0
        /*161c*/ 	.short	0x0100
        /*161e*/ 	.byte	0x08
	.zero		1


	//   ....[19]....
        /*1620*/ 	.word	0x00000920
        /*1624*/ 	.word	0x000000ff
        /*1628*/ 	.word	0x0002e8c0
        /*162c*/ 	.short	0x0100
        /*162e*/ 	.byte	0x08
	.zero		1


	//   ....[20]....
        /*1630*/ 	.word	0x00000930
        /*1634*/ 	.word	0x000000ff
        /*1638*/ 	.word	0x0002e8b8
        /*163c*/ 	.short	0x0100
        /*163e*/ 	.byte	0x08
	.zero		1


	//   ....[21]....
        /*1640*/ 	.word	0x00000940
        /*1644*/ 	.word	0x000000ff
        /*1648*/ 	.word	0x0002e8c8
        /*164c*/ 	.short	0x0100
        /*164e*/ 	.byte	0x08
	.zero		1


	//   ....[22]....
        /*1650*/ 	.word	0x000035d0
        /*1654*/ 	.word	0x0000006f
        /*1658*/ 	.word	0x0002e890
        /*165c*/ 	.short	0x010a
        /*165e*/ 	.byte	0x3f
	.zero		1


	//   ....[23]....
        /*1660*/ 	.word	0x000079e0
        /*1664*/ 	.word	0x0000006f
        /*1668*/ 	.word	0x0002e890
        /*166c*/ 	.short	0x010a
        /*166e*/ 	.byte	0x3f
	.zero		1


	//   ....[24]....
        /*1670*/ 	.word	0x0000bd00
        /*1674*/ 	.word	0x0000006f
        /*1678*/ 	.word	0x0002e890
        /*167c*/ 	.short	0x010a
        /*167e*/ 	.byte	0x3f
	.zero		1


	//   ....[25]....
        /*1680*/ 	.word	0x0000c420
        /*1684*/ 	.word	0x00000030
        /*1688*/ 	.word	0x00000000
        /*168c*/ 	.short	0x0101
        /*168e*/ 	.byte	0x3f
	.zero		1


	//   ....[26]....
        /*1690*/ 	.word	0x0000c460
        /*1694*/ 	.word	0x0000006f
        /*1698*/ 	.word	0x0002e8b0
        /*169c*/ 	.short	0x010a
        /*169e*/ 	.byte	0x3f
	.zero		1


	//   ....[27]....
        /*16a0*/ 	.word	0x0000cc10
        /*16a4*/ 	.word	0x0000006f
        /*16a8*/ 	.word	0x00000000
        /*16ac*/ 	.short	0x0101
        /*16ae*/ 	.byte	0x3f
	.zero		1


	//   ....[28]....
        /*16b0*/ 	.word	0x0000d790
        /*16b4*/ 	.word	0x00000010
        /*16b8*/ 	.word	0x0002e800
        /*16bc*/ 	.short	0x010a
        /*16be*/ 	.byte	0x3f
	.zero		1


	//   ....[29]....
        /*16c0*/ 	.word	0x0000d7e0
        /*16c4*/ 	.word	0x00000010
        /*16c8*/ 	.word	0x0002e800
        /*16cc*/ 	.short	0x010a
        /*16ce*/ 	.byte	0x3f
	.zero		1


	//   ....[30]....
        /*16d0*/ 	.word	0x0000e070
        /*16d4*/ 	.word	0x00000010
        /*16d8*/ 	.word	0x0002e800
        /*16dc*/ 	.short	0x010a
        /*16de*/ 	.byte	0x3f
	.zero		1


	//   ....[31]....
        /*16e0*/ 	.word	0x0000fe40
        /*16e4*/ 	.word	0x00000010
        /*16e8*/ 	.word	0x0002e800
        /*16ec*/ 	.short	0x010a
        /*16ee*/ 	.byte	0x3f
	.zero		1


	//   ....[32]....
        /*16f0*/ 	.word	0x000119d0
        /*16f4*/ 	.word	0x00000000
        /*16f8*/ 	.word	0x0002e830
        /*16fc*/ 	.short	0x010a
        /*16fe*/ 	.byte	0x3f
	.zero		1


	//   ....[33]....
        /*1700*/ 	.word	0x00011a80
        /*1704*/ 	.word	0x00000000
        /*1708*/ 	.word	0x0002e830
        /*170c*/ 	.short	0x010a
        /*170e*/ 	.byte	0x3f
	.zero		1


	//   ....[34]....
        /*1710*/ 	.word	0x00015380
        /*1714*/ 	.word	0x0000003b
        /*1718*/ 	.word	0x00000000
        /*171c*/ 	.short	0x0101
        /*171e*/ 	.byte	0x3f
	.zero		1


	//   ....[35]....
        /*1720*/ 	.word	0x00016ba0
        /*1724*/ 	.word	0x0000000d
        /*1728*/ 	.word	0x0002e830
        /*172c*/ 	.short	0x010a
        /*172e*/ 	.byte	0x3f
	.zero		1


	//   ....[36]....
        /*1730*/ 	.word	0x00016bf0
        /*1734*/ 	.word	0x0000000d
        /*1738*/ 	.word	0x0002e830
        /*173c*/ 	.short	0x010a
        /*173e*/ 	.byte	0x3f
	.zero		1


	//   ....[37]....
        /*1740*/ 	.word	0x00018150
        /*1744*/ 	.word	0x0000000d
        /*1748*/ 	.word	0x0002e850
        /*174c*/ 	.short	0x010a
        /*174e*/ 	.byte	0x3f
	.zero		1


	//   ....[38]....
        /*1750*/ 	.word	0x00018190
        /*1754*/ 	.word	0x0000000d
        /*1758*/ 	.word	0x0002e850
        /*175c*/ 	.short	0x010a
        /*175e*/ 	.byte	0x3f
	.zero		1


	//   ....[39]....
        /*1760*/ 	.word	0x0001afb0
        /*1764*/ 	.word	0x000000c7
        /*1768*/ 	.word	0x00000000
        /*176c*/ 	.short	0x0101
        /*176e*/ 	.byte	0x3f
	.zero		1


	//   ....[40]....
        /*1770*/ 	.word	0x0001b960
        /*1774*/ 	.word	0x00000000
        /*1778*/ 	.word	0x00000000
        /*177c*/ 	.short	0x0101
        /*177e*/ 	.byte	0x3f
	.zero		1


	//   ....[41]....
        /*1780*/ 	.word	0x0001ba00
        /*1784*/ 	.word	0x0000000b
        /*1788*/ 	.word	0x0002e850
        /*178c*/ 	.short	0x010a
        /*178e*/ 	.byte	0x3f
	.zero		1


	//   ....[42]....
        /*1790*/ 	.word	0x0001ba80
        /*1794*/ 	.word	0x0000000b
        /*1798*/ 	.word	0x0002e850
        /*179c*/ 	.short	0x010a
        /*179e*/ 	.byte	0x3f
	.zero		1


	//   ....[43]....
        /*17a0*/ 	.word	0x0001c570
        /*17a4*/ 	.word	0x00000003
        /*17a8*/ 	.word	0x00000000
        /*17ac*/ 	.short	0x0101
        /*17ae*/ 	.byte	0x3f
	.zero		1


	//   ....[44]....
        /*17b0*/ 	.word	0x0001e580
        /*17b4*/ 	.word	0x00000000
        /*17b8*/ 	.word	0x00000000
        /*17bc*/ 	.short	0x0101
        /*17be*/ 	.byte	0x3f
	.zero		1


	//   ....[45]....
        /*17c0*/ 	.word	0x0001ee10
        /*17c4*/ 	.word	0x00000008
        /*17c8*/ 	.word	0x00000000
        /*17cc*/ 	.short	0x0101
        /*17ce*/ 	.byte	0x3f
	.zero		1


	//   ....[46]....
        /*17d0*/ 	.word	0x00022410
        /*17d4*/ 	.word	0x00000012
        /*17d8*/ 	.word	0x0002e820
        /*17dc*/ 	.short	0x010a
        /*17de*/ 	.byte	0x3f
	.zero		1


	//   ....[47]....
        /*17e0*/ 	.word	0x000224e0
        /*17e4*/ 	.word	0x00000005
        /*17e8*/ 	.word	0x0002e8a0
        /*17ec*/ 	.short	0x010a
        /*17ee*/ 	.byte	0x3f
	.zero		1


	//   ....[48]....
        /*17f0*/ 	.word	0x00022720
        /*17f4*/ 	.word	0x00000005
        /*17f8*/ 	.word	0x0002e8c0
        /*17fc*/ 	.short	0x010a
        /*17fe*/ 	.byte	0x3f
	.zero		1


	//   ....[49]....
        /*1800*/ 	.word	0x00022ad0
        /*1804*/ 	.word	0x00000003
        /*1808*/ 	.word	0x0002e8a0
        /*180c*/ 	.short	0x010a
        /*180e*/ 	.byte	0x3f
	.zero		1


	//   ....[50]....
        /*1810*/ 	.word	0x00022d00
        /*1814*/ 	.word	0x00000003
        /*1818*/ 	.word	0x0002e8c0
        /*181c*/ 	.short	0x010a
        /*181e*/ 	.byte	0x3f
	.zero		1


	//   ....[51]....
        /*1820*/ 	.word	0x00023d10
        /*1824*/ 	.word	0x00000000
        /*1828*/ 	.word	0x0002e880
        /*182c*/ 	.short	0x010a
        /*182e*/ 	.byte	0x3f
	.zero		1


	//   ....[52]....
        /*1830*/ 	.word	0x00023ec0
        /*1834*/ 	.word	0x00000000
        /*1838*/ 	.word	0x0002e840
        /*183c*/ 	.short	0x010a
        /*183e*/ 	.byte	0x3f
	.zero		1


	//   ....[53]....
        /*1840*/ 	.word	0x00024b70
        /*1844*/ 	.word	0x00000012
        /*1848*/ 	.word	0x0002e800
        /*184c*/ 	.short	0x0107
        /*184e*/ 	.byte	0x3f
	.zero		1


	//   ....[54]....
        /*1850*/ 	.word	0x00024c60
        /*1854*/ 	.word	0x00000012
        /*1858*/ 	.word	0x0002e800
        /*185c*/ 	.short	0x0101
        /*185e*/ 	.byte	0x3f
	.zero		1


	//   ....[55]....
        /*1860*/ 	.word	0x00024c80
        /*1864*/ 	.word	0x00000012
        /*1868*/ 	.word	0x0002e820
        /*186c*/ 	.short	0x010a
        /*186e*/ 	.byte	0x3f
	.zero		1


	//   ....[56]....
        /*1870*/ 	.word	0x00024fa0
        /*1874*/ 	.word	0x00000006
        /*1878*/ 	.word	0x0002e880
        /*187c*/ 	.short	0x010a
        /*187e*/ 	.byte	0x3f
	.zero		1


	//   ....[57]....
        /*1880*/ 	.word	0x00025200
        /*1884*/ 	.word	0x00000006
        /*1888*/ 	.word	0x0002e840
        /*188c*/ 	.short	0x010a
        /*188e*/ 	.byte	0x3f
	.zero		1


	//   ....[58]....
        /*1890*/ 	.word	0x000254d0
        /*1894*/ 	.word	0x00000003
        /*1898*/ 	.word	0x0002e870
        /*189c*/ 	.short	0x010a
        /*189e*/ 	.byte	0x3f
	.zero		1


	//   ....[59]....
        /*18a0*/ 	.word	0x00025540
        /*18a4*/ 	.word	0x00000003
        /*18a8*/ 	.word	0x0002e860
        /*18ac*/ 	.short	0x010a
        /*18ae*/ 	.byte	0x3f
	.zero		1


	//   ....[60]....
        /*18b0*/ 	.word	0x00025f40
        /*18b4*/ 	.word	0x00000003
        /*18b8*/ 	.word	0x0002e850
        /*18bc*/ 	.short	0x0101
        /*18be*/ 	.byte	0x3f
	.zero		1


	//   ....[61]....
        /*18c0*/ 	.word	0x00025fc0
        /*18c4*/ 	.word	0x00000003
        /*18c8*/ 	.word	0x00000000
        /*18cc*/ 	.short	0x0101
        /*18ce*/ 	.byte	0x3f
	.zero		1


	//   ....[62]....
        /*18d0*/ 	.word	0x00026200
        /*18d4*/ 	.word	0x00000000
        /*18d8*/ 	.word	0x0002e870
        /*18dc*/ 	.short	0x010a
        /*18de*/ 	.byte	0x3f
	.zero		1


	//   ....[63]....
        /*18e0*/ 	.word	0x00026270
        /*18e4*/ 	.word	0x00000000
        /*18e8*/ 	.word	0x0002e860
        /*18ec*/ 	.short	0x010a
        /*18ee*/ 	.byte	0x3f
	.zero		1


	//   ....[64]....
        /*18f0*/ 	.word	0x00026d10
        /*18f4*/ 	.word	0x00000000
        /*18f8*/ 	.word	0x0002e850
        /*18fc*/ 	.short	0x0101
        /*18fe*/ 	.byte	0x3f
	.zero		1


	//   ....[65]....
        /*1900*/ 	.word	0x00026d50
        /*1904*/ 	.word	0x00000000
        /*1908*/ 	.word	0x00000000
        /*190c*/ 	.short	0x0101
        /*190e*/ 	.byte	0x3f
	.zero		1


	//   ....[66]....
        /*1910*/ 	.word	0x00027c60
        /*1914*/ 	.word	0x00000000
        /*1918*/ 	.word	0x0002e820
        /*191c*/ 	.short	0x010a
        /*191e*/ 	.byte	0x3f
	.zero		1


	//   ....[67]....
        /*1920*/ 	.word	0x00027e30
        /*1924*/ 	.word	0x00000006
        /*1928*/ 	.word	0x00000000
        /*192c*/ 	.short	0x010a
        /*192e*/ 	.byte	0x3f
	.zero		1


	//   ....[68]....
        /*1930*/ 	.word	0x00027ea0
        /*1934*/ 	.word	0x00000007
        /*1938*/ 	.word	0x00000000
        /*193c*/ 	.short	0x010a
        /*193e*/ 	.byte	0x3f
	.zero		1


	//   ....[69]....
        /*1940*/ 	.word	0x00027f00
        /*1944*/ 	.word	0x00000004
        /*1948*/ 	.word	0x0002e860
        /*194c*/ 	.short	0x010a
        /*194e*/ 	.byte	0x3f
	.zero		1


	//   ....[70]....
        /*1950*/ 	.word	0x00027f50
        /*1954*/ 	.word	0x00000003
        /*1958*/ 	.word	0x0002e860
        /*195c*/ 	.short	0x010a
        /*195e*/ 	.byte	0x3f
	.zero		1


	//   ....[71]....
        /*1960*/ 	.word	0x00027f90
        /*1964*/ 	.word	0x00000004
        /*1968*/ 	.word	0x0002e880
        /*196c*/ 	.short	0x010a
        /*196e*/ 	.byte	0x3f
	.zero		1


	//   ....[72]....
        /*1970*/ 	.word	0x00027fb0
        /*1974*/ 	.word	0x00000003
        /*1978*/ 	.word	0x0002e880
        /*197c*/ 	.short	0x010a
        /*197e*/ 	.byte	0x3f
	.zero		1


	//   ....[73]....
        /*1980*/ 	.word	0x00028010
        /*1984*/ 	.word	0x0000006f
        /*1988*/ 	.word	0x0002e890
        /*198c*/ 	.short	0x010a
        /*198e*/ 	.byte	0x3f
	.zero		1


	//   ....[74]....
        /*1990*/ 	.word	0x00028060
        /*1994*/ 	.word	0x0000006f
        /*1998*/ 	.word	0x0002e890
        /*199c*/ 	.short	0x010a
        /*199e*/ 	.byte	0x3f
	.zero		1


	//   ....[75]....
        /*19a0*/ 	.word	0x000280b0
        /*19a4*/ 	.word	0x0000006f
        /*19a8*/ 	.word	0x0002e890
        /*19ac*/ 	.short	0x010a
        /*19ae*/ 	.byte	0x3f
	.zero		1


	//   ....[76]....
        /*19b0*/ 	.word	0x00028100
        /*19b4*/ 	.word	0x0000006f
        /*19b8*/ 	.word	0x0002e8b0
        /*19bc*/ 	.short	0x010a
        /*19be*/ 	.byte	0x3f
	.zero		1


	//   ....[77]....
        /*19c0*/ 	.word	0x00028410
        /*19c4*/ 	.word	0x00000010
        /*19c8*/ 	.word	0x0002e800
        /*19cc*/ 	.short	0x010a
        /*19ce*/ 	.byte	0x3f
	.zero		1


	//   ....[78]....
        /*19d0*/ 	.word	0x00028620
        /*19d4*/ 	.word	0x00000010
        /*19d8*/ 	.word	0x0002e800
        /*19dc*/ 	.short	0x010a
        /*19de*/ 	.byte	0x3f
	.zero		1


	//   ....[79]....
        /*19e0*/ 	.word	0x00028670
        /*19e4*/ 	.word	0x00000000
        /*19e8*/ 	.word	0x0002e830
        /*19ec*/ 	.short	0x010a
        /*19ee*/ 	.byte	0x3f
	.zero		1


	//   ....[80]....
        /*19f0*/ 	.word	0x000286c0
        /*19f4*/ 	.word	0x0000000d
        /*19f8*/ 	.word	0x0002e830
        /*19fc*/ 	.short	0x010a
        /*19fe*/ 	.byte	0x3f
	.zero		1


	//   ....[81]....
        /*1a00*/ 	.word	0x00028710
        /*1a04*/ 	.word	0x0000000d
        /*1a08*/ 	.word	0x0002e850
        /*1a0c*/ 	.short	0x010a
        /*1a0e*/ 	.byte	0x3f
	.zero		1


	//   ....[82]....
        /*1a10*/ 	.word	0x00028760
        /*1a14*/ 	.word	0x0000000b
        /*1a18*/ 	.word	0x0002e850
        /*1a1c*/ 	.short	0x010a
        /*1a1e*/ 	.byte	0x3f
	.zero		1


	//   ....[83]....
        /*1a20*/ 	.word	0x0002b100
        /*1a24*/ 	.word	0x00000012
        /*1a28*/ 	.word	0x0002e820
        /*1a2c*/ 	.short	0x010a
        /*1a2e*/ 	.byte	0x3f
	.zero		1


	//   ....[84]....
        /*1a30*/ 	.word	0x0002b150
        /*1a34*/ 	.word	0x00000005
        /*1a38*/ 	.word	0x0002e8a0
        /*1a3c*/ 	.short	0x010a
        /*1a3e*/ 	.byte	0x3f
	.zero		1


	//   ....[85]....
        /*1a40*/ 	.word	0x0002b1a0
        /*1a44*/ 	.word	0x00000005
        /*1a48*/ 	.word	0x0002e8c0
        /*1a4c*/ 	.short	0x010a
        /*1a4e*/ 	.byte	0x3f
	.zero		1


	//   ....[86]....
        /*1a50*/ 	.word	0x0002b1f0
        /*1a54*/ 	.word	0x00000003
        /*1a58*/ 	.word	0x0002e8a0
        /*1a5c*/ 	.short	0x010a
        /*1a5e*/ 	.byte	0x3f
	.zero		1


	//   ....[87]....
        /*1a60*/ 	.word	0x0002b240
        /*1a64*/ 	.word	0x00000003
        /*1a68*/ 	.word	0x0002e8c0
        /*1a6c*/ 	.short	0x010a
        /*1a6e*/ 	.byte	0x3f
	.zero		1


	//   ....[88]....
        /*1a70*/ 	.word	0x0002b3e0
        /*1a74*/ 	.word	0x00000000
        /*1a78*/ 	.word	0x0002e880
        /*1a7c*/ 	.short	0x010a
        /*1a7e*/ 	.byte	0x3f
	.zero		1


	//   ....[89]....
        /*1a80*/ 	.word	0x0002b430
        /*1a84*/ 	.word	0x00000000
        /*1a88*/ 	.word	0x0002e840
        /*1a8c*/ 	.short	0x010a
        /*1a8e*/ 	.byte	0x3f
	.zero		1


	//   ....[90]....
        /*1a90*/ 	.word	0x0002bee0
        /*1a94*/ 	.word	0x00000012
        /*1a98*/ 	.word	0x0002e820
        /*1a9c*/ 	.short	0x010a
        /*1a9e*/ 	.byte	0x3f
	.zero		1


	//   ....[91]....
        /*1aa0*/ 	.word	0x0002bf30
        /*1aa4*/ 	.word	0x00000006
        /*1aa8*/ 	.word	0x0002e880
        /*1aac*/ 	.short	0x010a
        /*1aae*/ 	.byte	0x3f
	.zero		1


	//   ....[92]....
        /*1ab0*/ 	.word	0x0002bf80
        /*1ab4*/ 	.word	0x00000006
        /*1ab8*/ 	.word	0x0002e840
        /*1abc*/ 	.short	0x010a
        /*1abe*/ 	.byte	0x3f
	.zero		1


	//   ....[93]....
        /*1ac0*/ 	.word	0x0002bfd0
        /*1ac4*/ 	.word	0x00000003
        /*1ac8*/ 	.word	0x0002e870
        /*1acc*/ 	.short	0x010a
        /*1ace*/ 	.byte	0x3f
	.zero		1


	//   ....[94]....
        /*1ad0*/ 	.word	0x0002c020
        /*1ad4*/ 	.word	0x00000003
        /*1ad8*/ 	.word	0x0002e860
        /*1adc*/ 	.short	0x010a
        /*1ade*/ 	.byte	0x3f
	.zero		1


	//   ....[95]....
        /*1ae0*/ 	.word	0x0002c070
        /*1ae4*/ 	.word	0x00000000
        /*1ae8*/ 	.word	0x0002e870
        /*1aec*/ 	.short	0x010a
        /*1aee*/ 	.byte	0x3f
	.zero		1


	//   ....[96]....
        /*1af0*/ 	.word	0x0002c0c0
        /*1af4*/ 	.word	0x00000000
        /*1af8*/ 	.word	0x0002e860
        /*1afc*/ 	.short	0x010a
        /*1afe*/ 	.byte	0x3f
	.zero		1


	//   ....[97]....
        /*1b00*/ 	.word	0x0002cc00
        /*1b04*/ 	.word	0x00000000
        /*1b08*/ 	.word	0x0002e820
        /*1b0c*/ 	.short	0x010a
        /*1b0e*/ 	.byte	0x3f
	.zero		1


	//   ....[98]....
        /*1b10*/ 	.word	0x0002cda0
        /*1b14*/ 	.word	0x00000006
        /*1b18*/ 	.word	0x00000000
        /*1b1c*/ 	.short	0x010a
        /*1b1e*/ 	.byte	0x3f
	.zero		1


	//   ....[99]....
        /*1b20*/ 	.word	0x0002cdf0
        /*1b24*/ 	.word	0x00000007
        /*1b28*/ 	.word	0x00000000
        /*1b2c*/ 	.short	0x010a
        /*1b2e*/ 	.byte	0x3f
	.zero		1


	//   ....[100]....
        /*1b30*/ 	.word	0x0002ce40
        /*1b34*/ 	.word	0x00000004
        /*1b38*/ 	.word	0x0002e860
        /*1b3c*/ 	.short	0x010a
        /*1b3e*/ 	.byte	0x3f
	.zero		1


	//   ....[101]....
        /*1b40*/ 	.word	0x0002ce90
        /*1b44*/ 	.word	0x00000003
        /*1b48*/ 	.word	0x0002e860
        /*1b4c*/ 	.short	0x010a
        /*1b4e*/ 	.byte	0x3f
	.zero		1


	//   ....[102]....
        /*1b50*/ 	.word	0x0002cee0
        /*1b54*/ 	.word	0x00000004
        /*1b58*/ 	.word	0x0002e880
        /*1b5c*/ 	.short	0x010a
        /*1b5e*/ 	.byte	0x3f
	.zero		1


	//----- nvinfo : EIATTR_NUM_MBARRIERS
	.align		4
.L_933:
        /*1b60*/ 	.byte	0x03, 0x38
        /*1b62*/ 	.short	0x0016


	//----- nvinfo : EIATTR_EXIT_INSTR_OFFSETS
	.align		4
        /*1b64*/ 	.byte	0x04, 0x1c
        /*1b66*/ 	.short	(.L_935 - .L_934)


	//   ....[0]....
.L_934:
        /*1b68*/ 	.word	0x00028000


	//----- nvinfo : EIATTR_MAX_THREADS
	.align		4
.L_935:
        /*1b6c*/ 	.byte	0x04, 0x05
        /*1b6e*/ 	.short	(.L_937 - .L_936)
.L_936:
        /*1b70*/ 	.word	0x00000180
        /*1b74*/ 	.word	0x00000001
        /*1b78*/ 	.word	0x00000001


	//----- nvinfo : EIATTR_CRS_STACK_SIZE
	.align		4
.L_937:
        /*1b7c*/ 	.byte	0x04, 0x1e
        /*1b7e*/ 	.short	(.L_939 - .L_938)
.L_938:
        /*1b80*/ 	.word	0x00000000


	//----- nvinfo : EIATTR_CBANK_PARAM_SIZE
	.align		4
.L_939:
        /*1b84*/ 	.byte	0x03, 0x19
        /*1b86*/ 	.short	0x0af0


	//----- nvinfo : EIATTR_PARAM_CBANK
	.align		4
        /*1b88*/ 	.byte	0x04, 0x0a
        /*1b8a*/ 	.short	(.L_941 - .L_940)
	.align		4
.L_940:
        /*1b8c*/ 	.word	index@(.nv.constant0._ZN7cutlass13device_kernelIN5flash11enable_sm90INS1_16FlashAttnFwdSm90INS1_25CollectiveMainloopFwdSm90ILi2EN4cute5tupleIJNS5_1CILi1EEES8_S8_EEENS6_IJNS7_ILi128EEENS7_ILi224EEESA_EEELi128ENS_12float_e4m3_tEfNS_4arch4Sm90ELb0ELb0ELb1ELb1ELb0ELb1ELb0ELb1ELb1ELb1ELb1ELb0EEENS1_21CollectiveEpilogueFwdINS6_IJSA_SA_SB_EEES9_NS_10bfloat16_tESF_Li256ELb1ELb1ELb1ELb1EEENS1_36VarlenDynamicPersistentTileSchedulerILi128ELi224ELi256ELi128ELb1ELb1ELb1ELb0ELb1ELb1EEEEEEEEEvNT_6ParamsE)
        /*1b90*/ 	.short	0x0210
        /*1b92*/ 	.short	0x0af0


	//----- nvinfo : EIATTR_SW_WAR
	.align		4
.L_941:
        /*1b94*/ 	.byte	0x04, 0x36
        /*1b96*/ 	.short	(.L_943 - .L_942)
.L_942:
        /*1b98*/ 	.word	0x00000008
.L_943:


//--------------------- .nv.info._ZN7cutlass13device_kernelIN5flash11enable_sm90INS1_16FlashAttnFwdSm90INS1_25CollectiveMainloopFwdSm90ILi2EN4cute5tupleIJNS5_1CILi1EEES8_S8_EEENS6_IJNS7_ILi128EEENS7_ILi192EEESA_EEELi128ENS_12float_e4m3_tEfNS_4arch4Sm90ELb0ELb1ELb1ELb0ELb0ELb0ELb0ELb1ELb1ELb1ELb1ELb0EEENS1_21CollectiveEpilogueFwdINS6_IJSA_SA_SB_EEES9_NS_10bfloat16_tESF_Li256ELb0ELb1ELb1ELb1EEENS1_19SingleTileSchedulerILb0ELb1ELb1ELi128EEEEEEEEEvNT_6ParamsE --------------------------
	.section	.nv.info._ZN7cutlass13device_kernelIN5flash11enable_sm90INS1_16FlashAttnFwdSm90INS1_25CollectiveMainloopFwdSm90ILi2EN4cute5tupleIJNS5_1CILi1EEES8_S8_EEENS6_IJNS7_ILi128EEENS7_ILi192EEESA_EEELi128ENS_12float_e4m3_tEfNS_4arch4Sm90ELb0ELb1ELb1ELb0ELb0ELb0ELb0ELb1ELb1ELb1ELb1ELb0EEENS1_21CollectiveEpilogueFwdINS6_IJSA_SA_SB_EEES9_NS_10bfloat16_tESF_Li256ELb0ELb1ELb1ELb1EEENS1_19SingleTileSchedulerILb0ELb1ELb1ELi128EEEEEEEEEvNT_6ParamsE,"",@"SHT_CUDA_INFO"
	.sectionflags	@""
	.align	4


	//----- nvinfo : EIATTR_CUDA_API_VERSION
	.align		4
        /*0000*/ 	.byte	0x04, 0x37
        /*0002*/ 	.short	(.L_945 - .L_944)
.L_944:
        /*0004*/ 	.word	0x00000082


	//----- nvinfo : EIATTR_KPARAM_INFO
	.align		4
.L_945:
        /*0008*/ 	.byte	0x04, 0x17
        /*000a*/ 	.short	(.L_947 - .L_946)
.L_946:
        /*000c*/ 	.word	0x00000000
        /*0010*/ 	.short	0x0000
        /*0012*/ 	.short	0x0070
        /*0014*/ 	.byte	0x00, 0xf0, 0x01, 0x28


	//----- nvinfo : EIATTR_SPARSE_MMA_MASK
	.align		4
.L_947:
        /*0018*/ 	.byte	0x03, 0x50
        /*001a*/ 	.short	0x0000


	//----- nvinfo : EIATTR_MAXREG_COUNT
	.align		4
        /*001c*/ 	.byte	0x03, 0x1b
        /*001e*/ 	.short	0x00a8


	//----- nvinfo : EIATTR_NUM_BARRIERS
	.align		4
        /*0020*/ 	.byte	0x02, 0x4c
        /*0022*/ 	.byte	0x10
	.zero		1


	//----- nvinfo : EIATTR_EXTERNS
	.align		4
        /*0024*/ 	.byte	0x04, 0x0f
        /*0026*/ 	.short	(.L_949 - .L_948)


	//   ....[0]....
	.align		4
.L_948:
        /*0028*/ 	.word	index@(__assertfail)


	//----- nvinfo : EIATTR_ANNOTATIONS
	.align		4
.L_949:
        /*002c*/ 	.byte	0x04, 0x55
        /*002e*/ 	.short	(.L_951 - .L_950)


	//   ....[0]....
.L_950:
        /* <DEDUP_REMOVED lines=11> */


	//----- nvinfo : EIATTR_MERCURY_ISA_VERSION
	.align		4
.L_951:
        /*00c8*/ 	.byte	0x03, 0x5f
        /*00ca*/ 	.short	0x0101


	//----- nvinfo : EIATTR_INT_WARP_WIDE_INSTR_OFFSETS
	.align		4
        /*00cc*/ 	.byte	0x04, 0x31
        /*00ce*/ 	.short	(.L_953 - .L_952)


	//   ....[0]....
.L_952:
        /*00d0*/ 	.word	0x00000130


	//   ....[1]....
        /*00d4*/ 	.word	0x00000170


	//   ....[2]....
        /*00d8*/ 	.word	0x000001e0


	//----- nvinfo : EIATTR_COOP_GROUP_MASK_REGIDS
	.align		4
.L_953:
        /*00dc*/ 	.byte	0x04, 0x29
        /*00de*/ 	.short	(.L_955 - .L_954)


	//   ....[0]....
.L_954:
        /*00e0*/ 	.word	0xffffffff


	//   ....[1]....
        /*00e4*/ 	.word	0xffffffff


	//   ....[2]....
        /*00e8*/ 	.word	0xffffffff


	//   ....[3]....
        /*00ec*/ 	.word	0xffffffff


	//   ....[4]....
        /*00f0*/ 	.word	0xffffffff


	//   ....[5]....
        /*00f4*/ 	.word	0xffffffff


	//   ....[6]....
        /*00f8*/ 	.word	0xffffffff


	//   ....[7]....
        /*00fc*/ 	.word	0xffffffff


	//   ....[8]....
        /*0100*/ 	.word	0xffffffff


	//   ....[9]....
        /*0104*/ 	.word	0xffffffff


	//   ....[10]....
        /*0108*/ 	.word	0xffffffff


	//   ....[11]....
        /*010c*/ 	.word	0xffffffff


	//   ....[12]....
        /*0110*/ 	.word	0xffffffff


	//   ....[13]....
        /*0114*/ 	.word	0xffffffff


	//   ....[14]....
        /*0118*/ 	.word	0xffffffff


	//   ....[15]....
        /*011c*/ 	.word	0xffffffff


	//   ....[16]....
        /*0120*/ 	.word	0xffffffff


	//   ....[17]....
        /*0124*/ 	.word	0xffffffff


	//   ....[18]....
        /*0128*/ 	.word	0xffffffff


	//   ....[19]....
        /*012c*/ 	.word	0xffffffff


	//   ....[20]....
        /*0130*/ 	.word	0xffffffff


	//   ....[21]....
        /*0134*/ 	.word	0xffffffff


	//   ....[22]....
        /*0138*/ 	.word	0xffffffff


	//   ....[23]....
        /*013c*/ 	.word	0xffffffff


	//   ....[24]....
        /*0140*/ 	.word	0xffffffff


	//   ....[25]....
        /*0144*/ 	.word	0xffffffff


	//   ....[26]....
        /*0148*/ 	.word	0xffffffff


	//   ....[27]....
        /*014c*/ 	.word	0xffffffff


	//   ....[28]....
        /*0150*/ 	.word	0xffffffff


	//   ....[29]....
        /*0154*/ 	.word	0xffffffff


	//   ....[30]....
        /*0158*/ 	.word	0xffffffff


	//   ....[31]....
        /*015c*/ 	.word	0xffffffff


	//   ....[32]....
        /*0160*/ 	.word	0xffffffff


	//   ....[33]....
        /*0164*/ 	.word	0xffffffff


	//   ....[34]....
        /*0168*/ 	.word	0xffffffff


	//   ....[35]....
        /*016c*/ 	.word	0xffffffff


	//   ....[36]....
        /*0170*/ 	.word	0xffffffff


	//   ....[37]....
        /*0174*/ 	.word	0xffffffff


	//   ....[38]....
        /*0178*/ 	.word	0xffffffff


	//   ....[39]....
        /*017c*/ 	.word	0xffffffff


	//   ....[40]....
        /*0180*/ 	.word	0xffffffff


	//   ....[41]....
        /*0184*/ 	.word	0xffffffff


	//   ....[42]....
        /*0188*/ 	.word	0xffffffff


	//   ....[43]....
        /*018c*/ 	.word	0xffffffff


	//   ....[44]....
        /*0190*/ 	.word	0xffffffff


	//   ....[45]....
        /*0194*/ 	.word	0xffffffff


	//   ....[46]....
        /*0198*/ 	.word	0xffffffff


	//   ....[47]....
        /*019c*/ 	.word	0xffffffff


	//   ....[48]....
        /*01a0*/ 	.word	0xffffffff


	//   ....[49]....
        /*01a4*/ 	.word	0xffffffff


	//   ....[50]....
        /*01a8*/ 	.word	0xffffffff


	//   ....[51]....
        /*01ac*/ 	.word	0xffffffff


	//   ....[52]....
        /*01b0*/ 	.word	0xffffffff


	//   ....[53]....
        /*01b4*/ 	.word	0xffffffff


	//   ....[54]....
        /*01b8*/ 	.word	0xffffffff


	//   ....[55]....
        /*01bc*/ 	.word	0xffffffff


	//   ....[56]....
        /*01c0*/ 	.word	0xffffffff


	//   ....[57]....
        /*01c4*/ 	.word	0xffffffff


	//   ....[58]....
        /*01c8*/ 	.word	0xffffffff


	//   ....[59]....
        /*01cc*/ 	.word	0xffffffff


	//   ....[60]....
        /*01d0*/ 	.word	0xffffffff


	//   ....[61]....
        /*01d4*/ 	.word	0xffffffff


	//   ....[62]....
        /*01d8*/ 	.word	0xffffffff


	//   ....[63]....
        /*01dc*/ 	.word	0xffffffff


	//   ....[64]....
        /*01e0*/ 	.word	0xffffffff


	//   ....[65]....
        /*01e4*/ 	.word	0xffffffff


	//   ....[66]....
        /*01e8*/ 	.word	0xffffffff


	//   ....[67]....
        /*01ec*/ 	.word	0xffffffff


	//   ....[68]....
        /*01f0*/ 	.word	0xffffffff


	//   ....[69]....
        /*01f4*/ 	.word	0xffffffff


	//   ....[70]....
        /*01f8*/ 	.word	0xffffffff


	//   ....[71]....
        /*01fc*/ 	.word	0xffffffff


	//   ....[72]....
        /*0200*/ 	.word	0xffffffff


	//   ....[73]....
        /*0204*/ 	.word	0xffffffff


	//   ....[74]....
        /*0208*/ 	.word	0xffffffff


	//   ....[75]....
        /*020c*/ 	.word	0xffffffff


	//   ....[76]....
        /*0210*/ 	.word	0xffffffff


	//   ....[77]....
        /*0214*/ 	.word	0xffffffff


	//   ....[78]....
        /*0218*/ 	.word	0xffffffff


	//   ....[79]....
        /*021c*/ 	.word	0xffffffff


	//   ....[80]....
        /*0220*/ 	.word	0xffffffff


	//   ....[81]....
        /*0224*/ 	.word	0xffffffff


	//   ....[82]....
        /*0228*/ 	.word	0xffffffff


	//   ....[83]....
        /*022c*/ 	.word	0xffffffff


	//   ....[84]....
        /*0230*/ 	.word	0xffffffff


	//   ....[85]....
        /*0234*/ 	.word	0xffffffff


	//   ....[86]....
        /*0238*/ 	.word	0xffffffff


	//   ....[87]....
        /*023c*/ 	.word	0xffffffff


	//   ....[88]....
        /*0240*/ 	.word	0xffffffff


	//   ....[89]....
        /*0244*/ 	.word	0xffffffff


	//   ....[90]....
        /*0248*/ 	.word	0xffffffff


	//   ....[91]....
        /*024c*/ 	.word	0xffffffff


	//   ....[92]....
        /*0250*/ 	.word	0xffffffff


	//   ....[93]....
        /*0254*/ 	.word	0xffffffff


	//   ....[94]....
        /*0258*/ 	.word	0xffffffff


	//   ....[95]....
        /*025c*/ 	.word	0xffffffff


	//   ....[96]....
        /*0260*/ 	.word	0xffffffff


	//   ....[97]....
        /*0264*/ 	.word	0xffffffff


	//   ....[98]....
        /*0268*/ 	.word	0xffffffff


	//   ....[99]....
        /*026c*/ 	.word	0xffffffff


	//   ....[100]....
        /*0270*/ 	.word	0xffffffff


	//   ....[101]....
        /*0274*/ 	.word	0xffffffff


	//   ....[102]....
        /*0278*/ 	.word	0xffffffff


	//   ....[103]....
        /*027c*/ 	.word	0xffffffff


	//   ....[104]....
        /*0280*/ 	.word	0xffffffff


	//   ....[105]....
        /*0284*/ 	.word	0xffffffff


	//   ....[106]....
        /*0288*/ 	.word	0xffffffff


	//   ....[107]....
        /*028c*/ 	.word	0xffffffff


	//   ....[108]....
        /*0290*/ 	.word	0xffffffff


	//   ....[109]....
        /*0294*/ 	.word	0xffffffff


	//   ....[110]....
        /*0298*/ 	.word	0xffffffff


	//   ....[111]....
        /*029c*/ 	.word	0xffffffff


	//   ....[112]....
        /*02a0*/ 	.word	0xffffffff


	//   ....[113]....
        /*02a4*/ 	.word	0xffffffff


	//   ....[114]....
        /*02a8*/ 	.word	0xffffffff


	//   ....[115]....
        /*02ac*/ 	.word	0xffffffff


	//   ....[116]....
        /*02b0*/ 	.word	0xffffffff


	//   ....[117]....
        /*02b4*/ 	.word	0xffffffff


	//   ....[118]....
        /*02b8*/ 	.word	0xffffffff


	//   ....[119]....
        /*02bc*/ 	.word	0xffffffff


	//   ....[120]....
        /*02c0*/ 	.word	0xffffffff


	//   ....[121]....
        /*02c4*/ 	.word	0xffffffff


	//   ....[122]....
        /*02c8*/ 	.word	0xffffffff


	//   ....[123]....
        /*02cc*/ 	.word	0xffffffff


	//   ....[124]....
        /*02d0*/ 	.word	0xffffffff


	//   ....[125]....
        /*02d4*/ 	.word	0x0500000f


	//   ....[126]....
        /*02d8*/ 	.word	0x0500000f


	//   ....[127]....
        /*02dc*/ 	.word	0x0500000f


	//   ....[128]....
        /*02e0*/ 	.word	0x0500000f


	//   ....[129]....
        /*02e4*/ 	.word	0x0500000f


	//   ....[130]....
        /*02e8*/ 	.word	0x0500000f


	//   ....[131]....
        /*02ec*/ 	.word	0x0500000f


	//   ....[132]....
        /*02f0*/ 	.word	0x0500000f


	//   ....[133]....
        /*02f4*/ 	.word	0x0500000f


	//   ....[134]....
        /*02f8*/ 	.word	0x0500000f


	//   ....[135]....
        /*02fc*/ 	.word	0x0500000f


	//   ....[136]....
        /*0300*/ 	.word	0x0500000f


	//   ....[137]....
        /*0304*/ 	.word	0x0500000f


	//   ....[138]....
        /*0308*/ 	.word	0x0500000f


	//   ....[139]....
        /*030c*/ 	.word	0x0500000f


	//   ....[140]....
        /*0310*/ 	.word	0x0500000f


	//   ....[141]....
        /*0314*/ 	.word	0x0500000f


	//----- nvinfo : EIATTR_COOP_GROUP_INSTR_OFFSETS
	.align		4
.L_955:
        /*0318*/ 	.byte	0x04, 0x28
        /*031a*/ 	.short	(.L_957 - .L_956)


	//   ....[0]....
.L_956:
        /*031c*/ 	.word	0x00000070


	//   ....[1]....
        /*0320*/ 	.word	0x00000140


	//   ....[2]....
        /*0324*/ 	.word	0x00000190


	//   ....[3]....
        /*0328*/ 	.word	0x000003c0


	//   ....[4]....
        /*032c*/ 	.word	0x00000520


	//   ....[5]....
        /*0330*/ 	.word	0x00000640


	//   ....[6]....
        /*0334*/ 	.word	0x000007a0


	//   ....[7]....
        /*0338*/ 	.word	0x000015d0


	//   ....[8]....
        /*033c*/ 	.word	0x000021f0


	//   ....[9]....
        /*0340*/ 	.word	0x000035b0


	//   ....[10]....
        /*0344*/ 	.word	0x000048a0


	//   ....[11]....
        /*0348*/ 	.word	0x00004dc0


	//   ....[12]....
        /*034c*/ 	.word	0x000056c0


	//   ....[13]....
        /*0350*/ 	.word	0x00005710


	//   ....[14]....
        /*0354*/ 	.word	0x00007ee0


	//   ....[15]....
        /*0358*/ 	.word	0x00009380


	//   ....[16]....
        /*035c*/ 	.word	0x00009d00


	//   ....[17]....
        /*0360*/ 	.word	0x00009e10


	//   ....[18]....
        /*0364*/ 	.word	0x0000abf0


	//   ....[19]....
        /*0368*/ 	.word	0x0000ac70


	//   ....[20]....
        /*036c*/ 	.word	0x0000dcf0


	//   ....[21]....
        /*0370*/ 	.word	0x0000de20


	//   ....[22]....
        /*0374*/ 	.word	0x0000de30


	//   ....[23]....
        /*0378*/ 	.word	0x0000dfc0


	//   ....[24]....
        /*037c*/ 	.word	0x00010ba0


	//   ....[25]....
        /*0380*/ 	.word	0x000113e0


	//   ....[26]....
        /*0384*/ 	.word	0x000129a0


	//   ....[27]....
        /*0388*/ 	.word	0x00012ab0


	//   ....[28]....
        /*038c*/ 	.word	0x00013890


	//   ....[29]....
        /*0390*/ 	.word	0x00013900


	//   ....[30]....
        /*0394*/ 	.word	0x00015330


	//   ....[31]....
        /*0398*/ 	.word	0x00015340


	//   ....[32]....
        /*039c*/ 	.word	0x000153c0


	//   ....[33]....
        /*03a0*/ 	.word	0x000153d0


	//   ....[34]....
        /*03a4*/ 	.word	0x000162d0


	//   ....[35]....
        /*03a8*/ 	.word	0x000162e0


	//   ....[36]....
        /*03ac*/ 	.word	0x000162f0


	//   ....[37]....
        /*03b0*/ 	.word	0x00016310


	//   ....[38]....
        /*03b4*/ 	.word	0x00016320


	//   ....[39]....
        /*03b8*/ 	.word	0x00016330


	//   ....[40]....
        /*03bc*/ 	.word	0x00016340


	//   ....[41]....
        /*03c0*/ 	.word	0x00016350


	//   ....[42]....
        /*03c4*/ 	.word	0x00016360


	//   ....[43]....
        /*03c8*/ 	.word	0x00016370


	//   ....[44]....
        /*03cc*/ 	.word	0x00016380


	//   ....[45]....
        /*03d0*/ 	.word	0x00016390


	//   ....[46]....
        /*03d4*/ 	.word	0x000163a0


	//   ....[47]....
        /*03d8*/ 	.word	0x000163b0


	//   ....[48]....
        /*03dc*/ 	.word	0x000163c0


	//   ....[49]....
        /*03e0*/ 	.word	0x000163d0


	//   ....[50]....
        /*03e4*/ 	.word	0x000163f0


	//   ....[51]....
        /*03e8*/ 	.word	0x00016400


	//   ....[52]....
        /*03ec*/ 	.word	0x00016410


	//   ....[53]....
        /*03f0*/ 	.word	0x00016420


	//   ....[54]....
        /*03f4*/ 	.word	0x00016430


	//   ....[55]....
        /*03f8*/ 	.word	0x00016440


	//   ....[56]....
        /*03fc*/ 	.word	0x00016450


	//   ....[57]....
        /*0400*/ 	.word	0x00016470


	//   ....[58]....
        /*0404*/ 	.word	0x00016480


	//   ....[59]....
        /*0408*/ 	.word	0x00016490


	//   ....[60]....
        /*040c*/ 	.word	0x000164a0


	//   ....[61]....
        /*0410*/ 	.word	0x000164b0


	//   ....[62]....
        /*0414*/ 	.word	0x000164c0


	//   ....[63]....
        /*0418*/ 	.word	0x000164d0


	//   ....[64]....
        /*041c*/ 	.word	0x000164e0


	//   ....[65]....
        /*0420*/ 	.word	0x00016500


	//   ....[66]....
        /*0424*/ 	.word	0x00016510


	//   ....[67]....
        /*0428*/ 	.word	0x00016520


	//   ....[68]....
        /*042c*/ 	.word	0x00016530


	//   ....[69]....
        /*0430*/ 	.word	0x00016540


	//   ....[70]....
        /*0434*/ 	.word	0x00016550


	//   ....[71]....
        /*0438*/ 	.word	0x00016560


	//   ....[72]....
        /*043c*/ 	.word	0x00016570


	//   ....[73]....
        /*0440*/ 	.word	0x00016580


	//   ....[74]....
        /*0444*/ 	.word	0x00016590


	//   ....[75]....
        /*0448*/ 	.word	0x000165a0


	//   ....[76]....
        /*044c*/ 	.word	0x000165b0


	//   ....[77]....
        /*0450*/ 	.word	0x000165c0


	//   ....[78]....
        /*0454*/ 	.word	0x000165d0


	//   ....[79]....
        /*0458*/ 	.word	0x000165e0


	//   ....[80]....
        /*045c*/ 	.word	0x000165f0


	//   ....[81]....
        /*0460*/ 	.word	0x00016610


	//   ....[82]....
        /*0464*/ 	.word	0x00016640


	//   ....[83]....
        /*0468*/ 	.word	0x00016670


	//   ....[84]....
        /*046c*/ 	.word	0x000166a0


	//   ....[85]....
        /*0470*/ 	.word	0x000166d0


	//   ....[86]....
        /*0474*/ 	.word	0x00016700


	//   ....[87]....
        /*0478*/ 	.word	0x00016730


	//   ....[88]....
        /*047c*/ 	.word	0x00016760


	//   ....[89]....
        /*0480*/ 	.word	0x00016790


	//   ....[90]....
        /*0484*/ 	.word	0x000167b0


	//   ....[91]....
        /*0488*/ 	.word	0x000167c0


	//   ....[92]....
        /*048c*/ 	.word	0x000167d0


	//   ....[93]....
        /*0490*/ 	.word	0x000167e0


	//   ....[94]....
        /*0494*/ 	.word	0x000167f0


	//   ....[95]....
        /*0498*/ 	.word	0x00016800


	//   ....[96]....
        /*049c*/ 	.word	0x00016810


	//   ....[97]....
        /*04a0*/ 	.word	0x00016820


	//   ....[98]....
        /*04a4*/ 	.word	0x00016c40


	//   ....[99]....
        /*04a8*/ 	.word	0x00016c90


	//   ....[100]....
        /*04ac*/ 	.word	0x00016cd0


	//   ....[101]....
        /*04b0*/ 	.word	0x00016d10


	//   ....[102]....
        /*04b4*/ 	.word	0x00016d40


	//   ....[103]....
        /*04b8*/ 	.word	0x00016d70


	//   ....[104]....
        /*04bc*/ 	.word	0x00017450


	//   ....[105]....
        /*04c0*/ 	.word	0x00017480


	//   ....[106]....
        /*04c4*/ 	.word	0x00017fd0


	//   ....[107]....
        /*04c8*/ 	.word	0x000191b0


	//   ....[108]....
        /*04cc*/ 	.word	0x00019b30


	//   ....[109]....
        /*04d0*/ 	.word	0x00019b70


	//   ....[110]....
        /*04d4*/ 	.word	0x00019ba0


	//   ....[111]....
        /*04d8*/ 	.word	0x00019c40


	//   ....[112]....
        /*04dc*/ 	.word	0x00019c60


	//   ....[113]....
        /*04e0*/ 	.word	0x00019cf0


	//   ....[114]....
        /*04e4*/ 	.word	0x00019d10


	//   ....[115]....
        /*04e8*/ 	.word	0x00019da0


	//   ....[116]....
        /*04ec*/ 	.word	0x00019dc0


	//   ....[117]....
        /*04f0*/ 	.word	0x00019e50


	//   ....[118]....
        /*04f4*/ 	.word	0x00019e70


	//   ....[119]....
        /*04f8*/ 	.word	0x00019f00


	//   ....[120]....
        /*04fc*/ 	.word	0x00019f20


	//   ....[121]....
        /*0500*/ 	.word	0x00019fa0


	//   ....[122]....
        /*0504*/ 	.word	0x00019fc0


	//   ....[123]....
        /*0508*/ 	.word	0x00019fd0


	//   ....[124]....
        /*050c*/ 	.word	0x0001bb20


	//   ....[125]....
        /*0510*/ 	.word	0x0001c190


	//   ....[126]....
        /*0514*/ 	.word	0x0001c370


	//   ....[127]....
        /*0518*/ 	.word	0x0001c3c0


	//   ....[128]....
        /*051c*/ 	.word	0x0001c460


	//   ....[129]....
        /*0520*/ 	.word	0x0001c560


	//   ....[130]....
        /*0524*/ 	.word	0x0001c5d0


	//   ....[131]....
        /*0528*/ 	.word	0x0001c6d0


	//   ....[132]....
        /*052c*/ 	.word	0x0001c740


	//   ....[133]....
        /*0530*/ 	.word	0x0001c840


	//   ....[134]....
        /*0534*/ 	.word	0x0001c8b0


	//   ....[135]....
        /*0538*/ 	.word	0x0001c9b0


	//   ....[136]....
        /*053c*/ 	.word	0x0001ca20


	//   ....[137]....
        /*0540*/ 	.word	0x0001cb10


	//   ....[138]....
        /*0544*/ 	.word	0x0001cb80


	//   ....[139]....
        /*0548*/ 	.word	0x0001cc60


	//   ....[140]....
        /*054c*/ 	.word	0x0001ccf0


	//   ....[141]....
        /*0550*/ 	.word	0x0001cdd0


	//----- nvinfo : EIATTR_REG_RECONFIG
	.align		4
.L_957:
        /*0554*/ 	.byte	0x01, 0x54
	.zero		2


	//----- nvinfo : EIATTR_SYSCALL_OFFSETS
	.align		4
        /*0558*/ 	.byte	0x04, 0x46
        /*055a*/ 	.short	(.L_959 - .L_958)


	//   ....[0]....
.L_958:
        /*055c*/ 	.word	0x00001790


	//   ....[1]....
        /*0560*/ 	.word	0x00018b20


	//   ....[2]....
        /*0564*/ 	.word	0x00018c60


	//   ....[3]....
        /*0568*/ 	.word	0x00018da0


	//   ....[4]....
        /*056c*/ 	.word	0x00018ec0


	//   ....[5]....
        /*0570*/ 	.word	0x000197f0


	//----- nvinfo : EIATTR_MBARRIER_INSTR_OFFSETS
	.align		4
.L_959:
        /*0574*/ 	.byte	0x04, 0x39
        /*0576*/ 	.short	(.L_961 - .L_960)


	//   ....[0]....
.L_960:
        /*0578*/ 	.word	0x00000270
        /*057c*/ 	.word	0x000000ff
        /*0580*/ 	.word	0x00028800
        /*0584*/ 	.short	0x0100
        /*0586*/ 	.byte	0x08
	.zero		1


	//   ....[1]....
        /*0588*/ 	.word	0x00000280
        /*058c*/ 	.word	0x000000ff
        /*0590*/ 	.word	0x00028820
        /*0594*/ 	.short	0x0100
        /*0596*/ 	.byte	0x08
	.zero		1


	//   ....[2]....
        /*0598*/ 	.word	0x00000370
        /*059c*/ 	.word	0x000000ff
        /*05a0*/ 	.word	0x00028830
        /*05a4*/ 	.short	0x0100
        /*05a6*/ 	.byte	0x08
	.zero		1


	//   ....[3]....
        /*05a8*/ 	.word	0x00000380
        /*05ac*/ 	.word	0x000000ff
        /*05b0*/ 	.word	0x00028840
        /*05b4*/ 	.short	0x0100
        /*05b6*/ 	.byte	0x08
	.zero		1


	//   ....[4]....
        /*05b8*/ 	.word	0x00000390
        /*05bc*/ 	.word	0x000000ff
        /*05c0*/ 	.word	0x00028838
        /*05c4*/ 	.short	0x0100
        /*05c6*/ 	.byte	0x08
	.zero		1


	//   ....[5]....
        /*05c8*/ 	.word	0x000003a0
        /*05cc*/ 	.word	0x000000ff
        /*05d0*/ 	.word	0x00028848
        /*05d4*/ 	.short	0x0100
        /*05d6*/ 	.byte	0x08
	.zero		1


	//   ....[6]....
        /*05d8*/ 	.word	0x000004d0
        /*05dc*/ 	.word	0x000000ff
        /*05e0*/ 	.word	0x00028850
        /*05e4*/ 	.short	0x0100
        /*05e6*/ 	.byte	0x08
	.zero		1


	//   ....[7]....
        /*05e8*/ 	.word	0x000004e0
        /*05ec*/ 	.word	0x000000ff
        /*05f0*/ 	.word	0x00028860
        /*05f4*/ 	.short	0x0100
        /*05f6*/ 	.byte	0x08
	.zero		1


	//   ....[8]....
        /*05f8*/ 	.word	0x000004f0
        /*05fc*/ 	.word	0x000000ff
        /*0600*/ 	.word	0x00028858
        /*0604*/ 	.short	0x0100
        /*0606*/ 	.byte	0x08
	.zero		1


	//   ....[9]....
        /*0608*/ 	.word	0x00000500
        /*060c*/ 	.word	0x000000ff
        /*0610*/ 	.word	0x00028868
        /*0614*/ 	.short	0x0100
        /*0616*/ 	.byte	0x08
	.zero		1


	//   ....[10]....
        /*0618*/ 	.word	0x000005f0
        /*061c*/ 	.word	0x000000ff
        /*0620*/ 	.word	0x00028870
        /*0624*/ 	.short	0x0100
        /*0626*/ 	.byte	0x06
	.zero		1


	//   ....[11]....
        /*0628*/ 	.word	0x00000600
        /*062c*/ 	.word	0x000000ff
        /*0630*/ 	.word	0x00028880
        /*0634*/ 	.short	0x0100
        /*0636*/ 	.byte	0x06
	.zero		1


	//   ....[12]....
        /*0638*/ 	.word	0x00000610
        /*063c*/ 	.word	0x000000ff
        /*0640*/ 	.word	0x00028878
        /*0644*/ 	.short	0x0100
        /*0646*/ 	.byte	0x06
	.zero		1


	//   ....[13]....
        /*0648*/ 	.word	0x00000620
        /*064c*/ 	.word	0x000000ff
        /*0650*/ 	.word	0x00028888
        /*0654*/ 	.short	0x0100
        /*0656*/ 	.byte	0x06
	.zero		1


	//   ....[14]....
        /*0658*/ 	.word	0x00000750
        /*065c*/ 	.word	0x000000ff
        /*0660*/ 	.word	0x00028890
        /*0664*/ 	.short	0x0100
        /*0666*/ 	.byte	0x08
	.zero		1


	//   ....[15]....
        /*0668*/ 	.word	0x00000760
        /*066c*/ 	.word	0x000000ff
        /*0670*/ 	.word	0x000288a0
        /*0674*/ 	.short	0x0100
        /*0676*/ 	.byte	0x08
	.zero		1


	//   ....[16]....
        /*0678*/ 	.word	0x00000770
        /*067c*/ 	.word	0x000000ff
        /*0680*/ 	.word	0x00028898
        /*0684*/ 	.short	0x0100
        /*0686*/ 	.byte	0x08
	.zero		1


	//   ....[17]....
        /*0688*/ 	.word	0x00000780
        /*068c*/ 	.word	0x000000ff
        /*0690*/ 	.word	0x000288a8
        /*0694*/ 	.short	0x0100
        /*0696*/ 	.byte	0x08
	.zero		1


	//   ....[18]....
        /*0698*/ 	.word	0x000008b0
        /*069c*/ 	.word	0x000000ff
        /*06a0*/ 	.word	0x000288b0
        /*06a4*/ 	.short	0x0100
        /*06a6*/ 	.byte	0x08
	.zero		1


	//   ....[19]....
        /*06a8*/ 	.word	0x000008c0
        /*06ac*/ 	.word	0x000000ff
        /*06b0*/ 	.word	0x000288c0
        /*06b4*/ 	.short	0x0100
        /*06b6*/ 	.byte	0x08
	.zero		1


	//   ....[20]....
        /*06b8*/ 	.word	0x000008d0
        /*06bc*/ 	.word	0x000000ff
        /*06c0*/ 	.word	0x000288b8
        /*06c4*/ 	.short	0x0100
        /*06c6*/ 	.byte	0x08
	.zero		1


	//   ....[21]....
        /*06c8*/ 	.word	0x000008e0
        /*06cc*/ 	.word	0x000000ff
        /*06d0*/ 	.word	0x000288c8
        /*06d4*/ 	.short	0x0100
        /*06d6*/ 	.byte	0x08
	.zero		1


	//   ....[22]....
        /*06d8*/ 	.word	0x00001a60
        /*06dc*/ 	.word	0x000000ff
        /*06e0*/ 	.word	0x00028800
        /*06e4*/ 	.short	0x010a
        /*06e6*/ 	.byte	0x2c
	.zero		1


	//   ....[23]....
        /*06e8*/ 	.word	0x00001af0
        /*06ec*/ 	.word	0x000000ff
        /*06f0*/ 	.word	0x00028830
        /*06f4*/ 	.short	0x010a
        /*06f6*/ 	.byte	0x2c
	.zero		1


	//   ....[24]....
        /*06f8*/ 	.word	0x00001b80
        /*06fc*/ 	.word	0x000000ff
        /*0700*/ 	.word	0x00028830
        /*0704*/ 	.short	0x010a
        /*0706*/ 	.byte	0x2c
	.zero		1


	//   ....[25]....
        /*0708*/ 	.word	0x000023f0
        /*070c*/ 	.word	0x0000004c
        /*0710*/ 	.word	0x00000000
        /*0714*/ 	.short	0x0101
        /*0716*/ 	.byte	0x3f
	.zero		1


	//   ....[26]....
        /*0718*/ 	.word	0x00006e60
        /*071c*/ 	.word	0x000000ff
        /*0720*/ 	.word	0x00028830
        /*0724*/ 	.short	0x010a
        /*0726*/ 	.byte	0x08
	.zero		1


	//   ....[27]....
        /*0728*/ 	.word	0x00006ea0
        /*072c*/ 	.word	0x000000ff
        /*0730*/ 	.word	0x00028830
        /*0734*/ 	.short	0x010a
        /*0736*/ 	.byte	0x08
	.zero		1


	//   ....[28]....
        /*0738*/ 	.word	0x000070a0
        /*073c*/ 	.word	0x000000ff
        /*0740*/ 	.word	0x00028850
        /*0744*/ 	.short	0x010a
        /*0746*/ 	.byte	0x08
	.zero		1


	//   ....[29]....
        /*0748*/ 	.word	0x000070e0
        /*074c*/ 	.word	0x000000ff
        /*0750*/ 	.word	0x00028850
        /*0754*/ 	.short	0x010a
        /*0756*/ 	.byte	0x08
	.zero		1


	//   ....[30]....
        /*0758*/ 	.word	0x00008060
        /*075c*/ 	.word	0x0000002d
        /*0760*/ 	.word	0x00000000
        /*0764*/ 	.short	0x0101
        /*0766*/ 	.byte	0x3f
	.zero		1


	//   ....[31]....
        /*0768*/ 	.word	0x0000bc00
        /*076c*/ 	.word	0x000000ff
        /*0770*/ 	.word	0x00000000
        /*0774*/ 	.short	0x0101
        /*0776*/ 	.byte	0x09
	.zero		1


	//   ....[32]....
        /*0778*/ 	.word	0x0000c680
        /*077c*/ 	.word	0x000000ff
        /*0780*/ 	.word	0x00028830
        /*0784*/ 	.short	0x010a
        /*0786*/ 	.byte	0x08
	.zero		1


	//   ....[33]....
        /*0788*/ 	.word	0x0000c6c0
        /*078c*/ 	.word	0x000000ff
        /*0790*/ 	.word	0x00028830
        /*0794*/ 	.short	0x010a
        /*0796*/ 	.byte	0x08
	.zero		1


	//   ....[34]....
        /*0798*/ 	.word	0x0000c960
        /*079c*/ 	.word	0x000000ff
        /*07a0*/ 	.word	0x00028850
        /*07a4*/ 	.short	0x010a
        /*07a6*/ 	.byte	0x08
	.zero		1


	//   ....[35]....
        /*07a8*/ 	.word	0x0000c9a0
        /*07ac*/ 	.word	0x000000ff
        /*07b0*/ 	.word	0x00028850
        /*07b4*/ 	.short	0x010a
        /*07b6*/ 	.byte	0x08
	.zero		1


	//   ....[36]....
        /*07b8*/ 	.word	0x0000efe0
        /*07bc*/ 	.word	0x00000004
        /*07c0*/ 	.word	0x00000000
        /*07c4*/ 	.short	0x0101
        /*07c6*/ 	.byte	0x3f
	.zero		1


	//   ....[37]....
        /*07c8*/ 	.word	0x0000f2d0
        /*07cc*/ 	.word	0x000000ff
        /*07d0*/ 	.word	0x00000000
        /*07d4*/ 	.short	0x0101
        /*07d6*/ 	.byte	0x09
	.zero		1


	//   ....[38]....
        /*07d8*/ 	.word	0x0000fb00
        /*07dc*/ 	.word	0x000000ff
        /*07e0*/ 	.word	0x00028830
        /*07e4*/ 	.short	0x010a
        /*07e6*/ 	.byte	0x08
	.zero		1


	//   ....[39]....
        /*07e8*/ 	.word	0x0000fb40
        /*07ec*/ 	.word	0x000000ff
        /*07f0*/ 	.word	0x00028830
        /*07f4*/ 	.short	0x010a
        /*07f6*/ 	.byte	0x08
	.zero		1


	//   ....[40]....
        /*07f8*/ 	.word	0x0000fd60
        /*07fc*/ 	.word	0x000000ff
        /*0800*/ 	.word	0x00028850
        /*0804*/ 	.short	0x010a
        /*0806*/ 	.byte	0x08
	.zero		1


	//   ....[41]....
        /*0808*/ 	.word	0x0000fda0
        /*080c*/ 	.word	0x000000ff
        /*0810*/ 	.word	0x00028850
        /*0814*/ 	.short	0x010a
        /*0816*/ 	.byte	0x08
	.zero		1


	//   ....[42]....
        /*0818*/ 	.word	0x00010d40
        /*081c*/ 	.word	0x00000063
        /*0820*/ 	.word	0x00000000
        /*0824*/ 	.short	0x0101
        /*0826*/ 	.byte	0x3f
	.zero		1


	//   ....[43]....
        /*0828*/ 	.word	0x000148a0
        /*082c*/ 	.word	0x000000ff
        /*0830*/ 	.word	0x00000000
        /*0834*/ 	.short	0x0101
        /*0836*/ 	.byte	0x09
	.zero		1


	//   ....[44]....
        /*0838*/ 	.word	0x00014f90
        /*083c*/ 	.word	0x000000ff
        /*0840*/ 	.word	0x00028850
        /*0844*/ 	.short	0x010a
        /*0846*/ 	.byte	0x09
	.zero		1


	//   ....[45]....
        /*0848*/ 	.word	0x00014fd0
        /*084c*/ 	.word	0x000000ff
        /*0850*/ 	.word	0x00028850
        /*0854*/ 	.short	0x010a
        /*0856*/ 	.byte	0x09
	.zero		1


	//   ....[46]....
        /*0858*/ 	.word	0x000156b0
        /*085c*/ 	.word	0x000000ff
        /*0860*/ 	.word	0x00000000
        /*0864*/ 	.short	0x0101
        /*0866*/ 	.byte	0x04
	.zero		1


	//   ....[47]....
        /*0868*/ 	.word	0x00016d60
        /*086c*/ 	.word	0x000000ff
        /*0870*/ 	.word	0x00000000
        /*0874*/ 	.short	0x0101
        /*0876*/ 	.byte	0x04
	.zero		1


	//   ....[48]....
        /*0878*/ 	.word	0x000193c0
        /*087c*/ 	.word	0x000000ff
        /*0880*/ 	.word	0x00028880
        /*0884*/ 	.short	0x010a
        /*0886*/ 	.byte	0x27
	.zero		1


	//   ....[49]....
        /*0888*/ 	.word	0x00019520
        /*088c*/ 	.word	0x000000ff
        /*0890*/ 	.word	0x00028840
        /*0894*/ 	.short	0x010a
        /*0896*/ 	.byte	0x27
	.zero		1


	//   ....[50]....
        /*0898*/ 	.word	0x0001a0f0
        /*089c*/ 	.word	0x000000ff
        /*08a0*/ 	.word	0x00028800
        /*08a4*/ 	.short	0x0107
        /*08a6*/ 	.byte	0x27
	.zero		1


	//   ....[51]....
        /*08a8*/ 	.word	0x0001a130
        /*08ac*/ 	.word	0x000000ff
        /*08b0*/ 	.word	0x00028800
        /*08b4*/ 	.short	0x0101
        /*08b6*/ 	.byte	0x27
	.zero		1


	//   ....[52]....
        /*08b8*/ 	.word	0x0001a160
        /*08bc*/ 	.word	0x000000ff
        /*08c0*/ 	.word	0x00028820
        /*08c4*/ 	.short	0x010a
        /*08c6*/ 	.byte	0x27
	.zero		1


	//   ....[53]....
        /*08c8*/ 	.word	0x0001a470
        /*08cc*/ 	.word	0x00000004
        /*08d0*/ 	.word	0x00028880
        /*08d4*/ 	.short	0x010a
        /*08d6*/ 	.byte	0x3f
	.zero		1


	//   ....[54]....
        /*08d8*/ 	.word	0x0001a6b0
        /*08dc*/ 	.word	0x00000004
        /*08e0*/ 	.word	0x00028840
        /*08e4*/ 	.short	0x010a
        /*08e6*/ 	.byte	0x3f
	.zero		1


	//   ....[55]....
        /*08e8*/ 	.word	0x0001a970
        /*08ec*/ 	.word	0x00000014
        /*08f0*/ 	.word	0x00028870
        /*08f4*/ 	.short	0x010a
        /*08f6*/ 	.byte	0x3f
	.zero		1


	//   ....[56]....
        /*08f8*/ 	.word	0x0001a9e0
        /*08fc*/ 	.word	0x00000014
        /*0900*/ 	.word	0x00028860
        /*0904*/ 	.short	0x010a
        /*0906*/ 	.byte	0x3f
	.zero		1


	//   ....[57]....
        /*0908*/ 	.word	0x0001b150
        /*090c*/ 	.word	0x00000014
        /*0910*/ 	.word	0x00028850
        /*0914*/ 	.short	0x0101
        /*0916*/ 	.byte	0x3f
	.zero		1


	//   ....[58]....
        /*0918*/ 	.word	0x0001b1d0
        /*091c*/ 	.word	0x00000014
        /*0920*/ 	.word	0x00000000
        /*0924*/ 	.short	0x0101
        /*0926*/ 	.byte	0x3f
	.zero		1


	//   ....[59]....
        /*0928*/ 	.word	0x0001b2d0
        /*092c*/ 	.word	0x00000011
        /*0930*/ 	.word	0x00028870
        /*0934*/ 	.short	0x010a
        /*0936*/ 	.byte	0x3f
	.zero		1


	//   ....[60]....
        /*0938*/ 	.word	0x0001b390
        /*093c*/ 	.word	0x00000011
        /*0940*/ 	.word	0x00028860
        /*0944*/ 	.short	0x010a
        /*0946*/ 	.byte	0x3f
	.zero		1


	//   ....[61]....
        /*0948*/ 	.word	0x0001b9b0
        /*094c*/ 	.word	0x00000011
        /*0950*/ 	.word	0x00028850
        /*0954*/ 	.short	0x0101
        /*0956*/ 	.byte	0x3f
	.zero		1


	//   ....[62]....
        /*0958*/ 	.word	0x0001ba20
        /*095c*/ 	.word	0x00000000
        /*0960*/ 	.word	0x00000000
        /*0964*/ 	.short	0x0101
        /*0966*/ 	.byte	0x3f
	.zero		1


	//   ....[63]....
        /*0968*/ 	.word	0x0001bad0
        /*096c*/ 	.word	0x00000006
        /*0970*/ 	.word	0x00028820
        /*0974*/ 	.short	0x010a
        /*0976*/ 	.byte	0x3f
	.zero		1


	//   ....[64]....
        /*0978*/ 	.word	0x0001bc10
        /*097c*/ 	.word	0x00000007
        /*0980*/ 	.word	0x00000000
        /*0984*/ 	.short	0x010a
        /*0986*/ 	.byte	0x3f
	.zero		1


	//   ....[65]....
        /*0988*/ 	.word	0x0001bc80
        /*098c*/ 	.word	0x00000005
        /*0990*/ 	.word	0x00000000
        /*0994*/ 	.short	0x010a
        /*0996*/ 	.byte	0x3f
	.zero		1


	//   ....[66]....
        /*0998*/ 	.word	0x0001bcd0
        /*099c*/ 	.word	0x00000005
        /*09a0*/ 	.word	0x00028860
        /*09a4*/ 	.short	0x010a
        /*09a6*/ 	.byte	0x3f
	.zero		1


	//   ....[67]....
        /*09a8*/ 	.word	0x0001bd20
        /*09ac*/ 	.word	0x00000003
        /*09b0*/ 	.word	0x00028860
        /*09b4*/ 	.short	0x010a
        /*09b6*/ 	.byte	0x3f
	.zero		1


	//   ....[68]....
        /*09b8*/ 	.word	0x0001bd60
        /*09bc*/ 	.word	0x00000005
        /*09c0*/ 	.word	0x00028880
        /*09c4*/ 	.short	0x010a
        /*09c6*/ 	.byte	0x3f
	.zero		1


	//   ....[69]....
        /*09c8*/ 	.word	0x0001bd80
        /*09cc*/ 	.word	0x00000003
        /*09d0*/ 	.word	0x00028880
        /*09d4*/ 	.short	0x010a
        /*09d6*/ 	.byte	0x3f
	.zero		1


	//   ....[70]....
        /*09d8*/ 	.word	0x0001bdf0
        /*09dc*/ 	.word	0x00000003
        /*09e0*/ 	.word	0x00028800
        /*09e4*/ 	.short	0x010a
        /*09e6*/ 	.byte	0x3f
	.zero		1


	//   ....[71]....
        /*09e8*/ 	.word	0x0001be50
        /*09ec*/ 	.word	0x00000003
        /*09f0*/ 	.word	0x00028830
        /*09f4*/ 	.short	0x010a
        /*09f6*/ 	.byte	0x3f
	.zero		1


	//   ....[72]....
        /*09f8*/ 	.word	0x0001beb0
        /*09fc*/ 	.word	0x0000000d
        /*0a00*/ 	.word	0x00028830
        /*0a04*/ 	.short	0x010a
        /*0a06*/ 	.byte	0x3f
	.zero		1


	//   ....[73]....
        /*0a08*/ 	.word	0x0001bf10
        /*0a0c*/ 	.word	0x0000000d
        /*0a10*/ 	.word	0x00028850
        /*0a14*/ 	.short	0x010a
        /*0a16*/ 	.byte	0x3f
	.zero		1


	//   ....[74]....
        /*0a18*/ 	.word	0x0001bf70
        /*0a1c*/ 	.word	0x0000000b
        /*0a20*/ 	.word	0x00028830
        /*0a24*/ 	.short	0x010a
        /*0a26*/ 	.byte	0x3f
	.zero		1


	//   ....[75]....
        /*0a28*/ 	.word	0x0001bfd0
        /*0a2c*/ 	.word	0x0000000b
        /*0a30*/ 	.word	0x00028850
        /*0a34*/ 	.short	0x010a
        /*0a36*/ 	.byte	0x3f
	.zero		1


	//   ....[76]....
        /*0a38*/ 	.word	0x0001c030
        /*0a3c*/ 	.word	0x0000000b
        /*0a40*/ 	.word	0x00028830
        /*0a44*/ 	.short	0x010a
        /*0a46*/ 	.byte	0x3f
	.zero		1


	//   ....[77]....
        /*0a48*/ 	.word	0x0001c090
        /*0a4c*/ 	.word	0x0000000b
        /*0a50*/ 	.word	0x00028850
        /*0a54*/ 	.short	0x010a
        /*0a56*/ 	.byte	0x3f
	.zero		1


	//   ....[78]....
        /*0a58*/ 	.word	0x0001c0f0
        /*0a5c*/ 	.word	0x00000003
        /*0a60*/ 	.word	0x00028850
        /*0a64*/ 	.short	0x010a
        /*0a66*/ 	.byte	0x3f
	.zero		1


	//   ....[79]....
        /*0a68*/ 	.word	0x0001c250
        /*0a6c*/ 	.word	0x00000003
        /*0a70*/ 	.word	0x00028880
        /*0a74*/ 	.short	0x010a
        /*0a76*/ 	.byte	0x3f
	.zero		1


	//   ....[80]....
        /*0a78*/ 	.word	0x0001c2b0
        /*0a7c*/ 	.word	0x00000003
        /*0a80*/ 	.word	0x00028840
        /*0a84*/ 	.short	0x010a
        /*0a86*/ 	.byte	0x3f
	.zero		1


	//   ....[81]....
        /*0a88*/ 	.word	0x0001ce10
        /*0a8c*/ 	.word	0x00000002
        /*0a90*/ 	.word	0x00028820
        /*0a94*/ 	.short	0x010a
        /*0a96*/ 	.byte	0x3f
	.zero		1


	//   ....[82]....
        /*0a98*/ 	.word	0x0001ce60
        /*0a9c*/ 	.word	0x00000004
        /*0aa0*/ 	.word	0x00028880
        /*0aa4*/ 	.short	0x010a
        /*0aa6*/ 	.byte	0x3f
	.zero		1


	//   ....[83]....
        /*0aa8*/ 	.word	0x0001ceb0
        /*0aac*/ 	.word	0x00000004
        /*0ab0*/ 	.word	0x00028840
        /*0ab4*/ 	.short	0x010a
        /*0ab6*/ 	.byte	0x3f
	.zero		1


	//   ....[84]....
        /*0ab8*/ 	.word	0x0001cf00
        /*0abc*/ 	.word	0x00000014
        /*0ac0*/ 	.word	0x00028870
        /*0ac4*/ 	.short	0x010a
        /*0ac6*/ 	.byte	0x3f
	.zero		1


	//   ....[85]....
        /*0ac8*/ 	.word	0x0001cf50
        /*0acc*/ 	.word	0x00000014
        /*0ad0*/ 	.word	0x00028860
        /*0ad4*/ 	.short	0x010a
        /*0ad6*/ 	.byte	0x3f
	.zero		1


	//   ....[86]....
        /*0ad8*/ 	.word	0x0001cfa0
        /*0adc*/ 	.word	0x00000011
        /*0ae0*/ 	.word	0x00028870
        /*0ae4*/ 	.short	0x010a
        /*0ae6*/ 	.byte	0x3f
	.zero		1


	//   ....[87]....
        /*0ae8*/ 	.word	0x0001cff0
        /*0aec*/ 	.word	0x00000011
        /*0af0*/ 	.word	0x00028860
        /*0af4*/ 	.short	0x010a
        /*0af6*/ 	.byte	0x3f
	.zero		1


	//   ....[88]....
        /*0af8*/ 	.word	0x0001d040
        /*0afc*/ 	.word	0x00000006
        /*0b00*/ 	.word	0x00028820
        /*0b04*/ 	.short	0x010a
        /*0b06*/ 	.byte	0x3f
	.zero		1


	//   ....[89]....
        /*0b08*/ 	.word	0x0001d090
        /*0b0c*/ 	.word	0x00000007
        /*0b10*/ 	.word	0x00000000
        /*0b14*/ 	.short	0x010a
        /*0b16*/ 	.byte	0x3f
	.zero		1


	//   ....[90]....
        /*0b18*/ 	.word	0x0001d0e0
        /*0b1c*/ 	.word	0x00000005
        /*0b20*/ 	.word	0x00000000
        /*0b24*/ 	.short	0x010a
        /*0b26*/ 	.byte	0x3f
	.zero		1


	//   ....[91]....
        /*0b28*/ 	.word	0x0001d130
        /*0b2c*/ 	.word	0x00000005
        /*0b30*/ 	.word	0x00028860
        /*0b34*/ 	.short	0x010a
        /*0b36*/ 	.byte	0x3f
	.zero		1


	//   ....[92]....
        /*0b38*/ 	.word	0x0001d180
        /*0b3c*/ 	.word	0x00000003
        /*0b40*/ 	.word	0x00028860
        /*0b44*/ 	.short	0x010a
        /*0b46*/ 	.byte	0x3f
	.zero		1


	//   ....[93]....
        /*0b48*/ 	.word	0x0001d1d0
        /*0b4c*/ 	.word	0x00000005
        /*0b50*/ 	.word	0x00028880
        /*0b54*/ 	.short	0x010a
        /*0b56*/ 	.byte	0x3f
	.zero		1


	//----- nvinfo : EIATTR_NUM_MBARRIERS
	.align		4
.L_961:
        /*0b58*/ 	.byte	0x03, 0x38
        /*0b5a*/ 	.short	0x0016


	//----- nvinfo : EIATTR_EXIT_INSTR_OFFSETS
	.align		4
        /*0b5c*/ 	.byte	0x04, 0x1c
        /*0b5e*/ 	.short	(.L_963 - .L_962)


	//   ....[0]....
.L_962:
        /*0b60*/ 	.word	0x0001bdd0


	//----- nvinfo : EIATTR_MAX_THREADS
	.align		4
.L_963:
        /*0b64*/ 	.byte	0x04, 0x05
        /*0b66*/ 	.short	(.L_965 - .L_964)
.L_964:
        /*0b68*/ 	.word	0x00000180
        /*0b6c*/ 	.word	0x00000001
        /*0b70*/ 	.word	0x00000001


	//----- nvinfo : EIATTR_CRS_STACK_SIZE
	.align		4
.L_965:
        /*0b74*/ 	.byte	0x04, 0x1e
        /*0b76*/ 	.short	(.L_967 - .L_966)
.L_966:
        /*0b78*/ 	.word	0x00000000


	//----- nvinfo : EIATTR_CBANK_PARAM_SIZE
	.align		4
.L_967:
        /*0b7c*/ 	.byte	0x03, 0x19
        /*0b7e*/ 	.short	0x0a70


	//----- nvinfo : EIATTR_PARAM_CBANK
	.align		4
        /*0b80*/ 	.byte	0x04, 0x0a
        /*0b82*/ 	.short	(.L_969 - .L_968)
	.align		4
.L_968:
        /*0b84*/ 	.word	index@(.nv.constant0._ZN7cutlass13device_kernelIN5flash11enable_sm90INS1_16FlashAttnFwdSm90INS1_25CollectiveMainloopFwdSm90ILi2EN4cute5tupleIJNS5_1CILi1EEES8_S8_EEENS6_IJNS7_ILi128EEENS7_ILi192EEESA_EEELi128ENS_12float_e4m3_tEfNS_4arch4Sm90ELb0ELb1ELb1ELb0ELb0ELb0ELb0ELb1ELb1ELb1ELb1ELb0EEENS1_21CollectiveEpilogueFwdINS6_IJSA_SA_SB_EEES9_NS_10bfloat16_tESF_Li256ELb0ELb1ELb1ELb1EEENS1_19SingleTileSchedulerILb0ELb1ELb1ELi128EEEEEEEEEvNT_6ParamsE)
        /*0b88*/ 	.short	0x0210
        /*0b8a*/ 	.short	0x0a70


	//----- nvinfo : EIATTR_SW_WAR
	.align		4
.L_969:
        /*0b8c*/ 	.byte	0x04, 0x36
        /*0b8e*/ 	.short	(.L_971 - .L_970)
.L_970:
        /*0b90*/ 	.word	0x00000008
.L_971:


//--------------------- .nv.info._ZN7cutlass13device_kernelIN5flash11enable_sm90INS1_16FlashAttnFwdSm90INS1_25CollectiveMainloopFwdSm90ILi2EN4cute5tupleIJNS5_1CILi1EEES8_S8_EEENS6_IJNS7_ILi128EEENS7_ILi192EEESA_EEELi128ENS_12float_e4m3_tEfNS_4arch4Sm90ELb0ELb1ELb1ELb1ELb0ELb0ELb0ELb1ELb1ELb1ELb1ELb0EEENS1_21CollectiveEpilogueFwdINS6_IJSA_SA_SB_EEES9_NS_10bfloat16_tESF_Li256ELb1ELb1ELb1ELb1EEENS1_36VarlenDynamicPersistentTileSchedulerILi128ELi192ELi256ELi128ELb1ELb1ELb1ELb1ELb0ELb1EEEEEEEEEvNT_6ParamsE --------------------------
	.section	.nv.info._ZN7cutlass13device_kernelIN5flash11enable_sm90INS1_16FlashAttnFwdSm90INS1_25CollectiveMainloopFwdSm90ILi2EN4cute5tupleIJNS5_1CILi1EEES8_S8_EEENS6_IJNS7_ILi128EEENS7_ILi192EEESA_EEELi128ENS_12float_e4m3_tEfNS_4arch4Sm90ELb0ELb1ELb1ELb1ELb0ELb0ELb0ELb1ELb1ELb1ELb1ELb0EEENS1_21CollectiveEpilogueFwdINS6_IJSA_SA_SB_EEES9_NS_10bfloat16_tESF_Li256ELb1ELb1ELb1ELb1EEENS1_36VarlenDynamicPersistentTileSchedulerILi128ELi192ELi256ELi128ELb1ELb1ELb1ELb1ELb0ELb1EEEEEEEEEvNT_6ParamsE,"",@"SHT_CUDA_INFO"
	.sectionflags	@""
	.align	4


	//----- nvinfo : EIATTR_CUDA_API_VERSION
	.align		4
        /*0000*/ 	.byte	0x04, 0x37
        /*0002*/ 	.short	(.L_973 - .L_972)
.L_972:
        /*0004*/ 	.word	0x00000082


	//----- nvinfo : EIATTR_KPARAM_INFO
	.align		4
.L_973:
        /*0008*/ 	.byte	0x04, 0x17
        /*000a*/ 	.short	(.L_975 - .L_974)
.L_974:
        /*000c*/ 	.word	0x00000000
        /*0010*/ 	.short	0x0000
        /*0012*/ 	.short	0x0070
        /*0014*/ 	.byte	0x00, 0xf0, 0x01, 0x2a


	//----- nvinfo : EIATTR_SPARSE_MMA_MASK
	.align		4
.L_975:
        /*0018*/ 	.byte	0x03, 0x50
        /*001a*/ 	.short	0x0000


	//----- nvinfo : EIATTR_MAXREG_COUNT
	.align		4
        /*001c*/ 	.byte	0x03, 0x1b
        /*001e*/ 	.short	0x00a8


	//----- nvinfo : EIATTR_NUM_BARRIERS
	.align		4
        /*0020*/ 	.byte	0x02, 0x4c
        /*0022*/ 	.byte	0x10
	.zero		1


	//----- nvinfo : EIATTR_EXTERNS
	.align		4
        /*0024*/ 	.byte	0x04, 0x0f
        /*0026*/ 	.short	(.L_977 - .L_976)


	//   ....[0]....
	.align		4
.L_976:
        /*0028*/ 	.word	index@(__assertfail)


	//----- nvinfo : EIATTR_ANNOTATIONS
	.align		4
.L_977:
        /*002c*/ 	.byte	0x04, 0x55
        /*002e*/ 	.short	(.L_979 - .L_978)


	//   ....[0]....
.L_978:
        /* <DEDUP_REMOVED lines=46> */


	//----- nvinfo : EIATTR_MERCURY_ISA_VERSION
	.align		4
.L_979:
        /*0300*/ 	.byte	0x03, 0x5f
        /*0302*/ 	.short	0x0101


	//----- nvinfo : EIATTR_UNUSED_LOAD_BYTE_OFFSET
	.align		4
        /*0304*/ 	.byte	0x04, 0x44
        /*0306*/ 	.short	(.L_981 - .L_980)


	//   ....[0]....
.L_980:
        /*0308*/ 	.word	0x00000a40
        /*030c*/ 	.word	0x0000fff0


	//   ....[1]....
        /*0310*/ 	.word	0x00015f40
        /*0314*/ 	.word	0x0000fff0


	//----- nvinfo : EIATTR_INT_WARP_WIDE_INSTR_OFFSETS
	.align		4
.L_981:
        /*0318*/ 	.byte	0x04, 0x31
        /*031a*/ 	.short	(.L_983 - .L_982)


	//   ....[0]....
.L_982:
        /*031c*/ 	.word	0x00000130


	//   ....[1]....
        /*0320*/ 	.word	0x00000170


	//   ....[2]....
        /*0324*/ 	.word	0x000001e0


	//   ....[3]....
        /*0328*/ 	.word	0x0001bb80


	//   ....[4]....
        /*032c*/ 	.word	0x0001bc10


	//   ....[5]....
        /*0330*/ 	.word	0x0001e610


	//   ....[6]....
        /*0334*/ 	.word	0x0001e6a0


	//----- nvinfo : EIATTR_COOP_GROUP_MASK_REGIDS
	.align		4
.L_983:
        /*0338*/ 	.byte	0x04, 0x29
        /*033a*/ 	.short	(.L_985 - .L_984)


	//   ....[0]....
.L_984:
        /*033c*/ 	.word	0xffffffff


	//   ....[1]....
        /*0340*/ 	.word	0xffffffff


	//   ....[2]....
        /*0344*/ 	.word	0xffffffff


	//   ....[3]....
        /*0348*/ 	.word	0xffffffff


	//   ....[4]....
        /*034c*/ 	.word	0xffffffff


	//   ....[5]....
        /*0350*/ 	.word	0xffffffff


	//   ....[6]....
        /*0354*/ 	.word	0xffffffff


	//   ....[7]....
        /*0358*/ 	.word	0xffffffff


	//   ....[8]....
        /*035c*/ 	.word	0xffffffff


	//   ....[9]....
        /*0360*/ 	.word	0xffffffff


	//   ....[10]....
        /*0364*/ 	.word	0xffffffff


	//   ....[11]....
        /*0368*/ 	.word	0xffffffff


	//   ....[12]....
        /*036c*/ 	.word	0xffffffff


	//   ....[13]....
        /*0370*/ 	.word	0xffffffff


	//   ....[14]....
        /*0374*/ 	.word	0xffffffff


	//   ....[15]....
        /*0378*/ 	.word	0xffffffff


	//   ....[16]....
        /*037c*/ 	.word	0xffffffff


	//   ....[17]....
        /*0380*/ 	.word	0xffffffff


	//   ....[18]....
        /*0384*/ 	.word	0xffffffff


	//   ....[19]....
        /*0388*/ 	.word	0xffffffff


	//   ....[20]....
        /*038c*/ 	.word	0xffffffff


	//   ....[21]....
        /*0390*/ 	.word	0xffffffff


	//   ....[22]....
        /*0394*/ 	.word	0xffffffff


	//   ....[23]....
        /*0398*/ 	.word	0xffffffff


	//   ....[24]....
        /*039c*/ 	.word	0xffffffff


	//   ....[25]....
        /*03a0*/ 	.word	0xffffffff


	//   ....[26]....
        /*03a4*/ 	.word	0xffffffff


	//   ....[27]....
        /*03a8*/ 	.word	0xffffffff


	//   ....[28]....
        /*03ac*/ 	.word	0xffffffff


	//   ....[29]....
        /*03b0*/ 	.word	0xffffffff


	//   ....[30]....
        /*03b4*/ 	.word	0xffffffff


	//   ....[31]....
        /*03b8*/ 	.word	0xffffffff


	//   ....[32]....
        /*03bc*/ 	.word	0xffffffff


	//   ....[33]....
        /*03c0*/ 	.word	0xffffffff


	//   ....[34]....
        /*03c4*/ 	.word	0xffffffff


	//   ....[35]....
        /*03c8*/ 	.word	0xffffffff


	//   ....[36]....
        /*03cc*/ 	.word	0xffffffff


	//   ....[37]....
        /*03d0*/ 	.word	0xffffffff


	//   ....[38]....
        /*03d4*/ 	.word	0xffffffff


	//   ....[39]....
        /*03d8*/ 	.word	0xffffffff


	//   ....[40]....
        /*03dc*/ 	.word	0xffffffff


	//   ....[41]....
        /*03e0*/ 	.word	0xffffffff


	//   ....[42]....
        /*03e4*/ 	.word	0xffffffff


	//   ....[43]....
        /*03e8*/ 	.word	0xffffffff


	//   ....[44]....
        /*03ec*/ 	.word	0xffffffff


	//   ....[45]....
        /*03f0*/ 	.word	0xffffffff


	//   ....[46]....
        /*03f4*/ 	.word	0xffffffff


	//   ....[47]....
        /*03f8*/ 	.word	0xffffffff


	//   ....[48]....
        /*03fc*/ 	.word	0xffffffff


	//   ....[49]....
        /*0400*/ 	.word	0xffffffff


	//   ....[50]....
        /*0404*/ 	.word	0xffffffff


	//   ....[51]....
        /*0408*/ 	.word	0xffffffff


	//   ....[52]....
        /*040c*/ 	.word	0xffffffff


	//   ....[53]....
        /*0410*/ 	.word	0xffffffff


	//   ....[54]....
        /*0414*/ 	.word	0xffffffff


	//   ....[55]....
        /*0418*/ 	.word	0xffffffff


	//   ....[56]....
        /*041c*/ 	.word	0xffffffff


	//   ....[57]....
        /*0420*/ 	.word	0xffffffff


	//   ....[58]....
        /*0424*/ 	.word	0xffffffff


	//   ....[59]....
        /*0428*/ 	.word	0xffffffff


	//   ....[60]....
        /*042c*/ 	.word	0xffffffff


	//   ....[61]....
        /*0430*/ 	.word	0xffffffff


	//   ....[62]....
        /*0434*/ 	.word	0xffffffff


	//   ....[63]....
        /*0438*/ 	.word	0xffffffff


	//   ....[64]....
        /*043c*/ 	.word	0xffffffff


	//   ....[65]....
        /*0440*/ 	.word	0xffffffff


	//   ....[66]....
        /*0444*/ 	.word	0xffffffff


	//   ....[67]....
        /*0448*/ 	.word	0xffffffff


	//   ....[68]....
        /*044c*/ 	.word	0xffffffff


	//   ....[69]....
        /*0450*/ 	.word	0xffffffff


	//   ....[70]....
        /*0454*/ 	.word	0xffffffff


	//   ....[71]....
        /*0458*/ 	.word	0xffffffff


	//   ....[72]....
        /*045c*/ 	.word	0xffffffff


	//   ....[73]....
        /*0460*/ 	.word	0xffffffff


	//   ....[74]....
        /*0464*/ 	.word	0xffffffff


	//   ....[75]....
        /*0468*/ 	.word	0xffffffff


	//   ....[76]....
        /*046c*/ 	.word	0xffffffff


	//   ....[77]....
        /*0470*/ 	.word	0xffffffff


	//   ....[78]....
        /*0474*/ 	.word	0xffffffff


	//   ....[79]....
        /*0478*/ 	.word	0xffffffff


	//   ....[80]....
        /*047c*/ 	.word	0xffffffff


	//   ....[81]....
        /*0480*/ 	.word	0xffffffff


	//   ....[82]....
        /*0484*/ 	.word	0xffffffff


	//   ....[83]....
        /*0488*/ 	.word	0xffffffff


	//   ....[84]....
        /*048c*/ 	.word	0xffffffff


	//   ....[85]....
        /*0490*/ 	.word	0xffffffff


	//   ....[86]....
        /*0494*/ 	.word	0xffffffff


	//   ....[87]....
        /*0498*/ 	.word	0xffffffff


	//   ....[88]....
        /*049c*/ 	.word	0xffffffff


	//   ....[89]....
        /*04a0*/ 	.word	0xffffffff


	//   ....[90]....
        /*04a4*/ 	.word	0xffffffff


	//   ....[91]....
        /*04a8*/ 	.word	0xffffffff


	//   ....[92]....
        /*04ac*/ 	.word	0xffffffff


	//   ....[93]....
        /*04b0*/ 	.word	0xffffffff


	//   ....[94]....
        /*04b4*/ 	.word	0xffffffff


	//   ....[95]....
        /*04b8*/ 	.word	0xffffffff


	//   ....[96]....
        /*04bc*/ 	.word	0xffffffff


	//   ....[97]....
        /*04c0*/ 	.word	0xffffffff


	//   ....[98]....
        /*04c4*/ 	.word	0xffffffff


	//   ....[99]....
        /*04c8*/ 	.word	0xffffffff


	//   ....[100]....
        /*04cc*/ 	.word	0xffffffff


	//   ....[101]....
        /*04d0*/ 	.word	0xffffffff


	//   ....[102]....
        /*04d4*/ 	.word	0xffffffff


	//   ....[103]....
        /*04d8*/ 	.word	0xffffffff


	//   ....[104]....
        /*04dc*/ 	.word	0xffffffff


	//   ....[105]....
        /*04e0*/ 	.word	0xffffffff


	//   ....[106]....
        /*04e4*/ 	.word	0xffffffff


	//   ....[107]....
        /*04e8*/ 	.word	0xffffffff


	//   ....[108]....
        /*04ec*/ 	.word	0xffffffff


	//   ....[109]....
        /*04f0*/ 	.word	0xffffffff


	//   ....[110]....
        /*04f4*/ 	.word	0xffffffff


	//   ....[111]....
        /*04f8*/ 	.word	0xffffffff


	//   ....[112]....
        /*04fc*/ 	.word	0xffffffff


	//   ....[113]....
        /*0500*/ 	.word	0xffffffff


	//   ....[114]....
        /*0504*/ 	.word	0xffffffff


	//   ....[115]....
        /*0508*/ 	.word	0xffffffff


	//   ....[116]....
        /*050c*/ 	.word	0xffffffff


	//   ....[117]....
        /*0510*/ 	.word	0xffffffff


	//   ....[118]....
        /*0514*/ 	.word	0xffffffff


	//   ....[119]....
        /*0518*/ 	.word	0xffffffff


	//   ....[120]....
        /*051c*/ 	.word	0xffffffff


	//   ....[121]....
        /*0520*/ 	.word	0xffffffff


	//   ....[122]....
        /*0524*/ 	.word	0xffffffff


	//   ....[123]....
        /*0528*/ 	.word	0xffffffff


	//   ....[124]....
        /*052c*/ 	.word	0xffffffff


	//   ....[125]....
        /*0530*/ 	.word	0xffffffff


	//   ....[126]....
        /*0534*/ 	.word	0xffffffff


	//   ....[127]....
        /*0538*/ 	.word	0xffffffff


	//   ....[128]....
        /*053c*/ 	.word	0xffffffff


	//   ....[129]....
        /*0540*/ 	.word	0xffffffff


	//   ....[130]....
        /*0544*/ 	.word	0xffffffff


	//   ....[131]....
        /*0548*/ 	.word	0xffffffff


	//   ....[132]....
        /*054c*/ 	.word	0xffffffff


	//   ....[133]....
        /*0550*/ 	.word	0xffffffff


	//   ....[134]....
        /*0554*/ 	.word	0xffffffff


	//   ....[135]....
        /*0558*/ 	.word	0xffffffff


	//   ....[136]....
        /*055c*/ 	.word	0xffffffff


	//   ....[137]....
        /*0560*/ 	.word	0xffffffff


	//   ....[138]....
        /*0564*/ 	.word	0xffffffff


	//   ....[139]....
        /*0568*/ 	.word	0xffffffff


	//   ....[140]....
        /*056c*/ 	.word	0xffffffff


	//   ....[141]....
        /*0570*/ 	.word	0xffffffff


	//   ....[142]....
        /*0574*/ 	.word	0xffffffff


	//   ....[143]....
        /*0578*/ 	.word	0xffffffff


	//   ....[144]....
        /*057c*/ 	.word	0xffffffff


	//   ....[145]....
        /*0580*/ 	.word	0xffffffff


	//   ....[146]....
        /*0584*/ 	.word	0xffffffff


	//   ....[147]....
        /*0588*/ 	.word	0xffffffff


	//   ....[148]....
        /*058c*/ 	.word	0xffffffff


	//   ....[149]....
        /*0590*/ 	.word	0xffffffff


	//   ....[150]....
        /*0594*/ 	.word	0xffffffff


	//   ....[151]....
        /*0598*/ 	.word	0xffffffff


	//   ....[152]....
        /*059c*/ 	.word	0xffffffff


	//   ....[153]....
        /*05a0*/ 	.word	0xffffffff


	//   ....[154]....
        /*05a4*/ 	.word	0xffffffff


	//   ....[155]....
        /*05a8*/ 	.word	0xffffffff


	//   ....[156]....
        /*05ac*/ 	.word	0xffffffff


	//   ....[157]....
        /*05b0*/ 	.word	0xffffffff


	//   ....[158]....
        /*05b4*/ 	.word	0xffffffff


	//   ....[159]....
        /*05b8*/ 	.word	0xffffffff


	//   ....[160]....
        /*05bc*/ 	.word	0xffffffff


	//   ....[161]....
        /*05c0*/ 	.word	0xffffffff


	//   ....[162]....
        /*05c4*/ 	.word	0xffffffff


	//   ....[163]....
        /*05c8*/ 	.word	0xffffffff


	//   ....[164]....
        /*05cc*/ 	.word	0xffffffff


	//   ....[165]....
        /*05d0*/ 	.word	0xffffffff


	//   ....[166]....
        /*05d4*/ 	.word	0xffffffff


	//   ....[167]....
        /*05d8*/ 	.word	0xffffffff


	//   ....[168]....
        /*05dc*/ 	.word	0xffffffff


	//   ....[169]....
        /*05e0*/ 	.word	0xffffffff


	//   ....[170]....
        /*05e4*/ 	.word	0xffffffff


	//   ....[171]....
        /*05e8*/ 	.word	0xffffffff


	//   ....[172]....
        /*05ec*/ 	.word	0xffffffff


	//   ....[173]....
        /*05f0*/ 	.word	0xffffffff


	//   ....[174]....
        /*05f4*/ 	.word	0xffffffff


	//   ....[175]....
        /*05f8*/ 	.word	0x0500000f


	//   ....[176]....
        /*05fc*/ 	.word	0x0500000f


	//   ....[177]....
        /*0600*/ 	.word	0x0500000f


	//   ....[178]....
        /*0604*/ 	.word	0x0500000f


	//   ....[179]....
        /*0608*/ 	.word	0x0500000f


	//   ....[180]....
        /*060c*/ 	.word	0x0500000f


	//   ....[181]....
        /*0610*/ 	.word	0x0500000f


	//   ....[182]....
        /*0614*/ 	.word	0x0500000f


	//   ....[183]....
        /*0618*/ 	.word	0x0500000f


	//   ....[184]....
        /*061c*/ 	.word	0x0500000f


	//   ....[185]....
        /*0620*/ 	.word	0x0500000f


	//   ....[186]....
        /*0624*/ 	.word	0x0500000f


	//   ....[187]....
        /*0628*/ 	.word	0x0500000f


	//   ....[188]....
        /*062c*/ 	.word	0x0500000f


	//   ....[189]....
        /*0630*/ 	.word	0x0500000f


	//   ....[190]....
        /*0634*/ 	.word	0x0500000f


	//   ....[191]....
        /*0638*/ 	.word	0x0500000f


	//   ....[192]....
        /*063c*/ 	.word	0x0500000f


	//----- nvinfo : EIATTR_COOP_GROUP_INSTR_OFFSETS
	.align		4
.L_985:
        /*0640*/ 	.byte	0x04, 0x28
        /*0642*/ 	.short	(.L_987 - .L_986)


	//   ....[0]....
.L_986:
        /*0644*/ 	.word	0x00000070


	//   ....[1]....
        /*0648*/ 	.word	0x00000140


	//   ....[2]....
        /*064c*/ 	.word	0x00000190


	//   ....[3]....
        /*0650*/ 	.word	0x000003c0


	//   ....[4]....
        /*0654*/ 	.word	0x00000520


	//   ....[5]....
        /*0658*/ 	.word	0x00000640


	//   ....[6]....
        /*065c*/ 	.word	0x000007a0


	//   ....[7]....
        /*0660*/ 	.word	0x00001d40


	//   ....[8]....
        /*0664*/ 	.word	0x00002710


	//   ....[9]....
        /*0668*/ 	.word	0x00004180


	//   ....[10]....
        /*066c*/ 	.word	0x00004e60


	//   ....[11]....
        /*0670*/ 	.word	0x000051f0


	//   ....[12]....
        /*0674*/ 	.word	0x00005cd0


	//   ....[13]....
        /*0678*/ 	.word	0x00005d60


	//   ....[14]....
        /*067c*/ 	.word	0x000085c0


	//   ....[15]....
        /*0680*/ 	.word	0x000087c0


	//   ....[16]....
        /*0684*/ 	.word	0x0000a240


	//   ....[17]....
        /*0688*/ 	.word	0x0000a350


	//   ....[18]....
        /*068c*/ 	.word	0x0000b170


	//   ....[19]....
        /*0690*/ 	.word	0x0000b1c0


	//   ....[20]....
        /*0694*/ 	.word	0x0000e2c0


	//   ....[21]....
        /*0698*/ 	.word	0x0000e2e0


	//   ....[22]....
        /*069c*/ 	.word	0x0000e330


	//   ....[23]....
        /*06a0*/ 	.word	0x0000e340


	//   ....[24]....
        /*06a4*/ 	.word	0x000110e0


	//   ....[25]....
        /*06a8*/ 	.word	0x000113e0


	//   ....[26]....
        /*06ac*/ 	.word	0x00012e60


	//   ....[27]....
        /*06b0*/ 	.word	0x00012f70


	//   ....[28]....
        /*06b4*/ 	.word	0x00013d30


	//   ....[29]....
        /*06b8*/ 	.word	0x00013dc0


	//   ....[30]....
        /*06bc*/ 	.word	0x00015780


	//   ....[31]....
        /*06c0*/ 	.word	0x00015790


	//   ....[32]....
        /*06c4*/ 	.word	0x00015810


	//   ....[33]....
        /*06c8*/ 	.word	0x00015820


	//   ....[34]....
        /*06cc*/ 	.word	0x000167a0


	//   ....[35]....
        /*06d0*/ 	.word	0x000167b0


	//   ....[36]....
        /*06d4*/ 	.word	0x000167c0


	//   ....[37]....
        /*06d8*/ 	.word	0x000167d0


	//   ....[38]....
        /*06dc*/ 	.word	0x000167e0


	//   ....[39]....
        /*06e0*/ 	.word	0x000167f0


	//   ....[40]....
        /*06e4*/ 	.word	0x00016800


	//   ....[41]....
        /*06e8*/ 	.word	0x00016810


	//   ....[42]....
        /*06ec*/ 	.word	0x00016820


	//   ....[43]....
        /*06f0*/ 	.word	0x00016830


	//   ....[44]....
        /*06f4*/ 	.word	0x00016840


	//   ....[45]....
        /*06f8*/ 	.word	0x00016850


	//   ....[46]....
        /*06fc*/ 	.word	0x00016860


	//   ....[47]....
        /*0700*/ 	.word	0x00016870


	//   ....[48]....
        /*0704*/ 	.word	0x00016880


	//   ....[49]....
        /*0708*/ 	.word	0x00016890


	//   ....[50]....
        /*070c*/ 	.word	0x000168a0


	//   ....[51]....
        /*0710*/ 	.word	0x000168b0


	//   ....[52]....
        /*0714*/ 	.word	0x000168c0


	//   ....[53]....
        /*0718*/ 	.word	0x000168d0


	//   ....[54]....
        /*071c*/ 	.word	0x000168e0


	//   ....[55]....
        /*0720*/ 	.word	0x000168f0


	//   ....[56]....
        /*0724*/ 	.word	0x00016900


	//   ....[57]....
        /*0728*/ 	.word	0x00016910


	//   ....[58]....
        /*072c*/ 	.word	0x00016920


	//   ....[59]....
        /*0730*/ 	.word	0x00016930


	//   ....[60]....
        /*0734*/ 	.word	0x00016940


	//   ....[61]....
        /*0738*/ 	.word	0x00016950


	//   ....[62]....
        /*073c*/ 	.word	0x00016960


	//   ....[63]....
        /*0740*/ 	.word	0x00016970


	//   ....[64]....
        /*0744*/ 	.word	0x00016980


	//   ....[65]....
        /*0748*/ 	.word	0x00016990


	//   ....[66]....
        /*074c*/ 	.word	0x000169a0


	//   ....[67]....
        /*0750*/ 	.word	0x000169b0


	//   ....[68]....
        /*0754*/ 	.word	0x000169c0


	//   ....[69]....
        /*0758*/ 	.word	0x000169d0


	//   ....[70]....
        /*075c*/ 	.word	0x000169e0


	//   ....[71]....
        /*0760*/ 	.word	0x000169f0


	//   ....[72]....
        /*0764*/ 	.word	0x00016a10


	//   ....[73]....
        /*0768*/ 	.word	0x00016a40


	//   ....[74]....
        /*076c*/ 	.word	0x00016a50


	//   ....[75]....
        /*0770*/ 	.word	0x00016a80


	//   ....[76]....
        /*0774*/ 	.word	0x00016a90


	//   ....[77]....
        /*0778*/ 	.word	0x00016aa0


	//   ....[78]....
        /*077c*/ 	.word	0x00016ad0


	//   ....[79]....
        /*0780*/ 	.word	0x00016ae0


	//   ....[80]....
        /*0784*/ 	.word	0x00016b10


	//   ....[81]....
        /*0788*/ 	.word	0x00016b30


	//   ....[82]....
        /*078c*/ 	.word	0x00016b40


	//   ....[83]....
        /*0790*/ 	.word	0x00016b50


	//   ....[84]....
        /*0794*/ 	.word	0x00016b60


	//   ....[85]....
        /*0798*/ 	.word	0x00016b90


	//   ....[86]....
        /*079c*/ 	.word	0x00016bc0


	//   ....[87]....
        /*07a0*/ 	.word	0x00016bd0


	//   ....[88]....
        /*07a4*/ 	.word	0x00016be0


	//   ....[89]....
        /*07a8*/ 	.word	0x00016c10


	//   ....[90]....
        /*07ac*/ 	.word	0x00016c40


	//   ....[91]....
        /*07b0*/ 	.word	0x00016c70


	//   ....[92]....
        /*07b4*/ 	.word	0x00016ca0


	//   ....[93]....
        /*07b8*/ 	.word	0x00016cd0


	//   ....[94]....
        /*07bc*/ 	.word	0x00016d00


	//   ....[95]....
        /*07c0*/ 	.word	0x00016d30


	//   ....[96]....
        /*07c4*/ 	.word	0x00016d60


	//   ....[97]....
        /*07c8*/ 	.word	0x00016d90


	//   ....[98]....
        /*07cc*/ 	.word	0x00017700


	//   ....[99]....
        /*07d0*/ 	.word	0x00017740


	//   ....[100]....
        /*07d4*/ 	.word	0x00017760


	//   ....[101]....
        /*07d8*/ 	.word	0x00017790


	//   ....[102]....
        /*07dc*/ 	.word	0x00017e40


	//   ....[103]....
        /*07e0*/ 	.word	0x00017e80


	//   ....[104]....
        /*07e4*/ 	.word	0x00017f40


	//   ....[105]....
        /*07e8*/ 	.word	0x00017f60


	//   ....[106]....
        /*07ec*/ 	.word	0x00018020


	//   ....[107]....
        /*07f0*/ 	.word	0x00018040


	//   ....[108]....
        /*07f4*/ 	.word	0x00018110


	//   ....[109]....
        /*07f8*/ 	.word	0x00018130


	//   ....[110]....
        /*07fc*/ 	.word	0x000185b0


	//   ....[111]....
        /*0800*/ 	.word	0x000185d0


	//   ....[112]....
        /*0804*/ 	.word	0x00018a10


	//   ....[113]....
        /*0808*/ 	.word	0x00018a20


	//   ....[114]....
        /*080c*/ 	.word	0x00019790


	//   ....[115]....
        /*0810*/ 	.word	0x000197b0


	//   ....[116]....
        /*0814*/ 	.word	0x00019870


	//   ....[117]....
        /*0818*/ 	.word	0x00019890


	//   ....[118]....
        /*081c*/ 	.word	0x00019950


	//   ....[119]....
        /*0820*/ 	.word	0x00019970


	//   ....[120]....
        /*0824*/ 	.word	0x00019a40


	//   ....[121]....
        /*0828*/ 	.word	0x00019a60


	//   ....[122]....
        /*082c*/ 	.word	0x00019bc0


	//   ....[123]....
        /*0830*/ 	.word	0x00019de0


	//   ....[124]....
        /*0834*/ 	.word	0x00019e20


	//   ....[125]....
        /*0838*/ 	.word	0x00019e60


	//   ....[126]....
        /*083c*/ 	.word	0x00019e90


	//   ....[127]....
        /*0840*/ 	.word	0x00019ec0


	//   ....[128]....
        /*0844*/ 	.word	0x00019ef0


	//   ....[129]....
        /*0848*/ 	.word	0x0001a080


	//   ....[130]....
        /*084c*/ 	.word	0x0001a0b0


	//   ....[131]....
        /*0850*/ 	.word	0x0001a0f0


	//   ....[132]....
        /*0854*/ 	.word	0x0001a120


	//   ....[133]....
        /*0858*/ 	.word	0x0001a150


	//   ....[134]....
        /*085c*/ 	.word	0x0001a180


	//   ....[135]....
        /*0860*/ 	.word	0x0001a220


	//   ....[136]....
        /*0864*/ 	.word	0x0001a270


	//   ....[137]....
        /*0868*/ 	.word	0x0001a280


	//   ....[138]....
        /*086c*/ 	.word	0x0001a2c0


	//   ....[139]....
        /*0870*/ 	.word	0x0001c320


	//   ....[140]....
        /*0874*/ 	.word	0x0001ce70


	//   ....[141]....
        /*0878*/ 	.word	0x0001ced0


	//   ....[142]....
        /*087c*/ 	.word	0x0001cf70


	//   ....[143]....
        /*0880*/ 	.word	0x0001cf80


	//   ....[144]....
        /*0884*/ 	.word	0x0001d000


	//   ....[145]....
        /*0888*/ 	.word	0x0001d010


	//   ....[146]....
        /*088c*/ 	.word	0x0001d090


	//   ....[147]....
        /*0890*/ 	.word	0x0001d0a0


	//   ....[148]....
        /*0894*/ 	.word	0x0001d120


	//   ....[149]....
        /*0898*/ 	.word	0x0001d130


	//   ....[150]....
        /*089c*/ 	.word	0x0001d1b0


	//   ....[151]....
        /*08a0*/ 	.word	0x0001d1c0


	//   ....[152]....
        /*08a4*/ 	.word	0x0001d240


	//   ....[153]....
        /*08a8*/ 	.word	0x0001d250


	//   ....[154]....
        /*08ac*/ 	.word	0x0001d2a0


	//   ....[155]....
        /*08b0*/ 	.word	0x0001d2c0


	//   ....[156]....
        /*08b4*/ 	.word	0x0001f170


	//   ....[157]....
        /*08b8*/ 	.word	0x0001f1a0


	//   ....[158]....
        /*08bc*/ 	.word	0x0001f1d0


	//   ....[159]....
        /*08c0*/ 	.word	0x0001f200


	//   ....[160]....
        /*08c4*/ 	.word	0x0001f230


	//   ....[161]....
        /*08c8*/ 	.word	0x0001f260


	//   ....[162]....
        /*08cc*/ 	.word	0x0001f290


	//   ....[163]....
        /*08d0*/ 	.word	0x0001f2c0


	//   ....[164]....
        /*08d4*/ 	.word	0x0001f430


	//   ....[165]....
        /*08d8*/ 	.word	0x0001f460


	//   ....[166]....
        /*08dc*/ 	.word	0x0001f490


	//   ....[167]....
        /*08e0*/ 	.word	0x0001f4c0


	//   ....[168]....
        /*08e4*/ 	.word	0x0001f4f0


	//   ....[169]....
        /*08e8*/ 	.word	0x0001f520


	//   ....[170]....
        /*08ec*/ 	.word	0x0001f5a0


	//   ....[171]....
        /*08f0*/ 	.word	0x0001f5e0


	//   ....[172]....
        /*08f4*/ 	.word	0x0001f5f0


	//   ....[173]....
        /*08f8*/ 	.word	0x0001f630


	//   ....[174]....
        /*08fc*/ 	.word	0x00020110


	//   ....[175]....
        /*0900*/ 	.word	0x000207d0


	//   ....[176]....
        /*0904*/ 	.word	0x000209f0


	//   ....[177]....
        /*0908*/ 	.word	0x00020a40


	//   ....[178]....
        /*090c*/ 	.word	0x00020aa0


	//   ....[179]....
        /*0910*/ 	.word	0x00020b90


	//   ....[180]....
        /*0914*/ 	.word	0x00020bf0


	//   ....[181]....
        /*0918*/ 	.word	0x00020ce0


	//   ....[182]....
        /*091c*/ 	.word	0x00020d40


	//   ....[183]....
        /*0920*/ 	.word	0x00020e30


	//   ....[184]....
        /*0924*/ 	.word	0x00020e90


	//   ....[185]....
        /*0928*/ 	.word	0x00020f80


	//   ....[186]....
        /*092c*/ 	.word	0x00020fe0


	//   ....[187]....
        /*0930*/ 	.word	0x000210d0


	//   ....[188]....
        /*0934*/ 	.word	0x00021130


	//   ....[189]....
        /*0938*/ 	.word	0x00021210


	//   ....[190]....
        /*093c*/ 	.word	0x00021270


	//   ....[191]....
        /*0940*/ 	.word	0x00021340


	//   ....[192]....
        /*0944*/ 	.word	0x00021690


	//----- nvinfo : EIATTR_REG_RECONFIG
	.align		4
.L_987:
        /*0948*/ 	.byte	0x01, 0x54
	.zero		2


	//----- nvinfo : EIATTR_SYSCALL_OFFSETS
	.align		4
        /*094c*/ 	.byte	0x04, 0x46
        /*094e*/ 	.short	(.L_989 - .L_988)


	//   ....[0]....
.L_988:
        /*0950*/ 	.word	0x00001f20


	//   ....[1]....
        /*0954*/ 	.word	0x0001bd80


	//   ....[2]....
        /*0958*/ 	.word	0x0001bef0


	//   ....[3]....
        /*095c*/ 	.word	0x0001c050


	//   ....[4]....
        /*0960*/ 	.word	0x0001c190


	//   ....[5]....
        /*0964*/ 	.word	0x0001ca90


	//----- nvinfo : EIATTR_MBARRIER_INSTR_OFFSETS
	.align		4
.L_989:
        /*0968*/ 	.byte	0x04, 0x39
        /*096a*/ 	.short	(.L_991 - .L_990)


	//   ....[0]....
.L_990:
        /*096c*/ 	.word	0x00000270
        /*0970*/ 	.word	0x000000ff
        /*0974*/ 	.word	0x00028800
        /*0978*/ 	.short	0x0100
        /*097a*/ 	.byte	0x08
	.zero		1


	//   ....[1]....
        /*097c*/ 	.word	0x00000280
        /*0980*/ 	.word	0x000000ff
        /*0984*/ 	.word	0x00028820
        /*0988*/ 	.short	0x0100
        /*098a*/ 	.byte	0x08
	.zero		1


	//   ....[2]....
        /*098c*/ 	.word	0x00000370
        /*0990*/ 	.word	0x000000ff
        /*0994*/ 	.word	0x00028830
        /*0998*/ 	.short	0x0100
        /*099a*/ 	.byte	0x08
	.zero		1


	//   ....[3]....
        /*099c*/ 	.word	0x00000380
        /*09a0*/ 	.word	0x000000ff
        /*09a4*/ 	.word	0x00028840
        /*09a8*/ 	.short	0x0100
        /*09aa*/ 	.byte	0x08
	.zero		1


	//   ....[4]....
        /*09ac*/ 	.word	0x00000390
        /*09b0*/ 	.word	0x000000ff
        /*09b4*/ 	.word	0x00028838
        /*09b8*/ 	.short	0x0100
        /*09ba*/ 	.byte	0x08
	.zero		1


	//   ....[5]....
        /*09bc*/ 	.word	0x000003a0
        /*09c0*/ 	.word	0x000000ff
        /*09c4*/ 	.word	0x00028848
        /*09c8*/ 	.short	0x0100
        /*09ca*/ 	.byte	0x08
	.zero		1


	//   ....[6]....
        /*09cc*/ 	.word	0x000004d0
        /*09d0*/ 	.word	0x000000ff
        /*09d4*/ 	.word	0x00028850
        /*09d8*/ 	.short	0x0100
        /*09da*/ 	.byte	0x08
	.zero		1


	//   ....[7]....
        /*09dc*/ 	.word	0x000004e0
        /*09e0*/ 	.word	0x000000ff
        /*09e4*/ 	.word	0x00028860
        /*09e8*/ 	.short	0x0100
        /*09ea*/ 	.byte	0x08
	.zero		1


	//   ....[8]....
        /*09ec*/ 	.word	0x000004f0
        /*09f0*/ 	.word	0x000000ff
        /*09f4*/ 	.word	0x00028858
        /*09f8*/ 	.short	0x0100
        /*09fa*/ 	.byte	0x08
	.zero		1


	//   ....[9]....
        /*09fc*/ 	.word	0x00000500
        /*0a00*/ 	.word	0x000000ff
        /*0a04*/ 	.word	0x00028868
        /*0a08*/ 	.short	0x0100
        /*0a0a*/ 	.byte	0x08
	.zero		1


	//   ....[10]....
        /*0a0c*/ 	.word	0x000005f0
        /*0a10*/ 	.word	0x000000ff
        /*0a14*/ 	.word	0x00028870
        /*0a18*/ 	.short	0x0100
        /*0a1a*/ 	.byte	0x06
	.zero		1


	//   ....[11]....
        /*0a1c*/ 	.word	0x00000600
        /*0a20*/ 	.word	0x000000ff
        /*0a24*/ 	.word	0x00028880
        /*0a28*/ 	.short	0x0100
        /*0a2a*/ 	.byte	0x06
	.zero		1


	//   ....[12]....
        /*0a2c*/ 	.word	0x00000610
        /*0a30*/ 	.word	0x000000ff
        /*0a34*/ 	.word	0x00028878
        /*0a38*/ 	.short	0x0100
        /*0a3a*/ 	.byte	0x06
	.zero		1


	//   ....[13]....
        /*0a3c*/ 	.word	0x00000620
        /*0a40*/ 	.word	0x000000ff
        /*0a44*/ 	.word	0x00028888
        /*0a48*/ 	.short	0x0100
        /*0a4a*/ 	.byte	0x06
	.zero		1


	//   ....[14]....
        /*0a4c*/ 	.word	0x00000750
        /*0a50*/ 	.word	0x000000ff
        /*0a54*/ 	.word	0x00028890
        /*0a58*/ 	.short	0x0100
        /*0a5a*/ 	.byte	0x08
	.zero		1


	//   ....[15]....
        /*0a5c*/ 	.word	0x00000760
        /*0a60*/ 	.word	0x000000ff
        /*0a64*/ 	.word	0x000288a0
        /*0a68*/ 	.short	0x0100
        /*0a6a*/ 	.byte	0x08
	.zero		1


	//   ....[16]....
        /*0a6c*/ 	.word	0x00000770
        /*0a70*/ 	.word	0x000000ff
        /*0a74*/ 	.word	0x00028898
        /*0a78*/ 	.short	0x0100
        /*0a7a*/ 	.byte	0x08
	.zero		1


	//   ....[17]....
        /*0a7c*/ 	.word	0x00000780
        /*0a80*/ 	.word	0x000000ff
        /*0a84*/ 	.word	0x000288a8
        /*0a88*/ 	.short	0x0100
        /*0a8a*/ 	.byte	0x08
	.zero		1


	//   ....[18]....
        /*0a8c*/ 	.word	0x000008b0
        /*0a90*/ 	.word	0x000000ff
        /*0a94*/ 	.word	0x000288b0
        /*0a98*/ 	.short	0x0100
        /*0a9a*/ 	.byte	0x08
	.zero		1


	//   ....[19]....
        /*0a9c*/ 	.word	0x000008c0
        /*0aa0*/ 	.word	0x000000ff
        /*0aa4*/ 	.word	0x000288c0
        /*0aa8*/ 	.short	0x0100
        /*0aaa*/ 	.byte	0x08
	.zero		1


	//   ....[20]....
        /*0aac*/ 	.word	0x000008d0
        /*0ab0*/ 	.word	0x000000ff
        /*0ab4*/ 	.word	0x000288b8
        /*0ab8*/ 	.short	0x0100
        /*0aba*/ 	.byte	0x08
	.zero		1


	//   ....[21]....
        /*0abc*/ 	.word	0x000008e0
        /*0ac0*/ 	.word	0x000000ff
        /*0ac4*/ 	.word	0x000288c8
        /*0ac8*/ 	.short	0x0100
        /*0aca*/ 	.byte	0x08
	.zero		1


	//   ....[22]....
        /*0acc*/ 	.word	0x000021f0
        /*0ad0*/ 	.word	0x000000ff
        /*0ad4*/ 	.word	0x00028800
        /*0ad8*/ 	.short	0x010a
        /*0ada*/ 	.byte	0x2d
	.zero		1


	//   ....[23]....
        /*0adc*/ 	.word	0x000022b0
        /*0ae0*/ 	.word	0x0000007d
        /*0ae4*/ 	.word	0x00028830
        /*0ae8*/ 	.short	0x010a
        /*0aea*/ 	.byte	0x3f
	.zero		1


	//   ....[24]....
        /*0aec*/ 	.word	0x00002330
        /*0af0*/ 	.word	0x0000007d
        /*0af4*/ 	.word	0x00028830
        /*0af8*/ 	.short	0x010a
        /*0afa*/ 	.byte	0x3f
	.zero		1


	//   ....[25]....
        /*0afc*/ 	.word	0x00002ce0
        /*0b00*/ 	.word	0x0000007d
        /*0b04*/ 	.word	0x00000000
        /*0b08*/ 	.short	0x0101
        /*0b0a*/ 	.byte	0x3f
	.zero		1


	//   ....[26]....
        /*0b0c*/ 	.word	0x000073d0
        /*0b10*/ 	.word	0x000000ff
        /*0b14*/ 	.word	0x00028830
        /*0b18*/ 	.short	0x010a
        /*0b1a*/ 	.byte	0x06
	.zero		1


	//   ....[27]....
        /*0b1c*/ 	.word	0x00007410
        /*0b20*/ 	.word	0x000000ff
        /*0b24*/ 	.word	0x00028830
        /*0b28*/ 	.short	0x010a
        /*0b2a*/ 	.byte	0x06
	.zero		1


	//   ....[28]....
        /*0b2c*/ 	.word	0x00007610
        /*0b30*/ 	.word	0x000000ff
        /*0b34*/ 	.word	0x00028850
        /*0b38*/ 	.short	0x010a
        /*0b3a*/ 	.byte	0x06
	.zero		1


	//   ....[29]....
        /*0b3c*/ 	.word	0x00007650
        /*0b40*/ 	.word	0x000000ff
        /*0b44*/ 	.word	0x00028850
        /*0b48*/ 	.short	0x010a
        /*0b4a*/ 	.byte	0x06
	.zero		1


	//   ....[30]....
        /*0b4c*/ 	.word	0x000085e0
        /*0b50*/ 	.word	0x00000029
        /*0b54*/ 	.word	0x00000000
        /*0b58*/ 	.short	0x0101
        /*0b5a*/ 	.byte	0x3f
	.zero		1


	//   ....[31]....
        /*0b5c*/ 	.word	0x0000c130
        /*0b60*/ 	.word	0x000000ff
        /*0b64*/ 	.word	0x00000000
        /*0b68*/ 	.short	0x0101
        /*0b6a*/ 	.byte	0x06
	.zero		1


	//   ....[32]....
        /*0b6c*/ 	.word	0x0000cba0
        /*0b70*/ 	.word	0x000000ff
        /*0b74*/ 	.word	0x00028830
        /*0b78*/ 	.short	0x010a
        /*0b7a*/ 	.byte	0x06
	.zero		1


	//   ....[33]....
        /*0b7c*/ 	.word	0x0000cbe0
        /*0b80*/ 	.word	0x000000ff
        /*0b84*/ 	.word	0x00028830
        /*0b88*/ 	.short	0x010a
        /*0b8a*/ 	.byte	0x06
	.zero		1


	//   ....[34]....
        /*0b8c*/ 	.word	0x0000ce10
        /*0b90*/ 	.word	0x000000ff
        /*0b94*/ 	.word	0x00028850
        /*0b98*/ 	.short	0x010a
        /*0b9a*/ 	.byte	0x06
	.zero		1


	//   ....[35]....
        /*0b9c*/ 	.word	0x0000ce50
        /*0ba0*/ 	.word	0x000000ff
        /*0ba4*/ 	.word	0x00028850
        /*0ba8*/ 	.short	0x010a
        /*0baa*/ 	.byte	0x06
	.zero		1


	//   ....[36]....
        /*0bac*/ 	.word	0x0000f4b0
        /*0bb0*/ 	.word	0x00000004
        /*0bb4*/ 	.word	0x00000000
        /*0bb8*/ 	.short	0x0101
        /*0bba*/ 	.byte	0x3f
	.zero		1


	//   ....[37]....
        /*0bbc*/ 	.word	0x0000f7c0
        /*0bc0*/ 	.word	0x000000ff
        /*0bc4*/ 	.word	0x00000000
        /*0bc8*/ 	.short	0x0101
        /*0bca*/ 	.byte	0x06
	.zero		1


	//   ....[38]....
        /*0bcc*/ 	.word	0x0000ffc0
        /*0bd0*/ 	.word	0x000000ff
        /*0bd4*/ 	.word	0x00028830
        /*0bd8*/ 	.short	0x010a
        /*0bda*/ 	.byte	0x06
	.zero		1


	//   ....[39]....
        /*0bdc*/ 	.word	0x00010000
        /*0be0*/ 	.word	0x000000ff
        /*0be4*/ 	.word	0x00028830
        /*0be8*/ 	.short	0x010a
        /*0bea*/ 	.byte	0x06
	.zero		1


	//   ....[40]....
        /*0bec*/ 	.word	0x00010230
        /*0bf0*/ 	.word	0x000000ff
        /*0bf4*/ 	.word	0x00028850
        /*0bf8*/ 	.short	0x010a
        /*0bfa*/ 	.byte	0x06
	.zero		1


	//   ....[41]....
        /*0bfc*/ 	.word	0x00010270
        /*0c00*/ 	.word	0x000000ff
        /*0c04*/ 	.word	0x00028850
        /*0c08*/ 	.short	0x010a
        /*0c0a*/ 	.byte	0x06
	.zero		1


	//   ....[42]....
        /*0c0c*/ 	.word	0x000111f0
        /*0c10*/ 	.word	0x00000028
        /*0c14*/ 	.word	0x00000000
        /*0c18*/ 	.short	0x0101
        /*0c1a*/ 	.byte	0x3f
	.zero		1


	//   ....[43]....
        /*0c1c*/ 	.word	0x00014d50
        /*0c20*/ 	.word	0x000000ff
        /*0c24*/ 	.word	0x00000000
        /*0c28*/ 	.short	0x0101
        /*0c2a*/ 	.byte	0x06
	.zero		1


	//   ....[44]....
        /*0c2c*/ 	.word	0x00015440
        /*0c30*/ 	.word	0x000000ff
        /*0c34*/ 	.word	0x00028850
        /*0c38*/ 	.short	0x010a
        /*0c3a*/ 	.byte	0x09
	.zero		1


	//   ....[45]....
        /*0c3c*/ 	.word	0x00015480
        /*0c40*/ 	.word	0x000000ff
        /*0c44*/ 	.word	0x00028850
        /*0c48*/ 	.short	0x010a
        /*0c4a*/ 	.byte	0x09
	.zero		1


	//   ....[46]....
        /*0c4c*/ 	.word	0x00015b00
        /*0c50*/ 	.word	0x000000ff
        /*0c54*/ 	.word	0x00000000
        /*0c58*/ 	.short	0x0101
        /*0c5a*/ 	.byte	0x04
	.zero		1


	//   ....[47]....
        /*0c5c*/ 	.word	0x00017e70
        /*0c60*/ 	.word	0x00000011
        /*0c64*/ 	.word	0x00000000
        /*0c68*/ 	.short	0x0101
        /*0c6a*/ 	.byte	0x3f
	.zero		1


	//   ....[48]....
        /*0c6c*/ 	.word	0x00018310
        /*0c70*/ 	.word	0x00000011
        /*0c74*/ 	.word	0x00000000
        /*0c78*/ 	.short	0x0101
        /*0c7a*/ 	.byte	0x3f
	.zero		1


	//   ....[49]....
        /*0c7c*/ 	.word	0x0001c590
        /*0c80*/ 	.word	0x00000002
        /*0c84*/ 	.word	0x00028880
        /*0c88*/ 	.short	0x010a
        /*0c8a*/ 	.byte	0x3f
	.zero		1


	//   ....[50]....
        /*0c8c*/ 	.word	0x0001c730
        /*0c90*/ 	.word	0x00000002
        /*0c94*/ 	.word	0x00028840
        /*0c98*/ 	.short	0x010a
        /*0c9a*/ 	.byte	0x3f
	.zero		1


	//   ....[51]....
        /*0c9c*/ 	.word	0x0001d360
        /*0ca0*/ 	.word	0x00000012
        /*0ca4*/ 	.word	0x00028800
        /*0ca8*/ 	.short	0x0107
        /*0caa*/ 	.byte	0x3f
	.zero		1


	//   ....[52]....
        /*0cac*/ 	.word	0x0001d450
        /*0cb0*/ 	.word	0x00000012
        /*0cb4*/ 	.word	0x00028800
        /*0cb8*/ 	.short	0x0101
        /*0cba*/ 	.byte	0x3f
	.zero		1


	//   ....[53]....
        /*0cbc*/ 	.word	0x0001d470
        /*0cc0*/ 	.word	0x00000012
        /*0cc4*/ 	.word	0x00028820
        /*0cc8*/ 	.short	0x010a
        /*0cca*/ 	.byte	0x3f
	.zero		1


	//   ....[54]....
        /*0ccc*/ 	.word	0x0001d780
        /*0cd0*/ 	.word	0x00000004
        /*0cd4*/ 	.word	0x00028880
        /*0cd8*/ 	.short	0x010a
        /*0cda*/ 	.byte	0x3f
	.zero		1


	//   ....[55]....
        /*0cdc*/ 	.word	0x0001d9e0
        /*0ce0*/ 	.word	0x00000004
        /*0ce4*/ 	.word	0x00028840
        /*0ce8*/ 	.short	0x010a
        /*0cea*/ 	.byte	0x3f
	.zero		1


	//   ....[56]....
        /*0cec*/ 	.word	0x0001dcb0
        /*0cf0*/ 	.word	0x00000015
        /*0cf4*/ 	.word	0x00028870
        /*0cf8*/ 	.short	0x010a
        /*0cfa*/ 	.byte	0x3f
	.zero		1


	//   ....[57]....
        /*0cfc*/ 	.word	0x0001dd20
        /*0d00*/ 	.word	0x00000015
        /*0d04*/ 	.word	0x00028860
        /*0d08*/ 	.short	0x010a
        /*0d0a*/ 	.byte	0x3f
	.zero		1


	//   ....[58]....
        /*0d0c*/ 	.word	0x0001e4e0
        /*0d10*/ 	.word	0x00000015
        /*0d14*/ 	.word	0x00028850
        /*0d18*/ 	.short	0x0101
        /*0d1a*/ 	.byte	0x3f
	.zero		1


	//   ....[59]....
        /*0d1c*/ 	.word	0x0001e560
        /*0d20*/ 	.word	0x00000015
        /*0d24*/ 	.word	0x00000000
        /*0d28*/ 	.short	0x0101
        /*0d2a*/ 	.byte	0x3f
	.zero		1


	//   ....[60]....
        /*0d2c*/ 	.word	0x0001e7a0
        /*0d30*/ 	.word	0x00000013
        /*0d34*/ 	.word	0x00028870
        /*0d38*/ 	.short	0x010a
        /*0d3a*/ 	.byte	0x3f
	.zero		1


	//   ....[61]....
        /*0d3c*/ 	.word	0x0001e810
        /*0d40*/ 	.word	0x00000013
        /*0d44*/ 	.word	0x00028860
        /*0d48*/ 	.short	0x010a
        /*0d4a*/ 	.byte	0x3f
	.zero		1


	//   ....[62]....
        /*0d4c*/ 	.word	0x0001ee60
        /*0d50*/ 	.word	0x00000013
        /*0d54*/ 	.word	0x00028850
        /*0d58*/ 	.short	0x0101
        /*0d5a*/ 	.byte	0x3f
	.zero		1


	//   ....[63]....
        /*0d5c*/ 	.word	0x0001eeb0
        /*0d60*/ 	.word	0x00000013
        /*0d64*/ 	.word	0x00000000
        /*0d68*/ 	.short	0x0101
        /*0d6a*/ 	.byte	0x3f
	.zero		1


	//   ....[64]....
        /*0d6c*/ 	.word	0x00020090
        /*0d70*/ 	.word	0x00000000
        /*0d74*/ 	.word	0x00028820
        /*0d78*/ 	.short	0x010a
        /*0d7a*/ 	.byte	0x3f
	.zero		1


	//   ....[65]....
        /*0d7c*/ 	.word	0x00020250
        /*0d80*/ 	.word	0x00000006
        /*0d84*/ 	.word	0x00000000
        /*0d88*/ 	.short	0x010a
        /*0d8a*/ 	.byte	0x3f
	.zero		1


	//   ....[66]....
        /*0d8c*/ 	.word	0x000202c0
        /*0d90*/ 	.word	0x00000007
        /*0d94*/ 	.word	0x00000000
        /*0d98*/ 	.short	0x010a
        /*0d9a*/ 	.byte	0x3f
	.zero		1


	//   ....[67]....
        /*0d9c*/ 	.word	0x00020320
        /*0da0*/ 	.word	0x00000004
        /*0da4*/ 	.word	0x00028860
        /*0da8*/ 	.short	0x010a
        /*0daa*/ 	.byte	0x3f
	.zero		1


	//   ....[68]....
        /*0dac*/ 	.word	0x00020370
        /*0db0*/ 	.word	0x00000003
        /*0db4*/ 	.word	0x00028860
        /*0db8*/ 	.short	0x010a
        /*0dba*/ 	.byte	0x3f
	.zero		1


	//   ....[69]....
        /*0dbc*/ 	.word	0x000203b0
        /*0dc0*/ 	.word	0x00000004
        /*0dc4*/ 	.word	0x00028880
        /*0dc8*/ 	.short	0x010a
        /*0dca*/ 	.byte	0x3f
	.zero		1


	//   ....[70]....
        /*0dcc*/ 	.word	0x000203d0
        /*0dd0*/ 	.word	0x00000003
        /*0dd4*/ 	.word	0x00028880
        /*0dd8*/ 	.short	0x010a
        /*0dda*/ 	.byte	0x3f
	.zero		1


	//   ....[71]....
        /*0ddc*/ 	.word	0x00020440
        /*0de0*/ 	.word	0x00000003
        /*0de4*/ 	.word	0x00028800
        /*0de8*/ 	.short	0x010a
        /*0dea*/ 	.byte	0x3f
	.zero		1


	//   ....[72]....
        /*0dec*/ 	.word	0x00020490
        /*0df0*/ 	.word	0x0000007d
        /*0df4*/ 	.word	0x00028830
        /*0df8*/ 	.short	0x010a
        /*0dfa*/ 	.byte	0x3f
	.zero		1


	//   ....[73]....
        /*0dfc*/ 	.word	0x000204f0
        /*0e00*/ 	.word	0x00000009
        /*0e04*/ 	.word	0x00028830
        /*0e08*/ 	.short	0x010a
        /*0e0a*/ 	.byte	0x3f
	.zero		1


	//   ....[74]....
        /*0e0c*/ 	.word	0x00020550
        /*0e10*/ 	.word	0x00000009
        /*0e14*/ 	.word	0x00028850
        /*0e18*/ 	.short	0x010a
        /*0e1a*/ 	.byte	0x3f
	.zero		1


	//   ....[75]....
        /*0e1c*/ 	.word	0x000205b0
        /*0e20*/ 	.word	0x00000007
        /*0e24*/ 	.word	0x00028830
        /*0e28*/ 	.short	0x010a
        /*0e2a*/ 	.byte	0x3f
	.zero		1


	//   ....[76]....
        /*0e2c*/ 	.word	0x00020610
        /*0e30*/ 	.word	0x00000007
        /*0e34*/ 	.word	0x00028850
        /*0e38*/ 	.short	0x010a
        /*0e3a*/ 	.byte	0x3f
	.zero		1


	//   ....[77]....
        /*0e3c*/ 	.word	0x00020670
        /*0e40*/ 	.word	0x00000007
        /*0e44*/ 	.word	0x00028830
        /*0e48*/ 	.short	0x010a
        /*0e4a*/ 	.byte	0x3f
	.zero		1


	//   ....[78]....
        /*0e4c*/ 	.word	0x000206d0
        /*0e50*/ 	.word	0x00000007
        /*0e54*/ 	.word	0x00028850
        /*0e58*/ 	.short	0x010a
        /*0e5a*/ 	.byte	0x3f
	.zero		1


	//   ....[79]....
        /*0e5c*/ 	.word	0x00020730
        /*0e60*/ 	.word	0x00000003
        /*0e64*/ 	.word	0x00028850
        /*0e68*/ 	.short	0x010a
        /*0e6a*/ 	.byte	0x3f
	.zero		1


	//   ....[80]....
        /*0e6c*/ 	.word	0x00020880
        /*0e70*/ 	.word	0x00000002
        /*0e74*/ 	.word	0x00028880
        /*0e78*/ 	.short	0x010a
        /*0e7a*/ 	.byte	0x3f
	.zero		1


	//   ....[81]....
        /*0e7c*/ 	.word	0x000208d0
        /*0e80*/ 	.word	0x00000002
        /*0e84*/ 	.word	0x00028840
        /*0e88*/ 	.short	0x010a
        /*0e8a*/ 	.byte	0x3f
	.zero		1


	//   ....[82]....
        /*0e8c*/ 	.word	0x00021380
        /*0e90*/ 	.word	0x00000012
        /*0e94*/ 	.word	0x00028820
        /*0e98*/ 	.short	0x010a
        /*0e9a*/ 	.byte	0x3f
	.zero		1


	//   ....[83]....
        /*0e9c*/ 	.word	0x000213d0
        /*0ea0*/ 	.word	0x00000004
        /*0ea4*/ 	.word	0x00028880
        /*0ea8*/ 	.short	0x010a
        /*0eaa*/ 	.byte	0x3f
	.zero		1


	//   ....[84]....
        /*0eac*/ 	.word	0x00021420
        /*0eb0*/ 	.word	0x00000004
        /*0eb4*/ 	.word	0x00028840
        /*0eb8*/ 	.short	0x010a
        /*0eba*/ 	.byte	0x3f
	.zero		1


	//   ....[85]....
        /*0ebc*/ 	.word	0x00021470
        /*0ec0*/ 	.word	0x00000015
        /*0ec4*/ 	.word	0x00028870
        /*0ec8*/ 	.short	0x010a
        /*0eca*/ 	.byte	0x3f
	.zero		1


	//   ....[86]....
        /*0ecc*/ 	.word	0x000214c0
        /*0ed0*/ 	.word	0x00000015
        /*0ed4*/ 	.word	0x00028860
        /*0ed8*/ 	.short	0x010a
        /*0eda*/ 	.byte	0x3f
	.zero		1


	//   ....[87]....
        /*0edc*/ 	.word	0x00021510
        /*0ee0*/ 	.word	0x00000013
        /*0ee4*/ 	.word	0x00028870
        /*0ee8*/ 	.short	0x010a
        /*0eea*/ 	.byte	0x3f
	.zero		1


	//   ....[88]....
        /*0eec*/ 	.word	0x00021560
        /*0ef0*/ 	.word	0x00000013
        /*0ef4*/ 	.word	0x00028860
        /*0ef8*/ 	.short	0x010a
        /*0efa*/ 	.byte	0x3f
	.zero		1


	//   ....[89]....
        /*0efc*/ 	.word	0x000215b0
        /*0f00*/ 	.word	0x00000000
        /*0f04*/ 	.word	0x00028820
        /*0f08*/ 	.short	0x010a
        /*0f0a*/ 	.byte	0x3f
	.zero		1


	//   ....[90]....
        /*0f0c*/ 	.word	0x00021750
        /*0f10*/ 	.word	0x00000006
        /*0f14*/ 	.word	0x00000000
        /*0f18*/ 	.short	0x010a
        /*0f1a*/ 	.byte	0x3f
	.zero		1


	//   ....[91]....
        /*0f1c*/ 	.word	0x000217a0
        /*0f20*/ 	.word	0x00000007
        /*0f24*/ 	.word	0x00000000
        /*0f28*/ 	.short	0x010a
        /*0f2a*/ 	.byte	0x3f
	.zero		1


	//   ....[92]....
        /*0f2c*/ 	.word	0x000217f0
        /*0f30*/ 	.word	0x00000004
        /*0f34*/ 	.word	0x00028860
        /*0f38*/ 	.short	0x010a
        /*0f3a*/ 	.byte	0x3f
	.zero		1


	//   ....[93]....
        /*0f3c*/ 	.word	0x00021840
        /*0f40*/ 	.word	0x00000003
        /*0f44*/ 	.word	0x00028860
        /*0f48*/ 	.short	0x010a
        /*0f4a*/ 	.byte	0x3f
	.zero		1


	//   ....[94]....
        /*0f4c*/ 	.word	0x00021890
        /*0f50*/ 	.word	0x00000004
        /*0f54*/ 	.word	0x00028880
        /*0f58*/ 	.short	0x010a
        /*0f5a*/ 	.byte	0x3f
	.zero		1


	//----- nvinfo : EIATTR_NUM_MBARRIERS
	.align		4
.L_991:
        /*0f5c*/ 	.byte	0x03, 0x38
        /*0f5e*/ 	.short	0x0016


	//----- nvinfo : EIATTR_EXIT_INSTR_OFFSETS
	.align		4
        /*0f60*/ 	.byte	0x04, 0x1c
        /*0f62*/ 	.short	(.L_993 - .L_992)


	//   ....[0]....
.L_992:
        /*0f64*/ 	.word	0x00000a80


	//   ....[1]....
        /*0f68*/ 	.word	0x00019b60


	//   ....[2]....
        /*0f6c*/ 	.word	0x00020420


	//----- nvinfo : EIATTR_MAX_THREADS
	.align		4
.L_993:
        /*0f70*/ 	.byte	0x04, 0x05
        /*0f72*/ 	.short	(.L_995 - .L_994)
.L_994:
        /*0f74*/ 	.word	0x00000180
        /*0f78*/ 	.word	0x00000001
        /*0f7c*/ 	.word	0x00000001


	//----- nvinfo : EIATTR_CRS_STACK_SIZE
	.align		4
.L_995:
        /*0f80*/ 	.byte	0x04, 0x1e
        /*0f82*/ 	.short	(.L_997 - .L_996)
.L_996:
        /*0f84*/ 	.word	0x00000000


	//----- nvinfo : EIATTR_CBANK_PARAM_SIZE
	.align		4
.L_997:
        /*0f88*/ 	.byte	0x03, 0x19
        /*0f8a*/ 	.short	0x0af0


	//----- nvinfo : EIATTR_PARAM_CBANK
	.align		4
        /*0f8c*/ 	.byte	0x04, 0x0a
        /*0f8e*/ 	.short	(.L_999 - .L_998)
	.align		4
.L_998:
        /*0f90*/ 	.word	index@(.nv.constant0._ZN7cutlass13device_kernelIN5flash11enable_sm90INS1_16FlashAttnFwdSm90INS1_25CollectiveMainloopFwdSm90ILi2EN4cute5tupleIJNS5_1CILi1EEES8_S8_EEENS6_IJNS7_ILi128EEENS7_ILi192EEESA_EEELi128ENS_12float_e4m3_tEfNS_4arch4Sm90ELb0ELb1ELb1ELb1ELb0ELb0ELb0ELb1ELb1ELb1ELb1ELb0EEENS1_21CollectiveEpilogueFwdINS6_IJSA_SA_SB_EEES9_NS_10bfloat16_tESF_Li256ELb1ELb1ELb1ELb1EEENS1_36VarlenDynamicPersistentTileSchedulerILi128ELi192ELi256ELi128ELb1ELb1ELb1ELb1ELb0ELb1EEEEEEEEEvNT_6ParamsE)
        /*0f94*/ 	.short	0x0210
        /*0f96*/ 	.short	0x0af0


	//----- nvinfo : EIATTR_SW_WAR
	.align		4
.L_999:
        /*0f98*/ 	.byte	0x04, 0x36
        /*0f9a*/ 	.short	(.L_1001 - .L_1000)
.L_1000:
        /*0f9c*/ 	.word	0x00000008
.L_1001:


//--------------------- .nv.info._ZN7cutlass13device_kernelIN5flash11enable_sm90INS1_16FlashAttnFwdSm90INS1_25CollectiveMainloopFwdSm90ILi2EN4cute5tupleIJNS5_1CILi1EEES8_S8_EEENS6_IJNS7_ILi128EEENS7_ILi192EEESA_EEELi128ENS_12float_e4m3_tEfNS_4arch4Sm90ELb0ELb1ELb1ELb1ELb0ELb1ELb0ELb1ELb1ELb1ELb1ELb0EEENS1_21CollectiveEpilogueFwdINS6_IJSA_SA_SB_EEES9_NS_10bfloat16_tESF_Li256ELb1ELb1ELb1ELb1EEENS1_36VarlenDynamicPersistentTileSchedulerILi128ELi192ELi256ELi128ELb1ELb1ELb1ELb1ELb0ELb1EEEEEEEEEvNT_6ParamsE --------------------------
	.section	.nv.info._ZN7cutlass13device_kernelIN5flash11enable_sm90INS1_16FlashAttnFwdSm90INS1_25CollectiveMainloopFwdSm90ILi2EN4cute5tupleIJNS5_1CILi1EEES8_S8_EEENS6_IJNS7_ILi128EEENS7_ILi192EEESA_EEELi128ENS_12float_e4m3_tEfNS_4arch4Sm90ELb0ELb1ELb1ELb1ELb0ELb1ELb0ELb1ELb1ELb1ELb1ELb0EEENS1_21CollectiveEpilogueFwdINS6_IJSA_SA_SB_EEES9_NS_10bfloat16_tESF_Li256ELb1ELb1ELb1ELb1EEENS1_36VarlenDynamicPersistentTileSchedulerILi128ELi192ELi256ELi128ELb1ELb1ELb1ELb1ELb0ELb1EEEEEEEEEvNT_6ParamsE,"",@"SHT_CUDA_INFO"
	.sectionflags	@""
	.align	4


	//----- nvinfo : EIATTR_CUDA_API_VERSION
	.align		4
        /*0000*/ 	.byte	0x04, 0x37
        /*0002*/ 	.short	(.L_1003 - .L_1002)
.L_1002:
        /*0004*/ 	.word	0x00000082


	//----- nvinfo : EIATTR_KPARAM_INFO
	.align		4
.L_1003:
        /*0008*/ 	.byte	0x04, 0x17
        /*000a*/ 	.short	(.L_1005 - .L_1004)
.L_1004:
        /*000c*/ 	.word	0x00000000
        /*0010*/ 	.short	0x0000
        /*0012*/ 	.short	0x0070
        /*0014*/ 	.byte	0x00, 0xf0, 0x01, 0x2a


	//----- nvinfo : EIATTR_SPARSE_MMA_MASK
	.align		4
.L_1005:
        /*0018*/ 	.byte	0x03, 0x50
        /*001a*/ 	.short	0x0000


	//----- nvinfo : EIATTR_MAXREG_COUNT
	.align		4
        /*001c*/ 	.byte	0x03, 0x1b
        /*001e*/ 	.short	0x00a8


	//----- nvinfo : EIATTR_NUM_BARRIERS
	.align		4
        /*0020*/ 	.byte	0x02, 0x4c
        /*0022*/ 	.byte	0x10
	.zero		1


	//----- nvinfo : EIATTR_EXTERNS
	.align		4
        /*0024*/ 	.byte	0x04, 0x0f
        /*0026*/ 	.short	(.L_1007 - .L_1006)


	//   ....[0]....
	.align		4
.L_1006:
        /*0028*/ 	.word	index@(__assertfail)


	//----- nvinfo : EIATTR_ANNOTATIONS
	.align		4
.L_1007:
        /*002c*/ 	.byte	0x04, 0x55
        /*002e*/ 	.short	(.L_1009 - .L_1008)


	//   ....[0]....
.L_1008:
        /* <DEDUP_REMOVED lines=83> */


	//----- nvinfo : EIATTR_MERCURY_ISA_VERSION
	.align		4
.L_1009:
        /*0550*/ 	.byte	0x03, 0x5f
        /*0552*/ 	.short	0x0101


	//----- nvinfo : EIATTR_UNUSED_LOAD_BYTE_OFFSET
	.align		4
        /*0554*/ 	.byte	0x04, 0x44
        /*0556*/ 	.short	(.L_1011 - .L_1010)


	//   ....[0]....
.L_1010:
        /*0558*/ 	.word	0x00000af0
        /*055c*/ 	.word	0x0000fff0


	//   ....[1]....
        /*0560*/ 	.word	0x000244b0
        /*0564*/ 	.word	0x0000fff0


	//----- nvinfo : EIATTR_INT_WARP_WIDE_INSTR_OFFSETS
	.align		4
.L_1011:
        /*0568*/ 	.byte	0x04, 0x31
        /*056a*/ 	.short	(.L_1013 - .L_1012)


	//   ....[0]....
.L_1012:
        /*056c*/ 	.word	0x00000190


	//   ....[1]....
        /*0570*/ 	.word	0x000001d0


	//   ....[2]....
        /*0574*/ 	.word	0x00000240


	//   ....[3]....
        /*0578*/ 	.word	0x0002b930


	//   ....[4]....
        /*057c*/ 	.word	0x0002b990


	//   ....[5]....
        /*0580*/ 	.word	0x0002e540


	//   ....[6]....
        /*0584*/ 	.word	0x0002e5a0


	//----- nvinfo : EIATTR_COOP_GROUP_MASK_REGIDS
	.align		4
.L_1013:
        /*0588*/ 	.byte	0x04, 0x29
        /*058a*/ 	.short	(.L_1015 - .L_1014)


	//   ....[0]....
.L_1014:
        /*058c*/ 	.word	0xffffffff


	//   ....[1]....
        /*0590*/ 	.word	0xffffffff


	//   ....[2]....
        /*0594*/ 	.word	0xffffffff


	//   ....[3]....
        /*0598*/ 	.word	0xffffffff


	//   ....[4]....
        /*059c*/ 	.word	0xffffffff


	//   ....[5]....
        /*05a0*/ 	.word	0xffffffff


	//   ....[6]....
        /*05a4*/ 	.word	0xffffffff


	//   ....[7]....
        /*05a8*/ 	.word	0xffffffff


	//   ....[8]....
        /*05ac*/ 	.word	0xffffffff


	//   ....[9]....
        /*05b0*/ 	.word	0xffffffff


	//   ....[10]....
        /*05b4*/ 	.word	0xffffffff


	//   ....[11]....
        /*05b8*/ 	.word	0xffffffff


	//   ....[12]....
        /*05bc*/ 	.word	0xffffffff


	//   ....[13]....
        /*05c0*/ 	.word	0xffffffff


	//   ....[14]....
        /*05c4*/ 	.word	0xffffffff


	//   ....[15]....
        /*05c8*/ 	.word	0xffffffff


	//   ....[16]....
        /*05cc*/ 	.word	0xffffffff


	//   ....[17]....
        /*05d0*/ 	.word	0xffffffff


	//   ....[18]....
        /*05d4*/ 	.word	0xffffffff


	//   ....[19]....
        /*05d8*/ 	.word	0xffffffff


	//   ....[20]....
        /*05dc*/ 	.word	0xffffffff


	//   ....[21]....
        /*05e0*/ 	.word	0xffffffff


	//   ....[22]....
        /*05e4*/ 	.word	0xffffffff


	//   ....[23]....
        /*05e8*/ 	.word	0xffffffff


	//   ....[24]....
        /*05ec*/ 	.word	0xffffffff


	//   ....[25]....
        /*05f0*/ 	.word	0xffffffff


	//   ....[26]....
        /*05f4*/ 	.word	0xffffffff


	//   ....[27]....
        /*05f8*/ 	.word	0xffffffff


	//   ....[28]....
        /*05fc*/ 	.word	0xffffffff


	//   ....[29]....
        /*0600*/ 	.word	0xffffffff


	//   ....[30]....
        /*0604*/ 	.word	0xffffffff


	//   ....[31]....
        /*0608*/ 	.word	0xffffffff


	//   ....[32]....
        /*060c*/ 	.word	0xffffffff


	//   ....[33]....
        /*0610*/ 	.word	0xffffffff


	//   ....[34]....
        /*0614*/ 	.word	0xffffffff


	//   ....[35]....
        /*0618*/ 	.word	0xffffffff


	//   ....[36]....
        /*061c*/ 	.word	0xffffffff


	//   ....[37]....
        /*0620*/ 	.word	0xffffffff


	//   ....[38]....
        /*0624*/ 	.word	0xffffffff


	//   ....[39]....
        /*0628*/ 	.word	0xffffffff


	//   ....[40]....
        /*062c*/ 	.word	0xffffffff


	//   ....[41]....
        /*0630*/ 	.word	0xffffffff


	//   ....[42]....
        /*0634*/ 	.word	0xffffffff


	//   ....[43]....
        /*0638*/ 	.word	0xffffffff


	//   ....[44]....
        /*063c*/ 	.word	0xffffffff


	//   ....[45]....
        /*0640*/ 	.word	0xffffffff


	//   ....[46]....
        /*0644*/ 	.word	0xffffffff


	//   ....[47]....
        /*0648*/ 	.word	0xffffffff


	//   ....[48]....
        /*064c*/ 	.word	0xffffffff


	//   ....[49]....
        /*0650*/ 	.word	0xffffffff


	//   ....[50]....
        /*0654*/ 	.word	0xffffffff


	//   ....[51]....
        /*0658*/ 	.word	0xffffffff


	//   ....[52]....
        /*065c*/ 	.word	0xffffffff


	//   ....[53]....
        /*0660*/ 	.word	0xffffffff


	//   ....[54]....
        /*0664*/ 	.word	0xffffffff


	//   ....[55]....
        /*0668*/ 	.word	0xffffffff


	//   ....[56]....
        /*066c*/ 	.word	0xffffffff


	//   ....[57]....
        /*0670*/ 	.word	0xffffffff


	//   ....[58]....
        /*0674*/ 	.word	0xffffffff


	//   ....[59]....
        /*0678*/ 	.word	0xffffffff


	//   ....[60]....
        /*067c*/ 	.word	0xffffffff


	//   ....[61]....
        /*0680*/ 	.word	0xffffffff


	//   ....[62]....
        /*0684*/ 	.word	0xffffffff


	//   ....[63]....
        /*0688*/ 	.word	0xffffffff


	//   ....[64]....
        /*068c*/ 	.word	0xffffffff


	//   ....[65]....
        /*0690*/ 	.word	0xffffffff


	//   ....[66]....
        /*0694*/ 	.word	0xffffffff


	//   ....[67]....
        /*0698*/ 	.word	0xffffffff


	//   ....[68]....
        /*069c*/ 	.word	0xffffffff


	//   ....[69]....
        /*06a0*/ 	.word	0xffffffff


	//   ....[70]....
        /*06a4*/ 	.word	0xffffffff


	//   ....[71]....
        /*06a8*/ 	.word	0xffffffff


	//   ....[72]....
        /*06ac*/ 	.word	0xffffffff


	//   ....[73]....
        /*06b0*/ 	.word	0xffffffff


	//   ....[74]....
        /*06b4*/ 	.word	0xffffffff


	//   ....[75]....
        /*06b8*/ 	.word	0xffffffff


	//   ....[76]....
        /*06bc*/ 	.word	0xffffffff


	//   ....[77]....
        /*06c0*/ 	.word	0xffffffff


	//   ....[78]....
        /*06c4*/ 	.word	0xffffffff


	//   ....[79]....
        /*06c8*/ 	.word	0xffffffff


	//   ....[80]....
        /*06cc*/ 	.word	0xffffffff


	//   ....[81]....
        /*06d0*/ 	.word	0xffffffff


	//   ....[82]....
        /*06d4*/ 	.word	0xffffffff


	//   ....[83]....
        /*06d8*/ 	.word	0xffffffff


	//   ....[84]....
        /*06dc*/ 	.word	0xffffffff


	//   ....[85]....
        /*06e0*/ 	.word	0xffffffff


	//   ....[86]....
        /*06e4*/ 	.word	0xffffffff


	//   ....[87]....
        /*06e8*/ 	.word	0xffffffff


	//   ....[88]....
        /*06ec*/ 	.word	0xffffffff


	//   ....[89]....
        /*06f0*/ 	.word	0xffffffff


	//   ....[90]....
        /*06f4*/ 	.word	0xffffffff


	//   ....[91]....
        /*06f8*/ 	.word	0xffffffff


	//   ....[92]....
        /*06fc*/ 	.word	0xffffffff


	//   ....[93]....
        /*0700*/ 	.word	0xffffffff


	//   ....[94]....
        /*0704*/ 	.word	0xffffffff


	//   ....[95]....
        /*0708*/ 	.word	0xffffffff


	//   ....[96]....
        /*070c*/ 	.word	0xffffffff


	//   ....[97]....
        /*0710*/ 	.word	0xffffffff


	//   ....[98]....
        /*0714*/ 	.word	0xffffffff


	//   ....[99]....
        /*0718*/ 	.word	0xffffffff


	//   ....[100]....
        /*071c*/ 	.word	0xffffffff


	//   ....[101]....
        /*0720*/ 	.word	0xffffffff


	//   ....[102]....
        /*0724*/ 	.word	0xffffffff


	//   ....[103]....
        /*0728*/ 	.word	0xffffffff


	//   ....[104]....
        /*072c*/ 	.word	0xffffffff


	//   ....[105]....
        /*0730*/ 	.word	0xffffffff


	//   ....[106]....
        /*0734*/ 	.word	0xffffffff


	//   ....[107]....
        /*0738*/ 	.word	0xffffffff


	//   ....[108]....
        /*073c*/ 	.word	0xffffffff


	//   ....[109]....
        /*0740*/ 	.word	0xffffffff


	//   ....[110]....
        /*0744*/ 	.word	0xffffffff


	//   ....[111]....
        /*0748*/ 	.word	0xffffffff


	//   ....[112]....
        /*074c*/ 	.word	0xffffffff


	//   ....[113]....
        /*0750*/ 	.word	0xffffffff


	//   ....[114]....
        /*0754*/ 	.word	0xffffffff


	//   ....[115]....
        /*0758*/ 	.word	0xffffffff


	//   ....[116]....
        /*075c*/ 	.word	0xffffffff


	//   ....[117]....
        /*0760*/ 	.word	0xffffffff


	//   ....[118]....
        /*0764*/ 	.word	0xffffffff


	//   ....[119]....
        /*0768*/ 	.word	0xffffffff


	//   ....[120]....
        /*076c*/ 	.word	0xffffffff


	//   ....[121]....
        /*0770*/ 	.word	0xffffffff


	//   ....[122]....
        /*0774*/ 	.word	0xffffffff


	//   ....[123]....
        /*0778*/ 	.word	0xffffffff


	//   ....[124]....
        /*077c*/ 	.word	0xffffffff


	//   ....[125]....
        /*0780*/ 	.word	0xffffffff


	//   ....[126]....
        /*0784*/ 	.word	0xffffffff


	//   ....[127]....
        /*0788*/ 	.word	0xffffffff


	//   ....[128]....
        /*078c*/ 	.word	0xffffffff


	//   ....[129]....
        /*0790*/ 	.word	0xffffffff


	//   ....[130]....
        /*0794*/ 	.word	0xffffffff


	//   ....[131]....
        /*0798*/ 	.word	0xffffffff


	//   ....[132]....
        /*079c*/ 	.word	0xffffffff


	//   ....[133]....
        /*07a0*/ 	.word	0xffffffff


	//   ....[134]....
        /*07a4*/ 	.word	0xffffffff


	//   ....[135]....
        /*07a8*/ 	.word	0xffffffff


	//   ....[136]....
        /*07ac*/ 	.word	0xffffffff


	//   ....[137]....
        /*07b0*/ 	.word	0xffffffff


	//   ....[138]....
        /*07b4*/ 	.word	0xffffffff


	//   ....[139]....
        /*07b8*/ 	.word	0xffffffff


	//   ....[140]....
        /*07bc*/ 	.word	0xffffffff


	//   ....[141]....
        /*07c0*/ 	.word	0xffffffff


	//   ....[142]....
        /*07c4*/ 	.word	0xffffffff


	//   ....[143]....
        /*07c8*/ 	.word	0xffffffff


	//   ....[144]....
        /*07cc*/ 	.word	0xffffffff


	//   ....[145]....
        /*07d0*/ 	.word	0xffffffff


	//   ....[146]....
        /*07d4*/ 	.word	0xffffffff


	//   ....[147]....
        /*07d8*/ 	.word	0xffffffff


	//   ....[148]....
        /*07dc*/ 	.word	0xffffffff


	//   ....[149]....
        /*07e0*/ 	.word	0xffffffff


	//   ....[150]....
        /*07e4*/ 	.word	0xffffffff


	//   ....[151]....
        /*07e8*/ 	.word	0xffffffff


	//   ....[152]....
        /*07ec*/ 	.word	0xffffffff


	//   ....[153]....
        /*07f0*/ 	.word	0xffffffff


	//   ....[154]....
        /*07f4*/ 	.word	0xffffffff


	//   ....[155]....
        /*07f8*/ 	.word	0xffffffff


	//   ....[156]....
        /*07fc*/ 	.word	0xffffffff


	//   ....[157]....
        /*0800*/ 	.word	0xffffffff


	//   ....[158]....
        /*0804*/ 	.word	0xffffffff


	//   ....[159]....
        /*0808*/ 	.word	0xffffffff


	//   ....[160]....
        /*080c*/ 	.word	0xffffffff


	//   ....[161]....
        /*0810*/ 	.word	0xffffffff


	//   ....[162]....
        /*0814*/ 	.word	0xffffffff


	//   ....[163]....
        /*0818*/ 	.word	0xffffffff


	//   ....[164]....
        /*081c*/ 	.word	0xffffffff


	//   ....[165]....
        /*0820*/ 	.word	0xffffffff


	//   ....[166]....
        /*0824*/ 	.word	0xffffffff


	//   ....[167]....
        /*0828*/ 	.word	0xffffffff


	//   ....[168]....
        /*082c*/ 	.word	0xffffffff


	//   ....[169]....
        /*0830*/ 	.word	0xffffffff


	//   ....[170]....
        /*0834*/ 	.word	0xffffffff


	//   ....[171]....
        /*0838*/ 	.word	0xffffffff


	//   ....[172]....
        /*083c*/ 	.word	0xffffffff


	//   ....[173]....
        /*0840*/ 	.word	0xffffffff


	//   ....[174]....
        /*0844*/ 	.word	0xffffffff


	//   ....[175]....
        /*0848*/ 	.word	0xffffffff


	//   ....[176]....
        /*084c*/ 	.word	0xffffffff


	//   ....[177]....
        /*0850*/ 	.word	0xffffffff


	//   ....[178]....
        /*0854*/ 	.word	0xffffffff


	//   ....[179]....
        /*0858*/ 	.word	0xffffffff


	//   ....[180]....
        /*085c*/ 	.word	0xffffffff


	//   ....[181]....
        /*0860*/ 	.word	0xffffffff


	//   ....[182]....
        /*0864*/ 	.word	0xffffffff


	//   ....[183]....
        /*0868*/ 	.word	0xffffffff


	//   ....[184]....
        /*086c*/ 	.word	0xffffffff


	//   ....[185]....
        /*0870*/ 	.word	0xffffffff


	//   ....[186]....
        /*0874*/ 	.word	0xffffffff


	//   ....[187]....
        /*0878*/ 	.word	0xffffffff


	//   ....[188]....
        /*087c*/ 	.word	0xffffffff


	//   ....[189]....
        /*0880*/ 	.word	0xffffffff


	//   ....[190]....
        /*0884*/ 	.word	0xffffffff


	//   ....[191]....
        /*0888*/ 	.word	0xffffffff


	//   ....[192]....
        /*088c*/ 	.word	0x0500000f


	//   ....[193]....
        /*0890*/ 	.word	0x0500000f


	//   ....[194]....
        /*0894*/ 	.word	0x0500000f


	//   ....[195]....
        /*0898*/ 	.word	0x0500000f


	//   ....[196]....
        /*089c*/ 	.word	0x0500000f


	//   ....[197]....
        /*08a0*/ 	.word	0x0500000f


	//   ....[198]....
        /*08a4*/ 	.word	0x0500000f


	//   ....[199]....
        /*08a8*/ 	.word	0x0500000f


	//   ....[200]....
        /*08ac*/ 	.word	0x0500000f


	//   ....[201]....
        /*08b0*/ 	.word	0x0500000f


	//   ....[202]....
        /*08b4*/ 	.word	0x0500000f


	//   ....[203]....
        /*08b8*/ 	.word	0x0500000f


	//   ....[204]....
        /*08bc*/ 	.word	0x0500000f


	//   ....[205]....
        /*08c0*/ 	.word	0x0500000f


	//   ....[206]....
        /*08c4*/ 	.word	0x0500000f


	//   ....[207]....
        /*08c8*/ 	.word	0x0500000f


	//   ....[208]....
        /*08cc*/ 	.word	0x0500000f


	//   ....[209]....
        /*08d0*/ 	.word	0x0500000f


	//   ....[210]....
        /*08d4*/ 	.word	0x0500000f


	//   ....[211]....
        /*08d8*/ 	.word	0x0500000f


	//   ....[212]....
        /*08dc*/ 	.word	0x0500000f


	//   ....[213]....
        /*08e0*/ 	.word	0x0500000f


	//   ....[214]....
        /*08e4*/ 	.word	0x0500000f


	//   ....[215]....
        /*08e8*/ 	.word	0x0500000f


	//   ....[216]....
        /*08ec*/ 	.word	0x0500000f


	//   ....[217]....
        /*08f0*/ 	.word	0x0500000f


	//   ....[218]....
        /*08f4*/ 	.word	0x0500000f


	//   ....[219]....
        /*08f8*/ 	.word	0x0500000f


	//   ....[220]....
        /*08fc*/ 	.word	0x0500000f


	//   ....[221]....
        /*0900*/ 	.word	0x0500000f


	//   ....[222]....
        /*0904*/ 	.word	0x0500000f


	//   ....[223]....
        /*0908*/ 	.word	0x0500000f


	//   ....[224]....
        /*090c*/ 	.word	0x0500000f


	//   ....[225]....
        /*0910*/ 	.word	0x0500000f


	//   ....[226]....
        /*0914*/ 	.word	0x0500000f


	//   ....[227]....
        /*0918*/ 	.word	0x0500000f


	//   ....[228]....
        /*091c*/ 	.word	0x0500000f


	//   ....[229]....
        /*0920*/ 	.word	0x0500000f


	//   ....[230]....
        /*0924*/ 	.word	0x0500000f


	//   ....[231]....
        /*0928*/ 	.word	0x0500000f


	//   ....[232]....
        /*092c*/ 	.word	0x0500000f


	//   ....[233]....
        /*0930*/ 	.word	0x0500000f


	//   ....[234]....
        /*0934*/ 	.word	0x0500000f


	//   ....[235]....
        /*0938*/ 	.word	0x0500000f


	//   ....[236]....
        /*093c*/ 	.word	0x0500000f


	//   ....[237]....
        /*0940*/ 	.word	0x0500000f


	//   ....[238]....
        /*0944*/ 	.word	0x0500000f


	//   ....[239]....
        /*0948*/ 	.word	0x0500000f


	//   ....[240]....
        /*094c*/ 	.word	0x0500000f


	//   ....[241]....
        /*0950*/ 	.word	0x0500000f


	//   ....[242]....
        /*0954*/ 	.word	0x0500000f


	//   ....[243]....
        /*0958*/ 	.word	0x0500000f


	//   ....[244]....
        /*095c*/ 	.word	0x0500000f


	//   ....[245]....
        /*0960*/ 	.word	0x0500000f


	//   ....[246]....
        /*0964*/ 	.word	0x0500000f


	//   ....[247]....
        /*0968*/ 	.word	0x0500000f


	//   ....[248]....
        /*096c*/ 	.word	0x0500000f


	//   ....[249]....
        /*0970*/ 	.word	0x0500000f


	//   ....[250]....
        /*0974*/ 	.word	0x0500000f


	//   ....[251]....
        /*0978*/ 	.word	0x0500000f


	//   ....[252]....
        /*097c*/ 	.word	0x0500000f


	//   ....[253]....
        /*0980*/ 	.word	0x0500000f


	//   ....[254]....
        /*0984*/ 	.word	0x0500000f


	//   ....[255]....
        /*0988*/ 	.word	0x0500000f


	//   ....[0]....
        /*098c*/ 	.word	0x0500000f


	//   ....[1]....
        /*0990*/ 	.word	0x0500000f


	//   ....[2]....
        /*0994*/ 	.word	0x0500000f


	//   ....[3]....
        /*0998*/ 	.word	0x0500000f


	//   ....[4]....
        /*099c*/ 	.word	0x0500000f


	//   ....[5]....
        /*09a0*/ 	.word	0x0500000f


	//   ....[6]....
        /*09a4*/ 	.word	0x0500000f


	//   ....[7]....
        /*09a8*/ 	.word	0x0500000f


	//   ....[8]....
        /*09ac*/ 	.word	0x0500000f


	//   ....[9]....
        /*09b0*/ 	.word	0x0500000f


	//   ....[10]....
        /*09b4*/ 	.word	0x0500000f


	//   ....[11]....
        /*09b8*/ 	.word	0x0500000f


	//   ....[12]....
        /*09bc*/ 	.word	0x0500000f


	//   ....[13]....
        /*09c0*/ 	.word	0x0500000f


	//   ....[14]....
        /*09c4*/ 	.word	0x0500000f


	//   ....[15]....
        /*09c8*/ 	.word	0x0500000f


	//   ....[16]....
        /*09cc*/ 	.word	0x0500000f


	//   ....[17]....
        /*09d0*/ 	.word	0x0500000f


	//   ....[18]....
        /*09d4*/ 	.word	0x0500000f


	//   ....[19]....
        /*09d8*/ 	.word	0x0500000f


	//   ....[20]....
        /*09dc*/ 	.word	0x0500000f


	//   ....[21]....
        /*09e0*/ 	.word	0x0500000f


	//   ....[22]....
        /*09e4*/ 	.word	0x0500000f


	//   ....[23]....
        /*09e8*/ 	.word	0x0500000f


	//   ....[24]....
        /*09ec*/ 	.word	0x0500000f


	//   ....[25]....
        /*09f0*/ 	.word	0x0500000f


	//   ....[26]....
        /*09f4*/ 	.word	0x0500000f


	//   ....[27]....
        /*09f8*/ 	.word	0x0500000f


	//   ....[28]....
        /*09fc*/ 	.word	0x0500000f


	//   ....[29]....
        /*0a00*/ 	.word	0x0500000f


	//   ....[30]....
        /*0a04*/ 	.word	0x0500000f


	//   ....[31]....
        /*0a08*/ 	.word	0x0500000f


	//   ....[32]....
        /*0a0c*/ 	.word	0x0500000f


	//   ....[33]....
        /*0a10*/ 	.word	0x0500000f


	//   ....[34]....
        /*0a14*/ 	.word	0x0500000f


	//   ....[35]....
        /*0a18*/ 	.word	0x0500000f


	//   ....[36]....
        /*0a1c*/ 	.word	0x0500000f


	//   ....[37]....
        /*0a20*/ 	.word	0x0500000f


	//   ....[38]....
        /*0a24*/ 	.word	0x0500000f


	//   ....[39]....
        /*0a28*/ 	.word	0x0500000f


	//   ....[40]....
        /*0a2c*/ 	.word	0x0500000f


	//   ....[41]....
        /*0a30*/ 	.word	0x0500000f


	//   ....[42]....
        /*0a34*/ 	.word	0x0500000f


	//   ....[43]....
        /*0a38*/ 	.word	0x0500000f


	//   ....[44]....
        /*0a3c*/ 	.word	0x0500000f


	//   ....[45]....
        /*0a40*/ 	.word	0x0500000f


	//   ....[46]....
        /*0a44*/ 	.word	0x0500000f


	//   ....[47]....
        /*0a48*/ 	.word	0x0500000f


	//   ....[48]....
        /*0a4c*/ 	.word	0x0500000f


	//   ....[49]....
        /*0a50*/ 	.word	0x0500000f


	//   ....[50]....
        /*0a54*/ 	.word	0x0500000f


	//   ....[51]....
        /*0a58*/ 	.word	0x0500000f


	//   ....[52]....
        /*0a5c*/ 	.word	0x0500000f


	//   ....[53]....
        /*0a60*/ 	.word	0x0500000f


	//   ....[54]....
        /*0a64*/ 	.word	0x0500000f


	//   ....[55]....
        /*0a68*/ 	.word	0x0500000f


	//   ....[56]....
        /*0a6c*/ 	.word	0x0500000f


	//   ....[57]....
        /*0a70*/ 	.word	0x0500000f


	//   ....[58]....
        /*0a74*/ 	.word	0x0500000f


	//   ....[59]....
        /*0a78*/ 	.word	0x0500000f


	//   ....[60]....
        /*0a7c*/ 	.word	0x0500000f


	//   ....[61]....
        /*0a80*/ 	.word	0x0500000f


	//   ....[62]....
        /*0a84*/ 	.word	0x0500000f


	//   ....[63]....
        /*0a88*/ 	.word	0x0500000f


	//   ....[64]....
        /*0a8c*/ 	.word	0x0500000f


	//   ....[65]....
        /*0a90*/ 	.word	0x0500000f


	//   ....[66]....
        /*0a94*/ 	.word	0x0500000f


	//   ....[67]....
        /*0a98*/ 	.word	0x0500000f


	//   ....[68]....
        /*0a9c*/ 	.word	0x0500000f


	//   ....[69]....
        /*0aa0*/ 	.word	0x0500000f


	//   ....[70]....
        /*0aa4*/ 	.word	0x0500000f


	//   ....[71]....
        /*0aa8*/ 	.word	0x0500000f


	//   ....[72]....
        /*0aac*/ 	.word	0x0500000f


	//   ....[73]....
        /*0ab0*/ 	.word	0x0500000f


	//----- nvinfo : EIATTR_COOP_GROUP_INSTR_OFFSETS
	.align		4
.L_1015:
        /*0ab4*/ 	.byte	0x04, 0x28
        /*0ab6*/ 	.short	(.L_1017 - .L_1016)


	//   ....[0]....
.L_1016:
        /*0ab8*/ 	.word	0x00000070


	//   ....[1]....
        /*0abc*/ 	.word	0x000001a0


	//   ....[2]....
        /*0ac0*/ 	.word	0x000001f0


	//   ....[3]....
        /*0ac4*/ 	.word	0x00000420


	//   ....[4]....
        /*0ac8*/ 	.word	0x00000580


	//   ....[5]....
        /*0acc*/ 	.word	0x000006a0


	//   ....[6]....
        /*0ad0*/ 	.word	0x00000800


	//   ....[7]....
        /*0ad4*/ 	.word	0x0000aba0


	//   ....[8]....
        /*0ad8*/ 	.word	0x0000b530


	//   ....[9]....
        /*0adc*/ 	.word	0x0000b540


	//   ....[10]....
        /*0ae0*/ 	.word	0x0000b550


	//   ....[11]....
        /*0ae4*/ 	.word	0x0000b560


	//   ....[12]....
        /*0ae8*/ 	.word	0x0000b770


	//   ....[13]....
        /*0aec*/ 	.word	0x0000b780


	//   ....[14]....
        /*0af0*/ 	.word	0x0000b790


	//   ....[15]....
        /*0af4*/ 	.word	0x0000b7a0


	//   ....[16]....
        /*0af8*/ 	.word	0x0000dbe0


	//   ....[17]....
        /*0afc*/ 	.word	0x0000dc00


	//   ....[18]....
        /*0b00*/ 	.word	0x0000dc10


	//   ....[19]....
        /*0b04*/ 	.word	0x0000dc20


	//   ....[20]....
        /*0b08*/ 	.word	0x0000dd10


	//   ....[21]....
        /*0b0c*/ 	.word	0x0000dd30


	//   ....[22]....
        /*0b10*/ 	.word	0x0000dd40


	//   ....[23]....
        /*0b14*/ 	.word	0x0000dd50


	//   ....[24]....
        /*0b18*/ 	.word	0x00010820


	//   ....[25]....
        /*0b1c*/ 	.word	0x00011310


	//   ....[26]....
        /*0b20*/ 	.word	0x000131b0


	//   ....[27]....
        /*0b24*/ 	.word	0x000131d0


	//   ....[28]....
        /*0b28*/ 	.word	0x00013a20


	//   ....[29]....
        /*0b2c*/ 	.word	0x00013a90


	//   ....[30]....
        /*0b30*/ 	.word	0x00016440


	//   ....[31]....
        /*0b34*/ 	.word	0x000178f0


	//   ....[32]....
        /*0b38*/ 	.word	0x00018270


	//   ....[33]....
        /*0b3c*/ 	.word	0x00018380


	//   ....[34]....
        /*0b40*/ 	.word	0x00019150


	//   ....[35]....
        /*0b44*/ 	.word	0x000191d0


	//   ....[36]....
        /*0b48*/ 	.word	0x0001c470


	//   ....[37]....
        /*0b4c*/ 	.word	0x0001c490


	//   ....[38]....
        /*0b50*/ 	.word	0x0001c4e0


	//   ....[39]....
        /*0b54*/ 	.word	0x0001c500


	//   ....[40]....
        /*0b58*/ 	.word	0x0001f410


	//   ....[41]....
        /*0b5c*/ 	.word	0x0001f800


	//   ....[42]....
        /*0b60*/ 	.word	0x00021290


	//   ....[43]....
        /*0b64*/ 	.word	0x000213a0


	//   ....[44]....
        /*0b68*/ 	.word	0x000221d0


	//   ....[45]....
        /*0b6c*/ 	.word	0x00022240


	//   ....[46]....
        /*0b70*/ 	.word	0x00023c80


	//   ....[47]....
        /*0b74*/ 	.word	0x00023ce0


	//   ....[48]....
        /*0b78*/ 	.word	0x00023d00


	//   ....[49]....
        /*0b7c*/ 	.word	0x00023d20


	//   ....[50]....
        /*0b80*/ 	.word	0x00024940


	//   ....[51]....
        /*0b84*/ 	.word	0x00024990


	//   ....[52]....
        /*0b88*/ 	.word	0x000249c0


	//   ....[53]....
        /*0b8c*/ 	.word	0x000249f0


	//   ....[54]....
        /*0b90*/ 	.word	0x00024a20


	//   ....[55]....
        /*0b94*/ 	.word	0x00024a50


	//   ....[56]....
        /*0b98*/ 	.word	0x00024a80


	//   ....[57]....
        /*0b9c*/ 	.word	0x00024ab0


	//   ....[58]....
        /*0ba0*/ 	.word	0x00024ae0


	//   ....[59]....
        /*0ba4*/ 	.word	0x00024b10


	//   ....[60]....
        /*0ba8*/ 	.word	0x00024b40


	//   ....[61]....
        /*0bac*/ 	.word	0x00024b70


	//   ....[62]....
        /*0bb0*/ 	.word	0x00024ba0


	//   ....[63]....
        /*0bb4*/ 	.word	0x00024bd0


	//   ....[64]....
        /*0bb8*/ 	.word	0x00024c00


	//   ....[65]....
        /*0bbc*/ 	.word	0x00024c30


	//   ....[66]....
        /*0bc0*/ 	.word	0x00024c60


	//   ....[67]....
        /*0bc4*/ 	.word	0x00024c90


	//   ....[68]....
        /*0bc8*/ 	.word	0x00024cc0


	//   ....[69]....
        /*0bcc*/ 	.word	0x00024cf0


	//   ....[70]....
        /*0bd0*/ 	.word	0x00024d20


	//   ....[71]....
        /*0bd4*/ 	.word	0x00024d50


	//   ....[72]....
        /*0bd8*/ 	.word	0x00024d80


	//   ....[73]....
        /*0bdc*/ 	.word	0x00024db0


	//   ....[74]....
        /*0be0*/ 	.word	0x00024de0


	//   ....[75]....
        /*0be4*/ 	.word	0x00024e10


	//   ....[76]....
        /*0be8*/ 	.word	0x00024e40


	//   ....[77]....
        /*0bec*/ 	.word	0x00024e70


	//   ....[78]....
        /*0bf0*/ 	.word	0x00024ea0


	//   ....[79]....
        /*0bf4*/ 	.word	0x00024ed0


	//   ....[80]....
        /*0bf8*/ 	.word	0x00024f00


	//   ....[81]....
        /*0bfc*/ 	.word	0x00024f30


	//   ....[82]....
        /*0c00*/ 	.word	0x00024f60


	//   ....[83]....
        /*0c04*/ 	.word	0x00024f90


	//   ....[84]....
        /*0c08*/ 	.word	0x00024fc0


	//   ....[85]....
        /*0c0c*/ 	.word	0x00024ff0


	//   ....[86]....
        /*0c10*/ 	.word	0x00025020


	//   ....[87]....
        /*0c14*/ 	.word	0x00025050


	//   ....[88]....
        /*0c18*/ 	.word	0x00025080


	//   ....[89]....
        /*0c1c*/ 	.word	0x000250b0


	//   ....[90]....
        /*0c20*/ 	.word	0x000250e0


	//   ....[91]....
        /*0c24*/ 	.word	0x00025110


	//   ....[92]....
        /*0c28*/ 	.word	0x00025140


	//   ....[93]....
        /*0c2c*/ 	.word	0x00025170


	//   ....[94]....
        /*0c30*/ 	.word	0x000251a0


	//   ....[95]....
        /*0c34*/ 	.word	0x000251d0


	//   ....[96]....
        /*0c38*/ 	.word	0x000251e0


	//   ....[97]....
        /*0c3c*/ 	.word	0x000251f0


	//   ....[98]....
        /*0c40*/ 	.word	0x00025220


	//   ....[99]....
        /*0c44*/ 	.word	0x00025250


	//   ....[100]....
        /*0c48*/ 	.word	0x00025280


	//   ....[101]....
        /*0c4c*/ 	.word	0x000252b0


	//   ....[102]....
        /*0c50*/ 	.word	0x000252e0


	//   ....[103]....
        /*0c54*/ 	.word	0x00025310


	//   ....[104]....
        /*0c58*/ 	.word	0x00025340


	//   ....[105]....
        /*0c5c*/ 	.word	0x00025350


	//   ....[106]....
        /*0c60*/ 	.word	0x00025360


	//   ....[107]....
        /*0c64*/ 	.word	0x00025370


	//   ....[108]....
        /*0c68*/ 	.word	0x00025380


	//   ....[109]....
        /*0c6c*/ 	.word	0x00025390


	//   ....[110]....
        /*0c70*/ 	.word	0x000253a0


	//   ....[111]....
        /*0c74*/ 	.word	0x000253d0


	//   ....[112]....
        /*0c78*/ 	.word	0x00025400


	//   ....[113]....
        /*0c7c*/ 	.word	0x00025430


	//   ....[114]....
        /*0c80*/ 	.word	0x00025c70


	//   ....[115]....
        /*0c84*/ 	.word	0x00025c90


	//   ....[116]....
        /*0c88*/ 	.word	0x00025ca0


	//   ....[117]....
        /*0c8c*/ 	.word	0x00025cb0


	//   ....[118]....
        /*0c90*/ 	.word	0x000263b0


	//   ....[119]....
        /*0c94*/ 	.word	0x000263c0


	//   ....[120]....
        /*0c98*/ 	.word	0x000264d0


	//   ....[121]....
        /*0c9c*/ 	.word	0x000264e0


	//   ....[122]....
        /*0ca0*/ 	.word	0x000265f0


	//   ....[123]....
        /*0ca4*/ 	.word	0x00026600


	//   ....[124]....
        /*0ca8*/ 	.word	0x00026710


	//   ....[125]....
        /*0cac*/ 	.word	0x00026720


	//   ....[126]....
        /*0cb0*/ 	.word	0x00026cb0


	//   ....[127]....
        /*0cb4*/ 	.word	0x00026cc0


	//   ....[128]....
        /*0cb8*/ 	.word	0x00027220


	//   ....[129]....
        /*0cbc*/ 	.word	0x00027230


	//   ....[130]....
        /*0cc0*/ 	.word	0x00027f00


	//   ....[131]....
        /*0cc4*/ 	.word	0x00027f10


	//   ....[132]....
        /*0cc8*/ 	.word	0x00028030


	//   ....[133]....
        /*0ccc*/ 	.word	0x00028040


	//   ....[134]....
        /*0cd0*/ 	.word	0x00028150


	//   ....[135]....
        /*0cd4*/ 	.word	0x00028160


	//   ....[136]....
        /*0cd8*/ 	.word	0x00028270


	//   ....[137]....
        /*0cdc*/ 	.word	0x00028280


	//   ....[138]....
        /*0ce0*/ 	.word	0x000283f0


	//   ....[139]....
        /*0ce4*/ 	.word	0x00028610


	//   ....[140]....
        /*0ce8*/ 	.word	0x00028640


	//   ....[141]....
        /*0cec*/ 	.word	0x00028670


	//   ....[142]....
        /*0cf0*/ 	.word	0x000286a0


	//   ....[143]....
        /*0cf4*/ 	.word	0x000286d0


	//   ....[144]....
        /*0cf8*/ 	.word	0x00028700


	//   ....[145]....
        /*0cfc*/ 	.word	0x000288a0


	//   ....[146]....
        /*0d00*/ 	.word	0x000288d0


	//   ....[147]....
        /*0d04*/ 	.word	0x00028900


	//   ....[148]....
        /*0d08*/ 	.word	0x00028930


	//   ....[149]....
        /*0d0c*/ 	.word	0x00028960


	//   ....[150]....
        /*0d10*/ 	.word	0x00028990


	//   ....[151]....
        /*0d14*/ 	.word	0x00028a30


	//   ....[152]....
        /*0d18*/ 	.word	0x00028a60


	//   ....[153]....
        /*0d1c*/ 	.word	0x00028a70


	//   ....[154]....
        /*0d20*/ 	.word	0x00028aa0


	//   ....[155]....
        /*0d24*/ 	.word	0x0002a520


	//   ....[156]....
        /*0d28*/ 	.word	0x0002c0b0


	//   ....[157]....
        /*0d2c*/ 	.word	0x0002cc70


	//   ....[158]....
        /*0d30*/ 	.word	0x0002cc90


	//   ....[159]....
        /*0d34*/ 	.word	0x0002cd40


	//   ....[160]....
        /*0d38*/ 	.word	0x0002cd50


	//   ....[161]....
        /*0d3c*/ 	.word	0x0002cdd0


	//   ....[162]....
        /*0d40*/ 	.word	0x0002cde0


	//   ....[163]....
        /*0d44*/ 	.word	0x0002ce60


	//   ....[164]....
        /*0d48*/ 	.word	0x0002ce70


	//   ....[165]....
        /*0d4c*/ 	.word	0x0002cef0


	//   ....[166]....
        /*0d50*/ 	.word	0x0002cf00


	//   ....[167]....
        /*0d54*/ 	.word	0x0002cf80


	//   ....[168]....
        /*0d58*/ 	.word	0x0002cf90


	//   ....[169]....
        /*0d5c*/ 	.word	0x0002d010


	//   ....[170]....
        /*0d60*/ 	.word	0x0002d020


	//   ....[171]....
        /*0d64*/ 	.word	0x0002d070


	//   ....[172]....
        /*0d68*/ 	.word	0x0002d090


	//   ....[173]....
        /*0d6c*/ 	.word	0x0002f350


	//   ....[174]....
        /*0d70*/ 	.word	0x0002f390


	//   ....[175]....
        /*0d74*/ 	.word	0x0002f3e0


	//   ....[176]....
        /*0d78*/ 	.word	0x0002f410


	//   ....[177]....
        /*0d7c*/ 	.word	0x0002f440


	//   ....[178]....
        /*0d80*/ 	.word	0x0002f470


	//   ....[179]....
        /*0d84*/ 	.word	0x0002f4a0


	//   ....[180]....
        /*0d88*/ 	.word	0x0002f4d0


	//   ....[181]....
        /*0d8c*/ 	.word	0x0002f6a0


	//   ....[182]....
        /*0d90*/ 	.word	0x0002f6d0


	//   ....[183]....
        /*0d94*/ 	.word	0x0002f700


	//   ....[184]....
        /*0d98*/ 	.word	0x0002f730


	//   ....[185]....
        /*0d9c*/ 	.word	0x0002f760


	//   ....[186]....
        /*0da0*/ 	.word	0x0002f790


	//   ....[187]....
        /*0da4*/ 	.word	0x0002f870


	//   ....[188]....
        /*0da8*/ 	.word	0x0002f890


	//   ....[189]....
        /*0dac*/ 	.word	0x0002f8a0


	//   ....[190]....
        /*0db0*/ 	.word	0x0002f920


	//   ....[191]....
        /*0db4*/ 	.word	0x00030470


	//   ....[192]....
        /*0db8*/ 	.word	0x00030970


	//   ....[193]....
        /*0dbc*/ 	.word	0x00030a20


	//   ....[194]....
        /*0dc0*/ 	.word	0x00030ab0


	//   ....[195]....
        /*0dc4*/ 	.word	0x00030b00


	//   ....[196]....
        /*0dc8*/ 	.word	0x00030b50


	//   ....[197]....
        /*0dcc*/ 	.word	0x00030be0


	//   ....[198]....
        /*0dd0*/ 	.word	0x00030c70


	//   ....[199]....
        /*0dd4*/ 	.word	0x00030cc0


	//   ....[200]....
        /*0dd8*/ 	.word	0x00030d10


	//   ....[201]....
        /*0ddc*/ 	.word	0x00030e00


	//   ....[202]....
        /*0de0*/ 	.word	0x00030eb0


	//   ....[203]....
        /*0de4*/ 	.word	0x00030f10


	//   ....[204]....
        /*0de8*/ 	.word	0x00030f90


	//   ....[205]....
        /*0dec*/ 	.word	0x00031080


	//   ....[206]....
        /*0df0*/ 	.word	0x000310d0


	//   ....[207]....
        /*0df4*/ 	.word	0x00031120


	//   ....[208]....
        /*0df8*/ 	.word	0x00031170


	//   ....[209]....
        /*0dfc*/ 	.word	0x00031590


	//   ....[210]....
        /*0e00*/ 	.word	0x000316b0


	//   ....[211]....
        /*0e04*/ 	.word	0x000317e0


	//   ....[212]....
        /*0e08*/ 	.word	0x00031900


	//   ....[213]....
        /*0e0c*/ 	.word	0x00031a30


	//   ....[214]....
        /*0e10*/ 	.word	0x00031b00


	//   ....[215]....
        /*0e14*/ 	.word	0x00031b60


	//   ....[216]....
        /*0e18*/ 	.word	0x00031bb0


	//   ....[217]....
        /*0e1c*/ 	.word	0x00031c10


	//   ....[218]....
        /*0e20*/ 	.word	0x00031c80


	//   ....[219]....
        /*0e24*/ 	.word	0x00031ce0


	//   ....[220]....
        /*0e28*/ 	.word	0x00031d30


	//   ....[221]....
        /*0e2c*/ 	.word	0x00031dc0


	//   ....[222]....
        /*0e30*/ 	.word	0x00031e40


	//   ....[223]....
        /*0e34*/ 	.word	0x00031ea0


	//   ....[224]....
        /*0e38*/ 	.word	0x00031ef0


	//   ....[225]....
        /*0e3c*/ 	.word	0x00031f70


	//   ....[226]....
        /*0e40*/ 	.word	0x00031fe0


	//   ....[227]....
        /*0e44*/ 	.word	0x00032040


	//   ....[228]....
        /*0e48*/ 	.word	0x00032090


	//   ....[229]....
        /*0e4c*/ 	.word	0x00032110


	//   ....[230]....
        /*0e50*/ 	.word	0x00032180


	//   ....[231]....
        /*0e54*/ 	.word	0x000321e0


	//   ....[232]....
        /*0e58*/ 	.word	0x00032230


	//   ....[233]....
        /*0e5c*/ 	.word	0x000322b0


	//   ....[234]....
        /*0e60*/ 	.word	0x00032320


	//   ....[235]....
        /*0e64*/ 	.word	0x00032380


	//   ....[236]....
        /*0e68*/ 	.word	0x000323d0


	//   ....[237]....
        /*0e6c*/ 	.word	0x00032430


	//   ....[238]....
        /*0e70*/ 	.word	0x000324a0


	//   ....[239]....
        /*0e74*/ 	.word	0x00032500


	//   ....[240]....
        /*0e78*/ 	.word	0x00032550


	//   ....[241]....
        /*0e7c*/ 	.word	0x000325c0


	//   ....[242]....
        /*0e80*/ 	.word	0x00032630


	//   ....[243]....
        /*0e84*/ 	.word	0x00032690


	//   ....[244]....
        /*0e88*/ 	.word	0x000326e0


	//   ....[245]....
        /*0e8c*/ 	.word	0x00032770


	//   ....[246]....
        /*0e90*/ 	.word	0x00032800


	//   ....[247]....
        /*0e94*/ 	.word	0x00032860


	//   ....[248]....
        /*0e98*/ 	.word	0x000328b0


	//   ....[249]....
        /*0e9c*/ 	.word	0x00032930


	//   ....[250]....
        /*0ea0*/ 	.word	0x000329a0


	//   ....[251]....
        /*0ea4*/ 	.word	0x00032a00


	//   ....[252]....
        /*0ea8*/ 	.word	0x00032a50


	//   ....[253]....
        /*0eac*/ 	.word	0x00032ad0


	//   ....[254]....
        /*0eb0*/ 	.word	0x00032b40


	//   ....[255]....
        /*0eb4*/ 	.word	0x00032ba0


	//   ....[0]....
        /*0eb8*/ 	.word	0x00032bf0


	//   ....[1]....
        /*0ebc*/ 	.word	0x00032c70


	//   ....[2]....
        /*0ec0*/ 	.word	0x00032ce0


	//   ....[3]....
        /*0ec4*/ 	.word	0x00032d40


	//   ....[4]....
        /*0ec8*/ 	.word	0x00032d90


	//   ....[5]....
        /*0ecc*/ 	.word	0x00032e10


	//   ....[6]....
        /*0ed0*/ 	.word	0x00032e80


	//   ....[7]....
        /*0ed4*/ 	.word	0x00032ee0


	//   ....[8]....
        /*0ed8*/ 	.word	0x00032f30


	//   ....[9]....
        /*0edc*/ 	.word	0x00032fa0


	//   ....[10]....
        /*0ee0*/ 	.word	0x00033010


	//   ....[11]....
        /*0ee4*/ 	.word	0x00033070


	//   ....[12]....
        /*0ee8*/ 	.word	0x000330c0


	//   ....[13]....
        /*0eec*/ 	.word	0x00033140


	//   ....[14]....
        /*0ef0*/ 	.word	0x000331b0


	//   ....[15]....
        /*0ef4*/ 	.word	0x00033220


	//   ....[16]....
        /*0ef8*/ 	.word	0x00033270


	//   ....[17]....
        /*0efc*/ 	.word	0x00033300


	//   ....[18]....
        /*0f00*/ 	.word	0x00033350


	//   ....[19]....
        /*0f04*/ 	.word	0x000333e0


	//   ....[20]....
        /*0f08*/ 	.word	0x00033470


	//   ....[21]....
        /*0f0c*/ 	.word	0x00033500


	//   ....[22]....
        /*0f10*/ 	.word	0x00033590


	//   ....[23]....
        /*0f14*/ 	.word	0x00033620


	//   ....[24]....
        /*0f18*/ 	.word	0x000336b0


	//   ....[25]....
        /*0f1c*/ 	.word	0x00033730


	//   ....[26]....
        /*0f20*/ 	.word	0x00033780


	//   ....[27]....
        /*0f24*/ 	.word	0x00033810


	//   ....[28]....
        /*0f28*/ 	.word	0x000338a0


	//   ....[29]....
        /*0f2c*/ 	.word	0x00033920


	//   ....[30]....
        /*0f30*/ 	.word	0x00033970


	//   ....[31]....
        /*0f34*/ 	.word	0x00033a00


	//   ....[32]....
        /*0f38*/ 	.word	0x00033a90


	//   ....[33]....
        /*0f3c*/ 	.word	0x00033b20


	//   ....[34]....
        /*0f40*/ 	.word	0x00033bb0


	//   ....[35]....
        /*0f44*/ 	.word	0x00033c40


	//   ....[36]....
        /*0f48*/ 	.word	0x00033cd0


	//   ....[37]....
        /*0f4c*/ 	.word	0x00033d90


	//   ....[38]....
        /*0f50*/ 	.word	0x00034070


	//   ....[39]....
        /*0f54*/ 	.word	0x00034280


	//   ....[40]....
        /*0f58*/ 	.word	0x000342d0


	//   ....[41]....
        /*0f5c*/ 	.word	0x00034330


	//   ....[42]....
        /*0f60*/ 	.word	0x00034420


	//   ....[43]....
        /*0f64*/ 	.word	0x00034480


	//   ....[44]....
        /*0f68*/ 	.word	0x00034570


	//   ....[45]....
        /*0f6c*/ 	.word	0x000345d0


	//   ....[46]....
        /*0f70*/ 	.word	0x000346c0


	//   ....[47]....
        /*0f74*/ 	.word	0x00034720


	//   ....[48]....
        /*0f78*/ 	.word	0x00034810


	//   ....[49]....
        /*0f7c*/ 	.word	0x00034870


	//   ....[50]....
        /*0f80*/ 	.word	0x00034960


	//   ....[51]....
        /*0f84*/ 	.word	0x000349c0


	//   ....[52]....
        /*0f88*/ 	.word	0x00034a90


	//   ....[53]....
        /*0f8c*/ 	.word	0x00034b10


	//   ....[54]....
        /*0f90*/ 	.word	0x00034be0


	//   ....[55]....
        /*0f94*/ 	.word	0x00034ec0


	//   ....[56]....
        /*0f98*/ 	.word	0x00034f60


	//   ....[57]....
        /*0f9c*/ 	.word	0x00035100


	//   ....[58]....
        /*0fa0*/ 	.word	0x00035180


	//   ....[59]....
        /*0fa4*/ 	.word	0x00035200


	//   ....[60]....
        /*0fa8*/ 	.word	0x00035280


	//   ....[61]....
        /*0fac*/ 	.word	0x00035300


	//   ....[62]....
        /*0fb0*/ 	.word	0x00035390


	//   ....[63]....
        /*0fb4*/ 	.word	0x00035430


	//   ....[64]....
        /*0fb8*/ 	.word	0x000354e0


	//   ....[65]....
        /*0fbc*/ 	.word	0x00035560


	//   ....[66]....
        /*0fc0*/ 	.word	0x000355e0


	//   ....[67]....
        /*0fc4*/ 	.word	0x00035660


	//   ....[68]....
        /*0fc8*/ 	.word	0x000356f0


	//   ....[69]....
        /*0fcc*/ 	.word	0x00035770


	//   ....[70]....
        /*0fd0*/ 	.word	0x00035820


	//   ....[71]....
        /*0fd4*/ 	.word	0x00035870


	//   ....[72]....
        /*0fd8*/ 	.word	0x00035930


	//   ....[73]....
        /*0fdc*/ 	.word	0x00035a60


	//----- nvinfo : EIATTR_REG_RECONFIG
	.align		4
.L_1017:
        /*0fe0*/ 	.byte	0x01, 0x54
	.zero		2


	//----- nvinfo : EIATTR_SYSCALL_OFFSETS
	.align		4
        /*0fe4*/ 	.byte	0x04, 0x46
        /*0fe6*/ 	.short	(.L_1019 - .L_1018)


	//   ....[0]....
.L_1018:
        /*0fe8*/ 	.word	0x00001e70


	//   ....[1]....
        /*0fec*/ 	.word	0x00001fc0


	//   ....[2]....
        /*0ff0*/ 	.word	0x0000ad40


	//   ....[3]....
        /*0ff4*/ 	.word	0x0000b290


	//   ....[4]....
        /*0ff8*/ 	.word	0x0002bb30


	//   ....[5]....
        /*0ffc*/ 	.word	0x0002bca0


	//   ....[6]....
        /*1000*/ 	.word	0x0002be00


	//   ....[7]....
        /*1004*/ 	.word	0x0002bf40


	//   ....[8]....
        /*1008*/ 	.word	0x0002c870


	//----- nvinfo : EIATTR_MBARRIER_INSTR_OFFSETS
	.align		4
.L_1019:
        /*100c*/ 	.byte	0x04, 0x39
        /*100e*/ 	.short	(.L_1021 - .L_1020)


	//   ....[0]....
.L_1020:
        /*1010*/ 	.word	0x000002d0
        /*1014*/ 	.word	0x000000ff
        /*1018*/ 	.word	0x00028800
        /*101c*/ 	.short	0x0100
        /*101e*/ 	.byte	0x08
	.zero		1


	//   ....[1]....
        /*1020*/ 	.word	0x000002e0
        /*1024*/ 	.word	0x000000ff
        /*1028*/ 	.word	0x00028820
        /*102c*/ 	.short	0x0100
        /*102e*/ 	.byte	0x08
	.zero		1


	//   ....[2]....
        /*1030*/ 	.word	0x000003d0
        /*1034*/ 	.word	0x000000ff
        /*1038*/ 	.word	0x00028830
        /*103c*/ 	.short	0x0100
        /*103e*/ 	.byte	0x08
	.zero		1


	//   ....[3]....
        /*1040*/ 	.word	0x000003e0
        /*1044*/ 	.word	0x000000ff
        /*1048*/ 	.word	0x00028840
        /*104c*/ 	.short	0x0100
        /*104e*/ 	.byte	0x08
	.zero		1


	//   ....[4]....
        /*1050*/ 	.word	0x000003f0
        /*1054*/ 	.word	0x000000ff
        /*1058*/ 	.word	0x00028838
        /*105c*/ 	.short	0x0100
        /*105e*/ 	.byte	0x08
	.zero		1


	//   ....[5]....
        /*1060*/ 	.word	0x00000400
        /*1064*/ 	.word	0x000000ff
        /*1068*/ 	.word	0x00028848
        /*106c*/ 	.short	0x0100
        /*106e*/ 	.byte	0x08
	.zero		1


	//   ....[6]....
        /*1070*/ 	.word	0x00000530
        /*1074*/ 	.word	0x000000ff
        /*1078*/ 	.word	0x00028850
        /*107c*/ 	.short	0x0100
        /*107e*/ 	.byte	0x08
	.zero		1


	//   ....[7]....
        /*1080*/ 	.word	0x00000540
        /*1084*/ 	.word	0x000000ff
        /*1088*/ 	.word	0x00028860
        /*108c*/ 	.short	0x0100
        /*108e*/ 	.byte	0x08
	.zero		1


	//   ....[8]....
        /*1090*/ 	.word	0x00000550
        /*1094*/ 	.word	0x000000ff
        /*1098*/ 	.word	0x00028858
        /*109c*/ 	.short	0x0100
        /*109e*/ 	.byte	0x08
	.zero		1


	//   ....[9]....
        /*10a0*/ 	.word	0x00000560
        /*10a4*/ 	.word	0x000000ff
        /*10a8*/ 	.word	0x00028868
        /*10ac*/ 	.short	0x0100
        /*10ae*/ 	.byte	0x08
	.zero		1


	//   ....[10]....
        /*10b0*/ 	.word	0x00000650
        /*10b4*/ 	.word	0x000000ff
        /*10b8*/ 	.word	0x00028870
        /*10bc*/ 	.short	0x0100
        /*10be*/ 	.byte	0x06
	.zero		1


	//   ....[11]....
        /*10c0*/ 	.word	0x00000660
        /*10c4*/ 	.word	0x000000ff
        /*10c8*/ 	.word	0x00028880
        /*10cc*/ 	.short	0x0100
        /*10ce*/ 	.byte	0x06
	.zero		1


	//   ....[12]....
        /*10d0*/ 	.word	0x00000670
        /*10d4*/ 	.word	0x000000ff
        /*10d8*/ 	.word	0x00028878
        /*10dc*/ 	.short	0x0100
        /*10de*/ 	.byte	0x06
	.zero		1


	//   ....[13]....
        /*10e0*/ 	.word	0x00000680
        /*10e4*/ 	.word	0x000000ff
        /*10e8*/ 	.word	0x00028888
        /*10ec*/ 	.short	0x0100
        /*10ee*/ 	.byte	0x06
	.zero		1


	//   ....[14]....
        /*10f0*/ 	.word	0x000007b0
        /*10f4*/ 	.word	0x000000ff
        /*10f8*/ 	.word	0x00028890
        /*10fc*/ 	.short	0x0100
        /*10fe*/ 	.byte	0x08
	.zero		1


	//   ....[15]....
        /*1100*/ 	.word	0x000007c0
        /*1104*/ 	.word	0x000000ff
        /*1108*/ 	.word	0x000288a0
        /*110c*/ 	.short	0x0100
        /*110e*/ 	.byte	0x08
	.zero		1


	//   ....[16]....
        /*1110*/ 	.word	0x000007d0
        /*1114*/ 	.word	0x000000ff
        /*1118*/ 	.word	0x00028898
        /*111c*/ 	.short	0x0100
        /*111e*/ 	.byte	0x08
	.zero		1


	//   ....[17]....
        /*1120*/ 	.word	0x000007e0
        /*1124*/ 	.word	0x000000ff
        /*1128*/ 	.word	0x000288a8
        /*112c*/ 	.short	0x0100
        /*112e*/ 	.byte	0x08
	.zero		1


	//   ....[18]....
        /*1130*/ 	.word	0x00000910
        /*1134*/ 	.word	0x000000ff
        /*1138*/ 	.word	0x000288b0
        /*113c*/ 	.short	0x0100
        /*113e*/ 	.byte	0x08
	.zero		1


	//   ....[19]....
        /*1140*/ 	.word	0x00000920
        /*1144*/ 	.word	0x000000ff
        /*1148*/ 	.word	0x000288c0
        /*114c*/ 	.short	0x0100
        /*114e*/ 	.byte	0x08
	.zero		1


	//   ....[20]....
        /*1150*/ 	.word	0x00000930
        /*1154*/ 	.word	0x000000ff
        /*1158*/ 	.word	0x000288b8
        /*115c*/ 	.short	0x0100
        /*115e*/ 	.byte	0x08
	.zero		1


	//   ....[21]....
        /*1160*/ 	.word	0x00000940
        /*1164*/ 	.word	0x000000ff
        /*1168*/ 	.word	0x000288c8
        /*116c*/ 	.short	0x0100
        /*116e*/ 	.byte	0x08
	.zero		1


	//   ....[22]....
        /*1170*/ 	.word	0x000030e0
        /*1174*/ 	.word	0x00000073
        /*1178*/ 	.word	0x00028890
        /*117c*/ 	.short	0x010a
        /*117e*/ 	.byte	0x3f
	.zero		1


	//   ....[23]....
        /*1180*/ 	.word	0x000063d0
        /*1184*/ 	.word	0x00000073
        /*1188*/ 	.word	0x00028890
        /*118c*/ 	.short	0x010a
        /*118e*/ 	.byte	0x3f
	.zero		1


	//   ....[24]....
        /*1190*/ 	.word	0x000094e0
        /*1194*/ 	.word	0x00000073
        /*1198*/ 	.word	0x00028890
        /*119c*/ 	.short	0x010a
        /*119e*/ 	.byte	0x3f
	.zero		1


	//   ....[25]....
        /*11a0*/ 	.word	0x00009a50
        /*11a4*/ 	.word	0x00000020
        /*11a8*/ 	.word	0x00000000
        /*11ac*/ 	.short	0x0101
        /*11ae*/ 	.byte	0x3f
	.zero		1


	//   ....[26]....
        /*11b0*/ 	.word	0x00009a90
        /*11b4*/ 	.word	0x00000073
        /*11b8*/ 	.word	0x000288b0
        /*11bc*/ 	.short	0x010a
        /*11be*/ 	.byte	0x3f
	.zero		1


	//   ....[27]....
        /*11c0*/ 	.word	0x0000a070
        /*11c4*/ 	.word	0x00000073
        /*11c8*/ 	.word	0x00000000
        /*11cc*/ 	.short	0x0101
        /*11ce*/ 	.byte	0x3f
	.zero		1


	//   ....[28]....
        /*11d0*/ 	.word	0x0000b010
        /*11d4*/ 	.word	0x00000012
        /*11d8*/ 	.word	0x00028800
        /*11dc*/ 	.short	0x010a
        /*11de*/ 	.byte	0x3f
	.zero		1


	//   ....[29]....
        /*11e0*/ 	.word	0x0000b060
        /*11e4*/ 	.word	0x00000012
        /*11e8*/ 	.word	0x00028800
        /*11ec*/ 	.short	0x010a
        /*11ee*/ 	.byte	0x3f
	.zero		1


	//   ....[30]....
        /*11f0*/ 	.word	0x0000ba60
        /*11f4*/ 	.word	0x00000012
        /*11f8*/ 	.word	0x00028800
        /*11fc*/ 	.short	0x010a
        /*11fe*/ 	.byte	0x3f
	.zero		1


	//   ....[31]....
        /*1200*/ 	.word	0x0000dfb0
        /*1204*/ 	.word	0x00000012
        /*1208*/ 	.word	0x00028800
        /*120c*/ 	.short	0x010a
        /*120e*/ 	.byte	0x3f
	.zero		1


	//   ....[32]....
        /*1210*/ 	.word	0x00010030
        /*1214*/ 	.word	0x00000014
        /*1218*/ 	.word	0x00028830
        /*121c*/ 	.short	0x010a
        /*121e*/ 	.byte	0x3f
	.zero		1


	//   ....[33]....
        /*1220*/ 	.word	0x000100a0
        /*1224*/ 	.word	0x00000014
        /*1228*/ 	.word	0x00028830
        /*122c*/ 	.short	0x010a
        /*122e*/ 	.byte	0x3f
	.zero		1


	//   ....[34]....
        /*1230*/ 	.word	0x00010b20
        /*1234*/ 	.word	0x00000014
        /*1238*/ 	.word	0x00000000
        /*123c*/ 	.short	0x0101
        /*123e*/ 	.byte	0x3f
	.zero		1


	//   ....[35]....
        /*1240*/ 	.word	0x00015230
        /*1244*/ 	.word	0x0000000f
        /*1248*/ 	.word	0x00028830
        /*124c*/ 	.short	0x010a
        /*124e*/ 	.byte	0x3f
	.zero		1


	//   ....[36]....
        /*1250*/ 	.word	0x00015280
        /*1254*/ 	.word	0x0000000f
        /*1258*/ 	.word	0x00028830
        /*125c*/ 	.short	0x010a
        /*125e*/ 	.byte	0x3f
	.zero		1


	//   ....[37]....
        /*1260*/ 	.word	0x000155a0
        /*1264*/ 	.word	0x0000000f
        /*1268*/ 	.word	0x00028850
        /*126c*/ 	.short	0x010a
        /*126e*/ 	.byte	0x3f
	.zero		1


	//   ....[38]....
        /*1270*/ 	.word	0x000155e0
        /*1274*/ 	.word	0x0000000f
        /*1278*/ 	.word	0x00028850
        /*127c*/ 	.short	0x010a
        /*127e*/ 	.byte	0x3f
	.zero		1


	//   ....[39]....
        /*1280*/ 	.word	0x00016420
        /*1284*/ 	.word	0x00000072
        /*1288*/ 	.word	0x00000000
        /*128c*/ 	.short	0x0101
        /*128e*/ 	.byte	0x3f
	.zero		1


	//   ....[40]....
        /*1290*/ 	.word	0x0001a1a0
        /*1294*/ 	.word	0x00000014
        /*1298*/ 	.word	0x00000000
        /*129c*/ 	.short	0x0101
        /*129e*/ 	.byte	0x3f
	.zero		1


	//   ....[41]....
        /*12a0*/ 	.word	0x0001ac10
        /*12a4*/ 	.word	0x0000000f
        /*12a8*/ 	.word	0x00028830
        /*12ac*/ 	.short	0x010a
        /*12ae*/ 	.byte	0x3f
	.zero		1


	//   ....[42]....
        /*12b0*/ 	.word	0x0001ac60
        /*12b4*/ 	.word	0x0000000f
        /*12b8*/ 	.word	0x00028830
        /*12bc*/ 	.short	0x010a
        /*12be*/ 	.byte	0x3f
	.zero		1


	//   ....[43]....
        /*12c0*/ 	.word	0x0001afb0
        /*12c4*/ 	.word	0x0000000f
        /*12c8*/ 	.word	0x00028850
        /*12cc*/ 	.short	0x010a
        /*12ce*/ 	.byte	0x3f
	.zero		1


	//   ....[44]....
        /*12d0*/ 	.word	0x0001aff0
        /*12d4*/ 	.word	0x0000000f
        /*12d8*/ 	.word	0x00028850
        /*12dc*/ 	.short	0x010a
        /*12de*/ 	.byte	0x3f
	.zero		1


	//   ....[45]....
        /*12e0*/ 	.word	0x0001d7d0
        /*12e4*/ 	.word	0x00000003
        /*12e8*/ 	.word	0x00000000
        /*12ec*/ 	.short	0x0101
        /*12ee*/ 	.byte	0x3f
	.zero		1


	//   ....[46]....
        /*12f0*/ 	.word	0x0001da20
        /*12f4*/ 	.word	0x0000000e
        /*12f8*/ 	.word	0x00000000
        /*12fc*/ 	.short	0x0101
        /*12fe*/ 	.byte	0x3f
	.zero		1


	//   ....[47]....
        /*1300*/ 	.word	0x0001e200
        /*1304*/ 	.word	0x0000000f
        /*1308*/ 	.word	0x00028830
        /*130c*/ 	.short	0x010a
        /*130e*/ 	.byte	0x3f
	.zero		1


	//   ....[48]....
        /*1310*/ 	.word	0x0001e250
        /*1314*/ 	.word	0x0000000f
        /*1318*/ 	.word	0x00028830
        /*131c*/ 	.short	0x010a
        /*131e*/ 	.byte	0x3f
	.zero		1


	//   ....[49]....
        /*1320*/ 	.word	0x0001e5a0
        /*1324*/ 	.word	0x0000000f
        /*1328*/ 	.word	0x00028850
        /*132c*/ 	.short	0x010a
        /*132e*/ 	.byte	0x3f
	.zero		1


	//   ....[50]....
        /*1330*/ 	.word	0x0001e5e0
        /*1334*/ 	.word	0x0000000f
        /*1338*/ 	.word	0x00028850
        /*133c*/ 	.short	0x010a
        /*133e*/ 	.byte	0x3f
	.zero		1


	//   ....[51]....
        /*1340*/ 	.word	0x0001f490
        /*1344*/ 	.word	0x0000002d
        /*1348*/ 	.word	0x00000000
        /*134c*/ 	.short	0x0101
        /*134e*/ 	.byte	0x3f
	.zero		1


	//   ....[52]....
        /*1350*/ 	.word	0x000231c0
        /*1354*/ 	.word	0x0000000e
        /*1358*/ 	.word	0x00000000
        /*135c*/ 	.short	0x0101
        /*135e*/ 	.byte	0x3f
	.zero		1


	//   ....[53]....
        /*1360*/ 	.word	0x000238c0
        /*1364*/ 	.word	0x0000000d
        /*1368*/ 	.word	0x00028850
        /*136c*/ 	.short	0x010a
        /*136e*/ 	.byte	0x3f
	.zero		1


	//   ....[54]....
        /*1370*/ 	.word	0x00023940
        /*1374*/ 	.word	0x0000000d
        /*1378*/ 	.word	0x00028850
        /*137c*/ 	.short	0x010a
        /*137e*/ 	.byte	0x3f
	.zero		1


	//   ....[55]....
        /*1380*/ 	.word	0x00024020
        /*1384*/ 	.word	0x00000002
        /*1388*/ 	.word	0x00000000
        /*138c*/ 	.short	0x0101
        /*138e*/ 	.byte	0x3f
	.zero		1


	//   ....[56]....
        /*1390*/ 	.word	0x000262e0
        /*1394*/ 	.word	0x00000000
        /*1398*/ 	.word	0x00000000
        /*139c*/ 	.short	0x0101
        /*139e*/ 	.byte	0x3f
	.zero		1


	//   ....[57]....
        /*13a0*/ 	.word	0x00026ae0
        /*13a4*/ 	.word	0x0000000e
        /*13a8*/ 	.word	0x00000000
        /*13ac*/ 	.short	0x0101
        /*13ae*/ 	.byte	0x3f
	.zero		1


	//   ....[58]....
        /*13b0*/ 	.word	0x0002a600
        /*13b4*/ 	.word	0x00000013
        /*13b8*/ 	.word	0x00028820
        /*13bc*/ 	.short	0x010a
        /*13be*/ 	.byte	0x3f
	.zero		1


	//   ....[59]....
        /*13c0*/ 	.word	0x0002a6d0
        /*13c4*/ 	.word	0x00000007
        /*13c8*/ 	.word	0x000288a0
        /*13cc*/ 	.short	0x010a
        /*13ce*/ 	.byte	0x3f
	.zero		1


	//   ....[60]....
        /*13d0*/ 	.word	0x0002a910
        /*13d4*/ 	.word	0x00000007
        /*13d8*/ 	.word	0x000288c0
        /*13dc*/ 	.short	0x010a
        /*13de*/ 	.byte	0x3f
	.zero		1


	//   ....[61]....
        /*13e0*/ 	.word	0x0002acc0
        /*13e4*/ 	.word	0x00000005
        /*13e8*/ 	.word	0x000288a0
        /*13ec*/ 	.short	0x010a
        /*13ee*/ 	.byte	0x3f
	.zero		1


	//   ....[62]....
        /*13f0*/ 	.word	0x0002aef0
        /*13f4*/ 	.word	0x00000005
        /*13f8*/ 	.word	0x000288c0
        /*13fc*/ 	.short	0x010a
        /*13fe*/ 	.byte	0x3f
	.zero		1


	//   ....[63]....
        /*1400*/ 	.word	0x0002c330
        /*1404*/ 	.word	0x00000000
        /*1408*/ 	.word	0x00028880
        /*140c*/ 	.short	0x010a
        /*140e*/ 	.byte	0x3f
	.zero		1


	//   ....[64]....
        /*1410*/ 	.word	0x0002c4e0
        /*1414*/ 	.word	0x00000000
        /*1418*/ 	.word	0x00028840
        /*141c*/ 	.short	0x010a
        /*141e*/ 	.byte	0x3f
	.zero		1


	//   ....[65]....
        /*1420*/ 	.word	0x0002d130
        /*1424*/ 	.word	0x00000013
        /*1428*/ 	.word	0x00028800
        /*142c*/ 	.short	0x0107
        /*142e*/ 	.byte	0x3f
	.zero		1


	//   ....[66]....
        /*1430*/ 	.word	0x0002d220
        /*1434*/ 	.word	0x00000013
        /*1438*/ 	.word	0x00028800
        /*143c*/ 	.short	0x0101
        /*143e*/ 	.byte	0x3f
	.zero		1


	//   ....[67]....
        /*1440*/ 	.word	0x0002d240
        /*1444*/ 	.word	0x00000013
        /*1448*/ 	.word	0x00028820
        /*144c*/ 	.short	0x010a
        /*144e*/ 	.byte	0x3f
	.zero		1


	//   ....[68]....
        /*1450*/ 	.word	0x0002d550
        /*1454*/ 	.word	0x00000006
        /*1458*/ 	.word	0x00028880
        /*145c*/ 	.short	0x010a
        /*145e*/ 	.byte	0x3f
	.zero		1


	//   ....[69]....
        /*1460*/ 	.word	0x0002d7b0
        /*1464*/ 	.word	0x00000006
        /*1468*/ 	.word	0x00028840
        /*146c*/ 	.short	0x010a
        /*146e*/ 	.byte	0x3f
	.zero		1


	//   ....[70]....
        /*1470*/ 	.word	0x0002da80
        /*1474*/ 	.word	0x00000014
        /*1478*/ 	.word	0x00028870
        /*147c*/ 	.short	0x010a
        /*147e*/ 	.byte	0x3f
	.zero		1


	//   ....[71]....
        /*1480*/ 	.word	0x0002daf0
        /*1484*/ 	.word	0x00000014
        /*1488*/ 	.word	0x00028860
        /*148c*/ 	.short	0x010a
        /*148e*/ 	.byte	0x3f
	.zero		1


	//   ....[72]....
        /*1490*/ 	.word	0x0002e410
        /*1494*/ 	.word	0x00000014
        /*1498*/ 	.word	0x00028850
        /*149c*/ 	.short	0x0101
        /*149e*/ 	.byte	0x3f
	.zero		1


	//   ....[73]....
        /*14a0*/ 	.word	0x0002e490
        /*14a4*/ 	.word	0x00000014
        /*14a8*/ 	.word	0x00000000
        /*14ac*/ 	.short	0x0101
        /*14ae*/ 	.byte	0x3f
	.zero		1


	//   ....[74]....
        /*14b0*/ 	.word	0x0002e6d0
        /*14b4*/ 	.word	0x00000000
        /*14b8*/ 	.word	0x00028870
        /*14bc*/ 	.short	0x010a
        /*14be*/ 	.byte	0x3f
	.zero		1


	//   ....[75]....
        /*14c0*/ 	.word	0x0002e740
        /*14c4*/ 	.word	0x00000000
        /*14c8*/ 	.word	0x00028860
        /*14cc*/ 	.short	0x010a
        /*14ce*/ 	.byte	0x3f
	.zero		1


	//   ....[76]....
        /*14d0*/ 	.word	0x0002f060
        /*14d4*/ 	.word	0x00000000
        /*14d8*/ 	.word	0x00028850
        /*14dc*/ 	.short	0x0101
        /*14de*/ 	.byte	0x3f
	.zero		1


	//   ....[77]....
        /*14e0*/ 	.word	0x0002f0b0
        /*14e4*/ 	.word	0x00000000
        /*14e8*/ 	.word	0x00000000
        /*14ec*/ 	.short	0x0101
        /*14ee*/ 	.byte	0x3f
	.zero		1


	//   ....[78]....
        /*14f0*/ 	.word	0x000303f0
        /*14f4*/ 	.word	0x00000000
        /*14f8*/ 	.word	0x00028820
        /*14fc*/ 	.short	0x010a
        /*14fe*/ 	.byte	0x3f
	.zero		1


	//   ....[79]....
        /*1500*/ 	.word	0x000305a0
        /*1504*/ 	.word	0x00000006
        /*1508*/ 	.word	0x00000000
        /*150c*/ 	.short	0x010a
        /*150e*/ 	.byte	0x3f
	.zero		1


	//   ....[80]....
        /*1510*/ 	.word	0x00030610
        /*1514*/ 	.word	0x00000007
        /*1518*/ 	.word	0x00000000
        /*151c*/ 	.short	0x010a
        /*151e*/ 	.byte	0x3f
	.zero		1


	//   ....[81]....
        /*1520*/ 	.word	0x00030670
        /*1524*/ 	.word	0x00000004
        /*1528*/ 	.word	0x00028860
        /*152c*/ 	.short	0x010a
        /*152e*/ 	.byte	0x3f
	.zero		1


	//   ....[82]....
        /*1530*/ 	.word	0x000306c0
        /*1534*/ 	.word	0x00000003
        /*1538*/ 	.word	0x00028860
        /*153c*/ 	.short	0x010a
        /*153e*/ 	.byte	0x3f
	.zero		1


	//   ....[83]....
        /*1540*/ 	.word	0x00030700
        /*1544*/ 	.word	0x00000004
        /*1548*/ 	.word	0x00028880
        /*154c*/ 	.short	0x010a
        /*154e*/ 	.byte	0x3f
	.zero		1


	//   ....[84]....
        /*1550*/ 	.word	0x00030720
        /*1554*/ 	.word	0x00000003
        /*1558*/ 	.word	0x00028880
        /*155c*/ 	.short	0x010a
        /*155e*/ 	.byte	0x3f
	.zero		1


	//   ....[85]....
        /*1560*/ 	.word	0x00030780
        /*1564*/ 	.word	0x00000073
        /*1568*/ 	.word	0x00028890
        /*156c*/ 	.short	0x010a
        /*156e*/ 	.byte	0x3f
	.zero		1


	//   ....[86]....
        /*1570*/ 	.word	0x000307d0
        /*1574*/ 	.word	0x00000073
        /*1578*/ 	.word	0x00028890
        /*157c*/ 	.short	0x010a
        /*157e*/ 	.byte	0x3f
	.zero		1


	//   ....[87]....
        /*1580*/ 	.word	0x00030820
        /*1584*/ 	.word	0x00000073
        /*1588*/ 	.word	0x00028890
        /*158c*/ 	.short	0x010a
        /*158e*/ 	.byte	0x3f
	.zero		1


	//   ....[88]....
        /*1590*/ 	.word	0x00030870
        /*1594*/ 	.word	0x00000073
        /*1598*/ 	.word	0x000288b0
        /*159c*/ 	.short	0x010a
        /*159e*/ 	.byte	0x3f
	.zero		1


	//   ....[89]....
        /*15a0*/ 	.word	0x00030d40
        /*15a4*/ 	.word	0x00000012
        /*15a8*/ 	.word	0x00028800
        /*15ac*/ 	.short	0x010a
        /*15ae*/ 	.byte	0x3f
	.zero		1


	//   ....[90]....
        /*15b0*/ 	.word	0x00031230
        /*15b4*/ 	.word	0x00000012
        /*15b8*/ 	.word	0x00028800
        /*15bc*/ 	.short	0x010a
        /*15be*/ 	.byte	0x3f
	.zero		1


	//   ....[91]....
        /*15c0*/ 	.word	0x00031280
        /*15c4*/ 	.word	0x00000014
        /*15c8*/ 	.word	0x00028830
        /*15cc*/ 	.short	0x010a
        /*15ce*/ 	.byte	0x3f
	.zero		1


	//   ....[92]....
        /*15d0*/ 	.word	0x000312d0
        /*15d4*/ 	.word	0x0000000f
        /*15d8*/ 	.word	0x00028830
        /*15dc*/ 	.short	0x010a
        /*15de*/ 	.byte	0x3f
	.zero		1


	//   ....[93]....
        /*15e0*/ 	.word	0x00031320
        /*15e4*/ 	.word	0x0000000f
        /*15e8*/ 	.word	0x00028850
        /*15ec*/ 	.short	0x010a
        /*15ee*/ 	.byte	0x3f
	.zero		1


	//   ....[94]....
        /*15f0*/ 	.word	0x00031370
        /*15f4*/ 	.word	0x0000000f
        /*15f8*/ 	.word	0x00028830
        /*15fc*/ 	.short	0x010a
        /*15fe*/ 	.byte	0x3f
	.zero		1


	//   ....[95]....
        /*1600*/ 	.word	0x000313c0
        /*1604*/ 	.word	0x0000000f
        /*1608*/ 	.word	0x00028850
        /*160c*/ 	.short	0x010a
        /*160e*/ 	.byte	0x3f
	.zero		1


	//   ....[96]....
        /*1610*/ 	.word	0x00031410
        /*1614*/ 	.word	0x0000000f
        /*1618*/ 	.word	0x00028830
        /*161c*/ 	.short	0x010a
        /*161e*/ 	.byte	0x3f
	.zero		1


	//   ....[97]....
        /*1620*/ 	.word	0x00031460
        /*1624*/ 	.word	0x0000000f
        /*1628*/ 	.word	0x00028850
        /*162c*/ 	.short	0x010a
        /*162e*/ 	.byte	0x3f
	.zero		1


	//   ....[98]....
        /*1630*/ 	.word	0x000314b0
        /*1634*/ 	.word	0x0000000d
        /*1638*/ 	.word	0x00028850
        /*163c*/ 	.short	0x010a
        /*163e*/ 	.byte	0x3f
	.zero		1


	//   ....[99]....
        /*1640*/ 	.word	0x00033e50
        /*1644*/ 	.word	0x00000013
        /*1648*/ 	.word	0x00028820
        /*164c*/ 	.short	0x010a
        /*164e*/ 	.byte	0x3f
	.zero		1


	//   ....[100]....
        /*1650*/ 	.word	0x00033ea0
        /*1654*/ 	.word	0x00000007
        /*1658*/ 	.word	0x000288a0
        /*165c*/ 	.short	0x010a
        /*165e*/ 	.byte	0x3f
	.zero		1


	//   ....[101]....
        /*1660*/ 	.word	0x00033ef0
        /*1664*/ 	.word	0x00000007
        /*1668*/ 	.word	0x000288c0
        /*166c*/ 	.short	0x010a
        /*166e*/ 	.byte	0x3f
	.zero		1


	//   ....[102]....
        /*1670*/ 	.word	0x00033f40
        /*1674*/ 	.word	0x00000005
        /*1678*/ 	.word	0x000288a0
        /*167c*/ 	.short	0x010a
        /*167e*/ 	.byte	0x3f
	.zero		1


	//   ....[103]....
        /*1680*/ 	.word	0x00033f90
        /*1684*/ 	.word	0x00000005
        /*1688*/ 	.word	0x000288c0
        /*168c*/ 	.short	0x010a
        /*168e*/ 	.byte	0x3f
	.zero		1


	//   ....[104]....
        /*1690*/ 	.word	0x00034130
        /*1694*/ 	.word	0x00000000
        /*1698*/ 	.word	0x00028880
        /*169c*/ 	.short	0x010a
        /*169e*/ 	.byte	0x3f
	.zero		1


	//   ....[105]....
        /*16a0*/ 	.word	0x00034180
        /*16a4*/ 	.word	0x00000000
        /*16a8*/ 	.word	0x00028840
        /*16ac*/ 	.short	0x010a
        /*16ae*/ 	.byte	0x3f
	.zero		1


	//   ....[106]....
        /*16b0*/ 	.word	0x00034c20
        /*16b4*/ 	.word	0x00000013
        /*16b8*/ 	.word	0x00028820
        /*16bc*/ 	.short	0x010a
        /*16be*/ 	.byte	0x3f
	.zero		1


	//   ....[107]....
        /*16c0*/ 	.word	0x00034c70
        /*16c4*/ 	.word	0x00000006
        /*16c8*/ 	.word	0x00028880
        /*16cc*/ 	.short	0x010a
        /*16ce*/ 	.byte	0x3f
	.zero		1


	//   ....[108]....
        /*16d0*/ 	.word	0x00034cc0
        /*16d4*/ 	.word	0x00000006
        /*16d8*/ 	.word	0x00028840
        /*16dc*/ 	.short	0x010a
        /*16de*/ 	.byte	0x3f
	.zero		1


	//   ....[109]....
        /*16e0*/ 	.word	0x00034d10
        /*16e4*/ 	.word	0x00000014
        /*16e8*/ 	.word	0x00028870
        /*16ec*/ 	.short	0x010a
        /*16ee*/ 	.byte	0x3f
	.zero		1


	//   ....[110]....
        /*16f0*/ 	.word	0x00034d60
        /*16f4*/ 	.word	0x00000014
        /*16f8*/ 	.word	0x00028860
        /*16fc*/ 	.short	0x010a
        /*16fe*/ 	.byte	0x3f
	.zero		1


	//   ....[111]....
        /*1700*/ 	.word	0x00034db0
        /*1704*/ 	.word	0x00000000
        /*1708*/ 	.word	0x00028870
        /*170c*/ 	.short	0x010a
        /*170e*/ 	.byte	0x3f
	.zero		1


	//   ....[112]....
        /*1710*/ 	.word	0x00034e00
        /*1714*/ 	.word	0x00000000
        /*1718*/ 	.word	0x00028860
        /*171c*/ 	.short	0x010a
        /*171e*/ 	.byte	0x3f
	.zero		1


	//   ....[113]....
        /*1720*/ 	.word	0x00035980
        /*1724*/ 	.word	0x00000000
        /*1728*/ 	.word	0x00028820
        /*172c*/ 	.short	0x010a
        /*172e*/ 	.byte	0x3f
	.zero		1


	//   ....[114]....
        /*1730*/ 	.word	0x00035b20
        /*1734*/ 	.word	0x00000006
        /*1738*/ 	.word	0x00000000
        /*173c*/ 	.short	0x010a
        /*173e*/ 	.byte	0x3f
	.zero		1


	//   ....[115]....
        /*1740*/ 	.word	0x00035b70
        /*1744*/ 	.word	0x00000007
        /*1748*/ 	.word	0x00000000
        /*174c*/ 	.short	0x010a
        /*174e*/ 	.byte	0x3f
	.zero		1


	//   ....[116]....
        /*1750*/ 	.word	0x00035bc0
        /*1754*/ 	.word	0x00000004
        /*1758*/ 	.word	0x00028860
        /*175c*/ 	.short	0x010a
        /*175e*/ 	.byte	0x3f
	.zero		1


	//   ....[117]....
        /*1760*/ 	.word	0x00035c10
        /*1764*/ 	.word	0x00000003
        /*1768*/ 	.word	0x00028860
        /*176c*/ 	.short	0x010a
        /*176e*/ 	.byte	0x3f
	.zero		1


	//   ....[118]....
        /*1770*/ 	.word	0x00035c60
        /*1774*/ 	.word	0x00000004
        /*1778*/ 	.word	0x00028880
        /*177c*/ 	.short	0x010a
        /*177e*/ 	.byte	0x3f
	.zero		1


	//----- nvinfo : EIATTR_NUM_MBARRIERS
	.align		4
.L_1021:
        /*1780*/ 	.byte	0x03, 0x38
        /*1782*/ 	.short	0x0016


	//----- nvinfo : EIATTR_EXIT_INSTR_OFFSETS
	.align		4
        /*1784*/ 	.byte	0x04, 0x1c
        /*1786*/ 	.short	(.L_1023 - .L_1022)


	//   ....[0]....
.L_1022:
        /*1788*/ 	.word	0x00030770


	//----- nvinfo : EIATTR_MAX_THREADS
	.align		4
.L_1023:
        /*178c*/ 	.byte	0x04, 0x05
        /*178e*/ 	.short	(.L_1025 - .L_1024)
.L_1024:
        /*1790*/ 	.word	0x00000180
        /*1794*/ 	.word	0x00000001
        /*1798*/ 	.word	0x00000001


	//----- nvinfo : EIATTR_CRS_STACK_SIZE
	.align		4
.L_1025:
        /*179c*/ 	.byte	0x04, 0x1e
        /*179e*/ 	.short	(.L_1027 - .L_1026)
.L_1026:
        /*17a0*/ 	.word	0x00000000


	//----- nvinfo : EIATTR_CBANK_PARAM_SIZE
	.align		4
.L_1027:
        /*17a4*/ 	.byte	0x03, 0x19
        /*17a6*/ 	.short	0x0af0


	//----- nvinfo : EIATTR_PARAM_CBANK
	.align		4
        /*17a8*/ 	.byte	0x04, 0x0a
        /*17aa*/ 	.short	(.L_1029 - .L_1028)
	.align		4
.L_1028:
        /*17ac*/ 	.word	index@(.nv.constant0._ZN7cutlass13device_kernelIN5flash11enable_sm90INS1_16FlashAttnFwdSm90INS1_25CollectiveMainloopFwdSm90ILi2EN4cute5tupleIJNS5_1CILi1EEES8_S8_EEENS6_IJNS7_ILi128EEENS7_ILi192EEESA_EEELi128ENS_12float_e4m3_tEfNS_4arch4Sm90ELb0ELb1ELb1ELb1ELb0ELb1ELb0ELb1ELb1ELb1ELb1ELb0EEENS1_21CollectiveEpilogueFwdINS6_IJSA_SA_SB_EEES9_NS_10bfloat16_tESF_Li256ELb1ELb1ELb1ELb1EEENS1_36VarlenDynamicPersistentTileSchedulerILi128ELi192ELi256ELi128ELb1ELb1ELb1ELb1ELb0ELb1EEEEEEEEEvNT_6ParamsE)
        /*17b0*/ 	.short	0x0210
        /*17b2*/ 	.short	0x0af0


	//----- nvinfo : EIATTR_SW_WAR
	.align		4
.L_1029:
        /*17b4*/ 	.byte	0x04, 0x36
        /*17b6*/ 	.short	(.L_1031 - .L_1030)
.L_1030:
        /*17b8*/ 	.word	0x00000008
.L_1031:


//--------------------- .nv.info._ZN7cutlass13device_kernelIN5flash11enable_sm90INS1_16FlashAttnFwdSm90INS1_25CollectiveMainloopFwdSm90ILi2EN4cute5tupleIJNS5_1CILi1EEES8_S8_EEENS6_IJNS7_ILi128EEENS7_ILi224EEESA_EEELi128ENS_12float_e4m3_tEfNS_4arch4Sm90ELb1ELb0ELb1ELb0ELb0ELb0ELb0ELb1ELb1ELb1ELb1ELb0EEENS1_21CollectiveEpilogueFwdINS6_IJSA_SA_SB_EEES9_NS_10bfloat16_tESF_Li256ELb0ELb1ELb1ELb1EEENS1_19SingleTileSchedulerILb0ELb1ELb1ELi128EEEEEEEEEvNT_6ParamsE --------------------------
	.section	.nv.info._ZN7cutlass13device_kernelIN5flash11enable_sm90INS1_16FlashAttnFwdSm90INS1_25CollectiveMainloopFwdSm90ILi2EN4cute5tupleIJNS5_1CILi1EEES8_S8_EEENS6_IJNS7_ILi128EEENS7_ILi224EEESA_EEELi128ENS_12float_e4m3_tEfNS_4arch4Sm90ELb1ELb0ELb1ELb0ELb0ELb0ELb0ELb1ELb1ELb1ELb1ELb0EEENS1_21CollectiveEpilogueFwdINS6_IJSA_SA_SB_EEES9_NS_10bfloat16_tESF_Li256ELb0ELb1ELb1ELb1EEENS1_19SingleTileSchedulerILb0ELb1ELb1ELi128EEEEEEEEEvNT_6ParamsE,"",@"SHT_CUDA_INFO"
	.sectionflags	@""
	.align	4


	//----- nvinfo : EIATTR_CUDA_API_VERSION
	.align		4
        /*0000*/ 	.byte	0x04, 0x37
        /*0002*/ 	.short	(.L_1033 - .L_1032)
.L_1032:
        /*0004*/ 	.word	0x00000082


	//----- nvinfo : EIATTR_KPARAM_INFO
	.align		4
.L_1033:
        /*0008*/ 	.byte	0x04, 0x17
        /*000a*/ 	.short	(.L_1035 - .L_1034)
.L_1034:
        /*000c*/ 	.word	0x00000000
        /*0010*/ 	.short	0x0000
        /*0012*/ 	.short	0x0070
        /*0014*/ 	.byte	0x00, 0xf0, 0x01, 0x28


	//----- nvinfo : EIATTR_SPARSE_MMA_MASK
	.align		4
.L_1035:
        /*0018*/ 	.byte	0x03, 0x50
        /*001a*/ 	.short	0x0000


	//----- nvinfo : EIATTR_MAXREG_COUNT
	.align		4
        /*001c*/ 	.byte	0x03, 0x1b
        /*001e*/ 	.short	0x00a8


	//----- nvinfo : EIATTR_NUM_BARRIERS
	.align		4
        /*0020*/ 	.byte	0x02, 0x4c
        /*0022*/ 	.byte	0x10
	.zero		1


	//----- nvinfo : EIATTR_EXTERNS
	.align		4
        /*0024*/ 	.byte	0x04, 0x0f
        /*0026*/ 	.short	(.L_1037 - .L_1036)


	//   ....[0]....
	.align		4
.L_1036:
        /*0028*/ 	.word	index@(__assertfail)


	//----- nvinfo : EIATTR_ANNOTATIONS
	.align		4
.L_1037:
        /*002c*/ 	.byte	0x04, 0x55
        /*002e*/ 	.short	(.L_1039 - .L_1038)


	//   ....[0]....
.L_1038:
        /* <DEDUP_REMOVED lines=16> */


	//----- nvinfo : EIATTR_MERCURY_ISA_VERSION
	.align		4
.L_1039:
        /*0118*/ 	.byte	0x03, 0x5f
        /*011a*/ 	.short	0x0101


	//----- nvinfo : EIATTR_INT_WARP_WIDE_INSTR_OFFSETS
	.align		4
        /*011c*/ 	.byte	0x04, 0x31
        /*011e*/ 	.short	(.L_1041 - .L_1040)


	//   ....[0]....
.L_1040:
        /*0120*/ 	.word	0x00000120


	//   ....[1]....
        /*0124*/ 	.word	0x000001c0


	//   ....[2]....
        /*0128*/ 	.word	0x00000230


	//----- nvinfo : EIATTR_COOP_GROUP_MASK_REGIDS
	.align		4
.L_1041:
        /*012c*/ 	.byte	0x04, 0x29
        /*012e*/ 	.short	(.L_1043 - .L_1042)


	//   ....[0]....
.L_1042:
        /*0130*/ 	.word	0xffffffff


	//   ....[1]....
        /*0134*/ 	.word	0xffffffff


	//   ....[2]....
        /*0138*/ 	.word	0xffffffff


	//   ....[3]....
        /*013c*/ 	.word	0xffffffff


	//   ....[4]....
        /*0140*/ 	.word	0xffffffff


	//   ....[5]....
        /*0144*/ 	.word	0xffffffff


	//   ....[6]....
        /*0148*/ 	.word	0xffffffff


	//   ....[7]....
        /*014c*/ 	.word	0xffffffff


	//   ....[8]....
        /*0150*/ 	.word	0xffffffff


	//   ....[9]....
        /*0154*/ 	.word	0xffffffff


	//   ....[10]....
        /*0158*/ 	.word	0xffffffff


	//   ....[11]....
        /*015c*/ 	.word	0xffffffff


	//   ....[12]....
        /*0160*/ 	.word	0xffffffff


	//   ....[13]....
        /*0164*/ 	.word	0xffffffff


	//   ....[14]....
        /*0168*/ 	.word	0xffffffff


	//   ....[15]....
        /*016c*/ 	.word	0xffffffff


	//   ....[16]....
        /*0170*/ 	.word	0xffffffff


	//   ....[17]....
        /*0174*/ 	.word	0xffffffff


	//   ....[18]....
        /*0178*/ 	.word	0xffffffff


	//   ....[19]....
        /*017c*/ 	.word	0xffffffff


	//   ....[20]....
        /*0180*/ 	.word	0xffffffff


	//   ....[21]....
        /*0184*/ 	.word	0xffffffff


	//   ....[22]....
        /*0188*/ 	.word	0xffffffff


	//   ....[23]....
        /*018c*/ 	.word	0xffffffff


	//   ....[24]....
        /*0190*/ 	.word	0xffffffff


	//   ....[25]....
        /*0194*/ 	.word	0xffffffff


	//   ....[26]....
        /*0198*/ 	.word	0xffffffff


	//   ....[27]....
        /*019c*/ 	.word	0xffffffff


	//   ....[28]....
        /*01a0*/ 	.word	0xffffffff


	//   ....[29]....
        /*01a4*/ 	.word	0xffffffff


	//   ....[30]....
        /*01a8*/ 	.word	0xffffffff


	//   ....[31]....
        /*01ac*/ 	.word	0xffffffff


	//   ....[32]....
        /*01b0*/ 	.word	0xffffffff


	//   ....[33]....
        /*01b4*/ 	.word	0xffffffff


	//   ....[34]....
        /*01b8*/ 	.word	0xffffffff


	//   ....[35]....
        /*01bc*/ 	.word	0xffffffff


	//   ....[36]....
        /*01c0*/ 	.word	0xffffffff


	//   ....[37]....
        /*01c4*/ 	.word	0xffffffff


	//   ....[38]....
        /*01c8*/ 	.word	0xffffffff


	//   ....[39]....
        /*01cc*/ 	.word	0xffffffff


	//   ....[40]....
        /*01d0*/ 	.word	0xffffffff


	//   ....[41]....
        /*01d4*/ 	.word	0xffffffff


	//   ....[42]....
        /*01d8*/ 	.word	0xffffffff


	//   ....[43]....
        /*01dc*/ 	.word	0xffffffff


	//   ....[44]....
        /*01e0*/ 	.word	0xffffffff


	//   ....[45]....
        /*01e4*/ 	.word	0xffffffff


	//   ....[46]....
        /*01e8*/ 	.word	0xffffffff


	//   ....[47]....
        /*01ec*/ 	.word	0xffffffff


	//   ....[48]....
        /*01f0*/ 	.word	0xffffffff


	//   ....[49]....
        /*01f4*/ 	.word	0xffffffff


	//   ....[50]....
        /*01f8*/ 	.word	0xffffffff


	//   ....[51]....
        /*01fc*/ 	.word	0xffffffff


	//   ....[52]....
        /*0200*/ 	.word	0xffffffff


	//   ....[53]....
        /*0204*/ 	.word	0xffffffff


	//   ....[54]....
        /*0208*/ 	.word	0xffffffff


	//   ....[55]....
        /*020c*/ 	.word	0xffffffff


	//   ....[56]....
        /*0210*/ 	.word	0xffffffff


	//   ....[57]....
        /*0214*/ 	.word	0xffffffff


	//   ....[58]....
        /*0218*/ 	.word	0xffffffff


	//   ....[59]....
        /*021c*/ 	.word	0xffffffff


	//   ....[60]....
        /*0220*/ 	.word	0xffffffff


	//   ....[61]....
        /*0224*/ 	.word	0xffffffff


	//   ....[62]....
        /*0228*/ 	.word	0xffffffff


	//   ....[63]....
        /*022c*/ 	.word	0xffffffff


	//   ....[64]....
        /*0230*/ 	.word	0xffffffff


	//   ....[65]....
        /*0234*/ 	.word	0xffffffff


	//   ....[66]....
        /*0238*/ 	.word	0xffffffff


	//   ....[67]....
        /*023c*/ 	.word	0xffffffff


	//   ....[68]....
        /*0240*/ 	.word	0xffffffff


	//   ....[69]....
        /*0244*/ 	.word	0xffffffff


	//   ....[70]....
        /*0248*/ 	.word	0xffffffff


	//   ....[71]....
        /*024c*/ 	.word	0xffffffff


	//   ....[72]....
        /*0250*/ 	.word	0xffffffff


	//   ....[73]....
        /*0254*/ 	.word	0xffffffff


	//   ....[74]....
        /*0258*/ 	.word	0xffffffff


	//   ....[75]....
        /*025c*/ 	.word	0xffffffff


	//   ....[76]....
        /*0260*/ 	.word	0xffffffff


	//   ....[77]....
        /*0264*/ 	.word	0xffffffff


	//   ....[78]....
        /*0268*/ 	.word	0xffffffff


	//   ....[79]....
        /*026c*/ 	.word	0xffffffff


	//   ....[80]....
        /*0270*/ 	.word	0xffffffff


	//   ....[81]....
        /*0274*/ 	.word	0xffffffff


	//   ....[82]....
        /*0278*/ 	.word	0xffffffff


	//   ....[83]....
        /*027c*/ 	.word	0xffffffff


	//   ....[84]....
        /*0280*/ 	.word	0xffffffff


	//   ....[85]....
        /*0284*/ 	.word	0xffffffff


	//   ....[86]....
        /*0288*/ 	.word	0xffffffff


	//   ....[87]....
        /*028c*/ 	.word	0xffffffff


	//   ....[88]....
        /*0290*/ 	.word	0xffffffff


	//   ....[89]....
        /*0294*/ 	.word	0xffffffff


	//   ....[90]....
        /*0298*/ 	.word	0xffffffff


	//   ....[91]....
        /*029c*/ 	.word	0xffffffff


	//   ....[92]....
        /*02a0*/ 	.word	0xffffffff


	//   ....[93]....
        /*02a4*/ 	.word	0xffffffff


	//   ....[94]....
        /*02a8*/ 	.word	0xffffffff


	//   ....[95]....
        /*02ac*/ 	.word	0xffffffff


	//   ....[96]....
        /*02b0*/ 	.word	0xffffffff


	//   ....[97]....
        /*02b4*/ 	.word	0xffffffff


	//   ....[98]....
        /*02b8*/ 	.word	0xffffffff


	//   ....[99]....
        /*02bc*/ 	.word	0xffffffff


	//   ....[100]....
        /*02c0*/ 	.word	0xffffffff


	//   ....[101]....
        /*02c4*/ 	.word	0xffffffff


	//   ....[102]....
        /*02c8*/ 	.word	0xffffffff


	//   ....[103]....
        /*02cc*/ 	.word	0xffffffff


	//   ....[104]....
        /*02d0*/ 	.word	0xffffffff


	//   ....[105]....
        /*02d4*/ 	.word	0xffffffff


	//   ....[106]....
        /*02d8*/ 	.word	0xffffffff


	//   ....[107]....
        /*02dc*/ 	.word	0xffffffff


	//   ....[108]....
        /*02e0*/ 	.word	0xffffffff


	//   ....[109]....
        /*02e4*/ 	.word	0xffffffff


	//   ....[110]....
        /*02e8*/ 	.word	0xffffffff


	//   ....[111]....
        /*02ec*/ 	.word	0xffffffff


	//   ....[112]....
        /*02f0*/ 	.word	0xffffffff


	//   ....[113]....
        /*02f4*/ 	.word	0xffffffff


	//   ....[114]....
        /*02f8*/ 	.word	0xffffffff


	//   ....[115]....
        /*02fc*/ 	.word	0xffffffff


	//   ....[116]....
        /*0300*/ 	.word	0xffffffff


	//   ....[117]....
        /*0304*/ 	.word	0xffffffff


	//   ....[118]....
        /*0308*/ 	.word	0xffffffff


	//   ....[119]....
        /*030c*/ 	.word	0x0500000f


	//   ....[120]....
        /*0310*/ 	.word	0x0500000f


	//   ....[121]....
        /*0314*/ 	.word	0x0500000f


	//   ....[122]....
        /*0318*/ 	.word	0x0500000f


	//   ....[123]....
        /*031c*/ 	.word	0x0500000f


	//   ....[124]....
        /*0320*/ 	.word	0x0500000f


	//   ....[125]....
        /*0324*/ 	.word	0x0500000f


	//   ....[126]....
        /*0328*/ 	.word	0x0500000f


	//   ....[127]....
        /*032c*/ 	.word	0x0500000f


	//   ....[128]....
        /*0330*/ 	.word	0x0500000f


	//   ....[129]....
        /*0334*/ 	.word	0x0500000f


	//   ....[130]....
        /*0338*/ 	.word	0x0500000f


	//   ....[131]....
        /*033c*/ 	.word	0x0500000f


	//   ....[132]....
        /*0340*/ 	.word	0x0500000f


	//   ....[133]....
        /*0344*/ 	.word	0x0500000f


	//   ....[134]....
        /*0348*/ 	.word	0x0500000f


	//   ....[135]....
        /*034c*/ 	.word	0x0500000f


	//----- nvinfo : EIATTR_COOP_GROUP_INSTR_OFFSETS
	.align		4
.L_1043:
        /*0350*/ 	.byte	0x04, 0x28
        /*0352*/ 	.short	(.L_1045 - .L_1044)


	//   ....[0]....
.L_1044:
        /*0354*/ 	.word	0x00000060


	//   ....[1]....
        /*0358*/ 	.word	0x00000130


	//   ....[2]....
        /*035c*/ 	.word	0x000001e0


	//   ....[3]....
        /*0360*/ 	.word	0x000003a0


	//   ....[4]....
        /*0364*/ 	.word	0x00000500


	//   ....[5]....
        /*0368*/ 	.word	0x00000620


	//   ....[6]....
        /*036c*/ 	.word	0x00000780


	//   ....[7]....
        /*0370*/ 	.word	0x000011c0


	//   ....[8]....
        /*0374*/ 	.word	0x000029e0


	//   ....[9]....
        /*0378*/ 	.word	0x00002a20


	//   ....[10]....
        /*037c*/ 	.word	0x00003b90


	//   ....[11]....
        /*0380*/ 	.word	0x00003c20


	//   ....[12]....
        /*0384*/ 	.word	0x00004cd0


	//   ....[13]....
        /*0388*/ 	.word	0x00004d70


	//   ....[14]....
        /*038c*/ 	.word	0x000076f0


	//   ....[15]....
        /*0390*/ 	.word	0x00007a80


	//   ....[16]....
        /*0394*/ 	.word	0x00008c90


	//   ....[17]....
        /*0398*/ 	.word	0x00008d20


	//   ....[18]....
        /*039c*/ 	.word	0x00009f10


	//   ....[19]....
        /*03a0*/ 	.word	0x00009f90


	//   ....[20]....
        /*03a4*/ 	.word	0x0000dec0


	//   ....[21]....
        /*03a8*/ 	.word	0x0000def0


	//   ....[22]....
        /*03ac*/ 	.word	0x0000df60


	//   ....[23]....
        /*03b0*/ 	.word	0x0000df70


	//   ....[24]....
        /*03b4*/ 	.word	0x000101a0


	//   ....[25]....
        /*03b8*/ 	.word	0x000101c0


	//   ....[26]....
        /*03bc*/ 	.word	0x00010220


	//   ....[27]....
        /*03c0*/ 	.word	0x00010230


	//   ....[28]....
        /*03c4*/ 	.word	0x00011050


	//   ....[29]....
        /*03c8*/ 	.word	0x00011060


	//   ....[30]....
        /*03cc*/ 	.word	0x00011070


	//   ....[31]....
        /*03d0*/ 	.word	0x00011090


	//   ....[32]....
        /*03d4*/ 	.word	0x000110a0


	//   ....[33]....
        /*03d8*/ 	.word	0x000110b0


	//   ....[34]....
        /*03dc*/ 	.word	0x000110c0


	//   ....[35]....
        /*03e0*/ 	.word	0x000110e0


	//   ....[36]....
        /*03e4*/ 	.word	0x000110f0


	//   ....[37]....
        /*03e8*/ 	.word	0x00011100


	//   ....[38]....
        /*03ec*/ 	.word	0x00011110


	//   ....[39]....
        /*03f0*/ 	.word	0x00011120


	//   ....[40]....
        /*03f4*/ 	.word	0x00011130


	//   ....[41]....
        /*03f8*/ 	.word	0x00011140


	//   ....[42]....
        /*03fc*/ 	.word	0x00011150


	//   ....[43]....
        /*0400*/ 	.word	0x00011160


	//   ....[44]....
        /*0404*/ 	.word	0x00011170


	//   ....[45]....
        /*0408*/ 	.word	0x00011180


	//   ....[46]....
        /*040c*/ 	.word	0x00011190


	//   ....[47]....
        /*0410*/ 	.word	0x000111a0


	//   ....[48]....
        /*0414*/ 	.word	0x000111b0


	//   ....[49]....
        /*0418*/ 	.word	0x000111c0


	//   ....[50]....
        /*041c*/ 	.word	0x000111d0


	//   ....[51]....
        /*0420*/ 	.word	0x000111e0


	//   ....[52]....
        /*0424*/ 	.word	0x000111f0


	//   ....[53]....
        /*0428*/ 	.word	0x00011200


	//   ....[54]....
        /*042c*/ 	.word	0x00011210


	//   ....[55]....
        /*0430*/ 	.word	0x00011220


	//   ....[56]....
        /*0434*/ 	.word	0x00011230


	//   ....[57]....
        /*0438*/ 	.word	0x00011250


	//   ....[58]....
        /*043c*/ 	.word	0x00011260


	//   ....[59]....
        /*0440*/ 	.word	0x00011270


	//   ....[60]....
        /*0444*/ 	.word	0x00011290


	//   ....[61]....
        /*0448*/ 	.word	0x000112a0


	//   ....[62]....
        /*044c*/ 	.word	0x000112b0


	//   ....[63]....
        /*0450*/ 	.word	0x000112d0


	//   ....[64]....
        /*0454*/ 	.word	0x000112f0


	//   ....[65]....
        /*0458*/ 	.word	0x00011300


	//   ....[66]....
        /*045c*/ 	.word	0x00011320


	//   ....[67]....
        /*0460*/ 	.word	0x00011350


	//   ....[68]....
        /*0464*/ 	.word	0x00011360


	//   ....[69]....
        /*0468*/ 	.word	0x00011370


	//   ....[70]....
        /*046c*/ 	.word	0x00011390


	//   ....[71]....
        /*0470*/ 	.word	0x000113a0


	//   ....[72]....
        /*0474*/ 	.word	0x000113b0


	//   ....[73]....
        /*0478*/ 	.word	0x000113c0


	//   ....[74]....
        /*047c*/ 	.word	0x000113d0


	//   ....[75]....
        /*0480*/ 	.word	0x000113e0


	//   ....[76]....
        /*0484*/ 	.word	0x00011400


	//   ....[77]....
        /*0488*/ 	.word	0x00011430


	//   ....[78]....
        /*048c*/ 	.word	0x00011460


	//   ....[79]....
        /*0490*/ 	.word	0x00011490


	//   ....[80]....
        /*0494*/ 	.word	0x000114d0


	//   ....[81]....
        /*0498*/ 	.word	0x00011500


	//   ....[82]....
        /*049c*/ 	.word	0x00011530


	//   ....[83]....
        /*04a0*/ 	.word	0x00011560


	//   ....[84]....
        /*04a4*/ 	.word	0x00011590


	//   ....[85]....
        /*04a8*/ 	.word	0x000115c0


	//   ....[86]....
        /*04ac*/ 	.word	0x000115f0


	//   ....[87]....
        /*04b0*/ 	.word	0x00011600


	//   ....[88]....
        /*04b4*/ 	.word	0x00011610


	//   ....[89]....
        /*04b8*/ 	.word	0x00011620


	//   ....[90]....
        /*04bc*/ 	.word	0x00011630


	//   ....[91]....
        /*04c0*/ 	.word	0x00011640


	//   ....[92]....
        /*04c4*/ 	.word	0x00011a10


	//   ....[93]....
        /*04c8*/ 	.word	0x00011a60


	//   ....[94]....
        /*04cc*/ 	.word	0x00011aa0


	//   ....[95]....
        /*04d0*/ 	.word	0x00011ae0


	//   ....[96]....
        /*04d4*/ 	.word	0x00011b20


	//   ....[97]....
        /*04d8*/ 	.word	0x00011b60


	//   ....[98]....
        /*04dc*/ 	.word	0x00012230


	//   ....[99]....
        /*04e0*/ 	.word	0x00012260


	//   ....[100]....
        /*04e4*/ 	.word	0x00012d80


	//   ....[101]....
        /*04e8*/ 	.word	0x00013b80


	//   ....[102]....
        /*04ec*/ 	.word	0x00014520


	//   ....[103]....
        /*04f0*/ 	.word	0x00014560


	//   ....[104]....
        /*04f4*/ 	.word	0x00014610


	//   ....[105]....
        /*04f8*/ 	.word	0x00014630


	//   ....[106]....
        /*04fc*/ 	.word	0x000146c0


	//   ....[107]....
        /*0500*/ 	.word	0x000146e0


	//   ....[108]....
        /*0504*/ 	.word	0x00014770


	//   ....[109]....
        /*0508*/ 	.word	0x00014790


	//   ....[110]....
        /*050c*/ 	.word	0x00014820


	//   ....[111]....
        /*0510*/ 	.word	0x00014840


	//   ....[112]....
        /*0514*/ 	.word	0x000148d0


	//   ....[113]....
        /*0518*/ 	.word	0x000148f0


	//   ....[114]....
        /*051c*/ 	.word	0x00014980


	//   ....[115]....
        /*0520*/ 	.word	0x000149a0


	//   ....[116]....
        /*0524*/ 	.word	0x000149b0


	//   ....[117]....
        /*0528*/ 	.word	0x00014a30


	//   ....[118]....
        /*052c*/ 	.word	0x000165a0


	//   ....[119]....
        /*0530*/ 	.word	0x00016b50


	//   ....[120]....
        /*0534*/ 	.word	0x00016d20


	//   ....[121]....
        /*0538*/ 	.word	0x00016d70


	//   ....[122]....
        /*053c*/ 	.word	0x00016e10


	//   ....[123]....
        /*0540*/ 	.word	0x00016f10


	//   ....[124]....
        /*0544*/ 	.word	0x00016f80


	//   ....[125]....
        /*0548*/ 	.word	0x00017080


	//   ....[126]....
        /*054c*/ 	.word	0x000170f0


	//   ....[127]....
        /*0550*/ 	.word	0x000171f0


	//   ....[128]....
        /*0554*/ 	.word	0x00017260


	//   ....[129]....
        /*0558*/ 	.word	0x00017360


	//   ....[130]....
        /*055c*/ 	.word	0x000173d0


	//   ....[131]....
        /*0560*/ 	.word	0x000174d0


	//   ....[132]....
        /*0564*/ 	.word	0x00017540


	//   ....[133]....
        /*0568*/ 	.word	0x00017620


	//   ....[134]....
        /*056c*/ 	.word	0x000176b0


	//   ....[135]....
        /*0570*/ 	.word	0x00017790


	//----- nvinfo : EIATTR_REG_RECONFIG
	.align		4
.L_1045:
        /*0574*/ 	.byte	0x01, 0x54
	.zero		2


	//----- nvinfo : EIATTR_SYSCALL_OFFSETS
	.align		4
        /*0578*/ 	.byte	0x04, 0x46
        /*057a*/ 	.short	(.L_1047 - .L_1046)


	//   ....[0]....
.L_1046:
        /*057c*/ 	.word	0x00001380


	//   ....[1]....
        /*0580*/ 	.word	0x00013520


	//   ....[2]....
        /*0584*/ 	.word	0x00013660


	//   ....[3]....
        /*0588*/ 	.word	0x000137a0


	//   ....[4]....
        /*058c*/ 	.word	0x000138c0


	//   ....[5]....
        /*0590*/ 	.word	0x000141d0


	//----- nvinfo : EIATTR_MBARRIER_INSTR_OFFSETS
	.align		4
.L_1047:
        /*0594*/ 	.byte	0x04, 0x39
        /*0596*/ 	.short	(.L_1049 - .L_1048)


	//   ....[0]....
.L_1048:
        /*0598*/ 	.word	0x00000250
        /*059c*/ 	.word	0x000000ff
        /*05a0*/ 	.word	0x0002e800
        /*05a4*/ 	.short	0x0100
        /*05a6*/ 	.byte	0x08
	.zero		1


	//   ....[1]....
        /*05a8*/ 	.word	0x00000260
        /*05ac*/ 	.word	0x000000ff
        /*05b0*/ 	.word	0x0002e820
        /*05b4*/ 	.short	0x0100
        /*05b6*/ 	.byte	0x08
	.zero		1


	//   ....[2]....
        /*05b8*/ 	.word	0x00000350
        /*05bc*/ 	.word	0x000000ff
        /*05c0*/ 	.word	0x0002e830
        /*05c4*/ 	.short	0x0100
        /*05c6*/ 	.byte	0x08
	.zero		1


	//   ....[3]....
        /*05c8*/ 	.word	0x00000360
        /*05cc*/ 	.word	0x000000ff
        /*05d0*/ 	.word	0x0002e840
        /*05d4*/ 	.short	0x0100
        /*05d6*/ 	.byte	0x08
	.zero		1


	//   ....[4]....
        /*05d8*/ 	.word	0x00000370
        /*05dc*/ 	.word	0x000000ff
        /*05e0*/ 	.word	0x0002e838
        /*05e4*/ 	.short	0x0100
        /*05e6*/ 	.byte	0x08
	.zero		1


	//   ....[5]....
        /*05e8*/ 	.word	0x00000380
        /*05ec*/ 	.word	0x000000ff
        /*05f0*/ 	.word	0x0002e848
        /*05f4*/ 	.short	0x0100
        /*05f6*/ 	.byte	0x08
	.zero		1


	//   ....[6]....
        /*05f8*/ 	.word	0x000004b0
        /*05fc*/ 	.word	0x000000ff
        /*0600*/ 	.word	0x0002e850
        /*0604*/ 	.short	0x0100
        /*0606*/ 	.byte	0x08
	.zero		1


	//   ....[7]....
        /*0608*/ 	.word	0x000004c0
        /*060c*/ 	.word	0x000000ff
        /*0610*/ 	.word	0x0002e860
        /*0614*/ 	.short	0x0100
        /*0616*/ 	.byte	0x08
	.zero		1


	//   ....[8]....
        /*0618*/ 	.word	0x000004d0
        /*061c*/ 	.word	0x000000ff
        /*0620*/ 	.word	0x0002e858
        /*0624*/ 	.short	0x0100
        /*0626*/ 	.byte	0x08
	.zero		1


	//   ....[9]....
        /*0628*/ 	.word	0x000004e0
        /*062c*/ 	.word	0x000000ff
        /*0630*/ 	.word	0x0002e868
        /*0634*/ 	.short	0x0100
        /*0636*/ 	.byte	0x08
	.zero		1


	//   ....[10]....
        /*0638*/ 	.word	0x000005d0
        /*063c*/ 	.word	0x000000ff
        /*0640*/ 	.word	0x0002e870
        /*0644*/ 	.short	0x0100
        /*0646*/ 	.byte	0x06
	.zero		1


	//   ....[11]....
        /*0648*/ 	.word	0x000005e0
        /*064c*/ 	.word	0x000000ff
        /*0650*/ 	.word	0x0002e880
        /*0654*/ 	.short	0x0100
        /*0656*/ 	.byte	0x06
	.zero		1


	//   ....[12]....
        /*0658*/ 	.word	0x000005f0
        /*065c*/ 	.word	0x000000ff
        /*0660*/ 	.word	0x0002e878
        /*0664*/ 	.short	0x0100
        /*0666*/ 	.byte	0x06
	.zero		1


	//   ....[13]....
        /*0668*/ 	.word	0x00000600
        /*066c*/ 	.word	0x000000ff
        /*0670*/ 	.word	0x0002e888
        /*0674*/ 	.short	0x0100
        /*0676*/ 	.byte	0x06
	.zero		1


	//   ....[14]....
        /*0678*/ 	.word	0x00000730
        /*067c*/ 	.word	0x000000ff
        /*0680*/ 	.word	0x0002e890
        /*0684*/ 	.short	0x0100
        /*0686*/ 	.byte	0x08
	.zero		1


	//   ....[15]....
        /*0688*/ 	.word	0x00000740
        /*068c*/ 	.word	0x000000ff
        /*0690*/ 	.word	0x0002e8a0
        /*0694*/ 	.short	0x0100
        /*0696*/ 	.byte	0x08
	.zero		1


	//   ....[16]....
        /*0698*/ 	.word	0x00000750
        /*069c*/ 	.word	0x000000ff
        /*06a0*/ 	.word	0x0002e898
        /*06a4*/ 	.short	0x0100
        /*06a6*/ 	.byte	0x08
	.zero		1


	//   ....[17]....
        /*06a8*/ 	.word	0x00000760
        /*06ac*/ 	.word	0x000000ff
        /*06b0*/ 	.word	0x0002e8a8
        /*06b4*/ 	.short	0x0100
        /*06b6*/ 	.byte	0x08
	.zero		1


	//   ....[18]....
        /*06b8*/ 	.word	0x00000890
        /*06bc*/ 	.word	0x000000ff
        /*06c0*/ 	.word	0x0002e8b0
        /*06c4*/ 	.short	0x0100
        /*06c6*/ 	.byte	0x08
	.zero		1


	//   ....[19]....
        /*06c8*/ 	.word	0x000008a0
        /*06cc*/ 	.word	0x000000ff
        /*06d0*/ 	.word	0x0002e8c0
        /*06d4*/ 	.short	0x0100
        /*06d6*/ 	.byte	0x08
	.zero		1


	//   ....[20]....
        /*06d8*/ 	.word	0x000008b0
        /*06dc*/ 	.word	0x000000ff
        /*06e0*/ 	.word	0x0002e8b8
        /*06e4*/ 	.short	0x0100
        /*06e6*/ 	.byte	0x08
	.zero		1


	//   ....[21]....
        /*06e8*/ 	.word	0x000008c0
        /*06ec*/ 	.word	0x000000ff
        /*06f0*/ 	.word	0x0002e8c8
        /*06f4*/ 	.short	0x0100
        /*06f6*/ 	.byte	0x08
	.zero		1


	//   ....[22]....
        /*06f8*/ 	.word	0x00001600
        /*06fc*/ 	.word	0x000000ff
        /*0700*/ 	.word	0x0002e800
        /*0704*/ 	.short	0x010a
        /*0706*/ 	.byte	0x29
	.zero		1


	//   ....[23]....
        /*0708*/ 	.word	0x00001680
        /*070c*/ 	.word	0x000000ff
        /*0710*/ 	.word	0x0002e830
        /*0714*/ 	.short	0x010a
        /*0716*/ 	.byte	0x29
	.zero		1


	//   ....[24]....
        /*0718*/ 	.word	0x00001710
        /*071c*/ 	.word	0x000000ff
        /*0720*/ 	.word	0x0002e830
        /*0724*/ 	.short	0x010a
        /*0726*/ 	.byte	0x29
	.zero		1


	//   ....[25]....
        /*0728*/ 	.word	0x00003be0
        /*072c*/ 	.word	0x00000065
        /*0730*/ 	.word	0x00000000
        /*0734*/ 	.short	0x0101
        /*0736*/ 	.byte	0x3f
	.zero		1


	//   ....[26]....
        /*0738*/ 	.word	0x000067e0
        /*073c*/ 	.word	0x000000ff
        /*0740*/ 	.word	0x0002e830
        /*0744*/ 	.short	0x010a
        /*0746*/ 	.byte	0x0a
	.zero		1


	//   ....[27]....
        /*0748*/ 	.word	0x00006820
        /*074c*/ 	.word	0x000000ff
        /*0750*/ 	.word	0x0002e830
        /*0754*/ 	.short	0x010a
        /*0756*/ 	.byte	0x0a
	.zero		1


	//   ....[28]....
        /*0758*/ 	.word	0x00007410
        /*075c*/ 	.word	0x000000ff
        /*0760*/ 	.word	0x0002e850
        /*0764*/ 	.short	0x010a
        /*0766*/ 	.byte	0x0a
	.zero		1


	//   ....[29]....
        /*0768*/ 	.word	0x00007450
        /*076c*/ 	.word	0x000000ff
        /*0770*/ 	.word	0x0002e850
        /*0774*/ 	.short	0x010a
        /*0776*/ 	.byte	0x0a
	.zero		1


	//   ....[30]....
        /*0778*/ 	.word	0x0000af20
        /*077c*/ 	.word	0x00000005
        /*0780*/ 	.word	0x00000000
        /*0784*/ 	.short	0x0101
        /*0786*/ 	.byte	0x3f
	.zero		1


	//   ....[31]....
        /*0788*/ 	.word	0x0000b2d0
        /*078c*/ 	.word	0x000000ff
        /*0790*/ 	.word	0x00000000
        /*0794*/ 	.short	0x0101
        /*0796*/ 	.byte	0x0a
	.zero		1


	//   ....[32]....
        /*0798*/ 	.word	0x0000bb30
        /*079c*/ 	.word	0x000000ff
        /*07a0*/ 	.word	0x0002e830
        /*07a4*/ 	.short	0x010a
        /*07a6*/ 	.byte	0x07
	.zero		1


	//   ....[33]....
        /*07a8*/ 	.word	0x0000bb70
        /*07ac*/ 	.word	0x000000ff
        /*07b0*/ 	.word	0x0002e830
        /*07b4*/ 	.short	0x010a
        /*07b6*/ 	.byte	0x07
	.zero		1


	//   ....[34]....
        /*07b8*/ 	.word	0x0000c750
        /*07bc*/ 	.word	0x000000ff
        /*07c0*/ 	.word	0x0002e850
        /*07c4*/ 	.short	0x010a
        /*07c6*/ 	.byte	0x07
	.zero		1


	//   ....[35]....
        /*07c8*/ 	.word	0x0000c790
        /*07cc*/ 	.word	0x000000ff
        /*07d0*/ 	.word	0x0002e850
        /*07d4*/ 	.short	0x010a
        /*07d6*/ 	.byte	0x07
	.zero		1


	//   ....[36]....
        /*07d8*/ 	.word	0x0000f380
        /*07dc*/ 	.word	0x00000005
        /*07e0*/ 	.word	0x00000000
        /*07e4*/ 	.short	0x0101
        /*07e6*/ 	.byte	0x3f
	.zero		1


	//   ....[37]....
        /*07e8*/ 	.word	0x0000f6d0
        /*07ec*/ 	.word	0x000000ff
        /*07f0*/ 	.word	0x00000000
        /*07f4*/ 	.short	0x0101
        /*07f6*/ 	.byte	0x05
	.zero		1


	//   ....[38]....
        /*07f8*/ 	.word	0x0000fe30
        /*07fc*/ 	.word	0x000000ff
        /*0800*/ 	.word	0x0002e850
        /*0804*/ 	.short	0x010a
        /*0806*/ 	.byte	0x05
	.zero		1


	//   ....[39]....
        /*0808*/ 	.word	0x0000fe70
        /*080c*/ 	.word	0x000000ff
        /*0810*/ 	.word	0x0002e850
        /*0814*/ 	.short	0x010a
        /*0816*/ 	.byte	0x05
	.zero		1


	//   ....[40]....
        /*0818*/ 	.word	0x000104f0
        /*081c*/ 	.word	0x000000ff
        /*0820*/ 	.word	0x00000000
        /*0824*/ 	.short	0x0101
        /*0826*/ 	.byte	0x05
	.zero		1


	//   ....[41]....
        /*0828*/ 	.word	0x00011b40
        /*082c*/ 	.word	0x000000ff
        /*0830*/ 	.word	0x00000000
        /*0834*/ 	.short	0x0101
        /*0836*/ 	.byte	0x04
	.zero		1


	//   ....[42]....
        /*0838*/ 	.word	0x00013d90
        /*083c*/ 	.word	0x000000ff
        /*0840*/ 	.word	0x0002e880
        /*0844*/ 	.short	0x010a
        /*0846*/ 	.byte	0x28
	.zero		1


	//   ....[43]....
        /*0848*/ 	.word	0x00013ef0
        /*084c*/ 	.word	0x000000ff
        /*0850*/ 	.word	0x0002e840
        /*0854*/ 	.short	0x010a
        /*0856*/ 	.byte	0x28
	.zero		1


	//   ....[44]....
        /*0858*/ 	.word	0x00014af0
        /*085c*/ 	.word	0x000000ff
        /*0860*/ 	.word	0x0002e800
        /*0864*/ 	.short	0x0107
        /*0866*/ 	.byte	0x28
	.zero		1


	//   ....[45]....
        /*0868*/ 	.word	0x00014b40
        /*086c*/ 	.word	0x000000ff
        /*0870*/ 	.word	0x0002e800
        /*0874*/ 	.short	0x0101
        /*0876*/ 	.byte	0x28
	.zero		1


	//   ....[46]....
        /*0878*/ 	.word	0x00014b60
        /*087c*/ 	.word	0x000000ff
        /*0880*/ 	.word	0x0002e820
        /*0884*/ 	.short	0x010a
        /*0886*/ 	.byte	0x28
	.zero		1


	//   ....[47]....
        /*0888*/ 	.word	0x00014eb0
        /*088c*/ 	.word	0x00000004
        /*0890*/ 	.word	0x0002e880
        /*0894*/ 	.short	0x010a
        /*0896*/ 	.byte	0x3f
	.zero		1


	//   ....[48]....
        /*0898*/ 	.word	0x000150f0
        /*089c*/ 	.word	0x00000004
        /*08a0*/ 	.word	0x0002e840
        /*08a4*/ 	.short	0x010a
        /*08a6*/ 	.byte	0x3f
	.zero		1


	//   ....[49]....
        /*08a8*/ 	.word	0x00015390
        /*08ac*/ 	.word	0x00000013
        /*08b0*/ 	.word	0x0002e870
        /*08b4*/ 	.short	0x010a
        /*08b6*/ 	.byte	0x3f
	.zero		1


	//   ....[50]....
        /*08b8*/ 	.word	0x00015400
        /*08bc*/ 	.word	0x00000013
        /*08c0*/ 	.word	0x0002e860
        /*08c4*/ 	.short	0x010a
        /*08c6*/ 	.byte	0x3f
	.zero		1


	//   ....[51]....
        /*08c8*/ 	.word	0x00015b70
        /*08cc*/ 	.word	0x00000013
        /*08d0*/ 	.word	0x0002e850
        /*08d4*/ 	.short	0x0101
        /*08d6*/ 	.byte	0x3f
	.zero		1


	//   ....[52]....
        /*08d8*/ 	.word	0x00015bf0
        /*08dc*/ 	.word	0x00000013
        /*08e0*/ 	.word	0x00000000
        /*08e4*/ 	.short	0x0101
        /*08e6*/ 	.byte	0x3f
	.zero		1


	//   ....[53]....
        /*08e8*/ 	.word	0x00015d10
        /*08ec*/ 	.word	0x00000003
        /*08f0*/ 	.word	0x0002e870
        /*08f4*/ 	.short	0x010a
        /*08f6*/ 	.byte	0x3f
	.zero		1


	//   ....[54]....
        /*08f8*/ 	.word	0x00015da0
        /*08fc*/ 	.word	0x00000002
        /*0900*/ 	.word	0x0002e860
        /*0904*/ 	.short	0x010a
        /*0906*/ 	.byte	0x3f
	.zero		1


	//   ....[55]....
        /*0908*/ 	.word	0x00016460
        /*090c*/ 	.word	0x00000002
        /*0910*/ 	.word	0x0002e850
        /*0914*/ 	.short	0x0101
        /*0916*/ 	.byte	0x3f
	.zero		1


	//   ....[56]....
        /*0918*/ 	.word	0x000164a0
        /*091c*/ 	.word	0x00000000
        /*0920*/ 	.word	0x00000000
        /*0924*/ 	.short	0x0101
        /*0926*/ 	.byte	0x3f
	.zero		1


	//   ....[57]....
        /*0928*/ 	.word	0x00016550
        /*092c*/ 	.word	0x00000007
        /*0930*/ 	.word	0x0002e820
        /*0934*/ 	.short	0x010a
        /*0936*/ 	.byte	0x3f
	.zero		1


	//   ....[58]....
        /*0938*/ 	.word	0x00016690
        /*093c*/ 	.word	0x00000006
        /*0940*/ 	.word	0x00000000
        /*0944*/ 	.short	0x010a
        /*0946*/ 	.byte	0x3f
	.zero		1


	//   ....[59]....
        /*0948*/ 	.word	0x00016700
        /*094c*/ 	.word	0x00000005
        /*0950*/ 	.word	0x00000000
        /*0954*/ 	.short	0x010a
        /*0956*/ 	.byte	0x3f
	.zero		1


	//   ....[60]....
        /*0958*/ 	.word	0x00016750
        /*095c*/ 	.word	0x00000000
        /*0960*/ 	.word	0x0002e860
        /*0964*/ 	.short	0x010a
        /*0966*/ 	.byte	0x3f
	.zero		1


	//   ....[61]....
        /*0968*/ 	.word	0x000167a0
        /*096c*/ 	.word	0x00000005
        /*0970*/ 	.word	0x0002e860
        /*0974*/ 	.short	0x010a
        /*0976*/ 	.byte	0x3f
	.zero		1


	//   ....[62]....
        /*0978*/ 	.word	0x000167e0
        /*097c*/ 	.word	0x00000000
        /*0980*/ 	.word	0x0002e880
        /*0984*/ 	.short	0x010a
        /*0986*/ 	.byte	0x3f
	.zero		1


	//   ....[63]....
        /*0988*/ 	.word	0x00016800
        /*098c*/ 	.word	0x00000005
        /*0990*/ 	.word	0x0002e880
        /*0994*/ 	.short	0x010a
        /*0996*/ 	.byte	0x3f
	.zero		1


	//   ....[64]....
        /*0998*/ 	.word	0x00016870
        /*099c*/ 	.word	0x00000003
        /*09a0*/ 	.word	0x0002e800
        /*09a4*/ 	.short	0x010a
        /*09a6*/ 	.byte	0x3f
	.zero		1


	//   ....[65]....
        /*09a8*/ 	.word	0x000168d0
        /*09ac*/ 	.word	0x00000005
        /*09b0*/ 	.word	0x0002e830
        /*09b4*/ 	.short	0x010a
        /*09b6*/ 	.byte	0x3f
	.zero		1


	//   ....[66]....
        /*09b8*/ 	.word	0x00016930
        /*09bc*/ 	.word	0x0000000f
        /*09c0*/ 	.word	0x0002e830
        /*09c4*/ 	.short	0x010a
        /*09c6*/ 	.byte	0x3f
	.zero		1


	//   ....[67]....
        /*09c8*/ 	.word	0x00016990
        /*09cc*/ 	.word	0x0000000e
        /*09d0*/ 	.word	0x0002e850
        /*09d4*/ 	.short	0x010a
        /*09d6*/ 	.byte	0x3f
	.zero		1


	//   ....[68]....
        /*09d8*/ 	.word	0x000169f0
        /*09dc*/ 	.word	0x0000000e
        /*09e0*/ 	.word	0x0002e830
        /*09e4*/ 	.short	0x010a
        /*09e6*/ 	.byte	0x3f
	.zero		1


	//   ....[69]....
        /*09e8*/ 	.word	0x00016a50
        /*09ec*/ 	.word	0x0000000b
        /*09f0*/ 	.word	0x0002e850
        /*09f4*/ 	.short	0x010a
        /*09f6*/ 	.byte	0x3f
	.zero		1


	//   ....[70]....
        /*09f8*/ 	.word	0x00016ab0
        /*09fc*/ 	.word	0x00000003
        /*0a00*/ 	.word	0x0002e850
        /*0a04*/ 	.short	0x010a
        /*0a06*/ 	.byte	0x3f
	.zero		1


	//   ....[71]....
        /*0a08*/ 	.word	0x00016c10
        /*0a0c*/ 	.word	0x00000003
        /*0a10*/ 	.word	0x0002e880
        /*0a14*/ 	.short	0x010a
        /*0a16*/ 	.byte	0x3f
	.zero		1


	//   ....[72]....
        /*0a18*/ 	.word	0x00016c70
        /*0a1c*/ 	.word	0x00000003
        /*0a20*/ 	.word	0x0002e840
        /*0a24*/ 	.short	0x010a
        /*0a26*/ 	.byte	0x3f
	.zero		1


	//   ....[73]....
        /*0a28*/ 	.word	0x000177e0
        /*0a2c*/ 	.word	0x00000002
        /*0a30*/ 	.word	0x0002e820
        /*0a34*/ 	.short	0x010a
        /*0a36*/ 	.byte	0x3f
	.zero		1


	//   ....[74]....
        /*0a38*/ 	.word	0x00017830
        /*0a3c*/ 	.word	0x00000004
        /*0a40*/ 	.word	0x0002e880
        /*0a44*/ 	.short	0x010a
        /*0a46*/ 	.byte	0x3f
	.zero		1


	//   ....[75]....
        /*0a48*/ 	.word	0x00017880
        /*0a4c*/ 	.word	0x00000004
        /*0a50*/ 	.word	0x0002e840
        /*0a54*/ 	.short	0x010a
        /*0a56*/ 	.byte	0x3f
	.zero		1


	//   ....[76]....
        /*0a58*/ 	.word	0x000178d0
        /*0a5c*/ 	.word	0x00000013
        /*0a60*/ 	.word	0x0002e870
        /*0a64*/ 	.short	0x010a
        /*0a66*/ 	.byte	0x3f
	.zero		1


	//   ....[77]....
        /*0a68*/ 	.word	0x00017920
        /*0a6c*/ 	.word	0x00000013
        /*0a70*/ 	.word	0x0002e860
        /*0a74*/ 	.short	0x010a
        /*0a76*/ 	.byte	0x3f
	.zero		1


	//   ....[78]....
        /*0a78*/ 	.word	0x00017980
        /*0a7c*/ 	.word	0x00000002
        /*0a80*/ 	.word	0x0002e870
        /*0a84*/ 	.short	0x010a
        /*0a86*/ 	.byte	0x3f
	.zero		1


	//   ....[79]....
        /*0a88*/ 	.word	0x000179e0
        /*0a8c*/ 	.word	0x00000003
        /*0a90*/ 	.word	0x0002e860
        /*0a94*/ 	.short	0x010a
        /*0a96*/ 	.byte	0x3f
	.zero		1


	//   ....[80]....
        /*0a98*/ 	.word	0x00017a30
        /*0a9c*/ 	.word	0x00000007
        /*0aa0*/ 	.word	0x0002e820
        /*0aa4*/ 	.short	0x010a
        /*0aa6*/ 	.byte	0x3f
	.zero		1


	//   ....[81]....
        /*0aa8*/ 	.word	0x00017a80
        /*0aac*/ 	.word	0x00000006
        /*0ab0*/ 	.word	0x00000000
        /*0ab4*/ 	.short	0x010a
        /*0ab6*/ 	.byte	0x3f
	.zero		1


	//   ....[82]....
        /*0ab8*/ 	.word	0x00017ad0
        /*0abc*/ 	.word	0x00000005
        /*0ac0*/ 	.word	0x00000000
        /*0ac4*/ 	.short	0x010a
        /*0ac6*/ 	.byte	0x3f
	.zero		1


	//   ....[83]....
        /*0ac8*/ 	.word	0x00017b20
        /*0acc*/ 	.word	0x00000000
        /*0ad0*/ 	.word	0x0002e860
        /*0ad4*/ 	.short	0x010a
        /*0ad6*/ 	.byte	0x3f
	.zero		1


	//   ....[84]....
        /*0ad8*/ 	.word	0x00017b70
        /*0adc*/ 	.word	0x00000005
        /*0ae0*/ 	.word	0x0002e860
        /*0ae4*/ 	.short	0x010a
        /*0ae6*/ 	.byte	0x3f
	.zero		1


	//   ....[85]....
        /*0ae8*/ 	.word	0x00017bc0
        /*0aec*/ 	.word	0x00000000
        /*0af0*/ 	.word	0x0002e880
        /*0af4*/ 	.short	0x010a
        /*0af6*/ 	.byte	0x3f
	.zero		1


	//----- nvinfo : EIATTR_NUM_MBARRIERS
	.align		4
.L_1049:
        /*0af8*/ 	.byte	0x03, 0x38
        /*0afa*/ 	.short	0x0016


	//----- nvinfo : EIATTR_EXIT_INSTR_OFFSETS
	.align		4
        /*0afc*/ 	.byte	0x04, 0x1c
        /*0afe*/ 	.short	(.L_1051 - .L_1050)


	//   ....[0]....
.L_1050:
        /*0b00*/ 	.word	0x00016850


	//----- nvinfo : EIATTR_MAX_THREADS
	.align		4
.L_1051:
        /*0b04*/ 	.byte	0x04, 0x05
        /*0b06*/ 	.short	(.L_1053 - .L_1052)
.L_1052:
        /*0b08*/ 	.word	0x00000180
        /*0b0c*/ 	.word	0x00000001
        /*0b10*/ 	.word	0x00000001


	//----- nvinfo : EIATTR_CRS_STACK_SIZE
	.align		4
.L_1053:
        /*0b14*/ 	.byte	0x04, 0x1e
        /*0b16*/ 	.short	(.L_1055 - .L_1054)
.L_1054:
        /*0b18*/ 	.word	0x00000000


	//----- nvinfo : EIATTR_CBANK_PARAM_SIZE
	.align		4
.L_1055:
        /*0b1c*/ 	.byte	0x03, 0x19
        /*0b1e*/ 	.short	0x0a70


	//----- nvinfo : EIATTR_PARAM_CBANK
	.align		4
        /*0b20*/ 	.byte	0x04, 0x0a
        /*0b22*/ 	.short	(.L_1057 - .L_1056)
	.align		4
.L_1056:
        /*0b24*/ 	.word	index@(.nv.constant0._ZN7cutlass13device_kernelIN5flash11enable_sm90INS1_16FlashAttnFwdSm90INS1_25CollectiveMainloopFwdSm90ILi2EN4cute5tupleIJNS5_1CILi1EEES8_S8_EEENS6_IJNS7_ILi128EEENS7_ILi224EEESA_EEELi128ENS_12float_e4m3_tEfNS_4arch4Sm90ELb1ELb0ELb1ELb0ELb0ELb0ELb0ELb1ELb1ELb1ELb1ELb0EEENS1_21CollectiveEpilogueFwdINS6_IJSA_SA_SB_EEES9_NS_10bfloat16_tESF_Li256ELb0ELb1ELb1ELb1EEENS1_19SingleTileSchedulerILb0ELb1ELb1ELi128EEEEEEEEEvNT_6ParamsE)
        /*0b28*/ 	.short	0x0210
        /*0b2a*/ 	.short	0x0a70


	//----- nvinfo : EIATTR_SW_WAR
	.align		4
.L_1057:
        /*0b2c*/ 	.byte	0x04, 0x36
        /*0b2e*/ 	.short	(.L_1059 - .L_1058)
.L_1058:
        /*0b30*/ 	.word	0x00000008
.L_1059:


//--------------------- .nv.info._ZN7cutlass13device_kernelIN5flash11enable_sm90INS1_16FlashAttnFwdSm90INS1_25CollectiveMainloopFwdSm90ILi2EN4cute5tupleIJNS5_1CILi1EEES8_S8_EEENS6_IJNS7_ILi128EEENS7_ILi224EEESA_EEELi128ENS_12float_e4m3_tEfNS_4arch4Sm90ELb1ELb0ELb1ELb1ELb0ELb0ELb0ELb1ELb1ELb1ELb1ELb0EEENS1_21CollectiveEpilogueFwdINS6_IJSA_SA_SB_EEES9_NS_10bfloat16_tESF_Li256ELb1ELb1ELb1ELb1EEENS1_36VarlenDynamicPersistentTileSchedulerILi128ELi224ELi256ELi128ELb1ELb1ELb1ELb1ELb1ELb1EEEEEEEEEvNT_6ParamsE --------------------------
	.section	.nv.info._ZN7cutlass13device_kernelIN5flash11enable_sm90INS1_16FlashAttnFwdSm90INS1_25CollectiveMainloopFwdSm90ILi2EN4cute5tupleIJNS5_1CILi1EEES8_S8_EEENS6_IJNS7_ILi128EEENS7_ILi224EEESA_EEELi128ENS_12float_e4m3_tEfNS_4arch4Sm90ELb1ELb0ELb1ELb1ELb0ELb0ELb0ELb1ELb1ELb1ELb1ELb0EEENS1_21CollectiveEpilogueFwdINS6_IJSA_SA_SB_EEES9_NS_10bfloat16_tESF_Li256ELb1ELb1ELb1ELb1EEENS1_36VarlenDynamicPersistentTileSchedulerILi128ELi224ELi256ELi128ELb1ELb1ELb1ELb1ELb1ELb1EEEEEEEEEvNT_6ParamsE,"",@"SHT_CUDA_INFO"
	.sectionflags	@""
	.align	4


	//----- nvinfo : EIATTR_CUDA_API_VERSION
	.align		4
        /*0000*/ 	.byte	0x04, 0x37
        /*0002*/ 	.short	(.L_1061 - .L_1060)
.L_1060:
        /*0004*/ 	.word	0x00000082


	//----- nvinfo : EIATTR_KPARAM_INFO
	.align		4
.L_1061:
        /*0008*/ 	.byte	0x04, 0x17
        /*000a*/ 	.short	(.L_1063 - .L_1062)
.L_1062:
        /*000c*/ 	.word	0x00000000
        /*0010*/ 	.short	0x0000
        /*0012*/ 	.short	0x0070
        /*0014*/ 	.byte	0x00, 0xf0, 0x01, 0x2a


	//----- nvinfo : EIATTR_SPARSE_MMA_MASK
	.align		4
.L_1063:
        /*0018*/ 	.byte	0x03, 0x50
        /*001a*/ 	.short	0x0000


	//----- nvinfo : EIATTR_MAXREG_COUNT
	.align		4
        /*001c*/ 	.byte	0x03, 0x1b
        /*001e*/ 	.short	0x00a8


	//----- nvinfo : EIATTR_NUM_BARRIERS
	.align		4
        /*0020*/ 	.byte	0x02, 0x4c
        /*0022*/ 	.byte	0x10
	.zero		1


	//----- nvinfo : EIATTR_EXTERNS
	.align		4
        /*0024*/ 	.byte	0x04, 0x0f
        /*0026*/ 	.short	(.L_1065 - .L_1064)


	//   ....[0]....
	.align		4
.L_1064:
        /*0028*/ 	.word	index@(__assertfail)


	//----- nvinfo : EIATTR_ANNOTATIONS
	.align		4
.L_1065:
        /*002c*/ 	.byte	0x04, 0x55
        /*002e*/ 	.short	(.L_1067 - .L_1066)


	//   ....[0]....
.L_1066:
        /* <DEDUP_REMOVED lines=47> */


	//----- nvinfo : EIATTR_MERCURY_ISA_VERSION
	.align		4
.L_1067:
        /*0308*/ 	.byte	0x03, 0x5f
        /*030a*/ 	.short	0x0101


	//----- nvinfo : EIATTR_UNUSED_LOAD_BYTE_OFFSET
	.align		4
        /*030c*/ 	.byte	0x04, 0x44
        /*030e*/ 	.short	(.L_1069 - .L_1068)


	//   ....[0]....
.L_1068:
        /*0310*/ 	.word	0x00000a40
        /*0314*/ 	.word	0x0000fff0


	//   ....[1]....
        /*0318*/ 	.word	0x000112b0
        /*031c*/ 	.word	0x0000fff0


	//----- nvinfo : EIATTR_INT_WARP_WIDE_INSTR_OFFSETS
	.align		4
.L_1069:
        /*0320*/ 	.byte	0x04, 0x31
        /*0322*/ 	.short	(.L_1071 - .L_1070)


	//   ....[0]....
.L_1070:
        /*0324*/ 	.word	0x00000130


	//   ....[1]....
        /*0328*/ 	.word	0x00000170


	//   ....[2]....
        /*032c*/ 	.word	0x000001e0


	//   ....[3]....
        /*0330*/ 	.word	0x00016cf0


	//   ....[4]....
        /*0334*/ 	.word	0x00016d80


	//   ....[5]....
        /*0338*/ 	.word	0x000197b0


	//   ....[6]....
        /*033c*/ 	.word	0x00019840


	//----- nvinfo : EIATTR_COOP_GROUP_MASK_REGIDS
	.align		4
.L_1071:
        /*0340*/ 	.byte	0x04, 0x29
        /*0342*/ 	.short	(.L_1073 - .L_1072)


	//   ....[0]....
.L_1072:
        /*0344*/ 	.word	0xffffffff


	//   ....[1]....
        /*0348*/ 	.word	0xffffffff


	//   ....[2]....
        /*034c*/ 	.word	0xffffffff


	//   ....[3]....
        /*0350*/ 	.word	0xffffffff


	//   ....[4]....
        /*0354*/ 	.word	0xffffffff


	//   ....[5]....
        /*0358*/ 	.word	0xffffffff


	//   ....[6]....
        /*035c*/ 	.word	0xffffffff


	//   ....[7]....
        /*0360*/ 	.word	0xffffffff


	//   ....[8]....
        /*0364*/ 	.word	0xffffffff


	//   ....[9]....
        /*0368*/ 	.word	0xffffffff


	//   ....[10]....
        /*036c*/ 	.word	0xffffffff


	//   ....[11]....
        /*0370*/ 	.word	0xffffffff


	//   ....[12]....
        /*0374*/ 	.word	0xffffffff


	//   ....[13]....
        /*0378*/ 	.word	0xffffffff


	//   ....[14]....
        /*037c*/ 	.word	0xffffffff


	//   ....[15]....
        /*0380*/ 	.word	0xffffffff


	//   ....[16]....
        /*0384*/ 	.word	0xffffffff


	//   ....[17]....
        /*0388*/ 	.word	0xffffffff


	//   ....[18]....
        /*038c*/ 	.word	0xffffffff


	//   ....[19]....
        /*0390*/ 	.word	0xffffffff


	//   ....[20]....
        /*0394*/ 	.word	0xffffffff


	//   ....[21]....
        /*0398*/ 	.word	0xffffffff


	//   ....[22]....
        /*039c*/ 	.word	0xffffffff


	//   ....[23]....
        /*03a0*/ 	.word	0xffffffff


	//   ....[24]....
        /*03a4*/ 	.word	0xffffffff


	//   ....[25]....
        /*03a8*/ 	.word	0xffffffff


	//   ....[26]....
        /*03ac*/ 	.word	0xffffffff


	//   ....[27]....
        /*03b0*/ 	.word	0xffffffff


	//   ....[28]....
        /*03b4*/ 	.word	0xffffffff


	//   ....[29]....
        /*03b8*/ 	.word	0xffffffff


	//   ....[30]....
        /*03bc*/ 	.word	0xffffffff


	//   ....[31]....
        /*03c0*/ 	.word	0xffffffff


	//   ....[32]....
        /*03c4*/ 	.word	0xffffffff


	//   ....[33]....
        /*03c8*/ 	.word	0xffffffff


	//   ....[34]....
        /*03cc*/ 	.word	0xffffffff


	//   ....[35]....
        /*03d0*/ 	.word	0xffffffff


	//   ....[36]....
        /*03d4*/ 	.word	0xffffffff


	//   ....[37]....
        /*03d8*/ 	.word	0xffffffff


	//   ....[38]....
        /*03dc*/ 	.word	0xffffffff


	//   ....[39]....
        /*03e0*/ 	.word	0xffffffff


	//   ....[40]....
        /*03e4*/ 	.word	0xffffffff


	//   ....[41]....
        /*03e8*/ 	.word	0xffffffff


	//   ....[42]....
        /*03ec*/ 	.word	0xffffffff


	//   ....[43]....
        /*03f0*/ 	.word	0xffffffff


	//   ....[44]....
        /*03f4*/ 	.word	0xffffffff


	//   ....[45]....
        /*03f8*/ 	.word	0xffffffff


	//   ....[46]....
        /*03fc*/ 	.word	0xffffffff


	//   ....[47]....
        /*0400*/ 	.word	0xffffffff


	//   ....[48]....
        /*0404*/ 	.word	0xffffffff


	//   ....[49]....
        /*0408*/ 	.word	0xffffffff


	//   ....[50]....
        /*040c*/ 	.word	0xffffffff


	//   ....[51]....
        /*0410*/ 	.word	0xffffffff


	//   ....[52]....
        /*0414*/ 	.word	0xffffffff


	//   ....[53]....
        /*0418*/ 	.word	0xffffffff


	//   ....[54]....
        /*041c*/ 	.word	0xffffffff


	//   ....[55]....
        /*0420*/ 	.word	0xffffffff


	//   ....[56]....
        /*0424*/ 	.word	0xffffffff


	//   ....[57]....
        /*0428*/ 	.word	0xffffffff


	//   ....[58]....
        /*042c*/ 	.word	0xffffffff


	//   ....[59]....
        /*0430*/ 	.word	0xffffffff


	//   ....[60]....
        /*0434*/ 	.word	0xffffffff


	//   ....[61]....
        /*0438*/ 	.word	0xffffffff


	//   ....[62]....
        /*043c*/ 	.word	0xffffffff


	//   ....[63]....
        /*0440*/ 	.word	0xffffffff


	//   ....[64]....
        /*0444*/ 	.word	0xffffffff


	//   ....[65]....
        /*0448*/ 	.word	0xffffffff


	//   ....[66]....
        /*044c*/ 	.word	0xffffffff


	//   ....[67]....
        /*0450*/ 	.word	0xffffffff


	//   ....[68]....
        /*0454*/ 	.word	0xffffffff


	//   ....[69]....
        /*0458*/ 	.word	0xffffffff


	//   ....[70]....
        /*045c*/ 	.word	0xffffffff


	//   ....[71]....
        /*0460*/ 	.word	0xffffffff


	//   ....[72]....
        /*0464*/ 	.word	0xffffffff


	//   ....[73]....
        /*0468*/ 	.word	0xffffffff


	//   ....[74]....
        /*046c*/ 	.word	0xffffffff


	//   ....[75]....
        /*0470*/ 	.word	0xffffffff


	//   ....[76]....
        /*0474*/ 	.word	0xffffffff


	//   ....[77]....
        /*0478*/ 	.word	0xffffffff


	//   ....[78]....
        /*047c*/ 	.word	0xffffffff


	//   ....[79]....
        /*0480*/ 	.word	0xffffffff


	//   ....[80]....
        /*0484*/ 	.word	0xffffffff


	//   ....[81]....
        /*0488*/ 	.word	0xffffffff


	//   ....[82]....
        /*048c*/ 	.word	0xffffffff


	//   ....[83]....
        /*0490*/ 	.word	0xffffffff


	//   ....[84]....
        /*0494*/ 	.word	0xffffffff


	//   ....[85]....
        /*0498*/ 	.word	0xffffffff


	//   ....[86]....
        /*049c*/ 	.word	0xffffffff


	//   ....[87]....
        /*04a0*/ 	.word	0xffffffff


	//   ....[88]....
        /*04a4*/ 	.word	0xffffffff


	//   ....[89]....
        /*04a8*/ 	.word	0xffffffff


	//   ....[90]....
        /*04ac*/ 	.word	0xffffffff


	//   ....[91]....
        /*04b0*/ 	.word	0xffffffff


	//   ....[92]....
        /*04b4*/ 	.word	0xffffffff


	//   ....[93]....
        /*04b8*/ 	.word	0xffffffff


	//   ....[94]....
        /*04bc*/ 	.word	0xffffffff


	//   ....[95]....
        /*04c0*/ 	.word	0xffffffff


	//   ....[96]....
        /*04c4*/ 	.word	0xffffffff


	//   ....[97]....
        /*04c8*/ 	.word	0xffffffff


	//   ....[98]....
        /*04cc*/ 	.word	0xffffffff


	//   ....[99]....
        /*04d0*/ 	.word	0xffffffff


	//   ....[100]....
        /*04d4*/ 	.word	0xffffffff


	//   ....[101]....
        /*04d8*/ 	.word	0xffffffff


	//   ....[102]....
        /*04dc*/ 	.word	0xffffffff


	//   ....[103]....
        /*04e0*/ 	.word	0xffffffff


	//   ....[104]....
        /*04e4*/ 	.word	0xffffffff


	//   ....[105]....
        /*04e8*/ 	.word	0xffffffff


	//   ....[106]....
        /*04ec*/ 	.word	0xffffffff


	//   ....[107]....
        /*04f0*/ 	.word	0xffffffff


	//   ....[108]....
        /*04f4*/ 	.word	0xffffffff


	//   ....[109]....
        /*04f8*/ 	.word	0xffffffff


	//   ....[110]....
        /*04fc*/ 	.word	0xffffffff


	//   ....[111]....
        /*0500*/ 	.word	0xffffffff


	//   ....[112]....
        /*0504*/ 	.word	0xffffffff


	//   ....[113]....
        /*0508*/ 	.word	0xffffffff


	//   ....[114]....
        /*050c*/ 	.word	0xffffffff


	//   ....[115]....
        /*0510*/ 	.word	0xffffffff


	//   ....[116]....
        /*0514*/ 	.word	0xffffffff


	//   ....[117]....
        /*0518*/ 	.word	0xffffffff


	//   ....[118]....
        /*051c*/ 	.word	0xffffffff


	//   ....[119]....
        /*0520*/ 	.word	0xffffffff


	//   ....[120]....
        /*0524*/ 	.word	0xffffffff


	//   ....[121]....
        /*0528*/ 	.word	0xffffffff


	//   ....[122]....
        /*052c*/ 	.word	0xffffffff


	//   ....[123]....
        /*0530*/ 	.word	0xffffffff


	//   ....[124]....
        /*0534*/ 	.word	0xffffffff


	//   ....[125]....
        /*0538*/ 	.word	0xffffffff


	//   ....[126]....
        /*053c*/ 	.word	0xffffffff


	//   ....[127]....
        /*0540*/ 	.word	0xffffffff


	//   ....[128]....
        /*0544*/ 	.word	0xffffffff


	//   ....[129]....
        /*0548*/ 	.word	0xffffffff


	//   ....[130]....
        /*054c*/ 	.word	0xffffffff


	//   ....[131]....
        /*0550*/ 	.word	0xffffffff


	//   ....[132]....
        /*0554*/ 	.word	0xffffffff


	//   ....[133]....
        /*0558*/ 	.word	0xffffffff


	//   ....[134]....
        /*055c*/ 	.word	0xffffffff


	//   ....[135]....
        /*0560*/ 	.word	0xffffffff


	//   ....[136]....
        /*0564*/ 	.word	0xffffffff


	//   ....[137]....
        /*0568*/ 	.word	0xffffffff


	//   ....[138]....
        /*056c*/ 	.word	0xffffffff


	//   ....[139]....
        /*0570*/ 	.word	0xffffffff


	//   ....[140]....
        /*0574*/ 	.word	0xffffffff


	//   ....[141]....
        /*0578*/ 	.word	0xffffffff


	//   ....[142]....
        /*057c*/ 	.word	0xffffffff


	//   ....[143]....
        /*0580*/ 	.word	0xffffffff


	//   ....[144]....
        /*0584*/ 	.word	0xffffffff


	//   ....[145]....
        /*0588*/ 	.word	0xffffffff


	//   ....[146]....
        /*058c*/ 	.word	0xffffffff


	//   ....[147]....
        /*0590*/ 	.word	0xffffffff


	//   ....[148]....
        /*0594*/ 	.word	0xffffffff


	//   ....[149]....
        /*0598*/ 	.word	0xffffffff


	//   ....[150]....
        /*059c*/ 	.word	0xffffffff


	//   ....[151]....
        /*05a0*/ 	.word	0xffffffff


	//   ....[152]....
        /*05a4*/ 	.word	0xffffffff


	//   ....[153]....
        /*05a8*/ 	.word	0xffffffff


	//   ....[154]....
        /*05ac*/ 	.word	0xffffffff


	//   ....[155]....
        /*05b0*/ 	.word	0xffffffff


	//   ....[156]....
        /*05b4*/ 	.word	0xffffffff


	//   ....[157]....
        /*05b8*/ 	.word	0xffffffff


	//   ....[158]....
        /*05bc*/ 	.word	0xffffffff


	//   ....[159]....
        /*05c0*/ 	.word	0xffffffff


	//   ....[160]....
        /*05c4*/ 	.word	0xffffffff


	//   ....[161]....
        /*05c8*/ 	.word	0xffffffff


	//   ....[162]....
        /*05cc*/ 	.word	0xffffffff


	//   ....[163]....
        /*05d0*/ 	.word	0xffffffff


	//   ....[164]....
        /*05d4*/ 	.word	0xffffffff


	//   ....[165]....
        /*05d8*/ 	.word	0xffffffff


	//   ....[166]....
        /*05dc*/ 	.word	0xffffffff


	//   ....[167]....
        /*05e0*/ 	.word	0xffffffff


	//   ....[168]....
        /*05e4*/ 	.word	0xffffffff


	//   ....[169]....
        /*05e8*/ 	.word	0x0500000f


	//   ....[170]....
        /*05ec*/ 	.word	0x0500000f


	//   ....[171]....
        /*05f0*/ 	.word	0x0500000f


	//   ....[172]....
        /*05f4*/ 	.word	0x0500000f


	//   ....[173]....
        /*05f8*/ 	.word	0x0500000f


	//   ....[174]....
        /*05fc*/ 	.word	0x0500000f


	//   ....[175]....
        /*0600*/ 	.word	0x0500000f


	//   ....[176]....
        /*0604*/ 	.word	0x0500000f


	//   ....[177]....
        /*0608*/ 	.word	0x0500000f


	//   ....[178]....
        /*060c*/ 	.word	0x0500000f


	//   ....[179]....
        /*0610*/ 	.word	0x0500000f


	//   ....[180]....
        /*0614*/ 	.word	0x0500000f


	//   ....[181]....
        /*0618*/ 	.word	0x0500000f


	//   ....[182]....
        /*061c*/ 	.word	0x0500000f


	//   ....[183]....
        /*0620*/ 	.word	0x0500000f


	//   ....[184]....
        /*0624*/ 	.word	0x0500000f


	//   ....[185]....
        /*0628*/ 	.word	0x0500000f


	//   ....[186]....
        /*062c*/ 	.word	0x0500000f


	//----- nvinfo : EIATTR_COOP_GROUP_INSTR_OFFSETS
	.align		4
.L_1073:
        /*0630*/ 	.byte	0x04, 0x28
        /*0632*/ 	.short	(.L_1075 - .L_1074)


	//   ....[0]....
.L_1074:
        /*0634*/ 	.word	0x00000070


	//   ....[1]....
        /*0638*/ 	.word	0x00000140


	//   ....[2]....
        /*063c*/ 	.word	0x00000190


	//   ....[3]....
        /*0640*/ 	.word	0x000003c0


	//   ....[4]....
        /*0644*/ 	.word	0x00000520


	//   ....[5]....
        /*0648*/ 	.word	0x00000640


	//   ....[6]....
        /*064c*/ 	.word	0x000007a0


	//   ....[7]....
        /*0650*/ 	.word	0x00001c30


	//   ....[8]....
        /*0654*/ 	.word	0x000032a0


	//   ....[9]....
        /*0658*/ 	.word	0x00003ea0


	//   ....[10]....
        /*065c*/ 	.word	0x00004440


	//   ....[11]....
        /*0660*/ 	.word	0x00004500


	//   ....[12]....
        /*0664*/ 	.word	0x00005590


	//   ....[13]....
        /*0668*/ 	.word	0x00005640


	//   ....[14]....
        /*066c*/ 	.word	0x00008ab0


	//   ....[15]....
        /*0670*/ 	.word	0x00008ad0


	//   ....[16]....
        /*0674*/ 	.word	0x000098e0


	//   ....[17]....
        /*0678*/ 	.word	0x000099f0


	//   ....[18]....
        /*067c*/ 	.word	0x0000a8e0


	//   ....[19]....
        /*0680*/ 	.word	0x0000a970


	//   ....[20]....
        /*0684*/ 	.word	0x0000e7f0


	//   ....[21]....
        /*0688*/ 	.word	0x0000e840


	//   ....[22]....
        /*068c*/ 	.word	0x0000e880


	//   ....[23]....
        /*0690*/ 	.word	0x0000e8b0


	//   ....[24]....
        /*0694*/ 	.word	0x00010af0


	//   ....[25]....
        /*0698*/ 	.word	0x00010b00


	//   ....[26]....
        /*069c*/ 	.word	0x00010b80


	//   ....[27]....
        /*06a0*/ 	.word	0x00010b90


	//   ....[28]....
        /*06a4*/ 	.word	0x000119e0


	//   ....[29]....
        /*06a8*/ 	.word	0x00011a10


	//   ....[30]....
        /*06ac*/ 	.word	0x00011a40


	//   ....[31]....
        /*06b0*/ 	.word	0x00011a70


	//   ....[32]....
        /*06b4*/ 	.word	0x00011aa0


	//   ....[33]....
        /*06b8*/ 	.word	0x00011af0


	//   ....[34]....
        /*06bc*/ 	.word	0x00011b20


	//   ....[35]....
        /*06c0*/ 	.word	0x00011b50


	//   ....[36]....
        /*06c4*/ 	.word	0x00011b80


	//   ....[37]....
        /*06c8*/ 	.word	0x00011ba0


	//   ....[38]....
        /*06cc*/ 	.word	0x00011bb0


	//   ....[39]....
        /*06d0*/ 	.word	0x00011bc0


	//   ....[40]....
        /*06d4*/ 	.word	0x00011bd0


	//   ....[41]....
        /*06d8*/ 	.word	0x00011be0


	//   ....[42]....
        /*06dc*/ 	.word	0x00011bf0


	//   ....[43]....
        /*06e0*/ 	.word	0x00011c20


	//   ....[44]....
        /*06e4*/ 	.word	0x00011c50


	//   ....[45]....
        /*06e8*/ 	.word	0x00011c60


	//   ....[46]....
        /*06ec*/ 	.word	0x00011c70


	//   ....[47]....
        /*06f0*/ 	.word	0x00011c80


	//   ....[48]....
        /*06f4*/ 	.word	0x00011c90


	//   ....[49]....
        /*06f8*/ 	.word	0x00011ca0


	//   ....[50]....
        /*06fc*/ 	.word	0x00011cb0


	//   ....[51]....
        /*0700*/ 	.word	0x00011cc0


	//   ....[52]....
        /*0704*/ 	.word	0x00011cf0


	//   ....[53]....
        /*0708*/ 	.word	0x00011d00


	//   ....[54]....
        /*070c*/ 	.word	0x00011d10


	//   ....[55]....
        /*0710*/ 	.word	0x00011d20


	//   ....[56]....
        /*0714*/ 	.word	0x00011d30


	//   ....[57]....
        /*0718*/ 	.word	0x00011d40


	//   ....[58]....
        /*071c*/ 	.word	0x00011d60


	//   ....[59]....
        /*0720*/ 	.word	0x00011d80


	//   ....[60]....
        /*0724*/ 	.word	0x00011da0


	//   ....[61]....
        /*0728*/ 	.word	0x00011dd0


	//   ....[62]....
        /*072c*/ 	.word	0x00011de0


	//   ....[63]....
        /*0730*/ 	.word	0x00011df0


	//   ....[64]....
        /*0734*/ 	.word	0x00011e00


	//   ....[65]....
        /*0738*/ 	.word	0x00011e10


	//   ....[66]....
        /*073c*/ 	.word	0x00011e30


	//   ....[67]....
        /*0740*/ 	.word	0x00011e40


	//   ....[68]....
        /*0744*/ 	.word	0x00011e50


	//   ....[69]....
        /*0748*/ 	.word	0x00011e60


	//   ....[70]....
        /*074c*/ 	.word	0x00011e90


	//   ....[71]....
        /*0750*/ 	.word	0x00011ec0


	//   ....[72]....
        /*0754*/ 	.word	0x00011ef0


	//   ....[73]....
        /*0758*/ 	.word	0x00011f10


	//   ....[74]....
        /*075c*/ 	.word	0x00011f20


	//   ....[75]....
        /*0760*/ 	.word	0x00011f30


	//   ....[76]....
        /*0764*/ 	.word	0x00011f50


	//   ....[77]....
        /*0768*/ 	.word	0x00011f80


	//   ....[78]....
        /*076c*/ 	.word	0x00011fa0


	//   ....[79]....
        /*0770*/ 	.word	0x00011fc0


	//   ....[80]....
        /*0774*/ 	.word	0x00011ff0


	//   ....[81]....
        /*0778*/ 	.word	0x00012020


	//   ....[82]....
        /*077c*/ 	.word	0x00012050


	//   ....[83]....
        /*0780*/ 	.word	0x00012060


	//   ....[84]....
        /*0784*/ 	.word	0x00012070


	//   ....[85]....
        /*0788*/ 	.word	0x00012090


	//   ....[86]....
        /*078c*/ 	.word	0x000120c0


	//   ....[87]....
        /*0790*/ 	.word	0x000120f0


	//   ....[88]....
        /*0794*/ 	.word	0x00012120


	//   ....[89]....
        /*0798*/ 	.word	0x00012150


	//   ....[90]....
        /*079c*/ 	.word	0x00012180


	//   ....[91]....
        /*07a0*/ 	.word	0x000121b0


	//   ....[92]....
        /*07a4*/ 	.word	0x00012a60


	//   ....[93]....
        /*07a8*/ 	.word	0x00012a70


	//   ....[94]....
        /*07ac*/ 	.word	0x00012a80


	//   ....[95]....
        /*07b0*/ 	.word	0x00012ac0


	//   ....[96]....
        /*07b4*/ 	.word	0x00013240


	//   ....[97]....
        /*07b8*/ 	.word	0x00013260


	//   ....[98]....
        /*07bc*/ 	.word	0x00013350


	//   ....[99]....
        /*07c0*/ 	.word	0x00013370


	//   ....[100]....
        /*07c4*/ 	.word	0x00013430


	//   ....[101]....
        /*07c8*/ 	.word	0x00013450


	//   ....[102]....
        /*07cc*/ 	.word	0x00013520


	//   ....[103]....
        /*07d0*/ 	.word	0x00013540


	//   ....[104]....
        /*07d4*/ 	.word	0x00013a60


	//   ....[105]....
        /*07d8*/ 	.word	0x00013a70


	//   ....[106]....
        /*07dc*/ 	.word	0x00013eb0


	//   ....[107]....
        /*07e0*/ 	.word	0x00013ec0


	//   ....[108]....
        /*07e4*/ 	.word	0x00014c10


	//   ....[109]....
        /*07e8*/ 	.word	0x00014c30


	//   ....[110]....
        /*07ec*/ 	.word	0x00014cf0


	//   ....[111]....
        /*07f0*/ 	.word	0x00014d10


	//   ....[112]....
        /*07f4*/ 	.word	0x00014dd0


	//   ....[113]....
        /*07f8*/ 	.word	0x00014df0


	//   ....[114]....
        /*07fc*/ 	.word	0x00014ec0


	//   ....[115]....
        /*0800*/ 	.word	0x00014ee0


	//   ....[116]....
        /*0804*/ 	.word	0x00015020


	//   ....[117]....
        /*0808*/ 	.word	0x00015250


	//   ....[118]....
        /*080c*/ 	.word	0x00015290


	//   ....[119]....
        /*0810*/ 	.word	0x000152d0


	//   ....[120]....
        /*0814*/ 	.word	0x00015300


	//   ....[121]....
        /*0818*/ 	.word	0x00015330


	//   ....[122]....
        /*081c*/ 	.word	0x00015360


	//   ....[123]....
        /*0820*/ 	.word	0x000154f0


	//   ....[124]....
        /*0824*/ 	.word	0x00015520


	//   ....[125]....
        /*0828*/ 	.word	0x00015560


	//   ....[126]....
        /*082c*/ 	.word	0x00015590


	//   ....[127]....
        /*0830*/ 	.word	0x000155c0


	//   ....[128]....
        /*0834*/ 	.word	0x000155f0


	//   ....[129]....
        /*0838*/ 	.word	0x00015690


	//   ....[130]....
        /*083c*/ 	.word	0x000156e0


	//   ....[131]....
        /*0840*/ 	.word	0x000156f0


	//   ....[132]....
        /*0844*/ 	.word	0x00015730


	//   ....[133]....
        /*0848*/ 	.word	0x00017480


	//   ....[134]....
        /*084c*/ 	.word	0x00017f90


	//   ....[135]....
        /*0850*/ 	.word	0x00017fd0


	//   ....[136]....
        /*0854*/ 	.word	0x00018080


	//   ....[137]....
        /*0858*/ 	.word	0x00018090


	//   ....[138]....
        /*085c*/ 	.word	0x00018120


	//   ....[139]....
        /*0860*/ 	.word	0x00018130


	//   ....[140]....
        /*0864*/ 	.word	0x000181c0


	//   ....[141]....
        /*0868*/ 	.word	0x000181d0


	//   ....[142]....
        /*086c*/ 	.word	0x00018260


	//   ....[143]....
        /*0870*/ 	.word	0x00018270


	//   ....[144]....
        /*0874*/ 	.word	0x00018300


	//   ....[145]....
        /*0878*/ 	.word	0x00018310


	//   ....[146]....
        /*087c*/ 	.word	0x000183a0


	//   ....[147]....
        /*0880*/ 	.word	0x000183b0


	//   ....[148]....
        /*0884*/ 	.word	0x00018420


	//   ....[149]....
        /*0888*/ 	.word	0x00018440


	//   ....[150]....
        /*088c*/ 	.word	0x0001a390


	//   ....[151]....
        /*0890*/ 	.word	0x0001a3c0


	//   ....[152]....
        /*0894*/ 	.word	0x0001a3f0


	//   ....[153]....
        /*0898*/ 	.word	0x0001a430


	//   ....[154]....
        /*089c*/ 	.word	0x0001a440


	//   ....[155]....
        /*08a0*/ 	.word	0x0001a470


	//   ....[156]....
        /*08a4*/ 	.word	0x0001a480


	//   ....[157]....
        /*08a8*/ 	.word	0x0001a4c0


	//   ....[158]....
        /*08ac*/ 	.word	0x0001a630


	//   ....[159]....
        /*08b0*/ 	.word	0x0001a660


	//   ....[160]....
        /*08b4*/ 	.word	0x0001a690


	//   ....[161]....
        /*08b8*/ 	.word	0x0001a6c0


	//   ....[162]....
        /*08bc*/ 	.word	0x0001a6f0


	//   ....[163]....
        /*08c0*/ 	.word	0x0001a720


	//   ....[164]....
        /*08c4*/ 	.word	0x0001a7a0


	//   ....[165]....
        /*08c8*/ 	.word	0x0001a7e0


	//   ....[166]....
        /*08cc*/ 	.word	0x0001a7f0


	//   ....[167]....
        /*08d0*/ 	.word	0x0001a830


	//   ....[168]....
        /*08d4*/ 	.word	0x0001b310


	//   ....[169]....
        /*08d8*/ 	.word	0x0001b910


	//   ....[170]....
        /*08dc*/ 	.word	0x0001baf0


	//   ....[171]....
        /*08e0*/ 	.word	0x0001bb70


	//   ....[172]....
        /*08e4*/ 	.word	0x0001bbd0


	//   ....[173]....
        /*08e8*/ 	.word	0x0001bcd0


	//   ....[174]....
        /*08ec*/ 	.word	0x0001bd30


	//   ....[175]....
        /*08f0*/ 	.word	0x0001be30


	//   ....[176]....
        /*08f4*/ 	.word	0x0001be90


	//   ....[177]....
        /*08f8*/ 	.word	0x0001bf90


	//   ....[178]....
        /*08fc*/ 	.word	0x0001bff0


	//   ....[179]....
        /*0900*/ 	.word	0x0001c0f0


	//   ....[180]....
        /*0904*/ 	.word	0x0001c150


	//   ....[181]....
        /*0908*/ 	.word	0x0001c240


	//   ....[182]....
        /*090c*/ 	.word	0x0001c2a0


	//   ....[183]....
        /*0910*/ 	.word	0x0001c390


	//   ....[184]....
        /*0914*/ 	.word	0x0001c3f0


	//   ....[185]....
        /*0918*/ 	.word	0x0001c490


	//   ....[186]....
        /*091c*/ 	.word	0x0001c820


	//----- nvinfo : EIATTR_REG_RECONFIG
	.align		4
.L_1075:
        /*0920*/ 	.byte	0x01, 0x54
	.zero		2


	//----- nvinfo : EIATTR_SYSCALL_OFFSETS
	.align		4
        /*0924*/ 	.byte	0x04, 0x46
        /*0926*/ 	.short	(.L_1077 - .L_1076)


	//   ....[0]....
.L_1076:
        /*0928*/ 	.word	0x00001db0


	//   ....[1]....
        /*092c*/ 	.word	0x00016ef0


	//   ....[2]....
        /*0930*/ 	.word	0x00017050


	//   ....[3]....
        /*0934*/ 	.word	0x000171b0


	//   ....[4]....
        /*0938*/ 	.word	0x000172f0


	//   ....[5]....
        /*093c*/ 	.word	0x00017c40


	//----- nvinfo : EIATTR_MBARRIER_INSTR_OFFSETS
	.align		4
.L_1077:
        /*0940*/ 	.byte	0x04, 0x39
        /*0942*/ 	.short	(.L_1079 - .L_1078)


	//   ....[0]....
.L_1078:
        /*0944*/ 	.word	0x00000270
        /*0948*/ 	.word	0x000000ff
        /*094c*/ 	.word	0x0002e800
        /*0950*/ 	.short	0x0100
        /*0952*/ 	.byte	0x08
	.zero		1


	//   ....[1]....
        /*0954*/ 	.word	0x00000280
        /*0958*/ 	.word	0x000000ff
        /*095c*/ 	.word	0x0002e820
        /*0960*/ 	.short	0x0100
        /*0962*/ 	.byte	0x08
	.zero		1


	//   ....[2]....
        /*0964*/ 	.word	0x00000370
        /*0968*/ 	.word	0x000000ff
        /*096c*/ 	.word	0x0002e830
        /*0970*/ 	.short	0x0100
        /*0972*/ 	.byte	0x08
	.zero		1


	//   ....[3]....
        /*0974*/ 	.word	0x00000380
        /*0978*/ 	.word	0x000000ff
        /*097c*/ 	.word	0x0002e840
        /*0980*/ 	.short	0x0100
        /*0982*/ 	.byte	0x08
	.zero		1


	//   ....[4]....
        /*0984*/ 	.word	0x00000390
        /*0988*/ 	.word	0x000000ff
        /*098c*/ 	.word	0x0002e838
        /*0990*/ 	.short	0x0100
        /*0992*/ 	.byte	0x08
	.zero		1


	//   ....[5]....
        /*0994*/ 	.word	0x000003a0
        /*0998*/ 	.word	0x000000ff
        /*099c*/ 	.word	0x0002e848
        /*09a0*/ 	.short	0x0100
        /*09a2*/ 	.byte	0x08
	.zero		1


	//   ....[6]....
        /*09a4*/ 	.word	0x000004d0
        /*09a8*/ 	.word	0x000000ff
        /*09ac*/ 	.word	0x0002e850
        /*09b0*/ 	.short	0x0100
        /*09b2*/ 	.byte	0x08
	.zero		1


	//   ....[7]....
        /*09b4*/ 	.word	0x000004e0
        /*09b8*/ 	.word	0x000000ff
        /*09bc*/ 	.word	0x0002e860
        /*09c0*/ 	.short	0x0100
        /*09c2*/ 	.byte	0x08
	.zero		1


	//   ....[8]....
        /*09c4*/ 	.word	0x000004f0
        /*09c8*/ 	.word	0x000000ff
        /*09cc*/ 	.word	0x0002e858
        /*09d0*/ 	.short	0x0100
        /*09d2*/ 	.byte	0x08
	.zero		1


	//   ....[9]....
        /*09d4*/ 	.word	0x00000500
        /*09d8*/ 	.word	0x000000ff
        /*09dc*/ 	.word	0x0002e868
        /*09e0*/ 	.short	0x0100
        /*09e2*/ 	.byte	0x08
	.zero		1


	//   ....[10]....
        /*09e4*/ 	.word	0x000005f0
        /*09e8*/ 	.word	0x000000ff
        /*09ec*/ 	.word	0x0002e870
        /*09f0*/ 	.short	0x0100
        /*09f2*/ 	.byte	0x06
	.zero		1


	//   ....[11]....
        /*09f4*/ 	.word	0x00000600
        /*09f8*/ 	.word	0x000000ff
        /*09fc*/ 	.word	0x0002e880
        /*0a00*/ 	.short	0x0100
        /*0a02*/ 	.byte	0x06
	.zero		1


	//   ....[12]....
        /*0a04*/ 	.word	0x00000610
        /*0a08*/ 	.word	0x000000ff
        /*0a0c*/ 	.word	0x0002e878
        /*0a10*/ 	.short	0x0100
        /*0a12*/ 	.byte	0x06
	.zero		1


	//   ....[13]....
        /*0a14*/ 	.word	0x00000620
        /*0a18*/ 	.word	0x000000ff
        /*0a1c*/ 	.word	0x0002e888
        /*0a20*/ 	.short	0x0100
        /*0a22*/ 	.byte	0x06
	.zero		1


	//   ....[14]....
        /*0a24*/ 	.word	0x00000750
        /*0a28*/ 	.word	0x000000ff
        /*0a2c*/ 	.word	0x0002e890
        /*0a30*/ 	.short	0x0100
        /*0a32*/ 	.byte	0x08
	.zero		1


	//   ....[15]....
        /*0a34*/ 	.word	0x00000760
        /*0a38*/ 	.word	0x000000ff
        /*0a3c*/ 	.word	0x0002e8a0
        /*0a40*/ 	.short	0x0100
        /*0a42*/ 	.byte	0x08
	.zero		1


	//   ....[16]....
        /*0a44*/ 	.word	0x00000770
        /*0a48*/ 	.word	0x000000ff
        /*0a4c*/ 	.word	0x0002e898
        /*0a50*/ 	.short	0x0100
        /*0a52*/ 	.byte	0x08
	.zero		1


	//   ....[17]....
        /*0a54*/ 	.word	0x00000780
        /*0a58*/ 	.word	0x000000ff
        /*0a5c*/ 	.word	0x0002e8a8
        /*0a60*/ 	.short	0x0100
        /*0a62*/ 	.byte	0x08
	.zero		1


	//   ....[18]....
        /*0a64*/ 	.word	0x000008b0
        /*0a68*/ 	.word	0x000000ff
        /*0a6c*/ 	.word	0x0002e8b0
        /*0a70*/ 	.short	0x0100
        /*0a72*/ 	.byte	0x08
	.zero		1


	//   ....[19]....
        /*0a74*/ 	.word	0x000008c0
        /*0a78*/ 	.word	0x000000ff
        /*0a7c*/ 	.word	0x0002e8c0
        /*0a80*/ 	.short	0x0100
        /*0a82*/ 	.byte	0x08
	.zero		1


	//   ....[20]....
        /*0a84*/ 	.word	0x000008d0
        /*0a88*/ 	.word	0x000000ff
        /*0a8c*/ 	.word	0x0002e8b8
        /*0a90*/ 	.short	0x0100
        /*0a92*/ 	.byte	0x08
	.zero		1


	//   ....[21]....
        /*0a94*/ 	.word	0x000008e0
        /*0a98*/ 	.word	0x000000ff
        /*0a9c*/ 	.word	0x0002e8c8
        /*0aa0*/ 	.short	0x0100
        /*0aa2*/ 	.byte	0x08
	.zero		1


	//   ....[22]....
        /*0aa4*/ 	.word	0x00002000
        /*0aa8*/ 	.word	0x000000ff
        /*0aac*/ 	.word	0x0002e800
        /*0ab0*/ 	.short	0x010a
        /*0ab2*/ 	.byte	0x29
	.zero		1


	//   ....[23]....
        /*0ab4*/ 	.word	0x000020c0
        /*0ab8*/ 	.word	0x00000002
        /*0abc*/ 	.word	0x0002e830
        /*0ac0*/ 	.short	0x010a
        /*0ac2*/ 	.byte	0x3f
	.zero		1


	//   ....[24]....
        /*0ac4*/ 	.word	0x00002100
        /*0ac8*/ 	.word	0x00000002
        /*0acc*/ 	.word	0x0002e830
        /*0ad0*/ 	.short	0x010a
        /*0ad2*/ 	.byte	0x3f
	.zero		1


	//   ....[25]....
        /*0ad4*/ 	.word	0x00005930
        /*0ad8*/ 	.word	0x00000038
        /*0adc*/ 	.word	0x00000000
        /*0ae0*/ 	.short	0x0101
        /*0ae2*/ 	.byte	0x3f
	.zero		1


	//   ....[26]....
        /*0ae4*/ 	.word	0x00007000
        /*0ae8*/ 	.word	0x000000ff
        /*0aec*/ 	.word	0x0002e830
        /*0af0*/ 	.short	0x010a
        /*0af2*/ 	.byte	0x06
	.zero		1


	//   ....[27]....
        /*0af4*/ 	.word	0x00007040
        /*0af8*/ 	.word	0x000000ff
        /*0afc*/ 	.word	0x0002e830
        /*0b00*/ 	.short	0x010a
        /*0b02*/ 	.byte	0x06
	.zero		1


	//   ....[28]....
        /*0b04*/ 	.word	0x00007c60
        /*0b08*/ 	.word	0x000000ff
        /*0b0c*/ 	.word	0x0002e850
        /*0b10*/ 	.short	0x010a
        /*0b12*/ 	.byte	0x06
	.zero		1


	//   ....[29]....
        /*0b14*/ 	.word	0x00007ca0
        /*0b18*/ 	.word	0x000000ff
        /*0b1c*/ 	.word	0x0002e850
        /*0b20*/ 	.short	0x010a
        /*0b22*/ 	.byte	0x06
	.zero		1


	//   ....[30]....
        /*0b24*/ 	.word	0x0000b860
        /*0b28*/ 	.word	0x00000002
        /*0b2c*/ 	.word	0x00000000
        /*0b30*/ 	.short	0x0101
        /*0b32*/ 	.byte	0x3f
	.zero		1


	//   ....[31]....
        /*0b34*/ 	.word	0x0000bba0
        /*0b38*/ 	.word	0x000000ff
        /*0b3c*/ 	.word	0x00000000
        /*0b40*/ 	.short	0x0101
        /*0b42*/ 	.byte	0x06
	.zero		1


	//   ....[32]....
        /*0b44*/ 	.word	0x0000c410
        /*0b48*/ 	.word	0x000000ff
        /*0b4c*/ 	.word	0x0002e830
        /*0b50*/ 	.short	0x010a
        /*0b52*/ 	.byte	0x06
	.zero		1


	//   ....[33]....
        /*0b54*/ 	.word	0x0000c450
        /*0b58*/ 	.word	0x000000ff
        /*0b5c*/ 	.word	0x0002e830
        /*0b60*/ 	.short	0x010a
        /*0b62*/ 	.byte	0x06
	.zero		1


	//   ....[34]....
        /*0b64*/ 	.word	0x0000d040
        /*0b68*/ 	.word	0x000000ff
        /*0b6c*/ 	.word	0x0002e850
        /*0b70*/ 	.short	0x010a
        /*0b72*/ 	.byte	0x06
	.zero		1


	//   ....[35]....
        /*0b74*/ 	.word	0x0000d080
        /*0b78*/ 	.word	0x000000ff
        /*0b7c*/ 	.word	0x0002e850
        /*0b80*/ 	.short	0x010a
        /*0b82*/ 	.byte	0x06
	.zero		1


	//   ....[36]....
        /*0b84*/ 	.word	0x0000fd50
        /*0b88*/ 	.word	0x00000002
        /*0b8c*/ 	.word	0x00000000
        /*0b90*/ 	.short	0x0101
        /*0b92*/ 	.byte	0x3f
	.zero		1


	//   ....[37]....
        /*0b94*/ 	.word	0x00010040
        /*0b98*/ 	.word	0x000000ff
        /*0b9c*/ 	.word	0x00000000
        /*0ba0*/ 	.short	0x0101
        /*0ba2*/ 	.byte	0x06
	.zero		1


	//   ....[38]....
        /*0ba4*/ 	.word	0x000107b0
        /*0ba8*/ 	.word	0x000000ff
        /*0bac*/ 	.word	0x0002e850
        /*0bb0*/ 	.short	0x010a
        /*0bb2*/ 	.byte	0x05
	.zero		1


	//   ....[39]....
        /*0bb4*/ 	.word	0x000107f0
        /*0bb8*/ 	.word	0x000000ff
        /*0bbc*/ 	.word	0x0002e850
        /*0bc0*/ 	.short	0x010a
        /*0bc2*/ 	.byte	0x05
	.zero		1


	//   ....[40]....
        /*0bc4*/ 	.word	0x00010e70
        /*0bc8*/ 	.word	0x000000ff
        /*0bcc*/ 	.word	0x00000000
        /*0bd0*/ 	.short	0x0101
        /*0bd2*/ 	.byte	0x04
	.zero		1


	//   ....[41]....
        /*0bd4*/ 	.word	0x00013230
        /*0bd8*/ 	.word	0x00000003
        /*0bdc*/ 	.word	0x00000000
        /*0be0*/ 	.short	0x0101
        /*0be2*/ 	.byte	0x3f
	.zero		1


	//   ....[42]....
        /*0be4*/ 	.word	0x00013750
        /*0be8*/ 	.word	0x00000002
        /*0bec*/ 	.word	0x00000000
        /*0bf0*/ 	.short	0x0101
        /*0bf2*/ 	.byte	0x3f
	.zero		1


	//   ....[43]....
        /*0bf4*/ 	.word	0x000176f0
        /*0bf8*/ 	.word	0x00000004
        /*0bfc*/ 	.word	0x0002e880
        /*0c00*/ 	.short	0x010a
        /*0c02*/ 	.byte	0x3f
	.zero		1


	//   ....[44]....
        /*0c04*/ 	.word	0x00017890
        /*0c08*/ 	.word	0x00000004
        /*0c0c*/ 	.word	0x0002e840
        /*0c10*/ 	.short	0x010a
        /*0c12*/ 	.byte	0x3f
	.zero		1


	//   ....[45]....
        /*0c14*/ 	.word	0x000184e0
        /*0c18*/ 	.word	0x00000011
        /*0c1c*/ 	.word	0x0002e800
        /*0c20*/ 	.short	0x0107
        /*0c22*/ 	.byte	0x3f
	.zero		1


	//   ....[46]....
        /*0c24*/ 	.word	0x000185d0
        /*0c28*/ 	.word	0x00000011
        /*0c2c*/ 	.word	0x0002e800
        /*0c30*/ 	.short	0x0101
        /*0c32*/ 	.byte	0x3f
	.zero		1


	//   ....[47]....
        /*0c34*/ 	.word	0x000185f0
        /*0c38*/ 	.word	0x00000011
        /*0c3c*/ 	.word	0x0002e820
        /*0c40*/ 	.short	0x010a
        /*0c42*/ 	.byte	0x3f
	.zero		1


	//   ....[48]....
        /*0c44*/ 	.word	0x00018910
        /*0c48*/ 	.word	0x00000004
        /*0c4c*/ 	.word	0x0002e880
        /*0c50*/ 	.short	0x010a
        /*0c52*/ 	.byte	0x3f
	.zero		1


	//   ....[49]....
        /*0c54*/ 	.word	0x00018b70
        /*0c58*/ 	.word	0x00000004
        /*0c5c*/ 	.word	0x0002e840
        /*0c60*/ 	.short	0x010a
        /*0c62*/ 	.byte	0x3f
	.zero		1


	//   ....[50]....
        /*0c64*/ 	.word	0x00018e40
        /*0c68*/ 	.word	0x00000014
        /*0c6c*/ 	.word	0x0002e870
        /*0c70*/ 	.short	0x010a
        /*0c72*/ 	.byte	0x3f
	.zero		1


	//   ....[51]....
        /*0c74*/ 	.word	0x00018eb0
        /*0c78*/ 	.word	0x00000014
        /*0c7c*/ 	.word	0x0002e860
        /*0c80*/ 	.short	0x010a
        /*0c82*/ 	.byte	0x3f
	.zero		1


	//   ....[52]....
        /*0c84*/ 	.word	0x00019680
        /*0c88*/ 	.word	0x00000014
        /*0c8c*/ 	.word	0x0002e850
        /*0c90*/ 	.short	0x0101
        /*0c92*/ 	.byte	0x3f
	.zero		1


	//   ....[53]....
        /*0c94*/ 	.word	0x00019700
        /*0c98*/ 	.word	0x00000014
        /*0c9c*/ 	.word	0x00000000
        /*0ca0*/ 	.short	0x0101
        /*0ca2*/ 	.byte	0x3f
	.zero		1


	//   ....[54]....
        /*0ca4*/ 	.word	0x00019940
        /*0ca8*/ 	.word	0x00000010
        /*0cac*/ 	.word	0x0002e870
        /*0cb0*/ 	.short	0x010a
        /*0cb2*/ 	.byte	0x3f
	.zero		1


	//   ....[55]....
        /*0cb4*/ 	.word	0x000199b0
        /*0cb8*/ 	.word	0x00000010
        /*0cbc*/ 	.word	0x0002e860
        /*0cc0*/ 	.short	0x010a
        /*0cc2*/ 	.byte	0x3f
	.zero		1


	//   ....[56]....
        /*0cc4*/ 	.word	0x0001a060
        /*0cc8*/ 	.word	0x00000010
        /*0ccc*/ 	.word	0x0002e850
        /*0cd0*/ 	.short	0x0101
        /*0cd2*/ 	.byte	0x3f
	.zero		1


	//   ....[57]....
        /*0cd4*/ 	.word	0x0001a0a0
        /*0cd8*/ 	.word	0x00000000
        /*0cdc*/ 	.word	0x00000000
        /*0ce0*/ 	.short	0x0101
        /*0ce2*/ 	.byte	0x3f
	.zero		1


	//   ....[58]....
        /*0ce4*/ 	.word	0x0001b290
        /*0ce8*/ 	.word	0x00000000
        /*0cec*/ 	.word	0x0002e820
        /*0cf0*/ 	.short	0x010a
        /*0cf2*/ 	.byte	0x3f
	.zero		1


	//   ....[59]....
        /*0cf4*/ 	.word	0x0001b450
        /*0cf8*/ 	.word	0x00000006
        /*0cfc*/ 	.word	0x00000000
        /*0d00*/ 	.short	0x010a
        /*0d02*/ 	.byte	0x3f
	.zero		1


	//   ....[60]....
        /*0d04*/ 	.word	0x0001b4c0
        /*0d08*/ 	.word	0x00000007
        /*0d0c*/ 	.word	0x00000000
        /*0d10*/ 	.short	0x010a
        /*0d12*/ 	.byte	0x3f
	.zero		1


	//   ....[61]....
        /*0d14*/ 	.word	0x0001b520
        /*0d18*/ 	.word	0x00000004
        /*0d1c*/ 	.word	0x0002e860
        /*0d20*/ 	.short	0x010a
        /*0d22*/ 	.byte	0x3f
	.zero		1


	//   ....[62]....
        /*0d24*/ 	.word	0x0001b570
        /*0d28*/ 	.word	0x00000003
        /*0d2c*/ 	.word	0x0002e860
        /*0d30*/ 	.short	0x010a
        /*0d32*/ 	.byte	0x3f
	.zero		1


	//   ....[63]....
        /*0d34*/ 	.word	0x0001b5b0
        /*0d38*/ 	.word	0x00000004
        /*0d3c*/ 	.word	0x0002e880
        /*0d40*/ 	.short	0x010a
        /*0d42*/ 	.byte	0x3f
	.zero		1


	//   ....[64]....
        /*0d44*/ 	.word	0x0001b5d0
        /*0d48*/ 	.word	0x00000003
        /*0d4c*/ 	.word	0x0002e880
        /*0d50*/ 	.short	0x010a
        /*0d52*/ 	.byte	0x3f
	.zero		1


	//   ....[65]....
        /*0d54*/ 	.word	0x0001b640
        /*0d58*/ 	.word	0x00000003
        /*0d5c*/ 	.word	0x0002e800
        /*0d60*/ 	.short	0x010a
        /*0d62*/ 	.byte	0x3f
	.zero		1


	//   ....[66]....
        /*0d64*/ 	.word	0x0001b690
        /*0d68*/ 	.word	0x00000002
        /*0d6c*/ 	.word	0x0002e830
        /*0d70*/ 	.short	0x010a
        /*0d72*/ 	.byte	0x3f
	.zero		1


	//   ....[67]....
        /*0d74*/ 	.word	0x0001b6f0
        /*0d78*/ 	.word	0x00000008
        /*0d7c*/ 	.word	0x0002e830
        /*0d80*/ 	.short	0x010a
        /*0d82*/ 	.byte	0x3f
	.zero		1


	//   ....[68]....
        /*0d84*/ 	.word	0x0001b750
        /*0d88*/ 	.word	0x00000008
        /*0d8c*/ 	.word	0x0002e850
        /*0d90*/ 	.short	0x010a
        /*0d92*/ 	.byte	0x3f
	.zero		1


	//   ....[69]....
        /*0d94*/ 	.word	0x0001b7b0
        /*0d98*/ 	.word	0x00000008
        /*0d9c*/ 	.word	0x0002e830
        /*0da0*/ 	.short	0x010a
        /*0da2*/ 	.byte	0x3f
	.zero		1


	//   ....[70]....
        /*0da4*/ 	.word	0x0001b810
        /*0da8*/ 	.word	0x00000008
        /*0dac*/ 	.word	0x0002e850
        /*0db0*/ 	.short	0x010a
        /*0db2*/ 	.byte	0x3f
	.zero		1


	//   ....[71]....
        /*0db4*/ 	.word	0x0001b870
        /*0db8*/ 	.word	0x00000005
        /*0dbc*/ 	.word	0x0002e850
        /*0dc0*/ 	.short	0x010a
        /*0dc2*/ 	.byte	0x3f
	.zero		1


	//   ....[72]....
        /*0dc4*/ 	.word	0x0001b9c0
        /*0dc8*/ 	.word	0x00000004
        /*0dcc*/ 	.word	0x0002e880
        /*0dd0*/ 	.short	0x010a
        /*0dd2*/ 	.byte	0x3f
	.zero		1


	//   ....[73]....
        /*0dd4*/ 	.word	0x0001ba10
        /*0dd8*/ 	.word	0x00000004
        /*0ddc*/ 	.word	0x0002e840
        /*0de0*/ 	.short	0x010a
        /*0de2*/ 	.byte	0x3f
	.zero		1


	//   ....[74]....
        /*0de4*/ 	.word	0x0001c510
        /*0de8*/ 	.word	0x00000011
        /*0dec*/ 	.word	0x0002e820
        /*0df0*/ 	.short	0x010a
        /*0df2*/ 	.byte	0x3f
	.zero		1


	//   ....[75]....
        /*0df4*/ 	.word	0x0001c560
        /*0df8*/ 	.word	0x00000004
        /*0dfc*/ 	.word	0x0002e880
        /*0e00*/ 	.short	0x010a
        /*0e02*/ 	.byte	0x3f
	.zero		1


	//   ....[76]....
        /*0e04*/ 	.word	0x0001c5b0
        /*0e08*/ 	.word	0x00000004
        /*0e0c*/ 	.word	0x0002e840
        /*0e10*/ 	.short	0x010a
        /*0e12*/ 	.byte	0x3f
	.zero		1


	//   ....[77]....
        /*0e14*/ 	.word	0x0001c600
        /*0e18*/ 	.word	0x00000014
        /*0e1c*/ 	.word	0x0002e870
        /*0e20*/ 	.short	0x010a
        /*0e22*/ 	.byte	0x3f
	.zero		1


	//   ....[78]....
        /*0e24*/ 	.word	0x0001c650
        /*0e28*/ 	.word	0x00000014
        /*0e2c*/ 	.word	0x0002e860
        /*0e30*/ 	.short	0x010a
        /*0e32*/ 	.byte	0x3f
	.zero		1


	//   ....[79]....
        /*0e34*/ 	.word	0x0001c6a0
        /*0e38*/ 	.word	0x00000010
        /*0e3c*/ 	.word	0x0002e870
        /*0e40*/ 	.short	0x010a
        /*0e42*/ 	.byte	0x3f
	.zero		1


	//   ....[80]....
        /*0e44*/ 	.word	0x0001c6f0
        /*0e48*/ 	.word	0x00000010
        /*0e4c*/ 	.word	0x0002e860
        /*0e50*/ 	.short	0x010a
        /*0e52*/ 	.byte	0x3f
	.zero		1


	//   ....[81]....
        /*0e54*/ 	.word	0x0001c740
        /*0e58*/ 	.word	0x00000000
        /*0e5c*/ 	.word	0x0002e820
        /*0e60*/ 	.short	0x010a
        /*0e62*/ 	.byte	0x3f
	.zero		1


	//   ....[82]....
        /*0e64*/ 	.word	0x0001c8e0
        /*0e68*/ 	.word	0x00000006
        /*0e6c*/ 	.word	0x00000000
        /*0e70*/ 	.short	0x010a
        /*0e72*/ 	.byte	0x3f
	.zero		1


	//   ....[83]....
        /*0e74*/ 	.word	0x0001c930
        /*0e78*/ 	.word	0x00000007
        /*0e7c*/ 	.word	0x00000000
        /*0e80*/ 	.short	0x010a
        /*0e82*/ 	.byte	0x3f
	.zero		1


	//   ....[84]....
        /*0e84*/ 	.word	0x0001c980
        /*0e88*/ 	.word	0x00000004
        /*0e8c*/ 	.word	0x0002e860
        /*0e90*/ 	.short	0x010a
        /*0e92*/ 	.byte	0x3f
	.zero		1


	//   ....[85]....
        /*0e94*/ 	.word	0x0001c9d0
        /*0e98*/ 	.word	0x00000003
        /*0e9c*/ 	.word	0x0002e860
        /*0ea0*/ 	.short	0x010a
        /*0ea2*/ 	.byte	0x3f
	.zero		1


	//   ....[86]....
        /*0ea4*/ 	.word	0x0001ca20
        /*0ea8*/ 	.word	0x00000004
        /*0eac*/ 	.word	0x0002e880
        /*0eb0*/ 	.short	0x010a
        /*0eb2*/ 	.byte	0x3f
	.zero		1


	//----- nvinfo : EIATTR_NUM_MBARRIERS
	.align		4
.L_1079:
        /*0eb4*/ 	.byte	0x03, 0x38
        /*0eb6*/ 	.short	0x0016


	//----- nvinfo : EIATTR_EXIT_INSTR_OFFSETS
	.align		4
        /*0eb8*/ 	.byte	0x04, 0x1c
        /*0eba*/ 	.short	(.L_1081 - .L_1080)


	//   ....[0]....
.L_1080:
        /*0ebc*/ 	.word	0x00000a80


	//   ....[1]....
        /*0ec0*/ 	.word	0x00014fd0


	//   ....[2]....
        /*0ec4*/ 	.word	0x0001b620


	//----- nvinfo : EIATTR_MAX_THREADS
	.align		4
.L_1081:
        /*0ec8*/ 	.byte	0x04, 0x05
        /*0eca*/ 	.short	(.L_1083 - .L_1082)
.L_1082:
        /*0ecc*/ 	.word	0x00000180
        /*0ed0*/ 	.word	0x00000001
        /*0ed4*/ 	.word	0x00000001


	//----- nvinfo : EIATTR_CRS_STACK_SIZE
	.align		4
.L_1083:
        /*0ed8*/ 	.byte	0x04, 0x1e
        /*0eda*/ 	.short	(.L_1085 - .L_1084)
.L_1084:
        /*0edc*/ 	.word	0x00000000


	//----- nvinfo : EIATTR_CBANK_PARAM_SIZE
	.align		4
.L_1085:
        /*0ee0*/ 	.byte	0x03, 0x19
        /*0ee2*/ 	.short	0x0af0


	//----- nvinfo : EIATTR_PARAM_CBANK
	.align		4
        /*0ee4*/ 	.byte	0x04, 0x0a
        /*0ee6*/ 	.short	(.L_1087 - .L_1086)
	.align		4
.L_1086:
        /*0ee8*/ 	.word	index@(.nv.constant0._ZN7cutlass13device_kernelIN5flash11enable_sm90INS1_16FlashAttnFwdSm90INS1_25CollectiveMainloopFwdSm90ILi2EN4cute5tupleIJNS5_1CILi1EEES8_S8_EEENS6_IJNS7_ILi128EEENS7_ILi224EEESA_EEELi128ENS_12float_e4m3_tEfNS_4arch4Sm90ELb1ELb0ELb1ELb1ELb0ELb0ELb0ELb1ELb1ELb1ELb1ELb0EEENS1_21CollectiveEpilogueFwdINS6_IJSA_SA_SB_EEES9_NS_10bfloat16_tESF_Li256ELb1ELb1ELb1ELb1EEENS1_36VarlenDynamicPersistentTileSchedulerILi128ELi224ELi256ELi128ELb1ELb1ELb1ELb1ELb1ELb1EEEEEEEEEvNT_6ParamsE)
        /*0eec*/ 	.short	0x0210
        /*0eee*/ 	.short	0x0af0


	//----- nvinfo : EIATTR_SW_WAR
	.align		4
.L_1087:
        /*0ef0*/ 	.byte	0x04, 0x36
        /*0ef2*/ 	.short	(.L_1089 - .L_1088)
.L_1088:
        /*0ef4*/ 	.word	0x00000008
.L_1089:


//--------------------- .nv.info._ZN7cutlass13device_kernelIN5flash11enable_sm90INS1_16FlashAttnFwdSm90INS1_25CollectiveMainloopFwdSm90ILi2EN4cute5tupleIJNS5_1CILi1EEES8_S8_EEENS6_IJNS7_ILi128EEENS7_ILi224EEESA_EEELi128ENS_12float_e4m3_tEfNS_4arch4Sm90ELb1ELb0ELb1ELb1ELb0ELb1ELb0ELb1ELb1ELb1ELb1ELb0EEENS1_21CollectiveEpilogueFwdINS6_IJSA_SA_SB_EEES9_NS_10bfloat16_tESF_Li256ELb1ELb1ELb1ELb1EEENS1_36VarlenDynamicPersistentTileSchedulerILi128ELi224ELi256ELi128ELb1ELb1ELb1ELb1ELb1ELb1EEEEEEEEEvNT_6ParamsE --------------------------
	.section	.nv.info._ZN7cutlass13device_kernelIN5flash11enable_sm90INS1_16FlashAttnFwdSm90INS1_25CollectiveMainloopFwdSm90ILi2EN4cute5tupleIJNS5_1CILi1EEES8_S8_EEENS6_IJNS7_ILi128EEENS7_ILi224EEESA_EEELi128ENS_12float_e4m3_tEfNS_4arch4Sm90ELb1ELb0ELb1ELb1ELb0ELb1ELb0ELb1ELb1ELb1ELb1ELb0EEENS1_21CollectiveEpilogueFwdINS6_IJSA_SA_SB_EEES9_NS_10bfloat16_tESF_Li256ELb1ELb1ELb1ELb1EEENS1_36VarlenDynamicPersistentTileSchedulerILi128ELi224ELi256ELi128ELb1ELb1ELb1ELb1ELb1ELb1EEEEEEEEEvNT_6ParamsE,"",@"SHT_CUDA_INFO"
	.sectionflags	@""
	.align	4


	//----- nvinfo : EIATTR_CUDA_API_VERSION
	.align		4
        /*0000*/ 	.byte	0x04, 0x37
        /*0002*/ 	.short	(.L_1091 - .L_1090)
.L_1090:
        /*0004*/ 	.word	0x00000082


	//----- nvinfo : EIATTR_KPARAM_INFO
	.align		4
.L_1091:
        /*0008*/ 	.byte	0x04, 0x17
        /*000a*/ 	.short	(.L_1093 - .L_1092)
.L_1092:
        /*000c*/ 	.word	0x00000000
        /*0010*/ 	.short	0x0000
        /*0012*/ 	.short	0x0070
        /*0014*/ 	.byte	0x00, 0xf0, 0x01, 0x2a


	//----- nvinfo : EIATTR_SPARSE_MMA_MASK
	.align		4
.L_1093:
        /*0018*/ 	.byte	0x03, 0x50
        /*001a*/ 	.short	0x0000


	//----- nvinfo : EIATTR_MAXREG_COUNT
	.align		4
        /*001c*/ 	.byte	0x03, 0x1b
        /*001e*/ 	.short	0x00a8


	//----- nvinfo : EIATTR_NUM_BARRIERS
	.align		4
        /*0020*/ 	.byte	0x02, 0x4c
        /*0022*/ 	.byte	0x10
	.zero		1


	//----- nvinfo : EIATTR_EXTERNS
	.align		4
        /*0024*/ 	.byte	0x04, 0x0f
        /*0026*/ 	.short	(.L_1095 - .L_1094)


	//   ....[0]....
	.align		4
.L_1094:
        /*0028*/ 	.word	index@(__assertfail)


	//----- nvinfo : EIATTR_ANNOTATIONS
	.align		4
.L_1095:
        /*002c*/ 	.byte	0x04, 0x55
        /*002e*/ 	.short	(.L_1097 - .L_1096)


	//   ....[0]....
.L_1096:
        /* <DEDUP_REMOVED lines=189> */


	//----- nvinfo : EIATTR_MERCURY_ISA_VERSION
	.align		4
.L_1097:
        /*0bf0*/ 	.byte	0x03, 0x5f
        /*0bf2*/ 	.short	0x0101


	//----- nvinfo : EIATTR_UNUSED_LOAD_BYTE_OFFSET
	.align		4
        /*0bf4*/ 	.byte	0x04, 0x44
        /*0bf6*/ 	.short	(.L_1099 - .L_1098)


	//   ....[0]....
.L_1098:
        /*0bf8*/ 	.word	0x00000b00
        /*0bfc*/ 	.word	0x0000fff0


	//   ....[1]....
        /*0c00*/ 	.word	0x00023a10
        /*0c04*/ 	.word	0x0000fff0


	//----- nvinfo : EIATTR_INT_WARP_WIDE_INSTR_OFFSETS
	.align		4
.L_1099:
        /*0c08*/ 	.byte	0x04, 0x31
        /*0c0a*/ 	.short	(.L_1101 - .L_1100)


	//   ....[0]....
.L_1100:
        /*0c0c*/ 	.word	0x00000190


	//   ....[1]....
        /*0c10*/ 	.word	0x000001d0


	//   ....[2]....
        /*0c14*/ 	.word	0x00000240


	//   ....[3]....
        /*0c18*/ 	.word	0x0002ae10


	//   ....[4]....
        /*0c1c*/ 	.word	0x0002ae80


	//   ....[5]....
        /*0c20*/ 	.word	0x0002dc10


	//   ....[6]....
        /*0c24*/ 	.word	0x0002dc80


	//----- nvinfo : EIATTR_COOP_GROUP_MASK_REGIDS
	.align		4
.L_1101:
        /*0c28*/ 	.byte	0x04, 0x29
        /*0c2a*/ 	.short	(.L_1103 - .L_1102)


	//   ....[0]....
.L_1102:
        /*0c2c*/ 	.word	0xffffffff


	//   ....[1]....
        /*0c30*/ 	.word	0xffffffff


	//   ....[2]....
        /*0c34*/ 	.word	0xffffffff


	//   ....[3]....
        /*0c38*/ 	.word	0xffffffff


	//   ....[4]....
        /*0c3c*/ 	.word	0xffffffff


	//   ....[5]....
        /*0c40*/ 	.word	0xffffffff


	//   ....[6]....
        /*0c44*/ 	.word	0xffffffff


	//   ....[7]....
        /*0c48*/ 	.word	0xffffffff


	//   ....[8]....
        /*0c4c*/ 	.word	0xffffffff


	//   ....[9]....
        /*0c50*/ 	.word	0xffffffff


	//   ....[10]....
        /*0c54*/ 	.word	0xffffffff


	//   ....[11]....
        /*0c58*/ 	.word	0xffffffff


	//   ....[12]....
        /*0c5c*/ 	.word	0xffffffff


	//   ....[13]....
        /*0c60*/ 	.word	0xffffffff


	//   ....[14]....
        /*0c64*/ 	.word	0xffffffff


	//   ....[15]....
        /*0c68*/ 	.word	0xffffffff


	//   ....[16]....
        /*0c6c*/ 	.word	0xffffffff


	//   ....[17]....
        /*0c70*/ 	.word	0xffffffff


	//   ....[18]....
        /*0c74*/ 	.word	0xffffffff


	//   ....[19]....
        /*0c78*/ 	.word	0xffffffff


	//   ....[20]....
        /*0c7c*/ 	.word	0xffffffff


	//   ....[21]....
        /*0c80*/ 	.word	0xffffffff


	//   ....[22]....
        /*0c84*/ 	.word	0xffffffff


	//   ....[23]....
        /*0c88*/ 	.word	0xffffffff


	//   ....[24]....
        /*0c8c*/ 	.word	0xffffffff


	//   ....[25]....
        /*0c90*/ 	.word	0xffffffff


	//   ....[26]....
        /*0c94*/ 	.word	0xffffffff


	//   ....[27]....
        /*0c98*/ 	.word	0xffffffff


	//   ....[28]....
        /*0c9c*/ 	.word	0xffffffff


	//   ....[29]....
        /*0ca0*/ 	.word	0xffffffff


	//   ....[30]....
        /*0ca4*/ 	.word	0xffffffff


	//   ....[31]....
        /*0ca8*/ 	.word	0xffffffff


	//   ....[32]....
        /*0cac*/ 	.word	0xffffffff


	//   ....[33]....
        /*0cb0*/ 	.word	0xffffffff


	//   ....[34]....
        /*0cb4*/ 	.word	0xffffffff


	//   ....[35]....
        /*0cb8*/ 	.word	0xffffffff


	//   ....[36]....
        /*0cbc*/ 	.word	0xffffffff


	//   ....[37]....
        /*0cc0*/ 	.word	0xffffffff


	//   ....[38]....
        /*0cc4*/ 	.word	0xffffffff


	//   ....[39]....
        /*0cc8*/ 	.word	0xffffffff


	//   ....[40]....
        /*0ccc*/ 	.word	0xffffffff


	//   ....[41]....
        /*0cd0*/ 	.word	0xffffffff


	//   ....[42]....
        /*0cd4*/ 	.word	0xffffffff


	//   ....[43]....
        /*0cd8*/ 	.word	0xffffffff


	//   ....[44]....
        /*0cdc*/ 	.word	0xffffffff


	//   ....[45]....
        /*0ce0*/ 	.word	0xffffffff


	//   ....[46]....
        /*0ce4*/ 	.word	0xffffffff


	//   ....[47]....
        /*0ce8*/ 	.word	0xffffffff


	//   ....[48]....
        /*0cec*/ 	.word	0xffffffff


	//   ....[49]....
        /*0cf0*/ 	.word	0xffffffff


	//   ....[50]....
        /*0cf4*/ 	.word	0xffffffff


	//   ....[51]....
        /*0cf8*/ 	.word	0xffffffff


	//   ....[52]....
        /*0cfc*/ 	.word	0xffffffff


	//   ....[53]....
        /*0d00*/ 	.word	0xffffffff


	//   ....[54]....
        /*0d04*/ 	.word	0xffffffff


	//   ....[55]....
        /*0d08*/ 	.word	0xffffffff


	//   ....[56]....
        /*0d0c*/ 	.word	0xffffffff


	//   ....[57]....
        /*0d10*/ 	.word	0xffffffff


	//   ....[58]....
        /*0d14*/ 	.word	0xffffffff


	//   ....[59]....
        /*0d18*/ 	.word	0xffffffff


	//   ....[60]....
        /*0d1c*/ 	.word	0xffffffff


	//   ....[61]....
        /*0d20*/ 	.word	0xffffffff


	//   ....[62]....
        /*0d24*/ 	.word	0xffffffff


	//   ....[63]....
        /*0d28*/ 	.word	0xffffffff


	//   ....[64]....
        /*0d2c*/ 	.word	0xffffffff


	//   ....[65]....
        /*0d30*/ 	.word	0xffffffff


	//   ....[66]....
        /*0d34*/ 	.word	0xffffffff


	//   ....[67]....
        /*0d38*/ 	.word	0xffffffff


	//   ....[68]....
        /*0d3c*/ 	.word	0xffffffff


	//   ....[69]....
        /*0d40*/ 	.word	0xffffffff


	//   ....[70]....
        /*0d44*/ 	.word	0xffffffff


	//   ....[71]....
        /*0d48*/ 	.word	0xffffffff


	//   ....[72]....
        /*0d4c*/ 	.word	0xffffffff


	//   ....[73]....
        /*0d50*/ 	.word	0xffffffff


	//   ....[74]....
        /*0d54*/ 	.word	0xffffffff


	//   ....[75]....
        /*0d58*/ 	.word	0xffffffff


	//   ....[76]....
        /*0d5c*/ 	.word	0xffffffff


	//   ....[77]....
        /*0d60*/ 	.word	0xffffffff


	//   ....[78]....
        /*0d64*/ 	.word	0xffffffff


	//   ....[79]....
        /*0d68*/ 	.word	0xffffffff


	//   ....[80]....
        /*0d6c*/ 	.word	0xffffffff


	//   ....[81]....
        /*0d70*/ 	.word	0xffffffff


	//   ....[82]....
        /*0d74*/ 	.word	0xffffffff


	//   ....[83]....
        /*0d78*/ 	.word	0xffffffff


	//   ....[84]....
        /*0d7c*/ 	.word	0xffffffff


	//   ....[85]....
        /*0d80*/ 	.word	0xffffffff


	//   ....[86]....
        /*0d84*/ 	.word	0xffffffff


	//   ....[87]....
        /*0d88*/ 	.word	0xffffffff


	//   ....[88]....
        /*0d8c*/ 	.word	0xffffffff


	//   ....[89]....
        /*0d90*/ 	.word	0xffffffff


	//   ....[90]....
        /*0d94*/ 	.word	0xffffffff


	//   ....[91]....
        /*0d98*/ 	.word	0xffffffff


	//   ....[92]....
        /*0d9c*/ 	.word	0xffffffff


	//   ....[93]....
        /*0da0*/ 	.word	0xffffffff


	//   ....[94]....
        /*0da4*/ 	.word	0xffffffff


	//   ....[95]....
        /*0da8*/ 	.word	0xffffffff


	//   ....[96]....
        /*0dac*/ 	.word	0xffffffff


	//   ....[97]....
        /*0db0*/ 	.word	0xffffffff


	//   ....[98]....
        /*0db4*/ 	.word	0xffffffff


	//   ....[99]....
        /*0db8*/ 	.word	0xffffffff


	//   ....[100]....
        /*0dbc*/ 	.word	0xffffffff


	//   ....[101]....
        /*0dc0*/ 	.word	0xffffffff


	//   ....[102]....
        /*0dc4*/ 	.word	0xffffffff


	//   ....[103]....
        /*0dc8*/ 	.word	0xffffffff


	//   ....[104]....
        /*0dcc*/ 	.word	0xffffffff


	//   ....[105]....
        /*0dd0*/ 	.word	0xffffffff


	//   ....[106]....
        /*0dd4*/ 	.word	0xffffffff


	//   ....[107]....
        /*0dd8*/ 	.word	0xffffffff


	//   ....[108]....
        /*0ddc*/ 	.word	0xffffffff


	//   ....[109]....
        /*0de0*/ 	.word	0xffffffff


	//   ....[110]....
        /*0de4*/ 	.word	0xffffffff


	//   ....[111]....
        /*0de8*/ 	.word	0xffffffff


	//   ....[112]....
        /*0dec*/ 	.word	0xffffffff


	//   ....[113]....
        /*0df0*/ 	.word	0xffffffff


	//   ....[114]....
        /*0df4*/ 	.word	0xffffffff


	//   ....[115]....
        /*0df8*/ 	.word	0xffffffff


	//   ....[116]....
        /*0dfc*/ 	.word	0xffffffff


	//   ....[117]....
        /*0e00*/ 	.word	0xffffffff


	//   ....[118]....
        /*0e04*/ 	.word	0xffffffff


	//   ....[119]....
        /*0e08*/ 	.word	0xffffffff


	//   ....[120]....
        /*0e0c*/ 	.word	0xffffffff


	//   ....[121]....
        /*0e10*/ 	.word	0xffffffff


	//   ....[122]....
        /*0e14*/ 	.word	0xffffffff


	//   ....[123]....
        /*0e18*/ 	.word	0xffffffff


	//   ....[124]....
        /*0e1c*/ 	.word	0xffffffff


	//   ....[125]....
        /*0e20*/ 	.word	0xffffffff


	//   ....[126]....
        /*0e24*/ 	.word	0xffffffff


	//   ....[127]....
        /*0e28*/ 	.word	0xffffffff


	//   ....[128]....
        /*0e2c*/ 	.word	0xffffffff


	//   ....[129]....
        /*0e30*/ 	.word	0xffffffff


	//   ....[130]....
        /*0e34*/ 	.word	0xffffffff


	//   ....[131]....
        /*0e38*/ 	.word	0xffffffff


	//   ....[132]....
        /*0e3c*/ 	.word	0xffffffff


	//   ....[133]....
        /*0e40*/ 	.word	0xffffffff


	//   ....[134]....
        /*0e44*/ 	.word	0xffffffff


	//   ....[135]....
        /*0e48*/ 	.word	0xffffffff


	//   ....[136]....
        /*0e4c*/ 	.word	0xffffffff


	//   ....[137]....
        /*0e50*/ 	.word	0xffffffff


	//   ....[138]....
        /*0e54*/ 	.word	0xffffffff


	//   ....[139]....
        /*0e58*/ 	.word	0xffffffff


	//   ....[140]....
        /*0e5c*/ 	.word	0xffffffff


	//   ....[141]....
        /*0e60*/ 	.word	0xffffffff


	//   ....[142]....
        /*0e64*/ 	.word	0xffffffff


	//   ....[143]....
        /*0e68*/ 	.word	0xffffffff


	//   ....[144]....
        /*0e6c*/ 	.word	0xffffffff


	//   ....[145]....
        /*0e70*/ 	.word	0xffffffff


	//   ....[146]....
        /*0e74*/ 	.word	0xffffffff


	//   ....[147]....
        /*0e78*/ 	.word	0xffffffff


	//   ....[148]....
        /*0e7c*/ 	.word	0xffffffff


	//   ....[149]....
        /*0e80*/ 	.word	0xffffffff


	//   ....[150]....
        /*0e84*/ 	.word	0xffffffff


	//   ....[151]....
        /*0e88*/ 	.word	0xffffffff


	//   ....[152]....
        /*0e8c*/ 	.word	0xffffffff


	//   ....[153]....
        /*0e90*/ 	.word	0xffffffff


	//   ....[154]....
        /*0e94*/ 	.word	0xffffffff


	//   ....[155]....
        /*0e98*/ 	.word	0xffffffff


	//   ....[156]....
        /*0e9c*/ 	.word	0xffffffff


	//   ....[157]....
        /*0ea0*/ 	.word	0xffffffff


	//   ....[158]....
        /*0ea4*/ 	.word	0xffffffff


	//   ....[159]....
        /*0ea8*/ 	.word	0xffffffff


	//   ....[160]....
        /*0eac*/ 	.word	0xffffffff


	//   ....[161]....
        /*0eb0*/ 	.word	0xffffffff


	//   ....[162]....
        /*0eb4*/ 	.word	0xffffffff


	//   ....[163]....
        /*0eb8*/ 	.word	0xffffffff


	//   ....[164]....
        /*0ebc*/ 	.word	0xffffffff


	//   ....[165]....
        /*0ec0*/ 	.word	0xffffffff


	//   ....[166]....
        /*0ec4*/ 	.word	0xffffffff


	//   ....[167]....
        /*0ec8*/ 	.word	0xffffffff


	//   ....[168]....
        /*0ecc*/ 	.word	0xffffffff


	//   ....[169]....
        /*0ed0*/ 	.word	0xffffffff


	//   ....[170]....
        /*0ed4*/ 	.word	0xffffffff


	//   ....[171]....
        /*0ed8*/ 	.word	0xffffffff


	//   ....[172]....
        /*0edc*/ 	.word	0xffffffff


	//   ....[173]....
        /*0ee0*/ 	.word	0xffffffff


	//   ....[174]....
        /*0ee4*/ 	.word	0xffffffff


	//   ....[175]....
        /*0ee8*/ 	.word	0xffffffff


	//   ....[176]....
        /*0eec*/ 	.word	0xffffffff


	//   ....[177]....
        /*0ef0*/ 	.word	0xffffffff


	//   ....[178]....
        /*0ef4*/ 	.word	0xffffffff


	//   ....[179]....
        /*0ef8*/ 	.word	0xffffffff


	//   ....[180]....
        /*0efc*/ 	.word	0xffffffff


	//   ....[181]....
        /*0f00*/ 	.word	0xffffffff


	//   ....[182]....
        /*0f04*/ 	.word	0xffffffff


	//   ....[183]....
        /*0f08*/ 	.word	0xffffffff


	//   ....[184]....
        /*0f0c*/ 	.word	0xffffffff


	//   ....[185]....
        /*0f10*/ 	.word	0xffffffff


	//   ....[186]....
        /*0f14*/ 	.word	0x0500000f


	//   ....[187]....
        /*0f18*/ 	.word	0x0500000f


	//   ....[188]....
        /*0f1c*/ 	.word	0x0500000f


	//   ....[189]....
        /*0f20*/ 	.word	0x0500000f


	//   ....[190]....
        /*0f24*/ 	.word	0x0500000f


	//   ....[191]....
        /*0f28*/ 	.word	0x0500000f


	//   ....[192]....
        /*0f2c*/ 	.word	0x0500000f


	//   ....[193]....
        /*0f30*/ 	.word	0x0500000f


	//   ....[194]....
        /*0f34*/ 	.word	0x0500000f


	//   ....[195]....
        /*0f38*/ 	.word	0x0500000f


	//   ....[196]....
        /*0f3c*/ 	.word	0x0500000f


	//   ....[197]....
        /*0f40*/ 	.word	0x0500000f


	//   ....[198]....
        /*0f44*/ 	.word	0x0500000f


	//   ....[199]....
        /*0f48*/ 	.word	0x0500000f


	//   ....[200]....
        /*0f4c*/ 	.word	0x0500000f


	//   ....[201]....
        /*0f50*/ 	.word	0x0500000f


	//   ....[202]....
        /*0f54*/ 	.word	0x0500000f


	//   ....[203]....
        /*0f58*/ 	.word	0x0500000f


	//   ....[204]....
        /*0f5c*/ 	.word	0x0500000f


	//   ....[205]....
        /*0f60*/ 	.word	0x0500000f


	//   ....[206]....
        /*0f64*/ 	.word	0x0500000f


	//   ....[207]....
        /*0f68*/ 	.word	0x0500000f


	//   ....[208]....
        /*0f6c*/ 	.word	0x0500000f


	//   ....[209]....
        /*0f70*/ 	.word	0x0500000f


	//   ....[210]....
        /*0f74*/ 	.word	0x0500000f


	//   ....[211]....
        /*0f78*/ 	.word	0x0500000f


	//   ....[212]....
        /*0f7c*/ 	.word	0x0500000f


	//   ....[213]....
        /*0f80*/ 	.word	0x0500000f


	//   ....[214]....
        /*0f84*/ 	.word	0x0500000f


	//   ....[215]....
        /*0f88*/ 	.word	0x0500000f


	//   ....[216]....
        /*0f8c*/ 	.word	0x0500000f


	//   ....[217]....
        /*0f90*/ 	.word	0x0500000f


	//   ....[218]....
        /*0f94*/ 	.word	0x0500000f


	//   ....[219]....
        /*0f98*/ 	.word	0x0500000f


	//   ....[220]....
        /*0f9c*/ 	.word	0x0500000f


	//   ....[221]....
        /*0fa0*/ 	.word	0x0500000f


	//   ....[222]....
        /*0fa4*/ 	.word	0x0500000f


	//   ....[223]....
        /*0fa8*/ 	.word	0x0500000f


	//   ....[224]....
        /*0fac*/ 	.word	0x0500000f


	//   ....[225]....
        /*0fb0*/ 	.word	0x0500000f


	//   ....[226]....
        /*0fb4*/ 	.word	0x0500000f


	//   ....[227]....
        /*0fb8*/ 	.word	0x0500000f


	//   ....[228]....
        /*0fbc*/ 	.word	0x0500000f


	//   ....[229]....
        /*0fc0*/ 	.word	0x0500000f


	//   ....[230]....
        /*0fc4*/ 	.word	0x0500000f


	//   ....[231]....
        /*0fc8*/ 	.word	0x0500000f


	//   ....[232]....
        /*0fcc*/ 	.word	0x0500000f


	//   ....[233]....
        /*0fd0*/ 	.word	0x0500000f


	//   ....[234]....
        /*0fd4*/ 	.word	0x0500000f


	//   ....[235]....
        /*0fd8*/ 	.word	0x0500000f


	//   ....[236]....
        /*0fdc*/ 	.word	0x0500000f


	//   ....[237]....
        /*0fe0*/ 	.word	0x0500000f


	//   ....[238]....
        /*0fe4*/ 	.word	0x0500000f


	//   ....[239]....
        /*0fe8*/ 	.word	0x0500000f


	//   ....[240]....
        /*0fec*/ 	.word	0x0500000f


	//   ....[241]....
        /*0ff0*/ 	.word	0x0500000f


	//   ....[242]....
        /*0ff4*/ 	.word	0x0500000f


	//   ....[243]....
        /*0ff8*/ 	.word	0x0500000f


	//   ....[244]....
        /*0ffc*/ 	.word	0x0500000f


	//   ....[245]....
        /*1000*/ 	.word	0x0500000f


	//   ....[246]....
        /*1004*/ 	.word	0x0500000f


	//   ....[247]....
        /*1008*/ 	.word	0x0500000f


	//   ....[248]....
        /*100c*/ 	.word	0x0500000f


	//   ....[249]....
        /*1010*/ 	.word	0x0500000f


	//   ....[250]....
        /*1014*/ 	.word	0x0500000f


	//   ....[251]....
        /*1018*/ 	.word	0x0500000f


	//   ....[252]....
        /*101c*/ 	.word	0x0500000f


	//   ....[253]....
        /*1020*/ 	.word	0x0500000f


	//   ....[254]....
        /*1024*/ 	.word	0x0500000f


	//   ....[255]....
        /*1028*/ 	.word	0x0500000f


	//   ....[0]....
        /*102c*/ 	.word	0x0500000f


	//   ....[1]....
        /*1030*/ 	.word	0x0500000f


	//   ....[2]....
        /*1034*/ 	.word	0x0500000f


	//   ....[3]....
        /*1038*/ 	.word	0x0500000f


	//   ....[4]....
        /*103c*/ 	.word	0x0500000f


	//   ....[5]....
        /*1040*/ 	.word	0x0500000f


	//   ....[6]....
        /*1044*/ 	.word	0x0500000f


	//   ....[7]....
        /*1048*/ 	.word	0x0500000f


	//   ....[8]....
        /*104c*/ 	.word	0x0500000f


	//   ....[9]....
        /*1050*/ 	.word	0x0500000f


	//   ....[10]....
        /*1054*/ 	.word	0x0500000f


	//   ....[11]....
        /*1058*/ 	.word	0x0500000f


	//   ....[12]....
        /*105c*/ 	.word	0x0500000f


	//   ....[13]....
        /*1060*/ 	.word	0x0500000f


	//   ....[14]....
        /*1064*/ 	.word	0x0500000f


	//   ....[15]....
        /*1068*/ 	.word	0x0500000f


	//   ....[16]....
        /*106c*/ 	.word	0x0500000f


	//   ....[17]....
        /*1070*/ 	.word	0x0500000f


	//   ....[18]....
        /*1074*/ 	.word	0x0500000f


	//   ....[19]....
        /*1078*/ 	.word	0x0500000f


	//   ....[20]....
        /*107c*/ 	.word	0x0500000f


	//   ....[21]....
        /*1080*/ 	.word	0x0500000f


	//   ....[22]....
        /*1084*/ 	.word	0x0500000f


	//   ....[23]....
        /*1088*/ 	.word	0x0500000f


	//   ....[24]....
        /*108c*/ 	.word	0x0500000f


	//   ....[25]....
        /*1090*/ 	.word	0x0500000f


	//   ....[26]....
        /*1094*/ 	.word	0x0500000f


	//   ....[27]....
        /*1098*/ 	.word	0x0500000f


	//   ....[28]....
        /*109c*/ 	.word	0x0500000f


	//   ....[29]....
        /*10a0*/ 	.word	0x0500000f


	//   ....[30]....
        /*10a4*/ 	.word	0x0500000f


	//   ....[31]....
        /*10a8*/ 	.word	0x0500000f


	//   ....[32]....
        /*10ac*/ 	.word	0x0500000f


	//   ....[33]....
        /*10b0*/ 	.word	0x0500000f


	//   ....[34]....
        /*10b4*/ 	.word	0x0500000f


	//   ....[35]....
        /*10b8*/ 	.word	0x0500000f


	//   ....[36]....
        /*10bc*/ 	.word	0x0500000f


	//   ....[37]....
        /*10c0*/ 	.word	0x0500000f


	//   ....[38]....
        /*10c4*/ 	.word	0x0500000f


	//   ....[39]....
        /*10c8*/ 	.word	0x0500000f


	//   ....[40]....
        /*10cc*/ 	.word	0x0500000f


	//   ....[41]....
        /*10d0*/ 	.word	0x0500000f


	//   ....[42]....
        /*10d4*/ 	.word	0x0500000f


	//   ....[43]....
        /*10d8*/ 	.word	0x0500000f


	//   ....[44]....
        /*10dc*/ 	.word	0x0500000f


	//   ....[45]....
        /*10e0*/ 	.word	0x0500000f


	//   ....[46]....
        /*10e4*/ 	.word	0x0500000f


	//   ....[47]....
        /*10e8*/ 	.word	0x0500000f


	//   ....[48]....
        /*10ec*/ 	.word	0x0500000f


	//   ....[49]....
        /*10f0*/ 	.word	0x0500000f


	//   ....[50]....
        /*10f4*/ 	.word	0x0500000f


	//   ....[51]....
        /*10f8*/ 	.word	0x0500000f


	//   ....[52]....
        /*10fc*/ 	.word	0x0500000f


	//   ....[53]....
        /*1100*/ 	.word	0x0500000f


	//   ....[54]....
        /*1104*/ 	.word	0x0500000f


	//   ....[55]....
        /*1108*/ 	.word	0x0500000f


	//   ....[56]....
        /*110c*/ 	.word	0x0500000f


	//   ....[57]....
        /*1110*/ 	.word	0x0500000f


	//   ....[58]....
        /*1114*/ 	.word	0x0500000f


	//   ....[59]....
        /*1118*/ 	.word	0x0500000f


	//   ....[60]....
        /*111c*/ 	.word	0x0500000f


	//   ....[61]....
        /*1120*/ 	.word	0x0500000f


	//   ....[62]....
        /*1124*/ 	.word	0x0500000f


	//   ....[63]....
        /*1128*/ 	.word	0x0500000f


	//   ....[64]....
        /*112c*/ 	.word	0x0500000f


	//   ....[65]....
        /*1130*/ 	.word	0x0500000f


	//   ....[66]....
        /*1134*/ 	.word	0x0500000f


	//   ....[67]....
        /*1138*/ 	.word	0x0500000f


	//----- nvinfo : EIATTR_COOP_GROUP_INSTR_OFFSETS
	.align		4
.L_1103:
        /*113c*/ 	.byte	0x04, 0x28
        /*113e*/ 	.short	(.L_1105 - .L_1104)


	//   ....[0]....
.L_1104:
        /*1140*/ 	.word	0x00000070


	//   ....[1]....
        /*1144*/ 	.word	0x000001a0


	//   ....[2]....
        /*1148*/ 	.word	0x000001f0


	//   ....[3]....
        /*114c*/ 	.word	0x00000420


	//   ....[4]....
        /*1150*/ 	.word	0x00000580


	//   ....[5]....
        /*1154*/ 	.word	0x000006a0


	//   ....[6]....
        /*1158*/ 	.word	0x00000800


	//   ....[7]....
        /*115c*/ 	.word	0x0000d640


	//   ....[8]....
        /*1160*/ 	.word	0x0000e040


	//   ....[9]....
        /*1164*/ 	.word	0x0000e050


	//   ....[10]....
        /*1168*/ 	.word	0x0000e060


	//   ....[11]....
        /*116c*/ 	.word	0x0000e070


	//   ....[12]....
        /*1170*/ 	.word	0x0000e290


	//   ....[13]....
        /*1174*/ 	.word	0x0000e2a0


	//   ....[14]....
        /*1178*/ 	.word	0x0000e2b0


	//   ....[15]....
        /*117c*/ 	.word	0x0000e2c0


	//   ....[16]....
        /*1180*/ 	.word	0x00010800


	//   ....[17]....
        /*1184*/ 	.word	0x00010810


	//   ....[18]....
        /*1188*/ 	.word	0x00010820


	//   ....[19]....
        /*118c*/ 	.word	0x00010830


	//   ....[20]....
        /*1190*/ 	.word	0x00010930


	//   ....[21]....
        /*1194*/ 	.word	0x00010950


	//   ....[22]....
        /*1198*/ 	.word	0x00010960


	//   ....[23]....
        /*119c*/ 	.word	0x00010970


	//   ....[24]....
        /*11a0*/ 	.word	0x00013f00


	//   ....[25]....
        /*11a4*/ 	.word	0x00014ab0


	//   ....[26]....
        /*11a8*/ 	.word	0x00015270


	//   ....[27]....
        /*11ac*/ 	.word	0x000152a0


	//   ....[28]....
        /*11b0*/ 	.word	0x000165a0


	//   ....[29]....
        /*11b4*/ 	.word	0x000165c0


	//   ....[30]....
        /*11b8*/ 	.word	0x0001a100


	//   ....[31]....
        /*11bc*/ 	.word	0x0001a1b0


	//   ....[32]....
        /*11c0*/ 	.word	0x0001b8d0


	//   ....[33]....
        /*11c4*/ 	.word	0x0001baa0


	//   ....[34]....
        /*11c8*/ 	.word	0x0001c270


	//   ....[35]....
        /*11cc*/ 	.word	0x0001c370


	//   ....[36]....
        /*11d0*/ 	.word	0x00020d10


	//   ....[37]....
        /*11d4*/ 	.word	0x00020d30


	//   ....[38]....
        /*11d8*/ 	.word	0x00020d60


	//   ....[39]....
        /*11dc*/ 	.word	0x00020da0


	//   ....[40]....
        /*11e0*/ 	.word	0x000231d0


	//   ....[41]....
        /*11e4*/ 	.word	0x000231e0


	//   ....[42]....
        /*11e8*/ 	.word	0x00023260


	//   ....[43]....
        /*11ec*/ 	.word	0x00023270


	//   ....[44]....
        /*11f0*/ 	.word	0x00023eb0


	//   ....[45]....
        /*11f4*/ 	.word	0x00023f30


	//   ....[46]....
        /*11f8*/ 	.word	0x00023f60


	//   ....[47]....
        /*11fc*/ 	.word	0x00023f90


	//   ....[48]....
        /*1200*/ 	.word	0x00023fc0


	//   ....[49]....
        /*1204*/ 	.word	0x00023ff0


	//   ....[50]....
        /*1208*/ 	.word	0x00024020


	//   ....[51]....
        /*120c*/ 	.word	0x00024050


	//   ....[52]....
        /*1210*/ 	.word	0x00024080


	//   ....[53]....
        /*1214*/ 	.word	0x000240b0


	//   ....[54]....
        /*1218*/ 	.word	0x000240e0


	//   ....[55]....
        /*121c*/ 	.word	0x00024110


	//   ....[56]....
        /*1220*/ 	.word	0x00024140


	//   ....[57]....
        /*1224*/ 	.word	0x00024170


	//   ....[58]....
        /*1228*/ 	.word	0x000241a0


	//   ....[59]....
        /*122c*/ 	.word	0x000241d0


	//   ....[60]....
        /*1230*/ 	.word	0x00024200


	//   ....[61]....
        /*1234*/ 	.word	0x00024230


	//   ....[62]....
        /*1238*/ 	.word	0x00024260


	//   ....[63]....
        /*123c*/ 	.word	0x00024290


	//   ....[64]....
        /*1240*/ 	.word	0x000242c0


	//   ....[65]....
        /*1244*/ 	.word	0x000242f0


	//   ....[66]....
        /*1248*/ 	.word	0x00024320


	//   ....[67]....
        /*124c*/ 	.word	0x00024350


	//   ....[68]....
        /*1250*/ 	.word	0x00024380


	//   ....[69]....
        /*1254*/ 	.word	0x000243b0


	//   ....[70]....
        /*1258*/ 	.word	0x000243e0


	//   ....[71]....
        /*125c*/ 	.word	0x00024410


	//   ....[72]....
        /*1260*/ 	.word	0x00024440


	//   ....[73]....
        /*1264*/ 	.word	0x00024470


	//   ....[74]....
        /*1268*/ 	.word	0x000244a0


	//   ....[75]....
        /*126c*/ 	.word	0x000244d0


	//   ....[76]....
        /*1270*/ 	.word	0x00024500


	//   ....[77]....
        /*1274*/ 	.word	0x00024530


	//   ....[78]....
        /*1278*/ 	.word	0x00024550


	//   ....[79]....
        /*127c*/ 	.word	0x00024560


	//   ....[80]....
        /*1280*/ 	.word	0x00024570


	//   ....[81]....
        /*1284*/ 	.word	0x00024580


	//   ....[82]....
        /*1288*/ 	.word	0x000245a0


	//   ....[83]....
        /*128c*/ 	.word	0x000245d0


	//   ....[84]....
        /*1290*/ 	.word	0x000245f0


	//   ....[85]....
        /*1294*/ 	.word	0x00024600


	//   ....[86]....
        /*1298*/ 	.word	0x00024610


	//   ....[87]....
        /*129c*/ 	.word	0x00024630


	//   ....[88]....
        /*12a0*/ 	.word	0x00024660


	//   ....[89]....
        /*12a4*/ 	.word	0x00024670


	//   ....[90]....
        /*12a8*/ 	.word	0x00024680


	//   ....[91]....
        /*12ac*/ 	.word	0x00024690


	//   ....[92]....
        /*12b0*/ 	.word	0x000246a0


	//   ....[93]....
        /*12b4*/ 	.word	0x000246d0


	//   ....[94]....
        /*12b8*/ 	.word	0x00024700


	//   ....[95]....
        /*12bc*/ 	.word	0x00024730


	//   ....[96]....
        /*12c0*/ 	.word	0x00024760


	//   ....[97]....
        /*12c4*/ 	.word	0x00024790


	//   ....[98]....
        /*12c8*/ 	.word	0x000247c0


	//   ....[99]....
        /*12cc*/ 	.word	0x000247f0


	//   ....[100]....
        /*12d0*/ 	.word	0x00024820


	//   ....[101]....
        /*12d4*/ 	.word	0x00024850


	//   ....[102]....
        /*12d8*/ 	.word	0x00024880


	//   ....[103]....
        /*12dc*/ 	.word	0x000248b0


	//   ....[104]....
        /*12e0*/ 	.word	0x000248e0


	//   ....[105]....
        /*12e4*/ 	.word	0x00024910


	//   ....[106]....
        /*12e8*/ 	.word	0x00024940


	//   ....[107]....
        /*12ec*/ 	.word	0x00024970


	//   ....[108]....
        /*12f0*/ 	.word	0x00025290


	//   ....[109]....
        /*12f4*/ 	.word	0x000252b0


	//   ....[110]....
        /*12f8*/ 	.word	0x000252d0


	//   ....[111]....
        /*12fc*/ 	.word	0x000252e0


	//   ....[112]....
        /*1300*/ 	.word	0x00025a20


	//   ....[113]....
        /*1304*/ 	.word	0x00025a30


	//   ....[114]....
        /*1308*/ 	.word	0x00025b80


	//   ....[115]....
        /*130c*/ 	.word	0x00025b90


	//   ....[116]....
        /*1310*/ 	.word	0x00025ce0


	//   ....[117]....
        /*1314*/ 	.word	0x00025cf0


	//   ....[118]....
        /*1318*/ 	.word	0x00025e40


	//   ....[119]....
        /*131c*/ 	.word	0x00025e50


	//   ....[120]....
        /*1320*/ 	.word	0x00026420


	//   ....[121]....
        /*1324*/ 	.word	0x00026430


	//   ....[122]....
        /*1328*/ 	.word	0x000269d0


	//   ....[123]....
        /*132c*/ 	.word	0x000269e0


	//   ....[124]....
        /*1330*/ 	.word	0x000277a0


	//   ....[125]....
        /*1334*/ 	.word	0x000277b0


	//   ....[126]....
        /*1338*/ 	.word	0x00027920


	//   ....[127]....
        /*133c*/ 	.word	0x00027930


	//   ....[128]....
        /*1340*/ 	.word	0x00027a90


	//   ....[129]....
        /*1344*/ 	.word	0x00027aa0


	//   ....[130]....
        /*1348*/ 	.word	0x00027c00


	//   ....[131]....
        /*134c*/ 	.word	0x00027c10


	//   ....[132]....
        /*1350*/ 	.word	0x00027dd0


	//   ....[133]....
        /*1354*/ 	.word	0x00028020


	//   ....[134]....
        /*1358*/ 	.word	0x00028050


	//   ....[135]....
        /*135c*/ 	.word	0x00028080


	//   ....[136]....
        /*1360*/ 	.word	0x000280b0


	//   ....[137]....
        /*1364*/ 	.word	0x000280e0


	//   ....[138]....
        /*1368*/ 	.word	0x00028110


	//   ....[139]....
        /*136c*/ 	.word	0x000282c0


	//   ....[140]....
        /*1370*/ 	.word	0x000282f0


	//   ....[141]....
        /*1374*/ 	.word	0x00028320


	//   ....[142]....
        /*1378*/ 	.word	0x00028350


	//   ....[143]....
        /*137c*/ 	.word	0x00028380


	//   ....[144]....
        /*1380*/ 	.word	0x000283b0


	//   ....[145]....
        /*1384*/ 	.word	0x00028450


	//   ....[146]....
        /*1388*/ 	.word	0x00028480


	//   ....[147]....
        /*138c*/ 	.word	0x00028490


	//   ....[148]....
        /*1390*/ 	.word	0x000284c0


	//   ....[149]....
        /*1394*/ 	.word	0x00029d80


	//   ....[150]....
        /*1398*/ 	.word	0x0002b5d0


	//   ....[151]....
        /*139c*/ 	.word	0x0002c250


	//   ....[152]....
        /*13a0*/ 	.word	0x0002c270


	//   ....[153]....
        /*13a4*/ 	.word	0x0002c300


	//   ....[154]....
        /*13a8*/ 	.word	0x0002c310


	//   ....[155]....
        /*13ac*/ 	.word	0x0002c390


	//   ....[156]....
        /*13b0*/ 	.word	0x0002c3a0


	//   ....[157]....
        /*13b4*/ 	.word	0x0002c420


	//   ....[158]....
        /*13b8*/ 	.word	0x0002c430


	//   ....[159]....
        /*13bc*/ 	.word	0x0002c4b0


	//   ....[160]....
        /*13c0*/ 	.word	0x0002c4c0


	//   ....[161]....
        /*13c4*/ 	.word	0x0002c540


	//   ....[162]....
        /*13c8*/ 	.word	0x0002c550


	//   ....[163]....
        /*13cc*/ 	.word	0x0002c5d0


	//   ....[164]....
        /*13d0*/ 	.word	0x0002c5e0


	//   ....[165]....
        /*13d4*/ 	.word	0x0002c630


	//   ....[166]....
        /*13d8*/ 	.word	0x0002c650


	//   ....[167]....
        /*13dc*/ 	.word	0x0002ebc0


	//   ....[168]....
        /*13e0*/ 	.word	0x0002ec00


	//   ....[169]....
        /*13e4*/ 	.word	0x0002ec50


	//   ....[170]....
        /*13e8*/ 	.word	0x0002ec80


	//   ....[171]....
        /*13ec*/ 	.word	0x0002ecb0


	//   ....[172]....
        /*13f0*/ 	.word	0x0002ece0


	//   ....[173]....
        /*13f4*/ 	.word	0x0002ed10


	//   ....[174]....
        /*13f8*/ 	.word	0x0002ed40


	//   ....[175]....
        /*13fc*/ 	.word	0x0002ef20


	//   ....[176]....
        /*1400*/ 	.word	0x0002ef50


	//   ....[177]....
        /*1404*/ 	.word	0x0002ef80


	//   ....[178]....
        /*1408*/ 	.word	0x0002efb0


	//   ....[179]....
        /*140c*/ 	.word	0x0002efe0


	//   ....[180]....
        /*1410*/ 	.word	0x0002f010


	//   ....[181]....
        /*1414*/ 	.word	0x0002f0f0


	//   ....[182]....
        /*1418*/ 	.word	0x0002f110


	//   ....[183]....
        /*141c*/ 	.word	0x0002f120


	//   ....[184]....
        /*1420*/ 	.word	0x0002f1a0


	//   ....[185]....
        /*1424*/ 	.word	0x0002fd00


	//   ....[186]....
        /*1428*/ 	.word	0x00030220


	//   ....[187]....
        /*142c*/ 	.word	0x000302d0


	//   ....[188]....
        /*1430*/ 	.word	0x00030360


	//   ....[189]....
        /*1434*/ 	.word	0x000303b0


	//   ....[190]....
        /*1438*/ 	.word	0x00030400


	//   ....[191]....
        /*143c*/ 	.word	0x00030490


	//   ....[192]....
        /*1440*/ 	.word	0x00030520


	//   ....[193]....
        /*1444*/ 	.word	0x00030570


	//   ....[194]....
        /*1448*/ 	.word	0x000305c0


	//   ....[195]....
        /*144c*/ 	.word	0x000306b0


	//   ....[196]....
        /*1450*/ 	.word	0x00030760


	//   ....[197]....
        /*1454*/ 	.word	0x000307b0


	//   ....[198]....
        /*1458*/ 	.word	0x00030800


	//   ....[199]....
        /*145c*/ 	.word	0x00030950


	//   ....[200]....
        /*1460*/ 	.word	0x000309a0


	//   ....[201]....
        /*1464*/ 	.word	0x000309f0


	//   ....[202]....
        /*1468*/ 	.word	0x00030a40


	//   ....[203]....
        /*146c*/ 	.word	0x00030dc0


	//   ....[204]....
        /*1470*/ 	.word	0x00030ee0


	//   ....[205]....
        /*1474*/ 	.word	0x00031010


	//   ....[206]....
        /*1478*/ 	.word	0x00031120


	//   ....[207]....
        /*147c*/ 	.word	0x00031250


	//   ....[208]....
        /*1480*/ 	.word	0x00031330


	//   ....[209]....
        /*1484*/ 	.word	0x00031390


	//   ....[210]....
        /*1488*/ 	.word	0x000313e0


	//   ....[211]....
        /*148c*/ 	.word	0x00031460


	//   ....[212]....
        /*1490*/ 	.word	0x000314d0


	//   ....[213]....
        /*1494*/ 	.word	0x00031530


	//   ....[214]....
        /*1498*/ 	.word	0x00031580


	//   ....[215]....
        /*149c*/ 	.word	0x000315f0


	//   ....[216]....
        /*14a0*/ 	.word	0x00031660


	//   ....[217]....
        /*14a4*/ 	.word	0x000316c0


	//   ....[218]....
        /*14a8*/ 	.word	0x00031720


	//   ....[219]....
        /*14ac*/ 	.word	0x00031790


	//   ....[220]....
        /*14b0*/ 	.word	0x00031800


	//   ....[221]....
        /*14b4*/ 	.word	0x00031860


	//   ....[222]....
        /*14b8*/ 	.word	0x000318c0


	//   ....[223]....
        /*14bc*/ 	.word	0x00031920


	//   ....[224]....
        /*14c0*/ 	.word	0x00031990


	//   ....[225]....
        /*14c4*/ 	.word	0x000319f0


	//   ....[226]....
        /*14c8*/ 	.word	0x00031a50


	//   ....[227]....
        /*14cc*/ 	.word	0x00031ab0


	//   ....[228]....
        /*14d0*/ 	.word	0x00031b20


	//   ....[229]....
        /*14d4*/ 	.word	0x00031b80


	//   ....[230]....
        /*14d8*/ 	.word	0x00031be0


	//   ....[231]....
        /*14dc*/ 	.word	0x00031c50


	//   ....[232]....
        /*14e0*/ 	.word	0x00031cc0


	//   ....[233]....
        /*14e4*/ 	.word	0x00031d20


	//   ....[234]....
        /*14e8*/ 	.word	0x00031d80


	//   ....[235]....
        /*14ec*/ 	.word	0x00031e00


	//   ....[236]....
        /*14f0*/ 	.word	0x00031e70


	//   ....[237]....
        /*14f4*/ 	.word	0x00031ed0


	//   ....[238]....
        /*14f8*/ 	.word	0x00031f40


	//   ....[239]....
        /*14fc*/ 	.word	0x00031fc0


	//   ....[240]....
        /*1500*/ 	.word	0x00032030


	//   ....[241]....
        /*1504*/ 	.word	0x00032090


	//   ....[242]....
        /*1508*/ 	.word	0x000320e0


	//   ....[243]....
        /*150c*/ 	.word	0x00032140


	//   ....[244]....
        /*1510*/ 	.word	0x000321c0


	//   ....[245]....
        /*1514*/ 	.word	0x00032230


	//   ....[246]....
        /*1518*/ 	.word	0x00032290


	//   ....[247]....
        /*151c*/ 	.word	0x000322f0


	//   ....[248]....
        /*1520*/ 	.word	0x00032360


	//   ....[249]....
        /*1524*/ 	.word	0x000323c0


	//   ....[250]....
        /*1528*/ 	.word	0x00032410


	//   ....[251]....
        /*152c*/ 	.word	0x00032480


	//   ....[252]....
        /*1530*/ 	.word	0x000324e0


	//   ....[253]....
        /*1534*/ 	.word	0x00032550


	//   ....[254]....
        /*1538*/ 	.word	0x000325b0


	//   ....[255]....
        /*153c*/ 	.word	0x00032630


	//   ....[0]....
        /*1540*/ 	.word	0x00032680


	//   ....[1]....
        /*1544*/ 	.word	0x00032720


	//   ....[2]....
        /*1548*/ 	.word	0x00032770


	//   ....[3]....
        /*154c*/ 	.word	0x000327f0


	//   ....[4]....
        /*1550*/ 	.word	0x00032860


	//   ....[5]....
        /*1554*/ 	.word	0x000328c0


	//   ....[6]....
        /*1558*/ 	.word	0x00032910


	//   ....[7]....
        /*155c*/ 	.word	0x00032990


	//   ....[8]....
        /*1560*/ 	.word	0x00032a00


	//   ....[9]....
        /*1564*/ 	.word	0x00032a60


	//   ....[10]....
        /*1568*/ 	.word	0x00032ab0


	//   ....[11]....
        /*156c*/ 	.word	0x00032b30


	//   ....[12]....
        /*1570*/ 	.word	0x00032b80


	//   ....[13]....
        /*1574*/ 	.word	0x00032c10


	//   ....[14]....
        /*1578*/ 	.word	0x00032ca0


	//   ....[15]....
        /*157c*/ 	.word	0x00032d30


	//   ....[16]....
        /*1580*/ 	.word	0x00032dc0


	//   ....[17]....
        /*1584*/ 	.word	0x00032e50


	//   ....[18]....
        /*1588*/ 	.word	0x00032ee0


	//   ....[19]....
        /*158c*/ 	.word	0x00032f60


	//   ....[20]....
        /*1590*/ 	.word	0x00032fb0


	//   ....[21]....
        /*1594*/ 	.word	0x00033040


	//   ....[22]....
        /*1598*/ 	.word	0x000330d0


	//   ....[23]....
        /*159c*/ 	.word	0x00033150


	//   ....[24]....
        /*15a0*/ 	.word	0x000331a0


	//   ....[25]....
        /*15a4*/ 	.word	0x00033230


	//   ....[26]....
        /*15a8*/ 	.word	0x000332c0


	//   ....[27]....
        /*15ac*/ 	.word	0x00033350


	//   ....[28]....
        /*15b0*/ 	.word	0x000333e0


	//   ....[29]....
        /*15b4*/ 	.word	0x00033470


	//   ....[30]....
        /*15b8*/ 	.word	0x00033500


	//   ....[31]....
        /*15bc*/ 	.word	0x000335c0


	//   ....[32]....
        /*15c0*/ 	.word	0x000338a0


	//   ....[33]....
        /*15c4*/ 	.word	0x00033ac0


	//   ....[34]....
        /*15c8*/ 	.word	0x00033b10


	//   ....[35]....
        /*15cc*/ 	.word	0x00033c20


	//   ....[36]....
        /*15d0*/ 	.word	0x00033c70


	//   ....[37]....
        /*15d4*/ 	.word	0x00033d80


	//   ....[38]....
        /*15d8*/ 	.word	0x00033dd0


	//   ....[39]....
        /*15dc*/ 	.word	0x00033ee0


	//   ....[40]....
        /*15e0*/ 	.word	0x00033f30


	//   ....[41]....
        /*15e4*/ 	.word	0x00034040


	//   ....[42]....
        /*15e8*/ 	.word	0x00034090


	//   ....[43]....
        /*15ec*/ 	.word	0x000341a0


	//   ....[44]....
        /*15f0*/ 	.word	0x000341f0


	//   ....[45]....
        /*15f4*/ 	.word	0x000342e0


	//   ....[46]....
        /*15f8*/ 	.word	0x00034350


	//   ....[47]....
        /*15fc*/ 	.word	0x00034440


	//   ....[48]....
        /*1600*/ 	.word	0x00034490


	//   ....[49]....
        /*1604*/ 	.word	0x00034770


	//   ....[50]....
        /*1608*/ 	.word	0x00034810


	//   ....[51]....
        /*160c*/ 	.word	0x000349c0


	//   ....[52]....
        /*1610*/ 	.word	0x00034a40


	//   ....[53]....
        /*1614*/ 	.word	0x00034ac0


	//   ....[54]....
        /*1618*/ 	.word	0x00034b40


	//   ....[55]....
        /*161c*/ 	.word	0x00034bc0


	//   ....[56]....
        /*1620*/ 	.word	0x00034c50


	//   ....[57]....
        /*1624*/ 	.word	0x00034cf0


	//   ....[58]....
        /*1628*/ 	.word	0x00034da0


	//   ....[59]....
        /*162c*/ 	.word	0x00034e20


	//   ....[60]....
        /*1630*/ 	.word	0x00034ea0


	//   ....[61]....
        /*1634*/ 	.word	0x00034f20


	//   ....[62]....
        /*1638*/ 	.word	0x00034fb0


	//   ....[63]....
        /*163c*/ 	.word	0x00035030


	//   ....[64]....
        /*1640*/ 	.word	0x000350e0


	//   ....[65]....
        /*1644*/ 	.word	0x00035130


	//   ....[66]....
        /*1648*/ 	.word	0x000351f0


	//   ....[67]....
        /*164c*/ 	.word	0x00035320


	//----- nvinfo : EIATTR_REG_RECONFIG
	.align		4
.L_1105:
        /*1650*/ 	.byte	0x01, 0x54
	.zero		2


	//----- nvinfo : EIATTR_SYSCALL_OFFSETS
	.align		4
        /*1654*/ 	.byte	0x04, 0x46
        /*1656*/ 	.short	(.L_1107 - .L_1106)


	//   ....[0]....
.L_1106:
        /*1658*/ 	.word	0x00001ef0


	//   ....[1]....
        /*165c*/ 	.word	0x00002040


	//   ....[2]....
        /*1660*/ 	.word	0x0000d800


	//   ....[3]....
        /*1664*/ 	.word	0x0000dd90


	//   ....[4]....
        /*1668*/ 	.word	0x0002b020


	//   ....[5]....
        /*166c*/ 	.word	0x0002b1b0


	//   ....[6]....
        /*1670*/ 	.word	0x0002b300


	//   ....[7]....
        /*1674*/ 	.word	0x0002b440


	//   ....[8]....
        /*1678*/ 	.word	0x0002be70


	//----- nvinfo : EIATTR_MBARRIER_INSTR_OFFSETS
	.align		4
.L_1107:
        /*167c*/ 	.byte	0x04, 0x39
        /*167e*/ 	.short	(.L_1109 - .L_1108)


	//   ....[0]....
.L_1108:
        /*1680*/ 	.word	0x000002d0
        /*1684*/ 	.word	0x000000ff
        /*1688*/ 	.word	0x0002e800
        /*168c*/ 	.short	0x0100
        /*168e*/ 	.byte	0x08
	.zero		1


	//   ....[1]....
        /*1690*/ 	.word	0x000002e0
        /*1694*/ 	.word	0x000000ff
        /*1698*/ 	.word	0x0002e820
        /*169c*/ 	.short	0x0100
        /*169e*/ 	.byte	0x08
	.zero		1


	//   ....[2]....
        /*16a0*/ 	.word	0x000003d0
        /*16a4*/ 	.word	0x000000ff
        /*16a8*/ 	.word	0x0002e830
        /*16ac*/ 	.short	0x0100
        /*16ae*/ 	.byte	0x08
	.zero		1


	//   ....[3]....
        /*16b0*/ 	.word	0x000003e0
        /*16b4*/ 	.word	0x000000ff
        /*16b8*/ 	.word	0x0002e840
        /*16bc*/ 	.short	0x0100
        /*16be*/ 	.byte	0x08
	.zero		1


	//   ....[4]....
        /*16c0*/ 	.word	0x000003f0
        /*16c4*/ 	.word	0x000000ff
        /*16c8*/ 	.word	0x0002e838
        /*16cc*/ 	.short	0x0100
        /*16ce*/ 	.byte	0x08
	.zero		1


	//   ....[5]....
        /*16d0*/ 	.word	0x00000400
        /*16d4*/ 	.word	0x000000ff
        /*16d8*/ 	.word	0x0002e848
        /*16dc*/ 	.short	0x0100
        /*16de*/ 	.byte	0x08
	.zero		1


	//   ....[6]....
        /*16e0*/ 	.word	0x00000530
        /*16e4*/ 	.word	0x000000ff
        /*16e8*/ 	.word	0x0002e850
        /*16ec*/ 	.short	0x0100
        /*16ee*/ 	.byte	0x08
	.zero		1


	//   ....[7]....
        /*16f0*/ 	.word	0x00000540
        /*16f4*/ 	.word	0x000000ff
        /*16f8*/ 	.word	0x0002e860
        /*16fc*/ 	.short	0x0100
        /*16fe*/ 	.byte	0x08
	.zero		1


	//   ....[8]....
        /*1700*/ 	.word	0x00000550
        /*1704*/ 	.word	0x000000ff
        /*1708*/ 	.word	0x0002e858
        /*170c*/ 	.short	0x0100
        /*170e*/ 	.byte	0x08
	.zero		1


	//   ....[9]....
        /*1710*/ 	.word	0x00000560
        /*1714*/ 	.word	0x000000ff
        /*1718*/ 	.word	0x0002e868
        /*171c*/ 	.short	0x0100
        /*171e*/ 	.byte	0x08
	.zero		1


	//   ....[10]....
        /*1720*/ 	.word	0x00000650
        /*1724*/ 	.word	0x000000ff
        /*1728*/ 	.word	0x0002e870
        /*172c*/ 	.short	0x0100
        /*172e*/ 	.byte	0x06
	.zero		1


	//   ....[11]....
        /*1730*/ 	.word	0x00000660
        /*1734*/ 	.word	0x000000ff
        /*1738*/ 	.word	0x0002e880
        /*173c*/ 	.short	0x0100
        /*173e*/ 	.byte	0x06
	.zero		1


	//   ....[12]....
        /*1740*/ 	.word	0x00000670
        /*1744*/ 	.word	0x000000ff
        /*1748*/ 	.word	0x0002e878
        /*174c*/ 	.short	0x0100
        /*174e*/ 	.byte	0x06
	.zero		1


	//   ....[13]....
        /*1750*/ 	.word	0x00000680
        /*1754*/ 	.word	0x000000ff
        /*1758*/ 	.word	0x0002e888
        /*175c*/ 	.short	0x0100
        /*175e*/ 	.byte	0x06
	.zero		1


	//   ....[14]....
        /*1760*/ 	.word	0x000007b0
        /*1764*/ 	.word	0x000000ff
        /*1768*/ 	.word	0x0002e890
        /*176c*/ 	.short	0x0100
        /*176e*/ 	.byte	0x08
	.zero		1


	//   ....[15]....
        /*1770*/ 	.word	0x000007c0
        /*1774*/ 	.word	0x000000ff
        /*1778*/ 	.word	0x0002e8a0
        /*177c*/ 	.short	0x0100
        /*177e*/ 	.byte	0x08
	.zero		1


	//   ....[16]....
        /*1780*/ 	.word	0x000007d0
        /*1784*/ 	.word	0x000000ff
        /*1788*/ 	.word	0x0002e898
        /*178c*/ 	.short	0x0100
        /*178e*/ 	.byte	0x08
	.zero		1


	//   ....[17]....
        /*1790*/ 	.word	0x000007e0
        /*1794*/ 	.word	0x000000ff
        /*1798*/ 	.word	0x0002e8a8
        /*179c*/ 	.short	0x0100
        /*179e*/ 	.byte	0x08
	.zero		1


	//   ....[18]....
        /*17a0*/ 	.word	0x00000910
        /*17a4*/ 	.word	0x000000ff
        /*17a8*/ 	.word	0x0002e8b0
        /*17ac*/ 	.short	0x0100
        /*17ae*/ 	.byte	0x08
	.zero		1


	//   ....[19]....
        /*17b0*/ 	.word	0x00000920
        /*17b4*/ 	.word	0x000000ff
        /*17b8*/ 	.word	0x0002e8c0
        /*17bc*/ 	.short	0x0100
        /*17be*/ 	.byte	0x08
	.zero		1


	//   ....[20]....
        /*17c0*/ 	.word	0x00000930
        /*17c4*/ 	.word	0x000000ff
        /*17c8*/ 	.word	0x0002e8b8
        /*17cc*/ 	.short	0x0100
        /*17ce*/ 	.byte	0x08
	.zero		1


	//   ....[21]....
        /*17d0*/ 	.word	0x00000940
        /*17d4*/ 	.word	0x000000ff
        /*17d8*/ 	.word	0x0002e8c8
        /*17dc*/ 	.short	0x0100
        /*17de*/ 	.byte	0x08
	.zero		1


	//   ....[22]....
        /*17e0*/ 	.word	0x00003660
        /*17e4*/ 	.word	0x0000006c
        /*17e8*/ 	.word	0x0002e890
        /*17ec*/ 	.short	0x010a
        /*17ee*/ 	.byte	0x3f
	.zero		1


	//   ....[23]....
        /*17f0*/ 	.word	0x00007b40
        /*17f4*/ 	.word	0x0000006c
        /*17f8*/ 	.word	0x0002e890
        /*17fc*/ 	.short	0x010a
        /*17fe*/ 	.byte	0x3f
	.zero		1


	//   ....[24]....
        /*1800*/ 	.word	0x0000be50
        /*1804*/ 	.word	0x0000006c
        /*1808*/ 	.word	0x0002e890
        /*180c*/ 	.short	0x010a
        /*180e*/ 	.byte	0x3f
	.zero		1


	//   ....[25]....
        /*1810*/ 	.word	0x0000c5d0
        /*1814*/ 	.word	0x00000030
        /*1818*/ 	.word	0x00000000
        /*181c*/ 	.short	0x0101
        /*181e*/ 	.byte	0x3f
	.zero		1


	//   ....[26]....
        /*1820*/ 	.word	0x0000c610
        /*1824*/ 	.word	0x0000006c
        /*1828*/ 	.word	0x0002e8b0
        /*182c*/ 	.short	0x010a
        /*182e*/ 	.byte	0x3f
	.zero		1


	//   ....[27]....
        /*1830*/ 	.word	0x0000ceb0
        /*1834*/ 	.word	0x0000006c
        /*1838*/ 	.word	0x00000000
        /*183c*/ 	.short	0x0101
        /*183e*/ 	.byte	0x3f
	.zero		1


	//   ....[28]....
        /*1840*/ 	.word	0x0000db10
        /*1844*/ 	.word	0x00000010
        /*1848*/ 	.word	0x0002e800
        /*184c*/ 	.short	0x010a
        /*184e*/ 	.byte	0x3f
	.zero		1


	//   ....[29]....
        /*1850*/ 	.word	0x0000db60
        /*1854*/ 	.word	0x00000010
        /*1858*/ 	.word	0x0002e800
        /*185c*/ 	.short	0x010a
        /*185e*/ 	.byte	0x3f
	.zero		1


	//   ....[30]....
        /*1860*/ 	.word	0x0000e620
        /*1864*/ 	.word	0x00000010
        /*1868*/ 	.word	0x0002e800
        /*186c*/ 	.short	0x010a
        /*186e*/ 	.byte	0x3f
	.zero		1


	//   ....[31]....
        /*1870*/ 	.word	0x00010c10
        /*1874*/ 	.word	0x00000010
        /*1878*/ 	.word	0x0002e800
        /*187c*/ 	.short	0x010a
        /*187e*/ 	.byte	0x3f
	.zero		1


	//   ....[32]....
        /*1880*/ 	.word	0x00012d60
        /*1884*/ 	.word	0x00000000
        /*1888*/ 	.word	0x0002e830
        /*188c*/ 	.short	0x010a
        /*188e*/ 	.byte	0x3f
	.zero		1


	//   ....[33]....
        /*1890*/ 	.word	0x00012e00
        /*1894*/ 	.word	0x00000000
        /*1898*/ 	.word	0x0002e830
        /*189c*/ 	.short	0x010a
        /*189e*/ 	.byte	0x3f
	.zero		1


	//   ....[34]....
        /*18a0*/ 	.word	0x00017110
        /*18a4*/ 	.word	0x00000000
        /*18a8*/ 	.word	0x00000000
        /*18ac*/ 	.short	0x0101
        /*18ae*/ 	.byte	0x3f
	.zero		1


	//   ....[35]....
        /*18b0*/ 	.word	0x00018270
        /*18b4*/ 	.word	0x0000000d
        /*18b8*/ 	.word	0x0002e830
        /*18bc*/ 	.short	0x010a
        /*18be*/ 	.byte	0x3f
	.zero		1


	//   ....[36]....
        /*18c0*/ 	.word	0x000182c0
        /*18c4*/ 	.word	0x0000000d
        /*18c8*/ 	.word	0x0002e830
        /*18cc*/ 	.short	0x010a
        /*18ce*/ 	.byte	0x3f
	.zero		1


	//   ....[37]....
        /*18d0*/ 	.word	0x00019730
        /*18d4*/ 	.word	0x0000000d
        /*18d8*/ 	.word	0x0002e850
        /*18dc*/ 	.short	0x010a
        /*18de*/ 	.byte	0x3f
	.zero		1


	//   ....[38]....
        /*18e0*/ 	.word	0x00019770
        /*18e4*/ 	.word	0x0000000d
        /*18e8*/ 	.word	0x0002e850
        /*18ec*/ 	.short	0x010a
        /*18ee*/ 	.byte	0x3f
	.zero		1


	//   ....[39]....
        /*18f0*/ 	.word	0x0001d570
        /*18f4*/ 	.word	0x00000085
        /*18f8*/ 	.word	0x00000000
        /*18fc*/ 	.short	0x0101
        /*18fe*/ 	.byte	0x3f
	.zero		1


	//   ....[40]....
        /*1900*/ 	.word	0x0001d7d0
        /*1904*/ 	.word	0x00000085
        /*1908*/ 	.word	0x00000000
        /*190c*/ 	.short	0x0101
        /*190e*/ 	.byte	0x3f
	.zero		1


	//   ....[41]....
        /*1910*/ 	.word	0x0001e020
        /*1914*/ 	.word	0x0000000c
        /*1918*/ 	.word	0x0002e830
        /*191c*/ 	.short	0x010a
        /*191e*/ 	.byte	0x3f
	.zero		1


	//   ....[42]....
        /*1920*/ 	.word	0x0001e070
        /*1924*/ 	.word	0x0000000c
        /*1928*/ 	.word	0x0002e830
        /*192c*/ 	.short	0x010a
        /*192e*/ 	.byte	0x3f
	.zero		1


	//   ....[43]....
        /*1930*/ 	.word	0x0001f4d0
        /*1934*/ 	.word	0x0000000d
        /*1938*/ 	.word	0x0002e850
        /*193c*/ 	.short	0x010a
        /*193e*/ 	.byte	0x3f
	.zero		1


	//   ....[44]....
        /*1940*/ 	.word	0x0001f510
        /*1944*/ 	.word	0x0000000d
        /*1948*/ 	.word	0x0002e850
        /*194c*/ 	.short	0x010a
        /*194e*/ 	.byte	0x3f
	.zero		1


	//   ....[45]....
        /*1950*/ 	.word	0x000221d0
        /*1954*/ 	.word	0x0000006f
        /*1958*/ 	.word	0x00000000
        /*195c*/ 	.short	0x0101
        /*195e*/ 	.byte	0x3f
	.zero		1


	//   ....[46]....
        /*1960*/ 	.word	0x00022cd0
        /*1964*/ 	.word	0x00000000
        /*1968*/ 	.word	0x00000000
        /*196c*/ 	.short	0x0101
        /*196e*/ 	.byte	0x3f
	.zero		1


	//   ....[47]....
        /*1970*/ 	.word	0x00022d70
        /*1974*/ 	.word	0x00000009
        /*1978*/ 	.word	0x0002e850
        /*197c*/ 	.short	0x010a
        /*197e*/ 	.byte	0x3f
	.zero		1


	//   ....[48]....
        /*1980*/ 	.word	0x00022df0
        /*1984*/ 	.word	0x00000009
        /*1988*/ 	.word	0x0002e850
        /*198c*/ 	.short	0x010a
        /*198e*/ 	.byte	0x3f
	.zero		1


	//   ....[49]....
        /*1990*/ 	.word	0x00023920
        /*1994*/ 	.word	0x00000004
        /*1998*/ 	.word	0x00000000
        /*199c*/ 	.short	0x0101
        /*199e*/ 	.byte	0x3f
	.zero		1


	//   ....[50]....
        /*19a0*/ 	.word	0x00025940
        /*19a4*/ 	.word	0x00000000
        /*19a8*/ 	.word	0x00000000
        /*19ac*/ 	.short	0x0101
        /*19ae*/ 	.byte	0x3f
	.zero		1


	//   ....[51]....
        /*19b0*/ 	.word	0x00026240
        /*19b4*/ 	.word	0x0000000a
        /*19b8*/ 	.word	0x00000000
        /*19bc*/ 	.short	0x0101
        /*19be*/ 	.byte	0x3f
	.zero		1


	//   ....[52]....
        /*19c0*/ 	.word	0x00029e60
        /*19c4*/ 	.word	0x00000012
        /*19c8*/ 	.word	0x0002e820
        /*19cc*/ 	.short	0x010a
        /*19ce*/ 	.byte	0x3f
	.zero		1


	//   ....[53]....
        /*19d0*/ 	.word	0x00029f30
        /*19d4*/ 	.word	0x00000006
        /*19d8*/ 	.word	0x0002e8a0
        /*19dc*/ 	.short	0x010a
        /*19de*/ 	.byte	0x3f
	.zero		1


	//   ....[54]....
        /*19e0*/ 	.word	0x0002a170
        /*19e4*/ 	.word	0x00000006
        /*19e8*/ 	.word	0x0002e8c0
        /*19ec*/ 	.short	0x010a
        /*19ee*/ 	.byte	0x3f
	.zero		1


	//   ....[55]....
        /*19f0*/ 	.word	0x0002a520
        /*19f4*/ 	.word	0x00000004
        /*19f8*/ 	.word	0x0002e8a0
        /*19fc*/ 	.short	0x010a
        /*19fe*/ 	.byte	0x3f
	.zero		1


	//   ....[56]....
        /*1a00*/ 	.word	0x0002a750
        /*1a04*/ 	.word	0x00000004
        /*1a08*/ 	.word	0x0002e8c0
        /*1a0c*/ 	.short	0x010a
        /*1a0e*/ 	.byte	0x3f
	.zero		1


	//   ....[57]....
        /*1a10*/ 	.word	0x0002b880
        /*1a14*/ 	.word	0x00000000
        /*1a18*/ 	.word	0x0002e880
        /*1a1c*/ 	.short	0x010a
        /*1a1e*/ 	.byte	0x3f
	.zero		1


	//   ....[58]....
        /*1a20*/ 	.word	0x0002ba30
        /*1a24*/ 	.word	0x00000000
        /*1a28*/ 	.word	0x0002e840
        /*1a2c*/ 	.short	0x010a
        /*1a2e*/ 	.byte	0x3f
	.zero		1


	//   ....[59]....
        /*1a30*/ 	.word	0x0002c700
        /*1a34*/ 	.word	0x00000012
        /*1a38*/ 	.word	0x0002e800
        /*1a3c*/ 	.short	0x0107
        /*1a3e*/ 	.byte	0x3f
	.zero		1


	//   ....[60]....
        /*1a40*/ 	.word	0x0002c7f0
        /*1a44*/ 	.word	0x00000012
        /*1a48*/ 	.word	0x0002e800
        /*1a4c*/ 	.short	0x0101
        /*1a4e*/ 	.byte	0x3f
	.zero		1


	//   ....[61]....
        /*1a50*/ 	.word	0x0002c810
        /*1a54*/ 	.word	0x00000012
        /*1a58*/ 	.word	0x0002e820
        /*1a5c*/ 	.short	0x010a
        /*1a5e*/ 	.byte	0x3f
	.zero		1


	//   ....[62]....
        /*1a60*/ 	.word	0x0002cb40
        /*1a64*/ 	.word	0x00000006
        /*1a68*/ 	.word	0x0002e880
        /*1a6c*/ 	.short	0x010a
        /*1a6e*/ 	.byte	0x3f
	.zero		1


	//   ....[63]....
        /*1a70*/ 	.word	0x0002cda0
        /*1a74*/ 	.word	0x00000006
        /*1a78*/ 	.word	0x0002e840
        /*1a7c*/ 	.short	0x010a
        /*1a7e*/ 	.byte	0x3f
	.zero		1


	//   ....[64]....
        /*1a80*/ 	.word	0x0002d070
        /*1a84*/ 	.word	0x00000003
        /*1a88*/ 	.word	0x0002e870
        /*1a8c*/ 	.short	0x010a
        /*1a8e*/ 	.byte	0x3f
	.zero		1


	//   ....[65]....
        /*1a90*/ 	.word	0x0002d0e0
        /*1a94*/ 	.word	0x00000003
        /*1a98*/ 	.word	0x0002e860
        /*1a9c*/ 	.short	0x010a
        /*1a9e*/ 	.byte	0x3f
	.zero		1


	//   ....[66]....
        /*1aa0*/ 	.word	0x0002dae0
        /*1aa4*/ 	.word	0x00000003
        /*1aa8*/ 	.word	0x0002e850
        /*1aac*/ 	.short	0x0101
        /*1aae*/ 	.byte	0x3f
	.zero		1


	//   ....[67]....
        /*1ab0*/ 	.word	0x0002db60
        /*1ab4*/ 	.word	0x00000003
        /*1ab8*/ 	.word	0x00000000
        /*1abc*/ 	.short	0x0101
        /*1abe*/ 	.byte	0x3f
	.zero		1


	//   ....[68]....
        /*1ac0*/ 	.word	0x0002ddb0
        /*1ac4*/ 	.word	0x00000000
        /*1ac8*/ 	.word	0x0002e870
        /*1acc*/ 	.short	0x010a
        /*1ace*/ 	.byte	0x3f
	.zero		1


	//   ....[69]....
        /*1ad0*/ 	.word	0x0002de20
        /*1ad4*/ 	.word	0x00000000
        /*1ad8*/ 	.word	0x0002e860
        /*1adc*/ 	.short	0x010a
        /*1ade*/ 	.byte	0x3f
	.zero		1


	//   ....[70]....
        /*1ae0*/ 	.word	0x0002e8c0
        /*1ae4*/ 	.word	0x00000000
        /*1ae8*/ 	.word	0x0002e850
        /*1aec*/ 	.short	0x0101
        /*1aee*/ 	.byte	0x3f
	.zero		1


	//   ....[71]....
        /*1af0*/ 	.word	0x0002e900
        /*1af4*/ 	.word	0x00000000
        /*1af8*/ 	.word	0x00000000
        /*1afc*/ 	.short	0x0101
        /*1afe*/ 	.byte	0x3f
	.zero		1


	//   ....[72]....
        /*1b00*/ 	.word	0x0002fc80
        /*1b04*/ 	.word	0x00000000
        /*1b08*/ 	.word	0x0002e820
        /*1b0c*/ 	.short	0x010a
        /*1b0e*/ 	.byte	0x3f
	.zero		1


	//   ....[73]....
        /*1b10*/ 	.word	0x0002fe50
        /*1b14*/ 	.word	0x00000006
        /*1b18*/ 	.word	0x00000000
        /*1b1c*/ 	.short	0x010a
        /*1b1e*/ 	.byte	0x3f
	.zero		1


	//   ....[74]....
        /*1b20*/ 	.word	0x0002fec0
        /*1b24*/ 	.word	0x00000007
        /*1b28*/ 	.word	0x00000000
        /*1b2c*/ 	.short	0x010a
        /*1b2e*/ 	.byte	0x3f
	.zero		1


	//   ....[75]....
        /*1b30*/ 	.word	0x0002ff20
        /*1b34*/ 	.word	0x00000004
        /*1b38*/ 	.word	0x0002e860
        /*1b3c*/ 	.short	0x010a
        /*1b3e*/ 	.byte	0x3f
	.zero		1


	//   ....[76]....
        /*1b40*/ 	.word	0x0002ff70
        /*1b44*/ 	.word	0x00000003
        /*1b48*/ 	.word	0x0002e860
        /*1b4c*/ 	.short	0x010a
        /*1b4e*/ 	.byte	0x3f
	.zero		1


	//   ....[77]....
        /*1b50*/ 	.word	0x0002ffb0
        /*1b54*/ 	.word	0x00000004
        /*1b58*/ 	.word	0x0002e880
        /*1b5c*/ 	.short	0x010a
        /*1b5e*/ 	.byte	0x3f
	.zero		1


	//   ....[78]....
        /*1b60*/ 	.word	0x0002ffd0
        /*1b64*/ 	.word	0x00000003
        /*1b68*/ 	.word	0x0002e880
        /*1b6c*/ 	.short	0x010a
        /*1b6e*/ 	.byte	0x3f
	.zero		1


	//   ....[79]....
        /*1b70*/ 	.word	0x00030030
        /*1b74*/ 	.word	0x0000006c
        /*1b78*/ 	.word	0x0002e890
        /*1b7c*/ 	.short	0x010a
        /*1b7e*/ 	.byte	0x3f
	.zero		1


	//   ....[80]....
        /*1b80*/ 	.word	0x00030080
        /*1b84*/ 	.word	0x0000006c
        /*1b88*/ 	.word	0x0002e890
        /*1b8c*/ 	.short	0x010a
        /*1b8e*/ 	.byte	0x3f
	.zero		1


	//   ....[81]....
        /*1b90*/ 	.word	0x000300d0
        /*1b94*/ 	.word	0x0000006c
        /*1b98*/ 	.word	0x0002e890
        /*1b9c*/ 	.short	0x010a
        /*1b9e*/ 	.byte	0x3f
	.zero		1


	//   ....[82]....
        /*1ba0*/ 	.word	0x00030120
        /*1ba4*/ 	.word	0x0000006c
        /*1ba8*/ 	.word	0x0002e8b0
        /*1bac*/ 	.short	0x010a
        /*1bae*/ 	.byte	0x3f
	.zero		1


	//   ....[83]....
        /*1bb0*/ 	.word	0x000305f0
        /*1bb4*/ 	.word	0x00000010
        /*1bb8*/ 	.word	0x0002e800
        /*1bbc*/ 	.short	0x010a
        /*1bbe*/ 	.byte	0x3f
	.zero		1


	//   ....[84]....
        /*1bc0*/ 	.word	0x00030b00
        /*1bc4*/ 	.word	0x00000010
        /*1bc8*/ 	.word	0x0002e800
        /*1bcc*/ 	.short	0x010a
        /*1bce*/ 	.byte	0x3f
	.zero		1


	//   ....[85]....
        /*1bd0*/ 	.word	0x00030b50
        /*1bd4*/ 	.word	0x00000000
        /*1bd8*/ 	.word	0x0002e830
        /*1bdc*/ 	.short	0x010a
        /*1bde*/ 	.byte	0x3f
	.zero		1


	//   ....[86]....
        /*1be0*/ 	.word	0x00030ba0
        /*1be4*/ 	.word	0x0000000d
        /*1be8*/ 	.word	0x0002e830
        /*1bec*/ 	.short	0x010a
        /*1bee*/ 	.byte	0x3f
	.zero		1


	//   ....[87]....
        /*1bf0*/ 	.word	0x00030bf0
        /*1bf4*/ 	.word	0x0000000d
        /*1bf8*/ 	.word	0x0002e850
        /*1bfc*/ 	.short	0x010a
        /*1bfe*/ 	.byte	0x3f
	.zero		1


	//   ....[88]....
        /*1c00*/ 	.word	0x00030c40
        /*1c04*/ 	.word	0x0000000c
        /*1c08*/ 	.word	0x0002e830
        /*1c0c*/ 	.short	0x010a
        /*1c0e*/ 	.byte	0x3f
	.zero		1


	//   ....[89]....
        /*1c10*/ 	.word	0x00030c90
        /*1c14*/ 	.word	0x0000000d
        /*1c18*/ 	.word	0x0002e850
        /*1c1c*/ 	.short	0x010a
        /*1c1e*/ 	.byte	0x3f
	.zero		1


	//   ....[90]....
        /*1c20*/ 	.word	0x00030ce0
        /*1c24*/ 	.word	0x00000009
        /*1c28*/ 	.word	0x0002e850
        /*1c2c*/ 	.short	0x010a
        /*1c2e*/ 	.byte	0x3f
	.zero		1


	//   ....[91]....
        /*1c30*/ 	.word	0x00033680
        /*1c34*/ 	.word	0x00000012
        /*1c38*/ 	.word	0x0002e820
        /*1c3c*/ 	.short	0x010a
        /*1c3e*/ 	.byte	0x3f
	.zero		1


	//   ....[92]....
        /*1c40*/ 	.word	0x000336d0
        /*1c44*/ 	.word	0x00000006
        /*1c48*/ 	.word	0x0002e8a0
        /*1c4c*/ 	.short	0x010a
        /*1c4e*/ 	.byte	0x3f
	.zero		1


	//   ....[93]....
        /*1c50*/ 	.word	0x00033720
        /*1c54*/ 	.word	0x00000006
        /*1c58*/ 	.word	0x0002e8c0
        /*1c5c*/ 	.short	0x010a
        /*1c5e*/ 	.byte	0x3f
	.zero		1


	//   ....[94]....
        /*1c60*/ 	.word	0x00033770
        /*1c64*/ 	.word	0x00000004
        /*1c68*/ 	.word	0x0002e8a0
        /*1c6c*/ 	.short	0x010a
        /*1c6e*/ 	.byte	0x3f
	.zero		1


	//   ....[95]....
        /*1c70*/ 	.word	0x000337c0
        /*1c74*/ 	.word	0x00000004
        /*1c78*/ 	.word	0x0002e8c0
        /*1c7c*/ 	.short	0x010a
        /*1c7e*/ 	.byte	0x3f
	.zero		1


	//   ....[96]....
        /*1c80*/ 	.word	0x00033960
        /*1c84*/ 	.word	0x00000000
        /*1c88*/ 	.word	0x0002e880
        /*1c8c*/ 	.short	0x010a
        /*1c8e*/ 	.byte	0x3f
	.zero		1


	//   ....[97]....
        /*1c90*/ 	.word	0x000339b0
        /*1c94*/ 	.word	0x00000000
        /*1c98*/ 	.word	0x0002e840
        /*1c9c*/ 	.short	0x010a
        /*1c9e*/ 	.byte	0x3f
	.zero		1


	//   ....[98]....
        /*1ca0*/ 	.word	0x000344d0
        /*1ca4*/ 	.word	0x00000012
        /*1ca8*/ 	.word	0x0002e820
        /*1cac*/ 	.short	0x010a
        /*1cae*/ 	.byte	0x3f
	.zero		1


	//   ....[99]....
        /*1cb0*/ 	.word	0x00034520
        /*1cb4*/ 	.word	0x00000006
        /*1cb8*/ 	.word	0x0002e880
        /*1cbc*/ 	.short	0x010a
        /*1cbe*/ 	.byte	0x3f
	.zero		1


	//   ....[100]....
        /*1cc0*/ 	.word	0x00034570
        /*1cc4*/ 	.word	0x00000006
        /*1cc8*/ 	.word	0x0002e840
        /*1ccc*/ 	.short	0x010a
        /*1cce*/ 	.byte	0x3f
	.zero		1


	//   ....[101]....
        /*1cd0*/ 	.word	0x000345c0
        /*1cd4*/ 	.word	0x00000003
        /*1cd8*/ 	.word	0x0002e870
        /*1cdc*/ 	.short	0x010a
        /*1cde*/ 	.byte	0x3f
	.zero		1


	//   ....[102]....
        /*1ce0*/ 	.word	0x00034610
        /*1ce4*/ 	.word	0x00000003
        /*1ce8*/ 	.word	0x0002e860
        /*1cec*/ 	.short	0x010a
        /*1cee*/ 	.byte	0x3f
	.zero		1


	//   ....[103]....
        /*1cf0*/ 	.word	0x00034660
        /*1cf4*/ 	.word	0x00000000
        /*1cf8*/ 	.word	0x0002e870
        /*1cfc*/ 	.short	0x010a
        /*1cfe*/ 	.byte	0x3f
	.zero		1


	//   ....[104]....
        /*1d00*/ 	.word	0x000346b0
        /*1d04*/ 	.word	0x00000000
        /*1d08*/ 	.word	0x0002e860
        /*1d0c*/ 	.short	0x010a
        /*1d0e*/ 	.byte	0x3f
	.zero		1


	//   ....[105]....
        /*1d10*/ 	.word	0x00035240
        /*1d14*/ 	.word	0x00000000
        /*1d18*/ 	.word	0x0002e820
        /*1d1c*/ 	.short	0x010a
        /*1d1e*/ 	.byte	0x3f
	.zero		1


	//   ....[106]....
        /*1d20*/ 	.word	0x000353e0
        /*1d24*/ 	.word	0x00000006
        /*1d28*/ 	.word	0x00000000
        /*1d2c*/ 	.short	0x010a
        /*1d2e*/ 	.byte	0x3f
	.zero		1


	//   ....[107]....
        /*1d30*/ 	.word	0x00035430
        /*1d34*/ 	.word	0x00000007
        /*1d38*/ 	.word	0x00000000
        /*1d3c*/ 	.short	0x010a
        /*1d3e*/ 	.byte	0x3f
	.zero		1


	//   ....[108]....
        /*1d40*/ 	.word	0x00035480
        /*1d44*/ 	.word	0x00000004
        /*1d48*/ 	.word	0x0002e860
        /*1d4c*/ 	.short	0x010a
        /*1d4e*/ 	.byte	0x3f
	.zero		1


	//   ....[109]....
        /*1d50*/ 	.word	0x000354d0
        /*1d54*/ 	.word	0x00000003
        /*1d58*/ 	.word	0x0002e860
        /*1d5c*/ 	.short	0x010a
        /*1d5e*/ 	.byte	0x3f
	.zero		1


	//   ....[110]....
        /*1d60*/ 	.word	0x00035520
        /*1d64*/ 	.word	0x00000004
        /*1d68*/ 	.word	0x0002e880
        /*1d6c*/ 	.short	0x010a
        /*1d6e*/ 	.byte	0x3f
	.zero		1


	//----- nvinfo : EIATTR_NUM_MBARRIERS
	.align		4
.L_1109:
        /*1d70*/ 	.byte	0x03, 0x38
        /*1d72*/ 	.short	0x0016


	//----- nvinfo : EIATTR_EXIT_INSTR_OFFSETS
	.align		4
        /*1d74*/ 	.byte	0x04, 0x1c
        /*1d76*/ 	.short	(.L_1111 - .L_1110)


	//   ....[0]....
.L_1110:
        /*1d78*/ 	.word	0x00030020


	//----- nvinfo : EIATTR_MAX_THREADS
	.align		4
.L_1111:
        /*1d7c*/ 	.byte	0x04, 0x05
        /*1d7e*/ 	.short	(.L_1113 - .L_1112)
.L_1112:
        /*1d80*/ 	.word	0x00000180
        /*1d84*/ 	.word	0x00000001
        /*1d88*/ 	.word	0x00000001


	//----- nvinfo : EIATTR_CRS_STACK_SIZE
	.align		4
.L_1113:
        /*1d8c*/ 	.byte	0x04, 0x1e
        /*1d8e*/ 	.short	(.L_1115 - .L_1114)
.L_1114:
        /*1d90*/ 	.word	0x00000000


	//----- nvinfo : EIATTR_CBANK_PARAM_SIZE
	.align		4
.L_1115:
        /*1d94*/ 	.byte	0x03, 0x19
        /*1d96*/ 	.short	0x0af0


	//----- nvinfo : EIATTR_PARAM_CBANK
	.align		4
        /*1d98*/ 	.byte	0x04, 0x0a
        /*1d9a*/ 	.short	(.L_1117 - .L_1116)
	.align		4
.L_1116:
        /*1d9c*/ 	.word	index@(.nv.constant0._ZN7cutlass13device_kernelIN5flash11enable_sm90INS1_16FlashAttnFwdSm90INS1_25CollectiveMainloopFwdSm90ILi2EN4cute5tupleIJNS5_1CILi1EEES8_S8_EEENS6_IJNS7_ILi128EEENS7_ILi224EEESA_EEELi128ENS_12float_e4m3_tEfNS_4arch4Sm90ELb1ELb0ELb1ELb1ELb0ELb1ELb0ELb1ELb1ELb1ELb1ELb0EEENS1_21CollectiveEpilogueFwdINS6_IJSA_SA_SB_EEES9_NS_10bfloat16_tESF_Li256ELb1ELb1ELb1ELb1EEENS1_36VarlenDynamicPersistentTileSchedulerILi128ELi224ELi256ELi128ELb1ELb1ELb1ELb1ELb1ELb1EEEEEEEEEvNT_6ParamsE)
        /*1da0*/ 	.short	0x0210
        /*1da2*/ 	.short	0x0af0


	//----- nvinfo : EIATTR_SW_WAR
	.align		4
.L_1117:
        /*1da4*/ 	.byte	0x04, 0x36
        /*1da6*/ 	.short	(.L_1119 - .L_1118)
.L_1118:
        /*1da8*/ 	.word	0x00000008
.L_1119:


//--------------------- .nv.info._ZN7cutlass13device_kernelIN5flash11enable_sm90INS1_16FlashAttnFwdSm90INS1_25CollectiveMainloopFwdSm90ILi2EN4cute5tupleIJNS5_1CILi1EEES8_S8_EEENS6_IJNS7_ILi192EEENS7_ILi128EEENS7_ILi96EEEEEELi96ENS_12float_e4m3_tEfNS_4arch4Sm90ELb0ELb0ELb1ELb0ELb0ELb0ELb0ELb1ELb1ELb1ELb1ELb0EEENS1_21CollectiveEpilogueFwdINS6_IJSA_SC_SB_EEES9_NS_10bfloat16_tESG_Li384ELb0ELb1ELb1ELb1EEENS1_19SingleTileSchedulerILb0ELb1ELb1ELi192EEEEEEEEEvNT_6ParamsE --------------------------
	.section	.nv.info._ZN7cutlass13device_kernelIN5flash11enable_sm90INS1_16FlashAttnFwdSm90INS1_25CollectiveMainloopFwdSm90ILi2EN4cute5tupleIJNS5_1CILi1EEES8_S8_EEENS6_IJNS7_ILi192EEENS7_ILi128EEENS7_ILi96EEEEEELi96ENS_12float_e4m3_tEfNS_4arch4Sm90ELb0ELb0ELb1ELb0ELb0ELb0ELb0ELb1ELb1ELb1ELb1ELb0EEENS1_21CollectiveEpilogueFwdINS6_IJSA_SC_SB_EEES9_NS_10bfloat16_tESG_Li384ELb0ELb1ELb1ELb1EEENS1_19SingleTileSchedulerILb0ELb1ELb1ELi192EEEEEEEEEvNT_6ParamsE,"",@"SHT_CUDA_INFO"
	.sectionflags	@""
	.align	4


	//----- nvinfo : EIATTR_CUDA_API_VERSION
	.align		4
        /*0000*/ 	.byte	0x04, 0x37
        /*0002*/ 	.short	(.L_1121 - .L_1120)
.L_1120:
        /*0004*/ 	.word	0x00000082


	//----- nvinfo : EIATTR_KPARAM_INFO
	.align		4
.L_1121:
        /*0008*/ 	.byte	0x04, 0x17
        /*000a*/ 	.short	(.L_1123 - .L_1122)
.L_1122:
        /*000c*/ 	.word	0x00000000
        /*0010*/ 	.short	0x0000
        /*0012*/ 	.short	0x0070
        /*0014*/ 	.byte	0x00, 0xf0, 0x01, 0x28


	//----- nvinfo : EIATTR_SPARSE_MMA_MASK
	.align		4
.L_1123:
        /*0018*/ 	.byte	0x03, 0x50
        /*001a*/ 	.short	0x0000


	//----- nvinfo : EIATTR_MAXREG_COUNT
	.align		4
        /*001c*/ 	.byte	0x03, 0x1b
        /*001e*/ 	.short	0x0080


	//----- nvinfo : EIATTR_NUM_BARRIERS
	.align		4
        /*0020*/ 	.byte	0x02, 0x4c
        /*0022*/ 	.byte	0x09
	.zero		1


	//----- nvinfo : EIATTR_EXTERNS
	.align		4
        /*0024*/ 	.byte	0x04, 0x0f
        /*0026*/ 	.short	(.L_1125 - .L_1124)


	//   ....[0]....
	.align		4
.L_1124:
        /*0028*/ 	.word	index@(__assertfail)


	//----- nvinfo : EIATTR_MERCURY_ISA_VERSION
	.align		4
.L_1125:
        /*002c*/ 	.byte	0x03, 0x5f
        /*002e*/ 	.short	0x0101


	//----- nvinfo : EIATTR_INT_WARP_WIDE_INSTR_OFFSETS
	.align		4
        /*0030*/ 	.byte	0x04, 0x31
        /*0032*/ 	.short	(.L_1127 - .L_1126)


	//   ....[0]....
.L_1126:
        /*0034*/ 	.word	0x00000120


	//   ....[1]....
        /*0038*/ 	.word	0x00000160


	//   ....[2]....
        /*003c*/ 	.word	0x000001d0


	//----- nvinfo : EIATTR_COOP_GROUP_MASK_REGIDS
	.align		4
.L_1127:
        /*0040*/ 	.byte	0x04, 0x29
        /*0042*/ 	.short	(.L_1129 - .L_1128)


	//   ....[0]....
.L_1128:
        /*0044*/ 	.word	0xffffffff


	//   ....[1]....
        /*0048*/ 	.word	0xffffffff


	//   ....[2]....
        /*004c*/ 	.word	0xffffffff


	//   ....[3]....
        /*0050*/ 	.word	0xffffffff


	//   ....[4]....
        /*0054*/ 	.word	0xffffffff


	//   ....[5]....
        /*0058*/ 	.word	0xffffffff


	//   ....[6]....
        /*005c*/ 	.word	0xffffffff


	//   ....[7]....
        /*0060*/ 	.word	0xffffffff


	//   ....[8]....
        /*0064*/ 	.word	0xffffffff


	//   ....[9]....
        /*0068*/ 	.word	0xffffffff


	//   ....[10]....
        /*006c*/ 	.word	0xffffffff


	//   ....[11]....
        /*0070*/ 	.word	0xffffffff


	//   ....[12]....
        /*0074*/ 	.word	0xffffffff


	//   ....[13]....
        /*0078*/ 	.word	0xffffffff


	//   ....[14]....
        /*007c*/ 	.word	0xffffffff


	//   ....[15]....
        /*0080*/ 	.word	0xffffffff


	//   ....[16]....
        /*0084*/ 	.word	0xffffffff


	//   ....[17]....
        /*0088*/ 	.word	0xffffffff


	//   ....[18]....
        /*008c*/ 	.word	0xffffffff


	//   ....[19]....
        /*0090*/ 	.word	0xffffffff


	//   ....[20]....
        /*0094*/ 	.word	0xffffffff


	//   ....[21]....
        /*0098*/ 	.word	0xffffffff


	//   ....[22]....
        /*009c*/ 	.word	0xffffffff


	//   ....[23]....
        /*00a0*/ 	.word	0xffffffff


	//   ....[24]....
        /*00a4*/ 	.word	0xffffffff


	//   ....[25]....
        /*00a8*/ 	.word	0xffffffff


	//   ....[26]....
        /*00ac*/ 	.word	0xffffffff


	//   ....[27]....
        /*00b0*/ 	.word	0xffffffff


	//   ....[28]....
        /*00b4*/ 	.word	0xffffffff


	//   ....[29]....
        /*00b8*/ 	.word	0xffffffff


	//   ....[30]....
        /*00bc*/ 	.word	0xffffffff


	//   ....[31]....
        /*00c0*/ 	.word	0xffffffff


	//   ....[32]....
        /*00c4*/ 	.word	0xffffffff


	//   ....[33]....
        /*00c8*/ 	.word	0xffffffff


	//   ....[34]....
        /*00cc*/ 	.word	0xffffffff


	//   ....[35]....
        /*00d0*/ 	.word	0xffffffff


	//   ....[36]....
        /*00d4*/ 	.word	0xffffffff


	//   ....[37]....
        /*00d8*/ 	.word	0xffffffff


	//   ....[38]....
        /*00dc*/ 	.word	0xffffffff


	//   ....[39]....
        /*00e0*/ 	.word	0xffffffff


	//   ....[40]....
        /*00e4*/ 	.word	0xffffffff


	//   ....[41]....
        /*00e8*/ 	.word	0xffffffff


	//   ....[42]....
        /*00ec*/ 	.word	0xffffffff


	//   ....[43]....
        /*00f0*/ 	.word	0xffffffff


	//   ....[44]....
        /*00f4*/ 	.word	0xffffffff


	//   ....[45]....
        /*00f8*/ 	.word	0xffffffff


	//   ....[46]....
        /*00fc*/ 	.word	0xffffffff


	//   ....[47]....
        /*0100*/ 	.word	0xffffffff


	//   ....[48]....
        /*0104*/ 	.word	0xffffffff


	//   ....[49]....
        /*0108*/ 	.word	0xffffffff


	//   ....[50]....
        /*010c*/ 	.word	0xffffffff


	//   ....[51]....
        /*0110*/ 	.word	0xffffffff


	//   ....[52]....
        /*0114*/ 	.word	0xffffffff


	//   ....[53]....
        /*0118*/ 	.word	0xffffffff


	//   ....[54]....
        /*011c*/ 	.word	0xffffffff


	//   ....[55]....
        /*0120*/ 	.word	0xffffffff


	//   ....[56]....
        /*0124*/ 	.word	0xffffffff


	//   ....[57]....
        /*0128*/ 	.word	0xffffffff


	//   ....[58]....
        /*012c*/ 	.word	0xffffffff


	//   ....[59]....
        /*0130*/ 	.word	0xffffffff


	//   ....[60]....
        /*0134*/ 	.word	0xffffffff


	//   ....[61]....
        /*0138*/ 	.word	0xffffffff


	//   ....[62]....
        /*013c*/ 	.word	0xffffffff


	//   ....[63]....
        /*0140*/ 	.word	0xffffffff


	//   ....[64]....
        /*0144*/ 	.word	0xffffffff


	//   ....[65]....
        /*0148*/ 	.word	0xffffffff


	//   ....[66]....
        /*014c*/ 	.word	0xffffffff


	//   ....[67]....
        /*0150*/ 	.word	0xffffffff


	//   ....[68]....
        /*0154*/ 	.word	0xffffffff


	//   ....[69]....
        /*0158*/ 	.word	0xffffffff


	//   ....[70]....
        /*015c*/ 	.word	0xffffffff


	//   ....[71]....
        /*0160*/ 	.word	0xffffffff


	//   ....[72]....
        /*0164*/ 	.word	0xffffffff


	//   ....[73]....
        /*0168*/ 	.word	0xffffffff


	//   ....[74]....
        /*016c*/ 	.word	0xffffffff


	//   ....[75]....
        /*0170*/ 	.word	0xffffffff


	//   ....[76]....
        /*0174*/ 	.word	0xffffffff


	//   ....[77]....
        /*0178*/ 	.word	0xffffffff


	//   ....[78]....
        /*017c*/ 	.word	0xffffffff


	//   ....[79]....
        /*0180*/ 	.word	0xffffffff


	//   ....[80]....
        /*0184*/ 	.word	0xffffffff


	//   ....[81]....
        /*0188*/ 	.word	0xffffffff


	//   ....[82]....
        /*018c*/ 	.word	0xffffffff


	//   ....[83]....
        /*0190*/ 	.word	0xffffffff


	//   ....[84]....
        /*0194*/ 	.word	0xffffffff


	//   ....[85]....
        /*0198*/ 	.word	0x0500000f


	//   ....[86]....
        /*019c*/ 	.word	0x0500000f


	//   ....[87]....
        /*01a0*/ 	.word	0x0500000f


	//   ....[88]....
        /*01a4*/ 	.word	0x0500000f


	//   ....[89]....
        /*01a8*/ 	.word	0x0500000f


	//   ....[90]....
        /*01ac*/ 	.word	0x0500000f


	//   ....[91]....
        /*01b0*/ 	.word	0x0500000f


	//----- nvinfo : EIATTR_COOP_GROUP_INSTR_OFFSETS
	.align		4
.L_1129:
        /*01b4*/ 	.byte	0x04, 0x28
        /*01b6*/ 	.short	(.L_1131 - .L_1130)


	//   ....[0]....
.L_1130:
        /*01b8*/ 	.word	0x00000050


	//   ....[1]....
        /*01bc*/ 	.word	0x00000130


	//   ....[2]....
        /*01c0*/ 	.word	0x00000180


	//   ....[3]....
        /*01c4*/ 	.word	0x000003b0


	//   ....[4]....
        /*01c8*/ 	.word	0x00000510


	//   ....[5]....
        /*01cc*/ 	.word	0x00000630


	//   ....[6]....
        /*01d0*/ 	.word	0x00000790


	//   ....[7]....
        /*01d4*/ 	.word	0x000010c0


	//   ....[8]....
        /*01d8*/ 	.word	0x00002bc0


	//   ....[9]....
        /*01dc*/ 	.word	0x00002c30


	//   ....[10]....
        /*01e0*/ 	.word	0x000031d0


	//   ....[11]....
        /*01e4*/ 	.word	0x00003230


	//   ....[12]....
        /*01e8*/ 	.word	0x00004e60


	//   ....[13]....
        /*01ec*/ 	.word	0x00004ec0


	//   ....[14]....
        /*01f0*/ 	.word	0x00004f40


	//   ....[15]....
        /*01f4*/ 	.word	0x00004f70


	//   ....[16]....
        /*01f8*/ 	.word	0x00006670


	//   ....[17]....
        /*01fc*/ 	.word	0x00006690


	//   ....[18]....
        /*0200*/ 	.word	0x00006710


	//   ....[19]....
        /*0204*/ 	.word	0x00006720


	//   ....[20]....
        /*0208*/ 	.word	0x000073f0


	//   ....[21]....
        /*020c*/ 	.word	0x00007400


	//   ....[22]....
        /*0210*/ 	.word	0x00007410


	//   ....[23]....
        /*0214*/ 	.word	0x00007420


	//   ....[24]....
        /*0218*/ 	.word	0x00007430


	//   ....[25]....
        /*021c*/ 	.word	0x00007450


	//   ....[26]....
        /*0220*/ 	.word	0x00007460


	//   ....[27]....
        /*0224*/ 	.word	0x00007470


	//   ....[28]....
        /*0228*/ 	.word	0x00007490


	//   ....[29]....
        /*022c*/ 	.word	0x000074a0


	//   ....[30]....
        /*0230*/ 	.word	0x000074b0


	//   ....[31]....
        /*0234*/ 	.word	0x000074c0


	//   ....[32]....
        /*0238*/ 	.word	0x000074e0


	//   ....[33]....
        /*023c*/ 	.word	0x00007500


	//   ....[34]....
        /*0240*/ 	.word	0x00007520


	//   ....[35]....
        /*0244*/ 	.word	0x00007530


	//   ....[36]....
        /*0248*/ 	.word	0x00007550


	//   ....[37]....
        /*024c*/ 	.word	0x00007570


	//   ....[38]....
        /*0250*/ 	.word	0x00007580


	//   ....[39]....
        /*0254*/ 	.word	0x000075a0


	//   ....[40]....
        /*0258*/ 	.word	0x000075c0


	//   ....[41]....
        /*025c*/ 	.word	0x000075d0


	//   ....[42]....
        /*0260*/ 	.word	0x000075e0


	//   ....[43]....
        /*0264*/ 	.word	0x000075f0


	//   ....[44]....
        /*0268*/ 	.word	0x00007620


	//   ....[45]....
        /*026c*/ 	.word	0x00007630


	//   ....[46]....
        /*0270*/ 	.word	0x00007640


	//   ....[47]....
        /*0274*/ 	.word	0x00007650


	//   ....[48]....
        /*0278*/ 	.word	0x00007670


	//   ....[49]....
        /*027c*/ 	.word	0x00007680


	//   ....[50]....
        /*0280*/ 	.word	0x00007690


	//   ....[51]....
        /*0284*/ 	.word	0x000076a0


	//   ....[52]....
        /*0288*/ 	.word	0x000076b0


	//   ....[53]....
        /*028c*/ 	.word	0x000076c0


	//   ....[54]....
        /*0290*/ 	.word	0x000076d0


	//   ....[55]....
        /*0294*/ 	.word	0x000076e0


	//   ....[56]....
        /*0298*/ 	.word	0x000076f0


	//   ....[57]....
        /*029c*/ 	.word	0x00007700


	//   ....[58]....
        /*02a0*/ 	.word	0x00007710


	//   ....[59]....
        /*02a4*/ 	.word	0x00007720


	//   ....[60]....
        /*02a8*/ 	.word	0x00007740


	//   ....[61]....
        /*02ac*/ 	.word	0x00007760


	//   ....[62]....
        /*02b0*/ 	.word	0x00007780


	//   ....[63]....
        /*02b4*/ 	.word	0x00007790


	//   ....[64]....
        /*02b8*/ 	.word	0x000077a0


	//   ....[65]....
        /*02bc*/ 	.word	0x000077b0


	//   ....[66]....
        /*02c0*/ 	.word	0x000077c0


	//   ....[67]....
        /*02c4*/ 	.word	0x000077d0


	//   ....[68]....
        /*02c8*/ 	.word	0x00007ba0


	//   ....[69]....
        /*02cc*/ 	.word	0x00007c10


	//   ....[70]....
        /*02d0*/ 	.word	0x00007c40


	//   ....[71]....
        /*02d4*/ 	.word	0x00007c80


	//   ....[72]....
        /*02d8*/ 	.word	0x00007cc0


	//   ....[73]....
        /*02dc*/ 	.word	0x00007d00


	//   ....[74]....
        /*02e0*/ 	.word	0x00008220


	//   ....[75]....
        /*02e4*/ 	.word	0x00008250


	//   ....[76]....
        /*02e8*/ 	.word	0x00008c20


	//   ....[77]....
        /*02ec*/ 	.word	0x00009970


	//   ....[78]....
        /*02f0*/ 	.word	0x0000a6a0


	//   ....[79]....
        /*02f4*/ 	.word	0x0000a6b0


	//   ....[80]....
        /*02f8*/ 	.word	0x0000a6c0


	//   ....[81]....
        /*02fc*/ 	.word	0x0000a6d0


	//   ....[82]....
        /*0300*/ 	.word	0x0000a6f0


	//   ....[83]....
        /*0304*/ 	.word	0x0000a7f0


	//   ....[84]....
        /*0308*/ 	.word	0x0000bf90


	//   ....[85]....
        /*030c*/ 	.word	0x0000c480


	//   ....[86]....
        /*0310*/ 	.word	0x0000c630


	//   ....[87]....
        /*0314*/ 	.word	0x0000c680


	//   ....[88]....
        /*0318*/ 	.word	0x0000c720


	//   ....[89]....
        /*031c*/ 	.word	0x0000c800


	//   ....[90]....
        /*0320*/ 	.word	0x0000c8a0


	//   ....[91]....
        /*0324*/ 	.word	0x0000c970


	//----- nvinfo : EIATTR_REG_RECONFIG
	.align		4
.L_1131:
        /*0328*/ 	.byte	0x01, 0x54
	.zero		2


	//----- nvinfo : EIATTR_SYSCALL_OFFSETS
	.align		4
        /*032c*/ 	.byte	0x04, 0x46
        /*032e*/ 	.short	(.L_1133 - .L_1132)


	//   ....[0]....
.L_1132:
        /*0330*/ 	.word	0x00001280


	//   ....[1]....
        /*0334*/ 	.word	0x00009310


	//   ....[2]....
        /*0338*/ 	.word	0x00009450


	//   ....[3]....
        /*033c*/ 	.word	0x00009590


	//   ....[4]....
        /*0340*/ 	.word	0x000096b0


	//   ....[5]....
        /*0344*/ 	.word	0x0000a1c0


	//----- nvinfo : EIATTR_MBARRIER_INSTR_OFFSETS
	.align		4
.L_1133:
        /*0348*/ 	.byte	0x04, 0x39
        /*034a*/ 	.short	(.L_1135 - .L_1134)


	//   ....[0]....
.L_1134:
        /*034c*/ 	.word	0x00000260
        /*0350*/ 	.word	0x000000ff
        /*0354*/ 	.word	0x00017000
        /*0358*/ 	.short	0x0100
        /*035a*/ 	.byte	0x08
	.zero		1


	//   ....[1]....
        /*035c*/ 	.word	0x00000270
        /*0360*/ 	.word	0x000000ff
        /*0364*/ 	.word	0x00017020
        /*0368*/ 	.short	0x0100
        /*036a*/ 	.byte	0x08
	.zero		1


	//   ....[2]....
        /*036c*/ 	.word	0x00000360
        /*0370*/ 	.word	0x000000ff
        /*0374*/ 	.word	0x00017030
        /*0378*/ 	.short	0x0100
        /*037a*/ 	.byte	0x08
	.zero		1


	//   ....[3]....
        /*037c*/ 	.word	0x00000370
        /*0380*/ 	.word	0x000000ff
        /*0384*/ 	.word	0x00017040
        /*0388*/ 	.short	0x0100
        /*038a*/ 	.byte	0x08
	.zero		1


	//   ....[4]....
        /*038c*/ 	.word	0x00000380
        /*0390*/ 	.word	0x000000ff
        /*0394*/ 	.word	0x00017038
        /*0398*/ 	.short	0x0100
        /*039a*/ 	.byte	0x08
	.zero		1


	//   ....[5]....
        /*039c*/ 	.word	0x00000390
        /*03a0*/ 	.word	0x000000ff
        /*03a4*/ 	.word	0x00017048
        /*03a8*/ 	.short	0x0100
        /*03aa*/ 	.byte	0x08
	.zero		1


	//   ....[6]....
        /*03ac*/ 	.word	0x000004c0
        /*03b0*/ 	.word	0x000000ff
        /*03b4*/ 	.word	0x00017050
        /*03b8*/ 	.short	0x0100
        /*03ba*/ 	.byte	0x08
	.zero		1


	//   ....[7]....
        /*03bc*/ 	.word	0x000004d0
        /*03c0*/ 	.word	0x000000ff
        /*03c4*/ 	.word	0x00017060
        /*03c8*/ 	.short	0x0100
        /*03ca*/ 	.byte	0x08
	.zero		1


	//   ....[8]....
        /*03cc*/ 	.word	0x000004e0
        /*03d0*/ 	.word	0x000000ff
        /*03d4*/ 	.word	0x00017058
        /*03d8*/ 	.short	0x0100
        /*03da*/ 	.byte	0x08
	.zero		1


	//   ....[9]....
        /*03dc*/ 	.word	0x000004f0
        /*03e0*/ 	.word	0x000000ff
        /*03e4*/ 	.word	0x00017068
        /*03e8*/ 	.short	0x0100
        /*03ea*/ 	.byte	0x08
	.zero		1


	//   ....[10]....
        /*03ec*/ 	.word	0x000005e0
        /*03f0*/ 	.word	0x000000ff
        /*03f4*/ 	.word	0x00017070
        /*03f8*/ 	.short	0x0100
        /*03fa*/ 	.byte	0x06
	.zero		1


	//   ....[11]....
        /*03fc*/ 	.word	0x000005f0
        /*0400*/ 	.word	0x000000ff
        /*0404*/ 	.word	0x00017080
        /*0408*/ 	.short	0x0100
        /*040a*/ 	.byte	0x06
	.zero		1


	//   ....[12]....
        /*040c*/ 	.word	0x00000600
        /*0410*/ 	.word	0x000000ff
        /*0414*/ 	.word	0x00017078
        /*0418*/ 	.short	0x0100
        /*041a*/ 	.byte	0x06
	.zero		1


	//   ....[13]....
        /*041c*/ 	.word	0x00000610
        /*0420*/ 	.word	0x000000ff
        /*0424*/ 	.word	0x00017088
        /*0428*/ 	.short	0x0100
        /*042a*/ 	.byte	0x06
	.zero		1


	//   ....[14]....
        /*042c*/ 	.word	0x00000740
        /*0430*/ 	.word	0x000000ff
        /*0434*/ 	.word	0x00017090
        /*0438*/ 	.short	0x0100
        /*043a*/ 	.byte	0x08
	.zero		1


	//   ....[15]....
        /*043c*/ 	.word	0x00000750
        /*0440*/ 	.word	0x000000ff
        /*0444*/ 	.word	0x000170a0
        /*0448*/ 	.short	0x0100
        /*044a*/ 	.byte	0x08
	.zero		1


	//   ....[16]....
        /*044c*/ 	.word	0x00000760
        /*0450*/ 	.word	0x000000ff
        /*0454*/ 	.word	0x00017098
        /*0458*/ 	.short	0x0100
        /*045a*/ 	.byte	0x08
	.zero		1


	//   ....[17]....
        /*045c*/ 	.word	0x00000770
        /*0460*/ 	.word	0x000000ff
        /*0464*/ 	.word	0x000170a8
        /*0468*/ 	.short	0x0100
        /*046a*/ 	.byte	0x08
	.zero		1


	//   ....[18]....
        /*046c*/ 	.word	0x000008a0
        /*0470*/ 	.word	0x000000ff
        /*0474*/ 	.word	0x000170b0
        /*0478*/ 	.short	0x0100
        /*047a*/ 	.byte	0x08
	.zero		1


	//   ....[19]....
        /*047c*/ 	.word	0x000008b0
        /*0480*/ 	.word	0x000000ff
        /*0484*/ 	.word	0x000170c0
        /*0488*/ 	.short	0x0100
        /*048a*/ 	.byte	0x08
	.zero		1


	//   ....[20]....
        /*048c*/ 	.word	0x000008c0
        /*0490*/ 	.word	0x000000ff
        /*0494*/ 	.word	0x000170b8
        /*0498*/ 	.short	0x0100
        /*049a*/ 	.byte	0x08
	.zero		1


	//   ....[21]....
        /*049c*/ 	.word	0x000008d0
        /*04a0*/ 	.word	0x000000ff
        /*04a4*/ 	.word	0x000170c8
        /*04a8*/ 	.short	0x0100
        /*04aa*/ 	.byte	0x08
	.zero		1


	//   ....[22]....
        /*04ac*/ 	.word	0x00001550
        /*04b0*/ 	.word	0x000000ff
        /*04b4*/ 	.word	0x00017000
        /*04b8*/ 	.short	0x010a
        /*04ba*/ 	.byte	0x26
	.zero		1


	//   ....[23]....
        /*04bc*/ 	.word	0x000015e0
        /*04c0*/ 	.word	0x000000ff
        /*04c4*/ 	.word	0x00017030
        /*04c8*/ 	.short	0x010a
        /*04ca*/ 	.byte	0x26
	.zero		1


	//   ....[24]....
        /*04cc*/ 	.word	0x00001640
        /*04d0*/ 	.word	0x000000ff
        /*04d4*/ 	.word	0x00017030
        /*04d8*/ 	.short	0x010a
        /*04da*/ 	.byte	0x26
	.zero		1


	//   ....[25]....
        /*04dc*/ 	.word	0x00003640
        /*04e0*/ 	.word	0x0000000e
        /*04e4*/ 	.word	0x00000000
        /*04e8*/ 	.short	0x0101
        /*04ea*/ 	.byte	0x3f
	.zero		1


	//   ....[26]....
        /*04ec*/ 	.word	0x00004010
        /*04f0*/ 	.word	0x000000ff
        /*04f4*/ 	.word	0x00017030
        /*04f8*/ 	.short	0x010a
        /*04fa*/ 	.byte	0x16
	.zero		1


	//   ....[27]....
        /*04fc*/ 	.word	0x00004050
        /*0500*/ 	.word	0x000000ff
        /*0504*/ 	.word	0x00017030
        /*0508*/ 	.short	0x010a
        /*050a*/ 	.byte	0x16
	.zero		1


	//   ....[28]....
        /*050c*/ 	.word	0x000041e0
        /*0510*/ 	.word	0x000000ff
        /*0514*/ 	.word	0x00017050
        /*0518*/ 	.short	0x010a
        /*051a*/ 	.byte	0x0b
	.zero		1


	//   ....[29]....
        /*051c*/ 	.word	0x00004e10
        /*0520*/ 	.word	0x000000ff
        /*0524*/ 	.word	0x00017050
        /*0528*/ 	.short	0x010a
        /*052a*/ 	.byte	0x0b
	.zero		1


	//   ....[30]....
        /*052c*/ 	.word	0x00005bc0
        /*0530*/ 	.word	0x00000008
        /*0534*/ 	.word	0x00000000
        /*0538*/ 	.short	0x0101
        /*053a*/ 	.byte	0x3f
	.zero		1


	//   ....[31]....
        /*053c*/ 	.word	0x00005e70
        /*0540*/ 	.word	0x000000ff
        /*0544*/ 	.word	0x00000000
        /*0548*/ 	.short	0x0101
        /*054a*/ 	.byte	0x05
	.zero		1


	//   ....[32]....
        /*054c*/ 	.word	0x00006390
        /*0550*/ 	.word	0x000000ff
        /*0554*/ 	.word	0x00017050
        /*0558*/ 	.short	0x010a
        /*055a*/ 	.byte	0x0b
	.zero		1


	//   ....[33]....
        /*055c*/ 	.word	0x000063d0
        /*0560*/ 	.word	0x000000ff
        /*0564*/ 	.word	0x00017050
        /*0568*/ 	.short	0x010a
        /*056a*/ 	.byte	0x0b
	.zero		1


	//   ....[34]....
        /*056c*/ 	.word	0x00006a00
        /*0570*/ 	.word	0x000000ff
        /*0574*/ 	.word	0x00000000
        /*0578*/ 	.short	0x0101
        /*057a*/ 	.byte	0x04
	.zero		1


	//   ....[35]....
        /*057c*/ 	.word	0x00007ce0
        /*0580*/ 	.word	0x000000ff
        /*0584*/ 	.word	0x00000000
        /*0588*/ 	.short	0x0101
        /*058a*/ 	.byte	0x04
	.zero		1


	//   ....[36]....
        /*058c*/ 	.word	0x00009ba0
        /*0590*/ 	.word	0x000000ff
        /*0594*/ 	.word	0x00017080
        /*0598*/ 	.short	0x010a
        /*059a*/ 	.byte	0x26
	.zero		1


	//   ....[37]....
        /*059c*/ 	.word	0x00009dc0
        /*05a0*/ 	.word	0x000000ff
        /*05a4*/ 	.word	0x00017040
        /*05a8*/ 	.short	0x010a
        /*05aa*/ 	.byte	0x26
	.zero		1


	//   ....[38]....
        /*05ac*/ 	.word	0x0000a930
        /*05b0*/ 	.word	0x000000ff
        /*05b4*/ 	.word	0x00017000
        /*05b8*/ 	.short	0x0107
        /*05ba*/ 	.byte	0x26
	.zero		1


	//   ....[39]....
        /*05bc*/ 	.word	0x0000a970
        /*05c0*/ 	.word	0x000000ff
        /*05c4*/ 	.word	0x00017000
        /*05c8*/ 	.short	0x0101
        /*05ca*/ 	.byte	0x26
	.zero		1


	//   ....[40]....
        /*05cc*/ 	.word	0x0000a980
        /*05d0*/ 	.word	0x000000ff
        /*05d4*/ 	.word	0x00017020
        /*05d8*/ 	.short	0x010a
        /*05da*/ 	.byte	0x26
	.zero		1


	//   ....[41]....
        /*05dc*/ 	.word	0x0000ac90
        /*05e0*/ 	.word	0x00000006
        /*05e4*/ 	.word	0x00017080
        /*05e8*/ 	.short	0x010a
        /*05ea*/ 	.byte	0x3f
	.zero		1


	//   ....[42]....
        /*05ec*/ 	.word	0x0000b060
        /*05f0*/ 	.word	0x00000006
        /*05f4*/ 	.word	0x00017040
        /*05f8*/ 	.short	0x010a
        /*05fa*/ 	.byte	0x3f
	.zero		1


	//   ....[43]....
        /*05fc*/ 	.word	0x0000b470
        /*0600*/ 	.word	0x00000003
        /*0604*/ 	.word	0x00017070
        /*0608*/ 	.short	0x010a
        /*060a*/ 	.byte	0x3f
	.zero		1


	//   ....[44]....
        /*060c*/ 	.word	0x0000b4d0
        /*0610*/ 	.word	0x00000003
        /*0614*/ 	.word	0x00017060
        /*0618*/ 	.short	0x010a
        /*061a*/ 	.byte	0x3f
	.zero		1


	//   ....[45]....
        /*061c*/ 	.word	0x0000b880
        /*0620*/ 	.word	0x00000003
        /*0624*/ 	.word	0x00017050
        /*0628*/ 	.short	0x0101
        /*062a*/ 	.byte	0x3f
	.zero		1


	//   ....[46]....
        /*062c*/ 	.word	0x0000b8f0
        /*0630*/ 	.word	0x00000002
        /*0634*/ 	.word	0x00000000
        /*0638*/ 	.short	0x0101
        /*063a*/ 	.byte	0x3f
	.zero		1


	//   ....[47]....
        /*063c*/ 	.word	0x0000b9e0
        /*0640*/ 	.word	0x00000002
        /*0644*/ 	.word	0x00017070
        /*0648*/ 	.short	0x010a
        /*064a*/ 	.byte	0x3f
	.zero		1


	//   ....[48]....
        /*064c*/ 	.word	0x0000ba80
        /*0650*/ 	.word	0x00000002
        /*0654*/ 	.word	0x00017060
        /*0658*/ 	.short	0x010a
        /*065a*/ 	.byte	0x3f
	.zero		1


	//   ....[49]....
        /*065c*/ 	.word	0x0000be40
        /*0660*/ 	.word	0x00000002
        /*0664*/ 	.word	0x00017050
        /*0668*/ 	.short	0x0101
        /*066a*/ 	.byte	0x3f
	.zero		1


	//   ....[50]....
        /*066c*/ 	.word	0x0000bea0
        /*0670*/ 	.word	0x00000000
        /*0674*/ 	.word	0x00000000
        /*0678*/ 	.short	0x0101
        /*067a*/ 	.byte	0x3f
	.zero		1


	//   ....[51]....
        /*067c*/ 	.word	0x0000bf40
        /*0680*/ 	.word	0x00000007
        /*0684*/ 	.word	0x00017020
        /*0688*/ 	.short	0x010a
        /*068a*/ 	.byte	0x3f
	.zero		1


	//   ....[52]....
        /*068c*/ 	.word	0x0000c080
        /*0690*/ 	.word	0x00000005
        /*0694*/ 	.word	0x00000000
        /*0698*/ 	.short	0x010a
        /*069a*/ 	.byte	0x3f
	.zero		1


	//   ....[53]....
        /*069c*/ 	.word	0x0000c0f0
        /*06a0*/ 	.word	0x00000003
        /*06a4*/ 	.word	0x00000000
        /*06a8*/ 	.short	0x010a
        /*06aa*/ 	.byte	0x3f
	.zero		1


	//   ....[54]....
        /*06ac*/ 	.word	0x0000c140
        /*06b0*/ 	.word	0x00000003
        /*06b4*/ 	.word	0x00017060
        /*06b8*/ 	.short	0x010a
        /*06ba*/ 	.byte	0x3f
	.zero		1


	//   ....[55]....
        /*06bc*/ 	.word	0x0000c190
        /*06c0*/ 	.word	0x00000005
        /*06c4*/ 	.word	0x00017060
        /*06c8*/ 	.short	0x010a
        /*06ca*/ 	.byte	0x3f
	.zero		1


	//   ....[56]....
        /*06cc*/ 	.word	0x0000c1d0
        /*06d0*/ 	.word	0x00000003
        /*06d4*/ 	.word	0x00017080
        /*06d8*/ 	.short	0x010a
        /*06da*/ 	.byte	0x3f
	.zero		1


	//   ....[57]....
        /*06dc*/ 	.word	0x0000c1f0
        /*06e0*/ 	.word	0x00000005
        /*06e4*/ 	.word	0x00017080
        /*06e8*/ 	.short	0x010a
        /*06ea*/ 	.byte	0x3f
	.zero		1


	//   ....[58]....
        /*06ec*/ 	.word	0x0000c260
        /*06f0*/ 	.word	0x00000003
        /*06f4*/ 	.word	0x00017000
        /*06f8*/ 	.short	0x010a
        /*06fa*/ 	.byte	0x3f
	.zero		1


	//   ....[59]....
        /*06fc*/ 	.word	0x0000c2c0
        /*0700*/ 	.word	0x00000003
        /*0704*/ 	.word	0x00017030
        /*0708*/ 	.short	0x010a
        /*070a*/ 	.byte	0x3f
	.zero		1


	//   ....[60]....
        /*070c*/ 	.word	0x0000c320
        /*0710*/ 	.word	0x0000000a
        /*0714*/ 	.word	0x00017030
        /*0718*/ 	.short	0x010a
        /*071a*/ 	.byte	0x3f
	.zero		1


	//   ....[61]....
        /*071c*/ 	.word	0x0000c380
        /*0720*/ 	.word	0x00000046
        /*0724*/ 	.word	0x00017050
        /*0728*/ 	.short	0x010a
        /*072a*/ 	.byte	0x3f
	.zero		1


	//   ....[62]....
        /*072c*/ 	.word	0x0000c3e0
        /*0730*/ 	.word	0x00000005
        /*0734*/ 	.word	0x00017050
        /*0738*/ 	.short	0x010a
        /*073a*/ 	.byte	0x3f
	.zero		1


	//   ....[63]....
        /*073c*/ 	.word	0x0000c530
        /*0740*/ 	.word	0x00000019
        /*0744*/ 	.word	0x00017080
        /*0748*/ 	.short	0x010a
        /*074a*/ 	.byte	0x3f
	.zero		1


	//   ....[64]....
        /*074c*/ 	.word	0x0000c580
        /*0750*/ 	.word	0x00000019
        /*0754*/ 	.word	0x00017040
        /*0758*/ 	.short	0x010a
        /*075a*/ 	.byte	0x3f
	.zero		1


	//   ....[65]....
        /*075c*/ 	.word	0x0000c9a0
        /*0760*/ 	.word	0x00000019
        /*0764*/ 	.word	0x00017020
        /*0768*/ 	.short	0x010a
        /*076a*/ 	.byte	0x3f
	.zero		1


	//   ....[66]....
        /*076c*/ 	.word	0x0000c9f0
        /*0770*/ 	.word	0x00000006
        /*0774*/ 	.word	0x00017080
        /*0778*/ 	.short	0x010a
        /*077a*/ 	.byte	0x3f
	.zero		1


	//   ....[67]....
        /*077c*/ 	.word	0x0000ca40
        /*0780*/ 	.word	0x00000006
        /*0784*/ 	.word	0x00017040
        /*0788*/ 	.short	0x010a
        /*078a*/ 	.byte	0x3f
	.zero		1


	//   ....[68]....
        /*078c*/ 	.word	0x0000ca90
        /*0790*/ 	.word	0x00000003
        /*0794*/ 	.word	0x00017070
        /*0798*/ 	.short	0x010a
        /*079a*/ 	.byte	0x3f
	.zero		1


	//   ....[69]....
        /*079c*/ 	.word	0x0000cae0
        /*07a0*/ 	.word	0x00000003
        /*07a4*/ 	.word	0x00017060
        /*07a8*/ 	.short	0x010a
        /*07aa*/ 	.byte	0x3f
	.zero		1


	//   ....[70]....
        /*07ac*/ 	.word	0x0000cb30
        /*07b0*/ 	.word	0x00000002
        /*07b4*/ 	.word	0x00017070
        /*07b8*/ 	.short	0x010a
        /*07ba*/ 	.byte	0x3f
	.zero		1


	//   ....[71]....
        /*07bc*/ 	.word	0x0000cb80
        /*07c0*/ 	.word	0x00000002
        /*07c4*/ 	.word	0x00017060
        /*07c8*/ 	.short	0x010a
        /*07ca*/ 	.byte	0x3f
	.zero		1


	//   ....[72]....
        /*07cc*/ 	.word	0x0000cbd0
        /*07d0*/ 	.word	0x00000007
        /*07d4*/ 	.word	0x00017020
        /*07d8*/ 	.short	0x010a
        /*07da*/ 	.byte	0x3f
	.zero		1


	//   ....[73]....
        /*07dc*/ 	.word	0x0000cc20
        /*07e0*/ 	.word	0x00000005
        /*07e4*/ 	.word	0x00000000
        /*07e8*/ 	.short	0x010a
        /*07ea*/ 	.byte	0x3f
	.zero		1


	//   ....[74]....
        /*07ec*/ 	.word	0x0000cc70
        /*07f0*/ 	.word	0x00000003
        /*07f4*/ 	.word	0x00000000
        /*07f8*/ 	.short	0x010a
        /*07fa*/ 	.byte	0x3f
	.zero		1


	//   ....[75]....
        /*07fc*/ 	.word	0x0000ccc0
        /*0800*/ 	.word	0x00000003
        /*0804*/ 	.word	0x00017060
        /*0808*/ 	.short	0x010a
        /*080a*/ 	.byte	0x3f
	.zero		1


	//   ....[76]....
        /*080c*/ 	.word	0x0000cd10
        /*0810*/ 	.word	0x00000005
        /*0814*/ 	.word	0x00017060
        /*0818*/ 	.short	0x010a
        /*081a*/ 	.byte	0x3f
	.zero		1


	//   ....[77]....
        /*081c*/ 	.word	0x0000cd60
        /*0820*/ 	.word	0x00000003
        /*0824*/ 	.word	0x00017080
        /*0828*/ 	.short	0x010a
        /*082a*/ 	.byte	0x3f
	.zero		1


	//----- nvinfo : EIATTR_NUM_MBARRIERS
	.align		4
.L_1135:
        /*082c*/ 	.byte	0x03, 0x38
        /*082e*/ 	.short	0x0016


	//----- nvinfo : EIATTR_EXIT_INSTR_OFFSETS
	.align		4
        /*0830*/ 	.byte	0x04, 0x1c
        /*0832*/ 	.short	(.L_1137 - .L_1136)


	//   ....[0]....
.L_1136:
        /*0834*/ 	.word	0x0000c240


	//----- nvinfo : EIATTR_MAX_THREADS
	.align		4
.L_1137:
        /*0838*/ 	.byte	0x04, 0x05
        /*083a*/ 	.short	(.L_1139 - .L_1138)
.L_1138:
        /*083c*/ 	.word	0x00000200
        /*0840*/ 	.word	0x00000001
        /*0844*/ 	.word	0x00000001


	//----- nvinfo : EIATTR_CRS_STACK_SIZE
	.align		4
.L_1139:
        /*0848*/ 	.byte	0x04, 0x1e
        /*084a*/ 	.short	(.L_1141 - .L_1140)
.L_1140:
        /*084c*/ 	.word	0x00000000


	//----- nvinfo : EIATTR_CBANK_PARAM_SIZE
	.align		4
.L_1141:
        /*0850*/ 	.byte	0x03, 0x19
        /*0852*/ 	.short	0x0a70


	//----- nvinfo : EIATTR_PARAM_CBANK
	.align		4
        /*0854*/ 	.byte	0x04, 0x0a
        /*0856*/ 	.short	(.L_1143 - .L_1142)
	.align		4
.L_1142:
        /*0858*/ 	.word	index@(.nv.constant0._ZN7cutlass13device_kernelIN5flash11enable_sm90INS1_16FlashAttnFwdSm90INS1_25CollectiveMainloopFwdSm90ILi2EN4cute5tupleIJNS5_1CILi1EEES8_S8_EEENS6_IJNS7_ILi192EEENS7_ILi128EEENS7_ILi96EEEEEELi96ENS_12float_e4m3_tEfNS_4arch4Sm90ELb0ELb0ELb1ELb0ELb0ELb0ELb0ELb1ELb1ELb1ELb1ELb0EEENS1_21CollectiveEpilogueFwdINS6_IJSA_SC_SB_EEES9_NS_10bfloat16_tESG_Li384ELb0ELb1ELb1ELb1EEENS1_19SingleTileSchedulerILb0ELb1ELb1ELi192EEEEEEEEEvNT_6ParamsE)
        /*085c*/ 	.short	0x0210
        /*085e*/ 	.short	0x0a70


	//----- nvinfo : EIATTR_SW_WAR
	.align		4
.L_1143:
        /*0860*/ 	.byte	0x04, 0x36
        /*0862*/ 	.short	(.L_1145 - .L_1144)
.L_1144:
        /*0864*/ 	.word	0x00000008
.L_1145:


//--------------------- .nv.info._ZN7cutlass13device_kernelIN5flash11enable_sm90INS1_16FlashAttnFwdSm90INS1_25CollectiveMainloopFwdSm90ILi2EN4cute5tupleIJNS5_1CILi1EEES8_S8_EEENS6_IJNS7_ILi192EEENS7_ILi128EEENS7_ILi96EEEEEELi96ENS_12float_e4m3_tEfNS_4arch4Sm90ELb0ELb0ELb1ELb1ELb0ELb0ELb0ELb1ELb1ELb1ELb1ELb0EEENS1_21CollectiveEpilogueFwdINS6_IJSA_SC_SB_EEES9_NS_10bfloat16_tESG_Li384ELb1ELb1ELb1ELb1EEENS1_36VarlenDynamicPersistentTileSchedulerILi192ELi128ELi384ELi128ELb1ELb1ELb1ELb0ELb1ELb1EEEEEEEEEvNT_6ParamsE --------------------------
	.section	.nv.info._ZN7cutlass13device_kernelIN5flash11enable_sm90INS1_16FlashAttnFwdSm90INS1_25CollectiveMainloopFwdSm90ILi2EN4cute5tupleIJNS5_1CILi1EEES8_S8_EEENS6_IJNS7_ILi192EEENS7_ILi128EEENS7_ILi96EEEEEELi96ENS_12float_e4m3_tEfNS_4arch4Sm90ELb0ELb0ELb1ELb1ELb0ELb0ELb0ELb1ELb1ELb1ELb1ELb0EEENS1_21CollectiveEpilogueFwdINS6_IJSA_SC_SB_EEES9_NS_10bfloat16_tESG_Li384ELb1ELb1ELb1ELb1EEENS1_36VarlenDynamicPersistentTileSchedulerILi192ELi128ELi384ELi128ELb1ELb1ELb1ELb0ELb1ELb1EEEEEEEEEvNT_6ParamsE,"",@"SHT_CUDA_INFO"
	.sectionflags	@""
	.align	4


	//----- nvinfo : EIATTR_CUDA_API_VERSION
	.align		4
        /*0000*/ 	.byte	0x04, 0x37
        /*0002*/ 	.short	(.L_1147 - .L_1146)
.L_1146:
        /*0004*/ 	.word	0x00000082


	//----- nvinfo : EIATTR_KPARAM_INFO
	.align		4
.L_1147:
        /*0008*/ 	.byte	0x04, 0x17
        /*000a*/ 	.short	(.L_1149 - .L_1148)
.L_1148:
        /*000c*/ 	.word	0x00000000
        /*0010*/ 	.short	0x0000
        /*0012*/ 	.short	0x0070
        /*0014*/ 	.byte	0x00, 0xf0, 0x01, 0x2a


	//----- nvinfo : EIATTR_SPARSE_MMA_MASK
	.align		4
.L_1149:
        /*0018*/ 	.byte	0x03, 0x50
        /*001a*/ 	.short	0x0000


	//----- nvinfo : EIATTR_MAXREG_COUNT
	.align		4
        /*001c*/ 	.byte	0x03, 0x1b
        /*001e*/ 	.short	0x0080


	//----- nvinfo : EIATTR_NUM_BARRIERS
	.align		4
        /*0020*/ 	.byte	0x02, 0x4c
        /*0022*/ 	.byte	0x09
	.zero		1


	//----- nvinfo : EIATTR_EXTERNS
	.align		4
        /*0024*/ 	.byte	0x04, 0x0f
        /*0026*/ 	.short	(.L_1151 - .L_1150)


	//   ....[0]....
	.align		4
.L_1150:
        /*0028*/ 	.word	index@(__assertfail)


	//----- nvinfo : EIATTR_ANNOTATIONS
	.align		4
.L_1151:
        /*002c*/ 	.byte	0x04, 0x55
        /*002e*/ 	.short	(.L_1153 - .L_1152)


	//   ....[0]....
.L_1152:
        /* <DEDUP_REMOVED lines=30> */


	//----- nvinfo : EIATTR_MERCURY_ISA_VERSION
	.align		4
.L_1153:
        /*0200*/ 	.byte	0x03, 0x5f
        /*0202*/ 	.short	0x0101


	//----- nvinfo : EIATTR_UNUSED_LOAD_BYTE_OFFSET
	.align		4
        /*0204*/ 	.byte	0x04, 0x44
        /*0206*/ 	.short	(.L_1155 - .L_1154)


	//   ....[0]....
.L_1154:
        /*0208*/ 	.word	0x00000a00
        /*020c*/ 	.word	0x0000fff0


	//   ....[1]....
        /*0210*/ 	.word	0x000074c0
        /*0214*/ 	.word	0x0000fff0


	//----- nvinfo : EIATTR_INT_WARP_WIDE_INSTR_OFFSETS
	.align		4
.L_1155:
        /*0218*/ 	.byte	0x04, 0x31
        /*021a*/ 	.short	(.L_1157 - .L_1156)


	//   ....[0]....
.L_1156:
        /*021c*/ 	.word	0x00000130


	//   ....[1]....
        /*0220*/ 	.word	0x00000170


	//   ....[2]....
        /*0224*/ 	.word	0x000001e0


	//   ....[3]....
        /*0228*/ 	.word	0x0000c0b0


	//   ....[4]....
        /*022c*/ 	.word	0x0000c140


	//   ....[5]....
        /*0230*/ 	.word	0x0000eb70


	//   ....[6]....
        /*0234*/ 	.word	0x0000ec00


	//----- nvinfo : EIATTR_COOP_GROUP_MASK_REGIDS
	.align		4
.L_1157:
        /*0238*/ 	.byte	0x04, 0x29
        /*023a*/ 	.short	(.L_1159 - .L_1158)


	//   ....[0]....
.L_1158:
        /*023c*/ 	.word	0xffffffff


	//   ....[1]....
        /*0240*/ 	.word	0xffffffff


	//   ....[2]....
        /*0244*/ 	.word	0xffffffff


	//   ....[3]....
        /*0248*/ 	.word	0xffffffff


	//   ....[4]....
        /*024c*/ 	.word	0xffffffff


	//   ....[5]....
        /*0250*/ 	.word	0xffffffff


	//   ....[6]....
        /*0254*/ 	.word	0xffffffff


	//   ....[7]....
        /*0258*/ 	.word	0xffffffff


	//   ....[8]....
        /*025c*/ 	.word	0xffffffff


	//   ....[9]....
        /*0260*/ 	.word	0xffffffff


	//   ....[10]....
        /*0264*/ 	.word	0xffffffff


	//   ....[11]....
        /*0268*/ 	.word	0xffffffff


	//   ....[12]....
        /*026c*/ 	.word	0xffffffff


	//   ....[13]....
        /*0270*/ 	.word	0xffffffff


	//   ....[14]....
        /*0274*/ 	.word	0xffffffff


	//   ....[15]....
        /*0278*/ 	.word	0xffffffff


	//   ....[16]....
        /*027c*/ 	.word	0xffffffff


	//   ....[17]....
        /*0280*/ 	.word	0xffffffff


	//   ....[18]....
        /*0284*/ 	.word	0xffffffff


	//   ....[19]....
        /*0288*/ 	.word	0xffffffff


	//   ....[20]....
        /*028c*/ 	.word	0xffffffff


	//   ....[21]....
        /*0290*/ 	.word	0xffffffff


	//   ....[22]....
        /*0294*/ 	.word	0xffffffff


	//   ....[23]....
        /*0298*/ 	.word	0xffffffff


	//   ....[24]....
        /*029c*/ 	.word	0xffffffff


	//   ....[25]....
        /*02a0*/ 	.word	0xffffffff


	//   ....[26]....
        /*02a4*/ 	.word	0xffffffff


	//   ....[27]....
        /*02a8*/ 	.word	0xffffffff


	//   ....[28]....
        /*02ac*/ 	.word	0xffffffff


	//   ....[29]....
        /*02b0*/ 	.word	0xffffffff


	//   ....[30]....
        /*02b4*/ 	.word	0xffffffff


	//   ....[31]....
        /*02b8*/ 	.word	0xffffffff


	//   ....[32]....
        /*02bc*/ 	.word	0xffffffff


	//   ....[33]....
        /*02c0*/ 	.word	0xffffffff


	//   ....[34]....
        /*02c4*/ 	.word	0xffffffff


	//   ....[35]....
        /*02c8*/ 	.word	0xffffffff


	//   ....[36]....
        /*02cc*/ 	.word	0xffffffff


	//   ....[37]....
        /*02d0*/ 	.word	0xffffffff


	//   ....[38]....
        /*02d4*/ 	.word	0xffffffff


	//   ....[39]....
        /*02d8*/ 	.word	0xffffffff


	//   ....[40]....
        /*02dc*/ 	.word	0xffffffff


	//   ....[41]....
        /*02e0*/ 	.word	0xffffffff


	//   ....[42]....
        /*02e4*/ 	.word	0xffffffff


	//   ....[43]....
        /*02e8*/ 	.word	0xffffffff


	//   ....[44]....
        /*02ec*/ 	.word	0xffffffff


	//   ....[45]....
        /*02f0*/ 	.word	0xffffffff


	//   ....[46]....
        /*02f4*/ 	.word	0xffffffff


	//   ....[47]....
        /*02f8*/ 	.word	0xffffffff


	//   ....[48]....
        /*02fc*/ 	.word	0xffffffff


	//   ....[49]....
        /*0300*/ 	.word	0xffffffff


	//   ....[50]....
        /*0304*/ 	.word	0xffffffff


	//   ....[51]....
        /*0308*/ 	.word	0xffffffff


	//   ....[52]....
        /*030c*/ 	.word	0xffffffff


	//   ....[53]....
        /*0310*/ 	.word	0xffffffff


	//   ....[54]....
        /*0314*/ 	.word	0xffffffff


	//   ....[55]....
        /*0318*/ 	.word	0xffffffff


	//   ....[56]....
        /*031c*/ 	.word	0xffffffff


	//   ....[57]....
        /*0320*/ 	.word	0xffffffff


	//   ....[58]....
        /*0324*/ 	.word	0xffffffff


	//   ....[59]....
        /*0328*/ 	.word	0xffffffff


	//   ....[60]....
        /*032c*/ 	.word	0xffffffff


	//   ....[61]....
        /*0330*/ 	.word	0xffffffff


	//   ....[62]....
        /*0334*/ 	.word	0xffffffff


	//   ....[63]....
        /*0338*/ 	.word	0xffffffff


	//   ....[64]....
        /*033c*/ 	.word	0xffffffff


	//   ....[65]....
        /*0340*/ 	.word	0xffffffff


	//   ....[66]....
        /*0344*/ 	.word	0xffffffff


	//   ....[67]....
        /*0348*/ 	.word	0xffffffff


	//   ....[68]....
        /*034c*/ 	.word	0xffffffff


	//   ....[69]....
        /*0350*/ 	.word	0xffffffff


	//   ....[70]....
        /*0354*/ 	.word	0xffffffff


	//   ....[71]....
        /*0358*/ 	.word	0xffffffff


	//   ....[72]....
        /*035c*/ 	.word	0xffffffff


	//   ....[73]....
        /*0360*/ 	.word	0xffffffff


	//   ....[74]....
        /*0364*/ 	.word	0xffffffff


	//   ....[75]....
        /*0368*/ 	.word	0xffffffff


	//   ....[76]....
        /*036c*/ 	.word	0xffffffff


	//   ....[77]....
        /*0370*/ 	.word	0xffffffff


	//   ....[78]....
        /*0374*/ 	.word	0xffffffff


	//   ....[79]....
        /*0378*/ 	.word	0xffffffff


	//   ....[80]....
        /*037c*/ 	.word	0xffffffff


	//   ....[81]....
        /*0380*/ 	.word	0xffffffff


	//   ....[82]....
        /*0384*/ 	.word	0xffffffff


	//   ....[83]....
        /*0388*/ 	.word	0xffffffff


	//   ....[84]....
        /*038c*/ 	.word	0xffffffff


	//   ....[85]....
        /*0390*/ 	.word	0xffffffff


	//   ....[86]....
        /*0394*/ 	.word	0xffffffff


	//   ....[87]....
        /*0398*/ 	.word	0xffffffff


	//   ....[88]....
        /*039c*/ 	.word	0xffffffff


	//   ....[89]....
        /*03a0*/ 	.word	0xffffffff


	//   ....[90]....
        /*03a4*/ 	.word	0xffffffff


	//   ....[91]....
        /*03a8*/ 	.word	0xffffffff


	//   ....[92]....
        /*03ac*/ 	.word	0xffffffff


	//   ....[93]....
        /*03b0*/ 	.word	0xffffffff


	//   ....[94]....
        /*03b4*/ 	.word	0xffffffff


	//   ....[95]....
        /*03b8*/ 	.word	0xffffffff


	//   ....[96]....
        /*03bc*/ 	.word	0xffffffff


	//   ....[97]....
        /*03c0*/ 	.word	0xffffffff


	//   ....[98]....
        /*03c4*/ 	.word	0xffffffff


	//   ....[99]....
        /*03c8*/ 	.word	0xffffffff


	//   ....[100]....
        /*03cc*/ 	.word	0xffffffff


	//   ....[101]....
        /*03d0*/ 	.word	0xffffffff


	//   ....[102]....
        /*03d4*/ 	.word	0xffffffff


	//   ....[103]....
        /*03d8*/ 	.word	0xffffffff


	//   ....[104]....
        /*03dc*/ 	.word	0xffffffff


	//   ....[105]....
        /*03e0*/ 	.word	0xffffffff


	//   ....[106]....
        /*03e4*/ 	.word	0xffffffff


	//   ....[107]....
        /*03e8*/ 	.word	0xffffffff


	//   ....[108]....
        /*03ec*/ 	.word	0xffffffff


	//   ....[109]....
        /*03f0*/ 	.word	0xffffffff


	//   ....[110]....
        /*03f4*/ 	.word	0xffffffff


	//   ....[111]....
        /*03f8*/ 	.word	0xffffffff


	//   ....[112]....
        /*03fc*/ 	.word	0xffffffff


	//   ....[113]....
        /*0400*/ 	.word	0xffffffff


	//   ....[114]....
        /*0404*/ 	.word	0xffffffff


	//   ....[115]....
        /*0408*/ 	.word	0xffffffff


	//   ....[116]....
        /*040c*/ 	.word	0xffffffff


	//   ....[117]....
        /*0410*/ 	.word	0xffffffff


	//   ....[118]....
        /*0414*/ 	.word	0xffffffff


	//   ....[119]....
        /*0418*/ 	.word	0xffffffff


	//   ....[120]....
        /*041c*/ 	.word	0xffffffff


	//   ....[121]....
        /*0420*/ 	.word	0xffffffff


	//   ....[122]....
        /*0424*/ 	.word	0xffffffff


	//   ....[123]....
        /*0428*/ 	.word	0xffffffff


	//   ....[124]....
        /*042c*/ 	.word	0xffffffff


	//   ....[125]....
        /*0430*/ 	.word	0xffffffff


	//   ....[126]....
        /*0434*/ 	.word	0xffffffff


	//   ....[127]....
        /*0438*/ 	.word	0x0500000f


	//   ....[128]....
        /*043c*/ 	.word	0x0500000f


	//   ....[129]....
        /*0440*/ 	.word	0x0500000f


	//   ....[130]....
        /*0444*/ 	.word	0x0500000f


	//   ....[131]....
        /*0448*/ 	.word	0x0500000f


	//   ....[132]....
        /*044c*/ 	.word	0x0500000f


	//   ....[133]....
        /*0450*/ 	.word	0x0500000f


	//   ....[134]....
        /*0454*/ 	.word	0x0500000f


	//----- nvinfo : EIATTR_COOP_GROUP_INSTR_OFFSETS
	.align		4
.L_1159:
        /*0458*/ 	.byte	0x04, 0x28
        /*045a*/ 	.short	(.L_1161 - .L_1160)


	//   ....[0]....
.L_1160:
        /*045c*/ 	.word	0x00000060


	//   ....[1]....
        /*0460*/ 	.word	0x00000140


	//   ....[2]....
        /*0464*/ 	.word	0x00000190


	//   ....[3]....
        /*0468*/ 	.word	0x000003c0


	//   ....[4]....
        /*046c*/ 	.word	0x00000520


	//   ....[5]....
        /*0470*/ 	.word	0x00000640


	//   ....[6]....
        /*0474*/ 	.word	0x000007a0


	//   ....[7]....
        /*0478*/ 	.word	0x00001900


	//   ....[8]....
        /*047c*/ 	.word	0x00003310


	//   ....[9]....
        /*0480*/ 	.word	0x00003340


	//   ....[10]....
        /*0484*/ 	.word	0x00003940


	//   ....[11]....
        /*0488*/ 	.word	0x000039c0


	//   ....[12]....
        /*048c*/ 	.word	0x000057a0


	//   ....[13]....
        /*0490*/ 	.word	0x000057c0


	//   ....[14]....
        /*0494*/ 	.word	0x000057e0


	//   ....[15]....
        /*0498*/ 	.word	0x00005800


	//   ....[16]....
        /*049c*/ 	.word	0x00006df0


	//   ....[17]....
        /*04a0*/ 	.word	0x00006e10


	//   ....[18]....
        /*04a4*/ 	.word	0x00006e90


	//   ....[19]....
        /*04a8*/ 	.word	0x00006ea0


	//   ....[20]....
        /*04ac*/ 	.word	0x00007a90


	//   ....[21]....
        /*04b0*/ 	.word	0x00007af0


	//   ....[22]....
        /*04b4*/ 	.word	0x00007b20


	//   ....[23]....
        /*04b8*/ 	.word	0x00007b50


	//   ....[24]....
        /*04bc*/ 	.word	0x00007b70


	//   ....[25]....
        /*04c0*/ 	.word	0x00007b90


	//   ....[26]....
        /*04c4*/ 	.word	0x00007bb0


	//   ....[27]....
        /*04c8*/ 	.word	0x00007bd0


	//   ....[28]....
        /*04cc*/ 	.word	0x00007be0


	//   ....[29]....
        /*04d0*/ 	.word	0x00007bf0


	//   ....[30]....
        /*04d4*/ 	.word	0x00007c00


	//   ....[31]....
        /*04d8*/ 	.word	0x00007c10


	//   ....[32]....
        /*04dc*/ 	.word	0x00007c20


	//   ....[33]....
        /*04e0*/ 	.word	0x00007c30


	//   ....[34]....
        /*04e4*/ 	.word	0x00007c40


	//   ....[35]....
        /*04e8*/ 	.word	0x00007c50


	//   ....[36]....
        /*04ec*/ 	.word	0x00007c60


	//   ....[37]....
        /*04f0*/ 	.word	0x00007c70


	//   ....[38]....
        /*04f4*/ 	.word	0x00007c80


	//   ....[39]....
        /*04f8*/ 	.word	0x00007c90


	//   ....[40]....
        /*04fc*/ 	.word	0x00007ca0


	//   ....[41]....
        /*0500*/ 	.word	0x00007cb0


	//   ....[42]....
        /*0504*/ 	.word	0x00007cc0


	//   ....[43]....
        /*0508*/ 	.word	0x00007cd0


	//   ....[44]....
        /*050c*/ 	.word	0x00007ce0


	//   ....[45]....
        /*0510*/ 	.word	0x00007cf0


	//   ....[46]....
        /*0514*/ 	.word	0x00007d00


	//   ....[47]....
        /*0518*/ 	.word	0x00007d10


	//   ....[48]....
        /*051c*/ 	.word	0x00007d20


	//   ....[49]....
        /*0520*/ 	.word	0x00007d30


	//   ....[50]....
        /*0524*/ 	.word	0x00007d40


	//   ....[51]....
        /*0528*/ 	.word	0x00007d50


	//   ....[52]....
        /*052c*/ 	.word	0x00007d60


	//   ....[53]....
        /*0530*/ 	.word	0x00007d70


	//   ....[54]....
        /*0534*/ 	.word	0x00007d80


	//   ....[55]....
        /*0538*/ 	.word	0x00007d90


	//   ....[56]....
        /*053c*/ 	.word	0x00007da0


	//   ....[57]....
        /*0540*/ 	.word	0x00007db0


	//   ....[58]....
        /*0544*/ 	.word	0x00007dd0


	//   ....[59]....
        /*0548*/ 	.word	0x00007de0


	//   ....[60]....
        /*054c*/ 	.word	0x00007df0


	//   ....[61]....
        /*0550*/ 	.word	0x00007e00


	//   ....[62]....
        /*0554*/ 	.word	0x00007e10


	//   ....[63]....
        /*0558*/ 	.word	0x00007e20


	//   ....[64]....
        /*055c*/ 	.word	0x00007e30


	//   ....[65]....
        /*0560*/ 	.word	0x00007e40


	//   ....[66]....
        /*0564*/ 	.word	0x00007e50


	//   ....[67]....
        /*0568*/ 	.word	0x00007e60


	//   ....[68]....
        /*056c*/ 	.word	0x00008840


	//   ....[69]....
        /*0570*/ 	.word	0x00008850


	//   ....[70]....
        /*0574*/ 	.word	0x00008860


	//   ....[71]....
        /*0578*/ 	.word	0x000088a0


	//   ....[72]....
        /*057c*/ 	.word	0x00008f90


	//   ....[73]....
        /*0580*/ 	.word	0x00008fb0


	//   ....[74]....
        /*0584*/ 	.word	0x000090e0


	//   ....[75]....
        /*0588*/ 	.word	0x00009100


	//   ....[76]....
        /*058c*/ 	.word	0x000095e0


	//   ....[77]....
        /*0590*/ 	.word	0x000095f0


	//   ....[78]....
        /*0594*/ 	.word	0x00009930


	//   ....[79]....
        /*0598*/ 	.word	0x00009940


	//   ....[80]....
        /*059c*/ 	.word	0x0000a5d0


	//   ....[81]....
        /*05a0*/ 	.word	0x0000a5e0


	//   ....[82]....
        /*05a4*/ 	.word	0x0000a6e0


	//   ....[83]....
        /*05a8*/ 	.word	0x0000a700


	//   ....[84]....
        /*05ac*/ 	.word	0x0000a880


	//   ....[85]....
        /*05b0*/ 	.word	0x0000aaa0


	//   ....[86]....
        /*05b4*/ 	.word	0x0000aad0


	//   ....[87]....
        /*05b8*/ 	.word	0x0000ab00


	//   ....[88]....
        /*05bc*/ 	.word	0x0000ab30


	//   ....[89]....
        /*05c0*/ 	.word	0x0000ab60


	//   ....[90]....
        /*05c4*/ 	.word	0x0000abb0


	//   ....[91]....
        /*05c8*/ 	.word	0x0000ad40


	//   ....[92]....
        /*05cc*/ 	.word	0x0000ad70


	//   ....[93]....
        /*05d0*/ 	.word	0x0000ada0


	//   ....[94]....
        /*05d4*/ 	.word	0x0000add0


	//   ....[95]....
        /*05d8*/ 	.word	0x0000ae00


	//   ....[96]....
        /*05dc*/ 	.word	0x0000ae40


	//   ....[97]....
        /*05e0*/ 	.word	0x0000aec0


	//   ....[98]....
        /*05e4*/ 	.word	0x0000af10


	//   ....[99]....
        /*05e8*/ 	.word	0x0000af20


	//   ....[100]....
        /*05ec*/ 	.word	0x0000afe0


	//   ....[101]....
        /*05f0*/ 	.word	0x0000c810


	//   ....[102]....
        /*05f4*/ 	.word	0x0000d660


	//   ....[103]....
        /*05f8*/ 	.word	0x0000d680


	//   ....[104]....
        /*05fc*/ 	.word	0x0000d690


	//   ....[105]....
        /*0600*/ 	.word	0x0000d6b0


	//   ....[106]....
        /*0604*/ 	.word	0x0000d6d0


	//   ....[107]....
        /*0608*/ 	.word	0x0000d7e0


	//   ....[108]....
        /*060c*/ 	.word	0x0000f490


	//   ....[109]....
        /*0610*/ 	.word	0x0000f4c0


	//   ....[110]....
        /*0614*/ 	.word	0x0000f4f0


	//   ....[111]....
        /*0618*/ 	.word	0x0000f520


	//   ....[112]....
        /*061c*/ 	.word	0x0000f530


	//   ....[113]....
        /*0620*/ 	.word	0x0000f560


	//   ....[114]....
        /*0624*/ 	.word	0x0000f570


	//   ....[115]....
        /*0628*/ 	.word	0x0000f5c0


	//   ....[116]....
        /*062c*/ 	.word	0x0000f720


	//   ....[117]....
        /*0630*/ 	.word	0x0000f750


	//   ....[118]....
        /*0634*/ 	.word	0x0000f780


	//   ....[119]....
        /*0638*/ 	.word	0x0000f7b0


	//   ....[120]....
        /*063c*/ 	.word	0x0000f7e0


	//   ....[121]....
        /*0640*/ 	.word	0x0000f820


	//   ....[122]....
        /*0644*/ 	.word	0x0000f8a0


	//   ....[123]....
        /*0648*/ 	.word	0x0000f8f0


	//   ....[124]....
        /*064c*/ 	.word	0x0000f900


	//   ....[125]....
        /*0650*/ 	.word	0x0000f950


	//   ....[126]....
        /*0654*/ 	.word	0x0000ffc0


	//   ....[127]....
        /*0658*/ 	.word	0x000104a0


	//   ....[128]....
        /*065c*/ 	.word	0x000106a0


	//   ....[129]....
        /*0660*/ 	.word	0x000106f0


	//   ....[130]....
        /*0664*/ 	.word	0x00010750


	//   ....[131]....
        /*0668*/ 	.word	0x000107f0


	//   ....[132]....
        /*066c*/ 	.word	0x000108b0


	//   ....[133]....
        /*0670*/ 	.word	0x00010930


	//   ....[134]....
        /*0674*/ 	.word	0x00010d00


	//----- nvinfo : EIATTR_REG_RECONFIG
	.align		4
.L_1161:
        /*0678*/ 	.byte	0x01, 0x54
	.zero		2


	//----- nvinfo : EIATTR_SYSCALL_OFFSETS
	.align		4
        /*067c*/ 	.byte	0x04, 0x46
        /*067e*/ 	.short	(.L_1163 - .L_1162)


	//   ....[0]....
.L_1162:
        /*0680*/ 	.word	0x00001ab0


	//   ....[1]....
        /*0684*/ 	.word	0x0000c2b0


	//   ....[2]....
        /*0688*/ 	.word	0x0000c420


	//   ....[3]....
        /*068c*/ 	.word	0x0000c570


	//   ....[4]....
        /*0690*/ 	.word	0x0000c6b0


	//   ....[5]....
        /*0694*/ 	.word	0x0000d150


	//----- nvinfo : EIATTR_MBARRIER_INSTR_OFFSETS
	.align		4
.L_1163:
        /*0698*/ 	.byte	0x04, 0x39
        /*069a*/ 	.short	(.L_1165 - .L_1164)


	//   ....[0]....
.L_1164:
        /*069c*/ 	.word	0x00000270
        /*06a0*/ 	.word	0x000000ff
        /*06a4*/ 	.word	0x00019c00
        /*06a8*/ 	.short	0x0100
        /*06aa*/ 	.byte	0x08
	.zero		1


	//   ....[1]....
        /*06ac*/ 	.word	0x00000280
        /*06b0*/ 	.word	0x000000ff
        /*06b4*/ 	.word	0x00019c20
        /*06b8*/ 	.short	0x0100
        /*06ba*/ 	.byte	0x08
	.zero		1


	//   ....[2]....
        /*06bc*/ 	.word	0x00000370
        /*06c0*/ 	.word	0x000000ff
        /*06c4*/ 	.word	0x00019c30
        /*06c8*/ 	.short	0x0100
        /*06ca*/ 	.byte	0x08
	.zero		1


	//   ....[3]....
        /*06cc*/ 	.word	0x00000380
        /*06d0*/ 	.word	0x000000ff
        /*06d4*/ 	.word	0x00019c40
        /*06d8*/ 	.short	0x0100
        /*06da*/ 	.byte	0x08
	.zero		1


	//   ....[4]....
        /*06dc*/ 	.word	0x00000390
        /*06e0*/ 	.word	0x000000ff
        /*06e4*/ 	.word	0x00019c38
        /*06e8*/ 	.short	0x0100
        /*06ea*/ 	.byte	0x08
	.zero		1


	//   ....[5]....
        /*06ec*/ 	.word	0x000003a0
        /*06f0*/ 	.word	0x000000ff
        /*06f4*/ 	.word	0x00019c48
        /*06f8*/ 	.short	0x0100
        /*06fa*/ 	.byte	0x08
	.zero		1


	//   ....[6]....
        /*06fc*/ 	.word	0x000004d0
        /*0700*/ 	.word	0x000000ff
        /*0704*/ 	.word	0x00019c50
        /*0708*/ 	.short	0x0100
        /*070a*/ 	.byte	0x08
	.zero		1


	//   ....[7]....
        /*070c*/ 	.word	0x000004e0
        /*0710*/ 	.word	0x000000ff
        /*0714*/ 	.word	0x00019c60
        /*0718*/ 	.short	0x0100
        /*071a*/ 	.byte	0x08
	.zero		1


	//   ....[8]....
        /*071c*/ 	.word	0x000004f0
        /*0720*/ 	.word	0x000000ff
        /*0724*/ 	.word	0x00019c58
        /*0728*/ 	.short	0x0100
        /*072a*/ 	.byte	0x08
	.zero		1


	//   ....[9]....
        /*072c*/ 	.word	0x00000500
        /*0730*/ 	.word	0x000000ff
        /*0734*/ 	.word	0x00019c68
        /*0738*/ 	.short	0x0100
        /*073a*/ 	.byte	0x08
	.zero		1


	//   ....[10]....
        /*073c*/ 	.word	0x000005f0
        /*0740*/ 	.word	0x000000ff
        /*0744*/ 	.word	0x00019c70
        /*0748*/ 	.short	0x0100
        /*074a*/ 	.byte	0x06
	.zero		1


	//   ....[11]....
        /*074c*/ 	.word	0x00000600
        /*0750*/ 	.word	0x000000ff
        /*0754*/ 	.word	0x00019c80
        /*0758*/ 	.short	0x0100
        /*075a*/ 	.byte	0x06
	.zero		1


	//   ....[12]....
        /*075c*/ 	.word	0x00000610
        /*0760*/ 	.word	0x000000ff
        /*0764*/ 	.word	0x00019c78
        /*0768*/ 	.short	0x0100
        /*076a*/ 	.byte	0x06
	.zero		1


	//   ....[13]....
        /*076c*/ 	.word	0x00000620
        /*0770*/ 	.word	0x000000ff
        /*0774*/ 	.word	0x00019c88
        /*0778*/ 	.short	0x0100
        /*077a*/ 	.byte	0x06
	.zero		1


	//   ....[14]....
        /*077c*/ 	.word	0x00000750
        /*0780*/ 	.word	0x000000ff
        /*0784*/ 	.word	0x00019c90
        /*0788*/ 	.short	0x0100
        /*078a*/ 	.byte	0x08
	.zero		1


	//   ....[15]....
        /*078c*/ 	.word	0x00000760
        /*0790*/ 	.word	0x000000ff
        /*0794*/ 	.word	0x00019ca0
        /*0798*/ 	.short	0x0100
        /*079a*/ 	.byte	0x08
	.zero		1


	//   ....[16]....
        /*079c*/ 	.word	0x00000770
        /*07a0*/ 	.word	0x000000ff
        /*07a4*/ 	.word	0x00019c98
        /*07a8*/ 	.short	0x0100
        /*07aa*/ 	.byte	0x08
	.zero		1


	//   ....[17]....
        /*07ac*/ 	.word	0x00000780
        /*07b0*/ 	.word	0x000000ff
        /*07b4*/ 	.word	0x00019ca8
        /*07b8*/ 	.short	0x0100
        /*07ba*/ 	.byte	0x08
	.zero		1


	//   ....[18]....
        /*07bc*/ 	.word	0x000008b0
        /*07c0*/ 	.word	0x000000ff
        /*07c4*/ 	.word	0x00019cb0
        /*07c8*/ 	.short	0x0100
        /*07ca*/ 	.byte	0x08
	.zero		1


	//   ....[19]....
        /*07cc*/ 	.word	0x000008c0
        /*07d0*/ 	.word	0x000000ff
        /*07d4*/ 	.word	0x00019cc0
        /*07d8*/ 	.short	0x0100
        /*07da*/ 	.byte	0x08
	.zero		1


	//   ....[20]....
        /*07dc*/ 	.word	0x000008d0
        /*07e0*/ 	.word	0x000000ff
        /*07e4*/ 	.word	0x00019cb8
        /*07e8*/ 	.short	0x0100
        /*07ea*/ 	.byte	0x08
	.zero		1


	//   ....[21]....
        /*07ec*/ 	.word	0x000008e0
        /*07f0*/ 	.word	0x000000ff
        /*07f4*/ 	.word	0x00019cc8
        /*07f8*/ 	.short	0x0100
        /*07fa*/ 	.byte	0x08
	.zero		1


	//   ....[22]....
        /*07fc*/ 	.word	0x00001d60
        /*0800*/ 	.word	0x00000002
        /*0804*/ 	.word	0x00019c00
        /*0808*/ 	.short	0x010a
        /*080a*/ 	.byte	0x3f
	.zero		1


	//   ....[23]....
        /*080c*/ 	.word	0x00001e00
        /*0810*/ 	.word	0x00000004
        /*0814*/ 	.word	0x00019c30
        /*0818*/ 	.short	0x010a
        /*081a*/ 	.byte	0x3f
	.zero		1


	//   ....[24]....
        /*081c*/ 	.word	0x00001e70
        /*0820*/ 	.word	0x00000004
        /*0824*/ 	.word	0x00019c30
        /*0828*/ 	.short	0x010a
        /*082a*/ 	.byte	0x3f
	.zero		1


	//   ....[25]....
        /*082c*/ 	.word	0x00003cc0
        /*0830*/ 	.word	0x00000026
        /*0834*/ 	.word	0x00000000
        /*0838*/ 	.short	0x0101
        /*083a*/ 	.byte	0x3f
	.zero		1


	//   ....[26]....
        /*083c*/ 	.word	0x000047b0
        /*0840*/ 	.word	0x00000008
        /*0844*/ 	.word	0x00019c30
        /*0848*/ 	.short	0x010a
        /*084a*/ 	.byte	0x3f
	.zero		1


	//   ....[27]....
        /*084c*/ 	.word	0x000047f0
        /*0850*/ 	.word	0x00000008
        /*0854*/ 	.word	0x00019c30
        /*0858*/ 	.short	0x010a
        /*085a*/ 	.byte	0x3f
	.zero		1


	//   ....[28]....
        /*085c*/ 	.word	0x00004960
        /*0860*/ 	.word	0x000000ff
        /*0864*/ 	.word	0x00019c50
        /*0868*/ 	.short	0x010a
        /*086a*/ 	.byte	0x0b
	.zero		1


	//   ....[29]....
        /*086c*/ 	.word	0x000049a0
        /*0870*/ 	.word	0x000000ff
        /*0874*/ 	.word	0x00019c50
        /*0878*/ 	.short	0x010a
        /*087a*/ 	.byte	0x0b
	.zero		1


	//   ....[30]....
        /*087c*/ 	.word	0x00005760
        /*0880*/ 	.word	0x00000008
        /*0884*/ 	.word	0x00000000
        /*0888*/ 	.short	0x0101
        /*088a*/ 	.byte	0x3f
	.zero		1


	//   ....[31]....
        /*088c*/ 	.word	0x00006660
        /*0890*/ 	.word	0x000000ff
        /*0894*/ 	.word	0x00000000
        /*0898*/ 	.short	0x0101
        /*089a*/ 	.byte	0x06
	.zero		1


	//   ....[32]....
        /*089c*/ 	.word	0x00006b20
        /*08a0*/ 	.word	0x0000000c
        /*08a4*/ 	.word	0x00019c50
        /*08a8*/ 	.short	0x010a
        /*08aa*/ 	.byte	0x3f
	.zero		1


	//   ....[33]....
        /*08ac*/ 	.word	0x00006b60
        /*08b0*/ 	.word	0x0000000c
        /*08b4*/ 	.word	0x00019c50
        /*08b8*/ 	.short	0x010a
        /*08ba*/ 	.byte	0x3f
	.zero		1


	//   ....[34]....
        /*08bc*/ 	.word	0x00007140
        /*08c0*/ 	.word	0x0000000c
        /*08c4*/ 	.word	0x00000000
        /*08c8*/ 	.short	0x0101
        /*08ca*/ 	.byte	0x3f
	.zero		1


	//   ....[35]....
        /*08cc*/ 	.word	0x00008fc0
        /*08d0*/ 	.word	0x00000003
        /*08d4*/ 	.word	0x00000000
        /*08d8*/ 	.short	0x0101
        /*08da*/ 	.byte	0x3f
	.zero		1


	//   ....[36]....
        /*08dc*/ 	.word	0x00009370
        /*08e0*/ 	.word	0x00000002
        /*08e4*/ 	.word	0x00000000
        /*08e8*/ 	.short	0x0101
        /*08ea*/ 	.byte	0x3f
	.zero		1


	//   ....[37]....
        /*08ec*/ 	.word	0x0000ca40
        /*08f0*/ 	.word	0x00000004
        /*08f4*/ 	.word	0x00019c80
        /*08f8*/ 	.short	0x010a
        /*08fa*/ 	.byte	0x3f
	.zero		1


	//   ....[38]....
        /*08fc*/ 	.word	0x0000ccc0
        /*0900*/ 	.word	0x00000004
        /*0904*/ 	.word	0x00019c40
        /*0908*/ 	.short	0x010a
        /*090a*/ 	.byte	0x3f
	.zero		1


	//   ....[39]....
        /*090c*/ 	.word	0x0000d8c0
        /*0910*/ 	.word	0x00000010
        /*0914*/ 	.word	0x00019c00
        /*0918*/ 	.short	0x0107
        /*091a*/ 	.byte	0x3f
	.zero		1


	//   ....[40]....
        /*091c*/ 	.word	0x0000d9d0
        /*0920*/ 	.word	0x00000010
        /*0924*/ 	.word	0x00019c00
        /*0928*/ 	.short	0x0101
        /*092a*/ 	.byte	0x3f
	.zero		1


	//   ....[41]....
        /*092c*/ 	.word	0x0000d9f0
        /*0930*/ 	.word	0x00000010
        /*0934*/ 	.word	0x00019c20
        /*0938*/ 	.short	0x010a
        /*093a*/ 	.byte	0x3f
	.zero		1


	//   ....[42]....
        /*093c*/ 	.word	0x0000dcc0
        /*0940*/ 	.word	0x00000006
        /*0944*/ 	.word	0x00019c80
        /*0948*/ 	.short	0x010a
        /*094a*/ 	.byte	0x3f
	.zero		1


	//   ....[43]....
        /*094c*/ 	.word	0x0000e0e0
        /*0950*/ 	.word	0x00000006
        /*0954*/ 	.word	0x00019c40
        /*0958*/ 	.short	0x010a
        /*095a*/ 	.byte	0x3f
	.zero		1


	//   ....[44]....
        /*095c*/ 	.word	0x0000e590
        /*0960*/ 	.word	0x00000003
        /*0964*/ 	.word	0x00019c70
        /*0968*/ 	.short	0x010a
        /*096a*/ 	.byte	0x3f
	.zero		1


	//   ....[45]....
        /*096c*/ 	.word	0x0000e600
        /*0970*/ 	.word	0x00000003
        /*0974*/ 	.word	0x00019c60
        /*0978*/ 	.short	0x010a
        /*097a*/ 	.byte	0x3f
	.zero		1


	//   ....[46]....
        /*097c*/ 	.word	0x0000ea50
        /*0980*/ 	.word	0x00000003
        /*0984*/ 	.word	0x00019c50
        /*0988*/ 	.short	0x0101
        /*098a*/ 	.byte	0x3f
	.zero		1


	//   ....[47]....
        /*098c*/ 	.word	0x0000ead0
        /*0990*/ 	.word	0x00000003
        /*0994*/ 	.word	0x00000000
        /*0998*/ 	.short	0x0101
        /*099a*/ 	.byte	0x3f
	.zero		1


	//   ....[48]....
        /*099c*/ 	.word	0x0000ecd0
        /*09a0*/ 	.word	0x00000000
        /*09a4*/ 	.word	0x00019c70
        /*09a8*/ 	.short	0x010a
        /*09aa*/ 	.byte	0x3f
	.zero		1


	//   ....[49]....
        /*09ac*/ 	.word	0x0000ed40
        /*09b0*/ 	.word	0x00000000
        /*09b4*/ 	.word	0x00019c60
        /*09b8*/ 	.short	0x010a
        /*09ba*/ 	.byte	0x3f
	.zero		1


	//   ....[50]....
        /*09bc*/ 	.word	0x0000f190
        /*09c0*/ 	.word	0x00000000
        /*09c4*/ 	.word	0x00019c50
        /*09c8*/ 	.short	0x0101
        /*09ca*/ 	.byte	0x3f
	.zero		1


	//   ....[51]....
        /*09cc*/ 	.word	0x0000f1e0
        /*09d0*/ 	.word	0x00000002
        /*09d4*/ 	.word	0x00000000
        /*09d8*/ 	.short	0x0101
        /*09da*/ 	.byte	0x3f
	.zero		1


	//   ....[52]....
        /*09dc*/ 	.word	0x0000ff40
        /*09e0*/ 	.word	0x00000007
        /*09e4*/ 	.word	0x00019c20
        /*09e8*/ 	.short	0x010a
        /*09ea*/ 	.byte	0x3f
	.zero		1


	//   ....[53]....
        /*09ec*/ 	.word	0x000100e0
        /*09f0*/ 	.word	0x00000005
        /*09f4*/ 	.word	0x00000000
        /*09f8*/ 	.short	0x010a
        /*09fa*/ 	.byte	0x3f
	.zero		1


	//   ....[54]....
        /*09fc*/ 	.word	0x00010150
        /*0a00*/ 	.word	0x00000003
        /*0a04*/ 	.word	0x00000000
        /*0a08*/ 	.short	0x010a
        /*0a0a*/ 	.byte	0x3f
	.zero		1


	//   ....[55]....
        /*0a0c*/ 	.word	0x000101a0
        /*0a10*/ 	.word	0x00000003
        /*0a14*/ 	.word	0x00019c60
        /*0a18*/ 	.short	0x010a
        /*0a1a*/ 	.byte	0x3f
	.zero		1


	//   ....[56]....
        /*0a1c*/ 	.word	0x000101f0
        /*0a20*/ 	.word	0x00000005
        /*0a24*/ 	.word	0x00019c60
        /*0a28*/ 	.short	0x010a
        /*0a2a*/ 	.byte	0x3f
	.zero		1


	//   ....[57]....
        /*0a2c*/ 	.word	0x00010230
        /*0a30*/ 	.word	0x00000003
        /*0a34*/ 	.word	0x00019c80
        /*0a38*/ 	.short	0x010a
        /*0a3a*/ 	.byte	0x3f
	.zero		1


	//   ....[58]....
        /*0a3c*/ 	.word	0x00010250
        /*0a40*/ 	.word	0x00000005
        /*0a44*/ 	.word	0x00019c80
        /*0a48*/ 	.short	0x010a
        /*0a4a*/ 	.byte	0x3f
	.zero		1


	//   ....[59]....
        /*0a4c*/ 	.word	0x000102b0
        /*0a50*/ 	.word	0x00000002
        /*0a54*/ 	.word	0x00019c00
        /*0a58*/ 	.short	0x010a
        /*0a5a*/ 	.byte	0x3f
	.zero		1


	//   ....[60]....
        /*0a5c*/ 	.word	0x00010300
        /*0a60*/ 	.word	0x00000004
        /*0a64*/ 	.word	0x00019c30
        /*0a68*/ 	.short	0x010a
        /*0a6a*/ 	.byte	0x3f
	.zero		1


	//   ....[61]....
        /*0a6c*/ 	.word	0x00010350
        /*0a70*/ 	.word	0x00000008
        /*0a74*/ 	.word	0x00019c30
        /*0a78*/ 	.short	0x010a
        /*0a7a*/ 	.byte	0x3f
	.zero		1


	//   ....[62]....
        /*0a7c*/ 	.word	0x000103b0
        /*0a80*/ 	.word	0x0000000a
        /*0a84*/ 	.word	0x00019c50
        /*0a88*/ 	.short	0x010a
        /*0a8a*/ 	.byte	0x3f
	.zero		1


	//   ....[63]....
        /*0a8c*/ 	.word	0x00010400
        /*0a90*/ 	.word	0x0000000c
        /*0a94*/ 	.word	0x00019c50
        /*0a98*/ 	.short	0x010a
        /*0a9a*/ 	.byte	0x3f
	.zero		1


	//   ....[64]....
        /*0a9c*/ 	.word	0x00010550
        /*0aa0*/ 	.word	0x00000004
        /*0aa4*/ 	.word	0x00019c80
        /*0aa8*/ 	.short	0x010a
        /*0aaa*/ 	.byte	0x3f
	.zero		1


	//   ....[65]....
        /*0aac*/ 	.word	0x000105a0
        /*0ab0*/ 	.word	0x00000004
        /*0ab4*/ 	.word	0x00019c40
        /*0ab8*/ 	.short	0x010a
        /*0aba*/ 	.byte	0x3f
	.zero		1


	//   ....[66]....
        /*0abc*/ 	.word	0x000109f0
        /*0ac0*/ 	.word	0x00000010
        /*0ac4*/ 	.word	0x00019c20
        /*0ac8*/ 	.short	0x010a
        /*0aca*/ 	.byte	0x3f
	.zero		1


	//   ....[67]....
        /*0acc*/ 	.word	0x00010a40
        /*0ad0*/ 	.word	0x00000006
        /*0ad4*/ 	.word	0x00019c80
        /*0ad8*/ 	.short	0x010a
        /*0ada*/ 	.byte	0x3f
	.zero		1


	//   ....[68]....
        /*0adc*/ 	.word	0x00010a90
        /*0ae0*/ 	.word	0x00000006
        /*0ae4*/ 	.word	0x00019c40
        /*0ae8*/ 	.short	0x010a
        /*0aea*/ 	.byte	0x3f
	.zero		1


	//   ....[69]....
        /*0aec*/ 	.word	0x00010ae0
        /*0af0*/ 	.word	0x00000003
        /*0af4*/ 	.word	0x00019c70
        /*0af8*/ 	.short	0x010a
        /*0afa*/ 	.byte	0x3f
	.zero		1


	//   ....[70]....
        /*0afc*/ 	.word	0x00010b30
        /*0b00*/ 	.word	0x00000003
        /*0b04*/ 	.word	0x00019c60
        /*0b08*/ 	.short	0x010a
        /*0b0a*/ 	.byte	0x3f
	.zero		1


	//   ....[71]....
        /*0b0c*/ 	.word	0x00010b80
        /*0b10*/ 	.word	0x00000000
        /*0b14*/ 	.word	0x00019c70
        /*0b18*/ 	.short	0x010a
        /*0b1a*/ 	.byte	0x3f
	.zero		1


	//   ....[72]....
        /*0b1c*/ 	.word	0x00010bd0
        /*0b20*/ 	.word	0x00000000
        /*0b24*/ 	.word	0x00019c60
        /*0b28*/ 	.short	0x010a
        /*0b2a*/ 	.byte	0x3f
	.zero		1


	//   ....[73]....
        /*0b2c*/ 	.word	0x00010c20
        /*0b30*/ 	.word	0x00000007
        /*0b34*/ 	.word	0x00019c20
        /*0b38*/ 	.short	0x010a
        /*0b3a*/ 	.byte	0x3f
	.zero		1


	//   ....[74]....
        /*0b3c*/ 	.word	0x00010dc0
        /*0b40*/ 	.word	0x00000005
        /*0b44*/ 	.word	0x00000000
        /*0b48*/ 	.short	0x010a
        /*0b4a*/ 	.byte	0x3f
	.zero		1


	//   ....[75]....
        /*0b4c*/ 	.word	0x00010e10
        /*0b50*/ 	.word	0x00000003
        /*0b54*/ 	.word	0x00000000
        /*0b58*/ 	.short	0x010a
        /*0b5a*/ 	.byte	0x3f
	.zero		1


	//   ....[76]....
        /*0b5c*/ 	.word	0x00010e60
        /*0b60*/ 	.word	0x00000003
        /*0b64*/ 	.word	0x00019c60
        /*0b68*/ 	.short	0x010a
        /*0b6a*/ 	.byte	0x3f
	.zero		1


	//   ....[77]....
        /*0b6c*/ 	.word	0x00010eb0
        /*0b70*/ 	.word	0x00000005
        /*0b74*/ 	.word	0x00019c60
        /*0b78*/ 	.short	0x010a
        /*0b7a*/ 	.byte	0x3f
	.zero		1


	//   ....[78]....
        /*0b7c*/ 	.word	0x00010f00
        /*0b80*/ 	.word	0x00000003
        /*0b84*/ 	.word	0x00019c80
        /*0b88*/ 	.short	0x010a
        /*0b8a*/ 	.byte	0x3f
	.zero		1


	//----- nvinfo : EIATTR_NUM_MBARRIERS
	.align		4
.L_1165:
        /*0b8c*/ 	.byte	0x03, 0x38
        /*0b8e*/ 	.short	0x0016


	//----- nvinfo : EIATTR_EXIT_INSTR_OFFSETS
	.align		4
        /*0b90*/ 	.byte	0x04, 0x1c
        /*0b92*/ 	.short	(.L_1167 - .L_1166)


	//   ....[0]....
.L_1166:
        /*0b94*/ 	.word	0x00000a40


	//   ....[1]....
        /*0b98*/ 	.word	0x0000a820


	//   ....[2]....
        /*0b9c*/ 	.word	0x000102a0


	//----- nvinfo : EIATTR_MAX_THREADS
	.align		4
.L_1167:
        /*0ba0*/ 	.byte	0x04, 0x05
        /*0ba2*/ 	.short	(.L_1169 - .L_1168)
.L_1168:
        /*0ba4*/ 	.word	0x00000200
        /*0ba8*/ 	.word	0x00000001
        /*0bac*/ 	.word	0x00000001


	//----- nvinfo : EIATTR_CRS_STACK_SIZE
	.align		4
.L_1169:
        /*0bb0*/ 	.byte	0x04, 0x1e
        /*0bb2*/ 	.short	(.L_1171 - .L_1170)
.L_1170:
        /*0bb4*/ 	.word	0x00000000


	//----- nvinfo : EIATTR_CBANK_PARAM_SIZE
	.align		4
.L_1171:
        /*0bb8*/ 	.byte	0x03, 0x19
        /*0bba*/ 	.short	0x0af0


	//----- nvinfo : EIATTR_PARAM_CBANK
	.align		4
        /*0bbc*/ 	.byte	0x04, 0x0a
        /*0bbe*/ 	.short	(.L_1173 - .L_1172)
	.align		4
.L_1172:
        /*0bc0*/ 	.word	index@(.nv.constant0._ZN7cutlass13device_kernelIN5flash11enable_sm90INS1_16FlashAttnFwdSm90INS1_25CollectiveMainloopFwdSm90ILi2EN4cute5tupleIJNS5_1CILi1EEES8_S8_EEENS6_IJNS7_ILi192EEENS7_ILi128EEENS7_ILi96EEEEEELi96ENS_12float_e4m3_tEfNS_4arch4Sm90ELb0ELb0ELb1ELb1ELb0ELb0ELb0ELb1ELb1ELb1ELb1ELb0EEENS1_21CollectiveEpilogueFwdINS6_IJSA_SC_SB_EEES9_NS_10bfloat16_tESG_Li384ELb1ELb1ELb1ELb1EEENS1_36VarlenDynamicPersistentTileSchedulerILi192ELi128ELi384ELi128ELb1ELb1ELb1ELb0ELb1ELb1EEEEEEEEEvNT_6ParamsE)
        /*0bc4*/ 	.short	0x0210
        /*0bc6*/ 	.short	0x0af0


	//----- nvinfo : EIATTR_SW_WAR
	.align		4
.L_1173:
        /*0bc8*/ 	.byte	0x04, 0x36
        /*0bca*/ 	.short	(.L_1175 - .L_1174)
.L_1174:
        /*0bcc*/ 	.word	0x00000008
.L_1175:


//--------------------- .nv.info._ZN7cutlass13device_kernelIN5flash11enable_sm90INS1_16FlashAttnFwdSm90INS1_25CollectiveMainloopFwdSm90ILi2EN4cute5tupleIJNS5_1CILi1EEES8_S8_EEENS6_IJNS7_ILi192EEENS7_ILi128EEENS7_ILi96EEEEEELi96ENS_12float_e4m3_tEfNS_4arch4Sm90ELb0ELb0ELb1ELb1ELb0ELb1ELb0ELb1ELb1ELb1ELb1ELb0EEENS1_21CollectiveEpilogueFwdINS6_IJSA_SC_SB_EEES9_NS_10bfloat16_tESG_Li384ELb1ELb1ELb1ELb1EEENS1_36VarlenDynamicPersistentTileSchedulerILi192ELi128ELi384ELi128ELb1ELb1ELb1ELb0ELb1ELb1EEEEEEEEEvNT_6ParamsE --------------------------
	.section	.nv.info._ZN7cutlass13device_kernelIN5flash11enable_sm90INS1_16FlashAttnFwdSm90INS1_25CollectiveMainloopFwdSm90ILi2EN4cute5tupleIJNS5_1CILi1EEES8_S8_EEENS6_IJNS7_ILi192EEENS7_ILi128EEENS7_ILi96EEEEEELi96ENS_12float_e4m3_tEfNS_4arch4Sm90ELb0ELb0ELb1ELb1ELb0ELb1ELb0ELb1ELb1ELb1ELb1ELb0EEENS1_21CollectiveEpilogueFwdINS6_IJSA_SC_SB_EEES9_NS_10bfloat16_tESG_Li384ELb1ELb1ELb1ELb1EEENS1_36VarlenDynamicPersistentTileSchedulerILi192ELi128ELi384ELi128ELb1ELb1ELb1ELb0ELb1ELb1EEEEEEEEEvNT_6ParamsE,"",@"SHT_CUDA_INFO"
	.sectionflags	@""
	.align	4


	//----- nvinfo : EIATTR_CUDA_API_VERSION
	.align		4
        /*0000*/ 	.byte	0x04, 0x37
        /*0002*/ 	.short	(.L_1177 - .L_1176)
.L_1176:
        /*0004*/ 	.word	0x00000082


	//----- nvinfo : EIATTR_KPARAM_INFO
	.align		4
.L_1177:
        /*0008*/ 	.byte	0x04, 0x17
        /*000a*/ 	.short	(.L_1179 - .L_1178)
.L_1178:
        /*000c*/ 	.word	0x00000000
        /*0010*/ 	.short	0x0000
        /*0012*/ 	.short	0x0070
        /*0014*/ 	.byte	0x00, 0xf0, 0x01, 0x2a


	//----- nvinfo : EIATTR_SPARSE_MMA_MASK
	.align		4
.L_1179:
        /*0018*/ 	.byte	0x03, 0x50
        /*001a*/ 	.short	0x0000


	//----- nvinfo : EIATTR_MAXREG_COUNT
	.align		4
        /*001c*/ 	.byte	0x03, 0x1b
        /*001e*/ 	.short	0x0080


	//----- nvinfo : EIATTR_NUM_BARRIERS
	.align		4
        /*0020*/ 	.byte	0x02, 0x4c
        /*0022*/ 	.byte	0x10
	.zero		1


	//----- nvinfo : EIATTR_EXTERNS
	.align		4
        /*0024*/ 	.byte	0x04, 0x0f
        /*0026*/ 	.short	(.L_1181 - .L_1180)


	//   ....[0]....
	.align		4
.L_1180:
        /*0028*/ 	.word	index@(__assertfail)


	//----- nvinfo : EIATTR_ANNOTATIONS
	.align		4
.L_1181:
        /*002c*/ 	.byte	0x04, 0x55
        /*002e*/ 	.short	(.L_1183 - .L_1182)


	//   ....[0]....
.L_1182:
        /* <DEDUP_REMOVED lines=101> */


	//----- nvinfo : EIATTR_MERCURY_ISA_VERSION
	.align		4
.L_1183:
        /*0670*/ 	.byte	0x03, 0x5f
        /*0672*/ 	.short	0x0101


	//----- nvinfo : EIATTR_UNUSED_LOAD_BYTE_OFFSET
	.align		4
        /*0674*/ 	.byte	0x04, 0x44
        /*0676*/ 	.short	(.L_1185 - .L_1184)


	//   ....[0]....
.L_1184:
        /*0678*/ 	.word	0x00000a90
        /*067c*/ 	.word	0x0000fff0


	//   ....[1]....
        /*0680*/ 	.word	0x000110e0
        /*0684*/ 	.word	0x0000fff0


	//----- nvinfo : EIATTR_INT_WARP_WIDE_INSTR_OFFSETS
	.align		4
.L_1185:
        /*0688*/ 	.byte	0x04, 0x31
        /*068a*/ 	.short	(.L_1187 - .L_1186)


	//   ....[0]....
.L_1186:
        /*068c*/ 	.word	0x00000180


	//   ....[1]....
        /*0690*/ 	.word	0x00000220


	//   ....[2]....
        /*0694*/ 	.word	0x00000290


	//   ....[3]....
        /*0698*/ 	.word	0x00017430


	//   ....[4]....
        /*069c*/ 	.word	0x000174c0


	//   ....[5]....
        /*06a0*/ 	.word	0x00019f90


	//   ....[6]....
        /*06a4*/ 	.word	0x0001a020


	//----- nvinfo : EIATTR_COOP_GROUP_MASK_REGIDS
	.align		4
.L_1187:
        /*06a8*/ 	.byte	0x04, 0x29
        /*06aa*/ 	.short	(.L_1189 - .L_1188)


	//   ....[0]....
.L_1188:
        /*06ac*/ 	.word	0xffffffff


	//   ....[1]....
        /*06b0*/ 	.word	0xffffffff


	//   ....[2]....
        /*06b4*/ 	.word	0xffffffff


	//   ....[3]....
        /*06b8*/ 	.word	0xffffffff


	//   ....[4]....
        /*06bc*/ 	.word	0xffffffff


	//   ....[5]....
        /*06c0*/ 	.word	0xffffffff


	//   ....[6]....
        /*06c4*/ 	.word	0xffffffff


	//   ....[7]....
        /*06c8*/ 	.word	0xffffffff


	//   ....[8]....
        /*06cc*/ 	.word	0xffffffff


	//   ....[9]....
        /*06d0*/ 	.word	0xffffffff


	//   ....[10]....
        /*06d4*/ 	.word	0xffffffff


	//   ....[11]....
        /*06d8*/ 	.word	0xffffffff


	//   ....[12]....
        /*06dc*/ 	.word	0xffffffff


	//   ....[13]....
        /*06e0*/ 	.word	0xffffffff


	//   ....[14]....
        /*06e4*/ 	.word	0xffffffff


	//   ....[15]....
        /*06e8*/ 	.word	0xffffffff


	//   ....[16]....
        /*06ec*/ 	.word	0xffffffff


	//   ....[17]....
        /*06f0*/ 	.word	0xffffffff


	//   ....[18]....
        /*06f4*/ 	.word	0xffffffff


	//   ....[19]....
        /*06f8*/ 	.word	0xffffffff


	//   ....[20]....
        /*06fc*/ 	.word	0xffffffff


	//   ....[21]....
        /*0700*/ 	.word	0xffffffff


	//   ....[22]....
        /*0704*/ 	.word	0xffffffff


	//   ....[23]....
        /*0708*/ 	.word	0xffffffff


	//   ....[24]....
        /*070c*/ 	.word	0xffffffff


	//   ....[25]....
        /*0710*/ 	.word	0xffffffff


	//   ....[26]....
        /*0714*/ 	.word	0xffffffff


	//   ....[27]....
        /*0718*/ 	.word	0xffffffff


	//   ....[28]....
        /*071c*/ 	.word	0xffffffff


	//   ....[29]....
        /*0720*/ 	.word	0xffffffff


	//   ....[30]....
        /*0724*/ 	.word	0xffffffff


	//   ....[31]....
        /*0728*/ 	.word	0xffffffff


	//   ....[32]....
        /*072c*/ 	.word	0xffffffff


	//   ....[33]....
        /*0730*/ 	.word	0xffffffff


	//   ....[34]....
        /*0734*/ 	.word	0xffffffff


	//   ....[35]....
        /*0738*/ 	.word	0xffffffff


	//   ....[36]....
        /*073c*/ 	.word	0xffffffff


	//   ....[37]....
        /*0740*/ 	.word	0xffffffff


	//   ....[38]....
        /*0744*/ 	.word	0xffffffff


	//   ....[39]....
        /*0748*/ 	.word	0xffffffff


	//   ....[40]....
        /*074c*/ 	.word	0xffffffff


	//   ....[41]....
        /*0750*/ 	.word	0xffffffff


	//   ....[42]....
        /*0754*/ 	.word	0xffffffff


	//   ....[43]....
        /*0758*/ 	.word	0xffffffff


	//   ....[44]....
        /*075c*/ 	.word	0xffffffff


	//   ....[45]....
        /*0760*/ 	.word	0xffffffff


	//   ....[46]....
        /*0764*/ 	.word	0xffffffff


	//   ....[47]....
        /*0768*/ 	.word	0xffffffff


	//   ....[48]....
        /*076c*/ 	.word	0xffffffff


	//   ....[49]....
        /*0770*/ 	.word	0xffffffff


	//   ....[50]....
        /*0774*/ 	.word	0xffffffff


	//   ....[51]....
        /*0778*/ 	.word	0xffffffff


	//   ....[52]....
        /*077c*/ 	.word	0xffffffff


	//   ....[53]....
        /*0780*/ 	.word	0xffffffff


	//   ....[54]....
        /*0784*/ 	.word	0xffffffff


	//   ....[55]....
        /*0788*/ 	.word	0xffffffff


	//   ....[56]....
        /*078c*/ 	.word	0xffffffff


	//   ....[57]....
        /*0790*/ 	.word	0xffffffff


	//   ....[58]....
        /*0794*/ 	.word	0xffffffff


	//   ....[59]....
        /*0798*/ 	.word	0xffffffff


	//   ....[60]....
        /*079c*/ 	.word	0xffffffff


	//   ....[61]....
        /*07a0*/ 	.word	0xffffffff


	//   ....[62]....
        /*07a4*/ 	.word	0xffffffff


	//   ....[63]....
        /*07a8*/ 	.word	0xffffffff


	//   ....[64]....
        /*07ac*/ 	.word	0xffffffff


	//   ....[65]....
        /*07b0*/ 	.word	0xffffffff


	//   ....[66]....
        /*07b4*/ 	.word	0xffffffff


	//   ....[67]....
        /*07b8*/ 	.word	0xffffffff


	//   ....[68]....
        /*07bc*/ 	.word	0xffffffff


	//   ....[69]....
        /*07c0*/ 	.word	0xffffffff


	//   ....[70]....
        /*07c4*/ 	.word	0xffffffff


	//   ....[71]....
        /*07c8*/ 	.word	0xffffffff


	//   ....[72]....
        /*07cc*/ 	.word	0xffffffff


	//   ....[73]....
        /*07d0*/ 	.word	0xffffffff


	//   ....[74]....
        /*07d4*/ 	.word	0xffffffff


	//   ....[75]....
        /*07d8*/ 	.word	0xffffffff


	//   ....[76]....
        /*07dc*/ 	.word	0xffffffff


	//   ....[77]....
        /*07e0*/ 	.word	0xffffffff


	//   ....[78]....
        /*07e4*/ 	.word	0xffffffff


	//   ....[79]....
        /*07e8*/ 	.word	0xffffffff


	//   ....[80]....
        /*07ec*/ 	.word	0xffffffff


	//   ....[81]....
        /*07f0*/ 	.word	0xffffffff


	//   ....[82]....
        /*07f4*/ 	.word	0xffffffff


	//   ....[83]....
        /*07f8*/ 	.word	0xffffffff


	//   ....[84]....
        /*07fc*/ 	.word	0xffffffff


	//   ....[85]....
        /*0800*/ 	.word	0xffffffff


	//   ....[86]....
        /*0804*/ 	.word	0xffffffff


	//   ....[87]....
        /*0808*/ 	.word	0xffffffff


	//   ....[88]....
        /*080c*/ 	.word	0xffffffff


	//   ....[89]....
        /*0810*/ 	.word	0xffffffff


	//   ....[90]....
        /*0814*/ 	.word	0xffffffff


	//   ....[91]....
        /*0818*/ 	.word	0xffffffff


	//   ....[92]....
        /*081c*/ 	.word	0xffffffff


	//   ....[93]....
        /*0820*/ 	.word	0xffffffff


	//   ....[94]....
        /*0824*/ 	.word	0xffffffff


	//   ....[95]....
        /*0828*/ 	.word	0xffffffff


	//   ....[96]....
        /*082c*/ 	.word	0xffffffff


	//   ....[97]....
        /*0830*/ 	.word	0xffffffff


	//   ....[98]....
        /*0834*/ 	.word	0xffffffff


	//   ....[99]....
        /*0838*/ 	.word	0xffffffff


	//   ....[100]....
        /*083c*/ 	.word	0xffffffff


	//   ....[101]....
        /*0840*/ 	.word	0xffffffff


	//   ....[102]....
        /*0844*/ 	.word	0xffffffff


	//   ....[103]....
        /*0848*/ 	.word	0xffffffff


	//   ....[104]....
        /*084c*/ 	.word	0xffffffff


	//   ....[105]....
        /*0850*/ 	.word	0xffffffff


	//   ....[106]....
        /*0854*/ 	.word	0xffffffff


	//   ....[107]....
        /*0858*/ 	.word	0xffffffff


	//   ....[108]....
        /*085c*/ 	.word	0xffffffff


	//   ....[109]....
        /*0860*/ 	.word	0xffffffff


	//   ....[110]....
        /*0864*/ 	.word	0xffffffff


	//   ....[111]....
        /*0868*/ 	.word	0xffffffff


	//   ....[112]....
        /*086c*/ 	.word	0xffffffff


	//   ....[113]....
        /*0870*/ 	.word	0xffffffff


	//   ....[114]....
        /*0874*/ 	.word	0xffffffff


	//   ....[115]....
        /*0878*/ 	.word	0xffffffff


	//   ....[116]....
        /*087c*/ 	.word	0xffffffff


	//   ....[117]....
        /*0880*/ 	.word	0xffffffff


	//   ....[118]....
        /*0884*/ 	.word	0xffffffff


	//   ....[119]....
        /*0888*/ 	.word	0xffffffff


	//   ....[120]....
        /*088c*/ 	.word	0xffffffff


	//   ....[121]....
        /*0890*/ 	.word	0xffffffff


	//   ....[122]....
        /*0894*/ 	.word	0xffffffff


	//   ....[123]....
        /*0898*/ 	.word	0xffffffff


	//   ....[124]....
        /*089c*/ 	.word	0xffffffff


	//   ....[125]....
        /*08a0*/ 	.word	0xffffffff


	//   ....[126]....
        /*08a4*/ 	.word	0xffffffff


	//   ....[127]....
        /*08a8*/ 	.word	0xffffffff


	//   ....[128]....
        /*08ac*/ 	.word	0xffffffff


	//   ....[129]....
        /*08b0*/ 	.word	0xffffffff


	//   ....[130]....
        /*08b4*/ 	.word	0xffffffff


	//   ....[131]....
        /*08b8*/ 	.word	0xffffffff


	//   ....[132]....
        /*08bc*/ 	.word	0xffffffff


	//   ....[133]....
        /*08c0*/ 	.word	0xffffffff


	//   ....[134]....
        /*08c4*/ 	.word	0xffffffff


	//   ....[135]....
        /*08c8*/ 	.word	0xffffffff


	//   ....[136]....
        /*08cc*/ 	.word	0x0500000f


	//   ....[137]....
        /*08d0*/ 	.word	0x0500000f


	//   ....[138]....
        /*08d4*/ 	.word	0x0500000f


	//   ....[139]....
        /*08d8*/ 	.word	0x0500000f


	//   ....[140]....
        /*08dc*/ 	.word	0x0500000f


	//   ....[141]....
        /*08e0*/ 	.word	0x0500000f


	//   ....[142]....
        /*08e4*/ 	.word	0x0500000f


	//   ....[143]....
        /*08e8*/ 	.word	0x0500000f


	//   ....[144]....
        /*08ec*/ 	.word	0x0500000f


	//   ....[145]....
        /*08f0*/ 	.word	0x0500000f


	//   ....[146]....
        /*08f4*/ 	.word	0x0500000f


	//   ....[147]....
        /*08f8*/ 	.word	0x0500000f


	//   ....[148]....
        /*08fc*/ 	.word	0x0500000f


	//   ....[149]....
        /*0900*/ 	.word	0x0500000f


	//   ....[150]....
        /*0904*/ 	.word	0x0500000f


	//   ....[151]....
        /*0908*/ 	.word	0x0500000f


	//   ....[152]....
        /*090c*/ 	.word	0x0500000f


	//   ....[153]....
        /*0910*/ 	.word	0x0500000f


	//   ....[154]....
        /*0914*/ 	.word	0x0500000f


	//   ....[155]....
        /*0918*/ 	.word	0x0500000f


	//   ....[156]....
        /*091c*/ 	.word	0x0500000f


	//   ....[157]....
        /*0920*/ 	.word	0x0500000f


	//   ....[158]....
        /*0924*/ 	.word	0x0500000f


	//   ....[159]....
        /*0928*/ 	.word	0x0500000f


	//   ....[160]....
        /*092c*/ 	.word	0x0500000f


	//   ....[161]....
        /*0930*/ 	.word	0x0500000f


	//   ....[162]....
        /*0934*/ 	.word	0x0500000f


	//   ....[163]....
        /*0938*/ 	.word	0x0500000f


	//   ....[164]....
        /*093c*/ 	.word	0x0500000f


	//   ....[165]....
        /*0940*/ 	.word	0x0500000f


	//   ....[166]....
        /*0944*/ 	.word	0x0500000f


	//   ....[167]....
        /*0948*/ 	.word	0x0500000f


	//   ....[168]....
        /*094c*/ 	.word	0x0500000f


	//   ....[169]....
        /*0950*/ 	.word	0x0500000f


	//   ....[170]....
        /*0954*/ 	.word	0x0500000f


	//----- nvinfo : EIATTR_COOP_GROUP_INSTR_OFFSETS
	.align		4
.L_1189:
        /*0958*/ 	.byte	0x04, 0x28
        /*095a*/ 	.short	(.L_1191 - .L_1190)


	//   ....[0]....
.L_1190:
        /*095c*/ 	.word	0x00000060


	//   ....[1]....
        /*0960*/ 	.word	0x00000190


	//   ....[2]....
        /*0964*/ 	.word	0x00000240


	//   ....[3]....
        /*0968*/ 	.word	0x00000400


	//   ....[4]....
        /*096c*/ 	.word	0x00000560


	//   ....[5]....
        /*0970*/ 	.word	0x00000680


	//   ....[6]....
        /*0974*/ 	.word	0x000007e0


	//   ....[7]....
        /*0978*/ 	.word	0x00006fc0


	//   ....[8]....
        /*097c*/ 	.word	0x00007760


	//   ....[9]....
        /*0980*/ 	.word	0x00007770


	//   ....[10]....
        /*0984*/ 	.word	0x00007780


	//   ....[11]....
        /*0988*/ 	.word	0x00007790


	//   ....[12]....
        /*098c*/ 	.word	0x000092a0


	//   ....[13]....
        /*0990*/ 	.word	0x000092b0


	//   ....[14]....
        /*0994*/ 	.word	0x000092c0


	//   ....[15]....
        /*0998*/ 	.word	0x000092d0


	//   ....[16]....
        /*099c*/ 	.word	0x0000c9a0


	//   ....[17]....
        /*09a0*/ 	.word	0x0000ca30


	//   ....[18]....
        /*09a4*/ 	.word	0x0000cd50


	//   ....[19]....
        /*09a8*/ 	.word	0x0000cd90


	//   ....[20]....
        /*09ac*/ 	.word	0x0000f230


	//   ....[21]....
        /*09b0*/ 	.word	0x0000f240


	//   ....[22]....
        /*09b4*/ 	.word	0x0000f280


	//   ....[23]....
        /*09b8*/ 	.word	0x0000f2c0


	//   ....[24]....
        /*09bc*/ 	.word	0x00010960


	//   ....[25]....
        /*09c0*/ 	.word	0x00010970


	//   ....[26]....
        /*09c4*/ 	.word	0x00010a50


	//   ....[27]....
        /*09c8*/ 	.word	0x00010b40


	//   ....[28]....
        /*09cc*/ 	.word	0x00011810


	//   ....[29]....
        /*09d0*/ 	.word	0x00011850


	//   ....[30]....
        /*09d4*/ 	.word	0x00011880


	//   ....[31]....
        /*09d8*/ 	.word	0x000118b0


	//   ....[32]....
        /*09dc*/ 	.word	0x000118d0


	//   ....[33]....
        /*09e0*/ 	.word	0x000118e0


	//   ....[34]....
        /*09e4*/ 	.word	0x000118f0


	//   ....[35]....
        /*09e8*/ 	.word	0x00011900


	//   ....[36]....
        /*09ec*/ 	.word	0x00011910


	//   ....[37]....
        /*09f0*/ 	.word	0x00011920


	//   ....[38]....
        /*09f4*/ 	.word	0x00011930


	//   ....[39]....
        /*09f8*/ 	.word	0x00011940


	//   ....[40]....
        /*09fc*/ 	.word	0x00011950


	//   ....[41]....
        /*0a00*/ 	.word	0x00011960


	//   ....[42]....
        /*0a04*/ 	.word	0x00011970


	//   ....[43]....
        /*0a08*/ 	.word	0x00011980


	//   ....[44]....
        /*0a0c*/ 	.word	0x00011990


	//   ....[45]....
        /*0a10*/ 	.word	0x000119a0


	//   ....[46]....
        /*0a14*/ 	.word	0x000119b0


	//   ....[47]....
        /*0a18*/ 	.word	0x000119c0


	//   ....[48]....
        /*0a1c*/ 	.word	0x000119d0


	//   ....[49]....
        /*0a20*/ 	.word	0x000119e0


	//   ....[50]....
        /*0a24*/ 	.word	0x000119f0


	//   ....[51]....
        /*0a28*/ 	.word	0x00011a00


	//   ....[52]....
        /*0a2c*/ 	.word	0x00011a10


	//   ....[53]....
        /*0a30*/ 	.word	0x00011a20


	//   ....[54]....
        /*0a34*/ 	.word	0x00011a30


	//   ....[55]....
        /*0a38*/ 	.word	0x00011a40


	//   ....[56]....
        /*0a3c*/ 	.word	0x00011a50


	//   ....[57]....
        /*0a40*/ 	.word	0x00011a60


	//   ....[58]....
        /*0a44*/ 	.word	0x00011a70


	//   ....[59]....
        /*0a48*/ 	.word	0x00011a80


	//   ....[60]....
        /*0a4c*/ 	.word	0x00011a90


	//   ....[61]....
        /*0a50*/ 	.word	0x00011aa0


	//   ....[62]....
        /*0a54*/ 	.word	0x00011ab0


	//   ....[63]....
        /*0a58*/ 	.word	0x00011ac0


	//   ....[64]....
        /*0a5c*/ 	.word	0x00011ad0


	//   ....[65]....
        /*0a60*/ 	.word	0x00011ae0


	//   ....[66]....
        /*0a64*/ 	.word	0x00011af0


	//   ....[67]....
        /*0a68*/ 	.word	0x00011b00


	//   ....[68]....
        /*0a6c*/ 	.word	0x00011b10


	//   ....[69]....
        /*0a70*/ 	.word	0x00011b20


	//   ....[70]....
        /*0a74*/ 	.word	0x00011b30


	//   ....[71]....
        /*0a78*/ 	.word	0x00011b40


	//   ....[72]....
        /*0a7c*/ 	.word	0x00011b50


	//   ....[73]....
        /*0a80*/ 	.word	0x00011b60


	//   ....[74]....
        /*0a84*/ 	.word	0x00011b70


	//   ....[75]....
        /*0a88*/ 	.word	0x00011b80


	//   ....[76]....
        /*0a8c*/ 	.word	0x000124c0


	//   ....[77]....
        /*0a90*/ 	.word	0x000124d0


	//   ....[78]....
        /*0a94*/ 	.word	0x000124e0


	//   ....[79]....
        /*0a98*/ 	.word	0x00012520


	//   ....[80]....
        /*0a9c*/ 	.word	0x00012c10


	//   ....[81]....
        /*0aa0*/ 	.word	0x00012c20


	//   ....[82]....
        /*0aa4*/ 	.word	0x00012d30


	//   ....[83]....
        /*0aa8*/ 	.word	0x00012d50


	//   ....[84]....
        /*0aac*/ 	.word	0x000131c0


	//   ....[85]....
        /*0ab0*/ 	.word	0x000131d0


	//   ....[86]....
        /*0ab4*/ 	.word	0x000135d0


	//   ....[87]....
        /*0ab8*/ 	.word	0x000135e0


	//   ....[88]....
        /*0abc*/ 	.word	0x00014220


	//   ....[89]....
        /*0ac0*/ 	.word	0x00014230


	//   ....[90]....
        /*0ac4*/ 	.word	0x00014330


	//   ....[91]....
        /*0ac8*/ 	.word	0x00014350


	//   ....[92]....
        /*0acc*/ 	.word	0x000144d0


	//   ....[93]....
        /*0ad0*/ 	.word	0x000146f0


	//   ....[94]....
        /*0ad4*/ 	.word	0x00014720


	//   ....[95]....
        /*0ad8*/ 	.word	0x00014750


	//   ....[96]....
        /*0adc*/ 	.word	0x00014780


	//   ....[97]....
        /*0ae0*/ 	.word	0x000147b0


	//   ....[98]....
        /*0ae4*/ 	.word	0x000147e0


	//   ....[99]....
        /*0ae8*/ 	.word	0x00014970


	//   ....[100]....
        /*0aec*/ 	.word	0x000149a0


	//   ....[101]....
        /*0af0*/ 	.word	0x000149d0


	//   ....[102]....
        /*0af4*/ 	.word	0x00014a00


	//   ....[103]....
        /*0af8*/ 	.word	0x00014a30


	//   ....[104]....
        /*0afc*/ 	.word	0x00014a60


	//   ....[105]....
        /*0b00*/ 	.word	0x00014af0


	//   ....[106]....
        /*0b04*/ 	.word	0x00014b20


	//   ....[107]....
        /*0b08*/ 	.word	0x00014b30


	//   ....[108]....
        /*0b0c*/ 	.word	0x00014bd0


	//   ....[109]....
        /*0b10*/ 	.word	0x00015d50


	//   ....[110]....
        /*0b14*/ 	.word	0x00017ba0


	//   ....[111]....
        /*0b18*/ 	.word	0x00018a20


	//   ....[112]....
        /*0b1c*/ 	.word	0x00018a50


	//   ....[113]....
        /*0b20*/ 	.word	0x00018a70


	//   ....[114]....
        /*0b24*/ 	.word	0x00018a80


	//   ....[115]....
        /*0b28*/ 	.word	0x00018b50


	//   ....[116]....
        /*0b2c*/ 	.word	0x00018b60


	//   ....[117]....
        /*0b30*/ 	.word	0x0001a850


	//   ....[118]....
        /*0b34*/ 	.word	0x0001a880


	//   ....[119]....
        /*0b38*/ 	.word	0x0001a8f0


	//   ....[120]....
        /*0b3c*/ 	.word	0x0001a920


	//   ....[121]....
        /*0b40*/ 	.word	0x0001a950


	//   ....[122]....
        /*0b44*/ 	.word	0x0001a980


	//   ....[123]....
        /*0b48*/ 	.word	0x0001a9b0


	//   ....[124]....
        /*0b4c*/ 	.word	0x0001a9e0


	//   ....[125]....
        /*0b50*/ 	.word	0x0001ab80


	//   ....[126]....
        /*0b54*/ 	.word	0x0001abb0


	//   ....[127]....
        /*0b58*/ 	.word	0x0001abe0


	//   ....[128]....
        /*0b5c*/ 	.word	0x0001ac10


	//   ....[129]....
        /*0b60*/ 	.word	0x0001ac40


	//   ....[130]....
        /*0b64*/ 	.word	0x0001ac70


	//   ....[131]....
        /*0b68*/ 	.word	0x0001ad30


	//   ....[132]....
        /*0b6c*/ 	.word	0x0001ad50


	//   ....[133]....
        /*0b70*/ 	.word	0x0001ad60


	//   ....[134]....
        /*0b74*/ 	.word	0x0001adc0


	//   ....[135]....
        /*0b78*/ 	.word	0x0001b3f0


	//   ....[136]....
        /*0b7c*/ 	.word	0x0001b880


	//   ....[137]....
        /*0b80*/ 	.word	0x0001b910


	//   ....[138]....
        /*0b84*/ 	.word	0x0001b960


	//   ....[139]....
        /*0b88*/ 	.word	0x0001b9b0


	//   ....[140]....
        /*0b8c*/ 	.word	0x0001ba90


	//   ....[141]....
        /*0b90*/ 	.word	0x0001bb20


	//   ....[142]....
        /*0b94*/ 	.word	0x0001bb70


	//   ....[143]....
        /*0b98*/ 	.word	0x0001bbc0


	//   ....[144]....
        /*0b9c*/ 	.word	0x0001be20


	//   ....[145]....
        /*0ba0*/ 	.word	0x0001c100


	//   ....[146]....
        /*0ba4*/ 	.word	0x0001c2d0


	//   ....[147]....
        /*0ba8*/ 	.word	0x0001c330


	//   ....[148]....
        /*0bac*/ 	.word	0x0001c390


	//   ....[149]....
        /*0bb0*/ 	.word	0x0001c460


	//   ....[150]....
        /*0bb4*/ 	.word	0x0001c4e0


	//   ....[151]....
        /*0bb8*/ 	.word	0x0001c5b0


	//   ....[152]....
        /*0bbc*/ 	.word	0x0001c880


	//   ....[153]....
        /*0bc0*/ 	.word	0x0001c920


	//   ....[154]....
        /*0bc4*/ 	.word	0x0001cab0


	//   ....[155]....
        /*0bc8*/ 	.word	0x0001cb30


	//   ....[156]....
        /*0bcc*/ 	.word	0x0001cbb0


	//   ....[157]....
        /*0bd0*/ 	.word	0x0001cc30


	//   ....[158]....
        /*0bd4*/ 	.word	0x0001ccb0


	//   ....[159]....
        /*0bd8*/ 	.word	0x0001cd40


	//   ....[160]....
        /*0bdc*/ 	.word	0x0001cde0


	//   ....[161]....
        /*0be0*/ 	.word	0x0001ce90


	//   ....[162]....
        /*0be4*/ 	.word	0x0001cf10


	//   ....[163]....
        /*0be8*/ 	.word	0x0001cf90


	//   ....[164]....
        /*0bec*/ 	.word	0x0001d010


	//   ....[165]....
        /*0bf0*/ 	.word	0x0001d0a0


	//   ....[166]....
        /*0bf4*/ 	.word	0x0001d120


	//   ....[167]....
        /*0bf8*/ 	.word	0x0001d1c0


	//   ....[168]....
        /*0bfc*/ 	.word	0x0001d210


	//   ....[169]....
        /*0c00*/ 	.word	0x0001d2a0


	//   ....[170]....
        /*0c04*/ 	.word	0x0001d3d0


	//----- nvinfo : EIATTR_REG_RECONFIG
	.align		4
.L_1191:
        /*0c08*/ 	.byte	0x01, 0x54
	.zero		2


	//----- nvinfo : EIATTR_SYSCALL_OFFSETS
	.align		4
        /*0c0c*/ 	.byte	0x04, 0x46
        /*0c0e*/ 	.short	(.L_1193 - .L_1192)


	//   ....[0]....
.L_1192:
        /*0c10*/ 	.word	0x00001d20


	//   ....[1]....
        /*0c14*/ 	.word	0x00001e70


	//   ....[2]....
        /*0c18*/ 	.word	0x00007130


	//   ....[3]....
        /*0c1c*/ 	.word	0x000076b0


	//   ....[4]....
        /*0c20*/ 	.word	0x00017620


	//   ....[5]....
        /*0c24*/ 	.word	0x000177b0


	//   ....[6]....
        /*0c28*/ 	.word	0x00017900


	//   ....[7]....
        /*0c2c*/ 	.word	0x00017a50


	//   ....[8]....
        /*0c30*/ 	.word	0x00018520


	//----- nvinfo : EIATTR_MBARRIER_INSTR_OFFSETS
	.align		4
.L_1193:
        /*0c34*/ 	.byte	0x04, 0x39
        /*0c36*/ 	.short	(.L_1195 - .L_1194)


	//   ....[0]....
.L_1194:
        /*0c38*/ 	.word	0x000002b0
        /*0c3c*/ 	.word	0x000000ff
        /*0c40*/ 	.word	0x00019c00
        /*0c44*/ 	.short	0x0100
        /*0c46*/ 	.byte	0x08
	.zero		1


	//   ....[1]....
        /*0c48*/ 	.word	0x000002c0
        /*0c4c*/ 	.word	0x000000ff
        /*0c50*/ 	.word	0x00019c20
        /*0c54*/ 	.short	0x0100
        /*0c56*/ 	.byte	0x08
	.zero		1


	//   ....[2]....
        /*0c58*/ 	.word	0x000003b0
        /*0c5c*/ 	.word	0x000000ff
        /*0c60*/ 	.word	0x00019c30
        /*0c64*/ 	.short	0x0100
        /*0c66*/ 	.byte	0x08
	.zero		1


	//   ....[3]....
        /*0c68*/ 	.word	0x000003c0
        /*0c6c*/ 	.word	0x000000ff
        /*0c70*/ 	.word	0x00019c40
        /*0c74*/ 	.short	0x0100
        /*0c76*/ 	.byte	0x08
	.zero		1


	//   ....[4]....
        /*0c78*/ 	.word	0x000003d0
        /*0c7c*/ 	.word	0x000000ff
        /*0c80*/ 	.word	0x00019c38
        /*0c84*/ 	.short	0x0100
        /*0c86*/ 	.byte	0x08
	.zero		1


	//   ....[5]....
        /*0c88*/ 	.word	0x000003e0
        /*0c8c*/ 	.word	0x000000ff
        /*0c90*/ 	.word	0x00019c48
        /*0c94*/ 	.short	0x0100
        /*0c96*/ 	.byte	0x08
	.zero		1


	//   ....[6]....
        /*0c98*/ 	.word	0x00000510
        /*0c9c*/ 	.word	0x000000ff
        /*0ca0*/ 	.word	0x00019c50
        /*0ca4*/ 	.short	0x0100
        /*0ca6*/ 	.byte	0x08
	.zero		1


	//   ....[7]....
        /*0ca8*/ 	.word	0x00000520
        /*0cac*/ 	.word	0x000000ff
        /*0cb0*/ 	.word	0x00019c60
        /*0cb4*/ 	.short	0x0100
        /*0cb6*/ 	.byte	0x08
	.zero		1


	//   ....[8]....
        /*0cb8*/ 	.word	0x00000530
        /*0cbc*/ 	.word	0x000000ff
        /*0cc0*/ 	.word	0x00019c58
        /*0cc4*/ 	.short	0x0100
        /*0cc6*/ 	.byte	0x08
	.zero		1


	//   ....[9]....
        /*0cc8*/ 	.word	0x00000540
        /*0ccc*/ 	.word	0x000000ff
        /*0cd0*/ 	.word	0x00019c68
        /*0cd4*/ 	.short	0x0100
        /*0cd6*/ 	.byte	0x08
	.zero		1


	//   ....[10]....
        /*0cd8*/ 	.word	0x00000630
        /*0cdc*/ 	.word	0x000000ff
        /*0ce0*/ 	.word	0x00019c70
        /*0ce4*/ 	.short	0x0100
        /*0ce6*/ 	.byte	0x06
	.zero		1


	//   ....[11]....
        /*0ce8*/ 	.word	0x00000640
        /*0cec*/ 	.word	0x000000ff
        /*0cf0*/ 	.word	0x00019c80
        /*0cf4*/ 	.short	0x0100
        /*0cf6*/ 	.byte	0x06
	.zero		1


	//   ....[12]....
        /*0cf8*/ 	.word	0x00000650
        /*0cfc*/ 	.word	0x000000ff
        /*0d00*/ 	.word	0x00019c78
        /*0d04*/ 	.short	0x0100
        /*0d06*/ 	.byte	0x06
	.zero		1


	//   ....[13]....
        /*0d08*/ 	.word	0x00000660
        /*0d0c*/ 	.word	0x000000ff
        /*0d10*/ 	.word	0x00019c88
        /*0d14*/ 	.short	0x0100
        /*0d16*/ 	.byte	0x06
	.zero		1


	//   ....[14]....
        /*0d18*/ 	.word	0x00000790
        /*0d1c*/ 	.word	0x000000ff
        /*0d20*/ 	.word	0x00019c90
        /*0d24*/ 	.short	0x0100
        /*0d26*/ 	.byte	0x08
	.zero		1


	//   ....[15]....
        /*0d28*/ 	.word	0x000007a0
        /*0d2c*/ 	.word	0x000000ff
        /*0d30*/ 	.word	0x00019ca0
        /*0d34*/ 	.short	0x0100
        /*0d36*/ 	.byte	0x08
	.zero		1


	//   ....[16]....
        /*0d38*/ 	.word	0x000007b0
        /*0d3c*/ 	.word	0x000000ff
        /*0d40*/ 	.word	0x00019c98
        /*0d44*/ 	.short	0x0100
        /*0d46*/ 	.byte	0x08
	.zero		1


	//   ....[17]....
        /*0d48*/ 	.word	0x000007c0
        /*0d4c*/ 	.word	0x000000ff
        /*0d50*/ 	.word	0x00019ca8
        /*0d54*/ 	.short	0x0100
        /*0d56*/ 	.byte	0x08
	.zero		1


	//   ....[18]....
        /*0d58*/ 	.word	0x000008f0
        /*0d5c*/ 	.word	0x000000ff
        /*0d60*/ 	.word	0x00019cb0
        /*0d64*/ 	.short	0x0100
        /*0d66*/ 	.byte	0x08
	.zero		1


	//   ....[19]....
        /*0d68*/ 	.word	0x00000900
        /*0d6c*/ 	.word	0x000000ff
        /*0d70*/ 	.word	0x00019cc0
        /*0d74*/ 	.short	0x0100
        /*0d76*/ 	.byte	0x08
	.zero		1


	//   ....[20]....
        /*0d78*/ 	.word	0x00000910
        /*0d7c*/ 	.word	0x000000ff
        /*0d80*/ 	.word	0x00019cb8
        /*0d84*/ 	.short	0x0100
        /*0d86*/ 	.byte	0x08
	.zero		1


	//   ....[21]....
        /*0d88*/ 	.word	0x00000920
        /*0d8c*/ 	.word	0x000000ff
        /*0d90*/ 	.word	0x00019cc8
        /*0d94*/ 	.short	0x0100
        /*0d96*/ 	.byte	0x08
	.zero		1


	//   ....[22]....
        /*0d98*/ 	.word	0x00002b50
        /*0d9c*/ 	.word	0x00000054
        /*0da0*/ 	.word	0x00019c90
        /*0da4*/ 	.short	0x010a
        /*0da6*/ 	.byte	0x3f
	.zero		1


	//   ....[23]....
        /*0da8*/ 	.word	0x00004410
        /*0dac*/ 	.word	0x00000054
        /*0db0*/ 	.word	0x00019c90
        /*0db4*/ 	.short	0x010a
        /*0db6*/ 	.byte	0x3f
	.zero		1


	//   ....[24]....
        /*0db8*/ 	.word	0x00006590
        /*0dbc*/ 	.word	0x00000054
        /*0dc0*/ 	.word	0x00019c90
        /*0dc4*/ 	.short	0x010a
        /*0dc6*/ 	.byte	0x3f
	.zero		1


	//   ....[25]....
        /*0dc8*/ 	.word	0x00006760
        /*0dcc*/ 	.word	0x00000008
        /*0dd0*/ 	.word	0x00000000
        /*0dd4*/ 	.short	0x0101
        /*0dd6*/ 	.byte	0x3f
	.zero		1


	//   ....[26]....
        /*0dd8*/ 	.word	0x000067a0
        /*0ddc*/ 	.word	0x00000054
        /*0de0*/ 	.word	0x00019cb0
        /*0de4*/ 	.short	0x010a
        /*0de6*/ 	.byte	0x3f
	.zero		1


	//   ....[27]....
        /*0de8*/ 	.word	0x00006a10
        /*0dec*/ 	.word	0x00000054
        /*0df0*/ 	.word	0x00000000
        /*0df4*/ 	.short	0x0101
        /*0df6*/ 	.byte	0x3f
	.zero		1


	//   ....[28]....
        /*0df8*/ 	.word	0x00007410
        /*0dfc*/ 	.word	0x00000010
        /*0e00*/ 	.word	0x00019c00
        /*0e04*/ 	.short	0x010a
        /*0e06*/ 	.byte	0x3f
	.zero		1


	//   ....[29]....
        /*0e08*/ 	.word	0x00007460
        /*0e0c*/ 	.word	0x00000010
        /*0e10*/ 	.word	0x00019c00
        /*0e14*/ 	.short	0x010a
        /*0e16*/ 	.byte	0x3f
	.zero		1


	//   ....[30]....
        /*0e18*/ 	.word	0x00007ac0
        /*0e1c*/ 	.word	0x00000010
        /*0e20*/ 	.word	0x00019c00
        /*0e24*/ 	.short	0x010a
        /*0e26*/ 	.byte	0x3f
	.zero		1


	//   ....[31]....
        /*0e28*/ 	.word	0x000095d0
        /*0e2c*/ 	.word	0x00000010
        /*0e30*/ 	.word	0x00019c00
        /*0e34*/ 	.short	0x010a
        /*0e36*/ 	.byte	0x3f
	.zero		1


	//   ....[32]....
        /*0e38*/ 	.word	0x0000b740
        /*0e3c*/ 	.word	0x00000000
        /*0e40*/ 	.word	0x00019c30
        /*0e44*/ 	.short	0x010a
        /*0e46*/ 	.byte	0x3f
	.zero		1


	//   ....[33]....
        /*0e48*/ 	.word	0x0000b7e0
        /*0e4c*/ 	.word	0x00000000
        /*0e50*/ 	.word	0x00019c30
        /*0e54*/ 	.short	0x010a
        /*0e56*/ 	.byte	0x3f
	.zero		1


	//   ....[34]....
        /*0e58*/ 	.word	0x0000d580
        /*0e5c*/ 	.word	0x00000027
        /*0e60*/ 	.word	0x00000000
        /*0e64*/ 	.short	0x0101
        /*0e66*/ 	.byte	0x3f
	.zero		1


	//   ....[35]....
        /*0e68*/ 	.word	0x0000e130
        /*0e6c*/ 	.word	0x0000000d
        /*0e70*/ 	.word	0x00019c30
        /*0e74*/ 	.short	0x010a
        /*0e76*/ 	.byte	0x3f
	.zero		1


	//   ....[36]....
        /*0e78*/ 	.word	0x0000e1a0
        /*0e7c*/ 	.word	0x0000000d
        /*0e80*/ 	.word	0x00019c30
        /*0e84*/ 	.short	0x010a
        /*0e86*/ 	.byte	0x3f
	.zero		1


	//   ....[37]....
        /*0e88*/ 	.word	0x0000e3b0
        /*0e8c*/ 	.word	0x0000000e
        /*0e90*/ 	.word	0x00019c50
        /*0e94*/ 	.short	0x010a
        /*0e96*/ 	.byte	0x3f
	.zero		1


	//   ....[38]....
        /*0e98*/ 	.word	0x0000e400
        /*0e9c*/ 	.word	0x0000000e
        /*0ea0*/ 	.word	0x00019c50
        /*0ea4*/ 	.short	0x010a
        /*0ea6*/ 	.byte	0x3f
	.zero		1


	//   ....[39]....
        /*0ea8*/ 	.word	0x0000f860
        /*0eac*/ 	.word	0x0000000d
        /*0eb0*/ 	.word	0x00000000
        /*0eb4*/ 	.short	0x0101
        /*0eb6*/ 	.byte	0x3f
	.zero		1


	//   ....[40]....
        /*0eb8*/ 	.word	0x00010020
        /*0ebc*/ 	.word	0x0000000e
        /*0ec0*/ 	.word	0x00000000
        /*0ec4*/ 	.short	0x0101
        /*0ec6*/ 	.byte	0x3f
	.zero		1


	//   ....[41]....
        /*0ec8*/ 	.word	0x000106f0
        /*0ecc*/ 	.word	0x0000000a
        /*0ed0*/ 	.word	0x00019c50
        /*0ed4*/ 	.short	0x010a
        /*0ed6*/ 	.byte	0x3f
	.zero		1


	//   ....[42]....
        /*0ed8*/ 	.word	0x00010740
        /*0edc*/ 	.word	0x0000000a
        /*0ee0*/ 	.word	0x00019c50
        /*0ee4*/ 	.short	0x010a
        /*0ee6*/ 	.byte	0x3f
	.zero		1


	//   ....[43]....
        /*0ee8*/ 	.word	0x00011000
        /*0eec*/ 	.word	0x00000005
        /*0ef0*/ 	.word	0x00000000
        /*0ef4*/ 	.short	0x0101
        /*0ef6*/ 	.byte	0x3f
	.zero		1


	//   ....[44]....
        /*0ef8*/ 	.word	0x00012c30
        /*0efc*/ 	.word	0x00000000
        /*0f00*/ 	.word	0x00000000
        /*0f04*/ 	.short	0x0101
        /*0f06*/ 	.byte	0x3f
	.zero		1


	//   ....[45]....
        /*0f08*/ 	.word	0x000131b0
        /*0f0c*/ 	.word	0x00000002
        /*0f10*/ 	.word	0x00000000
        /*0f14*/ 	.short	0x0101
        /*0f16*/ 	.byte	0x3f
	.zero		1


	//   ....[46]....
        /*0f18*/ 	.word	0x00015e30
        /*0f1c*/ 	.word	0x00000011
        /*0f20*/ 	.word	0x00019c20
        /*0f24*/ 	.short	0x010a
        /*0f26*/ 	.byte	0x3f
	.zero		1


	//   ....[47]....
        /*0f28*/ 	.word	0x00015ef0
        /*0f2c*/ 	.word	0x00000008
        /*0f30*/ 	.word	0x00019ca0
        /*0f34*/ 	.short	0x010a
        /*0f36*/ 	.byte	0x3f
	.zero		1


	//   ....[48]....
        /*0f38*/ 	.word	0x00016320
        /*0f3c*/ 	.word	0x00000008
        /*0f40*/ 	.word	0x00019cc0
        /*0f44*/ 	.short	0x010a
        /*0f46*/ 	.byte	0x3f
	.zero		1


	//   ....[49]....
        /*0f48*/ 	.word	0x00016880
        /*0f4c*/ 	.word	0x00000009
        /*0f50*/ 	.word	0x00019ca0
        /*0f54*/ 	.short	0x010a
        /*0f56*/ 	.byte	0x3f
	.zero		1


	//   ....[50]....
        /*0f58*/ 	.word	0x00016ca0
        /*0f5c*/ 	.word	0x00000009
        /*0f60*/ 	.word	0x00019cc0
        /*0f64*/ 	.short	0x010a
        /*0f66*/ 	.byte	0x3f
	.zero		1


	//   ....[51]....
        /*0f68*/ 	.word	0x00017e20
        /*0f6c*/ 	.word	0x00000004
        /*0f70*/ 	.word	0x00019c80
        /*0f74*/ 	.short	0x010a
        /*0f76*/ 	.byte	0x3f
	.zero		1


	//   ....[52]....
        /*0f78*/ 	.word	0x00018060
        /*0f7c*/ 	.word	0x00000004
        /*0f80*/ 	.word	0x00019c40
        /*0f84*/ 	.short	0x010a
        /*0f86*/ 	.byte	0x3f
	.zero		1


	//   ....[53]....
        /*0f88*/ 	.word	0x00018c40
        /*0f8c*/ 	.word	0x00000011
        /*0f90*/ 	.word	0x00019c00
        /*0f94*/ 	.short	0x0107
        /*0f96*/ 	.byte	0x3f
	.zero		1


	//   ....[54]....
        /*0f98*/ 	.word	0x00018d40
        /*0f9c*/ 	.word	0x00000011
        /*0fa0*/ 	.word	0x00019c00
        /*0fa4*/ 	.short	0x0101
        /*0fa6*/ 	.byte	0x3f
	.zero		1


	//   ....[55]....
        /*0fa8*/ 	.word	0x00018d60
        /*0fac*/ 	.word	0x00000011
        /*0fb0*/ 	.word	0x00019c20
        /*0fb4*/ 	.short	0x010a
        /*0fb6*/ 	.byte	0x3f
	.zero		1


	//   ....[56]....
        /*0fb8*/ 	.word	0x00019060
        /*0fbc*/ 	.word	0x00000007
        /*0fc0*/ 	.word	0x00019c80
        /*0fc4*/ 	.short	0x010a
        /*0fc6*/ 	.byte	0x3f
	.zero		1


	//   ....[57]....
        /*0fc8*/ 	.word	0x000194b0
        /*0fcc*/ 	.word	0x00000007
        /*0fd0*/ 	.word	0x00019c40
        /*0fd4*/ 	.short	0x010a
        /*0fd6*/ 	.byte	0x3f
	.zero		1


	//   ....[58]....
        /*0fd8*/ 	.word	0x00019950
        /*0fdc*/ 	.word	0x00000003
        /*0fe0*/ 	.word	0x00019c70
        /*0fe4*/ 	.short	0x010a
        /*0fe6*/ 	.byte	0x3f
	.zero		1


	//   ....[59]....
        /*0fe8*/ 	.word	0x000199d0
        /*0fec*/ 	.word	0x00000003
        /*0ff0*/ 	.word	0x00019c60
        /*0ff4*/ 	.short	0x010a
        /*0ff6*/ 	.byte	0x3f
	.zero		1


	//   ....[60]....
        /*0ff8*/ 	.word	0x00019e40
        /*0ffc*/ 	.word	0x00000003
        /*1000*/ 	.word	0x00019c50
        /*1004*/ 	.short	0x0101
        /*1006*/ 	.byte	0x3f
	.zero		1


	//   ....[61]....
        /*1008*/ 	.word	0x00019ec0
        /*100c*/ 	.word	0x00000003
        /*1010*/ 	.word	0x00000000
        /*1014*/ 	.short	0x0101
        /*1016*/ 	.byte	0x3f
	.zero		1


	//   ....[62]....
        /*1018*/ 	.word	0x0001a0e0
        /*101c*/ 	.word	0x00000000
        /*1020*/ 	.word	0x00019c70
        /*1024*/ 	.short	0x010a
        /*1026*/ 	.byte	0x3f
	.zero		1


	//   ....[63]....
        /*1028*/ 	.word	0x0001a150
        /*102c*/ 	.word	0x00000000
        /*1030*/ 	.word	0x00019c60
        /*1034*/ 	.short	0x010a
        /*1036*/ 	.byte	0x3f
	.zero		1


	//   ....[64]....
        /*1038*/ 	.word	0x0001a5d0
        /*103c*/ 	.word	0x00000000
        /*1040*/ 	.word	0x00019c50
        /*1044*/ 	.short	0x0101
        /*1046*/ 	.byte	0x3f
	.zero		1


	//   ....[65]....
        /*1048*/ 	.word	0x0001a620
        /*104c*/ 	.word	0x00000000
        /*1050*/ 	.word	0x00000000
        /*1054*/ 	.short	0x0101
        /*1056*/ 	.byte	0x3f
	.zero		1


	//   ....[66]....
        /*1058*/ 	.word	0x0001b370
        /*105c*/ 	.word	0x00000007
        /*1060*/ 	.word	0x00019c20
        /*1064*/ 	.short	0x010a
        /*1066*/ 	.byte	0x3f
	.zero		1


	//   ....[67]....
        /*1068*/ 	.word	0x0001b550
        /*106c*/ 	.word	0x00000005
        /*1070*/ 	.word	0x00000000
        /*1074*/ 	.short	0x010a
        /*1076*/ 	.byte	0x3f
	.zero		1


	//   ....[68]....
        /*1078*/ 	.word	0x0001b580
        /*107c*/ 	.word	0x00000003
        /*1080*/ 	.word	0x00000000
        /*1084*/ 	.short	0x010a
        /*1086*/ 	.byte	0x3f
	.zero		1


	//   ....[69]....
        /*1088*/ 	.word	0x0001b5d0
        /*108c*/ 	.word	0x00000003
        /*1090*/ 	.word	0x00019c60
        /*1094*/ 	.short	0x010a
        /*1096*/ 	.byte	0x3f
	.zero		1


	//   ....[70]....
        /*1098*/ 	.word	0x0001b620
        /*109c*/ 	.word	0x00000005
        /*10a0*/ 	.word	0x00019c60
        /*10a4*/ 	.short	0x010a
        /*10a6*/ 	.byte	0x3f
	.zero		1


	//   ....[71]....
        /*10a8*/ 	.word	0x0001b660
        /*10ac*/ 	.word	0x00000003
        /*10b0*/ 	.word	0x00019c80
        /*10b4*/ 	.short	0x010a
        /*10b6*/ 	.byte	0x3f
	.zero		1


	//   ....[72]....
        /*10b8*/ 	.word	0x0001b680
        /*10bc*/ 	.word	0x00000005
        /*10c0*/ 	.word	0x00019c80
        /*10c4*/ 	.short	0x010a
        /*10c6*/ 	.byte	0x3f
	.zero		1


	//   ....[73]....
        /*10c8*/ 	.word	0x0001b6e0
        /*10cc*/ 	.word	0x00000054
        /*10d0*/ 	.word	0x00019c90
        /*10d4*/ 	.short	0x010a
        /*10d6*/ 	.byte	0x3f
	.zero		1


	//   ....[74]....
        /*10d8*/ 	.word	0x0001b730
        /*10dc*/ 	.word	0x00000054
        /*10e0*/ 	.word	0x00019c90
        /*10e4*/ 	.short	0x010a
        /*10e6*/ 	.byte	0x3f
	.zero		1


	//   ....[75]....
        /*10e8*/ 	.word	0x0001b780
        /*10ec*/ 	.word	0x00000054
        /*10f0*/ 	.word	0x00019c90
        /*10f4*/ 	.short	0x010a
        /*10f6*/ 	.byte	0x3f
	.zero		1


	//   ....[76]....
        /*10f8*/ 	.word	0x0001b7d0
        /*10fc*/ 	.word	0x00000054
        /*1100*/ 	.word	0x00019cb0
        /*1104*/ 	.short	0x010a
        /*1106*/ 	.byte	0x3f
	.zero		1


	//   ....[77]....
        /*1108*/ 	.word	0x0001b9e0
        /*110c*/ 	.word	0x00000010
        /*1110*/ 	.word	0x00019c00
        /*1114*/ 	.short	0x010a
        /*1116*/ 	.byte	0x3f
	.zero		1


	//   ....[78]....
        /*1118*/ 	.word	0x0001bc00
        /*111c*/ 	.word	0x00000010
        /*1120*/ 	.word	0x00019c00
        /*1124*/ 	.short	0x010a
        /*1126*/ 	.byte	0x3f
	.zero		1


	//   ....[79]....
        /*1128*/ 	.word	0x0001bc50
        /*112c*/ 	.word	0x00000000
        /*1130*/ 	.word	0x00019c30
        /*1134*/ 	.short	0x010a
        /*1136*/ 	.byte	0x3f
	.zero		1


	//   ....[80]....
        /*1138*/ 	.word	0x0001bca0
        /*113c*/ 	.word	0x0000000d
        /*1140*/ 	.word	0x00019c30
        /*1144*/ 	.short	0x010a
        /*1146*/ 	.byte	0x3f
	.zero		1


	//   ....[81]....
        /*1148*/ 	.word	0x0001bcf0
        /*114c*/ 	.word	0x0000000e
        /*1150*/ 	.word	0x00019c50
        /*1154*/ 	.short	0x010a
        /*1156*/ 	.byte	0x3f
	.zero		1


	//   ....[82]....
        /*1158*/ 	.word	0x0001bd40
        /*115c*/ 	.word	0x0000000a
        /*1160*/ 	.word	0x00019c50
        /*1164*/ 	.short	0x010a
        /*1166*/ 	.byte	0x3f
	.zero		1


	//   ....[83]....
        /*1168*/ 	.word	0x0001bee0
        /*116c*/ 	.word	0x00000011
        /*1170*/ 	.word	0x00019c20
        /*1174*/ 	.short	0x010a
        /*1176*/ 	.byte	0x3f
	.zero		1


	//   ....[84]....
        /*1178*/ 	.word	0x0001bf30
        /*117c*/ 	.word	0x00000008
        /*1180*/ 	.word	0x00019ca0
        /*1184*/ 	.short	0x010a
        /*1186*/ 	.byte	0x3f
	.zero		1


	//   ....[85]....
        /*1188*/ 	.word	0x0001bf80
        /*118c*/ 	.word	0x00000008
        /*1190*/ 	.word	0x00019cc0
        /*1194*/ 	.short	0x010a
        /*1196*/ 	.byte	0x3f
	.zero		1


	//   ....[86]....
        /*1198*/ 	.word	0x0001bfd0
        /*119c*/ 	.word	0x00000009
        /*11a0*/ 	.word	0x00019ca0
        /*11a4*/ 	.short	0x010a
        /*11a6*/ 	.byte	0x3f
	.zero		1


	//   ....[87]....
        /*11a8*/ 	.word	0x0001c020
        /*11ac*/ 	.word	0x00000009
        /*11b0*/ 	.word	0x00019cc0
        /*11b4*/ 	.short	0x010a
        /*11b6*/ 	.byte	0x3f
	.zero		1


	//   ....[88]....
        /*11b8*/ 	.word	0x0001c1c0
        /*11bc*/ 	.word	0x00000004
        /*11c0*/ 	.word	0x00019c80
        /*11c4*/ 	.short	0x010a
        /*11c6*/ 	.byte	0x3f
	.zero		1


	//   ....[89]....
        /*11c8*/ 	.word	0x0001c210
        /*11cc*/ 	.word	0x00000004
        /*11d0*/ 	.word	0x00019c40
        /*11d4*/ 	.short	0x010a
        /*11d6*/ 	.byte	0x3f
	.zero		1


	//   ....[90]....
        /*11d8*/ 	.word	0x0001c5f0
        /*11dc*/ 	.word	0x00000011
        /*11e0*/ 	.word	0x00019c20
        /*11e4*/ 	.short	0x010a
        /*11e6*/ 	.byte	0x3f
	.zero		1


	//   ....[91]....
        /*11e8*/ 	.word	0x0001c640
        /*11ec*/ 	.word	0x00000007
        /*11f0*/ 	.word	0x00019c80
        /*11f4*/ 	.short	0x010a
        /*11f6*/ 	.byte	0x3f
	.zero		1


	//   ....[92]....
        /*11f8*/ 	.word	0x0001c690
        /*11fc*/ 	.word	0x00000007
        /*1200*/ 	.word	0x00019c40
        /*1204*/ 	.short	0x010a
        /*1206*/ 	.byte	0x3f
	.zero		1


	//   ....[93]....
        /*1208*/ 	.word	0x0001c6e0
        /*120c*/ 	.word	0x00000003
        /*1210*/ 	.word	0x00019c70
        /*1214*/ 	.short	0x010a
        /*1216*/ 	.byte	0x3f
	.zero		1


	//   ....[94]....
        /*1218*/ 	.word	0x0001c730
        /*121c*/ 	.word	0x00000003
        /*1220*/ 	.word	0x00019c60
        /*1224*/ 	.short	0x010a
        /*1226*/ 	.byte	0x3f
	.zero		1


	//   ....[95]....
        /*1228*/ 	.word	0x0001c780
        /*122c*/ 	.word	0x00000000
        /*1230*/ 	.word	0x00019c70
        /*1234*/ 	.short	0x010a
        /*1236*/ 	.byte	0x3f
	.zero		1


	//   ....[96]....
        /*1238*/ 	.word	0x0001c7d0
        /*123c*/ 	.word	0x00000000
        /*1240*/ 	.word	0x00019c60
        /*1244*/ 	.short	0x010a
        /*1246*/ 	.byte	0x3f
	.zero		1


	//   ....[97]....
        /*1248*/ 	.word	0x0001d2f0
        /*124c*/ 	.word	0x00000007
        /*1250*/ 	.word	0x00019c20
        /*1254*/ 	.short	0x010a
        /*1256*/ 	.byte	0x3f
	.zero		1


	//   ....[98]....
        /*1258*/ 	.word	0x0001d490
        /*125c*/ 	.word	0x00000005
        /*1260*/ 	.word	0x00000000
        /*1264*/ 	.short	0x010a
        /*1266*/ 	.byte	0x3f
	.zero		1


	//   ....[99]....
        /*1268*/ 	.word	0x0001d4e0
        /*126c*/ 	.word	0x00000003
        /*1270*/ 	.word	0x00000000
        /*1274*/ 	.short	0x010a
        /*1276*/ 	.byte	0x3f
	.zero		1


	//   ....[100]....
        /*1278*/ 	.word	0x0001d530
        /*127c*/ 	.word	0x00000003
        /*1280*/ 	.word	0x00019c60
        /*1284*/ 	.short	0x010a
        /*1286*/ 	.byte	0x3f
	.zero		1


	//   ....[101]....
        /*1288*/ 	.word	0x0001d580
        /*128c*/ 	.word	0x00000005
        /*1290*/ 	.word	0x00019c60
        /*1294*/ 	.short	0x010a
        /*1296*/ 	.byte	0x3f
	.zero		1


	//   ....[102]....
        /*1298*/ 	.word	0x0001d5d0
        /*129c*/ 	.word	0x00000003
        /*12a0*/ 	.word	0x00019c80
        /*12a4*/ 	.short	0x010a
        /*12a6*/ 	.byte	0x3f
	.zero		1


	//----- nvinfo : EIATTR_NUM_MBARRIERS
	.align		4
.L_1195:
        /*12a8*/ 	.byte	0x03, 0x38
        /*12aa*/ 	.short	0x0016


	//----- nvinfo : EIATTR_EXIT_INSTR_OFFSETS
	.align		4
        /*12ac*/ 	.byte	0x04, 0x1c
        /*12ae*/ 	.short	(.L_1197 - .L_1196)


	//   ....[0]....
.L_1196:
        /*12b0*/ 	.word	0x0001b6d0


	//----- nvinfo : EIATTR_MAX_THREADS
	.align		4
.L_1197:
        /*12b4*/ 	.byte	0x04, 0x05
        /*12b6*/ 	.short	(.L_1199 - .L_1198)
.L_1198:
        /*12b8*/ 	.word	0x00000200
        /*12bc*/ 	.word	0x00000001
        /*12c0*/ 	.word	0x00000001


	//----- nvinfo : EIATTR_CRS_STACK_SIZE
	.align		4
.L_1199:
        /*12c4*/ 	.byte	0x04, 0x1e
        /*12c6*/ 	.short	(.L_1201 - .L_1200)
.L_1200:
        /*12c8*/ 	.word	0x00000000


	//----- nvinfo : EIATTR_CBANK_PARAM_SIZE
	.align		4
.L_1201:
        /*12cc*/ 	.byte	0x03, 0x19
        /*12ce*/ 	.short	0x0af0


	//----- nvinfo : EIATTR_PARAM_CBANK
	.align		4
        /*12d0*/ 	.byte	0x04, 0x0a
        /*12d2*/ 	.short	(.L_1203 - .L_1202)
	.align		4
.L_1202:
        /*12d4*/ 	.word	index@(.nv.constant0._ZN7cutlass13device_kernelIN5flash11enable_sm90INS1_16FlashAttnFwdSm90INS1_25CollectiveMainloopFwdSm90ILi2EN4cute5tupleIJNS5_1CILi1EEES8_S8_EEENS6_IJNS7_ILi192EEENS7_ILi128EEENS7_ILi96EEEEEELi96ENS_12float_e4m3_tEfNS_4arch4Sm90ELb0ELb0ELb1ELb1ELb0ELb1ELb0ELb1ELb1ELb1ELb1ELb0EEENS1_21CollectiveEpilogueFwdINS6_IJSA_SC_SB_EEES9_NS_10bfloat16_tESG_Li384ELb1ELb1ELb1ELb1EEENS1_36VarlenDynamicPersistentTileSchedulerILi192ELi128ELi384ELi128ELb1ELb1ELb1ELb0ELb1ELb1EEEEEEEEEvNT_6ParamsE)
        /*12d8*/ 	.short	0x0210
        /*12da*/ 	.short	0x0af0


	//----- nvinfo : EIATTR_SW_WAR
	.align		4
.L_1203:
        /*12dc*/ 	.byte	0x04, 0x36
        /*12de*/ 	.short	(.L_1205 - .L_1204)
.L_1204:
        /*12e0*/ 	.word	0x00000008
.L_1205:


//--------------------- .nv.info._ZN7cutlass13device_kernelIN5flash11enable_sm90INS1_16FlashAttnFwdSm90INS1_25CollectiveMainloopFwdSm90ILi2EN4cute5tupleIJNS5_1CILi1EEES8_S8_EEENS6_IJNS7_ILi192EEENS7_ILi128EEENS7_ILi96EEEEEELi96ENS_12float_e4m3_tEfNS_4arch4Sm90ELb0ELb1ELb1ELb0ELb0ELb0ELb0ELb1ELb1ELb1ELb1ELb0EEENS1_21CollectiveEpilogueFwdINS6_IJSA_SC_SB_EEES9_NS_10bfloat16_tESG_Li384ELb0ELb1ELb1ELb1EEENS1_19SingleTileSchedulerILb0ELb1ELb1ELi192EEEEEEEEEvNT_6ParamsE --------------------------
	.section	.nv.info._ZN7cutlass13device_kernelIN5flash11enable_sm90INS1_16FlashAttnFwdSm90INS1_25CollectiveMainloopFwdSm90ILi2EN4cute5tupleIJNS5_1CILi1EEES8_S8_EEENS6_IJNS7_ILi192EEENS7_ILi128EEENS7_ILi96EEEEEELi96ENS_12float_e4m3_tEfNS_4arch4Sm90ELb0ELb1ELb1ELb0ELb0ELb0ELb0ELb1ELb1ELb1ELb1ELb0EEENS1_21CollectiveEpilogueFwdINS6_IJSA_SC_SB_EEES9_NS_10bfloat16_tESG_Li384ELb0ELb1ELb1ELb1EEENS1_19SingleTileSchedulerILb0ELb1ELb1ELi192EEEEEEEEEvNT_6ParamsE,"",@"SHT_CUDA_INFO"
	.sectionflags	@""
	.align	4


	//----- nvinfo : EIATTR_CUDA_API_VERSION
	.align		4
        /*0000*/ 	.byte	0x04, 0x37
        /*0002*/ 	.short	(.L_1207 - .L_1206)
.L_1206:
        /*0004*/ 	.word	0x00000082


	//----- nvinfo : EIATTR_KPARAM_INFO
	.align		4
.L_1207:
        /*0008*/ 	.byte	0x04, 0x17
        /*000a*/ 	.short	(.L_1209 - .L_1208)
.L_1208:
        /*000c*/ 	.word	0x00000000
        /*0010*/ 	.short	0x0000
        /*0012*/ 	.short	0x0070
        /*0014*/ 	.byte	0x00, 0xf0, 0x01, 0x28


	//----- nvinfo : EIATTR_SPARSE_MMA_MASK
	.align		4
.L_1209:
        /*0018*/ 	.byte	0x03, 0x50
        /*001a*/ 	.short	0x0000


	//----- nvinfo : EIATTR_MAXREG_COUNT
	.align		4
        /*001c*/ 	.byte	0x03, 0x1b
        /*001e*/ 	.short	0x0080


	//----- nvinfo : EIATTR_NUM_BARRIERS
	.align		4
        /*0020*/ 	.byte	0x02, 0x4c
        /*0022*/ 	.byte	0x09
	.zero		1


	//----- nvinfo : EIATTR_EXTERNS
	.align		4
        /*0024*/ 	.byte	0x04, 0x0f
        /*0026*/ 	.short	(.L_1211 - .L_1210)


	//   ....[0]....
	.align		4
.L_1210:
        /*0028*/ 	.word	index@(__assertfail)


	//----- nvinfo : EIATTR_MERCURY_ISA_VERSION
	.align		4
.L_1211:
        /*002c*/ 	.byte	0x03, 0x5f
        /*002e*/ 	.short	0x0101


	//----- nvinfo : EIATTR_INT_WARP_WIDE_INSTR_OFFSETS
	.align		4
        /*0030*/ 	.byte	0x04, 0x31
        /*0032*/ 	.short	(.L_1213 - .L_1212)


	//   ....[0]....
.L_1212:
        /*0034*/ 	.word	0x00000120


	//   ....[1]....
        /*0038*/ 	.word	0x00000160


	//   ....[2]....
        /*003c*/ 	.word	0x000001d0


	//----- nvinfo : EIATTR_COOP_GROUP_MASK_REGIDS
	.align		4
.L_1213:
        /*0040*/ 	.byte	0x04, 0x29
        /*0042*/ 	.short	(.L_1215 - .L_1214)


	//   ....[0]....
.L_1214:
        /*0044*/ 	.word	0xffffffff


	//   ....[1]....
        /*0048*/ 	.word	0xffffffff


	//   ....[2]....
        /*004c*/ 	.word	0xffffffff


	//   ....[3]....
        /*0050*/ 	.word	0xffffffff


	//   ....[4]....
        /*0054*/ 	.word	0xffffffff


	//   ....[5]....
        /*0058*/ 	.word	0xffffffff


	//   ....[6]....
        /*005c*/ 	.word	0xffffffff


	//   ....[7]....
        /*0060*/ 	.word	0xffffffff


	//   ....[8]....
        /*0064*/ 	.word	0xffffffff


	//   ....[9]....
        /*0068*/ 	.word	0xffffffff


	//   ....[10]....
        /*006c*/ 	.word	0xffffffff


	//   ....[11]....
        /*0070*/ 	.word	0xffffffff


	//   ....[12]....
        /*0074*/ 	.word	0xffffffff


	//   ....[13]....
        /*0078*/ 	.word	0xffffffff


	//   ....[14]....
        /*007c*/ 	.word	0xffffffff


	//   ....[15]....
        /*0080*/ 	.word	0xffffffff


	//   ....[16]....
        /*0084*/ 	.word	0xffffffff


	//   ....[17]....
        /*0088*/ 	.word	0xffffffff


	//   ....[18]....
        /*008c*/ 	.word	0xffffffff


	//   ....[19]....
        /*0090*/ 	.word	0xffffffff


	//   ....[20]....
        /*0094*/ 	.word	0xffffffff


	//   ....[21]....
        /*0098*/ 	.word	0xffffffff


	//   ....[22]....
        /*009c*/ 	.word	0xffffffff


	//   ....[23]....
        /*00a0*/ 	.word	0xffffffff


	//   ....[24]....
        /*00a4*/ 	.word	0xffffffff


	//   ....[25]....
        /*00a8*/ 	.word	0xffffffff


	//   ....[26]....
        /*00ac*/ 	.word	0xffffffff


	//   ....[27]....
        /*00b0*/ 	.word	0xffffffff


	//   ....[28]....
        /*00b4*/ 	.word	0xffffffff


	//   ....[29]....
        /*00b8*/ 	.word	0xffffffff


	//   ....[30]....
        /*00bc*/ 	.word	0xffffffff


	//   ....[31]....
        /*00c0*/ 	.word	0xffffffff


	//   ....[32]....
        /*00c4*/ 	.word	0xffffffff


	//   ....[33]....
        /*00c8*/ 	.word	0xffffffff


	//   ....[34]....
        /*00cc*/ 	.word	0xffffffff


	//   ....[35]....
        /*00d0*/ 	.word	0xffffffff


	//   ....[36]....
        /*00d4*/ 	.word	0xffffffff


	//   ....[37]....
        /*00d8*/ 	.word	0xffffffff


	//   ....[38]....
        /*00dc*/ 	.word	0xffffffff


	//   ....[39]....
        /*00e0*/ 	.word	0xffffffff


	//   ....[40]....
        /*00e4*/ 	.word	0xffffffff


	//   ....[41]....
        /*00e8*/ 	.word	0xffffffff


	//   ....[42]....
        /*00ec*/ 	.word	0xffffffff


	//   ....[43]....
        /*00f0*/ 	.word	0xffffffff


	//   ....[44]....
        /*00f4*/ 	.word	0xffffffff


	//   ....[45]....
        /*00f8*/ 	.word	0xffffffff


	//   ....[46]....
        /*00fc*/ 	.word	0xffffffff


	//   ....[47]....
        /*0100*/ 	.word	0xffffffff


	//   ....[48]....
        /*0104*/ 	.word	0xffffffff


	//   ....[49]....
        /*0108*/ 	.word	0xffffffff


	//   ....[50]....
        /*010c*/ 	.word	0xffffffff


	//   ....[51]....
        /*0110*/ 	.word	0xffffffff


	//   ....[52]....
        /*0114*/ 	.word	0xffffffff


	//   ....[53]....
        /*0118*/ 	.word	0xffffffff


	//   ....[54]....
        /*011c*/ 	.word	0xffffffff


	//   ....[55]....
        /*0120*/ 	.word	0xffffffff


	//   ....[56]....
        /*0124*/ 	.word	0xffffffff


	//   ....[57]....
        /*0128*/ 	.word	0xffffffff


	//   ....[58]....
        /*012c*/ 	.word	0xffffffff


	//   ....[59]....
        /*0130*/ 	.word	0xffffffff


	//   ....[60]....
        /*0134*/ 	.word	0xffffffff


	//   ....[61]....
        /*0138*/ 	.word	0xffffffff


	//   ....[62]....
        /*013c*/ 	.word	0xffffffff


	//   ....[63]....
        /*0140*/ 	.word	0xffffffff


	//   ....[64]....
        /*0144*/ 	.word	0xffffffff


	//   ....[65]....
        /*0148*/ 	.word	0xffffffff


	//   ....[66]....
        /*014c*/ 	.word	0xffffffff


	//   ....[67]....
        /*0150*/ 	.word	0xffffffff


	//   ....[68]....
        /*0154*/ 	.word	0xffffffff


	//   ....[69]....
        /*0158*/ 	.word	0xffffffff


	//   ....[70]....
        /*015c*/ 	.word	0xffffffff


	//   ....[71]....
        /*0160*/ 	.word	0xffffffff


	//   ....[72]....
        /*0164*/ 	.word	0xffffffff


	//   ....[73]....
        /*0168*/ 	.word	0xffffffff


	//   ....[74]....
        /*016c*/ 	.word	0xffffffff


	//   ....[75]....
        /*0170*/ 	.word	0xffffffff


	//   ....[76]....
        /*0174*/ 	.word	0xffffffff


	//   ....[77]....
        /*0178*/ 	.word	0xffffffff


	//   ....[78]....
        /*017c*/ 	.word	0xffffffff


	//   ....[79]....
        /*0180*/ 	.word	0xffffffff


	//   ....[80]....
        /*0184*/ 	.word	0xffffffff


	//   ....[81]....
        /*0188*/ 	.word	0xffffffff


	//   ....[82]....
        /*018c*/ 	.word	0xffffffff


	//   ....[83]....
        /*0190*/ 	.word	0xffffffff


	//   ....[84]....
        /*0194*/ 	.word	0xffffffff


	//   ....[85]....
        /*0198*/ 	.word	0xffffffff


	//   ....[86]....
        /*019c*/ 	.word	0xffffffff


	//   ....[87]....
        /*01a0*/ 	.word	0xffffffff


	//   ....[88]....
        /*01a4*/ 	.word	0xffffffff


	//   ....[89]....
        /*01a8*/ 	.word	0xffffffff


	//   ....[90]....
        /*01ac*/ 	.word	0xffffffff


	//   ....[91]....
        /*01b0*/ 	.word	0xffffffff


	//   ....[92]....
        /*01b4*/ 	.word	0xffffffff


	//   ....[93]....
        /*01b8*/ 	.word	0xffffffff


	//   ....[94]....
        /*01bc*/ 	.word	0xffffffff


	//   ....[95]....
        /*01c0*/ 	.word	0xffffffff


	//   ....[96]....
        /*01c4*/ 	.word	0xffffffff


	//   ....[97]....
        /*01c8*/ 	.word	0xffffffff


	//   ....[98]....
        /*01cc*/ 	.word	0xffffffff


	//   ....[99]....
        /*01d0*/ 	.word	0x0500000f


	//   ....[100]....
        /*01d4*/ 	.word	0x0500000f


	//   ....[101]....
        /*01d8*/ 	.word	0x0500000f


	//   ....[102]....
        /*01dc*/ 	.word	0x0500000f


	//   ....[103]....
        /*01e0*/ 	.word	0x0500000f


	//   ....[104]....
        /*01e4*/ 	.word	0x0500000f


	//   ....[105]....
        /*01e8*/ 	.word	0x0500000f


	//----- nvinfo : EIATTR_COOP_GROUP_INSTR_OFFSETS
	.align		4
.L_1215:
        /*01ec*/ 	.byte	0x04, 0x28
        /*01ee*/ 	.short	(.L_1217 - .L_1216)


	//   ....[0]....
.L_1216:
        /*01f0*/ 	.word	0x00000050


	//   ....[1]....
        /*01f4*/ 	.word	0x00000130


	//   ....[2]....
        /*01f8*/ 	.word	0x00000180


	//   ....[3]....
        /*01fc*/ 	.word	0x000003b0


	//   ....[4]....
        /*0200*/ 	.word	0x00000510


	//   ....[5]....
        /*0204*/ 	.word	0x00000630


	//   ....[6]....
        /*0208*/ 	.word	0x00000790


	//   ....[7]....
        /*020c*/ 	.word	0x00001550


	//   ....[8]....
        /*0210*/ 	.word	0x00002160


	//   ....[9]....
        /*0214*/ 	.word	0x00002bf0


	//   ....[10]....
        /*0218*/ 	.word	0x00003d80


	//   ....[11]....
        /*021c*/ 	.word	0x00003e70


	//   ....[12]....
        /*0220*/ 	.word	0x00004730


	//   ....[13]....
        /*0224*/ 	.word	0x00004790


	//   ....[14]....
        /*0228*/ 	.word	0x00006460


	//   ....[15]....
        /*022c*/ 	.word	0x000066f0


	//   ....[16]....
        /*0230*/ 	.word	0x000071e0


	//   ....[17]....
        /*0234*/ 	.word	0x00007220


	//   ....[18]....
        /*0238*/ 	.word	0x00007ca0


	//   ....[19]....
        /*023c*/ 	.word	0x00007d30


	//   ....[20]....
        /*0240*/ 	.word	0x00009e20


	//   ....[21]....
        /*0244*/ 	.word	0x00009e50


	//   ....[22]....
        /*0248*/ 	.word	0x00009f20


	//   ....[23]....
        /*024c*/ 	.word	0x00009f30


	//   ....[24]....
        /*0250*/ 	.word	0x0000c010


	//   ....[25]....
        /*0254*/ 	.word	0x0000c290


	//   ....[26]....
        /*0258*/ 	.word	0x0000ce60


	//   ....[27]....
        /*025c*/ 	.word	0x0000cf60


	//   ....[28]....
        /*0260*/ 	.word	0x0000d7d0


	//   ....[29]....
        /*0264*/ 	.word	0x0000d840


	//   ....[30]....
        /*0268*/ 	.word	0x0000ead0


	//   ....[31]....
        /*026c*/ 	.word	0x0000eaf0


	//   ....[32]....
        /*0270*/ 	.word	0x0000eb70


	//   ....[33]....
        /*0274*/ 	.word	0x0000eb80


	//   ....[34]....
        /*0278*/ 	.word	0x0000f850


	//   ....[35]....
        /*027c*/ 	.word	0x0000f860


	//   ....[36]....
        /*0280*/ 	.word	0x0000f870


	//   ....[37]....
        /*0284*/ 	.word	0x0000f880


	//   ....[38]....
        /*0288*/ 	.word	0x0000f890


	//   ....[39]....
        /*028c*/ 	.word	0x0000f8b0


	//   ....[40]....
        /*0290*/ 	.word	0x0000f8c0


	//   ....[41]....
        /*0294*/ 	.word	0x0000f8d0


	//   ....[42]....
        /*0298*/ 	.word	0x0000f8f0


	//   ....[43]....
        /*029c*/ 	.word	0x0000f900


	//   ....[44]....
        /*02a0*/ 	.word	0x0000f910


	//   ....[45]....
        /*02a4*/ 	.word	0x0000f920


	//   ....[46]....
        /*02a8*/ 	.word	0x0000f940


	//   ....[47]....
        /*02ac*/ 	.word	0x0000f960


	//   ....[48]....
        /*02b0*/ 	.word	0x0000f970


	//   ....[49]....
        /*02b4*/ 	.word	0x0000f980


	//   ....[50]....
        /*02b8*/ 	.word	0x0000f9a0


	//   ....[51]....
        /*02bc*/ 	.word	0x0000f9c0


	//   ....[52]....
        /*02c0*/ 	.word	0x0000f9d0


	//   ....[53]....
        /*02c4*/ 	.word	0x0000f9f0


	//   ....[54]....
        /*02c8*/ 	.word	0x0000fa10


	//   ....[55]....
        /*02cc*/ 	.word	0x0000fa20


	//   ....[56]....
        /*02d0*/ 	.word	0x0000fa30


	//   ....[57]....
        /*02d4*/ 	.word	0x0000fa40


	//   ....[58]....
        /*02d8*/ 	.word	0x0000fa50


	//   ....[59]....
        /*02dc*/ 	.word	0x0000fa70


	//   ....[60]....
        /*02e0*/ 	.word	0x0000fa80


	//   ....[61]....
        /*02e4*/ 	.word	0x0000fa90


	//   ....[62]....
        /*02e8*/ 	.word	0x0000faa0


	//   ....[63]....
        /*02ec*/ 	.word	0x0000fab0


	//   ....[64]....
        /*02f0*/ 	.word	0x0000fac0


	//   ....[65]....
        /*02f4*/ 	.word	0x0000fad0


	//   ....[66]....
        /*02f8*/ 	.word	0x0000fae0


	//   ....[67]....
        /*02fc*/ 	.word	0x0000fb00


	//   ....[68]....
        /*0300*/ 	.word	0x0000fb30


	//   ....[69]....
        /*0304*/ 	.word	0x0000fb60


	//   ....[70]....
        /*0308*/ 	.word	0x0000fb90


	//   ....[71]....
        /*030c*/ 	.word	0x0000fbd0


	//   ....[72]....
        /*0310*/ 	.word	0x0000fc10


	//   ....[73]....
        /*0314*/ 	.word	0x0000fc40


	//   ....[74]....
        /*0318*/ 	.word	0x0000fc50


	//   ....[75]....
        /*031c*/ 	.word	0x0000fc60


	//   ....[76]....
        /*0320*/ 	.word	0x0000fc70


	//   ....[77]....
        /*0324*/ 	.word	0x0000fc80


	//   ....[78]....
        /*0328*/ 	.word	0x0000fc90


	//   ....[79]....
        /*032c*/ 	.word	0x0000fca0


	//   ....[80]....
        /*0330*/ 	.word	0x0000fcb0


	//   ....[81]....
        /*0334*/ 	.word	0x0000fcc0


	//   ....[82]....
        /*0338*/ 	.word	0x00010010


	//   ....[83]....
        /*033c*/ 	.word	0x00010070


	//   ....[84]....
        /*0340*/ 	.word	0x000100a0


	//   ....[85]....
        /*0344*/ 	.word	0x000100e0


	//   ....[86]....
        /*0348*/ 	.word	0x00010120


	//   ....[87]....
        /*034c*/ 	.word	0x00010160


	//   ....[88]....
        /*0350*/ 	.word	0x00010680


	//   ....[89]....
        /*0354*/ 	.word	0x000106b0


	//   ....[90]....
        /*0358*/ 	.word	0x00011080


	//   ....[91]....
        /*035c*/ 	.word	0x00012250


	//   ....[92]....
        /*0360*/ 	.word	0x00012f70


	//   ....[93]....
        /*0364*/ 	.word	0x00012fa0


	//   ....[94]....
        /*0368*/ 	.word	0x00012fd0


	//   ....[95]....
        /*036c*/ 	.word	0x00012ff0


	//   ....[96]....
        /*0370*/ 	.word	0x00013000


	//   ....[97]....
        /*0374*/ 	.word	0x000130e0


	//   ....[98]....
        /*0378*/ 	.word	0x00014870


	//   ....[99]....
        /*037c*/ 	.word	0x00014ee0


	//   ....[100]....
        /*0380*/ 	.word	0x00015090


	//   ....[101]....
        /*0384*/ 	.word	0x000150e0


	//   ....[102]....
        /*0388*/ 	.word	0x00015180


	//   ....[103]....
        /*038c*/ 	.word	0x00015260


	//   ....[104]....
        /*0390*/ 	.word	0x00015300


	//   ....[105]....
        /*0394*/ 	.word	0x000153d0


	//----- nvinfo : EIATTR_REG_RECONFIG
	.align		4
.L_1217:
        /*0398*/ 	.byte	0x01, 0x54
	.zero		2


	//----- nvinfo : EIATTR_SYSCALL_OFFSETS
	.align		4
        /*039c*/ 	.byte	0x04, 0x46
        /*039e*/ 	.short	(.L_1219 - .L_1218)


	//   ....[0]....
.L_1218:
        /*03a0*/ 	.word	0x00001710


	//   ....[1]....
        /*03a4*/ 	.word	0x00011be0


	//   ....[2]....
        /*03a8*/ 	.word	0x00011d20


	//   ....[3]....
        /*03ac*/ 	.word	0x00011e60


	//   ....[4]....
        /*03b0*/ 	.word	0x00011f80


	//   ....[5]....
        /*03b4*/ 	.word	0x00012ab0


	//----- nvinfo : EIATTR_MBARRIER_INSTR_OFFSETS
	.align		4
.L_1219:
        /*03b8*/ 	.byte	0x04, 0x39
        /*03ba*/ 	.short	(.L_1221 - .L_1220)


	//   ....[0]....
.L_1220:
        /*03bc*/ 	.word	0x00000260
        /*03c0*/ 	.word	0x000000ff
        /*03c4*/ 	.word	0x00017000
        /*03c8*/ 	.short	0x0100
        /*03ca*/ 	.byte	0x08
	.zero		1


	//   ....[1]....
        /*03cc*/ 	.word	0x00000270
        /*03d0*/ 	.word	0x000000ff
        /*03d4*/ 	.word	0x00017020
        /*03d8*/ 	.short	0x0100
        /*03da*/ 	.byte	0x08
	.zero		1


	//   ....[2]....
        /*03dc*/ 	.word	0x00000360
        /*03e0*/ 	.word	0x000000ff
        /*03e4*/ 	.word	0x00017030
        /*03e8*/ 	.short	0x0100
        /*03ea*/ 	.byte	0x08
	.zero		1


	//   ....[3]....
        /*03ec*/ 	.word	0x00000370
        /*03f0*/ 	.word	0x000000ff
        /*03f4*/ 	.word	0x00017040
        /*03f8*/ 	.short	0x0100
        /*03fa*/ 	.byte	0x08
	.zero		1


	//   ....[4]....
        /*03fc*/ 	.word	0x00000380
        /*0400*/ 	.word	0x000000ff
        /*0404*/ 	.word	0x00017038
        /*0408*/ 	.short	0x0100
        /*040a*/ 	.byte	0x08
	.zero		1


	//   ....[5]....
        /*040c*/ 	.word	0x00000390
        /*0410*/ 	.word	0x000000ff
        /*0414*/ 	.word	0x00017048
        /*0418*/ 	.short	0x0100
        /*041a*/ 	.byte	0x08
	.zero		1


	//   ....[6]....
        /*041c*/ 	.word	0x000004c0
        /*0420*/ 	.word	0x000000ff
        /*0424*/ 	.word	0x00017050
        /*0428*/ 	.short	0x0100
        /*042a*/ 	.byte	0x08
	.zero		1


	//   ....[7]....
        /*042c*/ 	.word	0x000004d0
        /*0430*/ 	.word	0x000000ff
        /*0434*/ 	.word	0x00017060
        /*0438*/ 	.short	0x0100
        /*043a*/ 	.byte	0x08
	.zero		1


	//   ....[8]....
        /*043c*/ 	.word	0x000004e0
        /*0440*/ 	.word	0x000000ff
        /*0444*/ 	.word	0x00017058
        /*0448*/ 	.short	0x0100
        /*044a*/ 	.byte	0x08
	.zero		1


	//   ....[9]....
        /*044c*/ 	.word	0x000004f0
        /*0450*/ 	.word	0x000000ff
        /*0454*/ 	.word	0x00017068
        /*0458*/ 	.short	0x0100
        /*045a*/ 	.byte	0x08
	.zero		1


	//   ....[10]....
        /*045c*/ 	.word	0x000005e0
        /*0460*/ 	.word	0x000000ff
        /*0464*/ 	.word	0x00017070
        /*0468*/ 	.short	0x0100
        /*046a*/ 	.byte	0x06
	.zero		1


	//   ....[11]....
        /*046c*/ 	.word	0x000005f0
        /*0470*/ 	.word	0x000000ff
        /*0474*/ 	.word	0x00017080
        /*0478*/ 	.short	0x0100
        /*047a*/ 	.byte	0x06
	.zero		1


	//   ....[12]....
        /*047c*/ 	.word	0x00000600
        /*0480*/ 	.word	0x000000ff
        /*0484*/ 	.word	0x00017078
        /*0488*/ 	.short	0x0100
        /*048a*/ 	.byte	0x06
	.zero		1


	//   ....[13]....
        /*048c*/ 	.word	0x00000610
        /*0490*/ 	.word	0x000000ff
        /*0494*/ 	.word	0x00017088
        /*0498*/ 	.short	0x0100
        /*049a*/ 	.byte	0x06
	.zero		1


	//   ....[14]....
        /*049c*/ 	.word	0x00000740
        /*04a0*/ 	.word	0x000000ff
        /*04a4*/ 	.word	0x00017090
        /*04a8*/ 	.short	0x0100
        /*04aa*/ 	.byte	0x08
	.zero		1


	//   ....[15]....
        /*04ac*/ 	.word	0x00000750
        /*04b0*/ 	.word	0x000000ff
        /*04b4*/ 	.word	0x000170a0
        /*04b8*/ 	.short	0x0100
        /*04ba*/ 	.byte	0x08
	.zero		1


	//   ....[16]....
        /*04bc*/ 	.word	0x00000760
        /*04c0*/ 	.word	0x000000ff
        /*04c4*/ 	.word	0x00017098
        /*04c8*/ 	.short	0x0100
        /*04ca*/ 	.byte	0x08
	.zero		1


	//   ....[17]....
        /*04cc*/ 	.word	0x00000770
        /*04d0*/ 	.word	0x000000ff
        /*04d4*/ 	.word	0x000170a8
        /*04d8*/ 	.short	0x0100
        /*04da*/ 	.byte	0x08
	.zero		1


	//   ....[18]....
        /*04dc*/ 	.word	0x000008a0
        /*04e0*/ 	.word	0x000000ff
        /*04e4*/ 	.word	0x000170b0
        /*04e8*/ 	.short	0x0100
        /*04ea*/ 	.byte	0x08
	.zero		1


	//   ....[19]....
        /*04ec*/ 	.word	0x000008b0
        /*04f0*/ 	.word	0x000000ff
        /*04f4*/ 	.word	0x000170c0
        /*04f8*/ 	.short	0x0100
        /*04fa*/ 	.byte	0x08
	.zero		1


	//   ....[20]....
        /*04fc*/ 	.word	0x000008c0
        /*0500*/ 	.word	0x000000ff
        /*0504*/ 	.word	0x000170b8
        /*0508*/ 	.short	0x0100
        /*050a*/ 	.byte	0x08
	.zero		1


	//   ....[21]....
        /*050c*/ 	.word	0x000008d0
        /*0510*/ 	.word	0x000000ff
        /*0514*/ 	.word	0x000170c8
        /*0518*/ 	.short	0x0100
        /*051a*/ 	.byte	0x08
	.zero		1


	//   ....[22]....
        /*051c*/ 	.word	0x000019e0
        /*0520*/ 	.word	0x000000ff
        /*0524*/ 	.word	0x00017000
        /*0528*/ 	.short	0x010a
        /*052a*/ 	.byte	0x26
	.zero		1


	//   ....[23]....
        /*052c*/ 	.word	0x00001a70
        /*0530*/ 	.word	0x000000ff
        /*0534*/ 	.word	0x00017030
        /*0538*/ 	.short	0x010a
        /*053a*/ 	.byte	0x26
	.zero		1


	//   ....[24]....
        /*053c*/ 	.word	0x00001ae0
        /*0540*/ 	.word	0x000000ff
        /*0544*/ 	.word	0x00017030
        /*0548*/ 	.short	0x010a
        /*054a*/ 	.byte	0x26
	.zero		1


	//   ....[25]....
        /*054c*/ 	.word	0x00002180
        /*0550*/ 	.word	0x00000010
        /*0554*/ 	.word	0x00000000
        /*0558*/ 	.short	0x0101
        /*055a*/ 	.byte	0x3f
	.zero		1


	//   ....[26]....
        /*055c*/ 	.word	0x00005840
        /*0560*/ 	.word	0x000000ff
        /*0564*/ 	.word	0x00017030
        /*0568*/ 	.short	0x010a
        /*056a*/ 	.byte	0x1c
	.zero		1


	//   ....[27]....
        /*056c*/ 	.word	0x00005880
        /*0570*/ 	.word	0x000000ff
        /*0574*/ 	.word	0x00017030
        /*0578*/ 	.short	0x010a
        /*057a*/ 	.byte	0x1c
	.zero		1


	//   ....[28]....
        /*057c*/ 	.word	0x00005a00
        /*0580*/ 	.word	0x000000ff
        /*0584*/ 	.word	0x00017050
        /*0588*/ 	.short	0x010a
        /*058a*/ 	.byte	0x0b
	.zero		1


	//   ....[29]....
        /*058c*/ 	.word	0x00005a80
        /*0590*/ 	.word	0x000000ff
        /*0594*/ 	.word	0x00017050
        /*0598*/ 	.short	0x010a
        /*059a*/ 	.byte	0x0b
	.zero		1


	//   ....[30]....
        /*059c*/ 	.word	0x00006480
        /*05a0*/ 	.word	0x00000022
        /*05a4*/ 	.word	0x00000000
        /*05a8*/ 	.short	0x0101
        /*05aa*/ 	.byte	0x3f
	.zero		1


	//   ....[31]....
        /*05ac*/ 	.word	0x00008740
        /*05b0*/ 	.word	0x000000ff
        /*05b4*/ 	.word	0x00000000
        /*05b8*/ 	.short	0x0101
        /*05ba*/ 	.byte	0x06
	.zero		1


	//   ....[32]....
        /*05bc*/ 	.word	0x00008fe0
        /*05c0*/ 	.word	0x000000ff
        /*05c4*/ 	.word	0x00017030
        /*05c8*/ 	.short	0x010a
        /*05ca*/ 	.byte	0x19
	.zero		1


	//   ....[33]....
        /*05cc*/ 	.word	0x00009020
        /*05d0*/ 	.word	0x000000ff
        /*05d4*/ 	.word	0x00017030
        /*05d8*/ 	.short	0x010a
        /*05da*/ 	.byte	0x19
	.zero		1


	//   ....[34]....
        /*05dc*/ 	.word	0x000091a0
        /*05e0*/ 	.word	0x000000ff
        /*05e4*/ 	.word	0x00017050
        /*05e8*/ 	.short	0x010a
        /*05ea*/ 	.byte	0x0e
	.zero		1


	//   ....[35]....
        /*05ec*/ 	.word	0x00009dd0
        /*05f0*/ 	.word	0x000000ff
        /*05f4*/ 	.word	0x00017050
        /*05f8*/ 	.short	0x010a
        /*05fa*/ 	.byte	0x0e
	.zero		1


	//   ....[36]....
        /*05fc*/ 	.word	0x0000ab10
        /*0600*/ 	.word	0x00000004
        /*0604*/ 	.word	0x00000000
        /*0608*/ 	.short	0x0101
        /*060a*/ 	.byte	0x3f
	.zero		1


	//   ....[37]....
        /*060c*/ 	.word	0x0000ae00
        /*0610*/ 	.word	0x000000ff
        /*0614*/ 	.word	0x00000000
        /*0618*/ 	.short	0x0101
        /*061a*/ 	.byte	0x06
	.zero		1


	//   ....[38]....
        /*061c*/ 	.word	0x0000b410
        /*0620*/ 	.word	0x000000ff
        /*0624*/ 	.word	0x00017030
        /*0628*/ 	.short	0x010a
        /*062a*/ 	.byte	0x1c
	.zero		1


	//   ....[39]....
        /*062c*/ 	.word	0x0000b450
        /*0630*/ 	.word	0x000000ff
        /*0634*/ 	.word	0x00017030
        /*0638*/ 	.short	0x010a
        /*063a*/ 	.byte	0x1c
	.zero		1


	//   ....[40]....
        /*063c*/ 	.word	0x0000b5d0
        /*0640*/ 	.word	0x000000ff
        /*0644*/ 	.word	0x00017050
        /*0648*/ 	.short	0x010a
        /*064a*/ 	.byte	0x0e
	.zero		1


	//   ....[41]....
        /*064c*/ 	.word	0x0000b650
        /*0650*/ 	.word	0x000000ff
        /*0654*/ 	.word	0x00017050
        /*0658*/ 	.short	0x010a
        /*065a*/ 	.byte	0x0e
	.zero		1


	//   ....[42]....
        /*065c*/ 	.word	0x0000c030
        /*0660*/ 	.word	0x00000022
        /*0664*/ 	.word	0x00000000
        /*0668*/ 	.short	0x0101
        /*066a*/ 	.byte	0x3f
	.zero		1


	//   ....[43]....
        /*066c*/ 	.word	0x0000e2d0
        /*0670*/ 	.word	0x000000ff
        /*0674*/ 	.word	0x00000000
        /*0678*/ 	.short	0x0101
        /*067a*/ 	.byte	0x07
	.zero		1


	//   ....[44]....
        /*067c*/ 	.word	0x0000e7f0
        /*0680*/ 	.word	0x000000ff
        /*0684*/ 	.word	0x00017050
        /*0688*/ 	.short	0x010a
        /*068a*/ 	.byte	0x0b
	.zero		1


	//   ....[45]....
        /*068c*/ 	.word	0x0000e830
        /*0690*/ 	.word	0x000000ff
        /*0694*/ 	.word	0x00017050
        /*0698*/ 	.short	0x010a
        /*069a*/ 	.byte	0x0b
	.zero		1


	//   ....[46]....
        /*069c*/ 	.word	0x0000ee60
        /*06a0*/ 	.word	0x000000ff
        /*06a4*/ 	.word	0x00000000
        /*06a8*/ 	.short	0x0101
        /*06aa*/ 	.byte	0x04
	.zero		1


	//   ....[47]....
        /*06ac*/ 	.word	0x00010140
        /*06b0*/ 	.word	0x000000ff
        /*06b4*/ 	.word	0x00000000
        /*06b8*/ 	.short	0x0101
        /*06ba*/ 	.byte	0x04
	.zero		1


	//   ....[48]....
        /*06bc*/ 	.word	0x00012470
        /*06c0*/ 	.word	0x000000ff
        /*06c4*/ 	.word	0x00017080
        /*06c8*/ 	.short	0x010a
        /*06ca*/ 	.byte	0x26
	.zero		1


	//   ....[49]....
        /*06cc*/ 	.word	0x000126a0
        /*06d0*/ 	.word	0x000000ff
        /*06d4*/ 	.word	0x00017040
        /*06d8*/ 	.short	0x010a
        /*06da*/ 	.byte	0x26
	.zero		1


	//   ....[50]....
        /*06dc*/ 	.word	0x00013210
        /*06e0*/ 	.word	0x000000ff
        /*06e4*/ 	.word	0x00017000
        /*06e8*/ 	.short	0x0107
        /*06ea*/ 	.byte	0x26
	.zero		1


	//   ....[51]....
        /*06ec*/ 	.word	0x00013260
        /*06f0*/ 	.word	0x000000ff
        /*06f4*/ 	.word	0x00017000
        /*06f8*/ 	.short	0x0101
        /*06fa*/ 	.byte	0x26
	.zero		1


	//   ....[52]....
        /*06fc*/ 	.word	0x00013290
        /*0700*/ 	.word	0x000000ff
        /*0704*/ 	.word	0x00017020
        /*0708*/ 	.short	0x010a
        /*070a*/ 	.byte	0x26
	.zero		1


	//   ....[53]....
        /*070c*/ 	.word	0x00013570
        /*0710*/ 	.word	0x00000004
        /*0714*/ 	.word	0x00017080
        /*0718*/ 	.short	0x010a
        /*071a*/ 	.byte	0x3f
	.zero		1


	//   ....[54]....
        /*071c*/ 	.word	0x00013940
        /*0720*/ 	.word	0x00000004
        /*0724*/ 	.word	0x00017040
        /*0728*/ 	.short	0x010a
        /*072a*/ 	.byte	0x3f
	.zero		1


	//   ....[55]....
        /*072c*/ 	.word	0x00013d50
        /*0730*/ 	.word	0x0000000c
        /*0734*/ 	.word	0x00017070
        /*0738*/ 	.short	0x010a
        /*073a*/ 	.byte	0x3f
	.zero		1


	//   ....[56]....
        /*073c*/ 	.word	0x00013db0
        /*0740*/ 	.word	0x0000000c
        /*0744*/ 	.word	0x00017060
        /*0748*/ 	.short	0x010a
        /*074a*/ 	.byte	0x3f
	.zero		1


	//   ....[57]....
        /*074c*/ 	.word	0x00014160
        /*0750*/ 	.word	0x0000000c
        /*0754*/ 	.word	0x00017050
        /*0758*/ 	.short	0x0101
        /*075a*/ 	.byte	0x3f
	.zero		1


	//   ....[58]....
        /*075c*/ 	.word	0x000141d0
        /*0760*/ 	.word	0x00000002
        /*0764*/ 	.word	0x00000000
        /*0768*/ 	.short	0x0101
        /*076a*/ 	.byte	0x3f
	.zero		1


	//   ....[59]....
        /*076c*/ 	.word	0x000142c0
        /*0770*/ 	.word	0x00000002
        /*0774*/ 	.word	0x00017070
        /*0778*/ 	.short	0x010a
        /*077a*/ 	.byte	0x3f
	.zero		1


	//   ....[60]....
        /*077c*/ 	.word	0x00014360
        /*0780*/ 	.word	0x00000002
        /*0784*/ 	.word	0x00017060
        /*0788*/ 	.short	0x010a
        /*078a*/ 	.byte	0x3f
	.zero		1


	//   ....[61]....
        /*078c*/ 	.word	0x00014720
        /*0790*/ 	.word	0x00000002
        /*0794*/ 	.word	0x00017050
        /*0798*/ 	.short	0x0101
        /*079a*/ 	.byte	0x3f
	.zero		1


	//   ....[62]....
        /*079c*/ 	.word	0x00014780
        /*07a0*/ 	.word	0x00000000
        /*07a4*/ 	.word	0x00000000
        /*07a8*/ 	.short	0x0101
        /*07aa*/ 	.byte	0x3f
	.zero		1


	//   ....[63]....
        /*07ac*/ 	.word	0x00014820
        /*07b0*/ 	.word	0x00000007
        /*07b4*/ 	.word	0x00017020
        /*07b8*/ 	.short	0x010a
        /*07ba*/ 	.byte	0x3f
	.zero		1


	//   ....[64]....
        /*07bc*/ 	.word	0x00014960
        /*07c0*/ 	.word	0x00000005
        /*07c4*/ 	.word	0x00000000
        /*07c8*/ 	.short	0x010a
        /*07ca*/ 	.byte	0x3f
	.zero		1


	//   ....[65]....
        /*07cc*/ 	.word	0x000149d0
        /*07d0*/ 	.word	0x00000003
        /*07d4*/ 	.word	0x00000000
        /*07d8*/ 	.short	0x010a
        /*07da*/ 	.byte	0x3f
	.zero		1


	//   ....[66]....
        /*07dc*/ 	.word	0x00014a20
        /*07e0*/ 	.word	0x00000003
        /*07e4*/ 	.word	0x00017060
        /*07e8*/ 	.short	0x010a
        /*07ea*/ 	.byte	0x3f
	.zero		1


	//   ....[67]....
        /*07ec*/ 	.word	0x00014a70
        /*07f0*/ 	.word	0x00000005
        /*07f4*/ 	.word	0x00017060
        /*07f8*/ 	.short	0x010a
        /*07fa*/ 	.byte	0x3f
	.zero		1


	//   ....[68]....
        /*07fc*/ 	.word	0x00014ab0
        /*0800*/ 	.word	0x00000003
        /*0804*/ 	.word	0x00017080
        /*0808*/ 	.short	0x010a
        /*080a*/ 	.byte	0x3f
	.zero		1


	//   ....[69]....
        /*080c*/ 	.word	0x00014ad0
        /*0810*/ 	.word	0x00000005
        /*0814*/ 	.word	0x00017080
        /*0818*/ 	.short	0x010a
        /*081a*/ 	.byte	0x3f
	.zero		1


	//   ....[70]....
        /*081c*/ 	.word	0x00014b40
        /*0820*/ 	.word	0x00000003
        /*0824*/ 	.word	0x00017000
        /*0828*/ 	.short	0x010a
        /*082a*/ 	.byte	0x3f
	.zero		1


	//   ....[71]....
        /*082c*/ 	.word	0x00014ba0
        /*0830*/ 	.word	0x00000003
        /*0834*/ 	.word	0x00017030
        /*0838*/ 	.short	0x010a
        /*083a*/ 	.byte	0x3f
	.zero		1


	//   ....[72]....
        /*083c*/ 	.word	0x00014c00
        /*0840*/ 	.word	0x0000000c
        /*0844*/ 	.word	0x00017030
        /*0848*/ 	.short	0x010a
        /*084a*/ 	.byte	0x3f
	.zero		1


	//   ....[73]....
        /*084c*/ 	.word	0x00014c60
        /*0850*/ 	.word	0x0000000e
        /*0854*/ 	.word	0x00017050
        /*0858*/ 	.short	0x010a
        /*085a*/ 	.byte	0x3f
	.zero		1


	//   ....[74]....
        /*085c*/ 	.word	0x00014cc0
        /*0860*/ 	.word	0x0000000a
        /*0864*/ 	.word	0x00017030
        /*0868*/ 	.short	0x010a
        /*086a*/ 	.byte	0x3f
	.zero		1


	//   ....[75]....
        /*086c*/ 	.word	0x00014d20
        /*0870*/ 	.word	0x0000000a
        /*0874*/ 	.word	0x00017050
        /*0878*/ 	.short	0x010a
        /*087a*/ 	.byte	0x3f
	.zero		1


	//   ....[76]....
        /*087c*/ 	.word	0x00014d80
        /*0880*/ 	.word	0x0000000a
        /*0884*/ 	.word	0x00017030
        /*0888*/ 	.short	0x010a
        /*088a*/ 	.byte	0x3f
	.zero		1


	//   ....[77]....
        /*088c*/ 	.word	0x00014de0
        /*0890*/ 	.word	0x0000000f
        /*0894*/ 	.word	0x00017050
        /*0898*/ 	.short	0x010a
        /*089a*/ 	.byte	0x3f
	.zero		1


	//   ....[78]....
        /*089c*/ 	.word	0x00014e40
        /*08a0*/ 	.word	0x00000003
        /*08a4*/ 	.word	0x00017050
        /*08a8*/ 	.short	0x010a
        /*08aa*/ 	.byte	0x3f
	.zero		1


	//   ....[79]....
        /*08ac*/ 	.word	0x00014f90
        /*08b0*/ 	.word	0x00000018
        /*08b4*/ 	.word	0x00017080
        /*08b8*/ 	.short	0x010a
        /*08ba*/ 	.byte	0x3f
	.zero		1


	//   ....[80]....
        /*08bc*/ 	.word	0x00014fe0
        /*08c0*/ 	.word	0x00000018
        /*08c4*/ 	.word	0x00017040
        /*08c8*/ 	.short	0x010a
        /*08ca*/ 	.byte	0x3f
	.zero		1


	//   ....[81]....
        /*08cc*/ 	.word	0x00015400
        /*08d0*/ 	.word	0x00000018
        /*08d4*/ 	.word	0x00017020
        /*08d8*/ 	.short	0x010a
        /*08da*/ 	.byte	0x3f
	.zero		1


	//   ....[82]....
        /*08dc*/ 	.word	0x00015450
        /*08e0*/ 	.word	0x00000004
        /*08e4*/ 	.word	0x00017080
        /*08e8*/ 	.short	0x010a
        /*08ea*/ 	.byte	0x3f
	.zero		1


	//   ....[83]....
        /*08ec*/ 	.word	0x000154a0
        /*08f0*/ 	.word	0x00000004
        /*08f4*/ 	.word	0x00017040
        /*08f8*/ 	.short	0x010a
        /*08fa*/ 	.byte	0x3f
	.zero		1


	//   ....[84]....
        /*08fc*/ 	.word	0x000154f0
        /*0900*/ 	.word	0x0000000c
        /*0904*/ 	.word	0x00017070
        /*0908*/ 	.short	0x010a
        /*090a*/ 	.byte	0x3f
	.zero		1


	//   ....[85]....
        /*090c*/ 	.word	0x00015540
        /*0910*/ 	.word	0x0000000c
        /*0914*/ 	.word	0x00017060
        /*0918*/ 	.short	0x010a
        /*091a*/ 	.byte	0x3f
	.zero		1


	//   ....[86]....
        /*091c*/ 	.word	0x00015590
        /*0920*/ 	.word	0x00000002
        /*0924*/ 	.word	0x00017070
        /*0928*/ 	.short	0x010a
        /*092a*/ 	.byte	0x3f
	.zero		1


	//   ....[87]....
        /*092c*/ 	.word	0x000155e0
        /*0930*/ 	.word	0x00000002
        /*0934*/ 	.word	0x00017060
        /*0938*/ 	.short	0x010a
        /*093a*/ 	.byte	0x3f
	.zero		1


	//   ....[88]....
        /*093c*/ 	.word	0x00015630
        /*0940*/ 	.word	0x00000007
        /*0944*/ 	.word	0x00017020
        /*0948*/ 	.short	0x010a
        /*094a*/ 	.byte	0x3f
	.zero		1


	//   ....[89]....
        /*094c*/ 	.word	0x00015680
        /*0950*/ 	.word	0x00000005
        /*0954*/ 	.word	0x00000000
        /*0958*/ 	.short	0x010a
        /*095a*/ 	.byte	0x3f
	.zero		1


	//   ....[90]....
        /*095c*/ 	.word	0x000156d0
        /*0960*/ 	.word	0x00000003
        /*0964*/ 	.word	0x00000000
        /*0968*/ 	.short	0x010a
        /*096a*/ 	.byte	0x3f
	.zero		1


	//   ....[91]....
        /*096c*/ 	.word	0x00015720
        /*0970*/ 	.word	0x00000003
        /*0974*/ 	.word	0x00017060
        /*0978*/ 	.short	0x010a
        /*097a*/ 	.byte	0x3f
	.zero		1


	//   ....[92]....
        /*097c*/ 	.word	0x00015770
        /*0980*/ 	.word	0x00000005
        /*0984*/ 	.word	0x00017060
        /*0988*/ 	.short	0x010a
        /*098a*/ 	.byte	0x3f
	.zero		1


	//   ....[93]....
        /*098c*/ 	.word	0x000157c0
        /*0990*/ 	.word	0x00000003
        /*0994*/ 	.word	0x00017080
        /*0998*/ 	.short	0x010a
        /*099a*/ 	.byte	0x3f
	.zero		1


	//----- nvinfo : EIATTR_NUM_MBARRIERS
	.align		4
.L_1221:
        /*099c*/ 	.byte	0x03, 0x38
        /*099e*/ 	.short	0x0016


	//----- nvinfo : EIATTR_EXIT_INSTR_OFFSETS
	.align		4
        /*09a0*/ 	.byte	0x04, 0x1c
        /*09a2*/ 	.short	(.L_1223 - .L_1222)


	//   ....[0]....
.L_1222:
        /*09a4*/ 	.word	0x00014b20


	//----- nvinfo : EIATTR_MAX_THREADS
	.align		4
.L_1223:
        /*09a8*/ 	.byte	0x04, 0x05
        /*09aa*/ 	.short	(.L_1225 - .L_1224)
.L_1224:
        /*09ac*/ 	.word	0x00000200
        /*09b0*/ 	.word	0x00000001
        /*09b4*/ 	.word	0x00000001


	//----- nvinfo : EIATTR_CRS_STACK_SIZE
	.align		4
.L_1225:
        /*09b8*/ 	.byte	0x04, 0x1e
        /*09ba*/ 	.short	(.L_1227 - .L_1226)
.L_1226:
        /*09bc*/ 	.word	0x00000000


	//----- nvinfo : EIATTR_CBANK_PARAM_SIZE
	.align		4
.L_1227:
        /*09c0*/ 	.byte	0x03, 0x19
        /*09c2*/ 	.short	0x0a70


	//----- nvinfo : EIATTR_PARAM_CBANK
	.align		4
        /*09c4*/ 	.byte	0x04, 0x0a
        /*09c6*/ 	.short	(.L_1229 - .L_1228)
	.align		4
.L_1228:
        /*09c8*/ 	.word	index@(.nv.constant0._ZN7cutlass13device_kernelIN5flash11enable_sm90INS1_16FlashAttnFwdSm90INS1_25CollectiveMainloopFwdSm90ILi2EN4cute5tupleIJNS5_1CILi1EEES8_S8_EEENS6_IJNS7_ILi192EEENS7_ILi128EEENS7_ILi96EEEEEELi96ENS_12float_e4m3_tEfNS_4arch4Sm90ELb0ELb1ELb1ELb0ELb0ELb0ELb0ELb1ELb1ELb1ELb1ELb0EEENS1_21CollectiveEpilogueFwdINS6_IJSA_SC_SB_EEES9_NS_10bfloat16_tESG_Li384ELb0ELb1ELb1ELb1EEENS1_19SingleTileSchedulerILb0ELb1ELb1ELi192EEEEEEEEEvNT_6ParamsE)
        /*09cc*/ 	.short	0x0210
        /*09ce*/ 	.short	0x0a70


	//----- nvinfo : EIATTR_SW_WAR
	.align		4
.L_1229:
        /*09d0*/ 	.byte	0x04, 0x36
        /*09d2*/ 	.short	(.L_1231 - .L_1230)
.L_1230:
        /*09d4*/ 	.word	0x00000008
.L_1231:


//--------------------- .nv.info._ZN7cutlass13device_kernelIN5flash11enable_sm90INS1_16FlashAttnFwdSm90INS1_25CollectiveMainloopFwdSm90ILi2EN4cute5tupleIJNS5_1CILi1EEES8_S8_EEENS6_IJNS7_ILi192EEENS7_ILi128EEENS7_ILi96EEEEEELi96ENS_12float_e4m3_tEfNS_4arch4Sm90ELb0ELb1ELb1ELb1ELb0ELb0ELb0ELb1ELb1ELb1ELb1ELb0EEENS1_21CollectiveEpilogueFwdINS6_IJSA_SC_SB_EEES9_NS_10bfloat16_tESG_Li384ELb1ELb1ELb1ELb1EEENS1_36VarlenDynamicPersistentTileSchedulerILi192ELi128ELi384ELi128ELb1ELb1ELb1ELb1ELb0ELb1EEEEEEEEEvNT_6ParamsE --------------------------
	.section	.nv.info._ZN7cutlass13device_kernelIN5flash11enable_sm90INS1_16FlashAttnFwdSm90INS1_25CollectiveMainloopFwdSm90ILi2EN4cute5tupleIJNS5_1CILi1EEES8_S8_EEENS6_IJNS7_ILi192EEENS7_ILi128EEENS7_ILi96EEEEEELi96ENS_12float_e4m3_tEfNS_4arch4Sm90ELb0ELb1ELb1ELb1ELb0ELb0ELb0ELb1ELb1ELb1ELb1ELb0EEENS1_21CollectiveEpilogueFwdINS6_IJSA_SC_SB_EEES9_NS_10bfloat16_tESG_Li384ELb1ELb1ELb1ELb1EEENS1_36VarlenDynamicPersistentTileSchedulerILi192ELi128ELi384ELi128ELb1ELb1ELb1ELb1ELb0ELb1EEEEEEEEEvNT_6ParamsE,"",@"SHT_CUDA_INFO"
	.sectionflags	@""
	.align	4


	//----- nvinfo : EIATTR_CUDA_API_VERSION
	.align		4
        /*0000*/ 	.byte	0x04, 0x37
        /*0002*/ 	.short	(.L_1233 - .L_1232)
.L_1232:
        /*0004*/ 	.word	0x00000082


	//----- nvinfo : EIATTR_KPARAM_INFO
	.align		4
.L_1233:
        /*0008*/ 	.byte	0x04, 0x17
        /*000a*/ 	.short	(.L_1235 - .L_1234)
.L_1234:
        /*000c*/ 	.word	0x00000000
        /*0010*/ 	.short	0x0000
        /*0012*/ 	.short	0x0070
        /*0014*/ 	.byte	0x00, 0xf0, 0x01, 0x2a


	//----- nvinfo : EIATTR_SPARSE_MMA_MASK
	.align		4
.L_1235:
        /*0018*/ 	.byte	0x03, 0x50
        /*001a*/ 	.short	0x0000


	//----- nvinfo : EIATTR_MAXREG_COUNT
	.align		4
        /*001c*/ 	.byte	0x03, 0x1b
        /*001e*/ 	.short	0x0080


	//----- nvinfo : EIATTR_NUM_BARRIERS
	.align		4
        /*0020*/ 	.byte	0x02, 0x4c
        /*0022*/ 	.byte	0x09
	.zero		1


	//----- nvinfo : EIATTR_EXTERNS
	.align		4
        /*0024*/ 	.byte	0x04, 0x0f
        /*0026*/ 	.short	(.L_1237 - .L_1236)


	//   ....[0]....
	.align		4
.L_1236:
        /*0028*/ 	.word	index@(__assertfail)


	//----- nvinfo : EIATTR_ANNOTATIONS
	.align		4
.L_1237:
        /*002c*/ 	.byte	0x04, 0x55
        /*002e*/ 	.short	(.L_1239 - .L_1238)


	//   ....[0]....
.L_1238:
        /* <DEDUP_REMOVED lines=28> */


	//----- nvinfo : EIATTR_MERCURY_ISA_VERSION
	.align		4
.L_1239:
        /*01d8*/ 	.byte	0x03, 0x5f
        /*01da*/ 	.short	0x0101


	//----- nvinfo : EIATTR_UNUSED_LOAD_BYTE_OFFSET
	.align		4
        /*01dc*/ 	.byte	0x04, 0x44
        /*01de*/ 	.short	(.L_1241 - .L_1240)


	//   ....[0]....
.L_1240:
        /*01e0*/ 	.word	0x00000a00
        /*01e4*/ 	.word	0x0000fff0


	//   ....[1]....
        /*01e8*/ 	.word	0x0000f6f0
        /*01ec*/ 	.word	0x0000fff0


	//----- nvinfo : EIATTR_INT_WARP_WIDE_INSTR_OFFSETS
	.align		4
.L_1241:
        /*01f0*/ 	.byte	0x04, 0x31
        /*01f2*/ 	.short	(.L_1243 - .L_1242)


	//   ....[0]....
.L_1242:
        /*01f4*/ 	.word	0x00000130


	//   ....[1]....
        /*01f8*/ 	.word	0x00000170


	//   ....[2]....
        /*01fc*/ 	.word	0x000001e0


	//   ....[3]....
        /*0200*/ 	.word	0x00014b10


	//   ....[4]....
        /*0204*/ 	.word	0x00014ba0


	//   ....[5]....
        /*0208*/ 	.word	0x00017620


	//   ....[6]....
        /*020c*/ 	.word	0x000176b0


	//----- nvinfo : EIATTR_COOP_GROUP_MASK_REGIDS
	.align		4
.L_1243:
        /*0210*/ 	.byte	0x04, 0x29
        /*0212*/ 	.short	(.L_1245 - .L_1244)


	//   ....[0]....
.L_1244:
        /*0214*/ 	.word	0xffffffff


	//   ....[1]....
        /*0218*/ 	.word	0xffffffff


	//   ....[2]....
        /*021c*/ 	.word	0xffffffff


	//   ....[3]....
        /*0220*/ 	.word	0xffffffff


	//   ....[4]....
        /*0224*/ 	.word	0xffffffff


	//   ....[5]....
        /*0228*/ 	.word	0xffffffff


	//   ....[6]....
        /*022c*/ 	.word	0xffffffff


	//   ....[7]....
        /*0230*/ 	.word	0xffffffff


	//   ....[8]....
        /*0234*/ 	.word	0xffffffff


	//   ....[9]....
        /*0238*/ 	.word	0xffffffff


	//   ....[10]....
        /*023c*/ 	.word	0xffffffff


	//   ....[11]....
        /*0240*/ 	.word	0xffffffff


	//   ....[12]....
        /*0244*/ 	.word	0xffffffff


	//   ....[13]....
        /*0248*/ 	.word	0xffffffff


	//   ....[14]....
        /*024c*/ 	.word	0xffffffff


	//   ....[15]....
        /*0250*/ 	.word	0xffffffff


	//   ....[16]....
        /*0254*/ 	.word	0xffffffff


	//   ....[17]....
        /*0258*/ 	.word	0xffffffff


	//   ....[18]....
        /*025c*/ 	.word	0xffffffff


	//   ....[19]....
        /*0260*/ 	.word	0xffffffff


	//   ....[20]....
        /*0264*/ 	.word	0xffffffff


	//   ....[21]....
        /*0268*/ 	.word	0xffffffff


	//   ....[22]....
        /*026c*/ 	.word	0xffffffff


	//   ....[23]....
        /*0270*/ 	.word	0xffffffff


	//   ....[24]....
        /*0274*/ 	.word	0xffffffff


	//   ....[25]....
        /*0278*/ 	.word	0xffffffff


	//   ....[26]....
        /*027c*/ 	.word	0xffffffff


	//   ....[27]....
        /*0280*/ 	.word	0xffffffff


	//   ....[28]....
        /*0284*/ 	.word	0xffffffff


	//   ....[29]....
        /*0288*/ 	.word	0xffffffff


	//   ....[30]....
        /*028c*/ 	.word	0xffffffff


	//   ....[31]....
        /*0290*/ 	.word	0xffffffff


	//   ....[32]....
        /*0294*/ 	.word	0xffffffff


	//   ....[33]....
        /*0298*/ 	.word	0xffffffff


	//   ....[34]....
        /*029c*/ 	.word	0xffffffff


	//   ....[35]....
        /*02a0*/ 	.word	0xffffffff


	//   ....[36]....
        /*02a4*/ 	.word	0xffffffff


	//   ....[37]....
        /*02a8*/ 	.word	0xffffffff


	//   ....[38]....
        /*02ac*/ 	.word	0xffffffff


	//   ....[39]....
        /*02b0*/ 	.word	0xffffffff


	//   ....[40]....
        /*02b4*/ 	.word	0xffffffff


	//   ....[41]....
        /*02b8*/ 	.word	0xffffffff


	//   ....[42]....
        /*02bc*/ 	.word	0xffffffff


	//   ....[43]....
        /*02c0*/ 	.word	0xffffffff


	//   ....[44]....
        /*02c4*/ 	.word	0xffffffff


	//   ....[45]....
        /*02c8*/ 	.word	0xffffffff


	//   ....[46]....
        /*02cc*/ 	.word	0xffffffff


	//   ....[47]....
        /*02d0*/ 	.word	0xffffffff


	//   ....[48]....
        /*02d4*/ 	.word	0xffffffff


	//   ....[49]....
        /*02d8*/ 	.word	0xffffffff


	//   ....[50]....
        /*02dc*/ 	.word	0xffffffff


	//   ....[51]....
        /*02e0*/ 	.word	0xffffffff


	//   ....[52]....
        /*02e4*/ 	.word	0xffffffff


	//   ....[53]....
        /*02e8*/ 	.word	0xffffffff


	//   ....[54]....
        /*02ec*/ 	.word	0xffffffff


	//   ....[55]....
        /*02f0*/ 	.word	0xffffffff


	//   ....[56]....
        /*02f4*/ 	.word	0xffffffff


	//   ....[57]....
        /*02f8*/ 	.word	0xffffffff


	//   ....[58]....
        /*02fc*/ 	.word	0xffffffff


	//   ....[59]....
        /*0300*/ 	.word	0xffffffff


	//   ....[60]....
        /*0304*/ 	.word	0xffffffff


	//   ....[61]....
        /*0308*/ 	.word	0xffffffff


	//   ....[62]....
        /*030c*/ 	.word	0xffffffff


	//   ....[63]....
        /*0310*/ 	.word	0xffffffff


	//   ....[64]....
        /*0314*/ 	.word	0xffffffff


	//   ....[65]....
        /*0318*/ 	.word	0xffffffff


	//   ....[66]....
        /*031c*/ 	.word	0xffffffff


	//   ....[67]....
        /*0320*/ 	.word	0xffffffff


	//   ....[68]....
        /*0324*/ 	.word	0xffffffff


	//   ....[69]....
        /*0328*/ 	.word	0xffffffff


	//   ....[70]....
        /*032c*/ 	.word	0xffffffff


	//   ....[71]....
        /*0330*/ 	.word	0xffffffff


	//   ....[72]....
        /*0334*/ 	.word	0xffffffff


	//   ....[73]....
        /*0338*/ 	.word	0xffffffff


	//   ....[74]....
        /*033c*/ 	.word	0xffffffff


	//   ....[75]....
        /*0340*/ 	.word	0xffffffff


	//   ....[76]....
        /*0344*/ 	.word	0xffffffff


	//   ....[77]....
        /*0348*/ 	.word	0xffffffff


	//   ....[78]....
        /*034c*/ 	.word	0xffffffff


	//   ....[79]....
        /*0350*/ 	.word	0xffffffff


	//   ....[80]....
        /*0354*/ 	.word	0xffffffff


	//   ....[81]....
        /*0358*/ 	.word	0xffffffff


	//   ....[82]....
        /*035c*/ 	.word	0xffffffff


	//   ....[83]....
        /*0360*/ 	.word	0xffffffff


	//   ....[84]....
        /*0364*/ 	.word	0xffffffff


	//   ....[85]....
        /*0368*/ 	.word	0xffffffff


	//   ....[86]....
        /*036c*/ 	.word	0xffffffff


	//   ....[87]....
        /*0370*/ 	.word	0xffffffff


	//   ....[88]....
        /*0374*/ 	.word	0xffffffff


	//   ....[89]....
        /*0378*/ 	.word	0xffffffff


	//   ....[90]....
        /*037c*/ 	.word	0xffffffff


	//   ....[91]....
        /*0380*/ 	.word	0xffffffff


	//   ....[92]....
        /*0384*/ 	.word	0xffffffff


	//   ....[93]....
        /*0388*/ 	.word	0xffffffff


	//   ....[94]....
        /*038c*/ 	.word	0xffffffff


	//   ....[95]....
        /*0390*/ 	.word	0xffffffff


	//   ....[96]....
        /*0394*/ 	.word	0xffffffff


	//   ....[97]....
        /*0398*/ 	.word	0xffffffff


	//   ....[98]....
        /*039c*/ 	.word	0xffffffff


	//   ....[99]....
        /*03a0*/ 	.word	0xffffffff


	//   ....[100]....
        /*03a4*/ 	.word	0xffffffff


	//   ....[101]....
        /*03a8*/ 	.word	0xffffffff


	//   ....[102]....
        /*03ac*/ 	.word	0xffffffff


	//   ....[103]....
        /*03b0*/ 	.word	0xffffffff


	//   ....[104]....
        /*03b4*/ 	.word	0xffffffff


	//   ....[105]....
        /*03b8*/ 	.word	0xffffffff


	//   ....[106]....
        /*03bc*/ 	.word	0xffffffff


	//   ....[107]....
        /*03c0*/ 	.word	0xffffffff


	//   ....[108]....
        /*03c4*/ 	.word	0xffffffff


	//   ....[109]....
        /*03c8*/ 	.word	0xffffffff


	//   ....[110]....
        /*03cc*/ 	.word	0xffffffff


	//   ....[111]....
        /*03d0*/ 	.word	0xffffffff


	//   ....[112]....
        /*03d4*/ 	.word	0xffffffff


	//   ....[113]....
        /*03d8*/ 	.word	0xffffffff


	//   ....[114]....
        /*03dc*/ 	.word	0xffffffff


	//   ....[115]....
        /*03e0*/ 	.word	0xffffffff


	//   ....[116]....
        /*03e4*/ 	.word	0xffffffff


	//   ....[117]....
        /*03e8*/ 	.word	0xffffffff


	//   ....[118]....
        /*03ec*/ 	.word	0xffffffff


	//   ....[119]....
        /*03f0*/ 	.word	0xffffffff


	//   ....[120]....
        /*03f4*/ 	.word	0xffffffff


	//   ....[121]....
        /*03f8*/ 	.word	0xffffffff


	//   ....[122]....
        /*03fc*/ 	.word	0xffffffff


	//   ....[123]....
        /*0400*/ 	.word	0xffffffff


	//   ....[124]....
        /*0404*/ 	.word	0xffffffff


	//   ....[125]....
        /*0408*/ 	.word	0xffffffff


	//   ....[126]....
        /*040c*/ 	.word	0xffffffff


	//   ....[127]....
        /*0410*/ 	.word	0xffffffff


	//   ....[128]....
        /*0414*/ 	.word	0xffffffff


	//   ....[129]....
        /*0418*/ 	.word	0xffffffff


	//   ....[130]....
        /*041c*/ 	.word	0xffffffff


	//   ....[131]....
        /*0420*/ 	.word	0xffffffff


	//   ....[132]....
        /*0424*/ 	.word	0xffffffff


	//   ....[133]....
        /*0428*/ 	.word	0xffffffff


	//   ....[134]....
        /*042c*/ 	.word	0xffffffff


	//   ....[135]....
        /*0430*/ 	.word	0xffffffff


	//   ....[136]....
        /*0434*/ 	.word	0xffffffff


	//   ....[137]....
        /*0438*/ 	.word	0xffffffff


	//   ....[138]....
        /*043c*/ 	.word	0xffffffff


	//   ....[139]....
        /*0440*/ 	.word	0xffffffff


	//   ....[140]....
        /*0444*/ 	.word	0xffffffff


	//   ....[141]....
        /*0448*/ 	.word	0x0500000f


	//   ....[142]....
        /*044c*/ 	.word	0x0500000f


	//   ....[143]....
        /*0450*/ 	.word	0x0500000f


	//   ....[144]....
        /*0454*/ 	.word	0x0500000f


	//   ....[145]....
        /*0458*/ 	.word	0x0500000f


	//   ....[146]....
        /*045c*/ 	.word	0x0500000f


	//   ....[147]....
        /*0460*/ 	.word	0x0500000f


	//   ....[148]....
        /*0464*/ 	.word	0x0500000f


	//----- nvinfo : EIATTR_COOP_GROUP_INSTR_OFFSETS
	.align		4
.L_1245:
        /*0468*/ 	.byte	0x04, 0x28
        /*046a*/ 	.short	(.L_1247 - .L_1246)


	//   ....[0]....
.L_1246:
        /*046c*/ 	.word	0x00000060


	//   ....[1]....
        /*0470*/ 	.word	0x00000140


	//   ....[2]....
        /*0474*/ 	.word	0x00000190


	//   ....[3]....
        /*0478*/ 	.word	0x000003c0


	//   ....[4]....
        /*047c*/ 	.word	0x00000520


	//   ....[5]....
        /*0480*/ 	.word	0x00000640


	//   ....[6]....
        /*0484*/ 	.word	0x000007a0


	//   ....[7]....
        /*0488*/ 	.word	0x00001e10


	//   ....[8]....
        /*048c*/ 	.word	0x00002720


	//   ....[9]....
        /*0490*/ 	.word	0x00003c40


	//   ....[10]....
        /*0494*/ 	.word	0x00004500


	//   ....[11]....
        /*0498*/ 	.word	0x000045a0


	//   ....[12]....
        /*049c*/ 	.word	0x00004dd0


	//   ....[13]....
        /*04a0*/ 	.word	0x00004e50


	//   ....[14]....
        /*04a4*/ 	.word	0x00006940


	//   ....[15]....
        /*04a8*/ 	.word	0x00006d10


	//   ....[16]....
        /*04ac*/ 	.word	0x000078f0


	//   ....[17]....
        /*04b0*/ 	.word	0x000079f0


	//   ....[18]....
        /*04b4*/ 	.word	0x00008230


	//   ....[19]....
        /*04b8*/ 	.word	0x000082a0


	//   ....[20]....
        /*04bc*/ 	.word	0x0000a560


	//   ....[21]....
        /*04c0*/ 	.word	0x0000a590


	//   ....[22]....
        /*04c4*/ 	.word	0x0000a5b0


	//   ....[23]....
        /*04c8*/ 	.word	0x0000a5d0


	//   ....[24]....
        /*04cc*/ 	.word	0x0000c460


	//   ....[25]....
        /*04d0*/ 	.word	0x0000c830


	//   ....[26]....
        /*04d4*/ 	.word	0x0000d400


	//   ....[27]....
        /*04d8*/ 	.word	0x0000d500


	//   ....[28]....
        /*04dc*/ 	.word	0x0000de20


	//   ....[29]....
        /*04e0*/ 	.word	0x0000deb0


	//   ....[30]....
        /*04e4*/ 	.word	0x0000f020


	//   ....[31]....
        /*04e8*/ 	.word	0x0000f040


	//   ....[32]....
        /*04ec*/ 	.word	0x0000f0c0


	//   ....[33]....
        /*04f0*/ 	.word	0x0000f0d0


	//   ....[34]....
        /*04f4*/ 	.word	0x0000fb60


	//   ....[35]....
        /*04f8*/ 	.word	0x0000fb70


	//   ....[36]....
        /*04fc*/ 	.word	0x0000fb80


	//   ....[37]....
        /*0500*/ 	.word	0x0000fba0


	//   ....[38]....
        /*0504*/ 	.word	0x0000fbc0


	//   ....[39]....
        /*0508*/ 	.word	0x0000fc30


	//   ....[40]....
        /*050c*/ 	.word	0x0000fc60


	//   ....[41]....
        /*0510*/ 	.word	0x0000fca0


	//   ....[42]....
        /*0514*/ 	.word	0x0000fcf0


	//   ....[43]....
        /*0518*/ 	.word	0x0000fd20


	//   ....[44]....
        /*051c*/ 	.word	0x0000fd50


	//   ....[45]....
        /*0520*/ 	.word	0x0000fd80


	//   ....[46]....
        /*0524*/ 	.word	0x0000fdb0


	//   ....[47]....
        /*0528*/ 	.word	0x0000fe00


	//   ....[48]....
        /*052c*/ 	.word	0x0000fe30


	//   ....[49]....
        /*0530*/ 	.word	0x0000fe60


	//   ....[50]....
        /*0534*/ 	.word	0x0000fe90


	//   ....[51]....
        /*0538*/ 	.word	0x0000feb0


	//   ....[52]....
        /*053c*/ 	.word	0x0000fec0


	//   ....[53]....
        /*0540*/ 	.word	0x0000fed0


	//   ....[54]....
        /*0544*/ 	.word	0x0000ff00


	//   ....[55]....
        /*0548*/ 	.word	0x0000ff30


	//   ....[56]....
        /*054c*/ 	.word	0x0000ff40


	//   ....[57]....
        /*0550*/ 	.word	0x0000ff50


	//   ....[58]....
        /*0554*/ 	.word	0x0000ff80


	//   ....[59]....
        /*0558*/ 	.word	0x0000ffa0


	//   ....[60]....
        /*055c*/ 	.word	0x0000ffc0


	//   ....[61]....
        /*0560*/ 	.word	0x0000fff0


	//   ....[62]....
        /*0564*/ 	.word	0x00010000


	//   ....[63]....
        /*0568*/ 	.word	0x00010030


	//   ....[64]....
        /*056c*/ 	.word	0x00010050


	//   ....[65]....
        /*0570*/ 	.word	0x00010070


	//   ....[66]....
        /*0574*/ 	.word	0x00010090


	//   ....[67]....
        /*0578*/ 	.word	0x000100a0


	//   ....[68]....
        /*057c*/ 	.word	0x000100b0


	//   ....[69]....
        /*0580*/ 	.word	0x000100c0


	//   ....[70]....
        /*0584*/ 	.word	0x000100d0


	//   ....[71]....
        /*0588*/ 	.word	0x000100e0


	//   ....[72]....
        /*058c*/ 	.word	0x000100f0


	//   ....[73]....
        /*0590*/ 	.word	0x00010120


	//   ....[74]....
        /*0594*/ 	.word	0x00010150


	//   ....[75]....
        /*0598*/ 	.word	0x00010180


	//   ....[76]....
        /*059c*/ 	.word	0x000101b0


	//   ....[77]....
        /*05a0*/ 	.word	0x000101d0


	//   ....[78]....
        /*05a4*/ 	.word	0x000101e0


	//   ....[79]....
        /*05a8*/ 	.word	0x000101f0


	//   ....[80]....
        /*05ac*/ 	.word	0x00010220


	//   ....[81]....
        /*05b0*/ 	.word	0x00010250


	//   ....[82]....
        /*05b4*/ 	.word	0x00010a60


	//   ....[83]....
        /*05b8*/ 	.word	0x00010a70


	//   ....[84]....
        /*05bc*/ 	.word	0x00010a80


	//   ....[85]....
        /*05c0*/ 	.word	0x00010ac0


	//   ....[86]....
        /*05c4*/ 	.word	0x00011190


	//   ....[87]....
        /*05c8*/ 	.word	0x000111c0


	//   ....[88]....
        /*05cc*/ 	.word	0x000112e0


	//   ....[89]....
        /*05d0*/ 	.word	0x00011300


	//   ....[90]....
        /*05d4*/ 	.word	0x00011820


	//   ....[91]....
        /*05d8*/ 	.word	0x00011850


	//   ....[92]....
        /*05dc*/ 	.word	0x00011ba0


	//   ....[93]....
        /*05e0*/ 	.word	0x00011bb0


	//   ....[94]....
        /*05e4*/ 	.word	0x00012830


	//   ....[95]....
        /*05e8*/ 	.word	0x00012840


	//   ....[96]....
        /*05ec*/ 	.word	0x00012940


	//   ....[97]....
        /*05f0*/ 	.word	0x00012960


	//   ....[98]....
        /*05f4*/ 	.word	0x00012af0


	//   ....[99]....
        /*05f8*/ 	.word	0x00012d20


	//   ....[100]....
        /*05fc*/ 	.word	0x00012d50


	//   ....[101]....
        /*0600*/ 	.word	0x00012d80


	//   ....[102]....
        /*0604*/ 	.word	0x00012db0


	//   ....[103]....
        /*0608*/ 	.word	0x00012de0


	//   ....[104]....
        /*060c*/ 	.word	0x00012e20


	//   ....[105]....
        /*0610*/ 	.word	0x00012fc0


	//   ....[106]....
        /*0614*/ 	.word	0x00012ff0


	//   ....[107]....
        /*0618*/ 	.word	0x00013020


	//   ....[108]....
        /*061c*/ 	.word	0x00013050


	//   ....[109]....
        /*0620*/ 	.word	0x00013080


	//   ....[110]....
        /*0624*/ 	.word	0x000130b0


	//   ....[111]....
        /*0628*/ 	.word	0x00013140


	//   ....[112]....
        /*062c*/ 	.word	0x000131a0


	//   ....[113]....
        /*0630*/ 	.word	0x000131b0


	//   ....[114]....
        /*0634*/ 	.word	0x00013200


	//   ....[115]....
        /*0638*/ 	.word	0x00015280


	//   ....[116]....
        /*063c*/ 	.word	0x00016110


	//   ....[117]....
        /*0640*/ 	.word	0x00016120


	//   ....[118]....
        /*0644*/ 	.word	0x00016130


	//   ....[119]....
        /*0648*/ 	.word	0x00016150


	//   ....[120]....
        /*064c*/ 	.word	0x00016170


	//   ....[121]....
        /*0650*/ 	.word	0x00016280


	//   ....[122]....
        /*0654*/ 	.word	0x00017f40


	//   ....[123]....
        /*0658*/ 	.word	0x00017f60


	//   ....[124]....
        /*065c*/ 	.word	0x00017f90


	//   ....[125]....
        /*0660*/ 	.word	0x00017fa0


	//   ....[126]....
        /*0664*/ 	.word	0x00017fd0


	//   ....[127]....
        /*0668*/ 	.word	0x00018010


	//   ....[128]....
        /*066c*/ 	.word	0x00018040


	//   ....[129]....
        /*0670*/ 	.word	0x00018080


	//   ....[130]....
        /*0674*/ 	.word	0x000181e0


	//   ....[131]....
        /*0678*/ 	.word	0x00018210


	//   ....[132]....
        /*067c*/ 	.word	0x00018250


	//   ....[133]....
        /*0680*/ 	.word	0x00018280


	//   ....[134]....
        /*0684*/ 	.word	0x000182b0


	//   ....[135]....
        /*0688*/ 	.word	0x000182e0


	//   ....[136]....
        /*068c*/ 	.word	0x00018360


	//   ....[137]....
        /*0690*/ 	.word	0x000183b0


	//   ....[138]....
        /*0694*/ 	.word	0x000183c0


	//   ....[139]....
        /*0698*/ 	.word	0x00018400


	//   ....[140]....
        /*069c*/ 	.word	0x00018ec0


	//   ....[141]....
        /*06a0*/ 	.word	0x00019550


	//   ....[142]....
        /*06a4*/ 	.word	0x00019740


	//   ....[143]....
        /*06a8*/ 	.word	0x00019790


	//   ....[144]....
        /*06ac*/ 	.word	0x000197f0


	//   ....[145]....
        /*06b0*/ 	.word	0x00019890


	//   ....[146]....
        /*06b4*/ 	.word	0x00019950


	//   ....[147]....
        /*06b8*/ 	.word	0x000199d0


	//   ....[148]....
        /*06bc*/ 	.word	0x00019d90


	//----- nvinfo : EIATTR_REG_RECONFIG
	.align		4
.L_1247:
        /*06c0*/ 	.byte	0x01, 0x54
	.zero		2


	//----- nvinfo : EIATTR_SYSCALL_OFFSETS
	.align		4
        /*06c4*/ 	.byte	0x04, 0x46
        /*06c6*/ 	.short	(.L_1249 - .L_1248)


	//   ....[0]....
.L_1248:
        /*06c8*/ 	.word	0x00001fc0


	//   ....[1]....
        /*06cc*/ 	.word	0x00014d10


	//   ....[2]....
        /*06d0*/ 	.word	0x00014e80


	//   ....[3]....
        /*06d4*/ 	.word	0x00014fd0


	//   ....[4]....
        /*06d8*/ 	.word	0x00015110


	//   ....[5]....
        /*06dc*/ 	.word	0x00015bd0


	//----- nvinfo : EIATTR_MBARRIER_INSTR_OFFSETS
	.align		4
.L_1249:
        /*06e0*/ 	.byte	0x04, 0x39
        /*06e2*/ 	.short	(.L_1251 - .L_1250)


	//   ....[0]....
.L_1250:
        /*06e4*/ 	.word	0x00000270
        /*06e8*/ 	.word	0x000000ff
        /*06ec*/ 	.word	0x00019c00
        /*06f0*/ 	.short	0x0100
        /*06f2*/ 	.byte	0x08
	.zero		1


	//   ....[1]....
        /*06f4*/ 	.word	0x00000280
        /*06f8*/ 	.word	0x000000ff
        /*06fc*/ 	.word	0x00019c20
        /*0700*/ 	.short	0x0100
        /*0702*/ 	.byte	0x08
	.zero		1


	//   ....[2]....
        /*0704*/ 	.word	0x00000370
        /*0708*/ 	.word	0x000000ff
        /*070c*/ 	.word	0x00019c30
        /*0710*/ 	.short	0x0100
        /*0712*/ 	.byte	0x08
	.zero		1


	//   ....[3]....
        /*0714*/ 	.word	0x00000380
        /*0718*/ 	.word	0x000000ff
        /*071c*/ 	.word	0x00019c40
        /*0720*/ 	.short	0x0100
        /*0722*/ 	.byte	0x08
	.zero		1


	//   ....[4]....
        /*0724*/ 	.word	0x00000390
        /*0728*/ 	.word	0x000000ff
        /*072c*/ 	.word	0x00019c38
        /*0730*/ 	.short	0x0100
        /*0732*/ 	.byte	0x08
	.zero		1


	//   ....[5]....
        /*0734*/ 	.word	0x000003a0
        /*0738*/ 	.word	0x000000ff
        /*073c*/ 	.word	0x00019c48
        /*0740*/ 	.short	0x0100
        /*0742*/ 	.byte	0x08
	.zero		1


	//   ....[6]....
        /*0744*/ 	.word	0x000004d0
        /*0748*/ 	.word	0x000000ff
        /*074c*/ 	.word	0x00019c50
        /*0750*/ 	.short	0x0100
        /*0752*/ 	.byte	0x08
	.zero		1


	//   ....[7]....
        /*0754*/ 	.word	0x000004e0
        /*0758*/ 	.word	0x000000ff
        /*075c*/ 	.word	0x00019c60
        /*0760*/ 	.short	0x0100
        /*0762*/ 	.byte	0x08
	.zero		1


	//   ....[8]....
        /*0764*/ 	.word	0x000004f0
        /*0768*/ 	.word	0x000000ff
        /*076c*/ 	.word	0x00019c58
        /*0770*/ 	.short	0x0100
        /*0772*/ 	.byte	0x08
	.zero		1


	//   ....[9]....
        /*0774*/ 	.word	0x00000500
        /*0778*/ 	.word	0x000000ff
        /*077c*/ 	.word	0x00019c68
        /*0780*/ 	.short	0x0100
        /*0782*/ 	.byte	0x08
	.zero		1


	//   ....[10]....
        /*0784*/ 	.word	0x000005f0
        /*0788*/ 	.word	0x000000ff
        /*078c*/ 	.word	0x00019c70
        /*0790*/ 	.short	0x0100
        /*0792*/ 	.byte	0x06
	.zero		1


	//   ....[11]....
        /*0794*/ 	.word	0x00000600
        /*0798*/ 	.word	0x000000ff
        /*079c*/ 	.word	0x00019c80
        /*07a0*/ 	.short	0x0100
        /*07a2*/ 	.byte	0x06
	.zero		1


	//   ....[12]....
        /*07a4*/ 	.word	0x00000610
        /*07a8*/ 	.word	0x000000ff
        /*07ac*/ 	.word	0x00019c78
        /*07b0*/ 	.short	0x0100
        /*07b2*/ 	.byte	0x06
	.zero		1


	//   ....[13]....
        /*07b4*/ 	.word	0x00000620
        /*07b8*/ 	.word	0x000000ff
        /*07bc*/ 	.word	0x00019c88
        /*07c0*/ 	.short	0x0100
        /*07c2*/ 	.byte	0x06
	.zero		1


	//   ....[14]....
        /*07c4*/ 	.word	0x00000750
        /*07c8*/ 	.word	0x000000ff
        /*07cc*/ 	.word	0x00019c90
        /*07d0*/ 	.short	0x0100
        /*07d2*/ 	.byte	0x08
	.zero		1


	//   ....[15]....
        /*07d4*/ 	.word	0x00000760
        /*07d8*/ 	.word	0x000000ff
        /*07dc*/ 	.word	0x00019ca0
        /*07e0*/ 	.short	0x0100
        /*07e2*/ 	.byte	0x08
	.zero		1


	//   ....[16]....
        /*07e4*/ 	.word	0x00000770
        /*07e8*/ 	.word	0x000000ff
        /*07ec*/ 	.word	0x00019c98
        /*07f0*/ 	.short	0x0100
        /*07f2*/ 	.byte	0x08
	.zero		1


	//   ....[17]....
        /*07f4*/ 	.word	0x00000780
        /*07f8*/ 	.word	0x000000ff
        /*07fc*/ 	.word	0x00019ca8
        /*0800*/ 	.short	0x0100
        /*0802*/ 	.byte	0x08
	.zero		1


	//   ....[18]....
        /*0804*/ 	.word	0x000008b0
        /*0808*/ 	.word	0x000000ff
        /*080c*/ 	.word	0x00019cb0
        /*0810*/ 	.short	0x0100
        /*0812*/ 	.byte	0x08
	.zero		1


	//   ....[19]....
        /*0814*/ 	.word	0x000008c0
        /*0818*/ 	.word	0x000000ff
        /*081c*/ 	.word	0x00019cc0
        /*0820*/ 	.short	0x0100
        /*0822*/ 	.byte	0x08
	.zero		1


	//   ....[20]....
        /*0824*/ 	.word	0x000008d0
        /*0828*/ 	.word	0x000000ff
        /*082c*/ 	.word	0x00019cb8
        /*0830*/ 	.short	0x0100
        /*0832*/ 	.byte	0x08
	.zero		1


	//   ....[21]....
        /*0834*/ 	.word	0x000008e0
        /*0838*/ 	.word	0x000000ff
        /*083c*/ 	.word	0x00019cc8
        /*0840*/ 	.short	0x0100
        /*0842*/ 	.byte	0x08
	.zero		1


	//   ....[22]....
        /*0844*/ 	.word	0x000022b0
        /*0848*/ 	.word	0x000000ff
        /*084c*/ 	.word	0x00019c00
        /*0850*/ 	.short	0x010a
        /*0852*/ 	.byte	0x2e
	.zero		1


	//   ....[23]....
        /*0854*/ 	.word	0x00002350
        /*0858*/ 	.word	0x0000005a
        /*085c*/ 	.word	0x00019c30
        /*0860*/ 	.short	0x010a
        /*0862*/ 	.byte	0x3f
	.zero		1


	//   ....[24]....
        /*0864*/ 	.word	0x000023b0
        /*0868*/ 	.word	0x0000005a
        /*086c*/ 	.word	0x00019c30
        /*0870*/ 	.short	0x010a
        /*0872*/ 	.byte	0x3f
	.zero		1


	//   ....[25]....
        /*0874*/ 	.word	0x00002ad0
        /*0878*/ 	.word	0x0000005a
        /*087c*/ 	.word	0x00000000
        /*0880*/ 	.short	0x0101
        /*0882*/ 	.byte	0x3f
	.zero		1


	//   ....[26]....
        /*0884*/ 	.word	0x00005ea0
        /*0888*/ 	.word	0x000000ff
        /*088c*/ 	.word	0x00019c30
        /*0890*/ 	.short	0x010a
        /*0892*/ 	.byte	0x18
	.zero		1


	//   ....[27]....
        /*0894*/ 	.word	0x00005ee0
        /*0898*/ 	.word	0x000000ff
        /*089c*/ 	.word	0x00019c30
        /*08a0*/ 	.short	0x010a
        /*08a2*/ 	.byte	0x18
	.zero		1


	//   ....[28]....
        /*08a4*/ 	.word	0x00006040
        /*08a8*/ 	.word	0x000000ff
        /*08ac*/ 	.word	0x00019c50
        /*08b0*/ 	.short	0x010a
        /*08b2*/ 	.byte	0x0b
	.zero		1


	//   ....[29]....
        /*08b4*/ 	.word	0x00006080
        /*08b8*/ 	.word	0x000000ff
        /*08bc*/ 	.word	0x00019c50
        /*08c0*/ 	.short	0x010a
        /*08c2*/ 	.byte	0x0b
	.zero		1


	//   ....[30]....
        /*08c4*/ 	.word	0x00006a30
        /*08c8*/ 	.word	0x00000022
        /*08cc*/ 	.word	0x00000000
        /*08d0*/ 	.short	0x0101
        /*08d2*/ 	.byte	0x3f
	.zero		1


	//   ....[31]....
        /*08d4*/ 	.word	0x00008d60
        /*08d8*/ 	.word	0x000000ff
        /*08dc*/ 	.word	0x00000000
        /*08e0*/ 	.short	0x0101
        /*08e2*/ 	.byte	0x07
	.zero		1


	//   ....[32]....
        /*08e4*/ 	.word	0x000095e0
        /*08e8*/ 	.word	0x000000ff
        /*08ec*/ 	.word	0x00019c30
        /*08f0*/ 	.short	0x010a
        /*08f2*/ 	.byte	0x16
	.zero		1


	//   ....[33]....
        /*08f4*/ 	.word	0x00009620
        /*08f8*/ 	.word	0x000000ff
        /*08fc*/ 	.word	0x00019c30
        /*0900*/ 	.short	0x010a
        /*0902*/ 	.byte	0x16
	.zero		1


	//   ....[34]....
        /*0904*/ 	.word	0x00009780
        /*0908*/ 	.word	0x000000ff
        /*090c*/ 	.word	0x00019c50
        /*0910*/ 	.short	0x010a
        /*0912*/ 	.byte	0x0b
	.zero		1


	//   ....[35]....
        /*0914*/ 	.word	0x000097c0
        /*0918*/ 	.word	0x000000ff
        /*091c*/ 	.word	0x00019c50
        /*0920*/ 	.short	0x010a
        /*0922*/ 	.byte	0x0b
	.zero		1


	//   ....[36]....
        /*0924*/ 	.word	0x0000ab90
        /*0928*/ 	.word	0x0000004f
        /*092c*/ 	.word	0x00000000
        /*0930*/ 	.short	0x0101
        /*0932*/ 	.byte	0x3f
	.zero		1


	//   ....[37]....
        /*0934*/ 	.word	0x0000b3e0
        /*0938*/ 	.word	0x000000ff
        /*093c*/ 	.word	0x00000000
        /*0940*/ 	.short	0x0101
        /*0942*/ 	.byte	0x07
	.zero		1


	//   ....[38]....
        /*0944*/ 	.word	0x0000b9e0
        /*0948*/ 	.word	0x000000ff
        /*094c*/ 	.word	0x00019c30
        /*0950*/ 	.short	0x010a
        /*0952*/ 	.byte	0x17
	.zero		1


	//   ....[39]....
        /*0954*/ 	.word	0x0000ba20
        /*0958*/ 	.word	0x000000ff
        /*095c*/ 	.word	0x00019c30
        /*0960*/ 	.short	0x010a
        /*0962*/ 	.byte	0x17
	.zero		1


	//   ....[40]....
        /*0964*/ 	.word	0x0000bb80
        /*0968*/ 	.word	0x000000ff
        /*096c*/ 	.word	0x00019c50
        /*0970*/ 	.short	0x010a
        /*0972*/ 	.byte	0x0b
	.zero		1


	//   ....[41]....
        /*0974*/ 	.word	0x0000bbc0
        /*0978*/ 	.word	0x000000ff
        /*097c*/ 	.word	0x00019c50
        /*0980*/ 	.short	0x010a
        /*0982*/ 	.byte	0x0b
	.zero		1


	//   ....[42]....
        /*0984*/ 	.word	0x0000c550
        /*0988*/ 	.word	0x00000022
        /*098c*/ 	.word	0x00000000
        /*0990*/ 	.short	0x0101
        /*0992*/ 	.byte	0x3f
	.zero		1


	//   ....[43]....
        /*0994*/ 	.word	0x0000e870
        /*0998*/ 	.word	0x000000ff
        /*099c*/ 	.word	0x00000000
        /*09a0*/ 	.short	0x0101
        /*09a2*/ 	.byte	0x07
	.zero		1


	//   ....[44]....
        /*09a4*/ 	.word	0x0000ed90
        /*09a8*/ 	.word	0x000000ff
        /*09ac*/ 	.word	0x00019c50
        /*09b0*/ 	.short	0x010a
        /*09b2*/ 	.byte	0x0e
	.zero		1


	//   ....[45]....
        /*09b4*/ 	.word	0x0000edd0
        /*09b8*/ 	.word	0x000000ff
        /*09bc*/ 	.word	0x00019c50
        /*09c0*/ 	.short	0x010a
        /*09c2*/ 	.byte	0x0e
	.zero		1


	//   ....[46]....
        /*09c4*/ 	.word	0x0000f3b0
        /*09c8*/ 	.word	0x000000ff
        /*09cc*/ 	.word	0x00000000
        /*09d0*/ 	.short	0x0101
        /*09d2*/ 	.byte	0x04
	.zero		1


	//   ....[47]....
        /*09d4*/ 	.word	0x000111b0
        /*09d8*/ 	.word	0x00000003
        /*09dc*/ 	.word	0x00000000
        /*09e0*/ 	.short	0x0101
        /*09e2*/ 	.byte	0x3f
	.zero		1


	//   ....[48]....
        /*09e4*/ 	.word	0x00011840
        /*09e8*/ 	.word	0x00000002
        /*09ec*/ 	.word	0x00000000
        /*09f0*/ 	.short	0x0101
        /*09f2*/ 	.byte	0x3f
	.zero		1


	//   ....[49]....
        /*09f4*/ 	.word	0x000154b0
        /*09f8*/ 	.word	0x00000004
        /*09fc*/ 	.word	0x00019c80
        /*0a00*/ 	.short	0x010a
        /*0a02*/ 	.byte	0x3f
	.zero		1


	//   ....[50]....
        /*0a04*/ 	.word	0x00015730
        /*0a08*/ 	.word	0x00000004
        /*0a0c*/ 	.word	0x00019c40
        /*0a10*/ 	.short	0x010a
        /*0a12*/ 	.byte	0x3f
	.zero		1


	//   ....[51]....
        /*0a14*/ 	.word	0x00016360
        /*0a18*/ 	.word	0x00000010
        /*0a1c*/ 	.word	0x00019c00
        /*0a20*/ 	.short	0x0107
        /*0a22*/ 	.byte	0x3f
	.zero		1


	//   ....[52]....
        /*0a24*/ 	.word	0x00016460
        /*0a28*/ 	.word	0x00000010
        /*0a2c*/ 	.word	0x00019c00
        /*0a30*/ 	.short	0x0101
        /*0a32*/ 	.byte	0x3f
	.zero		1


	//   ....[53]....
        /*0a34*/ 	.word	0x00016480
        /*0a38*/ 	.word	0x00000010
        /*0a3c*/ 	.word	0x00019c20
        /*0a40*/ 	.short	0x010a
        /*0a42*/ 	.byte	0x3f
	.zero		1


	//   ....[54]....
        /*0a44*/ 	.word	0x00016760
        /*0a48*/ 	.word	0x00000006
        /*0a4c*/ 	.word	0x00019c80
        /*0a50*/ 	.short	0x010a
        /*0a52*/ 	.byte	0x3f
	.zero		1


	//   ....[55]....
        /*0a54*/ 	.word	0x00016b80
        /*0a58*/ 	.word	0x00000006
        /*0a5c*/ 	.word	0x00019c40
        /*0a60*/ 	.short	0x010a
        /*0a62*/ 	.byte	0x3f
	.zero		1


	//   ....[56]....
        /*0a64*/ 	.word	0x00017030
        /*0a68*/ 	.word	0x00000003
        /*0a6c*/ 	.word	0x00019c70
        /*0a70*/ 	.short	0x010a
        /*0a72*/ 	.byte	0x3f
	.zero		1


	//   ....[57]....
        /*0a74*/ 	.word	0x000170a0
        /*0a78*/ 	.word	0x00000003
        /*0a7c*/ 	.word	0x00019c60
        /*0a80*/ 	.short	0x010a
        /*0a82*/ 	.byte	0x3f
	.zero		1


	//   ....[58]....
        /*0a84*/ 	.word	0x00017500
        /*0a88*/ 	.word	0x00000003
        /*0a8c*/ 	.word	0x00019c50
        /*0a90*/ 	.short	0x0101
        /*0a92*/ 	.byte	0x3f
	.zero		1


	//   ....[59]....
        /*0a94*/ 	.word	0x00017580
        /*0a98*/ 	.word	0x00000003
        /*0a9c*/ 	.word	0x00000000
        /*0aa0*/ 	.short	0x0101
        /*0aa2*/ 	.byte	0x3f
	.zero		1


	//   ....[60]....
        /*0aa4*/ 	.word	0x00017780
        /*0aa8*/ 	.word	0x00000000
        /*0aac*/ 	.word	0x00019c70
        /*0ab0*/ 	.short	0x010a
        /*0ab2*/ 	.byte	0x3f
	.zero		1


	//   ....[61]....
        /*0ab4*/ 	.word	0x000177f0
        /*0ab8*/ 	.word	0x00000000
        /*0abc*/ 	.word	0x00019c60
        /*0ac0*/ 	.short	0x010a
        /*0ac2*/ 	.byte	0x3f
	.zero		1


	//   ....[62]....
        /*0ac4*/ 	.word	0x00017c50
        /*0ac8*/ 	.word	0x00000000
        /*0acc*/ 	.word	0x00019c50
        /*0ad0*/ 	.short	0x0101
        /*0ad2*/ 	.byte	0x3f
	.zero		1


	//   ....[63]....
        /*0ad4*/ 	.word	0x00017ca0
        /*0ad8*/ 	.word	0x00000002
        /*0adc*/ 	.word	0x00000000
        /*0ae0*/ 	.short	0x0101
        /*0ae2*/ 	.byte	0x3f
	.zero		1


	//   ....[64]....
        /*0ae4*/ 	.word	0x00018e40
        /*0ae8*/ 	.word	0x00000009
        /*0aec*/ 	.word	0x00019c20
        /*0af0*/ 	.short	0x010a
        /*0af2*/ 	.byte	0x3f
	.zero		1


	//   ....[65]....
        /*0af4*/ 	.word	0x00018fe0
        /*0af8*/ 	.word	0x00000007
        /*0afc*/ 	.word	0x00000000
        /*0b00*/ 	.short	0x010a
        /*0b02*/ 	.byte	0x3f
	.zero		1


	//   ....[66]....
        /*0b04*/ 	.word	0x00019050
        /*0b08*/ 	.word	0x00000003
        /*0b0c*/ 	.word	0x00000000
        /*0b10*/ 	.short	0x010a
        /*0b12*/ 	.byte	0x3f
	.zero		1


	//   ....[67]....
        /*0b14*/ 	.word	0x000190a0
        /*0b18*/ 	.word	0x00000003
        /*0b1c*/ 	.word	0x00019c60
        /*0b20*/ 	.short	0x010a
        /*0b22*/ 	.byte	0x3f
	.zero		1


	//   ....[68]....
        /*0b24*/ 	.word	0x000190f0
        /*0b28*/ 	.word	0x00000005
        /*0b2c*/ 	.word	0x00019c60
        /*0b30*/ 	.short	0x010a
        /*0b32*/ 	.byte	0x3f
	.zero		1


	//   ....[69]....
        /*0b34*/ 	.word	0x00019130
        /*0b38*/ 	.word	0x00000003
        /*0b3c*/ 	.word	0x00019c80
        /*0b40*/ 	.short	0x010a
        /*0b42*/ 	.byte	0x3f
	.zero		1


	//   ....[70]....
        /*0b44*/ 	.word	0x00019150
        /*0b48*/ 	.word	0x00000005
        /*0b4c*/ 	.word	0x00019c80
        /*0b50*/ 	.short	0x010a
        /*0b52*/ 	.byte	0x3f
	.zero		1


	//   ....[71]....
        /*0b54*/ 	.word	0x000191c0
        /*0b58*/ 	.word	0x00000003
        /*0b5c*/ 	.word	0x00019c00
        /*0b60*/ 	.short	0x010a
        /*0b62*/ 	.byte	0x3f
	.zero		1


	//   ....[72]....
        /*0b64*/ 	.word	0x00019210
        /*0b68*/ 	.word	0x0000005a
        /*0b6c*/ 	.word	0x00019c30
        /*0b70*/ 	.short	0x010a
        /*0b72*/ 	.byte	0x3f
	.zero		1


	//   ....[73]....
        /*0b74*/ 	.word	0x00019270
        /*0b78*/ 	.word	0x00000006
        /*0b7c*/ 	.word	0x00019c30
        /*0b80*/ 	.short	0x010a
        /*0b82*/ 	.byte	0x3f
	.zero		1


	//   ....[74]....
        /*0b84*/ 	.word	0x000192d0
        /*0b88*/ 	.word	0x00000006
        /*0b8c*/ 	.word	0x00019c50
        /*0b90*/ 	.short	0x010a
        /*0b92*/ 	.byte	0x3f
	.zero		1


	//   ....[75]....
        /*0b94*/ 	.word	0x00019330
        /*0b98*/ 	.word	0x00000008
        /*0b9c*/ 	.word	0x00019c30
        /*0ba0*/ 	.short	0x010a
        /*0ba2*/ 	.byte	0x3f
	.zero		1


	//   ....[76]....
        /*0ba4*/ 	.word	0x00019390
        /*0ba8*/ 	.word	0x00000008
        /*0bac*/ 	.word	0x00019c50
        /*0bb0*/ 	.short	0x010a
        /*0bb2*/ 	.byte	0x3f
	.zero		1


	//   ....[77]....
        /*0bb4*/ 	.word	0x000193f0
        /*0bb8*/ 	.word	0x00000008
        /*0bbc*/ 	.word	0x00019c30
        /*0bc0*/ 	.short	0x010a
        /*0bc2*/ 	.byte	0x3f
	.zero		1


	//   ....[78]....
        /*0bc4*/ 	.word	0x00019450
        /*0bc8*/ 	.word	0x00000008
        /*0bcc*/ 	.word	0x00019c50
        /*0bd0*/ 	.short	0x010a
        /*0bd2*/ 	.byte	0x3f
	.zero		1


	//   ....[79]....
        /*0bd4*/ 	.word	0x000194b0
        /*0bd8*/ 	.word	0x00000005
        /*0bdc*/ 	.word	0x00019c50
        /*0be0*/ 	.short	0x010a
        /*0be2*/ 	.byte	0x3f
	.zero		1


	//   ....[80]....
        /*0be4*/ 	.word	0x00019600
        /*0be8*/ 	.word	0x00000004
        /*0bec*/ 	.word	0x00019c80
        /*0bf0*/ 	.short	0x010a
        /*0bf2*/ 	.byte	0x3f
	.zero		1


	//   ....[81]....
        /*0bf4*/ 	.word	0x00019650
        /*0bf8*/ 	.word	0x00000004
        /*0bfc*/ 	.word	0x00019c40
        /*0c00*/ 	.short	0x010a
        /*0c02*/ 	.byte	0x3f
	.zero		1


	//   ....[82]....
        /*0c04*/ 	.word	0x00019a80
        /*0c08*/ 	.word	0x00000010
        /*0c0c*/ 	.word	0x00019c20
        /*0c10*/ 	.short	0x010a
        /*0c12*/ 	.byte	0x3f
	.zero		1


	//   ....[83]....
        /*0c14*/ 	.word	0x00019ad0
        /*0c18*/ 	.word	0x00000006
        /*0c1c*/ 	.word	0x00019c80
        /*0c20*/ 	.short	0x010a
        /*0c22*/ 	.byte	0x3f
	.zero		1


	//   ....[84]....
        /*0c24*/ 	.word	0x00019b20
        /*0c28*/ 	.word	0x00000006
        /*0c2c*/ 	.word	0x00019c40
        /*0c30*/ 	.short	0x010a
        /*0c32*/ 	.byte	0x3f
	.zero		1


	//   ....[85]....
        /*0c34*/ 	.word	0x00019b70
        /*0c38*/ 	.word	0x00000003
        /*0c3c*/ 	.word	0x00019c70
        /*0c40*/ 	.short	0x010a
        /*0c42*/ 	.byte	0x3f
	.zero		1


	//   ....[86]....
        /*0c44*/ 	.word	0x00019bc0
        /*0c48*/ 	.word	0x00000003
        /*0c4c*/ 	.word	0x00019c60
        /*0c50*/ 	.short	0x010a
        /*0c52*/ 	.byte	0x3f
	.zero		1


	//   ....[87]....
        /*0c54*/ 	.word	0x00019c10
        /*0c58*/ 	.word	0x00000000
        /*0c5c*/ 	.word	0x00019c70
        /*0c60*/ 	.short	0x010a
        /*0c62*/ 	.byte	0x3f
	.zero		1


	//   ....[88]....
        /*0c64*/ 	.word	0x00019c60
        /*0c68*/ 	.word	0x00000000
        /*0c6c*/ 	.word	0x00019c60
        /*0c70*/ 	.short	0x010a
        /*0c72*/ 	.byte	0x3f
	.zero		1


	//   ....[89]....
        /*0c74*/ 	.word	0x00019cb0
        /*0c78*/ 	.word	0x00000009
        /*0c7c*/ 	.word	0x00019c20
        /*0c80*/ 	.short	0x010a
        /*0c82*/ 	.byte	0x3f
	.zero		1


	//   ....[90]....
        /*0c84*/ 	.word	0x00019e50
        /*0c88*/ 	.word	0x00000007
        /*0c8c*/ 	.word	0x00000000
        /*0c90*/ 	.short	0x010a
        /*0c92*/ 	.byte	0x3f
	.zero		1


	//   ....[91]....
        /*0c94*/ 	.word	0x00019ea0
        /*0c98*/ 	.word	0x00000003
        /*0c9c*/ 	.word	0x00000000
        /*0ca0*/ 	.short	0x010a
        /*0ca2*/ 	.byte	0x3f
	.zero		1


	//   ....[92]....
        /*0ca4*/ 	.word	0x00019ef0
        /*0ca8*/ 	.word	0x00000003
        /*0cac*/ 	.word	0x00019c60
        /*0cb0*/ 	.short	0x010a
        /*0cb2*/ 	.byte	0x3f
	.zero		1


	//   ....[93]....
        /*0cb4*/ 	.word	0x00019f40
        /*0cb8*/ 	.word	0x00000005
        /*0cbc*/ 	.word	0x00019c60
        /*0cc0*/ 	.short	0x010a
        /*0cc2*/ 	.byte	0x3f
	.zero		1


	//   ....[94]....
        /*0cc4*/ 	.word	0x00019f90
        /*0cc8*/ 	.word	0x00000003
        /*0ccc*/ 	.word	0x00019c80
        /*0cd0*/ 	.short	0x010a
        /*0cd2*/ 	.byte	0x3f
	.zero		1


	//----- nvinfo : EIATTR_NUM_MBARRIERS
	.align		4
.L_1251:
        /*0cd4*/ 	.byte	0x03, 0x38
        /*0cd6*/ 	.short	0x0016


	//----- nvinfo : EIATTR_EXIT_INSTR_OFFSETS
	.align		4
        /*0cd8*/ 	.byte	0x04, 0x1c
        /*0cda*/ 	.short	(.L_1253 - .L_1252)


	//   ....[0]....
.L_1252:
        /*0cdc*/ 	.word	0x00000a40


	//   ....[1]....
        /*0ce0*/ 	.word	0x00012a90


	//   ....[2]....
        /*0ce4*/ 	.word	0x000191a0


	//----- nvinfo : EIATTR_MAX_THREADS
	.align		4
.L_1253:
        /*0ce8*/ 	.byte	0x04, 0x05
        /*0cea*/ 	.short	(.L_1255 - .L_1254)
.L_1254:
        /*0cec*/ 	.word	0x00000200
        /*0cf0*/ 	.word	0x00000001
        /*0cf4*/ 	.word	0x00000001


	//----- nvinfo : EIATTR_CRS_STACK_SIZE
	.align		4
.L_1255:
        /*0cf8*/ 	.byte	0x04, 0x1e
        /*0cfa*/ 	.short	(.L_1257 - .L_1256)
.L_1256:
        /*0cfc*/ 	.word	0x00000000


	//----- nvinfo : EIATTR_CBANK_PARAM_SIZE
	.align		4
.L_1257:
        /*0d00*/ 	.byte	0x03, 0x19
        /*0d02*/ 	.short	0x0af0


	//----- nvinfo : EIATTR_PARAM_CBANK
	.align		4
        /*0d04*/ 	.byte	0x04, 0x0a
        /*0d06*/ 	.short	(.L_1259 - .L_1258)
	.align		4
.L_1258:
        /*0d08*/ 	.word	index@(.nv.constant0._ZN7cutlass13device_kernelIN5flash11enable_sm90INS1_16FlashAttnFwdSm90INS1_25CollectiveMainloopFwdSm90ILi2EN4cute5tupleIJNS5_1CILi1EEES8_S8_EEENS6_IJNS7_ILi192EEENS7_ILi128EEENS7_ILi96EEEEEELi96ENS_12float_e4m3_tEfNS_4arch4Sm90ELb0ELb1ELb1ELb1ELb0ELb0ELb0ELb1ELb1ELb1ELb1ELb0EEENS1_21CollectiveEpilogueFwdINS6_IJSA_SC_SB_EEES9_NS_10bfloat16_tESG_Li384ELb1ELb1ELb1ELb1EEENS1_36VarlenDynamicPersistentTileSchedulerILi192ELi128ELi384ELi128ELb1ELb1ELb1ELb1ELb0ELb1EEEEEEEEEvNT_6ParamsE)
        /*0d0c*/ 	.short	0x0210
        /*0d0e*/ 	.short	0x0af0


	//----- nvinfo : EIATTR_SW_WAR
	.align		4
.L_1259:
        /*0d10*/ 	.byte	0x04, 0x36
        /*0d12*/ 	.short	(.L_1261 - .L_1260)
.L_1260:
        /*0d14*/ 	.word	0x00000008
.L_1261:


//--------------------- .nv.info._ZN7cutlass13device_kernelIN5flash11enable_sm90INS1_16FlashAttnFwdSm90INS1_25CollectiveMainloopFwdSm90ILi2EN4cute5tupleIJNS5_1CILi1EEES8_S8_EEENS6_IJNS7_ILi192EEENS7_ILi128EEENS7_ILi96EEEEEELi96ENS_12float_e4m3_tEfNS_4arch4Sm90ELb0ELb1ELb1ELb1ELb0ELb1ELb0ELb1ELb1ELb1ELb1ELb0EEENS1_21CollectiveEpilogueFwdINS6_IJSA_SC_SB_EEES9_NS_10bfloat16_tESG_Li384ELb1ELb1ELb1ELb1EEENS1_36VarlenDynamicPersistentTileSchedulerILi192ELi128ELi384ELi128ELb1ELb1ELb1ELb1ELb0ELb1EEEEEEEEEvNT_6ParamsE --------------------------
	.section	.nv.info._ZN7cutlass13device_kernelIN5flash11enable_sm90INS1_16FlashAttnFwdSm90INS1_25CollectiveMainloopFwdSm90ILi2EN4cute5tupleIJNS5_1CILi1EEES8_S8_EEENS6_IJNS7_ILi192EEENS7_ILi128EEENS7_ILi96EEEEEELi96ENS_12float_e4m3_tEfNS_4arch4Sm90ELb0ELb1ELb1ELb1ELb0ELb1ELb0ELb1ELb1ELb1ELb1ELb0EEENS1_21CollectiveEpilogueFwdINS6_IJSA_SC_SB_EEES9_NS_10bfloat16_tESG_Li384ELb1ELb1ELb1ELb1EEENS1_36VarlenDynamicPersistentTileSchedulerILi192ELi128ELi384ELi128ELb1ELb1ELb1ELb1ELb0ELb1EEEEEEEEEvNT_6ParamsE,"",@"SHT_CUDA_INFO"
	.sectionflags	@""
	.align	4


	//----- nvinfo : EIATTR_CUDA_API_VERSION
	.align		4
        /*0000*/ 	.byte	0x04, 0x37
        /*0002*/ 	.short	(.L_1263 - .L_1262)
.L_1262:
        /*0004*/ 	.word	0x00000082


	//----- nvinfo : EIATTR_KPARAM_INFO
	.align		4
.L_1263:
        /*0008*/ 	.byte	0x04, 0x17
        /*000a*/ 	.short	(.L_1265 - .L_1264)
.L_1264:
        /*000c*/ 	.word	0x00000000
        /*0010*/ 	.short	0x0000
        /*0012*/ 	.short	0x0070
        /*0014*/ 	.byte	0x00, 0xf0, 0x01, 0x2a


	//----- nvinfo : EIATTR_SPARSE_MMA_MASK
	.align		4
.L_1265:
        /*0018*/ 	.byte	0x03, 0x50
        /*001a*/ 	.short	0x0000


	//----- nvinfo : EIATTR_MAXREG_COUNT
	.align		4
        /*001c*/ 	.byte	0x03, 0x1b
        /*001e*/ 	.short	0x0080


	//----- nvinfo : EIATTR_NUM_BARRIERS
	.align		4
        /*0020*/ 	.byte	0x02, 0x4c
        /*0022*/ 	.byte	0x10
	.zero		1


	//----- nvinfo : EIATTR_EXTERNS
	.align		4
        /*0024*/ 	.byte	0x04, 0x0f
        /*0026*/ 	.short	(.L_1267 - .L_1266)


	//   ....[0]....
	.align		4
.L_1266:
        /*0028*/ 	.word	index@(__assertfail)


	//----- nvinfo : EIATTR_ANNOTATIONS
	.align		4
.L_1267:
        /*002c*/ 	.byte	0x04, 0x55
        /*002e*/ 	.short	(.L_1269 - .L_1268)


	//   ....[0]....
.L_1268:
        /* <DEDUP_REMOVED lines=100> */


	//----- nvinfo : EIATTR_MERCURY_ISA_VERSION
	.align		4
.L_1269:
        /*0658*/ 	.byte	0x03, 0x5f
        /*065a*/ 	.short	0x0101


	//----- nvinfo : EIATTR_UNUSED_LOAD_BYTE_OFFSET
	.align		4
        /*065c*/ 	.byte	0x04, 0x44
        /*065e*/ 	.short	(.L_1271 - .L_1270)


	//   ....[0]....
.L_1270:
        /*0660*/ 	.word	0x00000aa0
        /*0664*/ 	.word	0x0000fff0


	//   ....[1]....
        /*0668*/ 	.word	0x0001a250
        /*066c*/ 	.word	0x0000fff0


	//----- nvinfo : EIATTR_INT_WARP_WIDE_INSTR_OFFSETS
	.align		4
.L_1271:
        /*0670*/ 	.byte	0x04, 0x31
        /*0672*/ 	.short	(.L_1273 - .L_1272)


	//   ....[0]....
.L_1272:
        /*0674*/ 	.word	0x00000190


	//   ....[1]....
        /*0678*/ 	.word	0x000001d0


	//   ....[2]....
        /*067c*/ 	.word	0x00000240


	//   ....[3]....
        /*0680*/ 	.word	0x00021160


	//   ....[4]....
        /*0684*/ 	.word	0x000211f0


	//   ....[5]....
        /*0688*/ 	.word	0x00023c70


	//   ....[6]....
        /*068c*/ 	.word	0x00023d00


	//----- nvinfo : EIATTR_COOP_GROUP_MASK_REGIDS
	.align		4
.L_1273:
        /*0690*/ 	.byte	0x04, 0x29
        /*0692*/ 	.short	(.L_1275 - .L_1274)


	//   ....[0]....
.L_1274:
        /*0694*/ 	.word	0xffffffff


	//   ....[1]....
        /*0698*/ 	.word	0xffffffff


	//   ....[2]....
        /*069c*/ 	.word	0xffffffff


	//   ....[3]....
        /*06a0*/ 	.word	0xffffffff


	//   ....[4]....
        /*06a4*/ 	.word	0xffffffff


	//   ....[5]....
        /*06a8*/ 	.word	0xffffffff


	//   ....[6]....
        /*06ac*/ 	.word	0xffffffff


	//   ....[7]....
        /*06b0*/ 	.word	0xffffffff


	//   ....[8]....
        /*06b4*/ 	.word	0xffffffff


	//   ....[9]....
        /*06b8*/ 	.word	0xffffffff


	//   ....[10]....
        /*06bc*/ 	.word	0xffffffff


	//   ....[11]....
        /*06c0*/ 	.word	0xffffffff


	//   ....[12]....
        /*06c4*/ 	.word	0xffffffff


	//   ....[13]....
        /*06c8*/ 	.word	0xffffffff


	//   ....[14]....
        /*06cc*/ 	.word	0xffffffff


	//   ....[15]....
        /*06d0*/ 	.word	0xffffffff


	//   ....[16]....
        /*06d4*/ 	.word	0xffffffff


	//   ....[17]....
        /*06d8*/ 	.word	0xffffffff


	//   ....[18]....
        /*06dc*/ 	.word	0xffffffff


	//   ....[19]....
        /*06e0*/ 	.word	0xffffffff


	//   ....[20]....
        /*06e4*/ 	.word	0xffffffff


	//   ....[21]....
        /*06e8*/ 	.word	0xffffffff


	//   ....[22]....
        /*06ec*/ 	.word	0xffffffff


	//   ....[23]....
        /*06f0*/ 	.word	0xffffffff


	//   ....[24]....
        /*06f4*/ 	.word	0xffffffff


	//   ....[25]....
        /*06f8*/ 	.word	0xffffffff


	//   ....[26]....
        /*06fc*/ 	.word	0xffffffff


	//   ....[27]....
        /*0700*/ 	.word	0xffffffff


	//   ....[28]....
        /*0704*/ 	.word	0xffffffff


	//   ....[29]....
        /*0708*/ 	.word	0xffffffff


	//   ....[30]....
        /*070c*/ 	.word	0xffffffff


	//   ....[31]....
        /*0710*/ 	.word	0xffffffff


	//   ....[32]....
        /*0714*/ 	.word	0xffffffff


	//   ....[33]....
        /*0718*/ 	.word	0xffffffff


	//   ....[34]....
        /*071c*/ 	.word	0xffffffff


	//   ....[35]....
        /*0720*/ 	.word	0xffffffff


	//   ....[36]....
        /*0724*/ 	.word	0xffffffff


	//   ....[37]....
        /*0728*/ 	.word	0xffffffff


	//   ....[38]....
        /*072c*/ 	.word	0xffffffff


	//   ....[39]....
        /*0730*/ 	.word	0xffffffff


	//   ....[40]....
        /*0734*/ 	.word	0xffffffff


	//   ....[41]....
        /*0738*/ 	.word	0xffffffff


	//   ....[42]....
        /*073c*/ 	.word	0xffffffff


	//   ....[43]....
        /*0740*/ 	.word	0xffffffff


	//   ....[44]....
        /*0744*/ 	.word	0xffffffff


	//   ....[45]....
        /*0748*/ 	.word	0xffffffff


	//   ....[46]....
        /*074c*/ 	.word	0xffffffff


	//   ....[47]....
        /*0750*/ 	.word	0xffffffff


	//   ....[48]....
        /*0754*/ 	.word	0xffffffff


	//   ....[49]....
        /*0758*/ 	.word	0xffffffff


	//   ....[50]....
        /*075c*/ 	.word	0xffffffff


	//   ....[51]....
        /*0760*/ 	.word	0xffffffff


	//   ....[52]....
        /*0764*/ 	.word	0xffffffff


	//   ....[53]....
        /*0768*/ 	.word	0xffffffff


	//   ....[54]....
        /*076c*/ 	.word	0xffffffff


	//   ....[55]....
        /*0770*/ 	.word	0xffffffff


	//   ....[56]....
        /*0774*/ 	.word	0xffffffff


	//   ....[57]....
        /*0778*/ 	.word	0xffffffff


	//   ....[58]....
        /*077c*/ 	.word	0xffffffff


	//   ....[59]....
        /*0780*/ 	.word	0xffffffff


	//   ....[60]....
        /*0784*/ 	.word	0xffffffff


	//   ....[61]....
        /*0788*/ 	.word	0xffffffff


	//   ....[62]....
        /*078c*/ 	.word	0xffffffff


	//   ....[63]....
        /*0790*/ 	.word	0xffffffff


	//   ....[64]....
        /*0794*/ 	.word	0xffffffff


	//   ....[65]....
        /*0798*/ 	.word	0xffffffff


	//   ....[66]....
        /*079c*/ 	.word	0xffffffff


	//   ....[67]....
        /*07a0*/ 	.word	0xffffffff


	//   ....[68]....
        /*07a4*/ 	.word	0xffffffff


	//   ....[69]....
        /*07a8*/ 	.word	0xffffffff


	//   ....[70]....
        /*07ac*/ 	.word	0xffffffff


	//   ....[71]....
        /*07b0*/ 	.word	0xffffffff


	//   ....[72]....
        /*07b4*/ 	.word	0xffffffff


	//   ....[73]....
        /*07b8*/ 	.word	0xffffffff


	//   ....[74]....
        /*07bc*/ 	.word	0xffffffff


	//   ....[75]....
        /*07c0*/ 	.word	0xffffffff


	//   ....[76]....
        /*07c4*/ 	.word	0xffffffff


	//   ....[77]....
        /*07c8*/ 	.word	0xffffffff


	//   ....[78]....
        /*07cc*/ 	.word	0xffffffff


	//   ....[79]....
        /*07d0*/ 	.word	0xffffffff


	//   ....[80]....
        /*07d4*/ 	.word	0xffffffff


	//   ....[81]....
        /*07d8*/ 	.word	0xffffffff


	//   ....[82]....
        /*07dc*/ 	.word	0xffffffff


	//   ....[83]....
        /*07e0*/ 	.word	0xffffffff


	//   ....[84]....
        /*07e4*/ 	.word	0xffffffff


	//   ....[85]....
        /*07e8*/ 	.word	0xffffffff


	//   ....[86]....
        /*07ec*/ 	.word	0xffffffff


	//   ....[87]....
        /*07f0*/ 	.word	0xffffffff


	//   ....[88]....
        /*07f4*/ 	.word	0xffffffff


	//   ....[89]....
        /*07f8*/ 	.word	0xffffffff


	//   ....[90]....
        /*07fc*/ 	.word	0xffffffff


	//   ....[91]....
        /*0800*/ 	.word	0xffffffff


	//   ....[92]....
        /*0804*/ 	.word	0xffffffff


	//   ....[93]....
        /*0808*/ 	.word	0xffffffff


	//   ....[94]....
        /*080c*/ 	.word	0xffffffff


	//   ....[95]....
        /*0810*/ 	.word	0xffffffff


	//   ....[96]....
        /*0814*/ 	.word	0xffffffff


	//   ....[97]....
        /*0818*/ 	.word	0xffffffff


	//   ....[98]....
        /*081c*/ 	.word	0xffffffff


	//   ....[99]....
        /*0820*/ 	.word	0xffffffff


	//   ....[100]....
        /*0824*/ 	.word	0xffffffff


	//   ....[101]....
        /*0828*/ 	.word	0xffffffff


	//   ....[102]....
        /*082c*/ 	.word	0xffffffff


	//   ....[103]....
        /*0830*/ 	.word	0xffffffff


	//   ....[104]....
        /*0834*/ 	.word	0xffffffff


	//   ....[105]....
        /*0838*/ 	.word	0xffffffff


	//   ....[106]....
        /*083c*/ 	.word	0xffffffff


	//   ....[107]....
        /*0840*/ 	.word	0xffffffff


	//   ....[108]....
        /*0844*/ 	.word	0xffffffff


	//   ....[109]....
        /*0848*/ 	.word	0xffffffff


	//   ....[110]....
        /*084c*/ 	.word	0xffffffff


	//   ....[111]....
        /*0850*/ 	.word	0xffffffff


	//   ....[112]....
        /*0854*/ 	.word	0xffffffff


	//   ....[113]....
        /*0858*/ 	.word	0xffffffff


	//   ....[114]....
        /*085c*/ 	.word	0xffffffff


	//   ....[115]....
        /*0860*/ 	.word	0xffffffff


	//   ....[116]....
        /*0864*/ 	.word	0xffffffff


	//   ....[117]....
        /*0868*/ 	.word	0xffffffff


	//   ....[118]....
        /*086c*/ 	.word	0xffffffff


	//   ....[119]....
        /*0870*/ 	.word	0xffffffff


	//   ....[120]....
        /*0874*/ 	.word	0xffffffff


	//   ....[121]....
        /*0878*/ 	.word	0xffffffff


	//   ....[122]....
        /*087c*/ 	.word	0xffffffff


	//   ....[123]....
        /*0880*/ 	.word	0xffffffff


	//   ....[124]....
        /*0884*/ 	.word	0xffffffff


	//   ....[125]....
        /*0888*/ 	.word	0xffffffff


	//   ....[126]....
        /*088c*/ 	.word	0xffffffff


	//   ....[127]....
        /*0890*/ 	.word	0xffffffff


	//   ....[128]....
        /*0894*/ 	.word	0xffffffff


	//   ....[129]....
        /*0898*/ 	.word	0xffffffff


	//   ....[130]....
        /*089c*/ 	.word	0xffffffff


	//   ....[131]....
        /*08a0*/ 	.word	0xffffffff


	//   ....[132]....
        /*08a4*/ 	.word	0xffffffff


	//   ....[133]....
        /*08a8*/ 	.word	0xffffffff


	//   ....[134]....
        /*08ac*/ 	.word	0xffffffff


	//   ....[135]....
        /*08b0*/ 	.word	0xffffffff


	//   ....[136]....
        /*08b4*/ 	.word	0xffffffff


	//   ....[137]....
        /*08b8*/ 	.word	0xffffffff


	//   ....[138]....
        /*08bc*/ 	.word	0xffffffff


	//   ....[139]....
        /*08c0*/ 	.word	0xffffffff


	//   ....[140]....
        /*08c4*/ 	.word	0xffffffff


	//   ....[141]....
        /*08c8*/ 	.word	0xffffffff


	//   ....[142]....
        /*08cc*/ 	.word	0xffffffff


	//   ....[143]....
        /*08d0*/ 	.word	0xffffffff


	//   ....[144]....
        /*08d4*/ 	.word	0xffffffff


	//   ....[145]....
        /*08d8*/ 	.word	0xffffffff


	//   ....[146]....
        /*08dc*/ 	.word	0xffffffff


	//   ....[147]....
        /*08e0*/ 	.word	0xffffffff


	//   ....[148]....
        /*08e4*/ 	.word	0xffffffff


	//   ....[149]....
        /*08e8*/ 	.word	0xffffffff


	//   ....[150]....
        /*08ec*/ 	.word	0x0500000f


	//   ....[151]....
        /*08f0*/ 	.word	0x0500000f


	//   ....[152]....
        /*08f4*/ 	.word	0x0500000f


	//   ....[153]....
        /*08f8*/ 	.word	0x0500000f


	//   ....[154]....
        /*08fc*/ 	.word	0x0500000f


	//   ....[155]....
        /*0900*/ 	.word	0x0500000f


	//   ....[156]....
        /*0904*/ 	.word	0x0500000f


	//   ....[157]....
        /*0908*/ 	.word	0x0500000f


	//   ....[158]....
        /*090c*/ 	.word	0x0500000f


	//   ....[159]....
        /*0910*/ 	.word	0x0500000f


	//   ....[160]....
        /*0914*/ 	.word	0x0500000f


	//   ....[161]....
        /*0918*/ 	.word	0x0500000f


	//   ....[162]....
        /*091c*/ 	.word	0x0500000f


	//   ....[163]....
        /*0920*/ 	.word	0x0500000f


	//   ....[164]....
        /*0924*/ 	.word	0x0500000f


	//   ....[165]....
        /*0928*/ 	.word	0x0500000f


	//   ....[166]....
        /*092c*/ 	.word	0x0500000f


	//   ....[167]....
        /*0930*/ 	.word	0x0500000f


	//   ....[168]....
        /*0934*/ 	.word	0x0500000f


	//   ....[169]....
        /*0938*/ 	.word	0x0500000f


	//   ....[170]....
        /*093c*/ 	.word	0x0500000f


	//   ....[171]....
        /*0940*/ 	.word	0x0500000f


	//   ....[172]....
        /*0944*/ 	.word	0x0500000f


	//   ....[173]....
        /*0948*/ 	.word	0x0500000f


	//   ....[174]....
        /*094c*/ 	.word	0x0500000f


	//   ....[175]....
        /*0950*/ 	.word	0x0500000f


	//   ....[176]....
        /*0954*/ 	.word	0x0500000f


	//   ....[177]....
        /*0958*/ 	.word	0x0500000f


	//   ....[178]....
        /*095c*/ 	.word	0x0500000f


	//   ....[179]....
        /*0960*/ 	.word	0x0500000f


	//   ....[180]....
        /*0964*/ 	.word	0x0500000f


	//   ....[181]....
        /*0968*/ 	.word	0x0500000f


	//   ....[182]....
        /*096c*/ 	.word	0x0500000f


	//   ....[183]....
        /*0970*/ 	.word	0x0500000f


	//   ....[184]....
        /*0974*/ 	.word	0x0500000f


	//----- nvinfo : EIATTR_COOP_GROUP_INSTR_OFFSETS
	.align		4
.L_1275:
        /*0978*/ 	.byte	0x04, 0x28
        /*097a*/ 	.short	(.L_1277 - .L_1276)


	//   ....[0]....
.L_1276:
        /*097c*/ 	.word	0x00000070


	//   ....[1]....
        /*0980*/ 	.word	0x000001a0


	//   ....[2]....
        /*0984*/ 	.word	0x000001f0


	//   ....[3]....
        /*0988*/ 	.word	0x00000420


	//   ....[4]....
        /*098c*/ 	.word	0x00000580


	//   ....[5]....
        /*0990*/ 	.word	0x000006a0


	//   ....[6]....
        /*0994*/ 	.word	0x00000800


	//   ....[7]....
        /*0998*/ 	.word	0x000077a0


	//   ....[8]....
        /*099c*/ 	.word	0x000080e0


	//   ....[9]....
        /*09a0*/ 	.word	0x000080f0


	//   ....[10]....
        /*09a4*/ 	.word	0x00008100


	//   ....[11]....
        /*09a8*/ 	.word	0x00008110


	//   ....[12]....
        /*09ac*/ 	.word	0x00009de0


	//   ....[13]....
        /*09b0*/ 	.word	0x00009df0


	//   ....[14]....
        /*09b4*/ 	.word	0x00009e00


	//   ....[15]....
        /*09b8*/ 	.word	0x00009e10


	//   ....[16]....
        /*09bc*/ 	.word	0x0000c910


	//   ....[17]....
        /*09c0*/ 	.word	0x0000d120


	//   ....[18]....
        /*09c4*/ 	.word	0x0000e560


	//   ....[19]....
        /*09c8*/ 	.word	0x0000e6a0


	//   ....[20]....
        /*09cc*/ 	.word	0x0000eb80


	//   ....[21]....
        /*09d0*/ 	.word	0x0000ec90


	//   ....[22]....
        /*09d4*/ 	.word	0x00010ae0


	//   ....[23]....
        /*09d8*/ 	.word	0x00010f20


	//   ....[24]....
        /*09dc*/ 	.word	0x00011c80


	//   ....[25]....
        /*09e0*/ 	.word	0x00011d90


	//   ....[26]....
        /*09e4*/ 	.word	0x00012510


	//   ....[27]....
        /*09e8*/ 	.word	0x00012570


	//   ....[28]....
        /*09ec*/ 	.word	0x00014b40


	//   ....[29]....
        /*09f0*/ 	.word	0x00014b60


	//   ....[30]....
        /*09f4*/ 	.word	0x00014b80


	//   ....[31]....
        /*09f8*/ 	.word	0x00014bb0


	//   ....[32]....
        /*09fc*/ 	.word	0x00016c80


	//   ....[33]....
        /*0a00*/ 	.word	0x00017100


	//   ....[34]....
        /*0a04*/ 	.word	0x000180c0


	//   ....[35]....
        /*0a08*/ 	.word	0x000181c0


	//   ....[36]....
        /*0a0c*/ 	.word	0x000185a0


	//   ....[37]....
        /*0a10*/ 	.word	0x000186f0


	//   ....[38]....
        /*0a14*/ 	.word	0x00019ac0


	//   ....[39]....
        /*0a18*/ 	.word	0x00019b80


	//   ....[40]....
        /*0a1c*/ 	.word	0x00019bc0


	//   ....[41]....
        /*0a20*/ 	.word	0x00019cc0


	//   ....[42]....
        /*0a24*/ 	.word	0x0001a8f0


	//   ....[43]....
        /*0a28*/ 	.word	0x0001a940


	//   ....[44]....
        /*0a2c*/ 	.word	0x0001a960


	//   ....[45]....
        /*0a30*/ 	.word	0x0001a9a0


	//   ....[46]....
        /*0a34*/ 	.word	0x0001a9c0


	//   ....[47]....
        /*0a38*/ 	.word	0x0001a9e0


	//   ....[48]....
        /*0a3c*/ 	.word	0x0001aa00


	//   ....[49]....
        /*0a40*/ 	.word	0x0001aa10


	//   ....[50]....
        /*0a44*/ 	.word	0x0001aa20


	//   ....[51]....
        /*0a48*/ 	.word	0x0001aa30


	//   ....[52]....
        /*0a4c*/ 	.word	0x0001aa40


	//   ....[53]....
        /*0a50*/ 	.word	0x0001aa50


	//   ....[54]....
        /*0a54*/ 	.word	0x0001aa60


	//   ....[55]....
        /*0a58*/ 	.word	0x0001aa70


	//   ....[56]....
        /*0a5c*/ 	.word	0x0001aa80


	//   ....[57]....
        /*0a60*/ 	.word	0x0001aa90


	//   ....[58]....
        /*0a64*/ 	.word	0x0001aaa0


	//   ....[59]....
        /*0a68*/ 	.word	0x0001aab0


	//   ....[60]....
        /*0a6c*/ 	.word	0x0001aac0


	//   ....[61]....
        /*0a70*/ 	.word	0x0001aad0


	//   ....[62]....
        /*0a74*/ 	.word	0x0001aae0


	//   ....[63]....
        /*0a78*/ 	.word	0x0001aaf0


	//   ....[64]....
        /*0a7c*/ 	.word	0x0001ab00


	//   ....[65]....
        /*0a80*/ 	.word	0x0001ab10


	//   ....[66]....
        /*0a84*/ 	.word	0x0001ab20


	//   ....[67]....
        /*0a88*/ 	.word	0x0001ab30


	//   ....[68]....
        /*0a8c*/ 	.word	0x0001ab40


	//   ....[69]....
        /*0a90*/ 	.word	0x0001ab50


	//   ....[70]....
        /*0a94*/ 	.word	0x0001ab60


	//   ....[71]....
        /*0a98*/ 	.word	0x0001ab70


	//   ....[72]....
        /*0a9c*/ 	.word	0x0001ab80


	//   ....[73]....
        /*0aa0*/ 	.word	0x0001ab90


	//   ....[74]....
        /*0aa4*/ 	.word	0x0001aba0


	//   ....[75]....
        /*0aa8*/ 	.word	0x0001abb0


	//   ....[76]....
        /*0aac*/ 	.word	0x0001abc0


	//   ....[77]....
        /*0ab0*/ 	.word	0x0001abd0


	//   ....[78]....
        /*0ab4*/ 	.word	0x0001abe0


	//   ....[79]....
        /*0ab8*/ 	.word	0x0001abf0


	//   ....[80]....
        /*0abc*/ 	.word	0x0001ac00


	//   ....[81]....
        /*0ac0*/ 	.word	0x0001ac10


	//   ....[82]....
        /*0ac4*/ 	.word	0x0001ac20


	//   ....[83]....
        /*0ac8*/ 	.word	0x0001ac30


	//   ....[84]....
        /*0acc*/ 	.word	0x0001ac40


	//   ....[85]....
        /*0ad0*/ 	.word	0x0001ac50


	//   ....[86]....
        /*0ad4*/ 	.word	0x0001ac60


	//   ....[87]....
        /*0ad8*/ 	.word	0x0001ac70


	//   ....[88]....
        /*0adc*/ 	.word	0x0001ac80


	//   ....[89]....
        /*0ae0*/ 	.word	0x0001ac90


	//   ....[90]....
        /*0ae4*/ 	.word	0x0001b5d0


	//   ....[91]....
        /*0ae8*/ 	.word	0x0001b5e0


	//   ....[92]....
        /*0aec*/ 	.word	0x0001b5f0


	//   ....[93]....
        /*0af0*/ 	.word	0x0001b630


	//   ....[94]....
        /*0af4*/ 	.word	0x0001bd20


	//   ....[95]....
        /*0af8*/ 	.word	0x0001bd40


	//   ....[96]....
        /*0afc*/ 	.word	0x0001be40


	//   ....[97]....
        /*0b00*/ 	.word	0x0001be60


	//   ....[98]....
        /*0b04*/ 	.word	0x0001c2a0


	//   ....[99]....
        /*0b08*/ 	.word	0x0001c2e0


	//   ....[100]....
        /*0b0c*/ 	.word	0x0001c720


	//   ....[101]....
        /*0b10*/ 	.word	0x0001c730


	//   ....[102]....
        /*0b14*/ 	.word	0x0001d350


	//   ....[103]....
        /*0b18*/ 	.word	0x0001d360


	//   ....[104]....
        /*0b1c*/ 	.word	0x0001d460


	//   ....[105]....
        /*0b20*/ 	.word	0x0001d480


	//   ....[106]....
        /*0b24*/ 	.word	0x0001d610


	//   ....[107]....
        /*0b28*/ 	.word	0x0001d810


	//   ....[108]....
        /*0b2c*/ 	.word	0x0001d840


	//   ....[109]....
        /*0b30*/ 	.word	0x0001d870


	//   ....[110]....
        /*0b34*/ 	.word	0x0001d8a0


	//   ....[111]....
        /*0b38*/ 	.word	0x0001d8d0


	//   ....[112]....
        /*0b3c*/ 	.word	0x0001d900


	//   ....[113]....
        /*0b40*/ 	.word	0x0001da90


	//   ....[114]....
        /*0b44*/ 	.word	0x0001dac0


	//   ....[115]....
        /*0b48*/ 	.word	0x0001daf0


	//   ....[116]....
        /*0b4c*/ 	.word	0x0001db20


	//   ....[117]....
        /*0b50*/ 	.word	0x0001db50


	//   ....[118]....
        /*0b54*/ 	.word	0x0001db80


	//   ....[119]....
        /*0b58*/ 	.word	0x0001dc10


	//   ....[120]....
        /*0b5c*/ 	.word	0x0001dc40


	//   ....[121]....
        /*0b60*/ 	.word	0x0001dc50


	//   ....[122]....
        /*0b64*/ 	.word	0x0001dc90


	//   ....[123]....
        /*0b68*/ 	.word	0x0001f650


	//   ....[124]....
        /*0b6c*/ 	.word	0x000218a0


	//   ....[125]....
        /*0b70*/ 	.word	0x00022720


	//   ....[126]....
        /*0b74*/ 	.word	0x00022730


	//   ....[127]....
        /*0b78*/ 	.word	0x00022740


	//   ....[128]....
        /*0b7c*/ 	.word	0x00022750


	//   ....[129]....
        /*0b80*/ 	.word	0x00022880


	//   ....[130]....
        /*0b84*/ 	.word	0x00022890


	//   ....[131]....
        /*0b88*/ 	.word	0x00024540


	//   ....[132]....
        /*0b8c*/ 	.word	0x00024570


	//   ....[133]....
        /*0b90*/ 	.word	0x000245e0


	//   ....[134]....
        /*0b94*/ 	.word	0x00024610


	//   ....[135]....
        /*0b98*/ 	.word	0x00024640


	//   ....[136]....
        /*0b9c*/ 	.word	0x00024670


	//   ....[137]....
        /*0ba0*/ 	.word	0x000246a0


	//   ....[138]....
        /*0ba4*/ 	.word	0x000246d0


	//   ....[139]....
        /*0ba8*/ 	.word	0x00024870


	//   ....[140]....
        /*0bac*/ 	.word	0x000248a0


	//   ....[141]....
        /*0bb0*/ 	.word	0x000248d0


	//   ....[142]....
        /*0bb4*/ 	.word	0x00024900


	//   ....[143]....
        /*0bb8*/ 	.word	0x00024930


	//   ....[144]....
        /*0bbc*/ 	.word	0x00024960


	//   ....[145]....
        /*0bc0*/ 	.word	0x00024a20


	//   ....[146]....
        /*0bc4*/ 	.word	0x00024a40


	//   ....[147]....
        /*0bc8*/ 	.word	0x00024a60


	//   ....[148]....
        /*0bcc*/ 	.word	0x00024ac0


	//   ....[149]....
        /*0bd0*/ 	.word	0x00025500


	//   ....[150]....
        /*0bd4*/ 	.word	0x00025980


	//   ....[151]....
        /*0bd8*/ 	.word	0x00025a10


	//   ....[152]....
        /*0bdc*/ 	.word	0x00025a60


	//   ....[153]....
        /*0be0*/ 	.word	0x00025ab0


	//   ....[154]....
        /*0be4*/ 	.word	0x00025b80


	//   ....[155]....
        /*0be8*/ 	.word	0x00025c10


	//   ....[156]....
        /*0bec*/ 	.word	0x00025c60


	//   ....[157]....
        /*0bf0*/ 	.word	0x00025cb0


	//   ....[158]....
        /*0bf4*/ 	.word	0x00026050


	//   ....[159]....
        /*0bf8*/ 	.word	0x00026330


	//   ....[160]....
        /*0bfc*/ 	.word	0x00026530


	//   ....[161]....
        /*0c00*/ 	.word	0x00026580


	//   ....[162]....
        /*0c04*/ 	.word	0x000265e0


	//   ....[163]....
        /*0c08*/ 	.word	0x00026680


	//   ....[164]....
        /*0c0c*/ 	.word	0x00026750


	//   ....[165]....
        /*0c10*/ 	.word	0x00026830


	//   ....[166]....
        /*0c14*/ 	.word	0x00026b00


	//   ....[167]....
        /*0c18*/ 	.word	0x00026ba0


	//   ....[168]....
        /*0c1c*/ 	.word	0x00026d20


	//   ....[169]....
        /*0c20*/ 	.word	0x00026d90


	//   ....[170]....
        /*0c24*/ 	.word	0x00026e00


	//   ....[171]....
        /*0c28*/ 	.word	0x00026e70


	//   ....[172]....
        /*0c2c*/ 	.word	0x00026ee0


	//   ....[173]....
        /*0c30*/ 	.word	0x00026f60


	//   ....[174]....
        /*0c34*/ 	.word	0x00027000


	//   ....[175]....
        /*0c38*/ 	.word	0x000270a0


	//   ....[176]....
        /*0c3c*/ 	.word	0x00027110


	//   ....[177]....
        /*0c40*/ 	.word	0x00027180


	//   ....[178]....
        /*0c44*/ 	.word	0x000271f0


	//   ....[179]....
        /*0c48*/ 	.word	0x00027270


	//   ....[180]....
        /*0c4c*/ 	.word	0x000272f0


	//   ....[181]....
        /*0c50*/ 	.word	0x000273a0


	//   ....[182]....
        /*0c54*/ 	.word	0x000273f0


	//   ....[183]....
        /*0c58*/ 	.word	0x00027490


	//   ....[184]....
        /*0c5c*/ 	.word	0x000275c0


	//----- nvinfo : EIATTR_REG_RECONFIG
	.align		4
.L_1277:
        /*0c60*/ 	.byte	0x01, 0x54
	.zero		2


	//----- nvinfo : EIATTR_SYSCALL_OFFSETS
	.align		4
        /*0c64*/ 	.byte	0x04, 0x46
        /*0c66*/ 	.short	(.L_1279 - .L_1278)


	//   ....[0]....
.L_1278:
        /*0c68*/ 	.word	0x00002060


	//   ....[1]....
        /*0c6c*/ 	.word	0x000021b0


	//   ....[2]....
        /*0c70*/ 	.word	0x00007910


	//   ....[3]....
        /*0c74*/ 	.word	0x00007e80


	//   ....[4]....
        /*0c78*/ 	.word	0x00021350


	//   ....[5]....
        /*0c7c*/ 	.word	0x000214c0


	//   ....[6]....
        /*0c80*/ 	.word	0x00021610


	//   ....[7]....
        /*0c84*/ 	.word	0x00021750


	//   ....[8]....
        /*0c88*/ 	.word	0x000221f0


	//----- nvinfo : EIATTR_MBARRIER_INSTR_OFFSETS
	.align		4
.L_1279:
        /*0c8c*/ 	.byte	0x04, 0x39
        /*0c8e*/ 	.short	(.L_1281 - .L_1280)


	//   ....[0]....
.L_1280:
        /*0c90*/ 	.word	0x000002d0
        /*0c94*/ 	.word	0x000000ff
        /*0c98*/ 	.word	0x00019c00
        /*0c9c*/ 	.short	0x0100
        /*0c9e*/ 	.byte	0x08
	.zero		1


	//   ....[1]....
        /*0ca0*/ 	.word	0x000002e0
        /*0ca4*/ 	.word	0x000000ff
        /*0ca8*/ 	.word	0x00019c20
        /*0cac*/ 	.short	0x0100
        /*0cae*/ 	.byte	0x08
	.zero		1


	//   ....[2]....
        /*0cb0*/ 	.word	0x000003d0
        /*0cb4*/ 	.word	0x000000ff
        /*0cb8*/ 	.word	0x00019c30
        /*0cbc*/ 	.short	0x0100
        /*0cbe*/ 	.byte	0x08
	.zero		1


	//   ....[3]....
        /*0cc0*/ 	.word	0x000003e0
        /*0cc4*/ 	.word	0x000000ff
        /*0cc8*/ 	.word	0x00019c40
        /*0ccc*/ 	.short	0x0100
        /*0cce*/ 	.byte	0x08
	.zero		1


	//   ....[4]....
        /*0cd0*/ 	.word	0x000003f0
        /*0cd4*/ 	.word	0x000000ff
        /*0cd8*/ 	.word	0x00019c38
        /*0cdc*/ 	.short	0x0100
        /*0cde*/ 	.byte	0x08
	.zero		1


	//   ....[5]....
        /*0ce0*/ 	.word	0x00000400
        /*0ce4*/ 	.word	0x000000ff
        /*0ce8*/ 	.word	0x00019c48
        /*0cec*/ 	.short	0x0100
        /*0cee*/ 	.byte	0x08
	.zero		1


	//   ....[6]....
        /*0cf0*/ 	.word	0x00000530
        /*0cf4*/ 	.word	0x000000ff
        /*0cf8*/ 	.word	0x00019c50
        /*0cfc*/ 	.short	0x0100
        /*0cfe*/ 	.byte	0x08
	.zero		1


	//   ....[7]....
        /*0d00*/ 	.word	0x00000540
        /*0d04*/ 	.word	0x000000ff
        /*0d08*/ 	.word	0x00019c60
        /*0d0c*/ 	.short	0x0100
        /*0d0e*/ 	.byte	0x08
	.zero		1


	//   ....[8]....
        /*0d10*/ 	.word	0x00000550
        /*0d14*/ 	.word	0x000000ff
        /*0d18*/ 	.word	0x00019c58
        /*0d1c*/ 	.short	0x0100
        /*0d1e*/ 	.byte	0x08
	.zero		1


	//   ....[9]....
        /*0d20*/ 	.word	0x00000560
        /*0d24*/ 	.word	0x000000ff
        /*0d28*/ 	.word	0x00019c68
        /*0d2c*/ 	.short	0x0100
        /*0d2e*/ 	.byte	0x08
	.zero		1


	//   ....[10]....
        /*0d30*/ 	.word	0x00000650
        /*0d34*/ 	.word	0x000000ff
        /*0d38*/ 	.word	0x00019c70
        /*0d3c*/ 	.short	0x0100
        /*0d3e*/ 	.byte	0x06
	.zero		1


	//   ....[11]....
        /*0d40*/ 	.word	0x00000660
        /*0d44*/ 	.word	0x000000ff
        /*0d48*/ 	.word	0x00019c80
        /*0d4c*/ 	.short	0x0100
        /*0d4e*/ 	.byte	0x06
	.zero		1


	//   ....[12]....
        /*0d50*/ 	.word	0x00000670
        /*0d54*/ 	.word	0x000000ff
        /*0d58*/ 	.word	0x00019c78
        /*0d5c*/ 	.short	0x0100
        /*0d5e*/ 	.byte	0x06
	.zero		1


	//   ....[13]....
        /*0d60*/ 	.word	0x00000680
        /*0d64*/ 	.word	0x000000ff
        /*0d68*/ 	.word	0x00019c88
        /*0d6c*/ 	.short	0x0100
        /*0d6e*/ 	.byte	0x06
	.zero		1


	//   ....[14]....
        /*0d70*/ 	.word	0x000007b0
        /*0d74*/ 	.word	0x000000ff
        /*0d78*/ 	.word	0x00019c90
        /*0d7c*/ 	.short	0x0100
        /*0d7e*/ 	.byte	0x08
	.zero		1


	//   ....[15]....
        /*0d80*/ 	.word	0x000007c0
        /*0d84*/ 	.word	0x000000ff
        /*0d88*/ 	.word	0x00019ca0
        /*0d8c*/ 	.short	0x0100
        /*0d8e*/ 	.byte	0x08
	.zero		1


	//   ....[16]....
        /*0d90*/ 	.word	0x000007d0
        /*0d94*/ 	.word	0x000000ff
        /*0d98*/ 	.word	0x00019c98
        /*0d9c*/ 	.short	0x0100
        /*0d9e*/ 	.byte	0x08
	.zero		1


	//   ....[17]....
        /*0da0*/ 	.word	0x000007e0
        /*0da4*/ 	.word	0x000000ff
        /*0da8*/ 	.word	0x00019ca8
        /*0dac*/ 	.short	0x0100
        /*0dae*/ 	.byte	0x08
	.zero		1


	//   ....[18]....
        /*0db0*/ 	.word	0x00000910
        /*0db4*/ 	.word	0x000000ff
        /*0db8*/ 	.word	0x00019cb0
        /*0dbc*/ 	.short	0x0100
        /*0dbe*/ 	.byte	0x08
	.zero		1


	//   ....[19]....
        /*0dc0*/ 	.word	0x00000920
        /*0dc4*/ 	.word	0x000000ff
        /*0dc8*/ 	.word	0x00019cc0
        /*0dcc*/ 	.short	0x0100
        /*0dce*/ 	.byte	0x08
	.zero		1


	//   ....[20]....
        /*0dd0*/ 	.word	0x00000930
        /*0dd4*/ 	.word	0x000000ff
        /*0dd8*/ 	.word	0x00019cb8
        /*0ddc*/ 	.short	0x0100
        /*0dde*/ 	.byte	0x08
	.zero		1


	//   ....[21]....
        /*0de0*/ 	.word	0x00000940
        /*0de4*/ 	.word	0x000000ff
        /*0de8*/ 	.word	0x00019cc8
        /*0dec*/ 	.short	0x0100
        /*0dee*/ 	.byte	0x08
	.zero		1


	//   ....[22]....
        /*0df0*/ 	.word	0x00002f00
        /*0df4*/ 	.word	0x00000052
        /*0df8*/ 	.word	0x00019c90
        /*0dfc*/ 	.short	0x010a
        /*0dfe*/ 	.byte	0x3f
	.zero		1


	//   ....[23]....
        /*0e00*/ 	.word	0x000047f0
        /*0e04*/ 	.word	0x00000052
        /*0e08*/ 	.word	0x00019c90
        /*0e0c*/ 	.short	0x010a
        /*0e0e*/ 	.byte	0x3f
	.zero		1


	//   ....[24]....
        /*0e10*/ 	.word	0x00006940
        /*0e14*/ 	.word	0x00000052
        /*0e18*/ 	.word	0x00019c90
        /*0e1c*/ 	.short	0x010a
        /*0e1e*/ 	.byte	0x3f
	.zero		1


	//   ....[25]....
        /*0e20*/ 	.word	0x00006af0
        /*0e24*/ 	.word	0x00000008
        /*0e28*/ 	.word	0x00000000
        /*0e2c*/ 	.short	0x0101
        /*0e2e*/ 	.byte	0x3f
	.zero		1


	//   ....[26]....
        /*0e30*/ 	.word	0x00006b30
        /*0e34*/ 	.word	0x00000052
        /*0e38*/ 	.word	0x00019cb0
        /*0e3c*/ 	.short	0x010a
        /*0e3e*/ 	.byte	0x3f
	.zero		1


	//   ....[27]....
        /*0e40*/ 	.word	0x00006db0
        /*0e44*/ 	.word	0x00000052
        /*0e48*/ 	.word	0x00000000
        /*0e4c*/ 	.short	0x0101
        /*0e4e*/ 	.byte	0x3f
	.zero		1


	//   ....[28]....
        /*0e50*/ 	.word	0x00007c00
        /*0e54*/ 	.word	0x00000010
        /*0e58*/ 	.word	0x00019c00
        /*0e5c*/ 	.short	0x010a
        /*0e5e*/ 	.byte	0x3f
	.zero		1


	//   ....[29]....
        /*0e60*/ 	.word	0x00007c50
        /*0e64*/ 	.word	0x00000010
        /*0e68*/ 	.word	0x00019c00
        /*0e6c*/ 	.short	0x010a
        /*0e6e*/ 	.byte	0x3f
	.zero		1


	//   ....[30]....
        /*0e70*/ 	.word	0x00008450
        /*0e74*/ 	.word	0x00000010
        /*0e78*/ 	.word	0x00019c00
        /*0e7c*/ 	.short	0x010a
        /*0e7e*/ 	.byte	0x3f
	.zero		1


	//   ....[31]....
        /*0e80*/ 	.word	0x0000a110
        /*0e84*/ 	.word	0x00000010
        /*0e88*/ 	.word	0x00019c00
        /*0e8c*/ 	.short	0x010a
        /*0e8e*/ 	.byte	0x3f
	.zero		1


	//   ....[32]....
        /*0e90*/ 	.word	0x0000c2c0
        /*0e94*/ 	.word	0x00000003
        /*0e98*/ 	.word	0x00019c30
        /*0e9c*/ 	.short	0x010a
        /*0e9e*/ 	.byte	0x3f
	.zero		1


	//   ....[33]....
        /*0ea0*/ 	.word	0x0000c330
        /*0ea4*/ 	.word	0x00000003
        /*0ea8*/ 	.word	0x00019c30
        /*0eac*/ 	.short	0x010a
        /*0eae*/ 	.byte	0x3f
	.zero		1


	//   ....[34]....
        /*0eb0*/ 	.word	0x0000cb00
        /*0eb4*/ 	.word	0x00000004
        /*0eb8*/ 	.word	0x00000000
        /*0ebc*/ 	.short	0x0101
        /*0ebe*/ 	.byte	0x3f
	.zero		1


	//   ....[35]....
        /*0ec0*/ 	.word	0x0000ff10
        /*0ec4*/ 	.word	0x00000015
        /*0ec8*/ 	.word	0x00019c30
        /*0ecc*/ 	.short	0x010a
        /*0ece*/ 	.byte	0x3f
	.zero		1


	//   ....[36]....
        /*0ed0*/ 	.word	0x0000ff90
        /*0ed4*/ 	.word	0x00000015
        /*0ed8*/ 	.word	0x00019c30
        /*0edc*/ 	.short	0x010a
        /*0ede*/ 	.byte	0x3f
	.zero		1


	//   ....[37]....
        /*0ee0*/ 	.word	0x000101b0
        /*0ee4*/ 	.word	0x00000016
        /*0ee8*/ 	.word	0x00019c50
        /*0eec*/ 	.short	0x010a
        /*0eee*/ 	.byte	0x3f
	.zero		1


	//   ....[38]....
        /*0ef0*/ 	.word	0x00010200
        /*0ef4*/ 	.word	0x00000016
        /*0ef8*/ 	.word	0x00019c50
        /*0efc*/ 	.short	0x010a
        /*0efe*/ 	.byte	0x3f
	.zero		1


	//   ....[39]....
        /*0f00*/ 	.word	0x00010af0
        /*0f04*/ 	.word	0x00000015
        /*0f08*/ 	.word	0x00000000
        /*0f0c*/ 	.short	0x0101
        /*0f0e*/ 	.byte	0x3f
	.zero		1


	//   ....[40]....
        /*0f10*/ 	.word	0x00012f80
        /*0f14*/ 	.word	0x00000016
        /*0f18*/ 	.word	0x00000000
        /*0f1c*/ 	.short	0x0101
        /*0f1e*/ 	.byte	0x3f
	.zero		1


	//   ....[41]....
        /*0f20*/ 	.word	0x00013a30
        /*0f24*/ 	.word	0x0000000f
        /*0f28*/ 	.word	0x00019c30
        /*0f2c*/ 	.short	0x010a
        /*0f2e*/ 	.byte	0x3f
	.zero		1


	//   ....[42]....
        /*0f30*/ 	.word	0x00013ab0
        /*0f34*/ 	.word	0x0000000f
        /*0f38*/ 	.word	0x00019c30
        /*0f3c*/ 	.short	0x010a
        /*0f3e*/ 	.byte	0x3f
	.zero		1


	//   ....[43]....
        /*0f40*/ 	.word	0x00013cd0
        /*0f44*/ 	.word	0x00000014
        /*0f48*/ 	.word	0x00019c50
        /*0f4c*/ 	.short	0x010a
        /*0f4e*/ 	.byte	0x3f
	.zero		1


	//   ....[44]....
        /*0f50*/ 	.word	0x00013d20
        /*0f54*/ 	.word	0x00000014
        /*0f58*/ 	.word	0x00019c50
        /*0f5c*/ 	.short	0x010a
        /*0f5e*/ 	.byte	0x3f
	.zero		1


	//   ....[45]....
        /*0f60*/ 	.word	0x00014c90
        /*0f64*/ 	.word	0x0000000f
        /*0f68*/ 	.word	0x00000000
        /*0f6c*/ 	.short	0x0101
        /*0f6e*/ 	.byte	0x3f
	.zero		1


	//   ....[46]....
        /*0f70*/ 	.word	0x00015f60
        /*0f74*/ 	.word	0x00000014
        /*0f78*/ 	.word	0x00000000
        /*0f7c*/ 	.short	0x0101
        /*0f7e*/ 	.byte	0x3f
	.zero		1


	//   ....[47]....
        /*0f80*/ 	.word	0x000160e0
        /*0f84*/ 	.word	0x00000014
        /*0f88*/ 	.word	0x00019c30
        /*0f8c*/ 	.short	0x010a
        /*0f8e*/ 	.byte	0x3f
	.zero		1


	//   ....[48]....
        /*0f90*/ 	.word	0x00016160
        /*0f94*/ 	.word	0x00000014
        /*0f98*/ 	.word	0x00019c30
        /*0f9c*/ 	.short	0x010a
        /*0f9e*/ 	.byte	0x3f
	.zero		1


	//   ....[49]....
        /*0fa0*/ 	.word	0x00016380
        /*0fa4*/ 	.word	0x0000000f
        /*0fa8*/ 	.word	0x00019c50
        /*0fac*/ 	.short	0x010a
        /*0fae*/ 	.byte	0x3f
	.zero		1


	//   ....[50]....
        /*0fb0*/ 	.word	0x000163d0
        /*0fb4*/ 	.word	0x0000000f
        /*0fb8*/ 	.word	0x00019c50
        /*0fbc*/ 	.short	0x010a
        /*0fbe*/ 	.byte	0x3f
	.zero		1


	//   ....[51]....
        /*0fc0*/ 	.word	0x00016d00
        /*0fc4*/ 	.word	0x0000002c
        /*0fc8*/ 	.word	0x00000000
        /*0fcc*/ 	.short	0x0101
        /*0fce*/ 	.byte	0x3f
	.zero		1


	//   ....[52]....
        /*0fd0*/ 	.word	0x00019160
        /*0fd4*/ 	.word	0x0000000f
        /*0fd8*/ 	.word	0x00000000
        /*0fdc*/ 	.short	0x0101
        /*0fde*/ 	.byte	0x3f
	.zero		1


	//   ....[53]....
        /*0fe0*/ 	.word	0x00019840
        /*0fe4*/ 	.word	0x00000005
        /*0fe8*/ 	.word	0x00019c50
        /*0fec*/ 	.short	0x010a
        /*0fee*/ 	.byte	0x3f
	.zero		1


	//   ....[54]....
        /*0ff0*/ 	.word	0x00019890
        /*0ff4*/ 	.word	0x00000005
        /*0ff8*/ 	.word	0x00019c50
        /*0ffc*/ 	.short	0x010a
        /*0ffe*/ 	.byte	0x3f
	.zero		1


	//   ....[55]....
        /*1000*/ 	.word	0x0001a180
        /*1004*/ 	.word	0x00000005
        /*1008*/ 	.word	0x00000000
        /*100c*/ 	.short	0x0101
        /*100e*/ 	.byte	0x3f
	.zero		1


	//   ....[56]....
        /*1010*/ 	.word	0x0001bd30
        /*1014*/ 	.word	0x00000000
        /*1018*/ 	.word	0x00000000
        /*101c*/ 	.short	0x0101
        /*101e*/ 	.byte	0x3f
	.zero		1


	//   ....[57]....
        /*1020*/ 	.word	0x0001c170
        /*1024*/ 	.word	0x00000004
        /*1028*/ 	.word	0x00000000
        /*102c*/ 	.short	0x0101
        /*102e*/ 	.byte	0x3f
	.zero		1


	//   ....[58]....
        /*1030*/ 	.word	0x0001f730
        /*1034*/ 	.word	0x00000013
        /*1038*/ 	.word	0x00019c20
        /*103c*/ 	.short	0x010a
        /*103e*/ 	.byte	0x3f
	.zero		1


	//   ....[59]....
        /*1040*/ 	.word	0x0001f7f0
        /*1044*/ 	.word	0x00000009
        /*1048*/ 	.word	0x00019ca0
        /*104c*/ 	.short	0x010a
        /*104e*/ 	.byte	0x3f
	.zero		1


	//   ....[60]....
        /*1050*/ 	.word	0x0001fc20
        /*1054*/ 	.word	0x00000009
        /*1058*/ 	.word	0x00019cc0
        /*105c*/ 	.short	0x010a
        /*105e*/ 	.byte	0x3f
	.zero		1


	//   ....[61]....
        /*1060*/ 	.word	0x00020180
        /*1064*/ 	.word	0x00000009
        /*1068*/ 	.word	0x00019ca0
        /*106c*/ 	.short	0x010a
        /*106e*/ 	.byte	0x3f
	.zero		1


	//   ....[62]....
        /*1070*/ 	.word	0x000205a0
        /*1074*/ 	.word	0x00000009
        /*1078*/ 	.word	0x00019cc0
        /*107c*/ 	.short	0x010a
        /*107e*/ 	.byte	0x3f
	.zero		1


	//   ....[63]....
        /*1080*/ 	.word	0x00021b00
        /*1084*/ 	.word	0x00000004
        /*1088*/ 	.word	0x00019c80
        /*108c*/ 	.short	0x010a
        /*108e*/ 	.byte	0x3f
	.zero		1


	//   ....[64]....
        /*1090*/ 	.word	0x00021d40
        /*1094*/ 	.word	0x00000004
        /*1098*/ 	.word	0x00019c40
        /*109c*/ 	.short	0x010a
        /*109e*/ 	.byte	0x3f
	.zero		1


	//   ....[65]....
        /*10a0*/ 	.word	0x00022970
        /*10a4*/ 	.word	0x00000013
        /*10a8*/ 	.word	0x00019c00
        /*10ac*/ 	.short	0x0107
        /*10ae*/ 	.byte	0x3f
	.zero		1


	//   ....[66]....
        /*10b0*/ 	.word	0x00022a70
        /*10b4*/ 	.word	0x00000013
        /*10b8*/ 	.word	0x00019c00
        /*10bc*/ 	.short	0x0101
        /*10be*/ 	.byte	0x3f
	.zero		1


	//   ....[67]....
        /*10c0*/ 	.word	0x00022a90
        /*10c4*/ 	.word	0x00000013
        /*10c8*/ 	.word	0x00019c20
        /*10cc*/ 	.short	0x010a
        /*10ce*/ 	.byte	0x3f
	.zero		1


	//   ....[68]....
        /*10d0*/ 	.word	0x00022d70
        /*10d4*/ 	.word	0x00000006
        /*10d8*/ 	.word	0x00019c80
        /*10dc*/ 	.short	0x010a
        /*10de*/ 	.byte	0x3f
	.zero		1


	//   ....[69]....
        /*10e0*/ 	.word	0x000231c0
        /*10e4*/ 	.word	0x00000006
        /*10e8*/ 	.word	0x00019c40
        /*10ec*/ 	.short	0x010a
        /*10ee*/ 	.byte	0x3f
	.zero		1


	//   ....[70]....
        /*10f0*/ 	.word	0x00023670
        /*10f4*/ 	.word	0x00000003
        /*10f8*/ 	.word	0x00019c70
        /*10fc*/ 	.short	0x010a
        /*10fe*/ 	.byte	0x3f
	.zero		1


	//   ....[71]....
        /*1100*/ 	.word	0x000236e0
        /*1104*/ 	.word	0x00000003
        /*1108*/ 	.word	0x00019c60
        /*110c*/ 	.short	0x010a
        /*110e*/ 	.byte	0x3f
	.zero		1


	//   ....[72]....
        /*1110*/ 	.word	0x00023b50
        /*1114*/ 	.word	0x00000003
        /*1118*/ 	.word	0x00019c50
        /*111c*/ 	.short	0x0101
        /*111e*/ 	.byte	0x3f
	.zero		1


	//   ....[73]....
        /*1120*/ 	.word	0x00023bd0
        /*1124*/ 	.word	0x00000003
        /*1128*/ 	.word	0x00000000
        /*112c*/ 	.short	0x0101
        /*112e*/ 	.byte	0x3f
	.zero		1


	//   ....[74]....
        /*1130*/ 	.word	0x00023de0
        /*1134*/ 	.word	0x00000000
        /*1138*/ 	.word	0x00019c70
        /*113c*/ 	.short	0x010a
        /*113e*/ 	.byte	0x3f
	.zero		1


	//   ....[75]....
        /*1140*/ 	.word	0x00023e50
        /*1144*/ 	.word	0x00000000
        /*1148*/ 	.word	0x00019c60
        /*114c*/ 	.short	0x010a
        /*114e*/ 	.byte	0x3f
	.zero		1


	//   ....[76]....
        /*1150*/ 	.word	0x000242d0
        /*1154*/ 	.word	0x00000000
        /*1158*/ 	.word	0x00019c50
        /*115c*/ 	.short	0x0101
        /*115e*/ 	.byte	0x3f
	.zero		1


	//   ....[77]....
        /*1160*/ 	.word	0x00024320
        /*1164*/ 	.word	0x00000002
        /*1168*/ 	.word	0x00000000
        /*116c*/ 	.short	0x0101
        /*116e*/ 	.byte	0x3f
	.zero		1


	//   ....[78]....
        /*1170*/ 	.word	0x00025480
        /*1174*/ 	.word	0x00000006
        /*1178*/ 	.word	0x00019c20
        /*117c*/ 	.short	0x010a
        /*117e*/ 	.byte	0x3f
	.zero		1


	//   ....[79]....
        /*1180*/ 	.word	0x00025660
        /*1184*/ 	.word	0x00000005
        /*1188*/ 	.word	0x00000000
        /*118c*/ 	.short	0x010a
        /*118e*/ 	.byte	0x3f
	.zero		1


	//   ....[80]....
        /*1190*/ 	.word	0x00025690
        /*1194*/ 	.word	0x00000009
        /*1198*/ 	.word	0x00000000
        /*119c*/ 	.short	0x010a
        /*119e*/ 	.byte	0x3f
	.zero		1


	//   ....[81]....
        /*11a0*/ 	.word	0x000256e0
        /*11a4*/ 	.word	0x00000017
        /*11a8*/ 	.word	0x00019c60
        /*11ac*/ 	.short	0x010a
        /*11ae*/ 	.byte	0x3f
	.zero		1


	//   ....[82]....
        /*11b0*/ 	.word	0x00025730
        /*11b4*/ 	.word	0x00000007
        /*11b8*/ 	.word	0x00019c60
        /*11bc*/ 	.short	0x010a
        /*11be*/ 	.byte	0x3f
	.zero		1


	//   ....[83]....
        /*11c0*/ 	.word	0x00025770
        /*11c4*/ 	.word	0x00000017
        /*11c8*/ 	.word	0x00019c80
        /*11cc*/ 	.short	0x010a
        /*11ce*/ 	.byte	0x3f
	.zero		1


	//   ....[84]....
        /*11d0*/ 	.word	0x00025790
        /*11d4*/ 	.word	0x00000007
        /*11d8*/ 	.word	0x00019c80
        /*11dc*/ 	.short	0x010a
        /*11de*/ 	.byte	0x3f
	.zero		1


	//   ....[85]....
        /*11e0*/ 	.word	0x000257f0
        /*11e4*/ 	.word	0x00000052
        /*11e8*/ 	.word	0x00019c90
        /*11ec*/ 	.short	0x010a
        /*11ee*/ 	.byte	0x3f
	.zero		1


	//   ....[86]....
        /*11f0*/ 	.word	0x00025840
        /*11f4*/ 	.word	0x00000052
        /*11f8*/ 	.word	0x00019c90
        /*11fc*/ 	.short	0x010a
        /*11fe*/ 	.byte	0x3f
	.zero		1


	//   ....[87]....
        /*1200*/ 	.word	0x00025890
        /*1204*/ 	.word	0x00000052
        /*1208*/ 	.word	0x00019c90
        /*120c*/ 	.short	0x010a
        /*120e*/ 	.byte	0x3f
	.zero		1


	//   ....[88]....
        /*1210*/ 	.word	0x000258e0
        /*1214*/ 	.word	0x00000052
        /*1218*/ 	.word	0x00019cb0
        /*121c*/ 	.short	0x010a
        /*121e*/ 	.byte	0x3f
	.zero		1


	//   ....[89]....
        /*1220*/ 	.word	0x00025ae0
        /*1224*/ 	.word	0x00000010
        /*1228*/ 	.word	0x00019c00
        /*122c*/ 	.short	0x010a
        /*122e*/ 	.byte	0x3f
	.zero		1


	//   ....[90]....
        /*1230*/ 	.word	0x00025cf0
        /*1234*/ 	.word	0x00000010
        /*1238*/ 	.word	0x00019c00
        /*123c*/ 	.short	0x010a
        /*123e*/ 	.byte	0x3f
	.zero		1


	//   ....[91]....
        /*1240*/ 	.word	0x00025d40
        /*1244*/ 	.word	0x00000003
        /*1248*/ 	.word	0x00019c30
        /*124c*/ 	.short	0x010a
        /*124e*/ 	.byte	0x3f
	.zero		1


	//   ....[92]....
        /*1250*/ 	.word	0x00025d90
        /*1254*/ 	.word	0x00000015
        /*1258*/ 	.word	0x00019c30
        /*125c*/ 	.short	0x010a
        /*125e*/ 	.byte	0x3f
	.zero		1


	//   ....[93]....
        /*1260*/ 	.word	0x00025de0
        /*1264*/ 	.word	0x00000016
        /*1268*/ 	.word	0x00019c50
        /*126c*/ 	.short	0x010a
        /*126e*/ 	.byte	0x3f
	.zero		1


	//   ....[94]....
        /*1270*/ 	.word	0x00025e30
        /*1274*/ 	.word	0x0000000f
        /*1278*/ 	.word	0x00019c30
        /*127c*/ 	.short	0x010a
        /*127e*/ 	.byte	0x3f
	.zero		1


	//   ....[95]....
        /*1280*/ 	.word	0x00025e80
        /*1284*/ 	.word	0x00000014
        /*1288*/ 	.word	0x00019c50
        /*128c*/ 	.short	0x010a
        /*128e*/ 	.byte	0x3f
	.zero		1


	//   ....[96]....
        /*1290*/ 	.word	0x00025ed0
        /*1294*/ 	.word	0x00000014
        /*1298*/ 	.word	0x00019c30
        /*129c*/ 	.short	0x010a
        /*129e*/ 	.byte	0x3f
	.zero		1


	//   ....[97]....
        /*12a0*/ 	.word	0x00025f20
        /*12a4*/ 	.word	0x0000000f
        /*12a8*/ 	.word	0x00019c50
        /*12ac*/ 	.short	0x010a
        /*12ae*/ 	.byte	0x3f
	.zero		1


	//   ....[98]....
        /*12b0*/ 	.word	0x00025f70
        /*12b4*/ 	.word	0x00000005
        /*12b8*/ 	.word	0x00019c50
        /*12bc*/ 	.short	0x010a
        /*12be*/ 	.byte	0x3f
	.zero		1


	//   ....[99]....
        /*12c0*/ 	.word	0x00026110
        /*12c4*/ 	.word	0x00000013
        /*12c8*/ 	.word	0x00019c20
        /*12cc*/ 	.short	0x010a
        /*12ce*/ 	.byte	0x3f
	.zero		1


	//   ....[100]....
        /*12d0*/ 	.word	0x00026160
        /*12d4*/ 	.word	0x00000009
        /*12d8*/ 	.word	0x00019ca0
        /*12dc*/ 	.short	0x010a
        /*12de*/ 	.byte	0x3f
	.zero		1


	//   ....[101]....
        /*12e0*/ 	.word	0x000261b0
        /*12e4*/ 	.word	0x00000009
        /*12e8*/ 	.word	0x00019cc0
        /*12ec*/ 	.short	0x010a
        /*12ee*/ 	.byte	0x3f
	.zero		1


	//   ....[102]....
        /*12f0*/ 	.word	0x00026200
        /*12f4*/ 	.word	0x00000009
        /*12f8*/ 	.word	0x00019ca0
        /*12fc*/ 	.short	0x010a
        /*12fe*/ 	.byte	0x3f
	.zero		1


	//   ....[103]....
        /*1300*/ 	.word	0x00026250
        /*1304*/ 	.word	0x00000009
        /*1308*/ 	.word	0x00019cc0
        /*130c*/ 	.short	0x010a
        /*130e*/ 	.byte	0x3f
	.zero		1


	//   ....[104]....
        /*1310*/ 	.word	0x000263f0
        /*1314*/ 	.word	0x00000004
        /*1318*/ 	.word	0x00019c80
        /*131c*/ 	.short	0x010a
        /*131e*/ 	.byte	0x3f
	.zero		1


	//   ....[105]....
        /*1320*/ 	.word	0x00026440
        /*1324*/ 	.word	0x00000004
        /*1328*/ 	.word	0x00019c40
        /*132c*/ 	.short	0x010a
        /*132e*/ 	.byte	0x3f
	.zero		1


	//   ....[106]....
        /*1330*/ 	.word	0x00026870
        /*1334*/ 	.word	0x00000013
        /*1338*/ 	.word	0x00019c20
        /*133c*/ 	.short	0x010a
        /*133e*/ 	.byte	0x3f
	.zero		1


	//   ....[107]....
        /*1340*/ 	.word	0x000268c0
        /*1344*/ 	.word	0x00000006
        /*1348*/ 	.word	0x00019c80
        /*134c*/ 	.short	0x010a
        /*134e*/ 	.byte	0x3f
	.zero		1


	//   ....[108]....
        /*1350*/ 	.word	0x00026910
        /*1354*/ 	.word	0x00000006
        /*1358*/ 	.word	0x00019c40
        /*135c*/ 	.short	0x010a
        /*135e*/ 	.byte	0x3f
	.zero		1


	//   ....[109]....
        /*1360*/ 	.word	0x00026960
        /*1364*/ 	.word	0x00000003
        /*1368*/ 	.word	0x00019c70
        /*136c*/ 	.short	0x010a
        /*136e*/ 	.byte	0x3f
	.zero		1


	//   ....[110]....
        /*1370*/ 	.word	0x000269b0
        /*1374*/ 	.word	0x00000003
        /*1378*/ 	.word	0x00019c60
        /*137c*/ 	.short	0x010a
        /*137e*/ 	.byte	0x3f
	.zero		1


	//   ....[111]....
        /*1380*/ 	.word	0x00026a00
        /*1384*/ 	.word	0x00000000
        /*1388*/ 	.word	0x00019c70
        /*138c*/ 	.short	0x010a
        /*138e*/ 	.byte	0x3f
	.zero		1


	//   ....[112]....
        /*1390*/ 	.word	0x00026a50
        /*1394*/ 	.word	0x00000000
        /*1398*/ 	.word	0x00019c60
        /*139c*/ 	.short	0x010a
        /*139e*/ 	.byte	0x3f
	.zero		1


	//   ....[113]....
        /*13a0*/ 	.word	0x000274e0
        /*13a4*/ 	.word	0x00000006
        /*13a8*/ 	.word	0x00019c20
        /*13ac*/ 	.short	0x010a
        /*13ae*/ 	.byte	0x3f
	.zero		1


	//   ....[114]....
        /*13b0*/ 	.word	0x00027680
        /*13b4*/ 	.word	0x00000005
        /*13b8*/ 	.word	0x00000000
        /*13bc*/ 	.short	0x010a
        /*13be*/ 	.byte	0x3f
	.zero		1


	//   ....[115]....
        /*13c0*/ 	.word	0x000276d0
        /*13c4*/ 	.word	0x00000009
        /*13c8*/ 	.word	0x00000000
        /*13cc*/ 	.short	0x010a
        /*13ce*/ 	.byte	0x3f
	.zero		1


	//   ....[116]....
        /*13d0*/ 	.word	0x00027720
        /*13d4*/ 	.word	0x00000017
        /*13d8*/ 	.word	0x00019c60
        /*13dc*/ 	.short	0x010a
        /*13de*/ 	.byte	0x3f
	.zero		1


	//   ....[117]....
        /*13e0*/ 	.word	0x00027770
        /*13e4*/ 	.word	0x00000007
        /*13e8*/ 	.word	0x00019c60
        /*13ec*/ 	.short	0x010a
        /*13ee*/ 	.byte	0x3f
	.zero		1


	//   ....[118]....
        /*13f0*/ 	.word	0x000277c0
        /*13f4*/ 	.word	0x00000017
        /*13f8*/ 	.word	0x00019c80
        /*13fc*/ 	.short	0x010a
        /*13fe*/ 	.byte	0x3f
	.zero		1


	//----- nvinfo : EIATTR_NUM_MBARRIERS
	.align		4
.L_1281:
        /*1400*/ 	.byte	0x03, 0x38
        /*1402*/ 	.short	0x0016


	//----- nvinfo : EIATTR_EXIT_INSTR_OFFSETS
	.align		4
        /*1404*/ 	.byte	0x04, 0x1c
        /*1406*/ 	.short	(.L_1283 - .L_1282)


	//   ....[0]....
.L_1282:
        /*1408*/ 	.word	0x000257e0


	//----- nvinfo : EIATTR_MAX_THREADS
	.align		4
.L_1283:
        /*140c*/ 	.byte	0x04, 0x05
        /*140e*/ 	.short	(.L_1285 - .L_1284)
.L_1284:
        /*1410*/ 	.word	0x00000200
        /*1414*/ 	.word	0x00000001
        /*1418*/ 	.word	0x00000001


	//----- nvinfo : EIATTR_CRS_STACK_SIZE
	.align		4
.L_1285:
        /*141c*/ 	.byte	0x04, 0x1e
        /*141e*/ 	.short	(.L_1287 - .L_1286)
.L_1286:
        /*1420*/ 	.word	0x00000000


	//----- nvinfo : EIATTR_CBANK_PARAM_SIZE
	.align		4
.L_1287:
        /*1424*/ 	.byte	0x03, 0x19
        /*1426*/ 	.short	0x0af0


	//----- nvinfo : EIATTR_PARAM_CBANK
	.align		4
        /*1428*/ 	.byte	0x04, 0x0a
        /*142a*/ 	.short	(.L_1289 - .L_1288)
	.align		4
.L_1288:
        /*142c*/ 	.word	index@(.nv.constant0._ZN7cutlass13device_kernelIN5flash11enable_sm90INS1_16FlashAttnFwdSm90INS1_25CollectiveMainloopFwdSm90ILi2EN4cute5tupleIJNS5_1CILi1EEES8_S8_EEENS6_IJNS7_ILi192EEENS7_ILi128EEENS7_ILi96EEEEEELi96ENS_12float_e4m3_tEfNS_4arch4Sm90ELb0ELb1ELb1ELb1ELb0ELb1ELb0ELb1ELb1ELb1ELb1ELb0EEENS1_21CollectiveEpilogueFwdINS6_IJSA_SC_SB_EEES9_NS_10bfloat16_tESG_Li384ELb1ELb1ELb1ELb1EEENS1_36VarlenDynamicPersistentTileSchedulerILi192ELi128ELi384ELi128ELb1ELb1ELb1ELb1ELb0ELb1EEEEEEEEEvNT_6ParamsE)
        /*1430*/ 	.short	0x0210
        /*1432*/ 	.short	0x0af0


	//----- nvinfo : EIATTR_SW_WAR
	.align		4
.L_1289:
        /*1434*/ 	.byte	0x04, 0x36
        /*1436*/ 	.short	(.L_1291 - .L_1290)
.L_1290:
        /*1438*/ 	.word	0x00000008
.L_1291:


//--------------------- .nv.info._ZN7cutlass13device_kernelIN5flash11enable_sm90INS1_16FlashAttnFwdSm90INS1_25CollectiveMainloopFwdSm90ILi2EN4cute5tupleIJNS5_1CILi1EEES8_S8_EEENS6_IJNS7_ILi192EEENS7_ILi128EEENS7_ILi96EEEEEELi96ENS_12float_e4m3_tEfNS_4arch4Sm90ELb1ELb0ELb1ELb0ELb0ELb0ELb0ELb1ELb1ELb1ELb1ELb0EEENS1_21CollectiveEpilogueFwdINS6_IJSA_SC_SB_EEES9_NS_10bfloat16_tESG_Li384ELb0ELb1ELb1ELb1EEENS1_19SingleTileSchedulerILb0ELb1ELb1ELi192EEEEEEEEEvNT_6ParamsE --------------------------
	.section	.nv.info._ZN7cutlass13device_kernelIN5flash11enable_sm90INS1_16FlashAttnFwdSm90INS1_25CollectiveMainloopFwdSm90ILi2EN4cute5tupleIJNS5_1CILi1EEES8_S8_EEENS6_IJNS7_ILi192EEENS7_ILi128EEENS7_ILi96EEEEEELi96ENS_12float_e4m3_tEfNS_4arch4Sm90ELb1ELb0ELb1ELb0ELb0ELb0ELb0ELb1ELb1ELb1ELb1ELb0EEENS1_21CollectiveEpilogueFwdINS6_IJSA_SC_SB_EEES9_NS_10bfloat16_tESG_Li384ELb0ELb1ELb1ELb1EEENS1_19SingleTileSchedulerILb0ELb1ELb1ELi192EEEEEEEEEvNT_6ParamsE,"",@"SHT_CUDA_INFO"
	.sectionflags	@""
	.align	4


	//----- nvinfo : EIATTR_CUDA_API_VERSION
	.align		4
        /*0000*/ 	.byte	0x04, 0x37
        /*0002*/ 	.short	(.L_1293 - .L_1292)
.L_1292:
        /*0004*/ 	.word	0x00000082


	//----- nvinfo : EIATTR_KPARAM_INFO
	.align		4
.L_1293:
        /*0008*/ 	.byte	0x04, 0x17
        /*000a*/ 	.short	(.L_1295 - .L_1294)
.L_1294:
        /*000c*/ 	.word	0x00000000
        /*0010*/ 	.short	0x0000
        /*0012*/ 	.short	0x0070
        /*0014*/ 	.byte	0x00, 0xf0, 0x01, 0x28


	//----- nvinfo : EIATTR_SPARSE_MMA_MASK
	.align		4
.L_1295:
        /*0018*/ 	.byte	0x03, 0x50
        /*001a*/ 	.short	0x0000


	//----- nvinfo : EIATTR_MAXREG_COUNT
	.align		4
        /*001c*/ 	.byte	0x03, 0x1b
        /*001e*/ 	.short	0x0080


	//----- nvinfo : EIATTR_NUM_BARRIERS
	.align		4
        /*0020*/ 	.byte	0x02, 0x4c
        /*0022*/ 	.byte	0x09
	.zero		1


	//----- nvinfo : EIATTR_EXTERNS
	.align		4
        /*0024*/ 	.byte	0x04, 0x0f
        /*0026*/ 	.short	(.L_1297 - .L_1296)


	//   ....[0]....
	.align		4
.L_1296:
        /*0028*/ 	.word	index@(__assertfail)


	//----- nvinfo : EIATTR_MERCURY_ISA_VERSION
	.align		4
.L_1297:
        /*002c*/ 	.byte	0x03, 0x5f
        /*002e*/ 	.short	0x0101


	//----- nvinfo : EIATTR_INT_WARP_WIDE_INSTR_OFFSETS
	.align		4
        /*0030*/ 	.byte	0x04, 0x31
        /*0032*/ 	.short	(.L_1299 - .L_1298)


	//   ....[0]....
.L_1298:
        /*0034*/ 	.word	0x00000120


	//   ....[1]....
        /*0038*/ 	.word	0x00000160


	//   ....[2]....
        /*003c*/ 	.word	0x000001d0


	//----- nvinfo : EIATTR_COOP_GROUP_MASK_REGIDS
	.align		4
.L_1299:
        /*0040*/ 	.byte	0x04, 0x29
        /*0042*/ 	.short	(.L_1301 - .L_1300)


	//   ....[0]....
.L_1300:
        /*0044*/ 	.word	0xffffffff


	//   ....[1]....
        /*0048*/ 	.word	0xffffffff


	//   ....[2]....
        /*004c*/ 	.word	0xffffffff


	//   ....[3]....
        /*0050*/ 	.word	0xffffffff


	//   ....[4]....
        /*0054*/ 	.word	0xffffffff


	//   ....[5]....
        /*0058*/ 	.word	0xffffffff


	//   ....[6]....
        /*005c*/ 	.word	0xffffffff


	//   ....[7]....
        /*0060*/ 	.word	0xffffffff


	//   ....[8]....
        /*0064*/ 	.word	0xffffffff


	//   ....[9]....
        /*0068*/ 	.word	0xffffffff


	//   ....[10]....
        /*006c*/ 	.word	0xffffffff


	//   ....[11]....
        /*0070*/ 	.word	0xffffffff


	//   ....[12]....
        /*0074*/ 	.word	0xffffffff


	//   ....[13]....
        /*0078*/ 	.word	0xffffffff


	//   ....[14]....
        /*007c*/ 	.word	0xffffffff


	//   ....[15]....
        /*0080*/ 	.word	0xffffffff


	//   ....[16]....
        /*0084*/ 	.word	0xffffffff


	//   ....[17]....
        /*0088*/ 	.word	0xffffffff


	//   ....[18]....
        /*008c*/ 	.word	0xffffffff


	//   ....[19]....
        /*0090*/ 	.word	0xffffffff


	//   ....[20]....
        /*0094*/ 	.word	0xffffffff


	//   ....[21]....
        /*0098*/ 	.word	0xffffffff


	//   ....[22]....
        /*009c*/ 	.word	0xffffffff


	//   ....[23]....
        /*00a0*/ 	.word	0xffffffff


	//   ....[24]....
        /*00a4*/ 	.word	0xffffffff


	//   ....[25]....
        /*00a8*/ 	.word	0xffffffff


	//   ....[26]....
        /*00ac*/ 	.word	0xffffffff


	//   ....[27]....
        /*00b0*/ 	.word	0xffffffff


	//   ....[28]....
        /*00b4*/ 	.word	0xffffffff


	//   ....[29]....
        /*00b8*/ 	.word	0xffffffff


	//   ....[30]....
        /*00bc*/ 	.word	0xffffffff


	//   ....[31]....
        /*00c0*/ 	.word	0xffffffff


	//   ....[32]....
        /*00c4*/ 	.word	0xffffffff


	//   ....[33]....
        /*00c8*/ 	.word	0xffffffff


	//   ....[34]....
        /*00cc*/ 	.word	0xffffffff


	//   ....[35]....
        /*00d0*/ 	.word	0xffffffff


	//   ....[36]....
        /*00d4*/ 	.word	0xffffffff


	//   ....[37]....
        /*00d8*/ 	.word	0xffffffff


	//   ....[38]....
        /*00dc*/ 	.word	0xffffffff


	//   ....[39]....
        /*00e0*/ 	.word	0xffffffff


	//   ....[40]....
        /*00e4*/ 	.word	0xffffffff


	//   ....[41]....
        /*00e8*/ 	.word	0xffffffff


	//   ....[42]....
        /*00ec*/ 	.word	0xffffffff


	//   ....[43]....
        /*00f0*/ 	.word	0xffffffff


	//   ....[44]....
        /*00f4*/ 	.word	0xffffffff


	//   ....[45]....
        /*00f8*/ 	.word	0xffffffff


	//   ....[46]....
        /*00fc*/ 	.word	0xffffffff


	//   ....[47]....
        /*0100*/ 	.word	0xffffffff


	//   ....[48]....
        /*0104*/ 	.word	0xffffffff


	//   ....[49]....
        /*0108*/ 	.word	0xffffffff


	//   ....[50]....
        /*010c*/ 	.word	0xffffffff


	//   ....[51]....
        /*0110*/ 	.word	0xffffffff


	//   ....[52]....
        /*0114*/ 	.word	0xffffffff


	//   ....[53]....
        /*0118*/ 	.word	0xffffffff


	//   ....[54]....
        /*011c*/ 	.word	0xffffffff


	//   ....[55]....
        /*0120*/ 	.word	0xffffffff


	//   ....[56]....
        /*0124*/ 	.word	0xffffffff


	//   ....[57]....
        /*0128*/ 	.word	0xffffffff


	//   ....[58]....
        /*012c*/ 	.word	0xffffffff


	//   ....[59]....
        /*0130*/ 	.word	0xffffffff


	//   ....[60]....
        /*0134*/ 	.word	0xffffffff


	//   ....[61]....
        /*0138*/ 	.word	0xffffffff


	//   ....[62]....
        /*013c*/ 	.word	0xffffffff


	//   ....[63]....
        /*0140*/ 	.word	0xffffffff


	//   ....[64]....
        /*0144*/ 	.word	0xffffffff


	//   ....[65]....
        /*0148*/ 	.word	0xffffffff


	//   ....[66]....
        /*014c*/ 	.word	0xffffffff


	//   ....[67]....
        /*0150*/ 	.word	0xffffffff


	//   ....[68]....
        /*0154*/ 	.word	0xffffffff


	//   ....[69]....
        /*0158*/ 	.word	0xffffffff


	//   ....[70]....
        /*015c*/ 	.word	0xffffffff


	//   ....[71]....
        /*0160*/ 	.word	0xffffffff


	//   ....[72]....
        /*0164*/ 	.word	0xffffffff


	//   ....[73]....
        /*0168*/ 	.word	0xffffffff


	//   ....[74]....
        /*016c*/ 	.word	0xffffffff


	//   ....[75]....
        /*0170*/ 	.word	0xffffffff


	//   ....[76]....
        /*0174*/ 	.word	0xffffffff


	//   ....[77]....
        /*0178*/ 	.word	0xffffffff


	//   ....[78]....
        /*017c*/ 	.word	0xffffffff


	//   ....[79]....
        /*0180*/ 	.word	0xffffffff


	//   ....[80]....
        /*0184*/ 	.word	0xffffffff


	//   ....[81]....
        /*0188*/ 	.word	0xffffffff


	//   ....[82]....
        /*018c*/ 	.word	0xffffffff


	//   ....[83]....
        /*0190*/ 	.word	0xffffffff


	//   ....[84]....
        /*0194*/ 	.word	0xffffffff


	//   ....[85]....
        /*0198*/ 	.word	0xffffffff


	//   ....[86]....
        /*019c*/ 	.word	0xffffffff


	//   ....[87]....
        /*01a0*/ 	.word	0xffffffff


	//   ....[88]....
        /*01a4*/ 	.word	0xffffffff


	//   ....[89]....
        /*01a8*/ 	.word	0xffffffff


	//   ....[90]....
        /*01ac*/ 	.word	0xffffffff


	//   ....[91]....
        /*01b0*/ 	.word	0xffffffff


	//   ....[92]....
        /*01b4*/ 	.word	0xffffffff


	//   ....[93]....
        /*01b8*/ 	.word	0x0500000f


	//   ....[94]....
        /*01bc*/ 	.word	0x0500000f


	//   ....[95]....
        /*01c0*/ 	.word	0x0500000f


	//   ....[96]....
        /*01c4*/ 	.word	0x0500000f


	//   ....[97]....
        /*01c8*/ 	.word	0x0500000f


	//   ....[98]....
        /*01cc*/ 	.word	0x0500000f


	//   ....[99]....
        /*01d0*/ 	.word	0x0500000f


	//----- nvinfo : EIATTR_COOP_GROUP_INSTR_OFFSETS
	.align		4
.L_1301:
        /*01d4*/ 	.byte	0x04, 0x28
        /*01d6*/ 	.short	(.L_1303 - .L_1302)


	//   ....[0]....
.L_1302:
        /*01d8*/ 	.word	0x00000050


	//   ....[1]....
        /*01dc*/ 	.word	0x00000130


	//   ....[2]....
        /*01e0*/ 	.word	0x00000180


	//   ....[3]....
        /*01e4*/ 	.word	0x000003b0


	//   ....[4]....
        /*01e8*/ 	.word	0x00000510


	//   ....[5]....
        /*01ec*/ 	.word	0x00000630


	//   ....[6]....
        /*01f0*/ 	.word	0x00000790


	//   ....[7]....
        /*01f4*/ 	.word	0x00001210


	//   ....[8]....
        /*01f8*/ 	.word	0x00001c70


	//   ....[9]....
        /*01fc*/ 	.word	0x00001cb0


	//   ....[10]....
        /*0200*/ 	.word	0x00002b40


	//   ....[11]....
        /*0204*/ 	.word	0x00002bc0


	//   ....[12]....
        /*0208*/ 	.word	0x00003570


	//   ....[13]....
        /*020c*/ 	.word	0x00003630


	//   ....[14]....
        /*0210*/ 	.word	0x00004ba0


	//   ....[15]....
        /*0214*/ 	.word	0x00004ca0


	//   ....[16]....
        /*0218*/ 	.word	0x000056a0


	//   ....[17]....
        /*021c*/ 	.word	0x00005800


	//   ....[18]....
        /*0220*/ 	.word	0x00006100


	//   ....[19]....
        /*0224*/ 	.word	0x00006170


	//   ....[20]....
        /*0228*/ 	.word	0x00008090


	//   ....[21]....
        /*022c*/ 	.word	0x000080c0


	//   ....[22]....
        /*0230*/ 	.word	0x00008170


	//   ....[23]....
        /*0234*/ 	.word	0x00008180


	//   ....[24]....
        /*0238*/ 	.word	0x00009880


	//   ....[25]....
        /*023c*/ 	.word	0x000098a0


	//   ....[26]....
        /*0240*/ 	.word	0x00009920


	//   ....[27]....
        /*0244*/ 	.word	0x00009930


	//   ....[28]....
        /*0248*/ 	.word	0x0000a600


	//   ....[29]....
        /*024c*/ 	.word	0x0000a610


	//   ....[30]....
        /*0250*/ 	.word	0x0000a620


	//   ....[31]....
        /*0254*/ 	.word	0x0000a630


	//   ....[32]....
        /*0258*/ 	.word	0x0000a640


	//   ....[33]....
        /*025c*/ 	.word	0x0000a660


	//   ....[34]....
        /*0260*/ 	.word	0x0000a670


	//   ....[35]....
        /*0264*/ 	.word	0x0000a680


	//   ....[36]....
        /*0268*/ 	.word	0x0000a6a0


	//   ....[37]....
        /*026c*/ 	.word	0x0000a6b0


	//   ....[38]....
        /*0270*/ 	.word	0x0000a6c0


	//   ....[39]....
        /*0274*/ 	.word	0x0000a6d0


	//   ....[40]....
        /*0278*/ 	.word	0x0000a6f0


	//   ....[41]....
        /*027c*/ 	.word	0x0000a710


	//   ....[42]....
        /*0280*/ 	.word	0x0000a720


	//   ....[43]....
        /*0284*/ 	.word	0x0000a730


	//   ....[44]....
        /*0288*/ 	.word	0x0000a750


	//   ....[45]....
        /*028c*/ 	.word	0x0000a770


	//   ....[46]....
        /*0290*/ 	.word	0x0000a780


	//   ....[47]....
        /*0294*/ 	.word	0x0000a7a0


	//   ....[48]....
        /*0298*/ 	.word	0x0000a7c0


	//   ....[49]....
        /*029c*/ 	.word	0x0000a7d0


	//   ....[50]....
        /*02a0*/ 	.word	0x0000a7e0


	//   ....[51]....
        /*02a4*/ 	.word	0x0000a7f0


	//   ....[52]....
        /*02a8*/ 	.word	0x0000a800


	//   ....[53]....
        /*02ac*/ 	.word	0x0000a820


	//   ....[54]....
        /*02b0*/ 	.word	0x0000a830


	//   ....[55]....
        /*02b4*/ 	.word	0x0000a840


	//   ....[56]....
        /*02b8*/ 	.word	0x0000a850


	//   ....[57]....
        /*02bc*/ 	.word	0x0000a860


	//   ....[58]....
        /*02c0*/ 	.word	0x0000a870


	//   ....[59]....
        /*02c4*/ 	.word	0x0000a880


	//   ....[60]....
        /*02c8*/ 	.word	0x0000a890


	//   ....[61]....
        /*02cc*/ 	.word	0x0000a8b0


	//   ....[62]....
        /*02d0*/ 	.word	0x0000a8e0


	//   ....[63]....
        /*02d4*/ 	.word	0x0000a910


	//   ....[64]....
        /*02d8*/ 	.word	0x0000a940


	//   ....[65]....
        /*02dc*/ 	.word	0x0000a980


	//   ....[66]....
        /*02e0*/ 	.word	0x0000a9c0


	//   ....[67]....
        /*02e4*/ 	.word	0x0000a9f0


	//   ....[68]....
        /*02e8*/ 	.word	0x0000aa00


	//   ....[69]....
        /*02ec*/ 	.word	0x0000aa10


	//   ....[70]....
        /*02f0*/ 	.word	0x0000aa20


	//   ....[71]....
        /*02f4*/ 	.word	0x0000aa30


	//   ....[72]....
        /*02f8*/ 	.word	0x0000aa40


	//   ....[73]....
        /*02fc*/ 	.word	0x0000aa50


	//   ....[74]....
        /*0300*/ 	.word	0x0000aa60


	//   ....[75]....
        /*0304*/ 	.word	0x0000aa70


	//   ....[76]....
        /*0308*/ 	.word	0x0000adc0


	//   ....[77]....
        /*030c*/ 	.word	0x0000ae20


	//   ....[78]....
        /*0310*/ 	.word	0x0000ae50


	//   ....[79]....
        /*0314*/ 	.word	0x0000ae90


	//   ....[80]....
        /*0318*/ 	.word	0x0000aed0


	//   ....[81]....
        /*031c*/ 	.word	0x0000af10


	//   ....[82]....
        /*0320*/ 	.word	0x0000b430


	//   ....[83]....
        /*0324*/ 	.word	0x0000b460


	//   ....[84]....
        /*0328*/ 	.word	0x0000be30


	//   ....[85]....
        /*032c*/ 	.word	0x0000cc30


	//   ....[86]....
        /*0330*/ 	.word	0x0000d970


	//   ....[87]....
        /*0334*/ 	.word	0x0000d9a0


	//   ....[88]....
        /*0338*/ 	.word	0x0000d9d0


	//   ....[89]....
        /*033c*/ 	.word	0x0000d9f0


	//   ....[90]....
        /*0340*/ 	.word	0x0000da00


	//   ....[91]....
        /*0344*/ 	.word	0x0000dae0


	//   ....[92]....
        /*0348*/ 	.word	0x0000f270


	//   ....[93]....
        /*034c*/ 	.word	0x0000f820


	//   ....[94]....
        /*0350*/ 	.word	0x0000f9d0


	//   ....[95]....
        /*0354*/ 	.word	0x0000fa20


	//   ....[96]....
        /*0358*/ 	.word	0x0000fac0


	//   ....[97]....
        /*035c*/ 	.word	0x0000fba0


	//   ....[98]....
        /*0360*/ 	.word	0x0000fc40


	//   ....[99]....
        /*0364*/ 	.word	0x0000fd10


	//----- nvinfo : EIATTR_REG_RECONFIG
	.align		4
.L_1303:
        /*0368*/ 	.byte	0x01, 0x54
	.zero		2


	//----- nvinfo : EIATTR_SYSCALL_OFFSETS
	.align		4
        /*036c*/ 	.byte	0x04, 0x46
        /*036e*/ 	.short	(.L_1305 - .L_1304)


	//   ....[0]....
.L_1304:
        /*0370*/ 	.word	0x000013d0


	//   ....[1]....
        /*0374*/ 	.word	0x0000c610


	//   ....[2]....
        /*0378*/ 	.word	0x0000c750


	//   ....[3]....
        /*037c*/ 	.word	0x0000c890


	//   ....[4]....
        /*0380*/ 	.word	0x0000c9b0


	//   ....[5]....
        /*0384*/ 	.word	0x0000d470


	//----- nvinfo : EIATTR_MBARRIER_INSTR_OFFSETS
	.align		4
.L_1305:
        /*0388*/ 	.byte	0x04, 0x39
        /*038a*/ 	.short	(.L_1307 - .L_1306)


	//   ....[0]....
.L_1306:
        /*038c*/ 	.word	0x00000260
        /*0390*/ 	.word	0x000000ff
        /*0394*/ 	.word	0x00017000
        /*0398*/ 	.short	0x0100
        /*039a*/ 	.byte	0x08
	.zero		1


	//   ....[1]....
        /*039c*/ 	.word	0x00000270
        /*03a0*/ 	.word	0x000000ff
        /*03a4*/ 	.word	0x00017020
        /*03a8*/ 	.short	0x0100
        /*03aa*/ 	.byte	0x08
	.zero		1


	//   ....[2]....
        /*03ac*/ 	.word	0x00000360
        /*03b0*/ 	.word	0x000000ff
        /*03b4*/ 	.word	0x00017030
        /*03b8*/ 	.short	0x0100
        /*03ba*/ 	.byte	0x08
	.zero		1


	//   ....[3]....
        /*03bc*/ 	.word	0x00000370
        /*03c0*/ 	.word	0x000000ff
        /*03c4*/ 	.word	0x00017040
        /*03c8*/ 	.short	0x0100
        /*03ca*/ 	.byte	0x08
	.zero		1


	//   ....[4]....
        /*03cc*/ 	.word	0x00000380
        /*03d0*/ 	.word	0x000000ff
        /*03d4*/ 	.word	0x00017038
        /*03d8*/ 	.short	0x0100
        /*03da*/ 	.byte	0x08
	.zero		1


	//   ....[5]....
        /*03dc*/ 	.word	0x00000390
        /*03e0*/ 	.word	0x000000ff
        /*03e4*/ 	.word	0x00017048
        /*03e8*/ 	.short	0x0100
        /*03ea*/ 	.byte	0x08
	.zero		1


	//   ....[6]....
        /*03ec*/ 	.word	0x000004c0
        /*03f0*/ 	.word	0x000000ff
        /*03f4*/ 	.word	0x00017050
        /*03f8*/ 	.short	0x0100
        /*03fa*/ 	.byte	0x08
	.zero		1


	//   ....[7]....
        /*03fc*/ 	.word	0x000004d0
        /*0400*/ 	.word	0x000000ff
        /*0404*/ 	.word	0x00017060
        /*0408*/ 	.short	0x0100
        /*040a*/ 	.byte	0x08
	.zero		1


	//   ....[8]....
        /*040c*/ 	.word	0x000004e0
        /*0410*/ 	.word	0x000000ff
        /*0414*/ 	.word	0x00017058
        /*0418*/ 	.short	0x0100
        /*041a*/ 	.byte	0x08
	.zero		1


	//   ....[9]....
        /*041c*/ 	.word	0x000004f0
        /*0420*/ 	.word	0x000000ff
        /*0424*/ 	.word	0x00017068
        /*0428*/ 	.short	0x0100
        /*042a*/ 	.byte	0x08
	.zero		1


	//   ....[10]....
        /*042c*/ 	.word	0x000005e0
        /*0430*/ 	.word	0x000000ff
        /*0434*/ 	.word	0x00017070
        /*0438*/ 	.short	0x0100
        /*043a*/ 	.byte	0x06
	.zero		1


	//   ....[11]....
        /*043c*/ 	.word	0x000005f0
        /*0440*/ 	.word	0x000000ff
        /*0444*/ 	.word	0x00017080
        /*0448*/ 	.short	0x0100
        /*044a*/ 	.byte	0x06
	.zero		1


	//   ....[12]....
        /*044c*/ 	.word	0x00000600
        /*0450*/ 	.word	0x000000ff
        /*0454*/ 	.word	0x00017078
        /*0458*/ 	.short	0x0100
        /*045a*/ 	.byte	0x06
	.zero		1


	//   ....[13]....
        /*045c*/ 	.word	0x00000610
        /*0460*/ 	.word	0x000000ff
        /*0464*/ 	.word	0x00017088
        /*0468*/ 	.short	0x0100
        /*046a*/ 	.byte	0x06
	.zero		1


	//   ....[14]....
        /*046c*/ 	.word	0x00000740
        /*0470*/ 	.word	0x000000ff
        /*0474*/ 	.word	0x00017090
        /*0478*/ 	.short	0x0100
        /*047a*/ 	.byte	0x08
	.zero		1


	//   ....[15]....
        /*047c*/ 	.word	0x00000750
        /*0480*/ 	.word	0x000000ff
        /*0484*/ 	.word	0x000170a0
        /*0488*/ 	.short	0x0100
        /*048a*/ 	.byte	0x08
	.zero		1


	//   ....[16]....
        /*048c*/ 	.word	0x00000760
        /*0490*/ 	.word	0x000000ff
        /*0494*/ 	.word	0x00017098
        /*0498*/ 	.short	0x0100
        /*049a*/ 	.byte	0x08
	.zero		1


	//   ....[17]....
        /*049c*/ 	.word	0x00000770
        /*04a0*/ 	.word	0x000000ff
        /*04a4*/ 	.word	0x000170a8
        /*04a8*/ 	.short	0x0100
        /*04aa*/ 	.byte	0x08
	.zero		1


	//   ....[18]....
        /*04ac*/ 	.word	0x000008a0
        /*04b0*/ 	.word	0x000000ff
        /*04b4*/ 	.word	0x000170b0
        /*04b8*/ 	.short	0x0100
        /*04ba*/ 	.byte	0x08
	.zero		1


	//   ....[19]....
        /*04bc*/ 	.word	0x000008b0
        /*04c0*/ 	.word	0x000000ff
        /*04c4*/ 	.word	0x000170c0
        /*04c8*/ 	.short	0x0100
        /*04ca*/ 	.byte	0x08
	.zero		1


	//   ....[20]....
        /*04cc*/ 	.word	0x000008c0
        /*04d0*/ 	.word	0x000000ff
        /*04d4*/ 	.word	0x000170b8
        /*04d8*/ 	.short	0x0100
        /*04da*/ 	.byte	0x08
	.zero		1


	//   ....[21]....
        /*04dc*/ 	.word	0x000008d0
        /*04e0*/ 	.word	0x000000ff
        /*04e4*/ 	.word	0x000170c8
        /*04e8*/ 	.short	0x0100
        /*04ea*/ 	.byte	0x08
	.zero		1


	//   ....[22]....
        /*04ec*/ 	.word	0x000016a0
        /*04f0*/ 	.word	0x000000ff
        /*04f4*/ 	.word	0x00017000
        /*04f8*/ 	.short	0x010a
        /*04fa*/ 	.byte	0x27
	.zero		1


	//   ....[23]....
        /*04fc*/ 	.word	0x00001730
        /*0500*/ 	.word	0x000000ff
        /*0504*/ 	.word	0x00017030
        /*0508*/ 	.short	0x010a
        /*050a*/ 	.byte	0x27
	.zero		1


	//   ....[24]....
        /*050c*/ 	.word	0x000017a0
        /*0510*/ 	.word	0x000000ff
        /*0514*/ 	.word	0x00017030
        /*0518*/ 	.short	0x010a
        /*051a*/ 	.byte	0x27
	.zero		1


	//   ....[25]....
        /*051c*/ 	.word	0x00003a70
        /*0520*/ 	.word	0x0000003b
        /*0524*/ 	.word	0x00000000
        /*0528*/ 	.short	0x0101
        /*052a*/ 	.byte	0x3f
	.zero		1


	//   ....[26]....
        /*052c*/ 	.word	0x000044f0
        /*0530*/ 	.word	0x000000ff
        /*0534*/ 	.word	0x00017030
        /*0538*/ 	.short	0x010a
        /*053a*/ 	.byte	0x1a
	.zero		1


	//   ....[27]....
        /*053c*/ 	.word	0x00004530
        /*0540*/ 	.word	0x000000ff
        /*0544*/ 	.word	0x00017030
        /*0548*/ 	.short	0x010a
        /*054a*/ 	.byte	0x1a
	.zero		1


	//   ....[28]....
        /*054c*/ 	.word	0x000046b0
        /*0550*/ 	.word	0x000000ff
        /*0554*/ 	.word	0x00017050
        /*0558*/ 	.short	0x010a
        /*055a*/ 	.byte	0x0e
	.zero		1


	//   ....[29]....
        /*055c*/ 	.word	0x00004ab0
        /*0560*/ 	.word	0x000000ff
        /*0564*/ 	.word	0x00017050
        /*0568*/ 	.short	0x010a
        /*056a*/ 	.byte	0x0e
	.zero		1


	//   ....[30]....
        /*056c*/ 	.word	0x000069b0
        /*0570*/ 	.word	0x00000002
        /*0574*/ 	.word	0x00000000
        /*0578*/ 	.short	0x0101
        /*057a*/ 	.byte	0x3f
	.zero		1


	//   ....[31]....
        /*057c*/ 	.word	0x00006c80
        /*0580*/ 	.word	0x000000ff
        /*0584*/ 	.word	0x00000000
        /*0588*/ 	.short	0x0101
        /*058a*/ 	.byte	0x07
	.zero		1


	//   ....[32]....
        /*058c*/ 	.word	0x00007250
        /*0590*/ 	.word	0x000000ff
        /*0594*/ 	.word	0x00017030
        /*0598*/ 	.short	0x010a
        /*059a*/ 	.byte	0x17
	.zero		1


	//   ....[33]....
        /*059c*/ 	.word	0x00007290
        /*05a0*/ 	.word	0x000000ff
        /*05a4*/ 	.word	0x00017030
        /*05a8*/ 	.short	0x010a
        /*05aa*/ 	.byte	0x17
	.zero		1


	//   ....[34]....
        /*05ac*/ 	.word	0x00007410
        /*05b0*/ 	.word	0x000000ff
        /*05b4*/ 	.word	0x00017050
        /*05b8*/ 	.short	0x010a
        /*05ba*/ 	.byte	0x0e
	.zero		1


	//   ....[35]....
        /*05bc*/ 	.word	0x00008040
        /*05c0*/ 	.word	0x000000ff
        /*05c4*/ 	.word	0x00017050
        /*05c8*/ 	.short	0x010a
        /*05ca*/ 	.byte	0x0e
	.zero		1


	//   ....[36]....
        /*05cc*/ 	.word	0x00008d80
        /*05d0*/ 	.word	0x00000002
        /*05d4*/ 	.word	0x00000000
        /*05d8*/ 	.short	0x0101
        /*05da*/ 	.byte	0x3f
	.zero		1


	//   ....[37]....
        /*05dc*/ 	.word	0x00009090
        /*05e0*/ 	.word	0x000000ff
        /*05e4*/ 	.word	0x00000000
        /*05e8*/ 	.short	0x0101
        /*05ea*/ 	.byte	0x07
	.zero		1


	//   ....[38]....
        /*05ec*/ 	.word	0x000095a0
        /*05f0*/ 	.word	0x000000ff
        /*05f4*/ 	.word	0x00017050
        /*05f8*/ 	.short	0x010a
        /*05fa*/ 	.byte	0x0b
	.zero		1


	//   ....[39]....
        /*05fc*/ 	.word	0x000095e0
        /*0600*/ 	.word	0x000000ff
        /*0604*/ 	.word	0x00017050
        /*0608*/ 	.short	0x010a
        /*060a*/ 	.byte	0x0b
	.zero		1


	//   ....[40]....
        /*060c*/ 	.word	0x00009c10
        /*0610*/ 	.word	0x000000ff
        /*0614*/ 	.word	0x00000000
        /*0618*/ 	.short	0x0101
        /*061a*/ 	.byte	0x04
	.zero		1


	//   ....[41]....
        /*061c*/ 	.word	0x0000aef0
        /*0620*/ 	.word	0x000000ff
        /*0624*/ 	.word	0x00000000
        /*0628*/ 	.short	0x0101
        /*062a*/ 	.byte	0x04
	.zero		1


	//   ....[42]....
        /*062c*/ 	.word	0x0000ce40
        /*0630*/ 	.word	0x000000ff
        /*0634*/ 	.word	0x00017080
        /*0638*/ 	.short	0x010a
        /*063a*/ 	.byte	0x26
	.zero		1


	//   ....[43]....
        /*063c*/ 	.word	0x0000d070
        /*0640*/ 	.word	0x000000ff
        /*0644*/ 	.word	0x00017040
        /*0648*/ 	.short	0x010a
        /*064a*/ 	.byte	0x26
	.zero		1


	//   ....[44]....
        /*064c*/ 	.word	0x0000dc10
        /*0650*/ 	.word	0x000000ff
        /*0654*/ 	.word	0x00017000
        /*0658*/ 	.short	0x0107
        /*065a*/ 	.byte	0x26
	.zero		1


	//   ....[45]....
        /*065c*/ 	.word	0x0000dc60
        /*0660*/ 	.word	0x000000ff
        /*0664*/ 	.word	0x00017000
        /*0668*/ 	.short	0x0101
        /*066a*/ 	.byte	0x26
	.zero		1


	//   ....[46]....
        /*066c*/ 	.word	0x0000dc90
        /*0670*/ 	.word	0x000000ff
        /*0674*/ 	.word	0x00017020
        /*0678*/ 	.short	0x010a
        /*067a*/ 	.byte	0x26
	.zero		1


	//   ....[47]....
        /*067c*/ 	.word	0x0000df50
        /*0680*/ 	.word	0x00000006
        /*0684*/ 	.word	0x00017080
        /*0688*/ 	.short	0x010a
        /*068a*/ 	.byte	0x3f
	.zero		1


	//   ....[48]....
        /*068c*/ 	.word	0x0000e320
        /*0690*/ 	.word	0x00000006
        /*0694*/ 	.word	0x00017040
        /*0698*/ 	.short	0x010a
        /*069a*/ 	.byte	0x3f
	.zero		1


	//   ....[49]....
        /*069c*/ 	.word	0x0000e740
        /*06a0*/ 	.word	0x00000003
        /*06a4*/ 	.word	0x00017070
        /*06a8*/ 	.short	0x010a
        /*06aa*/ 	.byte	0x3f
	.zero		1


	//   ....[50]....
        /*06ac*/ 	.word	0x0000e7b0
        /*06b0*/ 	.word	0x00000003
        /*06b4*/ 	.word	0x00017060
        /*06b8*/ 	.short	0x010a
        /*06ba*/ 	.byte	0x3f
	.zero		1


	//   ....[51]....
        /*06bc*/ 	.word	0x0000eb60
        /*06c0*/ 	.word	0x00000003
        /*06c4*/ 	.word	0x00017050
        /*06c8*/ 	.short	0x0101
        /*06ca*/ 	.byte	0x3f
	.zero		1


	//   ....[52]....
        /*06cc*/ 	.word	0x0000ebd0
        /*06d0*/ 	.word	0x00000002
        /*06d4*/ 	.word	0x00000000
        /*06d8*/ 	.short	0x0101
        /*06da*/ 	.byte	0x3f
	.zero		1


	//   ....[53]....
        /*06dc*/ 	.word	0x0000ecc0
        /*06e0*/ 	.word	0x00000002
        /*06e4*/ 	.word	0x00017070
        /*06e8*/ 	.short	0x010a
        /*06ea*/ 	.byte	0x3f
	.zero		1


	//   ....[54]....
        /*06ec*/ 	.word	0x0000ed60
        /*06f0*/ 	.word	0x00000002
        /*06f4*/ 	.word	0x00017060
        /*06f8*/ 	.short	0x010a
        /*06fa*/ 	.byte	0x3f
	.zero		1


	//   ....[55]....
        /*06fc*/ 	.word	0x0000f120
        /*0700*/ 	.word	0x00000002
        /*0704*/ 	.word	0x00017050
        /*0708*/ 	.short	0x0101
        /*070a*/ 	.byte	0x3f
	.zero		1


	//   ....[56]....
        /*070c*/ 	.word	0x0000f180
        /*0710*/ 	.word	0x00000000
        /*0714*/ 	.word	0x00000000
        /*0718*/ 	.short	0x0101
        /*071a*/ 	.byte	0x3f
	.zero		1


	//   ....[57]....
        /*071c*/ 	.word	0x0000f220
        /*0720*/ 	.word	0x00000007
        /*0724*/ 	.word	0x00017020
        /*0728*/ 	.short	0x010a
        /*072a*/ 	.byte	0x3f
	.zero		1


	//   ....[58]....
        /*072c*/ 	.word	0x0000f360
        /*0730*/ 	.word	0x00000005
        /*0734*/ 	.word	0x00000000
        /*0738*/ 	.short	0x010a
        /*073a*/ 	.byte	0x3f
	.zero		1


	//   ....[59]....
        /*073c*/ 	.word	0x0000f3d0
        /*0740*/ 	.word	0x00000003
        /*0744*/ 	.word	0x00000000
        /*0748*/ 	.short	0x010a
        /*074a*/ 	.byte	0x3f
	.zero		1


	//   ....[60]....
        /*074c*/ 	.word	0x0000f420
        /*0750*/ 	.word	0x00000003
        /*0754*/ 	.word	0x00017060
        /*0758*/ 	.short	0x010a
        /*075a*/ 	.byte	0x3f
	.zero		1


	//   ....[61]....
        /*075c*/ 	.word	0x0000f470
        /*0760*/ 	.word	0x00000005
        /*0764*/ 	.word	0x00017060
        /*0768*/ 	.short	0x010a
        /*076a*/ 	.byte	0x3f
	.zero		1


	//   ....[62]....
        /*076c*/ 	.word	0x0000f4b0
        /*0770*/ 	.word	0x00000003
        /*0774*/ 	.word	0x00017080
        /*0778*/ 	.short	0x010a
        /*077a*/ 	.byte	0x3f
	.zero		1


	//   ....[63]....
        /*077c*/ 	.word	0x0000f4d0
        /*0780*/ 	.word	0x00000005
        /*0784*/ 	.word	0x00017080
        /*0788*/ 	.short	0x010a
        /*078a*/ 	.byte	0x3f
	.zero		1


	//   ....[64]....
        /*078c*/ 	.word	0x0000f540
        /*0790*/ 	.word	0x00000003
        /*0794*/ 	.word	0x00017000
        /*0798*/ 	.short	0x010a
        /*079a*/ 	.byte	0x3f
	.zero		1


	//   ....[65]....
        /*079c*/ 	.word	0x0000f5a0
        /*07a0*/ 	.word	0x00000003
        /*07a4*/ 	.word	0x00017030
        /*07a8*/ 	.short	0x010a
        /*07aa*/ 	.byte	0x3f
	.zero		1


	//   ....[66]....
        /*07ac*/ 	.word	0x0000f600
        /*07b0*/ 	.word	0x0000000b
        /*07b4*/ 	.word	0x00017030
        /*07b8*/ 	.short	0x010a
        /*07ba*/ 	.byte	0x3f
	.zero		1


	//   ....[67]....
        /*07bc*/ 	.word	0x0000f660
        /*07c0*/ 	.word	0x00000029
        /*07c4*/ 	.word	0x00017050
        /*07c8*/ 	.short	0x010a
        /*07ca*/ 	.byte	0x3f
	.zero		1


	//   ....[68]....
        /*07cc*/ 	.word	0x0000f6c0
        /*07d0*/ 	.word	0x00000009
        /*07d4*/ 	.word	0x00017030
        /*07d8*/ 	.short	0x010a
        /*07da*/ 	.byte	0x3f
	.zero		1


	//   ....[69]....
        /*07dc*/ 	.word	0x0000f720
        /*07e0*/ 	.word	0x0000000b
        /*07e4*/ 	.word	0x00017050
        /*07e8*/ 	.short	0x010a
        /*07ea*/ 	.byte	0x3f
	.zero		1


	//   ....[70]....
        /*07ec*/ 	.word	0x0000f780
        /*07f0*/ 	.word	0x00000005
        /*07f4*/ 	.word	0x00017050
        /*07f8*/ 	.short	0x010a
        /*07fa*/ 	.byte	0x3f
	.zero		1


	//   ....[71]....
        /*07fc*/ 	.word	0x0000f8d0
        /*0800*/ 	.word	0x0000001a
        /*0804*/ 	.word	0x00017080
        /*0808*/ 	.short	0x010a
        /*080a*/ 	.byte	0x3f
	.zero		1


	//   ....[72]....
        /*080c*/ 	.word	0x0000f920
        /*0810*/ 	.word	0x0000001a
        /*0814*/ 	.word	0x00017040
        /*0818*/ 	.short	0x010a
        /*081a*/ 	.byte	0x3f
	.zero		1


	//   ....[73]....
        /*081c*/ 	.word	0x0000fd40
        /*0820*/ 	.word	0x0000001a
        /*0824*/ 	.word	0x00017020
        /*0828*/ 	.short	0x010a
        /*082a*/ 	.byte	0x3f
	.zero		1


	//   ....[74]....
        /*082c*/ 	.word	0x0000fd90
        /*0830*/ 	.word	0x00000006
        /*0834*/ 	.word	0x00017080
        /*0838*/ 	.short	0x010a
        /*083a*/ 	.byte	0x3f
	.zero		1


	//   ....[75]....
        /*083c*/ 	.word	0x0000fde0
        /*0840*/ 	.word	0x00000006
        /*0844*/ 	.word	0x00017040
        /*0848*/ 	.short	0x010a
        /*084a*/ 	.byte	0x3f
	.zero		1


	//   ....[76]....
        /*084c*/ 	.word	0x0000fe30
        /*0850*/ 	.word	0x00000003
        /*0854*/ 	.word	0x00017070
        /*0858*/ 	.short	0x010a
        /*085a*/ 	.byte	0x3f
	.zero		1


	//   ....[77]....
        /*085c*/ 	.word	0x0000fe80
        /*0860*/ 	.word	0x00000003
        /*0864*/ 	.word	0x00017060
        /*0868*/ 	.short	0x010a
        /*086a*/ 	.byte	0x3f
	.zero		1


	//   ....[78]....
        /*086c*/ 	.word	0x0000fed0
        /*0870*/ 	.word	0x00000002
        /*0874*/ 	.word	0x00017070
        /*0878*/ 	.short	0x010a
        /*087a*/ 	.byte	0x3f
	.zero		1


	//   ....[79]....
        /*087c*/ 	.word	0x0000ff20
        /*0880*/ 	.word	0x00000002
        /*0884*/ 	.word	0x00017060
        /*0888*/ 	.short	0x010a
        /*088a*/ 	.byte	0x3f
	.zero		1


	//   ....[80]....
        /*088c*/ 	.word	0x0000ff70
        /*0890*/ 	.word	0x00000007
        /*0894*/ 	.word	0x00017020
        /*0898*/ 	.short	0x010a
        /*089a*/ 	.byte	0x3f
	.zero		1


	//   ....[81]....
        /*089c*/ 	.word	0x0000ffc0
        /*08a0*/ 	.word	0x00000005
        /*08a4*/ 	.word	0x00000000
        /*08a8*/ 	.short	0x010a
        /*08aa*/ 	.byte	0x3f
	.zero		1


	//   ....[82]....
        /*08ac*/ 	.word	0x00010010
        /*08b0*/ 	.word	0x00000003
        /*08b4*/ 	.word	0x00000000
        /*08b8*/ 	.short	0x010a
        /*08ba*/ 	.byte	0x3f
	.zero		1


	//   ....[83]....
        /*08bc*/ 	.word	0x00010060
        /*08c0*/ 	.word	0x00000003
        /*08c4*/ 	.word	0x00017060
        /*08c8*/ 	.short	0x010a
        /*08ca*/ 	.byte	0x3f
	.zero		1


	//   ....[84]....
        /*08cc*/ 	.word	0x000100b0
        /*08d0*/ 	.word	0x00000005
        /*08d4*/ 	.word	0x00017060
        /*08d8*/ 	.short	0x010a
        /*08da*/ 	.byte	0x3f
	.zero		1


	//   ....[85]....
        /*08dc*/ 	.word	0x00010100
        /*08e0*/ 	.word	0x00000003
        /*08e4*/ 	.word	0x00017080
        /*08e8*/ 	.short	0x010a
        /*08ea*/ 	.byte	0x3f
	.zero		1


	//----- nvinfo : EIATTR_NUM_MBARRIERS
	.align		4
.L_1307:
        /*08ec*/ 	.byte	0x03, 0x38
        /*08ee*/ 	.short	0x0016


	//----- nvinfo : EIATTR_EXIT_INSTR_OFFSETS
	.align		4
        /*08f0*/ 	.byte	0x04, 0x1c
        /*08f2*/ 	.short	(.L_1309 - .L_1308)


	//   ....[0]....
.L_1308:
        /*08f4*/ 	.word	0x0000f520


	//----- nvinfo : EIATTR_MAX_THREADS
	.align		4
.L_1309:
        /*08f8*/ 	.byte	0x04, 0x05
        /*08fa*/ 	.short	(.L_1311 - .L_1310)
.L_1310:
        /*08fc*/ 	.word	0x00000200
        /*0900*/ 	.word	0x00000001
        /*0904*/ 	.word	0x00000001


	//----- nvinfo : EIATTR_CRS_STACK_SIZE
	.align		4
.L_1311:
        /*0908*/ 	.byte	0x04, 0x1e
        /*090a*/ 	.short	(.L_1313 - .L_1312)
.L_1312:
        /*090c*/ 	.word	0x00000000


	//----- nvinfo : EIATTR_CBANK_PARAM_SIZE
	.align		4
.L_1313:
        /*0910*/ 	.byte	0x03, 0x19
        /*0912*/ 	.short	0x0a70


	//----- nvinfo : EIATTR_PARAM_CBANK
	.align		4
        /*0914*/ 	.byte	0x04, 0x0a
        /*0916*/ 	.short	(.L_1315 - .L_1314)
	.align		4
.L_1314:
        /*0918*/ 	.word	index@(.nv.constant0._ZN7cutlass13device_kernelIN5flash11enable_sm90INS1_16FlashAttnFwdSm90INS1_25CollectiveMainloopFwdSm90ILi2EN4cute5tupleIJNS5_1CILi1EEES8_S8_EEENS6_IJNS7_ILi192EEENS7_ILi128EEENS7_ILi96EEEEEELi96ENS_12float_e4m3_tEfNS_4arch4Sm90ELb1ELb0ELb1ELb0ELb0ELb0ELb0ELb1ELb1ELb1ELb1ELb0EEENS1_21CollectiveEpilogueFwdINS6_IJSA_SC_SB_EEES9_NS_10bfloat16_tESG_Li384ELb0ELb1ELb1ELb1EEENS1_19SingleTileSchedulerILb0ELb1ELb1ELi192EEEEEEEEEvNT_6ParamsE)
        /*091c*/ 	.short	0x0210
        /*091e*/ 	.short	0x0a70


	//----- nvinfo : EIATTR_SW_WAR
	.align		4
.L_1315:
        /*0920*/ 	.byte	0x04, 0x36
        /*0922*/ 	.short	(.L_1317 - .L_1316)
.L_1316:
        /*0924*/ 	.word	0x00000008
.L_1317:


//--------------------- .nv.info._ZN7cutlass13device_kernelIN5flash11enable_sm90INS1_16FlashAttnFwdSm90INS1_25CollectiveMainloopFwdSm90ILi2EN4cute5tupleIJNS5_1CILi1EEES8_S8_EEENS6_IJNS7_ILi192EEENS7_ILi128EEENS7_ILi96EEEEEELi96ENS_12float_e4m3_tEfNS_4arch4Sm90ELb1ELb0ELb1ELb1ELb0ELb0ELb0ELb1ELb1ELb1ELb1ELb0EEENS1_21CollectiveEpilogueFwdINS6_IJSA_SC_SB_EEES9_NS_10bfloat16_tESG_Li384ELb1ELb1ELb1ELb1EEENS1_36VarlenDynamicPersistentTileSchedulerILi192ELi128ELi384ELi128ELb1ELb1ELb1ELb1ELb1ELb1EEEEEEEEEvNT_6ParamsE --------------------------
	.section	.nv.info._ZN7cutlass13device_kernelIN5flash11enable_sm90INS1_16FlashAttnFwdSm90INS1_25CollectiveMainloopFwdSm90ILi2EN4cute5tupleIJNS5_1CILi1EEES8_S8_EEENS6_IJNS7_ILi192EEENS7_ILi128EEENS7_ILi96EEEEEELi96ENS_12float_e4m3_tEfNS_4arch4Sm90ELb1ELb0ELb1ELb1ELb0ELb0ELb0ELb1ELb1ELb1ELb1ELb0EEENS1_21CollectiveEpilogueFwdINS6_IJSA_SC_SB_EEES9_NS_10bfloat16_tESG_Li384ELb1ELb1ELb1ELb1EEENS1_36VarlenDynamicPersistentTileSchedulerILi192ELi128ELi384ELi128ELb1ELb1ELb1ELb1ELb1ELb1EEEEEEEEEvNT_6ParamsE,"",@"SHT_CUDA_INFO"
	.sectionflags	@""
	.align	4


	//----- nvinfo : EIATTR_CUDA_API_VERSION
	.align		4
        /*0000*/ 	.byte	0x04, 0x37
        /*0002*/ 	.short	(.L_1319 - .L_1318)
.L_1318:
        /*0004*/ 	.word	0x00000082


	//----- nvinfo : EIATTR_KPARAM_INFO
	.align		4
.L_1319:
        /*0008*/ 	.byte	0x04, 0x17
        /*000a*/ 	.short	(.L_1321 - .L_1320)
.L_1320:
        /*000c*/ 	.word	0x00000000
        /*0010*/ 	.short	0x0000
        /*0012*/ 	.short	0x0070
        /*0014*/ 	.byte	0x00, 0xf0, 0x01, 0x2a


	//----- nvinfo : EIATTR_SPARSE_MMA_MASK
	.align		4
.L_1321:
        /*0018*/ 	.byte	0x03, 0x50
        /*001a*/ 	.short	0x0000


	//----- nvinfo : EIATTR_MAXREG_COUNT
	.align		4
        /*001c*/ 	.byte	0x03, 0x1b
        /*001e*/ 	.short	0x0080


	//----- nvinfo : EIATTR_NUM_BARRIERS
	.align		4
        /*0020*/ 	.byte	0x02, 0x4c
        /*0022*/ 	.byte	0x09
	.zero		1


	//----- nvinfo : EIATTR_EXTERNS
	.align		4
        /*0024*/ 	.byte	0x04, 0x0f
        /*0026*/ 	.short	(.L_1323 - .L_1322)


	//   ....[0]....
	.align		4
.L_1322:
        /*0028*/ 	.word	index@(__assertfail)


	//----- nvinfo : EIATTR_ANNOTATIONS
	.align		4
.L_1323:
        /*002c*/ 	.byte	0x04, 0x55
        /*002e*/ 	.short	(.L_1325 - .L_1324)


	//   ....[0]....
.L_1324:
        /* <DEDUP_REMOVED lines=26> */


	//----- nvinfo : EIATTR_MERCURY_ISA_VERSION
	.align		4
.L_1325:
        /*01c0*/ 	.byte	0x03, 0x5f
        /*01c2*/ 	.short	0x0101


	//----- nvinfo : EIATTR_UNUSED_LOAD_BYTE_OFFSET
	.align		4
        /*01c4*/ 	.byte	0x04, 0x44
        /*01c6*/ 	.short	(.L_1327 - .L_1326)


	//   ....[0]....
.L_1326:
        /*01c8*/ 	.word	0x00000a00
        /*01cc*/ 	.word	0x0000fff0


	//   ....[1]....
        /*01d0*/ 	.word	0x0000a470
        /*01d4*/ 	.word	0x0000fff0


	//----- nvinfo : EIATTR_INT_WARP_WIDE_INSTR_OFFSETS
	.align		4
.L_1327:
        /*01d8*/ 	.byte	0x04, 0x31
        /*01da*/ 	.short	(.L_1329 - .L_1328)


	//   ....[0]....
.L_1328:
        /*01dc*/ 	.word	0x00000130


	//   ....[1]....
        /*01e0*/ 	.word	0x00000170


	//   ....[2]....
        /*01e4*/ 	.word	0x000001e0


	//   ....[3]....
        /*01e8*/ 	.word	0x0000f560


	//   ....[4]....
        /*01ec*/ 	.word	0x0000f5f0


	//   ....[5]....
        /*01f0*/ 	.word	0x00011ff0


	//   ....[6]....
        /*01f4*/ 	.word	0x00012080


	//----- nvinfo : EIATTR_COOP_GROUP_MASK_REGIDS
	.align		4
.L_1329:
        /*01f8*/ 	.byte	0x04, 0x29
        /*01fa*/ 	.short	(.L_1331 - .L_1330)


	//   ....[0]....
.L_1330:
        /*01fc*/ 	.word	0xffffffff


	//   ....[1]....
        /*0200*/ 	.word	0xffffffff


	//   ....[2]....
        /*0204*/ 	.word	0xffffffff


	//   ....[3]....
        /*0208*/ 	.word	0xffffffff


	//   ....[4]....
        /*020c*/ 	.word	0xffffffff


	//   ....[5]....
        /*0210*/ 	.word	0xffffffff


	//   ....[6]....
        /*0214*/ 	.word	0xffffffff


	//   ....[7]....
        /*0218*/ 	.word	0xffffffff


	//   ....[8]....
        /*021c*/ 	.word	0xffffffff


	//   ....[9]....
        /*0220*/ 	.word	0xffffffff


	//   ....[10]....
        /*0224*/ 	.word	0xffffffff


	//   ....[11]....
        /*0228*/ 	.word	0xffffffff


	//   ....[12]....
        /*022c*/ 	.word	0xffffffff


	//   ....[13]....
        /*0230*/ 	.word	0xffffffff


	//   ....[14]....
        /*0234*/ 	.word	0xffffffff


	//   ....[15]....
        /*0238*/ 	.word	0xffffffff


	//   ....[16]....
        /*023c*/ 	.word	0xffffffff


	//   ....[17]....
        /*0240*/ 	.word	0xffffffff


	//   ....[18]....
        /*0244*/ 	.word	0xffffffff


	//   ....[19]....
        /*0248*/ 	.word	0xffffffff


	//   ....[20]....
        /*024c*/ 	.word	0xffffffff


	//   ....[21]....
        /*0250*/ 	.word	0xffffffff


	//   ....[22]....
        /*0254*/ 	.word	0xffffffff


	//   ....[23]....
        /*0258*/ 	.word	0xffffffff


	//   ....[24]....
        /*025c*/ 	.word	0xffffffff


	//   ....[25]....
        /*0260*/ 	.word	0xffffffff


	//   ....[26]....
        /*0264*/ 	.word	0xffffffff


	//   ....[27]....
        /*0268*/ 	.word	0xffffffff


	//   ....[28]....
        /*026c*/ 	.word	0xffffffff


	//   ....[29]....
        /*0270*/ 	.word	0xffffffff


	//   ....[30]....
        /*0274*/ 	.word	0xffffffff


	//   ....[31]....
        /*0278*/ 	.word	0xffffffff


	//   ....[32]....
        /*027c*/ 	.word	0xffffffff


	//   ....[33]....
        /*0280*/ 	.word	0xffffffff


	//   ....[34]....
        /*0284*/ 	.word	0xffffffff


	//   ....[35]....
        /*0288*/ 	.word	0xffffffff


	//   ....[36]....
        /*028c*/ 	.word	0xffffffff


	//   ....[37]....
        /*0290*/ 	.word	0xffffffff


	//   ....[38]....
        /*0294*/ 	.word	0xffffffff


	//   ....[39]....
        /*0298*/ 	.word	0xffffffff


	//   ....[40]....
        /*029c*/ 	.word	0xffffffff


	//   ....[41]....
        /*02a0*/ 	.word	0xffffffff


	//   ....[42]....
        /*02a4*/ 	.word	0xffffffff


	//   ....[43]....
        /*02a8*/ 	.word	0xffffffff


	//   ....[44]....
        /*02ac*/ 	.word	0xffffffff


	//   ....[45]....
        /*02b0*/ 	.word	0xffffffff


	//   ....[46]....
        /*02b4*/ 	.word	0xffffffff


	//   ....[47]....
        /*02b8*/ 	.word	0xffffffff


	//   ....[48]....
        /*02bc*/ 	.word	0xffffffff


	//   ....[49]....
        /*02c0*/ 	.word	0xffffffff


	//   ....[50]....
        /*02c4*/ 	.word	0xffffffff


	//   ....[51]....
        /*02c8*/ 	.word	0xffffffff


	//   ....[52]....
        /*02cc*/ 	.word	0xffffffff


	//   ....[53]....
        /*02d0*/ 	.word	0xffffffff


	//   ....[54]....
        /*02d4*/ 	.word	0xffffffff


	//   ....[55]....
        /*02d8*/ 	.word	0xffffffff


	//   ....[56]....
        /*02dc*/ 	.word	0xffffffff


	//   ....[57]....
        /*02e0*/ 	.word	0xffffffff


	//   ....[58]....
        /*02e4*/ 	.word	0xffffffff


	//   ....[59]....
        /*02e8*/ 	.word	0xffffffff


	//   ....[60]....
        /*02ec*/ 	.word	0xffffffff


	//   ....[61]....
        /*02f0*/ 	.word	0xffffffff


	//   ....[62]....
        /*02f4*/ 	.word	0xffffffff


	//   ....[63]....
        /*02f8*/ 	.word	0xffffffff


	//   ....[64]....
        /*02fc*/ 	.word	0xffffffff


	//   ....[65]....
        /*0300*/ 	.word	0xffffffff


	//   ....[66]....
        /*0304*/ 	.word	0xffffffff


	//   ....[67]....
        /*0308*/ 	.word	0xffffffff


	//   ....[68]....
        /*030c*/ 	.word	0xffffffff


	//   ....[69]....
        /*0310*/ 	.word	0xffffffff


	//   ....[70]....
        /*0314*/ 	.word	0xffffffff


	//   ....[71]....
        /*0318*/ 	.word	0xffffffff


	//   ....[72]....
        /*031c*/ 	.word	0xffffffff


	//   ....[73]....
        /*0320*/ 	.word	0xffffffff


	//   ....[74]....
        /*0324*/ 	.word	0xffffffff


	//   ....[75]....
        /*0328*/ 	.word	0xffffffff


	//   ....[76]....
        /*032c*/ 	.word	0xffffffff


	//   ....[77]....
        /*0330*/ 	.word	0xffffffff


	//   ....[78]....
        /*0334*/ 	.word	0xffffffff


	//   ....[79]....
        /*0338*/ 	.word	0xffffffff


	//   ....[80]....
        /*033c*/ 	.word	0xffffffff


	//   ....[81]....
        /*0340*/ 	.word	0xffffffff


	//   ....[82]....
        /*0344*/ 	.word	0xffffffff


	//   ....[83]....
        /*0348*/ 	.word	0xffffffff


	//   ....[84]....
        /*034c*/ 	.word	0xffffffff


	//   ....[85]....
        /*0350*/ 	.word	0xffffffff


	//   ....[86]....
        /*0354*/ 	.word	0xffffffff


	//   ....[87]....
        /*0358*/ 	.word	0xffffffff


	//   ....[88]....
        /*035c*/ 	.word	0xffffffff


	//   ....[89]....
        /*0360*/ 	.word	0xffffffff


	//   ....[90]....
        /*0364*/ 	.word	0xffffffff


	//   ....[91]....
        /*0368*/ 	.word	0xffffffff


	//   ....[92]....
        /*036c*/ 	.word	0xffffffff


	//   ....[93]....
        /*0370*/ 	.word	0xffffffff


	//   ....[94]....
        /*0374*/ 	.word	0xffffffff


	//   ....[95]....
        /*0378*/ 	.word	0xffffffff


	//   ....[96]....
        /*037c*/ 	.word	0xffffffff


	//   ....[97]....
        /*0380*/ 	.word	0xffffffff


	//   ....[98]....
        /*0384*/ 	.word	0xffffffff


	//   ....[99]....
        /*0388*/ 	.word	0xffffffff


	//   ....[100]....
        /*038c*/ 	.word	0xffffffff


	//   ....[101]....
        /*0390*/ 	.word	0xffffffff


	//   ....[102]....
        /*0394*/ 	.word	0xffffffff


	//   ....[103]....
        /*0398*/ 	.word	0xffffffff


	//   ....[104]....
        /*039c*/ 	.word	0xffffffff


	//   ....[105]....
        /*03a0*/ 	.word	0xffffffff


	//   ....[106]....
        /*03a4*/ 	.word	0xffffffff


	//   ....[107]....
        /*03a8*/ 	.word	0xffffffff


	//   ....[108]....
        /*03ac*/ 	.word	0xffffffff


	//   ....[109]....
        /*03b0*/ 	.word	0xffffffff


	//   ....[110]....
        /*03b4*/ 	.word	0xffffffff


	//   ....[111]....
        /*03b8*/ 	.word	0xffffffff


	//   ....[112]....
        /*03bc*/ 	.word	0xffffffff


	//   ....[113]....
        /*03c0*/ 	.word	0xffffffff


	//   ....[114]....
        /*03c4*/ 	.word	0xffffffff


	//   ....[115]....
        /*03c8*/ 	.word	0xffffffff


	//   ....[116]....
        /*03cc*/ 	.word	0xffffffff


	//   ....[117]....
        /*03d0*/ 	.word	0xffffffff


	//   ....[118]....
        /*03d4*/ 	.word	0xffffffff


	//   ....[119]....
        /*03d8*/ 	.word	0xffffffff


	//   ....[120]....
        /*03dc*/ 	.word	0xffffffff


	//   ....[121]....
        /*03e0*/ 	.word	0xffffffff


	//   ....[122]....
        /*03e4*/ 	.word	0xffffffff


	//   ....[123]....
        /*03e8*/ 	.word	0xffffffff


	//   ....[124]....
        /*03ec*/ 	.word	0xffffffff


	//   ....[125]....
        /*03f0*/ 	.word	0xffffffff


	//   ....[126]....
        /*03f4*/ 	.word	0xffffffff


	//   ....[127]....
        /*03f8*/ 	.word	0xffffffff


	//   ....[128]....
        /*03fc*/ 	.word	0xffffffff


	//   ....[129]....
        /*0400*/ 	.word	0xffffffff


	//   ....[130]....
        /*0404*/ 	.word	0xffffffff


	//   ....[131]....
        /*0408*/ 	.word	0xffffffff


	//   ....[132]....
        /*040c*/ 	.word	0xffffffff


	//   ....[133]....
        /*0410*/ 	.word	0xffffffff


	//   ....[134]....
        /*0414*/ 	.word	0xffffffff


	//   ....[135]....
        /*0418*/ 	.word	0x0500000f


	//   ....[136]....
        /*041c*/ 	.word	0x0500000f


	//   ....[137]....
        /*0420*/ 	.word	0x0500000f


	//   ....[138]....
        /*0424*/ 	.word	0x0500000f


	//   ....[139]....
        /*0428*/ 	.word	0x0500000f


	//   ....[140]....
        /*042c*/ 	.word	0x0500000f


	//   ....[141]....
        /*0430*/ 	.word	0x0500000f


	//   ....[142]....
        /*0434*/ 	.word	0x0500000f


	//----- nvinfo : EIATTR_COOP_GROUP_INSTR_OFFSETS
	.align		4
.L_1331:
        /*0438*/ 	.byte	0x04, 0x28
        /*043a*/ 	.short	(.L_1333 - .L_1332)


	//   ....[0]....
.L_1332:
        /*043c*/ 	.word	0x00000060


	//   ....[1]....
        /*0440*/ 	.word	0x00000140


	//   ....[2]....
        /*0444*/ 	.word	0x00000190


	//   ....[3]....
        /*0448*/ 	.word	0x000003c0


	//   ....[4]....
        /*044c*/ 	.word	0x00000520


	//   ....[5]....
        /*0450*/ 	.word	0x00000640


	//   ....[6]....
        /*0454*/ 	.word	0x000007a0


	//   ....[7]....
        /*0458*/ 	.word	0x00001b10


	//   ....[8]....
        /*045c*/ 	.word	0x00002520


	//   ....[9]....
        /*0460*/ 	.word	0x00002f10


	//   ....[10]....
        /*0464*/ 	.word	0x00003170


	//   ....[11]....
        /*0468*/ 	.word	0x00003200


	//   ....[12]....
        /*046c*/ 	.word	0x00003c00


	//   ....[13]....
        /*0470*/ 	.word	0x00003c70


	//   ....[14]....
        /*0474*/ 	.word	0x00005560


	//   ....[15]....
        /*0478*/ 	.word	0x00005590


	//   ....[16]....
        /*047c*/ 	.word	0x00005d30


	//   ....[17]....
        /*0480*/ 	.word	0x00005ea0


	//   ....[18]....
        /*0484*/ 	.word	0x00006690


	//   ....[19]....
        /*0488*/ 	.word	0x00006720


	//   ....[20]....
        /*048c*/ 	.word	0x000087a0


	//   ....[21]....
        /*0490*/ 	.word	0x000087d0


	//   ....[22]....
        /*0494*/ 	.word	0x000087f0


	//   ....[23]....
        /*0498*/ 	.word	0x00008810


	//   ....[24]....
        /*049c*/ 	.word	0x00009db0


	//   ....[25]....
        /*04a0*/ 	.word	0x00009dc0


	//   ....[26]....
        /*04a4*/ 	.word	0x00009e40


	//   ....[27]....
        /*04a8*/ 	.word	0x00009e50


	//   ....[28]....
        /*04ac*/ 	.word	0x0000a8d0


	//   ....[29]....
        /*04b0*/ 	.word	0x0000a8e0


	//   ....[30]....
        /*04b4*/ 	.word	0x0000a8f0


	//   ....[31]....
        /*04b8*/ 	.word	0x0000a920


	//   ....[32]....
        /*04bc*/ 	.word	0x0000a940


	//   ....[33]....
        /*04c0*/ 	.word	0x0000a9b0


	//   ....[34]....
        /*04c4*/ 	.word	0x0000a9f0


	//   ....[35]....
        /*04c8*/ 	.word	0x0000aa20


	//   ....[36]....
        /*04cc*/ 	.word	0x0000aa50


	//   ....[37]....
        /*04d0*/ 	.word	0x0000aa90


	//   ....[38]....
        /*04d4*/ 	.word	0x0000aac0


	//   ....[39]....
        /*04d8*/ 	.word	0x0000aaf0


	//   ....[40]....
        /*04dc*/ 	.word	0x0000ab30


	//   ....[41]....
        /*04e0*/ 	.word	0x0000ab60


	//   ....[42]....
        /*04e4*/ 	.word	0x0000ab90


	//   ....[43]....
        /*04e8*/ 	.word	0x0000abc0


	//   ....[44]....
        /*04ec*/ 	.word	0x0000abf0


	//   ....[45]....
        /*04f0*/ 	.word	0x0000ac20


	//   ....[46]....
        /*04f4*/ 	.word	0x0000ac50


	//   ....[47]....
        /*04f8*/ 	.word	0x0000ac80


	//   ....[48]....
        /*04fc*/ 	.word	0x0000acb0


	//   ....[49]....
        /*0500*/ 	.word	0x0000ace0


	//   ....[50]....
        /*0504*/ 	.word	0x0000ad10


	//   ....[51]....
        /*0508*/ 	.word	0x0000ad20


	//   ....[52]....
        /*050c*/ 	.word	0x0000ad30


	//   ....[53]....
        /*0510*/ 	.word	0x0000ad60


	//   ....[54]....
        /*0514*/ 	.word	0x0000ad90


	//   ....[55]....
        /*0518*/ 	.word	0x0000adb0


	//   ....[56]....
        /*051c*/ 	.word	0x0000add0


	//   ....[57]....
        /*0520*/ 	.word	0x0000ade0


	//   ....[58]....
        /*0524*/ 	.word	0x0000adf0


	//   ....[59]....
        /*0528*/ 	.word	0x0000ae00


	//   ....[60]....
        /*052c*/ 	.word	0x0000ae10


	//   ....[61]....
        /*0530*/ 	.word	0x0000ae20


	//   ....[62]....
        /*0534*/ 	.word	0x0000ae30


	//   ....[63]....
        /*0538*/ 	.word	0x0000ae40


	//   ....[64]....
        /*053c*/ 	.word	0x0000ae50


	//   ....[65]....
        /*0540*/ 	.word	0x0000ae60


	//   ....[66]....
        /*0544*/ 	.word	0x0000ae70


	//   ....[67]....
        /*0548*/ 	.word	0x0000ae90


	//   ....[68]....
        /*054c*/ 	.word	0x0000aec0


	//   ....[69]....
        /*0550*/ 	.word	0x0000aef0


	//   ....[70]....
        /*0554*/ 	.word	0x0000af00


	//   ....[71]....
        /*0558*/ 	.word	0x0000af10


	//   ....[72]....
        /*055c*/ 	.word	0x0000af40


	//   ....[73]....
        /*0560*/ 	.word	0x0000af80


	//   ....[74]....
        /*0564*/ 	.word	0x0000afb0


	//   ....[75]....
        /*0568*/ 	.word	0x0000afe0


	//   ....[76]....
        /*056c*/ 	.word	0x0000b7c0


	//   ....[77]....
        /*0570*/ 	.word	0x0000b7d0


	//   ....[78]....
        /*0574*/ 	.word	0x0000b7e0


	//   ....[79]....
        /*0578*/ 	.word	0x0000b820


	//   ....[80]....
        /*057c*/ 	.word	0x0000bef0


	//   ....[81]....
        /*0580*/ 	.word	0x0000bf20


	//   ....[82]....
        /*0584*/ 	.word	0x0000c040


	//   ....[83]....
        /*0588*/ 	.word	0x0000c060


	//   ....[84]....
        /*058c*/ 	.word	0x0000c590


	//   ....[85]....
        /*0590*/ 	.word	0x0000c5a0


	//   ....[86]....
        /*0594*/ 	.word	0x0000c8e0


	//   ....[87]....
        /*0598*/ 	.word	0x0000c8f0


	//   ....[88]....
        /*059c*/ 	.word	0x0000d550


	//   ....[89]....
        /*05a0*/ 	.word	0x0000d560


	//   ....[90]....
        /*05a4*/ 	.word	0x0000d660


	//   ....[91]....
        /*05a8*/ 	.word	0x0000d680


	//   ....[92]....
        /*05ac*/ 	.word	0x0000d7f0


	//   ....[93]....
        /*05b0*/ 	.word	0x0000da30


	//   ....[94]....
        /*05b4*/ 	.word	0x0000da60


	//   ....[95]....
        /*05b8*/ 	.word	0x0000da90


	//   ....[96]....
        /*05bc*/ 	.word	0x0000dac0


	//   ....[97]....
        /*05c0*/ 	.word	0x0000daf0


	//   ....[98]....
        /*05c4*/ 	.word	0x0000db30


	//   ....[99]....
        /*05c8*/ 	.word	0x0000dcd0


	//   ....[100]....
        /*05cc*/ 	.word	0x0000dd00


	//   ....[101]....
        /*05d0*/ 	.word	0x0000dd30


	//   ....[102]....
        /*05d4*/ 	.word	0x0000dd60


	//   ....[103]....
        /*05d8*/ 	.word	0x0000dd90


	//   ....[104]....
        /*05dc*/ 	.word	0x0000ddc0


	//   ....[105]....
        /*05e0*/ 	.word	0x0000de50


	//   ....[106]....
        /*05e4*/ 	.word	0x0000deb0


	//   ....[107]....
        /*05e8*/ 	.word	0x0000dec0


	//   ....[108]....
        /*05ec*/ 	.word	0x0000df10


	//   ....[109]....
        /*05f0*/ 	.word	0x0000fcb0


	//   ....[110]....
        /*05f4*/ 	.word	0x00010ae0


	//   ....[111]....
        /*05f8*/ 	.word	0x00010b00


	//   ....[112]....
        /*05fc*/ 	.word	0x00010b10


	//   ....[113]....
        /*0600*/ 	.word	0x00010b30


	//   ....[114]....
        /*0604*/ 	.word	0x00010b50


	//   ....[115]....
        /*0608*/ 	.word	0x00010c60


	//   ....[116]....
        /*060c*/ 	.word	0x00012910


	//   ....[117]....
        /*0610*/ 	.word	0x00012930


	//   ....[118]....
        /*0614*/ 	.word	0x00012960


	//   ....[119]....
        /*0618*/ 	.word	0x00012970


	//   ....[120]....
        /*061c*/ 	.word	0x000129a0


	//   ....[121]....
        /*0620*/ 	.word	0x000129e0


	//   ....[122]....
        /*0624*/ 	.word	0x00012a10


	//   ....[123]....
        /*0628*/ 	.word	0x00012a50


	//   ....[124]....
        /*062c*/ 	.word	0x00012bb0


	//   ....[125]....
        /*0630*/ 	.word	0x00012be0


	//   ....[126]....
        /*0634*/ 	.word	0x00012c20


	//   ....[127]....
        /*0638*/ 	.word	0x00012c50


	//   ....[128]....
        /*063c*/ 	.word	0x00012c80


	//   ....[129]....
        /*0640*/ 	.word	0x00012cb0


	//   ....[130]....
        /*0644*/ 	.word	0x00012d30


	//   ....[131]....
        /*0648*/ 	.word	0x00012d80


	//   ....[132]....
        /*064c*/ 	.word	0x00012d90


	//   ....[133]....
        /*0650*/ 	.word	0x00012dd0


	//   ....[134]....
        /*0654*/ 	.word	0x00013890


	//   ....[135]....
        /*0658*/ 	.word	0x00013e60


	//   ....[136]....
        /*065c*/ 	.word	0x00014060


	//   ....[137]....
        /*0660*/ 	.word	0x000140b0


	//   ....[138]....
        /*0664*/ 	.word	0x00014110


	//   ....[139]....
        /*0668*/ 	.word	0x000141b0


	//   ....[140]....
        /*066c*/ 	.word	0x00014270


	//   ....[141]....
        /*0670*/ 	.word	0x000142f0


	//   ....[142]....
        /*0674*/ 	.word	0x000146c0


	//----- nvinfo : EIATTR_REG_RECONFIG
	.align		4
.L_1333:
        /*0678*/ 	.byte	0x01, 0x54
	.zero		2


	//----- nvinfo : EIATTR_SYSCALL_OFFSETS
	.align		4
        /*067c*/ 	.byte	0x04, 0x46
        /*067e*/ 	.short	(.L_1335 - .L_1334)


	//   ....[0]....
.L_1334:
        /*0680*/ 	.word	0x00001cc0


	//   ....[1]....
        /*0684*/ 	.word	0x0000f760


	//   ....[2]....
        /*0688*/ 	.word	0x0000f8c0


	//   ....[3]....
        /*068c*/ 	.word	0x0000fa10


	//   ....[4]....
        /*0690*/ 	.word	0x0000fb50


	//   ....[5]....
        /*0694*/ 	.word	0x000105d0


	//----- nvinfo : EIATTR_MBARRIER_INSTR_OFFSETS
	.align		4
.L_1335:
        /*0698*/ 	.byte	0x04, 0x39
        /*069a*/ 	.short	(.L_1337 - .L_1336)


	//   ....[0]....
.L_1336:
        /*069c*/ 	.word	0x00000270
        /*06a0*/ 	.word	0x000000ff
        /*06a4*/ 	.word	0x00019c00
        /*06a8*/ 	.short	0x0100
        /*06aa*/ 	.byte	0x08
	.zero		1


	//   ....[1]....
        /*06ac*/ 	.word	0x00000280
        /*06b0*/ 	.word	0x000000ff
        /*06b4*/ 	.word	0x00019c20
        /*06b8*/ 	.short	0x0100
        /*06ba*/ 	.byte	0x08
	.zero		1


	//   ....[2]....
        /*06bc*/ 	.word	0x00000370
        /*06c0*/ 	.word	0x000000ff
        /*06c4*/ 	.word	0x00019c30
        /*06c8*/ 	.short	0x0100
        /*06ca*/ 	.byte	0x08
	.zero		1


	//   ....[3]....
        /*06cc*/ 	.word	0x00000380
        /*06d0*/ 	.word	0x000000ff
        /*06d4*/ 	.word	0x00019c40
        /*06d8*/ 	.short	0x0100
        /*06da*/ 	.byte	0x08
	.zero		1


	//   ....[4]....
        /*06dc*/ 	.word	0x00000390
        /*06e0*/ 	.word	0x000000ff
        /*06e4*/ 	.word	0x00019c38
        /*06e8*/ 	.short	0x0100
        /*06ea*/ 	.byte	0x08
	.zero		1


	//   ....[5]....
        /*06ec*/ 	.word	0x000003a0
        /*06f0*/ 	.word	0x000000ff
        /*06f4*/ 	.word	0x00019c48
        /*06f8*/ 	.short	0x0100
        /*06fa*/ 	.byte	0x08
	.zero		1


	//   ....[6]....
        /*06fc*/ 	.word	0x000004d0
        /*0700*/ 	.word	0x000000ff
        /*0704*/ 	.word	0x00019c50
        /*0708*/ 	.short	0x0100
        /*070a*/ 	.byte	0x08
	.zero		1


	//   ....[7]....
        /*070c*/ 	.word	0x000004e0
        /*0710*/ 	.word	0x000000ff
        /*0714*/ 	.word	0x00019c60
        /*0718*/ 	.short	0x0100
        /*071a*/ 	.byte	0x08
	.zero		1


	//   ....[8]....
        /*071c*/ 	.word	0x000004f0
        /*0720*/ 	.word	0x000000ff
        /*0724*/ 	.word	0x00019c58
        /*0728*/ 	.short	0x0100
        /*072a*/ 	.byte	0x08
	.zero		1


	//   ....[9]....
        /*072c*/ 	.word	0x00000500
        /*0730*/ 	.word	0x000000ff
        /*0734*/ 	.word	0x00019c68
        /*0738*/ 	.short	0x0100
        /*073a*/ 	.byte	0x08
	.zero		1


	//   ....[10]....
        /*073c*/ 	.word	0x000005f0
        /*0740*/ 	.word	0x000000ff
        /*0744*/ 	.word	0x00019c70
        /*0748*/ 	.short	0x0100
        /*074a*/ 	.byte	0x06
	.zero		1


	//   ....[11]....
        /*074c*/ 	.word	0x00000600
        /*0750*/ 	.word	0x000000ff
        /*0754*/ 	.word	0x00019c80
        /*0758*/ 	.short	0x0100
        /*075a*/ 	.byte	0x06
	.zero		1


	//   ....[12]....
        /*075c*/ 	.word	0x00000610
        /*0760*/ 	.word	0x000000ff
        /*0764*/ 	.word	0x00019c78
        /*0768*/ 	.short	0x0100
        /*076a*/ 	.byte	0x06
	.zero		1


	//   ....[13]....
        /*076c*/ 	.word	0x00000620
        /*0770*/ 	.word	0x000000ff
        /*0774*/ 	.word	0x00019c88
        /*0778*/ 	.short	0x0100
        /*077a*/ 	.byte	0x06
	.zero		1


	//   ....[14]....
        /*077c*/ 	.word	0x00000750
        /*0780*/ 	.word	0x000000ff
        /*0784*/ 	.word	0x00019c90
        /*0788*/ 	.short	0x0100
        /*078a*/ 	.byte	0x08
	.zero		1


	//   ....[15]....
        /*078c*/ 	.word	0x00000760
        /*0790*/ 	.word	0x000000ff
        /*0794*/ 	.word	0x00019ca0
        /*0798*/ 	.short	0x0100
        /*079a*/ 	.byte	0x08
	.zero		1


	//   ....[16]....
        /*079c*/ 	.word	0x00000770
        /*07a0*/ 	.word	0x000000ff
        /*07a4*/ 	.word	0x00019c98
        /*07a8*/ 	.short	0x0100
        /*07aa*/ 	.byte	0x08
	.zero		1


	//   ....[17]....
        /*07ac*/ 	.word	0x00000780
        /*07b0*/ 	.word	0x000000ff
        /*07b4*/ 	.word	0x00019ca8
        /*07b8*/ 	.short	0x0100
        /*07ba*/ 	.byte	0x08
	.zero		1


	//   ....[18]....
        /*07bc*/ 	.word	0x000008b0
        /*07c0*/ 	.word	0x000000ff
        /*07c4*/ 	.word	0x00019cb0
        /*07c8*/ 	.short	0x0100
        /*07ca*/ 	.byte	0x08
	.zero		1


	//   ....[19]....
        /*07cc*/ 	.word	0x000008c0
        /*07d0*/ 	.word	0x000000ff
        /*07d4*/ 	.word	0x00019cc0
        /*07d8*/ 	.short	0x0100
        /*07da*/ 	.byte	0x08
	.zero		1


	//   ....[20]....
        /*07dc*/ 	.word	0x000008d0
        /*07e0*/ 	.word	0x000000ff
        /*07e4*/ 	.word	0x00019cb8
        /*07e8*/ 	.short	0x0100
        /*07ea*/ 	.byte	0x08
	.zero		1


	//   ....[21]....
        /*07ec*/ 	.word	0x000008e0
        /*07f0*/ 	.word	0x000000ff
        /*07f4*/ 	.word	0x00019cc8
        /*07f8*/ 	.short	0x0100
        /*07fa*/ 	.byte	0x08
	.zero		1


	//   ....[22]....
        /*07fc*/ 	.word	0x00001f10
        /*0800*/ 	.word	0x000000ff
        /*0804*/ 	.word	0x00019c00
        /*0808*/ 	.short	0x010a
        /*080a*/ 	.byte	0x2f
	.zero		1


	//   ....[23]....
        /*080c*/ 	.word	0x00001fd0
        /*0810*/ 	.word	0x00000002
        /*0814*/ 	.word	0x00019c30
        /*0818*/ 	.short	0x010a
        /*081a*/ 	.byte	0x3f
	.zero		1


	//   ....[24]....
        /*081c*/ 	.word	0x00002030
        /*0820*/ 	.word	0x00000002
        /*0824*/ 	.word	0x00019c30
        /*0828*/ 	.short	0x010a
        /*082a*/ 	.byte	0x3f
	.zero		1


	//   ....[25]....
        /*082c*/ 	.word	0x00004060
        /*0830*/ 	.word	0x00000029
        /*0834*/ 	.word	0x00000000
        /*0838*/ 	.short	0x0101
        /*083a*/ 	.byte	0x3f
	.zero		1


	//   ....[26]....
        /*083c*/ 	.word	0x00004b10
        /*0840*/ 	.word	0x000000ff
        /*0844*/ 	.word	0x00019c30
        /*0848*/ 	.short	0x010a
        /*084a*/ 	.byte	0x16
	.zero		1


	//   ....[27]....
        /*084c*/ 	.word	0x00004b50
        /*0850*/ 	.word	0x000000ff
        /*0854*/ 	.word	0x00019c30
        /*0858*/ 	.short	0x010a
        /*085a*/ 	.byte	0x16
	.zero		1


	//   ....[28]....
        /*085c*/ 	.word	0x00004cb0
        /*0860*/ 	.word	0x000000ff
        /*0864*/ 	.word	0x00019c50
        /*0868*/ 	.short	0x010a
        /*086a*/ 	.byte	0x0b
	.zero		1


	//   ....[29]....
        /*086c*/ 	.word	0x00004cf0
        /*0870*/ 	.word	0x000000ff
        /*0874*/ 	.word	0x00019c50
        /*0878*/ 	.short	0x010a
        /*087a*/ 	.byte	0x0b
	.zero		1


	//   ....[30]....
        /*087c*/ 	.word	0x00006fc0
        /*0880*/ 	.word	0x00000002
        /*0884*/ 	.word	0x00000000
        /*0888*/ 	.short	0x0101
        /*088a*/ 	.byte	0x3f
	.zero		1


	//   ....[31]....
        /*088c*/ 	.word	0x00007260
        /*0890*/ 	.word	0x000000ff
        /*0894*/ 	.word	0x00000000
        /*0898*/ 	.short	0x0101
        /*089a*/ 	.byte	0x06
	.zero		1


	//   ....[32]....
        /*089c*/ 	.word	0x00007830
        /*08a0*/ 	.word	0x000000ff
        /*08a4*/ 	.word	0x00019c30
        /*08a8*/ 	.short	0x010a
        /*08aa*/ 	.byte	0x06
	.zero		1


	//   ....[33]....
        /*08ac*/ 	.word	0x00007870
        /*08b0*/ 	.word	0x000000ff
        /*08b4*/ 	.word	0x00019c30
        /*08b8*/ 	.short	0x010a
        /*08ba*/ 	.byte	0x06
	.zero		1


	//   ....[34]....
        /*08bc*/ 	.word	0x000079d0
        /*08c0*/ 	.word	0x000000ff
        /*08c4*/ 	.word	0x00019c50
        /*08c8*/ 	.short	0x010a
        /*08ca*/ 	.byte	0x0b
	.zero		1


	//   ....[35]....
        /*08cc*/ 	.word	0x00007a10
        /*08d0*/ 	.word	0x000000ff
        /*08d4*/ 	.word	0x00019c50
        /*08d8*/ 	.short	0x010a
        /*08da*/ 	.byte	0x0b
	.zero		1


	//   ....[36]....
        /*08dc*/ 	.word	0x00009310
        /*08e0*/ 	.word	0x00000002
        /*08e4*/ 	.word	0x00000000
        /*08e8*/ 	.short	0x0101
        /*08ea*/ 	.byte	0x3f
	.zero		1


	//   ....[37]....
        /*08ec*/ 	.word	0x00009650
        /*08f0*/ 	.word	0x000000ff
        /*08f4*/ 	.word	0x00000000
        /*08f8*/ 	.short	0x0101
        /*08fa*/ 	.byte	0x06
	.zero		1


	//   ....[38]....
        /*08fc*/ 	.word	0x00009b60
        /*0900*/ 	.word	0x000000ff
        /*0904*/ 	.word	0x00019c50
        /*0908*/ 	.short	0x010a
        /*090a*/ 	.byte	0x05
	.zero		1


	//   ....[39]....
        /*090c*/ 	.word	0x00009ba0
        /*0910*/ 	.word	0x000000ff
        /*0914*/ 	.word	0x00019c50
        /*0918*/ 	.short	0x010a
        /*091a*/ 	.byte	0x05
	.zero		1


	//   ....[40]....
        /*091c*/ 	.word	0x0000a130
        /*0920*/ 	.word	0x000000ff
        /*0924*/ 	.word	0x00000000
        /*0928*/ 	.short	0x0101
        /*092a*/ 	.byte	0x04
	.zero		1


	//   ....[41]....
        /*092c*/ 	.word	0x0000bf10
        /*0930*/ 	.word	0x00000003
        /*0934*/ 	.word	0x00000000
        /*0938*/ 	.short	0x0101
        /*093a*/ 	.byte	0x3f
	.zero		1


	//   ....[42]....
        /*093c*/ 	.word	0x0000c2a0
        /*0940*/ 	.word	0x00000002
        /*0944*/ 	.word	0x00000000
        /*0948*/ 	.short	0x0101
        /*094a*/ 	.byte	0x3f
	.zero		1


	//   ....[43]....
        /*094c*/ 	.word	0x0000fed0
        /*0950*/ 	.word	0x00000004
        /*0954*/ 	.word	0x00019c80
        /*0958*/ 	.short	0x010a
        /*095a*/ 	.byte	0x3f
	.zero		1


	//   ....[44]....
        /*095c*/ 	.word	0x00010150
        /*0960*/ 	.word	0x00000004
        /*0964*/ 	.word	0x00019c40
        /*0968*/ 	.short	0x010a
        /*096a*/ 	.byte	0x3f
	.zero		1


	//   ....[45]....
        /*096c*/ 	.word	0x00010d40
        /*0970*/ 	.word	0x00000010
        /*0974*/ 	.word	0x00019c00
        /*0978*/ 	.short	0x0107
        /*097a*/ 	.byte	0x3f
	.zero		1


	//   ....[46]....
        /*097c*/ 	.word	0x00010e50
        /*0980*/ 	.word	0x00000010
        /*0984*/ 	.word	0x00019c00
        /*0988*/ 	.short	0x0101
        /*098a*/ 	.byte	0x3f
	.zero		1


	//   ....[47]....
        /*098c*/ 	.word	0x00010e70
        /*0990*/ 	.word	0x00000010
        /*0994*/ 	.word	0x00019c20
        /*0998*/ 	.short	0x010a
        /*099a*/ 	.byte	0x3f
	.zero		1


	//   ....[48]....
        /*099c*/ 	.word	0x00011140
        /*09a0*/ 	.word	0x00000006
        /*09a4*/ 	.word	0x00019c80
        /*09a8*/ 	.short	0x010a
        /*09aa*/ 	.byte	0x3f
	.zero		1


	//   ....[49]....
        /*09ac*/ 	.word	0x00011560
        /*09b0*/ 	.word	0x00000006
        /*09b4*/ 	.word	0x00019c40
        /*09b8*/ 	.short	0x010a
        /*09ba*/ 	.byte	0x3f
	.zero		1


	//   ....[50]....
        /*09bc*/ 	.word	0x00011a10
        /*09c0*/ 	.word	0x00000003
        /*09c4*/ 	.word	0x00019c70
        /*09c8*/ 	.short	0x010a
        /*09ca*/ 	.byte	0x3f
	.zero		1


	//   ....[51]....
        /*09cc*/ 	.word	0x00011a80
        /*09d0*/ 	.word	0x00000003
        /*09d4*/ 	.word	0x00019c60
        /*09d8*/ 	.short	0x010a
        /*09da*/ 	.byte	0x3f
	.zero		1


	//   ....[52]....
        /*09dc*/ 	.word	0x00011ed0
        /*09e0*/ 	.word	0x00000003
        /*09e4*/ 	.word	0x00019c50
        /*09e8*/ 	.short	0x0101
        /*09ea*/ 	.byte	0x3f
	.zero		1


	//   ....[53]....
        /*09ec*/ 	.word	0x00011f50
        /*09f0*/ 	.word	0x00000003
        /*09f4*/ 	.word	0x00000000
        /*09f8*/ 	.short	0x0101
        /*09fa*/ 	.byte	0x3f
	.zero		1


	//   ....[54]....
        /*09fc*/ 	.word	0x00012150
        /*0a00*/ 	.word	0x00000000
        /*0a04*/ 	.word	0x00019c70
        /*0a08*/ 	.short	0x010a
        /*0a0a*/ 	.byte	0x3f
	.zero		1


	//   ....[55]....
        /*0a0c*/ 	.word	0x000121c0
        /*0a10*/ 	.word	0x00000000
        /*0a14*/ 	.word	0x00019c60
        /*0a18*/ 	.short	0x010a
        /*0a1a*/ 	.byte	0x3f
	.zero		1


	//   ....[56]....
        /*0a1c*/ 	.word	0x00012610
        /*0a20*/ 	.word	0x00000000
        /*0a24*/ 	.word	0x00019c50
        /*0a28*/ 	.short	0x0101
        /*0a2a*/ 	.byte	0x3f
	.zero		1


	//   ....[57]....
        /*0a2c*/ 	.word	0x00012660
        /*0a30*/ 	.word	0x00000002
        /*0a34*/ 	.word	0x00000000
        /*0a38*/ 	.short	0x0101
        /*0a3a*/ 	.byte	0x3f
	.zero		1


	//   ....[58]....
        /*0a3c*/ 	.word	0x00013810
        /*0a40*/ 	.word	0x00000007
        /*0a44*/ 	.word	0x00019c20
        /*0a48*/ 	.short	0x010a
        /*0a4a*/ 	.byte	0x3f
	.zero		1


	//   ....[59]....
        /*0a4c*/ 	.word	0x000139b0
        /*0a50*/ 	.word	0x00000005
        /*0a54*/ 	.word	0x00000000
        /*0a58*/ 	.short	0x010a
        /*0a5a*/ 	.byte	0x3f
	.zero		1


	//   ....[60]....
        /*0a5c*/ 	.word	0x00013a20
        /*0a60*/ 	.word	0x00000003
        /*0a64*/ 	.word	0x00000000
        /*0a68*/ 	.short	0x010a
        /*0a6a*/ 	.byte	0x3f
	.zero		1


	//   ....[61]....
        /*0a6c*/ 	.word	0x00013a70
        /*0a70*/ 	.word	0x00000003
        /*0a74*/ 	.word	0x00019c60
        /*0a78*/ 	.short	0x010a
        /*0a7a*/ 	.byte	0x3f
	.zero		1


	//   ....[62]....
        /*0a7c*/ 	.word	0x00013ac0
        /*0a80*/ 	.word	0x00000005
        /*0a84*/ 	.word	0x00019c60
        /*0a88*/ 	.short	0x010a
        /*0a8a*/ 	.byte	0x3f
	.zero		1


	//   ....[63]....
        /*0a8c*/ 	.word	0x00013b00
        /*0a90*/ 	.word	0x00000003
        /*0a94*/ 	.word	0x00019c80
        /*0a98*/ 	.short	0x010a
        /*0a9a*/ 	.byte	0x3f
	.zero		1


	//   ....[64]....
        /*0a9c*/ 	.word	0x00013b20
        /*0aa0*/ 	.word	0x00000005
        /*0aa4*/ 	.word	0x00019c80
        /*0aa8*/ 	.short	0x010a
        /*0aaa*/ 	.byte	0x3f
	.zero		1


	//   ....[65]....
        /*0aac*/ 	.word	0x00013b90
        /*0ab0*/ 	.word	0x00000003
        /*0ab4*/ 	.word	0x00019c00
        /*0ab8*/ 	.short	0x010a
        /*0aba*/ 	.byte	0x3f
	.zero		1


	//   ....[66]....
        /*0abc*/ 	.word	0x00013be0
        /*0ac0*/ 	.word	0x00000002
        /*0ac4*/ 	.word	0x00019c30
        /*0ac8*/ 	.short	0x010a
        /*0aca*/ 	.byte	0x3f
	.zero		1


	//   ....[67]....
        /*0acc*/ 	.word	0x00013c40
        /*0ad0*/ 	.word	0x00000007
        /*0ad4*/ 	.word	0x00019c30
        /*0ad8*/ 	.short	0x010a
        /*0ada*/ 	.byte	0x3f
	.zero		1


	//   ....[68]....
        /*0adc*/ 	.word	0x00013ca0
        /*0ae0*/ 	.word	0x00000007
        /*0ae4*/ 	.word	0x00019c50
        /*0ae8*/ 	.short	0x010a
        /*0aea*/ 	.byte	0x3f
	.zero		1


	//   ....[69]....
        /*0aec*/ 	.word	0x00013d00
        /*0af0*/ 	.word	0x00000007
        /*0af4*/ 	.word	0x00019c30
        /*0af8*/ 	.short	0x010a
        /*0afa*/ 	.byte	0x3f
	.zero		1


	//   ....[70]....
        /*0afc*/ 	.word	0x00013d60
        /*0b00*/ 	.word	0x00000007
        /*0b04*/ 	.word	0x00019c50
        /*0b08*/ 	.short	0x010a
        /*0b0a*/ 	.byte	0x3f
	.zero		1


	//   ....[71]....
        /*0b0c*/ 	.word	0x00013dc0
        /*0b10*/ 	.word	0x00000005
        /*0b14*/ 	.word	0x00019c50
        /*0b18*/ 	.short	0x010a
        /*0b1a*/ 	.byte	0x3f
	.zero		1


	//   ....[72]....
        /*0b1c*/ 	.word	0x00013f10
        /*0b20*/ 	.word	0x00000004
        /*0b24*/ 	.word	0x00019c80
        /*0b28*/ 	.short	0x010a
        /*0b2a*/ 	.byte	0x3f
	.zero		1


	//   ....[73]....
        /*0b2c*/ 	.word	0x00013f60
        /*0b30*/ 	.word	0x00000004
        /*0b34*/ 	.word	0x00019c40
        /*0b38*/ 	.short	0x010a
        /*0b3a*/ 	.byte	0x3f
	.zero		1


	//   ....[74]....
        /*0b3c*/ 	.word	0x000143b0
        /*0b40*/ 	.word	0x00000010
        /*0b44*/ 	.word	0x00019c20
        /*0b48*/ 	.short	0x010a
        /*0b4a*/ 	.byte	0x3f
	.zero		1


	//   ....[75]....
        /*0b4c*/ 	.word	0x00014400
        /*0b50*/ 	.word	0x00000006
        /*0b54*/ 	.word	0x00019c80
        /*0b58*/ 	.short	0x010a
        /*0b5a*/ 	.byte	0x3f
	.zero		1


	//   ....[76]....
        /*0b5c*/ 	.word	0x00014450
        /*0b60*/ 	.word	0x00000006
        /*0b64*/ 	.word	0x00019c40
        /*0b68*/ 	.short	0x010a
        /*0b6a*/ 	.byte	0x3f
	.zero		1


	//   ....[77]....
        /*0b6c*/ 	.word	0x000144a0
        /*0b70*/ 	.word	0x00000003
        /*0b74*/ 	.word	0x00019c70
        /*0b78*/ 	.short	0x010a
        /*0b7a*/ 	.byte	0x3f
	.zero		1


	//   ....[78]....
        /*0b7c*/ 	.word	0x000144f0
        /*0b80*/ 	.word	0x00000003
        /*0b84*/ 	.word	0x00019c60
        /*0b88*/ 	.short	0x010a
        /*0b8a*/ 	.byte	0x3f
	.zero		1


	//   ....[79]....
        /*0b8c*/ 	.word	0x00014540
        /*0b90*/ 	.word	0x00000000
        /*0b94*/ 	.word	0x00019c70
        /*0b98*/ 	.short	0x010a
        /*0b9a*/ 	.byte	0x3f
	.zero		1


	//   ....[80]....
        /*0b9c*/ 	.word	0x00014590
        /*0ba0*/ 	.word	0x00000000
        /*0ba4*/ 	.word	0x00019c60
        /*0ba8*/ 	.short	0x010a
        /*0baa*/ 	.byte	0x3f
	.zero		1


	//   ....[81]....
        /*0bac*/ 	.word	0x000145e0
        /*0bb0*/ 	.word	0x00000007
        /*0bb4*/ 	.word	0x00019c20
        /*0bb8*/ 	.short	0x010a
        /*0bba*/ 	.byte	0x3f
	.zero		1


	//   ....[82]....
        /*0bbc*/ 	.word	0x00014780
        /*0bc0*/ 	.word	0x00000005
        /*0bc4*/ 	.word	0x00000000
        /*0bc8*/ 	.short	0x010a
        /*0bca*/ 	.byte	0x3f
	.zero		1


	//   ....[83]....
        /*0bcc*/ 	.word	0x000147d0
        /*0bd0*/ 	.word	0x00000003
        /*0bd4*/ 	.word	0x00000000
        /*0bd8*/ 	.short	0x010a
        /*0bda*/ 	.byte	0x3f
	.zero		1


	//   ....[84]....
        /*0bdc*/ 	.word	0x00014820
        /*0be0*/ 	.word	0x00000003
        /*0be4*/ 	.word	0x00019c60
        /*0be8*/ 	.short	0x010a
        /*0bea*/ 	.byte	0x3f
	.zero		1


	//   ....[85]....
        /*0bec*/ 	.word	0x00014870
        /*0bf0*/ 	.word	0x00000005
        /*0bf4*/ 	.word	0x00019c60
        /*0bf8*/ 	.short	0x010a
        /*0bfa*/ 	.byte	0x3f
	.zero		1


	//   ....[86]....
        /*0bfc*/ 	.word	0x000148c0
        /*0c00*/ 	.word	0x00000003
        /*0c04*/ 	.word	0x00019c80
        /*0c08*/ 	.short	0x010a
        /*0c0a*/ 	.byte	0x3f
	.zero		1


	//----- nvinfo : EIATTR_NUM_MBARRIERS
	.align		4
.L_1337:
        /*0c0c*/ 	.byte	0x03, 0x38
        /*0c0e*/ 	.short	0x0016


	//----- nvinfo : EIATTR_EXIT_INSTR_OFFSETS
	.align		4
        /*0c10*/ 	.byte	0x04, 0x1c
        /*0c12*/ 	.short	(.L_1339 - .L_1338)


	//   ....[0]....
.L_1338:
        /*0c14*/ 	.word	0x00000a40


	//   ....[1]....
        /*0c18*/ 	.word	0x0000d7a0


	//   ....[2]....
        /*0c1c*/ 	.word	0x00013b70


	//----- nvinfo : EIATTR_MAX_THREADS
	.align		4
.L_1339:
        /*0c20*/ 	.byte	0x04, 0x05
        /*0c22*/ 	.short	(.L_1341 - .L_1340)
.L_1340:
        /*0c24*/ 	.word	0x00000200
        /*0c28*/ 	.word	0x00000001
        /*0c2c*/ 	.word	0x00000001


	//----- nvinfo : EIATTR_CRS_STACK_SIZE
	.align		4
.L_1341:
        /*0c30*/ 	.byte	0x04, 0x1e
        /*0c32*/ 	.short	(.L_1343 - .L_1342)
.L_1342:
        /*0c34*/ 	.word	0x00000000


	//----- nvinfo : EIATTR_CBANK_PARAM_SIZE
	.align		4
.L_1343:
        /*0c38*/ 	.byte	0x03, 0x19
        /*0c3a*/ 	.short	0x0af0


	//----- nvinfo : EIATTR_PARAM_CBANK
	.align		4
        /*0c3c*/ 	.byte	0x04, 0x0a
        /*0c3e*/ 	.short	(.L_1345 - .L_1344)
	.align		4
.L_1344:
        /*0c40*/ 	.word	index@(.nv.constant0._ZN7cutlass13device_kernelIN5flash11enable_sm90INS1_16FlashAttnFwdSm90INS1_25CollectiveMainloopFwdSm90ILi2EN4cute5tupleIJNS5_1CILi1EEES8_S8_EEENS6_IJNS7_ILi192EEENS7_ILi128EEENS7_ILi96EEEEEELi96ENS_12float_e4m3_tEfNS_4arch4Sm90ELb1ELb0ELb1ELb1ELb0ELb0ELb0ELb1ELb1ELb1ELb1ELb0EEENS1_21CollectiveEpilogueFwdINS6_IJSA_SC_SB_EEES9_NS_10bfloat16_tESG_Li384ELb1ELb1ELb1ELb1EEENS1_36VarlenDynamicPersistentTileSchedulerILi192ELi128ELi384ELi128ELb1ELb1ELb1ELb1ELb1ELb1EEEEEEEEEvNT_6ParamsE)
        /*0c44*/ 	.short	0x0210
        /*0c46*/ 	.short	0x0af0


	//----- nvinfo : EIATTR_SW_WAR
	.align		4
.L_1345:
        /*0c48*/ 	.byte	0x04, 0x36
        /*0c4a*/ 	.short	(.L_1347 - .L_1346)
.L_1346:
        /*0c4c*/ 	.word	0x00000008
.L_1347:


//--------------------- .nv.info._ZN7cutlass13device_kernelIN5flash11enable_sm90INS1_16FlashAttnFwdSm90INS1_25CollectiveMainloopFwdSm90ILi2EN4cute5tupleIJNS5_1CILi1EEES8_S8_EEENS6_IJNS7_ILi192EEENS7_ILi128EEENS7_ILi96EEEEEELi96ENS_12float_e4m3_tEfNS_4arch4Sm90ELb1ELb0ELb1ELb1ELb0ELb1ELb0ELb1ELb1ELb1ELb1ELb0EEENS1_21CollectiveEpilogueFwdINS6_IJSA_SC_SB_EEES9_NS_10bfloat16_tESG_Li384ELb1ELb1ELb1ELb1EEENS1_36VarlenDynamicPersistentTileSchedulerILi192ELi128ELi384ELi128ELb1ELb1ELb1ELb1ELb1ELb1EEEEEEEEEvNT_6ParamsE --------------------------
	.section	.nv.info._ZN7cutlass13device_kernelIN5flash11enable_sm90INS1_16FlashAttnFwdSm90INS1_25CollectiveMainloopFwdSm90ILi2EN4cute5tupleIJNS5_1CILi1EEES8_S8_EEENS6_IJNS7_ILi192EEENS7_ILi128EEENS7_ILi96EEEEEELi96ENS_12float_e4m3_tEfNS_4arch4Sm90ELb1ELb0ELb1ELb1ELb0ELb1ELb0ELb1ELb1ELb1ELb1ELb0EEENS1_21CollectiveEpilogueFwdINS6_IJSA_SC_SB_EEES9_NS_10bfloat16_tESG_Li384ELb1ELb1ELb1ELb1EEENS1_36VarlenDynamicPersistentTileSchedulerILi192ELi128ELi384ELi128ELb1ELb1ELb1ELb1ELb1ELb1EEEEEEEEEvNT_6ParamsE,"",@"SHT_CUDA_INFO"
	.sectionflags	@""
	.align	4


	//----- nvinfo : EIATTR_CUDA_API_VERSION
	.align		4
        /*0000*/ 	.byte	0x04, 0x37
        /*0002*/ 	.short	(.L_1349 - .L_1348)
.L_1348:
        /*0004*/ 	.word	0x00000082


	//----- nvinfo : EIATTR_KPARAM_INFO
	.align		4
.L_1349:
        /*0008*/ 	.byte	0x04, 0x17
        /*000a*/ 	.short	(.L_1351 - .L_1350)
.L_1350:
        /*000c*/ 	.word	0x00000000
        /*0010*/ 	.short	0x0000
        /*0012*/ 	.short	0x0070
        /*0014*/ 	.byte	0x00, 0xf0, 0x01, 0x2a


	//----- nvinfo : EIATTR_SPARSE_MMA_MASK
	.align		4
.L_1351:
        /*0018*/ 	.byte	0x03, 0x50
        /*001a*/ 	.short	0x0000


	//----- nvinfo : EIATTR_MAXREG_COUNT
	.align		4
        /*001c*/ 	.byte	0x03, 0x1b
        /*001e*/ 	.short	0x0080


	//----- nvinfo : EIATTR_NUM_BARRIERS
	.align		4
        /*0020*/ 	.byte	0x02, 0x4c
        /*0022*/ 	.byte	0x10
	.zero		1


	//----- nvinfo : EIATTR_EXTERNS
	.align		4
        /*0024*/ 	.byte	0x04, 0x0f
        /*0026*/ 	.short	(.L_1353 - .L_1352)


	//   ....[0]....
	.align		4
.L_1352:
        /*0028*/ 	.word	index@(__assertfail)


	//----- nvinfo : EIATTR_ANNOTATIONS
	.align		4
.L_1353:
        /*002c*/ 	.byte	0x04, 0x55
        /*002e*/ 	.short	(.L_1355 - .L_1354)


	//   ....[0]....
.L_1354:
        /* <DEDUP_REMOVED lines=105> */


	//----- nvinfo : EIATTR_MERCURY_ISA_VERSION
	.align		4
.L_1355:
        /*06b0*/ 	.byte	0x03, 0x5f
        /*06b2*/ 	.short	0x0101


	//----- nvinfo : EIATTR_UNUSED_LOAD_BYTE_OFFSET
	.align		4
        /*06b4*/ 	.byte	0x04, 0x44
        /*06b6*/ 	.short	(.L_1357 - .L_1356)


	//   ....[0]....
.L_1356:
        /*06b8*/ 	.word	0x00000a90
        /*06bc*/ 	.word	0x0000fff0


	//   ....[1]....
        /*06c0*/ 	.word	0x00014720
        /*06c4*/ 	.word	0x0000fff0


	//----- nvinfo : EIATTR_INT_WARP_WIDE_INSTR_OFFSETS
	.align		4
.L_1357:
        /*06c8*/ 	.byte	0x04, 0x31
        /*06ca*/ 	.short	(.L_1359 - .L_1358)


	//   ....[0]....
.L_1358:
        /*06cc*/ 	.word	0x00000180


	//   ....[1]....
        /*06d0*/ 	.word	0x00000220


	//   ....[2]....
        /*06d4*/ 	.word	0x00000290


	//   ....[3]....
        /*06d8*/ 	.word	0x0001b050


	//   ....[4]....
        /*06dc*/ 	.word	0x0001b0e0


	//   ....[5]....
        /*06e0*/ 	.word	0x0001dbb0


	//   ....[6]....
        /*06e4*/ 	.word	0x0001dc40


	//----- nvinfo : EIATTR_COOP_GROUP_MASK_REGIDS
	.align		4
.L_1359:
        /*06e8*/ 	.byte	0x04, 0x29
        /*06ea*/ 	.short	(.L_1361 - .L_1360)


	//   ....[0]....
.L_1360:
        /*06ec*/ 	.word	0xffffffff


	//   ....[1]....
        /*06f0*/ 	.word	0xffffffff


	//   ....[2]....
        /*06f4*/ 	.word	0xffffffff


	//   ....[3]....
        /*06f8*/ 	.word	0xffffffff


	//   ....[4]....
        /*06fc*/ 	.word	0xffffffff


	//   ....[5]....
        /*0700*/ 	.word	0xffffffff


	//   ....[6]....
        /*0704*/ 	.word	0xffffffff


	//   ....[7]....
        /*0708*/ 	.word	0xffffffff


	//   ....[8]....
        /*070c*/ 	.word	0xffffffff


	//   ....[9]....
        /*0710*/ 	.word	0xffffffff


	//   ....[10]....
        /*0714*/ 	.word	0xffffffff


	//   ....[11]....
        /*0718*/ 	.word	0xffffffff


	//   ....[12]....
        /*071c*/ 	.word	0xffffffff


	//   ....[13]....
        /*0720*/ 	.word	0xffffffff


	//   ....[14]....
        /*0724*/ 	.word	0xffffffff


	//   ....[15]....
        /*0728*/ 	.word	0xffffffff


	//   ....[16]....
        /*072c*/ 	.word	0xffffffff


	//   ....[17]....
        /*0730*/ 	.word	0xffffffff


	//   ....[18]....
        /*0734*/ 	.word	0xffffffff


	//   ....[19]....
        /*0738*/ 	.word	0xffffffff


	//   ....[20]....
        /*073c*/ 	.word	0xffffffff


	//   ....[21]....
        /*0740*/ 	.word	0xffffffff


	//   ....[22]....
        /*0744*/ 	.word	0xffffffff


	//   ....[23]....
        /*0748*/ 	.word	0xffffffff


	//   ....[24]....
        /*074c*/ 	.word	0xffffffff


	//   ....[25]....
        /*0750*/ 	.word	0xffffffff


	//   ....[26]....
        /*0754*/ 	.word	0xffffffff


	//   ....[27]....
        /*0758*/ 	.word	0xffffffff


	//   ....[28]....
        /*075c*/ 	.word	0xffffffff


	//   ....[29]....
        /*0760*/ 	.word	0xffffffff


	//   ....[30]....
        /*0764*/ 	.word	0xffffffff


	//   ....[31]....
        /*0768*/ 	.word	0xffffffff


	//   ....[32]....
        /*076c*/ 	.word	0xffffffff


	//   ....[33]....
        /*0770*/ 	.word	0xffffffff


	//   ....[34]....
        /*0774*/ 	.word	0xffffffff


	//   ....[35]....
        /*0778*/ 	.word	0xffffffff


	//   ....[36]....
        /*077c*/ 	.word	0xffffffff


	//   ....[37]....
        /*0780*/ 	.word	0xffffffff


	//   ....[38]....
        /*0784*/ 	.word	0xffffffff


	//   ....[39]....
        /*0788*/ 	.word	0xffffffff


	//   ....[40]....
        /*078c*/ 	.word	0xffffffff


	//   ....[41]....
        /*0790*/ 	.word	0xffffffff


	//   ....[42]....
        /*0794*/ 	.word	0xffffffff


	//   ....[43]....
        /*0798*/ 	.word	0xffffffff


	//   ....[44]....
        /*079c*/ 	.word	0xffffffff


	//   ....[45]....
        /*07a0*/ 	.word	0xffffffff


	//   ....[46]....
        /*07a4*/ 	.word	0xffffffff


	//   ....[47]....
        /*07a8*/ 	.word	0xffffffff


	//   ....[48]....
        /*07ac*/ 	.word	0xffffffff


	//   ....[49]....
        /*07b0*/ 	.word	0xffffffff


	//   ....[50]....
        /*07b4*/ 	.word	0xffffffff


	//   ....[51]....
        /*07b8*/ 	.word	0xffffffff


	//   ....[52]....
        /*07bc*/ 	.word	0xffffffff


	//   ....[53]....
        /*07c0*/ 	.word	0xffffffff


	//   ....[54]....
        /*07c4*/ 	.word	0xffffffff


	//   ....[55]....
        /*07c8*/ 	.word	0xffffffff


	//   ....[56]....
        /*07cc*/ 	.word	0xffffffff


	//   ....[57]....
        /*07d0*/ 	.word	0xffffffff


	//   ....[58]....
        /*07d4*/ 	.word	0xffffffff


	//   ....[59]....
        /*07d8*/ 	.word	0xffffffff


	//   ....[60]....
        /*07dc*/ 	.word	0xffffffff


	//   ....[61]....
        /*07e0*/ 	.word	0xffffffff


	//   ....[62]....
        /*07e4*/ 	.word	0xffffffff


	//   ....[63]....
        /*07e8*/ 	.word	0xffffffff


	//   ....[64]....
        /*07ec*/ 	.word	0xffffffff


	//   ....[65]....
        /*07f0*/ 	.word	0xffffffff


	//   ....[66]....
        /*07f4*/ 	.word	0xffffffff


	//   ....[67]....
        /*07f8*/ 	.word	0xffffffff


	//   ....[68]....
        /*07fc*/ 	.word	0xffffffff


	//   ....[69]....
        /*0800*/ 	.word	0xffffffff


	//   ....[70]....
        /*0804*/ 	.word	0xffffffff


	//   ....[71]....
        /*0808*/ 	.word	0xffffffff


	//   ....[72]....
        /*080c*/ 	.word	0xffffffff


	//   ....[73]....
        /*0810*/ 	.word	0xffffffff


	//   ....[74]....
        /*0814*/ 	.word	0xffffffff


	//   ....[75]....
        /*0818*/ 	.word	0xffffffff


	//   ....[76]....
        /*081c*/ 	.word	0xffffffff


	//   ....[77]....
        /*0820*/ 	.word	0xffffffff


	//   ....[78]....
        /*0824*/ 	.word	0xffffffff


	//   ....[79]....
        /*0828*/ 	.word	0xffffffff


	//   ....[80]....
        /*082c*/ 	.word	0xffffffff


	//   ....[81]....
        /*0830*/ 	.word	0xffffffff


	//   ....[82]....
        /*0834*/ 	.word	0xffffffff


	//   ....[83]....
        /*0838*/ 	.word	0xffffffff


	//   ....[84]....
        /*083c*/ 	.word	0xffffffff


	//   ....[85]....
        /*0840*/ 	.word	0xffffffff


	//   ....[86]....
        /*0844*/ 	.word	0xffffffff


	//   ....[87]....
        /*0848*/ 	.word	0xffffffff


	//   ....[88]....
        /*084c*/ 	.word	0xffffffff


	//   ....[89]....
        /*0850*/ 	.word	0xffffffff


	//   ....[90]....
        /*0854*/ 	.word	0xffffffff


	//   ....[91]....
        /*0858*/ 	.word	0xffffffff


	//   ....[92]....
        /*085c*/ 	.word	0xffffffff


	//   ....[93]....
        /*0860*/ 	.word	0xffffffff


	//   ....[94]....
        /*0864*/ 	.word	0xffffffff


	//   ....[95]....
        /*0868*/ 	.word	0xffffffff


	//   ....[96]....
        /*086c*/ 	.word	0xffffffff


	//   ....[97]....
        /*0870*/ 	.word	0xffffffff


	//   ....[98]....
        /*0874*/ 	.word	0xffffffff


	//   ....[99]....
        /*0878*/ 	.word	0xffffffff


	//   ....[100]....
        /*087c*/ 	.word	0xffffffff


	//   ....[101]....
        /*0880*/ 	.word	0xffffffff


	//   ....[102]....
        /*0884*/ 	.word	0xffffffff


	//   ....[103]....
        /*0888*/ 	.word	0xffffffff


	//   ....[104]....
        /*088c*/ 	.word	0xffffffff


	//   ....[105]....
        /*0890*/ 	.word	0xffffffff


	//   ....[106]....
        /*0894*/ 	.word	0xffffffff


	//   ....[107]....
        /*0898*/ 	.word	0xffffffff


	//   ....[108]....
        /*089c*/ 	.word	0xffffffff


	//   ....[109]....
        /*08a0*/ 	.word	0xffffffff


	//   ....[110]....
        /*08a4*/ 	.word	0xffffffff


	//   ....[111]....
        /*08a8*/ 	.word	0xffffffff


	//   ....[112]....
        /*08ac*/ 	.word	0xffffffff


	//   ....[113]....
        /*08b0*/ 	.word	0xffffffff


	//   ....[114]....
        /*08b4*/ 	.word	0xffffffff


	//   ....[115]....
        /*08b8*/ 	.word	0xffffffff


	//   ....[116]....
        /*08bc*/ 	.word	0xffffffff


	//   ....[117]....
        /*08c0*/ 	.word	0xffffffff


	//   ....[118]....
        /*08c4*/ 	.word	0xffffffff


	//   ....[119]....
        /*08c8*/ 	.word	0xffffffff


	//   ....[120]....
        /*08cc*/ 	.word	0xffffffff


	//   ....[121]....
        /*08d0*/ 	.word	0xffffffff


	//   ....[122]....
        /*08d4*/ 	.word	0xffffffff


	//   ....[123]....
        /*08d8*/ 	.word	0xffffffff


	//   ....[124]....
        /*08dc*/ 	.word	0xffffffff


	//   ....[125]....
        /*08e0*/ 	.word	0xffffffff


	//   ....[126]....
        /*08e4*/ 	.word	0xffffffff


	//   ....[127]....
        /*08e8*/ 	.word	0xffffffff


	//   ....[128]....
        /*08ec*/ 	.word	0xffffffff


	//   ....[129]....
        /*08f0*/ 	.word	0xffffffff


	//   ....[130]....
        /*08f4*/ 	.word	0xffffffff


	//   ....[131]....
        /*08f8*/ 	.word	0xffffffff


	//   ....[132]....
        /*08fc*/ 	.word	0xffffffff


	//   ....[133]....
        /*0900*/ 	.word	0xffffffff


	//   ....[134]....
        /*0904*/ 	.word	0xffffffff


	//   ....[135]....
        /*0908*/ 	.word	0xffffffff


	//   ....[136]....
        /*090c*/ 	.word	0xffffffff


	//   ....[137]....
        /*0910*/ 	.word	0xffffffff


	//   ....[138]....
        /*0914*/ 	.word	0xffffffff


	//   ....[139]....
        /*0918*/ 	.word	0xffffffff


	//   ....[140]....
        /*091c*/ 	.word	0xffffffff


	//   ....[141]....
        /*0920*/ 	.word	0xffffffff


	//   ....[142]....
        /*0924*/ 	.word	0xffffffff


	//   ....[143]....
        /*0928*/ 	.word	0xffffffff


	//   ....[144]....
        /*092c*/ 	.word	0x0500000f


	//   ....[145]....
        /*0930*/ 	.word	0x0500000f


	//   ....[146]....
        /*0934*/ 	.word	0x0500000f


	//   ....[147]....
        /*0938*/ 	.word	0x0500000f


	//   ....[148]....
        /*093c*/ 	.word	0x0500000f


	//   ....[149]....
        /*0940*/ 	.word	0x0500000f


	//   ....[150]....
        /*0944*/ 	.word	0x0500000f


	//   ....[151]....
        /*0948*/ 	.word	0x0500000f


	//   ....[152]....
        /*094c*/ 	.word	0x0500000f


	//   ....[153]....
        /*0950*/ 	.word	0x0500000f


	//   ....[154]....
        /*0954*/ 	.word	0x0500000f


	//   ....[155]....
        /*0958*/ 	.word	0x0500000f


	//   ....[156]....
        /*095c*/ 	.word	0x0500000f


	//   ....[157]....
        /*0960*/ 	.word	0x0500000f


	//   ....[158]....
        /*0964*/ 	.word	0x0500000f


	//   ....[159]....
        /*0968*/ 	.word	0x0500000f


	//   ....[160]....
        /*096c*/ 	.word	0x0500000f


	//   ....[161]....
        /*0970*/ 	.word	0x0500000f


	//   ....[162]....
        /*0974*/ 	.word	0x0500000f


	//   ....[163]....
        /*0978*/ 	.word	0x0500000f


	//   ....[164]....
        /*097c*/ 	.word	0x0500000f


	//   ....[165]....
        /*0980*/ 	.word	0x0500000f


	//   ....[166]....
        /*0984*/ 	.word	0x0500000f


	//   ....[167]....
        /*0988*/ 	.word	0x0500000f


	//   ....[168]....
        /*098c*/ 	.word	0x0500000f


	//   ....[169]....
        /*0990*/ 	.word	0x0500000f


	//   ....[170]....
        /*0994*/ 	.word	0x0500000f


	//   ....[171]....
        /*0998*/ 	.word	0x0500000f


	//   ....[172]....
        /*099c*/ 	.word	0x0500000f


	//   ....[173]....
        /*09a0*/ 	.word	0x0500000f


	//   ....[174]....
        /*09a4*/ 	.word	0x0500000f


	//   ....[175]....
        /*09a8*/ 	.word	0x0500000f


	//   ....[176]....
        /*09ac*/ 	.word	0x0500000f


	//   ....[177]....
        /*09b0*/ 	.word	0x0500000f


	//   ....[178]....
        /*09b4*/ 	.word	0x0500000f


	//----- nvinfo : EIATTR_COOP_GROUP_INSTR_OFFSETS
	.align		4
.L_1361:
        /*09b8*/ 	.byte	0x04, 0x28
        /*09ba*/ 	.short	(.L_1363 - .L_1362)


	//   ....[0]....
.L_1362:
        /*09bc*/ 	.word	0x00000060


	//   ....[1]....
        /*09c0*/ 	.word	0x00000190


	//   ....[2]....
        /*09c4*/ 	.word	0x00000240


	//   ....[3]....
        /*09c8*/ 	.word	0x00000400


	//   ....[4]....
        /*09cc*/ 	.word	0x00000560


	//   ....[5]....
        /*09d0*/ 	.word	0x00000680


	//   ....[6]....
        /*09d4*/ 	.word	0x000007e0


	//   ....[7]....
        /*09d8*/ 	.word	0x000070c0


	//   ....[8]....
        /*09dc*/ 	.word	0x000079f0


	//   ....[9]....
        /*09e0*/ 	.word	0x00007a00


	//   ....[10]....
        /*09e4*/ 	.word	0x00007a10


	//   ....[11]....
        /*09e8*/ 	.word	0x00007a20


	//   ....[12]....
        /*09ec*/ 	.word	0x000096d0


	//   ....[13]....
        /*09f0*/ 	.word	0x000096e0


	//   ....[14]....
        /*09f4*/ 	.word	0x000096f0


	//   ....[15]....
        /*09f8*/ 	.word	0x00009700


	//   ....[16]....
        /*09fc*/ 	.word	0x0000c000


	//   ....[17]....
        /*0a00*/ 	.word	0x0000cb00


	//   ....[18]....
        /*0a04*/ 	.word	0x0000cb20


	//   ....[19]....
        /*0a08*/ 	.word	0x0000cb40


	//   ....[20]....
        /*0a0c*/ 	.word	0x0000d580


	//   ....[21]....
        /*0a10*/ 	.word	0x0000d5a0


	//   ....[22]....
        /*0a14*/ 	.word	0x0000f300


	//   ....[23]....
        /*0a18*/ 	.word	0x0000f8d0


	//   ....[24]....
        /*0a1c*/ 	.word	0x000101e0


	//   ....[25]....
        /*0a20*/ 	.word	0x00010210


	//   ....[26]....
        /*0a24*/ 	.word	0x00010230


	//   ....[27]....
        /*0a28*/ 	.word	0x00010250


	//   ....[28]....
        /*0a2c*/ 	.word	0x00012860


	//   ....[29]....
        /*0a30*/ 	.word	0x00012890


	//   ....[30]....
        /*0a34*/ 	.word	0x000128c0


	//   ....[31]....
        /*0a38*/ 	.word	0x00012900


	//   ....[32]....
        /*0a3c*/ 	.word	0x00013fa0


	//   ....[33]....
        /*0a40*/ 	.word	0x00013fb0


	//   ....[34]....
        /*0a44*/ 	.word	0x00014100


	//   ....[35]....
        /*0a48*/ 	.word	0x00014110


	//   ....[36]....
        /*0a4c*/ 	.word	0x00014de0


	//   ....[37]....
        /*0a50*/ 	.word	0x00014e70


	//   ....[38]....
        /*0a54*/ 	.word	0x00014ea0


	//   ....[39]....
        /*0a58*/ 	.word	0x00014ec0


	//   ....[40]....
        /*0a5c*/ 	.word	0x00014ee0


	//   ....[41]....
        /*0a60*/ 	.word	0x00014f00


	//   ....[42]....
        /*0a64*/ 	.word	0x00014f10


	//   ....[43]....
        /*0a68*/ 	.word	0x00014f20


	//   ....[44]....
        /*0a6c*/ 	.word	0x00014f30


	//   ....[45]....
        /*0a70*/ 	.word	0x00014f40


	//   ....[46]....
        /*0a74*/ 	.word	0x00014f50


	//   ....[47]....
        /*0a78*/ 	.word	0x00014f60


	//   ....[48]....
        /*0a7c*/ 	.word	0x00014f70


	//   ....[49]....
        /*0a80*/ 	.word	0x00014f80


	//   ....[50]....
        /*0a84*/ 	.word	0x00014f90


	//   ....[51]....
        /*0a88*/ 	.word	0x00014fa0


	//   ....[52]....
        /*0a8c*/ 	.word	0x00014fb0


	//   ....[53]....
        /*0a90*/ 	.word	0x00014fc0


	//   ....[54]....
        /*0a94*/ 	.word	0x00014fd0


	//   ....[55]....
        /*0a98*/ 	.word	0x00014fe0


	//   ....[56]....
        /*0a9c*/ 	.word	0x00014ff0


	//   ....[57]....
        /*0aa0*/ 	.word	0x00015000


	//   ....[58]....
        /*0aa4*/ 	.word	0x00015010


	//   ....[59]....
        /*0aa8*/ 	.word	0x00015020


	//   ....[60]....
        /*0aac*/ 	.word	0x00015030


	//   ....[61]....
        /*0ab0*/ 	.word	0x00015040


	//   ....[62]....
        /*0ab4*/ 	.word	0x00015050


	//   ....[63]....
        /*0ab8*/ 	.word	0x00015060


	//   ....[64]....
        /*0abc*/ 	.word	0x00015070


	//   ....[65]....
        /*0ac0*/ 	.word	0x00015080


	//   ....[66]....
        /*0ac4*/ 	.word	0x00015090


	//   ....[67]....
        /*0ac8*/ 	.word	0x000150a0


	//   ....[68]....
        /*0acc*/ 	.word	0x000150b0


	//   ....[69]....
        /*0ad0*/ 	.word	0x000150c0


	//   ....[70]....
        /*0ad4*/ 	.word	0x000150d0


	//   ....[71]....
        /*0ad8*/ 	.word	0x000150e0


	//   ....[72]....
        /*0adc*/ 	.word	0x000150f0


	//   ....[73]....
        /*0ae0*/ 	.word	0x00015100


	//   ....[74]....
        /*0ae4*/ 	.word	0x00015110


	//   ....[75]....
        /*0ae8*/ 	.word	0x00015120


	//   ....[76]....
        /*0aec*/ 	.word	0x00015130


	//   ....[77]....
        /*0af0*/ 	.word	0x00015140


	//   ....[78]....
        /*0af4*/ 	.word	0x00015150


	//   ....[79]....
        /*0af8*/ 	.word	0x00015160


	//   ....[80]....
        /*0afc*/ 	.word	0x00015170


	//   ....[81]....
        /*0b00*/ 	.word	0x00015180


	//   ....[82]....
        /*0b04*/ 	.word	0x00015190


	//   ....[83]....
        /*0b08*/ 	.word	0x000151a0


	//   ....[84]....
        /*0b0c*/ 	.word	0x00015ae0


	//   ....[85]....
        /*0b10*/ 	.word	0x00015af0


	//   ....[86]....
        /*0b14*/ 	.word	0x00015b00


	//   ....[87]....
        /*0b18*/ 	.word	0x00015b50


	//   ....[88]....
        /*0b1c*/ 	.word	0x00016230


	//   ....[89]....
        /*0b20*/ 	.word	0x00016240


	//   ....[90]....
        /*0b24*/ 	.word	0x00016350


	//   ....[91]....
        /*0b28*/ 	.word	0x00016370


	//   ....[92]....
        /*0b2c*/ 	.word	0x00016780


	//   ....[93]....
        /*0b30*/ 	.word	0x000167b0


	//   ....[94]....
        /*0b34*/ 	.word	0x00016bf0


	//   ....[95]....
        /*0b38*/ 	.word	0x00016c00


	//   ....[96]....
        /*0b3c*/ 	.word	0x00017830


	//   ....[97]....
        /*0b40*/ 	.word	0x00017840


	//   ....[98]....
        /*0b44*/ 	.word	0x00017940


	//   ....[99]....
        /*0b48*/ 	.word	0x00017960


	//   ....[100]....
        /*0b4c*/ 	.word	0x00017ae0


	//   ....[101]....
        /*0b50*/ 	.word	0x00017d00


	//   ....[102]....
        /*0b54*/ 	.word	0x00017d30


	//   ....[103]....
        /*0b58*/ 	.word	0x00017d60


	//   ....[104]....
        /*0b5c*/ 	.word	0x00017d90


	//   ....[105]....
        /*0b60*/ 	.word	0x00017dc0


	//   ....[106]....
        /*0b64*/ 	.word	0x00017df0


	//   ....[107]....
        /*0b68*/ 	.word	0x00017f80


	//   ....[108]....
        /*0b6c*/ 	.word	0x00017fb0


	//   ....[109]....
        /*0b70*/ 	.word	0x00017fe0


	//   ....[110]....
        /*0b74*/ 	.word	0x00018010


	//   ....[111]....
        /*0b78*/ 	.word	0x00018040


	//   ....[112]....
        /*0b7c*/ 	.word	0x00018070


	//   ....[113]....
        /*0b80*/ 	.word	0x00018100


	//   ....[114]....
        /*0b84*/ 	.word	0x00018130


	//   ....[115]....
        /*0b88*/ 	.word	0x00018140


	//   ....[116]....
        /*0b8c*/ 	.word	0x00018180


	//   ....[117]....
        /*0b90*/ 	.word	0x00019870


	//   ....[118]....
        /*0b94*/ 	.word	0x0001b7c0


	//   ....[119]....
        /*0b98*/ 	.word	0x0001c640


	//   ....[120]....
        /*0b9c*/ 	.word	0x0001c670


	//   ....[121]....
        /*0ba0*/ 	.word	0x0001c690


	//   ....[122]....
        /*0ba4*/ 	.word	0x0001c6a0


	//   ....[123]....
        /*0ba8*/ 	.word	0x0001c770


	//   ....[124]....
        /*0bac*/ 	.word	0x0001c780


	//   ....[125]....
        /*0bb0*/ 	.word	0x0001e480


	//   ....[126]....
        /*0bb4*/ 	.word	0x0001e4b0


	//   ....[127]....
        /*0bb8*/ 	.word	0x0001e510


	//   ....[128]....
        /*0bbc*/ 	.word	0x0001e540


	//   ....[129]....
        /*0bc0*/ 	.word	0x0001e570


	//   ....[130]....
        /*0bc4*/ 	.word	0x0001e5a0


	//   ....[131]....
        /*0bc8*/ 	.word	0x0001e5d0


	//   ....[132]....
        /*0bcc*/ 	.word	0x0001e600


	//   ....[133]....
        /*0bd0*/ 	.word	0x0001e7a0


	//   ....[134]....
        /*0bd4*/ 	.word	0x0001e7d0


	//   ....[135]....
        /*0bd8*/ 	.word	0x0001e800


	//   ....[136]....
        /*0bdc*/ 	.word	0x0001e830


	//   ....[137]....
        /*0be0*/ 	.word	0x0001e860


	//   ....[138]....
        /*0be4*/ 	.word	0x0001e890


	//   ....[139]....
        /*0be8*/ 	.word	0x0001e950


	//   ....[140]....
        /*0bec*/ 	.word	0x0001e970


	//   ....[141]....
        /*0bf0*/ 	.word	0x0001e990


	//   ....[142]....
        /*0bf4*/ 	.word	0x0001e9f0


	//   ....[143]....
        /*0bf8*/ 	.word	0x0001f440


	//   ....[144]....
        /*0bfc*/ 	.word	0x0001f8c0


	//   ....[145]....
        /*0c00*/ 	.word	0x0001f950


	//   ....[146]....
        /*0c04*/ 	.word	0x0001f9a0


	//   ....[147]....
        /*0c08*/ 	.word	0x0001f9f0


	//   ....[148]....
        /*0c0c*/ 	.word	0x0001fac0


	//   ....[149]....
        /*0c10*/ 	.word	0x0001fb50


	//   ....[150]....
        /*0c14*/ 	.word	0x0001fba0


	//   ....[151]....
        /*0c18*/ 	.word	0x0001fbf0


	//   ....[152]....
        /*0c1c*/ 	.word	0x0001fef0


	//   ....[153]....
        /*0c20*/ 	.word	0x000201d0


	//   ....[154]....
        /*0c24*/ 	.word	0x000203a0


	//   ....[155]....
        /*0c28*/ 	.word	0x00020400


	//   ....[156]....
        /*0c2c*/ 	.word	0x00020460


	//   ....[157]....
        /*0c30*/ 	.word	0x00020530


	//   ....[158]....
        /*0c34*/ 	.word	0x000205b0


	//   ....[159]....
        /*0c38*/ 	.word	0x00020680


	//   ....[160]....
        /*0c3c*/ 	.word	0x00020950


	//   ....[161]....
        /*0c40*/ 	.word	0x000209f0


	//   ....[162]....
        /*0c44*/ 	.word	0x00020b70


	//   ....[163]....
        /*0c48*/ 	.word	0x00020bf0


	//   ....[164]....
        /*0c4c*/ 	.word	0x00020c70


	//   ....[165]....
        /*0c50*/ 	.word	0x00020cf0


	//   ....[166]....
        /*0c54*/ 	.word	0x00020d70


	//   ....[167]....
        /*0c58*/ 	.word	0x00020e00


	//   ....[168]....
        /*0c5c*/ 	.word	0x00020ea0


	//   ....[169]....
        /*0c60*/ 	.word	0x00020f50


	//   ....[170]....
        /*0c64*/ 	.word	0x00020fd0


	//   ....[171]....
        /*0c68*/ 	.word	0x00021050


	//   ....[172]....
        /*0c6c*/ 	.word	0x000210d0


	//   ....[173]....
        /*0c70*/ 	.word	0x00021160


	//   ....[174]....
        /*0c74*/ 	.word	0x000211e0


	//   ....[175]....
        /*0c78*/ 	.word	0x00021290


	//   ....[176]....
        /*0c7c*/ 	.word	0x000212e0


	//   ....[177]....
        /*0c80*/ 	.word	0x00021380


	//   ....[178]....
        /*0c84*/ 	.word	0x000214b0


	//----- nvinfo : EIATTR_REG_RECONFIG
	.align		4
.L_1363:
        /*0c88*/ 	.byte	0x01, 0x54
	.zero		2


	//----- nvinfo : EIATTR_SYSCALL_OFFSETS
	.align		4
        /*0c8c*/ 	.byte	0x04, 0x46
        /*0c8e*/ 	.short	(.L_1365 - .L_1364)


	//   ....[0]....
.L_1364:
        /*0c90*/ 	.word	0x00001d90


	//   ....[1]....
        /*0c94*/ 	.word	0x00001ee0


	//   ....[2]....
        /*0c98*/ 	.word	0x00007230


	//   ....[3]....
        /*0c9c*/ 	.word	0x00007790


	//   ....[4]....
        /*0ca0*/ 	.word	0x0001b240


	//   ....[5]....
        /*0ca4*/ 	.word	0x0001b3d0


	//   ....[6]....
        /*0ca8*/ 	.word	0x0001b520


	//   ....[7]....
        /*0cac*/ 	.word	0x0001b670


	//   ....[8]....
        /*0cb0*/ 	.word	0x0001c140


	//----- nvinfo : EIATTR_MBARRIER_INSTR_OFFSETS
	.align		4
.L_1365:
        /*0cb4*/ 	.byte	0x04, 0x39
        /*0cb6*/ 	.short	(.L_1367 - .L_1366)


	//   ....[0]....
.L_1366:
        /*0cb8*/ 	.word	0x000002b0
        /*0cbc*/ 	.word	0x000000ff
        /*0cc0*/ 	.word	0x00019c00
        /*0cc4*/ 	.short	0x0100
        /*0cc6*/ 	.byte	0x08
	.zero		1


	//   ....[1]....
        /*0cc8*/ 	.word	0x000002c0
        /*0ccc*/ 	.word	0x000000ff
        /*0cd0*/ 	.word	0x00019c20
        /*0cd4*/ 	.short	0x0100
        /*0cd6*/ 	.byte	0x08
	.zero		1


	//   ....[2]....
        /*0cd8*/ 	.word	0x000003b0
        /*0cdc*/ 	.word	0x000000ff
        /*0ce0*/ 	.word	0x00019c30
        /*0ce4*/ 	.short	0x0100
        /*0ce6*/ 	.byte	0x08
	.zero		1


	//   ....[3]....
        /*0ce8*/ 	.word	0x000003c0
        /*0cec*/ 	.word	0x000000ff
        /*0cf0*/ 	.word	0x00019c40
        /*0cf4*/ 	.short	0x0100
        /*0cf6*/ 	.byte	0x08
	.zero		1


	//   ....[4]....
        /*0cf8*/ 	.word	0x000003d0
        /*0cfc*/ 	.word	0x000000ff
        /*0d00*/ 	.word	0x00019c38
        /*0d04*/ 	.short	0x0100
        /*0d06*/ 	.byte	0x08
	.zero		1


	//   ....[5]....
        /*0d08*/ 	.word	0x000003e0
        /*0d0c*/ 	.word	0x000000ff
        /*0d10*/ 	.word	0x00019c48
        /*0d14*/ 	.short	0x0100
        /*0d16*/ 	.byte	0x08
	.zero		1


	//   ....[6]....
        /*0d18*/ 	.word	0x00000510
        /*0d1c*/ 	.word	0x000000ff
        /*0d20*/ 	.word	0x00019c50
        /*0d24*/ 	.short	0x0100
        /*0d26*/ 	.byte	0x08
	.zero		1


	//   ....[7]....
        /*0d28*/ 	.word	0x00000520
        /*0d2c*/ 	.word	0x000000ff
        /*0d30*/ 	.word	0x00019c60
        /*0d34*/ 	.short	0x0100
        /*0d36*/ 	.byte	0x08
	.zero		1


	//   ....[8]....
        /*0d38*/ 	.word	0x00000530
        /*0d3c*/ 	.word	0x000000ff
        /*0d40*/ 	.word	0x00019c58
        /*0d44*/ 	.short	0x0100
        /*0d46*/ 	.byte	0x08
	.zero		1


	//   ....[9]....
        /*0d48*/ 	.word	0x00000540
        /*0d4c*/ 	.word	0x000000ff
        /*0d50*/ 	.word	0x00019c68
        /*0d54*/ 	.short	0x0100
        /*0d56*/ 	.byte	0x08
	.zero		1


	//   ....[10]....
        /*0d58*/ 	.word	0x00000630
        /*0d5c*/ 	.word	0x000000ff
        /*0d60*/ 	.word	0x00019c70
        /*0d64*/ 	.short	0x0100
        /*0d66*/ 	.byte	0x06
	.zero		1


	//   ....[11]....
        /*0d68*/ 	.word	0x00000640
        /*0d6c*/ 	.word	0x000000ff
        /*0d70*/ 	.word	0x00019c80
        /*0d74*/ 	.short	0x0100
        /*0d76*/ 	.byte	0x06
	.zero		1


	//   ....[12]....
        /*0d78*/ 	.word	0x00000650
        /*0d7c*/ 	.word	0x000000ff
        /*0d80*/ 	.word	0x00019c78
        /*0d84*/ 	.short	0x0100
        /*0d86*/ 	.byte	0x06
	.zero		1


	//   ....[13]....
        /*0d88*/ 	.word	0x00000660
        /*0d8c*/ 	.word	0x000000ff
        /*0d90*/ 	.word	0x00019c88
        /*0d94*/ 	.short	0x0100
        /*0d96*/ 	.byte	0x06
	.zero		1


	//   ....[14]....
        /*0d98*/ 	.word	0x00000790
        /*0d9c*/ 	.word	0x000000ff
        /*0da0*/ 	.word	0x00019c90
        /*0da4*/ 	.short	0x0100
        /*0da6*/ 	.byte	0x08
	.zero		1


	//   ....[15]....
        /*0da8*/ 	.word	0x000007a0
        /*0dac*/ 	.word	0x000000ff
        /*0db0*/ 	.word	0x00019ca0
        /*0db4*/ 	.short	0x0100
        /*0db6*/ 	.byte	0x08
	.zero		1


	//   ....[16]....
        /*0db8*/ 	.word	0x000007b0
        /*0dbc*/ 	.word	0x000000ff
        /*0dc0*/ 	.word	0x00019c98
        /*0dc4*/ 	.short	0x0100
        /*0dc6*/ 	.byte	0x08
	.zero		1


	//   ....[17]....
        /*0dc8*/ 	.word	0x000007c0
        /*0dcc*/ 	.word	0x000000ff
        /*0dd0*/ 	.word	0x00019ca8
        /*0dd4*/ 	.short	0x0100
        /*0dd6*/ 	.byte	0x08
	.zero		1


	//   ....[18]....
        /*0dd8*/ 	.word	0x000008f0
        /*0ddc*/ 	.word	0x000000ff
        /*0de0*/ 	.word	0x00019cb0
        /*0de4*/ 	.short	0x0100
        /*0de6*/ 	.byte	0x08
	.zero		1


	//   ....[19]....
        /*0de8*/ 	.word	0x00000900
        /*0dec*/ 	.word	0x000000ff
        /*0df0*/ 	.word	0x00019cc0
        /*0df4*/ 	.short	0x0100
        /*0df6*/ 	.byte	0x08
	.zero		1


	//   ....[20]....
        /*0df8*/ 	.word	0x00000910
        /*0dfc*/ 	.word	0x000000ff
        /*0e00*/ 	.word	0x00019cb8
        /*0e04*/ 	.short	0x0100
        /*0e06*/ 	.byte	0x08
	.zero		1


	//   ....[21]....
        /*0e08*/ 	.word	0x00000920
        /*0e0c*/ 	.word	0x000000ff
        /*0e10*/ 	.word	0x00019cc8
        /*0e14*/ 	.short	0x0100
        /*0e16*/ 	.byte	0x08
	.zero		1


	//   ....[22]....
        /*0e18*/ 	.word	0x00002ba0
        /*0e1c*/ 	.word	0x00000053
        /*0e20*/ 	.word	0x00019c90
        /*0e24*/ 	.short	0x010a
        /*0e26*/ 	.byte	0x3f
	.zero		1


	//   ....[23]....
        /*0e28*/ 	.word	0x00004460
        /*0e2c*/ 	.word	0x00000053
        /*0e30*/ 	.word	0x00019c90
        /*0e34*/ 	.short	0x010a
        /*0e36*/ 	.byte	0x3f
	.zero		1


	//   ....[24]....
        /*0e38*/ 	.word	0x00006590
        /*0e3c*/ 	.word	0x00000053
        /*0e40*/ 	.word	0x00019c90
        /*0e44*/ 	.short	0x010a
        /*0e46*/ 	.byte	0x3f
	.zero		1


	//   ....[25]....
        /*0e48*/ 	.word	0x00006760
        /*0e4c*/ 	.word	0x00000008
        /*0e50*/ 	.word	0x00000000
        /*0e54*/ 	.short	0x0101
        /*0e56*/ 	.byte	0x3f
	.zero		1


	//   ....[26]....
        /*0e58*/ 	.word	0x000067a0
        /*0e5c*/ 	.word	0x00000053
        /*0e60*/ 	.word	0x00019cb0
        /*0e64*/ 	.short	0x010a
        /*0e66*/ 	.byte	0x3f
	.zero		1


	//   ....[27]....
        /*0e68*/ 	.word	0x00006a10
        /*0e6c*/ 	.word	0x00000053
        /*0e70*/ 	.word	0x00000000
        /*0e74*/ 	.short	0x0101
        /*0e76*/ 	.byte	0x3f
	.zero		1


	//   ....[28]....
        /*0e78*/ 	.word	0x00007510
        /*0e7c*/ 	.word	0x00000010
        /*0e80*/ 	.word	0x00019c00
        /*0e84*/ 	.short	0x010a
        /*0e86*/ 	.byte	0x3f
	.zero		1


	//   ....[29]....
        /*0e88*/ 	.word	0x00007560
        /*0e8c*/ 	.word	0x00000010
        /*0e90*/ 	.word	0x00019c00
        /*0e94*/ 	.short	0x010a
        /*0e96*/ 	.byte	0x3f
	.zero		1


	//   ....[30]....
        /*0e98*/ 	.word	0x00007d50
        /*0e9c*/ 	.word	0x00000010
        /*0ea0*/ 	.word	0x00019c00
        /*0ea4*/ 	.short	0x010a
        /*0ea6*/ 	.byte	0x3f
	.zero		1


	//   ....[31]....
        /*0ea8*/ 	.word	0x00009a00
        /*0eac*/ 	.word	0x00000010
        /*0eb0*/ 	.word	0x00019c00
        /*0eb4*/ 	.short	0x010a
        /*0eb6*/ 	.byte	0x3f
	.zero		1


	//   ....[32]....
        /*0eb8*/ 	.word	0x0000bb70
        /*0ebc*/ 	.word	0x00000000
        /*0ec0*/ 	.word	0x00019c30
        /*0ec4*/ 	.short	0x010a
        /*0ec6*/ 	.byte	0x3f
	.zero		1


	//   ....[33]....
        /*0ec8*/ 	.word	0x0000bbe0
        /*0ecc*/ 	.word	0x00000000
        /*0ed0*/ 	.word	0x00019c30
        /*0ed4*/ 	.short	0x010a
        /*0ed6*/ 	.byte	0x3f
	.zero		1


	//   ....[34]....
        /*0ed8*/ 	.word	0x0000dc80
        /*0edc*/ 	.word	0x00000000
        /*0ee0*/ 	.word	0x00000000
        /*0ee4*/ 	.short	0x0101
        /*0ee6*/ 	.byte	0x3f
	.zero		1


	//   ....[35]....
        /*0ee8*/ 	.word	0x0000e7c0
        /*0eec*/ 	.word	0x0000000e
        /*0ef0*/ 	.word	0x00019c30
        /*0ef4*/ 	.short	0x010a
        /*0ef6*/ 	.byte	0x3f
	.zero		1


	//   ....[36]....
        /*0ef8*/ 	.word	0x0000e830
        /*0efc*/ 	.word	0x0000000e
        /*0f00*/ 	.word	0x00019c30
        /*0f04*/ 	.short	0x010a
        /*0f06*/ 	.byte	0x3f
	.zero		1


	//   ....[37]....
        /*0f08*/ 	.word	0x0000ea40
        /*0f0c*/ 	.word	0x00000014
        /*0f10*/ 	.word	0x00019c50
        /*0f14*/ 	.short	0x010a
        /*0f16*/ 	.byte	0x3f
	.zero		1


	//   ....[38]....
        /*0f18*/ 	.word	0x0000ea90
        /*0f1c*/ 	.word	0x00000014
        /*0f20*/ 	.word	0x00019c50
        /*0f24*/ 	.short	0x010a
        /*0f26*/ 	.byte	0x3f
	.zero		1


	//   ....[39]....
        /*0f28*/ 	.word	0x00010820
        /*0f2c*/ 	.word	0x0000000e
        /*0f30*/ 	.word	0x00000000
        /*0f34*/ 	.short	0x0101
        /*0f36*/ 	.byte	0x3f
	.zero		1


	//   ....[40]....
        /*0f38*/ 	.word	0x00011020
        /*0f3c*/ 	.word	0x00000014
        /*0f40*/ 	.word	0x00000000
        /*0f44*/ 	.short	0x0101
        /*0f46*/ 	.byte	0x3f
	.zero		1


	//   ....[41]....
        /*0f48*/ 	.word	0x000117b0
        /*0f4c*/ 	.word	0x0000000a
        /*0f50*/ 	.word	0x00019c30
        /*0f54*/ 	.short	0x010a
        /*0f56*/ 	.byte	0x3f
	.zero		1


	//   ....[42]....
        /*0f58*/ 	.word	0x00011820
        /*0f5c*/ 	.word	0x0000000a
        /*0f60*/ 	.word	0x00019c30
        /*0f64*/ 	.short	0x010a
        /*0f66*/ 	.byte	0x3f
	.zero		1


	//   ....[43]....
        /*0f68*/ 	.word	0x00011a30
        /*0f6c*/ 	.word	0x0000000e
        /*0f70*/ 	.word	0x00019c50
        /*0f74*/ 	.short	0x010a
        /*0f76*/ 	.byte	0x3f
	.zero		1


	//   ....[44]....
        /*0f78*/ 	.word	0x00011a80
        /*0f7c*/ 	.word	0x0000000e
        /*0f80*/ 	.word	0x00019c50
        /*0f84*/ 	.short	0x010a
        /*0f86*/ 	.byte	0x3f
	.zero		1


	//   ....[45]....
        /*0f88*/ 	.word	0x00012f60
        /*0f8c*/ 	.word	0x00000054
        /*0f90*/ 	.word	0x00000000
        /*0f94*/ 	.short	0x0101
        /*0f96*/ 	.byte	0x3f
	.zero		1


	//   ....[46]....
        /*0f98*/ 	.word	0x000136a0
        /*0f9c*/ 	.word	0x0000000e
        /*0fa0*/ 	.word	0x00000000
        /*0fa4*/ 	.short	0x0101
        /*0fa6*/ 	.byte	0x3f
	.zero		1


	//   ....[47]....
        /*0fa8*/ 	.word	0x00013d30
        /*0fac*/ 	.word	0x0000000a
        /*0fb0*/ 	.word	0x00019c50
        /*0fb4*/ 	.short	0x010a
        /*0fb6*/ 	.byte	0x3f
	.zero		1


	//   ....[48]....
        /*0fb8*/ 	.word	0x00013d80
        /*0fbc*/ 	.word	0x0000000a
        /*0fc0*/ 	.word	0x00019c50
        /*0fc4*/ 	.short	0x010a
        /*0fc6*/ 	.byte	0x3f
	.zero		1


	//   ....[49]....
        /*0fc8*/ 	.word	0x00014640
        /*0fcc*/ 	.word	0x00000004
        /*0fd0*/ 	.word	0x00000000
        /*0fd4*/ 	.short	0x0101
        /*0fd6*/ 	.byte	0x3f
	.zero		1


	//   ....[50]....
        /*0fd8*/ 	.word	0x00016250
        /*0fdc*/ 	.word	0x00000000
        /*0fe0*/ 	.word	0x00000000
        /*0fe4*/ 	.short	0x0101
        /*0fe6*/ 	.byte	0x3f
	.zero		1


	//   ....[51]....
        /*0fe8*/ 	.word	0x000167a0
        /*0fec*/ 	.word	0x00000004
        /*0ff0*/ 	.word	0x00000000
        /*0ff4*/ 	.short	0x0101
        /*0ff6*/ 	.byte	0x3f
	.zero		1


	//   ....[52]....
        /*0ff8*/ 	.word	0x00019950
        /*0ffc*/ 	.word	0x00000011
        /*1000*/ 	.word	0x00019c20
        /*1004*/ 	.short	0x010a
        /*1006*/ 	.byte	0x3f
	.zero		1


	//   ....[53]....
        /*1008*/ 	.word	0x00019a10
        /*100c*/ 	.word	0x00000008
        /*1010*/ 	.word	0x00019ca0
        /*1014*/ 	.short	0x010a
        /*1016*/ 	.byte	0x3f
	.zero		1


	//   ....[54]....
        /*1018*/ 	.word	0x00019e40
        /*101c*/ 	.word	0x00000008
        /*1020*/ 	.word	0x00019cc0
        /*1024*/ 	.short	0x010a
        /*1026*/ 	.byte	0x3f
	.zero		1


	//   ....[55]....
        /*1028*/ 	.word	0x0001a3b0
        /*102c*/ 	.word	0x00000009
        /*1030*/ 	.word	0x00019ca0
        /*1034*/ 	.short	0x010a
        /*1036*/ 	.byte	0x3f
	.zero		1


	//   ....[56]....
        /*1038*/ 	.word	0x0001a7d0
        /*103c*/ 	.word	0x00000009
        /*1040*/ 	.word	0x00019cc0
        /*1044*/ 	.short	0x010a
        /*1046*/ 	.byte	0x3f
	.zero		1


	//   ....[57]....
        /*1048*/ 	.word	0x0001ba40
        /*104c*/ 	.word	0x00000004
        /*1050*/ 	.word	0x00019c80
        /*1054*/ 	.short	0x010a
        /*1056*/ 	.byte	0x3f
	.zero		1


	//   ....[58]....
        /*1058*/ 	.word	0x0001bc80
        /*105c*/ 	.word	0x00000004
        /*1060*/ 	.word	0x00019c40
        /*1064*/ 	.short	0x010a
        /*1066*/ 	.byte	0x3f
	.zero		1


	//   ....[59]....
        /*1068*/ 	.word	0x0001c860
        /*106c*/ 	.word	0x00000011
        /*1070*/ 	.word	0x00019c00
        /*1074*/ 	.short	0x0107
        /*1076*/ 	.byte	0x3f
	.zero		1


	//   ....[60]....
        /*1078*/ 	.word	0x0001c960
        /*107c*/ 	.word	0x00000011
        /*1080*/ 	.word	0x00019c00
        /*1084*/ 	.short	0x0101
        /*1086*/ 	.byte	0x3f
	.zero		1


	//   ....[61]....
        /*1088*/ 	.word	0x0001c980
        /*108c*/ 	.word	0x00000011
        /*1090*/ 	.word	0x00019c20
        /*1094*/ 	.short	0x010a
        /*1096*/ 	.byte	0x3f
	.zero		1


	//   ....[62]....
        /*1098*/ 	.word	0x0001cc80
        /*109c*/ 	.word	0x00000007
        /*10a0*/ 	.word	0x00019c80
        /*10a4*/ 	.short	0x010a
        /*10a6*/ 	.byte	0x3f
	.zero		1


	//   ....[63]....
        /*10a8*/ 	.word	0x0001d0d0
        /*10ac*/ 	.word	0x00000007
        /*10b0*/ 	.word	0x00019c40
        /*10b4*/ 	.short	0x010a
        /*10b6*/ 	.byte	0x3f
	.zero		1


	//   ....[64]....
        /*10b8*/ 	.word	0x0001d570
        /*10bc*/ 	.word	0x00000003
        /*10c0*/ 	.word	0x00019c70
        /*10c4*/ 	.short	0x010a
        /*10c6*/ 	.byte	0x3f
	.zero		1


	//   ....[65]....
        /*10c8*/ 	.word	0x0001d5f0
        /*10cc*/ 	.word	0x00000003
        /*10d0*/ 	.word	0x00019c60
        /*10d4*/ 	.short	0x010a
        /*10d6*/ 	.byte	0x3f
	.zero		1


	//   ....[66]....
        /*10d8*/ 	.word	0x0001da60
        /*10dc*/ 	.word	0x00000003
        /*10e0*/ 	.word	0x00019c50
        /*10e4*/ 	.short	0x0101
        /*10e6*/ 	.byte	0x3f
	.zero		1


	//   ....[67]....
        /*10e8*/ 	.word	0x0001dae0
        /*10ec*/ 	.word	0x00000003
        /*10f0*/ 	.word	0x00000000
        /*10f4*/ 	.short	0x0101
        /*10f6*/ 	.byte	0x3f
	.zero		1


	//   ....[68]....
        /*10f8*/ 	.word	0x0001dd00
        /*10fc*/ 	.word	0x00000000
        /*1100*/ 	.word	0x00019c70
        /*1104*/ 	.short	0x010a
        /*1106*/ 	.byte	0x3f
	.zero		1


	//   ....[69]....
        /*1108*/ 	.word	0x0001dd70
        /*110c*/ 	.word	0x00000000
        /*1110*/ 	.word	0x00019c60
        /*1114*/ 	.short	0x010a
        /*1116*/ 	.byte	0x3f
	.zero		1


	//   ....[70]....
        /*1118*/ 	.word	0x0001e1f0
        /*111c*/ 	.word	0x00000000
        /*1120*/ 	.word	0x00019c50
        /*1124*/ 	.short	0x0101
        /*1126*/ 	.byte	0x3f
	.zero		1


	//   ....[71]....
        /*1128*/ 	.word	0x0001e240
        /*112c*/ 	.word	0x00000000
        /*1130*/ 	.word	0x00000000
        /*1134*/ 	.short	0x0101
        /*1136*/ 	.byte	0x3f
	.zero		1


	//   ....[72]....
        /*1138*/ 	.word	0x0001f3c0
        /*113c*/ 	.word	0x00000007
        /*1140*/ 	.word	0x00019c20
        /*1144*/ 	.short	0x010a
        /*1146*/ 	.byte	0x3f
	.zero		1


	//   ....[73]....
        /*1148*/ 	.word	0x0001f5a0
        /*114c*/ 	.word	0x00000005
        /*1150*/ 	.word	0x00000000
        /*1154*/ 	.short	0x010a
        /*1156*/ 	.byte	0x3f
	.zero		1


	//   ....[74]....
        /*1158*/ 	.word	0x0001f5d0
        /*115c*/ 	.word	0x00000003
        /*1160*/ 	.word	0x00000000
        /*1164*/ 	.short	0x010a
        /*1166*/ 	.byte	0x3f
	.zero		1


	//   ....[75]....
        /*1168*/ 	.word	0x0001f620
        /*116c*/ 	.word	0x00000003
        /*1170*/ 	.word	0x00019c60
        /*1174*/ 	.short	0x010a
        /*1176*/ 	.byte	0x3f
	.zero		1


	//   ....[76]....
        /*1178*/ 	.word	0x0001f670
        /*117c*/ 	.word	0x00000005
        /*1180*/ 	.word	0x00019c60
        /*1184*/ 	.short	0x010a
        /*1186*/ 	.byte	0x3f
	.zero		1


	//   ....[77]....
        /*1188*/ 	.word	0x0001f6b0
        /*118c*/ 	.word	0x00000003
        /*1190*/ 	.word	0x00019c80
        /*1194*/ 	.short	0x010a
        /*1196*/ 	.byte	0x3f
	.zero		1


	//   ....[78]....
        /*1198*/ 	.word	0x0001f6d0
        /*119c*/ 	.word	0x00000005
        /*11a0*/ 	.word	0x00019c80
        /*11a4*/ 	.short	0x010a
        /*11a6*/ 	.byte	0x3f
	.zero		1


	//   ....[79]....
        /*11a8*/ 	.word	0x0001f730
        /*11ac*/ 	.word	0x00000053
        /*11b0*/ 	.word	0x00019c90
        /*11b4*/ 	.short	0x010a
        /*11b6*/ 	.byte	0x3f
	.zero		1


	//   ....[80]....
        /*11b8*/ 	.word	0x0001f780
        /*11bc*/ 	.word	0x00000053
        /*11c0*/ 	.word	0x00019c90
        /*11c4*/ 	.short	0x010a
        /*11c6*/ 	.byte	0x3f
	.zero		1


	//   ....[81]....
        /*11c8*/ 	.word	0x0001f7d0
        /*11cc*/ 	.word	0x00000053
        /*11d0*/ 	.word	0x00019c90
        /*11d4*/ 	.short	0x010a
        /*11d6*/ 	.byte	0x3f
	.zero		1


	//   ....[82]....
        /*11d8*/ 	.word	0x0001f820
        /*11dc*/ 	.word	0x00000053
        /*11e0*/ 	.word	0x00019cb0
        /*11e4*/ 	.short	0x010a
        /*11e6*/ 	.byte	0x3f
	.zero		1


	//   ....[83]....
        /*11e8*/ 	.word	0x0001fa20
        /*11ec*/ 	.word	0x00000010
        /*11f0*/ 	.word	0x00019c00
        /*11f4*/ 	.short	0x010a
        /*11f6*/ 	.byte	0x3f
	.zero		1


	//   ....[84]....
        /*11f8*/ 	.word	0x0001fc30
        /*11fc*/ 	.word	0x00000010
        /*1200*/ 	.word	0x00019c00
        /*1204*/ 	.short	0x010a
        /*1206*/ 	.byte	0x3f
	.zero		1


	//   ....[85]....
        /*1208*/ 	.word	0x0001fc80
        /*120c*/ 	.word	0x00000000
        /*1210*/ 	.word	0x00019c30
        /*1214*/ 	.short	0x010a
        /*1216*/ 	.byte	0x3f
	.zero		1


	//   ....[86]....
        /*1218*/ 	.word	0x0001fcd0
        /*121c*/ 	.word	0x0000000e
        /*1220*/ 	.word	0x00019c30
        /*1224*/ 	.short	0x010a
        /*1226*/ 	.byte	0x3f
	.zero		1


	//   ....[87]....
        /*1228*/ 	.word	0x0001fd20
        /*122c*/ 	.word	0x00000014
        /*1230*/ 	.word	0x00019c50
        /*1234*/ 	.short	0x010a
        /*1236*/ 	.byte	0x3f
	.zero		1


	//   ....[88]....
        /*1238*/ 	.word	0x0001fd70
        /*123c*/ 	.word	0x0000000a
        /*1240*/ 	.word	0x00019c30
        /*1244*/ 	.short	0x010a
        /*1246*/ 	.byte	0x3f
	.zero		1


	//   ....[89]....
        /*1248*/ 	.word	0x0001fdc0
        /*124c*/ 	.word	0x0000000e
        /*1250*/ 	.word	0x00019c50
        /*1254*/ 	.short	0x010a
        /*1256*/ 	.byte	0x3f
	.zero		1


	//   ....[90]....
        /*1258*/ 	.word	0x0001fe10
        /*125c*/ 	.word	0x0000000a
        /*1260*/ 	.word	0x00019c50
        /*1264*/ 	.short	0x010a
        /*1266*/ 	.byte	0x3f
	.zero		1


	//   ....[91]....
        /*1268*/ 	.word	0x0001ffb0
        /*126c*/ 	.word	0x00000011
        /*1270*/ 	.word	0x00019c20
        /*1274*/ 	.short	0x010a
        /*1276*/ 	.byte	0x3f
	.zero		1


	//   ....[92]....
        /*1278*/ 	.word	0x00020000
        /*127c*/ 	.word	0x00000008
        /*1280*/ 	.word	0x00019ca0
        /*1284*/ 	.short	0x010a
        /*1286*/ 	.byte	0x3f
	.zero		1


	//   ....[93]....
        /*1288*/ 	.word	0x00020050
        /*128c*/ 	.word	0x00000008
        /*1290*/ 	.word	0x00019cc0
        /*1294*/ 	.short	0x010a
        /*1296*/ 	.byte	0x3f
	.zero		1


	//   ....[94]....
        /*1298*/ 	.word	0x000200a0
        /*129c*/ 	.word	0x00000009
        /*12a0*/ 	.word	0x00019ca0
        /*12a4*/ 	.short	0x010a
        /*12a6*/ 	.byte	0x3f
	.zero		1


	//   ....[95]....
        /*12a8*/ 	.word	0x000200f0
        /*12ac*/ 	.word	0x00000009
        /*12b0*/ 	.word	0x00019cc0
        /*12b4*/ 	.short	0x010a
        /*12b6*/ 	.byte	0x3f
	.zero		1


	//   ....[96]....
        /*12b8*/ 	.word	0x00020290
        /*12bc*/ 	.word	0x00000004
        /*12c0*/ 	.word	0x00019c80
        /*12c4*/ 	.short	0x010a
        /*12c6*/ 	.byte	0x3f
	.zero		1


	//   ....[97]....
        /*12c8*/ 	.word	0x000202e0
        /*12cc*/ 	.word	0x00000004
        /*12d0*/ 	.word	0x00019c40
        /*12d4*/ 	.short	0x010a
        /*12d6*/ 	.byte	0x3f
	.zero		1


	//   ....[98]....
        /*12d8*/ 	.word	0x000206c0
        /*12dc*/ 	.word	0x00000011
        /*12e0*/ 	.word	0x00019c20
        /*12e4*/ 	.short	0x010a
        /*12e6*/ 	.byte	0x3f
	.zero		1


	//   ....[99]....
        /*12e8*/ 	.word	0x00020710
        /*12ec*/ 	.word	0x00000007
        /*12f0*/ 	.word	0x00019c80
        /*12f4*/ 	.short	0x010a
        /*12f6*/ 	.byte	0x3f
	.zero		1


	//   ....[100]....
        /*12f8*/ 	.word	0x00020760
        /*12fc*/ 	.word	0x00000007
        /*1300*/ 	.word	0x00019c40
        /*1304*/ 	.short	0x010a
        /*1306*/ 	.byte	0x3f
	.zero		1


	//   ....[101]....
        /*1308*/ 	.word	0x000207b0
        /*130c*/ 	.word	0x00000003
        /*1310*/ 	.word	0x00019c70
        /*1314*/ 	.short	0x010a
        /*1316*/ 	.byte	0x3f
	.zero		1


	//   ....[102]....
        /*1318*/ 	.word	0x00020800
        /*131c*/ 	.word	0x00000003
        /*1320*/ 	.word	0x00019c60
        /*1324*/ 	.short	0x010a
        /*1326*/ 	.byte	0x3f
	.zero		1


	//   ....[103]....
        /*1328*/ 	.word	0x00020850
        /*132c*/ 	.word	0x00000000
        /*1330*/ 	.word	0x00019c70
        /*1334*/ 	.short	0x010a
        /*1336*/ 	.byte	0x3f
	.zero		1


	//   ....[104]....
        /*1338*/ 	.word	0x000208a0
        /*133c*/ 	.word	0x00000000
        /*1340*/ 	.word	0x00019c60
        /*1344*/ 	.short	0x010a
        /*1346*/ 	.byte	0x3f
	.zero		1


	//   ....[105]....
        /*1348*/ 	.word	0x000213d0
        /*134c*/ 	.word	0x00000007
        /*1350*/ 	.word	0x00019c20
        /*1354*/ 	.short	0x010a
        /*1356*/ 	.byte	0x3f
	.zero		1


	//   ....[106]....
        /*1358*/ 	.word	0x00021570
        /*135c*/ 	.word	0x00000005
        /*1360*/ 	.word	0x00000000
        /*1364*/ 	.short	0x010a
        /*1366*/ 	.byte	0x3f
	.zero		1


	//   ....[107]....
        /*1368*/ 	.word	0x000215c0
        /*136c*/ 	.word	0x00000003
        /*1370*/ 	.word	0x00000000
        /*1374*/ 	.short	0x010a
        /*1376*/ 	.byte	0x3f
	.zero		1


	//   ....[108]....
        /*1378*/ 	.word	0x00021610
        /*137c*/ 	.word	0x00000003
        /*1380*/ 	.word	0x00019c60
        /*1384*/ 	.short	0x010a
        /*1386*/ 	.byte	0x3f
	.zero		1


	//   ....[109]....
        /*1388*/ 	.word	0x00021660
        /*138c*/ 	.word	0x00000005
        /*1390*/ 	.word	0x00019c60
        /*1394*/ 	.short	0x010a
        /*1396*/ 	.byte	0x3f
	.zero		1


	//   ....[110]....
        /*1398*/ 	.word	0x000216b0
        /*139c*/ 	.word	0x00000003
        /*13a0*/ 	.word	0x00019c80
        /*13a4*/ 	.short	0x010a
        /*13a6*/ 	.byte	0x3f
	.zero		1


	//----- nvinfo : EIATTR_NUM_MBARRIERS
	.align		4
.L_1367:
        /*13a8*/ 	.byte	0x03, 0x38
        /*13aa*/ 	.short	0x0016


	//----- nvinfo : EIATTR_EXIT_INSTR_OFFSETS
	.align		4
        /*13ac*/ 	.byte	0x04, 0x1c
        /*13ae*/ 	.short	(.L_1369 - .L_1368)


	//   ....[0]....
.L_1368:
        /*13b0*/ 	.word	0x0001f720


	//----- nvinfo : EIATTR_MAX_THREADS
	.align		4
.L_1369:
        /*13b4*/ 	.byte	0x04, 0x05
        /*13b6*/ 	.short	(.L_1371 - .L_1370)
.L_1370:
        /*13b8*/ 	.word	0x00000200
        /*13bc*/ 	.word	0x00000001
        /*13c0*/ 	.word	0x00000001


	//----- nvinfo : EIATTR_CRS_STACK_SIZE
	.align		4
.L_1371:
        /*13c4*/ 	.byte	0x04, 0x1e
        /*13c6*/ 	.short	(.L_1373 - .L_1372)
.L_1372:
        /*13c8*/ 	.word	0x00000000


	//----- nvinfo : EIATTR_CBANK_PARAM_SIZE
	.align		4
.L_1373:
        /*13cc*/ 	.byte	0x03, 0x19
        /*13ce*/ 	.short	0x0af0


	//----- nvinfo : EIATTR_PARAM_CBANK
	.align		4
        /*13d0*/ 	.byte	0x04, 0x0a
        /*13d2*/ 	.short	(.L_1375 - .L_1374)
	.align		4
.L_1374:
        /*13d4*/ 	.word	index@(.nv.constant0._ZN7cutlass13device_kernelIN5flash11enable_sm90INS1_16FlashAttnFwdSm90INS1_25CollectiveMainloopFwdSm90ILi2EN4cute5tupleIJNS5_1CILi1EEES8_S8_EEENS6_IJNS7_ILi192EEENS7_ILi128EEENS7_ILi96EEEEEELi96ENS_12float_e4m3_tEfNS_4arch4Sm90ELb1ELb0ELb1ELb1ELb0ELb1ELb0ELb1ELb1ELb1ELb1ELb0EEENS1_21CollectiveEpilogueFwdINS6_IJSA_SC_SB_EEES9_NS_10bfloat16_tESG_Li384ELb1ELb1ELb1ELb1EEENS1_36VarlenDynamicPersistentTileSchedulerILi192ELi128ELi384ELi128ELb1ELb1ELb1ELb1ELb1ELb1EEEEEEEEEvNT_6ParamsE)
        /*13d8*/ 	.short	0x0210
        /*13da*/ 	.short	0x0af0


	//----- nvinfo : EIATTR_SW_WAR
	.align		4
.L_1375:
        /*13dc*/ 	.byte	0x04, 0x36
        /*13de*/ 	.short	(.L_1377 - .L_1376)
.L_1376:
        /*13e0*/ 	.word	0x00000008
.L_1377:


//--------------------- .nv.info._ZN7cutlass13device_kernelIN5flash11enable_sm90INS1_16FlashAttnFwdSm90INS1_25CollectiveMainloopFwdSm90ILi2EN4cute5tupleIJNS5_1CILi1EEES8_S8_EEENS6_IJNS7_ILi192EEENS7_ILi160EEENS7_ILi64EEEEEELi64ENS_12float_e4m3_tEfNS_4arch4Sm90ELb0ELb0ELb1ELb0ELb0ELb0ELb0ELb1ELb1ELb1ELb1ELb0EEENS1_21CollectiveEpilogueFwdINS6_IJSA_SC_SB_EEES9_NS_10bfloat16_tESG_Li384ELb0ELb1ELb1ELb1EEENS1_19SingleTileSchedulerILb0ELb1ELb1ELi192EEEEEEEEEvNT_6ParamsE --------------------------
	.section	.nv.info._ZN7cutlass13device_kernelIN5flash11enable_sm90INS1_16FlashAttnFwdSm90INS1_25CollectiveMainloopFwdSm90ILi2EN4cute5tupleIJNS5_1CILi1EEES8_S8_EEENS6_IJNS7_ILi192EEENS7_ILi160EEENS7_ILi64EEEEEELi64ENS_12float_e4m3_tEfNS_4arch4Sm90ELb0ELb0ELb1ELb0ELb0ELb0ELb0ELb1ELb1ELb1ELb1ELb0EEENS1_21CollectiveEpilogueFwdINS6_IJSA_SC_SB_EEES9_NS_10bfloat16_tESG_Li384ELb0ELb1ELb1ELb1EEENS1_19SingleTileSchedulerILb0ELb1ELb1ELi192EEEEEEEEEvNT_6ParamsE,"",@"SHT_CUDA_INFO"
	.sectionflags	@""
	.align	4


	//----- nvinfo : EIATTR_CUDA_API_VERSION
	.align		4
        /*0000*/ 	.byte	0x04, 0x37
        /*0002*/ 	.short	(.L_1379 - .L_1378)
.L_1378:
        /*0004*/ 	.word	0x00000082


	//----- nvinfo : EIATTR_KPARAM_INFO
	.align		4
.L_1379:
        /*0008*/ 	.byte	0x04, 0x17
        /*000a*/ 	.short	(.L_1381 - .L_1380)
.L_1380:
        /*000c*/ 	.word	0x00000000
        /*0010*/ 	.short	0x0000
        /*0012*/ 	.short	0x0070
        /*0014*/ 	.byte	0x00, 0xf0, 0x01, 0x28


	//----- nvinfo : EIATTR_SPARSE_MMA_MASK
	.align		4
.L_1381:
        /*0018*/ 	.byte	0x03, 0x50
        /*001a*/ 	.short	0x0000


	//----- nvinfo : EIATTR_MAXREG_COUNT
	.align		4
        /*001c*/ 	.byte	0x03, 0x1b
        /*001e*/ 	.short	0x0080


	//----- nvinfo : EIATTR_NUM_BARRIERS
	.align		4
        /*0020*/ 	.byte	0x02, 0x4c
        /*0022*/ 	.byte	0x09
	.zero		1


	//----- nvinfo : EIATTR_EXTERNS
	.align		4
        /*0024*/ 	.byte	0x04, 0x0f
        /*0026*/ 	.short	(.L_1383 - .L_1382)


	//   ....[0]....
	.align		4
.L_1382:
        /*0028*/ 	.word	index@(__assertfail)


	//----- nvinfo : EIATTR_MERCURY_ISA_VERSION
	.align		4
.L_1383:
        /*002c*/ 	.byte	0x03, 0x5f
        /*002e*/ 	.short	0x0101


	//----- nvinfo : EIATTR_INT_WARP_WIDE_INSTR_OFFSETS
	.align		4
        /*0030*/ 	.byte	0x04, 0x31
        /*0032*/ 	.short	(.L_1385 - .L_1384)


	//   ....[0]....
.L_1384:
        /*0034*/ 	.word	0x00000120


	//   ....[1]....
        /*0038*/ 	.word	0x00000160


	//   ....[2]....
        /*003c*/ 	.word	0x000001d0


	//----- nvinfo : EIATTR_COOP_GROUP_MASK_REGIDS
	.align		4
.L_1385:
        /*0040*/ 	.byte	0x04, 0x29
        /*0042*/ 	.short	(.L_1387 - .L_1386)


	//   ....[0]....
.L_1386:
        /*0044*/ 	.word	0xffffffff


	//   ....[1]....
        /*0048*/ 	.word	0xffffffff


	//   ....[2]....
        /*004c*/ 	.word	0xffffffff


	//   ....[3]....
        /*0050*/ 	.word	0xffffffff


	//   ....[4]....
        /*0054*/ 	.word	0xffffffff


	//   ....[5]....
        /*0058*/ 	.word	0xffffffff


	//   ....[6]....
        /*005c*/ 	.word	0xffffffff


	//   ....[7]....
        /*0060*/ 	.word	0xffffffff


	//   ....[8]....
        /*0064*/ 	.word	0xffffffff


	//   ....[9]....
        /*0068*/ 	.word	0xffffffff


	//   ....[10]....
        /*006c*/ 	.word	0xffffffff


	//   ....[11]....
        /*0070*/ 	.word	0xffffffff


	//   ....[12]....
        /*0074*/ 	.word	0xffffffff


	//   ....[13]....
        /*0078*/ 	.word	0xffffffff


	//   ....[14]....
        /*007c*/ 	.word	0xffffffff


	//   ....[15]....
        /*0080*/ 	.word	0xffffffff


	//   ....[16]....
        /*0084*/ 	.word	0xffffffff


	//   ....[17]....
        /*0088*/ 	.word	0xffffffff


	//   ....[18]....
        /*008c*/ 	.word	0xffffffff


	//   ....[19]....
        /*0090*/ 	.word	0xffffffff


	//   ....[20]....
        /*0094*/ 	.word	0xffffffff


	//   ....[21]....
        /*0098*/ 	.word	0xffffffff


	//   ....[22]....
        /*009c*/ 	.word	0xffffffff


	//   ....[23]....
        /*00a0*/ 	.word	0xffffffff


	//   ....[24]....
        /*00a4*/ 	.word	0xffffffff


	//   ....[25]....
        /*00a8*/ 	.word	0xffffffff


	//   ....[26]....
        /*00ac*/ 	.word	0xffffffff


	//   ....[27]....
        /*00b0*/ 	.word	0xffffffff


	//   ....[28]....
        /*00b4*/ 	.word	0xffffffff


	//   ....[29]....
        /*00b8*/ 	.word	0xffffffff


	//   ....[30]....
        /*00bc*/ 	.word	0xffffffff


	//   ....[31]....
        /*00c0*/ 	.word	0xffffffff


	//   ....[32]....
        /*00c4*/ 	.word	0xffffffff


	//   ....[33]....
        /*00c8*/ 	.word	0xffffffff


	//   ....[34]....
        /*00cc*/ 	.word	0xffffffff


	//   ....[35]....
        /*00d0*/ 	.word	0xffffffff


	//   ....[36]....
        /*00d4*/ 	.word	0xffffffff


	//   ....[37]....
        /*00d8*/ 	.word	0xffffffff


	//   ....[38]....
        /*00dc*/ 	.word	0xffffffff


	//   ....[39]....
        /*00e0*/ 	.word	0xffffffff


	//   ....[40]....
        /*00e4*/ 	.word	0xffffffff


	//   ....[41]....
        /*00e8*/ 	.word	0xffffffff


	//   ....[42]....
        /*00ec*/ 	.word	0xffffffff


	//   ....[43]....
        /*00f0*/ 	.word	0xffffffff


	//   ....[44]....
        /*00f4*/ 	.word	0xffffffff


	//   ....[45]....
        /*00f8*/ 	.word	0xffffffff


	//   ....[46]....
        /*00fc*/ 	.word	0xffffffff


	//   ....[47]....
        /*0100*/ 	.word	0xffffffff


	//   ....[48]....
        /*0104*/ 	.word	0xffffffff


	//   ....[49]....
        /*0108*/ 	.word	0xffffffff


	//   ....[50]....
        /*010c*/ 	.word	0xffffffff


	//   ....[51]....
        /*0110*/ 	.word	0xffffffff


	//   ....[52]....
        /*0114*/ 	.word	0xffffffff


	//   ....[53]....
        /*0118*/ 	.word	0xffffffff


	//   ....[54]....
        /*011c*/ 	.word	0xffffffff


	//   ....[55]....
        /*0120*/ 	.word	0xffffffff


	//   ....[56]....
        /*0124*/ 	.word	0xffffffff


	//   ....[57]....
        /*0128*/ 	.word	0xffffffff


	//   ....[58]....
        /*012c*/ 	.word	0xffffffff


	//   ....[59]....
        /*0130*/ 	.word	0xffffffff


	//   ....[60]....
        /*0134*/ 	.word	0xffffffff


	//   ....[61]....
        /*0138*/ 	.word	0xffffffff


	//   ....[62]....
        /*013c*/ 	.word	0xffffffff


	//   ....[63]....
        /*0140*/ 	.word	0xffffffff


	//   ....[64]....
        /*0144*/ 	.word	0xffffffff


	//   ....[65]....
        /*0148*/ 	.word	0xffffffff


	//   ....[66]....
        /*014c*/ 	.word	0xffffffff


	//   ....[67]....
        /*0150*/ 	.word	0xffffffff


	//   ....[68]....
        /*0154*/ 	.word	0xffffffff


	//   ....[69]....
        /*0158*/ 	.word	0xffffffff


	//   ....[70]....
        /*015c*/ 	.word	0xffffffff


	//   ....[71]....
        /*0160*/ 	.word	0xffffffff


	//   ....[72]....
        /*0164*/ 	.word	0xffffffff


	//   ....[73]....
        /*0168*/ 	.word	0xffffffff


	//   ....[74]....
        /*016c*/ 	.word	0xffffffff


	//   ....[75]....
        /*0170*/ 	.word	0x0500000f


	//   ....[76]....
        /*0174*/ 	.word	0x0500000f


	//   ....[77]....
        /*0178*/ 	.word	0x0500000f


	//   ....[78]....
        /*017c*/ 	.word	0x0500000f


	//   ....[79]....
        /*0180*/ 	.word	0x0500000f


	//   ....[80]....
        /*0184*/ 	.word	0x0500000f


	//   ....[81]....
        /*0188*/ 	.word	0x0500000f


	//   ....[82]....
        /*018c*/ 	.word	0x0500000f


	//   ....[83]....
        /*0190*/ 	.word	0x0500000f


	//   ....[84]....
        /*0194*/ 	.word	0x0500000f


	//   ....[85]....
        /*0198*/ 	.word	0x0500000f


	//   ....[86]....
        /*019c*/ 	.word	0x0500000f


	//   ....[87]....
        /*01a0*/ 	.word	0x0500000f


	//----- nvinfo : EIATTR_COOP_GROUP_INSTR_OFFSETS
	.align		4
.L_1387:
        /*01a4*/ 	.byte	0x04, 0x28
        /*01a6*/ 	.short	(.L_1389 - .L_1388)


	//   ....[0]....
.L_1388:
        /*01a8*/ 	.word	0x00000050


	//   ....[1]....
        /*01ac*/ 	.word	0x00000130


	//   ....[2]....
        /*01b0*/ 	.word	0x00000180


	//   ....[3]....
        /*01b4*/ 	.word	0x000003b0


	//   ....[4]....
        /*01b8*/ 	.word	0x00000510


	//   ....[5]....
        /*01bc*/ 	.word	0x00000630


	//   ....[6]....
        /*01c0*/ 	.word	0x00000790


	//   ....[7]....
        /*01c4*/ 	.word	0x00001040


	//   ....[8]....
        /*01c8*/ 	.word	0x00002f20


	//   ....[9]....
        /*01cc*/ 	.word	0x00002f60


	//   ....[10]....
        /*01d0*/ 	.word	0x00003600


	//   ....[11]....
        /*01d4*/ 	.word	0x000036a0


	//   ....[12]....
        /*01d8*/ 	.word	0x00005d00


	//   ....[13]....
        /*01dc*/ 	.word	0x00005d30


	//   ....[14]....
        /*01e0*/ 	.word	0x00005dc0


	//   ....[15]....
        /*01e4*/ 	.word	0x00005dd0


	//   ....[16]....
        /*01e8*/ 	.word	0x00007800


	//   ....[17]....
        /*01ec*/ 	.word	0x00007810


	//   ....[18]....
        /*01f0*/ 	.word	0x00007890


	//   ....[19]....
        /*01f4*/ 	.word	0x000078b0


	//   ....[20]....
        /*01f8*/ 	.word	0x00008420


	//   ....[21]....
        /*01fc*/ 	.word	0x00008430


	//   ....[22]....
        /*0200*/ 	.word	0x00008440


	//   ....[23]....
        /*0204*/ 	.word	0x00008450


	//   ....[24]....
        /*0208*/ 	.word	0x00008460


	//   ....[25]....
        /*020c*/ 	.word	0x00008470


	//   ....[26]....
        /*0210*/ 	.word	0x00008480


	//   ....[27]....
        /*0214*/ 	.word	0x000084a0


	//   ....[28]....
        /*0218*/ 	.word	0x000084d0


	//   ....[29]....
        /*021c*/ 	.word	0x000084f0


	//   ....[30]....
        /*0220*/ 	.word	0x00008500


	//   ....[31]....
        /*0224*/ 	.word	0x00008530


	//   ....[32]....
        /*0228*/ 	.word	0x00008550


	//   ....[33]....
        /*022c*/ 	.word	0x00008590


	//   ....[34]....
        /*0230*/ 	.word	0x000085a0


	//   ....[35]....
        /*0234*/ 	.word	0x000085d0


	//   ....[36]....
        /*0238*/ 	.word	0x000085f0


	//   ....[37]....
        /*023c*/ 	.word	0x00008630


	//   ....[38]....
        /*0240*/ 	.word	0x00008640


	//   ....[39]....
        /*0244*/ 	.word	0x00008650


	//   ....[40]....
        /*0248*/ 	.word	0x00008660


	//   ....[41]....
        /*024c*/ 	.word	0x00008670


	//   ....[42]....
        /*0250*/ 	.word	0x00008680


	//   ....[43]....
        /*0254*/ 	.word	0x00008690


	//   ....[44]....
        /*0258*/ 	.word	0x000086a0


	//   ....[45]....
        /*025c*/ 	.word	0x000086b0


	//   ....[46]....
        /*0260*/ 	.word	0x000086c0


	//   ....[47]....
        /*0264*/ 	.word	0x000086d0


	//   ....[48]....
        /*0268*/ 	.word	0x000086e0


	//   ....[49]....
        /*026c*/ 	.word	0x000086f0


	//   ....[50]....
        /*0270*/ 	.word	0x00008700


	//   ....[51]....
        /*0274*/ 	.word	0x00008720


	//   ....[52]....
        /*0278*/ 	.word	0x000089b0


	//   ....[53]....
        /*027c*/ 	.word	0x000089f0


	//   ....[54]....
        /*0280*/ 	.word	0x00008a20


	//   ....[55]....
        /*0284*/ 	.word	0x00008a60


	//   ....[56]....
        /*0288*/ 	.word	0x00008a90


	//   ....[57]....
        /*028c*/ 	.word	0x00008ac0


	//   ....[58]....
        /*0290*/ 	.word	0x00008e90


	//   ....[59]....
        /*0294*/ 	.word	0x00008ec0


	//   ....[60]....
        /*0298*/ 	.word	0x000096b0


	//   ....[61]....
        /*029c*/ 	.word	0x0000a380


	//   ....[62]....
        /*02a0*/ 	.word	0x0000ae80


	//   ....[63]....
        /*02a4*/ 	.word	0x0000aeb0


	//   ....[64]....
        /*02a8*/ 	.word	0x0000aee0


	//   ....[65]....
        /*02ac*/ 	.word	0x0000af00


	//   ....[66]....
        /*02b0*/ 	.word	0x0000af10


	//   ....[67]....
        /*02b4*/ 	.word	0x0000af20


	//   ....[68]....
        /*02b8*/ 	.word	0x0000af70


	//   ....[69]....
        /*02bc*/ 	.word	0x0000aff0


	//   ....[70]....
        /*02c0*/ 	.word	0x0000b050


	//   ....[71]....
        /*02c4*/ 	.word	0x0000b080


	//   ....[72]....
        /*02c8*/ 	.word	0x0000b0b0


	//   ....[73]....
        /*02cc*/ 	.word	0x0000b0f0


	//   ....[74]....
        /*02d0*/ 	.word	0x0000c2c0


	//   ....[75]....
        /*02d4*/ 	.word	0x0000c7b0


	//   ....[76]....
        /*02d8*/ 	.word	0x0000c980


	//   ....[77]....
        /*02dc*/ 	.word	0x0000c9e0


	//   ....[78]....
        /*02e0*/ 	.word	0x0000caa0


	//   ....[79]....
        /*02e4*/ 	.word	0x0000cb50


	//   ....[80]....
        /*02e8*/ 	.word	0x0000cbb0


	//   ....[81]....
        /*02ec*/ 	.word	0x0000cc70


	//   ....[82]....
        /*02f0*/ 	.word	0x0000cce0


	//   ....[83]....
        /*02f4*/ 	.word	0x0000cd90


	//   ....[84]....
        /*02f8*/ 	.word	0x0000ce20


	//   ....[85]....
        /*02fc*/ 	.word	0x0000ced0


	//   ....[86]....
        /*0300*/ 	.word	0x0000cf50


	//   ....[87]....
        /*0304*/ 	.word	0x0000d000


	//----- nvinfo : EIATTR_REG_RECONFIG
	.align		4
.L_1389:
        /*0308*/ 	.byte	0x01, 0x54
	.zero		2


	//----- nvinfo : EIATTR_SYSCALL_OFFSETS
	.align		4
        /*030c*/ 	.byte	0x04, 0x46
        /*030e*/ 	.short	(.L_1391 - .L_1390)


	//   ....[0]....
.L_1390:
        /*0310*/ 	.word	0x00001210


	//   ....[1]....
        /*0314*/ 	.word	0x00009db0


	//   ....[2]....
        /*0318*/ 	.word	0x00009ef0


	//   ....[3]....
        /*031c*/ 	.word	0x0000a030


	//   ....[4]....
        /*0320*/ 	.word	0x0000a150


	//   ....[5]....
        /*0324*/ 	.word	0x0000aa20


	//----- nvinfo : EIATTR_MBARRIER_INSTR_OFFSETS
	.align		4
.L_1391:
        /*0328*/ 	.byte	0x04, 0x39
        /*032a*/ 	.short	(.L_1393 - .L_1392)


	//   ....[0]....
.L_1392:
        /*032c*/ 	.word	0x00000260
        /*0330*/ 	.word	0x000000ff
        /*0334*/ 	.word	0x00012400
        /*0338*/ 	.short	0x0100
        /*033a*/ 	.byte	0x08
	.zero		1


	//   ....[1]....
        /*033c*/ 	.word	0x00000270
        /*0340*/ 	.word	0x000000ff
        /*0344*/ 	.word	0x00012420
        /*0348*/ 	.short	0x0100
        /*034a*/ 	.byte	0x08
	.zero		1


	//   ....[2]....
        /*034c*/ 	.word	0x00000360
        /*0350*/ 	.word	0x000000ff
        /*0354*/ 	.word	0x00012430
        /*0358*/ 	.short	0x0100
        /*035a*/ 	.byte	0x08
	.zero		1


	//   ....[3]....
        /*035c*/ 	.word	0x00000370
        /*0360*/ 	.word	0x000000ff
        /*0364*/ 	.word	0x00012440
        /*0368*/ 	.short	0x0100
        /*036a*/ 	.byte	0x08
	.zero		1


	//   ....[4]....
        /*036c*/ 	.word	0x00000380
        /*0370*/ 	.word	0x000000ff
        /*0374*/ 	.word	0x00012438
        /*0378*/ 	.short	0x0100
        /*037a*/ 	.byte	0x08
	.zero		1


	//   ....[5]....
        /*037c*/ 	.word	0x00000390
        /*0380*/ 	.word	0x000000ff
        /*0384*/ 	.word	0x00012448
        /*0388*/ 	.short	0x0100
        /*038a*/ 	.byte	0x08
	.zero		1


	//   ....[6]....
        /*038c*/ 	.word	0x000004c0
        /*0390*/ 	.word	0x000000ff
        /*0394*/ 	.word	0x00012450
        /*0398*/ 	.short	0x0100
        /*039a*/ 	.byte	0x08
	.zero		1


	//   ....[7]....
        /*039c*/ 	.word	0x000004d0
        /*03a0*/ 	.word	0x000000ff
        /*03a4*/ 	.word	0x00012460
        /*03a8*/ 	.short	0x0100
        /*03aa*/ 	.byte	0x08
	.zero		1


	//   ....[8]....
        /*03ac*/ 	.word	0x000004e0
        /*03b0*/ 	.word	0x000000ff
        /*03b4*/ 	.word	0x00012458
        /*03b8*/ 	.short	0x0100
        /*03ba*/ 	.byte	0x08
	.zero		1


	//   ....[9]....
        /*03bc*/ 	.word	0x000004f0
        /*03c0*/ 	.word	0x000000ff
        /*03c4*/ 	.word	0x00012468
        /*03c8*/ 	.short	0x0100
        /*03ca*/ 	.byte	0x08
	.zero		1


	//   ....[10]....
        /*03cc*/ 	.word	0x000005e0
        /*03d0*/ 	.word	0x000000ff
        /*03d4*/ 	.word	0x00012470
        /*03d8*/ 	.short	0x0100
        /*03da*/ 	.byte	0x06
	.zero		1


	//   ....[11]....
        /*03dc*/ 	.word	0x000005f0
        /*03e0*/ 	.word	0x000000ff
        /*03e4*/ 	.word	0x00012480
        /*03e8*/ 	.short	0x0100
        /*03ea*/ 	.byte	0x06
	.zero		1


	//   ....[12]....
        /*03ec*/ 	.word	0x00000600
        /*03f0*/ 	.word	0x000000ff
        /*03f4*/ 	.word	0x00012478
        /*03f8*/ 	.short	0x0100
        /*03fa*/ 	.byte	0x06
	.zero		1


	//   ....[13]....
        /*03fc*/ 	.word	0x00000610
        /*0400*/ 	.word	0x000000ff
        /*0404*/ 	.word	0x00012488
        /*0408*/ 	.short	0x0100
        /*040a*/ 	.byte	0x06
	.zero		1


	//   ....[14]....
        /*040c*/ 	.word	0x00000740
        /*0410*/ 	.word	0x000000ff
        /*0414*/ 	.word	0x00012490
        /*0418*/ 	.short	0x0100
        /*041a*/ 	.byte	0x08
	.zero		1


	//   ....[15]....
        /*041c*/ 	.word	0x00000750
        /*0420*/ 	.word	0x000000ff
        /*0424*/ 	.word	0x000124a0
        /*0428*/ 	.short	0x0100
        /*042a*/ 	.byte	0x08
	.zero		1


	//   ....[16]....
        /*042c*/ 	.word	0x00000760
        /*0430*/ 	.word	0x000000ff
        /*0434*/ 	.word	0x00012498
        /*0438*/ 	.short	0x0100
        /*043a*/ 	.byte	0x08
	.zero		1


	//   ....[17]....
        /*043c*/ 	.word	0x00000770
        /*0440*/ 	.word	0x000000ff
        /*0444*/ 	.word	0x000124a8
        /*0448*/ 	.short	0x0100
        /*044a*/ 	.byte	0x08
	.zero		1


	//   ....[18]....
        /*044c*/ 	.word	0x000008a0
        /*0450*/ 	.word	0x000000ff
        /*0454*/ 	.word	0x000124b0
        /*0458*/ 	.short	0x0100
        /*045a*/ 	.byte	0x08
	.zero		1


	//   ....[19]....
        /*045c*/ 	.word	0x000008b0
        /*0460*/ 	.word	0x000000ff
        /*0464*/ 	.word	0x000124c0
        /*0468*/ 	.short	0x0100
        /*046a*/ 	.byte	0x08
	.zero		1


	//   ....[20]....
        /*046c*/ 	.word	0x000008c0
        /*0470*/ 	.word	0x000000ff
        /*0474*/ 	.word	0x000124b8
        /*0478*/ 	.short	0x0100
        /*047a*/ 	.byte	0x08
	.zero		1


	//   ....[21]....
        /*047c*/ 	.word	0x000008d0
        /*0480*/ 	.word	0x000000ff
        /*0484*/ 	.word	0x000124c8
        /*0488*/ 	.short	0x0100
        /*048a*/ 	.byte	0x08
	.zero		1


	//   ....[22]....
        /*048c*/ 	.word	0x000014e0
        /*0490*/ 	.word	0x000000ff
        /*0494*/ 	.word	0x00012400
        /*0498*/ 	.short	0x010a
        /*049a*/ 	.byte	0x2d
	.zero		1


	//   ....[23]....
        /*049c*/ 	.word	0x00001570
        /*04a0*/ 	.word	0x000000ff
        /*04a4*/ 	.word	0x00012430
        /*04a8*/ 	.short	0x010a
        /*04aa*/ 	.byte	0x2d
	.zero		1


	//   ....[24]....
        /*04ac*/ 	.word	0x000015d0
        /*04b0*/ 	.word	0x000000ff
        /*04b4*/ 	.word	0x00012430
        /*04b8*/ 	.short	0x010a
        /*04ba*/ 	.byte	0x2d
	.zero		1


	//   ....[25]....
        /*04bc*/ 	.word	0x000039f0
        /*04c0*/ 	.word	0x00000020
        /*04c4*/ 	.word	0x00000000
        /*04c8*/ 	.short	0x0101
        /*04ca*/ 	.byte	0x3f
	.zero		1


	//   ....[26]....
        /*04cc*/ 	.word	0x000048c0
        /*04d0*/ 	.word	0x000000ff
        /*04d4*/ 	.word	0x00012430
        /*04d8*/ 	.short	0x010a
        /*04da*/ 	.byte	0x13
	.zero		1


	//   ....[27]....
        /*04dc*/ 	.word	0x00004900
        /*04e0*/ 	.word	0x000000ff
        /*04e4*/ 	.word	0x00012430
        /*04e8*/ 	.short	0x010a
        /*04ea*/ 	.byte	0x13
	.zero		1


	//   ....[28]....
        /*04ec*/ 	.word	0x00004d60
        /*04f0*/ 	.word	0x000000ff
        /*04f4*/ 	.word	0x00012450
        /*04f8*/ 	.short	0x010a
        /*04fa*/ 	.byte	0x0c
	.zero		1


	//   ....[29]....
        /*04fc*/ 	.word	0x00005c90
        /*0500*/ 	.word	0x000000ff
        /*0504*/ 	.word	0x00012450
        /*0508*/ 	.short	0x010a
        /*050a*/ 	.byte	0x0c
	.zero		1


	//   ....[30]....
        /*050c*/ 	.word	0x00006d10
        /*0510*/ 	.word	0x00000006
        /*0514*/ 	.word	0x00000000
        /*0518*/ 	.short	0x0101
        /*051a*/ 	.byte	0x3f
	.zero		1


	//   ....[31]....
        /*051c*/ 	.word	0x00007020
        /*0520*/ 	.word	0x000000ff
        /*0524*/ 	.word	0x00000000
        /*0528*/ 	.short	0x0101
        /*052a*/ 	.byte	0x05
	.zero		1


	//   ....[32]....
        /*052c*/ 	.word	0x000074c0
        /*0530*/ 	.word	0x000000ff
        /*0534*/ 	.word	0x00012450
        /*0538*/ 	.short	0x010a
        /*053a*/ 	.byte	0x10
	.zero		1


	//   ....[33]....
        /*053c*/ 	.word	0x00007500
        /*0540*/ 	.word	0x000000ff
        /*0544*/ 	.word	0x00012450
        /*0548*/ 	.short	0x010a
        /*054a*/ 	.byte	0x10
	.zero		1


	//   ....[34]....
        /*054c*/ 	.word	0x00007b90
        /*0550*/ 	.word	0x000000ff
        /*0554*/ 	.word	0x00000000
        /*0558*/ 	.short	0x0101
        /*055a*/ 	.byte	0x04
	.zero		1


	//   ....[35]....
        /*055c*/ 	.word	0x00008ab0
        /*0560*/ 	.word	0x000000ff
        /*0564*/ 	.word	0x00000000
        /*0568*/ 	.short	0x0101
        /*056a*/ 	.byte	0x04
	.zero		1


	//   ....[36]....
        /*056c*/ 	.word	0x0000a5a0
        /*0570*/ 	.word	0x000000ff
        /*0574*/ 	.word	0x00012480
        /*0578*/ 	.short	0x010a
        /*057a*/ 	.byte	0x26
	.zero		1


	//   ....[37]....
        /*057c*/ 	.word	0x0000a700
        /*0580*/ 	.word	0x000000ff
        /*0584*/ 	.word	0x00012440
        /*0588*/ 	.short	0x010a
        /*058a*/ 	.byte	0x26
	.zero		1


	//   ....[38]....
        /*058c*/ 	.word	0x0000b200
        /*0590*/ 	.word	0x000000ff
        /*0594*/ 	.word	0x00012400
        /*0598*/ 	.short	0x0107
        /*059a*/ 	.byte	0x26
	.zero		1


	//   ....[39]....
        /*059c*/ 	.word	0x0000b240
        /*05a0*/ 	.word	0x000000ff
        /*05a4*/ 	.word	0x00012400
        /*05a8*/ 	.short	0x0101
        /*05aa*/ 	.byte	0x26
	.zero		1


	//   ....[40]....
        /*05ac*/ 	.word	0x0000b250
        /*05b0*/ 	.word	0x000000ff
        /*05b4*/ 	.word	0x00012420
        /*05b8*/ 	.short	0x010a
        /*05ba*/ 	.byte	0x26
	.zero		1


	//   ....[41]....
        /*05bc*/ 	.word	0x0000b540
        /*05c0*/ 	.word	0x00000007
        /*05c4*/ 	.word	0x00012480
        /*05c8*/ 	.short	0x010a
        /*05ca*/ 	.byte	0x3f
	.zero		1


	//   ....[42]....
        /*05cc*/ 	.word	0x0000b740
        /*05d0*/ 	.word	0x00000007
        /*05d4*/ 	.word	0x00012440
        /*05d8*/ 	.short	0x010a
        /*05da*/ 	.byte	0x3f
	.zero		1


	//   ....[43]....
        /*05dc*/ 	.word	0x0000b9b0
        /*05e0*/ 	.word	0x00000014
        /*05e4*/ 	.word	0x00012470
        /*05e8*/ 	.short	0x010a
        /*05ea*/ 	.byte	0x3f
	.zero		1


	//   ....[44]....
        /*05ec*/ 	.word	0x0000ba10
        /*05f0*/ 	.word	0x00000014
        /*05f4*/ 	.word	0x00012460
        /*05f8*/ 	.short	0x010a
        /*05fa*/ 	.byte	0x3f
	.zero		1


	//   ....[45]....
        /*05fc*/ 	.word	0x0000bcd0
        /*0600*/ 	.word	0x00000014
        /*0604*/ 	.word	0x00012450
        /*0608*/ 	.short	0x0101
        /*060a*/ 	.byte	0x3f
	.zero		1


	//   ....[46]....
        /*060c*/ 	.word	0x0000bd40
        /*0610*/ 	.word	0x00000004
        /*0614*/ 	.word	0x00000000
        /*0618*/ 	.short	0x0101
        /*061a*/ 	.byte	0x3f
	.zero		1


	//   ....[47]....
        /*061c*/ 	.word	0x0000be40
        /*0620*/ 	.word	0x0000000c
        /*0624*/ 	.word	0x00012470
        /*0628*/ 	.short	0x010a
        /*062a*/ 	.byte	0x3f
	.zero		1


	//   ....[48]....
        /*062c*/ 	.word	0x0000bee0
        /*0630*/ 	.word	0x0000000c
        /*0634*/ 	.word	0x00012460
        /*0638*/ 	.short	0x010a
        /*063a*/ 	.byte	0x3f
	.zero		1


	//   ....[49]....
        /*063c*/ 	.word	0x0000c1a0
        /*0640*/ 	.word	0x0000000c
        /*0644*/ 	.word	0x00012450
        /*0648*/ 	.short	0x0101
        /*064a*/ 	.byte	0x3f
	.zero		1


	//   ....[50]....
        /*064c*/ 	.word	0x0000c200
        /*0650*/ 	.word	0x00000004
        /*0654*/ 	.word	0x00000000
        /*0658*/ 	.short	0x0101
        /*065a*/ 	.byte	0x3f
	.zero		1


	//   ....[51]....
        /*065c*/ 	.word	0x0000c2a0
        /*0660*/ 	.word	0x00000009
        /*0664*/ 	.word	0x00012420
        /*0668*/ 	.short	0x010a
        /*066a*/ 	.byte	0x3f
	.zero		1


	//   ....[52]....
        /*066c*/ 	.word	0x0000c3b0
        /*0670*/ 	.word	0x00000007
        /*0674*/ 	.word	0x00000000
        /*0678*/ 	.short	0x010a
        /*067a*/ 	.byte	0x3f
	.zero		1


	//   ....[53]....
        /*067c*/ 	.word	0x0000c420
        /*0680*/ 	.word	0x00000005
        /*0684*/ 	.word	0x00000000
        /*0688*/ 	.short	0x010a
        /*068a*/ 	.byte	0x3f
	.zero		1


	//   ....[54]....
        /*068c*/ 	.word	0x0000c470
        /*0690*/ 	.word	0x00000003
        /*0694*/ 	.word	0x00012460
        /*0698*/ 	.short	0x010a
        /*069a*/ 	.byte	0x3f
	.zero		1


	//   ....[55]....
        /*069c*/ 	.word	0x0000c4c0
        /*06a0*/ 	.word	0x00000005
        /*06a4*/ 	.word	0x00012460
        /*06a8*/ 	.short	0x010a
        /*06aa*/ 	.byte	0x3f
	.zero		1


	//   ....[56]....
        /*06ac*/ 	.word	0x0000c500
        /*06b0*/ 	.word	0x00000003
        /*06b4*/ 	.word	0x00012480
        /*06b8*/ 	.short	0x010a
        /*06ba*/ 	.byte	0x3f
	.zero		1


	//   ....[57]....
        /*06bc*/ 	.word	0x0000c520
        /*06c0*/ 	.word	0x00000005
        /*06c4*/ 	.word	0x00012480
        /*06c8*/ 	.short	0x010a
        /*06ca*/ 	.byte	0x3f
	.zero		1


	//   ....[58]....
        /*06cc*/ 	.word	0x0000c590
        /*06d0*/ 	.word	0x00000003
        /*06d4*/ 	.word	0x00012400
        /*06d8*/ 	.short	0x010a
        /*06da*/ 	.byte	0x3f
	.zero		1


	//   ....[59]....
        /*06dc*/ 	.word	0x0000c5f0
        /*06e0*/ 	.word	0x00000003
        /*06e4*/ 	.word	0x00012430
        /*06e8*/ 	.short	0x010a
        /*06ea*/ 	.byte	0x3f
	.zero		1


	//   ....[60]....
        /*06ec*/ 	.word	0x0000c650
        /*06f0*/ 	.word	0x00000008
        /*06f4*/ 	.word	0x00012430
        /*06f8*/ 	.short	0x010a
        /*06fa*/ 	.byte	0x3f
	.zero		1


	//   ....[61]....
        /*06fc*/ 	.word	0x0000c6b0
        /*0700*/ 	.word	0x00000078
        /*0704*/ 	.word	0x00012450
        /*0708*/ 	.short	0x010a
        /*070a*/ 	.byte	0x3f
	.zero		1


	//   ....[62]....
        /*070c*/ 	.word	0x0000c710
        /*0710*/ 	.word	0x00000005
        /*0714*/ 	.word	0x00012450
        /*0718*/ 	.short	0x010a
        /*071a*/ 	.byte	0x3f
	.zero		1


	//   ....[63]....
        /*071c*/ 	.word	0x0000c870
        /*0720*/ 	.word	0x00000005
        /*0724*/ 	.word	0x00012480
        /*0728*/ 	.short	0x010a
        /*072a*/ 	.byte	0x3f
	.zero		1


	//   ....[64]....
        /*072c*/ 	.word	0x0000c8d0
        /*0730*/ 	.word	0x00000005
        /*0734*/ 	.word	0x00012440
        /*0738*/ 	.short	0x010a
        /*073a*/ 	.byte	0x3f
	.zero		1


	//   ....[65]....
        /*073c*/ 	.word	0x0000d040
        /*0740*/ 	.word	0x00000003
        /*0744*/ 	.word	0x00012420
        /*0748*/ 	.short	0x010a
        /*074a*/ 	.byte	0x3f
	.zero		1


	//   ....[66]....
        /*074c*/ 	.word	0x0000d090
        /*0750*/ 	.word	0x00000007
        /*0754*/ 	.word	0x00012480
        /*0758*/ 	.short	0x010a
        /*075a*/ 	.byte	0x3f
	.zero		1


	//   ....[67]....
        /*075c*/ 	.word	0x0000d0e0
        /*0760*/ 	.word	0x00000007
        /*0764*/ 	.word	0x00012440
        /*0768*/ 	.short	0x010a
        /*076a*/ 	.byte	0x3f
	.zero		1


	//   ....[68]....
        /*076c*/ 	.word	0x0000d130
        /*0770*/ 	.word	0x00000014
        /*0774*/ 	.word	0x00012470
        /*0778*/ 	.short	0x010a
        /*077a*/ 	.byte	0x3f
	.zero		1


	//   ....[69]....
        /*077c*/ 	.word	0x0000d180
        /*0780*/ 	.word	0x00000014
        /*0784*/ 	.word	0x00012460
        /*0788*/ 	.short	0x010a
        /*078a*/ 	.byte	0x3f
	.zero		1


	//   ....[70]....
        /*078c*/ 	.word	0x0000d1d0
        /*0790*/ 	.word	0x0000000c
        /*0794*/ 	.word	0x00012470
        /*0798*/ 	.short	0x010a
        /*079a*/ 	.byte	0x3f
	.zero		1


	//   ....[71]....
        /*079c*/ 	.word	0x0000d220
        /*07a0*/ 	.word	0x0000000c
        /*07a4*/ 	.word	0x00012460
        /*07a8*/ 	.short	0x010a
        /*07aa*/ 	.byte	0x3f
	.zero		1


	//   ....[72]....
        /*07ac*/ 	.word	0x0000d270
        /*07b0*/ 	.word	0x00000009
        /*07b4*/ 	.word	0x00012420
        /*07b8*/ 	.short	0x010a
        /*07ba*/ 	.byte	0x3f
	.zero		1


	//   ....[73]....
        /*07bc*/ 	.word	0x0000d2c0
        /*07c0*/ 	.word	0x00000007
        /*07c4*/ 	.word	0x00000000
        /*07c8*/ 	.short	0x010a
        /*07ca*/ 	.byte	0x3f
	.zero		1


	//   ....[74]....
        /*07cc*/ 	.word	0x0000d310
        /*07d0*/ 	.word	0x00000005
        /*07d4*/ 	.word	0x00000000
        /*07d8*/ 	.short	0x010a
        /*07da*/ 	.byte	0x3f
	.zero		1


	//   ....[75]....
        /*07dc*/ 	.word	0x0000d360
        /*07e0*/ 	.word	0x00000003
        /*07e4*/ 	.word	0x00012460
        /*07e8*/ 	.short	0x010a
        /*07ea*/ 	.byte	0x3f
	.zero		1


	//   ....[76]....
        /*07ec*/ 	.word	0x0000d3b0
        /*07f0*/ 	.word	0x00000005
        /*07f4*/ 	.word	0x00012460
        /*07f8*/ 	.short	0x010a
        /*07fa*/ 	.byte	0x3f
	.zero		1


	//   ....[77]....
        /*07fc*/ 	.word	0x0000d400
        /*0800*/ 	.word	0x00000003
        /*0804*/ 	.word	0x00012480
        /*0808*/ 	.short	0x010a
        /*080a*/ 	.byte	0x3f
	.zero		1


	//----- nvinfo : EIATTR_NUM_MBARRIERS
	.align		4
.L_1393:
        /*080c*/ 	.byte	0x03, 0x38
        /*080e*/ 	.short	0x0016


	//----- nvinfo : EIATTR_EXIT_INSTR_OFFSETS
	.align		4
        /*0810*/ 	.byte	0x04, 0x1c
        /*0812*/ 	.short	(.L_1395 - .L_1394)


	//   ....[0]....
.L_1394:
        /*0814*/ 	.word	0x0000c570


	//----- nvinfo : EIATTR_MAX_THREADS
	.align		4
.L_1395:
        /*0818*/ 	.byte	0x04, 0x05
        /*081a*/ 	.short	(.L_1397 - .L_1396)
.L_1396:
        /*081c*/ 	.word	0x00000200
        /*0820*/ 	.word	0x00000001
        /*0824*/ 	.word	0x00000001


	//----- nvinfo : EIATTR_CRS_STACK_SIZE
	.align		4
.L_1397:
        /*0828*/ 	.byte	0x04, 0x1e
        /*082a*/ 	.short	(.L_1399 - .L_1398)
.L_1398:
        /*082c*/ 	.word	0x00000000


	//----- nvinfo : EIATTR_CBANK_PARAM_SIZE
	.align		4
.L_1399:
        /*0830*/ 	.byte	0x03, 0x19
        /*0832*/ 	.short	0x0a70


	//----- nvinfo : EIATTR_PARAM_CBANK
	.align		4
        /*0834*/ 	.byte	0x04, 0x0a
        /*0836*/ 	.short	(.L_1401 - .L_1400)
	.align		4
.L_1400:
        /*0838*/ 	.word	index@(.nv.constant0._ZN7cutlass13device_kernelIN5flash11enable_sm90INS1_16FlashAttnFwdSm90INS1_25CollectiveMainloopFwdSm90ILi2EN4cute5tupleIJNS5_1CILi1EEES8_S8_EEENS6_IJNS7_ILi192EEENS7_ILi160EEENS7_ILi64EEEEEELi64ENS_12float_e4m3_tEfNS_4arch4Sm90ELb0ELb0ELb1ELb0ELb0ELb0ELb0ELb1ELb1ELb1ELb1ELb0EEENS1_21CollectiveEpilogueFwdINS6_IJSA_SC_SB_EEES9_NS_10bfloat16_tESG_Li384ELb0ELb1ELb1ELb1EEENS1_19SingleTileSchedulerILb0ELb1ELb1ELi192EEEEEEEEEvNT_6ParamsE)
        /*083c*/ 	.short	0x0210
        /*083e*/ 	.short	0x0a70


	//----- nvinfo : EIATTR_SW_WAR
	.align		4
.L_1401:
        /*0840*/ 	.byte	0x04, 0x36
        /*0842*/ 	.short	(.L_1403 - .L_1402)
.L_1402:
        /*0844*/ 	.word	0x00000008
.L_1403:


//--------------------- .nv.info._ZN7cutlass13device_kernelIN5flash11enable_sm90INS1_16FlashAttnFwdSm90INS1_25CollectiveMainloopFwdSm90ILi2EN4cute5tupleIJNS5_1CILi1EEES8_S8_EEENS6_IJNS7_ILi192EEENS7_ILi160EEENS7_ILi64EEEEEELi64ENS_12float_e4m3_tEfNS_4arch4Sm90ELb0ELb0ELb1ELb1ELb0ELb0ELb0ELb1ELb1ELb1ELb1ELb0EEENS1_21CollectiveEpilogueFwdINS6_IJSA_SC_SB_EEES9_NS_10bfloat16_tESG_Li384ELb1ELb1ELb1ELb1EEENS1_36VarlenDynamicPersistentTileSchedulerILi192ELi160ELi384ELi128ELb1ELb1ELb1ELb0ELb1ELb1EEEEEEEEEvNT_6ParamsE --------------------------
	.section	.nv.info._ZN7cutlass13device_kernelIN5flash11enable_sm90INS1_16FlashAttnFwdSm90INS1_25CollectiveMainloopFwdSm90ILi2EN4cute5tupleIJNS5_1CILi1EEES8_S8_EEENS6_IJNS7_ILi192EEENS7_ILi160EEENS7_ILi64EEEEEELi64ENS_12float_e4m3_tEfNS_4arch4Sm90ELb0ELb0ELb1ELb1ELb0ELb0ELb0ELb1ELb1ELb1ELb1ELb0EEENS1_21CollectiveEpilogueFwdINS6_IJSA_SC_SB_EEES9_NS_10bfloat16_tESG_Li384ELb1ELb1ELb1ELb1EEENS1_36VarlenDynamicPersistentTileSchedulerILi192ELi160ELi384ELi128ELb1ELb1ELb1ELb0ELb1ELb1EEEEEEEEEvNT_6ParamsE,"",@"SHT_CUDA_INFO"
	.sectionflags	@""
	.align	4


	//----- nvinfo : EIATTR_CUDA_API_VERSION
	.align		4
        /*0000*/ 	.byte	0x04, 0x37
        /*0002*/ 	.short	(.L_1405 - .L_1404)
.L_1404:
        /*0004*/ 	.word	0x00000082


	//----- nvinfo : EIATTR_KPARAM_INFO
	.align		4
.L_1405:
        /*0008*/ 	.byte	0x04, 0x17
        /*000a*/ 	.short	(.L_1407 - .L_1406)
.L_1406:
        /*000c*/ 	.word	0x00000000
        /*0010*/ 	.short	0x0000
        /*0012*/ 	.short	0x0070
        /*0014*/ 	.byte	0x00, 0xf0, 0x01, 0x2a


	//----- nvinfo : EIATTR_SPARSE_MMA_MASK
	.align		4
.L_1407:
        /*0018*/ 	.byte	0x03, 0x50
        /*001a*/ 	.short	0x0000


	//----- nvinfo : EIATTR_MAXREG_COUNT
	.align		4
        /*001c*/ 	.byte	0x03, 0x1b
        /*001e*/ 	.short	0x0080


	//----- nvinfo : EIATTR_NUM_BARRIERS
	.align		4
        /*0020*/ 	.byte	0x02, 0x4c
        /*0022*/ 	.byte	0x09
	.zero		1


	//----- nvinfo : EIATTR_EXTERNS
	.align		4
        /*0024*/ 	.byte	0x04, 0x0f
        /*0026*/ 	.short	(.L_1409 - .L_1408)


	//   ....[0]....
	.align		4
.L_1408:
        /*0028*/ 	.word	index@(__assertfail)


	//----- nvinfo : EIATTR_ANNOTATIONS
	.align		4
.L_1409:
        /*002c*/ 	.byte	0x04, 0x55
        /*002e*/ 	.short	(.L_1411 - .L_1410)


	//   ....[0]....
.L_1410:
        /* <DEDUP_REMOVED lines=14> */


	//----- nvinfo : EIATTR_MERCURY_ISA_VERSION
	.align		4
.L_1411:
        /*0100*/ 	.byte	0x03, 0x5f
        /*0102*/ 	.short	0x0101


	//----- nvinfo : EIATTR_UNUSED_LOAD_BYTE_OFFSET
	.align		4
        /*0104*/ 	.byte	0x04, 0x44
        /*0106*/ 	.short	(.L_1413 - .L_1412)


	//   ....[0]....
.L_1412:
        /*0108*/ 	.word	0x00000a00
        /*010c*/ 	.word	0x0000fff0


	//   ....[1]....
        /*0110*/ 	.word	0x00008470
        /*0114*/ 	.word	0x0000fff0


	//----- nvinfo : EIATTR_INT_WARP_WIDE_INSTR_OFFSETS
	.align		4
.L_1413:
        /*0118*/ 	.byte	0x04, 0x31
        /*011a*/ 	.short	(.L_1415 - .L_1414)


	//   ....[0]....
.L_1414:
        /*011c*/ 	.word	0x00000130


	//   ....[1]....
        /*0120*/ 	.word	0x00000170


	//   ....[2]....
        /*0124*/ 	.word	0x000001e0


	//   ....[3]....
        /*0128*/ 	.word	0x0000c650


	//   ....[4]....
        /*012c*/ 	.word	0x0000c6e0


	//   ....[5]....
        /*0130*/ 	.word	0x0000ea40


	//   ....[6]....
        /*0134*/ 	.word	0x0000ead0


	//----- nvinfo : EIATTR_COOP_GROUP_MASK_REGIDS
	.align		4
.L_1415:
        /*0138*/ 	.byte	0x04, 0x29
        /*013a*/ 	.short	(.L_1417 - .L_1416)


	//   ....[0]....
.L_1416:
        /*013c*/ 	.word	0xffffffff


	//   ....[1]....
        /*0140*/ 	.word	0xffffffff


	//   ....[2]....
        /*0144*/ 	.word	0xffffffff


	//   ....[3]....
        /*0148*/ 	.word	0xffffffff


	//   ....[4]....
        /*014c*/ 	.word	0xffffffff


	//   ....[5]....
        /*0150*/ 	.word	0xffffffff


	//   ....[6]....
        /*0154*/ 	.word	0xffffffff


	//   ....[7]....
        /*0158*/ 	.word	0xffffffff


	//   ....[8]....
        /*015c*/ 	.word	0xffffffff


	//   ....[9]....
        /*0160*/ 	.word	0xffffffff


	//   ....[10]....
        /*0164*/ 	.word	0xffffffff


	//   ....[11]....
        /*0168*/ 	.word	0xffffffff


	//   ....[12]....
        /*016c*/ 	.word	0xffffffff


	//   ....[13]....
        /*0170*/ 	.word	0xffffffff


	//   ....[14]....
        /*0174*/ 	.word	0xffffffff


	//   ....[15]....
        /*0178*/ 	.word	0xffffffff


	//   ....[16]....
        /*017c*/ 	.word	0xffffffff


	//   ....[17]....
        /*0180*/ 	.word	0xffffffff


	//   ....[18]....
        /*0184*/ 	.word	0xffffffff


	//   ....[19]....
        /*0188*/ 	.word	0xffffffff


	//   ....[20]....
        /*018c*/ 	.word	0xffffffff


	//   ....[21]....
        /*0190*/ 	.word	0xffffffff


	//   ....[22]....
        /*0194*/ 	.word	0xffffffff


	//   ....[23]....
        /*0198*/ 	.word	0xffffffff


	//   ....[24]....
        /*019c*/ 	.word	0xffffffff


	//   ....[25]....
        /*01a0*/ 	.word	0xffffffff


	//   ....[26]....
        /*01a4*/ 	.word	0xffffffff


	//   ....[27]....
        /*01a8*/ 	.word	0xffffffff


	//   ....[28]....
        /*01ac*/ 	.word	0xffffffff


	//   ....[29]....
        /*01b0*/ 	.word	0xffffffff


	//   ....[30]....
        /*01b4*/ 	.word	0xffffffff


	//   ....[31]....
        /*01b8*/ 	.word	0xffffffff


	//   ....[32]....
        /*01bc*/ 	.word	0xffffffff


	//   ....[33]....
        /*01c0*/ 	.word	0xffffffff


	//   ....[34]....
        /*01c4*/ 	.word	0xffffffff


	//   ....[35]....
        /*01c8*/ 	.word	0xffffffff


	//   ....[36]....
        /*01cc*/ 	.word	0xffffffff


	//   ....[37]....
        /*01d0*/ 	.word	0xffffffff


	//   ....[38]....
        /*01d4*/ 	.word	0xffffffff


	//   ....[39]....
        /*01d8*/ 	.word	0xffffffff


	//   ....[40]....
        /*01dc*/ 	.word	0xffffffff


	//   ....[41]....
        /*01e0*/ 	.word	0xffffffff


	//   ....[42]....
        /*01e4*/ 	.word	0xffffffff


	//   ....[43]....
        /*01e8*/ 	.word	0xffffffff


	//   ....[44]....
        /*01ec*/ 	.word	0xffffffff


	//   ....[45]....
        /*01f0*/ 	.word	0xffffffff


	//   ....[46]....
        /*01f4*/ 	.word	0xffffffff


	//   ....[47]....
        /*01f8*/ 	.word	0xffffffff


	//   ....[48]....
        /*01fc*/ 	.word	0xffffffff


	//   ....[49]....
        /*0200*/ 	.word	0xffffffff


	//   ....[50]....
        /*0204*/ 	.word	0xffffffff


	//   ....[51]....
        /*0208*/ 	.word	0xffffffff


	//   ....[52]....
        /*020c*/ 	.word	0xffffffff


	//   ....[53]....
        /*0210*/ 	.word	0xffffffff


	//   ....[54]....
        /*0214*/ 	.word	0xffffffff


	//   ....[55]....
        /*0218*/ 	.word	0xffffffff


	//   ....[56]....
        /*021c*/ 	.word	0xffffffff


	//   ....[57]....
        /*0220*/ 	.word	0xffffffff


	//   ....[58]....
        /*0224*/ 	.word	0xffffffff


	//   ....[59]....
        /*0228*/ 	.word	0xffffffff


	//   ....[60]....
        /*022c*/ 	.word	0xffffffff


	//   ....[61]....
        /*0230*/ 	.word	0xffffffff


	//   ....[62]....
        /*0234*/ 	.word	0xffffffff


	//   ....[63]....
        /*0238*/ 	.word	0xffffffff


	//   ....[64]....
        /*023c*/ 	.word	0xffffffff


	//   ....[65]....
        /*0240*/ 	.word	0xffffffff


	//   ....[66]....
        /*0244*/ 	.word	0xffffffff


	//   ....[67]....
        /*0248*/ 	.word	0xffffffff


	//   ....[68]....
        /*024c*/ 	.word	0xffffffff


	//   ....[69]....
        /*0250*/ 	.word	0xffffffff


	//   ....[70]....
        /*0254*/ 	.word	0xffffffff


	//   ....[71]....
        /*0258*/ 	.word	0xffffffff


	//   ....[72]....
        /*025c*/ 	.word	0xffffffff


	//   ....[73]....
        /*0260*/ 	.word	0xffffffff


	//   ....[74]....
        /*0264*/ 	.word	0xffffffff


	//   ....[75]....
        /*0268*/ 	.word	0xffffffff


	//   ....[76]....
        /*026c*/ 	.word	0xffffffff


	//   ....[77]....
        /*0270*/ 	.word	0xffffffff


	//   ....[78]....
        /*0274*/ 	.word	0xffffffff


	//   ....[79]....
        /*0278*/ 	.word	0xffffffff


	//   ....[80]....
        /*027c*/ 	.word	0xffffffff


	//   ....[81]....
        /*0280*/ 	.word	0xffffffff


	//   ....[82]....
        /*0284*/ 	.word	0xffffffff


	//   ....[83]....
        /*0288*/ 	.word	0xffffffff


	//   ....[84]....
        /*028c*/ 	.word	0xffffffff


	//   ....[85]....
        /*0290*/ 	.word	0xffffffff


	//   ....[86]....
        /*0294*/ 	.word	0xffffffff


	//   ....[87]....
        /*0298*/ 	.word	0xffffffff


	//   ....[88]....
        /*029c*/ 	.word	0xffffffff


	//   ....[89]....
        /*02a0*/ 	.word	0xffffffff


	//   ....[90]....
        /*02a4*/ 	.word	0xffffffff


	//   ....[91]....
        /*02a8*/ 	.word	0xffffffff


	//   ....[92]....
        /*02ac*/ 	.word	0xffffffff


	//   ....[93]....
        /*02b0*/ 	.word	0xffffffff


	//   ....[94]....
        /*02b4*/ 	.word	0xffffffff


	//   ....[95]....
        /*02b8*/ 	.word	0xffffffff


	//   ....[96]....
        /*02bc*/ 	.word	0xffffffff


	//   ....[97]....
        /*02c0*/ 	.word	0xffffffff


	//   ....[98]....
        /*02c4*/ 	.word	0xffffffff


	//   ....[99]....
        /*02c8*/ 	.word	0xffffffff


	//   ....[100]....
        /*02cc*/ 	.word	0xffffffff


	//   ....[101]....
        /*02d0*/ 	.word	0xffffffff


	//   ....[102]....
        /*02d4*/ 	.word	0xffffffff


	//   ....[103]....
        /*02d8*/ 	.word	0xffffffff


	//   ....[104]....
        /*02dc*/ 	.word	0xffffffff


	//   ....[105]....
        /*02e0*/ 	.word	0xffffffff


	//   ....[106]....
        /*02e4*/ 	.word	0xffffffff


	//   ....[107]....
        /*02e8*/ 	.word	0xffffffff


	//   ....[108]....
        /*02ec*/ 	.word	0xffffffff


	//   ....[109]....
        /*02f0*/ 	.word	0xffffffff


	//   ....[110]....
        /*02f4*/ 	.word	0xffffffff


	//   ....[111]....
        /*02f8*/ 	.word	0xffffffff


	//   ....[112]....
        /*02fc*/ 	.word	0xffffffff


	//   ....[113]....
        /*0300*/ 	.word	0xffffffff


	//   ....[114]....
        /*0304*/ 	.word	0xffffffff


	//   ....[115]....
        /*0308*/ 	.word	0xffffffff


	//   ....[116]....
        /*030c*/ 	.word	0xffffffff


	//   ....[117]....
        /*0310*/ 	.word	0xffffffff


	//   ....[118]....
        /*0314*/ 	.word	0xffffffff


	//   ....[119]....
        /*0318*/ 	.word	0xffffffff


	//   ....[120]....
        /*031c*/ 	.word	0xffffffff


	//   ....[121]....
        /*0320*/ 	.word	0xffffffff


	//   ....[122]....
        /*0324*/ 	.word	0xffffffff


	//   ....[123]....
        /*0328*/ 	.word	0xffffffff


	//   ....[124]....
        /*032c*/ 	.word	0xffffffff


	//   ....[125]....
        /*0330*/ 	.word	0x0500000f


	//   ....[126]....
        /*0334*/ 	.word	0x0500000f


	//   ....[127]....
        /*0338*/ 	.word	0x0500000f


	//   ....[128]....
        /*033c*/ 	.word	0x0500000f


	//   ....[129]....
        /*0340*/ 	.word	0x0500000f


	//   ....[130]....
        /*0344*/ 	.word	0x0500000f


	//   ....[131]....
        /*0348*/ 	.word	0x0500000f


	//   ....[132]....
        /*034c*/ 	.word	0x0500000f


	//   ....[133]....
        /*0350*/ 	.word	0x0500000f


	//   ....[134]....
        /*0354*/ 	.word	0x0500000f


	//   ....[135]....
        /*0358*/ 	.word	0x0500000f


	//   ....[136]....
        /*035c*/ 	.word	0x0500000f


	//   ....[137]....
        /*0360*/ 	.word	0x0500000f


	//   ....[138]....
        /*0364*/ 	.word	0x0500000f


	//----- nvinfo : EIATTR_COOP_GROUP_INSTR_OFFSETS
	.align		4
.L_1417:
        /*0368*/ 	.byte	0x04, 0x28
        /*036a*/ 	.short	(.L_1419 - .L_1418)


	//   ....[0]....
.L_1418:
        /*036c*/ 	.word	0x00000060


	//   ....[1]....
        /*0370*/ 	.word	0x00000140


	//   ....[2]....
        /*0374*/ 	.word	0x00000190


	//   ....[3]....
        /*0378*/ 	.word	0x000003c0


	//   ....[4]....
        /*037c*/ 	.word	0x00000520


	//   ....[5]....
        /*0380*/ 	.word	0x00000640


	//   ....[6]....
        /*0384*/ 	.word	0x000007a0


	//   ....[7]....
        /*0388*/ 	.word	0x000017b0


	//   ....[8]....
        /*038c*/ 	.word	0x00003580


	//   ....[9]....
        /*0390*/ 	.word	0x000035d0


	//   ....[10]....
        /*0394*/ 	.word	0x00003ca0


	//   ....[11]....
        /*0398*/ 	.word	0x00003d40


	//   ....[12]....
        /*039c*/ 	.word	0x00006540


	//   ....[13]....
        /*03a0*/ 	.word	0x00006560


	//   ....[14]....
        /*03a4*/ 	.word	0x00006580


	//   ....[15]....
        /*03a8*/ 	.word	0x000065a0


	//   ....[16]....
        /*03ac*/ 	.word	0x00007e90


	//   ....[17]....
        /*03b0*/ 	.word	0x00007ea0


	//   ....[18]....
        /*03b4*/ 	.word	0x00007f30


	//   ....[19]....
        /*03b8*/ 	.word	0x00007f50


	//   ....[20]....
        /*03bc*/ 	.word	0x00008940


	//   ....[21]....
        /*03c0*/ 	.word	0x00008960


	//   ....[22]....
        /*03c4*/ 	.word	0x00008980


	//   ....[23]....
        /*03c8*/ 	.word	0x000089a0


	//   ....[24]....
        /*03cc*/ 	.word	0x000089b0


	//   ....[25]....
        /*03d0*/ 	.word	0x000089c0


	//   ....[26]....
        /*03d4*/ 	.word	0x000089d0


	//   ....[27]....
        /*03d8*/ 	.word	0x000089e0


	//   ....[28]....
        /*03dc*/ 	.word	0x000089f0


	//   ....[29]....
        /*03e0*/ 	.word	0x00008a00


	//   ....[30]....
        /*03e4*/ 	.word	0x00008a10


	//   ....[31]....
        /*03e8*/ 	.word	0x00008a20


	//   ....[32]....
        /*03ec*/ 	.word	0x00008a30


	//   ....[33]....
        /*03f0*/ 	.word	0x00008a40


	//   ....[34]....
        /*03f4*/ 	.word	0x00008a50


	//   ....[35]....
        /*03f8*/ 	.word	0x00008a60


	//   ....[36]....
        /*03fc*/ 	.word	0x00008a70


	//   ....[37]....
        /*0400*/ 	.word	0x00008a80


	//   ....[38]....
        /*0404*/ 	.word	0x00008a90


	//   ....[39]....
        /*0408*/ 	.word	0x00008aa0


	//   ....[40]....
        /*040c*/ 	.word	0x00008ab0


	//   ....[41]....
        /*0410*/ 	.word	0x00008ac0


	//   ....[42]....
        /*0414*/ 	.word	0x00008ad0


	//   ....[43]....
        /*0418*/ 	.word	0x00008ae0


	//   ....[44]....
        /*041c*/ 	.word	0x00008af0


	//   ....[45]....
        /*0420*/ 	.word	0x00008b00


	//   ....[46]....
        /*0424*/ 	.word	0x00008b10


	//   ....[47]....
        /*0428*/ 	.word	0x00008b20


	//   ....[48]....
        /*042c*/ 	.word	0x00008b30


	//   ....[49]....
        /*0430*/ 	.word	0x00008b40


	//   ....[50]....
        /*0434*/ 	.word	0x00008b50


	//   ....[51]....
        /*0438*/ 	.word	0x00008b60


	//   ....[52]....
        /*043c*/ 	.word	0x00009390


	//   ....[53]....
        /*0440*/ 	.word	0x000093a0


	//   ....[54]....
        /*0444*/ 	.word	0x000093b0


	//   ....[55]....
        /*0448*/ 	.word	0x000093f0


	//   ....[56]....
        /*044c*/ 	.word	0x00009a10


	//   ....[57]....
        /*0450*/ 	.word	0x00009a50


	//   ....[58]....
        /*0454*/ 	.word	0x00009a70


	//   ....[59]....
        /*0458*/ 	.word	0x00009ab0


	//   ....[60]....
        /*045c*/ 	.word	0x00009ad0


	//   ....[61]....
        /*0460*/ 	.word	0x00009ae0


	//   ....[62]....
        /*0464*/ 	.word	0x00009b00


	//   ....[63]....
        /*0468*/ 	.word	0x00009b20


	//   ....[64]....
        /*046c*/ 	.word	0x00009f70


	//   ....[65]....
        /*0470*/ 	.word	0x00009f80


	//   ....[66]....
        /*0474*/ 	.word	0x0000a1c0


	//   ....[67]....
        /*0478*/ 	.word	0x0000a1d0


	//   ....[68]....
        /*047c*/ 	.word	0x0000ad10


	//   ....[69]....
        /*0480*/ 	.word	0x0000ad40


	//   ....[70]....
        /*0484*/ 	.word	0x0000ad80


	//   ....[71]....
        /*0488*/ 	.word	0x0000adb0


	//   ....[72]....
        /*048c*/ 	.word	0x0000adc0


	//   ....[73]....
        /*0490*/ 	.word	0x0000add0


	//   ....[74]....
        /*0494*/ 	.word	0x0000ade0


	//   ....[75]....
        /*0498*/ 	.word	0x0000ae00


	//   ....[76]....
        /*049c*/ 	.word	0x0000af50


	//   ....[77]....
        /*04a0*/ 	.word	0x0000b160


	//   ....[78]....
        /*04a4*/ 	.word	0x0000b190


	//   ....[79]....
        /*04a8*/ 	.word	0x0000b1c0


	//   ....[80]....
        /*04ac*/ 	.word	0x0000b1f0


	//   ....[81]....
        /*04b0*/ 	.word	0x0000b220


	//   ....[82]....
        /*04b4*/ 	.word	0x0000b260


	//   ....[83]....
        /*04b8*/ 	.word	0x0000b400


	//   ....[84]....
        /*04bc*/ 	.word	0x0000b430


	//   ....[85]....
        /*04c0*/ 	.word	0x0000b460


	//   ....[86]....
        /*04c4*/ 	.word	0x0000b490


	//   ....[87]....
        /*04c8*/ 	.word	0x0000b4c0


	//   ....[88]....
        /*04cc*/ 	.word	0x0000b4f0


	//   ....[89]....
        /*04d0*/ 	.word	0x0000b580


	//   ....[90]....
        /*04d4*/ 	.word	0x0000b5d0


	//   ....[91]....
        /*04d8*/ 	.word	0x0000b5e0


	//   ....[92]....
        /*04dc*/ 	.word	0x0000b690


	//   ....[93]....
        /*04e0*/ 	.word	0x0000cda0


	//   ....[94]....
        /*04e4*/ 	.word	0x0000d9b0


	//   ....[95]....
        /*04e8*/ 	.word	0x0000d9e0


	//   ....[96]....
        /*04ec*/ 	.word	0x0000da50


	//   ....[97]....
        /*04f0*/ 	.word	0x0000da90


	//   ....[98]....
        /*04f4*/ 	.word	0x0000dad0


	//   ....[99]....
        /*04f8*/ 	.word	0x0000db00


	//   ....[100]....
        /*04fc*/ 	.word	0x0000db10


	//   ....[101]....
        /*0500*/ 	.word	0x0000db20


	//   ....[102]....
        /*0504*/ 	.word	0x0000db30


	//   ....[103]....
        /*0508*/ 	.word	0x0000db50


	//   ....[104]....
        /*050c*/ 	.word	0x0000dba0


	//   ....[105]....
        /*0510*/ 	.word	0x0000dc10


	//   ....[106]....
        /*0514*/ 	.word	0x0000f190


	//   ....[107]....
        /*0518*/ 	.word	0x0000f1c0


	//   ....[108]....
        /*051c*/ 	.word	0x0000f1f0


	//   ....[109]....
        /*0520*/ 	.word	0x0000f200


	//   ....[110]....
        /*0524*/ 	.word	0x0000f220


	//   ....[111]....
        /*0528*/ 	.word	0x0000f240


	//   ....[112]....
        /*052c*/ 	.word	0x0000f280


	//   ....[113]....
        /*0530*/ 	.word	0x0000f2b0


	//   ....[114]....
        /*0534*/ 	.word	0x0000f420


	//   ....[115]....
        /*0538*/ 	.word	0x0000f450


	//   ....[116]....
        /*053c*/ 	.word	0x0000f480


	//   ....[117]....
        /*0540*/ 	.word	0x0000f4b0


	//   ....[118]....
        /*0544*/ 	.word	0x0000f4e0


	//   ....[119]....
        /*0548*/ 	.word	0x0000f520


	//   ....[120]....
        /*054c*/ 	.word	0x0000f5a0


	//   ....[121]....
        /*0550*/ 	.word	0x0000f5f0


	//   ....[122]....
        /*0554*/ 	.word	0x0000f600


	//   ....[123]....
        /*0558*/ 	.word	0x0000f690


	//   ....[124]....
        /*055c*/ 	.word	0x0000fc40


	//   ....[125]....
        /*0560*/ 	.word	0x00010120


	//   ....[126]....
        /*0564*/ 	.word	0x000102e0


	//   ....[127]....
        /*0568*/ 	.word	0x00010350


	//   ....[128]....
        /*056c*/ 	.word	0x000103d0


	//   ....[129]....
        /*0570*/ 	.word	0x00010480


	//   ....[130]....
        /*0574*/ 	.word	0x00010500


	//   ....[131]....
        /*0578*/ 	.word	0x000105a0


	//   ....[132]....
        /*057c*/ 	.word	0x00010620


	//   ....[133]....
        /*0580*/ 	.word	0x000106d0


	//   ....[134]....
        /*0584*/ 	.word	0x00010730


	//   ....[135]....
        /*0588*/ 	.word	0x000107e0


	//   ....[136]....
        /*058c*/ 	.word	0x00010860


	//   ....[137]....
        /*0590*/ 	.word	0x00010900


	//   ....[138]....
        /*0594*/ 	.word	0x00010c40


	//----- nvinfo : EIATTR_REG_RECONFIG
	.align		4
.L_1419:
        /*0598*/ 	.byte	0x01, 0x54
	.zero		2


	//----- nvinfo : EIATTR_SYSCALL_OFFSETS
	.align		4
        /*059c*/ 	.byte	0x04, 0x46
        /*059e*/ 	.short	(.L_1421 - .L_1420)


	//   ....[0]....
.L_1420:
        /*05a0*/ 	.word	0x00001970


	//   ....[1]....
        /*05a4*/ 	.word	0x0000c840


	//   ....[2]....
        /*05a8*/ 	.word	0x0000c9b0


	//   ....[3]....
        /*05ac*/ 	.word	0x0000cb00


	//   ....[4]....
        /*05b0*/ 	.word	0x0000cc40


	//   ....[5]....
        /*05b4*/ 	.word	0x0000d530


	//----- nvinfo : EIATTR_MBARRIER_INSTR_OFFSETS
	.align		4
.L_1421:
        /*05b8*/ 	.byte	0x04, 0x39
        /*05ba*/ 	.short	(.L_1423 - .L_1422)


	//   ....[0]....
.L_1422:
        /*05bc*/ 	.word	0x00000270
        /*05c0*/ 	.word	0x000000ff
        /*05c4*/ 	.word	0x00013200
        /*05c8*/ 	.short	0x0100
        /*05ca*/ 	.byte	0x08
	.zero		1


	//   ....[1]....
        /*05cc*/ 	.word	0x00000280
        /*05d0*/ 	.word	0x000000ff
        /*05d4*/ 	.word	0x00013220
        /*05d8*/ 	.short	0x0100
        /*05da*/ 	.byte	0x08
	.zero		1


	//   ....[2]....
        /*05dc*/ 	.word	0x00000370
        /*05e0*/ 	.word	0x000000ff
        /*05e4*/ 	.word	0x00013230
        /*05e8*/ 	.short	0x0100
        /*05ea*/ 	.byte	0x08
	.zero		1


	//   ....[3]....
        /*05ec*/ 	.word	0x00000380
        /*05f0*/ 	.word	0x000000ff
        /*05f4*/ 	.word	0x00013240
        /*05f8*/ 	.short	0x0100
        /*05fa*/ 	.byte	0x08
	.zero		1


	//   ....[4]....
        /*05fc*/ 	.word	0x00000390
        /*0600*/ 	.word	0x000000ff
        /*0604*/ 	.word	0x00013238
        /*0608*/ 	.short	0x0100
        /*060a*/ 	.byte	0x08
	.zero		1


	//   ....[5]....
        /*060c*/ 	.word	0x000003a0
        /*0610*/ 	.word	0x000000ff
        /*0614*/ 	.word	0x00013248
        /*0618*/ 	.short	0x0100
        /*061a*/ 	.byte	0x08
	.zero		1


	//   ....[6]....
        /*061c*/ 	.word	0x000004d0
        /*0620*/ 	.word	0x000000ff
        /*0624*/ 	.word	0x00013250
        /*0628*/ 	.short	0x0100
        /*062a*/ 	.byte	0x08
	.zero		1


	//   ....[7]....
        /*062c*/ 	.word	0x000004e0
        /*0630*/ 	.word	0x000000ff
        /*0634*/ 	.word	0x00013260
        /*0638*/ 	.short	0x0100
        /*063a*/ 	.byte	0x08
	.zero		1


	//   ....[8]....
        /*063c*/ 	.word	0x000004f0
        /*0640*/ 	.word	0x000000ff
        /*0644*/ 	.word	0x00013258
        /*0648*/ 	.short	0x0100
        /*064a*/ 	.byte	0x08
	.zero		1


	//   ....[9]....
        /*064c*/ 	.word	0x00000500
        /*0650*/ 	.word	0x000000ff
        /*0654*/ 	.word	0x00013268
        /*0658*/ 	.short	0x0100
        /*065a*/ 	.byte	0x08
	.zero		1


	//   ....[10]....
        /*065c*/ 	.word	0x000005f0
        /*0660*/ 	.word	0x000000ff
        /*0664*/ 	.word	0x00013270
        /*0668*/ 	.short	0x0100
        /*066a*/ 	.byte	0x06
	.zero		1


	//   ....[11]....
        /*066c*/ 	.word	0x00000600
        /*0670*/ 	.word	0x000000ff
        /*0674*/ 	.word	0x00013280
        /*0678*/ 	.short	0x0100
        /*067a*/ 	.byte	0x06
	.zero		1


	//   ....[12]....
        /*067c*/ 	.word	0x00000610
        /*0680*/ 	.word	0x000000ff
        /*0684*/ 	.word	0x00013278
        /*0688*/ 	.short	0x0100
        /*068a*/ 	.byte	0x06
	.zero		1


	//   ....[13]....
        /*068c*/ 	.word	0x00000620
        /*0690*/ 	.word	0x000000ff
        /*0694*/ 	.word	0x00013288
        /*0698*/ 	.short	0x0100
        /*069a*/ 	.byte	0x06
	.zero		1


	//   ....[14]....
        /*069c*/ 	.word	0x00000750
        /*06a0*/ 	.word	0x000000ff
        /*06a4*/ 	.word	0x00013290
        /*06a8*/ 	.short	0x0100
        /*06aa*/ 	.byte	0x08
	.zero		1


	//   ....[15]....
        /*06ac*/ 	.word	0x00000760
        /*06b0*/ 	.word	0x000000ff
        /*06b4*/ 	.word	0x000132a0
        /*06b8*/ 	.short	0x0100
        /*06ba*/ 	.byte	0x08
	.zero		1


	//   ....[16]....
        /*06bc*/ 	.word	0x00000770
        /*06c0*/ 	.word	0x000000ff
        /*06c4*/ 	.word	0x00013298
        /*06c8*/ 	.short	0x0100
        /*06ca*/ 	.byte	0x08
	.zero		1


	//   ....[17]....
        /*06cc*/ 	.word	0x00000780
        /*06d0*/ 	.word	0x000000ff
        /*06d4*/ 	.word	0x000132a8
        /*06d8*/ 	.short	0x0100
        /*06da*/ 	.byte	0x08
	.zero		1


	//   ....[18]....
        /*06dc*/ 	.word	0x000008b0
        /*06e0*/ 	.word	0x000000ff
        /*06e4*/ 	.word	0x000132b0
        /*06e8*/ 	.short	0x0100
        /*06ea*/ 	.byte	0x08
	.zero		1


	//   ....[19]....
        /*06ec*/ 	.word	0x000008c0
        /*06f0*/ 	.word	0x000000ff
        /*06f4*/ 	.word	0x000132c0
        /*06f8*/ 	.short	0x0100
        /*06fa*/ 	.byte	0x08
	.zero		1


	//   ....[20]....
        /*06fc*/ 	.word	0x000008d0
        /*0700*/ 	.word	0x000000ff
        /*0704*/ 	.word	0x000132b8
        /*0708*/ 	.short	0x0100
        /*070a*/ 	.byte	0x08
	.zero		1


	//   ....[21]....
        /*070c*/ 	.word	0x000008e0
        /*0710*/ 	.word	0x000000ff
        /*0714*/ 	.word	0x000132c8
        /*0718*/ 	.short	0x0100
        /*071a*/ 	.byte	0x08
	.zero		1


	//   ....[22]....
        /*071c*/ 	.word	0x00001c20
        /*0720*/ 	.word	0x00000002
        /*0724*/ 	.word	0x00013200
        /*0728*/ 	.short	0x010a
        /*072a*/ 	.byte	0x3f
	.zero		1


	//   ....[23]....
        /*072c*/ 	.word	0x00001cc0
        /*0730*/ 	.word	0x00000006
        /*0734*/ 	.word	0x00013230
        /*0738*/ 	.short	0x010a
        /*073a*/ 	.byte	0x3f
	.zero		1


	//   ....[24]....
        /*073c*/ 	.word	0x00001d50
        /*0740*/ 	.word	0x00000006
        /*0744*/ 	.word	0x00013230
        /*0748*/ 	.short	0x010a
        /*074a*/ 	.byte	0x3f
	.zero		1


	//   ....[25]....
        /*074c*/ 	.word	0x000040a0
        /*0750*/ 	.word	0x0000002e
        /*0754*/ 	.word	0x00000000
        /*0758*/ 	.short	0x0101
        /*075a*/ 	.byte	0x3f
	.zero		1


	//   ....[26]....
        /*075c*/ 	.word	0x00004f40
        /*0760*/ 	.word	0x0000000a
        /*0764*/ 	.word	0x00013230
        /*0768*/ 	.short	0x010a
        /*076a*/ 	.byte	0x3f
	.zero		1


	//   ....[27]....
        /*076c*/ 	.word	0x00004f80
        /*0770*/ 	.word	0x0000000a
        /*0774*/ 	.word	0x00013230
        /*0778*/ 	.short	0x010a
        /*077a*/ 	.byte	0x3f
	.zero		1


	//   ....[28]....
        /*077c*/ 	.word	0x000053e0
        /*0780*/ 	.word	0x000000ff
        /*0784*/ 	.word	0x00013250
        /*0788*/ 	.short	0x010a
        /*078a*/ 	.byte	0x09
	.zero		1


	//   ....[29]....
        /*078c*/ 	.word	0x00005420
        /*0790*/ 	.word	0x000000ff
        /*0794*/ 	.word	0x00013250
        /*0798*/ 	.short	0x010a
        /*079a*/ 	.byte	0x09
	.zero		1


	//   ....[30]....
        /*079c*/ 	.word	0x000073a0
        /*07a0*/ 	.word	0x00000006
        /*07a4*/ 	.word	0x00000000
        /*07a8*/ 	.short	0x0101
        /*07aa*/ 	.byte	0x3f
	.zero		1


	//   ....[31]....
        /*07ac*/ 	.word	0x00007720
        /*07b0*/ 	.word	0x000000ff
        /*07b4*/ 	.word	0x00000000
        /*07b8*/ 	.short	0x0101
        /*07ba*/ 	.byte	0x06
	.zero		1


	//   ....[32]....
        /*07bc*/ 	.word	0x00007b60
        /*07c0*/ 	.word	0x0000000d
        /*07c4*/ 	.word	0x00013250
        /*07c8*/ 	.short	0x010a
        /*07ca*/ 	.byte	0x3f
	.zero		1


	//   ....[33]....
        /*07cc*/ 	.word	0x00007ba0
        /*07d0*/ 	.word	0x0000000d
        /*07d4*/ 	.word	0x00013250
        /*07d8*/ 	.short	0x010a
        /*07da*/ 	.byte	0x3f
	.zero		1


	//   ....[34]....
        /*07dc*/ 	.word	0x000081f0
        /*07e0*/ 	.word	0x00000000
        /*07e4*/ 	.word	0x00000000
        /*07e8*/ 	.short	0x0101
        /*07ea*/ 	.byte	0x3f
	.zero		1


	//   ....[35]....
        /*07ec*/ 	.word	0x00009910
        /*07f0*/ 	.word	0x00000000
        /*07f4*/ 	.word	0x00000000
        /*07f8*/ 	.short	0x0101
        /*07fa*/ 	.byte	0x3f
	.zero		1


	//   ....[36]....
        /*07fc*/ 	.word	0x00009f60
        /*0800*/ 	.word	0x00000006
        /*0804*/ 	.word	0x00000000
        /*0808*/ 	.short	0x0101
        /*080a*/ 	.byte	0x3f
	.zero		1


	//   ....[37]....
        /*080c*/ 	.word	0x0000cff0
        /*0810*/ 	.word	0x00000002
        /*0814*/ 	.word	0x00013280
        /*0818*/ 	.short	0x010a
        /*081a*/ 	.byte	0x3f
	.zero		1


	//   ....[38]....
        /*081c*/ 	.word	0x0000d180
        /*0820*/ 	.word	0x00000002
        /*0824*/ 	.word	0x00013240
        /*0828*/ 	.short	0x010a
        /*082a*/ 	.byte	0x3f
	.zero		1


	//   ....[39]....
        /*082c*/ 	.word	0x0000dcd0
        /*0830*/ 	.word	0x00000010
        /*0834*/ 	.word	0x00013200
        /*0838*/ 	.short	0x0107
        /*083a*/ 	.byte	0x3f
	.zero		1


	//   ....[40]....
        /*083c*/ 	.word	0x0000ddd0
        /*0840*/ 	.word	0x00000010
        /*0844*/ 	.word	0x00013200
        /*0848*/ 	.short	0x0101
        /*084a*/ 	.byte	0x3f
	.zero		1


	//   ....[41]....
        /*084c*/ 	.word	0x0000ddf0
        /*0850*/ 	.word	0x00000010
        /*0854*/ 	.word	0x00013220
        /*0858*/ 	.short	0x010a
        /*085a*/ 	.byte	0x3f
	.zero		1


	//   ....[42]....
        /*085c*/ 	.word	0x0000e0b0
        /*0860*/ 	.word	0x00000004
        /*0864*/ 	.word	0x00013280
        /*0868*/ 	.short	0x010a
        /*086a*/ 	.byte	0x3f
	.zero		1


	//   ....[43]....
        /*086c*/ 	.word	0x0000e300
        /*0870*/ 	.word	0x00000004
        /*0874*/ 	.word	0x00013240
        /*0878*/ 	.short	0x010a
        /*087a*/ 	.byte	0x3f
	.zero		1


	//   ....[44]....
        /*087c*/ 	.word	0x0000e5c0
        /*0880*/ 	.word	0x00000003
        /*0884*/ 	.word	0x00013270
        /*0888*/ 	.short	0x010a
        /*088a*/ 	.byte	0x3f
	.zero		1


	//   ....[45]....
        /*088c*/ 	.word	0x0000e640
        /*0890*/ 	.word	0x00000003
        /*0894*/ 	.word	0x00013260
        /*0898*/ 	.short	0x010a
        /*089a*/ 	.byte	0x3f
	.zero		1


	//   ....[46]....
        /*089c*/ 	.word	0x0000e920
        /*08a0*/ 	.word	0x00000003
        /*08a4*/ 	.word	0x00013250
        /*08a8*/ 	.short	0x0101
        /*08aa*/ 	.byte	0x3f
	.zero		1


	//   ....[47]....
        /*08ac*/ 	.word	0x0000e9a0
        /*08b0*/ 	.word	0x00000002
        /*08b4*/ 	.word	0x00000000
        /*08b8*/ 	.short	0x0101
        /*08ba*/ 	.byte	0x3f
	.zero		1


	//   ....[48]....
        /*08bc*/ 	.word	0x0000eb90
        /*08c0*/ 	.word	0x00000002
        /*08c4*/ 	.word	0x00013270
        /*08c8*/ 	.short	0x010a
        /*08ca*/ 	.byte	0x3f
	.zero		1


	//   ....[49]....
        /*08cc*/ 	.word	0x0000ec10
        /*08d0*/ 	.word	0x00000002
        /*08d4*/ 	.word	0x00013260
        /*08d8*/ 	.short	0x010a
        /*08da*/ 	.byte	0x3f
	.zero		1


	//   ....[50]....
        /*08dc*/ 	.word	0x0000eee0
        /*08e0*/ 	.word	0x00000002
        /*08e4*/ 	.word	0x00013250
        /*08e8*/ 	.short	0x0101
        /*08ea*/ 	.byte	0x3f
	.zero		1


	//   ....[51]....
        /*08ec*/ 	.word	0x0000ef30
        /*08f0*/ 	.word	0x00000000
        /*08f4*/ 	.word	0x00000000
        /*08f8*/ 	.short	0x0101
        /*08fa*/ 	.byte	0x3f
	.zero		1


	//   ....[52]....
        /*08fc*/ 	.word	0x0000fbc0
        /*0900*/ 	.word	0x00000007
        /*0904*/ 	.word	0x00013220
        /*0908*/ 	.short	0x010a
        /*090a*/ 	.byte	0x3f
	.zero		1


	//   ....[53]....
        /*090c*/ 	.word	0x0000fd60
        /*0910*/ 	.word	0x00000005
        /*0914*/ 	.word	0x00000000
        /*0918*/ 	.short	0x010a
        /*091a*/ 	.byte	0x3f
	.zero		1


	//   ....[54]....
        /*091c*/ 	.word	0x0000fdd0
        /*0920*/ 	.word	0x00000003
        /*0924*/ 	.word	0x00000000
        /*0928*/ 	.short	0x010a
        /*092a*/ 	.byte	0x3f
	.zero		1


	//   ....[55]....
        /*092c*/ 	.word	0x0000fe20
        /*0930*/ 	.word	0x00000003
        /*0934*/ 	.word	0x00013260
        /*0938*/ 	.short	0x010a
        /*093a*/ 	.byte	0x3f
	.zero		1


	//   ....[56]....
        /*093c*/ 	.word	0x0000fe70
        /*0940*/ 	.word	0x00000005
        /*0944*/ 	.word	0x00013260
        /*0948*/ 	.short	0x010a
        /*094a*/ 	.byte	0x3f
	.zero		1


	//   ....[57]....
        /*094c*/ 	.word	0x0000feb0
        /*0950*/ 	.word	0x00000003
        /*0954*/ 	.word	0x00013280
        /*0958*/ 	.short	0x010a
        /*095a*/ 	.byte	0x3f
	.zero		1


	//   ....[58]....
        /*095c*/ 	.word	0x0000fed0
        /*0960*/ 	.word	0x00000005
        /*0964*/ 	.word	0x00013280
        /*0968*/ 	.short	0x010a
        /*096a*/ 	.byte	0x3f
	.zero		1


	//   ....[59]....
        /*096c*/ 	.word	0x0000ff30
        /*0970*/ 	.word	0x00000002
        /*0974*/ 	.word	0x00013200
        /*0978*/ 	.short	0x010a
        /*097a*/ 	.byte	0x3f
	.zero		1


	//   ....[60]....
        /*097c*/ 	.word	0x0000ff80
        /*0980*/ 	.word	0x00000006
        /*0984*/ 	.word	0x00013230
        /*0988*/ 	.short	0x010a
        /*098a*/ 	.byte	0x3f
	.zero		1


	//   ....[61]....
        /*098c*/ 	.word	0x0000ffd0
        /*0990*/ 	.word	0x0000000a
        /*0994*/ 	.word	0x00013230
        /*0998*/ 	.short	0x010a
        /*099a*/ 	.byte	0x3f
	.zero		1


	//   ....[62]....
        /*099c*/ 	.word	0x00010030
        /*09a0*/ 	.word	0x0000000c
        /*09a4*/ 	.word	0x00013250
        /*09a8*/ 	.short	0x010a
        /*09aa*/ 	.byte	0x3f
	.zero		1


	//   ....[63]....
        /*09ac*/ 	.word	0x00010080
        /*09b0*/ 	.word	0x0000000d
        /*09b4*/ 	.word	0x00013250
        /*09b8*/ 	.short	0x010a
        /*09ba*/ 	.byte	0x3f
	.zero		1


	//   ....[64]....
        /*09bc*/ 	.word	0x000101d0
        /*09c0*/ 	.word	0x00000002
        /*09c4*/ 	.word	0x00013280
        /*09c8*/ 	.short	0x010a
        /*09ca*/ 	.byte	0x3f
	.zero		1


	//   ....[65]....
        /*09cc*/ 	.word	0x00010220
        /*09d0*/ 	.word	0x00000002
        /*09d4*/ 	.word	0x00013240
        /*09d8*/ 	.short	0x010a
        /*09da*/ 	.byte	0x3f
	.zero		1


	//   ....[66]....
        /*09dc*/ 	.word	0x00010930
        /*09e0*/ 	.word	0x00000010
        /*09e4*/ 	.word	0x00013220
        /*09e8*/ 	.short	0x010a
        /*09ea*/ 	.byte	0x3f
	.zero		1


	//   ....[67]....
        /*09ec*/ 	.word	0x00010980
        /*09f0*/ 	.word	0x00000004
        /*09f4*/ 	.word	0x00013280
        /*09f8*/ 	.short	0x010a
        /*09fa*/ 	.byte	0x3f
	.zero		1


	//   ....[68]....
        /*09fc*/ 	.word	0x000109d0
        /*0a00*/ 	.word	0x00000004
        /*0a04*/ 	.word	0x00013240
        /*0a08*/ 	.short	0x010a
        /*0a0a*/ 	.byte	0x3f
	.zero		1


	//   ....[69]....
        /*0a0c*/ 	.word	0x00010a20
        /*0a10*/ 	.word	0x00000003
        /*0a14*/ 	.word	0x00013270
        /*0a18*/ 	.short	0x010a
        /*0a1a*/ 	.byte	0x3f
	.zero		1


	//   ....[70]....
        /*0a1c*/ 	.word	0x00010a70
        /*0a20*/ 	.word	0x00000003
        /*0a24*/ 	.word	0x00013260
        /*0a28*/ 	.short	0x010a
        /*0a2a*/ 	.byte	0x3f
	.zero		1


	//   ....[71]....
        /*0a2c*/ 	.word	0x00010ac0
        /*0a30*/ 	.word	0x00000002
        /*0a34*/ 	.word	0x00013270
        /*0a38*/ 	.short	0x010a
        /*0a3a*/ 	.byte	0x3f
	.zero		1


	//   ....[72]....
        /*0a3c*/ 	.word	0x00010b10
        /*0a40*/ 	.word	0x00000002
        /*0a44*/ 	.word	0x00013260
        /*0a48*/ 	.short	0x010a
        /*0a4a*/ 	.byte	0x3f
	.zero		1


	//   ....[73]....
        /*0a4c*/ 	.word	0x00010b60
        /*0a50*/ 	.word	0x00000007
        /*0a54*/ 	.word	0x00013220
        /*0a58*/ 	.short	0x010a
        /*0a5a*/ 	.byte	0x3f
	.zero		1


	//   ....[74]....
        /*0a5c*/ 	.word	0x00010d00
        /*0a60*/ 	.word	0x00000005
        /*0a64*/ 	.word	0x00000000
        /*0a68*/ 	.short	0x010a
        /*0a6a*/ 	.byte	0x3f
	.zero		1


	//   ....[75]....
        /*0a6c*/ 	.word	0x00010d50
        /*0a70*/ 	.word	0x00000003
        /*0a74*/ 	.word	0x00000000
        /*0a78*/ 	.short	0x010a
        /*0a7a*/ 	.byte	0x3f
	.zero		1


	//   ....[76]....
        /*0a7c*/ 	.word	0x00010da0
        /*0a80*/ 	.word	0x00000003
        /*0a84*/ 	.word	0x00013260
        /*0a88*/ 	.short	0x010a
        /*0a8a*/ 	.byte	0x3f
	.zero		1


	//   ....[77]....
        /*0a8c*/ 	.word	0x00010df0
        /*0a90*/ 	.word	0x00000005
        /*0a94*/ 	.word	0x00013260
        /*0a98*/ 	.short	0x010a
        /*0a9a*/ 	.byte	0x3f
	.zero		1


	//   ....[78]....
        /*0a9c*/ 	.word	0x00010e40
        /*0aa0*/ 	.word	0x00000003
        /*0aa4*/ 	.word	0x00013280
        /*0aa8*/ 	.short	0x010a
        /*0aaa*/ 	.byte	0x3f
	.zero		1


	//----- nvinfo : EIATTR_NUM_MBARRIERS
	.align		4
.L_1423:
        /*0aac*/ 	.byte	0x03, 0x38
        /*0aae*/ 	.short	0x0016


	//----- nvinfo : EIATTR_EXIT_INSTR_OFFSETS
	.align		4
        /*0ab0*/ 	.byte	0x04, 0x1c
        /*0ab2*/ 	.short	(.L_1425 - .L_1424)


	//   ....[0]....
.L_1424:
        /*0ab4*/ 	.word	0x00000a40


	//   ....[1]....
        /*0ab8*/ 	.word	0x0000af00


	//   ....[2]....
        /*0abc*/ 	.word	0x0000ff20


	//----- nvinfo : EIATTR_MAX_THREADS
	.align		4
.L_1425:
        /*0ac0*/ 	.byte	0x04, 0x05
        /*0ac2*/ 	.short	(.L_1427 - .L_1426)
.L_1426:
        /*0ac4*/ 	.word	0x00000200
        /*0ac8*/ 	.word	0x00000001
        /*0acc*/ 	.word	0x00000001


	//----- nvinfo : EIATTR_CRS_STACK_SIZE
	.align		4
.L_1427:
        /*0ad0*/ 	.byte	0x04, 0x1e
        /*0ad2*/ 	.short	(.L_1429 - .L_1428)
.L_1428:
        /*0ad4*/ 	.word	0x00000000


	//----- nvinfo : EIATTR_CBANK_PARAM_SIZE
	.align		4
.L_1429:
        /*0ad8*/ 	.byte	0x03, 0x19
        /*0ada*/ 	.short	0x0af0


	//----- nvinfo : EIATTR_PARAM_CBANK
	.align		4
        /*0adc*/ 	.byte	0x04, 0x0a
        /*0ade*/ 	.short	(.L_1431 - .L_1430)
	.align		4
.L_1430:
        /*0ae0*/ 	.word	index@(.nv.constant0._ZN7cutlass13device_kernelIN5flash11enable_sm90INS1_16FlashAttnFwdSm90INS1_25CollectiveMainloopFwdSm90ILi2EN4cute5tupleIJNS5_1CILi1EEES8_S8_EEENS6_IJNS7_ILi192EEENS7_ILi160EEENS7_ILi64EEEEEELi64ENS_12float_e4m3_tEfNS_4arch4Sm90ELb0ELb0ELb1ELb1ELb0ELb0ELb0ELb1ELb1ELb1ELb1ELb0EEENS1_21CollectiveEpilogueFwdINS6_IJSA_SC_SB_EEES9_NS_10bfloat16_tESG_Li384ELb1ELb1ELb1ELb1EEENS1_36VarlenDynamicPersistentTileSchedulerILi192ELi160ELi384ELi128ELb1ELb1ELb1ELb0ELb1ELb1EEEEEEEEEvNT_6ParamsE)
        /*0ae4*/ 	.short	0x0210
        /*0ae6*/ 	.short	0x0af0


	//----- nvinfo : EIATTR_SW_WAR
	.align		4
.L_1431:
        /*0ae8*/ 	.byte	0x04, 0x36
        /*0aea*/ 	.short	(.L_1433 - .L_1432)
.L_1432:
        /*0aec*/ 	.word	0x00000008
.L_1433:


//--------------------- .nv.info._ZN7cutlass13device_kernelIN5flash11enable_sm90INS1_16FlashAttnFwdSm90INS1_25CollectiveMainloopFwdSm90ILi2EN4cute5tupleIJNS5_1CILi1EEES8_S8_EEENS6_IJNS7_ILi192EEENS7_ILi160EEENS7_ILi64EEEEEELi64ENS_12float_e4m3_tEfNS_4arch4Sm90ELb0ELb0ELb1ELb1ELb0ELb1ELb0ELb1ELb1ELb1ELb1ELb0EEENS1_21CollectiveEpilogueFwdINS6_IJSA_SC_SB_EEES9_NS_10bfloat16_tESG_Li384ELb1ELb1ELb1ELb1EEENS1_36VarlenDynamicPersistentTileSchedulerILi192ELi160ELi384ELi128ELb1ELb1ELb1ELb0ELb1ELb1EEEEEEEEEvNT_6ParamsE --------------------------
	.section	.nv.info._ZN7cutlass13device_kernelIN5flash11enable_sm90INS1_16FlashAttnFwdSm90INS1_25CollectiveMainloopFwdSm90ILi2EN4cute5tupleIJNS5_1CILi1EEES8_S8_EEENS6_IJNS7_ILi192EEENS7_ILi160EEENS7_ILi64EEEEEELi64ENS_12float_e4m3_tEfNS_4arch4Sm90ELb0ELb0ELb1ELb1ELb0ELb1ELb0ELb1ELb1ELb1ELb1ELb0EEENS1_21CollectiveEpilogueFwdINS6_IJSA_SC_SB_EEES9_NS_10bfloat16_tESG_Li384ELb1ELb1ELb1ELb1EEENS1_36VarlenDynamicPersistentTileSchedulerILi192ELi160ELi384ELi128ELb1ELb1ELb1ELb0ELb1ELb1EEEEEEEEEvNT_6ParamsE,"",@"SHT_CUDA_INFO"
	.sectionflags	@""
	.align	4


	//----- nvinfo : EIATTR_CUDA_API_VERSION
	.align		4
        /*0000*/ 	.byte	0x04, 0x37
        /*0002*/ 	.short	(.L_1435 - .L_1434)
.L_1434:
        /*0004*/ 	.word	0x00000082


	//----- nvinfo : EIATTR_KPARAM_INFO
	.align		4
.L_1435:
        /*0008*/ 	.byte	0x04, 0x17
        /*000a*/ 	.short	(.L_1437 - .L_1436)
.L_1436:
        /*000c*/ 	.word	0x00000000
        /*0010*/ 	.short	0x0000
        /*0012*/ 	.short	0x0070
        /*0014*/ 	.byte	0x00, 0xf0, 0x01, 0x2a


	//----- nvinfo : EIATTR_SPARSE_MMA_MASK
	.align		4
.L_1437:
        /*0018*/ 	.byte	0x03, 0x50
        /*001a*/ 	.short	0x0000


	//----- nvinfo : EIATTR_MAXREG_COUNT
	.align		4
        /*001c*/ 	.byte	0x03, 0x1b
        /*001e*/ 	.short	0x0080


	//----- nvinfo : EIATTR_NUM_BARRIERS
	.align		4
        /*0020*/ 	.byte	0x02, 0x4c
        /*0022*/ 	.byte	0x10
	.zero		1


	//----- nvinfo : EIATTR_EXTERNS
	.align		4
        /*0024*/ 	.byte	0x04, 0x0f
        /*0026*/ 	.short	(.L_1439 - .L_1438)


	//   ....[0]....
	.align		4
.L_1438:
        /*0028*/ 	.word	index@(__assertfail)


	//----- nvinfo : EIATTR_ANNOTATIONS
	.align		4
.L_1439:
        /*002c*/ 	.byte	0x04, 0x55
        /*002e*/ 	.short	(.L_1441 - .L_1440)


	//   ....[0]....
.L_1440:
        /* <DEDUP_REMOVED lines=105> */


	//----- nvinfo : EIATTR_MERCURY_ISA_VERSION
	.align		4
.L_1441:
        /*06b0*/ 	.byte	0x03, 0x5f
        /*06b2*/ 	.short	0x0101


	//----- nvinfo : EIATTR_UNUSED_LOAD_BYTE_OFFSET
	.align		4
        /*06b4*/ 	.byte	0x04, 0x44
        /*06b6*/ 	.short	(.L_1443 - .L_1442)


	//   ....[0]....
.L_1442:
        /*06b8*/ 	.word	0x00000a90
        /*06bc*/ 	.word	0x0000fff0


	//   ....[1]....
        /*06c0*/ 	.word	0x0000f020
        /*06c4*/ 	.word	0x0000fff0


	//----- nvinfo : EIATTR_INT_WARP_WIDE_INSTR_OFFSETS
	.align		4
.L_1443:
        /*06c8*/ 	.byte	0x04, 0x31
        /*06ca*/ 	.short	(.L_1445 - .L_1444)


	//   ....[0]....
.L_1444:
        /*06cc*/ 	.word	0x00000180


	//   ....[1]....
        /*06d0*/ 	.word	0x00000220


	//   ....[2]....
        /*06d4*/ 	.word	0x00000290


	//   ....[3]....
        /*06d8*/ 	.word	0x00014170


	//   ....[4]....
        /*06dc*/ 	.word	0x00014200


	//   ....[5]....
        /*06e0*/ 	.word	0x000167f0


	//   ....[6]....
        /*06e4*/ 	.word	0x00016880


	//----- nvinfo : EIATTR_COOP_GROUP_MASK_REGIDS
	.align		4
.L_1445:
        /*06e8*/ 	.byte	0x04, 0x29
        /*06ea*/ 	.short	(.L_1447 - .L_1446)


	//   ....[0]....
.L_1446:
        /*06ec*/ 	.word	0xffffffff


	//   ....[1]....
        /*06f0*/ 	.word	0xffffffff


	//   ....[2]....
        /*06f4*/ 	.word	0xffffffff


	//   ....[3]....
        /*06f8*/ 	.word	0xffffffff


	//   ....[4]....
        /*06fc*/ 	.word	0xffffffff


	//   ....[5]....
        /*0700*/ 	.word	0xffffffff


	//   ....[6]....
        /*0704*/ 	.word	0xffffffff


	//   ....[7]....
        /*0708*/ 	.word	0xffffffff


	//   ....[8]....
        /*070c*/ 	.word	0xffffffff


	//   ....[9]....
        /*0710*/ 	.word	0xffffffff


	//   ....[10]....
        /*0714*/ 	.word	0xffffffff


	//   ....[11]....
        /*0718*/ 	.word	0xffffffff


	//   ....[12]....
        /*071c*/ 	.word	0xffffffff


	//   ....[13]....
        /*0720*/ 	.word	0xffffffff


	//   ....[14]....
        /*0724*/ 	.word	0xffffffff


	//   ....[15]....
        /*0728*/ 	.word	0xffffffff


	//   ....[16]....
        /*072c*/ 	.word	0xffffffff


	//   ....[17]....
        /*0730*/ 	.word	0xffffffff


	//   ....[18]....
        /*0734*/ 	.word	0xffffffff


	//   ....[19]....
        /*0738*/ 	.word	0xffffffff


	//   ....[20]....
        /*073c*/ 	.word	0xffffffff


	//   ....[21]....
        /*0740*/ 	.word	0xffffffff


	//   ....[22]....
        /*0744*/ 	.word	0xffffffff


	//   ....[23]....
        /*0748*/ 	.word	0xffffffff


	//   ....[24]....
        /*074c*/ 	.word	0xffffffff


	//   ....[25]....
        /*0750*/ 	.word	0xffffffff


	//   ....[26]....
        /*0754*/ 	.word	0xffffffff


	//   ....[27]....
        /*0758*/ 	.word	0xffffffff


	//   ....[28]....
        /*075c*/ 	.word	0xffffffff


	//   ....[29]....
        /*0760*/ 	.word	0xffffffff


	//   ....[30]....
        /*0764*/ 	.word	0xffffffff


	//   ....[31]....
        /*0768*/ 	.word	0xffffffff


	//   ....[32]....
        /*076c*/ 	.word	0xffffffff


	//   ....[33]....
        /*0770*/ 	.word	0xffffffff


	//   ....[34]....
        /*0774*/ 	.word	0xffffffff


	//   ....[35]....
        /*0778*/ 	.word	0xffffffff


	//   ....[36]....
        /*077c*/ 	.word	0xffffffff


	//   ....[37]....
        /*0780*/ 	.word	0xffffffff


	//   ....[38]....
        /*0784*/ 	.word	0xffffffff


	//   ....[39]....
        /*0788*/ 	.word	0xffffffff


	//   ....[40]....
        /*078c*/ 	.word	0xffffffff


	//   ....[41]....
        /*0790*/ 	.word	0xffffffff


	//   ....[42]....
        /*0794*/ 	.word	0xffffffff


	//   ....[43]....
        /*0798*/ 	.word	0xffffffff


	//   ....[44]....
        /*079c*/ 	.word	0xffffffff


	//   ....[45]....
        /*07a0*/ 	.word	0xffffffff


	//   ....[46]....
        /*07a4*/ 	.word	0xffffffff


	//   ....[47]....
        /*07a8*/ 	.word	0xffffffff


	//   ....[48]....
        /*07ac*/ 	.word	0xffffffff


	//   ....[49]....
        /*07b0*/ 	.word	0xffffffff


	//   ....[50]....
        /*07b4*/ 	.word	0xffffffff


	//   ....[51]....
        /*07b8*/ 	.word	0xffffffff


	//   ....[52]....
        /*07bc*/ 	.word	0xffffffff


	//   ....[53]....
        /*07c0*/ 	.word	0xffffffff


	//   ....[54]....
        /*07c4*/ 	.word	0xffffffff


	//   ....[55]....
        /*07c8*/ 	.word	0xffffffff


	//   ....[56]....
        /*07cc*/ 	.word	0xffffffff


	//   ....[57]....
        /*07d0*/ 	.word	0xffffffff


	//   ....[58]....
        /*07d4*/ 	.word	0xffffffff


	//   ....[59]....
        /*07d8*/ 	.word	0xffffffff


	//   ....[60]....
        /*07dc*/ 	.word	0xffffffff


	//   ....[61]....
        /*07e0*/ 	.word	0xffffffff


	//   ....[62]....
        /*07e4*/ 	.word	0xffffffff


	//   ....[63]....
        /*07e8*/ 	.word	0xffffffff


	//   ....[64]....
        /*07ec*/ 	.word	0xffffffff


	//   ....[65]....
        /*07f0*/ 	.word	0xffffffff


	//   ....[66]....
        /*07f4*/ 	.word	0xffffffff


	//   ....[67]....
        /*07f8*/ 	.word	0xffffffff


	//   ....[68]....
        /*07fc*/ 	.word	0xffffffff


	//   ....[69]....
        /*0800*/ 	.word	0xffffffff


	//   ....[70]....
        /*0804*/ 	.word	0xffffffff


	//   ....[71]....
        /*0808*/ 	.word	0xffffffff


	//   ....[72]....
        /*080c*/ 	.word	0xffffffff


	//   ....[73]....
        /*0810*/ 	.word	0xffffffff


	//   ....[74]....
        /*0814*/ 	.word	0xffffffff


	//   ....[75]....
        /*0818*/ 	.word	0xffffffff


	//   ....[76]....
        /*081c*/ 	.word	0xffffffff


	//   ....[77]....
        /*0820*/ 	.word	0xffffffff


	//   ....[78]....
        /*0824*/ 	.word	0xffffffff


	//   ....[79]....
        /*0828*/ 	.word	0xffffffff


	//   ....[80]....
        /*082c*/ 	.word	0xffffffff


	//   ....[81]....
        /*0830*/ 	.word	0xffffffff


	//   ....[82]....
        /*0834*/ 	.word	0xffffffff


	//   ....[83]....
        /*0838*/ 	.word	0xffffffff


	//   ....[84]....
        /*083c*/ 	.word	0xffffffff


	//   ....[85]....
        /*0840*/ 	.word	0xffffffff


	//   ....[86]....
        /*0844*/ 	.word	0xffffffff


	//   ....[87]....
        /*0848*/ 	.word	0xffffffff


	//   ....[88]....
        /*084c*/ 	.word	0xffffffff


	//   ....[89]....
        /*0850*/ 	.word	0xffffffff


	//   ....[90]....
        /*0854*/ 	.word	0xffffffff


	//   ....[91]....
        /*0858*/ 	.word	0xffffffff


	//   ....[92]....
        /*085c*/ 	.word	0xffffffff


	//   ....[93]....
        /*0860*/ 	.word	0xffffffff


	//   ....[94]....
        /*0864*/ 	.word	0xffffffff


	//   ....[95]....
        /*0868*/ 	.word	0xffffffff


	//   ....[96]....
        /*086c*/ 	.word	0xffffffff


	//   ....[97]....
        /*0870*/ 	.word	0xffffffff


	//   ....[98]....
        /*0874*/ 	.word	0xffffffff


	//   ....[99]....
        /*0878*/ 	.word	0xffffffff


	//   ....[100]....
        /*087c*/ 	.word	0xffffffff


	//   ....[101]....
        /*0880*/ 	.word	0xffffffff


	//   ....[102]....
        /*0884*/ 	.word	0xffffffff


	//   ....[103]....
        /*0888*/ 	.word	0xffffffff


	//   ....[104]....
        /*088c*/ 	.word	0xffffffff


	//   ....[105]....
        /*0890*/ 	.word	0xffffffff


	//   ....[106]....
        /*0894*/ 	.word	0xffffffff


	//   ....[107]....
        /*0898*/ 	.word	0xffffffff


	//   ....[108]....
        /*089c*/ 	.word	0xffffffff


	//   ....[109]....
        /*08a0*/ 	.word	0xffffffff


	//   ....[110]....
        /*08a4*/ 	.word	0xffffffff


	//   ....[111]....
        /*08a8*/ 	.word	0xffffffff


	//   ....[112]....
        /*08ac*/ 	.word	0xffffffff


	//   ....[113]....
        /*08b0*/ 	.word	0xffffffff


	//   ....[114]....
        /*08b4*/ 	.word	0xffffffff


	//   ....[115]....
        /*08b8*/ 	.word	0xffffffff


	//   ....[116]....
        /*08bc*/ 	.word	0xffffffff


	//   ....[117]....
        /*08c0*/ 	.word	0xffffffff


	//   ....[118]....
        /*08c4*/ 	.word	0xffffffff


	//   ....[119]....
        /*08c8*/ 	.word	0xffffffff


	//   ....[120]....
        /*08cc*/ 	.word	0xffffffff


	//   ....[121]....
        /*08d0*/ 	.word	0xffffffff


	//   ....[122]....
        /*08d4*/ 	.word	0xffffffff


	//   ....[123]....
        /*08d8*/ 	.word	0xffffffff


	//   ....[124]....
        /*08dc*/ 	.word	0xffffffff


	//   ....[125]....
        /*08e0*/ 	.word	0xffffffff


	//   ....[126]....
        /*08e4*/ 	.word	0xffffffff


	//   ....[127]....
        /*08e8*/ 	.word	0xffffffff


	//   ....[128]....
        /*08ec*/ 	.word	0xffffffff


	//   ....[129]....
        /*08f0*/ 	.word	0xffffffff


	//   ....[130]....
        /*08f4*/ 	.word	0xffffffff


	//   ....[131]....
        /*08f8*/ 	.word	0xffffffff


	//   ....[132]....
        /*08fc*/ 	.word	0xffffffff


	//   ....[133]....
        /*0900*/ 	.word	0xffffffff


	//   ....[134]....
        /*0904*/ 	.word	0x0500000f


	//   ....[135]....
        /*0908*/ 	.word	0x0500000f


	//   ....[136]....
        /*090c*/ 	.word	0x0500000f


	//   ....[137]....
        /*0910*/ 	.word	0x0500000f


	//   ....[138]....
        /*0914*/ 	.word	0x0500000f


	//   ....[139]....
        /*0918*/ 	.word	0x0500000f


	//   ....[140]....
        /*091c*/ 	.word	0x0500000f


	//   ....[141]....
        /*0920*/ 	.word	0x0500000f


	//   ....[142]....
        /*0924*/ 	.word	0x0500000f


	//   ....[143]....
        /*0928*/ 	.word	0x0500000f


	//   ....[144]....
        /*092c*/ 	.word	0x0500000f


	//   ....[145]....
        /*0930*/ 	.word	0x0500000f


	//   ....[146]....
        /*0934*/ 	.word	0x0500000f


	//   ....[147]....
        /*0938*/ 	.word	0x0500000f


	//   ....[148]....
        /*093c*/ 	.word	0x0500000f


	//   ....[149]....
        /*0940*/ 	.word	0x0500000f


	//   ....[150]....
        /*0944*/ 	.word	0x0500000f


	//   ....[151]....
        /*0948*/ 	.word	0x0500000f


	//   ....[152]....
        /*094c*/ 	.word	0x0500000f


	//   ....[153]....
        /*0950*/ 	.word	0x0500000f


	//   ....[154]....
        /*0954*/ 	.word	0x0500000f


	//   ....[155]....
        /*0958*/ 	.word	0x0500000f


	//   ....[156]....
        /*095c*/ 	.word	0x0500000f


	//   ....[157]....
        /*0960*/ 	.word	0x0500000f


	//   ....[158]....
        /*0964*/ 	.word	0x0500000f


	//   ....[159]....
        /*0968*/ 	.word	0x0500000f


	//   ....[160]....
        /*096c*/ 	.word	0x0500000f


	//   ....[161]....
        /*0970*/ 	.word	0x0500000f


	//   ....[162]....
        /*0974*/ 	.word	0x0500000f


	//   ....[163]....
        /*0978*/ 	.word	0x0500000f


	//   ....[164]....
        /*097c*/ 	.word	0x0500000f


	//   ....[165]....
        /*0980*/ 	.word	0x0500000f


	//   ....[166]....
        /*0984*/ 	.word	0x0500000f


	//   ....[167]....
        /*0988*/ 	.word	0x0500000f


	//   ....[168]....
        /*098c*/ 	.word	0x0500000f


	//   ....[169]....
        /*0990*/ 	.word	0x0500000f


	//   ....[170]....
        /*0994*/ 	.word	0x0500000f


	//   ....[171]....
        /*0998*/ 	.word	0x0500000f


	//   ....[172]....
        /*099c*/ 	.word	0x0500000f


	//   ....[173]....
        /*09a0*/ 	.word	0x0500000f


	//   ....[174]....
        /*09a4*/ 	.word	0x0500000f


	//----- nvinfo : EIATTR_COOP_GROUP_INSTR_OFFSETS
	.align		4
.L_1447:
        /*09a8*/ 	.byte	0x04, 0x28
        /*09aa*/ 	.short	(.L_1449 - .L_1448)


	//   ....[0]....
.L_1448:
        /*09ac*/ 	.word	0x00000060


	//   ....[1]....
        /*09b0*/ 	.word	0x00000190


	//   ....[2]....
        /*09b4*/ 	.word	0x00000240


	//   ....[3]....
        /*09b8*/ 	.word	0x00000400


	//   ....[4]....
        /*09bc*/ 	.word	0x00000560


	//   ....[5]....
        /*09c0*/ 	.word	0x00000680


	//   ....[6]....
        /*09c4*/ 	.word	0x000007e0


	//   ....[7]....
        /*09c8*/ 	.word	0x000054a0


	//   ....[8]....
        /*09cc*/ 	.word	0x00005c20


	//   ....[9]....
        /*09d0*/ 	.word	0x00005c30


	//   ....[10]....
        /*09d4*/ 	.word	0x00005c40


	//   ....[11]....
        /*09d8*/ 	.word	0x00005c50


	//   ....[12]....
        /*09dc*/ 	.word	0x00006f50


	//   ....[13]....
        /*09e0*/ 	.word	0x00006f60


	//   ....[14]....
        /*09e4*/ 	.word	0x00006f70


	//   ....[15]....
        /*09e8*/ 	.word	0x00006f80


	//   ....[16]....
        /*09ec*/ 	.word	0x00009d20


	//   ....[17]....
        /*09f0*/ 	.word	0x00009db0


	//   ....[18]....
        /*09f4*/ 	.word	0x0000a140


	//   ....[19]....
        /*09f8*/ 	.word	0x0000a160


	//   ....[20]....
        /*09fc*/ 	.word	0x0000ced0


	//   ....[21]....
        /*0a00*/ 	.word	0x0000cf00


	//   ....[22]....
        /*0a04*/ 	.word	0x0000cf30


	//   ....[23]....
        /*0a08*/ 	.word	0x0000cf80


	//   ....[24]....
        /*0a0c*/ 	.word	0x0000e980


	//   ....[25]....
        /*0a10*/ 	.word	0x0000e990


	//   ....[26]....
        /*0a14*/ 	.word	0x0000ea20


	//   ....[27]....
        /*0a18*/ 	.word	0x0000ea40


	//   ....[28]....
        /*0a1c*/ 	.word	0x0000f550


	//   ....[29]....
        /*0a20*/ 	.word	0x0000f570


	//   ....[30]....
        /*0a24*/ 	.word	0x0000f5a0


	//   ....[31]....
        /*0a28*/ 	.word	0x0000f5c0


	//   ....[32]....
        /*0a2c*/ 	.word	0x0000f5d0


	//   ....[33]....
        /*0a30*/ 	.word	0x0000f5e0


	//   ....[34]....
        /*0a34*/ 	.word	0x0000f600


	//   ....[35]....
        /*0a38*/ 	.word	0x0000f610


	//   ....[36]....
        /*0a3c*/ 	.word	0x0000f620


	//   ....[37]....
        /*0a40*/ 	.word	0x0000f630


	//   ....[38]....
        /*0a44*/ 	.word	0x0000f640


	//   ....[39]....
        /*0a48*/ 	.word	0x0000f650


	//   ....[40]....
        /*0a4c*/ 	.word	0x0000f660


	//   ....[41]....
        /*0a50*/ 	.word	0x0000f670


	//   ....[42]....
        /*0a54*/ 	.word	0x0000f680


	//   ....[43]....
        /*0a58*/ 	.word	0x0000f6a0


	//   ....[44]....
        /*0a5c*/ 	.word	0x0000f6b0


	//   ....[45]....
        /*0a60*/ 	.word	0x0000f6c0


	//   ....[46]....
        /*0a64*/ 	.word	0x0000f6d0


	//   ....[47]....
        /*0a68*/ 	.word	0x0000f6e0


	//   ....[48]....
        /*0a6c*/ 	.word	0x0000f6f0


	//   ....[49]....
        /*0a70*/ 	.word	0x0000f700


	//   ....[50]....
        /*0a74*/ 	.word	0x0000f710


	//   ....[51]....
        /*0a78*/ 	.word	0x0000f720


	//   ....[52]....
        /*0a7c*/ 	.word	0x0000f730


	//   ....[53]....
        /*0a80*/ 	.word	0x0000f740


	//   ....[54]....
        /*0a84*/ 	.word	0x0000f750


	//   ....[55]....
        /*0a88*/ 	.word	0x0000f760


	//   ....[56]....
        /*0a8c*/ 	.word	0x0000f770


	//   ....[57]....
        /*0a90*/ 	.word	0x0000f780


	//   ....[58]....
        /*0a94*/ 	.word	0x0000f790


	//   ....[59]....
        /*0a98*/ 	.word	0x0000f7a0


	//   ....[60]....
        /*0a9c*/ 	.word	0x0000ff40


	//   ....[61]....
        /*0aa0*/ 	.word	0x0000ff50


	//   ....[62]....
        /*0aa4*/ 	.word	0x0000ff60


	//   ....[63]....
        /*0aa8*/ 	.word	0x0000ffa0


	//   ....[64]....
        /*0aac*/ 	.word	0x000104f0


	//   ....[65]....
        /*0ab0*/ 	.word	0x00010510


	//   ....[66]....
        /*0ab4*/ 	.word	0x00010520


	//   ....[67]....
        /*0ab8*/ 	.word	0x00010540


	//   ....[68]....
        /*0abc*/ 	.word	0x00010560


	//   ....[69]....
        /*0ac0*/ 	.word	0x00010580


	//   ....[70]....
        /*0ac4*/ 	.word	0x00010670


	//   ....[71]....
        /*0ac8*/ 	.word	0x00010680


	//   ....[72]....
        /*0acc*/ 	.word	0x00010a80


	//   ....[73]....
        /*0ad0*/ 	.word	0x00010a90


	//   ....[74]....
        /*0ad4*/ 	.word	0x00010d10


	//   ....[75]....
        /*0ad8*/ 	.word	0x00010d20


	//   ....[76]....
        /*0adc*/ 	.word	0x000117c0


	//   ....[77]....
        /*0ae0*/ 	.word	0x000117f0


	//   ....[78]....
        /*0ae4*/ 	.word	0x00011830


	//   ....[79]....
        /*0ae8*/ 	.word	0x00011860


	//   ....[80]....
        /*0aec*/ 	.word	0x00011880


	//   ....[81]....
        /*0af0*/ 	.word	0x00011890


	//   ....[82]....
        /*0af4*/ 	.word	0x000118a0


	//   ....[83]....
        /*0af8*/ 	.word	0x000118c0


	//   ....[84]....
        /*0afc*/ 	.word	0x00011a20


	//   ....[85]....
        /*0b00*/ 	.word	0x00011c20


	//   ....[86]....
        /*0b04*/ 	.word	0x00011c50


	//   ....[87]....
        /*0b08*/ 	.word	0x00011c80


	//   ....[88]....
        /*0b0c*/ 	.word	0x00011cb0


	//   ....[89]....
        /*0b10*/ 	.word	0x00011ce0


	//   ....[90]....
        /*0b14*/ 	.word	0x00011d10


	//   ....[91]....
        /*0b18*/ 	.word	0x00011e90


	//   ....[92]....
        /*0b1c*/ 	.word	0x00011ec0


	//   ....[93]....
        /*0b20*/ 	.word	0x00011ef0


	//   ....[94]....
        /*0b24*/ 	.word	0x00011f20


	//   ....[95]....
        /*0b28*/ 	.word	0x00011f50


	//   ....[96]....
        /*0b2c*/ 	.word	0x00011f80


	//   ....[97]....
        /*0b30*/ 	.word	0x00012010


	//   ....[98]....
        /*0b34*/ 	.word	0x00012040


	//   ....[99]....
        /*0b38*/ 	.word	0x00012050


	//   ....[100]....
        /*0b3c*/ 	.word	0x000120f0


	//   ....[101]....
        /*0b40*/ 	.word	0x000131d0


	//   ....[102]....
        /*0b44*/ 	.word	0x000148b0


	//   ....[103]....
        /*0b48*/ 	.word	0x00015580


	//   ....[104]....
        /*0b4c*/ 	.word	0x00015590


	//   ....[105]....
        /*0b50*/ 	.word	0x000155a0


	//   ....[106]....
        /*0b54*/ 	.word	0x000155c0


	//   ....[107]....
        /*0b58*/ 	.word	0x00015620


	//   ....[108]....
        /*0b5c*/ 	.word	0x00015640


	//   ....[109]....
        /*0b60*/ 	.word	0x000156c0


	//   ....[110]....
        /*0b64*/ 	.word	0x000156e0


	//   ....[111]....
        /*0b68*/ 	.word	0x000156f0


	//   ....[112]....
        /*0b6c*/ 	.word	0x00015760


	//   ....[113]....
        /*0b70*/ 	.word	0x000157b0


	//   ....[114]....
        /*0b74*/ 	.word	0x000157c0


	//   ....[115]....
        /*0b78*/ 	.word	0x00017050


	//   ....[116]....
        /*0b7c*/ 	.word	0x00017080


	//   ....[117]....
        /*0b80*/ 	.word	0x000170f0


	//   ....[118]....
        /*0b84*/ 	.word	0x00017120


	//   ....[119]....
        /*0b88*/ 	.word	0x00017150


	//   ....[120]....
        /*0b8c*/ 	.word	0x00017180


	//   ....[121]....
        /*0b90*/ 	.word	0x000171b0


	//   ....[122]....
        /*0b94*/ 	.word	0x000171e0


	//   ....[123]....
        /*0b98*/ 	.word	0x00017380


	//   ....[124]....
        /*0b9c*/ 	.word	0x000173b0


	//   ....[125]....
        /*0ba0*/ 	.word	0x000173e0


	//   ....[126]....
        /*0ba4*/ 	.word	0x00017410


	//   ....[127]....
        /*0ba8*/ 	.word	0x00017440


	//   ....[128]....
        /*0bac*/ 	.word	0x00017470


	//   ....[129]....
        /*0bb0*/ 	.word	0x00017530


	//   ....[130]....
        /*0bb4*/ 	.word	0x00017550


	//   ....[131]....
        /*0bb8*/ 	.word	0x00017560


	//   ....[132]....
        /*0bbc*/ 	.word	0x000175c0


	//   ....[133]....
        /*0bc0*/ 	.word	0x00017be0


	//   ....[134]....
        /*0bc4*/ 	.word	0x00018070


	//   ....[135]....
        /*0bc8*/ 	.word	0x00018100


	//   ....[136]....
        /*0bcc*/ 	.word	0x00018150


	//   ....[137]....
        /*0bd0*/ 	.word	0x000181a0


	//   ....[138]....
        /*0bd4*/ 	.word	0x00018280


	//   ....[139]....
        /*0bd8*/ 	.word	0x00018310


	//   ....[140]....
        /*0bdc*/ 	.word	0x00018360


	//   ....[141]....
        /*0be0*/ 	.word	0x000183b0


	//   ....[142]....
        /*0be4*/ 	.word	0x00018600


	//   ....[143]....
        /*0be8*/ 	.word	0x000188e0


	//   ....[144]....
        /*0bec*/ 	.word	0x00018ae0


	//   ....[145]....
        /*0bf0*/ 	.word	0x00018b30


	//   ....[146]....
        /*0bf4*/ 	.word	0x00018b90


	//   ....[147]....
        /*0bf8*/ 	.word	0x00018c50


	//   ....[148]....
        /*0bfc*/ 	.word	0x00018cb0


	//   ....[149]....
        /*0c00*/ 	.word	0x00018db0


	//   ....[150]....
        /*0c04*/ 	.word	0x00018e10


	//   ....[151]....
        /*0c08*/ 	.word	0x00018f10


	//   ....[152]....
        /*0c0c*/ 	.word	0x00018f70


	//   ....[153]....
        /*0c10*/ 	.word	0x00019050


	//   ....[154]....
        /*0c14*/ 	.word	0x000190b0


	//   ....[155]....
        /*0c18*/ 	.word	0x00019180


	//   ....[156]....
        /*0c1c*/ 	.word	0x00019450


	//   ....[157]....
        /*0c20*/ 	.word	0x000194f0


	//   ....[158]....
        /*0c24*/ 	.word	0x00019680


	//   ....[159]....
        /*0c28*/ 	.word	0x000196f0


	//   ....[160]....
        /*0c2c*/ 	.word	0x00019760


	//   ....[161]....
        /*0c30*/ 	.word	0x000197d0


	//   ....[162]....
        /*0c34*/ 	.word	0x00019840


	//   ....[163]....
        /*0c38*/ 	.word	0x000198c0


	//   ....[164]....
        /*0c3c*/ 	.word	0x00019950


	//   ....[165]....
        /*0c40*/ 	.word	0x000199f0


	//   ....[166]....
        /*0c44*/ 	.word	0x00019a60


	//   ....[167]....
        /*0c48*/ 	.word	0x00019ad0


	//   ....[168]....
        /*0c4c*/ 	.word	0x00019b40


	//   ....[169]....
        /*0c50*/ 	.word	0x00019bc0


	//   ....[170]....
        /*0c54*/ 	.word	0x00019c30


	//   ....[171]....
        /*0c58*/ 	.word	0x00019cd0


	//   ....[172]....
        /*0c5c*/ 	.word	0x00019d20


	//   ....[173]....
        /*0c60*/ 	.word	0x00019db0


	//   ....[174]....
        /*0c64*/ 	.word	0x00019ee0


	//----- nvinfo : EIATTR_REG_RECONFIG
	.align		4
.L_1449:
        /*0c68*/ 	.byte	0x01, 0x54
	.zero		2


	//----- nvinfo : EIATTR_SYSCALL_OFFSETS
	.align		4
        /*0c6c*/ 	.byte	0x04, 0x46
        /*0c6e*/ 	.short	(.L_1451 - .L_1450)


	//   ....[0]....
.L_1450:
        /*0c70*/ 	.word	0x00001c60


	//   ....[1]....
        /*0c74*/ 	.word	0x00001db0


	//   ....[2]....
        /*0c78*/ 	.word	0x00005610


	//   ....[3]....
        /*0c7c*/ 	.word	0x00005b90


	//   ....[4]....
        /*0c80*/ 	.word	0x00014360


	//   ....[5]....
        /*0c84*/ 	.word	0x000144d0


	//   ....[6]....
        /*0c88*/ 	.word	0x00014620


	//   ....[7]....
        /*0c8c*/ 	.word	0x00014760


	//   ....[8]....
        /*0c90*/ 	.word	0x000150d0


	//----- nvinfo : EIATTR_MBARRIER_INSTR_OFFSETS
	.align		4
.L_1451:
        /*0c94*/ 	.byte	0x04, 0x39
        /*0c96*/ 	.short	(.L_1453 - .L_1452)


	//   ....[0]....
.L_1452:
        /*0c98*/ 	.word	0x000002b0
        /*0c9c*/ 	.word	0x000000ff
        /*0ca0*/ 	.word	0x00013200
        /*0ca4*/ 	.short	0x0100
        /*0ca6*/ 	.byte	0x08
	.zero		1


	//   ....[1]....
        /*0ca8*/ 	.word	0x000002c0
        /*0cac*/ 	.word	0x000000ff
        /*0cb0*/ 	.word	0x00013220
        /*0cb4*/ 	.short	0x0100
        /*0cb6*/ 	.byte	0x08
	.zero		1


	//   ....[2]....
        /*0cb8*/ 	.word	0x000003b0
        /*0cbc*/ 	.word	0x000000ff
        /*0cc0*/ 	.word	0x00013230
        /*0cc4*/ 	.short	0x0100
        /*0cc6*/ 	.byte	0x08
	.zero		1


	//   ....[3]....
        /*0cc8*/ 	.word	0x000003c0
        /*0ccc*/ 	.word	0x000000ff
        /*0cd0*/ 	.word	0x00013240
        /*0cd4*/ 	.short	0x0100
        /*0cd6*/ 	.byte	0x08
	.zero		1


	//   ....[4]....
        /*0cd8*/ 	.word	0x000003d0
        /*0cdc*/ 	.word	0x000000ff
        /*0ce0*/ 	.word	0x00013238
        /*0ce4*/ 	.short	0x0100
        /*0ce6*/ 	.byte	0x08
	.zero		1


	//   ....[5]....
        /*0ce8*/ 	.word	0x000003e0
        /*0cec*/ 	.word	0x000000ff
        /*0cf0*/ 	.word	0x00013248
        /*0cf4*/ 	.short	0x0100
        /*0cf6*/ 	.byte	0x08
	.zero		1


	//   ....[6]....
        /*0cf8*/ 	.word	0x00000510
        /*0cfc*/ 	.word	0x000000ff
        /*0d00*/ 	.word	0x00013250
        /*0d04*/ 	.short	0x0100
        /*0d06*/ 	.byte	0x08
	.zero		1


	//   ....[7]....
        /*0d08*/ 	.word	0x00000520
        /*0d0c*/ 	.word	0x000000ff
        /*0d10*/ 	.word	0x00013260
        /*0d14*/ 	.short	0x0100
        /*0d16*/ 	.byte	0x08
	.zero		1


	//   ....[8]....
        /*0d18*/ 	.word	0x00000530
        /*0d1c*/ 	.word	0x000000ff
        /*0d20*/ 	.word	0x00013258
        /*0d24*/ 	.short	0x0100
        /*0d26*/ 	.byte	0x08
	.zero		1


	//   ....[9]....
        /*0d28*/ 	.word	0x00000540
        /*0d2c*/ 	.word	0x000000ff
        /*0d30*/ 	.word	0x00013268
        /*0d34*/ 	.short	0x0100
        /*0d36*/ 	.byte	0x08
	.zero		1


	//   ....[10]....
        /*0d38*/ 	.word	0x00000630
        /*0d3c*/ 	.word	0x000000ff
        /*0d40*/ 	.word	0x00013270
        /*0d44*/ 	.short	0x0100
        /*0d46*/ 	.byte	0x06
	.zero		1


	//   ....[11]....
        /*0d48*/ 	.word	0x00000640
        /*0d4c*/ 	.word	0x000000ff
        /*0d50*/ 	.word	0x00013280
        /*0d54*/ 	.short	0x0100
        /*0d56*/ 	.byte	0x06
	.zero		1


	//   ....[12]....
        /*0d58*/ 	.word	0x00000650
        /*0d5c*/ 	.word	0x000000ff
        /*0d60*/ 	.word	0x00013278
        /*0d64*/ 	.short	0x0100
        /*0d66*/ 	.byte	0x06
	.zero		1


	//   ....[13]....
        /*0d68*/ 	.word	0x00000660
        /*0d6c*/ 	.word	0x000000ff
        /*0d70*/ 	.word	0x00013288
        /*0d74*/ 	.short	0x0100
        /*0d76*/ 	.byte	0x06
	.zero		1


	//   ....[14]....
        /*0d78*/ 	.word	0x00000790
        /*0d7c*/ 	.word	0x000000ff
        /*0d80*/ 	.word	0x00013290
        /*0d84*/ 	.short	0x0100
        /*0d86*/ 	.byte	0x08
	.zero		1


	//   ....[15]....
        /*0d88*/ 	.word	0x000007a0
        /*0d8c*/ 	.word	0x000000ff
        /*0d90*/ 	.word	0x000132a0
        /*0d94*/ 	.short	0x0100
        /*0d96*/ 	.byte	0x08
	.zero		1


	//   ....[16]....
        /*0d98*/ 	.word	0x000007b0
        /*0d9c*/ 	.word	0x000000ff
        /*0da0*/ 	.word	0x00013298
        /*0da4*/ 	.short	0x0100
        /*0da6*/ 	.byte	0x08
	.zero		1


	//   ....[17]....
        /*0da8*/ 	.word	0x000007c0
        /*0dac*/ 	.word	0x000000ff
        /*0db0*/ 	.word	0x000132a8
        /*0db4*/ 	.short	0x0100
        /*0db6*/ 	.byte	0x08
	.zero		1


	//   ....[18]....
        /*0db8*/ 	.word	0x000008f0
        /*0dbc*/ 	.word	0x000000ff
        /*0dc0*/ 	.word	0x000132b0
        /*0dc4*/ 	.short	0x0100
        /*0dc6*/ 	.byte	0x08
	.zero		1


	//   ....[19]....
        /*0dc8*/ 	.word	0x00000900
        /*0dcc*/ 	.word	0x000000ff
        /*0dd0*/ 	.word	0x000132c0
        /*0dd4*/ 	.short	0x0100
        /*0dd6*/ 	.byte	0x08
	.zero		1


	//   ....[20]....
        /*0dd8*/ 	.word	0x00000910
        /*0ddc*/ 	.word	0x000000ff
        /*0de0*/ 	.word	0x000132b8
        /*0de4*/ 	.short	0x0100
        /*0de6*/ 	.byte	0x08
	.zero		1


	//   ....[21]....
        /*0de8*/ 	.word	0x00000920
        /*0dec*/ 	.word	0x000000ff
        /*0df0*/ 	.word	0x000132c8
        /*0df4*/ 	.short	0x0100
        /*0df6*/ 	.byte	0x08
	.zero		1


	//   ....[22]....
        /*0df8*/ 	.word	0x00002920
        /*0dfc*/ 	.word	0x0000004b
        /*0e00*/ 	.word	0x00013290
        /*0e04*/ 	.short	0x010a
        /*0e06*/ 	.byte	0x3f
	.zero		1


	//   ....[23]....
        /*0e08*/ 	.word	0x00003a80
        /*0e0c*/ 	.word	0x0000004b
        /*0e10*/ 	.word	0x00013290
        /*0e14*/ 	.short	0x010a
        /*0e16*/ 	.byte	0x3f
	.zero		1


	//   ....[24]....
        /*0e18*/ 	.word	0x00004b70
        /*0e1c*/ 	.word	0x0000004b
        /*0e20*/ 	.word	0x00013290
        /*0e24*/ 	.short	0x010a
        /*0e26*/ 	.byte	0x3f
	.zero		1


	//   ....[25]....
        /*0e28*/ 	.word	0x00004cf0
        /*0e2c*/ 	.word	0x00000004
        /*0e30*/ 	.word	0x00000000
        /*0e34*/ 	.short	0x0101
        /*0e36*/ 	.byte	0x3f
	.zero		1


	//   ....[26]....
        /*0e38*/ 	.word	0x00004d30
        /*0e3c*/ 	.word	0x0000004b
        /*0e40*/ 	.word	0x000132b0
        /*0e44*/ 	.short	0x010a
        /*0e46*/ 	.byte	0x3f
	.zero		1


	//   ....[27]....
        /*0e48*/ 	.word	0x00004fb0
        /*0e4c*/ 	.word	0x0000004b
        /*0e50*/ 	.word	0x00000000
        /*0e54*/ 	.short	0x0101
        /*0e56*/ 	.byte	0x3f
	.zero		1


	//   ....[28]....
        /*0e58*/ 	.word	0x000058f0
        /*0e5c*/ 	.word	0x00000010
        /*0e60*/ 	.word	0x00013200
        /*0e64*/ 	.short	0x010a
        /*0e66*/ 	.byte	0x3f
	.zero		1


	//   ....[29]....
        /*0e68*/ 	.word	0x00005940
        /*0e6c*/ 	.word	0x00000010
        /*0e70*/ 	.word	0x00013200
        /*0e74*/ 	.short	0x010a
        /*0e76*/ 	.byte	0x3f
	.zero		1


	//   ....[30]....
        /*0e78*/ 	.word	0x00005eb0
        /*0e7c*/ 	.word	0x00000010
        /*0e80*/ 	.word	0x00013200
        /*0e84*/ 	.short	0x010a
        /*0e86*/ 	.byte	0x3f
	.zero		1


	//   ....[31]....
        /*0e88*/ 	.word	0x00007140
        /*0e8c*/ 	.word	0x00000010
        /*0e90*/ 	.word	0x00013200
        /*0e94*/ 	.short	0x010a
        /*0e96*/ 	.byte	0x3f
	.zero		1


	//   ....[32]....
        /*0e98*/ 	.word	0x000082a0
        /*0e9c*/ 	.word	0x00000000
        /*0ea0*/ 	.word	0x00013230
        /*0ea4*/ 	.short	0x010a
        /*0ea6*/ 	.byte	0x3f
	.zero		1


	//   ....[33]....
        /*0ea8*/ 	.word	0x00008350
        /*0eac*/ 	.word	0x00000000
        /*0eb0*/ 	.word	0x00013230
        /*0eb4*/ 	.short	0x010a
        /*0eb6*/ 	.byte	0x3f
	.zero		1


	//   ....[34]....
        /*0eb8*/ 	.word	0x0000a810
        /*0ebc*/ 	.word	0x0000001b
        /*0ec0*/ 	.word	0x00000000
        /*0ec4*/ 	.short	0x0101
        /*0ec6*/ 	.byte	0x3f
	.zero		1


	//   ....[35]....
        /*0ec8*/ 	.word	0x0000b720
        /*0ecc*/ 	.word	0x0000000d
        /*0ed0*/ 	.word	0x00013230
        /*0ed4*/ 	.short	0x010a
        /*0ed6*/ 	.byte	0x3f
	.zero		1


	//   ....[36]....
        /*0ed8*/ 	.word	0x0000b7b0
        /*0edc*/ 	.word	0x0000000d
        /*0ee0*/ 	.word	0x00013230
        /*0ee4*/ 	.short	0x010a
        /*0ee6*/ 	.byte	0x3f
	.zero		1


	//   ....[37]....
        /*0ee8*/ 	.word	0x0000bd70
        /*0eec*/ 	.word	0x0000000e
        /*0ef0*/ 	.word	0x00013250
        /*0ef4*/ 	.short	0x010a
        /*0ef6*/ 	.byte	0x3f
	.zero		1


	//   ....[38]....
        /*0ef8*/ 	.word	0x0000bdc0
        /*0efc*/ 	.word	0x0000000e
        /*0f00*/ 	.word	0x00013250
        /*0f04*/ 	.short	0x010a
        /*0f06*/ 	.byte	0x3f
	.zero		1


	//   ....[39]....
        /*0f08*/ 	.word	0x0000d830
        /*0f0c*/ 	.word	0x0000000d
        /*0f10*/ 	.word	0x00000000
        /*0f14*/ 	.short	0x0101
        /*0f16*/ 	.byte	0x3f
	.zero		1


	//   ....[40]....
        /*0f18*/ 	.word	0x0000e0b0
        /*0f1c*/ 	.word	0x0000000e
        /*0f20*/ 	.word	0x00000000
        /*0f24*/ 	.short	0x0101
        /*0f26*/ 	.byte	0x3f
	.zero		1


	//   ....[41]....
        /*0f28*/ 	.word	0x0000e610
        /*0f2c*/ 	.word	0x00000008
        /*0f30*/ 	.word	0x00013250
        /*0f34*/ 	.short	0x010a
        /*0f36*/ 	.byte	0x3f
	.zero		1


	//   ....[42]....
        /*0f38*/ 	.word	0x0000e660
        /*0f3c*/ 	.word	0x00000008
        /*0f40*/ 	.word	0x00013250
        /*0f44*/ 	.short	0x010a
        /*0f46*/ 	.byte	0x3f
	.zero		1


	//   ....[43]....
        /*0f48*/ 	.word	0x0000ee80
        /*0f4c*/ 	.word	0x00000002
        /*0f50*/ 	.word	0x00000000
        /*0f54*/ 	.short	0x0101
        /*0f56*/ 	.byte	0x3f
	.zero		1


	//   ....[44]....
        /*0f58*/ 	.word	0x00010630
        /*0f5c*/ 	.word	0x00000000
        /*0f60*/ 	.word	0x00000000
        /*0f64*/ 	.short	0x0101
        /*0f66*/ 	.byte	0x3f
	.zero		1


	//   ....[45]....
        /*0f68*/ 	.word	0x00010a70
        /*0f6c*/ 	.word	0x00000004
        /*0f70*/ 	.word	0x00000000
        /*0f74*/ 	.short	0x0101
        /*0f76*/ 	.byte	0x3f
	.zero		1


	//   ....[46]....
        /*0f78*/ 	.word	0x000132b0
        /*0f7c*/ 	.word	0x00000011
        /*0f80*/ 	.word	0x00013220
        /*0f84*/ 	.short	0x010a
        /*0f86*/ 	.byte	0x3f
	.zero		1


	//   ....[47]....
        /*0f88*/ 	.word	0x00013380
        /*0f8c*/ 	.word	0x00000007
        /*0f90*/ 	.word	0x000132a0
        /*0f94*/ 	.short	0x010a
        /*0f96*/ 	.byte	0x3f
	.zero		1


	//   ....[48]....
        /*0f98*/ 	.word	0x000135c0
        /*0f9c*/ 	.word	0x00000007
        /*0fa0*/ 	.word	0x000132c0
        /*0fa4*/ 	.short	0x010a
        /*0fa6*/ 	.byte	0x3f
	.zero		1


	//   ....[49]....
        /*0fa8*/ 	.word	0x00013970
        /*0fac*/ 	.word	0x00000007
        /*0fb0*/ 	.word	0x000132a0
        /*0fb4*/ 	.short	0x010a
        /*0fb6*/ 	.byte	0x3f
	.zero		1


	//   ....[50]....
        /*0fb8*/ 	.word	0x00013ba0
        /*0fbc*/ 	.word	0x00000007
        /*0fc0*/ 	.word	0x000132c0
        /*0fc4*/ 	.short	0x010a
        /*0fc6*/ 	.byte	0x3f
	.zero		1


	//   ....[51]....
        /*0fc8*/ 	.word	0x00014b10
        /*0fcc*/ 	.word	0x00000004
        /*0fd0*/ 	.word	0x00013280
        /*0fd4*/ 	.short	0x010a
        /*0fd6*/ 	.byte	0x3f
	.zero		1


	//   ....[52]....
        /*0fd8*/ 	.word	0x00014cb0
        /*0fdc*/ 	.word	0x00000004
        /*0fe0*/ 	.word	0x00013240
        /*0fe4*/ 	.short	0x010a
        /*0fe6*/ 	.byte	0x3f
	.zero		1


	//   ....[53]....
        /*0fe8*/ 	.word	0x000158f0
        /*0fec*/ 	.word	0x00000011
        /*0ff0*/ 	.word	0x00013200
        /*0ff4*/ 	.short	0x0107
        /*0ff6*/ 	.byte	0x3f
	.zero		1


	//   ....[54]....
        /*0ff8*/ 	.word	0x000159e0
        /*0ffc*/ 	.word	0x00000011
        /*1000*/ 	.word	0x00013200
        /*1004*/ 	.short	0x0101
        /*1006*/ 	.byte	0x3f
	.zero		1


	//   ....[55]....
        /*1008*/ 	.word	0x00015a00
        /*100c*/ 	.word	0x00000011
        /*1010*/ 	.word	0x00013220
        /*1014*/ 	.short	0x010a
        /*1016*/ 	.byte	0x3f
	.zero		1


	//   ....[56]....
        /*1018*/ 	.word	0x00015cf0
        /*101c*/ 	.word	0x00000006
        /*1020*/ 	.word	0x00013280
        /*1024*/ 	.short	0x010a
        /*1026*/ 	.byte	0x3f
	.zero		1


	//   ....[57]....
        /*1028*/ 	.word	0x00015f40
        /*102c*/ 	.word	0x00000006
        /*1030*/ 	.word	0x00013240
        /*1034*/ 	.short	0x010a
        /*1036*/ 	.byte	0x3f
	.zero		1


	//   ....[58]....
        /*1038*/ 	.word	0x00016200
        /*103c*/ 	.word	0x00000003
        /*1040*/ 	.word	0x00013270
        /*1044*/ 	.short	0x010a
        /*1046*/ 	.byte	0x3f
	.zero		1


	//   ....[59]....
        /*1048*/ 	.word	0x00016280
        /*104c*/ 	.word	0x00000003
        /*1050*/ 	.word	0x00013260
        /*1054*/ 	.short	0x010a
        /*1056*/ 	.byte	0x3f
	.zero		1


	//   ....[60]....
        /*1058*/ 	.word	0x000166a0
        /*105c*/ 	.word	0x00000003
        /*1060*/ 	.word	0x00013250
        /*1064*/ 	.short	0x0101
        /*1066*/ 	.byte	0x3f
	.zero		1


	//   ....[61]....
        /*1068*/ 	.word	0x00016720
        /*106c*/ 	.word	0x00000003
        /*1070*/ 	.word	0x00000000
        /*1074*/ 	.short	0x0101
        /*1076*/ 	.byte	0x3f
	.zero		1


	//   ....[62]....
        /*1078*/ 	.word	0x00016940
        /*107c*/ 	.word	0x00000000
        /*1080*/ 	.word	0x00013270
        /*1084*/ 	.short	0x010a
        /*1086*/ 	.byte	0x3f
	.zero		1


	//   ....[63]....
        /*1088*/ 	.word	0x000169b0
        /*108c*/ 	.word	0x00000000
        /*1090*/ 	.word	0x00013260
        /*1094*/ 	.short	0x010a
        /*1096*/ 	.byte	0x3f
	.zero		1


	//   ....[64]....
        /*1098*/ 	.word	0x00016de0
        /*109c*/ 	.word	0x00000000
        /*10a0*/ 	.word	0x00013250
        /*10a4*/ 	.short	0x0101
        /*10a6*/ 	.byte	0x3f
	.zero		1


	//   ....[65]....
        /*10a8*/ 	.word	0x00016e30
        /*10ac*/ 	.word	0x00000002
        /*10b0*/ 	.word	0x00000000
        /*10b4*/ 	.short	0x0101
        /*10b6*/ 	.byte	0x3f
	.zero		1


	//   ....[66]....
        /*10b8*/ 	.word	0x00017b60
        /*10bc*/ 	.word	0x00000006
        /*10c0*/ 	.word	0x00013220
        /*10c4*/ 	.short	0x010a
        /*10c6*/ 	.byte	0x3f
	.zero		1


	//   ....[67]....
        /*10c8*/ 	.word	0x00017d40
        /*10cc*/ 	.word	0x00000005
        /*10d0*/ 	.word	0x00000000
        /*10d4*/ 	.short	0x010a
        /*10d6*/ 	.byte	0x3f
	.zero		1


	//   ....[68]....
        /*10d8*/ 	.word	0x00017d70
        /*10dc*/ 	.word	0x00000009
        /*10e0*/ 	.word	0x00000000
        /*10e4*/ 	.short	0x010a
        /*10e6*/ 	.byte	0x3f
	.zero		1


	//   ....[69]....
        /*10e8*/ 	.word	0x00017dc0
        /*10ec*/ 	.word	0x0000001d
        /*10f0*/ 	.word	0x00013260
        /*10f4*/ 	.short	0x010a
        /*10f6*/ 	.byte	0x3f
	.zero		1


	//   ....[70]....
        /*10f8*/ 	.word	0x00017e10
        /*10fc*/ 	.word	0x00000007
        /*1100*/ 	.word	0x00013260
        /*1104*/ 	.short	0x010a
        /*1106*/ 	.byte	0x3f
	.zero		1


	//   ....[71]....
        /*1108*/ 	.word	0x00017e50
        /*110c*/ 	.word	0x0000001d
        /*1110*/ 	.word	0x00013280
        /*1114*/ 	.short	0x010a
        /*1116*/ 	.byte	0x3f
	.zero		1


	//   ....[72]....
        /*1118*/ 	.word	0x00017e70
        /*111c*/ 	.word	0x00000007
        /*1120*/ 	.word	0x00013280
        /*1124*/ 	.short	0x010a
        /*1126*/ 	.byte	0x3f
	.zero		1


	//   ....[73]....
        /*1128*/ 	.word	0x00017ed0
        /*112c*/ 	.word	0x0000004b
        /*1130*/ 	.word	0x00013290
        /*1134*/ 	.short	0x010a
        /*1136*/ 	.byte	0x3f
	.zero		1


	//   ....[74]....
        /*1138*/ 	.word	0x00017f20
        /*113c*/ 	.word	0x0000004b
        /*1140*/ 	.word	0x00013290
        /*1144*/ 	.short	0x010a
        /*1146*/ 	.byte	0x3f
	.zero		1


	//   ....[75]....
        /*1148*/ 	.word	0x00017f70
        /*114c*/ 	.word	0x0000004b
        /*1150*/ 	.word	0x00013290
        /*1154*/ 	.short	0x010a
        /*1156*/ 	.byte	0x3f
	.zero		1


	//   ....[76]....
        /*1158*/ 	.word	0x00017fc0
        /*115c*/ 	.word	0x0000004b
        /*1160*/ 	.word	0x000132b0
        /*1164*/ 	.short	0x010a
        /*1166*/ 	.byte	0x3f
	.zero		1


	//   ....[77]....
        /*1168*/ 	.word	0x000181d0
        /*116c*/ 	.word	0x00000010
        /*1170*/ 	.word	0x00013200
        /*1174*/ 	.short	0x010a
        /*1176*/ 	.byte	0x3f
	.zero		1


	//   ....[78]....
        /*1178*/ 	.word	0x000183e0
        /*117c*/ 	.word	0x00000010
        /*1180*/ 	.word	0x00013200
        /*1184*/ 	.short	0x010a
        /*1186*/ 	.byte	0x3f
	.zero		1


	//   ....[79]....
        /*1188*/ 	.word	0x00018430
        /*118c*/ 	.word	0x00000000
        /*1190*/ 	.word	0x00013230
        /*1194*/ 	.short	0x010a
        /*1196*/ 	.byte	0x3f
	.zero		1


	//   ....[80]....
        /*1198*/ 	.word	0x00018480
        /*119c*/ 	.word	0x0000000d
        /*11a0*/ 	.word	0x00013230
        /*11a4*/ 	.short	0x010a
        /*11a6*/ 	.byte	0x3f
	.zero		1


	//   ....[81]....
        /*11a8*/ 	.word	0x000184d0
        /*11ac*/ 	.word	0x0000000e
        /*11b0*/ 	.word	0x00013250
        /*11b4*/ 	.short	0x010a
        /*11b6*/ 	.byte	0x3f
	.zero		1


	//   ....[82]....
        /*11b8*/ 	.word	0x00018520
        /*11bc*/ 	.word	0x00000008
        /*11c0*/ 	.word	0x00013250
        /*11c4*/ 	.short	0x010a
        /*11c6*/ 	.byte	0x3f
	.zero		1


	//   ....[83]....
        /*11c8*/ 	.word	0x000186c0
        /*11cc*/ 	.word	0x00000011
        /*11d0*/ 	.word	0x00013220
        /*11d4*/ 	.short	0x010a
        /*11d6*/ 	.byte	0x3f
	.zero		1


	//   ....[84]....
        /*11d8*/ 	.word	0x00018710
        /*11dc*/ 	.word	0x00000007
        /*11e0*/ 	.word	0x000132a0
        /*11e4*/ 	.short	0x010a
        /*11e6*/ 	.byte	0x3f
	.zero		1


	//   ....[85]....
        /*11e8*/ 	.word	0x00018760
        /*11ec*/ 	.word	0x00000007
        /*11f0*/ 	.word	0x000132c0
        /*11f4*/ 	.short	0x010a
        /*11f6*/ 	.byte	0x3f
	.zero		1


	//   ....[86]....
        /*11f8*/ 	.word	0x000187b0
        /*11fc*/ 	.word	0x00000007
        /*1200*/ 	.word	0x000132a0
        /*1204*/ 	.short	0x010a
        /*1206*/ 	.byte	0x3f
	.zero		1


	//   ....[87]....
        /*1208*/ 	.word	0x00018800
        /*120c*/ 	.word	0x00000007
        /*1210*/ 	.word	0x000132c0
        /*1214*/ 	.short	0x010a
        /*1216*/ 	.byte	0x3f
	.zero		1


	//   ....[88]....
        /*1218*/ 	.word	0x000189a0
        /*121c*/ 	.word	0x00000004
        /*1220*/ 	.word	0x00013280
        /*1224*/ 	.short	0x010a
        /*1226*/ 	.byte	0x3f
	.zero		1


	//   ....[89]....
        /*1228*/ 	.word	0x000189f0
        /*122c*/ 	.word	0x00000004
        /*1230*/ 	.word	0x00013240
        /*1234*/ 	.short	0x010a
        /*1236*/ 	.byte	0x3f
	.zero		1


	//   ....[90]....
        /*1238*/ 	.word	0x000191c0
        /*123c*/ 	.word	0x00000011
        /*1240*/ 	.word	0x00013220
        /*1244*/ 	.short	0x010a
        /*1246*/ 	.byte	0x3f
	.zero		1


	//   ....[91]....
        /*1248*/ 	.word	0x00019210
        /*124c*/ 	.word	0x00000006
        /*1250*/ 	.word	0x00013280
        /*1254*/ 	.short	0x010a
        /*1256*/ 	.byte	0x3f
	.zero		1


	//   ....[92]....
        /*1258*/ 	.word	0x00019260
        /*125c*/ 	.word	0x00000006
        /*1260*/ 	.word	0x00013240
        /*1264*/ 	.short	0x010a
        /*1266*/ 	.byte	0x3f
	.zero		1


	//   ....[93]....
        /*1268*/ 	.word	0x000192b0
        /*126c*/ 	.word	0x00000003
        /*1270*/ 	.word	0x00013270
        /*1274*/ 	.short	0x010a
        /*1276*/ 	.byte	0x3f
	.zero		1


	//   ....[94]....
        /*1278*/ 	.word	0x00019300
        /*127c*/ 	.word	0x00000003
        /*1280*/ 	.word	0x00013260
        /*1284*/ 	.short	0x010a
        /*1286*/ 	.byte	0x3f
	.zero		1


	//   ....[95]....
        /*1288*/ 	.word	0x00019350
        /*128c*/ 	.word	0x00000000
        /*1290*/ 	.word	0x00013270
        /*1294*/ 	.short	0x010a
        /*1296*/ 	.byte	0x3f
	.zero		1


	//   ....[96]....
        /*1298*/ 	.word	0x000193a0
        /*129c*/ 	.word	0x00000000
        /*12a0*/ 	.word	0x00013260
        /*12a4*/ 	.short	0x010a
        /*12a6*/ 	.byte	0x3f
	.zero		1


	//   ....[97]....
        /*12a8*/ 	.word	0x00019e00
        /*12ac*/ 	.word	0x00000006
        /*12b0*/ 	.word	0x00013220
        /*12b4*/ 	.short	0x010a
        /*12b6*/ 	.byte	0x3f
	.zero		1


	//   ....[98]....
        /*12b8*/ 	.word	0x00019fa0
        /*12bc*/ 	.word	0x00000005
        /*12c0*/ 	.word	0x00000000
        /*12c4*/ 	.short	0x010a
        /*12c6*/ 	.byte	0x3f
	.zero		1


	//   ....[99]....
        /*12c8*/ 	.word	0x00019ff0
        /*12cc*/ 	.word	0x00000009
        /*12d0*/ 	.word	0x00000000
        /*12d4*/ 	.short	0x010a
        /*12d6*/ 	.byte	0x3f
	.zero		1


	//   ....[100]....
        /*12d8*/ 	.word	0x0001a040
        /*12dc*/ 	.word	0x0000001d
        /*12e0*/ 	.word	0x00013260
        /*12e4*/ 	.short	0x010a
        /*12e6*/ 	.byte	0x3f
	.zero		1


	//   ....[101]....
        /*12e8*/ 	.word	0x0001a090
        /*12ec*/ 	.word	0x00000007
        /*12f0*/ 	.word	0x00013260
        /*12f4*/ 	.short	0x010a
        /*12f6*/ 	.byte	0x3f
	.zero		1


	//   ....[102]....
        /*12f8*/ 	.word	0x0001a0e0
        /*12fc*/ 	.word	0x0000001d
        /*1300*/ 	.word	0x00013280
        /*1304*/ 	.short	0x010a
        /*1306*/ 	.byte	0x3f
	.zero		1


	//----- nvinfo : EIATTR_NUM_MBARRIERS
	.align		4
.L_1453:
        /*1308*/ 	.byte	0x03, 0x38
        /*130a*/ 	.short	0x0016


	//----- nvinfo : EIATTR_EXIT_INSTR_OFFSETS
	.align		4
        /*130c*/ 	.byte	0x04, 0x1c
        /*130e*/ 	.short	(.L_1455 - .L_1454)


	//   ....[0]....
.L_1454:
        /*1310*/ 	.word	0x00017ec0


	//----- nvinfo : EIATTR_MAX_THREADS
	.align		4
.L_1455:
        /*1314*/ 	.byte	0x04, 0x05
        /*1316*/ 	.short	(.L_1457 - .L_1456)
.L_1456:
        /*1318*/ 	.word	0x00000200
        /*131c*/ 	.word	0x00000001
        /*1320*/ 	.word	0x00000001


	//----- nvinfo : EIATTR_CRS_STACK_SIZE
	.align		4
.L_1457:
        /*1324*/ 	.byte	0x04, 0x1e
        /*1326*/ 	.short	(.L_1459 - .L_1458)
.L_1458:
        /*1328*/ 	.word	0x00000000


	//----- nvinfo : EIATTR_CBANK_PARAM_SIZE
	.align		4
.L_1459:
        /*132c*/ 	.byte	0x03, 0x19
        /*132e*/ 	.short	0x0af0


	//----- nvinfo : EIATTR_PARAM_CBANK
	.align		4
        /*1330*/ 	.byte	0x04, 0x0a
        /*1332*/ 	.short	(.L_1461 - .L_1460)
	.align		4
.L_1460:
        /*1334*/ 	.word	index@(.nv.constant0._ZN7cutlass13device_kernelIN5flash11enable_sm90INS1_16FlashAttnFwdSm90INS1_25CollectiveMainloopFwdSm90ILi2EN4cute5tupleIJNS5_1CILi1EEES8_S8_EEENS6_IJNS7_ILi192EEENS7_ILi160EEENS7_ILi64EEEEEELi64ENS_12float_e4m3_tEfNS_4arch4Sm90ELb0ELb0ELb1ELb1ELb0ELb1ELb0ELb1ELb1ELb1ELb1ELb0EEENS1_21CollectiveEpilogueFwdINS6_IJSA_SC_SB_EEES9_NS_10bfloat16_tESG_Li384ELb1ELb1ELb1ELb1EEENS1_36VarlenDynamicPersistentTileSchedulerILi192ELi160ELi384ELi128ELb1ELb1ELb1ELb0ELb1ELb1EEEEEEEEEvNT_6ParamsE)
        /*1338*/ 	.short	0x0210
        /*133a*/ 	.short	0x0af0


	//----- nvinfo : EIATTR_SW_WAR
	.align		4
.L_1461:
        /*133c*/ 	.byte	0x04, 0x36
        /*133e*/ 	.short	(.L_1463 - .L_1462)
.L_1462:
        /*1340*/ 	.word	0x00000008
.L_1463:


//--------------------- .nv.info._ZN7cutlass13device_kernelIN5flash11enable_sm90INS1_16FlashAttnFwdSm90INS1_25CollectiveMainloopFwdSm90ILi2EN4cute5tupleIJNS5_1CILi1EEES8_S8_EEENS6_IJNS7_ILi192EEENS7_ILi160EEENS7_ILi64EEEEEELi64ENS_12float_e4m3_tEfNS_4arch4Sm90ELb0ELb1ELb1ELb0ELb0ELb0ELb0ELb1ELb1ELb1ELb1ELb0EEENS1_21CollectiveEpilogueFwdINS6_IJSA_SC_SB_EEES9_NS_10bfloat16_tESG_Li384ELb0ELb1ELb1ELb1EEENS1_19SingleTileSchedulerILb0ELb1ELb1ELi192EEEEEEEEEvNT_6ParamsE --------------------------
	.section	.nv.info._ZN7cutlass13device_kernelIN5flash11enable_sm90INS1_16FlashAttnFwdSm90INS1_25CollectiveMainloopFwdSm90ILi2EN4cute5tupleIJNS5_1CILi1EEES8_S8_EEENS6_IJNS7_ILi192EEENS7_ILi160EEENS7_ILi64EEEEEELi64ENS_12float_e4m3_tEfNS_4arch4Sm90ELb0ELb1ELb1ELb0ELb0ELb0ELb0ELb1ELb1ELb1ELb1ELb0EEENS1_21CollectiveEpilogueFwdINS6_IJSA_SC_SB_EEES9_NS_10bfloat16_tESG_Li384ELb0ELb1ELb1ELb1EEENS1_19SingleTileSchedulerILb0ELb1ELb1ELi192EEEEEEEEEvNT_6ParamsE,"",@"SHT_CUDA_INFO"
	.sectionflags	@""
	.align	4


	//----- nvinfo : EIATTR_CUDA_API_VERSION
	.align		4
        /*0000*/ 	.byte	0x04, 0x37
        /*0002*/ 	.short	(.L_1465 - .L_1464)
.L_1464:
        /*0004*/ 	.word	0x00000082


	//----- nvinfo : EIATTR_KPARAM_INFO
	.align		4
.L_1465:
        /*0008*/ 	.byte	0x04, 0x17
        /*000a*/ 	.short	(.L_1467 - .L_1466)
.L_1466:
        /*000c*/ 	.word	0x00000000
        /*0010*/ 	.short	0x0000
        /*0012*/ 	.short	0x0070
        /*0014*/ 	.byte	0x00, 0xf0, 0x01, 0x28


	//----- nvinfo : EIATTR_SPARSE_MMA_MASK
	.align		4
.L_1467:
        /*0018*/ 	.byte	0x03, 0x50
        /*001a*/ 	.short	0x0000


	//----- nvinfo : EIATTR_MAXREG_COUNT
	.align		4
        /*001c*/ 	.byte	0x03, 0x1b
        /*001e*/ 	.short	0x0080


	//----- nvinfo : EIATTR_NUM_BARRIERS
	.align		4
        /*0020*/ 	.byte	0x02, 0x4c
        /*0022*/ 	.byte	0x09
	.zero		1


	//----- nvinfo : EIATTR_EXTERNS
	.align		4
        /*0024*/ 	.byte	0x04, 0x0f
        /*0026*/ 	.short	(.L_1469 - .L_1468)


	//   ....[0]....
	.align		4
.L_1468:
        /*0028*/ 	.word	index@(__assertfail)


	//----- nvinfo : EIATTR_MERCURY_ISA_VERSION
	.align		4
.L_1469:
        /*002c*/ 	.byte	0x03, 0x5f
        /*002e*/ 	.short	0x0101


	//----- nvinfo : EIATTR_INT_WARP_WIDE_INSTR_OFFSETS
	.align		4
        /*0030*/ 	.byte	0x04, 0x31
        /*0032*/ 	.short	(.L_1471 - .L_1470)


	//   ....[0]....
.L_1470:
        /*0034*/ 	.word	0x00000120


	//   ....[1]....
        /*0038*/ 	.word	0x00000160


	//   ....[2]....
        /*003c*/ 	.word	0x000001d0


	//----- nvinfo : EIATTR_COOP_GROUP_MASK_REGIDS
	.align		4
.L_1471:
        /*0040*/ 	.byte	0x04, 0x29
        /*0042*/ 	.short	(.L_1473 - .L_1472)


	//   ....[0]....
.L_1472:
        /*0044*/ 	.word	0xffffffff


	//   ....[1]....
        /*0048*/ 	.word	0xffffffff


	//   ....[2]....
        /*004c*/ 	.word	0xffffffff


	//   ....[3]....
        /*0050*/ 	.word	0xffffffff


	//   ....[4]....
        /*0054*/ 	.word	0xffffffff


	//   ....[5]....
        /*0058*/ 	.word	0xffffffff


	//   ....[6]....
        /*005c*/ 	.word	0xffffffff


	//   ....[7]....
        /*0060*/ 	.word	0xffffffff


	//   ....[8]....
        /*0064*/ 	.word	0xffffffff


	//   ....[9]....
        /*0068*/ 	.word	0xffffffff


	//   ....[10]....
        /*006c*/ 	.word	0xffffffff


	//   ....[11]....
        /*0070*/ 	.word	0xffffffff


	//   ....[12]....
        /*0074*/ 	.word	0xffffffff


	//   ....[13]....
        /*0078*/ 	.word	0xffffffff


	//   ....[14]....
        /*007c*/ 	.word	0xffffffff


	//   ....[15]....
        /*0080*/ 	.word	0xffffffff


	//   ....[16]....
        /*0084*/ 	.word	0xffffffff


	//   ....[17]....
        /*0088*/ 	.word	0xffffffff


	//   ....[18]....
        /*008c*/ 	.word	0xffffffff


	//   ....[19]....
        /*0090*/ 	.word	0xffffffff


	//   ....[20]....
        /*0094*/ 	.word	0xffffffff


	//   ....[21]....
        /*0098*/ 	.word	0xffffffff


	//   ....[22]....
        /*009c*/ 	.word	0xffffffff


	//   ....[23]....
        /*00a0*/ 	.word	0xffffffff


	//   ....[24]....
        /*00a4*/ 	.word	0xffffffff


	//   ....[25]....
        /*00a8*/ 	.word	0xffffffff


	//   ....[26]....
        /*00ac*/ 	.word	0xffffffff


	//   ....[27]....
        /*00b0*/ 	.word	0xffffffff


	//   ....[28]....
        /*00b4*/ 	.word	0xffffffff


	//   ....[29]....
        /*00b8*/ 	.word	0xffffffff


	//   ....[30]....
        /*00bc*/ 	.word	0xffffffff


	//   ....[31]....
        /*00c0*/ 	.word	0xffffffff


	//   ....[32]....
        /*00c4*/ 	.word	0xffffffff


	//   ....[33]....
        /*00c8*/ 	.word	0xffffffff


	//   ....[34]....
        /*00cc*/ 	.word	0xffffffff


	//   ....[35]....
        /*00d0*/ 	.word	0xffffffff


	//   ....[36]....
        /*00d4*/ 	.word	0xffffffff


	//   ....[37]....
        /*00d8*/ 	.word	0xffffffff


	//   ....[38]....
        /*00dc*/ 	.word	0xffffffff


	//   ....[39]....
        /*00e0*/ 	.word	0xffffffff


	//   ....[40]....
        /*00e4*/ 	.word	0xffffffff


	//   ....[41]....
        /*00e8*/ 	.word	0xffffffff


	//   ....[42]....
        /*00ec*/ 	.word	0xffffffff


	//   ....[43]....
        /*00f0*/ 	.word	0xffffffff


	//   ....[44]....
        /*00f4*/ 	.word	0xffffffff


	//   ....[45]....
        /*00f8*/ 	.word	0xffffffff


	//   ....[46]....
        /*00fc*/ 	.word	0xffffffff


	//   ....[47]....
        /*0100*/ 	.word	0xffffffff


	//   ....[48]....
        /*0104*/ 	.word	0xffffffff


	//   ....[49]....
        /*0108*/ 	.word	0xffffffff


	//   ....[50]....
        /*010c*/ 	.word	0xffffffff


	//   ....[51]....
        /*0110*/ 	.word	0xffffffff


	//   ....[52]....
        /*0114*/ 	.word	0xffffffff


	//   ....[53]....
        /*0118*/ 	.word	0xffffffff


	//   ....[54]....
        /*011c*/ 	.word	0xffffffff


	//   ....[55]....
        /*0120*/ 	.word	0xffffffff


	//   ....[56]....
        /*0124*/ 	.word	0xffffffff


	//   ....[57]....
        /*0128*/ 	.word	0xffffffff


	//   ....[58]....
        /*012c*/ 	.word	0xffffffff


	//   ....[59]....
        /*0130*/ 	.word	0xffffffff


	//   ....[60]....
        /*0134*/ 	.word	0xffffffff


	//   ....[61]....
        /*0138*/ 	.word	0xffffffff


	//   ....[62]....
        /*013c*/ 	.word	0xffffffff


	//   ....[63]....
        /*0140*/ 	.word	0xffffffff


	//   ....[64]....
        /*0144*/ 	.word	0xffffffff


	//   ....[65]....
        /*0148*/ 	.word	0xffffffff


	//   ....[66]....
        /*014c*/ 	.word	0xffffffff


	//   ....[67]....
        /*0150*/ 	.word	0xffffffff


	//   ....[68]....
        /*0154*/ 	.word	0xffffffff


	//   ....[69]....
        /*0158*/ 	.word	0xffffffff


	//   ....[70]....
        /*015c*/ 	.word	0xffffffff


	//   ....[71]....
        /*0160*/ 	.word	0xffffffff


	//   ....[72]....
        /*0164*/ 	.word	0xffffffff


	//   ....[73]....
        /*0168*/ 	.word	0xffffffff


	//   ....[74]....
        /*016c*/ 	.word	0xffffffff


	//   ....[75]....
        /*0170*/ 	.word	0xffffffff


	//   ....[76]....
        /*0174*/ 	.word	0xffffffff


	//   ....[77]....
        /*0178*/ 	.word	0xffffffff


	//   ....[78]....
        /*017c*/ 	.word	0xffffffff


	//   ....[79]....
        /*0180*/ 	.word	0xffffffff


	//   ....[80]....
        /*0184*/ 	.word	0xffffffff


	//   ....[81]....
        /*0188*/ 	.word	0xffffffff


	//   ....[82]....
        /*018c*/ 	.word	0xffffffff


	//   ....[83]....
        /*0190*/ 	.word	0xffffffff


	//   ....[84]....
        /*0194*/ 	.word	0xffffffff


	//   ....[85]....
        /*0198*/ 	.word	0xffffffff


	//   ....[86]....
        /*019c*/ 	.word	0xffffffff


	//   ....[87]....
        /*01a0*/ 	.word	0xffffffff


	//   ....[88]....
        /*01a4*/ 	.word	0xffffffff


	//   ....[89]....
        /*01a8*/ 	.word	0x0500000f


	//   ....[90]....
        /*01ac*/ 	.word	0x0500000f


	//   ....[91]....
        /*01b0*/ 	.word	0x0500000f


	//   ....[92]....
        /*01b4*/ 	.word	0x0500000f


	//   ....[93]....
        /*01b8*/ 	.word	0x0500000f


	//   ....[94]....
        /*01bc*/ 	.word	0x0500000f


	//   ....[95]....
        /*01c0*/ 	.word	0x0500000f


	//   ....[96]....
        /*01c4*/ 	.word	0x0500000f


	//   ....[97]....
        /*01c8*/ 	.word	0x0500000f


	//   ....[98]....
        /*01cc*/ 	.word	0x0500000f


	//   ....[99]....
        /*01d0*/ 	.word	0x0500000f


	//   ....[100]....
        /*01d4*/ 	.word	0x0500000f


	//   ....[101]....
        /*01d8*/ 	.word	0x0500000f


	//----- nvinfo : EIATTR_COOP_GROUP_INSTR_OFFSETS
	.align		4
.L_1473:
        /*01dc*/ 	.byte	0x04, 0x28
        /*01de*/ 	.short	(.L_1475 - .L_1474)


	//   ....[0]....
.L_1474:
        /*01e0*/ 	.word	0x00000050


	//   ....[1]....
        /*01e4*/ 	.word	0x00000130


	//   ....[2]....
        /*01e8*/ 	.word	0x00000180


	//   ....[3]....
        /*01ec*/ 	.word	0x000003b0


	//   ....[4]....
        /*01f0*/ 	.word	0x00000510


	//   ....[5]....
        /*01f4*/ 	.word	0x00000630


	//   ....[6]....
        /*01f8*/ 	.word	0x00000790


	//   ....[7]....
        /*01fc*/ 	.word	0x000014a0


	//   ....[8]....
        /*0200*/ 	.word	0x00002840


	//   ....[9]....
        /*0204*/ 	.word	0x00003410


	//   ....[10]....
        /*0208*/ 	.word	0x00004640


	//   ....[11]....
        /*020c*/ 	.word	0x00004700


	//   ....[12]....
        /*0210*/ 	.word	0x00005130


	//   ....[13]....
        /*0214*/ 	.word	0x000051f0


	//   ....[14]....
        /*0218*/ 	.word	0x00007480


	//   ....[15]....
        /*021c*/ 	.word	0x00007830


	//   ....[16]....
        /*0220*/ 	.word	0x00008e80


	//   ....[17]....
        /*0224*/ 	.word	0x00008f90


	//   ....[18]....
        /*0228*/ 	.word	0x00009a90


	//   ....[19]....
        /*022c*/ 	.word	0x00009b20


	//   ....[20]....
        /*0230*/ 	.word	0x0000c4b0


	//   ....[21]....
        /*0234*/ 	.word	0x0000c4f0


	//   ....[22]....
        /*0238*/ 	.word	0x0000c590


	//   ....[23]....
        /*023c*/ 	.word	0x0000c5a0


	//   ....[24]....
        /*0240*/ 	.word	0x0000edb0


	//   ....[25]....
        /*0244*/ 	.word	0x0000f110


	//   ....[26]....
        /*0248*/ 	.word	0x00010a40


	//   ....[27]....
        /*024c*/ 	.word	0x00010ae0


	//   ....[28]....
        /*0250*/ 	.word	0x000113e0


	//   ....[29]....
        /*0254*/ 	.word	0x00011460


	//   ....[30]....
        /*0258*/ 	.word	0x00012940


	//   ....[31]....
        /*025c*/ 	.word	0x00012950


	//   ....[32]....
        /*0260*/ 	.word	0x000129d0


	//   ....[33]....
        /*0264*/ 	.word	0x000129f0


	//   ....[34]....
        /*0268*/ 	.word	0x00013540


	//   ....[35]....
        /*026c*/ 	.word	0x00013550


	//   ....[36]....
        /*0270*/ 	.word	0x00013560


	//   ....[37]....
        /*0274*/ 	.word	0x00013570


	//   ....[38]....
        /*0278*/ 	.word	0x00013580


	//   ....[39]....
        /*027c*/ 	.word	0x00013590


	//   ....[40]....
        /*0280*/ 	.word	0x000135b0


	//   ....[41]....
        /*0284*/ 	.word	0x000135c0


	//   ....[42]....
        /*0288*/ 	.word	0x000135f0


	//   ....[43]....
        /*028c*/ 	.word	0x00013600


	//   ....[44]....
        /*0290*/ 	.word	0x00013610


	//   ....[45]....
        /*0294*/ 	.word	0x00013640


	//   ....[46]....
        /*0298*/ 	.word	0x00013660


	//   ....[47]....
        /*029c*/ 	.word	0x00013670


	//   ....[48]....
        /*02a0*/ 	.word	0x00013690


	//   ....[49]....
        /*02a4*/ 	.word	0x000136a0


	//   ....[50]....
        /*02a8*/ 	.word	0x000136b0


	//   ....[51]....
        /*02ac*/ 	.word	0x000136c0


	//   ....[52]....
        /*02b0*/ 	.word	0x000136d0


	//   ....[53]....
        /*02b4*/ 	.word	0x000136e0


	//   ....[54]....
        /*02b8*/ 	.word	0x00013710


	//   ....[55]....
        /*02bc*/ 	.word	0x00013770


	//   ....[56]....
        /*02c0*/ 	.word	0x000137a0


	//   ....[57]....
        /*02c4*/ 	.word	0x000137c0


	//   ....[58]....
        /*02c8*/ 	.word	0x000137f0


	//   ....[59]....
        /*02cc*/ 	.word	0x00013800


	//   ....[60]....
        /*02d0*/ 	.word	0x00013810


	//   ....[61]....
        /*02d4*/ 	.word	0x00013820


	//   ....[62]....
        /*02d8*/ 	.word	0x00013830


	//   ....[63]....
        /*02dc*/ 	.word	0x00013840


	//   ....[64]....
        /*02e0*/ 	.word	0x00013860


	//   ....[65]....
        /*02e4*/ 	.word	0x00013870


	//   ....[66]....
        /*02e8*/ 	.word	0x00013b10


	//   ....[67]....
        /*02ec*/ 	.word	0x00013b50


	//   ....[68]....
        /*02f0*/ 	.word	0x00013b80


	//   ....[69]....
        /*02f4*/ 	.word	0x00013bc0


	//   ....[70]....
        /*02f8*/ 	.word	0x00013bf0


	//   ....[71]....
        /*02fc*/ 	.word	0x00013c20


	//   ....[72]....
        /*0300*/ 	.word	0x00013fe0


	//   ....[73]....
        /*0304*/ 	.word	0x00014010


	//   ....[74]....
        /*0308*/ 	.word	0x00014810


	//   ....[75]....
        /*030c*/ 	.word	0x00015940


	//   ....[76]....
        /*0310*/ 	.word	0x00016400


	//   ....[77]....
        /*0314*/ 	.word	0x00016440


	//   ....[78]....
        /*0318*/ 	.word	0x00016470


	//   ....[79]....
        /*031c*/ 	.word	0x00016480


	//   ....[80]....
        /*0320*/ 	.word	0x00016490


	//   ....[81]....
        /*0324*/ 	.word	0x000164b0


	//   ....[82]....
        /*0328*/ 	.word	0x000164f0


	//   ....[83]....
        /*032c*/ 	.word	0x00016570


	//   ....[84]....
        /*0330*/ 	.word	0x00016590


	//   ....[85]....
        /*0334*/ 	.word	0x000165f0


	//   ....[86]....
        /*0338*/ 	.word	0x00016630


	//   ....[87]....
        /*033c*/ 	.word	0x00016660


	//   ....[88]....
        /*0340*/ 	.word	0x00017820


	//   ....[89]....
        /*0344*/ 	.word	0x00017e90


	//   ....[90]....
        /*0348*/ 	.word	0x00018060


	//   ....[91]....
        /*034c*/ 	.word	0x000180b0


	//   ....[92]....
        /*0350*/ 	.word	0x000181e0


	//   ....[93]....
        /*0354*/ 	.word	0x00018240


	//   ....[94]....
        /*0358*/ 	.word	0x000182a0


	//   ....[95]....
        /*035c*/ 	.word	0x00018360


	//   ....[96]....
        /*0360*/ 	.word	0x000183c0


	//   ....[97]....
        /*0364*/ 	.word	0x00018480


	//   ....[98]....
        /*0368*/ 	.word	0x00018510


	//   ....[99]....
        /*036c*/ 	.word	0x000185d0


	//   ....[100]....
        /*0370*/ 	.word	0x00018640


	//   ....[101]....
        /*0374*/ 	.word	0x000186f0


	//----- nvinfo : EIATTR_REG_RECONFIG
	.align		4
.L_1475:
        /*0378*/ 	.byte	0x01, 0x54
	.zero		2


	//----- nvinfo : EIATTR_SYSCALL_OFFSETS
	.align		4
        /*037c*/ 	.byte	0x04, 0x46
        /*037e*/ 	.short	(.L_1477 - .L_1476)


	//   ....[0]....
.L_1476:
        /*0380*/ 	.word	0x00001670


	//   ....[1]....
        /*0384*/ 	.word	0x00015370


	//   ....[2]....
        /*0388*/ 	.word	0x000154b0


	//   ....[3]....
        /*038c*/ 	.word	0x000155f0


	//   ....[4]....
        /*0390*/ 	.word	0x00015710


	//   ....[5]....
        /*0394*/ 	.word	0x00015fd0


	//----- nvinfo : EIATTR_MBARRIER_INSTR_OFFSETS
	.align		4
.L_1477:
        /*0398*/ 	.byte	0x04, 0x39
        /*039a*/ 	.short	(.L_1479 - .L_1478)


	//   ....[0]....
.L_1478:
        /*039c*/ 	.word	0x00000260
        /*03a0*/ 	.word	0x000000ff
        /*03a4*/ 	.word	0x00012400
        /*03a8*/ 	.short	0x0100
        /*03aa*/ 	.byte	0x08
	.zero		1


	//   ....[1]....
        /*03ac*/ 	.word	0x00000270
        /*03b0*/ 	.word	0x000000ff
        /*03b4*/ 	.word	0x00012420
        /*03b8*/ 	.short	0x0100
        /*03ba*/ 	.byte	0x08
	.zero		1


	//   ....[2]....
        /*03bc*/ 	.word	0x00000360
        /*03c0*/ 	.word	0x000000ff
        /*03c4*/ 	.word	0x00012430
        /*03c8*/ 	.short	0x0100
        /*03ca*/ 	.byte	0x08
	.zero		1


	//   ....[3]....
        /*03cc*/ 	.word	0x00000370
        /*03d0*/ 	.word	0x000000ff
        /*03d4*/ 	.word	0x00012440
        /*03d8*/ 	.short	0x0100
        /*03da*/ 	.byte	0x08
	.zero		1


	//   ....[4]....
        /*03dc*/ 	.word	0x00000380
        /*03e0*/ 	.word	0x000000ff
        /*03e4*/ 	.word	0x00012438
        /*03e8*/ 	.short	0x0100
        /*03ea*/ 	.byte	0x08
	.zero		1


	//   ....[5]....
        /*03ec*/ 	.word	0x00000390
        /*03f0*/ 	.word	0x000000ff
        /*03f4*/ 	.word	0x00012448
        /*03f8*/ 	.short	0x0100
        /*03fa*/ 	.byte	0x08
	.zero		1


	//   ....[6]....
        /*03fc*/ 	.word	0x000004c0
        /*0400*/ 	.word	0x000000ff
        /*0404*/ 	.word	0x00012450
        /*0408*/ 	.short	0x0100
        /*040a*/ 	.byte	0x08
	.zero		1


	//   ....[7]....
        /*040c*/ 	.word	0x000004d0
        /*0410*/ 	.word	0x000000ff
        /*0414*/ 	.word	0x00012460
        /*0418*/ 	.short	0x0100
        /*041a*/ 	.byte	0x08
	.zero		1


	//   ....[8]....
        /*041c*/ 	.word	0x000004e0
        /*0420*/ 	.word	0x000000ff
        /*0424*/ 	.word	0x00012458
        /*0428*/ 	.short	0x0100
        /*042a*/ 	.byte	0x08
	.zero		1


	//   ....[9]....
        /*042c*/ 	.word	0x000004f0
        /*0430*/ 	.word	0x000000ff
        /*0434*/ 	.word	0x00012468
        /*0438*/ 	.short	0x0100
        /*043a*/ 	.byte	0x08
	.zero		1


	//   ....[10]....
        /*043c*/ 	.word	0x000005e0
        /*0440*/ 	.word	0x000000ff
        /*0444*/ 	.word	0x00012470
        /*0448*/ 	.short	0x0100
        /*044a*/ 	.byte	0x06
	.zero		1


	//   ....[11]....
        /*044c*/ 	.word	0x000005f0
        /*0450*/ 	.word	0x000000ff
        /*0454*/ 	.word	0x00012480
        /*0458*/ 	.short	0x0100
        /*045a*/ 	.byte	0x06
	.zero		1


	//   ....[12]....
        /*045c*/ 	.word	0x00000600
        /*0460*/ 	.word	0x000000ff
        /*0464*/ 	.word	0x00012478
        /*0468*/ 	.short	0x0100
        /*046a*/ 	.byte	0x06
	.zero		1


	//   ....[13]....
        /*046c*/ 	.word	0x00000610
        /*0470*/ 	.word	0x000000ff
        /*0474*/ 	.word	0x00012488
        /*0478*/ 	.short	0x0100
        /*047a*/ 	.byte	0x06
	.zero		1


	//   ....[14]....
        /*047c*/ 	.word	0x00000740
        /*0480*/ 	.word	0x000000ff
        /*0484*/ 	.word	0x00012490
        /*0488*/ 	.short	0x0100
        /*048a*/ 	.byte	0x08
	.zero		1


	//   ....[15]....
        /*048c*/ 	.word	0x00000750
        /*0490*/ 	.word	0x000000ff
        /*0494*/ 	.word	0x000124a0
        /*0498*/ 	.short	0x0100
        /*049a*/ 	.byte	0x08
	.zero		1


	//   ....[16]....
        /*049c*/ 	.word	0x00000760
        /*04a0*/ 	.word	0x000000ff
        /*04a4*/ 	.word	0x00012498
        /*04a8*/ 	.short	0x0100
        /*04aa*/ 	.byte	0x08
	.zero		1


	//   ....[17]....
        /*04ac*/ 	.word	0x00000770
        /*04b0*/ 	.word	0x000000ff
        /*04b4*/ 	.word	0x000124a8
        /*04b8*/ 	.short	0x0100
        /*04ba*/ 	.byte	0x08
	.zero		1


	//   ....[18]....
        /*04bc*/ 	.word	0x000008a0
        /*04c0*/ 	.word	0x000000ff
        /*04c4*/ 	.word	0x000124b0
        /*04c8*/ 	.short	0x0100
        /*04ca*/ 	.byte	0x08
	.zero		1


	//   ....[19]....
        /*04cc*/ 	.word	0x000008b0
        /*04d0*/ 	.word	0x000000ff
        /*04d4*/ 	.word	0x000124c0
        /*04d8*/ 	.short	0x0100
        /*04da*/ 	.byte	0x08
	.zero		1


	//   ....[20]....
        /*04dc*/ 	.word	0x000008c0
        /*04e0*/ 	.word	0x000000ff
        /*04e4*/ 	.word	0x000124b8
        /*04e8*/ 	.short	0x0100
        /*04ea*/ 	.byte	0x08
	.zero		1


	//   ....[21]....
        /*04ec*/ 	.word	0x000008d0
        /*04f0*/ 	.word	0x000000ff
        /*04f4*/ 	.word	0x000124c8
        /*04f8*/ 	.short	0x0100
        /*04fa*/ 	.byte	0x08
	.zero		1


	//   ....[22]....
        /*04fc*/ 	.word	0x00001940
        /*0500*/ 	.word	0x000000ff
        /*0504*/ 	.word	0x00012400
        /*0508*/ 	.short	0x010a
        /*050a*/ 	.byte	0x2e
	.zero		1


	//   ....[23]....
        /*050c*/ 	.word	0x000019d0
        /*0510*/ 	.word	0x000000ff
        /*0514*/ 	.word	0x00012430
        /*0518*/ 	.short	0x010a
        /*051a*/ 	.byte	0x2e
	.zero		1


	//   ....[24]....
        /*051c*/ 	.word	0x00001a40
        /*0520*/ 	.word	0x000000ff
        /*0524*/ 	.word	0x00012430
        /*0528*/ 	.short	0x010a
        /*052a*/ 	.byte	0x2e
	.zero		1


	//   ....[25]....
        /*052c*/ 	.word	0x00002890
        /*0530*/ 	.word	0x00000010
        /*0534*/ 	.word	0x00000000
        /*0538*/ 	.short	0x0101
        /*053a*/ 	.byte	0x3f
	.zero		1


	//   ....[26]....
        /*053c*/ 	.word	0x00006460
        /*0540*/ 	.word	0x000000ff
        /*0544*/ 	.word	0x00012430
        /*0548*/ 	.short	0x010a
        /*054a*/ 	.byte	0x16
	.zero		1


	//   ....[27]....
        /*054c*/ 	.word	0x000064a0
        /*0550*/ 	.word	0x000000ff
        /*0554*/ 	.word	0x00012430
        /*0558*/ 	.short	0x010a
        /*055a*/ 	.byte	0x16
	.zero		1


	//   ....[28]....
        /*055c*/ 	.word	0x000068f0
        /*0560*/ 	.word	0x000000ff
        /*0564*/ 	.word	0x00012450
        /*0568*/ 	.short	0x010a
        /*056a*/ 	.byte	0x0d
	.zero		1


	//   ....[29]....
        /*056c*/ 	.word	0x00006ba0
        /*0570*/ 	.word	0x000000ff
        /*0574*/ 	.word	0x00012450
        /*0578*/ 	.short	0x010a
        /*057a*/ 	.byte	0x0d
	.zero		1


	//   ....[30]....
        /*057c*/ 	.word	0x00007540
        /*0580*/ 	.word	0x00000038
        /*0584*/ 	.word	0x00000000
        /*0588*/ 	.short	0x0101
        /*058a*/ 	.byte	0x3f
	.zero		1


	//   ....[31]....
        /*058c*/ 	.word	0x0000a860
        /*0590*/ 	.word	0x000000ff
        /*0594*/ 	.word	0x00000000
        /*0598*/ 	.short	0x0101
        /*059a*/ 	.byte	0x0a
	.zero		1


	//   ....[32]....
        /*059c*/ 	.word	0x0000b090
        /*05a0*/ 	.word	0x000000ff
        /*05a4*/ 	.word	0x00012430
        /*05a8*/ 	.short	0x010a
        /*05aa*/ 	.byte	0x16
	.zero		1


	//   ....[33]....
        /*05ac*/ 	.word	0x0000b0d0
        /*05b0*/ 	.word	0x000000ff
        /*05b4*/ 	.word	0x00012430
        /*05b8*/ 	.short	0x010a
        /*05ba*/ 	.byte	0x16
	.zero		1


	//   ....[34]....
        /*05bc*/ 	.word	0x0000b510
        /*05c0*/ 	.word	0x000000ff
        /*05c4*/ 	.word	0x00012450
        /*05c8*/ 	.short	0x010a
        /*05ca*/ 	.byte	0x0d
	.zero		1


	//   ....[35]....
        /*05cc*/ 	.word	0x0000c440
        /*05d0*/ 	.word	0x000000ff
        /*05d4*/ 	.word	0x00012450
        /*05d8*/ 	.short	0x010a
        /*05da*/ 	.byte	0x0d
	.zero		1


	//   ....[36]....
        /*05dc*/ 	.word	0x0000d4e0
        /*05e0*/ 	.word	0x00000006
        /*05e4*/ 	.word	0x00000000
        /*05e8*/ 	.short	0x0101
        /*05ea*/ 	.byte	0x3f
	.zero		1


	//   ....[37]....
        /*05ec*/ 	.word	0x0000d7d0
        /*05f0*/ 	.word	0x000000ff
        /*05f4*/ 	.word	0x00000000
        /*05f8*/ 	.short	0x0101
        /*05fa*/ 	.byte	0x0a
	.zero		1


	//   ....[38]....
        /*05fc*/ 	.word	0x0000dd60
        /*0600*/ 	.word	0x000000ff
        /*0604*/ 	.word	0x00012430
        /*0608*/ 	.short	0x010a
        /*060a*/ 	.byte	0x1a
	.zero		1


	//   ....[39]....
        /*060c*/ 	.word	0x0000dda0
        /*0610*/ 	.word	0x000000ff
        /*0614*/ 	.word	0x00012430
        /*0618*/ 	.short	0x010a
        /*061a*/ 	.byte	0x1a
	.zero		1


	//   ....[40]....
        /*061c*/ 	.word	0x0000e1e0
        /*0620*/ 	.word	0x000000ff
        /*0624*/ 	.word	0x00012450
        /*0628*/ 	.short	0x010a
        /*062a*/ 	.byte	0x0d
	.zero		1


	//   ....[41]....
        /*062c*/ 	.word	0x0000e490
        /*0630*/ 	.word	0x000000ff
        /*0634*/ 	.word	0x00012450
        /*0638*/ 	.short	0x010a
        /*063a*/ 	.byte	0x0d
	.zero		1


	//   ....[42]....
        /*063c*/ 	.word	0x0000eea0
        /*0640*/ 	.word	0x00000038
        /*0644*/ 	.word	0x00000000
        /*0648*/ 	.short	0x0101
        /*064a*/ 	.byte	0x3f
	.zero		1


	//   ....[43]....
        /*064c*/ 	.word	0x00012150
        /*0650*/ 	.word	0x000000ff
        /*0654*/ 	.word	0x00000000
        /*0658*/ 	.short	0x0101
        /*065a*/ 	.byte	0x0a
	.zero		1


	//   ....[44]....
        /*065c*/ 	.word	0x000125f0
        /*0660*/ 	.word	0x000000ff
        /*0664*/ 	.word	0x00012450
        /*0668*/ 	.short	0x010a
        /*066a*/ 	.byte	0x0e
	.zero		1


	//   ....[45]....
        /*066c*/ 	.word	0x00012630
        /*0670*/ 	.word	0x000000ff
        /*0674*/ 	.word	0x00012450
        /*0678*/ 	.short	0x010a
        /*067a*/ 	.byte	0x0e
	.zero		1


	//   ....[46]....
        /*067c*/ 	.word	0x00012cd0
        /*0680*/ 	.word	0x000000ff
        /*0684*/ 	.word	0x00000000
        /*0688*/ 	.short	0x0101
        /*068a*/ 	.byte	0x04
	.zero		1


	//   ....[47]....
        /*068c*/ 	.word	0x00013c10
        /*0690*/ 	.word	0x000000ff
        /*0694*/ 	.word	0x00000000
        /*0698*/ 	.short	0x0101
        /*069a*/ 	.byte	0x04
	.zero		1


	//   ....[48]....
        /*069c*/ 	.word	0x00015b50
        /*06a0*/ 	.word	0x000000ff
        /*06a4*/ 	.word	0x00012480
        /*06a8*/ 	.short	0x010a
        /*06aa*/ 	.byte	0x26
	.zero		1


	//   ....[49]....
        /*06ac*/ 	.word	0x00015cb0
        /*06b0*/ 	.word	0x000000ff
        /*06b4*/ 	.word	0x00012440
        /*06b8*/ 	.short	0x010a
        /*06ba*/ 	.byte	0x26
	.zero		1


	//   ....[50]....
        /*06bc*/ 	.word	0x00016780
        /*06c0*/ 	.word	0x000000ff
        /*06c4*/ 	.word	0x00012400
        /*06c8*/ 	.short	0x0107
        /*06ca*/ 	.byte	0x26
	.zero		1


	//   ....[51]....
        /*06cc*/ 	.word	0x000167c0
        /*06d0*/ 	.word	0x000000ff
        /*06d4*/ 	.word	0x00012400
        /*06d8*/ 	.short	0x0101
        /*06da*/ 	.byte	0x26
	.zero		1


	//   ....[52]....
        /*06dc*/ 	.word	0x000167f0
        /*06e0*/ 	.word	0x000000ff
        /*06e4*/ 	.word	0x00012420
        /*06e8*/ 	.short	0x010a
        /*06ea*/ 	.byte	0x26
	.zero		1


	//   ....[53]....
        /*06ec*/ 	.word	0x00016aa0
        /*06f0*/ 	.word	0x00000007
        /*06f4*/ 	.word	0x00012480
        /*06f8*/ 	.short	0x010a
        /*06fa*/ 	.byte	0x3f
	.zero		1


	//   ....[54]....
        /*06fc*/ 	.word	0x00016ca0
        /*0700*/ 	.word	0x00000007
        /*0704*/ 	.word	0x00012440
        /*0708*/ 	.short	0x010a
        /*070a*/ 	.byte	0x3f
	.zero		1


	//   ....[55]....
        /*070c*/ 	.word	0x00016f10
        /*0710*/ 	.word	0x00000014
        /*0714*/ 	.word	0x00012470
        /*0718*/ 	.short	0x010a
        /*071a*/ 	.byte	0x3f
	.zero		1


	//   ....[56]....
        /*071c*/ 	.word	0x00016f70
        /*0720*/ 	.word	0x00000014
        /*0724*/ 	.word	0x00012460
        /*0728*/ 	.short	0x010a
        /*072a*/ 	.byte	0x3f
	.zero		1


	//   ....[57]....
        /*072c*/ 	.word	0x00017230
        /*0730*/ 	.word	0x00000014
        /*0734*/ 	.word	0x00012450
        /*0738*/ 	.short	0x0101
        /*073a*/ 	.byte	0x3f
	.zero		1


	//   ....[58]....
        /*073c*/ 	.word	0x000172a0
        /*0740*/ 	.word	0x00000004
        /*0744*/ 	.word	0x00000000
        /*0748*/ 	.short	0x0101
        /*074a*/ 	.byte	0x3f
	.zero		1


	//   ....[59]....
        /*074c*/ 	.word	0x000173a0
        /*0750*/ 	.word	0x0000000c
        /*0754*/ 	.word	0x00012470
        /*0758*/ 	.short	0x010a
        /*075a*/ 	.byte	0x3f
	.zero		1


	//   ....[60]....
        /*075c*/ 	.word	0x00017440
        /*0760*/ 	.word	0x0000000c
        /*0764*/ 	.word	0x00012460
        /*0768*/ 	.short	0x010a
        /*076a*/ 	.byte	0x3f
	.zero		1


	//   ....[61]....
        /*076c*/ 	.word	0x00017700
        /*0770*/ 	.word	0x0000000c
        /*0774*/ 	.word	0x00012450
        /*0778*/ 	.short	0x0101
        /*077a*/ 	.byte	0x3f
	.zero		1


	//   ....[62]....
        /*077c*/ 	.word	0x00017770
        /*0780*/ 	.word	0x00000002
        /*0784*/ 	.word	0x00000000
        /*0788*/ 	.short	0x0101
        /*078a*/ 	.byte	0x3f
	.zero		1


	//   ....[63]....
        /*078c*/ 	.word	0x00017800
        /*0790*/ 	.word	0x00000009
        /*0794*/ 	.word	0x00012420
        /*0798*/ 	.short	0x010a
        /*079a*/ 	.byte	0x3f
	.zero		1


	//   ....[64]....
        /*079c*/ 	.word	0x00017910
        /*07a0*/ 	.word	0x00000007
        /*07a4*/ 	.word	0x00000000
        /*07a8*/ 	.short	0x010a
        /*07aa*/ 	.byte	0x3f
	.zero		1


	//   ....[65]....
        /*07ac*/ 	.word	0x00017980
        /*07b0*/ 	.word	0x00000005
        /*07b4*/ 	.word	0x00000000
        /*07b8*/ 	.short	0x010a
        /*07ba*/ 	.byte	0x3f
	.zero		1


	//   ....[66]....
        /*07bc*/ 	.word	0x000179d0
        /*07c0*/ 	.word	0x00000003
        /*07c4*/ 	.word	0x00012460
        /*07c8*/ 	.short	0x010a
        /*07ca*/ 	.byte	0x3f
	.zero		1


	//   ....[67]....
        /*07cc*/ 	.word	0x00017a20
        /*07d0*/ 	.word	0x00000005
        /*07d4*/ 	.word	0x00012460
        /*07d8*/ 	.short	0x010a
        /*07da*/ 	.byte	0x3f
	.zero		1


	//   ....[68]....
        /*07dc*/ 	.word	0x00017a60
        /*07e0*/ 	.word	0x00000003
        /*07e4*/ 	.word	0x00012480
        /*07e8*/ 	.short	0x010a
        /*07ea*/ 	.byte	0x3f
	.zero		1


	//   ....[69]....
        /*07ec*/ 	.word	0x00017a80
        /*07f0*/ 	.word	0x00000005
        /*07f4*/ 	.word	0x00012480
        /*07f8*/ 	.short	0x010a
        /*07fa*/ 	.byte	0x3f
	.zero		1


	//   ....[70]....
        /*07fc*/ 	.word	0x00017af0
        /*0800*/ 	.word	0x00000003
        /*0804*/ 	.word	0x00012400
        /*0808*/ 	.short	0x010a
        /*080a*/ 	.byte	0x3f
	.zero		1


	//   ....[71]....
        /*080c*/ 	.word	0x00017b50
        /*0810*/ 	.word	0x00000005
        /*0814*/ 	.word	0x00012430
        /*0818*/ 	.short	0x010a
        /*081a*/ 	.byte	0x3f
	.zero		1


	//   ....[72]....
        /*081c*/ 	.word	0x00017bb0
        /*0820*/ 	.word	0x0000000a
        /*0824*/ 	.word	0x00012430
        /*0828*/ 	.short	0x010a
        /*082a*/ 	.byte	0x3f
	.zero		1


	//   ....[73]....
        /*082c*/ 	.word	0x00017c10
        /*0830*/ 	.word	0x00000080
        /*0834*/ 	.word	0x00012450
        /*0838*/ 	.short	0x010a
        /*083a*/ 	.byte	0x3f
	.zero		1


	//   ....[74]....
        /*083c*/ 	.word	0x00017c70
        /*0840*/ 	.word	0x0000000c
        /*0844*/ 	.word	0x00012430
        /*0848*/ 	.short	0x010a
        /*084a*/ 	.byte	0x3f
	.zero		1


	//   ....[75]....
        /*084c*/ 	.word	0x00017cd0
        /*0850*/ 	.word	0x0000000c
        /*0854*/ 	.word	0x00012450
        /*0858*/ 	.short	0x010a
        /*085a*/ 	.byte	0x3f
	.zero		1


	//   ....[76]....
        /*085c*/ 	.word	0x00017d30
        /*0860*/ 	.word	0x0000000c
        /*0864*/ 	.word	0x00012430
        /*0868*/ 	.short	0x010a
        /*086a*/ 	.byte	0x3f
	.zero		1


	//   ....[77]....
        /*086c*/ 	.word	0x00017d90
        /*0870*/ 	.word	0x00000080
        /*0874*/ 	.word	0x00012450
        /*0878*/ 	.short	0x010a
        /*087a*/ 	.byte	0x3f
	.zero		1


	//   ....[78]....
        /*087c*/ 	.word	0x00017df0
        /*0880*/ 	.word	0x00000003
        /*0884*/ 	.word	0x00012450
        /*0888*/ 	.short	0x010a
        /*088a*/ 	.byte	0x3f
	.zero		1


	//   ....[79]....
        /*088c*/ 	.word	0x00017f50
        /*0890*/ 	.word	0x00000005
        /*0894*/ 	.word	0x00012480
        /*0898*/ 	.short	0x010a
        /*089a*/ 	.byte	0x3f
	.zero		1


	//   ....[80]....
        /*089c*/ 	.word	0x00017fb0
        /*08a0*/ 	.word	0x00000005
        /*08a4*/ 	.word	0x00012440
        /*08a8*/ 	.short	0x010a
        /*08aa*/ 	.byte	0x3f
	.zero		1


	//   ....[81]....
        /*08ac*/ 	.word	0x00018730
        /*08b0*/ 	.word	0x00000003
        /*08b4*/ 	.word	0x00012420
        /*08b8*/ 	.short	0x010a
        /*08ba*/ 	.byte	0x3f
	.zero		1


	//   ....[82]....
        /*08bc*/ 	.word	0x00018780
        /*08c0*/ 	.word	0x00000007
        /*08c4*/ 	.word	0x00012480
        /*08c8*/ 	.short	0x010a
        /*08ca*/ 	.byte	0x3f
	.zero		1


	//   ....[83]....
        /*08cc*/ 	.word	0x000187d0
        /*08d0*/ 	.word	0x00000007
        /*08d4*/ 	.word	0x00012440
        /*08d8*/ 	.short	0x010a
        /*08da*/ 	.byte	0x3f
	.zero		1


	//   ....[84]....
        /*08dc*/ 	.word	0x00018820
        /*08e0*/ 	.word	0x00000014
        /*08e4*/ 	.word	0x00012470
        /*08e8*/ 	.short	0x010a
        /*08ea*/ 	.byte	0x3f
	.zero		1


	//   ....[85]....
        /*08ec*/ 	.word	0x00018870
        /*08f0*/ 	.word	0x00000014
        /*08f4*/ 	.word	0x00012460
        /*08f8*/ 	.short	0x010a
        /*08fa*/ 	.byte	0x3f
	.zero		1


	//   ....[86]....
        /*08fc*/ 	.word	0x000188c0
        /*0900*/ 	.word	0x0000000c
        /*0904*/ 	.word	0x00012470
        /*0908*/ 	.short	0x010a
        /*090a*/ 	.byte	0x3f
	.zero		1


	//   ....[87]....
        /*090c*/ 	.word	0x00018910
        /*0910*/ 	.word	0x0000000c
        /*0914*/ 	.word	0x00012460
        /*0918*/ 	.short	0x010a
        /*091a*/ 	.byte	0x3f
	.zero		1


	//   ....[88]....
        /*091c*/ 	.word	0x00018960
        /*0920*/ 	.word	0x00000009
        /*0924*/ 	.word	0x00012420
        /*0928*/ 	.short	0x010a
        /*092a*/ 	.byte	0x3f
	.zero		1


	//   ....[89]....
        /*092c*/ 	.word	0x000189b0
        /*0930*/ 	.word	0x00000007
        /*0934*/ 	.word	0x00000000
        /*0938*/ 	.short	0x010a
        /*093a*/ 	.byte	0x3f
	.zero		1


	//   ....[90]....
        /*093c*/ 	.word	0x00018a00
        /*0940*/ 	.word	0x00000005
        /*0944*/ 	.word	0x00000000
        /*0948*/ 	.short	0x010a
        /*094a*/ 	.byte	0x3f
	.zero		1


	//   ....[91]....
        /*094c*/ 	.word	0x00018a50
        /*0950*/ 	.word	0x00000003
        /*0954*/ 	.word	0x00012460
        /*0958*/ 	.short	0x010a
        /*095a*/ 	.byte	0x3f
	.zero		1


	//   ....[92]....
        /*095c*/ 	.word	0x00018aa0
        /*0960*/ 	.word	0x00000005
        /*0964*/ 	.word	0x00012460
        /*0968*/ 	.short	0x010a
        /*096a*/ 	.byte	0x3f
	.zero		1


	//   ....[93]....
        /*096c*/ 	.word	0x00018af0
        /*0970*/ 	.word	0x00000003
        /*0974*/ 	.word	0x00012480
        /*0978*/ 	.short	0x010a
        /*097a*/ 	.byte	0x3f
	.zero		1


	//----- nvinfo : EIATTR_NUM_MBARRIERS
	.align		4
.L_1479:
        /*097c*/ 	.byte	0x03, 0x38
        /*097e*/ 	.short	0x0016


	//----- nvinfo : EIATTR_EXIT_INSTR_OFFSETS
	.align		4
        /*0980*/ 	.byte	0x04, 0x1c
        /*0982*/ 	.short	(.L_1481 - .L_1480)


	//   ....[0]....
.L_1480:
        /*0984*/ 	.word	0x00017ad0


	//----- nvinfo : EIATTR_MAX_THREADS
	.align		4
.L_1481:
        /*0988*/ 	.byte	0x04, 0x05
        /*098a*/ 	.short	(.L_1483 - .L_1482)
.L_1482:
        /*098c*/ 	.word	0x00000200
        /*0990*/ 	.word	0x00000001
        /*0994*/ 	.word	0x00000001


	//----- nvinfo : EIATTR_CRS_STACK_SIZE
	.align		4
.L_1483:
        /*0998*/ 	.byte	0x04, 0x1e
        /*099a*/ 	.short	(.L_1485 - .L_1484)
.L_1484:
        /*099c*/ 	.word	0x00000000


	//----- nvinfo : EIATTR_CBANK_PARAM_SIZE
	.align		4
.L_1485:
        /*09a0*/ 	.byte	0x03, 0x19
        /*09a2*/ 	.short	0x0a70


	//----- nvinfo : EIATTR_PARAM_CBANK
	.align		4
        /*09a4*/ 	.byte	0x04, 0x0a
        /*09a6*/ 	.short	(.L_1487 - .L_1486)
	.align		4
.L_1486:
        /*09a8*/ 	.word	index@(.nv.constant0._ZN7cutlass13device_kernelIN5flash11enable_sm90INS1_16FlashAttnFwdSm90INS1_25CollectiveMainloopFwdSm90ILi2EN4cute5tupleIJNS5_1CILi1EEES8_S8_EEENS6_IJNS7_ILi192EEENS7_ILi160EEENS7_ILi64EEEEEELi64ENS_12float_e4m3_tEfNS_4arch4Sm90ELb0ELb1ELb1ELb0ELb0ELb0ELb0ELb1ELb1ELb1ELb1ELb0EEENS1_21CollectiveEpilogueFwdINS6_IJSA_SC_SB_EEES9_NS_10bfloat16_tESG_Li384ELb0ELb1ELb1ELb1EEENS1_19SingleTileSchedulerILb0ELb1ELb1ELi192EEEEEEEEEvNT_6ParamsE)
        /*09ac*/ 	.short	0x0210
        /*09ae*/ 	.short	0x0a70


	//----- nvinfo : EIATTR_SW_WAR
	.align		4
.L_1487:
        /*09b0*/ 	.byte	0x04, 0x36
        /*09b2*/ 	.short	(.L_1489 - .L_1488)
.L_1488:
        /*09b4*/ 	.word	0x00000008
.L_1489:


//--------------------- .nv.info._ZN7cutlass13device_kernelIN5flash11enable_sm90INS1_16FlashAttnFwdSm90INS1_25CollectiveMainloopFwdSm90ILi2EN4cute5tupleIJNS5_1CILi1EEES8_S8_EEENS6_IJNS7_ILi192EEENS7_ILi160EEENS7_ILi64EEEEEELi64ENS_12float_e4m3_tEfNS_4arch4Sm90ELb0ELb1ELb1ELb1ELb0ELb0ELb0ELb1ELb1ELb1ELb1ELb0EEENS1_21CollectiveEpilogueFwdINS6_IJSA_SC_SB_EEES9_NS_10bfloat16_tESG_Li384ELb1ELb1ELb1ELb1EEENS1_36VarlenDynamicPersistentTileSchedulerILi192ELi160ELi384ELi128ELb1ELb1ELb1ELb1ELb0ELb1EEEEEEEEEvNT_6ParamsE --------------------------
	.section	.nv.info._ZN7cutlass13device_kernelIN5flash11enable_sm90INS1_16FlashAttnFwdSm90INS1_25CollectiveMainloopFwdSm90ILi2EN4cute5tupleIJNS5_1CILi1EEES8_S8_EEENS6_IJNS7_ILi192EEENS7_ILi160EEENS7_ILi64EEEEEELi64ENS_12float_e4m3_tEfNS_4arch4Sm90ELb0ELb1ELb1ELb1ELb0ELb0ELb0ELb1ELb1ELb1ELb1ELb0EEENS1_21CollectiveEpilogueFwdINS6_IJSA_SC_SB_EEES9_NS_10bfloat16_tESG_Li384ELb1ELb1ELb1ELb1EEENS1_36VarlenDynamicPersistentTileSchedulerILi192ELi160ELi384ELi128ELb1ELb1ELb1ELb1ELb0ELb1EEEEEEEEEvNT_6ParamsE,"",@"SHT_CUDA_INFO"
	.sectionflags	@""
	.align	4


	//----- nvinfo : EIATTR_CUDA_API_VERSION
	.align		4
        /*0000*/ 	.byte	0x04, 0x37
        /*0002*/ 	.short	(.L_1491 - .L_1490)
.L_1490:
        /*0004*/ 	.word	0x00000082


	//----- nvinfo : EIATTR_KPARAM_INFO
	.align		4
.L_1491:
        /*0008*/ 	.byte	0x04, 0x17
        /*000a*/ 	.short	(.L_1493 - .L_1492)
.L_1492:
        /*000c*/ 	.word	0x00000000
        /*0010*/ 	.short	0x0000
        /*0012*/ 	.short	0x0070
        /*0014*/ 	.byte	0x00, 0xf0, 0x01, 0x2a


	//----- nvinfo : EIATTR_SPARSE_MMA_MASK
	.align		4
.L_1493:
        /*0018*/ 	.byte	0x03, 0x50
        /*001a*/ 	.short	0x0000


	//----- nvinfo : EIATTR_MAXREG_COUNT
	.align		4
        /*001c*/ 	.byte	0x03, 0x1b
        /*001e*/ 	.short	0x0080


	//----- nvinfo : EIATTR_NUM_BARRIERS
	.align		4
        /*0020*/ 	.byte	0x02, 0x4c
        /*0022*/ 	.byte	0x09
	.zero		1


	//----- nvinfo : EIATTR_EXTERNS
	.align		4
        /*0024*/ 	.byte	0x04, 0x0f
        /*0026*/ 	.short	(.L_1495 - .L_1494)


	//   ....[0]....
	.align		4
.L_1494:
        /*0028*/ 	.word	index@(__assertfail)


	//----- nvinfo : EIATTR_ANNOTATIONS
	.align		4
.L_1495:
        /*002c*/ 	.byte	0x04, 0x55
        /*002e*/ 	.short	(.L_1497 - .L_1496)


	//   ....[0]....
.L_1496:
        /* <DEDUP_REMOVED lines=10> */


	//----- nvinfo : EIATTR_MERCURY_ISA_VERSION
	.align		4
.L_1497:
        /*00b8*/ 	.byte	0x03, 0x5f
        /*00ba*/ 	.short	0x0101


	//----- nvinfo : EIATTR_UNUSED_LOAD_BYTE_OFFSET
	.align		4
        /*00bc*/ 	.byte	0x04, 0x44
        /*00be*/ 	.short	(.L_1499 - .L_1498)


	//   ....[0]....
.L_1498:
        /*00c0*/ 	.word	0x00000a00
        /*00c4*/ 	.word	0x0000fff0


	//   ....[1]....
        /*00c8*/ 	.word	0x000130c0
        /*00cc*/ 	.word	0x0000fff0


	//----- nvinfo : EIATTR_INT_WARP_WIDE_INSTR_OFFSETS
	.align		4
.L_1499:
        /*00d0*/ 	.byte	0x04, 0x31
        /*00d2*/ 	.short	(.L_1501 - .L_1500)


	//   ....[0]....
.L_1500:
        /*00d4*/ 	.word	0x00000130


	//   ....[1]....
        /*00d8*/ 	.word	0x00000170


	//   ....[2]....
        /*00dc*/ 	.word	0x000001e0


	//   ....[3]....
        /*00e0*/ 	.word	0x00017bc0


	//   ....[4]....
        /*00e4*/ 	.word	0x00017c50


	//   ....[5]....
        /*00e8*/ 	.word	0x0001a010


	//   ....[6]....
        /*00ec*/ 	.word	0x0001a0a0


	//----- nvinfo : EIATTR_COOP_GROUP_MASK_REGIDS
	.align		4
.L_1501:
        /*00f0*/ 	.byte	0x04, 0x29
        /*00f2*/ 	.short	(.L_1503 - .L_1502)


	//   ....[0]....
.L_1502:
        /*00f4*/ 	.word	0xffffffff


	//   ....[1]....
        /*00f8*/ 	.word	0xffffffff


	//   ....[2]....
        /*00fc*/ 	.word	0xffffffff


	//   ....[3]....
        /*0100*/ 	.word	0xffffffff


	//   ....[4]....
        /*0104*/ 	.word	0xffffffff


	//   ....[5]....
        /*0108*/ 	.word	0xffffffff


	//   ....[6]....
        /*010c*/ 	.word	0xffffffff


	//   ....[7]....
        /*0110*/ 	.word	0xffffffff


	//   ....[8]....
        /*0114*/ 	.word	0xffffffff


	//   ....[9]....
        /*0118*/ 	.word	0xffffffff


	//   ....[10]....
        /*011c*/ 	.word	0xffffffff


	//   ....[11]....
        /*0120*/ 	.word	0xffffffff


	//   ....[12]....
        /*0124*/ 	.word	0xffffffff


	//   ....[13]....
        /*0128*/ 	.word	0xffffffff


	//   ....[14]....
        /*012c*/ 	.word	0xffffffff


	//   ....[15]....
        /*0130*/ 	.word	0xffffffff


	//   ....[16]....
        /*0134*/ 	.word	0xffffffff


	//   ....[17]....
        /*0138*/ 	.word	0xffffffff


	//   ....[18]....
        /*013c*/ 	.word	0xffffffff


	//   ....[19]....
        /*0140*/ 	.word	0xffffffff


	//   ....[20]....
        /*0144*/ 	.word	0xffffffff


	//   ....[21]....
        /*0148*/ 	.word	0xffffffff


	//   ....[22]....
        /*014c*/ 	.word	0xffffffff


	//   ....[23]....
        /*0150*/ 	.word	0xffffffff


	//   ....[24]....
        /*0154*/ 	.word	0xffffffff


	//   ....[25]....
        /*0158*/ 	.word	0xffffffff


	//   ....[26]....
        /*015c*/ 	.word	0xffffffff


	//   ....[27]....
        /*0160*/ 	.word	0xffffffff


	//   ....[28]....
        /*0164*/ 	.word	0xffffffff


	//   ....[29]....
        /*0168*/ 	.word	0xffffffff


	//   ....[30]....
        /*016c*/ 	.word	0xffffffff


	//   ....[31]....
        /*0170*/ 	.word	0xffffffff


	//   ....[32]....
        /*0174*/ 	.word	0xffffffff


	//   ....[33]....
        /*0178*/ 	.word	0xffffffff


	//   ....[34]....
        /*017c*/ 	.word	0xffffffff


	//   ....[35]....
        /*0180*/ 	.word	0xffffffff


	//   ....[36]....
        /*0184*/ 	.word	0xffffffff


	//   ....[37]....
        /*0188*/ 	.word	0xffffffff


	//   ....[38]....
        /*018c*/ 	.word	0xffffffff


	//   ....[39]....
        /*0190*/ 	.word	0xffffffff


	//   ....[40]....
        /*0194*/ 	.word	0xffffffff


	//   ....[41]....
        /*0198*/ 	.word	0xffffffff


	//   ....[42]....
        /*019c*/ 	.word	0xffffffff


	//   ....[43]....
        /*01a0*/ 	.word	0xffffffff


	//   ....[44]....
        /*01a4*/ 	.word	0xffffffff


	//   ....[45]....
        /*01a8*/ 	.word	0xffffffff


	//   ....[46]....
        /*01ac*/ 	.word	0xffffffff


	//   ....[47]....
        /*01b0*/ 	.word	0xffffffff


	//   ....[48]....
        /*01b4*/ 	.word	0xffffffff


	//   ....[49]....
        /*01b8*/ 	.word	0xffffffff


	//   ....[50]....
        /*01bc*/ 	.word	0xffffffff


	//   ....[51]....
        /*01c0*/ 	.word	0xffffffff


	//   ....[52]....
        /*01c4*/ 	.word	0xffffffff


	//   ....[53]....
        /*01c8*/ 	.word	0xffffffff


	//   ....[54]....
        /*01cc*/ 	.word	0xffffffff


	//   ....[55]....
        /*01d0*/ 	.word	0xffffffff


	//   ....[56]....
        /*01d4*/ 	.word	0xffffffff


	//   ....[57]....
        /*01d8*/ 	.word	0xffffffff


	//   ....[58]....
        /*01dc*/ 	.word	0xffffffff


	//   ....[59]....
        /*01e0*/ 	.word	0xffffffff


	//   ....[60]....
        /*01e4*/ 	.word	0xffffffff


	//   ....[61]....
        /*01e8*/ 	.word	0xffffffff


	//   ....[62]....
        /*01ec*/ 	.word	0xffffffff


	//   ....[63]....
        /*01f0*/ 	.word	0xffffffff


	//   ....[64]....
        /*01f4*/ 	.word	0xffffffff


	//   ....[65]....
        /*01f8*/ 	.word	0xffffffff


	//   ....[66]....
        /*01fc*/ 	.word	0xffffffff


	//   ....[67]....
        /*0200*/ 	.word	0xffffffff


	//   ....[68]....
        /*0204*/ 	.word	0xffffffff


	//   ....[69]....
        /*0208*/ 	.word	0xffffffff


	//   ....[70]....
        /*020c*/ 	.word	0xffffffff


	//   ....[71]....
        /*0210*/ 	.word	0xffffffff


	//   ....[72]....
        /*0214*/ 	.word	0xffffffff


	//   ....[73]....
        /*0218*/ 	.word	0xffffffff


	//   ....[74]....
        /*021c*/ 	.word	0xffffffff


	//   ....[75]....
        /*0220*/ 	.word	0xffffffff


	//   ....[76]....
        /*0224*/ 	.word	0xffffffff


	//   ....[77]....
        /*0228*/ 	.word	0xffffffff


	//   ....[78]....
        /*022c*/ 	.word	0xffffffff


	//   ....[79]....
        /*0230*/ 	.word	0xffffffff


	//   ....[80]....
        /*0234*/ 	.word	0xffffffff


	//   ....[81]....
        /*0238*/ 	.word	0xffffffff


	//   ....[82]....
        /*023c*/ 	.word	0xffffffff


	//   ....[83]....
        /*0240*/ 	.word	0xffffffff


	//   ....[84]....
        /*0244*/ 	.word	0xffffffff


	//   ....[85]....
        /*0248*/ 	.word	0xffffffff


	//   ....[86]....
        /*024c*/ 	.word	0xffffffff


	//   ....[87]....
        /*0250*/ 	.word	0xffffffff


	//   ....[88]....
        /*0254*/ 	.word	0xffffffff


	//   ....[89]....
        /*0258*/ 	.word	0xffffffff


	//   ....[90]....
        /*025c*/ 	.word	0xffffffff


	//   ....[91]....
        /*0260*/ 	.word	0xffffffff


	//   ....[92]....
        /*0264*/ 	.word	0xffffffff


	//   ....[93]....
        /*0268*/ 	.word	0xffffffff


	//   ....[94]....
        /*026c*/ 	.word	0xffffffff


	//   ....[95]....
        /*0270*/ 	.word	0xffffffff


	//   ....[96]....
        /*0274*/ 	.word	0xffffffff


	//   ....[97]....
        /*0278*/ 	.word	0xffffffff


	//   ....[98]....
        /*027c*/ 	.word	0xffffffff


	//   ....[99]....
        /*0280*/ 	.word	0xffffffff


	//   ....[100]....
        /*0284*/ 	.word	0xffffffff


	//   ....[101]....
        /*0288*/ 	.word	0xffffffff


	//   ....[102]....
        /*028c*/ 	.word	0xffffffff


	//   ....[103]....
        /*0290*/ 	.word	0xffffffff


	//   ....[104]....
        /*0294*/ 	.word	0xffffffff


	//   ....[105]....
        /*0298*/ 	.word	0xffffffff


	//   ....[106]....
        /*029c*/ 	.word	0xffffffff


	//   ....[107]....
        /*02a0*/ 	.word	0xffffffff


	//   ....[108]....
        /*02a4*/ 	.word	0xffffffff


	//   ....[109]....
        /*02a8*/ 	.word	0xffffffff


	//   ....[110]....
        /*02ac*/ 	.word	0xffffffff


	//   ....[111]....
        /*02b0*/ 	.word	0xffffffff


	//   ....[112]....
        /*02b4*/ 	.word	0xffffffff


	//   ....[113]....
        /*02b8*/ 	.word	0xffffffff


	//   ....[114]....
        /*02bc*/ 	.word	0xffffffff


	//   ....[115]....
        /*02c0*/ 	.word	0xffffffff


	//   ....[116]....
        /*02c4*/ 	.word	0xffffffff


	//   ....[117]....
        /*02c8*/ 	.word	0xffffffff


	//   ....[118]....
        /*02cc*/ 	.word	0xffffffff


	//   ....[119]....
        /*02d0*/ 	.word	0xffffffff


	//   ....[120]....
        /*02d4*/ 	.word	0xffffffff


	//   ....[121]....
        /*02d8*/ 	.word	0xffffffff


	//   ....[122]....
        /*02dc*/ 	.word	0xffffffff


	//   ....[123]....
        /*02e0*/ 	.word	0xffffffff


	//   ....[124]....
        /*02e4*/ 	.word	0xffffffff


	//   ....[125]....
        /*02e8*/ 	.word	0xffffffff


	//   ....[126]....
        /*02ec*/ 	.word	0xffffffff


	//   ....[127]....
        /*02f0*/ 	.word	0xffffffff


	//   ....[128]....
        /*02f4*/ 	.word	0xffffffff


	//   ....[129]....
        /*02f8*/ 	.word	0xffffffff


	//   ....[130]....
        /*02fc*/ 	.word	0xffffffff


	//   ....[131]....
        /*0300*/ 	.word	0xffffffff


	//   ....[132]....
        /*0304*/ 	.word	0xffffffff


	//   ....[133]....
        /*0308*/ 	.word	0xffffffff


	//   ....[134]....
        /*030c*/ 	.word	0xffffffff


	//   ....[135]....
        /*0310*/ 	.word	0xffffffff


	//   ....[136]....
        /*0314*/ 	.word	0xffffffff


	//   ....[137]....
        /*0318*/ 	.word	0xffffffff


	//   ....[138]....
        /*031c*/ 	.word	0xffffffff


	//   ....[139]....
        /*0320*/ 	.word	0x0500000f


	//   ....[140]....
        /*0324*/ 	.word	0x0500000f


	//   ....[141]....
        /*0328*/ 	.word	0x0500000f


	//   ....[142]....
        /*032c*/ 	.word	0x0500000f


	//   ....[143]....
        /*0330*/ 	.word	0x0500000f


	//   ....[144]....
        /*0334*/ 	.word	0x0500000f


	//   ....[145]....
        /*0338*/ 	.word	0x0500000f


	//   ....[146]....
        /*033c*/ 	.word	0x0500000f


	//   ....[147]....
        /*0340*/ 	.word	0x0500000f


	//   ....[148]....
        /*0344*/ 	.word	0x0500000f


	//   ....[149]....
        /*0348*/ 	.word	0x0500000f


	//   ....[150]....
        /*034c*/ 	.word	0x0500000f


	//   ....[151]....
        /*0350*/ 	.word	0x0500000f


	//   ....[152]....
        /*0354*/ 	.word	0x0500000f


	//----- nvinfo : EIATTR_COOP_GROUP_INSTR_OFFSETS
	.align		4
.L_1503:
        /*0358*/ 	.byte	0x04, 0x28
        /*035a*/ 	.short	(.L_1505 - .L_1504)


	//   ....[0]....
.L_1504:
        /*035c*/ 	.word	0x00000060


	//   ....[1]....
        /*0360*/ 	.word	0x00000140


	//   ....[2]....
        /*0364*/ 	.word	0x00000190


	//   ....[3]....
        /*0368*/ 	.word	0x000003c0


	//   ....[4]....
        /*036c*/ 	.word	0x00000520


	//   ....[5]....
        /*0370*/ 	.word	0x00000640


	//   ....[6]....
        /*0374*/ 	.word	0x000007a0


	//   ....[7]....
        /*0378*/ 	.word	0x00001990


	//   ....[8]....
        /*037c*/ 	.word	0x00002a70


	//   ....[9]....
        /*0380*/ 	.word	0x00003bc0


	//   ....[10]....
        /*0384*/ 	.word	0x00004900


	//   ....[11]....
        /*0388*/ 	.word	0x000049f0


	//   ....[12]....
        /*038c*/ 	.word	0x000054a0


	//   ....[13]....
        /*0390*/ 	.word	0x00005530


	//   ....[14]....
        /*0394*/ 	.word	0x000077d0


	//   ....[15]....
        /*0398*/ 	.word	0x000088b0


	//   ....[16]....
        /*039c*/ 	.word	0x000090e0


	//   ....[17]....
        /*03a0*/ 	.word	0x000091f0


	//   ....[18]....
        /*03a4*/ 	.word	0x00009cf0


	//   ....[19]....
        /*03a8*/ 	.word	0x00009d80


	//   ....[20]....
        /*03ac*/ 	.word	0x0000c7b0


	//   ....[21]....
        /*03b0*/ 	.word	0x0000c7e0


	//   ....[22]....
        /*03b4*/ 	.word	0x0000c840


	//   ....[23]....
        /*03b8*/ 	.word	0x0000c870


	//   ....[24]....
        /*03bc*/ 	.word	0x0000f060


	//   ....[25]....
        /*03c0*/ 	.word	0x00010140


	//   ....[26]....
        /*03c4*/ 	.word	0x00010960


	//   ....[27]....
        /*03c8*/ 	.word	0x00010a80


	//   ....[28]....
        /*03cc*/ 	.word	0x000115a0


	//   ....[29]....
        /*03d0*/ 	.word	0x00011630


	//   ....[30]....
        /*03d4*/ 	.word	0x00012ad0


	//   ....[31]....
        /*03d8*/ 	.word	0x00012ae0


	//   ....[32]....
        /*03dc*/ 	.word	0x00012b60


	//   ....[33]....
        /*03e0*/ 	.word	0x00012b70


	//   ....[34]....
        /*03e4*/ 	.word	0x000136a0


	//   ....[35]....
        /*03e8*/ 	.word	0x000136b0


	//   ....[36]....
        /*03ec*/ 	.word	0x000136c0


	//   ....[37]....
        /*03f0*/ 	.word	0x000136d0


	//   ....[38]....
        /*03f4*/ 	.word	0x000136e0


	//   ....[39]....
        /*03f8*/ 	.word	0x000136f0


	//   ....[40]....
        /*03fc*/ 	.word	0x00013700


	//   ....[41]....
        /*0400*/ 	.word	0x00013710


	//   ....[42]....
        /*0404*/ 	.word	0x00013720


	//   ....[43]....
        /*0408*/ 	.word	0x00013750


	//   ....[44]....
        /*040c*/ 	.word	0x00013780


	//   ....[45]....
        /*0410*/ 	.word	0x00013790


	//   ....[46]....
        /*0414*/ 	.word	0x000137a0


	//   ....[47]....
        /*0418*/ 	.word	0x000137d0


	//   ....[48]....
        /*041c*/ 	.word	0x00013800


	//   ....[49]....
        /*0420*/ 	.word	0x00013830


	//   ....[50]....
        /*0424*/ 	.word	0x00013840


	//   ....[51]....
        /*0428*/ 	.word	0x00013870


	//   ....[52]....
        /*042c*/ 	.word	0x00013880


	//   ....[53]....
        /*0430*/ 	.word	0x000138b0


	//   ....[54]....
        /*0434*/ 	.word	0x000138c0


	//   ....[55]....
        /*0438*/ 	.word	0x000138f0


	//   ....[56]....
        /*043c*/ 	.word	0x00013920


	//   ....[57]....
        /*0440*/ 	.word	0x00013930


	//   ....[58]....
        /*0444*/ 	.word	0x00013940


	//   ....[59]....
        /*0448*/ 	.word	0x00013960


	//   ....[60]....
        /*044c*/ 	.word	0x00013990


	//   ....[61]....
        /*0450*/ 	.word	0x000139a0


	//   ....[62]....
        /*0454*/ 	.word	0x000139b0


	//   ....[63]....
        /*0458*/ 	.word	0x000139c0


	//   ....[64]....
        /*045c*/ 	.word	0x000139e0


	//   ....[65]....
        /*0460*/ 	.word	0x000139f0


	//   ....[66]....
        /*0464*/ 	.word	0x000141e0


	//   ....[67]....
        /*0468*/ 	.word	0x00014220


	//   ....[68]....
        /*046c*/ 	.word	0x00014240


	//   ....[69]....
        /*0470*/ 	.word	0x00014260


	//   ....[70]....
        /*0474*/ 	.word	0x00014770


	//   ....[71]....
        /*0478*/ 	.word	0x000147b0


	//   ....[72]....
        /*047c*/ 	.word	0x000147d0


	//   ....[73]....
        /*0480*/ 	.word	0x00014800


	//   ....[74]....
        /*0484*/ 	.word	0x00014820


	//   ....[75]....
        /*0488*/ 	.word	0x00014840


	//   ....[76]....
        /*048c*/ 	.word	0x00014860


	//   ....[77]....
        /*0490*/ 	.word	0x00014880


	//   ....[78]....
        /*0494*/ 	.word	0x00014d40


	//   ....[79]....
        /*0498*/ 	.word	0x00014d50


	//   ....[80]....
        /*049c*/ 	.word	0x00014f90


	//   ....[81]....
        /*04a0*/ 	.word	0x00014fa0


	//   ....[82]....
        /*04a4*/ 	.word	0x00015ab0


	//   ....[83]....
        /*04a8*/ 	.word	0x00015ae0


	//   ....[84]....
        /*04ac*/ 	.word	0x00015b20


	//   ....[85]....
        /*04b0*/ 	.word	0x00015b50


	//   ....[86]....
        /*04b4*/ 	.word	0x00015b80


	//   ....[87]....
        /*04b8*/ 	.word	0x00015b90


	//   ....[88]....
        /*04bc*/ 	.word	0x00015ba0


	//   ....[89]....
        /*04c0*/ 	.word	0x00015bc0


	//   ....[90]....
        /*04c4*/ 	.word	0x00015d30


	//   ....[91]....
        /*04c8*/ 	.word	0x00015f10


	//   ....[92]....
        /*04cc*/ 	.word	0x00015f40


	//   ....[93]....
        /*04d0*/ 	.word	0x00015f70


	//   ....[94]....
        /*04d4*/ 	.word	0x00015fa0


	//   ....[95]....
        /*04d8*/ 	.word	0x00015fd0


	//   ....[96]....
        /*04dc*/ 	.word	0x00016020


	//   ....[97]....
        /*04e0*/ 	.word	0x000161b0


	//   ....[98]....
        /*04e4*/ 	.word	0x000161e0


	//   ....[99]....
        /*04e8*/ 	.word	0x00016210


	//   ....[100]....
        /*04ec*/ 	.word	0x00016240


	//   ....[101]....
        /*04f0*/ 	.word	0x00016270


	//   ....[102]....
        /*04f4*/ 	.word	0x000162a0


	//   ....[103]....
        /*04f8*/ 	.word	0x00016350


	//   ....[104]....
        /*04fc*/ 	.word	0x000163b0


	//   ....[105]....
        /*0500*/ 	.word	0x000163c0


	//   ....[106]....
        /*0504*/ 	.word	0x00016410


	//   ....[107]....
        /*0508*/ 	.word	0x00018320


	//   ....[108]....
        /*050c*/ 	.word	0x00018fa0


	//   ....[109]....
        /*0510*/ 	.word	0x00018fb0


	//   ....[110]....
        /*0514*/ 	.word	0x00018fd0


	//   ....[111]....
        /*0518*/ 	.word	0x00019060


	//   ....[112]....
        /*051c*/ 	.word	0x00019080


	//   ....[113]....
        /*0520*/ 	.word	0x000190e0


	//   ....[114]....
        /*0524*/ 	.word	0x00019110


	//   ....[115]....
        /*0528*/ 	.word	0x00019170


	//   ....[116]....
        /*052c*/ 	.word	0x00019190


	//   ....[117]....
        /*0530*/ 	.word	0x000191a0


	//   ....[118]....
        /*0534*/ 	.word	0x00019200


	//   ....[119]....
        /*0538*/ 	.word	0x00019220


	//   ....[120]....
        /*053c*/ 	.word	0x0001a770


	//   ....[121]....
        /*0540*/ 	.word	0x0001a7a0


	//   ....[122]....
        /*0544*/ 	.word	0x0001a7d0


	//   ....[123]....
        /*0548*/ 	.word	0x0001a7f0


	//   ....[124]....
        /*054c*/ 	.word	0x0001a810


	//   ....[125]....
        /*0550*/ 	.word	0x0001a840


	//   ....[126]....
        /*0554*/ 	.word	0x0001a870


	//   ....[127]....
        /*0558*/ 	.word	0x0001a880


	//   ....[128]....
        /*055c*/ 	.word	0x0001a9f0


	//   ....[129]....
        /*0560*/ 	.word	0x0001aa20


	//   ....[130]....
        /*0564*/ 	.word	0x0001aa50


	//   ....[131]....
        /*0568*/ 	.word	0x0001aa90


	//   ....[132]....
        /*056c*/ 	.word	0x0001aac0


	//   ....[133]....
        /*0570*/ 	.word	0x0001aaf0


	//   ....[134]....
        /*0574*/ 	.word	0x0001ab70


	//   ....[135]....
        /*0578*/ 	.word	0x0001abc0


	//   ....[136]....
        /*057c*/ 	.word	0x0001abd0


	//   ....[137]....
        /*0580*/ 	.word	0x0001ac10


	//   ....[138]....
        /*0584*/ 	.word	0x0001b630


	//   ....[139]....
        /*0588*/ 	.word	0x0001bcc0


	//   ....[140]....
        /*058c*/ 	.word	0x0001be80


	//   ....[141]....
        /*0590*/ 	.word	0x0001bed0


	//   ....[142]....
        /*0594*/ 	.word	0x0001bf30


	//   ....[143]....
        /*0598*/ 	.word	0x0001c080


	//   ....[144]....
        /*059c*/ 	.word	0x0001c0e0


	//   ....[145]....
        /*05a0*/ 	.word	0x0001c1a0


	//   ....[146]....
        /*05a4*/ 	.word	0x0001c200


	//   ....[147]....
        /*05a8*/ 	.word	0x0001c2d0


	//   ....[148]....
        /*05ac*/ 	.word	0x0001c330


	//   ....[149]....
        /*05b0*/ 	.word	0x0001c3e0


	//   ....[150]....
        /*05b4*/ 	.word	0x0001c460


	//   ....[151]....
        /*05b8*/ 	.word	0x0001c510


	//   ....[152]....
        /*05bc*/ 	.word	0x0001c850


	//----- nvinfo : EIATTR_REG_RECONFIG
	.align		4
.L_1505:
        /*05c0*/ 	.byte	0x01, 0x54
	.zero		2


	//----- nvinfo : EIATTR_SYSCALL_OFFSETS
	.align		4
        /*05c4*/ 	.byte	0x04, 0x46
        /*05c6*/ 	.short	(.L_1507 - .L_1506)


	//   ....[0]....
.L_1506:
        /*05c8*/ 	.word	0x00001b50


	//   ....[1]....
        /*05cc*/ 	.word	0x00017db0


	//   ....[2]....
        /*05d0*/ 	.word	0x00017f20


	//   ....[3]....
        /*05d4*/ 	.word	0x00018070


	//   ....[4]....
        /*05d8*/ 	.word	0x000181b0


	//   ....[5]....
        /*05dc*/ 	.word	0x00018ab0


	//----- nvinfo : EIATTR_MBARRIER_INSTR_OFFSETS
	.align		4
.L_1507:
        /*05e0*/ 	.byte	0x04, 0x39
        /*05e2*/ 	.short	(.L_1509 - .L_1508)


	//   ....[0]....
.L_1508:
        /*05e4*/ 	.word	0x00000270
        /*05e8*/ 	.word	0x000000ff
        /*05ec*/ 	.word	0x00013200
        /*05f0*/ 	.short	0x0100
        /*05f2*/ 	.byte	0x08
	.zero		1


	//   ....[1]....
        /*05f4*/ 	.word	0x00000280
        /*05f8*/ 	.word	0x000000ff
        /*05fc*/ 	.word	0x00013220
        /*0600*/ 	.short	0x0100
        /*0602*/ 	.byte	0x08
	.zero		1


	//   ....[2]....
        /*0604*/ 	.word	0x00000370
        /*0608*/ 	.word	0x000000ff
        /*060c*/ 	.word	0x00013230
        /*0610*/ 	.short	0x0100
        /*0612*/ 	.byte	0x08
	.zero		1


	//   ....[3]....
        /*0614*/ 	.word	0x00000380
        /*0618*/ 	.word	0x000000ff
        /*061c*/ 	.word	0x00013240
        /*0620*/ 	.short	0x0100
        /*0622*/ 	.byte	0x08
	.zero		1


	//   ....[4]....
        /*0624*/ 	.word	0x00000390
        /*0628*/ 	.word	0x000000ff
        /*062c*/ 	.word	0x00013238
        /*0630*/ 	.short	0x0100
        /*0632*/ 	.byte	0x08
	.zero		1


	//   ....[5]....
        /*0634*/ 	.word	0x000003a0
        /*0638*/ 	.word	0x000000ff
        /*063c*/ 	.word	0x00013248
        /*0640*/ 	.short	0x0100
        /*0642*/ 	.byte	0x08
	.zero		1


	//   ....[6]....
        /*0644*/ 	.word	0x000004d0
        /*0648*/ 	.word	0x000000ff
        /*064c*/ 	.word	0x00013250
        /*0650*/ 	.short	0x0100
        /*0652*/ 	.byte	0x08
	.zero		1


	//   ....[7]....
        /*0654*/ 	.word	0x000004e0
        /*0658*/ 	.word	0x000000ff
        /*065c*/ 	.word	0x00013260
        /*0660*/ 	.short	0x0100
        /*0662*/ 	.byte	0x08
	.zero		1


	//   ....[8]....
        /*0664*/ 	.word	0x000004f0
        /*0668*/ 	.word	0x000000ff
        /*066c*/ 	.word	0x00013258
        /*0670*/ 	.short	0x0100
        /*0672*/ 	.byte	0x08
	.zero		1


	//   ....[9]....
        /*0674*/ 	.word	0x00000500
        /*0678*/ 	.word	0x000000ff
        /*067c*/ 	.word	0x00013268
        /*0680*/ 	.short	0x0100
        /*0682*/ 	.byte	0x08
	.zero		1


	//   ....[10]....
        /*0684*/ 	.word	0x000005f0
        /*0688*/ 	.word	0x000000ff
        /*068c*/ 	.word	0x00013270
        /*0690*/ 	.short	0x0100
        /*0692*/ 	.byte	0x06
	.zero		1


	//   ....[11]....
        /*0694*/ 	.word	0x00000600
        /*0698*/ 	.word	0x000000ff
        /*069c*/ 	.word	0x00013280
        /*06a0*/ 	.short	0x0100
        /*06a2*/ 	.byte	0x06
	.zero		1


	//   ....[12]....
        /*06a4*/ 	.word	0x00000610
        /*06a8*/ 	.word	0x000000ff
        /*06ac*/ 	.word	0x00013278
        /*06b0*/ 	.short	0x0100
        /*06b2*/ 	.byte	0x06
	.zero		1


	//   ....[13]....
        /*06b4*/ 	.word	0x00000620
        /*06b8*/ 	.word	0x000000ff
        /*06bc*/ 	.word	0x00013288
        /*06c0*/ 	.short	0x0100
        /*06c2*/ 	.byte	0x06
	.zero		1


	//   ....[14]....
        /*06c4*/ 	.word	0x00000750
        /*06c8*/ 	.word	0x000000ff
        /*06cc*/ 	.word	0x00013290
        /*06d0*/ 	.short	0x0100
        /*06d2*/ 	.byte	0x08
	.zero		1


	//   ....[15]....
        /*06d4*/ 	.word	0x00000760
        /*06d8*/ 	.word	0x000000ff
        /*06dc*/ 	.word	0x000132a0
        /*06e0*/ 	.short	0x0100
        /*06e2*/ 	.byte	0x08
	.zero		1


	//   ....[16]....
        /*06e4*/ 	.word	0x00000770
        /*06e8*/ 	.word	0x000000ff
        /*06ec*/ 	.word	0x00013298
        /*06f0*/ 	.short	0x0100
        /*06f2*/ 	.byte	0x08
	.zero		1


	//   ....[17]....
        /*06f4*/ 	.word	0x00000780
        /*06f8*/ 	.word	0x000000ff
        /*06fc*/ 	.word	0x000132a8
        /*0700*/ 	.short	0x0100
        /*0702*/ 	.byte	0x08
	.zero		1


	//   ....[18]....
        /*0704*/ 	.word	0x000008b0
        /*0708*/ 	.word	0x000000ff
        /*070c*/ 	.word	0x000132b0
        /*0710*/ 	.short	0x0100
        /*0712*/ 	.byte	0x08
	.zero		1


	//   ....[19]....
        /*0714*/ 	.word	0x000008c0
        /*0718*/ 	.word	0x000000ff
        /*071c*/ 	.word	0x000132c0
        /*0720*/ 	.short	0x0100
        /*0722*/ 	.byte	0x08
	.zero		1


	//   ....[20]....
        /*0724*/ 	.word	0x000008d0
        /*0728*/ 	.word	0x000000ff
        /*072c*/ 	.word	0x000132b8
        /*0730*/ 	.short	0x0100
        /*0732*/ 	.byte	0x08
	.zero		1


	//   ....[21]....
        /*0734*/ 	.word	0x000008e0
        /*0738*/ 	.word	0x000000ff
        /*073c*/ 	.word	0x000132c8
        /*0740*/ 	.short	0x0100
        /*0742*/ 	.byte	0x08
	.zero		1


	//   ....[22]....
        /*0744*/ 	.word	0x00001e20
        /*0748*/ 	.word	0x000000ff
        /*074c*/ 	.word	0x00013200
        /*0750*/ 	.short	0x010a
        /*0752*/ 	.byte	0x2d
	.zero		1


	//   ....[23]....
        /*0754*/ 	.word	0x00001ee0
        /*0758*/ 	.word	0x00000069
        /*075c*/ 	.word	0x00013230
        /*0760*/ 	.short	0x010a
        /*0762*/ 	.byte	0x3f
	.zero		1


	//   ....[24]....
        /*0764*/ 	.word	0x00001f20
        /*0768*/ 	.word	0x00000069
        /*076c*/ 	.word	0x00013230
        /*0770*/ 	.short	0x010a
        /*0772*/ 	.byte	0x3f
	.zero		1


	//   ....[25]....
        /*0774*/ 	.word	0x00002b80
        /*0778*/ 	.word	0x00000069
        /*077c*/ 	.word	0x00000000
        /*0780*/ 	.short	0x0101
        /*0782*/ 	.byte	0x3f
	.zero		1


	//   ....[26]....
        /*0784*/ 	.word	0x00006700
        /*0788*/ 	.word	0x000000ff
        /*078c*/ 	.word	0x00013230
        /*0790*/ 	.short	0x010a
        /*0792*/ 	.byte	0x18
	.zero		1


	//   ....[27]....
        /*0794*/ 	.word	0x00006740
        /*0798*/ 	.word	0x000000ff
        /*079c*/ 	.word	0x00013230
        /*07a0*/ 	.short	0x010a
        /*07a2*/ 	.byte	0x18
	.zero		1


	//   ....[28]....
        /*07a4*/ 	.word	0x00006b90
        /*07a8*/ 	.word	0x000000ff
        /*07ac*/ 	.word	0x00013250
        /*07b0*/ 	.short	0x010a
        /*07b2*/ 	.byte	0x0b
	.zero		1


	//   ....[29]....
        /*07b4*/ 	.word	0x00006e50
        /*07b8*/ 	.word	0x000000ff
        /*07bc*/ 	.word	0x00013250
        /*07c0*/ 	.short	0x010a
        /*07c2*/ 	.byte	0x0b
	.zero		1


	//   ....[30]....
        /*07c4*/ 	.word	0x000077e0
        /*07c8*/ 	.word	0x00000038
        /*07cc*/ 	.word	0x00000000
        /*07d0*/ 	.short	0x0101
        /*07d2*/ 	.byte	0x3f
	.zero		1


	//   ....[31]....
        /*07d4*/ 	.word	0x0000aac0
        /*07d8*/ 	.word	0x000000ff
        /*07dc*/ 	.word	0x00000000
        /*07e0*/ 	.short	0x0101
        /*07e2*/ 	.byte	0x06
	.zero		1


	//   ....[32]....
        /*07e4*/ 	.word	0x0000b2d0
        /*07e8*/ 	.word	0x000000ff
        /*07ec*/ 	.word	0x00013230
        /*07f0*/ 	.short	0x010a
        /*07f2*/ 	.byte	0x16
	.zero		1


	//   ....[33]....
        /*07f4*/ 	.word	0x0000b310
        /*07f8*/ 	.word	0x000000ff
        /*07fc*/ 	.word	0x00013230
        /*0800*/ 	.short	0x010a
        /*0802*/ 	.byte	0x16
	.zero		1


	//   ....[34]....
        /*0804*/ 	.word	0x0000b760
        /*0808*/ 	.word	0x000000ff
        /*080c*/ 	.word	0x00013250
        /*0810*/ 	.short	0x010a
        /*0812*/ 	.byte	0x0b
	.zero		1


	//   ....[35]....
        /*0814*/ 	.word	0x0000bf50
        /*0818*/ 	.word	0x000000ff
        /*081c*/ 	.word	0x00013250
        /*0820*/ 	.short	0x010a
        /*0822*/ 	.byte	0x0b
	.zero		1


	//   ....[36]....
        /*0824*/ 	.word	0x0000d720
        /*0828*/ 	.word	0x00000004
        /*082c*/ 	.word	0x00000000
        /*0830*/ 	.short	0x0101
        /*0832*/ 	.byte	0x3f
	.zero		1


	//   ....[37]....
        /*0834*/ 	.word	0x0000da10
        /*0838*/ 	.word	0x000000ff
        /*083c*/ 	.word	0x00000000
        /*0840*/ 	.short	0x0101
        /*0842*/ 	.byte	0x06
	.zero		1


	//   ....[38]....
        /*0844*/ 	.word	0x0000df90
        /*0848*/ 	.word	0x000000ff
        /*084c*/ 	.word	0x00013230
        /*0850*/ 	.short	0x010a
        /*0852*/ 	.byte	0x18
	.zero		1


	//   ....[39]....
        /*0854*/ 	.word	0x0000dfd0
        /*0858*/ 	.word	0x000000ff
        /*085c*/ 	.word	0x00013230
        /*0860*/ 	.short	0x010a
        /*0862*/ 	.byte	0x18
	.zero		1


	//   ....[40]....
        /*0864*/ 	.word	0x0000e420
        /*0868*/ 	.word	0x000000ff
        /*086c*/ 	.word	0x00013250
        /*0870*/ 	.short	0x010a
        /*0872*/ 	.byte	0x0b
	.zero		1


	//   ....[41]....
        /*0874*/ 	.word	0x0000e6e0
        /*0878*/ 	.word	0x000000ff
        /*087c*/ 	.word	0x00013250
        /*0880*/ 	.short	0x010a
        /*0882*/ 	.byte	0x0b
	.zero		1


	//   ....[42]....
        /*0884*/ 	.word	0x0000f070
        /*0888*/ 	.word	0x00000038
        /*088c*/ 	.word	0x00000000
        /*0890*/ 	.short	0x0101
        /*0892*/ 	.byte	0x3f
	.zero		1


	//   ....[43]....
        /*0894*/ 	.word	0x00012350
        /*0898*/ 	.word	0x000000ff
        /*089c*/ 	.word	0x00000000
        /*08a0*/ 	.short	0x0101
        /*08a2*/ 	.byte	0x06
	.zero		1


	//   ....[44]....
        /*08a4*/ 	.word	0x000127f0
        /*08a8*/ 	.word	0x000000ff
        /*08ac*/ 	.word	0x00013250
        /*08b0*/ 	.short	0x010a
        /*08b2*/ 	.byte	0x0e
	.zero		1


	//   ....[45]....
        /*08b4*/ 	.word	0x00012830
        /*08b8*/ 	.word	0x000000ff
        /*08bc*/ 	.word	0x00013250
        /*08c0*/ 	.short	0x010a
        /*08c2*/ 	.byte	0x0e
	.zero		1


	//   ....[46]....
        /*08c4*/ 	.word	0x00012e50
        /*08c8*/ 	.word	0x000000ff
        /*08cc*/ 	.word	0x00000000
        /*08d0*/ 	.short	0x0101
        /*08d2*/ 	.byte	0x04
	.zero		1


	//   ....[47]....
        /*08d4*/ 	.word	0x000148b0
        /*08d8*/ 	.word	0x00000007
        /*08dc*/ 	.word	0x00000000
        /*08e0*/ 	.short	0x0101
        /*08e2*/ 	.byte	0x3f
	.zero		1


	//   ....[48]....
        /*08e4*/ 	.word	0x00014a80
        /*08e8*/ 	.word	0x00000008
        /*08ec*/ 	.word	0x00000000
        /*08f0*/ 	.short	0x0101
        /*08f2*/ 	.byte	0x3f
	.zero		1


	//   ....[49]....
        /*08f4*/ 	.word	0x00018550
        /*08f8*/ 	.word	0x00000002
        /*08fc*/ 	.word	0x00013280
        /*0900*/ 	.short	0x010a
        /*0902*/ 	.byte	0x3f
	.zero		1


	//   ....[50]....
        /*0904*/ 	.word	0x000186f0
        /*0908*/ 	.word	0x00000002
        /*090c*/ 	.word	0x00013240
        /*0910*/ 	.short	0x010a
        /*0912*/ 	.byte	0x3f
	.zero		1


	//   ....[51]....
        /*0914*/ 	.word	0x000192c0
        /*0918*/ 	.word	0x00000012
        /*091c*/ 	.word	0x00013200
        /*0920*/ 	.short	0x0107
        /*0922*/ 	.byte	0x3f
	.zero		1


	//   ....[52]....
        /*0924*/ 	.word	0x000193c0
        /*0928*/ 	.word	0x00000012
        /*092c*/ 	.word	0x00013200
        /*0930*/ 	.short	0x0101
        /*0932*/ 	.byte	0x3f
	.zero		1


	//   ....[53]....
        /*0934*/ 	.word	0x000193e0
        /*0938*/ 	.word	0x00000012
        /*093c*/ 	.word	0x00013220
        /*0940*/ 	.short	0x010a
        /*0942*/ 	.byte	0x3f
	.zero		1


	//   ....[54]....
        /*0944*/ 	.word	0x00019690
        /*0948*/ 	.word	0x00000004
        /*094c*/ 	.word	0x00013280
        /*0950*/ 	.short	0x010a
        /*0952*/ 	.byte	0x3f
	.zero		1


	//   ....[55]....
        /*0954*/ 	.word	0x000198d0
        /*0958*/ 	.word	0x00000004
        /*095c*/ 	.word	0x00013240
        /*0960*/ 	.short	0x010a
        /*0962*/ 	.byte	0x3f
	.zero		1


	//   ....[56]....
        /*0964*/ 	.word	0x00019b90
        /*0968*/ 	.word	0x00000003
        /*096c*/ 	.word	0x00013270
        /*0970*/ 	.short	0x010a
        /*0972*/ 	.byte	0x3f
	.zero		1


	//   ....[57]....
        /*0974*/ 	.word	0x00019c10
        /*0978*/ 	.word	0x00000003
        /*097c*/ 	.word	0x00013260
        /*0980*/ 	.short	0x010a
        /*0982*/ 	.byte	0x3f
	.zero		1


	//   ....[58]....
        /*0984*/ 	.word	0x00019ef0
        /*0988*/ 	.word	0x00000003
        /*098c*/ 	.word	0x00013250
        /*0990*/ 	.short	0x0101
        /*0992*/ 	.byte	0x3f
	.zero		1


	//   ....[59]....
        /*0994*/ 	.word	0x00019f70
        /*0998*/ 	.word	0x00000002
        /*099c*/ 	.word	0x00000000
        /*09a0*/ 	.short	0x0101
        /*09a2*/ 	.byte	0x3f
	.zero		1


	//   ....[60]....
        /*09a4*/ 	.word	0x0001a160
        /*09a8*/ 	.word	0x00000002
        /*09ac*/ 	.word	0x00013270
        /*09b0*/ 	.short	0x010a
        /*09b2*/ 	.byte	0x3f
	.zero		1


	//   ....[61]....
        /*09b4*/ 	.word	0x0001a1e0
        /*09b8*/ 	.word	0x00000002
        /*09bc*/ 	.word	0x00013260
        /*09c0*/ 	.short	0x010a
        /*09c2*/ 	.byte	0x3f
	.zero		1


	//   ....[62]....
        /*09c4*/ 	.word	0x0001a4b0
        /*09c8*/ 	.word	0x00000002
        /*09cc*/ 	.word	0x00013250
        /*09d0*/ 	.short	0x0101
        /*09d2*/ 	.byte	0x3f
	.zero		1


	//   ....[63]....
        /*09d4*/ 	.word	0x0001a500
        /*09d8*/ 	.word	0x00000000
        /*09dc*/ 	.word	0x00000000
        /*09e0*/ 	.short	0x0101
        /*09e2*/ 	.byte	0x3f
	.zero		1


	//   ....[64]....
        /*09e4*/ 	.word	0x0001b5b0
        /*09e8*/ 	.word	0x00000006
        /*09ec*/ 	.word	0x00013220
        /*09f0*/ 	.short	0x010a
        /*09f2*/ 	.byte	0x3f
	.zero		1


	//   ....[65]....
        /*09f4*/ 	.word	0x0001b750
        /*09f8*/ 	.word	0x00000005
        /*09fc*/ 	.word	0x00000000
        /*0a00*/ 	.short	0x010a
        /*0a02*/ 	.byte	0x3f
	.zero		1


	//   ....[66]....
        /*0a04*/ 	.word	0x0001b7c0
        /*0a08*/ 	.word	0x00000009
        /*0a0c*/ 	.word	0x00000000
        /*0a10*/ 	.short	0x010a
        /*0a12*/ 	.byte	0x3f
	.zero		1


	//   ....[67]....
        /*0a14*/ 	.word	0x0001b810
        /*0a18*/ 	.word	0x00000013
        /*0a1c*/ 	.word	0x00013260
        /*0a20*/ 	.short	0x010a
        /*0a22*/ 	.byte	0x3f
	.zero		1


	//   ....[68]....
        /*0a24*/ 	.word	0x0001b860
        /*0a28*/ 	.word	0x00000007
        /*0a2c*/ 	.word	0x00013260
        /*0a30*/ 	.short	0x010a
        /*0a32*/ 	.byte	0x3f
	.zero		1


	//   ....[69]....
        /*0a34*/ 	.word	0x0001b8a0
        /*0a38*/ 	.word	0x00000013
        /*0a3c*/ 	.word	0x00013280
        /*0a40*/ 	.short	0x010a
        /*0a42*/ 	.byte	0x3f
	.zero		1


	//   ....[70]....
        /*0a44*/ 	.word	0x0001b8c0
        /*0a48*/ 	.word	0x00000007
        /*0a4c*/ 	.word	0x00013280
        /*0a50*/ 	.short	0x010a
        /*0a52*/ 	.byte	0x3f
	.zero		1


	//   ....[71]....
        /*0a54*/ 	.word	0x0001b930
        /*0a58*/ 	.word	0x00000003
        /*0a5c*/ 	.word	0x00013200
        /*0a60*/ 	.short	0x010a
        /*0a62*/ 	.byte	0x3f
	.zero		1


	//   ....[72]....
        /*0a64*/ 	.word	0x0001b980
        /*0a68*/ 	.word	0x00000069
        /*0a6c*/ 	.word	0x00013230
        /*0a70*/ 	.short	0x010a
        /*0a72*/ 	.byte	0x3f
	.zero		1


	//   ....[73]....
        /*0a74*/ 	.word	0x0001b9e0
        /*0a78*/ 	.word	0x00000008
        /*0a7c*/ 	.word	0x00013230
        /*0a80*/ 	.short	0x010a
        /*0a82*/ 	.byte	0x3f
	.zero		1


	//   ....[74]....
        /*0a84*/ 	.word	0x0001ba40
        /*0a88*/ 	.word	0x00000080
        /*0a8c*/ 	.word	0x00013250
        /*0a90*/ 	.short	0x010a
        /*0a92*/ 	.byte	0x3f
	.zero		1


	//   ....[75]....
        /*0a94*/ 	.word	0x0001baa0
        /*0a98*/ 	.word	0x0000000a
        /*0a9c*/ 	.word	0x00013230
        /*0aa0*/ 	.short	0x010a
        /*0aa2*/ 	.byte	0x3f
	.zero		1


	//   ....[76]....
        /*0aa4*/ 	.word	0x0001bb00
        /*0aa8*/ 	.word	0x0000000a
        /*0aac*/ 	.word	0x00013250
        /*0ab0*/ 	.short	0x010a
        /*0ab2*/ 	.byte	0x3f
	.zero		1


	//   ....[77]....
        /*0ab4*/ 	.word	0x0001bb60
        /*0ab8*/ 	.word	0x0000000a
        /*0abc*/ 	.word	0x00013230
        /*0ac0*/ 	.short	0x010a
        /*0ac2*/ 	.byte	0x3f
	.zero		1


	//   ....[78]....
        /*0ac4*/ 	.word	0x0001bbc0
        /*0ac8*/ 	.word	0x00000080
        /*0acc*/ 	.word	0x00013250
        /*0ad0*/ 	.short	0x010a
        /*0ad2*/ 	.byte	0x3f
	.zero		1


	//   ....[79]....
        /*0ad4*/ 	.word	0x0001bc20
        /*0ad8*/ 	.word	0x00000003
        /*0adc*/ 	.word	0x00013250
        /*0ae0*/ 	.short	0x010a
        /*0ae2*/ 	.byte	0x3f
	.zero		1


	//   ....[80]....
        /*0ae4*/ 	.word	0x0001bd70
        /*0ae8*/ 	.word	0x00000002
        /*0aec*/ 	.word	0x00013280
        /*0af0*/ 	.short	0x010a
        /*0af2*/ 	.byte	0x3f
	.zero		1


	//   ....[81]....
        /*0af4*/ 	.word	0x0001bdc0
        /*0af8*/ 	.word	0x00000002
        /*0afc*/ 	.word	0x00013240
        /*0b00*/ 	.short	0x010a
        /*0b02*/ 	.byte	0x3f
	.zero		1


	//   ....[82]....
        /*0b04*/ 	.word	0x0001c540
        /*0b08*/ 	.word	0x00000012
        /*0b0c*/ 	.word	0x00013220
        /*0b10*/ 	.short	0x010a
        /*0b12*/ 	.byte	0x3f
	.zero		1


	//   ....[83]....
        /*0b14*/ 	.word	0x0001c590
        /*0b18*/ 	.word	0x00000004
        /*0b1c*/ 	.word	0x00013280
        /*0b20*/ 	.short	0x010a
        /*0b22*/ 	.byte	0x3f
	.zero		1


	//   ....[84]....
        /*0b24*/ 	.word	0x0001c5e0
        /*0b28*/ 	.word	0x00000004
        /*0b2c*/ 	.word	0x00013240
        /*0b30*/ 	.short	0x010a
        /*0b32*/ 	.byte	0x3f
	.zero		1


	//   ....[85]....
        /*0b34*/ 	.word	0x0001c630
        /*0b38*/ 	.word	0x00000003
        /*0b3c*/ 	.word	0x00013270
        /*0b40*/ 	.short	0x010a
        /*0b42*/ 	.byte	0x3f
	.zero		1


	//   ....[86]....
        /*0b44*/ 	.word	0x0001c680
        /*0b48*/ 	.word	0x00000003
        /*0b4c*/ 	.word	0x00013260
        /*0b50*/ 	.short	0x010a
        /*0b52*/ 	.byte	0x3f
	.zero		1


	//   ....[87]....
        /*0b54*/ 	.word	0x0001c6d0
        /*0b58*/ 	.word	0x00000002
        /*0b5c*/ 	.word	0x00013270
        /*0b60*/ 	.short	0x010a
        /*0b62*/ 	.byte	0x3f
	.zero		1


	//   ....[88]....
        /*0b64*/ 	.word	0x0001c720
        /*0b68*/ 	.word	0x00000002
        /*0b6c*/ 	.word	0x00013260
        /*0b70*/ 	.short	0x010a
        /*0b72*/ 	.byte	0x3f
	.zero		1


	//   ....[89]....
        /*0b74*/ 	.word	0x0001c770
        /*0b78*/ 	.word	0x00000006
        /*0b7c*/ 	.word	0x00013220
        /*0b80*/ 	.short	0x010a
        /*0b82*/ 	.byte	0x3f
	.zero		1


	//   ....[90]....
        /*0b84*/ 	.word	0x0001c910
        /*0b88*/ 	.word	0x00000005
        /*0b8c*/ 	.word	0x00000000
        /*0b90*/ 	.short	0x010a
        /*0b92*/ 	.byte	0x3f
	.zero		1


	//   ....[91]....
        /*0b94*/ 	.word	0x0001c960
        /*0b98*/ 	.word	0x00000009
        /*0b9c*/ 	.word	0x00000000
        /*0ba0*/ 	.short	0x010a
        /*0ba2*/ 	.byte	0x3f
	.zero		1


	//   ....[92]....
        /*0ba4*/ 	.word	0x0001c9b0
        /*0ba8*/ 	.word	0x00000013
        /*0bac*/ 	.word	0x00013260
        /*0bb0*/ 	.short	0x010a
        /*0bb2*/ 	.byte	0x3f
	.zero		1


	//   ....[93]....
        /*0bb4*/ 	.word	0x0001ca00
        /*0bb8*/ 	.word	0x00000007
        /*0bbc*/ 	.word	0x00013260
        /*0bc0*/ 	.short	0x010a
        /*0bc2*/ 	.byte	0x3f
	.zero		1


	//   ....[94]....
        /*0bc4*/ 	.word	0x0001ca50
        /*0bc8*/ 	.word	0x00000013
        /*0bcc*/ 	.word	0x00013280
        /*0bd0*/ 	.short	0x010a
        /*0bd2*/ 	.byte	0x3f
	.zero		1


	//----- nvinfo : EIATTR_NUM_MBARRIERS
	.align		4
.L_1509:
        /*0bd4*/ 	.byte	0x03, 0x38
        /*0bd6*/ 	.short	0x0016


	//----- nvinfo : EIATTR_EXIT_INSTR_OFFSETS
	.align		4
        /*0bd8*/ 	.byte	0x04, 0x1c
        /*0bda*/ 	.short	(.L_1511 - .L_1510)


	//   ....[0]....
.L_1510:
        /*0bdc*/ 	.word	0x00000a40


	//   ....[1]....
        /*0be0*/ 	.word	0x00015cd0


	//   ....[2]....
        /*0be4*/ 	.word	0x0001b910


	//----- nvinfo : EIATTR_MAX_THREADS
	.align		4
.L_1511:
        /*0be8*/ 	.byte	0x04, 0x05
        /*0bea*/ 	.short	(.L_1513 - .L_1512)
.L_1512:
        /*0bec*/ 	.word	0x00000200
        /*0bf0*/ 	.word	0x00000001
        /*0bf4*/ 	.word	0x00000001


	//----- nvinfo : EIATTR_CRS_STACK_SIZE
	.align		4
.L_1513:
        /*0bf8*/ 	.byte	0x04, 0x1e
        /*0bfa*/ 	.short	(.L_1515 - .L_1514)
.L_1514:
        /*0bfc*/ 	.word	0x00000000


	//----- nvinfo : EIATTR_CBANK_PARAM_SIZE
	.align		4
.L_1515:
        /*0c00*/ 	.byte	0x03, 0x19
        /*0c02*/ 	.short	0x0af0


	//----- nvinfo : EIATTR_PARAM_CBANK
	.align		4
        /*0c04*/ 	.byte	0x04, 0x0a
        /*0c06*/ 	.short	(.L_1517 - .L_1516)
	.align		4
.L_1516:
        /*0c08*/ 	.word	index@(.nv.constant0._ZN7cutlass13device_kernelIN5flash11enable_sm90INS1_16FlashAttnFwdSm90INS1_25CollectiveMainloopFwdSm90ILi2EN4cute5tupleIJNS5_1CILi1EEES8_S8_EEENS6_IJNS7_ILi192EEENS7_ILi160EEENS7_ILi64EEEEEELi64ENS_12float_e4m3_tEfNS_4arch4Sm90ELb0ELb1ELb1ELb1ELb0ELb0ELb0ELb1ELb1ELb1ELb1ELb0EEENS1_21CollectiveEpilogueFwdINS6_IJSA_SC_SB_EEES9_NS_10bfloat16_tESG_Li384ELb1ELb1ELb1ELb1EEENS1_36VarlenDynamicPersistentTileSchedulerILi192ELi160ELi384ELi128ELb1ELb1ELb1ELb1ELb0ELb1EEEEEEEEEvNT_6ParamsE)
        /*0c0c*/ 	.short	0x0210
        /*0c0e*/ 	.short	0x0af0


	//----- nvinfo : EIATTR_SW_WAR
	.align		4
.L_1517:
        /*0c10*/ 	.byte	0x04, 0x36
        /*0c12*/ 	.short	(.L_1519 - .L_1518)
.L_1518:
        /*0c14*/ 	.word	0x00000008
.L_1519:


//--------------------- .nv.info._ZN7cutlass13device_kernelIN5flash11enable_sm90INS1_16FlashAttnFwdSm90INS1_25CollectiveMainloopFwdSm90ILi2EN4cute5tupleIJNS5_1CILi1EEES8_S8_EEENS6_IJNS7_ILi192EEENS7_ILi160EEENS7_ILi64EEEEEELi64ENS_12float_e4m3_tEfNS_4arch4Sm90ELb0ELb1ELb1ELb1ELb0ELb1ELb0ELb1ELb1ELb1ELb1ELb0EEENS1_21CollectiveEpilogueFwdINS6_IJSA_SC_SB_EEES9_NS_10bfloat16_tESG_Li384ELb1ELb1ELb1ELb1EEENS1_36VarlenDynamicPersistentTileSchedulerILi192ELi160ELi384ELi128ELb1ELb1ELb1ELb1ELb0ELb1EEEEEEEEEvNT_6ParamsE --------------------------
	.section	.nv.info._ZN7cutlass13device_kernelIN5flash11enable_sm90INS1_16FlashAttnFwdSm90INS1_25CollectiveMainloopFwdSm90ILi2EN4cute5tupleIJNS5_1CILi1EEES8_S8_EEENS6_IJNS7_ILi192EEENS7_ILi160EEENS7_ILi64EEEEEELi64ENS_12float_e4m3_tEfNS_4arch4Sm90ELb0ELb1ELb1ELb1ELb0ELb1ELb0ELb1ELb1ELb1ELb1ELb0EEENS1_21CollectiveEpilogueFwdINS6_IJSA_SC_SB_EEES9_NS_10bfloat16_tESG_Li384ELb1ELb1ELb1ELb1EEENS1_36VarlenDynamicPersistentTileSchedulerILi192ELi160ELi384ELi128ELb1ELb1ELb1ELb1ELb0ELb1EEEEEEEEEvNT_6ParamsE,"",@"SHT_CUDA_INFO"
	.sectionflags	@""
	.align	4


	//----- nvinfo : EIATTR_CUDA_API_VERSION
	.align		4
        /*0000*/ 	.byte	0x04, 0x37
        /*0002*/ 	.short	(.L_1521 - .L_1520)
.L_1520:
        /*0004*/ 	.word	0x00000082


	//----- nvinfo : EIATTR_KPARAM_INFO
	.align		4
.L_1521:
        /*0008*/ 	.byte	0x04, 0x17
        /*000a*/ 	.short	(.L_1523 - .L_1522)
.L_1522:
        /*000c*/ 	.word	0x00000000
        /*0010*/ 	.short	0x0000
        /*0012*/ 	.short	0x0070
        /*0014*/ 	.byte	0x00, 0xf0, 0x01, 0x2a


	//----- nvinfo : EIATTR_SPARSE_MMA_MASK
	.align		4
.L_1523:
        /*0018*/ 	.byte	0x03, 0x50
        /*001a*/ 	.short	0x0000


	//----- nvinfo : EIATTR_MAXREG_COUNT
	.align		4
        /*001c*/ 	.byte	0x03, 0x1b
        /*001e*/ 	.short	0x0080


	//----- nvinfo : EIATTR_NUM_BARRIERS
	.align		4
        /*0020*/ 	.byte	0x02, 0x4c
        /*0022*/ 	.byte	0x10
	.zero		1


	//----- nvinfo : EIATTR_EXTERNS
	.align		4
        /*0024*/ 	.byte	0x04, 0x0f
        /*0026*/ 	.short	(.L_1525 - .L_1524)


	//   ....[0]....
	.align		4
.L_1524:
        /*0028*/ 	.word	index@(__assertfail)


	//----- nvinfo : EIATTR_ANNOTATIONS
	.align		4
.L_1525:
        /*002c*/ 	.byte	0x04, 0x55
        /*002e*/ 	.short	(.L_1527 - .L_1526)


	//   ....[0]....
.L_1526:
        /* <DEDUP_REMOVED lines=104> */


	//----- nvinfo : EIATTR_MERCURY_ISA_VERSION
	.align		4
.L_1527:
        /*0698*/ 	.byte	0x03, 0x5f
        /*069a*/ 	.short	0x0101


	//----- nvinfo : EIATTR_UNUSED_LOAD_BYTE_OFFSET
	.align		4
        /*069c*/ 	.byte	0x04, 0x44
        /*069e*/ 	.short	(.L_1529 - .L_1528)


	//   ....[0]....
.L_1528:
        /*06a0*/ 	.word	0x00000a90
        /*06a4*/ 	.word	0x0000fff0


	//   ....[1]....
        /*06a8*/ 	.word	0x0001af40
        /*06ac*/ 	.word	0x0000fff0


	//----- nvinfo : EIATTR_INT_WARP_WIDE_INSTR_OFFSETS
	.align		4
.L_1529:
        /*06b0*/ 	.byte	0x04, 0x31
        /*06b2*/ 	.short	(.L_1531 - .L_1530)


	//   ....[0]....
.L_1530:
        /*06b4*/ 	.word	0x00000180


	//   ....[1]....
        /*06b8*/ 	.word	0x000001c0


	//   ....[2]....
        /*06bc*/ 	.word	0x00000280


	//   ....[3]....
        /*06c0*/ 	.word	0x00020d40


	//   ....[4]....
        /*06c4*/ 	.word	0x00020dd0


	//   ....[5]....
        /*06c8*/ 	.word	0x000233a0


	//   ....[6]....
        /*06cc*/ 	.word	0x00023430


	//----- nvinfo : EIATTR_COOP_GROUP_MASK_REGIDS
	.align		4
.L_1531:
        /*06d0*/ 	.byte	0x04, 0x29
        /*06d2*/ 	.short	(.L_1533 - .L_1532)


	//   ....[0]....
.L_1532:
        /*06d4*/ 	.word	0xffffffff


	//   ....[1]....
        /*06d8*/ 	.word	0xffffffff


	//   ....[2]....
        /*06dc*/ 	.word	0xffffffff


	//   ....[3]....
        /*06e0*/ 	.word	0xffffffff


	//   ....[4]....
        /*06e4*/ 	.word	0xffffffff


	//   ....[5]....
        /*06e8*/ 	.word	0xffffffff


	//   ....[6]....
        /*06ec*/ 	.word	0xffffffff


	//   ....[7]....
        /*06f0*/ 	.word	0xffffffff


	//   ....[8]....
        /*06f4*/ 	.word	0xffffffff


	//   ....[9]....
        /*06f8*/ 	.word	0xffffffff


	//   ....[10]....
        /*06fc*/ 	.word	0xffffffff


	//   ....[11]....
        /*0700*/ 	.word	0xffffffff


	//   ....[12]....
        /*0704*/ 	.word	0xffffffff


	//   ....[13]....
        /*0708*/ 	.word	0xffffffff


	//   ....[14]....
        /*070c*/ 	.word	0xffffffff


	//   ....[15]....
        /*0710*/ 	.word	0xffffffff


	//   ....[16]....
        /*0714*/ 	.word	0xffffffff


	//   ....[17]....
        /*0718*/ 	.word	0xffffffff


	//   ....[18]....
        /*071c*/ 	.word	0xffffffff


	//   ....[19]....
        /*0720*/ 	.word	0xffffffff


	//   ....[20]....
        /*0724*/ 	.word	0xffffffff


	//   ....[21]....
        /*0728*/ 	.word	0xffffffff


	//   ....[22]....
        /*072c*/ 	.word	0xffffffff


	//   ....[23]....
        /*0730*/ 	.word	0xffffffff


	//   ....[24]....
        /*0734*/ 	.word	0xffffffff


	//   ....[25]....
        /*0738*/ 	.word	0xffffffff


	//   ....[26]....
        /*073c*/ 	.word	0xffffffff


	//   ....[27]....
        /*0740*/ 	.word	0xffffffff


	//   ....[28]....
        /*0744*/ 	.word	0xffffffff


	//   ....[29]....
        /*0748*/ 	.word	0xffffffff


	//   ....[30]....
        /*074c*/ 	.word	0xffffffff


	//   ....[31]....
        /*0750*/ 	.word	0xffffffff


	//   ....[32]....
        /*0754*/ 	.word	0xffffffff


	//   ....[33]....
        /*0758*/ 	.word	0xffffffff


	//   ....[34]....
        /*075c*/ 	.word	0xffffffff


	//   ....[35]....
        /*0760*/ 	.word	0xffffffff


	//   ....[36]....
        /*0764*/ 	.word	0xffffffff


	//   ....[37]....
        /*0768*/ 	.word	0xffffffff


	//   ....[38]....
        /*076c*/ 	.word	0xffffffff


	//   ....[39]....
        /*0770*/ 	.word	0xffffffff


	//   ....[40]....
        /*0774*/ 	.word	0xffffffff


	//   ....[41]....
        /*0778*/ 	.word	0xffffffff


	//   ....[42]....
        /*077c*/ 	.word	0xffffffff


	//   ....[43]....
        /*0780*/ 	.word	0xffffffff


	//   ....[44]....
        /*0784*/ 	.word	0xffffffff


	//   ....[45]....
        /*0788*/ 	.word	0xffffffff


	//   ....[46]....
        /*078c*/ 	.word	0xffffffff


	//   ....[47]....
        /*0790*/ 	.word	0xffffffff


	//   ....[48]....
        /*0794*/ 	.word	0xffffffff


	//   ....[49]....
        /*0798*/ 	.word	0xffffffff


	//   ....[50]....
        /*079c*/ 	.word	0xffffffff


	//   ....[51]....
        /*07a0*/ 	.word	0xffffffff


	//   ....[52]....
        /*07a4*/ 	.word	0xffffffff


	//   ....[53]....
        /*07a8*/ 	.word	0xffffffff


	//   ....[54]....
        /*07ac*/ 	.word	0xffffffff


	//   ....[55]....
        /*07b0*/ 	.word	0xffffffff


	//   ....[56]....
        /*07b4*/ 	.word	0xffffffff


	//   ....[57]....
        /*07b8*/ 	.word	0xffffffff


	//   ....[58]....
        /*07bc*/ 	.word	0xffffffff


	//   ....[59]....
        /*07c0*/ 	.word	0xffffffff


	//   ....[60]....
        /*07c4*/ 	.word	0xffffffff


	//   ....[61]....
        /*07c8*/ 	.word	0xffffffff


	//   ....[62]....
        /*07cc*/ 	.word	0xffffffff


	//   ....[63]....
        /*07d0*/ 	.word	0xffffffff


	//   ....[64]....
        /*07d4*/ 	.word	0xffffffff


	//   ....[65]....
        /*07d8*/ 	.word	0xffffffff


	//   ....[66]....
        /*07dc*/ 	.word	0xffffffff


	//   ....[67]....
        /*07e0*/ 	.word	0xffffffff


	//   ....[68]....
        /*07e4*/ 	.word	0xffffffff


	//   ....[69]....
        /*07e8*/ 	.word	0xffffffff


	//   ....[70]....
        /*07ec*/ 	.word	0xffffffff


	//   ....[71]....
        /*07f0*/ 	.word	0xffffffff


	//   ....[72]....
        /*07f4*/ 	.word	0xffffffff


	//   ....[73]....
        /*07f8*/ 	.word	0xffffffff


	//   ....[74]....
        /*07fc*/ 	.word	0xffffffff


	//   ....[75]....
        /*0800*/ 	.word	0xffffffff


	//   ....[76]....
        /*0804*/ 	.word	0xffffffff


	//   ....[77]....
        /*0808*/ 	.word	0xffffffff


	//   ....[78]....
        /*080c*/ 	.word	0xffffffff


	//   ....[79]....
        /*0810*/ 	.word	0xffffffff


	//   ....[80]....
        /*0814*/ 	.word	0xffffffff


	//   ....[81]....
        /*0818*/ 	.word	0xffffffff


	//   ....[82]....
        /*081c*/ 	.word	0xffffffff


	//   ....[83]....
        /*0820*/ 	.word	0xffffffff


	//   ....[84]....
        /*0824*/ 	.word	0xffffffff


	//   ....[85]....
        /*0828*/ 	.word	0xffffffff


	//   ....[86]....
        /*082c*/ 	.word	0xffffffff


	//   ....[87]....
        /*0830*/ 	.word	0xffffffff


	//   ....[88]....
        /*0834*/ 	.word	0xffffffff


	//   ....[89]....
        /*0838*/ 	.word	0xffffffff


	//   ....[90]....
        /*083c*/ 	.word	0xffffffff


	//   ....[91]....
        /*0840*/ 	.word	0xffffffff


	//   ....[92]....
        /*0844*/ 	.word	0xffffffff


	//   ....[93]....
        /*0848*/ 	.word	0xffffffff


	//   ....[94]....
        /*084c*/ 	.word	0xffffffff


	//   ....[95]....
        /*0850*/ 	.word	0xffffffff


	//   ....[96]....
        /*0854*/ 	.word	0xffffffff


	//   ....[97]....
        /*0858*/ 	.word	0xffffffff


	//   ....[98]....
        /*085c*/ 	.word	0xffffffff


	//   ....[99]....
        /*0860*/ 	.word	0xffffffff


	//   ....[100]....
        /*0864*/ 	.word	0xffffffff


	//   ....[101]....
        /*0868*/ 	.word	0xffffffff


	//   ....[102]....
        /*086c*/ 	.word	0xffffffff


	//   ....[103]....
        /*0870*/ 	.word	0xffffffff


	//   ....[104]....
        /*0874*/ 	.word	0xffffffff


	//   ....[105]....
        /*0878*/ 	.word	0xffffffff


	//   ....[106]....
        /*087c*/ 	.word	0xffffffff


	//   ....[107]....
        /*0880*/ 	.word	0xffffffff


	//   ....[108]....
        /*0884*/ 	.word	0xffffffff


	//   ....[109]....
        /*0888*/ 	.word	0xffffffff


	//   ....[110]....
        /*088c*/ 	.word	0xffffffff


	//   ....[111]....
        /*0890*/ 	.word	0xffffffff


	//   ....[112]....
        /*0894*/ 	.word	0xffffffff


	//   ....[113]....
        /*0898*/ 	.word	0xffffffff


	//   ....[114]....
        /*089c*/ 	.word	0xffffffff


	//   ....[115]....
        /*08a0*/ 	.word	0xffffffff


	//   ....[116]....
        /*08a4*/ 	.word	0xffffffff


	//   ....[117]....
        /*08a8*/ 	.word	0xffffffff


	//   ....[118]....
        /*08ac*/ 	.word	0xffffffff


	//   ....[119]....
        /*08b0*/ 	.word	0xffffffff


	//   ....[120]....
        /*08b4*/ 	.word	0xffffffff


	//   ....[121]....
        /*08b8*/ 	.word	0xffffffff


	//   ....[122]....
        /*08bc*/ 	.word	0xffffffff


	//   ....[123]....
        /*08c0*/ 	.word	0xffffffff


	//   ....[124]....
        /*08c4*/ 	.word	0xffffffff


	//   ....[125]....
        /*08c8*/ 	.word	0xffffffff


	//   ....[126]....
        /*08cc*/ 	.word	0xffffffff


	//   ....[127]....
        /*08d0*/ 	.word	0xffffffff


	//   ....[128]....
        /*08d4*/ 	.word	0xffffffff


	//   ....[129]....
        /*08d8*/ 	.word	0xffffffff


	//   ....[130]....
        /*08dc*/ 	.word	0xffffffff


	//   ....[131]....
        /*08e0*/ 	.word	0xffffffff


	//   ....[132]....
        /*08e4*/ 	.word	0xffffffff


	//   ....[133]....
        /*08e8*/ 	.word	0xffffffff


	//   ....[134]....
        /*08ec*/ 	.word	0xffffffff


	//   ....[135]....
        /*08f0*/ 	.word	0xffffffff


	//   ....[136]....
        /*08f4*/ 	.word	0xffffffff


	//   ....[137]....
        /*08f8*/ 	.word	0xffffffff


	//   ....[138]....
        /*08fc*/ 	.word	0xffffffff


	//   ....[139]....
        /*0900*/ 	.word	0xffffffff


	//   ....[140]....
        /*0904*/ 	.word	0xffffffff


	//   ....[141]....
        /*0908*/ 	.word	0xffffffff


	//   ....[142]....
        /*090c*/ 	.word	0xffffffff


	//   ....[143]....
        /*0910*/ 	.word	0xffffffff


	//   ....[144]....
        /*0914*/ 	.word	0xffffffff


	//   ....[145]....
        /*0918*/ 	.word	0xffffffff


	//   ....[146]....
        /*091c*/ 	.word	0xffffffff


	//   ....[147]....
        /*0920*/ 	.word	0xffffffff


	//   ....[148]....
        /*0924*/ 	.word	0x0500000f


	//   ....[149]....
        /*0928*/ 	.word	0x0500000f


	//   ....[150]....
        /*092c*/ 	.word	0x0500000f


	//   ....[151]....
        /*0930*/ 	.word	0x0500000f


	//   ....[152]....
        /*0934*/ 	.word	0x0500000f


	//   ....[153]....
        /*0938*/ 	.word	0x0500000f


	//   ....[154]....
        /*093c*/ 	.word	0x0500000f


	//   ....[155]....
        /*0940*/ 	.word	0x0500000f


	//   ....[156]....
        /*0944*/ 	.word	0x0500000f


	//   ....[157]....
        /*0948*/ 	.word	0x0500000f


	//   ....[158]....
        /*094c*/ 	.word	0x0500000f


	//   ....[159]....
        /*0950*/ 	.word	0x0500000f


	//   ....[160]....
        /*0954*/ 	.word	0x0500000f


	//   ....[161]....
        /*0958*/ 	.word	0x0500000f


	//   ....[162]....
        /*095c*/ 	.word	0x0500000f


	//   ....[163]....
        /*0960*/ 	.word	0x0500000f


	//   ....[164]....
        /*0964*/ 	.word	0x0500000f


	//   ....[165]....
        /*0968*/ 	.word	0x0500000f


	//   ....[166]....
        /*096c*/ 	.word	0x0500000f


	//   ....[167]....
        /*0970*/ 	.word	0x0500000f


	//   ....[168]....
        /*0974*/ 	.word	0x0500000f


	//   ....[169]....
        /*0978*/ 	.word	0x0500000f


	//   ....[170]....
        /*097c*/ 	.word	0x0500000f


	//   ....[171]....
        /*0980*/ 	.word	0x0500000f


	//   ....[172]....
        /*0984*/ 	.word	0x0500000f


	//   ....[173]....
        /*0988*/ 	.word	0x0500000f


	//   ....[174]....
        /*098c*/ 	.word	0x0500000f


	//   ....[175]....
        /*0990*/ 	.word	0x0500000f


	//   ....[176]....
        /*0994*/ 	.word	0x0500000f


	//   ....[177]....
        /*0998*/ 	.word	0x0500000f


	//   ....[178]....
        /*099c*/ 	.word	0x0500000f


	//   ....[179]....
        /*09a0*/ 	.word	0x0500000f


	//   ....[180]....
        /*09a4*/ 	.word	0x0500000f


	//   ....[181]....
        /*09a8*/ 	.word	0x0500000f


	//   ....[182]....
        /*09ac*/ 	.word	0x0500000f


	//   ....[183]....
        /*09b0*/ 	.word	0x0500000f


	//   ....[184]....
        /*09b4*/ 	.word	0x0500000f


	//   ....[185]....
        /*09b8*/ 	.word	0x0500000f


	//   ....[186]....
        /*09bc*/ 	.word	0x0500000f


	//   ....[187]....
        /*09c0*/ 	.word	0x0500000f


	//   ....[188]....
        /*09c4*/ 	.word	0x0500000f


	//----- nvinfo : EIATTR_COOP_GROUP_INSTR_OFFSETS
	.align		4
.L_1533:
        /*09c8*/ 	.byte	0x04, 0x28
        /*09ca*/ 	.short	(.L_1535 - .L_1534)


	//   ....[0]....
.L_1534:
        /*09cc*/ 	.word	0x00000060


	//   ....[1]....
        /*09d0*/ 	.word	0x00000190


	//   ....[2]....
        /*09d4*/ 	.word	0x00000290


	//   ....[3]....
        /*09d8*/ 	.word	0x00000400


	//   ....[4]....
        /*09dc*/ 	.word	0x00000560


	//   ....[5]....
        /*09e0*/ 	.word	0x00000680


	//   ....[6]....
        /*09e4*/ 	.word	0x000007e0


	//   ....[7]....
        /*09e8*/ 	.word	0x00005cd0


	//   ....[8]....
        /*09ec*/ 	.word	0x00006640


	//   ....[9]....
        /*09f0*/ 	.word	0x00006650


	//   ....[10]....
        /*09f4*/ 	.word	0x00006660


	//   ....[11]....
        /*09f8*/ 	.word	0x00006670


	//   ....[12]....
        /*09fc*/ 	.word	0x00007b90


	//   ....[13]....
        /*0a00*/ 	.word	0x00007ba0


	//   ....[14]....
        /*0a04*/ 	.word	0x00007bb0


	//   ....[15]....
        /*0a08*/ 	.word	0x00007bc0


	//   ....[16]....
        /*0a0c*/ 	.word	0x00009910


	//   ....[17]....
        /*0a10*/ 	.word	0x0000a3d0


	//   ....[18]....
        /*0a14*/ 	.word	0x0000ba40


	//   ....[19]....
        /*0a18*/ 	.word	0x0000bb60


	//   ....[20]....
        /*0a1c*/ 	.word	0x0000c3a0


	//   ....[21]....
        /*0a20*/ 	.word	0x0000c570


	//   ....[22]....
        /*0a24*/ 	.word	0x0000eba0


	//   ....[23]....
        /*0a28*/ 	.word	0x0000fe90


	//   ....[24]....
        /*0a2c*/ 	.word	0x00010b30


	//   ....[25]....
        /*0a30*/ 	.word	0x00010c30


	//   ....[26]....
        /*0a34*/ 	.word	0x00011440


	//   ....[27]....
        /*0a38*/ 	.word	0x000114a0


	//   ....[28]....
        /*0a3c*/ 	.word	0x00014150


	//   ....[29]....
        /*0a40*/ 	.word	0x000141a0


	//   ....[30]....
        /*0a44*/ 	.word	0x000141d0


	//   ....[31]....
        /*0a48*/ 	.word	0x00014220


	//   ....[32]....
        /*0a4c*/ 	.word	0x00016ab0


	//   ....[33]....
        /*0a50*/ 	.word	0x00017df0


	//   ....[34]....
        /*0a54*/ 	.word	0x00018ae0


	//   ....[35]....
        /*0a58*/ 	.word	0x00018be0


	//   ....[36]....
        /*0a5c*/ 	.word	0x000192e0


	//   ....[37]....
        /*0a60*/ 	.word	0x00019340


	//   ....[38]....
        /*0a64*/ 	.word	0x0001a830


	//   ....[39]....
        /*0a68*/ 	.word	0x0001a920


	//   ....[40]....
        /*0a6c*/ 	.word	0x0001a930


	//   ....[41]....
        /*0a70*/ 	.word	0x0001aa10


	//   ....[42]....
        /*0a74*/ 	.word	0x0001b570


	//   ....[43]....
        /*0a78*/ 	.word	0x0001b580


	//   ....[44]....
        /*0a7c*/ 	.word	0x0001b590


	//   ....[45]....
        /*0a80*/ 	.word	0x0001b5a0


	//   ....[46]....
        /*0a84*/ 	.word	0x0001b5b0


	//   ....[47]....
        /*0a88*/ 	.word	0x0001b5c0


	//   ....[48]....
        /*0a8c*/ 	.word	0x0001b5d0


	//   ....[49]....
        /*0a90*/ 	.word	0x0001b5e0


	//   ....[50]....
        /*0a94*/ 	.word	0x0001b5f0


	//   ....[51]....
        /*0a98*/ 	.word	0x0001b600


	//   ....[52]....
        /*0a9c*/ 	.word	0x0001b610


	//   ....[53]....
        /*0aa0*/ 	.word	0x0001b620


	//   ....[54]....
        /*0aa4*/ 	.word	0x0001b630


	//   ....[55]....
        /*0aa8*/ 	.word	0x0001b640


	//   ....[56]....
        /*0aac*/ 	.word	0x0001b650


	//   ....[57]....
        /*0ab0*/ 	.word	0x0001b660


	//   ....[58]....
        /*0ab4*/ 	.word	0x0001b670


	//   ....[59]....
        /*0ab8*/ 	.word	0x0001b680


	//   ....[60]....
        /*0abc*/ 	.word	0x0001b690


	//   ....[61]....
        /*0ac0*/ 	.word	0x0001b6a0


	//   ....[62]....
        /*0ac4*/ 	.word	0x0001b6b0


	//   ....[63]....
        /*0ac8*/ 	.word	0x0001b6c0


	//   ....[64]....
        /*0acc*/ 	.word	0x0001b6d0


	//   ....[65]....
        /*0ad0*/ 	.word	0x0001b6e0


	//   ....[66]....
        /*0ad4*/ 	.word	0x0001b6f0


	//   ....[67]....
        /*0ad8*/ 	.word	0x0001b700


	//   ....[68]....
        /*0adc*/ 	.word	0x0001b710


	//   ....[69]....
        /*0ae0*/ 	.word	0x0001b720


	//   ....[70]....
        /*0ae4*/ 	.word	0x0001b730


	//   ....[71]....
        /*0ae8*/ 	.word	0x0001b740


	//   ....[72]....
        /*0aec*/ 	.word	0x0001b750


	//   ....[73]....
        /*0af0*/ 	.word	0x0001b760


	//   ....[74]....
        /*0af4*/ 	.word	0x0001bff0


	//   ....[75]....
        /*0af8*/ 	.word	0x0001c030


	//   ....[76]....
        /*0afc*/ 	.word	0x0001c050


	//   ....[77]....
        /*0b00*/ 	.word	0x0001c070


	//   ....[78]....
        /*0b04*/ 	.word	0x0001c540


	//   ....[79]....
        /*0b08*/ 	.word	0x0001c570


	//   ....[80]....
        /*0b0c*/ 	.word	0x0001c590


	//   ....[81]....
        /*0b10*/ 	.word	0x0001c5d0


	//   ....[82]....
        /*0b14*/ 	.word	0x0001c5f0


	//   ....[83]....
        /*0b18*/ 	.word	0x0001c610


	//   ....[84]....
        /*0b1c*/ 	.word	0x0001c630


	//   ....[85]....
        /*0b20*/ 	.word	0x0001c660


	//   ....[86]....
        /*0b24*/ 	.word	0x0001ca10


	//   ....[87]....
        /*0b28*/ 	.word	0x0001ca20


	//   ....[88]....
        /*0b2c*/ 	.word	0x0001cd40


	//   ....[89]....
        /*0b30*/ 	.word	0x0001cd50


	//   ....[90]....
        /*0b34*/ 	.word	0x0001d770


	//   ....[91]....
        /*0b38*/ 	.word	0x0001d7a0


	//   ....[92]....
        /*0b3c*/ 	.word	0x0001d7e0


	//   ....[93]....
        /*0b40*/ 	.word	0x0001d810


	//   ....[94]....
        /*0b44*/ 	.word	0x0001d830


	//   ....[95]....
        /*0b48*/ 	.word	0x0001d840


	//   ....[96]....
        /*0b4c*/ 	.word	0x0001d850


	//   ....[97]....
        /*0b50*/ 	.word	0x0001d870


	//   ....[98]....
        /*0b54*/ 	.word	0x0001d9e0


	//   ....[99]....
        /*0b58*/ 	.word	0x0001dbe0


	//   ....[100]....
        /*0b5c*/ 	.word	0x0001dc10


	//   ....[101]....
        /*0b60*/ 	.word	0x0001dc40


	//   ....[102]....
        /*0b64*/ 	.word	0x0001dc70


	//   ....[103]....
        /*0b68*/ 	.word	0x0001dca0


	//   ....[104]....
        /*0b6c*/ 	.word	0x0001dcd0


	//   ....[105]....
        /*0b70*/ 	.word	0x0001de60


	//   ....[106]....
        /*0b74*/ 	.word	0x0001de90


	//   ....[107]....
        /*0b78*/ 	.word	0x0001dec0


	//   ....[108]....
        /*0b7c*/ 	.word	0x0001def0


	//   ....[109]....
        /*0b80*/ 	.word	0x0001df20


	//   ....[110]....
        /*0b84*/ 	.word	0x0001df50


	//   ....[111]....
        /*0b88*/ 	.word	0x0001dfe0


	//   ....[112]....
        /*0b8c*/ 	.word	0x0001e010


	//   ....[113]....
        /*0b90*/ 	.word	0x0001e020


	//   ....[114]....
        /*0b94*/ 	.word	0x0001e060


	//   ....[115]....
        /*0b98*/ 	.word	0x0001f970


	//   ....[116]....
        /*0b9c*/ 	.word	0x00021480


	//   ....[117]....
        /*0ba0*/ 	.word	0x00022160


	//   ....[118]....
        /*0ba4*/ 	.word	0x00022180


	//   ....[119]....
        /*0ba8*/ 	.word	0x00022220


	//   ....[120]....
        /*0bac*/ 	.word	0x00022230


	//   ....[121]....
        /*0bb0*/ 	.word	0x000222a0


	//   ....[122]....
        /*0bb4*/ 	.word	0x000222b0


	//   ....[123]....
        /*0bb8*/ 	.word	0x000222c0


	//   ....[124]....
        /*0bbc*/ 	.word	0x00022300


	//   ....[125]....
        /*0bc0*/ 	.word	0x00022320


	//   ....[126]....
        /*0bc4*/ 	.word	0x00022330


	//   ....[127]....
        /*0bc8*/ 	.word	0x00022380


	//   ....[128]....
        /*0bcc*/ 	.word	0x00022390


	//   ....[129]....
        /*0bd0*/ 	.word	0x00023c10


	//   ....[130]....
        /*0bd4*/ 	.word	0x00023c40


	//   ....[131]....
        /*0bd8*/ 	.word	0x00023ca0


	//   ....[132]....
        /*0bdc*/ 	.word	0x00023cd0


	//   ....[133]....
        /*0be0*/ 	.word	0x00023d00


	//   ....[134]....
        /*0be4*/ 	.word	0x00023d30


	//   ....[135]....
        /*0be8*/ 	.word	0x00023d60


	//   ....[136]....
        /*0bec*/ 	.word	0x00023d90


	//   ....[137]....
        /*0bf0*/ 	.word	0x00023f30


	//   ....[138]....
        /*0bf4*/ 	.word	0x00023f60


	//   ....[139]....
        /*0bf8*/ 	.word	0x00023f90


	//   ....[140]....
        /*0bfc*/ 	.word	0x00023fc0


	//   ....[141]....
        /*0c00*/ 	.word	0x00023ff0


	//   ....[142]....
        /*0c04*/ 	.word	0x00024020


	//   ....[143]....
        /*0c08*/ 	.word	0x000240e0


	//   ....[144]....
        /*0c0c*/ 	.word	0x00024100


	//   ....[145]....
        /*0c10*/ 	.word	0x00024120


	//   ....[146]....
        /*0c14*/ 	.word	0x00024180


	//   ....[147]....
        /*0c18*/ 	.word	0x00024bb0


	//   ....[148]....
        /*0c1c*/ 	.word	0x00025030


	//   ....[149]....
        /*0c20*/ 	.word	0x000250c0


	//   ....[150]....
        /*0c24*/ 	.word	0x00025110


	//   ....[151]....
        /*0c28*/ 	.word	0x00025160


	//   ....[152]....
        /*0c2c*/ 	.word	0x00025230


	//   ....[153]....
        /*0c30*/ 	.word	0x000252c0


	//   ....[154]....
        /*0c34*/ 	.word	0x00025310


	//   ....[155]....
        /*0c38*/ 	.word	0x00025360


	//   ....[156]....
        /*0c3c*/ 	.word	0x000256f0


	//   ....[157]....
        /*0c40*/ 	.word	0x000259d0


	//   ....[158]....
        /*0c44*/ 	.word	0x00025c00


	//   ....[159]....
        /*0c48*/ 	.word	0x00025c50


	//   ....[160]....
        /*0c4c*/ 	.word	0x00025cb0


	//   ....[161]....
        /*0c50*/ 	.word	0x00025d80


	//   ....[162]....
        /*0c54*/ 	.word	0x00025de0


	//   ....[163]....
        /*0c58*/ 	.word	0x00025ec0


	//   ....[164]....
        /*0c5c*/ 	.word	0x00025f20


	//   ....[165]....
        /*0c60*/ 	.word	0x00026000


	//   ....[166]....
        /*0c64*/ 	.word	0x00026060


	//   ....[167]....
        /*0c68*/ 	.word	0x00026140


	//   ....[168]....
        /*0c6c*/ 	.word	0x000261a0


	//   ....[169]....
        /*0c70*/ 	.word	0x00026270


	//   ....[170]....
        /*0c74*/ 	.word	0x00026540


	//   ....[171]....
        /*0c78*/ 	.word	0x000265e0


	//   ....[172]....
        /*0c7c*/ 	.word	0x00026760


	//   ....[173]....
        /*0c80*/ 	.word	0x000267d0


	//   ....[174]....
        /*0c84*/ 	.word	0x00026840


	//   ....[175]....
        /*0c88*/ 	.word	0x000268b0


	//   ....[176]....
        /*0c8c*/ 	.word	0x00026920


	//   ....[177]....
        /*0c90*/ 	.word	0x000269a0


	//   ....[178]....
        /*0c94*/ 	.word	0x00026a30


	//   ....[179]....
        /*0c98*/ 	.word	0x00026ad0


	//   ....[180]....
        /*0c9c*/ 	.word	0x00026b40


	//   ....[181]....
        /*0ca0*/ 	.word	0x00026bb0


	//   ....[182]....
        /*0ca4*/ 	.word	0x00026c20


	//   ....[183]....
        /*0ca8*/ 	.word	0x00026ca0


	//   ....[184]....
        /*0cac*/ 	.word	0x00026d10


	//   ....[185]....
        /*0cb0*/ 	.word	0x00026dc0


	//   ....[186]....
        /*0cb4*/ 	.word	0x00026e10


	//   ....[187]....
        /*0cb8*/ 	.word	0x00026ea0


	//   ....[188]....
        /*0cbc*/ 	.word	0x00026fd0


	//----- nvinfo : EIATTR_REG_RECONFIG
	.align		4
.L_1535:
        /*0cc0*/ 	.byte	0x01, 0x54
	.zero		2


	//----- nvinfo : EIATTR_SYSCALL_OFFSETS
	.align		4
        /*0cc4*/ 	.byte	0x04, 0x46
        /*0cc6*/ 	.short	(.L_1537 - .L_1536)


	//   ....[0]....
.L_1536:
        /*0cc8*/ 	.word	0x00001e40


	//   ....[1]....
        /*0ccc*/ 	.word	0x00001f90


	//   ....[2]....
        /*0cd0*/ 	.word	0x00005e40


	//   ....[3]....
        /*0cd4*/ 	.word	0x000063b0


	//   ....[4]....
        /*0cd8*/ 	.word	0x00020f30


	//   ....[5]....
        /*0cdc*/ 	.word	0x000210a0


	//   ....[6]....
        /*0ce0*/ 	.word	0x000211f0


	//   ....[7]....
        /*0ce4*/ 	.word	0x00021330


	//   ....[8]....
        /*0ce8*/ 	.word	0x00021c90


	//----- nvinfo : EIATTR_MBARRIER_INSTR_OFFSETS
	.align		4
.L_1537:
        /*0cec*/ 	.byte	0x04, 0x39
        /*0cee*/ 	.short	(.L_1539 - .L_1538)


	//   ....[0]....
.L_1538:
        /*0cf0*/ 	.word	0x000002b0
        /*0cf4*/ 	.word	0x000000ff
        /*0cf8*/ 	.word	0x00013200
        /*0cfc*/ 	.short	0x0100
        /*0cfe*/ 	.byte	0x08
	.zero		1


	//   ....[1]....
        /*0d00*/ 	.word	0x000002c0
        /*0d04*/ 	.word	0x000000ff
        /*0d08*/ 	.word	0x00013220
        /*0d0c*/ 	.short	0x0100
        /*0d0e*/ 	.byte	0x08
	.zero		1


	//   ....[2]....
        /*0d10*/ 	.word	0x000003b0
        /*0d14*/ 	.word	0x000000ff
        /*0d18*/ 	.word	0x00013230
        /*0d1c*/ 	.short	0x0100
        /*0d1e*/ 	.byte	0x08
	.zero		1


	//   ....[3]....
        /*0d20*/ 	.word	0x000003c0
        /*0d24*/ 	.word	0x000000ff
        /*0d28*/ 	.word	0x00013240
        /*0d2c*/ 	.short	0x0100
        /*0d2e*/ 	.byte	0x08
	.zero		1


	//   ....[4]....
        /*0d30*/ 	.word	0x000003d0
        /*0d34*/ 	.word	0x000000ff
        /*0d38*/ 	.word	0x00013238
        /*0d3c*/ 	.short	0x0100
        /*0d3e*/ 	.byte	0x08
	.zero		1


	//   ....[5]....
        /*0d40*/ 	.word	0x000003e0
        /*0d44*/ 	.word	0x000000ff
        /*0d48*/ 	.word	0x00013248
        /*0d4c*/ 	.short	0x0100
        /*0d4e*/ 	.byte	0x08
	.zero		1


	//   ....[6]....
        /*0d50*/ 	.word	0x00000510
        /*0d54*/ 	.word	0x000000ff
        /*0d58*/ 	.word	0x00013250
        /*0d5c*/ 	.short	0x0100
        /*0d5e*/ 	.byte	0x08
	.zero		1


	//   ....[7]....
        /*0d60*/ 	.word	0x00000520
        /*0d64*/ 	.word	0x000000ff
        /*0d68*/ 	.word	0x00013260
        /*0d6c*/ 	.short	0x0100
        /*0d6e*/ 	.byte	0x08
	.zero		1


	//   ....[8]....
        /*0d70*/ 	.word	0x00000530
        /*0d74*/ 	.word	0x000000ff
        /*0d78*/ 	.word	0x00013258
        /*0d7c*/ 	.short	0x0100
        /*0d7e*/ 	.byte	0x08
	.zero		1


	//   ....[9]....
        /*0d80*/ 	.word	0x00000540
        /*0d84*/ 	.word	0x000000ff
        /*0d88*/ 	.word	0x00013268
        /*0d8c*/ 	.short	0x0100
        /*0d8e*/ 	.byte	0x08
	.zero		1


	//   ....[10]....
        /*0d90*/ 	.word	0x00000630
        /*0d94*/ 	.word	0x000000ff
        /*0d98*/ 	.word	0x00013270
        /*0d9c*/ 	.short	0x0100
        /*0d9e*/ 	.byte	0x06
	.zero		1


	//   ....[11]....
        /*0da0*/ 	.word	0x00000640
        /*0da4*/ 	.word	0x000000ff
        /*0da8*/ 	.word	0x00013280
        /*0dac*/ 	.short	0x0100
        /*0dae*/ 	.byte	0x06
	.zero		1


	//   ....[12]....
        /*0db0*/ 	.word	0x00000650
        /*0db4*/ 	.word	0x000000ff
        /*0db8*/ 	.word	0x00013278
        /*0dbc*/ 	.short	0x0100
        /*0dbe*/ 	.byte	0x06
	.zero		1


	//   ....[13]....
        /*0dc0*/ 	.word	0x00000660
        /*0dc4*/ 	.word	0x000000ff
        /*0dc8*/ 	.word	0x00013288
        /*0dcc*/ 	.short	0x0100
        /*0dce*/ 	.byte	0x06
	.zero		1


	//   ....[14]....
        /*0dd0*/ 	.word	0x00000790
        /*0dd4*/ 	.word	0x000000ff
        /*0dd8*/ 	.word	0x00013290
        /*0ddc*/ 	.short	0x0100
        /*0dde*/ 	.byte	0x08
	.zero		1


	//   ....[15]....
        /*0de0*/ 	.word	0x000007a0
        /*0de4*/ 	.word	0x000000ff
        /*0de8*/ 	.word	0x000132a0
        /*0dec*/ 	.short	0x0100
        /*0dee*/ 	.byte	0x08
	.zero		1


	//   ....[16]....
        /*0df0*/ 	.word	0x000007b0
        /*0df4*/ 	.word	0x000000ff
        /*0df8*/ 	.word	0x00013298
        /*0dfc*/ 	.short	0x0100
        /*0dfe*/ 	.byte	0x08
	.zero		1


	//   ....[17]....
        /*0e00*/ 	.word	0x000007c0
        /*0e04*/ 	.word	0x000000ff
        /*0e08*/ 	.word	0x000132a8
        /*0e0c*/ 	.short	0x0100
        /*0e0e*/ 	.byte	0x08
	.zero		1


	//   ....[18]....
        /*0e10*/ 	.word	0x000008f0
        /*0e14*/ 	.word	0x000000ff
        /*0e18*/ 	.word	0x000132b0
        /*0e1c*/ 	.short	0x0100
        /*0e1e*/ 	.byte	0x08
	.zero		1


	//   ....[19]....
        /*0e20*/ 	.word	0x00000900
        /*0e24*/ 	.word	0x000000ff
        /*0e28*/ 	.word	0x000132c0
        /*0e2c*/ 	.short	0x0100
        /*0e2e*/ 	.byte	0x08
	.zero		1


	//   ....[20]....
        /*0e30*/ 	.word	0x00000910
        /*0e34*/ 	.word	0x000000ff
        /*0e38*/ 	.word	0x000132b8
        /*0e3c*/ 	.short	0x0100
        /*0e3e*/ 	.byte	0x08
	.zero		1


	//   ....[21]....
        /*0e40*/ 	.word	0x00000920
        /*0e44*/ 	.word	0x000000ff
        /*0e48*/ 	.word	0x000132c8
        /*0e4c*/ 	.short	0x0100
        /*0e4e*/ 	.byte	0x08
	.zero		1


	//   ....[22]....
        /*0e50*/ 	.word	0x00002c50
        /*0e54*/ 	.word	0x0000004a
        /*0e58*/ 	.word	0x00013290
        /*0e5c*/ 	.short	0x010a
        /*0e5e*/ 	.byte	0x3f
	.zero		1


	//   ....[23]....
        /*0e60*/ 	.word	0x00003e00
        /*0e64*/ 	.word	0x0000004a
        /*0e68*/ 	.word	0x00013290
        /*0e6c*/ 	.short	0x010a
        /*0e6e*/ 	.byte	0x3f
	.zero		1


	//   ....[24]....
        /*0e70*/ 	.word	0x00004f10
        /*0e74*/ 	.word	0x0000004a
        /*0e78*/ 	.word	0x00013290
        /*0e7c*/ 	.short	0x010a
        /*0e7e*/ 	.byte	0x3f
	.zero		1


	//   ....[25]....
        /*0e80*/ 	.word	0x000050f0
        /*0e84*/ 	.word	0x00000004
        /*0e88*/ 	.word	0x00000000
        /*0e8c*/ 	.short	0x0101
        /*0e8e*/ 	.byte	0x3f
	.zero		1


	//   ....[26]....
        /*0e90*/ 	.word	0x00005130
        /*0e94*/ 	.word	0x0000004a
        /*0e98*/ 	.word	0x000132b0
        /*0e9c*/ 	.short	0x010a
        /*0e9e*/ 	.byte	0x3f
	.zero		1


	//   ....[27]....
        /*0ea0*/ 	.word	0x000053b0
        /*0ea4*/ 	.word	0x0000004a
        /*0ea8*/ 	.word	0x00000000
        /*0eac*/ 	.short	0x0101
        /*0eae*/ 	.byte	0x3f
	.zero		1


	//   ....[28]....
        /*0eb0*/ 	.word	0x00006130
        /*0eb4*/ 	.word	0x00000012
        /*0eb8*/ 	.word	0x00013200
        /*0ebc*/ 	.short	0x010a
        /*0ebe*/ 	.byte	0x3f
	.zero		1


	//   ....[29]....
        /*0ec0*/ 	.word	0x00006180
        /*0ec4*/ 	.word	0x00000012
        /*0ec8*/ 	.word	0x00013200
        /*0ecc*/ 	.short	0x010a
        /*0ece*/ 	.byte	0x3f
	.zero		1


	//   ....[30]....
        /*0ed0*/ 	.word	0x000068f0
        /*0ed4*/ 	.word	0x00000012
        /*0ed8*/ 	.word	0x00013200
        /*0edc*/ 	.short	0x010a
        /*0ede*/ 	.byte	0x3f
	.zero		1


	//   ....[31]....
        /*0ee0*/ 	.word	0x00007d90
        /*0ee4*/ 	.word	0x00000012
        /*0ee8*/ 	.word	0x00013200
        /*0eec*/ 	.short	0x010a
        /*0eee*/ 	.byte	0x3f
	.zero		1


	//   ....[32]....
        /*0ef0*/ 	.word	0x00008f20
        /*0ef4*/ 	.word	0x0000000c
        /*0ef8*/ 	.word	0x00013230
        /*0efc*/ 	.short	0x010a
        /*0efe*/ 	.byte	0x3f
	.zero		1


	//   ....[33]....
        /*0f00*/ 	.word	0x00008fd0
        /*0f04*/ 	.word	0x0000000c
        /*0f08*/ 	.word	0x00013230
        /*0f0c*/ 	.short	0x010a
        /*0f0e*/ 	.byte	0x3f
	.zero		1


	//   ....[34]....
        /*0f10*/ 	.word	0x00009c70
        /*0f14*/ 	.word	0x0000000c
        /*0f18*/ 	.word	0x00000000
        /*0f1c*/ 	.short	0x0101
        /*0f1e*/ 	.byte	0x3f
	.zero		1


	//   ....[35]....
        /*0f20*/ 	.word	0x0000da10
        /*0f24*/ 	.word	0x00000003
        /*0f28*/ 	.word	0x00013230
        /*0f2c*/ 	.short	0x010a
        /*0f2e*/ 	.byte	0x3f
	.zero		1


	//   ....[36]....
        /*0f30*/ 	.word	0x0000daa0
        /*0f34*/ 	.word	0x00000003
        /*0f38*/ 	.word	0x00013230
        /*0f3c*/ 	.short	0x010a
        /*0f3e*/ 	.byte	0x3f
	.zero		1


	//   ....[37]....
        /*0f40*/ 	.word	0x0000e060
        /*0f44*/ 	.word	0x00000014
        /*0f48*/ 	.word	0x00013250
        /*0f4c*/ 	.short	0x010a
        /*0f4e*/ 	.byte	0x3f
	.zero		1


	//   ....[38]....
        /*0f50*/ 	.word	0x0000e0b0
        /*0f54*/ 	.word	0x00000014
        /*0f58*/ 	.word	0x00013250
        /*0f5c*/ 	.short	0x010a
        /*0f5e*/ 	.byte	0x3f
	.zero		1


	//   ....[39]....
        /*0f60*/ 	.word	0x0000ebb0
        /*0f64*/ 	.word	0x00000038
        /*0f68*/ 	.word	0x00000000
        /*0f6c*/ 	.short	0x0101
        /*0f6e*/ 	.byte	0x3f
	.zero		1


	//   ....[40]....
        /*0f70*/ 	.word	0x000120b0
        /*0f74*/ 	.word	0x00000014
        /*0f78*/ 	.word	0x00000000
        /*0f7c*/ 	.short	0x0101
        /*0f7e*/ 	.byte	0x3f
	.zero		1


	//   ....[41]....
        /*0f80*/ 	.word	0x000129f0
        /*0f84*/ 	.word	0x0000000b
        /*0f88*/ 	.word	0x00013230
        /*0f8c*/ 	.short	0x010a
        /*0f8e*/ 	.byte	0x3f
	.zero		1


	//   ....[42]....
        /*0f90*/ 	.word	0x00012a80
        /*0f94*/ 	.word	0x0000000b
        /*0f98*/ 	.word	0x00013230
        /*0f9c*/ 	.short	0x010a
        /*0f9e*/ 	.byte	0x3f
	.zero		1


	//   ....[43]....
        /*0fa0*/ 	.word	0x00013040
        /*0fa4*/ 	.word	0x0000000e
        /*0fa8*/ 	.word	0x00013250
        /*0fac*/ 	.short	0x010a
        /*0fae*/ 	.byte	0x3f
	.zero		1


	//   ....[44]....
        /*0fb0*/ 	.word	0x00013090
        /*0fb4*/ 	.word	0x0000000e
        /*0fb8*/ 	.word	0x00013250
        /*0fbc*/ 	.short	0x010a
        /*0fbe*/ 	.byte	0x3f
	.zero		1


	//   ....[45]....
        /*0fc0*/ 	.word	0x00014ae0
        /*0fc4*/ 	.word	0x0000000b
        /*0fc8*/ 	.word	0x00000000
        /*0fcc*/ 	.short	0x0101
        /*0fce*/ 	.byte	0x3f
	.zero		1


	//   ....[46]....
        /*0fd0*/ 	.word	0x00015330
        /*0fd4*/ 	.word	0x0000000e
        /*0fd8*/ 	.word	0x00000000
        /*0fdc*/ 	.short	0x0101
        /*0fde*/ 	.byte	0x3f
	.zero		1


	//   ....[47]....
        /*0fe0*/ 	.word	0x00015960
        /*0fe4*/ 	.word	0x0000000c
        /*0fe8*/ 	.word	0x00013230
        /*0fec*/ 	.short	0x010a
        /*0fee*/ 	.byte	0x3f
	.zero		1


	//   ....[48]....
        /*0ff0*/ 	.word	0x000159f0
        /*0ff4*/ 	.word	0x0000000c
        /*0ff8*/ 	.word	0x00013230
        /*0ffc*/ 	.short	0x010a
        /*0ffe*/ 	.byte	0x3f
	.zero		1


	//   ....[49]....
        /*1000*/ 	.word	0x00015fb0
        /*1004*/ 	.word	0x0000000e
        /*1008*/ 	.word	0x00013250
        /*100c*/ 	.short	0x010a
        /*100e*/ 	.byte	0x3f
	.zero		1


	//   ....[50]....
        /*1010*/ 	.word	0x00016000
        /*1014*/ 	.word	0x0000000e
        /*1018*/ 	.word	0x00013250
        /*101c*/ 	.short	0x010a
        /*101e*/ 	.byte	0x3f
	.zero		1


	//   ....[51]....
        /*1020*/ 	.word	0x00016ac0
        /*1024*/ 	.word	0x0000000c
        /*1028*/ 	.word	0x00000000
        /*102c*/ 	.short	0x0101
        /*102e*/ 	.byte	0x3f
	.zero		1


	//   ....[52]....
        /*1030*/ 	.word	0x0001a010
        /*1034*/ 	.word	0x0000000e
        /*1038*/ 	.word	0x00000000
        /*103c*/ 	.short	0x0101
        /*103e*/ 	.byte	0x3f
	.zero		1


	//   ....[53]....
        /*1040*/ 	.word	0x0001a560
        /*1044*/ 	.word	0x0000000b
        /*1048*/ 	.word	0x00013250
        /*104c*/ 	.short	0x010a
        /*104e*/ 	.byte	0x3f
	.zero		1


	//   ....[54]....
        /*1050*/ 	.word	0x0001a5b0
        /*1054*/ 	.word	0x0000000b
        /*1058*/ 	.word	0x00013250
        /*105c*/ 	.short	0x010a
        /*105e*/ 	.byte	0x3f
	.zero		1


	//   ....[55]....
        /*1060*/ 	.word	0x0001ae00
        /*1064*/ 	.word	0x00000003
        /*1068*/ 	.word	0x00000000
        /*106c*/ 	.short	0x0101
        /*106e*/ 	.byte	0x3f
	.zero		1


	//   ....[56]....
        /*1070*/ 	.word	0x0001c600
        /*1074*/ 	.word	0x00000000
        /*1078*/ 	.word	0x00000000
        /*107c*/ 	.short	0x0101
        /*107e*/ 	.byte	0x3f
	.zero		1


	//   ....[57]....
        /*1080*/ 	.word	0x0001ca00
        /*1084*/ 	.word	0x00000006
        /*1088*/ 	.word	0x00000000
        /*108c*/ 	.short	0x0101
        /*108e*/ 	.byte	0x3f
	.zero		1


	//   ....[58]....
        /*1090*/ 	.word	0x0001fa50
        /*1094*/ 	.word	0x00000013
        /*1098*/ 	.word	0x00013220
        /*109c*/ 	.short	0x010a
        /*109e*/ 	.byte	0x3f
	.zero		1


	//   ....[59]....
        /*10a0*/ 	.word	0x0001fb20
        /*10a4*/ 	.word	0x00000005
        /*10a8*/ 	.word	0x000132a0
        /*10ac*/ 	.short	0x010a
        /*10ae*/ 	.byte	0x3f
	.zero		1


	//   ....[60]....
        /*10b0*/ 	.word	0x0001fd60
        /*10b4*/ 	.word	0x00000005
        /*10b8*/ 	.word	0x000132c0
        /*10bc*/ 	.short	0x010a
        /*10be*/ 	.byte	0x3f
	.zero		1


	//   ....[61]....
        /*10c0*/ 	.word	0x00020110
        /*10c4*/ 	.word	0x00000005
        /*10c8*/ 	.word	0x000132a0
        /*10cc*/ 	.short	0x010a
        /*10ce*/ 	.byte	0x3f
	.zero		1


	//   ....[62]....
        /*10d0*/ 	.word	0x00020340
        /*10d4*/ 	.word	0x00000005
        /*10d8*/ 	.word	0x000132c0
        /*10dc*/ 	.short	0x010a
        /*10de*/ 	.byte	0x3f
	.zero		1


	//   ....[63]....
        /*10e0*/ 	.word	0x000216e0
        /*10e4*/ 	.word	0x00000004
        /*10e8*/ 	.word	0x00013280
        /*10ec*/ 	.short	0x010a
        /*10ee*/ 	.byte	0x3f
	.zero		1


	//   ....[64]....
        /*10f0*/ 	.word	0x00021880
        /*10f4*/ 	.word	0x00000004
        /*10f8*/ 	.word	0x00013240
        /*10fc*/ 	.short	0x010a
        /*10fe*/ 	.byte	0x3f
	.zero		1


	//   ....[65]....
        /*1100*/ 	.word	0x000224c0
        /*1104*/ 	.word	0x00000013
        /*1108*/ 	.word	0x00013200
        /*110c*/ 	.short	0x0107
        /*110e*/ 	.byte	0x3f
	.zero		1


	//   ....[66]....
        /*1110*/ 	.word	0x000225b0
        /*1114*/ 	.word	0x00000013
        /*1118*/ 	.word	0x00013200
        /*111c*/ 	.short	0x0101
        /*111e*/ 	.byte	0x3f
	.zero		1


	//   ....[67]....
        /*1120*/ 	.word	0x000225d0
        /*1124*/ 	.word	0x00000013
        /*1128*/ 	.word	0x00013220
        /*112c*/ 	.short	0x010a
        /*112e*/ 	.byte	0x3f
	.zero		1


	//   ....[68]....
        /*1130*/ 	.word	0x000228b0
        /*1134*/ 	.word	0x00000006
        /*1138*/ 	.word	0x00013280
        /*113c*/ 	.short	0x010a
        /*113e*/ 	.byte	0x3f
	.zero		1


	//   ....[69]....
        /*1140*/ 	.word	0x00022b00
        /*1144*/ 	.word	0x00000006
        /*1148*/ 	.word	0x00013240
        /*114c*/ 	.short	0x010a
        /*114e*/ 	.byte	0x3f
	.zero		1


	//   ....[70]....
        /*1150*/ 	.word	0x00022dc0
        /*1154*/ 	.word	0x00000003
        /*1158*/ 	.word	0x00013270
        /*115c*/ 	.short	0x010a
        /*115e*/ 	.byte	0x3f
	.zero		1


	//   ....[71]....
        /*1160*/ 	.word	0x00022e40
        /*1164*/ 	.word	0x00000003
        /*1168*/ 	.word	0x00013260
        /*116c*/ 	.short	0x010a
        /*116e*/ 	.byte	0x3f
	.zero		1


	//   ....[72]....
        /*1170*/ 	.word	0x00023260
        /*1174*/ 	.word	0x00000003
        /*1178*/ 	.word	0x00013250
        /*117c*/ 	.short	0x0101
        /*117e*/ 	.byte	0x3f
	.zero		1


	//   ....[73]....
        /*1180*/ 	.word	0x000232e0
        /*1184*/ 	.word	0x00000003
        /*1188*/ 	.word	0x00000000
        /*118c*/ 	.short	0x0101
        /*118e*/ 	.byte	0x3f
	.zero		1


	//   ....[74]....
        /*1190*/ 	.word	0x000234f0
        /*1194*/ 	.word	0x00000000
        /*1198*/ 	.word	0x00013270
        /*119c*/ 	.short	0x010a
        /*119e*/ 	.byte	0x3f
	.zero		1


	//   ....[75]....
        /*11a0*/ 	.word	0x00023560
        /*11a4*/ 	.word	0x00000000
        /*11a8*/ 	.word	0x00013260
        /*11ac*/ 	.short	0x010a
        /*11ae*/ 	.byte	0x3f
	.zero		1


	//   ....[76]....
        /*11b0*/ 	.word	0x00023990
        /*11b4*/ 	.word	0x00000000
        /*11b8*/ 	.word	0x00013250
        /*11bc*/ 	.short	0x0101
        /*11be*/ 	.byte	0x3f
	.zero		1


	//   ....[77]....
        /*11c0*/ 	.word	0x000239e0
        /*11c4*/ 	.word	0x00000002
        /*11c8*/ 	.word	0x00000000
        /*11cc*/ 	.short	0x0101
        /*11ce*/ 	.byte	0x3f
	.zero		1


	//   ....[78]....
        /*11d0*/ 	.word	0x00024b30
        /*11d4*/ 	.word	0x00000006
        /*11d8*/ 	.word	0x00013220
        /*11dc*/ 	.short	0x010a
        /*11de*/ 	.byte	0x3f
	.zero		1


	//   ....[79]....
        /*11e0*/ 	.word	0x00024d10
        /*11e4*/ 	.word	0x00000005
        /*11e8*/ 	.word	0x00000000
        /*11ec*/ 	.short	0x010a
        /*11ee*/ 	.byte	0x3f
	.zero		1


	//   ....[80]....
        /*11f0*/ 	.word	0x00024d40
        /*11f4*/ 	.word	0x00000009
        /*11f8*/ 	.word	0x00000000
        /*11fc*/ 	.short	0x010a
        /*11fe*/ 	.byte	0x3f
	.zero		1


	//   ....[81]....
        /*1200*/ 	.word	0x00024d90
        /*1204*/ 	.word	0x0000001d
        /*1208*/ 	.word	0x00013260
        /*120c*/ 	.short	0x010a
        /*120e*/ 	.byte	0x3f
	.zero		1


	//   ....[82]....
        /*1210*/ 	.word	0x00024de0
        /*1214*/ 	.word	0x00000007
        /*1218*/ 	.word	0x00013260
        /*121c*/ 	.short	0x010a
        /*121e*/ 	.byte	0x3f
	.zero		1


	//   ....[83]....
        /*1220*/ 	.word	0x00024e20
        /*1224*/ 	.word	0x0000001d
        /*1228*/ 	.word	0x00013280
        /*122c*/ 	.short	0x010a
        /*122e*/ 	.byte	0x3f
	.zero		1


	//   ....[84]....
        /*1230*/ 	.word	0x00024e40
        /*1234*/ 	.word	0x00000007
        /*1238*/ 	.word	0x00013280
        /*123c*/ 	.short	0x010a
        /*123e*/ 	.byte	0x3f
	.zero		1


	//   ....[85]....
        /*1240*/ 	.word	0x00024ea0
        /*1244*/ 	.word	0x0000004a
        /*1248*/ 	.word	0x00013290
        /*124c*/ 	.short	0x010a
        /*124e*/ 	.byte	0x3f
	.zero		1


	//   ....[86]....
        /*1250*/ 	.word	0x00024ef0
        /*1254*/ 	.word	0x0000004a
        /*1258*/ 	.word	0x00013290
        /*125c*/ 	.short	0x010a
        /*125e*/ 	.byte	0x3f
	.zero		1


	//   ....[87]....
        /*1260*/ 	.word	0x00024f40
        /*1264*/ 	.word	0x0000004a
        /*1268*/ 	.word	0x00013290
        /*126c*/ 	.short	0x010a
        /*126e*/ 	.byte	0x3f
	.zero		1


	//   ....[88]....
        /*1270*/ 	.word	0x00024f90
        /*1274*/ 	.word	0x0000004a
        /*1278*/ 	.word	0x000132b0
        /*127c*/ 	.short	0x010a
        /*127e*/ 	.byte	0x3f
	.zero		1


	//   ....[89]....
        /*1280*/ 	.word	0x00025190
        /*1284*/ 	.word	0x00000012
        /*1288*/ 	.word	0x00013200
        /*128c*/ 	.short	0x010a
        /*128e*/ 	.byte	0x3f
	.zero		1


	//   ....[90]....
        /*1290*/ 	.word	0x00025390
        /*1294*/ 	.word	0x00000012
        /*1298*/ 	.word	0x00013200
        /*129c*/ 	.short	0x010a
        /*129e*/ 	.byte	0x3f
	.zero		1


	//   ....[91]....
        /*12a0*/ 	.word	0x000253e0
        /*12a4*/ 	.word	0x0000000c
        /*12a8*/ 	.word	0x00013230
        /*12ac*/ 	.short	0x010a
        /*12ae*/ 	.byte	0x3f
	.zero		1


	//   ....[92]....
        /*12b0*/ 	.word	0x00025430
        /*12b4*/ 	.word	0x00000003
        /*12b8*/ 	.word	0x00013230
        /*12bc*/ 	.short	0x010a
        /*12be*/ 	.byte	0x3f
	.zero		1


	//   ....[93]....
        /*12c0*/ 	.word	0x00025480
        /*12c4*/ 	.word	0x00000014
        /*12c8*/ 	.word	0x00013250
        /*12cc*/ 	.short	0x010a
        /*12ce*/ 	.byte	0x3f
	.zero		1


	//   ....[94]....
        /*12d0*/ 	.word	0x000254d0
        /*12d4*/ 	.word	0x0000000b
        /*12d8*/ 	.word	0x00013230
        /*12dc*/ 	.short	0x010a
        /*12de*/ 	.byte	0x3f
	.zero		1


	//   ....[95]....
        /*12e0*/ 	.word	0x00025520
        /*12e4*/ 	.word	0x0000000e
        /*12e8*/ 	.word	0x00013250
        /*12ec*/ 	.short	0x010a
        /*12ee*/ 	.byte	0x3f
	.zero		1


	//   ....[96]....
        /*12f0*/ 	.word	0x00025570
        /*12f4*/ 	.word	0x0000000c
        /*12f8*/ 	.word	0x00013230
        /*12fc*/ 	.short	0x010a
        /*12fe*/ 	.byte	0x3f
	.zero		1


	//   ....[97]....
        /*1300*/ 	.word	0x000255c0
        /*1304*/ 	.word	0x0000000e
        /*1308*/ 	.word	0x00013250
        /*130c*/ 	.short	0x010a
        /*130e*/ 	.byte	0x3f
	.zero		1


	//   ....[98]....
        /*1310*/ 	.word	0x00025610
        /*1314*/ 	.word	0x0000000b
        /*1318*/ 	.word	0x00013250
        /*131c*/ 	.short	0x010a
        /*131e*/ 	.byte	0x3f
	.zero		1


	//   ....[99]....
        /*1320*/ 	.word	0x000257b0
        /*1324*/ 	.word	0x00000013
        /*1328*/ 	.word	0x00013220
        /*132c*/ 	.short	0x010a
        /*132e*/ 	.byte	0x3f
	.zero		1


	//   ....[100]....
        /*1330*/ 	.word	0x00025800
        /*1334*/ 	.word	0x00000005
        /*1338*/ 	.word	0x000132a0
        /*133c*/ 	.short	0x010a
        /*133e*/ 	.byte	0x3f
	.zero		1


	//   ....[101]....
        /*1340*/ 	.word	0x00025850
        /*1344*/ 	.word	0x00000005
        /*1348*/ 	.word	0x000132c0
        /*134c*/ 	.short	0x010a
        /*134e*/ 	.byte	0x3f
	.zero		1


	//   ....[102]....
        /*1350*/ 	.word	0x000258a0
        /*1354*/ 	.word	0x00000005
        /*1358*/ 	.word	0x000132a0
        /*135c*/ 	.short	0x010a
        /*135e*/ 	.byte	0x3f
	.zero		1


	//   ....[103]....
        /*1360*/ 	.word	0x000258f0
        /*1364*/ 	.word	0x00000005
        /*1368*/ 	.word	0x000132c0
        /*136c*/ 	.short	0x010a
        /*136e*/ 	.byte	0x3f
	.zero		1


	//   ....[104]....
        /*1370*/ 	.word	0x00025a90
        /*1374*/ 	.word	0x00000004
        /*1378*/ 	.word	0x00013280
        /*137c*/ 	.short	0x010a
        /*137e*/ 	.byte	0x3f
	.zero		1


	//   ....[105]....
        /*1380*/ 	.word	0x00025ae0
        /*1384*/ 	.word	0x00000004
        /*1388*/ 	.word	0x00013240
        /*138c*/ 	.short	0x010a
        /*138e*/ 	.byte	0x3f
	.zero		1


	//   ....[106]....
        /*1390*/ 	.word	0x000262b0
        /*1394*/ 	.word	0x00000013
        /*1398*/ 	.word	0x00013220
        /*139c*/ 	.short	0x010a
        /*139e*/ 	.byte	0x3f
	.zero		1


	//   ....[107]....
        /*13a0*/ 	.word	0x00026300
        /*13a4*/ 	.word	0x00000006
        /*13a8*/ 	.word	0x00013280
        /*13ac*/ 	.short	0x010a
        /*13ae*/ 	.byte	0x3f
	.zero		1


	//   ....[108]....
        /*13b0*/ 	.word	0x00026350
        /*13b4*/ 	.word	0x00000006
        /*13b8*/ 	.word	0x00013240
        /*13bc*/ 	.short	0x010a
        /*13be*/ 	.byte	0x3f
	.zero		1


	//   ....[109]....
        /*13c0*/ 	.word	0x000263a0
        /*13c4*/ 	.word	0x00000003
        /*13c8*/ 	.word	0x00013270
        /*13cc*/ 	.short	0x010a
        /*13ce*/ 	.byte	0x3f
	.zero		1


	//   ....[110]....
        /*13d0*/ 	.word	0x000263f0
        /*13d4*/ 	.word	0x00000003
        /*13d8*/ 	.word	0x00013260
        /*13dc*/ 	.short	0x010a
        /*13de*/ 	.byte	0x3f
	.zero		1


	//   ....[111]....
        /*13e0*/ 	.word	0x00026440
        /*13e4*/ 	.word	0x00000000
        /*13e8*/ 	.word	0x00013270
        /*13ec*/ 	.short	0x010a
        /*13ee*/ 	.byte	0x3f
	.zero		1


	//   ....[112]....
        /*13f0*/ 	.word	0x00026490
        /*13f4*/ 	.word	0x00000000
        /*13f8*/ 	.word	0x00013260
        /*13fc*/ 	.short	0x010a
        /*13fe*/ 	.byte	0x3f
	.zero		1


	//   ....[113]....
        /*1400*/ 	.word	0x00026ef0
        /*1404*/ 	.word	0x00000006
        /*1408*/ 	.word	0x00013220
        /*140c*/ 	.short	0x010a
        /*140e*/ 	.byte	0x3f
	.zero		1


	//   ....[114]....
        /*1410*/ 	.word	0x00027090
        /*1414*/ 	.word	0x00000005
        /*1418*/ 	.word	0x00000000
        /*141c*/ 	.short	0x010a
        /*141e*/ 	.byte	0x3f
	.zero		1


	//   ....[115]....
        /*1420*/ 	.word	0x000270e0
        /*1424*/ 	.word	0x00000009
        /*1428*/ 	.word	0x00000000
        /*142c*/ 	.short	0x010a
        /*142e*/ 	.byte	0x3f
	.zero		1


	//   ....[116]....
        /*1430*/ 	.word	0x00027130
        /*1434*/ 	.word	0x0000001d
        /*1438*/ 	.word	0x00013260
        /*143c*/ 	.short	0x010a
        /*143e*/ 	.byte	0x3f
	.zero		1


	//   ....[117]....
        /*1440*/ 	.word	0x00027180
        /*1444*/ 	.word	0x00000007
        /*1448*/ 	.word	0x00013260
        /*144c*/ 	.short	0x010a
        /*144e*/ 	.byte	0x3f
	.zero		1


	//   ....[118]....
        /*1450*/ 	.word	0x000271d0
        /*1454*/ 	.word	0x0000001d
        /*1458*/ 	.word	0x00013280
        /*145c*/ 	.short	0x010a
        /*145e*/ 	.byte	0x3f
	.zero		1


	//----- nvinfo : EIATTR_NUM_MBARRIERS
	.align		4
.L_1539:
        /*1460*/ 	.byte	0x03, 0x38
        /*1462*/ 	.short	0x0016


	//----- nvinfo : EIATTR_EXIT_INSTR_OFFSETS
	.align		4
        /*1464*/ 	.byte	0x04, 0x1c
        /*1466*/ 	.short	(.L_1541 - .L_1540)


	//   ....[0]....
.L_1540:
        /*1468*/ 	.word	0x00024e90


	//----- nvinfo : EIATTR_MAX_THREADS
	.align		4
.L_1541:
        /*146c*/ 	.byte	0x04, 0x05
        /*146e*/ 	.short	(.L_1543 - .L_1542)
.L_1542:
        /*1470*/ 	.word	0x00000200
        /*1474*/ 	.word	0x00000001
        /*1478*/ 	.word	0x00000001


	//----- nvinfo : EIATTR_CRS_STACK_SIZE
	.align		4
.L_1543:
        /*147c*/ 	.byte	0x04, 0x1e
        /*147e*/ 	.short	(.L_1545 - .L_1544)
.L_1544:
        /*1480*/ 	.word	0x00000000


	//----- nvinfo : EIATTR_CBANK_PARAM_SIZE
	.align		4
.L_1545:
        /*1484*/ 	.byte	0x03, 0x19
        /*1486*/ 	.short	0x0af0


	//----- nvinfo : EIATTR_PARAM_CBANK
	.align		4
        /*1488*/ 	.byte	0x04, 0x0a
        /*148a*/ 	.short	(.L_1547 - .L_1546)
	.align		4
.L_1546:
        /*148c*/ 	.word	index@(.nv.constant0._ZN7cutlass13device_kernelIN5flash11enable_sm90INS1_16FlashAttnFwdSm90INS1_25CollectiveMainloopFwdSm90ILi2EN4cute5tupleIJNS5_1CILi1EEES8_S8_EEENS6_IJNS7_ILi192EEENS7_ILi160EEENS7_ILi64EEEEEELi64ENS_12float_e4m3_tEfNS_4arch4Sm90ELb0ELb1ELb1ELb1ELb0ELb1ELb0ELb1ELb1ELb1ELb1ELb0EEENS1_21CollectiveEpilogueFwdINS6_IJSA_SC_SB_EEES9_NS_10bfloat16_tESG_Li384ELb1ELb1ELb1ELb1EEENS1_36VarlenDynamicPersistentTileSchedulerILi192ELi160ELi384ELi128ELb1ELb1ELb1ELb1ELb0ELb1EEEEEEEEEvNT_6ParamsE)
        /*1490*/ 	.short	0x0210
        /*1492*/ 	.short	0x0af0


	//----- nvinfo : EIATTR_SW_WAR
	.align		4
.L_1547:
        /*1494*/ 	.byte	0x04, 0x36
        /*1496*/ 	.short	(.L_1549 - .L_1548)
.L_1548:
        /*1498*/ 	.word	0x00000008
.L_1549:


//--------------------- .nv.info._ZN7cutlass13device_kernelIN5flash11enable_sm90INS1_16FlashAttnFwdSm90INS1_25CollectiveMainloopFwdSm90ILi2EN4cute5tupleIJNS5_1CILi1EEES8_S8_EEENS6_IJNS7_ILi192EEENS7_ILi160EEENS7_ILi64EEEEEELi64ENS_12float_e4m3_tEfNS_4arch4Sm90ELb1ELb0ELb1ELb0ELb0ELb0ELb0ELb1ELb1ELb1ELb1ELb0EEENS1_21CollectiveEpilogueFwdINS6_IJSA_SC_SB_EEES9_NS_10bfloat16_tESG_Li384ELb0ELb1ELb1ELb1EEENS1_19SingleTileSchedulerILb0ELb1ELb1ELi192EEEEEEEEEvNT_6ParamsE --------------------------
	.section	.nv.info._ZN7cutlass13device_kernelIN5flash11enable_sm90INS1_16FlashAttnFwdSm90INS1_25CollectiveMainloopFwdSm90ILi2EN4cute5tupleIJNS5_1CILi1EEES8_S8_EEENS6_IJNS7_ILi192EEENS7_ILi160EEENS7_ILi64EEEEEELi64ENS_12float_e4m3_tEfNS_4arch4Sm90ELb1ELb0ELb1ELb0ELb0ELb0ELb0ELb1ELb1ELb1ELb1ELb0EEENS1_21CollectiveEpilogueFwdINS6_IJSA_SC_SB_EEES9_NS_10bfloat16_tESG_Li384ELb0ELb1ELb1ELb1EEENS1_19SingleTileSchedulerILb0ELb1ELb1ELi192EEEEEEEEEvNT_6ParamsE,"",@"SHT_CUDA_INFO"
	.sectionflags	@""
	.align	4


	//----- nvinfo : EIATTR_CUDA_API_VERSION
	.align		4
        /*0000*/ 	.byte	0x04, 0x37
        /*0002*/ 	.short	(.L_1551 - .L_1550)
.L_1550:
        /*0004*/ 	.word	0x00000082


	//----- nvinfo : EIATTR_KPARAM_INFO
	.align		4
.L_1551:
        /*0008*/ 	.byte	0x04, 0x17
        /*000a*/ 	.short	(.L_1553 - .L_1552)
.L_1552:
        /*000c*/ 	.word	0x00000000
        /*0010*/ 	.short	0x0000
        /*0012*/ 	.short	0x0070
        /*0014*/ 	.byte	0x00, 0xf0, 0x01, 0x28


	//----- nvinfo : EIATTR_SPARSE_MMA_MASK
	.align		4
.L_1553:
        /*0018*/ 	.byte	0x03, 0x50
        /*001a*/ 	.short	0x0000


	//----- nvinfo : EIATTR_MAXREG_COUNT
	.align		4
        /*001c*/ 	.byte	0x03, 0x1b
        /*001e*/ 	.short	0x0080


	//----- nvinfo : EIATTR_NUM_BARRIERS
	.align		4
        /*0020*/ 	.byte	0x02, 0x4c
        /*0022*/ 	.byte	0x09
	.zero		1


	//----- nvinfo : EIATTR_EXTERNS
	.align		4
        /*0024*/ 	.byte	0x04, 0x0f
        /*0026*/ 	.short	(.L_1555 - .L_1554)


	//   ....[0]....
	.align		4
.L_1554:
        /*0028*/ 	.word	index@(__assertfail)


	//----- nvinfo : EIATTR_MERCURY_ISA_VERSION
	.align		4
.L_1555:
        /*002c*/ 	.byte	0x03, 0x5f
        /*002e*/ 	.short	0x0101


	//----- nvinfo : EIATTR_INT_WARP_WIDE_INSTR_OFFSETS
	.align		4
        /*0030*/ 	.byte	0x04, 0x31
        /*0032*/ 	.short	(.L_1557 - .L_1556)


	//   ....[0]....
.L_1556:
        /*0034*/ 	.word	0x00000120


	//   ....[1]....
        /*0038*/ 	.word	0x00000160


	//   ....[2]....
        /*003c*/ 	.word	0x000001d0


	//----- nvinfo : EIATTR_COOP_GROUP_MASK_REGIDS
	.align		4
.L_1557:
        /*0040*/ 	.byte	0x04, 0x29
        /*0042*/ 	.short	(.L_1559 - .L_1558)


	//   ....[0]....
.L_1558:
        /*0044*/ 	.word	0xffffffff


	//   ....[1]....
        /*0048*/ 	.word	0xffffffff


	//   ....[2]....
        /*004c*/ 	.word	0xffffffff


	//   ....[3]....
        /*0050*/ 	.word	0xffffffff


	//   ....[4]....
        /*0054*/ 	.word	0xffffffff


	//   ....[5]....
        /*0058*/ 	.word	0xffffffff


	//   ....[6]....
        /*005c*/ 	.word	0xffffffff


	//   ....[7]....
        /*0060*/ 	.word	0xffffffff


	//   ....[8]....
        /*0064*/ 	.word	0xffffffff


	//   ....[9]....
        /*0068*/ 	.word	0xffffffff


	//   ....[10]....
        /*006c*/ 	.word	0xffffffff


	//   ....[11]....
        /*0070*/ 	.word	0xffffffff


	//   ....[12]....
        /*0074*/ 	.word	0xffffffff


	//   ....[13]....
        /*0078*/ 	.word	0xffffffff


	//   ....[14]....
        /*007c*/ 	.word	0xffffffff


	//   ....[15]....
        /*0080*/ 	.word	0xffffffff


	//   ....[16]....
        /*0084*/ 	.word	0xffffffff


	//   ....[17]....
        /*0088*/ 	.word	0xffffffff


	//   ....[18]....
        /*008c*/ 	.word	0xffffffff


	//   ....[19]....
        /*0090*/ 	.word	0xffffffff


	//   ....[20]....
        /*0094*/ 	.word	0xffffffff


	//   ....[21]....
        /*0098*/ 	.word	0xffffffff


	//   ....[22]....
        /*009c*/ 	.word	0xffffffff


	//   ....[23]....
        /*00a0*/ 	.word	0xffffffff


	//   ....[24]....
        /*00a4*/ 	.word	0xffffffff


	//   ....[25]....
        /*00a8*/ 	.word	0xffffffff


	//   ....[26]....
        /*00ac*/ 	.word	0xffffffff


	//   ....[27]....
        /*00b0*/ 	.word	0xffffffff


	//   ....[28]....
        /*00b4*/ 	.word	0xffffffff


	//   ....[29]....
        /*00b8*/ 	.word	0xffffffff


	//   ....[30]....
        /*00bc*/ 	.word	0xffffffff


	//   ....[31]....
        /*00c0*/ 	.word	0xffffffff


	//   ....[32]....
        /*00c4*/ 	.word	0xffffffff


	//   ....[33]....
        /*00c8*/ 	.word	0xffffffff


	//   ....[34]....
        /*00cc*/ 	.word	0xffffffff


	//   ....[35]....
        /*00d0*/ 	.word	0xffffffff


	//   ....[36]....
        /*00d4*/ 	.word	0xffffffff


	//   ....[37]....
        /*00d8*/ 	.word	0xffffffff


	//   ....[38]....
        /*00dc*/ 	.word	0xffffffff


	//   ....[39]....
        /*00e0*/ 	.word	0xffffffff


	//   ....[40]....
        /*00e4*/ 	.word	0xffffffff


	//   ....[41]....
        /*00e8*/ 	.word	0xffffffff


	//   ....[42]....
        /*00ec*/ 	.word	0xffffffff


	//   ....[43]....
        /*00f0*/ 	.word	0xffffffff


	//   ....[44]....
        /*00f4*/ 	.word	0xffffffff


	//   ....[45]....
        /*00f8*/ 	.word	0xffffffff


	//   ....[46]....
        /*00fc*/ 	.word	0xffffffff


	//   ....[47]....
        /*0100*/ 	.word	0xffffffff


	//   ....[48]....
        /*0104*/ 	.word	0xffffffff


	//   ....[49]....
        /*0108*/ 	.word	0xffffffff


	//   ....[50]....
        /*010c*/ 	.word	0xffffffff


	//   ....[51]....
        /*0110*/ 	.word	0xffffffff


	//   ....[52]....
        /*0114*/ 	.word	0xffffffff


	//   ....[53]....
        /*0118*/ 	.word	0xffffffff


	//   ....[54]....
        /*011c*/ 	.word	0xffffffff


	//   ....[55]....
        /*0120*/ 	.word	0xffffffff


	//   ....[56]....
        /*0124*/ 	.word	0xffffffff


	//   ....[57]....
        /*0128*/ 	.word	0xffffffff


	//   ....[58]....
        /*012c*/ 	.word	0xffffffff


	//   ....[59]....
        /*0130*/ 	.word	0xffffffff


	//   ....[60]....
        /*0134*/ 	.word	0xffffffff


	//   ....[61]....
        /*0138*/ 	.word	0xffffffff


	//   ....[62]....
        /*013c*/ 	.word	0xffffffff


	//   ....[63]....
        /*0140*/ 	.word	0xffffffff


	//   ....[64]....
        /*0144*/ 	.word	0xffffffff


	//   ....[65]....
        /*0148*/ 	.word	0xffffffff


	//   ....[66]....
        /*014c*/ 	.word	0xffffffff


	//   ....[67]....
        /*0150*/ 	.word	0xffffffff


	//   ....[68]....
        /*0154*/ 	.word	0xffffffff


	//   ....[69]....
        /*0158*/ 	.word	0xffffffff


	//   ....[70]....
        /*015c*/ 	.word	0xffffffff


	//   ....[71]....
        /*0160*/ 	.word	0xffffffff


	//   ....[72]....
        /*0164*/ 	.word	0xffffffff


	//   ....[73]....
        /*0168*/ 	.word	0xffffffff


	//   ....[74]....
        /*016c*/ 	.word	0xffffffff


	//   ....[75]....
        /*0170*/ 	.word	0xffffffff


	//   ....[76]....
        /*0174*/ 	.word	0xffffffff


	//   ....[77]....
        /*0178*/ 	.word	0xffffffff


	//   ....[78]....
        /*017c*/ 	.word	0xffffffff


	//   ....[79]....
        /*0180*/ 	.word	0xffffffff


	//   ....[80]....
        /*0184*/ 	.word	0xffffffff


	//   ....[81]....
        /*0188*/ 	.word	0xffffffff


	//   ....[82]....
        /*018c*/ 	.word	0xffffffff


	//   ....[83]....
        /*0190*/ 	.word	0x0500000f


	//   ....[84]....
        /*0194*/ 	.word	0x0500000f


	//   ....[85]....
        /*0198*/ 	.word	0x0500000f


	//   ....[86]....
        /*019c*/ 	.word	0x0500000f


	//   ....[87]....
        /*01a0*/ 	.word	0x0500000f


	//   ....[88]....
        /*01a4*/ 	.word	0x0500000f


	//   ....[89]....
        /*01a8*/ 	.word	0x0500000f


	//   ....[90]....
        /*01ac*/ 	.word	0x0500000f


	//   ....[91]....
        /*01b0*/ 	.word	0x0500000f


	//   ....[92]....
        /*01b4*/ 	.word	0x0500000f


	//   ....[93]....
        /*01b8*/ 	.word	0x0500000f


	//   ....[94]....
        /*01bc*/ 	.word	0x0500000f


	//   ....[95]....
        /*01c0*/ 	.word	0x0500000f


	//----- nvinfo : EIATTR_COOP_GROUP_INSTR_OFFSETS
	.align		4
.L_1559:
        /*01c4*/ 	.byte	0x04, 0x28
        /*01c6*/ 	.short	(.L_1561 - .L_1560)


	//   ....[0]....
.L_1560:
        /*01c8*/ 	.word	0x00000050


	//   ....[1]....
        /*01cc*/ 	.word	0x00000130


	//   ....[2]....
        /*01d0*/ 	.word	0x00000180


	//   ....[3]....
        /*01d4*/ 	.word	0x000003b0


	//   ....[4]....
        /*01d8*/ 	.word	0x00000510


	//   ....[5]....
        /*01dc*/ 	.word	0x00000630


	//   ....[6]....
        /*01e0*/ 	.word	0x00000790


	//   ....[7]....
        /*01e4*/ 	.word	0x00001140


	//   ....[8]....
        /*01e8*/ 	.word	0x00002180


	//   ....[9]....
        /*01ec*/ 	.word	0x00002c50


	//   ....[10]....
        /*01f0*/ 	.word	0x00002ee0


	//   ....[11]....
        /*01f4*/ 	.word	0x00002f90


	//   ....[12]....
        /*01f8*/ 	.word	0x00003b20


	//   ....[13]....
        /*01fc*/ 	.word	0x00003bd0


	//   ....[14]....
        /*0200*/ 	.word	0x00005910


	//   ....[15]....
        /*0204*/ 	.word	0x00005a00


	//   ....[16]....
        /*0208*/ 	.word	0x00006690


	//   ....[17]....
        /*020c*/ 	.word	0x000067b0


	//   ....[18]....
        /*0210*/ 	.word	0x00007340


	//   ....[19]....
        /*0214*/ 	.word	0x000073a0


	//   ....[20]....
        /*0218*/ 	.word	0x00009a20


	//   ....[21]....
        /*021c*/ 	.word	0x00009a80


	//   ....[22]....
        /*0220*/ 	.word	0x00009b00


	//   ....[23]....
        /*0224*/ 	.word	0x00009b20


	//   ....[24]....
        /*0228*/ 	.word	0x0000b510


	//   ....[25]....
        /*022c*/ 	.word	0x0000b520


	//   ....[26]....
        /*0230*/ 	.word	0x0000b5a0


	//   ....[27]....
        /*0234*/ 	.word	0x0000b5c0


	//   ....[28]....
        /*0238*/ 	.word	0x0000c0e0


	//   ....[29]....
        /*023c*/ 	.word	0x0000c0f0


	//   ....[30]....
        /*0240*/ 	.word	0x0000c100


	//   ....[31]....
        /*0244*/ 	.word	0x0000c110


	//   ....[32]....
        /*0248*/ 	.word	0x0000c120


	//   ....[33]....
        /*024c*/ 	.word	0x0000c130


	//   ....[34]....
        /*0250*/ 	.word	0x0000c150


	//   ....[35]....
        /*0254*/ 	.word	0x0000c160


	//   ....[36]....
        /*0258*/ 	.word	0x0000c190


	//   ....[37]....
        /*025c*/ 	.word	0x0000c1a0


	//   ....[38]....
        /*0260*/ 	.word	0x0000c1c0


	//   ....[39]....
        /*0264*/ 	.word	0x0000c1f0


	//   ....[40]....
        /*0268*/ 	.word	0x0000c200


	//   ....[41]....
        /*026c*/ 	.word	0x0000c210


	//   ....[42]....
        /*0270*/ 	.word	0x0000c230


	//   ....[43]....
        /*0274*/ 	.word	0x0000c250


	//   ....[44]....
        /*0278*/ 	.word	0x0000c270


	//   ....[45]....
        /*027c*/ 	.word	0x0000c280


	//   ....[46]....
        /*0280*/ 	.word	0x0000c290


	//   ....[47]....
        /*0284*/ 	.word	0x0000c2a0


	//   ....[48]....
        /*0288*/ 	.word	0x0000c2d0


	//   ....[49]....
        /*028c*/ 	.word	0x0000c330


	//   ....[50]....
        /*0290*/ 	.word	0x0000c360


	//   ....[51]....
        /*0294*/ 	.word	0x0000c380


	//   ....[52]....
        /*0298*/ 	.word	0x0000c3b0


	//   ....[53]....
        /*029c*/ 	.word	0x0000c3c0


	//   ....[54]....
        /*02a0*/ 	.word	0x0000c3d0


	//   ....[55]....
        /*02a4*/ 	.word	0x0000c3e0


	//   ....[56]....
        /*02a8*/ 	.word	0x0000c3f0


	//   ....[57]....
        /*02ac*/ 	.word	0x0000c400


	//   ....[58]....
        /*02b0*/ 	.word	0x0000c420


	//   ....[59]....
        /*02b4*/ 	.word	0x0000c430


	//   ....[60]....
        /*02b8*/ 	.word	0x0000c6d0


	//   ....[61]....
        /*02bc*/ 	.word	0x0000c710


	//   ....[62]....
        /*02c0*/ 	.word	0x0000c740


	//   ....[63]....
        /*02c4*/ 	.word	0x0000c780


	//   ....[64]....
        /*02c8*/ 	.word	0x0000c7b0


	//   ....[65]....
        /*02cc*/ 	.word	0x0000c7e0


	//   ....[66]....
        /*02d0*/ 	.word	0x0000cba0


	//   ....[67]....
        /*02d4*/ 	.word	0x0000cbd0


	//   ....[68]....
        /*02d8*/ 	.word	0x0000d3c0


	//   ....[69]....
        /*02dc*/ 	.word	0x0000e180


	//   ....[70]....
        /*02e0*/ 	.word	0x0000ec60


	//   ....[71]....
        /*02e4*/ 	.word	0x0000eca0


	//   ....[72]....
        /*02e8*/ 	.word	0x0000ecd0


	//   ....[73]....
        /*02ec*/ 	.word	0x0000ece0


	//   ....[74]....
        /*02f0*/ 	.word	0x0000ecf0


	//   ....[75]....
        /*02f4*/ 	.word	0x0000ed10


	//   ....[76]....
        /*02f8*/ 	.word	0x0000ed50


	//   ....[77]....
        /*02fc*/ 	.word	0x0000edd0


	//   ....[78]....
        /*0300*/ 	.word	0x0000edf0


	//   ....[79]....
        /*0304*/ 	.word	0x0000ee50


	//   ....[80]....
        /*0308*/ 	.word	0x0000ee90


	//   ....[81]....
        /*030c*/ 	.word	0x0000eec0


	//   ....[82]....
        /*0310*/ 	.word	0x000100a0


	//   ....[83]....
        /*0314*/ 	.word	0x00010650


	//   ....[84]....
        /*0318*/ 	.word	0x00010820


	//   ....[85]....
        /*031c*/ 	.word	0x00010870


	//   ....[86]....
        /*0320*/ 	.word	0x000109a0


	//   ....[87]....
        /*0324*/ 	.word	0x00010a00


	//   ....[88]....
        /*0328*/ 	.word	0x00010a60


	//   ....[89]....
        /*032c*/ 	.word	0x00010b20


	//   ....[90]....
        /*0330*/ 	.word	0x00010b80


	//   ....[91]....
        /*0334*/ 	.word	0x00010c40


	//   ....[92]....
        /*0338*/ 	.word	0x00010cd0


	//   ....[93]....
        /*033c*/ 	.word	0x00010d90


	//   ....[94]....
        /*0340*/ 	.word	0x00010e00


	//   ....[95]....
        /*0344*/ 	.word	0x00010eb0


	//----- nvinfo : EIATTR_REG_RECONFIG
	.align		4
.L_1561:
        /*0348*/ 	.byte	0x01, 0x54
	.zero		2


	//----- nvinfo : EIATTR_SYSCALL_OFFSETS
	.align		4
        /*034c*/ 	.byte	0x04, 0x46
        /*034e*/ 	.short	(.L_1563 - .L_1562)


	//   ....[0]....
.L_1562:
        /*0350*/ 	.word	0x00001310


	//   ....[1]....
        /*0354*/ 	.word	0x0000dbc0


	//   ....[2]....
        /*0358*/ 	.word	0x0000dd00


	//   ....[3]....
        /*035c*/ 	.word	0x0000de40


	//   ....[4]....
        /*0360*/ 	.word	0x0000df60


	//   ....[5]....
        /*0364*/ 	.word	0x0000e810


	//----- nvinfo : EIATTR_MBARRIER_INSTR_OFFSETS
	.align		4
.L_1563:
        /*0368*/ 	.byte	0x04, 0x39
        /*036a*/ 	.short	(.L_1565 - .L_1564)


	//   ....[0]....
.L_1564:
        /*036c*/ 	.word	0x00000260
        /*0370*/ 	.word	0x000000ff
        /*0374*/ 	.word	0x00012400
        /*0378*/ 	.short	0x0100
        /*037a*/ 	.byte	0x08
	.zero		1


	//   ....[1]....
        /*037c*/ 	.word	0x00000270
        /*0380*/ 	.word	0x000000ff
        /*0384*/ 	.word	0x00012420
        /*0388*/ 	.short	0x0100
        /*038a*/ 	.byte	0x08
	.zero		1


	//   ....[2]....
        /*038c*/ 	.word	0x00000360
        /*0390*/ 	.word	0x000000ff
        /*0394*/ 	.word	0x00012430
        /*0398*/ 	.short	0x0100
        /*039a*/ 	.byte	0x08
	.zero		1


	//   ....[3]....
        /*039c*/ 	.word	0x00000370
        /*03a0*/ 	.word	0x000000ff
        /*03a4*/ 	.word	0x00012440
        /*03a8*/ 	.short	0x0100
        /*03aa*/ 	.byte	0x08
	.zero		1


	//   ....[4]....
        /*03ac*/ 	.word	0x00000380
        /*03b0*/ 	.word	0x000000ff
        /*03b4*/ 	.word	0x00012438
        /*03b8*/ 	.short	0x0100
        /*03ba*/ 	.byte	0x08
	.zero		1


	//   ....[5]....
        /*03bc*/ 	.word	0x00000390
        /*03c0*/ 	.word	0x000000ff
        /*03c4*/ 	.word	0x00012448
        /*03c8*/ 	.short	0x0100
        /*03ca*/ 	.byte	0x08
	.zero		1


	//   ....[6]....
        /*03cc*/ 	.word	0x000004c0
        /*03d0*/ 	.word	0x000000ff
        /*03d4*/ 	.word	0x00012450
        /*03d8*/ 	.short	0x0100
        /*03da*/ 	.byte	0x08
	.zero		1


	//   ....[7]....
        /*03dc*/ 	.word	0x000004d0
        /*03e0*/ 	.word	0x000000ff
        /*03e4*/ 	.word	0x00012460
        /*03e8*/ 	.short	0x0100
        /*03ea*/ 	.byte	0x08
	.zero		1


	//   ....[8]....
        /*03ec*/ 	.word	0x000004e0
        /*03f0*/ 	.word	0x000000ff
        /*03f4*/ 	.word	0x00012458
        /*03f8*/ 	.short	0x0100
        /*03fa*/ 	.byte	0x08
	.zero		1


	//   ....[9]....
        /*03fc*/ 	.word	0x000004f0
        /*0400*/ 	.word	0x000000ff
        /*0404*/ 	.word	0x00012468
        /*0408*/ 	.short	0x0100
        /*040a*/ 	.byte	0x08
	.zero		1


	//   ....[10]....
        /*040c*/ 	.word	0x000005e0
        /*0410*/ 	.word	0x000000ff
        /*0414*/ 	.word	0x00012470
        /*0418*/ 	.short	0x0100
        /*041a*/ 	.byte	0x06
	.zero		1


	//   ....[11]....
        /*041c*/ 	.word	0x000005f0
        /*0420*/ 	.word	0x000000ff
        /*0424*/ 	.word	0x00012480
        /*0428*/ 	.short	0x0100
        /*042a*/ 	.byte	0x06
	.zero		1


	//   ....[12]....
        /*042c*/ 	.word	0x00000600
        /*0430*/ 	.word	0x000000ff
        /*0434*/ 	.word	0x00012478
        /*0438*/ 	.short	0x0100
        /*043a*/ 	.byte	0x06
	.zero		1


	//   ....[13]....
        /*043c*/ 	.word	0x00000610
        /*0440*/ 	.word	0x000000ff
        /*0444*/ 	.word	0x00012488
        /*0448*/ 	.short	0x0100
        /*044a*/ 	.byte	0x06
	.zero		1


	//   ....[14]....
        /*044c*/ 	.word	0x00000740
        /*0450*/ 	.word	0x000000ff
        /*0454*/ 	.word	0x00012490
        /*0458*/ 	.short	0x0100
        /*045a*/ 	.byte	0x08
	.zero		1


	//   ....[15]....
        /*045c*/ 	.word	0x00000750
        /*0460*/ 	.word	0x000000ff
        /*0464*/ 	.word	0x000124a0
        /*0468*/ 	.short	0x0100
        /*046a*/ 	.byte	0x08
	.zero		1


	//   ....[16]....
        /*046c*/ 	.word	0x00000760
        /*0470*/ 	.word	0x000000ff
        /*0474*/ 	.word	0x00012498
        /*0478*/ 	.short	0x0100
        /*047a*/ 	.byte	0x08
	.zero		1


	//   ....[17]....
        /*047c*/ 	.word	0x00000770
        /*0480*/ 	.word	0x000000ff
        /*0484*/ 	.word	0x000124a8
        /*0488*/ 	.short	0x0100
        /*048a*/ 	.byte	0x08
	.zero		1


	//   ....[18]....
        /*048c*/ 	.word	0x000008a0
        /*0490*/ 	.word	0x000000ff
        /*0494*/ 	.word	0x000124b0
        /*0498*/ 	.short	0x0100
        /*049a*/ 	.byte	0x08
	.zero		1


	//   ....[19]....
        /*049c*/ 	.word	0x000008b0
        /*04a0*/ 	.word	0x000000ff
        /*04a4*/ 	.word	0x000124c0
        /*04a8*/ 	.short	0x0100
        /*04aa*/ 	.byte	0x08
	.zero		1


	//   ....[20]....
        /*04ac*/ 	.word	0x000008c0
        /*04b0*/ 	.word	0x000000ff
        /*04b4*/ 	.word	0x000124b8
        /*04b8*/ 	.short	0x0100
        /*04ba*/ 	.byte	0x08
	.zero		1


	//   ....[21]....
        /*04bc*/ 	.word	0x000008d0
        /*04c0*/ 	.word	0x000000ff
        /*04c4*/ 	.word	0x000124c8
        /*04c8*/ 	.short	0x0100
        /*04ca*/ 	.byte	0x08
	.zero		1


	//   ....[22]....
        /*04cc*/ 	.word	0x000015e0
        /*04d0*/ 	.word	0x000000ff
        /*04d4*/ 	.word	0x00012400
        /*04d8*/ 	.short	0x010a
        /*04da*/ 	.byte	0x30
	.zero		1


	//   ....[23]....
        /*04dc*/ 	.word	0x00001670
        /*04e0*/ 	.word	0x000000ff
        /*04e4*/ 	.word	0x00012430
        /*04e8*/ 	.short	0x010a
        /*04ea*/ 	.byte	0x30
	.zero		1


	//   ....[24]....
        /*04ec*/ 	.word	0x000016c0
        /*04f0*/ 	.word	0x000000ff
        /*04f4*/ 	.word	0x00012430
        /*04f8*/ 	.short	0x010a
        /*04fa*/ 	.byte	0x30
	.zero		1


	//   ....[25]....
        /*04fc*/ 	.word	0x00003f00
        /*0500*/ 	.word	0x00000040
        /*0504*/ 	.word	0x00000000
        /*0508*/ 	.short	0x0101
        /*050a*/ 	.byte	0x3f
	.zero		1


	//   ....[26]....
        /*050c*/ 	.word	0x00004e20
        /*0510*/ 	.word	0x000000ff
        /*0514*/ 	.word	0x00012430
        /*0518*/ 	.short	0x010a
        /*051a*/ 	.byte	0x14
	.zero		1


	//   ....[27]....
        /*051c*/ 	.word	0x00004e60
        /*0520*/ 	.word	0x000000ff
        /*0524*/ 	.word	0x00012430
        /*0528*/ 	.short	0x010a
        /*052a*/ 	.byte	0x14
	.zero		1


	//   ....[28]....
        /*052c*/ 	.word	0x000052b0
        /*0530*/ 	.word	0x000000ff
        /*0534*/ 	.word	0x00012450
        /*0538*/ 	.short	0x010a
        /*053a*/ 	.byte	0x0d
	.zero		1


	//   ....[29]....
        /*053c*/ 	.word	0x00005830
        /*0540*/ 	.word	0x000000ff
        /*0544*/ 	.word	0x00012450
        /*0548*/ 	.short	0x010a
        /*054a*/ 	.byte	0x0d
	.zero		1


	//   ....[30]....
        /*054c*/ 	.word	0x00007db0
        /*0550*/ 	.word	0x00000002
        /*0554*/ 	.word	0x00000000
        /*0558*/ 	.short	0x0101
        /*055a*/ 	.byte	0x3f
	.zero		1


	//   ....[31]....
        /*055c*/ 	.word	0x000080c0
        /*0560*/ 	.word	0x000000ff
        /*0564*/ 	.word	0x00000000
        /*0568*/ 	.short	0x0101
        /*056a*/ 	.byte	0x0a
	.zero		1


	//   ....[32]....
        /*056c*/ 	.word	0x00008620
        /*0570*/ 	.word	0x000000ff
        /*0574*/ 	.word	0x00012430
        /*0578*/ 	.short	0x010a
        /*057a*/ 	.byte	0x16
	.zero		1


	//   ....[33]....
        /*057c*/ 	.word	0x00008660
        /*0580*/ 	.word	0x000000ff
        /*0584*/ 	.word	0x00012430
        /*0588*/ 	.short	0x010a
        /*058a*/ 	.byte	0x16
	.zero		1


	//   ....[34]....
        /*058c*/ 	.word	0x00008aa0
        /*0590*/ 	.word	0x000000ff
        /*0594*/ 	.word	0x00012450
        /*0598*/ 	.short	0x010a
        /*059a*/ 	.byte	0x0d
	.zero		1


	//   ....[35]....
        /*059c*/ 	.word	0x000099d0
        /*05a0*/ 	.word	0x000000ff
        /*05a4*/ 	.word	0x00012450
        /*05a8*/ 	.short	0x010a
        /*05aa*/ 	.byte	0x0d
	.zero		1


	//   ....[36]....
        /*05ac*/ 	.word	0x0000aa80
        /*05b0*/ 	.word	0x00000002
        /*05b4*/ 	.word	0x00000000
        /*05b8*/ 	.short	0x0101
        /*05ba*/ 	.byte	0x3f
	.zero		1


	//   ....[37]....
        /*05bc*/ 	.word	0x0000ad70
        /*05c0*/ 	.word	0x000000ff
        /*05c4*/ 	.word	0x00000000
        /*05c8*/ 	.short	0x0101
        /*05ca*/ 	.byte	0x0a
	.zero		1


	//   ....[38]....
        /*05cc*/ 	.word	0x0000b200
        /*05d0*/ 	.word	0x000000ff
        /*05d4*/ 	.word	0x00012450
        /*05d8*/ 	.short	0x010a
        /*05da*/ 	.byte	0x10
	.zero		1


	//   ....[39]....
        /*05dc*/ 	.word	0x0000b240
        /*05e0*/ 	.word	0x000000ff
        /*05e4*/ 	.word	0x00012450
        /*05e8*/ 	.short	0x010a
        /*05ea*/ 	.byte	0x10
	.zero		1


	//   ....[40]....
        /*05ec*/ 	.word	0x0000b8a0
        /*05f0*/ 	.word	0x000000ff
        /*05f4*/ 	.word	0x00000000
        /*05f8*/ 	.short	0x0101
        /*05fa*/ 	.byte	0x04
	.zero		1


	//   ....[41]....
        /*05fc*/ 	.word	0x0000c7d0
        /*0600*/ 	.word	0x000000ff
        /*0604*/ 	.word	0x00000000
        /*0608*/ 	.short	0x0101
        /*060a*/ 	.byte	0x04
	.zero		1


	//   ....[42]....
        /*060c*/ 	.word	0x0000e390
        /*0610*/ 	.word	0x000000ff
        /*0614*/ 	.word	0x00012480
        /*0618*/ 	.short	0x010a
        /*061a*/ 	.byte	0x26
	.zero		1


	//   ....[43]....
        /*061c*/ 	.word	0x0000e4f0
        /*0620*/ 	.word	0x000000ff
        /*0624*/ 	.word	0x00012440
        /*0628*/ 	.short	0x010a
        /*062a*/ 	.byte	0x26
	.zero		1


	//   ....[44]....
        /*062c*/ 	.word	0x0000efe0
        /*0630*/ 	.word	0x000000ff
        /*0634*/ 	.word	0x00012400
        /*0638*/ 	.short	0x0107
        /*063a*/ 	.byte	0x26
	.zero		1


	//   ....[45]....
        /*063c*/ 	.word	0x0000f020
        /*0640*/ 	.word	0x000000ff
        /*0644*/ 	.word	0x00012400
        /*0648*/ 	.short	0x0101
        /*064a*/ 	.byte	0x26
	.zero		1


	//   ....[46]....
        /*064c*/ 	.word	0x0000f030
        /*0650*/ 	.word	0x000000ff
        /*0654*/ 	.word	0x00012420
        /*0658*/ 	.short	0x010a
        /*065a*/ 	.byte	0x26
	.zero		1


	//   ....[47]....
        /*065c*/ 	.word	0x0000f320
        /*0660*/ 	.word	0x00000007
        /*0664*/ 	.word	0x00012480
        /*0668*/ 	.short	0x010a
        /*066a*/ 	.byte	0x3f
	.zero		1


	//   ....[48]....
        /*066c*/ 	.word	0x0000f520
        /*0670*/ 	.word	0x00000007
        /*0674*/ 	.word	0x00012440
        /*0678*/ 	.short	0x010a
        /*067a*/ 	.byte	0x3f
	.zero		1


	//   ....[49]....
        /*067c*/ 	.word	0x0000f790
        /*0680*/ 	.word	0x00000014
        /*0684*/ 	.word	0x00012470
        /*0688*/ 	.short	0x010a
        /*068a*/ 	.byte	0x3f
	.zero		1


	//   ....[50]....
        /*068c*/ 	.word	0x0000f7f0
        /*0690*/ 	.word	0x00000014
        /*0694*/ 	.word	0x00012460
        /*0698*/ 	.short	0x010a
        /*069a*/ 	.byte	0x3f
	.zero		1


	//   ....[51]....
        /*069c*/ 	.word	0x0000fab0
        /*06a0*/ 	.word	0x00000014
        /*06a4*/ 	.word	0x00012450
        /*06a8*/ 	.short	0x0101
        /*06aa*/ 	.byte	0x3f
	.zero		1


	//   ....[52]....
        /*06ac*/ 	.word	0x0000fb20
        /*06b0*/ 	.word	0x00000004
        /*06b4*/ 	.word	0x00000000
        /*06b8*/ 	.short	0x0101
        /*06ba*/ 	.byte	0x3f
	.zero		1


	//   ....[53]....
        /*06bc*/ 	.word	0x0000fc20
        /*06c0*/ 	.word	0x0000000c
        /*06c4*/ 	.word	0x00012470
        /*06c8*/ 	.short	0x010a
        /*06ca*/ 	.byte	0x3f
	.zero		1


	//   ....[54]....
        /*06cc*/ 	.word	0x0000fcc0
        /*06d0*/ 	.word	0x0000000c
        /*06d4*/ 	.word	0x00012460
        /*06d8*/ 	.short	0x010a
        /*06da*/ 	.byte	0x3f
	.zero		1


	//   ....[55]....
        /*06dc*/ 	.word	0x0000ff80
        /*06e0*/ 	.word	0x0000000c
        /*06e4*/ 	.word	0x00012450
        /*06e8*/ 	.short	0x0101
        /*06ea*/ 	.byte	0x3f
	.zero		1


	//   ....[56]....
        /*06ec*/ 	.word	0x0000ffe0
        /*06f0*/ 	.word	0x00000004
        /*06f4*/ 	.word	0x00000000
        /*06f8*/ 	.short	0x0101
        /*06fa*/ 	.byte	0x3f
	.zero		1


	//   ....[57]....
        /*06fc*/ 	.word	0x00010080
        /*0700*/ 	.word	0x00000009
        /*0704*/ 	.word	0x00012420
        /*0708*/ 	.short	0x010a
        /*070a*/ 	.byte	0x3f
	.zero		1


	//   ....[58]....
        /*070c*/ 	.word	0x00010190
        /*0710*/ 	.word	0x00000007
        /*0714*/ 	.word	0x00000000
        /*0718*/ 	.short	0x010a
        /*071a*/ 	.byte	0x3f
	.zero		1


	//   ....[59]....
        /*071c*/ 	.word	0x00010200
        /*0720*/ 	.word	0x00000005
        /*0724*/ 	.word	0x00000000
        /*0728*/ 	.short	0x010a
        /*072a*/ 	.byte	0x3f
	.zero		1


	//   ....[60]....
        /*072c*/ 	.word	0x00010250
        /*0730*/ 	.word	0x00000003
        /*0734*/ 	.word	0x00012460
        /*0738*/ 	.short	0x010a
        /*073a*/ 	.byte	0x3f
	.zero		1


	//   ....[61]....
        /*073c*/ 	.word	0x000102a0
        /*0740*/ 	.word	0x00000005
        /*0744*/ 	.word	0x00012460
        /*0748*/ 	.short	0x010a
        /*074a*/ 	.byte	0x3f
	.zero		1


	//   ....[62]....
        /*074c*/ 	.word	0x000102e0
        /*0750*/ 	.word	0x00000003
        /*0754*/ 	.word	0x00012480
        /*0758*/ 	.short	0x010a
        /*075a*/ 	.byte	0x3f
	.zero		1


	//   ....[63]....
        /*075c*/ 	.word	0x00010300
        /*0760*/ 	.word	0x00000005
        /*0764*/ 	.word	0x00012480
        /*0768*/ 	.short	0x010a
        /*076a*/ 	.byte	0x3f
	.zero		1


	//   ....[64]....
        /*076c*/ 	.word	0x00010370
        /*0770*/ 	.word	0x00000003
        /*0774*/ 	.word	0x00012400
        /*0778*/ 	.short	0x010a
        /*077a*/ 	.byte	0x3f
	.zero		1


	//   ....[65]....
        /*077c*/ 	.word	0x000103d0
        /*0780*/ 	.word	0x00000003
        /*0784*/ 	.word	0x00012430
        /*0788*/ 	.short	0x010a
        /*078a*/ 	.byte	0x3f
	.zero		1


	//   ....[66]....
        /*078c*/ 	.word	0x00010430
        /*0790*/ 	.word	0x00000009
        /*0794*/ 	.word	0x00012430
        /*0798*/ 	.short	0x010a
        /*079a*/ 	.byte	0x3f
	.zero		1


	//   ....[67]....
        /*079c*/ 	.word	0x00010490
        /*07a0*/ 	.word	0x00000079
        /*07a4*/ 	.word	0x00012450
        /*07a8*/ 	.short	0x010a
        /*07aa*/ 	.byte	0x3f
	.zero		1


	//   ....[68]....
        /*07ac*/ 	.word	0x000104f0
        /*07b0*/ 	.word	0x00000007
        /*07b4*/ 	.word	0x00012430
        /*07b8*/ 	.short	0x010a
        /*07ba*/ 	.byte	0x3f
	.zero		1


	//   ....[69]....
        /*07bc*/ 	.word	0x00010550
        /*07c0*/ 	.word	0x0000003a
        /*07c4*/ 	.word	0x00012450
        /*07c8*/ 	.short	0x010a
        /*07ca*/ 	.byte	0x3f
	.zero		1


	//   ....[70]....
        /*07cc*/ 	.word	0x000105b0
        /*07d0*/ 	.word	0x00000005
        /*07d4*/ 	.word	0x00012450
        /*07d8*/ 	.short	0x010a
        /*07da*/ 	.byte	0x3f
	.zero		1


	//   ....[71]....
        /*07dc*/ 	.word	0x00010710
        /*07e0*/ 	.word	0x00000005
        /*07e4*/ 	.word	0x00012480
        /*07e8*/ 	.short	0x010a
        /*07ea*/ 	.byte	0x3f
	.zero		1


	//   ....[72]....
        /*07ec*/ 	.word	0x00010770
        /*07f0*/ 	.word	0x00000005
        /*07f4*/ 	.word	0x00012440
        /*07f8*/ 	.short	0x010a
        /*07fa*/ 	.byte	0x3f
	.zero		1


	//   ....[73]....
        /*07fc*/ 	.word	0x00010ef0
        /*0800*/ 	.word	0x00000003
        /*0804*/ 	.word	0x00012420
        /*0808*/ 	.short	0x010a
        /*080a*/ 	.byte	0x3f
	.zero		1


	//   ....[74]....
        /*080c*/ 	.word	0x00010f40
        /*0810*/ 	.word	0x00000007
        /*0814*/ 	.word	0x00012480
        /*0818*/ 	.short	0x010a
        /*081a*/ 	.byte	0x3f
	.zero		1


	//   ....[75]....
        /*081c*/ 	.word	0x00010f90
        /*0820*/ 	.word	0x00000007
        /*0824*/ 	.word	0x00012440
        /*0828*/ 	.short	0x010a
        /*082a*/ 	.byte	0x3f
	.zero		1


	//   ....[76]....
        /*082c*/ 	.word	0x00010fe0
        /*0830*/ 	.word	0x00000014
        /*0834*/ 	.word	0x00012470
        /*0838*/ 	.short	0x010a
        /*083a*/ 	.byte	0x3f
	.zero		1


	//   ....[77]....
        /*083c*/ 	.word	0x00011030
        /*0840*/ 	.word	0x00000014
        /*0844*/ 	.word	0x00012460
        /*0848*/ 	.short	0x010a
        /*084a*/ 	.byte	0x3f
	.zero		1


	//   ....[78]....
        /*084c*/ 	.word	0x00011080
        /*0850*/ 	.word	0x0000000c
        /*0854*/ 	.word	0x00012470
        /*0858*/ 	.short	0x010a
        /*085a*/ 	.byte	0x3f
	.zero		1


	//   ....[79]....
        /*085c*/ 	.word	0x000110d0
        /*0860*/ 	.word	0x0000000c
        /*0864*/ 	.word	0x00012460
        /*0868*/ 	.short	0x010a
        /*086a*/ 	.byte	0x3f
	.zero		1


	//   ....[80]....
        /*086c*/ 	.word	0x00011120
        /*0870*/ 	.word	0x00000009
        /*0874*/ 	.word	0x00012420
        /*0878*/ 	.short	0x010a
        /*087a*/ 	.byte	0x3f
	.zero		1


	//   ....[81]....
        /*087c*/ 	.word	0x00011170
        /*0880*/ 	.word	0x00000007
        /*0884*/ 	.word	0x00000000
        /*0888*/ 	.short	0x010a
        /*088a*/ 	.byte	0x3f
	.zero		1


	//   ....[82]....
        /*088c*/ 	.word	0x000111c0
        /*0890*/ 	.word	0x00000005
        /*0894*/ 	.word	0x00000000
        /*0898*/ 	.short	0x010a
        /*089a*/ 	.byte	0x3f
	.zero		1


	//   ....[83]....
        /*089c*/ 	.word	0x00011210
        /*08a0*/ 	.word	0x00000003
        /*08a4*/ 	.word	0x00012460
        /*08a8*/ 	.short	0x010a
        /*08aa*/ 	.byte	0x3f
	.zero		1


	//   ....[84]....
        /*08ac*/ 	.word	0x00011260
        /*08b0*/ 	.word	0x00000005
        /*08b4*/ 	.word	0x00012460
        /*08b8*/ 	.short	0x010a
        /*08ba*/ 	.byte	0x3f
	.zero		1


	//   ....[85]....
        /*08bc*/ 	.word	0x000112b0
        /*08c0*/ 	.word	0x00000003
        /*08c4*/ 	.word	0x00012480
        /*08c8*/ 	.short	0x010a
        /*08ca*/ 	.byte	0x3f
	.zero		1


	//----- nvinfo : EIATTR_NUM_MBARRIERS
	.align		4
.L_1565:
        /*08cc*/ 	.byte	0x03, 0x38
        /*08ce*/ 	.short	0x0016


	//----- nvinfo : EIATTR_EXIT_INSTR_OFFSETS
	.align		4
        /*08d0*/ 	.byte	0x04, 0x1c
        /*08d2*/ 	.short	(.L_1567 - .L_1566)


	//   ....[0]....
.L_1566:
        /*08d4*/ 	.word	0x00010350


	//----- nvinfo : EIATTR_MAX_THREADS
	.align		4
.L_1567:
        /*08d8*/ 	.byte	0x04, 0x05
        /*08da*/ 	.short	(.L_1569 - .L_1568)
.L_1568:
        /*08dc*/ 	.word	0x00000200
        /*08e0*/ 	.word	0x00000001
        /*08e4*/ 	.word	0x00000001


	//----- nvinfo : EIATTR_CRS_STACK_SIZE
	.align		4
.L_1569:
        /*08e8*/ 	.byte	0x04, 0x1e
        /*08ea*/ 	.short	(.L_1571 - .L_1570)
.L_1570:
        /*08ec*/ 	.word	0x00000000


	//----- nvinfo : EIATTR_CBANK_PARAM_SIZE
	.align		4
.L_1571:
        /*08f0*/ 	.byte	0x03, 0x19
        /*08f2*/ 	.short	0x0a70


	//----- nvinfo : EIATTR_PARAM_CBANK
	.align		4
        /*08f4*/ 	.byte	0x04, 0x0a
        /*08f6*/ 	.short	(.L_1573 - .L_1572)
	.align		4
.L_1572:
        /*08f8*/ 	.word	index@(.nv.constant0._ZN7cutlass13device_kernelIN5flash11enable_sm90INS1_16FlashAttnFwdSm90INS1_25CollectiveMainloopFwdSm90ILi2EN4cute5tupleIJNS5_1CILi1EEES8_S8_EEENS6_IJNS7_ILi192EEENS7_ILi160EEENS7_ILi64EEEEEELi64ENS_12float_e4m3_tEfNS_4arch4Sm90ELb1ELb0ELb1ELb0ELb0ELb0ELb0ELb1ELb1ELb1ELb1ELb0EEENS1_21CollectiveEpilogueFwdINS6_IJSA_SC_SB_EEES9_NS_10bfloat16_tESG_Li384ELb0ELb1ELb1ELb1EEENS1_19SingleTileSchedulerILb0ELb1ELb1ELi192EEEEEEEEEvNT_6ParamsE)
        /*08fc*/ 	.short	0x0210
        /*08fe*/ 	.short	0x0a70


	//----- nvinfo : EIATTR_SW_WAR
	.align		4
.L_1573:
        /*0900*/ 	.byte	0x04, 0x36
        /*0902*/ 	.short	(.L_1575 - .L_1574)
.L_1574:
        /*0904*/ 	.word	0x00000008
.L_1575:


//--------------------- .nv.info._ZN7cutlass13device_kernelIN5flash11enable_sm90INS1_16FlashAttnFwdSm90INS1_25CollectiveMainloopFwdSm90ILi2EN4cute5tupleIJNS5_1CILi1EEES8_S8_EEENS6_IJNS7_ILi192EEENS7_ILi160EEENS7_ILi64EEEEEELi64ENS_12float_e4m3_tEfNS_4arch4Sm90ELb1ELb0ELb1ELb1ELb0ELb0ELb0ELb1ELb1ELb1ELb1ELb0EEENS1_21CollectiveEpilogueFwdINS6_IJSA_SC_SB_EEES9_NS_10bfloat16_tESG_Li384ELb1ELb1ELb1ELb1EEENS1_36VarlenDynamicPersistentTileSchedulerILi192ELi160ELi384ELi128ELb1ELb1ELb1ELb1ELb1ELb1EEEEEEEEEvNT_6ParamsE --------------------------
	.section	.nv.info._ZN7cutlass13device_kernelIN5flash11enable_sm90INS1_16FlashAttnFwdSm90INS1_25CollectiveMainloopFwdSm90ILi2EN4cute5tupleIJNS5_1CILi1EEES8_S8_EEENS6_IJNS7_ILi192EEENS7_ILi160EEENS7_ILi64EEEEEELi64ENS_12float_e4m3_tEfNS_4arch4Sm90ELb1ELb0ELb1ELb1ELb0ELb0ELb0ELb1ELb1ELb1ELb1ELb0EEENS1_21CollectiveEpilogueFwdINS6_IJSA_SC_SB_EEES9_NS_10bfloat16_tESG_Li384ELb1ELb1ELb1ELb1EEENS1_36VarlenDynamicPersistentTileSchedulerILi192ELi160ELi384ELi128ELb1ELb1ELb1ELb1ELb1ELb1EEEEEEEEEvNT_6ParamsE,"",@"SHT_CUDA_INFO"
	.sectionflags	@""
	.align	4


	//----- nvinfo : EIATTR_CUDA_API_VERSION
	.align		4
        /*0000*/ 	.byte	0x04, 0x37
        /*0002*/ 	.short	(.L_1577 - .L_1576)
.L_1576:
        /*0004*/ 	.word	0x00000082


	//----- nvinfo : EIATTR_KPARAM_INFO
	.align		4
.L_1577:
        /*0008*/ 	.byte	0x04, 0x17
        /*000a*/ 	.short	(.L_1579 - .L_1578)
.L_1578:
        /*000c*/ 	.word	0x00000000
        /*0010*/ 	.short	0x0000
        /*0012*/ 	.short	0x0070
        /*0014*/ 	.byte	0x00, 0xf0, 0x01, 0x2a


	//----- nvinfo : EIATTR_SPARSE_MMA_MASK
	.align		4
.L_1579:
        /*0018*/ 	.byte	0x03, 0x50
        /*001a*/ 	.short	0x0000


	//----- nvinfo : EIATTR_MAXREG_COUNT
	.align		4
        /*001c*/ 	.byte	0x03, 0x1b
        /*001e*/ 	.short	0x0080


	//----- nvinfo : EIATTR_NUM_BARRIERS
	.align		4
        /*0020*/ 	.byte	0x02, 0x4c
        /*0022*/ 	.byte	0x09
	.zero		1


	//----- nvinfo : EIATTR_EXTERNS
	.align		4
        /*0024*/ 	.byte	0x04, 0x0f
        /*0026*/ 	.short	(.L_1581 - .L_1580)


	//   ....[0]....
	.align		4
.L_1580:
        /*0028*/ 	.word	index@(__assertfail)


	//----- nvinfo : EIATTR_ANNOTATIONS
	.align		4
.L_1581:
        /*002c*/ 	.byte	0x04, 0x55
        /*002e*/ 	.short	(.L_1583 - .L_1582)


	//   ....[0]....
.L_1582:
        /* <DEDUP_REMOVED lines=11> */


	//----- nvinfo : EIATTR_MERCURY_ISA_VERSION
	.align		4
.L_1583:
        /*00c8*/ 	.byte	0x03, 0x5f
        /*00ca*/ 	.short	0x0101


	//----- nvinfo : EIATTR_UNUSED_LOAD_BYTE_OFFSET
	.align		4
        /*00cc*/ 	.byte	0x04, 0x44
        /*00ce*/ 	.short	(.L_1585 - .L_1584)


	//   ....[0]....
.L_1584:
        /*00d0*/ 	.word	0x00000a00
        /*00d4*/ 	.word	0x0000fff0


	//   ....[1]....
        /*00d8*/ 	.word	0x0000bfe0
        /*00dc*/ 	.word	0x0000fff0


	//----- nvinfo : EIATTR_INT_WARP_WIDE_INSTR_OFFSETS
	.align		4
.L_1585:
        /*00e0*/ 	.byte	0x04, 0x31
        /*00e2*/ 	.short	(.L_1587 - .L_1586)


	//   ....[0]....
.L_1586:
        /*00e4*/ 	.word	0x00000130


	//   ....[1]....
        /*00e8*/ 	.word	0x00000170


	//   ....[2]....
        /*00ec*/ 	.word	0x000001e0


	//   ....[3]....
        /*00f0*/ 	.word	0x00010680


	//   ....[4]....
        /*00f4*/ 	.word	0x00010710


	//   ....[5]....
        /*00f8*/ 	.word	0x00012a40


	//   ....[6]....
        /*00fc*/ 	.word	0x00012ad0


	//----- nvinfo : EIATTR_COOP_GROUP_MASK_REGIDS
	.align		4
.L_1587:
        /*0100*/ 	.byte	0x04, 0x29
        /*0102*/ 	.short	(.L_1589 - .L_1588)


	//   ....[0]....
.L_1588:
        /*0104*/ 	.word	0xffffffff


	//   ....[1]....
        /*0108*/ 	.word	0xffffffff


	//   ....[2]....
        /*010c*/ 	.word	0xffffffff


	//   ....[3]....
        /*0110*/ 	.word	0xffffffff


	//   ....[4]....
        /*0114*/ 	.word	0xffffffff


	//   ....[5]....
        /*0118*/ 	.word	0xffffffff


	//   ....[6]....
        /*011c*/ 	.word	0xffffffff


	//   ....[7]....
        /*0120*/ 	.word	0xffffffff


	//   ....[8]....
        /*0124*/ 	.word	0xffffffff


	//   ....[9]....
        /*0128*/ 	.word	0xffffffff


	//   ....[10]....
        /*012c*/ 	.word	0xffffffff


	//   ....[11]....
        /*0130*/ 	.word	0xffffffff


	//   ....[12]....
        /*0134*/ 	.word	0xffffffff


	//   ....[13]....
        /*0138*/ 	.word	0xffffffff


	//   ....[14]....
        /*013c*/ 	.word	0xffffffff


	//   ....[15]....
        /*0140*/ 	.word	0xffffffff


	//   ....[16]....
        /*0144*/ 	.word	0xffffffff


	//   ....[17]....
        /*0148*/ 	.word	0xffffffff


	//   ....[18]....
        /*014c*/ 	.word	0xffffffff


	//   ....[19]....
        /*0150*/ 	.word	0xffffffff


	//   ....[20]....
        /*0154*/ 	.word	0xffffffff


	//   ....[21]....
        /*0158*/ 	.word	0xffffffff


	//   ....[22]....
        /*015c*/ 	.word	0xffffffff


	//   ....[23]....
        /*0160*/ 	.word	0xffffffff


	//   ....[24]....
        /*0164*/ 	.word	0xffffffff


	//   ....[25]....
        /*0168*/ 	.word	0xffffffff


	//   ....[26]....
        /*016c*/ 	.word	0xffffffff


	//   ....[27]....
        /*0170*/ 	.word	0xffffffff


	//   ....[28]....
        /*0174*/ 	.word	0xffffffff


	//   ....[29]....
        /*0178*/ 	.word	0xffffffff


	//   ....[30]....
        /*017c*/ 	.word	0xffffffff


	//   ....[31]....
        /*0180*/ 	.word	0xffffffff


	//   ....[32]....
        /*0184*/ 	.word	0xffffffff


	//   ....[33]....
        /*0188*/ 	.word	0xffffffff


	//   ....[34]....
        /*018c*/ 	.word	0xffffffff


	//   ....[35]....
        /*0190*/ 	.word	0xffffffff


	//   ....[36]....
        /*0194*/ 	.word	0xffffffff


	//   ....[37]....
        /*0198*/ 	.word	0xffffffff


	//   ....[38]....
        /*019c*/ 	.word	0xffffffff


	//   ....[39]....
        /*01a0*/ 	.word	0xffffffff


	//   ....[40]....
        /*01a4*/ 	.word	0xffffffff


	//   ....[41]....
        /*01a8*/ 	.word	0xffffffff


	//   ....[42]....
        /*01ac*/ 	.word	0xffffffff


	//   ....[43]....
        /*01b0*/ 	.word	0xffffffff


	//   ....[44]....
        /*01b4*/ 	.word	0xffffffff


	//   ....[45]....
        /*01b8*/ 	.word	0xffffffff


	//   ....[46]....
        /*01bc*/ 	.word	0xffffffff


	//   ....[47]....
        /*01c0*/ 	.word	0xffffffff


	//   ....[48]....
        /*01c4*/ 	.word	0xffffffff


	//   ....[49]....
        /*01c8*/ 	.word	0xffffffff


	//   ....[50]....
        /*01cc*/ 	.word	0xffffffff


	//   ....[51]....
        /*01d0*/ 	.word	0xffffffff


	//   ....[52]....
        /*01d4*/ 	.word	0xffffffff


	//   ....[53]....
        /*01d8*/ 	.word	0xffffffff


	//   ....[54]....
        /*01dc*/ 	.word	0xffffffff


	//   ....[55]....
        /*01e0*/ 	.word	0xffffffff


	//   ....[56]....
        /*01e4*/ 	.word	0xffffffff


	//   ....[57]....
        /*01e8*/ 	.word	0xffffffff


	//   ....[58]....
        /*01ec*/ 	.word	0xffffffff


	//   ....[59]....
        /*01f0*/ 	.word	0xffffffff


	//   ....[60]....
        /*01f4*/ 	.word	0xffffffff


	//   ....[61]....
        /*01f8*/ 	.word	0xffffffff


	//   ....[62]....
        /*01fc*/ 	.word	0xffffffff


	//   ....[63]....
        /*0200*/ 	.word	0xffffffff


	//   ....[64]....
        /*0204*/ 	.word	0xffffffff


	//   ....[65]....
        /*0208*/ 	.word	0xffffffff


	//   ....[66]....
        /*020c*/ 	.word	0xffffffff


	//   ....[67]....
        /*0210*/ 	.word	0xffffffff


	//   ....[68]....
        /*0214*/ 	.word	0xffffffff


	//   ....[69]....
        /*0218*/ 	.word	0xffffffff


	//   ....[70]....
        /*021c*/ 	.word	0xffffffff


	//   ....[71]....
        /*0220*/ 	.word	0xffffffff


	//   ....[72]....
        /*0224*/ 	.word	0xffffffff


	//   ....[73]....
        /*0228*/ 	.word	0xffffffff


	//   ....[74]....
        /*022c*/ 	.word	0xffffffff


	//   ....[75]....
        /*0230*/ 	.word	0xffffffff


	//   ....[76]....
        /*0234*/ 	.word	0xffffffff


	//   ....[77]....
        /*0238*/ 	.word	0xffffffff


	//   ....[78]....
        /*023c*/ 	.word	0xffffffff


	//   ....[79]....
        /*0240*/ 	.word	0xffffffff


	//   ....[80]....
        /*0244*/ 	.word	0xffffffff


	//   ....[81]....
        /*0248*/ 	.word	0xffffffff


	//   ....[82]....
        /*024c*/ 	.word	0xffffffff


	//   ....[83]....
        /*0250*/ 	.word	0xffffffff


	//   ....[84]....
        /*0254*/ 	.word	0xffffffff


	//   ....[85]....
        /*0258*/ 	.word	0xffffffff


	//   ....[86]....
        /*025c*/ 	.word	0xffffffff


	//   ....[87]....
        /*0260*/ 	.word	0xffffffff


	//   ....[88]....
        /*0264*/ 	.word	0xffffffff


	//   ....[89]....
        /*0268*/ 	.word	0xffffffff


	//   ....[90]....
        /*026c*/ 	.word	0xffffffff


	//   ....[91]....
        /*0270*/ 	.word	0xffffffff


	//   ....[92]....
        /*0274*/ 	.word	0xffffffff


	//   ....[93]....
        /*0278*/ 	.word	0xffffffff


	//   ....[94]....
        /*027c*/ 	.word	0xffffffff


	//   ....[95]....
        /*0280*/ 	.word	0xffffffff


	//   ....[96]....
        /*0284*/ 	.word	0xffffffff


	//   ....[97]....
        /*0288*/ 	.word	0xffffffff


	//   ....[98]....
        /*028c*/ 	.word	0xffffffff


	//   ....[99]....
        /*0290*/ 	.word	0xffffffff


	//   ....[100]....
        /*0294*/ 	.word	0xffffffff


	//   ....[101]....
        /*0298*/ 	.word	0xffffffff


	//   ....[102]....
        /*029c*/ 	.word	0xffffffff


	//   ....[103]....
        /*02a0*/ 	.word	0xffffffff


	//   ....[104]....
        /*02a4*/ 	.word	0xffffffff


	//   ....[105]....
        /*02a8*/ 	.word	0xffffffff


	//   ....[106]....
        /*02ac*/ 	.word	0xffffffff


	//   ....[107]....
        /*02b0*/ 	.word	0xffffffff


	//   ....[108]....
        /*02b4*/ 	.word	0xffffffff


	//   ....[109]....
        /*02b8*/ 	.word	0xffffffff


	//   ....[110]....
        /*02bc*/ 	.word	0xffffffff


	//   ....[111]....
        /*02c0*/ 	.word	0xffffffff


	//   ....[112]....
        /*02c4*/ 	.word	0xffffffff


	//   ....[113]....
        /*02c8*/ 	.word	0xffffffff


	//   ....[114]....
        /*02cc*/ 	.word	0xffffffff


	//   ....[115]....
        /*02d0*/ 	.word	0xffffffff


	//   ....[116]....
        /*02d4*/ 	.word	0xffffffff


	//   ....[117]....
        /*02d8*/ 	.word	0xffffffff


	//   ....[118]....
        /*02dc*/ 	.word	0xffffffff


	//   ....[119]....
        /*02e0*/ 	.word	0xffffffff


	//   ....[120]....
        /*02e4*/ 	.word	0xffffffff


	//   ....[121]....
        /*02e8*/ 	.word	0xffffffff


	//   ....[122]....
        /*02ec*/ 	.word	0xffffffff


	//   ....[123]....
        /*02f0*/ 	.word	0xffffffff


	//   ....[124]....
        /*02f4*/ 	.word	0xffffffff


	//   ....[125]....
        /*02f8*/ 	.word	0xffffffff


	//   ....[126]....
        /*02fc*/ 	.word	0xffffffff


	//   ....[127]....
        /*0300*/ 	.word	0xffffffff


	//   ....[128]....
        /*0304*/ 	.word	0xffffffff


	//   ....[129]....
        /*0308*/ 	.word	0xffffffff


	//   ....[130]....
        /*030c*/ 	.word	0xffffffff


	//   ....[131]....
        /*0310*/ 	.word	0xffffffff


	//   ....[132]....
        /*0314*/ 	.word	0xffffffff


	//   ....[133]....
        /*0318*/ 	.word	0x0500000f


	//   ....[134]....
        /*031c*/ 	.word	0x0500000f


	//   ....[135]....
        /*0320*/ 	.word	0x0500000f


	//   ....[136]....
        /*0324*/ 	.word	0x0500000f


	//   ....[137]....
        /*0328*/ 	.word	0x0500000f


	//   ....[138]....
        /*032c*/ 	.word	0x0500000f


	//   ....[139]....
        /*0330*/ 	.word	0x0500000f


	//   ....[140]....
        /*0334*/ 	.word	0x0500000f


	//   ....[141]....
        /*0338*/ 	.word	0x0500000f


	//   ....[142]....
        /*033c*/ 	.word	0x0500000f


	//   ....[143]....
        /*0340*/ 	.word	0x0500000f


	//   ....[144]....
        /*0344*/ 	.word	0x0500000f


	//   ....[145]....
        /*0348*/ 	.word	0x0500000f


	//   ....[146]....
        /*034c*/ 	.word	0x0500000f


	//----- nvinfo : EIATTR_COOP_GROUP_INSTR_OFFSETS
	.align		4
.L_1589:
        /*0350*/ 	.byte	0x04, 0x28
        /*0352*/ 	.short	(.L_1591 - .L_1590)


	//   ....[0]....
.L_1590:
        /*0354*/ 	.word	0x00000060


	//   ....[1]....
        /*0358*/ 	.word	0x00000140


	//   ....[2]....
        /*035c*/ 	.word	0x00000190


	//   ....[3]....
        /*0360*/ 	.word	0x000003c0


	//   ....[4]....
        /*0364*/ 	.word	0x00000520


	//   ....[5]....
        /*0368*/ 	.word	0x00000640


	//   ....[6]....
        /*036c*/ 	.word	0x000007a0


	//   ....[7]....
        /*0370*/ 	.word	0x00001990


	//   ....[8]....
        /*0374*/ 	.word	0x00002720


	//   ....[9]....
        /*0378*/ 	.word	0x000027a0


	//   ....[10]....
        /*037c*/ 	.word	0x000034b0


	//   ....[11]....
        /*0380*/ 	.word	0x00003580


	//   ....[12]....
        /*0384*/ 	.word	0x00004120


	//   ....[13]....
        /*0388*/ 	.word	0x000041b0


	//   ....[14]....
        /*038c*/ 	.word	0x00006100


	//   ....[15]....
        /*0390*/ 	.word	0x00006140


	//   ....[16]....
        /*0394*/ 	.word	0x00006c50


	//   ....[17]....
        /*0398*/ 	.word	0x00006d50


	//   ....[18]....
        /*039c*/ 	.word	0x00007830


	//   ....[19]....
        /*03a0*/ 	.word	0x000078c0


	//   ....[20]....
        /*03a4*/ 	.word	0x0000a140


	//   ....[21]....
        /*03a8*/ 	.word	0x0000a170


	//   ....[22]....
        /*03ac*/ 	.word	0x0000a1a0


	//   ....[23]....
        /*03b0*/ 	.word	0x0000a1d0


	//   ....[24]....
        /*03b4*/ 	.word	0x0000ba20


	//   ....[25]....
        /*03b8*/ 	.word	0x0000ba30


	//   ....[26]....
        /*03bc*/ 	.word	0x0000bab0


	//   ....[27]....
        /*03c0*/ 	.word	0x0000bac0


	//   ....[28]....
        /*03c4*/ 	.word	0x0000c4c0


	//   ....[29]....
        /*03c8*/ 	.word	0x0000c4d0


	//   ....[30]....
        /*03cc*/ 	.word	0x0000c4e0


	//   ....[31]....
        /*03d0*/ 	.word	0x0000c4f0


	//   ....[32]....
        /*03d4*/ 	.word	0x0000c500


	//   ....[33]....
        /*03d8*/ 	.word	0x0000c510


	//   ....[34]....
        /*03dc*/ 	.word	0x0000c530


	//   ....[35]....
        /*03e0*/ 	.word	0x0000c540


	//   ....[36]....
        /*03e4*/ 	.word	0x0000c550


	//   ....[37]....
        /*03e8*/ 	.word	0x0000c570


	//   ....[38]....
        /*03ec*/ 	.word	0x0000c590


	//   ....[39]....
        /*03f0*/ 	.word	0x0000c5a0


	//   ....[40]....
        /*03f4*/ 	.word	0x0000c5d0


	//   ....[41]....
        /*03f8*/ 	.word	0x0000c5e0


	//   ....[42]....
        /*03fc*/ 	.word	0x0000c5f0


	//   ....[43]....
        /*0400*/ 	.word	0x0000c600


	//   ....[44]....
        /*0404*/ 	.word	0x0000c610


	//   ....[45]....
        /*0408*/ 	.word	0x0000c640


	//   ....[46]....
        /*040c*/ 	.word	0x0000c660


	//   ....[47]....
        /*0410*/ 	.word	0x0000c690


	//   ....[48]....
        /*0414*/ 	.word	0x0000c6b0


	//   ....[49]....
        /*0418*/ 	.word	0x0000c6d0


	//   ....[50]....
        /*041c*/ 	.word	0x0000c6e0


	//   ....[51]....
        /*0420*/ 	.word	0x0000c6f0


	//   ....[52]....
        /*0424*/ 	.word	0x0000c700


	//   ....[53]....
        /*0428*/ 	.word	0x0000c730


	//   ....[54]....
        /*042c*/ 	.word	0x0000c750


	//   ....[55]....
        /*0430*/ 	.word	0x0000c780


	//   ....[56]....
        /*0434*/ 	.word	0x0000c7b0


	//   ....[57]....
        /*0438*/ 	.word	0x0000c7e0


	//   ....[58]....
        /*043c*/ 	.word	0x0000c810


	//   ....[59]....
        /*0440*/ 	.word	0x0000c840


	//   ....[60]....
        /*0444*/ 	.word	0x0000ced0


	//   ....[61]....
        /*0448*/ 	.word	0x0000cee0


	//   ....[62]....
        /*044c*/ 	.word	0x0000cef0


	//   ....[63]....
        /*0450*/ 	.word	0x0000cf30


	//   ....[64]....
        /*0454*/ 	.word	0x0000d530


	//   ....[65]....
        /*0458*/ 	.word	0x0000d570


	//   ....[66]....
        /*045c*/ 	.word	0x0000d590


	//   ....[67]....
        /*0460*/ 	.word	0x0000d5d0


	//   ....[68]....
        /*0464*/ 	.word	0x0000d5f0


	//   ....[69]....
        /*0468*/ 	.word	0x0000d600


	//   ....[70]....
        /*046c*/ 	.word	0x0000d620


	//   ....[71]....
        /*0470*/ 	.word	0x0000d640


	//   ....[72]....
        /*0474*/ 	.word	0x0000dae0


	//   ....[73]....
        /*0478*/ 	.word	0x0000daf0


	//   ....[74]....
        /*047c*/ 	.word	0x0000dd30


	//   ....[75]....
        /*0480*/ 	.word	0x0000dd40


	//   ....[76]....
        /*0484*/ 	.word	0x0000e850


	//   ....[77]....
        /*0488*/ 	.word	0x0000e880


	//   ....[78]....
        /*048c*/ 	.word	0x0000e8c0


	//   ....[79]....
        /*0490*/ 	.word	0x0000e8f0


	//   ....[80]....
        /*0494*/ 	.word	0x0000e900


	//   ....[81]....
        /*0498*/ 	.word	0x0000e910


	//   ....[82]....
        /*049c*/ 	.word	0x0000e920


	//   ....[83]....
        /*04a0*/ 	.word	0x0000e940


	//   ....[84]....
        /*04a4*/ 	.word	0x0000ea90


	//   ....[85]....
        /*04a8*/ 	.word	0x0000ec90


	//   ....[86]....
        /*04ac*/ 	.word	0x0000ecc0


	//   ....[87]....
        /*04b0*/ 	.word	0x0000ecf0


	//   ....[88]....
        /*04b4*/ 	.word	0x0000ed20


	//   ....[89]....
        /*04b8*/ 	.word	0x0000ed50


	//   ....[90]....
        /*04bc*/ 	.word	0x0000eda0


	//   ....[91]....
        /*04c0*/ 	.word	0x0000ef30


	//   ....[92]....
        /*04c4*/ 	.word	0x0000ef60


	//   ....[93]....
        /*04c8*/ 	.word	0x0000ef90


	//   ....[94]....
        /*04cc*/ 	.word	0x0000efc0


	//   ....[95]....
        /*04d0*/ 	.word	0x0000eff0


	//   ....[96]....
        /*04d4*/ 	.word	0x0000f020


	//   ....[97]....
        /*04d8*/ 	.word	0x0000f0d0


	//   ....[98]....
        /*04dc*/ 	.word	0x0000f130


	//   ....[99]....
        /*04e0*/ 	.word	0x0000f140


	//   ....[100]....
        /*04e4*/ 	.word	0x0000f190


	//   ....[101]....
        /*04e8*/ 	.word	0x00010dc0


	//   ....[102]....
        /*04ec*/ 	.word	0x000119b0


	//   ....[103]....
        /*04f0*/ 	.word	0x000119e0


	//   ....[104]....
        /*04f4*/ 	.word	0x00011a00


	//   ....[105]....
        /*04f8*/ 	.word	0x00011a70


	//   ....[106]....
        /*04fc*/ 	.word	0x00011a90


	//   ....[107]....
        /*0500*/ 	.word	0x00011af0


	//   ....[108]....
        /*0504*/ 	.word	0x00011b10


	//   ....[109]....
        /*0508*/ 	.word	0x00011b20


	//   ....[110]....
        /*050c*/ 	.word	0x00011ba0


	//   ....[111]....
        /*0510*/ 	.word	0x00011bb0


	//   ....[112]....
        /*0514*/ 	.word	0x00011bc0


	//   ....[113]....
        /*0518*/ 	.word	0x00011bd0


	//   ....[114]....
        /*051c*/ 	.word	0x000131b0


	//   ....[115]....
        /*0520*/ 	.word	0x000131e0


	//   ....[116]....
        /*0524*/ 	.word	0x00013210


	//   ....[117]....
        /*0528*/ 	.word	0x00013230


	//   ....[118]....
        /*052c*/ 	.word	0x00013250


	//   ....[119]....
        /*0530*/ 	.word	0x00013280


	//   ....[120]....
        /*0534*/ 	.word	0x000132b0


	//   ....[121]....
        /*0538*/ 	.word	0x000132c0


	//   ....[122]....
        /*053c*/ 	.word	0x00013430


	//   ....[123]....
        /*0540*/ 	.word	0x00013460


	//   ....[124]....
        /*0544*/ 	.word	0x00013490


	//   ....[125]....
        /*0548*/ 	.word	0x000134d0


	//   ....[126]....
        /*054c*/ 	.word	0x00013500


	//   ....[127]....
        /*0550*/ 	.word	0x00013530


	//   ....[128]....
        /*0554*/ 	.word	0x000135b0


	//   ....[129]....
        /*0558*/ 	.word	0x00013600


	//   ....[130]....
        /*055c*/ 	.word	0x00013610


	//   ....[131]....
        /*0560*/ 	.word	0x00013650


	//   ....[132]....
        /*0564*/ 	.word	0x00014070


	//   ....[133]....
        /*0568*/ 	.word	0x00014640


	//   ....[134]....
        /*056c*/ 	.word	0x00014800


	//   ....[135]....
        /*0570*/ 	.word	0x00014860


	//   ....[136]....
        /*0574*/ 	.word	0x000148c0


	//   ....[137]....
        /*0578*/ 	.word	0x000149a0


	//   ....[138]....
        /*057c*/ 	.word	0x00014a00


	//   ....[139]....
        /*0580*/ 	.word	0x00014ad0


	//   ....[140]....
        /*0584*/ 	.word	0x00014b30


	//   ....[141]....
        /*0588*/ 	.word	0x00014c00


	//   ....[142]....
        /*058c*/ 	.word	0x00014c60


	//   ....[143]....
        /*0590*/ 	.word	0x00014d10


	//   ....[144]....
        /*0594*/ 	.word	0x00014d90


	//   ....[145]....
        /*0598*/ 	.word	0x00014e40


	//   ....[146]....
        /*059c*/ 	.word	0x00015180


	//----- nvinfo : EIATTR_REG_RECONFIG
	.align		4
.L_1591:
        /*05a0*/ 	.byte	0x01, 0x54
	.zero		2


	//----- nvinfo : EIATTR_SYSCALL_OFFSETS
	.align		4
        /*05a4*/ 	.byte	0x04, 0x46
        /*05a6*/ 	.short	(.L_1593 - .L_1592)


	//   ....[0]....
.L_1592:
        /*05a8*/ 	.word	0x00001b40


	//   ....[1]....
        /*05ac*/ 	.word	0x00010870


	//   ....[2]....
        /*05b0*/ 	.word	0x000109d0


	//   ....[3]....
        /*05b4*/ 	.word	0x00010b20


	//   ....[4]....
        /*05b8*/ 	.word	0x00010c60


	//   ....[5]....
        /*05bc*/ 	.word	0x00011530


	//----- nvinfo : EIATTR_MBARRIER_INSTR_OFFSETS
	.align		4
.L_1593:
        /*05c0*/ 	.byte	0x04, 0x39
        /*05c2*/ 	.short	(.L_1595 - .L_1594)


	//   ....[0]....
.L_1594:
        /*05c4*/ 	.word	0x00000270
        /*05c8*/ 	.word	0x000000ff
        /*05cc*/ 	.word	0x00013200
        /*05d0*/ 	.short	0x0100
        /*05d2*/ 	.byte	0x08
	.zero		1


	//   ....[1]....
        /*05d4*/ 	.word	0x00000280
        /*05d8*/ 	.word	0x000000ff
        /*05dc*/ 	.word	0x00013220
        /*05e0*/ 	.short	0x0100
        /*05e2*/ 	.byte	0x08
	.zero		1


	//   ....[2]....
        /*05e4*/ 	.word	0x00000370
        /*05e8*/ 	.word	0x000000ff
        /*05ec*/ 	.word	0x00013230
        /*05f0*/ 	.short	0x0100
        /*05f2*/ 	.byte	0x08
	.zero		1


	//   ....[3]....
        /*05f4*/ 	.word	0x00000380
        /*05f8*/ 	.word	0x000000ff
        /*05fc*/ 	.word	0x00013240
        /*0600*/ 	.short	0x0100
        /*0602*/ 	.byte	0x08
	.zero		1


	//   ....[4]....
        /*0604*/ 	.word	0x00000390
        /*0608*/ 	.word	0x000000ff
        /*060c*/ 	.word	0x00013238
        /*0610*/ 	.short	0x0100
        /*0612*/ 	.byte	0x08
	.zero		1


	//   ....[5]....
        /*0614*/ 	.word	0x000003a0
        /*0618*/ 	.word	0x000000ff
        /*061c*/ 	.word	0x00013248
        /*0620*/ 	.short	0x0100
        /*0622*/ 	.byte	0x08
	.zero		1


	//   ....[6]....
        /*0624*/ 	.word	0x000004d0
        /*0628*/ 	.word	0x000000ff
        /*062c*/ 	.word	0x00013250
        /*0630*/ 	.short	0x0100
        /*0632*/ 	.byte	0x08
	.zero		1


	//   ....[7]....
        /*0634*/ 	.word	0x000004e0
        /*0638*/ 	.word	0x000000ff
        /*063c*/ 	.word	0x00013260
        /*0640*/ 	.short	0x0100
        /*0642*/ 	.byte	0x08
	.zero		1


	//   ....[8]....
        /*0644*/ 	.word	0x000004f0
        /*0648*/ 	.word	0x000000ff
        /*064c*/ 	.word	0x00013258
        /*0650*/ 	.short	0x0100
        /*0652*/ 	.byte	0x08
	.zero		1


	//   ....[9]....
        /*0654*/ 	.word	0x00000500
        /*0658*/ 	.word	0x000000ff
        /*065c*/ 	.word	0x00013268
        /*0660*/ 	.short	0x0100
        /*0662*/ 	.byte	0x08
	.zero		1


	//   ....[10]....
        /*0664*/ 	.word	0x000005f0
        /*0668*/ 	.word	0x000000ff
        /*066c*/ 	.word	0x00013270
        /*0670*/ 	.short	0x0100
        /*0672*/ 	.byte	0x06
	.zero		1


	//   ....[11]....
        /*0674*/ 	.word	0x00000600
        /*0678*/ 	.word	0x000000ff
        /*067c*/ 	.word	0x00013280
        /*0680*/ 	.short	0x0100
        /*0682*/ 	.byte	0x06
	.zero		1


	//   ....[12]....
        /*0684*/ 	.word	0x00000610
        /*0688*/ 	.word	0x000000ff
        /*068c*/ 	.word	0x00013278
        /*0690*/ 	.short	0x0100
        /*0692*/ 	.byte	0x06
	.zero		1


	//   ....[13]....
        /*0694*/ 	.word	0x00000620
        /*0698*/ 	.word	0x000000ff
        /*069c*/ 	.word	0x00013288
        /*06a0*/ 	.short	0x0100
        /*06a2*/ 	.byte	0x06
	.zero		1


	//   ....[14]....
        /*06a4*/ 	.word	0x00000750
        /*06a8*/ 	.word	0x000000ff
        /*06ac*/ 	.word	0x00013290
        /*06b0*/ 	.short	0x0100
        /*06b2*/ 	.byte	0x08
	.zero		1


	//   ....[15]....
        /*06b4*/ 	.word	0x00000760
        /*06b8*/ 	.word	0x000000ff
        /*06bc*/ 	.word	0x000132a0
        /*06c0*/ 	.short	0x0100
        /*06c2*/ 	.byte	0x08
	.zero		1


	//   ....[16]....
        /*06c4*/ 	.word	0x00000770
        /*06c8*/ 	.word	0x000000ff
        /*06cc*/ 	.word	0x00013298
        /*06d0*/ 	.short	0x0100
        /*06d2*/ 	.byte	0x08
	.zero		1


	//   ....[17]....
        /*06d4*/ 	.word	0x00000780
        /*06d8*/ 	.word	0x000000ff
        /*06dc*/ 	.word	0x000132a8
        /*06e0*/ 	.short	0x0100
        /*06e2*/ 	.byte	0x08
	.zero		1


	//   ....[18]....
        /*06e4*/ 	.word	0x000008b0
        /*06e8*/ 	.word	0x000000ff
        /*06ec*/ 	.word	0x000132b0
        /*06f0*/ 	.short	0x0100
        /*06f2*/ 	.byte	0x08
	.zero		1


	//   ....[19]....
        /*06f4*/ 	.word	0x000008c0
        /*06f8*/ 	.word	0x000000ff
        /*06fc*/ 	.word	0x000132c0
        /*0700*/ 	.short	0x0100
        /*0702*/ 	.byte	0x08
	.zero		1


	//   ....[20]....
        /*0704*/ 	.word	0x000008d0
        /*0708*/ 	.word	0x000000ff
        /*070c*/ 	.word	0x000132b8
        /*0710*/ 	.short	0x0100
        /*0712*/ 	.byte	0x08
	.zero		1


	//   ....[21]....
        /*0714*/ 	.word	0x000008e0
        /*0718*/ 	.word	0x000000ff
        /*071c*/ 	.word	0x000132c8
        /*0720*/ 	.short	0x0100
        /*0722*/ 	.byte	0x08
	.zero		1


	//   ....[22]....
        /*0724*/ 	.word	0x00001d90
        /*0728*/ 	.word	0x000000ff
        /*072c*/ 	.word	0x00013200
        /*0730*/ 	.short	0x010a
        /*0732*/ 	.byte	0x2d
	.zero		1


	//   ....[23]....
        /*0734*/ 	.word	0x00001e50
        /*0738*/ 	.word	0x00000002
        /*073c*/ 	.word	0x00013230
        /*0740*/ 	.short	0x010a
        /*0742*/ 	.byte	0x3f
	.zero		1


	//   ....[24]....
        /*0744*/ 	.word	0x00001e90
        /*0748*/ 	.word	0x00000002
        /*074c*/ 	.word	0x00013230
        /*0750*/ 	.short	0x010a
        /*0752*/ 	.byte	0x3f
	.zero		1


	//   ....[25]....
        /*0754*/ 	.word	0x00004550
        /*0758*/ 	.word	0x00000028
        /*075c*/ 	.word	0x00000000
        /*0760*/ 	.short	0x0101
        /*0762*/ 	.byte	0x3f
	.zero		1


	//   ....[26]....
        /*0764*/ 	.word	0x000053b0
        /*0768*/ 	.word	0x000000ff
        /*076c*/ 	.word	0x00013230
        /*0770*/ 	.short	0x010a
        /*0772*/ 	.byte	0x15
	.zero		1


	//   ....[27]....
        /*0774*/ 	.word	0x000053f0
        /*0778*/ 	.word	0x000000ff
        /*077c*/ 	.word	0x00013230
        /*0780*/ 	.short	0x010a
        /*0782*/ 	.byte	0x15
	.zero		1


	//   ....[28]....
        /*0784*/ 	.word	0x00005840
        /*0788*/ 	.word	0x000000ff
        /*078c*/ 	.word	0x00013250
        /*0790*/ 	.short	0x010a
        /*0792*/ 	.byte	0x0b
	.zero		1


	//   ....[29]....
        /*0794*/ 	.word	0x00005880
        /*0798*/ 	.word	0x000000ff
        /*079c*/ 	.word	0x00013250
        /*07a0*/ 	.short	0x010a
        /*07a2*/ 	.byte	0x0b
	.zero		1


	//   ....[30]....
        /*07a4*/ 	.word	0x00008370
        /*07a8*/ 	.word	0x00000002
        /*07ac*/ 	.word	0x00000000
        /*07b0*/ 	.short	0x0101
        /*07b2*/ 	.byte	0x3f
	.zero		1


	//   ....[31]....
        /*07b4*/ 	.word	0x00008640
        /*07b8*/ 	.word	0x000000ff
        /*07bc*/ 	.word	0x00000000
        /*07c0*/ 	.short	0x0101
        /*07c2*/ 	.byte	0x06
	.zero		1


	//   ....[32]....
        /*07c4*/ 	.word	0x00008b90
        /*07c8*/ 	.word	0x000000ff
        /*07cc*/ 	.word	0x00013230
        /*07d0*/ 	.short	0x010a
        /*07d2*/ 	.byte	0x06
	.zero		1


	//   ....[33]....
        /*07d4*/ 	.word	0x00008bd0
        /*07d8*/ 	.word	0x000000ff
        /*07dc*/ 	.word	0x00013230
        /*07e0*/ 	.short	0x010a
        /*07e2*/ 	.byte	0x06
	.zero		1


	//   ....[34]....
        /*07e4*/ 	.word	0x00009020
        /*07e8*/ 	.word	0x000000ff
        /*07ec*/ 	.word	0x00013250
        /*07f0*/ 	.short	0x010a
        /*07f2*/ 	.byte	0x0b
	.zero		1


	//   ....[35]....
        /*07f4*/ 	.word	0x00009060
        /*07f8*/ 	.word	0x000000ff
        /*07fc*/ 	.word	0x00013250
        /*0800*/ 	.short	0x010a
        /*0802*/ 	.byte	0x0b
	.zero		1


	//   ....[36]....
        /*0804*/ 	.word	0x0000b000
        /*0808*/ 	.word	0x00000002
        /*080c*/ 	.word	0x00000000
        /*0810*/ 	.short	0x0101
        /*0812*/ 	.byte	0x3f
	.zero		1


	//   ....[37]....
        /*0814*/ 	.word	0x0000b2f0
        /*0818*/ 	.word	0x000000ff
        /*081c*/ 	.word	0x00000000
        /*0820*/ 	.short	0x0101
        /*0822*/ 	.byte	0x06
	.zero		1


	//   ....[38]....
        /*0824*/ 	.word	0x0000b780
        /*0828*/ 	.word	0x000000ff
        /*082c*/ 	.word	0x00013250
        /*0830*/ 	.short	0x010a
        /*0832*/ 	.byte	0x05
	.zero		1


	//   ....[39]....
        /*0834*/ 	.word	0x0000b7c0
        /*0838*/ 	.word	0x000000ff
        /*083c*/ 	.word	0x00013250
        /*0840*/ 	.short	0x010a
        /*0842*/ 	.byte	0x05
	.zero		1


	//   ....[40]....
        /*0844*/ 	.word	0x0000bda0
        /*0848*/ 	.word	0x000000ff
        /*084c*/ 	.word	0x00000000
        /*0850*/ 	.short	0x0101
        /*0852*/ 	.byte	0x04
	.zero		1


	//   ....[41]....
        /*0854*/ 	.word	0x0000d3f0
        /*0858*/ 	.word	0x00000000
        /*085c*/ 	.word	0x00000000
        /*0860*/ 	.short	0x0101
        /*0862*/ 	.byte	0x3f
	.zero		1


	//   ....[42]....
        /*0864*/ 	.word	0x0000dad0
        /*0868*/ 	.word	0x00000006
        /*086c*/ 	.word	0x00000000
        /*0870*/ 	.short	0x0101
        /*0872*/ 	.byte	0x3f
	.zero		1


	//   ....[43]....
        /*0874*/ 	.word	0x00011000
        /*0878*/ 	.word	0x00000002
        /*087c*/ 	.word	0x00013280
        /*0880*/ 	.short	0x010a
        /*0882*/ 	.byte	0x3f
	.zero		1


	//   ....[44]....
        /*0884*/ 	.word	0x00011190
        /*0888*/ 	.word	0x00000002
        /*088c*/ 	.word	0x00013240
        /*0890*/ 	.short	0x010a
        /*0892*/ 	.byte	0x3f
	.zero		1


	//   ....[45]....
        /*0894*/ 	.word	0x00011cd0
        /*0898*/ 	.word	0x00000010
        /*089c*/ 	.word	0x00013200
        /*08a0*/ 	.short	0x0107
        /*08a2*/ 	.byte	0x3f
	.zero		1


	//   ....[46]....
        /*08a4*/ 	.word	0x00011dd0
        /*08a8*/ 	.word	0x00000010
        /*08ac*/ 	.word	0x00013200
        /*08b0*/ 	.short	0x0101
        /*08b2*/ 	.byte	0x3f
	.zero		1


	//   ....[47]....
        /*08b4*/ 	.word	0x00011df0
        /*08b8*/ 	.word	0x00000010
        /*08bc*/ 	.word	0x00013220
        /*08c0*/ 	.short	0x010a
        /*08c2*/ 	.byte	0x3f
	.zero		1


	//   ....[48]....
        /*08c4*/ 	.word	0x000120d0
        /*08c8*/ 	.word	0x00000009
        /*08cc*/ 	.word	0x00013280
        /*08d0*/ 	.short	0x010a
        /*08d2*/ 	.byte	0x3f
	.zero		1


	//   ....[49]....
        /*08d4*/ 	.word	0x00012300
        /*08d8*/ 	.word	0x00000009
        /*08dc*/ 	.word	0x00013240
        /*08e0*/ 	.short	0x010a
        /*08e2*/ 	.byte	0x3f
	.zero		1


	//   ....[50]....
        /*08e4*/ 	.word	0x000125c0
        /*08e8*/ 	.word	0x00000003
        /*08ec*/ 	.word	0x00013270
        /*08f0*/ 	.short	0x010a
        /*08f2*/ 	.byte	0x3f
	.zero		1


	//   ....[51]....
        /*08f4*/ 	.word	0x00012640
        /*08f8*/ 	.word	0x00000003
        /*08fc*/ 	.word	0x00013260
        /*0900*/ 	.short	0x010a
        /*0902*/ 	.byte	0x3f
	.zero		1


	//   ....[52]....
        /*0904*/ 	.word	0x00012920
        /*0908*/ 	.word	0x00000003
        /*090c*/ 	.word	0x00013250
        /*0910*/ 	.short	0x0101
        /*0912*/ 	.byte	0x3f
	.zero		1


	//   ....[53]....
        /*0914*/ 	.word	0x000129a0
        /*0918*/ 	.word	0x00000002
        /*091c*/ 	.word	0x00000000
        /*0920*/ 	.short	0x0101
        /*0922*/ 	.byte	0x3f
	.zero		1


	//   ....[54]....
        /*0924*/ 	.word	0x00012b90
        /*0928*/ 	.word	0x00000002
        /*092c*/ 	.word	0x00013270
        /*0930*/ 	.short	0x010a
        /*0932*/ 	.byte	0x3f
	.zero		1


	//   ....[55]....
        /*0934*/ 	.word	0x00012c10
        /*0938*/ 	.word	0x00000002
        /*093c*/ 	.word	0x00013260
        /*0940*/ 	.short	0x010a
        /*0942*/ 	.byte	0x3f
	.zero		1


	//   ....[56]....
        /*0944*/ 	.word	0x00012ee0
        /*0948*/ 	.word	0x00000002
        /*094c*/ 	.word	0x00013250
        /*0950*/ 	.short	0x0101
        /*0952*/ 	.byte	0x3f
	.zero		1


	//   ....[57]....
        /*0954*/ 	.word	0x00012f30
        /*0958*/ 	.word	0x00000000
        /*095c*/ 	.word	0x00000000
        /*0960*/ 	.short	0x0101
        /*0962*/ 	.byte	0x3f
	.zero		1


	//   ....[58]....
        /*0964*/ 	.word	0x00013ff0
        /*0968*/ 	.word	0x00000007
        /*096c*/ 	.word	0x00013220
        /*0970*/ 	.short	0x010a
        /*0972*/ 	.byte	0x3f
	.zero		1


	//   ....[59]....
        /*0974*/ 	.word	0x00014190
        /*0978*/ 	.word	0x00000005
        /*097c*/ 	.word	0x00000000
        /*0980*/ 	.short	0x010a
        /*0982*/ 	.byte	0x3f
	.zero		1


	//   ....[60]....
        /*0984*/ 	.word	0x00014200
        /*0988*/ 	.word	0x00000003
        /*098c*/ 	.word	0x00000000
        /*0990*/ 	.short	0x010a
        /*0992*/ 	.byte	0x3f
	.zero		1


	//   ....[61]....
        /*0994*/ 	.word	0x00014250
        /*0998*/ 	.word	0x00000003
        /*099c*/ 	.word	0x00013260
        /*09a0*/ 	.short	0x010a
        /*09a2*/ 	.byte	0x3f
	.zero		1


	//   ....[62]....
        /*09a4*/ 	.word	0x000142a0
        /*09a8*/ 	.word	0x00000005
        /*09ac*/ 	.word	0x00013260
        /*09b0*/ 	.short	0x010a
        /*09b2*/ 	.byte	0x3f
	.zero		1


	//   ....[63]....
        /*09b4*/ 	.word	0x000142e0
        /*09b8*/ 	.word	0x00000003
        /*09bc*/ 	.word	0x00013280
        /*09c0*/ 	.short	0x010a
        /*09c2*/ 	.byte	0x3f
	.zero		1


	//   ....[64]....
        /*09c4*/ 	.word	0x00014300
        /*09c8*/ 	.word	0x00000005
        /*09cc*/ 	.word	0x00013280
        /*09d0*/ 	.short	0x010a
        /*09d2*/ 	.byte	0x3f
	.zero		1


	//   ....[65]....
        /*09d4*/ 	.word	0x00014370
        /*09d8*/ 	.word	0x00000003
        /*09dc*/ 	.word	0x00013200
        /*09e0*/ 	.short	0x010a
        /*09e2*/ 	.byte	0x3f
	.zero		1


	//   ....[66]....
        /*09e4*/ 	.word	0x000143c0
        /*09e8*/ 	.word	0x00000002
        /*09ec*/ 	.word	0x00013230
        /*09f0*/ 	.short	0x010a
        /*09f2*/ 	.byte	0x3f
	.zero		1


	//   ....[67]....
        /*09f4*/ 	.word	0x00014420
        /*09f8*/ 	.word	0x00000008
        /*09fc*/ 	.word	0x00013230
        /*0a00*/ 	.short	0x010a
        /*0a02*/ 	.byte	0x3f
	.zero		1


	//   ....[68]....
        /*0a04*/ 	.word	0x00014480
        /*0a08*/ 	.word	0x00000008
        /*0a0c*/ 	.word	0x00013250
        /*0a10*/ 	.short	0x010a
        /*0a12*/ 	.byte	0x3f
	.zero		1


	//   ....[69]....
        /*0a14*/ 	.word	0x000144e0
        /*0a18*/ 	.word	0x00000008
        /*0a1c*/ 	.word	0x00013230
        /*0a20*/ 	.short	0x010a
        /*0a22*/ 	.byte	0x3f
	.zero		1


	//   ....[70]....
        /*0a24*/ 	.word	0x00014540
        /*0a28*/ 	.word	0x00000008
        /*0a2c*/ 	.word	0x00013250
        /*0a30*/ 	.short	0x010a
        /*0a32*/ 	.byte	0x3f
	.zero		1


	//   ....[71]....
        /*0a34*/ 	.word	0x000145a0
        /*0a38*/ 	.word	0x00000005
        /*0a3c*/ 	.word	0x00013250
        /*0a40*/ 	.short	0x010a
        /*0a42*/ 	.byte	0x3f
	.zero		1


	//   ....[72]....
        /*0a44*/ 	.word	0x000146f0
        /*0a48*/ 	.word	0x00000002
        /*0a4c*/ 	.word	0x00013280
        /*0a50*/ 	.short	0x010a
        /*0a52*/ 	.byte	0x3f
	.zero		1


	//   ....[73]....
        /*0a54*/ 	.word	0x00014740
        /*0a58*/ 	.word	0x00000002
        /*0a5c*/ 	.word	0x00013240
        /*0a60*/ 	.short	0x010a
        /*0a62*/ 	.byte	0x3f
	.zero		1


	//   ....[74]....
        /*0a64*/ 	.word	0x00014e70
        /*0a68*/ 	.word	0x00000010
        /*0a6c*/ 	.word	0x00013220
        /*0a70*/ 	.short	0x010a
        /*0a72*/ 	.byte	0x3f
	.zero		1


	//   ....[75]....
        /*0a74*/ 	.word	0x00014ec0
        /*0a78*/ 	.word	0x00000009
        /*0a7c*/ 	.word	0x00013280
        /*0a80*/ 	.short	0x010a
        /*0a82*/ 	.byte	0x3f
	.zero		1


	//   ....[76]....
        /*0a84*/ 	.word	0x00014f10
        /*0a88*/ 	.word	0x00000009
        /*0a8c*/ 	.word	0x00013240
        /*0a90*/ 	.short	0x010a
        /*0a92*/ 	.byte	0x3f
	.zero		1


	//   ....[77]....
        /*0a94*/ 	.word	0x00014f60
        /*0a98*/ 	.word	0x00000003
        /*0a9c*/ 	.word	0x00013270
        /*0aa0*/ 	.short	0x010a
        /*0aa2*/ 	.byte	0x3f
	.zero		1


	//   ....[78]....
        /*0aa4*/ 	.word	0x00014fb0
        /*0aa8*/ 	.word	0x00000003
        /*0aac*/ 	.word	0x00013260
        /*0ab0*/ 	.short	0x010a
        /*0ab2*/ 	.byte	0x3f
	.zero		1


	//   ....[79]....
        /*0ab4*/ 	.word	0x00015000
        /*0ab8*/ 	.word	0x00000002
        /*0abc*/ 	.word	0x00013270
        /*0ac0*/ 	.short	0x010a
        /*0ac2*/ 	.byte	0x3f
	.zero		1


	//   ....[80]....
        /*0ac4*/ 	.word	0x00015050
        /*0ac8*/ 	.word	0x00000002
        /*0acc*/ 	.word	0x00013260
        /*0ad0*/ 	.short	0x010a
        /*0ad2*/ 	.byte	0x3f
	.zero		1


	//   ....[81]....
        /*0ad4*/ 	.word	0x000150a0
        /*0ad8*/ 	.word	0x00000007
        /*0adc*/ 	.word	0x00013220
        /*0ae0*/ 	.short	0x010a
        /*0ae2*/ 	.byte	0x3f
	.zero		1


	//   ....[82]....
        /*0ae4*/ 	.word	0x00015240
        /*0ae8*/ 	.word	0x00000005
        /*0aec*/ 	.word	0x00000000
        /*0af0*/ 	.short	0x010a
        /*0af2*/ 	.byte	0x3f
	.zero		1


	//   ....[83]....
        /*0af4*/ 	.word	0x00015290
        /*0af8*/ 	.word	0x00000003
        /*0afc*/ 	.word	0x00000000
        /*0b00*/ 	.short	0x010a
        /*0b02*/ 	.byte	0x3f
	.zero		1


	//   ....[84]....
        /*0b04*/ 	.word	0x000152e0
        /*0b08*/ 	.word	0x00000003
        /*0b0c*/ 	.word	0x00013260
        /*0b10*/ 	.short	0x010a
        /*0b12*/ 	.byte	0x3f
	.zero		1


	//   ....[85]....
        /*0b14*/ 	.word	0x00015330
        /*0b18*/ 	.word	0x00000005
        /*0b1c*/ 	.word	0x00013260
        /*0b20*/ 	.short	0x010a
        /*0b22*/ 	.byte	0x3f
	.zero		1


	//   ....[86]....
        /*0b24*/ 	.word	0x00015380
        /*0b28*/ 	.word	0x00000003
        /*0b2c*/ 	.word	0x00013280
        /*0b30*/ 	.short	0x010a
        /*0b32*/ 	.byte	0x3f
	.zero		1


	//----- nvinfo : EIATTR_NUM_MBARRIERS
	.align		4
.L_1595:
        /*0b34*/ 	.byte	0x03, 0x38
        /*0b36*/ 	.short	0x0016


	//----- nvinfo : EIATTR_EXIT_INSTR_OFFSETS
	.align		4
        /*0b38*/ 	.byte	0x04, 0x1c
        /*0b3a*/ 	.short	(.L_1597 - .L_1596)


	//   ....[0]....
.L_1596:
        /*0b3c*/ 	.word	0x00000a40


	//   ....[1]....
        /*0b40*/ 	.word	0x0000ea40


	//   ....[2]....
        /*0b44*/ 	.word	0x00014350


	//----- nvinfo : EIATTR_MAX_THREADS
	.align		4
.L_1597:
        /*0b48*/ 	.byte	0x04, 0x05
        /*0b4a*/ 	.short	(.L_1599 - .L_1598)
.L_1598:
        /*0b4c*/ 	.word	0x00000200
        /*0b50*/ 	.word	0x00000001
        /*0b54*/ 	.word	0x00000001


	//----- nvinfo : EIATTR_CRS_STACK_SIZE
	.align		4
.L_1599:
        /*0b58*/ 	.byte	0x04, 0x1e
        /*0b5a*/ 	.short	(.L_1601 - .L_1600)
.L_1600:
        /*0b5c*/ 	.word	0x00000000


	//----- nvinfo : EIATTR_CBANK_PARAM_SIZE
	.align		4
.L_1601:
        /*0b60*/ 	.byte	0x03, 0x19
        /*0b62*/ 	.short	0x0af0


	//----- nvinfo : EIATTR_PARAM_CBANK
	.align		4
        /*0b64*/ 	.byte	0x04, 0x0a
        /*0b66*/ 	.short	(.L_1603 - .L_1602)
	.align		4
.L_1602:
        /*0b68*/ 	.word	index@(.nv.constant0._ZN7cutlass13device_kernelIN5flash11enable_sm90INS1_16FlashAttnFwdSm90INS1_25CollectiveMainloopFwdSm90ILi2EN4cute5tupleIJNS5_1CILi1EEES8_S8_EEENS6_IJNS7_ILi192EEENS7_ILi160EEENS7_ILi64EEEEEELi64ENS_12float_e4m3_tEfNS_4arch4Sm90ELb1ELb0ELb1ELb1ELb0ELb0ELb0ELb1ELb1ELb1ELb1ELb0EEENS1_21CollectiveEpilogueFwdINS6_IJSA_SC_SB_EEES9_NS_10bfloat16_tESG_Li384ELb1ELb1ELb1ELb1EEENS1_36VarlenDynamicPersistentTileSchedulerILi192ELi160ELi384ELi128ELb1ELb1ELb1ELb1ELb1ELb1EEEEEEEEEvNT_6ParamsE)
        /*0b6c*/ 	.short	0x0210
        /*0b6e*/ 	.short	0x0af0


	//----- nvinfo : EIATTR_SW_WAR
	.align		4
.L_1603:
        /*0b70*/ 	.byte	0x04, 0x36
        /*0b72*/ 	.short	(.L_1605 - .L_1604)
.L_1604:
        /*0b74*/ 	.word	0x00000008
.L_1605:


//--------------------- .nv.info._ZN7cutlass13device_kernelIN5flash11enable_sm90INS1_16FlashAttnFwdSm90INS1_25CollectiveMainloopFwdSm90ILi2EN4cute5tupleIJNS5_1CILi1EEES8_S8_EEENS6_IJNS7_ILi192EEENS7_ILi160EEENS7_ILi64EEEEEELi64ENS_12float_e4m3_tEfNS_4arch4Sm90ELb1ELb0ELb1ELb1ELb0ELb1ELb0ELb1ELb1ELb1ELb1ELb0EEENS1_21CollectiveEpilogueFwdINS6_IJSA_SC_SB_EEES9_NS_10bfloat16_tESG_Li384ELb1ELb1ELb1ELb1EEENS1_36VarlenDynamicPersistentTileSchedulerILi192ELi160ELi384ELi128ELb1ELb1ELb1ELb1ELb1ELb1EEEEEEEEEvNT_6ParamsE --------------------------
	.section	.nv.info._ZN7cutlass13device_kernelIN5flash11enable_sm90INS1_16FlashAttnFwdSm90INS1_25CollectiveMainloopFwdSm90ILi2EN4cute5tupleIJNS5_1CILi1EEES8_S8_EEENS6_IJNS7_ILi192EEENS7_ILi160EEENS7_ILi64EEEEEELi64ENS_12float_e4m3_tEfNS_4arch4Sm90ELb1ELb0ELb1ELb1ELb0ELb1ELb0ELb1ELb1ELb1ELb1ELb0EEENS1_21CollectiveEpilogueFwdINS6_IJSA_SC_SB_EEES9_NS_10bfloat16_tESG_Li384ELb1ELb1ELb1ELb1EEENS1_36VarlenDynamicPersistentTileSchedulerILi192ELi160ELi384ELi128ELb1ELb1ELb1ELb1ELb1ELb1EEEEEEEEEvNT_6ParamsE,"",@"SHT_CUDA_INFO"
	.sectionflags	@""
	.align	4


	//----- nvinfo : EIATTR_CUDA_API_VERSION
	.align		4
        /*0000*/ 	.byte	0x04, 0x37
        /*0002*/ 	.short	(.L_1607 - .L_1606)
.L_1606:
        /*0004*/ 	.word	0x00000082


	//----- nvinfo : EIATTR_KPARAM_INFO
	.align		4
.L_1607:
        /*0008*/ 	.byte	0x04, 0x17
        /*000a*/ 	.short	(.L_1609 - .L_1608)
.L_1608:
        /*000c*/ 	.word	0x00000000
        /*0010*/ 	.short	0x0000
        /*0012*/ 	.short	0x0070
        /*0014*/ 	.byte	0x00, 0xf0, 0x01, 0x2a


	//----- nvinfo : EIATTR_SPARSE_MMA_MASK
	.align		4
.L_1609:
        /*0018*/ 	.byte	0x03, 0x50
        /*001a*/ 	.short	0x0000


	//----- nvinfo : EIATTR_MAXREG_COUNT
	.align		4
        /*001c*/ 	.byte	0x03, 0x1b
        /*001e*/ 	.short	0x0080


	//----- nvinfo : EIATTR_NUM_BARRIERS
	.align		4
        /*0020*/ 	.byte	0x02, 0x4c
        /*0022*/ 	.byte	0x10
	.zero		1


	//----- nvinfo : EIATTR_EXTERNS
	.align		4
        /*0024*/ 	.byte	0x04, 0x0f
        /*0026*/ 	.short	(.L_1611 - .L_1610)


	//   ....[0]....
	.align		4
.L_1610:
        /*0028*/ 	.word	index@(__assertfail)


	//----- nvinfo : EIATTR_ANNOTATIONS
	.align		4
.L_1611:
        /*002c*/ 	.byte	0x04, 0x55
        /*002e*/ 	.short	(.L_1613 - .L_1612)


	//   ....[0]....
.L_1612:
        /* <DEDUP_REMOVED lines=106> */


	//----- nvinfo : EIATTR_MERCURY_ISA_VERSION
	.align		4
.L_1613:
        /*06c0*/ 	.byte	0x03, 0x5f
        /*06c2*/ 	.short	0x0101


	//----- nvinfo : EIATTR_UNUSED_LOAD_BYTE_OFFSET
	.align		4
        /*06c4*/ 	.byte	0x04, 0x44
        /*06c6*/ 	.short	(.L_1615 - .L_1614)


	//   ....[0]....
.L_1614:
        /*06c8*/ 	.word	0x00000a90
        /*06cc*/ 	.word	0x0000fff0


	//   ....[1]....
        /*06d0*/ 	.word	0x00013250
        /*06d4*/ 	.word	0x0000fff0


	//----- nvinfo : EIATTR_INT_WARP_WIDE_INSTR_OFFSETS
	.align		4
.L_1615:
        /*06d8*/ 	.byte	0x04, 0x31
        /*06da*/ 	.short	(.L_1617 - .L_1616)


	//   ....[0]....
.L_1616:
        /*06dc*/ 	.word	0x00000180


	//   ....[1]....
        /*06e0*/ 	.word	0x00000220


	//   ....[2]....
        /*06e4*/ 	.word	0x00000290


	//   ....[3]....
        /*06e8*/ 	.word	0x00018980


	//   ....[4]....
        /*06ec*/ 	.word	0x00018a10


	//   ....[5]....
        /*06f0*/ 	.word	0x0001b020


	//   ....[6]....
        /*06f4*/ 	.word	0x0001b0b0


	//----- nvinfo : EIATTR_COOP_GROUP_MASK_REGIDS
	.align		4
.L_1617:
        /*06f8*/ 	.byte	0x04, 0x29
        /*06fa*/ 	.short	(.L_1619 - .L_1618)


	//   ....[0]....
.L_1618:
        /*06fc*/ 	.word	0xffffffff


	//   ....[1]....
        /*0700*/ 	.word	0xffffffff


	//   ....[2]....
        /*0704*/ 	.word	0xffffffff


	//   ....[3]....
        /*0708*/ 	.word	0xffffffff


	//   ....[4]....
        /*070c*/ 	.word	0xffffffff


	//   ....[5]....
        /*0710*/ 	.word	0xffffffff


	//   ....[6]....
        /*0714*/ 	.word	0xffffffff


	//   ....[7]....
        /*0718*/ 	.word	0xffffffff


	//   ....[8]....
        /*071c*/ 	.word	0xffffffff


	//   ....[9]....
        /*0720*/ 	.word	0xffffffff


	//   ....[10]....
        /*0724*/ 	.word	0xffffffff


	//   ....[11]....
        /*0728*/ 	.word	0xffffffff


	//   ....[12]....
        /*072c*/ 	.word	0xffffffff


	//   ....[13]....
        /*0730*/ 	.word	0xffffffff


	//   ....[14]....
        /*0734*/ 	.word	0xffffffff


	//   ....[15]....
        /*0738*/ 	.word	0xffffffff


	//   ....[16]....
        /*073c*/ 	.word	0xffffffff


	//   ....[17]....
        /*0740*/ 	.word	0xffffffff


	//   ....[18]....
        /*0744*/ 	.word	0xffffffff


	//   ....[19]....
        /*0748*/ 	.word	0xffffffff


	//   ....[20]....
        /*074c*/ 	.word	0xffffffff


	//   ....[21]....
        /*0750*/ 	.word	0xffffffff


	//   ....[22]....
        /*0754*/ 	.word	0xffffffff


	//   ....[23]....
        /*0758*/ 	.word	0xffffffff


	//   ....[24]....
        /*075c*/ 	.word	0xffffffff


	//   ....[25]....
        /*0760*/ 	.word	0xffffffff


	//   ....[26]....
        /*0764*/ 	.word	0xffffffff


	//   ....[27]....
        /*0768*/ 	.word	0xffffffff


	//   ....[28]....
        /*076c*/ 	.word	0xffffffff


	//   ....[29]....
        /*0770*/ 	.word	0xffffffff


	//   ....[30]....
        /*0774*/ 	.word	0xffffffff


	//   ....[31]....
        /*0778*/ 	.word	0xffffffff


	//   ....[32]....
        /*077c*/ 	.word	0xffffffff


	//   ....[33]....
        /*0780*/ 	.word	0xffffffff


	//   ....[34]....
        /*0784*/ 	.word	0xffffffff


	//   ....[35]....
        /*0788*/ 	.word	0xffffffff


	//   ....[36]....
        /*078c*/ 	.word	0xffffffff


	//   ....[37]....
        /*0790*/ 	.word	0xffffffff


	//   ....[38]....
        /*0794*/ 	.word	0xffffffff


	//   ....[39]....
        /*0798*/ 	.word	0xffffffff


	//   ....[40]....
        /*079c*/ 	.word	0xffffffff


	//   ....[41]....
        /*07a0*/ 	.word	0xffffffff


	//   ....[42]....
        /*07a4*/ 	.word	0xffffffff


	//   ....[43]....
        /*07a8*/ 	.word	0xffffffff


	//   ....[44]....
        /*07ac*/ 	.word	0xffffffff


	//   ....[45]....
        /*07b0*/ 	.word	0xffffffff


	//   ....[46]....
        /*07b4*/ 	.word	0xffffffff


	//   ....[47]....
        /*07b8*/ 	.word	0xffffffff


	//   ....[48]....
        /*07bc*/ 	.word	0xffffffff


	//   ....[49]....
        /*07c0*/ 	.word	0xffffffff


	//   ....[50]....
        /*07c4*/ 	.word	0xffffffff


	//   ....[51]....
        /*07c8*/ 	.word	0xffffffff


	//   ....[52]....
        /*07cc*/ 	.word	0xffffffff


	//   ....[53]....
        /*07d0*/ 	.word	0xffffffff


	//   ....[54]....
        /*07d4*/ 	.word	0xffffffff


	//   ....[55]....
        /*07d8*/ 	.word	0xffffffff


	//   ....[56]....
        /*07dc*/ 	.word	0xffffffff


	//   ....[57]....
        /*07e0*/ 	.word	0xffffffff


	//   ....[58]....
        /*07e4*/ 	.word	0xffffffff


	//   ....[59]....
        /*07e8*/ 	.word	0xffffffff


	//   ....[60]....
        /*07ec*/ 	.word	0xffffffff


	//   ....[61]....
        /*07f0*/ 	.word	0xffffffff


	//   ....[62]....
        /*07f4*/ 	.word	0xffffffff


	//   ....[63]....
        /*07f8*/ 	.word	0xffffffff


	//   ....[64]....
        /*07fc*/ 	.word	0xffffffff


	//   ....[65]....
        /*0800*/ 	.word	0xffffffff


	//   ....[66]....
        /*0804*/ 	.word	0xffffffff


	//   ....[67]....
        /*0808*/ 	.word	0xffffffff


	//   ....[68]....
        /*080c*/ 	.word	0xffffffff


	//   ....[69]....
        /*0810*/ 	.word	0xffffffff


	//   ....[70]....
        /*0814*/ 	.word	0xffffffff


	//   ....[71]....
        /*0818*/ 	.word	0xffffffff


	//   ....[72]....
        /*081c*/ 	.word	0xffffffff


	//   ....[73]....
        /*0820*/ 	.word	0xffffffff


	//   ....[74]....
        /*0824*/ 	.word	0xffffffff


	//   ....[75]....
        /*0828*/ 	.word	0xffffffff


	//   ....[76]....
        /*082c*/ 	.word	0xffffffff


	//   ....[77]....
        /*0830*/ 	.word	0xffffffff


	//   ....[78]....
        /*0834*/ 	.word	0xffffffff


	//   ....[79]....
        /*0838*/ 	.word	0xffffffff


	//   ....[80]....
        /*083c*/ 	.word	0xffffffff


	//   ....[81]....
        /*0840*/ 	.word	0xffffffff


	//   ....[82]....
        /*0844*/ 	.word	0xffffffff


	//   ....[83]....
        /*0848*/ 	.word	0xffffffff


	//   ....[84]....
        /*084c*/ 	.word	0xffffffff


	//   ....[85]....
        /*0850*/ 	.word	0xffffffff


	//   ....[86]....
        /*0854*/ 	.word	0xffffffff


	//   ....[87]....
        /*0858*/ 	.word	0xffffffff


	//   ....[88]....
        /*085c*/ 	.word	0xffffffff


	//   ....[89]....
        /*0860*/ 	.word	0xffffffff


	//   ....[90]....
        /*0864*/ 	.word	0xffffffff


	//   ....[91]....
        /*0868*/ 	.word	0xffffffff


	//   ....[92]....
        /*086c*/ 	.word	0xffffffff


	//   ....[93]....
        /*0870*/ 	.word	0xffffffff


	//   ....[94]....
        /*0874*/ 	.word	0xffffffff


	//   ....[95]....
        /*0878*/ 	.word	0xffffffff


	//   ....[96]....
        /*087c*/ 	.word	0xffffffff


	//   ....[97]....
        /*0880*/ 	.word	0xffffffff


	//   ....[98]....
        /*0884*/ 	.word	0xffffffff


	//   ....[99]....
        /*0888*/ 	.word	0xffffffff


	//   ....[100]....
        /*088c*/ 	.word	0xffffffff


	//   ....[101]....
        /*0890*/ 	.word	0xffffffff


	//   ....[102]....
        /*0894*/ 	.word	0xffffffff


	//   ....[103]....
        /*0898*/ 	.word	0xffffffff


	//   ....[104]....
        /*089c*/ 	.word	0xffffffff


	//   ....[105]....
        /*08a0*/ 	.word	0xffffffff


	//   ....[106]....
        /*08a4*/ 	.word	0xffffffff


	//   ....[107]....
        /*08a8*/ 	.word	0xffffffff


	//   ....[108]....
        /*08ac*/ 	.word	0xffffffff


	//   ....[109]....
        /*08b0*/ 	.word	0xffffffff


	//   ....[110]....
        /*08b4*/ 	.word	0xffffffff


	//   ....[111]....
        /*08b8*/ 	.word	0xffffffff


	//   ....[112]....
        /*08bc*/ 	.word	0xffffffff


	//   ....[113]....
        /*08c0*/ 	.word	0xffffffff


	//   ....[114]....
        /*08c4*/ 	.word	0xffffffff


	//   ....[115]....
        /*08c8*/ 	.word	0xffffffff


	//   ....[116]....
        /*08cc*/ 	.word	0xffffffff


	//   ....[117]....
        /*08d0*/ 	.word	0xffffffff


	//   ....[118]....
        /*08d4*/ 	.word	0xffffffff


	//   ....[119]....
        /*08d8*/ 	.word	0xffffffff


	//   ....[120]....
        /*08dc*/ 	.word	0xffffffff


	//   ....[121]....
        /*08e0*/ 	.word	0xffffffff


	//   ....[122]....
        /*08e4*/ 	.word	0xffffffff


	//   ....[123]....
        /*08e8*/ 	.word	0xffffffff


	//   ....[124]....
        /*08ec*/ 	.word	0xffffffff


	//   ....[125]....
        /*08f0*/ 	.word	0xffffffff


	//   ....[126]....
        /*08f4*/ 	.word	0xffffffff


	//   ....[127]....
        /*08f8*/ 	.word	0xffffffff


	//   ....[128]....
        /*08fc*/ 	.word	0xffffffff


	//   ....[129]....
        /*0900*/ 	.word	0xffffffff


	//   ....[130]....
        /*0904*/ 	.word	0xffffffff


	//   ....[131]....
        /*0908*/ 	.word	0xffffffff


	//   ....[132]....
        /*090c*/ 	.word	0xffffffff


	//   ....[133]....
        /*0910*/ 	.word	0xffffffff


	//   ....[134]....
        /*0914*/ 	.word	0xffffffff


	//   ....[135]....
        /*0918*/ 	.word	0xffffffff


	//   ....[136]....
        /*091c*/ 	.word	0xffffffff


	//   ....[137]....
        /*0920*/ 	.word	0xffffffff


	//   ....[138]....
        /*0924*/ 	.word	0xffffffff


	//   ....[139]....
        /*0928*/ 	.word	0xffffffff


	//   ....[140]....
        /*092c*/ 	.word	0xffffffff


	//   ....[141]....
        /*0930*/ 	.word	0xffffffff


	//   ....[142]....
        /*0934*/ 	.word	0x0500000f


	//   ....[143]....
        /*0938*/ 	.word	0x0500000f


	//   ....[144]....
        /*093c*/ 	.word	0x0500000f


	//   ....[145]....
        /*0940*/ 	.word	0x0500000f


	//   ....[146]....
        /*0944*/ 	.word	0x0500000f


	//   ....[147]....
        /*0948*/ 	.word	0x0500000f


	//   ....[148]....
        /*094c*/ 	.word	0x0500000f


	//   ....[149]....
        /*0950*/ 	.word	0x0500000f


	//   ....[150]....
        /*0954*/ 	.word	0x0500000f


	//   ....[151]....
        /*0958*/ 	.word	0x0500000f


	//   ....[152]....
        /*095c*/ 	.word	0x0500000f


	//   ....[153]....
        /*0960*/ 	.word	0x0500000f


	//   ....[154]....
        /*0964*/ 	.word	0x0500000f


	//   ....[155]....
        /*0968*/ 	.word	0x0500000f


	//   ....[156]....
        /*096c*/ 	.word	0x0500000f


	//   ....[157]....
        /*0970*/ 	.word	0x0500000f


	//   ....[158]....
        /*0974*/ 	.word	0x0500000f


	//   ....[159]....
        /*0978*/ 	.word	0x0500000f


	//   ....[160]....
        /*097c*/ 	.word	0x0500000f


	//   ....[161]....
        /*0980*/ 	.word	0x0500000f


	//   ....[162]....
        /*0984*/ 	.word	0x0500000f


	//   ....[163]....
        /*0988*/ 	.word	0x0500000f


	//   ....[164]....
        /*098c*/ 	.word	0x0500000f


	//   ....[165]....
        /*0990*/ 	.word	0x0500000f


	//   ....[166]....
        /*0994*/ 	.word	0x0500000f


	//   ....[167]....
        /*0998*/ 	.word	0x0500000f


	//   ....[168]....
        /*099c*/ 	.word	0x0500000f


	//   ....[169]....
        /*09a0*/ 	.word	0x0500000f


	//   ....[170]....
        /*09a4*/ 	.word	0x0500000f


	//   ....[171]....
        /*09a8*/ 	.word	0x0500000f


	//   ....[172]....
        /*09ac*/ 	.word	0x0500000f


	//   ....[173]....
        /*09b0*/ 	.word	0x0500000f


	//   ....[174]....
        /*09b4*/ 	.word	0x0500000f


	//   ....[175]....
        /*09b8*/ 	.word	0x0500000f


	//   ....[176]....
        /*09bc*/ 	.word	0x0500000f


	//   ....[177]....
        /*09c0*/ 	.word	0x0500000f


	//   ....[178]....
        /*09c4*/ 	.word	0x0500000f


	//   ....[179]....
        /*09c8*/ 	.word	0x0500000f


	//   ....[180]....
        /*09cc*/ 	.word	0x0500000f


	//   ....[181]....
        /*09d0*/ 	.word	0x0500000f


	//   ....[182]....
        /*09d4*/ 	.word	0x0500000f


	//----- nvinfo : EIATTR_COOP_GROUP_INSTR_OFFSETS
	.align		4
.L_1619:
        /*09d8*/ 	.byte	0x04, 0x28
        /*09da*/ 	.short	(.L_1621 - .L_1620)


	//   ....[0]....
.L_1620:
        /*09dc*/ 	.word	0x00000060


	//   ....[1]....
        /*09e0*/ 	.word	0x00000190


	//   ....[2]....
        /*09e4*/ 	.word	0x00000240


	//   ....[3]....
        /*09e8*/ 	.word	0x00000400


	//   ....[4]....
        /*09ec*/ 	.word	0x00000560


	//   ....[5]....
        /*09f0*/ 	.word	0x00000680


	//   ....[6]....
        /*09f4*/ 	.word	0x000007e0


	//   ....[7]....
        /*09f8*/ 	.word	0x00005650


	//   ....[8]....
        /*09fc*/ 	.word	0x00005f60


	//   ....[9]....
        /*0a00*/ 	.word	0x00005f70


	//   ....[10]....
        /*0a04*/ 	.word	0x00005f80


	//   ....[11]....
        /*0a08*/ 	.word	0x00005f90


	//   ....[12]....
        /*0a0c*/ 	.word	0x00007450


	//   ....[13]....
        /*0a10*/ 	.word	0x00007460


	//   ....[14]....
        /*0a14*/ 	.word	0x00007470


	//   ....[15]....
        /*0a18*/ 	.word	0x00007480


	//   ....[16]....
        /*0a1c*/ 	.word	0x00008f40


	//   ....[17]....
        /*0a20*/ 	.word	0x00009600


	//   ....[18]....
        /*0a24*/ 	.word	0x00009d20


	//   ....[19]....
        /*0a28*/ 	.word	0x00009d50


	//   ....[20]....
        /*0a2c*/ 	.word	0x0000aab0


	//   ....[21]....
        /*0a30*/ 	.word	0x0000aad0


	//   ....[22]....
        /*0a34*/ 	.word	0x0000cf90


	//   ....[23]....
        /*0a38*/ 	.word	0x0000cfd0


	//   ....[24]....
        /*0a3c*/ 	.word	0x0000da90


	//   ....[25]....
        /*0a40*/ 	.word	0x0000dbc0


	//   ....[26]....
        /*0a44*/ 	.word	0x0000e6c0


	//   ....[27]....
        /*0a48*/ 	.word	0x0000e720


	//   ....[28]....
        /*0a4c*/ 	.word	0x000111b0


	//   ....[29]....
        /*0a50*/ 	.word	0x000111d0


	//   ....[30]....
        /*0a54*/ 	.word	0x00011200


	//   ....[31]....
        /*0a58*/ 	.word	0x00011250


	//   ....[32]....
        /*0a5c*/ 	.word	0x00012b40


	//   ....[33]....
        /*0a60*/ 	.word	0x00012be0


	//   ....[34]....
        /*0a64*/ 	.word	0x00012cb0


	//   ....[35]....
        /*0a68*/ 	.word	0x00012d30


	//   ....[36]....
        /*0a6c*/ 	.word	0x00013770


	//   ....[37]....
        /*0a70*/ 	.word	0x000137a0


	//   ....[38]....
        /*0a74*/ 	.word	0x000137e0


	//   ....[39]....
        /*0a78*/ 	.word	0x00013800


	//   ....[40]....
        /*0a7c*/ 	.word	0x00013810


	//   ....[41]....
        /*0a80*/ 	.word	0x00013820


	//   ....[42]....
        /*0a84*/ 	.word	0x00013830


	//   ....[43]....
        /*0a88*/ 	.word	0x00013840


	//   ....[44]....
        /*0a8c*/ 	.word	0x00013850


	//   ....[45]....
        /*0a90*/ 	.word	0x00013860


	//   ....[46]....
        /*0a94*/ 	.word	0x00013870


	//   ....[47]....
        /*0a98*/ 	.word	0x00013890


	//   ....[48]....
        /*0a9c*/ 	.word	0x000138a0


	//   ....[49]....
        /*0aa0*/ 	.word	0x000138b0


	//   ....[50]....
        /*0aa4*/ 	.word	0x000138c0


	//   ....[51]....
        /*0aa8*/ 	.word	0x000138d0


	//   ....[52]....
        /*0aac*/ 	.word	0x000138e0


	//   ....[53]....
        /*0ab0*/ 	.word	0x000138f0


	//   ....[54]....
        /*0ab4*/ 	.word	0x00013900


	//   ....[55]....
        /*0ab8*/ 	.word	0x00013910


	//   ....[56]....
        /*0abc*/ 	.word	0x00013920


	//   ....[57]....
        /*0ac0*/ 	.word	0x00013930


	//   ....[58]....
        /*0ac4*/ 	.word	0x00013940


	//   ....[59]....
        /*0ac8*/ 	.word	0x00013950


	//   ....[60]....
        /*0acc*/ 	.word	0x00013960


	//   ....[61]....
        /*0ad0*/ 	.word	0x00013970


	//   ....[62]....
        /*0ad4*/ 	.word	0x00013980


	//   ....[63]....
        /*0ad8*/ 	.word	0x00013990


	//   ....[64]....
        /*0adc*/ 	.word	0x000139a0


	//   ....[65]....
        /*0ae0*/ 	.word	0x000139b0


	//   ....[66]....
        /*0ae4*/ 	.word	0x000139c0


	//   ....[67]....
        /*0ae8*/ 	.word	0x000139d0


	//   ....[68]....
        /*0aec*/ 	.word	0x00014170


	//   ....[69]....
        /*0af0*/ 	.word	0x00014180


	//   ....[70]....
        /*0af4*/ 	.word	0x00014190


	//   ....[71]....
        /*0af8*/ 	.word	0x000141e0


	//   ....[72]....
        /*0afc*/ 	.word	0x00014730


	//   ....[73]....
        /*0b00*/ 	.word	0x00014770


	//   ....[74]....
        /*0b04*/ 	.word	0x000147a0


	//   ....[75]....
        /*0b08*/ 	.word	0x000147e0


	//   ....[76]....
        /*0b0c*/ 	.word	0x00014810


	//   ....[77]....
        /*0b10*/ 	.word	0x00014830


	//   ....[78]....
        /*0b14*/ 	.word	0x00014850


	//   ....[79]....
        /*0b18*/ 	.word	0x00014870


	//   ....[80]....
        /*0b1c*/ 	.word	0x00014c60


	//   ....[81]....
        /*0b20*/ 	.word	0x00014c80


	//   ....[82]....
        /*0b24*/ 	.word	0x00014f40


	//   ....[83]....
        /*0b28*/ 	.word	0x00014f50


	//   ....[84]....
        /*0b2c*/ 	.word	0x000159e0


	//   ....[85]....
        /*0b30*/ 	.word	0x00015a10


	//   ....[86]....
        /*0b34*/ 	.word	0x00015a50


	//   ....[87]....
        /*0b38*/ 	.word	0x00015a80


	//   ....[88]....
        /*0b3c*/ 	.word	0x00015aa0


	//   ....[89]....
        /*0b40*/ 	.word	0x00015ab0


	//   ....[90]....
        /*0b44*/ 	.word	0x00015ac0


	//   ....[91]....
        /*0b48*/ 	.word	0x00015ae0


	//   ....[92]....
        /*0b4c*/ 	.word	0x00015c40


	//   ....[93]....
        /*0b50*/ 	.word	0x00015e40


	//   ....[94]....
        /*0b54*/ 	.word	0x00015e70


	//   ....[95]....
        /*0b58*/ 	.word	0x00015ea0


	//   ....[96]....
        /*0b5c*/ 	.word	0x00015ed0


	//   ....[97]....
        /*0b60*/ 	.word	0x00015f00


	//   ....[98]....
        /*0b64*/ 	.word	0x00015f30


	//   ....[99]....
        /*0b68*/ 	.word	0x000160c0


	//   ....[100]....
        /*0b6c*/ 	.word	0x000160f0


	//   ....[101]....
        /*0b70*/ 	.word	0x00016120


	//   ....[102]....
        /*0b74*/ 	.word	0x00016150


	//   ....[103]....
        /*0b78*/ 	.word	0x00016180


	//   ....[104]....
        /*0b7c*/ 	.word	0x000161b0


	//   ....[105]....
        /*0b80*/ 	.word	0x00016240


	//   ....[106]....
        /*0b84*/ 	.word	0x00016270


	//   ....[107]....
        /*0b88*/ 	.word	0x00016280


	//   ....[108]....
        /*0b8c*/ 	.word	0x000162c0


	//   ....[109]....
        /*0b90*/ 	.word	0x00017900


	//   ....[110]....
        /*0b94*/ 	.word	0x000190c0


	//   ....[111]....
        /*0b98*/ 	.word	0x00019d90


	//   ....[112]....
        /*0b9c*/ 	.word	0x00019da0


	//   ....[113]....
        /*0ba0*/ 	.word	0x00019db0


	//   ....[114]....
        /*0ba4*/ 	.word	0x00019dd0


	//   ....[115]....
        /*0ba8*/ 	.word	0x00019e60


	//   ....[116]....
        /*0bac*/ 	.word	0x00019e80


	//   ....[117]....
        /*0bb0*/ 	.word	0x00019f00


	//   ....[118]....
        /*0bb4*/ 	.word	0x00019f20


	//   ....[119]....
        /*0bb8*/ 	.word	0x00019f30


	//   ....[120]....
        /*0bbc*/ 	.word	0x00019fa0


	//   ....[121]....
        /*0bc0*/ 	.word	0x00019ff0


	//   ....[122]....
        /*0bc4*/ 	.word	0x0001a000


	//   ....[123]....
        /*0bc8*/ 	.word	0x0001b890


	//   ....[124]....
        /*0bcc*/ 	.word	0x0001b8c0


	//   ....[125]....
        /*0bd0*/ 	.word	0x0001b920


	//   ....[126]....
        /*0bd4*/ 	.word	0x0001b950


	//   ....[127]....
        /*0bd8*/ 	.word	0x0001b980


	//   ....[128]....
        /*0bdc*/ 	.word	0x0001b9b0


	//   ....[129]....
        /*0be0*/ 	.word	0x0001b9e0


	//   ....[130]....
        /*0be4*/ 	.word	0x0001ba10


	//   ....[131]....
        /*0be8*/ 	.word	0x0001bbb0


	//   ....[132]....
        /*0bec*/ 	.word	0x0001bbe0


	//   ....[133]....
        /*0bf0*/ 	.word	0x0001bc10


	//   ....[134]....
        /*0bf4*/ 	.word	0x0001bc40


	//   ....[135]....
        /*0bf8*/ 	.word	0x0001bc70


	//   ....[136]....
        /*0bfc*/ 	.word	0x0001bca0


	//   ....[137]....
        /*0c00*/ 	.word	0x0001bd60


	//   ....[138]....
        /*0c04*/ 	.word	0x0001bd80


	//   ....[139]....
        /*0c08*/ 	.word	0x0001bda0


	//   ....[140]....
        /*0c0c*/ 	.word	0x0001be00


	//   ....[141]....
        /*0c10*/ 	.word	0x0001c830


	//   ....[142]....
        /*0c14*/ 	.word	0x0001ccb0


	//   ....[143]....
        /*0c18*/ 	.word	0x0001cd40


	//   ....[144]....
        /*0c1c*/ 	.word	0x0001cd90


	//   ....[145]....
        /*0c20*/ 	.word	0x0001cde0


	//   ....[146]....
        /*0c24*/ 	.word	0x0001ceb0


	//   ....[147]....
        /*0c28*/ 	.word	0x0001cf40


	//   ....[148]....
        /*0c2c*/ 	.word	0x0001cf90


	//   ....[149]....
        /*0c30*/ 	.word	0x0001cfe0


	//   ....[150]....
        /*0c34*/ 	.word	0x0001d2d0


	//   ....[151]....
        /*0c38*/ 	.word	0x0001d5b0


	//   ....[152]....
        /*0c3c*/ 	.word	0x0001d7b0


	//   ....[153]....
        /*0c40*/ 	.word	0x0001d800


	//   ....[154]....
        /*0c44*/ 	.word	0x0001d860


	//   ....[155]....
        /*0c48*/ 	.word	0x0001d950


	//   ....[156]....
        /*0c4c*/ 	.word	0x0001d9b0


	//   ....[157]....
        /*0c50*/ 	.word	0x0001dab0


	//   ....[158]....
        /*0c54*/ 	.word	0x0001db10


	//   ....[159]....
        /*0c58*/ 	.word	0x0001dbc0


	//   ....[160]....
        /*0c5c*/ 	.word	0x0001dc70


	//   ....[161]....
        /*0c60*/ 	.word	0x0001dd50


	//   ....[162]....
        /*0c64*/ 	.word	0x0001ddb0


	//   ....[163]....
        /*0c68*/ 	.word	0x0001de70


	//   ....[164]....
        /*0c6c*/ 	.word	0x0001e140


	//   ....[165]....
        /*0c70*/ 	.word	0x0001e1e0


	//   ....[166]....
        /*0c74*/ 	.word	0x0001e360


	//   ....[167]....
        /*0c78*/ 	.word	0x0001e3d0


	//   ....[168]....
        /*0c7c*/ 	.word	0x0001e440


	//   ....[169]....
        /*0c80*/ 	.word	0x0001e4b0


	//   ....[170]....
        /*0c84*/ 	.word	0x0001e520


	//   ....[171]....
        /*0c88*/ 	.word	0x0001e5a0


	//   ....[172]....
        /*0c8c*/ 	.word	0x0001e630


	//   ....[173]....
        /*0c90*/ 	.word	0x0001e6d0


	//   ....[174]....
        /*0c94*/ 	.word	0x0001e740


	//   ....[175]....
        /*0c98*/ 	.word	0x0001e7b0


	//   ....[176]....
        /*0c9c*/ 	.word	0x0001e820


	//   ....[177]....
        /*0ca0*/ 	.word	0x0001e8a0


	//   ....[178]....
        /*0ca4*/ 	.word	0x0001e910


	//   ....[179]....
        /*0ca8*/ 	.word	0x0001e9c0


	//   ....[180]....
        /*0cac*/ 	.word	0x0001ea10


	//   ....[181]....
        /*0cb0*/ 	.word	0x0001eaa0


	//   ....[182]....
        /*0cb4*/ 	.word	0x0001ebd0


	//----- nvinfo : EIATTR_REG_RECONFIG
	.align		4
.L_1621:
        /*0cb8*/ 	.byte	0x01, 0x54
	.zero		2


	//----- nvinfo : EIATTR_SYSCALL_OFFSETS
	.align		4
        /*0cbc*/ 	.byte	0x04, 0x46
        /*0cbe*/ 	.short	(.L_1623 - .L_1622)


	//   ....[0]....
.L_1622:
        /*0cc0*/ 	.word	0x00001d00


	//   ....[1]....
        /*0cc4*/ 	.word	0x00001e50


	//   ....[2]....
        /*0cc8*/ 	.word	0x000057c0


	//   ....[3]....
        /*0ccc*/ 	.word	0x00005d20


	//   ....[4]....
        /*0cd0*/ 	.word	0x00018b70


	//   ....[5]....
        /*0cd4*/ 	.word	0x00018ce0


	//   ....[6]....
        /*0cd8*/ 	.word	0x00018e30


	//   ....[7]....
        /*0cdc*/ 	.word	0x00018f70


	//   ....[8]....
        /*0ce0*/ 	.word	0x000198e0


	//----- nvinfo : EIATTR_MBARRIER_INSTR_OFFSETS
	.align		4
.L_1623:
        /*0ce4*/ 	.byte	0x04, 0x39
        /*0ce6*/ 	.short	(.L_1625 - .L_1624)


	//   ....[0]....
.L_1624:
        /*0ce8*/ 	.word	0x000002b0
        /*0cec*/ 	.word	0x000000ff
        /*0cf0*/ 	.word	0x00013200
        /*0cf4*/ 	.short	0x0100
        /*0cf6*/ 	.byte	0x08
	.zero		1


	//   ....[1]....
        /*0cf8*/ 	.word	0x000002c0
        /*0cfc*/ 	.word	0x000000ff
        /*0d00*/ 	.word	0x00013220
        /*0d04*/ 	.short	0x0100
        /*0d06*/ 	.byte	0x08
	.zero		1


	//   ....[2]....
        /*0d08*/ 	.word	0x000003b0
        /*0d0c*/ 	.word	0x000000ff
        /*0d10*/ 	.word	0x00013230
        /*0d14*/ 	.short	0x0100
        /*0d16*/ 	.byte	0x08
	.zero		1


	//   ....[3]....
        /*0d18*/ 	.word	0x000003c0
        /*0d1c*/ 	.word	0x000000ff
        /*0d20*/ 	.word	0x00013240
        /*0d24*/ 	.short	0x0100
        /*0d26*/ 	.byte	0x08
	.zero		1


	//   ....[4]....
        /*0d28*/ 	.word	0x000003d0
        /*0d2c*/ 	.word	0x000000ff
        /*0d30*/ 	.word	0x00013238
        /*0d34*/ 	.short	0x0100
        /*0d36*/ 	.byte	0x08
	.zero		1


	//   ....[5]....
        /*0d38*/ 	.word	0x000003e0
        /*0d3c*/ 	.word	0x000000ff
        /*0d40*/ 	.word	0x00013248
        /*0d44*/ 	.short	0x0100
        /*0d46*/ 	.byte	0x08
	.zero		1


	//   ....[6]....
        /*0d48*/ 	.word	0x00000510
        /*0d4c*/ 	.word	0x000000ff
        /*0d50*/ 	.word	0x00013250
        /*0d54*/ 	.short	0x0100
        /*0d56*/ 	.byte	0x08
	.zero		1


	//   ....[7]....
        /*0d58*/ 	.word	0x00000520
        /*0d5c*/ 	.word	0x000000ff
        /*0d60*/ 	.word	0x00013260
        /*0d64*/ 	.short	0x0100
        /*0d66*/ 	.byte	0x08
	.zero		1


	//   ....[8]....
        /*0d68*/ 	.word	0x00000530
        /*0d6c*/ 	.word	0x000000ff
        /*0d70*/ 	.word	0x00013258
        /*0d74*/ 	.short	0x0100
        /*0d76*/ 	.byte	0x08
	.zero		1


	//   ....[9]....
        /*0d78*/ 	.word	0x00000540
        /*0d7c*/ 	.word	0x000000ff
        /*0d80*/ 	.word	0x00013268
        /*0d84*/ 	.short	0x0100
        /*0d86*/ 	.byte	0x08
	.zero		1


	//   ....[10]....
        /*0d88*/ 	.word	0x00000630
        /*0d8c*/ 	.word	0x000000ff
        /*0d90*/ 	.word	0x00013270
        /*0d94*/ 	.short	0x0100
        /*0d96*/ 	.byte	0x06
	.zero		1


	//   ....[11]....
        /*0d98*/ 	.word	0x00000640
        /*0d9c*/ 	.word	0x000000ff
        /*0da0*/ 	.word	0x00013280
        /*0da4*/ 	.short	0x0100
        /*0da6*/ 	.byte	0x06
	.zero		1


	//   ....[12]....
        /*0da8*/ 	.word	0x00000650
        /*0dac*/ 	.word	0x000000ff
        /*0db0*/ 	.word	0x00013278
        /*0db4*/ 	.short	0x0100
        /*0db6*/ 	.byte	0x06
	.zero		1


	//   ....[13]....
        /*0db8*/ 	.word	0x00000660
        /*0dbc*/ 	.word	0x000000ff
        /*0dc0*/ 	.word	0x00013288
        /*0dc4*/ 	.short	0x0100
        /*0dc6*/ 	.byte	0x06
	.zero		1


	//   ....[14]....
        /*0dc8*/ 	.word	0x00000790
        /*0dcc*/ 	.word	0x000000ff
        /*0dd0*/ 	.word	0x00013290
        /*0dd4*/ 	.short	0x0100
        /*0dd6*/ 	.byte	0x08
	.zero		1


	//   ....[15]....
        /*0dd8*/ 	.word	0x000007a0
        /*0ddc*/ 	.word	0x000000ff
        /*0de0*/ 	.word	0x000132a0
        /*0de4*/ 	.short	0x0100
        /*0de6*/ 	.byte	0x08
	.zero		1


	//   ....[16]....
        /*0de8*/ 	.word	0x000007b0
        /*0dec*/ 	.word	0x000000ff
        /*0df0*/ 	.word	0x00013298
        /*0df4*/ 	.short	0x0100
        /*0df6*/ 	.byte	0x08
	.zero		1


	//   ....[17]....
        /*0df8*/ 	.word	0x000007c0
        /*0dfc*/ 	.word	0x000000ff
        /*0e00*/ 	.word	0x000132a8
        /*0e04*/ 	.short	0x0100
        /*0e06*/ 	.byte	0x08
	.zero		1


	//   ....[18]....
        /*0e08*/ 	.word	0x000008f0
        /*0e0c*/ 	.word	0x000000ff
        /*0e10*/ 	.word	0x000132b0
        /*0e14*/ 	.short	0x0100
        /*0e16*/ 	.byte	0x08
	.zero		1


	//   ....[19]....
        /*0e18*/ 	.word	0x00000900
        /*0e1c*/ 	.word	0x000000ff
        /*0e20*/ 	.word	0x000132c0
        /*0e24*/ 	.short	0x0100
        /*0e26*/ 	.byte	0x08
	.zero		1


	//   ....[20]....
        /*0e28*/ 	.word	0x00000910
        /*0e2c*/ 	.word	0x000000ff
        /*0e30*/ 	.word	0x000132b8
        /*0e34*/ 	.short	0x0100
        /*0e36*/ 	.byte	0x08
	.zero		1


	//   ....[21]....
        /*0e38*/ 	.word	0x00000920
        /*0e3c*/ 	.word	0x000000ff
        /*0e40*/ 	.word	0x000132c8
        /*0e44*/ 	.short	0x0100
        /*0e46*/ 	.byte	0x08
	.zero		1


	//   ....[22]....
        /*0e48*/ 	.word	0x00002a00
        /*0e4c*/ 	.word	0x0000004c
        /*0e50*/ 	.word	0x00013290
        /*0e54*/ 	.short	0x010a
        /*0e56*/ 	.byte	0x3f
	.zero		1


	//   ....[23]....
        /*0e58*/ 	.word	0x00003b70
        /*0e5c*/ 	.word	0x0000004c
        /*0e60*/ 	.word	0x00013290
        /*0e64*/ 	.short	0x010a
        /*0e66*/ 	.byte	0x3f
	.zero		1


	//   ....[24]....
        /*0e68*/ 	.word	0x00004c50
        /*0e6c*/ 	.word	0x0000004c
        /*0e70*/ 	.word	0x00013290
        /*0e74*/ 	.short	0x010a
        /*0e76*/ 	.byte	0x3f
	.zero		1


	//   ....[25]....
        /*0e78*/ 	.word	0x00004de0
        /*0e7c*/ 	.word	0x00000004
        /*0e80*/ 	.word	0x00000000
        /*0e84*/ 	.short	0x0101
        /*0e86*/ 	.byte	0x3f
	.zero		1


	//   ....[26]....
        /*0e88*/ 	.word	0x00004e20
        /*0e8c*/ 	.word	0x0000004c
        /*0e90*/ 	.word	0x000132b0
        /*0e94*/ 	.short	0x010a
        /*0e96*/ 	.byte	0x3f
	.zero		1


	//   ....[27]....
        /*0e98*/ 	.word	0x000050a0
        /*0e9c*/ 	.word	0x0000004c
        /*0ea0*/ 	.word	0x00000000
        /*0ea4*/ 	.short	0x0101
        /*0ea6*/ 	.byte	0x3f
	.zero		1


	//   ....[28]....
        /*0ea8*/ 	.word	0x00005aa0
        /*0eac*/ 	.word	0x00000010
        /*0eb0*/ 	.word	0x00013200
        /*0eb4*/ 	.short	0x010a
        /*0eb6*/ 	.byte	0x3f
	.zero		1


	//   ....[29]....
        /*0eb8*/ 	.word	0x00005af0
        /*0ebc*/ 	.word	0x00000010
        /*0ec0*/ 	.word	0x00013200
        /*0ec4*/ 	.short	0x010a
        /*0ec6*/ 	.byte	0x3f
	.zero		1


	//   ....[30]....
        /*0ec8*/ 	.word	0x00006200
        /*0ecc*/ 	.word	0x00000010
        /*0ed0*/ 	.word	0x00013200
        /*0ed4*/ 	.short	0x010a
        /*0ed6*/ 	.byte	0x3f
	.zero		1


	//   ....[31]....
        /*0ed8*/ 	.word	0x00007640
        /*0edc*/ 	.word	0x00000010
        /*0ee0*/ 	.word	0x00013200
        /*0ee4*/ 	.short	0x010a
        /*0ee6*/ 	.byte	0x3f
	.zero		1


	//   ....[32]....
        /*0ee8*/ 	.word	0x00008780
        /*0eec*/ 	.word	0x00000000
        /*0ef0*/ 	.word	0x00013230
        /*0ef4*/ 	.short	0x010a
        /*0ef6*/ 	.byte	0x3f
	.zero		1


	//   ....[33]....
        /*0ef8*/ 	.word	0x00008820
        /*0efc*/ 	.word	0x00000000
        /*0f00*/ 	.word	0x00013230
        /*0f04*/ 	.short	0x010a
        /*0f06*/ 	.byte	0x3f
	.zero		1


	//   ....[34]....
        /*0f08*/ 	.word	0x0000b4c0
        /*0f0c*/ 	.word	0x00000041
        /*0f10*/ 	.word	0x00000000
        /*0f14*/ 	.short	0x0101
        /*0f16*/ 	.byte	0x3f
	.zero		1


	//   ....[35]....
        /*0f18*/ 	.word	0x0000bf10
        /*0f1c*/ 	.word	0x00000003
        /*0f20*/ 	.word	0x00013230
        /*0f24*/ 	.short	0x010a
        /*0f26*/ 	.byte	0x3f
	.zero		1


	//   ....[36]....
        /*0f28*/ 	.word	0x0000bfa0
        /*0f2c*/ 	.word	0x00000003
        /*0f30*/ 	.word	0x00013230
        /*0f34*/ 	.short	0x010a
        /*0f36*/ 	.byte	0x3f
	.zero		1


	//   ....[37]....
        /*0f38*/ 	.word	0x0000c560
        /*0f3c*/ 	.word	0x0000000f
        /*0f40*/ 	.word	0x00013250
        /*0f44*/ 	.short	0x010a
        /*0f46*/ 	.byte	0x3f
	.zero		1


	//   ....[38]....
        /*0f48*/ 	.word	0x0000c5b0
        /*0f4c*/ 	.word	0x0000000f
        /*0f50*/ 	.word	0x00013250
        /*0f54*/ 	.short	0x010a
        /*0f56*/ 	.byte	0x3f
	.zero		1


	//   ....[39]....
        /*0f58*/ 	.word	0x0000ec40
        /*0f5c*/ 	.word	0x00000003
        /*0f60*/ 	.word	0x00000000
        /*0f64*/ 	.short	0x0101
        /*0f66*/ 	.byte	0x3f
	.zero		1


	//   ....[40]....
        /*0f68*/ 	.word	0x0000f890
        /*0f6c*/ 	.word	0x0000000f
        /*0f70*/ 	.word	0x00000000
        /*0f74*/ 	.short	0x0101
        /*0f76*/ 	.byte	0x3f
	.zero		1


	//   ....[41]....
        /*0f78*/ 	.word	0x0000f9f0
        /*0f7c*/ 	.word	0x0000000a
        /*0f80*/ 	.word	0x00013230
        /*0f84*/ 	.short	0x010a
        /*0f86*/ 	.byte	0x3f
	.zero		1


	//   ....[42]....
        /*0f88*/ 	.word	0x0000fa80
        /*0f8c*/ 	.word	0x0000000a
        /*0f90*/ 	.word	0x00013230
        /*0f94*/ 	.short	0x010a
        /*0f96*/ 	.byte	0x3f
	.zero		1


	//   ....[43]....
        /*0f98*/ 	.word	0x00010040
        /*0f9c*/ 	.word	0x0000000d
        /*0fa0*/ 	.word	0x00013250
        /*0fa4*/ 	.short	0x010a
        /*0fa6*/ 	.byte	0x3f
	.zero		1


	//   ....[44]....
        /*0fa8*/ 	.word	0x00010090
        /*0fac*/ 	.word	0x0000000d
        /*0fb0*/ 	.word	0x00013250
        /*0fb4*/ 	.short	0x010a
        /*0fb6*/ 	.byte	0x3f
	.zero		1


	//   ....[45]....
        /*0fb8*/ 	.word	0x00011b00
        /*0fbc*/ 	.word	0x0000000f
        /*0fc0*/ 	.word	0x00000000
        /*0fc4*/ 	.short	0x0101
        /*0fc6*/ 	.byte	0x3f
	.zero		1


	//   ....[46]....
        /*0fc8*/ 	.word	0x00012320
        /*0fcc*/ 	.word	0x0000000d
        /*0fd0*/ 	.word	0x00000000
        /*0fd4*/ 	.short	0x0101
        /*0fd6*/ 	.byte	0x3f
	.zero		1


	//   ....[47]....
        /*0fd8*/ 	.word	0x00012880
        /*0fdc*/ 	.word	0x00000008
        /*0fe0*/ 	.word	0x00013250
        /*0fe4*/ 	.short	0x010a
        /*0fe6*/ 	.byte	0x3f
	.zero		1


	//   ....[48]....
        /*0fe8*/ 	.word	0x000128d0
        /*0fec*/ 	.word	0x00000008
        /*0ff0*/ 	.word	0x00013250
        /*0ff4*/ 	.short	0x010a
        /*0ff6*/ 	.byte	0x3f
	.zero		1


	//   ....[49]....
        /*0ff8*/ 	.word	0x00013120
        /*0ffc*/ 	.word	0x00000008
        /*1000*/ 	.word	0x00000000
        /*1004*/ 	.short	0x0101
        /*1006*/ 	.byte	0x3f
	.zero		1


	//   ....[50]....
        /*1008*/ 	.word	0x00014820
        /*100c*/ 	.word	0x00000000
        /*1010*/ 	.word	0x00000000
        /*1014*/ 	.short	0x0101
        /*1016*/ 	.byte	0x3f
	.zero		1


	//   ....[51]....
        /*1018*/ 	.word	0x00014c40
        /*101c*/ 	.word	0x00000004
        /*1020*/ 	.word	0x00000000
        /*1024*/ 	.short	0x0101
        /*1026*/ 	.byte	0x3f
	.zero		1


	//   ....[52]....
        /*1028*/ 	.word	0x000179e0
        /*102c*/ 	.word	0x00000011
        /*1030*/ 	.word	0x00013220
        /*1034*/ 	.short	0x010a
        /*1036*/ 	.byte	0x3f
	.zero		1


	//   ....[53]....
        /*1038*/ 	.word	0x00017ab0
        /*103c*/ 	.word	0x00000006
        /*1040*/ 	.word	0x000132a0
        /*1044*/ 	.short	0x010a
        /*1046*/ 	.byte	0x3f
	.zero		1


	//   ....[54]....
        /*1048*/ 	.word	0x00017cf0
        /*104c*/ 	.word	0x00000006
        /*1050*/ 	.word	0x000132c0
        /*1054*/ 	.short	0x010a
        /*1056*/ 	.byte	0x3f
	.zero		1


	//   ....[55]....
        /*1058*/ 	.word	0x000180a0
        /*105c*/ 	.word	0x00000006
        /*1060*/ 	.word	0x000132a0
        /*1064*/ 	.short	0x010a
        /*1066*/ 	.byte	0x3f
	.zero		1


	//   ....[56]....
        /*1068*/ 	.word	0x000182d0
        /*106c*/ 	.word	0x00000006
        /*1070*/ 	.word	0x000132c0
        /*1074*/ 	.short	0x010a
        /*1076*/ 	.byte	0x3f
	.zero		1


	//   ....[57]....
        /*1078*/ 	.word	0x00019320
        /*107c*/ 	.word	0x00000004
        /*1080*/ 	.word	0x00013280
        /*1084*/ 	.short	0x010a
        /*1086*/ 	.byte	0x3f
	.zero		1


	//   ....[58]....
        /*1088*/ 	.word	0x000194c0
        /*108c*/ 	.word	0x00000004
        /*1090*/ 	.word	0x00013240
        /*1094*/ 	.short	0x010a
        /*1096*/ 	.byte	0x3f
	.zero		1


	//   ....[59]....
        /*1098*/ 	.word	0x0001a120
        /*109c*/ 	.word	0x00000011
        /*10a0*/ 	.word	0x00013200
        /*10a4*/ 	.short	0x0107
        /*10a6*/ 	.byte	0x3f
	.zero		1


	//   ....[60]....
        /*10a8*/ 	.word	0x0001a210
        /*10ac*/ 	.word	0x00000011
        /*10b0*/ 	.word	0x00013200
        /*10b4*/ 	.short	0x0101
        /*10b6*/ 	.byte	0x3f
	.zero		1


	//   ....[61]....
        /*10b8*/ 	.word	0x0001a230
        /*10bc*/ 	.word	0x00000011
        /*10c0*/ 	.word	0x00013220
        /*10c4*/ 	.short	0x010a
        /*10c6*/ 	.byte	0x3f
	.zero		1


	//   ....[62]....
        /*10c8*/ 	.word	0x0001a520
        /*10cc*/ 	.word	0x00000006
        /*10d0*/ 	.word	0x00013280
        /*10d4*/ 	.short	0x010a
        /*10d6*/ 	.byte	0x3f
	.zero		1


	//   ....[63]....
        /*10d8*/ 	.word	0x0001a770
        /*10dc*/ 	.word	0x00000006
        /*10e0*/ 	.word	0x00013240
        /*10e4*/ 	.short	0x010a
        /*10e6*/ 	.byte	0x3f
	.zero		1


	//   ....[64]....
        /*10e8*/ 	.word	0x0001aa30
        /*10ec*/ 	.word	0x00000003
        /*10f0*/ 	.word	0x00013270
        /*10f4*/ 	.short	0x010a
        /*10f6*/ 	.byte	0x3f
	.zero		1


	//   ....[65]....
        /*10f8*/ 	.word	0x0001aab0
        /*10fc*/ 	.word	0x00000003
        /*1100*/ 	.word	0x00013260
        /*1104*/ 	.short	0x010a
        /*1106*/ 	.byte	0x3f
	.zero		1


	//   ....[66]....
        /*1108*/ 	.word	0x0001aed0
        /*110c*/ 	.word	0x00000003
        /*1110*/ 	.word	0x00013250
        /*1114*/ 	.short	0x0101
        /*1116*/ 	.byte	0x3f
	.zero		1


	//   ....[67]....
        /*1118*/ 	.word	0x0001af50
        /*111c*/ 	.word	0x00000003
        /*1120*/ 	.word	0x00000000
        /*1124*/ 	.short	0x0101
        /*1126*/ 	.byte	0x3f
	.zero		1


	//   ....[68]....
        /*1128*/ 	.word	0x0001b170
        /*112c*/ 	.word	0x00000000
        /*1130*/ 	.word	0x00013270
        /*1134*/ 	.short	0x010a
        /*1136*/ 	.byte	0x3f
	.zero		1


	//   ....[69]....
        /*1138*/ 	.word	0x0001b1e0
        /*113c*/ 	.word	0x00000000
        /*1140*/ 	.word	0x00013260
        /*1144*/ 	.short	0x010a
        /*1146*/ 	.byte	0x3f
	.zero		1


	//   ....[70]....
        /*1148*/ 	.word	0x0001b610
        /*114c*/ 	.word	0x00000000
        /*1150*/ 	.word	0x00013250
        /*1154*/ 	.short	0x0101
        /*1156*/ 	.byte	0x3f
	.zero		1


	//   ....[71]....
        /*1158*/ 	.word	0x0001b660
        /*115c*/ 	.word	0x00000002
        /*1160*/ 	.word	0x00000000
        /*1164*/ 	.short	0x0101
        /*1166*/ 	.byte	0x3f
	.zero		1


	//   ....[72]....
        /*1168*/ 	.word	0x0001c7b0
        /*116c*/ 	.word	0x00000006
        /*1170*/ 	.word	0x00013220
        /*1174*/ 	.short	0x010a
        /*1176*/ 	.byte	0x3f
	.zero		1


	//   ....[73]....
        /*1178*/ 	.word	0x0001c990
        /*117c*/ 	.word	0x00000005
        /*1180*/ 	.word	0x00000000
        /*1184*/ 	.short	0x010a
        /*1186*/ 	.byte	0x3f
	.zero		1


	//   ....[74]....
        /*1188*/ 	.word	0x0001c9c0
        /*118c*/ 	.word	0x00000009
        /*1190*/ 	.word	0x00000000
        /*1194*/ 	.short	0x010a
        /*1196*/ 	.byte	0x3f
	.zero		1


	//   ....[75]....
        /*1198*/ 	.word	0x0001ca10
        /*119c*/ 	.word	0x0000001d
        /*11a0*/ 	.word	0x00013260
        /*11a4*/ 	.short	0x010a
        /*11a6*/ 	.byte	0x3f
	.zero		1


	//   ....[76]....
        /*11a8*/ 	.word	0x0001ca60
        /*11ac*/ 	.word	0x00000007
        /*11b0*/ 	.word	0x00013260
        /*11b4*/ 	.short	0x010a
        /*11b6*/ 	.byte	0x3f
	.zero		1


	//   ....[77]....
        /*11b8*/ 	.word	0x0001caa0
        /*11bc*/ 	.word	0x0000001d
        /*11c0*/ 	.word	0x00013280
        /*11c4*/ 	.short	0x010a
        /*11c6*/ 	.byte	0x3f
	.zero		1


	//   ....[78]....
        /*11c8*/ 	.word	0x0001cac0
        /*11cc*/ 	.word	0x00000007
        /*11d0*/ 	.word	0x00013280
        /*11d4*/ 	.short	0x010a
        /*11d6*/ 	.byte	0x3f
	.zero		1


	//   ....[79]....
        /*11d8*/ 	.word	0x0001cb20
        /*11dc*/ 	.word	0x0000004c
        /*11e0*/ 	.word	0x00013290
        /*11e4*/ 	.short	0x010a
        /*11e6*/ 	.byte	0x3f
	.zero		1


	//   ....[80]....
        /*11e8*/ 	.word	0x0001cb70
        /*11ec*/ 	.word	0x0000004c
        /*11f0*/ 	.word	0x00013290
        /*11f4*/ 	.short	0x010a
        /*11f6*/ 	.byte	0x3f
	.zero		1


	//   ....[81]....
        /*11f8*/ 	.word	0x0001cbc0
        /*11fc*/ 	.word	0x0000004c
        /*1200*/ 	.word	0x00013290
        /*1204*/ 	.short	0x010a
        /*1206*/ 	.byte	0x3f
	.zero		1


	//   ....[82]....
        /*1208*/ 	.word	0x0001cc10
        /*120c*/ 	.word	0x0000004c
        /*1210*/ 	.word	0x000132b0
        /*1214*/ 	.short	0x010a
        /*1216*/ 	.byte	0x3f
	.zero		1


	//   ....[83]....
        /*1218*/ 	.word	0x0001ce10
        /*121c*/ 	.word	0x00000010
        /*1220*/ 	.word	0x00013200
        /*1224*/ 	.short	0x010a
        /*1226*/ 	.byte	0x3f
	.zero		1


	//   ....[84]....
        /*1228*/ 	.word	0x0001d010
        /*122c*/ 	.word	0x00000010
        /*1230*/ 	.word	0x00013200
        /*1234*/ 	.short	0x010a
        /*1236*/ 	.byte	0x3f
	.zero		1


	//   ....[85]....
        /*1238*/ 	.word	0x0001d060
        /*123c*/ 	.word	0x00000000
        /*1240*/ 	.word	0x00013230
        /*1244*/ 	.short	0x010a
        /*1246*/ 	.byte	0x3f
	.zero		1


	//   ....[86]....
        /*1248*/ 	.word	0x0001d0b0
        /*124c*/ 	.word	0x00000003
        /*1250*/ 	.word	0x00013230
        /*1254*/ 	.short	0x010a
        /*1256*/ 	.byte	0x3f
	.zero		1


	//   ....[87]....
        /*1258*/ 	.word	0x0001d100
        /*125c*/ 	.word	0x0000000f
        /*1260*/ 	.word	0x00013250
        /*1264*/ 	.short	0x010a
        /*1266*/ 	.byte	0x3f
	.zero		1


	//   ....[88]....
        /*1268*/ 	.word	0x0001d150
        /*126c*/ 	.word	0x0000000a
        /*1270*/ 	.word	0x00013230
        /*1274*/ 	.short	0x010a
        /*1276*/ 	.byte	0x3f
	.zero		1


	//   ....[89]....
        /*1278*/ 	.word	0x0001d1a0
        /*127c*/ 	.word	0x0000000d
        /*1280*/ 	.word	0x00013250
        /*1284*/ 	.short	0x010a
        /*1286*/ 	.byte	0x3f
	.zero		1


	//   ....[90]....
        /*1288*/ 	.word	0x0001d1f0
        /*128c*/ 	.word	0x00000008
        /*1290*/ 	.word	0x00013250
        /*1294*/ 	.short	0x010a
        /*1296*/ 	.byte	0x3f
	.zero		1


	//   ....[91]....
        /*1298*/ 	.word	0x0001d390
        /*129c*/ 	.word	0x00000011
        /*12a0*/ 	.word	0x00013220
        /*12a4*/ 	.short	0x010a
        /*12a6*/ 	.byte	0x3f
	.zero		1


	//   ....[92]....
        /*12a8*/ 	.word	0x0001d3e0
        /*12ac*/ 	.word	0x00000006
        /*12b0*/ 	.word	0x000132a0
        /*12b4*/ 	.short	0x010a
        /*12b6*/ 	.byte	0x3f
	.zero		1


	//   ....[93]....
        /*12b8*/ 	.word	0x0001d430
        /*12bc*/ 	.word	0x00000006
        /*12c0*/ 	.word	0x000132c0
        /*12c4*/ 	.short	0x010a
        /*12c6*/ 	.byte	0x3f
	.zero		1


	//   ....[94]....
        /*12c8*/ 	.word	0x0001d480
        /*12cc*/ 	.word	0x00000006
        /*12d0*/ 	.word	0x000132a0
        /*12d4*/ 	.short	0x010a
        /*12d6*/ 	.byte	0x3f
	.zero		1


	//   ....[95]....
        /*12d8*/ 	.word	0x0001d4d0
        /*12dc*/ 	.word	0x00000006
        /*12e0*/ 	.word	0x000132c0
        /*12e4*/ 	.short	0x010a
        /*12e6*/ 	.byte	0x3f
	.zero		1


	//   ....[96]....
        /*12e8*/ 	.word	0x0001d670
        /*12ec*/ 	.word	0x00000004
        /*12f0*/ 	.word	0x00013280
        /*12f4*/ 	.short	0x010a
        /*12f6*/ 	.byte	0x3f
	.zero		1


	//   ....[97]....
        /*12f8*/ 	.word	0x0001d6c0
        /*12fc*/ 	.word	0x00000004
        /*1300*/ 	.word	0x00013240
        /*1304*/ 	.short	0x010a
        /*1306*/ 	.byte	0x3f
	.zero		1


	//   ....[98]....
        /*1308*/ 	.word	0x0001deb0
        /*130c*/ 	.word	0x00000011
        /*1310*/ 	.word	0x00013220
        /*1314*/ 	.short	0x010a
        /*1316*/ 	.byte	0x3f
	.zero		1


	//   ....[99]....
        /*1318*/ 	.word	0x0001df00
        /*131c*/ 	.word	0x00000006
        /*1320*/ 	.word	0x00013280
        /*1324*/ 	.short	0x010a
        /*1326*/ 	.byte	0x3f
	.zero		1


	//   ....[100]....
        /*1328*/ 	.word	0x0001df50
        /*132c*/ 	.word	0x00000006
        /*1330*/ 	.word	0x00013240
        /*1334*/ 	.short	0x010a
        /*1336*/ 	.byte	0x3f
	.zero		1


	//   ....[101]....
        /*1338*/ 	.word	0x0001dfa0
        /*133c*/ 	.word	0x00000003
        /*1340*/ 	.word	0x00013270
        /*1344*/ 	.short	0x010a
        /*1346*/ 	.byte	0x3f
	.zero		1


	//   ....[102]....
        /*1348*/ 	.word	0x0001dff0
        /*134c*/ 	.word	0x00000003
        /*1350*/ 	.word	0x00013260
        /*1354*/ 	.short	0x010a
        /*1356*/ 	.byte	0x3f
	.zero		1


	//   ....[103]....
        /*1358*/ 	.word	0x0001e040
        /*135c*/ 	.word	0x00000000
        /*1360*/ 	.word	0x00013270
        /*1364*/ 	.short	0x010a
        /*1366*/ 	.byte	0x3f
	.zero		1


	//   ....[104]....
        /*1368*/ 	.word	0x0001e090
        /*136c*/ 	.word	0x00000000
        /*1370*/ 	.word	0x00013260
        /*1374*/ 	.short	0x010a
        /*1376*/ 	.byte	0x3f
	.zero		1


	//   ....[105]....
        /*1378*/ 	.word	0x0001eaf0
        /*137c*/ 	.word	0x00000006
        /*1380*/ 	.word	0x00013220
        /*1384*/ 	.short	0x010a
        /*1386*/ 	.byte	0x3f
	.zero		1


	//   ....[106]....
        /*1388*/ 	.word	0x0001ec90
        /*138c*/ 	.word	0x00000005
        /*1390*/ 	.word	0x00000000
        /*1394*/ 	.short	0x010a
        /*1396*/ 	.byte	0x3f
	.zero		1


	//   ....[107]....
        /*1398*/ 	.word	0x0001ece0
        /*139c*/ 	.word	0x00000009
        /*13a0*/ 	.word	0x00000000
        /*13a4*/ 	.short	0x010a
        /*13a6*/ 	.byte	0x3f
	.zero		1


	//   ....[108]....
        /*13a8*/ 	.word	0x0001ed30
        /*13ac*/ 	.word	0x0000001d
        /*13b0*/ 	.word	0x00013260
        /*13b4*/ 	.short	0x010a
        /*13b6*/ 	.byte	0x3f
	.zero		1


	//   ....[109]....
        /*13b8*/ 	.word	0x0001ed80
        /*13bc*/ 	.word	0x00000007
        /*13c0*/ 	.word	0x00013260
        /*13c4*/ 	.short	0x010a
        /*13c6*/ 	.byte	0x3f
	.zero		1


	//   ....[110]....
        /*13c8*/ 	.word	0x0001edd0
        /*13cc*/ 	.word	0x0000001d
        /*13d0*/ 	.word	0x00013280
        /*13d4*/ 	.short	0x010a
        /*13d6*/ 	.byte	0x3f
	.zero		1


	//----- nvinfo : EIATTR_NUM_MBARRIERS
	.align		4
.L_1625:
        /*13d8*/ 	.byte	0x03, 0x38
        /*13da*/ 	.short	0x0016


	//----- nvinfo : EIATTR_EXIT_INSTR_OFFSETS
	.align		4
        /*13dc*/ 	.byte	0x04, 0x1c
        /*13de*/ 	.short	(.L_1627 - .L_1626)


	//   ....[0]....
.L_1626:
        /*13e0*/ 	.word	0x0001cb10


	//----- nvinfo : EIATTR_MAX_THREADS
	.align		4
.L_1627:
        /*13e4*/ 	.byte	0x04, 0x05
        /*13e6*/ 	.short	(.L_1629 - .L_1628)
.L_1628:
        /*13e8*/ 	.word	0x00000200
        /*13ec*/ 	.word	0x00000001
        /*13f0*/ 	.word	0x00000001


	//----- nvinfo : EIATTR_CRS_STACK_SIZE
	.align		4
.L_1629:
        /*13f4*/ 	.byte	0x04, 0x1e
        /*13f6*/ 	.short	(.L_1631 - .L_1630)
.L_1630:
        /*13f8*/ 	.word	0x00000000


	//----- nvinfo : EIATTR_CBANK_PARAM_SIZE
	.align		4
.L_1631:
        /*13fc*/ 	.byte	0x03, 0x19
        /*13fe*/ 	.short	0x0af0


	//----- nvinfo : EIATTR_PARAM_CBANK
	.align		4
        /*1400*/ 	.byte	0x04, 0x0a
        /*1402*/ 	.short	(.L_1633 - .L_1632)
	.align		4
.L_1632:
        /*1404*/ 	.word	index@(.nv.constant0._ZN7cutlass13device_kernelIN5flash11enable_sm90INS1_16FlashAttnFwdSm90INS1_25CollectiveMainloopFwdSm90ILi2EN4cute5tupleIJNS5_1CILi1EEES8_S8_EEENS6_IJNS7_ILi192EEENS7_ILi160EEENS7_ILi64EEEEEELi64ENS_12float_e4m3_tEfNS_4arch4Sm90ELb1ELb0ELb1ELb1ELb0ELb1ELb0ELb1ELb1ELb1ELb1ELb0EEENS1_21CollectiveEpilogueFwdINS6_IJSA_SC_SB_EEES9_NS_10bfloat16_tESG_Li384ELb1ELb1ELb1ELb1EEENS1_36VarlenDynamicPersistentTileSchedulerILi192ELi160ELi384ELi128ELb1ELb1ELb1ELb1ELb1ELb1EEEEEEEEEvNT_6ParamsE)
        /*1408*/ 	.short	0x0210
        /*140a*/ 	.short	0x0af0


	//----- nvinfo : EIATTR_SW_WAR
	.align		4
.L_1633:
        /*140c*/ 	.byte	0x04, 0x36
        /*140e*/ 	.short	(.L_1635 - .L_1634)
.L_1634:
        /*1410*/ 	.word	0x00000008
.L_1635:


//--------------------- .nv.callgraph             --------------------------
	.section	.nv.callgraph,"",@"SHT_CUDA_CALLGRAPH"
	.align	4
	.sectionentsize	8
	.align		4
        /*0000*/ 	.word	0x00000000
	.align		4
        /*0004*/ 	.word	0xffffffff
	.align		4
        /*0008*/ 	.word	index@(_ZN7cutlass13device_kernelIN5flash11enable_sm90INS1_16FlashAttnFwdSm90INS1_25CollectiveMainloopFwdSm90ILi2EN4cute5tupleIJNS5_1CILi1EEES8_S8_EEENS6_IJNS7_ILi128EEESA_NS7_ILi256EEEEEELi256ENS_12float_e4m3_tEfNS_4arch4Sm90ELb0ELb0ELb1ELb0ELb0ELb0ELb0ELb1ELb1ELb1ELb1ELb0EEENS1_21CollectiveEpilogueFwdINS6_IJSA_SB_SA_EEES9_NS_10bfloat16_tESF_Li256ELb0ELb1ELb1ELb1EEENS1_19SingleTileSchedulerILb0ELb1ELb1ELi128EEEEEEEEEvNT_6ParamsE)
	.align		4
        /*000c*/ 	.word	index@(__assertfail)
	.align		4
        /*0010*/ 	.word	index@(_ZN7cutlass13device_kernelIN5flash11enable_sm90INS1_16FlashAttnFwdSm90INS1_25CollectiveMainloopFwdSm90ILi2EN4cute5tupleIJNS5_1CILi1EEES8_S8_EEENS6_IJNS7_ILi128EEESA_NS7_ILi256EEEEEELi256ENS_12float_e4m3_tEfNS_4arch4Sm90ELb0ELb0ELb1ELb1ELb0ELb0ELb0ELb1ELb1ELb1ELb1ELb0EEENS1_21CollectiveEpilogueFwdINS6_IJSA_SB_SA_EEES9_NS_10bfloat16_tESF_Li256ELb1ELb1ELb1ELb1EEENS1_36VarlenDynamicPersistentTileSchedulerILi128ELi128ELi256ELi128ELb1ELb1ELb1ELb0ELb1ELb1EEEEEEEEEvNT_6ParamsE)
	.align		4
        /*0014*/ 	.word	index@(__assertfail)
	.align		4
        /*0018*/ 	.word	index@(_ZN7cutlass13device_kernelIN5flash11enable_sm90INS1_16FlashAttnFwdSm90INS1_25CollectiveMainloopFwdSm90ILi2EN4cute5tupleIJNS5_1CILi1EEES8_S8_EEENS6_IJNS7_ILi128EEESA_NS7_ILi256EEEEEELi256ENS_12float_e4m3_tEfNS_4arch4Sm90ELb0ELb0ELb1ELb1ELb0ELb1ELb0ELb1ELb1ELb1ELb1ELb0EEENS1_21CollectiveEpilogueFwdINS6_IJSA_SB_SA_EEES9_NS_10bfloat16_tESF_Li256ELb1ELb1ELb1ELb1EEENS1_36VarlenDynamicPersistentTileSchedulerILi128ELi128ELi256ELi128ELb1ELb1ELb1ELb0ELb1ELb1EEEEEEEEEvNT_6ParamsE)
	.align		4
        /*001c*/ 	.word	index@(__assertfail)
	.align		4
        /*0020*/ 	.word	index@(_ZN7cutlass13device_kernelIN5flash11enable_sm90INS1_16FlashAttnFwdSm90INS1_25CollectiveMainloopFwdSm90ILi2EN4cute5tupleIJNS5_1CILi1EEES8_S8_EEENS6_IJNS7_ILi128EEENS7_ILi64EEENS7_ILi256EEEEEELi256ENS_12float_e4m3_tEfNS_4arch4Sm90ELb0ELb1ELb1ELb0ELb0ELb0ELb0ELb1ELb1ELb1ELb1ELb0EEENS1_21CollectiveEpilogueFwdINS6_IJSA_SC_SB_EEES9_NS_10bfloat16_tESG_Li256ELb0ELb1ELb1ELb1EEENS1_19SingleTileSchedulerILb0ELb1ELb1ELi128EEEEEEEEEvNT_6ParamsE)
	.align		4
        /*0024*/ 	.word	index@(__assertfail)
	.align		4
        /*0028*/ 	.word	index@(_ZN7cutlass13device_kernelIN5flash11enable_sm90INS1_16FlashAttnFwdSm90INS1_25CollectiveMainloopFwdSm90ILi2EN4cute5tupleIJNS5_1CILi1EEES8_S8_EEENS6_IJNS7_ILi128EEENS7_ILi64EEENS7_ILi256EEEEEELi256ENS_12float_e4m3_tEfNS_4arch4Sm90ELb0ELb1ELb1ELb1ELb0ELb0ELb0ELb1ELb1ELb1ELb1ELb0EEENS1_21CollectiveEpilogueFwdINS6_IJSA_SC_SB_EEES9_NS_10bfloat16_tESG_Li256ELb1ELb1ELb1ELb1EEENS1_36VarlenDynamicPersistentTileSchedulerILi128ELi64ELi256ELi128ELb1ELb1ELb1ELb1ELb0ELb1EEEEEEEEEvNT_6ParamsE)
	.align		4
        /*002c*/ 	.word	index@(__assertfail)
	.align		4
        /*0030*/ 	.word	index@(_ZN7cutlass13device_kernelIN5flash11enable_sm90INS1_16FlashAttnFwdSm90INS1_25CollectiveMainloopFwdSm90ILi2EN4cute5tupleIJNS5_1CILi1EEES8_S8_EEENS6_IJNS7_ILi128EEENS7_ILi64EEENS7_ILi256EEEEEELi256ENS_12float_e4m3_tEfNS_4arch4Sm90ELb0ELb1ELb1ELb1ELb0ELb1ELb0ELb1ELb1ELb1ELb1ELb0EEENS1_21CollectiveEpilogueFwdINS6_IJSA_SC_SB_EEES9_NS_10bfloat16_tESG_Li256ELb1ELb1ELb1ELb1EEENS1_36VarlenDynamicPersistentTileSchedulerILi128ELi64ELi256ELi128ELb1ELb1ELb1ELb1ELb0ELb1EEEEEEEEEvNT_6ParamsE)
	.align		4
        /*0034*/ 	.word	index@(__assertfail)
	.align		4
        /*0038*/ 	.word	index@(_ZN7cutlass13device_kernelIN5flash11enable_sm90INS1_16FlashAttnFwdSm90INS1_25CollectiveMainloopFwdSm90ILi2EN4cute5tupleIJNS5_1CILi1EEES8_S8_EEENS6_IJNS7_ILi128EEESA_NS7_ILi256EEEEEELi256ENS_12float_e4m3_tEfNS_4arch4Sm90ELb1ELb0ELb1ELb0ELb0ELb0ELb0ELb1ELb1ELb1ELb1ELb0EEENS1_21CollectiveEpilogueFwdINS6_IJSA_SB_SA_EEES9_NS_10bfloat16_tESF_Li256ELb0ELb1ELb1ELb1EEENS1_19SingleTileSchedulerILb0ELb1ELb1ELi128EEEEEEEEEvNT_6ParamsE)
	.align		4
        /*003c*/ 	.word	index@(__assertfail)
	.align		4
        /*0040*/ 	.word	index@(_ZN7cutlass13device_kernelIN5flash11enable_sm90INS1_16FlashAttnFwdSm90INS1_25CollectiveMainloopFwdSm90ILi2EN4cute5tupleIJNS5_1CILi1EEES8_S8_EEENS6_IJNS7_ILi128EEESA_NS7_ILi256EEEEEELi256ENS_12float_e4m3_tEfNS_4arch4Sm90ELb1ELb0ELb1ELb1ELb0ELb0ELb0ELb1ELb1ELb1ELb1ELb0EEENS1_21CollectiveEpilogueFwdINS6_IJSA_SB_SA_EEES9_NS_10bfloat16_tESF_Li256ELb1ELb1ELb1ELb1EEENS1_36VarlenDynamicPersistentTileSchedulerILi128ELi128ELi256ELi128ELb1ELb1ELb1ELb1ELb1ELb1EEEEEEEEEvNT_6ParamsE)
	.align		4
        /*0044*/ 	.word	index@(__assertfail)
	.align		4
        /*0048*/ 	.word	index@(_ZN7cutlass13device_kernelIN5flash11enable_sm90INS1_16FlashAttnFwdSm90INS1_25CollectiveMainloopFwdSm90ILi2EN4cute5tupleIJNS5_1CILi1EEES8_S8_EEENS6_IJNS7_ILi128EEESA_NS7_ILi256EEEEEELi256ENS_12float_e4m3_tEfNS_4arch4Sm90ELb1ELb0ELb1ELb1ELb0ELb1ELb0ELb1ELb1ELb1ELb1ELb0EEENS1_21CollectiveEpilogueFwdINS6_IJSA_SB_SA_EEES9_NS_10bfloat16_tESF_Li256ELb1ELb1ELb1ELb1EEENS1_36VarlenDynamicPersistentTileSchedulerILi128ELi128ELi256ELi128ELb1ELb1ELb1ELb1ELb1ELb1EEEEEEEEEvNT_6ParamsE)
	.align		4
        /*004c*/ 	.word	index@(__assertfail)
	.align		4
        /*0050*/ 	.word	index@(_ZN7cutlass13device_kernelIN5flash11enable_sm90INS1_16FlashAttnFwdSm90INS1_25CollectiveMainloopFwdSm90ILi2EN4cute5tupleIJNS5_1CILi1EEES8_S8_EEENS6_IJNS7_ILi128EEENS7_ILi160EEENS7_ILi192EEEEEELi192ENS_12float_e4m3_tEfNS_4arch4Sm90ELb0ELb0ELb1ELb0ELb0ELb0ELb0ELb1ELb1ELb1ELb1ELb0EEENS1_21CollectiveEpilogueFwdINS6_IJSA_SC_SB_EEES9_NS_10bfloat16_tESG_Li256ELb0ELb1ELb1ELb1EEENS1_19SingleTileSchedulerILb0ELb1ELb1ELi128EEEEEEEEEvNT_6ParamsE)
	.align		4
        /*0054*/ 	.word	index@(__assertfail)
	.align		4
        /*0058*/ 	.word	index@(_ZN7cutlass13device_kernelIN5flash11enable_sm90INS1_16FlashAttnFwdSm90INS1_25CollectiveMainloopFwdSm90ILi2EN4cute5tupleIJNS5_1CILi1EEES8_S8_EEENS6_IJNS7_ILi128EEENS7_ILi160EEENS7_ILi192EEEEEELi192ENS_12float_e4m3_tEfNS_4arch4Sm90ELb0ELb0ELb1ELb1ELb0ELb0ELb0ELb1ELb1ELb1ELb1ELb0EEENS1_21CollectiveEpilogueFwdINS6_IJSA_SC_SB_EEES9_NS_10bfloat16_tESG_Li256ELb1ELb1ELb1ELb1EEENS1_36VarlenDynamicPersistentTileSchedulerILi128ELi160ELi256ELi128ELb1ELb1ELb1ELb0ELb1ELb1EEEEEEEEEvNT_6ParamsE)
	.align		4
        /*005c*/ 	.word	index@(__assertfail)
	.align		4
        /*0060*/ 	.word	index@(_ZN7cutlass13device_kernelIN5flash11enable_sm90INS1_16FlashAttnFwdSm90INS1_25CollectiveMainloopFwdSm90ILi2EN4cute5tupleIJNS5_1CILi1EEES8_S8_EEENS6_IJNS7_ILi128EEENS7_ILi160EEENS7_ILi192EEEEEELi192ENS_12float_e4m3_tEfNS_4arch4Sm90ELb0ELb0ELb1ELb1ELb0ELb1ELb0ELb1ELb1ELb1ELb1ELb0EEENS1_21CollectiveEpilogueFwdINS6_IJSA_SC_SB_EEES9_NS_10bfloat16_tESG_Li256ELb1ELb1ELb1ELb1EEENS1_36VarlenDynamicPersistentTileSchedulerILi128ELi160ELi256ELi128ELb1ELb1ELb1ELb0ELb1ELb1EEEEEEEEEvNT_6ParamsE)
	.align		4
        /*0064*/ 	.word	index@(__assertfail)
	.align		4
        /*0068*/ 	.word	index@(_ZN7cutlass13device_kernelIN5flash11enable_sm90INS1_16FlashAttnFwdSm90INS1_25CollectiveMainloopFwdSm90ILi2EN4cute5tupleIJNS5_1CILi1EEES8_S8_EEENS6_IJNS7_ILi128EEESA_NS7_ILi192EEEEEELi192ENS_12float_e4m3_tEfNS_4arch4Sm90ELb0ELb1ELb1ELb0ELb0ELb0ELb0ELb1ELb1ELb1ELb1ELb0EEENS1_21CollectiveEpilogueFwdINS6_IJSA_SB_SA_EEES9_NS_10bfloat16_tESF_Li256ELb0ELb1ELb1ELb1EEENS1_19SingleTileSchedulerILb0ELb1ELb1ELi128EEEEEEEEEvNT_6ParamsE)
	.align		4
        /*006c*/ 	.word	index@(__assertfail)
	.align		4
        /*0070*/ 	.word	index@(_ZN7cutlass13device_kernelIN5flash11enable_sm90INS1_16FlashAttnFwdSm90INS1_25CollectiveMainloopFwdSm90ILi2EN4cute5tupleIJNS5_1CILi1EEES8_S8_EEENS6_IJNS7_ILi128EEESA_NS7_ILi192EEEEEELi192ENS_12float_e4m3_tEfNS_4arch4Sm90ELb0ELb1ELb1ELb1ELb0ELb0ELb0ELb1ELb1ELb1ELb1ELb0EEENS1_21CollectiveEpilogueFwdINS6_IJSA_SB_SA_EEES9_NS_10bfloat16_tESF_Li256ELb1ELb1ELb1ELb1EEENS1_36VarlenDynamicPersistentTileSchedulerILi128ELi128ELi256ELi128ELb1ELb1ELb1ELb1ELb0ELb1EEEEEEEEEvNT_6ParamsE)
	.align		4
        /*0074*/ 	.word	index@(__assertfail)
	.align		4
        /*0078*/ 	.word	index@(_ZN7cutlass13device_kernelIN5flash11enable_sm90INS1_16FlashAttnFwdSm90INS1_25CollectiveMainloopFwdSm90ILi2EN4cute5tupleIJNS5_1CILi1EEES8_S8_EEENS6_IJNS7_ILi128EEESA_NS7_ILi192EEEEEELi192ENS_12float_e4m3_tEfNS_4arch4Sm90ELb0ELb1ELb1ELb1ELb0ELb1ELb0ELb1ELb1ELb1ELb1ELb0EEENS1_21CollectiveEpilogueFwdINS6_IJSA_SB_SA_EEES9_NS_10bfloat16_tESF_Li256ELb1ELb1ELb1ELb1EEENS1_36VarlenDynamicPersistentTileSchedulerILi128ELi128ELi256ELi128ELb1ELb1ELb1ELb1ELb0ELb1EEEEEEEEEvNT_6ParamsE)
	.align		4
        /*007c*/ 	.word	index@(__assertfail)
	.align		4
        /*0080*/ 	.word	index@(_ZN7cutlass13device_kernelIN5flash11enable_sm90INS1_16FlashAttnFwdSm90INS1_25CollectiveMainloopFwdSm90ILi2EN4cute5tupleIJNS5_1CILi1EEES8_S8_EEENS6_IJNS7_ILi128EEENS7_ILi160EEENS7_ILi192EEEEEELi192ENS_12float_e4m3_tEfNS_4arch4Sm90ELb1ELb0ELb1ELb0ELb0ELb0ELb0ELb1ELb1ELb1ELb1ELb0EEENS1_21CollectiveEpilogueFwdINS6_IJSA_SC_SB_EEES9_NS_10bfloat16_tESG_Li256ELb0ELb1ELb1ELb1EEENS1_19SingleTileSchedulerILb0ELb1ELb1ELi128EEEEEEEEEvNT_6ParamsE)
	.align		4
        /*0084*/ 	.word	index@(__assertfail)
	.align		4
        /*0088*/ 	.word	index@(_ZN7cutlass13device_kernelIN5flash11enable_sm90INS1_16FlashAttnFwdSm90INS1_25CollectiveMainloopFwdSm90ILi2EN4cute5tupleIJNS5_1CILi1EEES8_S8_EEENS6_IJNS7_ILi128EEENS7_ILi160EEENS7_ILi192EEEEEELi192ENS_12float_e4m3_tEfNS_4arch4Sm90ELb1ELb0ELb1ELb1ELb0ELb0ELb0ELb1ELb1ELb1ELb1ELb0EEENS1_21CollectiveEpilogueFwdINS6_IJSA_SC_SB_EEES9_NS_10bfloat16_tESG_Li256ELb1ELb1ELb1ELb1EEENS1_36VarlenDynamicPersistentTileSchedulerILi128ELi160ELi256ELi128ELb1ELb1ELb1ELb1ELb1ELb1EEEEEEEEEvNT_6ParamsE)
	.align		4
        /*008c*/ 	.word	index@(__assertfail)
	.align		4
        /*0090*/ 	.word	index@(_ZN7cutlass13device_kernelIN5flash11enable_sm90INS1_16FlashAttnFwdSm90INS1_25CollectiveMainloopFwdSm90ILi2EN4cute5tupleIJNS5_1CILi1EEES8_S8_EEENS6_IJNS7_ILi128EEENS7_ILi160EEENS7_ILi192EEEEEELi192ENS_12float_e4m3_tEfNS_4arch4Sm90ELb1ELb0ELb1ELb1ELb0ELb1ELb0ELb1ELb1ELb1ELb1ELb0EEENS1_21CollectiveEpilogueFwdINS6_IJSA_SC_SB_EEES9_NS_10bfloat16_tESG_Li256ELb1ELb1ELb1ELb1EEENS1_36VarlenDynamicPersistentTileSchedulerILi128ELi160ELi256ELi128ELb1ELb1ELb1ELb1ELb1ELb1EEEEEEEEEvNT_6ParamsE)
	.align		4
        /*0094*/ 	.word	index@(__assertfail)
	.align		4
        /*0098*/ 	.word	index@(_ZN7cutlass13device_kernelIN5flash11enable_sm90INS1_16FlashAttnFwdSm90INS1_25CollectiveMainloopFwdSm90ILi2EN4cute5tupleIJNS5_1CILi1EEES8_S8_EEENS6_IJNS7_ILi128EEENS7_ILi224EEESA_EEELi128ENS_12float_e4m3_tEfNS_4arch4Sm90ELb0ELb0ELb1ELb0ELb0ELb0ELb0ELb1ELb1ELb1ELb1ELb0EEENS1_21CollectiveEpilogueFwdINS6_IJSA_SA_SB_EEES9_NS_10bfloat16_tESF_Li256ELb0ELb1ELb1ELb1EEENS1_19SingleTileSchedulerILb0ELb1ELb1ELi128EEEEEEEEEvNT_6ParamsE)
	.align		4
        /*009c*/ 	.word	index@(__assertfail)
	.align		4
        /*00a0*/ 	.word	index@(_ZN7cutlass13device_kernelIN5flash11enable_sm90INS1_16FlashAttnFwdSm90INS1_25CollectiveMainloopFwdSm90ILi2EN4cute5tupleIJNS5_1CILi1EEES8_S8_EEENS6_IJNS7_ILi128EEENS7_ILi224EEESA_EEELi128ENS_12float_e4m3_tEfNS_4arch4Sm90ELb0ELb0ELb1ELb1ELb0ELb0ELb0ELb1ELb1ELb1ELb1ELb0EEENS1_21CollectiveEpilogueFwdINS6_IJSA_SA_SB_EEES9_NS_10bfloat16_tESF_Li256ELb1ELb1ELb1ELb1EEENS1_36VarlenDynamicPersistentTileSchedulerILi128ELi224ELi256ELi128ELb1ELb1ELb1ELb0ELb1ELb1EEEEEEEEEvNT_6ParamsE)
	.align		4
        /*00a4*/ 	.word	index@(__assertfail)
	.align		4
        /*00a8*/ 	.word	index@(_ZN7cutlass13device_kernelIN5flash11enable_sm90INS1_16FlashAttnFwdSm90INS1_25CollectiveMainloopFwdSm90ILi2EN4cute5tupleIJNS5_1CILi1EEES8_S8_EEENS6_IJNS7_ILi128EEENS7_ILi224EEESA_EEELi128ENS_12float_e4m3_tEfNS_4arch4Sm90ELb0ELb0ELb1ELb1ELb0ELb1ELb0ELb1ELb1ELb1ELb1ELb0EEENS1_21CollectiveEpilogueFwdINS6_IJSA_SA_SB_EEES9_NS_10bfloat16_tESF_Li256ELb1ELb1ELb1ELb1EEENS1_36VarlenDynamicPersistentTileSchedulerILi128ELi224ELi256ELi128ELb1ELb1ELb1ELb0ELb1ELb1EEEEEEEEEvNT_6ParamsE)
	.align		4
        /*00ac*/ 	.word	index@(__assertfail)
	.align		4
        /*00b0*/ 	.word	index@(_ZN7cutlass13device_kernelIN5flash11enable_sm90INS1_16FlashAttnFwdSm90INS1_25CollectiveMainloopFwdSm90ILi2EN4cute5tupleIJNS5_1CILi1EEES8_S8_EEENS6_IJNS7_ILi128EEENS7_ILi192EEESA_EEELi128ENS_12float_e4m3_tEfNS_4arch4Sm90ELb0ELb1ELb1ELb0ELb0ELb0ELb0ELb1ELb1ELb1ELb1ELb0EEENS1_21CollectiveEpilogueFwdINS6_IJSA_SA_SB_EEES9_NS_10bfloat16_tESF_Li256ELb0ELb1ELb1ELb1EEENS1_19SingleTileSchedulerILb0ELb1ELb1ELi128EEEEEEEEEvNT_6ParamsE)
	.align		4
        /*00b4*/ 	.word	index@(__assertfail)
	.align		4
        /*00b8*/ 	.word	index@(_ZN7cutlass13device_kernelIN5flash11enable_sm90INS1_16FlashAttnFwdSm90INS1_25CollectiveMainloopFwdSm90ILi2EN4cute5tupleIJNS5_1CILi1EEES8_S8_EEENS6_IJNS7_ILi128EEENS7_ILi192EEESA_EEELi128ENS_12float_e4m3_tEfNS_4arch4Sm90ELb0ELb1ELb1ELb1ELb0ELb0ELb0ELb1ELb1ELb1ELb1ELb0EEENS1_21CollectiveEpilogueFwdINS6_IJSA_SA_SB_EEES9_NS_10bfloat16_tESF_Li256ELb1ELb1ELb1ELb1EEENS1_36VarlenDynamicPersistentTileSchedulerILi128ELi192ELi256ELi128ELb1ELb1ELb1ELb1ELb0ELb1EEEEEEEEEvNT_6ParamsE)
	.align		4
        /*00bc*/ 	.word	index@(__assertfail)
	.align		4
        /*00c0*/ 	.word	index@(_ZN7cutlass13device_kernelIN5flash11enable_sm90INS1_16FlashAttnFwdSm90INS1_25CollectiveMainloopFwdSm90ILi2EN4cute5tupleIJNS5_1CILi1EEES8_S8_EEENS6_IJNS7_ILi128EEENS7_ILi192EEESA_EEELi128ENS_12float_e4m3_tEfNS_4arch4Sm90ELb0ELb1ELb1ELb1ELb0ELb1ELb0ELb1ELb1ELb1ELb1ELb0EEENS1_21CollectiveEpilogueFwdINS6_IJSA_SA_SB_EEES9_NS_10bfloat16_tESF_Li256ELb1ELb1ELb1ELb1EEENS1_36VarlenDynamicPersistentTileSchedulerILi128ELi192ELi256ELi128ELb1ELb1ELb1ELb1ELb0ELb1EEEEEEEEEvNT_6ParamsE)
	.align		4
        /*00c4*/ 	.word	index@(__assertfail)
	.align		4
        /*00c8*/ 	.word	index@(_ZN7cutlass13device_kernelIN5flash11enable_sm90INS1_16FlashAttnFwdSm90INS1_25CollectiveMainloopFwdSm90ILi2EN4cute5tupleIJNS5_1CILi1EEES8_S8_EEENS6_IJNS7_ILi128EEENS7_ILi224EEESA_EEELi128ENS_12float_e4m3_tEfNS_4arch4Sm90ELb1ELb0ELb1ELb0ELb0ELb0ELb0ELb1ELb1ELb1ELb1ELb0EEENS1_21CollectiveEpilogueFwdINS6_IJSA_SA_SB_EEES9_NS_10bfloat16_tESF_Li256ELb0ELb1ELb1ELb1EEENS1_19SingleTileSchedulerILb0ELb1ELb1ELi128EEEEEEEEEvNT_6ParamsE)
	.align		4
        /*00cc*/ 	.word	index@(__assertfail)
	.align		4
        /*00d0*/ 	.word	index@(_ZN7cutlass13device_kernelIN5flash11enable_sm90INS1_16FlashAttnFwdSm90INS1_25CollectiveMainloopFwdSm90ILi2EN4cute5tupleIJNS5_1CILi1EEES8_S8_EEENS6_IJNS7_ILi128EEENS7_ILi224EEESA_EEELi128ENS_12float_e4m3_tEfNS_4arch4Sm90ELb1ELb0ELb1ELb1ELb0ELb0ELb0ELb1ELb1ELb1ELb1ELb0EEENS1_21CollectiveEpilogueFwdINS6_IJSA_SA_SB_EEES9_NS_10bfloat16_tESF_Li256ELb1ELb1ELb1ELb1EEENS1_36VarlenDynamicPersistentTileSchedulerILi128ELi224ELi256ELi128ELb1ELb1ELb1ELb1ELb1ELb1EEEEEEEEEvNT_6ParamsE)
	.align		4
        /*00d4*/ 	.word	index@(__assertfail)
	.align		4
        /*00d8*/ 	.word	index@(_ZN7cutlass13device_kernelIN5flash11enable_sm90INS1_16FlashAttnFwdSm90INS1_25CollectiveMainloopFwdSm90ILi2EN4cute5tupleIJNS5_1CILi1EEES8_S8_EEENS6_IJNS7_ILi128EEENS7_ILi224EEESA_EEELi128ENS_12float_e4m3_tEfNS_4arch4Sm90ELb1ELb0ELb1ELb1ELb0ELb1ELb0ELb1ELb1ELb1ELb1ELb0EEENS1_21CollectiveEpilogueFwdINS6_IJSA_SA_SB_EEES9_NS_10bfloat16_tESF_Li256ELb1ELb1ELb1ELb1EEENS1_36VarlenDynamicPersistentTileSchedulerILi128ELi224ELi256ELi128ELb1ELb1ELb1ELb1ELb1ELb1EEEEEEEEEvNT_6ParamsE)
	.align		4
        /*00dc*/ 	.word	index@(__assertfail)
	.align		4
        /*00e0*/ 	.word	index@(_ZN7cutlass13device_kernelIN5flash11enable_sm90INS1_16FlashAttnFwdSm90INS1_25CollectiveMainloopFwdSm90ILi2EN4cute5tupleIJNS5_1CILi1EEES8_S8_EEENS6_IJNS7_ILi192EEENS7_ILi128EEENS7_ILi96EEEEEELi96ENS_12float_e4m3_tEfNS_4arch4Sm90ELb0ELb0ELb1ELb0ELb0ELb0ELb0ELb1ELb1ELb1ELb1ELb0EEENS1_21CollectiveEpilogueFwdINS6_IJSA_SC_SB_EEES9_NS_10bfloat16_tESG_Li384ELb0ELb1ELb1ELb1EEENS1_19SingleTileSchedulerILb0ELb1ELb1ELi192EEEEEEEEEvNT_6ParamsE)
	.align		4
        /*00e4*/ 	.word	index@(__assertfail)
	.align		4
        /*00e8*/ 	.word	index@(_ZN7cutlass13device_kernelIN5flash11enable_sm90INS1_16FlashAttnFwdSm90INS1_25CollectiveMainloopFwdSm90ILi2EN4cute5tupleIJNS5_1CILi1EEES8_S8_EEENS6_IJNS7_ILi192EEENS7_ILi128EEENS7_ILi96EEEEEELi96ENS_12float_e4m3_tEfNS_4arch4Sm90ELb0ELb0ELb1ELb1ELb0ELb0ELb0ELb1ELb1ELb1ELb1ELb0EEENS1_21CollectiveEpilogueFwdINS6_IJSA_SC_SB_EEES9_NS_10bfloat16_tESG_Li384ELb1ELb1ELb1ELb1EEENS1_36VarlenDynamicPersistentTileSchedulerILi192ELi128ELi384ELi128ELb1ELb1ELb1ELb0ELb1ELb1EEEEEEEEEvNT_6ParamsE)
	.align		4
        /*00ec*/ 	.word	index@(__assertfail)
	.align		4
        /*00f0*/ 	.word	index@(_ZN7cutlass13device_kernelIN5flash11enable_sm90INS1_16FlashAttnFwdSm90INS1_25CollectiveMainloopFwdSm90ILi2EN4cute5tupleIJNS5_1CILi1EEES8_S8_EEENS6_IJNS7_ILi192EEENS7_ILi128EEENS7_ILi96EEEEEELi96ENS_12float_e4m3_tEfNS_4arch4Sm90ELb0ELb0ELb1ELb1ELb0ELb1ELb0ELb1ELb1ELb1ELb1ELb0EEENS1_21CollectiveEpilogueFwdINS6_IJSA_SC_SB_EEES9_NS_10bfloat16_tESG_Li384ELb1ELb1ELb1ELb1EEENS1_36VarlenDynamicPersistentTileSchedulerILi192ELi128ELi384ELi128ELb1ELb1ELb1ELb0ELb1ELb1EEEEEEEEEvNT_6ParamsE)
	.align		4
        /*00f4*/ 	.word	index@(__assertfail)
	.align		4
        /*00f8*/ 	.word	index@(_ZN7cutlass13device_kernelIN5flash11enable_sm90INS1_16FlashAttnFwdSm90INS1_25CollectiveMainloopFwdSm90ILi2EN4cute5tupleIJNS5_1CILi1EEES8_S8_EEENS6_IJNS7_ILi192EEENS7_ILi128EEENS7_ILi96EEEEEELi96ENS_12float_e4m3_tEfNS_4arch4Sm90ELb0ELb1ELb1ELb0ELb0ELb0ELb0ELb1ELb1ELb1ELb1ELb0EEENS1_21CollectiveEpilogueFwdINS6_IJSA_SC_SB_EEES9_NS_10bfloat16_tESG_Li384ELb0ELb1ELb1ELb1EEENS1_19SingleTileSchedulerILb0ELb1ELb1ELi192EEEEEEEEEvNT_6ParamsE)
	.align		4
        /*00fc*/ 	.word	index@(__assertfail)
	.align		4
        /*0100*/ 	.word	index@(_ZN7cutlass13device_kernelIN5flash11enable_sm90INS1_16FlashAttnFwdSm90INS1_25CollectiveMainloopFwdSm90ILi2EN4cute5tupleIJNS5_1CILi1EEES8_S8_EEENS6_IJNS7_ILi192EEENS7_ILi128EEENS7_ILi96EEEEEELi96ENS_12float_e4m3_tEfNS_4arch4Sm90ELb0ELb1ELb1ELb1ELb0ELb0ELb0ELb1ELb1ELb1ELb1ELb0EEENS1_21CollectiveEpilogueFwdINS6_IJSA_SC_SB_EEES9_NS_10bfloat16_tESG_Li384ELb1ELb1ELb1ELb1EEENS1_36VarlenDynamicPersistentTileSchedulerILi192ELi128ELi384ELi128ELb1ELb1ELb1ELb1ELb0ELb1EEEEEEEEEvNT_6ParamsE)
	.align		4
        /*0104*/ 	.word	index@(__assertfail)
	.align		4
        /*0108*/ 	.word	index@(_ZN7cutlass13device_kernelIN5flash11enable_sm90INS1_16FlashAttnFwdSm90INS1_25CollectiveMainloopFwdSm90ILi2EN4cute5tupleIJNS5_1CILi1EEES8_S8_EEENS6_IJNS7_ILi192EEENS7_ILi128EEENS7_ILi96EEEEEELi96ENS_12float_e4m3_tEfNS_4arch4Sm90ELb0ELb1ELb1ELb1ELb0ELb1ELb0ELb1ELb1ELb1ELb1ELb0EEENS1_21CollectiveEpilogueFwdINS6_IJSA_SC_SB_EEES9_NS_10bfloat16_tESG_Li384ELb1ELb1ELb1ELb1EEENS1_36VarlenDynamicPersistentTileSchedulerILi192ELi128ELi384ELi128ELb1ELb1ELb1ELb1ELb0ELb1EEEEEEEEEvNT_6ParamsE)
	.align		4
        /*010c*/ 	.word	index@(__assertfail)
	.align		4
        /*0110*/ 	.word	index@(_ZN7cutlass13device_kernelIN5flash11enable_sm90INS1_16FlashAttnFwdSm90INS1_25CollectiveMainloopFwdSm90ILi2EN4cute5tupleIJNS5_1CILi1EEES8_S8_EEENS6_IJNS7_ILi192EEENS7_ILi128EEENS7_ILi96EEEEEELi96ENS_12float_e4m3_tEfNS_4arch4Sm90ELb1ELb0ELb1ELb0ELb0ELb0ELb0ELb1ELb1ELb1ELb1ELb0EEENS1_21CollectiveEpilogueFwdINS6_IJSA_SC_SB_EEES9_NS_10bfloat16_tESG_Li384ELb0ELb1ELb1ELb1EEENS1_19SingleTileSchedulerILb0ELb1ELb1ELi192EEEEEEEEEvNT_6ParamsE)
	.align		4
        /*0114*/ 	.word	index@(__assertfail)
	.align		4
        /*0118*/ 	.word	index@(_ZN7cutlass13device_kernelIN5flash11enable_sm90INS1_16FlashAttnFwdSm90INS1_25CollectiveMainloopFwdSm90ILi2EN4cute5tupleIJNS5_1CILi1EEES8_S8_EEENS6_IJNS7_ILi192EEENS7_ILi128EEENS7_ILi96EEEEEELi96ENS_12float_e4m3_tEfNS_4arch4Sm90ELb1ELb0ELb1ELb1ELb0ELb0ELb0ELb1ELb1ELb1ELb1ELb0EEENS1_21CollectiveEpilogueFwdINS6_IJSA_SC_SB_EEES9_NS_10bfloat16_tESG_Li384ELb1ELb1ELb1ELb1EEENS1_36VarlenDynamicPersistentTileSchedulerILi192ELi128ELi384ELi128ELb1ELb1ELb1ELb1ELb1ELb1EEEEEEEEEvNT_6ParamsE)
	.align		4
        /*011c*/ 	.word	index@(__assertfail)
	.align		4
        /*0120*/ 	.word	index@(_ZN7cutlass13device_kernelIN5flash11enable_sm90INS1_16FlashAttnFwdSm90INS1_25CollectiveMainloopFwdSm90ILi2EN4cute5tupleIJNS5_1CILi1EEES8_S8_EEENS6_IJNS7_ILi192EEENS7_ILi128EEENS7_ILi96EEEEEELi96ENS_12float_e4m3_tEfNS_4arch4Sm90ELb1ELb0ELb1ELb1ELb0ELb1ELb0ELb1ELb1ELb1ELb1ELb0EEENS1_21CollectiveEpilogueFwdINS6_IJSA_SC_SB_EEES9_NS_10bfloat16_tESG_Li384ELb1ELb1ELb1ELb1EEENS1_36VarlenDynamicPersistentTileSchedulerILi192ELi128ELi384ELi128ELb1ELb1ELb1ELb1ELb1ELb1EEEEEEEEEvNT_6ParamsE)
	.align		4
        /*0124*/ 	.word	index@(__assertfail)
	.align		4
        /*0128*/ 	.word	index@(_ZN7cutlass13device_kernelIN5flash11enable_sm90INS1_16FlashAttnFwdSm90INS1_25CollectiveMainloopFwdSm90ILi2EN4cute5tupleIJNS5_1CILi1EEES8_S8_EEENS6_IJNS7_ILi192EEENS7_ILi160EEENS7_ILi64EEEEEELi64ENS_12float_e4m3_tEfNS_4arch4Sm90ELb0ELb0ELb1ELb0ELb0ELb0ELb0ELb1ELb1ELb1ELb1ELb0EEENS1_21CollectiveEpilogueFwdINS6_IJSA_SC_SB_EEES9_NS_10bfloat16_tESG_Li384ELb0ELb1ELb1ELb1EEENS1_19SingleTileSchedulerILb0ELb1ELb1ELi192EEEEEEEEEvNT_6ParamsE)
	.align		4
        /*012c*/ 	.word	index@(__assertfail)
	.align		4
        /*0130*/ 	.word	index@(_ZN7cutlass13device_kernelIN5flash11enable_sm90INS1_16FlashAttnFwdSm90INS1_25CollectiveMainloopFwdSm90ILi2EN4cute5tupleIJNS5_1CILi1EEES8_S8_EEENS6_IJNS7_ILi192EEENS7_ILi160EEENS7_ILi64EEEEEELi64ENS_12float_e4m3_tEfNS_4arch4Sm90ELb0ELb0ELb1ELb1ELb0ELb0ELb0ELb1ELb1ELb1ELb1ELb0EEENS1_21CollectiveEpilogueFwdINS6_IJSA_SC_SB_EEES9_NS_10bfloat16_tESG_Li384ELb1ELb1ELb1ELb1EEENS1_36VarlenDynamicPersistentTileSchedulerILi192ELi160ELi384ELi128ELb1ELb1ELb1ELb0ELb1ELb1EEEEEEEEEvNT_6ParamsE)
	.align		4
        /*0134*/ 	.word	index@(__assertfail)
	.align		4
        /*0138*/ 	.word	index@(_ZN7cutlass13device_kernelIN5flash11enable_sm90INS1_16FlashAttnFwdSm90INS1_25CollectiveMainloopFwdSm90ILi2EN4cute5tupleIJNS5_1CILi1EEES8_S8_EEENS6_IJNS7_ILi192EEENS7_ILi160EEENS7_ILi64EEEEEELi64ENS_12float_e4m3_tEfNS_4arch4Sm90ELb0ELb0ELb1ELb1ELb0ELb1ELb0ELb1ELb1ELb1ELb1ELb0EEENS1_21CollectiveEpilogueFwdINS6_IJSA_SC_SB_EEES9_NS_10bfloat16_tESG_Li384ELb1ELb1ELb1ELb1EEENS1_36VarlenDynamicPersistentTileSchedulerILi192ELi160ELi384ELi128ELb1ELb1ELb1ELb0ELb1ELb1EEEEEEEEEvNT_6ParamsE)
	.align		4
        /*013c*/ 	.word	index@(__assertfail)
	.align		4
        /*0140*/ 	.word	index@(_ZN7cutlass13device_kernelIN5flash11enable_sm90INS1_16FlashAttnFwdSm90INS1_25CollectiveMainloopFwdSm90ILi2EN4cute5tupleIJNS5_1CILi1EEES8_S8_EEENS6_IJNS7_ILi192EEENS7_ILi160EEENS7_ILi64EEEEEELi64ENS_12float_e4m3_tEfNS_4arch4Sm90ELb0ELb1ELb1ELb0ELb0ELb0ELb0ELb1ELb1ELb1ELb1ELb0EEENS1_21CollectiveEpilogueFwdINS6_IJSA_SC_SB_EEES9_NS_10bfloat16_tESG_Li384ELb0ELb1ELb1ELb1EEENS1_19SingleTileSchedulerILb0ELb1ELb1ELi192EEEEEEEEEvNT_6ParamsE)
	.align		4
        /*0144*/ 	.word	index@(__assertfail)
	.align		4
        /*0148*/ 	.word	index@(_ZN7cutlass13device_kernelIN5flash11enable_sm90INS1_16FlashAttnFwdSm90INS1_25CollectiveMainloopFwdSm90ILi2EN4cute5tupleIJNS5_1CILi1EEES8_S8_EEENS6_IJNS7_ILi192EEENS7_ILi160EEENS7_ILi64EEEEEELi64ENS_12float_e4m3_tEfNS_4arch4Sm90ELb0ELb1ELb1ELb1ELb0ELb0ELb0ELb1ELb1ELb1ELb1ELb0EEENS1_21CollectiveEpilogueFwdINS6_IJSA_SC_SB_EEES9_NS_10bfloat16_tESG_Li384ELb1ELb1ELb1ELb1EEENS1_36VarlenDynamicPersistentTileSchedulerILi192ELi160ELi384ELi128ELb1ELb1ELb1ELb1ELb0ELb1EEEEEEEEEvNT_6ParamsE)
	.align		4
        /*014c*/ 	.word	index@(__assertfail)
	.align		4
        /*0150*/ 	.word	index@(_ZN7cutlass13device_kernelIN5flash11enable_sm90INS1_16FlashAttnFwdSm90INS1_25CollectiveMainloopFwdSm90ILi2EN4cute5tupleIJNS5_1CILi1EEES8_S8_EEENS6_IJNS7_ILi192EEENS7_ILi160EEENS7_ILi64EEEEEELi64ENS_12float_e4m3_tEfNS_4arch4Sm90ELb0ELb1ELb1ELb1ELb0ELb1ELb0ELb1ELb1ELb1ELb1ELb0EEENS1_21CollectiveEpilogueFwdINS6_IJSA_SC_SB_EEES9_NS_10bfloat16_tESG_Li384ELb1ELb1ELb1ELb1EEENS1_36VarlenDynamicPersistentTileSchedulerILi192ELi160ELi384ELi128ELb1ELb1ELb1ELb1ELb0ELb1EEEEEEEEEvNT_6ParamsE)
	.align		4
        /*0154*/ 	.word	index@(__assertfail)
	.align		4
        /*0158*/ 	.word	index@(_ZN7cutlass13device_kernelIN5flash11enable_sm90INS1_16FlashAttnFwdSm90INS1_25CollectiveMainloopFwdSm90ILi2EN4cute5tupleIJNS5_1CILi1EEES8_S8_EEENS6_IJNS7_ILi192EEENS7_ILi160EEENS7_ILi64EEEEEELi64ENS_12float_e4m3_tEfNS_4arch4Sm90ELb1ELb0ELb1ELb0ELb0ELb0ELb0ELb1ELb1ELb1ELb1ELb0EEENS1_21CollectiveEpilogueFwdINS6_IJSA_SC_SB_EEES9_NS_10bfloat16_tESG_Li384ELb0ELb1ELb1ELb1EEENS1_19SingleTileSchedulerILb0ELb1ELb1ELi192EEEEEEEEEvNT_6ParamsE)
	.align		4
        /*015c*/ 	.word	index@(__assertfail)
	.align		4
        /*0160*/ 	.word	index@(_ZN7cutlass13device_kernelIN5flash11enable_sm90INS1_16FlashAttnFwdSm90INS1_25CollectiveMainloopFwdSm90ILi2EN4cute5tupleIJNS5_1CILi1EEES8_S8_EEENS6_IJNS7_ILi192EEENS7_ILi160EEENS7_ILi64EEEEEELi64ENS_12float_e4m3_tEfNS_4arch4Sm90ELb1ELb0ELb1ELb1ELb0ELb0ELb0ELb1ELb1ELb1ELb1ELb0EEENS1_21CollectiveEpilogueFwdINS6_IJSA_SC_SB_EEES9_NS_10bfloat16_tESG_Li384ELb1ELb1ELb1ELb1EEENS1_36VarlenDynamicPersistentTileSchedulerILi192ELi160ELi384ELi128ELb1ELb1ELb1ELb1ELb1ELb1EEEEEEEEEvNT_6ParamsE)
	.align		4
        /*0164*/ 	.word	index@(__assertfail)
	.align		4
        /*0168*/ 	.word	index@(_ZN7cutlass13device_kernelIN5flash11enable_sm90INS1_16FlashAttnFwdSm90INS1_25CollectiveMainloopFwdSm90ILi2EN4cute5tupleIJNS5_1CILi1EEES8_S8_EEENS6_IJNS7_ILi192EEENS7_ILi160EEENS7_ILi64EEEEEELi64ENS_12float_e4m3_tEfNS_4arch4Sm90ELb1ELb0ELb1ELb1ELb0ELb1ELb0ELb1ELb1ELb1ELb1ELb0EEENS1_21CollectiveEpilogueFwdINS6_IJSA_SC_SB_EEES9_NS_10bfloat16_tESG_Li384ELb1ELb1ELb1ELb1EEENS1_36VarlenDynamicPersistentTileSchedulerILi192ELi160ELi384ELi128ELb1ELb1ELb1ELb1ELb1ELb1EEEEEEEEEvNT_6ParamsE)
	.align		4
        /*016c*/ 	.word	index@(__assertfail)
	.align		4
        /*0170*/ 	.word	0x00000000
	.align		4
        /*0174*/ 	.word	0xfffffffe
	.align		4
        /*0178*/ 	.word	0x00000000
	.align		4
        /*017c*/ 	.word	0xfffffffd
	.align		4
        /*0180*/ 	.word	0x00000000
	.align		4
        /*0184*/ 	.word	0xfffffffc


//--------------------- .nv.constant4             --------------------------
	.section	.nv.constant4,"a",@progbits
	.align	8
	.align		8
.nv.constant4:
        /*0000*/ 	.dword	__assertfail
	.align		8
        /*0008*/ 	.dword	__unnamed_1
	.align		8
        /*0010*/ 	.dword	__unnamed_2
	.align		8
        /*0018*/ 	.dword	__unnamed_3
	.align		8
        /*0020*/ 	.dword	__unnamed_4
	.align		8
        /*0028*/ 	.dword	__unnamed_5
	.align		8
        /*0030*/ 	.dword	__unnamed_6
	.align		8
        /*0038*/ 	.dword	_ZZN5flash28permute_output_fp8_VcolmajorIN4cute6TensorINS1_11ArrayEngineIfLm32EEENS1_6LayoutINS1_5tupleIJNS6_IJNS1_1CILi2EEES8_NS7_ILi8EEEEEENS7_ILi1EEESB_EEENS6_IJNS6_IJSB_S8_NS7_ILi4EEEEEENS7_ILi0EEESF_EEEEEEEEEvRT_E9upper_map
	.align		8
        /*0040*/ 	.dword	__unnamed_7
	.align		8
        /*0048*/ 	.dword	__unnamed_8
	.align		8
        /*0050*/ 	.dword	__unnamed_9
	.align		8
        /*0058*/ 	.dword	__unnamed_10
	.align		8
        /*0060*/ 	.dword	__unnamed_11
	.align		8
        /*0068*/ 	.dword	__unnamed_12
	.align		8
        /*0070*/ 	.dword	_ZZN5flash28permute_output_fp8_VcolmajorIN4cute6TensorINS1_11ArrayEngineIfLm48EEENS1_6LayoutINS1_5tupleIJNS6_IJNS1_1CILi2EEES8_NS7_ILi12EEEEEENS7_ILi1EEESB_EEENS6_IJNS6_IJSB_S8_NS7_ILi4EEEEEENS7_ILi0EEESF_EEEEEEEEEvRT_E9upper_map
	.align		8
        /*0078*/ 	.dword	__unnamed_13
	.align		8
        /*0080*/ 	.dword	__unnamed_14
	.align		8
        /*0088*/ 	.dword	__unnamed_15
	.align		8
        /*0090*/ 	.dword	__unnamed_16
	.align		8
        /*0098*/ 	.dword	__unnamed_17
	.align		8
        /*00a0*/ 	.dword	__unnamed_18
	.align		8
        /*00a8*/ 	.dword	_ZZN5flash28permute_output_fp8_VcolmajorIN4cute6TensorINS1_11ArrayEngineIfLm64EEENS1_6LayoutINS1_5tupleIJNS6_IJNS1_1CILi2EEES8_NS7_ILi16EEEEEENS7_ILi1EEESB_EEENS6_IJNS6_IJSB_S8_NS7_ILi4EEEEEENS7_ILi0EEESF_EEEEEEEEEvRT_E9upper_map
	.align		8
        /*00b0*/ 	.dword	__unnamed_19
	.align		8
        /*00b8*/ 	.dword	__unnamed_20
	.align		8
        /*00c0*/ 	.dword	__unnamed_21
	.align		8
        /*00c8*/ 	.dword	__unnamed_22
	.align		8
        /*00d0*/ 	.dword	__unnamed_23
	.align		8
        /*00d8*/ 	.dword	__unnamed_24
	.align		8
        /*00e0*/ 	.dword	__unnamed_25
	.align		8
        /*00e8*/ 	.dword	__unnamed_26
	.align		8
        /*00f0*/ 	.dword	__unnamed_27
	.align		8
        /*00f8*/ 	.dword	__unnamed_28
	.align		8
        /*0100*/ 	.dword	_ZZN5flash28permute_output_fp8_VcolmajorIN4cute6TensorINS1_11ArrayEngineIfLm96EEENS1_6LayoutINS1_5tupleIJNS6_IJNS1_1CILi2EEES8_NS7_ILi24EEEEEENS7_ILi1EEESB_EEENS6_IJNS6_IJSB_S8_NS7_ILi4EEEEEENS7_ILi0EEESF_EEEEEEEEEvRT_E9upper_map
	.align		8
        /*0108*/ 	.dword	__unnamed_29
	.align		8
        /*0110*/ 	.dword	__unnamed_30
	.align		8
        /*0118*/ 	.dword	__unnamed_31
	.align		8
        /*0120*/ 	.dword	__unnamed_32
	.align		8
        /*0128*/ 	.dword	__unnamed_33
	.align		8
        /*0130*/ 	.dword	__unnamed_34
	.align		8
        /*0138*/ 	.dword	__unnamed_35
	.align		8
        /*0140*/ 	.dword	_ZZN5flash28permute_output_fp8_VcolmajorIN4cute6TensorINS1_11ArrayEngineIfLm128EEENS1_6LayoutINS1_5tupleIJNS6_IJNS1_1CILi2EEES8_NS7_ILi32EEEEEENS7_ILi1EEESB_EEENS6_IJNS6_IJSB_S8_NS7_ILi4EEEEEENS7_ILi0EEESF_EEEEEEEEEvRT_E9upper_map
	.align		8
        /*0148*/ 	.dword	__unnamed_36
	.align		8
        /*0150*/ 	.dword	__unnamed_37
	.align		8
        /*0158*/ 	.dword	__unnamed_38
	.align		8
        /*0160*/ 	.dword	__unnamed_39
	.align		8
        /*0168*/ 	.dword	__unnamed_40
	.align		8
        /*0170*/ 	.dword	_ZN80_INTERNAL_09203ac2_44_flash_fwd_hdimall_e4m3_split_softcap_sm90_cu_9949e2e8_67144cuda3std3__45__cpo5beginE
	.align		8
        /*0178*/ 	.dword	_ZN80_INTERNAL_09203ac2_44_flash_fwd_hdimall_e4m3_split_softcap_sm90_cu_9949e2e8_67144cuda3std3__45__cpo3endE
	.align		8
        /*0180*/ 	.dword	_ZN80_INTERNAL_09203ac2_44_flash_fwd_hdimall_e4m3_split_softcap_sm90_cu_9949e2e8_67144cuda3std3__45__cpo6cbeginE
	.align		8
        /*0188*/ 	.dword	_ZN80_INTERNAL_09203ac2_44_flash_fwd_hdimall_e4m3_split_softcap_sm90_cu_9949e2e8_67144cuda3std3__45__cpo4cendE
	.align		8
        /*0190*/ 	.dword	_ZN80_INTERNAL_09203ac2_44_flash_fwd_hdimall_e4m3_split_softcap_sm90_cu_9949e2e8_67144cuda3std3__482_GLOBAL__N__09203ac2_44_flash_fwd_hdimall_e4m3_split_softcap_sm90_cu_9949e2e8_67146ignoreE
	.align		8
        /*0198*/ 	.dword	_ZN80_INTERNAL_09203ac2_44_flash_fwd_hdimall_e4m3_split_softcap_sm90_cu_9949e2e8_67144cuda3std3__419piecewise_constructE
	.align		8
        /*01a0*/ 	.dword	_ZN80_INTERNAL_09203ac2_44_flash_fwd_hdimall_e4m3_split_softcap_sm90_cu_9949e2e8_67144cuda3std3__48in_placeE
	.align		8
        /*01a8*/ 	.dword	_ZN80_INTERNAL_09203ac2_44_flash_fwd_hdimall_e4m3_split_softcap_sm90_cu_9949e2e8_67144cuda3std6ranges3__45__cpo4swapE
	.align		8
        /*01b0*/ 	.dword	_ZN80_INTERNAL_09203ac2_44_flash_fwd_hdimall_e4m3_split_softcap_sm90_cu_9949e2e8_67144cuda3std6ranges3__45__cpo9iter_moveE
	.align		8
        /*01b8*/ 	.dword	_ZN80_INTERNAL_09203ac2_44_flash_fwd_hdimall_e4m3_split_softcap_sm90_cu_9949e2e8_67144cute7productE
	.align		8
        /*01c0*/ 	.dword	_ZN80_INTERNAL_09203ac2_44_flash_fwd_hdimall_e4m3_split_softcap_sm90_cu_9949e2e8_67144cute1_E
	.align		8
        /*01c8*/ 	.dword	$str$23
	.align		8
        /*01d0*/ 	.dword	$str$24


//--------------------- .text._ZN7cutlass13device_kernelIN5flash11enable_sm90INS1_16FlashAttnFwdSm90INS1_25CollectiveMainloopFwdSm90ILi2EN4cute5tupleIJNS5_1CILi1EEES8_S8_EEENS6_IJNS7_ILi128EEESA_NS7_ILi256EEEEEELi256ENS_12float_e4m3_tEfNS_4arch4Sm90ELb0ELb0ELb1ELb0ELb0ELb0ELb0ELb1ELb1ELb1ELb1ELb0EEENS1_21CollectiveEpilogueFwdINS6_IJSA_SB_SA_EEES9_NS_10bfloat16_tESF_Li256ELb0ELb1ELb1ELb1EEENS1_19SingleTileSchedulerILb0ELb1ELb1ELi128EEEEEEEEEvNT_6ParamsE --------------------------
	.section	.text._ZN7cutlass13device_kernelIN5flash11enable_sm90INS1_16FlashAttnFwdSm90INS1_25CollectiveMainloopFwdSm90ILi2EN4cute5tupleIJNS5_1CILi1EEES8_S8_EEENS6_IJNS7_ILi128EEESA_NS7_ILi256EEEEEELi256ENS_12float_e4m3_tEfNS_4arch4Sm90ELb0ELb0ELb1ELb0ELb0ELb0ELb0ELb1ELb1ELb1ELb1ELb0EEENS1_21CollectiveEpilogueFwdINS6_IJSA_SB_SA_EEES9_NS_10bfloat16_tESF_Li256ELb0ELb1ELb1ELb1EEENS1_19SingleTileSchedulerILb0ELb1ELb1ELi128EEEEEEEEEvNT_6ParamsE,"ax",@progbits
	.align	128
.text._ZN7cutlass13device_kernelIN5flash11enable_sm90INS1_16FlashAttnFwdSm90INS1_25CollectiveMainloopFwdSm90ILi2EN4cute5tupleIJNS5_1CILi1EEES8_S8_EEENS6_IJNS7_ILi128EEESA_NS7_ILi256EEEEEELi256ENS_12float_e4m3_tEfNS_4arch4Sm90ELb0ELb0ELb1ELb0ELb0ELb0ELb0ELb1ELb1ELb1ELb1ELb0EEENS1_21CollectiveEpilogueFwdINS6_IJSA_SB_SA_EEES9_NS_10bfloat16_tESF_Li256ELb0ELb1ELb1ELb1EEENS1_19SingleTileSchedulerILb0ELb1ELb1ELi128EEEEEEEEEvNT_6ParamsE:
        .type           _ZN7cutlass13device_kernelIN5flash11enable_sm90INS1_16FlashAttnFwdSm90INS1_25CollectiveMainloopFwdSm90ILi2EN4cute5tupleIJNS5_1CILi1EEES8_S8_EEENS6_IJNS7_ILi128EEESA_NS7_ILi256EEEEEELi256ENS_12float_e4m3_tEfNS_4arch4Sm90ELb0ELb0ELb1ELb0ELb0ELb0ELb0ELb1ELb1ELb1ELb1ELb0EEENS1_21CollectiveEpilogueFwdINS6_IJSA_SB_SA_EEES9_NS_10bfloat16_tESF_Li256ELb0ELb1ELb1ELb1EEENS1_19SingleTileSchedulerILb0ELb1ELb1ELi128EEEEEEEEEvNT_6ParamsE,@function
        .size           _ZN7cutlass13device_kernelIN5flash11enable_sm90INS1_16FlashAttnFwdSm90INS1_25CollectiveMainloopFwdSm90ILi2EN4cute5tupleIJNS5_1CILi1EEES8_S8_EEENS6_IJNS7_ILi128EEESA_NS7_ILi256EEEEEELi256ENS_12float_e4m3_tEfNS_4arch4Sm90ELb0ELb0ELb1ELb0ELb0ELb0ELb0ELb1ELb1ELb1ELb1ELb0EEENS1_21CollectiveEpilogueFwdINS6_IJSA_SB_SA_EEES9_NS_10bfloat16_tESF_Li256ELb0ELb1ELb1ELb1EEENS1_19SingleTileSchedulerILb0ELb1ELb1ELi128EEEEEEEEEvNT_6ParamsE,(.L_x_13338 - _ZN7cutlass13device_kernelIN5flash11enable_sm90INS1_16FlashAttnFwdSm90INS1_25CollectiveMainloopFwdSm90ILi2EN4cute5tupleIJNS5_1CILi1EEES8_S8_EEENS6_IJNS7_ILi128EEESA_NS7_ILi256EEEEEELi256ENS_12float_e4m3_tEfNS_4arch4Sm90ELb0ELb0ELb1ELb0ELb0ELb0ELb0ELb1ELb1ELb1ELb1ELb0EEENS1_21CollectiveEpilogueFwdINS6_IJSA_SB_SA_EEES9_NS_10bfloat16_tESF_Li256ELb0ELb1ELb1ELb1EEENS1_19SingleTileSchedulerILb0ELb1ELb1ELi128EEEEEEEEEvNT_6ParamsE)
        .other          _ZN7cutlass13device_kernelIN5flash11enable_sm90INS1_16FlashAttnFwdSm90INS1_25CollectiveMainloopFwdSm90ILi2EN4cute5tupleIJNS5_1CILi1EEES8_S8_EEENS6_IJNS7_ILi128EEESA_NS7_ILi256EEEEEELi256ENS_12float_e4m3_tEfNS_4arch4Sm90ELb0ELb0ELb1ELb0ELb0ELb0ELb0ELb1ELb1ELb1ELb1ELb0EEENS1_21CollectiveEpilogueFwdINS6_IJSA_SB_SA_EEES9_NS_10bfloat16_tESF_Li256ELb0ELb1ELb1ELb1EEENS1_19SingleTileSchedulerILb0ELb1ELb1ELi128EEEEEEEEEvNT_6ParamsE,@"STO_CUDA_ENTRY STV_DEFAULT"
_ZN7cutlass13device_kernelIN5flash11enable_sm90INS1_16FlashAttnFwdSm90INS1_25CollectiveMainloopFwdSm90ILi2EN4cute5tupleIJNS5_1CILi1EEES8_S8_EEENS6_IJNS7_ILi128EEESA_NS7_ILi256EEEEEELi256ENS_12float_e4m3_tEfNS_4arch4Sm90ELb0ELb0ELb1ELb0ELb0ELb0ELb0ELb1ELb1ELb1ELb1ELb0EEENS1_21CollectiveEpilogueFwdINS6_IJSA_SB_SA_EEES9_NS_10bfloat16_tESF_Li256ELb0ELb1ELb1ELb1EEENS1_19SingleTileSchedulerILb0ELb1ELb1ELi128EEEEEEEEEvNT_6ParamsE:
[----:B------:R-:W0:Y:S02]  /*0000*/  LDC R1, c[0x0][0x28] ;  /* 0x00000a00ff017b82 */ /* 0x000e240000000800 */
[----:B0-----:R-:W-:Y:S01]  /*0010*/  VIADD R1, R1, 0xffffffd0 ;  /* 0xffffffd001017836 */ /* 0x001fe20000000000 */
[----:B------:R-:W0:Y:S01]  /*0020*/  S2R R3, SR_TID.X ;  /* 0x0000000000037919 */ /* 0x000e220000002100 */
[----:B------:R-:W-:Y:S01]  /*0030*/  ELECT P0, URZ, PT ;  /* 0x00000000003f782f */ /* 0x000fe20003800000 */
[----:B------:R-:W-:Y:S01]  /*0040*/  BSSY B0, `(.L_x_0) ;  /* 0x000000d000007945 */ /* 0x000fe20003800000 */
[----:B0-----:R-:W-:-:S05]  /*0050*/  SHF.R.U32.HI R0, RZ, 0x5, R3 ;  /* 0x00000005ff007819 */ /* 0x001fca0000011603 */
[----:B------:R-:W0:Y:S02]  /*0060*/  SHFL.IDX PT, R2, R0, RZ, 0x1f ;  /* 0x00001fff00027589 */ /* 0x000e2400000e0000 */
[----:B0-----:R-:W-:-:S13]  /*0070*/  ISETP.EQ.AND P0, PT, R2, RZ, P0 ;  /* 0x000000ff0200720c */ /* 0x001fda0000702270 */
[----:B------:R-:W-:Y:S05]  /*0080*/  @!P0 BRA `(.L_x_1) ;  /* 0x0000000000208947 */ /* 0x000fea0003800000 */
[----:B------:R-:W-:Y:S02]  /*0090*/  ULDC.64 UR4, c[0x0][0x198] ;  /* 0x0000660000047ab9 */ /* 0x000fe40000000a00 */
[----:B------:R-:W-:Y:S02]  /*00a0*/  UIADD3 UR6, UP0, UR4, 0x370, URZ ;  /* 0x0000037004067890 */ /* 0x000fe4000ff1e03f */
[----:B------:R-:W-:Y:S02]  /*00b0*/  UIADD3 UR4, UP1, UR4, 0x470, URZ ;  /* 0x0000047004047890 */ /* 0x000fe4000ff3e03f */
[----:B------:R-:W-:Y:S02]  /*00c0*/  UIADD3.X UR7, URZ, UR5, URZ, UP0, !UPT ;  /* 0x000000053f077290 */ /* 0x000fe400087fe43f */
[----:B------:R-:W-:-:S07]  /*00d0*/  UIADD3.X UR5, URZ, UR5, URZ, UP1, !UPT ;  /* 0x000000053f057290 */ /* 0x000fce0008ffe43f */
[----:B------:R0:W-:Y:S02]  /*00e0*/  UTMACCTL.PF [UR6] ;  /* 0x00000000060079b9 */ /* 0x0001e40008040000 */
[----:B------:R0:W-:Y:S02]  /*00f0*/  UTMACCTL.PF [UR4] ;  /* 0x00000000040079b9 */ /* 0x0001e40008040000 */
[----:B0-----:R-:W-:Y:S01]  /*0100*/  NOP ;  /* 0x0000000000007918 */ /* 0x001fe20000000000 */
.L_x_1:
[----:B------:R-:W-:Y:S05]  /*0110*/  BSYNC B0 ;  /* 0x0000000000007941 */ /* 0x000fea0003800000 */
.L_x_0:
[----:B------:R-:W-:Y:S01]  /*0120*/  VOTEU.ANY UP0, P0 ;  /* 0x00000000003f7886 */ /* 0x000fe20000000100 */
[----:B------:R-:W0:Y:S01]  /*0130*/  SHFL.IDX PT, R2, R0, RZ, 0x1f ;  /* 0x00001fff00027589 */ /* 0x000e2200000e0000 */
[----:B------:R-:W-:Y:S01]  /*0140*/  UMOV UR4, 0x80 ;  /* 0x0000008000047882 */ /* 0x000fe20000000000 */
[----:B------:R-:W-:Y:S01]  /*0150*/  UMOV UR7, 0x100 ;  /* 0x0000010000077882 */ /* 0x000fe20000000000 */
[----:B------:R-:W-:Y:S01]  /*0160*/  SHF.R.U32.HI R18, RZ, 0x7, R3 ;  /* 0x00000007ff127819 */ /* 0x000fe20000011603 */
[----:B------:R-:W1:Y:S01]  /*0170*/  @UP0 S2UR UR8, SR_CgaCtaId ;  /* 0x00000000000809c3 */ /* 0x000e620000008800 */
[----:B------:R-:W-:Y:S01]  /*0180*/  @UP0 UMOV UR6, 0x400 ;  /* 0x0000040000060882 */ /* 0x000fe20000000000 */
[----:B------:R-:W-:-:S04]  /*0190*/  @UP0 UIADD3 UR4, -UR4, 0x100000, URZ ;  /* 0x0010000004040890 */ /* 0x000fc8000fffe13f */
[----:B------:R-:W-:Y:S02]  /*01a0*/  @UP0 USHF.L.U32 UR5, UR4, 0xb, URZ ;  /* 0x0000000b04050899 */ /* 0x000fe4000800063f */
[----:B------:R-:W-:Y:S01]  /*01b0*/  @UP0 USHF.L.U32 UR4, UR4, 0x1, URZ ;  /* 0x0000000104040899 */ /* 0x000fe2000800063f */
[----:B------:R-:W-:Y:S01]  /*01c0*/  VOTEU.ANY UP1, P0 ;  /* 0x00000000003f7886 */ /* 0x000fe20000020100 */
[----:B0-----:R-:W-:Y:S02]  /*01d0*/  ISETP.NE.AND P1, PT, R2, RZ, PT ;  /* 0x000000ff0200720c */ /* 0x001fe40003f25270 */
[----:B------:R0:W2:Y:S01]  /*01e0*/  SHFL.IDX PT, R2, R18, RZ, 0x1f ;  /* 0x00001fff12027589 */ /* 0x0000a200000e0000 */
[----:B-1----:R-:W-:Y:S02]  /*01f0*/  @UP0 ULEA UR8, UR8, UR6, 0x18 ;  /* 0x0000000608080291 */ /* 0x002fe4000f8ec03f */
[----:B------:R-:W-:-:S04]  /*0200*/  @UP0 UIADD3 UR6, -UR7, 0x100000, URZ ;  /* 0x0010000007060890 */ /* 0x000fc8000fffe13f */
[----:B------:R-:W-:Y:S02]  /*0210*/  @UP0 USHF.L.U32 UR7, UR6, 0xb, URZ ;  /* 0x0000000b06070899 */ /* 0x000fe4000800063f */
[----:B------:R-:W-:Y:S01]  /*0220*/  @UP0 USHF.L.U32 UR6, UR6, 0x1, URZ ;  /* 0x0000000106060899 */ /* 0x000fe2000800063f */
[----:B------:R-:W-:Y:S01]  /*0230*/  VOTEU.ANY UP0, P0 ;  /* 0x00000000003f7886 */ /* 0x000fe20000000100 */
[----:B------:R-:W1:Y:S04]  /*0240*/  FENCE.VIEW.ASYNC.S ;  /* 0x00000000000073c6 */ /* 0x000e680000000000 */
[----:B-1----:R0:W1:Y:S06]  /*0250*/  @UP0 SYNCS.EXCH.64 URZ, [UR8+0x38800], UR4 ;  /* 0x03880004083f05b2 */ /* 0x00206c0008000100 */
[----:B------:R0:W3:Y:S02]  /*0260*/  @UP1 SYNCS.EXCH.64 URZ, [UR8+0x38820], UR6 ;  /* 0x03882006083f15b2 */ /* 0x0000e40008000100 */
[----:B0-----:R-:W-:Y:S05]  /*0270*/  @P1 BRA `(.L_x_2) ;  /* 0x0000000000481947 */ /* 0x001fea0003800000 */
[----:B------:R-:W0:Y:S01]  /*0280*/  S2UR UR5, SR_CgaCtaId ;  /* 0x00000000000579c3 */ /* 0x000e220000008800 */
[----:B------:R-:W-:Y:S01]  /*0290*/  UMOV UR4, 0x400 ;  /* 0x0000040000047882 */ /* 0x000fe20000000000 */
[----:B------:R-:W-:Y:S01]  /*02a0*/  UMOV UR6, 0x1 ;  /* 0x0000000100067882 */ /* 0x000fe20000000000 */
[----:B------:R-:W-:Y:S01]  /*02b0*/  UMOV UR7, 0x2 ;  /* 0x0000000200077882 */ /* 0x000fe20000000000 */
[----:B------:R-:W-:Y:S01]  /*02c0*/  ELECT P0, URZ, PT ;  /* 0x00000000003f782f */ /* 0x000fe20003800000 */
[----:B0-----:R-:W-:Y:S02]  /*02d0*/  ULEA UR8, UR5, UR4, 0x18 ;  /* 0x0000000405087291 */ /* 0x001fe4000f8ec03f */
[----:B------:R-:W-:-:S04]  /*02e0*/  UIADD3 UR4, -UR6, 0x100000, URZ ;  /* 0x0010000006047890 */ /* 0x000fc8000fffe13f */
[----:B------:R-:W-:Y:S02]  /*02f0*/  USHF.L.U32 UR5, UR4, 0xb, URZ ;  /* 0x0000000b04057899 */ /* 0x000fe4000800063f */
[----:B------:R-:W-:Y:S02]  /*0300*/  USHF.L.U32 UR4, UR4, 0x1, URZ ;  /* 0x0000000104047899 */ /* 0x000fe4000800063f */
[----:B------:R-:W-:-:S04]  /*0310*/  UIADD3 UR6, -UR7, 0x100000, URZ ;  /* 0x0010000007067890 */ /* 0x000fc8000fffe13f */
[----:B------:R-:W-:Y:S02]  /*0320*/  USHF.L.U32 UR7, UR6, 0xb, URZ ;  /* 0x0000000b06077899 */ /* 0x000fe4000800063f */
[----:B------:R-:W-:Y:S01]  /*0330*/  USHF.L.U32 UR6, UR6, 0x1, URZ ;  /* 0x0000000106067899 */ /* 0x000fe2000800063f */
[----:B------:R-:W0:Y:S03]  /*0340*/  FENCE.VIEW.ASYNC.S ;  /* 0x00000000000073c6 */ /* 0x000e260000000000 */
[----:B0-----:R0:W4:Y:S08]  /*0350*/  SYNCS.EXCH.64 URZ, [UR8+0x38830], UR4 ;  /* 0x03883004083f75b2 */ /* 0x0011300008000100 */
[----:B------:R0:W0:Y:S01]  /*0360*/  SYNCS.EXCH.64 URZ, [UR8+0x38840], UR6 ;  /* 0x03884006083f75b2 */ /* 0x0000220008000100 */
[----:B------:R0:W0:Y:S01]  /*0370*/  SYNCS.EXCH.64 URZ, [UR8+0x38838], UR4 ;  /* 0x03883804083f75b2 */ /* 0x0000220008000100 */
[----:B------:R0:W0:Y:S01]  /*0380*/  SYNCS.EXCH.64 URZ, [UR8+0x38848], UR6 ;  /* 0x03884806083f75b2 */ /* 0x0000220008000100 */
[----:B------:R-:W-:Y:S01]  /*0390*/  NOP ;  /* 0x0000000000007918 */ /* 0x000fe20000000000 */
.L_x_2:
[----:B------:R-:W5:Y:S01]  /*03a0*/  SHFL.IDX PT, R3, R0, RZ, 0x1f ;  /* 0x00001fff00037589 */ /* 0x000f6200000e0000 */
[----:B------:R-:W-:Y:S01]  /*03b0*/  NOP ;  /* 0x0000000000007918 */ /* 0x000fe20000000000 */
[----:B-----5:R-:W-:-:S13]  /*03c0*/  ISETP.NE.AND P0, PT, R3, RZ, PT ;  /* 0x000000ff0300720c */ /* 0x020fda0003f05270 */
[----:B------:R-:W-:Y:S05]  /*03d0*/  @P0 BRA `(.L_x_3) ;  /* 0x0000000000480947 */ /* 0x000fea0003800000 */
[----:B0-----:R-:W0:Y:S01]  /*03e0*/  S2UR UR5, SR_CgaCtaId ;  /* 0x00000000000579c3 */ /* 0x001e220000008800 */
        /* <DEDUP_REMOVED lines=12> */
[----:B0-----:R0:W0:Y:S08]  /*04b0*/  SYNCS.EXCH.64 URZ, [UR8+0x38850], UR4 ;  /* 0x03885004083f75b2 */ /* 0x0010300008000100 */
[----:B------:R0:W0:Y:S01]  /*04c0*/  SYNCS.EXCH.64 URZ, [UR8+0x38860], UR6 ;  /* 0x03886006083f75b2 */ /* 0x0000220008000100 */
[----:B------:R0:W0:Y:S01]  /*04d0*/  SYNCS.EXCH.64 URZ, [UR8+0x38858], UR4 ;  /* 0x03885804083f75b2 */ /* 0x0000220008000100 */
[----:B------:R0:W0:Y:S01]  /*04e0*/  SYNCS.EXCH.64 URZ, [UR8+0x38868], UR6 ;  /* 0x03886806083f75b2 */ /* 0x0000220008000100 */
[----:B------:R-:W-:Y:S01]  /*04f0*/  NOP ;  /* 0x0000000000007918 */ /* 0x000fe20000000000 */
.L_x_3:
[----:B------:R-:W5:Y:S01]  /*0500*/  SHFL.IDX PT, R3, R0, RZ, 0x1f ;  /* 0x00001fff00037589 */ /* 0x000f6200000e0000 */
[----:B------:R-:W-:Y:S01]  /*0510*/  NOP ;  /* 0x0000000000007918 */ /* 0x000fe20000000000 */
[----:B-----5:R-:W-:-:S13]  /*0520*/  ISETP.NE.AND P0, PT, R3, RZ, PT ;  /* 0x000000ff0300720c */ /* 0x020fda0003f05270 */
[----:B------:R-:W-:Y:S05]  /*0530*/  @P0 BRA `(.L_x_4) ;  /* 0x0000000000380947 */ /* 0x000fea0003800000 */
[----:B0-----:R-:W0:Y:S01]  /*0540*/  S2UR UR5, SR_CgaCtaId ;  /* 0x00000000000579c3 */ /* 0x001e220000008800 */
[----:B------:R-:W-:Y:S01]  /*0550*/  UMOV UR4, 0x400 ;  /* 0x0000040000047882 */ /* 0x000fe20000000000 */
[----:B------:R-:W-:Y:S01]  /*0560*/  UMOV UR7, 0x1 ;  /* 0x0000000100077882 */ /* 0x000fe20000000000 */
[----:B------:R-:W-:Y:S01]  /*0570*/  ELECT P0, URZ, PT ;  /* 0x00000000003f782f */ /* 0x000fe20003800000 */
[----:B0-----:R-:W-:Y:S02]  /*0580*/  ULEA UR6, UR5, UR4, 0x18 ;  /* 0x0000000405067291 */ /* 0x001fe4000f8ec03f */
[----:B------:R-:W-:-:S04]  /*0590*/  UIADD3 UR4, -UR7, 0x100000, URZ ;  /* 0x0010000007047890 */ /* 0x000fc8000fffe13f */
[----:B------:R-:W-:Y:S02]  /*05a0*/  USHF.L.U32 UR5, UR4, 0xb, URZ ;  /* 0x0000000b04057899 */ /* 0x000fe4000800063f */
[----:B------:R-:W-:Y:S01]  /*05b0*/  USHF.L.U32 UR4, UR4, 0x1, URZ ;  /* 0x0000000104047899 */ /* 0x000fe2000800063f */
[----:B------:R-:W0:Y:S11]  /*05c0*/  FENCE.VIEW.ASYNC.S ;  /* 0x00000000000073c6 */ /* 0x000e360000000000 */
[----:B0-----:R0:W0:Y:S01]  /*05d0*/  SYNCS.EXCH.64 URZ, [UR6+0x38870], UR4 ;  /* 0x03887004063f75b2 */ /* 0x0010220008000100 */
[----:B------:R0:W0:Y:S01]  /*05e0*/  SYNCS.EXCH.64 URZ, [UR6+0x38880], UR4 ;  /* 0x03888004063f75b2 */ /* 0x0000220008000100 */
[----:B------:R0:W0:Y:S01]  /*05f0*/  SYNCS.EXCH.64 URZ, [UR6+0x38878], UR4 ;  /* 0x03887804063f75b2 */ /* 0x0000220008000100 */
[----:B------:R0:W0:Y:S01]  /*0600*/  SYNCS.EXCH.64 URZ, [UR6+0x38888], UR4 ;  /* 0x03888804063f75b2 */ /* 0x0000220008000100 */
[----:B------:R-:W-:Y:S01]  /*0610*/  NOP ;  /* 0x0000000000007918 */ /* 0x000fe20000000000 */
.L_x_4:
        /* <DEDUP_REMOVED lines=22> */
.L_x_5:
        /* <DEDUP_REMOVED lines=22> */
.L_x_6:
[----:B--2---:R-:W-:Y:S01]  /*08e0*/  ISETP.NE.AND P0, PT, R2, RZ, PT ;  /* 0x000000ff0200720c */ /* 0x004fe20003f05270 */
[----:B------:R-:W-:Y:S01]  /*08f0*/  IMAD.MOV.U32 R2, RZ, RZ, 0x1 ;  /* 0x00000001ff027424 */ /* 0x000fe200078e00ff */
[----:B------:R-:W-:Y:S01]  /*0900*/  NOP ;  /* 0x0000000000007918 */ /* 0x000fe20000000000 */
[----:B------:R-:W-:Y:S01]  /*0910*/  ULDC.64 UR40, c[0x0][0x208] ;  /* 0x0000820000287ab9 */ /* 0x000fe20000000a00 */
[----:B------:R-:W-:Y:S02]  /*0920*/  BSSY B6, `(.L_x_7) ;  /* 0x0000f96000067945 */ /* 0x000fe40003800000 */
[----:B------:R-:W-:-:S05]  /*0930*/  SEL R2, R2, 0x2, !P0 ;  /* 0x0000000202027807 */ /* 0x000fca0004000000 */
[----:B------:R2:W-:Y:S01]  /*0940*/  STL [R1+0x24], R2 ;  /* 0x0000240201007387 */ /* 0x0005e20000100800 */
[----:B01-34-:R-:W-:Y:S06]  /*0950*/  BAR.SYNC.DEFER_BLOCKING 0x0 ;  /* 0x0000000000007b1d */ /* 0x01bfec0000010000 */
[----:B------:R-:W-:Y:S05]  /*0960*/  @!P0 BRA `(.L_x_8) ;  /* 0x000000b400b08947 */ /* 0x000fea0003800000 */
.L_x_9:
[----:B------:R-:W-:-:S08]  /*0970*/  NOP ;  /* 0x0000000000007918 */ /* 0x000fd00000000000 */
[----:B------:R-:W0:Y:S02]  /*0980*/  USETMAXREG.TRY_ALLOC.CTAPOOL UP0, 0xf0 ;  /* 0x000000f0000079c8 */ /* 0x000e240008000600 */
[----:B0-----:R-:W-:-:S13]  /*0990*/  PLOP3.LUT P0, PT, PT, PT, UP0, 0x80, 0x0 ;  /* 0x000000000000781c */ /* 0x001fda0003f0f008 */
[----:B------:R-:W-:Y:S05]  /*09a0*/  @!P0 BRA `(.L_x_9) ;  /* 0xfffffffc00f08947 */ /* 0x000fea000383ffff */
[----:B--2---:R-:W0:Y:S01]  /*09b0*/  LDC R2, c[0x0][0xc50] ;  /* 0x00031400ff027b82 */ /* 0x004e220000000800 */
[----:B------:R-:W1:Y:S07]  /*09c0*/  S2R R10, SR_TID.X ;  /* 0x00000000000a7919 */ /* 0x000e6e0000002100 */
[----:B------:R-:W2:Y:S08]  /*09d0*/  S2UR UR4, SR_CTAID.Y ;  /* 0x00000000000479c3 */ /* 0x000eb00000002600 */
[----:B------:R-:W3:Y:S08]  /*09e0*/  S2UR UR39, SR_CTAID.Z ;  /* 0x00000000002779c3 */ /* 0x000ef00000002700 */
[----:B------:R-:W-:Y:S06]  /*09f0*/  BAR.ARV 0x8, 0x180 ;  /* 0x0206000000007b1d */ /* 0x000fec0000002000 */
[----:B0-----:R-:W-:Y:S01]  /*0a00*/  ISETP.NE.AND P1, PT, R2, 0x1, PT ;  /* 0x000000010200780c */ /* 0x001fe20003f25270 */
[----:B--2---:R-:W-:Y:S01]  /*0a10*/  IMAD.U32 R16, RZ, RZ, UR4 ;  /* 0x00000004ff107e24 */ /* 0x004fe2000f8e00ff */
[----:B-1----:R-:W-:-:S11]  /*0a20*/  LOP3.LUT R4, R10, 0xffffff80, RZ, 0xc0, !PT ;  /* 0xffffff800a047812 */ /* 0x002fd600078ec0ff */
[----:B------:R-:W0:Y:S01]  /*0a30*/  @P1 LDC R0, c[0x0][0xc54] ;  /* 0x00031500ff001b82 */ /* 0x000e220000000800 */
[----:B------:R-:W-:-:S07]  /*0a40*/  ISETP.NE.AND P0, PT, R4, 0x80, PT ;  /* 0x000000800400780c */ /* 0x000fce0003f05270 */
[----:B------:R-:W1:Y:S08]  /*0a50*/  @P1 LDC R3, c[0x0][0xc58] ;  /* 0x00031600ff031b82 */ /* 0x000e700000000800 */
[----:B------:R-:W-:Y:S06]  /*0a60*/  @!P0 BAR.ARV 0x9, 0x100 ;  /* 0x0244000000008b1d */ /* 0x000fec0000002000 */
[----:B---3--:R-:W-:Y:S01]  /*0a70*/  ISETP.LE.AND P0, PT, RZ, UR39, PT ;  /* 0x00000027ff007c0c */ /* 0x008fe2000bf03270 */
[----:B0-----:R-:W-:-:S05]  /*0a80*/  @P1 IMAD.HI.U32 R0, R0, UR4, RZ ;  /* 0x0000000400001c27 */ /* 0x001fca000f8e00ff */
[----:B-1----:R-:W-:-:S05]  /*0a90*/  @P1 SHF.R.U32.HI R16, RZ, R3, R0 ;  /* 0x00000003ff101219 */ /* 0x002fca0000011600 */
[----:B------:R-:W-:-:S04]  /*0aa0*/  IMAD.MOV R3, RZ, RZ, -R16 ;  /* 0x000000ffff037224 */ /* 0x000fc800078e0a10 */
[----:B------:R-:W-:Y:S01]  /*0ab0*/  IMAD R2, R2, R3, UR4 ;  /* 0x0000000402027e24 */ /* 0x000fe2000f8e0203 */
[----:B------:R-:W-:Y:S06]  /*0ac0*/  @!P0 BRA `(.L_x_10) ;  /* 0x000000f400ec8947 */ /* 0x000fec0003800000 */
[----:B------:R-:W0:Y:S01]  /*0ad0*/  LDC.64 R4, c[0x0][0x418] ;  /* 0x00010600ff047b82 */ /* 0x000e220000000a00 */
[----:B------:R-:W-:-:S07]  /*0ae0*/  LOP3.LUT R17, R2, 0xffff, RZ, 0xc0, !PT ;  /* 0x0000ffff02117812 */ /* 0x000fce00078ec0ff */
[----:B------:R-:W1:Y:S08]  /*0af0*/  LDC R27, c[0x0][0x424] ;  /* 0x00010900ff1b7b82 */ /* 0x000e700000000800 */
[----:B------:R-:W2:Y:S01]  /*0b00*/  LDC R0, c[0x0][0x2f0] ;  /* 0x0000bc00ff007b82 */ /* 0x000ea20000000800 */
[----:B0-----:R-:W-:-:S04]  /*0b10*/  ISETP.NE.U32.AND P0, PT, R4, RZ, PT ;  /* 0x000000ff0400720c */ /* 0x001fc80003f05070 */
[----:B------:R-:W-:-:S04]  /*0b20*/  ISETP.NE.AND.EX P0, PT, R5, RZ, PT, P0 ;  /* 0x000000ff0500720c */ /* 0x000fc80003f05300 */
[----:B-1----:R-:W-:-:S05]  /*0b30*/  SEL R27, R27, 0x1, P0 ;  /* 0x000000011b1b7807 */ /* 0x002fca0000000000 */
[----:B--2---:R-:W-:-:S04]  /*0b40*/  IMAD R27, R27, R0, RZ ;  /* 0x000000001b1b7224 */ /* 0x004fc800078e02ff */
[C---:B------:R-:W-:Y:S01]  /*0b50*/  VIADD R0, R27.reuse, 0x7f ;  /* 0x0000007f1b007836 */ /* 0x040fe20000000000 */
[----:B------:R-:W-:-:S04]  /*0b60*/  ISETP.GE.AND P0, PT, R27, 0x1, PT ;  /* 0x000000011b00780c */ /* 0x000fc80003f06270 */
[----:B------:R-:W-:-:S04]  /*0b70*/  SHF.R.S32.HI R3, RZ, 0x1f, R0 ;  /* 0x0000001fff037819 */ /* 0x000fc80000011400 */
[----:B------:R-:W-:Y:S01]  /*0b80*/  LEA.HI R3, R3, R0, RZ, 0x7 ;  /* 0x0000000003037211 */ /* 0x000fe200078f38ff */
[----:B------:R-:W-:-:S03]  /*0b90*/  IMAD.MOV.U32 R0, RZ, RZ, RZ ;  /* 0x000000ffff007224 */ /* 0x000fc600078e00ff */
[----:B------:R-:W-:Y:S01]  /*0ba0*/  SHF.R.S32.HI R26, RZ, 0x7, R3 ;  /* 0x00000007ff1a7819 */ /* 0x000fe20000011403 */
[----:B------:R-:W-:Y:S06]  /*0bb0*/  @!P0 BRA `(.L_x_11) ;  /* 0x0000000000788947 */ /* 0x000fec0003800000 */
[----:B------:R-:W-:-:S04]  /*0bc0*/  SHF.R.U32.HI R5, RZ, 0x10, R2 ;  /* 0x00000010ff057819 */ /* 0x000fc80000011602 */
[----:B------:R-:W-:-:S13]  /*0bd0*/  ISETP.NE.AND P0, PT, R5, RZ, PT ;  /* 0x000000ff0500720c */ /* 0x000fda0003f05270 */
[----:B------:R-:W0:Y:S02]  /*0be0*/  @!P0 LDC R5, c[0x0][0x9f0] ;  /* 0x00027c00ff058b82 */ /* 0x000e240000000800 */
[-C--:B0-----:R-:W-:Y:S02]  /*0bf0*/  IABS R7, R5.reuse ;  /* 0x0000000500077213 */ /* 0x081fe40000000000 */
[----:B------:R-:W-:Y:S02]  /*0c00*/  IADD3 R0, R26, -0x1, R5 ;  /* 0xffffffff1a007810 */ /* 0x000fe40007ffe005 */
[----:B------:R-:W0:Y:S01]  /*0c10*/  I2F.RP R4, R7 ;  /* 0x0000000700047306 */ /* 0x000e220000209400 */
[----:B------:R-:W-:-:S05]  /*0c20*/  IABS R8, R5 ;  /* 0x0000000500087213 */ /* 0x000fca0000000000 */
[----:B------:R-:W-:Y:S02]  /*0c30*/  IMAD.MOV R8, RZ, RZ, -R8 ;  /* 0x000000ffff087224 */ /* 0x000fe400078e0a08 */
[----:B0-----:R-:W0:Y:S02]  /*0c40*/  MUFU.RCP R4, R4 ;  /* 0x0000000400047308 */ /* 0x001e240000001000 */
[----:B0-----:R-:W-:Y:S01]  /*0c50*/  VIADD R2, R4, 0xffffffe ;  /* 0x0ffffffe04027836 */ /* 0x001fe20000000000 */
[----:B------:R-:W-:Y:S02]  /*0c60*/  IABS R4, R0 ;  /* 0x0000000000047213 */ /* 0x000fe40000000000 */
[----:B------:R-:W-:-:S03]  /*0c70*/  LOP3.LUT R0, R0, R5, RZ, 0x3c, !PT ;  /* 0x0000000500007212 */ /* 0x000fc600078e3cff */
[----:B------:R0:W1:Y:S01]  /*0c80*/  F2I.FTZ.U32.TRUNC.NTZ R3, R2 ;  /* 0x0000000200037305 */ /* 0x000062000021f000 */
[----:B------:R-:W-:Y:S01]  /*0c90*/  ISETP.GE.AND P2, PT, R0, RZ, PT ;  /* 0x000000ff0000720c */ /* 0x000fe20003f46270 */
[----:B0-----:R-:W-:Y:S02]  /*0ca0*/  IMAD.MOV.U32 R2, RZ, RZ, RZ ;  /* 0x000000ffff027224 */ /* 0x001fe400078e00ff */
[----:B-1----:R-:W-:-:S04]  /*0cb0*/  IMAD.MOV R6, RZ, RZ, -R3 ;  /* 0x000000ffff067224 */ /* 0x002fc800078e0a03 */
[----:B------:R-:W-:-:S04]  /*0cc0*/  IMAD R9, R6, R7, RZ ;  /* 0x0000000706097224 */ /* 0x000fc800078e02ff */
[----:B------:R-:W-:-:S04]  /*0cd0*/  IMAD.HI.U32 R3, R3, R9, R2 ;  /* 0x0000000903037227 */ /* 0x000fc800078e0002 */
[----:B------:R-:W-:Y:S02]  /*0ce0*/  IMAD.MOV.U32 R2, RZ, RZ, R8 ;  /* 0x000000ffff027224 */ /* 0x000fe400078e0008 */
[----:B------:R-:W-:-:S04]  /*0cf0*/  IMAD.HI.U32 R3, R3, R4, RZ ;  /* 0x0000000403037227 */ /* 0x000fc800078e00ff */
[----:B------:R-:W-:-:S05]  /*0d00*/  IMAD R2, R3, R2, R4 ;  /* 0x0000000203027224 */ /* 0x000fca00078e0204 */
[----:B------:R-:W-:-:S13]  /*0d10*/  ISETP.GT.U32.AND P1, PT, R7, R2, PT ;  /* 0x000000020700720c */ /* 0x000fda0003f24070 */
[----:B------:R-:W-:Y:S02]  /*0d20*/  @!P1 IMAD.IADD R2, R2, 0x1, -R7 ;  /* 0x0000000102029824 */ /* 0x000fe400078e0a07 */
[----:B------:R-:W-:Y:S01]  /*0d30*/  @!P1 VIADD R3, R3, 0x1 ;  /* 0x0000000103039836 */ /* 0x000fe20000000000 */
[----:B------:R-:W-:Y:S02]  /*0d40*/  ISETP.NE.AND P1, PT, R5, RZ, PT ;  /* 0x000000ff0500720c */ /* 0x000fe40003f25270 */
[----:B------:R-:W-:-:S13]  /*0d50*/  ISETP.GE.U32.AND P0, PT, R2, R7, PT ;  /* 0x000000070200720c */ /* 0x000fda0003f06070 */
[----:B------:R-:W-:-:S04]  /*0d60*/  @P0 VIADD R3, R3, 0x1 ;  /* 0x0000000103030836 */ /* 0x000fc80000000000 */
[----:B------:R-:W-:-:S04]  /*0d70*/  IMAD.MOV.U32 R0, RZ, RZ, R3 ;  /* 0x000000ffff007224 */ /* 0x000fc800078e0003 */
[----:B------:R-:W-:Y:S01]  /*0d80*/  @!P2 IMAD.MOV R0, RZ, RZ, -R0 ;  /* 0x000000ffff00a224 */ /* 0x000fe200078e0a00 */
[----:B------:R-:W-:-:S07]  /*0d90*/  @!P1 LOP3.LUT R0, RZ, R5, RZ, 0x33, !PT ;  /* 0x00000005ff009212 */ /* 0x000fce00078e33ff */
.L_x_11:
[-C--:B------:R-:W-:Y:S01]  /*0da0*/  IMAD R17, R17, R0.reuse, RZ ;  /* 0x0000000011117224 */ /* 0x080fe200078e02ff */
[----:B------:R-:W-:Y:S01]  /*0db0*/  USHF.R.S32.HI UR38, URZ, 0x1f, UR39 ;  /* 0x0000001f3f267899 */ /* 0x000fe20008011427 */
[----:B------:R-:W-:Y:S01]  /*0dc0*/  VIADD R92, R10, 0xffffff80 ;  /* 0xffffff800a5c7836 */ /* 0x000fe20000000000 */
[----:B------:R-:W-:Y:S02]  /*0dd0*/  PLOP3.LUT P0, PT, PT, PT, PT, 0x80, 0x0 ;  /* 0x000000000000781c */ /* 0x000fe40003f0f070 */
[----:B------:R-:W-:Y:S02]  /*0de0*/  CS2R R84, SRZ ;  /* 0x0000000000547805 */ /* 0x000fe4000001ff00 */
[----:B------:R-:W-:Y:S01]  /*0df0*/  VIADDMNMX R26, R17, R0, R26, PT ;  /* 0x00000000111a7246 */ /* 0x000fe2000380011a */
[----:B------:R-:W-:Y:S01]  /*0e00*/  IMAD.MOV.U32 R0, RZ, RZ, RZ ;  /* 0x000000ffff007224 */ /* 0x000fe200078e00ff */
[----:B------:R-:W-:Y:S02]  /*0e10*/  CS2R R2, SRZ ;  /* 0x0000000000027805 */ /* 0x000fe4000001ff00 */
[----:B------:R-:W-:-:S02]  /*0e20*/  CS2R R152, SRZ ;  /* 0x0000000000987805 */ /* 0x000fc4000001ff00 */
[----:B------:R-:W-:Y:S02]  /*0e30*/  ISETP.GT.AND P1, PT, R26, R17, PT ;  /* 0x000000111a00720c */ /* 0x000fe40003f24270 */
[----:B------:R-:W-:Y:S02]  /*0e40*/  CS2R R30, SRZ ;  /* 0x00000000001e7805 */ /* 0x000fe4000001ff00 */
[----:B------:R-:W-:Y:S01]  /*0e50*/  CS2R R28, SRZ ;  /* 0x00000000001c7805 */ /* 0x000fe2000001ff00 */
[----:B------:R-:W-:Y:S01]  /*0e60*/  IMAD.MOV.U32 R104, RZ, RZ, RZ ;  /* 0x000000ffff687224 */ /* 0x000fe200078e00ff */
[----:B------:R-:W-:Y:S02]  /*0e70*/  CS2R R64, SRZ ;  /* 0x0000000000407805 */ /* 0x000fe4000001ff00 */
[----:B------:R-:W-:Y:S02]  /*0e80*/  CS2R R36, SRZ ;  /* 0x0000000000247805 */ /* 0x000fe4000001ff00 */
[----:B------:R-:W-:-:S02]  /*0e90*/  CS2R R32, SRZ ;  /* 0x0000000000207805 */ /* 0x000fc4000001ff00 */
[----:B------:R-:W-:Y:S01]  /*0ea0*/  CS2R R38, SRZ ;  /* 0x0000000000267805 */ /* 0x000fe2000001ff00 */
[----:B------:R-:W-:Y:S01]  /*0eb0*/  IMAD.MOV.U32 R34, RZ, RZ, RZ ;  /* 0x000000ffff227224 */ /* 0x000fe200078e00ff */
[----:B------:R-:W-:Y:S02]  /*0ec0*/  CS2R R116, SRZ ;  /* 0x0000000000747805 */ /* 0x000fe4000001ff00 */
[----:B------:R-:W-:Y:S02]  /*0ed0*/  CS2R R72, SRZ ;  /* 0x0000000000487805 */ /* 0x000fe4000001ff00 */
[----:B------:R-:W-:Y:S02]  /*0ee0*/  CS2R R44, SRZ ;  /* 0x00000000002c7805 */ /* 0x000fe4000001ff00 */
[----:B------:R-:W-:Y:S02]  /*0ef0*/  CS2R R24, SRZ ;  /* 0x0000000000187805 */ /* 0x000fe4000001ff00 */
[----:B------:R-:W-:Y:S01]  /*0f00*/  CS2R R46, SRZ ;  /* 0x00000000002e7805 */ /* 0x000fe2000001ff00 */
[----:B------:R-:W-:Y:S01]  /*0f10*/  IMAD.MOV.U32 R42, RZ, RZ, RZ ;  /* 0x000000ffff2a7224 */ /* 0x000fe200078e00ff */
[----:B------:R-:W-:Y:S01]  /*0f20*/  CS2R R22, SRZ ;  /* 0x0000000000167805 */ /* 0x000fe2000001ff00 */
[----:B------:R-:W-:Y:S01]  /*0f30*/  IMAD.MOV.U32 R101, RZ, RZ, RZ ;  /* 0x000000ffff657224 */ /* 0x000fe200078e00ff */
[----:B------:R-:W-:-:S02]  /*0f40*/  CS2R R80, SRZ ;  /* 0x0000000000507805 */ /* 0x000fc4000001ff00 */
[----:B------:R-:W-:Y:S02]  /*0f50*/  CS2R R52, SRZ ;  /* 0x0000000000347805 */ /* 0x000fe4000001ff00 */
[----:B------:R-:W-:Y:S01]  /*0f60*/  CS2R R54, SRZ ;  /* 0x0000000000367805 */ /* 0x000fe2000001ff00 */
[----:B------:R-:W-:Y:S01]  /*0f70*/  IMAD.MOV.U32 R50, RZ, RZ, RZ ;  /* 0x000000ffff327224 */ /* 0x000fe200078e00ff */
[----:B------:R-:W-:Y:S01]  /*0f80*/  CS2R R20, SRZ ;  /* 0x0000000000147805 */ /* 0x000fe2000001ff00 */
[----:B------:R-:W-:Y:S01]  /*0f90*/  IMAD.MOV.U32 R93, RZ, RZ, RZ ;  /* 0x000000ffff5d7224 */ /* 0x000fe200078e00ff */
[----:B------:R-:W-:Y:S02]  /*0fa0*/  CS2R R88, SRZ ;  /* 0x0000000000587805 */ /* 0x000fe4000001ff00 */
[----:B------:R-:W-:Y:S02]  /*0fb0*/  CS2R R60, SRZ ;  /* 0x00000000003c7805 */ /* 0x000fe4000001ff00 */
[----:B------:R-:W-:Y:S01]  /*0fc0*/  CS2R R62, SRZ ;  /* 0x00000000003e7805 */ /* 0x000fe2000001ff00 */
[----:B------:R-:W-:Y:S01]  /*0fd0*/  IMAD.MOV.U32 R58, RZ, RZ, RZ ;  /* 0x000000ffff3a7224 */ /* 0x000fe200078e00ff */
[----:B------:R-:W-:Y:S01]  /*0fe0*/  CS2R R96, SRZ ;  /* 0x0000000000607805 */ /* 0x000fe2000001ff00 */
[----:B------:R-:W-:Y:S01]  /*0ff0*/  IMAD.MOV.U32 R19, RZ, RZ, RZ ;  /* 0x000000ffff137224 */ /* 0x000fe200078e00ff */
[----:B------:R-:W-:Y:S01]  /*1000*/  CS2R R76, SRZ ;  /* 0x00000000004c7805 */ /* 0x000fe2000001ff00 */
[----:B------:R-:W-:Y:S01]  /*1010*/  IMAD.MOV.U32 R109, RZ, RZ, RZ ;  /* 0x000000ffff6d7224 */ /* 0x000fe200078e00ff */
[----:B------:R-:W-:-:S02]  /*1020*/  CS2R R14, SRZ ;  /* 0x00000000000e7805 */ /* 0x000fc4000001ff00 */
[----:B------:R-:W-:Y:S02]  /*1030*/  CS2R R70, SRZ ;  /* 0x0000000000467805 */ /* 0x000fe4000001ff00 */
[----:B------:R-:W-:Y:S02]  /*1040*/  CS2R R66, SRZ ;  /* 0x0000000000427805 */ /* 0x000fe4000001ff00 */
[----:B------:R-:W-:Y:S02]  /*1050*/  CS2R R56, SRZ ;  /* 0x0000000000387805 */ /* 0x000fe4000001ff00 */
[----:B------:R-:W-:Y:S02]  /*1060*/  CS2R R12, SRZ ;  /* 0x00000000000c7805 */ /* 0x000fe4000001ff00 */
[----:B------:R-:W-:Y:S02]  /*1070*/  CS2R R78, SRZ ;  /* 0x00000000004e7805 */ /* 0x000fe4000001ff00 */
        /* <DEDUP_REMOVED lines=17> */
[----:B------:R-:W-:Y:S01]  /*1190*/  CS2R R68, SRZ ;  /* 0x0000000000447805 */ /* 0x000fe2000001ff00 */
[----:B------:R-:W-:Y:S01]  /*11a0*/  IMAD.MOV.U32 R124, RZ, RZ, RZ ;  /* 0x000000ffff7c7224 */ /* 0x000fe200078e00ff */
[----:B------:R-:W-:-:S02]  /*11b0*/  CS2R R126, SRZ ;  /* 0x00000000007e7805 */ /* 0x000fc4000001ff00 */
[----:B------:R-:W-:Y:S01]  /*11c0*/  CS2R R122, SRZ ;  /* 0x00000000007a7805 */ /* 0x000fe2000001ff00 */
[----:B------:R-:W-:Y:S01]  /*11d0*/  IMAD.MOV.U32 R121, RZ, RZ, RZ ;  /* 0x000000ffff797224 */ /* 0x000fe200078e00ff */
        /* <DEDUP_REMOVED lines=12> */
[----:B------:R-:W-:Y:S06]  /*12a0*/  @!P1 BRA `(.L_x_12) ;  /* 0x00000070002c9947 */ /* 0x000fec0003800000 */
[----:B------:R-:W-:Y:S01]  /*12b0*/  SHF.R.S32.HI R3, RZ, 0x1f, R92 ;  /* 0x0000001fff037819 */ /* 0x000fe2000001145c */
[----:B------:R-:W0:Y:S01]  /*12c0*/  S2UR UR5, SR_CgaCtaId ;  /* 0x00000000000579c3 */ /* 0x000e220000008800 */
[----:B------:R-:W-:Y:S02]  /*12d0*/  UMOV UR36, 0x400 ;  /* 0x0000040000247882 */ /* 0x000fe40000000000 */
[----:B------:R-:W-:-:S04]  /*12e0*/  LEA.HI R19, R3, R92, RZ, 0x7 ;  /* 0x0000005c03137211 */ /* 0x000fc800078f38ff */
[----:B------:R-:W-:-:S06]  /*12f0*/  SHF.R.S32.HI R0, RZ, 0x7, R19 ;  /* 0x00000007ff007819 */ /* 0x000fcc0000011413 */
[----:B------:R-:W1:Y:S01]  /*1300*/  SHFL.IDX PT, R0, R0, RZ, 0x1f ;  /* 0x00001fff00007589 */ /* 0x000e6200000e0000 */
[----:B0-----:R-:W-:-:S04]  /*1310*/  ULEA UR36, UR5, UR36, 0x18 ;  /* 0x0000002405247291 */ /* 0x001fc8000f8ec03f */
[----:B------:R-:W-:-:S04]  /*1320*/  UIADD3 UR5, UR36, 0x20400, URZ ;  /* 0x0002040024057890 */ /* 0x000fc8000fffe03f */
[----:B------:R-:W-:Y:S01]  /*1330*/  ULOP3.LUT UP0, URZ, UR5, 0x3ff, URZ, 0xc0, !UPT ;  /* 0x000003ff053f7892 */ /* 0x000fe2000f80c03f */
[----:B-1----:R-:W-:-:S05]  /*1340*/  R2UR UR37, R0 ;  /* 0x00000000002572ca */ /* 0x002fca00000e0000 */
[----:B------:R-:W-:-:S08]  /*1350*/  PLOP3.LUT P0, PT, PT, PT, UP0, 0x80, 0x0 ;  /* 0x000000000000781c */ /* 0x000fd00003f0f008 */
[----:B------:R-:W-:-:S04]  /*1360*/  ULEA.HI UR4, UR37, UR37, URZ, 0x1 ;  /* 0x0000002525047291 */ /* 0x000fc8000f8f083f */
[----:B------:R-:W-:-:S04]  /*1370*/  ULOP3.LUT UR4, UR4, 0x1e, URZ, 0xc0, !UPT ;  /* 0x0000001e04047892 */ /* 0x000fc8000f8ec03f */
[----:B------:R-:W-:-:S04]  /*1380*/  UIADD3 UR4, UR37, -UR4, URZ ;  /* 0x8000000425047290 */ /* 0x000fc8000fffe03f */
[----:B------:R-:W-:-:S04]  /*1390*/  ULEA UR4, UR4, UR5, 0xd ;  /* 0x0000000504047291 */ /* 0x000fc8000f8e683f */
[----:B------:R-:W-:-:S04]  /*13a0*/  USHF.R.U32.HI UR4, URZ, 0x4, UR4 ;  /* 0x000000043f047899 */ /* 0x000fc80008011604 */
[----:B------:R-:W-:Y:S01]  /*13b0*/  ULOP3.LUT UR42, UR4, 0x3fff, URZ, 0xc0, !UPT ;  /* 0x00003fff042a7892 */ /* 0x000fe2000f8ec03f */
[----:B------:R-:W-:Y:S11]  /*13c0*/  @!P0 BRA `(.L_x_13) ;  /* 0x0000000000408947 */ /* 0x000ff60003800000 */
[----:B------:R-:W-:Y:S01]  /*13d0*/  MOV R0, 0x0 ;  /* 0x0000000000007802 */ /* 0x000fe20000000f00 */
[----:B------:R-:W-:Y:S01]  /*13e0*/  ULDC.64 UR4, c[0x4][0x1c8] ;  /* 0x0100720000047ab9 */ /* 0x000fe20000000a00 */
[----:B------:R-:W-:Y:S01]  /*13f0*/  ULDC.64 UR6, c[0x4][0x98] ;  /* 0x0100260000067ab9 */ /* 0x000fe20000000a00 */
[----:B------:R-:W-:Y:S01]  /*1400*/  IMAD.U32 R4, RZ, RZ, UR4 ;  /* 0x00000004ff047e24 */ /* 0x000fe2000f8e00ff */
[----:B------:R0:W1:Y:S01]  /*1410*/  LDC.64 R2, c[0x4][R0] ;  /* 0x0100000000027b82 */ /* 0x0000620000000a00 */
[----:B------:R-:W-:Y:S01]  /*1420*/  IMAD.U32 R5, RZ, RZ, UR5 ;  /* 0x00000005ff057e24 */ /* 0x000fe2000f8e00ff */
[----:B------:R-:W-:Y:S01]  /*1430*/  ULDC.64 UR4, c[0x4][0x1d0] ;  /* 0x0100740000047ab9 */ /* 0x000fe20000000a00 */
[----:B------:R-:W-:Y:S02]  /*1440*/  IMAD.U32 R10, RZ, RZ, UR6 ;  /* 0x00000006ff0a7e24 */ /* 0x000fe4000f8e00ff */
[----:B------:R-:W-:Y:S02]  /*1450*/  IMAD.U32 R6, RZ, RZ, UR4 ;  /* 0x00000004ff067e24 */ /* 0x000fe4000f8e00ff */
[----:B------:R-:W-:-:S02]  /*1460*/  IMAD.U32 R7, RZ, RZ, UR5 ;  /* 0x00000005ff077e24 */ /* 0x000fc4000f8e00ff */
[----:B------:R-:W-:Y:S02]  /*1470*/  IMAD.U32 R11, RZ, RZ, UR7 ;  /* 0x00000007ff0b7e24 */ /* 0x000fe4000f8e00ff */
[----:B------:R-:W-:Y:S02]  /*1480*/  IMAD.MOV.U32 R8, RZ, RZ, 0x70 ;  /* 0x00000070ff087424 */ /* 0x000fe400078e00ff */
[----:B------:R-:W-:Y:S02]  /*1490*/  IMAD.MOV.U32 R12, RZ, RZ, 0x1 ;  /* 0x00000001ff0c7424 */ /* 0x000fe400078e00ff */
[----:B0-----:R-:W-:-:S07]  /*14a0*/  IMAD.MOV.U32 R13, RZ, RZ, RZ ;  /* 0x000000ffff0d7224 */ /* 0x001fce00078e00ff */
[----:B------:R-:W-:-:S07]  /*14b0*/  LEPC R20, `(.L_x_13) ;  /* 0x000000001014794e */ /* 0x000fce0000000000 */
[----:B-1----:R-:W-:Y:S05]  /*14c0*/  CALL.ABS.NOINC R2 ;  /* 0x0000000002007343 */ /* 0x002fea0003c00000 */
.L_x_13:
[----:B------:R-:W0:Y:S01]  /*14d0*/  LDC.64 R12, c[0x0][0x990] ;  /* 0x00026400ff0c7b82 */ /* 0x000e220000000a00 */
[----:B------:R-:W2:Y:S01]  /*14e0*/  LDL.LU R24, [R1+0x24] ;  /* 0x0000240001187983 */ /* 0x000ea20000300800 */
[----:B------:R-:W-:-:S06]  /*14f0*/  ULDC UR4, c[0x0][0x9d8] ;  /* 0x0002760000047ab9 */ /* 0x000fcc0000000800 */
[----:B------:R-:W1:Y:S01]  /*1500*/  LDC.64 R20, c[0x0][0x998] ;  /* 0x00026600ff147b82 */ /* 0x000e620000000a00 */
[----:B0-----:R-:W-:-:S04]  /*1510*/  ISETP.NE.U32.AND P0, PT, R12, RZ, PT ;  /* 0x000000ff0c00720c */ /* 0x001fc80003f05070 */
[----:B------:R-:W-:Y:S02]  /*1520*/  ISETP.NE.AND.EX P0, PT, R13, RZ, PT, P0 ;  /* 0x000000ff0d00720c */ /* 0x000fe40003f05300 */
[----:B-1----:R-:W-:-:S04]  /*1530*/  ISETP.NE.U32.AND P1, PT, R20, RZ, PT ;  /* 0x000000ff1400720c */ /* 0x002fc80003f25070 */
[----:B------:R-:W-:-:S07]  /*1540*/  ISETP.NE.AND.EX P1, PT, R21, RZ, PT, P1 ;  /* 0x000000ff1500720c */ /* 0x000fce0003f25310 */
[----:B------:R-:W0:Y:S01]  /*1550*/  @P0 LDC.64 R8, c[0x0][0x9a8] ;  /* 0x00026a00ff080b82 */ /* 0x000e220000000a00 */
[----:B------:R-:W-:-:S07]  /*1560*/  @P0 SHF.R.S32.HI R7, RZ, 0x1f, R16 ;  /* 0x0000001fff070819 */ /* 0x000fce0000011410 */
[----:B------:R-:W1:Y:S08]  /*1570*/  @P1 LDC.64 R10, c[0x0][0x9b8] ;  /* 0x00026e00ff0a1b82 */ /* 0x000e700000000a00 */
[----:B------:R-:W3:Y:S08]  /*1580*/  @P0 LDC.64 R14, c[0x0][0x9b0] ;  /* 0x00026c00ff0e0b82 */ /* 0x000ef00000000a00 */
[----:B------:R-:W4:Y:S01]  /*1590*/  @P1 LDC.64 R22, c[0x0][0x9c0] ;  /* 0x00027000ff161b82 */ /* 0x000f220000000a00 */
[----:B0-----:R-:W-:-:S02]  /*15a0*/  @P0 IMAD R0, R8, UR38, RZ ;  /* 0x0000002608000c24 */ /* 0x001fc4000f8e02ff */
[----:B------:R-:W-:-:S04]  /*15b0*/  @P0 IMAD.WIDE.U32 R2, R8, UR39, RZ ;  /* 0x0000002708020c25 */ /* 0x000fc8000f8e00ff */
[----:B------:R-:W-:Y:S02]  /*15c0*/  @P0 IMAD R9, R9, UR39, R0 ;  /* 0x0000002709090c24 */ /* 0x000fe4000f8e0200 */
[C---:B-1----:R-:W-:Y:S02]  /*15d0*/  @P1 IMAD R4, R10.reuse, UR38, RZ ;  /* 0x000000260a041c24 */ /* 0x042fe4000f8e02ff */
[----:B------:R-:W-:Y:S01]  /*15e0*/  @P0 IMAD.IADD R3, R3, 0x1, R9 ;  /* 0x0000000103030824 */ /* 0x000fe200078e0209 */
[----:B------:R-:W-:Y:S01]  /*15f0*/  @P1 SHF.R.S32.HI R9, RZ, 0x1f, R16 ;  /* 0x0000001fff091819 */ /* 0x000fe20000011410 */
[----:B------:R-:W-:Y:S02]  /*1600*/  @P1 IMAD R11, R11, UR39, R4 ;  /* 0x000000270b0b1c24 */ /* 0x000fe4000f8e0204 */
[----:B------:R-:W-:-:S04]  /*1610*/  @P1 IMAD.WIDE.U32 R4, R10, UR39, RZ ;  /* 0x000000270a041c25 */ /* 0x000fc8000f8e00ff */
[-C--:B---3--:R-:W-:Y:S02]  /*1620*/  @P0 IMAD R7, R7, R14.reuse, RZ ;  /* 0x0000000e07070224 */ /* 0x088fe400078e02ff */
[----:B------:R-:W-:Y:S02]  /*1630*/  @P1 IMAD.IADD R5, R5, 0x1, R11 ;  /* 0x0000000105051824 */ /* 0x000fe400078e020b */
[----:B------:R-:W-:-:S04]  /*1640*/  @P0 IMAD.WIDE.U32 R2, R16, R14, R2 ;  /* 0x0000000e10020225 */ /* 0x000fc800078e0002 */
[-C--:B----4-:R-:W-:Y:S02]  /*1650*/  @P1 IMAD R0, R9, R22.reuse, RZ ;  /* 0x0000001609001224 */ /* 0x090fe400078e02ff */
[C---:B------:R-:W-:Y:S02]  /*1660*/  @P0 IMAD R9, R16.reuse, R15, R7 ;  /* 0x0000000f10090224 */ /* 0x040fe400078e0207 */
[C---:B------:R-:W-:Y:S02]  /*1670*/  @P1 IMAD R11, R16.reuse, R23, R0 ;  /* 0x00000017100b1224 */ /* 0x040fe400078e0200 */
[----:B------:R-:W-:Y:S01]  /*1680*/  @P1 IMAD.WIDE.U32 R6, R16, R22, R4 ;  /* 0x0000001610061225 */ /* 0x000fe200078e0004 */
[----:B------:R-:W-:-:S03]  /*1690*/  @P0 LEA R4, P2, R2, R12, 0x2 ;  /* 0x0000000c02040211 */ /* 0x000fc600078410ff */
[----:B------:R-:W-:Y:S01]  /*16a0*/  @P0 IMAD.IADD R3, R3, 0x1, R9 ;  /* 0x0000000103030824 */ /* 0x000fe200078e0209 */
[----:B------:R-:W-:Y:S01]  /*16b0*/  @P1 LEA R8, P3, R6, R20, 0x2 ;  /* 0x0000001406081211 */ /* 0x000fe200078610ff */
[----:B------:R-:W-:-:S03]  /*16c0*/  @P1 IMAD.IADD R0, R7, 0x1, R11 ;  /* 0x0000000107001824 */ /* 0x000fc600078e020b */
[----:B------:R-:W-:Y:S01]  /*16d0*/  @P0 LEA.HI.X R5, R2, R13, R3, 0x2, P2 ;  /* 0x0000000d02050211 */ /* 0x000fe200010f1403 */
[----:B------:R-:W-:Y:S01]  /*16e0*/  IMAD.MOV.U32 R3, RZ, RZ, 0x3f800000 ;  /* 0x3f800000ff037424 */ /* 0x000fe200078e00ff */
[----:B------:R-:W-:Y:S01]  /*16f0*/  @P1 LEA.HI.X R9, R6, R21, R0, 0x2, P3 ;  /* 0x0000001506091211 */ /* 0x000fe200018f1400 */
[----:B------:R-:W-:-:S04]  /*1700*/  IMAD.MOV.U32 R0, RZ, RZ, 0x3f800000 ;  /* 0x3f800000ff007424 */ /* 0x000fc800078e00ff */
[----:B------:R-:W3:Y:S04]  /*1710*/  @P0 LDG.E R3, desc[UR40][R4.64] ;  /* 0x0000002804030981 */ /* 0x000ee8000c1e1900 */
[----:B------:R-:W3:Y:S01]  /*1720*/  @P1 LDG.E R0, desc[UR40][R8.64] ;  /* 0x0000002808001981 */ /* 0x000ee2000c1e1900 */
[----:B------:R-:W-:-:S04]  /*1730*/  SHF.L.U32 R6, RZ, 0x1f, RZ ;  /* 0x0000001fff067819 */ /* 0x000fc800000006ff */
[----:B------:R-:W0:Y:S01]  /*1740*/  SYNCS.PHASECHK.TRANS64.TRYWAIT P1, [UR36+0x38800], R6 ;  /* 0x03880006ff0075a7 */ /* 0x000e220008020164 */
[----:B--2---:R-:W-:-:S04]  /*1750*/  LOP3.LUT R2, R24, 0x1, RZ, 0xfc, !PT ;  /* 0x0000000118027812 */ /* 0x004fc800078efcff */
[----:B------:R-:W-:Y:S01]  /*1760*/  ISETP.NE.AND P0, PT, R2, 0x3, PT ;  /* 0x000000030200780c */ /* 0x000fe20003f05270 */
[----:B---3--:R-:W-:-:S04]  /*1770*/  FMUL.FTZ R0, R3, R0 ;  /* 0x0000000003007220 */ /* 0x008fc80000410000 */
[----:B------:R-:W-:Y:S01]  /*1780*/  FMUL.FTZ R0, R0, UR4 ;  /* 0x0000000400007c20 */ /* 0x000fe20008410000 */
[----:B0-----:R-:W-:Y:S07]  /*1790*/  @!P1 BRA `(.L_x_14) ;  /* 0x000000e800c09947 */ /* 0x001fee0003800000 */
.L_x_97:
[----:B------:R-:W-:Y:S05]  /*17a0*/  @!P0 BRA `(.L_x_15) ;  /* 0x0000000000048947 */ /* 0x000fea0003800000 */
[----:B------:R-:W-:Y:S01]  /*17b0*/  BPT.TRAP 0x1 ;  /* 0x000000040000795c */ /* 0x000fe20000300000 */
.L_x_15:
[----:B------:R1:W2:Y:S01]  /*17c0*/  SYNCS.PHASECHK.TRANS64.TRYWAIT P2, [UR36+0x38830], R6 ;  /* 0x03883006ff0075a7 */ /* 0x0002a20008040164 */
[----:B------:R-:W-:Y:S05]  /*17d0*/  @!P0 BRA `(.L_x_16) ;  /* 0x0000000000048947 */ /* 0x000fea0003800000 */
[----:B------:R-:W-:Y:S01]  /*17e0*/  BPT.TRAP 0x1 ;  /* 0x000000040000795c */ /* 0x000fe20000300000 */
.L_x_16:
[----:B------:R-:W3:Y:S02]  /*17f0*/  S2R R2, SR_TID.X ;  /* 0x0000000000027919 */ /* 0x000ee40000002100 */
[----:B---3--:R-:W-:-:S04]  /*1800*/  LOP3.LUT R2, R2, 0x7f, RZ, 0xc0, !PT ;  /* 0x0000007f02027812 */ /* 0x008fc800078ec0ff */
[----:B------:R-:W-:Y:S01]  /*1810*/  ISETP.NE.AND P1, PT, R2, RZ, PT ;  /* 0x000000ff0200720c */ /* 0x000fe20003f25270 */
[----:B------:R-:W-:Y:S01]  /*1820*/  IMAD.U32 R2, RZ, RZ, UR42 ;  /* 0x0000002aff027e24 */ /* 0x000fe2000f8e00ff */
[----:B--2---:R-:W-:Y:S11]  /*1830*/  @P2 BRA `(.L_x_17) ;  /* 0x0000000000082947 */ /* 0x004ff60003800000 */
[----:B------:R-:W2:Y:S02]  /*1840*/  SYNCS.PHASECHK.TRANS64.TRYWAIT P2, [UR36+0x38830], R6 ;  /* 0x03883006ff0075a7 */ /* 0x000ea40008040164 */
[----:B--2---:R-:W-:Y:S05]  /*1850*/  @!P2 BRA `(.L_x_18) ;  /* 0x000000e800a8a947 */ /* 0x004fea0003800000 */
.L_x_17:
[----:B------:R-:W-:Y:S05]  /*1860*/  WARPSYNC.ALL ;  /* 0x0000000000007948 */ /* 0x000fea0003800000 */
[----:B------:R-:W-:Y:S01]  /*1870*/  IMAD.MOV.U32 R9, RZ, RZ, RZ ;  /* 0x000000ffff097224 */ /* 0x000fe200078e00ff */
[----:B------:R-:W-:Y:S01]  /*1880*/  LOP3.LUT R2, R2, 0x10000, RZ, 0xfc, !PT ;  /* 0x0001000002027812 */ /* 0x000fe200078efcff */
[----:B------:R-:W-:Y:S02]  /*1890*/  IMAD.MOV.U32 R25, RZ, RZ, RZ ;  /* 0x000000ffff197224 */ /* 0x000fe400078e00ff */
[----:B0-----:R-:W-:Y:S01]  /*18a0*/  IMAD.MOV.U32 R3, RZ, RZ, 0x40000040 ;  /* 0x40000040ff037424 */ /* 0x001fe200078e00ff */
[----:B------:R-:W-:Y:S01]  /*18b0*/  UIADD3 UR4, UR36, 0x28400, URZ ;  /* 0x0002840024047890 */ /* 0x000fe2000fffe03f */
[----:B------:R-:W-:Y:S01]  /*18c0*/  R2UR UR8, R2 ;  /* 0x00000000020872ca */ /* 0x000fe200000e0000 */
[----:B------:R-:W-:-:S02]  /*18d0*/  WARPGROUP.ARRIVE ;  /* 0x00000000000079c5 */ /* 0x000fc40000000000 */
[----:B------:R-:W-:Y:S01]  /*18e0*/  R2UR UR9, R3 ;  /* 0x00000000030972ca */ /* 0x000fe200000e0000 */
[----:B------:R-:W-:Y:S01]  /*18f0*/  USHF.R.U32.HI UR4, URZ, 0x4, UR4 ;  /* 0x000000043f047899 */ /* 0x000fe20008011604 */
[----:B------:R-:W-:Y:S01]  /*1900*/  R2UR UR32, R2 ;  /* 0x00000000022072ca */ /* 0x000fe200000e0000 */
[----:B------:R-:W-:Y:S01]  /*1910*/  UMOV UR11, 0x40000040 ;  /* 0x40000040000b7882 */ /* 0x000fe20000000000 */
[----:B------:R-:W-:Y:S01]  /*1920*/  UMOV UR13, 0x40000040 ;  /* 0x40000040000d7882 */ /* 0x000fe20000000000 */
[----:B------:R-:W-:Y:S01]  /*1930*/  ULOP3.LUT UR4, UR4, 0x3fff, URZ, 0xc0, !UPT ;  /* 0x00003fff04047892 */ /* 0x000fe2000f8ec03f */
[----:B------:R-:W-:Y:S01]  /*1940*/  LOP3.LUT R19, R19, 0xffffff80, RZ, 0xc0, !PT ;  /* 0xffffff8013137812 */ /* 0x000fe200078ec0ff */
[----:B------:R-:W-:Y:S01]  /*1950*/  UMOV UR15, 0x40000040 ;  /* 0x40000040000f7882 */ /* 0x000fe20000000000 */
[----:B------:R-:W-:Y:S01]  /*1960*/  UMOV UR17, 0x40000040 ;  /* 0x4000004000117882 */ /* 0x000fe20000000000 */
[----:B------:R-:W-:Y:S01]  /*1970*/  ULOP3.LUT UR6, UR4, 0x10000, URZ, 0xfc, !UPT ;  /* 0x0001000004067892 */ /* 0x000fe2000f8efc3f */
[----:B------:R-:W-:Y:S01]  /*1980*/  IMAD.MOV.U32 R11, RZ, RZ, -0x2 ;  /* 0xfffffffeff0b7424 */ /* 0x000fe200078e00ff */
[----:B------:R-:W-:Y:S01]  /*1990*/  UMOV UR19, 0x40000040 ;  /* 0x4000004000137882 */ /* 0x000fe20000000000 */
[----:B------:R-:W-:Y:S01]  /*19a0*/  UMOV UR21, 0x40000040 ;  /* 0x4000004000157882 */ /* 0x000fe20000000000 */
[----:B------:R-:W-:Y:S01]  /*19b0*/  UIADD3 UR14, UR6, 0x4, URZ ;  /* 0x00000004060e7890 */ /* 0x000fe2000fffe03f */
[----:B------:R-:W-:Y:S01]  /*19c0*/  IMAD.IADD R19, R92, 0x1, -R19 ;  /* 0x000000015c137824 */ /* 0x000fe200078e0a13 */
[----:B------:R-:W-:Y:S01]  /*19d0*/  UIADD3 UR12, UR32, 0x4, URZ ;  /* 0x00000004200c7890 */ /* 0x000fe2000fffe03f */
[----:B------:R-:W-:Y:S01]  /*19e0*/  P2R R7, PR, RZ, 0x1 ;  /* 0x00000001ff077803 */ /* 0x000fe20000000000 */
[----:B------:R-:W-:Y:S01]  /*19f0*/  UMOV UR10, UR6 ;  /* 0x00000006000a7c82 */ /* 0x000fe20008000000 */
[----:B------:R-:W-:Y:S01]  /*1a00*/  UIADD3 UR16, UR32, 0x6, URZ ;  /* 0x0000000620107890 */ /* 0x000fe2000fffe03f */
[----:B------:R-:W-:Y:S01]  /*1a10*/  QGMMA.64x128x32.F32.E4M3.E4M3 R28, gdesc[UR8], RZ, !UPT, gsb0 ;  /* 0x01e00000081c79f3 */ /* 0x000fe2000c0008ff */
[----:B------:R-:W-:-:S02]  /*1a20*/  UIADD3 UR8, UR32, 0x2, URZ ;  /* 0x0000000220087890 */ /* 0x000fc4000fffe03f */
[----:B------:R-:W0:Y:S01]  /*1a30*/  S2UR UR5, SR_CgaCtaId ;  /* 0x00000000000579c3 */ /* 0x000e220000008800 */
[----:B------:R-:W-:Y:S01]  /*1a40*/  UIADD3 UR10, UR6, 0x2, URZ ;  /* 0x00000002060a7890 */ /* 0x000fe2000fffe03f */
[--C-:B------:R-:W-:Y:S01]  /*1a50*/  IMAD.MOV.U32 R93, RZ, RZ, R25.reuse ;  /* 0x000000ffff5d7224 */ /* 0x100fe200078e0019 */
[----:B------:R-:W-:Y:S01]  /*1a60*/  UMOV UR9, 0x40000040 ;  /* 0x4000004000097882 */ /* 0x000fe20000000000 */
[----:B------:R-:W-:Y:S01]  /*1a70*/  UMOV UR11, 0x40000040 ;  /* 0x40000040000b7882 */ /* 0x000fe20000000000 */
[----:B------:R-:W-:Y:S01]  /*1a80*/  UIADD3 UR18, UR6, 0x6, URZ ;  /* 0x0000000606127890 */ /* 0x000fe2000fffe03f */
[--C-:B------:R-:W-:Y:S01]  /*1a90*/  IMAD.MOV.U32 R95, RZ, RZ, R25.reuse ;  /* 0x000000ffff5f7224 */ /* 0x100fe200078e0019 */
[----:B------:R-:W-:Y:S01]  /*1aa0*/  UIADD3 UR20, UR32, 0x400, URZ ;  /* 0x0000040020147890 */ /* 0x000fe2000fffe03f */
[--C-:B------:R-:W-:Y:S01]  /*1ab0*/  IMAD.MOV.U32 R97, RZ, RZ, R25.reuse ;  /* 0x000000ffff617224 */ /* 0x100fe200078e0019 */
[----:B------:R-:W-:Y:S01]  /*1ac0*/  UIADD3 UR22, UR6, 0x400, URZ ;  /* 0x0000040006167890 */ /* 0x000fe2000fffe03f */
[--C-:B------:R-:W-:Y:S01]  /*1ad0*/  IMAD.MOV.U32 R99, RZ, RZ, R25.reuse ;  /* 0x000000ffff637224 */ /* 0x100fe200078e0019 */
[----:B------:R-:W-:Y:S01]  /*1ae0*/  UMOV UR23, 0x40000040 ;  /* 0x4000004000177882 */ /* 0x000fe20000000000 */
[----:B------:R-:W-:Y:S01]  /*1af0*/  UIADD3 UR24, UR32, 0x402, URZ ;  /* 0x0000040220187890 */ /* 0x000fe2000fffe03f */
[--C-:B------:R-:W-:Y:S01]  /*1b00*/  IMAD.MOV.U32 R101, RZ, RZ, R25.reuse ;  /* 0x000000ffff657224 */ /* 0x100fe200078e0019 */
        /* <DEDUP_REMOVED lines=16> */
[----:B------:R-:W-:Y:S01]  /*1c10*/  ULDC UR4, c[0x0][0x988] ;  /* 0x0002620000047ab9 */ /* 0x000fe20000000800 */
[----:B------:R-:W-:-:S02]  /*1c20*/  IMAD.MOV.U32 R113, RZ, RZ, R25 ;  /* 0x000000ffff717224 */ /* 0x000fc400078e0019 */
[----:B------:R-:W-:Y:S02]  /*1c30*/  IMAD.U32 R193, RZ, RZ, UR4 ;  /* 0x00000004ffc17e24 */ /* 0x000fe4000f8e00ff */
[--C-:B------:R-:W-:Y:S02]  /*1c40*/  IMAD.MOV.U32 R115, RZ, RZ, R25.reuse ;  /* 0x000000ffff737224 */ /* 0x100fe400078e0019 */
[--C-:B------:R-:W-:Y:S02]  /*1c50*/  IMAD.MOV.U32 R117, RZ, RZ, R25.reuse ;  /* 0x000000ffff757224 */ /* 0x100fe400078e0019 */
[--C-:B------:R-:W-:Y:S02]  /*1c60*/  IMAD.MOV.U32 R119, RZ, RZ, R25.reuse ;  /* 0x000000ffff777224 */ /* 0x100fe400078e0019 */
[--C-:B------:R-:W-:Y:S02]  /*1c70*/  IMAD.MOV.U32 R121, RZ, RZ, R25.reuse ;  /* 0x000000ffff797224 */ /* 0x100fe400078e0019 */
[----:B------:R-:W-:-:S02]  /*1c80*/  IMAD.MOV.U32 R123, RZ, RZ, R25 ;  /* 0x000000ffff7b7224 */ /* 0x000fc400078e0019 */
[--C-:B------:R-:W-:Y:S02]  /*1c90*/  IMAD.MOV.U32 R125, RZ, RZ, R25.reuse ;  /* 0x000000ffff7d7224 */ /* 0x100fe400078e0019 */
        /* <DEDUP_REMOVED lines=20> */
[----:B------:R-:W-:Y:S01]  /*1de0*/  IMAD.MOV.U32 R150, RZ, RZ, R25 ;  /* 0x000000ffff967224 */ /* 0x000fe200078e0019 */
[----:B------:R-:W-:Y:S02]  /*1df0*/  WARPGROUP.DEPBAR.LE gsb0, 0x0 ;  /* 0x00008000000079c5 */ /* 0x000fe40000010000 */
[----:B------:R-:W-:-:S06]  /*1e00*/  WARPGROUP.ARRIVE ;  /* 0x00000000000079c5 */ /* 0x000fcc0000000000 */
[----:B------:R-:W-:Y:S03]  /*1e10*/  QGMMA.64x128x32.F32.E4M3.E4M3 R28, gdesc[UR8], R28, gsb0 ;  /* 0x01e00000081c79f3 */ /* 0x000fe6000800081c */
[----:B------:R-:W-:Y:S02]  /*1e20*/  WARPGROUP.DEPBAR.LE gsb0, 0x0 ;  /* 0x00008000000079c5 */ /* 0x000fe40000010000 */
[----:B------:R-:W-:-:S07]  /*1e30*/  WARPGROUP.ARRIVE ;  /* 0x00000000000079c5 */ /* 0x000fce0000000000 */
        /* <DEDUP_REMOVED lines=17> */
[C---:B------:R-:W-:Y:S01]  /*1f50*/  FMUL.FTZ R28, R0.reuse, R28 ;  /* 0x0000001c001c7220 */ /* 0x040fe20000410000 */
[C---:B------:R-:W-:Y:S01]  /*1f60*/  FMUL.FTZ R48, R0.reuse, R48 ;  /* 0x0000003000307220 */ /* 0x040fe20000410000 */
[C---:B------:R-:W-:Y:S01]  /*1f70*/  FMUL.FTZ R32, R0.reuse, R32 ;  /* 0x0000002000207220 */ /* 0x040fe20000410000 */
[C---:B------:R-:W-:Y:S01]  /*1f80*/  FMUL.FTZ R52, R0.reuse, R52 ;  /* 0x0000003400347220 */ /* 0x040fe20000410000 */
[----:B------:R-:W-:Y:S01]  /*1f90*/  MUFU.TANH R4, R28 ;  /* 0x0000001c00047308 */ /* 0x000fe20000002400 */
[C---:B------:R-:W-:Y:S01]  /*1fa0*/  FMUL.FTZ R30, R0.reuse, R30 ;  /* 0x0000001e001e7220 */ /* 0x040fe20000410000 */
[C---:B------:R-:W-:Y:S01]  /*1fb0*/  FMUL.FTZ R31, R0.reuse, R31 ;  /* 0x0000001f001f7220 */ /* 0x040fe20000410000 */
[C---:B------:R-:W-:Y:S01]  /*1fc0*/  FMUL.FTZ R34, R0.reuse, R34 ;  /* 0x0000002200227220 */ /* 0x040fe20000410000 */
[C---:B------:R-:W-:Y:S01]  /*1fd0*/  FMUL.FTZ R35, R0.reuse, R35 ;  /* 0x0000002300237220 */ /* 0x040fe20000410000 */
[C---:B------:R-:W-:Y:S01]  /*1fe0*/  FMUL.FTZ R38, R0.reuse, R38 ;  /* 0x0000002600267220 */ /* 0x040fe20000410000 */
[C---:B------:R-:W-:Y:S01]  /*1ff0*/  FMUL.FTZ R39, R0.reuse, R39 ;  /* 0x0000002700277220 */ /* 0x040fe20000410000 */
[C---:B------:R-:W-:Y:S01]  /*2000*/  FMUL.FTZ R44, R0.reuse, R44 ;  /* 0x0000002c002c7220 */ /* 0x040fe20000410000 */
[----:B------:R2:W-:Y:S01]  /*2010*/  MUFU.TANH R28, R48 ;  /* 0x00000030001c7308 */ /* 0x0005e20000002400 */
[C---:B------:R-:W-:Y:S01]  /*2020*/  FMUL.FTZ R29, R0.reuse, R29 ;  /* 0x0000001d001d7220 */ /* 0x040fe20000410000 */
[C---:B------:R-:W-:Y:S01]  /*2030*/  FMUL.FTZ R64, R0.reuse, R64 ;  /* 0x0000004000407220 */ /* 0x040fe20000410000 */
[C---:B------:R-:W-:Y:S01]  /*2040*/  FMUL.FTZ R42, R0.reuse, R42 ;  /* 0x0000002a002a7220 */ /* 0x040fe20000410000 */
[C---:B------:R-:W-:Y:S01]  /*2050*/  FMUL.FTZ R68, R0.reuse, R68 ;  /* 0x0000004400447220 */ /* 0x040fe20000410000 */
[C---:B------:R-:W-:Y:S01]  /*2060*/  FMUL.FTZ R43, R0.reuse, R43 ;  /* 0x0000002b002b7220 */ /* 0x040fe20000410000 */
[C---:B------:R-:W-:Y:S01]  /*2070*/  FMUL.FTZ R33, R0.reuse, R33 ;  /* 0x0000002100217220 */ /* 0x040fe20000410000 */
[C---:B------:R-:W-:Y:S01]  /*2080*/  FMUL.FTZ R72, R0.reuse, R72 ;  /* 0x0000004800487220 */ /* 0x040fe20000410000 */
[----:B-1----:R-:W-:Y:S01]  /*2090*/  MUFU.TANH R6, R32 ;  /* 0x0000002000067308 */ /* 0x002fe20000002400 */
[----:B--2---:R-:W-:Y:S01]  /*20a0*/  SHF.R.S32.HI R48, RZ, 0x1f, R19 ;  /* 0x0000001fff307819 */ /* 0x004fe20000011413 */
[C---:B------:R-:W-:Y:S01]  /*20b0*/  FMUL.FTZ R46, R0.reuse, R46 ;  /* 0x0000002e002e7220 */ /* 0x040fe20000410000 */
[C---:B------:R-:W-:Y:S01]  /*20c0*/  FMUL.FTZ R36, R0.reuse, R36 ;  /* 0x0000002400247220 */ /* 0x040fe20000410000 */
[----:B------:R-:W-:Y:S01]  /*20d0*/  FMUL.FTZ R47, R0, R47 ;  /* 0x0000002f002f7220 */ /* 0x000fe20000410000 */
[----:B------:R-:W-:Y:S01]  /*20e0*/  LEA.HI R48, R48, R19, RZ, 0x2 ;  /* 0x0000001330307211 */ /* 0x000fe200078f10ff */
        /* <DEDUP_REMOVED lines=9> */
[----:B------:R-:W-:Y:S01]  /*2180*/  FMUL.FTZ R45, R0, R45 ;  /* 0x0000002d002d7220 */ /* 0x000fe20000410000 */
[----:B------:R-:W-:Y:S01]  /*2190*/  MUFU.TANH R30, R30 ;  /* 0x0000001e001e7308 */ /* 0x000fe20000002400 */
[----:B-1----:R-:W-:Y:S01]  /*21a0*/  LOP3.LUT R52, R48, 0x7ffffffc, RZ, 0xc0, !PT ;  /* 0x7ffffffc30347812 */ /* 0x002fe200078ec0ff */
[C---:B------:R-:W-:Y:S01]  /*21b0*/  FMUL.FTZ R76, R0.reuse, R76 ;  /* 0x0000004c004c7220 */ /* 0x040fe20000410000 */
[C---:B------:R-:W-:Y:S01]  /*21c0*/  FMUL.FTZ R58, R0.reuse, R58 ;  /* 0x0000003a003a7220 */ /* 0x040fe20000410000 */
[C---:B------:R-:W-:Y:S01]  /*21d0*/  FMUL.FTZ R49, R0.reuse, R49 ;  /* 0x0000003100317220 */ /* 0x040fe20000410000 */
[----:B------:R-:W-:Y:S01]  /*21e0*/  FMUL.FTZ R59, R0, R59 ;  /* 0x0000003b003b7220 */ /* 0x000fe20000410000 */
[----:B------:R-:W-:-:S02]  /*21f0*/  IMAD.IADD R52, R19, 0x1, -R52 ;  /* 0x0000000113347824 */ /* 0x000fc400078e0a34 */
[C---:B------:R-:W-:Y:S01]  /*2200*/  FMUL.FTZ R62, R0.reuse, R62 ;  /* 0x0000003e003e7220 */ /* 0x040fe20000410000 */
[----:B------:R-:W1:Y:S01]  /*2210*/  MUFU.TANH R31, R31 ;  /* 0x0000001f001f7308 */ /* 0x000e620000002400 */
[----:B------:R-:W-:Y:S01]  /*2220*/  FMUL.FTZ R53, R0, R53 ;  /* 0x0000003500357220 */ /* 0x000fe20000410000 */
[----:B------:R-:W-:Y:S02]  /*2230*/  IMAD R52, R52, R11, 0x80 ;  /* 0x0000008034347424 */ /* 0x000fe400078e020b */
[C---:B------:R-:W-:Y:S01]  /*2240*/  FMUL.FTZ R63, R0.reuse, R63 ;  /* 0x0000003f003f7220 */ /* 0x040fe20000410000 */
[C---:B------:R-:W-:Y:S01]  /*2250*/  FMUL.FTZ R66, R0.reuse, R66 ;  /* 0x0000004200427220 */ /* 0x040fe20000410000 */
[C---:B------:R-:W-:Y:S01]  /*2260*/  FMUL.FTZ R57, R0.reuse, R57 ;  /* 0x0000003900397220 */ /* 0x040fe20000410000 */
[----:B------:R-:W-:Y:S02]  /*2270*/  IMAD.IADD R27, R27, 0x1, R52 ;  /* 0x000000011b1b7824 */ /* 0x000fe400078e0234 */
[C---:B------:R-:W-:Y:S01]  /*2280*/  FMUL.FTZ R67, R0.reuse, R67 ;  /* 0x0000004300437220 */ /* 0x040fe20000410000 */
[----:B------:R-:W-:Y:S01]  /*2290*/  MUFU.TANH R34, R34 ;  /* 0x0000002200227308 */ /* 0x000fe20000002400 */
[----:B------:R-:W-:Y:S01]  /*22a0*/  FMUL.FTZ R70, R0, R70 ;  /* 0x0000004600467220 */ /* 0x000fe20000410000 */
[----:B------:R-:W-:-:S02]  /*22b0*/  IMAD R27, R26, -0x80, R27 ;  /* 0xffffff801a1b7824 */ /* 0x000fc400078e021b */
[C---:B------:R-:W-:Y:S01]  /*22c0*/  FMUL.FTZ R60, R0.reuse, R60 ;  /* 0x0000003c003c7220 */ /* 0x040fe20000410000 */
[C---:B------:R-:W-:Y:S01]  /*22d0*/  FMUL.FTZ R61, R0.reuse, R61 ;  /* 0x0000003d003d7220 */ /* 0x040fe20000410000 */
[C---:B------:R-:W-:Y:S01]  /*22e0*/  FMUL.FTZ R71, R0.reuse, R71 ;  /* 0x0000004700477220 */ /* 0x040fe20000410000 */
[C---:B------:R-:W-:Y:S01]  /*22f0*/  FMUL.FTZ R80, R0.reuse, R80 ;  /* 0x0000005000507220 */ /* 0x040fe20000410000 */
[C---:B------:R-:W-:Y:S01]  /*2300*/  ISETP.GT.AND P2, PT, R27.reuse, RZ, PT ;  /* 0x000000ff1b00720c */ /* 0x040fe20003f44270 */
[----:B------:R-:W-:Y:S01]  /*2310*/  MUFU.TANH R35, R35 ;  /* 0x0000002300237308 */ /* 0x000fe20000002400 */
[C---:B------:R-:W-:Y:S01]  /*2320*/  ISETP.GT.AND P3, PT, R27.reuse, 0x1, PT ;  /* 0x000000011b00780c */ /* 0x040fe20003f64270 */
[C---:B------:R-:W-:Y:S01]  /*2330*/  FMUL.FTZ R74, R0.reuse, R74 ;  /* 0x0000004a004a7220 */ /* 0x040fe20000410000 */
[----:B------:R-:W-:Y:S01]  /*2340*/  ISETP.GT.AND P6, PT, R27, 0x8, PT ;  /* 0x000000081b00780c */ /* 0x000fe20003fc4270 */
[C---:B------:R-:W-:Y:S01]  /*2350*/  FMUL.FTZ R65, R0.reuse, R65 ;  /* 0x0000004100417220 */ /* 0x040fe20000410000 */
[----:B-1----:R-:W-:Y:S01]  /*2360*/  FSEL R31, R31, -INF , P3 ;  /* 0xff8000001f1f7808 */ /* 0x002fe20001800000 */
[C---:B------:R-:W-:Y:S01]  /*2370*/  FMUL.FTZ R75, R0.reuse, R75 ;  /* 0x0000004b004b7220 */ /* 0x040fe20000410000 */
[C---:B------:R-:W-:Y:S01]  /*2380*/  ISETP.GT.AND P5, PT, R27.reuse, 0x9, PT ;  /* 0x000000091b00780c */ /* 0x040fe20003fa4270 */
[----:B------:R-:W1:Y:S01]  /*2390*/  MUFU.TANH R38, R38 ;  /* 0x0000002600267308 */ /* 0x000e620000002400 */
[----:B------:R-:W-:Y:S01]  /*23a0*/  ISETP.GT.AND P4, PT, R27, 0x10, PT ;  /* 0x000000101b00780c */ /* 0x000fe20003f84270 */
[----:B------:R-:W-:Y:S01]  /*23b0*/  FMUL.FTZ R69, R0, R69 ;  /* 0x0000004500457220 */ /* 0x000fe20000410000 */
[----:B------:R-:W-:Y:S01]  /*23c0*/  FSEL R4, R4, -INF , P2 ;  /* 0xff80000004047808 */ /* 0x000fe20001000000 */
[----:B------:R-:W-:Y:S01]  /*23d0*/  FMUL.FTZ R78, R0, R78 ;  /* 0x0000004e004e7220 */ /* 0x000fe20000410000 */
[----:B------:R-:W-:Y:S01]  /*23e0*/  FSEL R6, R6, -INF , P6 ;  /* 0xff80000006067808 */ /* 0x000fe20003000000 */
[C---:B------:R-:W-:Y:S01]  /*23f0*/  FMUL.FTZ R79, R0.reuse, R79 ;  /* 0x0000004f004f7220 */ /* 0x040fe20000410000 */
[C---:B------:R-:W-:Y:S01]  /*2400*/  FMUL.FTZ R82, R0.reuse, R82 ;  /* 0x0000005200527220 */ /* 0x040fe20000410000 */
[----:B------:R-:W2:Y:S01]  /*2410*/  MUFU.TANH R5, R29 ;  /* 0x0000001d00057308 */ /* 0x000ea20000002400 */
        /* <DEDUP_REMOVED lines=8> */
[----:B-1----:R-:W-:Y:S01]  /*24a0*/  FSEL R92, R38, -INF , P4 ;  /* 0xff800000265c7808 */ /* 0x002fe20002000000 */
[C---:B------:R-:W-:Y:S01]  /*24b0*/  FMUL.FTZ R81, R0.reuse, R81 ;  /* 0x0000005100517220 */ /* 0x040fe20000410000 */
[C---:B------:R-:W-:Y:S01]  /*24c0*/  FMUL.FTZ R84, R0.reuse, R84 ;  /* 0x0000005400547220 */ /* 0x040fe20000410000 */
[C---:B------:R-:W-:Y:S01]  /*24d0*/  FMUL.FTZ R85, R0.reuse, R85 ;  /* 0x0000005500557220 */ /* 0x040fe20000410000 */
[C---:B------:R-:W-:Y:S01]  /*24e0*/  FMUL.FTZ R88, R0.reuse, R88 ;  /* 0x0000005800587220 */ /* 0x040fe20000410000 */
[----:B------:R-:W-:-:S02]  /*24f0*/  FMUL.FTZ R89, R0, R89 ;  /* 0x0000005900597220 */ /* 0x000fc40000410000 */
[----:B------:R-:W1:Y:S01]  /*2500*/  MUFU.TANH R39, R39 ;  /* 0x0000002700277308 */ /* 0x000e620000002400 */
[----:B--2---:R-:W-:Y:S02]  /*2510*/  FSEL R5, R5, -INF , P3 ;  /* 0xff80000005057808 */ /* 0x004fe40001800000 */
[----:B------:R-:W-:-:S05]  /*2520*/  ISETP.GT.AND P3, PT, R27, 0x18, PT ;  /* 0x000000181b00780c */ /* 0x000fca0003f64270 */
[----:B------:R2:W-:Y:S08]  /*2530*/  MUFU.TANH R44, R64 ;  /* 0x00000040002c7308 */ /* 0x0005f00000002400 */
[----:B------:R-:W3:Y:S01]  /*2540*/  MUFU.TANH R42, R42 ;  /* 0x0000002a002a7308 */ /* 0x000ee20000002400 */
[----:B--2---:R-:W-:Y:S02]  /*2550*/  FSEL R64, R30, -INF , P2 ;  /* 0xff8000001e407808 */ /* 0x004fe40001000000 */
[----:B------:R-:W-:-:S02]  /*2560*/  ISETP.GT.AND P2, PT, R27, 0x11, PT ;  /* 0x000000111b00780c */ /* 0x000fc40003f44270 */
[----:B------:R-:W-:Y:S02]  /*2570*/  FMNMX.FTZ R11, R64, R31, !PT ;  /* 0x0000001f400b7209 */ /* 0x000fe40007810000 */
[----:B-1----:R-:W-:Y:S01]  /*2580*/  FSEL R94, R39, -INF , P2 ;  /* 0xff800000275e7808 */ /* 0x002fe20001000000 */
[----:B------:R1:W-:Y:S08]  /*2590*/  MUFU.TANH R48, R68 ;  /* 0x0000004400307308 */ /* 0x0003f00000002400 */
[----:B------:R-:W2:Y:S01]  /*25a0*/  MUFU.TANH R8, R33 ;  /* 0x0000002100087308 */ /* 0x000ea20000002400 */
[----:B-1----:R-:W-:-:S02]  /*25b0*/  FSEL R68, R34, -INF , P6 ;  /* 0xff80000022447808 */ /* 0x002fc40003000000 */
[----:B------:R-:W-:Y:S02]  /*25c0*/  ISETP.GT.AND P6, PT, R27, 0x19, PT ;  /* 0x000000191b00780c */ /* 0x000fe40003fc4270 */
[----:B------:R-:W-:Y:S02]  /*25d0*/  FMNMX.FTZ R11, R68, R11, !PT ;  /* 0x0000000b440b7209 */ /* 0x000fe40007810000 */
[----:B---3--:R-:W-:Y:S01]  /*25e0*/  FSEL R96, R42, -INF , P3 ;  /* 0xff8000002a607808 */ /* 0x008fe20001800000 */
[----:B------:R-:W1:Y:S08]  /*25f0*/  MUFU.TANH R43, R43 ;  /* 0x0000002b002b7308 */ /* 0x000e700000002400 */
[----:B------:R3:W-:Y:S01]  /*2600*/  MUFU.TANH R52, R72 ;  /* 0x0000004800347308 */ /* 0x0007e20000002400 */
[----:B--2---:R-:W-:-:S07]  /*2610*/  FSEL R8, R8, -INF , P5 ;  /* 0xff80000008087808 */ /* 0x004fce0002800000 */
[----:B------:R-:W2:Y:S01]  /*2620*/  MUFU.TANH R10, R36 ;  /* 0x00000024000a7308 */ /* 0x000ea20000002400 */
[----:B---3--:R-:W-:Y:S02]  /*2630*/  FSEL R72, R35, -INF , P5 ;  /* 0xff80000023487808 */ /* 0x008fe40002800000 */
[----:B------:R-:W-:Y:S02]  /*2640*/  ISETP.GT.AND P5, PT, R27, 0x20, PT ;  /* 0x000000201b00780c */ /* 0x000fe40003fa4270 */
[----:B------:R-:W-:Y:S02]  /*2650*/  FMNMX.FTZ R11, R72, R11, !PT ;  /* 0x0000000b480b7209 */ /* 0x000fe40007810000 */
[----:B-1----:R-:W-:Y:S01]  /*2660*/  FSEL R98, R43, -INF , P6 ;  /* 0xff8000002b627808 */ /* 0x002fe20003000000 */
[----:B------:R-:W1:Y:S01]  /*2670*/  MUFU.TANH R46, R46 ;  /* 0x0000002e002e7308 */ /* 0x000e620000002400 */
[----:B------:R-:W-:Y:S02]  /*2680*/  FMNMX.FTZ R11, R92, R11, !PT ;  /* 0x0000000b5c0b7209 */ /* 0x000fe40007810000 */
[----:B------:R-:W-:-:S02]  /*2690*/  FSEL R22, R22, -INF , P5 ;  /* 0xff80000016167808 */ /* 0x000fc40002800000 */
[----:B------:R-:W-:-:S03]  /*26a0*/  FMNMX.FTZ R11, R94, R11, !PT ;  /* 0x0000000b5e0b7209 */ /* 0x000fc60007810000 */
[----:B------:R-:W3:Y:S01]  /*26b0*/  MUFU.TANH R12, R37 ;  /* 0x00000025000c7308 */ /* 0x000ee20000002400 */
[----:B------:R-:W-:Y:S02]  /*26c0*/  FMNMX.FTZ R11, R96, R11, !PT ;  /* 0x0000000b600b7209 */ /* 0x000fe40007810000 */
[----:B--2---:R-:W-:Y:S02]  /*26d0*/  FSEL R10, R10, -INF , P4 ;  /* 0xff8000000a0a7808 */ /* 0x004fe40002000000 */
[C---:B------:R-:W-:Y:S02]  /*26e0*/  ISETP.GT.AND P4, PT, R27.reuse, 0x21, PT ;  /* 0x000000211b00780c */ /* 0x040fe40003f84270 */
[----:B------:R-:W-:Y:S01]  /*26f0*/  FMNMX.FTZ R11, R98, R11, !PT ;  /* 0x0000000b620b7209 */ /* 0x000fe20007810000 */
[----:B------:R-:W-:Y:S01]  /*2700*/  MUFU.TANH R47, R47 ;  /* 0x0000002f002f7308 */ /* 0x000fe20000002400 */
[----:B-1----:R-:W-:Y:S02]  /*2710*/  FSEL R100, R46, -INF , P5 ;  /* 0xff8000002e647808 */ /* 0x002fe40002800000 */
[----:B------:R-:W-:-:S02]  /*2720*/  ISETP.GT.AND P5, PT, R27, 0x31, PT ;  /* 0x000000311b00780c */ /* 0x000fc40003fa4270 */
[----:B------:R-:W-:-:S03]  /*2730*/  FMNMX.FTZ R11, R100, R11, !PT ;  /* 0x0000000b640b7209 */ /* 0x000fc60007810000 */
[----:B------:R-:W1:Y:S01]  /*2740*/  MUFU.TANH R14, R40 ;  /* 0x00000028000e7308 */ /* 0x000e620000002400 */
[----:B---3--:R-:W-:Y:S02]  /*2750*/  FSEL R12, R12, -INF , P2 ;  /* 0xff8000000c0c7808 */ /* 0x008fe40001000000 */
[----:B------:R-:W-:-:S04]  /*2760*/  ISETP.GT.AND P2, PT, R27, 0x28, PT ;  /* 0x000000281b00780c */ /* 0x000fc80003f44270 */
[----:B------:R-:W-:Y:S01]  /*2770*/  FSEL R28, R28, -INF , P2 ;  /* 0xff8000001c1c7808 */ /* 0x000fe20001000000 */
[----:B------:R-:W2:Y:S08]  /*2780*/  MUFU.TANH R50, R50 ;  /* 0x0000003200327308 */ /* 0x000eb00000002400 */
[----:B------:R-:W3:Y:S01]  /*2790*/  MUFU.TANH R20, R41 ;  /* 0x0000002900147308 */ /* 0x000ee20000002400 */
[----:B-1----:R-:W-:-:S02]  /*27a0*/  FSEL R14, R14, -INF , P3 ;  /* 0xff8000000e0e7808 */ /* 0x002fc40001800000 */
[----:B------:R-:W-:-:S05]  /*27b0*/  ISETP.GT.AND P3, PT, R27, 0x29, PT ;  /* 0x000000291b00780c */ /* 0x000fca0003f64270 */
[----:B------:R-:W1:Y:S01]  /*27c0*/  MUFU.TANH R51, R51 ;  /* 0x0000003300337308 */ /* 0x000e620000002400 */
[----:B--2---:R-:W-:Y:S02]  /*27d0*/  FSEL R102, R50, -INF , P2 ;  /* 0xff80000032667808 */ /* 0x004fe40001000000 */
[----:B------:R-:W-:-:S05]  /*27e0*/  ISETP.GT.AND P2, PT, R27, 0x39, PT ;  /* 0x000000391b00780c */ /* 0x000fca0003f44270 */
[----:B------:R-:W2:Y:S01]  /*27f0*/  MUFU.TANH R54, R54 ;  /* 0x0000003600367308 */ /* 0x000ea20000002400 */
[----:B---3--:R-:W-:Y:S02]  /*2800*/  FSEL R20, R20, -INF , P6 ;  /* 0xff80000014147808 */ /* 0x008fe40003000000 */
[----:B------:R-:W-:-:S04]  /*2810*/  ISETP.GT.AND P6, PT, R27, 0x30, PT ;  /* 0x000000301b00780c */ /* 0x000fc80003fc4270 */
[----:B------:R-:W-:Y:S01]  /*2820*/  FSEL R32, R32, -INF , P6 ;  /* 0xff80000020207808 */ /* 0x000fe20003000000 */
[----:B------:R-:W3:Y:S01]  /*2830*/  MUFU.TANH R24, R45 ;  /* 0x0000002d00187308 */ /* 0x000ee20000002400 */
[----:B-1----:R-:W-:-:S07]  /*2840*/  FSEL R104, R51, -INF , P3 ;  /* 0xff80000033687808 */ /* 0x002fce0001800000 */
[----:B------:R-:W-:Y:S01]  /*2850*/  MUFU.TANH R36, R56 ;  /* 0x0000003800247308 */ /* 0x000fe20000002400 */
[----:B--2---:R-:W-:Y:S02]  /*2860*/  FSEL R106, R54, -INF , P6 ;  /* 0xff800000366a7808 */ /* 0x004fe40003000000 */
[----:B------:R-:W-:-:S05]  /*2870*/  ISETP.GT.AND P6, PT, R27, 0x41, PT ;  /* 0x000000411b00780c */ /* 0x000fca0003fc4270 */
[----:B------:R-:W1:Y:S01]  /*2880*/  MUFU.TANH R55, R55 ;  /* 0x0000003700377308 */ /* 0x000e620000002400 */
[----:B---3--:R-:W-:-:S07]  /*2890*/  FSEL R24, R24, -INF , P4 ;  /* 0xff80000018187808 */ /* 0x008fce0002000000 */
[----:B------:R2:W-:Y:S08]  /*28a0*/  MUFU.TANH R56, R76 ;  /* 0x0000004c00387308 */ /* 0x0005f00000002400 */
[----:B------:R-:W3:Y:S01]  /*28b0*/  MUFU.TANH R58, R58 ;  /* 0x0000003a003a7308 */ /* 0x000ee20000002400 */
[----:B--2---:R-:W-:Y:S02]  /*28c0*/  FSEL R76, R47, -INF , P4 ;  /* 0xff8000002f4c7808 */ /* 0x004fe40002000000 */
[----:B------:R-:W-:-:S02]  /*28d0*/  ISETP.GT.AND P4, PT, R27, 0x38, PT ;  /* 0x000000381b00780c */ /* 0x000fc40003f84270 */
[----:B------:R-:W-:Y:S02]  /*28e0*/  FMNMX.FTZ R11, R76, R11, !PT ;  /* 0x0000000b4c0b7209 */ /* 0x000fe40007810000 */
[----:B-1----:R-:W-:Y:S01]  /*28f0*/  FSEL R108, R55, -INF , P5 ;  /* 0xff800000376c7808 */ /* 0x002fe20002800000 */
[----:B------:R-:W1:Y:S01]  /*2900*/  MUFU.TANH R49, R49 ;  /* 0x0000003100317308 */ /* 0x000e620000002400 */
[----:B------:R-:W-:Y:S02]  /*2910*/  FMNMX.FTZ R11, R102, R11, !PT ;  /* 0x0000000b660b7209 */ /* 0x000fe40007810000 */
[----:B------:R-:W-:Y:S02]  /*2920*/  FSEL R36, R36, -INF , P4 ;  /* 0xff80000024247808 */ /* 0x000fe40002000000 */
[----:B------:R-:W-:-:S03]  /*2930*/  FMNMX.FTZ R11, R104, R11, !PT ;  /* 0x0000000b680b7209 */ /* 0x000fc60007810000 */
[----:B------:R-:W2:Y:S01]  /*2940*/  MUFU.TANH R59, R59 ;  /* 0x0000003b003b7308 */ /* 0x000ea20000002400 */
[----:B------:R-:W-:Y:S02]  /*2950*/  FMNMX.FTZ R11, R106, R11, !PT ;  /* 0x0000000b6a0b7209 */ /* 0x000fe40007810000 */
[----:B---3--:R-:W-:Y:S02]  /*2960*/  FSEL R110, R58, -INF , P4 ;  /* 0xff8000003a6e7808 */ /* 0x008fe40002000000 */
[----:B------:R-:W-:Y:S02]  /*2970*/  FMNMX.FTZ R11, R108, R11, !PT ;  /* 0x0000000b6c0b7209 */ /* 0x000fe40007810000 */
[----:B------:R-:W-:Y:S01]  /*2980*/  ISETP.GT.AND P4, PT, R27, 0x49, PT ;  /* 0x000000491b00780c */ /* 0x000fe20003f84270 */
[----:B------:R-:W3:Y:S01]  /*2990*/  MUFU.TANH R62, R62 ;  /* 0x0000003e003e7308 */ /* 0x000ee20000002400 */
[----:B-1----:R-:W-:Y:S02]  /*29a0*/  FSEL R30, R49, -INF , P3 ;  /* 0xff800000311e7808 */ /* 0x002fe40001800000 */
[----:B------:R-:W-:-:S02]  /*29b0*/  ISETP.GT.AND P3, PT, R27, 0x40, PT ;  /* 0x000000401b00780c */ /* 0x000fc40003f64270 */
[----:B------:R-:W-:-:S03]  /*29c0*/  FMNMX.FTZ R11, R110, R11, !PT ;  /* 0x0000000b6e0b7209 */ /* 0x000fc60007810000 */
[----:B------:R-:W1:Y:S01]  /*29d0*/  MUFU.TANH R53, R53 ;  /* 0x0000003500357308 */ /* 0x000e620000002400 */
[----:B--2---:R-:W-:-:S04]  /*29e0*/  FSEL R112, R59, -INF , P2 ;  /* 0xff8000003b707808 */ /* 0x004fc80001000000 */
[----:B------:R-:W-:-:S03]  /*29f0*/  FMNMX.FTZ R11, R112, R11, !PT ;  /* 0x0000000b700b7209 */ /* 0x000fc60007810000 */
[----:B------:R-:W-:Y:S01]  /*2a00*/  MUFU.TANH R63, R63 ;  /* 0x0000003f003f7308 */ /* 0x000fe20000002400 */
[----:B---3--:R-:W-:-:S04]  /*2a10*/  FSEL R114, R62, -INF , P3 ;  /* 0xff8000003e727808 */ /* 0x008fc80001800000 */
[----:B------:R-:W-:-:S03]  /*2a20*/  FMNMX.FTZ R11, R114, R11, !PT ;  /* 0x0000000b720b7209 */ /* 0x000fc60007810000 */
[----:B------:R-:W2:Y:S01]  /*2a30*/  MUFU.TANH R66, R66 ;  /* 0x0000004200427308 */ /* 0x000ea20000002400 */
[----:B-1----:R-:W-:Y:S02]  /*2a40*/  FSEL R34, R53, -INF , P5 ;  /* 0xff80000035227808 */ /* 0x002fe40002800000 */
[----:B------:R-:W-:-:S04]  /*2a50*/  ISETP.GT.AND P5, PT, R27, 0x48, PT ;  /* 0x000000481b00780c */ /* 0x000fc80003fa4270 */
[----:B------:R-:W-:Y:S01]  /*2a60*/  FSEL R44, R44, -INF , P5 ;  /* 0xff8000002c2c7808 */ /* 0x000fe20002800000 */
[----:B------:R-:W1:Y:S08]  /*2a70*/  MUFU.TANH R57, R57 ;  /* 0x0000003900397308 */ /* 0x000e700000002400 */
[----:B------:R-:W3:Y:S01]  /*2a80*/  MUFU.TANH R67, R67 ;  /* 0x0000004300437308 */ /* 0x000ee20000002400 */
[----:B--2---:R-:W-:-:S02]  /*2a90*/  FSEL R116, R66, -INF , P5 ;  /* 0xff80000042747808 */ /* 0x004fc40002800000 */
[----:B------:R-:W-:-:S05]  /*2aa0*/  ISETP.GT.AND P5, PT, R27, 0x59, PT ;  /* 0x000000591b00780c */ /* 0x000fca0003fa4270 */
[----:B------:R-:W2:Y:S01]  /*2ab0*/  MUFU.TANH R40, R60 ;  /* 0x0000003c00287308 */ /* 0x000ea20000002400 */
[----:B-1----:R-:W-:Y:S02]  /*2ac0*/  FSEL R38, R57, -INF , P2 ;  /* 0xff80000039267808 */ /* 0x002fe40001000000 */
[----:B------:R-:W-:-:S04]  /*2ad0*/  ISETP.GT.AND P2, PT, R27, 0x50, PT ;  /* 0x000000501b00780c */ /* 0x000fc80003f44270 */
[----:B------:R-:W-:Y:S01]  /*2ae0*/  FSEL R48, R48, -INF , P2 ;  /* 0xff80000030307808 */ /* 0x000fe20001000000 */
[----:B------:R-:W1:Y:S01]  /*2af0*/  MUFU.TANH R70, R70 ;  /* 0x0000004600467308 */ /* 0x000e620000002400 */
[----:B---3--:R-:W-:-:S07]  /*2b00*/  FSEL R118, R67, -INF , P4 ;  /* 0xff80000043767808 */ /* 0x008fce0002000000 */
[----:B------:R-:W3:Y:S01]  /*2b10*/  MUFU.TANH R61, R61 ;  /* 0x0000003d003d7308 */ /* 0x000ee20000002400 */
[----:B--2---:R-:W-:Y:S02]  /*2b20*/  FSEL R40, R40, -INF , P3 ;  /* 0xff80000028287808 */ /* 0x004fe40001800000 */
[----:B------:R-:W-:-:S05]  /*2b30*/  ISETP.GT.AND P3, PT, R27, 0x51, PT ;  /* 0x000000511b00780c */ /* 0x000fca0003f64270 */
[----:B------:R-:W2:Y:S01]  /*2b40*/  MUFU.TANH R71, R71 ;  /* 0x0000004700477308 */ /* 0x000ea20000002400 */
[----:B-1----:R-:W-:Y:S02]  /*2b50*/  FSEL R120, R70, -INF , P2 ;  /* 0xff80000046787808 */ /* 0x002fe40001000000 */
[----:B------:R-:W-:-:S05]  /*2b60*/  ISETP.GT.AND P2, PT, R27, 0x68, PT ;  /* 0x000000681b00780c */ /* 0x000fca0003f44270 */
[----:B------:R1:W4:Y:S01]  /*2b70*/  MUFU.TANH R60, R80 ;  /* 0x00000050003c7308 */ /* 0x0003220000002400 */
[----:B---3--:R-:W-:-:S07]  /*2b80*/  FSEL R42, R61, -INF , P6 ;  /* 0xff8000003d2a7808 */ /* 0x008fce0003000000 */
[----:B------:R-:W3:Y:S01]  /*2b90*/  MUFU.TANH R74, R74 ;  /* 0x0000004a004a7308 */ /* 0x000ee20000002400 */
[----:B-1----:R-:W-:Y:S02]  /*2ba0*/  FSEL R80, R63, -INF , P6 ;  /* 0xff8000003f507808 */ /* 0x002fe40003000000 */
[----:B------:R-:W-:Y:S02]  /*2bb0*/  ISETP.GT.AND P6, PT, R27, 0x58, PT ;  /* 0x000000581b00780c */ /* 0x000fe40003fc4270 */
[----:B------:R-:W-:Y:S02]  /*2bc0*/  FMNMX.FTZ R11, R80, R11, !PT ;  /* 0x0000000b500b7209 */ /* 0x000fe40007810000 */
[----:B--2---:R-:W-:Y:S01]  /*2bd0*/  FSEL R122, R71, -INF , P3 ;  /* 0xff800000477a7808 */ /* 0x004fe20001800000 */
[----:B------:R-:W1:Y:S01]  /*2be0*/  MUFU.TANH R65, R65 ;  /* 0x0000004100417308 */ /* 0x000e620000002400 */
[----:B------:R-:W-:Y:S02]  /*2bf0*/  FMNMX.FTZ R11, R116, R11, !PT ;  /* 0x0000000b740b7209 */ /* 0x000fe40007810000 */
[----:B------:R-:W-:-:S02]  /*2c00*/  FSEL R52, R52, -INF , P6 ;  /* 0xff80000034347808 */ /* 0x000fc40003000000 */
[----:B------:R-:W-:Y:S02]  /*2c10*/  FMNMX.FTZ R11, R118, R11, !PT ;  /* 0x0000000b760b7209 */ /* 0x000fe40007810000 */
[----:B----4-:R-:W-:Y:S01]  /*2c20*/  FSEL R60, R60, -INF , P2 ;  /* 0xff8000003c3c7808 */ /* 0x010fe20001000000 */
[----:B------:R-:W2:Y:S01]  /*2c30*/  MUFU.TANH R75, R75 ;  /* 0x0000004b004b7308 */ /* 0x000ea20000002400 */
[----:B------:R-:W-:Y:S02]  /*2c40*/  FMNMX.FTZ R11, R120, R11, !PT ;  /* 0x0000000b780b7209 */ /* 0x000fe40007810000 */
[----:B---3--:R-:W-:Y:S02]  /*2c50*/  FSEL R74, R74, -INF , P6 ;  /* 0xff8000004a4a7808 */ /* 0x008fe40003000000 */
[----:B------:R-:W-:Y:S02]  /*2c60*/  FMNMX.FTZ R11, R122, R11, !PT ;  /* 0x0000000b7a0b7209 */ /* 0x000fe40007810000 */
[----:B------:R-:W-:Y:S01]  /*2c70*/  ISETP.GT.AND P6, PT, R27, 0x69, PT ;  /* 0x000000691b00780c */ /* 0x000fe20003fc4270 */
[----:B------:R-:W3:Y:S01]  /*2c80*/  MUFU.TANH R69, R69 ;  /* 0x0000004500457308 */ /* 0x000ee20000002400 */
[----:B-1----:R-:W-:-:S02]  /*2c90*/  FSEL R46, R65, -INF , P4 ;  /* 0xff800000412e7808 */ /* 0x002fc40002000000 */
[----:B------:R-:W-:Y:S02]  /*2ca0*/  ISETP.GT.AND P4, PT, R27, 0x60, PT ;  /* 0x000000601b00780c */ /* 0x000fe40003f84270 */
[----:B------:R-:W-:Y:S02]  /*2cb0*/  FMNMX.FTZ R11, R74, R11, !PT ;  /* 0x0000000b4a0b7209 */ /* 0x000fe40007810000 */
[----:B------:R-:W-:Y:S01]  /*2cc0*/  FSEL R56, R56, -INF , P4 ;  /* 0xff80000038387808 */ /* 0x000fe20002000000 */
[----:B------:R-:W1:Y:S01]  /*2cd0*/  MUFU.TANH R78, R78 ;  /* 0x0000004e004e7308 */ /* 0x000e620000002400 */
[----:B--2---:R-:W-:Y:S01]  /*2ce0*/  FSEL R124, R75, -INF , P5 ;  /* 0xff8000004b7c7808 */ /* 0x004fe20002800000 */
[----:B------:R-:W-:-:S03]  /*2cf0*/  IMAD.MOV.U32 R75, RZ, RZ, R25 ;  /* 0x000000ffff4b7224 */ /* 0x000fc600078e0019 */
[----:B------:R-:W-:-:S03]  /*2d00*/  FMNMX.FTZ R11, R124, R11, !PT ;  /* 0x0000000b7c0b7209 */ /* 0x000fc60007810000 */
[----:B------:R-:W2:Y:S01]  /*2d10*/  MUFU.TANH R79, R79 ;  /* 0x0000004f004f7308 */ /* 0x000ea20000002400 */
[----:B---3--:R-:W-:Y:S02]  /*2d20*/  FSEL R50, R69, -INF , P3 ;  /* 0xff80000045327808 */ /* 0x008fe40001800000 */
[----:B------:R-:W-:-:S05]  /*2d30*/  ISETP.GT.AND P3, PT, R27, 0x61, PT ;  /* 0x000000611b00780c */ /* 0x000fca0003f64270 */
[----:B------:R-:W3:Y:S01]  /*2d40*/  MUFU.TANH R82, R82 ;  /* 0x0000005200527308 */ /* 0x000ee20000002400 */
[----:B-1----:R-:W-:Y:S02]  /*2d50*/  FSEL R78, R78, -INF , P4 ;  /* 0xff8000004e4e7808 */ /* 0x002fe40002000000 */
[----:B------:R-:W-:Y:S02]  /*2d60*/  ISETP.GT.AND P4, PT, R27, 0x71, PT ;  /* 0x000000711b00780c */ /* 0x000fe40003f84270 */
[----:B------:R-:W-:-:S03]  /*2d70*/  FMNMX.FTZ R11, R78, R11, !PT ;  /* 0x0000000b4e0b7209 */ /* 0x000fc60007810000 */
[----:B------:R-:W1:Y:S01]  /*2d80*/  MUFU.TANH R73, R73 ;  /* 0x0000004900497308 */ /* 0x000e620000002400 */
[----:B--2---:R-:W-:Y:S01]  /*2d90*/  FSEL R126, R79, -INF , P3 ;  /* 0xff8000004f7e7808 */ /* 0x004fe20001800000 */
[----:B------:R-:W-:-:S03]  /*2da0*/  IMAD.MOV.U32 R79, RZ, RZ, R25 ;  /* 0x000000ffff4f7224 */ /* 0x000fc600078e0019 */
[----:B------:R-:W-:-:S03]  /*2db0*/  FMNMX.FTZ R11, R126, R11, !PT ;  /* 0x0000000b7e0b7209 */ /* 0x000fc60007810000 */
[----:B------:R-:W2:Y:S01]  /*2dc0*/  MUFU.TANH R83, R83 ;  /* 0x0000005300537308 */ /* 0x000ea20000002400 */
[----:B---3--:R-:W-:Y:S02]  /*2dd0*/  FSEL R82, R82, -INF , P2 ;  /* 0xff80000052527808 */ /* 0x008fe40001000000 */
[----:B------:R-:W-:Y:S02]  /*2de0*/  ISETP.GT.AND P2, PT, R27, 0x79, PT ;  /* 0x000000791b00780c */ /* 0x000fe40003f44270 */
[----:B------:R-:W-:-:S03]  /*2df0*/  FMNMX.FTZ R11, R82, R11, !PT ;  /* 0x0000000b520b7209 */ /* 0x000fc60007810000 */
[----:B------:R-:W3:Y:S01]  /*2e00*/  MUFU.TANH R86, R86 ;  /* 0x0000005600567308 */ /* 0x000ee20000002400 */
[----:B-1----:R-:W-:Y:S01]  /*2e10*/  FSEL R54, R73, -INF , P5 ;  /* 0xff80000049367808 */ /* 0x002fe20002800000 */
[----:B------:R-:W-:Y:S01]  /*2e20*/  IMAD.MOV.U32 R73, RZ, RZ, R25 ;  /* 0x000000ffff497224 */ /* 0x000fe200078e0019 */
[----:B------:R-:W-:-:S05]  /*2e30*/  ISETP.GT.AND P5, PT, R27, 0x70, PT ;  /* 0x000000701b00780c */ /* 0x000fca0003fa4270 */
[----:B------:R-:W1:Y:S01]  /*2e40*/  MUFU.TANH R77, R77 ;  /* 0x0000004d004d7308 */ /* 0x000e620000002400 */
[----:B--2---:R-:W-:Y:S01]  /*2e50*/  FSEL R128, R83, -INF , P6 ;  /* 0xff80000053807808 */ /* 0x004fe20003000000 */
[----:B------:R-:W-:-:S03]  /*2e60*/  IMAD.MOV.U32 R83, RZ, RZ, R25 ;  /* 0x000000ffff537224 */ /* 0x000fc600078e0019 */
[----:B------:R-:W-:-:S03]  /*2e70*/  FMNMX.FTZ R11, R128, R11, !PT ;  /* 0x0000000b800b7209 */ /* 0x000fc60007810000 */
[----:B------:R-:W2:Y:S01]  /*2e80*/  MUFU.TANH R87, R87 ;  /* 0x0000005700577308 */ /* 0x000ea20000002400 */
[----:B---3--:R-:W-:-:S04]  /*2e90*/  FSEL R86, R86, -INF , P5 ;  /* 0xff80000056567808 */ /* 0x008fc80002800000 */
        /* <DEDUP_REMOVED lines=9> */
[----:B------:R-:W-:Y:S01]  /*2f30*/  MUFU.TANH R81, R81 ;  /* 0x0000005100517308 */ /* 0x000fe20000002400 */
[----:B---3--:R-:W-:-:S04]  /*2f40*/  FSEL R132, R90, -INF , P3 ;  /* 0xff8000005a847808 */ /* 0x008fc80001800000 */
[----:B------:R-:W-:-:S03]  /*2f50*/  FMNMX.FTZ R11, R132, R11, !PT ;  /* 0x0000000b840b7209 */ /* 0x000fc60007810000 */
[----:B------:R-:W2:Y:S01]  /*2f60*/  MUFU.TANH R84, R84 ;  /* 0x0000005400547308 */ /* 0x000ea20000002400 */
[----:B-1----:R-:W-:Y:S01]  /*2f70*/  FSEL R134, R91, -INF , P2 ;  /* 0xff8000005b867808 */ /* 0x002fe20001000000 */
[----:B------:R-:W-:-:S03]  /*2f80*/  IMAD.MOV.U32 R91, RZ, RZ, R25 ;  /* 0x000000ffff5b7224 */ /* 0x000fc600078e0019 */
[----:B------:R-:W-:-:S03]  /*2f90*/  FMNMX.FTZ R11, R134, R11, !PT ;  /* 0x0000000b860b7209 */ /* 0x000fc60007810000 */
[----:B------:R-:W1:Y:S02]  /*2fa0*/  MUFU.TANH R85, R85 ;  /* 0x0000005500557308 */ /* 0x000e640000002400 */
[----:B------:R-:W3:Y:S06]  /*2fb0*/  SHFL.BFLY PT, R62, R11, 0x2, 0x1f ;  /* 0x0c401f000b3e7f89 */ /* 0x000eec00000e0000 */
[----:B------:R-:W4:Y:S01]  /*2fc0*/  MUFU.TANH R88, R88 ;  /* 0x0000005800587308 */ /* 0x000f220000002400 */
[----:B--2---:R-:W-:-:S07]  /*2fd0*/  FSEL R84, R84, -INF , P5 ;  /* 0xff80000054547808 */ /* 0x004fce0002800000 */
[----:B------:R-:W2:Y:S01]  /*2fe0*/  MUFU.TANH R89, R89 ;  /* 0x0000005900597308 */ /* 0x000ea20000002400 */
[----:B-1----:R-:W-:Y:S01]  /*2ff0*/  FSEL R90, R85, -INF , P4 ;  /* 0xff800000555a7808 */ /* 0x002fe20002000000 */
[----:B------:R-:W-:Y:S01]  /*3000*/  IMAD.MOV.U32 R85, RZ, RZ, R25 ;  /* 0x000000ffff557224 */ /* 0x000fe200078e0019 */
[----:B----4-:R-:W-:Y:S02]  /*3010*/  FSEL R88, R88, -INF , P3 ;  /* 0xff80000058587808 */ /* 0x010fe40001800000 */
[----:B---3--:R-:W-:-:S05]  /*3020*/  FMNMX.FTZ R62, R11, R62, !PT ;  /* 0x0000003e0b3e7209 */ /* 0x008fca0007810000 */
[----:B------:R-:W1:Y:S02]  /*3030*/  SHFL.BFLY PT, R13, R62, 0x1, 0x1f ;  /* 0x0c201f003e0d7f89 */ /* 0x000e6400000e0000 */
[----:B-1----:R-:W-:-:S04]  /*3040*/  FMNMX.FTZ R194, R62, R13, !PT ;  /* 0x0000000d3ec27209 */ /* 0x002fc80007810000 */
[C---:B------:R-:W-:Y:S01]  /*3050*/  FSETP.NEU.FTZ.AND P0, PT, R194.reuse, -INF , PT ;  /* 0xff800000c200780b */ /* 0x040fe20003f1d000 */
[----:B------:R-:W-:-:S05]  /*3060*/  FFMA.FTZ R13, R194, R193, -8 ;  /* 0xc1000000c20d7423 */ /* 0x000fca00000100c1 */
[----:B------:R-:W-:Y:S02]  /*3070*/  FSEL R29, R13, RZ, P0 ;  /* 0x000000ff0d1d7208 */ /* 0x000fe40000000000 */
[----:B------:R-:W-:Y:S02]  /*3080*/  FMNMX.FTZ R13, R4, R5, !PT ;  /* 0x00000005040d7209 */ /* 0x000fe40007810000 */
[----:B------:R-:W-:Y:S01]  /*3090*/  ISETP.NE.AND P0, PT, R7, RZ, PT ;  /* 0x000000ff0700720c */ /* 0x000fe20003f05270 */
[--C-:B------:R-:W-:Y:S01]  /*30a0*/  FFMA.FTZ R70, R76, R193, -R29.reuse ;  /* 0x000000c14c467223 */ /* 0x100fe2000001081d */
[----:B------:R-:W-:Y:S01]  /*30b0*/  FMNMX.FTZ R13, R6, R13, !PT ;  /* 0x0000000d060d7209 */ /* 0x000fe20007810000 */
[-CC-:B------:R-:W-:Y:S01]  /*30c0*/  FFMA.FTZ R62, R31, R193.reuse, -R29.reuse ;  /* 0x000000c11f3e7223 */ /* 0x180fe2000001081d */
[----:B------:R-:W-:Y:S01]  /*30d0*/  FSEL R76, R81, -INF , P6 ;  /* 0xff800000514c7808 */ /* 0x000fe20003000000 */
[--C-:B------:R-:W-:Y:S01]  /*30e0*/  FFMA.FTZ R31, R80, R193, -R29.reuse ;  /* 0x000000c1501f7223 */ /* 0x100fe2000001081d */
[----:B------:R-:W-:Y:S01]  /*30f0*/  FMNMX.FTZ R15, R8, R13, !PT ;  /* 0x0000000d080f7209 */ /* 0x000fe20007810000 */
[-CC-:B------:R-:W-:Y:S01]  /*3100*/  FFMA.FTZ R92, R92, R193.reuse, -R29.reuse ;  /* 0x000000c15c5c7223 */ /* 0x180fe2000001081d */
[----:B--2---:R-:W-:Y:S01]  /*3110*/  FSEL R80, R89, -INF , P2 ;  /* 0xff80000059507808 */ /* 0x004fe20001000000 */
[--C-:B------:R-:W-:Y:S01]  /*3120*/  FFMA.FTZ R7, R64, R193, -R29.reuse ;  /* 0x000000c140077223 */ /* 0x100fe2000001081d */
[----:B------:R-:W-:Y:S01]  /*3130*/  FMNMX.FTZ R15, R10, R15, !PT ;  /* 0x0000000f0a0f7209 */ /* 0x000fe20007810000 */
[----:B------:R-:W-:Y:S01]  /*3140*/  MUFU.EX2 R13, R92 ;  /* 0x0000005c000d7308 */ /* 0x000fe20000000800 */
[-CC-:B------:R-:W-:Y:S01]  /*3150*/  FFMA.FTZ R74, R74, R193.reuse, -R29.reuse ;  /* 0x000000c14a4a7223 */ /* 0x180fe2000001081d */
[--C-:B------:R-:W-:Y:S01]  /*3160*/  FFMA.FTZ R11, R68, R193, -R29.reuse ;  /* 0x000000c1440b7223 */ /* 0x100fe2000001081d */
[----:B------:R-:W-:Y:S01]  /*3170*/  FMNMX.FTZ R15, R12, R15, !PT ;  /* 0x0000000f0c0f7209 */ /* 0x000fe20007810000 */
[-CC-:B------:R-:W-:Y:S01]  /*3180*/  FFMA.FTZ R64, R72, R193.reuse, -R29.reuse ;  /* 0x000000c148407223 */ /* 0x180fe2000001081d */
[-CC-:B------:R-:W-:Y:S01]  /*3190*/  FFMA.FTZ R66, R94, R193.reuse, -R29.reuse ;  /* 0x000000c15e427223 */ /* 0x180fe2000001081d */
        /* <DEDUP_REMOVED lines=34> */
[----:B------:R-:W-:Y:S01]  /*33c0*/  FFMA.FTZ R134, R134, R193, -R29 ;  /* 0x000000c186867223 */ /* 0x000fe2000001081d */
[----:B------:R-:W-:Y:S01]  /*33d0*/  MUFU.EX2 R11, R11 ;  /* 0x0000000b000b7308 */ /* 0x000fe20000000800 */
[--C-:B------:R-:W-:Y:S01]  /*33e0*/  IMAD.MOV.U32 R81, RZ, RZ, R25.reuse ;  /* 0x000000ffff517224 */ /* 0x100fe200078e0019 */
[----:B------:R-:W-:Y:S01]  /*33f0*/  FMNMX.FTZ R21, R38, R21, !PT ;  /* 0x0000001526157209 */ /* 0x000fe20007810000 */
[----:B------:R-:W-:-:S02]  /*3400*/  IMAD.MOV.U32 R89, RZ, RZ, R25 ;  /* 0x000000ffff597224 */ /* 0x000fc400078e0019 */
[--C-:B------:R-:W-:Y:S01]  /*3410*/  IMAD.MOV.U32 R98, RZ, RZ, R25.reuse ;  /* 0x000000ffff627224 */ /* 0x100fe200078e0019 */
[----:B------:R-:W-:Y:S01]  /*3420*/  FMNMX.FTZ R21, R40, R21, !PT ;  /* 0x0000001528157209 */ /* 0x000fe20007810000 */
[----:B------:R-:W-:Y:S01]  /*3430*/  IMAD.MOV.U32 R108, RZ, RZ, R25 ;  /* 0x000000ffff6c7224 */ /* 0x000fe200078e0019 */
[----:B------:R-:W1:Y:S02]  /*3440*/  MUFU.EX2 R64, R64 ;  /* 0x0000004000407308 */ /* 0x000e640000000800 */
[----:B------:R-:W-:-:S04]  /*3450*/  FMNMX.FTZ R21, R42, R21, !PT ;  /* 0x000000152a157209 */ /* 0x000fc80007810000 */
[----:B------:R-:W-:Y:S02]  /*3460*/  FMNMX.FTZ R21, R44, R21, !PT ;  /* 0x000000152c157209 */ /* 0x000fe40007810000 */
[----:B------:R-:W-:Y:S02]  /*3470*/  MUFU.EX2 R94, R31 ;  /* 0x0000001f005e7308 */ /* 0x000fe40000000800 */
[----:B------:R-:W-:-:S04]  /*3480*/  FMNMX.FTZ R23, R46, R21, !PT ;  /* 0x000000152e177209 */ /* 0x000fc80007810000 */
[----:B------:R-:W-:Y:S02]  /*3490*/  FMNMX.FTZ R23, R48, R23, !PT ;  /* 0x0000001730177209 */ /* 0x000fe40007810000 */
[----:B------:R-:W-:Y:S01]  /*34a0*/  MUFU.EX2 R66, R66 ;  /* 0x0000004200427308 */ /* 0x000fe20000000800 */
[----:B-1----:R-:W-:Y:S02]  /*34b0*/  F2FP.SATFINITE.E4M3.F32.PACK_AB_MERGE_C R229, R64, R11, RZ ;  /* 0x0000000b40e5723e */ /* 0x002fe400048070ff */
[----:B------:R-:W-:Y:S02]  /*34c0*/  FMNMX.FTZ R23, R50, R23, !PT ;  /* 0x0000001732177209 */ /* 0x000fe40007810000 */
[----:B------:R-:W-:Y:S02]  /*34d0*/  F2FP.SATFINITE.E4M3.F32.PACK_AB_MERGE_C R229, R62, R7, R229 ;  /* 0x000000073ee5723e */ /* 0x000fe400048070e5 */
[----:B------:R-:W-:Y:S01]  /*34e0*/  FMNMX.FTZ R23, R52, R23, !PT ;  /* 0x0000001734177209 */ /* 0x000fe20007810000 */
[----:B------:R1:W-:Y:S03]  /*34f0*/  MUFU.EX2 R15, R96 ;  /* 0x00000060000f7308 */ /* 0x0003e60000000800 */
[----:B------:R-:W-:-:S04]  /*3500*/  FMNMX.FTZ R23, R54, R23, !PT ;  /* 0x0000001736177209 */ /* 0x000fc80007810000 */
[----:B------:R-:W-:Y:S01]  /*3510*/  FMNMX.FTZ R23, R56, R23, !PT ;  /* 0x0000001738177209 */ /* 0x000fe20007810000 */
[----:B------:R-:W2:Y:S01]  /*3520*/  MUFU.EX2 R68, R68 ;  /* 0x0000004400447308 */ /* 0x000ea20000000800 */
[----:B-1----:R-:W-:Y:S02]  /*3530*/  IMAD.MOV.U32 R96, RZ, RZ, R25 ;  /* 0x000000ffff607224 */ /* 0x002fe400078e0019 */
[----:B------:R-:W-:-:S04]  /*3540*/  FMNMX.FTZ R23, R58, R23, !PT ;  /* 0x000000173a177209 */ /* 0x000fc80007810000 */
[----:B------:R-:W-:Y:S01]  /*3550*/  FMNMX.FTZ R23, R60, R23, !PT ;  /* 0x000000173c177209 */ /* 0x000fe20007810000 */
[----:B------:R1:W-:Y:S03]  /*3560*/  MUFU.EX2 R19, R100 ;  /* 0x0000006400137308 */ /* 0x0003e60000000800 */
[----:B------:R-:W-:-:S04]  /*3570*/  FMNMX.FTZ R27, R76, R23, !PT ;  /* 0x000000174c1b7209 */ /* 0x000fc80007810000 */
[----:B------:R-:W-:Y:S01]  /*3580*/  FMNMX.FTZ R27, R84, R27, !PT ;  /* 0x0000001b541b7209 */ /* 0x000fe20007810000 */
[----:B------:R-:W-:Y:S01]  /*3590*/  MUFU.EX2 R70, R70 ;  /* 0x0000004600467308 */ /* 0x000fe20000000800 */
[----:B--2---:R-:W-:Y:S01]  /*35a0*/  F2FP.SATFINITE.E4M3.F32.PACK_AB_MERGE_C R231, R68, R15, RZ ;  /* 0x0000000f44e7723e */ /* 0x004fe200048070ff */
[----:B-1----:R-:W-:Y:S01]  /*35b0*/  IMAD.MOV.U32 R100, RZ, RZ, R25 ;  /* 0x000000ffff647224 */ /* 0x002fe200078e0019 */
[----:B------:R-:W-:Y:S02]  /*35c0*/  FMNMX.FTZ R27, R90, R27, !PT ;  /* 0x0000001b5a1b7209 */ /* 0x000fe40007810000 */
[----:B------:R-:W-:Y:S02]  /*35d0*/  F2FP.SATFINITE.E4M3.F32.PACK_AB_MERGE_C R231, R66, R13, R231 ;  /* 0x0000000d42e7723e */ /* 0x000fe400048070e7 */
[----:B------:R-:W-:Y:S01]  /*35e0*/  FMNMX.FTZ R27, R88, R27, !PT ;  /* 0x0000001b581b7209 */ /* 0x000fe20007810000 */
[----:B------:R-:W-:Y:S03]  /*35f0*/  MUFU.EX2 R102, R102 ;  /* 0x0000006600667308 */ /* 0x000fe60000000800 */
[----:B------:R-:W-:-:S05]  /*3600*/  FMNMX.FTZ R27, R80, R27, !PT ;  /* 0x0000001b501b7209 */ /* 0x000fca0007810000 */
[----:B------:R-:W1:Y:S01]  /*3610*/  SHFL.BFLY PT, R92, R27, 0x2, 0x1f ;  /* 0x0c401f001b5c7f89 */ /* 0x000e6200000e0000 */
[----:B------:R2:W-:Y:S08]  /*3620*/  MUFU.EX2 R51, R104 ;  /* 0x0000006800337308 */ /* 0x0005f00000000800 */
[----:B------:R3:W-:Y:S01]  /*3630*/  MUFU.EX2 R21, R106 ;  /* 0x0000006a00157308 */ /* 0x0007e20000000800 */
[----:B--2---:R-:W-:-:S07]  /*3640*/  IMAD.MOV.U32 R104, RZ, RZ, R25 ;  /* 0x000000ffff687224 */ /* 0x004fce00078e0019 */
[----:B------:R-:W-:Y:S01]  /*3650*/  MUFU.EX2 R72, R72 ;  /* 0x0000004800487308 */ /* 0x000fe20000000800 */
[----:B---3--:R-:W-:Y:S01]  /*3660*/  IMAD.MOV.U32 R106, RZ, RZ, R25 ;  /* 0x000000ffff6a7224 */ /* 0x008fe200078e0019 */
[----:B-1----:R-:W-:-:S06]  /*3670*/  FMNMX.FTZ R92, R27, R92, !PT ;  /* 0x0000005c1b5c7209 */ /* 0x002fcc0007810000 */
[----:B------:R-:W-:Y:S01]  /*3680*/  MUFU.EX2 R110, R110 ;  /* 0x0000006e006e7308 */ /* 0x000fe20000000800 */
[----:B------:R-:W1:Y:S07]  /*3690*/  SHFL.BFLY PT, R27, R92, 0x1, 0x1f ;  /* 0x0c201f005c1b7f89 */ /* 0x000e6e00000e0000 */
[----:B------:R2:W-:Y:S08]  /*36a0*/  MUFU.EX2 R53, R112 ;  /* 0x0000007000357308 */ /* 0x0005f00000000800 */
[----:B------:R3:W-:Y:S01]  /*36b0*/  MUFU.EX2 R23, R114 ;  /* 0x0000007200177308 */ /* 0x0007e20000000800 */
[----:B--2---:R-:W-:-:S07]  /*36c0*/  IMAD.MOV.U32 R112, RZ, RZ, R25 ;  /* 0x000000ffff707224 */ /* 0x004fce00078e0019 */
[----:B------:R-:W-:Y:S01]  /*36d0*/  MUFU.EX2 R116, R116 ;  /* 0x0000007400747308 */ /* 0x000fe20000000800 */
[--C-:B---3--:R-:W-:Y:S01]  /*36e0*/  IMAD.MOV.U32 R114, RZ, RZ, R25.reuse ;  /* 0x000000ffff727224 */ /* 0x108fe200078e0019 */
[----:B-1----:R-:W-:Y:S01]  /*36f0*/  FMNMX.FTZ R206, R92, R27, !PT ;  /* 0x0000001b5cce7209 */ /* 0x002fe20007810000 */
[----:B------:R-:W-:-:S03]  /*3700*/  IMAD.MOV.U32 R92, RZ, RZ, R25 ;  /* 0x000000ffff5c7224 */ /* 0x000fc600078e0019 */
[C---:B------:R-:W-:Y:S01]  /*3710*/  FSETP.NEU.FTZ.AND P2, PT, R206.reuse, -INF , PT ;  /* 0xff800000ce00780b */ /* 0x040fe20003f5d000 */
[----:B------:R-:W-:Y:S01]  /*3720*/  FFMA.FTZ R27, R206, R193, -8 ;  /* 0xc1000000ce1b7423 */ /* 0x000fe200000100c1 */
[----:B------:R-:W-:Y:S04]  /*3730*/  MUFU.EX2 R55, R118 ;  /* 0x0000007600377308 */ /* 0x000fe80000000800 */
[----:B------:R-:W-:-:S04]  /*3740*/  FSEL R27, R27, RZ, P2 ;  /* 0x000000ff1b1b7208 */ /* 0x000fc80001000000 */
[----:B------:R-:W-:Y:S01]  /*3750*/  MUFU.EX2 R120, R120 ;  /* 0x0000007800787308 */ /* 0x000fe20000000800 */
[-CC-:B------:R-:W-:Y:S01]  /*3760*/  FFMA.FTZ R4, R4, R193.reuse, -R27.reuse ;  /* 0x000000c104047223 */ /* 0x180fe2000001081b */
[-CC-:B------:R-:W-:Y:S01]  /*3770*/  FFMA.FTZ R5, R5, R193.reuse, -R27.reuse ;  /* 0x000000c105057223 */ /* 0x180fe2000001081b */
[-CC-:B------:R-:W-:Y:S01]  /*3780*/  FFMA.FTZ R6, R6, R193.reuse, -R27.reuse ;  /* 0x000000c106067223 */ /* 0x180fe2000001081b */
[-CC-:B------:R-:W-:Y:S01]  /*3790*/  FFMA.FTZ R8, R8, R193.reuse, -R27.reuse ;  /* 0x000000c108087223 */ /* 0x180fe2000001081b */
[-CC-:B------:R-:W-:Y:S01]  /*37a0*/  FFMA.FTZ R10, R10, R193.reuse, -R27.reuse ;  /* 0x000000c10a0a7223 */ /* 0x180fe2000001081b */
[-CC-:B------:R-:W-:Y:S01]  /*37b0*/  FFMA.FTZ R12, R12, R193.reuse, -R27.reuse ;  /* 0x000000c10c0c7223 */ /* 0x180fe2000001081b */
[-CC-:B------:R-:W-:Y:S01]  /*37c0*/  FFMA.FTZ R14, R14, R193.reuse, -R27.reuse ;  /* 0x000000c10e0e7223 */ /* 0x180fe2000001081b */
[----:B------:R1:W-:Y:S01]  /*37d0*/  MUFU.EX2 R29, R4 ;  /* 0x00000004001d7308 */ /* 0x0003e20000000800 */
[-CC-:B------:R-:W-:Y:S01]  /*37e0*/  FFMA.FTZ R20, R20, R193.reuse, -R27.reuse ;  /* 0x000000c114147223 */ /* 0x180fe2000001081b */
[-CC-:B------:R-:W-:Y:S01]  /*37f0*/  FFMA.FTZ R22, R22, R193.reuse, -R27.reuse ;  /* 0x000000c116167223 */ /* 0x180fe2000001081b */
[-CC-:B------:R-:W-:Y:S01]  /*3800*/  FFMA.FTZ R24, R24, R193.reuse, -R27.reuse ;  /* 0x000000c118187223 */ /* 0x180fe2000001081b */
[-CC-:B------:R-:W-:Y:S01]  /*3810*/  FFMA.FTZ R28, R28, R193.reuse, -R27.reuse ;  /* 0x000000c11c1c7223 */ /* 0x180fe2000001081b */
[-CC-:B------:R-:W-:Y:S01]  /*3820*/  FFMA.FTZ R30, R30, R193.reuse, -R27.reuse ;  /* 0x000000c11e1e7223 */ /* 0x180fe2000001081b */
[-CC-:B------:R-:W-:Y:S01]  /*3830*/  FFMA.FTZ R32, R32, R193.reuse, -R27.reuse ;  /* 0x000000c120207223 */ /* 0x180fe2000001081b */
[-CC-:B------:R-:W-:Y:S01]  /*3840*/  FFMA.FTZ R34, R34, R193.reuse, -R27.reuse ;  /* 0x000000c122227223 */ /* 0x180fe2000001081b */
[----:B------:R-:W2:Y:S01]  /*3850*/  MUFU.EX2 R74, R5 ;  /* 0x00000005004a7308 */ /* 0x000ea20000000800 */
[----:B-1----:R-:W-:Y:S01]  /*3860*/  FADD.FTZ R4, R7, R62 ;  /* 0x0000003e07047221 */ /* 0x002fe20000010000 */
[-CC-:B------:R-:W-:Y:S01]  /*3870*/  FFMA.FTZ R36, R36, R193.reuse, -R27.reuse ;  /* 0x000000c124247223 */ /* 0x180fe2000001081b */
[-CC-:B------:R-:W-:Y:S01]  /*3880*/  FFMA.FTZ R38, R38, R193.reuse, -R27.reuse ;  /* 0x000000c126267223 */ /* 0x180fe2000001081b */
[----:B------:R-:W-:Y:S01]  /*3890*/  FFMA.FTZ R40, R40, R193, -R27 ;  /* 0x000000c128287223 */ /* 0x000fe2000001081b */
[----:B------:R-:W-:Y:S01]  /*38a0*/  FADD.FTZ R49, R11, R4 ;  /* 0x000000040b317221 */ /* 0x000fe20000010000 */
[----:B------:R-:W-:-:S02]  /*38b0*/  IMAD.U32 R4, RZ, RZ, UR36 ;  /* 0x00000024ff047e24 */ /* 0x000fc4000f8e00ff */
[-CC-:B------:R-:W-:Y:S01]  /*38c0*/  FFMA.FTZ R42, R42, R193.reuse, -R27.reuse ;  /* 0x000000c12a2a7223 */ /* 0x180fe2000001081b */
[----:B------:R-:W1:Y:S01]  /*38d0*/  MUFU.EX2 R6, R6 ;  /* 0x0000000600067308 */ /* 0x000e620000000800 */
[-CC-:B------:R-:W-:Y:S01]  /*38e0*/  FFMA.FTZ R44, R44, R193.reuse, -R27.reuse ;  /* 0x000000c12c2c7223 */ /* 0x180fe2000001081b */
[----:B------:R-:W-:Y:S02]  /*38f0*/  @!P1 VIADD R4, R4, 0x38840 ;  /* 0x0003884004049836 */ /* 0x000fe40000000000 */
[-CC-:B------:R-:W-:Y:S01]  /*3900*/  FFMA.FTZ R46, R46, R193.reuse, -R27.reuse ;  /* 0x000000c12e2e7223 */ /* 0x180fe2000001081b */
[-CC-:B------:R-:W-:Y:S01]  /*3910*/  FFMA.FTZ R48, R48, R193.reuse, -R27.reuse ;  /* 0x000000c130307223 */ /* 0x180fe2000001081b */
[-CC-:B------:R-:W-:Y:S01]  /*3920*/  FFMA.FTZ R50, R50, R193.reuse, -R27.reuse ;  /* 0x000000c132327223 */ /* 0x180fe2000001081b */
[-CC-:B------:R-:W-:Y:S01]  /*3930*/  FFMA.FTZ R52, R52, R193.reuse, -R27.reuse ;  /* 0x000000c134347223 */ /* 0x180fe2000001081b */
[----:B------:R-:W-:Y:S01]  /*3940*/  @!P1 PRMT R4, RZ, 0x654, R4 ;  /* 0x00000654ff049816 */ /* 0x000fe20000000004 */
[----:B------:R1:W3:Y:S01]  /*3950*/  MUFU.EX2 R31, R8 ;  /* 0x00000008001f7308 */ /* 0x0002e20000000800 */
[----:B--2---:R-:W-:Y:S01]  /*3960*/  FADD.FTZ R47, R29, R74 ;  /* 0x0000004a1d2f7221 */ /* 0x004fe20000010000 */
[-CC-:B------:R-:W-:Y:S01]  /*3970*/  FFMA.FTZ R54, R54, R193.reuse, -R27.reuse ;  /* 0x000000c136367223 */ /* 0x180fe2000001081b */
[----:B------:R2:W-:Y:S01]  /*3980*/  @!P1 SYNCS.ARRIVE.TRANS64.RED.A1T0 RZ, [R4+URZ], RZ ;  /* 0x000000ff04ff99a7 */ /* 0x0005e2000810043f */
[-CC-:B------:R-:W-:Y:S01]  /*3990*/  FFMA.FTZ R56, R56, R193.reuse, -R27.reuse ;  /* 0x000000c138387223 */ /* 0x180fe2000001081b */
[-CC-:B------:R-:W-:Y:S01]  /*39a0*/  FFMA.FTZ R58, R58, R193.reuse, -R27.reuse ;  /* 0x000000c13a3a7223 */ /* 0x180fe2000001081b */
[-CC-:B------:R-:W-:Y:S01]  /*39b0*/  FFMA.FTZ R60, R60, R193.reuse, -R27.reuse ;  /* 0x000000c13c3c7223 */ /* 0x180fe2000001081b */
[-C--:B------:R-:W-:Y:S01]  /*39c0*/  FFMA.FTZ R76, R76, R193.reuse, -R27 ;  /* 0x000000c14c4c7223 */ /* 0x080fe2000001081b */
[----:B------:R-:W4:Y:S01]  /*39d0*/  MUFU.EX2 R10, R10 ;  /* 0x0000000a000a7308 */ /* 0x000f220000000800 */
[----:B-1----:R-:W-:Y:S01]  /*39e0*/  FADD.FTZ R8, R6, R47 ;  /* 0x0000002f06087221 */ /* 0x002fe20000010000 */
[-CC-:B------:R-:W-:Y:S01]  /*39f0*/  FFMA.FTZ R84, R84, R193.reuse, -R27.reuse ;  /* 0x000000c154547223 */ /* 0x180fe2000001081b */
[-CC-:B------:R-:W-:Y:S01]  /*3a00*/  FFMA.FTZ R90, R90, R193.reuse, -R27.reuse ;  /* 0x000000c15a5a7223 */ /* 0x180fe2000001081b */
[-CC-:B------:R-:W-:Y:S01]  /*3a10*/  FFMA.FTZ R88, R88, R193.reuse, -R27.reuse ;  /* 0x000000c158587223 */ /* 0x180fe2000001081b */
[----:B------:R-:W-:Y:S01]  /*3a20*/  FFMA.FTZ R27, R80, R193, -R27 ;  /* 0x000000c1501b7223 */ /* 0x000fe2000001081b */
[----:B------:R-:W-:-:S02]  /*3a30*/  IMAD.MOV.U32 R62, RZ, RZ, R25 ;  /* 0x000000ffff3e7224 */ /* 0x000fc400078e0019 */
[----:B------:R1:W5:Y:S01]  /*3a40*/  MUFU.EX2 R33, R12 ;  /* 0x0000000c00217308 */ /* 0x0003620000000800 */
[----:B---3--:R-:W-:Y:S01]  /*3a50*/  FADD.FTZ R47, R31, R8 ;  /* 0x000000081f2f7221 */ /* 0x008fe20000010000 */
[--C-:B------:R-:W-:Y:S02]  /*3a60*/  IMAD.MOV.U32 R80, RZ, RZ, R25.reuse ;  /* 0x000000ffff507224 */ /* 0x100fe400078e0019 */
[----:B------:R-:W-:-:S04]  /*3a70*/  IMAD.MOV.U32 R118, RZ, RZ, R25 ;  /* 0x000000ffff767224 */ /* 0x000fc800078e0019 */
[----:B------:R-:W2:Y:S01]  /*3a80*/  MUFU.EX2 R14, R14 ;  /* 0x0000000e000e7308 */ /* 0x000ea20000000800 */
[----:B-1----:R-:W-:Y:S01]  /*3a90*/  FADD.FTZ R12, R64, R49 ;  /* 0x00000031400c7221 */ /* 0x002fe20000010000 */
[----:B----4-:R-:W-:Y:S01]  /*3aa0*/  FADD.FTZ R8, R10, R47 ;  /* 0x0000002f0a087221 */ /* 0x010fe20000010000 */
[----:B------:R-:W-:Y:S02]  /*3ab0*/  IMAD.MOV.U32 R64, RZ, RZ, R25 ;  /* 0x000000ffff407224 */ /* 0x000fe400078e0019 */
[----:B------:R-:W-:-:S03]  /*3ac0*/  FADD.FTZ R49, R13, R12 ;  /* 0x0000000c0d317221 */ /* 0x000fc60000010000 */
[----:B------:R-:W1:Y:S01]  /*3ad0*/  MUFU.EX2 R5, R20 ;  /* 0x0000001400057308 */ /* 0x000e620000000800 */
[----:B------:R-:W-:Y:S01]  /*3ae0*/  FADD.FTZ R12, R66, R49 ;  /* 0x00000031420c7221 */ /* 0x000fe20000010000 */
[----:B-----5:R-:W-:Y:S01]  /*3af0*/  FADD.FTZ R49, R33, R8 ;  /* 0x0000000821317221 */ /* 0x020fe20000010000 */
[----:B------:R-:W-:Y:S02]  /*3b00*/  IMAD.MOV.U32 R66, RZ, RZ, R25 ;  /* 0x000000ffff427224 */ /* 0x000fe400078e0019 */
[----:B------:R-:W-:Y:S01]  /*3b10*/  FADD.FTZ R69, R15, R12 ;  /* 0x0000000c0f457221 */ /* 0x000fe20000010000 */
[----:B------:R-:W-:Y:S02]  /*3b20*/  F2FP.SATFINITE.E4M3.F32.PACK_AB_MERGE_C R12, R31, R6, RZ ;  /* 0x000000061f0c723e */ /* 0x000fe400048070ff */
[----:B------:R-:W3:Y:S01]  /*3b30*/  MUFU.EX2 R22, R22 ;  /* 0x0000001600167308 */ /* 0x000ee20000000800 */
[----:B--2---:R-:W-:Y:S01]  /*3b40*/  FADD.FTZ R4, R14, R49 ;  /* 0x000000310e047221 */ /* 0x004fe20000010000 */
[----:B------:R-:W-:Y:S01]  /*3b50*/  FADD.FTZ R8, R68, R69 ;  /* 0x0000004544087221 */ /* 0x000fe20000010000 */
[----:B------:R-:W-:Y:S01]  /*3b60*/  F2FP.SATFINITE.E4M3.F32.PACK_AB_MERGE_C R228, R74, R29, R12 ;  /* 0x0000001d4ae4723e */ /* 0x000fe2000480700c */
[----:B------:R-:W-:-:S02]  /*3b70*/  IMAD.MOV.U32 R29, RZ, RZ, R25 ;  /* 0x000000ffff1d7224 */ /* 0x000fc400078e0019 */
[----:B------:R-:W-:Y:S01]  /*3b80*/  FADD.FTZ R69, R19, R8 ;  /* 0x0000000813457221 */ /* 0x000fe20000010000 */
[----:B------:R-:W-:Y:S01]  /*3b90*/  IMAD.MOV.U32 R68, RZ, RZ, R25 ;  /* 0x000000ffff447224 */ /* 0x000fe200078e0019 */
[----:B------:R2:W4:Y:S01]  /*3ba0*/  MUFU.EX2 R35, R24 ;  /* 0x0000001800237308 */ /* 0x0005220000000800 */
[C---:B-1----:R-:W-:Y:S01]  /*3bb0*/  FADD.FTZ R49, R5.reuse, R4 ;  /* 0x0000000405317221 */ /* 0x042fe20000010000 */
[----:B------:R-:W-:Y:S01]  /*3bc0*/  FADD.FTZ R71, R70, R69 ;  /* 0x0000004546477221 */ /* 0x000fe20000010000 */
[----:B------:R-:W-:Y:S01]  /*3bd0*/  F2FP.SATFINITE.E4M3.F32.PACK_AB_MERGE_C R14, R5, R14, RZ ;  /* 0x0000000e050e723e */ /* 0x000fe200048070ff */
[----:B------:R-:W-:Y:S02]  /*3be0*/  IMAD.MOV.U32 R74, RZ, RZ, R25 ;  /* 0x000000ffff4a7224 */ /* 0x000fe400078e0019 */
[----:B------:R-:W-:Y:S01]  /*3bf0*/  FADD.FTZ R8, R102, R71 ;  /* 0x0000004766087221 */ /* 0x000fe20000010000 */
[----:B------:R-:W-:Y:S01]  /*3c00*/  F2FP.SATFINITE.E4M3.F32.PACK_AB_MERGE_C R230, R33, R10, R14 ;  /* 0x0000000a21e6723e */ /* 0x000fe2000480700e */
[----:B------:R-:W1:Y:S01]  /*3c10*/  MUFU.EX2 R28, R28 ;  /* 0x0000001c001c7308 */ /* 0x000e620000000800 */
[----:B---3--:R-:W-:Y:S01]  /*3c20*/  FADD.FTZ R4, R22, R49 ;  /* 0x0000003116047221 */ /* 0x008fe20000010000 */
[C---:B------:R-:W-:Y:S01]  /*3c30*/  FADD.FTZ R8, R51.reuse, R8 ;  /* 0x0000000833087221 */ /* 0x040fe20000010000 */
[----:B------:R-:W-:Y:S01]  /*3c40*/  F2FP.SATFINITE.E4M3.F32.PACK_AB_MERGE_C R51, R51, R102, RZ ;  /* 0x000000663333723e */ /* 0x000fe200048070ff */
[----:B--2---:R-:W-:-:S02]  /*3c50*/  IMAD.MOV.U32 R24, RZ, RZ, R25 ;  /* 0x000000ffff187224 */ /* 0x004fc400078e0019 */
[----:B------:R-:W-:Y:S01]  /*3c60*/  FADD.FTZ R71, R21, R8 ;  /* 0x0000000815477221 */ /* 0x000fe20000010000 */
[----:B------:R-:W-:Y:S01]  /*3c70*/  F2FP.SATFINITE.E4M3.F32.PACK_AB_MERGE_C R217, R70, R19, R51 ;  /* 0x0000001346d9723e */ /* 0x000fe20004807033 */
[----:B------:R2:W3:Y:S01]  /*3c80*/  MUFU.EX2 R37, R30 ;  /* 0x0000001e00257308 */ /* 0x0004e20000000800 */
[----:B----4-:R-:W-:Y:S01]  /*3c90*/  FADD.FTZ R69, R35, R4 ;  /* 0x0000000423457221 */ /* 0x010fe20000010000 */
[----:B------:R-:W-:Y:S01]  /*3ca0*/  FADD.FTZ R71, R72, R71 ;  /* 0x0000004748477221 */ /* 0x000fe20000010000 */
[--C-:B------:R-:W-:Y:S02]  /*3cb0*/  IMAD.MOV.U32 R33, RZ, RZ, R25.reuse ;  /* 0x000000ffff217224 */ /* 0x100fe400078e0019 */
[----:B------:R-:W-:Y:S02]  /*3cc0*/  IMAD.MOV.U32 R51, RZ, RZ, R25 ;  /* 0x000000ffff337224 */ /* 0x000fe400078e0019 */
[----:B------:R-:W-:Y:S01]  /*3cd0*/  FADD.FTZ R8, R110, R71 ;  /* 0x000000476e087221 */ /* 0x000fe20000010000 */
[C---:B------:R-:W-:Y:S01]  /*3ce0*/  F2FP.SATFINITE.E4M3.F32.PACK_AB_MERGE_C R110, R53.reuse, R110, RZ ;  /* 0x0000006e356e723e */ /* 0x040fe200048070ff */
[----:B------:R-:W4:Y:S01]  /*3cf0*/  MUFU.EX2 R32, R32 ;  /* 0x0000002000207308 */ /* 0x000f220000000800 */
[----:B-1----:R-:W-:Y:S01]  /*3d00*/  FADD.FTZ R4, R28, R69 ;  /* 0x000000451c047221 */ /* 0x002fe20000010000 */
[----:B------:R-:W-:Y:S01]  /*3d10*/  FADD.FTZ R8, R53, R8 ;  /* 0x0000000835087221 */ /* 0x000fe20000010000 */
[----:B------:R-:W-:Y:S01]  /*3d20*/  F2FP.SATFINITE.E4M3.F32.PACK_AB_MERGE_C R219, R72, R21, R110 ;  /* 0x0000001548db723e */ /* 0x000fe2000480706e */
[----:B--2---:R-:W-:-:S02]  /*3d30*/  IMAD.MOV.U32 R30, RZ, RZ, R25 ;  /* 0x000000ffff1e7224 */ /* 0x004fc400078e0019 */
[----:B------:R-:W-:Y:S01]  /*3d40*/  FADD.FTZ R31, R23, R8 ;  /* 0x00000008171f7221 */ /* 0x000fe20000010000 */
[----:B------:R-:W-:Y:S01]  /*3d50*/  IMAD.MOV.U32 R53, RZ, RZ, R25 ;  /* 0x000000ffff357224 */ /* 0x000fe200078e0019 */
[----:B------:R-:W1:Y:S01]  /*3d60*/  MUFU.EX2 R39, R34 ;  /* 0x0000002200277308 */ /* 0x000e620000000800 */
[C---:B---3--:R-:W-:Y:S01]  /*3d70*/  FADD.FTZ R69, R37.reuse, R4 ;  /* 0x0000000425457221 */ /* 0x048fe20000010000 */
[----:B------:R-:W-:Y:S01]  /*3d80*/  FADD.FTZ R31, R94, R31 ;  /* 0x0000001f5e1f7221 */ /* 0x000fe20000010000 */
[----:B------:R-:W-:Y:S01]  /*3d90*/  F2FP.SATFINITE.E4M3.F32.PACK_AB_MERGE_C R28, R37, R28, RZ ;  /* 0x0000001c251c723e */ /* 0x000fe200048070ff */
[----:B------:R-:W-:Y:S02]  /*3da0*/  IMAD.MOV.U32 R37, RZ, RZ, R25 ;  /* 0x000000ffff257224 */ /* 0x000fe400078e0019 */
[----:B------:R-:W-:Y:S01]  /*3db0*/  FADD.FTZ R6, R116, R31 ;  /* 0x0000001f74067221 */ /* 0x000fe20000010000 */
[C---:B------:R-:W-:Y:S01]  /*3dc0*/  F2FP.SATFINITE.E4M3.F32.PACK_AB_MERGE_C R116, R55.reuse, R116, RZ ;  /* 0x000000743774723e */ /* 0x040fe200048070ff */
[----:B------:R-:W2:Y:S01]  /*3dd0*/  MUFU.EX2 R36, R36 ;  /* 0x0000002400247308 */ /* 0x000ea20000000800 */
[----:B----4-:R-:W-:Y:S01]  /*3de0*/  FADD.FTZ R4, R32, R69 ;  /* 0x0000004520047221 */ /* 0x010fe20000010000 */
[----:B------:R-:W-:Y:S01]  /*3df0*/  FADD.FTZ R55, R55, R6 ;  /* 0x0000000637377221 */ /* 0x000fe20000010000 */
[----:B------:R-:W-:Y:S01]  /*3e00*/  F2FP.SATFINITE.E4M3.F32.PACK_AB_MERGE_C R221, R94, R23, R116 ;  /* 0x000000175edd723e */ /* 0x000fe20004807074 */
[----:B------:R-:W-:Y:S01]  /*3e10*/  IMAD.MOV.U32 R31, RZ, RZ, R25 ;  /* 0x000000ffff1f7224 */ /* 0x000fe200078e0019 */
[----:B------:R-:W-:Y:S01]  /*3e20*/  F2FP.SATFINITE.E4M3.F32.PACK_AB_MERGE_C R216, R35, R22, R28 ;  /* 0x0000001623d8723e */ /* 0x000fe2000480701c */
[----:B------:R-:W-:Y:S01]  /*3e30*/  FADD.FTZ R6, R120, R55 ;  /* 0x0000003778067221 */ /* 0x000fe20000010000 */
[--C-:B------:R-:W-:Y:S01]  /*3e40*/  IMAD.MOV.U32 R28, RZ, RZ, R25.reuse ;  /* 0x000000ffff1c7224 */ /* 0x100fe200078e0019 */
[----:B------:R3:W4:Y:S01]  /*3e50*/  MUFU.EX2 R41, R38 ;  /* 0x0000002600297308 */ /* 0x0007220000000800 */
[----:B-1----:R-:W-:Y:S01]  /*3e60*/  FADD.FTZ R15, R39, R4 ;  /* 0x00000004270f7221 */ /* 0x002fe20000010000 */
[----:B------:R-:W-:-:S02]  /*3e70*/  IMAD.MOV.U32 R35, RZ, RZ, R25 ;  /* 0x000000ffff237224 */ /* 0x000fc400078e0019 */
[--C-:B------:R-:W-:Y:S02]  /*3e80*/  IMAD.MOV.U32 R34, RZ, RZ, R25.reuse ;  /* 0x000000ffff227224 */ /* 0x100fe400078e0019 */
[----:B------:R-:W-:Y:S02]  /*3e90*/  IMAD.MOV.U32 R55, RZ, RZ, R25 ;  /* 0x000000ffff377224 */ /* 0x000fe400078e0019 */
[----:B------:R-:W1:Y:S01]  /*3ea0*/  MUFU.EX2 R40, R40 ;  /* 0x0000002800287308 */ /* 0x000e620000000800 */
[----:B--2---:R-:W-:Y:S01]  /*3eb0*/  FADD.FTZ R4, R36, R15 ;  /* 0x0000000f24047221 */ /* 0x004fe20000010000 */
[--C-:B---3--:R-:W-:Y:S02]  /*3ec0*/  IMAD.MOV.U32 R38, RZ, RZ, R25.reuse ;  /* 0x000000ffff267224 */ /* 0x108fe400078e0019 */
[--C-:B------:R-:W-:Y:S02]  /*3ed0*/  IMAD.MOV.U32 R69, RZ, RZ, R25.reuse ;  /* 0x000000ffff457224 */ /* 0x100fe400078e0019 */
[----:B------:R-:W-:-:S02]  /*3ee0*/  IMAD.MOV.U32 R71, RZ, RZ, R25 ;  /* 0x000000ffff477224 */ /* 0x000fc400078e0019 */
[----:B------:R2:W3:Y:S01]  /*3ef0*/  MUFU.EX2 R43, R42 ;  /* 0x0000002a002b7308 */ /* 0x0004e20000000800 */
[C---:B----4-:R-:W-:Y:S01]  /*3f00*/  FADD.FTZ R15, R41.reuse, R4 ;  /* 0x00000004290f7221 */ /* 0x050fe20000010000 */
[----:B------:R-:W-:Y:S01]  /*3f10*/  F2FP.SATFINITE.E4M3.F32.PACK_AB_MERGE_C R36, R41, R36, RZ ;  /* 0x000000242924723e */ /* 0x000fe200048070ff */
[--C-:B------:R-:W-:Y:S02]  /*3f20*/  IMAD.MOV.U32 R41, RZ, RZ, R25.reuse ;  /* 0x000000ffff297224 */ /* 0x100fe400078e0019 */
[--C-:B------:R-:W-:Y:S01]  /*3f30*/  IMAD.MOV.U32 R70, RZ, RZ, R25.reuse ;  /* 0x000000ffff467224 */ /* 0x100fe200078e0019 */
[----:B------:R-:W-:Y:S01]  /*3f40*/  F2FP.SATFINITE.E4M3.F32.PACK_AB_MERGE_C R218, R39, R32, R36 ;  /* 0x0000002027da723e */ /* 0x000fe20004807024 */
[----:B------:R-:W-:Y:S01]  /*3f50*/  IMAD.MOV.U32 R32, RZ, RZ, R25 ;  /* 0x000000ffff207224 */ /* 0x000fe200078e0019 */
[----:B------:R-:W4:Y:S01]  /*3f60*/  MUFU.EX2 R44, R44 ;  /* 0x0000002c002c7308 */ /* 0x000f220000000800 */
[----:B-1----:R-:W-:Y:S01]  /*3f70*/  FADD.FTZ R4, R40, R15 ;  /* 0x0000000f28047221 */ /* 0x002fe20000010000 */
[----:B------:R-:W-:-:S02]  /*3f80*/  IMAD.MOV.U32 R36, RZ, RZ, R25 ;  /* 0x000000ffff247224 */ /* 0x000fc400078e0019 */
[--C-:B------:R-:W-:Y:S02]  /*3f90*/  IMAD.MOV.U32 R39, RZ, RZ, R25.reuse ;  /* 0x000000ffff277224 */ /* 0x100fe400078e0019 */
[--C-:B--2---:R-:W-:Y:S02]  /*3fa0*/  IMAD.MOV.U32 R42, RZ, RZ, R25.reuse ;  /* 0x000000ffff2a7224 */ /* 0x104fe400078e0019 */
[----:B------:R1:W2:Y:S01]  /*3fb0*/  MUFU.EX2 R45, R46 ;  /* 0x0000002e002d7308 */ /* 0x0002a20000000800 */
[----:B---3--:R-:W-:Y:S01]  /*3fc0*/  FADD.FTZ R15, R43, R4 ;  /* 0x000000042b0f7221 */ /* 0x008fe20000010000 */
[--C-:B------:R-:W-:Y:S02]  /*3fd0*/  IMAD.MOV.U32 R72, RZ, RZ, R25.reuse ;  /* 0x000000ffff487224 */ /* 0x100fe400078e0019 */
[--C-:B------:R-:W-:Y:S02]  /*3fe0*/  IMAD.MOV.U32 R94, RZ, RZ, R25.reuse ;  /* 0x000000ffff5e7224 */ /* 0x100fe400078e0019 */
[----:B------:R-:W-:-:S02]  /*3ff0*/  IMAD.MOV.U32 R102, RZ, RZ, R25 ;  /* 0x000000ffff667224 */ /* 0x000fc400078e0019 */
[----:B------:R-:W3:Y:S01]  /*4000*/  MUFU.EX2 R48, R48 ;  /* 0x0000003000307308 */ /* 0x000ee20000000800 */
[----:B----4-:R-:W-:Y:S01]  /*4010*/  FADD.FTZ R4, R44, R15 ;  /* 0x0000000f2c047221 */ /* 0x010fe20000010000 */
[--C-:B-1----:R-:W-:Y:S02]  /*4020*/  IMAD.MOV.U32 R46, RZ, RZ, R25.reuse ;  /* 0x000000ffff2e7224 */ /* 0x102fe400078e0019 */
[--C-:B------:R-:W-:Y:S02]  /*4030*/  IMAD.MOV.U32 R110, RZ, RZ, R25.reuse ;  /* 0x000000ffff6e7224 */ /* 0x100fe400078e0019 */
[----:B------:R-:W-:Y:S02]  /*4040*/  IMAD.MOV.U32 R116, RZ, RZ, R25 ;  /* 0x000000ffff747224 */ /* 0x000fe400078e0019 */
[----:B------:R-:W1:Y:S01]  /*4050*/  MUFU.EX2 R57, R122 ;  /* 0x0000007a00397308 */ /* 0x000e620000000800 */
[C---:B--2---:R-:W-:Y:S01]  /*4060*/  F2FP.SATFINITE.E4M3.F32.PACK_AB_MERGE_C R44, R45.reuse, R44, RZ ;  /* 0x0000002c2d2c723e */ /* 0x044fe200048070ff */
[----:B------:R-:W-:-:S03]  /*4070*/  FADD.FTZ R45, R45, R4 ;  /* 0x000000042d2d7221 */ /* 0x000fc60000010000 */
[----:B------:R-:W-:Y:S01]  /*4080*/  F2FP.SATFINITE.E4M3.F32.PACK_AB_MERGE_C R220, R43, R40, R44 ;  /* 0x000000282bdc723e */ /* 0x000fe2000480702c */
[----:B------:R-:W-:Y:S02]  /*4090*/  IMAD.MOV.U32 R40, RZ, RZ, R25 ;  /* 0x000000ffff287224 */ /* 0x000fe400078e0019 */
[----:B------:R2:W4:Y:S01]  /*40a0*/  MUFU.EX2 R47, R50 ;  /* 0x00000032002f7308 */ /* 0x0005220000000800 */
[----:B---3--:R-:W-:Y:S01]  /*40b0*/  FADD.FTZ R4, R48, R45 ;  /* 0x0000002d30047221 */ /* 0x008fe20000010000 */
[--C-:B------:R-:W-:Y:S02]  /*40c0*/  IMAD.MOV.U32 R43, RZ, RZ, R25.reuse ;  /* 0x000000ffff2b7224 */ /* 0x100fe400078e0019 */
[--C-:B------:R-:W-:Y:S02]  /*40d0*/  IMAD.MOV.U32 R45, RZ, RZ, R25.reuse ;  /* 0x000000ffff2d7224 */ /* 0x100fe400078e0019 */
[--C-:B------:R-:W-:Y:S02]  /*40e0*/  IMAD.MOV.U32 R44, RZ, RZ, R25.reuse ;  /* 0x000000ffff2c7224 */ /* 0x100fe400078e0019 */
[----:B------:R-:W3:Y:S01]  /*40f0*/  MUFU.EX2 R52, R52 ;  /* 0x0000003400347308 */ /* 0x000ee20000000800 */
[----:B-1----:R-:W-:Y:S01]  /*4100*/  FADD.FTZ R6, R57, R6 ;  /* 0x0000000639067221 */ /* 0x002fe20000010000 */
[----:B--2---:R-:W-:-:S02]  /*4110*/  IMAD.MOV.U32 R50, RZ, RZ, R25 ;  /* 0x000000ffff327224 */ /* 0x004fc400078e0019 */
[----:B------:R-:W-:Y:S02]  /*4120*/  IMAD.MOV.U32 R122, RZ, RZ, R25 ;  /* 0x000000ffff7a7224 */ /* 0x000fe400078e0019 */
[----:B------:R-:W-:Y:S02]  /*4130*/  FADD.FTZ R15, R59, R6 ;  /* 0x000000063b0f7221 */ /* 0x000fe40000010000 */
[----:B------:R1:W2:Y:S01]  /*4140*/  MUFU.EX2 R49, R54 ;  /* 0x0000003600317308 */ /* 0x0002a20000000800 */
[----:B----4-:R-:W-:-:S07]  /*4150*/  FADD.FTZ R13, R47, R4 ;  /* 0x000000042f0d7221 */ /* 0x010fce0000010000 */
[----:B------:R-:W4:Y:S01]  /*4160*/  MUFU.EX2 R124, R124 ;  /* 0x0000007c007c7308 */ /* 0x000f220000000800 */
[----:B---3--:R-:W-:Y:S01]  /*4170*/  FADD.FTZ R4, R52, R13 ;  /* 0x0000000d34047221 */ /* 0x008fe20000010000 */
[----:B-1----:R-:W-:-:S06]  /*4180*/  IMAD.MOV.U32 R54, RZ, RZ, R25 ;  /* 0x000000ffff367224 */ /* 0x002fcc00078e0019 */
[----:B------:R-:W-:Y:S01]  /*4190*/  MUFU.EX2 R82, R82 ;  /* 0x0000005200527308 */ /* 0x000fe20000000800 */
[C---:B--2---:R-:W-:Y:S01]  /*41a0*/  F2FP.SATFINITE.E4M3.F32.PACK_AB_MERGE_C R52, R49.reuse, R52, RZ ;  /* 0x000000343134723e */ /* 0x044fe200048070ff */
[----:B------:R-:W-:-:S03]  /*41b0*/  FADD.FTZ R49, R49, R4 ;  /* 0x0000000431317221 */ /* 0x000fc60000010000 */
[----:B------:R-:W-:Y:S01]  /*41c0*/  F2FP.SATFINITE.E4M3.F32.PACK_AB_MERGE_C R222, R47, R48, R52 ;  /* 0x000000302fde723e */ /* 0x000fe20004807034 */
[----:B------:R-:W-:Y:S02]  /*41d0*/  IMAD.MOV.U32 R47, RZ, RZ, R25 ;  /* 0x000000ffff2f7224 */ /* 0x000fe400078e0019 */
[----:B------:R1:W2:Y:S01]  /*41e0*/  MUFU.EX2 R63, R128 ;  /* 0x00000080003f7308 */ /* 0x0002a20000000800 */
[C---:B----4-:R-:W-:Y:S01]  /*41f0*/  FADD.FTZ R15, R124.reuse, R15 ;  /* 0x0000000f7c0f7221 */ /* 0x050fe20000010000 */
[----:B------:R-:W-:Y:S01]  /*4200*/  F2FP.SATFINITE.E4M3.F32.PACK_AB_MERGE_C R59, R124, R59, RZ ;  /* 0x0000003b7c3b723e */ /* 0x000fe200048070ff */
[--C-:B------:R-:W-:Y:S02]  /*4210*/  IMAD.MOV.U32 R48, RZ, RZ, R25.reuse ;  /* 0x000000ffff307224 */ /* 0x100fe400078e0019 */
[----:B------:R-:W-:Y:S01]  /*4220*/  IMAD.MOV.U32 R52, RZ, RZ, R25 ;  /* 0x000000ffff347224 */ /* 0x000fe200078e0019 */
[----:B------:R-:W-:Y:S01]  /*4230*/  F2FP.SATFINITE.E4M3.F32.PACK_AB_MERGE_C R223, R57, R120, R59 ;  /* 0x0000007839df723e */ /* 0x000fe2000480703b */
[--C-:B------:R-:W-:Y:S01]  /*4240*/  IMAD.MOV.U32 R57, RZ, RZ, R25.reuse ;  /* 0x000000ffff397224 */ /* 0x100fe200078e0019 */
[----:B------:R-:W3:Y:S01]  /*4250*/  MUFU.EX2 R78, R78 ;  /* 0x0000004e004e7308 */ /* 0x000ee20000000800 */
[----:B------:R-:W-:-:S02]  /*4260*/  IMAD.MOV.U32 R59, RZ, RZ, R25 ;  /* 0x000000ffff3b7224 */ /* 0x000fc400078e0019 */
[--C-:B------:R-:W-:Y:S02]  /*4270*/  IMAD.MOV.U32 R120, RZ, RZ, R25.reuse ;  /* 0x000000ffff787224 */ /* 0x100fe400078e0019 */
[--C-:B------:R-:W-:Y:S02]  /*4280*/  IMAD.MOV.U32 R124, RZ, RZ, R25.reuse ;  /* 0x000000ffff7c7224 */ /* 0x100fe400078e0019 */
[----:B-1----:R-:W-:Y:S01]  /*4290*/  IMAD.MOV.U32 R128, RZ, RZ, R25 ;  /* 0x000000ffff807224 */ /* 0x002fe200078e0019 */
[----:B------:R-:W1:Y:S01]  /*42a0*/  MUFU.EX2 R56, R56 ;  /* 0x0000003800387308 */ /* 0x000e620000000800 */
[----:B--2---:R-:W-:-:S07]  /*42b0*/  F2FP.SATFINITE.E4M3.F32.PACK_AB_MERGE_C R8, R63, R82, RZ ;  /* 0x000000523f08723e */ /* 0x004fce00048070ff */
[----:B------:R2:W4:Y:S01]  /*42c0*/  MUFU.EX2 R61, R126 ;  /* 0x0000007e003d7308 */ /* 0x0005220000000800 */
[----:B---3--:R-:W-:-:S07]  /*42d0*/  FADD.FTZ R6, R78, R15 ;  /* 0x0000000f4e067221 */ /* 0x008fce0000010000 */
[----:B------:R-:W-:Y:S01]  /*42e0*/  MUFU.EX2 R132, R132 ;  /* 0x0000008400847308 */ /* 0x000fe20000000800 */
[----:B-1----:R-:W-:Y:S01]  /*42f0*/  FADD.FTZ R4, R56, R49 ;  /* 0x0000003138047221 */ /* 0x002fe20000010000 */
[--C-:B------:R-:W-:Y:S02]  /*4300*/  IMAD.MOV.U32 R49, RZ, RZ, R25.reuse ;  /* 0x000000ffff317224 */ /* 0x100fe400078e0019 */
[----:B--2---:R-:W-:-:S04]  /*4310*/  IMAD.MOV.U32 R126, RZ, RZ, R25 ;  /* 0x000000ffff7e7224 */ /* 0x004fc800078e0019 */
[----:B------:R1:W2:Y:S01]  /*4320*/  MUFU.EX2 R67, R134 ;  /* 0x0000008600437308 */ /* 0x0002a20000000800 */
[C---:B----4-:R-:W-:Y:S01]  /*4330*/  F2FP.SATFINITE.E4M3.F32.PACK_AB_MERGE_C R225, R61.reuse, R78, R8 ;  /* 0x0000004e3de1723e */ /* 0x050fe20004807008 */
[----:B------:R-:W-:Y:S01]  /*4340*/  FADD.FTZ R61, R61, R6 ;  /* 0x000000063d3d7221 */ /* 0x000fe20000010000 */
[----:B------:R-:W-:-:S03]  /*4350*/  IMAD.MOV.U32 R78, RZ, RZ, R25 ;  /* 0x000000ffff4e7224 */ /* 0x000fc600078e0019 */
[----:B------:R-:W-:Y:S01]  /*4360*/  FADD.FTZ R82, R82, R61 ;  /* 0x0000003d52527221 */ /* 0x000fe20000010000 */
[--C-:B------:R-:W-:Y:S01]  /*4370*/  IMAD.MOV.U32 R61, RZ, RZ, R25.reuse ;  /* 0x000000ffff3d7224 */ /* 0x100fe200078e0019 */
[----:B------:R3:W4:Y:S01]  /*4380*/  MUFU.EX2 R11, R58 ;  /* 0x0000003a000b7308 */ /* 0x0007220000000800 */
[--C-:B-1----:R-:W-:Y:S02]  /*4390*/  IMAD.MOV.U32 R134, RZ, RZ, R25.reuse ;  /* 0x000000ffff867224 */ /* 0x102fe400078e0019 */
[----:B------:R-:W-:Y:S01]  /*43a0*/  FADD.FTZ R63, R63, R82 ;  /* 0x000000523f3f7221 */ /* 0x000fe20000010000 */
[----:B------:R-:W-:-:S04]  /*43b0*/  IMAD.MOV.U32 R82, RZ, RZ, R25 ;  /* 0x000000ffff527224 */ /* 0x000fc800078e0019 */
[----:B------:R-:W1:Y:S01]  /*43c0*/  MUFU.EX2 R86, R86 ;  /* 0x0000005600567308 */ /* 0x000e620000000800 */
[----:B--2---:R-:W-:Y:S01]  /*43d0*/  F2FP.SATFINITE.E4M3.F32.PACK_AB_MERGE_C R8, R67, R132, RZ ;  /* 0x000000844308723e */ /* 0x004fe200048070ff */
[----:B---3--:R-:W-:-:S06]  /*43e0*/  IMAD.MOV.U32 R58, RZ, RZ, R25 ;  /* 0x000000ffff3a7224 */ /* 0x008fcc00078e0019 */
[----:B------:R2:W3:Y:S01]  /*43f0*/  MUFU.EX2 R65, R130 ;  /* 0x0000008200417308 */ /* 0x0004e20000000800 */
[----:B----4-:R-:W-:-:S07]  /*4400*/  FADD.FTZ R13, R11, R4 ;  /* 0x000000040b0d7221 */ /* 0x010fce0000010000 */
[----:B------:R-:W4:Y:S01]  /*4410*/  MUFU.EX2 R60, R60 ;  /* 0x0000003c003c7308 */ /* 0x000f220000000800 */
[----:B-1----:R-:W-:Y:S01]  /*4420*/  FADD.FTZ R6, R86, R63 ;  /* 0x0000003f56067221 */ /* 0x002fe20000010000 */
[--C-:B------:R-:W-:Y:S02]  /*4430*/  IMAD.MOV.U32 R63, RZ, RZ, R25.reuse ;  /* 0x000000ffff3f7224 */ /* 0x100fe400078e0019 */
[----:B--2---:R-:W-:-:S04]  /*4440*/  IMAD.MOV.U32 R130, RZ, RZ, R25 ;  /* 0x000000ffff827224 */ /* 0x004fc800078e0019 */
[----:B------:R1:W2:Y:S01]  /*4450*/  MUFU.EX2 R5, R76 ;  /* 0x0000004c00057308 */ /* 0x0002a20000000800 */
[C---:B---3--:R-:W-:Y:S01]  /*4460*/  F2FP.SATFINITE.E4M3.F32.PACK_AB_MERGE_C R227, R65.reuse, R86, R8 ;  /* 0x0000005641e3723e */ /* 0x048fe20004807008 */
[----:B------:R-:W-:Y:S02]  /*4470*/  VIADD R8, R26, 0xfffffffe ;  /* 0xfffffffe1a087836 */ /* 0x000fe40000000000 */
[----:B------:R-:W-:Y:S01]  /*4480*/  FADD.FTZ R65, R65, R6 ;  /* 0x0000000641417221 */ /* 0x000fe20000010000 */
[--C-:B------:R-:W-:Y:S02]  /*4490*/  IMAD.MOV.U32 R26, RZ, RZ, R25.reuse ;  /* 0x000000ffff1a7224 */ /* 0x100fe400078e0019 */
[----:B------:R-:W-:Y:S01]  /*44a0*/  IMAD.MOV.U32 R86, RZ, RZ, R25 ;  /* 0x000000ffff567224 */ /* 0x000fe200078e0019 */
[----:B------:R-:W-:Y:S01]  /*44b0*/  ISETP.GE.AND P2, PT, R8, R17, PT ;  /* 0x000000110800720c */ /* 0x000fe20003f46270 */
[----:B------:R-:W3:Y:S01]  /*44c0*/  MUFU.EX2 R84, R84 ;  /* 0x0000005400547308 */ /* 0x000ee20000000800 */
[----:B----4-:R-:W-:Y:S01]  /*44d0*/  FADD.FTZ R4, R60, R13 ;  /* 0x0000000d3c047221 */ /* 0x010fe20000010000 */
[----:B------:R-:W-:Y:S01]  /*44e0*/  FADD.FTZ R132, R132, R65 ;  /* 0x0000004184847221 */ /* 0x000fe20000010000 */
[----:B------:R-:W-:-:S02]  /*44f0*/  IMAD.MOV.U32 R65, RZ, RZ, R25 ;  /* 0x000000ffff417224 */ /* 0x000fc400078e0019 */
[----:B-1----:R-:W-:-:S03]  /*4500*/  IMAD.MOV.U32 R76, RZ, RZ, R25 ;  /* 0x000000ffff4c7224 */ /* 0x002fc600078e0019 */
[----:B------:R1:W4:Y:S01]  /*4510*/  MUFU.EX2 R7, R90 ;  /* 0x0000005a00077308 */ /* 0x0003220000000800 */
[C---:B--2---:R-:W-:Y:S01]  /*4520*/  F2FP.SATFINITE.E4M3.F32.PACK_AB_MERGE_C R60, R5.reuse, R60, RZ ;  /* 0x0000003c053c723e */ /* 0x044fe200048070ff */
[----:B------:R-:W-:-:S03]  /*4530*/  FADD.FTZ R5, R5, R4 ;  /* 0x0000000405057221 */ /* 0x000fc60000010000 */
[----:B------:R-:W-:Y:S01]  /*4540*/  F2FP.SATFINITE.E4M3.F32.PACK_AB_MERGE_C R224, R11, R56, R60 ;  /* 0x000000380be0723e */ /* 0x000fe2000480703c */
[----:B------:R-:W-:Y:S02]  /*4550*/  IMAD.MOV.U32 R56, RZ, RZ, R25 ;  /* 0x000000ffff387224 */ /* 0x000fe400078e0019 */
[----:B------:R-:W2:Y:S01]  /*4560*/  MUFU.EX2 R88, R88 ;  /* 0x0000005800587308 */ /* 0x000ea20000000800 */
[----:B---3--:R-:W-:Y:S01]  /*4570*/  FADD.FTZ R4, R84, R5 ;  /* 0x0000000554047221 */ /* 0x008fe20000010000 */
[--C-:B------:R-:W-:Y:S02]  /*4580*/  IMAD.MOV.U32 R60, RZ, RZ, R25.reuse ;  /* 0x000000ffff3c7224 */ /* 0x100fe400078e0019 */
[----:B-1----:R-:W-:-:S04]  /*4590*/  IMAD.MOV.U32 R90, RZ, RZ, R25 ;  /* 0x000000ffff5a7224 */ /* 0x002fc800078e0019 */
[----:B------:R-:W1:Y:S01]  /*45a0*/  MUFU.EX2 R27, R27 ;  /* 0x0000001b001b7308 */ /* 0x000e620000000800 */
[----:B----4-:R-:W-:-:S04]  /*45b0*/  FADD.FTZ R5, R7, R4 ;  /* 0x0000000407057221 */ /* 0x010fc80000010000 */
[----:B--2---:R-:W-:Y:S01]  /*45c0*/  FADD.FTZ R6, R88, R5 ;  /* 0x0000000558067221 */ /* 0x004fe20000010000 */
[----:B------:R-:W-:Y:S01]  /*45d0*/  IMAD.MOV.U32 R5, RZ, RZ, RZ ;  /* 0x000000ffff057224 */ /* 0x000fe200078e00ff */
[C---:B-1----:R-:W-:Y:S02]  /*45e0*/  F2FP.SATFINITE.E4M3.F32.PACK_AB_MERGE_C R4, R27.reuse, R88, RZ ;  /* 0x000000581b04723e */ /* 0x042fe400048070ff */
[----:B------:R-:W-:Y:S01]  /*45f0*/  FADD.FTZ R6, R27, R6 ;  /* 0x000000061b067221 */ /* 0x000fe20000010000 */
[--C-:B------:R-:W-:Y:S01]  /*4600*/  IMAD.MOV.U32 R27, RZ, RZ, R25.reuse ;  /* 0x000000ffff1b7224 */ /* 0x100fe200078e0019 */
[----:B------:R-:W-:Y:S01]  /*4610*/  F2FP.SATFINITE.E4M3.F32.PACK_AB_MERGE_C R226, R7, R84, R4 ;  /* 0x0000005407e2723e */ /* 0x000fe20004807004 */
[----:B------:R-:W-:Y:S01]  /*4620*/  FADD.FTZ R7, R67, R132 ;  /* 0x0000008443077221 */ /* 0x000fe20000010000 */
[--C-:B------:R-:W-:Y:S02]  /*4630*/  IMAD.MOV.U32 R67, RZ, RZ, R25.reuse ;  /* 0x000000ffff437224 */ /* 0x100fe400078e0019 */
[----:B------:R-:W-:-:S02]  /*4640*/  IMAD.MOV.U32 R84, RZ, RZ, R25 ;  /* 0x000000ffff547224 */ /* 0x000fc400078e0019 */
[--C-:B------:R-:W-:Y:S02]  /*4650*/  IMAD.MOV.U32 R88, RZ, RZ, R25.reuse ;  /* 0x000000ffff587224 */ /* 0x100fe400078e0019 */
[----:B------:R-:W-:Y:S01]  /*4660*/  IMAD.MOV.U32 R132, RZ, RZ, R25 ;  /* 0x000000ffff847224 */ /* 0x000fe200078e0019 */
[----:B0-----:R-:W-:Y:S06]  /*4670*/  @!P2 BRA `(.L_x_19) ;  /* 0x0000002c00b8a947 */ /* 0x001fec0003800000 */
[----:B------:R-:W-:Y:S01]  /*4680*/  IMAD.MOV.U32 R9, RZ, RZ, R194 ;  /* 0x000000ffff097224 */ /* 0x000fe200078e00c2 */
[----:B------:R-:W-:Y:S01]  /*4690*/  CS2R R150, SRZ ;  /* 0x0000000000967805 */ /* 0x000fe2000001ff00 */
[----:B------:R-:W-:Y:S01]  /*46a0*/  IMAD.MOV.U32 R4, RZ, RZ, R206 ;  /* 0x000000ffff047224 */ /* 0x000fe200078e00ce */
[----:B------:R-:W-:Y:S01]  /*46b0*/  CS2R R148, SRZ ;  /* 0x0000000000947805 */ /* 0x000fe2000001ff00 */
[----:B------:R-:W-:Y:S01]  /*46c0*/  IMAD.MOV.U32 R10, RZ, RZ, RZ ;  /* 0x000000ffff0a7224 */ /* 0x000fe200078e00ff */
        /* <DEDUP_REMOVED lines=61> */
[----:B------:R-:W-:Y:S01]  /*4aa0*/  CS2R R24, SRZ ;  /* 0x0000000000187805 */ /* 0x000fe2000001ff00 */
[----:B------:R-:W-:-:S06]  /*4ab0*/  UMOV UR4, URZ ;  /* 0x0000003f00047c82 */ /* 0x000fcc0008000000 */
.L_x_29:
[----:B------:R-:W-:Y:S01]  /*4ac0*/  ISETP.NE.AND P3, PT, RZ, UR37, PT ;  /* 0x00000025ff007c0c */ /* 0x000fe2000bf65270 */
[----:B------:R-:W-:-:S04]  /*4ad0*/  UISETP.NE.AND UP0, UPT, UR4, 0x1, UPT ;  /* 0x000000010400788c */ /* 0x000fc8000bf05270 */
[----:B------:R-:W-:-:S06]  /*4ae0*/  USEL UR7, URZ, 0x1, UP0 ;  /* 0x000000013f077887 */ /* 0x000fcc0008000000 */
[----:B------:R-:W-:Y:S02]  /*4af0*/  LOP3.LUT R5, R10, UR7, RZ, 0x3c, !PT ;  /* 0x000000070a057c12 */ /* 0x000fe4000f8e3cff */
[----:B------:R-:W-:Y:S05]  /*4b00*/  @P3 BRA `(.L_x_20) ;  /* 0x0000000000343947 */ /* 0x000fea0003800000 */
[----:B------:R-:W-:Y:S05]  /*4b10*/  @!P0 BRA `(.L_x_21) ;  /* 0x0000000000048947 */ /* 0x000fea0003800000 */
[----:B------:R-:W-:Y:S01]  /*4b20*/  BPT.TRAP 0x1 ;  /* 0x000000040000795c */ /* 0x000fe20000300000 */
.L_x_21:
[----:B------:R-:W-:Y:S01]  /*4b30*/  UIADD3 UR7, UR4, 0x1, URZ ;  /* 0x0000000104077890 */ /* 0x000fe2000fffe03f */
[----:B------:R-:W-:-:S03]  /*4b40*/  SHF.L.U32 R11, R5, 0x1f, RZ ;  /* 0x0000001f050b7819 */ /* 0x000fc600000006ff */
[----:B------:R-:W-:-:S04]  /*4b50*/  UISETP.NE.AND UP0, UPT, UR7, 0x2, UPT ;  /* 0x000000020700788c */ /* 0x000fc8000bf05270 */
[----:B------:R-:W-:-:S04]  /*4b60*/  USEL UR7, UR7, URZ, UP0 ;  /* 0x0000003f07077287 */ /* 0x000fc80008000000 */
[----:B------:R-:W-:-:S09]  /*4b70*/  ULEA UR7, UR7, UR36, 0x3 ;  /* 0x0000002407077291 */ /* 0x000fd2000f8e183f */
[----:B------:R0:W1:Y:S01]  /*4b80*/  SYNCS.PHASECHK.TRANS64.TRYWAIT P2, [UR7+0x38830], R11 ;  /* 0x0388300bff0075a7 */ /* 0x0000620008040147 */
[----:B------:R-:W-:Y:S05]  /*4b90*/  @!P0 BRA `(.L_x_22) ;  /* 0x0000000000048947 */ /* 0x000fea0003800000 */
[----:B------:R-:W-:Y:S01]  /*4ba0*/  BPT.TRAP 0x1 ;  /* 0x000000040000795c */ /* 0x000fe20000300000 */
.L_x_22:
[----:B-1----:R-:W-:Y:S05]  /*4bb0*/  @P2 BRA `(.L_x_20) ;  /* 0x0000000000082947 */ /* 0x002fea0003800000 */
[----:B------:R-:W1:Y:S02]  /*4bc0*/  SYNCS.PHASECHK.TRANS64.TRYWAIT P2, [UR7+0x38830], R11 ;  /* 0x0388300bff0075a7 */ /* 0x000e640008040147 */
[----:B-1----:R-:W-:Y:S05]  /*4bd0*/  @!P2 BRA `(.L_x_23) ;  /* 0x000000b400e0a947 */ /* 0x002fea0003800000 */
.L_x_20:
[----:B01----:R-:W-:Y:S01]  /*4be0*/  VIADD R11, R18, 0x8 ;  /* 0x00000008120b7836 */ /* 0x003fe20000000000 */
[----:B------:R-:W-:Y:S01]  /*4bf0*/  UIADD3 UR7, UR4, 0x1, URZ ;  /* 0x0000000104077890 */ /* 0x000fe2000fffe03f */
[----:B------:R-:W-:Y:S01]  /*4c00*/  R2UR UR44, R2 ;  /* 0x00000000022c72ca */ /* 0x000fe200000e0000 */
[----:B------:R-:W-:Y:S01]  /*4c10*/  UMOV UR47, 0x40000040 ;  /* 0x40000040002f7882 */ /* 0x000fe20000000000 */
[----:B------:R-:W-:Y:S01]  /*4c20*/  R2UR UR45, R3 ;  /* 0x00000000032d72ca */ /* 0x000fe200000e0000 */
[----:B------:R0:W-:Y:S01]  /*4c30*/  BAR.SYNC.DEFER_BLOCKING R11, 0x100 ;  /* 0x0004000b0000751d */ /* 0x0001e20000010000 */
[----:B------:R-:W-:-:S04]  /*4c40*/  UISETP.NE.AND UP0, UPT, UR7, 0x2, UPT ;  /* 0x000000020700788c */ /* 0x000fc8000bf05270 */
[----:B------:R-:W-:Y:S01]  /*4c50*/  USEL UR7, UR7, URZ, UP0 ;  /* 0x0000003f07077287 */ /* 0x000fe20008000000 */
[----:B------:R-:W-:Y:S01]  /*4c60*/  UMOV UR11, 0x40000040 ;  /* 0x40000040000b7882 */ /* 0x000fe20000000000 */
[----:B------:R-:W-:Y:S02]  /*4c70*/  UMOV UR15, 0x40000040 ;  /* 0x40000040000f7882 */ /* 0x000fe40000000000 */
[----:B------:R-:W-:Y:S01]  /*4c80*/  ULEA UR46, UR7, UR6, 0xb ;  /* 0x00000006072e7291 */ /* 0x000fe2000f8e583f */
[----:B------:R-:W-:Y:S01]  /*4c90*/  UMOV UR19, 0x40000040 ;  /* 0x4000004000137882 */ /* 0x000fe20000000000 */
[----:B------:R-:W-:Y:S02]  /*4ca0*/  UMOV UR23, 0x40000040 ;  /* 0x4000004000177882 */ /* 0x000fe40000000000 */
[----:B------:R-:W-:Y:S02]  /*4cb0*/  UIADD3 UR10, UR46, 0x2, URZ ;  /* 0x000000022e0a7890 */ /* 0x000fe4000fffe03f */
[----:B------:R-:W-:-:S02]  /*4cc0*/  UIADD3 UR14, UR46, 0x4, URZ ;  /* 0x000000042e0e7890 */ /* 0x000fc4000fffe03f */
[----:B------:R-:W-:Y:S02]  /*4cd0*/  UIADD3 UR18, UR46, 0x6, URZ ;  /* 0x000000062e127890 */ /* 0x000fe4000fffe03f */
[----:B------:R-:W-:Y:S02]  /*4ce0*/  UIADD3 UR22, UR46, 0x400, URZ ;  /* 0x000004002e167890 */ /* 0x000fe4000fffe03f */
[----:B------:R-:W-:Y:S01]  /*4cf0*/  UIADD3 UR26, UR46, 0x402, URZ ;  /* 0x000004022e1a7890 */ /* 0x000fe2000fffe03f */
[----:B------:R-:W-:Y:S01]  /*4d00*/  UMOV UR27, 0x40000040 ;  /* 0x40000040001b7882 */ /* 0x000fe20000000000 */
[----:B------:R-:W-:Y:S01]  /*4d10*/  WARPGROUP.ARRIVE ;  /* 0x00000000000079c5 */ /* 0x000fe20000000000 */
[----:B------:R-:W-:Y:S01]  /*4d20*/  UIADD3 UR30, UR46, 0x404, URZ ;  /* 0x000004042e1e7890 */ /* 0x000fe2000fffe03f */
[----:B------:R-:W-:Y:S01]  /*4d30*/  UMOV UR31, 0x40000040 ;  /* 0x40000040001f7882 */ /* 0x000fe20000000000 */
[----:B------:R-:W-:-:S03]  /*4d40*/  UIADD3 UR34, UR46, 0x406, URZ ;  /* 0x000004062e227890 */ /* 0x000fc6000fffe03f */
[----:B------:R-:W-:Y:S01]  /*4d50*/  QGMMA.64x128x32.F32.E4M3.E4M3 R152, gdesc[UR44], RZ, !UPT, gsb0 ;  /* 0x01e000002c9879f3 */ /* 0x000fe2000c0008ff */
[----:B------:R-:W-:Y:S02]  /*4d60*/  UMOV UR35, 0x40000040 ;  /* 0x4000004000237882 */ /* 0x000fe40000000000 */
        /* <DEDUP_REMOVED lines=22> */
[----:B0-----:R-:W-:Y:S05]  /*4ed0*/  @P3 BRA `(.L_x_24) ;  /* 0x0000000000283947 */ /* 0x001fea0003800000 */
[----:B------:R-:W-:Y:S05]  /*4ee0*/  @!P0 BRA `(.L_x_25) ;  /* 0x0000000000048947 */ /* 0x000fea0003800000 */
[----:B------:R-:W-:Y:S01]  /*4ef0*/  BPT.TRAP 0x1 ;  /* 0x000000040000795c */ /* 0x000fe20000300000 */
.L_x_25:
[----:B------:R-:W-:Y:S01]  /*4f00*/  ULEA UR10, UR4, UR36, 0x3 ;  /* 0x00000024040a7291 */ /* 0x000fe2000f8e183f */
[----:B------:R-:W-:-:S08]  /*4f10*/  SHF.L.U32 R10, R10, 0x1f, RZ ;  /* 0x0000001f0a0a7819 */ /* 0x000fd000000006ff */
[----:B------:R0:W1:Y:S01]  /*4f20*/  SYNCS.PHASECHK.TRANS64.TRYWAIT P2, [UR10+0x38850], R10 ;  /* 0x0388500aff0075a7 */ /* 0x000062000804014a */
[----:B------:R-:W-:Y:S05]  /*4f30*/  @!P0 BRA `(.L_x_26) ;  /* 0x0000000000048947 */ /* 0x000fea0003800000 */
[----:B------:R-:W-:Y:S01]  /*4f40*/  BPT.TRAP 0x1 ;  /* 0x000000040000795c */ /* 0x000fe20000300000 */
.L_x_26:
[----:B-1----:R-:W-:Y:S05]  /*4f50*/  @P2 BRA `(.L_x_24) ;  /* 0x0000000000082947 */ /* 0x002fea0003800000 */
[----:B------:R-:W1:Y:S02]  /*4f60*/  SYNCS.PHASECHK.TRANS64.TRYWAIT P2, [UR10+0x38850], R10 ;  /* 0x0388500aff0075a7 */ /* 0x000e64000804014a */
[----:B-1----:R-:W-:Y:S05]  /*4f70*/  @!P2 BRA `(.L_x_27) ;  /* 0x000000b40010a947 */ /* 0x002fea0003800000 */
.L_x_24:
[----:B------:R-:W-:Y:S01]  /*4f80*/  UIADD3 UR10, UR36, 0x400, URZ ;  /* 0x00000400240a7890 */ /* 0x000fe2000fffe03f */
[----:B------:R-:W-:Y:S01]  /*4f90*/  WARPGROUP.ARRIVE ;  /* 0x00000000000079c5 */ /* 0x000fe20000000000 */
[----:B------:R-:W-:Y:S01]  /*4fa0*/  UMOV UR11, 0x40000040 ;  /* 0x40000040000b7882 */ /* 0x000fe20000000000 */
[----:B------:R-:W-:Y:S01]  /*4fb0*/  UMOV UR15, 0x40000040 ;  /* 0x40000040000f7882 */ /* 0x000fe20000000000 */
[----:B------:R-:W-:Y:S01]  /*4fc0*/  USHF.R.U32.HI UR10, URZ, 0x4, UR10 ;  /* 0x000000043f0a7899 */ /* 0x000fe2000801160a */
[C---:B-1----:R-:W-:Y:S01]  /*4fd0*/  FMUL.FTZ R11, R0.reuse, R152 ;  /* 0x00000098000b7220 */ /* 0x042fe20000410000 */
[C---:B------:R-:W-:Y:S01]  /*4fe0*/  FMUL.FTZ R12, R0.reuse, R154 ;  /* 0x0000009a000c7220 */ /* 0x040fe20000410000 */
[C---:B0-----:R-:W-:Y:S01]  /*4ff0*/  FMUL.FTZ R10, R0.reuse, R153 ;  /* 0x00000099000a7220 */ /* 0x041fe20000410000 */
[----:B------:R-:W-:Y:S01]  /*5000*/  ULOP3.LUT UR10, UR10, 0x3fff, URZ, 0xc0, !UPT ;  /* 0x00003fff0a0a7892 */ /* 0x000fe2000f8ec03f */
[C---:B------:R-:W-:Y:S01]  /*5010*/  FMUL.FTZ R13, R0.reuse, R155 ;  /* 0x0000009b000d7220 */ /* 0x040fe20000410000 */
[C---:B------:R-:W-:Y:S01]  /*5020*/  FMUL.FTZ R14, R0.reuse, R156 ;  /* 0x0000009c000e7220 */ /* 0x040fe20000410000 */
[----:B------:R-:W0:Y:S01]  /*5030*/  MUFU.TANH R11, R11 ;  /* 0x0000000b000b7308 */ /* 0x000e220000002400 */
[----:B------:R-:W-:Y:S01]  /*5040*/  ULOP3.LUT UR10, UR10, 0x10000, URZ, 0xfc, !UPT ;  /* 0x000100000a0a7892 */ /* 0x000fe2000f8efc3f */
[C---:B------:R-:W-:Y:S01]  /*5050*/  FMUL.FTZ R19, R0.reuse, R158 ;  /* 0x0000009e00137220 */ /* 0x040fe20000410000 */
[C---:B------:R-:W-:Y:S01]  /*5060*/  FMUL.FTZ R15, R0.reuse, R157 ;  /* 0x0000009d000f7220 */ /* 0x040fe20000410000 */
[C---:B------:R-:W-:Y:S01]  /*5070*/  FMUL.FTZ R20, R0.reuse, R159 ;  /* 0x0000009f00147220 */ /* 0x040fe20000410000 */
[----:B------:R-:W-:Y:S01]  /*5080*/  ULEA UR10, UR4, UR10, 0xb ;  /* 0x0000000a040a7291 */ /* 0x000fe2000f8e583f */
[C---:B------:R-:W-:Y:S01]  /*5090*/  FMUL.FTZ R21, R0.reuse, R160 ;  /* 0x000000a000157220 */ /* 0x040fe20000410000 */
[C---:B------:R-:W-:Y:S01]  /*50a0*/  FMUL.FTZ R23, R0.reuse, R162 ;  /* 0x000000a200177220 */ /* 0x040fe20000410000 */
[----:B------:R-:W1:Y:S01]  /*50b0*/  MUFU.TANH R12, R12 ;  /* 0x0000000c000c7308 */ /* 0x000e620000002400 */
[----:B------:R-:W-:Y:S01]  /*50c0*/  UIADD3 UR14, UR10, 0x2, URZ ;  /* 0x000000020a0e7890 */ /* 0x000fe2000fffe03f */
[C---:B------:R-:W-:Y:S01]  /*50d0*/  FMUL.FTZ R22, R0.reuse, R161 ;  /* 0x000000a100167220 */ /* 0x040fe20000410000 */
[C---:B------:R-:W-:Y:S01]  /*50e0*/  FMUL.FTZ R160, R0.reuse, R171 ;  /* 0x000000ab00a07220 */ /* 0x040fe20000410000 */
[C---:B------:R-:W-:Y:S01]  /*50f0*/  FMUL.FTZ R171, R0.reuse, R182 ;  /* 0x000000b600ab7220 */ /* 0x040fe20000410000 */
[C---:B------:R-:W-:Y:S01]  /*5100*/  FMUL.FTZ R182, R0.reuse, R193 ;  /* 0x000000c100b67220 */ /* 0x040fe20000410000 */
[----:B------:R-:W-:Y:S01]  /*5110*/  QGMMA.64x256x32.F32.E4M3.E4M3 R24, R228, gdesc[UR8], R24, gsb0 ;  /* 0x03e00008e4187df3 */ /* 0x000fe20008000818 */
[C---:B------:R-:W-:Y:S01]  /*5120*/  FMUL.FTZ R159, R0.reuse, R170 ;  /* 0x000000aa009f7220 */ /* 0x040fe20000410000 */
[----:B------:R-:W2:Y:S01]  /*5130*/  MUFU.TANH R10, R10 ;  /* 0x0000000a000a7308 */ /* 0x000ea20000002400 */
[----:B0-----:R-:W-:Y:S01]  /*5140*/  FMNMX.FTZ R193, R11, R4, !PT ;  /* 0x000000040bc17209 */ /* 0x001fe20007810000 */
[C---:B------:R-:W-:Y:S01]  /*5150*/  FMUL.FTZ R152, R0.reuse, R163 ;  /* 0x000000a300987220 */ /* 0x040fe20000410000 */
[C---:B------:R-:W-:Y:S01]  /*5160*/  FMUL.FTZ R153, R0.reuse, R164 ;  /* 0x000000a400997220 */ /* 0x040fe20000410000 */
[C---:B------:R-:W-:Y:S01]  /*5170*/  FMUL.FTZ R170, R0.reuse, R181 ;  /* 0x000000b500aa7220 */ /* 0x040fe20000410000 */
[C---:B------:R-:W-:Y:S01]  /*5180*/  FMUL.FTZ R181, R0.reuse, R192 ;  /* 0x000000c000b57220 */ /* 0x040fe20000410000 */
[C---:B------:R-:W-:Y:S01]  /*5190*/  FMUL.FTZ R161, R0.reuse, R172 ;  /* 0x000000ac00a17220 */ /* 0x040fe20000410000 */
[----:B------:R-:W-:Y:S01]  /*51a0*/  FMUL.FTZ R154, R0, R165 ;  /* 0x000000a5009a7220 */ /* 0x000fe20000410000 */
[----:B------:R-:W0:Y:S01]  /*51b0*/  MUFU.TANH R13, R13 ;  /* 0x0000000d000d7308 */ /* 0x000e220000002400 */
[----:B-1----:R-:W-:Y:S01]  /*51c0*/  FMNMX.FTZ R192, R12, R9, !PT ;  /* 0x000000090cc07209 */ /* 0x002fe20007810000 */
[C---:B------:R-:W-:Y:S01]  /*51d0*/  FMUL.FTZ R155, R0.reuse, R166 ;  /* 0x000000a6009b7220 */ /* 0x040fe20000410000 */
[C---:B------:R-:W-:Y:S01]  /*51e0*/  FMUL.FTZ R163, R0.reuse, R174 ;  /* 0x000000ae00a37220 */ /* 0x040fe20000410000 */
[C---:B------:R-:W-:Y:S01]  /*51f0*/  FMUL.FTZ R172, R0.reuse, R183 ;  /* 0x000000b700ac7220 */ /* 0x040fe20000410000 */
[C---:B------:R-:W-:Y:S01]  /*5200*/  FMUL.FTZ R174, R0.reuse, R185 ;  /* 0x000000b900ae7220 */ /* 0x040fe20000410000 */
[C---:B------:R-:W-:Y:S01]  /*5210*/  FMUL.FTZ R183, R0.reuse, R194 ;  /* 0x000000c200b77220 */ /* 0x040fe20000410000 */
[----:B------:R-:W-:Y:S01]  /*5220*/  FMUL.FTZ R185, R0, R196 ;  /* 0x000000c400b97220 */ /* 0x000fe20000410000 */
[----:B------:R-:W1:Y:S01]  /*5230*/  MUFU.TANH R14, R14 ;  /* 0x0000000e000e7308 */ /* 0x000e620000002400 */
[----:B--2---:R-:W-:Y:S01]  /*5240*/  FMNMX.FTZ R193, R10, R193, !PT ;  /* 0x000000c10ac17209 */ /* 0x004fe20007810000 */
[C---:B------:R-:W-:Y:S01]  /*5250*/  FMUL.FTZ R156, R0.reuse, R167 ;  /* 0x000000a7009c7220 */ /* 0x040fe20000410000 */
[C---:B------:R-:W-:Y:S01]  /*5260*/  FMUL.FTZ R157, R0.reuse, R168 ;  /* 0x000000a8009d7220 */ /* 0x040fe20000410000 */
[C---:B------:R-:W-:Y:S01]  /*5270*/  FMUL.FTZ R158, R0.reuse, R169 ;  /* 0x000000a9009e7220 */ /* 0x040fe20000410000 */
[C---:B------:R-:W-:Y:S01]  /*5280*/  FMUL.FTZ R162, R0.reuse, R173 ;  /* 0x000000ad00a27220 */ /* 0x040fe20000410000 */
[C---:B------:R-:W-:Y:S01]  /*5290*/  FMUL.FTZ R173, R0.reuse, R184 ;  /* 0x000000b800ad7220 */ /* 0x040fe20000410000 */
        /* <DEDUP_REMOVED lines=16> */
[C---:B------:R-:W-:Y:S01]  /*53a0*/  FMUL.FTZ R176, R0.reuse, R187 ;  /* 0x000000bb00b07220 */ /* 0x040fe20000410000 */
        /* <DEDUP_REMOVED lines=14> */
[----:B------:R-:W-:Y:S01]  /*5490*/  FMUL.FTZ R214, R0, R214 ;  /* 0x000000d600d67220 */ /* 0x000fe20000410000 */
[----:B------:R-:W-:Y:S01]  /*54a0*/  UMOV UR11, 0x40000040 ;  /* 0x40000040000b7882 */ /* 0x000fe20000000000 */
[----:B------:R-:W0:Y:S01]  /*54b0*/  MUFU.TANH R23, R23 ;  /* 0x0000001700177308 */ /* 0x000e220000002400 */
[----:B-1----:R-:W-:-:S07]  /*54c0*/  FMNMX.FTZ R194, R20, R193, !PT ;  /* 0x000000c114c27209 */ /* 0x002fce0007810000 */
[----:B------:R-:W1:Y:S01]  /*54d0*/  MUFU.TANH R22, R22 ;  /* 0x0000001600167308 */ /* 0x000e620000002400 */
[----:B--2---:R-:W-:Y:S01]  /*54e0*/  FMNMX.FTZ R193, R21, R196, !PT ;  /* 0x000000c415c17209 */ /* 0x004fe20007810000 */
[----:B------:R-:W-:-:S06]  /*54f0*/  FMUL.FTZ R196, R0, R204 ;  /* 0x000000cc00c47220 */ /* 0x000fcc0000410000 */
[----:B------:R-:W2:Y:S01]  /*5500*/  MUFU.TANH R152, R152 ;  /* 0x0000009800987308 */ /* 0x000ea20000002400 */
[----:B0-----:R-:W-:-:S07]  /*5510*/  FMNMX.FTZ R195, R23, R194, !PT ;  /* 0x000000c217c37209 */ /* 0x001fce0007810000 */
[----:B------:R-:W0:Y:S01]  /*5520*/  MUFU.TANH R153, R153 ;  /* 0x0000009900997308 */ /* 0x000e220000002400 */
[----:B-1----:R-:W-:-:S07]  /*5530*/  FMNMX.FTZ R194, R22, R193, !PT ;  /* 0x000000c116c27209 */ /* 0x002fce0007810000 */
[----:B------:R-:W1:Y:S01]  /*5540*/  MUFU.TANH R154, R154 ;  /* 0x0000009a009a7308 */ /* 0x000e620000002400 */
[----:B--2---:R-:W-:-:S07]  /*5550*/  FMNMX.FTZ R200, R152, R195, !PT ;  /* 0x000000c398c87209 */ /* 0x004fce0007810000 */
[----:B------:R-:W2:Y:S01]  /*5560*/  MUFU.TANH R155, R155 ;  /* 0x0000009b009b7308 */ /* 0x000ea20000002400 */
[----:B0-----:R-:W-:-:S07]  /*5570*/  FMNMX.FTZ R193, R153, R194, !PT ;  /* 0x000000c299c17209 */ /* 0x001fce0007810000 */
        /* <DEDUP_REMOVED lines=12> */
[----:B0-----:R-:W-:Y:S01]  /*5640*/  FMNMX.FTZ R195, R159, R202, !PT ;  /* 0x000000ca9fc37209 */ /* 0x001fe20007810000 */
[----:B------:R-:W-:-:S06]  /*5650*/  FMUL.FTZ R202, R0, R207 ;  /* 0x000000cf00ca7220 */ /* 0x000fcc0000410000 */
[----:B------:R-:W0:Y:S01]  /*5660*/  MUFU.TANH R162, R162 ;  /* 0x000000a200a27308 */ /* 0x000e220000002400 */
[----:B-1----:R-:W-:-:S07]  /*5670*/  FMNMX.FTZ R204, R160, R195, !PT ;  /* 0x000000c3a0cc7209 */ /* 0x002fce0007810000 */
[----:B------:R-:W1:Y:S01]  /*5680*/  MUFU.TANH R163, R163 ;  /* 0x000000a300a37308 */ /* 0x000e620000002400 */
[----:B--2---:R-:W-:-:S07]  /*5690*/  FMNMX.FTZ R193, R161, R194, !PT ;  /* 0x000000c2a1c17209 */ /* 0x004fce0007810000 */
[----:B------:R-:W2:Y:S01]  /*56a0*/  MUFU.TANH R164, R164 ;  /* 0x000000a400a47308 */ /* 0x000ea20000002400 */
[----:B0-----:R-:W-:-:S07]  /*56b0*/  FMNMX.FTZ R194, R162, R193, !PT ;  /* 0x000000c1a2c27209 */ /* 0x001fce0007810000 */
[----:B------:R-:W0:Y:S01]  /*56c0*/  MUFU.TANH R165, R165 ;  /* 0x000000a500a57308 */ /* 0x000e220000002400 */
[----:B-1----:R-:W-:Y:S01]  /*56d0*/  FMNMX.FTZ R195, R163, R204, !PT ;  /* 0x000000cca3c37209 */ /* 0x002fe20007810000 */
[C---:B------:R-:W-:Y:S01]  /*56e0*/  FMUL.FTZ R204, R0.reuse, R208 ;  /* 0x000000d000cc7220 */ /* 0x040fe20000410000 */
[----:B------:R-:W-:Y:S01]  /*56f0*/  FMUL.FTZ R208, R0, R209 ;  /* 0x000000d100d07220 */ /* 0x000fe20000410000 */
[----:B------:R-:W-:-:S04]  /*5700*/  IMAD.U32 R209, RZ, RZ, UR7 ;  /* 0x00000007ffd17e24 */ /* 0x000fc8000f8e00ff */
[----:B------:R-:W1:Y:S01]  /*5710*/  MUFU.TANH R166, R166 ;  /* 0x000000a600a67308 */ /* 0x000e620000002400 */
[----:B--2---:R-:W-:Y:S02]  /*5720*/  FMNMX.FTZ R206, R164, R195, !PT ;  /* 0x000000c3a4ce7209 */ /* 0x004fe40007810000 */
[----:B------:R-:W-:-:S05]  /*5730*/  @!P1 LEA R209, R209, UR36, 0x3 ;  /* 0x00000024d1d19c11 */ /* 0x000fca000f8e18ff */
        /* <DEDUP_REMOVED lines=20> */
[----:B------:R-:W-:Y:S02]  /*5880*/  WARPGROUP.DEPBAR.LE gsb0, 0x0 ;  /* 0x00008000000079c5 */ /* 0x000fe40000010000 */
[----:B------:R-:W-:Y:S01]  /*5890*/  WARPGROUP.ARRIVE ;  /* 0x00000000000079c5 */ /* 0x000fe20000000000 */
[----:B------:R-:W-:-:S03]  /*58a0*/  FMUL.FTZ R228, R0, R211 ;  /* 0x000000d300e47220 */ /* 0x000fc60000410000 */
[----:B------:R-:W0:Y:S01]  /*58b0*/  MUFU.TANH R177, R177 ;  /* 0x000000b100b17308 */ /* 0x000e220000002400 */
[----:B-1----:R-:W-:Y:S01]  /*58c0*/  FMNMX.FTZ R195, R175, R206, !PT ;  /* 0x000000ceafc37209 */ /* 0x002fe20007810000 */
[----:B------:R-:W-:Y:S01]  /*58d0*/  FMUL.FTZ R230, R0, R213 ;  /* 0x000000d500e67220 */ /* 0x000fe20000410000 */
[----:B------:R-:W-:Y:S01]  /*58e0*/  QGMMA.64x256x32.F32.E4M3.E4M3 R24, R216, gdesc[UR12], R24, gsb0 ;  /* 0x03e0000cd8187df3 */ /* 0x000fe20008000818 */
[----:B------:R-:W-:Y:S01]  /*58f0*/  UIADD3 UR14, UR10, 0x4, URZ ;  /* 0x000000040a0e7890 */ /* 0x000fe2000fffe03f */
[----:B------:R-:W-:-:S03]  /*5900*/  UMOV UR15, 0x40000040 ;  /* 0x40000040000f7882 */ /* 0x000fc60000000000 */
[----:B------:R-:W1:Y:S01]  /*5910*/  MUFU.TANH R178, R178 ;  /* 0x000000b200b27308 */ /* 0x000e620000002400 */
[----:B--2---:R-:W-:Y:S01]  /*5920*/  FMNMX.FTZ R206, R176, R195, !PT ;  /* 0x000000c3b0ce7209 */ /* 0x004fe20007810000 */
[----:B------:R-:W-:-:S06]  /*5930*/  UIADD3 UR10, UR10, 0x6, URZ ;  /* 0x000000060a0a7890 */ /* 0x000fcc000fffe03f */
        /* <DEDUP_REMOVED lines=49> */
[----:B0-----:R-:W-:-:S04]  /*5c50*/  FMNMX.FTZ R193, R212, R193, !PT ;  /* 0x000000c1d4c17209 */ /* 0x001fc80007810000 */
[----:B-1----:R-:W-:Y:S02]  /*5c60*/  FMNMX.FTZ R197, R230, R193, !PT ;  /* 0x000000c1e6c57209 */ /* 0x002fe40007810000 */
[----:B------:R-:W0:Y:S03]  /*5c70*/  LDC R193, c[0x0][0x988] ;  /* 0x00026200ffc17b82 */ /* 0x000e260000000800 */
[----:B------:R-:W1:Y:S01]  /*5c80*/  SHFL.BFLY PT, R194, R197, 0x2, 0x1f ;  /* 0x0c401f00c5c27f89 */ /* 0x000e6200000e0000 */
[----:B--2---:R-:W-:Y:S02]  /*5c90*/  FMNMX.FTZ R195, R214, R195, !PT ;  /* 0x000000c3d6c37209 */ /* 0x004fe40007810000 */
[----:B-1----:R-:W-:Y:S01]  /*5ca0*/  FMNMX.FTZ R199, R197, R194, !PT ;  /* 0x000000c2c5c77209 */ /* 0x002fe20007810000 */
[----:B------:R-:W-:Y:S02]  /*5cb0*/  WARPGROUP.DEPBAR.LE gsb0, 0x0 ;  /* 0x00008000000079c5 */ /* 0x000fe40000010000 */
[----:B------:R-:W-:Y:S01]  /*5cc0*/  WARPGROUP.ARRIVE ;  /* 0x00000000000079c5 */ /* 0x000fe20000000000 */
[----:B------:R-:W-:-:S05]  /*5cd0*/  FMUL.FTZ R216, R0, R215 ;  /* 0x000000d700d87220 */ /* 0x000fca0000410000 */
[----:B------:R-:W-:Y:S01]  /*5ce0*/  QGMMA.64x256x32.F32.E4M3.E4M3 R24, R220, gdesc[UR12], R24, gsb0 ;  /* 0x03e0000cdc187df3 */ /* 0x000fe20008000818 */
[----:B------:R-:W1:Y:S02]  /*5cf0*/  MUFU.TANH R216, R216 ;  /* 0x000000d800d87308 */ /* 0x000e640000002400 */
[----:B-1----:R-:W-:-:S05]  /*5d00*/  FMNMX.FTZ R195, R216, R195, !PT ;  /* 0x000000c3d8c37209 */ /* 0x002fca0007810000 */
[----:B------:R-:W1:Y:S02]  /*5d10*/  SHFL.BFLY PT, R206, R195, 0x2, 0x1f ;  /* 0x0c401f00c3ce7f89 */ /* 0x000e6400000e0000 */
[----:B-1----:R-:W-:Y:S02]  /*5d20*/  FMNMX.FTZ R201, R195, R206, !PT ;  /* 0x000000cec3c97209 */ /* 0x002fe40007810000 */
[----:B------:R-:W1:Y:S04]  /*5d30*/  SHFL.BFLY PT, R206, R199, 0x1, 0x1f ;  /* 0x0c201f00c7ce7f89 */ /* 0x000e6800000e0000 */
[----:B------:R-:W2:Y:S01]  /*5d40*/  SHFL.BFLY PT, R194, R201, 0x1, 0x1f ;  /* 0x0c201f00c9c27f89 */ /* 0x000ea200000e0000 */
[----:B-1----:R-:W-:Y:S02]  /*5d50*/  FMNMX.FTZ R206, R199, R206, !PT ;  /* 0x000000cec7ce7209 */ /* 0x002fe40007810000 */
[----:B--2---:R-:W-:-:S03]  /*5d60*/  FMNMX.FTZ R194, R201, R194, !PT ;  /* 0x000000c2c9c27209 */ /* 0x004fc60007810000 */
[C---:B0-----:R-:W-:Y:S01]  /*5d70*/  FFMA.FTZ R218, R206.reuse, R193, -8 ;  /* 0xc1000000ceda7423 */ /* 0x041fe200000100c1 */
[----:B------:R-:W-:-:S03]  /*5d80*/  FADD.FTZ R4, -R206, R4 ;  /* 0x00000004ce047221 */ /* 0x000fc60000010100 */
[-CC-:B------:R-:W-:Y:S01]  /*5d90*/  FFMA.FTZ R232, R11, R193.reuse, -R218.reuse ;  /* 0x000000c10be87223 */ /* 0x180fe200000108da */
[----:B------:R-:W-:-:S01]  /*5da0*/  FFMA.FTZ R11, R10, R193, -R218 ;  /* 0x000000c10a0b7223 */ /* 0x000fc200000108da */
        /* <DEDUP_REMOVED lines=24> */
[-C--:B------:R-:W-:Y:S01]  /*5f30*/  FMUL.FTZ R203, R4, R193.reuse ;  /* 0x000000c104cb7220 */ /* 0x080fe20000410000 */
[----:B------:R-:W-:-:S01]  /*5f40*/  FFMA.FTZ R196, R204, R193, -R218 ;  /* 0x000000c1ccc47223 */ /* 0x000fc200000108da */
[C---:B------:R-:W-:Y:S01]  /*5f50*/  FADD.FTZ R4, -R194.reuse, R9 ;  /* 0x00000009c2047221 */ /* 0x040fe20000010100 */
[----:B------:R-:W-:-:S01]  /*5f60*/  FFMA.FTZ R204, R194, R193, -8 ;  /* 0xc1000000c2cc7423 */ /* 0x000fc200000100c1 */
[----:B------:R-:W-:Y:S01]  /*5f70*/  MUFU.EX2 R9, R203 ;  /* 0x000000cb00097308 */ /* 0x000fe20000000800 */
[----:B------:R-:W-:-:S01]  /*5f80*/  FFMA.FTZ R15, R15, R193, -R218 ;  /* 0x000000c10f0f7223 */ /* 0x000fc200000108da */
[-C--:B------:R-:W-:Y:S01]  /*5f90*/  FMUL.FTZ R4, R4, R193.reuse ;  /* 0x000000c104047220 */ /* 0x080fe20000410000 */
[----:B------:R-:W-:-:S01]  /*5fa0*/  FFMA.FTZ R201, R12, R193, -R204 ;  /* 0x000000c10cc97223 */ /* 0x000fc200000108cc */
[-CC-:B------:R-:W-:Y:S01]  /*5fb0*/  FFMA.FTZ R12, R13, R193.reuse, -R204.reuse ;  /* 0x000000c10d0c7223 */ /* 0x180fe200000108cc */
[----:B------:R-:W-:-:S01]  /*5fc0*/  FFMA.FTZ R13, R19, R193, -R204 ;  /* 0x000000c1130d7223 */ /* 0x000fc200000108cc */
[-CC-:B------:R-:W-:Y:S01]  /*5fd0*/  FFMA.FTZ R20, R20, R193.reuse, -R204.reuse ;  /* 0x000000c114147223 */ /* 0x180fe200000108cc */
[----:B------:R-:W-:-:S01]  /*5fe0*/  FFMA.FTZ R19, R23, R193, -R204 ;  /* 0x000000c117137223 */ /* 0x000fc200000108cc */
[----:B------:R-:W0:Y:S01]  /*5ff0*/  MUFU.EX2 R232, R232 ;  /* 0x000000e800e87308 */ /* 0x000e220000000800 */
[----:B------:R-:W-:-:S01]  /*6000*/  FFMA.FTZ R23, R155, R193, -R204 ;  /* 0x000000c19b177223 */ /* 0x000fc200000108cc */
[-CC-:B------:R-:W-:Y:S01]  /*6010*/  FFMA.FTZ R152, R152, R193.reuse, -R204.reuse ;  /* 0x000000c198987223 */ /* 0x180fe200000108cc */
[----:B------:R-:W-:-:S01]  /*6020*/  FFMA.FTZ R155, R159, R193, -R204 ;  /* 0x000000c19f9b7223 */ /* 0x000fc200000108cc */
[-CC-:B------:R-:W-:Y:S01]  /*6030*/  FFMA.FTZ R159, R163, R193.reuse, -R204.reuse ;  /* 0x000000c1a39f7223 */ /* 0x180fe200000108cc */
[----:B------:R-:W-:-:S01]  /*6040*/  FFMA.FTZ R163, R167, R193, -R204 ;  /* 0x000000c1a7a37223 */ /* 0x000fc200000108cc */
[-CC-:B------:R-:W-:Y:S01]  /*6050*/  FFMA.FTZ R167, R171, R193.reuse, -R204.reuse ;  /* 0x000000c1aba77223 */ /* 0x180fe200000108cc */
[----:B------:R-:W-:-:S01]  /*6060*/  FFMA.FTZ R171, R175, R193, -R204 ;  /* 0x000000c1afab7223 */ /* 0x000fc200000108cc */
[----:B------:R-:W-:Y:S01]  /*6070*/  MUFU.EX2 R4, R4 ;  /* 0x0000000400047308 */ /* 0x000fe20000000800 */
[----:B------:R-:W-:-:S01]  /*6080*/  FFMA.FTZ R175, R179, R193, -R204 ;  /* 0x000000c1b3af7223 */ /* 0x000fc200000108cc */
[-C--:B------:R-:W-:Y:S01]  /*6090*/  FFMA.FTZ R156, R156, R193.reuse, -R204 ;  /* 0x000000c19c9c7223 */ /* 0x080fe200000108cc */
[----:B------:R-:W-:-:S01]  /*60a0*/  FFMA.FTZ R197, R208, R193, -R218 ;  /* 0x000000c1d0c57223 */ /* 0x000fc200000108da */
[-CC-:B------:R-:W-:Y:S01]  /*60b0*/  FFMA.FTZ R160, R160, R193.reuse, -R204.reuse ;  /* 0x000000c1a0a07223 */ /* 0x180fe200000108cc */
[----:B------:R-:W-:-:S01]  /*60c0*/  FFMA.FTZ R164, R164, R193, -R204 ;  /* 0x000000c1a4a47223 */ /* 0x000fc200000108cc */
[-CC-:B------:R-:W-:Y:S01]  /*60d0*/  FFMA.FTZ R168, R168, R193.reuse, -R204.reuse ;  /* 0x000000c1a8a87223 */ /* 0x180fe200000108cc */
[----:B------:R-:W-:-:S01]  /*60e0*/  FFMA.FTZ R172, R172, R193, -R204 ;  /* 0x000000c1acac7223 */ /* 0x000fc200000108cc */
[----:B------:R-:W1:Y:S01]  /*60f0*/  MUFU.EX2 R201, R201 ;  /* 0x000000c900c97308 */ /* 0x000e620000000800 */
[----:B0-----:R-:W-:-:S01]  /*6100*/  FFMA.FTZ R6, R9, R6, R232 ;  /* 0x0000000609067223 */ /* 0x001fc200000100e8 */
[-CC-:B------:R-:W-:Y:S01]  /*6110*/  FFMA.FTZ R176, R176, R193.reuse, -R204.reuse ;  /* 0x000000c1b0b07223 */ /* 0x180fe200000108cc */
[----:B------:R-:W-:-:S01]  /*6120*/  FFMA.FTZ R180, R180, R193, -R204 ;  /* 0x000000c1b4b47223 */ /* 0x000fc200000108cc */
[-CC-:B------:R-:W-:Y:S01]  /*6130*/  FFMA.FTZ R184, R184, R193.reuse, -R204.reuse ;  /* 0x000000c1b8b87223 */ /* 0x180fe200000108cc */
[----:B------:R-:W-:-:S01]  /*6140*/  FFMA.FTZ R188, R188, R193, -R204 ;  /* 0x000000c1bcbc7223 */ /* 0x000fc200000108cc */
[-C--:B------:R-:W-:Y:S01]  /*6150*/  FFMA.FTZ R192, R192, R193.reuse, -R204 ;  /* 0x000000c1c0c07223 */ /* 0x080fe200000108cc */
[----:B------:R-:W-:-:S01]  /*6160*/  FFMA.FTZ R195, R198, R193, -R218 ;  /* 0x000000c1c6c37223 */ /* 0x000fc200000108da */
[----:B------:R-:W0:Y:S01]  /*6170*/  MUFU.EX2 R11, R11 ;  /* 0x0000000b000b7308 */ /* 0x000e220000000800 */
[----:B------:R-:W-:-:S01]  /*6180*/  FFMA.FTZ R198, R212, R193, -R218 ;  /* 0x000000c1d4c67223 */ /* 0x000fc200000108da */
[----:B------:R-:W-:-:S06]  /*6190*/  FFMA.FTZ R199, R230, R193, -R218 ;  /* 0x000000c1e6c77223 */ /* 0x000fcc00000108da */
[----:B------:R-:W2:Y:S01]  /*61a0*/  MUFU.EX2 R12, R12 ;  /* 0x0000000c000c7308 */ /* 0x000ea20000000800 */
[----:B-1----:R-:W-:-:S07]  /*61b0*/  FFMA.FTZ R7, R4, R7, R201 ;  /* 0x0000000704077223 */ /* 0x002fce00000100c9 */
[----:B------:R-:W1:Y:S01]  /*61c0*/  MUFU.EX2 R10, R10 ;  /* 0x0000000a000a7308 */ /* 0x000e620000000800 */
[----:B0-----:R-:W-:-:S07]  /*61d0*/  FADD.FTZ R179, R11, R6 ;  /* 0x000000060bb37221 */ /* 0x001fce0000010000 */
[----:B------:R-:W0:Y:S01]  /*61e0*/  MUFU.EX2 R13, R13 ;  /* 0x0000000d000d7308 */ /* 0x000e220000000800 */
[----:B--2---:R-:W-:-:S07]  /*61f0*/  FADD.FTZ R6, R12, R7 ;  /* 0x000000070c067221 */ /* 0x004fce0000010000 */
[----:B------:R-:W2:Y:S01]  /*6200*/  MUFU.EX2 R15, R15 ;  /* 0x0000000f000f7308 */ /* 0x000ea20000000800 */
[----:B-1----:R-:W-:-:S01]  /*6210*/  FADD.FTZ R208, R10, R179 ;  /* 0x000000b30ad07221 */ /* 0x002fc20000010000 */
[----:B------:R-:W-:-:S06]  /*6220*/  FFMA.FTZ R179, R183, R193, -R204 ;  /* 0x000000c1b7b37223 */ /* 0x000fcc00000108cc */
[----:B------:R-:W1:Y:S01]  /*6230*/  MUFU.EX2 R20, R20 ;  /* 0x0000001400147308 */ /* 0x000e620000000800 */
[----:B0-----:R-:W-:-:S07]  /*6240*/  FADD.FTZ R7, R13, R6 ;  /* 0x000000060d077221 */ /* 0x001fce0000010000 */
[----:B------:R-:W0:Y:S01]  /*6250*/  MUFU.EX2 R14, R14 ;  /* 0x0000000e000e7308 */ /* 0x000e220000000800 */
[----:B--2---:R-:W-:-:S07]  /*6260*/  FADD.FTZ R203, R15, R208 ;  /* 0x000000d00fcb7221 */ /* 0x004fce0000010000 */
[----:B------:R-:W2:Y:S01]  /*6270*/  MUFU.EX2 R19, R19 ;  /* 0x0000001300137308 */ /* 0x000ea20000000800 */
[----:B-1----:R-:W-:-:S07]  /*6280*/  FADD.FTZ R6, R20, R7 ;  /* 0x0000000714067221 */ /* 0x002fce0000010000 */
        /* <DEDUP_REMOVED lines=9> */
[----:B--2---:R-:W-:-:S01]  /*6320*/  FADD.FTZ R208, R22, R183 ;  /* 0x000000b716d07221 */ /* 0x004fc20000010000 */
[----:B------:R-:W-:-:S06]  /*6330*/  FFMA.FTZ R183, R187, R193, -R204 ;  /* 0x000000c1bbb77223 */ /* 0x000fcc00000108cc */
[----:B------:R-:W2:Y:S01]  /*6340*/  MUFU.EX2 R156, R156 ;  /* 0x0000009c009c7308 */ /* 0x000ea20000000800 */
[----:B-1----:R-:W-:-:S07]  /*6350*/  FADD.FTZ R7, R23, R6 ;  /* 0x0000000617077221 */ /* 0x002fce0000010000 */
[----:B------:R-:W1:Y:S01]  /*6360*/  MUFU.EX2 R154, R154 ;  /* 0x0000009a009a7308 */ /* 0x000e620000000800 */
[----:B0-----:R-:W-:-:S07]  /*6370*/  FADD.FTZ R203, R153, R208 ;  /* 0x000000d099cb7221 */ /* 0x001fce0000010000 */
[----:B------:R-:W0:Y:S01]  /*6380*/  MUFU.EX2 R155, R155 ;  /* 0x0000009b009b7308 */ /* 0x000e220000000800 */
[----:B--2---:R-:W-:-:S01]  /*6390*/  FADD.FTZ R6, R156, R7 ;  /* 0x000000079c067221 */ /* 0x004fc20000010000 */
[----:B------:R-:W-:Y:S02]  /*63a0*/  WARPGROUP.DEPBAR.LE gsb0, 0x0 ;  /* 0x00008000000079c5 */ /* 0x000fe40000010000 */
[----:B------:R-:W-:-:S04]  /*63b0*/  WARPGROUP.ARRIVE ;  /* 0x00000000000079c5 */ /* 0x000fc80000000000 */
[----:B------:R-:W2:Y:S01]  /*63c0*/  MUFU.EX2 R157, R157 ;  /* 0x0000009d009d7308 */ /* 0x000ea20000000800 */
[----:B-1----:R-:W-:-:S01]  /*63d0*/  FADD.FTZ R208, R154, R203 ;  /* 0x000000cb9ad07221 */ /* 0x002fc20000010000 */
[----:B------:R-:W-:Y:S06]  /*63e0*/  QGMMA.64x256x32.F32.E4M3.E4M3 R24, R224, gdesc[UR8], R24, gsb0 ;  /* 0x03e00008e0187df3 */ /* 0x000fec0008000818 */
[----:B------:R-:W1:Y:S01]  /*63f0*/  MUFU.EX2 R160, R160 ;  /* 0x000000a000a07308 */ /* 0x000e620000000800 */
[----:B0-----:R-:W-:-:S07]  /*6400*/  FADD.FTZ R7, R155, R6 ;  /* 0x000000069b077221 */ /* 0x001fce0000010000 */
[----:B------:R-:W0:Y:S01]  /*6410*/  MUFU.EX2 R158, R158 ;  /* 0x0000009e009e7308 */ /* 0x000e220000000800 */
[----:B--2---:R-:W-:-:S07]  /*6420*/  FADD.FTZ R187, R157, R208 ;  /* 0x000000d09dbb7221 */ /* 0x004fce0000010000 */
[----:B------:R-:W2:Y:S01]  /*6430*/  MUFU.EX2 R159, R159 ;  /* 0x0000009f009f7308 */ /* 0x000ea20000000800 */
[----:B-1----:R-:W-:-:S07]  /*6440*/  FADD.FTZ R6, R160, R7 ;  /* 0x00000007a0067221 */ /* 0x002fce0000010000 */
[----:B------:R-:W1:Y:S01]  /*6450*/  MUFU.EX2 R161, R161 ;  /* 0x000000a100a17308 */ /* 0x000e620000000800 */
[----:B0-----:R-:W-:-:S01]  /*6460*/  FADD.FTZ R208, R158, R187 ;  /* 0x000000bb9ed07221 */ /* 0x001fc20000010000 */
[----:B------:R-:W-:-:S06]  /*6470*/  FFMA.FTZ R187, R191, R193, -R204 ;  /* 0x000000c1bfbb7223 */ /* 0x000fcc00000108cc */
        /* <DEDUP_REMOVED lines=42> */
[----:B-1----:R-:W-:-:S01]  /*6720*/  FADD.FTZ R208, R178, R203 ;  /* 0x000000cbb2d07221 */ /* 0x002fc20000010000 */
[----:B------:R-:W-:-:S06]  /*6730*/  FFMA.FTZ R203, R228, R193, -R204 ;  /* 0x000000c1e4cb7223 */ /* 0x000fcc00000108cc */
[----:B------:R-:W1:Y:S01]  /*6740*/  MUFU.EX2 R184, R184 ;  /* 0x000000b800b87308 */ /* 0x000e620000000800 */
[----:B0-----:R-:W-:-:S01]  /*6750*/  FADD.FTZ R7, R179, R6 ;  /* 0x00000006b3077221 */ /* 0x001fc20000010000 */
[----:B------:R-:W-:-:S06]  /*6760*/  IADD3 R6, -R18, 0xb, RZ ;  /* 0x0000000b12067810 */ /* 0x000fcc0007ffe1ff */
[----:B------:R-:W0:Y:S01]  /*6770*/  MUFU.EX2 R182, R182 ;  /* 0x000000b600b67308 */ /* 0x000e220000000800 */
[----:B--2---:R-:W-:-:S07]  /*6780*/  FADD.FTZ R205, R181, R208 ;  /* 0x000000d0b5cd7221 */ /* 0x004fce0000010000 */
[----:B------:R-:W2:Y:S01]  /*6790*/  MUFU.EX2 R183, R183 ;  /* 0x000000b700b77308 */ /* 0x000ea20000000800 */
[----:B-1----:R-:W-:-:S07]  /*67a0*/  FADD.FTZ R208, R184, R7 ;  /* 0x00000007b8d07221 */ /* 0x002fce0000010000 */
[----:B------:R-:W1:Y:S01]  /*67b0*/  MUFU.EX2 R185, R185 ;  /* 0x000000b900b97308 */ /* 0x000e620000000800 */
[----:B0-----:R-:W-:-:S01]  /*67c0*/  FADD.FTZ R210, R182, R205 ;  /* 0x000000cdb6d27221 */ /* 0x001fc20000010000 */
[-CC-:B------:R-:W-:Y:S01]  /*67d0*/  FFMA.FTZ R205, R214, R193.reuse, -R204.reuse ;  /* 0x000000c1d6cd7223 */ /* 0x180fe200000108cc */
[----:B------:R-:W-:-:S05]  /*67e0*/  FFMA.FTZ R204, R216, R193, -R204 ;  /* 0x000000c1d8cc7223 */ /* 0x000fca00000108cc */
        /* <DEDUP_REMOVED lines=12> */
[----:B------:R-:W-:Y:S02]  /*68b0*/  WARPGROUP.DEPBAR.LE gsb0, 0x0 ;  /* 0x00008000000079c5 */ /* 0x000fe40000010000 */
[----:B------:R0:W-:Y:S06]  /*68c0*/  BAR.ARV R6, 0x100 ;  /* 0x000400060000751d */ /* 0x0001ec0000002000 */
[----:B------:R-:W3:Y:S01]  /*68d0*/  MUFU.EX2 R191, R191 ;  /* 0x000000bf00bf7308 */ /* 0x000ee20000000800 */
[----:B--2---:R-:W-:-:S01]  /*68e0*/  FADD.FTZ R208, R192, R7 ;  /* 0x00000007c0d07221 */ /* 0x004fc20000010000 */
[----:B0-----:R-:W-:-:S02]  /*68f0*/  @!P1 VIADD R6, R209, 0x38840 ;  /* 0x00038840d1069836 */ /* 0x001fc40000000000 */
[----:B-1----:R-:W-:-:S03]  /*6900*/  FADD.FTZ R210, R190, R207 ;  /* 0x000000cfbed27221 */ /* 0x002fc60000010000 */
[----:B------:R-:W-:Y:S01]  /*6910*/  @!P1 PRMT R6, RZ, 0x654, R6 ;  /* 0x00000654ff069816 */ /* 0x000fe20000000006 */
[----:B------:R-:W0:Y:S03]  /*6920*/  MUFU.EX2 R195, R195 ;  /* 0x000000c300c37308 */ /* 0x000e260000000800 */
[----:B------:R1:W-:Y:S05]  /*6930*/  @!P1 SYNCS.ARRIVE.TRANS64.RED.A1T0 RZ, [R6+URZ], RZ ;  /* 0x000000ff06ff99a7 */ /* 0x0003ea000810043f */
[----:B------:R-:W2:Y:S01]  /*6940*/  MUFU.EX2 R200, R200 ;  /* 0x000000c800c87308 */ /* 0x000ea20000000800 */
[----:B---3--:R-:W-:-:S07]  /*6950*/  FADD.FTZ R7, R191, R208 ;  /* 0x000000d0bf077221 */ /* 0x008fce0000010000 */
        /* <DEDUP_REMOVED lines=16> */
[----:B-1----:R-:W-:-:S03]  /*6a60*/  FADD.FTZ R6, R199, R6 ;  /* 0x00000006c7067221 */ /* 0x002fc60000010000 */
[----:B0-----:R-:W-:Y:S01]  /*6a70*/  FADD.FTZ R7, R204, R208 ;  /* 0x000000d0cc077221 */ /* 0x001fe20000010000 */
[----:B------:R-:W-:Y:S06]  /*6a80*/  @!P0 BRA `(.L_x_28) ;  /* 0x0000000000048947 */ /* 0x000fec0003800000 */
[----:B------:R-:W-:Y:S01]  /*6a90*/  BPT.TRAP 0x1 ;  /* 0x000000040000795c */ /* 0x000fe20000300000 */
.L_x_28:
[----:B------:R-:W-:Y:S01]  /*6aa0*/  ULEA UR4, UR4, UR36, 0x3 ;  /* 0x0000002404047291 */ /* 0x000fe2000f8e183f */
[----:B------:R-:W-:Y:S01]  /*6ab0*/  ISETP.GT.AND P2, PT, R8, R17, PT ;  /* 0x000000110800720c */ /* 0x000fe20003f44270 */
[----:B------:R-:W-:Y:S01]  /*6ac0*/  FMUL.FTZ R24, R24, R9 ;  /* 0x0000000918187220 */ /* 0x000fe20000410000 */
[----:B------:R-:W-:Y:S01]  /*6ad0*/  F2FP.SATFINITE.E4M3.F32.PACK_AB_MERGE_C R10, R15, R10, RZ ;  /* 0x0000000a0f0a723e */ /* 0x000fe200048070ff */
[----:B------:R-:W-:Y:S01]  /*6ae0*/  UIADD3 UR4, UR4, 0x38860, URZ ;  /* 0x0003886004047890 */ /* 0x000fe2000fffe03f */
[----:B------:R-:W-:Y:S01]  /*6af0*/  F2FP.SATFINITE.E4M3.F32.PACK_AB_MERGE_C R13, R20, R13, RZ ;  /* 0x0000000d140d723e */ /* 0x000fe200048070ff */
[----:B------:R-:W-:Y:S01]  /*6b00*/  FMUL.FTZ R25, R25, R9 ;  /* 0x0000000919197220 */ /* 0x000fe20000410000 */
[----:B------:R-:W-:Y:S01]  /*6b10*/  F2FP.SATFINITE.E4M3.F32.PACK_AB_MERGE_C R22, R153, R22, RZ ;  /* 0x000000169916723e */ /* 0x000fe200048070ff */
[----:B------:R-:W-:Y:S01]  /*6b20*/  UPRMT UR4, UR5, 0x654, UR4 ;  /* 0x0000065405047896 */ /* 0x000fe20008000004 */
[----:B------:R-:W-:Y:S01]  /*6b30*/  F2FP.SATFINITE.E4M3.F32.PACK_AB_MERGE_C R23, R156, R23, RZ ;  /* 0x000000179c17723e */ /* 0x000fe200048070ff */
[-C--:B------:R-:W-:Y:S01]  /*6b40*/  FMUL.FTZ R28, R28, R9.reuse ;  /* 0x000000091c1c7220 */ /* 0x080fe20000410000 */
[----:B------:R-:W-:Y:S01]  /*6b50*/  F2FP.SATFINITE.E4M3.F32.PACK_AB_MERGE_C R158, R161, R158, RZ ;  /* 0x0000009ea19e723e */ /* 0x000fe200048070ff */
[----:B------:R-:W-:Y:S01]  /*6b60*/  FMUL.FTZ R29, R29, R9 ;  /* 0x000000091d1d7220 */ /* 0x000fe20000410000 */
[----:B------:R-:W-:Y:S01]  /*6b70*/  F2FP.SATFINITE.E4M3.F32.PACK_AB_MERGE_C R159, R164, R159, RZ ;  /* 0x0000009fa49f723e */ /* 0x000fe200048070ff */
[-C--:B------:R-:W-:Y:S01]  /*6b80*/  FMUL.FTZ R32, R32, R9.reuse ;  /* 0x0000000920207220 */ /* 0x080fe20000410000 */
[----:B------:R-:W-:Y:S01]  /*6b90*/  F2FP.SATFINITE.E4M3.F32.PACK_AB_MERGE_C R166, R169, R166, RZ ;  /* 0x000000a6a9a6723e */ /* 0x000fe200048070ff */
[----:B------:R-:W-:Y:S01]  /*6ba0*/  FMUL.FTZ R33, R33, R9 ;  /* 0x0000000921217220 */ /* 0x000fe20000410000 */
[----:B------:R-:W-:Y:S01]  /*6bb0*/  F2FP.SATFINITE.E4M3.F32.PACK_AB_MERGE_C R167, R172, R167, RZ ;  /* 0x000000a7aca7723e */ /* 0x000fe200048070ff */
[----:B------:R-:W-:Y:S01]  /*6bc0*/  SYNCS.ARRIVE.TRANS64.RED.A1T0 RZ, [UR4], RZ ;  /* 0x000000ffffff79a7 */ /* 0x000fe20008100404 */
[----:B------:R-:W-:Y:S01]  /*6bd0*/  F2FP.SATFINITE.E4M3.F32.PACK_AB_MERGE_C R174, R177, R174, RZ ;  /* 0x000000aeb1ae723e */ /* 0x000fe200048070ff */
[----:B------:R-:W-:Y:S01]  /*6be0*/  UMOV UR4, UR7 ;  /* 0x0000000700047c82 */ /* 0x000fe20008000000 */
        /* <DEDUP_REMOVED lines=14> */
[----:B------:R-:W-:Y:S01]  /*6cd0*/  F2FP.SATFINITE.E4M3.F32.PACK_AB_MERGE_C R228, R11, R232, R10 ;  /* 0x000000e80be4723e */ /* 0x000fe2000480700a */
[-C--:B------:R-:W-:Y:S01]  /*6ce0*/  FMUL.FTZ R49, R49, R9.reuse ;  /* 0x0000000931317220 */ /* 0x080fe20000410000 */
        /* <DEDUP_REMOVED lines=49> */
[----:B------:R-:W-:Y:S01]  /*7000*/  FMUL.FTZ R149, R149, R9 ;  /* 0x0000000995957220 */ /* 0x000fe20000410000 */
        /* <DEDUP_REMOVED lines=64> */
[----:B------:R-:W-:Y:S01]  /*7410*/  F2FP.SATFINITE.E4M3.F32.PACK_AB_MERGE_C R229, R12, R201, R13 ;  /* 0x000000c90ce5723e */ /* 0x000fe2000480700d */
[----:B------:R-:W-:Y:S01]  /*7420*/  VIADD R8, R8, 0xffffffff ;  /* 0xffffffff08087836 */ /* 0x000fe20000000000 */
[----:B------:R-:W-:Y:S01]  /*7430*/  F2FP.SATFINITE.E4M3.F32.PACK_AB_MERGE_C R230, R21, R14, R22 ;  /* 0x0000000e15e6723e */ /* 0x000fe20004807016 */
[----:B------:R-:W-:Y:S01]  /*7440*/  IMAD.MOV.U32 R9, RZ, RZ, R194 ;  /* 0x000000ffff097224 */ /* 0x000fe200078e00c2 */
[----:B------:R-:W-:Y:S01]  /*7450*/  F2FP.SATFINITE.E4M3.F32.PACK_AB_MERGE_C R231, R152, R19, R23 ;  /* 0x0000001398e7723e */ /* 0x000fe20004807017 */
[----:B------:R-:W-:Y:S01]  /*7460*/  IMAD.MOV.U32 R4, RZ, RZ, R206 ;  /* 0x000000ffff047224 */ /* 0x000fe200078e00ce */
[----:B------:R-:W-:Y:S01]  /*7470*/  F2FP.SATFINITE.E4M3.F32.PACK_AB_MERGE_C R216, R157, R154, R158 ;  /* 0x0000009a9dd8723e */ /* 0x000fe2000480709e */
[----:B------:R-:W-:Y:S01]  /*7480*/  IMAD.MOV.U32 R10, RZ, RZ, R5 ;  /* 0x000000ffff0a7224 */ /* 0x000fe200078e0005 */
[----:B------:R-:W-:-:S02]  /*7490*/  F2FP.SATFINITE.E4M3.F32.PACK_AB_MERGE_C R217, R160, R155, R159 ;  /* 0x0000009ba0d9723e */ /* 0x000fc4000480709f */
[----:B------:R-:W-:Y:S02]  /*74a0*/  F2FP.SATFINITE.E4M3.F32.PACK_AB_MERGE_C R218, R165, R162, R166 ;  /* 0x000000a2a5da723e */ /* 0x000fe400048070a6 */
[----:B------:R-:W-:Y:S02]  /*74b0*/  F2FP.SATFINITE.E4M3.F32.PACK_AB_MERGE_C R219, R168, R163, R167 ;  /* 0x000000a3a8db723e */ /* 0x000fe400048070a7 */
[----:B------:R-:W-:Y:S02]  /*74c0*/  F2FP.SATFINITE.E4M3.F32.PACK_AB_MERGE_C R220, R173, R170, R174 ;  /* 0x000000aaaddc723e */ /* 0x000fe400048070ae */
[----:B------:R-:W-:Y:S02]  /*74d0*/  F2FP.SATFINITE.E4M3.F32.PACK_AB_MERGE_C R221, R176, R171, R175 ;  /* 0x000000abb0dd723e */ /* 0x000fe400048070af */
[----:B------:R-:W-:Y:S02]  /*74e0*/  F2FP.SATFINITE.E4M3.F32.PACK_AB_MERGE_C R222, R181, R178, R182 ;  /* 0x000000b2b5de723e */ /* 0x000fe400048070b6 */
[----:B------:R-:W-:-:S02]  /*74f0*/  F2FP.SATFINITE.E4M3.F32.PACK_AB_MERGE_C R223, R184, R179, R183 ;  /* 0x000000b3b8df723e */ /* 0x000fc400048070b7 */
[----:B------:R-:W-:Y:S02]  /*7500*/  F2FP.SATFINITE.E4M3.F32.PACK_AB_MERGE_C R224, R189, R186, R190 ;  /* 0x000000babde0723e */ /* 0x000fe400048070be */
[----:B------:R-:W-:Y:S02]  /*7510*/  F2FP.SATFINITE.E4M3.F32.PACK_AB_MERGE_C R225, R192, R187, R191 ;  /* 0x000000bbc0e1723e */ /* 0x000fe400048070bf */
[----:B------:R-:W-:Y:S02]  /*7520*/  F2FP.SATFINITE.E4M3.F32.PACK_AB_MERGE_C R226, R197, R196, R198 ;  /* 0x000000c4c5e2723e */ /* 0x000fe400048070c6 */
[----:B------:R-:W-:Y:S01]  /*7530*/  F2FP.SATFINITE.E4M3.F32.PACK_AB_MERGE_C R227, R203, R202, R205 ;  /* 0x000000cacbe3723e */ /* 0x000fe200048070cd */
[----:B------:R-:W-:Y:S06]  /*7540*/  @P2 BRA `(.L_x_29) ;  /* 0xffffffd4005c2947 */ /* 0x000fec000383ffff */
[----:B------:R-:W-:-:S07]  /*7550*/  IMAD.U32 R9, RZ, RZ, UR7 ;  /* 0x00000007ff097e24 */ /* 0x000fce000f8e00ff */
.L_x_19:
[----:B------:R-:W-:Y:S06]  /*7560*/  BAR.ARV 0x8, 0x180 ;  /* 0x0206000000007b1d */ /* 0x000fec0000002000 */
[----:B------:R-:W-:Y:S05]  /*7570*/  @!P0 BRA `(.L_x_30) ;  /* 0x0000000000048947 */ /* 0x000fea0003800000 */
[----:B------:R-:W-:Y:S01]  /*7580*/  BPT.TRAP 0x1 ;  /* 0x000000040000795c */ /* 0x000fe20000300000 */
.L_x_30:
[----:B------:R-:W-:Y:S02]  /*7590*/  R2UR UR7, R9 ;  /* 0x00000000090772ca */ /* 0x000fe400000e0000 */
[----:B------:R-:W-:-:S11]  /*75a0*/  SHF.L.U32 R5, R5, 0x1f, RZ ;  /* 0x0000001f05057819 */ /* 0x000fd600000006ff */
[----:B------:R-:W-:-:S09]  /*75b0*/  ULEA UR7, UR7, UR36, 0x3 ;  /* 0x0000002407077291 */ /* 0x000fd2000f8e183f */
[----:B------:R0:W1:Y:S01]  /*75c0*/  SYNCS.PHASECHK.TRANS64.TRYWAIT P1, [UR7+0x38850], R5 ;  /* 0x03885005ff0075a7 */ /* 0x0000620008020147 */
[----:B------:R-:W-:Y:S05]  /*75d0*/  @!P0 BRA `(.L_x_31) ;  /* 0x0000000000048947 */ /* 0x000fea0003800000 */
[----:B------:R-:W-:Y:S01]  /*75e0*/  BPT.TRAP 0x1 ;  /* 0x000000040000795c */ /* 0x000fe20000300000 */
.L_x_31:
[----:B-1----:R-:W-:Y:S05]  /*75f0*/  @P1 BRA `(.L_x_32) ;  /* 0x0000000000081947 */ /* 0x002fea0003800000 */
[----:B------:R-:W1:Y:S02]  /*7600*/  SYNCS.PHASECHK.TRANS64.TRYWAIT P1, [UR7+0x38850], R5 ;  /* 0x03885005ff0075a7 */ /* 0x000e640008020147 */
[----:B-1----:R-:W-:Y:S05]  /*7610*/  @!P1 BRA `(.L_x_33) ;  /* 0x0000008c00809947 */ /* 0x002fea0003800000 */
.L_x_32:
[----:B------:R-:W-:Y:S01]  /*7620*/  UIADD3 UR36, UR36, 0x400, URZ ;  /* 0x0000040024247890 */ /* 0x000fe2000fffe03f */
[----:B------:R-:W-:Y:S01]  /*7630*/  R2UR UR6, R9 ;  /* 0x00000000090672ca */ /* 0x000fe200000e0000 */
[----:B------:R-:W-:Y:S01]  /*7640*/  WARPGROUP.ARRIVE ;  /* 0x00000000000079c5 */ /* 0x000fe20000000000 */
[----:B------:R-:W-:Y:S01]  /*7650*/  UMOV UR11, 0x40000040 ;  /* 0x40000040000b7882 */ /* 0x000fe20000000000 */
[----:B------:R-:W-:Y:S01]  /*7660*/  USHF.R.U32.HI UR36, URZ, 0x4, UR36 ;  /* 0x000000043f247899 */ /* 0x000fe20008011624 */
[----:B------:R-:W2:Y:S01]  /*7670*/  LDC.64 R8, c[0x0][0x9a0] ;  /* 0x00026800ff087b82 */ /* 0x000ea20000000a00 */
[----:B------:R-:W-:Y:S02]  /*7680*/  IMAD.MOV.U32 R17, RZ, RZ, 0x3f800000 ;  /* 0x3f800000ff117424 */ /* 0x000fe400078e00ff */
[----:B------:R-:W-:-:S04]  /*7690*/  ULOP3.LUT UR36, UR36, 0x3fff, URZ, 0xc0, !UPT ;  /* 0x00003fff24247892 */ /* 0x000fc8000f8ec03f */
[----:B------:R-:W-:-:S04]  /*76a0*/  ULOP3.LUT UR4, UR36, 0x10000, URZ, 0xfc, !UPT ;  /* 0x0001000024047892 */ /* 0x000fc8000f8efc3f */
[----:B------:R-:W-:-:S04]  /*76b0*/  ULEA UR4, UR6, UR4, 0xb ;  /* 0x0000000406047291 */ /* 0x000fc8000f8e583f */
[----:B------:R-:W-:-:S03]  /*76c0*/  UIADD3 UR6, UR4, 0x2, URZ ;  /* 0x0000000204067890 */ /* 0x000fc6000fffe03f */
[----:B------:R-:W-:Y:S02]  /*76d0*/  UMOV UR10, UR4 ;  /* 0x00000004000a7c82 */ /* 0x000fe40008000000 */
[----:B------:R-:W-:Y:S01]  /*76e0*/  QGMMA.64x256x32.F32.E4M3.E4M3 R24, R228, gdesc[UR8], R24, gsb0 ;  /* 0x03e00008e4187df3 */ /* 0x000fe20008000818 */
[----:B------:R-:W-:Y:S01]  /*76f0*/  UMOV UR11, 0x40000040 ;  /* 0x40000040000b7882 */ /* 0x000fe20000000000 */
[----:B------:R-:W-:Y:S01]  /*7700*/  UMOV UR10, UR6 ;  /* 0x00000006000a7c82 */ /* 0x000fe20008000000 */
[----:B------:R-:W-:Y:S01]  /*7710*/  UIADD3 UR6, UR4, 0x4, URZ ;  /* 0x0000000404067890 */ /* 0x000fe2000fffe03f */
[----:B--2---:R-:W-:-:S04]  /*7720*/  ISETP.NE.U32.AND P1, PT, R8, RZ, PT ;  /* 0x000000ff0800720c */ /* 0x004fc80003f25070 */
[----:B------:R-:W-:-:S13]  /*7730*/  ISETP.NE.AND.EX P1, PT, R9, RZ, PT, P1 ;  /* 0x000000ff0900720c */ /* 0x000fda0003f25310 */
[----:B01----:R-:W0:Y:S01]  /*7740*/  @P1 LDC.64 R4, c[0x0][0x9c8] ;  /* 0x00027200ff041b82 */ /* 0x003e220000000a00 */
[----:B------:R-:W-:-:S07]  /*7750*/  @P1 SHF.R.S32.HI R13, RZ, 0x1f, R16 ;  /* 0x0000001fff0d1819 */ /* 0x000fce0000011410 */
[----:B------:R-:W1:Y:S01]  /*7760*/  @P1 LDC.64 R10, c[0x0][0x9d0] ;  /* 0x00027400ff0a1b82 */ /* 0x000e620000000a00 */
[C---:B0-----:R-:W-:Y:S02]  /*7770*/  @P1 IMAD R0, R4.reuse, UR38, RZ ;  /* 0x0000002604001c24 */ /* 0x041fe4000f8e02ff */
[----:B------:R-:W-:-:S04]  /*7780*/  @P1 IMAD.WIDE.U32 R2, R4, UR39, RZ ;  /* 0x0000002704021c25 */ /* 0x000fc8000f8e00ff */
[----:B------:R-:W-:Y:S02]  /*7790*/  @P1 IMAD R5, R5, UR39, R0 ;  /* 0x0000002705051c24 */ /* 0x000fe4000f8e0200 */
[-C--:B-1----:R-:W-:Y:S02]  /*77a0*/  @P1 IMAD R0, R13, R10.reuse, RZ ;  /* 0x0000000a0d001224 */ /* 0x082fe400078e02ff */
[----:B------:R-:W-:Y:S02]  /*77b0*/  @P1 IMAD.IADD R3, R3, 0x1, R5 ;  /* 0x0000000103031824 */ /* 0x000fe400078e0205 */
[C---:B------:R-:W-:Y:S02]  /*77c0*/  @P1 IMAD R5, R16.reuse, R11, R0 ;  /* 0x0000000b10051224 */ /* 0x040fe400078e0200 */
[----:B------:R-:W-:-:S04]  /*77d0*/  @P1 IMAD.WIDE.U32 R2, R16, R10, R2 ;  /* 0x0000000a10021225 */ /* 0x000fc800078e0002 */
[----:B------:R-:W-:Y:S01]  /*77e0*/  @P1 IMAD.IADD R0, R3, 0x1, R5 ;  /* 0x0000000103001824 */ /* 0x000fe200078e0205 */
[----:B------:R-:W-:-:S04]  /*77f0*/  @P1 LEA R4, P2, R2, R8, 0x2 ;  /* 0x0000000802041211 */ /* 0x000fc800078410ff */
[----:B------:R-:W-:-:S05]  /*7800*/  @P1 LEA.HI.X R5, R2, R9, R0, 0x2, P2 ;  /* 0x0000000902051211 */ /* 0x000fca00010f1400 */
[----:B------:R0:W2:Y:S01]  /*7810*/  @P1 LDG.E R17, desc[UR40][R4.64] ;  /* 0x0000002804111981 */ /* 0x0000a2000c1e1900 */
[----:B------:R-:W-:Y:S02]  /*7820*/  WARPGROUP.DEPBAR.LE gsb0, 0x0 ;  /* 0x00008000000079c5 */ /* 0x000fe40000010000 */
[----:B------:R-:W-:-:S06]  /*7830*/  WARPGROUP.ARRIVE ;  /* 0x00000000000079c5 */ /* 0x000fcc0000000000 */
[----:B------:R-:W-:Y:S01]  /*7840*/  QGMMA.64x256x32.F32.E4M3.E4M3 R24, R216, gdesc[UR8], R24, gsb0 ;  /* 0x03e00008d8187df3 */ /* 0x000fe20008000818 */
[----:B------:R-:W-:Y:S01]  /*7850*/  UMOV UR10, UR6 ;  /* 0x00000006000a7c82 */ /* 0x000fe20008000000 */
[----:B------:R-:W-:Y:S01]  /*7860*/  UMOV UR11, 0x40000040 ;  /* 0x40000040000b7882 */ /* 0x000fe20000000000 */
[----:B------:R-:W-:Y:S01]  /*7870*/  UIADD3 UR4, UR4, 0x6, URZ ;  /* 0x0000000604047890 */ /* 0x000fe2000fffe03f */
[----:B------:R-:W1:Y:S04]  /*7880*/  SHFL.BFLY PT, R3, R6, 0x2, 0x1f ;  /* 0x0c401f0006037f89 */ /* 0x000e6800000e0000 */
[----:B------:R-:W3:Y:S01]  /*7890*/  SHFL.BFLY PT, R2, R7, 0x2, 0x1f ;  /* 0x0c401f0007027f89 */ /* 0x000ee200000e0000 */
[----:B------:R-:W-:Y:S02]  /*78a0*/  WARPGROUP.DEPBAR.LE gsb0, 0x0 ;  /* 0x00008000000079c5 */ /* 0x000fe40000010000 */
[----:B------:R-:W-:-:S15]  /*78b0*/  WARPGROUP.ARRIVE ;  /* 0x00000000000079c5 */ /* 0x000fde0000000000 */
[----:B------:R-:W-:-:S02]  /*78c0*/  NOP ;  /* 0x0000000000007918 */ /* 0x000fc40000000000 */
[----:B------:R-:W-:Y:S01]  /*78d0*/  QGMMA.64x256x32.F32.E4M3.E4M3 R24, R220, gdesc[UR8], R24, gsb0 ;  /* 0x03e00008dc187df3 */ /* 0x000fe20008000818 */
[----:B------:R-:W-:Y:S01]  /*78e0*/  UMOV UR10, UR4 ;  /* 0x00000004000a7c82 */ /* 0x000fe20008000000 */
[----:B------:R-:W-:Y:S01]  /*78f0*/  UMOV UR11, 0x40000040 ;  /* 0x40000040000b7882 */ /* 0x000fe20000000000 */
[----:B-1----:R-:W-:Y:S01]  /*7900*/  FADD.FTZ R3, R3, R6 ;  /* 0x0000000603037221 */ /* 0x002fe20000010000 */
[----:B---3--:R-:W-:-:S04]  /*7910*/  FADD.FTZ R2, R2, R7 ;  /* 0x0000000702027221 */ /* 0x008fc80000010000 */
[----:B------:R-:W1:Y:S04]  /*7920*/  SHFL.BFLY PT, R0, R3, 0x1, 0x1f ;  /* 0x0c201f0003007f89 */ /* 0x000e6800000e0000 */
[----:B------:R-:W3:Y:S01]  /*7930*/  SHFL.BFLY PT, R9, R2, 0x1, 0x1f ;  /* 0x0c201f0002097f89 */ /* 0x000ee200000e0000 */
[----:B0-----:R-:W-:Y:S02]  /*7940*/  IMAD.MOV.U32 R4, RZ, RZ, RZ ;  /* 0x000000ffff047224 */ /* 0x001fe400078e00ff */
[----:B-1----:R-:W-:Y:S01]  /*7950*/  FADD.FTZ R10, R3, R0 ;  /* 0x00000000030a7221 */ /* 0x002fe20000010000 */
[----:B---3--:R-:W-:-:S04]  /*7960*/  FADD.FTZ R9, R2, R9 ;  /* 0x0000000902097221 */ /* 0x008fc80000010000 */
[C---:B------:R-:W-:Y:S01]  /*7970*/  FSETP.NE.FTZ.AND P1, PT, R10.reuse, RZ, PT ;  /* 0x000000ff0a00720b */ /* 0x040fe20003f35000 */
[----:B------:R-:W-:Y:S01]  /*7980*/  FMUL.FTZ R5, R10, 0.00390625 ;  /* 0x3b8000000a057820 */ /* 0x000fe20000410000 */
[----:B------:R-:W-:-:S04]  /*7990*/  FMUL.FTZ R11, R9, 0.00390625 ;  /* 0x3b800000090b7820 */ /* 0x000fc80000410000 */
[----:B------:R-:W-:Y:S02]  /*79a0*/  FSETP.NE.FTZ.AND P2, PT, R5, RZ, PT ;  /* 0x000000ff0500720b */ /* 0x000fe40003f55000 */
[----:B------:R-:W-:-:S05]  /*79b0*/  FSETP.NE.FTZ.AND P3, PT, R11, RZ, PT ;  /* 0x000000ff0b00720b */ /* 0x000fca0003f75000 */
[----:B------:R-:W-:Y:S01]  /*79c0*/  @P1 MUFU.RCP R4, R10 ;  /* 0x0000000a00041308 */ /* 0x000fe20000001000 */
[----:B------:R-:W-:Y:S01]  /*79d0*/  FSETP.NE.FTZ.AND P1, PT, R9, RZ, PT ;  /* 0x000000ff0900720b */ /* 0x000fe20003f35000 */
[----:B------:R-:W-:-:S06]  /*79e0*/  IMAD.MOV.U32 R8, RZ, RZ, RZ ;  /* 0x000000ffff087224 */ /* 0x000fcc00078e00ff */
[----:B------:R-:W0:Y:S08]  /*79f0*/  @P2 MUFU.LG2 R5, R5 ;  /* 0x0000000500052308 */ /* 0x000e300000000c00 */
[----:B------:R-:W1:Y:S08]  /*7a00*/  @P3 MUFU.LG2 R7, R11 ;  /* 0x0000000b00073308 */ /* 0x000e700000000c00 */
[----:B------:R-:W3:Y:S01]  /*7a10*/  @P1 MUFU.RCP R8, R9 ;  /* 0x0000000900081308 */ /* 0x000ee20000001000 */
[C---:B------:R-:W-:Y:S01]  /*7a20*/  @P2 FMUL.FTZ R3, R193.reuse, 0.69314718246459960938 ;  /* 0x3f317218c1032820 */ /* 0x040fe20000410000 */
[----:B------:R-:W-:Y:S01]  /*7a30*/  @P3 FMUL.FTZ R12, R193, 0.69314718246459960938 ;  /* 0x3f317218c10c3820 */ /* 0x000fe20000410000 */
[----:B0-----:R-:W-:Y:S01]  /*7a40*/  @P2 FMUL.FTZ R6, R5, 0.69314718246459960938 ;  /* 0x3f31721805062820 */ /* 0x001fe20000410000 */
[----:B------:R-:W-:-:S02]  /*7a50*/  IMAD.MOV.U32 R2, RZ, RZ, -0x800000 ;  /* 0xff800000ff027424 */ /* 0x000fc400078e00ff */
[----:B--2---:R-:W-:Y:S01]  /*7a60*/  FMUL.FTZ R18, R4, R17 ;  /* 0x0000001104127220 */ /* 0x004fe20000410000 */
[----:B------:R-:W-:Y:S02]  /*7a70*/  IMAD.MOV.U32 R0, RZ, RZ, -0x800000 ;  /* 0xff800000ff007424 */ /* 0x000fe400078e00ff */
[----:B-1----:R-:W-:Y:S01]  /*7a80*/  @P3 FMUL.FTZ R7, R7, 0.69314718246459960938 ;  /* 0x3f31721807073820 */ /* 0x002fe20000410000 */
[----:B------:R-:W-:-:S03]  /*7a90*/  @P2 FFMA.FTZ R2, R3, R206, R6 ;  /* 0x000000ce03022223 */ /* 0x000fc60000010006 */
[----:B------:R-:W-:Y:S01]  /*7aa0*/  @P3 FFMA.FTZ R0, R12, R194, R7 ;  /* 0x000000c20c003223 */ /* 0x000fe20000010007 */
[----:B---3--:R-:W-:Y:S01]  /*7ab0*/  FMUL.FTZ R17, R8, R17 ;  /* 0x0000001108117220 */ /* 0x008fe20000410000 */
[----:B------:R-:W-:Y:S02]  /*7ac0*/  WARPGROUP.DEPBAR.LE gsb0, 0x0 ;  /* 0x00008000000079c5 */ /* 0x000fe40000010000 */
[----:B------:R-:W-:-:S06]  /*7ad0*/  WARPGROUP.ARRIVE ;  /* 0x00000000000079c5 */ /* 0x000fcc0000000000 */
[----:B------:R-:W-:Y:S03]  /*7ae0*/  QGMMA.64x256x32.F32.E4M3.E4M3 R24, R224, gdesc[UR8], R24, gsb0 ;  /* 0x03e00008e0187df3 */ /* 0x000fe60008000818 */
[----:B------:R-:W-:Y:S02]  /*7af0*/  WARPGROUP.DEPBAR.LE gsb0, 0x0 ;  /* 0x00008000000079c5 */ /* 0x000fe40000010000 */
[----:B------:R-:W-:Y:S05]  /*7b00*/  @!P0 BRA `(.L_x_34) ;  /* 0x0000000000048947 */ /* 0x000fea0003800000 */
[----:B------:R-:W-:Y:S01]  /*7b10*/  BPT.TRAP 0x1 ;  /* 0x000000040000795c */ /* 0x000fe20000300000 */
.L_x_34:
[----:B------:R-:W-:Y:S01]  /*7b20*/  UIADD3 UR4, UR7, 0x38860, URZ ;  /* 0x0003886007047890 */ /* 0x000fe2000fffe03f */
[-C--:B------:R-:W-:Y:S01]  /*7b30*/  FMUL.FTZ R152, R29, R18.reuse ;  /* 0x000000121d987220 */ /* 0x080fe20000410000 */
[-C--:B------:R-:W-:Y:S01]  /*7b40*/  FMUL.FTZ R8, R93, R18.reuse ;  /* 0x000000125d087220 */ /* 0x080fe20000410000 */
[-C--:B------:R-:W-:Y:S01]  /*7b50*/  FMUL.FTZ R4, R109, R18.reuse ;  /* 0x000000126d047220 */ /* 0x080fe20000410000 */
[----:B------:R-:W-:Y:S01]  /*7b60*/  UPRMT UR4, UR5, 0x654, UR4 ;  /* 0x0000065405047896 */ /* 0x000fe20008000004 */
        /* <DEDUP_REMOVED lines=8> */
[----:B------:R-:W-:Y:S01]  /*7bf0*/  SYNCS.ARRIVE.TRANS64.RED.A1T0 RZ, [UR4], RZ ;  /* 0x000000ffffff79a7 */ /* 0x000fe20008100404 */
        /* <DEDUP_REMOVED lines=111> */
[----:B------:R-:W-:Y:S01]  /*82f0*/  PLOP3.LUT P0, PT, PT, PT, PT, 0x8, 0x0 ;  /* 0x000000000000781c */ /* 0x000fe20003f0e170 */
[-C--:B------:R-:W-:Y:S01]  /*8300*/  FMUL.FTZ R134, R134, R17.reuse ;  /* 0x0000001186867220 */ /* 0x080fe20000410000 */
[-C--:B------:R-:W-:Y:S01]  /*8310*/  FMUL.FTZ R131, R131, R17.reuse ;  /* 0x0000001183837220 */ /* 0x080fe20000410000 */
[-C--:B------:R-:W-:Y:S01]  /*8320*/  FMUL.FTZ R142, R142, R17.reuse ;  /* 0x000000118e8e7220 */ /* 0x080fe20000410000 */
[-C--:B------:R-:W-:Y:S01]  /*8330*/  FMUL.FTZ R139, R139, R17.reuse ;  /* 0x000000118b8b7220 */ /* 0x080fe20000410000 */
[-C--:B------:R-:W-:Y:S01]  /*8340*/  FMUL.FTZ R150, R150, R17.reuse ;  /* 0x0000001196967220 */ /* 0x080fe20000410000 */
[----:B------:R-:W-:-:S07]  /*8350*/  FMUL.FTZ R147, R147, R17 ;  /* 0x0000001193937220 */ /* 0x000fce0000410000 */
.L_x_12:
[----:B------:R-:W-:Y:S05]  /*8360*/  @P0 BRA `(.L_x_35) ;  /* 0x0000003800540947 */ /* 0x000fea0003800000 */
[----:B------:R-:W0:Y:S01]  /*8370*/  S2R R18, SR_TID.X ;  /* 0x0000000000127919 */ /* 0x000e220000002100 */
[----:B------:R-:W-:Y:S01]  /*8380*/  ULDC.64 UR4, c[0x4][0x140] ;  /* 0x0100500000047ab9 */ /* 0x000fe20000000a00 */
[----:B------:R-:W-:Y:S01]  /*8390*/  ULDC.64 UR6, c[0x0][0xb38] ;  /* 0x0002ce0000067ab9 */ /* 0x000fe20000000a00 */
[----:B------:R-:W-:Y:S01]  /*83a0*/  ULDC.64 UR8, c[0x0][0xb28] ;  /* 0x0002ca0000087ab9 */ /* 0x000fe20000000a00 */
[----:B0-----:R-:W-:-:S05]  /*83b0*/  IMAD.SHL.U32 R17, R18, 0x4, RZ ;  /* 0x0000000412117824 */ /* 0x001fca00078e00ff */
[----:B------:R-:W-:Y:S01]  /*83c0*/  LOP3.LUT R17, R17, 0xc, RZ, 0xc0, !PT ;  /* 0x0000000c11117812 */ /* 0x000fe200078ec0ff */
[----:B------:R-:W-:Y:S03]  /*83d0*/  BAR.SYNC.DEFER_BLOCKING 0x1, 0x100 ;  /* 0x0044000000007b1d */ /* 0x000fe60000010000 */
[----:B------:R-:W-:-:S05]  /*83e0*/  IADD3 R26, P0, R17, UR4, RZ ;  /* 0x00000004111a7c10 */ /* 0x000fca000ff1e0ff */
[----:B------:R-:W-:Y:S01]  /*83f0*/  IMAD.X R27, RZ, RZ, UR5, P0 ;  /* 0x00000005ff1b7e24 */ /* 0x000fe200080e06ff */
[----:B------:R-:W-:-:S04]  /*8400*/  ULDC.64 UR4, c[0x0][0xbd0] ;  /* 0x0002f40000047ab9 */ /* 0x000fc80000000a00 */
[----:B------:R0:W2:Y:S01]  /*8410*/  LDG.E.CONSTANT R26, desc[UR40][R26.64] ;  /* 0x000000281a1a7981 */ /* 0x0000a2000c1e9900 */
[C---:B------:R-:W-:Y:S01]  /*8420*/  LOP3.LUT P0, R17, R18.reuse, 0x3, RZ, 0xc0, !PT ;  /* 0x0000000312117812 */ /* 0x040fe2000780c0ff */
[----:B------:R-:W-:Y:S01]  /*8430*/  VIADD R18, R18, 0xffffff80 ;  /* 0xffffff8012127836 */ /* 0x000fe20000000000 */
[----:B------:R-:W-:Y:S02]  /*8440*/  BSSY B0, `(.L_x_36) ;  /* 0x00002ad000007945 */ /* 0x000fe40003800000 */
[----:B------:R-:W-:-:S04]  /*8450*/  ISETP.EQ.OR P0, PT, R17, 0x3, !P0 ;  /* 0x000000031100780c */ /* 0x000fc80004702670 */
[----:B------:R-:W-:Y:S02]  /*8460*/  SEL R157, R41, R8, P0 ;  /* 0x00000008299d7207 */ /* 0x000fe40000000000 */
[----:B------:R-:W-:Y:S02]  /*8470*/  SEL R8, R8, R41, P0 ;  /* 0x0000002908087207 */ /* 0x000fe40000000000 */
[----:B------:R-:W-:Y:S02]  /*8480*/  SEL R41, R7, R76, P0 ;  /* 0x0000004c07297207 */ /* 0x000fe40000000000 */
[----:B------:R-:W-:Y:S02]  /*8490*/  SEL R76, R76, R7, P0 ;  /* 0x000000074c4c7207 */ /* 0x000fe40000000000 */
[----:B------:R-:W-:Y:S02]  /*84a0*/  SHF.R.S32.HI R7, RZ, 0x1f, R18 ;  /* 0x0000001fff077819 */ /* 0x000fe40000011412 */
[----:B------:R-:W-:-:S02]  /*84b0*/  SEL R163, R25, R4, P0 ;  /* 0x0000000419a37207 */ /* 0x000fc40000000000 */
[----:B------:R-:W-:Y:S02]  /*84c0*/  SEL R25, R4, R25, P0 ;  /* 0x0000001904197207 */ /* 0x000fe40000000000 */
[----:B------:R-:W-:Y:S02]  /*84d0*/  LEA.HI R4, R7, R18, RZ, 0x7 ;  /* 0x0000001207047211 */ /* 0x000fe400078f38ff */
[----:B------:R-:W-:Y:S02]  /*84e0*/  SEL R161, R5, R72, P0 ;  /* 0x0000004805a17207 */ /* 0x000fe40000000000 */
[----:B------:R-:W-:Y:S02]  /*84f0*/  SEL R105, R36, R29, P0 ;  /* 0x0000001d24697207 */ /* 0x000fe40000000000 */
[----:B------:R-:W-:Y:S02]  /*8500*/  SEL R72, R72, R5, P0 ;  /* 0x0000000548487207 */ /* 0x000fe40000000000 */
[----:B------:R-:W-:-:S02]  /*8510*/  SEL R29, R29, R36, P0 ;  /* 0x000000241d1d7207 */ /* 0x000fc40000000000 */
[----:B------:R-:W-:Y:S02]  /*8520*/  SEL R165, R3, R68, P0 ;  /* 0x0000004403a57207 */ /* 0x000fe40000000000 */
[----:B------:R-:W-:Y:S02]  /*8530*/  LOP3.LUT R5, R4, 0xffffff80, RZ, 0xc0, !PT ;  /* 0xffffff8004057812 */ /* 0x000fe400078ec0ff */
[----:B------:R-:W-:Y:S02]  /*8540*/  SEL R3, R68, R3, P0 ;  /* 0x0000000344037207 */ /* 0x000fe40000000000 */
[----:B------:R-:W-:Y:S02]  /*8550*/  SEL R181, R30, R31, P0 ;  /* 0x0000001f1eb57207 */ /* 0x000fe40000000000 */
[----:B------:R-:W-:Y:S02]  /*8560*/  SEL R36, R31, R30, P0 ;  /* 0x0000001e1f247207 */ /* 0x000fe40000000000 */
[----:B------:R-:W-:-:S02]  /*8570*/  SEL R31, R38, R39, P0 ;  /* 0x00000027261f7207 */ /* 0x000fc40000000000 */
[----:B------:R-:W-:Y:S02]  /*8580*/  SEL R68, R39, R38, P0 ;  /* 0x0000002627447207 */ /* 0x000fe40000000000 */
[----:B------:R-:W-:Y:S01]  /*8590*/  SEL R39, R42, R81, P0 ;  /* 0x000000512a277207 */ /* 0x000fe20000000000 */
[----:B------:R-:W1:Y:S01]  /*85a0*/  S2R R38, SR_CTAID.X ;  /* 0x0000000000267919 */ /* 0x000e620000002500 */
[----:B------:R-:W-:Y:S01]  /*85b0*/  SEL R81, R81, R42, P0 ;  /* 0x0000002a51517207 */ /* 0x000fe20000000000 */
[----:B------:R-:W-:Y:S01]  /*85c0*/  IMAD.IADD R42, R18, 0x1, -R5 ;  /* 0x00000001122a7824 */ /* 0x000fe200078e0a05 */
[----:B------:R-:W-:Y:S02]  /*85d0*/  SEL R155, R49, R10, P0 ;  /* 0x0000000a319b7207 */ /* 0x000fe40000000000 */
[----:B------:R-:W-:Y:S02]  /*85e0*/  SEL R10, R10, R49, P0 ;  /* 0x000000310a0a7207 */ /* 0x000fe40000000000 */
[----:B------:R-:W-:-:S02]  /*85f0*/  SEL R49, R9, R80, P0 ;  /* 0x0000005009317207 */ /* 0x000fc40000000000 */
[----:B------:R-:W-:Y:S02]  /*8600*/  SEL R9, R80, R9, P0 ;  /* 0x0000000950097207 */ /* 0x000fe40000000000 */
[----:B------:R-:W-:Y:S02]  /*8610*/  SEL R189, R62, R63, P0 ;  /* 0x0000003f3ebd7207 */ /* 0x000fe40000000000 */
[----:B------:R-:W-:Y:S02]  /*8620*/  SEL R80, R63, R62, P0 ;  /* 0x0000003e3f507207 */ /* 0x000fe40000000000 */
[----:B------:R-:W-:Y:S02]  /*8630*/  SEL R113, R24, R101, P0 ;  /* 0x0000006518717207 */ /* 0x000fe40000000000 */
[----:B------:R-:W-:Y:S02]  /*8640*/  SHF.R.S32.HI R63, RZ, 0x1f, R42 ;  /* 0x0000001fff3f7819 */ /* 0x000fe4000001142a */
[----:B------:R-:W-:-:S02]  /*8650*/  SEL R24, R101, R24, P0 ;  /* 0x0000001865187207 */ /* 0x000fc40000000000 */
[----:B------:R-:W-:Y:S02]  /*8660*/  SEL R101, R44, R23, P0 ;  /* 0x000000172c657207 */ /* 0x000fe40000000000 */
[----:B------:R-:W-:Y:S02]  /*8670*/  SEL R23, R23, R44, P0 ;  /* 0x0000002c17177207 */ /* 0x000fe40000000000 */
[----:B------:R-:W-:Y:S02]  /*8680*/  SEL R159, R33, R6, P0 ;  /* 0x00000006219f7207 */ /* 0x000fe40000000000 */
[----:B------:R-:W-:Y:S02]  /*8690*/  LEA.HI R44, R63, R42, RZ, 0x2 ;  /* 0x0000002a3f2c7211 */ /* 0x000fe400078f10ff */
[----:B0-----:R-:W-:Y:S02]  /*86a0*/  SHF.R.S32.HI R27, RZ, 0x7, R4 ;  /* 0x00000007ff1b7819 */ /* 0x001fe40000011404 */
[----:B------:R-:W-:-:S02]  /*86b0*/  SEL R199, R86, R87, P0 ;  /* 0x0000005756c77207 */ /* 0x000fc40000000000 */
[----:B------:R-:W-:Y:S02]  /*86c0*/  SEL R33, R6, R33, P0 ;  /* 0x0000002106217207 */ /* 0x000fe40000000000 */
[----:B------:R-:W-:Y:S02]  /*86d0*/  SEL R87, R87, R86, P0 ;  /* 0x0000005657577207 */ /* 0x000fe40000000000 */
[----:B------:R-:W-:Y:S02]  /*86e0*/  LEA.HI R7, R7, R18, RZ, 0x2 ;  /* 0x0000001207077211 */ /* 0x000fe400078f10ff */
[----:B------:R-:W-:Y:S02]  /*86f0*/  SEL R141, R77, R14, P0 ;  /* 0x0000000e4d8d7207 */ /* 0x000fe40000000000 */
[--C-:B------:R-:W-:Y:S02]  /*8700*/  SHF.R.S32.HI R5, RZ, 0x2, R44.reuse ;  /* 0x00000002ff057819 */ /* 0x100fe4000001142c */
[----:B------:R-:W-:-:S02]  /*8710*/  SHF.R.S32.HI R6, RZ, 0x1f, R44 ;  /* 0x0000001fff067819 */ /* 0x000fc4000001142c */
[----:B------:R-:W-:Y:S02]  /*8720*/  LEA.HI R4, R4, R27, RZ, 0x1 ;  /* 0x0000001b04047211 */ /* 0x000fe400078f08ff */
[----:B------:R-:W-:Y:S02]  /*8730*/  SEL R14, R14, R77, P0 ;  /* 0x0000004d0e0e7207 */ /* 0x000fe40000000000 */
[----:B------:R-:W-:Y:S02]  /*8740*/  LOP3.LUT R7, R7, 0xfffffffc, RZ, 0xc0, !PT ;  /* 0xfffffffc07077812 */ /* 0x000fe400078ec0ff */
[----:B------:R-:W-:Y:S02]  /*8750*/  LEA.HI R6, R6, R5, RZ, 0x3 ;  /* 0x0000000506067211 */ /* 0x000fe400078f18ff */
[----:B------:R-:W-:Y:S02]  /*8760*/  LOP3.LUT R4, R4, 0x3fffffe, RZ, 0xc0, !PT ;  /* 0x03fffffe04047812 */ /* 0x000fe400078ec0ff */
[----:B------:R-:W-:-:S02]  /*8770*/  SEL R179, R28, R65, P0 ;  /* 0x000000411cb37207 */ /* 0x000fc40000000000 */
[----:B------:R-:W-:Y:S01]  /*8780*/  SEL R65, R65, R28, P0 ;  /* 0x0000001c41417207 */ /* 0x000fe20000000000 */
[----:B------:R-:W-:Y:S01]  /*8790*/  IMAD.IADD R28, R18, 0x1, -R7 ;  /* 0x00000001121c7824 */ /* 0x000fe200078e0a07 */
[----:B------:R-:W-:Y:S01]  /*87a0*/  SEL R195, R74, R75, P0 ;  /* 0x0000004b4ac37207 */ /* 0x000fe20000000000 */
[----:B------:R-:W-:Y:S01]  /*87b0*/  IMAD.IADD R18, R27, 0x1, -R4 ;  /* 0x000000011b127824 */ /* 0x000fe200078e0a04 */
[----:B------:R-:W-:Y:S02]  /*87c0*/  SEL R74, R75, R74, P0 ;  /* 0x0000004a4b4a7207 */ /* 0x000fe40000000000 */
[----:B------:R-:W-:Y:S02]  /*87d0*/  LOP3.LUT R6, R6, 0xfffffff8, RZ, 0xc0, !PT ;  /* 0xfffffff806067812 */ /* 0x000fe400078ec0ff */
[----:B------:R-:W-:Y:S02]  /*87e0*/  SHF.R.S32.HI R75, RZ, 0x1f, R16 ;  /* 0x0000001fff4b7819 */ /* 0x000fe40000011410 */
[----:B------:R-:W-:Y:S01]  /*87f0*/  LEA.HI R4, R63, R42, RZ, 0x5 ;  /* 0x0000002a3f047211 */ /* 0x000fe200078f28ff */
[----:B------:R-:W-:Y:S01]  /*8800*/  IMAD.IADD R7, R5, 0x1, -R6 ;  /* 0x0000000105077824 */ /* 0x000fe200078e0a06 */
[----:B------:R-:W-:Y:S01]  /*8810*/  SEL R59, R32, R117, P0 ;  /* 0x00000075203b7207 */ /* 0x000fe20000000000 */
[C---:B------:R-:W-:Y:S01]  /*8820*/  IMAD R27, R75.reuse, UR4, RZ ;  /* 0x000000044b1b7c24 */ /* 0x040fe2000f8e02ff */
[----:B------:R-:W-:Y:S01]  /*8830*/  SHF.R.S32.HI R6, RZ, 0x5, R4 ;  /* 0x00000005ff067819 */ /* 0x000fe20000011404 */
[----:B------:R-:W-:Y:S01]  /*8840*/  IMAD R75, R75, UR6, RZ ;  /* 0x000000064b4b7c24 */ /* 0x000fe2000f8e02ff */
[----:B------:R-:W-:Y:S01]  /*8850*/  SEL R32, R117, R32, P0 ;  /* 0x0000002075207207 */ /* 0x000fe20000000000 */
[----:B------:R-:W-:Y:S01]  /*8860*/  IMAD R63, R16, UR5, R27 ;  /* 0x00000005103f7c24 */ /* 0x000fe2000f8e021b */
[----:B------:R-:W-:Y:S01]  /*8870*/  SEL R117, R22, R93, P0 ;  /* 0x0000005d16757207 */ /* 0x000fe20000000000 */
[----:B------:R-:W-:Y:S01]  /*8880*/  IMAD R27, R6, 0x10, R7 ;  /* 0x00000010061b7824 */ /* 0x000fe200078e0207 */
[----:B------:R-:W-:Y:S01]  /*8890*/  SEL R35, R153, R104, P0 ;  /* 0x0000006899237207 */ /* 0x000fe20000000000 */
[C---:B------:R-:W-:Y:S01]  /*88a0*/  IMAD R75, R16.reuse, UR7, R75 ;  /* 0x00000007104b7c24 */ /* 0x040fe2000f8e024b */
[----:B------:R-:W-:Y:S01]  /*88b0*/  SEL R22, R93, R22, P0 ;  /* 0x000000165d167207 */ /* 0x000fe20000000000 */
[----:B------:R-:W-:Y:S01]  /*88c0*/  IMAD.WIDE.U32 R6, R16, UR6, RZ ;  /* 0x0000000610067c25 */ /* 0x000fe2000f8e00ff */
[----:B------:R-:W-:Y:S01]  /*88d0*/  SEL R149, R57, R12, P0 ;  /* 0x0000000c39957207 */ /* 0x000fe20000000000 */
[----:B------:R-:W-:Y:S01]  /*88e0*/  ULDC.64 UR6, c[0x0][0xb48] ;  /* 0x0002d20000067ab9 */ /* 0x000fe20000000a00 */
[----:B------:R-:W-:Y:S01]  /*88f0*/  SEL R177, R64, R145, P0 ;  /* 0x0000009140b17207 */ /* 0x000fe20000000000 */
[----:B------:R-:W-:Y:S01]  /*8900*/  IMAD.IADD R7, R7, 0x1, R75 ;  /* 0x0000000107077824 */ /* 0x000fe200078e024b */
[----:B------:R-:W-:Y:S01]  /*8910*/  SEL R153, R104, R153, P0 ;  /* 0x0000009968997207 */ /* 0x000fe20000000000 */
[----:B------:R-:W-:Y:S01]  /*8920*/  IMAD.WIDE.U32 R4, R16, UR4, RZ ;  /* 0x0000000410047c25 */ /* 0x000fe2000f8e00ff */
[----:B------:R-:W-:Y:S01]  /*8930*/  SEL R93, R52, R21, P0 ;  /* 0x00000015345d7207 */ /* 0x000fe20000000000 */
[----:B------:R-:W0:Y:S01]  /*8940*/  S2UR UR4, SR_CTAID.Y ;  /* 0x00000000000479c3 */ /* 0x000e220000002600 */
[----:B------:R-:W-:Y:S01]  /*8950*/  SEL R12, R12, R57, P0 ;  /* 0x000000390c0c7207 */ /* 0x000fe20000000000 */
[----:B------:R-:W-:Y:S01]  /*8960*/  IMAD.IADD R5, R5, 0x1, R63 ;  /* 0x0000000105057824 */ /* 0x000fe200078e023f */
[----:B------:R-:W-:Y:S01]  /*8970*/  SEL R64, R145, R64, P0 ;  /* 0x0000004091407207 */ /* 0x000fe20000000000 */
[----:B------:R-:W-:Y:S01]  /*8980*/  IMAD R27, R18, 0x40, R27 ;  /* 0x00000040121b7824 */ /* 0x000fe200078e021b */
[----:B------:R-:W-:-:S02]  /*8990*/  SEL R21, R21, R52, P0 ;  /* 0x0000003415157207 */ /* 0x000fc40000000000 */
[----:B------:R-:W-:Y:S02]  /*89a0*/  SEL R57, R11, R84, P0 ;  /* 0x000000540b397207 */ /* 0x000fe40000000000 */
[----:B------:R-:W-:Y:S02]  /*89b0*/  SEL R145, R148, R69, P0 ;  /* 0x0000004594917207 */ /* 0x000fe40000000000 */
[----:B------:R-:W-:Y:S02]  /*89c0*/  SEL R11, R84, R11, P0 ;  /* 0x0000000b540b7207 */ /* 0x000fe40000000000 */
[----:B------:R-:W-:Y:S02]  /*89d0*/  SEL R69, R69, R148, P0 ;  /* 0x0000009445457207 */ /* 0x000fe40000000000 */
[----:B------:R-:W-:Y:S02]  /*89e0*/  SEL R221, R130, R131, P0 ;  /* 0x0000008382dd7207 */ /* 0x000fe40000000000 */
        /* <DEDUP_REMOVED lines=40> */
[----:B------:R-:W-:Y:S02]  /*8c70*/  LEA.HI R30, R28, R28, RZ, 0x1 ;  /* 0x0000001c1c1e7211 */ /* 0x000fe400078f08ff */
[----:B------:R-:W-:Y:S02]  /*8c80*/  SEL R167, R116, R37, P0 ;  /* 0x0000002574a77207 */ /* 0x000fe40000000000 */
[----:B------:R-:W-:-:S02]  /*8c90*/  LOP3.LUT R63, R30, 0x1ffffffe, RZ, 0xc0, !PT ;  /* 0x1ffffffe1e3f7812 */ /* 0x000fc400078ec0ff */
[----:B------:R-:W-:Y:S02]  /*8ca0*/  SEL R173, R48, R129, P0 ;  /* 0x0000008130ad7207 */ /* 0x000fe40000000000 */
[----:B------:R-:W-:Y:S01]  /*8cb0*/  SEL R77, R55, R54, P0 ;  /* 0x00000036374d7207 */ /* 0x000fe20000000000 */
[----:B------:R-:W-:Y:S01]  /*8cc0*/  IMAD.IADD R28, R28, 0x1, -R63 ;  /* 0x000000011c1c7824 */ /* 0x000fe200078e0a3f */
[----:B------:R-:W-:Y:S02]  /*8cd0*/  SEL R48, R129, R48, P0 ;  /* 0x0000003081307207 */ /* 0x000fe40000000000 */
[----:B------:R-:W-:Y:S01]  /*8ce0*/  SEL R37, R37, R116, P0 ;  /* 0x0000007425257207 */ /* 0x000fe20000000000 */
[--C-:B------:R-:W-:Y:S01]  /*8cf0*/  IMAD R28, R28, 0x8, R27.reuse ;  /* 0x000000081c1c7824 */ /* 0x100fe200078e021b */
[----:B------:R-:W-:Y:S01]  /*8d00*/  SEL R129, R132, R53, P0 ;  /* 0x0000003584817207 */ /* 0x000fe20000000000 */
[----:B-1----:R-:W-:Y:S01]  /*8d10*/  IMAD R27, R38, 0x80, R27 ;  /* 0x00000080261b7824 */ /* 0x002fe200078e021b */
        /* <DEDUP_REMOVED lines=9> */
[----:B------:R-:W-:Y:S02]  /*8db0*/  LOP3.LUT R63, R44, 0x7ffffffc, RZ, 0xc0, !PT ;  /* 0x7ffffffc2c3f7812 */ /* 0x000fe400078ec0ff */
[----:B------:R-:W-:Y:S02]  /*8dc0*/  SEL R15, R96, R15, P0 ;  /* 0x0000000f600f7207 */ /* 0x000fe40000000000 */
        /* <DEDUP_REMOVED lines=16> */
[----:B------:R-:W-:Y:S01]  /*8ed0*/  SEL R197, R78, R79, P0 ;  /* 0x0000004f4ec57207 */ /* 0x000fe20000000000 */
[----:B--2---:R1:W-:Y:S01]  /*8ee0*/  SHFL.IDX PT, R86, R159, R26, 0x1c1f ;  /* 0x001c1f1a9f567589 */ /* 0x0043e200000e0000 */
[----:B------:R-:W-:-:S02]  /*8ef0*/  SEL R78, R79, R78, P0 ;  /* 0x0000004e4f4e7207 */ /* 0x000fc40000000000 */
[----:B------:R-:W-:Y:S01]  /*8f00*/  LOP3.LUT P1, RZ, R42, 0x3, RZ, 0xc0, !PT ;  /* 0x000000032aff7812 */ /* 0x000fe2000782c0ff */
[----:B------:R-:W-:Y:S01]  /*8f10*/  SHFL.IDX PT, R141, R141, R26, 0x1c1f ;  /* 0x001c1f1a8d8d7589 */ /* 0x000fe200000e0000 */
[----:B------:R-:W-:-:S03]  /*8f20*/  SEL R19, R19, R60, P0 ;  /* 0x0000003c13137207 */ /* 0x000fc60000000000 */
[----:B------:R-:W-:Y:S01]  /*8f30*/  SHFL.IDX PT, R35, R35, R26, 0x1c1f ;  /* 0x001c1f1a23237589 */ /* 0x000fe200000e0000 */
[----:B-1----:R-:W-:-:S03]  /*8f40*/  LOP3.LUT R159, R26, 0x2, RZ, 0x3c, !PT ;  /* 0x000000021a9f7812 */ /* 0x002fc600078e3cff */
[----:B------:R-:W-:Y:S04]  /*8f50*/  SHFL.IDX PT, R120, R113, R26, 0x1c1f ;  /* 0x001c1f1a71787589 */ /* 0x000fe800000e0000 */
[----:B------:R-:W1:Y:S04]  /*8f60*/  SHFL.IDX PT, R172, R14, R159, 0x1c1f ;  /* 0x001c1f9f0eac7589 */ /* 0x000e6800000e0000 */
[----:B------:R-:W2:Y:S04]  /*8f70*/  SHFL.IDX PT, R160, R153, R159, 0x1c1f ;  /* 0x001c1f9f99a07589 */ /* 0x000ea800000e0000 */
[----:B------:R-:W-:Y:S04]  /*8f80*/  SHFL.IDX PT, R111, R93, R26, 0x1c1f ;  /* 0x001c1f1a5d6f7589 */ /* 0x000fe800000e0000 */
[----:B------:R-:W-:Y:S04]  /*8f90*/  SHFL.IDX PT, R166, R21, R159, 0x1c1f ;  /* 0x001c1f9f15a67589 */ /* 0x000fe800000e0000 */
[----:B------:R-:W-:Y:S04]  /*8fa0*/  SHFL.IDX PT, R75, R57, R26, 0x1c1f ;  /* 0x001c1f1a394b7589 */ /* 0x000fe800000e0000 */
[----:B------:R-:W-:Y:S04]  /*8fb0*/  SHFL.IDX PT, R113, R145, R26, 0x1c1f ;  /* 0x001c1f1a91717589 */ /* 0x000fe800000e0000 */
[----:B------:R-:W-:Y:S04]  /*8fc0*/  SHFL.IDX PT, R182, R11, R159, 0x1c1f ;  /* 0x001c1f9f0bb67589 */ /* 0x000fe800000e0000 */
[----:B------:R1:W-:Y:S04]  /*8fd0*/  SHFL.IDX PT, R154, R69, R159, 0x1c1f ;  /* 0x001c1f9f459a7589 */ /* 0x0003e800000e0000 */
[----:B------:R-:W-:Y:S04]  /*8fe0*/  SHFL.IDX PT, R155, R155, R26, 0x1c1f ;  /* 0x001c1f1a9b9b7589 */ /* 0x000fe800000e0000 */
[----:B------:R2:W-:Y:S01]  /*8ff0*/  SHFL.IDX PT, R180, R10, R159, 0x1c1f ;  /* 0x001c1f9f0ab47589 */ /* 0x0005e200000e0000 */
[----:B-1----:R-:W-:-:S03]  /*9000*/  SEL R69, R172, R141, P0 ;  /* 0x0000008dac457207 */ /* 0x002fc60000000000 */
[----:B------:R-:W-:Y:S04]  /*9010*/  SHFL.IDX PT, R114, R39, R26, 0x1c1f ;  /* 0x001c1f1a27727589 */ /* 0x000fe800000e0000 */
[----:B------:R-:W-:Y:S01]  /*9020*/  SHFL.IDX PT, R39, R131, R26, 0x1c1f ;  /* 0x001c1f1a83277589 */ /* 0x000fe200000e0000 */
[----:B--2---:R-:W-:-:S03]  /*9030*/  SEL R10, R35, R160, P0 ;  /* 0x000000a0230a7207 */ /* 0x004fc60000000000 */
[----:B------:R1:W-:Y:S04]  /*9040*/  SHFL.IDX PT, R131, R67, R159, 0x1c1f ;  /* 0x001c1f9f43837589 */ /* 0x0003e800000e0000 */
[----:B------:R-:W-:Y:S04]  /*9050*/  SHFL.IDX PT, R90, R163, R26, 0x1c1f ;  /* 0x001c1f1aa35a7589 */ /* 0x000fe800000e0000 */
[----:B------:R-:W-:Y:S01]  /*9060*/  SHFL.IDX PT, R88, R161, R26, 0x1c1f ;  /* 0x001c1f1aa1587589 */ /* 0x000fe200000e0000 */
[----:B-1----:R-:W-:Y:S02]  /*9070*/  SEL R67, R141, R172, P0 ;  /* 0x000000ac8d437207 */ /* 0x002fe40000000000 */
[----:B------:R-:W1:Y:S01]  /*9080*/  LDC R141, c[0x0][0xbe8] ;  /* 0x0002fa00ff8d7b82 */ /* 0x000e620000000800 */
[----:B------:R-:W2:Y:S04]  /*9090*/  SHFL.IDX PT, R163, R24, R159, 0x1c1f ;  /* 0x001c1f9f18a37589 */ /* 0x000ea800000e0000 */
[----:B------:R-:W-:Y:S04]  /*90a0*/  SHFL.IDX PT, R124, R59, R26, 0x1c1f ;  /* 0x001c1f1a3b7c7589 */ /* 0x000fe800000e0000 */
[----:B------:R-:W-:Y:S04]  /*90b0*/  SHFL.IDX PT, R123, R105, R26, 0x1c1f ;  /* 0x001c1f1a697b7589 */ /* 0x000fe800000e0000 */
[----:B------:R-:W-:Y:S04]  /*90c0*/  SHFL.IDX PT, R121, R121, R26, 0x1c1f ;  /* 0x001c1f1a79797589 */ /* 0x000fe800000e0000 */
[----:B------:R-:W3:Y:S04]  /*90d0*/  SHFL.IDX PT, R162, R29, R159, 0x1c1f ;  /* 0x001c1f9f1da27589 */ /* 0x000ee800000e0000 */
[----:B------:R-:W4:Y:S01]  /*90e0*/  SHFL.IDX PT, R161, R32, R159, 0x1c1f ;  /* 0x001c1f9f20a17589 */ /* 0x000f2200000e0000 */
[----:B-1----:R-:W-:-:S03]  /*90f0*/  ISETP.NE.AND P2, PT, R141, 0x1, PT ;  /* 0x000000018d00780c */ /* 0x002fc60003f45270 */
[----:B------:R-:W-:Y:S01]  /*9100*/  SHFL.IDX PT, R152, R34, R159, 0x1c1f ;  /* 0x001c1f9f22987589 */ /* 0x000fe200000e0000 */
[----:B--2---:R-:W-:-:S03]  /*9110*/  SEL R24, R163, R120, P0 ;  /* 0x00000078a3187207 */ /* 0x004fc60000000000 */
[----:B------:R-:W-:Y:S04]  /*9120*/  SHFL.IDX PT, R125, R125, R26, 0x1c1f ;  /* 0x001c1f1a7d7d7589 */ /* 0x000fe800000e0000 */
[----:B------:R-:W-:Y:S04]  /*9130*/  SHFL.IDX PT, R115, R31, R26, 0x1c1f ;  /* 0x001c1f1a1f737589 */ /* 0x000fe800000e0000 */
[----:B------:R-:W-:Y:S04]  /*9140*/  SHFL.IDX PT, R104, R47, R26, 0x1c1f ;  /* 0x001c1f1a2f687589 */ /* 0x000fe800000e0000 */
[----:B------:R1:W-:Y:S01]  /*9150*/  SHFL.IDX PT, R170, R20, R159, 0x1c1f ;  /* 0x001c1f9f14aa7589 */ /* 0x0003e200000e0000 */
[----:B---3--:R-:W-:-:S03]  /*9160*/  SEL R21, R162, R123, P0 ;  /* 0x0000007ba2157207 */ /* 0x008fc60000000000 */
[----:B------:R-:W-:Y:S01]  /*9170*/  SHFL.IDX PT, R146, R68, R159, 0x1c1f ;  /* 0x001c1f9f44927589 */ /* 0x000fe200000e0000 */
[----:B----4-:R-:W-:-:S03]  /*9180*/  SEL R14, R124, R161, P0 ;  /* 0x000000a17c0e7207 */ /* 0x010fc60000000000 */
[----:B------:R-:W2:Y:S01]  /*9190*/  SHFL.IDX PT, R151, R81, R159, 0x1c1f ;  /* 0x001c1f9f51977589 */ /* 0x000ea200000e0000 */
[----:B-1----:R-:W-:-:S03]  /*91a0*/  SEL R20, R161, R124, P0 ;  /* 0x0000007ca1147207 */ /* 0x002fc60000000000 */
[----:B------:R-:W-:Y:S04]  /*91b0*/  SHFL.IDX PT, R145, R89, R159, 0x1c1f ;  /* 0x001c1f9f59917589 */ /* 0x000fe800000e0000 */
[----:B------:R-:W-:Y:S04]  /*91c0*/  SHFL.IDX PT, R105, R183, R26, 0x1c1f ;  /* 0x001c1f1ab7697589 */ /* 0x000fe800000e0000 */
[----:B------:R-:W-:Y:S04]  /*91d0*/  SHFL.IDX PT, R144, R73, R159, 0x1c1f ;  /* 0x001c1f9f49907589 */ /* 0x000fe800000e0000 */
[----:B------:R-:W-:Y:S04]  /*91e0*/  SHFL.IDX PT, R147, R147, R26, 0x1c1f ;  /* 0x001c1f1a93937589 */ /* 0x000fe800000e0000 */
[----:B------:R-:W-:Y:S04]  /*91f0*/  SHFL.IDX PT, R178, R13, R159, 0x1c1f ;  /* 0x001c1f9f0db27589 */ /* 0x000fe800000e0000 */
[----:B------:R-:W-:Y:S01]  /*9200*/  SHFL.IDX PT, R158, R85, R159, 0x1c1f ;  /* 0x001c1f9f559e7589 */ /* 0x000fe200000e0000 */
[----:B--2---:R-:W-:-:S02]  /*9210*/  SEL R124, R114, R151, P0 ;  /* 0x00000097727c7207 */ /* 0x004fc40000000000 */
[----:B------:R-:W-:Y:S01]  /*9220*/  SEL R114, R151, R114, P0 ;  /* 0x0000007297727207 */ /* 0x000fe20000000000 */
[----:B------:R1:W-:Y:S01]  /*9230*/  SHFL.IDX PT, R176, R12, R159, 0x1c1f ;  /* 0x001c1f9f0cb07589 */ /* 0x0003e200000e0000 */
[----:B------:R-:W0:Y:S03]  /*9240*/  LDC R151, c[0x0][0xc50] ;  /* 0x00031400ff977b82 */ /* 0x000e260000000800 */
[----:B------:R-:W-:Y:S04]  /*9250*/  SHFL.IDX PT, R93, R167, R26, 0x1c1f ;  /* 0x001c1f1aa75d7589 */ /* 0x000fe800000e0000 */
[----:B------:R-:W-:Y:S01]  /*9260*/  SHFL.IDX PT, R31, R139, R26, 0x1c1f ;  /* 0x001c1f1a8b1f7589 */ /* 0x000fe200000e0000 */
[----:B-1----:R-:W-:-:S03]  /*9270*/  SEL R12, R160, R35, P0 ;  /* 0x00000023a00c7207 */ /* 0x002fc60000000000 */
[----:B------:R1:W-:Y:S01]  /*9280*/  SHFL.IDX PT, R85, R33, R159, 0x1c1f ;  /* 0x001c1f9f21557589 */ /* 0x0003e200000e0000 */
[----:B------:R-:W-:-:S03]  /*9290*/  SEL R35, R166, R111, P0 ;  /* 0x0000006fa6237207 */ /* 0x000fc60000000000 */
[----:B------:R-:W2:Y:S04]  /*92a0*/  SHFL.IDX PT, R149, R149, R26, 0x1c1f ;  /* 0x001c1f1a95957589 */ /* 0x000ea800000e0000 */
[----:B------:R-:W-:Y:S01]  /*92b0*/  SHFL.IDX PT, R118, R179, R26, 0x1c1f ;  /* 0x001c1f1ab3767589 */ /* 0x000fe200000e0000 */
[----:B-1----:R-:W-:-:S03]  /*92c0*/  SEL R33, R111, R166, P0 ;  /* 0x000000a66f217207 */ /* 0x002fc60000000000 */
[----:B------:R1:W-:Y:S01]  /*92d0*/  SHFL.IDX PT, R167, R76, R159, 0x1c1f ;  /* 0x001c1f9f4ca77589 */ /* 0x0003e200000e0000 */
[----:B------:R-:W-:Y:S02]  /*92e0*/  SEL R111, R113, R154, P0 ;  /* 0x0000009a716f7207 */ /* 0x000fe40000000000 */
[----:B------:R-:W-:Y:S01]  /*92f0*/  SEL R113, R154, R113, P0 ;  /* 0x000000719a717207 */ /* 0x000fe20000000000 */
[----:B------:R-:W-:Y:S04]  /*9300*/  SHFL.IDX PT, R153, R65, R159, 0x1c1f ;  /* 0x001c1f9f41997589 */ /* 0x000fe800000e0000 */
[----:B------:R3:W-:Y:S01]  /*9310*/  SHFL.IDX PT, R139, R74, R159, 0x1c1f ;  /* 0x001c1f9f4a8b7589 */ /* 0x0007e200000e0000 */
[----:B-1----:R-:W-:-:S03]  /*9320*/  SEL R76, R182, R75, P0 ;  /* 0x0000004bb64c7207 */ /* 0x002fc60000000000 */
[----:B------:R1:W-:Y:S04]  /*9330*/  SHFL.IDX PT, R128, R77, R159, 0x1c1f ;  /* 0x001c1f9f4d807589 */ /* 0x0003e800000e0000 */
[----:B------:R-:W4:Y:S01]  /*9340*/  SHFL.IDX PT, R127, R43, R26, 0x1c1f ;  /* 0x001c1f1a2b7f7589 */ /* 0x000f2200000e0000 */
[----:B--2---:R-:W-:Y:S02]  /*9350*/  SEL R73, R176, R149, P0 ;  /* 0x00000095b0497207 */ /* 0x004fe40000000000 */
[----:B---3--:R-:W-:Y:S01]  /*9360*/  SEL R74, R75, R182, P0 ;  /* 0x000000b64b4a7207 */ /* 0x008fe20000000000 */
[----:B------:R-:W-:Y:S01]  /*9370*/  SHFL.IDX PT, R103, R129, R26, 0x1c1f ;  /* 0x001c1f1a81677589 */ /* 0x000fe200000e0000 */
[----:B------:R-:W-:Y:S02]  /*9380*/  SEL R75, R155, R180, P0 ;  /* 0x000000b49b4b7207 */ /* 0x000fe40000000000 */
[----:B-1----:R-:W-:Y:S01]  /*9390*/  SEL R77, R180, R155, P0 ;  /* 0x0000009bb44d7207 */ /* 0x002fe20000000000 */
[----:B------:R-:W1:Y:S01]  /*93a0*/  SHFL.IDX PT, R95, R185, R26, 0x1c1f ;  /* 0x001c1f1ab95f7589 */ /* 0x000e6200000e0000 */
[----:B------:R-:W2:Y:S03]  /*93b0*/  LDC.64 R154, c[0x0][0xbd8] ;  /* 0x0002f600ff9a7b82 */ /* 0x000ea60000000a00 */
[----:B------:R-:W-:Y:S04]  /*93c0*/  SHFL.IDX PT, R94, R187, R26, 0x1c1f ;  /* 0x001c1f1abb5e7589 */ /* 0x000fe800000e0000 */
[----:B------:R-:W-:Y:S04]  /*93d0*/  SHFL.IDX PT, R129, R97, R159, 0x1c1f ;  /* 0x001c1f9f61817589 */ /* 0x000fe800000e0000 */
[----:B------:R-:W-:Y:S04]  /*93e0*/  SHFL.IDX PT, R108, R175, R26, 0x1c1f ;  /* 0x001c1f1aaf6c7589 */ /* 0x000fe800000e0000 */
[----:B------:R-:W-:Y:S01]  /*93f0*/  SHFL.IDX PT, R63, R189, R26, 0x1c1f ;  /* 0x001c1f1abd3f7589 */ /* 0x000fe200000e0000 */
[----:B----4-:R-:W-:-:S02]  /*9400*/  SEL R11, R127, R158, P0 ;  /* 0x0000009e7f0b7207 */ /* 0x010fc40000000000 */
[----:B------:R-:W-:Y:S01]  /*9410*/  SEL R13, R158, R127, P0 ;  /* 0x0000007f9e0d7207 */ /* 0x000fe20000000000 */
[----:B------:R-:W-:Y:S04]  /*9420*/  SHFL.IDX PT, R132, R80, R159, 0x1c1f ;  /* 0x001c1f9f50847589 */ /* 0x000fe800000e0000 */
[----:B------:R3:W-:Y:S01]  /*9430*/  SHFL.IDX PT, R168, R22, R159, 0x1c1f ;  /* 0x001c1f9f16a87589 */ /* 0x0007e200000e0000 */
[----:B-1----:R-:W-:-:S03]  /*9440*/  SEL R127, R95, R128, P0 ;  /* 0x000000805f7f7207 */ /* 0x002fc60000000000 */
[----:B------:R-:W-:Y:S04]  /*9450*/  SHFL.IDX PT, R175, R40, R159, 0x1c1f ;  /* 0x001c1f9f28af7589 */ /* 0x000fe800000e0000 */
[----:B------:R-:W-:Y:S01]  /*9460*/  SHFL.IDX PT, R30, R51, R26, 0x1c1f ;  /* 0x001c1f1a331e7589 */ /* 0x000fe200000e0000 */
[----:B---3--:R-:W-:-:S03]  /*9470*/  SEL R22, R120, R163, P0 ;  /* 0x000000a378167207 */ /* 0x008fc60000000000 */
[----:B------:R-:W-:Y:S01]  /*9480*/  SHFL.IDX PT, R133, R133, R26, 0x1c1f ;  /* 0x001c1f1a85857589 */ /* 0x000fe200000e0000 */
[----:B------:R-:W-:-:S03]  /*9490*/  SEL R120, R121, R152, P0 ;  /* 0x0000009879787207 */ /* 0x000fc60000000000 */
[----:B------:R-:W-:Y:S04]  /*94a0*/  SHFL.IDX PT, R83, R157, R26, 0x1c1f ;  /* 0x001c1f1a9d537589 */ /* 0x000fe800000e0000 */
[----:B------:R1:W3:Y:S04]  /*94b0*/  SHFL.IDX PT, R174, R15, R159, 0x1c1f ;  /* 0x001c1f9f0fae7589 */ /* 0x0002e800000e0000 */
[----:B------:R-:W-:Y:S04]  /*94c0*/  SHFL.IDX PT, R192, R53, R159, 0x1c1f ;  /* 0x001c1f9f35c07589 */ /* 0x000fe800000e0000 */
[----:B------:R4:W-:Y:S01]  /*94d0*/  SHFL.IDX PT, R40, R122, R159, 0x1c1f ;  /* 0x001c1f9f7a287589 */ /* 0x0009e200000e0000 */
[----:B-1----:R-:W-:-:S03]  /*94e0*/  SEL R15, R123, R162, P0 ;  /* 0x000000a27b0f7207 */ /* 0x002fc60000000000 */
[----:B------:R-:W-:Y:S01]  /*94f0*/  SHFL.IDX PT, R51, R193, R26, 0x1c1f ;  /* 0x001c1f1ac1337589 */ /* 0x000fe200000e0000 */
[----:B------:R-:W-:-:S03]  /*9500*/  SEL R123, R146, R115, P0 ;  /* 0x00000073927b7207 */ /* 0x000fc60000000000 */
[----:B------:R1:W-:Y:S01]  /*9510*/  SHFL.IDX PT, R157, R64, R159, 0x1c1f ;  /* 0x001c1f9f409d7589 */ /* 0x0003e200000e0000 */
[----:B----4-:R-:W-:-:S03]  /*9520*/  SEL R122, R152, R121, P0 ;  /* 0x00000079987a7207 */ /* 0x010fc60000000000 */
[----:B------:R4:W-:Y:S01]  /*9530*/  SHFL.IDX PT, R148, R36, R159, 0x1c1f ;  /* 0x001c1f9f24947589 */ /* 0x0009e200000e0000 */
[----:B------:R-:W-:Y:S02]  /*9540*/  SEL R121, R115, R146, P0 ;  /* 0x0000009273797207 */ /* 0x000fe40000000000 */
[----:B------:R-:W-:Y:S01]  /*9550*/  SEL R115, R144, R105, P0 ;  /* 0x0000006990737207 */ /* 0x000fe20000000000 */
[----:B------:R5:W-:Y:S01]  /*9560*/  SHFL.IDX PT, R136, R70, R159, 0x1c1f ;  /* 0x001c1f9f46887589 */ /* 0x000be200000e0000 */
[----:B------:R-:W0:Y:S01]  /*9570*/  @P2 LDC R146, c[0x0][0xbf0] ;  /* 0x0002fc00ff922b82 */ /* 0x000e220000000800 */
[----:B-1----:R-:W-:Y:S02]  /*9580*/  SEL R64, R170, R125, P0 ;  /* 0x0000007daa407207 */ /* 0x002fe40000000000 */
[----:B------:R1:W-:Y:S01]  /*9590*/  SHFL.IDX PT, R53, R126, R159, 0x1c1f ;  /* 0x001c1f9f7e357589 */ /* 0x0003e200000e0000 */
[----:B---3--:R-:W-:Y:S02]  /*95a0*/  SEL R68, R174, R133, P0 ;  /* 0x00000085ae447207 */ /* 0x008fe40000000000 */
[----:B----4-:R-:W-:Y:S01]  /*95b0*/  SEL R36, R125, R170, P0 ;  /* 0x000000aa7d247207 */ /* 0x010fe20000000000 */
[----:B------:R-:W-:Y:S01]  /*95c0*/  SHFL.IDX PT, R52, R195, R26, 0x1c1f ;  /* 0x001c1f1ac3347589 */ /* 0x000fe200000e0000 */
[----:B------:R-:W-:-:S02]  /*95d0*/  SEL R125, R105, R144, P0 ;  /* 0x00000090697d7207 */ /* 0x000fc40000000000 */
[----:B-----5:R-:W-:Y:S01]  /*95e0*/  SEL R70, R147, R178, P0 ;  /* 0x000000b293467207 */ /* 0x020fe20000000000 */
[----:B------:R-:W-:Y:S01]  /*95f0*/  SHFL.IDX PT, R99, R171, R26, 0x1c1f ;  /* 0x001c1f1aab637589 */ /* 0x000fe200000e0000 */
[----:B------:R-:W-:Y:S02]  /*9600*/  SEL R105, R128, R95, P0 ;  /* 0x0000005f80697207 */ /* 0x000fe40000000000 */
[----:B-1----:R-:W-:Y:S01]  /*9610*/  SEL R126, R104, R145, P0 ;  /* 0x00000091687e7207 */ /* 0x002fe20000000000 */
[----:B------:R1:W-:Y:S01]  /*9620*/  SHFL.IDX PT, R171, R72, R159, 0x1c1f ;  /* 0x001c1f9f48ab7589 */ /* 0x0003e200000e0000 */
[----:B------:R-:W-:Y:S02]  /*9630*/  SEL R104, R145, R104, P0 ;  /* 0x0000006891687207 */ /* 0x000fe40000000000 */
[----:B------:R-:W3:Y:S01]  /*9640*/  LDC.64 R144, c[0x0][0xb40] ;  /* 0x0002d000ff907b82 */ /* 0x000ee20000000a00 */
[----:B------:R-:W-:Y:S01]  /*9650*/  SHFL.IDX PT, R112, R177, R26, 0x1c1f ;  /* 0x001c1f1ab1707589 */ /* 0x000fe200000e0000 */
[----:B------:R-:W-:-:S02]  /*9660*/  SEL R128, R94, R129, P0 ;  /* 0x000000815e807207 */ /* 0x000fc40000000000 */
[----:B------:R-:W-:Y:S01]  /*9670*/  SEL R94, R129, R94, P0 ;  /* 0x0000005e815e7207 */ /* 0x000fe20000000000 */
[----:B------:R-:W4:Y:S01]  /*9680*/  SHFL.IDX PT, R190, R45, R159, 0x1c1f ;  /* 0x001c1f9f2dbe7589 */ /* 0x000f2200000e0000 */
[----:B------:R-:W-:Y:S02]  /*9690*/  SEL R129, R63, R132, P0 ;  /* 0x000000843f817207 */ /* 0x000fe40000000000 */
[----:B-1----:R-:W-:Y:S01]  /*96a0*/  SEL R72, R178, R147, P0 ;  /* 0x00000093b2487207 */ /* 0x002fe20000000000 */
[----:B------:R-:W-:Y:S01]  /*96b0*/  SHFL.IDX PT, R177, R48, R159, 0x1c1f ;  /* 0x001c1f9f30b17589 */ /* 0x000fe200000e0000 */
[----:B------:R-:W1:Y:S01]  /*96c0*/  @P2 LDC R147, c[0x0][0xbec] ;  /* 0x0002fb00ff932b82 */ /* 0x000e620000000800 */
[----:B------:R-:W-:Y:S02]  /*96d0*/  SEL R95, R132, R63, P0 ;  /* 0x0000003f845f7207 */ /* 0x000fe40000000000 */
[----:B------:R5:W-:Y:S04]  /*96e0*/  SHFL.IDX PT, R48, R71, R159, 0x1c1f ;  /* 0x001c1f9f47307589 */ /* 0x000be800000e0000 */
[----:B------:R2:W-:Y:S04]  /*96f0*/  SHFL.IDX PT, R45, R116, R159, 0x1c1f ;  /* 0x001c1f9f742d7589 */ /* 0x0005e800000e0000 */
[----:B------:R-:W-:Y:S01]  /*9700*/  SHFL.IDX PT, R156, R61, R159, 0x1c1f ;  /* 0x001c1f9f3d9c7589 */ /* 0x000fe200000e0000 */
[----:B-----5:R-:W-:Y:S01]  /*9710*/  SEL R71, R149, R176, P0 ;  /* 0x000000b095477207 */ /* 0x020fe20000000000 */
[----:B---3--:R-:W-:Y:S01]  /*9720*/  IMAD.WIDE.U32 R6, R144, UR39, R6 ;  /* 0x0000002790067c25 */ /* 0x008fe2000f8e0006 */
[----:B------:R-:W3:Y:S01]  /*9730*/  @P2 LDC R149, c[0x0][0xbf0] ;  /* 0x0002fc00ff952b82 */ /* 0x000ee20000000800 */
[----:B------:R-:W-:Y:S01]  /*9740*/  SHFL.IDX PT, R119, R181, R26, 0x1c1f ;  /* 0x001c1f1ab5777589 */ /* 0x000fe200000e0000 */
[----:B--2---:R-:W-:-:S02]  /*9750*/  SEL R116, R118, R153, P0 ;  /* 0x0000009976747207 */ /* 0x004fc40000000000 */
[----:B------:R-:W-:Y:S01]  /*9760*/  SEL R118, R153, R118, P0 ;  /* 0x0000007699767207 */ /* 0x000fe20000000000 */
[----:B------:R2:W-:Y:S01]  /*9770*/  SHFL.IDX PT, R61, R138, R159, 0x1c1f ;  /* 0x001c1f9f8a3d7589 */ /* 0x0005e200000e0000 */
[----:B----4-:R-:W-:Y:S02]  /*9780*/  SEL R97, R99, R190, P0 ;  /* 0x000000be63617207 */ /* 0x010fe40000000000 */
[----:B------:R-:W4:Y:S01]  /*9790*/  @P2 LDC R153, c[0x0][0xbec] ;  /* 0x0002fb00ff992b82 */ /* 0x000f220000000800 */
[----:B------:R-:W-:Y:S01]  /*97a0*/  SHFL.IDX PT, R181, R143, R26, 0x1c1f ;  /* 0x001c1f1a8fb57589 */ /* 0x000fe200000e0000 */
[----:B------:R-:W-:-:S03]  /*97b0*/  SEL R99, R190, R99, P0 ;  /* 0x00000063be637207 */ /* 0x000fc60000000000 */
[----:B------:R-:W-:Y:S01]  /*97c0*/  SHFL.IDX PT, R50, R191, R26, 0x1c1f ;  /* 0x001c1f1abf327589 */ /* 0x000fe200000e0000 */
[----:B--2---:R-:W-:-:S03]  /*97d0*/  IMAD R138, R154, UR38, RZ ;  /* 0x000000269a8a7c24 */ /* 0x004fc6000f8e02ff */
[----:B------:R2:W5:Y:S01]  /*97e0*/  SHFL.IDX PT, R143, R66, R159, 0x1c1f ;  /* 0x001c1f9f428f7589 */ /* 0x00056200000e0000 */
[----:B------:R-:W-:Y:S02]  /*97f0*/  IMAD R63, R155, UR39, R138 ;  /* 0x000000279b3f7c24 */ /* 0x000fe4000f8e028a */
[----:B------:R-:W-:Y:S01]  /*9800*/  IMAD.MOV R138, RZ, RZ, -R16 ;  /* 0x000000ffff8a7224 */ /* 0x000fe200078e0a10 */
[----:B------:R-:W-:Y:S01]  /*9810*/  SHFL.IDX PT, R100, R109, R26, 0x1c1f ;  /* 0x001c1f1a6d647589 */ /* 0x000fe200000e0000 */
[----:B------:R-:W-:Y:S01]  /*9820*/  IMAD.WIDE.U32 R154, R154, UR39, R4 ;  /* 0x000000279a9a7c25 */ /* 0x000fe2000f8e0004 */
[----:B------:R-:W-:Y:S02]  /*9830*/  SEL R4, R52, R139, P0 ;  /* 0x0000008b34047207 */ /* 0x000fe40000000000 */
[----:B------:R-:W-:Y:S01]  /*9840*/  SHFL.IDX PT, R109, R137, R26, 0x1c1f ;  /* 0x001c1f1a896d7589 */ /* 0x000fe200000e0000 */
[----:B--2---:R-:W-:Y:S01]  /*9850*/  SEL R66, R133, R174, P0 ;  /* 0x000000ae85427207 */ /* 0x004fe20000000000 */
[----:B0-----:R-:W-:Y:S01]  /*9860*/  IMAD R151, R151, R138, UR4 ;  /* 0x0000000497977e24 */ /* 0x001fe2000f8e028a */
[----:B------:R-:W-:Y:S01]  /*9870*/  SEL R133, R51, R136, P0 ;  /* 0x0000008833857207 */ /* 0x000fe20000000000 */
[----:B-1----:R-:W-:Y:S01]  /*9880*/  @P2 IMAD.HI.U32 R16, R28, R147, RZ ;  /* 0x000000931c102227 */ /* 0x002fe200078e00ff */
[----:B------:R-:W-:Y:S01]  /*9890*/  SEL R51, R136, R51, P0 ;  /* 0x0000003388337207 */ /* 0x000fe20000000000 */
[----:B------:R-:W-:Y:S01]  /*98a0*/  ULDC.64 UR4, c[0x0][0xbe0] ;  /* 0x0002f80000047ab9 */ /* 0x000fe20000000a00 */
[----:B------:R-:W-:Y:S01]  /*98b0*/  SEL R136, R139, R52, P0 ;  /* 0x000000348b887207 */ /* 0x000fe20000000000 */
[----:B------:R-:W-:Y:S01]  /*98c0*/  IMAD R52, R144, UR38, RZ ;  /* 0x0000002690347c24 */ /* 0x000fe2000f8e02ff */
[----:B------:R-:W-:Y:S01]  /*98d0*/  SHFL.IDX PT, R54, R197, R26, 0x1c1f ;  /* 0x001c1f1ac5367589 */ /* 0x000fe200000e0000 */
[----:B------:R-:W-:-:S02]  /*98e0*/  IMAD.IADD R155, R155, 0x1, R63 ;  /* 0x000000019b9b7824 */ /* 0x000fc400078e023f */
[----:B------:R-:W-:Y:S01]  /*98f0*/  IMAD R145, R145, UR39, R52 ;  /* 0x0000002791917c24 */ /* 0x000fe2000f8e0234 */
[----:B------:R-:W-:Y:S01]  /*9900*/  SHF.R.S32.HI R52, RZ, 0x1f, R151 ;  /* 0x0000001fff347819 */ /* 0x000fe20000011497 */
[----:B------:R-:W-:Y:S01]  /*9910*/  IMAD.MOV.U32 R63, RZ, RZ, R28 ;  /* 0x000000ffff3f7224 */ /* 0x000fe200078e001c */
[----:B---3--:R-:W-:Y:S01]  /*9920*/  @P2 SHF.R.U32.HI R63, RZ, R149, R16 ;  /* 0x00000095ff3f2219 */ /* 0x008fe20000011610 */
[----:B------:R-:W-:Y:S01]  /*9930*/  IMAD.IADD R145, R7, 0x1, R145 ;  /* 0x0000000107917824 */ /* 0x000fe200078e0291 */
[----:B------:R-:W0:Y:S01]  /*9940*/  SHFL.IDX PT, R137, R78, R159, 0x1c1f ;  /* 0x001c1f9f4e897589 */ /* 0x000e2200000e0000 */
[----:B------:R-:W-:Y:S01]  /*9950*/  IMAD R7, R52, UR4, RZ ;  /* 0x0000000434077c24 */ /* 0x000fe2000f8e02ff */
[----:B-----5:R-:W-:Y:S01]  /*9960*/  SEL R132, R50, R143, P0 ;  /* 0x0000008f32847207 */ /* 0x020fe20000000000 */
[----:B----4-:R-:W-:Y:S01]  /*9970*/  @P2 IMAD.HI.U32 R153, R28, R153, RZ ;  /* 0x000000991c992227 */ /* 0x010fe200078e00ff */
[----:B------:R-:W-:Y:S01]  /*9980*/  SEL R50, R143, R50, P0 ;  /* 0x000000328f327207 */ /* 0x000fe20000000000 */
[----:B------:R-:W-:Y:S01]  /*9990*/  SHFL.IDX PT, R55, R55, R26, 0x1c1f ;  /* 0x001c1f1a37377589 */ /* 0x000fe200000e0000 */
[----:B------:R-:W-:Y:S01]  /*99a0*/  SHF.R.S32.HI R139, RZ, 0x1f, R63 ;  /* 0x0000001fff8b7819 */ /* 0x000fe2000001143f */
[----:B------:R-:W-:-:S02]  /*99b0*/  IMAD.MOV.U32 R144, RZ, RZ, R6 ;  /* 0x000000ffff907224 */ /* 0x000fc400078e0006 */
[C---:B------:R-:W-:Y:S01]  /*99c0*/  IMAD R16, R151.reuse, UR5, R7 ;  /* 0x0000000597107c24 */ /* 0x040fe2000f8e0207 */
[----:B------:R-:W1:Y:S01]  /*99d0*/  SHFL.IDX PT, R140, R82, R159, 0x1c1f ;  /* 0x001c1f9f528c7589 */ /* 0x000e6200000e0000 */
[----:B------:R-:W-:Y:S01]  /*99e0*/  IMAD.WIDE.U32 R6, R151, UR4, R154 ;  /* 0x0000000497067c25 */ /* 0x000fe2000f8e009a */
[----:B------:R-:W-:Y:S02]  /*99f0*/  ULDC.64 UR4, c[0x0][0xb30] ;  /* 0x0002cc0000047ab9 */ /* 0x000fe40000000a00 */
[----:B------:R-:W2:Y:S01]  /*9a00*/  SHFL.IDX PT, R117, R117, R26, 0x1c1f ;  /* 0x001c1f1a75757589 */ /* 0x000ea200000e0000 */
[----:B------:R-:W-:Y:S01]  /*9a10*/  IMAD.MOV.U32 R143, RZ, RZ, R28 ;  /* 0x000000ffff8f7224 */ /* 0x000fe200078e001c */
[----:B------:R-:W-:Y:S01]  /*9a20*/  @P2 SHF.R.U32.HI R143, RZ, R146, R153 ;  /* 0x00000092ff8f2219 */ /* 0x000fe20000011699 */
[----:B------:R-:W-:Y:S01]  /*9a30*/  IMAD R52, R52, UR6, RZ ;  /* 0x0000000634347c24 */ /* 0x000fe2000f8e02ff */
[----:B------:R-:W-:Y:S01]  /*9a40*/  IADD3 R138, P2, R63, R6, RZ ;  /* 0x000000063f8a7210 */ /* 0x000fe20007f5e0ff */
[----:B------:R-:W-:Y:S01]  /*9a50*/  IMAD.MOV R63, RZ, RZ, -R63 ;  /* 0x000000ffff3f7224 */ /* 0x000fe200078e0a3f */
[----:B------:R-:W-:Y:S01]  /*9a60*/  SHF.R.S32.HI R6, RZ, 0x1f, R143 ;  /* 0x0000001fff067819 */ /* 0x000fe2000001148f */
[----:B------:R-:W-:Y:S01]  /*9a70*/  IMAD R147, R151, UR7, R52 ;  /* 0x0000000797937c24 */ /* 0x000fe2000f8e0234 */
[----:B------:R-:W-:Y:S01]  /*9a80*/  IADD3.X R139, R139, R7, R16, P2, !PT ;  /* 0x000000078b8b7210 */ /* 0x000fe200017fe410 */
[----:B------:R-:W-:Y:S01]  /*9a90*/  IMAD.WIDE.U32 R144, R151, UR6, R144 ;  /* 0x0000000697907c25 */ /* 0x000fe2000f8e0090 */
[----:B------:R-:W-:Y:S01]  /*9aa0*/  ULDC.64 UR6, c[0x0][0xbc8] ;  /* 0x0002f20000067ab9 */ /* 0x000fe20000000a00 */
[----:B0-----:R-:W-:Y:S01]  /*9ab0*/  SEL R5, R54, R137, P0 ;  /* 0x0000008936057207 */ /* 0x001fe20000000000 */
[----:B------:R-:W-:Y:S01]  /*9ac0*/  SHFL.IDX PT, R79, R49, R26, 0x1c1f ;  /* 0x001c1f1a314f7589 */ /* 0x000fe200000e0000 */
[----:B------:R-:W-:Y:S01]  /*9ad0*/  IMAD R63, R141, R63, R28 ;  /* 0x0000003f8d3f7224 */ /* 0x000fe200078e021c */
[----:B------:R-:W-:Y:S01]  /*9ae0*/  SEL R137, R137, R54, P0 ;  /* 0x0000003689897207 */ /* 0x000fe20000000000 */
[----:B------:R-:W-:Y:S01]  /*9af0*/  IMAD R6, R6, UR4, RZ ;  /* 0x0000000406067c24 */ /* 0x000fe2000f8e02ff */
[----:B------:R-:W0:Y:S01]  /*9b00*/  SHFL.IDX PT, R186, R9, R159, 0x1c1f ;  /* 0x001c1f9f09ba7589 */ /* 0x000e2200000e0000 */
[----:B------:R-:W-:Y:S01]  /*9b10*/  IMAD.IADD R145, R145, 0x1, R147 ;  /* 0x0000000191917824 */ /* 0x000fe200078e0293 */
[----:B------:R-:W-:Y:S01]  /*9b20*/  SHF.R.S32.HI R16, RZ, 0x1f, R63 ;  /* 0x0000001fff107819 */ /* 0x000fe2000001143f */
[C---:B------:R-:W-:Y:S01]  /*9b30*/  IMAD R149, R143.reuse, UR5, R6 ;  /* 0x000000058f957c24 */ /* 0x040fe2000f8e0206 */
[----:B------:R-:W3:Y:S01]  /*9b40*/  S2UR UR5, SR_CgaCtaId ;  /* 0x00000000000579c3 */ /* 0x000ee20000008800 */
[----:B------:R-:W-:Y:S01]  /*9b50*/  IMAD.MOV R52, RZ, RZ, -R143 ;  /* 0x000000ffff347224 */ /* 0x000fe200078e0a8f */
[----:B-1----:R-:W-:Y:S01]  /*9b60*/  SEL R54, R140, R55, P0 ;  /* 0x000000378c367207 */ /* 0x002fe20000000000 */
[----:B------:R-:W-:Y:S01]  /*9b70*/  IMAD.WIDE.U32 R6, R143, UR4, R144 ;  /* 0x000000048f067c25 */ /* 0x000fe2000f8e0090 */
[----:B--2---:R-:W-:Y:S01]  /*9b80*/  SEL R32, R117, R168, P0 ;  /* 0x000000a875207207 */ /* 0x004fe20000000000 */
[----:B------:R-:W-:Y:S01]  /*9b90*/  UMOV UR4, 0x400 ;  /* 0x0000040000047882 */ /* 0x000fe20000000000 */
[----:B------:R-:W-:Y:S01]  /*9ba0*/  SEL R34, R168, R117, P0 ;  /* 0x00000075a8227207 */ /* 0x000fe20000000000 */
[----:B------:R-:W-:Y:S01]  /*9bb0*/  IMAD R16, R16, UR6, RZ ;  /* 0x0000000610107c24 */ /* 0x000fe2000f8e02ff */
[----:B------:R-:W-:Y:S01]  /*9bc0*/  SEL R117, R119, R148, P0 ;  /* 0x0000009477757207 */ /* 0x000fe20000000000 */
[----:B------:R-:W-:Y:S01]  /*9bd0*/  IMAD R147, R141, R52, R28 ;  /* 0x000000348d937224 */ /* 0x000fe200078e021c */
[----:B------:R-:W-:Y:S01]  /*9be0*/  SEL R119, R148, R119, P0 ;  /* 0x0000007794777207 */ /* 0x000fe20000000000 */
[----:B------:R-:W-:Y:S01]  /*9bf0*/  IMAD.IADD R7, R7, 0x1, R149 ;  /* 0x0000000107077824 */ /* 0x000fe200078e0295 */
[----:B------:R-:W1:Y:S01]  /*9c00*/  SHFL.IDX PT, R184, R8, R159, 0x1c1f ;  /* 0x001c1f9f08b87589 */ /* 0x000e6200000e0000 */
[C---:B------:R-:W-:Y:S01]  /*9c10*/  IMAD R143, R63.reuse, UR7, R16 ;  /* 0x000000073f8f7c24 */ /* 0x040fe2000f8e0210 */
[----:B------:R-:W-:Y:S01]  /*9c20*/  SHF.R.S32.HI R28, RZ, 0x1f, R147 ;  /* 0x0000001fff1c7819 */ /* 0x000fe20000011493 */
[----:B------:R-:W-:Y:S01]  /*9c30*/  IMAD.WIDE.U32 R138, R63, UR6, R138 ;  /* 0x000000063f8a7c25 */ /* 0x000fe2000f8e008a */
[----:B------:R-:W-:Y:S01]  /*9c40*/  ULDC.64 UR6, c[0x0][0xba8] ;  /* 0x0002ea0000067ab9 */ /* 0x000fe20000000a00 */
[----:B------:R-:W-:Y:S02]  /*9c50*/  SHFL.IDX PT, R92, R165, R26, 0x1c1f ;  /* 0x001c1f1aa55c7589 */ /* 0x000fe400000e0000 */
[----:B------:R-:W-:Y:S01]  /*9c60*/  IMAD.WIDE.U32 R144, R147, UR8, R6 ;  /* 0x0000000893907c25 */ /* 0x000fe2000f8e0006 */
[----:B------:R-:W-:Y:S01]  /*9c70*/  SEL R6, R55, R140, P0 ;  /* 0x0000008c37067207 */ /* 0x000fe20000000000 */
[----:B------:R-:W-:Y:S01]  /*9c80*/  SHFL.IDX PT, R98, R169, R26, 0x1c1f ;  /* 0x001c1f1aa9627589 */ /* 0x000fe200000e0000 */
[----:B------:R-:W-:Y:S01]  /*9c90*/  LEA R140, P2, R138, UR6, 0x2 ;  /* 0x000000068a8c7c11 */ /* 0x000fe2000f8410ff */
[----:B------:R-:W-:Y:S01]  /*9ca0*/  IMAD.IADD R55, R139, 0x1, R143 ;  /* 0x000000018b377824 */ /* 0x000fe200078e028f */
[----:B------:R-:W-:Y:S01]  /*9cb0*/  ULDC UR6, c[0x0][0xa88] ;  /* 0x0002a20000067ab9 */ /* 0x000fe20000000800 */
[----:B------:R-:W-:Y:S01]  /*9cc0*/  IMAD R28, R28, UR8, RZ ;  /* 0x000000081c1c7c24 */ /* 0x000fe2000f8e02ff */
[----:B---3--:R-:W-:Y:S01]  /*9cd0*/  ULEA UR4, UR5, UR4, 0x18 ;  /* 0x0000000405047291 */ /* 0x008fe2000f8ec03f */
[----:B------:R-:W-:Y:S01]  /*9ce0*/  SHFL.IDX PT, R146, R140, RZ, 0x1c1f ;  /* 0x001c1fff8c927589 */ /* 0x000fe200000e0000 */
[----:B------:R-:W-:Y:S01]  /*9cf0*/  LEA.HI.X R138, R138, UR7, R55, 0x2, P2 ;  /* 0x000000078a8a7c11 */ /* 0x000fe200090f1437 */
[----:B------:R-:W-:Y:S01]  /*9d00*/  IMAD R63, R147, UR9, R28 ;  /* 0x00000009933f7c24 */ /* 0x000fe2000f8e021c */
[----:B------:R-:W-:Y:S01]  /*9d10*/  UIADD3 UR4, UR4, 0x38820, URZ ;  /* 0x0003882004047890 */ /* 0x000fe2000fffe03f */
[----:B------:R-:W-:Y:S01]  /*9d20*/  SHFL.IDX PT, R148, R140, 0x1, 0x1c1f ;  /* 0x003c1f008c947f89 */ /* 0x000fe200000e0000 */
[----:B------:R-:W-:Y:S01]  /*9d30*/  IMAD R16, R141, UR6, RZ ;  /* 0x000000068d107c24 */ /* 0x000fe2000f8e02ff */
[----:B------:R-:W-:Y:S01]  /*9d40*/  ULDC.64 UR8, c[0x0][0xb00] ;  /* 0x0002c00000087ab9 */ /* 0x000fe20000000a00 */
[----:B------:R-:W-:Y:S01]  /*9d50*/  IMAD.IADD R7, R145, 0x1, R63 ;  /* 0x0000000191077824 */ /* 0x000fe200078e023f */
[----:B------:R-:W-:Y:S01]  /*9d60*/  SHFL.IDX PT, R147, R138, RZ, 0x1c1f ;  /* 0x001c1fff8a937589 */ /* 0x000fe200000e0000 */
[C---:B------:R-:W-:Y:S01]  /*9d70*/  VIADD R63, R27.reuse, 0x8 ;  /* 0x000000081b3f7836 */ /* 0x040fe20000000000 */
[----:B------:R-:W-:Y:S01]  /*9d80*/  ISETP.GE.OR P2, PT, R27, R16, P1 ;  /* 0x000000101b00720c */ /* 0x000fe20000f46670 */
[----:B------:R-:W-:Y:S01]  /*9d90*/  UPRMT UR4, URZ, 0x654, UR4 ;  /* 0x000006543f047896 */ /* 0x000fe20008000004 */
[----:B------:R-:W-:Y:S01]  /*9da0*/  SHFL.IDX PT, R149, R138, 0x1, 0x1c1f ;  /* 0x003c1f008a957f89 */ /* 0x000fe200000e0000 */
[----:B------:R-:W-:-:S02]  /*9db0*/  LEA R28, P3, R144, UR8, 0x2 ;  /* 0x00000008901c7c11 */ /* 0x000fc4000f8610ff */
[-C--:B------:R-:W-:Y:S01]  /*9dc0*/  ISETP.GE.OR P1, PT, R63, R16.reuse, P1 ;  /* 0x000000103f00720c */ /* 0x080fe20000f26670 */
[----:B------:R-:W-:Y:S01]  /*9dd0*/  SHFL.IDX PT, R179, R56, R159, 0x1c1f ;  /* 0x001c1f9f38b37589 */ /* 0x000fe200000e0000 */
[----:B------:R-:W-:Y:S02]  /*9de0*/  LEA.HI.X R52, R144, UR9, R7, 0x2, P3 ;  /* 0x0000000990347c11 */ /* 0x000fe400098f1407 */
[----:B------:R-:W-:Y:S01]  /*9df0*/  ISETP.GE.AND P3, PT, R27, R16, PT ;  /* 0x000000101b00720c */ /* 0x000fe20003f66270 */
[----:B------:R-:W-:Y:S01]  /*9e00*/  SHFL.IDX PT, R101, R101, R26, 0x1c1f ;  /* 0x001c1f1a65657589 */ /* 0x000fe200000e0000 */
[----:B------:R-:W-:Y:S01]  /*9e10*/  SYNCS.ARRIVE.TRANS64.RED.A1T0 RZ, [UR4], RZ ;  /* 0x000000ffffff79a7 */ /* 0x000fe20008100404 */
[----:B0-----:R-:W-:Y:S02]  /*9e20*/  SEL R78, R79, R186, P0 ;  /* 0x000000ba4f4e7207 */ /* 0x001fe40000000000 */
[----:B------:R-:W-:Y:S01]  /*9e30*/  SHFL.IDX PT, R102, R173, R26, 0x1c1f ;  /* 0x001c1f1aad667589 */ /* 0x000fe200000e0000 */
[----:B------:R-:W-:-:S02]  /*9e40*/  SEL R80, R186, R79, P0 ;  /* 0x0000004fba507207 */ /* 0x000fc40000000000 */
[----:B-1----:R-:W-:Y:S01]  /*9e50*/  SEL R79, R83, R184, P0 ;  /* 0x000000b8534f7207 */ /* 0x002fe20000000000 */
[----:B------:R-:W-:Y:S01]  /*9e60*/  SHFL.IDX PT, R57, R199, R26, 0x1c1f ;  /* 0x001c1f1ac7397589 */ /* 0x000fe200000e0000 */
[----:B------:R-:W-:Y:S02]  /*9e70*/  SEL R81, R184, R83, P0 ;  /* 0x00000053b8517207 */ /* 0x000fe40000000000 */
[----:B------:R-:W-:Y:S01]  /*9e80*/  SEL R83, R86, R85, P0 ;  /* 0x0000005556537207 */ /* 0x000fe20000000000 */
[----:B------:R-:W-:Y:S01]  /*9e90*/  SHFL.IDX PT, R38, R135, R26, 0x1c1f ;  /* 0x001c1f1a87267589 */ /* 0x000fe200000e0000 */
[----:B------:R-:W-:Y:S02]  /*9ea0*/  SEL R85, R85, R86, P0 ;  /* 0x0000005655557207 */ /* 0x000fe40000000000 */
[----:B------:R-:W-:Y:S01]  /*9eb0*/  SEL R86, R88, R171, P0 ;  /* 0x000000ab58567207 */ /* 0x000fe20000000000 */
[----:B------:R-:W0:Y:S01]  /*9ec0*/  SHFL.IDX PT, R164, R23, R159, 0x1c1f ;  /* 0x001c1f9f17a47589 */ /* 0x000e2200000e0000 */
[----:B------:R-:W-:-:S03]  /*9ed0*/  SEL R88, R171, R88, P0 ;  /* 0x00000058ab587207 */ /* 0x000fc60000000000 */
[----:B------:R-:W1:Y:S04]  /*9ee0*/  SHFL.IDX PT, R165, R19, R159, 0x1c1f ;  /* 0x001c1f9f13a57589 */ /* 0x000e6800000e0000 */
[----:B------:R2:W3:Y:S04]  /*9ef0*/  SHFL.IDX PT, R169, R25, R159, 0x1c1f ;  /* 0x001c1f9f19a97589 */ /* 0x0004e800000e0000 */
[----:B------:R3:W4:Y:S04]  /*9f00*/  SHFL.IDX PT, R56, R87, R159, 0x1c1f ;  /* 0x001c1f9f57387589 */ /* 0x00072800000e0000 */
[----:B------:R-:W5:Y:S04]  /*9f10*/  SHFL.IDX PT, R84, R41, R26, 0x1c1f ;  /* 0x001c1f1a29547589 */ /* 0x000f6800000e0000 */
[----:B------:R-:W-:Y:S04]  /*9f20*/  SHFL.IDX PT, R58, R201, R26, 0x1c1f ;  /* 0x001c1f1ac93a7589 */ /* 0x000fe800000e0000 */
[----:B------:R-:W5:Y:S01]  /*9f30*/  SHFL.IDX PT, R59, R203, R26, 0x1c1f ;  /* 0x001c1f1acb3b7589 */ /* 0x000f6200000e0000 */
[----:B0-----:R-:W-:-:S02]  /*9f40*/  SEL R23, R101, R164, P0 ;  /* 0x000000a465177207 */ /* 0x001fc40000000000 */
[----:B--2---:R-:W-:Y:S01]  /*9f50*/  SEL R25, R164, R101, P0 ;  /* 0x00000065a4197207 */ /* 0x004fe20000000000 */
[----:B------:R-:W-:Y:S01]  /*9f60*/  SHFL.IDX PT, R62, R207, R26, 0x1c1f ;  /* 0x001c1f1acf3e7589 */ /* 0x000fe200000e0000 */
[----:B-1----:R-:W-:Y:S02]  /*9f70*/  SEL R65, R165, R100, P0 ;  /* 0x00000064a5417207 */ /* 0x002fe40000000000 */
[----:B------:R-:W-:Y:S01]  /*9f80*/  SEL R101, R103, R192, P0 ;  /* 0x000000c067657207 */ /* 0x000fe20000000000 */
[----:B------:R0:W1:Y:S01]  /*9f90*/  SHFL.IDX PT, R188, R37, R159, 0x1c1f ;  /* 0x001c1f9f25bc7589 */ /* 0x00006200000e0000 */
[----:B---3--:R-:W-:Y:S02]  /*9fa0*/  SEL R87, R90, R169, P0 ;  /* 0x000000a95a577207 */ /* 0x008fe40000000000 */
[----:B------:R-:W-:Y:S01]  /*9fb0*/  SEL R89, R169, R90, P0 ;  /* 0x0000005aa9597207 */ /* 0x000fe20000000000 */
[----:B------:R-:W2:Y:S01]  /*9fc0*/  SHFL.IDX PT, R173, R3, R159, 0x1c1f ;  /* 0x001c1f9f03ad7589 */ /* 0x000ea200000e0000 */
[----:B----4-:R-:W-:-:S02]  /*9fd0*/  SEL R7, R57, R56, P0 ;  /* 0x0000003839077207 */ /* 0x010fc40000000000 */
[----:B------:R-:W-:Y:S01]  /*9fe0*/  SEL R55, R56, R57, P0 ;  /* 0x0000003938377207 */ /* 0x000fe20000000000 */
[----:B------:R-:W3:Y:S01]  /*9ff0*/  SHFL.IDX PT, R135, R91, R159, 0x1c1f ;  /* 0x001c1f9f5b877589 */ /* 0x000ee200000e0000 */
[----:B-----5:R-:W-:Y:S02]  /*a000*/  SEL R82, R84, R167, P0 ;  /* 0x000000a754527207 */ /* 0x020fe40000000000 */
[----:B0-----:R-:W-:Y:S01]  /*a010*/  SEL R37, R100, R165, P0 ;  /* 0x000000a564257207 */ /* 0x001fe20000000000 */
[----:B------:R0:W4:Y:S01]  /*a020*/  SHFL.IDX PT, R19, R96, R159, 0x1c1f ;  /* 0x001c1f9f60137589 */ /* 0x00012200000e0000 */
[----:B------:R-:W-:Y:S02]  /*a030*/  SEL R100, R102, R177, P0 ;  /* 0x000000b166647207 */ /* 0x000fe40000000000 */
[----:B------:R-:W-:Y:S01]  /*a040*/  SEL R84, R167, R84, P0 ;  /* 0x00000054a7547207 */ /* 0x000fe20000000000 */
[----:B------:R-:W-:Y:S01]  /*a050*/  SHFL.IDX PT, R60, R205, R26, 0x1c1f ;  /* 0x001c1f1acd3c7589 */ /* 0x000fe200000e0000 */
[----:B------:R-:W-:-:S02]  /*a060*/  SEL R57, R59, R48, P0 ;  /* 0x000000303b397207 */ /* 0x000fc40000000000 */
[----:B------:R-:W-:Y:S01]  /*a070*/  SEL R102, R177, R102, P0 ;  /* 0x00000066b1667207 */ /* 0x000fe20000000000 */
[----:B------:R-:W5:Y:S01]  /*a080*/  SHFL.IDX PT, R150, R150, R159, 0x1c1f ;  /* 0x001c1f9f96967589 */ /* 0x000f6200000e0000 */
[----:B------:R-:W-:Y:S02]  /*a090*/  SEL R103, R192, R103, P0 ;  /* 0x00000067c0677207 */ /* 0x000fe40000000000 */
[----:B0-----:R-:W-:Y:S01]  /*a0a0*/  SEL R96, R98, R175, P0 ;  /* 0x000000af62607207 */ /* 0x001fe20000000000 */
[----:B------:R-:W-:Y:S01]  /*a0b0*/  @!P2 ST.E desc[UR40][R146.64], R2 ;  /* 0x000000029200a985 */ /* 0x000fe2000c101928 */
[----:B-1----:R-:W-:Y:S02]  /*a0c0*/  SEL R91, R93, R188, P0 ;  /* 0x000000bc5d5b7207 */ /* 0x002fe40000000000 */
[----:B------:R-:W-:Y:S01]  /*a0d0*/  SEL R93, R188, R93, P0 ;  /* 0x0000005dbc5d7207 */ /* 0x000fe20000000000 */
[----:B------:R-:W-:Y:S01]  /*a0e0*/  @!P1 ST.E desc[UR40][R148.64], R0 ;  /* 0x0000000094009985 */ /* 0x000fe2000c101928 */
[----:B--2---:R-:W-:-:S02]  /*a0f0*/  SEL R90, R92, R173, P0 ;  /* 0x000000ad5c5a7207 */ /* 0x004fc40000000000 */
[----:B------:R-:W-:Y:S01]  /*a100*/  SEL R92, R173, R92, P0 ;  /* 0x0000005cad5c7207 */ /* 0x000fe20000000000 */
[----:B------:R-:W0:Y:S01]  /*a110*/  SHFL.IDX PT, R49, R209, R26, 0x1c1f ;  /* 0x001c1f1ad1317589 */ /* 0x000e2200000e0000 */
[----:B---3--:R-:W-:Y:S02]  /*a120*/  SEL R56, R58, R135, P0 ;  /* 0x000000873a387207 */ /* 0x008fe40000000000 */
[----:B------:R-:W-:Y:S01]  /*a130*/  SEL R98, R175, R98, P0 ;  /* 0x00000062af627207 */ /* 0x000fe20000000000 */
[----:B------:R-:W1:Y:S01]  /*a140*/  SHFL.IDX PT, R47, R211, R26, 0x1c1f ;  /* 0x001c1f1ad32f7589 */ /* 0x000e6200000e0000 */
[----:B----4-:R-:W-:Y:S02]  /*a150*/  SEL R139, R62, R19, P0 ;  /* 0x000000133e8b7207 */ /* 0x010fe40000000000 */
[----:B------:R-:W-:Y:S01]  /*a160*/  SEL R141, R19, R62, P0 ;  /* 0x0000003e138d7207 */ /* 0x000fe20000000000 */
[----:B------:R-:W2:Y:S01]  /*a170*/  SHFL.IDX PT, R46, R213, R26, 0x1c1f ;  /* 0x001c1f1ad52e7589 */ /* 0x000ea200000e0000 */
[----:B------:R-:W-:Y:S01]  /*a180*/  SEL R58, R135, R58, P0 ;  /* 0x0000003a873a7207 */ /* 0x000fe20000000000 */
[----:B------:R-:W-:Y:S01]  /*a190*/  IMAD.SHL.U32 R19, R18, 0x2, RZ ;  /* 0x0000000212137824 */ /* 0x000fe200078e00ff */
[----:B------:R-:W-:Y:S01]  /*a1a0*/  SEL R59, R48, R59, P0 ;  /* 0x0000003b303b7207 */ /* 0x000fe20000000000 */
[----:B------:R-:W3:Y:S01]  /*a1b0*/  SHFL.IDX PT, R44, R215, R26, 0x1c1f ;  /* 0x001c1f1ad72c7589 */ /* 0x000ee200000e0000 */
[----:B-----5:R-:W-:-:S02]  /*a1c0*/  SEL R3, R181, R150, P0 ;  /* 0x00000096b5037207 */ /* 0x020fc40000000000 */
[----:B------:R-:W-:Y:S01]  /*a1d0*/  SEL R9, R150, R181, P0 ;  /* 0x000000b596097207 */ /* 0x000fe20000000000 */
[----:B------:R-:W4:Y:S01]  /*a1e0*/  SHFL.IDX PT, R43, R217, R26, 0x1c1f ;  /* 0x001c1f1ad92b7589 */ /* 0x000f2200000e0000 */
[----:B------:R-:W-:Y:S02]  /*a1f0*/  SEL R138, R60, R131, P0 ;  /* 0x000000833c8a7207 */ /* 0x000fe40000000000 */
[----:B------:R-:W-:Y:S01]  /*a200*/  SEL R140, R131, R60, P0 ;  /* 0x0000003c838c7207 */ /* 0x000fe20000000000 */
[----:B------:R-:W0:Y:S04]  /*a210*/  SHFL.IDX PT, R42, R219, R26, 0x1c1f ;  /* 0x001c1f1adb2a7589 */ /* 0x000e2800000e0000 */
[----:B------:R-:W0:Y:S04]  /*a220*/  SHFL.IDX PT, R41, R221, R26, 0x1c1f ;  /* 0x001c1f1add297589 */ /* 0x000e2800000e0000 */
[----:B------:R5:W0:Y:S04]  /*a230*/  SHFL.IDX PT, R26, R110, R159, 0x1c1f ;  /* 0x001c1f9f6e1a7589 */ /* 0x000a2800000e0000 */
[----:B------:R1:W0:Y:S04]  /*a240*/  SHFL.IDX PT, R8, R106, R159, 0x1c1f ;  /* 0x001c1f9f6a087589 */ /* 0x00022800000e0000 */
[----:B------:R2:W0:Y:S01]  /*a250*/  SHFL.IDX PT, R29, R107, R159, 0x1c1f ;  /* 0x001c1f9f6b1d7589 */ /* 0x00042200000e0000 */
[----:B-----5:R-:W-:-:S03]  /*a260*/  SEL R110, R112, R157, P0 ;  /* 0x0000009d706e7207 */ /* 0x020fc60000000000 */
[----:B------:R0:W0:Y:S01]  /*a270*/  SHFL.IDX PT, R134, R134, R159, 0x1c1f ;  /* 0x001c1f9f86867589 */ /* 0x00002200000e0000 */
[----:B------:R-:W-:Y:S02]  /*a280*/  SEL R112, R157, R112, P0 ;  /* 0x000000709d707207 */ /* 0x000fe40000000000 */
[----:B-1----:R-:W-:Y:S01]  /*a290*/  SEL R106, R108, R179, P0 ;  /* 0x000000b36c6a7207 */ /* 0x002fe20000000000 */
[----:B------:R1:W0:Y:S01]  /*a2a0*/  SHFL.IDX PT, R130, R130, R159, 0x1c1f ;  /* 0x001c1f9f82827589 */ /* 0x00022200000e0000 */
[----:B------:R-:W-:Y:S02]  /*a2b0*/  SEL R108, R179, R108, P0 ;  /* 0x0000006cb36c7207 */ /* 0x000fe40000000000 */
[----:B--2---:R-:W-:Y:S01]  /*a2c0*/  SEL R107, R109, R156, P0 ;  /* 0x0000009c6d6b7207 */ /* 0x004fe20000000000 */
[----:B------:R1:W2:Y:S01]  /*a2d0*/  SHFL.IDX PT, R142, R142, R159, 0x1c1f ;  /* 0x001c1f9f8e8e7589 */ /* 0x0002a200000e0000 */
[----:B------:R-:W-:-:S03]  /*a2e0*/  SEL R109, R156, R109, P0 ;  /* 0x0000006d9c6d7207 */ /* 0x000fc60000000000 */
[----:B------:R1:W0:Y:S04]  /*a2f0*/  SHFL.IDX PT, R17, R17, R159, 0x1c1f ;  /* 0x001c1f9f11117589 */ /* 0x00022800000e0000 */
[----:B------:R1:W0:Y:S04]  /*a300*/  SHFL.IDX PT, R144, R28, RZ, 0x1c1f ;  /* 0x001c1fff1c907589 */ /* 0x00022800000e0000 */
[----:B------:R1:W0:Y:S01]  /*a310*/  SHFL.IDX PT, R145, R52, RZ, 0x1c1f ;  /* 0x001c1fff34917589 */ /* 0x00022200000e0000 */
[----:B---34-:R-:W-:Y:S05]  /*a320*/  @P3 BRA `(.L_x_37) ;  /* 0x0000000800f83947 */ /* 0x018fea0003800000 */
[----:B------:R-:W-:Y:S01]  /*a330*/  ULDC UR4, c[0x0][0xac8] ;  /* 0x0002b20000047ab9 */ /* 0x000fe20000000800 */
[C---:B------:R-:W-:Y:S01]  /*a340*/  VIADD R0, R19.reuse, 0x8 ;  /* 0x0000000813007836 */ /* 0x040fe20000000000 */
[C---:B------:R-:W-:Y:S01]  /*a350*/  ISETP.GE.AND P1, PT, R19.reuse, UR4, PT ;  /* 0x0000000413007c0c */ /* 0x040fe2000bf26270 */
[C---:B------:R-:W-:Y:S02]  /*a360*/  VIADD R18, R19.reuse, 0x10 ;  /* 0x0000001013127836 */ /* 0x040fe40000000000 */
[C---:B------:R-:W-:Y:S01]  /*a370*/  VIADD R27, R19.reuse, 0x18 ;  /* 0x00000018131b7836 */ /* 0x040fe20000000000 */
[----:B------:R-:W-:Y:S01]  /*a380*/  ISETP.GE.AND P4, PT, R0, UR4, PT ;  /* 0x0000000400007c0c */ /* 0x000fe2000bf86270 */
[C---:B------:R-:W-:Y:S01]  /*a390*/  VIADD R60, R19.reuse, 0x20 ;  /* 0x00000020133c7836 */ /* 0x040fe20000000000 */
[----:B------:R-:W-:Y:S01]  /*a3a0*/  ISETP.GE.AND P5, PT, R18, UR4, PT ;  /* 0x0000000412007c0c */ /* 0x000fe2000bfa6270 */
[----:B------:R-:W-:Y:S01]  /*a3b0*/  VIADD R62, R19, 0x28 ;  /* 0x00000028133e7836 */ /* 0x000fe20000000000 */
[----:B------:R-:W-:Y:S01]  /*a3c0*/  ISETP.GE.AND P6, PT, R27, UR4, PT ;  /* 0x000000041b007c0c */ /* 0x000fe2000bfc6270 */
[----:B------:R-:W-:-:S03]  /*a3d0*/  VIADD R135, R19, 0x30 ;  /* 0x0000003013877836 */ /* 0x000fc60000000000 */
[----:B------:R-:W-:Y:S01]  /*a3e0*/  ISETP.GE.AND P2, PT, R62, UR4, PT ;  /* 0x000000043e007c0c */ /* 0x000fe2000bf46270 */
[----:B0-----:R-:W-:Y:S01]  /*a3f0*/  @!P1 IMAD.WIDE R146, R19, 0x4, R144 ;  /* 0x0000000413929825 */ /* 0x001fe200078e0290 */
[----:B------:R-:W-:-:S03]  /*a400*/  ISETP.GE.AND P3, PT, R135, UR4, PT ;  /* 0x0000000487007c0c */ /* 0x000fc6000bf66270 */
[----:B------:R-:W-:Y:S01]  /*a410*/  @!P4 LEA.HI R0, R0, R0, RZ, 0x1 ;  /* 0x000000000000c211 */ /* 0x000fe200078f08ff */
[----:B------:R0:W-:Y:S01]  /*a420*/  @!P1 ST.E.64 desc[UR40][R146.64], R10 ;  /* 0x0000000a92009985 */ /* 0x0001e2000c101b28 */
[----:B------:R-:W-:Y:S02]  /*a430*/  ISETP.GE.AND P1, PT, R60, UR4, PT ;  /* 0x000000043c007c0c */ /* 0x000fe4000bf26270 */
[----:B------:R-:W-:Y:S02]  /*a440*/  @!P5 LEA.HI R18, R18, R18, RZ, 0x1 ;  /* 0x000000121212d211 */ /* 0x000fe400078f08ff */
[----:B------:R-:W-:Y:S02]  /*a450*/  @!P6 LEA.HI R48, R27, R27, RZ, 0x1 ;  /* 0x0000001b1b30e211 */ /* 0x000fe400078f08ff */
[----:B------:R-:W-:Y:S01]  /*a460*/  @!P4 LOP3.LUT R27, R0, 0xfffffffe, RZ, 0xc0, !PT ;  /* 0xfffffffe001bc812 */ /* 0x000fe200078ec0ff */
[C---:B------:R-:W-:Y:S01]  /*a470*/  VIADD R0, R19.reuse, 0x38 ;  /* 0x0000003813007836 */ /* 0x040fe20000000000 */
[----:B------:R-:W-:Y:S01]  /*a480*/  @!P5 LOP3.LUT R131, R18, 0xfffffffe, RZ, 0xc0, !PT ;  /* 0xfffffffe1283d812 */ /* 0x000fe200078ec0ff */
[C---:B------:R-:W-:Y:S01]  /*a490*/  VIADD R18, R19.reuse, 0x40 ;  /* 0x0000004013127836 */ /* 0x040fe20000000000 */
[----:B------:R-:W-:Y:S01]  /*a4a0*/  @!P6 LOP3.LUT R149, R48, 0xfffffffe, RZ, 0xc0, !PT ;  /* 0xfffffffe3095e812 */ /* 0x000fe200078ec0ff */
[----:B------:R-:W-:Y:S01]  /*a4b0*/  VIADD R48, R19, 0x48 ;  /* 0x0000004813307836 */ /* 0x000fe20000000000 */
[----:B------:R-:W-:Y:S01]  /*a4c0*/  @!P2 LEA.HI R62, R62, R62, RZ, 0x1 ;  /* 0x0000003e3e3ea211 */ /* 0x000fe200078f08ff */
[----:B0-----:R-:W-:Y:S01]  /*a4d0*/  @!P4 IMAD.WIDE R10, R27, 0x4, R144 ;  /* 0x000000041b0ac825 */ /* 0x001fe200078e0290 */
[----:B------:R-:W-:-:S02]  /*a4e0*/  @!P1 LEA.HI R60, R60, R60, RZ, 0x1 ;  /* 0x0000003c3c3c9211 */ /* 0x000fc400078f08ff */
[----:B------:R-:W-:Y:S01]  /*a4f0*/  @!P3 LEA.HI R135, R135, R135, RZ, 0x1 ;  /* 0x000000878787b211 */ /* 0x000fe200078f08ff */
[--C-:B------:R-:W-:Y:S01]  /*a500*/  @!P5 IMAD.WIDE R146, R131, 0x4, R144.reuse ;  /* 0x000000048392d825 */ /* 0x100fe200078e0290 */
[----:B------:R0:W-:Y:S01]  /*a510*/  @!P4 ST.E.64 desc[UR40][R10.64], R12 ;  /* 0x0000000c0a00c985 */ /* 0x0001e2000c101b28 */
[----:B------:R-:W-:Y:S02]  /*a520*/  @!P1 LOP3.LUT R27, R60, 0xfffffffe, RZ, 0xc0, !PT ;  /* 0xfffffffe3c1b9812 */ /* 0x000fe400078ec0ff */
[--C-:B------:R-:W-:Y:S01]  /*a530*/  @!P6 IMAD.WIDE R148, R149, 0x4, R144.reuse ;  /* 0x000000049594e825 */ /* 0x100fe200078e0290 */
[----:B------:R3:W-:Y:S01]  /*a540*/  @!P5 ST.E.64 desc[UR40][R146.64], R14 ;  /* 0x0000000e9200d985 */ /* 0x0007e2000c101b28 */
[----:B------:R-:W-:Y:S02]  /*a550*/  ISETP.GE.AND P4, PT, R0, UR4, PT ;  /* 0x0000000400007c0c */ /* 0x000fe4000bf86270 */
[----:B------:R-:W-:Y:S01]  /*a560*/  ISETP.GE.AND P5, PT, R18, UR4, PT ;  /* 0x0000000412007c0c */ /* 0x000fe2000bfa6270 */
[----:B------:R4:W-:Y:S01]  /*a570*/  @!P6 ST.E.64 desc[UR40][R148.64], R20 ;  /* 0x000000149400e985 */ /* 0x0009e2000c101b28 */
[----:B------:R-:W-:Y:S01]  /*a580*/  ISETP.GE.AND P6, PT, R48, UR4, PT ;  /* 0x0000000430007c0c */ /* 0x000fe2000bfc6270 */
[----:B------:R-:W-:Y:S01]  /*a590*/  VIADD R60, R19, 0x60 ;  /* 0x00000060133c7836 */ /* 0x000fe20000000000 */
[----:B0-----:R-:W-:Y:S01]  /*a5a0*/  @!P2 LOP3.LUT R13, R62, 0xfffffffe, RZ, 0xc0, !PT ;  /* 0xfffffffe3e0da812 */ /* 0x001fe200078ec0ff */
[----:B------:R-:W-:Y:S01]  /*a5b0*/  @!P1 IMAD.WIDE R10, R27, 0x4, R144 ;  /* 0x000000041b0a9825 */ /* 0x000fe200078e0290 */
[----:B---3--:R-:W-:-:S03]  /*a5c0*/  @!P3 LOP3.LUT R15, R135, 0xfffffffe, RZ, 0xc0, !PT ;  /* 0xfffffffe870fb812 */ /* 0x008fc600078ec0ff */
[--C-:B------:R-:W-:Y:S01]  /*a5d0*/  @!P2 IMAD.WIDE R12, R13, 0x4, R144.reuse ;  /* 0x000000040d0ca825 */ /* 0x100fe200078e0290 */
[----:B------:R0:W-:Y:S01]  /*a5e0*/  @!P1 ST.E.64 desc[UR40][R10.64], R22 ;  /* 0x000000160a009985 */ /* 0x0001e2000c101b28 */
[----:B------:R-:W-:Y:S02]  /*a5f0*/  @!P4 LEA.HI R0, R0, R0, RZ, 0x1 ;  /* 0x000000000000c211 */ /* 0x000fe400078f08ff */
[----:B------:R-:W-:Y:S01]  /*a600*/  @!P3 IMAD.WIDE R14, R15, 0x4, R144 ;  /* 0x000000040f0eb825 */ /* 0x000fe200078e0290 */
[----:B------:R3:W-:Y:S01]  /*a610*/  @!P2 ST.E.64 desc[UR40][R12.64], R24 ;  /* 0x000000180c00a985 */ /* 0x0007e2000c101b28 */
[----:B------:R-:W-:Y:S02]  /*a620*/  @!P5 LEA.HI R18, R18, R18, RZ, 0x1 ;  /* 0x000000121212d211 */ /* 0x000fe400078f08ff */
[C---:B----4-:R-:W-:Y:S01]  /*a630*/  VIADD R20, R19.reuse, 0x50 ;  /* 0x0000005013147836 */ /* 0x050fe20000000000 */
[----:B------:R4:W-:Y:S01]  /*a640*/  @!P3 ST.E.64 desc[UR40][R14.64], R32 ;  /* 0x000000200e00b985 */ /* 0x0009e2000c101b28 */
[C---:B------:R-:W-:Y:S01]  /*a650*/  VIADD R27, R19.reuse, 0x58 ;  /* 0x00000058131b7836 */ /* 0x040fe20000000000 */
[----:B------:R-:W-:Y:S01]  /*a660*/  @!P4 LOP3.LUT R21, R0, 0xfffffffe, RZ, 0xc0, !PT ;  /* 0xfffffffe0015c812 */ /* 0x000fe200078ec0ff */
[----:B------:R-:W-:Y:S01]  /*a670*/  VIADD R0, R19, 0x68 ;  /* 0x0000006813007836 */ /* 0x000fe20000000000 */
[----:B------:R-:W-:-:S02]  /*a680*/  ISETP.GE.AND P3, PT, R20, UR4, PT ;  /* 0x0000000414007c0c */ /* 0x000fc4000bf66270 */
[----:B------:R-:W-:Y:S01]  /*a690*/  @!P6 LEA.HI R48, R48, R48, RZ, 0x1 ;  /* 0x000000303030e211 */ /* 0x000fe200078f08ff */
[--C-:B0-----:R-:W-:Y:S01]  /*a6a0*/  @!P4 IMAD.WIDE R10, R21, 0x4, R144.reuse ;  /* 0x00000004150ac825 */ /* 0x101fe200078e0290 */
[----:B------:R-:W-:Y:S02]  /*a6b0*/  @!P5 LOP3.LUT R23, R18, 0xfffffffe, RZ, 0xc0, !PT ;  /* 0xfffffffe1217d812 */ /* 0x000fe400078ec0ff */
[----:B------:R-:W-:Y:S01]  /*a6c0*/  ISETP.GE.AND P1, PT, R27, UR4, PT ;  /* 0x000000041b007c0c */ /* 0x000fe2000bf26270 */
[----:B------:R-:W-:Y:S01]  /*a6d0*/  VIADD R18, R19, 0x70 ;  /* 0x0000007013127836 */ /* 0x000fe20000000000 */
[----:B------:R-:W-:Y:S01]  /*a6e0*/  ISETP.GE.AND P2, PT, R60, UR4, PT ;  /* 0x000000043c007c0c */ /* 0x000fe2000bf46270 */
[--C-:B---3--:R-:W-:Y:S01]  /*a6f0*/  @!P5 IMAD.WIDE R12, R23, 0x4, R144.reuse ;  /* 0x00000004170cd825 */ /* 0x108fe200078e0290 */
[----:B----4-:R-:W-:Y:S01]  /*a700*/  @!P6 LOP3.LUT R15, R48, 0xfffffffe, RZ, 0xc0, !PT ;  /* 0xfffffffe300fe812 */ /* 0x010fe200078ec0ff */
[----:B------:R0:W-:Y:S01]  /*a710*/  @!P4 ST.E.64 desc[UR40][R10.64], R34 ;  /* 0x000000220a00c985 */ /* 0x0001e2000c101b28 */
[----:B------:R-:W-:Y:S01]  /*a720*/  ISETP.GE.AND P4, PT, R0, UR4, PT ;  /* 0x0000000400007c0c */ /* 0x000fe2000bf86270 */
[----:B------:R-:W-:Y:S01]  /*a730*/  VIADD R22, R19, 0x80 ;  /* 0x0000008013167836 */ /* 0x000fe20000000000 */
[----:B------:R-:W-:Y:S01]  /*a740*/  @!P3 LEA.HI R20, R20, R20, RZ, 0x1 ;  /* 0x000000141414b211 */ /* 0x000fe200078f08ff */
[----:B------:R-:W-:Y:S01]  /*a750*/  @!P6 IMAD.WIDE R14, R15, 0x4, R144 ;  /* 0x000000040f0ee825 */ /* 0x000fe200078e0290 */
[----:B------:R3:W-:Y:S01]  /*a760*/  @!P5 ST.E.64 desc[UR40][R12.64], R36 ;  /* 0x000000240c00d985 */ /* 0x0007e2000c101b28 */
[----:B------:R-:W-:-:S02]  /*a770*/  ISETP.GE.AND P5, PT, R18, UR4, PT ;  /* 0x0000000412007c0c */ /* 0x000fc4000bfa6270 */
[----:B------:R-:W-:Y:S01]  /*a780*/  @!P3 LOP3.LUT R21, R20, 0xfffffffe, RZ, 0xc0, !PT ;  /* 0xfffffffe1415b812 */ /* 0x000fe200078ec0ff */
[----:B------:R-:W-:Y:S01]  /*a790*/  VIADD R20, R19, 0x78 ;  /* 0x0000007813147836 */ /* 0x000fe20000000000 */
[----:B------:R4:W-:Y:S01]  /*a7a0*/  @!P6 ST.E.64 desc[UR40][R14.64], R64 ;  /* 0x000000400e00e985 */ /* 0x0009e2000c101b28 */
[----:B------:R-:W-:Y:S01]  /*a7b0*/  @!P1 LEA.HI R27, R27, R27, RZ, 0x1 ;  /* 0x0000001b1b1b9211 */ /* 0x000fe200078f08ff */
[----:B------:R-:W-:Y:S01]  /*a7c0*/  VIADD R23, R19, 0x88 ;  /* 0x0000008813177836 */ /* 0x000fe20000000000 */
[----:B------:R-:W-:Y:S01]  /*a7d0*/  @!P2 LEA.HI R60, R60, R60, RZ, 0x1 ;  /* 0x0000003c3c3ca211 */ /* 0x000fe200078f08ff */
[--C-:B0-----:R-:W-:Y:S01]  /*a7e0*/  @!P3 IMAD.WIDE R10, R21, 0x4, R144.reuse ;  /* 0x00000004150ab825 */ /* 0x101fe200078e0290 */
[----:B------:R-:W-:Y:S02]  /*a7f0*/  @!P1 LOP3.LUT R27, R27, 0xfffffffe, RZ, 0xc0, !PT ;  /* 0xfffffffe1b1b9812 */ /* 0x000fe400078ec0ff */
[----:B------:R-:W-:Y:S02]  /*a800*/  @!P4 LEA.HI R0, R0, R0, RZ, 0x1 ;  /* 0x000000000000c211 */ /* 0x000fe400078f08ff */
[----:B------:R0:W-:Y:S01]  /*a810*/  @!P3 ST.E.64 desc[UR40][R10.64], R66 ;  /* 0x000000420a00b985 */ /* 0x0001e2000c101b28 */
[----:B------:R-:W-:Y:S01]  /*a820*/  ISETP.GE.AND P3, PT, R20, UR4, PT ;  /* 0x0000000414007c0c */ /* 0x000fe2000bf66270 */
[----:B---3--:R-:W-:Y:S01]  /*a830*/  @!P1 IMAD.WIDE R12, R27, 0x4, R144 ;  /* 0x000000041b0c9825 */ /* 0x008fe200078e0290 */
[----:B------:R-:W-:-:S02]  /*a840*/  @!P5 LEA.HI R18, R18, R18, RZ, 0x1 ;  /* 0x000000121212d211 */ /* 0x000fc400078f08ff */
[----:B----4-:R-:W-:Y:S02]  /*a850*/  @!P2 LOP3.LUT R15, R60, 0xfffffffe, RZ, 0xc0, !PT ;  /* 0xfffffffe3c0fa812 */ /* 0x010fe400078ec0ff */
[----:B------:R3:W-:Y:S01]  /*a860*/  @!P1 ST.E.64 desc[UR40][R12.64], R68 ;  /* 0x000000440c009985 */ /* 0x0007e2000c101b28 */
[----:B------:R-:W-:Y:S02]  /*a870*/  ISETP.GE.AND P6, PT, R22, UR4, PT ;  /* 0x0000000416007c0c */ /* 0x000fe4000bfc6270 */
[--C-:B------:R-:W-:Y:S01]  /*a880*/  @!P2 IMAD.WIDE R14, R15, 0x4, R144.reuse ;  /* 0x000000040f0ea825 */ /* 0x100fe200078e0290 */
[----:B------:R-:W-:Y:S02]  /*a890*/  @!P4 LOP3.LUT R21, R0, 0xfffffffe, RZ, 0xc0, !PT ;  /* 0xfffffffe0015c812 */ /* 0x000fe400078ec0ff */
[----:B------:R-:W-:Y:S01]  /*a8a0*/  ISETP.GE.AND P1, PT, R23, UR4, PT ;  /* 0x0000000417007c0c */ /* 0x000fe2000bf26270 */
[----:B------:R-:W-:Y:S01]  /*a8b0*/  VIADD R0, R19, 0x90 ;  /* 0x0000009013007836 */ /* 0x000fe20000000000 */
[----:B------:R-:W-:Y:S01]  /*a8c0*/  @!P3 LEA.HI R20, R20, R20, RZ, 0x1 ;  /* 0x000000141414b211 */ /* 0x000fe200078f08ff */
[----:B------:R4:W-:Y:S01]  /*a8d0*/  @!P2 ST.E.64 desc[UR40][R14.64], R70 ;  /* 0x000000460e00a985 */ /* 0x0009e2000c101b28 */
[----:B0-----:R-:W-:-:S02]  /*a8e0*/  @!P4 IMAD.WIDE R10, R21, 0x4, R144 ;  /* 0x00000004150ac825 */ /* 0x001fc400078e0290 */
[----:B------:R-:W-:Y:S02]  /*a8f0*/  ISETP.GE.AND P2, PT, R0, UR4, PT ;  /* 0x0000000400007c0c */ /* 0x000fe4000bf46270 */
[----:B---3--:R-:W-:Y:S01]  /*a900*/  @!P5 LOP3.LUT R13, R18, 0xfffffffe, RZ, 0xc0, !PT ;  /* 0xfffffffe120dd812 */ /* 0x008fe200078ec0ff */
[----:B------:R-:W-:Y:S01]  /*a910*/  VIADD R18, R19, 0x98 ;  /* 0x0000009813127836 */ /* 0x000fe20000000000 */
[----:B------:R0:W-:Y:S01]  /*a920*/  @!P4 ST.E.64 desc[UR40][R10.64], R72 ;  /* 0x000000480a00c985 */ /* 0x0001e2000c101b28 */
[----:B------:R-:W-:Y:S02]  /*a930*/  @!P6 LEA.HI R22, R22, R22, RZ, 0x1 ;  /* 0x000000161616e211 */ /* 0x000fe400078f08ff */
[--C-:B------:R-:W-:Y:S01]  /*a940*/  @!P5 IMAD.WIDE R12, R13, 0x4, R144.reuse ;  /* 0x000000040d0cd825 */ /* 0x100fe200078e0290 */
[----:B------:R-:W-:Y:S02]  /*a950*/  @!P1 LEA.HI R23, R23, R23, RZ, 0x1 ;  /* 0x0000001717179211 */ /* 0x000fe400078f08ff */
[----:B------:R-:W-:Y:S01]  /*a960*/  @!P6 LOP3.LUT R21, R22, 0xfffffffe, RZ, 0xc0, !PT ;  /* 0xfffffffe1615e812 */ /* 0x000fe200078ec0ff */
[----:B------:R-:W-:Y:S01]  /*a970*/  VIADD R22, R19, 0xa0 ;  /* 0x000000a013167836 */ /* 0x000fe20000000000 */
[----:B----4-:R-:W-:Y:S01]  /*a980*/  @!P3 LOP3.LUT R15, R20, 0xfffffffe, RZ, 0xc0, !PT ;  /* 0xfffffffe140fb812 */ /* 0x010fe200078ec0ff */
[----:B------:R3:W-:Y:S01]  /*a990*/  @!P5 ST.E.64 desc[UR40][R12.64], R74 ;  /* 0x0000004a0c00d985 */ /* 0x0007e2000c101b28 */
[----:B------:R-:W-:Y:S01]  /*a9a0*/  @!P2 LEA.HI R0, R0, R0, RZ, 0x1 ;  /* 0x000000000000a211 */ /* 0x000fe200078f08ff */
[----:B------:R-:W-:Y:S01]  /*a9b0*/  @!P6 IMAD.WIDE R20, R21, 0x4, R144 ;  /* 0x000000041514e825 */ /* 0x000fe200078e0290 */
[----:B------:R-:W-:-:S02]  /*a9c0*/  ISETP.GE.AND P4, PT, R22, UR4, PT ;  /* 0x0000000416007c0c */ /* 0x000fc4000bf86270 */
[----:B0-----:R-:W-:Y:S01]  /*a9d0*/  @!P1 LOP3.LUT R11, R23, 0xfffffffe, RZ, 0xc0, !PT ;  /* 0xfffffffe170b9812 */ /* 0x001fe200078ec0ff */
[----:B------:R-:W-:Y:S01]  /*a9e0*/  @!P3 IMAD.WIDE R14, R15, 0x4, R144 ;  /* 0x000000040f0eb825 */ /* 0x000fe200078e0290 */
[----:B------:R-:W-:-:S03]  /*a9f0*/  @!P2 LOP3.LUT R23, R0, 0xfffffffe, RZ, 0xc0, !PT ;  /* 0xfffffffe0017a812 */ /* 0x000fc600078ec0ff */
[--C-:B------:R-:W-:Y:S01]  /*aa00*/  @!P1 IMAD.WIDE R10, R11, 0x4, R144.reuse ;  /* 0x000000040b0a9825 */ /* 0x100fe200078e0290 */
[----:B------:R0:W-:Y:S01]  /*aa10*/  @!P3 ST.E.64 desc[UR40][R14.64], R76 ;  /* 0x0000004c0e00b985 */ /* 0x0001e2000c101b28 */
[----:B------:R-:W-:Y:S02]  /*aa20*/  ISETP.GE.AND P3, PT, R18, UR4, PT ;  /* 0x0000000412007c0c */ /* 0x000fe4000bf66270 */
[----:B------:R-:W-:Y:S01]  /*aa30*/  VIADD R0, R19, 0xa8 ;  /* 0x000000a813007836 */ /* 0x000fe20000000000 */
[----:B------:R4:W-:Y:S01]  /*aa40*/  @!P6 ST.E.64 desc[UR40][R20.64], R78 ;  /* 0x0000004e1400e985 */ /* 0x0009e2000c101b28 */
[----:B---3--:R-:W-:Y:S01]  /*aa50*/  @!P2 IMAD.WIDE R12, R23, 0x4, R144 ;  /* 0x00000004170ca825 */ /* 0x008fe200078e0290 */
[----:B------:R-:W-:Y:S02]  /*aa60*/  @!P4 LEA.HI R22, R22, R22, RZ, 0x1 ;  /* 0x000000161616c211 */ /* 0x000fe400078f08ff */
[----:B------:R3:W-:Y:S01]  /*aa70*/  @!P1 ST.E.64 desc[UR40][R10.64], R80 ;  /* 0x000000500a009985 */ /* 0x0007e2000c101b28 */
[----:B------:R-:W-:Y:S01]  /*aa80*/  ISETP.GE.AND P1, PT, R0, UR4, PT ;  /* 0x0000000400007c0c */ /* 0x000fe2000bf26270 */
[----:B------:R-:W-:-:S02]  /*aa90*/  VIADD R23, R19, 0xb8 ;  /* 0x000000b813177836 */ /* 0x000fc40000000000 */
[----:B------:R5:W-:Y:S02]  /*aaa0*/  @!P2 ST.E.64 desc[UR40][R12.64], R82 ;  /* 0x000000520c00a985 */ /* 0x000be4000c101b28 */
[----:B------:R-:W-:Y:S01]  /*aab0*/  @!P3 LEA.HI R18, R18, R18, RZ, 0x1 ;  /* 0x000000121212b211 */ /* 0x000fe200078f08ff */
[----:B0-----:R-:W-:Y:S01]  /*aac0*/  VIADD R14, R19, 0xb0 ;  /* 0x000000b0130e7836 */ /* 0x001fe20000000000 */
[----:B------:R-:W-:Y:S02]  /*aad0*/  ISETP.GE.AND P5, PT, R23, UR4, PT ;  /* 0x0000000417007c0c */ /* 0x000fe4000bfa6270 */
[----:B------:R-:W-:Y:S01]  /*aae0*/  @!P3 LOP3.LUT R15, R18, 0xfffffffe, RZ, 0xc0, !PT ;  /* 0xfffffffe120fb812 */ /* 0x000fe200078ec0ff */
[C---:B----4-:R-:W-:Y:S01]  /*aaf0*/  VIADD R20, R19.reuse, 0xc0 ;  /* 0x000000c013147836 */ /* 0x050fe20000000000 */
[----:B------:R-:W-:Y:S01]  /*ab00*/  ISETP.GE.AND P6, PT, R14, UR4, PT ;  /* 0x000000040e007c0c */ /* 0x000fe2000bfc6270 */
[----:B------:R-:W-:Y:S01]  /*ab10*/  VIADD R18, R19, 0xc8 ;  /* 0x000000c813127836 */ /* 0x000fe20000000000 */
[----:B------:R-:W-:Y:S01]  /*ab20*/  @!P1 LEA.HI R0, R0, R0, RZ, 0x1 ;  /* 0x0000000000009211 */ /* 0x000fe200078f08ff */
[----:B---3--:R-:W-:Y:S01]  /*ab30*/  @!P3 IMAD.WIDE R10, R15, 0x4, R144 ;  /* 0x000000040f0ab825 */ /* 0x008fe200078e0290 */
[----:B------:R-:W-:-:S02]  /*ab40*/  ISETP.GE.AND P2, PT, R20, UR4, PT ;  /* 0x0000000414007c0c */ /* 0x000fc4000bf46270 */
[----:B------:R-:W-:Y:S02]  /*ab50*/  @!P1 LOP3.LUT R15, R0, 0xfffffffe, RZ, 0xc0, !PT ;  /* 0xfffffffe000f9812 */ /* 0x000fe400078ec0ff */
[----:B------:R0:W-:Y:S01]  /*ab60*/  @!P3 ST.E.64 desc[UR40][R10.64], R84 ;  /* 0x000000540a00b985 */ /* 0x0001e2000c101b28 */
[----:B------:R-:W-:Y:S02]  /*ab70*/  ISETP.GE.AND P3, PT, R18, UR4, PT ;  /* 0x0000000412007c0c */ /* 0x000fe4000bf66270 */
[----:B------:R-:W-:Y:S02]  /*ab80*/  @!P5 LEA.HI R23, R23, R23, RZ, 0x1 ;  /* 0x000000171717d211 */ /* 0x000fe400078f08ff */
[----:B------:R-:W-:Y:S01]  /*ab90*/  @!P6 LEA.HI R0, R14, R14, RZ, 0x1 ;  /* 0x0000000e0e00e211 */ /* 0x000fe200078f08ff */
[--C-:B------:R-:W-:Y:S01]  /*aba0*/  @!P1 IMAD.WIDE R14, R15, 0x4, R144.reuse ;  /* 0x000000040f0e9825 */ /* 0x100fe200078e0290 */
[----:B-----5:R-:W-:Y:S02]  /*abb0*/  @!P4 LOP3.LUT R13, R22, 0xfffffffe, RZ, 0xc0, !PT ;  /* 0xfffffffe160dc812 */ /* 0x020fe400078ec0ff */
[----:B------:R-:W-:Y:S01]  /*abc0*/  @!P6 LOP3.LUT R21, R0, 0xfffffffe, RZ, 0xc0, !PT ;  /* 0xfffffffe0015e812 */ /* 0x000fe200078ec0ff */
[----:B------:R-:W-:Y:S01]  /*abd0*/  VIADD R0, R19, 0xd0 ;  /* 0x000000d013007836 */ /* 0x000fe20000000000 */
[----:B------:R-:W-:Y:S01]  /*abe0*/  @!P2 LEA.HI R20, R20, R20, RZ, 0x1 ;  /* 0x000000141414a211 */ /* 0x000fe200078f08ff */
[----:B------:R-:W-:Y:S01]  /*abf0*/  @!P4 IMAD.WIDE R12, R13, 0x4, R144 ;  /* 0x000000040d0cc825 */ /* 0x000fe200078e0290 */
[----:B------:R-:W-:-:S02]  /*ac00*/  @!P5 LOP3.LUT R23, R23, 0xfffffffe, RZ, 0xc0, !PT ;  /* 0xfffffffe1717d812 */ /* 0x000fc400078ec0ff */
[----:B------:R-:W-:Y:S01]  /*ac10*/  @!P3 LEA.HI R18, R18, R18, RZ, 0x1 ;  /* 0x000000121212b211 */ /* 0x000fe200078f08ff */
[--C-:B0-----:R-:W-:Y:S01]  /*ac20*/  @!P6 IMAD.WIDE R10, R21, 0x4, R144.reuse ;  /* 0x00000004150ae825 */ /* 0x101fe200078e0290 */
[----:B------:R-:W-:Y:S01]  /*ac30*/  @!P2 LOP3.LUT R25, R20, 0xfffffffe, RZ, 0xc0, !PT ;  /* 0xfffffffe1419a812 */ /* 0x000fe200078ec0ff */
[----:B------:R0:W-:Y:S02]  /*ac40*/  @!P4 ST.E.64 desc[UR40][R12.64], R86 ;  /* 0x000000560c00c985 */ /* 0x0001e4000c101b28 */
[----:B------:R-:W-:Y:S01]  /*ac50*/  @!P5 IMAD.WIDE R20, R23, 0x4, R144 ;  /* 0x000000041714d825 */ /* 0x000fe200078e0290 */
[----:B------:R-:W-:Y:S01]  /*ac60*/  @!P3 LOP3.LUT R23, R18, 0xfffffffe, RZ, 0xc0, !PT ;  /* 0xfffffffe1217b812 */ /* 0x000fe200078ec0ff */
[----:B------:R3:W-:Y:S01]  /*ac70*/  @!P1 ST.E.64 desc[UR40][R14.64], R88 ;  /* 0x000000580e009985 */ /* 0x0007e2000c101b28 */
[----:B------:R-:W-:Y:S01]  /*ac80*/  ISETP.GE.AND P1, PT, R0, UR4, PT ;  /* 0x0000000400007c0c */ /* 0x000fe2000bf26270 */
[C---:B------:R-:W-:Y:S02]  /*ac90*/  VIADD R18, R19.reuse, 0xd8 ;  /* 0x000000d813127836 */ /* 0x040fe40000000000 */
[----:B------:R4:W-:Y:S01]  /*aca0*/  @!P6 ST.E.64 desc[UR40][R10.64], R90 ;  /* 0x0000005a0a00e985 */ /* 0x0009e2000c101b28 */
[----:B------:R-:W-:-:S03]  /*acb0*/  VIADD R22, R19, 0xe0 ;  /* 0x000000e013167836 */ /* 0x000fc60000000000 */
[----:B------:R-:W-:Y:S01]  /*acc0*/  @!P5 ST.E.64 desc[UR40][R20.64], R92 ;  /* 0x0000005c1400d985 */ /* 0x000fe2000c101b28 */
[----:B0-----:R-:W-:-:S04]  /*acd0*/  @!P2 IMAD.WIDE R12, R25, 0x4, R144 ;  /* 0x00000004190ca825 */ /* 0x001fc800078e0290 */
[----:B---3--:R-:W-:Y:S01]  /*ace0*/  @!P3 IMAD.WIDE R14, R23, 0x4, R144 ;  /* 0x00000004170eb825 */ /* 0x008fe200078e0290 */
[----:B------:R0:W-:Y:S01]  /*acf0*/  @!P2 ST.E.64 desc[UR40][R12.64], R96 ;  /* 0x000000600c00a985 */ /* 0x0001e2000c101b28 */
[----:B------:R-:W-:Y:S02]  /*ad00*/  ISETP.GE.AND P2, PT, R18, UR4, PT ;  /* 0x0000000412007c0c */ /* 0x000fe4000bf46270 */
[C---:B------:R-:W-:Y:S01]  /*ad10*/  VIADD R23, R19.reuse, 0xe8 ;  /* 0x000000e813177836 */ /* 0x040fe20000000000 */
[----:B------:R3:W-:Y:S01]  /*ad20*/  @!P3 ST.E.64 desc[UR40][R14.64], R98 ;  /* 0x000000620e00b985 */ /* 0x0007e2000c101b28 */
[C---:B----4-:R-:W-:Y:S01]  /*ad30*/  VIADD R11, R19.reuse, 0xf8 ;  /* 0x000000f8130b7836 */ /* 0x050fe20000000000 */
[----:B------:R-:W-:Y:S01]  /*ad40*/  ISETP.GE.AND P3, PT, R22, UR4, PT ;  /* 0x0000000416007c0c */ /* 0x000fe2000bf66270 */
[----:B------:R-:W-:Y:S01]  /*ad50*/  VIADD R10, R19, 0xf0 ;  /* 0x000000f0130a7836 */ /* 0x000fe20000000000 */
[----:B------:R-:W-:Y:S02]  /*ad60*/  ISETP.GE.AND P4, PT, R23, UR4, PT ;  /* 0x0000000417007c0c */ /* 0x000fe4000bf86270 */
[----:B------:R-:W-:-:S02]  /*ad70*/  ISETP.GE.AND P6, PT, R11, UR4, PT ;  /* 0x000000040b007c0c */ /* 0x000fc4000bfc6270 */
[----:B------:R-:W-:Y:S02]  /*ad80*/  ISETP.GE.AND P5, PT, R10, UR4, PT ;  /* 0x000000040a007c0c */ /* 0x000fe4000bfa6270 */
[----:B------:R-:W-:Y:S02]  /*ad90*/  @!P1 LEA.HI R0, R0, R0, RZ, 0x1 ;  /* 0x0000000000009211 */ /* 0x000fe400078f08ff */
[----:B------:R-:W-:-:S03]  /*ada0*/  @!P2 LEA.HI R18, R18, R18, RZ, 0x1 ;  /* 0x000000121212a211 */ /* 0x000fc600078f08ff */
[----:B------:R-:W-:Y:S02]  /*adb0*/  @!P3 LEA.HI R22, R22, R22, RZ, 0x1 ;  /* 0x000000161616b211 */ /* 0x000fe400078f08ff */
[----:B------:R-:W-:Y:S02]  /*adc0*/  @!P4 LEA.HI R23, R23, R23, RZ, 0x1 ;  /* 0x000000171717c211 */ /* 0x000fe400078f08ff */
[----:B0-----:R-:W-:Y:S02]  /*add0*/  @!P6 LEA.HI R12, R11, R11, RZ, 0x1 ;  /* 0x0000000b0b0ce211 */ /* 0x001fe400078f08ff */
[----:B------:R-:W-:Y:S02]  /*ade0*/  @!P5 LEA.HI R10, R10, R10, RZ, 0x1 ;  /* 0x0000000a0a0ad211 */ /* 0x000fe400078f08ff */
[----:B------:R-:W-:Y:S02]  /*adf0*/  @!P1 LOP3.LUT R11, R0, 0xfffffffe, RZ, 0xc0, !PT ;  /* 0xfffffffe000b9812 */ /* 0x000fe400078ec0ff */
[----:B------:R-:W-:-:S02]  /*ae00*/  @!P2 LOP3.LUT R13, R18, 0xfffffffe, RZ, 0xc0, !PT ;  /* 0xfffffffe120da812 */ /* 0x000fc400078ec0ff */
[----:B---3--:R-:W-:Y:S02]  /*ae10*/  @!P3 LOP3.LUT R15, R22, 0xfffffffe, RZ, 0xc0, !PT ;  /* 0xfffffffe160fb812 */ /* 0x008fe400078ec0ff */
[----:B------:R-:W-:Y:S02]  /*ae20*/  @!P4 LOP3.LUT R21, R23, 0xfffffffe, RZ, 0xc0, !PT ;  /* 0xfffffffe1715c812 */ /* 0x000fe400078ec0ff */
[----:B------:R-:W-:Y:S01]  /*ae30*/  @!P5 LOP3.LUT R23, R10, 0xfffffffe, RZ, 0xc0, !PT ;  /* 0xfffffffe0a17d812 */ /* 0x000fe200078ec0ff */
[----:B------:R-:W-:Y:S01]  /*ae40*/  @!P1 IMAD.WIDE R10, R11, 0x4, R144 ;  /* 0x000000040b0a9825 */ /* 0x000fe200078e0290 */
[----:B------:R-:W-:-:S03]  /*ae50*/  @!P6 LOP3.LUT R25, R12, 0xfffffffe, RZ, 0xc0, !PT ;  /* 0xfffffffe0c19e812 */ /* 0x000fc600078ec0ff */
[--C-:B------:R-:W-:Y:S01]  /*ae60*/  @!P2 IMAD.WIDE R12, R13, 0x4, R144.reuse ;  /* 0x000000040d0ca825 */ /* 0x100fe200078e0290 */
[----:B------:R3:W-:Y:S03]  /*ae70*/  @!P1 ST.E.64 desc[UR40][R10.64], R100 ;  /* 0x000000640a009985 */ /* 0x0007e6000c101b28 */
[--C-:B------:R-:W-:Y:S01]  /*ae80*/  @!P3 IMAD.WIDE R14, R15, 0x4, R144.reuse ;  /* 0x000000040f0eb825 */ /* 0x100fe200078e0290 */
[----:B------:R3:W-:Y:S03]  /*ae90*/  @!P2 ST.E.64 desc[UR40][R12.64], R102 ;  /* 0x000000660c00a985 */ /* 0x0007e6000c101b28 */
[--C-:B------:R-:W-:Y:S01]  /*aea0*/  @!P4 IMAD.WIDE R20, R21, 0x4, R144.reuse ;  /* 0x000000041514c825 */ /* 0x100fe200078e0290 */
[----:B------:R3:W-:Y:S03]  /*aeb0*/  @!P3 ST.E.64 desc[UR40][R14.64], R106 ;  /* 0x0000006a0e00b985 */ /* 0x0007e6000c101b28 */
[--C-:B------:R-:W-:Y:S01]  /*aec0*/  @!P5 IMAD.WIDE R22, R23, 0x4, R144.reuse ;  /* 0x000000041716d825 */ /* 0x100fe200078e0290 */
[----:B------:R3:W-:Y:S03]  /*aed0*/  @!P4 ST.E.64 desc[UR40][R20.64], R108 ;  /* 0x0000006c1400c985 */ /* 0x0007e6000c101b28 */
[----:B------:R-:W-:Y:S01]  /*aee0*/  @!P6 IMAD.WIDE R144, R25, 0x4, R144 ;  /* 0x000000041990e825 */ /* 0x000fe200078e0290 */
[----:B------:R3:W-:Y:S04]  /*aef0*/  @!P5 ST.E.64 desc[UR40][R22.64], R110 ;  /* 0x0000006e1600d985 */ /* 0x0007e8000c101b28 */
[----:B------:R3:W-:Y:S02]  /*af00*/  @!P6 ST.E.64 desc[UR40][R144.64], R112 ;  /* 0x000000709000e985 */ /* 0x0007e4000c101b28 */
.L_x_37:
[----:B------:R-:W-:Y:S05]  /*af10*/  BSYNC B0 ;  /* 0x0000000000007941 */ /* 0x000fea0003800000 */
.L_x_36:
[----:B------:R-:W-:Y:S01]  /*af20*/  ISETP.GE.AND P1, PT, R63, R16, PT ;  /* 0x000000103f00720c */ /* 0x000fe20003f26270 */
[----:B---3--:R-:W3:Y:S01]  /*af30*/  SHFL.IDX PT, R11, R52, 0x1, 0x1c1f ;  /* 0x003c1f00340b7f89 */ /* 0x008ee200000e0000 */
[----:B0-----:R-:W-:Y:S02]  /*af40*/  SEL R13, R47, R26, P0 ;  /* 0x0000001a2f0d7207 */ /* 0x001fe40000000000 */
[----:B------:R-:W-:Y:S01]  /*af50*/  SEL R15, R26, R47, P0 ;  /* 0x0000002f1a0f7207 */ /* 0x000fe20000000000 */
[----:B------:R1:W4:Y:S01]  /*af60*/  SHFL.IDX PT, R10, R28, 0x1, 0x1c1f ;  /* 0x003c1f001c0a7f89 */ /* 0x00032200000e0000 */
[----:B------:R-:W-:Y:S02]  /*af70*/  SEL R20, R46, R29, P0 ;  /* 0x0000001d2e147207 */ /* 0x000fe40000000000 */
[----:B------:R-:W-:Y:S02]  /*af80*/  SEL R12, R49, R8, P0 ;  /* 0x00000008310c7207 */ /* 0x000fe40000000000 */
[----:B------:R-:W-:-:S02]  /*af90*/  SEL R14, R8, R49, P0 ;  /* 0x00000031080e7207 */ /* 0x000fc40000000000 */
[----:B------:R-:W-:Y:S02]  /*afa0*/  SEL R46, R29, R46, P0 ;  /* 0x0000002e1d2e7207 */ /* 0x000fe40000000000 */
[----:B------:R-:W-:Y:S02]  /*afb0*/  SEL R26, R41, R130, P0 ;  /* 0x00000082291a7207 */ /* 0x000fe40000000000 */
[----:B------:R-:W-:Y:S02]  /*afc0*/  SEL R27, R39, R134, P0 ;  /* 0x00000086271b7207 */ /* 0x000fe40000000000 */
[----:B------:R-:W-:Y:S02]  /*afd0*/  SEL R131, R134, R39, P0 ;  /* 0x0000002786837207 */ /* 0x000fe40000000000 */
[----:B-1----:R-:W-:Y:S02]  /*afe0*/  SEL R28, R38, R61, P0 ;  /* 0x0000003d261c7207 */ /* 0x002fe40000000000 */
        /* <DEDUP_REMOVED lines=8> */
[----:B--2---:R-:W-:Y:S02]  /*b070*/  SEL R29, R31, R142, P0 ;  /* 0x0000008e1f1d7207 */ /* 0x004fe40000000000 */
[----:B------:R-:W-:Y:S02]  /*b080*/  SEL R39, R142, R31, P0 ;  /* 0x0000001f8e277207 */ /* 0x000fe40000000000 */
[----:B------:R-:W-:Y:S02]  /*b090*/  SEL R2, R30, R17, P0 ;  /* 0x000000111e027207 */ /* 0x000fe40000000000 */
[----:B------:R-:W-:Y:S01]  /*b0a0*/  SEL R8, R17, R30, P0 ;  /* 0x0000001e11087207 */ /* 0x000fe20000000000 */
[----:B---34-:R-:W-:Y:S06]  /*b0b0*/  @P1 BRA `(.L_x_10) ;  /* 0x0000005000701947 */ /* 0x018fec0003800000 */
[C---:B------:R-:W-:Y:S01]  /*b0c0*/  VIADD R0, R19.reuse, 0x8 ;  /* 0x0000000813007836 */ /* 0x040fe20000000000 */
[----:B------:R-:W-:Y:S01]  /*b0d0*/  ULDC UR4, c[0x0][0xac8] ;  /* 0x0002b20000047ab9 */ /* 0x000fe20000000800 */
[C---:B------:R-:W-:Y:S01]  /*b0e0*/  VIADD R16, R19.reuse, 0x10 ;  /* 0x0000001013107836 */ /* 0x040fe20000000000 */
[C---:B------:R-:W-:Y:S01]  /*b0f0*/  ISETP.GE.AND P3, PT, R19.reuse, UR4, PT ;  /* 0x0000000413007c0c */ /* 0x040fe2000bf66270 */
[C---:B------:R-:W-:Y:S01]  /*b100*/  VIADD R18, R19.reuse, 0x18 ;  /* 0x0000001813127836 */ /* 0x040fe20000000000 */
[----:B------:R-:W-:Y:S01]  /*b110*/  ISETP.GE.AND P4, PT, R0, UR4, PT ;  /* 0x0000000400007c0c */ /* 0x000fe2000bf86270 */
[C---:B------:R-:W-:Y:S01]  /*b120*/  VIADD R34, R19.reuse, 0x20 ;  /* 0x0000002013227836 */ /* 0x040fe20000000000 */
[----:B------:R-:W-:Y:S01]  /*b130*/  ISETP.GE.AND P5, PT, R16, UR4, PT ;  /* 0x0000000410007c0c */ /* 0x000fe2000bfa6270 */
[C---:B------:R-:W-:Y:S01]  /*b140*/  VIADD R35, R19.reuse, 0x28 ;  /* 0x0000002813237836 */ /* 0x040fe20000000000 */
[----:B------:R-:W-:Y:S01]  /*b150*/  ISETP.GE.AND P0, PT, R18, UR4, PT ;  /* 0x0000000412007c0c */ /* 0x000fe2000bf06270 */
[C---:B------:R-:W-:Y:S01]  /*b160*/  VIADD R36, R19.reuse, 0x30 ;  /* 0x0000003013247836 */ /* 0x040fe20000000000 */
[----:B------:R-:W-:Y:S01]  /*b170*/  ISETP.GE.AND P1, PT, R34, UR4, PT ;  /* 0x0000000422007c0c */ /* 0x000fe2000bf26270 */
[----:B------:R-:W-:Y:S01]  /*b180*/  VIADD R40, R19, 0x38 ;  /* 0x0000003813287836 */ /* 0x000fe20000000000 */
[----:B------:R-:W-:Y:S01]  /*b190*/  ISETP.GE.AND P2, PT, R35, UR4, PT ;  /* 0x0000000423007c0c */ /* 0x000fe2000bf46270 */
[----:B------:R-:W-:-:S04]  /*b1a0*/  VIADD R41, R19, 0x40 ;  /* 0x0000004013297836 */ /* 0x000fc80000000000 */
[----:B------:R-:W-:Y:S02]  /*b1b0*/  @!P4 LEA.HI R0, R0, R0, RZ, 0x1 ;  /* 0x000000000000c211 */ /* 0x000fe400078f08ff */
[----:B------:R-:W-:Y:S02]  /*b1c0*/  @!P5 LEA.HI R16, R16, R16, RZ, 0x1 ;  /* 0x000000101010d211 */ /* 0x000fe400078f08ff */
[----:B------:R-:W-:Y:S02]  /*b1d0*/  @!P4 LOP3.LUT R31, R0, 0xfffffffe, RZ, 0xc0, !PT ;  /* 0xfffffffe001fc812 */ /* 0x000fe400078ec0ff */
[----:B------:R-:W-:Y:S01]  /*b1e0*/  @!P5 LOP3.LUT R33, R16, 0xfffffffe, RZ, 0xc0, !PT ;  /* 0xfffffffe1021d812 */ /* 0x000fe200078ec0ff */
[--C-:B------:R-:W-:Y:S01]  /*b1f0*/  @!P3 IMAD.WIDE R16, R19, 0x4, R10.reuse ;  /* 0x000000041310b825 */ /* 0x100fe200078e020a */
[----:B------:R-:W-:Y:S02]  /*b200*/  @!P0 LEA.HI R18, R18, R18, RZ, 0x1 ;  /* 0x0000001212128211 */ /* 0x000fe400078f08ff */
[----:B------:R-:W-:Y:S01]  /*b210*/  @!P1 LEA.HI R34, R34, R34, RZ, 0x1 ;  /* 0x0000002222229211 */ /* 0x000fe200078f08ff */
[----:B------:R-:W-:Y:S01]  /*b220*/  @!P4 IMAD.WIDE R30, R31, 0x4, R10 ;  /* 0x000000041f1ec825 */ /* 0x000fe200078e020a */
[----:B------:R0:W-:Y:S01]  /*b230*/  @!P3 ST.E.64 desc[UR40][R16.64], R116 ;  /* 0x000000741000b985 */ /* 0x0001e2000c101b28 */
[----:B------:R-:W-:-:S02]  /*b240*/  @!P2 LEA.HI R0, R35, R35, RZ, 0x1 ;  /* 0x000000232300a211 */ /* 0x000fc400078f08ff */
[--C-:B------:R-:W-:Y:S01]  /*b250*/  @!P5 IMAD.WIDE R32, R33, 0x4, R10.reuse ;  /* 0x000000042120d825 */ /* 0x100fe200078e020a */
[----:B------:R1:W-:Y:S01]  /*b260*/  @!P4 ST.E.64 desc[UR40][R30.64], R118 ;  /* 0x000000761e00c985 */ /* 0x0003e2000c101b28 */
[----:B------:R-:W-:Y:S02]  /*b270*/  @!P0 LOP3.LUT R35, R18, 0xfffffffe, RZ, 0xc0, !PT ;  /* 0xfffffffe12238812 */ /* 0x000fe400078ec0ff */
[----:B------:R-:W-:Y:S01]  /*b280*/  ISETP.GE.AND P3, PT, R36, UR4, PT ;  /* 0x0000000424007c0c */ /* 0x000fe2000bf66270 */
[----:B------:R2:W-:Y:S01]  /*b290*/  @!P5 ST.E.64 desc[UR40][R32.64], R120 ;  /* 0x000000782000d985 */ /* 0x0005e2000c101b28 */
[----:B------:R-:W-:Y:S01]  /*b2a0*/  @!P1 LOP3.LUT R37, R34, 0xfffffffe, RZ, 0xc0, !PT ;  /* 0xfffffffe22259812 */ /* 0x000fe200078ec0ff */
[C---:B------:R-:W-:Y:S01]  /*b2b0*/  VIADD R18, R19.reuse, 0x50 ;  /* 0x0000005013127836 */ /* 0x040fe20000000000 */
[----:B------:R-:W-:Y:S01]  /*b2c0*/  ISETP.GE.AND P4, PT, R40, UR4, PT ;  /* 0x0000000428007c0c */ /* 0x000fe2000bf86270 */
[----:B------:R-:W-:Y:S01]  /*b2d0*/  VIADD R34, R19, 0x58 ;  /* 0x0000005813227836 */ /* 0x000fe20000000000 */
[----:B------:R-:W-:Y:S01]  /*b2e0*/  ISETP.GE.AND P5, PT, R41, UR4, PT ;  /* 0x0000000429007c0c */ /* 0x000fe2000bfa6270 */
[----:B0-----:R-:W-:-:S04]  /*b2f0*/  @!P0 IMAD.WIDE R16, R35, 0x4, R10 ;  /* 0x0000000423108825 */ /* 0x001fc800078e020a */
[--C-:B-1----:R-:W-:Y:S01]  /*b300*/  @!P1 IMAD.WIDE R30, R37, 0x4, R10.reuse ;  /* 0x00000004251e9825 */ /* 0x102fe200078e020a */
[----:B------:R0:W-:Y:S01]  /*b310*/  @!P0 ST.E.64 desc[UR40][R16.64], R122 ;  /* 0x0000007a10008985 */ /* 0x0001e2000c101b28 */
[----:B------:R-:W-:Y:S02]  /*b320*/  @!P3 LEA.HI R36, R36, R36, RZ, 0x1 ;  /* 0x000000242424b211 */ /* 0x000fe400078f08ff */
[----:B--2---:R-:W-:Y:S01]  /*b330*/  @!P2 LOP3.LUT R33, R0, 0xfffffffe, RZ, 0xc0, !PT ;  /* 0xfffffffe0021a812 */ /* 0x004fe200078ec0ff */
[----:B------:R-:W-:Y:S01]  /*b340*/  VIADD R0, R19, 0x48 ;  /* 0x0000004813007836 */ /* 0x000fe20000000000 */
[----:B------:R1:W-:Y:S01]  /*b350*/  @!P1 ST.E.64 desc[UR40][R30.64], R124 ;  /* 0x0000007c1e009985 */ /* 0x0003e2000c101b28 */
[----:B------:R-:W-:Y:S02]  /*b360*/  ISETP.GE.AND P1, PT, R18, UR4, PT ;  /* 0x0000000412007c0c */ /* 0x000fe4000bf26270 */
[----:B------:R-:W-:Y:S01]  /*b370*/  @!P2 IMAD.WIDE R32, R33, 0x4, R10 ;  /* 0x000000042120a825 */ /* 0x000fe200078e020a */
[----:B------:R-:W-:-:S02]  /*b380*/  ISETP.GE.AND P0, PT, R0, UR4, PT ;  /* 0x0000000400007c0c */ /* 0x000fc4000bf06270 */
[----:B------:R-:W-:Y:S02]  /*b390*/  @!P4 LEA.HI R40, R40, R40, RZ, 0x1 ;  /* 0x000000282828c211 */ /* 0x000fe400078f08ff */
[----:B------:R-:W-:Y:S01]  /*b3a0*/  @!P5 LEA.HI R41, R41, R41, RZ, 0x1 ;  /* 0x000000292929d211 */ /* 0x000fe200078f08ff */
[----:B------:R2:W-:Y:S01]  /*b3b0*/  @!P2 ST.E.64 desc[UR40][R32.64], R114 ;  /* 0x000000722000a985 */ /* 0x0005e2000c101b28 */
[----:B------:R-:W-:Y:S01]  /*b3c0*/  @!P3 LOP3.LUT R35, R36, 0xfffffffe, RZ, 0xc0, !PT ;  /* 0xfffffffe2423b812 */ /* 0x000fe200078ec0ff */
[C---:B------:R-:W-:Y:S01]  /*b3d0*/  VIADD R36, R19.reuse, 0x60 ;  /* 0x0000006013247836 */ /* 0x040fe20000000000 */
[----:B------:R-:W-:Y:S01]  /*b3e0*/  @!P4 LOP3.LUT R37, R40, 0xfffffffe, RZ, 0xc0, !PT ;  /* 0xfffffffe2825c812 */ /* 0x000fe200078ec0ff */
[----:B------:R-:W-:Y:S01]  /*b3f0*/  VIADD R40, R19, 0x68 ;  /* 0x0000006813287836 */ /* 0x000fe20000000000 */
[----:B------:R-:W-:Y:S01]  /*b400*/  ISETP.GE.AND P2, PT, R34, UR4, PT ;  /* 0x0000000422007c0c */ /* 0x000fe2000bf46270 */
[----:B0-----:R-:W-:Y:S01]  /*b410*/  @!P3 IMAD.WIDE R16, R35, 0x4, R10 ;  /* 0x000000042310b825 */ /* 0x001fe200078e020a */
[----:B------:R-:W-:-:S02]  /*b420*/  @!P1 LEA.HI R18, R18, R18, RZ, 0x1 ;  /* 0x0000001212129211 */ /* 0x000fc400078f08ff */
[----:B------:R-:W-:Y:S01]  /*b430*/  @!P0 LEA.HI R0, R0, R0, RZ, 0x1 ;  /* 0x0000000000008211 */ /* 0x000fe200078f08ff */
[--C-:B-1----:R-:W-:Y:S01]  /*b440*/  @!P4 IMAD.WIDE R30, R37, 0x4, R10.reuse ;  /* 0x00000004251ec825 */ /* 0x102fe200078e020a */
[----:B------:R0:W-:Y:S01]  /*b450*/  @!P3 ST.E.64 desc[UR40][R16.64], R126 ;  /* 0x0000007e1000b985 */ /* 0x0001e2000c101b28 */
[----:B------:R-:W-:Y:S02]  /*b460*/  ISETP.GE.AND P3, PT, R36, UR4, PT ;  /* 0x0000000424007c0c */ /* 0x000fe4000bf66270 */
[----:B--2---:R-:W-:Y:S01]  /*b470*/  @!P5 LOP3.LUT R33, R41, 0xfffffffe, RZ, 0xc0, !PT ;  /* 0xfffffffe2921d812 */ /* 0x004fe200078ec0ff */
[----:B------:R1:W-:Y:S01]  /*b480*/  @!P4 ST.E.64 desc[UR40][R30.64], R104 ;  /* 0x000000681e00c985 */ /* 0x0003e2000c101b28 */
[----:B------:R-:W-:Y:S01]  /*b490*/  @!P0 LOP3.LUT R35, R0, 0xfffffffe, RZ, 0xc0, !PT ;  /* 0xfffffffe00238812 */ /* 0x000fe200078ec0ff */
[----:B------:R-:W-:Y:S01]  /*b4a0*/  VIADD R41, R19, 0x70 ;  /* 0x0000007013297836 */ /* 0x000fe20000000000 */
[----:B------:R-:W-:Y:S01]  /*b4b0*/  @!P1 LOP3.LUT R37, R18, 0xfffffffe, RZ, 0xc0, !PT ;  /* 0xfffffffe12259812 */ /* 0x000fe200078ec0ff */
[----:B------:R-:W-:Y:S01]  /*b4c0*/  @!P5 IMAD.WIDE R32, R33, 0x4, R10 ;  /* 0x000000042120d825 */ /* 0x000fe200078e020a */
[----:B------:R-:W-:-:S02]  /*b4d0*/  @!P2 LEA.HI R34, R34, R34, RZ, 0x1 ;  /* 0x000000222222a211 */ /* 0x000fc400078f08ff */
[----:B------:R-:W-:Y:S01]  /*b4e0*/  ISETP.GE.AND P4, PT, R41, UR4, PT ;  /* 0x0000000429007c0c */ /* 0x000fe2000bf86270 */
[----:B------:R-:W-:Y:S01]  /*b4f0*/  VIADD R0, R19, 0x78 ;  /* 0x0000007813007836 */ /* 0x000fe20000000000 */
[----:B------:R2:W-:Y:S01]  /*b500*/  @!P5 ST.E.64 desc[UR40][R32.64], R128 ;  /* 0x000000802000d985 */ /* 0x0005e2000c101b28 */
[----:B------:R-:W-:Y:S01]  /*b510*/  ISETP.GE.AND P5, PT, R40, UR4, PT ;  /* 0x0000000428007c0c */ /* 0x000fe2000bfa6270 */
[--C-:B0-----:R-:W-:Y:S01]  /*b520*/  @!P0 IMAD.WIDE R16, R35, 0x4, R10.reuse ;  /* 0x0000000423108825 */ /* 0x101fe200078e020a */
[----:B------:R-:W-:Y:S02]  /*b530*/  @!P3 LEA.HI R36, R36, R36, RZ, 0x1 ;  /* 0x000000242424b211 */ /* 0x000fe400078f08ff */
[----:B------:R-:W-:Y:S01]  /*b540*/  ISETP.GE.AND P6, PT, R0, UR4, PT ;  /* 0x0000000400007c0c */ /* 0x000fe2000bfc6270 */
[----:B-1----:R-:W-:Y:S01]  /*b550*/  @!P1 IMAD.WIDE R30, R37, 0x4, R10 ;  /* 0x00000004251e9825 */ /* 0x002fe200078e020a */
[----:B------:R0:W-:Y:S01]  /*b560*/  @!P0 ST.E.64 desc[UR40][R16.64], R94 ;  /* 0x0000005e10008985 */ /* 0x0001e2000c101b28 */
[----:B------:R-:W-:-:S02]  /*b570*/  @!P3 LOP3.LUT R35, R36, 0xfffffffe, RZ, 0xc0, !PT ;  /* 0xfffffffe2423b812 */ /* 0x000fc400078ec0ff */
[----:B------:R-:W-:Y:S01]  /*b580*/  VIADD R18, R19, 0x80 ;  /* 0x0000008013127836 */ /* 0x000fe20000000000 */
[----:B------:R1:W-:Y:S01]  /*b590*/  @!P1 ST.E.64 desc[UR40][R30.64], R132 ;  /* 0x000000841e009985 */ /* 0x0003e2000c101b28 */
[----:B------:R-:W-:Y:S01]  /*b5a0*/  @!P4 LEA.HI R41, R41, R41, RZ, 0x1 ;  /* 0x000000292929c211 */ /* 0x000fe200078f08ff */
[C---:B------:R-:W-:Y:S01]  /*b5b0*/  VIADD R36, R19.reuse, 0x90 ;  /* 0x0000009013247836 */ /* 0x040fe20000000000 */
[----:B--2---:R-:W-:Y:S01]  /*b5c0*/  @!P2 LOP3.LUT R33, R34, 0xfffffffe, RZ, 0xc0, !PT ;  /* 0xfffffffe2221a812 */ /* 0x004fe200078ec0ff */
[----:B------:R-:W-:Y:S01]  /*b5d0*/  VIADD R34, R19, 0x88 ;  /* 0x0000008813227836 */ /* 0x000fe20000000000 */
[----:B------:R-:W-:Y:S02]  /*b5e0*/  ISETP.GE.AND P1, PT, R18, UR4, PT ;  /* 0x0000000412007c0c */ /* 0x000fe4000bf26270 */
[----:B------:R-:W-:Y:S01]  /*b5f0*/  @!P5 LEA.HI R40, R40, R40, RZ, 0x1 ;  /* 0x000000282828d211 */ /* 0x000fe200078f08ff */
[----:B------:R-:W-:Y:S01]  /*b600*/  @!P2 IMAD.WIDE R32, R33, 0x4, R10 ;  /* 0x000000042120a825 */ /* 0x000fe200078e020a */
[----:B------:R-:W-:-:S02]  /*b610*/  ISETP.GE.AND P0, PT, R34, UR4, PT ;  /* 0x0000000422007c0c */ /* 0x000fc4000bf06270 */
[----:B------:R-:W-:Y:S01]  /*b620*/  @!P5 LOP3.LUT R37, R40, 0xfffffffe, RZ, 0xc0, !PT ;  /* 0xfffffffe2825d812 */ /* 0x000fe200078ec0ff */
[--C-:B0-----:R-:W-:Y:S01]  /*b630*/  @!P3 IMAD.WIDE R16, R35, 0x4, R10.reuse ;  /* 0x000000042310b825 */ /* 0x101fe200078e020a */
[----:B------:R0:W-:Y:S01]  /*b640*/  @!P2 ST.E.64 desc[UR40][R32.64], R50 ;  /* 0x000000322000a985 */ /* 0x0001e2000c101b28 */
[----:B------:R-:W-:Y:S02]  /*b650*/  @!P6 LEA.HI R0, R0, R0, RZ, 0x1 ;  /* 0x000000000000e211 */ /* 0x000fe400078f08ff */
[----:B-1----:R-:W-:Y:S01]  /*b660*/  @!P5 IMAD.WIDE R30, R37, 0x4, R10 ;  /* 0x00000004251ed825 */ /* 0x002fe200078e020a */
[----:B------:R1:W-:Y:S01]  /*b670*/  @!P3 ST.E.64 desc[UR40][R16.64], R4 ;  /* 0x000000041000b985 */ /* 0x0003e2000c101b28 */
[----:B------:R-:W-:Y:S02]  /*b680*/  @!P1 LEA.HI R18, R18, R18, RZ, 0x1 ;  /* 0x0000001212129211 */ /* 0x000fe400078f08ff */
[----:B------:R-:W-:Y:S01]  /*b690*/  @!P6 LOP3.LUT R35, R0, 0xfffffffe, RZ, 0xc0, !PT ;  /* 0xfffffffe0023e812 */ /* 0x000fe200078ec0ff */
[----:B------:R2:W-:Y:S01]  /*b6a0*/  @!P5 ST.E.64 desc[UR40][R30.64], R136 ;  /* 0x000000881e00d985 */ /* 0x0005e2000c101b28 */
[----:B------:R-:W-:Y:S01]  /*b6b0*/  @!P0 LEA.HI R34, R34, R34, RZ, 0x1 ;  /* 0x0000002222228211 */ /* 0x000fe200078f08ff */
[C---:B------:R-:W-:Y:S01]  /*b6c0*/  VIADD R0, R19.reuse, 0x98 ;  /* 0x0000009813007836 */ /* 0x040fe20000000000 */
[----:B------:R-:W-:Y:S01]  /*b6d0*/  ISETP.GE.AND P2, PT, R36, UR4, PT ;  /* 0x0000000424007c0c */ /* 0x000fe2000bf46270 */
[----:B------:R-:W-:Y:S01]  /*b6e0*/  VIADD R37, R19, 0xa0 ;  /* 0x000000a013257836 */ /* 0x000fe20000000000 */
[----:B0-----:R-:W-:-:S02]  /*b6f0*/  @!P4 LOP3.LUT R33, R41, 0xfffffffe, RZ, 0xc0, !PT ;  /* 0xfffffffe2921c812 */ /* 0x001fc400078ec0ff */
[----:B------:R-:W-:Y:S02]  /*b700*/  ISETP.GE.AND P3, PT, R0, UR4, PT ;  /* 0x0000000400007c0c */ /* 0x000fe4000bf66270 */
[----:B-1----:R-:W-:Y:S01]  /*b710*/  @!P1 LOP3.LUT R17, R18, 0xfffffffe, RZ, 0xc0, !PT ;  /* 0xfffffffe12119812 */ /* 0x002fe200078ec0ff */
[----:B------:R-:W-:Y:S01]  /*b720*/  @!P4 IMAD.WIDE R32, R33, 0x4, R10 ;  /* 0x000000042120c825 */ /* 0x000fe200078e020a */
[----:B--2---:R-:W-:-:S03]  /*b730*/  @!P0 LOP3.LUT R31, R34, 0xfffffffe, RZ, 0xc0, !PT ;  /* 0xfffffffe221f8812 */ /* 0x004fc600078ec0ff */
[----:B------:R-:W-:Y:S01]  /*b740*/  VIADD R18, R19, 0xa8 ;  /* 0x000000a813127836 */ /* 0x000fe20000000000 */
[----:B------:R0:W-:Y:S01]  /*b750*/  @!P4 ST.E.64 desc[UR40][R32.64], R6 ;  /* 0x000000062000c985 */ /* 0x0001e2000c101b28 */
[--C-:B------:R-:W-:Y:S01]  /*b760*/  @!P6 IMAD.WIDE R4, R35, 0x4, R10.reuse ;  /* 0x000000042304e825 */ /* 0x100fe200078e020a */
[----:B------:R-:W-:Y:S02]  /*b770*/  ISETP.GE.AND P4, PT, R37, UR4, PT ;  /* 0x0000000425007c0c */ /* 0x000fe4000bf86270 */
[----:B------:R-:W-:Y:S01]  /*b780*/  ISETP.GE.AND P5, PT, R18, UR4, PT ;  /* 0x0000000412007c0c */ /* 0x000fe2000bfa6270 */
[----:B------:R-:W-:Y:S01]  /*b790*/  VIADD R30, R19, 0xb0 ;  /* 0x000000b0131e7836 */ /* 0x000fe20000000000 */
[----:B------:R1:W-:Y:S01]  /*b7a0*/  @!P6 ST.E.64 desc[UR40][R4.64], R54 ;  /* 0x000000360400e985 */ /* 0x0003e2000c101b28 */
[----:B------:R-:W-:Y:S02]  /*b7b0*/  @!P2 LEA.HI R36, R36, R36, RZ, 0x1 ;  /* 0x000000242424a211 */ /* 0x000fe400078f08ff */
[----:B------:R-:W-:Y:S01]  /*b7c0*/  @!P3 LEA.HI R0, R0, R0, RZ, 0x1 ;  /* 0x000000000000b211 */ /* 0x000fe200078f08ff */
[----:B0-----:R-:W-:-:S05]  /*b7d0*/  @!P1 IMAD.WIDE R6, R17, 0x4, R10 ;  /* 0x0000000411069825 */ /* 0x001fca00078e020a */
[----:B------:R-:W-:Y:S02]  /*b7e0*/  @!P4 LEA.HI R37, R37, R37, RZ, 0x1 ;  /* 0x000000252525c211 */ /* 0x000fe400078f08ff */
[----:B------:R-:W-:Y:S01]  /*b7f0*/  @!P5 LEA.HI R18, R18, R18, RZ, 0x1 ;  /* 0x000000121212d211 */ /* 0x000fe200078f08ff */
[--C-:B------:R-:W-:Y:S01]  /*b800*/  @!P0 IMAD.WIDE R16, R31, 0x4, R10.reuse ;  /* 0x000000041f108825 */ /* 0x100fe200078e020a */
[----:B------:R0:W-:Y:S01]  /*b810*/  @!P1 ST.E.64 desc[UR40][R6.64], R56 ;  /* 0x0000003806009985 */ /* 0x0001e2000c101b28 */
[----:B------:R-:W-:Y:S02]  /*b820*/  ISETP.GE.AND P1, PT, R30, UR4, PT ;  /* 0x000000041e007c0c */ /* 0x000fe4000bf26270 */
[C---:B------:R-:W-:Y:S01]  /*b830*/  VIADD R32, R19.reuse, 0xb8 ;  /* 0x000000b813207836 */ /* 0x040fe20000000000 */
[----:B------:R2:W-:Y:S01]  /*b840*/  @!P0 ST.E.64 desc[UR40][R16.64], R58 ;  /* 0x0000003a10008985 */ /* 0x0005e2000c101b28 */
[----:B-1----:R-:W-:Y:S02]  /*b850*/  @!P2 LOP3.LUT R5, R36, 0xfffffffe, RZ, 0xc0, !PT ;  /* 0xfffffffe2405a812 */ /* 0x002fe400078ec0ff */
[----:B------:R-:W-:Y:S01]  /*b860*/  @!P5 LOP3.LUT R31, R18, 0xfffffffe, RZ, 0xc0, !PT ;  /* 0xfffffffe121fd812 */ /* 0x000fe200078ec0ff */
[----:B------:R-:W-:Y:S01]  /*b870*/  VIADD R18, R19, 0xc0 ;  /* 0x000000c013127836 */ /* 0x000fe20000000000 */
[----:B------:R-:W-:Y:S01]  /*b880*/  ISETP.GE.AND P0, PT, R32, UR4, PT ;  /* 0x0000000420007c0c */ /* 0x000fe2000bf06270 */
[----:B------:R-:W-:Y:S01]  /*b890*/  @!P2 IMAD.WIDE R4, R5, 0x4, R10 ;  /* 0x000000040504a825 */ /* 0x000fe200078e020a */
[----:B0-----:R-:W-:-:S04]  /*b8a0*/  @!P3 LOP3.LUT R7, R0, 0xfffffffe, RZ, 0xc0, !PT ;  /* 0xfffffffe0007b812 */ /* 0x001fc800078ec0ff */
[----:B------:R0:W-:Y:S01]  /*b8b0*/  @!P2 ST.E.64 desc[UR40][R4.64], R138 ;  /* 0x0000008a0400a985 */ /* 0x0001e2000c101b28 */
[----:B------:R-:W-:Y:S01]  /*b8c0*/  @!P1 LEA.HI R0, R30, R30, RZ, 0x1 ;  /* 0x0000001e1e009211 */ /* 0x000fe200078f08ff */
[--C-:B------:R-:W-:Y:S01]  /*b8d0*/  @!P5 IMAD.WIDE R30, R31, 0x4, R10.reuse ;  /* 0x000000041f1ed825 */ /* 0x100fe200078e020a */
[----:B--2---:R-:W-:Y:S02]  /*b8e0*/  @!P4 LOP3.LUT R17, R37, 0xfffffffe, RZ, 0xc0, !PT ;  /* 0xfffffffe2511c812 */ /* 0x004fe400078ec0ff */
[----:B------:R-:W-:Y:S01]  /*b8f0*/  @!P1 LOP3.LUT R33, R0, 0xfffffffe, RZ, 0xc0, !PT ;  /* 0xfffffffe00219812 */ /* 0x000fe200078ec0ff */
[--C-:B------:R-:W-:Y:S01]  /*b900*/  @!P3 IMAD.WIDE R6, R7, 0x4, R10.reuse ;  /* 0x000000040706b825 */ /* 0x100fe200078e020a */
[----:B------:R-:W-:Y:S02]  /*b910*/  @!P0 LEA.HI R32, R32, R32, RZ, 0x1 ;  /* 0x0000002020208211 */ /* 0x000fe400078f08ff */
[----:B------:R-:W-:Y:S01]  /*b920*/  ISETP.GE.AND P2, PT, R18, UR4, PT ;  /* 0x0000000412007c0c */ /* 0x000fe2000bf46270 */
[----:B------:R-:W-:Y:S01]  /*b930*/  @!P4 IMAD.WIDE R16, R17, 0x4, R10 ;  /* 0x000000041110c825 */ /* 0x000fe200078e020a */
[----:B------:R-:W-:Y:S01]  /*b940*/  @!P0 LOP3.LUT R35, R32, 0xfffffffe, RZ, 0xc0, !PT ;  /* 0xfffffffe20238812 */ /* 0x000fe200078ec0ff */
[----:B------:R1:W-:Y:S02]  /*b950*/  @!P3 ST.E.64 desc[UR40][R6.64], R140 ;  /* 0x0000008c0600b985 */ /* 0x0003e4000c101b28 */
[----:B------:R-:W-:-:S02]  /*b960*/  VIADD R0, R19, 0xc8 ;  /* 0x000000c813007836 */ /* 0x000fc40000000000 */
[----:B------:R2:W-:Y:S01]  /*b970*/  @!P4 ST.E.64 desc[UR40][R16.64], R12 ;  /* 0x0000000c1000c985 */ /* 0x0005e2000c101b28 */
[--C-:B0-----:R-:W-:Y:S02]  /*b980*/  @!P1 IMAD.WIDE R4, R33, 0x4, R10.reuse ;  /* 0x0000000421049825 */ /* 0x101fe400078e020a */
[----:B------:R-:W-:Y:S01]  /*b990*/  ISETP.GE.AND P3, PT, R0, UR4, PT ;  /* 0x0000000400007c0c */ /* 0x000fe2000bf66270 */
[----:B------:R0:W-:Y:S02]  /*b9a0*/  @!P5 ST.E.64 desc[UR40][R30.64], R14 ;  /* 0x0000000e1e00d985 */ /* 0x0001e4000c101b28 */
[----:B------:R-:W-:Y:S02]  /*b9b0*/  @!P2 LEA.HI R18, R18, R18, RZ, 0x1 ;  /* 0x000000121212a211 */ /* 0x000fe400078f08ff */
[----:B------:R-:W-:Y:S01]  /*b9c0*/  @!P1 ST.E.64 desc[UR40][R4.64], R20 ;  /* 0x0000001404009985 */ /* 0x000fe2000c101b28 */
[----:B-1----:R-:W-:-:S04]  /*b9d0*/  @!P0 IMAD.WIDE R6, R35, 0x4, R10 ;  /* 0x0000000423068825 */ /* 0x002fc800078e020a */
[C---:B--2---:R-:W-:Y:S01]  /*b9e0*/  VIADD R12, R19.reuse, 0xd0 ;  /* 0x000000d0130c7836 */ /* 0x044fe20000000000 */
[----:B------:R1:W-:Y:S01]  /*b9f0*/  @!P0 ST.E.64 desc[UR40][R6.64], R46 ;  /* 0x0000002e06008985 */ /* 0x0003e2000c101b28 */
[C---:B------:R-:W-:Y:S01]  /*ba00*/  VIADD R16, R19.reuse, 0xe8 ;  /* 0x000000e813107836 */ /* 0x040fe20000000000 */
[----:B------:R-:W-:Y:S01]  /*ba10*/  @!P3 LEA.HI R0, R0, R0, RZ, 0x1 ;  /* 0x000000000000b211 */ /* 0x000fe200078f08ff */
[C---:B0-----:R-:W-:Y:S01]  /*ba20*/  VIADD R14, R19.reuse, 0xd8 ;  /* 0x000000d8130e7836 */ /* 0x041fe20000000000 */
[----:B------:R-:W-:Y:S01]  /*ba30*/  ISETP.GE.AND P1, PT, R12, UR4, PT ;  /* 0x000000040c007c0c */ /* 0x000fe2000bf26270 */
[C---:B------:R-:W-:Y:S01]  /*ba40*/  VIADD R15, R19.reuse, 0xe0 ;  /* 0x000000e0130f7836 */ /* 0x040fe20000000000 */
[----:B------:R-:W-:Y:S01]  /*ba50*/  ISETP.GE.AND P5, PT, R16, UR4, PT ;  /* 0x0000000410007c0c */ /* 0x000fe2000bfa6270 */
[C---:B------:R-:W-:Y:S01]  /*ba60*/  VIADD R17, R19.reuse, 0xf0 ;  /* 0x000000f013117836 */ /* 0x040fe20000000000 */
[----:B------:R-:W-:Y:S01]  /*ba70*/  ISETP.GE.AND P0, PT, R14, UR4, PT ;  /* 0x000000040e007c0c */ /* 0x000fe2000bf06270 */
[----:B------:R-:W-:Y:S01]  /*ba80*/  VIADD R19, R19, 0xf8 ;  /* 0x000000f813137836 */ /* 0x000fe20000000000 */
[----:B------:R-:W-:-:S02]  /*ba90*/  ISETP.GE.AND P4, PT, R15, UR4, PT ;  /* 0x000000040f007c0c */ /* 0x000fc4000bf86270 */
[----:B------:R-:W-:Y:S02]  /*baa0*/  ISETP.GE.AND P6, PT, R17, UR4, PT ;  /* 0x0000000411007c0c */ /* 0x000fe4000bfc6270 */
[----:B------:R-:W-:Y:S02]  /*bab0*/  @!P2 LOP3.LUT R13, R18, 0xfffffffe, RZ, 0xc0, !PT ;  /* 0xfffffffe120da812 */ /* 0x000fe400078ec0ff */
[----:B-1----:R-:W-:Y:S02]  /*bac0*/  @!P3 LOP3.LUT R7, R0, 0xfffffffe, RZ, 0xc0, !PT ;  /* 0xfffffffe0007b812 */ /* 0x002fe400078ec0ff */
[----:B------:R-:W-:Y:S01]  /*bad0*/  @!P1 LEA.HI R12, R12, R12, RZ, 0x1 ;  /* 0x0000000c0c0c9211 */ /* 0x000fe200078f08ff */
[--C-:B------:R-:W-:Y:S01]  /*bae0*/  @!P2 IMAD.WIDE R4, R13, 0x4, R10.reuse ;  /* 0x000000040d04a825 */ /* 0x100fe200078e020a */
[----:B------:R-:W-:Y:S02]  /*baf0*/  @!P5 LEA.HI R16, R16, R16, RZ, 0x1 ;  /* 0x000000101010d211 */ /* 0x000fe400078f08ff */
[----:B------:R-:W-:Y:S01]  /*bb00*/  @!P0 LEA.HI R14, R14, R14, RZ, 0x1 ;  /* 0x0000000e0e0e8211 */ /* 0x000fe200078f08ff */
[----:B------:R-:W-:Y:S01]  /*bb10*/  @!P3 IMAD.WIDE R6, R7, 0x4, R10 ;  /* 0x000000040706b825 */ /* 0x000fe200078e020a */
[----:B------:R-:W-:Y:S01]  /*bb20*/  @!P4 LEA.HI R0, R15, R15, RZ, 0x1 ;  /* 0x0000000f0f00c211 */ /* 0x000fe200078f08ff */
[----:B------:R0:W-:Y:S01]  /*bb30*/  @!P2 ST.E.64 desc[UR40][R4.64], R22 ;  /* 0x000000160400a985 */ /* 0x0001e2000c101b28 */
[----:B------:R-:W-:-:S02]  /*bb40*/  @!P1 LOP3.LUT R13, R12, 0xfffffffe, RZ, 0xc0, !PT ;  /* 0xfffffffe0c0d9812 */ /* 0x000fc400078ec0ff */
[----:B------:R-:W-:Y:S01]  /*bb50*/  @!P6 LEA.HI R18, R17, R17, RZ, 0x1 ;  /* 0x000000111112e211 */ /* 0x000fe200078f08ff */
[----:B------:R1:W-:Y:S01]  /*bb60*/  @!P3 ST.E.64 desc[UR40][R6.64], R24 ;  /* 0x000000180600b985 */ /* 0x0003e2000c101b28 */
[----:B------:R-:W-:Y:S01]  /*bb70*/  @!P0 LOP3.LUT R15, R14, 0xfffffffe, RZ, 0xc0, !PT ;  /* 0xfffffffe0e0f8812 */ /* 0x000fe200078ec0ff */
[--C-:B------:R-:W-:Y:S01]  /*bb80*/  @!P1 IMAD.WIDE R12, R13, 0x4, R10.reuse ;  /* 0x000000040d0c9825 */ /* 0x100fe200078e020a */
[----:B------:R-:W-:Y:S02]  /*bb90*/  @!P4 LOP3.LUT R17, R0, 0xfffffffe, RZ, 0xc0, !PT ;  /* 0xfffffffe0011c812 */ /* 0x000fe400078ec0ff */
[----:B------:R-:W-:Y:S01]  /*bba0*/  @!P5 LOP3.LUT R21, R16, 0xfffffffe, RZ, 0xc0, !PT ;  /* 0xfffffffe1015d812 */ /* 0x000fe200078ec0ff */
[--C-:B------:R-:W-:Y:S01]  /*bbb0*/  @!P0 IMAD.WIDE R14, R15, 0x4, R10.reuse ;  /* 0x000000040f0e8825 */ /* 0x100fe200078e020a */
[----:B------:R2:W-:Y:S01]  /*bbc0*/  @!P1 ST.E.64 desc[UR40][R12.64], R26 ;  /* 0x0000001a0c009985 */ /* 0x0005e2000c101b28 */
[----:B0-----:R-:W-:Y:S02]  /*bbd0*/  @!P6 LOP3.LUT R23, R18, 0xfffffffe, RZ, 0xc0, !PT ;  /* 0xfffffffe1217e812 */ /* 0x001fe400078ec0ff */
[----:B------:R-:W-:Y:S01]  /*bbe0*/  @!P4 IMAD.WIDE R4, R17, 0x4, R10 ;  /* 0x000000041104c825 */ /* 0x000fe200078e020a */
[----:B------:R2:W-:Y:S01]  /*bbf0*/  @!P0 ST.E.64 desc[UR40][R14.64], R130 ;  /* 0x000000820e008985 */ /* 0x0005e2000c101b28 */
[----:B------:R-:W-:-:S02]  /*bc00*/  ISETP.GE.AND P0, PT, R19, UR4, PT ;  /* 0x0000000413007c0c */ /* 0x000fc4000bf06270 */
[--C-:B-1----:R-:W-:Y:S01]  /*bc10*/  @!P5 IMAD.WIDE R6, R21, 0x4, R10.reuse ;  /* 0x000000041506d825 */ /* 0x102fe200078e020a */
[----:B------:R2:W-:Y:S03]  /*bc20*/  @!P4 ST.E.64 desc[UR40][R4.64], R28 ;  /* 0x0000001c0400c985 */ /* 0x0005e6000c101b28 */
[----:B------:R-:W-:Y:S01]  /*bc30*/  @!P6 IMAD.WIDE R16, R23, 0x4, R10 ;  /* 0x000000041710e825 */ /* 0x000fe200078e020a */
[----:B------:R2:W-:Y:S04]  /*bc40*/  @!P5 ST.E.64 desc[UR40][R6.64], R38 ;  /* 0x000000260600d985 */ /* 0x0005e8000c101b28 */
[----:B------:R2:W-:Y:S02]  /*bc50*/  @!P6 ST.E.64 desc[UR40][R16.64], R2 ;  /* 0x000000021000e985 */ /* 0x0005e4000c101b28 */
[----:B------:R-:W-:Y:S05]  /*bc60*/  @P0 BRA `(.L_x_10) ;  /* 0x0000004400840947 */ /* 0x000fea0003800000 */
[----:B------:R-:W-:-:S04]  /*bc70*/  LEA.HI R19, R19, R19, RZ, 0x1 ;  /* 0x0000001313137211 */ /* 0x000fc800078f08ff */
[----:B------:R-:W-:-:S05]  /*bc80*/  LOP3.LUT R19, R19, 0xfffffffe, RZ, 0xc0, !PT ;  /* 0xfffffffe13137812 */ /* 0x000fca00078ec0ff */
[----:B------:R-:W-:-:S05]  /*bc90*/  IMAD.WIDE R10, R19, 0x4, R10 ;  /* 0x00000004130a7825 */ /* 0x000fca00078e020a */
[----:B------:R1:W-:Y:S01]  /*bca0*/  ST.E.64 desc[UR40][R10.64], R8 ;  /* 0x000000080a007985 */ /* 0x0003e2000c101b28 */
[----:B------:R-:W-:Y:S05]  /*bcb0*/  BRA `(.L_x_10) ;  /* 0x0000004400707947 */ /* 0x000fea0003800000 */
.L_x_35:
[----:B------:R-:W0:Y:S02]  /*bcc0*/  S2R R0, SR_TID.X ;  /* 0x0000000000007919 */ /* 0x000e240000002100 */
[----:B0-----:R-:W-:-:S05]  /*bcd0*/  VIADD R2, R0, 0xffffff80 ;  /* 0xffffff8000027836 */ /* 0x001fca0000000000 */
[----:B------:R-:W-:-:S13]  /*bce0*/  ISETP.GT.AND P0, PT, R2, 0x7f, PT ;  /* 0x0000007f0200780c */ /* 0x000fda0003f04270 */
[----:B------:R-:W-:Y:S05]  /*bcf0*/  @P0 BRA `(.L_x_10) ;  /* 0x0000004400600947 */ /* 0x000fea0003800000 */
[----:B------:R-:W0:Y:S01]  /*bd00*/  S2R R3, SR_CTAID.X ;  /* 0x0000000000037919 */ /* 0x000e220000002500 */
[----:B------:R-:W1:Y:S01]  /*bd10*/  LDC R6, c[0x0][0xbe8] ;  /* 0x0002fa00ff067b82 */ /* 0x000e620000000800 */
[----:B------:R-:W-:Y:S01]  /*bd20*/  ULDC UR4, c[0x0][0xa88] ;  /* 0x0002a20000047ab9 */ /* 0x000fe20000000800 */
[----:B0-----:R-:W-:Y:S02]  /*bd30*/  IMAD R0, R3, 0x80, R0 ;  /* 0x0000008003007824 */ /* 0x001fe400078e0200 */
[----:B-1----:R-:W-:Y:S02]  /*bd40*/  IMAD R3, R6, UR4, RZ ;  /* 0x0000000406037c24 */ /* 0x002fe4000f8e02ff */
[----:B------:R-:W-:-:S05]  /*bd50*/  VIADD R0, R0, 0xffffff80 ;  /* 0xffffff8000007836 */ /* 0x000fca0000000000 */
[----:B------:R-:W-:-:S13]  /*bd60*/  ISETP.GE.AND P0, PT, R0, R3, PT ;  /* 0x000000030000720c */ /* 0x000fda0003f06270 */
[----:B------:R-:W-:Y:S05]  /*bd70*/  @P0 BRA `(.L_x_10) ;  /* 0x0000004400400947 */ /* 0x000fea0003800000 */
[----:B------:R-:W-:Y:S01]  /*bd80*/  ISETP.NE.AND P0, PT, R6, 0x1, PT ;  /* 0x000000010600780c */ /* 0x000fe20003f05270 */
[----:B------:R-:W0:Y:S01]  /*bd90*/  LDC.64 R12, c[0x0][0xbd8] ;  /* 0x0002f600ff0c7b82 */ /* 0x000e220000000a00 */
[----:B------:R-:W-:Y:S01]  /*bda0*/  SHF.R.S32.HI R5, RZ, 0x1f, R16 ;  /* 0x0000001fff057819 */ /* 0x000fe20000011410 */
[----:B------:R-:W-:Y:S02]  /*bdb0*/  ULDC.64 UR4, c[0x0][0xbd0] ;  /* 0x0002f40000047ab9 */ /* 0x000fe40000000a00 */
[----:B------:R-:W-:-:S04]  /*bdc0*/  IMAD.WIDE.U32 R2, R16, UR4, RZ ;  /* 0x0000000410027c25 */ /* 0x000fc8000f8e00ff */
[----:B------:R-:W1:Y:S01]  /*bdd0*/  S2UR UR6, SR_CTAID.Y ;  /* 0x00000000000679c3 */ /* 0x000e620000002600 */
[----:B------:R-:W-:-:S04]  /*bde0*/  IMAD R5, R5, UR4, RZ ;  /* 0x0000000405057c24 */ /* 0x000fc8000f8e02ff */
[----:B------:R-:W-:Y:S01]  /*bdf0*/  IMAD R5, R16, UR5, R5 ;  /* 0x0000000510057c24 */ /* 0x000fe2000f8e0205 */
[----:B------:R-:W-:Y:S01]  /*be00*/  ULDC.64 UR4, c[0x0][0xbe0] ;  /* 0x0002f80000047ab9 */ /* 0x000fe20000000a00 */
[----:B------:R-:W-:Y:S01]  /*be10*/  IMAD.MOV R16, RZ, RZ, -R16 ;  /* 0x000000ffff107224 */ /* 0x000fe200078e0a10 */
[----:B------:R-:W2:Y:S01]  /*be20*/  @P0 LDC R9, c[0x0][0xbec] ;  /* 0x0002fb00ff090b82 */ /* 0x000ea20000000800 */
[----:B------:R-:W-:Y:S02]  /*be30*/  IMAD.IADD R3, R3, 0x1, R5 ;  /* 0x0000000103037824 */ /* 0x000fe400078e0205 */
[----:B------:R-:W-:-:S05]  /*be40*/  IMAD.MOV.U32 R5, RZ, RZ, R0 ;  /* 0x000000ffff057224 */ /* 0x000fca00078e0000 */
[----:B------:R-:W1:Y:S01]  /*be50*/  LDC R7, c[0x0][0xc50] ;  /* 0x00031400ff077b82 */ /* 0x000e620000000800 */
[C---:B0-----:R-:W-:Y:S02]  /*be60*/  IMAD R8, R12.reuse, UR38, RZ ;  /* 0x000000260c087c24 */ /* 0x041fe4000f8e02ff */
[----:B------:R-:W-:-:S04]  /*be70*/  IMAD.WIDE.U32 R2, R12, UR39, R2 ;  /* 0x000000270c027c25 */ /* 0x000fc8000f8e0002 */
[----:B------:R-:W-:Y:S01]  /*be80*/  IMAD R13, R13, UR39, R8 ;  /* 0x000000270d0d7c24 */ /* 0x000fe2000f8e0208 */
[----:B------:R-:W0:Y:S03]  /*be90*/  @P0 LDC R11, c[0x0][0xbf0] ;  /* 0x0002fc00ff0b0b82 */ /* 0x000e260000000800 */
[----:B------:R-:W-:Y:S02]  /*bea0*/  IMAD.IADD R3, R13, 0x1, R3 ;  /* 0x000000010d037824 */ /* 0x000fe400078e0203 */
[----:B--2---:R-:W-:-:S04]  /*beb0*/  @P0 IMAD.HI.U32 R4, R0, R9, RZ ;  /* 0x0000000900040227 */ /* 0x004fc800078e00ff */
[----:B-1----:R-:W-:-:S04]  /*bec0*/  IMAD R9, R7, R16, UR6 ;  /* 0x0000000607097e24 */ /* 0x002fc8000f8e0210 */
[----:B------:R-:W-:Y:S01]  /*bed0*/  IMAD.WIDE.U32 R2, R9, UR4, R2 ;  /* 0x0000000409027c25 */ /* 0x000fe2000f8e0002 */
[----:B0-----:R-:W-:Y:S02]  /*bee0*/  @P0 SHF.R.U32.HI R5, RZ, R11, R4 ;  /* 0x0000000bff050219 */ /* 0x001fe40000011604 */
[----:B------:R-:W-:Y:S02]  /*bef0*/  SHF.R.S32.HI R4, RZ, 0x1f, R9 ;  /* 0x0000001fff047819 */ /* 0x000fe40000011409 */
[----:B------:R-:W-:Y:S01]  /*bf00*/  IADD3 R2, P0, R5, R2, RZ ;  /* 0x0000000205027210 */ /* 0x000fe20007f1e0ff */
[----:B------:R-:W-:Y:S02]  /*bf10*/  IMAD.MOV R7, RZ, RZ, -R5 ;  /* 0x000000ffff077224 */ /* 0x000fe400078e0a05 */
[----:B------:R-:W-:Y:S02]  /*bf20*/  IMAD R4, R4, UR4, RZ ;  /* 0x0000000404047c24 */ /* 0x000fe4000f8e02ff */
[----:B------:R-:W-:-:S02]  /*bf30*/  IMAD R7, R6, R7, R0 ;  /* 0x0000000706077224 */ /* 0x000fc400078e0200 */
[----:B------:R-:W-:Y:S01]  /*bf40*/  IMAD R4, R9, UR5, R4 ;  /* 0x0000000509047c24 */ /* 0x000fe2000f8e0204 */
[----:B------:R-:W-:Y:S01]  /*bf50*/  SHF.R.S32.HI R9, RZ, 0x1f, R5 ;  /* 0x0000001fff097819 */ /* 0x000fe20000011405 */
[----:B------:R-:W-:Y:S01]  /*bf60*/  ULDC.64 UR4, c[0x0][0xbc8] ;  /* 0x0002f20000047ab9 */ /* 0x000fe20000000a00 */
[----:B------:R-:W-:Y:S02]  /*bf70*/  SHF.R.S32.HI R0, RZ, 0x1f, R7 ;  /* 0x0000001fff007819 */ /* 0x000fe40000011407 */
[----:B------:R-:W-:-:S03]  /*bf80*/  IADD3.X R3, R9, R3, R4, P0, !PT ;  /* 0x0000000309037210 */ /* 0x000fc600007fe404 */
[----:B------:R-:W-:Y:S02]  /*bf90*/  IMAD R0, R0, UR4, RZ ;  /* 0x0000000400007c24 */ /* 0x000fe4000f8e02ff */
[----:B------:R-:W-:-:S04]  /*bfa0*/  IMAD.WIDE.U32 R2, R7, UR4, R2 ;  /* 0x0000000407027c25 */ /* 0x000fc8000f8e0002 */
[----:B------:R-:W-:Y:S01]  /*bfb0*/  IMAD R5, R7, UR5, R0 ;  /* 0x0000000507057c24 */ /* 0x000fe2000f8e0200 */
[----:B------:R-:W-:Y:S02]  /*bfc0*/  ULDC.64 UR4, c[0x0][0xba8] ;  /* 0x0002ea0000047ab9 */ /* 0x000fe40000000a00 */
[----:B------:R-:W-:Y:S01]  /*bfd0*/  LEA R4, P0, R2, UR4, 0x2 ;  /* 0x0000000402047c11 */ /* 0x000fe2000f8010ff */
[----:B------:R-:W-:-:S05]  /*bfe0*/  IMAD.IADD R3, R3, 0x1, R5 ;  /* 0x0000000103037824 */ /* 0x000fca00078e0205 */
[----:B------:R-:W-:Y:S01]  /*bff0*/  LEA.HI.X R5, R2, UR5, R3, 0x2, P0 ;  /* 0x0000000502057c11 */ /* 0x000fe200080f1403 */
[----:B------:R-:W-:-:S05]  /*c000*/  IMAD.MOV.U32 R3, RZ, RZ, -0x800000 ;  /* 0xff800000ff037424 */ /* 0x000fca00078e00ff */
[----:B------:R0:W-:Y:S01]  /*c010*/  STG.E desc[UR40][R4.64], R3 ;  /* 0x0000000304007986 */ /* 0x0001e2000c101928 */
[----:B------:R-:W-:Y:S05]  /*c020*/  BRA `(.L_x_10) ;  /* 0x0000004000947947 */ /* 0x000fea0003800000 */
.L_x_8:
[----:B------:R-:W-:-:S08]  /*c030*/  NOP ;  /* 0x0000000000007918 */ /* 0x000fd00000000000 */
[----:B--2---:R-:W0:-:S00]  /*c040*/  USETMAXREG.DEALLOC.CTAPOOL 0x18 ;  /* 0x00000018000079c8 */ /* 0x004e0000080e0500 */
[----:B0-----:R-:W-:Y:S01]  /*c050*/  LOP3.LUT R0, R0, 0x3, RZ, 0xc0, !PT ;  /* 0x0000000300007812 */ /* 0x001fe200078ec0ff */
[----:B------:R-:W0:Y:S05]  /*c060*/  S2R R17, SR_CTAID.Z ;  /* 0x0000000000117919 */ /* 0x000e2a0000002700 */
[----:B------:R-:W1:Y:S01]  /*c070*/  S2UR UR6, SR_CTAID.Y ;  /* 0x00000000000679c3 */ /* 0x000e620000002600 */
[----:B------:R-:W2:Y:S02]  /*c080*/  SHFL.IDX PT, R0, R0, RZ, 0x1f ;  /* 0x00001fff00007589 */ /* 0x000ea400000e0000 */
[----:B--2---:R-:W-:-:S13]  /*c090*/  ISETP.NE.AND P0, PT, R0, RZ, PT ;  /* 0x000000ff0000720c */ /* 0x004fda0003f05270 */
[----:B01----:R-:W-:Y:S05]  /*c0a0*/  @!P0 BRA `(.L_x_38) ;  /* 0x0000000000288947 */ /* 0x003fea0003800000 */
[----:B------:R-:W-:Y:S01]  /*c0b0*/  ULDC UR7, c[0x0][0xc50] ;  /* 0x0003140000077ab9 */ /* 0x000fe20000000800 */
[----:B------:R-:W-:Y:S01]  /*c0c0*/  UMOV UR36, UR6 ;  /* 0x0000000600247c82 */ /* 0x000fe20008000000 */
[----:B------:R-:W-:-:S06]  /*c0d0*/  UISETP.NE.AND UP0, UPT, UR7, 0x1, UPT ;  /* 0x000000010700788c */ /* 0x000fcc000bf05270 */
[----:B------:R-:W-:-:S13]  /*c0e0*/  PLOP3.LUT P0, PT, PT, PT, UP0, 0x80, 0x0 ;  /* 0x000000000000781c */ /* 0x000fda0003f0f008 */
[----:B------:R-:W-:Y:S05]  /*c0f0*/  @!P0 BRA `(.L_x_39) ;  /* 0x0000000000308947 */ /* 0x000fea0003800000 */
[----:B------:R-:W-:Y:S01]  /*c100*/  ULDC UR4, c[0x0][0xc54] ;  /* 0x0003150000047ab9 */ /* 0x000fe20000000800 */
[----:B------:R-:W-:Y:S01]  /*c110*/  ULDC UR36, c[0x0][0xc58] ;  /* 0x0003160000247ab9 */ /* 0x000fe20000000800 */
[----:B------:R-:W-:-:S04]  /*c120*/  UIMAD.WIDE.U32 UR4, UR6, UR4, URZ ;  /* 0x00000004060472a5 */ /* 0x000fc8000f8e003f */
[----:B------:R-:W-:Y:S01]  /*c130*/  USHF.R.U32.HI UR36, URZ, UR36, UR5 ;  /* 0x000000243f247299 */ /* 0x000fe20008011605 */
[----:B------:R-:W-:Y:S11]  /*c140*/  BRA `(.L_x_39) ;  /* 0x00000000001c7947 */ /* 0x000ff60003800000 */
.L_x_38:
[----:B------:R-:W-:Y:S01]  /*c150*/  ULDC UR7, c[0x0][0xc50] ;  /* 0x0003140000077ab9 */ /* 0x000fe20000000800 */
[----:B------:R-:W-:Y:S01]  /*c160*/  UMOV UR36, UR6 ;  /* 0x0000000600247c82 */ /* 0x000fe20008000000 */
[----:B------:R-:W-:-:S11]  /*c170*/  UISETP.NE.AND UP0, UPT, UR7, 0x1, UPT ;  /* 0x000000010700788c */ /* 0x000fd6000bf05270 */
[----:B------:R-:W-:Y:S01]  /*c180*/  @UP0 ULDC UR4, c[0x0][0xc54] ;  /* 0x0003150000040ab9 */ /* 0x000fe20000000800 */
[----:B------:R-:W-:Y:S01]  /*c190*/  @UP0 ULDC UR8, c[0x0][0xc58] ;  /* 0x0003160000080ab9 */ /* 0x000fe20000000800 */
[----:B------:R-:W-:-:S04]  /*c1a0*/  UIMAD.WIDE.U32 UR4, UR6, UR4, URZ ;  /* 0x00000004060472a5 */ /* 0x000fc8000f8e003f */
[----:B------:R-:W-:-:S12]  /*c1b0*/  @UP0 USHF.R.U32.HI UR36, URZ, UR8, UR5 ;  /* 0x000000083f240299 */ /* 0x000fd80008011605 */
.L_x_39:
[----:B------:R-:W-:Y:S01]  /*c1c0*/  ISETP.GE.AND P0, PT, R17, RZ, PT ;  /* 0x000000ff1100720c */ /* 0x000fe20003f06270 */
[----:B------:R-:W-:Y:S01]  /*c1d0*/  UIADD3 UR4, -UR36, URZ, URZ ;  /* 0x0000003f24047290 */ /* 0x000fe2000fffe13f */
[----:B------:R-:W-:Y:S02]  /*c1e0*/  IMAD.MOV.U32 R21, RZ, RZ, 0x1 ;  /* 0x00000001ff157424 */ /* 0x000fe400078e00ff */
[----:B------:R-:W-:Y:S01]  /*c1f0*/  IMAD.MOV.U32 R0, RZ, RZ, RZ ;  /* 0x000000ffff007224 */ /* 0x000fe200078e00ff */
[----:B------:R-:W-:Y:S01]  /*c200*/  UIMAD UR4, UR7, UR4, UR6 ;  /* 0x00000004070472a4 */ /* 0x000fe2000f8e0206 */
[----:B------:R-:W-:-:S07]  /*c210*/  IMAD.MOV.U32 R2, RZ, RZ, 0x1 ;  /* 0x00000001ff027424 */ /* 0x000fce00078e00ff */
[----:B------:R-:W-:Y:S05]  /*c220*/  @!P0 BRA `(.L_x_40) ;  /* 0x0000003c00488947 */ /* 0x000fea0003800000 */
[----:B------:R-:W-:Y:S01]  /*c230*/  ULDC.64 UR6, c[0x0][0x418] ;  /* 0x0001060000067ab9 */ /* 0x000fe20000000a00 */
[----:B------:R-:W-:Y:S01]  /*c240*/  ULDC UR5, c[0x0][0x424] ;  /* 0x0001090000057ab9 */ /* 0x000fe20000000800 */
[----:B------:R-:W-:Y:S01]  /*c250*/  UISETP.NE.U32.AND UP0, UPT, UR6, URZ, UPT ;  /* 0x0000003f0600728c */ /* 0x000fe2000bf05070 */
[----:B------:R-:W-:Y:S02]  /*c260*/  IMAD.MOV.U32 R18, RZ, RZ, RZ ;  /* 0x000000ffff127224 */ /* 0x000fe400078e00ff */
[----:B------:R-:W-:Y:S01]  /*c270*/  ULDC UR6, c[0x0][0x2f0] ;  /* 0x0000bc0000067ab9 */ /* 0x000fe20000000800 */
[----:B------:R-:W-:Y:S02]  /*c280*/  UISETP.NE.AND.EX UP0, UPT, UR7, URZ, UPT, UP0 ;  /* 0x0000003f0700728c */ /* 0x000fe4000bf05300 */
[----:B------:R-:W-:Y:S02]  /*c290*/  ULOP3.LUT UR7, UR4, 0xffff, URZ, 0xc0, !UPT ;  /* 0x0000ffff04077892 */ /* 0x000fe4000f8ec03f */
[----:B------:R-:W-:-:S04]  /*c2a0*/  USEL UR5, UR5, 0x1, UP0 ;  /* 0x0000000105057887 */ /* 0x000fc80008000000 */
[----:B------:R-:W-:-:S04]  /*c2b0*/  UIMAD UR5, UR5, UR6, URZ ;  /* 0x00000006050572a4 */ /* 0x000fc8000f8e023f */
[----:B------:R-:W-:Y:S02]  /*c2c0*/  UISETP.GE.AND UP0, UPT, UR5, 0x1, UPT ;  /* 0x000000010500788c */ /* 0x000fe4000bf06270 */
[----:B------:R-:W-:-:S04]  /*c2d0*/  UIADD3 UR5, UR5, 0x7f, URZ ;  /* 0x0000007f05057890 */ /* 0x000fc8000fffe03f */
[----:B------:R-:W-:Y:S01]  /*c2e0*/  PLOP3.LUT P0, PT, PT, PT, UP0, 0x80, 0x0 ;  /* 0x000000000000781c */ /* 0x000fe20003f0f008 */
[----:B------:R-:W-:-:S04]  /*c2f0*/  USHF.R.S32.HI UR6, URZ, 0x1f, UR5 ;  /* 0x0000001f3f067899 */ /* 0x000fc80008011405 */
[----:B------:R-:W-:-:S04]  /*c300*/  ULEA.HI UR6, UR6, UR5, URZ, 0x7 ;  /* 0x0000000506067291 */ /* 0x000fc8000f8f383f */
[----:B------:R-:W-:-:S04]  /*c310*/  USHF.R.S32.HI UR6, URZ, 0x7, UR6 ;  /* 0x000000073f067899 */ /* 0x000fc80008011406 */
[----:B------:R-:W-:Y:S08]  /*c320*/  @!P0 BRA `(.L_x_41) ;  /* 0x00000000007c8947 */ /* 0x000ff00003800000 */
[----:B------:R-:W-:-:S04]  /*c330*/  USHF.R.U32.HI UR4, URZ, 0x10, UR4 ;  /* 0x000000103f047899 */ /* 0x000fc80008011604 */
[----:B------:R-:W-:-:S11]  /*c340*/  UISETP.NE.AND UP0, UPT, UR4, URZ, UPT ;  /* 0x0000003f0400728c */ /* 0x000fd6000bf05270 */
[----:B------:R-:W-:Y:S02]  /*c350*/  @!UP0 ULDC UR4, c[0x0][0x9f0] ;  /* 0x00027c0000048ab9 */ /* 0x000fe40000000800 */
[----:B------:R-:W-:Y:S01]  /*c360*/  IMAD.U32 R6, RZ, RZ, UR4 ;  /* 0x00000004ff067e24 */ /* 0x000fe2000f8e00ff */
[----:B------:R-:W-:-:S04]  /*c370*/  UIADD3 UR5, UR6, -0x1, UR4 ;  /* 0xffffffff06057890 */ /* 0x000fc8000fffe004 */
[-C--:B------:R-:W-:Y:S02]  /*c380*/  IABS R0, R6.reuse ;  /* 0x0000000600007213 */ /* 0x080fe40000000000 */
[----:B------:R-:W-:Y:S02]  /*c390*/  IABS R6, R6 ;  /* 0x0000000600067213 */ /* 0x000fe40000000000 */
[----:B------:R-:W0:Y:S08]  /*c3a0*/  I2F.RP R4, R0 ;  /* 0x0000000000047306 */ /* 0x000e300000209400 */
[----:B0-----:R-:W0:Y:S02]  /*c3b0*/  MUFU.RCP R4, R4 ;  /* 0x0000000400047308 */ /* 0x001e240000001000 */
[----:B0-----:R-:W-:-:S06]  /*c3c0*/  VIADD R2, R4, 0xffffffe ;  /* 0x0ffffffe04027836 */ /* 0x001fcc0000000000 */
[----:B------:R0:W1:Y:S02]  /*c3d0*/  F2I.FTZ.U32.TRUNC.NTZ R3, R2 ;  /* 0x0000000200037305 */ /* 0x000064000021f000 */
[----:B0-----:R-:W-:Y:S02]  /*c3e0*/  IMAD.MOV.U32 R2, RZ, RZ, RZ ;  /* 0x000000ffff027224 */ /* 0x001fe400078e00ff */
[----:B-1----:R-:W-:-:S04]  /*c3f0*/  IMAD.MOV R5, RZ, RZ, -R3 ;  /* 0x000000ffff057224 */ /* 0x002fc800078e0a03 */
[----:B------:R-:W-:-:S04]  /*c400*/  IMAD R5, R5, R0, RZ ;  /* 0x0000000005057224 */ /* 0x000fc800078e02ff */
[----:B------:R-:W-:-:S04]  /*c410*/  IMAD.HI.U32 R3, R3, R5, R2 ;  /* 0x0000000503037227 */ /* 0x000fc800078e0002 */
[----:B------:R-:W-:Y:S01]  /*c420*/  IMAD.U32 R5, RZ, RZ, UR5 ;  /* 0x00000005ff057e24 */ /* 0x000fe2000f8e00ff */
[----:B------:R-:W-:-:S04]  /*c430*/  ULOP3.LUT UR5, UR5, UR4, URZ, 0x3c, !UPT ;  /* 0x0000000405057292 */ /* 0x000fc8000f8e3c3f */
[----:B------:R-:W-:Y:S01]  /*c440*/  IABS R2, R5 ;  /* 0x0000000500027213 */ /* 0x000fe20000000000 */
[----:B------:R-:W-:Y:S01]  /*c450*/  IMAD.MOV R5, RZ, RZ, -R6 ;  /* 0x000000ffff057224 */ /* 0x000fe200078e0a06 */
[----:B------:R-:W-:-:S03]  /*c460*/  ISETP.LE.AND P2, PT, RZ, UR5, PT ;  /* 0x00000005ff007c0c */ /* 0x000fc6000bf43270 */
[----:B------:R-:W-:-:S04]  /*c470*/  IMAD.HI.U32 R3, R3, R2, RZ ;  /* 0x0000000203037227 */ /* 0x000fc800078e00ff */
[----:B------:R-:W-:-:S05]  /*c480*/  IMAD R5, R3, R5, R2 ;  /* 0x0000000503057224 */ /* 0x000fca00078e0202 */
[----:B------:R-:W-:-:S13]  /*c490*/  ISETP.GT.U32.AND P1, PT, R0, R5, PT ;  /* 0x000000050000720c */ /* 0x000fda0003f24070 */
[----:B------:R-:W-:Y:S02]  /*c4a0*/  @!P1 IMAD.IADD R5, R5, 0x1, -R0 ;  /* 0x0000000105059824 */ /* 0x000fe400078e0a00 */
[----:B------:R-:W-:Y:S01]  /*c4b0*/  @!P1 VIADD R3, R3, 0x1 ;  /* 0x0000000103039836 */ /* 0x000fe20000000000 */
[----:B------:R-:W-:Y:S02]  /*c4c0*/  ISETP.NE.AND P1, PT, RZ, UR4, PT ;  /* 0x00000004ff007c0c */ /* 0x000fe4000bf25270 */
[----:B------:R-:W-:-:S13]  /*c4d0*/  ISETP.GE.U32.AND P0, PT, R5, R0, PT ;  /* 0x000000000500720c */ /* 0x000fda0003f06070 */
[----:B------:R-:W-:-:S04]  /*c4e0*/  @P0 VIADD R3, R3, 0x1 ;  /* 0x0000000103030836 */ /* 0x000fc80000000000 */
[----:B------:R-:W-:Y:S01]  /*c4f0*/  @!P2 IMAD.MOV R3, RZ, RZ, -R3 ;  /* 0x000000ffff03a224 */ /* 0x000fe200078e0a03 */
[----:B------:R-:W-:-:S05]  /*c500*/  @!P1 LOP3.LUT R3, RZ, UR4, RZ, 0x33, !PT ;  /* 0x00000004ff039c12 */ /* 0x000fca000f8e33ff */
[----:B------:R-:W-:-:S07]  /*c510*/  IMAD.MOV.U32 R18, RZ, RZ, R3 ;  /* 0x000000ffff127224 */ /* 0x000fce00078e0003 */
.L_x_41:
[----:B------:R-:W-:Y:S02]  /*c520*/  IMAD R0, R18, UR7, RZ ;  /* 0x0000000712007c24 */ /* 0x000fe4000f8e02ff */
[----:B------:R-:W-:-:S03]  /*c530*/  IMAD.MOV.U32 R2, RZ, RZ, 0x1 ;  /* 0x00000001ff027424 */ /* 0x000fc600078e00ff */
[----:B------:R-:W-:Y:S01]  /*c540*/  VIADDMNMX R18, R0, R18, UR6, PT ;  /* 0x0000000600127e46 */ /* 0x000fe2000b800112 */
[----:B------:R0:W-:Y:S03]  /*c550*/  STL [R1+0x10], R0 ;  /* 0x0000100001007387 */ /* 0x0001e60000100800 */
[----:B------:R-:W-:Y:S01]  /*c560*/  ISETP.GT.AND P0, PT, R18, R0, PT ;  /* 0x000000001200720c */ /* 0x000fe20003f04270 */
[----:B0-----:R-:W-:-:S12]  /*c570*/  IMAD.MOV.U32 R0, RZ, RZ, RZ ;  /* 0x000000ffff007224 */ /* 0x001fd800078e00ff */
[----:B------:R-:W-:Y:S05]  /*c580*/  @!P0 BRA `(.L_x_40) ;  /* 0x0000003800708947 */ /* 0x000fea0003800000 */
[----:B------:R-:W0:Y:S01]  /*c590*/  S2UR UR4, SR_CgaCtaId ;  /* 0x00000000000479c3 */ /* 0x000e220000008800 */
[----:B------:R-:W-:Y:S02]  /*c5a0*/  UMOV UR38, 0x400 ;  /* 0x0000040000267882 */ /* 0x000fe40000000000 */
[----:B0-----:R-:W-:-:S04]  /*c5b0*/  ULEA UR38, UR4, UR38, 0x18 ;  /* 0x0000002604267291 */ /* 0x001fc8000f8ec03f */
[----:B------:R-:W-:-:S04]  /*c5c0*/  UIADD3 UR4, UR38, 0x28400, URZ ;  /* 0x0002840026047890 */ /* 0x000fc8000fffe03f */
[----:B------:R-:W-:-:S06]  /*c5d0*/  ULOP3.LUT UP0, URZ, UR4, 0x3ff, URZ, 0xc0, !UPT ;  /* 0x000003ff043f7892 */ /* 0x000fcc000f80c03f */
[----:B------:R-:W-:-:S13]  /*c5e0*/  PLOP3.LUT P0, PT, PT, PT, UP0, 0x80, 0x0 ;  /* 0x000000000000781c */ /* 0x000fda0003f0f008 */
[----:B------:R-:W-:Y:S05]  /*c5f0*/  @!P0 BRA `(.L_x_42) ;  /* 0x0000000000408947 */ /* 0x000fea0003800000 */
[----:B------:R-:W-:Y:S01]  /*c600*/  MOV R2, 0x0 ;  /* 0x0000000000027802 */ /* 0x000fe20000000f00 */
[----:B------:R-:W-:Y:S01]  /*c610*/  ULDC.64 UR6, c[0x4][0x1c8] ;  /* 0x0100720000067ab9 */ /* 0x000fe20000000a00 */
[----:B------:R-:W-:Y:S01]  /*c620*/  ULDC.64 UR8, c[0x4][0x1d0] ;  /* 0x0100740000087ab9 */ /* 0x000fe20000000a00 */
[----:B------:R-:W-:Y:S01]  /*c630*/  ULDC.64 UR4, c[0x4][0x118] ;  /* 0x0100460000047ab9 */ /* 0x000fe20000000a00 */
[----:B------:R-:W-:Y:S02]  /*c640*/  IMAD.U32 R4, RZ, RZ, UR6 ;  /* 0x00000006ff047e24 */ /* 0x000fe4000f8e00ff */
[----:B------:R-:W0:Y:S01]  /*c650*/  LDC.64 R2, c[0x4][R2] ;  /* 0x0100000002027b82 */ /* 0x000e220000000a00 */
[----:B------:R-:W-:Y:S02]  /*c660*/  IMAD.U32 R5, RZ, RZ, UR7 ;  /* 0x00000007ff057e24 */ /* 0x000fe4000f8e00ff */
[----:B------:R-:W-:Y:S02]  /*c670*/  IMAD.U32 R6, RZ, RZ, UR8 ;  /* 0x00000008ff067e24 */ /* 0x000fe4000f8e00ff */
[----:B------:R-:W-:-:S02]  /*c680*/  IMAD.U32 R7, RZ, RZ, UR9 ;  /* 0x00000009ff077e24 */ /* 0x000fc4000f8e00ff */
[----:B------:R-:W-:Y:S02]  /*c690*/  IMAD.U32 R10, RZ, RZ, UR4 ;  /* 0x00000004ff0a7e24 */ /* 0x000fe4000f8e00ff */
[----:B------:R-:W-:Y:S02]  /*c6a0*/  IMAD.U32 R11, RZ, RZ, UR5 ;  /* 0x00000005ff0b7e24 */ /* 0x000fe4000f8e00ff */
[----:B------:R-:W-:Y:S02]  /*c6b0*/  IMAD.MOV.U32 R8, RZ, RZ, 0x70 ;  /* 0x00000070ff087424 */ /* 0x000fe400078e00ff */
[----:B------:R-:W-:Y:S02]  /*c6c0*/  IMAD.MOV.U32 R12, RZ, RZ, 0x1 ;  /* 0x00000001ff0c7424 */ /* 0x000fe400078e00ff */
[----:B------:R-:W-:-:S07]  /*c6d0*/  IMAD.MOV.U32 R13, RZ, RZ, RZ ;  /* 0x000000ffff0d7224 */ /* 0x000fce00078e00ff */
[----:B------:R-:W-:-:S07]  /*c6e0*/  LEPC R20, `(.L_x_42) ;  /* 0x000000001014794e */ /* 0x000fce0000000000 */
[----:B0-----:R-:W-:Y:S05]  /*c6f0*/  CALL.ABS.NOINC R2 ;  /* 0x0000000002007343 */ /* 0x001fea0003c00000 */
.L_x_42:
[----:B------:R-:W-:-:S06]  /*c700*/  UIADD3 UR4, UR38, 0x10400, URZ ;  /* 0x0001040026047890 */ /* 0x000fcc000fffe03f */
[----:B------:R-:W-:-:S05]  /*c710*/  IMAD.U32 R16, RZ, RZ, UR4 ;  /* 0x00000004ff107e24 */ /* 0x000fca000f8e00ff */
[----:B------:R-:W-:-:S13]  /*c720*/  LOP3.LUT P0, RZ, R16, 0x3ff, RZ, 0xc0, !PT ;  /* 0x000003ff10ff7812 */ /* 0x000fda000780c0ff */
        /* <DEDUP_REMOVED lines=17> */
.L_x_43:
[----:B------:R-:W-:-:S04]  /*c840*/  IMAD.U32 R0, RZ, RZ, UR38 ;  /* 0x00000026ff007e24 */ /* 0x000fc8000f8e00ff */
[----:B------:R-:W-:-:S05]  /*c850*/  VIADD R0, R0, 0x400 ;  /* 0x0000040000007836 */ /* 0x000fca0000000000 */
        /* <DEDUP_REMOVED lines=18> */
.L_x_44:
        /* <DEDUP_REMOVED lines=18> */
.L_x_45:
[----:B------:R-:W0:Y:S01]  /*caa0*/  LDC.64 R2, c[0x0][0x9f8] ;  /* 0x00027e00ff027b82 */ /* 0x000e220000000a00 */
[----:B------:R-:W-:Y:S01]  /*cab0*/  IMAD.MOV.U32 R9, RZ, RZ, R17 ;  /* 0x000000ffff097224 */ /* 0x000fe200078e0011 */
[----:B------:R-:W2:Y:S01]  /*cac0*/  LDL.LU R7, [R1+0x4] ;  /* 0x0000040001077983 */ /* 0x000ea20000300800 */
[----:B------:R-:W1:Y:S01]  /*cad0*/  S2R R11, SR_TID.X ;  /* 0x00000000000b7919 */ /* 0x000e620000002100 */
[----:B0-----:R-:W-:-:S04]  /*cae0*/  ISETP.NE.U32.AND P0, PT, R2, RZ, PT ;  /* 0x000000ff0200720c */ /* 0x001fc80003f05070 */
[----:B------:R-:W-:-:S13]  /*caf0*/  ISETP.NE.AND.EX P0, PT, R3, RZ, PT, P0 ;  /* 0x000000ff0300720c */ /* 0x000fda0003f05300 */
[----:B------:R-:W0:Y:S02]  /*cb00*/  @P0 LDC.64 R2, c[0x0][0x9f8] ;  /* 0x00027e00ff020b82 */ /* 0x000e240000000a00 */
[----:B0-----:R-:W-:-:S05]  /*cb10*/  @P0 IMAD.WIDE R2, R17, 0x4, R2 ;  /* 0x0000000411020825 */ /* 0x001fca00078e0202 */
[----:B------:R0:W3:Y:S01]  /*cb20*/  @P0 LDG.E R9, desc[UR40][R2.64] ;  /* 0x0000002802090981 */ /* 0x0000e2000c1e1900 */
[C---:B-1----:R-:W-:Y:S01]  /*cb30*/  IMAD.SHL.U32 R17, R11.reuse, 0x80, RZ ;  /* 0x000000800b117824 */ /* 0x042fe200078e00ff */
[C---:B------:R-:W-:Y:S01]  /*cb40*/  LOP3.LUT R8, R11.reuse, 0x7f, RZ, 0xc0, !PT ;  /* 0x0000007f0b087812 */ /* 0x040fe200078ec0ff */
[----:B0-----:R-:W0:Y:S03]  /*cb50*/  LDC.64 R2, c[0x0][0x418] ;  /* 0x00010600ff027b82 */ /* 0x001e260000000a00 */
[----:B------:R-:W-:Y:S01]  /*cb60*/  SHF.R.U32.HI R5, RZ, 0x5, R8 ;  /* 0x00000005ff057819 */ /* 0x000fe20000011608 */
[----:B------:R-:W-:Y:S01]  /*cb70*/  IMAD.SHL.U32 R19, R11, 0x10, RZ ;  /* 0x000000100b137824 */ /* 0x000fe200078e00ff */
[C---:B------:R-:W-:Y:S02]  /*cb80*/  LOP3.LUT R4, R17.reuse, 0x380, RZ, 0xc0, !PT ;  /* 0x0000038011047812 */ /* 0x040fe400078ec0ff */
[----:B------:R-:W-:-:S02]  /*cb90*/  LOP3.LUT R0, R17, 0x400, RZ, 0xc0, !PT ;  /* 0x0000040011007812 */ /* 0x000fc400078ec0ff */
[----:B------:R-:W-:Y:S01]  /*cba0*/  LOP3.LUT R19, R19, 0x70, RZ, 0xc0, !PT ;  /* 0x0000007013137812 */ /* 0x000fe200078ec0ff */
[C---:B------:R-:W-:Y:S01]  /*cbb0*/  IMAD R6, R5.reuse, 0x10, R4 ;  /* 0x0000001005067824 */ /* 0x040fe200078e0204 */
[----:B------:R-:W-:Y:S01]  /*cbc0*/  LOP3.LUT R4, R4, 0x10, R11, 0xf8, !PT ;  /* 0x0000001004047812 */ /* 0x000fe200078ef80b */
[----:B------:R-:W-:-:S03]  /*cbd0*/  IMAD R0, R5, 0x800, R0 ;  /* 0x0000080005007824 */ /* 0x000fc600078e0200 */
[----:B------:R-:W-:-:S05]  /*cbe0*/  LOP3.LUT R5, R4, R19, RZ, 0x3c, !PT ;  /* 0x0000001304057212 */ /* 0x000fca00078e3cff */
[----:B------:R-:W-:Y:S01]  /*cbf0*/  IMAD.IADD R0, R0, 0x1, R5 ;  /* 0x0000000100007824 */ /* 0x000fe200078e0205 */
[----:B0-----:R-:W-:-:S04]  /*cc00*/  ISETP.NE.U32.AND P0, PT, R2, RZ, PT ;  /* 0x000000ff0200720c */ /* 0x001fc80003f05070 */
[----:B------:R0:W-:Y:S01]  /*cc10*/  STL [R1], R0 ;  /* 0x0000000001007387 */ /* 0x0001e20000100800 */
[----:B------:R-:W-:Y:S02]  /*cc20*/  R2P PR, R11, 0x6 ;  /* 0x000000060b007804 */ /* 0x000fe40000000000 */
[----:B------:R-:W-:Y:S01]  /*cc30*/  ISETP.NE.AND.EX P3, PT, R3, RZ, PT, P0 ;  /* 0x000000ff0300720c */ /* 0x000fe20003f65300 */
[----:B0-----:R-:W-:Y:S02]  /*cc40*/  IMAD.MOV.U32 R0, RZ, RZ, 0x40 ;  /* 0x00000040ff007424 */ /* 0x001fe400078e00ff */
[----:B------:R-:W-:-:S03]  /*cc50*/  IMAD.MOV.U32 R4, RZ, RZ, 0x20 ;  /* 0x00000020ff047424 */ /* 0x000fc600078e00ff */
[----:B------:R-:W-:-:S05]  /*cc60*/  SEL R0, R0, 0xffffffc0, !P2 ;  /* 0xffffffc000007807 */ /* 0x000fca0005000000 */
[----:B------:R0:W-:Y:S02]  /*cc70*/  STL [R1+0xc], R0 ;  /* 0x00000c0001007387 */ /* 0x0001e40000100800 */
[----:B0-----:R-:W-:Y:S02]  /*cc80*/  SEL R0, R4, 0xffffffe0, !P1 ;  /* 0xffffffe004007807 */ /* 0x001fe40004800000 */
[----:B------:R-:W-:Y:S01]  /*cc90*/  LOP3.LUT R6, R6, R19, RZ, 0x3c, !PT ;  /* 0x0000001306067212 */ /* 0x000fe200078e3cff */
[----:B------:R-:W-:-:S03]  /*cca0*/  UMOV UR4, 0xffffffff ;  /* 0xffffffff00047882 */ /* 0x000fc60000000000 */
[----:B------:R-:W-:Y:S02]  /*ccb0*/  LOP3.LUT R17, R6, 0xc00, R17, 0xf8, !PT ;  /* 0x00000c0006117812 */ /* 0x000fe400078ef811 */
[----:B------:R-:W-:-:S04]  /*ccc0*/  SHF.R.U32.HI R6, RZ, 0x5, R11 ;  /* 0x00000005ff067819 */ /* 0x000fc8000001160b */
[----:B------:R-:W-:Y:S02]  /*ccd0*/  LOP3.LUT R6, R6, 0x3, RZ, 0xc0, !PT ;  /* 0x0000000306067812 */ /* 0x000fe400078ec0ff */
[----:B--2---:R-:W-:-:S04]  /*cce0*/  LOP3.LUT R7, R7, 0xfffffffe, RZ, 0xc0, !PT ;  /* 0xfffffffe07077812 */ /* 0x004fc800078ec0ff */
[----:B------:R-:W-:Y:S02]  /*ccf0*/  @P3 LOP3.LUT R7, R7, 0x1, RZ, 0xfc, !PT ;  /* 0x0000000107073812 */ /* 0x000fe400078efcff */
[----:B---3--:R-:W-:Y:S01]  /*cd00*/  SHF.R.S32.HI R10, RZ, 0x1f, R9 ;  /* 0x0000001fff0a7819 */ /* 0x008fe20000011409 */
[----:B------:R0:W-:Y:S04]  /*cd10*/  STL [R1+0x8], R9 ;  /* 0x0000080901007387 */ /* 0x0001e80000100800 */
[----:B------:R0:W-:Y:S04]  /*cd20*/  STL [R1+0x4], R7 ;  /* 0x0000040701007387 */ /* 0x0001e80000100800 */
[----:B------:R0:W-:Y:S04]  /*cd30*/  STL [R1+0x14], R0 ;  /* 0x0000140001007387 */ /* 0x0001e80000100800 */
[----:B------:R0:W-:Y:S01]  /*cd40*/  STL [R1+0x18], R10 ;  /* 0x0000180a01007387 */ /* 0x0001e20000100800 */
[----:B------:R-:W-:Y:S01]  /*cd50*/  SEL R16, R9, RZ, !P3 ;  /* 0x000000ff09107207 */ /* 0x000fe20005800000 */
[----:B------:R-:W-:Y:S06]  /*cd60*/  BRA.DIV UR4, `(.L_x_46) ;  /* 0x0000003604c47947 */ /* 0x000fec000b800000 */
[----:B------:R1:W2:Y:S02]  /*cd70*/  SHFL.IDX PT, R14, R6, RZ, 0x1f ;  /* 0x00001fff060e7589 */ /* 0x0002a400000e0000 */
.L_x_99:
[----:B------:R-:W-:Y:S01]  /*cd80*/  PLOP3.LUT P1, PT, PT, PT, PT, 0x8, 0x0 ;  /* 0x000000000000781c */ /* 0x000fe20003f2e170 */
[----:B0-----:R-:W-:Y:S01]  /*cd90*/  IMAD.MOV.U32 R0, RZ, RZ, R7 ;  /* 0x000000ffff007224 */ /* 0x001fe200078e0007 */
[----:B--2---:R-:W-:-:S04]  /*cda0*/  ISETP.NE.AND P0, PT, R14, RZ, PT ;  /* 0x000000ff0e00720c */ /* 0x004fc80003f05270 */
[----:B------:R-:W-:-:S07]  /*cdb0*/  LOP3.LUT R0, R0, 0xfffffffd, RZ, 0xc0, !PT ;  /* 0xfffffffd00007812 */ /* 0x000fce00078ec0ff */
[----:B------:R-:W-:-:S05]  /*cdc0*/  @P1 LOP3.LUT R0, R0, 0x2, RZ, 0xfc, !PT ;  /* 0x0000000200001812 */ /* 0x000fca00078efcff */
[----:B------:R0:W-:Y:S01]  /*cdd0*/  STL [R1+0x4], R0 ;  /* 0x0000040001007387 */ /* 0x0001e20000100800 */
[----:B------:R-:W-:Y:S05]  /*cde0*/  @P0 BRA `(.L_x_47) ;  /* 0x0000000400600947 */ /* 0x000fea0003800000 */
[----:B------:R-:W-:Y:S01]  /*cdf0*/  UMOV UR4, 0xffffffff ;  /* 0xffffffff00047882 */ /* 0x000fe20000000000 */
[----:B0-----:R-:W-:Y:S02]  /*ce00*/  VIADD R0, R18, 0xffffffff ;  /* 0xffffffff12007836 */ /* 0x001fe40000000000 */
[----:B------:R-:W-:Y:S05]  /*ce10*/  BRA.DIV UR4, `(.L_x_48) ;  /* 0x0000003604b87947 */ /* 0x000fea000b800000 */
[----:B------:R-:W-:-:S13]  /*ce20*/  ELECT P6, URZ, PT ;  /* 0x00000000003f782f */ /* 0x000fda00038c0000 */
.L_x_102:
[----:B------:R-:W-:Y:S05]  /*ce30*/  @!P6 BRA `(.L_x_47) ;  /* 0x00000004004ce947 */ /* 0x000fea0003800000 */
[----:B------:R-:W-:Y:S01]  /*ce40*/  IMAD.MOV.U32 R16, RZ, RZ, R9 ;  /* 0x000000ffff107224 */ /* 0x000fe200078e0009 */
[----:B------:R-:W-:Y:S06]  /*ce50*/  @!P3 BRA `(.L_x_49) ;  /* 0x000000000044b947 */ /* 0x000fec0003800000 */
[----:B------:R-:W0:Y:S01]  /*ce60*/  LDC R7, c[0x0][0x43c] ;  /* 0x00010f00ff077b82 */ /* 0x000e220000000800 */
[----:B------:R-:W-:Y:S01]  /*ce70*/  ULDC.64 UR4, c[0x0][0x428] ;  /* 0x00010a0000047ab9 */ /* 0x000fe20000000a00 */
[----:B0-----:R-:W-:-:S13]  /*ce80*/  ISETP.NE.AND P0, PT, R7, 0x1, PT ;  /* 0x000000010700780c */ /* 0x001fda0003f05270 */
[----:B------:R-:W1:Y:S02]  /*ce90*/  @P0 LDC.64 R4, c[0x0][0x440] ;  /* 0x00011000ff040b82 */ /* 0x000e640000000a00 */
[----:B-1----:R-:W-:-:S04]  /*cea0*/  @P0 IMAD.HI.U32 R6, R0, R4, RZ ;  /* 0x0000000400060227 */ /* 0x002fc800078e00ff */
[----:B------:R-:W-:Y:S01]  /*ceb0*/  IMAD.MOV.U32 R4, RZ, RZ, R0 ;  /* 0x000000ffff047224 */ /* 0x000fe200078e0000 */
[----:B------:R-:W-:Y:S01]  /*cec0*/  @P0 SHF.R.U32.HI R4, RZ, R5, R6 ;  /* 0x00000005ff040219 */ /* 0x000fe20000011606 */
[----:B------:R-:W-:-:S04]  /*ced0*/  IMAD R6, R10, UR4, RZ ;  /* 0x000000040a067c24 */ /* 0x000fc8000f8e02ff */
[----:B------:R-:W-:Y:S02]  /*cee0*/  IMAD.MOV R5, RZ, RZ, -R4 ;  /* 0x000000ffff057224 */ /* 0x000fe400078e0a04 */
[----:B------:R-:W-:Y:S02]  /*cef0*/  IMAD R6, R9, UR5, R6 ;  /* 0x0000000509067c24 */ /* 0x000fe4000f8e0206 */
[----:B------:R-:W-:Y:S01]  /*cf00*/  IMAD R0, R7, R5, R0 ;  /* 0x0000000507007224 */ /* 0x000fe200078e0200 */
[----:B------:R-:W-:-:S03]  /*cf10*/  SHF.R.S32.HI R5, RZ, 0x1f, R4 ;  /* 0x0000001fff057819 */ /* 0x000fc60000011404 */
[----:B------:R-:W-:-:S04]  /*cf20*/  IMAD.WIDE.U32 R4, R9, UR4, R4 ;  /* 0x0000000409047c25 */ /* 0x000fc8000f8e0004 */
[----:B------:R-:W-:Y:S01]  /*cf30*/  IMAD.IADD R6, R5, 0x1, R6 ;  /* 0x0000000105067824 */ /* 0x000fe200078e0206 */
[----:B------:R-:W-:-:S04]  /*cf40*/  LEA R2, P0, R4, R2, 0x2 ;  /* 0x0000000204027211 */ /* 0x000fc800078010ff */
[----:B------:R-:W-:-:S05]  /*cf50*/  LEA.HI.X R3, R4, R3, R6, 0x2, P0 ;  /* 0x0000000304037211 */ /* 0x000fca00000f1406 */
[----:B------:R0:W5:Y:S04]  /*cf60*/  LDG.E R16, desc[UR40][R2.64] ;  /* 0x0000002802107981 */ /* 0x000168000c1e1900 */
.L_x_49:
[----:B0-----:R-:W-:Y:S01]  /*cf70*/  IMAD.MOV.U32 R2, RZ, RZ, 0x1 ;  /* 0x00000001ff027424 */ /* 0x001fe200078e00ff */
[----:B------:R-:W-:-:S04]  /*cf80*/  ISETP.NE.AND P1, PT, R8, RZ, PT ;  /* 0x000000ff0800720c */ /* 0x000fc80003f25270 */
[----:B------:R-:W-:-:S04]  /*cf90*/  SHF.L.U32 R2, R2, 0x1f, RZ ;  /* 0x0000001f02027819 */ /* 0x000fc800000006ff */
[----:B------:R-:W0:Y:S02]  /*cfa0*/  SYNCS.PHASECHK.TRANS64.TRYWAIT P0, [UR38+0x38880], R2 ;  /* 0x03888002ff0075a7 */ /* 0x000e240008000166 */
[----:B0-----:R-:W-:Y:S05]  /*cfb0*/  @!P0 BRA `(.L_x_50) ;  /* 0x0000003400708947 */ /* 0x001fea0003800000 */
.L_x_103:
[----:B------:R-:W-:Y:S05]  /*cfc0*/  @P1 BRA `(.L_x_51) ;  /* 0x0000000000181947 */ /* 0x000fea0003800000 */
[----:B------:R-:W2:Y:S01]  /*cfd0*/  S2R R4, SR_TID.X ;  /* 0x0000000000047919 */ /* 0x000ea20000002100 */
[----:B0-----:R-:W-:-:S04]  /*cfe0*/  IMAD.MOV.U32 R3, RZ, RZ, 0x8000 ;  /* 0x00008000ff037424 */ /* 0x001fc800078e00ff */
[----:B------:R3:W-:Y:S01]  /*cff0*/  SYNCS.ARRIVE.TRANS64 RZ, [UR38+0x38870], R3 ;  /* 0x03887003ffff79a7 */ /* 0x0007e20008000026 */
[----:B--2---:R-:W-:-:S13]  /*d000*/  LOP3.LUT P0, RZ, R4, 0x1f, RZ, 0xc0, !PT ;  /* 0x0000001f04ff7812 */ /* 0x004fda000780c0ff */
[----:B---3--:R-:W-:Y:S05]  /*d010*/  @!P0 BRA `(.L_x_51) ;  /* 0x0000000000048947 */ /* 0x008fea0003800000 */
[----:B------:R-:W-:Y:S01]  /*d020*/  BPT.TRAP 0x1 ;  /* 0x000000040000795c */ /* 0x000fe20000300000 */
.L_x_51:
[----:B------:R-:W-:Y:S01]  /*d030*/  IMAD.SHL.U32 R0, R0, 0x80, RZ ;  /* 0x0000008000007824 */ /* 0x000fe200078e00ff */
[----:B------:R-:W-:Y:S01]  /*d040*/  ULDC.64 UR4, c[0x0][0x198] ;  /* 0x0000660000047ab9 */ /* 0x000fe20000000a00 */
[----:B-----5:R-:W-:Y:S01]  /*d050*/  R2UR UR13, R16 ;  /* 0x00000000100d72ca */ /* 0x020fe200000e0000 */
[----:B------:R-:W-:Y:S02]  /*d060*/  UIADD3 UR4, UP0, UR4, 0x470, URZ ;  /* 0x0000047004047890 */ /* 0x000fe4000ff1e03f */
[----:B------:R-:W-:Y:S01]  /*d070*/  R2UR UR11, R0 ;  /* 0x00000000000b72ca */ /* 0x000fe200000e0000 */
[----:B------:R-:W-:Y:S02]  /*d080*/  UIADD3 UR8, UR38, 0x10400, URZ ;  /* 0x0001040026087890 */ /* 0x000fe4000fffe03f */
[----:B------:R-:W-:Y:S02]  /*d090*/  UIADD3 UR9, UR38, 0x38870, URZ ;  /* 0x0003887026097890 */ /* 0x000fe4000fffe03f */
[----:B------:R-:W-:-:S02]  /*d0a0*/  UIADD3.X UR5, URZ, UR5, URZ, UP0, !UPT ;  /* 0x000000053f057290 */ /* 0x000fc400087fe43f */
[----:B------:R-:W-:Y:S01]  /*d0b0*/  UIADD3 UR32, UR38, 0x14400, URZ ;  /* 0x0001440026207890 */ /* 0x000fe2000fffe03f */
[----:B------:R-:W-:Y:S01]  /*d0c0*/  UMOV UR6, 0x0 ;  /* 0x0000000000067882 */ /* 0x000fe20000000000 */
[----:B------:R-:W-:Y:S01]  /*d0d0*/  UMOV UR7, 0x14f00000 ;  /* 0x14f0000000077882 */ /* 0x000fe20000000000 */
[----:B------:R-:W-:Y:S01]  /*d0e0*/  UMOV UR10, URZ ;  /* 0x0000003f000a7c82 */ /* 0x000fe20008000000 */
[----:B------:R-:W-:Y:S01]  /*d0f0*/  UMOV UR12, UR36 ;  /* 0x00000024000c7c82 */ /* 0x000fe20008000000 */
[----:B------:R-:W-:Y:S01]  /*d100*/  UMOV UR34, 0x80 ;  /* 0x0000008000227882 */ /* 0x000fe20000000000 */
[----:B------:R-:W-:Y:S01]  /*d110*/  UMOV UR33, UR9 ;  /* 0x0000000900217c82 */ /* 0x000fe20008000000 */
[----:B------:R-:W-:Y:S01]  /*d120*/  UMOV UR37, UR13 ;  /* 0x0000000d00257c82 */ /* 0x000fe20008000000 */
[----:B------:R-:W-:Y:S01]  /*d130*/  UMOV UR35, UR11 ;  /* 0x0000000b00237c82 */ /* 0x000fe20008000000 */
[----:B------:R2:W-:Y:S01]  /*d140*/  UTMALDG.4D [UR8], [UR4], desc[UR6] ;  /* 0x00000608040075b4 */ /* 0x0005e20008019000 */
[----:B------:R2:W-:Y:S01]  /*d150*/  UTMALDG.4D [UR32], [UR4], desc[UR6] ;  /* 0x00000620040075b4 */ /* 0x0005e20008019000 */
[----:B------:R-:W3:Y:S02]  /*d160*/  SYNCS.PHASECHK.TRANS64.TRYWAIT P0, [UR38+0x38840], R2 ;  /* 0x03884002ff0075a7 */ /* 0x000ee40008000166 */
[----:B--23--:R-:W-:Y:S05]  /*d170*/  @!P0 BRA `(.L_x_52) ;  /* 0x0000003400188947 */ /* 0x00cfea0003800000 */
.L_x_104:
[----:B------:R-:W-:Y:S05]  /*d180*/  @P1 BRA `(.L_x_53) ;  /* 0x0000000000181947 */ /* 0x000fea0003800000 */
[----:B0-----:R-:W0:Y:S01]  /*d190*/  S2R R3, SR_TID.X ;  /* 0x0000000000037919 */ /* 0x001e220000002100 */
[----:B------:R-:W-:-:S04]  /*d1a0*/  IMAD.MOV.U32 R2, RZ, RZ, 0x8000 ;  /* 0x00008000ff027424 */ /* 0x000fc800078e00ff */
[----:B------:R2:W-:Y:S01]  /*d1b0*/  SYNCS.ARRIVE.TRANS64 RZ, [UR38+0x38830], R2 ;  /* 0x03883002ffff79a7 */ /* 0x0005e20008000026 */
[----:B0-----:R-:W-:-:S13]  /*d1c0*/  LOP3.LUT P0, RZ, R3, 0x1f, RZ, 0xc0, !PT ;  /* 0x0000001f03ff7812 */ /* 0x001fda000780c0ff */
[----:B--2---:R-:W-:Y:S05]  /*d1d0*/  @!P0 BRA `(.L_x_53) ;  /* 0x0000000000048947 */ /* 0x004fea0003800000 */
[----:B------:R-:W-:Y:S01]  /*d1e0*/  BPT.TRAP 0x1 ;  /* 0x000000040000795c */ /* 0x000fe20000300000 */
.L_x_53:
[----:B0-----:R-:W2:Y:S01]  /*d1f0*/  LDL.LU R2, [R1+0x4] ;  /* 0x0000040001027983 */ /* 0x001ea20000300800 */
[----:B------:R-:W-:Y:S01]  /*d200*/  PLOP3.LUT P0, PT, PT, PT, PT, 0x80, 0x0 ;  /* 0x000000000000781c */ /* 0x000fe20003f0f070 */
[----:B------:R-:W-:Y:S01]  /*d210*/  ULDC.64 UR4, c[0x0][0x198] ;  /* 0x0000660000047ab9 */ /* 0x000fe20000000a00 */
[----:B------:R-:W-:Y:S01]  /*d220*/  R2UR UR11, R0 ;  /* 0x00000000000b72ca */ /* 0x000fe200000e0000 */
[----:B------:R-:W-:Y:S01]  /*d230*/  UIADD3 UR4, UP0, UR4, 0x370, URZ ;  /* 0x0000037004047890 */ /* 0x000fe2000ff1e03f */
        /* <DEDUP_REMOVED lines=15> */
[----:B--2---:R-:W-:-:S04]  /*d330*/  LOP3.LUT R2, R2, 0xfffffffd, RZ, 0xc0, !PT ;  /* 0xfffffffd02027812 */ /* 0x004fc800078ec0ff */
[----:B------:R-:W-:-:S05]  /*d340*/  @P0 LOP3.LUT R2, R2, 0x2, RZ, 0xfc, !PT ;  /* 0x0000000202020812 */ /* 0x000fca00078efcff */
[----:B------:R3:W-:Y:S01]  /*d350*/  STL [R1+0x4], R2 ;  /* 0x0000040201007387 */ /* 0x0007e20000100800 */
[----:B------:R-:W-:Y:S01]  /*d360*/  NOP ;  /* 0x0000000000007918 */ /* 0x000fe20000000000 */
.L_x_47:
[----:B------:R-:W-:Y:S05]  /*d370*/  WARPSYNC.ALL ;  /* 0x0000000000007948 */ /* 0x000fea0003800000 */
[----:B---3--:R-:W-:Y:S01]  /*d380*/  UIADD3 UR4, UR38, 0x20400, URZ ;  /* 0x0002040026047890 */ /* 0x008fe2000fffe03f */
[----:B------:R-:W-:Y:S03]  /*d390*/  BAR.SYNC.DEFER_BLOCKING 0x8, 0x180 ;  /* 0x0206000000007b1d */ /* 0x000fe60000010000 */
        /* <DEDUP_REMOVED lines=8> */
[----:B------:R-:W2:Y:S01]  /*d420*/  LDC.64 R2, c[0x4][R2] ;  /* 0x0100000002027b82 */ /* 0x000ea20000000a00 */
[----:B------:R-:W-:Y:S02]  /*d430*/  IMAD.U32 R5, RZ, RZ, UR7 ;  /* 0x00000007ff057e24 */ /* 0x000fe4000f8e00ff */
[----:B-1----:R-:W-:Y:S02]  /*d440*/  IMAD.U32 R6, RZ, RZ, UR8 ;  /* 0x00000008ff067e24 */ /* 0x002fe4000f8e00ff */
[----:B------:R-:W-:-:S02]  /*d450*/  IMAD.U32 R7, RZ, RZ, UR9 ;  /* 0x00000009ff077e24 */ /* 0x000fc4000f8e00ff */
[----:B------:R-:W-:Y:S02]  /*d460*/  IMAD.U32 R10, RZ, RZ, UR4 ;  /* 0x00000004ff0a7e24 */ /* 0x000fe4000f8e00ff */
[----:B------:R-:W-:Y:S02]  /*d470*/  IMAD.U32 R11, RZ, RZ, UR5 ;  /* 0x00000005ff0b7e24 */ /* 0x000fe4000f8e00ff */
[----:B------:R-:W-:Y:S02]  /*d480*/  IMAD.MOV.U32 R8, RZ, RZ, 0x70 ;  /* 0x00000070ff087424 */ /* 0x000fe400078e00ff */
[----:B------:R-:W-:Y:S02]  /*d490*/  IMAD.MOV.U32 R12, RZ, RZ, 0x1 ;  /* 0x00000001ff0c7424 */ /* 0x000fe400078e00ff */
[----:B------:R-:W-:-:S07]  /*d4a0*/  IMAD.MOV.U32 R13, RZ, RZ, RZ ;  /* 0x000000ffff0d7224 */ /* 0x000fce00078e00ff */
[----:B------:R-:W-:-:S07]  /*d4b0*/  LEPC R20, `(.L_x_54) ;  /* 0x000000001014794e */ /* 0x000fce0000000000 */
[----:B0-2---:R-:W-:Y:S05]  /*d4c0*/  CALL.ABS.NOINC R2 ;  /* 0x0000000002007343 */ /* 0x005fea0003c00000 */
.L_x_54:
[----:B------:R-:W0:Y:S01]  /*d4d0*/  S2R R4, SR_CTAID.Z ;  /* 0x0000000000047919 */ /* 0x000e220000002700 */
[----:B------:R-:W2:Y:S01]  /*d4e0*/  LDC R8, c[0x0][0x448] ;  /* 0x00011200ff087b82 */ /* 0x000ea20000000800 */
[----:B------:R-:W-:Y:S01]  /*d4f0*/  USHF.R.S32.HI UR4, URZ, 0x1f, UR36 ;  /* 0x0000001f3f047899 */ /* 0x000fe20008011424 */
[----:B------:R-:W3:Y:S01]  /*d500*/  S2R R10, SR_TID.X ;  /* 0x00000000000a7919 */ /* 0x000ee20000002100 */
[----:B------:R-:W-:Y:S02]  /*d510*/  ULDC.64 UR8, c[0x0][0x2d8] ;  /* 0x0000b60000087ab9 */ /* 0x000fe40000000a00 */
[----:B------:R-:W-:Y:S01]  /*d520*/  UIMAD UR6, UR4, UR8, URZ ;  /* 0x00000008040672a4 */ /* 0x000fe2000f8e023f */
[----:B------:R-:W4:Y:S02]  /*d530*/  S2R R9, SR_CTAID.X ;  /* 0x0000000000097919 */ /* 0x000f240000002500 */
[----:B------:R-:W5:Y:S01]  /*d540*/  LDC.64 R2, c[0x0][0x2e0] ;  /* 0x0000b800ff027b82 */ /* 0x000f620000000a00 */
[----:B------:R-:W-:-:S02]  /*d550*/  UIMAD.WIDE.U32 UR4, UR36, UR8, URZ ;  /* 0x00000008240472a5 */ /* 0x000fc4000f8e003f */
[----:B------:R-:W-:-:S04]  /*d560*/  UIMAD UR6, UR36, UR9, UR6 ;  /* 0x00000009240672a4 */ /* 0x000fc8000f8e0206 */
[----:B------:R-:W-:Y:S01]  /*d570*/  UIADD3 UR5, UR5, UR6, URZ ;  /* 0x0000000605057290 */ /* 0x000fe2000fffe03f */
[----:B--2---:R-:W-:Y:S02]  /*d580*/  ISETP.NE.AND P0, PT, R8, 0x1, PT ;  /* 0x000000010800780c */ /* 0x004fe40003f05270 */
[----:B0-----:R-:W-:Y:S02]  /*d590*/  SHF.R.S32.HI R0, RZ, 0x1f, R4 ;  /* 0x0000001fff007819 */ /* 0x001fe40000011404 */
[----:B---3--:R-:W-:-:S03]  /*d5a0*/  LOP3.LUT R7, R10, 0x7f, RZ, 0xc0, !PT ;  /* 0x0000007f0a077812 */ /* 0x008fc600078ec0ff */
[----:B-----5:R-:W-:-:S06]  /*d5b0*/  IMAD R0, R0, R2, RZ ;  /* 0x0000000200007224 */ /* 0x020fcc00078e02ff */
[----:B-1----:R-:W0:Y:S01]  /*d5c0*/  @P0 LDC R6, c[0x0][0x44c] ;  /* 0x00011300ff060b82 */ /* 0x002e220000000800 */
[----:B------:R-:W-:Y:S01]  /*d5d0*/  SHF.R.U32.HI R10, RZ, 0x3, R10 ;  /* 0x00000003ff0a7819 */ /* 0x000fe2000001160a */
[C---:B------:R-:W-:Y:S01]  /*d5e0*/  IMAD R0, R4.reuse, R3, R0 ;  /* 0x0000000304007224 */ /* 0x040fe200078e0200 */
[----:B------:R-:W-:Y:S01]  /*d5f0*/  LEA.HI R5, R7, R19, RZ, 0x1d ;  /* 0x0000001307057211 */ /* 0x000fe200078fe8ff */
[----:B------:R-:W-:Y:S01]  /*d600*/  IMAD.WIDE.U32 R2, R4, R2, UR4 ;  /* 0x0000000404027e25 */ /* 0x000fe2000f8e0002 */
[----:B------:R-:W-:-:S03]  /*d610*/  ULDC.64 UR4, c[0x0][0x2d0] ;  /* 0x0000b40000047ab9 */ /* 0x000fc60000000a00 */
[----:B------:R-:W-:Y:S02]  /*d620*/  IMAD.IADD R3, R3, 0x1, R0 ;  /* 0x0000000103037824 */ /* 0x000fe400078e0200 */
[----:B------:R-:W1:Y:S01]  /*d630*/  @P0 LDC R0, c[0x0][0x450] ;  /* 0x00011400ff000b82 */ /* 0x000e620000000800 */
[----:B----4-:R-:W-:-:S04]  /*d640*/  IMAD R5, R9, 0x80, R5 ;  /* 0x0000008009057824 */ /* 0x010fc800078e0205 */
[----:B------:R-:W-:Y:S02]  /*d650*/  IMAD.MOV.U32 R4, RZ, RZ, R5 ;  /* 0x000000ffff047224 */ /* 0x000fe400078e0005 */
[----:B0-----:R-:W-:-:S05]  /*d660*/  @P0 IMAD.HI.U32 R6, R5, R6, RZ ;  /* 0x0000000605060227 */ /* 0x001fca00078e00ff */
[----:B-1----:R-:W-:-:S05]  /*d670*/  @P0 SHF.R.U32.HI R4, RZ, R0, R6 ;  /* 0x00000000ff040219 */ /* 0x002fca0000011606 */
[----:B------:R-:W-:Y:S02]  /*d680*/  IMAD.MOV R0, RZ, RZ, -R4 ;  /* 0x000000ffff007224 */ /* 0x000fe400078e0a04 */
[----:B------:R-:W-:-:S04]  /*d690*/  IMAD.WIDE.U32 R2, R4, UR4, R2 ;  /* 0x0000000404027c25 */ /* 0x000fc8000f8e0002 */
[----:B------:R-:W-:Y:S01]  /*d6a0*/  IMAD R0, R8, R0, R5 ;  /* 0x0000000008007224 */ /* 0x000fe200078e0205 */
[----:B------:R-:W-:-:S05]  /*d6b0*/  SHF.R.S32.HI R5, RZ, 0x1f, R4 ;  /* 0x0000001fff057819 */ /* 0x000fca0000011404 */
[----:B------:R-:W-:-:S04]  /*d6c0*/  IMAD R5, R5, UR4, RZ ;  /* 0x0000000405057c24 */ /* 0x000fc8000f8e02ff */
[----:B------:R-:W-:Y:S01]  /*d6d0*/  IMAD R5, R4, UR5, R5 ;  /* 0x0000000504057c24 */ /* 0x000fe2000f8e0205 */
[----:B------:R-:W-:Y:S01]  /*d6e0*/  SHF.R.S32.HI R4, RZ, 0x1f, R0 ;  /* 0x0000001fff047819 */ /* 0x000fe20000011400 */
[----:B------:R-:W-:Y:S02]  /*d6f0*/  ULDC.64 UR4, c[0x0][0x2c8] ;  /* 0x0000b20000047ab9 */ /* 0x000fe40000000a00 */
[----:B------:R-:W-:Y:S01]  /*d700*/  IMAD.IADD R3, R3, 0x1, R5 ;  /* 0x0000000103037824 */ /* 0x000fe200078e0205 */
[----:B------:R-:W-:Y:S01]  /*d710*/  SHF.R.U32.HI R5, RZ, 0x3, R7 ;  /* 0x00000003ff057819 */ /* 0x000fe20000011607 */
[----:B------:R-:W-:Y:S02]  /*d720*/  IMAD R4, R4, UR4, RZ ;  /* 0x0000000404047c24 */ /* 0x000fe4000f8e02ff */
[----:B------:R-:W-:-:S04]  /*d730*/  IMAD.WIDE.U32 R2, R0, UR4, R2 ;  /* 0x0000000400027c25 */ /* 0x000fc8000f8e0002 */
[----:B------:R-:W-:Y:S01]  /*d740*/  IMAD R4, R0, UR5, R4 ;  /* 0x0000000500047c24 */ /* 0x000fe2000f8e0204 */
[----:B------:R-:W-:Y:S02]  /*d750*/  ULDC.64 UR4, c[0x0][0x280] ;  /* 0x0000a00000047ab9 */ /* 0x000fe40000000a00 */
[----:B------:R-:W-:Y:S01]  /*d760*/  IADD3 R0, P0, R2, UR4, RZ ;  /* 0x0000000402007c10 */ /* 0x000fe2000ff1e0ff */
[----:B------:R-:W-:Y:S02]  /*d770*/  ULDC UR4, c[0x0][0x2b8] ;  /* 0x0000ae0000047ab9 */ /* 0x000fe40000000800 */
[----:B------:R-:W-:Y:S02]  /*d780*/  ISETP.GE.AND P1, PT, R19, UR4, PT ;  /* 0x0000000413007c0c */ /* 0x000fe4000bf26270 */
[----:B------:R-:W-:Y:S01]  /*d790*/  IADD3.X R2, R3, UR5, R4, P0, !PT ;  /* 0x0000000503027c10 */ /* 0x000fe200087fe404 */
[----:B------:R-:W-:Y:S01]  /*d7a0*/  IMAD.SHL.U32 R4, R10, 0x10, RZ ;  /* 0x000000100a047824 */ /* 0x000fe200078e00ff */
[----:B------:R-:W-:-:S04]  /*d7b0*/  LOP3.LUT R3, R19, 0x80, RZ, 0xfc, !PT ;  /* 0x0000008013037812 */ /* 0x000fc800078efcff */
[----:B------:R-:W-:Y:S01]  /*d7c0*/  ISETP.GE.AND P0, PT, R3, UR4, PT ;  /* 0x0000000403007c0c */ /* 0x000fe2000bf06270 */
[----:B------:R-:W-:Y:S01]  /*d7d0*/  IMAD.SHL.U32 R3, R10, 0x80, RZ ;  /* 0x000000800a037824 */ /* 0x000fe200078e00ff */
[----:B------:R-:W-:-:S04]  /*d7e0*/  UMOV UR4, 0xffffffff ;  /* 0xffffffff00047882 */ /* 0x000fc80000000000 */
[----:B------:R-:W-:-:S04]  /*d7f0*/  LOP3.LUT R3, R19, 0x380, R3, 0xf8, !PT ;  /* 0x0000038013037812 */ /* 0x000fc800078ef803 */
[----:B------:R-:W-:Y:S01]  /*d800*/  LOP3.LUT R4, R3, 0x70, R4, 0x78, !PT ;  /* 0x0000007003047812 */ /* 0x000fe200078e7804 */
[----:B------:R-:W-:-:S05]  /*d810*/  IMAD.SHL.U32 R3, R7, 0x10, RZ ;  /* 0x0000001007037824 */ /* 0x000fca00078e00ff */
[----:B------:R-:W-:Y:S01]  /*d820*/  LOP3.LUT R4, R4, 0x400, R3, 0xf8, !PT ;  /* 0x0000040004047812 */ /* 0x000fe200078ef803 */
[----:B------:R-:W-:Y:S06]  /*d830*/  BRA.DIV UR4, `(.L_x_55) ;  /* 0x0000002e04807947 */ /* 0x000fec000b800000 */
[----:B------:R-:W0:Y:S01]  /*d840*/  SHFL.IDX PT, R7, R0, RZ, 0x181f ;  /* 0x00181fff00077589 */ /* 0x000e2200000e0000 */
[----:B------:R-:W-:Y:S01]  /*d850*/  ULDC UR4, c[0x0][0x288] ;  /* 0x0000a20000047ab9 */ /* 0x000fe20000000800 */
[----:B------:R-:W-:Y:S02]  /*d860*/  IMAD R5, R9, 0x80, R5 ;  /* 0x0000008009057824 */ /* 0x000fe400078e0205 */
[----:B------:R-:W1:Y:S01]  /*d870*/  SHFL.IDX PT, R6, R2, RZ, 0x181f ;  /* 0x00181fff02067589 */ /* 0x000e6200000e0000 */
[----:B------:R-:W-:-:S05]  /*d880*/  IMAD R3, R8, UR4, RZ ;  /* 0x0000000408037c24 */ /* 0x000fca000f8e02ff */
[----:B------:R-:W-:-:S13]  /*d890*/  ISETP.GE.AND P2, PT, R5, R3, PT ;  /* 0x000000030500720c */ /* 0x000fda0003f46270 */
[----:B------:R-:W-:Y:S01]  /*d8a0*/  @!P2 VIADD R8, R4, UR38 ;  /* 0x000000260408ac36 */ /* 0x000fe20008000000 */
[----:B0-----:R-:W-:-:S05]  /*d8b0*/  @!P2 IADD3 R7, P3, R19, R7, RZ ;  /* 0x000000071307a210 */ /* 0x001fca0007f7e0ff */
[----:B-1----:R-:W-:-:S05]  /*d8c0*/  @!P2 IMAD.X R6, RZ, RZ, R6, P3 ;  /* 0x000000ffff06a224 */ /* 0x002fca00018e0606 */
[----:B------:R-:W-:-:S04]  /*d8d0*/  @!P2 LOP3.LUT R7, R7, R6, RZ, 0x3c, !PT ;  /* 0x000000060707a212 */ /* 0x000fc800078e3cff */
[----:B------:R-:W-:-:S04]  /*d8e0*/  @!P2 LOP3.LUT R6, R7, R6, RZ, 0x3c, !PT ;  /* 0x000000060706a212 */ /* 0x000fc800078e3cff */
[----:B------:R-:W-:-:S05]  /*d8f0*/  @!P2 LOP3.LUT R7, R7, R6, RZ, 0x3c, !PT ;  /* 0x000000060707a212 */ /* 0x000fca00078e3cff */
[----:B------:R-:W-:Y:S01]  /*d900*/  @!PT LDS RZ, [RZ] ;  /* 0x00000000fffff984 */ /* 0x000fe20000000800 */
[----:B------:R-:W-:Y:S04]  /*d910*/  @!P2 LDGSTS.E.BYPASS.LTC128B.128 [R8+0x20400], desc[UR40][R6.64], !P1 ;  /* 0x204000000608afae */ /* 0x000fe8000c901d68 */
[----:B------:R0:W-:Y:S02]  /*d920*/  @!P2 LDGSTS.E.BYPASS.LTC128B.128 [R8+0x24400], desc[UR40][R6.64+0x80], !P0 ;  /* 0x244000800608afae */ /* 0x0001e4000c101d68 */
[----:B0-----:R-:W-:Y:S02]  /*d930*/  VIADD R6, R5, 0x10 ;  /* 0x0000001005067836 */ /* 0x001fe40000000000 */
[----:B------:R-:W0:Y:S03]  /*d940*/  SHFL.IDX PT, R7, R0, 0x1, 0x181f ;  /* 0x00381f0000077f89 */ /* 0x000e2600000e0000 */
[----:B------:R-:W-:-:S02]  /*d950*/  ISETP.GE.AND P2, PT, R6, R3, PT ;  /* 0x000000030600720c */ /* 0x000fc40003f46270 */
[----:B------:R-:W1:Y:S11]  /*d960*/  SHFL.IDX PT, R6, R2, 0x1, 0x181f ;  /* 0x00381f0002067f89 */ /* 0x000e7600000e0000 */
[----:B------:R-:W-:Y:S01]  /*d970*/  @!P2 VIADD R8, R4, UR38 ;  /* 0x000000260408ac36 */ /* 0x000fe20008000000 */
[----:B0-----:R-:W-:-:S05]  /*d980*/  @!P2 IADD3 R7, P3, R19, R7, RZ ;  /* 0x000000071307a210 */ /* 0x001fca0007f7e0ff */
[----:B-1----:R-:W-:-:S05]  /*d990*/  @!P2 IMAD.X R6, RZ, RZ, R6, P3 ;  /* 0x000000ffff06a224 */ /* 0x002fca00018e0606 */
[----:B------:R-:W-:-:S04]  /*d9a0*/  @!P2 LOP3.LUT R7, R7, R6, RZ, 0x3c, !PT ;  /* 0x000000060707a212 */ /* 0x000fc800078e3cff */
[----:B------:R-:W-:-:S04]  /*d9b0*/  @!P2 LOP3.LUT R6, R7, R6, RZ, 0x3c, !PT ;  /* 0x000000060706a212 */ /* 0x000fc800078e3cff */
[----:B------:R-:W-:-:S05]  /*d9c0*/  @!P2 LOP3.LUT R7, R7, R6, RZ, 0x3c, !PT ;  /* 0x000000060707a212 */ /* 0x000fca00078e3cff */
        /* <DEDUP_REMOVED lines=52> */
[----:B------:R-:W-:Y:S01]  /*dd10*/  ISETP.GE.AND P2, PT, R6, R3, PT ;  /* 0x000000030600720c */ /* 0x000fe20003f46270 */
[----:B------:R-:W-:Y:S04]  /*dd20*/  SHFL.IDX PT, R0, R0, 0x7, 0x181f ;  /* 0x00f81f0000007f89 */ /* 0x000fe800000e0000 */
[----:B------:R-:W1:Y:S08]  /*dd30*/  SHFL.IDX PT, R6, R2, 0x6, 0x181f ;  /* 0x00d81f0002067f89 */ /* 0x000e7000000e0000 */
[----:B------:R-:W-:Y:S01]  /*dd40*/  @!P2 VIADD R8, R4, UR38 ;  /* 0x000000260408ac36 */ /* 0x000fe20008000000 */
[----:B0-----:R-:W-:-:S05]  /*dd50*/  @!P2 IADD3 R7, P3, R19, R7, RZ ;  /* 0x000000071307a210 */ /* 0x001fca0007f7e0ff */
[----:B-1----:R-:W-:-:S05]  /*dd60*/  @!P2 IMAD.X R6, RZ, RZ, R6, P3 ;  /* 0x000000ffff06a224 */ /* 0x002fca00018e0606 */
[----:B------:R-:W-:-:S04]  /*dd70*/  @!P2 LOP3.LUT R7, R7, R6, RZ, 0x3c, !PT ;  /* 0x000000060707a212 */ /* 0x000fc800078e3cff */
[----:B------:R-:W-:-:S04]  /*dd80*/  @!P2 LOP3.LUT R6, R7, R6, RZ, 0x3c, !PT ;  /* 0x000000060706a212 */ /* 0x000fc800078e3cff */
[----:B------:R-:W-:-:S05]  /*dd90*/  @!P2 LOP3.LUT R7, R7, R6, RZ, 0x3c, !PT ;  /* 0x000000060707a212 */ /* 0x000fca00078e3cff */
[----:B------:R-:W-:Y:S04]  /*dda0*/  @!P2 LDGSTS.E.BYPASS.LTC128B.128 [R8+0x23400], desc[UR40][R6.64], !P1 ;  /* 0x234000000608afae */ /* 0x000fe8000c901d68 */
[----:B------:R0:W-:Y:S04]  /*ddb0*/  @!P2 LDGSTS.E.BYPASS.LTC128B.128 [R8+0x27400], desc[UR40][R6.64+0x80], !P0 ;  /* 0x274000800608afae */ /* 0x0001e8000c101d68 */
[----:B0-----:R0:W1:Y:S02]  /*ddc0*/  SHFL.IDX PT, R6, R2, 0x7, 0x181f ;  /* 0x00f81f0002067f89 */ /* 0x00106400000e0000 */
.L_x_121:
[----:B------:R-:W-:Y:S01]  /*ddd0*/  VIADD R5, R5, 0x70 ;  /* 0x0000007005057836 */ /* 0x000fe20000000000 */
[----:B------:R-:W-:Y:S04]  /*dde0*/  BSSY B0, `(.L_x_56) ;  /* 0x000000b000007945 */ /* 0x000fe80003800000 */
[----:B------:R-:W-:-:S13]  /*ddf0*/  ISETP.GE.AND P2, PT, R5, R3, PT ;  /* 0x000000030500720c */ /* 0x000fda0003f46270 */
[----:B------:R-:W-:Y:S05]  /*de00*/  @P2 BRA `(.L_x_57) ;  /* 0x0000000000202947 */ /* 0x000fea0003800000 */
[----:B0-----:R-:W-:Y:S01]  /*de10*/  IADD3 R2, P2, R19, R0, RZ ;  /* 0x0000000013027210 */ /* 0x001fe20007f5e0ff */
[----:B------:R-:W-:-:S04]  /*de20*/  VIADD R5, R4, UR38 ;  /* 0x0000002604057c36 */ /* 0x000fc80008000000 */
[----:B-1----:R-:W-:-:S05]  /*de30*/  IMAD.X R3, RZ, RZ, R6, P2 ;  /* 0x000000ffff037224 */ /* 0x002fca00010e0606 */
[----:B------:R-:W-:Y:S01]  /*de40*/  @!PT LDS RZ, [RZ] ;  /* 0x00000000fffff984 */ /* 0x000fe20000000800 */
[----:B------:R-:W-:Y:S01]  /*de50*/  @!PT LDS RZ, [RZ] ;  /* 0x00000000fffff984 */ /* 0x000fe20000000800 */
[----:B------:R-:W-:Y:S01]  /*de60*/  @!PT LDS RZ, [RZ] ;  /* 0x00000000fffff984 */ /* 0x000fe20000000800 */
[----:B------:R2:W-:Y:S04]  /*de70*/  LDGSTS.E.BYPASS.LTC128B.128 [R5+0x23c00], desc[UR40][R2.64], !P1 ;  /* 0x23c0000002057fae */ /* 0x0005e8000c901d68 */
[----:B------:R2:W-:Y:S02]  /*de80*/  LDGSTS.E.BYPASS.LTC128B.128 [R5+0x27c00], desc[UR40][R2.64+0x80], !P0 ;  /* 0x27c0008002057fae */ /* 0x0005e4000c101d68 */
.L_x_57:
[----:B------:R-:W-:Y:S05]  /*de90*/  BSYNC B0 ;  /* 0x0000000000007941 */ /* 0x000fea0003800000 */
.L_x_56:
[----:B------:R-:W-:Y:S01]  /*dea0*/  NOP ;  /* 0x0000000000007918 */ /* 0x000fe20000000000 */
[----:B------:R-:W-:Y:S01]  /*deb0*/  SYNCS.ARRIVE.TRANS64.RED.A0T1 RZ, [UR38+0x38800], RZ ;  /* 0x038800ffffff79a7 */ /* 0x000fe20008200426 */
[----:B------:R-:W-:Y:S01]  /*dec0*/  IMAD.MOV.U32 R0, RZ, RZ, 0x1 ;  /* 0x00000001ff007424 */ /* 0x000fe200078e00ff */
[----:B------:R-:W-:Y:S04]  /*ded0*/  ARRIVES.LDGSTSBAR.64.TRANSCNT [UR38+0x38800] ;  /* 0x03880000ff0079b0 */ /* 0x000fe80008000aa6 */
[----:B------:R-:W-:Y:S01]  /*dee0*/  SHF.L.U32 R0, R0, 0x1f, RZ ;  /* 0x0000001f00007819 */ /* 0x000fe200000006ff */
[----:B------:R-:W-:Y:S01]  /*def0*/  NOP ;  /* 0x0000000000007918 */ /* 0x000fe20000000000 */
[----:B------:R-:W-:Y:S02]  /*df00*/  SYNCS.ARRIVE.TRANS64.A1T0 RZ, [UR38+0x38800], RZ ;  /* 0x038800ffffff79a7 */ /* 0x000fe40008100026 */
[----:B------:R-:W3:Y:S02]  /*df10*/  SYNCS.PHASECHK.TRANS64.TRYWAIT P0, [UR38+0x38820], R0 ;  /* 0x03882000ff0075a7 */ /* 0x000ee40008000166 */
[----:B---3--:R-:W-:Y:S05]  /*df20*/  @!P0 BRA `(.L_x_58) ;  /* 0x0000003000a48947 */ /* 0x008fea0003800000 */
.L_x_122:
[----:B0-2---:R-:W2:Y:S01]  /*df30*/  LDL R2, [R1+0x10] ;  /* 0x0000100001027983 */ /* 0x005ea20000100800 */
[----:B------:R-:W-:Y:S02]  /*df40*/  VIADD R3, R18, 0xfffffffe ;  /* 0xfffffffe12037836 */ /* 0x000fe40000000000 */
[----:B------:R-:W-:-:S03]  /*df50*/  IMAD.MOV.U32 R21, RZ, RZ, 0x1 ;  /* 0x00000001ff157424 */ /* 0x000fc600078e00ff */
[----:B--2---:R-:W-:-:S13]  /*df60*/  ISETP.GE.AND P0, PT, R3, R2, PT ;  /* 0x000000020300720c */ /* 0x004fda0003f06270 */
[----:B------:R-:W-:Y:S05]  /*df70*/  @!P0 BRA `(.L_x_59) ;  /* 0x0000001400248947 */ /* 0x000fea0003800000 */
[----:B------:R-:W1:Y:S04]  /*df80*/  LDL R5, [R1+0x24] ;  /* 0x0000240001057983 */ /* 0x000e680000100800 */
[----:B------:R-:W2:Y:S04]  /*df90*/  LDL R2, [R1+0xc] ;  /* 0x00000c0001027983 */ /* 0x000ea80000100800 */
[----:B------:R-:W3:Y:S01]  /*dfa0*/  LDL R4, [R1+0x14] ;  /* 0x0000140001047983 */ /* 0x000ee20000100800 */
[C---:B-1----:R-:W-:Y:S02]  /*dfb0*/  LOP3.LUT R6, R5.reuse, 0x1, RZ, 0xfc, !PT ;  /* 0x0000000105067812 */ /* 0x042fe400078efcff */
[----:B------:R-:W-:Y:S01]  /*dfc0*/  LOP3.LUT R0, R5, 0x2, RZ, 0xfc, !PT ;  /* 0x0000000205007812 */ /* 0x000fe200078efcff */
[----:B--2---:R-:W-:-:S02]  /*dfd0*/  IMAD.IADD R5, R2, 0x1, R17 ;  /* 0x0000000102057824 */ /* 0x004fc400078e0211 */
[----:B------:R-:W-:Y:S01]  /*dfe0*/  STL [R1+0x2c], R6 ;  /* 0x00002c0601007387 */ /* 0x000fe20000100800 */
[----:B---3--:R-:W-:-:S03]  /*dff0*/  IMAD.IADD R4, R2, 0x1, R4 ;  /* 0x0000000102047824 */ /* 0x008fc600078e0204 */
[----:B------:R0:W-:Y:S04]  /*e000*/  STL [R1+0x28], R0 ;  /* 0x0000280001007387 */ /* 0x0001e80000100800 */
[----:B------:R1:W-:Y:S04]  /*e010*/  STL [R1+0x20], R5 ;  /* 0x0000200501007387 */ /* 0x0003e80000100800 */
[----:B------:R1:W-:Y:S01]  /*e020*/  STL [R1+0x1c], R4 ;  /* 0x00001c0401007387 */ /* 0x0003e20000100800 */
[----:B------:R-:W-:Y:S02]  /*e030*/  IMAD.MOV.U32 R2, RZ, RZ, RZ ;  /* 0x000000ffff027224 */ /* 0x000fe400078e00ff */
[----:B0-----:R-:W-:-:S07]  /*e040*/  IMAD.MOV.U32 R0, RZ, RZ, 0x1 ;  /* 0x00000001ff007424 */ /* 0x001fce00078e00ff */
.L_x_78:
[----:B-1----:R-:W2:Y:S01]  /*e050*/  LDL R4, [R1+0x4] ;  /* 0x0000040001047983 */ /* 0x002ea20000100800 */
[----:B------:R-:W-:Y:S01]  /*e060*/  VIADD R20, R2, 0x1 ;  /* 0x0000000102147836 */ /* 0x000fe20000000000 */
[----:B------:R-:W-:Y:S04]  /*e070*/  BSSY B0, `(.L_x_60) ;  /* 0x0000081000007945 */ /* 0x000fe80003800000 */
[----:B------:R-:W-:-:S04]  /*e080*/  ISETP.NE.AND P0, PT, R20, 0x2, PT ;  /* 0x000000021400780c */ /* 0x000fc80003f05270 */
[----:B------:R-:W-:Y:S02]  /*e090*/  SEL R21, RZ, 0x1, P0 ;  /* 0x00000001ff157807 */ /* 0x000fe40000000000 */
[----:B------:R-:W-:Y:S02]  /*e0a0*/  SEL R20, R20, RZ, P0 ;  /* 0x000000ff14147207 */ /* 0x000fe40000000000 */
[----:B------:R-:W-:Y:S02]  /*e0b0*/  LOP3.LUT R21, R0, R21, RZ, 0x3c, !PT ;  /* 0x0000001500157212 */ /* 0x000fe400078e3cff */
[----:B--2---:R-:W-:-:S13]  /*e0c0*/  LOP3.LUT P1, RZ, R4, 0x2, RZ, 0xc0, !PT ;  /* 0x0000000204ff7812 */ /* 0x004fda000782c0ff */
[----:B0-----:R-:W-:Y:S05]  /*e0d0*/  @!P1 BRA `(.L_x_61) ;  /* 0x0000000400e89947 */ /* 0x001fea0003800000 */
[----:B------:R-:W-:Y:S01]  /*e0e0*/  LOP3.LUT P1, RZ, R4, 0x1, RZ, 0xc0, !PT ;  /* 0x0000000104ff7812 */ /* 0x000fe2000782c0ff */
[----:B------:R-:W-:-:S12]  /*e0f0*/  IMAD.MOV.U32 R8, RZ, RZ, R3 ;  /* 0x000000ffff087224 */ /* 0x000fd800078e0003 */
[----:B------:R-:W-:Y:S05]  /*e100*/  @!P1 BRA `(.L_x_62) ;  /* 0x0000000000509947 */ /* 0x000fea0003800000 */
[----:B------:R-:W2:Y:S01]  /*e110*/  LDL R9, [R1+0x18] ;  /* 0x0000180001097983 */ /* 0x000ea20000100800 */
[----:B------:R-:W0:Y:S01]  /*e120*/  LDC R7, c[0x0][0x43c] ;  /* 0x00010f00ff077b82 */ /* 0x000e220000000800 */
[----:B------:R-:W-:Y:S02]  /*e130*/  ULDC.64 UR4, c[0x0][0x428] ;  /* 0x00010a0000047ab9 */ /* 0x000fe40000000a00 */
[----:B------:R-:W3:Y:S01]  /*e140*/  LDL R10, [R1+0x8] ;  /* 0x00000800010a7983 */ /* 0x000ee20000100800 */
[----:B0-----:R-:W-:-:S13]  /*e150*/  ISETP.NE.AND P0, PT, R7, 0x1, PT ;  /* 0x000000010700780c */ /* 0x001fda0003f05270 */
[----:B------:R-:W0:Y:S02]  /*e160*/  @P0 LDC.64 R4, c[0x0][0x440] ;  /* 0x00011000ff040b82 */ /* 0x000e240000000a00 */
[----:B0-----:R-:W-:-:S04]  /*e170*/  @P0 IMAD.HI.U32 R6, R3, R4, RZ ;  /* 0x0000000403060227 */ /* 0x001fc800078e00ff */
[----:B------:R-:W-:Y:S01]  /*e180*/  IMAD.MOV.U32 R4, RZ, RZ, R3 ;  /* 0x000000ffff047224 */ /* 0x000fe200078e0003 */
[----:B------:R-:W-:-:S04]  /*e190*/  @P0 SHF.R.U32.HI R4, RZ, R5, R6 ;  /* 0x00000005ff040219 */ /* 0x000fc80000011606 */
[--C-:B------:R-:W-:Y:S01]  /*e1a0*/  SHF.R.S32.HI R5, RZ, 0x1f, R4.reuse ;  /* 0x0000001fff057819 */ /* 0x100fe20000011404 */
[----:B------:R-:W-:-:S04]  /*e1b0*/  IMAD.MOV R8, RZ, RZ, -R4 ;  /* 0x000000ffff087224 */ /* 0x000fc800078e0a04 */
[----:B------:R-:W-:Y:S02]  /*e1c0*/  IMAD R8, R7, R8, R3 ;  /* 0x0000000807087224 */ /* 0x000fe400078e0203 */
[----:B------:R-:W0:Y:S01]  /*e1d0*/  LDC.64 R6, c[0x0][0x418] ;  /* 0x00010600ff067b82 */ /* 0x000e220000000a00 */
[----:B--2---:R-:W-:-:S04]  /*e1e0*/  IMAD R9, R9, UR4, RZ ;  /* 0x0000000409097c24 */ /* 0x004fc8000f8e02ff */
[C---:B---3--:R-:W-:Y:S02]  /*e1f0*/  IMAD R9, R10.reuse, UR5, R9 ;  /* 0x000000050a097c24 */ /* 0x048fe4000f8e0209 */
[----:B------:R-:W-:-:S04]  /*e200*/  IMAD.WIDE.U32 R4, R10, UR4, R4 ;  /* 0x000000040a047c25 */ /* 0x000fc8000f8e0004 */
[----:B------:R-:W-:Y:S01]  /*e210*/  IMAD.IADD R9, R9, 0x1, R5 ;  /* 0x0000000109097824 */ /* 0x000fe200078e0205 */
[----:B0-----:R-:W-:-:S04]  /*e220*/  LEA R6, P0, R4, R6, 0x2 ;  /* 0x0000000604067211 */ /* 0x001fc800078010ff */
[----:B------:R-:W-:-:S05]  /*e230*/  LEA.HI.X R7, R4, R7, R9, 0x2, P0 ;  /* 0x0000000704077211 */ /* 0x000fca00000f1409 */
[----:B------:R0:W5:Y:S04]  /*e240*/  LDG.E R16, desc[UR40][R6.64] ;  /* 0x0000002806107981 */ /* 0x000168000c1e1900 */
.L_x_62:
[----:B0-----:R-:W-:Y:S01]  /*e250*/  LEA R6, R20, UR38, 0x3 ;  /* 0x0000002614067c11 */ /* 0x001fe2000f8e18ff */
[----:B------:R-:W0:Y:S01]  /*e260*/  S2R R4, SR_TID.X ;  /* 0x0000000000047919 */ /* 0x000e220000002100 */
[----:B------:R-:W-:-:S04]  /*e270*/  SHF.L.U32 R5, R21, 0x1f, RZ ;  /* 0x0000001f15057819 */ /* 0x000fc800000006ff */
[----:B------:R-:W1:Y:S01]  /*e280*/  SYNCS.PHASECHK.TRANS64.TRYWAIT P0, [R6+URZ+0x38880], R5 ;  /* 0x03888005060075a7 */ /* 0x000e62000800017f */
[----:B0-----:R-:W-:-:S04]  /*e290*/  LOP3.LUT R4, R4, 0x7f, RZ, 0xc0, !PT ;  /* 0x0000007f04047812 */ /* 0x001fc800078ec0ff */
[----:B------:R-:W-:Y:S01]  /*e2a0*/  ISETP.NE.AND P1, PT, R4, RZ, PT ;  /* 0x000000ff0400720c */ /* 0x000fe20003f25270 */
[----:B-1----:R-:W-:-:S12]  /*e2b0*/  @!P0 BRA `(.L_x_63) ;  /* 0x0000002c00d88947 */ /* 0x002fd80003800000 */
.L_x_123:
[----:B------:R-:W-:Y:S04]  /*e2c0*/  BSSY B1, `(.L_x_64) ;  /* 0x0000009000017945 */ /* 0x000fe80003800000 */
[----:B------:R-:W-:Y:S05]  /*e2d0*/  @P1 BRA `(.L_x_65) ;  /* 0x00000000001c1947 */ /* 0x000fea0003800000 */
[----:B------:R-:W1:Y:S02]  /*e2e0*/  S2R R4, SR_TID.X ;  /* 0x0000000000047919 */ /* 0x000e640000002100 */
[----:B-1----:R-:W-:Y:S01]  /*e2f0*/  LOP3.LUT R7, R4, 0x1f, RZ, 0xc0, !PT ;  /* 0x0000001f04077812 */ /* 0x002fe200078ec0ff */
[----:B------:R-:W-:-:S03]  /*e300*/  IMAD.MOV.U32 R4, RZ, RZ, 0x8000 ;  /* 0x00008000ff047424 */ /* 0x000fc600078e00ff */
[----:B------:R-:W-:Y:S01]  /*e310*/  ISETP.NE.AND P0, PT, R7, RZ, PT ;  /* 0x000000ff0700720c */ /* 0x000fe20003f05270 */
[----:B------:R1:W-:-:S12]  /*e320*/  SYNCS.ARRIVE.TRANS64 RZ, [R6+URZ+0x38870], R4 ;  /* 0x0388700406ff79a7 */ /* 0x0003d8000800003f */
[----:B-1----:R-:W-:Y:S05]  /*e330*/  @!P0 BRA `(.L_x_65) ;  /* 0x0000000000048947 */ /* 0x002fea0003800000 */
[----:B------:R-:W-:Y:S01]  /*e340*/  BPT.TRAP 0x1 ;  /* 0x000000040000795c */ /* 0x000fe20000300000 */
.L_x_65:
[----:B------:R-:W-:Y:S05]  /*e350*/  BSYNC B1 ;  /* 0x0000000000017941 */ /* 0x000fea0003800000 */
.L_x_64:
[----:B------:R-:W-:Y:S01]  /*e360*/  LEA R4, R20, UR38, 0xf ;  /* 0x0000002614047c11 */ /* 0x000fe2000f8e78ff */
[----:B------:R-:W-:Y:S01]  /*e370*/  IMAD.SHL.U32 R7, R8, 0x80, RZ ;  /* 0x0000008008077824 */ /* 0x000fe200078e00ff */
[----:B------:R-:W-:Y:S01]  /*e380*/  R2UR UR33, R6 ;  /* 0x00000000062172ca */ /* 0x000fe200000e0000 */
[----:B------:R-:W-:Y:S01]  /*e390*/  IMAD.MOV.U32 R11, RZ, RZ, RZ ;  /* 0x000000ffff0b7224 */ /* 0x000fe200078e00ff */
[----:B------:R-:W-:Y:S01]  /*e3a0*/  R2UR UR8, R4 ;  /* 0x00000000040872ca */ /* 0x000fe200000e0000 */
[----:B------:R-:W-:Y:S01]  /*e3b0*/  ULDC.64 UR4, c[0x0][0x198] ;  /* 0x0000660000047ab9 */ /* 0x000fe20000000a00 */
[----:B------:R-:W-:Y:S01]  /*e3c0*/  R2UR UR35, R7 ;  /* 0x00000000072372ca */ /* 0x000fe200000e0000 */
[----:B------:R-:W-:Y:S01]  /*e3d0*/  UIADD3 UR4, UP0, UR4, 0x470, URZ ;  /* 0x0000047004047890 */ /* 0x000fe2000ff1e03f */
[----:B------:R-:W-:Y:S01]  /*e3e0*/  R2UR UR34, R11 ;  /* 0x000000000b2272ca */ /* 0x000fe200000e0000 */
[----:B------:R-:W-:Y:S01]  /*e3f0*/  UMOV UR6, 0x0 ;  /* 0x0000000000067882 */ /* 0x000fe20000000000 */
[----:B------:R-:W-:Y:S01]  /*e400*/  PLOP3.LUT P0, PT, PT, PT, PT, 0x80, 0x0 ;  /* 0x000000000000781c */ /* 0x000fe20003f0f070 */
[----:B------:R-:W-:Y:S01]  /*e410*/  UIADD3.X UR5, URZ, UR5, URZ, UP0, !UPT ;  /* 0x000000053f057290 */ /* 0x000fe200087fe43f */
[----:B------:R-:W-:-:S03]  /*e420*/  UMOV UR7, 0x14f00000 ;  /* 0x14f0000000077882 */ /* 0x000fc60000000000 */
[----:B------:R-:W-:Y:S02]  /*e430*/  UIADD3 UR33, UR33, 0x38870, URZ ;  /* 0x0003887021217890 */ /* 0x000fe4000fffe03f */
[----:B------:R-:W-:-:S12]  /*e440*/  UIADD3 UR32, UR8, 0x10400, URZ ;  /* 0x0001040008207890 */ /* 0x000fd8000fffe03f */
.L_x_66:
[----:B------:R-:W-:-:S13]  /*e450*/  @P0 ELECT P2, URZ, PT ;  /* 0x00000000003f082f */ /* 0x000fda0003840000 */
[----:B-----5:R-:W-:Y:S02]  /*e460*/  @P2 R2UR UR37, R16 ;  /* 0x00000000102522ca */ /* 0x020fe400000e0000 */
[----:B------:R-:W-:-:S11]  /*e470*/  @P2 PLOP3.LUT P0, PT, P2, PT, PT, 0x8, 0x0 ;  /* 0x000000000000281c */ /* 0x000fd6000170e170 */
[----:B------:R1:W-:Y:S01]  /*e480*/  UTMALDG.4D [UR32], [UR4], desc[UR6] ;  /* 0x00000620040075b4 */ /* 0x0003e20008019000 */
[----:B------:R-:W-:Y:S01]  /*e490*/  PLOP3.LUT P2, PT, PT, PT, PT, 0x8, 0x0 ;  /* 0x000000000000781c */ /* 0x000fe20003f4e170 */
[----:B-1----:R-:W-:-:S12]  /*e4a0*/  @P0 BRA.U.ANY `(.L_x_66) ;  /* 0xfffffffd00e80947 */ /* 0x002fd8000393ffff */
[----:B------:R-:W-:Y:S01]  /*e4b0*/  IMAD.MOV.U32 R10, RZ, RZ, 0x80 ;  /* 0x00000080ff0a7424 */ /* 0x000fe200078e00ff */
[----:B------:R-:W-:Y:S01]  /*e4c0*/  R2UR UR11, R7 ;  /* 0x00000000070b72ca */ /* 0x000fe200000e0000 */
[----:B------:R-:W-:Y:S01]  /*e4d0*/  UIADD3 UR8, UR8, 0x14400, URZ ;  /* 0x0001440008087890 */ /* 0x000fe2000fffe03f */
[----:B------:R-:W-:Y:S01]  /*e4e0*/  PLOP3.LUT P0, PT, PT, PT, PT, 0x80, 0x0 ;  /* 0x000000000000781c */ /* 0x000fe20003f0f070 */
[----:B------:R-:W-:Y:S01]  /*e4f0*/  UMOV UR6, 0x0 ;  /* 0x0000000000067882 */ /* 0x000fe20000000000 */
[----:B------:R-:W-:Y:S01]  /*e500*/  R2UR UR10, R10 ;  /* 0x000000000a0a72ca */ /* 0x000fe200000e0000 */
[----:B------:R-:W-:-:S14]  /*e510*/  UMOV UR7, 0x14f00000 ;  /* 0x14f0000000077882 */ /* 0x000fdc0000000000 */
.L_x_67:
[----:B------:R-:W-:-:S13]  /*e520*/  @P0 ELECT P2, URZ, PT ;  /* 0x00000000003f082f */ /* 0x000fda0003840000 */
[----:B------:R-:W-:Y:S01]  /*e530*/  @P2 R2UR UR13, R16 ;  /* 0x00000000100d22ca */ /* 0x000fe200000e0000 */
[----:B------:R-:W-:Y:S01]  /*e540*/  UMOV UR9, UR33 ;  /* 0x0000002100097c82 */ /* 0x000fe20008000000 */
[----:B------:R-:W-:Y:S01]  /*e550*/  UMOV UR12, UR36 ;  /* 0x00000024000c7c82 */ /* 0x000fe20008000000 */
[----:B------:R-:W-:-:S10]  /*e560*/  @P2 PLOP3.LUT P0, PT, P2, PT, PT, 0x8, 0x0 ;  /* 0x000000000000281c */ /* 0x000fd4000170e170 */
[----:B------:R1:W-:Y:S01]  /*e570*/  UTMALDG.4D [UR8], [UR4], desc[UR6] ;  /* 0x00000608040075b4 */ /* 0x0003e20008019000 */
[----:B------:R-:W-:Y:S02]  /*e580*/  PLOP3.LUT P2, PT, PT, PT, PT, 0x8, 0x0 ;  /* 0x000000000000781c */ /* 0x000fe40003f4e170 */
[----:B-1----:R-:W-:Y:S11]  /*e590*/  @P0 BRA.U.ANY `(.L_x_67) ;  /* 0xfffffffd00e00947 */ /* 0x002ff6000393ffff */
[----:B------:R-:W1:Y:S02]  /*e5a0*/  SYNCS.PHASECHK.TRANS64.TRYWAIT P0, [R6+URZ+0x38840], R5 ;  /* 0x03884005060075a7 */ /* 0x000e64000800017f */
[----:B-1----:R-:W-:Y:S05]  /*e5b0*/  @!P0 BRA `(.L_x_68) ;  /* 0x0000002c002c8947 */ /* 0x002fea0003800000 */
.L_x_124:
[----:B------:R-:W-:Y:S01]  /*e5c0*/  BSSY B1, `(.L_x_69) ;  /* 0x000000b000017945 */ /* 0x000fe20003800000 */
[----:B------:R-:W-:Y:S02]  /*e5d0*/  IMAD.MOV.U32 R8, RZ, RZ, 0x0 ;  /* 0x00000000ff087424 */ /* 0x000fe400078e00ff */
[----:B------:R-:W-:Y:S01]  /*e5e0*/  IMAD.MOV.U32 R9, RZ, RZ, 0x14f00000 ;  /* 0x14f00000ff097424 */ /* 0x000fe200078e00ff */
[----:B------:R-:W-:Y:S06]  /*e5f0*/  @P1 BRA `(.L_x_70) ;  /* 0x00000000001c1947 */ /* 0x000fec0003800000 */
[----:B------:R-:W2:Y:S01]  /*e600*/  S2R R12, SR_TID.X ;  /* 0x00000000000c7919 */ /* 0x000ea20000002100 */
[----:B01----:R-:W-:-:S04]  /*e610*/  IMAD.MOV.U32 R5, RZ, RZ, 0x8000 ;  /* 0x00008000ff057424 */ /* 0x003fc800078e00ff */
[----:B------:R3:W-:Y:S01]  /*e620*/  SYNCS.ARRIVE.TRANS64 RZ, [R6+URZ+0x38830], R5 ;  /* 0x0388300506ff79a7 */ /* 0x0007e2000800003f */
[----:B--2---:R-:W-:-:S04]  /*e630*/  LOP3.LUT R12, R12, 0x1f, RZ, 0xc0, !PT ;  /* 0x0000001f0c0c7812 */ /* 0x004fc800078ec0ff */
[----:B------:R-:W-:-:S13]  /*e640*/  ISETP.NE.AND P0, PT, R12, RZ, PT ;  /* 0x000000ff0c00720c */ /* 0x000fda0003f05270 */
[----:B---3--:R-:W-:Y:S05]  /*e650*/  @!P0 BRA `(.L_x_70) ;  /* 0x0000000000048947 */ /* 0x008fea0003800000 */
[----:B------:R-:W-:Y:S01]  /*e660*/  BPT.TRAP 0x1 ;  /* 0x000000040000795c */ /* 0x000fe20000300000 */
.L_x_70:
[----:B------:R-:W-:Y:S05]  /*e670*/  BSYNC B1 ;  /* 0x0000000000017941 */ /* 0x000fea0003800000 */
.L_x_69:
[----:B------:R-:W-:Y:S01]  /*e680*/  R2UR UR4, R4 ;  /* 0x00000000040472ca */ /* 0x000fe200000e0000 */
[----:B------:R-:W-:Y:S01]  /*e690*/  ULDC.64 UR6, c[0x0][0x198] ;  /* 0x0000660000067ab9 */ /* 0x000fe20000000a00 */
[----:B------:R-:W-:Y:S01]  /*e6a0*/  R2UR UR9, R6 ;  /* 0x00000000060972ca */ /* 0x000fe200000e0000 */
[----:B------:R-:W-:Y:S01]  /*e6b0*/  UIADD3 UR6, UP0, UR6, 0x370, URZ ;  /* 0x0000037006067890 */ /* 0x000fe2000ff1e03f */
[----:B------:R-:W-:Y:S02]  /*e6c0*/  R2UR UR10, R11 ;  /* 0x000000000b0a72ca */ /* 0x000fe400000e0000 */
[----:B------:R-:W-:Y:S01]  /*e6d0*/  R2UR UR14, R8 ;  /* 0x00000000080e72ca */ /* 0x000fe200000e0000 */
[----:B------:R-:W-:Y:S01]  /*e6e0*/  UIADD3.X UR7, URZ, UR7, URZ, UP0, !UPT ;  /* 0x000000073f077290 */ /* 0x000fe200087fe43f */
[----:B------:R-:W-:Y:S02]  /*e6f0*/  R2UR UR15, R9 ;  /* 0x00000000090f72ca */ /* 0x000fe400000e0000 */
[----:B------:R-:W-:-:S02]  /*e700*/  R2UR UR11, R7 ;  /* 0x00000000070b72ca */ /* 0x000fc400000e0000 */
[----:B------:R-:W-:Y:S01]  /*e710*/  PLOP3.LUT P0, PT, PT, PT, PT, 0x80, 0x0 ;  /* 0x000000000000781c */ /* 0x000fe20003f0f070 */
[----:B------:R-:W-:Y:S02]  /*e720*/  UIADD3 UR8, UR4, 0x28400, URZ ;  /* 0x0002840004087890 */ /* 0x000fe4000fffe03f */
[----:B------:R-:W-:-:S12]  /*e730*/  UIADD3 UR9, UR9, 0x38830, URZ ;  /* 0x0003883009097890 */ /* 0x000fd8000fffe03f */
.L_x_71:
[----:B------:R-:W-:-:S13]  /*e740*/  @P0 ELECT P1, URZ, PT ;  /* 0x00000000003f082f */ /* 0x000fda0003820000 */
[----:B------:R-:W-:Y:S01]  /*e750*/  @P1 R2UR UR13, R16 ;  /* 0x00000000100d12ca */ /* 0x000fe200000e0000 */
[----:B------:R-:W-:Y:S01]  /*e760*/  UMOV UR12, UR36 ;  /* 0x00000024000c7c82 */ /* 0x000fe20008000000 */
[----:B------:R-:W-:-:S11]  /*e770*/  @P1 PLOP3.LUT P0, PT, P1, PT, PT, 0x8, 0x0 ;  /* 0x000000000000181c */ /* 0x000fd60000f0e170 */
[----:B------:R2:W-:Y:S01]  /*e780*/  UTMALDG.4D [UR8], [UR6], desc[UR14] ;  /* 0x00000e08060075b4 */ /* 0x0005e20008019000 */
[----:B------:R-:W-:Y:S01]  /*e790*/  PLOP3.LUT P1, PT, PT, PT, PT, 0x8, 0x0 ;  /* 0x000000000000781c */ /* 0x000fe20003f2e170 */
[----:B--2---:R-:W-:-:S12]  /*e7a0*/  @P0 BRA.U.ANY `(.L_x_71) ;  /* 0xfffffffd00e40947 */ /* 0x004fd8000393ffff */
[----:B------:R-:W-:Y:S01]  /*e7b0*/  R2UR UR10, R10 ;  /* 0x000000000a0a72ca */ /* 0x000fe200000e0000 */
[----:B------:R-:W-:Y:S01]  /*e7c0*/  UIADD3 UR8, UR4, 0x2c400, URZ ;  /* 0x0002c40004087890 */ /* 0x000fe2000fffe03f */
[----:B------:R-:W-:Y:S02]  /*e7d0*/  R2UR UR14, R8 ;  /* 0x00000000080e72ca */ /* 0x000fe400000e0000 */
[----:B------:R-:W-:Y:S02]  /*e7e0*/  R2UR UR15, R9 ;  /* 0x00000000090f72ca */ /* 0x000fe400000e0000 */
[----:B------:R-:W-:Y:S02]  /*e7f0*/  R2UR UR11, R7 ;  /* 0x00000000070b72ca */ /* 0x000fe400000e0000 */
[----:B------:R-:W-:-:S13]  /*e800*/  PLOP3.LUT P0, PT, PT, PT, PT, 0x80, 0x0 ;  /* 0x000000000000781c */ /* 0x000fda0003f0f070 */
.L_x_72:
[----:B------:R-:W-:-:S13]  /*e810*/  @P0 ELECT P1, URZ, PT ;  /* 0x00000000003f082f */ /* 0x000fda0003820000 */
[----:B------:R-:W-:Y:S01]  /*e820*/  @P1 R2UR UR13, R16 ;  /* 0x00000000100d12ca */ /* 0x000fe200000e0000 */
[----:B------:R-:W-:Y:S01]  /*e830*/  UMOV UR12, UR36 ;  /* 0x00000024000c7c82 */ /* 0x000fe20008000000 */
[----:B------:R-:W-:-:S11]  /*e840*/  @P1 PLOP3.LUT P0, PT, P1, PT, PT, 0x8, 0x0 ;  /* 0x000000000000181c */ /* 0x000fd60000f0e170 */
[----:B------:R2:W-:Y:S01]  /*e850*/  UTMALDG.4D [UR8], [UR6], desc[UR14] ;  /* 0x00000e08060075b4 */ /* 0x0005e20008019000 */
[----:B------:R-:W-:Y:S01]  /*e860*/  PLOP3.LUT P1, PT, PT, PT, PT, 0x8, 0x0 ;  /* 0x000000000000781c */ /* 0x000fe20003f2e170 */
[----:B--2---:R-:W-:-:S12]  /*e870*/  @P0 BRA.U.ANY `(.L_x_72) ;  /* 0xfffffffd00e40947 */ /* 0x004fd8000393ffff */
.L_x_61:
[----:B------:R-:W-:Y:S05]  /*e880*/  BSYNC B0 ;  /* 0x0000000000007941 */ /* 0x000fea0003800000 */
.L_x_60:
[----:B------:R-:W2:Y:S02]  /*e890*/  LDL R4, [R1+0x2c] ;  /* 0x00002c0001047983 */ /* 0x000ea40000100800 */
[----:B--2---:R-:W-:-:S13]  /*e8a0*/  ISETP.NE.AND P0, PT, R4, 0x3, PT ;  /* 0x000000030400780c */ /* 0x004fda0003f05270 */
[----:B------:R-:W-:Y:S05]  /*e8b0*/  @!P0 BRA `(.L_x_73) ;  /* 0x0000000000048947 */ /* 0x000fea0003800000 */
[----:B------:R-:W-:Y:S01]  /*e8c0*/  BPT.TRAP 0x1 ;  /* 0x000000040000795c */ /* 0x000fe20000300000 */
.L_x_73:
[----:B01----:R-:W2:Y:S01]  /*e8d0*/  LDL R5, [R1+0x28] ;  /* 0x0000280001057983 */ /* 0x003ea20000100800 */
[----:B------:R-:W-:Y:S02]  /*e8e0*/  LOP3.LUT R4, R0, 0x1, RZ, 0x3c, !PT ;  /* 0x0000000100047812 */ /* 0x000fe400078e3cff */
[----:B------:R-:W-:Y:S02]  /*e8f0*/  LEA R19, R2, UR38, 0x3 ;  /* 0x0000002602137c11 */ /* 0x000fe4000f8e18ff */
[----:B------:R-:W-:-:S04]  /*e900*/  SHF.L.U32 R4, R4, 0x1f, RZ ;  /* 0x0000001f04047819 */ /* 0x000fc800000006ff */
[----:B------:R-:W0:Y:S01]  /*e910*/  SYNCS.PHASECHK.TRANS64.TRYWAIT P0, [R19+URZ+0x38870], R4 ;  /* 0x03887004130075a7 */ /* 0x000e22000800017f */
[----:B--2---:R-:W-:Y:S01]  /*e920*/  ISETP.NE.AND P1, PT, R5, 0x3, PT ;  /* 0x000000030500780c */ /* 0x004fe20003f25270 */
[----:B0-----:R-:W-:-:S12]  /*e930*/  @!P0 BRA `(.L_x_74) ;  /* 0x0000002800608947 */ /* 0x001fd80003800000 */
.L_x_125:
[----:B------:R-:W-:Y:S05]  /*e940*/  @!P1 BRA `(.L_x_75) ;  /* 0x0000000000049947 */ /* 0x000fea0003800000 */
[----:B------:R-:W-:Y:S01]  /*e950*/  BPT.TRAP 0x1 ;  /* 0x000000040000795c */ /* 0x000fe20000300000 */
.L_x_75:
[----:B0-----:R-:W-:Y:S01]  /*e960*/  SHF.L.U32 R4, R0, 0x1f, RZ ;  /* 0x0000001f00047819 */ /* 0x001fe200000006ff */
[----:B------:R-:W-:-:S03]  /*e970*/  IMAD.SHL.U32 R0, R2, 0x8000, RZ ;  /* 0x0000800002007824 */ /* 0x000fc600078e00ff */
[----:B------:R-:W0:Y:S02]  /*e980*/  SYNCS.PHASECHK.TRANS64.TRYWAIT P0, [R19+URZ+0x38860], R4 ;  /* 0x03886004130075a7 */ /* 0x000e24000800017f */
[----:B0-----:R-:W-:Y:S05]  /*e990*/  @!P0 BRA `(.L_x_76) ;  /* 0x00000028005c8947 */ /* 0x001fea0003800000 */
.L_x_126:
[----:B------:R-:W2:Y:S04]  /*e9a0*/  LDL R2, [R1+0x20] ;  /* 0x0000200001027983 */ /* 0x000ea80000100800 */
[----:B------:R-:W3:Y:S01]  /*e9b0*/  LDL R12, [R1] ;  /* 0x00000000010c7983 */ /* 0x000ee20000100800 */
[----:B0-----:R-:W-:Y:S01]  /*e9c0*/  LOP3.LUT R4, R0, R17, RZ, 0xfc, !PT ;  /* 0x0000001100047212 */ /* 0x001fe200078efcff */
[----:B------:R-:W-:Y:S05]  /*e9d0*/  WARPSYNC.ALL ;  /* 0x0000000000007948 */ /* 0x000fea0003800000 */
[----:B------:R-:W0:Y:S01]  /*e9e0*/  LDSM.16.MT88.4 R4, [R4+UR38+0x10400] ;  /* 0x010400260404783b */ /* 0x000e220008004200 */
[----:B------:R-:W-:-:S04]  /*e9f0*/  IMAD.U32 R13, RZ, RZ, UR38 ;  /* 0x00000026ff0d7e24 */ /* 0x000fc8000f8e00ff */
[----:B------:R-:W-:Y:S01]  /*ea00*/  VIADD R13, R13, 0x400 ;  /* 0x000004000d0d7836 */ /* 0x000fe20000000000 */
[C-C-:B0-----:R-:W-:Y:S02]  /*ea10*/  PRMT R8, R4.reuse, 0x6420, R5.reuse ;  /* 0x0000642004087816 */ /* 0x141fe40000000005 */
[----:B------:R-:W-:Y:S02]  /*ea20*/  PRMT R9, R4, 0x7531, R5 ;  /* 0x0000753104097816 */ /* 0x000fe40000000005 */
[C-C-:B------:R-:W-:Y:S02]  /*ea30*/  PRMT R10, R6.reuse, 0x6420, R7.reuse ;  /* 0x00006420060a7816 */ /* 0x140fe40000000007 */
[----:B------:R-:W-:Y:S02]  /*ea40*/  PRMT R11, R6, 0x7531, R7 ;  /* 0x00007531060b7816 */ /* 0x000fe40000000007 */
[----:B--2---:R-:W-:Y:S02]  /*ea50*/  IADD3 R2, R2, UR38, R0 ;  /* 0x0000002602027c10 */ /* 0x004fe4000fffe000 */
[----:B---3--:R-:W-:-:S03]  /*ea60*/  IADD3 R18, R13, R0, R12 ;  /* 0x000000000d127210 */ /* 0x008fc60007ffe00c */
[----:B------:R-:W0:Y:S04]  /*ea70*/  LDSM.16.MT88.4 R4, [R2+0x10400] ;  /* 0x010400000204783b */ /* 0x000e280000004200 */
[----:B------:R0:W-:Y:S02]  /*ea80*/  STSM.16.M88.4 [R18], R8 ;  /* 0x0000000812007844 */ /* 0x0001e40000000200 */
[C-C-:B0-----:R-:W-:Y:S02]  /*ea90*/  PRMT R8, R4.reuse, 0x6420, R5.reuse ;  /* 0x0000642004087816 */ /* 0x141fe40000000005 */
[----:B------:R-:W-:Y:S01]  /*eaa0*/  PRMT R9, R4, 0x7531, R5 ;  /* 0x0000753104097816 */ /* 0x000fe20000000005 */
[----:B------:R-:W-:Y:S01]  /*eab0*/  VIADD R4, R0, 0x4000 ;  /* 0x0000400000047836 */ /* 0x000fe20000000000 */
[----:B------:R-:W-:-:S02]  /*eac0*/  PRMT R10, R6, 0x6420, R7 ;  /* 0x00006420060a7816 */ /* 0x000fc40000000007 */
[----:B------:R-:W-:Y:S02]  /*ead0*/  PRMT R11, R6, 0x7531, R7 ;  /* 0x00007531060b7816 */ /* 0x000fe40000000007 */
[----:B------:R-:W-:-:S03]  /*eae0*/  LOP3.LUT R4, R4, R17, RZ, 0xfc, !PT ;  /* 0x0000001104047212 */ /* 0x000fc600078efcff */
[----:B------:R0:W-:Y:S04]  /*eaf0*/  STSM.16.M88.4 [R18+0x2000], R8 ;  /* 0x0020000812007844 */ /* 0x0001e80000000200 */
[----:B------:R-:W1:Y:S01]  /*eb00*/  LDSM.16.MT88.4 R4, [R4+UR38+0x10400] ;  /* 0x010400260404783b */ /* 0x000e620008004200 */
[----:B0-----:R-:W-:Y:S01]  /*eb10*/  IMAD.MOV.U32 R11, RZ, RZ, R12 ;  /* 0x000000ffff0b7224 */ /* 0x001fe200078e000c */
[C-C-:B-1----:R-:W-:Y:S02]  /*eb20*/  PRMT R12, R4.reuse, 0x6420, R5.reuse ;  /* 0x00006420040c7816 */ /* 0x142fe40000000005 */
[----:B------:R-:W-:Y:S02]  /*eb30*/  PRMT R13, R4, 0x7531, R5 ;  /* 0x00007531040d7816 */ /* 0x000fe40000000005 */
[----:B------:R-:W-:-:S02]  /*eb40*/  PRMT R14, R6, 0x6420, R7 ;  /* 0x00006420060e7816 */ /* 0x000fc40000000007 */
[----:B------:R-:W-:Y:S02]  /*eb50*/  PRMT R15, R6, 0x7531, R7 ;  /* 0x00007531060f7816 */ /* 0x000fe40000000007 */
[----:B------:R-:W0:Y:S04]  /*eb60*/  LDSM.16.MT88.4 R4, [R2+0x14400] ;  /* 0x014400000204783b */ /* 0x000e280000004200 */
[----:B------:R1:W-:Y:S02]  /*eb70*/  STSM.16.M88.4 [R18+0x4000], R12 ;  /* 0x0040000c12007844 */ /* 0x0003e40000000200 */
[----:B-1----:R-:W-:Y:S01]  /*eb80*/  IMAD.MOV.U32 R15, RZ, RZ, R11 ;  /* 0x000000ffff0f7224 */ /* 0x002fe200078e000b */
[C-C-:B0-----:R-:W-:Y:S02]  /*eb90*/  PRMT R8, R4.reuse, 0x6420, R5.reuse ;  /* 0x0000642004087816 */ /* 0x141fe40000000005 */
[----:B------:R-:W-:-:S02]  /*eba0*/  PRMT R9, R4, 0x7531, R5 ;  /* 0x0000753104097816 */ /* 0x000fc40000000005 */
[C-C-:B------:R-:W-:Y:S02]  /*ebb0*/  PRMT R10, R6.reuse, 0x6420, R7.reuse ;  /* 0x00006420060a7816 */ /* 0x140fe40000000007 */
[----:B------:R-:W-:-:S05]  /*ebc0*/  PRMT R11, R6, 0x7531, R7 ;  /* 0x00007531060b7816 */ /* 0x000fca0000000007 */
[----:B------:R0:W-:Y:S04]  /*ebd0*/  STSM.16.M88.4 [R18+0x6000], R8 ;  /* 0x0060000812007844 */ /* 0x0001e80000000200 */
[----:B0-----:R-:W2:Y:S01]  /*ebe0*/  LDL R18, [R1+0x14] ;  /* 0x0000140001127983 */ /* 0x001ea20000100800 */
[----:B------:R-:W-:Y:S02]  /*ebf0*/  VIADD R4, R0, 0x1000 ;  /* 0x0000100000047836 */ /* 0x000fe40000000000 */
[----:B------:R-:W-:Y:S02]  /*ec00*/  IMAD.MOV.U32 R11, RZ, RZ, R15 ;  /* 0x000000ffff0b7224 */ /* 0x000fe400078e000f */
[----:B------:R-:W-:Y:S01]  /*ec10*/  IMAD.U32 R10, RZ, RZ, UR38 ;  /* 0x00000026ff0a7e24 */ /* 0x000fe2000f8e00ff */
[----:B------:R-:W-:-:S03]  /*ec20*/  LOP3.LUT R4, R4, R17, RZ, 0xfc, !PT ;  /* 0x0000001104047212 */ /* 0x000fc600078efcff */
[----:B------:R-:W-:-:S03]  /*ec30*/  VIADD R10, R10, 0x400 ;  /* 0x000004000a0a7836 */ /* 0x000fc60000000000 */
[----:B------:R-:W0:Y:S02]  /*ec40*/  LDSM.16.MT88.4 R4, [R4+UR38+0x10400] ;  /* 0x010400260404783b */ /* 0x000e240008004200 */
[C-C-:B0-----:R-:W-:Y:S02]  /*ec50*/  PRMT R12, R4.reuse, 0x6420, R5.reuse ;  /* 0x00006420040c7816 */ /* 0x141fe40000000005 */
[----:B------:R-:W-:Y:S02]  /*ec60*/  PRMT R13, R4, 0x7531, R5 ;  /* 0x00007531040d7816 */ /* 0x000fe40000000005 */
[C-C-:B------:R-:W-:Y:S02]  /*ec70*/  PRMT R14, R6.reuse, 0x6420, R7.reuse ;  /* 0x00006420060e7816 */ /* 0x140fe40000000007 */
[----:B------:R-:W-:Y:S02]  /*ec80*/  PRMT R15, R6, 0x7531, R7 ;  /* 0x00007531060f7816 */ /* 0x000fe40000000007 */
[----:B------:R-:W0:Y:S02]  /*ec90*/  LDSM.16.MT88.4 R4, [R2+0x11400] ;  /* 0x011400000204783b */ /* 0x000e240000004200 */
[----:B0-----:R-:W-:-:S02]  /*eca0*/  PRMT R8, R4, 0x6420, R5 ;  /* 0x0000642004087816 */ /* 0x001fc40000000005 */
[----:B------:R-:W-:Y:S01]  /*ecb0*/  PRMT R9, R4, 0x7531, R5 ;  /* 0x0000753104097816 */ /* 0x000fe20000000005 */
[----:B------:R-:W-:-:S05]  /*ecc0*/  VIADD R4, R0, 0x5000 ;  /* 0x0000500000047836 */ /* 0x000fca0000000000 */
[----:B------:R-:W-:Y:S02]  /*ecd0*/  LOP3.LUT R4, R4, R17, RZ, 0xfc, !PT ;  /* 0x0000001104047212 */ /* 0x000fe400078efcff */
[----:B--2---:R-:W-:-:S05]  /*ece0*/  IADD3 R18, R11, R0, R18 ;  /* 0x000000000b127210 */ /* 0x004fca0007ffe012 */
[----:B------:R-:W-:Y:S01]  /*ecf0*/  IMAD.IADD R18, R10, 0x1, R18 ;  /* 0x000000010a127824 */ /* 0x000fe200078e0212 */
[----:B------:R-:W-:-:S04]  /*ed00*/  PRMT R10, R6, 0x6420, R7 ;  /* 0x00006420060a7816 */ /* 0x000fc80000000007 */
[----:B------:R0:W-:Y:S02]  /*ed10*/  STSM.16.M88.4 [R18], R12 ;  /* 0x0000000c12007844 */ /* 0x0001e40000000200 */
[----:B0-----:R-:W-:Y:S01]  /*ed20*/  IMAD.MOV.U32 R15, RZ, RZ, R11 ;  /* 0x000000ffff0f7224 */ /* 0x001fe200078e000b */
[----:B------:R-:W-:-:S05]  /*ed30*/  PRMT R11, R6, 0x7531, R7 ;  /* 0x00007531060b7816 */ /* 0x000fca0000000007 */
        /* <DEDUP_REMOVED lines=65> */
[----:B------:R-:W-:Y:S02]  /*f150*/  PRMT R9, R4, 0x7531, R5 ;  /* 0x0000753104097816 */ /* 0x000fe40000000005 */
[----:B--2---:R-:W-:Y:S01]  /*f160*/  IADD3 R18, R18, R10, R0 ;  /* 0x0000000a12127210 */ /* 0x004fe20007ffe000 */
[----:B------:R-:W-:Y:S01]  /*f170*/  VIADD R0, R0, 0x7000 ;  /* 0x0000700000007836 */ /* 0x000fe20000000000 */
[----:B------:R-:W-:-:S03]  /*f180*/  PRMT R10, R6, 0x6420, R7 ;  /* 0x00006420060a7816 */ /* 0x000fc60000000007 */
[----:B------:R-:W-:Y:S01]  /*f190*/  IMAD.IADD R18, R11, 0x1, R18 ;  /* 0x000000010b127824 */ /* 0x000fe200078e0212 */
[----:B------:R-:W-:Y:S02]  /*f1a0*/  PRMT R11, R6, 0x7531, R7 ;  /* 0x00007531060b7816 */ /* 0x000fe40000000007 */
[----:B------:R-:W-:Y:S02]  /*f1b0*/  LOP3.LUT R0, R0, R17, RZ, 0xfc, !PT ;  /* 0x0000001100007212 */ /* 0x000fe400078efcff */
[----:B------:R-:W-:Y:S04]  /*f1c0*/  STSM.16.M88.4 [R18], R12 ;  /* 0x0000000c12007844 */ /* 0x000fe80000000200 */
[----:B------:R-:W-:Y:S04]  /*f1d0*/  STSM.16.M88.4 [R18+0x2000], R8 ;  /* 0x0020000812007844 */ /* 0x000fe80000000200 */
[----:B------:R-:W0:Y:S02]  /*f1e0*/  LDSM.16.MT88.4 R4, [R0+UR38+0x10400] ;  /* 0x010400260004783b */ /* 0x000e240008004200 */
[----:B0-----:R-:W-:-:S02]  /*f1f0*/  PRMT R8, R4, 0x6420, R5 ;  /* 0x0000642004087816 */ /* 0x001fc40000000005 */
[----:B------:R-:W-:Y:S02]  /*f200*/  PRMT R9, R4, 0x7531, R5 ;  /* 0x0000753104097816 */ /* 0x000fe40000000005 */
[C-C-:B------:R-:W-:Y:S02]  /*f210*/  PRMT R10, R6.reuse, 0x6420, R7.reuse ;  /* 0x00006420060a7816 */ /* 0x140fe40000000007 */
[----:B------:R-:W-:Y:S02]  /*f220*/  PRMT R11, R6, 0x7531, R7 ;  /* 0x00007531060b7816 */ /* 0x000fe40000000007 */
[----:B------:R-:W0:Y:S04]  /*f230*/  LDSM.16.MT88.4 R4, [R2+0x17400] ;  /* 0x017400000204783b */ /* 0x000e280000004200 */
[----:B------:R0:W-:Y:S02]  /*f240*/  STSM.16.M88.4 [R18+0x4000], R8 ;  /* 0x0040000812007844 */ /* 0x0001e40000000200 */
[----:B0-----:R-:W-:-:S02]  /*f250*/  PRMT R8, R4, 0x6420, R5 ;  /* 0x0000642004087816 */ /* 0x001fc40000000005 */
[----:B------:R-:W-:Y:S02]  /*f260*/  PRMT R9, R4, 0x7531, R5 ;  /* 0x0000753104097816 */ /* 0x000fe40000000005 */
[C-C-:B------:R-:W-:Y:S02]  /*f270*/  PRMT R10, R6.reuse, 0x6420, R7.reuse ;  /* 0x00006420060a7816 */ /* 0x140fe40000000007 */
[----:B------:R-:W-:-:S05]  /*f280*/  PRMT R11, R6, 0x7531, R7 ;  /* 0x00007531060b7816 */ /* 0x000fca0000000007 */
[----:B------:R0:W-:Y:S01]  /*f290*/  STSM.16.M88.4 [R18+0x6000], R8 ;  /* 0x0060000812007844 */ /* 0x0001e20000000200 */
[----:B------:R-:W-:Y:S01]  /*f2a0*/  @!PT LDS RZ, [RZ] ;  /* 0x00000000fffff984 */ /* 0x000fe20000000800 */
[----:B------:R-:W-:Y:S01]  /*f2b0*/  @!PT LDS RZ, [RZ] ;  /* 0x00000000fffff984 */ /* 0x000fe20000000800 */
[----:B------:R-:W-:Y:S01]  /*f2c0*/  @!PT LDS RZ, [RZ] ;  /* 0x00000000fffff984 */ /* 0x000fe20000000800 */
[----:B------:R-:W-:Y:S01]  /*f2d0*/  @!PT LDS RZ, [RZ] ;  /* 0x00000000fffff984 */ /* 0x000fe20000000800 */
[----:B------:R1:W-:Y:S06]  /*f2e0*/  MEMBAR.ALL.CTA ;  /* 0x0000000000007992 */ /* 0x0003ec0000008000 */
[----:B-1----:R-:W1:Y:S01]  /*f2f0*/  FENCE.VIEW.ASYNC.S ;  /* 0x00000000000073c6 */ /* 0x002e620000000000 */
[----:B------:R-:W-:Y:S05]  /*f300*/  @!P1 BRA `(.L_x_77) ;  /* 0x0000000000049947 */ /* 0x000fea0003800000 */
[----:B------:R-:W-:Y:S01]  /*f310*/  BPT.TRAP 0x1 ;  /* 0x000000040000795c */ /* 0x000fe20000300000 */
.L_x_77:
[----:B------:R-:W2:Y:S01]  /*f320*/  S2R R0, SR_TID.X ;  /* 0x0000000000007919 */ /* 0x000ea20000002100 */
[----:B-1----:R1:W-:Y:S01]  /*f330*/  SYNCS.ARRIVE.TRANS64.A1T0 RZ, [R19+URZ+0x38850], RZ ;  /* 0x038850ff13ff79a7 */ /* 0x0023e2000810003f */
[----:B--2---:R-:W-:Y:S02]  /*f340*/  LOP3.LUT R2, R0, 0x7f, RZ, 0xc0, !PT ;  /* 0x0000007f00027812 */ /* 0x004fe400078ec0ff */
[----:B------:R-:W2:Y:S01]  /*f350*/  LDL R0, [R1+0x10] ;  /* 0x0000100001007983 */ /* 0x000ea20000100800 */
[----:B------:R-:W-:Y:S01]  /*f360*/  BAR.SYNC.DEFER_BLOCKING 0x2, 0x80 ;  /* 0x0082000000007b1d */ /* 0x000fe20000010000 */
[----:B------:R-:W-:Y:S01]  /*f370*/  ISETP.NE.AND P0, PT, R2, RZ, PT ;  /* 0x000000ff0200720c */ /* 0x000fe20003f05270 */
[----:B------:R-:W-:-:S12]  /*f380*/  IMAD.MOV.U32 R2, RZ, RZ, R20 ;  /* 0x000000ffff027224 */ /* 0x000fd800078e0014 */
[----:B-1----:R-:W-:-:S05]  /*f390*/  @!P0 VIADD R19, R19, 0x38880 ;  /* 0x0003888013138836 */ /* 0x002fca0000000000 */
[----:B------:R-:W-:-:S04]  /*f3a0*/  @!P0 PRMT R19, RZ, 0x654, R19 ;  /* 0x00000654ff138816 */ /* 0x000fc80000000013 */
[----:B------:R3:W-:Y:S01]  /*f3b0*/  @!P0 SYNCS.ARRIVE.TRANS64.RED.A1T0 RZ, [R19+URZ], RZ ;  /* 0x000000ff13ff89a7 */ /* 0x0007e2000810043f */
[C---:B--2---:R-:W-:Y:S01]  /*f3c0*/  ISETP.GT.AND P0, PT, R3.reuse, R0, PT ;  /* 0x000000000300720c */ /* 0x044fe20003f04270 */
[----:B------:R-:W-:Y:S02]  /*f3d0*/  VIADD R3, R3, 0xffffffff ;  /* 0xffffffff03037836 */ /* 0x000fe40000000000 */
[----:B------:R-:W-:-:S10]  /*f3e0*/  IMAD.MOV.U32 R0, RZ, RZ, R21 ;  /* 0x000000ffff007224 */ /* 0x000fd400078e0015 */
[----:B---3--:R-:W-:Y:S05]  /*f3f0*/  @P0 BRA `(.L_x_78) ;  /* 0xffffffec00140947 */ /* 0x008fea000383ffff */
[----:B------:R-:W-:Y:S05]  /*f400*/  BRA `(.L_x_79) ;  /* 0x0000000000047947 */ /* 0x000fea0003800000 */
.L_x_59:
[----:B------:R-:W-:-:S07]  /*f410*/  IMAD.MOV.U32 R20, RZ, RZ, RZ ;  /* 0x000000ffff147224 */ /* 0x000fce00078e00ff */
.L_x_79:
[----:B------:R-:W2:Y:S02]  /*f420*/  LDL R2, [R1+0x24] ;  /* 0x0000240001027983 */ /* 0x000ea40000100800 */
[----:B--2---:R-:W-:-:S04]  /*f430*/  LOP3.LUT R0, R2, 0x1, RZ, 0xfc, !PT ;  /* 0x0000000102007812 */ /* 0x004fc800078efcff */
[----:B------:R-:W-:-:S13]  /*f440*/  ISETP.NE.AND P0, PT, R0, 0x3, PT ;  /* 0x000000030000780c */ /* 0x000fda0003f05270 */
[----:B------:R-:W-:Y:S05]  /*f450*/  @!P0 BRA `(.L_x_80) ;  /* 0x0000000000048947 */ /* 0x000fea0003800000 */
[----:B------:R-:W-:Y:S01]  /*f460*/  BPT.TRAP 0x1 ;  /* 0x000000040000795c */ /* 0x000fe20000300000 */
.L_x_80:
[----:B------:R-:W-:Y:S01]  /*f470*/  LOP3.LUT R3, R21, 0x1, RZ, 0x3c, !PT ;  /* 0x0000000115037812 */ /* 0x000fe200078e3cff */
[----:B------:R-:W-:Y:S01]  /*f480*/  BSSY B0, `(.L_x_81) ;  /* 0x0000007000007945 */ /* 0x000fe20003800000 */
[----:B------:R-:W-:Y:S02]  /*f490*/  LEA R16, R20, UR38, 0x3 ;  /* 0x0000002614107c11 */ /* 0x000fe4000f8e18ff */
[----:B------:R-:W-:Y:S02]  /*f4a0*/  SHF.L.U32 R3, R3, 0x1f, RZ ;  /* 0x0000001f03037819 */ /* 0x000fe400000006ff */
[----:B------:R-:W-:Y:S02]  /*f4b0*/  LOP3.LUT R0, R2, 0x2, RZ, 0xfc, !PT ;  /* 0x0000000202007812 */ /* 0x000fe400078efcff */
[----:B------:R-:W2:Y:S02]  /*f4c0*/  SYNCS.PHASECHK.TRANS64.TRYWAIT P0, [R16+URZ+0x38870], R3 ;  /* 0x03887003100075a7 */ /* 0x000ea4000800017f */
[----:B------:R-:W-:Y:S01]  /*f4d0*/  ISETP.NE.AND P1, PT, R0, 0x3, PT ;  /* 0x000000030000780c */ /* 0x000fe20003f25270 */
[----:B--2---:R-:W-:-:S12]  /*f4e0*/  @!P0 BRA `(.L_x_82) ;  /* 0x0000001c009c8947 */ /* 0x004fd80003800000 */
.L_x_127:
[----:B------:R-:W-:Y:S05]  /*f4f0*/  BSYNC B0 ;  /* 0x0000000000007941 */ /* 0x000fea0003800000 */
.L_x_81:
[----:B------:R-:W-:Y:S05]  /*f500*/  @!P1 BRA `(.L_x_83) ;  /* 0x0000000000049947 */ /* 0x000fea0003800000 */
[----:B------:R-:W-:Y:S01]  /*f510*/  BPT.TRAP 0x1 ;  /* 0x000000040000795c */ /* 0x000fe20000300000 */
.L_x_83:
[----:B--2---:R-:W-:-:S04]  /*f520*/  SHF.L.U32 R3, R21, 0x1f, RZ ;  /* 0x0000001f15037819 */ /* 0x004fc800000006ff */
[----:B------:R-:W2:Y:S02]  /*f530*/  SYNCS.PHASECHK.TRANS64.TRYWAIT P0, [R16+URZ+0x38860], R3 ;  /* 0x03886003100075a7 */ /* 0x000ea4000800017f */
[----:B--2---:R-:W-:Y:S05]  /*f540*/  @!P0 BRA `(.L_x_84) ;  /* 0x0000001c00988947 */ /* 0x004fea0003800000 */
.L_x_128:
[----:B------:R-:W3:Y:S04]  /*f550*/  LDL.LU R12, [R1+0xc] ;  /* 0x00000c00010c7983 */ /* 0x000ee80000300800 */
[----:B------:R-:W4:Y:S01]  /*f560*/  LDL.LU R19, [R1] ;  /* 0x0000000001137983 */ /* 0x000f220000300800 */
[----:B0-----:R-:W-:Y:S01]  /*f570*/  IMAD.SHL.U32 R18, R20, 0x8000, RZ ;  /* 0x0000800014127824 */ /* 0x001fe200078e00ff */
[----:B------:R-:W-:Y:S05]  /*f580*/  WARPSYNC.ALL ;  /* 0x0000000000007948 */ /* 0x000fea0003800000 */
[----:B--2---:R-:W-:Y:S01]  /*f590*/  LOP3.LUT R3, R18, R17, RZ, 0xfc, !PT ;  /* 0x0000001112037212 */ /* 0x004fe200078efcff */
[----:B------:R-:W-:-:S04]  /*f5a0*/  IMAD.U32 R2, RZ, RZ, UR38 ;  /* 0x00000026ff027e24 */ /* 0x000fc8000f8e00ff */
[----:B-1----:R-:W0:Y:S01]  /*f5b0*/  LDSM.16.MT88.4 R4, [R3+UR38+0x10400] ;  /* 0x010400260304783b */ /* 0x002e220008004200 */
[----:B------:R-:W-:Y:S01]  /*f5c0*/  VIADD R2, R2, 0x400 ;  /* 0x0000040002027836 */ /* 0x000fe20000000000 */
[C-C-:B0-----:R-:W-:Y:S02]  /*f5d0*/  PRMT R8, R4.reuse, 0x6420, R5.reuse ;  /* 0x0000642004087816 */ /* 0x141fe40000000005 */
[----:B------:R-:W-:Y:S02]  /*f5e0*/  PRMT R9, R4, 0x7531, R5 ;  /* 0x0000753104097816 */ /* 0x000fe40000000005 */
[C-C-:B------:R-:W-:Y:S02]  /*f5f0*/  PRMT R10, R6.reuse, 0x6420, R7.reuse ;  /* 0x00006420060a7816 */ /* 0x140fe40000000007 */
[----:B------:R-:W-:Y:S02]  /*f600*/  PRMT R11, R6, 0x7531, R7 ;  /* 0x00007531060b7816 */ /* 0x000fe40000000007 */
[----:B---3--:R-:W-:-:S02]  /*f610*/  IADD3 R0, R18, R17, R12 ;  /* 0x0000001112007210 */ /* 0x008fc40007ffe00c */
[----:B----4-:R-:W-:-:S03]  /*f620*/  IADD3 R2, R2, R18, R19 ;  /* 0x0000001202027210 */ /* 0x010fc60007ffe013 */
[----:B------:R-:W0:Y:S04]  /*f630*/  LDSM.16.MT88.4 R4, [R0+UR38+0x10400] ;  /* 0x010400260004783b */ /* 0x000e280008004200 */
        /* <DEDUP_REMOVED lines=14> */
[----:B------:R-:W0:Y:S04]  /*f720*/  LDSM.16.MT88.4 R4, [R0+UR38+0x14400] ;  /* 0x014400260004783b */ /* 0x000e280008004200 */
[----:B------:R1:W-:Y:S02]  /*f730*/  STSM.16.M88.4 [R2+0x4000], R12 ;  /* 0x0040000c02007844 */ /* 0x0003e40000000200 */
[----:B-1----:R-:W-:Y:S01]  /*f740*/  IMAD.MOV.U32 R15, RZ, RZ, R11 ;  /* 0x000000ffff0f7224 */ /* 0x002fe200078e000b */
[C-C-:B0-----:R-:W-:Y:S02]  /*f750*/  PRMT R8, R4.reuse, 0x6420, R5.reuse ;  /* 0x0000642004087816 */ /* 0x141fe40000000005 */
[----:B------:R-:W-:-:S02]  /*f760*/  PRMT R9, R4, 0x7531, R5 ;  /* 0x0000753104097816 */ /* 0x000fc40000000005 */
[C-C-:B------:R-:W-:Y:S02]  /*f770*/  PRMT R10, R6.reuse, 0x6420, R7.reuse ;  /* 0x00006420060a7816 */ /* 0x140fe40000000007 */
[----:B------:R-:W-:-:S05]  /*f780*/  PRMT R11, R6, 0x7531, R7 ;  /* 0x00007531060b7816 */ /* 0x000fca0000000007 */
[----:B------:R0:W-:Y:S04]  /*f790*/  STSM.16.M88.4 [R2+0x6000], R8 ;  /* 0x0060000802007844 */ /* 0x0001e80000000200 */
[----:B0-----:R-:W2:Y:S01]  /*f7a0*/  LDL.LU R11, [R1+0x14] ;  /* 0x00001400010b7983 */ /* 0x001ea20000300800 */
[----:B------:R-:W-:Y:S02]  /*f7b0*/  VIADD R4, R18, 0x1000 ;  /* 0x0000100012047836 */ /* 0x000fe40000000000 */
[----:B------:R-:W-:-:S03]  /*f7c0*/  IMAD.U32 R10, RZ, RZ, UR38 ;  /* 0x00000026ff0a7e24 */ /* 0x000fc6000f8e00ff */
[----:B------:R-:W-:Y:S01]  /*f7d0*/  LOP3.LUT R3, R4, R17, RZ, 0xfc, !PT ;  /* 0x0000001104037212 */ /* 0x000fe200078efcff */
[----:B------:R-:W-:-:S04]  /*f7e0*/  VIADD R10, R10, 0x400 ;  /* 0x000004000a0a7836 */ /* 0x000fc80000000000 */
[----:B------:R0:W1:Y:S02]  /*f7f0*/  LDSM.16.MT88.4 R4, [R3+UR38+0x10400] ;  /* 0x010400260304783b */ /* 0x0000640008004200 */
[----:B0-----:R-:W-:Y:S01]  /*f800*/  IMAD.MOV.U32 R3, RZ, RZ, R15 ;  /* 0x000000ffff037224 */ /* 0x001fe200078e000f */
[C-C-:B-1----:R-:W-:Y:S02]  /*f810*/  PRMT R12, R4.reuse, 0x6420, R5.reuse ;  /* 0x00006420040c7816 */ /* 0x142fe40000000005 */
[----:B------:R-:W-:Y:S02]  /*f820*/  PRMT R13, R4, 0x7531, R5 ;  /* 0x00007531040d7816 */ /* 0x000fe40000000005 */
[C-C-:B------:R-:W-:Y:S02]  /*f830*/  PRMT R14, R6.reuse, 0x6420, R7.reuse ;  /* 0x00006420060e7816 */ /* 0x140fe40000000007 */
[----:B------:R-:W-:Y:S02]  /*f840*/  PRMT R15, R6, 0x7531, R7 ;  /* 0x00007531060f7816 */ /* 0x000fe40000000007 */
[----:B------:R-:W0:Y:S02]  /*f850*/  LDSM.16.MT88.4 R4, [R0+UR38+0x11400] ;  /* 0x011400260004783b */ /* 0x000e240008004200 */
[----:B0-----:R-:W-:-:S02]  /*f860*/  PRMT R8, R4, 0x6420, R5 ;  /* 0x0000642004087816 */ /* 0x001fc40000000005 */
[----:B------:R-:W-:Y:S01]  /*f870*/  PRMT R9, R4, 0x7531, R5 ;  /* 0x0000753104097816 */ /* 0x000fe20000000005 */
[----:B------:R-:W-:Y:S01]  /*f880*/  VIADD R4, R18, 0x5000 ;  /* 0x0000500012047836 */ /* 0x000fe20000000000 */
[----:B--2---:R-:W-:-:S05]  /*f890*/  IADD3 R2, R19, R18, R11 ;  /* 0x0000001213027210 */ /* 0x004fca0007ffe00b */
[----:B------:R-:W-:Y:S01]  /*f8a0*/  IMAD.IADD R2, R10, 0x1, R2 ;  /* 0x000000010a027824 */ /* 0x000fe200078e0202 */
[----:B------:R-:W-:-:S04]  /*f8b0*/  PRMT R10, R6, 0x6420, R7 ;  /* 0x00006420060a7816 */ /* 0x000fc80000000007 */
[----:B------:R0:W-:Y:S02]  /*f8c0*/  STSM.16.M88.4 [R2], R12 ;  /* 0x0000000c02007844 */ /* 0x0001e40000000200 */
[----:B0-----:R-:W-:Y:S01]  /*f8d0*/  IMAD.MOV.U32 R15, RZ, RZ, R11 ;  /* 0x000000ffff0f7224 */ /* 0x001fe200078e000b */
[----:B------:R-:W-:-:S05]  /*f8e0*/  PRMT R11, R6, 0x7531, R7 ;  /* 0x00007531060b7816 */ /* 0x000fca0000000007 */
[----:B------:R0:W-:Y:S02]  /*f8f0*/  STSM.16.M88.4 [R2+0x2000], R8 ;  /* 0x0020000802007844 */ /* 0x0001e40000000200 */
[----:B0-----:R-:W-:Y:S01]  /*f900*/  IMAD.MOV.U32 R11, RZ, RZ, R3 ;  /* 0x000000ffff0b7224 */ /* 0x001fe200078e0003 */
[----:B------:R-:W-:-:S05]  /*f910*/  LOP3.LUT R3, R4, R17, RZ, 0xfc, !PT ;  /* 0x0000001104037212 */ /* 0x000fca00078efcff */
[----:B------:R0:W1:Y:S02]  /*f920*/  LDSM.16.MT88.4 R4, [R3+UR38+0x10400] ;  /* 0x010400260304783b */ /* 0x0000640008004200 */
[----:B0-----:R-:W-:Y:S01]  /*f930*/  IMAD.MOV.U32 R3, RZ, RZ, R15 ;  /* 0x000000ffff037224 */ /* 0x001fe200078e000f */
[C-C-:B-1----:R-:W-:Y:S02]  /*f940*/  PRMT R12, R4.reuse, 0x6420, R5.reuse ;  /* 0x00006420040c7816 */ /* 0x142fe40000000005 */
[----:B------:R-:W-:Y:S02]  /*f950*/  PRMT R13, R4, 0x7531, R5 ;  /* 0x00007531040d7816 */ /* 0x000fe40000000005 */
[C-C-:B------:R-:W-:Y:S02]  /*f960*/  PRMT R14, R6.reuse, 0x6420, R7.reuse ;  /* 0x00006420060e7816 */ /* 0x140fe40000000007 */
[----:B------:R-:W-:Y:S02]  /*f970*/  PRMT R15, R6, 0x7531, R7 ;  /* 0x00007531060f7816 */ /* 0x000fe40000000007 */
[----:B------:R-:W0:Y:S04]  /*f980*/  LDSM.16.MT88.4 R4, [R0+UR38+0x15400] ;  /* 0x015400260004783b */ /* 0x000e280008004200 */
[----:B------:R1:W-:Y:S02]  /*f990*/  STSM.16.M88.4 [R2+0x4000], R12 ;  /* 0x0040000c02007844 */ /* 0x0003e40000000200 */
[----:B-1----:R-:W-:-:S02]  /*f9a0*/  IMAD.MOV.U32 R13, RZ, RZ, R11 ;  /* 0x000000ffff0d7224 */ /* 0x002fc400078e000b */
[----:B------:R-:W-:Y:S02]  /*f9b0*/  IMAD.MOV.U32 R14, RZ, RZ, R19 ;  /* 0x000000ffff0e7224 */ /* 0x000fe400078e0013 */
[----:B------:R-:W-:Y:S01]  /*f9c0*/  IMAD.U32 R15, RZ, RZ, UR38 ;  /* 0x00000026ff0f7e24 */ /* 0x000fe2000f8e00ff */
[----:B------:R-:W-:-:S03]  /*f9d0*/  IADD3 R3, R18, R13, R3 ;  /* 0x0000000d12037210 */ /* 0x000fc60007ffe003 */
[----:B------:R-:W-:-:S05]  /*f9e0*/  VIADD R15, R15, 0x400 ;  /* 0x000004000f0f7836 */ /* 0x000fca0000000000 */
[----:B------:R-:W-:Y:S02]  /*f9f0*/  IADD3 R3, R15, R3, R14 ;  /* 0x000000030f037210 */ /* 0x000fe40007ffe00e */
[C-C-:B0-----:R-:W-:Y:S02]  /*fa00*/  PRMT R8, R4.reuse, 0x6420, R5.reuse ;  /* 0x0000642004087816 */ /* 0x141fe40000000005 */
[----:B------:R-:W-:Y:S01]  /*fa10*/  PRMT R9, R4, 0x7531, R5 ;  /* 0x0000753104097816 */ /* 0x000fe20000000005 */
[----:B------:R-:W-:Y:S01]  /*fa20*/  VIADD R4, R18, 0x2000 ;  /* 0x0000200012047836 */ /* 0x000fe20000000000 */
[C-C-:B------:R-:W-:Y:S02]  /*fa30*/  PRMT R10, R6.reuse, 0x6420, R7.reuse ;  /* 0x00006420060a7816 */ /* 0x140fe40000000007 */
[----:B------:R-:W-:Y:S02]  /*fa40*/  PRMT R11, R6, 0x7531, R7 ;  /* 0x00007531060b7816 */ /* 0x000fe40000000007 */
[----:B------:R-:W-:-:S03]  /*fa50*/  LOP3.LUT R19, R4, R17, RZ, 0xfc, !PT ;  /* 0x0000001104137212 */ /* 0x000fc600078efcff */
[----:B------:R-:W-:Y:S04]  /*fa60*/  STSM.16.M88.4 [R2+0x6000], R8 ;  /* 0x0060000802007844 */ /* 0x000fe80000000200 */
[----:B------:R0:W1:Y:S02]  /*fa70*/  LDSM.16.MT88.4 R4, [R19+UR38+0x10400] ;  /* 0x010400261304783b */ /* 0x0000640008004200 */
[----:B0-----:R-:W-:-:S05]  /*fa80*/  IADD3 R19, R14, R18, R13 ;  /* 0x000000120e137210 */ /* 0x001fca0007ffe00d */
[----:B------:R-:W-:Y:S01]  /*fa90*/  IMAD.IADD R2, R15, 0x1, R19 ;  /* 0x000000010f027824 */ /* 0x000fe200078e0213 */
[C-C-:B-1----:R-:W-:Y:S02]  /*faa0*/  PRMT R8, R4.reuse, 0x6420, R5.reuse ;  /* 0x0000642004087816 */ /* 0x142fe40000000005 */
[----:B------:R-:W-:Y:S02]  /*fab0*/  PRMT R9, R4, 0x7531, R5 ;  /* 0x0000753104097816 */ /* 0x000fe40000000005 */
[C-C-:B------:R-:W-:Y:S02]  /*fac0*/  PRMT R10, R6.reuse, 0x6420, R7.reuse ;  /* 0x00006420060a7816 */ /* 0x140fe40000000007 */
[----:B------:R-:W-:Y:S02]  /*fad0*/  PRMT R11, R6, 0x7531, R7 ;  /* 0x00007531060b7816 */ /* 0x000fe40000000007 */
[----:B------:R-:W0:Y:S04]  /*fae0*/  LDSM.16.MT88.4 R4, [R0+UR38+0x12400] ;  /* 0x012400260004783b */ /* 0x000e280008004200 */
[----:B------:R0:W-:Y:S02]  /*faf0*/  STSM.16.M88.4 [R2], R8 ;  /* 0x0000000802007844 */ /* 0x0001e40000000200 */
[----:B0-----:R-:W-:-:S02]  /*fb00*/  PRMT R8, R4, 0x6420, R5 ;  /* 0x0000642004087816 */ /* 0x001fc40000000005 */
[----:B------:R-:W-:Y:S01]  /*fb10*/  PRMT R9, R4, 0x7531, R5 ;  /* 0x0000753104097816 */ /* 0x000fe20000000005 */
[----:B------:R-:W-:Y:S01]  /*fb20*/  VIADD R4, R18, 0x6000 ;  /* 0x0000600012047836 */ /* 0x000fe20000000000 */
[C-C-:B------:R-:W-:Y:S02]  /*fb30*/  PRMT R10, R6.reuse, 0x6420, R7.reuse ;  /* 0x00006420060a7816 */ /* 0x140fe40000000007 */
[----:B------:R-:W-:Y:S02]  /*fb40*/  PRMT R11, R6, 0x7531, R7 ;  /* 0x00007531060b7816 */ /* 0x000fe40000000007 */
[----:B------:R-:W-:-:S03]  /*fb50*/  LOP3.LUT R19, R4, R17, RZ, 0xfc, !PT ;  /* 0x0000001104137212 */ /* 0x000fc600078efcff */
[----:B------:R-:W-:Y:S04]  /*fb60*/  STSM.16.M88.4 [R2+0x2000], R8 ;  /* 0x0020000802007844 */ /* 0x000fe80000000200 */
[----:B------:R-:W0:Y:S02]  /*fb70*/  LDSM.16.MT88.4 R4, [R19+UR38+0x10400] ;  /* 0x010400261304783b */ /* 0x000e240008004200 */
[C-C-:B0-----:R-:W-:Y:S02]  /*fb80*/  PRMT R12, R4.reuse, 0x6420, R5.reuse ;  /* 0x00006420040c7816 */ /* 0x141fe40000000005 */
[----:B------:R-:W-:Y:S02]  /*fb90*/  PRMT R13, R4, 0x7531, R5 ;  /* 0x00007531040d7816 */ /* 0x000fe40000000005 */
[----:B------:R-:W-:-:S02]  /*fba0*/  PRMT R14, R6, 0x6420, R7 ;  /* 0x00006420060e7816 */ /* 0x000fc40000000007 */
[----:B------:R-:W-:Y:S02]  /*fbb0*/  PRMT R15, R6, 0x7531, R7 ;  /* 0x00007531060f7816 */ /* 0x000fe40000000007 */
[----:B------:R-:W0:Y:S04]  /*fbc0*/  LDSM.16.MT88.4 R4, [R0+UR38+0x16400] ;  /* 0x016400260004783b */ /* 0x000e280008004200 */
[----:B------:R-:W-:Y:S01]  /*fbd0*/  STSM.16.M88.4 [R2+0x4000], R12 ;  /* 0x0040000c02007844 */ /* 0x000fe20000000200 */
[C-C-:B0-----:R-:W-:Y:S02]  /*fbe0*/  PRMT R8, R4.reuse, 0x6420, R5.reuse ;  /* 0x0000642004087816 */ /* 0x141fe40000000005 */
[----:B------:R-:W-:Y:S01]  /*fbf0*/  PRMT R9, R4, 0x7531, R5 ;  /* 0x0000753104097816 */ /* 0x000fe20000000005 */
[----:B------:R-:W-:Y:S01]  /*fc00*/  VIADD R4, R18, 0x3000 ;  /* 0x0000300012047836 */ /* 0x000fe20000000000 */
[--C-:B------:R-:W-:Y:S01]  /*fc10*/  PRMT R10, R6, 0x6420, R7.reuse ;  /* 0x00006420060a7816 */ /* 0x100fe20000000007 */
[----:B------:R-:W-:Y:S01]  /*fc20*/  VIADD R18, R18, 0x7000 ;  /* 0x0000700012127836 */ /* 0x000fe20000000000 */
[----:B------:R-:W-:-:S02]  /*fc30*/  PRMT R11, R6, 0x7531, R7 ;  /* 0x00007531060b7816 */ /* 0x000fc40000000007 */
[-C--:B------:R-:W-:Y:S02]  /*fc40*/  LOP3.LUT R19, R4, R17.reuse, RZ, 0xfc, !PT ;  /* 0x0000001104137212 */ /* 0x080fe400078efcff */
[----:B------:R-:W-:Y:S01]  /*fc50*/  LOP3.LUT R18, R18, R17, RZ, 0xfc, !PT ;  /* 0x0000001112127212 */ /* 0x000fe200078efcff */
[----:B------:R-:W-:Y:S04]  /*fc60*/  STSM.16.M88.4 [R2+0x6000], R8 ;  /* 0x0060000802007844 */ /* 0x000fe80000000200 */
[----:B------:R-:W0:Y:S04]  /*fc70*/  LDSM.16.MT88.4 R8, [R19+UR38+0x10400] ;  /* 0x010400261308783b */ /* 0x000e280008004200 */
[----:B------:R-:W1:Y:S01]  /*fc80*/  LDSM.16.MT88.4 R4, [R0+UR38+0x13400] ;  /* 0x013400260004783b */ /* 0x000e620008004200 */
[----:B0-----:R-:W-:-:S02]  /*fc90*/  PRMT R12, R8, 0x6420, R9 ;  /* 0x00006420080c7816 */ /* 0x001fc40000000009 */
[----:B------:R-:W-:Y:S02]  /*fca0*/  PRMT R13, R8, 0x7531, R9 ;  /* 0x00007531080d7816 */ /* 0x000fe40000000009 */
[C-C-:B------:R-:W-:Y:S02]  /*fcb0*/  PRMT R14, R10.reuse, 0x6420, R11.reuse ;  /* 0x000064200a0e7816 */ /* 0x140fe4000000000b */
[----:B------:R-:W-:Y:S02]  /*fcc0*/  PRMT R15, R10, 0x7531, R11 ;  /* 0x000075310a0f7816 */ /* 0x000fe4000000000b */
[C-C-:B-1----:R-:W-:Y:S02]  /*fcd0*/  PRMT R8, R4.reuse, 0x6420, R5.reuse ;  /* 0x0000642004087816 */ /* 0x142fe40000000005 */
[----:B------:R-:W-:Y:S01]  /*fce0*/  PRMT R9, R4, 0x7531, R5 ;  /* 0x0000753104097816 */ /* 0x000fe20000000005 */
[----:B------:R-:W-:Y:S01]  /*fcf0*/  STSM.16.M88.4 [R3], R12 ;  /* 0x0000000c03007844 */ /* 0x000fe20000000200 */
[----:B------:R-:W-:-:S02]  /*fd00*/  PRMT R10, R6, 0x6420, R7 ;  /* 0x00006420060a7816 */ /* 0x000fc40000000007 */
[----:B------:R-:W-:-:S05]  /*fd10*/  PRMT R11, R6, 0x7531, R7 ;  /* 0x00007531060b7816 */ /* 0x000fca0000000007 */
[----:B------:R-:W-:Y:S04]  /*fd20*/  STSM.16.M88.4 [R3+0x2000], R8 ;  /* 0x0020000803007844 */ /* 0x000fe80000000200 */
[----:B------:R-:W0:Y:S04]  /*fd30*/  LDSM.16.MT88.4 R8, [R18+UR38+0x10400] ;  /* 0x010400261208783b */ /* 0x000e280008004200 */
[----:B------:R-:W1:Y:S01]  /*fd40*/  LDSM.16.MT88.4 R4, [R0+UR38+0x17400] ;  /* 0x017400260004783b */ /* 0x000e620008004200 */
[C-C-:B0-----:R-:W-:Y:S02]  /*fd50*/  PRMT R12, R8.reuse, 0x6420, R9.reuse ;  /* 0x00006420080c7816 */ /* 0x141fe40000000009 */
[----:B------:R-:W-:-:S02]  /*fd60*/  PRMT R13, R8, 0x7531, R9 ;  /* 0x00007531080d7816 */ /* 0x000fc40000000009 */
[C-C-:B------:R-:W-:Y:S02]  /*fd70*/  PRMT R14, R10.reuse, 0x6420, R11.reuse ;  /* 0x000064200a0e7816 */ /* 0x140fe4000000000b */
[----:B------:R-:W-:Y:S02]  /*fd80*/  PRMT R15, R10, 0x7531, R11 ;  /* 0x000075310a0f7816 */ /* 0x000fe4000000000b */
[C-C-:B-1----:R-:W-:Y:S02]  /*fd90*/  PRMT R8, R4.reuse, 0x6420, R5.reuse ;  /* 0x0000642004087816 */ /* 0x142fe40000000005 */
[----:B------:R-:W-:Y:S01]  /*fda0*/  PRMT R9, R4, 0x7531, R5 ;  /* 0x0000753104097816 */ /* 0x000fe20000000005 */
[----:B------:R0:W-:Y:S01]  /*fdb0*/  STSM.16.M88.4 [R3+0x4000], R12 ;  /* 0x0040000c03007844 */ /* 0x0001e20000000200 */
        /* <DEDUP_REMOVED lines=11> */
.L_x_85:
[----:B------:R-:W2:Y:S01]  /*fe70*/  S2R R0, SR_TID.X ;  /* 0x0000000000007919 */ /* 0x000ea20000002100 */
[----:B-1----:R-:W-:Y:S01]  /*fe80*/  SYNCS.ARRIVE.TRANS64.A1T0 RZ, [R16+URZ+0x38850], RZ ;  /* 0x038850ff10ff79a7 */ /* 0x002fe2000810003f */
[----:B--2---:R-:W-:Y:S01]  /*fe90*/  LOP3.LUT R0, R0, 0x7f, RZ, 0xc0, !PT ;  /* 0x0000007f00007812 */ /* 0x004fe200078ec0ff */
[----:B------:R-:W-:Y:S03]  /*fea0*/  BAR.SYNC.DEFER_BLOCKING 0x2, 0x80 ;  /* 0x0082000000007b1d */ /* 0x000fe60000010000 */
[----:B------:R-:W-:-:S13]  /*feb0*/  ISETP.NE.AND P0, PT, R0, RZ, PT ;  /* 0x000000ff0000720c */ /* 0x000fda0003f05270 */
[----:B------:R-:W-:-:S05]  /*fec0*/  @!P0 VIADD R0, R16, 0x38880 ;  /* 0x0003888010008836 */ /* 0x000fca0000000000 */
[----:B------:R-:W-:-:S04]  /*fed0*/  @!P0 PRMT R0, RZ, 0x654, R0 ;  /* 0x00000654ff008816 */ /* 0x000fc80000000000 */
[----:B------:R1:W-:Y:S02]  /*fee0*/  @!P0 SYNCS.ARRIVE.TRANS64.RED.A1T0 RZ, [R0+URZ], RZ ;  /* 0x000000ff00ff89a7 */ /* 0x0003e4000810043f */
[----:B-1----:R-:W-:-:S05]  /*fef0*/  VIADD R0, R20, 0x1 ;  /* 0x0000000114007836 */ /* 0x002fca0000000000 */
[----:B------:R-:W-:-:S04]  /*ff00*/  ISETP.NE.AND P0, PT, R0, 0x2, PT ;  /* 0x000000020000780c */ /* 0x000fc80003f05270 */
[----:B------:R-:W-:Y:S02]  /*ff10*/  SEL R2, RZ, 0x1, P0 ;  /* 0x00000001ff027807 */ /* 0x000fe40000000000 */
[----:B------:R-:W-:Y:S02]  /*ff20*/  SEL R0, R0, RZ, P0 ;  /* 0x000000ff00007207 */ /* 0x000fe40000000000 */
[----:B------:R-:W-:Y:S01]  /*ff30*/  LOP3.LUT R21, R21, R2, RZ, 0x3c, !PT ;  /* 0x0000000215157212 */ /* 0x000fe200078e3cff */
[----:B------:R-:W-:-:S07]  /*ff40*/  IMAD.MOV.U32 R2, RZ, RZ, RZ ;  /* 0x000000ffff027224 */ /* 0x000fce00078e00ff */
.L_x_40:
[----:B------:R-:W1:Y:S01]  /*ff50*/  S2R R4, SR_CgaCtaId ;  /* 0x0000000000047919 */ /* 0x000e620000008800 */
[----:B0-----:R-:W-:Y:S02]  /*ff60*/  MOV R3, 0x400 ;  /* 0x0000040000037802 */ /* 0x001fe40000000f00 */
[----:B------:R-:W-:Y:S02]  /*ff70*/  SHF.L.U32 R2, R2, 0x1f, RZ ;  /* 0x0000001f02027819 */ /* 0x000fe400000006ff */
[----:B-1----:R-:W-:-:S04]  /*ff80*/  LEA R7, R4, R3, 0x18 ;  /* 0x0000000304077211 */ /* 0x002fc800078ec0ff */
[----:B------:R-:W0:Y:S02]  /*ff90*/  SYNCS.PHASECHK.TRANS64.TRYWAIT P0, [R7+URZ+0x38820], R2 ;  /* 0x03882002070075a7 */ /* 0x000e24000800017f */
[----:B0-----:R-:W-:Y:S05]  /*ffa0*/  @!P0 BRA `(.L_x_86) ;  /* 0x0000001400148947 */ /* 0x001fea0003800000 */
.L_x_129:
[----:B------:R-:W1:Y:S02]  /*ffb0*/  S2R R3, SR_TID.X ;  /* 0x0000000000037919 */ /* 0x000e640000002100 */
[----:B-1----:R-:W-:-:S04]  /*ffc0*/  SHF.R.U32.HI R3, RZ, 0x5, R3 ;  /* 0x00000005ff037819 */ /* 0x002fc80000011603 */
[----:B------:R-:W-:-:S05]  /*ffd0*/  LOP3.LUT R3, R3, 0x3, RZ, 0xc0, !PT ;  /* 0x0000000303037812 */ /* 0x000fca00078ec0ff */
[----:B0-----:R-:W0:Y:S02]  /*ffe0*/  SHFL.IDX PT, R2, R3, RZ, 0x1f ;  /* 0x00001fff03027589 */ /* 0x001e2400000e0000 */
[----:B0-----:R-:W-:-:S13]  /*fff0*/  ISETP.NE.AND P0, PT, R2, RZ, PT ;  /* 0x000000ff0200720c */ /* 0x001fda0003f05270 */
[----:B------:R-:W-:Y:S05]  /*10000*/  @P0 BRA `(.L_x_10) ;  /* 0x00000000009c0947 */ /* 0x000fea0003800000 */
[----:B------:R-:W-:-:S13]  /*10010*/  ELECT P0, URZ, PT ;  /* 0x00000000003f782f */ /* 0x000fda0003800000 */
[----:B------:R-:W-:Y:S05]  /*10020*/  @!P0 BRA `(.L_x_10) ;  /* 0x0000000000948947 */ /* 0x000fea0003800000 */
[----:B------:R-:W2:Y:S02]  /*10030*/  LDL.LU R3, [R1+0x24] ;  /* 0x0000240001037983 */ /* 0x000ea40000300800 */
[----:B--2---:R-:W-:-:S04]  /*10040*/  LOP3.LUT R2, R3, 0x2, RZ, 0xfc, !PT ;  /* 0x0000000203027812 */ /* 0x004fc800078efcff */
[----:B------:R-:W-:-:S13]  /*10050*/  ISETP.NE.AND P0, PT, R2, 0x3, PT ;  /* 0x000000030200780c */ /* 0x000fda0003f05270 */
[----:B------:R-:W-:Y:S05]  /*10060*/  @!P0 BRA `(.L_x_87) ;  /* 0x0000000000048947 */ /* 0x000fea0003800000 */
[----:B------:R-:W-:Y:S01]  /*10070*/  BPT.TRAP 0x1 ;  /* 0x000000040000795c */ /* 0x000fe20000300000 */
.L_x_87:
[----:B------:R-:W-:Y:S01]  /*10080*/  VIADD R5, R7, 0x38840 ;  /* 0x0003884007057836 */ /* 0x000fe20000000000 */
[----:B------:R-:W-:Y:S01]  /*10090*/  SHF.L.U32 R3, R21, 0x1f, RZ ;  /* 0x0000001f15037819 */ /* 0x000fe200000006ff */
[C---:B------:R-:W-:Y:S02]  /*100a0*/  VIADD R2, R0.reuse, 0x1 ;  /* 0x0000000100027836 */ /* 0x040fe40000000000 */
[----:B------:R-:W-:-:S03]  /*100b0*/  IMAD R6, R0, 0x8, R5 ;  /* 0x0000000800067824 */ /* 0x000fc600078e0205 */
[----:B------:R-:W-:Y:S01]  /*100c0*/  ISETP.NE.AND P2, PT, R2, 0x2, PT ;  /* 0x000000020200780c */ /* 0x000fe20003f45270 */
[----:B------:R-:W0:Y:S03]  /*100d0*/  SYNCS.PHASECHK.TRANS64.TRYWAIT P1, [R6+URZ], R3 ;  /* 0x00000003060075a7 */ /* 0x000e26000802017f */
[----:B------:R-:W-:-:S04]  /*100e0*/  SEL R4, RZ, 0x1, P2 ;  /* 0x00000001ff047807 */ /* 0x000fc80001000000 */
[----:B------:R-:W-:Y:S02]  /*100f0*/  LOP3.LUT R21, R21, R4, RZ, 0x3c, !PT ;  /* 0x0000000415157212 */ /* 0x000fe400078e3cff */
[----:B------:R-:W-:Y:S02]  /*10100*/  SEL R4, R2, RZ, P2 ;  /* 0x000000ff02047207 */ /* 0x000fe40001000000 */
[----:B------:R-:W-:-:S03]  /*10110*/  SHF.L.U32 R2, R21, 0x1f, RZ ;  /* 0x0000001f15027819 */ /* 0x000fc600000006ff */
[----:B------:R-:W-:Y:S01]  /*10120*/  IMAD R5, R4, 0x8, R5 ;  /* 0x0000000804057824 */ /* 0x000fe200078e0205 */
[----:B0-----:R-:W-:Y:S06]  /*10130*/  @!P1 BRA `(.L_x_88) ;  /* 0x0000001000c49947 */ /* 0x001fec0003800000 */
.L_x_130:
[----:B------:R-:W1:Y:S02]  /*10140*/  SYNCS.PHASECHK.TRANS64.TRYWAIT P1, [R5+URZ], R2 ;  /* 0x00000002050075a7 */ /* 0x000e64000802017f */
[----:B-1----:R-:W-:Y:S05]  /*10150*/  @!P1 BRA `(.L_x_89) ;  /* 0x0000001000d09947 */ /* 0x002fea0003800000 */
.L_x_131:
[----:B------:R-:W-:Y:S05]  /*10160*/  @!P0 BRA `(.L_x_90) ;  /* 0x0000000000048947 */ /* 0x000fea0003800000 */
[----:B------:R-:W-:Y:S01]  /*10170*/  BPT.TRAP 0x1 ;  /* 0x000000040000795c */ /* 0x000fe20000300000 */
.L_x_90:
[----:B------:R-:W-:-:S04]  /*10180*/  IMAD R0, R0, 0x8, R7 ;  /* 0x0000000800007824 */ /* 0x000fc800078e0207 */
[----:B------:R-:W2:Y:S02]  /*10190*/  SYNCS.PHASECHK.TRANS64.TRYWAIT P1, [R0+URZ+0x38860], R3 ;  /* 0x03886003000075a7 */ /* 0x000ea4000802017f */
[----:B--2---:R-:W-:Y:S05]  /*101a0*/  @!P1 BRA `(.L_x_91) ;  /* 0x0000001000d09947 */ /* 0x004fea0003800000 */
.L_x_132:
[----:B------:R-:W-:Y:S05]  /*101b0*/  @!P0 BRA `(.L_x_92) ;  /* 0x0000000000048947 */ /* 0x000fea0003800000 */
[----:B------:R-:W-:Y:S01]  /*101c0*/  BPT.TRAP 0x1 ;  /* 0x000000040000795c */ /* 0x000fe20000300000 */
.L_x_92:
[----:B-1----:R-:W-:-:S04]  /*101d0*/  IMAD R5, R4, 0x8, R7 ;  /* 0x0000000804057824 */ /* 0x002fc800078e0207 */
[----:B------:R-:W1:Y:S02]  /*101e0*/  SYNCS.PHASECHK.TRANS64.TRYWAIT P1, [R5+URZ+0x38860], R2 ;  /* 0x03886002050075a7 */ /* 0x000e64000802017f */
[----:B-1----:R-:W-:Y:S05]  /*101f0*/  @!P1 BRA `(.L_x_93) ;  /* 0x0000001000d09947 */ /* 0x002fea0003800000 */
.L_x_133:
[----:B------:R-:W-:Y:S05]  /*10200*/  @!P0 BRA `(.L_x_94) ;  /* 0x0000000000048947 */ /* 0x000fea0003800000 */
[----:B------:R-:W-:Y:S01]  /*10210*/  BPT.TRAP 0x1 ;  /* 0x000000040000795c */ /* 0x000fe20000300000 */
.L_x_94:
[----:B------:R-:W3:Y:S02]  /*10220*/  SYNCS.PHASECHK.TRANS64.TRYWAIT P0, [R0+URZ+0x38880], R3 ;  /* 0x03888003000075a7 */ /* 0x000ee4000800017f */
[----:B---3--:R-:W-:Y:S05]  /*10230*/  @!P0 BRA `(.L_x_95) ;  /* 0x0000001000d48947 */ /* 0x008fea0003800000 */
.L_x_96:
[----:B----4-:R4:W0:Y:S02]  /*10240*/  SYNCS.PHASECHK.TRANS64.TRYWAIT P0, [R5+URZ+0x38880], R2 ;  /* 0x03888002050075a7 */ /* 0x010824000800017f */
[----:B0-----:R-:W-:Y:S05]  /*10250*/  @!P0 NANOSLEEP.SYNCS 0x989680 ;  /* 0x009896800000895d */ /* 0x001fea0003900000 */
[----:B------:R-:W0:Y:S02]  /*10260*/  @!P0 SYNCS.PHASECHK.TRANS64 P0, [R5+URZ+0x38880], R2 ;  /* 0x03888002050085a7 */ /* 0x000e24000800007f */
[----:B0-----:R-:W-:Y:S05]  /*10270*/  @!P0 BRA `(.L_x_96) ;  /* 0xfffffffc00f08947 */ /* 0x001fea000383ffff */
.L_x_10:
[----:B------:R-:W-:Y:S05]  /*10280*/  BSYNC B6 ;  /* 0x0000000000067941 */ /* 0x000fea0003800000 */
.L_x_7:
[----:B------:R-:W-:Y:S05]  /*10290*/  EXIT ;  /* 0x000000000000794d */ /* 0x000fea0003800000 */
.L_x_14:
[----:B0-----:R-:W-:-:S04]  /*102a0*/  IMAD.U32 R3, RZ, RZ, UR36 ;  /* 0x00000024ff037e24 */ /* 0x001fc8000f8e00ff */
[----:B------:R0:W1:Y:S03]  /*102b0*/  SYNCS.PHASECHK.TRANS64.TRYWAIT P1, [R3+URZ+0x38800], R6 ;  /* 0x03880006030075a7 */ /* 0x000066000802017f */
[----:B-1----:R-:W-:Y:S05]  /*102c0*/  @!P1 NANOSLEEP.SYNCS 0x989680 ;  /* 0x009896800000995d */ /* 0x002fea0003900000 */
[----:B------:R-:W1:Y:S02]  /*102d0*/  @!P1 SYNCS.PHASECHK.TRANS64 P1, [R3+URZ+0x38800], R6 ;  /* 0x03880006030095a7 */ /* 0x000e64000802007f */
[----:B-1----:R-:W-:Y:S05]  /*102e0*/  @!P1 BRA `(.L_x_14) ;  /* 0xfffffffc00ec9947 */ /* 0x002fea000383ffff */
[----:B------:R-:W-:Y:S05]  /*102f0*/  BRA `(.L_x_97) ;  /* 0xffffff1400287947 */ /* 0x000fea000383ffff */
.L_x_18:
[----:B0-----:R-:W-:-:S04]  /*10300*/  IMAD.U32 R3, RZ, RZ, UR36 ;  /* 0x00000024ff037e24 */ /* 0x001fc8000f8e00ff */
[----:B------:R0:W2:Y:S03]  /*10310*/  SYNCS.PHASECHK.TRANS64.TRYWAIT P2, [R3+URZ+0x38830], R6 ;  /* 0x03883006030075a7 */ /* 0x0000a6000804017f */
[----:B--2---:R-:W-:Y:S05]  /*10320*/  @!P2 NANOSLEEP.SYNCS 0x989680 ;  /* 0x009896800000a95d */ /* 0x004fea0003900000 */
[----:B------:R-:W2:Y:S02]  /*10330*/  @!P2 SYNCS.PHASECHK.TRANS64 P2, [R3+URZ+0x38830], R6 ;  /* 0x038830060300a5a7 */ /* 0x000ea4000804007f */
[----:B--2---:R-:W-:Y:S05]  /*10340*/  @!P2 BRA `(.L_x_18) ;  /* 0xfffffffc00eca947 */ /* 0x004fea000383ffff */
[----:B------:R-:W-:Y:S05]  /*10350*/  BRA `(.L_x_17) ;  /* 0xffffff1400407947 */ /* 0x000fea000383ffff */
.L_x_23:
[----:B-1----:R-:W-:-:S04]  /*10360*/  IMAD.U32 R12, RZ, RZ, UR7 ;  /* 0x00000007ff0c7e24 */ /* 0x002fc8000f8e00ff */
[----:B------:R1:W2:Y:S03]  /*10370*/  SYNCS.PHASECHK.TRANS64.TRYWAIT P2, [R12+URZ+0x38830], R11 ;  /* 0x0388300b0c0075a7 */ /* 0x0002a6000804017f */
[----:B--2---:R-:W-:Y:S05]  /*10380*/  @!P2 NANOSLEEP.SYNCS 0x989680 ;  /* 0x009896800000a95d */ /* 0x004fea0003900000 */
[----:B------:R-:W2:Y:S02]  /*10390*/  @!P2 SYNCS.PHASECHK.TRANS64 P2, [R12+URZ+0x38830], R11 ;  /* 0x0388300b0c00a5a7 */ /* 0x000ea4000804007f */
[----:B--2---:R-:W-:Y:S05]  /*103a0*/  @!P2 BRA `(.L_x_23) ;  /* 0xfffffffc00eca947 */ /* 0x004fea000383ffff */
[----:B------:R-:W-:Y:S05]  /*103b0*/  BRA `(.L_x_20) ;  /* 0xffffff4800087947 */ /* 0x000fea000383ffff */
.L_x_27:
[----:B-1----:R-:W-:-:S04]  /*103c0*/  IMAD.U32 R11, RZ, RZ, UR10 ;  /* 0x0000000aff0b7e24 */ /* 0x002fc8000f8e00ff */
[----:B------:R1:W2:Y:S03]  /*103d0*/  SYNCS.PHASECHK.TRANS64.TRYWAIT P2, [R11+URZ+0x38850], R10 ;  /* 0x0388500a0b0075a7 */ /* 0x0002a6000804017f */
[----:B--2---:R-:W-:Y:S05]  /*103e0*/  @!P2 NANOSLEEP.SYNCS 0x989680 ;  /* 0x009896800000a95d */ /* 0x004fea0003900000 */
[----:B------:R-:W2:Y:S02]  /*103f0*/  @!P2 SYNCS.PHASECHK.TRANS64 P2, [R11+URZ+0x38850], R10 ;  /* 0x0388500a0b00a5a7 */ /* 0x000ea4000804007f */
[----:B--2---:R-:W-:Y:S05]  /*10400*/  @!P2 BRA `(.L_x_27) ;  /* 0xfffffffc00eca947 */ /* 0x004fea000383ffff */
[----:B------:R-:W-:Y:S05]  /*10410*/  BRA `(.L_x_24) ;  /* 0xffffff4800d87947 */ /* 0x000fea000383ffff */
.L_x_33:
[----:B-1----:R-:W-:-:S04]  /*10420*/  IMAD.U32 R0, RZ, RZ, UR7 ;  /* 0x00000007ff007e24 */ /* 0x002fc8000f8e00ff */
[----:B------:R1:W2:Y:S03]  /*10430*/  SYNCS.PHASECHK.TRANS64.TRYWAIT P1, [R0+URZ+0x38850], R5 ;  /* 0x03885005000075a7 */ /* 0x0002a6000802017f */
[----:B--2---:R-:W-:Y:S05]  /*10440*/  @!P1 NANOSLEEP.SYNCS 0x989680 ;  /* 0x009896800000995d */ /* 0x004fea0003900000 */
[----:B------:R-:W2:Y:S02]  /*10450*/  @!P1 SYNCS.PHASECHK.TRANS64 P1, [R0+URZ+0x38850], R5 ;  /* 0x03885005000095a7 */ /* 0x000ea4000802007f */
[----:B--2---:R-:W-:Y:S05]  /*10460*/  @!P1 BRA `(.L_x_33) ;  /* 0xfffffffc00ec9947 */ /* 0x004fea000383ffff */
[----:B------:R-:W-:Y:S05]  /*10470*/  BRA `(.L_x_32) ;  /* 0xffffff7000687947 */ /* 0x000fea000383ffff */
.L_x_46:
[----:B------:R-:W-:Y:S02]  /*10480*/  IMAD.MOV.U32 R13, RZ, RZ, R6 ;  /* 0x000000ffff0d7224 */ /* 0x000fe400078e0006 */
[----:B------:R-:W-:Y:S02]  /*10490*/  IMAD.MOV.U32 R12, RZ, RZ, RZ ;  /* 0x000000ffff0c7224 */ /* 0x000fe400078e00ff */
[----:B------:R-:W-:Y:S02]  /*104a0*/  IMAD.MOV.U32 R11, RZ, RZ, 0x1f ;  /* 0x0000001fff0b7424 */ /* 0x000fe400078e00ff */
[----:B------:R-:W-:-:S07]  /*104b0*/  IMAD.MOV.U32 R15, RZ, RZ, -0x1 ;  /* 0xffffffffff0f7424 */ /* 0x000fce00078e00ff */
[----:B0-----:R-:W-:Y:S05]  /*104c0*/  WARPSYNC.COLLECTIVE R15, `(.L_x_98) ;  /* 0x000000000f087348 */ /* 0x001fea0003c00000 */
[----:B------:R1:W2:Y:S02]  /*104d0*/  SHFL.IDX P6, R14, R13, R12, R11 ;  /* 0x0000000c0d0e7389 */ /* 0x0002a400000c000b */
[----:B012---:R-:W-:Y:S01]  /*104e0*/  ENDCOLLECTIVE ;  /* 0x000000000000791b */ /* 0x007fe20003800000 */
.L_x_98:
[----:B------:R-:W-:Y:S05]  /*104f0*/  BRA `(.L_x_99) ;  /* 0xffffffc800207947 */ /* 0x000fea000383ffff */
.L_x_48:
[----:B------:R-:W-:Y:S01]  /*10500*/  BSSY B0, `(.L_x_100) ;  /* 0x0000006000007945 */ /* 0x000fe20003800000 */
[----:B------:R-:W-:-:S07]  /*10510*/  IMAD.MOV.U32 R15, RZ, RZ, -0x1 ;  /* 0xffffffffff0f7424 */ /* 0x000fce00078e00ff */
[----:B-1----:R-:W-:Y:S05]  /*10520*/  WARPSYNC.COLLECTIVE R15, `(.L_x_101) ;  /* 0x000000000f0c7348 */ /* 0x002fea0003c00000 */
[----:B------:R-:W-:Y:S02]  /*10530*/  ELECT P6, UR62, PT ;  /* 0x00000000003e782f */ /* 0x000fe400038c0000 */
[----:B------:R-:W-:Y:S01]  /*10540*/  MOV R14, UR62 ;  /* 0x0000003e000e7c02 */ /* 0x000fe20008000f00 */
[----:B-1----:R-:W-:Y:S10]  /*10550*/  ENDCOLLECTIVE ;  /* 0x000000000000791b */ /* 0x002ff40003800000 */
.L_x_101:
[----:B------:R-:W-:Y:S05]  /*10560*/  BSYNC B0 ;  /* 0x0000000000007941 */ /* 0x000fea0003800000 */
.L_x_100:
[----:B------:R-:W-:Y:S05]  /*10570*/  BRA `(.L_x_102) ;  /* 0xffffffc8002c7947 */ /* 0x000fea000383ffff */
.L_x_50:
[----:B0-----:R-:W-:-:S04]  /*10580*/  IMAD.U32 R3, RZ, RZ, UR38 ;  /* 0x00000026ff037e24 */ /* 0x001fc8000f8e00ff */
[----:B------:R0:W2:Y:S03]  /*10590*/  SYNCS.PHASECHK.TRANS64.TRYWAIT P0, [R3+URZ+0x38880], R2 ;  /* 0x03888002030075a7 */ /* 0x0000a6000800017f */
[----:B--2---:R-:W-:Y:S05]  /*105a0*/  @!P0 NANOSLEEP.SYNCS 0x989680 ;  /* 0x009896800000895d */ /* 0x004fea0003900000 */
[----:B------:R-:W2:Y:S02]  /*105b0*/  @!P0 SYNCS.PHASECHK.TRANS64 P0, [R3+URZ+0x38880], R2 ;  /* 0x03888002030085a7 */ /* 0x000ea4000800007f */
[----:B--2---:R-:W-:Y:S05]  /*105c0*/  @!P0 BRA `(.L_x_50) ;  /* 0xfffffffc00ec8947 */ /* 0x004fea000383ffff */
[----:B------:R-:W-:Y:S05]  /*105d0*/  BRA `(.L_x_103) ;  /* 0xffffffc800787947 */ /* 0x000fea000383ffff */
.L_x_52:
[----:B0-----:R-:W-:-:S04]  /*105e0*/  IMAD.U32 R3, RZ, RZ, UR38 ;  /* 0x00000026ff037e24 */ /* 0x001fc8000f8e00ff */
[----:B------:R0:W2:Y:S03]  /*105f0*/  SYNCS.PHASECHK.TRANS64.TRYWAIT P0, [R3+URZ+0x38840], R2 ;  /* 0x03884002030075a7 */ /* 0x0000a6000800017f */
[----:B--2---:R-:W-:Y:S05]  /*10600*/  @!P0 NANOSLEEP.SYNCS 0x989680 ;  /* 0x009896800000895d */ /* 0x004fea0003900000 */
[----:B------:R-:W2:Y:S02]  /*10610*/  @!P0 SYNCS.PHASECHK.TRANS64 P0, [R3+URZ+0x38840], R2 ;  /* 0x03884002030085a7 */ /* 0x000ea4000800007f */
[----:B--2---:R-:W-:Y:S05]  /*10620*/  @!P0 BRA `(.L_x_52) ;  /* 0xfffffffc00ec8947 */ /* 0x004fea000383ffff */
[----:B------:R-:W-:Y:S05]  /*10630*/  BRA `(.L_x_104) ;  /* 0xffffffc800d07947 */ /* 0x000fea000383ffff */
.L_x_55:
[----:B------:R-:W-:Y:S02]  /*10640*/  IMAD.MOV.U32 R13, RZ, RZ, R2 ;  /* 0x000000ffff0d7224 */ /* 0x000fe400078e0002 */
[----:B------:R-:W-:Y:S02]  /*10650*/  IMAD.MOV.U32 R12, RZ, RZ, RZ ;  /* 0x000000ffff0c7224 */ /* 0x000fe400078e00ff */
[----:B------:R-:W-:Y:S02]  /*10660*/  IMAD.MOV.U32 R11, RZ, RZ, 0x181f ;  /* 0x0000181fff0b7424 */ /* 0x000fe400078e00ff */
[----:B------:R-:W-:Y:S02]  /*10670*/  IMAD.MOV.U32 R15, RZ, RZ, -0x1 ;  /* 0xffffffffff0f7424 */ /* 0x000fe400078e00ff */
[----:B------:R-:W-:-:S07]  /*10680*/  IMAD R5, R9, 0x80, R5 ;  /* 0x0000008009057824 */ /* 0x000fce00078e0205 */
[----:B------:R-:W-:Y:S05]  /*10690*/  WARPSYNC.COLLECTIVE R15, `(.L_x_105) ;  /* 0x000000000f087348 */ /* 0x000fea0003c00000 */
[----:B------:R0:W1:Y:S02]  /*106a0*/  SHFL.IDX P6, R14, R13, R12, R11 ;  /* 0x0000000c0d0e7389 */ /* 0x00006400000c000b */
[----:B01----:R-:W-:Y:S01]  /*106b0*/  ENDCOLLECTIVE ;  /* 0x000000000000791b */ /* 0x003fe20003800000 */
.L_x_105:
[----:B------:R-:W-:Y:S02]  /*106c0*/  IMAD.MOV.U32 R13, RZ, RZ, R0 ;  /* 0x000000ffff0d7224 */ /* 0x000fe400078e0000 */
[----:B------:R-:W-:-:S07]  /*106d0*/  IMAD.MOV.U32 R6, RZ, RZ, R14 ;  /* 0x000000ffff067224 */ /* 0x000fce00078e000e */
[----:B------:R-:W-:Y:S05]  /*106e0*/  WARPSYNC.COLLECTIVE R15, `(.L_x_106) ;  /* 0x000000000f087348 */ /* 0x000fea0003c00000 */
[----:B------:R0:W1:Y:S02]  /*106f0*/  SHFL.IDX P6, R14, R13, R12, R11 ;  /* 0x0000000c0d0e7389 */ /* 0x00006400000c000b */
[----:B01----:R-:W-:Y:S01]  /*10700*/  ENDCOLLECTIVE ;  /* 0x000000000000791b */ /* 0x003fe20003800000 */
.L_x_106:
[----:B------:R-:W-:Y:S02]  /*10710*/  ULDC UR4, c[0x0][0x288] ;  /* 0x0000a20000047ab9 */ /* 0x000fe40000000800 */
[----:B------:R-:W-:-:S05]  /*10720*/  IMAD R3, R8, UR4, RZ ;  /* 0x0000000408037c24 */ /* 0x000fca000f8e02ff */
[----:B------:R-:W-:Y:S01]  /*10730*/  ISETP.GE.AND P2, PT, R5, R3, PT ;  /* 0x000000030500720c */ /* 0x000fe20003f46270 */
[----:B------:R-:W-:Y:S02]  /*10740*/  IMAD.MOV.U32 R13, RZ, RZ, R2 ;  /* 0x000000ffff0d7224 */ /* 0x000fe400078e0002 */
[----:B------:R-:W-:-:S10]  /*10750*/  IMAD.MOV.U32 R12, RZ, RZ, 0x1 ;  /* 0x00000001ff0c7424 */ /* 0x000fd400078e00ff */
[----:B------:R-:W-:Y:S02]  /*10760*/  @!P2 VIADD R8, R4, UR38 ;  /* 0x000000260408ac36 */ /* 0x000fe40008000000 */
[----:B------:R-:W-:-:S07]  /*10770*/  IMAD.MOV.U32 R7, RZ, RZ, R14 ;  /* 0x000000ffff077224 */ /* 0x000fce00078e000e */
[----:B------:R-:W-:Y:S05]  /*10780*/  WARPSYNC.COLLECTIVE R15, `(.L_x_107) ;  /* 0x000000000f087348 */ /* 0x000fea0003c00000 */
[----:B------:R0:W1:Y:S02]  /*10790*/  SHFL.IDX P6, R14, R13, R12, R11 ;  /* 0x0000000c0d0e7389 */ /* 0x00006400000c000b */
[----:B01----:R-:W-:Y:S01]  /*107a0*/  ENDCOLLECTIVE ;  /* 0x000000000000791b */ /* 0x003fe20003800000 */
.L_x_107:
[----:B------:R-:W-:-:S05]  /*107b0*/  @!P2 IADD3 R7, P3, R19, R7, RZ ;  /* 0x000000071307a210 */ /* 0x000fca0007f7e0ff */
[----:B------:R-:W-:-:S05]  /*107c0*/  @!P2 IMAD.X R6, RZ, RZ, R6, P3 ;  /* 0x000000ffff06a224 */ /* 0x000fca00018e0606 */
[----:B------:R-:W-:Y:S01]  /*107d0*/  @!P2 LOP3.LUT R7, R7, R6, RZ, 0x3c, !PT ;  /* 0x000000060707a212 */ /* 0x000fe200078e3cff */
[----:B------:R-:W-:-:S03]  /*107e0*/  IMAD.MOV.U32 R13, RZ, RZ, R0 ;  /* 0x000000ffff0d7224 */ /* 0x000fc600078e0000 */
[----:B------:R-:W-:-:S04]  /*107f0*/  @!P2 LOP3.LUT R6, R7, R6, RZ, 0x3c, !PT ;  /* 0x000000060706a212 */ /* 0x000fc800078e3cff */
[----:B------:R-:W-:-:S05]  /*10800*/  @!P2 LOP3.LUT R7, R7, R6, RZ, 0x3c, !PT ;  /* 0x000000060707a212 */ /* 0x000fca00078e3cff */
[----:B------:R-:W-:Y:S01]  /*10810*/  @!PT LDS RZ, [RZ] ;  /* 0x00000000fffff984 */ /* 0x000fe20000000800 */
[----:B------:R-:W-:Y:S01]  /*10820*/  @!PT LDS RZ, [RZ] ;  /* 0x00000000fffff984 */ /* 0x000fe20000000800 */
[----:B------:R-:W-:Y:S01]  /*10830*/  @!PT LDS RZ, [RZ] ;  /* 0x00000000fffff984 */ /* 0x000fe20000000800 */
[----:B------:R-:W-:Y:S04]  /*10840*/  @!P2 LDGSTS.E.BYPASS.LTC128B.128 [R8+0x20400], desc[UR40][R6.64], !P1 ;  /* 0x204000000608afae */ /* 0x000fe8000c901d68 */
[----:B------:R0:W-:Y:S02]  /*10850*/  @!P2 LDGSTS.E.BYPASS.LTC128B.128 [R8+0x24400], desc[UR40][R6.64+0x80], !P0 ;  /* 0x244000800608afae */ /* 0x0001e4000c101d68 */
[----:B0-----:R-:W-:-:S05]  /*10860*/  VIADD R6, R5, 0x10 ;  /* 0x0000001005067836 */ /* 0x001fca0000000000 */
[----:B------:R-:W-:Y:S01]  /*10870*/  ISETP.GE.AND P2, PT, R6, R3, PT ;  /* 0x000000030600720c */ /* 0x000fe20003f46270 */
[----:B------:R-:W-:-:S12]  /*10880*/  IMAD.MOV.U32 R6, RZ, RZ, R14 ;  /* 0x000000ffff067224 */ /* 0x000fd800078e000e */
[----:B------:R-:W-:Y:S05]  /*10890*/  WARPSYNC.COLLECTIVE R15, `(.L_x_108) ;  /* 0x000000000f087348 */ /* 0x000fea0003c00000 */
[----:B------:R0:W1:Y:S02]  /*108a0*/  SHFL.IDX P6, R14, R13, R12, R11 ;  /* 0x0000000c0d0e7389 */ /* 0x00006400000c000b */
[----:B01----:R-:W-:Y:S01]  /*108b0*/  ENDCOLLECTIVE ;  /* 0x000000000000791b */ /* 0x003fe20003800000 */
.L_x_108:
[----:B------:R-:W-:Y:S02]  /*108c0*/  @!P2 VIADD R8, R4, UR38 ;  /* 0x000000260408ac36 */ /* 0x000fe40008000000 */
[----:B------:R-:W-:Y:S02]  /*108d0*/  IMAD.MOV.U32 R13, RZ, RZ, R2 ;  /* 0x000000ffff0d7224 */ /* 0x000fe400078e0002 */
[----:B------:R-:W-:Y:S02]  /*108e0*/  IMAD.MOV.U32 R12, RZ, RZ, 0x2 ;  /* 0x00000002ff0c7424 */ /* 0x000fe400078e00ff */
[----:B------:R-:W-:-:S07]  /*108f0*/  IMAD.MOV.U32 R7, RZ, RZ, R14 ;  /* 0x000000ffff077224 */ /* 0x000fce00078e000e */
[----:B------:R-:W-:Y:S05]  /*10900*/  WARPSYNC.COLLECTIVE R15, `(.L_x_109) ;  /* 0x000000000f087348 */ /* 0x000fea0003c00000 */
[----:B------:R0:W1:Y:S02]  /*10910*/  SHFL.IDX P6, R14, R13, R12, R11 ;  /* 0x0000000c0d0e7389 */ /* 0x00006400000c000b */
[----:B01----:R-:W-:Y:S01]  /*10920*/  ENDCOLLECTIVE ;  /* 0x000000000000791b */ /* 0x003fe20003800000 */
.L_x_109:
        /* <DEDUP_REMOVED lines=17> */
.L_x_110:
[----:B------:R-:W-:Y:S02]  /*10a40*/  @!P2 VIADD R8, R4, UR38 ;  /* 0x000000260408ac36 */ /* 0x000fe40008000000 */
[----:B------:R-:W-:Y:S02]  /*10a50*/  IMAD.MOV.U32 R13, RZ, RZ, R2 ;  /* 0x000000ffff0d7224 */ /* 0x000fe400078e0002 */
[----:B------:R-:W-:Y:S02]  /*10a60*/  IMAD.MOV.U32 R12, RZ, RZ, 0x3 ;  /* 0x00000003ff0c7424 */ /* 0x000fe400078e00ff */
[----:B------:R-:W-:-:S07]  /*10a70*/  IMAD.MOV.U32 R7, RZ, RZ, R14 ;  /* 0x000000ffff077224 */ /* 0x000fce00078e000e */
[----:B------:R-:W-:Y:S05]  /*10a80*/  WARPSYNC.COLLECTIVE R15, `(.L_x_111) ;  /* 0x000000000f087348 */ /* 0x000fea0003c00000 */
[----:B------:R0:W1:Y:S02]  /*10a90*/  SHFL.IDX P6, R14, R13, R12, R11 ;  /* 0x0000000c0d0e7389 */ /* 0x00006400000c000b */
[----:B01----:R-:W-:Y:S01]  /*10aa0*/  ENDCOLLECTIVE ;  /* 0x000000000000791b */ /* 0x003fe20003800000 */
.L_x_111:
        /* <DEDUP_REMOVED lines=17> */
.L_x_112:
[----:B------:R-:W-:Y:S02]  /*10bc0*/  @!P2 VIADD R8, R4, UR38 ;  /* 0x000000260408ac36 */ /* 0x000fe40008000000 */
[----:B------:R-:W-:Y:S02]  /*10bd0*/  IMAD.MOV.U32 R13, RZ, RZ, R2 ;  /* 0x000000ffff0d7224 */ /* 0x000fe400078e0002 */
[----:B------:R-:W-:Y:S02]  /*10be0*/  IMAD.MOV.U32 R12, RZ, RZ, 0x4 ;  /* 0x00000004ff0c7424 */ /* 0x000fe400078e00ff */
[----:B------:R-:W-:-:S07]  /*10bf0*/  IMAD.MOV.U32 R7, RZ, RZ, R14 ;  /* 0x000000ffff077224 */ /* 0x000fce00078e000e */
[----:B------:R-:W-:Y:S05]  /*10c00*/  WARPSYNC.COLLECTIVE R15, `(.L_x_113) ;  /* 0x000000000f087348 */ /* 0x000fea0003c00000 */
[----:B------:R0:W1:Y:S02]  /*10c10*/  SHFL.IDX P6, R14, R13, R12, R11 ;  /* 0x0000000c0d0e7389 */ /* 0x00006400000c000b */
[----:B01----:R-:W-:Y:S01]  /*10c20*/  ENDCOLLECTIVE ;  /* 0x000000000000791b */ /* 0x003fe20003800000 */
.L_x_113:
        /* <DEDUP_REMOVED lines=17> */
.L_x_114:
[----:B------:R-:W-:Y:S02]  /*10d40*/  @!P2 VIADD R8, R4, UR38 ;  /* 0x000000260408ac36 */ /* 0x000fe40008000000 */
[----:B------:R-:W-:Y:S02]  /*10d50*/  IMAD.MOV.U32 R13, RZ, RZ, R2 ;  /* 0x000000ffff0d7224 */ /* 0x000fe400078e0002 */
[----:B------:R-:W-:Y:S02]  /*10d60*/  IMAD.MOV.U32 R12, RZ, RZ, 0x5 ;  /* 0x00000005ff0c7424 */ /* 0x000fe400078e00ff */
[----:B------:R-:W-:-:S07]  /*10d70*/  IMAD.MOV.U32 R7, RZ, RZ, R14 ;  /* 0x000000ffff077224 */ /* 0x000fce00078e000e */
[----:B------:R-:W-:Y:S05]  /*10d80*/  WARPSYNC.COLLECTIVE R15, `(.L_x_115) ;  /* 0x000000000f087348 */ /* 0x000fea0003c00000 */
[----:B------:R0:W1:Y:S02]  /*10d90*/  SHFL.IDX P6, R14, R13, R12, R11 ;  /* 0x0000000c0d0e7389 */ /* 0x00006400000c000b */
[----:B01----:R-:W-:Y:S01]  /*10da0*/  ENDCOLLECTIVE ;  /* 0x000000000000791b */ /* 0x003fe20003800000 */
.L_x_115:
        /* <DEDUP_REMOVED lines=17> */
.L_x_116:
[----:B------:R-:W-:Y:S02]  /*10ec0*/  @!P2 VIADD R8, R4, UR38 ;  /* 0x000000260408ac36 */ /* 0x000fe40008000000 */
[----:B------:R-:W-:Y:S02]  /*10ed0*/  IMAD.MOV.U32 R13, RZ, RZ, R2 ;  /* 0x000000ffff0d7224 */ /* 0x000fe400078e0002 */
[----:B------:R-:W-:Y:S02]  /*10ee0*/  IMAD.MOV.U32 R12, RZ, RZ, 0x6 ;  /* 0x00000006ff0c7424 */ /* 0x000fe400078e00ff */
[----:B------:R-:W-:-:S07]  /*10ef0*/  IMAD.MOV.U32 R7, RZ, RZ, R14 ;  /* 0x000000ffff077224 */ /* 0x000fce00078e000e */
[----:B------:R-:W-:Y:S05]  /*10f00*/  WARPSYNC.COLLECTIVE R15, `(.L_x_117) ;  /* 0x000000000f087348 */ /* 0x000fea0003c00000 */
[----:B------:R0:W1:Y:S02]  /*10f10*/  SHFL.IDX P6, R14, R13, R12, R11 ;  /* 0x0000000c0d0e7389 */ /* 0x00006400000c000b */
[----:B01----:R-:W-:Y:S01]  /*10f20*/  ENDCOLLECTIVE ;  /* 0x000000000000791b */ /* 0x003fe20003800000 */
.L_x_117:
        /* <DEDUP_REMOVED lines=11> */
[----:B0-----:R-:W-:-:S07]  /*10fe0*/  IMAD.MOV.U32 R6, RZ, RZ, R14 ;  /* 0x000000ffff067224 */ /* 0x001fce00078e000e */
[----:B------:R-:W-:Y:S05]  /*10ff0*/  WARPSYNC.COLLECTIVE R15, `(.L_x_118) ;  /* 0x000000000f087348 */ /* 0x000fea0003c00000 */
[----:B------:R0:W1:Y:S02]  /*11000*/  SHFL.IDX P6, R14, R13, R12, R11 ;  /* 0x0000000c0d0e7389 */ /* 0x00006400000c000b */
[----:B01----:R-:W-:Y:S01]  /*11010*/  ENDCOLLECTIVE ;  /* 0x000000000000791b */ /* 0x003fe20003800000 */
.L_x_118:
[----:B------:R-:W-:-:S05]  /*11020*/  VIADD R8, R5, 0x60 ;  /* 0x0000006005087836 */ /* 0x000fca0000000000 */
        /* <DEDUP_REMOVED lines=8> */
.L_x_119:
        /* <DEDUP_REMOVED lines=15> */
.L_x_120:
[----:B------:R-:W-:Y:S01]  /*111a0*/  IMAD.MOV.U32 R0, RZ, RZ, R14 ;  /* 0x000000ffff007224 */ /* 0x000fe200078e000e */
[----:B------:R-:W-:Y:S06]  /*111b0*/  BRA `(.L_x_121) ;  /* 0xffffffcc00047947 */ /* 0x000fec000383ffff */
.L_x_58:
[----:B0-2---:R-:W-:-:S04]  /*111c0*/  IMAD.U32 R2, RZ, RZ, UR38 ;  /* 0x00000026ff027e24 */ /* 0x005fc8000f8e00ff */
[----:B------:R0:W2:Y:S03]  /*111d0*/  SYNCS.PHASECHK.TRANS64.TRYWAIT P0, [R2+URZ+0x38820], R0 ;  /* 0x03882000020075a7 */ /* 0x0000a6000800017f */
[----:B--2---:R-:W-:Y:S05]  /*111e0*/  @!P0 NANOSLEEP.SYNCS 0x989680 ;  /* 0x009896800000895d */ /* 0x004fea0003900000 */
[----:B------:R-:W2:Y:S02]  /*111f0*/  @!P0 SYNCS.PHASECHK.TRANS64 P0, [R2+URZ+0x38820], R0 ;  /* 0x03882000020085a7 */ /* 0x000ea4000800007f */
[----:B--2---:R-:W-:Y:S05]  /*11200*/  @!P0 BRA `(.L_x_58) ;  /* 0xfffffffc00ec8947 */ /* 0x004fea000383ffff */
[----:B------:R-:W-:Y:S05]  /*11210*/  BRA `(.L_x_122) ;  /* 0xffffffcc00447947 */ /* 0x000fea000383ffff */
.L_x_63:
[----:B0-----:R0:W1:Y:S02]  /*11220*/  SYNCS.PHASECHK.TRANS64.TRYWAIT P0, [R6+URZ+0x38880], R5 ;  /* 0x03888005060075a7 */ /* 0x001064000800017f */
[----:B-1----:R-:W-:Y:S05]  /*11230*/  @!P0 NANOSLEEP.SYNCS 0x989680 ;  /* 0x009896800000895d */ /* 0x002fea0003900000 */
[----:B------:R-:W1:Y:S02]  /*11240*/  @!P0 SYNCS.PHASECHK.TRANS64 P0, [R6+URZ+0x38880], R5 ;  /* 0x03888005060085a7 */ /* 0x000e64000800007f */
[----:B-1----:R-:W-:Y:S05]  /*11250*/  @!P0 BRA `(.L_x_63) ;  /* 0xfffffffc00f08947 */ /* 0x002fea000383ffff */
[----:B------:R-:W-:Y:S05]  /*11260*/  BRA `(.L_x_123) ;  /* 0xffffffd000147947 */ /* 0x000fea000383ffff */
.L_x_68:
[----:B-1----:R1:W2:Y:S02]  /*11270*/  SYNCS.PHASECHK.TRANS64.TRYWAIT P0, [R6+URZ+0x38840], R5 ;  /* 0x03884005060075a7 */ /* 0x0022a4000800017f */
[----:B--2---:R-:W-:Y:S05]  /*11280*/  @!P0 NANOSLEEP.SYNCS 0x989680 ;  /* 0x009896800000895d */ /* 0x004fea0003900000 */
[----:B------:R-:W2:Y:S02]  /*11290*/  @!P0 SYNCS.PHASECHK.TRANS64 P0, [R6+URZ+0x38840], R5 ;  /* 0x03884005060085a7 */ /* 0x000ea4000800007f */
[----:B--2---:R-:W-:Y:S05]  /*112a0*/  @!P0 BRA `(.L_x_68) ;  /* 0xfffffffc00f08947 */ /* 0x004fea000383ffff */
[----:B------:R-:W-:Y:S05]  /*112b0*/  BRA `(.L_x_124) ;  /* 0xffffffd000c07947 */ /* 0x000fea000383ffff */
.L_x_74:
[----:B0-----:R0:W1:Y:S02]  /*112c0*/  SYNCS.PHASECHK.TRANS64.TRYWAIT P0, [R19+URZ+0x38870], R4 ;  /* 0x03887004130075a7 */ /* 0x001064000800017f */
[----:B-1----:R-:W-:Y:S05]  /*112d0*/  @!P0 NANOSLEEP.SYNCS 0x989680 ;  /* 0x009896800000895d */ /* 0x002fea0003900000 */
[----:B------:R-:W1:Y:S02]  /*112e0*/  @!P0 SYNCS.PHASECHK.TRANS64 P0, [R19+URZ+0x38870], R4 ;  /* 0x03887004130085a7 */ /* 0x000e64000800007f */
[----:B-1----:R-:W-:Y:S05]  /*112f0*/  @!P0 BRA `(.L_x_74) ;  /* 0xfffffffc00f08947 */ /* 0x002fea000383ffff */
[----:B------:R-:W-:Y:S05]  /*11300*/  BRA `(.L_x_125) ;  /* 0xffffffd4008c7947 */ /* 0x000fea000383ffff */
.L_x_76:
[----:B0-----:R0:W1:Y:S02]  /*11310*/  SYNCS.PHASECHK.TRANS64.TRYWAIT P0, [R19+URZ+0x38860], R4 ;  /* 0x03886004130075a7 */ /* 0x001064000800017f */
[----:B-1----:R-:W-:Y:S05]  /*11320*/  @!P0 NANOSLEEP.SYNCS 0x989680 ;  /* 0x009896800000895d */ /* 0x002fea0003900000 */
[----:B------:R-:W1:Y:S02]  /*11330*/  @!P0 SYNCS.PHASECHK.TRANS64 P0, [R19+URZ+0x38860], R4 ;  /* 0x03886004130085a7 */ /* 0x000e64000800007f */
[----:B-1----:R-:W-:Y:S05]  /*11340*/  @!P0 BRA `(.L_x_76) ;  /* 0xfffffffc00f08947 */ /* 0x002fea000383ffff */
[----:B------:R-:W-:Y:S05]  /*11350*/  BRA `(.L_x_126) ;  /* 0xffffffd400907947 */ /* 0x000fea000383ffff */
.L_x_82:
[----:B--2---:R2:W3:Y:S02]  /*11360*/  SYNCS.PHASECHK.TRANS64.TRYWAIT P0, [R16+URZ+0x38870], R3 ;  /* 0x03887003100075a7 */ /* 0x0044e4000800017f */
[----:B---3--:R-:W-:Y:S05]  /*11370*/  @!P0 NANOSLEEP.SYNCS 0x989680 ;  /* 0x009896800000895d */ /* 0x008fea0003900000 */
[----:B------:R-:W3:Y:S02]  /*11380*/  @!P0 SYNCS.PHASECHK.TRANS64 P0, [R16+URZ+0x38870], R3 ;  /* 0x03887003100085a7 */ /* 0x000ee4000800007f */
[----:B---3--:R-:W-:Y:S05]  /*11390*/  @!P0 BRA `(.L_x_82) ;  /* 0xfffffffc00f08947 */ /* 0x008fea000383ffff */
[----:B------:R-:W-:Y:S05]  /*113a0*/  BRA `(.L_x_127) ;  /* 0xffffffe000507947 */ /* 0x000fea000383ffff */
.L_x_84:
[----:B--2---:R2:W3:Y:S02]  /*113b0*/  SYNCS.PHASECHK.TRANS64.TRYWAIT P0, [R16+URZ+0x38860], R3 ;  /* 0x03886003100075a7 */ /* 0x0044e4000800017f */
[----:B---3--:R-:W-:Y:S05]  /*113c0*/  @!P0 NANOSLEEP.SYNCS 0x989680 ;  /* 0x009896800000895d */ /* 0x008fea0003900000 */
[----:B------:R-:W3:Y:S02]  /*113d0*/  @!P0 SYNCS.PHASECHK.TRANS64 P0, [R16+URZ+0x38860], R3 ;  /* 0x03886003100085a7 */ /* 0x000ee4000800007f */
[----:B---3--:R-:W-:Y:S05]  /*113e0*/  @!P0 BRA `(.L_x_84) ;  /* 0xfffffffc00f08947 */ /* 0x008fea000383ffff */
[----:B------:R-:W-:Y:S05]  /*113f0*/  BRA `(.L_x_128) ;  /* 0xffffffe000547947 */ /* 0x000fea000383ffff */
.L_x_86:
[----:B0-----:R0:W1:Y:S02]  /*11400*/  SYNCS.PHASECHK.TRANS64.TRYWAIT P0, [R7+URZ+0x38820], R2 ;  /* 0x03882002070075a7 */ /* 0x001064000800017f */
[----:B-1----:R-:W-:Y:S05]  /*11410*/  @!P0 NANOSLEEP.SYNCS 0x989680 ;  /* 0x009896800000895d */ /* 0x002fea0003900000 */
[----:B------:R-:W1:Y:S02]  /*11420*/  @!P0 SYNCS.PHASECHK.TRANS64 P0, [R7+URZ+0x38820], R2 ;  /* 0x03882002070085a7 */ /* 0x000e64000800007f */
[----:B-1----:R-:W-:Y:S05]  /*11430*/  @!P0 BRA `(.L_x_86) ;  /* 0xfffffffc00f08947 */ /* 0x002fea000383ffff */
[----:B------:R-:W-:Y:S05]  /*11440*/  BRA `(.L_x_129) ;  /* 0xffffffe800d87947 */ /* 0x000fea000383ffff */
.L_x_88:
[----:B0-----:R0:W1:Y:S02]  /*11450*/  SYNCS.PHASECHK.TRANS64.TRYWAIT P1, [R6+URZ], R3 ;  /* 0x00000003060075a7 */ /* 0x001064000802017f */
[----:B-1----:R-:W-:Y:S05]  /*11460*/  @!P1 NANOSLEEP.SYNCS 0x989680 ;  /* 0x009896800000995d */ /* 0x002fea0003900000 */
[----:B------:R-:W1:Y:S02]  /*11470*/  @!P1 SYNCS.PHASECHK.TRANS64 P1, [R6+URZ], R3 ;  /* 0x00000003060095a7 */ /* 0x000e64000802007f */
[----:B-1----:R-:W-:Y:S05]  /*11480*/  @!P1 BRA `(.L_x_88) ;  /* 0xfffffffc00f09947 */ /* 0x002fea000383ffff */
[----:B------:R-:W-:Y:S05]  /*11490*/  BRA `(.L_x_130) ;  /* 0xffffffec00287947 */ /* 0x000fea000383ffff */
.L_x_89:
[----:B-1----:R1:W2:Y:S02]  /*114a0*/  SYNCS.PHASECHK.TRANS64.TRYWAIT P1, [R5+URZ], R2 ;  /* 0x00000002050075a7 */ /* 0x0022a4000802017f */
[----:B--2---:R-:W-:Y:S05]  /*114b0*/  @!P1 NANOSLEEP.SYNCS 0x989680 ;  /* 0x009896800000995d */ /* 0x004fea0003900000 */
[----:B------:R-:W2:Y:S02]  /*114c0*/  @!P1 SYNCS.PHASECHK.TRANS64 P1, [R5+URZ], R2 ;  /* 0x00000002050095a7 */ /* 0x000ea4000802007f */
[----:B--2---:R-:W-:Y:S05]  /*114d0*/  @!P1 BRA `(.L_x_89) ;  /* 0xfffffffc00f09947 */ /* 0x004fea000383ffff */
[----:B------:R-:W-:Y:S05]  /*114e0*/  BRA `(.L_x_131) ;  /* 0xffffffec001c7947 */ /* 0x000fea000383ffff */
.L_x_91:
[----:B--2---:R2:W3:Y:S02]  /*114f0*/  SYNCS.PHASECHK.TRANS64.TRYWAIT P1, [R0+URZ+0x38860], R3 ;  /* 0x03886003000075a7 */ /* 0x0044e4000802017f */
[----:B---3--:R-:W-:Y:S05]  /*11500*/  @!P1 NANOSLEEP.SYNCS 0x989680 ;  /* 0x009896800000995d */ /* 0x008fea0003900000 */
[----:B------:R-:W3:Y:S02]  /*11510*/  @!P1 SYNCS.PHASECHK.TRANS64 P1, [R0+URZ+0x38860], R3 ;  /* 0x03886003000095a7 */ /* 0x000ee4000802007f */
[----:B---3--:R-:W-:Y:S05]  /*11520*/  @!P1 BRA `(.L_x_91) ;  /* 0xfffffffc00f09947 */ /* 0x008fea000383ffff */
[----:B------:R-:W-:Y:S05]  /*11530*/  BRA `(.L_x_132) ;  /* 0xffffffec001c7947 */ /* 0x000fea000383ffff */
.L_x_93:
[----:B-1----:R1:W3:Y:S02]  /*11540*/  SYNCS.PHASECHK.TRANS64.TRYWAIT P1, [R5+URZ+0x38860], R2 ;  /* 0x03886002050075a7 */ /* 0x0022e4000802017f */
[----:B---3--:R-:W-:Y:S05]  /*11550*/  @!P1 NANOSLEEP.SYNCS 0x989680 ;  /* 0x009896800000995d */ /* 0x008fea0003900000 */
[----:B------:R-:W3:Y:S02]  /*11560*/  @!P1 SYNCS.PHASECHK.TRANS64 P1, [R5+URZ+0x38860], R2 ;  /* 0x03886002050095a7 */ /* 0x000ee4000802007f */
[----:B---3--:R-:W-:Y:S05]  /*11570*/  @!P1 BRA `(.L_x_93) ;  /* 0xfffffffc00f09947 */ /* 0x008fea000383ffff */
[----:B------:R-:W-:Y:S05]  /*11580*/  BRA `(.L_x_133) ;  /* 0xffffffec001c7947 */ /* 0x000fea000383ffff */
.L_x_95:
[----:B---3--:R3:W4:Y:S02]  /*11590*/  SYNCS.PHASECHK.TRANS64.TRYWAIT P0, [R0+URZ+0x38880], R3 ;  /* 0x03888003000075a7 */ /* 0x008724000800017f */
[----:B----4-:R-:W-:Y:S05]  /*115a0*/  @!P0 NANOSLEEP.SYNCS 0x989680 ;  /* 0x009896800000895d */ /* 0x010fea0003900000 */
[----:B------:R-:W4:Y:S02]  /*115b0*/  @!P0 SYNCS.PHASECHK.TRANS64 P0, [R0+URZ+0x38880], R3 ;  /* 0x03888003000085a7 */ /* 0x000f24000800007f */
[----:B----4-:R-:W-:Y:S05]  /*115c0*/  @!P0 BRA `(.L_x_95) ;  /* 0xfffffffc00f08947 */ /* 0x010fea000383ffff */
[----:B------:R-:W-:Y:S05]  /*115d0*/  BRA `(.L_x_96) ;  /* 0xffffffec00187947 */ /* 0x000fea000383ffff */
.L_x_134:
[----:B------:R-:W-:-:S00]  /*115e0*/  BRA `(.L_x_134) ;  /* 0xfffffffc00fc7947 */ /* 0x000fc0000383ffff */
[----:B------:R-:W-:-:S00]  /*115f0*/  NOP ;  /* 0x0000000000007918 */ /* 0x000fc00000000000 */
        /* <DEDUP_REMOVED lines=8> */
.L_x_13338:


//--------------------- .text._ZN7cutlass13device_kernelIN5flash11enable_sm90INS1_16FlashAttnFwdSm90INS1_25CollectiveMainloopFwdSm90ILi2EN4cute5tupleIJNS5_1CILi1EEES8_S8_EEENS6_IJNS7_ILi128EEESA_NS7_ILi256EEEEEELi256ENS_12float_e4m3_tEfNS_4arch4Sm90ELb0ELb0ELb1ELb1ELb0ELb0ELb0ELb1ELb1ELb1ELb1ELb0EEENS1_21CollectiveEpilogueFwdINS6_IJSA_SB_SA_EEES9_NS_10bfloat16_tESF_Li256ELb1ELb1ELb1ELb1EEENS1_36VarlenDynamicPersistentTileSchedulerILi128ELi128ELi256ELi128ELb1ELb1ELb1ELb0ELb1ELb1EEEEEEEEEvNT_6ParamsE --------------------------
	.section	.text._ZN7cutlass13device_kernelIN5flash11enable_sm90INS1_16FlashAttnFwdSm90INS1_25CollectiveMainloopFwdSm90ILi2EN4cute5tupleIJNS5_1CILi1EEES8_S8_EEENS6_IJNS7_ILi128EEESA_NS7_ILi256EEEEEELi256ENS_12float_e4m3_tEfNS_4arch4Sm90ELb0ELb0ELb1ELb1ELb0ELb0ELb0ELb1ELb1ELb1ELb1ELb0EEENS1_21CollectiveEpilogueFwdINS6_IJSA_SB_SA_EEES9_NS_10bfloat16_tESF_Li256ELb1ELb1ELb1ELb1EEENS1_36VarlenDynamicPersistentTileSchedulerILi128ELi128ELi256ELi128ELb1ELb1ELb1ELb0ELb1ELb1EEEEEEEEEvNT_6ParamsE,"ax",@progbits
	.align	128
.text._ZN7cutlass13device_kernelIN5flash11enable_sm90INS1_16FlashAttnFwdSm90INS1_25CollectiveMainloopFwdSm90ILi2EN4cute5tupleIJNS5_1CILi1EEES8_S8_EEENS6_IJNS7_ILi128EEESA_NS7_ILi256EEEEEELi256ENS_12float_e4m3_tEfNS_4arch4Sm90ELb0ELb0ELb1ELb1ELb0ELb0ELb0ELb1ELb1ELb1ELb1ELb0EEENS1_21CollectiveEpilogueFwdINS6_IJSA_SB_SA_EEES9_NS_10bfloat16_tESF_Li256ELb1ELb1ELb1ELb1EEENS1_36VarlenDynamicPersistentTileSchedulerILi128ELi128ELi256ELi128ELb1ELb1ELb1ELb0ELb1ELb1EEEEEEEEEvNT_6ParamsE:
        .type           _ZN7cutlass13device_kernelIN5flash11enable_sm90INS1_16FlashAttnFwdSm90INS1_25CollectiveMainloopFwdSm90ILi2EN4cute5tupleIJNS5_1CILi1EEES8_S8_EEENS6_IJNS7_ILi128EEESA_NS7_ILi256EEEEEELi256ENS_12float_e4m3_tEfNS_4arch4Sm90ELb0ELb0ELb1ELb1ELb0ELb0ELb0ELb1ELb1ELb1ELb1ELb0EEENS1_21CollectiveEpilogueFwdINS6_IJSA_SB_SA_EEES9_NS_10bfloat16_tESF_Li256ELb1ELb1ELb1ELb1EEENS1_36VarlenDynamicPersistentTileSchedulerILi128ELi128ELi256ELi128ELb1ELb1ELb1ELb0ELb1ELb1EEEEEEEEEvNT_6ParamsE,@function
        .size           _ZN7cutlass13device_kernelIN5flash11enable_sm90INS1_16FlashAttnFwdSm90INS1_25CollectiveMainloopFwdSm90ILi2EN4cute5tupleIJNS5_1CILi1EEES8_S8_EEENS6_IJNS7_ILi128EEESA_NS7_ILi256EEEEEELi256ENS_12float_e4m3_tEfNS_4arch4Sm90ELb0ELb0ELb1ELb1ELb0ELb0ELb0ELb1ELb1ELb1ELb1ELb0EEENS1_21CollectiveEpilogueFwdINS6_IJSA_SB_SA_EEES9_NS_10bfloat16_tESF_Li256ELb1ELb1ELb1ELb1EEENS1_36VarlenDynamicPersistentTileSchedulerILi128ELi128ELi256ELi128ELb1ELb1ELb1ELb0ELb1ELb1EEEEEEEEEvNT_6ParamsE,(.L_x_13339 - _ZN7cutlass13device_kernelIN5flash11enable_sm90INS1_16FlashAttnFwdSm90INS1_25CollectiveMainloopFwdSm90ILi2EN4cute5tupleIJNS5_1CILi1EEES8_S8_EEENS6_IJNS7_ILi128EEESA_NS7_ILi256EEEEEELi256ENS_12float_e4m3_tEfNS_4arch4Sm90ELb0ELb0ELb1ELb1ELb0ELb0ELb0ELb1ELb1ELb1ELb1ELb0EEENS1_21CollectiveEpilogueFwdINS6_IJSA_SB_SA_EEES9_NS_10bfloat16_tESF_Li256ELb1ELb1ELb1ELb1EEENS1_36VarlenDynamicPersistentTileSchedulerILi128ELi128ELi256ELi128ELb1ELb1ELb1ELb0ELb1ELb1EEEEEEEEEvNT_6ParamsE)
        .other          _ZN7cutlass13device_kernelIN5flash11enable_sm90INS1_16FlashAttnFwdSm90INS1_25CollectiveMainloopFwdSm90ILi2EN4cute5tupleIJNS5_1CILi1EEES8_S8_EEENS6_IJNS7_ILi128EEESA_NS7_ILi256EEEEEELi256ENS_12float_e4m3_tEfNS_4arch4Sm90ELb0ELb0ELb1ELb1ELb0ELb0ELb0ELb1ELb1ELb1ELb1ELb0EEENS1_21CollectiveEpilogueFwdINS6_IJSA_SB_SA_EEES9_NS_10bfloat16_tESF_Li256ELb1ELb1ELb1ELb1EEENS1_36VarlenDynamicPersistentTileSchedulerILi128ELi128ELi256ELi128ELb1ELb1ELb1ELb0ELb1ELb1EEEEEEEEEvNT_6ParamsE,@"STO_CUDA_ENTRY STV_DEFAULT"
_ZN7cutlass13device_kernelIN5flash11enable_sm90INS1_16FlashAttnFwdSm90INS1_25CollectiveMainloopFwdSm90ILi2EN4cute5tupleIJNS5_1CILi1EEES8_S8_EEENS6_IJNS7_ILi128EEESA_NS7_ILi256EEEEEELi256ENS_12float_e4m3_tEfNS_4arch4Sm90ELb0ELb0ELb1ELb1ELb0ELb0ELb0ELb1ELb1ELb1ELb1ELb0EEENS1_21CollectiveEpilogueFwdINS6_IJSA_SB_SA_EEES9_NS_10bfloat16_tESF_Li256ELb1ELb1ELb1ELb1EEENS1_36VarlenDynamicPersistentTileSchedulerILi128ELi128ELi256ELi128ELb1ELb1ELb1ELb0ELb1ELb1EEEEEEEEEvNT_6ParamsE:
[----:B------:R-:W0:Y:S02]  /*0000*/  LDC R1, c[0x0][0x28] ;  /* 0x00000a00ff017b82 */ /* 0x000e240000000800 */
[----:B0-----:R-:W-:Y:S01]  /*0010*/  VIADD R1, R1, 0xffffffa8 ;  /* 0xffffffa801017836 */ /* 0x001fe20000000000 */
[----:B------:R-:W0:Y:S01]  /*0020*/  S2R R3, SR_TID.X ;  /* 0x0000000000037919 */ /* 0x000e220000002100 */
[----:B------:R-:W-:Y:S01]  /*0030*/  ELECT P0, URZ, PT ;  /* 0x00000000003f782f */ /* 0x000fe20003800000 */
[----:B------:R-:W-:Y:S01]  /*0040*/  BSSY B0, `(.L_x_135) ;  /* 0x000000e000007945 */ /* 0x000fe20003800000 */
[--C-:B0-----:R-:W-:Y:S02]  /*0050*/  SHF.R.U32.HI R0, RZ, 0x5, R3.reuse ;  /* 0x00000005ff007819 */ /* 0x101fe40000011603 */
[----:B------:R-:W-:-:S03]  /*0060*/  SHF.R.U32.HI R3, RZ, 0x7, R3 ;  /* 0x00000007ff037819 */ /* 0x000fc60000011603 */
        /* <DEDUP_REMOVED lines=11> */
.L_x_136:
[----:B------:R-:W-:Y:S05]  /*0120*/  BSYNC B0 ;  /* 0x0000000000007941 */ /* 0x000fea0003800000 */
.L_x_135:
[----:B------:R-:W-:Y:S01]  /*0130*/  VOTEU.ANY UP0, P0 ;  /* 0x00000000003f7886 */ /* 0x000fe20000000100 */
[----:B------:R-:W0:Y:S01]  /*0140*/  SHFL.IDX PT, R3, R3, RZ, 0x1f ;  /* 0x00001fff03037589 */ /* 0x000e2200000e0000 */
[----:B------:R-:W-:Y:S01]  /*0150*/  UMOV UR4, 0x80 ;  /* 0x0000008000047882 */ /* 0x000fe20000000000 */
[----:B------:R-:W-:Y:S01]  /*0160*/  UMOV UR7, 0x100 ;  /* 0x0000010000077882 */ /* 0x000fe20000000000 */
[----:B------:R-:W-:Y:S01]  /*0170*/  VOTEU.ANY UP1, P0 ;  /* 0x00000000003f7886 */ /* 0x000fe20000020100 */
[----:B------:R-:W1:Y:S01]  /*0180*/  @UP0 S2UR UR8, SR_CgaCtaId ;  /* 0x00000000000809c3 */ /* 0x000e620000008800 */
[----:B------:R-:W2:Y:S01]  /*0190*/  SHFL.IDX PT, R2, R0, RZ, 0x1f ;  /* 0x00001fff00027589 */ /* 0x000ea200000e0000 */
[----:B------:R-:W-:Y:S01]  /*01a0*/  @UP0 UMOV UR6, 0x400 ;  /* 0x0000040000060882 */ /* 0x000fe20000000000 */
[----:B------:R-:W-:-:S04]  /*01b0*/  @UP0 UIADD3 UR4, -UR4, 0x100000, URZ ;  /* 0x0010000004040890 */ /* 0x000fc8000fffe13f */
[----:B------:R-:W-:Y:S02]  /*01c0*/  @UP0 USHF.L.U32 UR5, UR4, 0xb, URZ ;  /* 0x0000000b04050899 */ /* 0x000fe4000800063f */
[----:B------:R-:W-:Y:S01]  /*01d0*/  @UP0 USHF.L.U32 UR4, UR4, 0x1, URZ ;  /* 0x0000000104040899 */ /* 0x000fe2000800063f */
[----:B------:R-:W-:Y:S01]  /*01e0*/  VOTEU.ANY UP2, P0 ;  /* 0x00000000003f7886 */ /* 0x000fe20000040100 */
[----:B0-----:R-:W-:Y:S01]  /*01f0*/  R2UR UR9, R3 ;  /* 0x00000000030972ca */ /* 0x001fe200000e0000 */
[----:B-1----:R-:W-:Y:S01]  /*0200*/  @UP0 ULEA UR8, UR8, UR6, 0x18 ;  /* 0x0000000608080291 */ /* 0x002fe2000f8ec03f */
[----:B--2---:R-:W-:Y:S01]  /*0210*/  ISETP.NE.AND P1, PT, R2, RZ, PT ;  /* 0x000000ff0200720c */ /* 0x004fe20003f25270 */
[----:B------:R-:W-:-:S04]  /*0220*/  @UP0 UIADD3 UR6, -UR7, 0x100000, URZ ;  /* 0x0010000007060890 */ /* 0x000fc8000fffe13f */
[----:B------:R-:W-:Y:S02]  /*0230*/  @UP0 USHF.L.U32 UR7, UR6, 0xb, URZ ;  /* 0x0000000b06070899 */ /* 0x000fe4000800063f */
[----:B------:R-:W-:-:S04]  /*0240*/  @UP0 USHF.L.U32 UR6, UR6, 0x1, URZ ;  /* 0x0000000106060899 */ /* 0x000fc8000800063f */
[----:B------:R-:W-:Y:S01]  /*0250*/  UISETP.NE.AND UP0, UPT, UR9, URZ, UPT ;  /* 0x0000003f0900728c */ /* 0x000fe2000bf05270 */
[----:B------:R-:W0:Y:S02]  /*0260*/  FENCE.VIEW.ASYNC.S ;  /* 0x00000000000073c6 */ /* 0x000e240000000000 */
[----:B0-----:R0:W1:Y:S05]  /*0270*/  @UP1 SYNCS.EXCH.64 URZ, [UR8+0x38800], UR4 ;  /* 0x03880004083f15b2 */ /* 0x00106a0008000100 */
[----:B------:R0:W2:Y:S01]  /*0280*/  @UP2 SYNCS.EXCH.64 URZ, [UR8+0x38820], UR6 ;  /* 0x03882006083f25b2 */ /* 0x0000a20008000100 */
        /* <DEDUP_REMOVED lines=17> */
[----:B------:R3:W0:Y:S02]  /*03a0*/  SYNCS.EXCH.64 URZ, [UR8+0x38848], UR6 ;  /* 0x03884806083f75b2 */ /* 0x0006240008000100 */
[----:B---3--:R-:W-:Y:S01]  /*03b0*/  NOP ;  /* 0x0000000000007918 */ /* 0x008fe20000000000 */
.L_x_137:
[----:B------:R-:W3:Y:S01]  /*03c0*/  SHFL.IDX PT, R2, R0, RZ, 0x1f ;  /* 0x00001fff00027589 */ /* 0x000ee200000e0000 */
[----:B------:R-:W-:Y:S01]  /*03d0*/  NOP ;  /* 0x0000000000007918 */ /* 0x000fe20000000000 */
[----:B---3--:R-:W-:-:S13]  /*03e0*/  ISETP.NE.AND P0, PT, R2, RZ, PT ;  /* 0x000000ff0200720c */ /* 0x008fda0003f05270 */
        /* <DEDUP_REMOVED lines=17> */
[----:B------:R3:W0:Y:S02]  /*0500*/  SYNCS.EXCH.64 URZ, [UR8+0x38868], UR6 ;  /* 0x03886806083f75b2 */ /* 0x0006240008000100 */
[----:B---3--:R-:W-:Y:S01]  /*0510*/  NOP ;  /* 0x0000000000007918 */ /* 0x008fe20000000000 */
.L_x_138:
[----:B------:R-:W3:Y:S01]  /*0520*/  SHFL.IDX PT, R2, R0, RZ, 0x1f ;  /* 0x00001fff00027589 */ /* 0x000ee200000e0000 */
[----:B------:R-:W-:Y:S01]  /*0530*/  NOP ;  /* 0x0000000000007918 */ /* 0x000fe20000000000 */
[----:B---3--:R-:W-:-:S13]  /*0540*/  ISETP.NE.AND P0, PT, R2, RZ, PT ;  /* 0x000000ff0200720c */ /* 0x008fda0003f05270 */
        /* <DEDUP_REMOVED lines=13> */
[----:B------:R3:W0:Y:S02]  /*0620*/  SYNCS.EXCH.64 URZ, [UR6+0x38888], UR4 ;  /* 0x03888804063f75b2 */ /* 0x0006240008000100 */
[----:B---3--:R-:W-:Y:S01]  /*0630*/  NOP ;  /* 0x0000000000007918 */ /* 0x008fe20000000000 */
.L_x_139:
        /* <DEDUP_REMOVED lines=22> */
.L_x_140:
        /* <DEDUP_REMOVED lines=22> */
.L_x_141:
[----:B------:R-:W-:Y:S01]  /*0900*/  PLOP3.LUT P0, PT, PT, PT, UP0, 0x80, 0x0 ;  /* 0x000000000000781c */ /* 0x000fe20003f0f008 */
[----:B------:R-:W-:Y:S01]  /*0910*/  UMOV UR38, 0x1 ;  /* 0x0000000100267882 */ /* 0x000fe20000000000 */
[----:B------:R-:W-:Y:S01]  /*0920*/  NOP ;  /* 0x0000000000007918 */ /* 0x000fe20000000000 */
[----:B------:R-:W-:Y:S01]  /*0930*/  USEL UR38, UR38, 0x2, !UP0 ;  /* 0x0000000226267887 */ /* 0x000fe2000c000000 */
[----:B------:R-:W-:Y:S01]  /*0940*/  ULDC.64 UR48, c[0x0][0x208] ;  /* 0x0000820000307ab9 */ /* 0x000fe20000000a00 */
[----:B012-4-:R-:W-:Y:S08]  /*0950*/  BAR.SYNC.DEFER_BLOCKING 0x0 ;  /* 0x0000000000007b1d */ /* 0x017ff00000010000 */
[----:B------:R-:W-:Y:S05]  /*0960*/  @!P0 BRA `(.L_x_142) ;  /* 0x000000e800708947 */ /* 0x000fea0003800000 */
.L_x_143:
[----:B------:R-:W-:-:S08]  /*0970*/  NOP ;  /* 0x0000000000007918 */ /* 0x000fd00000000000 */
[----:B------:R-:W0:Y:S02]  /*0980*/  USETMAXREG.TRY_ALLOC.CTAPOOL UP0, 0xf0 ;  /* 0x000000f0000079c8 */ /* 0x000e240008000600 */
[----:B0-----:R-:W-:-:S13]  /*0990*/  PLOP3.LUT P0, PT, PT, PT, UP0, 0x80, 0x0 ;  /* 0x000000000000781c */ /* 0x001fda0003f0f008 */
[----:B------:R-:W-:Y:S05]  /*09a0*/  @!P0 BRA `(.L_x_143) ;  /* 0xfffffffc00f08947 */ /* 0x000fea000383ffff */
[----:B------:R-:W0:Y:S01]  /*09b0*/  S2R R2, SR_TID.X ;  /* 0x0000000000027919 */ /* 0x000e220000002100 */
[----:B------:R-:W1:Y:S01]  /*09c0*/  S2UR UR5, SR_CgaCtaId ;  /* 0x00000000000579c3 */ /* 0x000e620000008800 */
[----:B------:R-:W-:-:S07]  /*09d0*/  UMOV UR4, 0x400 ;  /* 0x0000040000047882 */ /* 0x000fce0000000000 */
[----:B------:R-:W-:Y:S06]  /*09e0*/  BAR.ARV 0x8, 0x180 ;  /* 0x0206000000007b1d */ /* 0x000fec0000002000 */
[----:B-1----:R-:W-:Y:S01]  /*09f0*/  ULEA UR4, UR5, UR4, 0x18 ;  /* 0x0000000405047291 */ /* 0x002fe2000f8ec03f */
[----:B0-----:R-:W-:-:S04]  /*0a00*/  LOP3.LUT R0, R2, 0xffffff80, RZ, 0xc0, !PT ;  /* 0xffffff8002007812 */ /* 0x001fc800078ec0ff */
[----:B------:R-:W-:-:S13]  /*0a10*/  ISETP.NE.AND P0, PT, R0, 0x80, PT ;  /* 0x000000800000780c */ /* 0x000fda0003f05270 */
[----:B------:R-:W-:Y:S08]  /*0a20*/  @!P0 BAR.ARV 0x9, 0x100 ;  /* 0x0244000000008b1d */ /* 0x000ff00000002000 */
[----:B------:R-:W-:Y:S06]  /*0a30*/  BAR.SYNC.DEFER_BLOCKING 0x5, 0x180 ;  /* 0x0146000000007b1d */ /* 0x000fec0000010000 */
[----:B------:R-:W0:Y:S01]  /*0a40*/  LDS.128 R8, [UR4+0x388d0] ;  /* 0x0388d004ff087984 */ /* 0x000e220008000c00 */
[----:B------:R-:W-:Y:S01]  /*0a50*/  ULDC UR4, c[0x0][0xc3c] ;  /* 0x00030f0000047ab9 */ /* 0x000fe20000000800 */
[----:B------:R-:W-:Y:S06]  /*0a60*/  BAR.ARV 0x4, 0x180 ;  /* 0x0106000000007b1d */ /* 0x000fec0000002000 */
[----:B0-----:R-:W-:-:S13]  /*0a70*/  ISETP.GE.AND P0, PT, R11, UR4, PT ;  /* 0x000000040b007c0c */ /* 0x001fda000bf06270 */
[----:B------:R-:W-:Y:S05]  /*0a80*/  @P0 EXIT ;  /* 0x000000000000094d */ /* 0x000fea0003800000 */
[----:B------:R-:W-:Y:S01]  /*0a90*/  VIADD R0, R2, 0xffffff80 ;  /* 0xffffff8002007836 */ /* 0x000fe20000000000 */
[----:B------:R-:W-:Y:S01]  /*0aa0*/  R2UR UR7, R11 ;  /* 0x000000000b0772ca */ /* 0x000fe200000e0000 */
[----:B------:R-:W-:Y:S01]  /*0ab0*/  ULOP3.LUT UR47, UR38, 0x1, URZ, 0xfc, !UPT ;  /* 0x00000001262f7892 */ /* 0x000fe2000f8efc3f */
[----:B------:R-:W-:Y:S01]  /*0ac0*/  R2UR UR5, R9 ;  /* 0x00000000090572ca */ /* 0x000fe200000e0000 */
[----:B------:R-:W-:Y:S01]  /*0ad0*/  UMOV UR46, URZ ;  /* 0x0000003f002e7c82 */ /* 0x000fe20008000000 */
[----:B------:R-:W-:Y:S01]  /*0ae0*/  SHF.R.S32.HI R3, RZ, 0x1f, R0 ;  /* 0x0000001fff037819 */ /* 0x000fe20000011400 */
[----:B------:R-:W-:Y:S01]  /*0af0*/  UMOV UR45, URZ ;  /* 0x0000003f002d7c82 */ /* 0x000fe20008000000 */
[----:B------:R-:W-:Y:S01]  /*0b00*/  R2UR UR6, R10 ;  /* 0x000000000a0672ca */ /* 0x000fe200000e0000 */
[----:B------:R-:W-:Y:S01]  /*0b10*/  UMOV UR53, URZ ;  /* 0x0000003f00357c82 */ /* 0x000fe20008000000 */
[CC--:B------:R-:W-:Y:S02]  /*0b20*/  LEA.HI R2, R3.reuse, R0.reuse, RZ, 0x7 ;  /* 0x0000000003027211 */ /* 0x0c0fe400078f38ff */
[----:B------:R-:W-:-:S02]  /*0b30*/  LEA.HI R4, R3, R0, RZ, 0x5 ;  /* 0x0000000003047211 */ /* 0x000fc400078f28ff */
[----:B------:R-:W-:-:S03]  /*0b40*/  LOP3.LUT R5, R2, 0xffffff80, RZ, 0xc0, !PT ;  /* 0xffffff8002057812 */ /* 0x000fc600078ec0ff */
[----:B------:R-:W-:Y:S02]  /*0b50*/  IMAD.SHL.U32 R6, R4, 0x20, RZ ;  /* 0x0000002004067824 */ /* 0x000fe400078e00ff */
[----:B------:R-:W-:Y:S01]  /*0b60*/  IMAD.IADD R13, R0, 0x1, -R5 ;  /* 0x00000001000d7824 */ /* 0x000fe200078e0a05 */
[CC--:B------:R-:W-:Y:S02]  /*0b70*/  LEA.HI R5, R3.reuse, R0.reuse, RZ, 0x2 ;  /* 0x0000000003057211 */ /* 0x0c0fe400078f10ff */
[----:B------:R-:W-:Y:S02]  /*0b80*/  LEA.HI R3, R3, R0, RZ, 0x4 ;  /* 0x0000000003037211 */ /* 0x000fe400078f20ff */
[----:B------:R-:W-:Y:S01]  /*0b90*/  SHF.R.S32.HI R8, RZ, 0x1f, R13 ;  /* 0x0000001fff087819 */ /* 0x000fe2000001140d */
[----:B------:R-:W-:Y:S01]  /*0ba0*/  STL [R1+0x44], R13 ;  /* 0x0000440d01007387 */ /* 0x000fe20000100800 */
[----:B------:R-:W-:Y:S02]  /*0bb0*/  LOP3.LUT R11, R5, 0xfffffffc, RZ, 0xc0, !PT ;  /* 0xfffffffc050b7812 */ /* 0x000fe400078ec0ff */
[----:B------:R-:W-:-:S02]  /*0bc0*/  LOP3.LUT R5, R3, 0x3fffff0, RZ, 0xc0, !PT ;  /* 0x03fffff003057812 */ /* 0x000fc400078ec0ff */
[----:B------:R-:W-:Y:S01]  /*0bd0*/  SHF.R.S32.HI R4, RZ, 0x4, R3 ;  /* 0x00000004ff047819 */ /* 0x000fe20000011403 */
[----:B------:R-:W-:Y:S01]  /*0be0*/  IMAD.IADD R12, R0, 0x1, -R11 ;  /* 0x00000001000c7824 */ /* 0x000fe200078e0a0b */
[----:B------:R-:W-:Y:S01]  /*0bf0*/  LEA.HI R9, R8, R13, RZ, 0x2 ;  /* 0x0000000d08097211 */ /* 0x000fe200078f10ff */
[----:B------:R-:W-:Y:S01]  /*0c00*/  IMAD.IADD R5, R0, 0x1, -R5 ;  /* 0x0000000100057824 */ /* 0x000fe200078e0a05 */
[----:B------:R-:W-:Y:S02]  /*0c10*/  LEA.HI R0, R3, R4, RZ, 0x1 ;  /* 0x0000000403007211 */ /* 0x000fe400078f08ff */
[--C-:B------:R-:W-:Y:S02]  /*0c20*/  SHF.R.S32.HI R10, RZ, 0x2, R9.reuse ;  /* 0x00000002ff0a7819 */ /* 0x100fe40000011409 */
[----:B------:R-:W-:Y:S02]  /*0c30*/  SHF.R.S32.HI R7, RZ, 0x1f, R9 ;  /* 0x0000001fff077819 */ /* 0x000fe40000011409 */
[----:B------:R-:W-:-:S02]  /*0c40*/  SHF.R.S32.HI R3, RZ, 0x7, R2 ;  /* 0x00000007ff037819 */ /* 0x000fc40000011402 */
[----:B------:R-:W-:Y:S02]  /*0c50*/  LEA.HI R11, R7, R10, RZ, 0x3 ;  /* 0x0000000a070b7211 */ /* 0x000fe400078f18ff */
[----:B------:R-:W-:Y:S02]  /*0c60*/  LEA.HI R2, R2, R3, RZ, 0x1 ;  /* 0x0000000302027211 */ /* 0x000fe400078f08ff */
[----:B------:R-:W-:Y:S02]  /*0c70*/  LOP3.LUT R6, R6, 0xfffffc00, RZ, 0xc0, !PT ;  /* 0xfffffc0006067812 */ /* 0x000fe400078ec0ff */
[----:B------:R-:W-:Y:S02]  /*0c80*/  LOP3.LUT R7, R0, 0x1ffffffe, RZ, 0xc0, !PT ;  /* 0x1ffffffe00077812 */ /* 0x000fe400078ec0ff */
[----:B------:R-:W-:Y:S01]  /*0c90*/  LOP3.LUT R11, R11, 0xfffffff8, RZ, 0xc0, !PT ;  /* 0xfffffff80b0b7812 */ /* 0x000fe200078ec0ff */
[----:B------:R-:W-:Y:S01]  /*0ca0*/  IMAD R6, R5, 0x40, R6 ;  /* 0x0000004005067824 */ /* 0x000fe200078e0206 */
[----:B------:R-:W-:Y:S01]  /*0cb0*/  LEA.HI R8, R8, R13, RZ, 0x5 ;  /* 0x0000000d08087211 */ /* 0x000fe200078f28ff */
[----:B------:R-:W-:Y:S01]  /*0cc0*/  IMAD.IADD R7, R4, 0x1, -R7 ;  /* 0x0000000104077824 */ /* 0x000fe200078e0a07 */
[----:B------:R-:W-:Y:S01]  /*0cd0*/  LOP3.LUT R2, R2, 0x3fffffe, RZ, 0xc0, !PT ;  /* 0x03fffffe02027812 */ /* 0x000fe200078ec0ff */
[----:B------:R-:W-:Y:S01]  /*0ce0*/  IMAD.IADD R11, R10, 0x1, -R11 ;  /* 0x000000010a0b7824 */ /* 0x000fe200078e0a0b */
[----:B------:R-:W-:-:S02]  /*0cf0*/  LEA.HI R0, R12, R12, RZ, 0x1 ;  /* 0x0000000c0c007211 */ /* 0x000fc400078f08ff */
[----:B------:R-:W-:Y:S01]  /*0d00*/  SHF.R.S32.HI R8, RZ, 0x5, R8 ;  /* 0x00000005ff087819 */ /* 0x000fe20000011408 */
[----:B------:R-:W-:Y:S01]  /*0d10*/  IMAD.IADD R2, R3, 0x1, -R2 ;  /* 0x0000000103027824 */ /* 0x000fe200078e0a02 */
[----:B------:R-:W-:Y:S01]  /*0d20*/  LOP3.LUT R3, R0, 0x1ffffffe, RZ, 0xc0, !PT ;  /* 0x1ffffffe00037812 */ /* 0x000fe200078ec0ff */
[----:B------:R-:W-:Y:S01]  /*0d30*/  IMAD R0, R7, 0x8, R6 ;  /* 0x0000000807007824 */ /* 0x000fe200078e0206 */
[----:B------:R-:W-:Y:S01]  /*0d40*/  LOP3.LUT R9, R9, 0x7ffffffc, RZ, 0xc0, !PT ;  /* 0x7ffffffc09097812 */ /* 0x000fe200078ec0ff */
[----:B------:R-:W-:Y:S02]  /*0d50*/  IMAD R11, R8, 0x10, R11 ;  /* 0x00000010080b7824 */ /* 0x000fe400078e020b */
[----:B------:R-:W-:Y:S01]  /*0d60*/  IMAD.IADD R3, R12, 0x1, -R3 ;  /* 0x000000010c037824 */ /* 0x000fe200078e0a03 */
[----:B------:R0:W-:Y:S01]  /*0d70*/  STL [R1+0x50], R0 ;  /* 0x0000500001007387 */ /* 0x0001e20000100800 */
[----:B------:R-:W-:-:S04]  /*0d80*/  IMAD.IADD R9, R13, 0x1, -R9 ;  /* 0x000000010d097824 */ /* 0x000fc800078e0a09 */
[----:B------:R-:W-:-:S04]  /*0d90*/  IMAD.SHL.U32 R16, R9, 0x2, RZ ;  /* 0x0000000209107824 */ /* 0x000fc800078e00ff */
[----:B------:R-:W-:Y:S02]  /*0da0*/  VIADD R32, R16, 0x8 ;  /* 0x0000000810207836 */ /* 0x000fe40000000000 */
[----:B0-----:R-:W-:Y:S02]  /*0db0*/  IMAD R0, R2, 0x40, R11 ;  /* 0x0000004002007824 */ /* 0x001fe400078e020b */
[C---:B------:R-:W-:Y:S01]  /*0dc0*/  VIADD R29, R16.reuse, 0x20 ;  /* 0x00000020101d7836 */ /* 0x040fe20000000000 */
[----:B------:R-:W-:Y:S01]  /*0dd0*/  SHF.R.S32.HI R2, RZ, 0x1f, R32 ;  /* 0x0000001fff027819 */ /* 0x000fe20000011420 */
[C---:B------:R-:W-:Y:S01]  /*0de0*/  VIADD R26, R16.reuse, 0x38 ;  /* 0x00000038101a7836 */ /* 0x040fe20000000000 */
[----:B------:R0:W-:Y:S01]  /*0df0*/  STL [R1+0x48], R0 ;  /* 0x0000480001007387 */ /* 0x0001e20000100800 */
[C---:B------:R-:W-:Y:S01]  /*0e00*/  VIADD R21, R16.reuse, 0x50 ;  /* 0x0000005010157836 */ /* 0x040fe20000000000 */
[----:B------:R-:W-:Y:S01]  /*0e10*/  SHF.R.S32.HI R2, RZ, 0x1f, R29 ;  /* 0x0000001fff027819 */ /* 0x000fe2000001141d */
        /* <DEDUP_REMOVED lines=8> */
[----:B0-----:R-:W-:Y:S01]  /*0ea0*/  IMAD R0, R3, 0x8, R0 ;  /* 0x0000000803007824 */ /* 0x001fe200078e0200 */
[----:B------:R-:W-:Y:S01]  /*0eb0*/  SHF.R.S32.HI R6, RZ, 0x1f, R30 ;  /* 0x0000001fff067819 */ /* 0x000fe2000001141e */
        /* <DEDUP_REMOVED lines=40> */
[----:B------:R-:W-:Y:S01]  /*1140*/  VIADD R17, R16, 0xe8 ;  /* 0x000000e810117836 */ /* 0x000fe20000000000 */
[----:B------:R-:W-:-:S02]  /*1150*/  SHF.R.S32.HI R4, RZ, 0x1f, R19 ;  /* 0x0000001fff047819 */ /* 0x000fc40000011413 */
[----:B0-----:R-:W-:-:S07]  /*1160*/  SHF.R.S32.HI R2, RZ, 0x1f, R18 ;  /* 0x0000001fff027819 */ /* 0x001fce0000011412 */
.L_x_191:
[----:B------:R-:W-:Y:S01]  /*1170*/  ULDC.64 UR8, c[0x0][0xc88] ;  /* 0x0003220000087ab9 */ /* 0x000fe20000000a00 */
[----:B------:R-:W-:Y:S01]  /*1180*/  ULDC.64 UR10, c[0x0][0xa20] ;  /* 0x00028800000a7ab9 */ /* 0x000fe20000000a00 */
[----:B------:R-:W-:Y:S01]  /*1190*/  UIMAD.WIDE UR8, UR7, 0x4, UR8 ;  /* 0x00000004070878a5 */ /* 0x000fe2000f8e0208 */
[----:B------:R-:W-:-:S05]  /*11a0*/  ULDC UR4, c[0x0][0x424] ;  /* 0x0001090000047ab9 */ /* 0x000fca0000000800 */
[----:B0-23--:R-:W-:Y:S02]  /*11b0*/  IMAD.U32 R2, RZ, RZ, UR8 ;  /* 0x00000008ff027e24 */ /* 0x00dfe4000f8e00ff */
[----:B-1----:R-:W-:Y:S01]  /*11c0*/  IMAD.U32 R3, RZ, RZ, UR9 ;  /* 0x00000009ff037e24 */ /* 0x002fe2000f8e00ff */
[----:B------:R-:W-:-:S04]  /*11d0*/  ULDC.64 UR8, c[0x0][0xa28] ;  /* 0x00028a0000087ab9 */ /* 0x000fc80000000a00 */
[----:B------:R-:W2:Y:S01]  /*11e0*/  LDG.E R2, desc[UR48][R2.64] ;  /* 0x0000003002027981 */ /* 0x000ea2000c1e1900 */
[----:B------:R-:W-:Y:S02]  /*11f0*/  UISETP.NE.U32.AND UP0, UPT, UR8, URZ, UPT ;  /* 0x0000003f0800728c */ /* 0x000fe4000bf05070 */
[----:B------:R-:W-:Y:S02]  /*1200*/  UISETP.NE.U32.AND UP1, UPT, UR10, URZ, UPT ;  /* 0x0000003f0a00728c */ /* 0x000fe4000bf25070 */
[----:B------:R-:W-:Y:S02]  /*1210*/  UISETP.NE.AND.EX UP0, UPT, UR9, URZ, UPT, UP0 ;  /* 0x0000003f0900728c */ /* 0x000fe4000bf05300 */
[----:B------:R-:W-:-:S04]  /*1220*/  UISETP.NE.AND.EX UP1, UPT, UR11, URZ, UPT, UP1 ;  /* 0x0000003f0b00728c */ /* 0x000fc8000bf25310 */
[----:B------:R-:W-:Y:S02]  /*1230*/  PLOP3.LUT P0, PT, PT, PT, UP0, 0x80, 0x0 ;  /* 0x000000000000781c */ /* 0x000fe40003f0f008 */
[----:B------:R-:W-:Y:S02]  /*1240*/  PLOP3.LUT P1, PT, PT, PT, UP1, 0x80, 0x0 ;  /* 0x000000000000781c */ /* 0x000fe40003f2f018 */
[----:B--2---:R-:W-:-:S13]  /*1250*/  R2UR UR36, R2 ;  /* 0x00000000022472ca */ /* 0x004fda00000e0000 */
[----:B------:R-:W-:Y:S02]  /*1260*/  USHF.R.S32.HI UR37, URZ, 0x1f, UR36 ;  /* 0x0000001f3f257899 */ /* 0x000fe40008011424 */
[----:B------:R-:W-:-:S04]  /*1270*/  @UP0 ULEA UR8, UP2, UR36, UR8, 0x2 ;  /* 0x0000000824080291 */ /* 0x000fc8000f84103f */
[----:B------:R-:W-:Y:S02]  /*1280*/  @UP0 ULEA.HI.X UR9, UR36, UR9, UR37, 0x2, UP2 ;  /* 0x0000000924090291 */ /* 0x000fe400090f1425 */
[----:B------:R-:W-:Y:S01]  /*1290*/  @UP1 ULEA UR10, UP0, UR36, UR10, 0x2 ;  /* 0x0000000a240a1291 */ /* 0x000fe2000f80103f */
[----:B------:R-:W-:-:S03]  /*12a0*/  IMAD.U32 R2, RZ, RZ, UR8 ;  /* 0x00000008ff027e24 */ /* 0x000fc6000f8e00ff */
[----:B------:R-:W-:Y:S01]  /*12b0*/  @UP1 ULEA.HI.X UR11, UR36, UR11, UR37, 0x2, UP0 ;  /* 0x0000000b240b1291 */ /* 0x000fe200080f1425 */
[----:B------:R-:W-:Y:S01]  /*12c0*/  IMAD.U32 R3, RZ, RZ, UR9 ;  /* 0x00000009ff037e24 */ /* 0x000fe2000f8e00ff */
[----:B------:R-:W-:Y:S01]  /*12d0*/  ULDC.64 UR8, c[0x0][0x418] ;  /* 0x0001060000087ab9 */ /* 0x000fe20000000a00 */
[----:B------:R-:W-:-:S03]  /*12e0*/  IMAD.U32 R4, RZ, RZ, UR10 ;  /* 0x0000000aff047e24 */ /* 0x000fc6000f8e00ff */
[----:B------:R-:W-:Y:S01]  /*12f0*/  IMAD.U32 R5, RZ, RZ, UR11 ;  /* 0x0000000bff057e24 */ /* 0x000fe2000f8e00ff */
[----:B------:R-:W2:Y:S04]  /*1300*/  @P0 LDG.E R2, desc[UR48][R2.64] ;  /* 0x0000003002020981 */ /* 0x000ea8000c1e1900 */
[----:B------:R-:W3:Y:S01]  /*1310*/  @P1 LDG.E R4, desc[UR48][R4.64] ;  /* 0x0000003004041981 */ /* 0x000ee2000c1e1900 */
[----:B------:R-:W-:Y:S01]  /*1320*/  UISETP.NE.U32.AND UP0, UPT, UR8, URZ, UPT ;  /* 0x0000003f0800728c */ /* 0x000fe2000bf05070 */
[----:B------:R-:W-:Y:S01]  /*1330*/  UMOV UR42, UR5 ;  /* 0x00000005002a7c82 */ /* 0x000fe20008000000 */
[----:B------:R-:W-:Y:S02]  /*1340*/  ULDC UR5, c[0x0][0x2f0] ;  /* 0x0000bc0000057ab9 */ /* 0x000fe40000000800 */
[----:B------:R-:W-:Y:S01]  /*1350*/  UISETP.NE.AND.EX UP0, UPT, UR9, URZ, UPT, UP0 ;  /* 0x0000003f0900728c */ /* 0x000fe2000bf05300 */
[----:B------:R-:W-:Y:S01]  /*1360*/  UMOV UR52, URZ ;  /* 0x0000003f00347c82 */ /* 0x000fe20008000000 */
[----:B------:R-:W-:-:S02]  /*1370*/  ULOP3.LUT UR39, UR6, 0xffff, URZ, 0xc0, !UPT ;  /* 0x0000ffff06277892 */ /* 0x000fc4000f8ec03f */
[----:B------:R-:W-:Y:S02]  /*1380*/  USEL UR4, UR4, 0x1, UP0 ;  /* 0x0000000104047887 */ /* 0x000fe40008000000 */
[----:B------:R-:W-:Y:S02]  /*1390*/  ULOP3.LUT UR7, UR6, 0xff0000, URZ, 0xc0, !UPT ;  /* 0x00ff000006077892 */ /* 0x000fe4000f8ec03f */
[----:B------:R-:W-:Y:S02]  /*13a0*/  UIMAD UR4, UR4, UR5, URZ ;  /* 0x00000005040472a4 */ /* 0x000fe4000f8e023f */
[----:B------:R-:W-:Y:S01]  /*13b0*/  ULOP3.LUT UR6, UR6, 0xff000000, URZ, 0xc0, !UPT ;  /* 0xff00000006067892 */ /* 0x000fe2000f8ec03f */
[----:B--2---:R-:W-:-:S04]  /*13c0*/  @P0 R2UR UR52, R2 ;  /* 0x00000000023402ca */ /* 0x004fc800000e0000 */
[----:B---3--:R-:W-:Y:S01]  /*13d0*/  @P1 R2UR UR4, R4 ;  /* 0x00000000040412ca */ /* 0x008fe200000e0000 */
[----:B----45:R-:W-:-:S14]  /*13e0*/  @P1 BRA `(.L_x_144) ;  /* 0x0000000000341947 */ /* 0x030fdc0003800000 */
[----:B------:R-:W-:Y:S02]  /*13f0*/  ULDC.64 UR8, c[0x0][0xa08] ;  /* 0x0002820000087ab9 */ /* 0x000fe40000000a00 */
[----:B------:R-:W-:-:S04]  /*1400*/  ISETP.NE.U32.AND P0, PT, RZ, UR8, PT ;  /* 0x00000008ff007c0c */ /* 0x000fc8000bf05070 */
[----:B------:R-:W-:-:S13]  /*1410*/  ISETP.NE.AND.EX P0, PT, RZ, UR9, PT, P0 ;  /* 0x00000009ff007c0c */ /* 0x000fda000bf05300 */
[----:B------:R-:W-:Y:S05]  /*1420*/  @!P0 BRA `(.L_x_144) ;  /* 0x0000000000248947 */ /* 0x000fea0003800000 */
[----:B------:R-:W-:Y:S02]  /*1430*/  ULDC.64 UR4, c[0x0][0xa08] ;  /* 0x0002820000047ab9 */ /* 0x000fe40000000a00 */
[----:B------:R-:W-:-:S06]  /*1440*/  UIMAD.WIDE UR4, UR36, 0x4, UR4 ;  /* 0x00000004240478a5 */ /* 0x000fcc000f8e0204 */
[----:B------:R-:W-:Y:S02]  /*1450*/  IMAD.U32 R2, RZ, RZ, UR4 ;  /* 0x00000004ff027e24 */ /* 0x000fe4000f8e00ff */
[----:B------:R-:W-:-:S05]  /*1460*/  IMAD.U32 R3, RZ, RZ, UR5 ;  /* 0x00000005ff037e24 */ /* 0x000fca000f8e00ff */
[----:B------:R-:W2:Y:S04]  /*1470*/  LDG.E R4, desc[UR48][R2.64] ;  /* 0x0000003002047981 */ /* 0x000ea8000c1e1900 */
[----:B------:R-:W3:Y:S01]  /*1480*/  LDG.E R0, desc[UR48][R2.64+0x4] ;  /* 0x0000043002007981 */ /* 0x000ee2000c1e1900 */
[----:B--2---:R-:W-:Y:S02]  /*1490*/  R2UR UR4, R4 ;  /* 0x00000000040472ca */ /* 0x004fe400000e0000 */
[----:B---3--:R-:W-:-:S13]  /*14a0*/  R2UR UR5, R0 ;  /* 0x00000000000572ca */ /* 0x008fda00000e0000 */
[----:B------:R-:W-:-:S12]  /*14b0*/  UIADD3 UR4, -UR4, UR5, URZ ;  /* 0x0000000504047290 */ /* 0x000fd8000fffe13f */
.L_x_144:
[----:B------:R-:W-:Y:S02]  /*14c0*/  UIADD3 UR52, -UR52, UR4, URZ ;  /* 0x0000000434347290 */ /* 0x000fe4000fffe13f */
[----:B------:R-:W-:Y:S02]  /*14d0*/  USHF.R.U32.HI UR6, URZ, 0x8, UR6 ;  /* 0x000000083f067899 */ /* 0x000fe40008011606 */
[----:B------:R-:W-:Y:S02]  /*14e0*/  UISETP.GE.AND UP0, UPT, UR52, 0x1, UPT ;  /* 0x000000013400788c */ /* 0x000fe4000bf06270 */
[----:B------:R-:W-:Y:S02]  /*14f0*/  UIADD3 UR4, UR52, 0x7f, URZ ;  /* 0x0000007f34047890 */ /* 0x000fe4000fffe03f */
[----:B------:R-:W-:Y:S02]  /*1500*/  ULEA.HI UR6, UR7, UR6, URZ, 0x10 ;  /* 0x0000000607067291 */ /* 0x000fe4000f8f803f */
[----:B------:R-:W-:Y:S01]  /*1510*/  PLOP3.LUT P0, PT, PT, PT, UP0, 0x80, 0x0 ;  /* 0x000000000000781c */ /* 0x000fe20003f0f008 */
[----:B------:R-:W-:-:S02]  /*1520*/  USHF.R.S32.HI UR5, URZ, 0x1f, UR4 ;  /* 0x0000001f3f057899 */ /* 0x000fc40008011404 */
[----:B------:R-:W-:Y:S02]  /*1530*/  ULOP3.LUT UR40, UR6, 0xff, URZ, 0xc0, !UPT ;  /* 0x000000ff06287892 */ /* 0x000fe4000f8ec03f */
[----:B------:R-:W-:Y:S02]  /*1540*/  ULEA.HI UR5, UR5, UR4, URZ, 0x7 ;  /* 0x0000000405057291 */ /* 0x000fe4000f8f383f */
[----:B------:R-:W-:Y:S01]  /*1550*/  USHF.R.U32.HI UR44, URZ, 0x10, UR6 ;  /* 0x000000103f2c7899 */ /* 0x000fe20008011606 */
[----:B------:R-:W-:Y:S01]  /*1560*/  UMOV UR4, URZ ;  /* 0x0000003f00047c82 */ /* 0x000fe20008000000 */
[----:B------:R-:W-:-:S04]  /*1570*/  USHF.R.S32.HI UR9, URZ, 0x7, UR5 ;  /* 0x000000073f097899 */ /* 0x000fc80008011405 */
[----:B------:R-:W-:Y:S08]  /*1580*/  @!P0 BRA `(.L_x_145) ;  /* 0x0000000000908947 */ /* 0x000ff00003800000 */
[----:B------:R-:W-:Y:S01]  /*1590*/  UISETP.NE.AND UP0, UPT, UR44, URZ, UPT ;  /* 0x0000003f2c00728c */ /* 0x000fe2000bf05270 */
[----:B------:R-:W-:-:S03]  /*15a0*/  ULDC UR4, c[0x0][0x9f0] ;  /* 0x00027c0000047ab9 */ /* 0x000fc60000000800 */
[----:B------:R-:W-:-:S03]  /*15b0*/  USEL UR10, UR44, UR4, UP0 ;  /* 0x000000042c0a7287 */ /* 0x000fc60008000000 */
[----:B------:R-:W-:Y:S01]  /*15c0*/  UMOV UR4, URZ ;  /* 0x0000003f00047c82 */ /* 0x000fe20008000000 */
[----:B------:R-:W-:Y:S02]  /*15d0*/  UIADD3 UR6, UR9, -0x1, UR10 ;  /* 0xffffffff09067890 */ /* 0x000fe4000fffe00a */
[----:B------:R-:W-:-:S04]  /*15e0*/  IMAD.U32 R3, RZ, RZ, UR10 ;  /* 0x0000000aff037e24 */ /* 0x000fc8000f8e00ff */
[----:B------:R-:W-:Y:S01]  /*15f0*/  IMAD.U32 R4, RZ, RZ, UR6 ;  /* 0x00000006ff047e24 */ /* 0x000fe2000f8e00ff */
[-C--:B------:R-:W-:Y:S01]  /*1600*/  IABS R0, R3.reuse ;  /* 0x0000000300007213 */ /* 0x080fe20000000000 */
[----:B------:R-:W-:Y:S01]  /*1610*/  ULOP3.LUT UR6, UR6, UR10, URZ, 0x3c, !UPT ;  /* 0x0000000a06067292 */ /* 0x000fe2000f8e3c3f */
[----:B------:R-:W-:Y:S02]  /*1620*/  IABS R5, R3 ;  /* 0x0000000300057213 */ /* 0x000fe40000000000 */
[----:B------:R-:W-:Y:S02]  /*1630*/  R2UR UR11, R0 ;  /* 0x00000000000b72ca */ /* 0x000fe400000e0000 */
[----:B------:R-:W-:-:S05]  /*1640*/  IABS R4, R4 ;  /* 0x0000000400047213 */ /* 0x000fca0000000000 */
[----:B------:R-:W-:-:S05]  /*1650*/  IMAD.MOV.U32 R3, RZ, RZ, R4 ;  /* 0x000000ffff037224 */ /* 0x000fca00078e0004 */
[----:B------:R-:W-:Y:S01]  /*1660*/  R2UR UR8, R3 ;  /* 0x00000000030872ca */ /* 0x000fe200000e0000 */
[----:B------:R-:W0:Y:S08]  /*1670*/  I2F.RP R0, UR11 ;  /* 0x0000000b00007d06 */ /* 0x000e300008209400 */
[----:B0-----:R-:W0:Y:S02]  /*1680*/  MUFU.RCP R0, R0 ;  /* 0x0000000000007308 */ /* 0x001e240000001000 */
[----:B0-----:R-:W-:-:S02]  /*1690*/  VIADD R2, R0, 0xffffffe ;  /* 0x0ffffffe00027836 */ /* 0x001fc40000000000 */
[----:B------:R-:W-:-:S04]  /*16a0*/  IMAD.MOV R0, RZ, RZ, -R5 ;  /* 0x000000ffff007224 */ /* 0x000fc800078e0a05 */
[----:B------:R-:W0:Y:S02]  /*16b0*/  F2I.FTZ.U32.TRUNC.NTZ R2, R2 ;  /* 0x0000000200027305 */ /* 0x000e24000021f000 */
[----:B0-----:R-:W-:-:S13]  /*16c0*/  R2UR UR5, R2 ;  /* 0x00000000020572ca */ /* 0x001fda00000e0000 */
[----:B------:R-:W-:-:S04]  /*16d0*/  UIADD3 UR7, URZ, -UR5, URZ ;  /* 0x800000053f077290 */ /* 0x000fc8000fffe03f */
[----:B------:R-:W-:-:S04]  /*16e0*/  UIMAD UR7, UR7, UR11, URZ ;  /* 0x0000000b070772a4 */ /* 0x000fc8000f8e023f */
[----:B------:R-:W-:-:S03]  /*16f0*/  UIMAD.WIDE.U32 UR4, UR5, UR7, UR4 ;  /* 0x00000007050472a5 */ /* 0x000fc6000f8e0004 */
[----:B------:R-:W-:Y:S01]  /*1700*/  R2UR UR7, R0 ;  /* 0x00000000000772ca */ /* 0x000fe200000e0000 */
[----:B------:R-:W-:-:S12]  /*1710*/  UIMAD.WIDE.U32 UR4, UR5, UR8, URZ ;  /* 0x00000008050472a5 */ /* 0x000fd8000f8e003f */
[----:B------:R-:W-:-:S04]  /*1720*/  UIMAD UR4, UR5, UR7, UR8 ;  /* 0x00000007050472a4 */ /* 0x000fc8000f8e0208 */
[----:B------:R-:W-:-:S11]  /*1730*/  UISETP.GT.U32.AND UP1, UPT, UR11, UR4, UPT ;  /* 0x000000040b00728c */ /* 0x000fd6000bf24070 */
[----:B------:R-:W-:Y:S02]  /*1740*/  @!UP1 UIADD3 UR4, UR4, -UR11, URZ ;  /* 0x8000000b04049290 */ /* 0x000fe4000fffe03f */
[----:B------:R-:W-:Y:S02]  /*1750*/  @!UP1 UIADD3 UR5, UR5, 0x1, URZ ;  /* 0x0000000105059890 */ /* 0x000fe4000fffe03f */
[----:B------:R-:W-:Y:S02]  /*1760*/  UISETP.GE.U32.AND UP0, UPT, UR4, UR11, UPT ;  /* 0x0000000b0400728c */ /* 0x000fe4000bf06070 */
[----:B------:R-:W-:-:S09]  /*1770*/  UISETP.GE.AND UP1, UPT, UR6, URZ, UPT ;  /* 0x0000003f0600728c */ /* 0x000fd2000bf26270 */
[----:B------:R-:W-:Y:S02]  /*1780*/  @UP0 UIADD3 UR5, UR5, 0x1, URZ ;  /* 0x0000000105050890 */ /* 0x000fe4000fffe03f */
[----:B------:R-:W-:-:S05]  /*1790*/  UISETP.NE.AND UP0, UPT, UR10, URZ, UPT ;  /* 0x0000003f0a00728c */ /* 0x000fca000bf05270 */
[----:B------:R-:W-:Y:S02]  /*17a0*/  UMOV UR4, UR5 ;  /* 0x0000000500047c82 */ /* 0x000fe40008000000 */
[----:B------:R-:W-:-:S04]  /*17b0*/  @!UP1 UIADD3 UR4, -UR4, URZ, URZ ;  /* 0x0000003f04049290 */ /* 0x000fc8000fffe13f */
[----:B------:R-:W-:-:S12]  /*17c0*/  @!UP0 ULOP3.LUT UR4, URZ, UR10, URZ, 0x33, !UPT ;  /* 0x0000000a3f048292 */ /* 0x000fd8000f8e333f */
.L_x_145:
[----:B------:R-:W-:Y:S01]  /*17d0*/  UIMAD UR41, UR40, UR4, URZ ;  /* 0x00000004282972a4 */ /* 0x000fe2000f8e023f */
[----:B------:R-:W-:Y:S01]  /*17e0*/  IMAD.U32 R0, RZ, RZ, UR9 ;  /* 0x00000009ff007e24 */ /* 0x000fe2000f8e00ff */
[----:B------:R-:W-:Y:S01]  /*17f0*/  PLOP3.LUT P0, PT, PT, PT, PT, 0x80, 0x0 ;  /* 0x000000000000781c */ /* 0x000fe20003f0f070 */
[----:B------:R-:W-:Y:S01]  /*1800*/  IMAD.U32 R3, RZ, RZ, UR4 ;  /* 0x00000004ff037e24 */ /* 0x000fe2000f8e00ff */
[----:B------:R-:W-:Y:S01]  /*1810*/  CS2R R28, SRZ ;  /* 0x00000000001c7805 */ /* 0x000fe2000001ff00 */
[----:B------:R-:W-:Y:S01]  /*1820*/  IMAD.MOV.U32 R160, RZ, RZ, RZ ;  /* 0x000000ffffa07224 */ /* 0x000fe200078e00ff */
[----:B------:R-:W-:Y:S02]  /*1830*/  CS2R R4, SRZ ;  /* 0x0000000000047805 */ /* 0x000fe4000001ff00 */
[----:B------:R-:W-:Y:S02]  /*1840*/  CS2R R30, SRZ ;  /* 0x00000000001e7805 */ /* 0x000fe4000001ff00 */
[----:B------:R-:W-:-:S02]  /*1850*/  VIADDMNMX R0, R3, UR41, R0, PT ;  /* 0x0000002903007c46 */ /* 0x000fc4000b800100 */
[----:B------:R-:W-:Y:S02]  /*1860*/  CS2R R26, SRZ ;  /* 0x00000000001a7805 */ /* 0x000fe4000001ff00 */
[----:B------:R-:W-:Y:S02]  /*1870*/  CS2R R24, SRZ ;  /* 0x0000000000187805 */ /* 0x000fe4000001ff00 */
[----:B------:R-:W-:Y:S02]  /*1880*/  CS2R R36, SRZ ;  /* 0x0000000000247805 */ /* 0x000fe4000001ff00 */
[----:B------:R-:W-:Y:S01]  /*1890*/  R2UR UR51, R0 ;  /* 0x00000000003372ca */ /* 0x000fe200000e0000 */
        /* <DEDUP_REMOVED lines=11> */
[----:B------:R-:W-:Y:S01]  /*1950*/  CS2R R52, SRZ ;  /* 0x0000000000347805 */ /* 0x000fe2000001ff00 */
[----:B------:R-:W-:Y:S01]  /*1960*/  UISETP.GT.AND UP0, UPT, UR51, UR41, UPT ;  /* 0x000000293300728c */ /* 0x000fe2000bf04270 */
[----:B------:R-:W-:Y:S02]  /*1970*/  CS2R R54, SRZ ;  /* 0x0000000000367805 */ /* 0x000fe4000001ff00 */
[----:B------:R-:W-:Y:S02]  /*1980*/  CS2R R50, SRZ ;  /* 0x0000000000327805 */ /* 0x000fe4000001ff00 */
[----:B------:R-:W-:Y:S02]  /*1990*/  CS2R R10, SRZ ;  /* 0x00000000000a7805 */ /* 0x000fe4000001ff00 */
[----:B------:R-:W-:-:S02]  /*19a0*/  CS2R R48, SRZ ;  /* 0x0000000000307805 */ /* 0x000fc4000001ff00 */
[----:B------:R-:W-:Y:S02]  /*19b0*/  CS2R R60, SRZ ;  /* 0x00000000003c7805 */ /* 0x000fe4000001ff00 */
[----:B------:R-:W-:Y:S02]  /*19c0*/  PLOP3.LUT P1, PT, PT, PT, UP0, 0x80, 0x0 ;  /* 0x000000000000781c */ /* 0x000fe40003f2f008 */
        /* <DEDUP_REMOVED lines=24> */
[----:B------:R-:W-:Y:S01]  /*1b50*/  CS2R R98, SRZ ;  /* 0x0000000000627805 */ /* 0x000fe2000001ff00 */
[----:B------:R-:W-:Y:S01]  /*1b60*/  IMAD.MOV.U32 R108, RZ, RZ, RZ ;  /* 0x000000ffff6c7224 */ /* 0x000fe200078e00ff */
        /* <DEDUP_REMOVED lines=23> */
[----:B------:R-:W0:Y:S01]  /*1ce0*/  S2R R2, SR_TID.X ;  /* 0x0000000000027919 */ /* 0x000e220000002100 */
[----:B------:R-:W1:Y:S01]  /*1cf0*/  S2UR UR6, SR_CgaCtaId ;  /* 0x00000000000679c3 */ /* 0x000e620000008800 */
[----:B------:R-:W-:Y:S02]  /*1d00*/  UMOV UR5, 0x400 ;  /* 0x0000040000057882 */ /* 0x000fe40000000000 */
[----:B-1----:R-:W-:-:S04]  /*1d10*/  ULEA UR5, UR6, UR5, 0x18 ;  /* 0x0000000506057291 */ /* 0x002fc8000f8ec03f */
[----:B------:R-:W-:Y:S01]  /*1d20*/  UIADD3 UR5, UR5, 0x20400, URZ ;  /* 0x0002040005057890 */ /* 0x000fe2000fffe03f */
[----:B0-----:R-:W-:-:S03]  /*1d30*/  VIADD R0, R2, 0xffffff80 ;  /* 0xffffff8002007836 */ /* 0x001fc60000000000 */
[----:B------:R-:W-:Y:S02]  /*1d40*/  ULOP3.LUT UP0, URZ, UR5, 0x3ff, URZ, 0xc0, !UPT ;  /* 0x000003ff053f7892 */ /* 0x000fe4000f80c03f */
[----:B------:R-:W-:-:S04]  /*1d50*/  SHF.R.S32.HI R3, RZ, 0x1f, R0 ;  /* 0x0000001fff037819 */ /* 0x000fc80000011400 */
[----:B------:R-:W-:Y:S02]  /*1d60*/  PLOP3.LUT P0, PT, PT, PT, UP0, 0x80, 0x0 ;  /* 0x000000000000781c */ /* 0x000fe40003f0f008 */
[----:B------:R-:W-:-:S04]  /*1d70*/  LEA.HI R3, R3, R0, RZ, 0x7 ;  /* 0x0000000003037211 */ /* 0x000fc800078f38ff */
[----:B------:R-:W-:-:S06]  /*1d80*/  SHF.R.S32.HI R3, RZ, 0x7, R3 ;  /* 0x00000007ff037819 */ /* 0x000fcc0000011403 */
[----:B------:R-:W0:Y:S02]  /*1d90*/  SHFL.IDX PT, R3, R3, RZ, 0x1f ;  /* 0x00001fff03037589 */ /* 0x000e2400000e0000 */
[----:B0-----:R-:W-:-:S13]  /*1da0*/  R2UR UR43, R3 ;  /* 0x00000000032b72ca */ /* 0x001fda00000e0000 */
        /* <DEDUP_REMOVED lines=23> */
.L_x_147:
[----:B------:R-:W-:Y:S01]  /*1f20*/  ULDC.64 UR6, c[0x0][0x998] ;  /* 0x0002660000067ab9 */ /* 0x000fe20000000a00 */
[----:B------:R-:W-:Y:S01]  /*1f30*/  ULDC.64 UR4, c[0x0][0x990] ;  /* 0x0002640000047ab9 */ /* 0x000fe20000000a00 */
[----:B------:R-:W-:Y:S02]  /*1f40*/  ISETP.NE.U32.AND P1, PT, RZ, UR6, PT ;  /* 0x00000006ff007c0c */ /* 0x000fe4000bf25070 */
[----:B------:R-:W-:Y:S02]  /*1f50*/  ISETP.NE.U32.AND P0, PT, RZ, UR4, PT ;  /* 0x00000004ff007c0c */ /* 0x000fe4000bf05070 */
[----:B------:R-:W-:Y:S02]  /*1f60*/  ISETP.NE.AND.EX P1, PT, RZ, UR7, PT, P1 ;  /* 0x00000007ff007c0c */ /* 0x000fe4000bf25310 */
[----:B------:R-:W-:-:S11]  /*1f70*/  ISETP.NE.AND.EX P0, PT, RZ, UR5, PT, P0 ;  /* 0x00000005ff007c0c */ /* 0x000fd6000bf05300 */
[----:B------:R-:W0:Y:S08]  /*1f80*/  @P1 LDC.64 R8, c[0x0][0x9b8] ;  /* 0x00026e00ff081b82 */ /* 0x000e300000000a00 */
[----:B------:R-:W1:Y:S08]  /*1f90*/  @P0 LDC.64 R6, c[0x0][0x9a8] ;  /* 0x00026a00ff060b82 */ /* 0x000e700000000a00 */
[----:B------:R-:W2:Y:S08]  /*1fa0*/  @P0 LDC.64 R10, c[0x0][0x9b0] ;  /* 0x00026c00ff0a0b82 */ /* 0x000eb00000000a00 */
[----:B------:R-:W3:Y:S01]  /*1fb0*/  @P1 LDC.64 R12, c[0x0][0x9c0] ;  /* 0x00027000ff0c1b82 */ /* 0x000ee20000000a00 */
[----:B0-----:R-:W-:-:S02]  /*1fc0*/  @P1 IMAD R2, R8, UR37, RZ ;  /* 0x0000002508021c24 */ /* 0x001fc4000f8e02ff */
[----:B------:R-:W-:-:S04]  /*1fd0*/  @P1 IMAD.WIDE.U32 R4, R8, UR36, RZ ;  /* 0x0000002408041c25 */ /* 0x000fc8000f8e00ff */
[----:B------:R-:W-:Y:S02]  /*1fe0*/  @P1 IMAD R9, R9, UR36, R2 ;  /* 0x0000002409091c24 */ /* 0x000fe4000f8e0202 */
[C---:B-1----:R-:W-:Y:S02]  /*1ff0*/  @P0 IMAD R0, R6.reuse, UR37, RZ ;  /* 0x0000002506000c24 */ /* 0x042fe4000f8e02ff */
[----:B------:R-:W-:-:S04]  /*2000*/  @P0 IMAD.WIDE.U32 R2, R6, UR36, RZ ;  /* 0x0000002406020c25 */ /* 0x000fc8000f8e00ff */
[----:B------:R-:W-:Y:S02]  /*2010*/  @P0 IMAD R7, R7, UR36, R0 ;  /* 0x0000002407070c24 */ /* 0x000fe4000f8e0200 */
[----:B------:R-:W-:Y:S02]  /*2020*/  @P1 IMAD.IADD R5, R5, 0x1, R9 ;  /* 0x0000000105051824 */ /* 0x000fe400078e0209 */
[----:B------:R-:W-:Y:S02]  /*2030*/  @P0 IMAD.IADD R3, R3, 0x1, R7 ;  /* 0x0000000103030824 */ /* 0x000fe400078e0207 */
[----:B------:R-:W-:Y:S02]  /*2040*/  IMAD.MOV.U32 R0, RZ, RZ, 0x3f800000 ;  /* 0x3f800000ff007424 */ /* 0x000fe400078e00ff */
[----:B--2---:R-:W-:-:S04]  /*2050*/  @P0 IMAD.WIDE.U32 R2, R10, UR39, R2 ;  /* 0x000000270a020c25 */ /* 0x004fc8000f8e0002 */
[----:B---3--:R-:W-:Y:S01]  /*2060*/  @P1 IMAD.WIDE.U32 R6, R12, UR39, R4 ;  /* 0x000000270c061c25 */ /* 0x008fe2000f8e0004 */
[----:B------:R-:W-:-:S03]  /*2070*/  @P0 LEA R4, P2, R2, UR4, 0x2 ;  /* 0x0000000402040c11 */ /* 0x000fc6000f8410ff */
[----:B------:R-:W-:Y:S01]  /*2080*/  @P0 IMAD R5, R11, UR39, R3 ;  /* 0x000000270b050c24 */ /* 0x000fe2000f8e0203 */
[----:B------:R-:W-:Y:S01]  /*2090*/  @P1 LEA R8, P3, R6, UR6, 0x2 ;  /* 0x0000000606081c11 */ /* 0x000fe2000f8610ff */
[----:B------:R-:W-:Y:S02]  /*20a0*/  @P1 IMAD R3, R13, UR39, R7 ;  /* 0x000000270d031c24 */ /* 0x000fe4000f8e0207 */
[----:B------:R-:W-:Y:S01]  /*20b0*/  IMAD.MOV.U32 R7, RZ, RZ, 0x3f800000 ;  /* 0x3f800000ff077424 */ /* 0x000fe200078e00ff */
[----:B------:R-:W-:Y:S02]  /*20c0*/  @P0 LEA.HI.X R5, R2, UR5, R5, 0x2, P2 ;  /* 0x0000000502050c11 */ /* 0x000fe400090f1405 */
[----:B------:R-:W-:-:S03]  /*20d0*/  @P1 LEA.HI.X R9, R6, UR7, R3, 0x2, P3 ;  /* 0x0000000706091c11 */ /* 0x000fc600098f1403 */
[----:B------:R0:W2:Y:S04]  /*20e0*/  @P0 LDG.E R7, desc[UR48][R4.64] ;  /* 0x0000003004070981 */ /* 0x0000a8000c1e1900 */
[----:B------:R-:W2:Y:S01]  /*20f0*/  @P1 LDG.E R0, desc[UR48][R8.64] ;  /* 0x0000003008001981 */ /* 0x000ea2000c1e1900 */
[----:B------:R-:W1:Y:S01]  /*2100*/  S2UR UR5, SR_CgaCtaId ;  /* 0x00000000000579c3 */ /* 0x000e620000008800 */
[----:B------:R-:W-:Y:S01]  /*2110*/  ULEA.HI UR4, UR46, UR46, URZ, 0x1 ;  /* 0x0000002e2e047291 */ /* 0x000fe2000f8f083f */
[----:B------:R-:W-:-:S03]  /*2120*/  MOV R2, 0x400 ;  /* 0x0000040000027802 */ /* 0x000fc60000000f00 */
[----:B------:R-:W-:Y:S01]  /*2130*/  ULOP3.LUT UR4, UR4, 0xfffffffe, URZ, 0xc0, !UPT ;  /* 0xfffffffe04047892 */ /* 0x000fe2000f8ec03f */
[----:B0-----:R-:W-:-:S03]  /*2140*/  IMAD.U32 R4, RZ, RZ, UR47 ;  /* 0x0000002fff047e24 */ /* 0x001fc6000f8e00ff */
[----:B------:R-:W-:Y:S02]  /*2150*/  UIADD3 UR4, UR46, -UR4, URZ ;  /* 0x800000042e047290 */ /* 0x000fe4000fffe03f */
[----:B------:R-:W-:-:S04]  /*2160*/  ISETP.NE.AND P0, PT, R4, 0x3, PT ;  /* 0x000000030400780c */ /* 0x000fc80003f05270 */
[----:B------:R-:W-:Y:S01]  /*2170*/  IMAD.U32 R11, RZ, RZ, UR4 ;  /* 0x00000004ff0b7e24 */ /* 0x000fe2000f8e00ff */
[----:B------:R-:W-:-:S04]  /*2180*/  ULDC UR4, c[0x0][0x9d8] ;  /* 0x0002760000047ab9 */ /* 0x000fc80000000800 */
[----:B------:R-:W-:Y:S01]  /*2190*/  SHF.L.U32 R11, R11, 0x1f, RZ ;  /* 0x0000001f0b0b7819 */ /* 0x000fe200000006ff */
[----:B-1----:R-:W-:-:S05]  /*21a0*/  IMAD.U32 R3, RZ, RZ, UR5 ;  /* 0x00000005ff037e24 */ /* 0x002fca000f8e00ff */
[----:B------:R-:W-:-:S04]  /*21b0*/  LEA R2, R3, R2, 0x18 ;  /* 0x0000000203027211 */ /* 0x000fc800078ec0ff */
[----:B------:R-:W0:Y:S01]  /*21c0*/  SYNCS.PHASECHK.TRANS64.TRYWAIT P1, [R2+URZ+0x38800], R11 ;  /* 0x0388000b020075a7 */ /* 0x000e22000802017f */
[----:B--2---:R-:W-:-:S04]  /*21d0*/  FMUL.FTZ R0, R7, R0 ;  /* 0x0000000007007220 */ /* 0x004fc80000410000 */
[----:B------:R-:W-:Y:S01]  /*21e0*/  FMUL.FTZ R0, R0, UR4 ;  /* 0x0000000400007c20 */ /* 0x000fe20008410000 */
[----:B0-----:R-:W-:Y:S06]  /*21f0*/  @!P1 BRA `(.L_x_148) ;  /* 0x0000013800289947 */ /* 0x001fec0003800000 */
.L_x_286:
[----:B------:R-:W-:Y:S05]  /*2200*/  @!P0 BRA `(.L_x_149) ;  /* 0x0000000000048947 */ /* 0x000fea0003800000 */
[----:B------:R-:W-:Y:S01]  /*2210*/  BPT.TRAP 0x1 ;  /* 0x000000040000795c */ /* 0x000fe20000300000 */
.L_x_149:
[----:B------:R-:W-:Y:S02]  /*2220*/  IMAD.U32 R5, RZ, RZ, UR53 ;  /* 0x00000035ff057e24 */ /* 0x000fe4000f8e00ff */
[----:B------:R-:W-:Y:S02]  /*2230*/  IMAD.U32 R6, RZ, RZ, UR45 ;  /* 0x0000002dff067e24 */ /* 0x000fe4000f8e00ff */
[----:B------:R-:W-:-:S03]  /*2240*/  IMAD R4, R5, 0x8, R2 ;  /* 0x0000000805047824 */ /* 0x000fc600078e0202 */
[----:B------:R-:W-:-:S04]  /*2250*/  SHF.L.U32 R5, R6, 0x1f, RZ ;  /* 0x0000001f06057819 */ /* 0x000fc800000006ff */
[----:B------:R1:W2:Y:S01]  /*2260*/  SYNCS.PHASECHK.TRANS64.TRYWAIT P1, [R4+URZ+0x38830], R5 ;  /* 0x03883005040075a7 */ /* 0x0002a2000802017f */
[----:B------:R-:W-:Y:S05]  /*2270*/  @!P0 BRA `(.L_x_150) ;  /* 0x0000000000048947 */ /* 0x000fea0003800000 */
[----:B------:R-:W-:Y:S01]  /*2280*/  BPT.TRAP 0x1 ;  /* 0x000000040000795c */ /* 0x000fe20000300000 */
.L_x_150:
[----:B------:R-:W3:Y:S01]  /*2290*/  S2R R6, SR_TID.X ;  /* 0x0000000000067919 */ /* 0x000ee20000002100 */
[----:B------:R-:W-:Y:S01]  /*22a0*/  IMAD.MOV.U32 R25, RZ, RZ, RZ ;  /* 0x000000ffff197224 */ /* 0x000fe200078e00ff */
[----:B---3--:R-:W-:Y:S01]  /*22b0*/  LOP3.LUT P2, RZ, R6, 0x7f, RZ, 0xc0, !PT ;  /* 0x0000007f06ff7812 */ /* 0x008fe2000784c0ff */
[----:B--2---:R-:W-:-:S12]  /*22c0*/  @P1 BRA `(.L_x_151) ;  /* 0x0000000000081947 */ /* 0x004fd80003800000 */
[----:B------:R-:W2:Y:S02]  /*22d0*/  SYNCS.PHASECHK.TRANS64.TRYWAIT P1, [R4+URZ+0x38830], R5 ;  /* 0x03883005040075a7 */ /* 0x000ea4000802017f */
[----:B--2---:R-:W-:Y:S05]  /*22e0*/  @!P1 BRA `(.L_x_152) ;  /* 0x0000013800009947 */ /* 0x004fea0003800000 */
.L_x_151:
[----:B------:R-:W-:Y:S05]  /*22f0*/  WARPSYNC.ALL ;  /* 0x0000000000007948 */ /* 0x000fea0003800000 */
[----:B------:R-:W-:Y:S01]  /*2300*/  R2UR UR4, R2 ;  /* 0x00000000020472ca */ /* 0x000fe200000e0000 */
[----:B------:R-:W-:Y:S01]  /*2310*/  ULOP3.LUT UR32, UR54, 0x10000, URZ, 0xfc, !UPT ;  /* 0x0001000036207892 */ /* 0x000fe2000f8efc3f */
[----:B------:R-:W-:Y:S01]  /*2320*/  WARPGROUP.ARRIVE ;  /* 0x00000000000079c5 */ /* 0x000fe20000000000 */
[----:B------:R-:W-:Y:S01]  /*2330*/  UMOV UR33, 0x40000040 ;  /* 0x4000004000217882 */ /* 0x000fe20000000000 */
[----:B------:R-:W-:Y:S01]  /*2340*/  UMOV UR35, 0x40000040 ;  /* 0x4000004000237882 */ /* 0x000fe20000000000 */
[----:B------:R-:W-:Y:S01]  /*2350*/  UMOV UR5, 0x40000040 ;  /* 0x4000004000057882 */ /* 0x000fe20000000000 */
[----:B------:R-:W-:Y:S01]  /*2360*/  UMOV UR7, 0x40000040 ;  /* 0x4000004000077882 */ /* 0x000fe20000000000 */
[----:B------:R-:W-:Y:S01]  /*2370*/  UIADD3 UR8, UR32, 0x4, URZ ;  /* 0x0000000420087890 */ /* 0x000fe2000fffe03f */
[----:B------:R-:W3:Y:S01]  /*2380*/  S2R R92, SR_TID.X ;  /* 0x00000000005c7919 */ /* 0x000ee20000002100 */
        /* <DEDUP_REMOVED lines=8> */
[----:B------:R-:W-:Y:S01]  /*2410*/  USHF.R.U32.HI UR4, URZ, 0x4, UR4 ;  /* 0x000000043f047899 */ /* 0x000fe20008011604 */
[--C-:B------:R-:W-:Y:S01]  /*2420*/  IMAD.MOV.U32 R94, RZ, RZ, R25.reuse ;  /* 0x000000ffff5e7224 */ /* 0x100fe200078e0019 */
[----:B------:R-:W-:Y:S01]  /*2430*/  UIADD3 UR16, UR32, 0x400, URZ ;  /* 0x0000040020107890 */ /* 0x000fe2000fffe03f */
[--C-:B------:R-:W-:Y:S01]  /*2440*/  IMAD.MOV.U32 R97, RZ, RZ, R25.reuse ;  /* 0x000000ffff617224 */ /* 0x100fe200078e0019 */
[----:B------:R-:W-:Y:S01]  /*2450*/  ULOP3.LUT UR4, UR4, 0x3fff, URZ, 0xc0, !UPT ;  /* 0x00003fff04047892 */ /* 0x000fe2000f8ec03f */
[--C-:B------:R-:W-:Y:S01]  /*2460*/  IMAD.MOV.U32 R96, RZ, RZ, R25.reuse ;  /* 0x000000ffff607224 */ /* 0x100fe200078e0019 */
[----:B------:R-:W-:Y:S01]  /*2470*/  UMOV UR17, 0x40000040 ;  /* 0x4000004000117882 */ /* 0x000fe20000000000 */
[----:B------:R-:W-:Y:S01]  /*2480*/  UMOV UR19, 0x40000040 ;  /* 0x4000004000137882 */ /* 0x000fe20000000000 */
[----:B------:R-:W-:Y:S01]  /*2490*/  ULOP3.LUT UR50, UR4, 0x10000, URZ, 0xfc, !UPT ;  /* 0x0001000004327892 */ /* 0x000fe2000f8efc3f */
[--C-:B------:R-:W-:Y:S01]  /*24a0*/  IMAD.MOV.U32 R99, RZ, RZ, R25.reuse ;  /* 0x000000ffff637224 */ /* 0x100fe200078e0019 */
[----:B------:R-:W-:Y:S01]  /*24b0*/  UIADD3 UR4, UR32, 0x2, URZ ;  /* 0x0000000220047890 */ /* 0x000fe2000fffe03f */
[--C-:B------:R-:W-:Y:S01]  /*24c0*/  IMAD.MOV.U32 R98, RZ, RZ, R25.reuse ;  /* 0x000000ffff627224 */ /* 0x100fe200078e0019 */
[----:B------:R-:W-:Y:S01]  /*24d0*/  ULEA UR34, UR53, UR50, 0xb ;  /* 0x0000003235227291 */ /* 0x000fe2000f8e583f */
[--C-:B------:R-:W-:Y:S01]  /*24e0*/  IMAD.MOV.U32 R101, RZ, RZ, R25.reuse ;  /* 0x000000ffff657224 */ /* 0x100fe200078e0019 */
[----:B------:R-:W-:Y:S01]  /*24f0*/  UIADD3 UR20, UR32, 0x402, URZ ;  /* 0x0000040220147890 */ /* 0x000fe2000fffe03f */
[--C-:B------:R-:W-:Y:S01]  /*2500*/  IMAD.MOV.U32 R100, RZ, RZ, R25.reuse ;  /* 0x000000ffff647224 */ /* 0x100fe200078e0019 */
[----:B------:R-:W-:Y:S01]  /*2510*/  UIADD3 UR6, UR34, 0x2, URZ ;  /* 0x0000000222067890 */ /* 0x000fe2000fffe03f */
[--C-:B------:R-:W-:Y:S01]  /*2520*/  IMAD.MOV.U32 R103, RZ, RZ, R25.reuse ;  /* 0x000000ffff677224 */ /* 0x100fe200078e0019 */
[----:B------:R-:W-:Y:S01]  /*2530*/  UIADD3 UR10, UR34, 0x4, URZ ;  /* 0x00000004220a7890 */ /* 0x000fe2000fffe03f */
[----:B------:R-:W-:Y:S01]  /*2540*/  IMAD.MOV.U32 R102, RZ, RZ, R25 ;  /* 0x000000ffff667224 */ /* 0x000fe200078e0019 */
[----:B------:R-:W-:-:S02]  /*2550*/  UIADD3 UR14, UR34, 0x6, URZ ;  /* 0x00000006220e7890 */ /* 0x000fc4000fffe03f */
[----:B------:R-:W-:Y:S01]  /*2560*/  QGMMA.64x128x32.F32.E4M3.E4M3 R28, gdesc[UR32], RZ, !UPT, gsb0 ;  /* 0x01e00000201c79f3 */ /* 0x000fe2000c0008ff */
        /* <DEDUP_REMOVED lines=94> */
[----:B------:R-:W5:Y:S01]  /*2b50*/  MUFU.TANH R28, R28 ;  /* 0x0000001c001c7308 */ /* 0x000f620000002400 */
[----:B----4-:R-:W-:-:S02]  /*2b60*/  IMAD.U32 R31, RZ, RZ, UR52 ;  /* 0x00000034ff1f7e24 */ /* 0x010fc4000f8e00ff */
[C---:B------:R-:W-:Y:S01]  /*2b70*/  FMUL.FTZ R34, R0.reuse, R34 ;  /* 0x0000002200227220 */ /* 0x040fe20000410000 */
[C---:B------:R-:W-:Y:S01]  /*2b80*/  FMUL.FTZ R44, R0.reuse, R44 ;  /* 0x0000002c002c7220 */ /* 0x040fe20000410000 */
[C---:B------:R-:W-:Y:S01]  /*2b90*/  FMUL.FTZ R39, R0.reuse, R39 ;  /* 0x0000002700277220 */ /* 0x040fe20000410000 */
[C---:B------:R-:W-:Y:S01]  /*2ba0*/  FMUL.FTZ R43, R0.reuse, R43 ;  /* 0x0000002b002b7220 */ /* 0x040fe20000410000 */
[C---:B------:R-:W-:Y:S01]  /*2bb0*/  FMUL.FTZ R48, R0.reuse, R48 ;  /* 0x0000003000307220 */ /* 0x040fe20000410000 */
[C---:B------:R-:W-:Y:S01]  /*2bc0*/  FMUL.FTZ R41, R0.reuse, R41 ;  /* 0x0000002900297220 */ /* 0x040fe20000410000 */
[----:B------:R-:W4:Y:S01]  /*2bd0*/  MUFU.TANH R29, R29 ;  /* 0x0000001d001d7308 */ /* 0x000f220000002400 */
        /* <DEDUP_REMOVED lines=16> */
[----:B0-----:R-:W-:Y:S01]  /*2ce0*/  IADD3 R42, R31, 0x80, -R16 ;  /* 0x000000801f2a7810 */ /* 0x001fe20007ffe810 */
[C---:B------:R-:W-:Y:S01]  /*2cf0*/  FMUL.FTZ R55, R0.reuse, R55 ;  /* 0x0000003700377220 */ /* 0x040fe20000410000 */
[C---:B------:R-:W-:Y:S01]  /*2d00*/  FMUL.FTZ R58, R0.reuse, R58 ;  /* 0x0000003a003a7220 */ /* 0x040fe20000410000 */
[C---:B------:R-:W-:Y:S01]  /*2d10*/  FMUL.FTZ R64, R0.reuse, R64 ;  /* 0x0000004000407220 */ /* 0x040fe20000410000 */
[C---:B------:R-:W-:Y:S01]  /*2d20*/  FMUL.FTZ R65, R0.reuse, R65 ;  /* 0x0000004100417220 */ /* 0x040fe20000410000 */
[C---:B------:R-:W-:Y:S01]  /*2d30*/  FMUL.FTZ R59, R0.reuse, R59 ;  /* 0x0000003b003b7220 */ /* 0x040fe20000410000 */
[----:B------:R-:W-:Y:S01]  /*2d40*/  FMUL.FTZ R62, R0, R62 ;  /* 0x0000003e003e7220 */ /* 0x000fe20000410000 */
[----:B------:R-:W0:Y:S01]  /*2d50*/  MUFU.TANH R32, R32 ;  /* 0x0000002000207308 */ /* 0x000e220000002400 */
[----:B-1----:R-:W-:-:S02]  /*2d60*/  IMAD.U32 R35, RZ, RZ, UR51 ;  /* 0x00000033ff237e24 */ /* 0x002fc4000f8e00ff */
[C---:B------:R-:W-:Y:S01]  /*2d70*/  FMUL.FTZ R68, R0.reuse, R68 ;  /* 0x0000004400447220 */ /* 0x040fe20000410000 */
[C---:B------:R-:W-:Y:S01]  /*2d80*/  FMUL.FTZ R69, R0.reuse, R69 ;  /* 0x0000004500457220 */ /* 0x040fe20000410000 */
[C---:B------:R-:W-:Y:S01]  /*2d90*/  FMUL.FTZ R63, R0.reuse, R63 ;  /* 0x0000003f003f7220 */ /* 0x040fe20000410000 */
[----:B------:R-:W-:Y:S02]  /*2da0*/  IMAD R42, R35, -0x80, R42 ;  /* 0xffffff80232a7824 */ /* 0x000fe400078e022a */
[C---:B------:R-:W-:Y:S01]  /*2db0*/  FMUL.FTZ R70, R0.reuse, R70 ;  /* 0x0000004600467220 */ /* 0x040fe20000410000 */
[C---:B------:R-:W-:Y:S01]  /*2dc0*/  FMUL.FTZ R72, R0.reuse, R72 ;  /* 0x0000004800487220 */ /* 0x040fe20000410000 */
[----:B------:R-:W-:Y:S01]  /*2dd0*/  MUFU.TANH R33, R33 ;  /* 0x0000002100217308 */ /* 0x000fe20000002400 */
[----:B------:R-:W-:Y:S01]  /*2de0*/  FMUL.FTZ R66, R0, R66 ;  /* 0x0000004200427220 */ /* 0x000fe20000410000 */
[----:B------:R-:W-:Y:S01]  /*2df0*/  ISETP.GT.AND P4, PT, R42, RZ, PT ;  /* 0x000000ff2a00720c */ /* 0x000fe20003f84270 */
[----:B------:R-:W-:Y:S01]  /*2e00*/  FMUL.FTZ R67, R0, R67 ;  /* 0x0000004300437220 */ /* 0x000fe20000410000 */
[----:B------:R-:W-:Y:S01]  /*2e10*/  ISETP.GT.AND P5, PT, R42, 0x1, PT ;  /* 0x000000012a00780c */ /* 0x000fe20003fa4270 */
[----:B------:R-:W-:Y:S01]  /*2e20*/  FMUL.FTZ R73, R0, R73 ;  /* 0x0000004900497220 */ /* 0x000fe20000410000 */
[----:B------:R-:W-:Y:S01]  /*2e30*/  ISETP.GT.AND P1, PT, R42, 0x8, PT ;  /* 0x000000082a00780c */ /* 0x000fe20003f24270 */
[----:B------:R-:W-:Y:S01]  /*2e40*/  FMUL.FTZ R76, R0, R76 ;  /* 0x0000004c004c7220 */ /* 0x000fe20000410000 */
[----:B--2---:R-:W1:Y:S01]  /*2e50*/  MUFU.TANH R5, R30 ;  /* 0x0000001e00057308 */ /* 0x004e620000002400 */
[----:B-----5:R-:W-:Y:S01]  /*2e60*/  FSEL R28, R28, -INF , P4 ;  /* 0xff8000001c1c7808 */ /* 0x020fe20002000000 */
[C---:B------:R-:W-:Y:S01]  /*2e70*/  FMUL.FTZ R77, R0.reuse, R77 ;  /* 0x0000004d004d7220 */ /* 0x040fe20000410000 */
[----:B----4-:R-:W-:Y:S01]  /*2e80*/  FSEL R31, R29, -INF , P5 ;  /* 0xff8000001d1f7808 */ /* 0x010fe20002800000 */
[----:B------:R-:W-:Y:S01]  /*2e90*/  FMUL.FTZ R71, R0, R71 ;  /* 0x0000004700477220 */ /* 0x000fe20000410000 */
[----:B------:R-:W-:Y:S01]  /*2ea0*/  ISETP.GT.AND P2, PT, R42, 0x9, PT ;  /* 0x000000092a00780c */ /* 0x000fe20003f44270 */
[----:B------:R-:W-:Y:S01]  /*2eb0*/  FMUL.FTZ R74, R0, R74 ;  /* 0x0000004a004a7220 */ /* 0x000fe20000410000 */
[----:B0-----:R-:W-:Y:S01]  /*2ec0*/  FSEL R32, R32, -INF , P1 ;  /* 0xff80000020207808 */ /* 0x001fe20000800000 */
[----:B------:R-:W0:Y:S01]  /*2ed0*/  MUFU.TANH R40, R40 ;  /* 0x0000002800287308 */ /* 0x000e220000002400 */
[----:B------:R-:W-:Y:S01]  /*2ee0*/  FMNMX.FTZ R29, R28, R31, !PT ;  /* 0x0000001f1c1d7209 */ /* 0x000fe20007810000 */
[----:B------:R-:W-:Y:S01]  /*2ef0*/  FMUL.FTZ R80, R0, R80 ;  /* 0x0000005000507220 */ /* 0x000fe20000410000 */
[----:B------:R-:W-:Y:S01]  /*2f00*/  FSEL R6, R6, -INF , P5 ;  /* 0xff80000006067808 */ /* 0x000fe20002800000 */
[----:B------:R-:W-:Y:S01]  /*2f10*/  FMUL.FTZ R81, R0, R81 ;  /* 0x0000005100517220 */ /* 0x000fe20000410000 */
[----:B------:R-:W-:Y:S01]  /*2f20*/  ISETP.GT.AND P5, PT, R42, 0x18, PT ;  /* 0x000000182a00780c */ /* 0x000fe20003fa4270 */
[----:B------:R-:W-:Y:S01]  /*2f30*/  FMUL.FTZ R75, R0, R75 ;  /* 0x0000004b004b7220 */ /* 0x000fe20000410000 */
[----:B------:R-:W-:Y:S01]  /*2f40*/  ISETP.GT.AND P3, PT, R42, 0x10, PT ;  /* 0x000000102a00780c */ /* 0x000fe20003f64270 */
[----:B------:R-:W2:Y:S01]  /*2f50*/  MUFU.TANH R36, R36 ;  /* 0x0000002400247308 */ /* 0x000ea20000002400 */
[----:B------:R-:W-:Y:S01]  /*2f60*/  FMNMX.FTZ R29, R32, R29, !PT ;  /* 0x0000001d201d7209 */ /* 0x000fe20007810000 */
[C---:B------:R-:W-:Y:S01]  /*2f70*/  FMUL.FTZ R78, R0.reuse, R78 ;  /* 0x0000004e004e7220 */ /* 0x040fe20000410000 */
[----:B-1----:R-:W-:Y:S01]  /*2f80*/  FSEL R5, R5, -INF , P4 ;  /* 0xff80000005057808 */ /* 0x002fe20002000000 */
[----:B------:R-:W-:Y:S01]  /*2f90*/  FMUL.FTZ R84, R0, R84 ;  /* 0x0000005400547220 */ /* 0x000fe20000410000 */
[----:B------:R-:W-:Y:S01]  /*2fa0*/  ISETP.GT.AND P4, PT, R42, 0x11, PT ;  /* 0x000000112a00780c */ /* 0x000fe20003f84270 */
[----:B------:R-:W-:Y:S01]  /*2fb0*/  FMUL.FTZ R79, R0, R79 ;  /* 0x0000004f004f7220 */ /* 0x000fe20000410000 */
[----:B------:R-:W-:Y:S01]  /*2fc0*/  FSEL R8, R8, -INF , P2 ;  /* 0xff80000008087808 */ /* 0x000fe20001000000 */
[----:B------:R2:W1:Y:S01]  /*2fd0*/  MUFU.TANH R11, R37 ;  /* 0x00000025000b7308 */ /* 0x0004620000002400 */
[----:B0-----:R-:W-:Y:S01]  /*2fe0*/  FSEL R35, R40, -INF , P5 ;  /* 0xff80000028237808 */ /* 0x001fe20002800000 */
[C---:B------:R-:W-:Y:S01]  /*2ff0*/  FMUL.FTZ R85, R0.reuse, R85 ;  /* 0x0000005500557220 */ /* 0x040fe20000410000 */
[C---:B------:R-:W-:Y:S01]  /*3000*/  FMUL.FTZ R82, R0.reuse, R82 ;  /* 0x0000005200527220 */ /* 0x040fe20000410000 */
[C---:B------:R-:W-:Y:S01]  /*3010*/  FMUL.FTZ R88, R0.reuse, R88 ;  /* 0x0000005800587220 */ /* 0x040fe20000410000 */
[C---:B------:R-:W-:Y:S01]  /*3020*/  FMUL.FTZ R89, R0.reuse, R89 ;  /* 0x0000005900597220 */ /* 0x040fe20000410000 */
[----:B------:R-:W-:Y:S01]  /*3030*/  ULDC UR52, c[0x0][0x988] ;  /* 0x0002620000347ab9 */ /* 0x000fe20000000800 */
[----:B------:R-:W-:Y:S01]  /*3040*/  FMUL.FTZ R83, R0, R83 ;  /* 0x0000005300537220 */ /* 0x000fe20000410000 */
[----:B------:R0:W4:Y:S01]  /*3050*/  MUFU.TANH R7, R34 ;  /* 0x0000002200077308 */ /* 0x0001220000002400 */
[----:B--2---:R-:W-:Y:S01]  /*3060*/  FSEL R37, R36, -INF , P3 ;  /* 0xff80000024257808 */ /* 0x004fe20001800000 */
[C---:B------:R-:W-:Y:S01]  /*3070*/  FMUL.FTZ R86, R0.reuse, R86 ;  /* 0x0000005600567220 */ /* 0x040fe20000410000 */
[C---:B------:R-:W-:Y:S01]  /*3080*/  FMUL.FTZ R87, R0.reuse, R87 ;  /* 0x0000005700577220 */ /* 0x040fe20000410000 */
[C---:B------:R-:W-:Y:S01]  /*3090*/  FMUL.FTZ R90, R0.reuse, R90 ;  /* 0x0000005a005a7220 */ /* 0x040fe20000410000 */
[----:B------:R-:W-:Y:S01]  /*30a0*/  FMUL.FTZ R91, R0, R91 ;  /* 0x0000005b005b7220 */ /* 0x000fe20000410000 */
[----:B------:R-:W-:-:S02]  /*30b0*/  UIADD3 UR51, UR51, -0x2, URZ ;  /* 0xfffffffe33337890 */ /* 0x000fc4000fffe03f */
[----:B------:R-:W2:Y:S01]  /*30c0*/  MUFU.TANH R10, R39 ;  /* 0x00000027000a7308 */ /* 0x000ea20000002400 */
[----:B0-----:R-:W-:Y:S01]  /*30d0*/  FSEL R34, R33, -INF , P2 ;  /* 0xff80000021227808 */ /* 0x001fe20001000000 */
[----:B------:R-:W-:Y:S01]  /*30e0*/  UISETP.GE.AND UP0, UPT, UR51, UR41, UPT ;  /* 0x000000293300728c */ /* 0x000fe2000bf06270 */
[----:B------:R-:W-:Y:S02]  /*30f0*/  ISETP.GT.AND P2, PT, R42, 0x20, PT ;  /* 0x000000202a00780c */ /* 0x000fe40003f44270 */
[----:B------:R-:W-:Y:S02]  /*3100*/  FMNMX.FTZ R40, R34, R29, !PT ;  /* 0x0000001d22287209 */ /* 0x000fe40007810000 */
[----:B-1----:R-:W-:Y:S01]  /*3110*/  FSEL R36, R11, -INF , P4 ;  /* 0xff8000000b247808 */ /* 0x002fe20002000000 */
[----:B------:R-:W0:Y:S01]  /*3120*/  MUFU.TANH R44, R44 ;  /* 0x0000002c002c7308 */ /* 0x000e220000002400 */
[----:B------:R-:W-:Y:S02]  /*3130*/  FMNMX.FTZ R29, R37, R40, !PT ;  /* 0x00000028251d7209 */ /* 0x000fe40007810000 */
[----:B----4-:R-:W-:-:S02]  /*3140*/  FSEL R7, R7, -INF , P1 ;  /* 0xff80000007077808 */ /* 0x010fc40000800000 */
[----:B------:R-:W-:Y:S02]  /*3150*/  ISETP.GT.AND P1, PT, R42, 0x19, PT ;  /* 0x000000192a00780c */ /* 0x000fe40003f24270 */
[----:B------:R-:W-:Y:S01]  /*3160*/  FSEL R11, R12, -INF , P5 ;  /* 0xff8000000c0b7808 */ /* 0x000fe20002800000 */
[----:B------:R-:W1:Y:S01]  /*3170*/  MUFU.TANH R43, R43 ;  /* 0x0000002b002b7308 */ /* 0x000e620000002400 */
[----:B--2---:R-:W-:Y:S02]  /*3180*/  FSEL R10, R10, -INF , P4 ;  /* 0xff8000000a0a7808 */ /* 0x004fe40002000000 */
[C---:B------:R-:W-:Y:S02]  /*3190*/  ISETP.GT.AND P4, PT, R42.reuse, 0x28, PT ;  /* 0x000000282a00780c */ /* 0x040fe40003f84270 */
[----:B------:R-:W-:-:S03]  /*31a0*/  ISETP.GT.AND P5, PT, R42, 0x29, PT ;  /* 0x000000292a00780c */ /* 0x000fc60003fa4270 */
[----:B------:R-:W2:Y:S01]  /*31b0*/  MUFU.TANH R48, R48 ;  /* 0x0000003000307308 */ /* 0x000ea20000002400 */
[----:B0-----:R-:W-:Y:S02]  /*31c0*/  FSEL R39, R44, -INF , P2 ;  /* 0xff8000002c277808 */ /* 0x001fe40001000000 */
[----:B------:R-:W-:-:S05]  /*31d0*/  FMNMX.FTZ R44, R36, R29, !PT ;  /* 0x0000001d242c7209 */ /* 0x000fca0007810000 */
[----:B------:R-:W0:Y:S01]  /*31e0*/  MUFU.TANH R41, R41 ;  /* 0x0000002900297308 */ /* 0x000e220000002400 */
[----:B-1----:R-:W-:-:S07]  /*31f0*/  FSEL R12, R43, -INF , P1 ;  /* 0xff8000002b0c7808 */ /* 0x002fce0000800000 */
[----:B------:R-:W1:Y:S01]  /*3200*/  MUFU.TANH R9, R38 ;  /* 0x0000002600097308 */ /* 0x000e620000002400 */
[----:B--2---:R-:W-:Y:S02]  /*3210*/  FSEL R43, R48, -INF , P4 ;  /* 0xff800000302b7808 */ /* 0x004fe40002000000 */
[----:B------:R-:W-:-:S05]  /*3220*/  FMNMX.FTZ R48, R35, R44, !PT ;  /* 0x0000002c23307209 */ /* 0x000fca0007810000 */
[----:B------:R-:W2:Y:S01]  /*3230*/  MUFU.TANH R45, R45 ;  /* 0x0000002d002d7308 */ /* 0x000ea20000002400 */
[----:B0-----:R-:W-:Y:S02]  /*3240*/  FSEL R33, R41, -INF , P1 ;  /* 0xff80000029217808 */ /* 0x001fe40000800000 */
[----:B------:R-:W-:Y:S02]  /*3250*/  ISETP.GT.AND P1, PT, R42, 0x30, PT ;  /* 0x000000302a00780c */ /* 0x000fe40003f24270 */
[----:B------:R-:W-:-:S03]  /*3260*/  FMNMX.FTZ R48, R33, R48, !PT ;  /* 0x0000003021307209 */ /* 0x000fc60007810000 */
[----:B------:R-:W-:Y:S01]  /*3270*/  MUFU.TANH R52, R52 ;  /* 0x0000003400347308 */ /* 0x000fe20000002400 */
[----:B-1----:R-:W-:Y:S02]  /*3280*/  FSEL R9, R9, -INF , P3 ;  /* 0xff80000009097808 */ /* 0x002fe40001800000 */
[----:B------:R-:W-:Y:S02]  /*3290*/  ISETP.GT.AND P3, PT, R42, 0x21, PT ;  /* 0x000000212a00780c */ /* 0x000fe40003f64270 */
[----:B------:R-:W-:-:S03]  /*32a0*/  FMNMX.FTZ R29, R39, R48, !PT ;  /* 0x00000030271d7209 */ /* 0x000fc60007810000 */
[----:B------:R-:W0:Y:S01]  /*32b0*/  MUFU.TANH R49, R49 ;  /* 0x0000003100317308 */ /* 0x000e220000002400 */
[----:B--2---:R-:W-:-:S07]  /*32c0*/  FSEL R40, R45, -INF , P3 ;  /* 0xff8000002d287808 */ /* 0x004fce0001800000 */
[----:B------:R-:W1:Y:S08]  /*32d0*/  MUFU.TANH R13, R46 ;  /* 0x0000002e000d7308 */ /* 0x000e700000002400 */
[----:B------:R2:W4:Y:S01]  /*32e0*/  MUFU.TANH R14, R47 ;  /* 0x0000002f000e7308 */ /* 0x0005220000002400 */
[----:B0-----:R-:W-:-:S07]  /*32f0*/  FSEL R44, R49, -INF , P5 ;  /* 0xff800000312c7808 */ /* 0x001fce0002800000 */
[----:B------:R-:W0:Y:S01]  /*3300*/  MUFU.TANH R53, R53 ;  /* 0x0000003500357308 */ /* 0x000e220000002400 */
[----:B--2---:R-:W-:Y:S02]  /*3310*/  FSEL R47, R52, -INF , P1 ;  /* 0xff800000342f7808 */ /* 0x004fe40000800000 */
[----:B------:R-:W-:Y:S02]  /*3320*/  FMNMX.FTZ R52, R40, R29, !PT ;  /* 0x0000001d28347209 */ /* 0x000fe40007810000 */
[----:B-1----:R-:W-:Y:S02]  /*3330*/  FSEL R13, R13, -INF , P2 ;  /* 0xff8000000d0d7808 */ /* 0x002fe40001000000 */
[----:B------:R-:W-:Y:S01]  /*3340*/  FMNMX.FTZ R29, R43, R52, !PT ;  /* 0x000000342b1d7209 */ /* 0x000fe20007810000 */
[----:B------:R-:W1:Y:S01]  /*3350*/  MUFU.TANH R15, R50 ;  /* 0x00000032000f7308 */ /* 0x000e620000002400 */
[----:B------:R-:W-:Y:S02]  /*3360*/  ISETP.GT.AND P2, PT, R42, 0x31, PT ;  /* 0x000000312a00780c */ /* 0x000fe40003f44270 */
[----:B------:R-:W-:-:S02]  /*3370*/  FMNMX.FTZ R52, R44, R29, !PT ;  /* 0x0000001d2c347209 */ /* 0x000fc40007810000 */
[----:B----4-:R-:W-:Y:S02]  /*3380*/  FSEL R14, R14, -INF , P3 ;  /* 0xff8000000e0e7808 */ /* 0x010fe40001800000 */
[----:B------:R-:W-:Y:S01]  /*3390*/  ISETP.GT.AND P3, PT, R42, 0x38, PT ;  /* 0x000000382a00780c */ /* 0x000fe20003f64270 */
[----:B------:R-:W2:Y:S01]  /*33a0*/  MUFU.TANH R56, R56 ;  /* 0x0000003800387308 */ /* 0x000ea20000002400 */
[----:B0-----:R-:W-:Y:S02]  /*33b0*/  FSEL R48, R53, -INF , P2 ;  /* 0xff80000035307808 */ /* 0x001fe40001000000 */
[----:B------:R-:W-:-:S05]  /*33c0*/  FMNMX.FTZ R29, R47, R52, !PT ;  /* 0x000000342f1d7209 */ /* 0x000fca0007810000 */
[----:B------:R-:W0:Y:S01]  /*33d0*/  MUFU.TANH R20, R51 ;  /* 0x0000003300147308 */ /* 0x000e220000002400 */
[----:B-1----:R-:W-:Y:S02]  /*33e0*/  FSEL R15, R15, -INF , P4 ;  /* 0xff8000000f0f7808 */ /* 0x002fe40002000000 */
[----:B------:R-:W-:-:S05]  /*33f0*/  ISETP.GT.AND P4, PT, R42, 0x39, PT ;  /* 0x000000392a00780c */ /* 0x000fca0003f84270 */
[----:B------:R-:W1:Y:S01]  /*3400*/  MUFU.TANH R51, R57 ;  /* 0x0000003900337308 */ /* 0x000e620000002400 */
[----:B--2---:R-:W-:Y:S02]  /*3410*/  FSEL R49, R56, -INF , P3 ;  /* 0xff80000038317808 */ /* 0x004fe40001800000 */
[----:B------:R-:W-:-:S04]  /*3420*/  FMNMX.FTZ R56, R48, R29, !PT ;  /* 0x0000001d30387209 */ /* 0x000fc80007810000 */
[----:B------:R-:W-:Y:S01]  /*3430*/  FMNMX.FTZ R56, R49, R56, !PT ;  /* 0x0000003831387209 */ /* 0x000fe20007810000 */
[----:B------:R-:W2:Y:S01]  /*3440*/  MUFU.TANH R21, R54 ;  /* 0x0000003600157308 */ /* 0x000ea20000002400 */
[----:B0-----:R-:W-:Y:S02]  /*3450*/  FSEL R20, R20, -INF , P5 ;  /* 0xff80000014147808 */ /* 0x001fe40002800000 */
[----:B------:R-:W-:-:S05]  /*3460*/  ISETP.GT.AND P5, PT, R42, 0x40, PT ;  /* 0x000000402a00780c */ /* 0x000fca0003fa4270 */
[----:B------:R-:W0:Y:S01]  /*3470*/  MUFU.TANH R60, R60 ;  /* 0x0000003c003c7308 */ /* 0x000e220000002400 */
[----:B-1----:R-:W-:-:S04]  /*3480*/  FSEL R51, R51, -INF , P4 ;  /* 0xff80000033337808 */ /* 0x002fc80002000000 */
[----:B------:R-:W-:-:S03]  /*3490*/  FMNMX.FTZ R41, R51, R56, !PT ;  /* 0x0000003833297209 */ /* 0x000fc60007810000 */
[----:B------:R-:W1:Y:S01]  /*34a0*/  MUFU.TANH R24, R55 ;  /* 0x0000003700187308 */ /* 0x000e620000002400 */
[----:B--2---:R-:W-:Y:S02]  /*34b0*/  FSEL R21, R21, -INF , P1 ;  /* 0xff80000015157808 */ /* 0x004fe40000800000 */
[----:B------:R-:W-:-:S05]  /*34c0*/  ISETP.GT.AND P1, PT, R42, 0x41, PT ;  /* 0x000000412a00780c */ /* 0x000fca0003f24270 */
[----:B------:R-:W2:Y:S01]  /*34d0*/  MUFU.TANH R61, R61 ;  /* 0x0000003d003d7308 */ /* 0x000ea20000002400 */
[----:B0-----:R-:W-:-:S04]  /*34e0*/  FSEL R52, R60, -INF , P5 ;  /* 0xff8000003c347808 */ /* 0x001fc80002800000 */
[----:B------:R-:W-:-:S03]  /*34f0*/  FMNMX.FTZ R56, R52, R41, !PT ;  /* 0x0000002934387209 */ /* 0x000fc60007810000 */
[----:B------:R-:W0:Y:S01]  /*3500*/  MUFU.TANH R26, R58 ;  /* 0x0000003a001a7308 */ /* 0x000e220000002400 */
[----:B-1----:R-:W-:Y:S02]  /*3510*/  FSEL R24, R24, -INF , P2 ;  /* 0xff80000018187808 */ /* 0x002fe40001000000 */
[----:B------:R-:W-:-:S05]  /*3520*/  ISETP.GT.AND P2, PT, R42, 0x48, PT ;  /* 0x000000482a00780c */ /* 0x000fca0003f44270 */
[----:B------:R-:W1:Y:S01]  /*3530*/  MUFU.TANH R55, R64 ;  /* 0x0000004000377308 */ /* 0x000e620000002400 */
[----:B--2---:R-:W-:-:S04]  /*3540*/  FSEL R53, R61, -INF , P1 ;  /* 0xff8000003d357808 */ /* 0x004fc80000800000 */
[----:B------:R-:W-:-:S03]  /*3550*/  FMNMX.FTZ R60, R53, R56, !PT ;  /* 0x00000038353c7209 */ /* 0x000fc60007810000 */
        /* <DEDUP_REMOVED lines=22> */
[----:B-1----:R-:W-:-:S07]  /*36c0*/  FSEL R60, R69, -INF , P5 ;  /* 0xff800000453c7808 */ /* 0x002fce0002800000 */
[----:B------:R-:W1:Y:S01]  /*36d0*/  MUFU.TANH R72, R72 ;  /* 0x0000004800487308 */ /* 0x000e620000002400 */
[----:B--2---:R-:W-:Y:S02]  /*36e0*/  FSEL R38, R38, -INF , P2 ;  /* 0xff80000026267808 */ /* 0x004fe40001000000 */
[----:B------:R-:W-:-:S05]  /*36f0*/  ISETP.GT.AND P2, PT, R42, 0x59, PT ;  /* 0x000000592a00780c */ /* 0x000fca0003f44270 */
[----:B------:R-:W2:Y:S01]  /*3700*/  MUFU.TANH R67, R67 ;  /* 0x0000004300437308 */ /* 0x000ea20000002400 */
[----:B0-----:R-:W-:Y:S02]  /*3710*/  FSEL R45, R70, -INF , P4 ;  /* 0xff800000462d7808 */ /* 0x001fe40002000000 */
[----:B------:R-:W-:Y:S02]  /*3720*/  FMNMX.FTZ R70, R60, R65, !PT ;  /* 0x000000413c467209 */ /* 0x000fe40007810000 */
[----:B------:R-:W-:-:S03]  /*3730*/  ISETP.GT.AND P4, PT, R42, 0x61, PT ;  /* 0x000000612a00780c */ /* 0x000fc60003f84270 */
[----:B------:R-:W0:Y:S01]  /*3740*/  MUFU.TANH R63, R73 ;  /* 0x00000049003f7308 */ /* 0x000e220000002400 */
[----:B-1----:R-:W-:-:S04]  /*3750*/  FSEL R61, R72, -INF , P1 ;  /* 0xff800000483d7808 */ /* 0x002fc80000800000 */
[----:B------:R-:W-:-:S03]  /*3760*/  FMNMX.FTZ R70, R61, R70, !PT ;  /* 0x000000463d467209 */ /* 0x000fc60007810000 */
[----:B------:R1:W4:Y:S01]  /*3770*/  MUFU.TANH R64, R76 ;  /* 0x0000004c00407308 */ /* 0x0003220000002400 */
[----:B--2---:R-:W-:Y:S02]  /*3780*/  FSEL R41, R67, -INF , P3 ;  /* 0xff80000043297808 */ /* 0x004fe40001800000 */
[----:B------:R-:W-:-:S05]  /*3790*/  ISETP.GT.AND P3, PT, R42, 0x60, PT ;  /* 0x000000602a00780c */ /* 0x000fca0003f64270 */
[----:B------:R-:W2:Y:S01]  /*37a0*/  MUFU.TANH R46, R71 ;  /* 0x00000047002e7308 */ /* 0x000ea20000002400 */
[----:B0-----:R-:W-:Y:S01]  /*37b0*/  FSEL R63, R63, -INF , P2 ;  /* 0xff8000003f3f7808 */ /* 0x001fe20001000000 */
[----:B-1----:R-:W-:-:S03]  /*37c0*/  IMAD.MOV.U32 R76, RZ, RZ, R25 ;  /* 0x000000ffff4c7224 */ /* 0x002fc600078e0019 */
[----:B------:R-:W-:-:S03]  /*37d0*/  FMNMX.FTZ R67, R63, R70, !PT ;  /* 0x000000463f437209 */ /* 0x000fc60007810000 */
[----:B------:R-:W0:Y:S01]  /*37e0*/  MUFU.TANH R77, R77 ;  /* 0x0000004d004d7308 */ /* 0x000e220000002400 */
[----:B----4-:R-:W-:-:S04]  /*37f0*/  FSEL R64, R64, -INF , P3 ;  /* 0xff80000040407808 */ /* 0x010fc80001800000 */
[----:B------:R-:W-:-:S03]  /*3800*/  FMNMX.FTZ R70, R64, R67, !PT ;  /* 0x0000004340467209 */ /* 0x000fc60007810000 */
[----:B------:R-:W1:Y:S01]  /*3810*/  MUFU.TANH R50, R74 ;  /* 0x0000004a00327308 */ /* 0x000e620000002400 */
[----:B--2---:R-:W-:Y:S02]  /*3820*/  FSEL R46, R46, -INF , P5 ;  /* 0xff8000002e2e7808 */ /* 0x004fe40002800000 */
[----:B------:R-:W-:-:S05]  /*3830*/  ISETP.GT.AND P5, PT, R42, 0x68, PT ;  /* 0x000000682a00780c */ /* 0x000fca0003fa4270 */
[----:B------:R2:W4:Y:S01]  /*3840*/  MUFU.TANH R66, R80 ;  /* 0x0000005000427308 */ /* 0x0005220000002400 */
[----:B0-----:R-:W-:Y:S01]  /*3850*/  FSEL R65, R77, -INF , P4 ;  /* 0xff8000004d417808 */ /* 0x001fe20002000000 */
[----:B------:R-:W-:-:S03]  /*3860*/  IMAD.MOV.U32 R77, RZ, RZ, R25 ;  /* 0x000000ffff4d7224 */ /* 0x000fc600078e0019 */
[----:B------:R-:W-:-:S03]  /*3870*/  FMNMX.FTZ R71, R65, R70, !PT ;  /* 0x0000004641477209 */ /* 0x000fc60007810000 */
[----:B------:R-:W0:Y:S01]  /*3880*/  MUFU.TANH R54, R75 ;  /* 0x0000004b00367308 */ /* 0x000e220000002400 */
[----:B-1----:R-:W-:Y:S01]  /*3890*/  FSEL R50, R50, -INF , P1 ;  /* 0xff80000032327808 */ /* 0x002fe20000800000 */
[----:B--2---:R-:W-:Y:S01]  /*38a0*/  IMAD.MOV.U32 R80, RZ, RZ, R25 ;  /* 0x000000ffff507224 */ /* 0x004fe200078e0019 */
[----:B------:R-:W-:-:S05]  /*38b0*/  ISETP.GT.AND P1, PT, R42, 0x69, PT ;  /* 0x000000692a00780c */ /* 0x000fca0003f24270 */
[----:B------:R-:W1:Y:S01]  /*38c0*/  MUFU.TANH R81, R81 ;  /* 0x0000005100517308 */ /* 0x000e620000002400 */
[----:B----4-:R-:W-:-:S04]  /*38d0*/  FSEL R66, R66, -INF , P5 ;  /* 0xff80000042427808 */ /* 0x010fc80002800000 */
[----:B------:R-:W-:-:S03]  /*38e0*/  FMNMX.FTZ R72, R66, R71, !PT ;  /* 0x0000004742487209 */ /* 0x000fc60007810000 */
[----:B------:R2:W4:Y:S01]  /*38f0*/  MUFU.TANH R57, R78 ;  /* 0x0000004e00397308 */ /* 0x0005220000002400 */
[----:B0-----:R-:W-:Y:S02]  /*3900*/  FSEL R54, R54, -INF , P2 ;  /* 0xff80000036367808 */ /* 0x001fe40001000000 */
[----:B------:R-:W-:-:S05]  /*3910*/  ISETP.GT.AND P2, PT, R42, 0x70, PT ;  /* 0x000000702a00780c */ /* 0x000fca0003f44270 */
[----:B------:R0:W5:Y:S01]  /*3920*/  MUFU.TANH R68, R84 ;  /* 0x0000005400447308 */ /* 0x0001620000002400 */
[----:B-1----:R-:W-:Y:S01]  /*3930*/  FSEL R67, R81, -INF , P1 ;  /* 0xff80000051437808 */ /* 0x002fe20000800000 */
[--C-:B--2---:R-:W-:Y:S02]  /*3940*/  IMAD.MOV.U32 R78, RZ, RZ, R25.reuse ;  /* 0x000000ffff4e7224 */ /* 0x104fe400078e0019 */
[----:B------:R-:W-:Y:S01]  /*3950*/  IMAD.MOV.U32 R81, RZ, RZ, R25 ;  /* 0x000000ffff517224 */ /* 0x000fe200078e0019 */
[----:B------:R-:W-:-:S03]  /*3960*/  FMNMX.FTZ R71, R67, R72, !PT ;  /* 0x0000004843477209 */ /* 0x000fc60007810000 */
[----:B------:R1:W2:Y:S01]  /*3970*/  MUFU.TANH R59, R79 ;  /* 0x0000004f003b7308 */ /* 0x0002a20000002400 */
[----:B----4-:R-:W-:Y:S01]  /*3980*/  FSEL R57, R57, -INF , P3 ;  /* 0xff80000039397808 */ /* 0x010fe20001800000 */
[----:B0-----:R-:W-:Y:S01]  /*3990*/  IMAD.MOV.U32 R84, RZ, RZ, R25 ;  /* 0x000000ffff547224 */ /* 0x001fe200078e0019 */
[----:B------:R-:W-:-:S05]  /*39a0*/  ISETP.GT.AND P3, PT, R42, 0x71, PT ;  /* 0x000000712a00780c */ /* 0x000fca0003f64270 */
[----:B------:R0:W4:Y:S01]  /*39b0*/  MUFU.TANH R69, R85 ;  /* 0x0000005500457308 */ /* 0x0001220000002400 */
[----:B-----5:R-:W-:Y:S01]  /*39c0*/  FSEL R68, R68, -INF , P2 ;  /* 0xff80000044447808 */ /* 0x020fe20001000000 */
[----:B-1----:R-:W-:-:S03]  /*39d0*/  IMAD.MOV.U32 R79, RZ, RZ, R25 ;  /* 0x000000ffff4f7224 */ /* 0x002fc600078e0019 */
[----:B------:R-:W-:-:S03]  /*39e0*/  FMNMX.FTZ R72, R68, R71, !PT ;  /* 0x0000004744487209 */ /* 0x000fc60007810000 */
[----:B------:R1:W5:Y:S01]  /*39f0*/  MUFU.TANH R62, R82 ;  /* 0x00000052003e7308 */ /* 0x0003620000002400 */
[----:B--2---:R-:W-:Y:S01]  /*3a00*/  FSEL R59, R59, -INF , P4 ;  /* 0xff8000003b3b7808 */ /* 0x004fe20002000000 */
[----:B0-----:R-:W-:Y:S01]  /*3a10*/  IMAD.MOV.U32 R85, RZ, RZ, R25 ;  /* 0x000000ffff557224 */ /* 0x001fe200078e0019 */
[----:B------:R-:W-:-:S05]  /*3a20*/  ISETP.GT.AND P4, PT, R42, 0x78, PT ;  /* 0x000000782a00780c */ /* 0x000fca0003f84270 */
[----:B------:R-:W0:Y:S01]  /*3a30*/  MUFU.TANH R88, R88 ;  /* 0x0000005800587308 */ /* 0x000e220000002400 */
[----:B----4-:R-:W-:Y:S01]  /*3a40*/  FSEL R69, R69, -INF , P3 ;  /* 0xff80000045457808 */ /* 0x010fe20001800000 */
[----:B-1----:R-:W-:-:S03]  /*3a50*/  IMAD.MOV.U32 R82, RZ, RZ, R25 ;  /* 0x000000ffff527224 */ /* 0x002fc600078e0019 */
[----:B------:R-:W-:-:S03]  /*3a60*/  FMNMX.FTZ R71, R69, R72, !PT ;  /* 0x0000004845477209 */ /* 0x000fc60007810000 */
[----:B------:R1:W2:Y:S01]  /*3a70*/  MUFU.TANH R70, R89 ;  /* 0x0000005900467308 */ /* 0x0002a20000002400 */
[----:B-----5:R-:W-:Y:S02]  /*3a80*/  FSEL R62, R62, -INF , P5 ;  /* 0xff8000003e3e7808 */ /* 0x020fe40002800000 */
[----:B------:R-:W-:-:S05]  /*3a90*/  ISETP.GT.AND P5, PT, R42, 0x79, PT ;  /* 0x000000792a00780c */ /* 0x000fca0003fa4270 */
[----:B------:R-:W-:Y:S01]  /*3aa0*/  MUFU.TANH R83, R83 ;  /* 0x0000005300537308 */ /* 0x000fe20000002400 */
[----:B0-----:R-:W-:Y:S01]  /*3ab0*/  FSEL R42, R88, -INF , P4 ;  /* 0xff800000582a7808 */ /* 0x001fe20002000000 */
[--C-:B-1----:R-:W-:Y:S02]  /*3ac0*/  IMAD.MOV.U32 R89, RZ, RZ, R25.reuse ;  /* 0x000000ffff597224 */ /* 0x102fe400078e0019 */
[----:B------:R-:W-:Y:S01]  /*3ad0*/  IMAD.MOV.U32 R88, RZ, RZ, R25 ;  /* 0x000000ffff587224 */ /* 0x000fe200078e0019 */
[----:B------:R-:W-:-:S03]  /*3ae0*/  FMNMX.FTZ R71, R42, R71, !PT ;  /* 0x000000472a477209 */ /* 0x000fc60007810000 */
[----:B------:R-:W-:Y:S01]  /*3af0*/  MUFU.TANH R86, R86 ;  /* 0x0000005600567308 */ /* 0x000fe20000002400 */
[----:B--2---:R-:W-:-:S04]  /*3b00*/  FSEL R70, R70, -INF , P5 ;  /* 0xff80000046467808 */ /* 0x004fc80002800000 */
[----:B------:R-:W-:-:S03]  /*3b10*/  FMNMX.FTZ R72, R70, R71, !PT ;  /* 0x0000004746487209 */ /* 0x000fc60007810000 */
[----:B------:R-:W-:Y:S02]  /*3b20*/  MUFU.TANH R87, R87 ;  /* 0x0000005700577308 */ /* 0x000fe40000002400 */
[----:B------:R-:W0:Y:S06]  /*3b30*/  SHFL.BFLY PT, R71, R72, 0x2, 0x1f ;  /* 0x0c401f0048477f89 */ /* 0x000e2c00000e0000 */
[----:B------:R-:W1:Y:S08]  /*3b40*/  MUFU.TANH R90, R90 ;  /* 0x0000005a005a7308 */ /* 0x000e700000002400 */
[----:B------:R-:W2:Y:S01]  /*3b50*/  MUFU.TANH R91, R91 ;  /* 0x0000005b005b7308 */ /* 0x000ea20000002400 */
[----:B0-----:R-:W-:Y:S01]  /*3b60*/  FMNMX.FTZ R73, R72, R71, !PT ;  /* 0x0000004748497209 */ /* 0x001fe20007810000 */
[----:B------:R-:W-:-:S04]  /*3b70*/  IMAD.U32 R71, RZ, RZ, UR52 ;  /* 0x00000034ff477e24 */ /* 0x000fc8000f8e00ff */
[----:B------:R-:W0:Y:S02]  /*3b80*/  SHFL.BFLY PT, R186, R73, 0x1, 0x1f ;  /* 0x0c201f0049ba7f89 */ /* 0x000e2400000e0000 */
[----:B0-----:R-:W-:-:S04]  /*3b90*/  FMNMX.FTZ R186, R73, R186, !PT ;  /* 0x000000ba49ba7209 */ /* 0x001fc80007810000 */
[C---:B------:R-:W-:Y:S01]  /*3ba0*/  FSETP.NEU.FTZ.AND P6, PT, R186.reuse, -INF , PT ;  /* 0xff800000ba00780b */ /* 0x040fe20003fdd000 */
[----:B------:R-:W-:-:S05]  /*3bb0*/  FFMA.FTZ R71, R186, R71, -8 ;  /* 0xc1000000ba477423 */ /* 0x000fca0000010047 */
[----:B------:R-:W-:Y:S02]  /*3bc0*/  FSEL R71, R71, RZ, P6 ;  /* 0x000000ff47477208 */ /* 0x000fe40003000000 */
[----:B---3--:R-:W-:Y:S01]  /*3bd0*/  LOP3.LUT P6, RZ, R92, 0x7f, RZ, 0xc0, !PT ;  /* 0x0000007f5cff7812 */ /* 0x008fe200078cc0ff */
[----:B------:R-:W-:Y:S02]  /*3be0*/  IMAD.MOV.U32 R92, RZ, RZ, R25 ;  /* 0x000000ffff5c7224 */ /* 0x000fe400078e0019 */
[----:B------:R-:W-:-:S01]  /*3bf0*/  FFMA.FTZ R228, R28, UR52, -R71 ;  /* 0x000000341ce47c23 */ /* 0x000fc20008010847 */
[--C-:B------:R-:W-:Y:S01]  /*3c00*/  FFMA.FTZ R28, R32, UR52, -R71.reuse ;  /* 0x00000034201c7c23 */ /* 0x100fe20008010847 */
[----:B------:R-:W-:Y:S01]  /*3c10*/  FMNMX.FTZ R32, R5, R6, !PT ;  /* 0x0000000605207209 */ /* 0x000fe20007810000 */
[--C-:B------:R-:W-:Y:S01]  /*3c20*/  FFMA.FTZ R230, R37, UR52, -R71.reuse ;  /* 0x0000003425e67c23 */ /* 0x100fe20008010847 */
        /* <DEDUP_REMOVED lines=12> */
[----:B-1----:R-:W-:Y:S01]  /*3cf0*/  FSEL R51, R90, -INF , P4 ;  /* 0xff8000005a337808 */ /* 0x002fe20002000000 */
[--C-:B------:R-:W-:Y:S01]  /*3d00*/  FFMA.FTZ R224, R64, UR52, -R71.reuse ;  /* 0x0000003440e07c23 */ /* 0x100fe20008010847 */
[----:B------:R-:W-:Y:S01]  /*3d10*/  FMNMX.FTZ R32, R10, R37, !PT ;  /* 0x000000250a207209 */ /* 0x000fe20007810000 */
[--C-:B------:R-:W-:Y:S01]  /*3d20*/  FFMA.FTZ R37, R36, UR52, -R71.reuse ;  /* 0x0000003424257c23 */ /* 0x100fe20008010847 */
[----:B------:R-:W-:-:S01]  /*3d30*/  FFMA.FTZ R36, R35, UR52, -R71 ;  /* 0x0000003423247c23 */ /* 0x000fc20008010847 */
[----:B--2---:R-:W-:Y:S01]  /*3d40*/  FSEL R52, R91, -INF , P5 ;  /* 0xff8000005b347808 */ /* 0x004fe20002800000 */
[----:B------:R-:W-:-:S01]  /*3d50*/  FFMA.FTZ R222, R58, UR52, -R71 ;  /* 0x000000343ade7c23 */ /* 0x000fc20008010847 */
[----:B------:R-:W-:Y:S01]  /*3d60*/  FMNMX.FTZ R75, R11, R32, !PT ;  /* 0x000000200b4b7209 */ /* 0x000fe20007810000 */
[----:B------:R-:W-:-:S01]  /*3d70*/  FFMA.FTZ R31, R31, UR52, -R71 ;  /* 0x000000341f1f7c23 */ /* 0x000fc20008010847 */
[--C-:B------:R-:W-:Y:S01]  /*3d80*/  FFMA.FTZ R33, R33, UR52, -R71.reuse ;  /* 0x0000003421217c23 */ /* 0x100fe20008010847 */
[----:B------:R-:W-:-:S01]  /*3d90*/  FFMA.FTZ R55, R55, UR52, -R71 ;  /* 0x0000003437377c23 */ /* 0x000fc20008010847 */
[----:B------:R-:W-:Y:S01]  /*3da0*/  FMNMX.FTZ R32, R12, R75, !PT ;  /* 0x0000004b0c207209 */ /* 0x000fe20007810000 */
[----:B------:R-:W-:-:S01]  /*3db0*/  FFMA.FTZ R65, R65, UR52, -R71 ;  /* 0x0000003441417c23 */ /* 0x000fc20008010847 */
[--C-:B------:R-:W-:Y:S01]  /*3dc0*/  FFMA.FTZ R58, R68, UR52, -R71.reuse ;  /* 0x00000034443a7c23 */ /* 0x100fe20008010847 */
[----:B------:R-:W-:-:S01]  /*3dd0*/  FFMA.FTZ R42, R42, UR52, -R71 ;  /* 0x000000342a2a7c23 */ /* 0x000fc20008010847 */
[----:B------:R-:W-:Y:S01]  /*3de0*/  FMNMX.FTZ R35, R13, R32, !PT ;  /* 0x000000200d237209 */ /* 0x000fe20007810000 */
[----:B------:R-:W-:Y:S01]  /*3df0*/  MUFU.EX2 R228, R228 ;  /* 0x000000e400e47308 */ /* 0x000fe20000000800 */
[----:B------:R-:W-:-:S02]  /*3e00*/  @!P6 VIADD R4, R4, 0x38840 ;  /* 0x000388400404e836 */ /* 0x000fc40000000000 */
[----:B------:R-:W-:Y:S01]  /*3e10*/  FMNMX.FTZ R34, R14, R35, !PT ;  /* 0x000000230e227209 */ /* 0x000fe20007810000 */
[--C-:B------:R-:W-:Y:S02]  /*3e20*/  IMAD.MOV.U32 R68, RZ, RZ, R25.reuse ;  /* 0x000000ffff447224 */ /* 0x100fe400078e0019 */
[----:B------:R-:W-:Y:S01]  /*3e30*/  @!P6 PRMT R4, RZ, 0x654, R4 ;  /* 0x00000654ff04e816 */ /* 0x000fe20000000004 */
[--C-:B------:R-:W-:Y:S01]  /*3e40*/  IMAD.MOV.U32 R91, RZ, RZ, R25.reuse ;  /* 0x000000ffff5b7224 */ /* 0x100fe200078e0019 */
[----:B------:R-:W-:Y:S01]  /*3e50*/  FMNMX.FTZ R35, R15, R34, !PT ;  /* 0x000000220f237209 */ /* 0x000fe20007810000 */
[----:B------:R0:W-:Y:S01]  /*3e60*/  MUFU.EX2 R32, R36 ;  /* 0x0000002400207308 */ /* 0x0001e20000000800 */
[----:B------:R1:W-:Y:S01]  /*3e70*/  @!P6 SYNCS.ARRIVE.TRANS64.RED.A1T0 RZ, [R4+URZ], RZ ;  /* 0x000000ff04ffe9a7 */ /* 0x0003e2000810043f */
[----:B------:R-:W-:Y:S01]  /*3e80*/  IMAD.MOV.U32 R90, RZ, RZ, R25 ;  /* 0x000000ffff5a7224 */ /* 0x000fe200078e0019 */
[----:B------:R-:W-:-:S04]  /*3e90*/  FMNMX.FTZ R34, R20, R35, !PT ;  /* 0x0000002314227209 */ /* 0x000fc80007810000 */
[----:B------:R-:W-:Y:S01]  /*3ea0*/  FMNMX.FTZ R35, R21, R34, !PT ;  /* 0x0000002215237209 */ /* 0x000fe20007810000 */
[----:B------:R-:W2:Y:S03]  /*3eb0*/  MUFU.EX2 R31, R31 ;  /* 0x0000001f001f7308 */ /* 0x000ea60000000800 */
[----:B------:R-:W-:-:S04]  /*3ec0*/  FMNMX.FTZ R35, R24, R35, !PT ;  /* 0x0000002318237209 */ /* 0x000fc80007810000 */
[----:B------:R-:W-:Y:S01]  /*3ed0*/  FMNMX.FTZ R34, R26, R35, !PT ;  /* 0x000000231a227209 */ /* 0x000fe20007810000 */
[----:B------:R-:W3:Y:S03]  /*3ee0*/  MUFU.EX2 R28, R28 ;  /* 0x0000001c001c7308 */ /* 0x000ee60000000800 */
[----:B------:R-:W-:-:S04]  /*3ef0*/  FMNMX.FTZ R34, R27, R34, !PT ;  /* 0x000000221b227209 */ /* 0x000fc80007810000 */
[----:B------:R-:W-:Y:S01]  /*3f00*/  FMNMX.FTZ R39, R29, R34, !PT ;  /* 0x000000221d277209 */ /* 0x000fe20007810000 */
[----:B------:R-:W-:Y:S03]  /*3f10*/  MUFU.EX2 R35, R40 ;  /* 0x0000002800237308 */ /* 0x000fe60000000800 */
[----:B------:R-:W-:-:S04]  /*3f20*/  FMNMX.FTZ R39, R30, R39, !PT ;  /* 0x000000271e277209 */ /* 0x000fc80007810000 */
[----:B0-----:R-:W-:Y:S01]  /*3f30*/  FMNMX.FTZ R36, R38, R39, !PT ;  /* 0x0000002726247209 */ /* 0x001fe20007810000 */
[----:B------:R0:W-:Y:S03]  /*3f40*/  MUFU.EX2 R34, R72 ;  /* 0x0000004800227308 */ /* 0x0001e60000000800 */
[----:B------:R-:W-:-:S04]  /*3f50*/  FMNMX.FTZ R36, R41, R36, !PT ;  /* 0x0000002429247209 */ /* 0x000fc80007810000 */
[----:B------:R-:W-:Y:S01]  /*3f60*/  FMNMX.FTZ R43, R45, R36, !PT ;  /* 0x000000242d2b7209 */ /* 0x000fe20007810000 */
[----:B------:R4:W-:Y:S01]  /*3f70*/  MUFU.EX2 R39, R44 ;  /* 0x0000002c00277308 */ /* 0x0009e20000000800 */
[----:B0-----:R-:W-:-:S02]  /*3f80*/  FFMA.FTZ R72, R49, UR52, -R71 ;  /* 0x0000003431487c23 */ /* 0x001fc40008010847 */
[----:B------:R-:W-:-:S04]  /*3f90*/  FMNMX.FTZ R43, R46, R43, !PT ;  /* 0x0000002b2e2b7209 */ /* 0x000fc80007810000 */
[----:B------:R-:W-:Y:S01]  /*3fa0*/  FMNMX.FTZ R47, R50, R43, !PT ;  /* 0x0000002b322f7209 */ /* 0x000fe20007810000 */
[----:B------:R-:W0:Y:S01]  /*3fb0*/  MUFU.EX2 R73, R73 ;  /* 0x0000004900497308 */ /* 0x000e220000000800 */
[----:B----4-:R-:W-:Y:S01]  /*3fc0*/  FSEL R44, R86, -INF , P2 ;  /* 0xff800000562c7808 */ /* 0x010fe20001000000 */
[----:B------:R-:W-:Y:S01]  /*3fd0*/  IMAD.MOV.U32 R86, RZ, RZ, R25 ;  /* 0x000000ffff567224 */ /* 0x000fe200078e0019 */
[----:B------:R-:W-:-:S04]  /*3fe0*/  FMNMX.FTZ R36, R54, R47, !PT ;  /* 0x0000002f36247209 */ /* 0x000fc80007810000 */
[----:B------:R-:W-:Y:S01]  /*3ff0*/  FMNMX.FTZ R40, R57, R36, !PT ;  /* 0x0000002439287209 */ /* 0x000fe20007810000 */
[----:B------:R4:W-:Y:S03]  /*4000*/  MUFU.EX2 R43, R48 ;  /* 0x00000030002b7308 */ /* 0x0009e60000000800 */
[----:B------:R-:W-:Y:S02]  /*4010*/  FMNMX.FTZ R47, R59, R40, !PT ;  /* 0x000000283b2f7209 */ /* 0x000fe40007810000 */
[----:B------:R-:W-:Y:S01]  /*4020*/  FSEL R40, R83, -INF , P1 ;  /* 0xff80000053287808 */ /* 0x000fe20000800000 */
[--C-:B------:R-:W-:Y:S01]  /*4030*/  IMAD.MOV.U32 R83, RZ, RZ, R25.reuse ;  /* 0x000000ffff537224 */ /* 0x100fe200078e0019 */
[----:B------:R-:W-:Y:S01]  /*4040*/  FMNMX.FTZ R49, R62, R47, !PT ;  /* 0x0000002f3e317209 */ /* 0x000fe20007810000 */
[----:B------:R5:W-:Y:S01]  /*4050*/  MUFU.EX2 R36, R72 ;  /* 0x0000004800247308 */ /* 0x000be20000000800 */
[----:B----4-:R-:W-:Y:S01]  /*4060*/  FSEL R48, R87, -INF , P3 ;  /* 0xff80000057307808 */ /* 0x010fe20001800000 */
[----:B------:R-:W-:Y:S01]  /*4070*/  IMAD.MOV.U32 R87, RZ, RZ, R25 ;  /* 0x000000ffff577224 */ /* 0x000fe200078e0019 */
[----:B------:R-:W-:-:S04]  /*4080*/  FMNMX.FTZ R49, R40, R49, !PT ;  /* 0x0000003128317209 */ /* 0x000fc80007810000 */
[----:B------:R-:W-:Y:S01]  /*4090*/  FMNMX.FTZ R49, R44, R49, !PT ;  /* 0x000000312c317209 */ /* 0x000fe20007810000 */
[----:B------:R4:W-:Y:S03]  /*40a0*/  MUFU.EX2 R47, R74 ;  /* 0x0000004a002f7308 */ /* 0x0009e60000000800 */
[----:B-----5:R-:W-:Y:S01]  /*40b0*/  FMNMX.FTZ R72, R48, R49, !PT ;  /* 0x0000003130487209 */ /* 0x020fe20007810000 */
[----:B------:R-:W-:-:S03]  /*40c0*/  FFMA.FTZ R49, R53, UR52, -R71 ;  /* 0x0000003435317c23 */ /* 0x000fc60008010847 */
[----:B------:R-:W-:Y:S01]  /*40d0*/  FMNMX.FTZ R53, R51, R72, !PT ;  /* 0x0000004833357209 */ /* 0x000fe20007810000 */
[----:B------:R-:W-:-:S01]  /*40e0*/  FFMA.FTZ R72, R56, UR52, -R71 ;  /* 0x0000003438487c23 */ /* 0x000fc20008010847 */
[--C-:B------:R-:W-:Y:S01]  /*40f0*/  FFMA.FTZ R56, R61, UR52, -R71.reuse ;  /* 0x000000343d387c23 */ /* 0x100fe20008010847 */
[----:B------:R-:W-:-:S01]  /*4100*/  FFMA.FTZ R61, R63, UR52, -R71 ;  /* 0x000000343f3d7c23 */ /* 0x000fc20008010847 */
[----:B----4-:R-:W-:Y:S01]  /*4110*/  FMNMX.FTZ R74, R52, R53, !PT ;  /* 0x00000035344a7209 */ /* 0x010fe20007810000 */
[----:B------:R-:W-:-:S01]  /*4120*/  FFMA.FTZ R53, R60, UR52, -R71 ;  /* 0x000000343c357c23 */ /* 0x000fc20008010847 */
[--C-:B------:R-:W-:Y:S01]  /*4130*/  FFMA.FTZ R60, R67, UR52, -R71.reuse ;  /* 0x00000034433c7c23 */ /* 0x100fe20008010847 */
[----:B------:R-:W-:-:S01]  /*4140*/  FFMA.FTZ R67, R69, UR52, -R71 ;  /* 0x0000003445437c23 */ /* 0x000fc20008010847 */
[----:B------:R-:W-:Y:S01]  /*4150*/  IMAD.U32 R69, RZ, RZ, UR52 ;  /* 0x00000034ff457e24 */ /* 0x000fe2000f8e00ff */
[----:B------:R-:W4:Y:S01]  /*4160*/  SHFL.BFLY PT, R75, R74, 0x2, 0x1f ;  /* 0x0c401f004a4b7f89 */ /* 0x000f2200000e0000 */
[----:B------:R-:W-:-:S01]  /*4170*/  FFMA.FTZ R63, R66, UR52, -R71 ;  /* 0x00000034423f7c23 */ /* 0x000fc20008010847 */
[----:B------:R-:W5:Y:S08]  /*4180*/  MUFU.EX2 R230, R230 ;  /* 0x000000e600e67308 */ /* 0x000f700000000800 */
[----:B------:R-:W-:Y:S08]  /*4190*/  MUFU.EX2 R37, R37 ;  /* 0x0000002500257308 */ /* 0x000ff00000000800 */
[----:B------:R-:W-:Y:S01]  /*41a0*/  MUFU.EX2 R33, R33 ;  /* 0x0000002100217308 */ /* 0x000fe20000000800 */
[----:B----4-:R-:W-:Y:S01]  /*41b0*/  FMNMX.FTZ R75, R74, R75, !PT ;  /* 0x0000004b4a4b7209 */ /* 0x010fe20007810000 */
[----:B------:R-:W-:-:S06]  /*41c0*/  IMAD.MOV.U32 R74, RZ, RZ, R25 ;  /* 0x000000ffff4a7224 */ /* 0x000fcc00078e0019 */
[----:B------:R-:W-:Y:S01]  /*41d0*/  MUFU.EX2 R216, R216 ;  /* 0x000000d800d87308 */ /* 0x000fe20000000800 */
[----:B------:R-:W4:Y:S07]  /*41e0*/  SHFL.BFLY PT, R192, R75, 0x1, 0x1f ;  /* 0x0c201f004bc07f89 */ /* 0x000f2e00000e0000 */
[----:B------:R-:W-:Y:S08]  /*41f0*/  MUFU.EX2 R218, R218 ;  /* 0x000000da00da7308 */ /* 0x000ff00000000800 */
[----:B------:R-:W-:Y:S08]  /*4200*/  MUFU.EX2 R220, R220 ;  /* 0x000000dc00dc7308 */ /* 0x000ff00000000800 */
[----:B------:R-:W-:Y:S01]  /*4210*/  MUFU.EX2 R49, R49 ;  /* 0x0000003100317308 */ /* 0x000fe20000000800 */
[----:B----4-:R-:W-:Y:S01]  /*4220*/  FMNMX.FTZ R192, R75, R192, !PT ;  /* 0x000000c04bc07209 */ /* 0x010fe20007810000 */
[----:B------:R-:W-:-:S03]  /*4230*/  IMAD.MOV.U32 R75, RZ, RZ, R25 ;  /* 0x000000ffff4b7224 */ /* 0x000fc600078e0019 */
[C---:B------:R-:W-:Y:S01]  /*4240*/  FSETP.NEU.FTZ.AND P1, PT, R192.reuse, -INF , PT ;  /* 0xff800000c000780b */ /* 0x040fe20003f3d000 */
[----:B------:R-:W-:-:S01]  /*4250*/  FFMA.FTZ R64, R192, R69, -8 ;  /* 0xc1000000c0407423 */ /* 0x000fc20000010045 */
[----:B------:R-:W-:Y:S01]  /*4260*/  FFMA.FTZ R69, R70, UR52, -R71 ;  /* 0x0000003446457c23 */ /* 0x000fe20008010847 */
[----:B------:R-:W-:Y:S01]  /*4270*/  MUFU.EX2 R55, R55 ;  /* 0x0000003700377308 */ /* 0x000fe20000000800 */
[----:B------:R-:W-:Y:S02]  /*4280*/  IMAD.MOV.U32 R70, RZ, RZ, R25 ;  /* 0x000000ffff467224 */ /* 0x000fe400078e0019 */
[----:B------:R-:W-:Y:S02]  /*4290*/  FSEL R71, R64, RZ, P1 ;  /* 0x000000ff40477208 */ /* 0x000fe40000800000 */
[----:B------:R-:W-:-:S03]  /*42a0*/  PLOP3.LUT P1, PT, PT, PT, UP0, 0x80, 0x0 ;  /* 0x000000000000781c */ /* 0x000fc60003f2f008 */
[--C-:B------:R-:W-:Y:S01]  /*42b0*/  FFMA.FTZ R229, R5, UR52, -R71.reuse ;  /* 0x0000003405e57c23 */ /* 0x100fe20008010847 */
[----:B------:R-:W-:-:S01]  /*42c0*/  FFMA.FTZ R6, R6, UR52, -R71 ;  /* 0x0000003406067c23 */ /* 0x000fc20008010847 */
[--C-:B------:R-:W-:Y:S01]  /*42d0*/  FFMA.FTZ R7, R7, UR52, -R71.reuse ;  /* 0x0000003407077c23 */ /* 0x100fe20008010847 */
[----:B------:R-:W-:-:S01]  /*42e0*/  FFMA.FTZ R5, R8, UR52, -R71 ;  /* 0x0000003408057c23 */ /* 0x000fc20008010847 */
[--C-:B------:R-:W-:Y:S01]  /*42f0*/  FFMA.FTZ R231, R9, UR52, -R71.reuse ;  /* 0x0000003409e77c23 */ /* 0x100fe20008010847 */
[----:B------:R-:W-:-:S01]  /*4300*/  FFMA.FTZ R8, R10, UR52, -R71 ;  /* 0x000000340a087c23 */ /* 0x000fc20008010847 */
[----:B------:R-:W-:Y:S01]  /*4310*/  MUFU.EX2 R229, R229 ;  /* 0x000000e500e57308 */ /* 0x000fe20000000800 */
[----:B------:R-:W-:-:S01]  /*4320*/  FFMA.FTZ R12, R12, UR52, -R71 ;  /* 0x000000340c0c7c23 */ /* 0x000fc20008010847 */
[--C-:B------:R-:W-:Y:S01]  /*4330*/  FFMA.FTZ R11, R11, UR52, -R71.reuse ;  /* 0x000000340b0b7c23 */ /* 0x100fe20008010847 */
[----:B------:R-:W-:-:S01]  /*4340*/  FFMA.FTZ R10, R14, UR52, -R71 ;  /* 0x000000340e0a7c23 */ /* 0x000fc20008010847 */
[--C-:B------:R-:W-:Y:S01]  /*4350*/  FFMA.FTZ R14, R30, UR52, -R71.reuse ;  /* 0x000000341e0e7c23 */ /* 0x100fe20008010847 */
[----:B------:R-:W-:-:S01]  /*4360*/  FFMA.FTZ R217, R13, UR52, -R71 ;  /* 0x000000340dd97c23 */ /* 0x000fc20008010847 */
[--C-:B------:R-:W-:Y:S01]  /*4370*/  FFMA.FTZ R15, R15, UR52, -R71.reuse ;  /* 0x000000340f0f7c23 */ /* 0x100fe20008010847 */
[----:B------:R-:W-:-:S01]  /*4380*/  FFMA.FTZ R20, R20, UR52, -R71 ;  /* 0x0000003414147c23 */ /* 0x000fc20008010847 */
[----:B------:R-:W4:Y:S01]  /*4390*/  MUFU.EX2 R6, R6 ;  /* 0x0000000600067308 */ /* 0x000f220000000800 */
[----:B------:R-:W-:-:S01]  /*43a0*/  FFMA.FTZ R219, R21, UR52, -R71 ;  /* 0x0000003415db7c23 */ /* 0x000fc20008010847 */
[--C-:B------:R-:W-:Y:S01]  /*43b0*/  FFMA.FTZ R26, R26, UR52, -R71.reuse ;  /* 0x000000341a1a7c23 */ /* 0x100fe20008010847 */
[----:B------:R-:W-:-:S01]  /*43c0*/  FFMA.FTZ R27, R27, UR52, -R71 ;  /* 0x000000341b1b7c23 */ /* 0x000fc20008010847 */
[--C-:B------:R-:W-:Y:S01]  /*43d0*/  FFMA.FTZ R221, R29, UR52, -R71.reuse ;  /* 0x000000341ddd7c23 */ /* 0x100fe20008010847 */
[----:B------:R-:W-:-:S01]  /*43e0*/  FFMA.FTZ R38, R38, UR52, -R71 ;  /* 0x0000003426267c23 */ /* 0x000fc20008010847 */
[--C-:B------:R-:W-:Y:S01]  /*43f0*/  FFMA.FTZ R41, R41, UR52, -R71.reuse ;  /* 0x0000003429297c23 */ /* 0x100fe20008010847 */
[----:B------:R-:W-:-:S01]  /*4400*/  FFMA.FTZ R223, R45, UR52, -R71 ;  /* 0x000000342ddf7c23 */ /* 0x000fc20008010847 */
[----:B------:R-:W1:Y:S01]  /*4410*/  MUFU.EX2 R7, R7 ;  /* 0x0000000700077308 */ /* 0x000e620000000800 */
[----:B------:R-:W-:-:S01]  /*4420*/  FFMA.FTZ R46, R46, UR52, -R71 ;  /* 0x000000342e2e7c23 */ /* 0x000fc20008010847 */
[--C-:B------:R-:W-:Y:S01]  /*4430*/  FFMA.FTZ R50, R50, UR52, -R71.reuse ;  /* 0x0000003432327c23 */ /* 0x100fe20008010847 */
[----:B------:R-:W-:-:S01]  /*4440*/  FFMA.FTZ R54, R54, UR52, -R71 ;  /* 0x0000003436367c23 */ /* 0x000fc20008010847 */
[--C-:B------:R-:W-:Y:S01]  /*4450*/  FFMA.FTZ R57, R57, UR52, -R71.reuse ;  /* 0x0000003439397c23 */ /* 0x100fe20008010847 */
[----:B------:R-:W-:-:S01]  /*4460*/  FFMA.FTZ R59, R59, UR52, -R71 ;  /* 0x000000343b3b7c23 */ /* 0x000fc20008010847 */
[--C-:B------:R-:W-:Y:S01]  /*4470*/  FFMA.FTZ R62, R62, UR52, -R71.reuse ;  /* 0x000000343e3e7c23 */ /* 0x100fe20008010847 */
[----:B------:R-:W-:-:S01]  /*4480*/  FFMA.FTZ R40, R40, UR52, -R71 ;  /* 0x0000003428287c23 */ /* 0x000fc20008010847 */
[----:B------:R2:W1:Y:S01]  /*4490*/  MUFU.EX2 R64, R5 ;  /* 0x0000000500407308 */ /* 0x0004620000000800 */
[----:B------:R-:W-:-:S01]  /*44a0*/  FFMA.FTZ R44, R44, UR52, -R71 ;  /* 0x000000342c2c7c23 */ /* 0x000fc20008010847 */
[--C-:B------:R-:W-:Y:S01]  /*44b0*/  FFMA.FTZ R48, R48, UR52, -R71.reuse ;  /* 0x0000003430307c23 */ /* 0x100fe20008010847 */
[----:B------:R-:W-:-:S01]  /*44c0*/  FFMA.FTZ R51, R51, UR52, -R71 ;  /* 0x0000003433337c23 */ /* 0x000fc20008010847 */
[----:B------:R-:W-:Y:S01]  /*44d0*/  FFMA.FTZ R52, R52, UR52, -R71 ;  /* 0x0000003434347c23 */ /* 0x000fe20008010847 */
[----:B------:R-:W-:-:S02]  /*44e0*/  IMAD.MOV.U32 R29, RZ, RZ, R25 ;  /* 0x000000ffff1d7224 */ /* 0x000fc400078e0019 */
[----:B------:R-:W-:Y:S01]  /*44f0*/  IMAD.MOV.U32 R45, RZ, RZ, R25 ;  /* 0x000000ffff2d7224 */ /* 0x000fe200078e0019 */
[----:B------:R-:W1:Y:S01]  /*4500*/  MUFU.EX2 R231, R231 ;  /* 0x000000e700e77308 */ /* 0x000e620000000800 */
[----:B--2---:R-:W-:-:S04]  /*4510*/  FADD.FTZ R5, R228, R31 ;  /* 0x0000001fe4057221 */ /* 0x004fc80000010000 */
[----:B---3--:R-:W-:-:S03]  /*4520*/  FADD.FTZ R30, R28, R5 ;  /* 0x000000051c1e7221 */ /* 0x008fc60000010000 */
[----:B------:R2:W-:Y:S01]  /*4530*/  MUFU.EX2 R66, R12 ;  /* 0x0000000c00427308 */ /* 0x0005e20000000800 */
[----:B0-----:R-:W-:-:S01]  /*4540*/  FADD.FTZ R9, R73, R30 ;  /* 0x0000001e49097221 */ /* 0x001fc20000010000 */
[----:B------:R-:W-:-:S03]  /*4550*/  F2FP.SATFINITE.E4M3.F32.PACK_AB_MERGE_C R73, R73, R28, RZ ;  /* 0x0000001c4949723e */ /* 0x000fc600048070ff */
[----:B-----5:R-:W-:Y:S01]  /*4560*/  FADD.FTZ R30, R230, R9 ;  /* 0x00000009e61e7221 */ /* 0x020fe20000010000 */
[----:B------:R-:W-:Y:S01]  /*4570*/  F2FP.SATFINITE.E4M3.F32.PACK_AB_MERGE_C R228, R31, R228, R73 ;  /* 0x000000e41fe4723e */ /* 0x000fe20004807049 */
[----:B------:R-:W-:Y:S01]  /*4580*/  IMAD.MOV.U32 R31, RZ, RZ, R25 ;  /* 0x000000ffff1f7224 */ /* 0x000fe200078e0019 */
[----:B------:R-:W0:Y:S01]  /*4590*/  MUFU.EX2 R8, R8 ;  /* 0x0000000800087308 */ /* 0x000e220000000800 */
[----:B--2---:R-:W-:-:S01]  /*45a0*/  FFMA.FTZ R12, R24, UR52, -R71 ;  /* 0x00000034180c7c23 */ /* 0x004fc20008010847 */
[----:B----4-:R-:W-:Y:S01]  /*45b0*/  FADD.FTZ R24, R229, R6 ;  /* 0x00000006e5187221 */ /* 0x010fe20000010000 */
[----:B------:R-:W-:-:S01]  /*45c0*/  FADD.FTZ R9, R37, R30 ;  /* 0x0000001e25097221 */ /* 0x000fc20000010000 */
[----:B------:R-:W-:Y:S02]  /*45d0*/  IMAD.MOV.U32 R30, RZ, RZ, R25 ;  /* 0x000000ffff1e7224 */ /* 0x000fe400078e0019 */
[----:B-1----:R-:W-:-:S01]  /*45e0*/  FADD.FTZ R5, R7, R24 ;  /* 0x0000001807057221 */ /* 0x002fc20000010000 */
[--C-:B------:R-:W-:Y:S01]  /*45f0*/  IMAD.MOV.U32 R71, RZ, RZ, R25.reuse ;  /* 0x000000ffff477224 */ /* 0x100fe200078e0019 */
[----:B------:R-:W1:Y:S01]  /*4600*/  MUFU.EX2 R11, R11 ;  /* 0x0000000b000b7308 */ /* 0x000e620000000800 */
[----:B------:R-:W-:-:S02]  /*4610*/  IMAD.MOV.U32 R73, RZ, RZ, R25 ;  /* 0x000000ffff497224 */ /* 0x000fc400078e0019 */
[C---:B------:R-:W-:Y:S01]  /*4620*/  FADD.FTZ R24, R64.reuse, R5 ;  /* 0x0000000540187221 */ /* 0x040fe20000010000 */
[----:B------:R-:W-:-:S03]  /*4630*/  F2FP.SATFINITE.E4M3.F32.PACK_AB_MERGE_C R64, R64, R7, RZ ;  /* 0x000000074040723e */ /* 0x000fc600048070ff */
[----:B------:R-:W-:Y:S01]  /*4640*/  FADD.FTZ R5, R231, R24 ;  /* 0x00000018e7057221 */ /* 0x000fe20000010000 */
[----:B------:R-:W-:-:S01]  /*4650*/  FADD.FTZ R24, R32, R9 ;  /* 0x0000000920187221 */ /* 0x000fc20000010000 */
[----:B------:R-:W2:Y:S01]  /*4660*/  MUFU.EX2 R217, R217 ;  /* 0x000000d900d97308 */ /* 0x000ea20000000800 */
[----:B------:R-:W-:Y:S01]  /*4670*/  F2FP.SATFINITE.E4M3.F32.PACK_AB_MERGE_C R229, R6, R229, R64 ;  /* 0x000000e506e5723e */ /* 0x000fe20004807040 */
[----:B0-----:R-:W-:Y:S01]  /*4680*/  FADD.FTZ R4, R8, R5 ;  /* 0x0000000508047221 */ /* 0x001fe20000010000 */
[----:B------:R-:W-:-:S01]  /*4690*/  FADD.FTZ R9, R33, R24 ;  /* 0x0000001821097221 */ /* 0x000fc20000010000 */
[----:B------:R-:W-:Y:S01]  /*46a0*/  F2FP.SATFINITE.E4M3.F32.PACK_AB_MERGE_C R32, R33, R32, RZ ;  /* 0x000000202120723e */ /* 0x000fe200048070ff */
[----:B------:R-:W-:Y:S02]  /*46b0*/  IMAD.MOV.U32 R33, RZ, RZ, R25 ;  /* 0x000000ffff217224 */ /* 0x000fe400078e0019 */
[----:B------:R-:W-:Y:S01]  /*46c0*/  FADD.FTZ R24, R216, R9 ;  /* 0x00000009d8187221 */ /* 0x000fe20000010000 */
[----:B------:R-:W0:Y:S01]  /*46d0*/  MUFU.EX2 R10, R10 ;  /* 0x0000000a000a7308 */ /* 0x000e220000000800 */
[----:B-1----:R-:W-:-:S01]  /*46e0*/  FADD.FTZ R5, R11, R4 ;  /* 0x000000040b057221 */ /* 0x002fc20000010000 */
[----:B------:R-:W-:Y:S01]  /*46f0*/  F2FP.SATFINITE.E4M3.F32.PACK_AB_MERGE_C R230, R37, R230, R32 ;  /* 0x000000e625e6723e */ /* 0x000fe20004807020 */
[----:B------:R-:W-:-:S01]  /*4700*/  FADD.FTZ R9, R35, R24 ;  /* 0x0000001823097221 */ /* 0x000fc20000010000 */
[----:B------:R-:W-:-:S02]  /*4710*/  IMAD.MOV.U32 R32, RZ, RZ, R25 ;  /* 0x000000ffff207224 */ /* 0x000fc400078e0019 */
[----:B------:R-:W-:-:S01]  /*4720*/  FADD.FTZ R4, R66, R5 ;  /* 0x0000000542047221 */ /* 0x000fc20000010000 */
[----:B------:R-:W-:Y:S01]  /*4730*/  F2FP.SATFINITE.E4M3.F32.PACK_AB_MERGE_C R66, R66, R11, RZ ;  /* 0x0000000b4242723e */ /* 0x000fe200048070ff */
[----:B------:R-:W-:-:S01]  /*4740*/  FADD.FTZ R24, R34, R9 ;  /* 0x0000000922187221 */ /* 0x000fc20000010000 */
[----:B------:R-:W1:Y:S01]  /*4750*/  MUFU.EX2 R15, R15 ;  /* 0x0000000f000f7308 */ /* 0x000e620000000800 */
[----:B--2---:R-:W-:-:S01]  /*4760*/  FADD.FTZ R5, R217, R4 ;  /* 0x00000004d9057221 */ /* 0x004fc20000010000 */
[----:B------:R-:W-:Y:S01]  /*4770*/  F2FP.SATFINITE.E4M3.F32.PACK_AB_MERGE_C R231, R8, R231, R66 ;  /* 0x000000e708e7723e */ /* 0x000fe20004807042 */
[----:B------:R-:W-:-:S01]  /*4780*/  FADD.FTZ R13, R39, R24 ;  /* 0x00000018270d7221 */ /* 0x000fc20000010000 */
[----:B------:R-:W-:Y:S01]  /*4790*/  F2FP.SATFINITE.E4M3.F32.PACK_AB_MERGE_C R34, R39, R34, RZ ;  /* 0x000000222722723e */ /* 0x000fe200048070ff */
[----:B------:R-:W-:Y:S02]  /*47a0*/  IMAD.MOV.U32 R37, RZ, RZ, R25 ;  /* 0x000000ffff257224 */ /* 0x000fe400078e0019 */
[----:B------:R-:W-:Y:S01]  /*47b0*/  FADD.FTZ R24, R218, R13 ;  /* 0x0000000dda187221 */ /* 0x000fe20000010000 */
[----:B------:R-:W2:Y:S01]  /*47c0*/  MUFU.EX2 R20, R20 ;  /* 0x0000001400147308 */ /* 0x000ea20000000800 */
[----:B0-----:R-:W-:-:S01]  /*47d0*/  FADD.FTZ R4, R10, R5 ;  /* 0x000000050a047221 */ /* 0x001fc20000010000 */
[----:B------:R-:W-:Y:S01]  /*47e0*/  F2FP.SATFINITE.E4M3.F32.PACK_AB_MERGE_C R216, R35, R216, R34 ;  /* 0x000000d823d8723e */ /* 0x000fe20004807022 */
[----:B------:R-:W-:-:S01]  /*47f0*/  FADD.FTZ R13, R43, R24 ;  /* 0x000000182b0d7221 */ /* 0x000fc20000010000 */
[----:B------:R-:W-:-:S02]  /*4800*/  IMAD.MOV.U32 R35, RZ, RZ, R25 ;  /* 0x000000ffff237224 */ /* 0x000fc400078e0019 */
[----:B------:R-:W-:Y:S02]  /*4810*/  IMAD.MOV.U32 R34, RZ, RZ, R25 ;  /* 0x000000ffff227224 */ /* 0x000fe400078e0019 */
[----:B------:R-:W-:Y:S01]  /*4820*/  FADD.FTZ R24, R36, R13 ;  /* 0x0000000d24187221 */ /* 0x000fe20000010000 */
[----:B------:R-:W0:Y:S01]  /*4830*/  MUFU.EX2 R219, R219 ;  /* 0x000000db00db7308 */ /* 0x000e220000000800 */
[----:B-1----:R-:W-:-:S01]  /*4840*/  FADD.FTZ R9, R15, R4 ;  /* 0x000000040f097221 */ /* 0x002fc20000010000 */
[C---:B------:R-:W-:Y:S01]  /*4850*/  F2FP.SATFINITE.E4M3.F32.PACK_AB_MERGE_C R36, R47.reuse, R36, RZ ;  /* 0x000000242f24723e */ /* 0x040fe200048070ff */
[----:B------:R-:W-:-:S01]  /*4860*/  FADD.FTZ R47, R47, R24 ;  /* 0x000000182f2f7221 */ /* 0x000fc20000010000 */
[----:B------:R-:W-:Y:S02]  /*4870*/  IMAD.MOV.U32 R39, RZ, RZ, R25 ;  /* 0x000000ffff277224 */ /* 0x000fe400078e0019 */
[----:B------:R-:W-:Y:S01]  /*4880*/  F2FP.SATFINITE.E4M3.F32.PACK_AB_MERGE_C R218, R43, R218, R36 ;  /* 0x000000da2bda723e */ /* 0x000fe20004807024 */
[----:B------:R-:W-:Y:S01]  /*4890*/  FADD.FTZ R24, R220, R47 ;  /* 0x0000002fdc187221 */ /* 0x000fe20000010000 */
[----:B------:R-:W1:Y:S01]  /*48a0*/  MUFU.EX2 R12, R12 ;  /* 0x0000000c000c7308 */ /* 0x000e620000000800 */
[----:B--2---:R-:W-:-:S01]  /*48b0*/  FADD.FTZ R4, R20, R9 ;  /* 0x0000000914047221 */ /* 0x004fc20000010000 */
[----:B------:R-:W-:Y:S01]  /*48c0*/  F2FP.SATFINITE.E4M3.F32.PACK_AB_MERGE_C R15, R20, R15, RZ ;  /* 0x0000000f140f723e */ /* 0x000fe200048070ff */
[----:B------:R-:W-:-:S01]  /*48d0*/  FADD.FTZ R24, R49, R24 ;  /* 0x0000001831187221 */ /* 0x000fc20000010000 */
[----:B------:R-:W-:-:S02]  /*48e0*/  IMAD.MOV.U32 R36, RZ, RZ, R25 ;  /* 0x000000ffff247224 */ /* 0x000fc400078e0019 */
[----:B------:R-:W-:Y:S01]  /*48f0*/  F2FP.SATFINITE.E4M3.F32.PACK_AB_MERGE_C R217, R10, R217, R15 ;  /* 0x000000d90ad9723e */ /* 0x000fe2000480700f */
[----:B------:R-:W-:Y:S01]  /*4900*/  FADD.FTZ R11, R55, R24 ;  /* 0x00000018370b7221 */ /* 0x000fe20000010000 */
[----:B------:R-:W2:Y:S01]  /*4910*/  MUFU.EX2 R26, R26 ;  /* 0x0000001a001a7308 */ /* 0x000ea20000000800 */
[----:B0-----:R-:W-:-:S01]  /*4920*/  FADD.FTZ R9, R219, R4 ;  /* 0x00000004db097221 */ /* 0x001fc20000010000 */
[--C-:B------:R-:W-:Y:S02]  /*4930*/  IMAD.MOV.U32 R43, RZ, RZ, R25.reuse ;  /* 0x000000ffff2b7224 */ /* 0x100fe400078e0019 */
[--C-:B------:R-:W-:Y:S02]  /*4940*/  IMAD.MOV.U32 R47, RZ, RZ, R25.reuse ;  /* 0x000000ffff2f7224 */ /* 0x100fe400078e0019 */
[----:B------:R-:W-:Y:S02]  /*4950*/  IMAD.MOV.U32 R64, RZ, RZ, R25 ;  /* 0x000000ffff407224 */ /* 0x000fe400078e0019 */
[----:B------:R-:W0:Y:S01]  /*4960*/  MUFU.EX2 R27, R27 ;  /* 0x0000001b001b7308 */ /* 0x000e220000000800 */
[----:B-1----:R-:W-:-:S01]  /*4970*/  FADD.FTZ R9, R12, R9 ;  /* 0x000000090c097221 */ /* 0x002fc20000010000 */
[----:B------:R-:W-:-:S06]  /*4980*/  IMAD.MOV.U32 R66, RZ, RZ, R25 ;  /* 0x000000ffff427224 */ /* 0x000fcc00078e0019 */
[----:B------:R-:W1:Y:S01]  /*4990*/  MUFU.EX2 R221, R221 ;  /* 0x000000dd00dd7308 */ /* 0x000e620000000800 */
[----:B--2---:R-:W-:-:S07]  /*49a0*/  FADD.FTZ R28, R26, R9 ;  /* 0x000000091a1c7221 */ /* 0x004fce0000010000 */
[----:B------:R-:W2:Y:S01]  /*49b0*/  MUFU.EX2 R14, R14 ;  /* 0x0000000e000e7308 */ /* 0x000ea20000000800 */
[----:B0-----:R-:W-:-:S01]  /*49c0*/  FADD.FTZ R28, R27, R28 ;  /* 0x0000001c1b1c7221 */ /* 0x001fc20000010000 */
[----:B------:R-:W-:Y:S01]  /*49d0*/  F2FP.SATFINITE.E4M3.F32.PACK_AB_MERGE_C R26, R27, R26, RZ ;  /* 0x0000001a1b1a723e */ /* 0x000fe200048070ff */
[----:B------:R-:W-:-:S03]  /*49e0*/  IMAD.MOV.U32 R27, RZ, RZ, R25 ;  /* 0x000000ffff1b7224 */ /* 0x000fc600078e0019 */
[----:B------:R-:W-:Y:S01]  /*49f0*/  F2FP.SATFINITE.E4M3.F32.PACK_AB_MERGE_C R219, R12, R219, R26 ;  /* 0x000000db0cdb723e */ /* 0x000fe2000480701a */
[----:B------:R-:W-:Y:S01]  /*4a00*/  IMAD.MOV.U32 R26, RZ, RZ, R25 ;  /* 0x000000ffff1a7224 */ /* 0x000fe200078e0019 */
[----:B------:R-:W0:Y:S01]  /*4a10*/  MUFU.EX2 R38, R38 ;  /* 0x0000002600267308 */ /* 0x000e220000000800 */
[----:B-1----:R-:W-:-:S01]  /*4a20*/  FADD.FTZ R7, R221, R28 ;  /* 0x0000001cdd077221 */ /* 0x002fc20000010000 */
[----:B------:R-:W-:-:S06]  /*4a30*/  IMAD.MOV.U32 R28, RZ, RZ, R25 ;  /* 0x000000ffff1c7224 */ /* 0x000fcc00078e0019 */
[----:B------:R-:W1:Y:S01]  /*4a40*/  MUFU.EX2 R72, R72 ;  /* 0x0000004800487308 */ /* 0x000e620000000800 */
[----:B--2---:R-:W-:-:S07]  /*4a50*/  FADD.FTZ R9, R14, R7 ;  /* 0x000000070e097221 */ /* 0x004fce0000010000 */
[----:B------:R-:W2:Y:S01]  /*4a60*/  MUFU.EX2 R41, R41 ;  /* 0x0000002900297308 */ /* 0x000ea20000000800 */
[----:B0-----:R-:W-:-:S07]  /*4a70*/  FADD.FTZ R20, R38, R9 ;  /* 0x0000000926147221 */ /* 0x001fce0000010000 */
[----:B------:R-:W0:Y:S01]  /*4a80*/  MUFU.EX2 R222, R222 ;  /* 0x000000de00de7308 */ /* 0x000e220000000800 */
[----:B-1----:R-:W-:-:S01]  /*4a90*/  FADD.FTZ R11, R72, R11 ;  /* 0x0000000b480b7221 */ /* 0x002fc20000010000 */
[----:B------:R-:W-:Y:S01]  /*4aa0*/  F2FP.SATFINITE.E4M3.F32.PACK_AB_MERGE_C R55, R72, R55, RZ ;  /* 0x000000374837723e */ /* 0x000fe200048070ff */
[----:B------:R-:W-:-:S03]  /*4ab0*/  IMAD.MOV.U32 R72, RZ, RZ, R25 ;  /* 0x000000ffff487224 */ /* 0x000fc600078e0019 */
[----:B------:R-:W-:Y:S01]  /*4ac0*/  F2FP.SATFINITE.E4M3.F32.PACK_AB_MERGE_C R220, R49, R220, R55 ;  /* 0x000000dc31dc723e */ /* 0x000fe20004807037 */
[----:B------:R-:W-:Y:S01]  /*4ad0*/  IMAD.MOV.U32 R49, RZ, RZ, R25 ;  /* 0x000000ffff317224 */ /* 0x000fe200078e0019 */
[----:B------:R-:W1:Y:S01]  /*4ae0*/  MUFU.EX2 R223, R223 ;  /* 0x000000df00df7308 */ /* 0x000e620000000800 */
[----:B--2---:R-:W-:-:S01]  /*4af0*/  FADD.FTZ R20, R41, R20 ;  /* 0x0000001429147221 */ /* 0x004fc20000010000 */
[----:B------:R-:W-:Y:S01]  /*4b00*/  F2FP.SATFINITE.E4M3.F32.PACK_AB_MERGE_C R38, R41, R38, RZ ;  /* 0x000000262926723e */ /* 0x000fe200048070ff */
[--C-:B------:R-:W-:Y:S02]  /*4b10*/  IMAD.MOV.U32 R41, RZ, RZ, R25.reuse ;  /* 0x000000ffff297224 */ /* 0x100fe400078e0019 */
[--C-:B------:R-:W-:Y:S01]  /*4b20*/  IMAD.MOV.U32 R55, RZ, RZ, R25.reuse ;  /* 0x000000ffff377224 */ /* 0x100fe200078e0019 */
[----:B------:R-:W-:Y:S01]  /*4b30*/  F2FP.SATFINITE.E4M3.F32.PACK_AB_MERGE_C R221, R14, R221, R38 ;  /* 0x000000dd0edd723e */ /* 0x000fe20004807026 */
[----:B------:R-:W-:Y:S01]  /*4b40*/  IMAD.MOV.U32 R38, RZ, RZ, R25 ;  /* 0x000000ffff267224 */ /* 0x000fe200078e0019 */
[----:B------:R-:W2:Y:S01]  /*4b50*/  MUFU.EX2 R53, R53 ;  /* 0x0000003500357308 */ /* 0x000ea20000000800 */
[----:B0-----:R-:W-:-:S07]  /*4b60*/  FADD.FTZ R24, R222, R11 ;  /* 0x0000000bde187221 */ /* 0x001fce0000010000 */
[----:B------:R-:W0:Y:S01]  /*4b70*/  MUFU.EX2 R46, R46 ;  /* 0x0000002e002e7308 */ /* 0x000e220000000800 */
[----:B-1----:R-:W-:-:S07]  /*4b80*/  FADD.FTZ R9, R223, R20 ;  /* 0x00000014df097221 */ /* 0x002fce0000010000 */
[----:B------:R-:W1:Y:S01]  /*4b90*/  MUFU.EX2 R56, R56 ;  /* 0x0000003800387308 */ /* 0x000e620000000800 */
[----:B--2---:R-:W-:-:S07]  /*4ba0*/  FADD.FTZ R11, R53, R24 ;  /* 0x00000018350b7221 */ /* 0x004fce0000010000 */
[----:B------:R-:W2:Y:S01]  /*4bb0*/  MUFU.EX2 R50, R50 ;  /* 0x0000003200327308 */ /* 0x000ea20000000800 */
[----:B0-----:R-:W-:-:S07]  /*4bc0*/  FADD.FTZ R13, R46, R9 ;  /* 0x000000092e0d7221 */ /* 0x001fce0000010000 */
[----:B------:R-:W0:Y:S01]  /*4bd0*/  MUFU.EX2 R61, R61 ;  /* 0x0000003d003d7308 */ /* 0x000e220000000800 */
[----:B-1----:R-:W-:-:S07]  /*4be0*/  FADD.FTZ R20, R56, R11 ;  /* 0x0000000b38147221 */ /* 0x002fce0000010000 */
[----:B------:R1:W3:Y:S01]  /*4bf0*/  MUFU.EX2 R5, R54 ;  /* 0x0000003600057308 */ /* 0x0002e20000000800 */
[----:B--2---:R-:W-:-:S07]  /*4c00*/  FADD.FTZ R24, R50, R13 ;  /* 0x0000000d32187221 */ /* 0x004fce0000010000 */
[----:B------:R-:W2:Y:S01]  /*4c10*/  MUFU.EX2 R224, R224 ;  /* 0x000000e000e07308 */ /* 0x000ea20000000800 */
[C---:B0-----:R-:W-:Y:S01]  /*4c20*/  F2FP.SATFINITE.E4M3.F32.PACK_AB_MERGE_C R56, R61.reuse, R56, RZ ;  /* 0x000000383d38723e */ /* 0x041fe200048070ff */
[----:B------:R-:W-:Y:S01]  /*4c30*/  FADD.FTZ R61, R61, R20 ;  /* 0x000000143d3d7221 */ /* 0x000fe20000010000 */
[--C-:B-1----:R-:W-:Y:S02]  /*4c40*/  IMAD.MOV.U32 R54, RZ, RZ, R25.reuse ;  /* 0x000000ffff367224 */ /* 0x102fe400078e0019 */
[----:B------:R-:W-:Y:S01]  /*4c50*/  F2FP.SATFINITE.E4M3.F32.PACK_AB_MERGE_C R222, R53, R222, R56 ;  /* 0x000000de35de723e */ /* 0x000fe20004807038 */
[----:B------:R-:W-:Y:S02]  /*4c60*/  IMAD.MOV.U32 R53, RZ, RZ, R25 ;  /* 0x000000ffff357224 */ /* 0x000fe400078e0019 */
[----:B------:R-:W0:Y:S01]  /*4c70*/  MUFU.EX2 R57, R57 ;  /* 0x0000003900397308 */ /* 0x000e220000000800 */
[----:B---3--:R-:W-:-:S01]  /*4c80*/  FADD.FTZ R24, R5, R24 ;  /* 0x0000001805187221 */ /* 0x008fc20000010000 */
[----:B------:R-:W-:Y:S01]  /*4c90*/  F2FP.SATFINITE.E4M3.F32.PACK_AB_MERGE_C R50, R5, R50, RZ ;  /* 0x000000320532723e */ /* 0x000fe200048070ff */
[----:B------:R-:W-:-:S03]  /*4ca0*/  IMAD.MOV.U32 R56, RZ, RZ, R25 ;  /* 0x000000ffff387224 */ /* 0x000fc600078e0019 */
[----:B------:R-:W-:Y:S01]  /*4cb0*/  F2FP.SATFINITE.E4M3.F32.PACK_AB_MERGE_C R223, R46, R223, R50 ;  /* 0x000000df2edf723e */ /* 0x000fe20004807032 */
[----:B------:R-:W-:Y:S01]  /*4cc0*/  IMAD.MOV.U32 R46, RZ, RZ, R25 ;  /* 0x000000ffff2e7224 */ /* 0x000fe200078e0019 */
[----:B------:R-:W1:Y:S01]  /*4cd0*/  MUFU.EX2 R65, R65 ;  /* 0x0000004100417308 */ /* 0x000e620000000800 */
[----:B--2---:R-:W-:-:S01]  /*4ce0*/  FADD.FTZ R20, R224, R61 ;  /* 0x0000003de0147221 */ /* 0x004fc20000010000 */
[--C-:B------:R-:W-:Y:S02]  /*4cf0*/  IMAD.MOV.U32 R50, RZ, RZ, R25.reuse ;  /* 0x000000ffff327224 */ /* 0x100fe400078e0019 */
[----:B------:R-:W-:-:S04]  /*4d00*/  IMAD.MOV.U32 R61, RZ, RZ, R25 ;  /* 0x000000ffff3d7224 */ /* 0x000fc800078e0019 */
[----:B------:R2:W3:Y:S01]  /*4d10*/  MUFU.EX2 R4, R59 ;  /* 0x0000003b00047308 */ /* 0x0004e20000000800 */
[----:B0-----:R-:W-:-:S01]  /*4d20*/  FADD.FTZ R5, R57, R24 ;  /* 0x0000001839057221 */ /* 0x001fc20000010000 */
[----:B------:R-:W-:-:S06]  /*4d30*/  IMAD.MOV.U32 R24, RZ, RZ, R25 ;  /* 0x000000ffff187224 */ /* 0x000fcc00078e0019 */
[----:B------:R-:W-:Y:S01]  /*4d40*/  MUFU.EX2 R63, R63 ;  /* 0x0000003f003f7308 */ /* 0x000fe20000000800 */
[----:B-1----:R-:W-:-:S01]  /*4d50*/  FADD.FTZ R20, R65, R20 ;  /* 0x0000001441147221 */ /* 0x002fc20000010000 */
[----:B--2---:R-:W-:-:S06]  /*4d60*/  IMAD.MOV.U32 R59, RZ, RZ, R25 ;  /* 0x000000ffff3b7224 */ /* 0x004fcc00078e0019 */
[----:B------:R-:W0:Y:S01]  /*4d70*/  MUFU.EX2 R60, R60 ;  /* 0x0000003c003c7308 */ /* 0x000e220000000800 */
[----:B---3--:R-:W-:-:S07]  /*4d80*/  FADD.FTZ R5, R4, R5 ;  /* 0x0000000504057221 */ /* 0x008fce0000010000 */
[----:B------:R-:W1:Y:S08]  /*4d90*/  MUFU.EX2 R62, R62 ;  /* 0x0000003e003e7308 */ /* 0x000e700000000800 */
[----:B------:R2:W3:Y:S01]  /*4da0*/  MUFU.EX2 R7, R40 ;  /* 0x0000002800077308 */ /* 0x0004e20000000800 */
[----:B0-----:R-:W-:Y:S01]  /*4db0*/  F2FP.SATFINITE.E4M3.F32.PACK_AB_MERGE_C R11, R60, R63, RZ ;  /* 0x0000003f3c0b723e */ /* 0x001fe200048070ff */
[----:B------:R-:W-:-:S03]  /*4dc0*/  FADD.FTZ R63, R63, R20 ;  /* 0x000000143f3f7221 */ /* 0x000fc60000010000 */
[----:B------:R-:W-:Y:S01]  /*4dd0*/  F2FP.SATFINITE.E4M3.F32.PACK_AB_MERGE_C R224, R65, R224, R11 ;  /* 0x000000e041e0723e */ /* 0x000fe2000480700b */
[----:B------:R-:W-:-:S01]  /*4de0*/  FADD.FTZ R63, R60, R63 ;  /* 0x0000003f3c3f7221 */ /* 0x000fc20000010000 */
[----:B------:R-:W-:Y:S01]  /*4df0*/  IMAD.MOV.U32 R60, RZ, RZ, R25 ;  /* 0x000000ffff3c7224 */ /* 0x000fe200078e0019 */
[----:B------:R-:W-:Y:S01]  /*4e00*/  MUFU.EX2 R42, R42 ;  /* 0x0000002a002a7308 */ /* 0x000fe20000000800 */
[----:B-1----:R-:W-:-:S01]  /*4e10*/  FADD.FTZ R6, R62, R5 ;  /* 0x000000053e067221 */ /* 0x002fc20000010000 */
[--C-:B--2---:R-:W-:Y:S02]  /*4e20*/  IMAD.MOV.U32 R40, RZ, RZ, R25.reuse ;  /* 0x000000ffff287224 */ /* 0x104fe400078e0019 */
[----:B------:R-:W-:-:S04]  /*4e30*/  IMAD.MOV.U32 R65, RZ, RZ, R25 ;  /* 0x000000ffff417224 */ /* 0x000fc800078e0019 */
[----:B------:R-:W0:Y:S01]  /*4e40*/  MUFU.EX2 R69, R69 ;  /* 0x0000004500457308 */ /* 0x000e220000000800 */
[C---:B---3--:R-:W-:Y:S01]  /*4e50*/  F2FP.SATFINITE.E4M3.F32.PACK_AB_MERGE_C R62, R7.reuse, R62, RZ ;  /* 0x0000003e073e723e */ /* 0x048fe200048070ff */
[----:B------:R-:W-:-:S03]  /*4e60*/  FADD.FTZ R7, R7, R6 ;  /* 0x0000000607077221 */ /* 0x000fc60000010000 */
[----:B------:R-:W-:Y:S01]  /*4e70*/  F2FP.SATFINITE.E4M3.F32.PACK_AB_MERGE_C R225, R4, R57, R62 ;  /* 0x0000003904e1723e */ /* 0x000fe2000480703e */
[--C-:B------:R-:W-:Y:S02]  /*4e80*/  IMAD.MOV.U32 R57, RZ, RZ, R25.reuse ;  /* 0x000000ffff397224 */ /* 0x100fe400078e0019 */
[----:B------:R-:W1:Y:S01]  /*4e90*/  MUFU.EX2 R58, R58 ;  /* 0x0000003a003a7308 */ /* 0x000e620000000800 */
[----:B------:R-:W-:-:S07]  /*4ea0*/  IMAD.MOV.U32 R62, RZ, RZ, R25 ;  /* 0x000000ffff3e7224 */ /* 0x000fce00078e0019 */
[----:B------:R-:W2:Y:S01]  /*4eb0*/  MUFU.EX2 R44, R44 ;  /* 0x0000002c002c7308 */ /* 0x000ea20000000800 */
[----:B0-----:R-:W-:-:S07]  /*4ec0*/  F2FP.SATFINITE.E4M3.F32.PACK_AB_MERGE_C R226, R69, R42, RZ ;  /* 0x0000002a45e2723e */ /* 0x001fce00048070ff */
[----:B------:R-:W0:Y:S01]  /*4ed0*/  MUFU.EX2 R67, R67 ;  /* 0x0000004300437308 */ /* 0x000e220000000800 */
[----:B-1----:R-:W-:-:S01]  /*4ee0*/  FADD.FTZ R6, R58, R63 ;  /* 0x0000003f3a067221 */ /* 0x002fc20000010000 */
[----:B------:R-:W-:-:S06]  /*4ef0*/  IMAD.MOV.U32 R63, RZ, RZ, R25 ;  /* 0x000000ffff3f7224 */ /* 0x000fcc00078e0019 */
[----:B------:R1:W3:Y:S01]  /*4f00*/  MUFU.EX2 R9, R48 ;  /* 0x0000003000097308 */ /* 0x0002e20000000800 */
[----:B--2---:R-:W-:-:S07]  /*4f10*/  FADD.FTZ R8, R44, R7 ;  /* 0x000000072c087221 */ /* 0x004fce0000010000 */
[----:B------:R-:W2:Y:S01]  /*4f20*/  MUFU.EX2 R51, R51 ;  /* 0x0000003300337308 */ /* 0x000ea20000000800 */
[C---:B0-----:R-:W-:Y:S01]  /*4f30*/  F2FP.SATFINITE.E4M3.F32.PACK_AB_MERGE_C R226, R67.reuse, R58, R226 ;  /* 0x0000003a43e2723e */ /* 0x041fe200048070e2 */
[----:B------:R-:W-:Y:S01]  /*4f40*/  FADD.FTZ R67, R67, R6 ;  /* 0x0000000643437221 */ /* 0x000fe20000010000 */
[--C-:B-1----:R-:W-:Y:S02]  /*4f50*/  IMAD.MOV.U32 R48, RZ, RZ, R25.reuse ;  /* 0x000000ffff307224 */ /* 0x102fe400078e0019 */
[----:B------:R-:W-:Y:S02]  /*4f60*/  IMAD.MOV.U32 R58, RZ, RZ, R25 ;  /* 0x000000ffff3a7224 */ /* 0x000fe400078e0019 */
[----:B------:R-:W-:-:S01]  /*4f70*/  FADD.FTZ R42, R42, R67 ;  /* 0x000000432a2a7221 */ /* 0x000fc20000010000 */
[----:B------:R-:W-:Y:S01]  /*4f80*/  IMAD.MOV.U32 R67, RZ, RZ, R25 ;  /* 0x000000ffff437224 */ /* 0x000fe200078e0019 */
[----:B------:R-:W0:Y:S01]  /*4f90*/  MUFU.EX2 R52, R52 ;  /* 0x0000003400347308 */ /* 0x000e220000000800 */
[----:B---3--:R-:W-:-:S01]  /*4fa0*/  FADD.FTZ R8, R9, R8 ;  /* 0x0000000809087221 */ /* 0x008fc20000010000 */
[----:B------:R-:W-:Y:S01]  /*4fb0*/  FADD.FTZ R4, R69, R42 ;  /* 0x0000002a45047221 */ /* 0x000fe20000010000 */
[----:B------:R-:W-:-:S02]  /*4fc0*/  IMAD.MOV.U32 R42, RZ, RZ, R25 ;  /* 0x000000ffff2a7224 */ /* 0x000fc400078e0019 */
[----:B------:R-:W-:Y:S02]  /*4fd0*/  IMAD.MOV.U32 R69, RZ, RZ, R25 ;  /* 0x000000ffff457224 */ /* 0x000fe400078e0019 */
[----:B--2---:R-:W-:-:S01]  /*4fe0*/  FADD.FTZ R5, R51, R8 ;  /* 0x0000000833057221 */ /* 0x004fc20000010000 */
[----:B0-----:R-:W-:-:S03]  /*4ff0*/  F2FP.SATFINITE.E4M3.F32.PACK_AB_MERGE_C R6, R52, R51, RZ ;  /* 0x000000333406723e */ /* 0x001fc600048070ff */
[----:B------:R-:W-:Y:S01]  /*5000*/  FADD.FTZ R5, R52, R5 ;  /* 0x0000000534057221 */ /* 0x000fe20000010000 */
[--C-:B------:R-:W-:Y:S01]  /*5010*/  IMAD.MOV.U32 R51, RZ, RZ, R25.reuse ;  /* 0x000000ffff337224 */ /* 0x100fe200078e0019 */
[----:B------:R-:W-:Y:S01]  /*5020*/  F2FP.SATFINITE.E4M3.F32.PACK_AB_MERGE_C R227, R9, R44, R6 ;  /* 0x0000002c09e3723e */ /* 0x000fe20004807006 */
[--C-:B------:R-:W-:Y:S02]  /*5030*/  IMAD.MOV.U32 R44, RZ, RZ, R25.reuse ;  /* 0x000000ffff2c7224 */ /* 0x100fe400078e0019 */
[----:B------:R-:W-:Y:S01]  /*5040*/  IMAD.MOV.U32 R52, RZ, RZ, R25 ;  /* 0x000000ffff347224 */ /* 0x000fe200078e0019 */
[----:B------:R-:W-:Y:S06]  /*5050*/  @!P1 BRA `(.L_x_153) ;  /* 0x0000003000389947 */ /* 0x000fec0003800000 */
[----:B------:R-:W-:Y:S01]  /*5060*/  IMAD.MOV.U32 R6, RZ, RZ, R192 ;  /* 0x000000ffff067224 */ /* 0x000fe200078e00c0 */
[----:B------:R-:W-:Y:S01]  /*5070*/  CS2R R150, SRZ ;  /* 0x0000000000967805 */ /* 0x000fe2000001ff00 */
[----:B------:R-:W-:Y:S01]  /*5080*/  IMAD.MOV.U32 R7, RZ, RZ, R186 ;  /* 0x000000ffff077224 */ /* 0x000fe200078e00ba */
        /* <DEDUP_REMOVED lines=63> */
[----:B------:R-:W-:Y:S01]  /*5480*/  UMOV UR55, UR45 ;  /* 0x0000002d00377c82 */ /* 0x000fe20008000000 */
[----:B------:R-:W-:Y:S01]  /*5490*/  UMOV UR54, UR53 ;  /* 0x0000003500367c82 */ /* 0x000fe20008000000 */
[----:B------:R-:W-:-:S05]  /*54a0*/  ULDC UR52, c[0x0][0x988] ;  /* 0x0002620000347ab9 */ /* 0x000fca0000000800 */
.L_x_163:
[----:B------:R-:W-:Y:S01]  /*54b0*/  ISETP.NE.AND P2, PT, RZ, UR43, PT ;  /* 0x0000002bff007c0c */ /* 0x000fe2000bf45270 */
[----:B------:R-:W-:-:S04]  /*54c0*/  UISETP.NE.AND UP0, UPT, UR54, 0x1, UPT ;  /* 0x000000013600788c */ /* 0x000fc8000bf05270 */
[----:B------:R-:W-:-:S04]  /*54d0*/  USEL UR45, URZ, 0x1, UP0 ;  /* 0x000000013f2d7887 */ /* 0x000fc80008000000 */
[----:B------:R-:W-:-:S04]  /*54e0*/  ULOP3.LUT UR45, UR55, UR45, URZ, 0x3c, !UPT ;  /* 0x0000002d372d7292 */ /* 0x000fc8000f8e3c3f */
[----:B0-----:R-:W-:Y:S08]  /*54f0*/  @P2 BRA `(.L_x_154) ;  /* 0x0000000000442947 */ /* 0x001ff00003800000 */
[----:B------:R-:W-:Y:S05]  /*5500*/  @!P0 BRA `(.L_x_155) ;  /* 0x0000000000048947 */ /* 0x000fea0003800000 */
[----:B------:R-:W-:Y:S01]  /*5510*/  BPT.TRAP 0x1 ;  /* 0x000000040000795c */ /* 0x000fe20000300000 */
.L_x_155:
[----:B------:R-:W0:Y:S01]  /*5520*/  S2UR UR10, SR_CgaCtaId ;  /* 0x00000000000a79c3 */ /* 0x000e220000008800 */
[----:B------:R-:W-:Y:S01]  /*5530*/  UIADD3 UR6, UR54, 0x1, URZ ;  /* 0x0000000136067890 */ /* 0x000fe2000fffe03f */
[----:B------:R-:W-:Y:S01]  /*5540*/  IMAD.U32 R2, RZ, RZ, UR45 ;  /* 0x0000002dff027e24 */ /* 0x000fe2000f8e00ff */
[----:B------:R-:W-:Y:S02]  /*5550*/  UMOV UR7, 0x400 ;  /* 0x0000040000077882 */ /* 0x000fe40000000000 */
[----:B------:R-:W-:Y:S02]  /*5560*/  UISETP.NE.AND UP0, UPT, UR6, 0x2, UPT ;  /* 0x000000020600788c */ /* 0x000fe4000bf05270 */
[----:B------:R-:W-:Y:S02]  /*5570*/  SHF.L.U32 R2, R2, 0x1f, RZ ;  /* 0x0000001f02027819 */ /* 0x000fe400000006ff */
[----:B------:R-:W-:Y:S02]  /*5580*/  USEL UR6, UR6, URZ, UP0 ;  /* 0x0000003f06067287 */ /* 0x000fe40008000000 */
[----:B0-----:R-:W-:-:S04]  /*5590*/  ULEA UR7, UR10, UR7, 0x18 ;  /* 0x000000070a077291 */ /* 0x001fc8000f8ec03f */
[----:B------:R-:W-:-:S09]  /*55a0*/  ULEA UR6, UR6, UR7, 0x3 ;  /* 0x0000000706067291 */ /* 0x000fd2000f8e183f */
[----:B------:R0:W1:Y:S01]  /*55b0*/  SYNCS.PHASECHK.TRANS64.TRYWAIT P1, [UR6+0x38830], R2 ;  /* 0x03883002ff0075a7 */ /* 0x0000620008020146 */
[----:B------:R-:W-:Y:S05]  /*55c0*/  @!P0 BRA `(.L_x_156) ;  /* 0x0000000000048947 */ /* 0x000fea0003800000 */
[----:B------:R-:W-:Y:S01]  /*55d0*/  BPT.TRAP 0x1 ;  /* 0x000000040000795c */ /* 0x000fe20000300000 */
.L_x_156:
[----:B-1----:R-:W-:Y:S05]  /*55e0*/  @P1 BRA `(.L_x_154) ;  /* 0x0000000000081947 */ /* 0x002fea0003800000 */
[----:B------:R-:W1:Y:S02]  /*55f0*/  SYNCS.PHASECHK.TRANS64.TRYWAIT P1, [UR6+0x38830], R2 ;  /* 0x03883002ff0075a7 */ /* 0x000e640008020146 */
[----:B-1----:R-:W-:Y:S05]  /*5600*/  @!P1 BRA `(.L_x_157) ;  /* 0x00000104004c9947 */ /* 0x002fea0003800000 */
.L_x_154:
[----:B-1----:R-:W1:Y:S01]  /*5610*/  S2R R3, SR_TID.X ;  /* 0x0000000000037919 */ /* 0x002e620000002100 */
[----:B------:R-:W-:Y:S01]  /*5620*/  UIADD3 UR53, UR54, 0x1, URZ ;  /* 0x0000000136357890 */ /* 0x000fe2000fffe03f */
[----:B------:R-:W-:Y:S01]  /*5630*/  UMOV UR35, 0x40000040 ;  /* 0x4000004000237882 */ /* 0x000fe20000000000 */
[----:B------:R-:W-:Y:S02]  /*5640*/  UMOV UR7, 0x40000040 ;  /* 0x4000004000077882 */ /* 0x000fe40000000000 */
[----:B------:R-:W-:Y:S01]  /*5650*/  UISETP.NE.AND UP0, UPT, UR53, 0x2, UPT ;  /* 0x000000023500788c */ /* 0x000fe2000bf05270 */
[----:B------:R-:W-:Y:S01]  /*5660*/  UMOV UR11, 0x40000040 ;  /* 0x40000040000b7882 */ /* 0x000fe20000000000 */
[----:B------:R-:W-:Y:S02]  /*5670*/  UMOV UR15, 0x40000040 ;  /* 0x40000040000f7882 */ /* 0x000fe40000000000 */
[----:B------:R-:W-:Y:S01]  /*5680*/  USEL UR53, UR53, URZ, UP0 ;  /* 0x0000003f35357287 */ /* 0x000fe20008000000 */
[----:B------:R-:W-:Y:S01]  /*5690*/  UMOV UR19, 0x40000040 ;  /* 0x4000004000137882 */ /* 0x000fe20000000000 */
[----:B------:R-:W-:-:S02]  /*56a0*/  UMOV UR23, 0x40000040 ;  /* 0x4000004000177882 */ /* 0x000fc40000000000 */
[----:B------:R-:W-:Y:S01]  /*56b0*/  ULEA UR34, UR53, UR50, 0xb ;  /* 0x0000003235227291 */ /* 0x000fe2000f8e583f */
[----:B------:R-:W-:Y:S01]  /*56c0*/  UMOV UR27, 0x40000040 ;  /* 0x40000040001b7882 */ /* 0x000fe20000000000 */
[----:B------:R-:W-:Y:S02]  /*56d0*/  UMOV UR31, 0x40000040 ;  /* 0x40000040001f7882 */ /* 0x000fe40000000000 */
[----:B------:R-:W-:Y:S02]  /*56e0*/  UIADD3 UR6, UR34, 0x2, URZ ;  /* 0x0000000222067890 */ /* 0x000fe4000fffe03f */
[----:B------:R-:W-:Y:S02]  /*56f0*/  UIADD3 UR10, UR34, 0x4, URZ ;  /* 0x00000004220a7890 */ /* 0x000fe4000fffe03f */
[----:B------:R-:W-:Y:S02]  /*5700*/  UIADD3 UR14, UR34, 0x6, URZ ;  /* 0x00000006220e7890 */ /* 0x000fe4000fffe03f */
[----:B------:R-:W-:-:S02]  /*5710*/  UIADD3 UR18, UR34, 0x400, URZ ;  /* 0x0000040022127890 */ /* 0x000fc4000fffe03f */
[----:B------:R-:W-:Y:S02]  /*5720*/  UIADD3 UR22, UR34, 0x402, URZ ;  /* 0x0000040222167890 */ /* 0x000fe4000fffe03f */
[----:B------:R-:W-:Y:S02]  /*5730*/  UIADD3 UR26, UR34, 0x404, URZ ;  /* 0x00000404221a7890 */ /* 0x000fe4000fffe03f */
[----:B------:R-:W-:Y:S01]  /*5740*/  UIADD3 UR30, UR34, 0x406, URZ ;  /* 0x00000406221e7890 */ /* 0x000fe2000fffe03f */
[----:B-1----:R-:W-:-:S05]  /*5750*/  SHF.R.U32.HI R3, RZ, 0x7, R3 ;  /* 0x00000007ff037819 */ /* 0x002fca0000011603 */
[----:B0-----:R-:W-:-:S05]  /*5760*/  VIADD R2, R3, 0x8 ;  /* 0x0000000803027836 */ /* 0x001fca0000000000 */
[----:B------:R0:W-:Y:S06]  /*5770*/  BAR.SYNC.DEFER_BLOCKING R2, 0x100 ;  /* 0x000400020000751d */ /* 0x0001ec0000010000 */
[----:B------:R-:W-:-:S06]  /*5780*/  WARPGROUP.ARRIVE ;  /* 0x00000000000079c5 */ /* 0x000fcc0000000000 */
[----:B------:R-:W-:Y:S03]  /*5790*/  QGMMA.64x128x32.F32.E4M3.E4M3 R152, gdesc[UR32], RZ, !UPT, gsb0 ;  /* 0x01e00000209879f3 */ /* 0x000fe6000c0008ff */
        /* <DEDUP_REMOVED lines=25> */
.L_x_159:
[----:B------:R-:W0:Y:S01]  /*5930*/  S2UR UR7, SR_CgaCtaId ;  /* 0x00000000000779c3 */ /* 0x000e220000008800 */
[----:B------:R-:W-:Y:S01]  /*5940*/  UMOV UR6, 0x400 ;  /* 0x0000040000067882 */ /* 0x000fe20000000000 */
[----:B------:R-:W-:-:S05]  /*5950*/  IMAD.U32 R2, RZ, RZ, UR55 ;  /* 0x00000037ff027e24 */ /* 0x000fca000f8e00ff */
[----:B------:R-:W-:Y:S01]  /*5960*/  SHF.L.U32 R2, R2, 0x1f, RZ ;  /* 0x0000001f02027819 */ /* 0x000fe200000006ff */
[----:B0-----:R-:W-:-:S04]  /*5970*/  ULEA UR6, UR7, UR6, 0x18 ;  /* 0x0000000607067291 */ /* 0x001fc8000f8ec03f */
[----:B------:R-:W-:-:S09]  /*5980*/  ULEA UR6, UR54, UR6, 0x3 ;  /* 0x0000000636067291 */ /* 0x000fd2000f8e183f */
[----:B------:R0:W1:Y:S01]  /*5990*/  SYNCS.PHASECHK.TRANS64.TRYWAIT P1, [UR6+0x38850], R2 ;  /* 0x03885002ff0075a7 */ /* 0x0000620008020146 */
[----:B------:R-:W-:Y:S05]  /*59a0*/  @!P0 BRA `(.L_x_160) ;  /* 0x0000000000048947 */ /* 0x000fea0003800000 */
[----:B------:R-:W-:Y:S01]  /*59b0*/  BPT.TRAP 0x1 ;  /* 0x000000040000795c */ /* 0x000fe20000300000 */
.L_x_160:
[----:B-1----:R-:W-:Y:S05]  /*59c0*/  @P1 BRA `(.L_x_158) ;  /* 0x0000000000081947 */ /* 0x002fea0003800000 */
[----:B------:R-:W1:Y:S02]  /*59d0*/  SYNCS.PHASECHK.TRANS64.TRYWAIT P1, [UR6+0x38850], R2 ;  /* 0x03885002ff0075a7 */ /* 0x000e640008020146 */
[----:B-1----:R-:W-:Y:S05]  /*59e0*/  @!P1 BRA `(.L_x_161) ;  /* 0x00000100006c9947 */ /* 0x002fea0003800000 */
.L_x_158:
[----:B------:R-:W2:Y:S01]  /*59f0*/  S2UR UR6, SR_CgaCtaId ;  /* 0x00000000000679c3 */ /* 0x000ea20000008800 */
[----:B01----:R-:W-:Y:S01]  /*5a00*/  MOV R2, 0x400 ;  /* 0x0000040000027802 */ /* 0x003fe20000000f00 */
[----:B------:R-:W-:Y:S01]  /*5a10*/  WARPGROUP.ARRIVE ;  /* 0x00000000000079c5 */ /* 0x000fe20000000000 */
[----:B------:R-:W-:Y:S01]  /*5a20*/  UMOV UR7, 0x40000040 ;  /* 0x4000004000077882 */ /* 0x000fe20000000000 */
[C---:B------:R-:W-:Y:S01]  /*5a30*/  FMUL.FTZ R8, R0.reuse, R152 ;  /* 0x0000009800087220 */ /* 0x040fe20000410000 */
[C---:B------:R-:W-:Y:S01]  /*5a40*/  FMUL.FTZ R10, R0.reuse, R154 ;  /* 0x0000009a000a7220 */ /* 0x040fe20000410000 */
[C---:B------:R-:W-:Y:S01]  /*5a50*/  FMUL.FTZ R9, R0.reuse, R153 ;  /* 0x0000009900097220 */ /* 0x040fe20000410000 */
[C---:B------:R-:W-:Y:S01]  /*5a60*/  FMUL.FTZ R11, R0.reuse, R155 ;  /* 0x0000009b000b7220 */ /* 0x040fe20000410000 */
[C---:B------:R-:W-:Y:S01]  /*5a70*/  FMUL.FTZ R12, R0.reuse, R156 ;  /* 0x0000009c000c7220 */ /* 0x040fe20000410000 */
[C---:B------:R-:W-:Y:S01]  /*5a80*/  FMUL.FTZ R14, R0.reuse, R158 ;  /* 0x0000009e000e7220 */ /* 0x040fe20000410000 */
[----:B------:R-:W0:Y:S01]  /*5a90*/  MUFU.TANH R8, R8 ;  /* 0x0000000800087308 */ /* 0x000e220000002400 */
[C---:B------:R-:W-:Y:S01]  /*5aa0*/  FMUL.FTZ R13, R0.reuse, R157 ;  /* 0x0000009d000d7220 */ /* 0x040fe20000410000 */
[C---:B------:R-:W-:Y:S01]  /*5ab0*/  FMUL.FTZ R15, R0.reuse, R159 ;  /* 0x0000009f000f7220 */ /* 0x040fe20000410000 */
[C---:B------:R-:W-:Y:S01]  /*5ac0*/  FMUL.FTZ R20, R0.reuse, R160 ;  /* 0x000000a000147220 */ /* 0x040fe20000410000 */
[C---:B------:R-:W-:Y:S01]  /*5ad0*/  FMUL.FTZ R152, R0.reuse, R162 ;  /* 0x000000a200987220 */ /* 0x040fe20000410000 */
[C---:B------:R-:W-:Y:S01]  /*5ae0*/  FMUL.FTZ R21, R0.reuse, R161 ;  /* 0x000000a100157220 */ /* 0x040fe20000410000 */
[C---:B------:R-:W-:Y:S01]  /*5af0*/  FMUL.FTZ R162, R0.reuse, R172 ;  /* 0x000000ac00a27220 */ /* 0x040fe20000410000 */
[C---:B------:R-:W-:Y:S01]  /*5b00*/  FMUL.FTZ R153, R0.reuse, R163 ;  /* 0x000000a300997220 */ /* 0x040fe20000410000 */
[----:B------:R-:W1:Y:S01]  /*5b10*/  MUFU.TANH R10, R10 ;  /* 0x0000000a000a7308 */ /* 0x000e620000002400 */
[C---:B------:R-:W-:Y:S01]  /*5b20*/  FMUL.FTZ R156, R0.reuse, R166 ;  /* 0x000000a6009c7220 */ /* 0x040fe20000410000 */
[C---:B------:R-:W-:Y:S01]  /*5b30*/  FMUL.FTZ R172, R0.reuse, R182 ;  /* 0x000000b600ac7220 */ /* 0x040fe20000410000 */
[C---:B------:R-:W-:Y:S01]  /*5b40*/  FMUL.FTZ R166, R0.reuse, R176 ;  /* 0x000000b000a67220 */ /* 0x040fe20000410000 */
[C---:B------:R-:W-:Y:S01]  /*5b50*/  FMUL.FTZ R182, R0.reuse, R192 ;  /* 0x000000c000b67220 */ /* 0x040fe20000410000 */
[----:B------:R-:W-:Y:S01]  /*5b60*/  FMUL.FTZ R176, R0, R186 ;  /* 0x000000ba00b07220 */ /* 0x000fe20000410000 */
[----:B--2---:R-:W-:-:S02]  /*5b70*/  IMAD.U32 R3, RZ, RZ, UR6 ;  /* 0x00000006ff037e24 */ /* 0x004fc4000f8e00ff */
[----:B------:R-:W-:Y:S01]  /*5b80*/  FMUL.FTZ R154, R0, R164 ;  /* 0x000000a4009a7220 */ /* 0x000fe20000410000 */
[----:B------:R-:W2:Y:S01]  /*5b90*/  MUFU.TANH R9, R9 ;  /* 0x0000000900097308 */ /* 0x000ea20000002400 */
[----:B0-----:R-:W-:Y:S01]  /*5ba0*/  FMNMX.FTZ R192, R8, R7, !PT ;  /* 0x0000000708c07209 */ /* 0x001fe20007810000 */
[C---:B------:R-:W-:Y:S01]  /*5bb0*/  FMUL.FTZ R155, R0.reuse, R165 ;  /* 0x000000a5009b7220 */ /* 0x040fe20000410000 */
[----:B------:R-:W-:Y:S01]  /*5bc0*/  LEA R2, R3, R2, 0x18 ;  /* 0x0000000203027211 */ /* 0x000fe200078ec0ff */
[C---:B------:R-:W-:Y:S01]  /*5bd0*/  FMUL.FTZ R157, R0.reuse, R167 ;  /* 0x000000a7009d7220 */ /* 0x040fe20000410000 */
[C---:B------:R-:W-:Y:S01]  /*5be0*/  FMUL.FTZ R158, R0.reuse, R168 ;  /* 0x000000a8009e7220 */ /* 0x040fe20000410000 */
[----:B------:R-:W-:Y:S01]  /*5bf0*/  FMUL.FTZ R160, R0, R170 ;  /* 0x000000aa00a07220 */ /* 0x000fe20000410000 */
[----:B------:R-:W-:Y:S01]  /*5c00*/  R2UR UR6, R2 ;  /* 0x00000000020672ca */ /* 0x000fe200000e0000 */
        /* <DEDUP_REMOVED lines=12> */
[----:B------:R-:W-:Y:S01]  /*5cd0*/  UIADD3 UR6, UR6, 0x400, URZ ;  /* 0x0000040006067890 */ /* 0x000fe2000fffe03f */
[C---:B------:R-:W-:Y:S01]  /*5ce0*/  FMUL.FTZ R170, R0.reuse, R180 ;  /* 0x000000b400aa7220 */ /* 0x040fe20000410000 */
[C---:B------:R-:W-:Y:S01]  /*5cf0*/  FMUL.FTZ R171, R0.reuse, R181 ;  /* 0x000000b500ab7220 */ /* 0x040fe20000410000 */
[C---:B------:R-:W-:Y:S01]  /*5d00*/  FMUL.FTZ R173, R0.reuse, R183 ;  /* 0x000000b700ad7220 */ /* 0x040fe20000410000 */
[----:B------:R-:W-:Y:S01]  /*5d10*/  USHF.R.U32.HI UR6, URZ, 0x4, UR6 ;  /* 0x000000043f067899 */ /* 0x000fe20008011606 */
[----:B------:R-:W2:Y:S01]  /*5d20*/  MUFU.TANH R14, R14 ;  /* 0x0000000e000e7308 */ /* 0x000ea20000002400 */
[----:B0-----:R-:W-:Y:S01]  /*5d30*/  FMNMX.FTZ R186, R11, R186, !PT ;  /* 0x000000ba0bba7209 */ /* 0x001fe20007810000 */
[C---:B------:R-:W-:Y:S01]  /*5d40*/  FMUL.FTZ R174, R0.reuse, R184 ;  /* 0x000000b800ae7220 */ /* 0x040fe20000410000 */
[----:B------:R-:W-:Y:S01]  /*5d50*/  ULOP3.LUT UR6, UR6, 0x3fff, URZ, 0xc0, !UPT ;  /* 0x00003fff06067892 */ /* 0x000fe2000f8ec03f */
[C---:B------:R-:W-:Y:S01]  /*5d60*/  FMUL.FTZ R175, R0.reuse, R185 ;  /* 0x000000b900af7220 */ /* 0x040fe20000410000 */
[C---:B------:R-:W-:Y:S01]  /*5d70*/  FMUL.FTZ R177, R0.reuse, R187 ;  /* 0x000000bb00b17220 */ /* 0x040fe20000410000 */
[----:B------:R-:W-:Y:S01]  /*5d80*/  FMUL.FTZ R178, R0, R188 ;  /* 0x000000bc00b27220 */ /* 0x000fe20000410000 */
[----:B------:R-:W-:Y:S01]  /*5d90*/  ULOP3.LUT UR6, UR6, 0x10000, URZ, 0xfc, !UPT ;  /* 0x0001000006067892 */ /* 0x000fe2000f8efc3f */
[----:B------:R-:W0:Y:S01]  /*5da0*/  MUFU.TANH R13, R13 ;  /* 0x0000000d000d7308 */ /* 0x000e220000002400 */
[----:B-1----:R-:W-:Y:S01]  /*5db0*/  FMNMX.FTZ R192, R12, R192, !PT ;  /* 0x000000c00cc07209 */ /* 0x002fe20007810000 */
[C---:B------:R-:W-:Y:S01]  /*5dc0*/  FMUL.FTZ R180, R0.reuse, R190 ;  /* 0x000000be00b47220 */ /* 0x040fe20000410000 */
[----:B------:R-:W-:Y:S01]  /*5dd0*/  ULEA UR10, UR54, UR6, 0xb ;  /* 0x00000006360a7291 */ /* 0x000fe2000f8e583f */
[C---:B------:R-:W-:Y:S01]  /*5de0*/  FMUL.FTZ R179, R0.reuse, R189 ;  /* 0x000000bd00b37220 */ /* 0x040fe20000410000 */
[C---:B------:R-:W-:Y:S01]  /*5df0*/  FMUL.FTZ R181, R0.reuse, R191 ;  /* 0x000000bf00b57220 */ /* 0x040fe20000410000 */
[C---:B------:R-:W-:Y:S01]  /*5e00*/  FMUL.FTZ R184, R0.reuse, R194 ;  /* 0x000000c200b87220 */ /* 0x040fe20000410000 */
[----:B------:R-:W-:Y:S01]  /*5e10*/  FMUL.FTZ R183, R0, R193 ;  /* 0x000000c100b77220 */ /* 0x000fe20000410000 */
[----:B------:R-:W1:Y:S01]  /*5e20*/  MUFU.TANH R15, R15 ;  /* 0x0000000f000f7308 */ /* 0x000e620000002400 */
[----:B--2---:R-:W-:Y:S01]  /*5e30*/  FMNMX.FTZ R186, R14, R186, !PT ;  /* 0x000000ba0eba7209 */ /* 0x004fe20007810000 */
[----:B------:R-:W-:Y:S01]  /*5e40*/  UMOV UR6, UR10 ;  /* 0x0000000a00067c82 */ /* 0x000fe20008000000 */
[C---:B------:R-:W-:Y:S01]  /*5e50*/  FMUL.FTZ R185, R0.reuse, R195 ;  /* 0x000000c300b97220 */ /* 0x040fe20000410000 */
[----:B------:R-:W-:Y:S01]  /*5e60*/  QGMMA.64x256x32.F32.E4M3.E4M3 R24, R228, gdesc[UR4], R24, gsb0 ;  /* 0x03e00004e4187df3 */ /* 0x000fe20008000818 */
[----:B------:R-:W-:Y:S01]  /*5e70*/  UIADD3 UR6, UR10, 0x2, URZ ;  /* 0x000000020a067890 */ /* 0x000fe2000fffe03f */
[C---:B------:R-:W-:Y:S01]  /*5e80*/  FMUL.FTZ R187, R0.reuse, R196 ;  /* 0x000000c400bb7220 */ /* 0x040fe20000410000 */
[----:B------:R-:W-:Y:S01]  /*5e90*/  UMOV UR7, 0x40000040 ;  /* 0x4000004000077882 */ /* 0x000fe20000000000 */
[----:B------:R-:W2:Y:S01]  /*5ea0*/  MUFU.TANH R20, R20 ;  /* 0x0000001400147308 */ /* 0x000ea20000002400 */
[----:B0-----:R-:W-:Y:S01]  /*5eb0*/  FMNMX.FTZ R192, R13, R192, !PT ;  /* 0x000000c00dc07209 */ /* 0x001fe20007810000 */
[C---:B------:R-:W-:Y:S01]  /*5ec0*/  FMUL.FTZ R189, R0.reuse, R198 ;  /* 0x000000c600bd7220 */ /* 0x040fe20000410000 */
[C---:B------:R-:W-:Y:S01]  /*5ed0*/  FMUL.FTZ R188, R0.reuse, R197 ;  /* 0x000000c500bc7220 */ /* 0x040fe20000410000 */
[C---:B------:R-:W-:Y:S01]  /*5ee0*/  FMUL.FTZ R190, R0.reuse, R199 ;  /* 0x000000c700be7220 */ /* 0x040fe20000410000 */
[C---:B------:R-:W-:Y:S01]  /*5ef0*/  FMUL.FTZ R191, R0.reuse, R200 ;  /* 0x000000c800bf7220 */ /* 0x040fe20000410000 */
[C---:B------:R-:W-:Y:S01]  /*5f00*/  FMUL.FTZ R194, R0.reuse, R202 ;  /* 0x000000ca00c27220 */ /* 0x040fe20000410000 */
[C---:B------:R-:W-:Y:S01]  /*5f10*/  FMUL.FTZ R193, R0.reuse, R201 ;  /* 0x000000c900c17220 */ /* 0x040fe20000410000 */
        /* <DEDUP_REMOVED lines=15> */
[----:B------:R-:W-:Y:S01]  /*6010*/  FMUL.FTZ R205, R0, R213 ;  /* 0x000000d500cd7220 */ /* 0x000fe20000410000 */
        /* <DEDUP_REMOVED lines=64> */
[----:B------:R-:W-:-:S06]  /*6420*/  WARPGROUP.ARRIVE ;  /* 0x00000000000079c5 */ /* 0x000fcc0000000000 */
[----:B------:R-:W0:Y:S01]  /*6430*/  S2R R231, SR_TID.X ;  /* 0x0000000000e77919 */ /* 0x000e220000002100 */
[----:B------:R-:W3:Y:S01]  /*6440*/  MUFU.TANH R183, R183 ;  /* 0x000000b700b77308 */ /* 0x000ee20000002400 */
[----:B-1----:R-:W-:Y:S01]  /*6450*/  FMNMX.FTZ R192, R182, R192, !PT ;  /* 0x000000c0b6c07209 */ /* 0x002fe20007810000 */
[----:B------:R-:W-:Y:S01]  /*6460*/  QGMMA.64x256x32.F32.E4M3.E4M3 R24, R216, gdesc[UR4], R24, gsb0 ;  /* 0x03e00004d8187df3 */ /* 0x000fe20008000818 */
[----:B------:R-:W-:Y:S01]  /*6470*/  UIADD3 UR6, UR10, 0x4, URZ ;  /* 0x000000040a067890 */ /* 0x000fe2000fffe03f */
[----:B------:R-:W-:-:S04]  /*6480*/  UMOV UR7, 0x40000040 ;  /* 0x4000004000077882 */ /* 0x000fc80000000000 */
[----:B------:R-:W1:Y:S01]  /*6490*/  MUFU.TANH R185, R185 ;  /* 0x000000b900b97308 */ /* 0x000e620000002400 */
[----:B--2---:R-:W-:-:S07]  /*64a0*/  FMNMX.FTZ R186, R184, R186, !PT ;  /* 0x000000bab8ba7209 */ /* 0x004fce0007810000 */
[----:B------:R-:W2:Y:S01]  /*64b0*/  MUFU.TANH R187, R187 ;  /* 0x000000bb00bb7308 */ /* 0x000ea20000002400 */
[----:B---3--:R-:W-:-:S07]  /*64c0*/  FMNMX.FTZ R192, R183, R192, !PT ;  /* 0x000000c0b7c07209 */ /* 0x008fce0007810000 */
[----:B------:R-:W3:Y:S01]  /*64d0*/  MUFU.TANH R189, R189 ;  /* 0x000000bd00bd7308 */ /* 0x000ee20000002400 */
[----:B-1----:R-:W-:Y:S02]  /*64e0*/  FMNMX.FTZ R186, R185, R186, !PT ;  /* 0x000000bab9ba7209 */ /* 0x002fe40007810000 */
[----:B0-----:R-:W-:Y:S02]  /*64f0*/  LOP3.LUT P1, RZ, R231, 0x7f, RZ, 0xc0, !PT ;  /* 0x0000007fe7ff7812 */ /* 0x001fe4000782c0ff */
[----:B------:R-:W-:-:S03]  /*6500*/  SHF.R.U32.HI R231, RZ, 0x7, R231 ;  /* 0x00000007ffe77819 */ /* 0x000fc600000116e7 */
[----:B------:R-:W0:Y:S01]  /*6510*/  MUFU.TANH R188, R188 ;  /* 0x000000bc00bc7308 */ /* 0x000e220000002400 */
[----:B--2---:R-:W-:Y:S02]  /*6520*/  FMNMX.FTZ R192, R187, R192, !PT ;  /* 0x000000c0bbc07209 */ /* 0x004fe40007810000 */
[----:B------:R-:W-:-:S05]  /*6530*/  IADD3 R210, -R231, 0xb, RZ ;  /* 0x0000000be7d27810 */ /* 0x000fca0007ffe1ff */
[----:B------:R-:W1:Y:S01]  /*6540*/  MUFU.TANH R190, R190 ;  /* 0x000000be00be7308 */ /* 0x000e620000002400 */
[----:B---3--:R-:W-:-:S07]  /*6550*/  FMNMX.FTZ R186, R189, R186, !PT ;  /* 0x000000babdba7209 */ /* 0x008fce0007810000 */
        /* <DEDUP_REMOVED lines=31> */
[----:B0-----:R-:W-:Y:S02]  /*6750*/  FMNMX.FTZ R208, R206, R186, !PT ;  /* 0x000000baced07209 */ /* 0x001fe40007810000 */
[----:B-1----:R-:W-:-:S05]  /*6760*/  FMNMX.FTZ R186, R205, R192, !PT ;  /* 0x000000c0cdba7209 */ /* 0x002fca0007810000 */
[----:B------:R-:W0:Y:S01]  /*6770*/  SHFL.BFLY PT, R209, R186, 0x2, 0x1f ;  /* 0x0c401f00bad17f89 */ /* 0x000e2200000e0000 */
[----:B--2---:R-:W-:-:S05]  /*6780*/  FMNMX.FTZ R192, R207, R208, !PT ;  /* 0x000000d0cfc07209 */ /* 0x004fca0007810000 */
[----:B------:R-:W1:Y:S01]  /*6790*/  SHFL.BFLY PT, R208, R192, 0x2, 0x1f ;  /* 0x0c401f00c0d07f89 */ /* 0x000e6200000e0000 */
[----:B0-----:R-:W-:-:S05]  /*67a0*/  FMNMX.FTZ R186, R186, R209, !PT ;  /* 0x000000d1baba7209 */ /* 0x001fca0007810000 */
[----:B------:R-:W0:Y:S01]  /*67b0*/  SHFL.BFLY PT, R209, R186, 0x1, 0x1f ;  /* 0x0c201f00bad17f89 */ /* 0x000e2200000e0000 */
[----:B-1----:R-:W-:-:S05]  /*67c0*/  FMNMX.FTZ R192, R192, R208, !PT ;  /* 0x000000d0c0c07209 */ /* 0x002fca0007810000 */
[----:B------:R-:W1:Y:S01]  /*67d0*/  SHFL.BFLY PT, R208, R192, 0x1, 0x1f ;  /* 0x0c201f00c0d07f89 */ /* 0x000e6200000e0000 */
[----:B0-----:R-:W-:-:S05]  /*67e0*/  FMNMX.FTZ R186, R186, R209, !PT ;  /* 0x000000d1baba7209 */ /* 0x001fca0007810000 */
[----:B------:R-:W-:Y:S01]  /*67f0*/  FADD.FTZ R7, -R186, R7 ;  /* 0x00000007ba077221 */ /* 0x000fe20000010100 */
[----:B-1----:R-:W-:Y:S01]  /*6800*/  FMNMX.FTZ R192, R192, R208, !PT ;  /* 0x000000d0c0c07209 */ /* 0x002fe20007810000 */
[----:B------:R-:W-:Y:S02]  /*6810*/  IMAD.U32 R208, RZ, RZ, UR52 ;  /* 0x00000034ffd07e24 */ /* 0x000fe4000f8e00ff */
[----:B------:R-:W-:Y:S02]  /*6820*/  FMUL.FTZ R7, R7, UR52 ;  /* 0x0000003407077c20 */ /* 0x000fe40008410000 */
[----:B------:R-:W-:Y:S01]  /*6830*/  FFMA.FTZ R208, R186, R208, -8 ;  /* 0xc1000000bad07423 */ /* 0x000fe200000100d0 */
[----:B------:R-:W-:-:S03]  /*6840*/  FADD.FTZ R6, -R192, R6 ;  /* 0x00000006c0067221 */ /* 0x000fc60000010100 */
        /* <DEDUP_REMOVED lines=20> */
[----:B------:R-:W-:Y:S01]  /*6990*/  FFMA.FTZ R179, R179, UR52, -R208 ;  /* 0x00000034b3b37c23 */ /* 0x000fe200080108d0 */
[----:B------:R-:W-:-:S02]  /*69a0*/  WARPGROUP.DEPBAR.LE gsb0, 0x0 ;  /* 0x00008000000079c5 */ /* 0x000fc40000010000 */
[----:B------:R-:W-:Y:S01]  /*69b0*/  WARPGROUP.ARRIVE ;  /* 0x00000000000079c5 */ /* 0x000fe20000000000 */
[----:B------:R-:W-:-:S01]  /*69c0*/  FFMA.FTZ R182, R182, UR52, -R208 ;  /* 0x00000034b6b67c23 */ /* 0x000fc200080108d0 */
[--C-:B------:R-:W-:Y:S01]  /*69d0*/  FFMA.FTZ R183, R183, UR52, -R208.reuse ;  /* 0x00000034b7b77c23 */ /* 0x100fe200080108d0 */
[----:B------:R-:W-:-:S01]  /*69e0*/  FFMA.FTZ R187, R187, UR52, -R208 ;  /* 0x00000034bbbb7c23 */ /* 0x000fc200080108d0 */
[--C-:B------:R-:W-:Y:S01]  /*69f0*/  FFMA.FTZ R188, R188, UR52, -R208.reuse ;  /* 0x00000034bcbc7c23 */ /* 0x100fe200080108d0 */
[----:B------:R-:W-:-:S01]  /*6a00*/  FFMA.FTZ R191, R191, UR52, -R208 ;  /* 0x00000034bfbf7c23 */ /* 0x000fc200080108d0 */
[----:B------:R-:W-:Y:S01]  /*6a10*/  QGMMA.64x256x32.F32.E4M3.E4M3 R24, R220, gdesc[UR4], R24, gsb0 ;  /* 0x03e00004dc187df3 */ /* 0x000fe20008000818 */
[----:B------:R-:W-:Y:S01]  /*6a20*/  UIADD3 UR6, UR10, 0x6, URZ ;  /* 0x000000060a067890 */ /* 0x000fe2000fffe03f */
[--C-:B------:R-:W-:Y:S01]  /*6a30*/  FFMA.FTZ R193, R193, UR52, -R208.reuse ;  /* 0x00000034c1c17c23 */ /* 0x100fe200080108d0 */
[----:B------:R-:W-:Y:S01]  /*6a40*/  UMOV UR7, 0x40000040 ;  /* 0x4000004000077882 */ /* 0x000fe20000000000 */
[--C-:B------:R-:W-:Y:S01]  /*6a50*/  FFMA.FTZ R196, R196, UR52, -R208.reuse ;  /* 0x00000034c4c47c23 */ /* 0x100fe200080108d0 */
[----:B------:R-:W-:-:S01]  /*6a60*/  FFMA.FTZ R197, R197, UR52, -R208 ;  /* 0x00000034c5c57c23 */ /* 0x000fc200080108d0 */
[--C-:B------:R-:W-:Y:S01]  /*6a70*/  FFMA.FTZ R200, R200, UR52, -R208.reuse ;  /* 0x00000034c8c87c23 */ /* 0x100fe200080108d0 */
[----:B------:R-:W-:-:S01]  /*6a80*/  FFMA.FTZ R201, R201, UR52, -R208 ;  /* 0x00000034c9c97c23 */ /* 0x000fc200080108d0 */
[--C-:B------:R-:W-:Y:S01]  /*6a90*/  FFMA.FTZ R204, R204, UR52, -R208.reuse ;  /* 0x00000034cccc7c23 */ /* 0x100fe200080108d0 */
[----:B------:R-:W-:-:S01]  /*6aa0*/  FFMA.FTZ R209, R205, UR52, -R208 ;  /* 0x00000034cdd17c23 */ /* 0x000fc200080108d0 */
[----:B------:R-:W-:-:S02]  /*6ab0*/  IMAD.U32 R208, RZ, RZ, UR52 ;  /* 0x00000034ffd07e24 */ /* 0x000fc4000f8e00ff */
[----:B------:R-:W-:Y:S01]  /*6ac0*/  FMUL.FTZ R6, R6, UR52 ;  /* 0x0000003406067c20 */ /* 0x000fe20008410000 */
[----:B------:R-:W0:Y:S01]  /*6ad0*/  MUFU.EX2 R8, R8 ;  /* 0x0000000800087308 */ /* 0x000e220000000800 */
[----:B------:R-:W-:-:S04]  /*6ae0*/  FFMA.FTZ R208, R192, R208, -8 ;  /* 0xc1000000c0d07423 */ /* 0x000fc800000100d0 */
[--C-:B------:R-:W-:Y:S01]  /*6af0*/  FFMA.FTZ R10, R10, UR52, -R208.reuse ;  /* 0x000000340a0a7c23 */ /* 0x100fe200080108d0 */
[----:B------:R-:W-:-:S02]  /*6b00*/  FFMA.FTZ R11, R11, UR52, -R208 ;  /* 0x000000340b0b7c23 */ /* 0x000fc400080108d0 */
        /* <DEDUP_REMOVED lines=9> */
[----:B0-----:R-:W-:-:S01]  /*6ba0*/  FFMA.FTZ R4, R7, R4, R8 ;  /* 0x0000000407047223 */ /* 0x001fc20000010008 */
[--C-:B------:R-:W-:Y:S01]  /*6bb0*/  FFMA.FTZ R161, R161, UR52, -R208.reuse ;  /* 0x00000034a1a17c23 */ /* 0x100fe200080108d0 */
[----:B------:R-:W-:-:S01]  /*6bc0*/  FFMA.FTZ R164, R164, UR52, -R208 ;  /* 0x00000034a4a47c23 */ /* 0x000fc200080108d0 */
[--C-:B------:R-:W-:Y:S01]  /*6bd0*/  FFMA.FTZ R165, R165, UR52, -R208.reuse ;  /* 0x00000034a5a57c23 */ /* 0x100fe200080108d0 */
[----:B------:R-:W-:-:S01]  /*6be0*/  FFMA.FTZ R168, R168, UR52, -R208 ;  /* 0x00000034a8a87c23 */ /* 0x000fc200080108d0 */
[--C-:B------:R-:W-:Y:S01]  /*6bf0*/  FFMA.FTZ R169, R169, UR52, -R208.reuse ;  /* 0x00000034a9a97c23 */ /* 0x100fe200080108d0 */
[----:B------:R-:W-:-:S01]  /*6c00*/  FFMA.FTZ R172, R172, UR52, -R208 ;  /* 0x00000034acac7c23 */ /* 0x000fc200080108d0 */
[----:B------:R-:W0:Y:S01]  /*6c10*/  MUFU.EX2 R9, R9 ;  /* 0x0000000900097308 */ /* 0x000e220000000800 */
[----:B------:R-:W-:-:S01]  /*6c20*/  FFMA.FTZ R173, R173, UR52, -R208 ;  /* 0x00000034adad7c23 */ /* 0x000fc200080108d0 */
[--C-:B------:R-:W-:Y:S01]  /*6c30*/  FFMA.FTZ R176, R176, UR52, -R208.reuse ;  /* 0x00000034b0b07c23 */ /* 0x100fe200080108d0 */
[----:B------:R-:W-:-:S01]  /*6c40*/  FFMA.FTZ R177, R177, UR52, -R208 ;  /* 0x00000034b1b17c23 */ /* 0x000fc200080108d0 */
[--C-:B------:R-:W-:Y:S01]  /*6c50*/  FFMA.FTZ R180, R180, UR52, -R208.reuse ;  /* 0x00000034b4b47c23 */ /* 0x100fe200080108d0 */
[----:B------:R-:W-:-:S01]  /*6c60*/  FFMA.FTZ R181, R181, UR52, -R208 ;  /* 0x00000034b5b57c23 */ /* 0x000fc200080108d0 */
[--C-:B------:R-:W-:Y:S01]  /*6c70*/  FFMA.FTZ R184, R184, UR52, -R208.reuse ;  /* 0x00000034b8b87c23 */ /* 0x100fe200080108d0 */
[----:B------:R-:W-:-:S01]  /*6c80*/  FFMA.FTZ R185, R185, UR52, -R208 ;  /* 0x00000034b9b97c23 */ /* 0x000fc200080108d0 */
[----:B------:R-:W2:Y:S01]  /*6c90*/  MUFU.EX2 R11, R11 ;  /* 0x0000000b000b7308 */ /* 0x000ea20000000800 */
[----:B-1----:R-:W-:-:S01]  /*6ca0*/  FFMA.FTZ R5, R6, R5, R10 ;  /* 0x0000000506057223 */ /* 0x002fc2000001000a */
[--C-:B------:R-:W-:Y:S01]  /*6cb0*/  FFMA.FTZ R189, R189, UR52, -R208.reuse ;  /* 0x00000034bdbd7c23 */ /* 0x100fe200080108d0 */
[----:B------:R-:W-:-:S01]  /*6cc0*/  FFMA.FTZ R190, R190, UR52, -R208 ;  /* 0x00000034bebe7c23 */ /* 0x000fc200080108d0 */
[--C-:B------:R-:W-:Y:S01]  /*6cd0*/  FFMA.FTZ R194, R194, UR52, -R208.reuse ;  /* 0x00000034c2c27c23 */ /* 0x100fe200080108d0 */
[----:B------:R-:W-:-:S01]  /*6ce0*/  FFMA.FTZ R195, R195, UR52, -R208 ;  /* 0x00000034c3c37c23 */ /* 0x000fc200080108d0 */
[--C-:B------:R-:W-:Y:S01]  /*6cf0*/  FFMA.FTZ R198, R198, UR52, -R208.reuse ;  /* 0x00000034c6c67c23 */ /* 0x100fe200080108d0 */
[----:B------:R-:W-:-:S01]  /*6d00*/  FFMA.FTZ R199, R199, UR52, -R208 ;  /* 0x00000034c7c77c23 */ /* 0x000fc200080108d0 */
[----:B------:R-:W1:Y:S01]  /*6d10*/  MUFU.EX2 R12, R12 ;  /* 0x0000000c000c7308 */ /* 0x000e620000000800 */
[----:B0-----:R-:W-:-:S01]  /*6d20*/  FADD.FTZ R4, R9, R4 ;  /* 0x0000000409047221 */ /* 0x001fc20000010000 */
[--C-:B------:R-:W-:Y:S01]  /*6d30*/  FFMA.FTZ R202, R202, UR52, -R208.reuse ;  /* 0x00000034caca7c23 */ /* 0x100fe200080108d0 */
[----:B------:R-:W-:-:S01]  /*6d40*/  FFMA.FTZ R203, R203, UR52, -R208 ;  /* 0x00000034cbcb7c23 */ /* 0x000fc200080108d0 */
[--C-:B------:R-:W-:Y:S01]  /*6d50*/  FFMA.FTZ R206, R206, UR52, -R208.reuse ;  /* 0x00000034cece7c23 */ /* 0x100fe200080108d0 */
[----:B------:R-:W-:-:S03]  /*6d60*/  FFMA.FTZ R207, R207, UR52, -R208 ;  /* 0x00000034cfcf7c23 */ /* 0x000fc600080108d0 */
        /* <DEDUP_REMOVED lines=55> */
[----:B------:R-:W-:-:S04]  /*70e0*/  WARPGROUP.ARRIVE ;  /* 0x00000000000079c5 */ /* 0x000fc80000000000 */
[----:B------:R-:W0:Y:S01]  /*70f0*/  MUFU.EX2 R174, R174 ;  /* 0x000000ae00ae7308 */ /* 0x000e220000000800 */
[----:B--2---:R-:W-:-:S01]  /*7100*/  FADD.FTZ R4, R171, R4 ;  /* 0x00000004ab047221 */ /* 0x004fc20000010000 */
[----:B------:R-:W-:Y:S06]  /*7110*/  QGMMA.64x256x32.F32.E4M3.E4M3 R24, R224, gdesc[UR4], R24, gsb0 ;  /* 0x03e00004e0187df3 */ /* 0x000fec0008000818 */
        /* <DEDUP_REMOVED lines=56> */
[----:B------:R1:W3:Y:S01]  /*74a0*/  MUFU.EX2 R204, R209 ;  /* 0x000000d100cc7308 */ /* 0x0002e20000000800 */
[----:B0-----:R-:W-:-:S07]  /*74b0*/  FADD.FTZ R5, R203, R5 ;  /* 0x00000005cb057221 */ /* 0x001fce0000010000 */
[----:B------:R-:W0:Y:S01]  /*74c0*/  MUFU.EX2 R206, R206 ;  /* 0x000000ce00ce7308 */ /* 0x000e220000000800 */
[----:B-1----:R-:W-:Y:S02]  /*74d0*/  IMAD.U32 R209, RZ, RZ, UR53 ;  /* 0x00000035ffd17e24 */ /* 0x002fe4000f8e00ff */
[----:B--2---:R-:W-:Y:S02]  /*74e0*/  FADD.FTZ R4, R205, R4 ;  /* 0x00000004cd047221 */ /* 0x004fe40000010000 */
[----:B------:R-:W-:-:S03]  /*74f0*/  @!P1 IMAD R209, R209, 0x8, R2 ;  /* 0x00000008d1d19824 */ /* 0x000fc600078e0202 */
[----:B------:R-:W1:Y:S01]  /*7500*/  MUFU.EX2 R207, R207 ;  /* 0x000000cf00cf7308 */ /* 0x000e620000000800 */
[----:B------:R-:W-:Y:S02]  /*7510*/  @!P1 VIADD R209, R209, 0x38840 ;  /* 0x00038840d1d19836 */ /* 0x000fe40000000000 */
[----:B---3--:R-:W-:-:S03]  /*7520*/  FADD.FTZ R4, R204, R4 ;  /* 0x00000004cc047221 */ /* 0x008fc60000010000 */
[----:B------:R-:W-:Y:S01]  /*7530*/  @!P1 PRMT R209, RZ, 0x654, R209 ;  /* 0x00000654ffd19816 */ /* 0x000fe200000000d1 */
[----:B0-----:R-:W-:-:S04]  /*7540*/  FADD.FTZ R5, R206, R5 ;  /* 0x00000005ce057221 */ /* 0x001fc80000010000 */
[----:B-1----:R-:W-:Y:S01]  /*7550*/  FADD.FTZ R5, R207, R5 ;  /* 0x00000005cf057221 */ /* 0x002fe20000010000 */
[----:B------:R-:W-:Y:S02]  /*7560*/  WARPGROUP.DEPBAR.LE gsb0, 0x0 ;  /* 0x00008000000079c5 */ /* 0x000fe40000010000 */
[----:B------:R0:W-:Y:S06]  /*7570*/  BAR.ARV R210, 0x100 ;  /* 0x000400d20000751d */ /* 0x0001ec0000002000 */
[----:B------:R0:W-:Y:S01]  /*7580*/  @!P1 SYNCS.ARRIVE.TRANS64.RED.A1T0 RZ, [R209+URZ], RZ ;  /* 0x000000ffd1ff99a7 */ /* 0x0001e2000810043f */
[----:B------:R-:W-:Y:S05]  /*7590*/  @!P0 BRA `(.L_x_162) ;  /* 0x0000000000048947 */ /* 0x000fea0003800000 */
[----:B------:R-:W-:Y:S01]  /*75a0*/  BPT.TRAP 0x1 ;  /* 0x000000040000795c */ /* 0x000fe20000300000 */
.L_x_162:
[----:B------:R-:W-:Y:S01]  /*75b0*/  F2FP.SATFINITE.E4M3.F32.PACK_AB_MERGE_C R12, R13, R12, RZ ;  /* 0x0000000c0d0c723e */ /* 0x000fe200048070ff */
[----:B------:R-:W-:Y:S01]  /*75c0*/  UISETP.GT.AND UP0, UPT, UR51, UR41, UPT ;  /* 0x000000293300728c */ /* 0x000fe2000bf04270 */
[----:B------:R-:W-:Y:S01]  /*75d0*/  F2FP.SATFINITE.E4M3.F32.PACK_AB_MERGE_C R14, R15, R14, RZ ;  /* 0x0000000e0f0e723e */ /* 0x000fe200048070ff */
[----:B------:R-:W-:Y:S01]  /*75e0*/  UIADD3 UR51, UR51, -0x1, URZ ;  /* 0xffffffff33337890 */ /* 0x000fe2000fffe03f */
[----:B------:R-:W-:Y:S01]  /*75f0*/  F2FP.SATFINITE.E4M3.F32.PACK_AB_MERGE_C R12, R9, R8, R12 ;  /* 0x00000008090c723e */ /* 0x000fe2000480700c */
[----:B------:R-:W-:Y:S01]  /*7600*/  IMAD.U32 R8, RZ, RZ, UR54 ;  /* 0x00000036ff087e24 */ /* 0x000fe2000f8e00ff */
[----:B------:R-:W-:Y:S01]  /*7610*/  F2FP.SATFINITE.E4M3.F32.PACK_AB_MERGE_C R154, R155, R154, RZ ;  /* 0x0000009a9b9a723e */ /* 0x000fe200048070ff */
[----:B------:R-:W-:Y:S01]  /*7620*/  UMOV UR55, UR45 ;  /* 0x0000002d00377c82 */ /* 0x000fe20008000000 */
[----:B------:R-:W-:Y:S01]  /*7630*/  PLOP3.LUT P1, PT, PT, PT, UP0, 0x80, 0x0 ;  /* 0x000000000000781c */ /* 0x000fe20003f2f008 */
[----:B------:R-:W-:Y:S01]  /*7640*/  IMAD R8, R8, 0x8, R2 ;  /* 0x0000000808087824 */ /* 0x000fe200078e0202 */
[----:B------:R-:W-:Y:S01]  /*7650*/  F2FP.SATFINITE.E4M3.F32.PACK_AB_MERGE_C R156, R157, R156, RZ ;  /* 0x0000009c9d9c723e */ /* 0x000fe200048070ff */
[----:B------:R-:W-:Y:S01]  /*7660*/  UMOV UR54, UR53 ;  /* 0x0000003500367c82 */ /* 0x000fe20008000000 */
[----:B------:R-:W-:Y:S01]  /*7670*/  F2FP.SATFINITE.E4M3.F32.PACK_AB_MERGE_C R162, R163, R162, RZ ;  /* 0x000000a2a3a2723e */ /* 0x000fe200048070ff */
[----:B------:R-:W-:Y:S01]  /*7680*/  VIADD R8, R8, 0x38860 ;  /* 0x0003886008087836 */ /* 0x000fe20000000000 */
[----:B------:R-:W-:Y:S01]  /*7690*/  F2FP.SATFINITE.E4M3.F32.PACK_AB_MERGE_C R164, R165, R164, RZ ;  /* 0x000000a4a5a4723e */ /* 0x000fe200048070ff */
[-C--:B------:R-:W-:Y:S01]  /*76a0*/  FMUL.FTZ R24, R24, R7.reuse ;  /* 0x0000000718187220 */ /* 0x080fe20000410000 */
[----:B------:R-:W-:Y:S01]  /*76b0*/  F2FP.SATFINITE.E4M3.F32.PACK_AB_MERGE_C R170, R171, R170, RZ ;  /* 0x000000aaabaa723e */ /* 0x000fe200048070ff */
[-C--:B------:R-:W-:Y:S01]  /*76c0*/  FMUL.FTZ R25, R25, R7.reuse ;  /* 0x0000000719197220 */ /* 0x080fe20000410000 */
[----:B------:R-:W-:Y:S01]  /*76d0*/  F2FP.SATFINITE.E4M3.F32.PACK_AB_MERGE_C R172, R173, R172, RZ ;  /* 0x000000acadac723e */ /* 0x000fe200048070ff */
[-C--:B------:R-:W-:Y:S01]  /*76e0*/  FMUL.FTZ R28, R28, R7.reuse ;  /* 0x000000071c1c7220 */ /* 0x080fe20000410000 */
[----:B------:R-:W-:Y:S01]  /*76f0*/  F2FP.SATFINITE.E4M3.F32.PACK_AB_MERGE_C R178, R179, R178, RZ ;  /* 0x000000b2b3b2723e */ /* 0x000fe200048070ff */
[-C--:B------:R-:W-:Y:S01]  /*7700*/  FMUL.FTZ R29, R29, R7.reuse ;  /* 0x000000071d1d7220 */ /* 0x080fe20000410000 */
[----:B------:R-:W-:Y:S01]  /*7710*/  F2FP.SATFINITE.E4M3.F32.PACK_AB_MERGE_C R180, R181, R180, RZ ;  /* 0x000000b4b5b4723e */ /* 0x000fe200048070ff */
[----:B------:R-:W-:Y:S01]  /*7720*/  FMUL.FTZ R32, R32, R7 ;  /* 0x0000000720207220 */ /* 0x000fe20000410000 */
[----:B------:R-:W-:Y:S01]  /*7730*/  F2FP.SATFINITE.E4M3.F32.PACK_AB_MERGE_C R187, R188, R187, RZ ;  /* 0x000000bbbcbb723e */ /* 0x000fe200048070ff */
[----:B------:R-:W-:Y:S01]  /*7740*/  FMUL.FTZ R33, R33, R7 ;  /* 0x0000000721217220 */ /* 0x000fe20000410000 */
[----:B------:R-:W-:Y:S01]  /*7750*/  F2FP.SATFINITE.E4M3.F32.PACK_AB_MERGE_C R189, R190, R189, RZ ;  /* 0x000000bdbebd723e */ /* 0x000fe200048070ff */
[-C--:B------:R-:W-:Y:S01]  /*7760*/  FMUL.FTZ R36, R36, R7.reuse ;  /* 0x0000000724247220 */ /* 0x080fe20000410000 */
[----:B------:R-:W-:Y:S01]  /*7770*/  PRMT R8, R3, 0x654, R8 ;  /* 0x0000065403087816 */ /* 0x000fe20000000008 */
[-C--:B------:R-:W-:Y:S01]  /*7780*/  FMUL.FTZ R37, R37, R7.reuse ;  /* 0x0000000725257220 */ /* 0x080fe20000410000 */
[----:B------:R-:W-:Y:S01]  /*7790*/  F2FP.SATFINITE.E4M3.F32.PACK_AB_MERGE_C R14, R11, R10, R14 ;  /* 0x0000000a0b0e723e */ /* 0x000fe2000480700e */
[-C--:B------:R-:W-:Y:S01]  /*77a0*/  FMUL.FTZ R40, R40, R7.reuse ;  /* 0x0000000728287220 */ /* 0x080fe20000410000 */
[----:B------:R-:W-:Y:S01]  /*77b0*/  F2FP.SATFINITE.E4M3.F32.PACK_AB_MERGE_C R154, R21, R20, R154 ;  /* 0x00000014159a723e */ /* 0x000fe2000480709a */
[----:B------:R1:W-:Y:S01]  /*77c0*/  SYNCS.ARRIVE.TRANS64.RED.A1T0 RZ, [R8+URZ], RZ ;  /* 0x000000ff08ff79a7 */ /* 0x0003e2000810043f */
[----:B------:R-:W-:Y:S01]  /*77d0*/  F2FP.SATFINITE.E4M3.F32.PACK_AB_MERGE_C R156, R153, R152, R156 ;  /* 0x00000098999c723e */ /* 0x000fe2000480709c */
[-C--:B------:R-:W-:Y:S01]  /*77e0*/  FMUL.FTZ R41, R41, R7.reuse ;  /* 0x0000000729297220 */ /* 0x080fe20000410000 */
        /* <DEDUP_REMOVED lines=16> */
[----:B------:R-:W-:Y:S01]  /*78f0*/  F2FP.SATFINITE.E4M3.F32.PACK_AB_MERGE_C R196, R197, R196, RZ ;  /* 0x000000c4c5c4723e */ /* 0x000fe200048070ff */
[-C--:B------:R-:W-:Y:S01]  /*7900*/  FMUL.FTZ R60, R60, R7.reuse ;  /* 0x000000073c3c7220 */ /* 0x080fe20000410000 */
[----:B------:R-:W-:Y:S01]  /*7910*/  F2FP.SATFINITE.E4M3.F32.PACK_AB_MERGE_C R198, R199, R198, RZ ;  /* 0x000000c6c7c6723e */ /* 0x000fe200048070ff */
[----:B------:R-:W-:Y:S01]  /*7920*/  FMUL.FTZ R61, R61, R7 ;  /* 0x000000073d3d7220 */ /* 0x000fe20000410000 */
[----:B------:R-:W-:Y:S01]  /*7930*/  F2FP.SATFINITE.E4M3.F32.PACK_AB_MERGE_C R204, R204, R205, RZ ;  /* 0x000000cdcccc723e */ /* 0x000fe200048070ff */
[-C--:B------:R-:W-:Y:S01]  /*7940*/  FMUL.FTZ R64, R64, R7.reuse ;  /* 0x0000000740407220 */ /* 0x080fe20000410000 */
[----:B------:R-:W-:Y:S01]  /*7950*/  F2FP.SATFINITE.E4M3.F32.PACK_AB_MERGE_C R206, R207, R206, RZ ;  /* 0x000000cecfce723e */ /* 0x000fe200048070ff */
        /* <DEDUP_REMOVED lines=108> */
[----:B------:R-:W-:Y:S01]  /*8020*/  IMAD.MOV.U32 R6, RZ, RZ, R192 ;  /* 0x000000ffff067224 */ /* 0x000fe200078e00c0 */
[----:B------:R-:W-:Y:S01]  /*8030*/  F2FP.SATFINITE.E4M3.F32.PACK_AB_MERGE_C R225, R195, R194, R198 ;  /* 0x000000c2c3e1723e */ /* 0x000fe200048070c6 */
[----:B------:R-:W-:Y:S01]  /*8040*/  IMAD.MOV.U32 R7, RZ, RZ, R186 ;  /* 0x000000ffff077224 */ /* 0x000fe200078e00ba */
[----:B------:R-:W-:Y:S01]  /*8050*/  F2FP.SATFINITE.E4M3.F32.PACK_AB_MERGE_C R226, R201, R200, R204 ;  /* 0x000000c8c9e2723e */ /* 0x000fe200048070cc */
[----:B------:R-:W-:Y:S01]  /*8060*/  IMAD.MOV.U32 R228, RZ, RZ, R12 ;  /* 0x000000ffffe47224 */ /* 0x000fe200078e000c */
[----:B------:R-:W-:Y:S01]  /*8070*/  F2FP.SATFINITE.E4M3.F32.PACK_AB_MERGE_C R227, R203, R202, R206 ;  /* 0x000000cacbe3723e */ /* 0x000fe200048070ce */
[----:B------:R-:W-:-:S02]  /*8080*/  IMAD.MOV.U32 R229, RZ, RZ, R14 ;  /* 0x000000ffffe57224 */ /* 0x000fc400078e000e */
[----:B------:R-:W-:Y:S02]  /*8090*/  IMAD.MOV.U32 R230, RZ, RZ, R154 ;  /* 0x000000ffffe67224 */ /* 0x000fe400078e009a */
[----:B------:R-:W-:Y:S02]  /*80a0*/  IMAD.MOV.U32 R231, RZ, RZ, R156 ;  /* 0x000000ffffe77224 */ /* 0x000fe400078e009c */
[----:B------:R-:W-:Y:S02]  /*80b0*/  IMAD.MOV.U32 R216, RZ, RZ, R162 ;  /* 0x000000ffffd87224 */ /* 0x000fe400078e00a2 */
[----:B------:R-:W-:Y:S02]  /*80c0*/  IMAD.MOV.U32 R217, RZ, RZ, R164 ;  /* 0x000000ffffd97224 */ /* 0x000fe400078e00a4 */
[----:B------:R-:W-:Y:S02]  /*80d0*/  IMAD.MOV.U32 R218, RZ, RZ, R170 ;  /* 0x000000ffffda7224 */ /* 0x000fe400078e00aa */
[----:B------:R-:W-:-:S02]  /*80e0*/  IMAD.MOV.U32 R219, RZ, RZ, R172 ;  /* 0x000000ffffdb7224 */ /* 0x000fc400078e00ac */
[----:B------:R-:W-:Y:S02]  /*80f0*/  IMAD.MOV.U32 R220, RZ, RZ, R178 ;  /* 0x000000ffffdc7224 */ /* 0x000fe400078e00b2 */
[----:B------:R-:W-:Y:S02]  /*8100*/  IMAD.MOV.U32 R221, RZ, RZ, R180 ;  /* 0x000000ffffdd7224 */ /* 0x000fe400078e00b4 */
[----:B------:R-:W-:Y:S02]  /*8110*/  IMAD.MOV.U32 R222, RZ, RZ, R187 ;  /* 0x000000ffffde7224 */ /* 0x000fe400078e00bb */
[----:B------:R-:W-:Y:S01]  /*8120*/  IMAD.MOV.U32 R223, RZ, RZ, R189 ;  /* 0x000000ffffdf7224 */ /* 0x000fe200078e00bd */
[----:B-1----:R-:W-:Y:S06]  /*8130*/  @P1 BRA `(.L_x_163) ;  /* 0xffffffd000dc1947 */ /* 0x002fec000383ffff */
.L_x_153:
[----:B------:R-:W-:Y:S06]  /*8140*/  BAR.ARV 0x8, 0x180 ;  /* 0x0206000000007b1d */ /* 0x000fec0000002000 */
[----:B------:R-:W-:Y:S05]  /*8150*/  @!P0 BRA `(.L_x_164) ;  /* 0x0000000000048947 */ /* 0x000fea0003800000 */
[----:B------:R-:W-:Y:S01]  /*8160*/  BPT.TRAP 0x1 ;  /* 0x000000040000795c */ /* 0x000fe20000300000 */
.L_x_164:
[----:B------:R-:W-:Y:S02]  /*8170*/  IMAD.U32 R7, RZ, RZ, UR53 ;  /* 0x00000035ff077e24 */ /* 0x000fe4000f8e00ff */
[----:B------:R-:W-:Y:S02]  /*8180*/  IMAD.U32 R0, RZ, RZ, UR45 ;  /* 0x0000002dff007e24 */ /* 0x000fe4000f8e00ff */
[----:B------:R-:W-:-:S03]  /*8190*/  IMAD R14, R7, 0x8, R2 ;  /* 0x00000008070e7824 */ /* 0x000fc600078e0202 */
[----:B------:R-:W-:-:S04]  /*81a0*/  SHF.L.U32 R7, R0, 0x1f, RZ ;  /* 0x0000001f00077819 */ /* 0x000fc800000006ff */
[----:B------:R1:W2:Y:S01]  /*81b0*/  SYNCS.PHASECHK.TRANS64.TRYWAIT P1, [R14+URZ+0x38850], R7 ;  /* 0x038850070e0075a7 */ /* 0x0002a2000802017f */
[----:B------:R-:W-:Y:S05]  /*81c0*/  @!P0 BRA `(.L_x_165) ;  /* 0x0000000000048947 */ /* 0x000fea0003800000 */
[----:B------:R-:W-:Y:S01]  /*81d0*/  BPT.TRAP 0x1 ;  /* 0x000000040000795c */ /* 0x000fe20000300000 */
.L_x_165:
[----:B------:R-:W-:Y:S02]  /*81e0*/  VIADD R2, R2, 0x400 ;  /* 0x0000040002027836 */ /* 0x000fe40000000000 */
[----:B------:R-:W-:-:S03]  /*81f0*/  IMAD.U32 R9, RZ, RZ, UR53 ;  /* 0x00000035ff097e24 */ /* 0x000fc6000f8e00ff */
[----:B------:R-:W-:-:S04]  /*8200*/  SHF.R.U32.HI R2, RZ, 0x4, R2 ;  /* 0x00000004ff027819 */ /* 0x000fc80000011602 */
[----:B------:R-:W-:-:S04]  /*8210*/  LOP3.LUT R2, R2, 0x3fff, RZ, 0xc0, !PT ;  /* 0x00003fff02027812 */ /* 0x000fc800078ec0ff */
[----:B------:R-:W-:Y:S01]  /*8220*/  LOP3.LUT R2, R2, 0x10000, RZ, 0xfc, !PT ;  /* 0x0001000002027812 */ /* 0x000fe200078efcff */
[----:B--2---:R-:W-:Y:S06]  /*8230*/  @P1 BRA `(.L_x_166) ;  /* 0x0000000000081947 */ /* 0x004fec0003800000 */
[----:B------:R-:W2:Y:S02]  /*8240*/  SYNCS.PHASECHK.TRANS64.TRYWAIT P1, [R14+URZ+0x38850], R7 ;  /* 0x038850070e0075a7 */ /* 0x000ea4000802017f */
[----:B--2---:R-:W-:Y:S05]  /*8250*/  @!P1 BRA `(.L_x_167) ;  /* 0x000000d800689947 */ /* 0x004fea0003800000 */
.L_x_166:
[----:B------:R-:W-:Y:S01]  /*8260*/  IMAD R6, R9, 0x800, R2 ;  /* 0x0000080009067824 */ /* 0x000fe200078e0202 */
[----:B------:R-:W-:Y:S05]  /*8270*/  WARPSYNC.ALL ;  /* 0x0000000000007948 */ /* 0x000fea0003800000 */
[----:B-12---:R-:W-:Y:S01]  /*8280*/  IMAD.MOV.U32 R7, RZ, RZ, 0x40000040 ;  /* 0x40000040ff077424 */ /* 0x006fe200078e00ff */
[C---:B------:R-:W-:Y:S01]  /*8290*/  R2UR UR6, R6.reuse ;  /* 0x00000000060672ca */ /* 0x040fe200000e0000 */
[----:B------:R-:W-:Y:S01]  /*82a0*/  WARPGROUP.ARRIVE ;  /* 0x00000000000079c5 */ /* 0x000fe20000000000 */
[C---:B------:R-:W-:Y:S01]  /*82b0*/  VIADD R8, R6.reuse, 0x2 ;  /* 0x0000000206087836 */ /* 0x040fe20000000000 */
[----:B------:R-:W-:Y:S01]  /*82c0*/  ULDC.64 UR4, c[0x0][0x9a0] ;  /* 0x0002680000047ab9 */ /* 0x000fe20000000a00 */
[----:B------:R-:W-:Y:S01]  /*82d0*/  R2UR UR7, R7 ;  /* 0x00000000070772ca */ /* 0x000fe200000e0000 */
[----:B------:R-:W-:Y:S01]  /*82e0*/  IMAD.MOV.U32 R9, RZ, RZ, 0x40000040 ;  /* 0x40000040ff097424 */ /* 0x000fe200078e00ff */
[----:B------:R-:W-:Y:S01]  /*82f0*/  ISETP.NE.U32.AND P1, PT, RZ, UR4, PT ;  /* 0x00000004ff007c0c */ /* 0x000fe2000bf25070 */
[----:B------:R-:W-:-:S02]  /*8300*/  VIADD R12, R6, 0x4 ;  /* 0x00000004060c7836 */ /* 0x000fc40000000000 */
[----:B------:R-:W-:Y:S01]  /*8310*/  IMAD.MOV.U32 R13, RZ, RZ, 0x40000040 ;  /* 0x40000040ff0d7424 */ /* 0x000fe200078e00ff */
[----:B------:R-:W-:Y:S01]  /*8320*/  ISETP.NE.AND.EX P1, PT, RZ, UR5, PT, P1 ;  /* 0x00000005ff007c0c */ /* 0x000fe2000bf25310 */
[----:B------:R-:W-:-:S06]  /*8330*/  IMAD.MOV.U32 R2, RZ, RZ, 0x3f800000 ;  /* 0x3f800000ff027424 */ /* 0x000fcc00078e00ff */
[----:B------:R-:W-:Y:S01]  /*8340*/  QGMMA.64x256x32.F32.E4M3.E4M3 R24, R228, gdesc[UR4], R24, gsb0 ;  /* 0x03e00004e4187df3 */ /* 0x000fe20008000818 */
[----:B------:R-:W-:Y:S02]  /*8350*/  R2UR UR6, R8 ;  /* 0x00000000080672ca */ /* 0x000fe400000e0000 */
[----:B------:R-:W-:-:S03]  /*8360*/  R2UR UR7, R9 ;  /* 0x00000000090772ca */ /* 0x000fc600000e0000 */
[----:B------:R-:W1:Y:S08]  /*8370*/  @P1 LDC.64 R8, c[0x0][0x9c8] ;  /* 0x00027200ff081b82 */ /* 0x000e700000000a00 */
[----:B------:R-:W2:Y:S01]  /*8380*/  @P1 LDC.64 R10, c[0x0][0x9d0] ;  /* 0x00027400ff0a1b82 */ /* 0x000ea20000000a00 */
[----:B-1----:R-:W-:-:S04]  /*8390*/  @P1 IMAD R0, R8, UR37, RZ ;  /* 0x0000002508001c24 */ /* 0x002fc8000f8e02ff */
[----:B------:R-:W-:Y:S02]  /*83a0*/  @P1 IMAD R7, R9, UR36, R0 ;  /* 0x0000002409071c24 */ /* 0x000fe4000f8e0200 */
[----:B------:R-:W-:-:S04]  /*83b0*/  @P1 IMAD.WIDE.U32 R8, R8, UR36, RZ ;  /* 0x0000002408081c25 */ /* 0x000fc8000f8e00ff */
[----:B------:R-:W-:Y:S02]  /*83c0*/  @P1 IMAD.IADD R9, R9, 0x1, R7 ;  /* 0x0000000109091824 */ /* 0x000fe400078e0207 */
[----:B--2---:R-:W-:-:S04]  /*83d0*/  @P1 IMAD.WIDE.U32 R8, R10, UR39, R8 ;  /* 0x000000270a081c25 */ /* 0x004fc8000f8e0008 */
[----:B------:R-:W-:Y:S01]  /*83e0*/  @P1 IMAD R11, R11, UR39, R9 ;  /* 0x000000270b0b1c24 */ /* 0x000fe2000f8e0209 */
[----:B------:R-:W-:-:S04]  /*83f0*/  @P1 LEA R10, P2, R8, UR4, 0x2 ;  /* 0x00000004080a1c11 */ /* 0x000fc8000f8410ff */
[----:B------:R-:W-:-:S05]  /*8400*/  @P1 LEA.HI.X R11, R8, UR5, R11, 0x2, P2 ;  /* 0x00000005080b1c11 */ /* 0x000fca00090f140b */
[----:B------:R1:W2:Y:S01]  /*8410*/  @P1 LDG.E R2, desc[UR48][R10.64] ;  /* 0x000000300a021981 */ /* 0x0002a2000c1e1900 */
[----:B------:R-:W-:Y:S02]  /*8420*/  WARPGROUP.DEPBAR.LE gsb0, 0x0 ;  /* 0x00008000000079c5 */ /* 0x000fe40000010000 */
[----:B------:R-:W-:-:S06]  /*8430*/  WARPGROUP.ARRIVE ;  /* 0x00000000000079c5 */ /* 0x000fcc0000000000 */
[----:B------:R-:W-:Y:S01]  /*8440*/  QGMMA.64x256x32.F32.E4M3.E4M3 R24, R216, gdesc[UR4], R24, gsb0 ;  /* 0x03e00004d8187df3 */ /* 0x000fe20008000818 */
[----:B------:R-:W-:Y:S02]  /*8450*/  R2UR UR6, R12 ;  /* 0x000000000c0672ca */ /* 0x000fe400000e0000 */
[----:B------:R-:W-:Y:S01]  /*8460*/  R2UR UR7, R13 ;  /* 0x000000000d0772ca */ /* 0x000fe200000e0000 */
[----:B------:R-:W-:Y:S02]  /*8470*/  VIADD R6, R6, 0x6 ;  /* 0x0000000606067836 */ /* 0x000fe40000000000 */
[----:B------:R-:W-:Y:S01]  /*8480*/  IMAD.MOV.U32 R7, RZ, RZ, 0x40000040 ;  /* 0x40000040ff077424 */ /* 0x000fe200078e00ff */
[----:B------:R-:W-:Y:S02]  /*8490*/  WARPGROUP.DEPBAR.LE gsb0, 0x0 ;  /* 0x00008000000079c5 */ /* 0x000fe40000010000 */
[----:B------:R-:W-:-:S15]  /*84a0*/  WARPGROUP.ARRIVE ;  /* 0x00000000000079c5 */ /* 0x000fde0000000000 */
[----:B------:R-:W-:-:S04]  /*84b0*/  NOP ;  /* 0x0000000000007918 */ /* 0x000fc80000000000 */
[----:B------:R-:W-:Y:S01]  /*84c0*/  QGMMA.64x256x32.F32.E4M3.E4M3 R24, R220, gdesc[UR4], R24, gsb0 ;  /* 0x03e00004dc187df3 */ /* 0x000fe20008000818 */
[----:B------:R-:W-:Y:S02]  /*84d0*/  R2UR UR6, R6 ;  /* 0x00000000060672ca */ /* 0x000fe400000e0000 */
[----:B------:R-:W-:Y:S02]  /*84e0*/  R2UR UR7, R7 ;  /* 0x00000000070772ca */ /* 0x000fe400000e0000 */
[----:B------:R-:W3:Y:S04]  /*84f0*/  SHFL.BFLY PT, R7, R4, 0x2, 0x1f ;  /* 0x0c401f0004077f89 */ /* 0x000ee800000e0000 */
[----:B------:R-:W4:Y:S01]  /*8500*/  SHFL.BFLY PT, R6, R5, 0x2, 0x1f ;  /* 0x0c401f0005067f89 */ /* 0x000f2200000e0000 */
[----:B---3--:R-:W-:-:S01]  /*8510*/  FADD.FTZ R7, R7, R4 ;  /* 0x0000000407077221 */ /* 0x008fc20000010000 */
[----:B----4-:R-:W-:-:S04]  /*8520*/  FADD.FTZ R6, R6, R5 ;  /* 0x0000000506067221 */ /* 0x010fc80000010000 */
[----:B------:R-:W3:Y:S04]  /*8530*/  SHFL.BFLY PT, R0, R7, 0x1, 0x1f ;  /* 0x0c201f0007007f89 */ /* 0x000ee800000e0000 */
[----:B------:R-:W1:Y:S01]  /*8540*/  SHFL.BFLY PT, R9, R6, 0x1, 0x1f ;  /* 0x0c201f0006097f89 */ /* 0x000e6200000e0000 */
[----:B---3--:R-:W-:-:S01]  /*8550*/  FADD.FTZ R8, R7, R0 ;  /* 0x0000000007087221 */ /* 0x008fc20000010000 */
[----:B-1----:R-:W-:-:S04]  /*8560*/  FADD.FTZ R10, R6, R9 ;  /* 0x00000009060a7221 */ /* 0x002fc80000010000 */
[C---:B------:R-:W-:Y:S01]  /*8570*/  FSETP.NE.FTZ.AND P1, PT, R8.reuse, RZ, PT ;  /* 0x000000ff0800720b */ /* 0x040fe20003f35000 */
[----:B------:R-:W-:Y:S01]  /*8580*/  FMUL.FTZ R11, R8, 0.00390625 ;  /* 0x3b800000080b7820 */ /* 0x000fe20000410000 */
[----:B------:R-:W-:Y:S01]  /*8590*/  FMUL.FTZ R12, R10, 0.00390625 ;  /* 0x3b8000000a0c7820 */ /* 0x000fe20000410000 */
[----:B------:R-:W-:-:S03]  /*85a0*/  IMAD.MOV.U32 R9, RZ, RZ, RZ ;  /* 0x000000ffff097224 */ /* 0x000fc600078e00ff */
[----:B------:R-:W-:Y:S02]  /*85b0*/  FSETP.NE.FTZ.AND P2, PT, R11, RZ, PT ;  /* 0x000000ff0b00720b */ /* 0x000fe40003f55000 */
[----:B------:R-:W-:-:S05]  /*85c0*/  FSETP.NE.FTZ.AND P3, PT, R12, RZ, PT ;  /* 0x000000ff0c00720b */ /* 0x000fca0003f75000 */
[----:B------:R1:W-:Y:S01]  /*85d0*/  @P1 MUFU.RCP R9, R8 ;  /* 0x0000000800091308 */ /* 0x0003e20000001000 */
[----:B------:R-:W-:Y:S01]  /*85e0*/  FSETP.NE.FTZ.AND P1, PT, R10, RZ, PT ;  /* 0x000000ff0a00720b */ /* 0x000fe20003f35000 */
[----:B------:R-:W-:-:S06]  /*85f0*/  IMAD.MOV.U32 R7, RZ, RZ, RZ ;  /* 0x000000ffff077224 */ /* 0x000fcc00078e00ff */
[----:B------:R-:W3:Y:S08]  /*8600*/  @P2 MUFU.LG2 R4, R11 ;  /* 0x0000000b00042308 */ /* 0x000ef00000000c00 */
[----:B------:R-:W4:Y:S08]  /*8610*/  @P3 MUFU.LG2 R6, R12 ;  /* 0x0000000c00063308 */ /* 0x000f300000000c00 */
[----:B------:R-:W5:Y:S01]  /*8620*/  @P1 MUFU.RCP R7, R10 ;  /* 0x0000000a00071308 */ /* 0x000f620000001000 */
[----:B------:R-:W-:-:S02]  /*8630*/  IMAD.U32 R5, RZ, RZ, UR52 ;  /* 0x00000034ff057e24 */ /* 0x000fc4000f8e00ff */
[----:B------:R-:W-:Y:S01]  /*8640*/  IMAD.U32 R13, RZ, RZ, UR52 ;  /* 0x00000034ff0d7e24 */ /* 0x000fe2000f8e00ff */
[----:B------:R-:W-:Y:S02]  /*8650*/  WARPGROUP.DEPBAR.LE gsb0, 0x0 ;  /* 0x00008000000079c5 */ /* 0x000fe40000010000 */
[----:B------:R-:W-:-:S06]  /*8660*/  WARPGROUP.ARRIVE ;  /* 0x00000000000079c5 */ /* 0x000fcc0000000000 */
[----:B------:R-:W-:Y:S01]  /*8670*/  QGMMA.64x256x32.F32.E4M3.E4M3 R24, R224, gdesc[UR4], R24, gsb0 ;  /* 0x03e00004e0187df3 */ /* 0x000fe20008000818 */
[----:B------:R-:W-:Y:S01]  /*8680*/  @P2 FMUL.FTZ R5, R5, 0.69314718246459960938 ;  /* 0x3f31721805052820 */ /* 0x000fe20000410000 */
[----:B-1----:R-:W-:Y:S01]  /*8690*/  @P3 FMUL.FTZ R8, R13, 0.69314718246459960938 ;  /* 0x3f3172180d083820 */ /* 0x002fe20000410000 */
[----:B---3--:R-:W-:Y:S01]  /*86a0*/  @P2 FMUL.FTZ R4, R4, 0.69314718246459960938 ;  /* 0x3f31721804042820 */ /* 0x008fe20000410000 */
[----:B----4-:R-:W-:Y:S01]  /*86b0*/  @P3 FMUL.FTZ R11, R6, 0.69314718246459960938 ;  /* 0x3f317218060b3820 */ /* 0x010fe20000410000 */
[----:B------:R-:W-:Y:S02]  /*86c0*/  IMAD.MOV.U32 R0, RZ, RZ, -0x800000 ;  /* 0xff800000ff007424 */ /* 0x000fe400078e00ff */
[----:B--2---:R-:W-:Y:S01]  /*86d0*/  FMUL.FTZ R152, R9, R2 ;  /* 0x0000000209987220 */ /* 0x004fe20000410000 */
[----:B------:R-:W-:Y:S02]  /*86e0*/  IMAD.MOV.U32 R160, RZ, RZ, -0x800000 ;  /* 0xff800000ffa07424 */ /* 0x000fe400078e00ff */
[----:B------:R-:W-:Y:S01]  /*86f0*/  @P2 FFMA.FTZ R0, R5, R186, R4 ;  /* 0x000000ba05002223 */ /* 0x000fe20000010004 */
[----:B------:R-:W-:-:S01]  /*8700*/  @P3 FFMA.FTZ R160, R8, R192, R11 ;  /* 0x000000c008a03223 */ /* 0x000fc2000001000b */
[----:B-----5:R-:W-:Y:S01]  /*8710*/  FMUL.FTZ R2, R7, R2 ;  /* 0x0000000207027220 */ /* 0x020fe20000410000 */
[----:B------:R-:W-:-:S02]  /*8720*/  WARPGROUP.DEPBAR.LE gsb0, 0x0 ;  /* 0x00008000000079c5 */ /* 0x000fc40000010000 */
[----:B------:R-:W-:Y:S05]  /*8730*/  @!P0 BRA `(.L_x_168) ;  /* 0x0000000000048947 */ /* 0x000fea0003800000 */
[----:B------:R-:W-:Y:S01]  /*8740*/  BPT.TRAP 0x1 ;  /* 0x000000040000795c */ /* 0x000fe20000300000 */
.L_x_168:
[----:B------:R-:W-:Y:S01]  /*8750*/  VIADD R14, R14, 0x38860 ;  /* 0x000388600e0e7836 */ /* 0x000fe20000000000 */
[----:B------:R-:W-:Y:S01]  /*8760*/  UIADD3 UR53, UR53, 0x1, URZ ;  /* 0x0000000135357890 */ /* 0x000fe2000fffe03f */
[-C--:B------:R-:W-:Y:S01]  /*8770*/  FMUL.FTZ R4, R24, R152.reuse ;  /* 0x0000009818047220 */ /* 0x080fe20000410000 */
[-C--:B------:R-:W-:Y:S01]  /*8780*/  FMUL.FTZ R5, R29, R152.reuse ;  /* 0x000000981d057220 */ /* 0x080fe20000410000 */
[-C--:B------:R-:W-:Y:S01]  /*8790*/  FMUL.FTZ R6, R37, R152.reuse ;  /* 0x0000009825067220 */ /* 0x080fe20000410000 */
[----:B------:R-:W-:Y:S01]  /*87a0*/  PRMT R153, R3, 0x654, R14 ;  /* 0x0000065403997816 */ /* 0x000fe2000000000e */
[----:B------:R-:W-:Y:S01]  /*87b0*/  UISETP.NE.AND UP0, UPT, UR53, 0x2, UPT ;  /* 0x000000023500788c */ /* 0x000fe2000bf05270 */
[-C--:B------:R-:W-:Y:S01]  /*87c0*/  FMUL.FTZ R3, R32, R152.reuse ;  /* 0x0000009820037220 */ /* 0x080fe20000410000 */
[-C--:B------:R-:W-:Y:S01]  /*87d0*/  FMUL.FTZ R7, R40, R152.reuse ;  /* 0x0000009828077220 */ /* 0x080fe20000410000 */
[----:B------:R1:W-:Y:S01]  /*87e0*/  SYNCS.ARRIVE.TRANS64.RED.A1T0 RZ, [R153+URZ], RZ ;  /* 0x000000ff99ff79a7 */ /* 0x0003e2000810043f */
        /* <DEDUP_REMOVED lines=15> */
[----:B------:R-:W-:Y:S01]  /*88e0*/  USEL UR4, URZ, 0x1, UP0 ;  /* 0x000000013f047887 */ /* 0x000fe20008000000 */
        /* <DEDUP_REMOVED lines=108> */
[----:B------:R-:W-:Y:S01]  /*8fb0*/  FMUL.FTZ R147, R147, R2 ;  /* 0x0000000293937220 */ /* 0x000fe20000410000 */
[----:B------:R-:W-:-:S02]  /*8fc0*/  UIADD3 UR46, UR46, 0x1, URZ ;  /* 0x000000012e2e7890 */ /* 0x000fc4000fffe03f */
[----:B------:R-:W-:Y:S02]  /*8fd0*/  USEL UR53, UR53, URZ, UP0 ;  /* 0x0000003f35357287 */ /* 0x000fe40008000000 */
[----:B-1----:R-:W-:-:S12]  /*8fe0*/  ULOP3.LUT UR45, UR45, UR4, URZ, 0x3c, !UPT ;  /* 0x000000042d2d7292 */ /* 0x002fd8000f8e3c3f */
.L_x_146:
[----:B------:R-:W1:Y:S08]  /*8ff0*/  S2UR UR4, SR_CgaCtaId ;  /* 0x00000000000479c3 */ /* 0x000e700000008800 */
[----:B------:R-:W-:Y:S01]  /*9000*/  BAR.SYNC.DEFER_BLOCKING 0x5, 0x180 ;  /* 0x0146000000007b1d */ /* 0x000fe20000010000 */
[----:B------:R-:W-:-:S05]  /*9010*/  UISETP.NE.AND UP0, UPT, UR44, URZ, UPT ;  /* 0x0000003f2c00728c */ /* 0x000fca000bf05270 */
[----:B------:R-:W-:Y:S01]  /*9020*/  UMOV UR8, 0x400 ;  /* 0x0000040000087882 */ /* 0x000fe20000000000 */
[----:B------:R-:W-:Y:S05]  /*9030*/  BSSY B0, `(.L_x_169) ;  /* 0x000062a000007945 */ /* 0x000fea0003800000 */
[----:B------:R-:W-:Y:S01]  /*9040*/  @!UP0 ULDC UR44, c[0x0][0xad4] ;  /* 0x0002b500002c8ab9 */ /* 0x000fe20000000800 */
[----:B-1----:R-:W-:-:S09]  /*9050*/  ULEA UR8, UR4, UR8, 0x18 ;  /* 0x0000000804087291 */ /* 0x002fd2000f8ec03f */
[----:B------:R-:W1:Y:S02]  /*9060*/  LDS.128 R64, [UR8+0x388d0] ;  /* 0x0388d008ff407984 */ /* 0x000e640008000c00 */
[----:B-1----:R-:W-:Y:S02]  /*9070*/  R2UR UR5, R65 ;  /* 0x00000000410572ca */ /* 0x002fe400000e0000 */
[----:B------:R-:W-:Y:S02]  /*9080*/  R2UR UR6, R66 ;  /* 0x00000000420672ca */ /* 0x000fe400000e0000 */
[----:B------:R-:W-:Y:S01]  /*9090*/  R2UR UR7, R67 ;  /* 0x00000000430772ca */ /* 0x000fe200000e0000 */
[----:B------:R-:W-:Y:S06]  /*90a0*/  BAR.ARV 0x4, 0x180 ;  /* 0x0106000000007b1d */ /* 0x000fec0000002000 */
[----:B------:R-:W-:Y:S08]  /*90b0*/  @P0 BRA `(.L_x_170) ;  /* 0x0000005000b40947 */ /* 0x000ff00003800000 */
[----:B------:R-:W1:Y:S01]  /*90c0*/  S2R R192, SR_TID.X ;  /* 0x0000000000c07919 */ /* 0x000e620000002100 */
[----:B------:R-:W-:Y:S01]  /*90d0*/  ULDC.64 UR10, c[0x4][0x140] ;  /* 0x01005000000a7ab9 */ /* 0x000fe20000000a00 */
[----:B------:R-:W2:Y:S01]  /*90e0*/  LDL R178, [R1+0x50] ;  /* 0x0000500001b27983 */ /* 0x000ea20000100800 */
[----:B------:R-:W3:Y:S01]  /*90f0*/  S2UR UR4, SR_SWINHI ;  /* 0x00000000000479c3 */ /* 0x000ee20000002f00 */
[----:B------:R-:W-:Y:S01]  /*9100*/  ULDC.64 UR16, c[0x0][0xc00] ;  /* 0x0003000000107ab9 */ /* 0x000fe20000000a00 */
[----:B------:R-:W-:Y:S01]  /*9110*/  ULDC.64 UR12, c[0x0][0xc00] ;  /* 0x00030000000c7ab9 */ /* 0x000fe20000000a00 */
[----:B------:R-:W4:Y:S01]  /*9120*/  LDL R193, [R1+0x4c] ;  /* 0x00004c0001c17983 */ /* 0x000f220000100800 */
[----:B------:R-:W-:Y:S01]  /*9130*/  ULDC.64 UR14, c[0x0][0xc08] ;  /* 0x00030200000e7ab9 */ /* 0x000fe20000000a00 */
[----:B------:R-:W-:Y:S01]  /*9140*/  ULDC UR22, c[0x0][0xbe8] ;  /* 0x0002fa0000167ab9 */ /* 0x000fe20000000800 */
[----:B-1----:R-:W-:-:S05]  /*9150*/  IMAD.SHL.U32 R2, R192, 0x4, RZ ;  /* 0x00000004c0027824 */ /* 0x002fca00078e00ff */
[----:B------:R-:W-:Y:S01]  /*9160*/  LOP3.LUT R2, R2, 0xc, RZ, 0xc0, !PT ;  /* 0x0000000c02027812 */ /* 0x000fe200078ec0ff */
[----:B------:R-:W-:Y:S03]  /*9170*/  BAR.SYNC.DEFER_BLOCKING 0x1, 0x100 ;  /* 0x0044000000007b1d */ /* 0x000fe60000010000 */
[----:B------:R-:W-:-:S05]  /*9180*/  IADD3 R64, P0, R2, UR10, RZ ;  /* 0x0000000a02407c10 */ /* 0x000fca000ff1e0ff */
[----:B------:R-:W-:-:S06]  /*9190*/  IMAD.X R65, RZ, RZ, UR11, P0 ;  /* 0x0000000bff417e24 */ /* 0x000fcc00080e06ff */
[----:B------:R1:W5:Y:S01]  /*91a0*/  LDG.E.CONSTANT R65, desc[UR48][R64.64] ;  /* 0x0000003040417981 */ /* 0x000362000c1e9900 */
[----:B------:R-:W-:Y:S01]  /*91b0*/  LOP3.LUT P0, R2, R192, 0x3, RZ, 0xc0, !PT ;  /* 0x00000003c0027812 */ /* 0x000fe2000780c0ff */
[----:B------:R-:W-:Y:S01]  /*91c0*/  UMOV UR10, UR8 ;  /* 0x00000008000a7c82 */ /* 0x000fe20008000000 */
[----:B---3--:R-:W-:Y:S02]  /*91d0*/  UMOV UR11, UR4 ;  /* 0x00000004000b7c82 */ /* 0x008fe40008000000 */
[----:B------:R-:W-:-:S04]  /*91e0*/  ISETP.EQ.OR P0, PT, R2, 0x3, !P0 ;  /* 0x000000030200780c */ /* 0x000fc80004702670 */
[----:B------:R-:W-:Y:S02]  /*91f0*/  SEL R120, R72, R129, P0 ;  /* 0x0000008148787207 */ /* 0x000fe40000000000 */
[----:B------:R-:W-:Y:S02]  /*9200*/  SEL R72, R129, R72, P0 ;  /* 0x0000004881487207 */ /* 0x000fe40000000000 */
[----:B------:R-:W-:Y:S02]  /*9210*/  SEL R129, R26, R27, P0 ;  /* 0x0000001b1a817207 */ /* 0x000fe40000000000 */
[----:B------:R-:W-:Y:S02]  /*9220*/  SEL R26, R27, R26, P0 ;  /* 0x0000001a1b1a7207 */ /* 0x000fe40000000000 */
[----:B------:R-:W-:Y:S02]  /*9230*/  SEL R27, R30, R31, P0 ;  /* 0x0000001f1e1b7207 */ /* 0x000fe40000000000 */
[----:B------:R-:W-:-:S02]  /*9240*/  SEL R30, R31, R30, P0 ;  /* 0x0000001e1f1e7207 */ /* 0x000fc40000000000 */
[----:B------:R-:W-:Y:S02]  /*9250*/  SEL R133, R34, R35, P0 ;  /* 0x0000002322857207 */ /* 0x000fe40000000000 */
[----:B------:R-:W-:Y:S01]  /*9260*/  SEL R31, R35, R34, P0 ;  /* 0x00000022231f7207 */ /* 0x000fe20000000000 */
[----:B------:R-:W-:Y:S01]  /*9270*/  IMAD.MOV.U32 R34, RZ, RZ, 0x2 ;  /* 0x00000002ff227424 */ /* 0x000fe200078e00ff */
        /* <DEDUP_REMOVED lines=13> */
[----:B-1----:R-:W-:Y:S02]  /*9350*/  SEL R64, R147, R146, P0 ;  /* 0x0000009293407207 */ /* 0x002fe40000000000 */
        /* <DEDUP_REMOVED lines=94> */
[----:B------:R-:W-:Y:S01]  /*9940*/  SEL R66, R4, R25, P0 ;  /* 0x0000001904427207 */ /* 0x000fe20000000000 */
[----:B--2---:R-:W-:Y:S01]  /*9950*/  IMAD.WIDE R34, R178, R34, UR10 ;  /* 0x0000000ab2227e25 */ /* 0x004fe2000f8e0222 */
[----:B------:R-:W-:Y:S02]  /*9960*/  SEL R135, R135, R134, P0 ;  /* 0x0000008687877207 */ /* 0x000fe40000000000 */
[----:B------:R-:W-:Y:S02]  /*9970*/  SEL R151, R151, R150, P0 ;  /* 0x0000009697977207 */ /* 0x000fe40000000000 */
[----:B------:R-:W-:-:S02]  /*9980*/  IADD3 R91, P2, R34, 0xc020, RZ ;  /* 0x0000c020225b7810 */ /* 0x000fc40007f5e0ff */
[C---:B------:R-:W-:Y:S02]  /*9990*/  IADD3 R87, P3, R34.reuse, 0xc040, RZ ;  /* 0x0000c04022577810 */ /* 0x040fe40007f7e0ff */
[----:B------:R-:W-:Y:S02]  /*99a0*/  LOP3.LUT R90, R91, 0x380, RZ, 0xc0, !PT ;  /* 0x000003805b5a7812 */ /* 0x000fe400078ec0ff */
[----:B------:R-:W-:Y:S02]  /*99b0*/  IADD3 R79, P4, R34, 0xc060, RZ ;  /* 0x0000c060224f7810 */ /* 0x000fe40007f9e0ff */
[----:B------:R-:W-:Y:S02]  /*99c0*/  SHF.R.U64 R90, R90, 0x3, RZ ;  /* 0x000000035a5a7819 */ /* 0x000fe400000012ff */
[----:B------:R-:W-:Y:S02]  /*99d0*/  LOP3.LUT R86, R87, 0x380, RZ, 0xc0, !PT ;  /* 0x0000038057567812 */ /* 0x000fe400078ec0ff */
[----:B------:R-:W-:-:S02]  /*99e0*/  LOP3.LUT R78, R79, 0x380, RZ, 0xc0, !PT ;  /* 0x000003804f4e7812 */ /* 0x000fc400078ec0ff */
[----:B------:R-:W-:Y:S01]  /*99f0*/  LOP3.LUT R90, R90, R91, RZ, 0x3c, !PT ;  /* 0x0000005b5a5a7212 */ /* 0x000fe200078e3cff */
[--C-:B------:R-:W-:Y:S01]  /*9a00*/  IMAD.X R91, RZ, RZ, R35.reuse, P2 ;  /* 0x000000ffff5b7224 */ /* 0x100fe200010e0623 */
[----:B------:R-:W-:Y:S02]  /*9a10*/  SHF.R.U64 R86, R86, 0x3, RZ ;  /* 0x0000000356567819 */ /* 0x000fe400000012ff */
[----:B------:R-:W-:Y:S02]  /*9a20*/  IADD3 R75, P2, R34, 0x4060, RZ ;  /* 0x00004060224b7810 */ /* 0x000fe40007f5e0ff */
[----:B------:R-:W-:Y:S02]  /*9a30*/  SHF.R.U64 R78, R78, 0x3, RZ ;  /* 0x000000034e4e7819 */ /* 0x000fe400000012ff */
[----:B------:R-:W-:Y:S02]  /*9a40*/  IADD3 R51, P1, R34, 0xc000, RZ ;  /* 0x0000c00022337810 */ /* 0x000fe40007f3e0ff */
[----:B------:R-:W-:Y:S01]  /*9a50*/  LOP3.LUT R86, R86, R87, RZ, 0x3c, !PT ;  /* 0x0000005756567212 */ /* 0x000fe200078e3cff */
[----:B------:R-:W-:Y:S01]  /*9a60*/  IMAD.X R87, RZ, RZ, R35, P3 ;  /* 0x000000ffff577224 */ /* 0x000fe200018e0623 */
[----:B------:R-:W-:-:S02]  /*9a70*/  LOP3.LUT R74, R75, 0x380, RZ, 0xc0, !PT ;  /* 0x000003804b4a7812 */ /* 0x000fc400078ec0ff */
[----:B------:R-:W-:Y:S01]  /*9a80*/  LOP3.LUT R78, R78, R79, RZ, 0x3c, !PT ;  /* 0x0000004f4e4e7212 */ /* 0x000fe200078e3cff */
[----:B------:R-:W-:Y:S01]  /*9a90*/  IMAD.X R79, RZ, RZ, R35, P4 ;  /* 0x000000ffff4f7224 */ /* 0x000fe200020e0623 */
[C---:B------:R-:W-:Y:S02]  /*9aa0*/  IADD3 R71, P3, R34.reuse, 0x8000, RZ ;  /* 0x0000800022477810 */ /* 0x040fe40007f7e0ff */
[----:B------:R-:W-:Y:S02]  /*9ab0*/  LOP3.LUT R50, R51, 0x380, RZ, 0xc0, !PT ;  /* 0x0000038033327812 */ /* 0x000fe400078ec0ff */
[C---:B------:R-:W-:Y:S02]  /*9ac0*/  IADD3 R59, P5, R34.reuse, 0x8040, RZ ;  /* 0x00008040223b7810 */ /* 0x040fe40007fbe0ff */
[----:B------:R-:W-:Y:S02]  /*9ad0*/  IADD3 R63, P4, R34, 0x8020, RZ ;  /* 0x00008020223f7810 */ /* 0x000fe40007f9e0ff */
[----:B------:R-:W-:-:S02]  /*9ae0*/  SHF.R.U64 R74, R74, 0x3, RZ ;  /* 0x000000034a4a7819 */ /* 0x000fc400000012ff */
[----:B------:R-:W-:Y:S02]  /*9af0*/  LOP3.LUT R70, R71, 0x380, RZ, 0xc0, !PT ;  /* 0x0000038047467812 */ /* 0x000fe400078ec0ff */
[----:B------:R-:W-:Y:S02]  /*9b00*/  SHF.R.U64 R50, R50, 0x3, RZ ;  /* 0x0000000332327819 */ /* 0x000fe400000012ff */
[----:B------:R-:W-:Y:S02]  /*9b10*/  LOP3.LUT R58, R59, 0x380, RZ, 0xc0, !PT ;  /* 0x000003803b3a7812 */ /* 0x000fe400078ec0ff */
[----:B------:R-:W-:Y:S02]  /*9b20*/  LOP3.LUT R62, R63, 0x380, RZ, 0xc0, !PT ;  /* 0x000003803f3e7812 */ /* 0x000fe400078ec0ff */
[----:B------:R-:W-:Y:S01]  /*9b30*/  LOP3.LUT R74, R74, R75, RZ, 0x3c, !PT ;  /* 0x0000004b4a4a7212 */ /* 0x000fe200078e3cff */
[----:B------:R-:W-:Y:S01]  /*9b40*/  IMAD.X R75, RZ, RZ, R35, P2 ;  /* 0x000000ffff4b7224 */ /* 0x000fe200010e0623 */
[----:B------:R-:W-:-:S02]  /*9b50*/  SHF.R.U64 R70, R70, 0x3, RZ ;  /* 0x0000000346467819 */ /* 0x000fc400000012ff */
[----:B------:R-:W-:Y:S02]  /*9b60*/  IADD3 R39, P2, R34, 0x60, RZ ;  /* 0x0000006022277810 */ /* 0x000fe40007f5e0ff */
[----:B------:R-:W-:Y:S01]  /*9b70*/  LOP3.LUT R50, R50, R51, RZ, 0x3c, !PT ;  /* 0x0000003332327212 */ /* 0x000fe200078e3cff */
[----:B------:R-:W-:Y:S01]  /*9b80*/  IMAD.X R51, RZ, RZ, R35, P1 ;  /* 0x000000ffff337224 */ /* 0x000fe200008e0623 */
[----:B------:R-:W-:Y:S02]  /*9b90*/  SHF.R.U64 R58, R58, 0x3, RZ ;  /* 0x000000033a3a7819 */ /* 0x000fe400000012ff */
[----:B------:R-:W-:Y:S02]  /*9ba0*/  SHF.R.U64 R62, R62, 0x3, RZ ;  /* 0x000000033e3e7819 */ /* 0x000fe400000012ff */
[C---:B------:R-:W-:Y:S02]  /*9bb0*/  IADD3 R83, P1, R34.reuse, 0x4040, RZ ;  /* 0x0000404022537810 */ /* 0x040fe40007f3e0ff */
[----:B------:R-:W-:-:S02]  /*9bc0*/  IADD3 R55, P6, R34, 0x8060, RZ ;  /* 0x0000806022377810 */ /* 0x000fc40007fde0ff */
[----:B------:R-:W-:Y:S01]  /*9bd0*/  LOP3.LUT R70, R70, R71, RZ, 0x3c, !PT ;  /* 0x0000004746467212 */ /* 0x000fe200078e3cff */
[--C-:B------:R-:W-:Y:S01]  /*9be0*/  IMAD.X R71, RZ, RZ, R35.reuse, P3 ;  /* 0x000000ffff477224 */ /* 0x100fe200018e0623 */
[----:B------:R-:W-:Y:S02]  /*9bf0*/  LOP3.LUT R38, R39, 0x380, RZ, 0xc0, !PT ;  /* 0x0000038027267812 */ /* 0x000fe400078ec0ff */
[----:B------:R-:W-:Y:S01]  /*9c00*/  LOP3.LUT R58, R58, R59, RZ, 0x3c, !PT ;  /* 0x0000003b3a3a7212 */ /* 0x000fe200078e3cff */
[--C-:B------:R-:W-:Y:S01]  /*9c10*/  IMAD.X R59, RZ, RZ, R35.reuse, P5 ;  /* 0x000000ffff3b7224 */ /* 0x100fe200028e0623 */
[----:B------:R-:W-:Y:S01]  /*9c20*/  LOP3.LUT R62, R62, R63, RZ, 0x3c, !PT ;  /* 0x0000003f3e3e7212 */ /* 0x000fe200078e3cff */
[----:B------:R-:W-:Y:S01]  /*9c30*/  IMAD.X R63, RZ, RZ, R35, P4 ;  /* 0x000000ffff3f7224 */ /* 0x000fe200020e0623 */
[----:B------:R-:W-:Y:S02]  /*9c40*/  IADD3 R95, P3, R34, 0x4000, RZ ;  /* 0x00004000225f7810 */ /* 0x000fe40007f7e0ff */
[----:B------:R-:W-:-:S02]  /*9c50*/  LOP3.LUT R82, R83, 0x380, RZ, 0xc0, !PT ;  /* 0x0000038053527812 */ /* 0x000fc400078ec0ff */
[C---:B------:R-:W-:Y:S02]  /*9c60*/  IADD3 R43, P5, R34.reuse, 0x20, RZ ;  /* 0x00000020222b7810 */ /* 0x040fe40007fbe0ff */
[----:B------:R-:W-:Y:S02]  /*9c70*/  LOP3.LUT R54, R55, 0x380, RZ, 0xc0, !PT ;  /* 0x0000038037367812 */ /* 0x000fe400078ec0ff */
[----:B------:R-:W-:Y:S02]  /*9c80*/  IADD3 R77, P4, R34, 0x40, RZ ;  /* 0x00000040224d7810 */ /* 0x000fe40007f9e0ff */
[----:B------:R-:W-:Y:S02]  /*9c90*/  SHF.R.U64 R38, R38, 0x3, RZ ;  /* 0x0000000326267819 */ /* 0x000fe400000012ff */
[----:B------:R-:W-:Y:S02]  /*9ca0*/  LOP3.LUT R94, R95, 0x380, RZ, 0xc0, !PT ;  /* 0x000003805f5e7812 */ /* 0x000fe400078ec0ff */
[----:B------:R-:W-:-:S02]  /*9cb0*/  SHF.R.U64 R82, R82, 0x3, RZ ;  /* 0x0000000352527819 */ /* 0x000fc400000012ff */
[----:B------:R-:W-:Y:S02]  /*9cc0*/  LOP3.LUT R42, R43, 0x380, RZ, 0xc0, !PT ;  /* 0x000003802b2a7812 */ /* 0x000fe400078ec0ff */
[----:B------:R-:W-:Y:S02]  /*9cd0*/  SHF.R.U64 R54, R54, 0x3, RZ ;  /* 0x0000000336367819 */ /* 0x000fe400000012ff */
[----:B------:R-:W-:Y:S02]  /*9ce0*/  LOP3.LUT R76, R77, 0x380, RZ, 0xc0, !PT ;  /* 0x000003804d4c7812 */ /* 0x000fe400078ec0ff */
[----:B------:R-:W-:Y:S02]  /*9cf0*/  LOP3.LUT R38, R38, R39, RZ, 0x3c, !PT ;  /* 0x0000002726267212 */ /* 0x000fe400078e3cff */
[----:B------:R-:W-:Y:S01]  /*9d00*/  LOP3.LUT R39, R34, 0x380, RZ, 0xc0, !PT ;  /* 0x0000038022277812 */ /* 0x000fe200078ec0ff */
[----:B-----5:R1:W-:Y:S01]  /*9d10*/  SHFL.IDX PT, R126, R108, R65, 0x1c1f ;  /* 0x001c1f416c7e7589 */ /* 0x0203e200000e0000 */
[----:B------:R-:W-:-:S02]  /*9d20*/  SHF.R.U64 R94, R94, 0x3, RZ ;  /* 0x000000035e5e7819 */ /* 0x000fc400000012ff */
[----:B------:R-:W-:Y:S01]  /*9d30*/  LOP3.LUT R82, R82, R83, RZ, 0x3c, !PT ;  /* 0x0000005352527212 */ /* 0x000fe200078e3cff */
[--C-:B------:R-:W-:Y:S01]  /*9d40*/  IMAD.X R83, RZ, RZ, R35.reuse, P1 ;  /* 0x000000ffff537224 */ /* 0x100fe200008e0623 */
[----:B------:R-:W-:Y:S02]  /*9d50*/  SHF.R.U64 R42, R42, 0x3, RZ ;  /* 0x000000032a2a7819 */ /* 0x000fe400000012ff */
[----:B------:R-:W-:Y:S01]  /*9d60*/  LOP3.LUT R54, R54, R55, RZ, 0x3c, !PT ;  /* 0x0000003736367212 */ /* 0x000fe200078e3cff */
[----:B------:R-:W-:Y:S01]  /*9d70*/  IMAD.X R55, RZ, RZ, R35, P6 ;  /* 0x000000ffff377224 */ /* 0x000fe200030e0623 */
[----:B------:R-:W-:Y:S02]  /*9d80*/  SHF.R.U64 R76, R76, 0x3, RZ ;  /* 0x000000034c4c7819 */ /* 0x000fe400000012ff */
[----:B-1----:R-:W-:Y:S02]  /*9d90*/  LOP3.LUT R108, R65, 0x2, RZ, 0x3c, !PT ;  /* 0x00000002416c7812 */ /* 0x002fe400078e3cff */
[----:B------:R-:W-:-:S02]  /*9da0*/  SHF.R.U64 R39, R39, 0x3, RZ ;  /* 0x0000000327277819 */ /* 0x000fc400000012ff */
[----:B------:R-:W-:Y:S02]  /*9db0*/  IADD3 R47, P6, R34, 0x4020, RZ ;  /* 0x00004020222f7810 */ /* 0x000fe40007fde0ff */
[----:B------:R-:W-:Y:S01]  /*9dc0*/  LOP3.LUT R94, R94, R95, RZ, 0x3c, !PT ;  /* 0x0000005f5e5e7212 */ /* 0x000fe200078e3cff */
[--C-:B------:R-:W-:Y:S01]  /*9dd0*/  IMAD.X R95, RZ, RZ, R35.reuse, P3 ;  /* 0x000000ffff5f7224 */ /* 0x100fe200018e0623 */
[----:B------:R-:W-:Y:S01]  /*9de0*/  LOP3.LUT R42, R42, R43, RZ, 0x3c, !PT ;  /* 0x0000002b2a2a7212 */ /* 0x000fe200078e3cff */
[--C-:B------:R-:W-:Y:S01]  /*9df0*/  IMAD.X R43, RZ, RZ, R35.reuse, P5 ;  /* 0x000000ffff2b7224 */ /* 0x100fe200028e0623 */
[----:B------:R-:W-:Y:S01]  /*9e00*/  MOV R189, R90 ;  /* 0x0000005a00bd7202 */ /* 0x000fe20000000f00 */
[----:B------:R-:W-:Y:S01]  /*9e10*/  SHFL.IDX PT, R118, R100, R65, 0x1c1f ;  /* 0x001c1f4164767589 */ /* 0x000fe200000e0000 */
[----:B------:R-:W-:Y:S01]  /*9e20*/  LOP3.LUT R76, R76, R77, RZ, 0x3c, !PT ;  /* 0x0000004d4c4c7212 */ /* 0x000fe200078e3cff */
[--C-:B------:R-:W-:Y:S01]  /*9e30*/  IMAD.X R77, RZ, RZ, R35.reuse, P4 ;  /* 0x000000ffff4d7224 */ /* 0x100fe200020e0623 */
[----:B------:R-:W-:Y:S01]  /*9e40*/  MOV R183, R74 ;  /* 0x0000004a00b77202 */ /* 0x000fe20000000f00 */
[----:B------:R-:W-:Y:S01]  /*9e50*/  SHFL.IDX PT, R90, R115, R65, 0x1c1f ;  /* 0x001c1f41735a7589 */ /* 0x000fe200000e0000 */
[----:B------:R-:W-:Y:S01]  /*9e60*/  LOP3.LUT R34, R39, R34, RZ, 0x3c, !PT ;  /* 0x0000002227227212 */ /* 0x000fe200078e3cff */
[----:B------:R-:W-:Y:S01]  /*9e70*/  IMAD.X R39, RZ, RZ, R35, P2 ;  /* 0x000000ffff277224 */ /* 0x000fe200010e0623 */
[----:B------:R-:W-:Y:S01]  /*9e80*/  MOV R185, R62 ;  /* 0x0000003e00b97202 */ /* 0x000fe20000000f00 */
[----:B------:R-:W-:Y:S01]  /*9e90*/  SHFL.IDX PT, R109, R109, R65, 0x1c1f ;  /* 0x001c1f416d6d7589 */ /* 0x000fe200000e0000 */
[----:B------:R-:W-:-:S02]  /*9ea0*/  MOV R2, R82 ;  /* 0x0000005200027202 */ /* 0x000fc40000000f00 */
[----:B------:R-:W-:Y:S01]  /*9eb0*/  SEL R25, R25, R4, P0 ;  /* 0x0000000419197207 */ /* 0x000fe20000000000 */
[----:B------:R-:W-:Y:S01]  /*9ec0*/  SHFL.IDX PT, R110, R92, R65, 0x1c1f ;  /* 0x001c1f415c6e7589 */ /* 0x000fe200000e0000 */
[----:B------:R-:W-:Y:S02]  /*9ed0*/  LOP3.LUT R46, R47, 0x380, RZ, 0xc0, !PT ;  /* 0x000003802f2e7812 */ /* 0x000fe400078ec0ff */
[----:B------:R-:W-:Y:S01]  /*9ee0*/  SEL R137, R137, R80, P0 ;  /* 0x0000005089897207 */ /* 0x000fe20000000000 */
[----:B------:R-:W-:Y:S01]  /*9ef0*/  SHFL.IDX PT, R74, R113, R65, 0x1c1f ;  /* 0x001c1f41714a7589 */ /* 0x000fe200000e0000 */
[----:B------:R-:W-:Y:S02]  /*9f00*/  SEL R178, R130, R131, P0 ;  /* 0x0000008382b27207 */ /* 0x000fe40000000000 */
[----:B------:R-:W-:Y:S01]  /*9f10*/  SEL R180, R138, R139, P0 ;  /* 0x0000008b8ab47207 */ /* 0x000fe20000000000 */
[----:B------:R-:W1:Y:S01]  /*9f20*/  SHFL.IDX PT, R100, R5, R108, 0x1c1f ;  /* 0x001c1f6c05647589 */ /* 0x000e6200000e0000 */
[----:B------:R-:W-:-:S02]  /*9f30*/  MOV R94, R94 ;  /* 0x0000005e005e7202 */ /* 0x000fc40000000f00 */
[----:B------:R-:W-:Y:S01]  /*9f40*/  SEL R148, R93, R148, P0 ;  /* 0x000000945d947207 */ /* 0x000fe20000000000 */
[----:B------:R-:W-:Y:S01]  /*9f50*/  SHFL.IDX PT, R115, R37, R108, 0x1c1f ;  /* 0x001c1f6c25737589 */ /* 0x000fe200000e0000 */
[----:B------:R-:W-:-:S03]  /*9f60*/  SEL R131, R131, R130, P0 ;  /* 0x0000008283837207 */ /* 0x000fc60000000000 */
[----:B------:R-:W-:Y:S01]  /*9f70*/  SHFL.IDX PT, R62, R68, R65, 0x1c1f ;  /* 0x001c1f41443e7589 */ /* 0x000fe200000e0000 */
[----:B------:R-:W-:-:S03]  /*9f80*/  MOV R191, R78 ;  /* 0x0000004e00bf7202 */ /* 0x000fc60000000f00 */
[----:B------:R-:W-:Y:S01]  /*9f90*/  SHFL.IDX PT, R82, R97, R65, 0x1c1f ;  /* 0x001c1f4161527589 */ /* 0x000fe200000e0000 */
[----:B------:R-:W-:-:S03]  /*9fa0*/  MOV R80, R42 ;  /* 0x0000002a00507202 */ /* 0x000fc60000000f00 */
[----:B------:R-:W-:Y:S04]  /*9fb0*/  SHFL.IDX PT, R134, R116, R65, 0x1c1f ;  /* 0x001c1f4174867589 */ /* 0x000fe800000e0000 */
[----:B------:R-:W-:Y:S04]  /*9fc0*/  SHFL.IDX PT, R150, R124, R65, 0x1c1f ;  /* 0x001c1f417c967589 */ /* 0x000fe800000e0000 */
[----:B------:R-:W2:Y:S01]  /*9fd0*/  SHFL.IDX PT, R113, R40, R108, 0x1c1f ;  /* 0x001c1f6c28717589 */ /* 0x000ea200000e0000 */
[----:B------:R-:W-:-:S03]  /*9fe0*/  SHF.R.U64 R46, R46, 0x3, RZ ;  /* 0x000000032e2e7819 */ /* 0x000fc600000012ff */
[----:B------:R-:W-:Y:S01]  /*9ff0*/  SHFL.IDX PT, R68, R125, R65, 0x1c1f ;  /* 0x001c1f417d447589 */ /* 0x000fe200000e0000 */
[----:B------:R-:W-:-:S03]  /*a000*/  MOV R79, R34 ;  /* 0x00000022004f7202 */ /* 0x000fc60000000f00 */
[----:B------:R-:W-:Y:S01]  /*a010*/  SHFL.IDX PT, R116, R99, R65, 0x1c1f ;  /* 0x001c1f4163747589 */ /* 0x000fe200000e0000 */
[----:B------:R-:W-:-:S03]  /*a020*/  MOV R76, R76 ;  /* 0x0000004c004c7202 */ /* 0x000fc60000000f00 */
[----:B------:R-:W3:Y:S01]  /*a030*/  SHFL.IDX PT, R124, R102, R108, 0x1c1f ;  /* 0x001c1f6c667c7589 */ /* 0x000ee200000e0000 */
[----:B------:R-:W-:-:S03]  /*a040*/  MOV R77, R38 ;  /* 0x00000026004d7202 */ /* 0x000fc60000000f00 */
[----:B------:R-:W-:Y:S04]  /*a050*/  SHFL.IDX PT, R91, R107, R65, 0x1c1f ;  /* 0x001c1f416b5b7589 */ /* 0x000fe800000e0000 */
[----:B------:R-:W-:Y:S01]  /*a060*/  SHFL.IDX PT, R125, R53, R108, 0x1c1f ;  /* 0x001c1f6c357d7589 */ /* 0x000fe200000e0000 */
[----:B------:R-:W-:-:S03]  /*a070*/  SEL R139, R139, R138, P0 ;  /* 0x0000008a8b8b7207 */ /* 0x000fc60000000000 */
[----:B------:R-:W-:Y:S04]  /*a080*/  SHFL.IDX PT, R95, R128, R65, 0x1c1f ;  /* 0x001c1f41805f7589 */ /* 0x000fe800000e0000 */
[----:B------:R-:W-:Y:S04]  /*a090*/  SHFL.IDX PT, R107, R29, R108, 0x1c1f ;  /* 0x001c1f6c1d6b7589 */ /* 0x000fe800000e0000 */
[----:B------:R-:W-:Y:S04]  /*a0a0*/  SHFL.IDX PT, R42, R149, R65, 0x1c1f ;  /* 0x001c1f41952a7589 */ /* 0x000fe800000e0000 */
[----:B------:R-:W-:Y:S04]  /*a0b0*/  SHFL.IDX PT, R130, R176, R65, 0x1c1f ;  /* 0x001c1f41b0827589 */ /* 0x000fe800000e0000 */
[----:B------:R-:W5:Y:S04]  /*a0c0*/  SHFL.IDX PT, R128, R56, R108, 0x1c1f ;  /* 0x001c1f6c38807589 */ /* 0x000f6800000e0000 */
[----:B------:R-:W-:Y:S01]  /*a0d0*/  SHFL.IDX PT, R29, R136, R108, 0x1c1f ;  /* 0x001c1f6c881d7589 */ /* 0x000fe200000e0000 */
[----:B------:R-:W-:-:S03]  /*a0e0*/  LOP3.LUT R46, R46, R47, RZ, 0x3c, !PT ;  /* 0x0000002f2e2e7212 */ /* 0x000fc600078e3cff */
[----:B------:R-:W-:Y:S04]  /*a0f0*/  SHFL.IDX PT, R34, R144, R65, 0x1c1f ;  /* 0x001c1f4190227589 */ /* 0x000fe800000e0000 */
[----:B------:R-:W-:Y:S04]  /*a100*/  SHFL.IDX PT, R176, R25, R108, 0x1c1f ;  /* 0x001c1f6c19b07589 */ /* 0x000fe800000e0000 */
[----:B------:R-:W-:Y:S04]  /*a110*/  SHFL.IDX PT, R149, R72, R108, 0x1c1f ;  /* 0x001c1f6c48957589 */ /* 0x000fe800000e0000 */
[----:B------:R-:W-:Y:S01]  /*a120*/  SHFL.IDX PT, R136, R114, R108, 0x1c1f ;  /* 0x001c1f6c72887589 */ /* 0x000fe200000e0000 */
[----:B------:R-:W-:-:S03]  /*a130*/  SEL R181, R142, R143, P0 ;  /* 0x0000008f8eb57207 */ /* 0x000fc60000000000 */
[----:B------:R-:W-:Y:S01]  /*a140*/  SHFL.IDX PT, R33, R33, R65, 0x1c1f ;  /* 0x001c1f4121217589 */ /* 0x000fe200000e0000 */
[----:B------:R-:W-:-:S03]  /*a150*/  MOV R190, R86 ;  /* 0x0000005600be7202 */ /* 0x000fc60000000f00 */
[----:B------:R-:W-:Y:S01]  /*a160*/  SHFL.IDX PT, R129, R129, R65, 0x1c1f ;  /* 0x001c1f4181817589 */ /* 0x000fe200000e0000 */
[----:B------:R-:W-:-:S03]  /*a170*/  MOV R186, R58 ;  /* 0x0000003a00ba7202 */ /* 0x000fc60000000f00 */
[----:B------:R-:W-:Y:S01]  /*a180*/  SHFL.IDX PT, R39, R27, R65, 0x1c1f ;  /* 0x001c1f411b277589 */ /* 0x000fe200000e0000 */
[----:B------:R-:W-:-:S03]  /*a190*/  IMAD.X R47, RZ, RZ, R35, P6 ;  /* 0x000000ffff2f7224 */ /* 0x000fc600030e0623 */
[----:B------:R-:W-:Y:S01]  /*a1a0*/  SHFL.IDX PT, R25, R6, R108, 0x1c1f ;  /* 0x001c1f6c06197589 */ /* 0x000fe200000e0000 */
[----:B------:R-:W-:-:S03]  /*a1b0*/  MOV R184, R70 ;  /* 0x0000004600b87202 */ /* 0x000fc60000000f00 */
[----:B------:R-:W-:Y:S04]  /*a1c0*/  SHFL.IDX PT, R144, R132, R108, 0x1c1f ;  /* 0x001c1f6c84907589 */ /* 0x000fe800000e0000 */
[----:B------:R-:W-:Y:S04]  /*a1d0*/  SHFL.IDX PT, R72, R137, R108, 0x1c1f ;  /* 0x001c1f6c89487589 */ /* 0x000fe800000e0000 */
[----:B------:R-:W0:Y:S01]  /*a1e0*/  SHFL.IDX PT, R26, R26, R108, 0x1c1f ;  /* 0x001c1f6c1a1a7589 */ /* 0x000e2200000e0000 */
[----:B------:R-:W-:-:S03]  /*a1f0*/  SEL R143, R143, R142, P0 ;  /* 0x0000008e8f8f7207 */ /* 0x000fc60000000000 */
[----:B------:R-:W-:Y:S04]  /*a200*/  SHFL.IDX PT, R38, R133, R65, 0x1c1f ;  /* 0x001c1f4185267589 */ /* 0x000fe800000e0000 */
[----:B------:R-:W4:Y:S04]  /*a210*/  SHFL.IDX PT, R27, R140, R65, 0x1c1f ;  /* 0x001c1f418c1b7589 */ /* 0x000f2800000e0000 */
[----:B------:R-:W-:Y:S04]  /*a220*/  SHFL.IDX PT, R138, R177, R65, 0x1c1f ;  /* 0x001c1f41b18a7589 */ /* 0x000fe800000e0000 */
[----:B------:R-:W4:Y:S04]  /*a230*/  SHFL.IDX PT, R132, R119, R108, 0x1c1f ;  /* 0x001c1f6c77847589 */ /* 0x000f2800000e0000 */
[----:B------:R-:W4:Y:S04]  /*a240*/  SHFL.IDX PT, R137, R122, R108, 0x1c1f ;  /* 0x001c1f6c7a897589 */ /* 0x000f2800000e0000 */
[----:B------:R-:W-:Y:S04]  /*a250*/  SHFL.IDX PT, R83, R81, R65, 0x1c1f ;  /* 0x001c1f4151537589 */ /* 0x000fe800000e0000 */
[----:B------:R-:W-:Y:S04]  /*a260*/  SHFL.IDX PT, R103, R84, R65, 0x1c1f ;  /* 0x001c1f4154677589 */ /* 0x000fe800000e0000 */
[----:B------:R-:W-:Y:S04]  /*a270*/  SHFL.IDX PT, R133, R61, R108, 0x1c1f ;  /* 0x001c1f6c3d857589 */ /* 0x000fe800000e0000 */
[----:B------:R-:W4:Y:S04]  /*a280*/  SHFL.IDX PT, R31, R31, R108, 0x1c1f ;  /* 0x001c1f6c1f1f7589 */ /* 0x000f2800000e0000 */
[----:B------:R-:W-:Y:S04]  /*a290*/  SHFL.IDX PT, R40, R141, R108, 0x1c1f ;  /* 0x001c1f6c8d287589 */ /* 0x000fe800000e0000 */
[----:B------:R-:W-:Y:S04]  /*a2a0*/  SHFL.IDX PT, R41, R41, R65, 0x1c1f ;  /* 0x001c1f4129297589 */ /* 0x000fe800000e0000 */
[----:B------:R-:W-:Y:S04]  /*a2b0*/  SHFL.IDX PT, R81, R123, R65, 0x1c1f ;  /* 0x001c1f417b517589 */ /* 0x000fe800000e0000 */
[----:B------:R-:W4:Y:S04]  /*a2c0*/  SHFL.IDX PT, R84, R8, R108, 0x1c1f ;  /* 0x001c1f6c08547589 */ /* 0x000f2800000e0000 */
[----:B------:R-:W4:Y:S04]  /*a2d0*/  SHFL.IDX PT, R141, R127, R108, 0x1c1f ;  /* 0x001c1f6c7f8d7589 */ /* 0x000f2800000e0000 */
[----:B------:R-:W4:Y:S04]  /*a2e0*/  SHFL.IDX PT, R66, R66, R65, 0x1c1f ;  /* 0x001c1f4142427589 */ /* 0x000f2800000e0000 */
[----:B------:R-:W-:Y:S04]  /*a2f0*/  SHFL.IDX PT, R112, R112, R65, 0x1c1f ;  /* 0x001c1f4170707589 */ /* 0x000fe800000e0000 */
[----:B------:R-:W-:Y:S04]  /*a300*/  SHFL.IDX PT, R71, R117, R65, 0x1c1f ;  /* 0x001c1f4175477589 */ /* 0x000fe800000e0000 */
[----:B------:R-:W-:Y:S04]  /*a310*/  SHFL.IDX PT, R70, R121, R65, 0x1c1f ;  /* 0x001c1f4179467589 */ /* 0x000fe800000e0000 */
[----:B------:R-:W-:Y:S04]  /*a320*/  SHFL.IDX PT, R35, R146, R65, 0x1c1f ;  /* 0x001c1f4192237589 */ /* 0x000fe800000e0000 */
[----:B------:R-:W-:Y:S04]  /*a330*/  SHFL.IDX PT, R58, R159, R65, 0x1c1f ;  /* 0x001c1f419f3a7589 */ /* 0x000fe800000e0000 */
[----:B------:R-:W-:Y:S04]  /*a340*/  SHFL.IDX PT, R86, R21, R108, 0x1c1f ;  /* 0x001c1f6c15567589 */ /* 0x000fe800000e0000 */
[----:B------:R-:W-:Y:S04]  /*a350*/  SHFL.IDX PT, R140, R69, R108, 0x1c1f ;  /* 0x001c1f6c458c7589 */ /* 0x000fe800000e0000 */
[----:B------:R-:W4:Y:S04]  /*a360*/  SHFL.IDX PT, R30, R30, R108, 0x1c1f ;  /* 0x001c1f6c1e1e7589 */ /* 0x000f2800000e0000 */
[----:B------:R-:W-:Y:S04]  /*a370*/  SHFL.IDX PT, R37, R145, R108, 0x1c1f ;  /* 0x001c1f6c91257589 */ /* 0x000fe800000e0000 */
[----:B------:R-:W-:Y:S04]  /*a380*/  SHFL.IDX PT, R28, R28, R65, 0x1c1f ;  /* 0x001c1f411c1c7589 */ /* 0x000fe800000e0000 */
[----:B------:R-:W-:Y:S04]  /*a390*/  SHFL.IDX PT, R142, R120, R65, 0x1c1f ;  /* 0x001c1f41788e7589 */ /* 0x000fe800000e0000 */
[----:B------:R-:W-:Y:S04]  /*a3a0*/  SHFL.IDX PT, R146, R178, R65, 0x1c1f ;  /* 0x001c1f41b2927589 */ /* 0x000fe800000e0000 */
[----:B------:R-:W4:Y:S04]  /*a3b0*/  SHFL.IDX PT, R99, R3, R108, 0x1c1f ;  /* 0x001c1f6c03637589 */ /* 0x000f2800000e0000 */
        /* <DEDUP_REMOVED lines=8> */
[----:B------:R-:W4:Y:S04]  /*a440*/  SHFL.IDX PT, R148, R98, R108, 0x1c1f ;  /* 0x001c1f6c62947589 */ /* 0x000f2800000e0000 */
[----:B------:R-:W-:Y:S04]  /*a450*/  SHFL.IDX PT, R73, R179, R65, 0x1c1f ;  /* 0x001c1f41b3497589 */ /* 0x000fe800000e0000 */
[----:B------:R-:W-:Y:S04]  /*a460*/  SHFL.IDX PT, R69, R85, R108, 0x1c1f ;  /* 0x001c1f6c55457589 */ /* 0x000fe800000e0000 */
[----:B------:R-:W4:Y:S01]  /*a470*/  SHFL.IDX PT, R147, R135, R108, 0x1c1f ;  /* 0x001c1f6c87937589 */ /* 0x000f2200000e0000 */
[----:B------:R-:W-:-:S03]  /*a480*/  MOV R188, R50 ;  /* 0x0000003200bc7202 */ /* 0x000fc60000000f00 */
[----:B------:R-:W-:Y:S01]  /*a490*/  SHFL.IDX PT, R75, R105, R65, 0x1c1f ;  /* 0x001c1f41694b7589 */ /* 0x000fe200000e0000 */
[----:B------:R-:W-:-:S03]  /*a4a0*/  MOV R93, R46 ;  /* 0x0000002e005d7202 */ /* 0x000fc60000000f00 */
[----:B------:R-:W4:Y:S01]  /*a4b0*/  SHFL.IDX PT, R120, R48, R108, 0x1c1f ;  /* 0x001c1f6c30787589 */ /* 0x000f2200000e0000 */
[----:B------:R-:W-:-:S03]  /*a4c0*/  MOV R187, R54 ;  /* 0x0000003600bb7202 */ /* 0x000fc60000000f00 */
[----:B------:R-:W-:Y:S04]  /*a4d0*/  SHFL.IDX PT, R36, R36, R65, 0x1c1f ;  /* 0x001c1f4124247589 */ /* 0x000fe800000e0000 */
[----:B------:R1:W4:Y:S04]  /*a4e0*/  SHFL.IDX PT, R97, R7, R108, 0x1c1f ;  /* 0x001c1f6c07617589 */ /* 0x00032800000e0000 */
[----:B------:R-:W-:Y:S04]  /*a4f0*/  SHFL.IDX PT, R44, R44, R65, 0x1c1f ;  /* 0x001c1f412c2c7589 */ /* 0x000fe800000e0000 */
[----:B------:R-:W-:Y:S04]  /*a500*/  SHFL.IDX PT, R49, R49, R65, 0x1c1f ;  /* 0x001c1f4131317589 */ /* 0x000fe800000e0000 */
[----:B------:R-:W-:Y:S04]  /*a510*/  SHFL.IDX PT, R43, R10, R108, 0x1c1f ;  /* 0x001c1f6c0a2b7589 */ /* 0x000fe800000e0000 */
[----:B------:R2:W4:Y:S04]  /*a520*/  SHFL.IDX PT, R59, R9, R108, 0x1c1f ;  /* 0x001c1f6c093b7589 */ /* 0x00052800000e0000 */
        /* <DEDUP_REMOVED lines=10> */
[----:B------:R-:W4:Y:S01]  /*a5d0*/  SHFL.IDX PT, R121, R106, R108, 0x1c1f ;  /* 0x001c1f6c6a797589 */ /* 0x000f2200000e0000 */
[----:B-1----:R-:W-:-:S03]  /*a5e0*/  SEL R7, R109, R100, P0 ;  /* 0x000000646d077207 */ /* 0x002fc60000000000 */
[----:B------:R-:W-:Y:S01]  /*a5f0*/  SHFL.IDX PT, R60, R60, R65, 0x1c1f ;  /* 0x001c1f413c3c7589 */ /* 0x000fe200000e0000 */
[----:B--2---:R-:W-:-:S03]  /*a600*/  SEL R9, R100, R109, P0 ;  /* 0x0000006d64097207 */ /* 0x004fc60000000000 */
[----:B------:R-:W-:Y:S04]  /*a610*/  SHFL.IDX PT, R154, R180, R65, 0x1c1f ;  /* 0x001c1f41b49a7589 */ /* 0x000fe800000e0000 */
[----:B------:R-:W-:Y:S04]  /*a620*/  SHFL.IDX PT, R54, R13, R108, 0x1c1f ;  /* 0x001c1f6c0d367589 */ /* 0x000fe800000e0000 */
[----:B------:R-:W1:Y:S04]  /*a630*/  SHFL.IDX PT, R53, R155, R108, 0x1c1f ;  /* 0x001c1f6c9b357589 */ /* 0x000e6800000e0000 */
[----:B------:R2:W1:Y:S04]  /*a640*/  SHFL.IDX PT, R123, R111, R108, 0x1c1f ;  /* 0x001c1f6c6f7b7589 */ /* 0x00046800000e0000 */
[----:B------:R-:W1:Y:S01]  /*a650*/  SHFL.IDX PT, R88, R139, R108, 0x1c1f ;  /* 0x001c1f6c8b587589 */ /* 0x000e6200000e0000 */
[----:B------:R-:W-:-:S03]  /*a660*/  SEL R109, R82, R113, P0 ;  /* 0x00000071526d7207 */ /* 0x000fc60000000000 */
[----:B------:R-:W-:Y:S04]  /*a670*/  SHFL.IDX PT, R4, R67, R65, 0x1c1f ;  /* 0x001c1f4143047589 */ /* 0x000fe800000e0000 */
[----:B------:R-:W-:Y:S01]  /*a680*/  SHFL.IDX PT, R57, R57, R65, 0x1c1f ;  /* 0x001c1f4139397589 */ /* 0x000fe200000e0000 */
[----:B--2---:R-:W-:-:S03]  /*a690*/  SEL R111, R113, R82, P0 ;  /* 0x00000052716f7207 */ /* 0x004fc60000000000 */
[----:B------:R-:W-:Y:S04]  /*a6a0*/  SHFL.IDX PT, R96, R96, R65, 0x1c1f ;  /* 0x001c1f4160607589 */ /* 0x000fe800000e0000 */
        /* <DEDUP_REMOVED lines=10> */
[----:B------:R-:W2:Y:S04]  /*a750*/  SHFL.IDX PT, R47, R12, R108, 0x1c1f ;  /* 0x001c1f6c0c2f7589 */ /* 0x000ea800000e0000 */
[----:B------:R-:W-:Y:S04]  /*a760*/  SHFL.IDX PT, R105, R32, R108, 0x1c1f ;  /* 0x001c1f6c20697589 */ /* 0x000fe800000e0000 */
[----:B------:R-:W2:Y:S01]  /*a770*/  SHFL.IDX PT, R156, R156, R108, 0x1c1f ;  /* 0x001c1f6c9c9c7589 */ /* 0x000ea200000e0000 */
[----:B---3--:R-:W-:-:S03]  /*a780*/  SEL R113, R116, R124, P0 ;  /* 0x0000007c74717207 */ /* 0x008fc60000000000 */
[----:B------:R-:W3:Y:S04]  /*a790*/  SHFL.IDX PT, R55, R14, R108, 0x1c1f ;  /* 0x001c1f6c0e377589 */ /* 0x000ee800000e0000 */
[----:B------:R-:W-:Y:S04]  /*a7a0*/  SHFL.IDX PT, R65, R20, R108, 0x1c1f ;  /* 0x001c1f6c14417589 */ /* 0x000fe800000e0000 */
[----:B------:R-:W3:Y:S04]  /*a7b0*/  SHFL.IDX PT, R67, R15, R108, 0x1c1f ;  /* 0x001c1f6c0f437589 */ /* 0x000ee800000e0000 */
[----:B------:R-:W3:Y:S04]  /*a7c0*/  SHFL.IDX PT, R104, R104, R108, 0x1c1f ;  /* 0x001c1f6c68687589 */ /* 0x000ee800000e0000 */
[----:B------:R-:W-:Y:S04]  /*a7d0*/  SHFL.IDX PT, R163, R163, R108, 0x1c1f ;  /* 0x001c1f6ca3a37589 */ /* 0x000fe800000e0000 */
[----:B------:R-:W3:Y:S04]  /*a7e0*/  SHFL.IDX PT, R161, R161, R108, 0x1c1f ;  /* 0x001c1f6ca1a17589 */ /* 0x000ee800000e0000 */
[----:B------:R-:W-:Y:S04]  /*a7f0*/  SHFL.IDX PT, R167, R167, R108, 0x1c1f ;  /* 0x001c1f6ca7a77589 */ /* 0x000fe800000e0000 */
[----:B------:R-:W3:Y:S04]  /*a800*/  SHFL.IDX PT, R165, R165, R108, 0x1c1f ;  /* 0x001c1f6ca5a57589 */ /* 0x000ee800000e0000 */
[----:B------:R-:W-:Y:S04]  /*a810*/  SHFL.IDX PT, R170, R170, R108, 0x1c1f ;  /* 0x001c1f6caaaa7589 */ /* 0x000fe800000e0000 */
[----:B------:R-:W-:Y:S04]  /*a820*/  SHFL.IDX PT, R169, R169, R108, 0x1c1f ;  /* 0x001c1f6ca9a97589 */ /* 0x000fe800000e0000 */
[----:B------:R-:W3:Y:S04]  /*a830*/  SHFL.IDX PT, R155, R143, R108, 0x1c1f ;  /* 0x001c1f6c8f9b7589 */ /* 0x000ee800000e0000 */
[----:B------:R4:W3:Y:S01]  /*a840*/  SHFL.IDX PT, R92, R64, R108, 0x1c1f ;  /* 0x001c1f6c405c7589 */ /* 0x0008e200000e0000 */
[----:B-----5:R-:W-:-:S02]  /*a850*/  SEL R127, R128, R74, P0 ;  /* 0x0000004a807f7207 */ /* 0x020fc40000000000 */
[----:B0-----:R-:W-:Y:S02]  /*a860*/  SEL R10, R129, R26, P0 ;  /* 0x0000001a810a7207 */ /* 0x001fe40000000000 */
[----:B----4-:R-:W-:Y:S02]  /*a870*/  SEL R108, R110, R115, P0 ;  /* 0x000000736e6c7207 */ /* 0x010fe40000000000 */
        /* <DEDUP_REMOVED lines=54> */
[----:B------:R-:W-:Y:S02]  /*abe0*/  F2FP.BF16.F32.PACK_AB R68, R7, R6 ;  /* 0x000000060744723e */ /* 0x000fe400000010ff */
[----:B------:R-:W-:Y:S02]  /*abf0*/  F2FP.BF16.F32.PACK_AB R69, R11, R10 ;  /* 0x0000000a0b45723e */ /* 0x000fe400000010ff */
[----:B------:R-:W-:Y:S02]  /*ac00*/  F2FP.BF16.F32.PACK_AB R70, R9, R8 ;  /* 0x000000080946723e */ /* 0x000fe400000010ff */
[----:B------:R-:W-:-:S02]  /*ac10*/  F2FP.BF16.F32.PACK_AB R71, R13, R12 ;  /* 0x0000000c0d47723e */ /* 0x000fc400000010ff */
        /* <DEDUP_REMOVED lines=15> */
[----:B------:R-:W-:Y:S01]  /*ad10*/  STSM.16.M88.4 [R79], R68 ;  /* 0x000000444f007844 */ /* 0x000fe20000000200 */
[----:B------:R-:W-:Y:S02]  /*ad20*/  SEL R42, R45, R42, P0 ;  /* 0x0000002a2d2a7207 */ /* 0x000fe40000000000 */
[----:B------:R-:W-:Y:S02]  /*ad30*/  SEL R41, R153, R152, P0 ;  /* 0x0000009899297207 */ /* 0x000fe40000000000 */
[----:B------:R-:W-:-:S02]  /*ad40*/  SEL R43, R152, R153, P0 ;  /* 0x00000099982b7207 */ /* 0x000fc40000000000 */
[----:B------:R-:W-:Y:S01]  /*ad50*/  SEL R44, R52, R46, P0 ;  /* 0x0000002e342c7207 */ /* 0x000fe20000000000 */
[----:B------:R0:W-:Y:S01]  /*ad60*/  STSM.16.M88.4 [R80], R72 ;  /* 0x0000004850007844 */ /* 0x0001e20000000200 */
[----:B------:R-:W-:Y:S02]  /*ad70*/  SEL R46, R46, R52, P0 ;  /* 0x000000342e2e7207 */ /* 0x000fe40000000000 */
[----:B------:R-:W-:Y:S02]  /*ad80*/  SEL R56, R58, R101, P0 ;  /* 0x000000653a387207 */ /* 0x000fe40000000000 */
[----:B------:R-:W-:Y:S02]  /*ad90*/  SEL R85, R83, R87, P0 ;  /* 0x0000005753557207 */ /* 0x000fe40000000000 */
[----:B------:R-:W-:Y:S02]  /*ada0*/  SEL R120, R175, R121, P0 ;  /* 0x00000079af787207 */ /* 0x000fe40000000000 */
[----:B------:R-:W-:-:S02]  /*adb0*/  SEL R122, R121, R175, P0 ;  /* 0x000000af797a7207 */ /* 0x000fc40000000000 */
[----:B-1----:R-:W-:Y:S02]  /*adc0*/  SEL R48, R50, R53, P0 ;  /* 0x0000003532307207 */ /* 0x002fe40000000000 */
[----:B------:R-:W-:Y:S02]  /*add0*/  SEL R52, R60, R54, P0 ;  /* 0x000000363c347207 */ /* 0x000fe40000000000 */
[----:B------:R-:W-:Y:S02]  /*ade0*/  SEL R58, R101, R58, P0 ;  /* 0x0000003a653a7207 */ /* 0x000fe40000000000 */
[----:B------:R-:W-:Y:S02]  /*adf0*/  SEL R87, R87, R83, P0 ;  /* 0x0000005357577207 */ /* 0x000fe40000000000 */
[----:B------:R-:W-:Y:S02]  /*ae00*/  SEL R100, R103, R107, P0 ;  /* 0x0000006b67647207 */ /* 0x000fe40000000000 */
[----:B------:R-:W-:-:S02]  /*ae10*/  SEL R102, R107, R103, P0 ;  /* 0x000000676b667207 */ /* 0x000fc40000000000 */
[----:B------:R-:W-:Y:S02]  /*ae20*/  SEL R121, R91, R123, P0 ;  /* 0x0000007b5b797207 */ /* 0x000fe40000000000 */
[----:B------:R-:W-:Y:S02]  /*ae30*/  SEL R152, R154, R88, P0 ;  /* 0x000000589a987207 */ /* 0x000fe40000000000 */
[----:B--2---:R-:W-:Y:S02]  /*ae40*/  SEL R45, R57, R47, P0 ;  /* 0x0000002f392d7207 */ /* 0x004fe40000000000 */
[----:B------:R-:W-:Y:S02]  /*ae50*/  SEL R50, R53, R50, P0 ;  /* 0x0000003235327207 */ /* 0x000fe40000000000 */
[----:B------:R-:W-:Y:S02]  /*ae60*/  SEL R49, R51, R156, P0 ;  /* 0x0000009c33317207 */ /* 0x000fe40000000000 */
[----:B------:R-:W-:-:S02]  /*ae70*/  SEL R54, R54, R60, P0 ;  /* 0x0000003c36367207 */ /* 0x000fc40000000000 */
[----:B------:R-:W-:Y:S02]  /*ae80*/  SEL R101, R89, R105, P0 ;  /* 0x0000006959657207 */ /* 0x000fe40000000000 */
[----:B------:R-:W-:Y:S02]  /*ae90*/  SEL R103, R105, R89, P0 ;  /* 0x0000005969677207 */ /* 0x000fe40000000000 */
[----:B------:R-:W-:Y:S02]  /*aea0*/  SEL R123, R123, R91, P0 ;  /* 0x0000005b7b7b7207 */ /* 0x000fe40000000000 */
[----:B------:R-:W-:Y:S02]  /*aeb0*/  SEL R154, R88, R154, P0 ;  /* 0x0000009a589a7207 */ /* 0x000fe40000000000 */
[----:B0-----:R-:W-:Y:S02]  /*aec0*/  F2FP.BF16.F32.PACK_AB R80, R29, R28 ;  /* 0x0000001c1d50723e */ /* 0x001fe400000010ff */
[----:B------:R-:W-:-:S02]  /*aed0*/  F2FP.BF16.F32.PACK_AB R81, R33, R32 ;  /* 0x000000202151723e */ /* 0x000fc400000010ff */
[----:B------:R-:W-:Y:S02]  /*aee0*/  F2FP.BF16.F32.PACK_AB R82, R31, R30 ;  /* 0x0000001e1f52723e */ /* 0x000fe400000010ff */
[----:B------:R-:W-:Y:S02]  /*aef0*/  F2FP.BF16.F32.PACK_AB R83, R35, R34 ;  /* 0x000000222353723e */ /* 0x000fe400000010ff */
[----:B------:R-:W-:Y:S02]  /*af00*/  SEL R47, R47, R57, P0 ;  /* 0x000000392f2f7207 */ /* 0x000fe40000000000 */
[----:B------:R-:W-:Y:S02]  /*af10*/  SEL R51, R156, R51, P0 ;  /* 0x000000339c337207 */ /* 0x000fe40000000000 */
[----:B---3--:R-:W-:Y:S02]  /*af20*/  SEL R53, R96, R55, P0 ;  /* 0x0000003760357207 */ /* 0x008fe40000000000 */
[----:B------:R-:W-:-:S02]  /*af30*/  SEL R60, R62, R67, P0 ;  /* 0x000000433e3c7207 */ /* 0x000fc40000000000 */
[----:B------:R-:W-:Y:S02]  /*af40*/  SEL R61, R63, R65, P0 ;  /* 0x000000413f3d7207 */ /* 0x000fe40000000000 */
[----:B------:R-:W-:Y:S02]  /*af50*/  F2FP.BF16.F32.PACK_AB R88, R37, R36 ;  /* 0x000000242558723e */ /* 0x000fe400000010ff */
[----:B------:R-:W-:Y:S02]  /*af60*/  F2FP.BF16.F32.PACK_AB R90, R39, R38 ;  /* 0x00000026275a723e */ /* 0x000fe400000010ff */
[----:B------:R-:W-:Y:S02]  /*af70*/  F2FP.BF16.F32.PACK_AB R91, R43, R42 ;  /* 0x0000002a2b5b723e */ /* 0x000fe400000010ff */
[----:B------:R-:W-:Y:S02]  /*af80*/  F2FP.BF16.F32.PACK_AB R89, R41, R40 ;  /* 0x000000282959723e */ /* 0x000fe400000010ff */
        /* <DEDUP_REMOVED lines=9> */
[----:B------:R0:W-:Y:S01]  /*b020*/  STSM.16.M88.4 [R76], R80 ;  /* 0x000000504c007844 */ /* 0x0001e20000000200 */
[----:B------:R-:W-:Y:S02]  /*b030*/  SEL R96, R168, R165, P0 ;  /* 0x000000a5a8607207 */ /* 0x000fe40000000000 */
[----:B------:R-:W-:Y:S01]  /*b040*/  SEL R98, R165, R168, P0 ;  /* 0x000000a8a5627207 */ /* 0x000fe20000000000 */
[----:B------:R1:W-:Y:S01]  /*b050*/  STSM.16.M88.4 [R77], R88 ;  /* 0x000000584d007844 */ /* 0x0003e20000000200 */
[----:B------:R-:W-:Y:S02]  /*b060*/  SEL R97, R171, R167, P0 ;  /* 0x000000a7ab617207 */ /* 0x000fe40000000000 */
        /* <DEDUP_REMOVED lines=11> */
[----:B------:R-:W-:Y:S02]  /*b120*/  F2FP.BF16.F32.PACK_AB R72, R53, R52 ;  /* 0x000000343548723e */ /* 0x000fe400000010ff */
[----:B------:R-:W-:-:S02]  /*b130*/  F2FP.BF16.F32.PACK_AB R74, R55, R54 ;  /* 0x00000036374a723e */ /* 0x000fc400000010ff */
[----:B------:R-:W-:Y:S02]  /*b140*/  F2FP.BF16.F32.PACK_AB R75, R59, R58 ;  /* 0x0000003a3b4b723e */ /* 0x000fe400000010ff */
[----:B------:R-:W-:Y:S02]  /*b150*/  F2FP.BF16.F32.PACK_AB R73, R57, R56 ;  /* 0x000000383949723e */ /* 0x000fe400000010ff */
[----:B0-----:R-:W-:Y:S02]  /*b160*/  F2FP.BF16.F32.PACK_AB R76, R61, R60 ;  /* 0x0000003c3d4c723e */ /* 0x001fe400000010ff */
[----:B------:R-:W-:Y:S02]  /*b170*/  F2FP.BF16.F32.PACK_AB R78, R63, R62 ;  /* 0x0000003e3f4e723e */ /* 0x000fe400000010ff */
[----:B------:R-:W-:Y:S02]  /*b180*/  F2FP.BF16.F32.PACK_AB R79, R67, R66 ;  /* 0x00000042434f723e */ /* 0x000fe400000010ff */
[----:B-1----:R-:W-:Y:S01]  /*b190*/  F2FP.BF16.F32.PACK_AB R77, R65, R64 ;  /* 0x00000040414d723e */ /* 0x002fe200000010ff */
[----:B------:R0:W-:Y:S01]  /*b1a0*/  STSM.16.M88.4 [R94], R68 ;  /* 0x000000445e007844 */ /* 0x0001e20000000200 */
[----:B------:R-:W-:-:S02]  /*b1b0*/  F2FP.BF16.F32.PACK_AB R80, R85, R84 ;  /* 0x000000545550723e */ /* 0x000fc400000010ff */
[----:B------:R-:W-:Y:S02]  /*b1c0*/  F2FP.BF16.F32.PACK_AB R82, R87, R86 ;  /* 0x000000565752723e */ /* 0x000fe400000010ff */
[----:B------:R-:W-:Y:S02]  /*b1d0*/  F2FP.BF16.F32.PACK_AB R83, R99, R98 ;  /* 0x000000626353723e */ /* 0x000fe400000010ff */
[----:B------:R-:W-:Y:S01]  /*b1e0*/  F2FP.BF16.F32.PACK_AB R81, R97, R96 ;  /* 0x000000606151723e */ /* 0x000fe200000010ff */
[----:B------:R-:W-:Y:S01]  /*b1f0*/  STSM.16.M88.4 [R93], R72 ;  /* 0x000000485d007844 */ /* 0x000fe20000000200 */
[----:B------:R-:W-:Y:S02]  /*b200*/  F2FP.BF16.F32.PACK_AB R88, R101, R100 ;  /* 0x000000646558723e */ /* 0x000fe400000010ff */
[----:B------:R-:W-:Y:S02]  /*b210*/  F2FP.BF16.F32.PACK_AB R90, R103, R102 ;  /* 0x00000066675a723e */ /* 0x000fe400000010ff */
[----:B------:R-:W-:-:S02]  /*b220*/  F2FP.BF16.F32.PACK_AB R91, R107, R106 ;  /* 0x0000006a6b5b723e */ /* 0x000fc400000010ff */
[----:B------:R-:W-:Y:S01]  /*b230*/  F2FP.BF16.F32.PACK_AB R89, R105, R104 ;  /* 0x000000686959723e */ /* 0x000fe200000010ff */
[----:B------:R1:W-:Y:S01]  /*b240*/  STSM.16.M88.4 [R2], R76 ;  /* 0x0000004c02007844 */ /* 0x0003e20000000200 */
[----:B0-----:R-:W-:Y:S02]  /*b250*/  F2FP.BF16.F32.PACK_AB R68, R109, R108 ;  /* 0x0000006c6d44723e */ /* 0x001fe400000010ff */
[----:B------:R-:W-:Y:S02]  /*b260*/  F2FP.BF16.F32.PACK_AB R70, R111, R110 ;  /* 0x0000006e6f46723e */ /* 0x000fe400000010ff */
[----:B------:R-:W-:Y:S02]  /*b270*/  F2FP.BF16.F32.PACK_AB R71, R115, R114 ;  /* 0x000000727347723e */ /* 0x000fe400000010ff */
[----:B------:R-:W-:Y:S02]  /*b280*/  F2FP.BF16.F32.PACK_AB R69, R113, R112 ;  /* 0x000000707145723e */ /* 0x000fe400000010ff */
[----:B------:R-:W-:Y:S01]  /*b290*/  SEL R156, R158, R157, P0 ;  /* 0x0000009d9e9c7207 */ /* 0x000fe20000000000 */
[----:B------:R-:W-:Y:S01]  /*b2a0*/  STSM.16.M88.4 [R183], R80 ;  /* 0x00000050b7007844 */ /* 0x000fe20000000200 */
[----:B------:R-:W-:-:S02]  /*b2b0*/  SEL R158, R157, R158, P0 ;  /* 0x0000009e9d9e7207 */ /* 0x000fc40000000000 */
[----:B------:R-:W-:Y:S01]  /*b2c0*/  SEL R157, R95, R159, P0 ;  /* 0x0000009f5f9d7207 */ /* 0x000fe20000000000 */
[----:B------:R-:W-:Y:S01]  /*b2d0*/  STSM.16.M88.4 [R184], R88 ;  /* 0x00000058b8007844 */ /* 0x000fe20000000200 */
[----:B-1----:R-:W-:Y:S02]  /*b2e0*/  F2FP.BF16.F32.PACK_AB R76, R117, R116 ;  /* 0x00000074754c723e */ /* 0x002fe400000010ff */
[----:B------:R-:W-:Y:S02]  /*b2f0*/  F2FP.BF16.F32.PACK_AB R78, R119, R118 ;  /* 0x00000076774e723e */ /* 0x000fe400000010ff */
[----:B------:R-:W-:Y:S02]  /*b300*/  F2FP.BF16.F32.PACK_AB R79, R123, R122 ;  /* 0x0000007a7b4f723e */ /* 0x000fe400000010ff */
[----:B------:R-:W-:Y:S02]  /*b310*/  F2FP.BF16.F32.PACK_AB R77, R121, R120 ;  /* 0x00000078794d723e */ /* 0x000fe400000010ff */
[----:B------:R-:W-:Y:S01]  /*b320*/  SEL R2, R4, R92, P0 ;  /* 0x0000005c04027207 */ /* 0x000fe20000000000 */
[----:B------:R0:W-:Y:S01]  /*b330*/  STSM.16.M88.4 [R185], R68 ;  /* 0x00000044b9007844 */ /* 0x0001e20000000200 */
[----:B------:R-:W-:-:S02]  /*b340*/  SEL R159, R159, R95, P0 ;  /* 0x0000005f9f9f7207 */ /* 0x000fc40000000000 */
[----:B------:R-:W-:Y:S02]  /*b350*/  SEL R4, R92, R4, P0 ;  /* 0x000000045c047207 */ /* 0x000fe40000000000 */
[----:B------:R-:W-:Y:S02]  /*b360*/  F2FP.BF16.F32.PACK_AB R92, R125, R124 ;  /* 0x0000007c7d5c723e */ /* 0x000fe400000010ff */
[----:B------:R-:W-:Y:S02]  /*b370*/  F2FP.BF16.F32.PACK_AB R94, R127, R126 ;  /* 0x0000007e7f5e723e */ /* 0x000fe400000010ff */
[----:B------:R-:W-:Y:S02]  /*b380*/  F2FP.BF16.F32.PACK_AB R95, R131, R130 ;  /* 0x00000082835f723e */ /* 0x000fe400000010ff */
[----:B------:R-:W-:Y:S01]  /*b390*/  F2FP.BF16.F32.PACK_AB R93, R129, R128 ;  /* 0x00000080815d723e */ /* 0x000fe200000010ff */
[----:B------:R1:W-:Y:S01]  /*b3a0*/  STSM.16.M88.4 [R186], R76 ;  /* 0x0000004cba007844 */ /* 0x0003e20000000200 */
[----:B------:R-:W-:-:S02]  /*b3b0*/  F2FP.BF16.F32.PACK_AB R72, R141, R140 ;  /* 0x0000008c8d48723e */ /* 0x000fc400000010ff */
[----:B------:R-:W-:Y:S02]  /*b3c0*/  F2FP.BF16.F32.PACK_AB R74, R143, R142 ;  /* 0x0000008e8f4a723e */ /* 0x000fe400000010ff */
[----:B0-----:R-:W-:Y:S02]  /*b3d0*/  F2FP.BF16.F32.PACK_AB R68, R133, R132 ;  /* 0x000000848544723e */ /* 0x001fe400000010ff */
[----:B------:R-:W-:Y:S02]  /*b3e0*/  F2FP.BF16.F32.PACK_AB R70, R135, R134 ;  /* 0x000000868746723e */ /* 0x000fe400000010ff */
[----:B------:R-:W-:Y:S02]  /*b3f0*/  F2FP.BF16.F32.PACK_AB R71, R139, R138 ;  /* 0x0000008a8b47723e */ /* 0x000fe400000010ff */
[----:B------:R-:W-:Y:S02]  /*b400*/  F2FP.BF16.F32.PACK_AB R69, R137, R136 ;  /* 0x000000888945723e */ /* 0x000fe400000010ff */
[----:B------:R-:W-:-:S02]  /*b410*/  F2FP.BF16.F32.PACK_AB R75, R147, R146 ;  /* 0x00000092934b723e */ /* 0x000fc400000010ff */
[----:B------:R-:W-:Y:S02]  /*b420*/  F2FP.BF16.F32.PACK_AB R73, R145, R144 ;  /* 0x000000909149723e */ /* 0x000fe400000010ff */
[----:B-1----:R-:W-:Y:S02]  /*b430*/  F2FP.BF16.F32.PACK_AB R76, R149, R148 ;  /* 0x00000094954c723e */ /* 0x002fe400000010ff */
[----:B------:R-:W-:Y:S02]  /*b440*/  F2FP.BF16.F32.PACK_AB R78, R151, R150 ;  /* 0x00000096974e723e */ /* 0x000fe400000010ff */
[----:B------:R-:W-:Y:S02]  /*b450*/  F2FP.BF16.F32.PACK_AB R79, R155, R154 ;  /* 0x0000009a9b4f723e */ /* 0x000fe400000010ff */
[----:B------:R-:W-:Y:S01]  /*b460*/  F2FP.BF16.F32.PACK_AB R77, R153, R152 ;  /* 0x00000098994d723e */ /* 0x000fe200000010ff */
[----:B------:R-:W-:Y:S01]  /*b470*/  STSM.16.M88.4 [R187], R92 ;  /* 0x0000005cbb007844 */ /* 0x000fe20000000200 */
[----:B------:R-:W-:-:S02]  /*b480*/  F2FP.BF16.F32.PACK_AB R81, R3, R2 ;  /* 0x000000020351723e */ /* 0x000fc400000010ff */
[----:B------:R-:W-:Y:S02]  /*b490*/  F2FP.BF16.F32.PACK_AB R82, R159, R158 ;  /* 0x0000009e9f52723e */ /* 0x000fe400000010ff */
[----:B------:R-:W-:Y:S02]  /*b4a0*/  F2FP.BF16.F32.PACK_AB R83, R5, R4 ;  /* 0x000000040553723e */ /* 0x000fe400000010ff */
[----:B------:R-:W-:Y:S01]  /*b4b0*/  F2FP.BF16.F32.PACK_AB R80, R157, R156 ;  /* 0x0000009c9d50723e */ /* 0x000fe200000010ff */
[----:B------:R0:W-:Y:S04]  /*b4c0*/  STSM.16.M88.4 [R188], R68 ;  /* 0x00000044bc007844 */ /* 0x0001e80000000200 */
[----:B------:R-:W-:Y:S04]  /*b4d0*/  STSM.16.M88.4 [R189], R72 ;  /* 0x00000048bd007844 */ /* 0x000fe80000000200 */
[----:B------:R1:W-:Y:S04]  /*b4e0*/  STSM.16.M88.4 [R190], R76 ;  /* 0x0000004cbe007844 */ /* 0x0003e80000000200 */
[----:B------:R2:W-:Y:S01]  /*b4f0*/  STSM.16.M88.4 [R191], R80 ;  /* 0x00000050bf007844 */ /* 0x0005e20000000200 */
[----:B------:R-:W-:Y:S01]  /*b500*/  BAR.SYNC.DEFER_BLOCKING 0x1, 0x100 ;  /* 0x0044000000007b1d */ /* 0x000fe20000010000 */
[----:B------:R-:W-:Y:S01]  /*b510*/  ISETP.NE.U32.AND P0, PT, RZ, UR16, PT ;  /* 0x00000010ff007c0c */ /* 0x000fe2000bf05070 */
[----:B------:R-:W-:-:S03]  /*b520*/  UIMAD.WIDE UR12, UR36, 0x4, UR12 ;  /* 0x00000004240c78a5 */ /* 0x000fc6000f8e020c */
[----:B------:R-:W-:-:S03]  /*b530*/  ISETP.NE.AND.EX P0, PT, RZ, UR17, PT, P0 ;  /* 0x00000011ff007c0c */ /* 0x000fc6000bf05300 */
[----:B0-----:R-:W-:Y:S02]  /*b540*/  IMAD.U32 R68, RZ, RZ, UR12 ;  /* 0x0000000cff447e24 */ /* 0x001fe4000f8e00ff */
[----:B------:R-:W-:Y:S01]  /*b550*/  IMAD.U32 R69, RZ, RZ, UR13 ;  /* 0x0000000dff457e24 */ /* 0x000fe2000f8e00ff */
[----:B------:R-:W-:-:S07]  /*b560*/  UISETP.NE.U32.AND UP0, UPT, UR14, URZ, UPT ;  /* 0x0000003f0e00728c */ /* 0x000fce000bf05070 */
[----:B------:R0:W3:Y:S01]  /*b570*/  @P0 LDG.E R88, desc[UR48][R68.64] ;  /* 0x0000003044580981 */ /* 0x0000e2000c1e1900 */
[----:B------:R-:W-:-:S06]  /*b580*/  UISETP.NE.AND.EX UP0, UPT, UR15, URZ, UPT, UP0 ;  /* 0x0000003f0f00728c */ /* 0x000fcc000bf05300 */
[----:B------:R-:W-:-:S05]  /*b590*/  PLOP3.LUT P4, PT, PT, PT, UP0, 0x80, 0x0 ;  /* 0x000000000000781c */ /* 0x000fca0003f8f008 */
[----:B------:R-:W-:-:S04]  /*b5a0*/  @UP0 ULEA UR14, UP1, UR36, UR14, 0x2 ;  /* 0x0000000e240e0291 */ /* 0x000fc8000f82103f */
[----:B------:R-:W-:Y:S02]  /*b5b0*/  @UP0 ULEA.HI.X UR15, UR36, UR15, UR37, 0x2, UP1 ;  /* 0x0000000f240f0291 */ /* 0x000fe400088f1425 */
[----:B0-----:R-:W-:-:S04]  /*b5c0*/  IMAD.U32 R68, RZ, RZ, UR14 ;  /* 0x0000000eff447e24 */ /* 0x001fc8000f8e00ff */
[----:B------:R-:W-:-:S05]  /*b5d0*/  IMAD.U32 R69, RZ, RZ, UR15 ;  /* 0x0000000fff457e24 */ /* 0x000fca000f8e00ff */
[----:B------:R0:W4:Y:S01]  /*b5e0*/  @P4 LDG.E R70, desc[UR48][R68.64] ;  /* 0x0000003044464981 */ /* 0x000122000c1e1900 */
[----:B------:R-:W-:Y:S02]  /*b5f0*/  UISETP.NE.AND UP2, UPT, UR22, 0x1, UPT ;  /* 0x000000011600788c */ /* 0x000fe4000bf45270 */
[----:B------:R-:W-:Y:S01]  /*b600*/  UISETP.GT.AND UP1, UPT, UR44, 0x1, UPT ;  /* 0x000000012c00788c */ /* 0x000fe2000bf24270 */
[----:B------:R-:W-:-:S03]  /*b610*/  UMOV UR23, 0x9b8 ;  /* 0x000009b800177882 */ /* 0x000fc60000000000 */
[----:B------:R-:W-:Y:S01]  /*b620*/  USEL UR23, UR23, 0x978, UP1 ;  /* 0x0000097817177887 */ /* 0x000fe20008800000 */
[----:B------:R-:W-:Y:S01]  /*b630*/  PLOP3.LUT P1, PT, PT, PT, UP2, 0x80, 0x0 ;  /* 0x000000000000781c */ /* 0x000fe20003f2f028 */
[----:B------:R-:W-:Y:S01]  /*b640*/  UISETP.NE.U32.AND UP0, UPT, UR16, URZ, UPT ;  /* 0x0000003f1000728c */ /* 0x000fe2000bf05070 */
[----:B-1----:R-:W-:Y:S01]  /*b650*/  IMAD.U32 R76, RZ, RZ, UR42 ;  /* 0x0000002aff4c7e24 */ /* 0x002fe2000f8e00ff */
[----:B------:R-:W-:Y:S01]  /*b660*/  UMOV UR4, URZ ;  /* 0x0000003f00047c82 */ /* 0x000fe20008000000 */
[----:B------:R-:W-:Y:S01]  /*b670*/  @UP2 ULDC UR26, c[0x0][0xbec] ;  /* 0x0002fb00001a2ab9 */ /* 0x000fe20000000800 */
[----:B------:R-:W-:Y:S01]  /*b680*/  UISETP.NE.AND.EX UP0, UPT, UR17, URZ, UPT, UP0 ;  /* 0x0000003f1100728c */ /* 0x000fe2000bf05300 */
[----:B------:R-:W-:Y:S01]  /*b690*/  IMAD R76, R76, 0x80, R193 ;  /* 0x000000804c4c7824 */ /* 0x000fe200078e02c1 */
[----:B------:R-:W-:Y:S02]  /*b6a0*/  USEL UR9, UR40, URZ, UP1 ;  /* 0x0000003f28097287 */ /* 0x000fe40008800000 */
[----:B------:R-:W-:-:S02]  /*b6b0*/  USEL UR36, UR36, URZ, !UP0 ;  /* 0x0000003f24247287 */ /* 0x000fc4000c000000 */
[----:B------:R-:W-:Y:S01]  /*b6c0*/  ULDC.64 UR16, c[0x0][UR23+0x220] ;  /* 0x0000880017107abb */ /* 0x000fe20008000a00 */
[----:B------:R-:W-:Y:S01]  /*b6d0*/  ULDC.64 UR20, c[0x0][UR23+0x218] ;  /* 0x0000860017147abb */ /* 0x000fe20008000a00 */
[----:B------:R-:W-:Y:S01]  /*b6e0*/  ULDC.64 UR18, c[0x0][UR23+0x228] ;  /* 0x00008a0017127abb */ /* 0x000fe20008000a00 */
[----:B0-----:R-:W-:Y:S01]  /*b6f0*/  @P1 IMAD.HI.U32 R68, R76, UR26, RZ ;  /* 0x0000001a4c441c27 */ /* 0x001fe2000f8e00ff */
[----:B------:R-:W-:Y:S02]  /*b700*/  USEL UR37, UR37, URZ, !UP0 ;  /* 0x0000003f25257287 */ /* 0x000fe4000c000000 */
[----:B------:R-:W-:Y:S02]  /*b710*/  UIMAD UR17, UR17, UR36, URZ ;  /* 0x00000024111172a4 */ /* 0x000fe4000f8e023f */
[----:B------:R-:W-:Y:S02]  /*b720*/  UIMAD.WIDE.U32 UR14, UR20, UR39, URZ ;  /* 0x00000027140e72a5 */ /* 0x000fe4000f8e003f */
[----:B------:R-:W-:Y:S01]  /*b730*/  UIMAD.WIDE.U32 UR24, UR18, UR9, URZ ;  /* 0x00000009121872a5 */ /* 0x000fe2000f8e003f */
[----:B------:R-:W-:Y:S01]  /*b740*/  IMAD.MOV.U32 R69, RZ, RZ, R76 ;  /* 0x000000ffff457224 */ /* 0x000fe200078e004c */
[----:B------:R-:W-:Y:S01]  /*b750*/  @UP2 ULDC UR27, c[0x0][0xbf0] ;  /* 0x0002fc00001b2ab9 */ /* 0x000fe20000000800 */
[----:B------:R-:W-:-:S02]  /*b760*/  UIMAD UR20, UR21, UR39, URZ ;  /* 0x00000027151472a4 */ /* 0x000fc4000f8e023f */
[----:B------:R-:W-:Y:S01]  /*b770*/  UIMAD UR9, UR19, UR9, URZ ;  /* 0x00000009130972a4 */ /* 0x000fe2000f8e023f */
[----:B------:R-:W-:Y:S01]  /*b780*/  @P1 SHF.R.U32.HI R69, RZ, UR27, R68 ;  /* 0x0000001bff451c19 */ /* 0x000fe20008011644 */
[----:B------:R-:W-:Y:S02]  /*b790*/  UIMAD.WIDE.U32 UR18, UR16, UR36, URZ ;  /* 0x00000024101272a5 */ /* 0x000fe4000f8e003f */
[----:B------:R-:W-:Y:S02]  /*b7a0*/  UIMAD UR17, UR16, UR37, UR17 ;  /* 0x00000025101172a4 */ /* 0x000fe4000f8e0211 */
[----:B------:R-:W-:Y:S01]  /*b7b0*/  UIADD3 UR20, UR15, UR20, URZ ;  /* 0x000000140f147290 */ /* 0x000fe2000fffe03f */
[----:B------:R-:W-:Y:S01]  /*b7c0*/  IMAD.U32 R68, RZ, RZ, UR24 ;  /* 0x00000018ff447e24 */ /* 0x000fe2000f8e00ff */
[----:B------:R-:W-:Y:S01]  /*b7d0*/  UIADD3 UR15, UR25, UR9, URZ ;  /* 0x00000009190f7290 */ /* 0x000fe2000fffe03f */
[----:B------:R-:W-:Y:S01]  /*b7e0*/  IMAD.MOV R71, RZ, RZ, -R69 ;  /* 0x000000ffff477224 */ /* 0x000fe200078e0a45 */
[----:B------:R-:W-:-:S03]  /*b7f0*/  UIADD3 UR9, UR19, UR17, URZ ;  /* 0x0000001113097290 */ /* 0x000fc6000fffe03f */
[----:B------:R-:W-:Y:S02]  /*b800*/  IMAD R71, R71, UR22, R76 ;  /* 0x0000001647477c24 */ /* 0x000fe4000f8e024c */
[----:B------:R-:W-:-:S03]  /*b810*/  IMAD.U32 R74, RZ, RZ, UR15 ;  /* 0x0000000fff4a7e24 */ /* 0x000fc6000f8e00ff */
[----:B------:R-:W-:Y:S02]  /*b820*/  SHF.R.S32.HI R72, RZ, 0x1f, R71 ;  /* 0x0000001fff487819 */ /* 0x000fe40000011447 */
[----:B---3--:R-:W-:-:S13]  /*b830*/  @P0 R2UR UR4, R88 ;  /* 0x00000000580402ca */ /* 0x008fda00000e0000 */
[----:B------:R-:W-:Y:S02]  /*b840*/  UIADD3 UR14, UP0, UP3, UR18, UR14, UR4 ;  /* 0x0000000e120e7290 */ /* 0x000fe4000fb1e004 */
[----:B------:R-:W-:Y:S01]  /*b850*/  USHF.R.S32.HI UR16, URZ, 0x1f, UR4 ;  /* 0x0000001f3f107899 */ /* 0x000fe20008011404 */
[----:B------:R-:W-:Y:S01]  /*b860*/  ULDC.64 UR18, c[0x0][0xba8] ;  /* 0x0002ea0000127ab9 */ /* 0x000fe20000000a00 */
[----:B------:R-:W-:Y:S02]  /*b870*/  @!UP1 ULDC UR18, c[0x0][0xb50] ;  /* 0x0002d40000129ab9 */ /* 0x000fe40000000800 */
[----:B------:R-:W-:Y:S01]  /*b880*/  UIADD3.X UR9, UR9, UR20, UR16, UP0, UP3 ;  /* 0x0000001409097290 */ /* 0x000fe200087e6410 */
[----:B------:R-:W-:Y:S01]  /*b890*/  IADD3 R68, P2, P3, R69, UR14, R68 ;  /* 0x0000000e45447c10 */ /* 0x000fe2000fb5e044 */
[----:B------:R-:W-:Y:S01]  /*b8a0*/  @!UP1 ULDC UR19, c[0x0][0xb54] ;  /* 0x0002d50000139ab9 */ /* 0x000fe20000000800 */
[----:B------:R-:W-:Y:S01]  /*b8b0*/  SHF.R.S32.HI R69, RZ, 0x1f, R69 ;  /* 0x0000001fff457819 */ /* 0x000fe20000011445 */
[----:B------:R-:W-:-:S02]  /*b8c0*/  ULDC.64 UR14, c[0x0][UR23+0x210] ;  /* 0x00008400170e7abb */ /* 0x000fc40008000a00 */
[----:B------:R-:W-:Y:S01]  /*b8d0*/  IMAD R73, R71, UR15, RZ ;  /* 0x0000000f47497c24 */ /* 0x000fe2000f8e02ff */
[----:B------:R-:W-:-:S03]  /*b8e0*/  IADD3.X R69, R69, UR9, R74, P2, P3 ;  /* 0x0000000945457c10 */ /* 0x000fc600097e644a */
[----:B------:R-:W-:Y:S02]  /*b8f0*/  IMAD R73, R72, UR14, R73 ;  /* 0x0000000e48497c24 */ /* 0x000fe4000f8e0249 */
[----:B------:R-:W-:-:S04]  /*b900*/  IMAD.WIDE.U32 R68, R71, UR14, R68 ;  /* 0x0000000e47447c25 */ /* 0x000fc8000f8e0044 */
[----:B------:R-:W-:Y:S01]  /*b910*/  IMAD.IADD R69, R69, 0x1, R73 ;  /* 0x0000000145457824 */ /* 0x000fe200078e0249 */
[----:B------:R-:W-:Y:S01]  /*b920*/  LEA R72, P2, R68, UR18, 0x2 ;  /* 0x0000001244487c11 */ /* 0x000fe2000f8410ff */
[----:B------:R-:W-:Y:S01]  /*b930*/  ULDC UR9, c[0x0][0xa88] ;  /* 0x0002a20000097ab9 */ /* 0x000fe20000000800 */
[----:B----4-:R-:W-:Y:S02]  /*b940*/  @P4 R2UR UR9, R70 ;  /* 0x00000000460942ca */ /* 0x010fe400000e0000 */
[----:B------:R-:W-:Y:S01]  /*b950*/  LEA.HI.X R73, R68, UR19, R69, 0x2, P2 ;  /* 0x0000001344497c11 */ /* 0x000fe200090f1445 */
[----:B--2---:R-:W-:-:S12]  /*b960*/  @P4 BRA `(.L_x_171) ;  /* 0x0000000000284947 */ /* 0x004fd80003800000 */
[----:B------:R-:W-:Y:S05]  /*b970*/  @!P0 BRA `(.L_x_171) ;  /* 0x0000000000248947 */ /* 0x000fea0003800000 */
[----:B------:R-:W-:Y:S02]  /*b980*/  IMAD.U32 R68, RZ, RZ, UR12 ;  /* 0x0000000cff447e24 */ /* 0x000fe4000f8e00ff */
[----:B------:R-:W-:Y:S02]  /*b990*/  IMAD.U32 R70, RZ, RZ, UR12 ;  /* 0x0000000cff467e24 */ /* 0x000fe4000f8e00ff */
[----:B------:R-:W-:Y:S02]  /*b9a0*/  IMAD.U32 R69, RZ, RZ, UR13 ;  /* 0x0000000dff457e24 */ /* 0x000fe4000f8e00ff */
[----:B------:R-:W-:-:S03]  /*b9b0*/  IMAD.U32 R71, RZ, RZ, UR13 ;  /* 0x0000000dff477e24 */ /* 0x000fc6000f8e00ff */
[----:B------:R-:W2:Y:S04]  /*b9c0*/  LDG.E R68, desc[UR48][R68.64] ;  /* 0x0000003044447981 */ /* 0x000ea8000c1e1900 */
[----:B------:R-:W3:Y:S01]  /*b9d0*/  LDG.E R70, desc[UR48][R70.64+0x4] ;  /* 0x0000043046467981 */ /* 0x000ee2000c1e1900 */
[----:B--2---:R-:W-:Y:S02]  /*b9e0*/  R2UR UR12, R68 ;  /* 0x00000000440c72ca */ /* 0x004fe400000e0000 */
[----:B---3--:R-:W-:-:S13]  /*b9f0*/  R2UR UR9, R70 ;  /* 0x00000000460972ca */ /* 0x008fda00000e0000 */
[----:B------:R-:W-:-:S12]  /*ba00*/  UIADD3 UR9, -UR12, UR9, URZ ;  /* 0x000000090c097290 */ /* 0x000fd8000fffe13f */
.L_x_171:
[----:B------:R-:W2:Y:S04]  /*ba10*/  LDL R75, [R1+0x48] ;  /* 0x00004800014b7983 */ /* 0x000ea80000100800 */
[----:B------:R-:W3:Y:S01]  /*ba20*/  LDL R74, [R1+0x44] ;  /* 0x00004400014a7983 */ /* 0x000ee20000100800 */
[----:B------:R-:W-:Y:S01]  /*ba30*/  IMAD.U32 R77, RZ, RZ, UR42 ;  /* 0x0000002aff4d7e24 */ /* 0x000fe2000f8e00ff */
[----:B------:R-:W-:Y:S02]  /*ba40*/  UIMAD UR9, UR9, UR22, URZ ;  /* 0x00000016090972a4 */ /* 0x000fe4000f8e023f */
[----:B------:R-:W-:Y:S04]  /*ba50*/  SHFL.IDX PT, R68, R72, RZ, 0x1c1f ;  /* 0x001c1fff48447589 */ /* 0x000fe800000e0000 */
[----:B------:R-:W0:Y:S04]  /*ba60*/  SHFL.IDX PT, R69, R73, RZ, 0x1c1f ;  /* 0x001c1fff49457589 */ /* 0x000e2800000e0000 */
[----:B------:R-:W-:Y:S04]  /*ba70*/  SHFL.IDX PT, R70, R72, 0x1, 0x1c1f ;  /* 0x003c1f0048467f89 */ /* 0x000fe800000e0000 */
[----:B------:R-:W1:Y:S01]  /*ba80*/  SHFL.IDX PT, R71, R73, 0x1, 0x1c1f ;  /* 0x003c1f0049477f89 */ /* 0x000e6200000e0000 */
[----:B--2---:R-:W-:Y:S01]  /*ba90*/  IMAD R77, R77, 0x80, R75 ;  /* 0x000000804d4d7824 */ /* 0x004fe200078e024b */
[----:B---3--:R-:W-:-:S03]  /*baa0*/  LOP3.LUT P0, RZ, R74, 0x3, RZ, 0xc0, !PT ;  /* 0x000000034aff7812 */ /* 0x008fc6000780c0ff */
[C---:B------:R-:W-:Y:S01]  /*bab0*/  VIADD R74, R77.reuse, 0x8 ;  /* 0x000000084d4a7836 */ /* 0x040fe20000000000 */
[----:B------:R-:W-:-:S04]  /*bac0*/  ISETP.GE.OR P2, PT, R77, UR9, P0 ;  /* 0x000000094d007c0c */ /* 0x000fc80008746670 */
[----:B------:R-:W-:-:S09]  /*bad0*/  ISETP.GE.OR P0, PT, R74, UR9, P0 ;  /* 0x000000094a007c0c */ /* 0x000fd20008706670 */
[----:B0-----:R0:W-:Y:S04]  /*bae0*/  @!P2 ST.E desc[UR48][R68.64], R0 ;  /* 0x000000004400a985 */ /* 0x0011e8000c101930 */
[----:B-1----:R0:W-:Y:S01]  /*baf0*/  @!P0 ST.E desc[UR48][R70.64], R160 ;  /* 0x000000a046008985 */ /* 0x0021e2000c101930 */
[----:B------:R-:W-:-:S13]  /*bb00*/  PLOP3.LUT P0, PT, PT, PT, UP1, 0x80, 0x0 ;  /* 0x000000000000781c */ /* 0x000fda0003f0f018 */
[----:B0-----:R-:W-:Y:S05]  /*bb10*/  @P0 BRA `(.L_x_172) ;  /* 0x00000010000c0947 */ /* 0x001fea0003800000 */
[----:B------:R-:W-:Y:S01]  /*bb20*/  VIADD R0, R192, 0xffffff80 ;  /* 0xffffff80c0007836 */ /* 0x000fe20000000000 */
[----:B------:R-:W-:-:S04]  /*bb30*/  ULDC.64 UR14, c[0x0][0xaa0] ;  /* 0x0002a800000e7ab9 */ /* 0x000fc80000000a00 */
[----:B------:R-:W-:-:S04]  /*bb40*/  SHF.R.S32.HI R3, RZ, 0x1f, R0 ;  /* 0x0000001fff037819 */ /* 0x000fc80000011400 */
[----:B------:R-:W-:-:S04]  /*bb50*/  LEA.HI R3, R3, R0, RZ, 0x3 ;  /* 0x0000000003037211 */ /* 0x000fc800078f18ff */
[----:B------:R-:W-:Y:S02]  /*bb60*/  LOP3.LUT R5, R3, 0xfffffff8, RZ, 0xc0, !PT ;  /* 0xfffffff803057812 */ /* 0x000fe400078ec0ff */
[----:B------:R-:W-:Y:S01]  /*bb70*/  SHF.R.S32.HI R81, RZ, 0x3, R3 ;  /* 0x00000003ff517819 */ /* 0x000fe20000011403 */
[----:B------:R-:W-:Y:S02]  /*bb80*/  IMAD.MOV.U32 R3, RZ, RZ, 0x2 ;  /* 0x00000002ff037424 */ /* 0x000fe400078e00ff */
[----:B------:R-:W-:-:S04]  /*bb90*/  IMAD.IADD R20, R0, 0x1, -R5 ;  /* 0x0000000100147824 */ /* 0x000fc800078e0a05 */
[----:B------:R-:W-:-:S04]  /*bba0*/  IMAD.SHL.U32 R0, R20, 0x8, RZ ;  /* 0x0000000814007824 */ /* 0x000fc800078e00ff */
[----:B------:R-:W-:-:S04]  /*bbb0*/  IMAD R2, R81, 0x40, R0 ;  /* 0x0000004051027824 */ /* 0x000fc800078e0200 */
[----:B------:R-:W-:-:S03]  /*bbc0*/  IMAD.WIDE R2, R2, R3, UR10 ;  /* 0x0000000a02027e25 */ /* 0x000fc6000f8e0203 */
[C---:B------:R-:W-:Y:S02]  /*bbd0*/  IADD3 R25, P2, R2.reuse, 0x3000, RZ ;  /* 0x0000300002197810 */ /* 0x040fe40007f5e0ff */
[C---:B------:R-:W-:Y:S02]  /*bbe0*/  IADD3 R9, P4, R2.reuse, 0x1000, RZ ;  /* 0x0000100002097810 */ /* 0x040fe40007f9e0ff */
[----:B------:R-:W-:Y:S02]  /*bbf0*/  IADD3 R13, P3, R2, 0x2000, RZ ;  /* 0x00002000020d7810 */ /* 0x000fe40007f7e0ff */
[----:B------:R-:W-:Y:S02]  /*bc00*/  LOP3.LUT R24, R25, 0x380, RZ, 0xc0, !PT ;  /* 0x0000038019187812 */ /* 0x000fe400078ec0ff */
[----:B------:R-:W-:Y:S02]  /*bc10*/  LOP3.LUT R8, R9, 0x380, RZ, 0xc0, !PT ;  /* 0x0000038009087812 */ /* 0x000fe400078ec0ff */
[----:B------:R-:W-:-:S02]  /*bc20*/  LOP3.LUT R12, R13, 0x380, RZ, 0xc0, !PT ;  /* 0x000003800d0c7812 */ /* 0x000fc400078ec0ff */
[----:B------:R-:W-:Y:S02]  /*bc30*/  SHF.R.U64 R24, R24, 0x3, RZ ;  /* 0x0000000318187819 */ /* 0x000fe400000012ff */
[----:B------:R-:W-:Y:S02]  /*bc40*/  SHF.R.U64 R8, R8, 0x3, RZ ;  /* 0x0000000308087819 */ /* 0x000fe400000012ff */
[----:B------:R-:W-:Y:S02]  /*bc50*/  SHF.R.U64 R12, R12, 0x3, RZ ;  /* 0x000000030c0c7819 */ /* 0x000fe400000012ff */
[----:B------:R-:W-:Y:S01]  /*bc60*/  LOP3.LUT R24, R24, R25, RZ, 0x3c, !PT ;  /* 0x0000001918187212 */ /* 0x000fe200078e3cff */
[--C-:B------:R-:W-:Y:S01]  /*bc70*/  IMAD.X R25, RZ, RZ, R3.reuse, P2 ;  /* 0x000000ffff197224 */ /* 0x100fe200010e0603 */
[----:B------:R-:W-:Y:S01]  /*bc80*/  LOP3.LUT R8, R8, R9, RZ, 0x3c, !PT ;  /* 0x0000000908087212 */ /* 0x000fe200078e3cff */
[--C-:B------:R-:W-:Y:S01]  /*bc90*/  IMAD.X R9, RZ, RZ, R3.reuse, P4 ;  /* 0x000000ffff097224 */ /* 0x100fe200020e0603 */
[----:B------:R-:W-:Y:S01]  /*bca0*/  LOP3.LUT R12, R12, R13, RZ, 0x3c, !PT ;  /* 0x0000000d0c0c7212 */ /* 0x000fe200078e3cff */
[----:B------:R-:W-:Y:S01]  /*bcb0*/  IMAD.X R13, RZ, RZ, R3, P3 ;  /* 0x000000ffff0d7224 */ /* 0x000fe200018e0603 */
[C---:B------:R-:W-:Y:S01]  /*bcc0*/  IADD3 R49, P2, R2.reuse, 0x9000, RZ ;  /* 0x0000900002317810 */ /* 0x040fe20007f5e0ff */
[----:B------:R-:W-:Y:S01]  /*bcd0*/  UIMAD UR12, UR16, UR14, URZ ;  /* 0x0000000e100c72a4 */ /* 0x000fe2000f8e023f */
[C---:B------:R-:W-:Y:S01]  /*bce0*/  IADD3 R29, P0, R2.reuse, 0x4000, RZ ;  /* 0x00004000021d7810 */ /* 0x040fe20007f1e0ff */
[----:B------:R-:W-:Y:S01]  /*bcf0*/  UIMAD.WIDE.U32 UR10, UR4, UR14, URZ ;  /* 0x0000000e040a72a5 */ /* 0x000fe2000f8e003f */
[C---:B------:R-:W-:Y:S01]  /*bd00*/  IADD3 R33, P6, R2.reuse, 0x5000, RZ ;  /* 0x0000500002217810 */ /* 0x040fe20007fde0ff */
[----:B------:R-:W5:Y:S01]  /*bd10*/  LD.E.128 R8, desc[UR48][R8.64] ;  /* 0x0000003008087980 */ /* 0x000f62000c101d00 */
[----:B------:R-:W-:-:S02]  /*bd20*/  IADD3 R37, P5, R2, 0x6000, RZ ;  /* 0x0000600002257810 */ /* 0x000fc40007fbe0ff */
[C---:B------:R-:W-:Y:S01]  /*bd30*/  IADD3 R41, P4, R2.reuse, 0x7000, RZ ;  /* 0x0000700002297810 */ /* 0x040fe20007f9e0ff */
[----:B------:R-:W5:Y:S01]  /*bd40*/  LD.E.128 R12, desc[UR48][R12.64] ;  /* 0x000000300c0c7980 */ /* 0x000f62000c101d00 */
[C---:B------:R-:W-:Y:S02]  /*bd50*/  IADD3 R45, P3, R2.reuse, 0x8000, RZ ;  /* 0x00008000022d7810 */ /* 0x040fe40007f7e0ff */
[----:B------:R-:W-:Y:S02]  /*bd60*/  LOP3.LUT R48, R49, 0x380, RZ, 0xc0, !PT ;  /* 0x0000038031307812 */ /* 0x000fe400078ec0ff */
[----:B------:R-:W-:Y:S01]  /*bd70*/  LOP3.LUT R7, R2, 0x380, RZ, 0xc0, !PT ;  /* 0x0000038002077812 */ /* 0x000fe200078ec0ff */
[----:B------:R-:W-:Y:S01]  /*bd80*/  UIMAD UR12, UR4, UR15, UR12 ;  /* 0x0000000f040c72a4 */ /* 0x000fe2000f8e020c */
[----:B------:R-:W-:Y:S01]  /*bd90*/  LOP3.LUT R28, R29, 0x380, RZ, 0xc0, !PT ;  /* 0x000003801d1c7812 */ /* 0x000fe200078ec0ff */
[----:B------:R-:W-:Y:S01]  /*bda0*/  @UP2 ULDC UR14, c[0x0][0xbec] ;  /* 0x0002fb00000e2ab9 */ /* 0x000fe20000000800 */
[----:B------:R-:W-:Y:S01]  /*bdb0*/  LOP3.LUT R32, R33, 0x380, RZ, 0xc0, !PT ;  /* 0x0000038021207812 */ /* 0x000fe200078ec0ff */
[----:B------:R-:W5:Y:S01]  /*bdc0*/  LD.E.128 R24, desc[UR48][R24.64] ;  /* 0x0000003018187980 */ /* 0x000f62000c101d00 */
[----:B------:R-:W-:-:S02]  /*bdd0*/  LOP3.LUT R36, R37, 0x380, RZ, 0xc0, !PT ;  /* 0x0000038025247812 */ /* 0x000fc400078ec0ff */
[----:B------:R-:W-:Y:S02]  /*bde0*/  LOP3.LUT R40, R41, 0x380, RZ, 0xc0, !PT ;  /* 0x0000038029287812 */ /* 0x000fe400078ec0ff */
[----:B------:R-:W-:Y:S02]  /*bdf0*/  LOP3.LUT R44, R45, 0x380, RZ, 0xc0, !PT ;  /* 0x000003802d2c7812 */ /* 0x000fe400078ec0ff */
[----:B------:R-:W-:Y:S02]  /*be00*/  SHF.R.U64 R48, R48, 0x3, RZ ;  /* 0x0000000330307819 */ /* 0x000fe400000012ff */
[----:B------:R-:W-:Y:S02]  /*be10*/  SHF.R.U64 R28, R28, 0x3, RZ ;  /* 0x000000031c1c7819 */ /* 0x000fe400000012ff */
[----:B------:R-:W-:Y:S02]  /*be20*/  SHF.R.U64 R32, R32, 0x3, RZ ;  /* 0x0000000320207819 */ /* 0x000fe400000012ff */
[----:B------:R-:W-:-:S02]  /*be30*/  SHF.R.U64 R36, R36, 0x3, RZ ;  /* 0x0000000324247819 */ /* 0x000fc400000012ff */
[----:B------:R-:W-:Y:S02]  /*be40*/  SHF.R.U64 R40, R40, 0x3, RZ ;  /* 0x0000000328287819 */ /* 0x000fe400000012ff */
[----:B------:R-:W-:Y:S02]  /*be50*/  SHF.R.U64 R44, R44, 0x3, RZ ;  /* 0x000000032c2c7819 */ /* 0x000fe400000012ff */
[----:B------:R-:W-:Y:S01]  /*be60*/  LOP3.LUT R48, R48, R49, RZ, 0x3c, !PT ;  /* 0x0000003130307212 */ /* 0x000fe200078e3cff */
[--C-:B------:R-:W-:Y:S01]  /*be70*/  IMAD.X R49, RZ, RZ, R3.reuse, P2 ;  /* 0x000000ffff317224 */ /* 0x100fe200010e0603 */
        /* <DEDUP_REMOVED lines=9> */
[----:B------:R-:W-:Y:S01]  /*bf10*/  IMAD.X R45, RZ, RZ, R3, P3 ;  /* 0x000000ffff2d7224 */ /* 0x000fe200018e0603 */
[----:B------:R-:W-:-:S02]  /*bf20*/  IADD3 R5, P2, R2, 0xf000, RZ ;  /* 0x0000f00002057810 */ /* 0x000fc40007f5e0ff */
[----:B------:R-:W-:Y:S01]  /*bf30*/  SHF.R.U64 R7, R7, 0x3, RZ ;  /* 0x0000000307077819 */ /* 0x000fe200000012ff */
[----:B------:R-:W-:Y:S01]  /*bf40*/  UIADD3 UR11, UR11, UR12, URZ ;  /* 0x0000000c0b0b7290 */ /* 0x000fe2000fffe03f */
[C---:B------:R-:W-:Y:S01]  /*bf50*/  IADD3 R53, P0, R2.reuse, 0xa000, RZ ;  /* 0x0000a00002357810 */ /* 0x040fe20007f1e0ff */
[----:B------:R-:W-:Y:S01]  /*bf60*/  IMAD.X R73, RZ, RZ, R3, P2 ;  /* 0x000000ffff497224 */ /* 0x000fe200010e0603 */
[C---:B------:R-:W-:Y:S01]  /*bf70*/  IADD3 R57, P6, R2.reuse, 0xb000, RZ ;  /* 0x0000b00002397810 */ /* 0x040fe20007fde0ff */
[----:B------:R-:W-:Y:S01]  /*bf80*/  ULDC.64 UR12, c[0x0][0xae8] ;  /* 0x0002ba00000c7ab9 */ /* 0x000fe20000000a00 */
[C---:B------:R-:W-:Y:S01]  /*bf90*/  IADD3 R61, P5, R2.reuse, 0xc000, RZ ;  /* 0x0000c000023d7810 */ /* 0x040fe20007fbe0ff */
[----:B------:R-:W-:Y:S01]  /*bfa0*/  USHF.R.S32.HI UR4, URZ, 0x1f, UR36 ;  /* 0x0000001f3f047899 */ /* 0x000fe20008011424 */
[C---:B------:R-:W-:Y:S01]  /*bfb0*/  IADD3 R65, P4, R2.reuse, 0xd000, RZ ;  /* 0x0000d00002417810 */ /* 0x040fe20007f9e0ff */
[----:B------:R-:W5:Y:S01]  /*bfc0*/  LD.E.128 R28, desc[UR48][R28.64] ;  /* 0x000000301c1c7980 */ /* 0x000f62000c101d00 */
[----:B------:R-:W-:-:S02]  /*bfd0*/  IADD3 R69, P3, R2, 0xe000, RZ ;  /* 0x0000e00002457810 */ /* 0x000fc40007f7e0ff */
[----:B------:R-:W-:Y:S01]  /*bfe0*/  LOP3.LUT R4, R5, 0x380, RZ, 0xc0, !PT ;  /* 0x0000038005047812 */ /* 0x000fe200078ec0ff */
[----:B------:R-:W5:Y:S01]  /*bff0*/  LD.E.128 R32, desc[UR48][R32.64] ;  /* 0x0000003020207980 */ /* 0x000f62000c101d00 */
[----:B------:R-:W-:Y:S02]  /*c000*/  LOP3.LUT R52, R53, 0x380, RZ, 0xc0, !PT ;  /* 0x0000038035347812 */ /* 0x000fe400078ec0ff */
[----:B------:R-:W-:Y:S01]  /*c010*/  LOP3.LUT R56, R57, 0x380, RZ, 0xc0, !PT ;  /* 0x0000038039387812 */ /* 0x000fe200078ec0ff */
[----:B------:R-:W5:Y:S01]  /*c020*/  LD.E.128 R36, desc[UR48][R36.64] ;  /* 0x0000003024247980 */ /* 0x000f62000c101d00 */
[----:B------:R-:W-:Y:S02]  /*c030*/  LOP3.LUT R60, R61, 0x380, RZ, 0xc0, !PT ;  /* 0x000003803d3c7812 */ /* 0x000fe400078ec0ff */
[----:B------:R-:W-:Y:S01]  /*c040*/  LOP3.LUT R64, R65, 0x380, RZ, 0xc0, !PT ;  /* 0x0000038041407812 */ /* 0x000fe200078ec0ff */
[----:B------:R-:W5:Y:S01]  /*c050*/  LD.E.128 R40, desc[UR48][R40.64] ;  /* 0x0000003028287980 */ /* 0x000f62000c101d00 */
[----:B------:R-:W-:-:S02]  /*c060*/  LOP3.LUT R68, R69, 0x380, RZ, 0xc0, !PT ;  /* 0x0000038045447812 */ /* 0x000fc400078ec0ff */
[----:B------:R-:W-:Y:S01]  /*c070*/  SHF.R.U64 R4, R4, 0x3, RZ ;  /* 0x0000000304047819 */ /* 0x000fe200000012ff */
[----:B------:R-:W5:Y:S01]  /*c080*/  LD.E.128 R44, desc[UR48][R44.64] ;  /* 0x000000302c2c7980 */ /* 0x000f62000c101d00 */
[----:B------:R-:W-:Y:S02]  /*c090*/  SHF.R.U64 R52, R52, 0x3, RZ ;  /* 0x0000000334347819 */ /* 0x000fe400000012ff */
[----:B------:R-:W-:Y:S01]  /*c0a0*/  SHF.R.U64 R56, R56, 0x3, RZ ;  /* 0x0000000338387819 */ /* 0x000fe200000012ff */
[----:B------:R-:W5:Y:S01]  /*c0b0*/  LD.E.128 R48, desc[UR48][R48.64] ;  /* 0x0000003030307980 */ /* 0x000f62000c101d00 */
[----:B------:R-:W-:Y:S02]  /*c0c0*/  SHF.R.U64 R60, R60, 0x3, RZ ;  /* 0x000000033c3c7819 */ /* 0x000fe400000012ff */
[----:B------:R-:W-:Y:S02]  /*c0d0*/  SHF.R.U64 R64, R64, 0x3, RZ ;  /* 0x0000000340407819 */ /* 0x000fe400000012ff */
[----:B------:R-:W-:-:S02]  /*c0e0*/  SHF.R.U64 R68, R68, 0x3, RZ ;  /* 0x0000000344447819 */ /* 0x000fc400000012ff */
[----:B------:R-:W-:Y:S01]  /*c0f0*/  LOP3.LUT R2, R7, R2, RZ, 0x3c, !PT ;  /* 0x0000000207027212 */ /* 0x000fe200078e3cff */
[----:B------:R-:W-:Y:S01]  /*c100*/  UIMAD.WIDE.U32 UR10, UR39, UR12, UR10 ;  /* 0x0000000c270a72a5 */ /* 0x000fe2000f8e000a */
        /* <DEDUP_REMOVED lines=10> */
[----:B------:R-:W-:Y:S01]  /*c1b0*/  LOP3.LUT R72, R4, R5, RZ, 0x3c, !PT ;  /* 0x0000000504487212 */ /* 0x000fe200078e3cff */
[----:B------:R-:W-:Y:S01]  /*c1c0*/  UIMAD UR11, UR39, UR13, UR11 ;  /* 0x0000000d270b72a4 */ /* 0x000fe2000f8e020b */
[----:B------:R0:W5:Y:S02]  /*c1d0*/  LD.E.128 R4, desc[UR48][R2.64] ;  /* 0x0000003002047980 */ /* 0x000164000c101d00 */
[----:B------:R-:W-:-:S02]  /*c1e0*/  ULDC.64 UR12, c[0x0][0xaf0] ;  /* 0x0002bc00000c7ab9 */ /* 0x000fc40000000a00 */
[----:B------:R-:W-:Y:S01]  /*c1f0*/  UIMAD UR4, UR4, UR12, URZ ;  /* 0x0000000c040472a4 */ /* 0x000fe2000f8e023f */
[----:B------:R-:W5:Y:S04]  /*c200*/  LD.E.128 R52, desc[UR48][R52.64] ;  /* 0x0000003034347980 */ /* 0x000f68000c101d00 */
[----:B------:R-:W5:Y:S01]  /*c210*/  LD.E.128 R56, desc[UR48][R56.64] ;  /* 0x0000003038387980 */ /* 0x000f62000c101d00 */
[----:B0-----:R-:W-:Y:S02]  /*c220*/  IMAD.U32 R3, RZ, RZ, UR42 ;  /* 0x0000002aff037e24 */ /* 0x001fe4000f8e00ff */
[----:B------:R-:W-:Y:S01]  /*c230*/  IMAD R2, R20, 0x20, R81 ;  /* 0x0000002014027824 */ /* 0x000fe200078e0251 */
[----:B------:R-:W5:Y:S03]  /*c240*/  LD.E.128 R60, desc[UR48][R60.64] ;  /* 0x000000303c3c7980 */ /* 0x000f66000c101d00 */
[----:B------:R-:W-:Y:S01]  /*c250*/  IMAD R76, R3, 0x80, R2 ;  /* 0x00000080034c7824 */ /* 0x000fe200078e0202 */
[----:B------:R-:W-:Y:S01]  /*c260*/  UIMAD UR4, UR36, UR13, UR4 ;  /* 0x0000000d240472a4 */ /* 0x000fe2000f8e0204 */
[----:B------:R-:W5:Y:S02]  /*c270*/  LD.E.128 R64, desc[UR48][R64.64] ;  /* 0x0000003040407980 */ /* 0x000f64000c101d00 */
[----:B------:R-:W-:Y:S01]  /*c280*/  @P1 IMAD.HI.U32 R2, R76, UR14, RZ ;  /* 0x0000000e4c021c27 */ /* 0x000fe2000f8e00ff */
[----:B------:R-:W-:Y:S01]  /*c290*/  UIMAD.WIDE.U32 UR36, UR36, UR12, UR10 ;  /* 0x0000000c242472a5 */ /* 0x000fe2000f8e000a */
[----:B------:R-:W5:Y:S02]  /*c2a0*/  LD.E.128 R68, desc[UR48][R68.64] ;  /* 0x0000003044447980 */ /* 0x000f64000c101d00 */
[----:B------:R-:W-:Y:S01]  /*c2b0*/  @UP2 ULDC UR10, c[0x0][0xbf0] ;  /* 0x0002fc00000a2ab9 */ /* 0x000fe20000000800 */
[----:B------:R-:W-:Y:S01]  /*c2c0*/  IMAD.MOV.U32 R21, RZ, RZ, R76 ;  /* 0x000000ffff157224 */ /* 0x000fe200078e004c */
[----:B------:R-:W-:Y:S01]  /*c2d0*/  @P1 SHF.R.U32.HI R21, RZ, UR10, R2 ;  /* 0x0000000aff151c19 */ /* 0x000fe20008011602 */
[----:B------:R-:W-:Y:S01]  /*c2e0*/  UIADD3 UR4, UR37, UR4, URZ ;  /* 0x0000000425047290 */ /* 0x000fe2000fffe03f */
[----:B------:R-:W5:Y:S01]  /*c2f0*/  LD.E.128 R72, desc[UR48][R72.64] ;  /* 0x0000003048487980 */ /* 0x000f62000c101d00 */
[----:B------:R-:W-:Y:S01]  /*c300*/  ULDC.64 UR10, c[0x0][0xae0] ;  /* 0x0002b800000a7ab9 */ /* 0x000fe20000000a00 */
[--C-:B------:R-:W-:Y:S01]  /*c310*/  SHF.R.S32.HI R20, RZ, 0x1f, R21.reuse ;  /* 0x0000001fff147819 */ /* 0x100fe20000011415 */
[----:B------:R-:W-:Y:S01]  /*c320*/  IMAD.MOV R77, RZ, RZ, -R21 ;  /* 0x000000ffff4d7224 */ /* 0x000fe200078e0a15 */
[----:B------:R-:W-:Y:S01]  /*c330*/  @!PT LDS RZ, [RZ] ;  /* 0x00000000fffff984 */ /* 0x000fe20000000800 */
[----:B------:R-:W-:Y:S01]  /*c340*/  @!PT LDS RZ, [RZ] ;  /* 0x00000000fffff984 */ /* 0x000fe20000000800 */
[----:B------:R-:W-:Y:S01]  /*c350*/  @!PT LDS RZ, [RZ] ;  /* 0x00000000fffff984 */ /* 0x000fe20000000800 */
[----:B------:R-:W-:Y:S01]  /*c360*/  @!PT LDS RZ, [RZ] ;  /* 0x00000000fffff984 */ /* 0x000fe20000000800 */
[----:B------:R0:W-:Y:S06]  /*c370*/  MEMBAR.ALL.CTA ;  /* 0x0000000000007992 */ /* 0x0001ec0000008000 */
[----:B0-----:R-:W0:Y:S01]  /*c380*/  FENCE.VIEW.ASYNC.S ;  /* 0x00000000000073c6 */ /* 0x001e220000000000 */
[----:B------:R-:W-:-:S02]  /*c390*/  IMAD.U32 R3, RZ, RZ, UR37 ;  /* 0x00000025ff037e24 */ /* 0x000fc4000f8e00ff */
[----:B------:R-:W-:Y:S02]  /*c3a0*/  IMAD R20, R20, UR10, RZ ;  /* 0x0000000a14147c24 */ /* 0x000fe4000f8e02ff */
[----:B------:R-:W-:Y:S02]  /*c3b0*/  IMAD R77, R77, UR22, R76 ;  /* 0x000000164d4d7c24 */ /* 0x000fe4000f8e024c */
[----:B------:R-:W-:Y:S02]  /*c3c0*/  IMAD.U32 R2, RZ, RZ, UR36 ;  /* 0x00000024ff027e24 */ /* 0x000fe4000f8e00ff */
[----:B------:R-:W-:Y:S02]  /*c3d0*/  IMAD.U32 R3, RZ, RZ, UR4 ;  /* 0x00000004ff037e24 */ /* 0x000fe4000f8e00ff */
[C---:B------:R-:W-:Y:S01]  /*c3e0*/  IMAD R79, R21.reuse, UR11, R20 ;  /* 0x0000000b154f7c24 */ /* 0x040fe2000f8e0214 */
[----:B------:R-:W-:Y:S01]  /*c3f0*/  SHF.R.S32.HI R20, RZ, 0x1f, R77 ;  /* 0x0000001fff147819 */ /* 0x000fe2000001144d */
[----:B------:R-:W-:Y:S01]  /*c400*/  IMAD.WIDE.U32 R2, R21, UR10, R2 ;  /* 0x0000000a15027c25 */ /* 0x000fe2000f8e0002 */
[----:B------:R-:W-:-:S03]  /*c410*/  ULDC.64 UR10, c[0x0][0xad8] ;  /* 0x0002b600000a7ab9 */ /* 0x000fc60000000a00 */
[----:B------:R-:W-:Y:S02]  /*c420*/  IMAD.IADD R3, R3, 0x1, R79 ;  /* 0x0000000103037824 */ /* 0x000fe400078e024f */
[----:B------:R-:W-:Y:S02]  /*c430*/  IMAD R20, R20, UR10, RZ ;  /* 0x0000000a14147c24 */ /* 0x000fe4000f8e02ff */
[----:B------:R-:W-:-:S04]  /*c440*/  IMAD.WIDE.U32 R2, R77, UR10, R2 ;  /* 0x0000000a4d027c25 */ /* 0x000fc8000f8e0002 */
[----:B------:R-:W-:Y:S01]  /*c450*/  IMAD R21, R77, UR11, R20 ;  /* 0x0000000b4d157c24 */ /* 0x000fe2000f8e0214 */
[----:B------:R-:W-:Y:S01]  /*c460*/  ULDC.64 UR10, c[0x0][0xa80] ;  /* 0x0002a000000a7ab9 */ /* 0x000fe20000000a00 */
[----:B------:R-:W-:Y:S01]  /*c470*/  IMAD.U32 R82, RZ, RZ, UR42 ;  /* 0x0000002aff527e24 */ /* 0x000fe2000f8e00ff */
[----:B------:R-:W-:Y:S01]  /*c480*/  LEA R80, P2, R2, UR10, 0x1 ;  /* 0x0000000a02507c11 */ /* 0x000fe2000f8408ff */
[----:B------:R-:W-:Y:S02]  /*c490*/  IMAD.IADD R3, R3, 0x1, R21 ;  /* 0x0000000103037824 */ /* 0x000fe400078e0215 */
[----:B------:R-:W-:Y:S01]  /*c4a0*/  IMAD R82, R82, 0x80, R81 ;  /* 0x0000008052527824 */ /* 0x000fe200078e0251 */
[----:B------:R-:W-:Y:S02]  /*c4b0*/  UIADD3 UR8, UR8, 0x38820, URZ ;  /* 0x0003882008087890 */ /* 0x000fe4000fffe03f */
[----:B------:R-:W-:Y:S02]  /*c4c0*/  LEA.HI.X R81, R2, UR11, R3, 0x1, P2 ;  /* 0x0000000b02517c11 */ /* 0x000fe400090f0c03 */
[C---:B------:R-:W-:Y:S01]  /*c4d0*/  ISETP.GE.AND P2, PT, R82.reuse, UR9, PT ;  /* 0x0000000952007c0c */ /* 0x040fe2000bf46270 */
[----:B------:R-:W-:Y:S01]  /*c4e0*/  UPRMT UR8, URZ, 0x654, UR8 ;  /* 0x000006543f087896 */ /* 0x000fe20008000008 */
[----:B------:R-:W-:-:S02]  /*c4f0*/  VIADD R20, R82, 0x20 ;  /* 0x0000002052147836 */ /* 0x000fc40000000000 */
[----:B------:R-:W-:Y:S02]  /*c500*/  VIADD R76, R82, 0x40 ;  /* 0x00000040524c7836 */ /* 0x000fe40000000000 */
[C---:B------:R-:W-:Y:S02]  /*c510*/  VIADD R86, R0.reuse, 0x80 ;  /* 0x0000008000567836 */ /* 0x040fe40000000000 */
[C---:B------:R-:W-:Y:S02]  /*c520*/  VIADD R88, R0.reuse, 0xc0 ;  /* 0x000000c000587836 */ /* 0x040fe40000000000 */
[----:B------:R-:W-:Y:S01]  /*c530*/  VIADD R84, R0, 0x40 ;  /* 0x0000004000547836 */ /* 0x000fe20000000000 */
[----:B0-----:R-:W-:Y:S01]  /*c540*/  SYNCS.ARRIVE.TRANS64.RED.A1T0 RZ, [UR8], RZ ;  /* 0x000000ffffff79a7 */ /* 0x001fe20008100408 */
[----:B------:R0:W1:Y:S01]  /*c550*/  SHFL.IDX PT, R83, R80, RZ, 0x181f ;  /* 0x00181fff50537589 */ /* 0x00006200000e0000 */
[----:B------:R-:W-:Y:S03]  /*c560*/  BSSY B1, `(.L_x_173) ;  /* 0x000001a000017945 */ /* 0x000fe60003800000 */
[----:B------:R0:W2:Y:S01]  /*c570*/  SHFL.IDX PT, R79, R81, RZ, 0x181f ;  /* 0x00181fff514f7589 */ /* 0x0000a200000e0000 */
[----:B------:R-:W-:-:S02]  /*c580*/  ISETP.GE.AND P1, PT, R20, UR9, PT ;  /* 0x0000000914007c0c */ /* 0x000fc4000bf26270 */
[----:B------:R-:W-:Y:S02]  /*c590*/  ISETP.GE.AND P0, PT, R76, UR9, PT ;  /* 0x000000094c007c0c */ /* 0x000fe4000bf06270 */
[----:B------:R-:W-:Y:S02]  /*c5a0*/  SHF.R.S32.HI R90, RZ, 0x1f, R0 ;  /* 0x0000001fff5a7819 */ /* 0x000fe40000011400 */
[----:B------:R-:W-:Y:S02]  /*c5b0*/  SHF.R.S32.HI R85, RZ, 0x1f, R86 ;  /* 0x0000001fff557819 */ /* 0x000fe40000011456 */
[----:B------:R-:W-:Y:S02]  /*c5c0*/  SHF.R.S32.HI R87, RZ, 0x1f, R88 ;  /* 0x0000001fff577819 */ /* 0x000fe40000011458 */
[----:B------:R-:W-:Y:S01]  /*c5d0*/  SHF.R.S32.HI R89, RZ, 0x1f, R84 ;  /* 0x0000001fff597819 */ /* 0x000fe20000011454 */
[----:B0-----:R-:W-:Y:S06]  /*c5e0*/  @P2 BRA `(.L_x_174) ;  /* 0x0000000000442947 */ /* 0x001fec0003800000 */
[----:B------:R-:W-:Y:S02]  /*c5f0*/  ULDC UR4, c[0x0][0xac8] ;  /* 0x0002b20000047ab9 */ /* 0x000fe40000000800 */
[----:B------:R-:W-:Y:S02]  /*c600*/  ISETP.GE.AND P5, PT, R0, UR4, PT ;  /* 0x0000000400007c0c */ /* 0x000fe4000bfa6270 */
[----:B------:R-:W-:Y:S02]  /*c610*/  ISETP.GE.AND P4, PT, R84, UR4, PT ;  /* 0x0000000454007c0c */ /* 0x000fe4000bf86270 */
[----:B------:R-:W-:Y:S02]  /*c620*/  ISETP.GE.AND P3, PT, R86, UR4, PT ;  /* 0x0000000456007c0c */ /* 0x000fe4000bf66270 */
[----:B------:R-:W-:-:S07]  /*c630*/  ISETP.GE.AND P2, PT, R88, UR4, PT ;  /* 0x0000000458007c0c */ /* 0x000fce000bf46270 */
[----:B-1----:R-:W-:-:S04]  /*c640*/  @!P5 LEA R2, P6, R0, R83, 0x1 ;  /* 0x000000530002d211 */ /* 0x002fc800078c08ff */
[----:B--2---:R-:W-:Y:S02]  /*c650*/  @!P5 LEA.HI.X R3, R0, R79, R90, 0x1, P6 ;  /* 0x0000004f0003d211 */ /* 0x004fe400030f0c5a */
[----:B------:R-:W-:-:S03]  /*c660*/  @!P4 LEA R20, P6, R84, R83, 0x1 ;  /* 0x000000535414c211 */ /* 0x000fc600078c08ff */
[----:B-----5:R0:W-:Y:S01]  /*c670*/  @!P5 ST.E.128 desc[UR48][R2.64], R4 ;  /* 0x000000040200d985 */ /* 0x0201e2000c101d30 */
[----:B------:R-:W-:Y:S02]  /*c680*/  @!P4 LEA.HI.X R21, R84, R79, R89, 0x1, P6 ;  /* 0x0000004f5415c211 */ /* 0x000fe400030f0c59 */
[----:B------:R-:W-:-:S03]  /*c690*/  @!P3 LEA R76, P6, R86, R83, 0x1 ;  /* 0x00000053564cb211 */ /* 0x000fc600078c08ff */
[----:B------:R0:W-:Y:S01]  /*c6a0*/  @!P4 ST.E.128 desc[UR48][R20.64], R28 ;  /* 0x0000001c1400c985 */ /* 0x0001e2000c101d30 */
[----:B------:R-:W-:Y:S02]  /*c6b0*/  @!P3 LEA.HI.X R77, R86, R79, R85, 0x1, P6 ;  /* 0x0000004f564db211 */ /* 0x000fe400030f0c55 */
[----:B------:R-:W-:-:S03]  /*c6c0*/  @!P2 LEA R78, P6, R88, R83, 0x1 ;  /* 0x00000053584ea211 */ /* 0x000fc600078c08ff */
[----:B------:R0:W-:Y:S01]  /*c6d0*/  @!P3 ST.E.128 desc[UR48][R76.64], R44 ;  /* 0x0000002c4c00b985 */ /* 0x0001e2000c101d30 */
[----:B------:R-:W-:-:S05]  /*c6e0*/  @!P2 LEA.HI.X R79, R88, R79, R87, 0x1, P6 ;  /* 0x0000004f584fa211 */ /* 0x000fca00030f0c57 */
[----:B------:R0:W-:Y:S04]  /*c6f0*/  @!P2 ST.E.128 desc[UR48][R78.64], R60 ;  /* 0x0000003c4e00a985 */ /* 0x0001e8000c101d30 */
.L_x_174:
[----:B------:R-:W-:Y:S05]  /*c700*/  BSYNC B1 ;  /* 0x0000000000017941 */ /* 0x000fea0003800000 */
.L_x_173:
[----:B0-----:R0:W3:Y:S01]  /*c710*/  SHFL.IDX PT, R21, R81, 0x1, 0x181f ;  /* 0x00381f0051157f89 */ /* 0x0010e200000e0000 */
[----:B------:R-:W-:Y:S03]  /*c720*/  BSSY B1, `(.L_x_175) ;  /* 0x0000014000017945 */ /* 0x000fe60003800000 */
[----:B-----5:R0:W4:Y:S01]  /*c730*/  SHFL.IDX PT, R7, R80, 0x1, 0x181f ;  /* 0x00381f0050077f89 */ /* 0x02012200000e0000 */
[----:B------:R-:W-:Y:S05]  /*c740*/  @P1 BRA `(.L_x_176) ;  /* 0x0000000000441947 */ /* 0x000fea0003800000 */
[----:B------:R-:W-:Y:S02]  /*c750*/  ULDC UR4, c[0x0][0xac8] ;  /* 0x0002b20000047ab9 */ /* 0x000fe40000000800 */
[----:B------:R-:W-:Y:S02]  /*c760*/  ISETP.GE.AND P4, PT, R0, UR4, PT ;  /* 0x0000000400007c0c */ /* 0x000fe4000bf86270 */
[----:B------:R-:W-:Y:S02]  /*c770*/  ISETP.GE.AND P3, PT, R84, UR4, PT ;  /* 0x0000000454007c0c */ /* 0x000fe4000bf66270 */
[----:B------:R-:W-:Y:S02]  /*c780*/  ISETP.GE.AND P2, PT, R86, UR4, PT ;  /* 0x0000000456007c0c */ /* 0x000fe4000bf46270 */
[----:B------:R-:W-:-:S07]  /*c790*/  ISETP.GE.AND P1, PT, R88, UR4, PT ;  /* 0x0000000458007c0c */ /* 0x000fce000bf26270 */
[-C--:B----4-:R-:W-:Y:S02]  /*c7a0*/  @!P4 LEA R2, P6, R0, R7.reuse, 0x1 ;  /* 0x000000070002c211 */ /* 0x090fe400078c08ff */
[----:B------:R-:W-:Y:S02]  /*c7b0*/  @!P3 LEA R4, P5, R84, R7, 0x1 ;  /* 0x000000075404b211 */ /* 0x000fe400078a08ff */
[----:B---3--:R-:W-:Y:S02]  /*c7c0*/  @!P4 LEA.HI.X R3, R0, R21, R90, 0x1, P6 ;  /* 0x000000150003c211 */ /* 0x008fe400030f0c5a */
[----:B------:R-:W-:Y:S02]  /*c7d0*/  @!P2 LEA R6, P6, R86, R7, 0x1 ;  /* 0x000000075606a211 */ /* 0x000fe400078c08ff */
[----:B------:R-:W-:Y:S01]  /*c7e0*/  @!P3 LEA.HI.X R5, R84, R21, R89, 0x1, P5 ;  /* 0x000000155405b211 */ /* 0x000fe200028f0c59 */
[----:B------:R3:W-:Y:S01]  /*c7f0*/  @!P4 ST.E.128 desc[UR48][R2.64], R8 ;  /* 0x000000080200c985 */ /* 0x0007e2000c101d30 */
[----:B------:R-:W-:-:S02]  /*c800*/  @!P1 LEA R20, P5, R88, R7, 0x1 ;  /* 0x0000000758149211 */ /* 0x000fc400078a08ff */
[-C--:B------:R-:W-:Y:S01]  /*c810*/  @!P2 LEA.HI.X R7, R86, R21.reuse, R85, 0x1, P6 ;  /* 0x000000155607a211 */ /* 0x080fe200030f0c55 */
[----:B------:R3:W-:Y:S01]  /*c820*/  @!P3 ST.E.128 desc[UR48][R4.64], R32 ;  /* 0x000000200400b985 */ /* 0x0007e2000c101d30 */
[----:B------:R-:W-:-:S03]  /*c830*/  @!P1 LEA.HI.X R21, R88, R21, R87, 0x1, P5 ;  /* 0x0000001558159211 */ /* 0x000fc600028f0c57 */
[----:B------:R3:W-:Y:S04]  /*c840*/  @!P2 ST.E.128 desc[UR48][R6.64], R48 ;  /* 0x000000300600a985 */ /* 0x0007e8000c101d30 */
[----:B------:R3:W-:Y:S02]  /*c850*/  @!P1 ST.E.128 desc[UR48][R20.64], R64 ;  /* 0x0000004014009985 */ /* 0x0007e4000c101d30 */
.L_x_176:
[----:B------:R-:W-:Y:S05]  /*c860*/  BSYNC B1 ;  /* 0x0000000000017941 */ /* 0x000fea0003800000 */
.L_x_175:
[----:B---3--:R3:W0:Y:S01]  /*c870*/  SHFL.IDX PT, R9, R81, 0x2, 0x181f ;  /* 0x00581f0051097f89 */ /* 0x00862200000e0000 */
[----:B------:R-:W-:Y:S03]  /*c880*/  BSSY B1, `(.L_x_177) ;  /* 0x0000014000017945 */ /* 0x000fe60003800000 */
[----:B------:R3:W0:Y:S01]  /*c890*/  SHFL.IDX PT, R5, R80, 0x2, 0x181f ;  /* 0x00581f0050057f89 */ /* 0x00062200000e0000 */
[----:B------:R-:W-:Y:S05]  /*c8a0*/  @P0 BRA `(.L_x_178) ;  /* 0x0000000000440947 */ /* 0x000fea0003800000 */
[----:B------:R-:W-:Y:S02]  /*c8b0*/  ULDC UR4, c[0x0][0xac8] ;  /* 0x0002b20000047ab9 */ /* 0x000fe40000000800 */
[----:B------:R-:W-:Y:S02]  /*c8c0*/  ISETP.GE.AND P3, PT, R0, UR4, PT ;  /* 0x0000000400007c0c */ /* 0x000fe4000bf66270 */
[----:B------:R-:W-:Y:S02]  /*c8d0*/  ISETP.GE.AND P2, PT, R84, UR4, PT ;  /* 0x0000000454007c0c */ /* 0x000fe4000bf46270 */
[----:B------:R-:W-:Y:S02]  /*c8e0*/  ISETP.GE.AND P1, PT, R86, UR4, PT ;  /* 0x0000000456007c0c */ /* 0x000fe4000bf26270 */
[----:B------:R-:W-:-:S07]  /*c8f0*/  ISETP.GE.AND P0, PT, R88, UR4, PT ;  /* 0x0000000458007c0c */ /* 0x000fce000bf06270 */
[-C--:B0-----:R-:W-:Y:S02]  /*c900*/  @!P3 LEA R2, P6, R0, R5.reuse, 0x1 ;  /* 0x000000050002b211 */ /* 0x081fe400078c08ff */
[-C--:B------:R-:W-:Y:S02]  /*c910*/  @!P2 LEA R4, P5, R84, R5.reuse, 0x1 ;  /* 0x000000055404a211 */ /* 0x080fe400078a08ff */
[----:B------:R-:W-:Y:S02]  /*c920*/  @!P1 LEA R6, P4, R86, R5, 0x1 ;  /* 0x0000000556069211 */ /* 0x000fe400078808ff */
[----:B------:R-:W-:Y:S02]  /*c930*/  @!P3 LEA.HI.X R3, R0, R9, R90, 0x1, P6 ;  /* 0x000000090003b211 */ /* 0x000fe400030f0c5a */
[----:B------:R-:W-:Y:S02]  /*c940*/  @!P0 LEA R8, P6, R88, R5, 0x1 ;  /* 0x0000000558088211 */ /* 0x000fe400078c08ff */
[-C--:B------:R-:W-:Y:S01]  /*c950*/  @!P2 LEA.HI.X R5, R84, R9.reuse, R89, 0x1, P5 ;  /* 0x000000095405a211 */ /* 0x080fe200028f0c59 */
[----:B------:R0:W-:Y:S01]  /*c960*/  @!P3 ST.E.128 desc[UR48][R2.64], R12 ;  /* 0x0000000c0200b985 */ /* 0x0001e2000c101d30 */
[----:B----4-:R-:W-:-:S02]  /*c970*/  @!P1 LEA.HI.X R7, R86, R9, R85, 0x1, P4 ;  /* 0x0000000956079211 */ /* 0x010fc400020f0c55 */
[----:B------:R-:W-:Y:S01]  /*c980*/  @!P0 LEA.HI.X R9, R88, R9, R87, 0x1, P6 ;  /* 0x0000000958098211 */ /* 0x000fe200030f0c57 */
[----:B------:R0:W-:Y:S04]  /*c990*/  @!P2 ST.E.128 desc[UR48][R4.64], R36 ;  /* 0x000000240400a985 */ /* 0x0001e8000c101d30 */
[----:B------:R0:W-:Y:S04]  /*c9a0*/  @!P1 ST.E.128 desc[UR48][R6.64], R52 ;  /* 0x0000003406009985 */ /* 0x0001e8000c101d30 */
[----:B------:R0:W-:Y:S02]  /*c9b0*/  @!P0 ST.E.128 desc[UR48][R8.64], R68 ;  /* 0x0000004408008985 */ /* 0x0001e4000c101d30 */
.L_x_178:
[----:B------:R-:W-:Y:S05]  /*c9c0*/  BSYNC B1 ;  /* 0x0000000000017941 */ /* 0x000fea0003800000 */
.L_x_177:
[----:B0-----:R-:W-:Y:S01]  /*c9d0*/  VIADD R2, R82, 0x60 ;  /* 0x0000006052027836 */ /* 0x001fe20000000000 */
[----:B---3--:R-:W0:Y:S04]  /*c9e0*/  SHFL.IDX PT, R81, R81, 0x3, 0x181f ;  /* 0x00781f0051517f89 */ /* 0x008e2800000e0000 */
[----:B------:R-:W-:Y:S01]  /*c9f0*/  ISETP.GE.AND P0, PT, R2, UR9, PT ;  /* 0x0000000902007c0c */ /* 0x000fe2000bf06270 */
[----:B------:R3:W0:-:S12]  /*ca00*/  SHFL.IDX PT, R9, R80, 0x3, 0x181f ;  /* 0x00781f0050097f89 */ /* 0x00061800000e0000 */
[----:B---3--:R-:W-:Y:S05]  /*ca10*/  @P0 BRA `(.L_x_179) ;  /* 0x00000028002c0947 */ /* 0x008fea0003800000 */
[----:B------:R-:W-:Y:S02]  /*ca20*/  ULDC UR4, c[0x0][0xac8] ;  /* 0x0002b20000047ab9 */ /* 0x000fe40000000800 */
[----:B------:R-:W-:Y:S02]  /*ca30*/  ISETP.GE.AND P3, PT, R0, UR4, PT ;  /* 0x0000000400007c0c */ /* 0x000fe4000bf66270 */
[----:B------:R-:W-:Y:S02]  /*ca40*/  ISETP.GE.AND P4, PT, R84, UR4, PT ;  /* 0x0000000454007c0c */ /* 0x000fe4000bf86270 */
[----:B------:R-:W-:-:S09]  /*ca50*/  ISETP.GE.AND P5, PT, R86, UR4, PT ;  /* 0x0000000456007c0c */ /* 0x000fd2000bfa6270 */
[-C--:B0-----:R-:W-:Y:S02]  /*ca60*/  @!P3 LEA R2, P0, R0, R9.reuse, 0x1 ;  /* 0x000000090002b211 */ /* 0x081fe400078008ff */
[-C--:B------:R-:W-:Y:S02]  /*ca70*/  @!P4 LEA R4, P1, R84, R9.reuse, 0x1 ;  /* 0x000000095404c211 */ /* 0x080fe400078208ff */
[----:B------:R-:W-:Y:S02]  /*ca80*/  @!P5 LEA R6, P2, R86, R9, 0x1 ;  /* 0x000000095606d211 */ /* 0x000fe400078408ff */
[-C--:B------:R-:W-:Y:S02]  /*ca90*/  @!P3 LEA.HI.X R3, R0, R81.reuse, R90, 0x1, P0 ;  /* 0x000000510003b211 */ /* 0x080fe400000f0c5a */
[-C--:B------:R-:W-:Y:S02]  /*caa0*/  @!P4 LEA.HI.X R5, R84, R81.reuse, R89, 0x1, P1 ;  /* 0x000000515405c211 */ /* 0x080fe400008f0c59 */
[----:B----4-:R-:W-:Y:S01]  /*cab0*/  @!P5 LEA.HI.X R7, R86, R81, R85, 0x1, P2 ;  /* 0x000000515607d211 */ /* 0x010fe200010f0c55 */
[----:B------:R3:W-:Y:S01]  /*cac0*/  @!P3 ST.E.128 desc[UR48][R2.64], R24 ;  /* 0x000000180200b985 */ /* 0x0007e2000c101d30 */
[----:B------:R-:W-:-:S03]  /*cad0*/  ISETP.GE.AND P0, PT, R88, UR4, PT ;  /* 0x0000000458007c0c */ /* 0x000fc6000bf06270 */
[----:B------:R3:W-:Y:S04]  /*cae0*/  @!P4 ST.E.128 desc[UR48][R4.64], R40 ;  /* 0x000000280400c985 */ /* 0x0007e8000c101d30 */
[----:B------:R3:W-:Y:S06]  /*caf0*/  @!P5 ST.E.128 desc[UR48][R6.64], R56 ;  /* 0x000000380600d985 */ /* 0x0007ec000c101d30 */
[----:B------:R-:W-:Y:S05]  /*cb00*/  @P0 BRA `(.L_x_179) ;  /* 0x0000002400f00947 */ /* 0x000fea0003800000 */
[----:B---3--:R-:W-:-:S04]  /*cb10*/  LEA R2, P0, R88, R9, 0x1 ;  /* 0x0000000958027211 */ /* 0x008fc800078008ff */
[----:B------:R-:W-:-:S05]  /*cb20*/  LEA.HI.X R3, R88, R81, R87, 0x1, P0 ;  /* 0x0000005158037211 */ /* 0x000fca00000f0c57 */
[----:B------:R0:W-:Y:S01]  /*cb30*/  ST.E.128 desc[UR48][R2.64], R72 ;  /* 0x0000004802007985 */ /* 0x0001e2000c101d30 */
[----:B------:R-:W-:Y:S05]  /*cb40*/  BRA `(.L_x_179) ;  /* 0x0000002400e07947 */ /* 0x000fea0003800000 */
.L_x_172:
[----:B------:R-:W-:Y:S01]  /*cb50*/  ULDC.64 UR14, c[0x0][0xb08] ;  /* 0x0002c200000e7ab9 */ /* 0x000fe20000000a00 */
[----:B------:R-:W-:Y:S01]  /*cb60*/  IMAD.MOV.U32 R71, RZ, RZ, R76 ;  /* 0x000000ffff477224 */ /* 0x000fe200078e004c */
[----:B------:R-:W-:Y:S01]  /*cb70*/  UIMAD UR12, UR16, UR14, URZ ;  /* 0x0000000e100c72a4 */ /* 0x000fe2000f8e023f */
[----:B------:R-:W-:Y:S01]  /*cb80*/  ISETP.GE.AND P0, PT, R77, UR9, PT ;  /* 0x000000094d007c0c */ /* 0x000fe2000bf06270 */
[----:B------:R-:W-:Y:S01]  /*cb90*/  UIMAD.WIDE.U32 UR10, UR4, UR14, URZ ;  /* 0x0000000e040a72a5 */ /* 0x000fe2000f8e003f */
[C---:B------:R-:W-:Y:S01]  /*cba0*/  VIADD R93, R16.reuse, 0x90 ;  /* 0x00000090105d7836 */ /* 0x040fe20000000000 */
[----:B------:R-:W-:Y:S01]  /*cbb0*/  UIMAD UR12, UR4, UR15, UR12 ;  /* 0x0000000f040c72a4 */ /* 0x000fe2000f8e020c */
[C---:B------:R-:W-:Y:S01]  /*cbc0*/  VIADD R95, R16.reuse, 0x88 ;  /* 0x00000088105f7836 */ /* 0x040fe20000000000 */
[----:B------:R-:W-:Y:S01]  /*cbd0*/  USHF.R.S32.HI UR4, URZ, 0x1f, UR36 ;  /* 0x0000001f3f047899 */ /* 0x000fe20008011424 */
[C---:B------:R-:W-:Y:S01]  /*cbe0*/  VIADD R161, R16.reuse, 0x80 ;  /* 0x0000008010a17836 */ /* 0x040fe20000000000 */
[----:B------:R-:W-:Y:S01]  /*cbf0*/  UIADD3 UR11, UR11, UR12, URZ ;  /* 0x0000000c0b0b7290 */ /* 0x000fe2000fffe03f */
[C---:B------:R-:W-:Y:S01]  /*cc00*/  VIADD R163, R16.reuse, 0x78 ;  /* 0x0000007810a37836 */ /* 0x040fe20000000000 */
[----:B------:R-:W-:Y:S01]  /*cc10*/  ULDC.64 UR14, c[0x0][0xb40] ;  /* 0x0002d000000e7ab9 */ /* 0x000fe20000000a00 */
[----:B------:R-:W-:Y:S01]  /*cc20*/  ULDC.64 UR12, c[0x0][0xb38] ;  /* 0x0002ce00000c7ab9 */ /* 0x000fe20000000a00 */
[----:B------:R-:W-:Y:S01]  /*cc30*/  UIMAD UR4, UR4, UR14, URZ ;  /* 0x0000000e040472a4 */ /* 0x000fe2000f8e023f */
[C---:B------:R-:W-:Y:S01]  /*cc40*/  VIADD R165, R16.reuse, 0x70 ;  /* 0x0000007010a57836 */ /* 0x040fe20000000000 */
[----:B------:R-:W-:Y:S01]  /*cc50*/  UIMAD.WIDE.U32 UR10, UR39, UR12, UR10 ;  /* 0x0000000c270a72a5 */ /* 0x000fe2000f8e000a */
[C---:B------:R-:W-:Y:S01]  /*cc60*/  VIADD R167, R16.reuse, 0x68 ;  /* 0x0000006810a77836 */ /* 0x040fe20000000000 */
[----:B------:R-:W-:Y:S01]  /*cc70*/  UIMAD UR4, UR36, UR15, UR4 ;  /* 0x0000000f240472a4 */ /* 0x000fe2000f8e0204 */
[C---:B------:R-:W-:Y:S01]  /*cc80*/  VIADD R169, R16.reuse, 0x60 ;  /* 0x0000006010a97836 */ /* 0x040fe20000000000 */
[----:B------:R-:W-:Y:S01]  /*cc90*/  UIMAD UR11, UR39, UR13, UR11 ;  /* 0x0000000d270b72a4 */ /* 0x000fe2000f8e020b */
[C---:B------:R-:W-:Y:S01]  /*cca0*/  VIADD R171, R16.reuse, 0x58 ;  /* 0x0000005810ab7836 */ /* 0x040fe20000000000 */
[----:B------:R-:W-:Y:S01]  /*ccb0*/  UIADD3 UR8, UR8, 0x38820, URZ ;  /* 0x0003882008087890 */ /* 0x000fe2000fffe03f */
[C---:B------:R-:W-:Y:S01]  /*ccc0*/  VIADD R173, R16.reuse, 0x50 ;  /* 0x0000005010ad7836 */ /* 0x040fe20000000000 */
[----:B------:R-:W-:Y:S01]  /*ccd0*/  UIMAD.WIDE.U32 UR36, UR36, UR14, UR10 ;  /* 0x0000000e242472a5 */ /* 0x000fe2000f8e000a */
[----:B------:R-:W-:Y:S01]  /*cce0*/  VIADD R175, R16, 0x48 ;  /* 0x0000004810af7836 */ /* 0x000fe20000000000 */
[----:B------:R-:W-:Y:S01]  /*ccf0*/  ULDC.64 UR12, c[0x0][0xb48] ;  /* 0x0002d200000c7ab9 */ /* 0x000fe20000000a00 */
[----:B------:R-:W-:Y:S01]  /*cd00*/  @UP2 ULDC UR10, c[0x0][0xbec] ;  /* 0x0002fb00000a2ab9 */ /* 0x000fe20000000800 */
[----:B------:R-:W-:Y:S01]  /*cd10*/  UIADD3 UR11, UR37, UR4, URZ ;  /* 0x00000004250b7290 */ /* 0x000fe2000fffe03f */
[----:B------:R-:W-:Y:S01]  /*cd20*/  @P1 IMAD.HI.U32 R0, R76, UR10, RZ ;  /* 0x0000000a4c001c27 */ /* 0x000fe2000f8e00ff */
[----:B------:R-:W-:Y:S01]  /*cd30*/  UPRMT UR8, URZ, 0x654, UR8 ;  /* 0x000006543f087896 */ /* 0x000fe20008000008 */
[----:B------:R-:W-:Y:S01]  /*cd40*/  BSSY B1, `(.L_x_180) ;  /* 0x00000d9000017945 */ /* 0x000fe20003800000 */
[----:B------:R-:W-:Y:S01]  /*cd50*/  @UP2 ULDC UR4, c[0x0][0xbf0] ;  /* 0x0002fc0000042ab9 */ /* 0x000fe20000000800 */
[----:B------:R-:W-:Y:S01]  /*cd60*/  UMOV UR10, UR36 ;  /* 0x00000024000a7c82 */ /* 0x000fe20008000000 */
[----:B------:R-:W-:Y:S01]  /*cd70*/  @P1 SHF.R.U32.HI R71, RZ, UR4, R0 ;  /* 0x00000004ff471c19 */ /* 0x000fe20008011600 */
[----:B------:R-:W-:Y:S01]  /*cd80*/  UIMAD.WIDE.U32 UR10, UR40, UR12, UR10 ;  /* 0x0000000c280a72a5 */ /* 0x000fe2000f8e000a */
[C---:B------:R-:W-:Y:S01]  /*cd90*/  VIADD R177, R16.reuse, 0x40 ;  /* 0x0000004010b17836 */ /* 0x040fe20000000000 */
[----:B------:R-:W-:Y:S01]  /*cda0*/  SHF.R.S32.HI R78, RZ, 0x1f, R18 ;  /* 0x0000001fff4e7819 */ /* 0x000fe20000011412 */
[----:B------:R-:W-:Y:S01]  /*cdb0*/  VIADD R179, R16, 0x38 ;  /* 0x0000003810b37836 */ /* 0x000fe20000000000 */
[--C-:B------:R-:W-:Y:S01]  /*cdc0*/  SHF.R.S32.HI R0, RZ, 0x1f, R71.reuse ;  /* 0x0000001fff007819 */ /* 0x100fe20000011447 */
[----:B------:R-:W-:Y:S01]  /*cdd0*/  IMAD.MOV R73, RZ, RZ, -R71 ;  /* 0x000000ffff497224 */ /* 0x000fe200078e0a47 */
[----:B------:R-:W-:-:S02]  /*cde0*/  UIMAD UR40, UR40, UR13, UR11 ;  /* 0x0000000d282872a4 */ /* 0x000fc4000f8e020b */
[----:B------:R-:W-:Y:S01]  /*cdf0*/  IMAD.U32 R69, RZ, RZ, UR11 ;  /* 0x0000000bff457e24 */ /* 0x000fe2000f8e00ff */
[----:B------:R-:W-:Y:S01]  /*ce00*/  SYNCS.ARRIVE.TRANS64.RED.A1T0 RZ, [UR8], RZ ;  /* 0x000000ffffff79a7 */ /* 0x000fe20008100408 */
[----:B------:R-:W-:Y:S01]  /*ce10*/  ULDC.64 UR12, c[0x0][0xb30] ;  /* 0x0002cc00000c7ab9 */ /* 0x000fe20000000a00 */
[----:B------:R-:W-:Y:S01]  /*ce20*/  IMAD R73, R73, UR22, R76 ;  /* 0x0000001649497c24 */ /* 0x000fe2000f8e024c */
[----:B------:R-:W-:Y:S01]  /*ce30*/  SHF.R.S32.HI R79, RZ, 0x1f, R19 ;  /* 0x0000001fff4f7819 */ /* 0x000fe20000011413 */
[----:B------:R-:W-:Y:S01]  /*ce40*/  IMAD R0, R0, UR12, RZ ;  /* 0x0000000c00007c24 */ /* 0x000fe2000f8e02ff */
[----:B------:R-:W-:Y:S01]  /*ce50*/  SHF.R.S32.HI R80, RZ, 0x1f, R22 ;  /* 0x0000001fff507819 */ /* 0x000fe20000011416 */
[----:B------:R-:W-:Y:S01]  /*ce60*/  IMAD.U32 R68, RZ, RZ, UR10 ;  /* 0x0000000aff447e24 */ /* 0x000fe2000f8e00ff */
[----:B------:R-:W-:Y:S01]  /*ce70*/  ULDC.64 UR10, c[0x0][0xb28] ;  /* 0x0002ca00000a7ab9 */ /* 0x000fe20000000a00 */
[----:B------:R-:W-:Y:S01]  /*ce80*/  IMAD.U32 R69, RZ, RZ, UR40 ;  /* 0x00000028ff457e24 */ /* 0x000fe2000f8e00ff */
[----:B------:R-:W-:Y:S01]  /*ce90*/  SHF.R.S32.HI R81, RZ, 0x1f, R23 ;  /* 0x0000001fff517819 */ /* 0x000fe20000011417 */
[C---:B------:R-:W-:Y:S01]  /*cea0*/  IMAD R75, R71.reuse, UR13, R0 ;  /* 0x0000000d474b7c24 */ /* 0x040fe2000f8e0200 */
[----:B------:R-:W-:Y:S01]  /*ceb0*/  SHF.R.S32.HI R0, RZ, 0x1f, R73 ;  /* 0x0000001fff007819 */ /* 0x000fe20000011449 */
[----:B------:R-:W-:Y:S01]  /*cec0*/  IMAD.WIDE.U32 R68, R71, UR12, R68 ;  /* 0x0000000c47447c25 */ /* 0x000fe2000f8e0044 */
[----:B------:R-:W-:-:S02]  /*ced0*/  SHF.R.S32.HI R82, RZ, 0x1f, R232 ;  /* 0x0000001fff527819 */ /* 0x000fc400000114e8 */
[----:B------:R-:W-:Y:S01]  /*cee0*/  SHF.R.S32.HI R83, RZ, 0x1f, R233 ;  /* 0x0000001fff537819 */ /* 0x000fe200000114e9 */
[----:B------:R-:W-:Y:S01]  /*cef0*/  IMAD R0, R0, UR10, RZ ;  /* 0x0000000a00007c24 */ /* 0x000fe2000f8e02ff */
[----:B------:R-:W-:Y:S01]  /*cf00*/  SHF.R.S32.HI R88, RZ, 0x1f, R234 ;  /* 0x0000001fff587819 */ /* 0x000fe200000114ea */
[----:B------:R-:W-:Y:S01]  /*cf10*/  IMAD.IADD R69, R69, 0x1, R75 ;  /* 0x0000000145457824 */ /* 0x000fe200078e024b */
[----:B------:R-:W-:Y:S01]  /*cf20*/  SHF.R.S32.HI R89, RZ, 0x1f, R235 ;  /* 0x0000001fff597819 */ /* 0x000fe200000114eb */
[C---:B------:R-:W-:Y:S01]  /*cf30*/  IMAD R75, R73.reuse, UR11, R0 ;  /* 0x0000000b494b7c24 */ /* 0x040fe2000f8e0200 */
[----:B------:R-:W-:Y:S01]  /*cf40*/  SHF.R.S32.HI R90, RZ, 0x1f, R236 ;  /* 0x0000001fff5a7819 */ /* 0x000fe200000114ec */
[----:B------:R-:W-:Y:S01]  /*cf50*/  IMAD.WIDE.U32 R68, R73, UR10, R68 ;  /* 0x0000000a49447c25 */ /* 0x000fe2000f8e0044 */
[----:B------:R-:W-:Y:S01]  /*cf60*/  ULDC.64 UR10, c[0x0][0xb00] ;  /* 0x0002c000000a7ab9 */ /* 0x000fe20000000a00 */
[----:B------:R-:W-:Y:S02]  /*cf70*/  SHF.R.S32.HI R91, RZ, 0x1f, R237 ;  /* 0x0000001fff5b7819 */ /* 0x000fe400000114ed */
[----:B------:R-:W-:Y:S01]  /*cf80*/  IMAD.IADD R75, R69, 0x1, R75 ;  /* 0x00000001454b7824 */ /* 0x000fe200078e024b */
[----:B------:R-:W-:Y:S01]  /*cf90*/  LEA R0, P1, R68, UR10, 0x2 ;  /* 0x0000000a44007c11 */ /* 0x000fe2000f8210ff */
[C---:B------:R-:W-:Y:S01]  /*cfa0*/  VIADD R181, R16.reuse, 0x30 ;  /* 0x0000003010b57836 */ /* 0x040fe20000000000 */
[----:B------:R-:W-:Y:S01]  /*cfb0*/  SHF.R.S32.HI R93, RZ, 0x1f, R93 ;  /* 0x0000001fff5d7819 */ /* 0x000fe2000001145d */
[----:B------:R-:W-:Y:S01]  /*cfc0*/  VIADD R183, R16, 0x28 ;  /* 0x0000002810b77836 */ /* 0x000fe20000000000 */
[----:B------:R-:W-:Y:S01]  /*cfd0*/  LEA.HI.X R75, R68, UR11, R75, 0x2, P1 ;  /* 0x0000000b444b7c11 */ /* 0x000fe200088f144b */
[C---:B------:R-:W-:Y:S01]  /*cfe0*/  VIADD R185, R16.reuse, 0x20 ;  /* 0x0000002010b97836 */ /* 0x040fe20000000000 */
[----:B------:R0:W1:Y:S01]  /*cff0*/  SHFL.IDX PT, R68, R0, RZ, 0x1c1f ;  /* 0x001c1fff00447589 */ /* 0x00006200000e0000 */
[C---:B------:R-:W-:Y:S01]  /*d000*/  VIADD R187, R16.reuse, 0x18 ;  /* 0x0000001810bb7836 */ /* 0x040fe20000000000 */
[----:B------:R-:W-:Y:S01]  /*d010*/  SHF.R.S32.HI R95, RZ, 0x1f, R95 ;  /* 0x0000001fff5f7819 */ /* 0x000fe2000001145f */
[C---:B------:R-:W-:Y:S01]  /*d020*/  VIADD R189, R16.reuse, 0x10 ;  /* 0x0000001010bd7836 */ /* 0x040fe20000000000 */
[----:B------:R0:W2:Y:S01]  /*d030*/  SHFL.IDX PT, R69, R75, RZ, 0x1c1f ;  /* 0x001c1fff4b457589 */ /* 0x0000a200000e0000 */
        /* <DEDUP_REMOVED lines=32> */
[----:B------:R-:W-:-:S02]  /*d240*/  VIADD R186, R16, 0x18 ;  /* 0x0000001810ba7836 */ /* 0x000fc40000000000 */
[C---:B------:R-:W-:Y:S02]  /*d250*/  VIADD R188, R16.reuse, 0x10 ;  /* 0x0000001010bc7836 */ /* 0x040fe40000000000 */
[----:B------:R-:W-:Y:S01]  /*d260*/  VIADD R190, R16, 0x8 ;  /* 0x0000000810be7836 */ /* 0x000fe20000000000 */
[----:B012---:R-:W-:Y:S06]  /*d270*/  @P0 BRA `(.L_x_181) ;  /* 0x0000000800140947 */ /* 0x007fec0003800000 */
[----:B------:R-:W-:Y:S02]  /*d280*/  ULDC UR4, c[0x0][0xac8] ;  /* 0x0002b20000047ab9 */ /* 0x000fe40000000800 */
[----:B------:R-:W-:Y:S02]  /*d290*/  ISETP.GE.AND P1, PT, R16, UR4, PT ;  /* 0x0000000410007c0c */ /* 0x000fe4000bf26270 */
[----:B------:R-:W-:Y:S02]  /*d2a0*/  ISETP.GE.AND P2, PT, R190, UR4, PT ;  /* 0x00000004be007c0c */ /* 0x000fe4000bf46270 */
[----:B------:R-:W-:Y:S02]  /*d2b0*/  ISETP.GE.AND P3, PT, R188, UR4, PT ;  /* 0x00000004bc007c0c */ /* 0x000fe4000bf66270 */
[----:B------:R-:W-:Y:S02]  /*d2c0*/  ISETP.GE.AND P4, PT, R186, UR4, PT ;  /* 0x00000004ba007c0c */ /* 0x000fe4000bf86270 */
[----:B------:R-:W-:-:S05]  /*d2d0*/  ISETP.GE.AND P0, PT, R184, UR4, PT ;  /* 0x00000004b8007c0c */ /* 0x000fca000bf06270 */
[----:B------:R-:W-:Y:S02]  /*d2e0*/  @!P1 IMAD.WIDE R72, R16, 0x4, R68 ;  /* 0x0000000410489825 */ /* 0x000fe400078e0244 */
[----:B------:R-:W-:-:S03]  /*d2f0*/  @!P2 LEA R70, P5, R190, R68, 0x2 ;  /* 0x00000044be46a211 */ /* 0x000fc600078a10ff */
[----:B------:R0:W-:Y:S01]  /*d300*/  @!P1 ST.E.64 desc[UR48][R72.64], R6 ;  /* 0x0000000648009985 */ /* 0x0001e2000c101b30 */
[----:B------:R-:W-:Y:S02]  /*d310*/  ISETP.GE.AND P1, PT, R182, UR4, PT ;  /* 0x00000004b6007c0c */ /* 0x000fe4000bf26270 */
[----:B------:R-:W-:-:S05]  /*d320*/  @!P2 LEA.HI.X R71, R190, R69, R191, 0x2, P5 ;  /* 0x00000045be47a211 */ /* 0x000fca00028f14bf */
[----:B------:R1:W-:Y:S01]  /*d330*/  @!P2 ST.E.64 desc[UR48][R70.64], R8 ;  /* 0x000000084600a985 */ /* 0x0003e2000c101b30 */
[----:B------:R-:W-:Y:S02]  /*d340*/  ISETP.GE.AND P2, PT, R180, UR4, PT ;  /* 0x00000004b4007c0c */ /* 0x000fe4000bf46270 */
[----:B0-----:R-:W-:-:S04]  /*d350*/  @!P3 LEA R6, P5, R188, R68, 0x2 ;  /* 0x00000044bc06b211 */ /* 0x001fc800078a10ff */
[----:B------:R-:W-:Y:S02]  /*d360*/  @!P3 LEA.HI.X R7, R188, R69, R189, 0x2, P5 ;  /* 0x00000045bc07b211 */ /* 0x000fe400028f14bd */
[----:B-1----:R-:W-:-:S03]  /*d370*/  @!P4 LEA R8, P6, R186, R68, 0x2 ;  /* 0x00000044ba08c211 */ /* 0x002fc600078c10ff */
[----:B------:R0:W-:Y:S01]  /*d380*/  @!P3 ST.E.64 desc[UR48][R6.64], R14 ;  /* 0x0000000e0600b985 */ /* 0x0001e2000c101b30 */
[----:B------:R-:W-:Y:S02]  /*d390*/  @!P0 LEA R70, P5, R184, R68, 0x2 ;  /* 0x00000044b8468211 */ /* 0x000fe400078a10ff */
[-C--:B------:R-:W-:Y:S02]  /*d3a0*/  @!P4 LEA.HI.X R9, R186, R69.reuse, R187, 0x2, P6 ;  /* 0x00000045ba09c211 */ /* 0x080fe400030f14bb */
[----:B------:R-:W-:Y:S02]  /*d3b0*/  @!P0 LEA.HI.X R71, R184, R69, R185, 0x2, P5 ;  /* 0x00000045b8478211 */ /* 0x000fe400028f14b9 */
[----:B------:R-:W-:Y:S01]  /*d3c0*/  ISETP.GE.AND P3, PT, R178, UR4, PT ;  /* 0x00000004b2007c0c */ /* 0x000fe2000bf66270 */
[----:B------:R1:W-:Y:S01]  /*d3d0*/  @!P4 ST.E.64 desc[UR48][R8.64], R20 ;  /* 0x000000140800c985 */ /* 0x0003e2000c101b30 */
[----:B------:R-:W-:-:S03]  /*d3e0*/  ISETP.GE.AND P4, PT, R176, UR4, PT ;  /* 0x00000004b0007c0c */ /* 0x000fc6000bf86270 */
[----:B------:R-:W-:Y:S01]  /*d3f0*/  @!P0 ST.E.64 desc[UR48][R70.64], R28 ;  /* 0x0000001c46008985 */ /* 0x000fe2000c101b30 */
[----:B------:R-:W-:Y:S02]  /*d400*/  ISETP.GE.AND P0, PT, R174, UR4, PT ;  /* 0x00000004ae007c0c */ /* 0x000fe4000bf06270 */
[----:B0-----:R-:W-:-:S04]  /*d410*/  @!P1 LEA R6, P5, R182, R68, 0x2 ;  /* 0x00000044b6069211 */ /* 0x001fc800078a10ff */
[-C--:B------:R-:W-:Y:S02]  /*d420*/  @!P1 LEA.HI.X R7, R182, R69.reuse, R183, 0x2, P5 ;  /* 0x00000045b6079211 */ /* 0x080fe400028f14b7 */
[-C--:B------:R-:W-:Y:S02]  /*d430*/  @!P3 LEA R14, P5, R178, R68.reuse, 0x2 ;  /* 0x00000044b20eb211 */ /* 0x080fe400078a10ff */
[----:B-1----:R-:W-:Y:S01]  /*d440*/  @!P2 LEA R8, P6, R180, R68, 0x2 ;  /* 0x00000044b408a211 */ /* 0x002fe200078c10ff */
[----:B------:R0:W-:Y:S01]  /*d450*/  @!P1 ST.E.64 desc[UR48][R6.64], R30 ;  /* 0x0000001e06009985 */ /* 0x0001e2000c101b30 */
[----:B------:R-:W-:Y:S02]  /*d460*/  ISETP.GE.AND P1, PT, R172, UR4, PT ;  /* 0x00000004ac007c0c */ /* 0x000fe4000bf26270 */
[-C--:B------:R-:W-:Y:S02]  /*d470*/  @!P2 LEA.HI.X R9, R180, R69.reuse, R181, 0x2, P6 ;  /* 0x00000045b409a211 */ /* 0x080fe400030f14b5 */
[----:B------:R-:W-:-:S03]  /*d480*/  @!P3 LEA.HI.X R15, R178, R69, R179, 0x2, P5 ;  /* 0x00000045b20fb211 */ /* 0x000fc600028f14b3 */
[----:B------:R1:W-:Y:S01]  /*d490*/  @!P2 ST.E.64 desc[UR48][R8.64], R36 ;  /* 0x000000240800a985 */ /* 0x0003e2000c101b30 */
[----:B------:R-:W-:-:S03]  /*d4a0*/  ISETP.GE.AND P2, PT, R170, UR4, PT ;  /* 0x00000004aa007c0c */ /* 0x000fc6000bf46270 */
[----:B------:R2:W-:Y:S01]  /*d4b0*/  @!P3 ST.E.64 desc[UR48][R14.64], R38 ;  /* 0x000000260e00b985 */ /* 0x0005e2000c101b30 */
[----:B------:R-:W-:Y:S02]  /*d4c0*/  ISETP.GE.AND P3, PT, R168, UR4, PT ;  /* 0x00000004a8007c0c */ /* 0x000fe4000bf66270 */
[----:B0-----:R-:W-:-:S04]  /*d4d0*/  @!P4 LEA R6, P5, R176, R68, 0x2 ;  /* 0x00000044b006c211 */ /* 0x001fc800078a10ff */
[----:B------:R-:W-:Y:S02]  /*d4e0*/  @!P4 LEA.HI.X R7, R176, R69, R177, 0x2, P5 ;  /* 0x00000045b007c211 */ /* 0x000fe400028f14b1 */
[----:B-1----:R-:W-:-:S03]  /*d4f0*/  @!P0 LEA R8, P6, R174, R68, 0x2 ;  /* 0x00000044ae088211 */ /* 0x002fc600078c10ff */
[----:B------:R0:W-:Y:S01]  /*d500*/  @!P4 ST.E.64 desc[UR48][R6.64], R44 ;  /* 0x0000002c0600c985 */ /* 0x0001e2000c101b30 */
[----:B------:R-:W-:Y:S02]  /*d510*/  ISETP.GE.AND P4, PT, R166, UR4, PT ;  /* 0x00000004a6007c0c */ /* 0x000fe4000bf86270 */
[----:B--2---:R-:W-:Y:S02]  /*d520*/  @!P1 LEA R14, P5, R172, R68, 0x2 ;  /* 0x00000044ac0e9211 */ /* 0x004fe400078a10ff */
[-C--:B------:R-:W-:Y:S02]  /*d530*/  @!P0 LEA.HI.X R9, R174, R69.reuse, R175, 0x2, P6 ;  /* 0x00000045ae098211 */ /* 0x080fe400030f14af */
[----:B------:R-:W-:-:S03]  /*d540*/  @!P1 LEA.HI.X R15, R172, R69, R173, 0x2, P5 ;  /* 0x00000045ac0f9211 */ /* 0x000fc600028f14ad */
[----:B------:R1:W-:Y:S01]  /*d550*/  @!P0 ST.E.64 desc[UR48][R8.64], R46 ;  /* 0x0000002e08008985 */ /* 0x0003e2000c101b30 */
[----:B0-----:R-:W-:-:S03]  /*d560*/  @!P2 LEA R6, P0, R170, R68, 0x2 ;  /* 0x00000044aa06a211 */ /* 0x001fc600078010ff */
[----:B------:R0:W-:Y:S01]  /*d570*/  @!P1 ST.E.64 desc[UR48][R14.64], R52 ;  /* 0x000000340e009985 */ /* 0x0001e2000c101b30 */
[----:B------:R-:W-:Y:S02]  /*d580*/  ISETP.GE.AND P1, PT, R164, UR4, PT ;  /* 0x00000004a4007c0c */ /* 0x000fe4000bf26270 */
[----:B------:R-:W-:Y:S02]  /*d590*/  @!P2 LEA.HI.X R7, R170, R69, R171, 0x2, P0 ;  /* 0x00000045aa07a211 */ /* 0x000fe400000f14ab */
[----:B------:R-:W-:-:S03]  /*d5a0*/  ISETP.GE.AND P0, PT, R162, UR4, PT ;  /* 0x00000004a2007c0c */ /* 0x000fc6000bf06270 */
[----:B------:R2:W-:Y:S01]  /*d5b0*/  @!P2 ST.E.64 desc[UR48][R6.64], R54 ;  /* 0x000000360600a985 */ /* 0x0005e2000c101b30 */
[-C--:B-1----:R-:W-:Y:S02]  /*d5c0*/  @!P3 LEA R8, P6, R168, R68.reuse, 0x2 ;  /* 0x00000044a808b211 */ /* 0x082fe400078c10ff */
[----:B------:R-:W-:Y:S02]  /*d5d0*/  ISETP.GE.AND P2, PT, R160, UR4, PT ;  /* 0x00000004a0007c0c */ /* 0x000fe4000bf46270 */
[----:B------:R-:W-:Y:S02]  /*d5e0*/  @!P3 LEA.HI.X R9, R168, R69, R169, 0x2, P6 ;  /* 0x00000045a809b211 */ /* 0x000fe400030f14a9 */
[----:B0-----:R-:W-:-:S03]  /*d5f0*/  @!P4 LEA R14, P5, R166, R68, 0x2 ;  /* 0x00000044a60ec211 */ /* 0x001fc600078a10ff */
[----:B------:R0:W-:Y:S01]  /*d600*/  @!P3 ST.E.64 desc[UR48][R8.64], R60 ;  /* 0x0000003c0800b985 */ /* 0x0001e2000c101b30 */
[-C--:B------:R-:W-:Y:S02]  /*d610*/  @!P4 LEA.HI.X R15, R166, R69.reuse, R167, 0x2, P5 ;  /* 0x00000045a60fc211 */ /* 0x080fe400028f14a7 */
[----:B------:R-:W-:Y:S02]  /*d620*/  ISETP.GE.AND P3, PT, R94, UR4, PT ;  /* 0x000000045e007c0c */ /* 0x000fe4000bf66270 */
[-C--:B--2---:R-:W-:Y:S01]  /*d630*/  @!P1 LEA R6, P5, R164, R68.reuse, 0x2 ;  /* 0x00000044a4069211 */ /* 0x084fe200078a10ff */
[----:B------:R1:W-:Y:S01]  /*d640*/  @!P4 ST.E.64 desc[UR48][R14.64], R62 ;  /* 0x0000003e0e00c985 */ /* 0x0003e2000c101b30 */
[----:B------:R-:W-:Y:S02]  /*d650*/  ISETP.GE.AND P4, PT, R92, UR4, PT ;  /* 0x000000045c007c0c */ /* 0x000fe4000bf86270 */
[----:B------:R-:W-:Y:S02]  /*d660*/  @!P1 LEA.HI.X R7, R164, R69, R165, 0x2, P5 ;  /* 0x00000045a4079211 */ /* 0x000fe400028f14a5 */
[----:B0-----:R-:W-:-:S03]  /*d670*/  @!P0 LEA R8, P6, R162, R68, 0x2 ;  /* 0x00000044a2088211 */ /* 0x001fc600078c10ff */
[----:B------:R0:W-:Y:S01]  /*d680*/  @!P1 ST.E.64 desc[UR48][R6.64], R84 ;  /* 0x0000005406009985 */ /* 0x0001e2000c101b30 */
[----:B------:R-:W-:Y:S02]  /*d690*/  ISETP.GE.AND P1, PT, R237, UR4, PT ;  /* 0x00000004ed007c0c */ /* 0x000fe4000bf26270 */
[-C--:B------:R-:W-:Y:S02]  /*d6a0*/  @!P0 LEA.HI.X R9, R162, R69.reuse, R163, 0x2, P6 ;  /* 0x00000045a2098211 */ /* 0x080fe400030f14a3 */
[-C--:B-1----:R-:W-:Y:S02]  /*d6b0*/  @!P2 LEA R14, P5, R160, R68.reuse, 0x2 ;  /* 0x00000044a00ea211 */ /* 0x082fe400078a10ff */
[-C--:B------:R-:W-:Y:S01]  /*d6c0*/  @!P4 LEA R30, P6, R92, R68.reuse, 0x2 ;  /* 0x000000445c1ec211 */ /* 0x080fe200078c10ff */
[----:B------:R1:W-:Y:S01]  /*d6d0*/  @!P0 ST.E.64 desc[UR48][R8.64], R86 ;  /* 0x0000005608008985 */ /* 0x0003e2000c101b30 */
[----:B------:R-:W-:Y:S02]  /*d6e0*/  @!P2 LEA.HI.X R15, R160, R69, R161, 0x2, P5 ;  /* 0x00000045a00fa211 */ /* 0x000fe400028f14a1 */
[----:B------:R-:W-:-:S02]  /*d6f0*/  @!P3 LEA R20, P0, R94, R68, 0x2 ;  /* 0x000000445e14b211 */ /* 0x000fc400078010ff */
[-C--:B------:R-:W-:Y:S01]  /*d700*/  @!P4 LEA.HI.X R31, R92, R69.reuse, R93, 0x2, P6 ;  /* 0x000000455c1fc211 */ /* 0x080fe200030f145d */
[----:B------:R2:W-:Y:S01]  /*d710*/  @!P2 ST.E.64 desc[UR48][R14.64], R100 ;  /* 0x000000640e00a985 */ /* 0x0005e2000c101b30 */
[----:B------:R-:W-:Y:S02]  /*d720*/  ISETP.GE.AND P2, PT, R236, UR4, PT ;  /* 0x00000004ec007c0c */ /* 0x000fe4000bf46270 */
[----:B------:R-:W-:Y:S02]  /*d730*/  @!P3 LEA.HI.X R21, R94, R69, R95, 0x2, P0 ;  /* 0x000000455e15b211 */ /* 0x000fe400000f145f */
[----:B------:R-:W-:Y:S02]  /*d740*/  ISETP.GE.AND P0, PT, R235, UR4, PT ;  /* 0x00000004eb007c0c */ /* 0x000fe4000bf06270 */
[----:B------:R-:W-:Y:S01]  /*d750*/  @!P1 LEA R28, P5, R237, R68, 0x2 ;  /* 0x00000044ed1c9211 */ /* 0x000fe200078a10ff */
[----:B------:R3:W-:Y:S01]  /*d760*/  @!P3 ST.E.64 desc[UR48][R20.64], R102 ;  /* 0x000000661400b985 */ /* 0x0007e2000c101b30 */
[----:B------:R-:W-:-:S02]  /*d770*/  ISETP.GE.AND P3, PT, R234, UR4, PT ;  /* 0x00000004ea007c0c */ /* 0x000fc4000bf66270 */
[-C--:B------:R-:W-:Y:S01]  /*d780*/  @!P1 LEA.HI.X R29, R237, R69.reuse, R91, 0x2, P5 ;  /* 0x00000045ed1d9211 */ /* 0x080fe200028f145b */
[----:B------:R-:W-:Y:S02]  /*d790*/  @!P4 ST.E.64 desc[UR48][R30.64], R108 ;  /* 0x0000006c1e00c985 */ /* 0x000fe4000c101b30 */
[CC--:B0-----:R-:W-:Y:S02]  /*d7a0*/  @!P2 LEA R6, P4, R236.reuse, R68.reuse, 0x2 ;  /* 0x00000044ec06a211 */ /* 0x0c1fe400078810ff */
[----:B------:R0:W-:Y:S01]  /*d7b0*/  @!P1 ST.E.64 desc[UR48][R28.64], R110 ;  /* 0x0000006e1c009985 */ /* 0x0001e2000c101b30 */
[----:B------:R-:W-:Y:S02]  /*d7c0*/  ISETP.GE.AND P1, PT, R233, UR4, PT ;  /* 0x00000004e9007c0c */ /* 0x000fe4000bf26270 */
[----:B------:R-:W-:Y:S02]  /*d7d0*/  @!P2 LEA.HI.X R7, R236, R69, R90, 0x2, P4 ;  /* 0x00000045ec07a211 */ /* 0x000fe400020f145a */
[----:B-1----:R-:W-:-:S02]  /*d7e0*/  @!P0 LEA R8, P6, R235, R68, 0x2 ;  /* 0x00000044eb088211 */ /* 0x002fc400078c10ff */
[----:B------:R-:W-:Y:S01]  /*d7f0*/  ISETP.GE.AND P4, PT, R232, UR4, PT ;  /* 0x00000004e8007c0c */ /* 0x000fe2000bf86270 */
[----:B------:R-:W-:Y:S01]  /*d800*/  @!P2 ST.E.64 desc[UR48][R6.64], R116 ;  /* 0x000000740600a985 */ /* 0x000fe2000c101b30 */
[-C--:B------:R-:W-:Y:S02]  /*d810*/  @!P0 LEA.HI.X R9, R235, R69.reuse, R89, 0x2, P6 ;  /* 0x00000045eb098211 */ /* 0x080fe400030f1459 */
[----:B------:R-:W-:Y:S02]  /*d820*/  ISETP.GE.AND P2, PT, R23, UR4, PT ;  /* 0x0000000417007c0c */ /* 0x000fe4000bf46270 */
[CC--:B--2---:R-:W-:Y:S01]  /*d830*/  @!P3 LEA R14, P5, R234.reuse, R68.reuse, 0x2 ;  /* 0x00000044ea0eb211 */ /* 0x0c4fe200078a10ff */
[----:B------:R1:W-:Y:S01]  /*d840*/  @!P0 ST.E.64 desc[UR48][R8.64], R118 ;  /* 0x0000007608008985 */ /* 0x0003e2000c101b30 */
[----:B---3--:R-:W-:Y:S02]  /*d850*/  @!P1 LEA R20, P0, R233, R68, 0x2 ;  /* 0x00000044e9149211 */ /* 0x008fe400078010ff */
[----:B------:R-:W-:-:S02]  /*d860*/  @!P3 LEA.HI.X R15, R234, R69, R88, 0x2, P5 ;  /* 0x00000045ea0fb211 */ /* 0x000fc400028f1458 */
[-C--:B------:R-:W-:Y:S02]  /*d870*/  @!P1 LEA.HI.X R21, R233, R69.reuse, R83, 0x2, P0 ;  /* 0x00000045e9159211 */ /* 0x080fe400000f1453 */
[----:B------:R-:W-:Y:S01]  /*d880*/  ISETP.GE.AND P0, PT, R22, UR4, PT ;  /* 0x0000000416007c0c */ /* 0x000fe2000bf06270 */
[----:B------:R2:W-:Y:S01]  /*d890*/  @!P3 ST.E.64 desc[UR48][R14.64], R124 ;  /* 0x0000007c0e00b985 */ /* 0x0005e2000c101b30 */
[CC--:B0-----:R-:W-:Y:S02]  /*d8a0*/  @!P4 LEA R28, P3, R232.reuse, R68.reuse, 0x2 ;  /* 0x00000044e81cc211 */ /* 0x0c1fe400078610ff */
[C---:B------:R-:W-:Y:S01]  /*d8b0*/  @!P2 LEA R30, P5, R23.reuse, R68, 0x2 ;  /* 0x00000044171ea211 */ /* 0x040fe200078a10ff */
[----:B------:R0:W-:Y:S01]  /*d8c0*/  @!P1 ST.E.64 desc[UR48][R20.64], R126 ;  /* 0x0000007e14009985 */ /* 0x0001e2000c101b30 */
[-C--:B------:R-:W-:Y:S01]  /*d8d0*/  @!P4 LEA.HI.X R29, R232, R69.reuse, R82, 0x2, P3 ;  /* 0x00000045e81dc211 */ /* 0x080fe200018f1452 */
[----:B-1----:R-:W-:Y:S01]  /*d8e0*/  VIADD R9, R16, 0xf0 ;  /* 0x000000f010097836 */ /* 0x002fe20000000000 */
[----:B------:R-:W-:-:S02]  /*d8f0*/  @!P2 LEA.HI.X R31, R23, R69, R81, 0x2, P5 ;  /* 0x00000045171fa211 */ /* 0x000fc400028f1451 */
[----:B------:R-:W-:Y:S01]  /*d900*/  ISETP.GE.AND P1, PT, R17, UR4, PT ;  /* 0x0000000411007c0c */ /* 0x000fe2000bf26270 */
[----:B------:R1:W-:Y:S01]  /*d910*/  @!P4 ST.E.64 desc[UR48][R28.64], R132 ;  /* 0x000000841c00c985 */ /* 0x0003e2000c101b30 */
[----:B------:R-:W-:Y:S02]  /*d920*/  ISETP.GE.AND P3, PT, R9, UR4, PT ;  /* 0x0000000409007c0c */ /* 0x000fe4000bf66270 */
[----:B------:R-:W-:Y:S01]  /*d930*/  ISETP.GE.AND P5, PT, R19, UR4, PT ;  /* 0x0000000413007c0c */ /* 0x000fe2000bfa6270 */
[----:B------:R3:W-:Y:S01]  /*d940*/  @!P2 ST.E.64 desc[UR48][R30.64], R134 ;  /* 0x000000861e00a985 */ /* 0x0007e2000c101b30 */
[----:B------:R-:W-:Y:S01]  /*d950*/  @!P0 LEA R6, P2, R22, R68, 0x2 ;  /* 0x0000004416068211 */ /* 0x000fe200078410ff */
[----:B--2---:R-:W-:Y:S01]  /*d960*/  VIADD R15, R16, 0xf8 ;  /* 0x000000f8100f7836 */ /* 0x004fe20000000000 */
[----:B------:R-:W-:Y:S02]  /*d970*/  ISETP.GE.AND P4, PT, R18, UR4, PT ;  /* 0x0000000412007c0c */ /* 0x000fe4000bf86270 */
[----:B------:R-:W-:-:S02]  /*d980*/  @!P0 LEA.HI.X R7, R22, R69, R80, 0x2, P2 ;  /* 0x0000004516078211 */ /* 0x000fc400010f1450 */
[----:B------:R-:W-:Y:S02]  /*d990*/  ISETP.GE.AND P2, PT, R15, UR4, PT ;  /* 0x000000040f007c0c */ /* 0x000fe4000bf46270 */
[----:B------:R-:W-:Y:S01]  /*d9a0*/  SHF.R.S32.HI R8, RZ, 0x1f, R17 ;  /* 0x0000001fff087819 */ /* 0x000fe20000011411 */
[----:B------:R2:W-:Y:S01]  /*d9b0*/  @!P0 ST.E.64 desc[UR48][R6.64], R140 ;  /* 0x0000008c06008985 */ /* 0x0005e2000c101b30 */
[-C--:B0-----:R-:W-:Y:S02]  /*d9c0*/  @!P1 LEA R20, P6, R17, R68.reuse, 0x2 ;  /* 0x0000004411149211 */ /* 0x081fe400078c10ff */
[----:B------:R-:W-:Y:S02]  /*d9d0*/  SHF.R.S32.HI R14, RZ, 0x1f, R9 ;  /* 0x0000001fff0e7819 */ /* 0x000fe40000011409 */
[----:B-1----:R-:W-:Y:S02]  /*d9e0*/  @!P3 LEA R28, P0, R9, R68, 0x2 ;  /* 0x00000044091cb211 */ /* 0x002fe400078010ff */
[----:B------:R-:W-:-:S02]  /*d9f0*/  @!P1 LEA.HI.X R21, R17, R69, R8, 0x2, P6 ;  /* 0x0000004511159211 */ /* 0x000fc400030f1408 */
[-C--:B------:R-:W-:Y:S02]  /*da00*/  @!P5 LEA R8, P6, R19, R68.reuse, 0x2 ;  /* 0x000000441308d211 */ /* 0x080fe400078c10ff */
[-C--:B------:R-:W-:Y:S02]  /*da10*/  @!P3 LEA.HI.X R29, R9, R69.reuse, R14, 0x2, P0 ;  /* 0x00000045091db211 */ /* 0x080fe400000f140e */
[----:B------:R-:W-:Y:S02]  /*da20*/  @!P5 LEA.HI.X R9, R19, R69, R79, 0x2, P6 ;  /* 0x000000451309d211 */ /* 0x000fe400030f144f */
[----:B---3--:R-:W-:Y:S02]  /*da30*/  SHF.R.S32.HI R31, RZ, 0x1f, R15 ;  /* 0x0000001fff1f7819 */ /* 0x008fe4000001140f */
[-C--:B------:R-:W-:Y:S01]  /*da40*/  @!P2 LEA R30, P6, R15, R68.reuse, 0x2 ;  /* 0x000000440f1ea211 */ /* 0x080fe200078c10ff */
[----:B------:R2:W-:Y:S01]  /*da50*/  @!P5 ST.E.64 desc[UR48][R8.64], R142 ;  /* 0x0000008e0800d985 */ /* 0x0005e2000c101b30 */
[----:B------:R-:W-:-:S02]  /*da60*/  @!P4 LEA R14, P0, R18, R68, 0x2 ;  /* 0x00000044120ec211 */ /* 0x000fc400078010ff */
[-C--:B------:R-:W-:Y:S02]  /*da70*/  @!P2 LEA.HI.X R31, R15, R69.reuse, R31, 0x2, P6 ;  /* 0x000000450f1fa211 */ /* 0x080fe400030f141f */
[----:B------:R-:W-:-:S05]  /*da80*/  @!P4 LEA.HI.X R15, R18, R69, R78, 0x2, P0 ;  /* 0x00000045120fc211 */ /* 0x000fca00000f144e */
[----:B------:R2:W-:Y:S04]  /*da90*/  @!P4 ST.E.64 desc[UR48][R14.64], R148 ;  /* 0x000000940e00c985 */ /* 0x0005e8000c101b30 */
[----:B------:R2:W-:Y:S04]  /*daa0*/  @!P1 ST.E.64 desc[UR48][R20.64], R150 ;  /* 0x0000009614009985 */ /* 0x0005e8000c101b30 */
[----:B------:R2:W-:Y:S04]  /*dab0*/  @!P3 ST.E.64 desc[UR48][R28.64], R156 ;  /* 0x0000009c1c00b985 */ /* 0x0005e8000c101b30 */
[----:B------:R2:W-:Y:S02]  /*dac0*/  @!P2 ST.E.64 desc[UR48][R30.64], R158 ;  /* 0x0000009e1e00a985 */ /* 0x0005e4000c101b30 */
.L_x_181:
[----:B------:R-:W-:Y:S05]  /*dad0*/  BSYNC B1 ;  /* 0x0000000000017941 */ /* 0x000fea0003800000 */
.L_x_180:
[----:B------:R-:W-:Y:S01]  /*dae0*/  ISETP.GE.AND P0, PT, R74, UR9, PT ;  /* 0x000000094a007c0c */ /* 0x000fe2000bf06270 */
[----:B--2---:R0:W1:Y:S04]  /*daf0*/  SHFL.IDX PT, R7, R75, 0x1, 0x1c1f ;  /* 0x003c1f004b077f89 */ /* 0x00406800000e0000 */
[----:B------:R0:W2:Y:S08]  /*db00*/  SHFL.IDX PT, R6, R0, 0x1, 0x1c1f ;  /* 0x003c1f0000067f89 */ /* 0x0000b000000e0000 */
[----:B0-----:R-:W-:Y:S05]  /*db10*/  @P0 BRA `(.L_x_179) ;  /* 0x0000001400ec0947 */ /* 0x001fea0003800000 */
[----:B------:R-:W-:Y:S02]  /*db20*/  ULDC UR4, c[0x0][0xac8] ;  /* 0x0002b20000047ab9 */ /* 0x000fe40000000800 */
[----:B------:R-:W-:Y:S02]  /*db30*/  ISETP.GE.AND P2, PT, R16, UR4, PT ;  /* 0x0000000410007c0c */ /* 0x000fe4000bf46270 */
[----:B------:R-:W-:Y:S02]  /*db40*/  ISETP.GE.AND P5, PT, R190, UR4, PT ;  /* 0x00000004be007c0c */ /* 0x000fe4000bfa6270 */
[----:B------:R-:W-:Y:S02]  /*db50*/  ISETP.GE.AND P4, PT, R188, UR4, PT ;  /* 0x00000004bc007c0c */ /* 0x000fe4000bf86270 */
[----:B------:R-:W-:Y:S02]  /*db60*/  ISETP.GE.AND P3, PT, R186, UR4, PT ;  /* 0x00000004ba007c0c */ /* 0x000fe4000bf66270 */
[----:B------:R-:W-:-:S05]  /*db70*/  ISETP.GE.AND P0, PT, R184, UR4, PT ;  /* 0x00000004b8007c0c */ /* 0x000fca000bf06270 */
[----:B-12---:R-:W-:Y:S02]  /*db80*/  @!P2 IMAD.WIDE R8, R16, 0x4, R6 ;  /* 0x000000041008a825 */ /* 0x006fe400078e0206 */
[----:B------:R-:W-:-:S03]  /*db90*/  @!P5 LEA R14, P1, R190, R6, 0x2 ;  /* 0x00000006be0ed211 */ /* 0x000fc600078210ff */
[----:B------:R0:W-:Y:S01]  /*dba0*/  @!P2 ST.E.64 desc[UR48][R8.64], R10 ;  /* 0x0000000a0800a985 */ /* 0x0001e2000c101b30 */
[-C--:B------:R-:W-:Y:S02]  /*dbb0*/  @!P4 LEA R20, P2, R188, R6.reuse, 0x2 ;  /* 0x00000006bc14c211 */ /* 0x080fe400078410ff */
[-C--:B------:R-:W-:Y:S02]  /*dbc0*/  @!P5 LEA.HI.X R15, R190, R7.reuse, R191, 0x2, P1 ;  /* 0x00000007be0fd211 */ /* 0x080fe400008f14bf */
[----:B------:R-:W-:Y:S02]  /*dbd0*/  ISETP.GE.AND P1, PT, R182, UR4, PT ;  /* 0x00000004b6007c0c */ /* 0x000fe4000bf26270 */
[-C--:B------:R-:W-:Y:S01]  /*dbe0*/  @!P4 LEA.HI.X R21, R188, R7.reuse, R189, 0x2, P2 ;  /* 0x00000007bc15c211 */ /* 0x080fe200010f14bd */
[----:B------:R1:W-:Y:S01]  /*dbf0*/  @!P5 ST.E.64 desc[UR48][R14.64], R12 ;  /* 0x0000000c0e00d985 */ /* 0x0003e2000c101b30 */
[----:B------:R-:W-:Y:S02]  /*dc00*/  @!P3 LEA R28, P6, R186, R6, 0x2 ;  /* 0x00000006ba1cb211 */ /* 0x000fe400078c10ff */
[----:B------:R-:W-:Y:S01]  /*dc10*/  ISETP.GE.AND P2, PT, R180, UR4, PT ;  /* 0x00000004b4007c0c */ /* 0x000fe2000bf46270 */
[----:B------:R-:W-:Y:S01]  /*dc20*/  @!P4 ST.E.64 desc[UR48][R20.64], R24 ;  /* 0x000000181400c985 */ /* 0x000fe2000c101b30 */
[----:B------:R-:W-:-:S02]  /*dc30*/  @!P3 LEA.HI.X R29, R186, R7, R187, 0x2, P6 ;  /* 0x00000007ba1db211 */ /* 0x000fc400030f14bb */
[----:B------:R-:W-:Y:S02]  /*dc40*/  ISETP.GE.AND P4, PT, R178, UR4, PT ;  /* 0x00000004b2007c0c */ /* 0x000fe4000bf86270 */
[-C--:B------:R-:W-:Y:S01]  /*dc50*/  @!P0 LEA R30, P5, R184, R6.reuse, 0x2 ;  /* 0x00000006b81e8211 */ /* 0x080fe200078a10ff */
[----:B------:R2:W-:Y:S01]  /*dc60*/  @!P3 ST.E.64 desc[UR48][R28.64], R26 ;  /* 0x0000001a1c00b985 */ /* 0x0005e2000c101b30 */
[----:B------:R-:W-:Y:S02]  /*dc70*/  ISETP.GE.AND P3, PT, R176, UR4, PT ;  /* 0x00000004b0007c0c */ /* 0x000fe4000bf66270 */
[-C--:B------:R-:W-:Y:S02]  /*dc80*/  @!P0 LEA.HI.X R31, R184, R7.reuse, R185, 0x2, P5 ;  /* 0x00000007b81f8211 */ /* 0x080fe400028f14b9 */
[-C--:B0-----:R-:W-:Y:S02]  /*dc90*/  @!P1 LEA R8, P5, R182, R6.reuse, 0x2 ;  /* 0x00000006b6089211 */ /* 0x081fe400078a10ff */
[----:B------:R-:W-:Y:S01]  /*dca0*/  @!P2 LEA R10, P6, R180, R6, 0x2 ;  /* 0x00000006b40aa211 */ /* 0x000fe200078c10ff */
[----:B------:R-:W-:Y:S01]  /*dcb0*/  @!P0 ST.E.64 desc[UR48][R30.64], R32 ;  /* 0x000000201e008985 */ /* 0x000fe2000c101b30 */
[----:B------:R-:W-:-:S02]  /*dcc0*/  @!P1 LEA.HI.X R9, R182, R7, R183, 0x2, P5 ;  /* 0x00000007b6099211 */ /* 0x000fc400028f14b7 */
[-C--:B------:R-:W-:Y:S02]  /*dcd0*/  @!P2 LEA.HI.X R11, R180, R7.reuse, R181, 0x2, P6 ;  /* 0x00000007b40ba211 */ /* 0x080fe400030f14b5 */
[-C--:B-1----:R-:W-:Y:S01]  /*dce0*/  @!P4 LEA R12, P5, R178, R6.reuse, 0x2 ;  /* 0x00000006b20cc211 */ /* 0x082fe200078a10ff */
[----:B------:R0:W-:Y:S01]  /*dcf0*/  @!P1 ST.E.64 desc[UR48][R8.64], R34 ;  /* 0x0000002208009985 */ /* 0x0001e2000c101b30 */
[----:B------:R-:W-:Y:S01]  /*dd00*/  ISETP.GE.AND P0, PT, R174, UR4, PT ;  /* 0x00000004ae007c0c */ /* 0x000fe2000bf06270 */
[----:B--2---:R-:W-:Y:S01]  /*dd10*/  VIADD R27, R16, 0xf0 ;  /* 0x000000f0101b7836 */ /* 0x004fe20000000000 */
[----:B------:R-:W-:Y:S01]  /*dd20*/  @!P4 LEA.HI.X R13, R178, R7, R179, 0x2, P5 ;  /* 0x00000007b20dc211 */ /* 0x000fe200028f14b3 */
[----:B------:R1:W-:Y:S01]  /*dd30*/  @!P2 ST.E.64 desc[UR48][R10.64], R40 ;  /* 0x000000280a00a985 */ /* 0x0003e2000c101b30 */
[----:B------:R-:W-:Y:S02]  /*dd40*/  ISETP.GE.AND P1, PT, R172, UR4, PT ;  /* 0x00000004ac007c0c */ /* 0x000fe4000bf26270 */
[----:B------:R-:W-:Y:S01]  /*dd50*/  @!P3 LEA R14, P2, R176, R6, 0x2 ;  /* 0x00000006b00eb211 */ /* 0x000fe200078410ff */
[----:B------:R2:W-:Y:S01]  /*dd60*/  @!P4 ST.E.64 desc[UR48][R12.64], R42 ;  /* 0x0000002a0c00c985 */ /* 0x0005e2000c101b30 */
[----:B------:R-:W-:-:S02]  /*dd70*/  ISETP.GE.AND P4, PT, R170, UR4, PT ;  /* 0x00000004aa007c0c */ /* 0x000fc4000bf86270 */
[-C--:B------:R-:W-:Y:S02]  /*dd80*/  @!P3 LEA.HI.X R15, R176, R7.reuse, R177, 0x2, P2 ;  /* 0x00000007b00fb211 */ /* 0x080fe400010f14b1 */
[----:B------:R-:W-:Y:S02]  /*dd90*/  ISETP.GE.AND P2, PT, R168, UR4, PT ;  /* 0x00000004a8007c0c */ /* 0x000fe4000bf46270 */
[-C--:B------:R-:W-:Y:S01]  /*dda0*/  @!P0 LEA R20, P6, R174, R6.reuse, 0x2 ;  /* 0x00000006ae148211 */ /* 0x080fe200078c10ff */
[----:B------:R3:W-:Y:S01]  /*ddb0*/  @!P3 ST.E.64 desc[UR48][R14.64], R48 ;  /* 0x000000300e00b985 */ /* 0x0007e2000c101b30 */
[----:B------:R-:W-:Y:S02]  /*ddc0*/  ISETP.GE.AND P3, PT, R166, UR4, PT ;  /* 0x00000004a6007c0c */ /* 0x000fe4000bf66270 */
[----:B------:R-:W-:Y:S02]  /*ddd0*/  @!P1 LEA R24, P5, R172, R6, 0x2 ;  /* 0x00000006ac189211 */ /* 0x000fe400078a10ff */
[----:B------:R-:W-:-:S02]  /*dde0*/  @!P0 LEA.HI.X R21, R174, R7, R175, 0x2, P6 ;  /* 0x00000007ae158211 */ /* 0x000fc400030f14af */
[-C--:B------:R-:W-:Y:S02]  /*ddf0*/  @!P1 LEA.HI.X R25, R172, R7.reuse, R173, 0x2, P5 ;  /* 0x00000007ac199211 */ /* 0x080fe400028f14ad */
[-C--:B0-----:R-:W-:Y:S01]  /*de00*/  @!P4 LEA R8, P5, R170, R6.reuse, 0x2 ;  /* 0x00000006aa08c211 */ /* 0x081fe200078a10ff */
[----:B------:R0:W-:Y:S01]  /*de10*/  @!P0 ST.E.64 desc[UR48][R20.64], R50 ;  /* 0x0000003214008985 */ /* 0x0001e2000c101b30 */
[----:B------:R-:W-:Y:S02]  /*de20*/  ISETP.GE.AND P0, PT, R164, UR4, PT ;  /* 0x00000004a4007c0c */ /* 0x000fe4000bf06270 */
[-C--:B-1----:R-:W-:Y:S01]  /*de30*/  @!P2 LEA R10, P6, R168, R6.reuse, 0x2 ;  /* 0x00000006a80aa211 */ /* 0x082fe200078c10ff */
[----:B------:R1:W-:Y:S01]  /*de40*/  @!P1 ST.E.64 desc[UR48][R24.64], R56 ;  /* 0x0000003818009985 */ /* 0x0003e2000c101b30 */
[----:B------:R-:W-:Y:S02]  /*de50*/  @!P4 LEA.HI.X R9, R170, R7, R171, 0x2, P5 ;  /* 0x00000007aa09c211 */ /* 0x000fe400028f14ab */
[----:B--2---:R-:W-:-:S02]  /*de60*/  @!P3 LEA R12, P5, R166, R6, 0x2 ;  /* 0x00000006a60cb211 */ /* 0x004fc400078a10ff */
[-C--:B------:R-:W-:Y:S01]  /*de70*/  @!P2 LEA.HI.X R11, R168, R7.reuse, R169, 0x2, P6 ;  /* 0x00000007a80ba211 */ /* 0x080fe200030f14a9 */
[----:B------:R2:W-:Y:S01]  /*de80*/  @!P4 ST.E.64 desc[UR48][R8.64], R58 ;  /* 0x0000003a0800c985 */ /* 0x0005e2000c101b30 */
[----:B------:R-:W-:Y:S02]  /*de90*/  @!P3 LEA.HI.X R13, R166, R7, R167, 0x2, P5 ;  /* 0x00000007a60db211 */ /* 0x000fe400028f14a7 */
[----:B------:R-:W-:Y:S01]  /*dea0*/  ISETP.GE.AND P1, PT, R162, UR4, PT ;  /* 0x00000004a2007c0c */ /* 0x000fe2000bf26270 */
[----:B------:R4:W-:Y:S01]  /*deb0*/  @!P2 ST.E.64 desc[UR48][R10.64], R64 ;  /* 0x000000400a00a985 */ /* 0x0009e2000c101b30 */
[----:B------:R-:W-:Y:S02]  /*dec0*/  ISETP.GE.AND P4, PT, R160, UR4, PT ;  /* 0x00000004a0007c0c */ /* 0x000fe4000bf86270 */
[----:B---3--:R-:W-:Y:S01]  /*ded0*/  @!P0 LEA R14, P2, R164, R6, 0x2 ;  /* 0x00000006a40e8211 */ /* 0x008fe200078410ff */
[----:B------:R3:W-:Y:S01]  /*dee0*/  @!P3 ST.E.64 desc[UR48][R12.64], R66 ;  /* 0x000000420c00b985 */ /* 0x0007e2000c101b30 */
[----:B------:R-:W-:-:S02]  /*def0*/  ISETP.GE.AND P3, PT, R94, UR4, PT ;  /* 0x000000045e007c0c */ /* 0x000fc4000bf66270 */
[-C--:B------:R-:W-:Y:S02]  /*df00*/  @!P0 LEA.HI.X R15, R164, R7.reuse, R165, 0x2, P2 ;  /* 0x00000007a40f8211 */ /* 0x080fe400010f14a5 */
[----:B------:R-:W-:Y:S02]  /*df10*/  ISETP.GE.AND P2, PT, R92, UR4, PT ;  /* 0x000000045c007c0c */ /* 0x000fe4000bf46270 */
[----:B------:R-:W-:Y:S01]  /*df20*/  SHF.R.S32.HI R0, RZ, 0x1f, R27 ;  /* 0x0000001fff007819 */ /* 0x000fe2000001141b */
[----:B------:R5:W-:Y:S01]  /*df30*/  @!P0 ST.E.64 desc[UR48][R14.64], R96 ;  /* 0x000000600e008985 */ /* 0x000be2000c101b30 */
[-C--:B0-----:R-:W-:Y:S02]  /*df40*/  @!P1 LEA R20, P6, R162, R6.reuse, 0x2 ;  /* 0x00000006a2149211 */ /* 0x081fe400078c10ff */
[----:B-1----:R-:W-:Y:S02]  /*df50*/  @!P4 LEA R24, P5, R160, R6, 0x2 ;  /* 0x00000006a018c211 */ /* 0x002fe400078a10ff */
[----:B------:R-:W-:-:S02]  /*df60*/  @!P1 LEA.HI.X R21, R162, R7, R163, 0x2, P6 ;  /* 0x00000007a2159211 */ /* 0x000fc400030f14a3 */
[----:B------:R-:W-:Y:S02]  /*df70*/  ISETP.GE.AND P0, PT, R237, UR4, PT ;  /* 0x00000004ed007c0c */ /* 0x000fe4000bf06270 */
[-C--:B------:R-:W-:Y:S01]  /*df80*/  @!P4 LEA.HI.X R25, R160, R7.reuse, R161, 0x2, P5 ;  /* 0x00000007a019c211 */ /* 0x080fe200028f14a1 */
[----:B------:R0:W-:Y:S01]  /*df90*/  @!P1 ST.E.64 desc[UR48][R20.64], R98 ;  /* 0x0000006214009985 */ /* 0x0001e2000c101b30 */
[-C--:B--2---:R-:W-:Y:S02]  /*dfa0*/  @!P3 LEA R8, P5, R94, R6.reuse, 0x2 ;  /* 0x000000065e08b211 */ /* 0x084fe400078a10ff */
[----:B------:R-:W-:Y:S01]  /*dfb0*/  ISETP.GE.AND P1, PT, R236, UR4, PT ;  /* 0x00000004ec007c0c */ /* 0x000fe2000bf26270 */
[----:B------:R1:W-:Y:S01]  /*dfc0*/  @!P4 ST.E.64 desc[UR48][R24.64], R104 ;  /* 0x000000681800c985 */ /* 0x0003e2000c101b30 */
[----:B------:R-:W-:Y:S02]  /*dfd0*/  @!P3 LEA.HI.X R9, R94, R7, R95, 0x2, P5 ;  /* 0x000000075e09b211 */ /* 0x000fe400028f145f */
[----:B----4-:R-:W-:-:S02]  /*dfe0*/  @!P2 LEA R10, P6, R92, R6, 0x2 ;  /* 0x000000065c0aa211 */ /* 0x010fc400078c10ff */
[----:B------:R-:W-:Y:S01]  /*dff0*/  ISETP.GE.AND P4, PT, R235, UR4, PT ;  /* 0x00000004eb007c0c */ /* 0x000fe2000bf86270 */
[----:B------:R2:W-:Y:S01]  /*e000*/  @!P3 ST.E.64 desc[UR48][R8.64], R106 ;  /* 0x0000006a0800b985 */ /* 0x0005e2000c101b30 */
[----:B------:R-:W-:Y:S02]  /*e010*/  ISETP.GE.AND P3, PT, R234, UR4, PT ;  /* 0x00000004ea007c0c */ /* 0x000fe4000bf66270 */
[C---:B---3--:R-:W-:Y:S02]  /*e020*/  @!P0 LEA R12, P5, R237.reuse, R6, 0x2 ;  /* 0x00000006ed0c8211 */ /* 0x048fe400078a10ff */
[-C--:B------:R-:W-:Y:S02]  /*e030*/  @!P2 LEA.HI.X R11, R92, R7.reuse, R93, 0x2, P6 ;  /* 0x000000075c0ba211 */ /* 0x080fe400030f145d */
[----:B------:R-:W-:-:S03]  /*e040*/  @!P0 LEA.HI.X R13, R237, R7, R91, 0x2, P5 ;  /* 0x00000007ed0d8211 */ /* 0x000fc600028f145b */
[----:B------:R3:W-:Y:S01]  /*e050*/  @!P2 ST.E.64 desc[UR48][R10.64], R112 ;  /* 0x000000700a00a985 */ /* 0x0007e2000c101b30 */
[CC--:B-----5:R-:W-:Y:S02]  /*e060*/  @!P1 LEA R14, P2, R236.reuse, R6.reuse, 0x2 ;  /* 0x00000006ec0e9211 */ /* 0x0e0fe400078410ff */
[-C--:B0-----:R-:W-:Y:S01]  /*e070*/  @!P4 LEA R20, P5, R235, R6.reuse, 0x2 ;  /* 0x00000006eb14c211 */ /* 0x081fe200078a10ff */
[----:B------:R0:W-:Y:S01]  /*e080*/  @!P0 ST.E.64 desc[UR48][R12.64], R114 ;  /* 0x000000720c008985 */ /* 0x0001e2000c101b30 */
[----:B------:R-:W-:Y:S02]  /*e090*/  ISETP.GE.AND P0, PT, R233, UR4, PT ;  /* 0x00000004e9007c0c */ /* 0x000fe4000bf06270 */
[-C--:B------:R-:W-:Y:S02]  /*e0a0*/  @!P1 LEA.HI.X R15, R236, R7.reuse, R90, 0x2, P2 ;  /* 0x00000007ec0f9211 */ /* 0x080fe400010f145a */
[----:B------:R-:W-:Y:S02]  /*e0b0*/  ISETP.GE.AND P2, PT, R232, UR4, PT ;  /* 0x00000004e8007c0c */ /* 0x000fe4000bf46270 */
[----:B-1----:R-:W-:Y:S01]  /*e0c0*/  @!P3 LEA R24, P6, R234, R6, 0x2 ;  /* 0x00000006ea18b211 */ /* 0x002fe200078c10ff */
[----:B------:R1:W-:Y:S01]  /*e0d0*/  @!P1 ST.E.64 desc[UR48][R14.64], R120 ;  /* 0x000000780e009985 */ /* 0x0003e2000c101b30 */
[----:B------:R-:W-:-:S02]  /*e0e0*/  @!P4 LEA.HI.X R21, R235, R7, R89, 0x2, P5 ;  /* 0x00000007eb15c211 */ /* 0x000fc400028f1459 */
[----:B------:R-:W-:-:S03]  /*e0f0*/  @!P3 LEA.HI.X R25, R234, R7, R88, 0x2, P6 ;  /* 0x00000007ea19b211 */ /* 0x000fc600030f1458 */
[----:B------:R-:W-:Y:S01]  /*e100*/  @!P4 ST.E.64 desc[UR48][R20.64], R122 ;  /* 0x0000007a1400c985 */ /* 0x000fe2000c101b30 */
[-C--:B--2---:R-:W-:Y:S02]  /*e110*/  @!P0 LEA R8, P1, R233, R6.reuse, 0x2 ;  /* 0x00000006e9088211 */ /* 0x084fe400078210ff */
[----:B------:R-:W-:Y:S01]  /*e120*/  ISETP.GE.AND P4, PT, R23, UR4, PT ;  /* 0x0000000417007c0c */ /* 0x000fe2000bf86270 */
[----:B------:R2:W-:Y:S01]  /*e130*/  @!P3 ST.E.64 desc[UR48][R24.64], R128 ;  /* 0x000000801800b985 */ /* 0x0005e2000c101b30 */
[----:B------:R-:W-:Y:S02]  /*e140*/  ISETP.GE.AND P3, PT, R22, UR4, PT ;  /* 0x0000000416007c0c */ /* 0x000fe4000bf66270 */
[C---:B---3--:R-:W-:Y:S02]  /*e150*/  @!P2 LEA R10, P5, R232.reuse, R6, 0x2 ;  /* 0x00000006e80aa211 */ /* 0x048fe400078a10ff */
[-C--:B------:R-:W-:Y:S02]  /*e160*/  @!P0 LEA.HI.X R9, R233, R7.reuse, R83, 0x2, P1 ;  /* 0x00000007e9098211 */ /* 0x080fe400008f1453 */
[----:B------:R-:W-:-:S02]  /*e170*/  @!P2 LEA.HI.X R11, R232, R7, R82, 0x2, P5 ;  /* 0x00000007e80ba211 */ /* 0x000fc400028f1452 */
[----:B------:R-:W-:Y:S01]  /*e180*/  ISETP.GE.AND P1, PT, R27, UR4, PT ;  /* 0x000000041b007c0c */ /* 0x000fe2000bf26270 */
[----:B------:R3:W-:Y:S01]  /*e190*/  @!P0 ST.E.64 desc[UR48][R8.64], R130 ;  /* 0x0000008208008985 */ /* 0x0007e2000c101b30 */
[----:B------:R-:W-:Y:S02]  /*e1a0*/  ISETP.GE.AND P0, PT, R18, UR4, PT ;  /* 0x0000000412007c0c */ /* 0x000fe4000bf06270 */
[-C--:B0-----:R-:W-:Y:S01]  /*e1b0*/  @!P4 LEA R12, P5, R23, R6.reuse, 0x2 ;  /* 0x00000006170cc211 */ /* 0x081fe200078a10ff */
[----:B------:R0:W-:Y:S01]  /*e1c0*/  @!P2 ST.E.64 desc[UR48][R10.64], R136 ;  /* 0x000000880a00a985 */ /* 0x0001e2000c101b30 */
[----:B------:R-:W-:Y:S02]  /*e1d0*/  ISETP.GE.AND P2, PT, R19, UR4, PT ;  /* 0x0000000413007c0c */ /* 0x000fe4000bf46270 */
[----:B-1----:R-:W-:Y:S02]  /*e1e0*/  @!P3 LEA R14, P6, R22, R6, 0x2 ;  /* 0x00000006160eb211 */ /* 0x002fe400078c10ff */
[----:B------:R-:W-:-:S02]  /*e1f0*/  @!P4 LEA.HI.X R13, R23, R7, R81, 0x2, P5 ;  /* 0x00000007170dc211 */ /* 0x000fc400028f1451 */
[----:B------:R-:W-:Y:S02]  /*e200*/  @!P3 LEA.HI.X R15, R22, R7, R80, 0x2, P6 ;  /* 0x00000007160fb211 */ /* 0x000fe400030f1450 */
[----:B------:R-:W-:Y:S01]  /*e210*/  ISETP.GE.AND P6, PT, R17, UR4, PT ;  /* 0x0000000411007c0c */ /* 0x000fe2000bfc6270 */
[----:B------:R1:W-:Y:S01]  /*e220*/  @!P4 ST.E.64 desc[UR48][R12.64], R138 ;  /* 0x0000008a0c00c985 */ /* 0x0003e2000c101b30 */
[----:B--2---:R-:W-:-:S03]  /*e230*/  @!P1 LEA R24, P5, R27, R6, 0x2 ;  /* 0x000000061b189211 */ /* 0x004fc600078a10ff */
[-C--:B---3--:R-:W-:Y:S01]  /*e240*/  @!P2 LEA R8, P4, R19, R6.reuse, 0x2 ;  /* 0x000000061308a211 */ /* 0x088fe200078810ff */
[----:B------:R2:W-:Y:S01]  /*e250*/  @!P3 ST.E.64 desc[UR48][R14.64], R144 ;  /* 0x000000900e00b985 */ /* 0x0005e2000c101b30 */
[-C--:B------:R-:W-:Y:S02]  /*e260*/  @!P1 LEA.HI.X R25, R27, R7.reuse, R0, 0x2, P5 ;  /* 0x000000071b199211 */ /* 0x080fe400028f1400 */
[CC--:B0-----:R-:W-:Y:S02]  /*e270*/  @!P0 LEA R10, P3, R18.reuse, R6.reuse, 0x2 ;  /* 0x00000006120a8211 */ /* 0x0c1fe400078610ff */
[-C--:B------:R-:W-:Y:S02]  /*e280*/  @!P2 LEA.HI.X R9, R19, R7.reuse, R79, 0x2, P4 ;  /* 0x000000071309a211 */ /* 0x080fe400020f144f */
[----:B------:R-:W-:Y:S02]  /*e290*/  SHF.R.S32.HI R0, RZ, 0x1f, R17 ;  /* 0x0000001fff007819 */ /* 0x000fe40000011411 */
[C---:B------:R-:W-:Y:S01]  /*e2a0*/  @!P6 LEA R20, P4, R17.reuse, R6, 0x2 ;  /* 0x000000061114e211 */ /* 0x040fe200078810ff */
[----:B------:R2:W-:Y:S01]  /*e2b0*/  @!P2 ST.E.64 desc[UR48][R8.64], R146 ;  /* 0x000000920800a985 */ /* 0x0005e2000c101b30 */
[-C--:B------:R-:W-:Y:S01]  /*e2c0*/  @!P0 LEA.HI.X R11, R18, R7.reuse, R78, 0x2, P3 ;  /* 0x00000007120b8211 */ /* 0x080fe200018f144e */
[----:B-1----:R-:W-:Y:S01]  /*e2d0*/  VIADD R13, R16, 0xf8 ;  /* 0x000000f8100d7836 */ /* 0x002fe20000000000 */
[----:B------:R-:W-:-:S03]  /*e2e0*/  @!P6 LEA.HI.X R21, R17, R7, R0, 0x2, P4 ;  /* 0x000000071115e211 */ /* 0x000fc600020f1400 */
[----:B------:R2:W-:Y:S01]  /*e2f0*/  @!P0 ST.E.64 desc[UR48][R10.64], R152 ;  /* 0x000000980a008985 */ /* 0x0005e2000c101b30 */
[----:B------:R-:W-:-:S03]  /*e300*/  ISETP.GE.AND P0, PT, R13, UR4, PT ;  /* 0x000000040d007c0c */ /* 0x000fc6000bf06270 */
[----:B------:R2:W-:Y:S04]  /*e310*/  @!P6 ST.E.64 desc[UR48][R20.64], R154 ;  /* 0x0000009a1400e985 */ /* 0x0005e8000c101b30 */
[----:B------:R2:W-:Y:S06]  /*e320*/  @!P1 ST.E.64 desc[UR48][R24.64], R2 ;  /* 0x0000000218009985 */ /* 0x0005ec000c101b30 */
[----:B------:R-:W-:Y:S05]  /*e330*/  @P0 BRA `(.L_x_179) ;  /* 0x0000000c00e40947 */ /* 0x000fea0003800000 */
[----:B--2---:R-:W-:Y:S02]  /*e340*/  LEA R2, P0, R13, R6, 0x2 ;  /* 0x000000060d027211 */ /* 0x004fe400078010ff */
[----:B------:R-:W-:-:S04]  /*e350*/  SHF.R.S32.HI R6, RZ, 0x1f, R13 ;  /* 0x0000001fff067819 */ /* 0x000fc8000001140d */
[----:B------:R-:W-:-:S05]  /*e360*/  LEA.HI.X R3, R13, R7, R6, 0x2, P0 ;  /* 0x000000070d037211 */ /* 0x000fca00000f1406 */
[----:B------:R0:W-:Y:S01]  /*e370*/  ST.E.64 desc[UR48][R2.64], R4 ;  /* 0x0000000402007985 */ /* 0x0001e2000c101b30 */
[----:B------:R-:W-:Y:S05]  /*e380*/  BRA `(.L_x_179) ;  /* 0x0000000c00d07947 */ /* 0x000fea0003800000 */
.L_x_170:
[----:B------:R-:W-:Y:S02]  /*e390*/  ULDC.64 UR8, c[0x0][0xc00] ;  /* 0x0003000000087ab9 */ /* 0x000fe40000000a00 */
[----:B------:R-:W-:-:S04]  /*e3a0*/  UISETP.NE.U32.AND UP0, UPT, UR8, URZ, UPT ;  /* 0x0000003f0800728c */ /* 0x000fc8000bf05070 */
[----:B------:R-:W-:-:S03]  /*e3b0*/  UISETP.NE.AND.EX UP0, UPT, UR9, URZ, UPT, UP0 ;  /* 0x0000003f0900728c */ /* 0x000fc6000bf05300 */
[----:B------:R-:W-:Y:S02]  /*e3c0*/  ULDC.64 UR8, c[0x0][0xc00] ;  /* 0x0003000000087ab9 */ /* 0x000fe40000000a00 */
[----:B------:R-:W-:Y:S01]  /*e3d0*/  UIMAD.WIDE UR8, UR36, 0x4, UR8 ;  /* 0x00000004240878a5 */ /* 0x000fe2000f8e0208 */
[----:B------:R-:W-:-:S05]  /*e3e0*/  PLOP3.LUT P1, PT, PT, PT, UP0, 0x80, 0x0 ;  /* 0x000000000000781c */ /* 0x000fca0003f2f008 */
[----:B------:R-:W-:Y:S02]  /*e3f0*/  IMAD.U32 R2, RZ, RZ, UR8 ;  /* 0x00000008ff027e24 */ /* 0x000fe4000f8e00ff */
[----:B------:R-:W-:Y:S01]  /*e400*/  IMAD.U32 R3, RZ, RZ, UR9 ;  /* 0x00000009ff037e24 */ /* 0x000fe2000f8e00ff */
[----:B------:R-:W-:Y:S02]  /*e410*/  ULDC.64 UR8, c[0x0][0xc08] ;  /* 0x0003020000087ab9 */ /* 0x000fe40000000a00 */
[----:B------:R-:W-:-:S03]  /*e420*/  UISETP.NE.U32.AND UP1, UPT, UR8, URZ, UPT ;  /* 0x0000003f0800728c */ /* 0x000fc6000bf25070 */
[----:B------:R-:W2:Y:S01]  /*e430*/  @P1 LDG.E R6, desc[UR48][R2.64] ;  /* 0x0000003002061981 */ /* 0x000ea2000c1e1900 */
[----:B------:R-:W-:Y:S01]  /*e440*/  UISETP.NE.AND.EX UP1, UPT, UR9, URZ, UPT, UP1 ;  /* 0x0000003f0900728c */ /* 0x000fe2000bf25310 */
[----:B------:R-:W-:Y:S01]  /*e450*/  ULDC UR4, c[0x0][0xa88] ;  /* 0x0002a20000047ab9 */ /* 0x000fe20000000800 */
[----:B------:R-:W1:Y:S01]  /*e460*/  S2R R7, SR_TID.X ;  /* 0x0000000000077919 */ /* 0x000e620000002100 */
[----:B------:R-:W-:-:S03]  /*e470*/  IMAD.U32 R0, RZ, RZ, UR4 ;  /* 0x00000004ff007e24 */ /* 0x000fc6000f8e00ff */
[----:B------:R-:W-:-:S05]  /*e480*/  PLOP3.LUT P2, PT, PT, PT, UP1, 0x80, 0x0 ;  /* 0x000000000000781c */ /* 0x000fca0003f4f018 */
[----:B------:R-:W-:-:S04]  /*e490*/  @UP1 ULEA UR8, UP2, UR36, UR8, 0x2 ;  /* 0x0000000824081291 */ /* 0x000fc8000f84103f */
[----:B------:R-:W-:Y:S02]  /*e4a0*/  @UP1 ULEA.HI.X UR9, UR36, UR9, UR37, 0x2, UP2 ;  /* 0x0000000924091291 */ /* 0x000fe400090f1425 */
[----:B------:R-:W-:-:S04]  /*e4b0*/  IMAD.U32 R4, RZ, RZ, UR8 ;  /* 0x00000008ff047e24 */ /* 0x000fc8000f8e00ff */
[----:B------:R-:W-:-:S05]  /*e4c0*/  IMAD.U32 R5, RZ, RZ, UR9 ;  /* 0x00000009ff057e24 */ /* 0x000fca000f8e00ff */
[----:B------:R3:W5:Y:S01]  /*e4d0*/  @P2 LDG.E R0, desc[UR48][R4.64] ;  /* 0x0000003004002981 */ /* 0x000762000c1e1900 */
[----:B------:R-:W-:Y:S01]  /*e4e0*/  UMOV UR4, URZ ;  /* 0x0000003f00047c82 */ /* 0x000fe20008000000 */
[----:B--2---:R-:W-:Y:S01]  /*e4f0*/  @P1 R2UR UR4, R6 ;  /* 0x00000000060412ca */ /* 0x004fe200000e0000 */
[----:B-1----:R-:W-:-:S05]  /*e500*/  VIADD R6, R7, 0xffffff80 ;  /* 0xffffff8007067836 */ /* 0x002fca0000000000 */
[----:B------:R-:W-:-:S07]  /*e510*/  ISETP.GT.AND P0, PT, R6, 0x7f, PT ;  /* 0x0000007f0600780c */ /* 0x000fce0003f04270 */
[----:B------:R-:W-:Y:S01]  /*e520*/  USHF.R.S32.HI UR16, URZ, 0x1f, UR4 ;  /* 0x0000001f3f107899 */ /* 0x000fe20008011404 */
[----:B---3--:R-:W-:Y:S11]  /*e530*/  @P2 BRA `(.L_x_182) ;  /* 0x0000000000102947 */ /* 0x008ff60003800000 */
[----:B------:R-:W-:Y:S05]  /*e540*/  @!P1 BRA `(.L_x_182) ;  /* 0x00000000000c9947 */ /* 0x000fea0003800000 */
[----:B------:R-:W2:Y:S04]  /*e550*/  LDG.E R5, desc[UR48][R2.64] ;  /* 0x0000003002057981 */ /* 0x000ea8000c1e1900 */
[----:B-----5:R-:W2:Y:S02]  /*e560*/  LDG.E R0, desc[UR48][R2.64+0x4] ;  /* 0x0000043002007981 */ /* 0x020ea4000c1e1900 */
[----:B--2---:R-:W-:-:S07]  /*e570*/  IMAD.IADD R0, R0, 0x1, -R5 ;  /* 0x0000000100007824 */ /* 0x004fce00078e0a05 */
.L_x_182:
[----:B------:R-:W-:Y:S01]  /*e580*/  USEL UR36, UR36, URZ, !UP0 ;  /* 0x0000003f24247287 */ /* 0x000fe2000c000000 */
[----:B------:R-:W-:Y:S01]  /*e590*/  BSSY B1, `(.L_x_183) ;  /* 0x0000038000017945 */ /* 0x000fe20003800000 */
[----:B------:R-:W-:-:S03]  /*e5a0*/  USEL UR37, UR37, URZ, !UP0 ;  /* 0x0000003f25257287 */ /* 0x000fc6000c000000 */
[----:B------:R-:W-:Y:S09]  /*e5b0*/  @P0 BRA `(.L_x_184) ;  /* 0x0000000000d40947 */ /* 0x000ff20003800000 */
[----:B------:R-:W1:Y:S01]  /*e5c0*/  LDC R9, c[0x0][0xbe8] ;  /* 0x0002fa00ff097b82 */ /* 0x000e620000000800 */
[----:B------:R-:W-:-:S04]  /*e5d0*/  IMAD.U32 R2, RZ, RZ, UR42 ;  /* 0x0000002aff027e24 */ /* 0x000fc8000f8e00ff */
[----:B------:R-:W-:-:S04]  /*e5e0*/  IMAD R2, R2, 0x80, R7 ;  /* 0x0000008002027824 */ /* 0x000fc800078e0207 */
[----:B------:R-:W-:Y:S02]  /*e5f0*/  VIADD R4, R2, 0xffffff80 ;  /* 0xffffff8002047836 */ /* 0x000fe40000000000 */
[----:B-1---5:R-:W-:-:S05]  /*e600*/  IMAD R3, R0, R9, RZ ;  /* 0x0000000900037224 */ /* 0x022fca00078e02ff */
[----:B------:R-:W-:-:S13]  /*e610*/  ISETP.GE.AND P0, PT, R4, R3, PT ;  /* 0x000000030400720c */ /* 0x000fda0003f06270 */
[----:B------:R-:W-:Y:S05]  /*e620*/  @P0 BRA `(.L_x_184) ;  /* 0x0000000000b80947 */ /* 0x000fea0003800000 */
[----:B------:R-:W-:Y:S01]  /*e630*/  ISETP.NE.AND P0, PT, R9, 0x1, PT ;  /* 0x000000010900780c */ /* 0x000fe20003f05270 */
[----:B------:R-:W-:Y:S01]  /*e640*/  UISETP.GT.AND UP2, UPT, UR44, 0x1, UPT ;  /* 0x000000012c00788c */ /* 0x000fe2000bf44270 */
[----:B------:R-:W-:Y:S01]  /*e650*/  IMAD.MOV.U32 R5, RZ, RZ, R4 ;  /* 0x000000ffff057224 */ /* 0x000fe200078e0004 */
[----:B------:R-:W-:Y:S02]  /*e660*/  UMOV UR8, 0x9b8 ;  /* 0x000009b800087882 */ /* 0x000fe40000000000 */
[----:B------:R-:W-:Y:S02]  /*e670*/  USEL UR17, UR8, 0x978, UP2 ;  /* 0x0000097808117887 */ /* 0x000fe40009000000 */
[----:B------:R-:W-:-:S06]  /*e680*/  USEL UR19, UR40, URZ, UP2 ;  /* 0x0000003f28137287 */ /* 0x000fcc0009000000 */
[----:B------:R-:W1:Y:S04]  /*e690*/  @P0 LDC R3, c[0x0][0xbec] ;  /* 0x0002fb00ff030b82 */ /* 0x000e680000000800 */
[----:B------:R-:W-:Y:S01]  /*e6a0*/  ULDC.64 UR8, c[0x0][UR17+0x218] ;  /* 0x0000860011087abb */ /* 0x000fe20008000a00 */
[----:B------:R-:W-:Y:S01]  /*e6b0*/  ULDC.64 UR12, c[0x0][UR17+0x220] ;  /* 0x00008800110c7abb */ /* 0x000fe20008000a00 */
[----:B------:R-:W-:Y:S01]  /*e6c0*/  ULDC.64 UR14, c[0x0][UR17+0x228] ;  /* 0x00008a00110e7abb */ /* 0x000fe20008000a00 */
[----:B------:R-:W-:Y:S01]  /*e6d0*/  UIMAD.WIDE.U32 UR10, UR8, UR39, URZ ;  /* 0x00000027080a72a5 */ /* 0x000fe2000f8e003f */
[----:B------:R-:W2:Y:S01]  /*e6e0*/  @P0 LDC R7, c[0x0][0xbf0] ;  /* 0x0002fc00ff070b82 */ /* 0x000ea20000000800 */
[----:B------:R-:W-:Y:S02]  /*e6f0*/  UIMAD UR18, UR9, UR39, URZ ;  /* 0x00000027091272a4 */ /* 0x000fe4000f8e023f */
[----:B------:R-:W-:-:S02]  /*e700*/  UIMAD UR13, UR13, UR36, URZ ;  /* 0x000000240d0d72a4 */ /* 0x000fc4000f8e023f */
[----:B------:R-:W-:Y:S02]  /*e710*/  UIMAD.WIDE.U32 UR20, UR14, UR19, URZ ;  /* 0x000000130e1472a5 */ /* 0x000fe4000f8e003f */
[----:B------:R-:W-:Y:S02]  /*e720*/  UIMAD.WIDE.U32 UR8, UR12, UR36, URZ ;  /* 0x000000240c0872a5 */ /* 0x000fe4000f8e003f */
[----:B------:R-:W-:Y:S02]  /*e730*/  UIMAD UR14, UR15, UR19, URZ ;  /* 0x000000130f0e72a4 */ /* 0x000fe4000f8e023f */
[----:B------:R-:W-:Y:S02]  /*e740*/  UIMAD UR13, UR12, UR37, UR13 ;  /* 0x000000250c0d72a4 */ /* 0x000fe4000f8e020d */
[----:B------:R-:W-:Y:S02]  /*e750*/  UIADD3 UR10, UP0, UP1, UR8, UR10, UR4 ;  /* 0x0000000a080a7290 */ /* 0x000fe4000f91e004 */
[----:B------:R-:W-:Y:S01]  /*e760*/  UIADD3 UR8, UR14, UR21, URZ ;  /* 0x000000150e087290 */ /* 0x000fe2000fffe03f */
[----:B-1----:R-:W-:Y:S01]  /*e770*/  @P0 IMAD.HI.U32 R2, R4, R3, RZ ;  /* 0x0000000304020227 */ /* 0x002fe200078e00ff */
[----:B------:R-:W-:-:S02]  /*e780*/  UIADD3 UR11, UR18, UR11, URZ ;  /* 0x0000000b120b7290 */ /* 0x000fc4000fffe03f */
[----:B------:R-:W-:Y:S01]  /*e790*/  UIADD3 UR13, UR9, UR13, URZ ;  /* 0x0000000d090d7290 */ /* 0x000fe2000fffe03f */
[----:B------:R-:W-:Y:S02]  /*e7a0*/  IMAD.U32 R3, RZ, RZ, UR21 ;  /* 0x00000015ff037e24 */ /* 0x000fe4000f8e00ff */
[----:B------:R-:W-:Y:S01]  /*e7b0*/  IMAD.U32 R8, RZ, RZ, UR8 ;  /* 0x00000008ff087e24 */ /* 0x000fe2000f8e00ff */
[----:B------:R-:W-:Y:S01]  /*e7c0*/  ULDC.64 UR8, c[0x0][UR17+0x210] ;  /* 0x0000840011087abb */ /* 0x000fe20008000a00 */
[----:B--2---:R-:W-:Y:S01]  /*e7d0*/  @P0 SHF.R.U32.HI R5, RZ, R7, R2 ;  /* 0x00000007ff050219 */ /* 0x004fe20000011602 */
[----:B------:R-:W-:-:S04]  /*e7e0*/  IMAD.U32 R2, RZ, RZ, UR20 ;  /* 0x00000014ff027e24 */ /* 0x000fc8000f8e00ff */
[--C-:B------:R-:W-:Y:S01]  /*e7f0*/  IMAD.MOV R7, RZ, RZ, -R5.reuse ;  /* 0x000000ffff077224 */ /* 0x100fe200078e0a05 */
[----:B------:R-:W-:Y:S01]  /*e800*/  IADD3 R2, P0, P1, R5, UR10, R2 ;  /* 0x0000000a05027c10 */ /* 0x000fe2000f91e002 */
[----:B------:R-:W-:Y:S01]  /*e810*/  UIADD3.X UR10, UR13, UR11, UR16, UP0, UP1 ;  /* 0x0000000b0d0a7290 */ /* 0x000fe200087e2410 */
[----:B------:R-:W-:Y:S01]  /*e820*/  SHF.R.S32.HI R5, RZ, 0x1f, R5 ;  /* 0x0000001fff057819 */ /* 0x000fe20000011405 */
[----:B------:R-:W-:-:S04]  /*e830*/  IMAD R7, R9, R7, R4 ;  /* 0x0000000709077224 */ /* 0x000fc800078e0204 */
[----:B------:R-:W-:Y:S01]  /*e840*/  IADD3.X R3, R5, UR10, R8, P0, P1 ;  /* 0x0000000a05037c10 */ /* 0x000fe200087e2408 */
[C---:B------:R-:W-:Y:S01]  /*e850*/  IMAD R9, R7.reuse, UR9, RZ ;  /* 0x0000000907097c24 */ /* 0x040fe2000f8e02ff */
[----:B------:R-:W-:Y:S01]  /*e860*/  SHF.R.S32.HI R4, RZ, 0x1f, R7 ;  /* 0x0000001fff047819 */ /* 0x000fe20000011407 */
[----:B------:R-:W-:Y:S01]  /*e870*/  ULDC.64 UR10, c[0x0][0xba8] ;  /* 0x0002ea00000a7ab9 */ /* 0x000fe20000000a00 */
[----:B------:R-:W-:Y:S01]  /*e880*/  @!UP2 ULDC UR10, c[0x0][0xb50] ;  /* 0x0002d400000aaab9 */ /* 0x000fe20000000800 */
[----:B------:R-:W-:Y:S01]  /*e890*/  IMAD.WIDE.U32 R2, R7, UR8, R2 ;  /* 0x0000000807027c25 */ /* 0x000fe2000f8e0002 */
[----:B------:R-:W-:-:S03]  /*e8a0*/  @!UP2 ULDC UR11, c[0x0][0xb54] ;  /* 0x0002d500000baab9 */ /* 0x000fc60000000800 */
[----:B------:R-:W-:Y:S01]  /*e8b0*/  IMAD R9, R4, UR8, R9 ;  /* 0x0000000804097c24 */ /* 0x000fe2000f8e0209 */
[----:B------:R-:W-:-:S03]  /*e8c0*/  LEA R4, P0, R2, UR10, 0x2 ;  /* 0x0000000a02047c11 */ /* 0x000fc6000f8010ff */
[----:B------:R-:W-:-:S05]  /*e8d0*/  IMAD.IADD R3, R3, 0x1, R9 ;  /* 0x0000000103037824 */ /* 0x000fca00078e0209 */
[----:B------:R-:W-:Y:S01]  /*e8e0*/  LEA.HI.X R5, R2, UR11, R3, 0x2, P0 ;  /* 0x0000000b02057c11 */ /* 0x000fe200080f1403 */
[----:B------:R-:W-:-:S05]  /*e8f0*/  IMAD.MOV.U32 R3, RZ, RZ, -0x800000 ;  /* 0xff800000ff037424 */ /* 0x000fca00078e00ff */
[----:B------:R1:W-:Y:S02]  /*e900*/  STG.E desc[UR48][R4.64], R3 ;  /* 0x0000000304007986 */ /* 0x0003e4000c101930 */
.L_x_184:
[----:B------:R-:W-:Y:S05]  /*e910*/  BSYNC B1 ;  /* 0x0000000000017941 */ /* 0x000fea0003800000 */
.L_x_183:
[----:B------:R-:W-:-:S06]  /*e920*/  UISETP.GT.AND UP0, UPT, UR44, 0x1, UPT ;  /* 0x000000012c00788c */ /* 0x000fcc000bf04270 */
[----:B------:R-:W-:-:S13]  /*e930*/  PLOP3.LUT P0, PT, PT, PT, UP0, 0x80, 0x0 ;  /* 0x000000000000781c */ /* 0x000fda0003f0f008 */
[----:B------:R-:W-:Y:S05]  /*e940*/  @P0 BRA `(.L_x_179) ;  /* 0x0000000800600947 */ /* 0x000fea0003800000 */
[----:B------:R-:W2:Y:S01]  /*e950*/  LDC R11, c[0x0][0xbe8] ;  /* 0x0002fa00ff0b7b82 */ /* 0x000ea20000000800 */
[----:B-1----:R-:W-:Y:S01]  /*e960*/  SHF.R.S32.HI R3, RZ, 0x1f, R6 ;  /* 0x0000001fff037819 */ /* 0x002fe20000011406 */
[----:B------:R-:W-:Y:S01]  /*e970*/  ULDC.64 UR10, c[0x0][0xaa0] ;  /* 0x0002a800000a7ab9 */ /* 0x000fe20000000a00 */
[----:B------:R-:W-:Y:S01]  /*e980*/  BSSY B1, `(.L_x_185) ;  /* 0x0000052000017945 */ /* 0x000fe20003800000 */
[----:B------:R-:W-:Y:S01]  /*e990*/  UIMAD.WIDE.U32 UR8, UR4, UR10, URZ ;  /* 0x0000000a040872a5 */ /* 0x000fe2000f8e003f */
[----:B------:R-:W-:Y:S01]  /*e9a0*/  LEA.HI R2, R3, R6, RZ, 0x3 ;  /* 0x0000000603027211 */ /* 0x000fe200078f18ff */
[----:B------:R-:W-:-:S03]  /*e9b0*/  UIMAD UR10, UR16, UR10, URZ ;  /* 0x0000000a100a72a4 */ /* 0x000fc6000f8e023f */
[----:B------:R-:W-:Y:S01]  /*e9c0*/  LOP3.LUT R5, R2, 0xfffffff8, RZ, 0xc0, !PT ;  /* 0xfffffff802057812 */ /* 0x000fe200078ec0ff */
[----:B------:R-:W-:Y:S01]  /*e9d0*/  UIMAD UR10, UR4, UR11, UR10 ;  /* 0x0000000b040a72a4 */ /* 0x000fe2000f8e020a */
[----:B------:R-:W-:-:S03]  /*e9e0*/  SHF.R.S32.HI R13, RZ, 0x3, R2 ;  /* 0x00000003ff0d7819 */ /* 0x000fc60000011402 */
[----:B------:R-:W-:Y:S01]  /*e9f0*/  IMAD.IADD R8, R6, 0x1, -R5 ;  /* 0x0000000106087824 */ /* 0x000fe200078e0a05 */
[----:B------:R-:W-:Y:S01]  /*ea00*/  UIADD3 UR9, UR9, UR10, URZ ;  /* 0x0000000a09097290 */ /* 0x000fe2000fffe03f */
[----:B------:R-:W-:Y:S02]  /*ea10*/  IMAD.U32 R5, RZ, RZ, UR42 ;  /* 0x0000002aff057e24 */ /* 0x000fe4000f8e00ff */
[----:B------:R-:W-:Y:S01]  /*ea20*/  IMAD R2, R8, 0x20, R13 ;  /* 0x0000002008027824 */ /* 0x000fe200078e020d */
[----:B------:R-:W-:Y:S02]  /*ea30*/  ULDC.64 UR10, c[0x0][0xae8] ;  /* 0x0002ba00000a7ab9 */ /* 0x000fe40000000a00 */
[----:B------:R-:W-:Y:S01]  /*ea40*/  UIMAD.WIDE.U32 UR8, UR39, UR10, UR8 ;  /* 0x0000000a270872a5 */ /* 0x000fe2000f8e0008 */
[----:B------:R-:W-:Y:S01]  /*ea50*/  IMAD R6, R5, 0x80, R2 ;  /* 0x0000008005067824 */ /* 0x000fe200078e0202 */
[----:B--2---:R-:W-:Y:S02]  /*ea60*/  ISETP.NE.AND P0, PT, R11, 0x1, PT ;  /* 0x000000010b00780c */ /* 0x004fe40003f05270 */
[----:B------:R-:W-:Y:S01]  /*ea70*/  UIMAD UR9, UR39, UR11, UR9 ;  /* 0x0000000b270972a4 */ /* 0x000fe2000f8e0209 */
[----:B------:R-:W-:-:S02]  /*ea80*/  IMAD.MOV.U32 R5, RZ, RZ, R6 ;  /* 0x000000ffff057224 */ /* 0x000fc400078e0006 */
[----:B------:R-:W-:Y:S02]  /*ea90*/  ULDC.64 UR10, c[0x0][0xaf0] ;  /* 0x0002bc00000a7ab9 */ /* 0x000fe40000000a00 */
[----:B------:R-:W-:-:S04]  /*eaa0*/  UIMAD UR37, UR37, UR10, URZ ;  /* 0x0000000a252572a4 */ /* 0x000fc8000f8e023f */
[----:B------:R-:W-:Y:S02]  /*eab0*/  UIMAD UR4, UR36, UR11, UR37 ;  /* 0x0000000b240472a4 */ /* 0x000fe4000f8e0225 */
[----:B------:R-:W-:Y:S01]  /*eac0*/  UIMAD.WIDE.U32 UR36, UR36, UR10, UR8 ;  /* 0x0000000a242472a5 */ /* 0x000fe2000f8e0008 */
[----:B------:R-:W1:Y:S02]  /*ead0*/  @P0 LDC R3, c[0x0][0xbec] ;  /* 0x0002fb00ff030b82 */ /* 0x000e640000000800 */
[----:B------:R-:W-:Y:S01]  /*eae0*/  ULDC.64 UR8, c[0x0][0xae0] ;  /* 0x0002b80000087ab9 */ /* 0x000fe20000000a00 */
[----:B------:R-:W-:-:S05]  /*eaf0*/  UIADD3 UR4, UR37, UR4, URZ ;  /* 0x0000000425047290 */ /* 0x000fca000fffe03f */
[----:B------:R-:W2:Y:S01]  /*eb00*/  @P0 LDC R7, c[0x0][0xbf0] ;  /* 0x0002fc00ff070b82 */ /* 0x000ea20000000800 */
[----:B-1----:R-:W-:-:S04]  /*eb10*/  @P0 IMAD.HI.U32 R2, R6, R3, RZ ;  /* 0x0000000306020227 */ /* 0x002fc800078e00ff */
[----:B------:R-:W-:Y:S02]  /*eb20*/  IMAD.U32 R3, RZ, RZ, UR37 ;  /* 0x00000025ff037e24 */ /* 0x000fe4000f8e00ff */
[----:B------:R-:W-:Y:S01]  /*eb30*/  IMAD.U32 R3, RZ, RZ, UR4 ;  /* 0x00000004ff037e24 */ /* 0x000fe2000f8e00ff */
[----:B--2---:R-:W-:Y:S01]  /*eb40*/  @P0 SHF.R.U32.HI R5, RZ, R7, R2 ;  /* 0x00000007ff050219 */ /* 0x004fe20000011602 */
[----:B------:R-:W-:-:S03]  /*eb50*/  IMAD.U32 R2, RZ, RZ, UR36 ;  /* 0x00000024ff027e24 */ /* 0x000fc6000f8e00ff */
[--C-:B------:R-:W-:Y:S01]  /*eb60*/  SHF.R.S32.HI R4, RZ, 0x1f, R5.reuse ;  /* 0x0000001fff047819 */ /* 0x100fe20000011405 */
[----:B------:R-:W-:Y:S02]  /*eb70*/  IMAD.MOV R7, RZ, RZ, -R5 ;  /* 0x000000ffff077224 */ /* 0x000fe400078e0a05 */
[----:B------:R-:W-:-:S04]  /*eb80*/  IMAD.WIDE.U32 R2, R5, UR8, R2 ;  /* 0x0000000805027c25 */ /* 0x000fc8000f8e0002 */
[----:B------:R-:W-:Y:S02]  /*eb90*/  IMAD R7, R11, R7, R6 ;  /* 0x000000070b077224 */ /* 0x000fe400078e0206 */
[----:B------:R-:W-:Y:S02]  /*eba0*/  IMAD R4, R4, UR8, RZ ;  /* 0x0000000804047c24 */ /* 0x000fe4000f8e02ff */
[----:B------:R-:W-:Y:S02]  /*ebb0*/  IMAD.U32 R6, RZ, RZ, UR42 ;  /* 0x0000002aff067e24 */ /* 0x000fe4000f8e00ff */
[----:B------:R-:W-:Y:S01]  /*ebc0*/  IMAD R9, R5, UR9, R4 ;  /* 0x0000000905097c24 */ /* 0x000fe2000f8e0204 */
[----:B------:R-:W-:Y:S01]  /*ebd0*/  SHF.R.S32.HI R4, RZ, 0x1f, R7 ;  /* 0x0000001fff047819 */ /* 0x000fe20000011407 */
[----:B------:R-:W-:Y:S01]  /*ebe0*/  ULDC.64 UR8, c[0x0][0xad8] ;  /* 0x0002b60000087ab9 */ /* 0x000fe20000000a00 */
[----:B------:R-:W-:Y:S02]  /*ebf0*/  IMAD R6, R6, 0x80, R13 ;  /* 0x0000008006067824 */ /* 0x000fe400078e020d */
[----:B------:R-:W-:-:S02]  /*ec00*/  IMAD.IADD R3, R3, 0x1, R9 ;  /* 0x0000000103037824 */ /* 0x000fc400078e0209 */
[----:B------:R-:W-:Y:S02]  /*ec10*/  IMAD R4, R4, UR8, RZ ;  /* 0x0000000804047c24 */ /* 0x000fe4000f8e02ff */
[----:B------:R-:W-:-:S04]  /*ec20*/  IMAD.WIDE.U32 R2, R7, UR8, R2 ;  /* 0x0000000807027c25 */ /* 0x000fc8000f8e0002 */
[----:B------:R-:W-:Y:S01]  /*ec30*/  IMAD R5, R7, UR9, R4 ;  /* 0x0000000907057c24 */ /* 0x000fe2000f8e0204 */
[----:B------:R-:W-:Y:S01]  /*ec40*/  ULDC.64 UR8, c[0x0][0xa80] ;  /* 0x0002a00000087ab9 */ /* 0x000fe20000000a00 */
[----:B-----5:R-:W-:Y:S02]  /*ec50*/  IMAD R11, R0, R11, RZ ;  /* 0x0000000b000b7224 */ /* 0x020fe400078e02ff */
[----:B------:R-:W-:Y:S02]  /*ec60*/  VIADD R4, R6, 0x40 ;  /* 0x0000004006047836 */ /* 0x000fe40000000000 */
[----:B------:R-:W-:Y:S01]  /*ec70*/  IMAD.IADD R3, R3, 0x1, R5 ;  /* 0x0000000103037824 */ /* 0x000fe200078e0205 */
[----:B------:R-:W-:Y:S01]  /*ec80*/  LEA R5, P2, R2, UR8, 0x1 ;  /* 0x0000000802057c11 */ /* 0x000fe2000f8408ff */
[----:B------:R-:W-:Y:S01]  /*ec90*/  VIADD R0, R6, 0x20 ;  /* 0x0000002006007836 */ /* 0x000fe20000000000 */
[----:B------:R-:W-:Y:S01]  /*eca0*/  ISETP.GE.AND P0, PT, R4, R11, PT ;  /* 0x0000000b0400720c */ /* 0x000fe20003f06270 */
[----:B------:R-:W-:Y:S01]  /*ecb0*/  IMAD.SHL.U32 R7, R8, 0x8, RZ ;  /* 0x0000000808077824 */ /* 0x000fe200078e00ff */
[----:B------:R-:W-:-:S02]  /*ecc0*/  LEA.HI.X R4, R2, UR9, R3, 0x1, P2 ;  /* 0x0000000902047c11 */ /* 0x000fc400090f0c03 */
[-C--:B------:R-:W-:Y:S01]  /*ecd0*/  ISETP.GE.AND P2, PT, R6, R11.reuse, PT ;  /* 0x0000000b0600720c */ /* 0x080fe20003f46270 */
[C---:B------:R-:W-:Y:S01]  /*ece0*/  VIADD R9, R7.reuse, 0x80 ;  /* 0x0000008007097836 */ /* 0x040fe20000000000 */
[----:B------:R-:W-:Y:S01]  /*ecf0*/  ISETP.GE.AND P1, PT, R0, R11, PT ;  /* 0x0000000b0000720c */ /* 0x000fe20003f26270 */
[C---:B------:R-:W-:Y:S01]  /*ed00*/  VIADD R15, R7.reuse, 0xc0 ;  /* 0x000000c0070f7836 */ /* 0x040fe20000000000 */
[----:B------:R1:W2:Y:S01]  /*ed10*/  SHFL.IDX PT, R2, R5, RZ, 0x181f ;  /* 0x00181fff05027589 */ /* 0x0002a200000e0000 */
[----:B------:R-:W-:Y:S01]  /*ed20*/  VIADD R13, R7, 0x40 ;  /* 0x00000040070d7836 */ /* 0x000fe20000000000 */
[----:B------:R-:W-:Y:S02]  /*ed30*/  SHF.R.S32.HI R10, RZ, 0x1f, R7 ;  /* 0x0000001fff0a7819 */ /* 0x000fe40000011407 */
[----:B------:R1:W3:Y:S01]  /*ed40*/  SHFL.IDX PT, R0, R4, RZ, 0x181f ;  /* 0x00181fff04007589 */ /* 0x0002e200000e0000 */
[----:B------:R-:W-:Y:S02]  /*ed50*/  SHF.R.S32.HI R8, RZ, 0x1f, R9 ;  /* 0x0000001fff087819 */ /* 0x000fe40000011409 */
[----:B------:R-:W-:-:S02]  /*ed60*/  SHF.R.S32.HI R12, RZ, 0x1f, R15 ;  /* 0x0000001fff0c7819 */ /* 0x000fc4000001140f */
[----:B------:R-:W-:Y:S01]  /*ed70*/  SHF.R.S32.HI R14, RZ, 0x1f, R13 ;  /* 0x0000001fff0e7819 */ /* 0x000fe2000001140d */
[----:B------:R-:W-:Y:S06]  /*ed80*/  @P2 BRA `(.L_x_186) ;  /* 0x0000000000442947 */ /* 0x000fec0003800000 */
[----:B------:R-:W-:Y:S02]  /*ed90*/  ULDC UR4, c[0x0][0xac8] ;  /* 0x0002b20000047ab9 */ /* 0x000fe40000000800 */
[----:B------:R-:W-:Y:S02]  /*eda0*/  ISETP.GE.AND P5, PT, R7, UR4, PT ;  /* 0x0000000407007c0c */ /* 0x000fe4000bfa6270 */
[----:B------:R-:W-:Y:S02]  /*edb0*/  ISETP.GE.AND P4, PT, R13, UR4, PT ;  /* 0x000000040d007c0c */ /* 0x000fe4000bf86270 */
[----:B------:R-:W-:Y:S02]  /*edc0*/  ISETP.GE.AND P3, PT, R9, UR4, PT ;  /* 0x0000000409007c0c */ /* 0x000fe4000bf66270 */
[----:B------:R-:W-:-:S07]  /*edd0*/  ISETP.GE.AND P2, PT, R15, UR4, PT ;  /* 0x000000040f007c0c */ /* 0x000fce000bf46270 */
[----:B--2---:R-:W-:-:S04]  /*ede0*/  @!P5 LEA R20, P6, R7, R2, 0x1 ;  /* 0x000000020714d211 */ /* 0x004fc800078c08ff */
[----:B---3--:R-:W-:Y:S02]  /*edf0*/  @!P5 LEA.HI.X R21, R7, R0, R10, 0x1, P6 ;  /* 0x000000000715d211 */ /* 0x008fe400030f0c0a */
[----:B------:R-:W-:-:S03]  /*ee00*/  @!P4 LEA R24, P6, R13, R2, 0x1 ;  /* 0x000000020d18c211 */ /* 0x000fc600078c08ff */
[----:B------:R4:W-:Y:S01]  /*ee10*/  @!P5 ST.E.128 desc[UR48][R20.64], RZ ;  /* 0x000000ff1400d985 */ /* 0x0009e2000c101d30 */
[----:B------:R-:W-:Y:S02]  /*ee20*/  @!P4 LEA.HI.X R25, R13, R0, R14, 0x1, P6 ;  /* 0x000000000d19c211 */ /* 0x000fe400030f0c0e */
[----:B------:R-:W-:-:S03]  /*ee30*/  @!P3 LEA R26, P6, R9, R2, 0x1 ;  /* 0x00000002091ab211 */ /* 0x000fc600078c08ff */
[----:B------:R4:W-:Y:S01]  /*ee40*/  @!P4 ST.E.128 desc[UR48][R24.64], RZ ;  /* 0x000000ff1800c985 */ /* 0x0009e2000c101d30 */
[----:B------:R-:W-:Y:S02]  /*ee50*/  @!P3 LEA.HI.X R27, R9, R0, R8, 0x1, P6 ;  /* 0x00000000091bb211 */ /* 0x000fe400030f0c08 */
[----:B------:R-:W-:-:S03]  /*ee60*/  @!P2 LEA R2, P6, R15, R2, 0x1 ;  /* 0x000000020f02a211 */ /* 0x000fc600078c08ff */
[----:B------:R4:W-:Y:S01]  /*ee70*/  @!P3 ST.E.128 desc[UR48][R26.64], RZ ;  /* 0x000000ff1a00b985 */ /* 0x0009e2000c101d30 */
[----:B------:R-:W-:-:S05]  /*ee80*/  @!P2 LEA.HI.X R3, R15, R0, R12, 0x1, P6 ;  /* 0x000000000f03a211 */ /* 0x000fca00030f0c0c */
[----:B------:R4:W-:Y:S04]  /*ee90*/  @!P2 ST.E.128 desc[UR48][R2.64], RZ ;  /* 0x000000ff0200a985 */ /* 0x0009e8000c101d30 */
.L_x_186:
[----:B------:R-:W-:Y:S05]  /*eea0*/  BSYNC B1 ;  /* 0x0000000000017941 */ /* 0x000fea0003800000 */
.L_x_185:
[----:B---3--:R3:W0:Y:S01]  /*eeb0*/  SHFL.IDX PT, R0, R4, 0x1, 0x181f ;  /* 0x00381f0004007f89 */ /* 0x00862200000e0000 */
[----:B------:R-:W-:Y:S03]  /*eec0*/  BSSY B1, `(.L_x_187) ;  /* 0x0000014000017945 */ /* 0x000fe60003800000 */
[----:B--2-4-:R3:W2:Y:S01]  /*eed0*/  SHFL.IDX PT, R2, R5, 0x1, 0x181f ;  /* 0x00381f0005027f89 */ /* 0x0146a200000e0000 */
[----:B------:R-:W-:Y:S05]  /*eee0*/  @P1 BRA `(.L_x_188) ;  /* 0x0000000000441947 */ /* 0x000fea0003800000 */
[----:B------:R-:W-:Y:S02]  /*eef0*/  ULDC UR4, c[0x0][0xac8] ;  /* 0x0002b20000047ab9 */ /* 0x000fe40000000800 */
[----:B------:R-:W-:Y:S02]  /*ef00*/  ISETP.GE.AND P4, PT, R7, UR4, PT ;  /* 0x0000000407007c0c */ /* 0x000fe4000bf86270 */
[----:B------:R-:W-:Y:S02]  /*ef10*/  ISETP.GE.AND P3, PT, R13, UR4, PT ;  /* 0x000000040d007c0c */ /* 0x000fe4000bf66270 */
[----:B------:R-:W-:Y:S02]  /*ef20*/  ISETP.GE.AND P2, PT, R9, UR4, PT ;  /* 0x0000000409007c0c */ /* 0x000fe4000bf46270 */
[----:B------:R-:W-:-:S07]  /*ef30*/  ISETP.GE.AND P1, PT, R15, UR4, PT ;  /* 0x000000040f007c0c */ /* 0x000fce000bf26270 */
[-C--:B--2---:R-:W-:Y:S02]  /*ef40*/  @!P4 LEA R20, P6, R7, R2.reuse, 0x1 ;  /* 0x000000020714c211 */ /* 0x084fe400078c08ff */
[----:B------:R-:W-:Y:S02]  /*ef50*/  @!P3 LEA R24, P5, R13, R2, 0x1 ;  /* 0x000000020d18b211 */ /* 0x000fe400078a08ff */
[----:B0-----:R-:W-:Y:S02]  /*ef60*/  @!P4 LEA.HI.X R21, R7, R0, R10, 0x1, P6 ;  /* 0x000000000715c211 */ /* 0x001fe400030f0c0a */
[----:B------:R-:W-:Y:S02]  /*ef70*/  @!P2 LEA R26, P6, R9, R2, 0x1 ;  /* 0x00000002091aa211 */ /* 0x000fe400078c08ff */
[----:B------:R-:W-:Y:S01]  /*ef80*/  @!P3 LEA.HI.X R25, R13, R0, R14, 0x1, P5 ;  /* 0x000000000d19b211 */ /* 0x000fe200028f0c0e */
[----:B------:R4:W-:Y:S01]  /*ef90*/  @!P4 ST.E.128 desc[UR48][R20.64], RZ ;  /* 0x000000ff1400c985 */ /* 0x0009e2000c101d30 */
[----:B------:R-:W-:-:S02]  /*efa0*/  @!P1 LEA R2, P5, R15, R2, 0x1 ;  /* 0x000000020f029211 */ /* 0x000fc400078a08ff */
[-C--:B------:R-:W-:Y:S01]  /*efb0*/  @!P2 LEA.HI.X R27, R9, R0.reuse, R8, 0x1, P6 ;  /* 0x00000000091ba211 */ /* 0x080fe200030f0c08 */
[----:B------:R4:W-:Y:S01]  /*efc0*/  @!P3 ST.E.128 desc[UR48][R24.64], RZ ;  /* 0x000000ff1800b985 */ /* 0x0009e2000c101d30 */
[----:B------:R-:W-:-:S03]  /*efd0*/  @!P1 LEA.HI.X R3, R15, R0, R12, 0x1, P5 ;  /* 0x000000000f039211 */ /* 0x000fc600028f0c0c */
[----:B------:R4:W-:Y:S04]  /*efe0*/  @!P2 ST.E.128 desc[UR48][R26.64], RZ ;  /* 0x000000ff1a00a985 */ /* 0x0009e8000c101d30 */
[----:B------:R4:W-:Y:S02]  /*eff0*/  @!P1 ST.E.128 desc[UR48][R2.64], RZ ;  /* 0x000000ff02009985 */ /* 0x0009e4000c101d30 */
.L_x_188:
[----:B------:R-:W-:Y:S05]  /*f000*/  BSYNC B1 ;  /* 0x0000000000017941 */ /* 0x000fea0003800000 */
.L_x_187:
[----:B0-----:R0:W0:Y:S01]  /*f010*/  SHFL.IDX PT, R0, R4, 0x2, 0x181f ;  /* 0x00581f0004007f89 */ /* 0x00102200000e0000 */
[----:B------:R-:W-:Y:S03]  /*f020*/  BSSY B1, `(.L_x_189) ;  /* 0x0000014000017945 */ /* 0x000fe60003800000 */
[----:B--2-4-:R2:W4:Y:S01]  /*f030*/  SHFL.IDX PT, R2, R5, 0x2, 0x181f ;  /* 0x00581f0005027f89 */ /* 0x01452200000e0000 */
[----:B------:R-:W-:Y:S05]  /*f040*/  @P0 BRA `(.L_x_190) ;  /* 0x0000000000440947 */ /* 0x000fea0003800000 */
[----:B------:R-:W-:Y:S02]  /*f050*/  ULDC UR4, c[0x0][0xac8] ;  /* 0x0002b20000047ab9 */ /* 0x000fe40000000800 */
[----:B------:R-:W-:Y:S02]  /*f060*/  ISETP.GE.AND P3, PT, R7, UR4, PT ;  /* 0x0000000407007c0c */ /* 0x000fe4000bf66270 */
[----:B------:R-:W-:Y:S02]  /*f070*/  ISETP.GE.AND P2, PT, R13, UR4, PT ;  /* 0x000000040d007c0c */ /* 0x000fe4000bf46270 */
[----:B------:R-:W-:Y:S02]  /*f080*/  ISETP.GE.AND P1, PT, R9, UR4, PT ;  /* 0x0000000409007c0c */ /* 0x000fe4000bf26270 */
[----:B------:R-:W-:-:S07]  /*f090*/  ISETP.GE.AND P0, PT, R15, UR4, PT ;  /* 0x000000040f007c0c */ /* 0x000fce000bf06270 */
[-C--:B----4-:R-:W-:Y:S02]  /*f0a0*/  @!P3 LEA R20, P6, R7, R2.reuse, 0x1 ;  /* 0x000000020714b211 */ /* 0x090fe400078c08ff */
[-C--:B------:R-:W-:Y:S02]  /*f0b0*/  @!P2 LEA R24, P5, R13, R2.reuse, 0x1 ;  /* 0x000000020d18a211 */ /* 0x080fe400078a08ff */
[----:B------:R-:W-:Y:S02]  /*f0c0*/  @!P1 LEA R26, P4, R9, R2, 0x1 ;  /* 0x00000002091a9211 */ /* 0x000fe400078808ff */
[----:B0-----:R-:W-:Y:S02]  /*f0d0*/  @!P3 LEA.HI.X R21, R7, R0, R10, 0x1, P6 ;  /* 0x000000000715b211 */ /* 0x001fe400030f0c0a */
[----:B------:R-:W-:Y:S02]  /*f0e0*/  @!P0 LEA R2, P6, R15, R2, 0x1 ;  /* 0x000000020f028211 */ /* 0x000fe400078c08ff */
[-C--:B------:R-:W-:Y:S01]  /*f0f0*/  @!P2 LEA.HI.X R25, R13, R0.reuse, R14, 0x1, P5 ;  /* 0x000000000d19a211 */ /* 0x080fe200028f0c0e */
[----:B------:R0:W-:Y:S01]  /*f100*/  @!P3 ST.E.128 desc[UR48][R20.64], RZ ;  /* 0x000000ff1400b985 */ /* 0x0001e2000c101d30 */
[----:B------:R-:W-:-:S02]  /*f110*/  @!P1 LEA.HI.X R27, R9, R0, R8, 0x1, P4 ;  /* 0x00000000091b9211 */ /* 0x000fc400020f0c08 */
[----:B------:R-:W-:Y:S01]  /*f120*/  @!P0 LEA.HI.X R3, R15, R0, R12, 0x1, P6 ;  /* 0x000000000f038211 */ /* 0x000fe200030f0c0c */
[----:B------:R0:W-:Y:S04]  /*f130*/  @!P2 ST.E.128 desc[UR48][R24.64], RZ ;  /* 0x000000ff1800a985 */ /* 0x0001e8000c101d30 */
[----:B------:R0:W-:Y:S04]  /*f140*/  @!P1 ST.E.128 desc[UR48][R26.64], RZ ;  /* 0x000000ff1a009985 */ /* 0x0001e8000c101d30 */
[----:B------:R0:W-:Y:S02]  /*f150*/  @!P0 ST.E.128 desc[UR48][R2.64], RZ ;  /* 0x000000ff02008985 */ /* 0x0001e4000c101d30 */
.L_x_190:
[----:B------:R-:W-:Y:S05]  /*f160*/  BSYNC B1 ;  /* 0x0000000000017941 */ /* 0x000fea0003800000 */
.L_x_189:
[----:B0-----:R-:W-:Y:S01]  /*f170*/  VIADD R0, R6, 0x60 ;  /* 0x0000006006007836 */ /* 0x001fe20000000000 */
[----:B-1-3--:R-:W0:Y:S04]  /*f180*/  SHFL.IDX PT, R4, R4, 0x3, 0x181f ;  /* 0x00781f0004047f89 */ /* 0x00ae2800000e0000 */
[----:B------:R-:W-:Y:S01]  /*f190*/  ISETP.GE.AND P0, PT, R0, R11, PT ;  /* 0x0000000b0000720c */ /* 0x000fe20003f06270 */
[----:B----4-:R1:W3:-:S12]  /*f1a0*/  SHFL.IDX PT, R2, R5, 0x3, 0x181f ;  /* 0x00781f0005027f89 */ /* 0x0102d800000e0000 */
[----:B-1----:R-:W-:Y:S05]  /*f1b0*/  @P0 BRA `(.L_x_179) ;  /* 0x0000000000440947 */ /* 0x002fea0003800000 */
[----:B------:R-:W-:Y:S02]  /*f1c0*/  ULDC UR4, c[0x0][0xac8] ;  /* 0x0002b20000047ab9 */ /* 0x000fe40000000800 */
[----:B------:R-:W-:Y:S02]  /*f1d0*/  ISETP.GE.AND P3, PT, R7, UR4, PT ;  /* 0x0000000407007c0c */ /* 0x000fe4000bf66270 */
[----:B------:R-:W-:Y:S02]  /*f1e0*/  ISETP.GE.AND P2, PT, R13, UR4, PT ;  /* 0x000000040d007c0c */ /* 0x000fe4000bf46270 */
[----:B------:R-:W-:Y:S02]  /*f1f0*/  ISETP.GE.AND P1, PT, R9, UR4, PT ;  /* 0x0000000409007c0c */ /* 0x000fe4000bf26270 */
[----:B------:R-:W-:-:S07]  /*f200*/  ISETP.GE.AND P0, PT, R15, UR4, PT ;  /* 0x000000040f007c0c */ /* 0x000fce000bf06270 */
[----:B---3--:R-:W-:-:S04]  /*f210*/  @!P3 LEA R6, P4, R7, R2, 0x1 ;  /* 0x000000020706b211 */ /* 0x008fc800078808ff */
[----:B0-----:R-:W-:Y:S02]  /*f220*/  @!P3 LEA.HI.X R7, R7, R4, R10, 0x1, P4 ;  /* 0x000000040707b211 */ /* 0x001fe400020f0c0a */
[-C--:B------:R-:W-:Y:S02]  /*f230*/  @!P2 LEA R10, P4, R13, R2.reuse, 0x1 ;  /* 0x000000020d0aa211 */ /* 0x080fe400078808ff */
[-C--:B------:R-:W-:Y:S01]  /*f240*/  @!P1 LEA R20, P5, R9, R2.reuse, 0x1 ;  /* 0x0000000209149211 */ /* 0x080fe200078a08ff */
[----:B------:R0:W-:Y:S01]  /*f250*/  @!P3 ST.E.128 desc[UR48][R6.64], RZ ;  /* 0x000000ff0600b985 */ /* 0x0001e2000c101d30 */
[----:B------:R-:W-:Y:S02]  /*f260*/  @!P0 LEA R2, P6, R15, R2, 0x1 ;  /* 0x000000020f028211 */ /* 0x000fe400078c08ff */
[-C--:B------:R-:W-:Y:S02]  /*f270*/  @!P2 LEA.HI.X R11, R13, R4.reuse, R14, 0x1, P4 ;  /* 0x000000040d0ba211 */ /* 0x080fe400020f0c0e */
[----:B------:R-:W-:-:S02]  /*f280*/  @!P1 LEA.HI.X R21, R9, R4, R8, 0x1, P5 ;  /* 0x0000000409159211 */ /* 0x000fc400028f0c08 */
[----:B------:R-:W-:Y:S01]  /*f290*/  @!P0 LEA.HI.X R3, R15, R4, R12, 0x1, P6 ;  /* 0x000000040f038211 */ /* 0x000fe200030f0c0c */
[----:B------:R0:W-:Y:S04]  /*f2a0*/  @!P2 ST.E.128 desc[UR48][R10.64], RZ ;  /* 0x000000ff0a00a985 */ /* 0x0001e8000c101d30 */
[----:B------:R0:W-:Y:S04]  /*f2b0*/  @!P1 ST.E.128 desc[UR48][R20.64], RZ ;  /* 0x000000ff14009985 */ /* 0x0001e8000c101d30 */
[----:B------:R0:W-:Y:S02]  /*f2c0*/  @!P0 ST.E.128 desc[UR48][R2.64], RZ ;  /* 0x000000ff02008985 */ /* 0x0001e4000c101d30 */
.L_x_179:
[----:B------:R-:W-:Y:S05]  /*f2d0*/  BSYNC B0 ;  /* 0x0000000000007941 */ /* 0x000fea0003800000 */
.L_x_169:
[----:B------:R-:W-:Y:S02]  /*f2e0*/  ULDC UR4, c[0x0][0xc3c] ;  /* 0x00030f0000047ab9 */ /* 0x000fe40000000800 */
[----:B------:R-:W-:-:S06]  /*f2f0*/  UISETP.GE.AND UP0, UPT, UR7, UR4, UPT ;  /* 0x000000040700728c */ /* 0x000fcc000bf06270 */
[----:B------:R-:W-:-:S13]  /*f300*/  PLOP3.LUT P0, PT, PT, PT, UP0, 0x80, 0x0 ;  /* 0x000000000000781c */ /* 0x000fda0003f0f008 */
[----:B------:R-:W-:Y:S05]  /*f310*/  @!P0 BRA `(.L_x_191) ;  /* 0xffffff1c00948947 */ /* 0x000fea000383ffff */
[----:B------:R-:W-:Y:S05]  /*f320*/  EXIT ;  /* 0x000000000000794d */ /* 0x000fea0003800000 */
.L_x_142:
[----:B------:R-:W-:-:S08]  /*f330*/  NOP ;  /* 0x0000000000007918 */ /* 0x000fd00000000000 */
[----:B------:R-:W0:-:S00]  /*f340*/  USETMAXREG.DEALLOC.CTAPOOL 0x18 ;  /* 0x00000018000079c8 */ /* 0x000e0000080e0500 */
[----:B0-----:R-:W2:Y:S01]  /*f350*/  LDL.LU R2, [R1+0x20] ;  /* 0x0000200001027983 */ /* 0x001ea20000300800 */
[----:B------:R-:W-:Y:S01]  /*f360*/  LOP3.LUT R0, R0, 0x3, RZ, 0xc0, !PT ;  /* 0x0000000300007812 */ /* 0x000fe200078ec0ff */
[----:B------:R-:W-:-:S05]  /*f370*/  IMAD.MOV.U32 R6, RZ, RZ, RZ ;  /* 0x000000ffff067224 */ /* 0x000fca00078e00ff */
[----:B------:R-:W0:Y:S02]  /*f380*/  SHFL.IDX PT, R0, R0, RZ, 0x1f ;  /* 0x00001fff00007589 */ /* 0x000e2400000e0000 */
[----:B0-----:R-:W-:Y:S02]  /*f390*/  ISETP.NE.AND P0, PT, R0, RZ, PT ;  /* 0x000000ff0000720c */ /* 0x001fe40003f05270 */
[----:B--2---:R-:W-:-:S11]  /*f3a0*/  LOP3.LUT R2, R2, 0xfffffffd, RZ, 0xc0, !PT ;  /* 0xfffffffd02027812 */ /* 0x004fd600078ec0ff */
[----:B------:R-:W-:-:S05]  /*f3b0*/  @P0 LOP3.LUT R2, R2, 0x2, RZ, 0xfc, !PT ;  /* 0x0000000202020812 */ /* 0x000fca00078efcff */
[----:B------:R0:W-:Y:S01]  /*f3c0*/  STL [R1+0x20], R2 ;  /* 0x0000200201007387 */ /* 0x0001e20000100800 */
[----:B------:R-:W-:Y:S05]  /*f3d0*/  @!P0 BRA `(.L_x_192) ;  /* 0x00000000002c8947 */ /* 0x000fea0003800000 */
[----:B------:R-:W1:Y:S08]  /*f3e0*/  S2UR UR5, SR_CgaCtaId ;  /* 0x00000000000579c3 */ /* 0x000e700000008800 */
[----:B------:R-:W-:Y:S06]  /*f3f0*/  BAR.SYNC.DEFER_BLOCKING 0x5, 0x180 ;  /* 0x0146000000007b1d */ /* 0x000fec0000010000 */
[----:B------:R-:W-:-:S02]  /*f400*/  UMOV UR4, 0x400 ;  /* 0x0000040000047882 */ /* 0x000fc40000000000 */
[----:B-1----:R-:W-:-:S09]  /*f410*/  ULEA UR4, UR5, UR4, 0x18 ;  /* 0x0000000405047291 */ /* 0x002fd2000f8ec03f */
[----:B------:R-:W1:Y:S04]  /*f420*/  LDS.128 R4, [UR4+0x388d0] ;  /* 0x0388d004ff047984 */ /* 0x000e680008000c00 */
[----:B-1----:R1:W-:Y:S01]  /*f430*/  STL.64 [R1+0x10], R4 ;  /* 0x0000100401007387 */ /* 0x0023e20000100a00 */
[----:B------:R-:W-:-:S03]  /*f440*/  IMAD.MOV.U32 R0, RZ, RZ, R7 ;  /* 0x000000ffff007224 */ /* 0x000fc600078e0007 */
[----:B------:R1:W-:Y:S02]  /*f450*/  STL [R1+0x18], R6 ;  /* 0x0000180601007387 */ /* 0x0003e40000100800 */
[----:B------:R-:W-:Y:S01]  /*f460*/  R2UR UR43, R0 ;  /* 0x00000000002b72ca */ /* 0x000fe200000e0000 */
[----:B------:R-:W-:Y:S06]  /*f470*/  BAR.ARV 0x4, 0x180 ;  /* 0x0106000000007b1d */ /* 0x000fec0000002000 */
[----:B------:R-:W-:Y:S08]  /*f480*/  BRA `(.L_x_193) ;  /* 0x0000000800b07947 */ /* 0x000ff00003800000 */
.L_x_192:
[----:B------:R-:W1:Y:S01]  /*f490*/  S2R R0, SR_TID.X ;  /* 0x0000000000007919 */ /* 0x000e620000002100 */
[----:B------:R-:W-:Y:S01]  /*f4a0*/  ULDC UR4, c[0x0][0xc3c] ;  /* 0x00030f0000047ab9 */ /* 0x000fe20000000800 */
[----:B-1----:R-:W-:-:S04]  /*f4b0*/  LOP3.LUT R0, R0, 0x1f, RZ, 0xc0, !PT ;  /* 0x0000001f00007812 */ /* 0x002fc800078ec0ff */
[----:B------:R-:W-:-:S04]  /*f4c0*/  ISETP.NE.AND P0, PT, R0, 0x1f, PT ;  /* 0x0000001f0000780c */ /* 0x000fc80003f05270 */
[----:B------:R-:W-:-:S13]  /*f4d0*/  ISETP.GE.OR P1, PT, R0, UR4, !P0 ;  /* 0x0000000400007c0c */ /* 0x000fda000c726670 */
[----:B0-----:R-:W0:Y:S08]  /*f4e0*/  @!P1 LDC.64 R2, c[0x0][0xc80] ;  /* 0x00032000ff029b82 */ /* 0x001e300000000a00 */
[----:B------:R-:W1:Y:S01]  /*f4f0*/  @!P1 LDC.64 R4, c[0x0][0xc78] ;  /* 0x00031e00ff049b82 */ /* 0x000e620000000a00 */
[----:B0-----:R-:W-:-:S05]  /*f500*/  @!P1 IMAD.WIDE.U32 R2, R0, 0x4, R2 ;  /* 0x0000000400029825 */ /* 0x001fca00078e0002 */
[----:B------:R1:W2:Y:S02]  /*f510*/  @!P1 LDG.E R6, desc[UR48][R2.64] ;  /* 0x0000003002069981 */ /* 0x0002a4000c1e1900 */
[----:B-1----:R-:W-:-:S04]  /*f520*/  @!P1 IMAD.WIDE.U32 R2, R0, 0x4, R4 ;  /* 0x0000000400029825 */ /* 0x002fc800078e0004 */
[----:B------:R-:W-:-:S06]  /*f530*/  IMAD.MOV.U32 R5, RZ, RZ, RZ ;  /* 0x000000ffff057224 */ /* 0x000fcc00078e00ff */
[----:B------:R-:W2:Y:S01]  /*f540*/  @!P1 LDG.E R5, desc[UR48][R2.64] ;  /* 0x0000003002059981 */ /* 0x000ea2000c1e1900 */
[C---:B------:R-:W-:Y:S01]  /*f550*/  ISETP.NE.AND P1, PT, R0.reuse, RZ, PT ;  /* 0x000000ff0000720c */ /* 0x040fe20003f25270 */
[----:B------:R-:W-:Y:S01]  /*f560*/  UMOV UR43, URZ ;  /* 0x0000003f002b7c82 */ /* 0x000fe20008000000 */
[C---:B------:R-:W-:Y:S02]  /*f570*/  ISETP.GE.U32.AND P2, PT, R0.reuse, 0x2, PT ;  /* 0x000000020000780c */ /* 0x040fe40003f46070 */
[C---:B------:R-:W-:Y:S02]  /*f580*/  ISETP.GE.U32.AND P3, PT, R0.reuse, 0x4, PT ;  /* 0x000000040000780c */ /* 0x040fe40003f66070 */
[C---:B------:R-:W-:Y:S02]  /*f590*/  ISETP.GE.U32.AND P4, PT, R0.reuse, 0x8, PT ;  /* 0x000000080000780c */ /* 0x040fe40003f86070 */
[----:B------:R-:W-:Y:S01]  /*f5a0*/  ISETP.GE.U32.AND P5, PT, R0, 0x10, PT ;  /* 0x000000100000780c */ /* 0x000fe20003fa6070 */
[----:B--2---:R-:W-:-:S05]  /*f5b0*/  IMAD R4, R6, R5, RZ ;  /* 0x0000000506047224 */ /* 0x004fca00078e02ff */
[----:B------:R-:W0:Y:S02]  /*f5c0*/  SHFL.UP PT, R7, R4, 0x1, RZ ;  /* 0x0420000004077989 */ /* 0x000e2400000e00ff */
[----:B0-----:R-:W-:-:S05]  /*f5d0*/  SEL R7, R7, RZ, P1 ;  /* 0x000000ff07077207 */ /* 0x001fca0000800000 */
[----:B------:R-:W-:-:S05]  /*f5e0*/  IMAD.IADD R7, R4, 0x1, R7 ;  /* 0x0000000104077824 */ /* 0x000fca00078e0207 */
[----:B------:R-:W0:Y:S02]  /*f5f0*/  SHFL.UP PT, R8, R7, 0x2, RZ ;  /* 0x0440000007087989 */ /* 0x000e2400000e00ff */
[----:B0-----:R-:W-:-:S05]  /*f600*/  SEL R8, R8, RZ, P2 ;  /* 0x000000ff08087207 */ /* 0x001fca0001000000 */
[----:B------:R-:W-:Y:S02]  /*f610*/  IMAD.IADD R8, R7, 0x1, R8 ;  /* 0x0000000107087824 */ /* 0x000fe400078e0208 */
[----:B------:R-:W0:Y:S03]  /*f620*/  S2R R7, SR_CTAID.X ;  /* 0x0000000000077919 */ /* 0x000e260000002500 */
[----:B------:R-:W1:Y:S02]  /*f630*/  SHFL.UP PT, R9, R8, 0x4, RZ ;  /* 0x0480000008097989 */ /* 0x000e6400000e00ff */
[----:B-1----:R-:W-:-:S05]  /*f640*/  SEL R9, R9, RZ, P3 ;  /* 0x000000ff09097207 */ /* 0x002fca0001800000 */
[----:B------:R-:W-:-:S05]  /*f650*/  IMAD.IADD R3, R8, 0x1, R9 ;  /* 0x0000000108037824 */ /* 0x000fca00078e0209 */
[----:B------:R-:W1:Y:S02]  /*f660*/  SHFL.UP PT, R2, R3, 0x8, RZ ;  /* 0x0500000003027989 */ /* 0x000e6400000e00ff */
[----:B-1----:R-:W-:-:S05]  /*f670*/  SEL R2, R2, RZ, P4 ;  /* 0x000000ff02027207 */ /* 0x002fca0002000000 */
[----:B------:R-:W-:-:S05]  /*f680*/  IMAD.IADD R4, R3, 0x1, R2 ;  /* 0x0000000103047824 */ /* 0x000fca00078e0202 */
[----:B------:R-:W1:Y:S02]  /*f690*/  SHFL.UP PT, R2, R4, 0x10, RZ ;  /* 0x0600000004027989 */ /* 0x000e6400000e00ff */
[----:B-1----:R-:W-:Y:S02]  /*f6a0*/  SEL R9, R2, RZ, P5 ;  /* 0x000000ff02097207 */ /* 0x002fe40002800000 */
[----:B------:R-:W1:Y:S03]  /*f6b0*/  LDC R2, c[0x0][0xc38] ;  /* 0x00030e00ff027b82 */ /* 0x000e660000000800 */
[----:B------:R-:W-:-:S05]  /*f6c0*/  IMAD.IADD R9, R4, 0x1, R9 ;  /* 0x0000000104097824 */ /* 0x000fca00078e0209 */
[----:B------:R-:W1:Y:S02]  /*f6d0*/  SHFL.IDX PT, R11, R9, 0x1f, 0x1f ;  /* 0x03e01f00090b7f89 */ /* 0x000e6400000e0000 */
[----:B-1----:R-:W-:-:S04]  /*f6e0*/  IMAD R8, R11, R2, RZ ;  /* 0x000000020b087224 */ /* 0x002fc800078e02ff */
[----:B------:R-:W-:Y:S01]  /*f6f0*/  IMAD.MOV.U32 R11, RZ, RZ, R8 ;  /* 0x000000ffff0b7224 */ /* 0x000fe200078e0008 */
[----:B0-----:R-:W-:-:S13]  /*f700*/  ISETP.GT.AND P6, PT, R8, R7, PT ;  /* 0x000000070800720c */ /* 0x001fda0003fc4270 */
[----:B------:R-:W-:Y:S05]  /*f710*/  @P6 BRA `(.L_x_194) ;  /* 0x0000000000a46947 */ /* 0x000fea0003800000 */
[----:B------:R-:W-:Y:S01]  /*f720*/  IMAD.MOV.U32 R8, RZ, RZ, R11 ;  /* 0x000000ffff087224 */ /* 0x000fe200078e000b */
[----:B------:R-:W-:Y:S01]  /*f730*/  UMOV UR43, URZ ;  /* 0x0000003f002b7c82 */ /* 0x000fe20008000000 */
[----:B------:R-:W-:-:S05]  /*f740*/  ULDC UR5, c[0x0][0xc3c] ;  /* 0x00030f0000057ab9 */ /* 0x000fca0000000800 */
.L_x_196:
[----:B------:R-:W-:-:S03]  /*f750*/  UIADD3 UR4, UR43, 0x1f, URZ ;  /* 0x0000001f2b047890 */ /* 0x000fc6000fffe03f */
[----:B------:R-:W-:Y:S01]  /*f760*/  ULDC UR43, c[0x0][0xc3c] ;  /* 0x00030f00002b7ab9 */ /* 0x000fe20000000800 */
[----:B------:R-:W-:-:S06]  /*f770*/  UISETP.GE.AND UP0, UPT, UR4, UR5, UPT ;  /* 0x000000050400728c */ /* 0x000fcc000bf06270 */
[----:B------:R-:W-:-:S13]  /*f780*/  PLOP3.LUT P6, PT, PT, PT, UP0, 0x40, 0x0 ;  /* 0x000000000000781c */ /* 0x000fda0003fce808 */
[----:B------:R-:W-:Y:S05]  /*f790*/  @!P6 BRA `(.L_x_195) ;  /* 0x0000000400b4e947 */ /* 0x000fea0003800000 */
[----:B------:R-:W-:Y:S01]  /*f7a0*/  UMOV UR43, UR4 ;  /* 0x00000004002b7c82 */ /* 0x000fe20008000000 */
[----:B------:R-:W-:Y:S02]  /*f7b0*/  IMAD.MOV.U32 R6, RZ, RZ, RZ ;  /* 0x000000ffff067224 */ /* 0x000fe400078e00ff */
[----:B------:R-:W-:-:S05]  /*f7c0*/  VIADD R9, R0, UR43 ;  /* 0x0000002b00097c36 */ /* 0x000fca0008000000 */
[----:B------:R-:W-:-:S13]  /*f7d0*/  ISETP.GE.OR P6, PT, R9, UR5, !P0 ;  /* 0x0000000509007c0c */ /* 0x000fda000c7c6670 */
[----:B------:R-:W0:Y:S08]  /*f7e0*/  @!P6 LDC.64 R2, c[0x0][0xc80] ;  /* 0x00032000ff02eb82 */ /* 0x000e300000000a00 */
[----:B------:R-:W1:Y:S01]  /*f7f0*/  @!P6 LDC.64 R4, c[0x0][0xc78] ;  /* 0x00031e00ff04eb82 */ /* 0x000e620000000a00 */
[----:B0-----:R-:W-:-:S05]  /*f800*/  @!P6 IMAD.WIDE R2, R9, 0x4, R2 ;  /* 0x000000040902e825 */ /* 0x001fca00078e0202 */
[----:B------:R1:W2:Y:S02]  /*f810*/  @!P6 LDG.E R6, desc[UR48][R2.64] ;  /* 0x000000300206e981 */ /* 0x0002a4000c1e1900 */
[----:B-1----:R-:W-:-:S04]  /*f820*/  @!P6 IMAD.WIDE R2, R9, 0x4, R4 ;  /* 0x000000040902e825 */ /* 0x002fc800078e0204 */
[----:B------:R-:W-:-:S06]  /*f830*/  IMAD.MOV.U32 R5, RZ, RZ, RZ ;  /* 0x000000ffff057224 */ /* 0x000fcc00078e00ff */
[----:B------:R-:W2:Y:S02]  /*f840*/  @!P6 LDG.E R5, desc[UR48][R2.64] ;  /* 0x000000300205e981 */ /* 0x000ea4000c1e1900 */
[----:B--2---:R-:W-:-:S05]  /*f850*/  IMAD R11, R6, R5, RZ ;  /* 0x00000005060b7224 */ /* 0x004fca00078e02ff */
[----:B------:R-:W0:Y:S02]  /*f860*/  SHFL.UP PT, R4, R11, 0x1, RZ ;  /* 0x042000000b047989 */ /* 0x000e2400000e00ff */
[----:B0-----:R-:W-:-:S05]  /*f870*/  SEL R4, R4, RZ, P1 ;  /* 0x000000ff04047207 */ /* 0x001fca0000800000 */
[----:B------:R-:W-:-:S05]  /*f880*/  IMAD.IADD R4, R11, 0x1, R4 ;  /* 0x000000010b047824 */ /* 0x000fca00078e0204 */
        /* <DEDUP_REMOVED lines=11> */
[----:B------:R-:W-:Y:S02]  /*f940*/  IMAD.IADD R9, R3, 0x1, R2 ;  /* 0x0000000103097824 */ /* 0x000fe400078e0202 */
[----:B------:R-:W0:Y:S03]  /*f950*/  LDC R2, c[0x0][0xc38] ;  /* 0x00030e00ff027b82 */ /* 0x000e260000000800 */
[----:B------:R-:W0:Y:S02]  /*f960*/  SHFL.IDX PT, R11, R9, 0x1f, 0x1f ;  /* 0x03e01f00090b7f89 */ /* 0x000e2400000e0000 */
[----:B0-----:R-:W-:-:S04]  /*f970*/  IMAD R11, R11, R2, RZ ;  /* 0x000000020b0b7224 */ /* 0x001fc800078e02ff */
[----:B------:R-:W-:-:S05]  /*f980*/  IMAD.IADD R8, R11, 0x1, R8 ;  /* 0x000000010b087824 */ /* 0x000fca00078e0208 */
[----:B------:R-:W-:-:S13]  /*f990*/  ISETP.GT.AND P6, PT, R8, R7, PT ;  /* 0x000000070800720c */ /* 0x000fda0003fc4270 */
[----:B------:R-:W-:Y:S05]  /*f9a0*/  @!P6 BRA `(.L_x_196) ;  /* 0xfffffffc0068e947 */ /* 0x000fea000383ffff */
.L_x_194:
[----:B------:R-:W-:Y:S02]  /*f9b0*/  IMAD.IADD R11, R8, 0x1, -R11 ;  /* 0x00000001080b7824 */ /* 0x000fe400078e0a0b */
[----:B------:R-:W-:Y:S02]  /*f9c0*/  IMAD.MOV.U32 R8, RZ, RZ, RZ ;  /* 0x000000ffff087224 */ /* 0x000fe400078e00ff */
[----:B------:R-:W-:-:S05]  /*f9d0*/  IMAD R4, R9, R2, R11 ;  /* 0x0000000209047224 */ /* 0x000fca00078e020b */
[----:B------:R-:W-:-:S13]  /*f9e0*/  ISETP.GT.AND P0, PT, R4, R7, PT ;  /* 0x000000070400720c */ /* 0x000fda0003f04270 */
[----:B------:R-:W-:Y:S02]  /*f9f0*/  VOTEU.ANY UR5, UPT, !P0 ;  /* 0x0000000000057886 */ /* 0x000fe400040e0100 */
[----:B------:R-:W-:Y:S02]  /*fa00*/  UPOPC UR4, UR5 ;  /* 0x00000005000472bf */ /* 0x000fe40008000000 */
[----:B------:R-:W-:-:S04]  /*fa10*/  ISETP.NE.AND P0, PT, RZ, UR5, PT ;  /* 0x00000005ff007c0c */ /* 0x000fc8000bf05270 */
[----:B------:R-:W-:Y:S02]  /*fa20*/  IMAD.U32 R13, RZ, RZ, UR4 ;  /* 0x00000004ff0d7e24 */ /* 0x000fe4000f8e00ff */
[----:B------:R-:W-:-:S03]  /*fa30*/  IMAD.U32 R12, RZ, RZ, UR4 ;  /* 0x00000004ff0c7e24 */ /* 0x000fc6000f8e00ff */
[----:B------:R-:W0:Y:S04]  /*fa40*/  SHFL.IDX PT, R6, R6, R13, 0x1f ;  /* 0x00001f0d06067589 */ /* 0x000e2800000e0000 */
[----:B------:R1:W2:Y:S01]  /*fa50*/  SHFL.IDX PT, R5, R5, R12, 0x1f ;  /* 0x00001f0c05057589 */ /* 0x0002a200000e0000 */
[----:B0-----:R-:W-:-:S04]  /*fa60*/  IABS R4, R6 ;  /* 0x0000000600047213 */ /* 0x001fc80000000000 */
[----:B------:R-:W0:Y:S08]  /*fa70*/  I2F.RP R10, R4 ;  /* 0x00000004000a7306 */ /* 0x000e300000209400 */
[----:B0-----:R-:W0:Y:S02]  /*fa80*/  MUFU.RCP R10, R10 ;  /* 0x0000000a000a7308 */ /* 0x001e240000001000 */
[----:B0-----:R-:W-:-:S06]  /*fa90*/  VIADD R3, R10, 0xffffffe ;  /* 0x0ffffffe0a037836 */ /* 0x001fcc0000000000 */
[----:B------:R-:W0:Y:S01]  /*faa0*/  F2I.FTZ.U32.TRUNC.NTZ R3, R3 ;  /* 0x0000000300037305 */ /* 0x000e22000021f000 */
[----:B-12---:R-:W-:Y:S05]  /*fab0*/  @!P0 BRA `(.L_x_197) ;  /* 0x00000000000c8947 */ /* 0x006fea0003800000 */
[----:B------:R-:W-:-:S06]  /*fac0*/  UIADD3 UR5, UR4, -0x1, URZ ;  /* 0xffffffff04057890 */ /* 0x000fcc000fffe03f */
[----:B------:R-:W-:-:S06]  /*fad0*/  IMAD.U32 R8, RZ, RZ, UR5 ;  /* 0x00000005ff087e24 */ /* 0x000fcc000f8e00ff */
[----:B------:R1:W2:Y:S02]  /*fae0*/  SHFL.IDX PT, R8, R9, R8, 0x1f ;  /* 0x00001f0809087589 */ /* 0x0002a400000e0000 */
.L_x_197:
[----:B--2---:R-:W-:Y:S01]  /*faf0*/  IMAD R11, R8, R2, R11 ;  /* 0x00000002080b7224 */ /* 0x004fe200078e020b */
[----:B------:R-:W-:Y:S01]  /*fb00*/  IABS R8, R5 ;  /* 0x0000000500087213 */ /* 0x000fe20000000000 */
[----:B01----:R-:W-:Y:S01]  /*fb10*/  IMAD.MOV R9, RZ, RZ, -R3 ;  /* 0x000000ffff097224 */ /* 0x003fe200078e0a03 */
[----:B------:R-:W-:Y:S01]  /*fb20*/  UIADD3 UR43, UR4, UR43, URZ ;  /* 0x0000002b042b7290 */ /* 0x000fe2000fffe03f */
[----:B------:R-:W-:Y:S01]  /*fb30*/  IMAD.MOV.U32 R2, RZ, RZ, RZ ;  /* 0x000000ffff027224 */ /* 0x000fe200078e00ff */
[----:B------:R-:W0:Y:S01]  /*fb40*/  I2F.RP R10, R8 ;  /* 0x00000008000a7306 */ /* 0x000e220000209400 */
[----:B------:R-:W-:Y:S01]  /*fb50*/  IMAD R9, R9, R4, RZ ;  /* 0x0000000409097224 */ /* 0x000fe200078e02ff */
[----:B------:R1:W-:Y:S01]  /*fb60*/  STL [R1+0x10], R11 ;  /* 0x0000100b01007387 */ /* 0x0003e20000100800 */
[----:B------:R-:W-:Y:S02]  /*fb70*/  IMAD.IADD R7, R7, 0x1, -R11 ;  /* 0x0000000107077824 */ /* 0x000fe400078e0a0b */
[----:B------:R-:W-:Y:S01]  /*fb80*/  IMAD.HI.U32 R2, R3, R9, R2 ;  /* 0x0000000903027227 */ /* 0x000fe200078e0002 */
[----:B------:R-:W-:-:S05]  /*fb90*/  IABS R3, R6 ;  /* 0x0000000600037213 */ /* 0x000fca0000000000 */
[----:B------:R-:W-:Y:S01]  /*fba0*/  IMAD.MOV R12, RZ, RZ, -R3 ;  /* 0x000000ffff0c7224 */ /* 0x000fe200078e0a03 */
[----:B-1----:R-:W-:Y:S01]  /*fbb0*/  IABS R11, R7 ;  /* 0x00000007000b7213 */ /* 0x002fe20000000000 */
[----:B0-----:R-:W0:Y:S04]  /*fbc0*/  MUFU.RCP R10, R10 ;  /* 0x0000000a000a7308 */ /* 0x001e280000001000 */
[----:B------:R-:W-:-:S04]  /*fbd0*/  IMAD.HI.U32 R9, R2, R11, RZ ;  /* 0x0000000b02097227 */ /* 0x000fc800078e00ff */
[----:B------:R-:W-:Y:S02]  /*fbe0*/  IMAD R11, R9, R12, R11 ;  /* 0x0000000c090b7224 */ /* 0x000fe400078e020b */
[----:B------:R-:W-:-:S03]  /*fbf0*/  IMAD.MOV.U32 R2, RZ, RZ, RZ ;  /* 0x000000ffff027224 */ /* 0x000fc600078e00ff */
[----:B------:R-:W-:Y:S01]  /*fc00*/  ISETP.GT.U32.AND P1, PT, R4, R11, PT ;  /* 0x0000000b0400720c */ /* 0x000fe20003f24070 */
[----:B0-----:R-:W-:-:S06]  /*fc10*/  VIADD R3, R10, 0xffffffe ;  /* 0x0ffffffe0a037836 */ /* 0x001fcc0000000000 */
[----:B------:R-:W0:Y:S06]  /*fc20*/  F2I.FTZ.U32.TRUNC.NTZ R3, R3 ;  /* 0x0000000300037305 */ /* 0x000e2c000021f000 */
[----:B------:R-:W-:Y:S02]  /*fc30*/  @!P1 IMAD.IADD R11, R11, 0x1, -R4 ;  /* 0x000000010b0b9824 */ /* 0x000fe400078e0a04 */
[----:B------:R-:W-:Y:S01]  /*fc40*/  @!P1 VIADD R9, R9, 0x1 ;  /* 0x0000000109099836 */ /* 0x000fe20000000000 */
[----:B------:R-:W-:Y:S02]  /*fc50*/  ISETP.NE.AND P1, PT, R6, RZ, PT ;  /* 0x000000ff0600720c */ /* 0x000fe40003f25270 */
[----:B------:R-:W-:Y:S01]  /*fc60*/  ISETP.GE.U32.AND P0, PT, R11, R4, PT ;  /* 0x000000040b00720c */ /* 0x000fe20003f06070 */
[----:B0-----:R-:W-:-:S04]  /*fc70*/  IMAD.MOV R11, RZ, RZ, -R3 ;  /* 0x000000ffff0b7224 */ /* 0x001fc800078e0a03 */
[----:B------:R-:W-:-:S08]  /*fc80*/  IMAD R11, R11, R8, RZ ;  /* 0x000000080b0b7224 */ /* 0x000fd000078e02ff */
[----:B------:R-:W-:Y:S02]  /*fc90*/  @P0 VIADD R9, R9, 0x1 ;  /* 0x0000000109090836 */ /* 0x000fe40000000000 */
[----:B------:R-:W-:Y:S01]  /*fca0*/  IMAD.HI.U32 R4, R3, R11, R2 ;  /* 0x0000000b03047227 */ /* 0x000fe200078e0002 */
[----:B------:R-:W-:-:S04]  /*fcb0*/  LOP3.LUT R2, R7, R6, RZ, 0x3c, !PT ;  /* 0x0000000607027212 */ /* 0x000fc800078e3cff */
[----:B------:R-:W-:Y:S02]  /*fcc0*/  ISETP.GE.AND P2, PT, R2, RZ, PT ;  /* 0x000000ff0200720c */ /* 0x000fe40003f46270 */
[----:B------:R-:W-:-:S05]  /*fcd0*/  IABS R2, R5 ;  /* 0x0000000500027213 */ /* 0x000fca0000000000 */
[----:B------:R-:W-:-:S06]  /*fce0*/  IMAD.MOV R2, RZ, RZ, -R2 ;  /* 0x000000ffff027224 */ /* 0x000fcc00078e0a02 */
[----:B------:R-:W-:Y:S01]  /*fcf0*/  @!P2 IMAD.MOV R9, RZ, RZ, -R9 ;  /* 0x000000ffff09a224 */ /* 0x000fe200078e0a09 */
[----:B------:R-:W-:-:S04]  /*fd00*/  @!P1 LOP3.LUT R9, RZ, R6, RZ, 0x33, !PT ;  /* 0x00000006ff099212 */ /* 0x000fc800078e33ff */
[-C--:B------:R-:W-:Y:S01]  /*fd10*/  IABS R3, R9.reuse ;  /* 0x0000000900037213 */ /* 0x080fe20000000000 */
[----:B------:R-:W-:-:S04]  /*fd20*/  IMAD R6, R6, R9, RZ ;  /* 0x0000000906067224 */ /* 0x000fc800078e02ff */
[----:B------:R-:W-:-:S04]  /*fd30*/  IMAD.HI.U32 R4, R4, R3, RZ ;  /* 0x0000000304047227 */ /* 0x000fc800078e00ff */
[----:B------:R-:W-:Y:S01]  /*fd40*/  IMAD R3, R4, R2, R3 ;  /* 0x0000000204037224 */ /* 0x000fe200078e0203 */
[----:B------:R-:W-:-:S04]  /*fd50*/  LOP3.LUT R2, R9, R5, RZ, 0x3c, !PT ;  /* 0x0000000509027212 */ /* 0x000fc800078e3cff */
[----:B------:R-:W-:Y:S02]  /*fd60*/  ISETP.GT.U32.AND P1, PT, R8, R3, PT ;  /* 0x000000030800720c */ /* 0x000fe40003f24070 */
[----:B------:R-:W-:-:S11]  /*fd70*/  ISETP.GE.AND P2, PT, R2, RZ, PT ;  /* 0x000000ff0200720c */ /* 0x000fd60003f46270 */
[----:B------:R-:W-:Y:S02]  /*fd80*/  @!P1 IMAD.IADD R3, R3, 0x1, -R8 ;  /* 0x0000000103039824 */ /* 0x000fe400078e0a08 */
[----:B------:R-:W-:Y:S01]  /*fd90*/  @!P1 VIADD R4, R4, 0x1 ;  /* 0x0000000104049836 */ /* 0x000fe20000000000 */
[----:B------:R-:W-:Y:S02]  /*fda0*/  ISETP.NE.AND P1, PT, R5, RZ, PT ;  /* 0x000000ff0500720c */ /* 0x000fe40003f25270 */
[----:B------:R-:W-:Y:S01]  /*fdb0*/  ISETP.GE.U32.AND P0, PT, R3, R8, PT ;  /* 0x000000080300720c */ /* 0x000fe20003f06070 */
[----:B------:R-:W-:-:S12]  /*fdc0*/  IMAD.IADD R3, R7, 0x1, -R6 ;  /* 0x0000000107037824 */ /* 0x000fd800078e0a06 */
[----:B------:R-:W-:-:S04]  /*fdd0*/  @P0 VIADD R4, R4, 0x1 ;  /* 0x0000000104040836 */ /* 0x000fc80000000000 */
[----:B------:R-:W-:Y:S01]  /*fde0*/  @!P2 IMAD.MOV R4, RZ, RZ, -R4 ;  /* 0x000000ffff04a224 */ /* 0x000fe200078e0a04 */
[----:B------:R-:W-:-:S05]  /*fdf0*/  @!P1 LOP3.LUT R4, RZ, R5, RZ, 0x33, !PT ;  /* 0x00000005ff049212 */ /* 0x000fca00078e33ff */
[--C-:B------:R-:W-:Y:S02]  /*fe00*/  IMAD.MOV R2, RZ, RZ, -R4.reuse ;  /* 0x000000ffff027224 */ /* 0x100fe400078e0a04 */
[C---:B------:R-:W-:Y:S02]  /*fe10*/  IMAD R4, R5.reuse, 0x1000000, R4 ;  /* 0x0100000005047824 */ /* 0x040fe400078e0204 */
[----:B------:R-:W-:-:S04]  /*fe20*/  IMAD R9, R5, R2, R9 ;  /* 0x0000000205097224 */ /* 0x000fc800078e0209 */
[----:B------:R-:W-:-:S05]  /*fe30*/  IMAD R2, R9, 0x10000, R4 ;  /* 0x0001000009027824 */ /* 0x000fca00078e0204 */
[----:B------:R0:W-:Y:S04]  /*fe40*/  STL [R1+0x18], R2 ;  /* 0x0000180201007387 */ /* 0x0001e80000100800 */
[----:B------:R0:W-:Y:S01]  /*fe50*/  STL [R1+0x14], R3 ;  /* 0x0000140301007387 */ /* 0x0001e20000100800 */
[----:B------:R-:W-:Y:S05]  /*fe60*/  BRA `(.L_x_198) ;  /* 0x00000000000c7947 */ /* 0x000fea0003800000 */
.L_x_195:
[----:B------:R1:W-:Y:S04]  /*fe70*/  STL [R1+0x10], R7 ;  /* 0x0000100701007387 */ /* 0x0003e80000100800 */
[----:B------:R1:W-:Y:S04]  /*fe80*/  STL [R1+0x14], RZ ;  /* 0x000014ff01007387 */ /* 0x0003e80000100800 */
[----:B------:R1:W-:Y:S02]  /*fe90*/  STL [R1+0x18], RZ ;  /* 0x000018ff01007387 */ /* 0x0003e40000100800 */
.L_x_198:
[----:B------:R-:W2:Y:S04]  /*fea0*/  LDL R4, [R1+0x10] ;  /* 0x0000100001047983 */ /* 0x000ea80000100800 */
[----:B------:R-:W2:Y:S04]  /*feb0*/  LDL R5, [R1+0x14] ;  /* 0x0000140001057983 */ /* 0x000ea80000100800 */
[----:B------:R-:W2:Y:S01]  /*fec0*/  LDL R6, [R1+0x18] ;  /* 0x0000180001067983 */ /* 0x000ea20000100800 */
[----:B------:R-:W-:Y:S01]  /*fed0*/  ISETP.NE.AND P0, PT, R0, RZ, PT ;  /* 0x000000ff0000720c */ /* 0x000fe20003f05270 */
[----:B0-----:R-:W-:-:S12]  /*fee0*/  IMAD.U32 R2, RZ, RZ, UR43 ;  /* 0x0000002bff027e24 */ /* 0x001fd8000f8e00ff */
[----:B------:R-:W0:Y:S01]  /*fef0*/  @!P0 S2R R3, SR_CgaCtaId ;  /* 0x0000000000038919 */ /* 0x000e220000008800 */
[----:B------:R-:W-:Y:S01]  /*ff00*/  @!P0 MOV R0, 0x400 ;  /* 0x0000040000008802 */ /* 0x000fe20000000f00 */
[----:B-1----:R-:W-:-:S03]  /*ff10*/  @!P0 IMAD.MOV.U32 R7, RZ, RZ, R2 ;  /* 0x000000ffff078224 */ /* 0x002fc600078e0002 */
[----:B0-----:R-:W-:-:S05]  /*ff20*/  @!P0 LEA R0, R3, R0, 0x18 ;  /* 0x0000000003008211 */ /* 0x001fca00078ec0ff */
[----:B--2---:R2:W-:Y:S01]  /*ff30*/  @!P0 STS.128 [R0+0x388d0], R4 ;  /* 0x0388d00400008388 */ /* 0x0045e20000000c00 */
[----:B------:R-:W-:Y:S06]  /*ff40*/  BAR.ARV 0x5, 0x180 ;  /* 0x0146000000007b1d */ /* 0x000fec0000002000 */
.L_x_193:
[----:B--2---:R-:W-:Y:S01]  /*ff50*/  IMAD.MOV.U32 R0, RZ, RZ, 0x1 ;  /* 0x00000001ff007424 */ /* 0x004fe200078e00ff */
[----:B------:R-:W-:Y:S01]  /*ff60*/  ULDC UR4, c[0x0][0xc3c] ;  /* 0x00030f0000047ab9 */ /* 0x000fe20000000800 */
[----:B------:R2:W-:Y:S01]  /*ff70*/  STL [R1+0x4], RZ ;  /* 0x000004ff01007387 */ /* 0x0005e20000100800 */
[----:B------:R-:W-:-:S03]  /*ff80*/  UISETP.GE.AND UP0, UPT, UR43, UR4, UPT ;  /* 0x000000042b00728c */ /* 0x000fc6000bf06270 */
[----:B------:R2:W-:Y:S03]  /*ff90*/  STL [R1+0xc], R0 ;  /* 0x00000c0001007387 */ /* 0x0005e60000100800 */
[----:B------:R-:W-:Y:S01]  /*ffa0*/  PLOP3.LUT P0, PT, PT, PT, UP0, 0x80, 0x0 ;  /* 0x000000000000781c */ /* 0x000fe20003f0f008 */
[----:B------:R2:W-:-:S12]  /*ffb0*/  STL [R1+0x40], RZ ;  /* 0x000040ff01007387 */ /* 0x0005d80000100800 */
[----:B--2---:R-:W-:Y:S05]  /*ffc0*/  @P0 BRA `(.L_x_199) ;  /* 0x0000005400a40947 */ /* 0x004fea0003800000 */
[----:B-1----:R-:W1:Y:S01]  /*ffd0*/  S2R R4, SR_TID.X ;  /* 0x0000000000047919 */ /* 0x002e620000002100 */
[----:B------:R-:W2:Y:S01]  /*ffe0*/  S2UR UR5, SR_CgaCtaId ;  /* 0x00000000000579c3 */ /* 0x000ea20000008800 */
[----:B------:R-:W-:Y:S01]  /*fff0*/  UMOV UR4, 0x400 ;  /* 0x0000040000047882 */ /* 0x000fe20000000000 */
[----:B------:R-:W-:Y:S01]  /*10000*/  ULDC UR41, c[0x0][0xc] ;  /* 0x0000030000297ab9 */ /* 0x000fe20000000800 */
[----:B------:R-:W-:Y:S02]  /*10010*/  ULOP3.LUT UR39, UR38, 0x1, URZ, 0xfc, !UPT ;  /* 0x0000000126277892 */ /* 0x000fe4000f8efc3f */
[----:B------:R-:W-:Y:S01]  /*10020*/  ULOP3.LUT UR42, UR38, 0x2, URZ, 0xfc, !UPT ;  /* 0x00000002262a7892 */ /* 0x000fe2000f8efc3f */
[----:B------:R-:W-:Y:S01]  /*10030*/  ULDC.64 UR52, c[0x0][0x198] ;  /* 0x0000660000347ab9 */ /* 0x000fe20000000a00 */
[----:B--2---:R-:W-:-:S06]  /*10040*/  ULEA UR4, UR5, UR4, 0x18 ;  /* 0x0000000405047291 */ /* 0x004fcc000f8ec03f */
[----:B------:R-:W-:Y:S01]  /*10050*/  IMAD.U32 R17, RZ, RZ, UR4 ;  /* 0x00000004ff117e24 */ /* 0x000fe2000f8e00ff */
[C---:B-1----:R-:W-:Y:S01]  /*10060*/  LOP3.LUT R6, R4.reuse, 0x7f, RZ, 0xc0, !PT ;  /* 0x0000007f04067812 */ /* 0x042fe200078ec0ff */
[C---:B------:R-:W-:Y:S01]  /*10070*/  IMAD.SHL.U32 R18, R4.reuse, 0x80, RZ ;  /* 0x0000008004127824 */ /* 0x040fe200078e00ff */
[----:B------:R-:W-:Y:S02]  /*10080*/  R2P PR, R4, 0x6 ;  /* 0x0000000604007804 */ /* 0x000fe40000000000 */
[----:B------:R-:W-:Y:S02]  /*10090*/  SHF.R.U32.HI R3, RZ, 0x5, R6 ;  /* 0x00000005ff037819 */ /* 0x000fe40000011606 */
[C---:B0-----:R-:W-:Y:S02]  /*100a0*/  LOP3.LUT R2, R18.reuse, 0x400, RZ, 0xc0, !PT ;  /* 0x0000040012027812 */ /* 0x041fe400078ec0ff */
[----:B------:R-:W-:-:S03]  /*100b0*/  LOP3.LUT R0, R18, 0x380, RZ, 0xc0, !PT ;  /* 0x0000038012007812 */ /* 0x000fc600078ec0ff */
[C---:B------:R-:W-:Y:S01]  /*100c0*/  IMAD R2, R3.reuse, 0x800, R2 ;  /* 0x0000080003027824 */ /* 0x040fe200078e0202 */
[----:B------:R-:W-:Y:S01]  /*100d0*/  LOP3.LUT R5, R0, 0x10, R4, 0xf8, !PT ;  /* 0x0000001000057812 */ /* 0x000fe200078ef804 */
[----:B------:R-:W-:Y:S02]  /*100e0*/  IMAD R3, R3, 0x10, R0 ;  /* 0x0000001003037824 */ /* 0x000fe400078e0200 */
[----:B------:R-:W-:-:S05]  /*100f0*/  IMAD.SHL.U32 R0, R4, 0x10, RZ ;  /* 0x0000001004007824 */ /* 0x000fca00078e00ff */
[--C-:B------:R-:W-:Y:S02]  /*10100*/  LOP3.LUT R3, R3, 0x70, R0.reuse, 0x78, !PT ;  /* 0x0000007003037812 */ /* 0x100fe400078e7800 */
[----:B------:R-:W-:Y:S02]  /*10110*/  LOP3.LUT R5, R5, 0x70, R0, 0x78, !PT ;  /* 0x0000007005057812 */ /* 0x000fe400078e7800 */
[----:B------:R-:W-:Y:S01]  /*10120*/  LOP3.LUT R18, R3, 0xc00, R18, 0xf8, !PT ;  /* 0x00000c0003127812 */ /* 0x000fe200078ef812 */
[----:B------:R-:W-:Y:S02]  /*10130*/  IMAD.SHL.U32 R3, R4, 0x2, RZ ;  /* 0x0000000204037824 */ /* 0x000fe400078e00ff */
[----:B------:R-:W-:Y:S01]  /*10140*/  IMAD.IADD R5, R2, 0x1, R5 ;  /* 0x0000000102057824 */ /* 0x000fe200078e0205 */
[----:B------:R-:W-:Y:S01]  /*10150*/  LOP3.LUT R2, R0, 0x3f0, RZ, 0xc0, !PT ;  /* 0x000003f000027812 */ /* 0x000fe200078ec0ff */
[----:B------:R-:W-:-:S03]  /*10160*/  IMAD.MOV.U32 R4, RZ, RZ, 0x20 ;  /* 0x00000020ff047424 */ /* 0x000fc600078e00ff */
[----:B------:R-:W-:Y:S01]  /*10170*/  LOP3.LUT R3, R2, 0x70, R3, 0x78, !PT ;  /* 0x0000007002037812 */ /* 0x000fe200078e7803 */
[----:B------:R-:W-:Y:S01]  /*10180*/  IMAD.SHL.U32 R2, R6, 0x10, RZ ;  /* 0x0000001006027824 */ /* 0x000fe200078e00ff */
[----:B------:R-:W-:Y:S01]  /*10190*/  SHF.R.U32.HI R6, RZ, 0x3, R6 ;  /* 0x00000003ff067819 */ /* 0x000fe20000011606 */
[----:B------:R0:W-:Y:S03]  /*101a0*/  STL [R1+0x8], R5 ;  /* 0x0000080501007387 */ /* 0x0001e60000100800 */
[----:B------:R-:W-:Y:S01]  /*101b0*/  LOP3.LUT R2, R3, 0x400, R2, 0xf8, !PT ;  /* 0x0000040003027812 */ /* 0x000fe200078ef802 */
[----:B------:R-:W-:Y:S01]  /*101c0*/  IMAD.MOV.U32 R3, RZ, RZ, 0x40 ;  /* 0x00000040ff037424 */ /* 0x000fe200078e00ff */
[----:B------:R-:W-:-:S03]  /*101d0*/  LOP3.LUT R6, R6, 0x70, R0, 0xf8, !PT ;  /* 0x0000007006067812 */ /* 0x000fc600078ef800 */
[----:B------:R-:W-:Y:S01]  /*101e0*/  IMAD.IADD R2, R17, 0x1, R2 ;  /* 0x0000000111027824 */ /* 0x000fe200078e0202 */
[----:B------:R-:W-:Y:S02]  /*101f0*/  SEL R3, R3, 0xffffffc0, !P2 ;  /* 0xffffffc003037807 */ /* 0x000fe40005000000 */
[----:B0-----:R-:W-:Y:S02]  /*10200*/  SEL R5, R4, 0xffffffe0, !P1 ;  /* 0xffffffe004057807 */ /* 0x001fe40004800000 */
[----:B------:R-:W-:Y:S01]  /*10210*/  LOP3.LUT R4, R0, 0x70, RZ, 0xc0, !PT ;  /* 0x0000007000047812 */ /* 0x000fe200078ec0ff */
[----:B------:R-:W-:Y:S01]  /*10220*/  IMAD.MOV.U32 R0, RZ, RZ, 0x1 ;  /* 0x00000001ff007424 */ /* 0x000fe200078e00ff */
[----:B------:R-:W-:Y:S04]  /*10230*/  STL [R1+0x28], R3 ;  /* 0x0000280301007387 */ /* 0x000fe80000100800 */
[----:B------:R0:W-:Y:S04]  /*10240*/  STL [R1+0x2c], R5 ;  /* 0x00002c0501007387 */ /* 0x0001e80000100800 */
[----:B------:R1:W-:Y:S04]  /*10250*/  STL [R1+0x38], R2 ;  /* 0x0000380201007387 */ /* 0x0003e80000100800 */
[----:B------:R-:W-:Y:S01]  /*10260*/  STL [R1+0x40], RZ ;  /* 0x000040ff01007387 */ /* 0x000fe20000100800 */
[----:B0-----:R-:W-:-:S03]  /*10270*/  IMAD.IADD R5, R3, 0x1, R5 ;  /* 0x0000000103057824 */ /* 0x001fc600078e0205 */
[----:B------:R0:W-:Y:S01]  /*10280*/  STL [R1+0xc], R0 ;  /* 0x00000c0001007387 */ /* 0x0001e20000100800 */
[----:B-1----:R-:W-:-:S03]  /*10290*/  LOP3.LUT R2, R4, 0x80, RZ, 0xfc, !PT ;  /* 0x0000008004027812 */ /* 0x002fc600078efcff */
[----:B------:R1:W-:Y:S04]  /*102a0*/  STL [R1+0x4], RZ ;  /* 0x000004ff01007387 */ /* 0x0003e80000100800 */
[----:B------:R1:W-:Y:S01]  /*102b0*/  STL [R1+0x30], R5 ;  /* 0x0000300501007387 */ /* 0x0003e20000100800 */
[----:B0-----:R-:W-:-:S05]  /*102c0*/  IMAD.IADD R0, R3, 0x1, R18 ;  /* 0x0000000103007824 */ /* 0x001fca00078e0212 */
[----:B------:R1:W-:Y:S02]  /*102d0*/  STL [R1+0x34], R0 ;  /* 0x0000340001007387 */ /* 0x0003e40000100800 */
.L_x_269:
[----:B------:R-:W-:Y:S01]  /*102e0*/  ULDC.64 UR4, c[0x0][0xc88] ;  /* 0x0003220000047ab9 */ /* 0x000fe20000000a00 */
[----:B------:R-:W-:Y:S01]  /*102f0*/  ULDC.64 UR6, c[0x0][0xa18] ;  /* 0x0002860000067ab9 */ /* 0x000fe20000000a00 */
[----:B------:R-:W-:Y:S01]  /*10300*/  UIMAD.WIDE UR4, UR43, 0x4, UR4 ;  /* 0x000000042b0478a5 */ /* 0x000fe2000f8e0204 */
[----:B--2---:R-:W2:Y:S01]  /*10310*/  LDL.LU R10, [R1+0x18] ;  /* 0x00001800010a7983 */ /* 0x004ea20000300800 */
[----:B------:R-:W-:Y:S01]  /*10320*/  ULDC UR8, c[0x0][0x288] ;  /* 0x0000a20000087ab9 */ /* 0x000fe20000000800 */
[----:B0-----:R-:W0:Y:S03]  /*10330*/  LDC R9, c[0x0][0x2f0] ;  /* 0x0000bc00ff097b82 */ /* 0x001e260000000800 */
[----:B------:R-:W-:Y:S02]  /*10340*/  IMAD.U32 R2, RZ, RZ, UR4 ;  /* 0x00000004ff027e24 */ /* 0x000fe4000f8e00ff */
[----:B------:R-:W-:Y:S01]  /*10350*/  IMAD.U32 R3, RZ, RZ, UR5 ;  /* 0x00000005ff037e24 */ /* 0x000fe2000f8e00ff */
[----:B------:R-:W-:Y:S01]  /*10360*/  UISETP.NE.U32.AND UP0, UPT, UR6, URZ, UPT ;  /* 0x0000003f0600728c */ /* 0x000fe2000bf05070 */
[----:B-1----:R-:W-:Y:S01]  /*10370*/  IMAD.U32 R0, RZ, RZ, UR8 ;  /* 0x00000008ff007e24 */ /* 0x002fe2000f8e00ff */
[----:B------:R-:W-:Y:S01]  /*10380*/  ULDC.64 UR4, c[0x0][0xa28] ;  /* 0x00028a0000047ab9 */ /* 0x000fe20000000a00 */
[----:B------:R-:W-:Y:S01]  /*10390*/  ULDC.64 UR8, c[0x0][0xa08] ;  /* 0x0002820000087ab9 */ /* 0x000fe20000000a00 */
[----:B------:R-:W3:Y:S01]  /*103a0*/  LDG.E R2, desc[UR48][R2.64] ;  /* 0x0000003002027981 */ /* 0x000ee2000c1e1900 */
[----:B------:R-:W-:-:S02]  /*103b0*/  UISETP.NE.AND.EX UP0, UPT, UR7, URZ, UPT, UP0 ;  /* 0x0000003f0700728c */ /* 0x000fc4000bf05300 */
[----:B------:R-:W-:-:S04]  /*103c0*/  UISETP.NE.U32.AND UP1, UPT, UR4, URZ, UPT ;  /* 0x0000003f0400728c */ /* 0x000fc8000bf25070 */
[----:B------:R-:W-:Y:S01]  /*103d0*/  PLOP3.LUT P3, PT, PT, PT, UP0, 0x80, 0x0 ;  /* 0x000000000000781c */ /* 0x000fe20003f6f008 */
[----:B------:R-:W-:Y:S01]  /*103e0*/  UISETP.NE.AND.EX UP1, UPT, UR5, URZ, UPT, UP1 ;  /* 0x0000003f0500728c */ /* 0x000fe2000bf25310 */
[----:B------:R-:W-:-:S05]  /*103f0*/  ISETP.NE.U32.AND P2, PT, RZ, UR8, PT ;  /* 0x00000008ff007c0c */ /* 0x000fca000bf45070 */
[----:B------:R-:W-:Y:S02]  /*10400*/  PLOP3.LUT P4, PT, PT, PT, UP1, 0x80, 0x0 ;  /* 0x000000000000781c */ /* 0x000fe40003f8f018 */
[----:B---3--:R-:W-:Y:S02]  /*10410*/  R2UR UR47, R2 ;  /* 0x00000000022f72ca */ /* 0x008fe400000e0000 */
[----:B------:R-:W1:Y:S11]  /*10420*/  LDC.64 R2, c[0x0][0x418] ;  /* 0x00010600ff027b82 */ /* 0x000e760000000a00 */
[----:B------:R-:W-:-:S02]  /*10430*/  USHF.R.S32.HI UR46, URZ, 0x1f, UR47 ;  /* 0x0000001f3f2e7899 */ /* 0x000fc4000801142f */
[----:B------:R-:W-:Y:S02]  /*10440*/  USHF.L.U32 UR44, UR47, 0x2, URZ ;  /* 0x000000022f2c7899 */ /* 0x000fe4000800063f */
[----:B------:R-:W-:Y:S02]  /*10450*/  USHF.L.U64.HI UR45, UR47, 0x2, UR46 ;  /* 0x000000022f2d7899 */ /* 0x000fe4000801022e */
[----:B------:R-:W-:Y:S02]  /*10460*/  @UP0 UIADD3 UR6, UP3, UR44, UR6, URZ ;  /* 0x000000062c060290 */ /* 0x000fe4000ff7e03f */
[----:B------:R-:W-:Y:S02]  /*10470*/  @UP1 ULEA UR4, UP2, UR47, UR4, 0x2 ;  /* 0x000000042f041291 */ /* 0x000fe4000f84103f */
[----:B------:R-:W-:Y:S02]  /*10480*/  @UP0 UIADD3.X UR7, UR45, UR7, URZ, UP3, !UPT ;  /* 0x000000072d070290 */ /* 0x000fe40009ffe43f */
[----:B------:R-:W-:Y:S01]  /*10490*/  IMAD.U32 R4, RZ, RZ, UR6 ;  /* 0x00000006ff047e24 */ /* 0x000fe2000f8e00ff */
[----:B------:R-:W-:-:S03]  /*104a0*/  @UP1 ULEA.HI.X UR5, UR47, UR5, UR46, 0x2, UP2 ;  /* 0x000000052f051291 */ /* 0x000fc600090f142e */
[----:B------:R-:W-:Y:S01]  /*104b0*/  IMAD.U32 R5, RZ, RZ, UR7 ;  /* 0x00000007ff057e24 */ /* 0x000fe2000f8e00ff */
[----:B------:R-:W-:-:S04]  /*104c0*/  ULDC.64 UR6, c[0x0][0xa00] ;  /* 0x0002800000067ab9 */ /* 0x000fc80000000a00 */
[----:B------:R3:W4:Y:S01]  /*104d0*/  @P3 LDG.E R0, desc[UR48][R4.64] ;  /* 0x0000003004003981 */ /* 0x000722000c1e1900 */
[----:B------:R-:W-:Y:S02]  /*104e0*/  ISETP.NE.U32.AND P0, PT, RZ, UR6, PT ;  /* 0x00000006ff007c0c */ /* 0x000fe4000bf05070 */
[----:B------:R-:W-:Y:S02]  /*104f0*/  ISETP.NE.AND.EX P2, PT, RZ, UR9, PT, P2 ;  /* 0x00000009ff007c0c */ /* 0x000fe4000bf45320 */
[----:B------:R-:W-:Y:S02]  /*10500*/  ISETP.NE.AND.EX P0, PT, RZ, UR7, PT, P0 ;  /* 0x00000007ff007c0c */ /* 0x000fe4000bf05300 */
[----:B-1----:R-:W-:Y:S01]  /*10510*/  ISETP.NE.U32.AND P1, PT, R2, RZ, PT ;  /* 0x000000ff0200720c */ /* 0x002fe20003f25070 */
[----:B---3--:R-:W-:Y:S01]  /*10520*/  IMAD.U32 R4, RZ, RZ, UR4 ;  /* 0x00000004ff047e24 */ /* 0x008fe2000f8e00ff */
[----:B------:R-:W-:Y:S01]  /*10530*/  UIADD3 UR4, UP0, UR44, UR6, URZ ;  /* 0x000000062c047290 */ /* 0x000fe2000ff1e03f */
[----:B------:R-:W-:Y:S01]  /*10540*/  IMAD.U32 R5, RZ, RZ, UR5 ;  /* 0x00000005ff057e24 */ /* 0x000fe2000f8e00ff */
[----:B------:R-:W-:-:S02]  /*10550*/  UIADD3 UR6, UP1, UR44, UR8, URZ ;  /* 0x000000082c067290 */ /* 0x000fc4000ff3e03f */
[----:B------:R-:W-:Y:S02]  /*10560*/  UIADD3.X UR5, UR45, UR7, URZ, UP0, !UPT ;  /* 0x000000072d057290 */ /* 0x000fe400087fe43f */
[----:B------:R-:W-:Y:S01]  /*10570*/  UIADD3.X UR7, UR45, UR9, URZ, UP1, !UPT ;  /* 0x000000092d077290 */ /* 0x000fe20008ffe43f */
[----:B------:R1:W3:Y:S01]  /*10580*/  @P4 LDG.E R8, desc[UR48][R4.64] ;  /* 0x0000003004084981 */ /* 0x0002e2000c1e1900 */
[----:B------:R-:W-:-:S04]  /*10590*/  IMAD.U32 R6, RZ, RZ, UR6 ;  /* 0x00000006ff067e24 */ /* 0x000fc8000f8e00ff */
[----:B------:R-:W-:Y:S02]  /*105a0*/  IMAD.U32 R7, RZ, RZ, UR7 ;  /* 0x00000007ff077e24 */ /* 0x000fe4000f8e00ff */
[----:B-1----:R-:W-:Y:S02]  /*105b0*/  IMAD.U32 R4, RZ, RZ, UR4 ;  /* 0x00000004ff047e24 */ /* 0x002fe4000f8e00ff */
[----:B------:R-:W-:-:S05]  /*105c0*/  IMAD.U32 R5, RZ, RZ, UR5 ;  /* 0x00000005ff057e24 */ /* 0x000fca000f8e00ff */
[----:B------:R-:W5:Y:S04]  /*105d0*/  @P0 LDG.E R2, desc[UR48][R4.64] ;  /* 0x0000003004020981 */ /* 0x000f68000c1e1900 */
[----:B----4-:R1:W-:Y:S04]  /*105e0*/  STL [R1+0x3c], R0 ;  /* 0x00003c0001007387 */ /* 0x0103e80000100800 */
[----:B-1----:R-:W4:Y:S01]  /*105f0*/  @P2 LDG.E R0, desc[UR48][R6.64] ;  /* 0x0000003006002981 */ /* 0x002f22000c1e1900 */
[----:B------:R-:W-:Y:S02]  /*10600*/  ISETP.NE.AND.EX P1, PT, R3, RZ, PT, P1 ;  /* 0x000000ff0300720c */ /* 0x000fe40003f25310 */
[----:B------:R-:W1:Y:S01]  /*10610*/  LDC R3, c[0x0][0x424] ;  /* 0x00010900ff037b82 */ /* 0x000e620000000800 */
[----:B------:R-:W-:Y:S01]  /*10620*/  UMOV UR40, URZ ;  /* 0x0000003f00287c82 */ /* 0x000fe20008000000 */
[----:B------:R-:W-:Y:S01]  /*10630*/  UMOV UR4, URZ ;  /* 0x0000003f00047c82 */ /* 0x000fe20008000000 */
[----:B------:R-:W-:Y:S01]  /*10640*/  UMOV UR50, URZ ;  /* 0x0000003f00327c82 */ /* 0x000fe20008000000 */
[----:B---3--:R-:W-:-:S02]  /*10650*/  @P4 R2UR UR4, R8 ;  /* 0x00000000080442ca */ /* 0x008fc400000e0000 */
[C---:B--2---:R-:W-:Y:S02]  /*10660*/  LOP3.LUT R8, R10.reuse, 0xff0000, RZ, 0xc0, !PT ;  /* 0x00ff00000a087812 */ /* 0x044fe400078ec0ff */
[----:B------:R-:W-:Y:S02]  /*10670*/  R2UR UR36, R10 ;  /* 0x000000000a2472ca */ /* 0x000fe400000e0000 */
[----:B-----5:R-:W-:Y:S02]  /*10680*/  @P0 R2UR UR50, R2 ;  /* 0x00000000023202ca */ /* 0x020fe400000e0000 */
[----:B----4-:R-:W-:Y:S02]  /*10690*/  @P2 R2UR UR40, R0 ;  /* 0x00000000002822ca */ /* 0x010fe400000e0000 */
[----:B------:R-:W-:-:S04]  /*106a0*/  LOP3.LUT R0, R10, 0xff000000, RZ, 0xc0, !PT ;  /* 0xff0000000a007812 */ /* 0x000fc800078ec0ff */
[----:B------:R-:W-:-:S04]  /*106b0*/  SHF.R.U32.HI R0, RZ, 0x8, R0 ;  /* 0x00000008ff007819 */ /* 0x000fc80000011600 */
[----:B------:R-:W-:Y:S01]  /*106c0*/  LEA.HI R8, R8, R0, RZ, 0x10 ;  /* 0x0000000008087211 */ /* 0x000fe200078f80ff */
[----:B01----:R-:W-:Y:S06]  /*106d0*/  @P3 BRA `(.L_x_200) ;  /* 0x0000000000143947 */ /* 0x003fec0003800000 */
[----:B------:R-:W-:Y:S05]  /*106e0*/  @!P0 BRA `(.L_x_200) ;  /* 0x0000000000108947 */ /* 0x000fea0003800000 */
[----:B------:R-:W2:Y:S04]  /*106f0*/  LDG.E R0, desc[UR48][R4.64] ;  /* 0x0000003004007981 */ /* 0x000ea8000c1e1900 */
[----:B------:R-:W2:Y:S02]  /*10700*/  LDG.E R4, desc[UR48][R4.64+0x4] ;  /* 0x0000043004047981 */ /* 0x000ea4000c1e1900 */
[----:B--2---:R-:W-:-:S05]  /*10710*/  IMAD.IADD R0, R4, 0x1, -R0 ;  /* 0x0000000104007824 */ /* 0x004fca00078e0a00 */
[----:B------:R0:W-:Y:S02]  /*10720*/  STL [R1+0x3c], R0 ;  /* 0x00003c0001007387 */ /* 0x0001e40000100800 */
.L_x_200:
[----:B0-----:R-:W-:Y:S01]  /*10730*/  IMAD.U32 R0, RZ, RZ, UR47 ;  /* 0x0000002fff007e24 */ /* 0x001fe2000f8e00ff */
[----:B------:R-:W-:Y:S01]  /*10740*/  ULDC.64 UR6, c[0x0][0xa20] ;  /* 0x0002880000067ab9 */ /* 0x000fe20000000a00 */
[----:B------:R-:W-:Y:S01]  /*10750*/  SEL R2, R3, 0x1, P1 ;  /* 0x0000000103027807 */ /* 0x000fe20000800000 */
[----:B------:R-:W-:Y:S01]  /*10760*/  ULOP3.LUT UR36, UR36, 0xffff, URZ, 0xc0, !UPT ;  /* 0x0000ffff24247892 */ /* 0x000fe2000f8ec03f */
[----:B------:R-:W-:Y:S01]  /*10770*/  ISETP.NE.U32.AND P0, PT, RZ, UR6, PT ;  /* 0x00000006ff007c0c */ /* 0x000fe2000bf05070 */
[----:B------:R0:W-:Y:S01]  /*10780*/  STL [R1+0x18], R0 ;  /* 0x0000180001007387 */ /* 0x0001e20000100800 */
[----:B------:R-:W-:Y:S01]  /*10790*/  UIADD3 UR40, UR40, UR4, URZ ;  /* 0x0000000428287290 */ /* 0x000fe2000fffe03f */
[----:B------:R-:W-:Y:S01]  /*107a0*/  IMAD R2, R2, R9, RZ ;  /* 0x0000000902027224 */ /* 0x000fe200078e02ff */
[----:B------:R-:W-:-:S13]  /*107b0*/  ISETP.NE.AND.EX P0, PT, RZ, UR7, PT, P0 ;  /* 0x00000007ff007c0c */ /* 0x000fda000bf05300 */
[----:B0-----:R-:W-:Y:S05]  /*107c0*/  @!P0 BRA `(.L_x_201) ;  /* 0x0000000000188947 */ /* 0x001fea0003800000 */
[----:B------:R-:W-:-:S04]  /*107d0*/  UIADD3 UR5, UP0, UR44, UR6, URZ ;  /* 0x000000062c057290 */ /* 0x000fc8000ff1e03f */
[----:B------:R-:W-:Y:S02]  /*107e0*/  UIADD3.X UR6, UR45, UR7, URZ, UP0, !UPT ;  /* 0x000000072d067290 */ /* 0x000fe400087fe43f */
[----:B------:R-:W-:-:S04]  /*107f0*/  IMAD.U32 R2, RZ, RZ, UR5 ;  /* 0x00000005ff027e24 */ /* 0x000fc8000f8e00ff */
[----:B------:R-:W-:-:S05]  /*10800*/  IMAD.U32 R3, RZ, RZ, UR6 ;  /* 0x00000006ff037e24 */ /* 0x000fca000f8e00ff */
[----:B------:R0:W5:Y:S01]  /*10810*/  LDG.E R2, desc[UR48][R2.64] ;  /* 0x0000003002027981 */ /* 0x000162000c1e1900 */
[----:B------:R-:W-:Y:S05]  /*10820*/  BRA `(.L_x_202) ;  /* 0x0000000000107947 */ /* 0x000fea0003800000 */
.L_x_201:
[----:B------:R-:W-:Y:S05]  /*10830*/  @!P2 BRA `(.L_x_202) ;  /* 0x00000000000ca947 */ /* 0x000fea0003800000 */
[----:B------:R-:W2:Y:S04]  /*10840*/  LDG.E R2, desc[UR48][R6.64] ;  /* 0x0000003006027981 */ /* 0x000ea8000c1e1900 */
[----:B------:R-:W2:Y:S02]  /*10850*/  LDG.E R6, desc[UR48][R6.64+0x4] ;  /* 0x0000043006067981 */ /* 0x000ea4000c1e1900 */
[----:B--2---:R-:W-:-:S07]  /*10860*/  IMAD.IADD R2, R6, 0x1, -R2 ;  /* 0x0000000106027824 */ /* 0x004fce00078e0a02 */
.L_x_202:
[----:B-----5:R-:W-:-:S04]  /*10870*/  VIADD R2, R2, -UR4 ;  /* 0x8000000402027c36 */ /* 0x020fc80008000000 */
        /* <DEDUP_REMOVED lines=9> */
[----:B------:R-:W1:Y:S02]  /*10910*/  @!P0 LDC R0, c[0x0][0x9f0] ;  /* 0x00027c00ff008b82 */ /* 0x000e640000000800 */
[----:B-1----:R-:W-:Y:S02]  /*10920*/  IABS R4, R0 ;  /* 0x0000000000047213 */ /* 0x002fe40000000000 */
[----:B------:R-:W-:Y:S02]  /*10930*/  IADD3 R5, R0, -0x1, R19 ;  /* 0xffffffff00057810 */ /* 0x000fe40007ffe013 */
[----:B------:R-:W1:Y:S08]  /*10940*/  I2F.RP R2, R4 ;  /* 0x0000000400027306 */ /* 0x000e700000209400 */
[----:B-1----:R-:W1:Y:S02]  /*10950*/  MUFU.RCP R2, R2 ;  /* 0x0000000200027308 */ /* 0x002e640000001000 */
[----:B-1----:R-:W-:-:S06]  /*10960*/  VIADD R2, R2, 0xffffffe ;  /* 0x0ffffffe02027836 */ /* 0x002fcc0000000000 */
[----:B0-----:R0:W1:Y:S02]  /*10970*/  F2I.FTZ.U32.TRUNC.NTZ R3, R2 ;  /* 0x0000000200037305 */ /* 0x001064000021f000 */
[----:B0-----:R-:W-:-:S04]  /*10980*/  LOP3.LUT R2, R5, R0, RZ, 0x3c, !PT ;  /* 0x0000000005027212 */ /* 0x001fc800078e3cff */
[----:B------:R-:W-:Y:S01]  /*10990*/  ISETP.GE.AND P2, PT, R2, RZ, PT ;  /* 0x000000ff0200720c */ /* 0x000fe20003f46270 */
[----:B-1----:R-:W-:-:S04]  /*109a0*/  IMAD.MOV R2, RZ, RZ, -R3 ;  /* 0x000000ffff027224 */ /* 0x002fc800078e0a03 */
[----:B------:R-:W-:Y:S02]  /*109b0*/  IMAD R6, R2, R4, RZ ;  /* 0x0000000402067224 */ /* 0x000fe400078e02ff */
[----:B------:R-:W-:-:S04]  /*109c0*/  IMAD.MOV.U32 R2, RZ, RZ, RZ ;  /* 0x000000ffff027224 */ /* 0x000fc800078e00ff */
[----:B------:R-:W-:Y:S01]  /*109d0*/  IMAD.HI.U32 R2, R3, R6, R2 ;  /* 0x0000000603027227 */ /* 0x000fe200078e0002 */
[----:B------:R-:W-:Y:S02]  /*109e0*/  IABS R3, R5 ;  /* 0x0000000500037213 */ /* 0x000fe40000000000 */
[----:B------:R-:W-:-:S03]  /*109f0*/  IABS R5, R0 ;  /* 0x0000000000057213 */ /* 0x000fc60000000000 */
[----:B------:R-:W-:-:S04]  /*10a00*/  IMAD.HI.U32 R2, R2, R3, RZ ;  /* 0x0000000302027227 */ /* 0x000fc800078e00ff */
[----:B------:R-:W-:-:S04]  /*10a10*/  IMAD.MOV R5, RZ, RZ, -R5 ;  /* 0x000000ffff057224 */ /* 0x000fc800078e0a05 */
[----:B------:R-:W-:-:S05]  /*10a20*/  IMAD R3, R2, R5, R3 ;  /* 0x0000000502037224 */ /* 0x000fca00078e0203 */
[----:B------:R-:W-:-:S13]  /*10a30*/  ISETP.GT.U32.AND P1, PT, R4, R3, PT ;  /* 0x000000030400720c */ /* 0x000fda0003f24070 */
[----:B------:R-:W-:Y:S02]  /*10a40*/  @!P1 IMAD.IADD R3, R3, 0x1, -R4 ;  /* 0x0000000103039824 */ /* 0x000fe400078e0a04 */
[----:B------:R-:W-:Y:S01]  /*10a50*/  @!P1 VIADD R2, R2, 0x1 ;  /* 0x0000000102029836 */ /* 0x000fe20000000000 */
[----:B------:R-:W-:Y:S02]  /*10a60*/  ISETP.NE.AND P1, PT, R0, RZ, PT ;  /* 0x000000ff0000720c */ /* 0x000fe40003f25270 */
[----:B------:R-:W-:-:S13]  /*10a70*/  ISETP.GE.U32.AND P0, PT, R3, R4, PT ;  /* 0x000000040300720c */ /* 0x000fda0003f06070 */
[----:B------:R-:W-:-:S04]  /*10a80*/  @P0 VIADD R2, R2, 0x1 ;  /* 0x0000000102020836 */ /* 0x000fc80000000000 */
[----:B------:R-:W-:Y:S01]  /*10a90*/  @!P2 IMAD.MOV R2, RZ, RZ, -R2 ;  /* 0x000000ffff02a224 */ /* 0x000fe200078e0a02 */
[----:B------:R-:W-:-:S05]  /*10aa0*/  @!P1 LOP3.LUT R2, RZ, R0, RZ, 0x33, !PT ;  /* 0x00000000ff029212 */ /* 0x000fca00078e33ff */
[----:B------:R-:W-:-:S07]  /*10ab0*/  IMAD.MOV.U32 R0, RZ, RZ, R2 ;  /* 0x000000ffff007224 */ /* 0x000fce00078e0002 */
.L_x_203:
[----:B------:R-:W-:Y:S01]  /*10ac0*/  LOP3.LUT R8, R8, 0xff, RZ, 0xc0, !PT ;  /* 0x000000ff08087812 */ /* 0x000fe200078ec0ff */
[----:B------:R-:W-:Y:S04]  /*10ad0*/  BSSY B7, `(.L_x_204) ;  /* 0x00003f3000077945 */ /* 0x000fe80003800000 */
[----:B------:R-:W-:-:S05]  /*10ae0*/  IMAD R2, R8, R0, RZ ;  /* 0x0000000008027224 */ /* 0x000fca00078e02ff */
[----:B------:R1:W-:Y:S01]  /*10af0*/  STL [R1+0x1c], R2 ;  /* 0x00001c0201007387 */ /* 0x0003e20000100800 */
[----:B------:R-:W-:-:S04]  /*10b00*/  VIADDMNMX R19, R2, R0, R19, PT ;  /* 0x0000000002137246 */ /* 0x000fc80003800113 */
[----:B------:R-:W-:-:S13]  /*10b10*/  ISETP.GT.AND P0, PT, R19, R2, PT ;  /* 0x000000021300720c */ /* 0x000fda0003f04270 */
[----:B-1----:R-:W-:Y:S05]  /*10b20*/  @P0 BRA `(.L_x_205) ;  /* 0x0000000000480947 */ /* 0x002fea0003800000 */
[----:B------:R-:W1:Y:S02]  /*10b30*/  S2R R2, SR_TID.X ;  /* 0x0000000000027919 */ /* 0x000e640000002100 */
[----:B-1----:R-:W-:-:S04]  /*10b40*/  LOP3.LUT R2, R2, 0x7f, RZ, 0xc0, !PT ;  /* 0x0000007f02027812 */ /* 0x002fc800078ec0ff */
[----:B------:R-:W-:-:S13]  /*10b50*/  ISETP.NE.AND P0, PT, R2, RZ, PT ;  /* 0x000000ff0200720c */ /* 0x000fda0003f05270 */
[----:B------:R-:W-:Y:S05]  /*10b60*/  @P0 BRA `(.L_x_206) ;  /* 0x0000003c00a40947 */ /* 0x000fea0003800000 */
[----:B0-----:R-:W0:Y:S01]  /*10b70*/  S2R R3, SR_LANEID ;  /* 0x0000000000037919 */ /* 0x001e220000000000 */
[----:B------:R-:W-:Y:S01]  /*10b80*/  VOTEU.ANY UR4, UPT, PT ;  /* 0x0000000000047886 */ /* 0x000fe200038e0100 */
[----:B------:R-:W1:Y:S01]  /*10b90*/  LDC.64 R4, c[0x0][0xc60] ;  /* 0x00031800ff047b82 */ /* 0x000e620000000a00 */
[----:B------:R-:W0:Y:S08]  /*10ba0*/  FLO.U32 R0, UR4 ;  /* 0x0000000400007d00 */ /* 0x000e3000080e0000 */
[----:B------:R-:W1:Y:S01]  /*10bb0*/  POPC R2, UR4 ;  /* 0x0000000400027d09 */ /* 0x000e620008000000 */
[----:B0-----:R-:W-:-:S13]  /*10bc0*/  ISETP.EQ.U32.AND P0, PT, R0, R3, PT ;  /* 0x000000030000720c */ /* 0x001fda0003f02070 */
[----:B-1----:R-:W2:Y:S01]  /*10bd0*/  @P0 ATOMG.E.ADD.STRONG.GPU PT, R5, desc[UR48][R4.64], R2 ;  /* 0x00000002040509a8 */ /* 0x002ea200081ee1f0 */
[----:B------:R-:W0:Y:S02]  /*10be0*/  S2R R3, SR_LTMASK ;  /* 0x0000000000037919 */ /* 0x000e240000003900 */
[----:B0-----:R-:W-:-:S06]  /*10bf0*/  LOP3.LUT R3, R3, UR4, RZ, 0xc0, !PT ;  /* 0x0000000403037c12 */ /* 0x001fcc000f8ec0ff */
[----:B------:R-:W0:Y:S01]  /*10c00*/  POPC R3, R3 ;  /* 0x0000000300037309 */ /* 0x000e220000000000 */
[----:B--2---:R-:W0:Y:S02]  /*10c10*/  SHFL.IDX PT, R0, R5, R0, 0x1f ;  /* 0x00001f0005007589 */ /* 0x004e2400000e0000 */
[----:B0-----:R-:W-:-:S05]  /*10c20*/  IADD3 R0, R0, UR41, R3 ;  /* 0x0000002900007c10 */ /* 0x001fca000fffe003 */
[----:B------:R1:W-:Y:S01]  /*10c30*/  STL [R1+0x10], R0 ;  /* 0x0000100001007387 */ /* 0x0003e20000100800 */
[----:B------:R-:W-:Y:S05]  /*10c40*/  BRA `(.L_x_206) ;  /* 0x0000003c006c7947 */ /* 0x000fea0003800000 */
.L_x_205:
[----:B------:R-:W-:Y:S01]  /*10c50*/  VIADD R0, R17, 0x28400 ;  /* 0x0002840011007836 */ /* 0x000fe20000000000 */
[----:B------:R-:W-:Y:S04]  /*10c60*/  BSSY B6, `(.L_x_207) ;  /* 0x0000013000067945 */ /* 0x000fe80003800000 */
[----:B------:R-:W-:-:S13]  /*10c70*/  LOP3.LUT P0, RZ, R0, 0x3ff, RZ, 0xc0, !PT ;  /* 0x000003ff00ff7812 */ /* 0x000fda000780c0ff */
[----:B------:R-:W-:Y:S05]  /*10c80*/  @!P0 BRA `(.L_x_208) ;  /* 0x0000000000408947 */ /* 0x000fea0003800000 */
[----:B------:R-:W-:Y:S01]  /*10c90*/  MOV R2, 0x0 ;  /* 0x0000000000027802 */ /* 0x000fe20000000f00 */
[----:B------:R-:W-:Y:S01]  /*10ca0*/  ULDC.64 UR6, c[0x4][0x1c8] ;  /* 0x0100720000067ab9 */ /* 0x000fe20000000a00 */
[----:B------:R-:W-:Y:S01]  /*10cb0*/  ULDC.64 UR8, c[0x4][0x1d0] ;  /* 0x0100740000087ab9 */ /* 0x000fe20000000a00 */
[----:B------:R-:W-:Y:S01]  /*10cc0*/  ULDC.64 UR4, c[0x4][0x118] ;  /* 0x0100460000047ab9 */ /* 0x000fe20000000a00 */
[----:B------:R-:W-:Y:S02]  /*10cd0*/  IMAD.U32 R4, RZ, RZ, UR6 ;  /* 0x00000006ff047e24 */ /* 0x000fe4000f8e00ff */
[----:B0-----:R-:W0:Y:S01]  /*10ce0*/  LDC.64 R2, c[0x4][R2] ;  /* 0x0100000002027b82 */ /* 0x001e220000000a00 */
        /* <DEDUP_REMOVED lines=10> */
.L_x_208:
[----:B------:R-:W-:Y:S05]  /*10d90*/  BSYNC B6 ;  /* 0x0000000000067941 */ /* 0x000fea0003800000 */
.L_x_207:
[----:B------:R-:W2:Y:S01]  /*10da0*/  LDL.LU R16, [R1+0x20] ;  /* 0x0000200001107983 */ /* 0x000ea20000300800 */
[----:B------:R-:W-:Y:S01]  /*10db0*/  VIADD R0, R17, 0x10400 ;  /* 0x0001040011007836 */ /* 0x000fe20000000000 */
[----:B------:R-:W-:Y:S04]  /*10dc0*/  BSSY B6, `(.L_x_209) ;  /* 0x0000016000067945 */ /* 0x000fe80003800000 */
[----:B------:R-:W-:Y:S02]  /*10dd0*/  LOP3.LUT P0, RZ, R0, 0x3ff, RZ, 0xc0, !PT ;  /* 0x000003ff00ff7812 */ /* 0x000fe4000780c0ff */
[----:B--2---:R-:W-:-:S11]  /*10de0*/  LOP3.LUT R16, R16, 0xfffffffe, RZ, 0xc0, !PT ;  /* 0xfffffffe10107812 */ /* 0x004fd600078ec0ff */
[----:B------:R-:W-:-:S05]  /*10df0*/  @P0 LOP3.LUT R16, R16, 0x1, RZ, 0xfc, !PT ;  /* 0x0000000110100812 */ /* 0x000fca00078efcff */
[----:B------:R1:W-:Y:S01]  /*10e00*/  STL [R1+0x20], R16 ;  /* 0x0000201001007387 */ /* 0x0003e20000100800 */
        /* <DEDUP_REMOVED lines=16> */
[----:B01----:R-:W-:Y:S05]  /*10f10*/  CALL.ABS.NOINC R2 ;  /* 0x0000000002007343 */ /* 0x003fea0003c00000 */
.L_x_210:
[----:B------:R-:W-:Y:S05]  /*10f20*/  BSYNC B6 ;  /* 0x0000000000067941 */ /* 0x000fea0003800000 */
.L_x_209:
[----:B------:R-:W-:Y:S01]  /*10f30*/  VIADD R0, R17, 0x400 ;  /* 0x0000040011007836 */ /* 0x000fe20000000000 */
[----:B------:R-:W-:Y:S04]  /*10f40*/  BSSY B6, `(.L_x_211) ;  /* 0x0000014000067945 */ /* 0x000fe80003800000 */
[----:B------:R2:W-:Y:S01]  /*10f50*/  STL [R1], R0 ;  /* 0x0000000001007387 */ /* 0x0005e20000100800 */
[----:B------:R-:W-:-:S13]  /*10f60*/  LOP3.LUT P0, RZ, R0, 0x3ff, RZ, 0xc0, !PT ;  /* 0x000003ff00ff7812 */ /* 0x000fda000780c0ff */
[----:B--2---:R-:W-:Y:S05]  /*10f70*/  @!P0 BRA `(.L_x_212) ;  /* 0x0000000000408947 */ /* 0x004fea0003800000 */
        /* <DEDUP_REMOVED lines=16> */
.L_x_212:
[----:B------:R-:W-:Y:S05]  /*11080*/  BSYNC B6 ;  /* 0x0000000000067941 */ /* 0x000fea0003800000 */
.L_x_211:
[----:B------:R-:W-:Y:S01]  /*11090*/  LOP3.LUT P6, RZ, R16, 0x1, RZ, 0xc0, !PT ;  /* 0x0000000110ff7812 */ /* 0x000fe200078cc0ff */
[----:B------:R-:W-:-:S12]  /*110a0*/  BSSY B6, `(.L_x_213) ;  /* 0x0000012000067945 */ /* 0x000fd80003800000 */
        /* <DEDUP_REMOVED lines=17> */
.L_x_214:
[----:B------:R-:W-:Y:S05]  /*111c0*/  BSYNC B6 ;  /* 0x0000000000067941 */ /* 0x000fea0003800000 */
.L_x_213:
[----:B------:R-:W2:Y:S01]  /*111d0*/  LDL R8, [R1+0x18] ;  /* 0x0000180001087983 */ /* 0x000ea20000100800 */
[----:B------:R-:W-:Y:S02]  /*111e0*/  ULDC.64 UR4, c[0x0][0x9f8] ;  /* 0x00027e0000047ab9 */ /* 0x000fe40000000a00 */
[----:B------:R-:W-:-:S04]  /*111f0*/  UISETP.NE.U32.AND UP0, UPT, UR4, URZ, UPT ;  /* 0x0000003f0400728c */ /* 0x000fc8000bf05070 */
[----:B------:R-:W-:-:S06]  /*11200*/  UISETP.NE.AND.EX UP0, UPT, UR5, URZ, UPT, UP0 ;  /* 0x0000003f0500728c */ /* 0x000fcc000bf05300 */
[----:B------:R-:W-:-:S05]  /*11210*/  PLOP3.LUT P0, PT, PT, PT, UP0, 0x80, 0x0 ;  /* 0x000000000000781c */ /* 0x000fca0003f0f008 */
[----:B------:R-:W-:-:S04]  /*11220*/  @UP0 UIADD3 UR4, UP1, UR44, UR4, URZ ;  /* 0x000000042c040290 */ /* 0x000fc8000ff3e03f */
[----:B------:R-:W-:Y:S02]  /*11230*/  @UP0 UIADD3.X UR5, UR45, UR5, URZ, UP1, !UPT ;  /* 0x000000052d050290 */ /* 0x000fe40008ffe43f */
[----:B------:R-:W-:-:S04]  /*11240*/  IMAD.U32 R2, RZ, RZ, UR4 ;  /* 0x00000004ff027e24 */ /* 0x000fc8000f8e00ff */
[----:B0-----:R-:W-:Y:S01]  /*11250*/  IMAD.U32 R3, RZ, RZ, UR5 ;  /* 0x00000005ff037e24 */ /* 0x001fe2000f8e00ff */
[----:B------:R-:W0:Y:S01]  /*11260*/  S2R R0, SR_TID.X ;  /* 0x0000000000007919 */ /* 0x000e220000002100 */
[----:B------:R-:W-:-:S03]  /*11270*/  ULDC.64 UR4, c[0x0][0xa08] ;  /* 0x0002820000047ab9 */ /* 0x000fc60000000a00 */
[----:B--2---:R2:W3:Y:S01]  /*11280*/  @P0 LDG.E R8, desc[UR48][R2.64] ;  /* 0x0000003002080981 */ /* 0x0044e2000c1e1900 */
[----:B0-----:R-:W-:-:S04]  /*11290*/  SHF.R.U32.HI R0, RZ, 0x5, R0 ;  /* 0x00000005ff007819 */ /* 0x001fc80000011600 */
[----:B------:R-:W-:Y:S01]  /*112a0*/  LOP3.LUT R0, R0, 0x3, RZ, 0xc0, !PT ;  /* 0x0000000300007812 */ /* 0x000fe200078ec0ff */
[----:B--2---:R-:W0:Y:S01]  /*112b0*/  LDC.64 R2, c[0x0][0x418] ;  /* 0x00010600ff027b82 */ /* 0x004e220000000a00 */
[----:B---3--:R-:W-:Y:S01]  /*112c0*/  SHF.R.S32.HI R9, RZ, 0x1f, R8 ;  /* 0x0000001fff097819 */ /* 0x008fe20000011408 */
[----:B------:R2:W-:Y:S01]  /*112d0*/  @P0 STL [R1+0x18], R8 ;  /* 0x0000180801000387 */ /* 0x0005e20000100800 */
[----:B0-----:R-:W-:Y:S01]  /*112e0*/  LOP3.LUT P0, RZ, R2, UR4, RZ, 0xfc, !PT ;  /* 0x0000000402ff7c12 */ /* 0x001fe2000f80fcff */
[----:B------:R-:W-:Y:S02]  /*112f0*/  UMOV UR4, 0xffffffff ;  /* 0xffffffff00047882 */ /* 0x000fe40000000000 */
[----:B------:R2:W-:Y:S01]  /*11300*/  STL [R1+0x24], R9 ;  /* 0x0000240901007387 */ /* 0x0005e20000100800 */
[----:B------:R-:W-:-:S04]  /*11310*/  LOP3.LUT P0, RZ, R3, UR5, RZ, 0xfc, P0 ;  /* 0x0000000503ff7c12 */ /* 0x000fc8000800fcff */
[----:B-1----:R-:W-:Y:S01]  /*11320*/  SEL R16, R8, RZ, !P0 ;  /* 0x000000ff08107207 */ /* 0x002fe20004000000 */
[----:B------:R-:W-:Y:S08]  /*11330*/  BRA.DIV UR4, `(.L_x_215) ;  /* 0x0000004a04447947 */ /* 0x000ff0000b800000 */
[----:B------:R0:W1:Y:S02]  /*11340*/  SHFL.IDX PT, R14, R0, RZ, 0x1f ;  /* 0x00001fff000e7589 */ /* 0x00006400000e0000 */
.L_x_288:
[----:B0-----:R-:W3:Y:S01]  /*11350*/  LDL.LU R0, [R1+0x20] ;  /* 0x0000200001007983 */ /* 0x001ee20000300800 */
[----:B------:R-:W-:Y:S02]  /*11360*/  PLOP3.LUT P1, PT, PT, PT, PT, 0x8, 0x0 ;  /* 0x000000000000781c */ /* 0x000fe40003f2e170 */
[----:B-1----:R-:W-:Y:S02]  /*11370*/  ISETP.NE.AND P0, PT, R14, RZ, PT ;  /* 0x000000ff0e00720c */ /* 0x002fe40003f05270 */
[----:B---3--:R-:W-:-:S09]  /*11380*/  LOP3.LUT R0, R0, 0xfffffffe, RZ, 0xc0, !PT ;  /* 0xfffffffe00007812 */ /* 0x008fd200078ec0ff */
[----:B------:R-:W-:-:S05]  /*11390*/  @P1 LOP3.LUT R0, R0, 0x1, RZ, 0xfc, !PT ;  /* 0x0000000100001812 */ /* 0x000fca00078efcff */
[----:B------:R0:W-:Y:S01]  /*113a0*/  STL [R1+0x20], R0 ;  /* 0x0000200001007387 */ /* 0x0001e20000100800 */
[----:B------:R-:W-:Y:S05]  /*113b0*/  @P0 BRA `(.L_x_216) ;  /* 0x0000000400900947 */ /* 0x000fea0003800000 */
[----:B------:R-:W-:Y:S01]  /*113c0*/  UMOV UR4, 0xffffffff ;  /* 0xffffffff00047882 */ /* 0x000fe20000000000 */
[----:B0-----:R-:W-:Y:S02]  /*113d0*/  VIADD R0, R19, 0xffffffff ;  /* 0xffffffff13007836 */ /* 0x001fe40000000000 */
[----:B------:R-:W-:Y:S05]  /*113e0*/  BRA.DIV UR4, `(.L_x_217) ;  /* 0x0000004a04387947 */ /* 0x000fea000b800000 */
[----:B------:R-:W-:-:S13]  /*113f0*/  ELECT P6, URZ, PT ;  /* 0x00000000003f782f */ /* 0x000fda00038c0000 */
.L_x_291:
[----:B------:R-:W-:Y:S05]  /*11400*/  @!P6 BRA `(.L_x_216) ;  /* 0x00000004007ce947 */ /* 0x000fea0003800000 */
[----:B------:R-:W-:-:S04]  /*11410*/  ISETP.NE.U32.AND P0, PT, R2, RZ, PT ;  /* 0x000000ff0200720c */ /* 0x000fc80003f05070 */
[----:B------:R-:W-:-:S13]  /*11420*/  ISETP.NE.AND.EX P0, PT, R3, RZ, PT, P0 ;  /* 0x000000ff0300720c */ /* 0x000fda0003f05300 */
[----:B------:R-:W-:Y:S05]  /*11430*/  @!P0 BRA `(.L_x_218) ;  /* 0x0000000000448947 */ /* 0x000fea0003800000 */
[----:B------:R-:W0:Y:S01]  /*11440*/  LDC R7, c[0x0][0x43c] ;  /* 0x00010f00ff077b82 */ /* 0x000e220000000800 */
[----:B------:R-:W-:Y:S01]  /*11450*/  ULDC.64 UR4, c[0x0][0x428] ;  /* 0x00010a0000047ab9 */ /* 0x000fe20000000a00 */
[----:B0-----:R-:W-:-:S13]  /*11460*/  ISETP.NE.AND P0, PT, R7, 0x1, PT ;  /* 0x000000010700780c */ /* 0x001fda0003f05270 */
[----:B------:R-:W0:Y:S02]  /*11470*/  @P0 LDC.64 R4, c[0x0][0x440] ;  /* 0x00011000ff040b82 */ /* 0x000e240000000a00 */
[----:B0-----:R-:W-:-:S04]  /*11480*/  @P0 IMAD.HI.U32 R6, R0, R4, RZ ;  /* 0x0000000400060227 */ /* 0x001fc800078e00ff */
        /* <DEDUP_REMOVED lines=12> */
.L_x_218:
[----:B0-----:R-:W3:Y:S04]  /*11550*/  LDL R2, [R1+0x4] ;  /* 0x0000040001027983 */ /* 0x001ee80000100800 */
[----:B------:R-:W4:Y:S01]  /*11560*/  LDL R3, [R1+0xc] ;  /* 0x00000c0001037983 */ /* 0x000f220000100800 */
[----:B--2---:R-:W0:Y:S02]  /*11570*/  S2R R8, SR_TID.X ;  /* 0x0000000000087919 */ /* 0x004e240000002100 */
[----:B0-----:R-:W-:-:S04]  /*11580*/  LOP3.LUT R8, R8, 0x7f, RZ, 0xc0, !PT ;  /* 0x0000007f08087812 */ /* 0x001fc800078ec0ff */
[----:B------:R-:W-:Y:S01]  /*11590*/  ISETP.NE.AND P1, PT, R8, RZ, PT ;  /* 0x000000ff0800720c */ /* 0x000fe20003f25270 */
[----:B---3--:R-:W-:Y:S01]  /*115a0*/  IMAD R2, R2, 0x8, R17 ;  /* 0x0000000802027824 */ /* 0x008fe200078e0211 */
[----:B----4-:R-:W-:-:S04]  /*115b0*/  SHF.L.U32 R4, R3, 0x1f, RZ ;  /* 0x0000001f03047819 */ /* 0x010fc800000006ff */
[----:B------:R-:W0:Y:S02]  /*115c0*/  SYNCS.PHASECHK.TRANS64.TRYWAIT P0, [R2+URZ+0x38880], R4 ;  /* 0x03888004020075a7 */ /* 0x000e24000800017f */
[----:B0-----:R-:W-:Y:S05]  /*115d0*/  @!P0 BRA `(.L_x_219) ;  /* 0x0000004400dc8947 */ /* 0x001fea0003800000 */
.L_x_292:
        /* <DEDUP_REMOVED lines=8> */
.L_x_220:
[----:B------:R-:W2:Y:S01]  /*11660*/  LDL R3, [R1+0x4] ;  /* 0x0000040001037983 */ /* 0x000ea20000100800 */
[----:B------:R-:W-:Y:S01]  /*11670*/  R2UR UR33, R2 ;  /* 0x00000000022172ca */ /* 0x000fe200000e0000 */
[----:B------:R-:W-:Y:S01]  /*11680*/  UIADD3 UR4, UP0, UR52, 0x470, URZ ;  /* 0x0000047034047890 */ /* 0x000fe2000ff1e03f */
[----:B------:R-:W-:Y:S01]  /*11690*/  LEA R0, R0, UR40, 0x7 ;  /* 0x0000002800007c11 */ /* 0x000fe2000f8e38ff */
[----:B------:R-:W-:Y:S01]  /*116a0*/  UMOV UR6, 0x0 ;  /* 0x0000000000067882 */ /* 0x000fe20000000000 */
[----:B-----5:R-:W-:Y:S01]  /*116b0*/  R2UR UR37, R16 ;  /* 0x00000000102572ca */ /* 0x020fe200000e0000 */
[----:B------:R-:W-:Y:S01]  /*116c0*/  UIADD3.X UR5, URZ, UR53, URZ, UP0, !UPT ;  /* 0x000000353f057290 */ /* 0x000fe200087fe43f */
[----:B------:R-:W-:Y:S01]  /*116d0*/  R2UR UR35, R0 ;  /* 0x00000000002372ca */ /* 0x000fe200000e0000 */
[----:B------:R-:W-:Y:S01]  /*116e0*/  UMOV UR7, 0x14f00000 ;  /* 0x14f0000000077882 */ /* 0x000fe20000000000 */
[----:B------:R-:W-:Y:S01]  /*116f0*/  UMOV UR34, URZ ;  /* 0x0000003f00227c82 */ /* 0x000fe20008000000 */
[----:B------:R-:W-:Y:S01]  /*11700*/  UMOV UR10, 0x80 ;  /* 0x00000080000a7882 */ /* 0x000fe20000000000 */
[----:B------:R-:W-:-:S03]  /*11710*/  UMOV UR12, UR36 ;  /* 0x00000024000c7c82 */ /* 0x000fc60008000000 */
[----:B------:R-:W-:-:S04]  /*11720*/  UIADD3 UR33, UR33, 0x38870, URZ ;  /* 0x0003887021217890 */ /* 0x000fc8000fffe03f */
[----:B------:R-:W-:Y:S02]  /*11730*/  UMOV UR13, UR37 ;  /* 0x00000025000d7c82 */ /* 0x000fe40008000000 */
[----:B------:R-:W-:Y:S01]  /*11740*/  UMOV UR11, UR35 ;  /* 0x00000023000b7c82 */ /* 0x000fe20008000000 */
[----:B------:R-:W-:Y:S01]  /*11750*/  UMOV UR9, UR33 ;  /* 0x0000002100097c82 */ /* 0x000fe20008000000 */
[----:B--2---:R-:W-:-:S05]  /*11760*/  IMAD R3, R3, 0x8000, R17 ;  /* 0x0000800003037824 */ /* 0x004fca00078e0211 */
[----:B------:R-:W-:-:S13]  /*11770*/  R2UR UR8, R3 ;  /* 0x00000000030872ca */ /* 0x000fda00000e0000 */
[----:B------:R-:W-:Y:S02]  /*11780*/  UIADD3 UR32, UR8, 0x10400, URZ ;  /* 0x0001040008207890 */ /* 0x000fe4000fffe03f */
[----:B------:R-:W-:-:S07]  /*11790*/  UIADD3 UR8, UR8, 0x14400, URZ ;  /* 0x0001440008087890 */ /* 0x000fce000fffe03f */
[----:B------:R1:W-:Y:S02]  /*117a0*/  UTMALDG.4D [UR32], [UR4], desc[UR6] ;  /* 0x00000620040075b4 */ /* 0x0003e40008019000 */
[----:B------:R1:W-:Y:S01]  /*117b0*/  UTMALDG.4D [UR8], [UR4], desc[UR6] ;  /* 0x00000608040075b4 */ /* 0x0003e20008019000 */
[----:B------:R-:W2:Y:S02]  /*117c0*/  SYNCS.PHASECHK.TRANS64.TRYWAIT P0, [R2+URZ+0x38840], R4 ;  /* 0x03884004020075a7 */ /* 0x000ea4000800017f */
[----:B-12---:R-:W-:Y:S05]  /*117d0*/  @!P0 BRA `(.L_x_221) ;  /* 0x0000004400708947 */ /* 0x006fea0003800000 */
.L_x_293:
[----:B------:R-:W-:Y:S05]  /*117e0*/  @P1 BRA `(.L_x_222) ;  /* 0x00000000001c1947 */ /* 0x000fea0003800000 */
[----:B------:R-:W2:Y:S01]  /*117f0*/  S2R R5, SR_TID.X ;  /* 0x0000000000057919 */ /* 0x000ea20000002100 */
[----:B01----:R-:W-:-:S04]  /*11800*/  IMAD.MOV.U32 R4, RZ, RZ, 0x8000 ;  /* 0x00008000ff047424 */ /* 0x003fc800078e00ff */
[----:B------:R3:W-:Y:S01]  /*11810*/  SYNCS.ARRIVE.TRANS64 RZ, [R2+URZ+0x38830], R4 ;  /* 0x0388300402ff79a7 */ /* 0x0007e2000800003f */
[----:B--2---:R-:W-:-:S04]  /*11820*/  LOP3.LUT R5, R5, 0x1f, RZ, 0xc0, !PT ;  /* 0x0000001f05057812 */ /* 0x004fc800078ec0ff */
[----:B------:R-:W-:-:S13]  /*11830*/  ISETP.NE.AND P0, PT, R5, RZ, PT ;  /* 0x000000ff0500720c */ /* 0x000fda0003f05270 */
[----:B---3--:R-:W-:Y:S05]  /*11840*/  @!P0 BRA `(.L_x_222) ;  /* 0x0000000000048947 */ /* 0x008fea0003800000 */
[----:B------:R-:W-:Y:S01]  /*11850*/  BPT.TRAP 0x1 ;  /* 0x000000040000795c */ /* 0x000fe20000300000 */
.L_x_222:
[----:B01----:R-:W2:Y:S01]  /*11860*/  LDL.LU R4, [R1+0x20] ;  /* 0x0000200001047983 */ /* 0x003ea20000300800 */
[----:B------:R-:W-:Y:S01]  /*11870*/  R2UR UR8, R3 ;  /* 0x00000000030872ca */ /* 0x000fe200000e0000 */
[----:B------:R-:W-:Y:S01]  /*11880*/  UIADD3 UR4, UP0, UR52, 0x370, URZ ;  /* 0x0000037034047890 */ /* 0x000fe2000ff1e03f */
[----:B------:R-:W-:Y:S01]  /*11890*/  R2UR UR17, R2 ;  /* 0x00000000021172ca */ /* 0x000fe200000e0000 */
[----:B------:R-:W-:Y:S01]  /*118a0*/  UMOV UR6, 0x0 ;  /* 0x0000000000067882 */ /* 0x000fe20000000000 */
[----:B------:R-:W-:Y:S01]  /*118b0*/  PLOP3.LUT P0, PT, PT, PT, PT, 0x80, 0x0 ;  /* 0x000000000000781c */ /* 0x000fe20003f0f070 */
[----:B------:R-:W-:Y:S01]  /*118c0*/  UIADD3.X UR5, URZ, UR53, URZ, UP0, !UPT ;  /* 0x000000353f057290 */ /* 0x000fe200087fe43f */
[----:B------:R-:W-:Y:S01]  /*118d0*/  R2UR UR19, R0 ;  /* 0x00000000001372ca */ /* 0x000fe200000e0000 */
[----:B------:R-:W-:Y:S01]  /*118e0*/  UMOV UR7, 0x14f00000 ;  /* 0x14f0000000077882 */ /* 0x000fe20000000000 */
[----:B------:R-:W-:Y:S01]  /*118f0*/  R2UR UR21, R16 ;  /* 0x00000000101572ca */ /* 0x000fe200000e0000 */
[----:B------:R-:W-:Y:S01]  /*11900*/  UMOV UR18, URZ ;  /* 0x0000003f00127c82 */ /* 0x000fe20008000000 */
[----:B------:R-:W-:Y:S01]  /*11910*/  UMOV UR20, UR36 ;  /* 0x0000002400147c82 */ /* 0x000fe20008000000 */
[----:B------:R-:W-:Y:S01]  /*11920*/  UMOV UR10, 0x80 ;  /* 0x00000080000a7882 */ /* 0x000fe20000000000 */
[----:B------:R-:W-:Y:S01]  /*11930*/  UMOV UR12, UR36 ;  /* 0x00000024000c7c82 */ /* 0x000fe20008000000 */
[----:B------:R-:W-:-:S02]  /*11940*/  UIADD3 UR16, UR8, 0x28400, URZ ;  /* 0x0002840008107890 */ /* 0x000fc4000fffe03f */
[----:B------:R-:W-:Y:S02]  /*11950*/  UIADD3 UR17, UR17, 0x38830, URZ ;  /* 0x0003883011117890 */ /* 0x000fe4000fffe03f */
[----:B------:R-:W-:Y:S02]  /*11960*/  UIADD3 UR8, UR8, 0x2c400, URZ ;  /* 0x0002c40008087890 */ /* 0x000fe4000fffe03f */
[----:B------:R-:W-:Y:S02]  /*11970*/  UMOV UR11, UR19 ;  /* 0x00000013000b7c82 */ /* 0x000fe40008000000 */
[----:B------:R-:W-:Y:S01]  /*11980*/  UMOV UR13, UR21 ;  /* 0x00000015000d7c82 */ /* 0x000fe20008000000 */
[----:B------:R-:W-:Y:S02]  /*11990*/  UMOV UR9, UR17 ;  /* 0x0000001100097c82 */ /* 0x000fe40008000000 */
[----:B------:R1:W-:Y:S02]  /*119a0*/  UTMALDG.4D [UR16], [UR4], desc[UR6] ;  /* 0x00000610040075b4 */ /* 0x0003e40008019000 */
[----:B------:R1:W-:Y:S01]  /*119b0*/  UTMALDG.4D [UR8], [UR4], desc[UR6] ;  /* 0x00000608040075b4 */ /* 0x0003e20008019000 */
[----:B--2---:R-:W-:-:S04]  /*119c0*/  LOP3.LUT R4, R4, 0xfffffffe, RZ, 0xc0, !PT ;  /* 0xfffffffe04047812 */ /* 0x004fc800078ec0ff */
[----:B------:R-:W-:-:S05]  /*119d0*/  @P0 LOP3.LUT R4, R4, 0x1, RZ, 0xfc, !PT ;  /* 0x0000000104040812 */ /* 0x000fca00078efcff */
[----:B------:R1:W-:Y:S01]  /*119e0*/  STL [R1+0x20], R4 ;  /* 0x0000200401007387 */ /* 0x0003e20000100800 */
[----:B------:R-:W-:Y:S01]  /*119f0*/  NOP ;  /* 0x0000000000007918 */ /* 0x000fe20000000000 */
.L_x_216:
[----:B------:R-:W-:Y:S05]  /*11a00*/  WARPSYNC.ALL ;  /* 0x0000000000007948 */ /* 0x000fea0003800000 */
[----:B0-----:R-:W-:Y:S01]  /*11a10*/  VIADD R0, R17, 0x20400 ;  /* 0x0002040011007836 */ /* 0x001fe20000000000 */
[----:B-1----:R-:W-:Y:S01]  /*11a20*/  USHF.R.S32.HI UR4, URZ, 0x1f, UR50 ;  /* 0x0000001f3f047899 */ /* 0x002fe20008011432 */
[----:B------:R-:W-:Y:S03]  /*11a30*/  BAR.SYNC.DEFER_BLOCKING 0x8, 0x180 ;  /* 0x0206000000007b1d */ /* 0x000fe60000010000 */
[----:B------:R-:W-:-:S03]  /*11a40*/  LOP3.LUT P0, RZ, R0, 0x3ff, RZ, 0xc0, !PT ;  /* 0x000003ff00ff7812 */ /* 0x000fc6000780c0ff */
[----:B------:R-:W-:Y:S01]  /*11a50*/  ULDC.64 UR6, c[0x0][0x298] ;  /* 0x0000a60000067ab9 */ /* 0x000fe20000000a00 */
[----:B------:R-:W-:Y:S01]  /*11a60*/  ULDC.64 UR8, c[0x0][0xa00] ;  /* 0x0002800000087ab9 */ /* 0x000fe20000000a00 */
[----:B------:R-:W-:Y:S01]  /*11a70*/  UIMAD UR4, UR4, UR6, URZ ;  /* 0x00000006040472a4 */ /* 0x000fe2000f8e023f */
[----:B------:R-:W-:Y:S01]  /*11a80*/  BSSY B6, `(.L_x_223) ;  /* 0x0000019000067945 */ /* 0x000fe20003800000 */
[----:B------:R-:W-:Y:S02]  /*11a90*/  UISETP.NE.U32.AND UP0, UPT, UR8, URZ, UPT ;  /* 0x0000003f0800728c */ /* 0x000fe4000bf05070 */
[----:B------:R-:W-:Y:S02]  /*11aa0*/  UIMAD.WIDE.U32 UR44, UR50, UR6, URZ ;  /* 0x00000006322c72a5 */ /* 0x000fe4000f8e003f */
[----:B------:R-:W-:Y:S02]  /*11ab0*/  UIMAD UR4, UR50, UR7, UR4 ;  /* 0x00000007320472a4 */ /* 0x000fe4000f8e0204 */
[----:B------:R-:W-:-:S02]  /*11ac0*/  UISETP.NE.AND.EX UP0, UPT, UR9, URZ, UPT, UP0 ;  /* 0x0000003f0900728c */ /* 0x000fc4000bf05300 */
[----:B------:R-:W-:Y:S02]  /*11ad0*/  UIADD3 UR37, UR45, UR4, URZ ;  /* 0x000000042d257290 */ /* 0x000fe4000fffe03f */
[----:B------:R-:W-:Y:S02]  /*11ae0*/  USEL UR47, UR47, URZ, !UP0 ;  /* 0x0000003f2f2f7287 */ /* 0x000fe4000c000000 */
[----:B------:R-:W-:Y:S01]  /*11af0*/  USEL UR46, UR46, URZ, !UP0 ;  /* 0x0000003f2e2e7287 */ /* 0x000fe2000c000000 */
[----:B------:R-:W-:Y:S11]  /*11b00*/  @!P0 BRA `(.L_x_224) ;  /* 0x0000000000408947 */ /* 0x000ff60003800000 */
        /* <DEDUP_REMOVED lines=11> */
[----:B--2---:R-:W-:Y:S02]  /*11bc0*/  IMAD.MOV.U32 R8, RZ, RZ, 0x70 ;  /* 0x00000070ff087424 */ /* 0x004fe400078e00ff */
[----:B------:R-:W-:Y:S02]  /*11bd0*/  IMAD.MOV.U32 R12, RZ, RZ, 0x1 ;  /* 0x00000001ff0c7424 */ /* 0x000fe400078e00ff */
[----:B------:R-:W-:-:S07]  /*11be0*/  IMAD.MOV.U32 R13, RZ, RZ, RZ ;  /* 0x000000ffff0d7224 */ /* 0x000fce00078e00ff */
[----:B------:R-:W-:-:S07]  /*11bf0*/  LEPC R20, `(.L_x_224) ;  /* 0x000000001014794e */ /* 0x000fce0000000000 */
[----:B0-----:R-:W-:Y:S05]  /*11c00*/  CALL.ABS.NOINC R2 ;  /* 0x0000000002007343 */ /* 0x001fea0003c00000 */
.L_x_224:
[----:B------:R-:W-:Y:S05]  /*11c10*/  BSYNC B6 ;  /* 0x0000000000067941 */ /* 0x000fea0003800000 */
.L_x_223:
[----:B------:R-:W3:Y:S01]  /*11c20*/  LDL.LU R0, [R1+0x14] ;  /* 0x0000140001007983 */ /* 0x000ee20000300800 */
[----:B------:R-:W0:Y:S01]  /*11c30*/  LDC R6, c[0x0][0x448] ;  /* 0x00011200ff067b82 */ /* 0x000e220000000800 */
[----:B------:R-:W-:Y:S01]  /*11c40*/  ULDC.64 UR6, c[0x0][0x2d8] ;  /* 0x0000b60000067ab9 */ /* 0x000fe20000000a00 */
[----:B------:R-:W1:Y:S01]  /*11c50*/  S2R R2, SR_TID.X ;  /* 0x0000000000027919 */ /* 0x000e620000002100 */
[----:B------:R-:W-:Y:S01]  /*11c60*/  UMOV UR4, UR44 ;  /* 0x0000002c00047c82 */ /* 0x000fe20008000000 */
[----:B------:R-:W-:Y:S01]  /*11c70*/  UMOV UR5, UR37 ;  /* 0x0000002500057c82 */ /* 0x000fe20008000000 */
[----:B------:R-:W-:Y:S01]  /*11c80*/  ULDC.64 UR8, c[0x0][0x2e0] ;  /* 0x0000b80000087ab9 */ /* 0x000fe20000000a00 */
[----:B--2---:R2:W5:Y:S01]  /*11c90*/  LDL R9, [R1+0x38] ;  /* 0x0000380001097983 */ /* 0x0045620000100800 */
[----:B0-----:R-:W-:Y:S02]  /*11ca0*/  ISETP.NE.AND P0, PT, R6, 0x1, PT ;  /* 0x000000010600780c */ /* 0x001fe40003f05270 */
[C---:B-1----:R-:W-:Y:S01]  /*11cb0*/  LOP3.LUT R3, R2.reuse, 0x7f, RZ, 0xc0, !PT ;  /* 0x0000007f02037812 */ /* 0x042fe200078ec0ff */
[----:B------:R-:W-:-:S10]  /*11cc0*/  IMAD.SHL.U32 R2, R2, 0x10, RZ ;  /* 0x0000001002027824 */ /* 0x000fd400078e00ff */
[----:B------:R-:W0:Y:S01]  /*11cd0*/  @P0 LDC R4, c[0x0][0x450] ;  /* 0x00011400ff040b82 */ /* 0x000e220000000800 */
[----:B------:R-:W-:-:S04]  /*11ce0*/  SHF.R.U32.HI R3, RZ, 0x3, R3 ;  /* 0x00000003ff037819 */ /* 0x000fc80000011603 */
[----:B------:R-:W-:-:S03]  /*11cf0*/  LOP3.LUT R2, R3, 0x70, R2, 0xf8, !PT ;  /* 0x0000007003027812 */ /* 0x000fc600078ef802 */
[----:B------:R-:W1:Y:S01]  /*11d00*/  @P0 LDC R3, c[0x0][0x44c] ;  /* 0x00011300ff030b82 */ /* 0x000e620000000800 */
[----:B------:R-:W4:Y:S01]  /*11d10*/  S2R R8, SR_TID.X ;  /* 0x0000000000087919 */ /* 0x000f220000002100 */
[----:B------:R-:W-:Y:S01]  /*11d20*/  UIMAD.WIDE.U32 UR4, UR36, UR6, UR4 ;  /* 0x00000006240472a5 */ /* 0x000fe2000f8e0004 */
[----:B------:R-:W2:Y:S03]  /*11d30*/  S2R R7, SR_TID.X ;  /* 0x0000000000077919 */ /* 0x000ea60000002100 */
[----:B------:R-:W-:Y:S02]  /*11d40*/  UIMAD UR5, UR36, UR7, UR5 ;  /* 0x00000007240572a4 */ /* 0x000fe4000f8e0205 */
[----:B------:R-:W-:Y:S02]  /*11d50*/  UIMAD UR6, UR46, UR8, URZ ;  /* 0x000000082e0672a4 */ /* 0x000fe4000f8e023f */
[----:B------:R-:W-:-:S02]  /*11d60*/  UIMAD.WIDE.U32 UR4, UR47, UR8, UR4 ;  /* 0x000000082f0472a5 */ /* 0x000fc4000f8e0004 */
[----:B------:R-:W-:-:S03]  /*11d70*/  UIMAD UR6, UR47, UR9, UR6 ;  /* 0x000000092f0672a4 */ /* 0x000fc6000f8e0206 */
[----:B------:R-:W-:Y:S01]  /*11d80*/  ULDC.64 UR8, c[0x0][0x2d0] ;  /* 0x0000b40000087ab9 */ /* 0x000fe20000000a00 */
[----:B------:R-:W-:Y:S01]  /*11d90*/  UIADD3 UR5, UR5, UR6, URZ ;  /* 0x0000000605057290 */ /* 0x000fe2000fffe03f */
[----:B----4-:R-:W-:Y:S02]  /*11da0*/  IMAD.SHL.U32 R8, R8, 0x10, RZ ;  /* 0x0000001008087824 */ /* 0x010fe400078e00ff */
[----:B--2---:R-:W-:-:S03]  /*11db0*/  IMAD.SHL.U32 R10, R7, 0x10, RZ ;  /* 0x00000010070a7824 */ /* 0x004fc600078e00ff */
[----:B------:R-:W-:Y:S02]  /*11dc0*/  LOP3.LUT R8, R8, 0x70, RZ, 0xc0, !PT ;  /* 0x0000007008087812 */ /* 0x000fe400078ec0ff */
[----:B------:R-:W-:Y:S02]  /*11dd0*/  LOP3.LUT R10, R10, 0x70, RZ, 0xc0, !PT ;  /* 0x000000700a0a7812 */ /* 0x000fe400078ec0ff */
[----:B------:R-:W-:Y:S01]  /*11de0*/  LOP3.LUT R8, R8, 0x80, RZ, 0xfc, !PT ;  /* 0x0000008008087812 */ /* 0x000fe200078efcff */
[----:B---3--:R-:W-:-:S05]  /*11df0*/  IMAD.SHL.U32 R5, R0, 0x80, RZ ;  /* 0x0000008000057824 */ /* 0x008fca00078e00ff */
[----:B------:R-:W-:-:S05]  /*11e00*/  LOP3.LUT R0, R2, R5, RZ, 0xfc, !PT ;  /* 0x0000000502007212 */ /* 0x000fca00078efcff */
[----:B-1----:R-:W-:-:S04]  /*11e10*/  @P0 IMAD.HI.U32 R3, R0, R3, RZ ;  /* 0x0000000300030227 */ /* 0x002fc800078e00ff */
[----:B------:R-:W-:Y:S01]  /*11e20*/  IMAD.MOV.U32 R2, RZ, RZ, R0 ;  /* 0x000000ffff027224 */ /* 0x000fe200078e0000 */
[----:B0-----:R-:W-:-:S05]  /*11e30*/  @P0 SHF.R.U32.HI R2, RZ, R4, R3 ;  /* 0x00000004ff020219 */ /* 0x001fca0000011603 */
[----:B------:R-:W-:-:S04]  /*11e40*/  IMAD.MOV R3, RZ, RZ, -R2 ;  /* 0x000000ffff037224 */ /* 0x000fc800078e0a02 */
[----:B------:R-:W-:Y:S01]  /*11e50*/  IMAD R0, R6, R3, R0 ;  /* 0x0000000306007224 */ /* 0x000fe200078e0200 */
[----:B------:R-:W-:-:S05]  /*11e60*/  SHF.R.S32.HI R3, RZ, 0x1f, R2 ;  /* 0x0000001fff037819 */ /* 0x000fca0000011402 */
[----:B------:R-:W-:Y:S02]  /*11e70*/  IMAD R4, R3, UR8, RZ ;  /* 0x0000000803047c24 */ /* 0x000fe4000f8e02ff */
[----:B------:R-:W-:Y:S02]  /*11e80*/  IMAD.U32 R3, RZ, RZ, UR8 ;  /* 0x00000008ff037e24 */ /* 0x000fe4000f8e00ff */
[C---:B------:R-:W-:Y:S02]  /*11e90*/  IMAD R4, R2.reuse, UR9, R4 ;  /* 0x0000000902047c24 */ /* 0x040fe4000f8e0204 */
[----:B------:R-:W-:Y:S01]  /*11ea0*/  IMAD.WIDE.U32 R2, R2, R3, UR4 ;  /* 0x0000000402027e25 */ /* 0x000fe2000f8e0003 */
[----:B------:R-:W-:-:S03]  /*11eb0*/  ULDC.64 UR4, c[0x0][0x2c8] ;  /* 0x0000b20000047ab9 */ /* 0x000fc60000000a00 */
[----:B------:R-:W-:Y:S01]  /*11ec0*/  IMAD.IADD R3, R3, 0x1, R4 ;  /* 0x0000000103037824 */ /* 0x000fe200078e0204 */
[----:B------:R-:W-:Y:S01]  /*11ed0*/  SHF.R.S32.HI R4, RZ, 0x1f, R0 ;  /* 0x0000001fff047819 */ /* 0x000fe20000011400 */
[----:B------:R-:W-:-:S04]  /*11ee0*/  IMAD.WIDE.U32 R2, R0, UR4, R2 ;  /* 0x0000000400027c25 */ /* 0x000fc8000f8e0002 */
[----:B------:R-:W-:-:S04]  /*11ef0*/  IMAD R4, R4, UR4, RZ ;  /* 0x0000000404047c24 */ /* 0x000fc8000f8e02ff */
[----:B------:R-:W-:Y:S01]  /*11f00*/  IMAD R4, R0, UR5, R4 ;  /* 0x0000000500047c24 */ /* 0x000fe2000f8e0204 */
[----:B------:R-:W-:Y:S02]  /*11f10*/  ULDC.64 UR4, c[0x0][0x280] ;  /* 0x0000a00000047ab9 */ /* 0x000fe40000000a00 */
[----:B------:R-:W-:Y:S01]  /*11f20*/  IADD3 R0, P0, R2, UR4, RZ ;  /* 0x0000000402007c10 */ /* 0x000fe2000ff1e0ff */
[----:B------:R-:W-:Y:S02]  /*11f30*/  ULDC UR4, c[0x0][0x2b8] ;  /* 0x0000ae0000047ab9 */ /* 0x000fe40000000800 */
[----:B------:R-:W-:Y:S02]  /*11f40*/  ISETP.GE.AND P1, PT, R8, UR4, PT ;  /* 0x0000000408007c0c */ /* 0x000fe4000bf26270 */
[----:B------:R-:W-:Y:S02]  /*11f50*/  IADD3.X R2, R3, UR5, R4, P0, !PT ;  /* 0x0000000503027c10 */ /* 0x000fe400087fe404 */
[----:B------:R-:W-:Y:S01]  /*11f60*/  ISETP.GE.AND P0, PT, R10, UR4, PT ;  /* 0x000000040a007c0c */ /* 0x000fe2000bf06270 */
[----:B------:R-:W-:-:S03]  /*11f70*/  UMOV UR4, 0xffffffff ;  /* 0xffffffff00047882 */ /* 0x000fc60000000000 */
[----:B------:R-:W-:Y:S09]  /*11f80*/  BRA.DIV UR4, `(.L_x_225) ;  /* 0x0000003e04987947 */ /* 0x000ff2000b800000 */
[----:B------:R-:W0:Y:S02]  /*11f90*/  S2R R7, SR_TID.X ;  /* 0x0000000000077919 */ /* 0x000e240000002100 */
[----:B0-----:R-:W-:-:S04]  /*11fa0*/  LOP3.LUT R7, R7, 0x7f, RZ, 0xc0, !PT ;  /* 0x0000007f07077812 */ /* 0x001fc800078ec0ff */
[----:B------:R-:W-:Y:S02]  /*11fb0*/  SHF.R.U32.HI R8, RZ, 0x3, R7 ;  /* 0x00000003ff087819 */ /* 0x000fe40000011607 */
[----:B------:R-:W2:Y:S03]  /*11fc0*/  LDL.LU R7, [R1+0x3c] ;  /* 0x00003c0001077983 */ /* 0x000ea60000300800 */
[----:B------:R-:W-:Y:S02]  /*11fd0*/  IMAD.IADD R3, R8, 0x1, R5 ;  /* 0x0000000108037824 */ /* 0x000fe400078e0205 */
[----:B------:R-:W-:Y:S02]  /*11fe0*/  SHFL.IDX PT, R8, R2, 0x1, 0x181f ;  /* 0x00381f0002087f89 */ /* 0x000fe400000e0000 */
[----:B------:R-:W-:Y:S02]  /*11ff0*/  VIADD R5, R3, 0x10 ;  /* 0x0000001003057836 */ /* 0x000fe40000000000 */
[----:B--2---:R-:W-:-:S02]  /*12000*/  IMAD R4, R7, R6, RZ ;  /* 0x0000000607047224 */ /* 0x004fc400078e02ff */
[----:B------:R-:W0:Y:S03]  /*12010*/  SHFL.IDX PT, R7, R0, RZ, 0x181f ;  /* 0x00181fff00077589 */ /* 0x000e2600000e0000 */
[-C--:B------:R-:W-:Y:S01]  /*12020*/  ISETP.GE.AND P4, PT, R3, R4.reuse, PT ;  /* 0x000000040300720c */ /* 0x080fe20003f86270 */
[----:B------:R-:W1:Y:S01]  /*12030*/  SHFL.IDX PT, R6, R2, RZ, 0x181f ;  /* 0x00181fff02067589 */ /* 0x000e6200000e0000 */
[----:B------:R-:W-:-:S03]  /*12040*/  ISETP.GE.AND P2, PT, R5, R4, PT ;  /* 0x000000040500720c */ /* 0x000fc60003f46270 */
[----:B------:R-:W2:Y:S08]  /*12050*/  SHFL.IDX PT, R5, R0, 0x1, 0x181f ;  /* 0x00381f0000057f89 */ /* 0x000eb000000e0000 */
[----:B0-----:R-:W-:-:S05]  /*12060*/  @!P4 IADD3 R7, P3, R10, R7, RZ ;  /* 0x000000070a07c210 */ /* 0x001fca0007f7e0ff */
[----:B-1----:R-:W-:-:S05]  /*12070*/  @!P4 IMAD.X R6, RZ, RZ, R6, P3 ;  /* 0x000000ffff06c224 */ /* 0x002fca00018e0606 */
[----:B------:R-:W-:-:S04]  /*12080*/  @!P4 LOP3.LUT R7, R7, R6, RZ, 0x3c, !PT ;  /* 0x000000060707c212 */ /* 0x000fc800078e3cff */
[----:B------:R-:W-:-:S04]  /*12090*/  @!P4 LOP3.LUT R6, R7, R6, RZ, 0x3c, !PT ;  /* 0x000000060706c212 */ /* 0x000fc800078e3cff */
[----:B------:R-:W-:-:S05]  /*120a0*/  @!P4 LOP3.LUT R7, R7, R6, RZ, 0x3c, !PT ;  /* 0x000000060707c212 */ /* 0x000fca00078e3cff */
[----:B-----5:R-:W-:Y:S04]  /*120b0*/  @!P4 LDGSTS.E.BYPASS.LTC128B.128 [R9+0x20400], desc[UR48][R6.64], !P0 ;  /* 0x204000000609cfae */ /* 0x020fe8000c101d70 */
[----:B------:R2:W-:Y:S02]  /*120c0*/  @!P4 LDGSTS.E.BYPASS.LTC128B.128 [R9+0x24400], desc[UR48][R6.64+0x80], !P1 ;  /* 0x244000800609cfae */ /* 0x0005e4000c901d70 */
[----:B--2---:R-:W-:Y:S01]  /*120d0*/  @!P2 IADD3 R7, P3, R10, R5, RZ ;  /* 0x000000050a07a210 */ /* 0x004fe20007f7e0ff */
[----:B------:R-:W-:-:S04]  /*120e0*/  VIADD R5, R3, 0x20 ;  /* 0x0000002003057836 */ /* 0x000fc80000000000 */
[----:B------:R-:W-:-:S05]  /*120f0*/  @!P2 IMAD.X R6, RZ, RZ, R8, P3 ;  /* 0x000000ffff06a224 */ /* 0x000fca00018e0608 */
[----:B------:R-:W-:-:S04]  /*12100*/  @!P2 LOP3.LUT R7, R7, R6, RZ, 0x3c, !PT ;  /* 0x000000060707a212 */ /* 0x000fc800078e3cff */
[----:B------:R-:W-:-:S04]  /*12110*/  @!P2 LOP3.LUT R6, R7, R6, RZ, 0x3c, !PT ;  /* 0x000000060706a212 */ /* 0x000fc800078e3cff */
[----:B------:R-:W-:-:S05]  /*12120*/  @!P2 LOP3.LUT R7, R7, R6, RZ, 0x3c, !PT ;  /* 0x000000060707a212 */ /* 0x000fca00078e3cff */
[----:B------:R-:W-:Y:S04]  /*12130*/  @!P2 LDGSTS.E.BYPASS.LTC128B.128 [R9+0x20c00], desc[UR48][R6.64], !P0 ;  /* 0x20c000000609afae */ /* 0x000fe8000c101d70 */
[----:B------:R0:W-:Y:S01]  /*12140*/  @!P2 LDGSTS.E.BYPASS.LTC128B.128 [R9+0x24c00], desc[UR48][R6.64+0x80], !P1 ;  /* 0x24c000800609afae */ /* 0x0001e2000c901d70 */
[----:B------:R-:W-:-:S03]  /*12150*/  ISETP.GE.AND P2, PT, R5, R4, PT ;  /* 0x000000040500720c */ /* 0x000fc60003f46270 */
[----:B------:R-:W1:Y:S04]  /*12160*/  SHFL.IDX PT, R5, R0, 0x2, 0x181f ;  /* 0x00581f0000057f89 */ /* 0x000e6800000e0000 */
[----:B0-----:R-:W0:Y:S06]  /*12170*/  SHFL.IDX PT, R6, R2, 0x2, 0x181f ;  /* 0x00581f0002067f89 */ /* 0x001e2c00000e0000 */
[----:B-1----:R-:W-:-:S05]  /*12180*/  @!P2 IADD3 R5, P3, R10, R5, RZ ;  /* 0x000000050a05a210 */ /* 0x002fca0007f7e0ff */
[----:B0-----:R-:W-:-:S04]  /*12190*/  @!P2 IMAD.X R6, RZ, RZ, R6, P3 ;  /* 0x000000ffff06a224 */ /* 0x001fc800018e0606 */
[----:B------:R-:W-:Y:S02]  /*121a0*/  @!P2 IMAD.MOV.U32 R7, RZ, RZ, R6 ;  /* 0x000000ffff07a224 */ /* 0x000fe400078e0006 */
[----:B------:R-:W-:Y:S02]  /*121b0*/  @!P2 IMAD.MOV.U32 R6, RZ, RZ, R5 ;  /* 0x000000ffff06a224 */ /* 0x000fe400078e0005 */
[----:B------:R-:W-:-:S03]  /*121c0*/  VIADD R5, R3, 0x30 ;  /* 0x0000003003057836 */ /* 0x000fc60000000000 */
        /* <DEDUP_REMOVED lines=34> */
[----:B------:R-:W-:Y:S04]  /*123f0*/  SHFL.IDX PT, R0, R0, 0x7, 0x181f ;  /* 0x00f81f0000007f89 */ /* 0x000fe800000e0000 */
[----:B0-----:R-:W0:Y:S02]  /*12400*/  SHFL.IDX PT, R6, R2, 0x6, 0x181f ;  /* 0x00d81f0002067f89 */ /* 0x001e2400000e0000 */
[----:B-1----:R-:W-:-:S05]  /*12410*/  @!P2 IADD3 R5, P3, R10, R5, RZ ;  /* 0x000000050a05a210 */ /* 0x002fca0007f7e0ff */
[----:B0-----:R-:W-:-:S04]  /*12420*/  @!P2 IMAD.X R6, RZ, RZ, R6, P3 ;  /* 0x000000ffff06a224 */ /* 0x001fc800018e0606 */
[----:B------:R-:W-:Y:S02]  /*12430*/  @!P2 IMAD.MOV.U32 R7, RZ, RZ, R6 ;  /* 0x000000ffff07a224 */ /* 0x000fe400078e0006 */
[----:B------:R-:W-:Y:S02]  /*12440*/  @!P2 IMAD.MOV.U32 R6, RZ, RZ, R5 ;  /* 0x000000ffff06a224 */ /* 0x000fe400078e0005 */
[----:B------:R0:W1:Y:S04]  /*12450*/  SHFL.IDX PT, R5, R2, 0x7, 0x181f ;  /* 0x00f81f0002057f89 */ /* 0x00006800000e0000 */
[----:B------:R0:W-:Y:S04]  /*12460*/  @!P2 LDGSTS.E.BYPASS.LTC128B.128 [R9+0x23400], desc[UR48][R6.64], !P0 ;  /* 0x234000000609afae */ /* 0x0001e8000c101d70 */
[----:B------:R0:W-:Y:S02]  /*12470*/  @!P2 LDGSTS.E.BYPASS.LTC128B.128 [R9+0x27400], desc[UR48][R6.64+0x80], !P1 ;  /* 0x274000800609afae */ /* 0x0001e4000c901d70 */
.L_x_310:
[----:B------:R-:W-:Y:S01]  /*12480*/  VIADD R3, R3, 0x70 ;  /* 0x0000007003037836 */ /* 0x000fe20000000000 */
[----:B------:R-:W-:Y:S04]  /*12490*/  BSSY B0, `(.L_x_226) ;  /* 0x000000a000007945 */ /* 0x000fe80003800000 */
[----:B------:R-:W-:-:S13]  /*124a0*/  ISETP.GE.AND P2, PT, R3, R4, PT ;  /* 0x000000040300720c */ /* 0x000fda0003f46270 */
[----:B------:R-:W-:Y:S05]  /*124b0*/  @P2 BRA `(.L_x_227) ;  /* 0x00000000001c2947 */ /* 0x000fea0003800000 */
[----:B0-----:R-:W-:-:S05]  /*124c0*/  IADD3 R2, P2, R10, R0, RZ ;  /* 0x000000000a027210 */ /* 0x001fca0007f5e0ff */
[----:B-1----:R-:W-:-:S05]  /*124d0*/  IMAD.X R3, RZ, RZ, R5, P2 ;  /* 0x000000ffff037224 */ /* 0x002fca00010e0605 */
[----:B------:R-:W-:Y:S01]  /*124e0*/  @!PT LDS RZ, [RZ] ;  /* 0x00000000fffff984 */ /* 0x000fe20000000800 */
[----:B------:R-:W-:Y:S01]  /*124f0*/  @!PT LDS RZ, [RZ] ;  /* 0x00000000fffff984 */ /* 0x000fe20000000800 */
[----:B------:R-:W-:Y:S01]  /*12500*/  @!PT LDS RZ, [RZ] ;  /* 0x00000000fffff984 */ /* 0x000fe20000000800 */
[----:B------:R2:W-:Y:S04]  /*12510*/  LDGSTS.E.BYPASS.LTC128B.128 [R9+0x23c00], desc[UR48][R2.64], !P0 ;  /* 0x23c0000002097fae */ /* 0x0005e8000c101d70 */
[----:B------:R2:W-:Y:S02]  /*12520*/  LDGSTS.E.BYPASS.LTC128B.128 [R9+0x27c00], desc[UR48][R2.64+0x80], !P1 ;  /* 0x27c0008002097fae */ /* 0x0005e4000c901d70 */
.L_x_227:
[----:B------:R-:W-:Y:S05]  /*12530*/  BSYNC B0 ;  /* 0x0000000000007941 */ /* 0x000fea0003800000 */
.L_x_226:
[----:B------:R-:W-:Y:S01]  /*12540*/  NOP ;  /* 0x0000000000007918 */ /* 0x000fe20000000000 */
[----:B------:R-:W-:-:S13]  /*12550*/  PLOP3.LUT P0, PT, PT, PT, PT, 0x80, 0x0 ;  /* 0x000000000000781c */ /* 0x000fda0003f0f070 */
.L_x_228:
[----:B------:R-:W-:Y:S02]  /*12560*/  PLOP3.LUT P1, PT, P1, P0, PT, 0xa2, 0x0 ;  /* 0x000000000000781c */ /* 0x000fe40000f21472 */
[----:B------:R-:W-:-:S08]  /*12570*/  @P0 R2UR P1, UR4, R17 ;  /* 0x00000000110402ca */ /* 0x000fd00000020000 */
[----:B------:R-:W-:-:S05]  /*12580*/  @P0 PLOP3.LUT P0, PT, P1, PT, PT, 0x80, 0x0 ;  /* 0x000000000000081c */ /* 0x000fca0000f0f070 */
[----:B------:R-:W-:Y:S01]  /*12590*/  @!P1 SYNCS.ARRIVE.TRANS64.RED.A0T1 RZ, [UR4+0x38800], RZ ;  /* 0x038800ffffff99a7 */ /* 0x000fe20008200404 */
[----:B------:R-:W-:Y:S07]  /*125a0*/  @!P1 ARRIVES.LDGSTSBAR.64.TRANSCNT [UR4+0x38800] ;  /* 0x03880000ff0099b0 */ /* 0x000fee0008000a84 */
[----:B------:R-:W-:Y:S05]  /*125b0*/  @P0 BRA.U.ANY `(.L_x_228) ;  /* 0xfffffffd00e80947 */ /* 0x000fea000393ffff */
[----:B0-2---:R-:W2:Y:S02]  /*125c0*/  LDL.LU R2, [R1+0x40] ;  /* 0x0000400001027983 */ /* 0x005ea40000300800 */
[----:B--2---:R-:W-:-:S05]  /*125d0*/  VIADD R2, R2, 0x1 ;  /* 0x0000000102027836 */ /* 0x004fca0000000000 */
[----:B------:R0:W-:Y:S01]  /*125e0*/  STL [R1+0x40], R2 ;  /* 0x0000400201007387 */ /* 0x0001e20000100800 */
[----:B------:R-:W-:-:S04]  /*125f0*/  LEA.HI R0, R2, R2, RZ, 0x1 ;  /* 0x0000000202007211 */ /* 0x000fc800078f08ff */
[----:B------:R-:W-:-:S05]  /*12600*/  LOP3.LUT R0, R0, 0xfffffffe, RZ, 0xc0, !PT ;  /* 0xfffffffe00007812 */ /* 0x000fca00078ec0ff */
[----:B------:R-:W-:-:S05]  /*12610*/  IMAD.IADD R0, R2, 0x1, -R0 ;  /* 0x0000000102007824 */ /* 0x000fca00078e0a00 */
[----:B------:R-:W-:Y:S01]  /*12620*/  SHF.L.U32 R0, R0, 0x1f, RZ ;  /* 0x0000001f00007819 */ /* 0x000fe200000006ff */
[----:B------:R-:W-:Y:S01]  /*12630*/  NOP ;  /* 0x0000000000007918 */ /* 0x000fe20000000000 */
[----:B------:R0:W-:Y:S01]  /*12640*/  SYNCS.ARRIVE.TRANS64.A1T0 RZ, [R17+URZ+0x38800], RZ ;  /* 0x038800ff11ff79a7 */ /* 0x0001e2000810003f */
[----:B------:R-:W-:Y:S01]  /*12650*/  BSSY B0, `(.L_x_229) ;  /* 0x0000003000007945 */ /* 0x000fe20003800000 */
[----:B------:R-:W2:Y:S03]  /*12660*/  SYNCS.PHASECHK.TRANS64.TRYWAIT P0, [R17+URZ+0x38820], R0 ;  /* 0x03882000110075a7 */ /* 0x000ea6000800017f */
[----:B0-2---:R-:W-:Y:S05]  /*12670*/  @!P0 BRA `(.L_x_230) ;  /* 0x0000004000948947 */ /* 0x005fea0003800000 */
.L_x_311:
[----:B------:R-:W-:Y:S05]  /*12680*/  BSYNC B0 ;  /* 0x0000000000007941 */ /* 0x000fea0003800000 */
.L_x_229:
[----:B------:R-:W2:Y:S01]  /*12690*/  LDL R3, [R1+0x1c] ;  /* 0x00001c0001037983 */ /* 0x000ea20000100800 */
[----:B------:R-:W-:-:S05]  /*126a0*/  VIADD R2, R19, 0xfffffffe ;  /* 0xfffffffe13027836 */ /* 0x000fca0000000000 */
[----:B--2---:R-:W-:-:S13]  /*126b0*/  ISETP.GE.AND P0, PT, R2, R3, PT ;  /* 0x000000030200720c */ /* 0x004fda0003f06270 */
[----:B------:R-:W-:Y:S05]  /*126c0*/  @!P0 BRA `(.L_x_231) ;  /* 0x0000001400608947 */ /* 0x000fea0003800000 */
[----:B0-----:R0:W5:Y:S04]  /*126d0*/  LDL.LU R0, [R1+0xc] ;  /* 0x00000c0001007983 */ /* 0x0011680000300800 */
[----:B------:R0:W5:Y:S02]  /*126e0*/  LDL.LU R3, [R1+0x4] ;  /* 0x0000040001037983 */ /* 0x0001640000300800 */
.L_x_253:
[----:B------:R-:W2:Y:S01]  /*126f0*/  LDL R4, [R1+0x20] ;  /* 0x0000200001047983 */ /* 0x000ea20000100800 */
[----:B-1---5:R-:W-:Y:S01]  /*12700*/  VIADD R5, R3, 0x1 ;  /* 0x0000000103057836 */ /* 0x022fe20000000000 */
[----:B------:R-:W-:Y:S05]  /*12710*/  YIELD ;  /* 0x0000000000007946 */ /* 0x000fea0003800000 */
[C---:B------:R-:W-:Y:S01]  /*12720*/  ISETP.NE.AND P0, PT, R5.reuse, 0x2, PT ;  /* 0x000000020500780c */ /* 0x040fe20003f05270 */
[----:B------:R-:W-:Y:S03]  /*12730*/  BSSY B0, `(.L_x_232) ;  /* 0x000008a000007945 */ /* 0x000fe60003800000 */
[----:B------:R-:W-:-:S02]  /*12740*/  SEL R10, R5, RZ, P0 ;  /* 0x000000ff050a7207 */ /* 0x000fc40000000000 */
[----:B--2---:R-:W-:Y:S02]  /*12750*/  LOP3.LUT P1, RZ, R4, 0x1, RZ, 0xc0, !PT ;  /* 0x0000000104ff7812 */ /* 0x004fe4000782c0ff */
[----:B------:R-:W-:-:S04]  /*12760*/  SEL R4, RZ, 0x1, P0 ;  /* 0x00000001ff047807 */ /* 0x000fc80000000000 */
[----:B------:R-:W-:-:S05]  /*12770*/  LOP3.LUT R9, R0, R4, RZ, 0x3c, !PT ;  /* 0x0000000400097212 */ /* 0x000fca00078e3cff */
[----:B------:R1:W-:Y:S04]  /*12780*/  STL [R1+0xc], R9 ;  /* 0x00000c0901007387 */ /* 0x0003e80000100800 */
[----:B------:R1:W-:Y:S01]  /*12790*/  STL [R1+0x4], R10 ;  /* 0x0000040a01007387 */ /* 0x0003e20000100800 */
[----:B------:R-:W-:Y:S05]  /*127a0*/  @!P1 BRA `(.L_x_233) ;  /* 0x0000000800089947 */ /* 0x000fea0003800000 */
[----:B------:R-:W-:Y:S01]  /*127b0*/  ULDC.64 UR4, c[0x0][0x418] ;  /* 0x0001060000047ab9 */ /* 0x000fe20000000a00 */
[----:B------:R-:W-:Y:S01]  /*127c0*/  IMAD.MOV.U32 R8, RZ, RZ, R2 ;  /* 0x000000ffff087224 */ /* 0x000fe200078e0002 */
[----:B------:R-:W-:-:S04]  /*127d0*/  ISETP.NE.U32.AND P0, PT, RZ, UR4, PT ;  /* 0x00000004ff007c0c */ /* 0x000fc8000bf05070 */
[----:B------:R-:W-:-:S13]  /*127e0*/  ISETP.NE.AND.EX P0, PT, RZ, UR5, PT, P0 ;  /* 0x00000005ff007c0c */ /* 0x000fda000bf05300 */
[----:B------:R-:W-:Y:S05]  /*127f0*/  @!P0 BRA `(.L_x_234) ;  /* 0x00000000004c8947 */ /* 0x000fea0003800000 */
[----:B------:R-:W2:Y:S01]  /*12800*/  LDL R12, [R1+0x24] ;  /* 0x00002400010c7983 */ /* 0x000ea20000100800 */
[----:B------:R-:W3:Y:S01]  /*12810*/  LDC R7, c[0x0][0x43c] ;  /* 0x00010f00ff077b82 */ /* 0x000ee20000000800 */
[----:B------:R-:W-:Y:S02]  /*12820*/  ULDC.64 UR6, c[0x0][0x428] ;  /* 0x00010a0000067ab9 */ /* 0x000fe40000000a00 */
[----:B------:R-:W4:Y:S01]  /*12830*/  LDL R11, [R1+0x18] ;  /* 0x00001800010b7983 */ /* 0x000f220000100800 */
[----:B---3--:R-:W-:-:S13]  /*12840*/  ISETP.NE.AND P0, PT, R7, 0x1, PT ;  /* 0x000000010700780c */ /* 0x008fda0003f05270 */
[----:B------:R-:W3:Y:S02]  /*12850*/  @P0 LDC.64 R4, c[0x0][0x440] ;  /* 0x00011000ff040b82 */ /* 0x000ee40000000a00 */
[----:B---3--:R-:W-:-:S04]  /*12860*/  @P0 IMAD.HI.U32 R6, R2, R4, RZ ;  /* 0x0000000402060227 */ /* 0x008fc800078e00ff */
[----:B------:R-:W-:Y:S01]  /*12870*/  IMAD.MOV.U32 R4, RZ, RZ, R2 ;  /* 0x000000ffff047224 */ /* 0x000fe200078e0002 */
[----:B------:R-:W-:-:S04]  /*12880*/  @P0 SHF.R.U32.HI R4, RZ, R5, R6 ;  /* 0x00000005ff040219 */ /* 0x000fc80000011606 */
[--C-:B------:R-:W-:Y:S01]  /*12890*/  SHF.R.S32.HI R5, RZ, 0x1f, R4.reuse ;  /* 0x0000001fff057819 */ /* 0x100fe20000011404 */
[----:B------:R-:W-:-:S04]  /*128a0*/  IMAD.MOV R8, RZ, RZ, -R4 ;  /* 0x000000ffff087224 */ /* 0x000fc800078e0a04 */
[----:B------:R-:W-:Y:S02]  /*128b0*/  IMAD R8, R7, R8, R2 ;  /* 0x0000000807087224 */ /* 0x000fe400078e0202 */
[----:B--2---:R-:W-:-:S04]  /*128c0*/  IMAD R6, R12, UR6, RZ ;  /* 0x000000060c067c24 */ /* 0x004fc8000f8e02ff */
[C---:B----4-:R-:W-:Y:S02]  /*128d0*/  IMAD R6, R11.reuse, UR7, R6 ;  /* 0x000000070b067c24 */ /* 0x050fe4000f8e0206 */
[----:B------:R-:W-:-:S04]  /*128e0*/  IMAD.WIDE.U32 R4, R11, UR6, R4 ;  /* 0x000000060b047c25 */ /* 0x000fc8000f8e0004 */
[----:B------:R-:W-:Y:S01]  /*128f0*/  IMAD.IADD R5, R6, 0x1, R5 ;  /* 0x0000000106057824 */ /* 0x000fe200078e0205 */
[----:B------:R-:W-:-:S04]  /*12900*/  LEA R6, P0, R4, UR4, 0x2 ;  /* 0x0000000404067c11 */ /* 0x000fc8000f8010ff */
[----:B------:R-:W-:-:S05]  /*12910*/  LEA.HI.X R7, R4, UR5, R5, 0x2, P0 ;  /* 0x0000000504077c11 */ /* 0x000fca00080f1405 */
[----:B------:R2:W5:Y:S04]  /*12920*/  LDG.E R16, desc[UR48][R6.64] ;  /* 0x0000003006107981 */ /* 0x000568000c1e1900 */
.L_x_234:
[----:B--2---:R-:W-:Y:S01]  /*12930*/  IMAD R6, R10, 0x8, R17 ;  /* 0x000000080a067824 */ /* 0x004fe200078e0211 */
[----:B------:R-:W-:Y:S01]  /*12940*/  SHF.L.U32 R5, R9, 0x1f, RZ ;  /* 0x0000001f09057819 */ /* 0x000fe200000006ff */
[----:B------:R-:W2:Y:S01]  /*12950*/  S2R R4, SR_TID.X ;  /* 0x0000000000047919 */ /* 0x000ea20000002100 */
[----:B------:R-:W-:Y:S02]  /*12960*/  BSSY B1, `(.L_x_235) ;  /* 0x0000005000017945 */ /* 0x000fe40003800000 */
[----:B------:R-:W3:Y:S01]  /*12970*/  SYNCS.PHASECHK.TRANS64.TRYWAIT P0, [R6+URZ+0x38880], R5 ;  /* 0x03888005060075a7 */ /* 0x000ee2000800017f */
[----:B--2---:R-:W-:-:S04]  /*12980*/  LOP3.LUT R4, R4, 0x7f, RZ, 0xc0, !PT ;  /* 0x0000007f04047812 */ /* 0x004fc800078ec0ff */
[----:B------:R-:W-:Y:S01]  /*12990*/  ISETP.NE.AND P1, PT, R4, RZ, PT ;  /* 0x000000ff0400720c */ /* 0x000fe20003f25270 */
[----:B---3--:R-:W-:-:S12]  /*129a0*/  @!P0 BRA `(.L_x_236) ;  /* 0x0000003c00dc8947 */ /* 0x008fd80003800000 */
.L_x_312:
[----:B------:R-:W-:Y:S05]  /*129b0*/  BSYNC B1 ;  /* 0x0000000000017941 */ /* 0x000fea0003800000 */
.L_x_235:
[----:B------:R-:W-:Y:S04]  /*129c0*/  BSSY B1, `(.L_x_237) ;  /* 0x0000009000017945 */ /* 0x000fe80003800000 */
[----:B------:R-:W-:Y:S05]  /*129d0*/  @P1 BRA `(.L_x_238) ;  /* 0x00000000001c1947 */ /* 0x000fea0003800000 */
[----:B------:R-:W3:Y:S02]  /*129e0*/  S2R R4, SR_TID.X ;  /* 0x0000000000047919 */ /* 0x000ee40000002100 */
[----:B---3--:R-:W-:Y:S01]  /*129f0*/  LOP3.LUT R7, R4, 0x1f, RZ, 0xc0, !PT ;  /* 0x0000001f04077812 */ /* 0x008fe200078ec0ff */
[----:B------:R-:W-:-:S03]  /*12a00*/  IMAD.MOV.U32 R4, RZ, RZ, 0x8000 ;  /* 0x00008000ff047424 */ /* 0x000fc600078e00ff */
[----:B------:R-:W-:Y:S01]  /*12a10*/  ISETP.NE.AND P0, PT, R7, RZ, PT ;  /* 0x000000ff0700720c */ /* 0x000fe20003f05270 */
[----:B------:R3:W-:-:S12]  /*12a20*/  SYNCS.ARRIVE.TRANS64 RZ, [R6+URZ+0x38870], R4 ;  /* 0x0388700406ff79a7 */ /* 0x0007d8000800003f */
[----:B---3--:R-:W-:Y:S05]  /*12a30*/  @!P0 BRA `(.L_x_238) ;  /* 0x0000000000048947 */ /* 0x008fea0003800000 */
[----:B------:R-:W-:Y:S01]  /*12a40*/  BPT.TRAP 0x1 ;  /* 0x000000040000795c */ /* 0x000fe20000300000 */
.L_x_238:
[----:B------:R-:W-:Y:S05]  /*12a50*/  BSYNC B1 ;  /* 0x0000000000017941 */ /* 0x000fea0003800000 */
.L_x_237:
[----:B------:R-:W3:Y:S01]  /*12a60*/  LDL R4, [R1+0x4] ;  /* 0x0000040001047983 */ /* 0x000ee20000100800 */
[----:B------:R-:W-:Y:S01]  /*12a70*/  IMAD.MOV.U32 R13, RZ, RZ, RZ ;  /* 0x000000ffff0d7224 */ /* 0x000fe200078e00ff */
[----:B------:R-:W-:Y:S01]  /*12a80*/  UIADD3 UR4, UP0, UR52, 0x470, URZ ;  /* 0x0000047034047890 */ /* 0x000fe2000ff1e03f */
[----:B------:R-:W-:Y:S01]  /*12a90*/  PLOP3.LUT P0, PT, PT, PT, PT, 0x80, 0x0 ;  /* 0x000000000000781c */ /* 0x000fe20003f0f070 */
[----:B------:R-:W-:Y:S01]  /*12aa0*/  VIADD R7, R6, 0x38870 ;  /* 0x0003887006077836 */ /* 0x000fe20000000000 */
[----:B------:R-:W-:Y:S01]  /*12ab0*/  LEA R8, R8, UR40, 0x7 ;  /* 0x0000002808087c11 */ /* 0x000fe2000f8e38ff */
[----:B------:R-:W-:Y:S01]  /*12ac0*/  UIADD3.X UR5, URZ, UR53, URZ, UP0, !UPT ;  /* 0x000000353f057290 */ /* 0x000fe200087fe43f */
[----:B------:R-:W-:Y:S01]  /*12ad0*/  R2UR UR10, R13 ;  /* 0x000000000d0a72ca */ /* 0x000fe200000e0000 */
[----:B------:R-:W-:Y:S01]  /*12ae0*/  UMOV UR6, 0x0 ;  /* 0x0000000000067882 */ /* 0x000fe20000000000 */
[----:B------:R-:W-:Y:S01]  /*12af0*/  UMOV UR7, 0x14f00000 ;  /* 0x14f0000000077882 */ /* 0x000fe20000000000 */
[----:B---3--:R-:W-:-:S04]  /*12b00*/  IMAD R4, R4, 0x8000, R17 ;  /* 0x0000800004047824 */ /* 0x008fc800078e0211 */
[----:B-1----:R-:W-:-:S08]  /*12b10*/  VIADD R9, R4, 0x10400 ;  /* 0x0001040004097836 */ /* 0x002fd00000000000 */
.L_x_239:
[----:B------:R-:W-:-:S13]  /*12b20*/  @P0 ELECT P2, URZ, PT ;  /* 0x00000000003f082f */ /* 0x000fda0003840000 */
[----:B-----5:R-:W-:Y:S01]  /*12b30*/  @P2 R2UR UR13, R16 ;  /* 0x00000000100d22ca */ /* 0x020fe200000e0000 */
[----:B------:R-:W-:Y:S01]  /*12b40*/  UMOV UR12, UR36 ;  /* 0x00000024000c7c82 */ /* 0x000fe20008000000 */
[----:B------:R-:W-:Y:S02]  /*12b50*/  @P2 R2UR UR11, R8 ;  /* 0x00000000080b22ca */ /* 0x000fe400000e0000 */
[----:B------:R-:W-:Y:S02]  /*12b60*/  @P2 R2UR UR9, R7 ;  /* 0x00000000070922ca */ /* 0x000fe400000e0000 */
[----:B------:R-:W-:Y:S02]  /*12b70*/  @P2 R2UR UR8, R9 ;  /* 0x00000000090822ca */ /* 0x000fe400000e0000 */
[----:B------:R-:W-:Y:S02]  /*12b80*/  @P2 PLOP3.LUT P0, PT, P2, PT, PT, 0x8, 0x0 ;  /* 0x000000000000281c */ /* 0x000fe4000170e170 */
[----:B------:R-:W-:-:S09]  /*12b90*/  PLOP3.LUT P2, PT, PT, PT, PT, 0x8, 0x0 ;  /* 0x000000000000781c */ /* 0x000fd20003f4e170 */
[----:B------:R1:W-:Y:S02]  /*12ba0*/  UTMALDG.4D [UR8], [UR4], desc[UR6] ;  /* 0x00000608040075b4 */ /* 0x0003e40008019000 */
[----:B-1----:R-:W-:Y:S05]  /*12bb0*/  @P0 BRA.U.ANY `(.L_x_239) ;  /* 0xfffffffd00d80947 */ /* 0x002fea000393ffff */
[----:B------:R-:W-:Y:S01]  /*12bc0*/  IMAD.MOV.U32 R12, RZ, RZ, 0x80 ;  /* 0x00000080ff0c7424 */ /* 0x000fe200078e00ff */
[----:B------:R-:W-:Y:S01]  /*12bd0*/  PLOP3.LUT P0, PT, PT, PT, PT, 0x80, 0x0 ;  /* 0x000000000000781c */ /* 0x000fe20003f0f070 */
[----:B------:R-:W-:Y:S01]  /*12be0*/  VIADD R9, R4, 0x14400 ;  /* 0x0001440004097836 */ /* 0x000fe20000000000 */
[----:B------:R-:W-:Y:S01]  /*12bf0*/  UMOV UR6, 0x0 ;  /* 0x0000000000067882 */ /* 0x000fe20000000000 */
[----:B------:R-:W-:Y:S01]  /*12c00*/  UMOV UR7, 0x14f00000 ;  /* 0x14f0000000077882 */ /* 0x000fe20000000000 */
[----:B------:R-:W-:-:S15]  /*12c10*/  R2UR UR10, R12 ;  /* 0x000000000c0a72ca */ /* 0x000fde00000e0000 */
.L_x_240:
[----:B------:R-:W-:-:S13]  /*12c20*/  @P0 ELECT P2, URZ, PT ;  /* 0x00000000003f082f */ /* 0x000fda0003840000 */
[----:B------:R-:W-:Y:S01]  /*12c30*/  @P2 R2UR UR13, R16 ;  /* 0x00000000100d22ca */ /* 0x000fe200000e0000 */
        /* <DEDUP_REMOVED lines=8> */
[----:B------:R-:W1:Y:S01]  /*12cc0*/  SYNCS.PHASECHK.TRANS64.TRYWAIT P0, [R6+URZ+0x38840], R5 ;  /* 0x03884005060075a7 */ /* 0x000e62000800017f */
[----:B------:R-:W-:Y:S04]  /*12cd0*/  BSSY B1, `(.L_x_241) ;  /* 0x0000002000017945 */ /* 0x000fe80003800000 */
[----:B-1----:R-:W-:Y:S05]  /*12ce0*/  @!P0 BRA `(.L_x_242) ;  /* 0x0000003c00208947 */ /* 0x002fea0003800000 */
.L_x_313:
[----:B------:R-:W-:Y:S05]  /*12cf0*/  BSYNC B1 ;  /* 0x0000000000017941 */ /* 0x000fea0003800000 */
.L_x_241:
[----:B------:R-:W-:Y:S01]  /*12d00*/  BSSY B1, `(.L_x_243) ;  /* 0x000000b000017945 */ /* 0x000fe20003800000 */
[----:B------:R-:W-:Y:S02]  /*12d10*/  IMAD.MOV.U32 R10, RZ, RZ, 0x0 ;  /* 0x00000000ff0a7424 */ /* 0x000fe400078e00ff */
[----:B------:R-:W-:Y:S01]  /*12d20*/  IMAD.MOV.U32 R11, RZ, RZ, 0x14f00000 ;  /* 0x14f00000ff0b7424 */ /* 0x000fe200078e00ff */
[----:B------:R-:W-:Y:S06]  /*12d30*/  @P1 BRA `(.L_x_244) ;  /* 0x00000000001c1947 */ /* 0x000fec0003800000 */
[----:B------:R-:W3:Y:S01]  /*12d40*/  S2R R7, SR_TID.X ;  /* 0x0000000000077919 */ /* 0x000ee20000002100 */
[----:B-12---:R-:W-:-:S04]  /*12d50*/  IMAD.MOV.U32 R5, RZ, RZ, 0x8000 ;  /* 0x00008000ff057424 */ /* 0x006fc800078e00ff */
[----:B------:R4:W-:Y:S01]  /*12d60*/  SYNCS.ARRIVE.TRANS64 RZ, [R6+URZ+0x38830], R5 ;  /* 0x0388300506ff79a7 */ /* 0x0009e2000800003f */
[----:B---3--:R-:W-:-:S04]  /*12d70*/  LOP3.LUT R7, R7, 0x1f, RZ, 0xc0, !PT ;  /* 0x0000001f07077812 */ /* 0x008fc800078ec0ff */
[----:B------:R-:W-:-:S13]  /*12d80*/  ISETP.NE.AND P0, PT, R7, RZ, PT ;  /* 0x000000ff0700720c */ /* 0x000fda0003f05270 */
[----:B----4-:R-:W-:Y:S05]  /*12d90*/  @!P0 BRA `(.L_x_244) ;  /* 0x0000000000048947 */ /* 0x010fea0003800000 */
[----:B------:R-:W-:Y:S01]  /*12da0*/  BPT.TRAP 0x1 ;  /* 0x000000040000795c */ /* 0x000fe20000300000 */
.L_x_244:
[----:B------:R-:W-:Y:S05]  /*12db0*/  BSYNC B1 ;  /* 0x0000000000017941 */ /* 0x000fea0003800000 */
.L_x_243:
[----:B------:R-:W-:Y:S01]  /*12dc0*/  R2UR UR10, R13 ;  /* 0x000000000d0a72ca */ /* 0x000fe200000e0000 */
[----:B------:R-:W-:Y:S01]  /*12dd0*/  UIADD3 UR4, UP0, UR52, 0x370, URZ ;  /* 0x0000037034047890 */ /* 0x000fe2000ff1e03f */
[----:B------:R-:W-:Y:S01]  /*12de0*/  R2UR UR6, R10 ;  /* 0x000000000a0672ca */ /* 0x000fe200000e0000 */
[----:B-12---:R-:W-:Y:S01]  /*12df0*/  VIADD R6, R6, 0x38830 ;  /* 0x0003883006067836 */ /* 0x006fe20000000000 */
[----:B------:R-:W-:Y:S01]  /*12e00*/  R2UR UR7, R11 ;  /* 0x000000000b0772ca */ /* 0x000fe200000e0000 */
[----:B------:R-:W-:Y:S01]  /*12e10*/  VIADD R5, R4, 0x28400 ;  /* 0x0002840004057836 */ /* 0x000fe20000000000 */
[----:B------:R-:W-:Y:S01]  /*12e20*/  PLOP3.LUT P0, PT, PT, PT, PT, 0x80, 0x0 ;  /* 0x000000000000781c */ /* 0x000fe20003f0f070 */
[----:B------:R-:W-:-:S12]  /*12e30*/  UIADD3.X UR5, URZ, UR53, URZ, UP0, !UPT ;  /* 0x000000353f057290 */ /* 0x000fd800087fe43f */
.L_x_245:
        /* <DEDUP_REMOVED lines=10> */
[----:B------:R-:W-:Y:S01]  /*12ee0*/  R2UR UR10, R12 ;  /* 0x000000000c0a72ca */ /* 0x000fe200000e0000 */
[----:B------:R-:W-:Y:S01]  /*12ef0*/  VIADD R4, R4, 0x2c400 ;  /* 0x0002c40004047836 */ /* 0x000fe20000000000 */
[----:B------:R-:W-:Y:S02]  /*12f00*/  R2UR UR6, R10 ;  /* 0x000000000a0672ca */ /* 0x000fe400000e0000 */
[----:B------:R-:W-:Y:S02]  /*12f10*/  R2UR UR7, R11 ;  /* 0x000000000b0772ca */ /* 0x000fe400000e0000 */
[----:B------:R-:W-:-:S13]  /*12f20*/  PLOP3.LUT P0, PT, PT, PT, PT, 0x80, 0x0 ;  /* 0x000000000000781c */ /* 0x000fda0003f0f070 */
.L_x_246:
        /* <DEDUP_REMOVED lines=9> */
[----:B--2---:R-:W-:Y:S05]  /*12fc0*/  @P0 BRA.U.ANY `(.L_x_246) ;  /* 0xfffffffd00d80947 */ /* 0x004fea000393ffff */
.L_x_233:
[----:B------:R-:W-:Y:S05]  /*12fd0*/  BSYNC B0 ;  /* 0x0000000000007941 */ /* 0x000fea0003800000 */
.L_x_232:
[----:B------:R-:W-:-:S06]  /*12fe0*/  UISETP.NE.AND UP0, UPT, UR39, 0x3, UPT ;  /* 0x000000032700788c */ /* 0x000fcc000bf05270 */
[----:B------:R-:W-:-:S13]  /*12ff0*/  PLOP3.LUT P0, PT, PT, PT, UP0, 0x80, 0x0 ;  /* 0x000000000000781c */ /* 0x000fda0003f0f008 */
[----:B------:R-:W-:Y:S05]  /*13000*/  @!P0 BRA `(.L_x_247) ;  /* 0x0000000000048947 */ /* 0x000fea0003800000 */
[----:B------:R-:W-:Y:S01]  /*13010*/  BPT.TRAP 0x1 ;  /* 0x000000040000795c */ /* 0x000fe20000300000 */
.L_x_247:
[----:B------:R-:W-:Y:S01]  /*13020*/  IMAD.U32 R4, RZ, RZ, UR42 ;  /* 0x0000002aff047e24 */ /* 0x000fe2000f8e00ff */
[----:B------:R-:W-:Y:S01]  /*13030*/  BSSY B0, `(.L_x_248) ;  /* 0x0000007000007945 */ /* 0x000fe20003800000 */
[----:B------:R-:W-:-:S03]  /*13040*/  IMAD R19, R3, 0x8, R17 ;  /* 0x0000000803137824 */ /* 0x000fc600078e0211 */
[----:B------:R-:W-:Y:S02]  /*13050*/  ISETP.NE.AND P1, PT, R4, 0x3, PT ;  /* 0x000000030400780c */ /* 0x000fe40003f25270 */
[----:B------:R-:W-:-:S04]  /*13060*/  LOP3.LUT R4, R0, 0x1, RZ, 0x3c, !PT ;  /* 0x0000000100047812 */ /* 0x000fc800078e3cff */
[----:B------:R-:W-:-:S04]  /*13070*/  SHF.L.U32 R4, R4, 0x1f, RZ ;  /* 0x0000001f04047819 */ /* 0x000fc800000006ff */
[----:B------:R-:W2:Y:S02]  /*13080*/  SYNCS.PHASECHK.TRANS64.TRYWAIT P0, [R19+URZ+0x38870], R4 ;  /* 0x03887004130075a7 */ /* 0x000ea4000800017f */
[----:B--2---:R-:W-:Y:S05]  /*13090*/  @!P0 BRA `(.L_x_249) ;  /* 0x0000003800488947 */ /* 0x004fea0003800000 */
.L_x_314:
[----:B------:R-:W-:Y:S05]  /*130a0*/  BSYNC B0 ;  /* 0x0000000000007941 */ /* 0x000fea0003800000 */
.L_x_248:
[----:B------:R-:W-:Y:S05]  /*130b0*/  @!P1 BRA `(.L_x_250) ;  /* 0x0000000000049947 */ /* 0x000fea0003800000 */
[----:B------:R-:W-:Y:S01]  /*130c0*/  BPT.TRAP 0x1 ;  /* 0x000000040000795c */ /* 0x000fe20000300000 */
.L_x_250:
[----:B--2---:R-:W-:Y:S01]  /*130d0*/  SHF.L.U32 R4, R0, 0x1f, RZ ;  /* 0x0000001f00047819 */ /* 0x004fe200000006ff */
[----:B------:R-:W-:-:S03]  /*130e0*/  IMAD.SHL.U32 R0, R3, 0x8000, RZ ;  /* 0x0000800003007824 */ /* 0x000fc600078e00ff */
[----:B------:R-:W2:Y:S02]  /*130f0*/  SYNCS.PHASECHK.TRANS64.TRYWAIT P0, [R19+URZ+0x38860], R4 ;  /* 0x03886004130075a7 */ /* 0x000ea4000800017f */
[----:B--2---:R-:W-:Y:S05]  /*13100*/  @!P0 BRA `(.L_x_251) ;  /* 0x0000003800408947 */ /* 0x004fea0003800000 */
.L_x_315:
[----:B------:R-:W3:Y:S04]  /*13110*/  LDL R14, [R1+0x34] ;  /* 0x00003400010e7983 */ /* 0x000ee80000100800 */
[----:B------:R-:W4:Y:S04]  /*13120*/  LDL R13, [R1+0x8] ;  /* 0x00000800010d7983 */ /* 0x000f280000100800 */
[----:B------:R-:W4:Y:S01]  /*13130*/  LDL R12, [R1] ;  /* 0x00000000010c7983 */ /* 0x000f220000100800 */
[----:B------:R-:W-:Y:S01]  /*13140*/  LOP3.LUT R3, R0, R18, RZ, 0xfc, !PT ;  /* 0x0000001200037212 */ /* 0x000fe200078efcff */
[----:B------:R-:W-:Y:S05]  /*13150*/  WARPSYNC.ALL ;  /* 0x0000000000007948 */ /* 0x000fea0003800000 */
[----:B------:R-:W-:-:S05]  /*13160*/  IMAD.IADD R3, R17, 0x1, R3 ;  /* 0x0000000111037824 */ /* 0x000fca00078e0203 */
[----:B-1----:R-:W2:Y:S02]  /*13170*/  LDSM.16.MT88.4 R8, [R3+0x10400] ;  /* 0x010400000308783b */ /* 0x002ea40000004200 */
[C-C-:B--2---:R-:W-:Y:S02]  /*13180*/  PRMT R4, R8.reuse, 0x6420, R9.reuse ;  /* 0x0000642008047816 */ /* 0x144fe40000000009 */
[----:B------:R-:W-:Y:S02]  /*13190*/  PRMT R5, R8, 0x7531, R9 ;  /* 0x0000753108057816 */ /* 0x000fe40000000009 */
[C-C-:B------:R-:W-:Y:S02]  /*131a0*/  PRMT R6, R10.reuse, 0x6420, R11.reuse ;  /* 0x000064200a067816 */ /* 0x140fe4000000000b */
[----:B------:R-:W-:Y:S02]  /*131b0*/  PRMT R7, R10, 0x7531, R11 ;  /* 0x000075310a077816 */ /* 0x000fe4000000000b */
[----:B---3--:R-:W-:-:S05]  /*131c0*/  IADD3 R20, R17, R14, R0 ;  /* 0x0000000e11147210 */ /* 0x008fca0007ffe000 */
[----:B------:R-:W1:Y:S01]  /*131d0*/  LDSM.16.MT88.4 R8, [R20+0x10400] ;  /* 0x010400001408783b */ /* 0x000e620000004200 */
[----:B----4-:R-:W-:-:S05]  /*131e0*/  IADD3 R3, R12, R0, R13 ;  /* 0x000000000c037210 */ /* 0x010fca0007ffe00d */
[----:B------:R2:W-:Y:S02]  /*131f0*/  STSM.16.M88.4 [R3], R4 ;  /* 0x0000000403007844 */ /* 0x0005e40000000200 */
[----:B--2---:R-:W-:Y:S02]  /*13200*/  VIADD R4, R0, 0x4000 ;  /* 0x0000400000047836 */ /* 0x004fe40000000000 */
[----:B------:R-:W-:Y:S02]  /*13210*/  IMAD.MOV.U32 R6, RZ, RZ, R13 ;  /* 0x000000ffff067224 */ /* 0x000fe400078e000d */
[----:B------:R-:W-:Y:S01]  /*13220*/  IMAD.MOV.U32 R7, RZ, RZ, R12 ;  /* 0x000000ffff077224 */ /* 0x000fe200078e000c */
[----:B------:R-:W-:-:S05]  /*13230*/  LOP3.LUT R4, R4, R18, RZ, 0xfc, !PT ;  /* 0x0000001204047212 */ /* 0x000fca00078efcff */
[----:B------:R-:W-:Y:S01]  /*13240*/  IMAD.IADD R4, R17, 0x1, R4 ;  /* 0x0000000111047824 */ /* 0x000fe200078e0204 */
[C-C-:B-1----:R-:W-:Y:S02]  /*13250*/  PRMT R12, R8.reuse, 0x6420, R9.reuse ;  /* 0x00006420080c7816 */ /* 0x142fe40000000009 */
[----:B------:R-:W-:Y:S02]  /*13260*/  PRMT R13, R8, 0x7531, R9 ;  /* 0x00007531080d7816 */ /* 0x000fe40000000009 */
[C-C-:B------:R-:W-:Y:S02]  /*13270*/  PRMT R14, R10.reuse, 0x6420, R11.reuse ;  /* 0x000064200a0e7816 */ /* 0x140fe4000000000b */
[----:B------:R-:W-:-:S05]  /*13280*/  PRMT R15, R10, 0x7531, R11 ;  /* 0x000075310a0f7816 */ /* 0x000fca000000000b */
[----:B------:R1:W-:Y:S04]  /*13290*/  STSM.16.M88.4 [R3+0x2000], R12 ;  /* 0x0020000c03007844 */ /* 0x0003e80000000200 */
[----:B------:R-:W2:Y:S01]  /*132a0*/  LDSM.16.MT88.4 R8, [R4+0x10400] ;  /* 0x010400000408783b */ /* 0x000ea20000004200 */
[----:B-1----:R-:W-:Y:S02]  /*132b0*/  IMAD.MOV.U32 R14, RZ, RZ, R6 ;  /* 0x000000ffff0e7224 */ /* 0x002fe400078e0006 */
[----:B------:R-:W-:Y:S01]  /*132c0*/  IMAD.MOV.U32 R15, RZ, RZ, R7 ;  /* 0x000000ffff0f7224 */ /* 0x000fe200078e0007 */
[C-C-:B--2---:R-:W-:Y:S02]  /*132d0*/  PRMT R4, R8.reuse, 0x6420, R9.reuse ;  /* 0x0000642008047816 */ /* 0x144fe40000000009 */
[----:B------:R-:W-:-:S02]  /*132e0*/  PRMT R5, R8, 0x7531, R9 ;  /* 0x0000753108057816 */ /* 0x000fc40000000009 */
[C-C-:B------:R-:W-:Y:S02]  /*132f0*/  PRMT R6, R10.reuse, 0x6420, R11.reuse ;  /* 0x000064200a067816 */ /* 0x140fe4000000000b */
[----:B------:R-:W-:Y:S02]  /*13300*/  PRMT R7, R10, 0x7531, R11 ;  /* 0x000075310a077816 */ /* 0x000fe4000000000b */
[----:B------:R-:W1:Y:S04]  /*13310*/  LDSM.16.MT88.4 R8, [R20+0x14400] ;  /* 0x014400001408783b */ /* 0x000e680000004200 */
[----:B------:R2:W-:Y:S02]  /*13320*/  STSM.16.M88.4 [R3+0x4000], R4 ;  /* 0x0040000403007844 */ /* 0x0005e40000000200 */
[----:B--2---:R-:W-:-:S02]  /*13330*/  IMAD.MOV.U32 R6, RZ, RZ, R14 ;  /* 0x000000ffff067224 */ /* 0x004fc400078e000e */
[----:B------:R-:W-:Y:S01]  /*13340*/  IMAD.MOV.U32 R7, RZ, RZ, R15 ;  /* 0x000000ffff077224 */ /* 0x000fe200078e000f */
[C-C-:B-1----:R-:W-:Y:S02]  /*13350*/  PRMT R12, R8.reuse, 0x6420, R9.reuse ;  /* 0x00006420080c7816 */ /* 0x142fe40000000009 */
[----:B------:R-:W-:Y:S02]  /*13360*/  PRMT R13, R8, 0x7531, R9 ;  /* 0x00007531080d7816 */ /* 0x000fe40000000009 */
[C-C-:B------:R-:W-:Y:S02]  /*13370*/  PRMT R14, R10.reuse, 0x6420, R11.reuse ;  /* 0x000064200a0e7816 */ /* 0x140fe4000000000b */
[----:B------:R-:W-:-:S05]  /*13380*/  PRMT R15, R10, 0x7531, R11 ;  /* 0x000075310a0f7816 */ /* 0x000fca000000000b */
[----:B------:R1:W-:Y:S04]  /*13390*/  STSM.16.M88.4 [R3+0x6000], R12 ;  /* 0x0060000c03007844 */ /* 0x0003e80000000200 */
[----:B-1----:R-:W2:Y:S01]  /*133a0*/  LDL R13, [R1+0x2c] ;  /* 0x00002c00010d7983 */ /* 0x002ea20000100800 */
[----:B------:R-:W-:Y:S02]  /*133b0*/  VIADD R3, R0, 0x1000 ;  /* 0x0000100000037836 */ /* 0x000fe40000000000 */
[----:B------:R-:W-:Y:S02]  /*133c0*/  IMAD.MOV.U32 R14, RZ, RZ, R6 ;  /* 0x000000ffff0e7224 */ /* 0x000fe400078e0006 */
[----:B------:R-:W-:Y:S01]  /*133d0*/  IMAD.MOV.U32 R15, RZ, RZ, R7 ;  /* 0x000000ffff0f7224 */ /* 0x000fe200078e0007 */
[----:B------:R-:W-:-:S05]  /*133e0*/  LOP3.LUT R3, R3, R18, RZ, 0xfc, !PT ;  /* 0x0000001203037212 */ /* 0x000fca00078efcff */
[----:B------:R-:W-:-:S05]  /*133f0*/  IMAD.IADD R3, R17, 0x1, R3 ;  /* 0x0000000111037824 */ /* 0x000fca00078e0203 */
[----:B------:R-:W1:Y:S02]  /*13400*/  LDSM.16.MT88.4 R8, [R3+0x10400] ;  /* 0x010400000308783b */ /* 0x000e640000004200 */
[C-C-:B-1----:R-:W-:Y:S02]  /*13410*/  PRMT R4, R8.reuse, 0x6420, R9.reuse ;  /* 0x0000642008047816 */ /* 0x142fe40000000009 */
[----:B------:R-:W-:Y:S02]  /*13420*/  PRMT R5, R8, 0x7531, R9 ;  /* 0x0000753108057816 */ /* 0x000fe40000000009 */
[C-C-:B------:R-:W-:Y:S02]  /*13430*/  PRMT R6, R10.reuse, 0x6420, R11.reuse ;  /* 0x000064200a067816 */ /* 0x140fe4000000000b */
[----:B------:R-:W-:Y:S02]  /*13440*/  PRMT R7, R10, 0x7531, R11 ;  /* 0x000075310a077816 */ /* 0x000fe4000000000b */
[----:B------:R-:W1:Y:S02]  /*13450*/  LDSM.16.MT88.4 R8, [R20+0x11400] ;  /* 0x011400001408783b */ /* 0x000e640000004200 */
[----:B-1----:R-:W-:-:S02]  /*13460*/  PRMT R12, R8, 0x6420, R9 ;  /* 0x00006420080c7816 */ /* 0x002fc40000000009 */
[----:B--2---:R-:W-:Y:S02]  /*13470*/  IADD3 R3, R14, R0, R13 ;  /* 0x000000000e037210 */ /* 0x004fe40007ffe00d */
[----:B------:R-:W-:-:S03]  /*13480*/  PRMT R13, R8, 0x7531, R9 ;  /* 0x00007531080d7816 */ /* 0x000fc60000000009 */
[----:B------:R-:W-:-:S05]  /*13490*/  IMAD.IADD R3, R15, 0x1, R3 ;  /* 0x000000010f037824 */ /* 0x000fca00078e0203 */
[----:B------:R1:W-:Y:S02]  /*134a0*/  STSM.16.M88.4 [R3], R4 ;  /* 0x0000000403007844 */ /* 0x0003e40000000200 */
[----:B-1----:R-:W-:Y:S02]  /*134b0*/  VIADD R4, R0, 0x5000 ;  /* 0x0000500000047836 */ /* 0x002fe40000000000 */
[----:B------:R-:W-:Y:S01]  /*134c0*/  IMAD.MOV.U32 R6, RZ, RZ, R14 ;  /* 0x000000ffff067224 */ /* 0x000fe200078e000e */
[----:B------:R-:W-:Y:S01]  /*134d0*/  PRMT R14, R10, 0x6420, R11 ;  /* 0x000064200a0e7816 */ /* 0x000fe2000000000b */
[----:B------:R-:W-:Y:S01]  /*134e0*/  IMAD.MOV.U32 R7, RZ, RZ, R15 ;  /* 0x000000ffff077224 */ /* 0x000fe200078e000f */
[----:B------:R-:W-:Y:S02]  /*134f0*/  LOP3.LUT R4, R4, R18, RZ, 0xfc, !PT ;  /* 0x0000001204047212 */ /* 0x000fe400078efcff */
[----:B------:R-:W-:-:S03]  /*13500*/  PRMT R15, R10, 0x7531, R11 ;  /* 0x000075310a0f7816 */ /* 0x000fc6000000000b */
[----:B------:R-:W-:Y:S02]  /*13510*/  IMAD.IADD R4, R17, 0x1, R4 ;  /* 0x0000000111047824 */ /* 0x000fe400078e0204 */
[----:B------:R1:W-:Y:S04]  /*13520*/  STSM.16.M88.4 [R3+0x2000], R12 ;  /* 0x0020000c03007844 */ /* 0x0003e80000000200 */
[----:B------:R-:W2:Y:S01]  /*13530*/  LDSM.16.MT88.4 R8, [R4+0x10400] ;  /* 0x010400000408783b */ /* 0x000ea20000004200 */
[----:B-1----:R-:W-:Y:S02]  /*13540*/  IMAD.MOV.U32 R14, RZ, RZ, R6 ;  /* 0x000000ffff0e7224 */ /* 0x002fe400078e0006 */
[----:B------:R-:W-:Y:S01]  /*13550*/  IMAD.MOV.U32 R15, RZ, RZ, R7 ;  /* 0x000000ffff0f7224 */ /* 0x000fe200078e0007 */
[----:B--2---:R-:W-:-:S02]  /*13560*/  PRMT R4, R8, 0x6420, R9 ;  /* 0x0000642008047816 */ /* 0x004fc40000000009 */
[----:B------:R-:W-:Y:S02]  /*13570*/  PRMT R5, R8, 0x7531, R9 ;  /* 0x0000753108057816 */ /* 0x000fe40000000009 */
        /* <DEDUP_REMOVED lines=63> */
[----:B------:R-:W1:Y:S01]  /*13970*/  LDSM.16.MT88.4 R8, [R20+0x13400] ;  /* 0x013400001408783b */ /* 0x000e620000004200 */
[----:B--2---:R-:W-:Y:S01]  /*13980*/  IADD3 R3, R14, R13, R0 ;  /* 0x0000000d0e037210 */ /* 0x004fe20007ffe000 */
[----:B------:R-:W-:-:S04]  /*13990*/  VIADD R0, R0, 0x7000 ;  /* 0x0000700000007836 */ /* 0x000fc80000000000 */
[----:B------:R-:W-:Y:S01]  /*139a0*/  IMAD.IADD R3, R15, 0x1, R3 ;  /* 0x000000010f037824 */ /* 0x000fe200078e0203 */
[----:B------:R-:W-:-:S04]  /*139b0*/  LOP3.LUT R0, R0, R18, RZ, 0xfc, !PT ;  /* 0x0000001200007212 */ /* 0x000fc800078efcff */
[----:B------:R1:W-:Y:S01]  /*139c0*/  STSM.16.M88.4 [R3], R4 ;  /* 0x0000000403007844 */ /* 0x0003e20000000200 */
[----:B------:R-:W-:Y:S01]  /*139d0*/  IMAD.IADD R0, R17, 0x1, R0 ;  /* 0x0000000111007824 */ /* 0x000fe200078e0200 */
[C-C-:B-1----:R-:W-:Y:S02]  /*139e0*/  PRMT R4, R8.reuse, 0x6420, R9.reuse ;  /* 0x0000642008047816 */ /* 0x142fe40000000009 */
[----:B------:R-:W-:Y:S02]  /*139f0*/  PRMT R5, R8, 0x7531, R9 ;  /* 0x0000753108057816 */ /* 0x000fe40000000009 */
[C-C-:B------:R-:W-:Y:S02]  /*13a00*/  PRMT R6, R10.reuse, 0x6420, R11.reuse ;  /* 0x000064200a067816 */ /* 0x140fe4000000000b */
[----:B------:R-:W-:-:S05]  /*13a10*/  PRMT R7, R10, 0x7531, R11 ;  /* 0x000075310a077816 */ /* 0x000fca000000000b */
[----:B------:R-:W-:Y:S04]  /*13a20*/  STSM.16.M88.4 [R3+0x2000], R4 ;  /* 0x0020000403007844 */ /* 0x000fe80000000200 */
[----:B------:R-:W1:Y:S02]  /*13a30*/  LDSM.16.MT88.4 R8, [R0+0x10400] ;  /* 0x010400000008783b */ /* 0x000e640000004200 */
[C-C-:B-1----:R-:W-:Y:S02]  /*13a40*/  PRMT R4, R8.reuse, 0x6420, R9.reuse ;  /* 0x0000642008047816 */ /* 0x142fe40000000009 */
[----:B------:R-:W-:Y:S02]  /*13a50*/  PRMT R5, R8, 0x7531, R9 ;  /* 0x0000753108057816 */ /* 0x000fe40000000009 */
[----:B------:R-:W-:-:S02]  /*13a60*/  PRMT R6, R10, 0x6420, R11 ;  /* 0x000064200a067816 */ /* 0x000fc4000000000b */
[----:B------:R-:W-:Y:S02]  /*13a70*/  PRMT R7, R10, 0x7531, R11 ;  /* 0x000075310a077816 */ /* 0x000fe4000000000b */
[----:B------:R-:W1:Y:S04]  /*13a80*/  LDSM.16.MT88.4 R8, [R20+0x17400] ;  /* 0x017400001408783b */ /* 0x000e680000004200 */
[----:B------:R1:W-:Y:S02]  /*13a90*/  STSM.16.M88.4 [R3+0x4000], R4 ;  /* 0x0040000403007844 */ /* 0x0003e40000000200 */
[C-C-:B-1----:R-:W-:Y:S02]  /*13aa0*/  PRMT R4, R8.reuse, 0x6420, R9.reuse ;  /* 0x0000642008047816 */ /* 0x142fe40000000009 */
[----:B------:R-:W-:-:S02]  /*13ab0*/  PRMT R5, R8, 0x7531, R9 ;  /* 0x0000753108057816 */ /* 0x000fc40000000009 */
        /* <DEDUP_REMOVED lines=8> */
[----:B--2---:R-:W2:Y:S01]  /*13b40*/  FENCE.VIEW.ASYNC.S ;  /* 0x00000000000073c6 */ /* 0x004ea20000000000 */
[----:B------:R-:W-:Y:S05]  /*13b50*/  @!P1 BRA `(.L_x_252) ;  /* 0x0000000000049947 */ /* 0x000fea0003800000 */
[----:B------:R-:W-:Y:S01]  /*13b60*/  BPT.TRAP 0x1 ;  /* 0x000000040000795c */ /* 0x000fe20000300000 */
.L_x_252:
[----:B------:R-:W1:Y:S01]  /*13b70*/  S2R R0, SR_TID.X ;  /* 0x0000000000007919 */ /* 0x000e620000002100 */
[----:B--2---:R2:W-:Y:S01]  /*13b80*/  SYNCS.ARRIVE.TRANS64.A1T0 RZ, [R19+URZ+0x38850], RZ ;  /* 0x038850ff13ff79a7 */ /* 0x0045e2000810003f */
[----:B-1----:R-:W-:Y:S02]  /*13b90*/  LOP3.LUT R3, R0, 0x7f, RZ, 0xc0, !PT ;  /* 0x0000007f00037812 */ /* 0x002fe400078ec0ff */
[----:B------:R-:W3:Y:S01]  /*13ba0*/  LDL R0, [R1+0x1c] ;  /* 0x00001c0001007983 */ /* 0x000ee20000100800 */
[----:B------:R-:W-:Y:S01]  /*13bb0*/  BAR.SYNC.DEFER_BLOCKING 0x2, 0x80 ;  /* 0x0082000000007b1d */ /* 0x000fe20000010000 */
[----:B------:R-:W-:-:S05]  /*13bc0*/  ISETP.NE.AND P0, PT, R3, RZ, PT ;  /* 0x000000ff0300720c */ /* 0x000fca0003f05270 */
[----:B------:R4:W5:Y:S08]  /*13bd0*/  LDL R3, [R1+0x4] ;  /* 0x0000040001037983 */ /* 0x0009700000100800 */
[----:B--2---:R-:W-:-:S05]  /*13be0*/  @!P0 VIADD R19, R19, 0x38880 ;  /* 0x0003888013138836 */ /* 0x004fca0000000000 */
[----:B------:R-:W-:-:S04]  /*13bf0*/  @!P0 PRMT R19, RZ, 0x654, R19 ;  /* 0x00000654ff138816 */ /* 0x000fc80000000013 */
[----:B------:R4:W-:Y:S01]  /*13c00*/  @!P0 SYNCS.ARRIVE.TRANS64.RED.A1T0 RZ, [R19+URZ], RZ ;  /* 0x000000ff13ff89a7 */ /* 0x0009e2000810043f */
[C---:B---3--:R-:W-:Y:S01]  /*13c10*/  ISETP.GT.AND P0, PT, R2.reuse, R0, PT ;  /* 0x000000000200720c */ /* 0x048fe20003f04270 */
[----:B------:R-:W-:Y:S01]  /*13c20*/  VIADD R2, R2, 0xffffffff ;  /* 0xffffffff02027836 */ /* 0x000fe20000000000 */
[----:B------:R4:W5:Y:S11]  /*13c30*/  LDL R0, [R1+0xc] ;  /* 0x00000c0001007983 */ /* 0x0009760000100800 */
[----:B----4-:R-:W-:Y:S05]  /*13c40*/  @P0 BRA `(.L_x_253) ;  /* 0xffffffe800a80947 */ /* 0x010fea000383ffff */
.L_x_231:
[----:B------:R-:W2:Y:S01]  /*13c50*/  S2R R4, SR_TID.X ;  /* 0x0000000000047919 */ /* 0x000ea20000002100 */
[----:B------:R-:W-:Y:S01]  /*13c60*/  BSSY B0, `(.L_x_254) ;  /* 0x0000011000007945 */ /* 0x000fe20003800000 */
[----:B--2---:R-:W-:-:S04]  /*13c70*/  LOP3.LUT R4, R4, 0x7f, RZ, 0xc0, !PT ;  /* 0x0000007f04047812 */ /* 0x004fc800078ec0ff */
[----:B------:R-:W-:-:S13]  /*13c80*/  ISETP.NE.AND P0, PT, R4, RZ, PT ;  /* 0x000000ff0400720c */ /* 0x000fda0003f05270 */
[----:B------:R-:W-:Y:S05]  /*13c90*/  @P0 BRA `(.L_x_255) ;  /* 0x0000000000340947 */ /* 0x000fea0003800000 */
[----:B------:R-:W2:Y:S01]  /*13ca0*/  S2R R2, SR_LANEID ;  /* 0x0000000000027919 */ /* 0x000ea20000000000 */
[----:B------:R-:W-:Y:S01]  /*13cb0*/  VOTEU.ANY UR4, UPT, PT ;  /* 0x0000000000047886 */ /* 0x000fe200038e0100 */
[----:B-1----:R-:W1:Y:S01]  /*13cc0*/  LDC.64 R4, c[0x0][0xc60] ;  /* 0x00031800ff047b82 */ /* 0x002e620000000a00 */
[----:B0----5:R-:W2:Y:S02]  /*13cd0*/  FLO.U32 R0, UR4 ;  /* 0x0000000400007d00 */ /* 0x021ea400080e0000 */
[----:B--2---:R-:W-:-:S06]  /*13ce0*/  ISETP.EQ.U32.AND P1, PT, R0, R2, PT ;  /* 0x000000020000720c */ /* 0x004fcc0003f22070 */
[----:B------:R-:W1:Y:S07]  /*13cf0*/  POPC R2, UR4 ;  /* 0x0000000400027d09 */ /* 0x000e6e0008000000 */
[----:B-1----:R-:W2:Y:S04]  /*13d00*/  @P1 ATOMG.E.ADD.STRONG.GPU PT, R2, desc[UR48][R4.64], R2 ;  /* 0x00000002040219a8 */ /* 0x002ea800081ee1f0 */
[----:B--2---:R0:W1:Y:S02]  /*13d10*/  SHFL.IDX PT, R2, R2, R0, 0x1f ;  /* 0x00001f0002027589 */ /* 0x00406400000e0000 */
[----:B0-----:R-:W0:Y:S02]  /*13d20*/  S2R R0, SR_LTMASK ;  /* 0x0000000000007919 */ /* 0x001e240000003900 */
[----:B0-----:R-:W-:-:S06]  /*13d30*/  LOP3.LUT R0, R0, UR4, RZ, 0xc0, !PT ;  /* 0x0000000400007c12 */ /* 0x001fcc000f8ec0ff */
[----:B------:R-:W1:Y:S02]  /*13d40*/  POPC R0, R0 ;  /* 0x0000000000007309 */ /* 0x000e640000000000 */
[----:B-1----:R-:W-:-:S05]  /*13d50*/  IADD3 R0, R2, UR41, R0 ;  /* 0x0000002902007c10 */ /* 0x002fca000fffe000 */
[----:B------:R2:W-:Y:S02]  /*13d60*/  STL [R1+0x10], R0 ;  /* 0x0000100001007387 */ /* 0x0005e40000100800 */
.L_x_255:
[----:B------:R-:W-:Y:S05]  /*13d70*/  BSYNC B0 ;  /* 0x0000000000007941 */ /* 0x000fea0003800000 */
.L_x_254:
[----:B------:R-:W-:-:S06]  /*13d80*/  UISETP.NE.AND UP0, UPT, UR39, 0x3, UPT ;  /* 0x000000032700788c */ /* 0x000fcc000bf05270 */
[----:B------:R-:W-:-:S13]  /*13d90*/  PLOP3.LUT P1, PT, PT, PT, UP0, 0x80, 0x0 ;  /* 0x000000000000781c */ /* 0x000fda0003f2f008 */
[----:B------:R-:W-:Y:S05]  /*13da0*/  @!P1 BRA `(.L_x_256) ;  /* 0x0000000000049947 */ /* 0x000fea0003800000 */
[----:B------:R-:W-:Y:S01]  /*13db0*/  BPT.TRAP 0x1 ;  /* 0x000000040000795c */ /* 0x000fe20000300000 */
.L_x_256:
[----:B-----5:R-:W3:Y:S04]  /*13dc0*/  LDL R3, [R1+0xc] ;  /* 0x00000c0001037983 */ /* 0x020ee80000100800 */
[----:B------:R-:W4:Y:S01]  /*13dd0*/  LDL R2, [R1+0x4] ;  /* 0x0000040001027983 */ /* 0x000f220000100800 */
[----:B0-2---:R-:W-:Y:S01]  /*13de0*/  IMAD.U32 R0, RZ, RZ, UR42 ;  /* 0x0000002aff007e24 */ /* 0x005fe2000f8e00ff */
[----:B------:R-:W-:Y:S04]  /*13df0*/  BSSY B0, `(.L_x_257) ;  /* 0x0000007000007945 */ /* 0x000fe80003800000 */
[----:B------:R-:W-:-:S02]  /*13e00*/  ISETP.NE.AND P2, PT, R0, 0x3, PT ;  /* 0x000000030000780c */ /* 0x000fc40003f45270 */
[----:B---3--:R-:W-:-:S04]  /*13e10*/  LOP3.LUT R0, R3, 0x1, RZ, 0x3c, !PT ;  /* 0x0000000103007812 */ /* 0x008fc800078e3cff */
[----:B------:R-:W-:Y:S01]  /*13e20*/  SHF.L.U32 R0, R0, 0x1f, RZ ;  /* 0x0000001f00007819 */ /* 0x000fe200000006ff */
[----:B----4-:R-:W-:-:S04]  /*13e30*/  IMAD R2, R2, 0x8, R17 ;  /* 0x0000000802027824 */ /* 0x010fc800078e0211 */
[----:B------:R-:W0:Y:S02]  /*13e40*/  SYNCS.PHASECHK.TRANS64.TRYWAIT P1, [R2+URZ+0x38870], R0 ;  /* 0x03887000020075a7 */ /* 0x000e24000802017f */
[----:B0-----:R-:W-:Y:S05]  /*13e50*/  @!P1 BRA `(.L_x_258) ;  /* 0x0000002c00009947 */ /* 0x001fea0003800000 */
.L_x_316:
[----:B------:R-:W-:Y:S05]  /*13e60*/  BSYNC B0 ;  /* 0x0000000000007941 */ /* 0x000fea0003800000 */
.L_x_257:
[----:B------:R-:W-:Y:S05]  /*13e70*/  @!P2 BRA `(.L_x_259) ;  /* 0x000000000004a947 */ /* 0x000fea0003800000 */
[----:B------:R-:W-:Y:S01]  /*13e80*/  BPT.TRAP 0x1 ;  /* 0x000000040000795c */ /* 0x000fe20000300000 */
.L_x_259:
[----:B0-----:R-:W2:Y:S02]  /*13e90*/  LDL R0, [R1+0xc] ;  /* 0x00000c0001007983 */ /* 0x001ea40000100800 */
[----:B--2---:R-:W-:-:S04]  /*13ea0*/  SHF.L.U32 R0, R0, 0x1f, RZ ;  /* 0x0000001f00007819 */ /* 0x004fc800000006ff */
[----:B------:R-:W0:Y:S02]  /*13eb0*/  SYNCS.PHASECHK.TRANS64.TRYWAIT P1, [R2+URZ+0x38860], R0 ;  /* 0x03886000020075a7 */ /* 0x000e24000802017f */
[----:B0-----:R-:W-:Y:S05]  /*13ec0*/  @!P1 BRA `(.L_x_260) ;  /* 0x0000002800f89947 */ /* 0x001fea0003800000 */
.L_x_317:
[----:B------:R-:W2:Y:S04]  /*13ed0*/  LDL R3, [R1+0x34] ;  /* 0x0000340001037983 */ /* 0x000ea80000100800 */
[----:B------:R-:W3:Y:S04]  /*13ee0*/  LDL R13, [R1+0x8] ;  /* 0x00000800010d7983 */ /* 0x000ee80000100800 */
[----:B------:R-:W3:Y:S04]  /*13ef0*/  LDL.LU R12, [R1] ;  /* 0x00000000010c7983 */ /* 0x000ee80000300800 */
[----:B------:R-:W4:Y:S01]  /*13f00*/  LDL R19, [R1+0x4] ;  /* 0x0000040001137983 */ /* 0x000f220000100800 */
[----:B------:R-:W-:Y:S05]  /*13f10*/  WARPSYNC.ALL ;  /* 0x0000000000007948 */ /* 0x000fea0003800000 */
[----:B----4-:R-:W-:-:S05]  /*13f20*/  IMAD.SHL.U32 R16, R19, 0x8000, RZ ;  /* 0x0000800013107824 */ /* 0x010fca00078e00ff */
[----:B0-----:R-:W-:Y:S02]  /*13f30*/  LOP3.LUT R0, R16, R18, RZ, 0xfc, !PT ;  /* 0x0000001210007212 */ /* 0x001fe400078efcff */
[----:B--2---:R-:W-:-:S03]  /*13f40*/  IADD3 R3, R17, R3, R16 ;  /* 0x0000000311037210 */ /* 0x004fc60007ffe010 */
[----:B------:R-:W-:-:S05]  /*13f50*/  IMAD.IADD R0, R17, 0x1, R0 ;  /* 0x0000000111007824 */ /* 0x000fca00078e0200 */
[----:B-1----:R3:W0:Y:S02]  /*13f60*/  LDSM.16.MT88.4 R4, [R0+0x10400] ;  /* 0x010400000004783b */ /* 0x0026240000004200 */
[----:B---3--:R-:W-:Y:S02]  /*13f70*/  IADD3 R0, R12, R16, R13 ;  /* 0x000000100c007210 */ /* 0x008fe40007ffe00d */
[C-C-:B0-----:R-:W-:Y:S02]  /*13f80*/  PRMT R8, R4.reuse, 0x6420, R5.reuse ;  /* 0x0000642004087816 */ /* 0x141fe40000000005 */
[----:B------:R-:W-:Y:S02]  /*13f90*/  PRMT R9, R4, 0x7531, R5 ;  /* 0x0000753104097816 */ /* 0x000fe40000000005 */
[C-C-:B------:R-:W-:Y:S02]  /*13fa0*/  PRMT R10, R6.reuse, 0x6420, R7.reuse ;  /* 0x00006420060a7816 */ /* 0x140fe40000000007 */
[----:B------:R-:W-:-:S02]  /*13fb0*/  PRMT R11, R6, 0x7531, R7 ;  /* 0x00007531060b7816 */ /* 0x000fc40000000007 */
        /* <DEDUP_REMOVED lines=8> */
[----:B------:R0:W-:Y:S02]  /*14040*/  STSM.16.M88.4 [R0+0x2000], R8 ;  /* 0x0020000800007844 */ /* 0x0001e40000000200 */
[----:B------:R-:W-:-:S06]  /*14050*/  IMAD.IADD R4, R17, 0x1, R4 ;  /* 0x0000000111047824 */ /* 0x000fcc00078e0204 */
[----:B------:R-:W1:Y:S01]  /*14060*/  LDSM.16.MT88.4 R4, [R4+0x10400] ;  /* 0x010400000404783b */ /* 0x000e620000004200 */
[----:B0-----:R-:W-:Y:S02]  /*14070*/  IMAD.MOV.U32 R10, RZ, RZ, R13 ;  /* 0x000000ffff0a7224 */ /* 0x001fe400078e000d */
[----:B------:R-:W-:Y:S01]  /*14080*/  IMAD.MOV.U32 R11, RZ, RZ, R12 ;  /* 0x000000ffff0b7224 */ /* 0x000fe200078e000c */
[C-C-:B-1----:R-:W-:Y:S02]  /*14090*/  PRMT R12, R4.reuse, 0x6420, R5.reuse ;  /* 0x00006420040c7816 */ /* 0x142fe40000000005 */
[----:B------:R-:W-:Y:S02]  /*140a0*/  PRMT R13, R4, 0x7531, R5 ;  /* 0x00007531040d7816 */ /* 0x000fe40000000005 */
[C-C-:B------:R-:W-:Y:S02]  /*140b0*/  PRMT R14, R6.reuse, 0x6420, R7.reuse ;  /* 0x00006420060e7816 */ /* 0x140fe40000000007 */
[----:B------:R-:W-:-:S02]  /*140c0*/  PRMT R15, R6, 0x7531, R7 ;  /* 0x00007531060f7816 */ /* 0x000fc40000000007 */
[----:B------:R-:W0:Y:S04]  /*140d0*/  LDSM.16.MT88.4 R4, [R3+0x14400] ;  /* 0x014400000304783b */ /* 0x000e280000004200 */
[----:B------:R1:W-:Y:S02]  /*140e0*/  STSM.16.M88.4 [R0+0x4000], R12 ;  /* 0x0040000c00007844 */ /* 0x0003e40000000200 */
[----:B-1----:R-:W-:Y:S02]  /*140f0*/  IMAD.MOV.U32 R14, RZ, RZ, R10 ;  /* 0x000000ffff0e7224 */ /* 0x002fe400078e000a */
[----:B------:R-:W-:Y:S01]  /*14100*/  IMAD.MOV.U32 R15, RZ, RZ, R11 ;  /* 0x000000ffff0f7224 */ /* 0x000fe200078e000b */
        /* <DEDUP_REMOVED lines=8> */
[----:B------:R-:W-:Y:S01]  /*14190*/  IMAD.MOV.U32 R11, RZ, RZ, R15 ;  /* 0x000000ffff0b7224 */ /* 0x000fe200078e000f */
[----:B------:R-:W-:-:S05]  /*141a0*/  LOP3.LUT R0, R0, R18, RZ, 0xfc, !PT ;  /* 0x0000001200007212 */ /* 0x000fca00078efcff */
[----:B------:R-:W-:-:S05]  /*141b0*/  IMAD.IADD R0, R17, 0x1, R0 ;  /* 0x0000000111007824 */ /* 0x000fca00078e0200 */
[----:B------:R-:W0:Y:S02]  /*141c0*/  LDSM.16.MT88.4 R4, [R0+0x10400] ;  /* 0x010400000004783b */ /* 0x000e240000004200 */
[C-C-:B0-----:R-:W-:Y:S02]  /*141d0*/  PRMT R12, R4.reuse, 0x6420, R5.reuse ;  /* 0x00006420040c7816 */ /* 0x141fe40000000005 */
[----:B------:R-:W-:Y:S02]  /*141e0*/  PRMT R13, R4, 0x7531, R5 ;  /* 0x00007531040d7816 */ /* 0x000fe40000000005 */
[C-C-:B------:R-:W-:Y:S02]  /*141f0*/  PRMT R14, R6.reuse, 0x6420, R7.reuse ;  /* 0x00006420060e7816 */ /* 0x140fe40000000007 */
[----:B------:R-:W-:Y:S02]  /*14200*/  PRMT R15, R6, 0x7531, R7 ;  /* 0x00007531060f7816 */ /* 0x000fe40000000007 */
[----:B------:R-:W0:Y:S02]  /*14210*/  LDSM.16.MT88.4 R4, [R3+0x11400] ;  /* 0x011400000304783b */ /* 0x000e240000004200 */
[----:B0-----:R-:W-:-:S02]  /*14220*/  PRMT R8, R4, 0x6420, R5 ;  /* 0x0000642004087816 */ /* 0x001fc40000000005 */
[----:B--2---:R-:W-:Y:S02]  /*14230*/  IADD3 R0, R10, R16, R9 ;  /* 0x000000100a007210 */ /* 0x004fe40007ffe009 */
[----:B------:R-:W-:Y:S01]  /*14240*/  PRMT R9, R4, 0x7531, R5 ;  /* 0x0000753104097816 */ /* 0x000fe20000000005 */
[----:B------:R-:W-:Y:S02]  /*14250*/  VIADD R4, R16, 0x5000 ;  /* 0x0000500010047836 */ /* 0x000fe40000000000 */
[----:B------:R-:W-:-:S03]  /*14260*/  IMAD.IADD R0, R11, 0x1, R0 ;  /* 0x000000010b007824 */ /* 0x000fc600078e0200 */
[----:B------:R-:W-:Y:S02]  /*14270*/  LOP3.LUT R4, R4, R18, RZ, 0xfc, !PT ;  /* 0x0000001204047212 */ /* 0x000fe400078efcff */
[----:B------:R0:W-:Y:S03]  /*14280*/  STSM.16.M88.4 [R0], R12 ;  /* 0x0000000c00007844 */ /* 0x0001e60000000200 */
[----:B------:R-:W-:Y:S02]  /*14290*/  IMAD.IADD R4, R17, 0x1, R4 ;  /* 0x0000000111047824 */ /* 0x000fe400078e0204 */
[----:B0-----:R-:W-:Y:S01]  /*142a0*/  IMAD.MOV.U32 R14, RZ, RZ, R10 ;  /* 0x000000ffff0e7224 */ /* 0x001fe200078e000a */
[C---:B------:R-:W-:Y:S01]  /*142b0*/  PRMT R10, R6.reuse, 0x6420, R7 ;  /* 0x00006420060a7816 */ /* 0x040fe20000000007 */
[----:B------:R-:W-:Y:S01]  /*142c0*/  IMAD.MOV.U32 R15, RZ, RZ, R11 ;  /* 0x000000ffff0f7224 */ /* 0x000fe200078e000b */
[----:B------:R-:W-:-:S05]  /*142d0*/  PRMT R11, R6, 0x7531, R7 ;  /* 0x00007531060b7816 */ /* 0x000fca0000000007 */
[----:B------:R0:W-:Y:S04]  /*142e0*/  STSM.16.M88.4 [R0+0x2000], R8 ;  /* 0x0020000800007844 */ /* 0x0001e80000000200 */
[----:B------:R-:W1:Y:S01]  /*142f0*/  LDSM.16.MT88.4 R4, [R4+0x10400] ;  /* 0x010400000404783b */ /* 0x000e620000004200 */
[----:B0-----:R-:W-:Y:S02]  /*14300*/  IMAD.MOV.U32 R10, RZ, RZ, R14 ;  /* 0x000000ffff0a7224 */ /* 0x001fe400078e000e */
[----:B------:R-:W-:Y:S01]  /*14310*/  IMAD.MOV.U32 R11, RZ, RZ, R15 ;  /* 0x000000ffff0b7224 */ /* 0x000fe200078e000f */
[C-C-:B-1----:R-:W-:Y:S02]  /*14320*/  PRMT R12, R4.reuse, 0x6420, R5.reuse ;  /* 0x00006420040c7816 */ /* 0x142fe40000000005 */
[----:B------:R-:W-:-:S02]  /*14330*/  PRMT R13, R4, 0x7531, R5 ;  /* 0x00007531040d7816 */ /* 0x000fc40000000005 */
[C-C-:B------:R-:W-:Y:S02]  /*14340*/  PRMT R14, R6.reuse, 0x6420, R7.reuse ;  /* 0x00006420060e7816 */ /* 0x140fe40000000007 */
[----:B------:R-:W-:Y:S02]  /*14350*/  PRMT R15, R6, 0x7531, R7 ;  /* 0x00007531060f7816 */ /* 0x000fe40000000007 */
[----:B------:R-:W0:Y:S04]  /*14360*/  LDSM.16.MT88.4 R4, [R3+0x15400] ;  /* 0x015400000304783b */ /* 0x000e280000004200 */
[----:B------:R1:W-:Y:S02]  /*14370*/  STSM.16.M88.4 [R0+0x4000], R12 ;  /* 0x0040000c00007844 */ /* 0x0003e40000000200 */
[----:B-1----:R-:W-:-:S02]  /*14380*/  IMAD.MOV.U32 R14, RZ, RZ, R10 ;  /* 0x000000ffff0e7224 */ /* 0x002fc400078e000a */
[----:B------:R-:W-:Y:S01]  /*14390*/  IMAD.MOV.U32 R15, RZ, RZ, R11 ;  /* 0x000000ffff0f7224 */ /* 0x000fe200078e000b */
[C-C-:B0-----:R-:W-:Y:S02]  /*143a0*/  PRMT R8, R4.reuse, 0x6420, R5.reuse ;  /* 0x0000642004087816 */ /* 0x141fe40000000005 */
[----:B------:R-:W-:Y:S02]  /*143b0*/  PRMT R9, R4, 0x7531, R5 ;  /* 0x0000753104097816 */ /* 0x000fe40000000005 */
        /* <DEDUP_REMOVED lines=57> */
[----:B--2---:R-:W-:Y:S01]  /*14750*/  IADD3 R0, R10, R9, R16 ;  /* 0x000000090a007210 */ /* 0x004fe20007ffe010 */
[----:B------:R-:W-:Y:S01]  /*14760*/  VIADD R16, R16, 0x7000 ;  /* 0x0000700010107836 */ /* 0x000fe20000000000 */
[----:B------:R-:W-:Y:S02]  /*14770*/  PRMT R9, R4, 0x7531, R5 ;  /* 0x0000753104097816 */ /* 0x000fe40000000005 */
[--C-:B------:R-:W-:Y:S01]  /*14780*/  PRMT R10, R6, 0x6420, R7.reuse ;  /* 0x00006420060a7816 */ /* 0x100fe20000000007 */
[----:B------:R-:W-:Y:S01]  /*14790*/  IMAD.IADD R0, R11, 0x1, R0 ;  /* 0x000000010b007824 */ /* 0x000fe200078e0200 */
[----:B------:R-:W-:Y:S02]  /*147a0*/  LOP3.LUT R16, R16, R18, RZ, 0xfc, !PT ;  /* 0x0000001210107212 */ /* 0x000fe400078efcff */
[----:B------:R-:W-:Y:S02]  /*147b0*/  PRMT R11, R6, 0x7531, R7 ;  /* 0x00007531060b7816 */ /* 0x000fe40000000007 */
[----:B------:R-:W-:Y:S01]  /*147c0*/  STSM.16.M88.4 [R0], R12 ;  /* 0x0000000c00007844 */ /* 0x000fe20000000200 */
[----:B------:R-:W-:-:S03]  /*147d0*/  IMAD.IADD R4, R17, 0x1, R16 ;  /* 0x0000000111047824 */ /* 0x000fc600078e0210 */
[----:B------:R-:W-:Y:S04]  /*147e0*/  STSM.16.M88.4 [R0+0x2000], R8 ;  /* 0x0020000800007844 */ /* 0x000fe80000000200 */
[----:B------:R-:W0:Y:S02]  /*147f0*/  LDSM.16.MT88.4 R4, [R4+0x10400] ;  /* 0x010400000404783b */ /* 0x000e240000004200 */
[C-C-:B0-----:R-:W-:Y:S02]  /*14800*/  PRMT R12, R4.reuse, 0x6420, R5.reuse ;  /* 0x00006420040c7816 */ /* 0x141fe40000000005 */
[----:B------:R-:W-:Y:S02]  /*14810*/  PRMT R13, R4, 0x7531, R5 ;  /* 0x00007531040d7816 */ /* 0x000fe40000000005 */
[----:B------:R-:W-:-:S02]  /*14820*/  PRMT R14, R6, 0x6420, R7 ;  /* 0x00006420060e7816 */ /* 0x000fc40000000007 */
[----:B------:R-:W-:Y:S02]  /*14830*/  PRMT R15, R6, 0x7531, R7 ;  /* 0x00007531060f7816 */ /* 0x000fe40000000007 */
[----:B------:R-:W0:Y:S04]  /*14840*/  LDSM.16.MT88.4 R4, [R3+0x17400] ;  /* 0x017400000304783b */ /* 0x000e280000004200 */
[----:B------:R1:W-:Y:S01]  /*14850*/  STSM.16.M88.4 [R0+0x4000], R12 ;  /* 0x0040000c00007844 */ /* 0x0003e20000000200 */
[C-C-:B0-----:R-:W-:Y:S02]  /*14860*/  PRMT R8, R4.reuse, 0x6420, R5.reuse ;  /* 0x0000642004087816 */ /* 0x141fe40000000005 */
[----:B------:R-:W-:Y:S02]  /*14870*/  PRMT R9, R4, 0x7531, R5 ;  /* 0x0000753104097816 */ /* 0x000fe40000000005 */
[----:B------:R-:W-:-:S02]  /*14880*/  PRMT R10, R6, 0x6420, R7 ;  /* 0x00006420060a7816 */ /* 0x000fc40000000007 */
[----:B------:R-:W-:-:S05]  /*14890*/  PRMT R11, R6, 0x7531, R7 ;  /* 0x00007531060b7816 */ /* 0x000fca0000000007 */
[----:B------:R1:W-:Y:S01]  /*148a0*/  STSM.16.M88.4 [R0+0x6000], R8 ;  /* 0x0060000800007844 */ /* 0x0003e20000000200 */
[----:B------:R-:W-:Y:S01]  /*148b0*/  @!PT LDS RZ, [RZ] ;  /* 0x00000000fffff984 */ /* 0x000fe20000000800 */
[----:B------:R-:W-:Y:S01]  /*148c0*/  @!PT LDS RZ, [RZ] ;  /* 0x00000000fffff984 */ /* 0x000fe20000000800 */
[----:B------:R-:W-:Y:S01]  /*148d0*/  @!PT LDS RZ, [RZ] ;  /* 0x00000000fffff984 */ /* 0x000fe20000000800 */
[----:B------:R-:W-:Y:S01]  /*148e0*/  @!PT LDS RZ, [RZ] ;  /* 0x00000000fffff984 */ /* 0x000fe20000000800 */
[----:B------:R0:W-:Y:S06]  /*148f0*/  MEMBAR.ALL.CTA ;  /* 0x0000000000007992 */ /* 0x0001ec0000008000 */
[----:B0-----:R-:W0:Y:S01]  /*14900*/  FENCE.VIEW.ASYNC.S ;  /* 0x00000000000073c6 */ /* 0x001e220000000000 */
[----:B------:R-:W-:Y:S05]  /*14910*/  @!P2 BRA `(.L_x_261) ;  /* 0x000000000004a947 */ /* 0x000fea0003800000 */
[----:B------:R-:W-:Y:S01]  /*14920*/  BPT.TRAP 0x1 ;  /* 0x000000040000795c */ /* 0x000fe20000300000 */
.L_x_261:
[----:B------:R-:W2:Y:S01]  /*14930*/  LDL.LU R3, [R1+0xc] ;  /* 0x00000c0001037983 */ /* 0x000ea20000300800 */
[----:B0-----:R0:W-:Y:S01]  /*14940*/  SYNCS.ARRIVE.TRANS64.A1T0 RZ, [R2+URZ+0x38850], RZ ;  /* 0x038850ff02ff79a7 */ /* 0x0011e2000810003f */
[----:B-1----:R-:W-:Y:S02]  /*14950*/  VIADD R0, R19, 0x1 ;  /* 0x0000000113007836 */ /* 0x002fe40000000000 */
[----:B0-----:R-:W-:-:S05]  /*14960*/  @!P0 VIADD R2, R2, 0x38880 ;  /* 0x0003888002028836 */ /* 0x001fca0000000000 */
[----:B------:R-:W-:Y:S01]  /*14970*/  @!P0 PRMT R2, RZ, 0x654, R2 ;  /* 0x00000654ff028816 */ /* 0x000fe20000000002 */
[----:B------:R-:W-:Y:S06]  /*14980*/  BAR.SYNC.DEFER_BLOCKING 0x2, 0x80 ;  /* 0x0082000000007b1d */ /* 0x000fec0000010000 */
[----:B------:R0:W-:Y:S01]  /*14990*/  @!P0 SYNCS.ARRIVE.TRANS64.RED.A1T0 RZ, [R2+URZ], RZ ;  /* 0x000000ff02ff89a7 */ /* 0x0001e2000810043f */
[----:B------:R-:W-:-:S04]  /*149a0*/  ISETP.NE.AND P0, PT, R0, 0x2, PT ;  /* 0x000000020000780c */ /* 0x000fc80003f05270 */
[----:B------:R-:W-:Y:S02]  /*149b0*/  SEL R0, R0, RZ, P0 ;  /* 0x000000ff00007207 */ /* 0x000fe40000000000 */
[----:B0-----:R-:W-:-:S03]  /*149c0*/  SEL R2, RZ, 0x1, P0 ;  /* 0x00000001ff027807 */ /* 0x001fc60000000000 */
[----:B------:R3:W-:Y:S01]  /*149d0*/  STL [R1+0x4], R0 ;  /* 0x0000040001007387 */ /* 0x0007e20000100800 */
[----:B--2---:R-:W-:-:S05]  /*149e0*/  LOP3.LUT R3, R3, R2, RZ, 0x3c, !PT ;  /* 0x0000000203037212 */ /* 0x004fca00078e3cff */
[----:B------:R3:W-:Y:S02]  /*149f0*/  STL [R1+0xc], R3 ;  /* 0x00000c0301007387 */ /* 0x0007e40000100800 */
.L_x_206:
[----:B------:R-:W-:Y:S05]  /*14a00*/  BSYNC B7 ;  /* 0x0000000000077941 */ /* 0x000fea0003800000 */
.L_x_204:
[----:B-1-3--:R-:W2:Y:S02]  /*14a10*/  LDL R0, [R1+0x20] ;  /* 0x0000200001007983 */ /* 0x00aea40000100800 */
[----:B--2---:R-:W-:-:S13]  /*14a20*/  LOP3.LUT P0, RZ, R0, 0x2, RZ, 0xc0, !PT ;  /* 0x0000000200ff7812 */ /* 0x004fda000780c0ff */
[----:B------:R-:W-:Y:S05]  /*14a30*/  @!P0 BRA `(.L_x_262) ;  /* 0x0000000000308947 */ /* 0x000fea0003800000 */
[----:B------:R-:W1:Y:S08]  /*14a40*/  S2UR UR5, SR_CgaCtaId ;  /* 0x00000000000579c3 */ /* 0x000e700000008800 */
[----:B------:R-:W-:Y:S06]  /*14a50*/  BAR.SYNC.DEFER_BLOCKING 0x5, 0x180 ;  /* 0x0146000000007b1d */ /* 0x000fec0000010000 */
[----:B------:R-:W-:-:S02]  /*14a60*/  UMOV UR4, 0x400 ;  /* 0x0000040000047882 */ /* 0x000fc40000000000 */
[----:B-1----:R-:W-:-:S06]  /*14a70*/  ULEA UR4, UR5, UR4, 0x18 ;  /* 0x0000000405047291 */ /* 0x002fcc000f8ec03f */
[----:B------:R-:W-:-:S05]  /*14a80*/  IMAD.U32 R17, RZ, RZ, UR4 ;  /* 0x00000004ff117e24 */ /* 0x000fca000f8e00ff */
[----:B------:R-:W1:Y:S04]  /*14a90*/  LDS.128 R4, [R17+0x388d0] ;  /* 0x0388d00011047984 */ /* 0x000e680000000c00 */
[----:B-1----:R1:W-:Y:S01]  /*14aa0*/  STL.64 [R1+0x10], R4 ;  /* 0x0000100401007387 */ /* 0x0023e20000100a00 */
[----:B------:R-:W-:-:S03]  /*14ab0*/  IMAD.MOV.U32 R0, RZ, RZ, R7 ;  /* 0x000000ffff007224 */ /* 0x000fc600078e0007 */
[----:B------:R1:W-:Y:S02]  /*14ac0*/  STL [R1+0x18], R6 ;  /* 0x0000180601007387 */ /* 0x0003e40000100800 */
[----:B------:R-:W-:Y:S01]  /*14ad0*/  R2UR UR43, R0 ;  /* 0x00000000002b72ca */ /* 0x000fe200000e0000 */
[----:B------:R-:W-:Y:S06]  /*14ae0*/  BAR.ARV 0x4, 0x180 ;  /* 0x0106000000007b1d */ /* 0x000fec0000002000 */
[----:B------:R-:W-:Y:S08]  /*14af0*/  BRA `(.L_x_263) ;  /* 0x0000000800c87947 */ /* 0x000ff00003800000 */
.L_x_262:
[----:B------:R-:W2:Y:S01]  /*14b00*/  LDL.LU R0, [R1+0x10] ;  /* 0x0000100001007983 */ /* 0x000ea20000300800 */
[----:B------:R-:W-:Y:S01]  /*14b10*/  ULDC UR4, c[0x0][0xc3c] ;  /* 0x00030f0000047ab9 */ /* 0x000fe20000000800 */
[----:B------:R-:W-:Y:S01]  /*14b20*/  IMAD.MOV.U32 R5, RZ, RZ, RZ ;  /* 0x000000ffff057224 */ /* 0x000fe200078e00ff */
[----:B------:R-:W1:Y:S01]  /*14b30*/  LDC R8, c[0x0][0xc38] ;  /* 0x00030e00ff087b82 */ /* 0x000e620000000800 */
[----:B------:R-:W3:Y:S02]  /*14b40*/  S2R R2, SR_TID.X ;  /* 0x0000000000027919 */ /* 0x000ee40000002100 */
[----:B---3--:R-:W-:-:S04]  /*14b50*/  LOP3.LUT R4, R2, 0x1f, RZ, 0xc0, !PT ;  /* 0x0000001f02047812 */ /* 0x008fc800078ec0ff */
[C---:B------:R-:W-:Y:S01]  /*14b60*/  ISETP.NE.AND P0, PT, R4.reuse, 0x1f, PT ;  /* 0x0000001f0400780c */ /* 0x040fe20003f05270 */
[----:B--2---:R-:W-:Y:S02]  /*14b70*/  IMAD.MOV.U32 R9, RZ, RZ, R0 ;  /* 0x000000ffff097224 */ /* 0x004fe400078e0000 */
[----:B------:R-:W-:-:S05]  /*14b80*/  VIADD R0, R4, UR43 ;  /* 0x0000002b04007c36 */ /* 0x000fca0008000000 */
[----:B------:R-:W-:Y:S01]  /*14b90*/  ISETP.GE.OR P1, PT, R0, UR4, !P0 ;  /* 0x0000000400007c0c */ /* 0x000fe2000c726670 */
[----:B------:R-:W-:-:S12]  /*14ba0*/  ULDC UR4, c[0x0][0xc3c] ;  /* 0x00030f0000047ab9 */ /* 0x000fd80000000800 */
[----:B0-----:R-:W0:Y:S08]  /*14bb0*/  @!P1 LDC.64 R2, c[0x0][0xc80] ;  /* 0x00032000ff029b82 */ /* 0x001e300000000a00 */
[----:B------:R-:W2:Y:S01]  /*14bc0*/  @!P1 LDC.64 R6, c[0x0][0xc78] ;  /* 0x00031e00ff069b82 */ /* 0x000ea20000000a00 */
[----:B0-----:R-:W-:-:S05]  /*14bd0*/  @!P1 IMAD.WIDE R2, R0, 0x4, R2 ;  /* 0x0000000400029825 */ /* 0x001fca00078e0202 */
[----:B------:R2:W3:Y:S02]  /*14be0*/  @!P1 LDG.E R5, desc[UR48][R2.64] ;  /* 0x0000003002059981 */ /* 0x0004e4000c1e1900 */
[----:B--2---:R-:W-:Y:S01]  /*14bf0*/  @!P1 IMAD.WIDE R2, R0, 0x4, R6 ;  /* 0x0000000400029825 */ /* 0x004fe200078e0206 */
[----:B------:R-:W-:-:S06]  /*14c00*/  CS2R R6, SRZ ;  /* 0x0000000000067805 */ /* 0x000fcc000001ff00 */
[----:B------:R-:W3:Y:S01]  /*14c10*/  @!P1 LDG.E R6, desc[UR48][R2.64] ;  /* 0x0000003002069981 */ /* 0x000ee2000c1e1900 */
[C---:B------:R-:W-:Y:S02]  /*14c20*/  ISETP.NE.AND P1, PT, R4.reuse, RZ, PT ;  /* 0x000000ff0400720c */ /* 0x040fe40003f25270 */
[C---:B------:R-:W-:Y:S02]  /*14c30*/  ISETP.GE.U32.AND P2, PT, R4.reuse, 0x2, PT ;  /* 0x000000020400780c */ /* 0x040fe40003f46070 */
[C---:B------:R-:W-:Y:S02]  /*14c40*/  ISETP.GE.U32.AND P3, PT, R4.reuse, 0x4, PT ;  /* 0x000000040400780c */ /* 0x040fe40003f66070 */
[C---:B------:R-:W-:Y:S02]  /*14c50*/  ISETP.GE.U32.AND P4, PT, R4.reuse, 0x8, PT ;  /* 0x000000080400780c */ /* 0x040fe40003f86070 */
[----:B------:R-:W-:Y:S02]  /*14c60*/  ISETP.GE.U32.AND P5, PT, R4, 0x10, PT ;  /* 0x000000100400780c */ /* 0x000fe40003fa6070 */
[----:B------:R-:W-:Y:S01]  /*14c70*/  SHFL.IDX PT, R4, R9, 0x1, 0x1f ;  /* 0x00201f0009047f89 */ /* 0x000fe200000e0000 */
[----:B---3--:R-:W-:-:S05]  /*14c80*/  IMAD R0, R6, R5, RZ ;  /* 0x0000000506007224 */ /* 0x008fca00078e02ff */
        /* <DEDUP_REMOVED lines=15> */
[----:B------:R-:W-:Y:S04]  /*14d80*/  SHFL.IDX PT, R0, R9, RZ, 0x1f ;  /* 0x00001fff09007589 */ /* 0x000fe800000e0000 */
[----:B------:R-:W1:Y:S02]  /*14d90*/  SHFL.IDX PT, R3, R2, 0x1f, 0x1f ;  /* 0x03e01f0002037f89 */ /* 0x000e6400000e0000 */
[----:B-1----:R-:W-:-:S04]  /*14da0*/  IMAD R3, R3, R8, RZ ;  /* 0x0000000803037224 */ /* 0x002fc800078e02ff */
[----:B------:R-:W-:-:S05]  /*14db0*/  IMAD.IADD R4, R4, 0x1, R3 ;  /* 0x0000000104047824 */ /* 0x000fca00078e0203 */
[----:B------:R-:W-:-:S13]  /*14dc0*/  ISETP.GT.AND P6, PT, R4, R0, PT ;  /* 0x000000000400720c */ /* 0x000fda0003fc4270 */
[----:B------:R-:W-:Y:S05]  /*14dd0*/  @P6 BRA `(.L_x_264) ;  /* 0x0000000000986947 */ /* 0x000fea0003800000 */
.L_x_266:
[----:B------:R-:W-:-:S04]  /*14de0*/  UIADD3 UR43, UR43, 0x1f, URZ ;  /* 0x0000001f2b2b7890 */ /* 0x000fc8000fffe03f */
[----:B------:R-:W-:-:S06]  /*14df0*/  UISETP.GE.AND UP0, UPT, UR43, UR4, UPT ;  /* 0x000000042b00728c */ /* 0x000fcc000bf06270 */
[----:B------:R-:W-:-:S13]  /*14e00*/  PLOP3.LUT P6, PT, PT, PT, UP0, 0x40, 0x0 ;  /* 0x000000000000781c */ /* 0x000fda0003fce808 */
[----:B------:R-:W-:Y:S05]  /*14e10*/  @!P6 BRA `(.L_x_265) ;  /* 0x0000000400b0e947 */ /* 0x000fea0003800000 */
[----:B------:R-:W0:Y:S01]  /*14e20*/  S2R R2, SR_TID.X ;  /* 0x0000000000027919 */ /* 0x000e220000002100 */
[----:B------:R-:W-:Y:S01]  /*14e30*/  IMAD.MOV.U32 R5, RZ, RZ, RZ ;  /* 0x000000ffff057224 */ /* 0x000fe200078e00ff */
[----:B------:R-:W1:Y:S01]  /*14e40*/  LDC R8, c[0x0][0xc38] ;  /* 0x00030e00ff087b82 */ /* 0x000e620000000800 */
[----:B0-----:R-:W-:-:S05]  /*14e50*/  LOP3.LUT R2, R2, 0x1f, RZ, 0xc0, !PT ;  /* 0x0000001f02027812 */ /* 0x001fca00078ec0ff */
[----:B------:R-:W-:-:S05]  /*14e60*/  VIADD R6, R2, UR43 ;  /* 0x0000002b02067c36 */ /* 0x000fca0008000000 */
[----:B------:R-:W-:-:S13]  /*14e70*/  ISETP.GE.OR P6, PT, R6, UR4, !P0 ;  /* 0x0000000406007c0c */ /* 0x000fda000c7c6670 */
[----:B------:R-:W0:Y:S02]  /*14e80*/  @!P6 LDC.64 R2, c[0x0][0xc80] ;  /* 0x00032000ff02eb82 */ /* 0x000e240000000a00 */
[----:B0-----:R-:W-:-:S05]  /*14e90*/  @!P6 IMAD.WIDE R2, R6, 0x4, R2 ;  /* 0x000000040602e825 */ /* 0x001fca00078e0202 */
[----:B------:R0:W2:Y:S02]  /*14ea0*/  @!P6 LDG.E R5, desc[UR48][R2.64] ;  /* 0x000000300205e981 */ /* 0x0000a4000c1e1900 */
[----:B0-----:R-:W0:Y:S02]  /*14eb0*/  @!P6 LDC.64 R2, c[0x0][0xc78] ;  /* 0x00031e00ff02eb82 */ /* 0x001e240000000a00 */
[----:B0-----:R-:W-:-:S04]  /*14ec0*/  @!P6 IMAD.WIDE R2, R6, 0x4, R2 ;  /* 0x000000040602e825 */ /* 0x001fc800078e0202 */
        /* <DEDUP_REMOVED lines=18> */
[----:B------:R-:W1:Y:S02]  /*14ff0*/  SHFL.IDX PT, R3, R2, 0x1f, 0x1f ;  /* 0x03e01f0002037f89 */ /* 0x000e6400000e0000 */
[----:B-1----:R-:W-:-:S04]  /*15000*/  IMAD R3, R3, R8, RZ ;  /* 0x0000000803037224 */ /* 0x002fc800078e02ff */
[----:B------:R-:W-:-:S05]  /*15010*/  IMAD.IADD R4, R3, 0x1, R4 ;  /* 0x0000000103047824 */ /* 0x000fca00078e0204 */
[----:B------:R-:W-:-:S13]  /*15020*/  ISETP.GT.AND P6, PT, R4, R0, PT ;  /* 0x000000000400720c */ /* 0x000fda0003fc4270 */
[----:B------:R-:W-:Y:S05]  /*15030*/  @!P6 BRA `(.L_x_266) ;  /* 0xfffffffc0068e947 */ /* 0x000fea000383ffff */
.L_x_264:
[----:B------:R-:W-:-:S04]  /*15040*/  IMAD.IADD R4, R4, 0x1, -R3 ;  /* 0x0000000104047824 */ /* 0x000fc800078e0a03 */
[----:B------:R-:W-:-:S05]  /*15050*/  IMAD R3, R2, R8, R4 ;  /* 0x0000000802037224 */ /* 0x000fca00078e0204 */
[----:B------:R-:W-:-:S13]  /*15060*/  ISETP.GT.AND P0, PT, R3, R0, PT ;  /* 0x000000000300720c */ /* 0x000fda0003f04270 */
[----:B------:R-:W-:Y:S02]  /*15070*/  VOTEU.ANY UR5, UPT, !P0 ;  /* 0x0000000000057886 */ /* 0x000fe400040e0100 */
[----:B------:R-:W-:Y:S01]  /*15080*/  ISETP.NE.AND P0, PT, RZ, UR5, PT ;  /* 0x00000005ff007c0c */ /* 0x000fe2000bf05270 */
[----:B------:R-:W-:-:S06]  /*15090*/  UPOPC UR4, UR5 ;  /* 0x00000005000472bf */ /* 0x000fcc0008000000 */
[----:B------:R-:W-:-:S05]  /*150a0*/  IMAD.U32 R3, RZ, RZ, UR4 ;  /* 0x00000004ff037e24 */ /* 0x000fca000f8e00ff */
[----:B------:R0:W1:Y:S04]  /*150b0*/  SHFL.IDX PT, R5, R5, R3, 0x1f ;  /* 0x00001f0305057589 */ /* 0x00006800000e0000 */
[----:B------:R0:W2:Y:S01]  /*150c0*/  SHFL.IDX PT, R6, R6, R3, 0x1f ;  /* 0x00001f0306067589 */ /* 0x0000a200000e0000 */
[----:B------:R-:W-:Y:S05]  /*150d0*/  @!P0 BRA `(.L_x_267) ;  /* 0x00000000000c8947 */ /* 0x000fea0003800000 */
[----:B------:R-:W-:-:S06]  /*150e0*/  UIADD3 UR5, UR4, -0x1, URZ ;  /* 0xffffffff04057890 */ /* 0x000fcc000fffe03f */
[----:B------:R-:W-:-:S06]  /*150f0*/  IMAD.U32 R7, RZ, RZ, UR5 ;  /* 0x00000005ff077e24 */ /* 0x000fcc000f8e00ff */
[----:B------:R3:W4:Y:S02]  /*15100*/  SHFL.IDX PT, R7, R2, R7, 0x1f ;  /* 0x00001f0702077589 */ /* 0x00072400000e0000 */
.L_x_267:
[----:B----4-:R-:W-:Y:S01]  /*15110*/  IMAD R8, R7, R8, R4 ;  /* 0x0000000807087224 */ /* 0x010fe200078e0204 */
[-C--:B-1----:R-:W-:Y:S01]  /*15120*/  IABS R4, R5.reuse ;  /* 0x0000000500047213 */ /* 0x082fe20000000000 */
[----:B------:R-:W-:Y:S02]  /*15130*/  UIADD3 UR43, UR4, UR43, URZ ;  /* 0x0000002b042b7290 */ /* 0x000fe4000fffe03f */
[----:B------:R-:W-:Y:S01]  /*15140*/  IMAD.IADD R0, R0, 0x1, -R8 ;  /* 0x0000000100007824 */ /* 0x000fe200078e0a08 */
[----:B---3--:R-:W1:Y:S01]  /*15150*/  I2F.RP R2, R4 ;  /* 0x0000000400027306 */ /* 0x008e620000209400 */
[----:B------:R3:W-:Y:S02]  /*15160*/  STL [R1+0x10], R8 ;  /* 0x0000100801007387 */ /* 0x0007e40000100800 */
[----:B---3--:R-:W-:-:S05]  /*15170*/  IABS R8, R5 ;  /* 0x0000000500087213 */ /* 0x008fca0000000000 */
[----:B-1----:R-:W1:Y:S01]  /*15180*/  MUFU.RCP R2, R2 ;  /* 0x0000000200027308 */ /* 0x002e620000001000 */
[----:B------:R-:W-:Y:S02]  /*15190*/  IMAD.MOV R8, RZ, RZ, -R8 ;  /* 0x000000ffff087224 */ /* 0x000fe400078e0a08 */
[----:B-1----:R-:W-:-:S05]  /*151a0*/  VIADD R2, R2, 0xffffffe ;  /* 0x0ffffffe02027836 */ /* 0x002fca0000000000 */
[----:B0-----:R-:W0:Y:S02]  /*151b0*/  F2I.FTZ.U32.TRUNC.NTZ R3, R2 ;  /* 0x0000000200037305 */ /* 0x001e24000021f000 */
[----:B0-----:R-:W-:-:S04]  /*151c0*/  IMAD.MOV R2, RZ, RZ, -R3 ;  /* 0x000000ffff027224 */ /* 0x001fc800078e0a03 */
[----:B------:R-:W-:Y:S02]  /*151d0*/  IMAD R7, R2, R4, RZ ;  /* 0x0000000402077224 */ /* 0x000fe400078e02ff */
[----:B------:R-:W-:-:S04]  /*151e0*/  IMAD.MOV.U32 R2, RZ, RZ, RZ ;  /* 0x000000ffff027224 */ /* 0x000fc800078e00ff */
[----:B------:R-:W-:Y:S01]  /*151f0*/  IMAD.HI.U32 R2, R3, R7, R2 ;  /* 0x0000000703027227 */ /* 0x000fe200078e0002 */
[----:B------:R-:W-:-:S05]  /*15200*/  IABS R3, R0 ;  /* 0x0000000000037213 */ /* 0x000fca0000000000 */
[----:B------:R-:W-:-:S04]  /*15210*/  IMAD.HI.U32 R7, R2, R3, RZ ;  /* 0x0000000302077227 */ /* 0x000fc800078e00ff */
[----:B------:R-:W-:-:S05]  /*15220*/  IMAD R3, R7, R8, R3 ;  /* 0x0000000807037224 */ /* 0x000fca00078e0203 */
[----:B------:R-:W-:-:S13]  /*15230*/  ISETP.GT.U32.AND P1, PT, R4, R3, PT ;  /* 0x000000030400720c */ /* 0x000fda0003f24070 */
[----:B------:R-:W-:Y:S02]  /*15240*/  @!P1 IMAD.IADD R3, R3, 0x1, -R4 ;  /* 0x0000000103039824 */ /* 0x000fe400078e0a04 */
[----:B------:R-:W-:Y:S01]  /*15250*/  @!P1 VIADD R7, R7, 0x1 ;  /* 0x0000000107079836 */ /* 0x000fe20000000000 */
[----:B------:R-:W-:Y:S02]  /*15260*/  ISETP.NE.AND P1, PT, R5, RZ, PT ;  /* 0x000000ff0500720c */ /* 0x000fe40003f25270 */
[----:B------:R-:W-:Y:S02]  /*15270*/  ISETP.GE.U32.AND P0, PT, R3, R4, PT ;  /* 0x000000040300720c */ /* 0x000fe40003f06070 */
[----:B--2---:R-:W-:-:S04]  /*15280*/  IABS R4, R6 ;  /* 0x0000000600047213 */ /* 0x004fc80000000000 */
[----:B------:R-:W0:Y:S07]  /*15290*/  I2F.RP R2, R4 ;  /* 0x0000000400027306 */ /* 0x000e2e0000209400 */
[----:B------:R-:W-:Y:S01]  /*152a0*/  @P0 VIADD R7, R7, 0x1 ;  /* 0x0000000107070836 */ /* 0x000fe20000000000 */
[----:B0-----:R-:W0:Y:S02]  /*152b0*/  MUFU.RCP R2, R2 ;  /* 0x0000000200027308 */ /* 0x001e240000001000 */
[----:B0-----:R-:W-:-:S06]  /*152c0*/  VIADD R2, R2, 0xffffffe ;  /* 0x0ffffffe02027836 */ /* 0x001fcc0000000000 */
[----:B------:R-:W0:Y:S02]  /*152d0*/  F2I.FTZ.U32.TRUNC.NTZ R3, R2 ;  /* 0x0000000200037305 */ /* 0x000e24000021f000 */
[----:B0-----:R-:W-:-:S04]  /*152e0*/  IMAD.MOV R2, RZ, RZ, -R3 ;  /* 0x000000ffff027224 */ /* 0x001fc800078e0a03 */
[----:B------:R-:W-:Y:S02]  /*152f0*/  IMAD R8, R2, R4, RZ ;  /* 0x0000000402087224 */ /* 0x000fe400078e02ff */
[----:B------:R-:W-:-:S04]  /*15300*/  IMAD.MOV.U32 R2, RZ, RZ, RZ ;  /* 0x000000ffff027224 */ /* 0x000fc800078e00ff */
[----:B------:R-:W-:Y:S01]  /*15310*/  IMAD.HI.U32 R2, R3, R8, R2 ;  /* 0x0000000803027227 */ /* 0x000fe200078e0002 */
[----:B------:R-:W-:Y:S02]  /*15320*/  LOP3.LUT R3, R0, R5, RZ, 0x3c, !PT ;  /* 0x0000000500037212 */ /* 0x000fe400078e3cff */
[----:B------:R-:W-:Y:S02]  /*15330*/  IABS R8, R6 ;  /* 0x0000000600087213 */ /* 0x000fe40000000000 */
[----:B------:R-:W-:-:S03]  /*15340*/  ISETP.GE.AND P2, PT, R3, RZ, PT ;  /* 0x000000ff0300720c */ /* 0x000fc60003f46270 */
[----:B------:R-:W-:-:S10]  /*15350*/  IMAD.MOV R8, RZ, RZ, -R8 ;  /* 0x000000ffff087224 */ /* 0x000fd400078e0a08 */
[----:B------:R-:W-:Y:S01]  /*15360*/  @!P2 IMAD.MOV R7, RZ, RZ, -R7 ;  /* 0x000000ffff07a224 */ /* 0x000fe200078e0a07 */
[----:B------:R-:W-:-:S04]  /*15370*/  @!P1 LOP3.LUT R7, RZ, R5, RZ, 0x33, !PT ;  /* 0x00000005ff079212 */ /* 0x000fc800078e33ff */
[-C--:B------:R-:W-:Y:S01]  /*15380*/  IABS R3, R7.reuse ;  /* 0x0000000700037213 */ /* 0x080fe20000000000 */
[----:B------:R-:W-:-:S04]  /*15390*/  IMAD R5, R5, R7, RZ ;  /* 0x0000000705057224 */ /* 0x000fc800078e02ff */
[----:B------:R-:W-:-:S04]  /*153a0*/  IMAD.HI.U32 R2, R2, R3, RZ ;  /* 0x0000000302027227 */ /* 0x000fc800078e00ff */
[----:B------:R-:W-:-:S05]  /*153b0*/  IMAD R3, R2, R8, R3 ;  /* 0x0000000802037224 */ /* 0x000fca00078e0203 */
[----:B------:R-:W-:-:S13]  /*153c0*/  ISETP.GT.U32.AND P1, PT, R4, R3, PT ;  /* 0x000000030400720c */ /* 0x000fda0003f24070 */
[----:B------:R-:W-:Y:S02]  /*153d0*/  @!P1 IMAD.IADD R3, R3, 0x1, -R4 ;  /* 0x0000000103039824 */ /* 0x000fe400078e0a04 */
[----:B------:R-:W-:Y:S01]  /*153e0*/  @!P1 VIADD R2, R2, 0x1 ;  /* 0x0000000102029836 */ /* 0x000fe20000000000 */
[----:B------:R-:W-:Y:S02]  /*153f0*/  ISETP.NE.AND P1, PT, R6, RZ, PT ;  /* 0x000000ff0600720c */ /* 0x000fe40003f25270 */
[----:B------:R-:W-:Y:S01]  /*15400*/  ISETP.GE.U32.AND P0, PT, R3, R4, PT ;  /* 0x000000040300720c */ /* 0x000fe20003f06070 */
[----:B------:R-:W-:Y:S01]  /*15410*/  IMAD.IADD R4, R0, 0x1, -R5 ;  /* 0x0000000100047824 */ /* 0x000fe200078e0a05 */
[----:B------:R-:W-:-:S04]  /*15420*/  LOP3.LUT R3, R7, R6, RZ, 0x3c, !PT ;  /* 0x0000000607037212 */ /* 0x000fc800078e3cff */
[----:B------:R-:W-:-:S07]  /*15430*/  ISETP.GE.AND P2, PT, R3, RZ, PT ;  /* 0x000000ff0300720c */ /* 0x000fce0003f46270 */
[----:B------:R-:W-:-:S06]  /*15440*/  @P0 VIADD R2, R2, 0x1 ;  /* 0x0000000102020836 */ /* 0x000fcc0000000000 */
        /* <DEDUP_REMOVED lines=9> */
.L_x_265:
[----:B------:R0:W-:Y:S01]  /*154e0*/  STL [R1+0x10], R0 ;  /* 0x0000100001007387 */ /* 0x0001e20000100800 */
[----:B------:R-:W-:-:S03]  /*154f0*/  ULDC UR43, c[0x0][0xc3c] ;  /* 0x00030f00002b7ab9 */ /* 0x000fc60000000800 */
[----:B------:R0:W-:Y:S04]  /*15500*/  STL [R1+0x14], RZ ;  /* 0x000014ff01007387 */ /* 0x0001e80000100800 */
[----:B------:R0:W-:Y:S02]  /*15510*/  STL [R1+0x18], RZ ;  /* 0x000018ff01007387 */ /* 0x0001e40000100800 */
.L_x_268:
[----:B------:R-:W2:Y:S04]  /*15520*/  LDL R2, [R1+0x18] ;  /* 0x0000180001027983 */ /* 0x000ea80000100800 */
[----:B------:R-:W3:Y:S04]  /*15530*/  LDL R3, [R1+0x14] ;  /* 0x0000140001037983 */ /* 0x000ee80000100800 */
[----:B-1----:R-:W4:Y:S01]  /*15540*/  LDL R4, [R1+0x10] ;  /* 0x0000100001047983 */ /* 0x002f220000100800 */
[----:B0-----:R-:W0:Y:S02]  /*15550*/  S2R R0, SR_TID.X ;  /* 0x0000000000007919 */ /* 0x001e240000002100 */
[----:B0-----:R-:W-:Y:S01]  /*15560*/  LOP3.LUT R0, R0, 0x1f, RZ, 0xc0, !PT ;  /* 0x0000001f00007812 */ /* 0x001fe200078ec0ff */
[----:B------:R-:W-:Y:S03]  /*15570*/  BAR.SYNC.DEFER_BLOCKING 0x4, 0x180 ;  /* 0x0106000000007b1d */ /* 0x000fe60000010000 */
[----:B------:R-:W-:-:S13]  /*15580*/  ISETP.NE.AND P0, PT, R0, RZ, PT ;  /* 0x000000ff0000720c */ /* 0x000fda0003f05270 */
[----:B------:R-:W0:Y:S01]  /*15590*/  @!P0 S2R R0, SR_CgaCtaId ;  /* 0x0000000000008919 */ /* 0x000e220000008800 */
[----:B--2---:R-:W-:Y:S01]  /*155a0*/  IMAD.MOV.U32 R6, RZ, RZ, R2 ;  /* 0x000000ffff067224 */ /* 0x004fe200078e0002 */
[----:B------:R-:W-:-:S04]  /*155b0*/  @!P0 MOV R2, 0x400 ;  /* 0x0000040000028802 */ /* 0x000fc80000000f00 */
[----:B0-----:R-:W-:Y:S01]  /*155c0*/  @!P0 LEA R17, R0, R2, 0x18 ;  /* 0x0000000200118211 */ /* 0x001fe200078ec0ff */
[----:B------:R-:W-:Y:S02]  /*155d0*/  IMAD.U32 R0, RZ, RZ, UR43 ;  /* 0x0000002bff007e24 */ /* 0x000fe4000f8e00ff */
[----:B---3--:R-:W-:Y:S02]  /*155e0*/  IMAD.MOV.U32 R5, RZ, RZ, R3 ;  /* 0x000000ffff057224 */ /* 0x008fe400078e0003 */
[----:B------:R-:W-:-:S05]  /*155f0*/  @!P0 IMAD.MOV.U32 R7, RZ, RZ, R0 ;  /* 0x000000ffff078224 */ /* 0x000fca00078e0000 */
[----:B----4-:R2:W-:Y:S01]  /*15600*/  @!P0 STS.128 [R17+0x388d0], R4 ;  /* 0x0388d00411008388 */ /* 0x0105e20000000c00 */
[----:B------:R-:W-:Y:S06]  /*15610*/  BAR.ARV 0x5, 0x180 ;  /* 0x0146000000007b1d */ /* 0x000fec0000002000 */
.L_x_263:
[----:B------:R-:W-:Y:S02]  /*15620*/  ULDC UR4, c[0x0][0xc3c] ;  /* 0x00030f0000047ab9 */ /* 0x000fe40000000800 */
[----:B------:R-:W-:-:S06]  /*15630*/  UISETP.GE.AND UP0, UPT, UR43, UR4, UPT ;  /* 0x000000042b00728c */ /* 0x000fcc000bf06270 */
[----:B------:R-:W-:-:S13]  /*15640*/  PLOP3.LUT P0, PT, PT, PT, UP0, 0x80, 0x0 ;  /* 0x000000000000781c */ /* 0x000fda0003f0f008 */
[----:B------:R-:W-:Y:S05]  /*15650*/  @!P0 BRA `(.L_x_269) ;  /* 0xffffffac00208947 */ /* 0x000fea000383ffff */
.L_x_199:
[----:B------:R-:W3:Y:S01]  /*15660*/  LDL.LU R0, [R1+0x40] ;  /* 0x0000400001007983 */ /* 0x000ee20000300800 */
[----:B------:R-:W-:Y:S01]  /*15670*/  BSSY B0, `(.L_x_270) ;  /* 0x000000b000007945 */ /* 0x000fe20003800000 */
[----:B-12---:R-:W1:Y:S01]  /*15680*/  S2R R5, SR_CgaCtaId ;  /* 0x0000000000057919 */ /* 0x006e620000008800 */
[----:B---3--:R-:W-:-:S05]  /*15690*/  VIADD R0, R0, 0x1 ;  /* 0x0000000100007836 */ /* 0x008fca0000000000 */
[----:B0-----:R-:W-:-:S04]  /*156a0*/  LEA.HI R2, R0, R0, RZ, 0x1 ;  /* 0x0000000000027211 */ /* 0x001fc800078f08ff */
[----:B------:R-:W-:-:S05]  /*156b0*/  LOP3.LUT R3, R2, 0xfffffffe, RZ, 0xc0, !PT ;  /* 0xfffffffe02037812 */ /* 0x000fca00078ec0ff */
[----:B------:R-:W-:Y:S01]  /*156c0*/  IMAD.IADD R3, R0, 0x1, -R3 ;  /* 0x0000000100037824 */ /* 0x000fe200078e0a03 */
[----:B------:R-:W-:-:S04]  /*156d0*/  MOV R0, 0x400 ;  /* 0x0000040000007802 */ /* 0x000fc80000000f00 */
[----:B-1----:R-:W-:Y:S02]  /*156e0*/  LEA R0, R5, R0, 0x18 ;  /* 0x0000000005007211 */ /* 0x002fe400078ec0ff */
[----:B------:R-:W-:-:S04]  /*156f0*/  SHF.L.U32 R3, R3, 0x1f, RZ ;  /* 0x0000001f03037819 */ /* 0x000fc800000006ff */
[----:B------:R-:W0:Y:S02]  /*15700*/  SYNCS.PHASECHK.TRANS64.TRYWAIT P0, [R0+URZ+0x38820], R3 ;  /* 0x03882003000075a7 */ /* 0x000e24000800017f */
[----:B0-----:R-:W-:Y:S05]  /*15710*/  @!P0 BRA `(.L_x_271) ;  /* 0x0000001000f88947 */ /* 0x001fea0003800000 */
.L_x_318:
[----:B------:R-:W-:Y:S05]  /*15720*/  BSYNC B0 ;  /* 0x0000000000007941 */ /* 0x000fea0003800000 */
.L_x_270:
[----:B------:R-:W-:-:S03]  /*15730*/  UMOV UR4, 0xffffffff ;  /* 0xffffffff00047882 */ /* 0x000fc60000000000 */
[----:B------:R-:W-:Y:S05]  /*15740*/  BRA.DIV UR4, `(.L_x_272) ;  /* 0x0000001604007947 */ /* 0x000fea000b800000 */
[----:B------:R-:W1:Y:S02]  /*15750*/  S2R R2, SR_TID.X ;  /* 0x0000000000027919 */ /* 0x000e640000002100 */
[----:B-1----:R-:W-:-:S04]  /*15760*/  SHF.R.U32.HI R2, RZ, 0x5, R2 ;  /* 0x00000005ff027819 */ /* 0x002fc80000011602 */
[----:B------:R-:W-:-:S05]  /*15770*/  LOP3.LUT R2, R2, 0x3, RZ, 0xc0, !PT ;  /* 0x0000000302027812 */ /* 0x000fca00078ec0ff */
[----:B------:R1:W2:Y:S02]  /*15780*/  SHFL.IDX PT, R14, R2, RZ, 0x1f ;  /* 0x00001fff020e7589 */ /* 0x0002a400000e0000 */
.L_x_321:
[----:B--2---:R-:W-:Y:S01]  /*15790*/  ISETP.NE.AND P0, PT, R14, RZ, PT ;  /* 0x000000ff0e00720c */ /* 0x004fe20003f05270 */
[----:B------:R-:W-:-:S12]  /*157a0*/  BSSY B0, `(.L_x_273) ;  /* 0x000002e000007945 */ /* 0x000fd80003800000 */
[----:B------:R-:W-:Y:S05]  /*157b0*/  @P0 BRA `(.L_x_274) ;  /* 0x0000000000b00947 */ /* 0x000fea0003800000 */
[----:B------:R-:W-:-:S03]  /*157c0*/  UMOV UR4, 0xffffffff ;  /* 0xffffffff00047882 */ /* 0x000fc60000000000 */
[----:B------:R-:W-:Y:S05]  /*157d0*/  BRA.DIV UR4, `(.L_x_275) ;  /* 0x0000001604107947 */ /* 0x000fea000b800000 */
[----:B------:R-:W-:-:S13]  /*157e0*/  ELECT P6, URZ, PT ;  /* 0x00000000003f782f */ /* 0x000fda00038c0000 */
.L_x_324:
[----:B------:R-:W-:Y:S05]  /*157f0*/  @!P6 BRA `(.L_x_274) ;  /* 0x0000000000a0e947 */ /* 0x000fea0003800000 */
[----:B------:R-:W-:-:S06]  /*15800*/  ULOP3.LUT UR4, UR38, 0x2, URZ, 0xfc, !UPT ;  /* 0x0000000226047892 */ /* 0x000fcc000f8efc3f */
[----:B-1----:R-:W-:-:S05]  /*15810*/  IMAD.U32 R2, RZ, RZ, UR4 ;  /* 0x00000004ff027e24 */ /* 0x002fca000f8e00ff */
[----:B------:R-:W-:-:S13]  /*15820*/  ISETP.NE.AND P0, PT, R2, 0x3, PT ;  /* 0x000000030200780c */ /* 0x000fda0003f05270 */
[----:B------:R-:W-:Y:S05]  /*15830*/  @!P0 BRA `(.L_x_276) ;  /* 0x0000000000048947 */ /* 0x000fea0003800000 */
[----:B------:R-:W-:Y:S01]  /*15840*/  BPT.TRAP 0x1 ;  /* 0x000000040000795c */ /* 0x000fe20000300000 */
.L_x_276:
[----:B0-----:R-:W2:Y:S04]  /*15850*/  LDL R3, [R1+0x4] ;  /* 0x0000040001037983 */ /* 0x001ea80000100800 */
[----:B------:R-:W3:Y:S01]  /*15860*/  LDL.LU R7, [R1+0xc] ;  /* 0x00000c0001077983 */ /* 0x000ee20000300800 */
[----:B------:R-:W-:-:S04]  /*15870*/  VIADD R2, R0, 0x38840 ;  /* 0x0003884000027836 */ /* 0x000fc80000000000 */
[C---:B--2---:R-:W-:Y:S02]  /*15880*/  IMAD R6, R3.reuse, 0x8, R2 ;  /* 0x0000000803067824 */ /* 0x044fe400078e0202 */
[----:B------:R-:W-:Y:S01]  /*15890*/  VIADD R3, R3, 0x1 ;  /* 0x0000000103037836 */ /* 0x000fe20000000000 */
[----:B---3--:R-:W-:-:S04]  /*158a0*/  SHF.L.U32 R5, R7, 0x1f, RZ ;  /* 0x0000001f07057819 */ /* 0x008fc800000006ff */
[C---:B------:R-:W-:Y:S01]  /*158b0*/  ISETP.NE.AND P2, PT, R3.reuse, 0x2, PT ;  /* 0x000000020300780c */ /* 0x040fe20003f45270 */
[----:B------:R-:W0:Y:S03]  /*158c0*/  SYNCS.PHASECHK.TRANS64.TRYWAIT P1, [R6+URZ], R5 ;  /* 0x00000005060075a7 */ /* 0x000e26000802017f */
[----:B------:R-:W-:Y:S02]  /*158d0*/  SEL R4, RZ, 0x1, P2 ;  /* 0x00000001ff047807 */ /* 0x000fe40001000000 */
[----:B------:R-:W-:Y:S02]  /*158e0*/  SEL R3, R3, RZ, P2 ;  /* 0x000000ff03037207 */ /* 0x000fe40001000000 */
[----:B------:R-:W-:-:S03]  /*158f0*/  LOP3.LUT R4, R7, R4, RZ, 0x3c, !PT ;  /* 0x0000000407047212 */ /* 0x000fc600078e3cff */
[----:B------:R-:W-:Y:S01]  /*15900*/  IMAD R7, R3, 0x8, R2 ;  /* 0x0000000803077824 */ /* 0x000fe200078e0202 */
[----:B------:R-:W-:Y:S01]  /*15910*/  SHF.L.U32 R2, R4, 0x1f, RZ ;  /* 0x0000001f04027819 */ /* 0x000fe200000006ff */
[----:B0-----:R-:W-:Y:S06]  /*15920*/  @!P1 BRA `(.L_x_277) ;  /* 0x0000001000dc9947 */ /* 0x001fec0003800000 */
.L_x_325:
[----:B------:R-:W1:Y:S02]  /*15930*/  SYNCS.PHASECHK.TRANS64.TRYWAIT P1, [R7+URZ], R2 ;  /* 0x00000002070075a7 */ /* 0x000e64000802017f */
[----:B-1----:R-:W-:Y:S05]  /*15940*/  @!P1 BRA `(.L_x_278) ;  /* 0x0000001000e89947 */ /* 0x002fea0003800000 */
.L_x_326:
[----:B------:R-:W-:Y:S05]  /*15950*/  @!P0 BRA `(.L_x_279) ;  /* 0x0000000000048947 */ /* 0x000fea0003800000 */
[----:B------:R-:W-:Y:S01]  /*15960*/  BPT.TRAP 0x1 ;  /* 0x000000040000795c */ /* 0x000fe20000300000 */
.L_x_279:
[----:B------:R-:W2:Y:S02]  /*15970*/  LDL.LU R4, [R1+0x4] ;  /* 0x0000040001047983 */ /* 0x000ea40000300800 */
[----:B--2---:R-:W-:-:S04]  /*15980*/  IMAD R4, R4, 0x8, R0 ;  /* 0x0000000804047824 */ /* 0x004fc800078e0200 */
[----:B------:R-:W2:Y:S02]  /*15990*/  SYNCS.PHASECHK.TRANS64.TRYWAIT P1, [R4+URZ+0x38860], R5 ;  /* 0x03886005040075a7 */ /* 0x000ea4000802017f */
[----:B--2---:R-:W-:Y:S05]  /*159a0*/  @!P1 BRA `(.L_x_280) ;  /* 0x0000001000e49947 */ /* 0x004fea0003800000 */
.L_x_327:
[----:B------:R-:W-:Y:S05]  /*159b0*/  @!P0 BRA `(.L_x_281) ;  /* 0x0000000000048947 */ /* 0x000fea0003800000 */
[----:B------:R-:W-:Y:S01]  /*159c0*/  BPT.TRAP 0x1 ;  /* 0x000000040000795c */ /* 0x000fe20000300000 */
.L_x_281:
[----:B------:R-:W-:-:S04]  /*159d0*/  IMAD R3, R3, 0x8, R0 ;  /* 0x0000000803037824 */ /* 0x000fc800078e0200 */
[----:B------:R-:W3:Y:S02]  /*159e0*/  SYNCS.PHASECHK.TRANS64.TRYWAIT P1, [R3+URZ+0x38860], R2 ;  /* 0x03886002030075a7 */ /* 0x000ee4000802017f */
[----:B---3--:R-:W-:Y:S05]  /*159f0*/  @!P1 BRA `(.L_x_282) ;  /* 0x0000001000e49947 */ /* 0x008fea0003800000 */
.L_x_328:
[----:B------:R-:W-:Y:S05]  /*15a00*/  @!P0 BRA `(.L_x_283) ;  /* 0x0000000000048947 */ /* 0x000fea0003800000 */
[----:B------:R-:W-:Y:S01]  /*15a10*/  BPT.TRAP 0x1 ;  /* 0x000000040000795c */ /* 0x000fe20000300000 */
.L_x_283:
[----:B------:R-:W4:Y:S02]  /*15a20*/  SYNCS.PHASECHK.TRANS64.TRYWAIT P0, [R4+URZ+0x38880], R5 ;  /* 0x03888005040075a7 */ /* 0x000f24000800017f */
[----:B----4-:R-:W-:Y:S05]  /*15a30*/  @!P0 BRA `(.L_x_284) ;  /* 0x0000001000e88947 */ /* 0x010fea0003800000 */
.L_x_285:
[----:B------:R0:W0:Y:S02]  /*15a40*/  SYNCS.PHASECHK.TRANS64.TRYWAIT P0, [R3+URZ+0x38880], R2 ;  /* 0x03888002030075a7 */ /* 0x000024000800017f */
[----:B0-----:R-:W-:Y:S05]  /*15a50*/  @!P0 NANOSLEEP.SYNCS 0x989680 ;  /* 0x009896800000895d */ /* 0x001fea0003900000 */
[----:B------:R-:W0:Y:S02]  /*15a60*/  @!P0 SYNCS.PHASECHK.TRANS64 P0, [R3+URZ+0x38880], R2 ;  /* 0x03888002030085a7 */ /* 0x000e24000800007f */
[----:B0-----:R-:W-:Y:S05]  /*15a70*/  @!P0 BRA `(.L_x_285) ;  /* 0xfffffffc00f08947 */ /* 0x001fea000383ffff */
.L_x_274:
[----:B------:R-:W-:Y:S05]  /*15a80*/  BSYNC B0 ;  /* 0x0000000000007941 */ /* 0x000fea0003800000 */
.L_x_273:
[----:B------:R-:W-:Y:S05]  /*15a90*/  EXIT ;  /* 0x000000000000794d */ /* 0x000fea0003800000 */
.L_x_148:
[----:B0-----:R0:W1:Y:S02]  /*15aa0*/  SYNCS.PHASECHK.TRANS64.TRYWAIT P1, [R2+URZ+0x38800], R11 ;  /* 0x0388000b020075a7 */ /* 0x001064000802017f */
[----:B-1----:R-:W-:Y:S05]  /*15ab0*/  @!P1 NANOSLEEP.SYNCS 0x989680 ;  /* 0x009896800000995d */ /* 0x002fea0003900000 */
[----:B------:R-:W1:Y:S02]  /*15ac0*/  @!P1 SYNCS.PHASECHK.TRANS64 P1, [R2+URZ+0x38800], R11 ;  /* 0x0388000b020095a7 */ /* 0x000e64000802007f */
[----:B-1----:R-:W-:Y:S05]  /*15ad0*/  @!P1 BRA `(.L_x_148) ;  /* 0xfffffffc00f09947 */ /* 0x002fea000383ffff */
[----:B------:R-:W-:Y:S05]  /*15ae0*/  BRA `(.L_x_286) ;  /* 0xfffffec400c47947 */ /* 0x000fea000383ffff */
.L_x_152:
[----:B--2---:R2:W3:Y:S02]  /*15af0*/  SYNCS.PHASECHK.TRANS64.TRYWAIT P1, [R4+URZ+0x38830], R5 ;  /* 0x03883005040075a7 */ /* 0x0044e4000802017f */
[----:B---3--:R-:W-:Y:S05]  /*15b00*/  @!P1 NANOSLEEP.SYNCS 0x989680 ;  /* 0x009896800000995d */ /* 0x008fea0003900000 */
[----:B------:R-:W3:Y:S02]  /*15b10*/  @!P1 SYNCS.PHASECHK.TRANS64 P1, [R4+URZ+0x38830], R5 ;  /* 0x03883005040095a7 */ /* 0x000ee4000802007f */
[----:B---3--:R-:W-:Y:S05]  /*15b20*/  @!P1 BRA `(.L_x_152) ;  /* 0xfffffffc00f09947 */ /* 0x008fea000383ffff */
[----:B------:R-:W-:Y:S05]  /*15b30*/  BRA `(.L_x_151) ;  /* 0xfffffec400ec7947 */ /* 0x000fea000383ffff */
.L_x_157:
[----:B-1----:R-:W-:-:S04]  /*15b40*/  IMAD.U32 R3, RZ, RZ, UR6 ;  /* 0x00000006ff037e24 */ /* 0x002fc8000f8e00ff */
[----:B------:R1:W2:Y:S03]  /*15b50*/  SYNCS.PHASECHK.TRANS64.TRYWAIT P1, [R3+URZ+0x38830], R2 ;  /* 0x03883002030075a7 */ /* 0x0002a6000802017f */
[----:B--2---:R-:W-:Y:S05]  /*15b60*/  @!P1 NANOSLEEP.SYNCS 0x989680 ;  /* 0x009896800000995d */ /* 0x004fea0003900000 */
[----:B------:R-:W2:Y:S02]  /*15b70*/  @!P1 SYNCS.PHASECHK.TRANS64 P1, [R3+URZ+0x38830], R2 ;  /* 0x03883002030095a7 */ /* 0x000ea4000802007f */
[----:B--2---:R-:W-:Y:S05]  /*15b80*/  @!P1 BRA `(.L_x_157) ;  /* 0xfffffffc00ec9947 */ /* 0x004fea000383ffff */
[----:B------:R-:W-:Y:S05]  /*15b90*/  BRA `(.L_x_154) ;  /* 0xfffffef8009c7947 */ /* 0x000fea000383ffff */
.L_x_161:
[----:B-1----:R-:W-:-:S04]  /*15ba0*/  IMAD.U32 R3, RZ, RZ, UR6 ;  /* 0x00000006ff037e24 */ /* 0x002fc8000f8e00ff */
[----:B------:R1:W2:Y:S03]  /*15bb0*/  SYNCS.PHASECHK.TRANS64.TRYWAIT P1, [R3+URZ+0x38850], R2 ;  /* 0x03885002030075a7 */ /* 0x0002a6000802017f */
[----:B--2---:R-:W-:Y:S05]  /*15bc0*/  @!P1 NANOSLEEP.SYNCS 0x989680 ;  /* 0x009896800000995d */ /* 0x004fea0003900000 */
[----:B------:R-:W2:Y:S02]  /*15bd0*/  @!P1 SYNCS.PHASECHK.TRANS64 P1, [R3+URZ+0x38850], R2 ;  /* 0x03885002030095a7 */ /* 0x000ea4000802007f */
[----:B--2---:R-:W-:Y:S05]  /*15be0*/  @!P1 BRA `(.L_x_161) ;  /* 0xfffffffc00ec9947 */ /* 0x004fea000383ffff */
[----:B------:R-:W-:Y:S05]  /*15bf0*/  BRA `(.L_x_158) ;  /* 0xfffffefc007c7947 */ /* 0x000fea000383ffff */
.L_x_167:
[----:B--2---:R2:W3:Y:S02]  /*15c00*/  SYNCS.PHASECHK.TRANS64.TRYWAIT P1, [R14+URZ+0x38850], R7 ;  /* 0x038850070e0075a7 */ /* 0x0044e4000802017f */
[----:B---3--:R-:W-:Y:S05]  /*15c10*/  @!P1 NANOSLEEP.SYNCS 0x989680 ;  /* 0x009896800000995d */ /* 0x008fea0003900000 */
[----:B------:R-:W3:Y:S02]  /*15c20*/  @!P1 SYNCS.PHASECHK.TRANS64 P1, [R14+URZ+0x38850], R7 ;  /* 0x038850070e0095a7 */ /* 0x000ee4000802007f */
[----:B---3--:R-:W-:Y:S05]  /*15c30*/  @!P1 BRA `(.L_x_167) ;  /* 0xfffffffc00f09947 */ /* 0x008fea000383ffff */
[----:B------:R-:W-:Y:S05]  /*15c40*/  BRA `(.L_x_166) ;  /* 0xffffff2400847947 */ /* 0x000fea000383ffff */
.L_x_215:
[----:B------:R-:W-:Y:S02]  /*15c50*/  IMAD.MOV.U32 R13, RZ, RZ, R0 ;  /* 0x000000ffff0d7224 */ /* 0x000fe400078e0000 */
[----:B------:R-:W-:Y:S02]  /*15c60*/  IMAD.MOV.U32 R12, RZ, RZ, RZ ;  /* 0x000000ffff0c7224 */ /* 0x000fe400078e00ff */
[----:B------:R-:W-:Y:S02]  /*15c70*/  IMAD.MOV.U32 R11, RZ, RZ, 0x1f ;  /* 0x0000001fff0b7424 */ /* 0x000fe400078e00ff */
[----:B------:R-:W-:-:S07]  /*15c80*/  IMAD.MOV.U32 R15, RZ, RZ, -0x1 ;  /* 0xffffffffff0f7424 */ /* 0x000fce00078e00ff */
[----:B--2---:R-:W-:Y:S05]  /*15c90*/  WARPSYNC.COLLECTIVE R15, `(.L_x_287) ;  /* 0x000000000f087348 */ /* 0x004fea0003c00000 */
[----:B------:R0:W1:Y:S02]  /*15ca0*/  SHFL.IDX P6, R14, R13, R12, R11 ;  /* 0x0000000c0d0e7389 */ /* 0x00006400000c000b */
[----:B012---:R-:W-:Y:S01]  /*15cb0*/  ENDCOLLECTIVE ;  /* 0x000000000000791b */ /* 0x007fe20003800000 */
.L_x_287:
[----:B------:R-:W-:Y:S05]  /*15cc0*/  BRA `(.L_x_288) ;  /* 0xffffffb400a07947 */ /* 0x000fea000383ffff */
.L_x_217:
[----:B------:R-:W-:Y:S01]  /*15cd0*/  BSSY B0, `(.L_x_289) ;  /* 0x0000006000007945 */ /* 0x000fe20003800000 */
[----:B------:R-:W-:-:S07]  /*15ce0*/  IMAD.MOV.U32 R15, RZ, RZ, -0x1 ;  /* 0xffffffffff0f7424 */ /* 0x000fce00078e00ff */
[----:B--2---:R-:W-:Y:S05]  /*15cf0*/  WARPSYNC.COLLECTIVE R15, `(.L_x_290) ;  /* 0x000000000f0c7348 */ /* 0x004fea0003c00000 */
[----:B------:R-:W-:Y:S02]  /*15d00*/  ELECT P6, UR62, PT ;  /* 0x00000000003e782f */ /* 0x000fe400038c0000 */
[----:B------:R-:W-:Y:S01]  /*15d10*/  MOV R14, UR62 ;  /* 0x0000003e000e7c02 */ /* 0x000fe20008000f00 */
[----:B--2---:R-:W-:Y:S10]  /*15d20*/  ENDCOLLECTIVE ;  /* 0x000000000000791b */ /* 0x004ff40003800000 */
.L_x_290:
[----:B------:R-:W-:Y:S05]  /*15d30*/  BSYNC B0 ;  /* 0x0000000000007941 */ /* 0x000fea0003800000 */
.L_x_289:
[----:B------:R-:W-:Y:S05]  /*15d40*/  BRA `(.L_x_291) ;  /* 0xffffffb400ac7947 */ /* 0x000fea000383ffff */
.L_x_219:
[----:B0-----:R0:W1:Y:S02]  /*15d50*/  SYNCS.PHASECHK.TRANS64.TRYWAIT P0, [R2+URZ+0x38880], R4 ;  /* 0x03888004020075a7 */ /* 0x001064000800017f */
[----:B-1----:R-:W-:Y:S05]  /*15d60*/  @!P0 NANOSLEEP.SYNCS 0x989680 ;  /* 0x009896800000895d */ /* 0x002fea0003900000 */
[----:B------:R-:W1:Y:S02]  /*15d70*/  @!P0 SYNCS.PHASECHK.TRANS64 P0, [R2+URZ+0x38880], R4 ;  /* 0x03888004020085a7 */ /* 0x000e64000800007f */
[----:B-1----:R-:W-:Y:S05]  /*15d80*/  @!P0 BRA `(.L_x_219) ;  /* 0xfffffffc00f08947 */ /* 0x002fea000383ffff */
[----:B------:R-:W-:Y:S05]  /*15d90*/  BRA `(.L_x_292) ;  /* 0xffffffb800107947 */ /* 0x000fea000383ffff */
.L_x_221:
[----:B-1----:R1:W2:Y:S02]  /*15da0*/  SYNCS.PHASECHK.TRANS64.TRYWAIT P0, [R2+URZ+0x38840], R4 ;  /* 0x03884004020075a7 */ /* 0x0022a4000800017f */
[----:B--2---:R-:W-:Y:S05]  /*15db0*/  @!P0 NANOSLEEP.SYNCS 0x989680 ;  /* 0x009896800000895d */ /* 0x004fea0003900000 */
[----:B------:R-:W2:Y:S02]  /*15dc0*/  @!P0 SYNCS.PHASECHK.TRANS64 P0, [R2+URZ+0x38840], R4 ;  /* 0x03884004020085a7 */ /* 0x000ea4000800007f */
[----:B--2---:R-:W-:Y:S05]  /*15dd0*/  @!P0 BRA `(.L_x_221) ;  /* 0xfffffffc00f08947 */ /* 0x004fea000383ffff */
[----:B------:R-:W-:Y:S05]  /*15de0*/  BRA `(.L_x_293) ;  /* 0xffffffb8007c7947 */ /* 0x000fea000383ffff */
.L_x_225:
[----:B------:R0:W5:Y:S01]  /*15df0*/  LDL.LU R8, [R1+0x3c] ;  /* 0x00003c0001087983 */ /* 0x0001620000300800 */
[----:B------:R-:W-:Y:S01]  /*15e00*/  IMAD.MOV.U32 R13, RZ, RZ, R2 ;  /* 0x000000ffff0d7224 */ /* 0x000fe200078e0002 */
[----:B------:R-:W-:Y:S01]  /*15e10*/  LOP3.LUT R7, R7, 0x7f, RZ, 0xc0, !PT ;  /* 0x0000007f07077812 */ /* 0x000fe200078ec0ff */
[----:B------:R-:W-:Y:S02]  /*15e20*/  IMAD.MOV.U32 R12, RZ, RZ, RZ ;  /* 0x000000ffff0c7224 */ /* 0x000fe400078e00ff */
[----:B------:R-:W-:Y:S01]  /*15e30*/  IMAD.MOV.U32 R11, RZ, RZ, 0x181f ;  /* 0x0000181fff0b7424 */ /* 0x000fe200078e00ff */
[----:B------:R-:W-:Y:S01]  /*15e40*/  SHF.R.U32.HI R3, RZ, 0x3, R7 ;  /* 0x00000003ff037819 */ /* 0x000fe20000011607 */
[----:B------:R-:W-:-:S04]  /*15e50*/  IMAD.MOV.U32 R15, RZ, RZ, -0x1 ;  /* 0xffffffffff0f7424 */ /* 0x000fc800078e00ff */
[----:B0-----:R-:W-:-:S07]  /*15e60*/  IMAD.IADD R3, R3, 0x1, R5 ;  /* 0x0000000103037824 */ /* 0x001fce00078e0205 */
[----:B-----5:R-:W-:Y:S05]  /*15e70*/  WARPSYNC.COLLECTIVE R15, `(.L_x_294) ;  /* 0x000000000f087348 */ /* 0x020fea0003c00000 */
[----:B------:R0:W1:Y:S02]  /*15e80*/  SHFL.IDX P6, R14, R13, R12, R11 ;  /* 0x0000000c0d0e7389 */ /* 0x00006400000c000b */
[----:B01---5:R-:W-:Y:S01]  /*15e90*/  ENDCOLLECTIVE ;  /* 0x000000000000791b */ /* 0x023fe20003800000 */
.L_x_294:
[----:B------:R-:W-:Y:S02]  /*15ea0*/  VIADD R5, R3, 0x10 ;  /* 0x0000001003057836 */ /* 0x000fe40000000000 */
[----:B------:R-:W-:Y:S02]  /*15eb0*/  IMAD.MOV.U32 R13, RZ, RZ, R0 ;  /* 0x000000ffff0d7224 */ /* 0x000fe400078e0000 */
[----:B------:R-:W-:Y:S02]  /*15ec0*/  IMAD R4, R8, R6, RZ ;  /* 0x0000000608047224 */ /* 0x000fe400078e02ff */
[----:B------:R-:W-:-:S07]  /*15ed0*/  IMAD.MOV.U32 R6, RZ, RZ, R14 ;  /* 0x000000ffff067224 */ /* 0x000fce00078e000e */
[----:B------:R-:W-:Y:S05]  /*15ee0*/  WARPSYNC.COLLECTIVE R15, `(.L_x_295) ;  /* 0x000000000f087348 */ /* 0x000fea0003c00000 */
[----:B------:R0:W1:Y:S02]  /*15ef0*/  SHFL.IDX P6, R14, R13, R12, R11 ;  /* 0x0000000c0d0e7389 */ /* 0x00006400000c000b */
[----:B01----:R-:W-:Y:S01]  /*15f00*/  ENDCOLLECTIVE ;  /* 0x000000000000791b */ /* 0x003fe20003800000 */
.L_x_295:
[----:B------:R-:W-:Y:S01]  /*15f10*/  ISETP.GE.AND P2, PT, R3, R4, PT ;  /* 0x000000040300720c */ /* 0x000fe20003f46270 */
[----:B------:R-:W-:Y:S02]  /*15f20*/  IMAD.MOV.U32 R13, RZ, RZ, R2 ;  /* 0x000000ffff0d7224 */ /* 0x000fe400078e0002 */
[----:B------:R-:W-:Y:S02]  /*15f30*/  IMAD.MOV.U32 R12, RZ, RZ, 0x1 ;  /* 0x00000001ff0c7424 */ /* 0x000fe400078e00ff */
[----:B------:R-:W-:-:S08]  /*15f40*/  IMAD.MOV.U32 R7, RZ, RZ, R14 ;  /* 0x000000ffff077224 */ /* 0x000fd000078e000e */
[----:B------:R-:W-:Y:S05]  /*15f50*/  WARPSYNC.COLLECTIVE R15, `(.L_x_296) ;  /* 0x000000000f087348 */ /* 0x000fea0003c00000 */
[----:B------:R0:W1:Y:S02]  /*15f60*/  SHFL.IDX P6, R14, R13, R12, R11 ;  /* 0x0000000c0d0e7389 */ /* 0x00006400000c000b */
[----:B01----:R-:W-:Y:S01]  /*15f70*/  ENDCOLLECTIVE ;  /* 0x000000000000791b */ /* 0x003fe20003800000 */
.L_x_296:
[----:B------:R-:W-:-:S05]  /*15f80*/  @!P2 IADD3 R7, P3, R10, R7, RZ ;  /* 0x000000070a07a210 */ /* 0x000fca0007f7e0ff */
[----:B------:R-:W-:-:S05]  /*15f90*/  @!P2 IMAD.X R6, RZ, RZ, R6, P3 ;  /* 0x000000ffff06a224 */ /* 0x000fca00018e0606 */
[----:B------:R-:W-:Y:S01]  /*15fa0*/  @!P2 LOP3.LUT R7, R7, R6, RZ, 0x3c, !PT ;  /* 0x000000060707a212 */ /* 0x000fe200078e3cff */
[----:B------:R-:W-:-:S03]  /*15fb0*/  IMAD.MOV.U32 R13, RZ, RZ, R0 ;  /* 0x000000ffff0d7224 */ /* 0x000fc600078e0000 */
[----:B------:R-:W-:-:S04]  /*15fc0*/  @!P2 LOP3.LUT R6, R7, R6, RZ, 0x3c, !PT ;  /* 0x000000060706a212 */ /* 0x000fc800078e3cff */
[----:B------:R-:W-:Y:S01]  /*15fd0*/  @!P2 LOP3.LUT R7, R7, R6, RZ, 0x3c, !PT ;  /* 0x000000060707a212 */ /* 0x000fe200078e3cff */
[----:B------:R-:W-:-:S07]  /*15fe0*/  IMAD.MOV.U32 R8, RZ, RZ, R14 ;  /* 0x000000ffff087224 */ /* 0x000fce00078e000e */
[----:B------:R-:W-:Y:S05]  /*15ff0*/  WARPSYNC.COLLECTIVE R15, `(.L_x_297) ;  /* 0x000000000f087348 */ /* 0x000fea0003c00000 */
[----:B------:R0:W1:Y:S02]  /*16000*/  SHFL.IDX P6, R14, R13, R12, R11 ;  /* 0x0000000c0d0e7389 */ /* 0x00006400000c000b */
[----:B01----:R-:W-:Y:S01]  /*16010*/  ENDCOLLECTIVE ;  /* 0x000000000000791b */ /* 0x003fe20003800000 */
.L_x_297:
[----:B------:R-:W-:Y:S01]  /*16020*/  @!PT LDS RZ, [RZ] ;  /* 0x00000000fffff984 */ /* 0x000fe20000000800 */
[----:B------:R-:W-:Y:S01]  /*16030*/  @!PT LDS RZ, [RZ] ;  /* 0x00000000fffff984 */ /* 0x000fe20000000800 */
[----:B------:R-:W-:Y:S01]  /*16040*/  @!PT LDS RZ, [RZ] ;  /* 0x00000000fffff984 */ /* 0x000fe20000000800 */
[----:B------:R0:W-:Y:S04]  /*16050*/  @!P2 LDGSTS.E.BYPASS.LTC128B.128 [R9+0x20400], desc[UR48][R6.64], !P0 ;  /* 0x204000000609afae */ /* 0x0001e8000c101d70 */
[----:B------:R0:W-:Y:S01]  /*16060*/  @!P2 LDGSTS.E.BYPASS.LTC128B.128 [R9+0x24400], desc[UR48][R6.64+0x80], !P1 ;  /* 0x244000800609afae */ /* 0x0001e2000c901d70 */
[----:B------:R-:W-:Y:S01]  /*16070*/  ISETP.GE.AND P2, PT, R5, R4, PT ;  /* 0x000000040500720c */ /* 0x000fe20003f46270 */
[----:B------:R-:W-:Y:S02]  /*16080*/  IMAD.MOV.U32 R13, RZ, RZ, R2 ;  /* 0x000000ffff0d7224 */ /* 0x000fe400078e0002 */
[----:B------:R-:W-:Y:S02]  /*16090*/  IMAD.MOV.U32 R12, RZ, RZ, 0x2 ;  /* 0x00000002ff0c7424 */ /* 0x000fe400078e00ff */
[----:B------:R-:W-:-:S08]  /*160a0*/  IMAD.MOV.U32 R5, RZ, RZ, R14 ;  /* 0x000000ffff057224 */ /* 0x000fd000078e000e */
[----:B0-----:R-:W-:Y:S05]  /*160b0*/  WARPSYNC.COLLECTIVE R15, `(.L_x_298) ;  /* 0x000000000f087348 */ /* 0x001fea0003c00000 */
[----:B------:R1:W2:Y:S02]  /*160c0*/  SHFL.IDX P6, R14, R13, R12, R11 ;  /* 0x0000000c0d0e7389 */ /* 0x0002a400000c000b */
[----:B012---:R-:W-:Y:S01]  /*160d0*/  ENDCOLLECTIVE ;  /* 0x000000000000791b */ /* 0x007fe20003800000 */
.L_x_298:
[----:B------:R-:W-:Y:S01]  /*160e0*/  @!P2 IADD3 R7, P3, R10, R5, RZ ;  /* 0x000000050a07a210 */ /* 0x000fe20007f7e0ff */
[----:B------:R-:W-:-:S04]  /*160f0*/  VIADD R5, R3, 0x20 ;  /* 0x0000002003057836 */ /* 0x000fc80000000000 */
        /* <DEDUP_REMOVED lines=9> */
[----:B------:R0:W-:Y:S01]  /*16190*/  @!P2 LDGSTS.E.BYPASS.LTC128B.128 [R9+0x24c00], desc[UR48][R6.64+0x80], !P1 ;  /* 0x24c000800609afae */ /* 0x0001e2000c901d70 */
[----:B------:R-:W-:Y:S01]  /*161a0*/  ISETP.GE.AND P2, PT, R5, R4, PT ;  /* 0x000000040500720c */ /* 0x000fe20003f46270 */
[----:B0-----:R-:W-:-:S12]  /*161b0*/  IMAD.MOV.U32 R6, RZ, RZ, R14 ;  /* 0x000000ffff067224 */ /* 0x001fd800078e000e */
[----:B------:R-:W-:Y:S05]  /*161c0*/  WARPSYNC.COLLECTIVE R15, `(.L_x_299) ;  /* 0x000000000f087348 */ /* 0x000fea0003c00000 */
[----:B------:R0:W1:Y:S02]  /*161d0*/  SHFL.IDX P6, R14, R13, R12, R11 ;  /* 0x0000000c0d0e7389 */ /* 0x00006400000c000b */
[----:B01----:R-:W-:Y:S01]  /*161e0*/  ENDCOLLECTIVE ;  /* 0x000000000000791b */ /* 0x003fe20003800000 */
.L_x_299:
[----:B------:R-:W-:Y:S02]  /*161f0*/  IMAD.MOV.U32 R13, RZ, RZ, R2 ;  /* 0x000000ffff0d7224 */ /* 0x000fe400078e0002 */
[----:B------:R-:W-:Y:S02]  /*16200*/  IMAD.MOV.U32 R12, RZ, RZ, 0x3 ;  /* 0x00000003ff0c7424 */ /* 0x000fe400078e00ff */
[----:B------:R-:W-:-:S07]  /*16210*/  IMAD.MOV.U32 R5, RZ, RZ, R14 ;  /* 0x000000ffff057224 */ /* 0x000fce00078e000e */
[----:B------:R-:W-:Y:S05]  /*16220*/  WARPSYNC.COLLECTIVE R15, `(.L_x_300) ;  /* 0x000000000f087348 */ /* 0x000fea0003c00000 */
[----:B------:R0:W1:Y:S02]  /*16230*/  SHFL.IDX P6, R14, R13, R12, R11 ;  /* 0x0000000c0d0e7389 */ /* 0x00006400000c000b */
[----:B01----:R-:W-:Y:S01]  /*16240*/  ENDCOLLECTIVE ;  /* 0x000000000000791b */ /* 0x003fe20003800000 */
.L_x_300:
[----:B------:R-:W-:-:S05]  /*16250*/  @!P2 IADD3 R5, P3, R10, R5, RZ ;  /* 0x000000050a05a210 */ /* 0x000fca0007f7e0ff */
[----:B------:R-:W-:-:S04]  /*16260*/  @!P2 IMAD.X R6, RZ, RZ, R6, P3 ;  /* 0x000000ffff06a224 */ /* 0x000fc800018e0606 */
[----:B------:R-:W-:Y:S02]  /*16270*/  @!P2 IMAD.MOV.U32 R7, RZ, RZ, R6 ;  /* 0x000000ffff07a224 */ /* 0x000fe400078e0006 */
[----:B------:R-:W-:Y:S02]  /*16280*/  @!P2 IMAD.MOV.U32 R6, RZ, RZ, R5 ;  /* 0x000000ffff06a224 */ /* 0x000fe400078e0005 */
[----:B------:R-:W-:Y:S02]  /*16290*/  IMAD.MOV.U32 R13, RZ, RZ, R0 ;  /* 0x000000ffff0d7224 */ /* 0x000fe400078e0000 */
[----:B------:R-:W-:Y:S01]  /*162a0*/  VIADD R5, R3, 0x30 ;  /* 0x0000003003057836 */ /* 0x000fe20000000000 */
        /* <DEDUP_REMOVED lines=10> */
.L_x_301:
[----:B------:R-:W-:Y:S02]  /*16350*/  IMAD.MOV.U32 R13, RZ, RZ, R2 ;  /* 0x000000ffff0d7224 */ /* 0x000fe400078e0002 */
[----:B------:R-:W-:Y:S02]  /*16360*/  IMAD.MOV.U32 R12, RZ, RZ, 0x4 ;  /* 0x00000004ff0c7424 */ /* 0x000fe400078e00ff */
[----:B------:R-:W-:-:S07]  /*16370*/  IMAD.MOV.U32 R5, RZ, RZ, R14 ;  /* 0x000000ffff057224 */ /* 0x000fce00078e000e */
[----:B------:R-:W-:Y:S05]  /*16380*/  WARPSYNC.COLLECTIVE R15, `(.L_x_302) ;  /* 0x000000000f087348 */ /* 0x000fea0003c00000 */
[----:B------:R0:W1:Y:S02]  /*16390*/  SHFL.IDX P6, R14, R13, R12, R11 ;  /* 0x0000000c0d0e7389 */ /* 0x00006400000c000b */
[----:B01----:R-:W-:Y:S01]  /*163a0*/  ENDCOLLECTIVE ;  /* 0x000000000000791b */ /* 0x003fe20003800000 */
.L_x_302:
        /* <DEDUP_REMOVED lines=16> */
.L_x_303:
[----:B------:R-:W-:Y:S02]  /*164b0*/  IMAD.MOV.U32 R13, RZ, RZ, R2 ;  /* 0x000000ffff0d7224 */ /* 0x000fe400078e0002 */
[----:B------:R-:W-:Y:S02]  /*164c0*/  IMAD.MOV.U32 R12, RZ, RZ, 0x5 ;  /* 0x00000005ff0c7424 */ /* 0x000fe400078e00ff */
[----:B------:R-:W-:-:S07]  /*164d0*/  IMAD.MOV.U32 R5, RZ, RZ, R14 ;  /* 0x000000ffff057224 */ /* 0x000fce00078e000e */
[----:B------:R-:W-:Y:S05]  /*164e0*/  WARPSYNC.COLLECTIVE R15, `(.L_x_304) ;  /* 0x000000000f087348 */ /* 0x000fea0003c00000 */
[----:B------:R0:W1:Y:S02]  /*164f0*/  SHFL.IDX P6, R14, R13, R12, R11 ;  /* 0x0000000c0d0e7389 */ /* 0x00006400000c000b */
[----:B01----:R-:W-:Y:S01]  /*16500*/  ENDCOLLECTIVE ;  /* 0x000000000000791b */ /* 0x003fe20003800000 */
.L_x_304:
        /* <DEDUP_REMOVED lines=16> */
.L_x_305:
[----:B------:R-:W-:Y:S02]  /*16610*/  IMAD.MOV.U32 R13, RZ, RZ, R2 ;  /* 0x000000ffff0d7224 */ /* 0x000fe400078e0002 */
[----:B------:R-:W-:Y:S02]  /*16620*/  IMAD.MOV.U32 R12, RZ, RZ, 0x6 ;  /* 0x00000006ff0c7424 */ /* 0x000fe400078e00ff */
[----:B------:R-:W-:-:S07]  /*16630*/  IMAD.MOV.U32 R5, RZ, RZ, R14 ;  /* 0x000000ffff057224 */ /* 0x000fce00078e000e */
[----:B------:R-:W-:Y:S05]  /*16640*/  WARPSYNC.COLLECTIVE R15, `(.L_x_306) ;  /* 0x000000000f087348 */ /* 0x000fea0003c00000 */
[----:B------:R0:W1:Y:S02]  /*16650*/  SHFL.IDX P6, R14, R13, R12, R11 ;  /* 0x0000000c0d0e7389 */ /* 0x00006400000c000b */
[----:B01----:R-:W-:Y:S01]  /*16660*/  ENDCOLLECTIVE ;  /* 0x000000000000791b */ /* 0x003fe20003800000 */
.L_x_306:
[----:B------:R-:W-:-:S05]  /*16670*/  @!P2 IADD3 R5, P3, R10, R5, RZ ;  /* 0x000000050a05a210 */ /* 0x000fca0007f7e0ff */
[----:B------:R-:W-:-:S04]  /*16680*/  @!P2 IMAD.X R6, RZ, RZ, R6, P3 ;  /* 0x000000ffff06a224 */ /* 0x000fc800018e0606 */
[----:B------:R-:W-:Y:S02]  /*16690*/  @!P2 IMAD.MOV.U32 R7, RZ, RZ, R6 ;  /* 0x000000ffff07a224 */ /* 0x000fe400078e0006 */
[----:B------:R-:W-:Y:S02]  /*166a0*/  @!P2 IMAD.MOV.U32 R6, RZ, RZ, R5 ;  /* 0x000000ffff06a224 */ /* 0x000fe400078e0005 */
[----:B------:R-:W-:-:S03]  /*166b0*/  IMAD.MOV.U32 R13, RZ, RZ, R0 ;  /* 0x000000ffff0d7224 */ /* 0x000fc600078e0000 */
        /* <DEDUP_REMOVED lines=9> */
.L_x_307:
[----:B------:R-:W-:-:S05]  /*16750*/  VIADD R7, R3, 0x60 ;  /* 0x0000006003077836 */ /* 0x000fca0000000000 */
[----:B------:R-:W-:Y:S01]  /*16760*/  ISETP.GE.AND P2, PT, R7, R4, PT ;  /* 0x000000040700720c */ /* 0x000fe20003f46270 */
[----:B------:R-:W-:Y:S02]  /*16770*/  IMAD.MOV.U32 R13, RZ, RZ, R2 ;  /* 0x000000ffff0d7224 */ /* 0x000fe400078e0002 */
[----:B------:R-:W-:Y:S02]  /*16780*/  IMAD.MOV.U32 R12, RZ, RZ, 0x7 ;  /* 0x00000007ff0c7424 */ /* 0x000fe400078e00ff */
[----:B------:R-:W-:-:S08]  /*16790*/  IMAD.MOV.U32 R5, RZ, RZ, R14 ;  /* 0x000000ffff057224 */ /* 0x000fd000078e000e */
[----:B------:R-:W-:Y:S05]  /*167a0*/  WARPSYNC.COLLECTIVE R15, `(.L_x_308) ;  /* 0x000000000f087348 */ /* 0x000fea0003c00000 */
[----:B------:R0:W1:Y:S02]  /*167b0*/  SHFL.IDX P6, R14, R13, R12, R11 ;  /* 0x0000000c0d0e7389 */ /* 0x00006400000c000b */
[----:B01----:R-:W-:Y:S01]  /*167c0*/  ENDCOLLECTIVE ;  /* 0x000000000000791b */ /* 0x003fe20003800000 */
.L_x_308:
[----:B------:R-:W-:-:S05]  /*167d0*/  @!P2 IADD3 R5, P3, R10, R5, RZ ;  /* 0x000000050a05a210 */ /* 0x000fca0007f7e0ff */
[----:B------:R-:W-:-:S04]  /*167e0*/  @!P2 IMAD.X R6, RZ, RZ, R6, P3 ;  /* 0x000000ffff06a224 */ /* 0x000fc800018e0606 */
[----:B------:R-:W-:Y:S02]  /*167f0*/  @!P2 IMAD.MOV.U32 R7, RZ, RZ, R6 ;  /* 0x000000ffff07a224 */ /* 0x000fe400078e0006 */
[----:B------:R-:W-:Y:S02]  /*16800*/  IMAD.MOV.U32 R13, RZ, RZ, R0 ;  /* 0x000000ffff0d7224 */ /* 0x000fe400078e0000 */
[----:B------:R-:W-:-:S05]  /*16810*/  @!P2 IMAD.MOV.U32 R6, RZ, RZ, R5 ;  /* 0x000000ffff06a224 */ /* 0x000fca00078e0005 */
[----:B------:R-:W-:Y:S01]  /*16820*/  @!PT LDS RZ, [RZ] ;  /* 0x00000000fffff984 */ /* 0x000fe20000000800 */
[----:B------:R-:W-:Y:S01]  /*16830*/  @!PT LDS RZ, [RZ] ;  /* 0x00000000fffff984 */ /* 0x000fe20000000800 */
[----:B------:R-:W-:Y:S01]  /*16840*/  @!PT LDS RZ, [RZ] ;  /* 0x00000000fffff984 */ /* 0x000fe20000000800 */
[----:B------:R0:W-:Y:S01]  /*16850*/  @!P2 LDGSTS.E.BYPASS.LTC128B.128 [R9+0x23400], desc[UR48][R6.64], !P0 ;  /* 0x234000000609afae */ /* 0x0001e2000c101d70 */
[----:B------:R-:W-:-:S03]  /*16860*/  IMAD.MOV.U32 R5, RZ, RZ, R14 ;  /* 0x000000ffff057224 */ /* 0x000fc600078e000e */
[----:B------:R0:W-:Y:S04]  /*16870*/  @!P2 LDGSTS.E.BYPASS.LTC128B.128 [R9+0x27400], desc[UR48][R6.64+0x80], !P1 ;  /* 0x274000800609afae */ /* 0x0001e8000c901d70 */
[----:B0-----:R-:W-:Y:S05]  /*16880*/  WARPSYNC.COLLECTIVE R15, `(.L_x_309) ;  /* 0x000000000f087348 */ /* 0x001fea0003c00000 */
[----:B------:R1:W2:Y:S02]  /*16890*/  SHFL.IDX P6, R14, R13, R12, R11 ;  /* 0x0000000c0d0e7389 */ /* 0x0002a400000c000b */
[----:B012---:R-:W-:Y:S01]  /*168a0*/  ENDCOLLECTIVE ;  /* 0x000000000000791b */ /* 0x007fe20003800000 */
.L_x_309:
[----:B------:R-:W-:Y:S01]  /*168b0*/  IMAD.MOV.U32 R0, RZ, RZ, R14 ;  /* 0x000000ffff007224 */ /* 0x000fe200078e000e */
[----:B------:R-:W-:Y:S06]  /*168c0*/  BRA `(.L_x_310) ;  /* 0xffffffb800ec7947 */ /* 0x000fec000383ffff */
.L_x_230:
[----:B0-----:R0:W2:Y:S02]  /*168d0*/  SYNCS.PHASECHK.TRANS64.TRYWAIT P0, [R17+URZ+0x38820], R0 ;  /* 0x03882000110075a7 */ /* 0x0010a4000800017f */
[----:B--2---:R-:W-:Y:S05]  /*168e0*/  @!P0 NANOSLEEP.SYNCS 0x989680 ;  /* 0x009896800000895d */ /* 0x004fea0003900000 */
[----:B------:R-:W2:Y:S02]  /*168f0*/  @!P0 SYNCS.PHASECHK.TRANS64 P0, [R17+URZ+0x38820], R0 ;  /* 0x03882000110085a7 */ /* 0x000ea4000800007f */
[----:B--2---:R-:W-:Y:S05]  /*16900*/  @!P0 BRA `(.L_x_230) ;  /* 0xfffffffc00f08947 */ /* 0x004fea000383ffff */
[----:B------:R-:W-:Y:S05]  /*16910*/  BRA `(.L_x_311) ;  /* 0xffffffbc00587947 */ /* 0x000fea000383ffff */
.L_x_236:
[----:B--2---:R2:W3:Y:S02]  /*16920*/  SYNCS.PHASECHK.TRANS64.TRYWAIT P0, [R6+URZ+0x38880], R5 ;  /* 0x03888005060075a7 */ /* 0x0044e4000800017f */
[----:B---3--:R-:W-:Y:S05]  /*16930*/  @!P0 NANOSLEEP.SYNCS 0x989680 ;  /* 0x009896800000895d */ /* 0x008fea0003900000 */
[----:B------:R-:W3:Y:S02]  /*16940*/  @!P0 SYNCS.PHASECHK.TRANS64 P0, [R6+URZ+0x38880], R5 ;  /* 0x03888005060085a7 */ /* 0x000ee4000800007f */
[----:B---3--:R-:W-:Y:S05]  /*16950*/  @!P0 BRA `(.L_x_236) ;  /* 0xfffffffc00f08947 */ /* 0x008fea000383ffff */
[----:B------:R-:W-:Y:S05]  /*16960*/  BRA `(.L_x_312) ;  /* 0xffffffc000107947 */ /* 0x000fea000383ffff */
.L_x_242:
[----:B-1----:R1:W3:Y:S02]  /*16970*/  SYNCS.PHASECHK.TRANS64.TRYWAIT P0, [R6+URZ+0x38840], R5 ;  /* 0x03884005060075a7 */ /* 0x0022e4000800017f */
[----:B---3--:R-:W-:Y:S05]  /*16980*/  @!P0 NANOSLEEP.SYNCS 0x989680 ;  /* 0x009896800000895d */ /* 0x008fea0003900000 */
[----:B------:R-:W3:Y:S02]  /*16990*/  @!P0 SYNCS.PHASECHK.TRANS64 P0, [R6+URZ+0x38840], R5 ;  /* 0x03884005060085a7 */ /* 0x000ee4000800007f */
[----:B---3--:R-:W-:Y:S05]  /*169a0*/  @!P0 BRA `(.L_x_242) ;  /* 0xfffffffc00f08947 */ /* 0x008fea000383ffff */
[----:B------:R-:W-:Y:S05]  /*169b0*/  BRA `(.L_x_313) ;  /* 0xffffffc000cc7947 */ /* 0x000fea000383ffff */
.L_x_249:
[----:B--2---:R2:W3:Y:S02]  /*169c0*/  SYNCS.PHASECHK.TRANS64.TRYWAIT P0, [R19+URZ+0x38870], R4 ;  /* 0x03887004130075a7 */ /* 0x0044e4000800017f */
[----:B---3--:R-:W-:Y:S05]  /*169d0*/  @!P0 NANOSLEEP.SYNCS 0x989680 ;  /* 0x009896800000895d */ /* 0x008fea0003900000 */
[----:B------:R-:W3:Y:S02]  /*169e0*/  @!P0 SYNCS.PHASECHK.TRANS64 P0, [R19+URZ+0x38870], R4 ;  /* 0x03887004130085a7 */ /* 0x000ee4000800007f */
[----:B---3--:R-:W-:Y:S05]  /*169f0*/  @!P0 BRA `(.L_x_249) ;  /* 0xfffffffc00f08947 */ /* 0x008fea000383ffff */
[----:B------:R-:W-:Y:S05]  /*16a00*/  BRA `(.L_x_314) ;  /* 0xffffffc400a47947 */ /* 0x000fea000383ffff */
.L_x_251:
[----:B--2---:R2:W3:Y:S02]  /*16a10*/  SYNCS.PHASECHK.TRANS64.TRYWAIT P0, [R19+URZ+0x38860], R4 ;  /* 0x03886004130075a7 */ /* 0x0044e4000800017f */
[----:B---3--:R-:W-:Y:S05]  /*16a20*/  @!P0 NANOSLEEP.SYNCS 0x989680 ;  /* 0x009896800000895d */ /* 0x008fea0003900000 */
[----:B------:R-:W3:Y:S02]  /*16a30*/  @!P0 SYNCS.PHASECHK.TRANS64 P0, [R19+URZ+0x38860], R4 ;  /* 0x03886004130085a7 */ /* 0x000ee4000800007f */
[----:B---3--:R-:W-:Y:S05]  /*16a40*/  @!P0 BRA `(.L_x_251) ;  /* 0xfffffffc00f08947 */ /* 0x008fea000383ffff */
[----:B------:R-:W-:Y:S05]  /*16a50*/  BRA `(.L_x_315) ;  /* 0xffffffc400ac7947 */ /* 0x000fea000383ffff */
.L_x_258:
[----:B0-----:R0:W2:Y:S02]  /*16a60*/  SYNCS.PHASECHK.TRANS64.TRYWAIT P1, [R2+URZ+0x38870], R0 ;  /* 0x03887000020075a7 */ /* 0x0010a4000802017f */
[----:B--2---:R-:W-:Y:S05]  /*16a70*/  @!P1 NANOSLEEP.SYNCS 0x989680 ;  /* 0x009896800000995d */ /* 0x004fea0003900000 */
[----:B------:R-:W2:Y:S02]  /*16a80*/  @!P1 SYNCS.PHASECHK.TRANS64 P1, [R2+URZ+0x38870], R0 ;  /* 0x03887000020095a7 */ /* 0x000ea4000802007f */
[----:B--2---:R-:W-:Y:S05]  /*16a90*/  @!P1 BRA `(.L_x_258) ;  /* 0xfffffffc00f09947 */ /* 0x004fea000383ffff */
[----:B------:R-:W-:Y:S05]  /*16aa0*/  BRA `(.L_x_316) ;  /* 0xffffffd000ec7947 */ /* 0x000fea000383ffff */
.L_x_260:
[----:B0-----:R0:W2:Y:S02]  /*16ab0*/  SYNCS.PHASECHK.TRANS64.TRYWAIT P1, [R2+URZ+0x38860], R0 ;  /* 0x03886000020075a7 */ /* 0x0010a4000802017f */
[----:B--2---:R-:W-:Y:S05]  /*16ac0*/  @!P1 NANOSLEEP.SYNCS 0x989680 ;  /* 0x009896800000995d */ /* 0x004fea0003900000 */
[----:B------:R-:W2:Y:S02]  /*16ad0*/  @!P1 SYNCS.PHASECHK.TRANS64 P1, [R2+URZ+0x38860], R0 ;  /* 0x03886000020095a7 */ /* 0x000ea4000802007f */
[----:B--2---:R-:W-:Y:S05]  /*16ae0*/  @!P1 BRA `(.L_x_260) ;  /* 0xfffffffc00f09947 */ /* 0x004fea000383ffff */
[----:B------:R-:W-:Y:S05]  /*16af0*/  BRA `(.L_x_317) ;  /* 0xffffffd000f47947 */ /* 0x000fea000383ffff */
.L_x_271:
[----:B0-----:R0:W1:Y:S02]  /*16b00*/  SYNCS.PHASECHK.TRANS64.TRYWAIT P0, [R0+URZ+0x38820], R3 ;  /* 0x03882003000075a7 */ /* 0x001064000800017f */
[----:B-1----:R-:W-:Y:S05]  /*16b10*/  @!P0 NANOSLEEP.SYNCS 0x989680 ;  /* 0x009896800000895d */ /* 0x002fea0003900000 */
[----:B------:R-:W1:Y:S02]  /*16b20*/  @!P0 SYNCS.PHASECHK.TRANS64 P0, [R0+URZ+0x38820], R3 ;  /* 0x03882003000085a7 */ /* 0x000e64000800007f */
[----:B-1----:R-:W-:Y:S05]  /*16b30*/  @!P0 BRA `(.L_x_271) ;  /* 0xfffffffc00f08947 */ /* 0x002fea000383ffff */
[----:B------:R-:W-:Y:S05]  /*16b40*/  BRA `(.L_x_318) ;  /* 0xffffffe800f47947 */ /* 0x000fea000383ffff */
.L_x_272:
[----:B------:R-:W1:Y:S01]  /*16b50*/  S2R R2, SR_TID.X ;  /* 0x0000000000027919 */ /* 0x000e620000002100 */
[----:B------:R-:W-:Y:S01]  /*16b60*/  BSSY B0, `(.L_x_319) ;  /* 0x000000a000007945 */ /* 0x000fe20003800000 */
[----:B------:R-:W-:Y:S02]  /*16b70*/  IMAD.MOV.U32 R12, RZ, RZ, RZ ;  /* 0x000000ffff0c7224 */ /* 0x000fe400078e00ff */
[----:B------:R-:W-:Y:S02]  /*16b80*/  IMAD.MOV.U32 R11, RZ, RZ, 0x1f ;  /* 0x0000001fff0b7424 */ /* 0x000fe400078e00ff */
[----:B------:R-:W-:Y:S01]  /*16b90*/  IMAD.MOV.U32 R15, RZ, RZ, -0x1 ;  /* 0xffffffffff0f7424 */ /* 0x000fe200078e00ff */
[----:B-1----:R-:W-:-:S04]  /*16ba0*/  SHF.R.U32.HI R2, RZ, 0x5, R2 ;  /* 0x00000005ff027819 */ /* 0x002fc80000011602 */
[----:B------:R-:W-:-:S05]  /*16bb0*/  LOP3.LUT R2, R2, 0x3, RZ, 0xc0, !PT ;  /* 0x0000000302027812 */ /* 0x000fca00078ec0ff */
[----:B------:R-:W-:-:S07]  /*16bc0*/  IMAD.MOV.U32 R13, RZ, RZ, R2 ;  /* 0x000000ffff0d7224 */ /* 0x000fce00078e0002 */
[----:B0-----:R-:W-:Y:S05]  /*16bd0*/  WARPSYNC.COLLECTIVE R15, `(.L_x_320) ;  /* 0x000000000f087348 */ /* 0x001fea0003c00000 */
[----:B------:R1:W2:Y:S02]  /*16be0*/  SHFL.IDX P6, R14, R13, R12, R11 ;  /* 0x0000000c0d0e7389 */ /* 0x0002a400000c000b */
[----:B012---:R-:W-:Y:S01]  /*16bf0*/  ENDCOLLECTIVE ;  /* 0x000000000000791b */ /* 0x007fe20003800000 */
.L_x_320:
[----:B------:R-:W-:Y:S05]  /*16c00*/  BSYNC B0 ;  /* 0x0000000000007941 */ /* 0x000fea0003800000 */
.L_x_319:
[----:B------:R-:W-:Y:S05]  /*16c10*/  BRA `(.L_x_321) ;  /* 0xffffffe800dc7947 */ /* 0x000fea000383ffff */
.L_x_275:
[----:B------:R-:W-:Y:S01]  /*16c20*/  BSSY B1, `(.L_x_322) ;  /* 0x0000006000017945 */ /* 0x000fe20003800000 */
[----:B------:R-:W-:-:S07]  /*16c30*/  IMAD.MOV.U32 R15, RZ, RZ, -0x1 ;  /* 0xffffffffff0f7424 */ /* 0x000fce00078e00ff */
[----:B01----:R-:W-:Y:S05]  /*16c40*/  WARPSYNC.COLLECTIVE R15, `(.L_x_323) ;  /* 0x000000000f0c7348 */ /* 0x003fea0003c00000 */
[----:B------:R-:W-:Y:S02]  /*16c50*/  ELECT P6, UR62, PT ;  /* 0x00000000003e782f */ /* 0x000fe400038c0000 */
[----:B------:R-:W-:Y:S01]  /*16c60*/  MOV R14, UR62 ;  /* 0x0000003e000e7c02 */ /* 0x000fe20008000f00 */
[----:B01----:R-:W-:Y:S10]  /*16c70*/  ENDCOLLECTIVE ;  /* 0x000000000000791b */ /* 0x003ff40003800000 */
.L_x_323:
[----:B------:R-:W-:Y:S05]  /*16c80*/  BSYNC B1 ;  /* 0x0000000000017941 */ /* 0x000fea0003800000 */
.L_x_322:
[----:B------:R-:W-:Y:S05]  /*16c90*/  BRA `(.L_x_324) ;  /* 0xffffffe800d47947 */ /* 0x000fea000383ffff */
.L_x_277:
[----:B0-----:R0:W1:Y:S02]  /*16ca0*/  SYNCS.PHASECHK.TRANS64.TRYWAIT P1, [R6+URZ], R5 ;  /* 0x00000005060075a7 */ /* 0x001064000802017f */
[----:B-1----:R-:W-:Y:S05]  /*16cb0*/  @!P1 NANOSLEEP.SYNCS 0x989680 ;  /* 0x009896800000995d */ /* 0x002fea0003900000 */
[----:B------:R-:W1:Y:S02]  /*16cc0*/  @!P1 SYNCS.PHASECHK.TRANS64 P1, [R6+URZ], R5 ;  /* 0x00000005060095a7 */ /* 0x000e64000802007f */
[----:B-1----:R-:W-:Y:S05]  /*16cd0*/  @!P1 BRA `(.L_x_277) ;  /* 0xfffffffc00f09947 */ /* 0x002fea000383ffff */
[----:B------:R-:W-:Y:S05]  /*16ce0*/  BRA `(.L_x_325) ;  /* 0xffffffec00107947 */ /* 0x000fea000383ffff */
.L_x_278:
[----:B-1----:R1:W2:Y:S02]  /*16cf0*/  SYNCS.PHASECHK.TRANS64.TRYWAIT P1, [R7+URZ], R2 ;  /* 0x00000002070075a7 */ /* 0x0022a4000802017f */
[----:B--2---:R-:W-:Y:S05]  /*16d00*/  @!P1 NANOSLEEP.SYNCS 0x989680 ;  /* 0x009896800000995d */ /* 0x004fea0003900000 */
[----:B------:R-:W2:Y:S02]  /*16d10*/  @!P1 SYNCS.PHASECHK.TRANS64 P1, [R7+URZ], R2 ;  /* 0x00000002070095a7 */ /* 0x000ea4000802007f */
[----:B--2---:R-:W-:Y:S05]  /*16d20*/  @!P1 BRA `(.L_x_278) ;  /* 0xfffffffc00f09947 */ /* 0x004fea000383ffff */
[----:B------:R-:W-:Y:S05]  /*16d30*/  BRA `(.L_x_326) ;  /* 0xffffffec00047947 */ /* 0x000fea000383ffff */
.L_x_280:
[----:B--2---:R2:W3:Y:S02]  /*16d40*/  SYNCS.PHASECHK.TRANS64.TRYWAIT P1, [R4+URZ+0x38860], R5 ;  /* 0x03886005040075a7 */ /* 0x0044e4000802017f */
[----:B---3--:R-:W-:Y:S05]  /*16d50*/  @!P1 NANOSLEEP.SYNCS 0x989680 ;  /* 0x009896800000995d */ /* 0x008fea0003900000 */
[----:B------:R-:W3:Y:S02]  /*16d60*/  @!P1 SYNCS.PHASECHK.TRANS64 P1, [R4+URZ+0x38860], R5 ;  /* 0x03886005040095a7 */ /* 0x000ee4000802007f */
[----:B---3--:R-:W-:Y:S05]  /*16d70*/  @!P1 BRA `(.L_x_280) ;  /* 0xfffffffc00f09947 */ /* 0x008fea000383ffff */
[----:B------:R-:W-:Y:S05]  /*16d80*/  BRA `(.L_x_327) ;  /* 0xffffffec00087947 */ /* 0x000fea000383ffff */
.L_x_282:
[----:B---3--:R3:W4:Y:S02]  /*16d90*/  SYNCS.PHASECHK.TRANS64.TRYWAIT P1, [R3+URZ+0x38860], R2 ;  /* 0x03886002030075a7 */ /* 0x008724000802017f */
[----:B----4-:R-:W-:Y:S05]  /*16da0*/  @!P1 NANOSLEEP.SYNCS 0x989680 ;  /* 0x009896800000995d */ /* 0x010fea0003900000 */
[----:B------:R-:W4:Y:S02]  /*16db0*/  @!P1 SYNCS.PHASECHK.TRANS64 P1, [R3+URZ+0x38860], R2 ;  /* 0x03886002030095a7 */ /* 0x000f24000802007f */
[----:B----4-:R-:W-:Y:S05]  /*16dc0*/  @!P1 BRA `(.L_x_282) ;  /* 0xfffffffc00f09947 */ /* 0x010fea000383ffff */
[----:B------:R-:W-:Y:S05]  /*16dd0*/  BRA `(.L_x_328) ;  /* 0xffffffec00087947 */ /* 0x000fea000383ffff */
.L_x_284:
[----:B----4-:R4:W0:Y:S02]  /*16de0*/  SYNCS.PHASECHK.TRANS64.TRYWAIT P0, [R4+URZ+0x38880], R5 ;  /* 0x03888005040075a7 */ /* 0x010824000800017f */
[----:B0-----:R-:W-:Y:S05]  /*16df0*/  @!P0 NANOSLEEP.SYNCS 0x989680 ;  /* 0x009896800000895d */ /* 0x001fea0003900000 */
[----:B------:R-:W0:Y:S02]  /*16e00*/  @!P0 SYNCS.PHASECHK.TRANS64 P0, [R4+URZ+0x38880], R5 ;  /* 0x03888005040085a7 */ /* 0x000e24000800007f */
[----:B0-----:R-:W-:Y:S05]  /*16e10*/  @!P0 BRA `(.L_x_284) ;  /* 0xfffffffc00f08947 */ /* 0x001fea000383ffff */
[----:B------:R-:W-:Y:S05]  /*16e20*/  BRA `(.L_x_285) ;  /* 0xffffffec00047947 */ /* 0x000fea000383ffff */
.L_x_329:
        /* <DEDUP_REMOVED lines=13> */
.L_x_13339:


//--------------------- .text._ZN7cutlass13device_kernelIN5flash11enable_sm90INS1_16FlashAttnFwdSm90INS1_25CollectiveMainloopFwdSm90ILi2EN4cute5tupleIJNS5_1CILi1EEES8_S8_EEENS6_IJNS7_ILi128EEESA_NS7_ILi256EEEEEELi256ENS_12float_e4m3_tEfNS_4arch4Sm90ELb0ELb0ELb1ELb1ELb0ELb1ELb0ELb1ELb1ELb1ELb1ELb0EEENS1_21CollectiveEpilogueFwdINS6_IJSA_SB_SA_EEES9_NS_10bfloat16_tESF_Li256ELb1ELb1ELb1ELb1EEENS1_36VarlenDynamicPersistentTileSchedulerILi128ELi128ELi256ELi128ELb1ELb1ELb1ELb0ELb1ELb1EEEEEEEEEvNT_6ParamsE --------------------------
	.section	.text._ZN7cutlass13device_kernelIN5flash11enable_sm90INS1_16FlashAttnFwdSm90INS1_25CollectiveMainloopFwdSm90ILi2EN4cute5tupleIJNS5_1CILi1EEES8_S8_EEENS6_IJNS7_ILi128EEESA_NS7_ILi256EEEEEELi256ENS_12float_e4m3_tEfNS_4arch4Sm90ELb0ELb0ELb1ELb1ELb0ELb1ELb0ELb1ELb1ELb1ELb1ELb0EEENS1_21CollectiveEpilogueFwdINS6_IJSA_SB_SA_EEES9_NS_10bfloat16_tESF_Li256ELb1ELb1ELb1ELb1EEENS1_36VarlenDynamicPersistentTileSchedulerILi128ELi128ELi256ELi128ELb1ELb1ELb1ELb0ELb1ELb1EEEEEEEEEvNT_6ParamsE,"ax",@progbits
	.align	128
.text._ZN7cutlass13device_kernelIN5flash11enable_sm90INS1_16FlashAttnFwdSm90INS1_25CollectiveMainloopFwdSm90ILi2EN4cute5tupleIJNS5_1CILi1EEES8_S8_EEENS6_IJNS7_ILi128EEESA_NS7_ILi256EEEEEELi256ENS_12float_e4m3_tEfNS_4arch4Sm90ELb0ELb0ELb1ELb1ELb0ELb1ELb0ELb1ELb1ELb1ELb1ELb0EEENS1_21CollectiveEpilogueFwdINS6_IJSA_SB_SA_EEES9_NS_10bfloat16_tESF_Li256ELb1ELb1ELb1ELb1EEENS1_36VarlenDynamicPersistentTileSchedulerILi128ELi128ELi256ELi128ELb1ELb1ELb1ELb0ELb1ELb1EEEEEEEEEvNT_6ParamsE:
        .type           _ZN7cutlass13device_kernelIN5flash11enable_sm90INS1_16FlashAttnFwdSm90INS1_25CollectiveMainloopFwdSm90ILi2EN4cute5tupleIJNS5_1CILi1EEES8_S8_EEENS6_IJNS7_ILi128EEESA_NS7_ILi256EEEEEELi256ENS_12float_e4m3_tEfNS_4arch4Sm90ELb0ELb0ELb1ELb1ELb0ELb1ELb0ELb1ELb1ELb1ELb1ELb0EEENS1_21CollectiveEpilogueFwdINS6_IJSA_SB_SA_EEES9_NS_10bfloat16_tESF_Li256ELb1ELb1ELb1ELb1EEENS1_36VarlenDynamicPersistentTileSchedulerILi128ELi128ELi256ELi128ELb1ELb1ELb1ELb0ELb1ELb1EEEEEEEEEvNT_6ParamsE,@function
        .size           _ZN7cutlass13device_kernelIN5flash11enable_sm90INS1_16FlashAttnFwdSm90INS1_25CollectiveMainloopFwdSm90ILi2EN4cute5tupleIJNS5_1CILi1EEES8_S8_EEENS6_IJNS7_ILi128EEESA_NS7_ILi256EEEEEELi256ENS_12float_e4m3_tEfNS_4arch4Sm90ELb0ELb0ELb1ELb1ELb0ELb1ELb0ELb1ELb1ELb1ELb1ELb0EEENS1_21CollectiveEpilogueFwdINS6_IJSA_SB_SA_EEES9_NS_10bfloat16_tESF_Li256ELb1ELb1ELb1ELb1EEENS1_36VarlenDynamicPersistentTileSchedulerILi128ELi128ELi256ELi128ELb1ELb1ELb1ELb0ELb1ELb1EEEEEEEEEvNT_6ParamsE,(.L_x_13340 - _ZN7cutlass13device_kernelIN5flash11enable_sm90INS1_16FlashAttnFwdSm90INS1_25CollectiveMainloopFwdSm90ILi2EN4cute5tupleIJNS5_1CILi1EEES8_S8_EEENS6_IJNS7_ILi128EEESA_NS7_ILi256EEEEEELi256ENS_12float_e4m3_tEfNS_4arch4Sm90ELb0ELb0ELb1ELb1ELb0ELb1ELb0ELb1ELb1ELb1ELb1ELb0EEENS1_21CollectiveEpilogueFwdINS6_IJSA_SB_SA_EEES9_NS_10bfloat16_tESF_Li256ELb1ELb1ELb1ELb1EEENS1_36VarlenDynamicPersistentTileSchedulerILi128ELi128ELi256ELi128ELb1ELb1ELb1ELb0ELb1ELb1EEEEEEEEEvNT_6ParamsE)
        .other          _ZN7cutlass13device_kernelIN5flash11enable_sm90INS1_16FlashAttnFwdSm90INS1_25CollectiveMainloopFwdSm90ILi2EN4cute5tupleIJNS5_1CILi1EEES8_S8_EEENS6_IJNS7_ILi128EEESA_NS7_ILi256EEEEEELi256ENS_12float_e4m3_tEfNS_4arch4Sm90ELb0ELb0ELb1ELb1ELb0ELb1ELb0ELb1ELb1ELb1ELb1ELb0EEENS1_21CollectiveEpilogueFwdINS6_IJSA_SB_SA_EEES9_NS_10bfloat16_tESF_Li256ELb1ELb1ELb1ELb1EEENS1_36VarlenDynamicPersistentTileSchedulerILi128ELi128ELi256ELi128ELb1ELb1ELb1ELb0ELb1ELb1EEEEEEEEEvNT_6ParamsE,@"STO_CUDA_ENTRY STV_DEFAULT"
_ZN7cutlass13device_kernelIN5flash11enable_sm90INS1_16FlashAttnFwdSm90INS1_25CollectiveMainloopFwdSm90ILi2EN4cute5tupleIJNS5_1CILi1EEES8_S8_EEENS6_IJNS7_ILi128EEESA_NS7_ILi256EEEEEELi256ENS_12float_e4m3_tEfNS_4arch4Sm90ELb0ELb0ELb1ELb1ELb0ELb1ELb0ELb1ELb1ELb1ELb1ELb0EEENS1_21CollectiveEpilogueFwdINS6_IJSA_SB_SA_EEES9_NS_10bfloat16_tESF_Li256ELb1ELb1ELb1ELb1EEENS1_36VarlenDynamicPersistentTileSchedulerILi128ELi128ELi256ELi128ELb1ELb1ELb1ELb0ELb1ELb1EEEEEEEEEvNT_6ParamsE:
        /* <DEDUP_REMOVED lines=13> */
[----:B------:R-:W-:Y:S02]  /*00d0*/  UIADD3 UR10, UP2, UR4, 0x570, URZ ;  /* 0x00000570040a7890 */ /* 0x000fe4000ff5e03f */
[----:B------:R-:W-:Y:S02]  /*00e0*/  UIADD3 UR4, UP3, UR4, 0x670, URZ ;  /* 0x0000067004047890 */ /* 0x000fe4000ff7e03f */
[----:B------:R-:W-:-:S02]  /*00f0*/  UIADD3.X UR7, URZ, UR5, URZ, UP0, !UPT ;  /* 0x000000053f077290 */ /* 0x000fc400087fe43f */
[----:B------:R-:W-:Y:S02]  /*0100*/  UIADD3.X UR9, URZ, UR5, URZ, UP1, !UPT ;  /* 0x000000053f097290 */ /* 0x000fe40008ffe43f */
[----:B------:R-:W-:Y:S02]  /*0110*/  UIADD3.X UR11, URZ, UR5, URZ, UP2, !UPT ;  /* 0x000000053f0b7290 */ /* 0x000fe400097fe43f */
[----:B------:R-:W-:-:S03]  /*0120*/  UIADD3.X UR5, URZ, UR5, URZ, UP3, !UPT ;  /* 0x000000053f057290 */ /* 0x000fc60009ffe43f */
[----:B------:R0:W-:Y:S02]  /*0130*/  UTMACCTL.PF [UR6] ;  /* 0x00000000060079b9 */ /* 0x0001e40008040000 */
[----:B------:R0:W-:Y:S02]  /*0140*/  UTMACCTL.PF [UR8] ;  /* 0x00000000080079b9 */ /* 0x0001e40008040000 */
[----:B------:R0:W-:Y:S02]  /*0150*/  UTMACCTL.PF [UR10] ;  /* 0x000000000a0079b9 */ /* 0x0001e40008040000 */
[----:B------:R0:W-:Y:S02]  /*0160*/  UTMACCTL.PF [UR4] ;  /* 0x00000000040079b9 */ /* 0x0001e40008040000 */
[----:B0-----:R-:W-:Y:S01]  /*0170*/  NOP ;  /* 0x0000000000007918 */ /* 0x001fe20000000000 */
.L_x_331:
[----:B------:R-:W-:Y:S05]  /*0180*/  BSYNC B0 ;  /* 0x0000000000007941 */ /* 0x000fea0003800000 */
.L_x_330:
        /* <DEDUP_REMOVED lines=41> */
.L_x_332:
        /* <DEDUP_REMOVED lines=22> */
.L_x_333:
        /* <DEDUP_REMOVED lines=18> */
.L_x_334:
        /* <DEDUP_REMOVED lines=22> */
.L_x_335:
        /* <DEDUP_REMOVED lines=22> */
.L_x_336:
[----:B------:R-:W-:Y:S01]  /*0960*/  PLOP3.LUT P0, PT, PT, PT, UP0, 0x80, 0x0 ;  /* 0x000000000000781c */ /* 0x000fe20003f0f008 */
[----:B------:R-:W-:Y:S01]  /*0970*/  UMOV UR37, 0x1 ;  /* 0x0000000100257882 */ /* 0x000fe20000000000 */
[----:B------:R-:W-:Y:S01]  /*0980*/  NOP ;  /* 0x0000000000007918 */ /* 0x000fe20000000000 */
[----:B------:R-:W-:Y:S01]  /*0990*/  USEL UR37, UR37, 0x2, !UP0 ;  /* 0x0000000225257887 */ /* 0x000fe2000c000000 */
[----:B------:R-:W-:Y:S01]  /*09a0*/  BSSY B8, `(.L_x_337) ;  /* 0x0002b33000087945 */ /* 0x000fe20003800000 */
[----:B------:R-:W-:Y:S01]  /*09b0*/  ULDC.64 UR42, c[0x0][0x208] ;  /* 0x00008200002a7ab9 */ /* 0x000fe20000000a00 */
[----:B012-4-:R-:W-:Y:S07]  /*09c0*/  BAR.SYNC.DEFER_BLOCKING 0x0 ;  /* 0x0000000000007b1d */ /* 0x017fee0000010000 */
[----:B------:R-:W-:Y:S05]  /*09d0*/  @!P0 BRA `(.L_x_338) ;  /* 0x0000023000e08947 */ /* 0x000fea0003800000 */
.L_x_339:
[----:B------:R-:W-:-:S08]  /*09e0*/  NOP ;  /* 0x0000000000007918 */ /* 0x000fd00000000000 */
[----:B------:R-:W0:Y:S02]  /*09f0*/  USETMAXREG.TRY_ALLOC.CTAPOOL UP0, 0xf0 ;  /* 0x000000f0000079c8 */ /* 0x000e240008000600 */
[----:B0-----:R-:W-:-:S13]  /*0a00*/  PLOP3.LUT P0, PT, PT, PT, UP0, 0x80, 0x0 ;  /* 0x000000000000781c */ /* 0x001fda0003f0f008 */
[----:B------:R-:W-:Y:S05]  /*0a10*/  @!P0 BRA `(.L_x_339) ;  /* 0xfffffffc00f08947 */ /* 0x000fea000383ffff */
[----:B------:R-:W2:Y:S01]  /*0a20*/  LDL.LU R0, [R1+0x10] ;  /* 0x0000100001007983 */ /* 0x000ea20000300800 */
[----:B------:R-:W0:Y:S01]  /*0a30*/  S2R R2, SR_TID.X ;  /* 0x0000000000027919 */ /* 0x000e220000002100 */
[----:B------:R-:W1:Y:S01]  /*0a40*/  S2UR UR36, SR_CgaCtaId ;  /* 0x00000000002479c3 */ /* 0x000e620000008800 */
[----:B------:R-:W-:Y:S01]  /*0a50*/  UMOV UR4, 0x400 ;  /* 0x0000040000047882 */ /* 0x000fe20000000000 */
[----:B0-----:R-:W-:-:S06]  /*0a60*/  SHF.R.U32.HI R2, RZ, 0x7, R2 ;  /* 0x00000007ff027819 */ /* 0x001fcc0000011602 */
[----:B------:R-:W-:Y:S06]  /*0a70*/  BAR.ARV 0x8, 0x180 ;  /* 0x0206000000007b1d */ /* 0x000fec0000002000 */
[----:B------:R-:W-:-:S13]  /*0a80*/  ISETP.NE.AND P0, PT, R2, 0x1, PT ;  /* 0x000000010200780c */ /* 0x000fda0003f05270 */
[----:B------:R-:W-:Y:S08]  /*0a90*/  @!P0 BAR.ARV 0x9, 0x100 ;  /* 0x0244000000008b1d */ /* 0x000ff00000002000 */
[----:B------:R-:W-:Y:S01]  /*0aa0*/  BAR.SYNC.DEFER_BLOCKING 0x5, 0x180 ;  /* 0x0146000000007b1d */ /* 0x000fe20000010000 */
[----:B-1----:R-:W-:-:S06]  /*0ab0*/  ULEA UR4, UR36, UR4, 0x18 ;  /* 0x0000000424047291 */ /* 0x002fcc000f8ec03f */
[----:B------:R-:W-:Y:S01]  /*0ac0*/  IMAD.U32 R22, RZ, RZ, UR4 ;  /* 0x00000004ff167e24 */ /* 0x000fe2000f8e00ff */
[----:B------:R-:W-:-:S04]  /*0ad0*/  ULDC UR4, c[0x0][0xc3c] ;  /* 0x00030f0000047ab9 */ /* 0x000fc80000000800 */
[----:B------:R-:W0:Y:S01]  /*0ae0*/  LDS.128 R28, [R22+0x388d0] ;  /* 0x0388d000161c7984 */ /* 0x000e220000000c00 */
[----:B------:R-:W-:Y:S06]  /*0af0*/  BAR.ARV 0x4, 0x180 ;  /* 0x0106000000007b1d */ /* 0x000fec0000002000 */
[----:B--2---:R-:W-:-:S04]  /*0b00*/  LOP3.LUT R0, R0, 0xfffffff7, RZ, 0xc0, !PT ;  /* 0xfffffff700007812 */ /* 0x004fc800078ec0ff */
[----:B------:R-:W-:-:S05]  /*0b10*/  @P0 LOP3.LUT R0, R0, 0x8, RZ, 0xfc, !PT ;  /* 0x0000000800000812 */ /* 0x000fca00078efcff */
[----:B------:R1:W-:Y:S01]  /*0b20*/  STL [R1+0x10], R0 ;  /* 0x0000100001007387 */ /* 0x0003e20000100800 */
[----:B0-----:R-:W-:-:S13]  /*0b30*/  ISETP.GE.AND P0, PT, R31, UR4, PT ;  /* 0x000000041f007c0c */ /* 0x001fda000bf06270 */
[----:B-1----:R-:W-:Y:S05]  /*0b40*/  @P0 BRA `(.L_x_340) ;  /* 0x000002b000600947 */ /* 0x002fea0003800000 */
[----:B------:R-:W0:Y:S01]  /*0b50*/  S2R R0, SR_TID.X ;  /* 0x0000000000007919 */ /* 0x000e220000002100 */
[----:B------:R-:W-:Y:S01]  /*0b60*/  IMAD.MOV.U32 R232, RZ, RZ, RZ ;  /* 0x000000ffffe87224 */ /* 0x000fe200078e00ff */
[----:B------:R-:W-:Y:S01]  /*0b70*/  CS2R R234, SRZ ;  /* 0x0000000000ea7805 */ /* 0x000fe2000001ff00 */
[----:B------:R-:W-:Y:S01]  /*0b80*/  IMAD.MOV.U32 R152, RZ, RZ, RZ ;  /* 0x000000ffff987224 */ /* 0x000fe200078e00ff */
[----:B------:R-:W-:Y:S01]  /*0b90*/  ULOP3.LUT UR46, UR37, 0x1, URZ, 0xfc, !UPT ;  /* 0x00000001252e7892 */ /* 0x000fe2000f8efc3f */
[----:B------:R-:W-:Y:S01]  /*0ba0*/  UMOV UR39, URZ ;  /* 0x0000003f00277c82 */ /* 0x000fe20008000000 */
[----:B0-----:R-:W-:-:S05]  /*0bb0*/  VIADD R0, R0, 0xffffff80 ;  /* 0xffffff8000007836 */ /* 0x001fca0000000000 */
[----:B------:R-:W-:-:S04]  /*0bc0*/  SHF.R.S32.HI R3, RZ, 0x1f, R0 ;  /* 0x0000001fff037819 */ /* 0x000fc80000011400 */
[CC--:B------:R-:W-:Y:S02]  /*0bd0*/  LEA.HI R2, R3.reuse, R0.reuse, RZ, 0x7 ;  /* 0x0000000003027211 */ /* 0x0c0fe400078f38ff */
[CC--:B------:R-:W-:Y:S02]  /*0be0*/  LEA.HI R4, R3.reuse, R0.reuse, RZ, 0x4 ;  /* 0x0000000003047211 */ /* 0x0c0fe400078f20ff */
[----:B------:R-:W-:Y:S02]  /*0bf0*/  LOP3.LUT R5, R2, 0xffffff80, RZ, 0xc0, !PT ;  /* 0xffffff8002057812 */ /* 0x000fe400078ec0ff */
[----:B------:R-:W-:Y:S02]  /*0c00*/  SHF.R.S32.HI R7, RZ, 0x4, R4 ;  /* 0x00000004ff077819 */ /* 0x000fe40000011404 */
[CC--:B------:R-:W-:Y:S01]  /*0c10*/  LEA.HI R23, R3.reuse, R0.reuse, RZ, 0x3 ;  /* 0x0000000003177211 */ /* 0x0c0fe200078f18ff */
[----:B------:R-:W-:Y:S01]  /*0c20*/  IMAD.IADD R14, R0, 0x1, -R5 ;  /* 0x00000001000e7824 */ /* 0x000fe200078e0a05 */
[----:B------:R-:W-:-:S04]  /*0c30*/  LEA.HI R5, R3, R0, RZ, 0x5 ;  /* 0x0000000003057211 */ /* 0x000fc800078f28ff */
[----:B------:R-:W-:Y:S01]  /*0c40*/  SHF.L.U32 R6, R5, 0x5, RZ ;  /* 0x0000000505067819 */ /* 0x000fe200000006ff */
[----:B------:R-:W-:Y:S01]  /*0c50*/  STL [R1+0x110], R14 ;  /* 0x0001100e01007387 */ /* 0x000fe20000100800 */
[----:B------:R-:W-:Y:S02]  /*0c60*/  LOP3.LUT R5, R4, 0x3fffff0, RZ, 0xc0, !PT ;  /* 0x03fffff004057812 */ /* 0x000fe400078ec0ff */
[----:B------:R-:W-:Y:S02]  /*0c70*/  LOP3.LUT R6, R6, 0xfffffc00, RZ, 0xc0, !PT ;  /* 0xfffffc0006067812 */ /* 0x000fe400078ec0ff */
[----:B------:R-:W-:Y:S01]  /*0c80*/  SHF.R.S32.HI R8, RZ, 0x1f, R14 ;  /* 0x0000001fff087819 */ /* 0x000fe2000001140e */
[----:B------:R-:W-:Y:S01]  /*0c90*/  IMAD.IADD R5, R0, 0x1, -R5 ;  /* 0x0000000100057824 */ /* 0x000fe200078e0a05 */
[----:B------:R-:W-:Y:S02]  /*0ca0*/  LEA.HI R4, R4, R7, RZ, 0x1 ;  /* 0x0000000704047211 */ /* 0x000fe400078f08ff */
[----:B------:R-:W-:Y:S01]  /*0cb0*/  LEA.HI R10, R8, R14, RZ, 0x2 ;  /* 0x0000000e080a7211 */ /* 0x000fe200078f10ff */
[----:B------:R-:W-:Y:S01]  /*0cc0*/  IMAD R9, R5, 0x40, R6 ;  /* 0x0000004005097824 */ /* 0x000fe200078e0206 */
[----:B------:R-:W-:-:S02]  /*0cd0*/  SHF.R.S32.HI R5, RZ, 0x7, R2 ;  /* 0x00000007ff057819 */ /* 0x000fc40000011402 */
[----:B------:R-:W-:Y:S02]  /*0ce0*/  LOP3.LUT R4, R4, 0x1ffffffe, RZ, 0xc0, !PT ;  /* 0x1ffffffe04047812 */ /* 0x000fe400078ec0ff */
[----:B------:R-:W-:Y:S02]  /*0cf0*/  LEA.HI R2, R2, R5, RZ, 0x1 ;  /* 0x0000000502027211 */ /* 0x000fe400078f08ff */
[----:B------:R-:W-:Y:S01]  /*0d00*/  SHF.R.S32.HI R11, RZ, 0x2, R10 ;  /* 0x00000002ff0b7819 */ /* 0x000fe2000001140a */
[----:B------:R-:W-:Y:S01]  /*0d10*/  IMAD.IADD R4, R7, 0x1, -R4 ;  /* 0x0000000107047824 */ /* 0x000fe200078e0a04 */
[----:B------:R-:W-:Y:S02]  /*0d20*/  LOP3.LUT R2, R2, 0x3fffffe, RZ, 0xc0, !PT ;  /* 0x03fffffe02027812 */ /* 0x000fe400078ec0ff */
[----:B------:R-:W-:Y:S02]  /*0d30*/  SHF.R.S32.HI R12, RZ, 0x1f, R10 ;  /* 0x0000001fff0c7819 */ /* 0x000fe4000001140a */
[----:B------:R-:W-:Y:S01]  /*0d40*/  LEA.HI R6, R3, R0, RZ, 0x2 ;  /* 0x0000000003067211 */ /* 0x000fe200078f10ff */
[----:B------:R-:W-:Y:S01]  /*0d50*/  IMAD.IADD R2, R5, 0x1, -R2 ;  /* 0x0000000105027824 */ /* 0x000fe200078e0a02 */
[----:B------:R-:W-:-:S02]  /*0d60*/  LEA.HI R12, R12, R11, RZ, 0x3 ;  /* 0x0000000b0c0c7211 */ /* 0x000fc400078f18ff */
[----:B------:R-:W-:Y:S02]  /*0d70*/  LOP3.LUT R5, R23, 0xfffffff8, RZ, 0xc0, !PT ;  /* 0xfffffff817057812 */ /* 0x000fe400078ec0ff */
[----:B------:R-:W-:Y:S02]  /*0d80*/  LOP3.LUT R7, R6, 0xfffffffc, RZ, 0xc0, !PT ;  /* 0xfffffffc06077812 */ /* 0x000fe400078ec0ff */
[----:B------:R-:W-:Y:S01]  /*0d90*/  LOP3.LUT R12, R12, 0xfffffff8, RZ, 0xc0, !PT ;  /* 0xfffffff80c0c7812 */ /* 0x000fe200078ec0ff */
[----:B------:R-:W-:Y:S01]  /*0da0*/  IMAD.IADD R5, R0, 0x1, -R5 ;  /* 0x0000000100057824 */ /* 0x000fe200078e0a05 */
[----:B------:R-:W-:Y:S02]  /*0db0*/  LEA.HI R8, R8, R14, RZ, 0x5 ;  /* 0x0000000e08087211 */ /* 0x000fe400078f28ff */
[----:B------:R-:W-:Y:S01]  /*0dc0*/  IADD3 R7, R0, -R7, RZ ;  /* 0x8000000700077210 */ /* 0x000fe20007ffe0ff */
[----:B------:R-:W-:Y:S01]  /*0dd0*/  IMAD.IADD R11, R11, 0x1, -R12 ;  /* 0x000000010b0b7824 */ /* 0x000fe200078e0a0c */
[----:B------:R-:W-:Y:S01]  /*0de0*/  LEA.HI R3, R3, R0, RZ, 0x6 ;  /* 0x0000000003037211 */ /* 0x000fe200078f30ff */
[----:B------:R-:W-:Y:S01]  /*0df0*/  IMAD R0, R4, 0x8, R9 ;  /* 0x0000000804007824 */ /* 0x000fe200078e0209 */
[----:B------:R-:W-:Y:S01]  /*0e00*/  SHF.R.S32.HI R23, RZ, 0x3, R23 ;  /* 0x00000003ff177819 */ /* 0x000fe20000011417 */
[----:B------:R-:W-:Y:S01]  /*0e10*/  IMAD.SHL.U32 R16, R5, 0x10, RZ ;  /* 0x0000001005107824 */ /* 0x000fe200078e00ff */
[----:B------:R-:W-:Y:S01]  /*0e20*/  SHF.R.S32.HI R8, RZ, 0x5, R8 ;  /* 0x00000005ff087819 */ /* 0x000fe20000011408 */
[----:B------:R-:W-:Y:S01]  /*0e30*/  IMAD.SHL.U32 R3, R3, 0x10, RZ ;  /* 0x0000001003037824 */ /* 0x000fe200078e00ff */
[----:B------:R0:W-:Y:S01]  /*0e40*/  STL [R1+0x1a4], R0 ;  /* 0x0001a40001007387 */ /* 0x0001e20000100800 */
[----:B------:R-:W-:Y:S01]  /*0e50*/  LEA.HI R6, R7, R7, RZ, 0x1 ;  /* 0x0000000707067211 */ /* 0x000fe200078f08ff */
[C---:B------:R-:W-:Y:S01]  /*0e60*/  VIADD R12, R23.reuse, 0x40 ;  /* 0x00000040170c7836 */ /* 0x040fe20000000000 */
[C---:B------:R-:W-:Y:S01]  /*0e70*/  IADD3 R20, R23.reuse, 0x20, RZ ;  /* 0x0000002017147810 */ /* 0x040fe20007ffe0ff */
[----:B------:R-:W-:Y:S01]  /*0e80*/  IMAD R11, R8, 0x10, R11 ;  /* 0x00000010080b7824 */ /* 0x000fe200078e020b */
[----:B------:R-:W-:Y:S01]  /*0e90*/  LOP3.LUT R6, R6, 0x1ffffffe, RZ, 0xc0, !PT ;  /* 0x1ffffffe06067812 */ /* 0x000fe200078ec0ff */
[----:B------:R-:W-:Y:S01]  /*0ea0*/  VIADD R8, R23, 0x60 ;  /* 0x0000006017087836 */ /* 0x000fe20000000000 */
[----:B------:R-:W-:Y:S01]  /*0eb0*/  LOP3.LUT R13, R3, 0xfffffc00, RZ, 0xc0, !PT ;  /* 0xfffffc00030d7812 */ /* 0x000fe200078ec0ff */
[----:B------:R-:W-:Y:S01]  /*0ec0*/  IMAD R11, R2, 0x40, R11 ;  /* 0x00000040020b7824 */ /* 0x000fe200078e020b */
[----:B------:R-:W-:Y:S01]  /*0ed0*/  SHF.R.S32.HI R2, RZ, 0x1f, R23 ;  /* 0x0000001fff027819 */ /* 0x000fe20000011417 */
[----:B0-----:R-:W-:Y:S01]  /*0ee0*/  IMAD.SHL.U32 R0, R23, 0x80, RZ ;  /* 0x0000008017007824 */ /* 0x001fe200078e00ff */
[----:B------:R-:W-:Y:S01]  /*0ef0*/  SHF.R.S32.HI R4, RZ, 0x1f, R12 ;  /* 0x0000001fff047819 */ /* 0x000fe2000001140c */
[----:B------:R-:W-:Y:S01]  /*0f00*/  IMAD.SHL.U32 R3, R12, 0x80, RZ ;  /* 0x000000800c037824 */ /* 0x000fe200078e00ff */
[----:B------:R-:W-:Y:S01]  /*0f10*/  SHF.R.S32.HI R2, RZ, 0x1f, R20 ;  /* 0x0000001fff027819 */ /* 0x000fe20000011414 */
[----:B------:R-:W-:Y:S01]  /*0f20*/  STL [R1+0x19c], R11 ;  /* 0x00019c0b01007387 */ /* 0x000fe20000100800 */
[----:B------:R-:W-:Y:S01]  /*0f30*/  LOP3.LUT R15, R0, 0x380, RZ, 0xc0, !PT ;  /* 0x00000380000f7812 */ /* 0x000fe200078ec0ff */
[----:B------:R-:W-:Y:S01]  /*0f40*/  IMAD.SHL.U32 R0, R20, 0x80, RZ ;  /* 0x0000008014007824 */ /* 0x000fe200078e00ff */
[----:B------:R-:W-:Y:S01]  /*0f50*/  IADD3 R6, R7, -R6, RZ ;  /* 0x8000000607067210 */ /* 0x000fe20007ffe0ff */
[----:B------:R0:W-:Y:S01]  /*0f60*/  STL [R1+0x60], R13 ;  /* 0x0000600d01007387 */ /* 0x0001e20000100800 */
[----:B------:R-:W-:Y:S01]  /*0f70*/  SHF.L.U32 R18, R5, 0x3, RZ ;  /* 0x0000000305127819 */ /* 0x000fe200000006ff */
[----:B------:R-:W-:Y:S01]  /*0f80*/  IMAD.SHL.U32 R5, R8, 0x80, RZ ;  /* 0x0000008008057824 */ /* 0x000fe200078e00ff */
[----:B------:R-:W-:-:S02]  /*0f90*/  SHF.R.S32.HI R7, RZ, 0x1f, R8 ;  /* 0x0000001fff077819 */ /* 0x000fc40000011408 */
[----:B------:R-:W-:Y:S01]  /*0fa0*/  LEA.HI R4, R4, R12, RZ, 0x3 ;  /* 0x0000000c04047211 */ /* 0x000fe200078f18ff */
[----:B------:R-:W-:Y:S01]  /*0fb0*/  VIADD R233, R18, 0x40 ;  /* 0x0000004012e97836 */ /* 0x000fe20000000000 */
[----:B------:R-:W-:Y:S02]  /*0fc0*/  LEA.HI R2, R2, R20, RZ, 0x3 ;  /* 0x0000001402027211 */ /* 0x000fe400078f18ff */
[----:B------:R-:W-:Y:S01]  /*0fd0*/  LOP3.LUT R12, R0, 0x380, RZ, 0xc0, !PT ;  /* 0x00000380000c7812 */ /* 0x000fe200078ec0ff */
[----:B------:R-:W-:Y:S01]  /*0fe0*/  IMAD.SHL.U32 R4, R4, 0x80, RZ ;  /* 0x0000008004047824 */ /* 0x000fe200078e00ff */
[----:B------:R-:W-:Y:S01]  /*0ff0*/  LOP3.LUT R9, R3, 0x380, RZ, 0xc0, !PT ;  /* 0x0000038003097812 */ /* 0x000fe200078ec0ff */
[----:B------:R-:W-:Y:S01]  /*1000*/  IMAD.SHL.U32 R2, R2, 0x80, RZ ;  /* 0x0000008002027824 */ /* 0x000fe200078e00ff */
[----:B------:R-:W-:Y:S02]  /*1010*/  LOP3.LUT R0, R15, 0x70, R16, 0xf8, !PT ;  /* 0x000000700f007812 */ /* 0x000fe400078ef810 */
[----:B------:R-:W-:Y:S01]  /*1020*/  SHF.R.U32.HI R3, RZ, 0x3, R15 ;  /* 0x00000003ff037819 */ /* 0x000fe2000001160f */
[C---:B------:R-:W-:Y:S01]  /*1030*/  VIADD R15, R18.reuse, 0xc0 ;  /* 0x000000c0120f7836 */ /* 0x040fe20000000000 */
[----:B------:R-:W-:-:S02]  /*1040*/  IADD3 R20, R18, 0x80, RZ ;  /* 0x0000008012147810 */ /* 0x000fc40007ffe0ff */
[----:B------:R-:W-:Y:S02]  /*1050*/  LEA.HI R7, R7, R8, RZ, 0x3 ;  /* 0x0000000807077211 */ /* 0x000fe400078f18ff */
[----:B0-----:R-:W-:Y:S01]  /*1060*/  LOP3.LUT R13, R13, R0, R3, 0xf6, !PT ;  /* 0x000000000d0d7212 */ /* 0x001fe200078ef603 */
[----:B------:R0:W-:Y:S01]  /*1070*/  STL [R1+0x40], R20 ;  /* 0x0000401401007387 */ /* 0x0001e20000100800 */
[----:B------:R-:W-:Y:S01]  /*1080*/  LOP3.LUT R8, R5, 0x380, RZ, 0xc0, !PT ;  /* 0x0000038005087812 */ /* 0x000fe200078ec0ff */
[----:B------:R-:W-:Y:S01]  /*1090*/  IMAD.SHL.U32 R7, R7, 0x80, RZ ;  /* 0x0000008007077824 */ /* 0x000fe200078e00ff */
[----:B------:R-:W-:Y:S01]  /*10a0*/  LOP3.LUT R2, R2, 0xfffffc00, RZ, 0xc0, !PT ;  /* 0xfffffc0002027812 */ /* 0x000fe200078ec0ff */
[----:B------:R1:W-:Y:S01]  /*10b0*/  STL [R1+0x4c], R15 ;  /* 0x00004c0f01007387 */ /* 0x0003e20000100800 */
[----:B------:R-:W-:Y:S02]  /*10c0*/  LOP3.LUT R10, R10, 0x7ffffffc, RZ, 0xc0, !PT ;  /* 0x7ffffffc0a0a7812 */ /* 0x000fe400078ec0ff */
[----:B------:R-:W-:Y:S01]  /*10d0*/  SHF.R.U32.HI R3, RZ, 0x3, R12 ;  /* 0x00000003ff037819 */ /* 0x000fe2000001160c */
[----:B------:R2:W-:Y:S01]  /*10e0*/  STL [R1+0x68], R13 ;  /* 0x0000680d01007387 */ /* 0x0005e20000100800 */
[----:B------:R-:W-:-:S02]  /*10f0*/  LOP3.LUT R0, R12, 0x70, R16, 0xf8, !PT ;  /* 0x000000700c007812 */ /* 0x000fc400078ef810 */
[----:B0-----:R-:W-:Y:S02]  /*1100*/  SHF.R.S32.HI R20, RZ, 0x1f, R20 ;  /* 0x0000001fff147819 */ /* 0x001fe40000011414 */
[----:B------:R-:W-:Y:S02]  /*1110*/  LOP3.LUT R4, R4, 0xfffffc00, RZ, 0xc0, !PT ;  /* 0xfffffc0004047812 */ /* 0x000fe400078ec0ff */
[----:B-1----:R-:W-:Y:S01]  /*1120*/  SHF.R.S32.HI R15, RZ, 0x1f, R15 ;  /* 0x0000001fff0f7819 */ /* 0x002fe2000001140f */
[----:B------:R-:W-:Y:S01]  /*1130*/  STL [R1+0x88], R20 ;  /* 0x0000881401007387 */ /* 0x000fe20000100800 */
[----:B------:R-:W-:Y:S01]  /*1140*/  SHF.R.U32.HI R12, RZ, 0x3, R9 ;  /* 0x00000003ff0c7819 */ /* 0x000fe20000011609 */
[----:B--2---:R-:W-:Y:S01]  /*1150*/  IMAD.IADD R13, R22, 0x1, R13 ;  /* 0x00000001160d7824 */ /* 0x004fe200078e020d */
[----:B------:R-:W-:Y:S01]  /*1160*/  LOP3.LUT R5, R9, 0x70, R16, 0xf8, !PT ;  /* 0x0000007009057812 */ /* 0x000fe200078ef810 */
[----:B------:R-:W-:Y:S01]  /*1170*/  STL [R1+0x84], R15 ;  /* 0x0000840f01007387 */ /* 0x000fe20000100800 */
[----:B------:R-:W-:-:S02]  /*1180*/  LOP3.LUT R7, R7, 0xfffffc00, RZ, 0xc0, !PT ;  /* 0xfffffc0007077812 */ /* 0x000fc400078ec0ff */
[----:B------:R-:W-:Y:S01]  /*1190*/  SHF.R.U32.HI R9, RZ, 0x3, R8 ;  /* 0x00000003ff097819 */ /* 0x000fe20000011608 */
[----:B------:R-:W-:Y:S01]  /*11a0*/  STL [R1+0x5c], R2 ;  /* 0x00005c0201007387 */ /* 0x000fe20000100800 */
[----:B------:R-:W-:Y:S02]  /*11b0*/  LOP3.LUT R8, R8, 0x70, R16, 0xf8, !PT ;  /* 0x0000007008087812 */ /* 0x000fe400078ef810 */
[----:B------:R-:W-:Y:S01]  /*11c0*/  IADD3 R10, R14, -R10, RZ ;  /* 0x8000000a0e0a7210 */ /* 0x000fe20007ffe0ff */
[----:B------:R-:W-:Y:S01]  /*11d0*/  STL [R1+0x64], R13 ;  /* 0x0000640d01007387 */ /* 0x000fe20000100800 */
[----:B------:R-:W-:Y:S02]  /*11e0*/  LOP3.LUT R3, R2, R0, R3, 0xf6, !PT ;  /* 0x0000000002037212 */ /* 0x000fe400078ef603 */
[----:B------:R-:W-:Y:S01]  /*11f0*/  LOP3.LUT R5, R4, R5, R12, 0xf6, !PT ;  /* 0x0000000504057212 */ /* 0x000fe200078ef60c */
[----:B------:R0:W-:Y:S01]  /*1200*/  STL [R1+0x58], R4 ;  /* 0x0000580401007387 */ /* 0x0001e20000100800 */
[----:B------:R-:W-:Y:S01]  /*1210*/  IMAD.SHL.U32 R0, R10, 0x2, RZ ;  /* 0x000000020a007824 */ /* 0x000fe200078e00ff */
[----:B------:R-:W-:-:S02]  /*1220*/  SHF.R.S32.HI R17, RZ, 0x1f, R16 ;  /* 0x0000001fff117819 */ /* 0x000fc40000011410 */
[----:B------:R1:W-:Y:S01]  /*1230*/  STL [R1+0x54], R7 ;  /* 0x0000540701007387 */ /* 0x0003e20000100800 */
[C---:B------:R-:W-:Y:S01]  /*1240*/  VIADD R43, R0.reuse, 0x8 ;  /* 0x00000008002b7836 */ /* 0x040fe20000000000 */
[C---:B------:R-:W-:Y:S01]  /*1250*/  IADD3 R39, R0.reuse, 0x28, RZ ;  /* 0x0000002800277810 */ /* 0x040fe20007ffe0ff */
[C---:B------:R-:W-:Y:S01]  /*1260*/  VIADD R42, R0.reuse, 0x10 ;  /* 0x00000010002a7836 */ /* 0x040fe20000000000 */
[C---:B------:R-:W-:Y:S01]  /*1270*/  IADD3 R34, R0.reuse, 0x50, RZ ;  /* 0x0000005000227810 */ /* 0x040fe20007ffe0ff */
[C---:B------:R-:W-:Y:S01]  /*1280*/  VIADD R41, R0.reuse, 0x18 ;  /* 0x0000001800297836 */ /* 0x040fe20000000000 */
[----:B------:R-:W-:Y:S01]  /*1290*/  IADD3 R26, R0, 0x78, RZ ;  /* 0x00000078001a7810 */ /* 0x000fe20007ffe0ff */
[----:B0-----:R-:W-:Y:S01]  /*12a0*/  IMAD.IADD R4, R22, 0x1, R3 ;  /* 0x0000000116047824 */ /* 0x001fe200078e0203 */
[----:B------:R-:W-:Y:S01]  /*12b0*/  IADD3 R15, R0, 0xa0, RZ ;  /* 0x000000a0000f7810 */ /* 0x000fe20007ffe0ff */
[----:B------:R-:W-:Y:S01]  /*12c0*/  IMAD.IADD R3, R22, 0x1, R5 ;  /* 0x0000000116037824 */ /* 0x000fe200078e0205 */
[----:B-1----:R-:W-:Y:S01]  /*12d0*/  LOP3.LUT R7, R7, R8, R9, 0xf6, !PT ;  /* 0x0000000807077212 */ /* 0x002fe200078ef609 */
[C---:B------:R-:W-:Y:S01]  /*12e0*/  VIADD R40, R0.reuse, 0x20 ;  /* 0x0000002000287836 */ /* 0x040fe20000000000 */
[----:B------:R-:W-:Y:S01]  /*12f0*/  STL [R1+0x198], R4 ;  /* 0x0001980401007387 */ /* 0x000fe20000100800 */
[----:B------:R-:W-:Y:S01]  /*1300*/  VIADD R38, R0, 0x30 ;  /* 0x0000003000267836 */ /* 0x000fe20000000000 */
[----:B------:R-:W-:Y:S01]  /*1310*/  IADD3 R2, R22, R7, RZ ;  /* 0x0000000716027210 */ /* 0x000fe20007ffe0ff */
[C---:B------:R-:W-:Y:S01]  /*1320*/  VIADD R37, R0.reuse, 0x38 ;  /* 0x0000003800257836 */ /* 0x040fe20000000000 */
[----:B------:R-:W-:Y:S01]  /*1330*/  STL [R1+0x90], R0 ;  /* 0x0000900001007387 */ /* 0x000fe20000100800 */
[C---:B------:R-:W-:Y:S01]  /*1340*/  VIADD R36, R0.reuse, 0x40 ;  /* 0x0000004000247836 */ /* 0x040fe20000000000 */
[C---:B------:R-:W-:Y:S01]  /*1350*/  IADD3 R9, R0.reuse, 0xc8, RZ ;  /* 0x000000c800097810 */ /* 0x040fe20007ffe0ff */
[C---:B------:R-:W-:Y:S01]  /*1360*/  VIADD R35, R0.reuse, 0x48 ;  /* 0x0000004800237836 */ /* 0x040fe20000000000 */
[----:B------:R-:W-:Y:S01]  /*1370*/  STL [R1+0x194], R3 ;  /* 0x0001940301007387 */ /* 0x000fe20000100800 */
[C---:B------:R-:W-:Y:S01]  /*1380*/  VIADD R33, R0.reuse, 0x58 ;  /* 0x0000005800217836 */ /* 0x040fe20000000000 */
[----:B------:R-:W-:Y:S01]  /*1390*/  SHF.R.S32.HI R7, RZ, 0x1f, R43 ;  /* 0x0000001fff077819 */ /* 0x000fe2000001142b */
[C---:B------:R-:W-:Y:S01]  /*13a0*/  VIADD R32, R0.reuse, 0x60 ;  /* 0x0000006000207836 */ /* 0x040fe20000000000 */
[----:B------:R0:W-:Y:S01]  /*13b0*/  STL [R1+0x190], R2 ;  /* 0x0001900201007387 */ /* 0x0001e20000100800 */
[C---:B------:R-:W-:Y:S01]  /*13c0*/  VIADD R28, R0.reuse, 0x68 ;  /* 0x00000068001c7836 */ /* 0x040fe20000000000 */
[----:B------:R-:W-:Y:S01]  /*13d0*/  SHF.R.S32.HI R19, RZ, 0x1f, R18 ;  /* 0x0000001fff137819 */ /* 0x000fe20000011412 */
[C---:B------:R-:W-:Y:S01]  /*13e0*/  VIADD R27, R0.reuse, 0x70 ;  /* 0x00000070001b7836 */ /* 0x040fe20000000000 */
[----:B------:R-:W-:Y:S01]  /*13f0*/  STL [R1+0x10c], R43 ;  /* 0x00010c2b01007387 */ /* 0x000fe20000100800 */
[----:B------:R-:W-:-:S02]  /*1400*/  VIADD R25, R0, 0x80 ;  /* 0x0000008000197836 */ /* 0x000fc40000000000 */
[C---:B------:R-:W-:Y:S01]  /*1410*/  VIADD R24, R0.reuse, 0x88 ;  /* 0x0000008800187836 */ /* 0x040fe20000000000 */
[----:B------:R1:W-:Y:S01]  /*1420*/  STL [R1+0x108], R42 ;  /* 0x0001082a01007387 */ /* 0x0003e20000100800 */
[C---:B------:R-:W-:Y:S01]  /*1430*/  VIADD R21, R0.reuse, 0x90 ;  /* 0x0000009000157836 */ /* 0x040fe20000000000 */
[C---:B0-----:R-:W-:Y:S01]  /*1440*/  IADD3 R2, R0.reuse, 0xf0, RZ ;  /* 0x000000f000027810 */ /* 0x041fe20007ffe0ff */
[C---:B------:R-:W-:Y:S01]  /*1450*/  VIADD R20, R0.reuse, 0x98 ;  /* 0x0000009800147836 */ /* 0x040fe20000000000 */
[----:B------:R-:W-:Y:S01]  /*1460*/  STL [R1+0x104], R41 ;  /* 0x0001042901007387 */ /* 0x000fe20000100800 */
[C---:B------:R-:W-:Y:S02]  /*1470*/  VIADD R14, R0.reuse, 0xa8 ;  /* 0x000000a8000e7836 */ /* 0x040fe40000000000 */
[C---:B------:R-:W-:Y:S01]  /*1480*/  VIADD R13, R0.reuse, 0xb0 ;  /* 0x000000b0000d7836 */ /* 0x040fe20000000000 */
[----:B------:R0:W-:Y:S01]  /*1490*/  STL [R1+0x100], R40 ;  /* 0x0001002801007387 */ /* 0x0001e20000100800 */
[C---:B------:R-:W-:Y:S01]  /*14a0*/  VIADD R12, R0.reuse, 0xb8 ;  /* 0x000000b8000c7836 */ /* 0x040fe20000000000 */
[----:B-1----:R-:W-:Y:S01]  /*14b0*/  SHF.R.S32.HI R42, RZ, 0x1f, R42 ;  /* 0x0000001fff2a7819 */ /* 0x002fe2000001142a */
[C---:B------:R-:W-:Y:S01]  /*14c0*/  VIADD R10, R0.reuse, 0xc0 ;  /* 0x000000c0000a7836 */ /* 0x040fe20000000000 */
[----:B------:R1:W-:Y:S01]  /*14d0*/  STL [R1+0xfc], R39 ;  /* 0x0000fc2701007387 */ /* 0x0003e20000100800 */
[----:B------:R-:W-:-:S02]  /*14e0*/  VIADD R8, R0, 0xd0 ;  /* 0x000000d000087836 */ /* 0x000fc40000000000 */
[C---:B------:R-:W-:Y:S01]  /*14f0*/  VIADD R5, R0.reuse, 0xd8 ;  /* 0x000000d800057836 */ /* 0x040fe20000000000 */
[----:B------:R-:W-:Y:S01]  /*1500*/  STL [R1+0xf8], R38 ;  /* 0x0000f82601007387 */ /* 0x000fe20000100800 */
[C---:B------:R-:W-:Y:S01]  /*1510*/  VIADD R4, R0.reuse, 0xe0 ;  /* 0x000000e000047836 */ /* 0x040fe20000000000 */
[----:B0-----:R-:W-:Y:S01]  /*1520*/  SHF.R.S32.HI R40, RZ, 0x1f, R40 ;  /* 0x0000001fff287819 */ /* 0x001fe20000011428 */
[C---:B------:R-:W-:Y:S01]  /*1530*/  VIADD R3, R0.reuse, 0xe8 ;  /* 0x000000e800037836 */ /* 0x040fe20000000000 */
[----:B------:R0:W-:Y:S01]  /*1540*/  STL [R1+0xf4], R37 ;  /* 0x0000f42501007387 */ /* 0x0001e20000100800 */
[----:B------:R-:W-:Y:S01]  /*1550*/  VIADD R0, R0, 0xf8 ;  /* 0x000000f800007836 */ /* 0x000fe20000000000 */
[----:B-1----:R-:W-:Y:S02]  /*1560*/  SHF.R.S32.HI R39, RZ, 0x1f, R39 ;  /* 0x0000001fff277819 */ /* 0x002fe40000011427 */
[----:B------:R1:W-:Y:S04]  /*1570*/  STL [R1+0xf0], R36 ;  /* 0x0000f02401007387 */ /* 0x0003e80000100800 */
[----:B------:R-:W-:Y:S01]  /*1580*/  STL [R1+0xec], R35 ;  /* 0x0000ec2301007387 */ /* 0x000fe20000100800 */
[----:B0-----:R-:W-:-:S03]  /*1590*/  SHF.R.S32.HI R37, RZ, 0x1f, R37 ;  /* 0x0000001fff257819 */ /* 0x001fc60000011425 */
[----:B------:R0:W-:Y:S01]  /*15a0*/  STL [R1+0xe8], R34 ;  /* 0x0000e82201007387 */ /* 0x0001e20000100800 */
[----:B-1----:R-:W-:-:S03]  /*15b0*/  SHF.R.S32.HI R36, RZ, 0x1f, R36 ;  /* 0x0000001fff247819 */ /* 0x002fc60000011424 */
        /* <DEDUP_REMOVED lines=28> */
[----:B------:R-:W-:Y:S01]  /*1780*/  STL [R1+0xa0], R4 ;  /* 0x0000a00401007387 */ /* 0x000fe20000100800 */
[----:B-1----:R-:W-:-:S03]  /*1790*/  SHF.R.S32.HI R8, RZ, 0x1f, R8 ;  /* 0x0000001fff087819 */ /* 0x002fc60000011408 */
[----:B------:R-:W-:Y:S04]  /*17a0*/  STL [R1+0x9c], R3 ;  /* 0x00009c0301007387 */ /* 0x000fe80000100800 */
[----:B------:R0:W-:Y:S04]  /*17b0*/  STL [R1+0x18c], R7 ;  /* 0x00018c0701007387 */ /* 0x0001e80000100800 */
[----:B------:R-:W-:Y:S04]  /*17c0*/  STL [R1+0x98], R2 ;  /* 0x0000980201007387 */ /* 0x000fe80000100800 */
[----:B------:R-:W-:Y:S01]  /*17d0*/  STL [R1+0x188], R42 ;  /* 0x0001882a01007387 */ /* 0x000fe20000100800 */
[----:B0-----:R-:W-:-:S03]  /*17e0*/  SHF.R.S32.HI R7, RZ, 0x1f, R41 ;  /* 0x0000001fff077819 */ /* 0x001fc60000011429 */
[----:B------:R-:W-:Y:S04]  /*17f0*/  STL [R1+0x94], R0 ;  /* 0x0000940001007387 */ /* 0x000fe80000100800 */
[----:B------:R0:W-:Y:S04]  /*1800*/  STL [R1+0x184], R7 ;  /* 0x0001840701007387 */ /* 0x0001e80000100800 */
[----:B------:R-:W-:Y:S04]  /*1810*/  STL [R1+0x180], R40 ;  /* 0x0001802801007387 */ /* 0x000fe80000100800 */
[----:B------:R-:W-:Y:S01]  /*1820*/  STL [R1+0x17c], R39 ;  /* 0x00017c2701007387 */ /* 0x000fe20000100800 */
[----:B0-----:R-:W-:-:S05]  /*1830*/  SHF.R.S32.HI R7, RZ, 0x1f, R38 ;  /* 0x0000001fff077819 */ /* 0x001fca0000011426 */
        /* <DEDUP_REMOVED lines=25> */
[----:B------:R1:W-:Y:S04]  /*19d0*/  STL [R1+0x12c], R9 ;  /* 0x00012c0901007387 */ /* 0x0003e80000100800 */
[----:B------:R1:W-:Y:S01]  /*19e0*/  STL [R1+0x128], R8 ;  /* 0x0001280801007387 */ /* 0x0003e20000100800 */
[----:B0-----:R-:W-:Y:S02]  /*19f0*/  SHF.R.S32.HI R7, RZ, 0x1f, R5 ;  /* 0x0000001fff077819 */ /* 0x001fe40000011405 */
[----:B------:R-:W-:-:S02]  /*1a00*/  SHF.R.S32.HI R5, RZ, 0x1f, R4 ;  /* 0x0000001fff057819 */ /* 0x000fc40000011404 */
[----:B------:R-:W-:Y:S01]  /*1a10*/  SHF.R.S32.HI R4, RZ, 0x1f, R3 ;  /* 0x0000001fff047819 */ /* 0x000fe20000011403 */
[----:B------:R1:W-:Y:S01]  /*1a20*/  STL [R1+0x124], R7 ;  /* 0x0001240701007387 */ /* 0x0003e20000100800 */
[----:B------:R-:W-:Y:S02]  /*1a30*/  SHF.R.S32.HI R3, RZ, 0x1f, R2 ;  /* 0x0000001fff037819 */ /* 0x000fe40000011402 */
[----:B------:R-:W-:Y:S01]  /*1a40*/  SHF.R.S32.HI R2, RZ, 0x1f, R0 ;  /* 0x0000001fff027819 */ /* 0x000fe20000011400 */
[----:B------:R-:W-:Y:S01]  /*1a50*/  IMAD R0, R6, 0x8, R11 ;  /* 0x0000000806007824 */ /* 0x000fe200078e020b */
[----:B------:R1:W-:Y:S04]  /*1a60*/  STL [R1+0x120], R5 ;  /* 0x0001200501007387 */ /* 0x0003e80000100800 */
[----:B------:R1:W-:Y:S04]  /*1a70*/  STL [R1+0x11c], R4 ;  /* 0x00011c0401007387 */ /* 0x0003e80000100800 */
[----:B------:R1:W-:Y:S04]  /*1a80*/  STL [R1+0x118], R3 ;  /* 0x0001180301007387 */ /* 0x0003e80000100800 */
[----:B------:R1:W-:Y:S04]  /*1a90*/  STL [R1+0x114], R2 ;  /* 0x0001140201007387 */ /* 0x0003e80000100800 */
[----:B------:R1:W-:Y:S02]  /*1aa0*/  STL [R1+0x1a0], R0 ;  /* 0x0001a00001007387 */ /* 0x0003e40000100800 */
.L_x_536:
[----:B01-3--:R-:W0:Y:S02]  /*1ab0*/  LDC.64 R2, c[0x0][0xc88] ;  /* 0x00032200ff027b82 */ /* 0x00be240000000a00 */
[----:B0-----:R-:W-:-:S05]  /*1ac0*/  IMAD.WIDE R2, R31, 0x4, R2 ;  /* 0x000000041f027825 */ /* 0x001fca00078e0202 */
[----:B--2--5:R-:W2:Y:S01]  /*1ad0*/  LDG.E R32, desc[UR42][R2.64] ;  /* 0x0000002a02207981 */ /* 0x024ea2000c1e1900 */
[----:B------:R-:W-:Y:S05]  /*1ae0*/  YIELD ;  /* 0x0000000000007946 */ /* 0x000fea0003800000 */
[----:B------:R-:W-:Y:S01]  /*1af0*/  ULDC.64 UR4, c[0x0][0xa28] ;  /* 0x00028a0000047ab9 */ /* 0x000fe20000000a00 */
[----:B------:R-:W-:Y:S01]  /*1b00*/  ULDC.64 UR8, c[0x0][0xa18] ;  /* 0x0002860000087ab9 */ /* 0x000fe20000000a00 */
[----:B------:R-:W-:Y:S01]  /*1b10*/  ISETP.NE.U32.AND P1, PT, RZ, UR4, PT ;  /* 0x00000004ff007c0c */ /* 0x000fe2000bf25070 */
[----:B------:R-:W-:Y:S01]  /*1b20*/  ULDC.64 UR6, c[0x0][0xa08] ;  /* 0x0002820000067ab9 */ /* 0x000fe20000000a00 */
[----:B------:R-:W-:Y:S01]  /*1b30*/  IMAD.MOV.U32 R10, RZ, RZ, RZ ;  /* 0x000000ffff0a7224 */ /* 0x000fe200078e00ff */
[----:B------:R-:W-:-:S02]  /*1b40*/  ISETP.NE.U32.AND P0, PT, RZ, UR6, PT ;  /* 0x00000006ff007c0c */ /* 0x000fc4000bf05070 */
[----:B------:R-:W-:Y:S02]  /*1b50*/  ISETP.NE.AND.EX P1, PT, RZ, UR5, PT, P1 ;  /* 0x00000005ff007c0c */ /* 0x000fe4000bf25310 */
[----:B------:R-:W-:Y:S02]  /*1b60*/  ISETP.NE.AND.EX P0, PT, RZ, UR7, PT, P0 ;  /* 0x00000007ff007c0c */ /* 0x000fe4000bf05300 */
[----:B------:R-:W-:Y:S02]  /*1b70*/  MOV R28, RZ ;  /* 0x000000ff001c7202 */ /* 0x000fe40000000f00 */
[----:B--2---:R-:W-:Y:S01]  /*1b80*/  SHF.R.S32.HI R0, RZ, 0x1f, R32 ;  /* 0x0000001fff007819 */ /* 0x004fe20000011420 */
[----:B------:R-:W-:-:S06]  /*1b90*/  IMAD.SHL.U32 R34, R32, 0x4, RZ ;  /* 0x0000000420227824 */ /* 0x000fcc00078e00ff */
[C---:B------:R-:W-:Y:S01]  /*1ba0*/  @P1 LEA R6, P2, R32.reuse, UR4, 0x2 ;  /* 0x0000000420061c11 */ /* 0x040fe2000f8410ff */
[----:B------:R0:W-:Y:S01]  /*1bb0*/  STL [R1+0x6c], R32 ;  /* 0x00006c2001007387 */ /* 0x0001e20000100800 */
[C-C-:B------:R-:W-:Y:S02]  /*1bc0*/  SHF.L.U64.HI R33, R32.reuse, 0x2, R0.reuse ;  /* 0x0000000220217819 */ /* 0x140fe40000010200 */
[----:B------:R-:W-:Y:S01]  /*1bd0*/  @P1 LEA.HI.X R7, R32, UR5, R0, 0x2, P2 ;  /* 0x0000000520071c11 */ /* 0x000fe200090f1400 */
[----:B------:R-:W-:Y:S01]  /*1be0*/  ULDC UR4, c[0x0][0x288] ;  /* 0x0000a20000047ab9 */ /* 0x000fe20000000800 */
[----:B------:R-:W-:Y:S01]  /*1bf0*/  ISETP.NE.U32.AND P2, PT, RZ, UR8, PT ;  /* 0x00000008ff007c0c */ /* 0x000fe2000bf45070 */
[----:B------:R0:W-:Y:S01]  /*1c00*/  STL [R1+0x7c], R0 ;  /* 0x00007c0001007387 */ /* 0x0001e20000100800 */
[C---:B------:R-:W-:Y:S02]  /*1c10*/  IADD3 R4, P3, R34.reuse, UR6, RZ ;  /* 0x0000000622047c10 */ /* 0x040fe4000ff7e0ff */
[----:B------:R-:W-:Y:S01]  /*1c20*/  ISETP.NE.AND.EX P2, PT, RZ, UR9, PT, P2 ;  /* 0x00000009ff007c0c */ /* 0x000fe2000bf45320 */
[----:B------:R0:W5:Y:S01]  /*1c30*/  @P1 LDG.E R10, desc[UR42][R6.64] ;  /* 0x0000002a060a1981 */ /* 0x000162000c1e1900 */
[----:B------:R-:W-:Y:S01]  /*1c40*/  IMAD.U32 R119, RZ, RZ, UR4 ;  /* 0x00000004ff777e24 */ /* 0x000fe2000f8e00ff */
[C---:B------:R-:W-:Y:S01]  /*1c50*/  IADD3.X R5, R33.reuse, UR7, RZ, P3, !PT ;  /* 0x0000000721057c10 */ /* 0x040fe20009ffe4ff */
[----:B------:R-:W-:Y:S01]  /*1c60*/  ULDC.64 UR4, c[0x0][0x418] ;  /* 0x0001060000047ab9 */ /* 0x000fe20000000a00 */
[----:B------:R0:W-:Y:S04]  /*1c70*/  STL [R1+0x74], R34 ;  /* 0x0000742201007387 */ /* 0x0001e80000100800 */
[----:B------:R0:W5:Y:S04]  /*1c80*/  @P0 LDG.E R28, desc[UR42][R4.64] ;  /* 0x0000002a041c0981 */ /* 0x000168000c1e1900 */
[----:B------:R-:W-:Y:S01]  /*1c90*/  @P2 IADD3 R8, P1, R34, UR8, RZ ;  /* 0x0000000822082c10 */ /* 0x000fe2000ff3e0ff */
[----:B------:R-:W-:Y:S01]  /*1ca0*/  UISETP.NE.U32.AND UP0, UPT, UR4, URZ, UPT ;  /* 0x0000003f0400728c */ /* 0x000fe2000bf05070 */
[----:B------:R0:W-:Y:S02]  /*1cb0*/  STL [R1+0x78], R33 ;  /* 0x0000782101007387 */ /* 0x0001e40000100800 */
[----:B------:R-:W-:Y:S01]  /*1cc0*/  @P2 IADD3.X R9, R33, UR9, RZ, P1, !PT ;  /* 0x0000000921092c10 */ /* 0x000fe20008ffe4ff */
[----:B------:R-:W-:-:S04]  /*1cd0*/  ULDC UR4, c[0x0][0x424] ;  /* 0x0001090000047ab9 */ /* 0x000fc80000000800 */
[----:B------:R0:W5:Y:S01]  /*1ce0*/  @P2 LDG.E R119, desc[UR42][R8.64] ;  /* 0x0000002a08772981 */ /* 0x000162000c1e1900 */
[----:B------:R-:W-:-:S03]  /*1cf0*/  UISETP.NE.AND.EX UP0, UPT, UR5, URZ, UPT, UP0 ;  /* 0x0000003f0500728c */ /* 0x000fc6000bf05300 */
[----:B------:R-:W-:Y:S01]  /*1d00*/  ULDC UR5, c[0x0][0x2f0] ;  /* 0x0000bc0000057ab9 */ /* 0x000fe20000000800 */
[----:B------:R-:W-:-:S04]  /*1d10*/  USEL UR4, UR4, 0x1, UP0 ;  /* 0x0000000104047887 */ /* 0x000fc80008000000 */
[----:B------:R-:W-:-:S03]  /*1d20*/  UIMAD UR4, UR4, UR5, URZ ;  /* 0x00000005040472a4 */ /* 0x000fc6000f8e023f */
[----:B------:R-:W-:Y:S02]  /*1d30*/  ULDC UR5, c[0x0][0x348] ;  /* 0x0000d20000057ab9 */ /* 0x000fe40000000800 */
[----:B------:R-:W-:Y:S02]  /*1d40*/  IMAD.U32 R2, RZ, RZ, UR5 ;  /* 0x00000005ff027e24 */ /* 0x000fe4000f8e00ff */
[----:B------:R-:W-:Y:S01]  /*1d50*/  IMAD.U32 R27, RZ, RZ, UR4 ;  /* 0x00000004ff1b7e24 */ /* 0x000fe2000f8e00ff */
[----:B0---4-:R-:W-:Y:S06]  /*1d60*/  @P2 BRA `(.L_x_341) ;  /* 0x0000000000242947 */ /* 0x011fec0003800000 */
[----:B------:R-:W-:Y:S02]  /*1d70*/  ULDC.64 UR4, c[0x0][0xa00] ;  /* 0x0002800000047ab9 */ /* 0x000fe40000000a00 */
[----:B------:R-:W-:-:S04]  /*1d80*/  ISETP.NE.U32.AND P1, PT, RZ, UR4, PT ;  /* 0x00000004ff007c0c */ /* 0x000fc8000bf25070 */
[----:B------:R-:W-:-:S13]  /*1d90*/  ISETP.NE.AND.EX P1, PT, RZ, UR5, PT, P1 ;  /* 0x00000005ff007c0c */ /* 0x000fda000bf25310 */
[----:B------:R-:W-:Y:S05]  /*1da0*/  @!P1 BRA `(.L_x_341) ;  /* 0x0000000000149947 */ /* 0x000fea0003800000 */
[----:B------:R-:W0:Y:S02]  /*1db0*/  LDC.64 R6, c[0x0][0xa00] ;  /* 0x00028000ff067b82 */ /* 0x000e240000000a00 */
[----:B0-----:R-:W-:-:S05]  /*1dc0*/  IMAD.WIDE R6, R32, 0x4, R6 ;  /* 0x0000000420067825 */ /* 0x001fca00078e0206 */
[----:B-----5:R-:W2:Y:S04]  /*1dd0*/  LDG.E R119, desc[UR42][R6.64] ;  /* 0x0000002a06777981 */ /* 0x020ea8000c1e1900 */
[----:B------:R-:W2:Y:S02]  /*1de0*/  LDG.E R0, desc[UR42][R6.64+0x4] ;  /* 0x0000042a06007981 */ /* 0x000ea4000c1e1900 */
[----:B--2---:R-:W-:-:S07]  /*1df0*/  IMAD.IADD R119, R0, 0x1, -R119 ;  /* 0x0000000100777824 */ /* 0x004fce00078e0a77 */
.L_x_341:
[C---:B------:R-:W-:Y:S01]  /*1e00*/  LOP3.LUT R31, R30.reuse, 0xffff, RZ, 0xc0, !PT ;  /* 0x0000ffff1e1f7812 */ /* 0x040fe200078ec0ff */
[----:B------:R-:W-:Y:S01]  /*1e10*/  ULDC.64 UR4, c[0x0][0xa20] ;  /* 0x0002880000047ab9 */ /* 0x000fe20000000a00 */
[----:B------:R0:W-:Y:S01]  /*1e20*/  STL [R1+0x80], R29 ;  /* 0x0000801d01007387 */ /* 0x0001e20000100800 */
[----:B------:R-:W-:Y:S02]  /*1e30*/  ISETP.NE.U32.AND P1, PT, RZ, UR4, PT ;  /* 0x00000004ff007c0c */ /* 0x000fe4000bf25070 */
[C---:B------:R-:W-:Y:S01]  /*1e40*/  LOP3.LUT R3, R30.reuse, 0xff000000, RZ, 0xc0, !PT ;  /* 0xff0000001e037812 */ /* 0x040fe200078ec0ff */
[----:B------:R0:W-:Y:S01]  /*1e50*/  STL [R1+0x50], R31 ;  /* 0x0000501f01007387 */ /* 0x0001e20000100800 */
[----:B------:R-:W-:Y:S02]  /*1e60*/  ISETP.NE.AND.EX P1, PT, RZ, UR5, PT, P1 ;  /* 0x00000005ff007c0c */ /* 0x000fe4000bf25310 */
[----:B------:R-:W-:Y:S02]  /*1e70*/  LOP3.LUT R0, R30, 0xff0000, RZ, 0xc0, !PT ;  /* 0x00ff00001e007812 */ /* 0x000fe400078ec0ff */
[----:B------:R-:W-:-:S04]  /*1e80*/  SHF.R.U32.HI R3, RZ, 0x8, R3 ;  /* 0x00000008ff037819 */ /* 0x000fc80000011603 */
[----:B------:R-:W-:-:S05]  /*1e90*/  LEA.HI R8, R0, R3, RZ, 0x10 ;  /* 0x0000000300087211 */ /* 0x000fca00078f80ff */
[----:B0-----:R-:W-:Y:S05]  /*1ea0*/  @!P1 BRA `(.L_x_342) ;  /* 0x0000000000109947 */ /* 0x001fea0003800000 */
[----:B------:R-:W-:-:S04]  /*1eb0*/  IADD3 R4, P0, R34, UR4, RZ ;  /* 0x0000000422047c10 */ /* 0x000fc8000ff1e0ff */
[----:B------:R-:W-:-:S05]  /*1ec0*/  IADD3.X R5, R33, UR5, RZ, P0, !PT ;  /* 0x0000000521057c10 */ /* 0x000fca00087fe4ff */
[----:B------:R0:W5:Y:S01]  /*1ed0*/  LDG.E R27, desc[UR42][R4.64] ;  /* 0x0000002a041b7981 */ /* 0x000162000c1e1900 */
[----:B------:R-:W-:Y:S05]  /*1ee0*/  BRA `(.L_x_343) ;  /* 0x0000000000107947 */ /* 0x000fea0003800000 */
.L_x_342:
[----:B------:R-:W-:Y:S05]  /*1ef0*/  @!P0 BRA `(.L_x_343) ;  /* 0x00000000000c8947 */ /* 0x000fea0003800000 */
[----:B------:R-:W2:Y:S04]  /*1f00*/  LDG.E R0, desc[UR42][R4.64] ;  /* 0x0000002a04007981 */ /* 0x000ea8000c1e1900 */
[----:B------:R-:W2:Y:S02]  /*1f10*/  LDG.E R27, desc[UR42][R4.64+0x4] ;  /* 0x0000042a041b7981 */ /* 0x000ea4000c1e1900 */
[----:B--2---:R-:W-:-:S07]  /*1f20*/  IADD3 R27, -R0, R27, RZ ;  /* 0x0000001b001b7210 */ /* 0x004fce0007ffe1ff */
.L_x_343:
[----:B------:R-:W-:Y:S01]  /*1f30*/  ULDC.64 UR4, c[0x0][0xa10] ;  /* 0x0002840000047ab9 */ /* 0x000fe20000000a00 */
[----:B------:R-:W2:Y:S01]  /*1f40*/  LDL.LU R30, [R1+0x10] ;  /* 0x00001000011e7983 */ /* 0x000ea20000300800 */
[----:B------:R-:W-:-:S04]  /*1f50*/  ISETP.NE.U32.AND P0, PT, RZ, UR4, PT ;  /* 0x00000004ff007c0c */ /* 0x000fc8000bf05070 */
[----:B------:R-:W-:Y:S01]  /*1f60*/  ISETP.NE.AND.EX P0, PT, RZ, UR5, PT, P0 ;  /* 0x00000005ff007c0c */ /* 0x000fe2000bf05300 */
[----:B------:R-:W-:Y:S02]  /*1f70*/  ULDC.64 UR4, c[0x0][0xa30] ;  /* 0x00028c0000047ab9 */ /* 0x000fe40000000a00 */
[----:B------:R-:W-:-:S10]  /*1f80*/  ISETP.NE.U32.AND P1, PT, RZ, UR4, PT ;  /* 0x00000004ff007c0c */ /* 0x000fd4000bf25070 */
[----:B------:R-:W1:Y:S02]  /*1f90*/  @P0 LDC.64 R6, c[0x0][0xa10] ;  /* 0x00028400ff060b82 */ /* 0x000e640000000a00 */
[----:B-1----:R-:W-:-:S05]  /*1fa0*/  @P0 IMAD.WIDE R6, R32, 0x4, R6 ;  /* 0x0000000420060825 */ /* 0x002fca00078e0206 */
[----:B------:R-:W3:Y:S04]  /*1fb0*/  @P0 LDG.E R0, desc[UR42][R6.64] ;  /* 0x0000002a06000981 */ /* 0x000ee8000c1e1900 */
[----:B------:R1:W3:Y:S01]  /*1fc0*/  @P0 LDG.E R3, desc[UR42][R6.64+0x4] ;  /* 0x0000042a06030981 */ /* 0x0002e2000c1e1900 */
[----:B------:R-:W-:Y:S01]  /*1fd0*/  ISETP.NE.AND.EX P1, PT, RZ, UR5, PT, P1 ;  /* 0x00000005ff007c0c */ /* 0x000fe2000bf25310 */
[----:B-----5:R-:W-:-:S12]  /*1fe0*/  IMAD.MOV.U32 R24, RZ, RZ, R27 ;  /* 0x000000ffff187224 */ /* 0x020fd800078e001b */
[----:B0-----:R-:W-:-:S04]  /*1ff0*/  @P1 IADD3 R4, P2, R34, UR4, RZ ;  /* 0x0000000422041c10 */ /* 0x001fc8000ff5e0ff */
[----:B------:R-:W-:-:S05]  /*2000*/  @P1 IADD3.X R5, R33, UR5, RZ, P2, !PT ;  /* 0x0000000521051c10 */ /* 0x000fca00097fe4ff */
[----:B------:R0:W5:Y:S01]  /*2010*/  @P1 LDG.E R24, desc[UR42][R4.64] ;  /* 0x0000002a04181981 */ /* 0x000162000c1e1900 */
[----:B------:R-:W-:Y:S01]  /*2020*/  IMAD.IADD R9, R27, 0x1, -R10 ;  /* 0x000000011b097824 */ /* 0x000fe200078e0a0a */
[----:B------:R-:W-:Y:S01]  /*2030*/  LOP3.LUT R12, R8, 0xff, RZ, 0xc0, !PT ;  /* 0x000000ff080c7812 */ /* 0x000fe200078ec0ff */
[----:B------:R-:W-:Y:S01]  /*2040*/  BSSY B0, `(.L_x_344) ;  /* 0x000002d000007945 */ /* 0x000fe20003800000 */
[----:B------:R-:W-:Y:S01]  /*2050*/  SHF.R.U32.HI R11, RZ, 0x10, R8 ;  /* 0x00000010ff0b7819 */ /* 0x000fe20000011608 */
[----:B-1----:R-:W-:Y:S02]  /*2060*/  IMAD.MOV.U32 R7, RZ, RZ, RZ ;  /* 0x000000ffff077224 */ /* 0x002fe400078e00ff */
[----:B------:R0:W-:Y:S04]  /*2070*/  STL [R1+0x8c], R12 ;  /* 0x00008c0c01007387 */ /* 0x0001e80000100800 */
[----:B------:R0:W-:Y:S01]  /*2080*/  STL [R1+0x70], R11 ;  /* 0x0000700b01007387 */ /* 0x0001e20000100800 */
[----:B--2---:R-:W-:Y:S01]  /*2090*/  LOP3.LUT R30, R30, 0xffffffef, RZ, 0xc0, !PT ;  /* 0xffffffef1e1e7812 */ /* 0x004fe200078ec0ff */
[----:B---3--:R-:W-:-:S04]  /*20a0*/  @P0 IMAD.IADD R2, R3, 0x1, -R0 ;  /* 0x0000000103020824 */ /* 0x008fc800078e0a00 */
[----:B------:R-:W-:-:S05]  /*20b0*/  IMAD.IADD R126, R9, 0x1, R2 ;  /* 0x00000001097e7824 */ /* 0x000fca00078e0202 */
[C---:B------:R-:W-:Y:S02]  /*20c0*/  ISETP.GE.AND P3, PT, R126.reuse, 0x1, PT ;  /* 0x000000017e00780c */ /* 0x040fe40003f66270 */
[----:B------:R-:W-:-:S04]  /*20d0*/  IADD3 R0, R126, 0x7f, RZ ;  /* 0x0000007f7e007810 */ /* 0x000fc80007ffe0ff */
[----:B------:R-:W-:-:S04]  /*20e0*/  SHF.R.S32.HI R3, RZ, 0x1f, R0 ;  /* 0x0000001fff037819 */ /* 0x000fc80000011400 */
[----:B------:R-:W-:-:S03]  /*20f0*/  LEA.HI R3, R3, R0, RZ, 0x7 ;  /* 0x0000000003037211 */ /* 0x000fc600078f38ff */
[----:B------:R-:W-:Y:S02]  /*2100*/  @P3 LOP3.LUT R30, R30, 0x10, RZ, 0xfc, !PT ;  /* 0x000000101e1e3812 */ /* 0x000fe400078efcff */
[----:B------:R-:W-:-:S03]  /*2110*/  SHF.R.S32.HI R118, RZ, 0x7, R3 ;  /* 0x00000007ff767819 */ /* 0x000fc60000011403 */
[----:B------:R0:W-:Y:S01]  /*2120*/  STL [R1+0x10], R30 ;  /* 0x0000101e01007387 */ /* 0x0001e20000100800 */
[----:B------:R-:W-:Y:S05]  /*2130*/  @!P3 BRA `(.L_x_345) ;  /* 0x000000000074b947 */ /* 0x000fea0003800000 */
[----:B------:R-:W-:Y:S01]  /*2140*/  ISETP.NE.AND P0, PT, R11, RZ, PT ;  /* 0x000000ff0b00720c */ /* 0x000fe20003f05270 */
[----:B------:R-:W-:-:S03]  /*2150*/  ULDC UR4, c[0x0][0x9f0] ;  /* 0x00027c0000047ab9 */ /* 0x000fc60000000800 */
[----:B0-----:R-:W-:-:S04]  /*2160*/  SEL R11, R11, UR4, P0 ;  /* 0x000000040b0b7c07 */ /* 0x001fc80008000000 */
[-C--:B------:R-:W-:Y:S02]  /*2170*/  IABS R6, R11.reuse ;  /* 0x0000000b00067213 */ /* 0x080fe40000000000 */
[----:B------:R-:W-:Y:S02]  /*2180*/  IADD3 R0, R118, -0x1, R11 ;  /* 0xffffffff76007810 */ /* 0x000fe40007ffe00b */
[----:B------:R-:W0:Y:S01]  /*2190*/  I2F.RP R3, R6 ;  /* 0x0000000600037306 */ /* 0x000e220000209400 */
[-C--:B------:R-:W-:Y:S02]  /*21a0*/  IABS R10, R11.reuse ;  /* 0x0000000b000a7213 */ /* 0x080fe40000000000 */
[----:B------:R-:W-:Y:S02]  /*21b0*/  IABS R8, R0 ;  /* 0x0000000000087213 */ /* 0x000fe40000000000 */
[----:B------:R-:W-:-:S04]  /*21c0*/  LOP3.LUT R0, R0, R11, RZ, 0x3c, !PT ;  /* 0x0000000b00007212 */ /* 0x000fc800078e3cff */
[----:B------:R-:W-:Y:S01]  /*21d0*/  ISETP.GE.AND P2, PT, R0, RZ, PT ;  /* 0x000000ff0000720c */ /* 0x000fe20003f46270 */
[----:B0-----:R-:W0:Y:S02]  /*21e0*/  MUFU.RCP R3, R3 ;  /* 0x0000000300037308 */ /* 0x001e240000001000 */
[----:B0-----:R-:W-:Y:S02]  /*21f0*/  VIADD R4, R3, 0xffffffe ;  /* 0x0ffffffe03047836 */ /* 0x001fe40000000000 */
[----:B------:R-:W-:-:S04]  /*2200*/  IMAD.MOV R3, RZ, RZ, -R10 ;  /* 0x000000ffff037224 */ /* 0x000fc800078e0a0a */
[----:B------:R0:W1:Y:S02]  /*2210*/  F2I.FTZ.U32.TRUNC.NTZ R5, R4 ;  /* 0x0000000400057305 */ /* 0x000064000021f000 */
[----:B0-----:R-:W-:Y:S01]  /*2220*/  MOV R4, RZ ;  /* 0x000000ff00047202 */ /* 0x001fe20000000f00 */
[----:B-1----:R-:W-:-:S04]  /*2230*/  IMAD.MOV R7, RZ, RZ, -R5 ;  /* 0x000000ffff077224 */ /* 0x002fc800078e0a05 */
[----:B------:R-:W-:-:S04]  /*2240*/  IMAD R7, R7, R6, RZ ;  /* 0x0000000607077224 */ /* 0x000fc800078e02ff */
[----:B------:R-:W-:-:S06]  /*2250*/  IMAD.HI.U32 R5, R5, R7, R4 ;  /* 0x0000000705057227 */ /* 0x000fcc00078e0004 */
        /* <DEDUP_REMOVED lines=9> */
[----:B------:R-:W-:-:S04]  /*22f0*/  @!P1 LOP3.LUT R5, RZ, R11, RZ, 0x33, !PT ;  /* 0x0000000bff059212 */ /* 0x000fc800078e33ff */
[----:B------:R-:W-:-:S07]  /*2300*/  MOV R7, R5 ;  /* 0x0000000500077202 */ /* 0x000fce0000000f00 */
.L_x_345:
[----:B------:R-:W-:Y:S05]  /*2310*/  BSYNC B0 ;  /* 0x0000000000007941 */ /* 0x000fea0003800000 */
.L_x_344:
[----:B------:R-:W-:-:S05]  /*2320*/  IMAD R0, R12, R7, RZ ;  /* 0x000000070c007224 */ /* 0x000fca00078e02ff */
[C---:B------:R-:W-:Y:S01]  /*2330*/  VIADDMNMX R7, R0.reuse, R7, R118, PT ;  /* 0x0000000700077246 */ /* 0x040fe20003800176 */
[----:B------:R-:W-:-:S04]  /*2340*/  IMAD R0, R0, 0x80, -R9 ;  /* 0x0000008000007824 */ /* 0x000fc800078e0a09 */
[----:B------:R-:W-:Y:S01]  /*2350*/  IMAD R7, R7, 0x80, -R9 ;  /* 0x0000008007077824 */ /* 0x000fe200078e0a09 */
[----:B------:R-:W-:-:S04]  /*2360*/  VIMNMX R0, RZ, R0, !PT ;  /* 0x00000000ff007248 */ /* 0x000fc80007fe0100 */
[----:B------:R-:W-:Y:S02]  /*2370*/  VIMNMX R7, R7, R2, PT ;  /* 0x0000000207077248 */ /* 0x000fe40003fe0100 */
[----:B------:R-:W-:Y:S02]  /*2380*/  SHF.R.U32.HI R25, RZ, 0x7, R0 ;  /* 0x00000007ff197819 */ /* 0x000fe40000011600 */
[----:B------:R-:W-:-:S03]  /*2390*/  ISETP.GT.AND P0, PT, R7, R0, PT ;  /* 0x000000000700720c */ /* 0x000fc60003f04270 */
[----:B------:R-:W-:-:S10]  /*23a0*/  IMAD.MOV.U32 R26, RZ, RZ, R25 ;  /* 0x000000ffff1a7224 */ /* 0x000fd400078e0019 */
[----:B------:R-:W-:-:S05]  /*23b0*/  @P0 VIADD R3, R7, 0x7f ;  /* 0x0000007f07030836 */ /* 0x000fca0000000000 */
[----:B------:R-:W-:-:S04]  /*23c0*/  @P0 SHF.R.S32.HI R0, RZ, 0x1f, R3 ;  /* 0x0000001fff000819 */ /* 0x000fc80000011403 */
[----:B------:R-:W-:-:S04]  /*23d0*/  @P0 LEA.HI R0, R0, R3, RZ, 0x7 ;  /* 0x0000000300000211 */ /* 0x000fc800078f38ff */
[----:B------:R-:W-:Y:S02]  /*23e0*/  @P0 SHF.R.S32.HI R26, RZ, 0x7, R0 ;  /* 0x00000007ff1a0819 */ /* 0x000fe40000011400 */
[----:B------:R-:W-:Y:S02]  /*23f0*/  PLOP3.LUT P0, PT, PT, PT, PT, 0x80, 0x0 ;  /* 0x000000000000781c */ /* 0x000fe40003f0f070 */
[----:B------:R-:W-:-:S13]  /*2400*/  ISETP.GT.AND P1, PT, R26, R25, PT ;  /* 0x000000191a00720c */ /* 0x000fda0003f24270 */
[----:B------:R-:W-:Y:S05]  /*2410*/  @!P1 BRA `(.L_x_346) ;  /* 0x000000ac00909947 */ /* 0x000fea0003800000 */
[----:B------:R-:W-:Y:S01]  /*2420*/  IADD3 R0, R22, 0x28400, RZ ;  /* 0x0002840016007810 */ /* 0x000fe20007ffe0ff */
[----:B------:R-:W-:Y:S03]  /*2430*/  BSSY B6, `(.L_x_347) ;  /* 0x0000013000067945 */ /* 0x000fe60003800000 */
[----:B------:R-:W-:-:S13]  /*2440*/  LOP3.LUT P0, RZ, R0, 0x3ff, RZ, 0xc0, !PT ;  /* 0x000003ff00ff7812 */ /* 0x000fda000780c0ff */
[----:B------:R-:W-:Y:S05]  /*2450*/  @!P0 BRA `(.L_x_348) ;  /* 0x0000000000408947 */ /* 0x000fea0003800000 */
[----:B------:R-:W-:Y:S01]  /*2460*/  MOV R14, 0x0 ;  /* 0x00000000000e7802 */ /* 0x000fe20000000f00 */
[----:B------:R-:W-:Y:S01]  /*2470*/  ULDC.64 UR4, c[0x4][0x1c8] ;  /* 0x0100720000047ab9 */ /* 0x000fe20000000a00 */
[----:B------:R-:W-:Y:S01]  /*2480*/  ULDC.64 UR6, c[0x4][0x130] ;  /* 0x01004c0000067ab9 */ /* 0x000fe20000000a00 */
[----:B0-----:R-:W-:Y:S01]  /*2490*/  IMAD.U32 R4, RZ, RZ, UR4 ;  /* 0x00000004ff047e24 */ /* 0x001fe2000f8e00ff */
[----:B------:R-:W-:Y:S01]  /*24a0*/  MOV R10, UR6 ;  /* 0x00000006000a7c02 */ /* 0x000fe20008000f00 */
[----:B------:R-:W-:Y:S01]  /*24b0*/  IMAD.U32 R5, RZ, RZ, UR5 ;  /* 0x00000005ff057e24 */ /* 0x000fe2000f8e00ff */
[----:B------:R-:W0:Y:S01]  /*24c0*/  LDC.64 R14, c[0x4][R14] ;  /* 0x010000000e0e7b82 */ /* 0x000e220000000a00 */
[----:B------:R-:W-:Y:S01]  /*24d0*/  ULDC.64 UR4, c[0x4][0x1d0] ;  /* 0x0100740000047ab9 */ /* 0x000fe20000000a00 */
[----:B------:R-:W-:Y:S02]  /*24e0*/  IMAD.U32 R11, RZ, RZ, UR7 ;  /* 0x00000007ff0b7e24 */ /* 0x000fe4000f8e00ff */
[----:B------:R-:W-:-:S02]  /*24f0*/  IMAD.U32 R6, RZ, RZ, UR4 ;  /* 0x00000004ff067e24 */ /* 0x000fc4000f8e00ff */
[----:B------:R-:W-:Y:S02]  /*2500*/  IMAD.U32 R7, RZ, RZ, UR5 ;  /* 0x00000005ff077e24 */ /* 0x000fe4000f8e00ff */
[----:B------:R-:W-:Y:S02]  /*2510*/  IMAD.MOV.U32 R8, RZ, RZ, 0x70 ;  /* 0x00000070ff087424 */ /* 0x000fe400078e00ff */
[----:B------:R-:W-:Y:S02]  /*2520*/  IMAD.MOV.U32 R12, RZ, RZ, 0x1 ;  /* 0x00000001ff0c7424 */ /* 0x000fe400078e00ff */
[----:B------:R-:W-:-:S07]  /*2530*/  IMAD.MOV.U32 R13, RZ, RZ, RZ ;  /* 0x000000ffff0d7224 */ /* 0x000fce00078e00ff */
[----:B------:R-:W-:-:S07]  /*2540*/  LEPC R20, `(.L_x_348) ;  /* 0x000000001014794e */ /* 0x000fce0000000000 */
[----:B0----5:R-:W-:Y:S05]  /*2550*/  CALL.ABS.NOINC R14 ;  /* 0x000000000e007343 */ /* 0x021fea0003c00000 */
.L_x_348:
[----:B------:R-:W-:Y:S05]  /*2560*/  BSYNC B6 ;  /* 0x0000000000067941 */ /* 0x000fea0003800000 */
.L_x_347:
        /* <DEDUP_REMOVED lines=20> */
.L_x_350:
[----:B------:R-:W-:Y:S05]  /*26b0*/  BSYNC B6 ;  /* 0x0000000000067941 */ /* 0x000fea0003800000 */
.L_x_349:
[----:B------:R-:W-:Y:S01]  /*26c0*/  ULDC.64 UR4, c[0x0][0x9f8] ;  /* 0x00027e0000047ab9 */ /* 0x000fe20000000a00 */
[----:B------:R-:W-:Y:S01]  /*26d0*/  MOV R0, R32 ;  /* 0x0000002000007202 */ /* 0x000fe20000000f00 */
[----:B------:R-:W1:Y:S01]  /*26e0*/  LDC R35, c[0x0][0x3f4] ;  /* 0x0000fd00ff237b82 */ /* 0x000e620000000800 */
[----:B------:R-:W-:Y:S01]  /*26f0*/  ISETP.NE.U32.AND P0, PT, RZ, UR4, PT ;  /* 0x00000004ff007c0c */ /* 0x000fe2000bf05070 */
[----:B------:R-:W-:-:S03]  /*2700*/  IMAD.MOV.U32 R20, RZ, RZ, R30 ;  /* 0x000000ffff147224 */ /* 0x000fc600078e001e */
[----:B------:R-:W-:Y:S01]  /*2710*/  ISETP.NE.AND.EX P0, PT, RZ, UR5, PT, P0 ;  /* 0x00000005ff007c0c */ /* 0x000fe2000bf05300 */
[----:B------:R-:W2:Y:S02]  /*2720*/  S2R R21, SR_TID.X ;  /* 0x0000000000157919 */ /* 0x000ea40000002100 */
[----:B------:R-:W3:Y:S01]  /*2730*/  LDC.64 R104, c[0x0][0x300] ;  /* 0x0000c000ff687b82 */ /* 0x000ee20000000a00 */
[----:B------:R-:W-:-:S07]  /*2740*/  IMAD.IADD R88, R28, 0x1, R27 ;  /* 0x000000011c587824 */ /* 0x000fce00078e021b */
[----:B0-----:R-:W0:Y:S02]  /*2750*/  LDC.64 R12, c[0x0][0x3f8] ;  /* 0x0000fe00ff0c7b82 */ /* 0x001e240000000a00 */
[----:B------:R-:W-:-:S04]  /*2760*/  @P0 IADD3 R4, P1, R34, UR4, RZ ;  /* 0x0000000422040c10 */ /* 0x000fc8000ff3e0ff */
[----:B------:R-:W-:Y:S01]  /*2770*/  @P0 IADD3.X R5, R33, UR5, RZ, P1, !PT ;  /* 0x0000000521050c10 */ /* 0x000fe20008ffe4ff */
[----:B------:R-:W-:-:S04]  /*2780*/  ULDC.64 UR4, c[0x0][0xa08] ;  /* 0x0002820000047ab9 */ /* 0x000fc80000000a00 */
[----:B------:R4:W4:Y:S01]  /*2790*/  @P0 LDG.E R0, desc[UR42][R4.64] ;  /* 0x0000002a04000981 */ /* 0x000922000c1e1900 */
[----:B-1----:R-:W-:Y:S02]  /*27a0*/  ISETP.GE.AND P2, PT, R16, R35, PT ;  /* 0x000000231000720c */ /* 0x002fe40003f46270 */
[----:B------:R-:W-:Y:S02]  /*27b0*/  LOP3.LUT R20, R20, 0xfffffffd, RZ, 0xc0, !PT ;  /* 0xfffffffd14147812 */ /* 0x000fe400078ec0ff */
[----:B------:R-:W-:Y:S02]  /*27c0*/  SHF.R.S32.HI R37, RZ, 0x1f, R88 ;  /* 0x0000001fff257819 */ /* 0x000fe40000011458 */
[----:B------:R-:W-:Y:S02]  /*27d0*/  ISETP.NE.U32.AND P0, PT, RZ, UR4, PT ;  /* 0x00000004ff007c0c */ /* 0x000fe4000bf05070 */
[----:B------:R-:W-:Y:S01]  /*27e0*/  SHF.R.S32.HI R36, RZ, 0x1f, R23 ;  /* 0x0000001fff247819 */ /* 0x000fe20000011417 */
[-C--:B---3--:R-:W-:Y:S01]  /*27f0*/  IMAD R6, R37, R104.reuse, RZ ;  /* 0x0000006825067224 */ /* 0x088fe200078e02ff */
[----:B--2---:R-:W-:Y:S01]  /*2800*/  SHF.R.U32.HI R32, RZ, 0x7, R21 ;  /* 0x00000007ff207819 */ /* 0x004fe20000011615 */
[----:B----4-:R-:W-:Y:S01]  /*2810*/  IMAD.WIDE.U32 R4, R88, R104, RZ ;  /* 0x0000006858047225 */ /* 0x010fe200078e00ff */
[----:B------:R-:W-:Y:S01]  /*2820*/  ISETP.NE.AND.EX P0, PT, RZ, UR5, PT, P0 ;  /* 0x00000005ff007c0c */ /* 0x000fe2000bf05300 */
[----:B------:R-:W-:Y:S01]  /*2830*/  ULDC.64 UR4, c[0x0][0x308] ;  /* 0x0000c20000047ab9 */ /* 0x000fe20000000a00 */
[----:B------:R-:W-:Y:S01]  /*2840*/  @P2 LOP3.LUT R20, R20, 0x2, RZ, 0xfc, !PT ;  /* 0x0000000214142812 */ /* 0x000fe200078efcff */
[----:B------:R-:W-:Y:S01]  /*2850*/  IMAD R3, R88, R105, R6 ;  /* 0x0000006958037224 */ /* 0x000fe200078e0206 */
[----:B------:R-:W-:Y:S01]  /*2860*/  ISETP.NE.AND P6, PT, R32, 0x1, PT ;  /* 0x000000012000780c */ /* 0x000fe20003fc5270 */
[----:B------:R-:W1:Y:S01]  /*2870*/  LDC.64 R6, c[0x0][0x408] ;  /* 0x00010200ff067b82 */ /* 0x000e620000000a00 */
[----:B------:R-:W-:Y:S01]  /*2880*/  IADD3 R27, R23, 0x20, RZ ;  /* 0x00000020171b7810 */ /* 0x000fe20007ffe0ff */
[----:B------:R2:W-:Y:S01]  /*2890*/  STL [R1+0x10], R20 ;  /* 0x0000101401007387 */ /* 0x0005e20000100800 */
[----:B------:R-:W-:-:S02]  /*28a0*/  IMAD.IADD R5, R5, 0x1, R3 ;  /* 0x0000000105057824 */ /* 0x000fc400078e0203 */
[----:B------:R-:W-:Y:S01]  /*28b0*/  IMAD.SHL.U32 R28, R23, 0x80, RZ ;  /* 0x00000080171c7824 */ /* 0x000fe200078e00ff */
[----:B------:R-:W3:Y:S01]  /*28c0*/  LDL R15, [R1+0x5c] ;  /* 0x00005c00010f7983 */ /* 0x000ee20000100800 */
[----:B------:R-:W-:-:S03]  /*28d0*/  IMAD.WIDE.U32 R4, R31, UR4, R4 ;  /* 0x000000041f047c25 */ /* 0x000fc6000f8e0004 */
[----:B------:R-:W4:Y:S01]  /*28e0*/  LDL R14, [R1+0x58] ;  /* 0x00005800010e7983 */ /* 0x000f220000100800 */
[----:B------:R-:W-:Y:S01]  /*28f0*/  IMAD R103, R31, UR5, R5 ;  /* 0x000000051f677c24 */ /* 0x000fe2000f8e0205 */
[----:B------:R-:W-:Y:S01]  /*2900*/  ULDC.64 UR4, c[0x0][0x310] ;  /* 0x0000c40000047ab9 */ /* 0x000fe20000000a00 */
[----:B------:R-:W-:Y:S01]  /*2910*/  IMAD.MOV.U32 R102, RZ, RZ, R4 ;  /* 0x000000ffff667224 */ /* 0x000fe200078e0004 */
[----:B--2---:R-:W2:Y:S01]  /*2920*/  LDL R20, [R1+0x60] ;  /* 0x0000600001147983 */ /* 0x004ea20000100800 */
[----:B0-----:R-:W-:-:S03]  /*2930*/  IMAD.WIDE.U32 R98, R23, R12, R18 ;  /* 0x0000000c17627225 */ /* 0x001fc600078e0012 */
[----:B------:R-:W4:Y:S01]  /*2940*/  LDL R11, [R1+0x54] ;  /* 0x00005400010b7983 */ /* 0x000f220000100800 */
[----:B------:R-:W-:Y:S02]  /*2950*/  VIADD R21, R23, 0x40 ;  /* 0x0000004017157836 */ /* 0x000fe40000000000 */
[----:B------:R-:W-:Y:S02]  /*2960*/  IMAD.SHL.U32 R27, R27, 0x80, RZ ;  /* 0x000000801b1b7824 */ /* 0x000fe400078e00ff */
[----:B------:R-:W-:Y:S01]  /*2970*/  IMAD.SHL.U32 R21, R21, 0x80, RZ ;  /* 0x0000008015157824 */ /* 0x000fe200078e00ff */
[----:B------:R-:W-:Y:S01]  /*2980*/  LOP3.LUT R28, R28, 0x380, RZ, 0xc0, !PT ;  /* 0x000003801c1c7812 */ /* 0x000fe200078ec0ff */
[----:B------:R-:W-:Y:S01]  /*2990*/  IMAD.WIDE.U32 R96, R23, R12, R16 ;  /* 0x0000000c17607225 */ /* 0x000fe200078e0010 */
[----:B------:R-:W-:Y:S02]  /*29a0*/  LOP3.LUT R27, R27, 0x380, RZ, 0xc0, !PT ;  /* 0x000003801b1b7812 */ /* 0x000fe400078ec0ff */
[----:B------:R-:W-:Y:S01]  /*29b0*/  LOP3.LUT R21, R21, 0x380, RZ, 0xc0, !PT ;  /* 0x0000038015157812 */ /* 0x000fe200078ec0ff */
[----:B------:R-:W-:-:S02]  /*29c0*/  VIADD R8, R23, 0x60 ;  /* 0x0000006017087836 */ /* 0x000fc40000000000 */
[----:B------:R-:W-:Y:S02]  /*29d0*/  IMAD.SHL.U32 R30, R23, 0x80, RZ ;  /* 0x00000080171e7824 */ /* 0x000fe400078e00ff */
[----:B------:R-:W-:-:S03]  /*29e0*/  IMAD.SHL.U32 R8, R8, 0x80, RZ ;  /* 0x0000008008087824 */ /* 0x000fc600078e00ff */
[----:B------:R-:W-:Y:S02]  /*29f0*/  LOP3.LUT R30, R30, 0x380, RZ, 0xc0, !PT ;  /* 0x000003801e1e7812 */ /* 0x000fe400078ec0ff */
[----:B------:R-:W-:Y:S02]  /*2a00*/  LOP3.LUT R8, R8, 0x380, RZ, 0xc0, !PT ;  /* 0x0000038008087812 */ /* 0x000fe400078ec0ff */
[----:B------:R-:W-:Y:S01]  /*2a10*/  SHF.R.U32.HI R30, RZ, 0x3, R30 ;  /* 0x00000003ff1e7819 */ /* 0x000fe2000001161e */
[C---:B------:R-:W-:Y:S01]  /*2a20*/  IMAD.SHL.U32 R90, R104.reuse, 0x20, RZ ;  /* 0x00000020685a7824 */ /* 0x040fe200078e00ff */
[----:B------:R-:W-:Y:S01]  /*2a30*/  SHF.L.U64.HI R91, R104, 0x5, R105 ;  /* 0x00000005685b7819 */ /* 0x000fe20000010269 */
[C---:B------:R-:W-:Y:S02]  /*2a40*/  VIADD R33, R23.reuse, 0x20 ;  /* 0x0000002017217836 */ /* 0x040fe40000000000 */
[----:B------:R-:W-:-:S03]  /*2a50*/  IMAD.WIDE.U32 R128, R23, R104, R90 ;  /* 0x0000006817807225 */ /* 0x000fc600078e005a */
[----:B------:R-:W-:Y:S01]  /*2a60*/  SHF.R.S32.HI R116, RZ, 0x1f, R33 ;  /* 0x0000001fff747819 */ /* 0x000fe20000011421 */
[C---:B-1----:R-:W-:Y:S01]  /*2a70*/  IMAD.WIDE.U32 R94, R23.reuse, R6, R18 ;  /* 0x00000006175e7225 */ /* 0x042fe200078e0012 */
[----:B------:R-:W-:-:S03]  /*2a80*/  IADD3 R33, R23, 0x60, RZ ;  /* 0x0000006017217810 */ /* 0x000fc60007ffe0ff */
[----:B------:R-:W-:-:S04]  /*2a90*/  IMAD.WIDE.U32 R92, R23, R6, R16 ;  /* 0x00000006175c7225 */ /* 0x000fc800078e0010 */
[C---:B------:R-:W-:Y:S01]  /*2aa0*/  VIADD R34, R23.reuse, 0x40 ;  /* 0x0000004017227836 */ /* 0x040fe20000000000 */
[----:B------:R-:W-:Y:S01]  /*2ab0*/  SHF.R.S32.HI R114, RZ, 0x1f, R33 ;  /* 0x0000001fff727819 */ /* 0x000fe20000011421 */
[----:B------:R-:W-:-:S03]  /*2ac0*/  IMAD.WIDE.U32 R46, R23, R104, R16 ;  /* 0x00000068172e7225 */ /* 0x000fc600078e0010 */
[----:B------:R-:W-:Y:S01]  /*2ad0*/  SHF.R.S32.HI R115, RZ, 0x1f, R34 ;  /* 0x0000001fff737819 */ /* 0x000fe20000011422 */
[----:B------:R-:W-:Y:S01]  /*2ae0*/  VIADD R124, R32, 0x8 ;  /* 0x00000008207c7836 */ /* 0x000fe20000000000 */
[C---:B------:R-:W-:Y:S01]  /*2af0*/  SHF.L.U64.HI R32, R104.reuse, 0x6, R105 ;  /* 0x0000000668207819 */ /* 0x040fe20000010269 */
[----:B------:R-:W-:Y:S01]  /*2b00*/  IMAD.SHL.U32 R125, R104, 0x80, RZ ;  /* 0x00000080687d7824 */ /* 0x000fe200078e00ff */
[----:B------:R-:W-:Y:S02]  /*2b10*/  SHF.R.S32.HI R3, RZ, 0x1f, R0 ;  /* 0x0000001fff037819 */ /* 0x000fe40000011400 */
[----:B------:R-:W-:Y:S01]  /*2b20*/  SEL R100, R0, RZ, !P0 ;  /* 0x000000ff00647207 */ /* 0x000fe20004000000 */
[----:B------:R-:W-:Y:S01]  /*2b30*/  IMAD R0, R36, R12, RZ ;  /* 0x0000000c24007224 */ /* 0x000fe200078e02ff */
[----:B------:R-:W-:-:S03]  /*2b40*/  SEL R3, R3, RZ, !P0 ;  /* 0x000000ff03037207 */ /* 0x000fc60004000000 */
[----:B------:R-:W-:-:S04]  /*2b50*/  IMAD.WIDE.U32 R102, R100, UR4, R102 ;  /* 0x0000000464667c25 */ /* 0x000fc8000f8e0066 */
[----:B------:R-:W-:-:S04]  /*2b60*/  IMAD R43, R3, UR4, RZ ;  /* 0x00000004032b7c24 */ /* 0x000fc8000f8e02ff */
[----:B------:R-:W-:Y:S01]  /*2b70*/  IMAD R43, R100, UR5, R43 ;  /* 0x00000005642b7c24 */ /* 0x000fe2000f8e022b */
[----:B------:R-:W-:Y:S05]  /*2b80*/  @!P6 WARPSYNC.ALL ;  /* 0x000000000000e948 */ /* 0x000fea0003800000 */
[----:B------:R-:W-:Y:S02]  /*2b90*/  ULDC.64 UR4, c[0x0][0x330] ;  /* 0x0000cc0000047ab9 */ /* 0x000fe40000000a00 */
[----:B------:R-:W-:-:S04]  /*2ba0*/  IMAD.WIDE.U32 R4, R31, UR4, R16 ;  /* 0x000000041f047c25 */ /* 0x000fc8000f8e0010 */
[----:B------:R-:W-:Y:S01]  /*2bb0*/  IMAD R5, R31, UR5, R5 ;  /* 0x000000051f057c24 */ /* 0x000fe2000f8e0205 */
[----:B------:R-:W-:Y:S02]  /*2bc0*/  ULDC.64 UR4, c[0x0][0x338] ;  /* 0x0000ce0000047ab9 */ /* 0x000fe40000000a00 */
[----:B------:R-:W-:Y:S01]  /*2bd0*/  IMAD R111, R3, UR4, RZ ;  /* 0x00000004036f7c24 */ /* 0x000fe2000f8e02ff */
[----:B------:R-:W-:-:S03]  /*2be0*/  SEL R3, R35, RZ, P2 ;  /* 0x000000ff23037207 */ /* 0x000fc60001000000 */
[C---:B------:R-:W-:Y:S02]  /*2bf0*/  IMAD R111, R100.reuse, UR5, R111 ;  /* 0x00000005646f7c24 */ /* 0x040fe4000f8e026f */
[----:B------:R-:W-:Y:S01]  /*2c00*/  IMAD.WIDE.U32 R100, R100, UR4, R4 ;  /* 0x0000000464647c25 */ /* 0x000fe2000f8e0004 */
[----:B------:R-:W-:Y:S03]  /*2c10*/  @!P6 BAR.SYNC.DEFER_BLOCKING 0x9, 0x100 ;  /* 0x024400000000eb1d */ /* 0x000fe60000010000 */
[C---:B------:R-:W-:Y:S02]  /*2c20*/  IMAD R5, R23.reuse, R13, R0 ;  /* 0x0000000d17057224 */ /* 0x040fe400078e0200 */
[----:B------:R-:W-:Y:S01]  /*2c30*/  IMAD R0, R36, R6, RZ ;  /* 0x0000000624007224 */ /* 0x000fe200078e02ff */
[C---:B------:R-:W-:Y:S01]  /*2c40*/  IADD3 R88, P0, R23.reuse, R88, RZ ;  /* 0x0000005817587210 */ /* 0x040fe20007f1e0ff */
[----:B------:R-:W-:Y:S01]  /*2c50*/  IMAD.IADD R3, R16, 0x1, R3 ;  /* 0x0000000110037824 */ /* 0x000fe200078e0203 */
[----:B------:R-:W-:Y:S01]  /*2c60*/  ULDC UR4, c[0x0][0x2f4] ;  /* 0x0000bd0000047ab9 */ /* 0x000fe20000000800 */
[----:B------:R-:W-:-:S03]  /*2c70*/  IMAD R9, R23, R7, R0 ;  /* 0x0000000717097224 */ /* 0x000fc600078e0200 */
[----:B------:R-:W-:-:S04]  /*2c80*/  SHF.R.S32.HI R0, RZ, 0x1f, R3 ;  /* 0x0000001fff007819 */ /* 0x000fc80000011403 */
[CC--:B------:R-:W-:Y:S02]  /*2c90*/  LEA.HI R108, R0.reuse, R3.reuse, RZ, 0x4 ;  /* 0x00000003006c7211 */ /* 0x0c0fe400078f20ff */
[----:B------:R-:W-:Y:S01]  /*2ca0*/  LEA.HI R4, R0, R3, RZ, 0x7 ;  /* 0x0000000300047211 */ /* 0x000fe200078f38ff */
[----:B------:R-:W-:Y:S01]  /*2cb0*/  IMAD.IADD R97, R5, 0x1, R97 ;  /* 0x0000000105617824 */ /* 0x000fe200078e0261 */
[--C-:B------:R-:W-:Y:S02]  /*2cc0*/  LOP3.LUT R3, R27, 0x70, R108.reuse, 0xf8, !PT ;  /* 0x000000701b037812 */ /* 0x100fe400078ef86c */
[----:B------:R-:W-:Y:S02]  /*2cd0*/  IADD3 R99, R99, R5, RZ ;  /* 0x0000000563637210 */ /* 0x000fe40007ffe0ff */
[----:B------:R-:W-:Y:S01]  /*2ce0*/  LOP3.LUT R0, R28, 0x70, R108, 0xf8, !PT ;  /* 0x000000701c007812 */ /* 0x000fe200078ef86c */
[C---:B------:R-:W-:Y:S01]  /*2cf0*/  VIADD R28, R23.reuse, 0x20 ;  /* 0x00000020171c7836 */ /* 0x040fe20000000000 */
[----:B------:R-:W-:-:S02]  /*2d00*/  IADD3 R27, R23, 0x40, RZ ;  /* 0x00000040171b7810 */ /* 0x000fc40007ffe0ff */
[----:B------:R-:W-:Y:S01]  /*2d10*/  LOP3.LUT R5, R21, 0x70, R108, 0xf8, !PT ;  /* 0x0000007015057812 */ /* 0x000fe200078ef86c */
[----:B------:R-:W-:Y:S02]  /*2d20*/  VIADD R21, R23, 0x60 ;  /* 0x0000006017157836 */ /* 0x000fe40000000000 */
[----:B------:R-:W-:Y:S02]  /*2d30*/  IMAD.SHL.U32 R27, R27, 0x80, RZ ;  /* 0x000000801b1b7824 */ /* 0x000fe400078e00ff */
[----:B------:R-:W-:Y:S02]  /*2d40*/  IMAD.SHL.U32 R28, R28, 0x80, RZ ;  /* 0x000000801c1c7824 */ /* 0x000fe400078e00ff */
[----:B------:R-:W-:Y:S01]  /*2d50*/  IMAD.SHL.U32 R21, R21, 0x80, RZ ;  /* 0x0000008015157824 */ /* 0x000fe200078e00ff */
[----:B------:R-:W-:Y:S02]  /*2d60*/  LOP3.LUT R27, R27, 0x380, RZ, 0xc0, !PT ;  /* 0x000003801b1b7812 */ /* 0x000fe400078ec0ff */
[----:B------:R-:W-:-:S02]  /*2d70*/  LOP3.LUT R28, R28, 0x380, RZ, 0xc0, !PT ;  /* 0x000003801c1c7812 */ /* 0x000fc400078ec0ff */
[----:B------:R-:W-:Y:S02]  /*2d80*/  LOP3.LUT R21, R21, 0x380, RZ, 0xc0, !PT ;  /* 0x0000038015157812 */ /* 0x000fe400078ec0ff */
[----:B------:R-:W-:Y:S02]  /*2d90*/  SHF.L.U32 R4, R4, 0x7, RZ ;  /* 0x0000000704047819 */ /* 0x000fe400000006ff */
[----:B------:R-:W-:Y:S02]  /*2da0*/  SHF.R.U32.HI R28, RZ, 0x3, R28 ;  /* 0x00000003ff1c7819 */ /* 0x000fe4000001161c */
[----:B------:R-:W-:Y:S02]  /*2db0*/  SHF.R.U32.HI R27, RZ, 0x3, R27 ;  /* 0x00000003ff1b7819 */ /* 0x000fe4000001161b */
[----:B------:R-:W-:Y:S02]  /*2dc0*/  LOP3.LUT R8, R8, 0x70, R108, 0xf8, !PT ;  /* 0x0000007008087812 */ /* 0x000fe400078ef86c */
[----:B------:R-:W-:-:S02]  /*2dd0*/  SHF.R.U32.HI R21, RZ, 0x3, R21 ;  /* 0x00000003ff157819 */ /* 0x000fc40000011615 */
[----:B------:R-:W-:Y:S01]  /*2de0*/  LOP3.LUT R31, R0, R30, RZ, 0x3c, !PT ;  /* 0x0000001e001f7212 */ /* 0x000fe200078e3cff */
[----:B------:R-:W-:Y:S01]  /*2df0*/  IMAD R0, R36, R104, RZ ;  /* 0x0000006824007224 */ /* 0x000fe200078e02ff */
[----:B------:R-:W-:Y:S02]  /*2e00*/  LOP3.LUT R4, R4, 0xffffc000, RZ, 0xc0, !PT ;  /* 0xffffc00004047812 */ /* 0x000fe400078ec0ff */
[----:B------:R-:W-:Y:S02]  /*2e10*/  LOP3.LUT R3, R3, R28, RZ, 0x3c, !PT ;  /* 0x0000001c03037212 */ /* 0x000fe400078e3cff */
[----:B------:R-:W-:Y:S01]  /*2e20*/  LOP3.LUT R5, R5, R27, RZ, 0x3c, !PT ;  /* 0x0000001b05057212 */ /* 0x000fe200078e3cff */
[----:B------:R-:W-:Y:S01]  /*2e30*/  IMAD R41, R23, R105, R0 ;  /* 0x0000006917297224 */ /* 0x000fe200078e0200 */
[----:B------:R-:W-:Y:S02]  /*2e40*/  LOP3.LUT R27, R8, R21, RZ, 0x3c, !PT ;  /* 0x00000015081b7212 */ /* 0x000fe400078e3cff */
[----:B---3--:R-:W-:-:S02]  /*2e50*/  IADD3 R30, R3, R4, R15 ;  /* 0x00000004031e7210 */ /* 0x008fc40007ffe00f */
[-C--:B--2---:R-:W-:Y:S02]  /*2e60*/  IADD3 R31, R31, R4.reuse, R20 ;  /* 0x000000041f1f7210 */ /* 0x084fe40007ffe014 */
[-C--:B----4-:R-:W-:Y:S02]  /*2e70*/  IADD3 R28, R5, R4.reuse, R14 ;  /* 0x00000004051c7210 */ /* 0x090fe40007ffe00e */
[----:B------:R-:W-:Y:S01]  /*2e80*/  IADD3 R27, R27, R4, R11 ;  /* 0x000000041b1b7210 */ /* 0x000fe20007ffe00b */
[----:B------:R-:W-:Y:S01]  /*2e90*/  IMAD.IADD R4, R41, 0x1, R129 ;  /* 0x0000000129047824 */ /* 0x000fe200078e0281 */
[----:B------:R-:W-:Y:S01]  /*2ea0*/  IADD3 R3, P1, R90, R128, RZ ;  /* 0x000000805a037210 */ /* 0x000fe20007f3e0ff */
[----:B------:R-:W-:Y:S02]  /*2eb0*/  IMAD.IADD R95, R95, 0x1, R9 ;  /* 0x000000015f5f7824 */ /* 0x000fe400078e0209 */
[----:B------:R-:W-:Y:S01]  /*2ec0*/  IMAD.IADD R93, R9, 0x1, R93 ;  /* 0x00000001095d7824 */ /* 0x000fe200078e025d */
[----:B-----5:R-:W-:Y:S01]  /*2ed0*/  SHF.R.S32.HI R9, RZ, 0x1f, R24 ;  /* 0x0000001fff097819 */ /* 0x020fe20000011418 */
[----:B------:R-:W-:Y:S01]  /*2ee0*/  IMAD.X R33, R4, 0x1, R91, P1 ;  /* 0x0000000104217824 */ /* 0x000fe200008e065b */
[----:B------:R-:W-:Y:S01]  /*2ef0*/  IADD3 R34, P1, R3, R90, RZ ;  /* 0x0000005a03227210 */ /* 0x000fe20007f3e0ff */
[----:B------:R-:W-:Y:S01]  /*2f00*/  IMAD.X R89, R36, 0x1, R37, P0 ;  /* 0x0000000124597824 */ /* 0x000fe200000e0625 */
[----:B------:R-:W-:Y:S01]  /*2f10*/  IADD3 R40, P0, R102, R46, RZ ;  /* 0x0000002e66287210 */ /* 0x000fe20007f1e0ff */
[----:B------:R-:W-:-:S02]  /*2f20*/  IMAD R10, R9, R12, RZ ;  /* 0x0000000c090a7224 */ /* 0x000fc400078e02ff */
[----:B------:R-:W-:Y:S02]  /*2f30*/  IMAD R9, R9, R6, RZ ;  /* 0x0000000609097224 */ /* 0x000fe400078e02ff */
[----:B------:R-:W-:Y:S02]  /*2f40*/  IMAD.IADD R36, R47, 0x1, R41 ;  /* 0x000000012f247824 */ /* 0x000fe400078e0229 */
[----:B------:R-:W-:Y:S02]  /*2f50*/  IMAD.IADD R42, R103, 0x1, R43 ;  /* 0x00000001672a7824 */ /* 0x000fe400078e022b */
[----:B------:R-:W-:Y:S01]  /*2f60*/  IMAD.X R37, R33, 0x1, R91, P1 ;  /* 0x0000000121257824 */ /* 0x000fe200008e065b */
[----:B------:R-:W-:Y:S01]  /*2f70*/  IADD3 R43, P1, R102, 0x80, RZ ;  /* 0x00000080662b7810 */ /* 0x000fe20007f3e0ff */
[----:B------:R-:W-:Y:S01]  /*2f80*/  IMAD R39, R24, R13, R10 ;  /* 0x0000000d18277224 */ /* 0x000fe200078e020a */
[----:B------:R-:W-:Y:S01]  /*2f90*/  IADD3 R44, P2, R40, 0x80, RZ ;  /* 0x00000080282c7810 */ /* 0x000fe20007f5e0ff */
[----:B------:R-:W-:Y:S01]  /*2fa0*/  IMAD.WIDE.U32 R98, R24, R12, R98 ;  /* 0x0000000c18627225 */ /* 0x000fe200078e0062 */
[----:B------:R-:W-:-:S03]  /*2fb0*/  LOP3.LUT R41, R108, 0xfffffff0, RZ, 0xc0, !PT ;  /* 0xfffffff06c297812 */ /* 0x000fc600078ec0ff */
[----:B------:R-:W-:Y:S01]  /*2fc0*/  IMAD.WIDE.U32 R96, R24, R12, R96 ;  /* 0x0000000c18607225 */ /* 0x000fe200078e0060 */
[----:B------:R-:W-:-:S03]  /*2fd0*/  SHF.L.U64.HI R21, R12, 0x5, R13 ;  /* 0x000000050c157819 */ /* 0x000fc6000001020d */
[C---:B------:R-:W-:Y:S02]  /*2fe0*/  IMAD R107, R24.reuse, R7, R9 ;  /* 0x00000007186b7224 */ /* 0x040fe400078e0209 */
[----:B------:R-:W-:Y:S01]  /*2ff0*/  IMAD.WIDE.U32 R94, R24, R6, R94 ;  /* 0x00000006185e7225 */ /* 0x000fe200078e005e */
[----:B------:R-:W-:-:S03]  /*3000*/  SHF.L.U64.HI R20, R12, 0x6, R13 ;  /* 0x000000060c147819 */ /* 0x000fc6000001020d */
[----:B------:R-:W-:Y:S01]  /*3010*/  IMAD.WIDE.U32 R92, R24, R6, R92 ;  /* 0x00000006185c7225 */ /* 0x000fe200078e005c */
[----:B------:R-:W-:-:S03]  /*3020*/  SHF.L.U64.HI R15, R12, 0x7, R13 ;  /* 0x000000070c0f7819 */ /* 0x000fc6000001020d */
[----:B------:R-:W-:Y:S02]  /*3030*/  VIADD R5, R16, 0x80 ;  /* 0x0000008010057836 */ /* 0x000fe40000000000 */
[--C-:B------:R-:W-:Y:S01]  /*3040*/  IMAD.X R45, R36, 0x1, R42.reuse, P0 ;  /* 0x00000001242d7824 */ /* 0x100fe200000e062a */
[--C-:B------:R-:W-:Y:S01]  /*3050*/  SHF.L.U64.HI R11, R6, 0x5, R7.reuse ;  /* 0x00000005060b7819 */ /* 0x100fe20000010207 */
[----:B------:R-:W-:Y:S01]  /*3060*/  IMAD.SHL.U32 R13, R12, 0x40, RZ ;  /* 0x000000400c0d7824 */ /* 0x000fe200078e00ff */
[C-C-:B------:R-:W-:Y:S01]  /*3070*/  SHF.L.U64.HI R10, R6.reuse, 0x6, R7.reuse ;  /* 0x00000006060a7819 */ /* 0x140fe20000010207 */
[C---:B------:R-:W-:Y:S01]  /*3080*/  IMAD.SHL.U32 R8, R6.reuse, 0x20, RZ ;  /* 0x0000002006087824 */ /* 0x040fe200078e00ff */
[C---:B------:R-:W-:Y:S01]  /*3090*/  SHF.L.U64.HI R9, R6.reuse, 0x7, R7 ;  /* 0x0000000706097819 */ /* 0x040fe20000010207 */
[----:B------:R-:W-:Y:S01]  /*30a0*/  IMAD.SHL.U32 R7, R6, 0x40, RZ ;  /* 0x0000004006077824 */ /* 0x000fe200078e00ff */
[----:B------:R-:W-:Y:S01]  /*30b0*/  SHF.L.U64.HI R0, R104, 0x7, R105 ;  /* 0x0000000768007819 */ /* 0x000fe20000010269 */
[----:B------:R-:W-:Y:S01]  /*30c0*/  IMAD.IADD R38, R99, 0x1, R39 ;  /* 0x0000000163267824 */ /* 0x000fe200078e0227 */
[----:B------:R-:W-:Y:S01]  /*30d0*/  SHF.L.U32 R14, R12, 0x5, RZ ;  /* 0x000000050c0e7819 */ /* 0x000fe200000006ff */
[----:B------:R-:W-:Y:S01]  /*30e0*/  IMAD.X R105, RZ, RZ, R42, P1 ;  /* 0x000000ffff697224 */ /* 0x000fe200008e062a */
[----:B------:R-:W-:Y:S01]  /*30f0*/  SHF.L.U32 R6, R6, 0x7, RZ ;  /* 0x0000000706067819 */ /* 0x000fe200000006ff */
[----:B------:R-:W-:Y:S01]  /*3100*/  IMAD.IADD R106, R95, 0x1, R107 ;  /* 0x000000015f6a7824 */ /* 0x000fe200078e026b */
[----:B------:R-:W-:Y:S01]  /*3110*/  SHF.L.U32 R35, R35, 0x1, RZ ;  /* 0x0000000123237819 */ /* 0x000fe200000006ff */
[----:B------:R-:W-:Y:S01]  /*3120*/  IMAD.SHL.U32 R12, R12, 0x80, RZ ;  /* 0x000000800c0c7824 */ /* 0x000fe200078e00ff */
[----:B------:R-:W-:Y:S01]  /*3130*/  IADD3 R39, R39, R97, RZ ;  /* 0x0000006127277210 */ /* 0x000fe20007ffe0ff */
[----:B------:R-:W-:Y:S01]  /*3140*/  IMAD.X R110, RZ, RZ, R45, P2 ;  /* 0x000000ffff6e7224 */ /* 0x000fe200010e062d */
[----:B------:R-:W-:Y:S01]  /*3150*/  ISETP.GE.AND P0, PT, R16, UR4, PT ;  /* 0x0000000410007c0c */ /* 0x000fe2000bf06270 */
[----:B------:R-:W-:Y:S01]  /*3160*/  IMAD.IADD R111, R101, 0x1, R111 ;  /* 0x00000001656f7824 */ /* 0x000fe200078e026f */
[----:B------:R-:W-:-:S02]  /*3170*/  ISETP.GE.AND P1, PT, R5, UR4, PT ;  /* 0x0000000405007c0c */ /* 0x000fc4000bf26270 */
[----:B------:R-:W-:Y:S02]  /*3180*/  IADD3 R107, R107, R93, RZ ;  /* 0x0000005d6b6b7210 */ /* 0x000fe40007ffe0ff */
[----:B------:R-:W-:Y:S02]  /*3190*/  SHF.R.S32.HI R108, RZ, 0x4, R108 ;  /* 0x00000004ff6c7819 */ /* 0x000fe4000001146c */
[----:B------:R-:W-:-:S07]  /*31a0*/  SHF.R.S32.HI R109, RZ, 0x1f, R41 ;  /* 0x0000001fff6d7819 */ /* 0x000fce0000011429 */
.L_x_434:
[----:B------:R-:W2:Y:S01]  /*31b0*/  LDL R48, [R1+0x68] ;  /* 0x0000680001307983 */ /* 0x000ea20000100800 */
[----:B------:R-:W0:Y:S03]  /*31c0*/  LDC R84, c[0x0][0x3f4] ;  /* 0x0000fd00ff547b82 */ /* 0x000e260000000800 */
[----:B------:R-:W3:Y:S01]  /*31d0*/  LDL.LU R58, [R1+0x10] ;  /* 0x00001000013a7983 */ /* 0x000ee20000300800 */
[----:B------:R-:W-:Y:S01]  /*31e0*/  VIADD R26, R26, 0xffffffff ;  /* 0xffffffff1a1a7836 */ /* 0x000fe20000000000 */
[----:B------:R-:W-:Y:S05]  /*31f0*/  YIELD ;  /* 0x0000000000007946 */ /* 0x000fea0003800000 */
[----:B------:R-:W-:Y:S01]  /*3200*/  ISETP.GT.AND P3, PT, R26, R25, PT ;  /* 0x000000191a00720c */ /* 0x000fe20003f64270 */
[----:B------:R-:W-:Y:S01]  /*3210*/  BSSY B0, `(.L_x_351) ;  /* 0x0000986000007945 */ /* 0x000fe20003800000 */
[----:B0-----:R-:W-:Y:S01]  /*3220*/  ISETP.GE.AND P2, PT, R84, 0x1, PT ;  /* 0x000000015400780c */ /* 0x001fe20003f46270 */
[----:B--2---:R-:W-:Y:S01]  /*3230*/  IMAD R113, R232, 0x8000, R48 ;  /* 0x00008000e8717824 */ /* 0x004fe200078e0230 */
[----:B---3--:R-:W-:-:S04]  /*3240*/  LOP3.LUT R58, R58, 0xfffffffb, RZ, 0xc0, !PT ;  /* 0xfffffffb3a3a7812 */ /* 0x008fc800078ec0ff */
[----:B------:R-:W-:-:S05]  /*3250*/  IADD3 R113, R22, R113, RZ ;  /* 0x0000007116717210 */ /* 0x000fca0007ffe0ff */
[----:B------:R-:W-:-:S05]  /*3260*/  @P3 LOP3.LUT R58, R58, 0x4, RZ, 0xfc, !PT ;  /* 0x000000043a3a3812 */ /* 0x000fca00078efcff */
[----:B------:R0:W-:Y:S01]  /*3270*/  STL [R1+0x10], R58 ;  /* 0x0000103a01007387 */ /* 0x0001e20000100800 */
[----:B------:R-:W-:Y:S05]  /*3280*/  @!P2 BRA `(.L_x_352) ;  /* 0x0000009000a8a947 */ /* 0x000fea0003800000 */
[----:B------:R-:W-:Y:S01]  /*3290*/  ULDC.U8 UR4, c[0x0][0x410] ;  /* 0x0001040000047ab9 */ /* 0x000fe20000000000 */
[----:B------:R-:W-:Y:S01]  /*32a0*/  SHF.R.S32.HI R49, RZ, 0x1f, R26 ;  /* 0x0000001fff317819 */ /* 0x000fe2000001141a */
[-C--:B------:R-:W-:Y:S01]  /*32b0*/  IMAD R48, R0, R26.reuse, RZ ;  /* 0x0000001a00307224 */ /* 0x080fe200078e02ff */
[----:B------:R-:W-:Y:S01]  /*32c0*/  ISETP.NE.AND P2, PT, RZ, UR4, PT ;  /* 0x00000004ff007c0c */ /* 0x000fe2000bf45270 */
[-C--:B------:R-:W-:Y:S02]  /*32d0*/  IMAD R50, R15, R26.reuse, RZ ;  /* 0x0000001a0f327224 */ /* 0x080fe400078e02ff */
[----:B------:R-:W-:Y:S02]  /*32e0*/  IMAD R51, R9, R26, RZ ;  /* 0x0000001a09337224 */ /* 0x000fe400078e02ff */
[C---:B------:R-:W-:Y:S02]  /*32f0*/  IMAD R85, R49.reuse, R125, R48 ;  /* 0x0000007d31557224 */ /* 0x040fe400078e0230 */
[----:B------:R-:W-:-:S02]  /*3300*/  IMAD R87, R49, R12, R50 ;  /* 0x0000000c31577224 */ /* 0x000fc400078e0232 */
[----:B------:R-:W-:Y:S02]  /*3310*/  IMAD R53, R49, R6, R51 ;  /* 0x0000000631357224 */ /* 0x000fe400078e0233 */
[----:B------:R-:W-:Y:S02]  /*3320*/  IMAD R117, R26, -0x80, R2 ;  /* 0xffffff801a757824 */ /* 0x000fe400078e0202 */
[----:B------:R-:W-:-:S03]  /*3330*/  IMAD.WIDE.U32 R120, R125, R26, RZ ;  /* 0x0000001a7d787225 */ /* 0x000fc600078e00ff */
[----:B------:R-:W-:Y:S01]  /*3340*/  VIMNMX R117, R117, 0x80, PT ;  /* 0x0000008075757848 */ /* 0x000fe20003fe0100 */
[----:B------:R-:W-:-:S04]  /*3350*/  IMAD.WIDE.U32 R48, R12, R26, RZ ;  /* 0x0000001a0c307225 */ /* 0x000fc800078e00ff */
[----:B------:R-:W-:-:S04]  /*3360*/  IMAD.WIDE.U32 R50, R6, R26, RZ ;  /* 0x0000001a06327225 */ /* 0x000fc800078e00ff */
[----:B------:R-:W-:Y:S02]  /*3370*/  IMAD.IADD R85, R121, 0x1, R85 ;  /* 0x0000000179557824 */ /* 0x000fe400078e0255 */
[----:B------:R-:W-:Y:S02]  /*3380*/  IMAD.IADD R87, R49, 0x1, R87 ;  /* 0x0000000131577824 */ /* 0x000fe400078e0257 */
[----:B------:R-:W-:Y:S01]  /*3390*/  IMAD.IADD R86, R51, 0x1, R53 ;  /* 0x0000000133567824 */ /* 0x000fe200078e0235 */
[----:B------:R-:W-:Y:S06]  /*33a0*/  @!P2 BRA `(.L_x_353) ;  /* 0x0000004400b4a947 */ /* 0x000fec0003800000 */
[----:B------:R-:W-:Y:S01]  /*33b0*/  ISETP.GE.AND P2, PT, R23, R117, PT ;  /* 0x000000751700720c */ /* 0x000fe20003f46270 */
[----:B------:R-:W-:Y:S01]  /*33c0*/  BSSY B1, `(.L_x_354) ;  /* 0x000001e000017945 */ /* 0x000fe20003800000 */
        /* <DEDUP_REMOVED lines=11> */
[----:B------:R-:W-:Y:S01]  /*3480*/  CS2R R82, SRZ ;  /* 0x0000000000527805 */ /* 0x000fe2000001ff00 */
[----:B------:R-:W-:Y:S06]  /*3490*/  @P2 BRA `(.L_x_355) ;  /* 0x0000000000402947 */ /* 0x000fec0003800000 */
[----:B------:R-:W-:Y:S01]  /*34a0*/  ULDC.64 UR4, c[0x0][0x3e8] ;  /* 0x0000fa0000047ab9 */ /* 0x000fe20000000a00 */
[----:B------:R-:W-:Y:S02]  /*34b0*/  CS2R R80, SRZ ;  /* 0x0000000000507805 */ /* 0x000fe4000001ff00 */
[----:B------:R-:W-:Y:S02]  /*34c0*/  IADD3 R56, P3, P4, R98, UR4, R48 ;  /* 0x0000000462387c10 */ /* 0x000fe4000fc7e030 */
[----:B------:R-:W-:Y:S02]  /*34d0*/  CS2R R82, SRZ ;  /* 0x0000000000527805 */ /* 0x000fe4000001ff00 */
[----:B------:R-:W-:Y:S01]  /*34e0*/  IADD3.X R57, R38, UR5, R87, P3, P4 ;  /* 0x0000000526397c10 */ /* 0x000fe20009fe8457 */
[----:B------:R-:W-:Y:S02]  /*34f0*/  ULDC.64 UR4, c[0x0][0x400] ;  /* 0x0001000000047ab9 */ /* 0x000fe40000000a00 */
[----:B------:R-:W-:-:S04]  /*3500*/  IADD3 R54, P3, P4, R94, UR4, R50 ;  /* 0x000000045e367c10 */ /* 0x000fc8000fc7e032 */
[----:B------:R-:W-:Y:S02]  /*3510*/  IADD3.X R55, R106, UR5, R86, P3, P4 ;  /* 0x000000056a377c10 */ /* 0x000fe40009fe8456 */
[----:B------:R-:W-:Y:S02]  /*3520*/  ISETP.GE.AND P3, PT, R18, R84, PT ;  /* 0x000000541200720c */ /* 0x000fe40003f66270 */
[----:B------:R-:W-:Y:S02]  /*3530*/  CS2R R76, SRZ ;  /* 0x00000000004c7805 */ /* 0x000fe4000001ff00 */
[----:B------:R-:W-:-:S09]  /*3540*/  CS2R R78, SRZ ;  /* 0x00000000004e7805 */ /* 0x000fd2000001ff00 */
[----:B------:R1:W5:Y:S04]  /*3550*/  @!P3 LDG.E.64 R80, desc[UR42][R56.64] ;  /* 0x0000002a3850b981 */ /* 0x000368000c1e1b00 */
[----:B------:R1:W5:Y:S01]  /*3560*/  @!P3 LDG.E.64 R82, desc[UR42][R54.64] ;  /* 0x0000002a3652b981 */ /* 0x000362000c1e1b00 */
[----:B------:R-:W-:-:S13]  /*3570*/  ISETP.GE.AND P3, PT, R233, R84, PT ;  /* 0x00000054e900720c */ /* 0x000fda0003f66270 */
[----:B------:R1:W5:Y:S04]  /*3580*/  @!P3 LDG.E.64 R76, desc[UR42][R56.64+0x40] ;  /* 0x0000402a384cb981 */ /* 0x000368000c1e1b00 */
[----:B------:R1:W5:Y:S02]  /*3590*/  @!P3 LDG.E.64 R78, desc[UR42][R54.64+0x40] ;  /* 0x0000402a364eb981 */ /* 0x000364000c1e1b00 */
.L_x_355:
[----:B------:R-:W-:Y:S05]  /*35a0*/  BSYNC B1 ;  /* 0x0000000000017941 */ /* 0x000fea0003800000 */
.L_x_354:
[----:B-1----:R-:W-:Y:S01]  /*35b0*/  VIADD R54, R23, 0x20 ;  /* 0x0000002017367836 */ /* 0x002fe20000000000 */
[----:B------:R-:W-:Y:S04]  /*35c0*/  BSSY B1, `(.L_x_356) ;  /* 0x0000017000017945 */ /* 0x000fe80003800000 */
[----:B------:R-:W-:-:S13]  /*35d0*/  ISETP.GE.AND P3, PT, R54, R117, PT ;  /* 0x000000753600720c */ /* 0x000fda0003f66270 */
[----:B------:R-:W-:Y:S05]  /*35e0*/  @P3 BRA `(.L_x_357) ;  /* 0x0000000000503947 */ /* 0x000fea0003800000 */
[----:B------:R-:W-:Y:S01]  /*35f0*/  IADD3 R56, P4, P5, R98, R48, R14 ;  /* 0x0000003062387210 */ /* 0x000fe20007d9e00e */
[----:B------:R-:W-:Y:S01]  /*3600*/  ULDC.64 UR4, c[0x0][0x3e8] ;  /* 0x0000fa0000047ab9 */ /* 0x000fe20000000a00 */
[----:B------:R-:W-:Y:S02]  /*3610*/  CS2R R72, SRZ ;  /* 0x0000000000487805 */ /* 0x000fe4000001ff00 */
[----:B------:R-:W-:Y:S02]  /*3620*/  CS2R R74, SRZ ;  /* 0x00000000004a7805 */ /* 0x000fe4000001ff00 */
[----:B------:R-:W-:Y:S02]  /*3630*/  IADD3.X R57, R38, R87, R21, P4, P5 ;  /* 0x0000005726397210 */ /* 0x000fe400027ea415 */
[----:B------:R-:W-:-:S04]  /*3640*/  IADD3 R54, P4, P5, R94, R50, R8 ;  /* 0x000000325e367210 */ /* 0x000fc80007d9e008 */
[----:B------:R-:W-:Y:S02]  /*3650*/  IADD3.X R55, R106, R86, R11, P4, P5 ;  /* 0x000000566a377210 */ /* 0x000fe400027ea40b */
[----:B------:R-:W-:-:S04]  /*3660*/  IADD3 R56, P4, R56, UR4, RZ ;  /* 0x0000000438387c10 */ /* 0x000fc8000ff9e0ff */
[----:B------:R-:W-:Y:S01]  /*3670*/  IADD3.X R57, R57, UR5, RZ, P4, !PT ;  /* 0x0000000539397c10 */ /* 0x000fe2000a7fe4ff */
[----:B------:R-:W-:Y:S02]  /*3680*/  ULDC.64 UR4, c[0x0][0x400] ;  /* 0x0001000000047ab9 */ /* 0x000fe40000000a00 */
[----:B------:R-:W-:-:S04]  /*3690*/  IADD3 R54, P4, R54, UR4, RZ ;  /* 0x0000000436367c10 */ /* 0x000fc8000ff9e0ff */
[----:B------:R-:W-:Y:S02]  /*36a0*/  IADD3.X R55, R55, UR5, RZ, P4, !PT ;  /* 0x0000000537377c10 */ /* 0x000fe4000a7fe4ff */
        /* <DEDUP_REMOVED lines=8> */
.L_x_357:
[----:B------:R-:W-:Y:S05]  /*3730*/  BSYNC B1 ;  /* 0x0000000000017941 */ /* 0x000fea0003800000 */
.L_x_356:
[----:B-1----:R-:W-:Y:S01]  /*3740*/  IADD3 R55, R23, 0x40, RZ ;  /* 0x0000004017377810 */ /* 0x002fe20007ffe0ff */
[----:B------:R-:W-:Y:S01]  /*3750*/  IMAD.MOV.U32 R54, RZ, RZ, R58 ;  /* 0x000000ffff367224 */ /* 0x000fe200078e003a */
[----:B------:R-:W-:Y:S01]  /*3760*/  BSSY B1, `(.L_x_358) ;  /* 0x000001b000017945 */ /* 0x000fe20003800000 */
[----:B------:R-:W-:Y:S02]  /*3770*/  CS2R R66, SRZ ;  /* 0x0000000000427805 */ /* 0x000fe4000001ff00 */
[----:B------:R-:W-:Y:S02]  /*3780*/  ISETP.GE.AND P4, PT, R55, R117, PT ;  /* 0x000000753700720c */ /* 0x000fe40003f86270 */
[----:B------:R-:W-:-:S11]  /*3790*/  LOP3.LUT R54, R54, 0xfffffffe, RZ, 0xc0, !PT ;  /* 0xfffffffe36367812 */ /* 0x000fd600078ec0ff */
[----:B------:R-:W-:-:S05]  /*37a0*/  @P4 LOP3.LUT R54, R54, 0x1, RZ, 0xfc, !PT ;  /* 0x0000000136364812 */ /* 0x000fca00078efcff */
[----:B------:R1:W-:Y:S01]  /*37b0*/  STL [R1+0x10], R54 ;  /* 0x0000103601007387 */ /* 0x0003e20000100800 */
[----:B------:R-:W-:Y:S05]  /*37c0*/  @P4 BRA `(.L_x_359) ;  /* 0x0000000000504947 */ /* 0x000fea0003800000 */
[----:B------:R-:W-:Y:S01]  /*37d0*/  IADD3 R56, P4, P5, R98, R13, R48 ;  /* 0x0000000d62387210 */ /* 0x000fe20007d9e030 */
[----:B------:R-:W-:Y:S01]  /*37e0*/  ULDC.64 UR4, c[0x0][0x3e8] ;  /* 0x0000fa0000047ab9 */ /* 0x000fe20000000a00 */
[----:B------:R-:W-:Y:S02]  /*37f0*/  CS2R R64, SRZ ;  /* 0x0000000000407805 */ /* 0x000fe4000001ff00 */
[----:B------:R-:W-:Y:S02]  /*3800*/  CS2R R66, SRZ ;  /* 0x0000000000427805 */ /* 0x000fe4000001ff00 */
[----:B------:R-:W-:Y:S02]  /*3810*/  IADD3.X R57, R38, R20, R87, P4, P5 ;  /* 0x0000001426397210 */ /* 0x000fe400027ea457 */
[----:B-1----:R-:W-:-:S04]  /*3820*/  IADD3 R54, P4, P5, R94, R7, R50 ;  /* 0x000000075e367210 */ /* 0x002fc80007d9e032 */
        /* <DEDUP_REMOVED lines=14> */
.L_x_359:
[----:B------:R-:W-:Y:S05]  /*3910*/  BSYNC B1 ;  /* 0x0000000000017941 */ /* 0x000fea0003800000 */
.L_x_358:
[----:B------:R-:W-:Y:S01]  /*3920*/  VIADD R112, R23, 0x60 ;  /* 0x0000006017707836 */ /* 0x000fe20000000000 */
[----:B------:R-:W-:Y:S01]  /*3930*/  BSSY B1, `(.L_x_360) ;  /* 0x0000020000017945 */ /* 0x000fe20003800000 */
[----:B--2---:R-:W-:Y:S02]  /*3940*/  CS2R R56, SRZ ;  /* 0x0000000000387805 */ /* 0x004fe4000001ff00 */
[----:B-1----:R-:W-:Y:S02]  /*3950*/  CS2R R54, SRZ ;  /* 0x0000000000367805 */ /* 0x002fe4000001ff00 */
[----:B0-----:R-:W-:Y:S02]  /*3960*/  CS2R R58, SRZ ;  /* 0x00000000003a7805 */ /* 0x001fe4000001ff00 */
[----:B------:R-:W-:-:S13]  /*3970*/  ISETP.GE.AND P4, PT, R112, R117, PT ;  /* 0x000000757000720c */ /* 0x000fda0003f86270 */
[----:B------:R-:W-:Y:S05]  /*3980*/  @P4 BRA `(.L_x_361) ;  /* 0x0000000000684947 */ /* 0x000fea0003800000 */
[----:B------:R-:W0:Y:S01]  /*3990*/  LDC.64 R52, c[0x0][0x3f8] ;  /* 0x0000fe00ff347b82 */ /* 0x000e220000000a00 */
[----:B------:R-:W-:Y:S01]  /*39a0*/  IMAD.MOV.U32 R49, RZ, RZ, R87 ;  /* 0x000000ffff317224 */ /* 0x000fe200078e0057 */
[----:B------:R-:W-:Y:S01]  /*39b0*/  MOV R51, R86 ;  /* 0x0000005600337202 */ /* 0x000fe20000000f00 */
[----:B------:R-:W-:Y:S01]  /*39c0*/  ULDC.64 UR4, c[0x0][0x3e8] ;  /* 0x0000fa0000047ab9 */ /* 0x000fe20000000a00 */
[----:B------:R-:W-:Y:S02]  /*39d0*/  CS2R R56, SRZ ;  /* 0x0000000000387805 */ /* 0x000fe4000001ff00 */
[----:B------:R-:W-:Y:S01]  /*39e0*/  CS2R R58, SRZ ;  /* 0x00000000003a7805 */ /* 0x000fe2000001ff00 */
[----:B0-----:R-:W-:Y:S02]  /*39f0*/  IMAD R53, R53, 0x60, RZ ;  /* 0x0000006035357824 */ /* 0x001fe400078e02ff */
[----:B------:R-:W-:-:S04]  /*3a00*/  IMAD.WIDE.U32 R48, R52, 0x60, R48 ;  /* 0x0000006034307825 */ /* 0x000fc800078e0030 */
[----:B------:R-:W-:Y:S01]  /*3a10*/  IMAD.IADD R49, R49, 0x1, R53 ;  /* 0x0000000131317824 */ /* 0x000fe200078e0235 */
[----:B------:R-:W-:Y:S01]  /*3a20*/  IADD3 R48, P5, P6, R98, UR4, R48 ;  /* 0x0000000462307c10 */ /* 0x000fe2000febe030 */
[----:B------:R-:W0:Y:S03]  /*3a30*/  LDC.64 R52, c[0x0][0x408] ;  /* 0x00010200ff347b82 */ /* 0x000e260000000a00 */
[----:B------:R-:W-:Y:S01]  /*3a40*/  IADD3.X R49, R38, UR5, R49, P5, P6 ;  /* 0x0000000526317c10 */ /* 0x000fe2000afec431 */
[----:B------:R-:W-:Y:S01]  /*3a50*/  ULDC.64 UR4, c[0x0][0x400] ;  /* 0x0001000000047ab9 */ /* 0x000fe20000000a00 */
[----:B0-----:R-:W-:-:S04]  /*3a60*/  IMAD.WIDE.U32 R50, R52, 0x60, R50 ;  /* 0x0000006034327825 */ /* 0x001fc800078e0032 */
[----:B------:R-:W-:Y:S01]  /*3a70*/  IMAD R53, R53, 0x60, RZ ;  /* 0x0000006035357824 */ /* 0x000fe200078e02ff */
[----:B------:R-:W-:-:S03]  /*3a80*/  IADD3 R50, P5, P6, R94, UR4, R50 ;  /* 0x000000045e327c10 */ /* 0x000fc6000febe032 */
[----:B------:R-:W-:-:S05]  /*3a90*/  IMAD.IADD R51, R51, 0x1, R53 ;  /* 0x0000000133337824 */ /* 0x000fca00078e0235 */
        /* <DEDUP_REMOVED lines=9> */
.L_x_361:
[----:B------:R-:W-:Y:S05]  /*3b30*/  BSYNC B1 ;  /* 0x0000000000017941 */ /* 0x000fea0003800000 */
.L_x_360:
[----:B------:R-:W-:Y:S01]  /*3b40*/  UISETP.NE.AND UP0, UPT, UR46, 0x3, UPT ;  /* 0x000000032e00788c */ /* 0x000fe2000bf05270 */
[----:B-----5:R-:W-:Y:S01]  /*3b50*/  IMAD.MOV.U32 R139, RZ, RZ, R76 ;  /* 0x000000ffff8b7224 */ /* 0x020fe200078e004c */
[----:B------:R-:W-:Y:S01]  /*3b60*/  MOV R143, R82 ;  /* 0x00000052008f7202 */ /* 0x000fe20000000f00 */
[----:B------:R-:W-:Y:S01]  /*3b70*/  IMAD.MOV.U32 R142, RZ, RZ, R80 ;  /* 0x000000ffff8e7224 */ /* 0x000fe200078e0050 */
[----:B------:R-:W-:Y:S01]  /*3b80*/  MOV R130, R60 ;  /* 0x0000003c00827202 */ /* 0x000fe20000000f00 */
[----:B------:R-:W-:Y:S01]  /*3b90*/  IMAD.MOV.U32 R140, RZ, RZ, R78 ;  /* 0x000000ffff8c7224 */ /* 0x000fe200078e004e */
[----:B------:R-:W-:Y:S01]  /*3ba0*/  PLOP3.LUT P5, PT, PT, PT, UP0, 0x80, 0x0 ;  /* 0x000000000000781c */ /* 0x000fe20003faf008 */
[----:B------:R-:W-:Y:S01]  /*3bb0*/  IMAD.MOV.U32 R134, RZ, RZ, R68 ;  /* 0x000000ffff867224 */ /* 0x000fe200078e0044 */
[----:B------:R-:W-:Y:S01]  /*3bc0*/  MOV R122, R56 ;  /* 0x00000038007a7202 */ /* 0x000fe20000000f00 */
[----:B------:R-:W-:Y:S02]  /*3bd0*/  IMAD.MOV.U32 R136, RZ, RZ, R72 ;  /* 0x000000ffff887224 */ /* 0x000fe400078e0048 */
[----:B------:R-:W-:-:S02]  /*3be0*/  IMAD.MOV.U32 R135, RZ, RZ, R70 ;  /* 0x000000ffff877224 */ /* 0x000fc400078e0046 */
[----:B------:R-:W-:Y:S02]  /*3bf0*/  IMAD.MOV.U32 R137, RZ, RZ, R74 ;  /* 0x000000ffff897224 */ /* 0x000fe400078e004a */
[----:B------:R-:W-:Y:S02]  /*3c00*/  IMAD.MOV.U32 R132, RZ, RZ, R64 ;  /* 0x000000ffff847224 */ /* 0x000fe400078e0040 */
[----:B------:R-:W-:Y:S02]  /*3c10*/  IMAD.MOV.U32 R131, RZ, RZ, R62 ;  /* 0x000000ffff837224 */ /* 0x000fe400078e003e */
[----:B------:R-:W-:Y:S02]  /*3c20*/  IMAD.MOV.U32 R133, RZ, RZ, R66 ;  /* 0x000000ffff857224 */ /* 0x000fe400078e0042 */
[----:B------:R-:W-:Y:S02]  /*3c30*/  IMAD.MOV.U32 R86, RZ, RZ, R52 ;  /* 0x000000ffff567224 */ /* 0x000fe400078e0034 */
[----:B------:R-:W-:-:S02]  /*3c40*/  IMAD.MOV.U32 R87, RZ, RZ, R54 ;  /* 0x000000ffff577224 */ /* 0x000fc400078e0036 */
[----:B------:R-:W-:Y:S01]  /*3c50*/  IMAD.MOV.U32 R123, RZ, RZ, R58 ;  /* 0x000000ffff7b7224 */ /* 0x000fe200078e003a */
[----:B------:R-:W-:Y:S06]  /*3c60*/  @!P5 BRA `(.L_x_362) ;  /* 0x000000000004d947 */ /* 0x000fec0003800000 */
[----:B------:R-:W-:Y:S01]  /*3c70*/  BPT.TRAP 0x1 ;  /* 0x000000040000795c */ /* 0x000fe20000300000 */
.L_x_362:
[----:B------:R-:W-:Y:S01]  /*3c80*/  IMAD R112, R232, 0x8, R22 ;  /* 0x00000008e8707824 */ /* 0x000fe200078e0216 */
[----:B------:R-:W-:Y:S01]  /*3c90*/  SHF.L.U32 R127, R234, 0x1f, RZ ;  /* 0x0000001fea7f7819 */ /* 0x000fe200000006ff */
[----:B------:R-:W-:Y:S03]  /*3ca0*/  BSSY B1, `(.L_x_363) ;  /* 0x0000003000017945 */ /* 0x000fe60003800000 */
[----:B------:R-:W1:Y:S02]  /*3cb0*/  SYNCS.PHASECHK.TRANS64.TRYWAIT P6, [R112+URZ+0x38890], R127 ;  /* 0x0388907f700075a7 */ /* 0x000e6400080c017f */
[----:B-1----:R-:W-:Y:S05]  /*3cc0*/  @!P6 BRA `(.L_x_364) ;  /* 0x000002800008e947 */ /* 0x002fea0003800000 */
.L_x_671:
[----:B------:R-:W-:Y:S05]  /*3cd0*/  BSYNC B1 ;  /* 0x0000000000017941 */ /* 0x000fea0003800000 */
.L_x_363:
[----:B------:R-:W-:Y:S04]  /*3ce0*/  BSSY B1, `(.L_x_365) ;  /* 0x00000f8000017945 */ /* 0x000fe80003800000 */
[----:B------:R-:W-:Y:S05]  /*3cf0*/  @P2 BRA `(.L_x_366) ;  /* 0x0000000c00d82947 */ /* 0x000fea0003800000 */
[----:B------:R-:W-:Y:S01]  /*3d00*/  IADD3 R141, P2, R46, R120, RZ ;  /* 0x000000782e8d7210 */ /* 0x000fe20007f5e0ff */
[----:B------:R-:W-:Y:S04]  /*3d10*/  BSSY B2, `(.L_x_367) ;  /* 0x000007b000027945 */ /* 0x000fe80003800000 */
[----:B------:R-:W-:Y:S01]  /*3d20*/  IMAD.X R138, R85, 0x1, R36, P2 ;  /* 0x00000001558a7824 */ /* 0x000fe200010e0624 */
[----:B------:R-:W-:Y:S07]  /*3d30*/  @P0 BRA `(.L_x_368) ;  /* 0x0000000400e00947 */ /* 0x000fee0003800000 */
[----:B0-----:R0:W2:Y:S01]  /*3d40*/  LDS.128 R48, [R113+0x28400] ;  /* 0x0284000071307984 */ /* 0x0010a20000000c00 */
[----:B------:R-:W-:Y:S01]  /*3d50*/  ISETP.GE.AND P2, PT, R18, R84, PT ;  /* 0x000000541200720c */ /* 0x000fe20003f46270 */
[----:B------:R-:W-:-:S12]  /*3d60*/  BSSY B3, `(.L_x_369) ;  /* 0x0000071000037945 */ /* 0x000fd80003800000 */
[----:B0-----:R-:W-:Y:S05]  /*3d70*/  @P2 BRA `(.L_x_370) ;  /* 0x0000000400bc2947 */ /* 0x001fea0003800000 */
[--C-:B------:R-:W-:Y:S02]  /*3d80*/  SHF.R.U32.HI R82, RZ, 0x10, R81.reuse ;  /* 0x00000010ff527819 */ /* 0x100fe40000011651 */
[--C-:B------:R-:W-:Y:S02]  /*3d90*/  SHF.R.U32.HI R144, RZ, 0x8, R81.reuse ;  /* 0x00000008ff907819 */ /* 0x100fe40000011651 */
[----:B------:R-:W-:Y:S01]  /*3da0*/  LOP3.LUT R145, R81, 0xff, RZ, 0xc0, !PT ;  /* 0x000000ff51917812 */ /* 0x000fe200078ec0ff */
[----:B------:R-:W-:Y:S01]  /*3db0*/  IMAD.U32 R82, R82, 0x10000, RZ ;  /* 0x0001000052527824 */ /* 0x000fe200078e00ff */
[----:B------:R-:W-:Y:S02]  /*3dc0*/  SHF.R.U32.HI R81, RZ, 0x18, R81 ;  /* 0x00000018ff517819 */ /* 0x000fe40000011651 */
[----:B------:R-:W-:Y:S02]  /*3dd0*/  SHF.L.U32 R144, R144, 0x8, RZ ;  /* 0x0000000890907819 */ /* 0x000fe400000006ff */
[----:B------:R-:W-:-:S02]  /*3de0*/  PRMT R81, R81, 0x654, R145 ;  /* 0x0000065451517816 */ /* 0x000fc40000000091 */
[--C-:B------:R-:W-:Y:S02]  /*3df0*/  SHF.R.U32.HI R146, RZ, 0x8, R83.reuse ;  /* 0x00000008ff927819 */ /* 0x100fe40000011653 */
[--C-:B------:R-:W-:Y:S02]  /*3e00*/  SHF.R.U32.HI R80, RZ, 0x10, R83.reuse ;  /* 0x00000010ff507819 */ /* 0x100fe40000011653 */
[----:B------:R-:W-:Y:S01]  /*3e10*/  LOP3.LUT R147, R83, 0xff, RZ, 0xc0, !PT ;  /* 0x000000ff53937812 */ /* 0x000fe200078ec0ff */
[----:B------:R-:W-:Y:S01]  /*3e20*/  IMAD.SHL.U32 R146, R146, 0x100, RZ ;  /* 0x0000010092927824 */ /* 0x000fe200078e00ff */
[----:B------:R-:W-:Y:S02]  /*3e30*/  LOP3.LUT R81, R81, 0xff00, R144, 0xf8, !PT ;  /* 0x0000ff0051517812 */ /* 0x000fe400078ef890 */
[----:B------:R-:W-:Y:S02]  /*3e40*/  SHF.R.U32.HI R83, RZ, 0x18, R83 ;  /* 0x00000018ff537819 */ /* 0x000fe40000011653 */
[----:B------:R-:W-:-:S02]  /*3e50*/  LOP3.LUT R81, R81, 0xff0000, R82, 0xf8, !PT ;  /* 0x00ff000051517812 */ /* 0x000fc400078ef852 */
[----:B------:R-:W-:Y:S02]  /*3e60*/  PRMT R83, R83, 0x654, R147 ;  /* 0x0000065453537816 */ /* 0x000fe40000000093 */
[----:B------:R-:W-:Y:S02]  /*3e70*/  F2FP.F16.E4M3.UNPACK_B R82, R143.H1 ;  /* 0x0000008fff52723e */ /* 0x000fe400030006ff */
[----:B--2---:R-:W-:Y:S02]  /*3e80*/  F2FP.F16.E4M3.UNPACK_B R144, R49 ;  /* 0x00000031ff90723e */ /* 0x004fe400020006ff */
[----:B------:R-:W-:Y:S01]  /*3e90*/  LOP3.LUT R146, R83, 0xff00, R146, 0xf8, !PT ;  /* 0x0000ff0053927812 */ /* 0x000fe200078ef892 */
[----:B------:R-:W-:Y:S01]  /*3ea0*/  HADD2.F32 R148, -RZ, R82.H0_H0 ;  /* 0x20000052ff947230 */ /* 0x000fe20000004100 */
[-C--:B------:R-:W-:Y:S01]  /*3eb0*/  F2FP.F16.E4M3.UNPACK_B R145, R142.reuse.H1 ;  /* 0x0000008eff91723e */ /* 0x080fe200030006ff */
[--C-:B------:R-:W-:Y:S01]  /*3ec0*/  HADD2.F32 R83, -RZ, R144.reuse.H1_H1 ;  /* 0x30000090ff537230 */ /* 0x100fe20000004100 */
[----:B------:R-:W-:Y:S01]  /*3ed0*/  F2FP.F16.E4M3.UNPACK_B R143, R143 ;  /* 0x0000008fff8f723e */ /* 0x000fe200020006ff */
[----:B------:R-:W-:Y:S01]  /*3ee0*/  HADD2.F32 R144, -RZ, R144.H0_H0 ;  /* 0x20000090ff907230 */ /* 0x000fe20000004100 */
[----:B------:R-:W-:Y:S01]  /*3ef0*/  F2FP.F16.E4M3.UNPACK_B R142, R142 ;  /* 0x0000008eff8e723e */ /* 0x000fe200020006ff */
[----:B------:R-:W-:-:S02]  /*3f00*/  HADD2.F32 R147, -RZ, R145.H0_H0 ;  /* 0x20000091ff937230 */ /* 0x000fc40000004100 */
[-C--:B------:R-:W-:Y:S01]  /*3f10*/  FMUL.FTZ R149, R83, R148.reuse ;  /* 0x0000009453957220 */ /* 0x080fe20000410000 */
[----:B------:R-:W-:Y:S02]  /*3f20*/  HADD2.F32 R145, -RZ, R145.H1_H1 ;  /* 0x30000091ff917230 */ /* 0x000fe40000004100 */
[C---:B------:R-:W-:Y:S01]  /*3f30*/  FMUL.FTZ R148, R144.reuse, R148 ;  /* 0x0000009490947220 */ /* 0x040fe20000410000 */
[----:B------:R-:W-:-:S03]  /*3f40*/  FFMA.FTZ R144, R144, R147, -R149 ;  /* 0x0000009390907223 */ /* 0x000fc60000010895 */
[----:B------:R-:W-:Y:S01]  /*3f50*/  FFMA.FTZ R83, R83, R147, R148 ;  /* 0x0000009353537223 */ /* 0x000fe20000010094 */
[----:B------:R-:W-:Y:S01]  /*3f60*/  F2FP.F16.E4M3.UNPACK_B R148, R49.H1 ;  /* 0x00000031ff94723e */ /* 0x000fe200030006ff */
[----:B------:R-:W-:-:S04]  /*3f70*/  HADD2.F32 R147, -RZ, R82.H1_H1 ;  /* 0x30000052ff937230 */ /* 0x000fc80000004100 */
[--C-:B------:R-:W-:Y:S02]  /*3f80*/  HADD2.F32 R49, -RZ, R148.reuse.H1_H1 ;  /* 0x30000094ff317230 */ /* 0x100fe40000004100 */
[----:B------:R-:W-:-:S03]  /*3f90*/  HADD2.F32 R82, -RZ, R148.H0_H0 ;  /* 0x20000094ff527230 */ /* 0x000fc60000004100 */
[CC--:B------:R-:W-:Y:S02]  /*3fa0*/  FMUL.FTZ R148, R49.reuse, R147.reuse ;  /* 0x0000009331947220 */ /* 0x0c0fe40000410000 */
[C---:B------:R-:W-:Y:S02]  /*3fb0*/  FMUL.FTZ R147, R82.reuse, R147 ;  /* 0x0000009352937220 */ /* 0x040fe40000410000 */
[-C--:B------:R-:W-:Y:S02]  /*3fc0*/  FFMA.FTZ R82, R82, R145.reuse, -R148 ;  /* 0x0000009152527223 */ /* 0x080fe40000010894 */
[----:B------:R-:W-:Y:S01]  /*3fd0*/  FFMA.FTZ R145, R49, R145, R147 ;  /* 0x0000009131917223 */ /* 0x000fe20000010093 */
[----:B------:R-:W-:Y:S02]  /*3fe0*/  IMAD.U32 R49, R80, 0x10000, RZ ;  /* 0x0001000050317824 */ /* 0x000fe400078e00ff */
[----:B------:R-:W-:Y:S01]  /*3ff0*/  IMAD.MOV.U32 R80, RZ, RZ, R51 ;  /* 0x000000ffff507224 */ /* 0x000fe200078e0033 */
[----:B------:R-:W-:-:S02]  /*4000*/  F2FP.F16.E4M3.UNPACK_B R51, R81.H1 ;  /* 0x00000051ff33723e */ /* 0x000fc400030006ff */
[----:B------:R-:W-:Y:S02]  /*4010*/  LOP3.LUT R49, R146, 0xff0000, R49, 0xf8, !PT ;  /* 0x00ff000092317812 */ /* 0x000fe400078ef831 */
[-C--:B------:R-:W-:Y:S01]  /*4020*/  F2FP.F16.E4M3.UNPACK_B R149, R80.reuse ;  /* 0x00000050ff95723e */ /* 0x080fe200020006ff */
[--C-:B------:R-:W-:Y:S01]  /*4030*/  HADD2.F32 R148, -RZ, R51.reuse.H0_H0 ;  /* 0x20000033ff947230 */ /* 0x100fe20000004100 */
[-C--:B------:R-:W-:Y:S01]  /*4040*/  F2FP.F16.E4M3.UNPACK_B R146, R49.reuse.H1 ;  /* 0x00000031ff92723e */ /* 0x080fe200030006ff */
[----:B------:R-:W-:Y:S01]  /*4050*/  HADD2.F32 R51, -RZ, R51.H1_H1 ;  /* 0x30000033ff337230 */ /* 0x000fe20000004100 */
[----:B------:R-:W-:Y:S01]  /*4060*/  F2FP.F16.E4M3.UNPACK_B R80, R80.H1 ;  /* 0x00000050ff50723e */ /* 0x000fe200030006ff */
[--C-:B------:R-:W-:Y:S01]  /*4070*/  HADD2.F32 R147, -RZ, R149.reuse.H1_H1 ;  /* 0x30000095ff937230 */ /* 0x100fe20000004100 */
[----:B------:R-:W-:Y:S01]  /*4080*/  F2FP.SATFINITE.E4M3.F32.PACK_AB_MERGE_C R82, R145, R82, RZ ;  /* 0x000000529152723e */ /* 0x000fe200048070ff */
[--C-:B------:R-:W-:Y:S01]  /*4090*/  HADD2.F32 R150, -RZ, R146.reuse.H0_H0 ;  /* 0x20000092ff967230 */ /* 0x100fe20000004100 */
[----:B------:R-:W-:Y:S01]  /*40a0*/  F2FP.F16.E4M3.UNPACK_B R49, R49 ;  /* 0x00000031ff31723e */ /* 0x000fe200020006ff */
[----:B------:R-:W-:Y:S01]  /*40b0*/  HADD2.F32 R149, -RZ, R149.H0_H0 ;  /* 0x20000095ff957230 */ /* 0x000fe20000004100 */
[----:B------:R-:W-:Y:S01]  /*40c0*/  F2FP.SATFINITE.E4M3.F32.PACK_AB_MERGE_C R83, R83, R144, R82 ;  /* 0x000000905353723e */ /* 0x000fe20004807052 */
[----:B------:R-:W-:-:S02]  /*40d0*/  HADD2.F32 R146, -RZ, R146.H1_H1 ;  /* 0x30000092ff927230 */ /* 0x000fc40000004100 */
[----:B------:R-:W-:Y:S01]  /*40e0*/  FMUL.FTZ R151, R147, R150 ;  /* 0x0000009693977220 */ /* 0x000fe20000410000 */
[----:B------:R-:W-:Y:S02]  /*40f0*/  F2FP.F16.E4M3.UNPACK_B R82, R50 ;  /* 0x00000032ff52723e */ /* 0x000fe400020006ff */
[----:B------:R-:W-:Y:S01]  /*4100*/  F2FP.F16.E4M3.UNPACK_B R81, R81 ;  /* 0x00000051ff51723e */ /* 0x000fe200020006ff */
[C---:B------:R-:W-:Y:S01]  /*4110*/  FFMA.FTZ R151, R149.reuse, R148, -R151 ;  /* 0x0000009495977223 */ /* 0x040fe20000010897 */
[----:B------:R-:W-:Y:S01]  /*4120*/  FMUL.FTZ R149, R149, R150 ;  /* 0x0000009695957220 */ /* 0x000fe20000410000 */
[----:B------:R-:W-:Y:S02]  /*4130*/  F2FP.F16.E4M3.UNPACK_B R50, R50.H1 ;  /* 0x00000032ff32723e */ /* 0x000fe400030006ff */
[----:B------:R-:W-:Y:S02]  /*4140*/  HADD2.F32 R144, -RZ, R81.H0_H0 ;  /* 0x20000051ff907230 */ /* 0x000fe40000004100 */
[----:B------:R-:W-:Y:S01]  /*4150*/  FFMA.FTZ R149, R147, R148, R149 ;  /* 0x0000009493957223 */ /* 0x000fe20000010095 */
[----:B------:R-:W-:-:S02]  /*4160*/  HADD2.F32 R147, -RZ, R80.H1_H1 ;  /* 0x30000050ff937230 */ /* 0x000fc40000004100 */
[----:B------:R-:W-:Y:S02]  /*4170*/  HADD2.F32 R80, -RZ, R80.H0_H0 ;  /* 0x20000050ff507230 */ /* 0x000fe40000004100 */
[----:B------:R-:W-:Y:S02]  /*4180*/  HADD2.F32 R81, -RZ, R81.H1_H1 ;  /* 0x30000051ff517230 */ /* 0x000fe40000004100 */
[----:B------:R-:W-:-:S04]  /*4190*/  FMUL.FTZ R148, R147, R146 ;  /* 0x0000009293947220 */ /* 0x000fc80000410000 */
[CC--:B------:R-:W-:Y:S01]  /*41a0*/  FFMA.FTZ R148, R80.reuse, R51.reuse, -R148 ;  /* 0x0000003350947223 */ /* 0x0c0fe20000010894 */
[----:B------:R-:W-:Y:S01]  /*41b0*/  FMUL.FTZ R80, R80, R146 ;  /* 0x0000009250507220 */ /* 0x000fe20000410000 */
[--C-:B------:R-:W-:Y:S02]  /*41c0*/  HADD2.F32 R146, -RZ, R49.reuse.H0_H0 ;  /* 0x20000031ff927230 */ /* 0x100fe40000004100 */
[----:B------:R-:W-:Y:S02]  /*41d0*/  HADD2.F32 R49, -RZ, R49.H1_H1 ;  /* 0x30000031ff317230 */ /* 0x000fe40000004100 */
[----:B------:R-:W-:Y:S01]  /*41e0*/  FFMA.FTZ R80, R147, R51, R80 ;  /* 0x0000003393507223 */ /* 0x000fe20000010050 */
[--C-:B------:R-:W-:Y:S02]  /*41f0*/  HADD2.F32 R51, -RZ, R82.reuse.H1_H1 ;  /* 0x30000052ff337230 */ /* 0x100fe40000004100 */
[----:B------:R-:W-:Y:S02]  /*4200*/  HADD2.F32 R82, -RZ, R82.H0_H0 ;  /* 0x20000052ff527230 */ /* 0x000fe40000004100 */
[----:B------:R-:W-:-:S02]  /*4210*/  HADD2.F32 R147, -RZ, R143.H1_H1 ;  /* 0x3000008fff937230 */ /* 0x000fc40000004100 */
[CC--:B------:R-:W-:Y:S01]  /*4220*/  FMUL.FTZ R145, R51.reuse, R146.reuse ;  /* 0x0000009233917220 */ /* 0x0c0fe20000410000 */
[----:B------:R-:W-:Y:S02]  /*4230*/  HADD2.F32 R143, -RZ, R143.H0_H0 ;  /* 0x2000008fff8f7230 */ /* 0x000fe40000004100 */
[----:B------:R-:W-:Y:S01]  /*4240*/  FMUL.FTZ R146, R82, R146 ;  /* 0x0000009252927220 */ /* 0x000fe20000410000 */
[----:B------:R-:W-:Y:S01]  /*4250*/  F2FP.SATFINITE.E4M3.F32.PACK_AB_MERGE_C R80, R80, R148, RZ ;  /* 0x000000945050723e */ /* 0x000fe200048070ff */
[-C--:B------:R-:W-:Y:S02]  /*4260*/  FFMA.FTZ R145, R82, R144.reuse, -R145 ;  /* 0x0000009052917223 */ /* 0x080fe40000010891 */
[----:B------:R-:W-:Y:S01]  /*4270*/  FFMA.FTZ R146, R51, R144, R146 ;  /* 0x0000009033927223 */ /* 0x000fe20000010092 */
[--C-:B------:R-:W-:Y:S01]  /*4280*/  HADD2.F32 R51, -RZ, R50.reuse.H1_H1 ;  /* 0x30000032ff337230 */ /* 0x100fe20000004100 */
[----:B------:R-:W-:Y:S01]  /*4290*/  F2FP.SATFINITE.E4M3.F32.PACK_AB_MERGE_C R80, R149, R151, R80 ;  /* 0x000000979550723e */ /* 0x000fe20004807050 */
[----:B------:R-:W-:-:S03]  /*42a0*/  HADD2.F32 R50, -RZ, R50.H0_H0 ;  /* 0x20000032ff327230 */ /* 0x000fc60000004100 */
[CC--:B------:R-:W-:Y:S02]  /*42b0*/  FMUL.FTZ R82, R51.reuse, R49.reuse ;  /* 0x0000003133527220 */ /* 0x0c0fe40000410000 */
[C---:B------:R-:W-:Y:S02]  /*42c0*/  FMUL.FTZ R144, R50.reuse, R49 ;  /* 0x0000003132907220 */ /* 0x040fe40000410000 */
[-C--:B------:R-:W-:Y:S01]  /*42d0*/  FFMA.FTZ R49, R50, R81.reuse, -R82 ;  /* 0x0000005132317223 */ /* 0x080fe20000010852 */
[----:B------:R-:W-:Y:S01]  /*42e0*/  F2FP.F16.E4M3.UNPACK_B R82, R48.H1 ;  /* 0x00000030ff52723e */ /* 0x000fe200030006ff */
[----:B------:R-:W-:Y:S01]  /*42f0*/  FFMA.FTZ R50, R51, R81, R144 ;  /* 0x0000005133327223 */ /* 0x000fe20000010090 */
[--C-:B------:R-:W-:Y:S02]  /*4300*/  HADD2.F32 R81, -RZ, R142.reuse.H1_H1 ;  /* 0x3000008eff517230 */ /* 0x100fe40000004100 */
[----:B------:R-:W-:Y:S02]  /*4310*/  HADD2.F32 R142, -RZ, R142.H0_H0 ;  /* 0x2000008eff8e7230 */ /* 0x000fe40000004100 */
[--C-:B------:R-:W-:Y:S01]  /*4320*/  HADD2.F32 R51, -RZ, R82.reuse.H1_H1 ;  /* 0x30000052ff337230 */ /* 0x100fe20000004100 */
[----:B------:R-:W-:Y:S01]  /*4330*/  F2FP.SATFINITE.E4M3.F32.PACK_AB_MERGE_C R49, R50, R49, RZ ;  /* 0x000000313231723e */ /* 0x000fe200048070ff */
[----:B------:R-:W-:-:S03]  /*4340*/  HADD2.F32 R82, -RZ, R82.H0_H0 ;  /* 0x20000052ff527230 */ /* 0x000fc60000004100 */
[C---:B------:R-:W-:Y:S01]  /*4350*/  FMUL.FTZ R144, R51.reuse, R147 ;  /* 0x0000009333907220 */ /* 0x040fe20000410000 */
[----:B------:R-:W-:Y:S01]  /*4360*/  F2FP.SATFINITE.E4M3.F32.PACK_AB_MERGE_C R145, R146, R145, R49 ;  /* 0x000000919291723e */ /* 0x000fe20004807031 */
[C---:B------:R-:W-:Y:S01]  /*4370*/  FMUL.FTZ R147, R82.reuse, R147 ;  /* 0x0000009352937220 */ /* 0x040fe20000410000 */
[----:B------:R-:W-:Y:S02]  /*4380*/  IMAD.MOV.U32 R49, RZ, RZ, R83 ;  /* 0x000000ffff317224 */ /* 0x000fe400078e0053 */
[-C--:B------:R-:W-:Y:S01]  /*4390*/  FFMA.FTZ R144, R82, R81.reuse, -R144 ;  /* 0x0000005152907223 */ /* 0x080fe20000010890 */
[----:B------:R-:W-:Y:S01]  /*43a0*/  FFMA.FTZ R147, R51, R81, R147 ;  /* 0x0000005133937223 */ /* 0x000fe20000010093 */
[----:B------:R-:W-:Y:S01]  /*43b0*/  F2FP.F16.E4M3.UNPACK_B R51, R48 ;  /* 0x00000030ff33723e */ /* 0x000fe200020006ff */
[----:B------:R-:W-:-:S03]  /*43c0*/  IMAD.MOV.U32 R50, RZ, RZ, R145 ;  /* 0x000000ffff327224 */ /* 0x000fc600078e0091 */
[----:B------:R-:W-:Y:S01]  /*43d0*/  F2FP.SATFINITE.E4M3.F32.PACK_AB_MERGE_C R144, R147, R144, RZ ;  /* 0x000000909390723e */ /* 0x000fe200048070ff */
[--C-:B------:R-:W-:Y:S02]  /*43e0*/  HADD2.F32 R48, -RZ, R51.reuse.H1_H1 ;  /* 0x30000033ff307230 */ /* 0x100fe40000004100 */
[----:B------:R-:W-:-:S03]  /*43f0*/  HADD2.F32 R51, -RZ, R51.H0_H0 ;  /* 0x20000033ff337230 */ /* 0x000fc60000004100 */
[CC--:B------:R-:W-:Y:S02]  /*4400*/  FMUL.FTZ R81, R48.reuse, R143.reuse ;  /* 0x0000008f30517220 */ /* 0x0c0fe40000410000 */
[C---:B------:R-:W-:Y:S02]  /*4410*/  FMUL.FTZ R143, R51.reuse, R143 ;  /* 0x0000008f338f7220 */ /* 0x040fe40000410000 */
[-C--:B------:R-:W-:Y:S01]  /*4420*/  FFMA.FTZ R81, R51, R142.reuse, -R81 ;  /* 0x0000008e33517223 */ /* 0x080fe20000010851 */
[----:B------:R-:W-:Y:S02]  /*4430*/  IMAD.MOV.U32 R51, RZ, RZ, R80 ;  /* 0x000000ffff337224 */ /* 0x000fe400078e0050 */
[----:B------:R-:W-:-:S05]  /*4440*/  FFMA.FTZ R143, R48, R142, R143 ;  /* 0x0000008e308f7223 */ /* 0x000fca000001008f */
[----:B------:R-:W-:-:S04]  /*4450*/  F2FP.SATFINITE.E4M3.F32.PACK_AB_MERGE_C R81, R143, R81, R144 ;  /* 0x000000518f51723e */ /* 0x000fc80004807090 */
[----:B------:R-:W-:-:S07]  /*4460*/  MOV R48, R81 ;  /* 0x0000005100307202 */ /* 0x000fce0000000f00 */
.L_x_370:
[----:B------:R-:W-:Y:S05]  /*4470*/  BSYNC B3 ;  /* 0x0000000000037941 */ /* 0x000fea0003800000 */
.L_x_369:
[----:B------:R-:W-:Y:S02]  /*4480*/  ULDC.64 UR4, c[0x0][0x2e8] ;  /* 0x0000ba0000047ab9 */ /* 0x000fe40000000a00 */
[----:B------:R-:W-:-:S04]  /*4490*/  IADD3 R80, P2, P6, R141, UR4, R102 ;  /* 0x000000048d507c10 */ /* 0x000fc8000fe5e066 */
[----:B------:R-:W-:-:S05]  /*44a0*/  IADD3.X R81, R138, UR5, R42, P2, P6 ;  /* 0x000000058a517c10 */ /* 0x000fca00097ec42a */
[----:B--2---:R2:W-:Y:S04]  /*44b0*/  STG.E.128 desc[UR42][R80.64], R48 ;  /* 0x0000003050007986 */ /* 0x0045e8000c101d2a */
.L_x_368:
[----:B------:R-:W-:Y:S05]  /*44c0*/  BSYNC B2 ;  /* 0x0000000000027941 */ /* 0x000fea0003800000 */
.L_x_367:
[----:B------:R-:W-:Y:S05]  /*44d0*/  @P1 BRA `(.L_x_366) ;  /* 0x0000000400e01947 */ /* 0x000fea0003800000 */
[----:B0-2---:R0:W2:Y:S01]  /*44e0*/  LDS.128 R48, [R113+0x2c400] ;  /* 0x02c4000071307984 */ /* 0x0050a20000000c00 */
[----:B------:R-:W-:Y:S01]  /*44f0*/  ISETP.GE.AND P2, PT, R233, R84, PT ;  /* 0x00000054e900720c */ /* 0x000fe20003f46270 */
[----:B------:R-:W-:-:S12]  /*4500*/  BSSY B2, `(.L_x_371) ;  /* 0x0000071000027945 */ /* 0x000fd80003800000 */
[----:B0-----:R-:W-:Y:S05]  /*4510*/  @P2 BRA `(.L_x_372) ;  /* 0x0000000400bc2947 */ /* 0x001fea0003800000 */
[--C-:B------:R-:W-:Y:S02]  /*4520*/  SHF.R.U32.HI R80, RZ, 0x8, R77.reuse ;  /* 0x00000008ff507819 */ /* 0x100fe4000001164d */
[--C-:B------:R-:W-:Y:S02]  /*4530*/  SHF.R.U32.HI R81, RZ, 0x18, R77.reuse ;  /* 0x00000018ff517819 */ /* 0x100fe4000001164d */
[----:B------:R-:W-:Y:S01]  /*4540*/  LOP3.LUT R78, R77, 0xff, RZ, 0xc0, !PT ;  /* 0x000000ff4d4e7812 */ /* 0x000fe200078ec0ff */
[----:B------:R-:W-:Y:S01]  /*4550*/  IMAD.SHL.U32 R80, R80, 0x100, RZ ;  /* 0x0000010050507824 */ /* 0x000fe200078e00ff */
[----:B------:R-:W-:Y:S02]  /*4560*/  SHF.R.U32.HI R77, RZ, 0x10, R77 ;  /* 0x00000010ff4d7819 */ /* 0x000fe4000001164d */
[----:B------:R-:W-:Y:S02]  /*4570*/  PRMT R78, R81, 0x654, R78 ;  /* 0x00000654514e7816 */ /* 0x000fe4000000004e */
[----:B------:R-:W-:Y:S01]  /*4580*/  SHF.R.U32.HI R82, RZ, 0x18, R79 ;  /* 0x00000018ff527819 */ /* 0x000fe2000001164f */
[----:B------:R-:W-:Y:S01]  /*4590*/  IMAD.U32 R77, R77, 0x10000, RZ ;  /* 0x000100004d4d7824 */ /* 0x000fe200078e00ff */
[----:B------:R-:W-:-:S02]  /*45a0*/  LOP3.LUT R78, R78, 0xff00, R80, 0xf8, !PT ;  /* 0x0000ff004e4e7812 */ /* 0x000fc400078ef850 */
[----:B------:R-:W-:Y:S02]  /*45b0*/  LOP3.LUT R83, R79, 0xff, RZ, 0xc0, !PT ;  /* 0x000000ff4f537812 */ /* 0x000fe400078ec0ff */
[----:B------:R-:W-:Y:S02]  /*45c0*/  SHF.R.U32.HI R142, RZ, 0x8, R79 ;  /* 0x00000008ff8e7819 */ /* 0x000fe4000001164f */
[----:B------:R-:W-:Y:S02]  /*45d0*/  LOP3.LUT R77, R78, 0xff0000, R77, 0xf8, !PT ;  /* 0x00ff00004e4d7812 */ /* 0x000fe400078ef84d */
[----:B------:R-:W-:Y:S02]  /*45e0*/  PRMT R82, R82, 0x654, R83 ;  /* 0x0000065452527816 */ /* 0x000fe40000000053 */
[----:B------:R-:W-:Y:S02]  /*45f0*/  SHF.L.U32 R142, R142, 0x8, RZ ;  /* 0x000000088e8e7819 */ /* 0x000fe400000006ff */
[----:B------:R-:W-:-:S02]  /*4600*/  F2FP.F16.E4M3.UNPACK_B R78, R140.H1 ;  /* 0x0000008cff4e723e */ /* 0x000fc400030006ff */
[----:B--2---:R-:W-:Y:S02]  /*4610*/  F2FP.F16.E4M3.UNPACK_B R80, R49 ;  /* 0x00000031ff50723e */ /* 0x004fe400020006ff */
[----:B------:R-:W-:Y:S02]  /*4620*/  SHF.R.U32.HI R76, RZ, 0x10, R79 ;  /* 0x00000010ff4c7819 */ /* 0x000fe4000001164f */
        /* <DEDUP_REMOVED lines=79> */
[----:B------:R-:W-:Y:S01]  /*4b20*/  MOV R49, R79 ;  /* 0x0000004f00317202 */ /* 0x000fe20000000f00 */
[-C--:B------:R-:W-:Y:S02]  /*4b30*/  FFMA.FTZ R80, R78, R77.reuse, -R80 ;  /* 0x0000004d4e507223 */ /* 0x080fe40000010850 */
        /* <DEDUP_REMOVED lines=11> */
[----:B------:R-:W-:-:S05]  /*4bf0*/  F2FP.SATFINITE.E4M3.F32.PACK_AB_MERGE_C R77, R140, R77, R80 ;  /* 0x0000004d8c4d723e */ /* 0x000fca0004807050 */
[----:B------:R-:W-:-:S07]  /*4c00*/  IMAD.MOV.U32 R48, RZ, RZ, R77 ;  /* 0x000000ffff307224 */ /* 0x000fce00078e004d */
.L_x_372:
[----:B------:R-:W-:Y:S05]  /*4c10*/  BSYNC B2 ;  /* 0x0000000000027941 */ /* 0x000fea0003800000 */
.L_x_371:
[----:B------:R-:W-:Y:S02]  /*4c20*/  ULDC.64 UR4, c[0x0][0x2e8] ;  /* 0x0000ba0000047ab9 */ /* 0x000fe40000000a00 */
[----:B------:R-:W-:-:S04]  /*4c30*/  IADD3 R76, P2, P6, R43, UR4, R141 ;  /* 0x000000042b4c7c10 */ /* 0x000fc8000fe5e08d */
[----:B------:R-:W-:-:S05]  /*4c40*/  IADD3.X R77, R105, UR5, R138, P2, P6 ;  /* 0x00000005694d7c10 */ /* 0x000fca00097ec48a */
[----:B--2---:R3:W-:Y:S04]  /*4c50*/  STG.E.128 desc[UR42][R76.64], R48 ;  /* 0x000000304c007986 */ /* 0x0047e8000c101d2a */
.L_x_366:
[----:B------:R-:W-:Y:S05]  /*4c60*/  BSYNC B1 ;  /* 0x0000000000017941 */ /* 0x000fea0003800000 */
.L_x_365:
[----:B------:R-:W-:Y:S04]  /*4c70*/  BSSY B1, `(.L_x_373) ;  /* 0x00000f4000017945 */ /* 0x000fe80003800000 */
[----:B------:R-:W-:Y:S05]  /*4c80*/  @P3 BRA `(.L_x_374) ;  /* 0x0000000c00c83947 */ /* 0x000fea0003800000 */
[----:B---3--:R-:W-:Y:S01]  /*4c90*/  IADD3 R77, P2, P3, R128, R120, R16 ;  /* 0x00000078804d7210 */ /* 0x008fe20007b5e010 */
[----:B------:R-:W-:Y:S03]  /*4ca0*/  BSSY B2, `(.L_x_375) ;  /* 0x000007a000027945 */ /* 0x000fe60003800000 */
[----:B------:R-:W-:Y:S01]  /*4cb0*/  IADD3.X R76, R4, R85, R17, P2, P3 ;  /* 0x00000055044c7210 */ /* 0x000fe200017e6411 */
[----:B------:R-:W-:Y:S08]  /*4cc0*/  @P0 BRA `(.L_x_376) ;  /* 0x0000000400dc0947 */ /* 0x000ff00003800000 */
        /* <DEDUP_REMOVED lines=10> */
[----:B------:R-:W-:-:S02]  /*4d70*/  SHF.R.U32.HI R82, RZ, 0x8, R75 ;  /* 0x00000008ff527819 */ /* 0x000fc4000001164b */
[----:B------:R-:W-:Y:S02]  /*4d80*/  LOP3.LUT R74, R74, 0xff00, R78, 0xf8, !PT ;  /* 0x0000ff004a4a7812 */ /* 0x000fe400078ef84e */
[----:B------:R-:W-:Y:S01]  /*4d90*/  SHF.L.U32 R73, R73, 0x10, RZ ;  /* 0x0000001049497819 */ /* 0x000fe200000006ff */
[----:B------:R-:W-:Y:S01]  /*4da0*/  IMAD.SHL.U32 R82, R82, 0x100, RZ ;  /* 0x0000010052527824 */ /* 0x000fe200078e00ff */
[----:B------:R-:W-:Y:S02]  /*4db0*/  SHF.R.U32.HI R80, RZ, 0x18, R75 ;  /* 0x00000018ff507819 */ /* 0x000fe4000001164b */
[----:B------:R-:W-:Y:S02]  /*4dc0*/  LOP3.LUT R81, R75, 0xff, RZ, 0xc0, !PT ;  /* 0x000000ff4b517812 */ /* 0x000fe400078ec0ff */
[----:B------:R-:W-:Y:S02]  /*4dd0*/  LOP3.LUT R73, R74, 0xff0000, R73, 0xf8, !PT ;  /* 0x00ff00004a497812 */ /* 0x000fe400078ef849 */
[----:B------:R-:W-:-:S02]  /*4de0*/  PRMT R80, R80, 0x654, R81 ;  /* 0x0000065450507816 */ /* 0x000fc40000000051 */
[----:B------:R-:W-:Y:S02]  /*4df0*/  F2FP.F16.E4M3.UNPACK_B R74, R137.H1 ;  /* 0x00000089ff4a723e */ /* 0x000fe400030006ff */
        /* <DEDUP_REMOVED lines=65> */
[--C-:B------:R-:W-:Y:S02]  /*5210*/  HADD2.F32 R51, -RZ, R50.reuse.H1_H1 ;  /* 0x30000032ff337230 */ /* 0x100fe40000004100 */
        /* <DEDUP_REMOVED lines=15> */
[----:B------:R-:W-:Y:S01]  /*5310*/  FFMA.FTZ R78, R74, R73, -R78 ;  /* 0x000000494a4e7223 */ /* 0x000fe2000001084e */
[----:B------:R-:W-:Y:S01]  /*5320*/  MOV R50, R79 ;  /* 0x0000004f00327202 */ /* 0x000fe20000000f00 */
[----:B------:R-:W-:Y:S01]  /*5330*/  FFMA.FTZ R81, R51, R73, R81 ;  /* 0x0000004933517223 */ /* 0x000fe20000010051 */
[----:B------:R-:W-:-:S04]  /*5340*/  F2FP.F16.E4M3.UNPACK_B R51, R48 ;  /* 0x00000030ff33723e */ /* 0x000fc800020006ff */
[----:B------:R-:W-:Y:S01]  /*5350*/  F2FP.SATFINITE.E4M3.F32.PACK_AB_MERGE_C R78, R81, R78, RZ ;  /* 0x0000004e514e723e */ /* 0x000fe200048070ff */
[--C-:B------:R-:W-:Y:S02]  /*5360*/  HADD2.F32 R48, -RZ, R51.reuse.H1_H1 ;  /* 0x30000033ff307230 */ /* 0x100fe40000004100 */
[----:B------:R-:W-:-:S03]  /*5370*/  HADD2.F32 R51, -RZ, R51.H0_H0 ;  /* 0x20000033ff337230 */ /* 0x000fc60000004100 */
[CC--:B------:R-:W-:Y:S02]  /*5380*/  FMUL.FTZ R73, R48.reuse, R137.reuse ;  /* 0x0000008930497220 */ /* 0x0c0fe40000410000 */
[C---:B------:R-:W-:Y:S02]  /*5390*/  FMUL.FTZ R137, R51.reuse, R137 ;  /* 0x0000008933897220 */ /* 0x040fe40000410000 */
[-C--:B------:R-:W-:Y:S01]  /*53a0*/  FFMA.FTZ R73, R51, R136.reuse, -R73 ;  /* 0x0000008833497223 */ /* 0x080fe20000010849 */
[----:B------:R-:W-:Y:S01]  /*53b0*/  F2FP.SATFINITE.E4M3.F32.PACK_AB_MERGE_C R51, R83, R139, R72 ;  /* 0x0000008b5333723e */ /* 0x000fe20004807048 */
[----:B------:R-:W-:-:S05]  /*53c0*/  FFMA.FTZ R137, R48, R136, R137 ;  /* 0x0000008830897223 */ /* 0x000fca0000010089 */
[----:B------:R-:W-:-:S05]  /*53d0*/  F2FP.SATFINITE.E4M3.F32.PACK_AB_MERGE_C R73, R137, R73, R78 ;  /* 0x000000498949723e */ /* 0x000fca000480704e */
[----:B------:R-:W-:-:S07]  /*53e0*/  IMAD.MOV.U32 R48, RZ, RZ, R73 ;  /* 0x000000ffff307224 */ /* 0x000fce00078e0049 */
.L_x_378:
[----:B------:R-:W-:Y:S05]  /*53f0*/  BSYNC B3 ;  /* 0x0000000000037941 */ /* 0x000fea0003800000 */
.L_x_377:
[----:B------:R-:W-:Y:S02]  /*5400*/  ULDC.64 UR4, c[0x0][0x2e8] ;  /* 0x0000ba0000047ab9 */ /* 0x000fe40000000a00 */
[----:B------:R-:W-:-:S04]  /*5410*/  IADD3 R72, P2, P3, R77, UR4, R102 ;  /* 0x000000044d487c10 */ /* 0x000fc8000fb5e066 */
[----:B------:R-:W-:-:S05]  /*5420*/  IADD3.X R73, R76, UR5, R42, P2, P3 ;  /* 0x000000054c497c10 */ /* 0x000fca00097e642a */
[----:B--2---:R3:W-:Y:S04]  /*5430*/  STG.E.128 desc[UR42][R72.64], R48 ;  /* 0x0000003048007986 */ /* 0x0047e8000c101d2a */
.L_x_376:
[----:B------:R-:W-:Y:S05]  /*5440*/  BSYNC B2 ;  /* 0x0000000000027941 */ /* 0x000fea0003800000 */
.L_x_375:
[----:B------:R-:W-:Y:S05]  /*5450*/  @P1 BRA `(.L_x_374) ;  /* 0x0000000400d41947 */ /* 0x000fea0003800000 */
[----:B0-23--:R0:W2:Y:S01]  /*5460*/  LDS.128 R48, [R113+0x2d400] ;  /* 0x02d4000071307984 */ /* 0x00d0a20000000c00 */
[----:B------:R-:W-:Y:S01]  /*5470*/  ISETP.GE.AND P2, PT, R233, R84, PT ;  /* 0x00000054e900720c */ /* 0x000fe20003f46270 */
[----:B------:R-:W-:-:S12]  /*5480*/  BSSY B2, `(.L_x_379) ;  /* 0x000006e000027945 */ /* 0x000fd80003800000 */
[----:B0-----:R-:W-:Y:S05]  /*5490*/  @P2 BRA `(.L_x_380) ;  /* 0x0000000400b02947 */ /* 0x001fea0003800000 */
[--C-:B------:R-:W-:Y:S02]  /*54a0*/  SHF.R.U32.HI R72, RZ, 0x8, R69.reuse ;  /* 0x00000008ff487819 */ /* 0x100fe40000011645 */
[--C-:B------:R-:W-:Y:S02]  /*54b0*/  SHF.R.U32.HI R70, RZ, 0x10, R69.reuse ;  /* 0x00000010ff467819 */ /* 0x100fe40000011645 */
[----:B------:R-:W-:Y:S01]  /*54c0*/  LOP3.LUT R73, R69, 0xff, RZ, 0xc0, !PT ;  /* 0x000000ff45497812 */ /* 0x000fe200078ec0ff */
[----:B------:R-:W-:Y:S01]  /*54d0*/  IMAD.SHL.U32 R72, R72, 0x100, RZ ;  /* 0x0000010048487824 */ /* 0x000fe200078e00ff */
[----:B------:R-:W-:Y:S01]  /*54e0*/  SHF.R.U32.HI R69, RZ, 0x18, R69 ;  /* 0x00000018ff457819 */ /* 0x000fe20000011645 */
[----:B------:R-:W-:Y:S01]  /*54f0*/  IMAD.U32 R70, R70, 0x10000, RZ ;  /* 0x0001000046467824 */ /* 0x000fe200078e00ff */
[----:B------:R-:W-:Y:S02]  /*5500*/  SHF.R.U32.HI R74, RZ, 0x8, R71 ;  /* 0x00000008ff4a7819 */ /* 0x000fe40000011647 */
[----:B------:R-:W-:-:S02]  /*5510*/  PRMT R69, R69, 0x654, R73 ;  /* 0x0000065445457816 */ /* 0x000fc40000000049 */
[--C-:B------:R-:W-:Y:S01]  /*5520*/  SHF.R.U32.HI R68, RZ, 0x10, R71.reuse ;  /* 0x00000010ff447819 */ /* 0x100fe20000011647 */
[----:B------:R-:W-:Y:S01]  /*5530*/  IMAD.SHL.U32 R74, R74, 0x100, RZ ;  /* 0x000001004a4a7824 */ /* 0x000fe200078e00ff */
[----:B------:R-:W-:Y:S02]  /*5540*/  LOP3.LUT R75, R71, 0xff, RZ, 0xc0, !PT ;  /* 0x000000ff474b7812 */ /* 0x000fe400078ec0ff */
[----:B------:R-:W-:Y:S02]  /*5550*/  LOP3.LUT R69, R69, 0xff00, R72, 0xf8, !PT ;  /* 0x0000ff0045457812 */ /* 0x000fe400078ef848 */
[----:B------:R-:W-:Y:S02]  /*5560*/  SHF.R.U32.HI R71, RZ, 0x18, R71 ;  /* 0x00000018ff477819 */ /* 0x000fe40000011647 */
[----:B------:R-:W-:Y:S02]  /*5570*/  LOP3.LUT R69, R69, 0xff0000, R70, 0xf8, !PT ;  /* 0x00ff000045457812 */ /* 0x000fe400078ef846 */
[----:B------:R-:W-:-:S02]  /*5580*/  PRMT R71, R71, 0x654, R75 ;  /* 0x0000065447477816 */ /* 0x000fc4000000004b */
        /* <DEDUP_REMOVED lines=23> */
[----:B------:R-:W-:Y:S01]  /*5700*/  IMAD.U32 R49, R68, 0x10000, RZ ;  /* 0x0001000044317824 */ /* 0x000fe200078e00ff */
[----:B------:R-:W-:Y:S02]  /*5710*/  MOV R68, R51 ;  /* 0x0000003300447202 */ /* 0x000fe40000000f00 */
        /* <DEDUP_REMOVED lines=67> */
[----:B------:R-:W-:-:S07]  /*5b50*/  F2FP.SATFINITE.E4M3.F32.PACK_AB_MERGE_C R48, R48, R69, R72 ;  /* 0x000000453030723e */ /* 0x000fce0004807048 */
.L_x_380:
[----:B------:R-:W-:Y:S05]  /*5b60*/  BSYNC B2 ;  /* 0x0000000000027941 */ /* 0x000fea0003800000 */
.L_x_379:
[----:B------:R-:W-:Y:S02]  /*5b70*/  ULDC.64 UR4, c[0x0][0x2e8] ;  /* 0x0000ba0000047ab9 */ /* 0x000fe40000000a00 */
[----:B------:R-:W-:-:S04]  /*5b80*/  IADD3 R68, P2, P3, R43, UR4, R77 ;  /* 0x000000042b447c10 */ /* 0x000fc8000fb5e04d */
[----:B------:R-:W-:-:S05]  /*5b90*/  IADD3.X R69, R105, UR5, R76, P2, P3 ;  /* 0x0000000569457c10 */ /* 0x000fca00097e644c */
[----:B--2---:R4:W-:Y:S04]  /*5ba0*/  STG.E.128 desc[UR42][R68.64], R48 ;  /* 0x0000003044007986 */ /* 0x0049e8000c101d2a */
.L_x_374:
[----:B------:R-:W-:Y:S05]  /*5bb0*/  BSYNC B1 ;  /* 0x0000000000017941 */ /* 0x000fea0003800000 */
.L_x_373:
[----:B0-234-:R-:W2:Y:S01]  /*5bc0*/  LDL R48, [R1+0x10] ;  /* 0x0000100001307983 */ /* 0x01dea20000100800 */
[----:B------:R-:W-:Y:S01]  /*5bd0*/  BSSY B1, `(.L_x_381) ;  /* 0x00000f7000017945 */ /* 0x000fe20003800000 */
[----:B--2---:R-:W-:-:S13]  /*5be0*/  LOP3.LUT P2, RZ, R48, 0x1, RZ, 0xc0, !PT ;  /* 0x0000000130ff7812 */ /* 0x004fda000784c0ff */
[----:B------:R-:W-:Y:S05]  /*5bf0*/  @P2 BRA `(.L_x_382) ;  /* 0x0000000c00d02947 */ /* 0x000fea0003800000 */
[----:B------:R-:W-:Y:S01]  /*5c00*/  IADD3 R69, P2, P3, R3, R120, R16 ;  /* 0x0000007803457210 */ /* 0x000fe20007b5e010 */
[----:B------:R-:W-:Y:S03]  /*5c10*/  BSSY B2, `(.L_x_383) ;  /* 0x0000079000027945 */ /* 0x000fe60003800000 */
[----:B------:R-:W-:Y:S01]  /*5c20*/  IADD3.X R68, R33, R85, R17, P2, P3 ;  /* 0x0000005521447210 */ /* 0x000fe200017e6411 */
[----:B------:R-:W-:Y:S08]  /*5c30*/  @P0 BRA `(.L_x_384) ;  /* 0x0000000400d80947 */ /* 0x000ff00003800000 */
[----:B------:R0:W2:Y:S01]  /*5c40*/  LDS.128 R48, [R113+0x2a400] ;  /* 0x02a4000071307984 */ /* 0x0000a20000000c00 */
[----:B------:R-:W-:Y:S01]  /*5c50*/  ISETP.GE.AND P2, PT, R18, R84, PT ;  /* 0x000000541200720c */ /* 0x000fe20003f46270 */
[----:B------:R-:W-:-:S12]  /*5c60*/  BSSY B3, `(.L_x_385) ;  /* 0x000006f000037945 */ /* 0x000fd80003800000 */
[----:B0-----:R-:W-:Y:S05]  /*5c70*/  @P2 BRA `(.L_x_386) ;  /* 0x0000000400b42947 */ /* 0x001fea0003800000 */
[----:B------:R-:W-:Y:S02]  /*5c80*/  SHF.R.U32.HI R64, RZ, 0x8, R65 ;  /* 0x00000008ff407819 */ /* 0x000fe40000011641 */
[----:B------:R-:W-:Y:S02]  /*5c90*/  LOP3.LUT R71, R67, 0xff, RZ, 0xc0, !PT ;  /* 0x000000ff43477812 */ /* 0x000fe400078ec0ff */
[--C-:B------:R-:W-:Y:S01]  /*5ca0*/  SHF.R.U32.HI R72, RZ, 0x18, R67.reuse ;  /* 0x00000018ff487819 */ /* 0x100fe20000011643 */
[----:B------:R-:W-:Y:S01]  /*5cb0*/  IMAD.SHL.U32 R64, R64, 0x100, RZ ;  /* 0x0000010040407824 */ /* 0x000fe200078e00ff */
[----:B------:R-:W-:Y:S02]  /*5cc0*/  SHF.R.U32.HI R73, RZ, 0x8, R67 ;  /* 0x00000008ff497819 */ /* 0x000fe40000011643 */
[----:B------:R-:W-:Y:S02]  /*5cd0*/  LOP3.LUT R70, R65, 0xff, RZ, 0xc0, !PT ;  /* 0x000000ff41467812 */ /* 0x000fe400078ec0ff */
[----:B------:R-:W-:-:S02]  /*5ce0*/  SHF.R.U32.HI R75, RZ, 0x18, R65 ;  /* 0x00000018ff4b7819 */ /* 0x000fc40000011641 */
[----:B------:R-:W-:Y:S02]  /*5cf0*/  SHF.R.U32.HI R66, RZ, 0x10, R65 ;  /* 0x00000010ff427819 */ /* 0x000fe40000011641 */
[----:B------:R-:W-:Y:S02]  /*5d00*/  SHF.R.U32.HI R65, RZ, 0x10, R67 ;  /* 0x00000010ff417819 */ /* 0x000fe40000011643 */
[----:B------:R-:W-:Y:S01]  /*5d10*/  PRMT R72, R72, 0x654, R71 ;  /* 0x0000065448487816 */ /* 0x000fe20000000047 */
[----:B------:R-:W-:Y:S01]  /*5d20*/  IMAD.SHL.U32 R71, R73, 0x100, RZ ;  /* 0x0000010049477824 */ /* 0x000fe200078e00ff */
[----:B------:R-:W-:Y:S01]  /*5d30*/  PRMT R67, R75, 0x654, R70 ;  /* 0x000006544b437816 */ /* 0x000fe20000000046 */
[----:B--2---:R-:W-:Y:S01]  /*5d40*/  IMAD.MOV.U32 R73, RZ, RZ, R49 ;  /* 0x000000ffff497224 */ /* 0x004fe200078e0031 */
[----:B------:R-:W-:Y:S02]  /*5d50*/  F2FP.F16.E4M3.UNPACK_B R49, R132.H1 ;  /* 0x00000084ff31723e */ /* 0x000fe400030006ff */
[----:B------:R-:W-:-:S02]  /*5d60*/  LOP3.LUT R70, R67, 0xff00, R64, 0xf8, !PT ;  /* 0x0000ff0043467812 */ /* 0x000fc400078ef840 */
[----:B------:R-:W-:Y:S01]  /*5d70*/  LOP3.LUT R67, R72, 0xff00, R71, 0xf8, !PT ;  /* 0x0000ff0048437812 */ /* 0x000fe200078ef847 */
[--C-:B------:R-:W-:Y:S01]  /*5d80*/  HADD2.F32 R74, -RZ, R49.reuse.H0_H0 ;  /* 0x20000031ff4a7230 */ /* 0x100fe20000004100 */
[----:B------:R-:W-:Y:S01]  /*5d90*/  F2FP.F16.E4M3.UNPACK_B R64, R133.H1 ;  /* 0x00000085ff40723e */ /* 0x000fe200030006ff */
[----:B------:R-:W-:Y:S01]  /*5da0*/  HADD2.F32 R49, -RZ, R49.H1_H1 ;  /* 0x30000031ff317230 */ /* 0x000fe20000004100 */
[----:B------:R-:W-:Y:S02]  /*5db0*/  F2FP.F16.E4M3.UNPACK_B R72, R73 ;  /* 0x00000049ff48723e */ /* 0x000fe400020006ff */
[----:B------:R-:W-:Y:S01]  /*5dc0*/  F2FP.F16.E4M3.UNPACK_B R78, R51.H1 ;  /* 0x00000033ff4e723e */ /* 0x000fe200030006ff */
[----:B------:R-:W-:Y:S01]  /*5dd0*/  HADD2.F32 R76, -RZ, R64.H0_H0 ;  /* 0x20000040ff4c7230 */ /* 0x000fe20000004100 */
[----:B------:R-:W-:Y:S01]  /*5de0*/  F2FP.F16.E4M3.UNPACK_B R133, R133 ;  /* 0x00000085ff85723e */ /* 0x000fe200020006ff */
[--C-:B------:R-:W-:Y:S01]  /*5df0*/  HADD2.F32 R71, -RZ, R72.reuse.H1_H1 ;  /* 0x30000048ff477230 */ /* 0x100fe20000004100 */
[----:B------:R-:W-:Y:S01]  /*5e00*/  F2FP.F16.E4M3.UNPACK_B R132, R132 ;  /* 0x00000084ff84723e */ /* 0x000fe200020006ff */
[----:B------:R-:W-:-:S02]  /*5e10*/  HADD2.F32 R75, -RZ, R72.H0_H0 ;  /* 0x20000048ff4b7230 */ /* 0x000fc40000004100 */
[----:B------:R-:W-:Y:S02]  /*5e20*/  HADD2.F32 R64, -RZ, R64.H1_H1 ;  /* 0x30000040ff407230 */ /* 0x000fe40000004100 */
[-C--:B------:R-:W-:Y:S01]  /*5e30*/  FMUL.FTZ R72, R71, R76.reuse ;  /* 0x0000004c47487220 */ /* 0x080fe20000410000 */
[----:B------:R-:W-:-:S03]  /*5e40*/  FMUL.FTZ R76, R75, R76 ;  /* 0x0000004c4b4c7220 */ /* 0x000fc60000410000 */
[-C--:B------:R-:W-:Y:S01]  /*5e50*/  FFMA.FTZ R72, R75, R74.reuse, -R72 ;  /* 0x0000004a4b487223 */ /* 0x080fe20000010848 */
[----:B------:R-:W-:Y:S01]  /*5e60*/  FFMA.FTZ R71, R71, R74, R76 ;  /* 0x0000004a47477223 */ /* 0x000fe2000001004c */
[----:B------:R-:W-:-:S05]  /*5e70*/  F2FP.F16.E4M3.UNPACK_B R74, R73.H1 ;  /* 0x00000049ff4a723e */ /* 0x000fca00030006ff */
[--C-:B------:R-:W-:Y:S02]  /*5e80*/  HADD2.F32 R73, -RZ, R74.reuse.H1_H1 ;  /* 0x3000004aff497230 */ /* 0x100fe40000004100 */
[----:B------:R-:W-:-:S03]  /*5e90*/  HADD2.F32 R74, -RZ, R74.H0_H0 ;  /* 0x2000004aff4a7230 */ /* 0x000fc60000004100 */
[CC--:B------:R-:W-:Y:S02]  /*5ea0*/  FMUL.FTZ R75, R73.reuse, R64.reuse ;  /* 0x00000040494b7220 */ /* 0x0c0fe40000410000 */
[C---:B------:R-:W-:Y:S02]  /*5eb0*/  FMUL.FTZ R76, R74.reuse, R64 ;  /* 0x000000404a4c7220 */ /* 0x040fe40000410000 */
[----:B------:R-:W-:Y:S01]  /*5ec0*/  FFMA.FTZ R64, R74, R49, -R75 ;  /* 0x000000314a407223 */ /* 0x000fe2000001084b */
[----:B------:R-:W-:Y:S01]  /*5ed0*/  F2FP.F16.E4M3.UNPACK_B R75, R51 ;  /* 0x00000033ff4b723e */ /* 0x000fe200020006ff */
[----:B------:R-:W-:Y:S01]  /*5ee0*/  FFMA.FTZ R49, R73, R49, R76 ;  /* 0x0000003149317223 */ /* 0x000fe2000001004c */
[----:B------:R-:W-:Y:S01]  /*5ef0*/  SHF.L.U32 R73, R66, 0x10, RZ ;  /* 0x0000001042497819 */ /* 0x000fe200000006ff */
[----:B------:R-:W-:-:S03]  /*5f00*/  IMAD.U32 R66, R65, 0x10000, RZ ;  /* 0x0001000041427824 */ /* 0x000fc600078e00ff */
[----:B------:R-:W-:Y:S01]  /*5f10*/  LOP3.LUT R65, R70, 0xff0000, R73, 0xf8, !PT ;  /* 0x00ff000046417812 */ /* 0x000fe200078ef849 */
[--C-:B------:R-:W-:Y:S01]  /*5f20*/  HADD2.F32 R73, -RZ, R75.reuse.H1_H1 ;  /* 0x3000004bff497230 */ /* 0x100fe20000004100 */
[----:B------:R-:W-:Y:S01]  /*5f30*/  LOP3.LUT R66, R67, 0xff0000, R66, 0xf8, !PT ;  /* 0x00ff000043427812 */ /* 0x000fe200078ef842 */
[----:B------:R-:W-:Y:S01]  /*5f40*/  HADD2.F32 R75, -RZ, R75.H0_H0 ;  /* 0x2000004bff4b7230 */ /* 0x000fe20000004100 */
[----:B------:R-:W-:Y:S02]  /*5f50*/  F2FP.F16.E4M3.UNPACK_B R70, R65.H1 ;  /* 0x00000041ff46723e */ /* 0x000fe400030006ff */
[----:B------:R-:W-:Y:S02]  /*5f60*/  F2FP.F16.E4M3.UNPACK_B R67, R66.H1 ;  /* 0x00000042ff43723e */ /* 0x000fe400030006ff */
[----:B------:R-:W-:Y:S01]  /*5f70*/  F2FP.SATFINITE.E4M3.F32.PACK_AB_MERGE_C R49, R49, R64, RZ ;  /* 0x000000403131723e */ /* 0x000fe200048070ff */
[----:B------:R-:W-:Y:S01]  /*5f80*/  HADD2.F32 R74, -RZ, R70.H0_H0 ;  /* 0x20000046ff4a7230 */ /* 0x000fe20000004100 */
[----:B------:R-:W-:Y:S01]  /*5f90*/  F2FP.F16.E4M3.UNPACK_B R66, R66 ;  /* 0x00000042ff42723e */ /* 0x000fe200020006ff */
[--C-:B------:R-:W-:Y:S01]  /*5fa0*/  HADD2.F32 R76, -RZ, R67.reuse.H0_H0 ;  /* 0x20000043ff4c7230 */ /* 0x100fe20000004100 */
[----:B------:R-:W-:Y:S01]  /*5fb0*/  F2FP.SATFINITE.E4M3.F32.PACK_AB_MERGE_C R49, R71, R72, R49 ;  /* 0x000000484731723e */ /* 0x000fe20004807031 */
[----:B------:R-:W-:-:S02]  /*5fc0*/  HADD2.F32 R67, -RZ, R67.H1_H1 ;  /* 0x30000043ff437230 */ /* 0x000fc40000004100 */
[----:B------:R-:W-:Y:S02]  /*5fd0*/  IMAD.MOV.U32 R64, RZ, RZ, R50 ;  /* 0x000000ffff407224 */ /* 0x000fe400078e0032 */
[-C--:B------:R-:W-:Y:S01]  /*5fe0*/  FMUL.FTZ R77, R73, R76.reuse ;  /* 0x0000004c494d7220 */ /* 0x080fe20000410000 */
[C---:B------:R-:W-:Y:S01]  /*5ff0*/  FMUL.FTZ R76, R75.reuse, R76 ;  /* 0x0000004c4b4c7220 */ /* 0x040fe20000410000 */
[----:B------:R-:W-:Y:S02]  /*6000*/  HADD2.F32 R72, -RZ, R133.H1_H1 ;  /* 0x30000085ff487230 */ /* 0x000fe40000004100 */
[-C--:B------:R-:W-:Y:S01]  /*6010*/  FFMA.FTZ R77, R75, R74.reuse, -R77 ;  /* 0x0000004a4b4d7223 */ /* 0x080fe2000001084d */
[----:B------:R-:W-:Y:S01]  /*6020*/  FFMA.FTZ R74, R73, R74, R76 ;  /* 0x0000004a494a7223 */ /* 0x000fe2000001004c */
[--C-:B------:R-:W-:Y:S02]  /*6030*/  HADD2.F32 R76, -RZ, R78.reuse.H1_H1 ;  /* 0x3000004eff4c7230 */ /* 0x100fe40000004100 */
[----:B------:R-:W-:-:S02]  /*6040*/  HADD2.F32 R78, -RZ, R78.H0_H0 ;  /* 0x2000004eff4e7230 */ /* 0x000fc40000004100 */
[----:B------:R-:W-:Y:S02]  /*6050*/  HADD2.F32 R73, -RZ, R70.H1_H1 ;  /* 0x30000046ff497230 */ /* 0x000fe40000004100 */
[-C--:B------:R-:W-:Y:S01]  /*6060*/  FMUL.FTZ R51, R76, R67.reuse ;  /* 0x000000434c337220 */ /* 0x080fe20000410000 */
[----:B------:R-:W-:Y:S01]  /*6070*/  F2FP.F16.E4M3.UNPACK_B R70, R64 ;  /* 0x00000040ff46723e */ /* 0x000fe200020006ff */
[C---:B------:R-:W-:Y:S01]  /*6080*/  FMUL.FTZ R67, R78.reuse, R67 ;  /* 0x000000434e437220 */ /* 0x040fe20000410000 */
[----:B------:R-:W-:Y:S02]  /*6090*/  HADD2.F32 R133, -RZ, R133.H0_H0 ;  /* 0x20000085ff857230 */ /* 0x000fe40000004100 */
[-C--:B------:R-:W-:Y:S01]  /*60a0*/  FFMA.FTZ R51, R78, R73.reuse, -R51 ;  /* 0x000000494e337223 */ /* 0x080fe20000010833 */
[----:B------:R-:W-:Y:S01]  /*60b0*/  FFMA.FTZ R76, R76, R73, R67 ;  /* 0x000000494c4c7223 */ /* 0x000fe20000010043 */
[----:B------:R-:W-:Y:S01]  /*60c0*/  F2FP.F16.E4M3.UNPACK_B R67, R65 ;  /* 0x00000041ff43723e */ /* 0x000fe200020006ff */
[----:B------:R-:W-:-:S02]  /*60d0*/  HADD2.F32 R50, -RZ, R70.H1_H1 ;  /* 0x30000046ff327230 */ /* 0x000fc40000004100 */
[----:B------:R-:W-:Y:S01]  /*60e0*/  HADD2.F32 R65, -RZ, R66.H0_H0 ;  /* 0x20000042ff417230 */ /* 0x000fe20000004100 */
[----:B------:R-:W-:Y:S01]  /*60f0*/  F2FP.SATFINITE.E4M3.F32.PACK_AB_MERGE_C R51, R76, R51, RZ ;  /* 0x000000334c33723e */ /* 0x000fe200048070ff */
[----:B------:R-:W-:Y:S02]  /*6100*/  HADD2.F32 R70, -RZ, R70.H0_H0 ;  /* 0x20000046ff467230 */ /* 0x000fe40000004100 */
[--C-:B------:R-:W-:Y:S02]  /*6110*/  HADD2.F32 R71, -RZ, R67.reuse.H0_H0 ;  /* 0x20000043ff477230 */ /* 0x100fe40000004100 */
[-C--:B------:R-:W-:Y:S01]  /*6120*/  FMUL.FTZ R73, R50, R65.reuse ;  /* 0x0000004132497220 */ /* 0x080fe20000410000 */
[----:B------:R-:W-:Y:S02]  /*6130*/  HADD2.F32 R67, -RZ, R67.H1_H1 ;  /* 0x30000043ff437230 */ /* 0x000fe40000004100 */
[----:B------:R-:W-:Y:S01]  /*6140*/  FMUL.FTZ R75, R70, R65 ;  /* 0x00000041464b7220 */ /* 0x000fe20000410000 */
[----:B------:R-:W-:Y:S01]  /*6150*/  F2FP.SATFINITE.E4M3.F32.PACK_AB_MERGE_C R51, R74, R77, R51 ;  /* 0x0000004d4a33723e */ /* 0x000fe20004807033 */
[-C--:B------:R-:W-:Y:S01]  /*6160*/  FFMA.FTZ R65, R70, R71.reuse, -R73 ;  /* 0x0000004746417223 */ /* 0x080fe20000010849 */
[----:B------:R-:W-:Y:S01]  /*6170*/  F2FP.F16.E4M3.UNPACK_B R70, R64.H1 ;  /* 0x00000040ff46723e */ /* 0x000fe200030006ff */
[----:B------:R-:W-:Y:S01]  /*6180*/  FFMA.FTZ R50, R50, R71, R75 ;  /* 0x0000004732327223 */ /* 0x000fe2000001004b */
[----:B------:R-:W-:-:S02]  /*6190*/  HADD2.F32 R71, -RZ, R66.H1_H1 ;  /* 0x30000042ff477230 */ /* 0x000fc40000004100 */
[----:B------:R-:W-:Y:S02]  /*61a0*/  IMAD.MOV.U32 R64, RZ, RZ, R48 ;  /* 0x000000ffff407224 */ /* 0x000fe400078e0030 */
[--C-:B------:R-:W-:Y:S02]  /*61b0*/  HADD2.F32 R66, -RZ, R70.reuse.H1_H1 ;  /* 0x30000046ff427230 */ /* 0x100fe40000004100 */
[----:B------:R-:W-:-:S03]  /*61c0*/  HADD2.F32 R70, -RZ, R70.H0_H0 ;  /* 0x20000046ff467230 */ /* 0x000fc60000004100 */
[-C--:B------:R-:W-:Y:S02]  /*61d0*/  FMUL.FTZ R73, R66, R71.reuse ;  /* 0x0000004742497220 */ /* 0x080fe40000410000 */
[C---:B------:R-:W-:Y:S02]  /*61e0*/  FMUL.FTZ R71, R70.reuse, R71 ;  /* 0x0000004746477220 */ /* 0x040fe40000410000 */
[-C--:B------:R-:W-:Y:S01]  /*61f0*/  FFMA.FTZ R48, R70, R67.reuse, -R73 ;  /* 0x0000004346307223 */ /* 0x080fe20000010849 */
[----:B------:R-:W-:Y:S02]  /*6200*/  HADD2.F32 R70, -RZ, R132.H1_H1 ;  /* 0x30000084ff467230 */ /* 0x000fe40000004100 */
[----:B------:R-:W-:Y:S01]  /*6210*/  FFMA.FTZ R67, R66, R67, R71 ;  /* 0x0000004342437223 */ /* 0x000fe20000010047 */
[----:B------:R-:W-:-:S04]  /*6220*/  F2FP.F16.E4M3.UNPACK_B R66, R64.H1 ;  /* 0x00000040ff42723e */ /* 0x000fc800030006ff */
[----:B------:R-:W-:Y:S01]  /*6230*/  F2FP.SATFINITE.E4M3.F32.PACK_AB_MERGE_C R67, R67, R48, RZ ;  /* 0x000000304343723e */ /* 0x000fe200048070ff */
[--C-:B------:R-:W-:Y:S02]  /*6240*/  HADD2.F32 R71, -RZ, R66.reuse.H1_H1 ;  /* 0x30000042ff477230 */ /* 0x100fe40000004100 */
[----:B------:R-:W-:Y:S01]  /*6250*/  HADD2.F32 R66, -RZ, R66.H0_H0 ;  /* 0x20000042ff427230 */ /* 0x000fe20000004100 */
[----:B------:R-:W-:Y:S02]  /*6260*/  F2FP.SATFINITE.E4M3.F32.PACK_AB_MERGE_C R50, R50, R65, R67 ;  /* 0x000000413232723e */ /* 0x000fe40004807043 */
[-C--:B------:R-:W-:Y:S02]  /*6270*/  FMUL.FTZ R73, R71, R72.reuse ;  /* 0x0000004847497220 */ /* 0x080fe40000410000 */
[C---:B------:R-:W-:Y:S02]  /*6280*/  FMUL.FTZ R72, R66.reuse, R72 ;  /* 0x0000004842487220 */ /* 0x040fe40000410000 */
[----:B------:R-:W-:Y:S01]  /*6290*/  FFMA.FTZ R66, R66, R70, -R73 ;  /* 0x0000004642427223 */ /* 0x000fe20000010849 */
[----:B------:R-:W-:-:S02]  /*62a0*/  HADD2.F32 R73, -RZ, R132.H0_H0 ;  /* 0x20000084ff497230 */ /* 0x000fc40000004100 */
[----:B------:R-:W-:Y:S01]  /*62b0*/  FFMA.FTZ R71, R71, R70, R72 ;  /* 0x0000004647477223 */ /* 0x000fe20000010048 */
[----:B------:R-:W-:-:S04]  /*62c0*/  F2FP.F16.E4M3.UNPACK_B R70, R64 ;  /* 0x00000040ff46723e */ /* 0x000fc800020006ff */
[----:B------:R-:W-:Y:S01]  /*62d0*/  F2FP.SATFINITE.E4M3.F32.PACK_AB_MERGE_C R66, R71, R66, RZ ;  /* 0x000000424742723e */ /* 0x000fe200048070ff */
[--C-:B------:R-:W-:Y:S02]  /*62e0*/  HADD2.F32 R64, -RZ, R70.reuse.H1_H1 ;  /* 0x30000046ff407230 */ /* 0x100fe40000004100 */
[----:B------:R-:W-:-:S03]  /*62f0*/  HADD2.F32 R70, -RZ, R70.H0_H0 ;  /* 0x20000046ff467230 */ /* 0x000fc60000004100 */
[-C--:B------:R-:W-:Y:S02]  /*6300*/  FMUL.FTZ R75, R64, R133.reuse ;  /* 0x00000085404b7220 */ /* 0x080fe40000410000 */
[C---:B------:R-:W-:Y:S02]  /*6310*/  FMUL.FTZ R133, R70.reuse, R133 ;  /* 0x0000008546857220 */ /* 0x040fe40000410000 */
[-C--:B------:R-:W-:Y:S02]  /*6320*/  FFMA.FTZ R75, R70, R73.reuse, -R75 ;  /* 0x00000049464b7223 */ /* 0x080fe4000001084b */
[----:B------:R-:W-:-:S05]  /*6330*/  FFMA.FTZ R64, R64, R73, R133 ;  /* 0x0000004940407223 */ /* 0x000fca0000010085 */
[----:B------:R-:W-:-:S07]  /*6340*/  F2FP.SATFINITE.E4M3.F32.PACK_AB_MERGE_C R48, R64, R75, R66 ;  /* 0x0000004b4030723e */ /* 0x000fce0004807042 */
.L_x_386:
[----:B------:R-:W-:Y:S05]  /*6350*/  BSYNC B3 ;  /* 0x0000000000037941 */ /* 0x000fea0003800000 */
.L_x_385:
[----:B------:R-:W-:Y:S02]  /*6360*/  ULDC.64 UR4, c[0x0][0x2e8] ;  /* 0x0000ba0000047ab9 */ /* 0x000fe40000000a00 */
[----:B------:R-:W-:-:S04]  /*6370*/  IADD3 R64, P2, P3, R69, UR4, R102 ;  /* 0x0000000445407c10 */ /* 0x000fc8000fb5e066 */
[----:B------:R-:W-:-:S05]  /*6380*/  IADD3.X R65, R68, UR5, R42, P2, P3 ;  /* 0x0000000544417c10 */ /* 0x000fca00097e642a */
[----:B--2---:R0:W-:Y:S04]  /*6390*/  STG.E.128 desc[UR42][R64.64], R48 ;  /* 0x0000003040007986 */ /* 0x0041e8000c101d2a */
.L_x_384:
[----:B------:R-:W-:Y:S05]  /*63a0*/  BSYNC B2 ;  /* 0x0000000000027941 */ /* 0x000fea0003800000 */
.L_x_383:
[----:B------:R-:W-:Y:S05]  /*63b0*/  @P1 BRA `(.L_x_382) ;  /* 0x0000000400e01947 */ /* 0x000fea0003800000 */
[----:B0-----:R0:W2:Y:S01]  /*63c0*/  LDS.128 R48, [R113+0x2e400] ;  /* 0x02e4000071307984 */ /* 0x0010a20000000c00 */
[----:B------:R-:W-:Y:S01]  /*63d0*/  ISETP.GE.AND P2, PT, R233, R84, PT ;  /* 0x00000054e900720c */ /* 0x000fe20003f46270 */
[----:B------:R-:W-:-:S12]  /*63e0*/  BSSY B2, `(.L_x_387) ;  /* 0x0000071000027945 */ /* 0x000fd80003800000 */
[----:B0-----:R-:W-:Y:S05]  /*63f0*/  @P2 BRA `(.L_x_388) ;  /* 0x0000000400bc2947 */ /* 0x001fea0003800000 */
[----:B--2---:R-:W-:Y:S01]  /*6400*/  IMAD.MOV.U32 R62, RZ, RZ, R49 ;  /* 0x000000ffff3e7224 */ /* 0x004fe200078e0031 */
[-C--:B------:R-:W-:Y:S02]  /*6410*/  F2FP.F16.E4M3.UNPACK_B R66, R131.reuse.H1 ;  /* 0x00000083ff42723e */ /* 0x080fe400030006ff */
[----:B------:R-:W-:Y:S02]  /*6420*/  F2FP.F16.E4M3.UNPACK_B R49, R130.H1 ;  /* 0x00000082ff31723e */ /* 0x000fe400030006ff */
[----:B------:R-:W-:Y:S01]  /*6430*/  F2FP.F16.E4M3.UNPACK_B R60, R62 ;  /* 0x0000003eff3c723e */ /* 0x000fe200020006ff */
[----:B------:R-:W-:Y:S01]  /*6440*/  HADD2.F32 R65, -RZ, R66.H0_H0 ;  /* 0x20000042ff417230 */ /* 0x000fe20000004100 */
[----:B------:R-:W-:Y:S01]  /*6450*/  F2FP.F16.E4M3.UNPACK_B R70, R131 ;  /* 0x00000083ff46723e */ /* 0x000fe200020006ff */
[----:B------:R-:W-:Y:S02]  /*6460*/  HADD2.F32 R67, -RZ, R49.H0_H0 ;  /* 0x20000031ff437230 */ /* 0x000fe40000004100 */
[----:B------:R-:W-:-:S02]  /*6470*/  HADD2.F32 R64, -RZ, R60.H1_H1 ;  /* 0x3000003cff407230 */ /* 0x000fc40000004100 */
[----:B------:R-:W-:Y:S02]  /*6480*/  HADD2.F32 R60, -RZ, R60.H0_H0 ;  /* 0x2000003cff3c7230 */ /* 0x000fe40000004100 */
[----:B------:R-:W-:Y:S02]  /*6490*/  HADD2.F32 R49, -RZ, R49.H1_H1 ;  /* 0x30000031ff317230 */ /* 0x000fe40000004100 */
[-C--:B------:R-:W-:Y:S01]  /*64a0*/  FMUL.FTZ R71, R64, R65.reuse ;  /* 0x0000004140477220 */ /* 0x080fe20000410000 */
[----:B------:R-:W-:-:S03]  /*64b0*/  FMUL.FTZ R73, R60, R65 ;  /* 0x000000413c497220 */ /* 0x000fc60000410000 */
[-C--:B------:R-:W-:Y:S01]  /*64c0*/  FFMA.FTZ R65, R60, R67.reuse, -R71 ;  /* 0x000000433c417223 */ /* 0x080fe20000010847 */
[----:B------:R-:W-:Y:S01]  /*64d0*/  FFMA.FTZ R60, R64, R67, R73 ;  /* 0x00000043403c7223 */ /* 0x000fe20000010049 */
[----:B------:R-:W-:Y:S01]  /*64e0*/  F2FP.F16.E4M3.UNPACK_B R64, R62.H1 ;  /* 0x0000003eff40723e */ /* 0x000fe200030006ff */
[----:B------:R-:W-:Y:S01]  /*64f0*/  HADD2.F32 R67, -RZ, R66.H1_H1 ;  /* 0x30000042ff437230 */ /* 0x000fe20000004100 */
[----:B------:R-:W-:Y:S02]  /*6500*/  MOV R62, R48 ;  /* 0x00000030003e7202 */ /* 0x000fe40000000f00 */
[----:B------:R-:W-:Y:S01]  /*6510*/  F2FP.F16.E4M3.UNPACK_B R66, R130 ;  /* 0x00000082ff42723e */ /* 0x000fe200020006ff */
[--C-:B------:R-:W-:Y:S02]  /*6520*/  HADD2.F32 R48, -RZ, R64.reuse.H1_H1 ;  /* 0x30000040ff307230 */ /* 0x100fe40000004100 */
[----:B------:R-:W-:-:S03]  /*6530*/  HADD2.F32 R64, -RZ, R64.H0_H0 ;  /* 0x20000040ff407230 */ /* 0x000fc60000004100 */
[-C--:B------:R-:W-:Y:S02]  /*6540*/  FMUL.FTZ R71, R48, R67.reuse ;  /* 0x0000004330477220 */ /* 0x080fe40000410000 */
[C---:B------:R-:W-:Y:S02]  /*6550*/  FMUL.FTZ R67, R64.reuse, R67 ;  /* 0x0000004340437220 */ /* 0x040fe40000410000 */
[-C--:B------:R-:W-:Y:S01]  /*6560*/  FFMA.FTZ R64, R64, R49.reuse, -R71 ;  /* 0x0000003140407223 */ /* 0x080fe20000010847 */
[----:B------:R-:W-:Y:S02]  /*6570*/  HADD2.F32 R71, -RZ, R70.H1_H1 ;  /* 0x30000046ff477230 */ /* 0x000fe40000004100 */
[----:B------:R-:W-:Y:S01]  /*6580*/  FFMA.FTZ R75, R48, R49, R67 ;  /* 0x00000031304b7223 */ /* 0x000fe20000010043 */
[-C--:B------:R-:W-:Y:S01]  /*6590*/  F2FP.F16.E4M3.UNPACK_B R48, R62.reuse.H1 ;  /* 0x0000003eff30723e */ /* 0x080fe200030006ff */
[----:B------:R-:W-:Y:S01]  /*65a0*/  HADD2.F32 R67, -RZ, R66.H1_H1 ;  /* 0x30000042ff437230 */ /* 0x000fe20000004100 */
[----:B------:R-:W-:Y:S01]  /*65b0*/  F2FP.F16.E4M3.UNPACK_B R62, R62 ;  /* 0x0000003eff3e723e */ /* 0x000fe200020006ff */
[----:B------:R-:W-:Y:S01]  /*65c0*/  HADD2.F32 R70, -RZ, R70.H0_H0 ;  /* 0x20000046ff467230 */ /* 0x000fe20000004100 */
[----:B------:R-:W-:Y:S01]  /*65d0*/  F2FP.SATFINITE.E4M3.F32.PACK_AB_MERGE_C R64, R75, R64, RZ ;  /* 0x000000404b40723e */ /* 0x000fe200048070ff */
[----:B------:R-:W-:-:S02]  /*65e0*/  HADD2.F32 R49, -RZ, R48.H1_H1 ;  /* 0x30000030ff317230 */ /* 0x000fc40000004100 */
[----:B------:R-:W-:Y:S01]  /*65f0*/  HADD2.F32 R48, -RZ, R48.H0_H0 ;  /* 0x20000030ff307230 */ /* 0x000fe20000004100 */
[----:B------:R-:W-:Y:S01]  /*6600*/  F2FP.SATFINITE.E4M3.F32.PACK_AB_MERGE_C R60, R60, R65, R64 ;  /* 0x000000413c3c723e */ /* 0x000fe20004807040 */
[----:B------:R-:W-:Y:S02]  /*6610*/  HADD2.F32 R66, -RZ, R66.H0_H0 ;  /* 0x20000042ff427230 */ /* 0x000fe40000004100 */
[-C--:B------:R-:W-:Y:S01]  /*6620*/  FMUL.FTZ R73, R49, R71.reuse ;  /* 0x0000004731497220 */ /* 0x080fe20000410000 */
[----:B------:R-:W-:Y:S01]  /*6630*/  LOP3.LUT R64, R61, 0xff, RZ, 0xc0, !PT ;  /* 0x000000ff3d407812 */ /* 0x000fe200078ec0ff */
[C---:B------:R-:W-:Y:S01]  /*6640*/  FMUL.FTZ R72, R48.reuse, R71 ;  /* 0x0000004730487220 */ /* 0x040fe20000410000 */
[----:B------:R-:W-:Y:S01]  /*6650*/  SHF.R.U32.HI R65, RZ, 0x10, R63 ;  /* 0x00000010ff417819 */ /* 0x000fe2000001163f */
[-C--:B------:R-:W-:Y:S01]  /*6660*/  FFMA.FTZ R48, R48, R67.reuse, -R73 ;  /* 0x0000004330307223 */ /* 0x080fe20000010849 */
[--C-:B------:R-:W-:Y:S01]  /*6670*/  SHF.R.U32.HI R73, RZ, 0x18, R61.reuse ;  /* 0x00000018ff497819 */ /* 0x100fe2000001163d */
[----:B------:R-:W-:Y:S01]  /*6680*/  FFMA.FTZ R49, R49, R67, R72 ;  /* 0x0000004331317223 */ /* 0x000fe20000010048 */
[--C-:B------:R-:W-:Y:S01]  /*6690*/  HADD2.F32 R67, -RZ, R62.reuse.H1_H1 ;  /* 0x3000003eff437230 */ /* 0x100fe20000004100 */
[----:B------:R-:W-:Y:S01]  /*66a0*/  SHF.R.U32.HI R72, RZ, 0x8, R61 ;  /* 0x00000008ff487819 */ /* 0x000fe2000001163d */
[----:B------:R-:W-:Y:S01]  /*66b0*/  HADD2.F32 R62, -RZ, R62.H0_H0 ;  /* 0x2000003eff3e7230 */ /* 0x000fe20000004100 */
[----:B------:R-:W-:-:S02]  /*66c0*/  PRMT R64, R73, 0x654, R64 ;  /* 0x0000065449407816 */ /* 0x000fc40000000040 */
[----:B------:R-:W-:Y:S01]  /*66d0*/  FMUL.FTZ R71, R67, R70 ;  /* 0x0000004643477220 */ /* 0x000fe20000410000 */
[----:B------:R-:W-:Y:S01]  /*66e0*/  F2FP.SATFINITE.E4M3.F32.PACK_AB_MERGE_C R48, R49, R48, RZ ;  /* 0x000000303130723e */ /* 0x000fe200048070ff */
[C---:B------:R-:W-:Y:S01]  /*66f0*/  FMUL.FTZ R70, R62.reuse, R70 ;  /* 0x000000463e467220 */ /* 0x040fe20000410000 */
[----:B------:R-:W-:Y:S02]  /*6700*/  IMAD.MOV.U32 R49, RZ, RZ, R60 ;  /* 0x000000ffff317224 */ /* 0x000fe400078e003c */
[-C--:B------:R-:W-:Y:S01]  /*6710*/  FFMA.FTZ R62, R62, R66.reuse, -R71 ;  /* 0x000000423e3e7223 */ /* 0x080fe20000010847 */
[----:B------:R-:W-:Y:S01]  /*6720*/  SHF.R.U32.HI R71, RZ, 0x10, R61 ;  /* 0x00000010ff477819 */ /* 0x000fe2000001163d */
[----:B------:R-:W-:Y:S01]  /*6730*/  FFMA.FTZ R67, R67, R66, R70 ;  /* 0x0000004243437223 */ /* 0x000fe20000010046 */
[--C-:B------:R-:W-:Y:S02]  /*6740*/  SHF.R.U32.HI R66, RZ, 0x8, R63.reuse ;  /* 0x00000008ff427819 */ /* 0x100fe4000001163f */
[----:B------:R-:W-:-:S02]  /*6750*/  SHF.R.U32.HI R70, RZ, 0x18, R63 ;  /* 0x00000018ff467819 */ /* 0x000fc4000001163f */
[----:B------:R-:W-:Y:S01]  /*6760*/  LOP3.LUT R61, R63, 0xff, RZ, 0xc0, !PT ;  /* 0x000000ff3f3d7812 */ /* 0x000fe200078ec0ff */
[----:B------:R-:W-:Y:S01]  /*6770*/  IMAD.SHL.U32 R66, R66, 0x100, RZ ;  /* 0x0000010042427824 */ /* 0x000fe200078e00ff */
[----:B------:R-:W-:Y:S02]  /*6780*/  F2FP.SATFINITE.E4M3.F32.PACK_AB_MERGE_C R48, R67, R62, R48 ;  /* 0x0000003e4330723e */ /* 0x000fe40004807030 */
[----:B------:R-:W-:Y:S01]  /*6790*/  PRMT R63, R70, 0x654, R61 ;  /* 0x00000654463f7816 */ /* 0x000fe2000000003d */
[----:B------:R-:W-:-:S03]  /*67a0*/  IMAD.SHL.U32 R61, R72, 0x100, RZ ;  /* 0x00000100483d7824 */ /* 0x000fc600078e00ff */
[----:B------:R-:W-:Y:S01]  /*67b0*/  LOP3.LUT R63, R63, 0xff00, R66, 0xf8, !PT ;  /* 0x0000ff003f3f7812 */ /* 0x000fe200078ef842 */
[----:B------:R-:W-:Y:S01]  /*67c0*/  IMAD.U32 R66, R65, 0x10000, RZ ;  /* 0x0001000041427824 */ /* 0x000fe200078e00ff */
[----:B------:R-:W-:Y:S01]  /*67d0*/  LOP3.LUT R61, R64, 0xff00, R61, 0xf8, !PT ;  /* 0x0000ff00403d7812 */ /* 0x000fe200078ef83d */
[----:B------:R-:W-:-:S03]  /*67e0*/  IMAD.U32 R64, R71, 0x10000, RZ ;  /* 0x0001000047407824 */ /* 0x000fc600078e00ff */
[----:B------:R-:W-:Y:S02]  /*67f0*/  LOP3.LUT R65, R63, 0xff0000, R66, 0xf8, !PT ;  /* 0x00ff00003f417812 */ /* 0x000fe400078ef842 */
[----:B------:R-:W-:Y:S02]  /*6800*/  MOV R63, R51 ;  /* 0x00000033003f7202 */ /* 0x000fe40000000f00 */
[----:B------:R-:W-:Y:S02]  /*6810*/  LOP3.LUT R61, R61, 0xff0000, R64, 0xf8, !PT ;  /* 0x00ff00003d3d7812 */ /* 0x000fe400078ef840 */
[----:B------:R-:W-:Y:S02]  /*6820*/  F2FP.F16.E4M3.UNPACK_B R51, R63 ;  /* 0x0000003fff33723e */ /* 0x000fe400020006ff */
[----:B------:R-:W-:Y:S02]  /*6830*/  F2FP.F16.E4M3.UNPACK_B R71, R65.H1 ;  /* 0x00000041ff47723e */ /* 0x000fe400030006ff */
[----:B------:R-:W-:Y:S01]  /*6840*/  F2FP.F16.E4M3.UNPACK_B R66, R61.H1 ;  /* 0x0000003dff42723e */ /* 0x000fe200030006ff */
[----:B------:R-:W-:-:S02]  /*6850*/  HADD2.F32 R64, -RZ, R51.H1_H1 ;  /* 0x30000033ff407230 */ /* 0x000fc40000004100 */
[----:B------:R-:W-:Y:S02]  /*6860*/  HADD2.F32 R72, -RZ, R71.H0_H0 ;  /* 0x20000047ff487230 */ /* 0x000fe40000004100 */
[----:B------:R-:W-:Y:S02]  /*6870*/  HADD2.F32 R51, -RZ, R51.H0_H0 ;  /* 0x20000033ff337230 */ /* 0x000fe40000004100 */
[--C-:B------:R-:W-:Y:S02]  /*6880*/  HADD2.F32 R70, -RZ, R66.reuse.H0_H0 ;  /* 0x20000042ff467230 */ /* 0x100fe40000004100 */
[-C--:B------:R-:W-:Y:S01]  /*6890*/  FMUL.FTZ R74, R64, R72.reuse ;  /* 0x00000048404a7220 */ /* 0x080fe20000410000 */
[----:B------:R-:W-:Y:S02]  /*68a0*/  HADD2.F32 R66, -RZ, R66.H1_H1 ;  /* 0x30000042ff427230 */ /* 0x000fe40000004100 */
[C---:B------:R-:W-:Y:S01]  /*68b0*/  FMUL.FTZ R73, R51.reuse, R72 ;  /* 0x0000004833497220 */ /* 0x040fe20000410000 */
[----:B------:R-:W-:-:S03]  /*68c0*/  FFMA.FTZ R51, R51, R70, -R74 ;  /* 0x0000004633337223 */ /* 0x000fc6000001084a */
[----:B------:R-:W-:Y:S01]  /*68d0*/  FFMA.FTZ R64, R64, R70, R73 ;  /* 0x0000004640407223 */ /* 0x000fe20000010049 */
[----:B------:R-:W-:Y:S01]  /*68e0*/  F2FP.F16.E4M3.UNPACK_B R70, R63.H1 ;  /* 0x0000003fff46723e */ /* 0x000fe200030006ff */
[----:B------:R-:W-:Y:S02]  /*68f0*/  IMAD.MOV.U32 R63, RZ, RZ, R50 ;  /* 0x000000ffff3f7224 */ /* 0x000fe400078e0032 */
[----:B------:R-:W-:Y:S02]  /*6900*/  HADD2.F32 R50, -RZ, R71.H1_H1 ;  /* 0x30000047ff327230 */ /* 0x000fe40000004100 */
[--C-:B------:R-:W-:Y:S02]  /*6910*/  HADD2.F32 R71, -RZ, R70.reuse.H1_H1 ;  /* 0x30000046ff477230 */ /* 0x100fe40000004100 */
[----:B------:R-:W-:-:S03]  /*6920*/  HADD2.F32 R70, -RZ, R70.H0_H0 ;  /* 0x20000046ff467230 */ /* 0x000fc60000004100 */
[CC--:B------:R-:W-:Y:S02]  /*6930*/  FMUL.FTZ R73, R71.reuse, R50.reuse ;  /* 0x0000003247497220 */ /* 0x0c0fe40000410000 */
[C---:B------:R-:W-:Y:S02]  /*6940*/  FMUL.FTZ R72, R70.reuse, R50 ;  /* 0x0000003246487220 */ /* 0x040fe40000410000 */
[-C--:B------:R-:W-:Y:S01]  /*6950*/  FFMA.FTZ R50, R70, R66.reuse, -R73 ;  /* 0x0000004246327223 */ /* 0x080fe20000010849 */
[----:B------:R-:W-:Y:S01]  /*6960*/  F2FP.F16.E4M3.UNPACK_B R73, R65 ;  /* 0x00000041ff49723e */ /* 0x000fe200020006ff */
[----:B------:R-:W-:Y:S01]  /*6970*/  FFMA.FTZ R71, R71, R66, R72 ;  /* 0x0000004247477223 */ /* 0x000fe20000010048 */
[----:B------:R-:W-:Y:S02]  /*6980*/  F2FP.F16.E4M3.UNPACK_B R65, R63.H1 ;  /* 0x0000003fff41723e */ /* 0x000fe400030006ff */
[----:B------:R-:W-:Y:S01]  /*6990*/  F2FP.F16.E4M3.UNPACK_B R70, R61 ;  /* 0x0000003dff46723e */ /* 0x000fe200020006ff */
[----:B------:R-:W-:Y:S01]  /*69a0*/  HADD2.F32 R61, -RZ, R73.H1_H1 ;  /* 0x30000049ff3d7230 */ /* 0x000fe20000004100 */
[----:B------:R-:W-:Y:S01]  /*69b0*/  F2FP.F16.E4M3.UNPACK_B R63, R63 ;  /* 0x0000003fff3f723e */ /* 0x000fe200020006ff */
[--C-:B------:R-:W-:Y:S01]  /*69c0*/  HADD2.F32 R66, -RZ, R65.reuse.H1_H1 ;  /* 0x30000041ff427230 */ /* 0x100fe20000004100 */
[----:B------:R-:W-:Y:S01]  /*69d0*/  F2FP.SATFINITE.E4M3.F32.PACK_AB_MERGE_C R71, R71, R50, RZ ;  /* 0x000000324747723e */ /* 0x000fe200048070ff */
[----:B------:R-:W-:-:S02]  /*69e0*/  HADD2.F32 R65, -RZ, R65.H0_H0 ;  /* 0x20000041ff417230 */ /* 0x000fc40000004100 */
[--C-:B------:R-:W-:Y:S02]  /*69f0*/  HADD2.F32 R72, -RZ, R70.reuse.H1_H1 ;  /* 0x30000046ff487230 */ /* 0x100fe40000004100 */
[-C--:B------:R-:W-:Y:S01]  /*6a00*/  FMUL.FTZ R74, R66, R61.reuse ;  /* 0x0000003d424a7220 */ /* 0x080fe20000410000 */
[----:B------:R-:W-:Y:S02]  /*6a10*/  HADD2.F32 R70, -RZ, R70.H0_H0 ;  /* 0x20000046ff467230 */ /* 0x000fe40000004100 */
[C---:B------:R-:W-:Y:S01]  /*6a20*/  FMUL.FTZ R75, R65.reuse, R61 ;  /* 0x0000003d414b7220 */ /* 0x040fe20000410000 */
[----:B------:R-:W-:Y:S01]  /*6a30*/  F2FP.SATFINITE.E4M3.F32.PACK_AB_MERGE_C R51, R64, R51, R71 ;  /* 0x000000334033723e */ /* 0x000fe20004807047 */
[-C--:B------:R-:W-:Y:S01]  /*6a40*/  FFMA.FTZ R61, R65, R72.reuse, -R74 ;  /* 0x00000048413d7223 */ /* 0x080fe2000001084a */
[----:B------:R-:W-:Y:S02]  /*6a50*/  HADD2.F32 R65, -RZ, R63.H1_H1 ;  /* 0x3000003fff417230 */ /* 0x000fe40000004100 */
[----:B------:R-:W-:Y:S01]  /*6a60*/  FFMA.FTZ R74, R66, R72, R75 ;  /* 0x00000048424a7223 */ /* 0x000fe2000001004b */
[----:B------:R-:W-:-:S02]  /*6a70*/  HADD2.F32 R66, -RZ, R73.H0_H0 ;  /* 0x20000049ff427230 */ /* 0x000fc40000004100 */
[----:B------:R-:W-:Y:S02]  /*6a80*/  HADD2.F32 R63, -RZ, R63.H0_H0 ;  /* 0x2000003fff3f7230 */ /* 0x000fe40000004100 */
[----:B------:R-:W-:Y:S01]  /*6a90*/  F2FP.SATFINITE.E4M3.F32.PACK_AB_MERGE_C R61, R74, R61, RZ ;  /* 0x0000003d4a3d723e */ /* 0x000fe200048070ff */
[-C--:B------:R-:W-:Y:S02]  /*6aa0*/  FMUL.FTZ R72, R65, R66.reuse ;  /* 0x0000004241487220 */ /* 0x080fe40000410000 */
[C---:B------:R-:W-:Y:S02]  /*6ab0*/  FMUL.FTZ R66, R63.reuse, R66 ;  /* 0x000000423f427220 */ /* 0x040fe40000410000 */
[-C--:B------:R-:W-:Y:S02]  /*6ac0*/  FFMA.FTZ R72, R63, R70.reuse, -R72 ;  /* 0x000000463f487223 */ /* 0x080fe40000010848 */
[----:B------:R-:W-:-:S05]  /*6ad0*/  FFMA.FTZ R65, R65, R70, R66 ;  /* 0x0000004641417223 */ /* 0x000fca0000010042 */
[----:B------:R-:W-:-:S07]  /*6ae0*/  F2FP.SATFINITE.E4M3.F32.PACK_AB_MERGE_C R50, R65, R72, R61 ;  /* 0x000000484132723e */ /* 0x000fce000480703d */
.L_x_388:
[----:B------:R-:W-:Y:S05]  /*6af0*/  BSYNC B2 ;  /* 0x0000000000027941 */ /* 0x000fea0003800000 */
.L_x_387:
[----:B------:R-:W-:Y:S02]  /*6b00*/  ULDC.64 UR4, c[0x0][0x2e8] ;  /* 0x0000ba0000047ab9 */ /* 0x000fe40000000a00 */
[----:B------:R-:W-:-:S04]  /*6b10*/  IADD3 R60, P2, P3, R43, UR4, R69 ;  /* 0x000000042b3c7c10 */ /* 0x000fc8000fb5e045 */
[----:B------:R-:W-:-:S05]  /*6b20*/  IADD3.X R61, R105, UR5, R68, P2, P3 ;  /* 0x00000005693d7c10 */ /* 0x000fca00097e6444 */
[----:B--2---:R2:W-:Y:S04]  /*6b30*/  STG.E.128 desc[UR42][R60.64], R48 ;  /* 0x000000303c007986 */ /* 0x0045e8000c101d2a */
.L_x_382:
[----:B------:R-:W-:Y:S05]  /*6b40*/  BSYNC B1 ;  /* 0x0000000000017941 */ /* 0x000fea0003800000 */
.L_x_381:
[----:B------:R-:W-:Y:S05]  /*6b50*/  @P4 BRA `(.L_x_389) ;  /* 0x0000005c00c44947 */ /* 0x000fea0003800000 */
[----:B------:R-:W-:Y:S01]  /*6b60*/  IADD3 R120, P2, P3, R34, R120, R16 ;  /* 0x0000007822787210 */ /* 0x000fe20007b5e010 */
[----:B------:R-:W-:Y:S03]  /*6b70*/  BSSY B1, `(.L_x_390) ;  /* 0x000007c000017945 */ /* 0x000fe60003800000 */
[----:B------:R-:W-:Y:S01]  /*6b80*/  IADD3.X R85, R37, R85, R17, P2, P3 ;  /* 0x0000005525557210 */ /* 0x000fe200017e6411 */
[----:B------:R-:W-:Y:S08]  /*6b90*/  @P0 BRA `(.L_x_391) ;  /* 0x0000000400e40947 */ /* 0x000ff00003800000 */
[----:B0-2---:R0:W2:Y:S01]  /*6ba0*/  LDS.128 R48, [R113+0x2b400] ;  /* 0x02b4000071307984 */ /* 0x0050a20000000c00 */
[----:B------:R-:W-:Y:S01]  /*6bb0*/  ISETP.GE.AND P2, PT, R18, R84, PT ;  /* 0x000000541200720c */ /* 0x000fe20003f46270 */
[----:B------:R-:W-:-:S12]  /*6bc0*/  BSSY B2, `(.L_x_392) ;  /* 0x0000072000027945 */ /* 0x000fd80003800000 */
[----:B0-----:R-:W-:Y:S05]  /*6bd0*/  @P2 BRA `(.L_x_393) ;  /* 0x0000000400c02947 */ /* 0x001fea0003800000 */
[----:B--2---:R-:W-:Y:S01]  /*6be0*/  IMAD.MOV.U32 R63, RZ, RZ, R49 ;  /* 0x000000ffff3f7224 */ /* 0x004fe200078e0031 */
[----:B------:R-:W-:Y:S02]  /*6bf0*/  F2FP.F16.E4M3.UNPACK_B R65, R123.H1 ;  /* 0x0000007bff41723e */ /* 0x000fe400030006ff */
[----:B------:R-:W-:Y:S02]  /*6c00*/  F2FP.F16.E4M3.UNPACK_B R60, R122.H1 ;  /* 0x0000007aff3c723e */ /* 0x000fe400030006ff */
[----:B------:R-:W-:Y:S01]  /*6c10*/  F2FP.F16.E4M3.UNPACK_B R49, R63 ;  /* 0x0000003fff31723e */ /* 0x000fe200020006ff */
[----:B------:R-:W-:Y:S01]  /*6c20*/  HADD2.F32 R56, -RZ, R65.H0_H0 ;  /* 0x20000041ff387230 */ /* 0x000fe20000004100 */
[--C-:B------:R-:W-:Y:S01]  /*6c30*/  SHF.R.U32.HI R71, RZ, 0x18, R57.reuse ;  /* 0x00000018ff477819 */ /* 0x100fe20000011639 */
[----:B------:R-:W-:Y:S01]  /*6c40*/  HADD2.F32 R61, -RZ, R60.H0_H0 ;  /* 0x2000003cff3d7230 */ /* 0x000fe20000004100 */
[----:B------:R-:W-:Y:S01]  /*6c50*/  LOP3.LUT R64, R57, 0xff, RZ, 0xc0, !PT ;  /* 0x000000ff39407812 */ /* 0x000fe200078ec0ff */
[--C-:B------:R-:W-:Y:S01]  /*6c60*/  HADD2.F32 R58, -RZ, R49.reuse.H1_H1 ;  /* 0x30000031ff3a7230 */ /* 0x100fe20000004100 */
[----:B------:R-:W-:Y:S01]  /*6c70*/  SHF.R.U32.HI R69, RZ, 0x8, R57 ;  /* 0x00000008ff457819 */ /* 0x000fe20000011639 */
[----:B------:R-:W-:Y:S01]  /*6c80*/  HADD2.F32 R49, -RZ, R49.H0_H0 ;  /* 0x20000031ff317230 */ /* 0x000fe20000004100 */
[----:B------:R-:W-:Y:S01]  /*6c90*/  LOP3.LUT R66, R59, 0xff, RZ, 0xc0, !PT ;  /* 0x000000ff3b427812 */ /* 0x000fe200078ec0ff */
[----:B------:R-:W-:-:S02]  /*6ca0*/  HADD2.F32 R68, -RZ, R65.H1_H1 ;  /* 0x30000041ff447230 */ /* 0x000fc40000004100 */
[CC--:B------:R-:W-:Y:S01]  /*6cb0*/  FMUL.FTZ R62, R58.reuse, R56.reuse ;  /* 0x000000383a3e7220 */ /* 0x0c0fe20000410000 */
[----:B------:R-:W-:Y:S01]  /*6cc0*/  SHF.L.U32 R65, R69, 0x8, RZ ;  /* 0x0000000845417819 */ /* 0x000fe200000006ff */
[C---:B------:R-:W-:Y:S01]  /*6cd0*/  FMUL.FTZ R67, R49.reuse, R56 ;  /* 0x0000003831437220 */ /* 0x040fe20000410000 */
[----:B------:R-:W-:Y:S01]  /*6ce0*/  F2FP.F16.E4M3.UNPACK_B R123, R123 ;  /* 0x0000007bff7b723e */ /* 0x000fe200020006ff */
[-C--:B------:R-:W-:Y:S01]  /*6cf0*/  FFMA.FTZ R56, R49, R61.reuse, -R62 ;  /* 0x0000003d31387223 */ /* 0x080fe2000001083e */
[----:B------:R-:W-:Y:S01]  /*6d00*/  SHF.R.U32.HI R62, RZ, 0x8, R59 ;  /* 0x00000008ff3e7819 */ /* 0x000fe2000001163b */
[----:B------:R-:W-:Y:S01]  /*6d10*/  FFMA.FTZ R49, R58, R61, R67 ;  /* 0x0000003d3a317223 */ /* 0x000fe20000010043 */
[----:B------:R-:W-:Y:S02]  /*6d20*/  SHF.R.U32.HI R58, RZ, 0x10, R57 ;  /* 0x00000010ff3a7819 */ /* 0x000fe40000011639 */
[----:B------:R-:W-:Y:S02]  /*6d30*/  F2FP.F16.E4M3.UNPACK_B R57, R63.H1 ;  /* 0x0000003fff39723e */ /* 0x000fe400030006ff */
[----:B------:R-:W-:-:S02]  /*6d40*/  SHF.R.U32.HI R67, RZ, 0x18, R59 ;  /* 0x00000018ff437819 */ /* 0x000fc4000001163b */
[----:B------:R-:W-:Y:S01]  /*6d50*/  SHF.R.U32.HI R61, RZ, 0x10, R59 ;  /* 0x00000010ff3d7819 */ /* 0x000fe2000001163b */
[--C-:B------:R-:W-:Y:S01]  /*6d60*/  HADD2.F32 R63, -RZ, R57.reuse.H1_H1 ;  /* 0x30000039ff3f7230 */ /* 0x100fe20000004100 */
[----:B------:R-:W-:Y:S01]  /*6d70*/  PRMT R67, R67, 0x654, R66 ;  /* 0x0000065443437816 */ /* 0x000fe20000000042 */
[----:B------:R-:W-:Y:S01]  /*6d80*/  IMAD.MOV.U32 R59, RZ, RZ, R48 ;  /* 0x000000ffff3b7224 */ /* 0x000fe200078e0030 */
[----:B------:R-:W-:Y:S01]  /*6d90*/  PRMT R48, R71, 0x654, R64 ;  /* 0x0000065447307816 */ /* 0x000fe20000000040 */
[----:B------:R-:W-:Y:S01]  /*6da0*/  HADD2.F32 R57, -RZ, R57.H0_H0 ;  /* 0x20000039ff397230 */ /* 0x000fe20000004100 */
[----:B------:R-:W-:Y:S01]  /*6db0*/  F2FP.F16.E4M3.UNPACK_B R122, R122 ;  /* 0x0000007aff7a723e */ /* 0x000fe200020006ff */
[----:B------:R-:W-:Y:S02]  /*6dc0*/  HADD2.F32 R64, -RZ, R60.H1_H1 ;  /* 0x3000003cff407230 */ /* 0x000fe40000004100 */
[-C--:B------:R-:W-:Y:S01]  /*6dd0*/  FMUL.FTZ R60, R63, R68.reuse ;  /* 0x000000443f3c7220 */ /* 0x080fe20000410000 */
[----:B------:R-:W-:Y:S01]  /*6de0*/  LOP3.LUT R66, R48, 0xff00, R65, 0xf8, !PT ;  /* 0x0000ff0030427812 */ /* 0x000fe200078ef841 */
[----:B------:R-:W-:Y:S01]  /*6df0*/  FMUL.FTZ R68, R57, R68 ;  /* 0x0000004439447220 */ /* 0x000fe20000410000 */
[----:B------:R-:W-:-:S02]  /*6e00*/  HADD2.F32 R65, -RZ, R122.H1_H1 ;  /* 0x3000007aff417230 */ /* 0x000fc40000004100 */
[-C--:B------:R-:W-:Y:S01]  /*6e10*/  FFMA.FTZ R48, R57, R64.reuse, -R60 ;  /* 0x0000004039307223 */ /* 0x080fe2000001083c */
[----:B------:R-:W-:Y:S01]  /*6e20*/  F2FP.F16.E4M3.UNPACK_B R60, R59.H1 ;  /* 0x0000003bff3c723e */ /* 0x000fe200030006ff */
[----:B------:R-:W-:Y:S01]  /*6e30*/  FFMA.FTZ R57, R63, R64, R68 ;  /* 0x000000403f397223 */ /* 0x000fe20000010044 */
[----:B------:R-:W-:Y:S02]  /*6e40*/  IMAD.SHL.U32 R68, R62, 0x100, RZ ;  /* 0x000001003e447824 */ /* 0x000fe400078e00ff */
[----:B------:R-:W-:Y:S02]  /*6e50*/  HADD2.F32 R62, -RZ, R123.H1_H1 ;  /* 0x3000007bff3e7230 */ /* 0x000fe40000004100 */
[--C-:B------:R-:W-:Y:S01]  /*6e60*/  HADD2.F32 R64, -RZ, R60.reuse.H1_H1 ;  /* 0x3000003cff407230 */ /* 0x100fe20000004100 */
[----:B------:R-:W-:Y:S01]  /*6e70*/  LOP3.LUT R68, R67, 0xff00, R68, 0xf8, !PT ;  /* 0x0000ff0043447812 */ /* 0x000fe200078ef844 */
[----:B------:R-:W-:Y:S01]  /*6e80*/  HADD2.F32 R63, -RZ, R60.H0_H0 ;  /* 0x2000003cff3f7230 */ /* 0x000fe20000004100 */
[----:B------:R-:W-:Y:S01]  /*6e90*/  F2FP.SATFINITE.E4M3.F32.PACK_AB_MERGE_C R57, R57, R48, RZ ;  /* 0x000000303939723e */ /* 0x000fe200048070ff */
[----:B------:R-:W-:-:S02]  /*6ea0*/  IMAD.U32 R67, R58, 0x10000, RZ ;  /* 0x000100003a437824 */ /* 0x000fc400078e00ff */
[CC--:B------:R-:W-:Y:S01]  /*6eb0*/  FMUL.FTZ R58, R64.reuse, R62.reuse ;  /* 0x0000003e403a7220 */ /* 0x0c0fe20000410000 */
[----:B------:R-:W-:Y:S02]  /*6ec0*/  IMAD.U32 R61, R61, 0x10000, RZ ;  /* 0x000100003d3d7824 */ /* 0x000fe400078e00ff */
[C---:B------:R-:W-:Y:S01]  /*6ed0*/  FMUL.FTZ R69, R63.reuse, R62 ;  /* 0x0000003e3f457220 */ /* 0x040fe20000410000 */
[----:B------:R-:W-:Y:S01]  /*6ee0*/  F2FP.F16.E4M3.UNPACK_B R62, R59 ;  /* 0x0000003bff3e723e */ /* 0x000fe200020006ff */
[-C--:B------:R-:W-:Y:S01]  /*6ef0*/  FFMA.FTZ R58, R63, R65.reuse, -R58 ;  /* 0x000000413f3a7223 */ /* 0x080fe2000001083a */
[----:B------:R-:W-:Y:S02]  /*6f00*/  HADD2.F32 R123, -RZ, R123.H0_H0 ;  /* 0x2000007bff7b7230 */ /* 0x000fe40000004100 */
[----:B------:R-:W-:Y:S01]  /*6f10*/  FFMA.FTZ R59, R64, R65, R69 ;  /* 0x00000041403b7223 */ /* 0x000fe20000010045 */
[----:B------:R-:W-:Y:S01]  /*6f20*/  IMAD.MOV.U32 R65, RZ, RZ, R51 ;  /* 0x000000ffff417224 */ /* 0x000fe200078e0033 */
[----:B------:R-:W-:Y:S01]  /*6f30*/  LOP3.LUT R60, R66, 0xff0000, R67, 0xf8, !PT ;  /* 0x00ff0000423c7812 */ /* 0x000fe200078ef843 */
[--C-:B------:R-:W-:Y:S01]  /*6f40*/  HADD2.F32 R64, -RZ, R62.reuse.H1_H1 ;  /* 0x3000003eff407230 */ /* 0x100fe20000004100 */
[----:B------:R-:W-:Y:S01]  /*6f50*/  LOP3.LUT R63, R68, 0xff0000, R61, 0xf8, !PT ;  /* 0x00ff0000443f7812 */ /* 0x000fe200078ef83d */
[----:B------:R-:W-:Y:S01]  /*6f60*/  HADD2.F32 R62, -RZ, R62.H0_H0 ;  /* 0x2000003eff3e7230 */ /* 0x000fe20000004100 */
[----:B------:R-:W-:Y:S01]  /*6f70*/  F2FP.F16.E4M3.UNPACK_B R61, R65 ;  /* 0x00000041ff3d723e */ /* 0x000fe200020006ff */
[----:B------:R-:W-:-:S02]  /*6f80*/  HADD2.F32 R67, -RZ, R122.H0_H0 ;  /* 0x2000007aff437230 */ /* 0x000fc40000004100 */
[----:B------:R-:W-:Y:S01]  /*6f90*/  FMUL.FTZ R51, R64, R123 ;  /* 0x0000007b40337220 */ /* 0x000fe20000410000 */
[----:B------:R-:W-:Y:S01]  /*6fa0*/  F2FP.F16.E4M3.UNPACK_B R69, R63.H1 ;  /* 0x0000003fff45723e */ /* 0x000fe200030006ff */
[C---:B------:R-:W-:Y:S01]  /*6fb0*/  FMUL.FTZ R123, R62.reuse, R123 ;  /* 0x0000007b3e7b7220 */ /* 0x040fe20000410000 */
[----:B------:R-:W-:Y:S01]  /*6fc0*/  F2FP.F16.E4M3.UNPACK_B R68, R60.H1 ;  /* 0x0000003cff44723e */ /* 0x000fe200030006ff */
[-C--:B------:R-:W-:Y:S01]  /*6fd0*/  FFMA.FTZ R51, R62, R67.reuse, -R51 ;  /* 0x000000433e337223 */ /* 0x080fe20000010833 */
[----:B------:R-:W-:Y:S01]  /*6fe0*/  F2FP.SATFINITE.E4M3.F32.PACK_AB_MERGE_C R58, R59, R58, RZ ;  /* 0x0000003a3b3a723e */ /* 0x000fe200048070ff */
[----:B------:R-:W-:Y:S01]  /*6ff0*/  FFMA.FTZ R62, R64, R67, R123 ;  /* 0x00000043403e7223 */ /* 0x000fe2000001007b */
[----:B------:R-:W-:Y:S01]  /*7000*/  HADD2.F32 R64, -RZ, R61.H1_H1 ;  /* 0x3000003dff407230 */ /* 0x000fe20000004100 */
[----:B------:R-:W-:Y:S01]  /*7010*/  F2FP.SATFINITE.E4M3.F32.PACK_AB_MERGE_C R49, R49, R56, R57 ;  /* 0x000000383131723e */ /* 0x000fe20004807039 */
[----:B------:R-:W-:Y:S02]  /*7020*/  HADD2.F32 R66, -RZ, R69.H0_H0 ;  /* 0x20000045ff427230 */ /* 0x000fe40000004100 */
[----:B------:R-:W-:Y:S01]  /*7030*/  HADD2.F32 R61, -RZ, R61.H0_H0 ;  /* 0x2000003dff3d7230 */ /* 0x000fe20000004100 */
[----:B------:R-:W-:Y:S01]  /*7040*/  F2FP.SATFINITE.E4M3.F32.PACK_AB_MERGE_C R51, R62, R51, R58 ;  /* 0x000000333e33723e */ /* 0x000fe2000480703a */
[----:B------:R-:W-:-:S02]  /*7050*/  HADD2.F32 R67, -RZ, R68.H0_H0 ;  /* 0x20000044ff437230 */ /* 0x000fc40000004100 */
[CC--:B------:R-:W-:Y:S01]  /*7060*/  FMUL.FTZ R70, R64.reuse, R66.reuse ;  /* 0x0000004240467220 */ /* 0x0c0fe20000410000 */
[----:B------:R-:W-:Y:S02]  /*7070*/  HADD2.F32 R69, -RZ, R69.H1_H1 ;  /* 0x30000045ff457230 */ /* 0x000fe40000004100 */
[C---:B------:R-:W-:Y:S01]  /*7080*/  FMUL.FTZ R71, R61.reuse, R66 ;  /* 0x000000423d477220 */ /* 0x040fe20000410000 */
[----:B------:R-:W-:Y:S01]  /*7090*/  F2FP.F16.E4M3.UNPACK_B R66, R65.H1 ;  /* 0x00000041ff42723e */ /* 0x000fe200030006ff */
[-C--:B------:R-:W-:Y:S01]  /*70a0*/  FFMA.FTZ R61, R61, R67.reuse, -R70 ;  /* 0x000000433d3d7223 */ /* 0x080fe20000010846 */
[----:B------:R-:W-:Y:S02]  /*70b0*/  HADD2.F32 R68, -RZ, R68.H1_H1 ;  /* 0x30000044ff447230 */ /* 0x000fe40000004100 */
[----:B------:R-:W-:Y:S01]  /*70c0*/  FFMA.FTZ R64, R64, R67, R71 ;  /* 0x0000004340407223 */ /* 0x000fe20000010047 */
[----:B------:R-:W-:Y:S01]  /*70d0*/  MOV R65, R50 ;  /* 0x0000003200417202 */ /* 0x000fe20000000f00 */
[----:B------:R-:W-:-:S02]  /*70e0*/  HADD2.F32 R67, -RZ, R66.H1_H1 ;  /* 0x30000042ff437230 */ /* 0x000fc40000004100 */
[----:B------:R-:W-:-:S03]  /*70f0*/  HADD2.F32 R66, -RZ, R66.H0_H0 ;  /* 0x20000042ff427230 */ /* 0x000fc60000004100 */
[CC--:B------:R-:W-:Y:S02]  /*7100*/  FMUL.FTZ R71, R67.reuse, R69.reuse ;  /* 0x0000004543477220 */ /* 0x0c0fe40000410000 */
[C---:B------:R-:W-:Y:S01]  /*7110*/  FMUL.FTZ R70, R66.reuse, R69 ;  /* 0x0000004542467220 */ /* 0x040fe20000410000 */
[----:B------:R-:W-:Y:S01]  /*7120*/  F2FP.F16.E4M3.UNPACK_B R69, R63 ;  /* 0x0000003fff45723e */ /* 0x000fe200020006ff */
[-C--:B------:R-:W-:Y:S01]  /*7130*/  FFMA.FTZ R50, R66, R68.reuse, -R71 ;  /* 0x0000004442327223 */ /* 0x080fe20000010847 */
[-C--:B------:R-:W-:Y:S01]  /*7140*/  F2FP.F16.E4M3.UNPACK_B R66, R65.reuse.H1 ;  /* 0x00000041ff42723e */ /* 0x080fe200030006ff */
[----:B------:R-:W-:Y:S01]  /*7150*/  FFMA.FTZ R63, R67, R68, R70 ;  /* 0x00000044433f7223 */ /* 0x000fe20000010046 */
[----:B------:R-:W-:Y:S01]  /*7160*/  F2FP.F16.E4M3.UNPACK_B R68, R60 ;  /* 0x0000003cff44723e */ /* 0x000fe200020006ff */
[----:B------:R-:W-:Y:S01]  /*7170*/  HADD2.F32 R70, -RZ, R69.H1_H1 ;  /* 0x30000045ff467230 */ /* 0x000fe20000004100 */
[----:B------:R-:W-:Y:S01]  /*7180*/  F2FP.F16.E4M3.UNPACK_B R65, R65 ;  /* 0x00000041ff41723e */ /* 0x000fe200020006ff */
[--C-:B------:R-:W-:Y:S01]  /*7190*/  HADD2.F32 R67, -RZ, R66.reuse.H1_H1 ;  /* 0x30000042ff437230 */ /* 0x100fe20000004100 */
[----:B------:R-:W-:Y:S01]  /*71a0*/  F2FP.SATFINITE.E4M3.F32.PACK_AB_MERGE_C R63, R63, R50, RZ ;  /* 0x000000323f3f723e */ /* 0x000fe200048070ff */
[----:B------:R-:W-:-:S02]  /*71b0*/  HADD2.F32 R66, -RZ, R66.H0_H0 ;  /* 0x20000042ff427230 */ /* 0x000fc40000004100 */
[--C-:B------:R-:W-:Y:S02]  /*71c0*/  HADD2.F32 R60, -RZ, R68.reuse.H1_H1 ;  /* 0x30000044ff3c7230 */ /* 0x100fe40000004100 */
[CC--:B------:R-:W-:Y:S01]  /*71d0*/  FMUL.FTZ R71, R67.reuse, R70.reuse ;  /* 0x0000004643477220 */ /* 0x0c0fe20000410000 */
[----:B------:R-:W-:Y:S02]  /*71e0*/  HADD2.F32 R69, -RZ, R69.H0_H0 ;  /* 0x20000045ff457230 */ /* 0x000fe40000004100 */
[C---:B------:R-:W-:Y:S01]  /*71f0*/  FMUL.FTZ R70, R66.reuse, R70 ;  /* 0x0000004642467220 */ /* 0x040fe20000410000 */
[----:B------:R-:W-:Y:S02]  /*7200*/  HADD2.F32 R68, -RZ, R68.H0_H0 ;  /* 0x20000044ff447230 */ /* 0x000fe40000004100 */
[-C--:B------:R-:W-:Y:S01]  /*7210*/  FFMA.FTZ R71, R66, R60.reuse, -R71 ;  /* 0x0000003c42477223 */ /* 0x080fe20000010847 */
[----:B------:R-:W-:Y:S01]  /*7220*/  F2FP.SATFINITE.E4M3.F32.PACK_AB_MERGE_C R61, R64, R61, R63 ;  /* 0x0000003d403d723e */ /* 0x000fe2000480703f */
[----:B------:R-:W-:Y:S01]  /*7230*/  FFMA.FTZ R70, R67, R60, R70 ;  /* 0x0000003c43467223 */ /* 0x000fe20000010046 */
[----:B------:R-:W-:-:S02]  /*7240*/  HADD2.F32 R60, -RZ, R65.H1_H1 ;  /* 0x30000041ff3c7230 */ /* 0x000fc40000004100 */
[----:B------:R-:W-:Y:S02]  /*7250*/  HADD2.F32 R65, -RZ, R65.H0_H0 ;  /* 0x20000041ff417230 */ /* 0x000fe40000004100 */
[----:B------:R-:W-:Y:S01]  /*7260*/  F2FP.SATFINITE.E4M3.F32.PACK_AB_MERGE_C R70, R70, R71, RZ ;  /* 0x000000474646723e */ /* 0x000fe200048070ff */
[CC--:B------:R-:W-:Y:S02]  /*7270*/  FMUL.FTZ R48, R60.reuse, R69.reuse ;  /* 0x000000453c307220 */ /* 0x0c0fe40000410000 */
[C---:B------:R-:W-:Y:S02]  /*7280*/  FMUL.FTZ R69, R65.reuse, R69 ;  /* 0x0000004541457220 */ /* 0x040fe40000410000 */
[-C--:B------:R-:W-:Y:S02]  /*7290*/  FFMA.FTZ R48, R65, R68.reuse, -R48 ;  /* 0x0000004441307223 */ /* 0x080fe40000010830 */
[----:B------:R-:W-:-:S05]  /*72a0*/  FFMA.FTZ R69, R60, R68, R69 ;  /* 0x000000443c457223 */ /* 0x000fca0000010045 */
[----:B------:R-:W-:Y:S01]  /*72b0*/  F2FP.SATFINITE.E4M3.F32.PACK_AB_MERGE_C R50, R69, R48, R70 ;  /* 0x000000304532723e */ /* 0x000fe20004807046 */
[----:B------:R-:W-:Y:S02]  /*72c0*/  IMAD.MOV.U32 R48, RZ, RZ, R51 ;  /* 0x000000ffff307224 */ /* 0x000fe400078e0033 */
[----:B------:R-:W-:-:S07]  /*72d0*/  IMAD.MOV.U32 R51, RZ, RZ, R61 ;  /* 0x000000ffff337224 */ /* 0x000fce00078e003d */
.L_x_393:
[----:B------:R-:W-:Y:S05]  /*72e0*/  BSYNC B2 ;  /* 0x0000000000027941 */ /* 0x000fea0003800000 */
.L_x_392:
[----:B------:R-:W-:Y:S02]  /*72f0*/  ULDC.64 UR4, c[0x0][0x2e8] ;  /* 0x0000ba0000047ab9 */ /* 0x000fe40000000a00 */
[----:B------:R-:W-:-:S04]  /*7300*/  IADD3 R56, P2, P3, R120, UR4, R102 ;  /* 0x0000000478387c10 */ /* 0x000fc8000fb5e066 */
[----:B------:R-:W-:-:S05]  /*7310*/  IADD3.X R57, R85, UR5, R42, P2, P3 ;  /* 0x0000000555397c10 */ /* 0x000fca00097e642a */
[----:B--2---:R3:W-:Y:S04]  /*7320*/  STG.E.128 desc[UR42][R56.64], R48 ;  /* 0x0000003038007986 */ /* 0x0047e8000c101d2a */
.L_x_391:
[----:B------:R-:W-:Y:S05]  /*7330*/  BSYNC B1 ;  /* 0x0000000000017941 */ /* 0x000fea0003800000 */
.L_x_390:
[----:B------:R-:W-:Y:S05]  /*7340*/  @P1 BRA `(.L_x_389) ;  /* 0x0000005400c81947 */ /* 0x000fea0003800000 */
[----:B0-23--:R0:W2:Y:S01]  /*7350*/  LDS.128 R48, [R113+0x2f400] ;  /* 0x02f4000071307984 */ /* 0x00d0a20000000c00 */
[----:B------:R-:W-:Y:S01]  /*7360*/  ISETP.GE.AND P2, PT, R233, R84, PT ;  /* 0x00000054e900720c */ /* 0x000fe20003f46270 */
[----:B------:R-:W-:-:S12]  /*7370*/  BSSY B1, `(.L_x_394) ;  /* 0x000006b000017945 */ /* 0x000fd80003800000 */
[----:B0-----:R-:W-:Y:S05]  /*7380*/  @P2 BRA `(.L_x_395) ;  /* 0x0000000400a42947 */ /* 0x001fea0003800000 */
[--C-:B------:R-:W-:Y:S02]  /*7390*/  SHF.R.U32.HI R59, RZ, 0x10, R53.reuse ;  /* 0x00000010ff3b7819 */ /* 0x100fe40000011635 */
[--C-:B------:R-:W-:Y:S02]  /*73a0*/  SHF.R.U32.HI R58, RZ, 0x8, R53.reuse ;  /* 0x00000008ff3a7819 */ /* 0x100fe40000011635 */
[----:B------:R-:W-:Y:S02]  /*73b0*/  LOP3.LUT R52, R53, 0xff, RZ, 0xc0, !PT ;  /* 0x000000ff35347812 */ /* 0x000fe400078ec0ff */
[----:B------:R-:W-:Y:S02]  /*73c0*/  SHF.R.U32.HI R53, RZ, 0x18, R53 ;  /* 0x00000018ff357819 */ /* 0x000fe40000011635 */
[--C-:B------:R-:W-:Y:S02]  /*73d0*/  SHF.R.U32.HI R54, RZ, 0x8, R55.reuse ;  /* 0x00000008ff367819 */ /* 0x100fe40000011637 */
[----:B------:R-:W-:Y:S01]  /*73e0*/  PRMT R53, R53, 0x654, R52 ;  /* 0x0000065435357816 */ /* 0x000fe20000000034 */
[----:B------:R-:W-:Y:S01]  /*73f0*/  IMAD.SHL.U32 R52, R58, 0x100, RZ ;  /* 0x000001003a347824 */ /* 0x000fe200078e00ff */
[----:B------:R-:W-:-:S02]  /*7400*/  SHF.R.U32.HI R57, RZ, 0x10, R55 ;  /* 0x00000010ff397819 */ /* 0x000fc40000011637 */
[----:B------:R-:W-:Y:S01]  /*7410*/  LOP3.LUT R56, R55, 0xff0000ff, RZ, 0xc0, !PT ;  /* 0xff0000ff37387812 */ /* 0x000fe200078ec0ff */
[----:B------:R-:W-:Y:S01]  /*7420*/  IMAD.SHL.U32 R55, R54, 0x100, RZ ;  /* 0x0000010036377824 */ /* 0x000fe200078e00ff */
[----:B------:R-:W-:Y:S01]  /*7430*/  LOP3.LUT R53, R53, 0xff00, R52, 0xf8, !PT ;  /* 0x0000ff0035357812 */ /* 0x000fe200078ef834 */
[----:B------:R-:W-:Y:S01]  /*7440*/  IMAD.U32 R52, R59, 0x10000, RZ ;  /* 0x000100003b347824 */ /* 0x000fe200078e00ff */
[----:B--2---:R-:W-:Y:S02]  /*7450*/  MOV R54, R48 ;  /* 0x0000003000367202 */ /* 0x004fe40000000f00 */
[----:B------:R-:W-:Y:S01]  /*7460*/  LOP3.LUT R58, R56, 0xff00, R55, 0xf8, !PT ;  /* 0x0000ff00383a7812 */ /* 0x000fe200078ef837 */
[----:B------:R-:W-:Y:S01]  /*7470*/  IMAD.U32 R55, R57, 0x10000, RZ ;  /* 0x0001000039377824 */ /* 0x000fe200078e00ff */
[----:B------:R-:W-:Y:S02]  /*7480*/  F2FP.F16.E4M3.UNPACK_B R56, R87.H1 ;  /* 0x00000057ff38723e */ /* 0x000fe400030006ff */
[----:B------:R-:W-:-:S02]  /*7490*/  F2FP.F16.E4M3.UNPACK_B R48, R49 ;  /* 0x00000031ff30723e */ /* 0x000fc400020006ff */
[----:B------:R-:W-:Y:S01]  /*74a0*/  LOP3.LUT R52, R53, 0xff0000, R52, 0xf8, !PT ;  /* 0x00ff000035347812 */ /* 0x000fe200078ef834 */
[----:B------:R-:W-:Y:S01]  /*74b0*/  HADD2.F32 R60, -RZ, R56.H0_H0 ;  /* 0x20000038ff3c7230 */ /* 0x000fe20000004100 */
[----:B------:R-:W-:Y:S01]  /*74c0*/  LOP3.LUT R53, R58, 0xff0000, R55, 0xf8, !PT ;  /* 0x00ff00003a357812 */ /* 0x000fe200078ef837 */
[--C-:B------:R-:W-:Y:S01]  /*74d0*/  HADD2.F32 R55, -RZ, R48.reuse.H1_H1 ;  /* 0x30000030ff377230 */ /* 0x100fe20000004100 */
[----:B------:R-:W-:Y:S01]  /*74e0*/  F2FP.F16.E4M3.UNPACK_B R58, R86.H1 ;  /* 0x00000056ff3a723e */ /* 0x000fe200030006ff */
[----:B------:R-:W-:Y:S01]  /*74f0*/  HADD2.F32 R48, -RZ, R48.H0_H0 ;  /* 0x20000030ff307230 */ /* 0x000fe20000004100 */
[----:B------:R-:W-:Y:S01]  /*7500*/  F2FP.F16.E4M3.UNPACK_B R49, R49.H1 ;  /* 0x00000031ff31723e */ /* 0x000fe200030006ff */
[----:B------:R-:W-:Y:S02]  /*7510*/  HADD2.F32 R61, -RZ, R56.H1_H1 ;  /* 0x30000038ff3d7230 */ /* 0x000fe40000004100 */
[----:B------:R-:W-:Y:S01]  /*7520*/  FMUL.FTZ R63, R55, R60 ;  /* 0x0000003c373f7220 */ /* 0x000fe20000410000 */
[----:B------:R-:W-:-:S02]  /*7530*/  HADD2.F32 R59, -RZ, R58.H0_H0 ;  /* 0x2000003aff3b7230 */ /* 0x000fc40000004100 */
[C---:B------:R-:W-:Y:S01]  /*7540*/  FMUL.FTZ R60, R48.reuse, R60 ;  /* 0x0000003c303c7220 */ /* 0x040fe20000410000 */
[--C-:B------:R-:W-:Y:S01]  /*7550*/  HADD2.F32 R57, -RZ, R49.reuse.H1_H1 ;  /* 0x30000031ff397230 */ /* 0x100fe20000004100 */
[----:B------:R-:W-:Y:S01]  /*7560*/  F2FP.F16.E4M3.UNPACK_B R87, R87 ;  /* 0x00000057ff57723e */ /* 0x000fe200020006ff */
[----:B------:R-:W-:Y:S02]  /*7570*/  HADD2.F32 R56, -RZ, R49.H0_H0 ;  /* 0x20000031ff387230 */ /* 0x000fe40000004100 */
[-C--:B------:R-:W-:Y:S01]  /*7580*/  FFMA.FTZ R48, R48, R59.reuse, -R63 ;  /* 0x0000003b30307223 */ /* 0x080fe2000001083f */
[----:B------:R-:W-:Y:S02]  /*7590*/  HADD2.F32 R58, -RZ, R58.H1_H1 ;  /* 0x3000003aff3a7230 */ /* 0x000fe40000004100 */
[----:B------:R-:W-:Y:S01]  /*75a0*/  FFMA.FTZ R49, R55, R59, R60 ;  /* 0x0000003b37317223 */ /* 0x000fe2000001003c */
[-C--:B------:R-:W-:Y:S01]  /*75b0*/  FMUL.FTZ R63, R57, R61.reuse ;  /* 0x0000003d393f7220 */ /* 0x080fe20000410000 */
[----:B------:R-:W-:Y:S01]  /*75c0*/  FMUL.FTZ R62, R56, R61 ;  /* 0x0000003d383e7220 */ /* 0x000fe20000410000 */
[----:B------:R-:W-:Y:S01]  /*75d0*/  F2FP.F16.E4M3.UNPACK_B R55, R54.H1 ;  /* 0x00000036ff37723e */ /* 0x000fe200030006ff */
[----:B------:R-:W-:-:S02]  /*75e0*/  HADD2.F32 R59, -RZ, R87.H1_H1 ;  /* 0x30000057ff3b7230 */ /* 0x000fc40000004100 */
[-C--:B------:R-:W-:Y:S01]  /*75f0*/  FFMA.FTZ R63, R56, R58.reuse, -R63 ;  /* 0x0000003a383f7223 */ /* 0x080fe2000001083f */
[----:B------:R-:W-:Y:S01]  /*7600*/  FFMA.FTZ R64, R57, R58, R62 ;  /* 0x0000003a39407223 */ /* 0x000fe2000001003e */
[----:B------:R-:W-:Y:S01]  /*7610*/  F2FP.F16.E4M3.UNPACK_B R54, R54 ;  /* 0x00000036ff36723e */ /* 0x000fe200020006ff */
[--C-:B------:R-:W-:Y:S01]  /*7620*/  HADD2.F32 R58, -RZ, R55.reuse.H1_H1 ;  /* 0x30000037ff3a7230 */ /* 0x100fe20000004100 */
[----:B------:R-:W-:Y:S01]  /*7630*/  F2FP.F16.E4M3.UNPACK_B R86, R86 ;  /* 0x00000056ff56723e */ /* 0x000fe200020006ff */
[----:B------:R-:W-:Y:S01]  /*7640*/  HADD2.F32 R57, -RZ, R55.H0_H0 ;  /* 0x20000037ff397230 */ /* 0x000fe20000004100 */
[----:B------:R-:W-:Y:S01]  /*7650*/  F2FP.F16.E4M3.UNPACK_B R65, R53.H1 ;  /* 0x00000035ff41723e */ /* 0x000fe200030006ff */
[--C-:B------:R-:W-:Y:S02]  /*7660*/  HADD2.F32 R55, -RZ, R54.reuse.H0_H0 ;  /* 0x20000036ff377230 */ /* 0x100fe40000004100 */
[----:B------:R-:W-:Y:S01]  /*7670*/  FMUL.FTZ R62, R58, R59 ;  /* 0x0000003b3a3e7220 */ /* 0x000fe20000410000 */
[----:B------:R-:W-:-:S02]  /*7680*/  HADD2.F32 R56, -RZ, R54.H1_H1 ;  /* 0x30000036ff387230 */ /* 0x000fc40000004100 */
[----:B------:R-:W-:Y:S01]  /*7690*/  FMUL.FTZ R59, R57, R59 ;  /* 0x0000003b393b7220 */ /* 0x000fe20000410000 */
[----:B------:R-:W-:Y:S01]  /*76a0*/  HADD2.F32 R87, -RZ, R87.H0_H0 ;  /* 0x20000057ff577230 */ /* 0x000fe20000004100 */
[----:B------:R-:W-:Y:S01]  /*76b0*/  F2FP.F16.E4M3.UNPACK_B R61, R52 ;  /* 0x00000034ff3d723e */ /* 0x000fe200020006ff */
[--C-:B------:R-:W-:Y:S02]  /*76c0*/  HADD2.F32 R54, -RZ, R86.reuse.H1_H1 ;  /* 0x30000056ff367230 */ /* 0x100fe40000004100 */
[----:B------:R-:W-:Y:S02]  /*76d0*/  HADD2.F32 R86, -RZ, R86.H0_H0 ;  /* 0x20000056ff567230 */ /* 0x000fe40000004100 */
[-C--:B------:R-:W-:Y:S01]  /*76e0*/  FMUL.FTZ R60, R56, R87.reuse ;  /* 0x00000057383c7220 */ /* 0x080fe20000410000 */
[----:B------:R-:W-:Y:S01]  /*76f0*/  FMUL.FTZ R87, R55, R87 ;  /* 0x0000005737577220 */ /* 0x000fe20000410000 */
[-C--:B------:R-:W-:Y:S01]  /*7700*/  FFMA.FTZ R58, R58, R54.reuse, R59 ;  /* 0x000000363a3a7223 */ /* 0x080fe2000001003b */
[----:B------:R-:W-:Y:S01]  /*7710*/  FFMA.FTZ R57, R57, R54, -R62 ;  /* 0x0000003639397223 */ /* 0x000fe2000001083e */
[----:B------:R-:W-:Y:S01]  /*7720*/  F2FP.F16.E4M3.UNPACK_B R59, R51.H1 ;  /* 0x00000033ff3b723e */ /* 0x000fe200030006ff */
[-C--:B------:R-:W-:Y:S01]  /*7730*/  FFMA.FTZ R54, R55, R86.reuse, -R60 ;  /* 0x0000005637367223 */ /* 0x080fe2000001083c */
[----:B------:R-:W-:Y:S01]  /*7740*/  FFMA.FTZ R55, R56, R86, R87 ;  /* 0x0000005638377223 */ /* 0x000fe20000010057 */
[----:B------:R-:W-:Y:S01]  /*7750*/  F2FP.SATFINITE.E4M3.F32.PACK_AB_MERGE_C R56, R64, R63, RZ ;  /* 0x0000003f4038723e */ /* 0x000fe200048070ff */
[----:B------:R-:W-:Y:S01]  /*7760*/  HADD2.F32 R67, -RZ, R65.H1_H1 ;  /* 0x30000041ff437230 */ /* 0x000fe20000004100 */
[----:B------:R-:W-:Y:S01]  /*7770*/  F2FP.SATFINITE.E4M3.F32.PACK_AB_MERGE_C R57, R58, R57, RZ ;  /* 0x000000393a39723e */ /* 0x000fe200048070ff */
[--C-:B------:R-:W-:Y:S01]  /*7780*/  HADD2.F32 R60, -RZ, R59.reuse.H0_H0 ;  /* 0x2000003bff3c7230 */ /* 0x100fe20000004100 */
[----:B------:R-:W-:Y:S01]  /*7790*/  F2FP.F16.E4M3.UNPACK_B R62, R52.H1 ;  /* 0x00000034ff3e723e */ /* 0x000fe200030006ff */
[----:B------:R-:W-:Y:S01]  /*77a0*/  HADD2.F32 R59, -RZ, R59.H1_H1 ;  /* 0x3000003bff3b7230 */ /* 0x000fe20000004100 */
[----:B------:R-:W-:Y:S01]  /*77b0*/  F2FP.F16.E4M3.UNPACK_B R58, R50.H1 ;  /* 0x00000032ff3a723e */ /* 0x000fe200030006ff */
[----:B------:R-:W-:Y:S01]  /*77c0*/  HADD2.F32 R65, -RZ, R65.H0_H0 ;  /* 0x20000041ff417230 */ /* 0x000fe20000004100 */
[----:B------:R-:W-:Y:S01]  /*77d0*/  F2FP.F16.E4M3.UNPACK_B R64, R53 ;  /* 0x00000035ff40723e */ /* 0x000fe200020006ff */
[----:B------:R-:W-:-:S02]  /*77e0*/  HADD2.F32 R63, -RZ, R62.H1_H1 ;  /* 0x3000003eff3f7230 */ /* 0x000fc40000004100 */
[-C--:B------:R-:W-:Y:S01]  /*77f0*/  FMUL.FTZ R69, R59, R67.reuse ;  /* 0x000000433b457220 */ /* 0x080fe20000410000 */
[----:B------:R-:W-:Y:S02]  /*7800*/  HADD2.F32 R53, -RZ, R58.H1_H1 ;  /* 0x3000003aff357230 */ /* 0x000fe40000004100 */
[C---:B------:R-:W-:Y:S01]  /*7810*/  FMUL.FTZ R68, R60.reuse, R67 ;  /* 0x000000433c447220 */ /* 0x040fe20000410000 */
[----:B------:R-:W-:Y:S02]  /*7820*/  HADD2.F32 R66, -RZ, R64.H1_H1 ;  /* 0x30000040ff427230 */ /* 0x000fe40000004100 */
[----:B------:R-:W-:Y:S01]  /*7830*/  FFMA.FTZ R52, R60, R63, -R69 ;  /* 0x0000003f3c347223 */ /* 0x000fe20000010845 */
[----:B------:R-:W-:Y:S01]  /*7840*/  HADD2.F32 R58, -RZ, R58.H0_H0 ;  /* 0x2000003aff3a7230 */ /* 0x000fe20000004100 */
[----:B------:R-:W-:Y:S01]  /*7850*/  F2FP.F16.E4M3.UNPACK_B R51, R51 ;  /* 0x00000033ff33723e */ /* 0x000fe200020006ff */
[----:B------:R-:W-:Y:S02]  /*7860*/  HADD2.F32 R60, -RZ, R61.H1_H1 ;  /* 0x3000003dff3c7230 */ /* 0x000fe40000004100 */
[----:B------:R-:W-:Y:S01]  /*7870*/  FMUL.FTZ R67, R53, R66 ;  /* 0x0000004235437220 */ /* 0x000fe20000410000 */
[----:B------:R-:W-:Y:S01]  /*7880*/  F2FP.F16.E4M3.UNPACK_B R50, R50 ;  /* 0x00000032ff32723e */ /* 0x000fe200020006ff */
[----:B------:R-:W-:Y:S01]  /*7890*/  FMUL.FTZ R66, R58, R66 ;  /* 0x000000423a427220 */ /* 0x000fe20000410000 */
[----:B------:R-:W-:-:S02]  /*78a0*/  HADD2.F32 R64, -RZ, R64.H0_H0 ;  /* 0x20000040ff407230 */ /* 0x000fc40000004100 */
[-C--:B------:R-:W-:Y:S01]  /*78b0*/  FFMA.FTZ R67, R58, R60.reuse, -R67 ;  /* 0x0000003c3a437223 */ /* 0x080fe20000010843 */
[--C-:B------:R-:W-:Y:S02]  /*78c0*/  HADD2.F32 R58, -RZ, R51.reuse.H1_H1 ;  /* 0x30000033ff3a7230 */ /* 0x100fe40000004100 */
[----:B------:R-:W-:Y:S01]  /*78d0*/  FFMA.FTZ R66, R53, R60, R66 ;  /* 0x0000003c35427223 */ /* 0x000fe20000010042 */
[----:B------:R-:W-:Y:S02]  /*78e0*/  HADD2.F32 R53, -RZ, R51.H0_H0 ;  /* 0x20000033ff357230 */ /* 0x000fe40000004100 */
[----:B------:R-:W-:Y:S01]  /*78f0*/  FFMA.FTZ R63, R59, R63, R68 ;  /* 0x0000003f3b3f7223 */ /* 0x000fe20000010044 */
[--C-:B------:R-:W-:Y:S02]  /*7900*/  HADD2.F32 R51, -RZ, R50.reuse.H0_H0 ;  /* 0x20000032ff337230 */ /* 0x100fe40000004100 */
[----:B------:R-:W-:Y:S01]  /*7910*/  FMUL.FTZ R68, R58, R65 ;  /* 0x000000413a447220 */ /* 0x000fe20000410000 */
[----:B------:R-:W-:-:S02]  /*7920*/  HADD2.F32 R50, -RZ, R50.H1_H1 ;  /* 0x30000032ff327230 */ /* 0x000fc40000004100 */
[----:B------:R-:W-:Y:S01]  /*7930*/  FMUL.FTZ R65, R53, R65 ;  /* 0x0000004135417220 */ /* 0x000fe20000410000 */
[----:B------:R-:W-:Y:S02]  /*7940*/  HADD2.F32 R62, -RZ, R62.H0_H0 ;  /* 0x2000003eff3e7230 */ /* 0x000fe40000004100 */
[-C--:B------:R-:W-:Y:S01]  /*7950*/  FMUL.FTZ R59, R51, R64.reuse ;  /* 0x00000040333b7220 */ /* 0x080fe20000410000 */
[----:B------:R-:W-:Y:S02]  /*7960*/  HADD2.F32 R61, -RZ, R61.H0_H0 ;  /* 0x2000003dff3d7230 */ /* 0x000fe40000004100 */
[----:B------:R-:W-:Y:S01]  /*7970*/  FMUL.FTZ R60, R50, R64 ;  /* 0x00000040323c7220 */ /* 0x000fe20000410000 */
[----:B------:R-:W-:Y:S01]  /*7980*/  F2FP.SATFINITE.E4M3.F32.PACK_AB_MERGE_C R66, R66, R67, RZ ;  /* 0x000000434242723e */ /* 0x000fe200048070ff */
[-C--:B------:R-:W-:Y:S01]  /*7990*/  FFMA.FTZ R68, R53, R62.reuse, -R68 ;  /* 0x0000003e35447223 */ /* 0x080fe20000010844 */
[----:B------:R-:W-:Y:S01]  /*79a0*/  FFMA.FTZ R65, R58, R62, R65 ;  /* 0x0000003e3a417223 */ /* 0x000fe20000010041 */
[-C--:B------:R-:W-:Y:S01]  /*79b0*/  FFMA.FTZ R60, R51, R61.reuse, -R60 ;  /* 0x0000003d333c7223 */ /* 0x080fe2000001083c */
[----:B------:R-:W-:Y:S01]  /*79c0*/  FFMA.FTZ R59, R50, R61, R59 ;  /* 0x0000003d323b7223 */ /* 0x000fe2000001003b */
[----:B------:R-:W-:-:S02]  /*79d0*/  F2FP.SATFINITE.E4M3.F32.PACK_AB_MERGE_C R52, R63, R52, RZ ;  /* 0x000000343f34723e */ /* 0x000fc400048070ff */
[----:B------:R-:W-:Y:S02]  /*79e0*/  F2FP.SATFINITE.E4M3.F32.PACK_AB_MERGE_C R49, R49, R48, R56 ;  /* 0x000000303131723e */ /* 0x000fe40004807038 */
[----:B------:R-:W-:Y:S02]  /*79f0*/  F2FP.SATFINITE.E4M3.F32.PACK_AB_MERGE_C R48, R55, R54, R57 ;  /* 0x000000363730723e */ /* 0x000fe40004807039 */
[----:B------:R-:W-:Y:S02]  /*7a00*/  F2FP.SATFINITE.E4M3.F32.PACK_AB_MERGE_C R50, R59, R60, R66 ;  /* 0x0000003c3b32723e */ /* 0x000fe40004807042 */
[----:B------:R-:W-:-:S07]  /*7a10*/  F2FP.SATFINITE.E4M3.F32.PACK_AB_MERGE_C R51, R65, R68, R52 ;  /* 0x000000444133723e */ /* 0x000fce0004807034 */
.L_x_395:
[----:B------:R-:W-:Y:S05]  /*7a20*/  BSYNC B1 ;  /* 0x0000000000017941 */ /* 0x000fea0003800000 */
.L_x_394:
[----:B------:R-:W-:Y:S02]  /*7a30*/  ULDC.64 UR4, c[0x0][0x2e8] ;  /* 0x0000ba0000047ab9 */ /* 0x000fe40000000a00 */
[----:B------:R-:W-:-:S04]  /*7a40*/  IADD3 R52, P2, P3, R43, UR4, R120 ;  /* 0x000000042b347c10 */ /* 0x000fc8000fb5e078 */
[----:B------:R-:W-:-:S05]  /*7a50*/  IADD3.X R53, R105, UR5, R85, P2, P3 ;  /* 0x0000000569357c10 */ /* 0x000fca00097e6455 */
[----:B--2---:R4:W-:Y:S01]  /*7a60*/  STG.E.128 desc[UR42][R52.64], R48 ;  /* 0x0000003034007986 */ /* 0x0049e2000c101d2a */
[----:B------:R-:W-:Y:S05]  /*7a70*/  BRA `(.L_x_389) ;  /* 0x0000004c00fc7947 */ /* 0x000fea0003800000 */
.L_x_353:
[C---:B------:R-:W-:Y:S01]  /*7a80*/  ISETP.GE.AND P5, PT, R23.reuse, R117, PT ;  /* 0x000000751700720c */ /* 0x040fe20003fa6270 */
[C---:B------:R-:W-:Y:S01]  /*7a90*/  VIADD R52, R23.reuse, 0x60 ;  /* 0x0000006017347836 */ /* 0x040fe20000000000 */
[----:B------:R-:W-:Y:S01]  /*7aa0*/  P2R R60, PR, RZ, 0x1 ;  /* 0x00000001ff3c7803 */ /* 0x000fe20000000000 */
[----:B------:R-:W-:Y:S01]  /*7ab0*/  VIADD R61, R23, 0x20 ;  /* 0x00000020173d7836 */ /* 0x000fe20000000000 */
[----:B------:R-:W-:-:S13]  /*7ac0*/  ISETP.GE.OR P5, PT, R16, R84, P5 ;  /* 0x000000541000720c */ /* 0x000fda0002fa6670 */
[----:B------:R-:W1:Y:S08]  /*7ad0*/  @!P5 LDC.64 R56, c[0x0][0x3e8] ;  /* 0x0000fa00ff38db82 */ /* 0x000e700000000a00 */
[----:B0-----:R-:W0:Y:S01]  /*7ae0*/  @!P5 LDC.64 R58, c[0x0][0x400] ;  /* 0x00010000ff3adb82 */ /* 0x001e220000000a00 */
[----:B-1----:R-:W-:-:S04]  /*7af0*/  @!P5 IADD3 R56, P2, P3, R96, R56, R48 ;  /* 0x000000386038d210 */ /* 0x002fc80007b5e030 */
[----:B------:R-:W-:Y:S02]  /*7b00*/  @!P5 IADD3.X R57, R39, R57, R87, P2, P3 ;  /* 0x000000392739d210 */ /* 0x000fe400017e6457 */
[----:B------:R-:W-:-:S04]  /*7b10*/  ISETP.GE.AND P2, PT, R52, R117, PT ;  /* 0x000000753400720c */ /* 0x000fc80003f46270 */
[----:B------:R-:W-:-:S13]  /*7b20*/  ISETP.GE.OR P2, PT, R16, R84, P2 ;  /* 0x000000541000720c */ /* 0x000fda0001746670 */
[----:B------:R-:W1:Y:S01]  /*7b30*/  @!P2 LDC.64 R52, c[0x0][0x3f8] ;  /* 0x0000fe00ff34ab82 */ /* 0x000e620000000a00 */
[----:B------:R-:W-:Y:S02]  /*7b40*/  @!P2 IMAD.MOV.U32 R49, RZ, RZ, R87 ;  /* 0x000000ffff31a224 */ /* 0x000fe400078e0057 */
[----:B------:R-:W-:-:S05]  /*7b50*/  @!P2 IMAD.MOV.U32 R51, RZ, RZ, R86 ;  /* 0x000000ffff33a224 */ /* 0x000fca00078e0056 */
[----:B------:R-:W2:Y:S08]  /*7b60*/  @!P2 LDC.64 R80, c[0x0][0x3e8] ;  /* 0x0000fa00ff50ab82 */ /* 0x000eb00000000a00 */
[----:B------:R-:W3:Y:S01]  /*7b70*/  @!P2 LDC.64 R82, c[0x0][0x400] ;  /* 0x00010000ff52ab82 */ /* 0x000ee20000000a00 */
[----:B-1----:R-:W-:-:S04]  /*7b80*/  @!P2 IMAD.WIDE.U32 R54, R52, 0x60, R48 ;  /* 0x000000603436a825 */ /* 0x002fc800078e0030 */
[----:B------:R-:W-:Y:S01]  /*7b90*/  @!P2 IMAD R53, R53, 0x60, RZ ;  /* 0x000000603535a824 */ /* 0x000fe200078e02ff */
[----:B--2---:R-:W-:-:S04]  /*7ba0*/  @!P2 IADD3 R80, P3, P4, R96, R80, R54 ;  /* 0x000000506050a210 */ /* 0x004fc80007c7e036 */
[----:B------:R-:W-:-:S04]  /*7bb0*/  @!P2 IADD3 R52, R55, R53, RZ ;  /* 0x000000353734a210 */ /* 0x000fc80007ffe0ff */
[----:B------:R-:W-:Y:S02]  /*7bc0*/  @!P2 IADD3.X R81, R39, R81, R52, P3, P4 ;  /* 0x000000512751a210 */ /* 0x000fe40001fe8434 */
[----:B------:R-:W1:Y:S02]  /*7bd0*/  @!P2 LDC.64 R52, c[0x0][0x408] ;  /* 0x00010200ff34ab82 */ /* 0x000e640000000a00 */
[----:B-1----:R-:W-:-:S04]  /*7be0*/  @!P2 IMAD.WIDE.U32 R54, R52, 0x60, R50 ;  /* 0x000000603436a825 */ /* 0x002fc800078e0032 */
[----:B------:R-:W-:Y:S01]  /*7bf0*/  @!P2 IMAD R53, R53, 0x60, RZ ;  /* 0x000000603535a824 */ /* 0x000fe200078e02ff */
[----:B---3--:R-:W-:-:S03]  /*7c00*/  @!P2 IADD3 R82, P3, P4, R92, R82, R54 ;  /* 0x000000525c52a210 */ /* 0x008fc60007c7e036 */
[----:B------:R-:W-:-:S05]  /*7c10*/  @!P2 IMAD.IADD R52, R55, 0x1, R53 ;  /* 0x000000013734a824 */ /* 0x000fca00078e0235 */
[----:B------:R-:W-:Y:S02]  /*7c20*/  @!P2 IADD3.X R83, R107, R83, R52, P3, P4 ;  /* 0x000000536b53a210 */ /* 0x000fe40001fe8434 */
[----:B0-----:R-:W-:-:S04]  /*7c30*/  @!P5 IADD3 R58, P3, P4, R92, R58, R50 ;  /* 0x0000003a5c3ad210 */ /* 0x001fc80007c7e032 */
[----:B------:R-:W-:Y:S02]  /*7c40*/  @!P5 IADD3.X R59, R107, R59, R86, P3, P4 ;  /* 0x0000003b6b3bd210 */ /* 0x000fe40001fe8456 */
[----:B------:R-:W-:Y:S01]  /*7c50*/  ISETP.GE.AND P4, PT, R61, R117, PT ;  /* 0x000000753d00720c */ /* 0x000fe20003f86270 */
[----:B------:R-:W-:-:S03]  /*7c60*/  VIADD R61, R23, 0x40 ;  /* 0x00000040173d7836 */ /* 0x000fc60000000000 */
[----:B------:R-:W-:-:S13]  /*7c70*/  ISETP.GE.OR P4, PT, R16, R84, P4 ;  /* 0x000000541000720c */ /* 0x000fda0002786670 */
[----:B------:R-:W-:Y:S01]  /*7c80*/  @!P4 IADD3 R55, P3, P6, R96, R48, R14 ;  /* 0x000000306037c210 */ /* 0x000fe20007e7e00e */
[----:B------:R-:W0:Y:S03]  /*7c90*/  @!P4 LDC.64 R64, c[0x0][0x3e8] ;  /* 0x0000fa00ff40cb82 */ /* 0x000e260000000a00 */
[----:B------:R-:W-:Y:S02]  /*7ca0*/  @!P4 IADD3.X R54, R39, R87, R21, P3, P6 ;  /* 0x000000572736c210 */ /* 0x000fe40001fec415 */
[----:B------:R-:W-:-:S03]  /*7cb0*/  ISETP.GE.AND P3, PT, R61, R117, PT ;  /* 0x000000753d00720c */ /* 0x000fc60003f66270 */
[----:B------:R-:W1:Y:S01]  /*7cc0*/  @!P4 LDC.64 R66, c[0x0][0x400] ;  /* 0x00010000ff42cb82 */ /* 0x000e620000000a00 */
[----:B------:R-:W-:-:S13]  /*7cd0*/  ISETP.GE.OR P3, PT, R16, R84, P3 ;  /* 0x000000541000720c */ /* 0x000fda0001f66670 */
[----:B------:R-:W-:Y:S01]  /*7ce0*/  @!P3 IADD3 R49, P0, P6, R96, R13, R48 ;  /* 0x0000000d6031b210 */ /* 0x000fe20007e1e030 */
[----:B------:R-:W2:Y:S03]  /*7cf0*/  @!P3 LDC.64 R72, c[0x0][0x3e8] ;  /* 0x0000fa00ff48bb82 */ /* 0x000ea60000000a00 */
[----:B------:R-:W-:Y:S02]  /*7d00*/  @!P3 IADD3.X R48, R39, R20, R87, P0, P6 ;  /* 0x000000142730b210 */ /* 0x000fe400007ec457 */
[----:B------:R-:W-:-:S03]  /*7d10*/  @!P4 IADD3 R53, P0, P6, R92, R50, R8 ;  /* 0x000000325c35c210 */ /* 0x000fc60007e1e008 */
[----:B------:R-:W3:Y:S01]  /*7d20*/  @!P3 LDC.64 R74, c[0x0][0x400] ;  /* 0x00010000ff4abb82 */ /* 0x000ee20000000a00 */
[----:B------:R-:W-:Y:S02]  /*7d30*/  @!P4 IADD3.X R52, R107, R86, R11, P0, P6 ;  /* 0x000000566b34c210 */ /* 0x000fe400007ec40b */
[----:B------:R-:W-:-:S04]  /*7d40*/  @!P3 IADD3 R51, P0, P6, R92, R7, R50 ;  /* 0x000000075c33b210 */ /* 0x000fc80007e1e032 */
[----:B------:R-:W-:Y:S02]  /*7d50*/  @!P3 IADD3.X R86, R107, R10, R86, P0, P6 ;  /* 0x0000000a6b56b210 */ /* 0x000fe400007ec456 */
[----:B0-----:R-:W-:Y:S02]  /*7d60*/  @!P4 IADD3 R64, P6, R55, R64, RZ ;  /* 0x000000403740c210 */ /* 0x001fe40007fde0ff */
[----:B------:R-:W-:Y:S02]  /*7d70*/  CS2R R62, SRZ ;  /* 0x00000000003e7805 */ /* 0x000fe4000001ff00 */
[----:B------:R-:W-:Y:S02]  /*7d80*/  ISETP.NE.AND P0, PT, R60, RZ, PT ;  /* 0x000000ff3c00720c */ /* 0x000fe40003f05270 */
[----:B------:R-:W-:Y:S02]  /*7d90*/  @!P4 IADD3.X R65, R54, R65, RZ, P6, !PT ;  /* 0x000000413641c210 */ /* 0x000fe400037fe4ff */
[----:B------:R-:W-:-:S02]  /*7da0*/  CS2R R54, SRZ ;  /* 0x0000000000367805 */ /* 0x000fc4000001ff00 */
[----:B-1----:R-:W-:-:S05]  /*7db0*/  @!P4 IADD3 R66, P6, R53, R66, RZ ;  /* 0x000000423542c210 */ /* 0x002fca0007fde0ff */
[----:B------:R-:W-:Y:S01]  /*7dc0*/  @!P4 IMAD.X R67, R52, 0x1, R67, P6 ;  /* 0x000000013443c824 */ /* 0x000fe200030e0643 */
[----:B--2---:R-:W-:Y:S02]  /*7dd0*/  @!P3 IADD3 R72, P6, R49, R72, RZ ;  /* 0x000000483148b210 */ /* 0x004fe40007fde0ff */
[----:B------:R-:W-:-:S03]  /*7de0*/  CS2R R52, SRZ ;  /* 0x0000000000347805 */ /* 0x000fc6000001ff00 */
[----:B------:R-:W-:Y:S01]  /*7df0*/  @!P3 IMAD.X R73, R48, 0x1, R73, P6 ;  /* 0x000000013049b824 */ /* 0x000fe200030e0649 */
[----:B---3--:R-:W-:Y:S02]  /*7e00*/  @!P3 IADD3 R74, P6, R51, R74, RZ ;  /* 0x0000004a334ab210 */ /* 0x008fe40007fde0ff */
[----:B------:R-:W-:Y:S02]  /*7e10*/  CS2R R50, SRZ ;  /* 0x0000000000327805 */ /* 0x000fe4000001ff00 */
[----:B------:R-:W-:Y:S01]  /*7e20*/  CS2R R48, SRZ ;  /* 0x0000000000307805 */ /* 0x000fe2000001ff00 */
[----:B------:R0:W2:Y:S01]  /*7e30*/  @!P5 LDG.E.128 R52, desc[UR42][R58.64] ;  /* 0x0000002a3a34d981 */ /* 0x0000a2000c1e1d00 */
[----:B------:R-:W-:Y:S02]  /*7e40*/  CS2R R60, SRZ ;  /* 0x00000000003c7805 */ /* 0x000fe4000001ff00 */
[----:B------:R-:W-:Y:S02]  /*7e50*/  CS2R R70, SRZ ;  /* 0x0000000000467805 */ /* 0x000fe4000001ff00 */
[----:B------:R-:W-:Y:S01]  /*7e60*/  CS2R R68, SRZ ;  /* 0x0000000000447805 */ /* 0x000fe2000001ff00 */
[----:B------:R-:W-:Y:S01]  /*7e70*/  @!P3 IMAD.X R75, R86, 0x1, R75, P6 ;  /* 0x00000001564bb824 */ /* 0x000fe200030e064b */
[----:B------:R1:W3:Y:S04]  /*7e80*/  @!P5 LDG.E.128 R48, desc[UR42][R56.64] ;  /* 0x0000002a3830d981 */ /* 0x0002e8000c1e1d00 */
[----:B------:R4:W5:Y:S01]  /*7e90*/  @!P4 LDG.E.128 R60, desc[UR42][R66.64] ;  /* 0x0000002a423cc981 */ /* 0x000962000c1e1d00 */
[----:B0-----:R-:W-:-:S02]  /*7ea0*/  CS2R R58, SRZ ;  /* 0x00000000003a7805 */ /* 0x001fc4000001ff00 */
[----:B------:R-:W-:Y:S02]  /*7eb0*/  CS2R R78, SRZ ;  /* 0x00000000004e7805 */ /* 0x000fe4000001ff00 */
[----:B------:R-:W-:Y:S01]  /*7ec0*/  CS2R R76, SRZ ;  /* 0x00000000004c7805 */ /* 0x000fe2000001ff00 */
[----:B------:R0:W5:Y:S01]  /*7ed0*/  @!P3 LDG.E.128 R68, desc[UR42][R74.64] ;  /* 0x0000002a4a44b981 */ /* 0x000162000c1e1d00 */
[----:B-1----:R-:W-:-:S04]  /*7ee0*/  CS2R R56, SRZ ;  /* 0x0000000000387805 */ /* 0x002fc8000001ff00 */
[----:B------:R-:W5:Y:S01]  /*7ef0*/  @!P2 LDG.E.128 R76, desc[UR42][R82.64] ;  /* 0x0000002a524ca981 */ /* 0x000f62000c1e1d00 */
[----:B----4-:R-:W-:-:S03]  /*7f00*/  CS2R R66, SRZ ;  /* 0x0000000000427805 */ /* 0x010fc6000001ff00 */
[----:B------:R1:W4:Y:S01]  /*7f10*/  @!P4 LDG.E.128 R56, desc[UR42][R64.64] ;  /* 0x0000002a4038c981 */ /* 0x000322000c1e1d00 */
[----:B0-----:R-:W-:Y:S02]  /*7f20*/  CS2R R74, SRZ ;  /* 0x00000000004a7805 */ /* 0x001fe4000001ff00 */
[----:B-1----:R-:W-:-:S06]  /*7f30*/  CS2R R64, SRZ ;  /* 0x0000000000407805 */ /* 0x002fcc000001ff00 */
[----:B------:R0:W4:Y:S02]  /*7f40*/  @!P3 LDG.E.128 R64, desc[UR42][R72.64] ;  /* 0x0000002a4840b981 */ /* 0x000124000c1e1d00 */
[----:B0-----:R-:W-:-:S06]  /*7f50*/  CS2R R72, SRZ ;  /* 0x0000000000487805 */ /* 0x001fcc000001ff00 */
[----:B------:R-:W4:Y:S01]  /*7f60*/  @!P2 LDG.E.128 R72, desc[UR42][R80.64] ;  /* 0x0000002a5048a981 */ /* 0x000f22000c1e1d00 */
[----:B------:R-:W-:-:S06]  /*7f70*/  UISETP.NE.AND UP0, UPT, UR46, 0x3, UPT ;  /* 0x000000032e00788c */ /* 0x000fcc000bf05270 */
[----:B------:R-:W-:Y:S02]  /*7f80*/  PLOP3.LUT P5, PT, PT, PT, UP0, 0x80, 0x0 ;  /* 0x000000000000781c */ /* 0x000fe40003faf008 */
[----:B------:R-:W-:Y:S01]  /*7f90*/  ISETP.GE.AND P2, PT, R16, R84, PT ;  /* 0x000000541000720c */ /* 0x000fe20003f46270 */
[----:B--2---:R-:W-:Y:S02]  /*7fa0*/  IMAD.MOV.U32 R146, RZ, RZ, R54 ;  /* 0x000000ffff927224 */ /* 0x004fe400078e0036 */
[----:B------:R-:W-:Y:S02]  /*7fb0*/  IMAD.MOV.U32 R145, RZ, RZ, R52 ;  /* 0x000000ffff917224 */ /* 0x000fe400078e0034 */
[----:B---3--:R-:W-:Y:S01]  /*7fc0*/  IMAD.MOV.U32 R147, RZ, RZ, R50 ;  /* 0x000000ffff937224 */ /* 0x008fe200078e0032 */
[----:B------:R-:W-:Y:S02]  /*7fd0*/  MOV R144, R48 ;  /* 0x0000003000907202 */ /* 0x000fe40000000f00 */
[----:B-----5:R-:W-:Y:S01]  /*7fe0*/  MOV R142, R62 ;  /* 0x0000003e008e7202 */ /* 0x020fe20000000f00 */
[----:B------:R-:W-:-:S02]  /*7ff0*/  IMAD.MOV.U32 R143, RZ, RZ, R60 ;  /* 0x000000ffff8f7224 */ /* 0x000fc400078e003c */
[----:B------:R-:W-:Y:S01]  /*8000*/  IMAD.MOV.U32 R138, RZ, RZ, R70 ;  /* 0x000000ffff8a7224 */ /* 0x000fe200078e0046 */
[----:B------:R-:W-:Y:S01]  /*8010*/  MOV R139, R68 ;  /* 0x00000044008b7202 */ /* 0x000fe20000000f00 */
[----:B------:R-:W-:Y:S02]  /*8020*/  IMAD.MOV.U32 R132, RZ, RZ, R78 ;  /* 0x000000ffff847224 */ /* 0x000fe400078e004e */
[----:B------:R-:W-:Y:S02]  /*8030*/  IMAD.MOV.U32 R133, RZ, RZ, R76 ;  /* 0x000000ffff857224 */ /* 0x000fe400078e004c */
[----:B----4-:R-:W-:Y:S02]  /*8040*/  IMAD.MOV.U32 R140, RZ, RZ, R58 ;  /* 0x000000ffff8c7224 */ /* 0x010fe400078e003a */
[----:B------:R-:W-:Y:S02]  /*8050*/  IMAD.MOV.U32 R141, RZ, RZ, R56 ;  /* 0x000000ffff8d7224 */ /* 0x000fe400078e0038 */
[----:B------:R-:W-:-:S02]  /*8060*/  IMAD.MOV.U32 R136, RZ, RZ, R66 ;  /* 0x000000ffff887224 */ /* 0x000fc400078e0042 */
[----:B------:R-:W-:Y:S02]  /*8070*/  IMAD.MOV.U32 R137, RZ, RZ, R64 ;  /* 0x000000ffff897224 */ /* 0x000fe400078e0040 */
[----:B------:R-:W-:Y:S02]  /*8080*/  IMAD.MOV.U32 R130, RZ, RZ, R74 ;  /* 0x000000ffff827224 */ /* 0x000fe400078e004a */
[----:B------:R-:W-:Y:S01]  /*8090*/  IMAD.MOV.U32 R131, RZ, RZ, R72 ;  /* 0x000000ffff837224 */ /* 0x000fe200078e0048 */
[----:B------:R-:W-:Y:S06]  /*80a0*/  @!P5 BRA `(.L_x_396) ;  /* 0x000000000004d947 */ /* 0x000fec0003800000 */
[----:B------:R-:W-:Y:S01]  /*80b0*/  BPT.TRAP 0x1 ;  /* 0x000000040000795c */ /* 0x000fe20000300000 */
.L_x_396:
[----:B------:R-:W-:Y:S01]  /*80c0*/  IMAD R112, R232, 0x8, R22 ;  /* 0x00000008e8707824 */ /* 0x000fe200078e0216 */
[----:B------:R-:W-:Y:S01]  /*80d0*/  SHF.L.U32 R127, R234, 0x1f, RZ ;  /* 0x0000001fea7f7819 */ /* 0x000fe200000006ff */
[----:B------:R-:W0:Y:S01]  /*80e0*/  LDC R134, c[0x0][0x2f4] ;  /* 0x0000bd00ff867b82 */ /* 0x000e220000000800 */
[----:B------:R-:W-:Y:S01]  /*80f0*/  BSSY B1, `(.L_x_397) ;  /* 0x0000004000017945 */ /* 0x000fe20003800000 */
[----:B------:R-:W-:Y:S01]  /*8100*/  MOV R121, R85 ;  /* 0x0000005500797202 */ /* 0x000fe20000000f00 */
[----:B------:R-:W1:Y:S02]  /*8110*/  SYNCS.PHASECHK.TRANS64.TRYWAIT P3, [R112+URZ+0x38890], R127 ;  /* 0x0388907f700075a7 */ /* 0x000e64000806017f */
[----:B-1----:R-:W-:Y:S05]  /*8120*/  @!P3 BRA `(.L_x_398) ;  /* 0x0000023c0004b947 */ /* 0x002fea0003800000 */
.L_x_672:
[----:B------:R-:W-:Y:S05]  /*8130*/  BSYNC B1 ;  /* 0x0000000000017941 */ /* 0x000fea0003800000 */
.L_x_397:
[----:B------:R-:W2:Y:S01]  /*8140*/  LDC.64 R122, c[0x0][0x300] ;  /* 0x0000c000ff7a7b82 */ /* 0x000ea20000000a00 */
[----:B------:R-:W-:Y:S01]  /*8150*/  ISETP.GE.OR P3, PT, R23, R117, P0 ;  /* 0x000000751700720c */ /* 0x000fe20000766670 */
[----:B------:R-:W-:Y:S01]  /*8160*/  BSSY B1, `(.L_x_399) ;  /* 0x000010f000017945 */ /* 0x000fe20003800000 */
[----:B0-----:R-:W-:-:S11]  /*8170*/  IMAD.IADD R135, R134, 0x1, -R35 ;  /* 0x0000000186877824 */ /* 0x001fd600078e0a23 */
[----:B------:R-:W-:Y:S05]  /*8180*/  @P3 BRA `(.L_x_400) ;  /* 0x0000001000303947 */ /* 0x000fea0003800000 */
[----:B------:R-:W3:Y:S04]  /*8190*/  LDL R80, [R1+0x10] ;  /* 0x0000100001507983 */ /* 0x000ee80000100800 */
[----:B------:R-:W4:Y:S01]  /*81a0*/  LDL R82, [R1+0x60] ;  /* 0x0000600001527983 */ /* 0x000f220000100800 */
[C---:B------:R-:W-:Y:S01]  /*81b0*/  IMAD.SHL.U32 R83, R23.reuse, 0x80, RZ ;  /* 0x0000008017537824 */ /* 0x040fe200078e00ff */
[----:B------:R-:W-:Y:S01]  /*81c0*/  BSSY B2, `(.L_x_401) ;  /* 0x00000f6000027945 */ /* 0x000fe20003800000 */
[----:B------:R-:W-:-:S03]  /*81d0*/  IMAD.SHL.U32 R84, R23, 0x80, RZ ;  /* 0x0000008017547824 */ /* 0x000fc600078e00ff */
[----:B------:R-:W-:Y:S02]  /*81e0*/  LOP3.LUT R83, R83, 0x380, RZ, 0xc0, !PT ;  /* 0x0000038053537812 */ /* 0x000fe400078ec0ff */
[----:B------:R-:W-:Y:S02]  /*81f0*/  LOP3.LUT R84, R84, 0x380, RZ, 0xc0, !PT ;  /* 0x0000038054547812 */ /* 0x000fe400078ec0ff */
[----:B------:R-:W-:Y:S02]  /*8200*/  SHF.R.U32.HI R83, RZ, 0x3, R83 ;  /* 0x00000003ff537819 */ /* 0x000fe40000011653 */
[----:B---3--:R-:W-:-:S04]  /*8210*/  LOP3.LUT P4, RZ, R80, 0x2, RZ, 0xc0, !PT ;  /* 0x0000000250ff7812 */ /* 0x008fc8000788c0ff */
[----:B------:R-:W-:-:S04]  /*8220*/  SEL R80, R35, R135, !P4 ;  /* 0x0000008723507207 */ /* 0x000fc80006000000 */
[----:B------:R-:W-:-:S04]  /*8230*/  SHF.R.S32.HI R81, RZ, 0x1f, R80 ;  /* 0x0000001fff517819 */ /* 0x000fc80000011450 */
[----:B------:R-:W-:-:S04]  /*8240*/  LEA.HI R81, R81, R80, RZ, 0x5 ;  /* 0x0000005051517211 */ /* 0x000fc800078f28ff */
[----:B------:R-:W-:-:S04]  /*8250*/  LEA.HI.SX32 R148, R81, R108, 0x1b ;  /* 0x0000006c51947211 */ /* 0x000fc800078fdaff */
[----:B------:R-:W-:-:S04]  /*8260*/  SHF.R.S32.HI R80, RZ, 0x1f, R148 ;  /* 0x0000001fff507819 */ /* 0x000fc80000011494 */
[----:B------:R-:W-:Y:S02]  /*8270*/  LEA.HI R80, R80, R148, RZ, 0x3 ;  /* 0x0000009450507211 */ /* 0x000fe400078f18ff */
[----:B------:R-:W-:-:S03]  /*8280*/  SHF.L.U32 R148, R148, 0x4, RZ ;  /* 0x0000000494947819 */ /* 0x000fc600000006ff */
[----:B------:R-:W-:Y:S01]  /*8290*/  IMAD.SHL.U32 R80, R80, 0x800, RZ ;  /* 0x0000080050507824 */ /* 0x000fe200078e00ff */
[----:B------:R-:W-:-:S04]  /*82a0*/  LOP3.LUT R81, R84, 0x70, R148, 0xf8, !PT ;  /* 0x0000007054517812 */ /* 0x000fc800078ef894 */
[----:B------:R-:W-:Y:S02]  /*82b0*/  LOP3.LUT R81, R81, R83, RZ, 0x3c, !PT ;  /* 0x0000005351517212 */ /* 0x000fe400078e3cff */
[----:B------:R-:W-:-:S04]  /*82c0*/  LOP3.LUT R80, R80, 0xffffc000, RZ, 0xc0, !PT ;  /* 0xffffc00050507812 */ /* 0x000fc800078ec0ff */
[----:B----4-:R-:W-:-:S05]  /*82d0*/  IADD3 R80, R81, R80, R82 ;  /* 0x0000005051507210 */ /* 0x010fca0007ffe052 */
[C---:B------:R-:W-:Y:S02]  /*82e0*/  IMAD R84, R232.reuse, 0x8000, R80 ;  /* 0x00008000e8547824 */ /* 0x040fe400078e0250 */
[----:B------:R-:W-:-:S03]  /*82f0*/  IMAD R80, R232, 0x8000, R31 ;  /* 0x00008000e8507824 */ /* 0x000fc600078e021f */
[C---:B------:R-:W-:Y:S01]  /*8300*/  IADD3 R84, R22.reuse, R84, RZ ;  /* 0x0000005416547210 */ /* 0x040fe20007ffe0ff */
[----:B------:R-:W-:-:S05]  /*8310*/  IMAD.IADD R80, R22, 0x1, R80 ;  /* 0x0000000116507824 */ /* 0x000fca00078e0250 */
[----:B------:R-:W0:Y:S04]  /*8320*/  LDS.128 R84, [R84+0x28400] ;  /* 0x0284000054547984 */ /* 0x000e280000000c00 */
[----:B------:R-:W3:Y:S01]  /*8330*/  LDS.128 R80, [R80+0x28400] ;  /* 0x0284000050507984 */ /* 0x000ee20000000c00 */
[----:B------:R-:W-:Y:S05]  /*8340*/  @P2 BRA `(.L_x_402) ;  /* 0x0000000c00742947 */ /* 0x000fea0003800000 */
[----:B------:R-:W-:Y:S02]  /*8350*/  SHF.R.U32.HI R52, RZ, 0x8, R49 ;  /* 0x00000008ff347819 */ /* 0x000fe40000011631 */
[----:B------:R-:W-:Y:S02]  /*8360*/  SHF.R.U32.HI R153, RZ, 0x8, R53 ;  /* 0x00000008ff997819 */ /* 0x000fe40000011635 */
[----:B------:R-:W-:Y:S01]  /*8370*/  SHF.R.U32.HI R151, RZ, 0x18, R49 ;  /* 0x00000018ff977819 */ /* 0x000fe20000011631 */
[----:B------:R-:W-:Y:S01]  /*8380*/  IMAD.SHL.U32 R52, R52, 0x100, RZ ;  /* 0x0000010034347824 */ /* 0x000fe200078e00ff */
[----:B------:R-:W-:Y:S01]  /*8390*/  LOP3.LUT R50, R49, 0xff, RZ, 0xc0, !PT ;  /* 0x000000ff31327812 */ /* 0x000fe200078ec0ff */
[----:B------:R-:W-:Y:S01]  /*83a0*/  IMAD.SHL.U32 R153, R153, 0x100, RZ ;  /* 0x0000010099997824 */ /* 0x000fe200078e00ff */
[----:B------:R-:W-:Y:S02]  /*83b0*/  SHF.R.U32.HI R149, RZ, 0x8, R51 ;  /* 0x00000008ff957819 */ /* 0x000fe40000011633 */
[----:B------:R-:W-:-:S02]  /*83c0*/  SHF.R.U32.HI R154, RZ, 0x18, R53 ;  /* 0x00000018ff9a7819 */ /* 0x000fc40000011635 */
[----:B------:R-:W-:Y:S01]  /*83d0*/  LOP3.LUT R155, R53, 0xff, RZ, 0xc0, !PT ;  /* 0x000000ff359b7812 */ /* 0x000fe200078ec0ff */
[----:B------:R-:W-:Y:S01]  /*83e0*/  IMAD.SHL.U32 R149, R149, 0x100, RZ ;  /* 0x0000010095957824 */ /* 0x000fe200078e00ff */
[----:B------:R-:W-:Y:S02]  /*83f0*/  SHF.R.U32.HI R48, RZ, 0x10, R49 ;  /* 0x00000010ff307819 */ /* 0x000fe40000011631 */
[--C-:B------:R-:W-:Y:S02]  /*8400*/  SHF.R.U32.HI R150, RZ, 0x18, R51.reuse ;  /* 0x00000018ff967819 */ /* 0x100fe40000011633 */
[----:B------:R-:W-:Y:S01]  /*8410*/  LOP3.LUT R54, R51, 0xff, RZ, 0xc0, !PT ;  /* 0x000000ff33367812 */ /* 0x000fe200078ec0ff */
[----:B------:R-:W-:Y:S01]  /*8420*/  IMAD.U32 R48, R48, 0x10000, RZ ;  /* 0x0001000030307824 */ /* 0x000fe200078e00ff */
[----:B------:R-:W-:Y:S02]  /*8430*/  PRMT R151, R151, 0x654, R50 ;  /* 0x0000065497977816 */ /* 0x000fe40000000032 */
[----:B------:R-:W-:-:S02]  /*8440*/  SHF.R.U32.HI R49, RZ, 0x10, R51 ;  /* 0x00000010ff317819 */ /* 0x000fc40000011633 */
[----:B------:R-:W-:Y:S02]  /*8450*/  SHF.R.U32.HI R53, RZ, 0x10, R53 ;  /* 0x00000010ff357819 */ /* 0x000fe40000011635 */
[----:B------:R-:W-:Y:S01]  /*8460*/  PRMT R154, R154, 0x654, R155 ;  /* 0x000006549a9a7816 */ /* 0x000fe2000000009b */
[----:B------:R-:W-:Y:S01]  /*8470*/  IMAD.U32 R49, R49, 0x10000, RZ ;  /* 0x0001000031317824 */ /* 0x000fe200078e00ff */
[--C-:B------:R-:W-:Y:S02]  /*8480*/  SHF.R.U32.HI R156, RZ, 0x18, R55.reuse ;  /* 0x00000018ff9c7819 */ /* 0x100fe40000011637 */
[----:B------:R-:W-:Y:S02]  /*8490*/  LOP3.LUT R157, R55, 0xff, RZ, 0xc0, !PT ;  /* 0x000000ff379d7812 */ /* 0x000fe400078ec0ff */
[--C-:B------:R-:W-:Y:S02]  /*84a0*/  SHF.R.U32.HI R50, RZ, 0x8, R55.reuse ;  /* 0x00000008ff327819 */ /* 0x100fe40000011637 */
[----:B------:R-:W-:-:S02]  /*84b0*/  SHF.R.U32.HI R51, RZ, 0x10, R55 ;  /* 0x00000010ff337819 */ /* 0x000fc40000011637 */
[----:B------:R-:W-:Y:S01]  /*84c0*/  PRMT R55, R150, 0x654, R54 ;  /* 0x0000065496377816 */ /* 0x000fe20000000036 */
[----:B------:R-:W-:Y:S01]  /*84d0*/  IMAD.SHL.U32 R50, R50, 0x100, RZ ;  /* 0x0000010032327824 */ /* 0x000fe200078e00ff */
[----:B------:R-:W-:Y:S01]  /*84e0*/  LOP3.LUT R52, R151, 0xff00, R52, 0xf8, !PT ;  /* 0x0000ff0097347812 */ /* 0x000fe200078ef834 */
[----:B------:R-:W-:Y:S01]  /*84f0*/  IMAD.U32 R51, R51, 0x10000, RZ ;  /* 0x0001000033337824 */ /* 0x000fe200078e00ff */
[----:B------:R-:W-:Y:S02]  /*8500*/  LOP3.LUT R153, R154, 0xff00, R153, 0xf8, !PT ;  /* 0x0000ff009a997812 */ /* 0x000fe400078ef899 */
[----:B------:R-:W-:Y:S02]  /*8510*/  SHF.L.U32 R53, R53, 0x10, RZ ;  /* 0x0000001035357819 */ /* 0x000fe400000006ff */
[----:B------:R-:W-:Y:S02]  /*8520*/  LOP3.LUT R55, R55, 0xff00, R149, 0xf8, !PT ;  /* 0x0000ff0037377812 */ /* 0x000fe400078ef895 */
[----:B------:R-:W-:-:S02]  /*8530*/  LOP3.LUT R149, R52, 0xff0000, R48, 0xf8, !PT ;  /* 0x00ff000034957812 */ /* 0x000fc400078ef830 */
[----:B------:R-:W-:Y:S02]  /*8540*/  LOP3.LUT R48, R153, 0xff0000, R53, 0xf8, !PT ;  /* 0x00ff000099307812 */ /* 0x000fe400078ef835 */
[----:B0-----:R-:W-:Y:S02]  /*8550*/  F2FP.F16.E4M3.UNPACK_B R150, R85 ;  /* 0x00000055ff96723e */ /* 0x001fe400020006ff */
[----:B------:R-:W-:Y:S02]  /*8560*/  F2FP.F16.E4M3.UNPACK_B R153, R48 ;  /* 0x00000030ff99723e */ /* 0x000fe400020006ff */
[----:B---3--:R-:W-:Y:S01]  /*8570*/  F2FP.F16.E4M3.UNPACK_B R52, R81 ;  /* 0x00000051ff34723e */ /* 0x008fe200020006ff */
[----:B------:R-:W-:Y:S01]  /*8580*/  HADD2.F32 R53, -RZ, R150.H0_H0 ;  /* 0x20000096ff357230 */ /* 0x000fe20000004100 */
[----:B------:R-:W-:Y:S01]  /*8590*/  PRMT R54, R156, 0x654, R157 ;  /* 0x000006549c367816 */ /* 0x000fe2000000009d */
[--C-:B------:R-:W-:Y:S01]  /*85a0*/  HADD2.F32 R156, -RZ, R153.reuse.H0_H0 ;  /* 0x20000099ff9c7230 */ /* 0x100fe20000004100 */
[----:B------:R-:W-:Y:S01]  /*85b0*/  F2FP.F16.E4M3.UNPACK_B R154, R149 ;  /* 0x00000095ff9a723e */ /* 0x000fe200020006ff */
[----:B------:R-:W-:Y:S01]  /*85c0*/  HADD2.F32 R151, -RZ, R52.H0_H0 ;  /* 0x20000034ff977230 */ /* 0x000fe20000004100 */
[----:B------:R-:W-:Y:S01]  /*85d0*/  F2FP.F16.E4M3.UNPACK_B R85, R85.H1 ;  /* 0x00000055ff55723e */ /* 0x000fe200030006ff */
[----:B------:R-:W-:-:S02]  /*85e0*/  HADD2.F32 R153, -RZ, R153.H1_H1 ;  /* 0x30000099ff997230 */ /* 0x000fc40000004100 */
[-C--:B------:R-:W-:Y:S01]  /*85f0*/  FMUL.FTZ R157, R53, R156.reuse ;  /* 0x0000009c359d7220 */ /* 0x080fe20000410000 */
[----:B------:R-:W-:Y:S02]  /*8600*/  HADD2.F32 R155, -RZ, R154.H0_H0 ;  /* 0x2000009aff9b7230 */ /* 0x000fe40000004100 */
[C---:B------:R-:W-:Y:S01]  /*8610*/  FMUL.FTZ R156, R151.reuse, R156 ;  /* 0x0000009c979c7220 */ /* 0x040fe20000410000 */
[----:B------:R-:W-:Y:S01]  /*8620*/  HADD2.F32 R52, -RZ, R52.H1_H1 ;  /* 0x30000034ff347230 */ /* 0x000fe20000004100 */
[----:B------:R-:W-:Y:S01]  /*8630*/  F2FP.F16.E4M3.UNPACK_B R149, R149.H1 ;  /* 0x00000095ff95723e */ /* 0x000fe200030006ff */
[----:B------:R-:W-:Y:S02]  /*8640*/  HADD2.F32 R154, -RZ, R154.H1_H1 ;  /* 0x3000009aff9a7230 */ /* 0x000fe40000004100 */
[-C--:B------:R-:W-:Y:S01]  /*8650*/  FFMA.FTZ R151, R151, R155.reuse, -R157 ;  /* 0x0000009b97977223 */ /* 0x080fe2000001089d */
[----:B------:R-:W-:Y:S01]  /*8660*/  FFMA.FTZ R53, R53, R155, R156 ;  /* 0x0000009b35357223 */ /* 0x000fe2000001009c */
[----:B------:R-:W-:Y:S01]  /*8670*/  HADD2.F32 R155, -RZ, R150.H1_H1 ;  /* 0x30000096ff9b7230 */ /* 0x000fe20000004100 */
[----:B------:R-:W-:Y:S01]  /*8680*/  LOP3.LUT R54, R54, 0xff00, R50, 0xf8, !PT ;  /* 0x0000ff0036367812 */ /* 0x000fe200078ef832 */
[----:B------:R-:W-:-:S03]  /*8690*/  IMAD.MOV.U32 R50, RZ, RZ, R87 ;  /* 0x000000ffff327224 */ /* 0x000fc600078e0057 */
[-C--:B------:R-:W-:Y:S01]  /*86a0*/  FMUL.FTZ R150, R155, R153.reuse ;  /* 0x000000999b967220 */ /* 0x080fe20000410000 */
[----:B------:R-:W-:-:S03]  /*86b0*/  FMUL.FTZ R153, R52, R153 ;  /* 0x0000009934997220 */ /* 0x000fc60000410000 */
[-C--:B------:R-:W-:Y:S01]  /*86c0*/  FFMA.FTZ R150, R52, R154.reuse, -R150 ;  /* 0x0000009a34967223 */ /* 0x080fe20000010896 */
[----:B------:R-:W-:Y:S01]  /*86d0*/  FFMA.FTZ R52, R155, R154, R153 ;  /* 0x0000009a9b347223 */ /* 0x000fe20000010099 */
[----:B------:R-:W-:Y:S01]  /*86e0*/  F2FP.F16.E4M3.UNPACK_B R153, R48.H1 ;  /* 0x00000030ff99723e */ /* 0x000fe200030006ff */
[----:B------:R-:W-:Y:S01]  /*86f0*/  HADD2.F32 R48, -RZ, R85.H0_H0 ;  /* 0x20000055ff307230 */ /* 0x000fe20000004100 */
[----:B------:R-:W-:Y:S01]  /*8700*/  F2FP.F16.E4M3.UNPACK_B R154, R81.H1 ;  /* 0x00000051ff9a723e */ /* 0x000fe200030006ff */
[----:B------:R-:W-:Y:S02]  /*8710*/  HADD2.F32 R155, -RZ, R149.H0_H0 ;  /* 0x20000095ff9b7230 */ /* 0x000fe40000004100 */
[----:B------:R-:W-:Y:S02]  /*8720*/  HADD2.F32 R156, -RZ, R153.H0_H0 ;  /* 0x20000099ff9c7230 */ /* 0x000fe40000004100 */
[----:B------:R-:W-:Y:S02]  /*8730*/  HADD2.F32 R81, -RZ, R154.H0_H0 ;  /* 0x2000009aff517230 */ /* 0x000fe40000004100 */
[----:B------:R-:W-:-:S02]  /*8740*/  HADD2.F32 R85, -RZ, R85.H1_H1 ;  /* 0x30000055ff557230 */ /* 0x000fc40000004100 */
[CC--:B------:R-:W-:Y:S01]  /*8750*/  FMUL.FTZ R157, R48.reuse, R156.reuse ;  /* 0x0000009c309d7220 */ /* 0x0c0fe20000410000 */
[----:B------:R-:W-:Y:S02]  /*8760*/  HADD2.F32 R153, -RZ, R153.H1_H1 ;  /* 0x30000099ff997230 */ /* 0x000fe40000004100 */
[C---:B------:R-:W-:Y:S01]  /*8770*/  FMUL.FTZ R156, R81.reuse, R156 ;  /* 0x0000009c519c7220 */ /* 0x040fe20000410000 */
[----:B------:R-:W-:Y:S02]  /*8780*/  HADD2.F32 R154, -RZ, R154.H1_H1 ;  /* 0x3000009aff9a7230 */ /* 0x000fe40000004100 */
[-C--:B------:R-:W-:Y:S01]  /*8790*/  FFMA.FTZ R81, R81, R155.reuse, -R157 ;  /* 0x0000009b51517223 */ /* 0x080fe2000001089d */
[----:B------:R-:W-:Y:S02]  /*87a0*/  HADD2.F32 R149, -RZ, R149.H1_H1 ;  /* 0x30000095ff957230 */ /* 0x000fe40000004100 */
[----:B------:R-:W-:Y:S01]  /*87b0*/  FFMA.FTZ R48, R48, R155, R156 ;  /* 0x0000009b30307223 */ /* 0x000fe2000001009c */
[-C--:B------:R-:W-:Y:S01]  /*87c0*/  FMUL.FTZ R155, R85, R153.reuse ;  /* 0x00000099559b7220 */ /* 0x080fe20000410000 */
[----:B------:R-:W-:-:S03]  /*87d0*/  FMUL.FTZ R156, R154, R153 ;  /* 0x000000999a9c7220 */ /* 0x000fc60000410000 */
[-C--:B------:R-:W-:Y:S01]  /*87e0*/  FFMA.FTZ R153, R154, R149.reuse, -R155 ;  /* 0x000000959a997223 */ /* 0x080fe2000001089b */
[----:B------:R-:W-:Y:S01]  /*87f0*/  FFMA.FTZ R149, R85, R149, R156 ;  /* 0x0000009555957223 */ /* 0x000fe2000001009c */
[----:B------:R-:W-:Y:S02]  /*8800*/  LOP3.LUT R85, R55, 0xff0000, R49, 0xf8, !PT ;  /* 0x00ff000037557812 */ /* 0x000fe400078ef831 */
[----:B------:R-:W-:Y:S02]  /*8810*/  LOP3.LUT R49, R54, 0xff0000, R51, 0xf8, !PT ;  /* 0x00ff000036317812 */ /* 0x000fe400078ef833 */
[-C--:B------:R-:W-:Y:S02]  /*8820*/  F2FP.F16.E4M3.UNPACK_B R51, R50.reuse ;  /* 0x00000032ff33723e */ /* 0x080fe400020006ff */
[----:B------:R-:W-:Y:S02]  /*8830*/  F2FP.F16.E4M3.UNPACK_B R87, R49 ;  /* 0x00000031ff57723e */ /* 0x000fe400020006ff */
[----:B------:R-:W-:Y:S01]  /*8840*/  F2FP.F16.E4M3.UNPACK_B R54, R83 ;  /* 0x00000053ff36723e */ /* 0x000fe200020006ff */
[----:B------:R-:W-:Y:S01]  /*8850*/  HADD2.F32 R155, -RZ, R51.H0_H0 ;  /* 0x20000033ff9b7230 */ /* 0x000fe20000004100 */
[----:B------:R-:W-:Y:S01]  /*8860*/  F2FP.F16.E4M3.UNPACK_B R154, R85 ;  /* 0x00000055ff9a723e */ /* 0x000fe200020006ff */
[----:B------:R-:W-:Y:S01]  /*8870*/  HADD2.F32 R55, -RZ, R87.H0_H0 ;  /* 0x20000057ff377230 */ /* 0x000fe20000004100 */
[----:B------:R-:W-:Y:S01]  /*8880*/  F2FP.F16.E4M3.UNPACK_B R50, R50.H1 ;  /* 0x00000032ff32723e */ /* 0x000fe200030006ff */
[----:B------:R-:W-:Y:S01]  /*8890*/  HADD2.F32 R157, -RZ, R54.H0_H0 ;  /* 0x20000036ff9d7230 */ /* 0x000fe20000004100 */
[----:B------:R-:W-:Y:S01]  /*88a0*/  F2FP.F16.E4M3.UNPACK_B R49, R49.H1 ;  /* 0x00000031ff31723e */ /* 0x000fe200030006ff */
[----:B------:R-:W-:-:S02]  /*88b0*/  HADD2.F32 R156, -RZ, R154.H0_H0 ;  /* 0x2000009aff9c7230 */ /* 0x000fc40000004100 */
[-C--:B------:R-:W-:Y:S01]  /*88c0*/  FMUL.FTZ R158, R155, R55.reuse ;  /* 0x000000379b9e7220 */ /* 0x080fe20000410000 */
[----:B------:R-:W-:Y:S02]  /*88d0*/  HADD2.F32 R51, -RZ, R51.H1_H1 ;  /* 0x30000033ff337230 */ /* 0x000fe40000004100 */
[C---:B------:R-:W-:Y:S01]  /*88e0*/  FMUL.FTZ R55, R157.reuse, R55 ;  /* 0x000000379d377220 */ /* 0x040fe20000410000 */
[----:B------:R-:W-:Y:S02]  /*88f0*/  HADD2.F32 R87, -RZ, R87.H1_H1 ;  /* 0x30000057ff577230 */ /* 0x000fe40000004100 */
[-C--:B------:R-:W-:Y:S01]  /*8900*/  FFMA.FTZ R158, R157, R156.reuse, -R158 ;  /* 0x0000009c9d9e7223 */ /* 0x080fe2000001089e */
[----:B------:R-:W-:Y:S02]  /*8910*/  HADD2.F32 R154, -RZ, R154.H1_H1 ;  /* 0x3000009aff9a7230 */ /* 0x000fe40000004100 */
[----:B------:R-:W-:Y:S01]  /*8920*/  FFMA.FTZ R155, R155, R156, R55 ;  /* 0x0000009c9b9b7223 */ /* 0x000fe20000010037 */
[----:B------:R-:W-:-:S02]  /*8930*/  HADD2.F32 R55, -RZ, R54.H1_H1 ;  /* 0x30000036ff377230 */ /* 0x000fc40000004100 */
[----:B------:R-:W-:Y:S01]  /*8940*/  FMUL.FTZ R54, R51, R87 ;  /* 0x0000005733367220 */ /* 0x000fe20000410000 */
[----:B------:R-:W-:Y:S01]  /*8950*/  F2FP.F16.E4M3.UNPACK_B R85, R85.H1 ;  /* 0x00000055ff55723e */ /* 0x000fe200030006ff */
[----:B------:R-:W-:Y:S01]  /*8960*/  HADD2.F32 R156, -RZ, R49.H0_H0 ;  /* 0x20000031ff9c7230 */ /* 0x000fe20000004100 */
[----:B------:R-:W-:Y:S01]  /*8970*/  F2FP.SATFINITE.E4M3.F32.PACK_AB_MERGE_C R81, R153, R81, RZ ;  /* 0x000000519951723e */ /* 0x000fe200048070ff */
[CC--:B------:R-:W-:Y:S01]  /*8980*/  FFMA.FTZ R54, R55.reuse, R154.reuse, -R54 ;  /* 0x0000009a37367223 */ /* 0x0c0fe20000010836 */
[----:B------:R-:W-:Y:S01]  /*8990*/  FMUL.FTZ R55, R55, R87 ;  /* 0x0000005737377220 */ /* 0x000fe20000410000 */
[----:B------:R-:W-:Y:S01]  /*89a0*/  HADD2.F32 R87, -RZ, R85.H0_H0 ;  /* 0x20000055ff577230 */ /* 0x000fe20000004100 */
[----:B------:R-:W-:Y:S01]  /*89b0*/  F2FP.SATFINITE.E4M3.F32.PACK_AB_MERGE_C R150, R150, R151, R81 ;  /* 0x000000979696723e */ /* 0x000fe20004807051 */
[----:B------:R-:W-:Y:S02]  /*89c0*/  HADD2.F32 R49, -RZ, R49.H1_H1 ;  /* 0x30000031ff317230 */ /* 0x000fe40000004100 */
[----:B------:R-:W-:Y:S01]  /*89d0*/  FFMA.FTZ R51, R51, R154, R55 ;  /* 0x0000009a33337223 */ /* 0x000fe20000010037 */
[----:B------:R-:W-:Y:S01]  /*89e0*/  F2FP.F16.E4M3.UNPACK_B R55, R83.H1 ;  /* 0x00000053ff37723e */ /* 0x000fe200030006ff */
[--C-:B------:R-:W-:Y:S01]  /*89f0*/  HADD2.F32 R83, -RZ, R50.reuse.H0_H0 ;  /* 0x20000032ff537230 */ /* 0x100fe20000004100 */
[----:B------:R-:W-:Y:S01]  /*8a00*/  F2FP.F16.E4M3.UNPACK_B R81, R84.H1 ;  /* 0x00000054ff51723e */ /* 0x000fe200030006ff */
[----:B------:R-:W-:Y:S01]  /*8a10*/  HADD2.F32 R50, -RZ, R50.H1_H1 ;  /* 0x30000032ff327230 */ /* 0x000fe20000004100 */
[----:B------:R-:W-:Y:S01]  /*8a20*/  F2FP.SATFINITE.E4M3.F32.PACK_AB_MERGE_C R48, R149, R48, RZ ;  /* 0x000000309530723e */ /* 0x000fe200048070ff */
[----:B------:R-:W-:-:S02]  /*8a30*/  HADD2.F32 R154, -RZ, R55.H0_H0 ;  /* 0x20000037ff9a7230 */ /* 0x000fc40000004100 */
[----:B------:R-:W-:Y:S01]  /*8a40*/  FMUL.FTZ R157, R83, R156 ;  /* 0x0000009c539d7220 */ /* 0x000fe20000410000 */
[----:B------:R-:W-:Y:S01]  /*8a50*/  HADD2.F32 R55, -RZ, R55.H1_H1 ;  /* 0x30000037ff377230 */ /* 0x000fe20000004100 */
[----:B------:R-:W-:Y:S01]  /*8a60*/  F2FP.F16.E4M3.UNPACK_B R84, R84 ;  /* 0x00000054ff54723e */ /* 0x000fe200020006ff */
[----:B------:R-:W-:Y:S02]  /*8a70*/  HADD2.F32 R85, -RZ, R85.H1_H1 ;  /* 0x30000055ff557230 */ /* 0x000fe40000004100 */
[C---:B------:R-:W-:Y:S01]  /*8a80*/  FFMA.FTZ R157, R154.reuse, R87, -R157 ;  /* 0x000000579a9d7223 */ /* 0x040fe2000001089d */
[----:B------:R-:W-:Y:S01]  /*8a90*/  FMUL.FTZ R154, R154, R156 ;  /* 0x0000009c9a9a7220 */ /* 0x000fe20000410000 */
[----:B------:R-:W-:-:S03]  /*8aa0*/  F2FP.SATFINITE.E4M3.F32.PACK_AB_MERGE_C R48, R52, R53, R48 ;  /* 0x000000353430723e */ /* 0x000fc60004807030 */
[----:B------:R-:W-:Y:S01]  /*8ab0*/  FFMA.FTZ R154, R83, R87, R154 ;  /* 0x00000057539a7223 */ /* 0x000fe2000001009a */
[CC--:B------:R-:W-:Y:S01]  /*8ac0*/  FMUL.FTZ R83, R50.reuse, R49.reuse ;  /* 0x0000003132537220 */ /* 0x0c0fe20000410000 */
[C---:B------:R-:W-:Y:S01]  /*8ad0*/  FMUL.FTZ R49, R55.reuse, R49 ;  /* 0x0000003137317220 */ /* 0x040fe20000410000 */
[----:B------:R-:W-:Y:S02]  /*8ae0*/  F2FP.F16.E4M3.UNPACK_B R87, R144.H1 ;  /* 0x00000090ff57723e */ /* 0x000fe400030006ff */
[-C--:B------:R-:W-:Y:S01]  /*8af0*/  FFMA.FTZ R83, R55, R85.reuse, -R83 ;  /* 0x0000005537537223 */ /* 0x080fe20000010853 */
[----:B------:R-:W-:Y:S01]  /*8b00*/  FFMA.FTZ R50, R50, R85, R49 ;  /* 0x0000005532327223 */ /* 0x000fe20000010031 */
[----:B------:R-:W-:Y:S01]  /*8b10*/  MOV R49, R80 ;  /* 0x0000005000317202 */ /* 0x000fe20000000f00 */
[----:B------:R-:W-:Y:S01]  /*8b20*/  HADD2.F32 R85, -RZ, R81.H0_H0 ;  /* 0x20000051ff557230 */ /* 0x000fe20000004100 */
[----:B------:R-:W-:Y:S01]  /*8b30*/  F2FP.F16.E4M3.UNPACK_B R55, R145.H1 ;  /* 0x00000091ff37723e */ /* 0x000fe200030006ff */
[----:B------:R-:W-:Y:S01]  /*8b40*/  HADD2.F32 R151, -RZ, R87.H0_H0 ;  /* 0x20000057ff977230 */ /* 0x000fe20000004100 */
[----:B------:R-:W-:Y:S01]  /*8b50*/  F2FP.F16.E4M3.UNPACK_B R80, R49.H1 ;  /* 0x00000031ff50723e */ /* 0x000fe200030006ff */
[----:B------:R-:W-:Y:S01]  /*8b60*/  HADD2.F32 R81, -RZ, R81.H1_H1 ;  /* 0x30000051ff517230 */ /* 0x000fe20000004100 */
[----:B------:R-:W-:Y:S01]  /*8b70*/  F2FP.F16.E4M3.UNPACK_B R145, R145 ;  /* 0x00000091ff91723e */ /* 0x000fe200020006ff */
[--C-:B------:R-:W-:Y:S01]  /*8b80*/  HADD2.F32 R156, -RZ, R55.reuse.H0_H0 ;  /* 0x20000037ff9c7230 */ /* 0x100fe20000004100 */
[----:B------:R-:W-:Y:S01]  /*8b90*/  F2FP.F16.E4M3.UNPACK_B R49, R49 ;  /* 0x00000031ff31723e */ /* 0x000fe200020006ff */
        /* <DEDUP_REMOVED lines=8> */
[----:B------:R-:W-:Y:S01]  /*8c20*/  F2FP.SATFINITE.E4M3.F32.PACK_AB_MERGE_C R83, R83, R157, RZ ;  /* 0x0000009d5353723e */ /* 0x000fe200048070ff */
[----:B------:R-:W-:Y:S01]  /*8c30*/  FFMA.FTZ R156, R85, R151, R156 ;  /* 0x00000097559c7223 */ /* 0x000fe2000001009c */
[CC--:B------:R-:W-:Y:S01]  /*8c40*/  FMUL.FTZ R85, R81.reuse, R55.reuse ;  /* 0x0000003751557220 */ /* 0x0c0fe20000410000 */
[----:B------:R-:W-:Y:S01]  /*8c50*/  FMUL.FTZ R55, R80, R55 ;  /* 0x0000003750377220 */ /* 0x000fe20000410000 */
[----:B------:R-:W-:Y:S01]  /*8c60*/  HADD2.F32 R151, -RZ, R145.H0_H0 ;  /* 0x20000091ff977230 */ /* 0x000fe20000004100 */
[----:B------:R-:W-:Y:S01]  /*8c70*/  F2FP.SATFINITE.E4M3.F32.PACK_AB_MERGE_C R50, R50, R154, RZ ;  /* 0x0000009a3232723e */ /* 0x000fe200048070ff */
[-C--:B------:R-:W-:Y:S01]  /*8c80*/  FFMA.FTZ R80, R80, R87.reuse, -R85 ;  /* 0x0000005750507223 */ /* 0x080fe20000010855 */
[----:B------:R-:W-:Y:S01]  /*8c90*/  FFMA.FTZ R55, R81, R87, R55 ;  /* 0x0000005751377223 */ /* 0x000fe20000010037 */
[----:B------:R-:W-:Y:S01]  /*8ca0*/  HADD2.F32 R81, -RZ, R84.H0_H0 ;  /* 0x20000054ff517230 */ /* 0x000fe20000004100 */
[----:B------:R-:W-:Y:S01]  /*8cb0*/  F2FP.SATFINITE.E4M3.F32.PACK_AB_MERGE_C R50, R51, R155, R50 ;  /* 0x0000009b3332723e */ /* 0x000fe20004807032 */
[----:B------:R-:W-:Y:S01]  /*8cc0*/  HADD2.F32 R87, -RZ, R49.H0_H0 ;  /* 0x20000031ff577230 */ /* 0x000fe20000004100 */
[----:B------:R-:W-:Y:S01]  /*8cd0*/  F2FP.SATFINITE.E4M3.F32.PACK_AB_MERGE_C R80, R80, R153, RZ ;  /* 0x000000995050723e */ /* 0x000fe200048070ff */
        /* <DEDUP_REMOVED lines=9> */
[C---:B------:R-:W-:Y:S01]  /*8d70*/  FMUL.FTZ R81, R84.reuse, R145 ;  /* 0x0000009154517220 */ /* 0x040fe20000410000 */
[----:B------:R-:W-:Y:S01]  /*8d80*/  F2FP.F16.E4M3.UNPACK_B R87, R147.H1 ;  /* 0x00000093ff57723e */ /* 0x000fe200030006ff */
[C---:B------:R-:W-:Y:S01]  /*8d90*/  FMUL.FTZ R145, R49.reuse, R145 ;  /* 0x0000009131917220 */ /* 0x040fe20000410000 */
[----:B------:R-:W-:Y:S01]  /*8da0*/  F2FP.F16.E4M3.UNPACK_B R147, R147 ;  /* 0x00000093ff93723e */ /* 0x000fe200020006ff */
[----:B------:R-:W-:Y:S01]  /*8db0*/  FFMA.FTZ R81, R49, R144, -R81 ;  /* 0x0000009031517223 */ /* 0x000fe20000010851 */
[----:B------:R-:W-:Y:S01]  /*8dc0*/  F2FP.SATFINITE.E4M3.F32.PACK_AB_MERGE_C R55, R55, R156, RZ ;  /* 0x0000009c3737723e */ /* 0x000fe200048070ff */
[----:B------:R-:W-:Y:S01]  /*8dd0*/  FFMA.FTZ R49, R84, R144, R145 ;  /* 0x0000009054317223 */ /* 0x000fe20000010091 */
[----:B------:R-:W-:Y:S01]  /*8de0*/  F2FP.F16.E4M3.UNPACK_B R84, R86.H1 ;  /* 0x00000056ff54723e */ /* 0x000fe200030006ff */
[--C-:B------:R-:W-:Y:S01]  /*8df0*/  HADD2.F32 R145, -RZ, R87.reuse.H0_H0 ;  /* 0x20000057ff917230 */ /* 0x100fe20000004100 */
[----:B------:R-:W-:Y:S01]  /*8e00*/  F2FP.SATFINITE.E4M3.F32.PACK_AB_MERGE_C R149, R81, R149, R80 ;  /* 0x000000955195723e */ /* 0x000fe20004807050 */
[----:B------:R-:W-:Y:S01]  /*8e10*/  HADD2.F32 R87, -RZ, R87.H1_H1 ;  /* 0x30000057ff577230 */ /* 0x000fe20000004100 */
[----:B------:R-:W-:Y:S01]  /*8e20*/  F2FP.F16.E4M3.UNPACK_B R80, R146.H1 ;  /* 0x00000092ff50723e */ /* 0x000fe200030006ff */
[--C-:B------:R-:W-:Y:S01]  /*8e30*/  HADD2.F32 R85, -RZ, R84.reuse.H0_H0 ;  /* 0x20000054ff557230 */ /* 0x100fe20000004100 */
        /* <DEDUP_REMOVED lines=11> */
[----:B------:R-:W-:Y:S01]  /*8ef0*/  F2FP.SATFINITE.E4M3.F32.PACK_AB_MERGE_C R49, R49, R151, R55 ;  /* 0x000000973131723e */ /* 0x000fe20004807037 */
[-C--:B------:R-:W-:Y:S01]  /*8f00*/  FFMA.FTZ R153, R144, R145.reuse, -R153 ;  /* 0x0000009190997223 */ /* 0x080fe20000010899 */
[----:B------:R-:W-:Y:S01]  /*8f10*/  F2FP.SATFINITE.E4M3.F32.PACK_AB_MERGE_C R83, R54, R158, R83 ;  /* 0x0000009e3653723e */ /* 0x000fe20004807053 */
[----:B------:R-:W-:Y:S01]  /*8f20*/  FFMA.FTZ R157, R85, R145, R157 ;  /* 0x00000091559d7223 */ /* 0x000fe2000001009d */
[-C--:B------:R-:W-:Y:S01]  /*8f30*/  FMUL.FTZ R85, R84, R80.reuse ;  /* 0x0000005054557220 */ /* 0x080fe20000410000 */
[----:B------:R-:W-:Y:S01]  /*8f40*/  FMUL.FTZ R80, R81, R80 ;  /* 0x0000005051507220 */ /* 0x000fe20000410000 */
[----:B------:R-:W-:-:S02]  /*8f50*/  HADD2.F32 R145, -RZ, R146.H0_H0 ;  /* 0x20000092ff917230 */ /* 0x000fc40000004100 */
[-C--:B------:R-:W-:Y:S01]  /*8f60*/  FFMA.FTZ R81, R81, R87.reuse, -R85 ;  /* 0x0000005751517223 */ /* 0x080fe20000010855 */
[----:B------:R-:W-:Y:S01]  /*8f70*/  FFMA.FTZ R80, R84, R87, R80 ;  /* 0x0000005754507223 */ /* 0x000fe20000010050 */
[----:B------:R-:W-:Y:S02]  /*8f80*/  HADD2.F32 R84, -RZ, R86.H0_H0 ;  /* 0x20000056ff547230 */ /* 0x000fe40000004100 */
[----:B------:R-:W-:Y:S01]  /*8f90*/  HADD2.F32 R87, -RZ, R82.H0_H0 ;  /* 0x20000052ff577230 */ /* 0x000fe20000004100 */
[----:B------:R-:W-:Y:S01]  /*8fa0*/  F2FP.SATFINITE.E4M3.F32.PACK_AB_MERGE_C R81, R81, R153, RZ ;  /* 0x000000995151723e */ /* 0x000fe200048070ff */
[----:B------:R-:W-:Y:S02]  /*8fb0*/  HADD2.F32 R85, -RZ, R147.H0_H0 ;  /* 0x20000093ff557230 */ /* 0x000fe40000004100 */
[-C--:B------:R-:W-:Y:S01]  /*8fc0*/  FMUL.FTZ R144, R84, R145.reuse ;  /* 0x0000009154907220 */ /* 0x080fe20000410000 */
[----:B------:R-:W-:Y:S02]  /*8fd0*/  HADD2.F32 R146, -RZ, R146.H1_H1 ;  /* 0x30000092ff927230 */ /* 0x000fe40000004100 */
[----:B------:R-:W-:Y:S01]  /*8fe0*/  FMUL.FTZ R145, R87, R145 ;  /* 0x0000009157917220 */ /* 0x000fe20000410000 */
[----:B------:R-:W-:-:S02]  /*8ff0*/  HADD2.F32 R86, -RZ, R86.H1_H1 ;  /* 0x30000056ff567230 */ /* 0x000fc40000004100 */
[-C--:B------:R-:W-:Y:S01]  /*9000*/  FFMA.FTZ R144, R87, R85.reuse, -R144 ;  /* 0x0000005557907223 */ /* 0x080fe20000010890 */
[----:B------:R-:W-:Y:S02]  /*9010*/  HADD2.F32 R82, -RZ, R82.H1_H1 ;  /* 0x30000052ff527230 */ /* 0x000fe40000004100 */
[----:B------:R-:W-:Y:S01]  /*9020*/  FFMA.FTZ R145, R84, R85, R145 ;  /* 0x0000005554917223 */ /* 0x000fe20000010091 */
[----:B------:R-:W-:Y:S02]  /*9030*/  HADD2.F32 R147, -RZ, R147.H1_H1 ;  /* 0x30000093ff937230 */ /* 0x000fe40000004100 */
[-C--:B------:R-:W-:Y:S01]  /*9040*/  FMUL.FTZ R84, R86, R146.reuse ;  /* 0x0000009256547220 */ /* 0x080fe20000410000 */
[----:B------:R-:W-:Y:S01]  /*9050*/  F2FP.SATFINITE.E4M3.F32.PACK_AB_MERGE_C R80, R80, R157, RZ ;  /* 0x0000009d5050723e */ /* 0x000fe200048070ff */
[C---:B------:R-:W-:Y:S01]  /*9060*/  FMUL.FTZ R146, R82.reuse, R146 ;  /* 0x0000009252927220 */ /* 0x040fe20000410000 */
[----:B------:R-:W-:Y:S02]  /*9070*/  IMAD.MOV.U32 R85, RZ, RZ, R48 ;  /* 0x000000ffff557224 */ /* 0x000fe400078e0030 */
[----:B------:R-:W-:Y:S01]  /*9080*/  FFMA.FTZ R84, R82, R147, -R84 ;  /* 0x0000009352547223 */ /* 0x000fe20000010854 */
[----:B------:R-:W-:-:S02]  /*9090*/  IMAD.MOV.U32 R87, RZ, RZ, R50 ;  /* 0x000000ffff577224 */ /* 0x000fc400078e0032 */
[----:B------:R-:W-:Y:S02]  /*90a0*/  FFMA.FTZ R146, R86, R147, R146 ;  /* 0x0000009356927223 */ /* 0x000fe40000010092 */
[----:B------:R-:W-:Y:S01]  /*90b0*/  F2FP.SATFINITE.E4M3.F32.PACK_AB_MERGE_C R144, R84, R144, R81 ;  /* 0x000000905490723e */ /* 0x000fe20004807051 */
[----:B------:R-:W-:Y:S02]  /*90c0*/  IMAD.MOV.U32 R81, RZ, RZ, R150 ;  /* 0x000000ffff517224 */ /* 0x000fe400078e0096 */
[----:B------:R-:W-:Y:S01]  /*90d0*/  F2FP.SATFINITE.E4M3.F32.PACK_AB_MERGE_C R145, R146, R145, R80 ;  /* 0x000000919291723e */ /* 0x000fe20004807050 */
[----:B------:R-:W-:Y:S01]  /*90e0*/  IMAD.MOV.U32 R80, RZ, RZ, R149 ;  /* 0x000000ffff507224 */ /* 0x000fe200078e0095 */
[----:B------:R-:W-:Y:S01]  /*90f0*/  MOV R82, R144 ;  /* 0x0000009000527202 */ /* 0x000fe20000000f00 */
[----:B------:R-:W-:Y:S02]  /*9100*/  IMAD.MOV.U32 R84, RZ, RZ, R49 ;  /* 0x000000ffff547224 */ /* 0x000fe400078e0031 */
[----:B------:R-:W-:-:S07]  /*9110*/  IMAD.MOV.U32 R86, RZ, RZ, R145 ;  /* 0x000000ffff567224 */ /* 0x000fce00078e0091 */
.L_x_402:
[----:B------:R-:W-:Y:S05]  /*9120*/  BSYNC B2 ;  /* 0x0000000000027941 */ /* 0x000fea0003800000 */
.L_x_401:
[----:B------:R-:W-:Y:S01]  /*9130*/  SHF.R.S32.HI R48, RZ, 0x1f, R23 ;  /* 0x0000001fff307819 */ /* 0x000fe20000011417 */
[----:B------:R-:W-:Y:S01]  /*9140*/  ULDC.64 UR4, c[0x0][0x2e8] ;  /* 0x0000ba0000047ab9 */ /* 0x000fe20000000a00 */
[----:B------:R-:W-:-:S03]  /*9150*/  ISETP.GE.AND P3, PT, R148, R134, PT ;  /* 0x000000869400720c */ /* 0x000fc60003f66270 */
[-C--:B--2---:R-:W-:Y:S02]  /*9160*/  IMAD R50, R48, R122.reuse, RZ ;  /* 0x0000007a30327224 */ /* 0x084fe400078e02ff */
[----:B------:R-:W-:-:S04]  /*9170*/  IMAD.WIDE.U32 R48, R23, R122, R120 ;  /* 0x0000007a17307225 */ /* 0x000fc800078e0078 */
[----:B------:R-:W-:-:S04]  /*9180*/  IMAD R50, R23, R123, R50 ;  /* 0x0000007b17327224 */ /* 0x000fc800078e0232 */
[----:B------:R-:W-:Y:S01]  /*9190*/  IMAD.IADD R49, R50, 0x1, R49 ;  /* 0x0000000132317824 */ /* 0x000fe200078e0231 */
[--C-:B------:R-:W-:Y:S02]  /*91a0*/  @!P3 SHF.R.S32.HI R51, RZ, 0x1f, R148.reuse ;  /* 0x0000001fff33b819 */ /* 0x100fe40000011494 */
[----:B------:R-:W-:-:S04]  /*91b0*/  @!P3 IADD3 R50, P4, P6, R102, R48, R148 ;  /* 0x000000306632b210 */ /* 0x000fc80007e9e094 */
[----:B------:R-:W-:Y:S02]  /*91c0*/  @!P3 IADD3.X R51, R42, R49, R51, P4, P6 ;  /* 0x000000312a33b210 */ /* 0x000fe400027ec433 */
[----:B------:R-:W-:-:S04]  /*91d0*/  IADD3 R48, P4, P6, R102, R48, R41 ;  /* 0x0000003066307210 */ /* 0x000fc80007e9e029 */
[----:B------:R-:W-:Y:S02]  /*91e0*/  IADD3.X R49, R42, R49, R109, P4, P6 ;  /* 0x000000312a317210 */ /* 0x000fe400027ec46d */
[----:B------:R-:W-:-:S04]  /*91f0*/  IADD3 R48, P4, R48, UR4, RZ ;  /* 0x0000000430307c10 */ /* 0x000fc8000ff9e0ff */
[----:B------:R-:W-:Y:S02]  /*9200*/  IADD3.X R49, R49, UR5, RZ, P4, !PT ;  /* 0x0000000531317c10 */ /* 0x000fe4000a7fe4ff */
[----:B------:R-:W-:-:S03]  /*9210*/  @!P3 IADD3 R50, P4, R50, UR4, RZ ;  /* 0x000000043232bc10 */ /* 0x000fc6000ff9e0ff */
[----:B---3--:R3:W-:Y:S01]  /*9220*/  STG.E.128 desc[UR42][R48.64], R80 ;  /* 0x0000005030007986 */ /* 0x0087e2000c101d2a */
[----:B------:R-:W-:-:S05]  /*9230*/  @!P3 IADD3.X R51, R51, UR5, RZ, P4, !PT ;  /* 0x000000053333bc10 */ /* 0x000fca000a7fe4ff */
[----:B0-----:R3:W-:Y:S04]  /*9240*/  @!P3 STG.E.128 desc[UR42][R50.64], R84 ;  /* 0x000000543200b986 */ /* 0x0017e8000c101d2a */
.L_x_400:
[----:B------:R-:W-:Y:S05]  /*9250*/  BSYNC B1 ;  /* 0x0000000000017941 */ /* 0x000fea0003800000 */
.L_x_399:
[----:B------:R-:W-:Y:S01]  /*9260*/  VIADD R146, R23, 0x20 ;  /* 0x0000002017927836 */ /* 0x000fe20000000000 */
[----:B------:R-:W-:Y:S04]  /*9270*/  BSSY B1, `(.L_x_403) ;  /* 0x0000110000017945 */ /* 0x000fe80003800000 */
[----:B------:R-:W-:-:S13]  /*9280*/  ISETP.GE.OR P3, PT, R146, R117, P0 ;  /* 0x000000759200720c */ /* 0x000fda0000766670 */
[----:B------:R-:W-:Y:S05]  /*9290*/  @P3 BRA `(.L_x_404) ;  /* 0x0000001000343947 */ /* 0x000fea0003800000 */
[----:B---3--:R-:W3:Y:S04]  /*92a0*/  LDL R48, [R1+0x10] ;  /* 0x0000100001307983 */ /* 0x008ee80000100800 */
[----:B------:R-:W4:Y:S01]  /*92b0*/  LDL R50, [R1+0x5c] ;  /* 0x00005c0001327983 */ /* 0x000f220000100800 */
[C---:B------:R-:W-:Y:S01]  /*92c0*/  IADD3 R51, R23.reuse, 0x20, RZ ;  /* 0x0000002017337810 */ /* 0x040fe20007ffe0ff */
[----:B------:R-:W-:Y:S01]  /*92d0*/  VIADD R52, R23, 0x20 ;  /* 0x0000002017347836 */ /* 0x000fe20000000000 */
[----:B------:R-:W-:Y:S03]  /*92e0*/  BSSY B2, `(.L_x_405) ;  /* 0x00000f7000027945 */ /* 0x000fe60003800000 */
[----:B------:R-:W-:-:S02]  /*92f0*/  IMAD.SHL.U32 R51, R51, 0x80, RZ ;  /* 0x0000008033337824 */ /* 0x000fc400078e00ff */
        /* <DEDUP_REMOVED lines=10> */
[----:B------:R-:W-:Y:S01]  /*93a0*/  LEA.HI R48, R48, R80, RZ, 0x3 ;  /* 0x0000005030307211 */ /* 0x000fe200078f18ff */
[----:B------:R-:W-:-:S03]  /*93b0*/  IMAD.SHL.U32 R80, R80, 0x10, RZ ;  /* 0x0000001050507824 */ /* 0x000fc600078e00ff */
[----:B------:R-:W-:Y:S02]  /*93c0*/  SHF.L.U32 R48, R48, 0xb, RZ ;  /* 0x0000000b30307819 */ /* 0x000fe400000006ff */
[----:B------:R-:W-:Y:S02]  /*93d0*/  LOP3.LUT R49, R52, 0x70, R80, 0xf8, !PT ;  /* 0x0000007034317812 */ /* 0x000fe400078ef850 */
[----:B------:R-:W-:Y:S02]  /*93e0*/  LOP3.LUT R48, R48, 0xffffc000, RZ, 0xc0, !PT ;  /* 0xffffc00030307812 */ /* 0x000fe400078ec0ff */
[----:B------:R-:W-:-:S04]  /*93f0*/  LOP3.LUT R49, R49, R51, RZ, 0x3c, !PT ;  /* 0x0000003331317212 */ /* 0x000fc800078e3cff */
[----:B----4-:R-:W-:-:S05]  /*9400*/  IADD3 R48, R49, R48, R50 ;  /* 0x0000003031307210 */ /* 0x010fca0007ffe032 */
[C---:B------:R-:W-:Y:S02]  /*9410*/  IMAD R52, R232.reuse, 0x8000, R48 ;  /* 0x00008000e8347824 */ /* 0x040fe400078e0230 */
[----:B------:R-:W-:Y:S02]  /*9420*/  IMAD R48, R232, 0x8000, R30 ;  /* 0x00008000e8307824 */ /* 0x000fe400078e021e */
[C---:B------:R-:W-:Y:S02]  /*9430*/  IMAD.IADD R52, R22.reuse, 0x1, R52 ;  /* 0x0000000116347824 */ /* 0x040fe400078e0234 */
[----:B------:R-:W-:-:S04]  /*9440*/  IMAD.IADD R48, R22, 0x1, R48 ;  /* 0x0000000116307824 */ /* 0x000fc800078e0230 */
[----:B------:R-:W0:Y:S04]  /*9450*/  LDS.128 R52, [R52+0x28400] ;  /* 0x0284000034347984 */ /* 0x000e280000000c00 */
[----:B------:R-:W3:Y:S01]  /*9460*/  LDS.128 R48, [R48+0x28400] ;  /* 0x0284000030307984 */ /* 0x000ee20000000c00 */
[----:B------:R-:W-:Y:S05]  /*9470*/  @P2 BRA `(.L_x_406) ;  /* 0x0000000c00742947 */ /* 0x000fea0003800000 */
[----:B------:R-:W-:Y:S02]  /*9480*/  SHF.R.U32.HI R83, RZ, 0x8, R61 ;  /* 0x00000008ff537819 */ /* 0x000fe4000001163d */
[--C-:B------:R-:W-:Y:S02]  /*9490*/  SHF.R.U32.HI R60, RZ, 0x8, R57.reuse ;  /* 0x00000008ff3c7819 */ /* 0x100fe40000011639 */
[----:B------:R-:W-:Y:S01]  /*94a0*/  LOP3.LUT R62, R57, 0xff, RZ, 0xc0, !PT ;  /* 0x000000ff393e7812 */ /* 0x000fe200078ec0ff */
[----:B------:R-:W-:Y:S01]  /*94b0*/  IMAD.SHL.U32 R83, R83, 0x100, RZ ;  /* 0x0000010053537824 */ /* 0x000fe200078e00ff */
[----:B------:R-:W-:Y:S02]  /*94c0*/  SHF.R.U32.HI R84, RZ, 0x18, R57 ;  /* 0x00000018ff547819 */ /* 0x000fe40000011639 */
[----:B------:R-:W-:Y:S02]  /*94d0*/  LOP3.LUT R86, R61, 0xff, RZ, 0xc0, !PT ;  /* 0x000000ff3d567812 */ /* 0x000fe400078ec0ff */
[----:B------:R-:W-:-:S02]  /*94e0*/  SHF.R.U32.HI R87, RZ, 0x18, R61 ;  /* 0x00000018ff577819 */ /* 0x000fc4000001163d */
[----:B------:R-:W-:Y:S02]  /*94f0*/  SHF.R.U32.HI R82, RZ, 0x10, R61 ;  /* 0x00000010ff527819 */ /* 0x000fe4000001163d */
[----:B------:R-:W-:Y:S02]  /*9500*/  PRMT R62, R84, 0x654, R62 ;  /* 0x00000654543e7816 */ /* 0x000fe4000000003e */
[----:B------:R-:W-:Y:S01]  /*9510*/  SHF.L.U32 R60, R60, 0x8, RZ ;  /* 0x000000083c3c7819 */ /* 0x000fe200000006ff */
[----:B------:R-:W-:Y:S01]  /*9520*/  IMAD.U32 R82, R82, 0x10000, RZ ;  /* 0x0001000052527824 */ /* 0x000fe200078e00ff */
[----:B------:R-:W-:Y:S02]  /*9530*/  SHF.R.U32.HI R58, RZ, 0x10, R57 ;  /* 0x00000010ff3a7819 */ /* 0x000fe40000011639 */
[----:B------:R-:W-:Y:S02]  /*9540*/  PRMT R86, R87, 0x654, R86 ;  /* 0x0000065457567816 */ /* 0x000fe40000000056 */
[----:B------:R-:W-:Y:S01]  /*9550*/  SHF.R.U32.HI R57, RZ, 0x8, R59 ;  /* 0x00000008ff397819 */ /* 0x000fe2000001163b */
[----:B------:R-:W-:Y:S01]  /*9560*/  IMAD.U32 R58, R58, 0x10000, RZ ;  /* 0x000100003a3a7824 */ /* 0x000fe200078e00ff */
[----:B------:R-:W-:-:S02]  /*9570*/  LOP3.LUT R81, R59, 0xff, RZ, 0xc0, !PT ;  /* 0x000000ff3b517812 */ /* 0x000fc400078ec0ff */
[--C-:B------:R-:W-:Y:S01]  /*9580*/  SHF.R.U32.HI R85, RZ, 0x18, R59.reuse ;  /* 0x00000018ff557819 */ /* 0x100fe2000001163b */
[----:B------:R-:W-:Y:S01]  /*9590*/  IMAD.SHL.U32 R57, R57, 0x100, RZ ;  /* 0x0000010039397824 */ /* 0x000fe200078e00ff */
[----:B------:R-:W-:Y:S02]  /*95a0*/  LOP3.LUT R62, R62, 0xff00, R60, 0xf8, !PT ;  /* 0x0000ff003e3e7812 */ /* 0x000fe400078ef83c */
[----:B------:R-:W-:Y:S02]  /*95b0*/  SHF.R.U32.HI R56, RZ, 0x10, R59 ;  /* 0x00000010ff387819 */ /* 0x000fe4000001163b */
[----:B------:R-:W-:Y:S02]  /*95c0*/  LOP3.LUT R60, R86, 0xff00, R83, 0xf8, !PT ;  /* 0x0000ff00563c7812 */ /* 0x000fe400078ef853 */
[--C-:B------:R-:W-:Y:S01]  /*95d0*/  SHF.R.U32.HI R59, RZ, 0x10, R63.reuse ;  /* 0x00000010ff3b7819 */ /* 0x100fe2000001163f */
[----:B------:R-:W-:Y:S01]  /*95e0*/  IMAD.U32 R56, R56, 0x10000, RZ ;  /* 0x0001000038387824 */ /* 0x000fe200078e00ff */
[----:B------:R-:W-:-:S02]  /*95f0*/  SHF.R.U32.HI R61, RZ, 0x8, R63 ;  /* 0x00000008ff3d7819 */ /* 0x000fc4000001163f */
[----:B------:R-:W-:Y:S01]  /*9600*/  LOP3.LUT R84, R63, 0xff, RZ, 0xc0, !PT ;  /* 0x000000ff3f547812 */ /* 0x000fe200078ec0ff */
[----:B------:R-:W-:Y:S01]  /*9610*/  IMAD.U32 R59, R59, 0x10000, RZ ;  /* 0x000100003b3b7824 */ /* 0x000fe200078e00ff */
[----:B------:R-:W-:Y:S02]  /*9620*/  SHF.R.U32.HI R63, RZ, 0x18, R63 ;  /* 0x00000018ff3f7819 */ /* 0x000fe4000001163f */
[----:B------:R-:W-:Y:S02]  /*9630*/  PRMT R81, R85, 0x654, R81 ;  /* 0x0000065455517816 */ /* 0x000fe40000000051 */
[----:B------:R-:W-:Y:S02]  /*9640*/  LOP3.LUT R60, R60, 0xff0000, R82, 0xf8, !PT ;  /* 0x00ff00003c3c7812 */ /* 0x000fe400078ef852 */
[----:B------:R-:W-:Y:S02]  /*9650*/  PRMT R63, R63, 0x654, R84 ;  /* 0x000006543f3f7816 */ /* 0x000fe40000000054 */
[----:B------:R-:W-:-:S02]  /*9660*/  LOP3.LUT R84, R81, 0xff00, R57, 0xf8, !PT ;  /* 0x0000ff0051547812 */ /* 0x000fc400078ef839 */
[----:B0-----:R-:W-:Y:S02]  /*9670*/  F2FP.F16.E4M3.UNPACK_B R81, R53 ;  /* 0x00000035ff51723e */ /* 0x001fe400020006ff */
[----:B------:R-:W-:Y:S02]  /*9680*/  F2FP.F16.E4M3.UNPACK_B R83, R60 ;  /* 0x0000003cff53723e */ /* 0x000fe400020006ff */
[----:B------:R-:W-:Y:S01]  /*9690*/  LOP3.LUT R62, R62, 0xff0000, R58, 0xf8, !PT ;  /* 0x00ff00003e3e7812 */ /* 0x000fe200078ef83a */
[----:B------:R-:W-:Y:S01]  /*96a0*/  HADD2.F32 R58, -RZ, R81.H0_H0 ;  /* 0x20000051ff3a7230 */ /* 0x000fe20000004100 */
[----:B---3--:R-:W-:Y:S01]  /*96b0*/  F2FP.F16.E4M3.UNPACK_B R57, R49 ;  /* 0x00000031ff39723e */ /* 0x008fe200020006ff */
[--C-:B------:R-:W-:Y:S01]  /*96c0*/  HADD2.F32 R87, -RZ, R83.reuse.H0_H0 ;  /* 0x20000053ff577230 */ /* 0x100fe20000004100 */
[----:B------:R-:W-:Y:S01]  /*96d0*/  F2FP.F16.E4M3.UNPACK_B R85, R62 ;  /* 0x0000003eff55723e */ /* 0x000fe200020006ff */
[----:B------:R-:W-:Y:S01]  /*96e0*/  HADD2.F32 R83, -RZ, R83.H1_H1 ;  /* 0x30000053ff537230 */ /* 0x000fe20000004100 */
[----:B------:R-:W-:Y:S01]  /*96f0*/  F2FP.F16.E4M3.UNPACK_B R53, R53.H1 ;  /* 0x00000035ff35723e */ /* 0x000fe200030006ff */
[----:B------:R-:W-:-:S02]  /*9700*/  HADD2.F32 R82, -RZ, R57.H0_H0 ;  /* 0x20000039ff527230 */ /* 0x000fc40000004100 */
[-C--:B------:R-:W-:Y:S01]  /*9710*/  FMUL.FTZ R144, R58, R87.reuse ;  /* 0x000000573a907220 */ /* 0x080fe20000410000 */
[----:B------:R-:W-:Y:S01]  /*9720*/  HADD2.F32 R86, -RZ, R85.H0_H0 ;  /* 0x20000055ff567230 */ /* 0x000fe20000004100 */
[----:B------:R-:W-:Y:S01]  /*9730*/  F2FP.F16.E4M3.UNPACK_B R62, R62.H1 ;  /* 0x0000003eff3e723e */ /* 0x000fe200030006ff */
[----:B------:R-:W-:Y:S02]  /*9740*/  HADD2.F32 R57, -RZ, R57.H1_H1 ;  /* 0x30000039ff397230 */ /* 0x000fe40000004100 */
[C---:B------:R-:W-:Y:S01]  /*9750*/  FMUL.FTZ R87, R82.reuse, R87 ;  /* 0x0000005752577220 */ /* 0x040fe20000410000 */
[----:B------:R-:W-:Y:S02]  /*9760*/  HADD2.F32 R85, -RZ, R85.H1_H1 ;  /* 0x30000055ff557230 */ /* 0x000fe40000004100 */
[-C--:B------:R-:W-:Y:S01]  /*9770*/  FFMA.FTZ R82, R82, R86.reuse, -R144 ;  /* 0x0000005652527223 */ /* 0x080fe20000010890 */
[----:B------:R-:W-:Y:S01]  /*9780*/  FFMA.FTZ R58, R58, R86, R87 ;  /* 0x000000563a3a7223 */ /* 0x000fe20000010057 */
[----:B------:R-:W-:-:S05]  /*9790*/  HADD2.F32 R86, -RZ, R81.H1_H1 ;  /* 0x30000051ff567230 */ /* 0x000fca0000004100 */
        /* <DEDUP_REMOVED lines=22> */
[----:B------:R-:W-:Y:S02]  /*9900*/  SHF.L.U32 R53, R61, 0x8, RZ ;  /* 0x000000083d357819 */ /* 0x000fe400000006ff */
[----:B------:R-:W-:Y:S02]  /*9910*/  LOP3.LUT R61, R84, 0xff0000, R56, 0xf8, !PT ;  /* 0x00ff0000543d7812 */ /* 0x000fe400078ef838 */
[----:B------:R-:W-:Y:S01]  /*9920*/  LOP3.LUT R53, R63, 0xff00, R53, 0xf8, !PT ;  /* 0x0000ff003f357812 */ /* 0x000fe200078ef835 */
[----:B------:R-:W-:Y:S01]  /*9930*/  IMAD.MOV.U32 R63, RZ, RZ, R51 ;  /* 0x000000ffff3f7224 */ /* 0x000fe200078e0033 */
[----:B------:R-:W-:Y:S02]  /*9940*/  F2FP.F16.E4M3.UNPACK_B R56, R55 ;  /* 0x00000037ff38723e */ /* 0x000fe400020006ff */
[----:B------:R-:W-:-:S02]  /*9950*/  LOP3.LUT R53, R53, 0xff0000, R59, 0xf8, !PT ;  /* 0x00ff000035357812 */ /* 0x000fc400078ef83b */
[----:B------:R-:W-:Y:S01]  /*9960*/  F2FP.F16.E4M3.UNPACK_B R51, R63 ;  /* 0x0000003fff33723e */ /* 0x000fe200020006ff */
[----:B------:R-:W-:Y:S01]  /*9970*/  HADD2.F32 R86, -RZ, R56.H0_H0 ;  /* 0x20000038ff567230 */ /* 0x000fe20000004100 */
[----:B------:R-:W-:Y:S02]  /*9980*/  F2FP.F16.E4M3.UNPACK_B R84, R53 ;  /* 0x00000035ff54723e */ /* 0x000fe400020006ff */
[----:B------:R-:W-:Y:S01]  /*9990*/  F2FP.F16.E4M3.UNPACK_B R85, R61 ;  /* 0x0000003dff55723e */ /* 0x000fe200020006ff */
[----:B------:R-:W-:Y:S01]  /*99a0*/  HADD2.F32 R144, -RZ, R51.H0_H0 ;  /* 0x20000033ff907230 */ /* 0x000fe20000004100 */
[----:B------:R-:W-:Y:S01]  /*99b0*/  F2FP.F16.E4M3.UNPACK_B R55, R55.H1 ;  /* 0x00000037ff37723e */ /* 0x000fe200030006ff */
[--C-:B------:R-:W-:Y:S01]  /*99c0*/  HADD2.F32 R59, -RZ, R84.reuse.H0_H0 ;  /* 0x20000054ff3b7230 */ /* 0x100fe20000004100 */
[----:B------:R-:W-:Y:S01]  /*99d0*/  F2FP.F16.E4M3.UNPACK_B R53, R53.H1 ;  /* 0x00000035ff35723e */ /* 0x000fe200030006ff */
[----:B------:R-:W-:Y:S01]  /*99e0*/  HADD2.F32 R87, -RZ, R85.H0_H0 ;  /* 0x20000055ff577230 */ /* 0x000fe20000004100 */
[----:B------:R-:W-:Y:S01]  /*99f0*/  F2FP.F16.E4M3.UNPACK_B R61, R61.H1 ;  /* 0x0000003dff3d723e */ /* 0x000fe200030006ff */
[----:B------:R-:W-:-:S02]  /*9a00*/  HADD2.F32 R84, -RZ, R84.H1_H1 ;  /* 0x30000054ff547230 */ /* 0x000fc40000004100 */
[-C--:B------:R-:W-:Y:S01]  /*9a10*/  FMUL.FTZ R145, R86, R59.reuse ;  /* 0x0000003b56917220 */ /* 0x080fe20000410000 */
[----:B------:R-:W-:Y:S01]  /*9a20*/  FMUL.FTZ R59, R144, R59 ;  /* 0x0000003b903b7220 */ /* 0x000fe20000410000 */
[----:B------:R-:W-:Y:S01]  /*9a30*/  HADD2.F32 R51, -RZ, R51.H1_H1 ;  /* 0x30000033ff337230 */ /* 0x000fe20000004100 */
[----:B------:R-:W-:Y:S01]  /*9a40*/  F2FP.SATFINITE.E4M3.F32.PACK_AB_MERGE_C R60, R83, R60, RZ ;  /* 0x0000003c533c723e */ /* 0x000fe200048070ff */
[----:B------:R-:W-:Y:S02]  /*9a50*/  HADD2.F32 R85, -RZ, R85.H1_H1 ;  /* 0x30000055ff557230 */ /* 0x000fe40000004100 */
[-C--:B------:R-:W-:Y:S01]  /*9a60*/  FFMA.FTZ R86, R86, R87.reuse, R59 ;  /* 0x0000005756567223 */ /* 0x080fe2000001003b */
[----:B------:R-:W-:Y:S02]  /*9a70*/  HADD2.F32 R59, -RZ, R56.H1_H1 ;  /* 0x30000038ff3b7230 */ /* 0x000fe40000004100 */
[----:B------:R-:W-:Y:S01]  /*9a80*/  FFMA.FTZ R145, R144, R87, -R145 ;  /* 0x0000005790917223 */ /* 0x000fe20000010891 */
[--C-:B------:R-:W-:Y:S01]  /*9a90*/  HADD2.F32 R87, -RZ, R53.reuse.H0_H0 ;  /* 0x20000035ff577230 */ /* 0x100fe20000004100 */
[----:B------:R-:W-:Y:S01]  /*9aa0*/  F2FP.SATFINITE.E4M3.F32.PACK_AB_MERGE_C R81, R81, R82, R60 ;  /* 0x000000525151723e */ /* 0x000fe2000480703c */
[----:B------:R-:W-:-:S02]  /*9ab0*/  HADD2.F32 R53, -RZ, R53.H1_H1 ;  /* 0x30000035ff357230 */ /* 0x000fc40000004100 */
[----:B------:R-:W-:Y:S01]  /*9ac0*/  FMUL.FTZ R56, R59, R84 ;  /* 0x000000543b387220 */ /* 0x000fe20000410000 */
[----:B------:R-:W-:Y:S02]  /*9ad0*/  F2FP.F16.E4M3.UNPACK_B R60, R52.H1 ;  /* 0x00000034ff3c723e */ /* 0x000fe400030006ff */
[----:B------:R-:W-:Y:S01]  /*9ae0*/  F2FP.SATFINITE.E4M3.F32.PACK_AB_MERGE_C R49, R62, R49, RZ ;  /* 0x000000313e31723e */ /* 0x000fe200048070ff */
[C---:B------:R-:W-:Y:S01]  /*9af0*/  FFMA.FTZ R56, R51.reuse, R85, -R56 ;  /* 0x0000005533387223 */ /* 0x040fe20000010838 */
[----:B------:R-:W-:Y:S01]  /*9b00*/  FMUL.FTZ R51, R51, R84 ;  /* 0x0000005433337220 */ /* 0x000fe20000410000 */
[--C-:B------:R-:W-:Y:S01]  /*9b10*/  HADD2.F32 R84, -RZ, R61.reuse.H0_H0 ;  /* 0x2000003dff547230 */ /* 0x100fe20000004100 */
[----:B------:R-:W-:Y:S01]  /*9b20*/  F2FP.F16.E4M3.UNPACK_B R62, R141.H1 ;  /* 0x0000008dff3e723e */ /* 0x000fe200030006ff */
[----:B------:R-:W-:Y:S02]  /*9b30*/  HADD2.F32 R61, -RZ, R61.H1_H1 ;  /* 0x3000003dff3d7230 */ /* 0x000fe40000004100 */
[----:B------:R-:W-:Y:S01]  /*9b40*/  FFMA.FTZ R51, R59, R85, R51 ;  /* 0x000000553b337223 */ /* 0x000fe20000010033 */
[----:B------:R-:W-:Y:S01]  /*9b50*/  F2FP.F16.E4M3.UNPACK_B R59, R63.H1 ;  /* 0x0000003fff3b723e */ /* 0x000fe200030006ff */
[--C-:B------:R-:W-:Y:S01]  /*9b60*/  HADD2.F32 R63, -RZ, R55.reuse.H0_H0 ;  /* 0x20000037ff3f7230 */ /* 0x100fe20000004100 */
[----:B------:R-:W-:Y:S01]  /*9b70*/  F2FP.F16.E4M3.UNPACK_B R52, R52 ;  /* 0x00000034ff34723e */ /* 0x000fe200020006ff */
[----:B------:R-:W-:Y:S01]  /*9b80*/  HADD2.F32 R55, -RZ, R55.H1_H1 ;  /* 0x30000037ff377230 */ /* 0x000fe20000004100 */
[----:B------:R-:W-:Y:S01]  /*9b90*/  F2FP.F16.E4M3.UNPACK_B R141, R141 ;  /* 0x0000008dff8d723e */ /* 0x000fe200020006ff */
[----:B------:R-:W-:-:S02]  /*9ba0*/  HADD2.F32 R85, -RZ, R59.H0_H0 ;  /* 0x2000003bff557230 */ /* 0x000fc40000004100 */
[-C--:B------:R-:W-:Y:S01]  /*9bb0*/  FMUL.FTZ R144, R63, R87.reuse ;  /* 0x000000573f907220 */ /* 0x080fe20000410000 */
[----:B------:R-:W-:Y:S01]  /*9bc0*/  HADD2.F32 R59, -RZ, R59.H1_H1 ;  /* 0x3000003bff3b7230 */ /* 0x000fe20000004100 */
[----:B------:R-:W-:Y:S01]  /*9bd0*/  F2FP.SATFINITE.E4M3.F32.PACK_AB_MERGE_C R57, R57, R58, R49 ;  /* 0x0000003a3939723e */ /* 0x000fe20004807031 */
[--C-:B------:R-:W-:Y:S02]  /*9be0*/  HADD2.F32 R83, -RZ, R62.reuse.H0_H0 ;  /* 0x2000003eff537230 */ /* 0x100fe40000004100 */
[CC--:B------:R-:W-:Y:S01]  /*9bf0*/  FFMA.FTZ R144, R85.reuse, R84.reuse, -R144 ;  /* 0x0000005455907223 */ /* 0x0c0fe20000010890 */
[----:B------:R-:W-:Y:S01]  /*9c00*/  FMUL.FTZ R85, R85, R87 ;  /* 0x0000005755557220 */ /* 0x000fe20000410000 */
[----:B------:R-:W-:Y:S02]  /*9c10*/  HADD2.F32 R62, -RZ, R62.H1_H1 ;  /* 0x3000003eff3e7230 */ /* 0x000fe40000004100 */
[----:B------:R-:W-:Y:S02]  /*9c20*/  IMAD.MOV.U32 R49, RZ, RZ, R81 ;  /* 0x000000ffff317224 */ /* 0x000fe400078e0051 */
[----:B------:R-:W-:Y:S01]  /*9c30*/  FFMA.FTZ R85, R63, R84, R85 ;  /* 0x000000543f557223 */ /* 0x000fe20000010055 */
[-C--:B------:R-:W-:Y:S01]  /*9c40*/  FMUL.FTZ R63, R55, R53.reuse ;  /* 0x00000035373f7220 */ /* 0x080fe20000410000 */
[----:B------:R-:W-:-:S03]  /*9c50*/  FMUL.FTZ R53, R59, R53 ;  /* 0x000000353b357220 */ /* 0x000fc60000410000 */
[-C--:B------:R-:W-:Y:S01]  /*9c60*/  FFMA.FTZ R63, R59, R61.reuse, -R63 ;  /* 0x0000003d3b3f7223 */ /* 0x080fe2000001083f */
[----:B------:R-:W-:Y:S01]  /*9c70*/  FFMA.FTZ R55, R55, R61, R53 ;  /* 0x0000003d37377223 */ /* 0x000fe20000010035 */
[-C--:B------:R-:W-:Y:S01]  /*9c80*/  F2FP.F16.E4M3.UNPACK_B R53, R143.reuse.H1 ;  /* 0x0000008fff35723e */ /* 0x080fe200030006ff */
[--C-:B------:R-:W-:Y:S01]  /*9c90*/  HADD2.F32 R61, -RZ, R60.reuse.H0_H0 ;  /* 0x2000003cff3d7230 */ /* 0x100fe20000004100 */
[-C--:B------:R-:W-:Y:S01]  /*9ca0*/  F2FP.F16.E4M3.UNPACK_B R59, R48.reuse.H1 ;  /* 0x00000030ff3b723e */ /* 0x080fe200030006ff */
[----:B------:R-:W-:Y:S01]  /*9cb0*/  HADD2.F32 R60, -RZ, R60.H1_H1 ;  /* 0x3000003cff3c7230 */ /* 0x000fe20000004100 */
[----:B------:R-:W-:Y:S01]  /*9cc0*/  F2FP.F16.E4M3.UNPACK_B R143, R143 ;  /* 0x0000008fff8f723e */ /* 0x000fe200020006ff */
[----:B------:R-:W-:Y:S01]  /*9cd0*/  HADD2.F32 R87, -RZ, R53.H0_H0 ;  /* 0x20000035ff577230 */ /* 0x000fe20000004100 */
[----:B------:R-:W-:Y:S01]  /*9ce0*/  F2FP.F16.E4M3.UNPACK_B R48, R48 ;  /* 0x00000030ff30723e */ /* 0x000fe200020006ff */
[----:B------:R-:W-:Y:S01]  /*9cf0*/  HADD2.F32 R82, -RZ, R59.H0_H0 ;  /* 0x2000003bff527230 */ /* 0x000fe20000004100 */
[----:B------:R-:W-:Y:S01]  /*9d00*/  F2FP.SATFINITE.E4M3.F32.PACK_AB_MERGE_C R63, R63, R144, RZ ;  /* 0x000000903f3f723e */ /* 0x000fe200048070ff */
[----:B------:R-:W-:-:S02]  /*9d10*/  HADD2.F32 R53, -RZ, R53.H1_H1 ;  /* 0x30000035ff357230 */ /* 0x000fc40000004100 */
[-C--:B------:R-:W-:Y:S01]  /*9d20*/  FMUL.FTZ R84, R61, R87.reuse ;  /* 0x000000573d547220 */ /* 0x080fe20000410000 */
[----:B------:R-:W-:Y:S02]  /*9d30*/  HADD2.F32 R59, -RZ, R59.H1_H1 ;  /* 0x3000003bff3b7230 */ /* 0x000fe40000004100 */
[C---:B------:R-:W-:Y:S01]  /*9d40*/  FMUL.FTZ R87, R82.reuse, R87 ;  /* 0x0000005752577220 */ /* 0x040fe20000410000 */
[----:B------:R-:W-:Y:S01]  /*9d50*/  F2FP.SATFINITE.E4M3.F32.PACK_AB_MERGE_C R55, R55, R85, RZ ;  /* 0x000000553737723e */ /* 0x000fe200048070ff */
[----:B------:R-:W-:Y:S01]  /*9d60*/  FFMA.FTZ R84, R82, R83, -R84 ;  /* 0x0000005352547223 */ /* 0x000fe20000010854 */
[----:B------:R-:W-:Y:S01]  /*9d70*/  F2FP.SATFINITE.E4M3.F32.PACK_AB_MERGE_C R56, R56, R145, R63 ;  /* 0x000000913838723e */ /* 0x000fe2000480703f */
[----:B------:R-:W-:Y:S01]  /*9d80*/  FFMA.FTZ R87, R61, R83, R87 ;  /* 0x000000533d577223 */ /* 0x000fe20000010057 */
[CC--:B------:R-:W-:Y:S01]  /*9d90*/  FMUL.FTZ R61, R60.reuse, R53.reuse ;  /* 0x000000353c3d7220 */ /* 0x0c0fe20000410000 */
[----:B------:R-:W-:Y:S01]  /*9da0*/  FMUL.FTZ R53, R59, R53 ;  /* 0x000000353b357220 */ /* 0x000fe20000410000 */
[----:B------:R-:W-:Y:S01]  /*9db0*/  HADD2.F32 R83, -RZ, R143.H0_H0 ;  /* 0x2000008fff537230 */ /* 0x000fe20000004100 */
[----:B------:R-:W-:Y:S01]  /*9dc0*/  F2FP.SATFINITE.E4M3.F32.PACK_AB_MERGE_C R55, R51, R86, R55 ;  /* 0x000000563337723e */ /* 0x000fe20004807037 */
[-C--:B------:R-:W-:Y:S01]  /*9dd0*/  FFMA.FTZ R59, R59, R62.reuse, -R61 ;  /* 0x0000003e3b3b7223 */ /* 0x080fe2000001083d */
[----:B------:R-:W-:Y:S01]  /*9de0*/  FFMA.FTZ R53, R60, R62, R53 ;  /* 0x0000003e3c357223 */ /* 0x000fe20000010035 */
[----:B------:R-:W-:Y:S01]  /*9df0*/  HADD2.F32 R60, -RZ, R52.H0_H0 ;  /* 0x20000034ff3c7230 */ /* 0x000fe20000004100 */
[----:B------:R-:W-:Y:S01]  /*9e00*/  MOV R51, R56 ;  /* 0x0000003800337202 */ /* 0x000fe20000000f00 */
        /* <DEDUP_REMOVED lines=11> */
[-C--:B------:R-:W-:Y:S01]  /*9ec0*/  FMUL.FTZ R60, R52, R143.reuse ;  /* 0x0000008f343c7220 */ /* 0x080fe20000410000 */
[-C--:B------:R-:W-:Y:S01]  /*9ed0*/  F2FP.F16.E4M3.UNPACK_B R62, R140.reuse.H1 ;  /* 0x0000008cff3e723e */ /* 0x080fe200030006ff */
[C---:B------:R-:W-:Y:S01]  /*9ee0*/  FMUL.FTZ R143, R48.reuse, R143 ;  /* 0x0000008f308f7220 */ /* 0x040fe20000410000 */
[----:B------:R-:W-:Y:S01]  /*9ef0*/  F2FP.F16.E4M3.UNPACK_B R140, R140 ;  /* 0x0000008cff8c723e */ /* 0x000fe200020006ff */
[----:B------:R-:W-:Y:S01]  /*9f00*/  FFMA.FTZ R60, R48, R141, -R60 ;  /* 0x0000008d303c7223 */ /* 0x000fe2000001083c */
[----:B------:R-:W-:Y:S01]  /*9f10*/  F2FP.SATFINITE.E4M3.F32.PACK_AB_MERGE_C R53, R53, R87, RZ ;  /* 0x000000573535723e */ /* 0x000fe200048070ff */
[----:B------:R-:W-:Y:S01]  /*9f20*/  FFMA.FTZ R48, R52, R141, R143 ;  /* 0x0000008d34307223 */ /* 0x000fe2000001008f */
[----:B------:R-:W-:Y:S01]  /*9f30*/  IMAD.MOV.U32 R52, RZ, RZ, R50 ;  /* 0x000000ffff347224 */ /* 0x000fe200078e0032 */
        /* <DEDUP_REMOVED lines=14> */
[CC--:B------:R-:W-:Y:S01]  /*a020*/  FMUL.FTZ R143, R61.reuse, R144.reuse ;  /* 0x000000903d8f7220 */ /* 0x0c0fe20000410000 */
[----:B------:R-:W-:Y:S02]  /*a030*/  HADD2.F32 R59, -RZ, R59.H1_H1 ;  /* 0x3000003bff3b7230 */ /* 0x000fe40000004100 */
[----:B------:R-:W-:Y:S01]  /*a040*/  FMUL.FTZ R144, R84, R144 ;  /* 0x0000009054907220 */ /* 0x000fe20000410000 */
[----:B------:R-:W-:Y:S01]  /*a050*/  F2FP.SATFINITE.E4M3.F32.PACK_AB_MERGE_C R53, R48, R83, R53 ;  /* 0x000000533035723e */ /* 0x000fe20004807035 */
[-C--:B------:R-:W-:Y:S01]  /*a060*/  FFMA.FTZ R143, R84, R141.reuse, -R143 ;  /* 0x0000008d548f7223 */ /* 0x080fe2000001088f */
[----:B------:R-:W-:Y:S01]  /*a070*/  MOV R48, R82 ;  /* 0x0000005200307202 */ /* 0x000fe20000000f00 */
        /* <DEDUP_REMOVED lines=18> */
[----:B------:R-:W-:Y:S01]  /*a1a0*/  FMUL.FTZ R60, R54, R142 ;  /* 0x0000008e363c7220 */ /* 0x000fe20000410000 */
[----:B------:R-:W-:Y:S01]  /*a1b0*/  F2FP.SATFINITE.E4M3.F32.PACK_AB_MERGE_C R50, R50, R144, RZ ;  /* 0x000000903232723e */ /* 0x000fe200048070ff */
[C---:B------:R-:W-:Y:S02]  /*a1c0*/  FMUL.FTZ R142, R52.reuse, R142 ;  /* 0x0000008e348e7220 */ /* 0x040fe40000410000 */
[----:B------:R-:W-:Y:S01]  /*a1d0*/  FFMA.FTZ R60, R52, R140, -R60 ;  /* 0x0000008c343c7223 */ /* 0x000fe2000001083c */
[----:B------:R-:W-:-:S02]  /*a1e0*/  IMAD.MOV.U32 R52, RZ, RZ, R53 ;  /* 0x000000ffff347224 */ /* 0x000fc400078e0035 */
[----:B------:R-:W-:Y:S01]  /*a1f0*/  FFMA.FTZ R142, R54, R140, R142 ;  /* 0x0000008c368e7223 */ /* 0x000fe2000001008e */
[----:B------:R-:W-:Y:S01]  /*a200*/  IMAD.MOV.U32 R53, RZ, RZ, R57 ;  /* 0x000000ffff357224 */ /* 0x000fe200078e0039 */
[----:B------:R-:W-:-:S03]  /*a210*/  F2FP.SATFINITE.E4M3.F32.PACK_AB_MERGE_C R59, R60, R84, R59 ;  /* 0x000000543c3b723e */ /* 0x000fc6000480703b */
[----:B------:R-:W-:Y:S02]  /*a220*/  F2FP.SATFINITE.E4M3.F32.PACK_AB_MERGE_C R141, R142, R141, R50 ;  /* 0x0000008d8e8d723e */ /* 0x000fe40004807032 */
[----:B------:R-:W-:-:S03]  /*a230*/  IMAD.MOV.U32 R50, RZ, RZ, R59 ;  /* 0x000000ffff327224 */ /* 0x000fc600078e003b */
[----:B------:R-:W-:-:S07]  /*a240*/  IMAD.MOV.U32 R54, RZ, RZ, R141 ;  /* 0x000000ffff367224 */ /* 0x000fce00078e008d */
.L_x_406:
[----:B------:R-:W-:Y:S05]  /*a250*/  BSYNC B2 ;  /* 0x0000000000027941 */ /* 0x000fea0003800000 */
.L_x_405:
[----:B------:R-:W-:Y:S01]  /*a260*/  ISETP.GE.AND P3, PT, R80, R134, PT ;  /* 0x000000865000720c */ /* 0x000fe20003f66270 */
[----:B--2---:R-:W-:Y:S01]  /*a270*/  IMAD R56, R116, R122, RZ ;  /* 0x0000007a74387224 */ /* 0x004fe200078e02ff */
[----:B------:R-:W-:-:S03]  /*a280*/  ULDC.64 UR4, c[0x0][0x2e8] ;  /* 0x0000ba0000047ab9 */ /* 0x000fc60000000a00 */
[C---:B------:R-:W-:Y:S02]  /*a290*/  IMAD R59, R146.reuse, R123, R56 ;  /* 0x0000007b923b7224 */ /* 0x040fe400078e0238 */
[----:B------:R-:W-:-:S04]  /*a2a0*/  IMAD.WIDE.U32 R56, R146, R122, R120 ;  /* 0x0000007a92387225 */ /* 0x000fc800078e0078 */
[----:B------:R-:W-:Y:S02]  /*a2b0*/  IMAD.IADD R57, R57, 0x1, R59 ;  /* 0x0000000139397824 */ /* 0x000fe400078e023b */
        /* <DEDUP_REMOVED lines=11> */
.L_x_404:
[----:B------:R-:W-:Y:S05]  /*a370*/  BSYNC B1 ;  /* 0x0000000000017941 */ /* 0x000fea0003800000 */
.L_x_403:
[----:B---3--:R-:W-:Y:S01]  /*a380*/  VIADD R84, R23, 0x40 ;  /* 0x0000004017547836 */ /* 0x008fe20000000000 */
[----:B------:R-:W-:Y:S04]  /*a390*/  BSSY B1, `(.L_x_407) ;  /* 0x000010c000017945 */ /* 0x000fe80003800000 */
[----:B------:R-:W-:-:S13]  /*a3a0*/  ISETP.GE.OR P3, PT, R84, R117, P0 ;  /* 0x000000755400720c */ /* 0x000fda0000766670 */
[----:B------:R-:W-:Y:S05]  /*a3b0*/  @P3 BRA `(.L_x_408) ;  /* 0x0000001000243947 */ /* 0x000fea0003800000 */
[----:B----4-:R-:W3:Y:S04]  /*a3c0*/  LDL R48, [R1+0x10] ;  /* 0x0000100001307983 */ /* 0x010ee80000100800 */
[----:B------:R-:W4:Y:S01]  /*a3d0*/  LDL R50, [R1+0x58] ;  /* 0x0000580001327983 */ /* 0x000f220000100800 */
[C---:B------:R-:W-:Y:S01]  /*a3e0*/  VIADD R51, R23.reuse, 0x40 ;  /* 0x0000004017337836 */ /* 0x040fe20000000000 */
[----:B------:R-:W-:Y:S01]  /*a3f0*/  BSSY B2, `(.L_x_409) ;  /* 0x00000f4000027945 */ /* 0x000fe20003800000 */
[----:B------:R-:W-:-:S03]  /*a400*/  VIADD R52, R23, 0x40 ;  /* 0x0000004017347836 */ /* 0x000fc60000000000 */
[----:B------:R-:W-:Y:S01]  /*a410*/  SHF.L.U32 R51, R51, 0x7, RZ ;  /* 0x0000000733337819 */ /* 0x000fe200000006ff */
        /* <DEDUP_REMOVED lines=9> */
[----:B------:R-:W-:Y:S01]  /*a4b0*/  SHF.R.S32.HI R48, RZ, 0x1f, R49 ;  /* 0x0000001fff307819 */ /* 0x000fe20000011431 */
[----:B------:R-:W-:-:S03]  /*a4c0*/  IMAD.SHL.U32 R58, R49, 0x10, RZ ;  /* 0x00000010313a7824 */ /* 0x000fc600078e00ff */
[----:B------:R-:W-:-:S05]  /*a4d0*/  LEA.HI R48, R48, R49, RZ, 0x3 ;  /* 0x0000003130307211 */ /* 0x000fca00078f18ff */
[----:B------:R-:W-:Y:S01]  /*a4e0*/  IMAD.SHL.U32 R49, R48, 0x800, RZ ;  /* 0x0000080030317824 */ /* 0x000fe200078e00ff */
[----:B------:R-:W-:-:S04]  /*a4f0*/  LOP3.LUT R48, R52, 0x70, R58, 0xf8, !PT ;  /* 0x0000007034307812 */ /* 0x000fc800078ef83a */
[----:B------:R-:W-:Y:S02]  /*a500*/  LOP3.LUT R48, R48, R51, RZ, 0x3c, !PT ;  /* 0x0000003330307212 */ /* 0x000fe400078e3cff */
[----:B------:R-:W-:-:S04]  /*a510*/  LOP3.LUT R49, R49, 0xffffc000, RZ, 0xc0, !PT ;  /* 0xffffc00031317812 */ /* 0x000fc800078ec0ff */
[----:B----4-:R-:W-:-:S04]  /*a520*/  IADD3 R49, R48, R49, R50 ;  /* 0x0000003130317210 */ /* 0x010fc80007ffe032 */
[C---:B------:R-:W-:Y:S01]  /*a530*/  LEA R51, R232.reuse, R49, 0xf ;  /* 0x00000031e8337211 */ /* 0x040fe200078e78ff */
[----:B------:R-:W-:-:S04]  /*a540*/  IMAD R49, R232, 0x8000, R28 ;  /* 0x00008000e8317824 */ /* 0x000fc800078e021c */
[C---:B------:R-:W-:Y:S02]  /*a550*/  IMAD.IADD R49, R22.reuse, 0x1, R49 ;  /* 0x0000000116317824 */ /* 0x040fe400078e0231 */
[----:B------:R-:W-:-:S04]  /*a560*/  IMAD.IADD R52, R22, 0x1, R51 ;  /* 0x0000000116347824 */ /* 0x000fc800078e0233 */
[----:B------:R-:W0:Y:S04]  /*a570*/  LDS.128 R48, [R49+0x28400] ;  /* 0x0284000031307984 */ /* 0x000e280000000c00 */
[----:B------:R-:W3:Y:S01]  /*a580*/  LDS.128 R52, [R52+0x28400] ;  /* 0x0284000034347984 */ /* 0x000ee20000000c00 */
[----:B------:R-:W-:Y:S05]  /*a590*/  @P2 BRA `(.L_x_410) ;  /* 0x0000000c00642947 */ /* 0x000fea0003800000 */
[--C-:B------:R-:W-:Y:S02]  /*a5a0*/  SHF.R.U32.HI R59, RZ, 0x8, R65.reuse ;  /* 0x00000008ff3b7819 */ /* 0x100fe40000011641 */
[--C-:B------:R-:W-:Y:S02]  /*a5b0*/  SHF.R.U32.HI R62, RZ, 0x18, R65.reuse ;  /* 0x00000018ff3e7819 */ /* 0x100fe40000011641 */
[----:B------:R-:W-:Y:S01]  /*a5c0*/  LOP3.LUT R60, R65, 0xff, RZ, 0xc0, !PT ;  /* 0x000000ff413c7812 */ /* 0x000fe200078ec0ff */
[----:B------:R-:W-:Y:S01]  /*a5d0*/  IMAD.SHL.U32 R59, R59, 0x100, RZ ;  /* 0x000001003b3b7824 */ /* 0x000fe200078e00ff */
[----:B------:R-:W-:Y:S02]  /*a5e0*/  SHF.R.U32.HI R57, RZ, 0x10, R65 ;  /* 0x00000010ff397819 */ /* 0x000fe40000011641 */
[----:B------:R-:W-:Y:S02]  /*a5f0*/  SHF.R.U32.HI R65, RZ, 0x8, R69 ;  /* 0x00000008ff417819 */ /* 0x000fe40000011645 */
[----:B------:R-:W-:-:S02]  /*a600*/  SHF.R.U32.HI R64, RZ, 0x18, R67 ;  /* 0x00000018ff407819 */ /* 0x000fc40000011643 */
[----:B------:R-:W-:Y:S01]  /*a610*/  LOP3.LUT R63, R67, 0xff, RZ, 0xc0, !PT ;  /* 0x000000ff433f7812 */ /* 0x000fe200078ec0ff */
[----:B------:R-:W-:Y:S01]  /*a620*/  IMAD.SHL.U32 R65, R65, 0x100, RZ ;  /* 0x0000010041417824 */ /* 0x000fe200078e00ff */
[--C-:B------:R-:W-:Y:S02]  /*a630*/  SHF.R.U32.HI R61, RZ, 0x8, R67.reuse ;  /* 0x00000008ff3d7819 */ /* 0x100fe40000011643 */
[----:B------:R-:W-:Y:S02]  /*a640*/  SHF.R.U32.HI R56, RZ, 0x10, R67 ;  /* 0x00000010ff387819 */ /* 0x000fe40000011643 */
[--C-:B------:R-:W-:Y:S02]  /*a650*/  SHF.R.U32.HI R66, RZ, 0x18, R69.reuse ;  /* 0x00000018ff427819 */ /* 0x100fe40000011645 */
[----:B------:R-:W-:Y:S02]  /*a660*/  LOP3.LUT R67, R69, 0xff, RZ, 0xc0, !PT ;  /* 0x000000ff45437812 */ /* 0x000fe400078ec0ff */
[----:B------:R-:W-:-:S02]  /*a670*/  SHF.R.U32.HI R69, RZ, 0x10, R69 ;  /* 0x00000010ff457819 */ /* 0x000fc40000011645 */
[----:B------:R-:W-:Y:S02]  /*a680*/  PRMT R68, R62, 0x654, R60 ;  /* 0x000006543e447816 */ /* 0x000fe4000000003c */
[----:B------:R-:W-:Y:S02]  /*a690*/  SHF.R.U32.HI R70, RZ, 0x18, R71 ;  /* 0x00000018ff467819 */ /* 0x000fe40000011647 */
[----:B------:R-:W-:Y:S02]  /*a6a0*/  LOP3.LUT R80, R71, 0xff, RZ, 0xc0, !PT ;  /* 0x000000ff47507812 */ /* 0x000fe400078ec0ff */
[----:B------:R-:W-:Y:S02]  /*a6b0*/  PRMT R66, R66, 0x654, R67 ;  /* 0x0000065442427816 */ /* 0x000fe40000000043 */
[----:B------:R-:W-:Y:S02]  /*a6c0*/  PRMT R63, R64, 0x654, R63 ;  /* 0x00000654403f7816 */ /* 0x000fe4000000003f */
[----:B------:R-:W-:Y:S01]  /*a6d0*/  PRMT R64, R70, 0x654, R80 ;  /* 0x0000065446407816 */ /* 0x000fe20000000050 */
[----:B------:R-:W-:Y:S01]  /*a6e0*/  IMAD.U32 R70, R69, 0x10000, RZ ;  /* 0x0001000045467824 */ /* 0x000fe200078e00ff */
[----:B------:R-:W-:-:S02]  /*a6f0*/  LOP3.LUT R59, R68, 0xff00, R59, 0xf8, !PT ;  /* 0x0000ff00443b7812 */ /* 0x000fc400078ef83b */
[----:B------:R-:W-:Y:S02]  /*a700*/  SHF.L.U32 R68, R61, 0x8, RZ ;  /* 0x000000083d447819 */ /* 0x000fe400000006ff */
[----:B------:R-:W-:Y:S01]  /*a710*/  LOP3.LUT R61, R66, 0xff00, R65, 0xf8, !PT ;  /* 0x0000ff00423d7812 */ /* 0x000fe200078ef841 */
[----:B------:R-:W-:Y:S01]  /*a720*/  IMAD.U32 R66, R57, 0x10000, RZ ;  /* 0x0001000039427824 */ /* 0x000fe200078e00ff */
[----:B------:R-:W-:Y:S02]  /*a730*/  LOP3.LUT R68, R63, 0xff00, R68, 0xf8, !PT ;  /* 0x0000ff003f447812 */ /* 0x000fe400078ef844 */
[----:B------:R-:W-:Y:S02]  /*a740*/  LOP3.LUT R61, R61, 0xff0000, R70, 0xf8, !PT ;  /* 0x00ff00003d3d7812 */ /* 0x000fe400078ef846 */
[----:B---3--:R-:W-:Y:S02]  /*a750*/  F2FP.F16.E4M3.UNPACK_B R65, R53 ;  /* 0x00000035ff41723e */ /* 0x008fe400020006ff */
[----:B------:R-:W-:-:S02]  /*a760*/  F2FP.F16.E4M3.UNPACK_B R67, R61 ;  /* 0x0000003dff43723e */ /* 0x000fc400020006ff */
[----:B------:R-:W-:Y:S01]  /*a770*/  LOP3.LUT R63, R59, 0xff0000, R66, 0xf8, !PT ;  /* 0x00ff00003b3f7812 */ /* 0x000fe200078ef842 */
[----:B------:R-:W-:Y:S01]  /*a780*/  HADD2.F32 R59, -RZ, R65.H0_H0 ;  /* 0x20000041ff3b7230 */ /* 0x000fe20000004100 */
[----:B0-----:R-:W-:Y:S02]  /*a790*/  F2FP.F16.E4M3.UNPACK_B R57, R49 ;  /* 0x00000031ff39723e */ /* 0x001fe400020006ff */
[--C-:B------:R-:W-:Y:S02]  /*a7a0*/  SHF.R.U32.HI R60, RZ, 0x8, R71.reuse ;  /* 0x00000008ff3c7819 */ /* 0x100fe40000011647 */
[----:B------:R-:W-:Y:S01]  /*a7b0*/  SHF.R.U32.HI R62, RZ, 0x10, R71 ;  /* 0x00000010ff3e7819 */ /* 0x000fe20000011647 */
[----:B------:R-:W-:Y:S01]  /*a7c0*/  HADD2.F32 R71, -RZ, R67.H0_H0 ;  /* 0x20000043ff477230 */ /* 0x000fe20000004100 */
[----:B------:R-:W-:Y:S01]  /*a7d0*/  F2FP.F16.E4M3.UNPACK_B R69, R63 ;  /* 0x0000003fff45723e */ /* 0x000fe200020006ff */
[----:B------:R-:W-:Y:S01]  /*a7e0*/  HADD2.F32 R66, -RZ, R57.H0_H0 ;  /* 0x20000039ff427230 */ /* 0x000fe20000004100 */
[----:B------:R-:W-:Y:S01]  /*a7f0*/  F2FP.F16.E4M3.UNPACK_B R53, R53.H1 ;  /* 0x00000035ff35723e */ /* 0x000fe200030006ff */
[----:B------:R-:W-:-:S02]  /*a800*/  HADD2.F32 R67, -RZ, R67.H1_H1 ;  /* 0x30000043ff437230 */ /* 0x000fc40000004100 */
[CC--:B------:R-:W-:Y:S01]  /*a810*/  FMUL.FTZ R80, R59.reuse, R71.reuse ;  /* 0x000000473b507220 */ /* 0x0c0fe20000410000 */
        /* <DEDUP_REMOVED lines=8> */
[----:B------:R-:W-:-:S04]  /*a8a0*/  SHF.L.U32 R56, R56, 0x10, RZ ;  /* 0x0000001038387819 */ /* 0x000fc800000006ff */
        /* <DEDUP_REMOVED lines=11> */
[-C--:B------:R-:W-:Y:S01]  /*a960*/  FMUL.FTZ R80, R49, R71.reuse ;  /* 0x0000004731507220 */ /* 0x080fe20000410000 */
        /* <DEDUP_REMOVED lines=10> */
[----:B------:R-:W-:Y:S02]  /*aa10*/  IMAD.SHL.U32 R53, R60, 0x100, RZ ;  /* 0x000001003c357824 */ /* 0x000fe400078e00ff */
[----:B------:R-:W-:Y:S01]  /*aa20*/  IMAD.U32 R60, R62, 0x10000, RZ ;  /* 0x000100003e3c7824 */ /* 0x000fe200078e00ff */
        /* <DEDUP_REMOVED lines=8> */
[-C--:B------:R-:W-:Y:S01]  /*aab0*/  F2FP.F16.E4M3.UNPACK_B R69, R62.reuse ;  /* 0x0000003eff45723e */ /* 0x080fe200020006ff */
        /* <DEDUP_REMOVED lines=18> */
[C---:B------:R-:W-:Y:S01]  /*abe0*/  FMUL.FTZ R56, R60.reuse, R68 ;  /* 0x000000443c387220 */ /* 0x040fe20000410000 */
        /* <DEDUP_REMOVED lines=15> */
[----:B------:R-:W-:Y:S02]  /*ace0*/  HADD2.F32 R60, -RZ, R60.H1_H1 ;  /* 0x3000003cff3c7230 */ /* 0x000fe40000004100 */
[--C-:B------:R-:W-:Y:S02]  /*acf0*/  HADD2.F32 R67, -RZ, R63.reuse.H0_H0 ;  /* 0x2000003fff437230 */ /* 0x100fe40000004100 */
[C---:B------:R-:W-:Y:S01]  /*ad00*/  FFMA.FTZ R80, R69.reuse, R68, -R80 ;  /* 0x0000004445507223 */ /* 0x040fe20000010850 */
[----:B------:R-:W-:Y:S01]  /*ad10*/  FMUL.FTZ R69, R69, R71 ;  /* 0x0000004745457220 */ /* 0x000fe20000410000 */
[----:B------:R-:W-:-:S03]  /*ad20*/  HADD2.F32 R63, -RZ, R63.H1_H1 ;  /* 0x3000003fff3f7230 */ /* 0x000fc60000004100 */
        /* <DEDUP_REMOVED lines=10> */
[--C-:B------:R-:W-:Y:S01]  /*add0*/  HADD2.F32 R71, -RZ, R53.reuse.H0_H0 ;  /* 0x20000035ff477230 */ /* 0x100fe20000004100 */
        /* <DEDUP_REMOVED lines=11> */
[-C--:B------:R-:W-:Y:S01]  /*ae90*/  FMUL.FTZ R62, R61, R53.reuse ;  /* 0x000000353d3e7220 */ /* 0x080fe20000410000 */
[C---:B------:R-:W-:Y:S01]  /*aea0*/  FMUL.FTZ R53, R60.reuse, R53 ;  /* 0x000000353c357220 */ /* 0x040fe20000410000 */
[----:B------:R-:W-:Y:S01]  /*aeb0*/  HADD2.F32 R67, -RZ, R139.H0_H0 ;  /* 0x2000008bff437230 */ /* 0x000fe20000004100 */
[----:B------:R-:W-:Y:S01]  /*aec0*/  F2FP.SATFINITE.E4M3.F32.PACK_AB_MERGE_C R55, R51, R70, R55 ;  /* 0x000000463337723e */ /* 0x000fe20004807037 */
[-C--:B------:R-:W-:Y:S01]  /*aed0*/  FFMA.FTZ R60, R60, R63.reuse, -R62 ;  /* 0x0000003f3c3c7223 */ /* 0x080fe2000001083e */
[----:B------:R-:W-:Y:S01]  /*aee0*/  FFMA.FTZ R53, R61, R63, R53 ;  /* 0x0000003f3d357223 */ /* 0x000fe20000010035 */
[----:B------:R-:W-:-:S02]  /*aef0*/  HADD2.F32 R61, -RZ, R52.H0_H0 ;  /* 0x20000034ff3d7230 */ /* 0x000fc40000004100 */
[----:B------:R-:W-:Y:S01]  /*af00*/  HADD2.F32 R63, -RZ, R48.H0_H0 ;  /* 0x20000030ff3f7230 */ /* 0x000fe20000004100 */
[----:B------:R-:W-:Y:S01]  /*af10*/  F2FP.SATFINITE.E4M3.F32.PACK_AB_MERGE_C R60, R60, R68, RZ ;  /* 0x000000443c3c723e */ /* 0x000fe200048070ff */
[----:B------:R-:W-:Y:S02]  /*af20*/  HADD2.F32 R62, -RZ, R137.H0_H0 ;  /* 0x20000089ff3e7230 */ /* 0x000fe40000004100 */
[-C--:B------:R-:W-:Y:S01]  /*af30*/  FMUL.FTZ R66, R61, R67.reuse ;  /* 0x000000433d427220 */ /* 0x080fe20000410000 */
[----:B------:R-:W-:Y:S02]  /*af40*/  HADD2.F32 R139, -RZ, R139.H1_H1 ;  /* 0x3000008bff8b7230 */ /* 0x000fe40000004100 */
[C---:B------:R-:W-:Y:S01]  /*af50*/  FMUL.FTZ R67, R63.reuse, R67 ;  /* 0x000000433f437220 */ /* 0x040fe20000410000 */
[----:B------:R-:W-:Y:S02]  /*af60*/  HADD2.F32 R52, -RZ, R52.H1_H1 ;  /* 0x30000034ff347230 */ /* 0x000fe40000004100 */
[----:B------:R-:W-:Y:S01]  /*af70*/  FFMA.FTZ R66, R63, R62, -R66 ;  /* 0x0000003e3f427223 */ /* 0x000fe20000010842 */
[----:B------:R-:W-:-:S02]  /*af80*/  HADD2.F32 R48, -RZ, R48.H1_H1 ;  /* 0x30000030ff307230 */ /* 0x000fc40000004100 */
[----:B------:R-:W-:Y:S01]  /*af90*/  FFMA.FTZ R67, R61, R62, R67 ;  /* 0x0000003e3d437223 */ /* 0x000fe20000010043 */
[----:B------:R-:W-:Y:S02]  /*afa0*/  HADD2.F32 R137, -RZ, R137.H1_H1 ;  /* 0x30000089ff897230 */ /* 0x000fe40000004100 */
        /* <DEDUP_REMOVED lines=25> */
[----:B------:R-:W-:Y:S02]  /*b140*/  IMAD.MOV.U32 R51, RZ, RZ, R81 ;  /* 0x000000ffff337224 */ /* 0x000fe400078e0051 */
[-C--:B------:R-:W-:Y:S01]  /*b150*/  FFMA.FTZ R82, R68, R80.reuse, -R82 ;  /* 0x0000005044527223 */ /* 0x080fe20000010852 */
        /* <DEDUP_REMOVED lines=19> */
[----:B------:R-:W-:-:S03]  /*b290*/  FMUL.FTZ R138, R52, R138 ;  /* 0x0000008a348a7220 */ /* 0x000fc60000410000 */
[-C--:B------:R-:W-:Y:S01]  /*b2a0*/  FFMA.FTZ R61, R52, R136.reuse, -R61 ;  /* 0x00000088343d7223 */ /* 0x080fe2000001083d */
[----:B------:R-:W-:Y:S01]  /*b2b0*/  F2FP.SATFINITE.E4M3.F32.PACK_AB_MERGE_C R52, R48, R67, R53 ;  /* 0x000000433034723e */ /* 0x000fe20004807035 */
[----:B------:R-:W-:Y:S01]  /*b2c0*/  FFMA.FTZ R63, R54, R136, R138 ;  /* 0x00000088363f7223 */ /* 0x000fe2000001008a */
[----:B------:R-:W-:Y:S01]  /*b2d0*/  F2FP.SATFINITE.E4M3.F32.PACK_AB_MERGE_C R54, R50, R83, RZ ;  /* 0x000000533236723e */ /* 0x000fe200048070ff */
[----:B------:R-:W-:Y:S01]  /*b2e0*/  IMAD.MOV.U32 R48, RZ, RZ, R66 ;  /* 0x000000ffff307224 */ /* 0x000fe200078e0042 */
[----:B------:R-:W-:Y:S02]  /*b2f0*/  F2FP.SATFINITE.E4M3.F32.PACK_AB_MERGE_C R53, R57, R59, R49 ;  /* 0x0000003b3935723e */ /* 0x000fe40004807031 */
[----:B------:R-:W-:Y:S02]  /*b300*/  F2FP.SATFINITE.E4M3.F32.PACK_AB_MERGE_C R50, R61, R68, R60 ;  /* 0x000000443d32723e */ /* 0x000fe4000480703c */
[----:B------:R-:W-:Y:S02]  /*b310*/  F2FP.SATFINITE.E4M3.F32.PACK_AB_MERGE_C R54, R63, R80, R54 ;  /* 0x000000503f36723e */ /* 0x000fe40004807036 */
[----:B------:R-:W-:-:S07]  /*b320*/  MOV R49, R65 ;  /* 0x0000004100317202 */ /* 0x000fce0000000f00 */
.L_x_410:
[----:B------:R-:W-:Y:S05]  /*b330*/  BSYNC B2 ;  /* 0x0000000000027941 */ /* 0x000fea0003800000 */
.L_x_409:
        /* <DEDUP_REMOVED lines=14> */
[----:B0-----:R0:W-:Y:S01]  /*b420*/  STG.E.128 desc[UR42][R56.64], R48 ;  /* 0x0000003038007986 */ /* 0x0011e2000c101d2a */
[----:B------:R-:W-:-:S05]  /*b430*/  @!P3 IADD3.X R59, R59, UR5, RZ, P4, !PT ;  /* 0x000000053b3bbc10 */ /* 0x000fca000a7fe4ff */
[----:B---3--:R0:W-:Y:S04]  /*b440*/  @!P3 STG.E.128 desc[UR42][R58.64], R52 ;  /* 0x000000343a00b986 */ /* 0x0081e8000c101d2a */
.L_x_408:
[----:B------:R-:W-:Y:S05]  /*b450*/  BSYNC B1 ;  /* 0x0000000000017941 */ /* 0x000fea0003800000 */
.L_x_407:
[----:B0---4-:R-:W-:Y:S02]  /*b460*/  VIADD R49, R23, 0x60 ;  /* 0x0000006017317836 */ /* 0x011fe40000000000 */
[-C--:B--2---:R-:W-:Y:S02]  /*b470*/  IMAD R48, R114, R122.reuse, RZ ;  /* 0x0000007a72307224 */ /* 0x084fe400078e02ff */
[C---:B------:R-:W-:Y:S01]  /*b480*/  IMAD.WIDE.U32 R120, R49.reuse, R122, R120 ;  /* 0x0000007a31787225 */ /* 0x040fe200078e0078 */
[----:B------:R-:W-:-:S03]  /*b490*/  ISETP.GE.OR P3, PT, R49, R117, P0 ;  /* 0x000000753100720c */ /* 0x000fc60000766670 */
[----:B------:R-:W-:-:S10]  /*b4a0*/  IMAD R61, R49, R123, R48 ;  /* 0x0000007b313d7224 */ /* 0x000fd400078e0230 */
[----:B------:R-:W-:Y:S05]  /*b4b0*/  @P3 BRA `(.L_x_389) ;  /* 0x00000014006c3947 */ /* 0x000fea0003800000 */
[----:B------:R-:W2:Y:S01]  /*b4c0*/  LDL R50, [R1+0x10] ;  /* 0x0000100001327983 */ /* 0x000ea20000100800 */
[----:B------:R-:W0:Y:S03]  /*b4d0*/  LDC.64 R56, c[0x0][0x2e8] ;  /* 0x0000ba00ff387b82 */ /* 0x000e260000000a00 */
[----:B------:R-:W3:Y:S01]  /*b4e0*/  LDL R49, [R1+0x54] ;  /* 0x0000540001317983 */ /* 0x000ee20000100800 */
[----:B------:R-:W-:Y:S01]  /*b4f0*/  IMAD.IADD R61, R121, 0x1, R61 ;  /* 0x00000001793d7824 */ /* 0x000fe200078e023d */
[----:B------:R-:W-:Y:S01]  /*b500*/  IADD3 R59, P3, P4, R102, R120, R41 ;  /* 0x00000078663b7210 */ /* 0x000fe20007c7e029 */
[----:B------:R-:W-:Y:S01]  /*b510*/  VIADD R51, R23, 0x60 ;  /* 0x0000006017337836 */ /* 0x000fe20000000000 */
[----:B------:R-:W-:Y:S02]  /*b520*/  BSSY B1, `(.L_x_411) ;  /* 0x00000f6000017945 */ /* 0x000fe40003800000 */
[----:B------:R-:W-:-:S02]  /*b530*/  IADD3.X R48, R42, R61, R109, P3, P4 ;  /* 0x0000003d2a307210 */ /* 0x000fc40001fe846d */
[----:B------:R-:W-:-:S04]  /*b540*/  SHF.L.U32 R51, R51, 0x7, RZ ;  /* 0x0000000733337819 */ /* 0x000fc800000006ff */
[----:B------:R-:W-:Y:S02]  /*b550*/  LOP3.LUT R51, R51, 0x380, RZ, 0xc0, !PT ;  /* 0x0000038033337812 */ /* 0x000fe400078ec0ff */
[----:B0-----:R-:W-:-:S04]  /*b560*/  IADD3 R58, P3, R59, R56, RZ ;  /* 0x000000383b3a7210 */ /* 0x001fc80007f7e0ff */
[----:B------:R-:W-:Y:S02]  /*b570*/  IADD3.X R59, R48, R57, RZ, P3, !PT ;  /* 0x00000039303b7210 */ /* 0x000fe40001ffe4ff */
[----:B--2---:R-:W-:Y:S01]  /*b580*/  LOP3.LUT P6, RZ, R50, 0x2, RZ, 0xc0, !PT ;  /* 0x0000000232ff7812 */ /* 0x004fe200078cc0ff */
[----:B------:R-:W-:-:S03]  /*b590*/  VIADD R50, R23, 0x60 ;  /* 0x0000006017327836 */ /* 0x000fc60000000000 */
[----:B------:R-:W-:Y:S01]  /*b5a0*/  SEL R135, R35, R135, !P6 ;  /* 0x0000008723877207 */ /* 0x000fe20007000000 */
[----:B------:R-:W-:-:S03]  /*b5b0*/  IMAD.SHL.U32 R50, R50, 0x80, RZ ;  /* 0x0000008032327824 */ /* 0x000fc600078e00ff */
[----:B------:R-:W-:Y:S02]  /*b5c0*/  SHF.R.S32.HI R48, RZ, 0x1f, R135 ;  /* 0x0000001fff307819 */ /* 0x000fe40000011487 */
[----:B------:R-:W-:Y:S02]  /*b5d0*/  LOP3.LUT R50, R50, 0x380, RZ, 0xc0, !PT ;  /* 0x0000038032327812 */ /* 0x000fe400078ec0ff */
[----:B------:R-:W-:Y:S02]  /*b5e0*/  LEA.HI R135, R48, R135, RZ, 0x5 ;  /* 0x0000008730877211 */ /* 0x000fe400078f28ff */
[----:B------:R-:W-:Y:S02]  /*b5f0*/  SHF.R.U32.HI R50, RZ, 0x3, R50 ;  /* 0x00000003ff327819 */ /* 0x000fe40000011632 */
[----:B------:R-:W-:-:S04]  /*b600*/  LEA.HI.SX32 R135, R135, R108, 0x1b ;  /* 0x0000006c87877211 */ /* 0x000fc800078fdaff */
[----:B------:R-:W-:Y:S01]  /*b610*/  SHF.R.S32.HI R48, RZ, 0x1f, R135 ;  /* 0x0000001fff307819 */ /* 0x000fe20000011487 */
[----:B------:R-:W-:-:S03]  /*b620*/  IMAD.SHL.U32 R63, R135, 0x10, RZ ;  /* 0x00000010873f7824 */ /* 0x000fc600078e00ff */
[----:B------:R-:W-:Y:S02]  /*b630*/  LEA.HI R135, R48, R135, RZ, 0x3 ;  /* 0x0000008730877211 */ /* 0x000fe400078f18ff */
[----:B------:R-:W-:-:S03]  /*b640*/  LOP3.LUT R48, R51, 0x70, R63, 0xf8, !PT ;  /* 0x0000007033307812 */ /* 0x000fc600078ef83f */
[----:B------:R-:W-:Y:S01]  /*b650*/  IMAD.SHL.U32 R135, R135, 0x800, RZ ;  /* 0x0000080087877824 */ /* 0x000fe200078e00ff */
[----:B------:R-:W-:-:S04]  /*b660*/  LOP3.LUT R48, R48, R50, RZ, 0x3c, !PT ;  /* 0x0000003230307212 */ /* 0x000fc800078e3cff */
[----:B------:R-:W-:-:S04]  /*b670*/  LOP3.LUT R51, R135, 0xffffc000, RZ, 0xc0, !PT ;  /* 0xffffc00087337812 */ /* 0x000fc800078ec0ff */
[----:B---3--:R-:W-:Y:S01]  /*b680*/  IADD3 R51, R48, R51, R49 ;  /* 0x0000003330337210 */ /* 0x008fe20007ffe031 */
[----:B------:R-:W-:-:S04]  /*b690*/  IMAD R49, R232, 0x8000, R27 ;  /* 0x00008000e8317824 */ /* 0x000fc800078e021b */
[----:B------:R-:W-:Y:S02]  /*b6a0*/  IMAD R51, R232, 0x8000, R51 ;  /* 0x00008000e8337824 */ /* 0x000fe400078e0233 */
[----:B------:R-:W-:-:S03]  /*b6b0*/  IMAD.IADD R49, R22, 0x1, R49 ;  /* 0x0000000116317824 */ /* 0x000fc600078e0231 */
[----:B------:R-:W-:-:S03]  /*b6c0*/  IADD3 R52, R22, R51, RZ ;  /* 0x0000003316347210 */ /* 0x000fc60007ffe0ff */
[----:B------:R-:W0:Y:S04]  /*b6d0*/  LDS.128 R48, [R49+0x28400] ;  /* 0x0284000031307984 */ /* 0x000e280000000c00 */
[----:B------:R-:W2:Y:S01]  /*b6e0*/  LDS.128 R52, [R52+0x28400] ;  /* 0x0284000034347984 */ /* 0x000ea20000000c00 */
[----:B------:R-:W-:Y:S05]  /*b6f0*/  @P2 BRA `(.L_x_412) ;  /* 0x0000000c00602947 */ /* 0x000fea0003800000 */
[----:B------:R-:W-:Y:S02]  /*b700*/  LOP3.LUT R62, R77, 0xff, RZ, 0xc0, !PT ;  /* 0x000000ff4d3e7812 */ /* 0x000fe400078ec0ff */
[--C-:B------:R-:W-:Y:S02]  /*b710*/  SHF.R.U32.HI R67, RZ, 0x18, R77.reuse ;  /* 0x00000018ff437819 */ /* 0x100fe4000001164d */
[--C-:B------:R-:W-:Y:S02]  /*b720*/  SHF.R.U32.HI R64, RZ, 0x8, R77.reuse ;  /* 0x00000008ff407819 */ /* 0x100fe4000001164d */
[----:B------:R-:W-:Y:S02]  /*b730*/  SHF.R.U32.HI R66, RZ, 0x10, R77 ;  /* 0x00000010ff427819 */ /* 0x000fe4000001164d */
[----:B------:R-:W-:Y:S01]  /*b740*/  PRMT R67, R67, 0x654, R62 ;  /* 0x0000065443437816 */ /* 0x000fe2000000003e */
[----:B------:R-:W-:Y:S01]  /*b750*/  IMAD.SHL.U32 R62, R64, 0x100, RZ ;  /* 0x00000100403e7824 */ /* 0x000fe200078e00ff */
[----:B------:R-:W-:Y:S01]  /*b760*/  SHF.R.U32.HI R68, RZ, 0x8, R73 ;  /* 0x00000008ff447819 */ /* 0x000fe20000011649 */
[----:B------:R-:W-:Y:S01]  /*b770*/  IMAD.U32 R66, R66, 0x10000, RZ ;  /* 0x0001000042427824 */ /* 0x000fe200078e00ff */
[----:B------:R-:W-:-:S02]  /*b780*/  LOP3.LUT R60, R73, 0xff, RZ, 0xc0, !PT ;  /* 0x000000ff493c7812 */ /* 0x000fc400078ec0ff */
[--C-:B------:R-:W-:Y:S02]  /*b790*/  SHF.R.U32.HI R65, RZ, 0x18, R73.reuse ;  /* 0x00000018ff417819 */ /* 0x100fe40000011649 */
[----:B------:R-:W-:Y:S02]  /*b7a0*/  SHF.R.U32.HI R69, RZ, 0x10, R73 ;  /* 0x00000010ff457819 */ /* 0x000fe40000011649 */
[----:B------:R-:W-:Y:S01]  /*b7b0*/  PRMT R65, R65, 0x654, R60 ;  /* 0x0000065441417816 */ /* 0x000fe2000000003c */
[----:B------:R-:W-:Y:S01]  /*b7c0*/  IMAD.SHL.U32 R60, R68, 0x100, RZ ;  /* 0x00000100443c7824 */ /* 0x000fe200078e00ff */
[----:B------:R-:W-:Y:S01]  /*b7d0*/  LOP3.LUT R67, R67, 0xff00, R62, 0xf8, !PT ;  /* 0x0000ff0043437812 */ /* 0x000fe200078ef83e */
[----:B------:R-:W-:Y:S01]  /*b7e0*/  IMAD.U32 R64, R69, 0x10000, RZ ;  /* 0x0001000045407824 */ /* 0x000fe200078e00ff */
[----:B0-----:R-:W-:Y:S02]  /*b7f0*/  F2FP.F16.E4M3.UNPACK_B R62, R49 ;  /* 0x00000031ff3e723e */ /* 0x001fe400020006ff */
[----:B------:R-:W-:-:S02]  /*b800*/  LOP3.LUT R66, R67, 0xff0000, R66, 0xf8, !PT ;  /* 0x00ff000043427812 */ /* 0x000fc400078ef842 */
[----:B--2---:R-:W-:Y:S02]  /*b810*/  MOV R67, R53 ;  /* 0x0000003500437202 */ /* 0x004fe40000000f00 */
[----:B------:R-:W-:Y:S02]  /*b820*/  LOP3.LUT R65, R65, 0xff00, R60, 0xf8, !PT ;  /* 0x0000ff0041417812 */ /* 0x000fe400078ef83c */
[-C--:B------:R-:W-:Y:S02]  /*b830*/  F2FP.F16.E4M3.UNPACK_B R68, R67.reuse ;  /* 0x00000043ff44723e */ /* 0x080fe400020006ff */
[----:B------:R-:W-:Y:S02]  /*b840*/  F2FP.F16.E4M3.UNPACK_B R70, R66 ;  /* 0x00000042ff46723e */ /* 0x000fe400020006ff */
[----:B------:R-:W-:Y:S01]  /*b850*/  LOP3.LUT R64, R65, 0xff0000, R64, 0xf8, !PT ;  /* 0x00ff000041407812 */ /* 0x000fe200078ef840 */
[----:B------:R-:W-:Y:S01]  /*b860*/  HADD2.F32 R60, -RZ, R68.H0_H0 ;  /* 0x20000044ff3c7230 */ /* 0x000fe20000004100 */
[----:B------:R-:W-:Y:S01]  /*b870*/  F2FP.F16.E4M3.UNPACK_B R67, R67.H1 ;  /* 0x00000043ff43723e */ /* 0x000fe200030006ff */
[----:B------:R-:W-:Y:S01]  /*b880*/  HADD2.F32 R71, -RZ, R70.H0_H0 ;  /* 0x20000046ff477230 */ /* 0x000fe20000004100 */
[-C--:B------:R-:W-:Y:S01]  /*b890*/  F2FP.F16.E4M3.UNPACK_B R53, R64.reuse ;  /* 0x00000040ff35723e */ /* 0x080fe200020006ff */
[----:B------:R-:W-:Y:S01]  /*b8a0*/  HADD2.F32 R65, -RZ, R62.H0_H0 ;  /* 0x2000003eff417230 */ /* 0x000fe20000004100 */
[----:B------:R-:W-:Y:S01]  /*b8b0*/  F2FP.F16.E4M3.UNPACK_B R64, R64.H1 ;  /* 0x00000040ff40723e */ /* 0x000fe200030006ff */
[----:B------:R-:W-:-:S02]  /*b8c0*/  HADD2.F32 R68, -RZ, R68.H1_H1 ;  /* 0x30000044ff447230 */ /* 0x000fc40000004100 */
[CC--:B------:R-:W-:Y:S01]  /*b8d0*/  FMUL.FTZ R72, R60.reuse, R71.reuse ;  /* 0x000000473c487220 */ /* 0x0c0fe20000410000 */
[--C-:B------:R-:W-:Y:S02]  /*b8e0*/  HADD2.F32 R69, -RZ, R53.reuse.H0_H0 ;  /* 0x20000035ff457230 */ /* 0x100fe40000004100 */
[----:B------:R-:W-:Y:S01]  /*b8f0*/  FMUL.FTZ R71, R65, R71 ;  /* 0x0000004741477220 */ /* 0x000fe20000410000 */
[----:B------:R-:W-:Y:S01]  /*b900*/  HADD2.F32 R62, -RZ, R62.H1_H1 ;  /* 0x3000003eff3e7230 */ /* 0x000fe20000004100 */
[----:B------:R-:W-:Y:S01]  /*b910*/  LOP3.LUT R73, R79, 0xff0000ff, RZ, 0xc0, !PT ;  /* 0xff0000ff4f497812 */ /* 0x000fe200078ec0ff */
[----:B------:R-:W-:Y:S02]  /*b920*/  HADD2.F32 R53, -RZ, R53.H1_H1 ;  /* 0x30000035ff357230 */ /* 0x000fe40000004100 */
[-C--:B------:R-:W-:Y:S01]  /*b930*/  FFMA.FTZ R65, R65, R69.reuse, -R72 ;  /* 0x0000004541417223 */ /* 0x080fe20000010848 */
[----:B------:R-:W-:Y:S01]  /*b940*/  FFMA.FTZ R60, R60, R69, R71 ;  /* 0x000000453c3c7223 */ /* 0x000fe20000010047 */
[----:B------:R-:W-:-:S02]  /*b950*/  HADD2.F32 R69, -RZ, R70.H1_H1 ;  /* 0x30000046ff457230 */ /* 0x000fc40000004100 */
[--C-:B------:R-:W-:Y:S02]  /*b960*/  HADD2.F32 R70, -RZ, R64.reuse.H0_H0 ;  /* 0x20000040ff467230 */ /* 0x100fe40000004100 */
[----:B------:R-:W-:Y:S02]  /*b970*/  HADD2.F32 R64, -RZ, R64.H1_H1 ;  /* 0x30000040ff407230 */ /* 0x000fe40000004100 */
[-C--:B------:R-:W-:Y:S01]  /*b980*/  FMUL.FTZ R71, R68, R69.reuse ;  /* 0x0000004544477220 */ /* 0x080fe20000410000 */
[----:B------:R-:W-:-:S03]  /*b990*/  FMUL.FTZ R69, R62, R69 ;  /* 0x000000453e457220 */ /* 0x000fc60000410000 */
[-C--:B------:R-:W-:Y:S01]  /*b9a0*/  FFMA.FTZ R62, R62, R53.reuse, -R71 ;  /* 0x000000353e3e7223 */ /* 0x080fe20000010847 */
[----:B------:R-:W-:Y:S01]  /*b9b0*/  FFMA.FTZ R53, R68, R53, R69 ;  /* 0x0000003544357223 */ /* 0x000fe20000010045 */
[----:B------:R-:W-:Y:S02]  /*b9c0*/  F2FP.F16.E4M3.UNPACK_B R68, R66.H1 ;  /* 0x00000042ff44723e */ /* 0x000fe400030006ff */
[----:B------:R-:W-:Y:S01]  /*b9d0*/  F2FP.F16.E4M3.UNPACK_B R66, R49.H1 ;  /* 0x00000031ff42723e */ /* 0x000fe200030006ff */
[--C-:B------:R-:W-:Y:S02]  /*b9e0*/  HADD2.F32 R49, -RZ, R67.reuse.H0_H0 ;  /* 0x20000043ff317230 */ /* 0x100fe40000004100 */
[----:B------:R-:W-:Y:S02]  /*b9f0*/  HADD2.F32 R72, -RZ, R68.H0_H0 ;  /* 0x20000044ff487230 */ /* 0x000fe40000004100 */
[----:B------:R-:W-:Y:S02]  /*ba00*/  HADD2.F32 R71, -RZ, R66.H0_H0 ;  /* 0x20000042ff477230 */ /* 0x000fe40000004100 */
[----:B------:R-:W-:-:S02]  /*ba10*/  HADD2.F32 R67, -RZ, R67.H1_H1 ;  /* 0x30000043ff437230 */ /* 0x000fc40000004100 */
[-C--:B------:R-:W-:Y:S01]  /*ba20*/  FMUL.FTZ R74, R49, R72.reuse ;  /* 0x00000048314a7220 */ /* 0x080fe20000410000 */
[----:B------:R-:W-:Y:S02]  /*ba30*/  HADD2.F32 R68, -RZ, R68.H1_H1 ;  /* 0x30000044ff447230 */ /* 0x000fe40000004100 */
[C---:B------:R-:W-:Y:S01]  /*ba40*/  FMUL.FTZ R72, R71.reuse, R72 ;  /* 0x0000004847487220 */ /* 0x040fe20000410000 */
[----:B------:R-:W-:Y:S02]  /*ba50*/  HADD2.F32 R66, -RZ, R66.H1_H1 ;  /* 0x30000042ff427230 */ /* 0x000fe40000004100 */
[----:B------:R-:W-:Y:S01]  /*ba60*/  FFMA.FTZ R71, R71, R70, -R74 ;  /* 0x0000004647477223 */ /* 0x000fe2000001084a */
[----:B------:R-:W-:Y:S01]  /*ba70*/  FMUL.FTZ R69, R67, R68 ;  /* 0x0000004443457220 */ /* 0x000fe20000410000 */
[----:B------:R-:W-:Y:S01]  /*ba80*/  FFMA.FTZ R49, R49, R70, R72 ;  /* 0x0000004631317223 */ /* 0x000fe20000010048 */
[C---:B------:R-:W-:Y:S01]  /*ba90*/  FMUL.FTZ R68, R66.reuse, R68 ;  /* 0x0000004442447220 */ /* 0x040fe20000410000 */
[----:B------:R-:W-:Y:S01]  /*baa0*/  SHF.R.U32.HI R70, RZ, 0x8, R79 ;  /* 0x00000008ff467819 */ /* 0x000fe2000001164f */
[-C--:B------:R-:W-:Y:S01]  /*bab0*/  FFMA.FTZ R74, R66, R64.reuse, -R69 ;  /* 0x00000040424a7223 */ /* 0x080fe20000010845 */
[--C-:B------:R-:W-:Y:S01]  /*bac0*/  SHF.R.U32.HI R72, RZ, 0x8, R75.reuse ;  /* 0x00000008ff487819 */ /* 0x100fe2000001164b */
[----:B------:R-:W-:Y:S01]  /*bad0*/  FFMA.FTZ R64, R67, R64, R68 ;  /* 0x0000004043407223 */ /* 0x000fe20000010044 */
[----:B------:R-:W-:Y:S01]  /*bae0*/  LOP3.LUT R68, R75, 0xff, RZ, 0xc0, !PT ;  /* 0x000000ff4b447812 */ /* 0x000fe200078ec0ff */
[----:B------:R-:W-:Y:S01]  /*baf0*/  IMAD.SHL.U32 R70, R70, 0x100, RZ ;  /* 0x0000010046467824 */ /* 0x000fe200078e00ff */
[----:B------:R-:W-:-:S02]  /*bb00*/  SHF.R.U32.HI R69, RZ, 0x18, R75 ;  /* 0x00000018ff457819 */ /* 0x000fc4000001164b */
[----:B------:R-:W-:Y:S02]  /*bb10*/  SHF.R.U32.HI R67, RZ, 0x10, R79 ;  /* 0x00000010ff437819 */ /* 0x000fe4000001164f */
[----:B------:R-:W-:Y:S01]  /*bb20*/  PRMT R69, R69, 0x654, R68 ;  /* 0x0000065445457816 */ /* 0x000fe20000000044 */
[----:B------:R-:W-:Y:S01]  /*bb30*/  IMAD.SHL.U32 R68, R72, 0x100, RZ ;  /* 0x0000010048447824 */ /* 0x000fe200078e00ff */
[----:B------:R-:W-:Y:S01]  /*bb40*/  SHF.R.U32.HI R66, RZ, 0x10, R75 ;  /* 0x00000010ff427819 */ /* 0x000fe2000001164b */
[----:B------:R-:W-:Y:S01]  /*bb50*/  IMAD.U32 R67, R67, 0x10000, RZ ;  /* 0x0001000043437824 */ /* 0x000fe200078e00ff */
[----:B------:R-:W-:Y:S02]  /*bb60*/  LOP3.LUT R72, R73, 0xff00, R70, 0xf8, !PT ;  /* 0x0000ff0049487812 */ /* 0x000fe400078ef846 */
[----:B------:R-:W-:Y:S01]  /*bb70*/  LOP3.LUT R69, R69, 0xff00, R68, 0xf8, !PT ;  /* 0x0000ff0045457812 */ /* 0x000fe200078ef844 */
[----:B------:R-:W-:Y:S01]  /*bb80*/  IMAD.U32 R66, R66, 0x10000, RZ ;  /* 0x0001000042427824 */ /* 0x000fe200078e00ff */
[----:B------:R-:W-:-:S02]  /*bb90*/  LOP3.LUT R72, R72, 0xff0000, R67, 0xf8, !PT ;  /* 0x00ff000048487812 */ /* 0x000fc400078ef843 */
[----:B------:R-:W-:Y:S02]  /*bba0*/  F2FP.F16.E4M3.UNPACK_B R75, R55 ;  /* 0x00000037ff4b723e */ /* 0x000fe400020006ff */
[----:B------:R-:W-:Y:S02]  /*bbb0*/  F2FP.F16.E4M3.UNPACK_B R68, R72 ;  /* 0x00000048ff44723e */ /* 0x000fe400020006ff */
[----:B------:R-:W-:Y:S01]  /*bbc0*/  LOP3.LUT R70, R69, 0xff0000, R66, 0xf8, !PT ;  /* 0x00ff000045467812 */ /* 0x000fe200078ef842 */
[--C-:B------:R-:W-:Y:S01]  /*bbd0*/  HADD2.F32 R67, -RZ, R75.reuse.H0_H0 ;  /* 0x2000004bff437230 */ /* 0x100fe20000004100 */
[----:B------:R-:W-:Y:S01]  /*bbe0*/  F2FP.F16.E4M3.UNPACK_B R73, R51 ;  /* 0x00000033ff49723e */ /* 0x000fe200020006ff */
[----:B------:R-:W-:Y:S01]  /*bbf0*/  HADD2.F32 R78, -RZ, R68.H0_H0 ;  /* 0x20000044ff4e7230 */ /* 0x000fe20000004100 */
[----:B------:R-:W-:Y:S01]  /*bc00*/  F2FP.F16.E4M3.UNPACK_B R66, R70 ;  /* 0x00000046ff42723e */ /* 0x000fe200020006ff */
[----:B------:R-:W-:Y:S01]  /*bc10*/  HADD2.F32 R75, -RZ, R75.H1_H1 ;  /* 0x3000004bff4b7230 */ /* 0x000fe20000004100 */
[----:B------:R-:W-:Y:S01]  /*bc20*/  F2FP.F16.E4M3.UNPACK_B R72, R72.H1 ;  /* 0x00000048ff48723e */ /* 0x000fe200030006ff */
[----:B------:R-:W-:-:S02]  /*bc30*/  HADD2.F32 R69, -RZ, R73.H0_H0 ;  /* 0x20000049ff457230 */ /* 0x000fc40000004100 */
[----:B------:R-:W-:Y:S01]  /*bc40*/  FMUL.FTZ R80, R67, R78 ;  /* 0x0000004e43507220 */ /* 0x000fe20000410000 */
[----:B------:R-:W-:Y:S01]  /*bc50*/  HADD2.F32 R76, -RZ, R66.H0_H0 ;  /* 0x20000042ff4c7230 */ /* 0x000fe20000004100 */
[----:B------:R-:W-:Y:S01]  /*bc60*/  F2FP.F16.E4M3.UNPACK_B R70, R70.H1 ;  /* 0x00000046ff46723e */ /* 0x000fe200030006ff */
[----:B------:R-:W-:Y:S02]  /*bc70*/  HADD2.F32 R68, -RZ, R68.H1_H1 ;  /* 0x30000044ff447230 */ /* 0x000fe40000004100 */
[C---:B------:R-:W-:Y:S01]  /*bc80*/  FMUL.FTZ R78, R69.reuse, R78 ;  /* 0x0000004e454e7220 */ /* 0x040fe20000410000 */
[----:B------:R-:W-:Y:S02]  /*bc90*/  HADD2.F32 R73, -RZ, R73.H1_H1 ;  /* 0x30000049ff497230 */ /* 0x000fe40000004100 */
[-C--:B------:R-:W-:Y:S01]  /*bca0*/  FFMA.FTZ R69, R69, R76.reuse, -R80 ;  /* 0x0000004c45457223 */ /* 0x080fe20000010850 */
[----:B------:R-:W-:Y:S02]  /*bcb0*/  HADD2.F32 R66, -RZ, R66.H1_H1 ;  /* 0x30000042ff427230 */ /* 0x000fe40000004100 */
[----:B------:R-:W-:Y:S01]  /*bcc0*/  FFMA.FTZ R67, R67, R76, R78 ;  /* 0x0000004c43437223 */ /* 0x000fe2000001004e */
[-C--:B------:R-:W-:Y:S01]  /*bcd0*/  FMUL.FTZ R76, R75, R68.reuse ;  /* 0x000000444b4c7220 */ /* 0x080fe20000410000 */
[----:B------:R-:W-:Y:S01]  /*bce0*/  FMUL.FTZ R78, R73, R68 ;  /* 0x00000044494e7220 */ /* 0x000fe20000410000 */
[----:B------:R-:W-:-:S02]  /*bcf0*/  F2FP.SATFINITE.E4M3.F32.PACK_AB_MERGE_C R64, R64, R49, RZ ;  /* 0x000000314040723e */ /* 0x000fc400048070ff */
[-C--:B------:R-:W-:Y:S01]  /*bd00*/  FFMA.FTZ R68, R73, R66.reuse, -R76 ;  /* 0x0000004249447223 */ /* 0x080fe2000001084c */
[----:B------:R-:W-:Y:S01]  /*bd10*/  FFMA.FTZ R66, R75, R66, R78 ;  /* 0x000000424b427223 */ /* 0x000fe2000001004e */
[----:B------:R-:W-:Y:S01]  /*bd20*/  F2FP.F16.E4M3.UNPACK_B R73, R55.H1 ;  /* 0x00000037ff49723e */ /* 0x000fe200030006ff */
[----:B------:R-:W-:Y:S01]  /*bd30*/  HADD2.F32 R78, -RZ, R72.H0_H0 ;  /* 0x20000048ff4e7230 */ /* 0x000fe20000004100 */
[----:B------:R-:W-:Y:S01]  /*bd40*/  F2FP.F16.E4M3.UNPACK_B R75, R51.H1 ;  /* 0x00000033ff4b723e */ /* 0x000fe200030006ff */
[----:B------:R-:W-:Y:S01]  /*bd50*/  HADD2.F32 R76, -RZ, R70.H0_H0 ;  /* 0x20000046ff4c7230 */ /* 0x000fe20000004100 */
[----:B------:R-:W-:Y:S01]  /*bd60*/  F2FP.SATFINITE.E4M3.F32.PACK_AB_MERGE_C R53, R53, R60, R64 ;  /* 0x0000003c3535723e */ /* 0x000fe20004807040 */
        /* <DEDUP_REMOVED lines=12> */
[----:B------:R-:W-:Y:S01]  /*be30*/  FFMA.FTZ R72, R75, R70, -R76 ;  /* 0x000000464b487223 */ /* 0x000fe2000001084c */
[----:B------:R-:W-:Y:S01]  /*be40*/  MOV R75, R52 ;  /* 0x00000034004b7202 */ /* 0x000fe20000000f00 */
[----:B------:R-:W-:Y:S01]  /*be50*/  IMAD.MOV.U32 R76, RZ, RZ, R48 ;  /* 0x000000ffff4c7224 */ /* 0x000fe200078e0030 */
[----:B------:R-:W-:Y:S01]  /*be60*/  F2FP.SATFINITE.E4M3.F32.PACK_AB_MERGE_C R48, R74, R71, RZ ;  /* 0x000000474a30723e */ /* 0x000fe200048070ff */
[----:B------:R-:W-:Y:S01]  /*be70*/  FFMA.FTZ R70, R73, R70, R78 ;  /* 0x0000004649467223 */ /* 0x000fe2000001004e */
[----:B------:R-:W-:Y:S02]  /*be80*/  F2FP.F16.E4M3.UNPACK_B R52, R133.H1 ;  /* 0x00000085ff34723e */ /* 0x000fe400030006ff */
[----:B------:R-:W-:Y:S02]  /*be90*/  F2FP.F16.E4M3.UNPACK_B R74, R75.H1 ;  /* 0x0000004bff4a723e */ /* 0x000fe400030006ff */
[-C--:B------:R-:W-:Y:S01]  /*bea0*/  F2FP.F16.E4M3.UNPACK_B R77, R76.reuse.H1 ;  /* 0x0000004cff4d723e */ /* 0x080fe200030006ff */
[--C-:B------:R-:W-:Y:S01]  /*beb0*/  HADD2.F32 R82, -RZ, R52.reuse.H0_H0 ;  /* 0x20000034ff527230 */ /* 0x100fe20000004100 */
[----:B------:R-:W-:Y:S01]  /*bec0*/  F2FP.F16.E4M3.UNPACK_B R78, R131.H1 ;  /* 0x00000083ff4e723e */ /* 0x000fe200030006ff */
[----:B------:R-:W-:Y:S01]  /*bed0*/  HADD2.F32 R79, -RZ, R52.H1_H1 ;  /* 0x30000034ff4f7230 */ /* 0x000fe20000004100 */
[----:B------:R-:W-:Y:S01]  /*bee0*/  F2FP.F16.E4M3.UNPACK_B R133, R133 ;  /* 0x00000085ff85723e */ /* 0x000fe200020006ff */
[--C-:B------:R-:W-:Y:S01]  /*bef0*/  HADD2.F32 R52, -RZ, R74.reuse.H1_H1 ;  /* 0x3000004aff347230 */ /* 0x100fe20000004100 */
[----:B------:R-:W-:Y:S01]  /*bf00*/  F2FP.F16.E4M3.UNPACK_B R75, R75 ;  /* 0x0000004bff4b723e */ /* 0x000fe200020006ff */
[----:B------:R-:W-:Y:S01]  /*bf10*/  HADD2.F32 R71, -RZ, R74.H0_H0 ;  /* 0x2000004aff477230 */ /* 0x000fe20000004100 */
[----:B------:R-:W-:Y:S01]  /*bf20*/  F2FP.F16.E4M3.UNPACK_B R76, R76 ;  /* 0x0000004cff4c723e */ /* 0x000fe200020006ff */
[----:B------:R-:W-:-:S02]  /*bf30*/  HADD2.F32 R73, -RZ, R77.H0_H0 ;  /* 0x2000004dff497230 */ /* 0x000fc40000004100 */
[-C--:B------:R-:W-:Y:S01]  /*bf40*/  FMUL.FTZ R81, R52, R79.reuse ;  /* 0x0000004f34517220 */ /* 0x080fe20000410000 */
[----:B------:R-:W-:Y:S02]  /*bf50*/  HADD2.F32 R74, -RZ, R77.H1_H1 ;  /* 0x3000004dff4a7230 */ /* 0x000fe40000004100 */
[-C--:B------:R-:W-:Y:S01]  /*bf60*/  FMUL.FTZ R84, R71, R82.reuse ;  /* 0x0000005247547220 */ /* 0x080fe20000410000 */
[--C-:B------:R-:W-:Y:S02]  /*bf70*/  HADD2.F32 R77, -RZ, R78.reuse.H1_H1 ;  /* 0x3000004eff4d7230 */ /* 0x100fe40000004100 */
[----:B------:R-:W-:Y:S01]  /*bf80*/  FMUL.FTZ R82, R73, R82 ;  /* 0x0000005249527220 */ /* 0x000fe20000410000 */
[----:B------:R-:W-:Y:S02]  /*bf90*/  HADD2.F32 R80, -RZ, R78.H0_H0 ;  /* 0x2000004eff507230 */ /* 0x000fe40000004100 */
[C---:B------:R-:W-:Y:S01]  /*bfa0*/  FMUL.FTZ R79, R74.reuse, R79 ;  /* 0x0000004f4a4f7220 */ /* 0x040fe20000410000 */
[----:B------:R-:W-:Y:S01]  /*bfb0*/  F2FP.F16.E4M3.UNPACK_B R131, R131 ;  /* 0x00000083ff83723e */ /* 0x000fe200020006ff */
[----:B------:R-:W-:Y:S01]  /*bfc0*/  FFMA.FTZ R74, R74, R77, -R81 ;  /* 0x0000004d4a4a7223 */ /* 0x000fe20000010851 */
[----:B------:R-:W-:-:S02]  /*bfd0*/  HADD2.F32 R81, -RZ, R133.H0_H0 ;  /* 0x20000085ff517230 */ /* 0x000fc40000004100 */
[-C--:B------:R-:W-:Y:S01]  /*bfe0*/  FFMA.FTZ R73, R73, R80.reuse, -R84 ;  /* 0x0000005049497223 */ /* 0x080fe20000010854 */
[----:B------:R-:W-:Y:S02]  /*bff0*/  HADD2.F32 R78, -RZ, R75.H0_H0 ;  /* 0x2000004bff4e7230 */ /* 0x000fe40000004100 */
[----:B------:R-:W-:Y:S01]  /*c000*/  FFMA.FTZ R71, R71, R80, R82 ;  /* 0x0000005047477223 */ /* 0x000fe20000010052 */
[----:B------:R-:W-:Y:S01]  /*c010*/  FFMA.FTZ R52, R52, R77, R79 ;  /* 0x0000004d34347223 */ /* 0x000fe2000001004f */
[----:B------:R-:W-:Y:S01]  /*c020*/  HADD2.F32 R80, -RZ, R76.H0_H0 ;  /* 0x2000004cff507230 */ /* 0x000fe20000004100 */
[----:B------:R-:W-:Y:S01]  /*c030*/  F2FP.SATFINITE.E4M3.F32.PACK_AB_MERGE_C R74, R74, R73, RZ ;  /* 0x000000494a4a723e */ /* 0x000fe200048070ff */
[----:B------:R-:W-:Y:S02]  /*c040*/  HADD2.F32 R79, -RZ, R131.H0_H0 ;  /* 0x20000083ff4f7230 */ /* 0x000fe40000004100 */
[----:B------:R-:W-:Y:S01]  /*c050*/  FMUL.FTZ R77, R78, R81 ;  /* 0x000000514e4d7220 */ /* 0x000fe20000410000 */
[----:B------:R-:W-:-:S02]  /*c060*/  HADD2.F32 R133, -RZ, R133.H1_H1 ;  /* 0x30000085ff857230 */ /* 0x000fc40000004100 */
[C---:B------:R-:W-:Y:S01]  /*c070*/  FMUL.FTZ R81, R80.reuse, R81 ;  /* 0x0000005150517220 */ /* 0x040fe20000410000 */
[----:B------:R-:W-:Y:S02]  /*c080*/  HADD2.F32 R76, -RZ, R76.H1_H1 ;  /* 0x3000004cff4c7230 */ /* 0x000fe40000004100 */
[-C--:B------:R-:W-:Y:S01]  /*c090*/  FFMA.FTZ R77, R80, R79.reuse, -R77 ;  /* 0x0000004f504d7223 */ /* 0x080fe2000001084d */
[----:B------:R-:W-:Y:S02]  /*c0a0*/  HADD2.F32 R80, -RZ, R75.H1_H1 ;  /* 0x3000004bff507230 */ /* 0x000fe40000004100 */
[----:B------:R-:W-:Y:S01]  /*c0b0*/  FFMA.FTZ R78, R78, R79, R81 ;  /* 0x0000004f4e4e7223 */ /* 0x000fe20000010051 */
[----:B------:R-:W-:Y:S01]  /*c0c0*/  HADD2.F32 R131, -RZ, R131.H1_H1 ;  /* 0x30000083ff837230 */ /* 0x000fe20000004100 */
[-C--:B------:R-:W-:Y:S01]  /*c0d0*/  F2FP.F16.E4M3.UNPACK_B R81, R132.reuse.H1 ;  /* 0x00000084ff51723e */ /* 0x080fe200030006ff */
[-C--:B------:R-:W-:Y:S01]  /*c0e0*/  FMUL.FTZ R75, R80, R133.reuse ;  /* 0x00000085504b7220 */ /* 0x080fe20000410000 */
[----:B------:R-:W-:Y:S01]  /*c0f0*/  FMUL.FTZ R133, R76, R133 ;  /* 0x000000854c857220 */ /* 0x000fe20000410000 */
[----:B------:R-:W-:-:S02]  /*c100*/  F2FP.F16.E4M3.UNPACK_B R132, R132 ;  /* 0x00000084ff84723e */ /* 0x000fc400020006ff */
[--C-:B------:R-:W-:Y:S02]  /*c110*/  HADD2.F32 R85, -RZ, R81.reuse.H0_H0 ;  /* 0x20000051ff557230 */ /* 0x100fe40000004100 */
[-C--:B------:R-:W-:Y:S01]  /*c120*/  FFMA.FTZ R76, R76, R131.reuse, -R75 ;  /* 0x000000834c4c7223 */ /* 0x080fe2000001084b */
[----:B------:R-:W-:Y:S01]  /*c130*/  FFMA.FTZ R73, R80, R131, R133 ;  /* 0x0000008350497223 */ /* 0x000fe20000010085 */
[-C--:B------:R-:W-:Y:S01]  /*c140*/  F2FP.F16.E4M3.UNPACK_B R75, R130.reuse.H1 ;  /* 0x00000082ff4b723e */ /* 0x080fe200030006ff */
[----:B------:R-:W-:Y:S01]  /*c150*/  HADD2.F32 R81, -RZ, R81.H1_H1 ;  /* 0x30000051ff517230 */ /* 0x000fe20000004100 */
[----:B------:R-:W-:Y:S02]  /*c160*/  F2FP.F16.E4M3.UNPACK_B R130, R130 ;  /* 0x00000082ff82723e */ /* 0x000fe400020006ff */
[----:B------:R-:W-:Y:S01]  /*c170*/  F2FP.SATFINITE.E4M3.F32.PACK_AB_MERGE_C R77, R76, R77, R74 ;  /* 0x0000004d4c4d723e */ /* 0x000fe2000480704a */
[----:B------:R-:W-:Y:S01]  /*c180*/  IMAD.MOV.U32 R74, RZ, RZ, R54 ;  /* 0x000000ffff4a7224 */ /* 0x000fe200078e0036 */
[----:B------:R-:W-:Y:S01]  /*c190*/  F2FP.SATFINITE.E4M3.F32.PACK_AB_MERGE_C R55, R72, R55, RZ ;  /* 0x000000374837723e */ /* 0x000fe200048070ff */
[----:B------:R-:W-:Y:S01]  /*c1a0*/  IMAD.MOV.U32 R76, RZ, RZ, R50 ;  /* 0x000000ffff4c7224 */ /* 0x000fe200078e0032 */
[----:B------:R-:W-:Y:S01]  /*c1b0*/  F2FP.SATFINITE.E4M3.F32.PACK_AB_MERGE_C R52, R52, R71, RZ ;  /* 0x000000473434723e */ /* 0x000fe200048070ff */
[--C-:B------:R-:W-:Y:S01]  /*c1c0*/  HADD2.F32 R83, -RZ, R75.reuse.H0_H0 ;  /* 0x2000004bff537230 */ /* 0x100fe20000004100 */
[----:B------:R-:W-:Y:S01]  /*c1d0*/  F2FP.F16.E4M3.UNPACK_B R80, R74.H1 ;  /* 0x0000004aff50723e */ /* 0x000fe200030006ff */
[----:B------:R-:W-:Y:S01]  /*c1e0*/  HADD2.F32 R75, -RZ, R75.H1_H1 ;  /* 0x3000004bff4b7230 */ /* 0x000fe20000004100 */
[----:B------:R-:W-:-:S02]  /*c1f0*/  F2FP.F16.E4M3.UNPACK_B R79, R76.H1 ;  /* 0x0000004cff4f723e */ /* 0x000fc400030006ff */
[----:B------:R-:W-:Y:S01]  /*c200*/  F2FP.F16.E4M3.UNPACK_B R74, R74 ;  /* 0x0000004aff4a723e */ /* 0x000fe200020006ff */
[--C-:B------:R-:W-:Y:S01]  /*c210*/  HADD2.F32 R54, -RZ, R80.reuse.H0_H0 ;  /* 0x20000050ff367230 */ /* 0x100fe20000004100 */
[----:B------:R-:W-:Y:S01]  /*c220*/  F2FP.F16.E4M3.UNPACK_B R76, R76 ;  /* 0x0000004cff4c723e */ /* 0x000fe200020006ff */
[--C-:B------:R-:W-:Y:S01]  /*c230*/  HADD2.F32 R50, -RZ, R79.reuse.H0_H0 ;  /* 0x2000004fff327230 */ /* 0x100fe20000004100 */
[----:B------:R-:W-:Y:S01]  /*c240*/  F2FP.SATFINITE.E4M3.F32.PACK_AB_MERGE_C R70, R70, R51, RZ ;  /* 0x000000334646723e */ /* 0x000fe200048070ff */
[----:B------:R-:W-:Y:S02]  /*c250*/  HADD2.F32 R80, -RZ, R80.H1_H1 ;  /* 0x30000050ff507230 */ /* 0x000fe40000004100 */
[-C--:B------:R-:W-:Y:S01]  /*c260*/  FMUL.FTZ R87, R54, R85.reuse ;  /* 0x0000005536577220 */ /* 0x080fe20000410000 */
[----:B------:R-:W-:Y:S02]  /*c270*/  HADD2.F32 R79, -RZ, R79.H1_H1 ;  /* 0x3000004fff4f7230 */ /* 0x000fe40000004100 */
[----:B------:R-:W-:Y:S01]  /*c280*/  FMUL.FTZ R85, R50, R85 ;  /* 0x0000005532557220 */ /* 0x000fe20000410000 */
[----:B------:R-:W-:Y:S01]  /*c290*/  F2FP.SATFINITE.E4M3.F32.PACK_AB_MERGE_C R49, R62, R65, R48 ;  /* 0x000000413e31723e */ /* 0x000fe20004807030 */
[----:B------:R-:W-:Y:S01]  /*c2a0*/  FMUL.FTZ R82, R80, R81 ;  /* 0x0000005150527220 */ /* 0x000fe20000410000 */
[----:B------:R-:W-:Y:S01]  /*c2b0*/  FFMA.FTZ R50, R50, R83, -R87 ;  /* 0x0000005332327223 */ /* 0x000fe20000010857 */
[C---:B------:R-:W-:Y:S01]  /*c2c0*/  FMUL.FTZ R81, R79.reuse, R81 ;  /* 0x000000514f517220 */ /* 0x040fe20000410000 */
[----:B------:R-:W-:Y:S01]  /*c2d0*/  FFMA.FTZ R54, R54, R83, R85 ;  /* 0x0000005336367223 */ /* 0x000fe20000010055 */
[----:B------:R-:W-:Y:S01]  /*c2e0*/  FFMA.FTZ R79, R79, R75, -R82 ;  /* 0x0000004b4f4f7223 */ /* 0x000fe20000010852 */
[----:B------:R-:W-:-:S02]  /*c2f0*/  HADD2.F32 R83, -RZ, R76.H0_H0 ;  /* 0x2000004cff537230 */ /* 0x000fc40000004100 */
[----:B------:R-:W-:Y:S01]  /*c300*/  FFMA.FTZ R75, R80, R75, R81 ;  /* 0x0000004b504b7223 */ /* 0x000fe20000010051 */
[----:B------:R-:W-:Y:S01]  /*c310*/  HADD2.F32 R80, -RZ, R132.H0_H0 ;  /* 0x20000084ff507230 */ /* 0x000fe20000004100 */
[----:B------:R-:W-:Y:S01]  /*c320*/  F2FP.SATFINITE.E4M3.F32.PACK_AB_MERGE_C R51, R68, R69, R55 ;  /* 0x000000454433723e */ /* 0x000fe20004807037 */
[----:B------:R-:W-:Y:S01]  /*c330*/  HADD2.F32 R81, -RZ, R74.H0_H0 ;  /* 0x2000004aff517230 */ /* 0x000fe20000004100 */
[----:B------:R-:W-:Y:S01]  /*c340*/  F2FP.SATFINITE.E4M3.F32.PACK_AB_MERGE_C R50, R79, R50, RZ ;  /* 0x000000324f32723e */ /* 0x000fe200048070ff */
[----:B------:R-:W-:Y:S02]  /*c350*/  HADD2.F32 R82, -RZ, R130.H0_H0 ;  /* 0x20000082ff527230 */ /* 0x000fe40000004100 */
[-C--:B------:R-:W-:Y:S01]  /*c360*/  FMUL.FTZ R86, R83, R80.reuse ;  /* 0x0000005053567220 */ /* 0x080fe20000410000 */
[----:B------:R-:W-:Y:S02]  /*c370*/  HADD2.F32 R74, -RZ, R74.H1_H1 ;  /* 0x3000004aff4a7230 */ /* 0x000fe40000004100 */
[----:B------:R-:W-:Y:S01]  /*c380*/  FMUL.FTZ R84, R81, R80 ;  /* 0x0000005051547220 */ /* 0x000fe20000410000 */
[----:B------:R-:W-:-:S02]  /*c390*/  HADD2.F32 R76, -RZ, R76.H1_H1 ;  /* 0x3000004cff4c7230 */ /* 0x000fc40000004100 */
[-C--:B------:R-:W-:Y:S01]  /*c3a0*/  FFMA.FTZ R81, R81, R82.reuse, R86 ;  /* 0x0000005251517223 */ /* 0x080fe20000010056 */
[----:B------:R-:W-:Y:S02]  /*c3b0*/  HADD2.F32 R85, -RZ, R130.H1_H1 ;  /* 0x30000082ff557230 */ /* 0x000fe40000004100 */
[----:B------:R-:W-:Y:S01]  /*c3c0*/  FFMA.FTZ R80, R83, R82, -R84 ;  /* 0x0000005253507223 */ /* 0x000fe20000010854 */
[----:B------:R-:W-:Y:S01]  /*c3d0*/  HADD2.F32 R83, -RZ, R132.H1_H1 ;  /* 0x30000084ff537230 */ /* 0x000fe20000004100 */
[----:B------:R-:W-:Y:S01]  /*c3e0*/  F2FP.SATFINITE.E4M3.F32.PACK_AB_MERGE_C R54, R75, R54, RZ ;  /* 0x000000364b36723e */ /* 0x000fe200048070ff */
[----:B------:R-:W-:Y:S01]  /*c3f0*/  IMAD.MOV.U32 R48, RZ, RZ, R77 ;  /* 0x000000ffff307224 */ /* 0x000fe200078e004d */
[----:B------:R-:W-:Y:S02]  /*c400*/  F2FP.SATFINITE.E4M3.F32.PACK_AB_MERGE_C R52, R73, R78, R52 ;  /* 0x0000004e4934723e */ /* 0x000fe40004807034 */
[-C--:B------:R-:W-:Y:S01]  /*c410*/  FMUL.FTZ R87, R74, R83.reuse ;  /* 0x000000534a577220 */ /* 0x080fe20000410000 */
[----:B------:R-:W-:Y:S01]  /*c420*/  FMUL.FTZ R123, R76, R83 ;  /* 0x000000534c7b7220 */ /* 0x000fe20000410000 */
[----:B------:R-:W-:-:S02]  /*c430*/  F2FP.SATFINITE.E4M3.F32.PACK_AB_MERGE_C R55, R66, R67, R70 ;  /* 0x000000434237723e */ /* 0x000fc40004807046 */
[-C--:B------:R-:W-:Y:S01]  /*c440*/  FFMA.FTZ R83, R76, R85.reuse, -R87 ;  /* 0x000000554c537223 */ /* 0x080fe20000010857 */
[----:B------:R-:W-:-:S04]  /*c450*/  FFMA.FTZ R74, R74, R85, R123 ;  /* 0x000000554a4a7223 */ /* 0x000fc8000001007b */
[----:B------:R-:W-:Y:S02]  /*c460*/  F2FP.SATFINITE.E4M3.F32.PACK_AB_MERGE_C R50, R83, R80, R50 ;  /* 0x000000505332723e */ /* 0x000fe40004807032 */
[----:B------:R-:W-:-:S07]  /*c470*/  F2FP.SATFINITE.E4M3.F32.PACK_AB_MERGE_C R54, R74, R81, R54 ;  /* 0x000000514a36723e */ /* 0x000fce0004807036 */
.L_x_412:
[----:B------:R-:W-:Y:S05]  /*c480*/  BSYNC B1 ;  /* 0x0000000000017941 */ /* 0x000fea0003800000 */
.L_x_411:
[----:B0-----:R0:W-:Y:S01]  /*c490*/  STG.E.128 desc[UR42][R58.64], R48 ;  /* 0x000000303a007986 */ /* 0x0011e2000c101d2a */
[----:B------:R-:W-:-:S13]  /*c4a0*/  ISETP.GE.AND P2, PT, R63, R134, PT ;  /* 0x000000863f00720c */ /* 0x000fda0003f46270 */
[----:B------:R-:W-:Y:S05]  /*c4b0*/  @P2 BRA `(.L_x_389) ;  /* 0x00000004006c2947 */ /* 0x000fea0003800000 */
[--C-:B0-----:R-:W-:Y:S02]  /*c4c0*/  SHF.R.S32.HI R48, RZ, 0x1f, R63.reuse ;  /* 0x0000001fff307819 */ /* 0x101fe4000001143f */
[----:B------:R-:W-:-:S04]  /*c4d0*/  IADD3 R63, P2, P3, R102, R120, R63 ;  /* 0x00000078663f7210 */ /* 0x000fc80007b5e03f */
[----:B------:R-:W-:Y:S02]  /*c4e0*/  IADD3.X R48, R42, R61, R48, P2, P3 ;  /* 0x0000003d2a307210 */ /* 0x000fe400017e6430 */
[----:B------:R-:W-:-:S04]  /*c4f0*/  IADD3 R56, P2, R63, R56, RZ ;  /* 0x000000383f387210 */ /* 0x000fc80007f5e0ff */
[----:B------:R-:W-:-:S05]  /*c500*/  IADD3.X R57, R48, R57, RZ, P2, !PT ;  /* 0x0000003930397210 */ /* 0x000fca00017fe4ff */
[----:B--2---:R0:W-:Y:S01]  /*c510*/  STG.E.128 desc[UR42][R56.64], R52 ;  /* 0x0000003438007986 */ /* 0x0041e2000c101d2a */
[----:B------:R-:W-:Y:S05]  /*c520*/  BRA `(.L_x_389) ;  /* 0x0000000400507947 */ /* 0x000fea0003800000 */
.L_x_352:
[----:B------:R-:W-:-:S06]  /*c530*/  UISETP.NE.AND UP0, UPT, UR46, 0x3, UPT ;  /* 0x000000032e00788c */ /* 0x000fcc000bf05270 */
[----:B------:R-:W-:-:S13]  /*c540*/  PLOP3.LUT P5, PT, PT, PT, UP0, 0x80, 0x0 ;  /* 0x000000000000781c */ /* 0x000fda0003faf008 */
[----:B------:R-:W-:Y:S05]  /*c550*/  @!P5 BRA `(.L_x_413) ;  /* 0x000000000004d947 */ /* 0x000fea0003800000 */
[----:B------:R-:W-:Y:S01]  /*c560*/  BPT.TRAP 0x1 ;  /* 0x000000040000795c */ /* 0x000fe20000300000 */
.L_x_413:
[----:B------:R-:W-:Y:S01]  /*c570*/  IMAD R112, R232, 0x8, R22 ;  /* 0x00000008e8707824 */ /* 0x000fe200078e0216 */
[----:B------:R-:W-:Y:S01]  /*c580*/  SHF.L.U32 R127, R234, 0x1f, RZ ;  /* 0x0000001fea7f7819 */ /* 0x000fe200000006ff */
[-C--:B------:R-:W-:Y:S01]  /*c590*/  IMAD R49, R0, R26.reuse, RZ ;  /* 0x0000001a00317224 */ /* 0x080fe200078e02ff */
[----:B------:R-:W-:Y:S01]  /*c5a0*/  SHF.R.S32.HI R48, RZ, 0x1f, R26 ;  /* 0x0000001fff307819 */ /* 0x000fe2000001141a */
[----:B------:R-:W-:Y:S01]  /*c5b0*/  IMAD R117, R26, -0x80, R2 ;  /* 0xffffff801a757824 */ /* 0x000fe200078e0202 */
[----:B------:R-:W1:Y:S01]  /*c5c0*/  SYNCS.PHASECHK.TRANS64.TRYWAIT P2, [R112+URZ+0x38890], R127 ;  /* 0x0388907f700075a7 */ /* 0x000e62000804017f */
[----:B------:R-:W-:Y:S01]  /*c5d0*/  IMAD.WIDE.U32 R56, R125, R26, RZ ;  /* 0x0000001a7d387225 */ /* 0x000fe200078e00ff */
[----:B------:R-:W-:Y:S02]  /*c5e0*/  BSSY B1, `(.L_x_414) ;  /* 0x0000005000017945 */ /* 0x000fe40003800000 */
[----:B------:R-:W-:Y:S01]  /*c5f0*/  VIMNMX R117, R117, 0x80, PT ;  /* 0x0000008075757848 */ /* 0x000fe20003fe0100 */
[----:B------:R-:W-:-:S04]  /*c600*/  IMAD R49, R48, R125, R49 ;  /* 0x0000007d30317224 */ /* 0x000fc800078e0231 */
[----:B------:R-:W-:Y:S01]  /*c610*/  IMAD.IADD R62, R49, 0x1, R57 ;  /* 0x00000001313e7824 */ /* 0x000fe200078e0239 */
[----:B-1----:R-:W-:Y:S06]  /*c620*/  @!P2 BRA `(.L_x_415) ;  /* 0x000001f400d8a947 */ /* 0x002fec0003800000 */
.L_x_673:
[----:B------:R-:W-:Y:S05]  /*c630*/  BSYNC B1 ;  /* 0x0000000000017941 */ /* 0x000fea0003800000 */
.L_x_414:
[----:B------:R-:W-:Y:S01]  /*c640*/  ISETP.GE.AND P2, PT, R23, R117, PT ;  /* 0x000000751700720c */ /* 0x000fe20003f46270 */
[----:B------:R-:W-:-:S12]  /*c650*/  BSSY B1, `(.L_x_416) ;  /* 0x000000c000017945 */ /* 0x000fd80003800000 */
[----:B------:R-:W-:Y:S05]  /*c660*/  @P2 BRA `(.L_x_417) ;  /* 0x0000000000282947 */ /* 0x000fea0003800000 */
[----:B------:R-:W2:Y:S01]  /*c670*/  @!P0 LDS.128 R48, [R113+0x28400] ;  /* 0x0284000071308984 */ /* 0x000ea20000000c00 */
[----:B0-----:R-:W0:Y:S03]  /*c680*/  @!P0 LDC.64 R58, c[0x0][0x2e8] ;  /* 0x0000ba00ff3a8b82 */ /* 0x001e260000000a00 */
[----:B------:R-:W3:Y:S05]  /*c690*/  @!P1 LDS.128 R52, [R113+0x2c400] ;  /* 0x02c4000071349984 */ /* 0x000eea0000000c00 */
[----:B------:R-:W4:Y:S01]  /*c6a0*/  @!P1 LDC.64 R60, c[0x0][0x2e8] ;  /* 0x0000ba00ff3c9b82 */ /* 0x000f220000000a00 */
[----:B0-----:R-:W-:-:S04]  /*c6b0*/  @!P0 IADD3 R58, P2, P3, R56, R58, R40 ;  /* 0x0000003a383a8210 */ /* 0x001fc80007b5e028 */
[----:B------:R-:W-:Y:S02]  /*c6c0*/  @!P0 IADD3.X R59, R62, R59, R45, P2, P3 ;  /* 0x0000003b3e3b8210 */ /* 0x000fe400017e642d */
[----:B----4-:R-:W-:-:S04]  /*c6d0*/  @!P1 IADD3 R60, P2, P3, R44, R60, R56 ;  /* 0x0000003c2c3c9210 */ /* 0x010fc80007b5e038 */
[----:B------:R-:W-:Y:S01]  /*c6e0*/  @!P1 IADD3.X R61, R110, R61, R62, P2, P3 ;  /* 0x0000003d6e3d9210 */ /* 0x000fe200017e643e */
[----:B--2---:R2:W-:Y:S04]  /*c6f0*/  @!P0 STG.E.128 desc[UR42][R58.64], R48 ;  /* 0x000000303a008986 */ /* 0x0045e8000c101d2a */
[----:B---3--:R2:W-:Y:S04]  /*c700*/  @!P1 STG.E.128 desc[UR42][R60.64], R52 ;  /* 0x000000343c009986 */ /* 0x0085e8000c101d2a */
.L_x_417:
[----:B------:R-:W-:Y:S05]  /*c710*/  BSYNC B1 ;  /* 0x0000000000017941 */ /* 0x000fea0003800000 */
.L_x_416:
[----:B--2---:R-:W-:Y:S01]  /*c720*/  VIADD R48, R23, 0x20 ;  /* 0x0000002017307836 */ /* 0x004fe20000000000 */
[----:B------:R-:W-:Y:S04]  /*c730*/  BSSY B1, `(.L_x_418) ;  /* 0x000000f000017945 */ /* 0x000fe80003800000 */
[----:B------:R-:W-:-:S13]  /*c740*/  ISETP.GE.AND P2, PT, R48, R117, PT ;  /* 0x000000753000720c */ /* 0x000fda0003f46270 */
[----:B------:R-:W-:Y:S05]  /*c750*/  @P2 BRA `(.L_x_419) ;  /* 0x0000000000302947 */ /* 0x000fea0003800000 */
[----:B0-----:R-:W0:Y:S01]  /*c760*/  @!P0 LDC.64 R58, c[0x0][0x2e8] ;  /* 0x0000ba00ff3a8b82 */ /* 0x001e220000000a00 */
[----:B------:R-:W-:Y:S01]  /*c770*/  IADD3 R49, P2, R90, R56, RZ ;  /* 0x000000385a317210 */ /* 0x000fe20007f5e0ff */
[----:B------:R-:W-:Y:S04]  /*c780*/  @!P1 LDS.128 R52, [R113+0x2d400] ;  /* 0x02d4000071349984 */ /* 0x000fe80000000c00 */
[----:B------:R-:W-:Y:S02]  /*c790*/  IMAD.X R48, R62, 0x1, R91, P2 ;  /* 0x000000013e307824 */ /* 0x000fe400010e065b */
[----:B------:R-:W2:Y:S01]  /*c7a0*/  @!P1 LDC.64 R60, c[0x0][0x2e8] ;  /* 0x0000ba00ff3c9b82 */ /* 0x000ea20000000a00 */
[----:B0-----:R-:W-:-:S04]  /*c7b0*/  @!P0 IADD3 R58, P2, P3, R49, R58, R40 ;  /* 0x0000003a313a8210 */ /* 0x001fc80007b5e028 */
[----:B------:R-:W-:Y:S02]  /*c7c0*/  @!P0 IADD3.X R59, R48, R59, R45, P2, P3 ;  /* 0x0000003b303b8210 */ /* 0x000fe400017e642d */
[----:B--2---:R-:W-:-:S04]  /*c7d0*/  @!P1 IADD3 R60, P2, P3, R44, R60, R49 ;  /* 0x0000003c2c3c9210 */ /* 0x004fc80007b5e031 */
[----:B------:R-:W-:Y:S02]  /*c7e0*/  @!P1 IADD3.X R61, R110, R61, R48, P2, P3 ;  /* 0x0000003d6e3d9210 */ /* 0x000fe400017e6430 */
[----:B------:R-:W0:Y:S04]  /*c7f0*/  @!P0 LDS.128 R48, [R113+0x29400] ;  /* 0x0294000071308984 */ /* 0x000e280000000c00 */
[----:B0-----:R2:W-:Y:S04]  /*c800*/  @!P0 STG.E.128 desc[UR42][R58.64], R48 ;  /* 0x000000303a008986 */ /* 0x0015e8000c101d2a */
[----:B------:R2:W-:Y:S02]  /*c810*/  @!P1 STG.E.128 desc[UR42][R60.64], R52 ;  /* 0x000000343c009986 */ /* 0x0005e4000c101d2a */
.L_x_419:
[----:B------:R-:W-:Y:S05]  /*c820*/  BSYNC B1 ;  /* 0x0000000000017941 */ /* 0x000fea0003800000 */
.L_x_418:
[----:B--2---:R-:W-:Y:S01]  /*c830*/  IADD3 R48, R23, 0x40, RZ ;  /* 0x0000004017307810 */ /* 0x004fe20007ffe0ff */
[----:B------:R-:W-:Y:S03]  /*c840*/  BSSY B1, `(.L_x_420) ;  /* 0x000000f000017945 */ /* 0x000fe60003800000 */
[----:B------:R-:W-:-:S13]  /*c850*/  ISETP.GE.AND P2, PT, R48, R117, PT ;  /* 0x000000753000720c */ /* 0x000fda0003f46270 */
[----:B------:R-:W-:Y:S05]  /*c860*/  @P2 BRA `(.L_x_421) ;  /* 0x0000000000302947 */ /* 0x000fea0003800000 */
[----:B0-----:R-:W0:Y:S01]  /*c870*/  @!P0 LDC.64 R58, c[0x0][0x2e8] ;  /* 0x0000ba00ff3a8b82 */ /* 0x001e220000000a00 */
[----:B------:R-:W-:Y:S01]  /*c880*/  LEA R49, P2, R104, R56, 0x6 ;  /* 0x0000003868317211 */ /* 0x000fe200078430ff */
        /* <DEDUP_REMOVED lines=10> */
.L_x_421:
[----:B------:R-:W-:Y:S05]  /*c930*/  BSYNC B1 ;  /* 0x0000000000017941 */ /* 0x000fea0003800000 */
.L_x_420:
[----:B--2---:R-:W-:-:S05]  /*c940*/  VIADD R48, R23, 0x60 ;  /* 0x0000006017307836 */ /* 0x004fca0000000000 */
[----:B------:R-:W-:-:S13]  /*c950*/  ISETP.GE.AND P2, PT, R48, R117, PT ;  /* 0x000000753000720c */ /* 0x000fda0003f46270 */
[----:B------:R-:W-:Y:S05]  /*c960*/  @P2 BRA `(.L_x_389) ;  /* 0x0000000000402947 */ /* 0x000fea0003800000 */
[----:B------:R-:W2:Y:S01]  /*c970*/  LDC.64 R50, c[0x0][0x300] ;  /* 0x0000c000ff327b82 */ /* 0x000ea20000000a00 */
[----:B0-----:R-:W-:Y:S01]  /*c980*/  IMAD.MOV.U32 R58, RZ, RZ, R56 ;  /* 0x000000ffff3a7224 */ /* 0x001fe200078e0038 */
[----:B------:R-:W-:Y:S01]  /*c990*/  @!P1 LDS.128 R52, [R113+0x2f400] ;  /* 0x02f4000071349984 */ /* 0x000fe20000000c00 */
[----:B------:R-:W-:-:S05]  /*c9a0*/  IMAD.MOV.U32 R59, RZ, RZ, R62 ;  /* 0x000000ffff3b7224 */ /* 0x000fca00078e003e */
[----:B------:R-:W0:Y:S01]  /*c9b0*/  @!P0 LDC.64 R48, c[0x0][0x2e8] ;  /* 0x0000ba00ff308b82 */ /* 0x000e220000000a00 */
[----:B--2---:R-:W-:-:S04]  /*c9c0*/  IMAD.WIDE.U32 R58, R50, 0x60, R58 ;  /* 0x00000060323a7825 */ /* 0x004fc800078e003a */
[----:B------:R-:W-:Y:S01]  /*c9d0*/  IMAD R51, R51, 0x60, RZ ;  /* 0x0000006033337824 */ /* 0x000fe200078e02ff */
[----:B0-----:R-:W-:-:S04]  /*c9e0*/  @!P0 IADD3 R56, P2, P3, R58, R48, R40 ;  /* 0x000000303a388210 */ /* 0x001fc80007b5e028 */
[----:B------:R-:W-:-:S04]  /*c9f0*/  IADD3 R50, R59, R51, RZ ;  /* 0x000000333b327210 */ /* 0x000fc80007ffe0ff */
[----:B------:R-:W-:Y:S02]  /*ca00*/  @!P0 IADD3.X R57, R50, R49, R45, P2, P3 ;  /* 0x0000003132398210 */ /* 0x000fe400017e642d */
[----:B------:R-:W0:Y:S02]  /*ca10*/  @!P1 LDC.64 R48, c[0x0][0x2e8] ;  /* 0x0000ba00ff309b82 */ /* 0x000e240000000a00 */
[----:B0-----:R-:W-:-:S04]  /*ca20*/  @!P1 IADD3 R58, P2, P3, R44, R48, R58 ;  /* 0x000000302c3a9210 */ /* 0x001fc80007b5e03a */
[----:B------:R-:W-:Y:S02]  /*ca30*/  @!P1 IADD3.X R59, R110, R49, R50, P2, P3 ;  /* 0x000000316e3b9210 */ /* 0x000fe400017e6432 */
[----:B------:R-:W0:Y:S04]  /*ca40*/  @!P0 LDS.128 R48, [R113+0x2b400] ;  /* 0x02b4000071308984 */ /* 0x000e280000000c00 */
[----:B0-----:R2:W-:Y:S04]  /*ca50*/  @!P0 STG.E.128 desc[UR42][R56.64], R48 ;  /* 0x0000003038008986 */ /* 0x0015e8000c101d2a */
[----:B------:R2:W-:Y:S02]  /*ca60*/  @!P1 STG.E.128 desc[UR42][R58.64], R52 ;  /* 0x000000343a009986 */ /* 0x0005e4000c101d2a */
.L_x_389:
[----:B------:R-:W-:Y:S05]  /*ca70*/  BSYNC B0 ;  /* 0x0000000000007941 */ /* 0x000fea0003800000 */
.L_x_351:
[----:B0-234-:R-:W0:Y:S01]  /*ca80*/  S2R R48, SR_TID.X ;  /* 0x0000000000307919 */ /* 0x01de220000002100 */
[----:B------:R-:W-:Y:S01]  /*ca90*/  @!PT LDS RZ, [RZ] ;  /* 0x00000000fffff984 */ /* 0x000fe20000000800 */
[----:B------:R-:W-:Y:S01]  /*caa0*/  @!PT LDS RZ, [RZ] ;  /* 0x00000000fffff984 */ /* 0x000fe20000000800 */
[----:B------:R-:W-:Y:S01]  /*cab0*/  @!PT LDS RZ, [RZ] ;  /* 0x00000000fffff984 */ /* 0x000fe20000000800 */
[----:B------:R-:W-:Y:S01]  /*cac0*/  @!PT LDS RZ, [RZ] ;  /* 0x00000000fffff984 */ /* 0x000fe20000000800 */
[----:B------:R2:W-:Y:S06]  /*cad0*/  MEMBAR.ALL.CTA ;  /* 0x0000000000007992 */ /* 0x0005ec0000008000 */
[----:B--2---:R-:W2:Y:S01]  /*cae0*/  FENCE.VIEW.ASYNC.S ;  /* 0x00000000000073c6 */ /* 0x004ea20000000000 */
[----:B------:R-:W-:Y:S05]  /*caf0*/  WARPSYNC.ALL ;  /* 0x0000000000007948 */ /* 0x000fea0003800000 */
[----:B------:R-:W-:Y:S01]  /*cb00*/  BSSY B0, `(.L_x_422) ;  /* 0x0000009000007945 */ /* 0x000fe20003800000 */
[----:B0-----:R-:W-:Y:S01]  /*cb10*/  LOP3.LUT R48, R48, 0x7f, RZ, 0xc0, !PT ;  /* 0x0000007f30307812 */ /* 0x001fe200078ec0ff */
[----:B--2---:R0:W-:Y:S03]  /*cb20*/  BAR.SYNC.DEFER_BLOCKING R124, 0x80 ;  /* 0x0002007c0000751d */ /* 0x0041e60000010000 */
[----:B------:R-:W-:-:S13]  /*cb30*/  ISETP.NE.AND P2, PT, R48, RZ, PT ;  /* 0x000000ff3000720c */ /* 0x000fda0003f45270 */
[----:B------:R-:W-:-:S05]  /*cb40*/  @!P2 VIADD R48, R112, 0x388a0 ;  /* 0x000388a07030a836 */ /* 0x000fca0000000000 */
[----:B------:R-:W-:-:S04]  /*cb50*/  @!P2 PRMT R48, RZ, 0x654, R48 ;  /* 0x00000654ff30a816 */ /* 0x000fc80000000030 */
[----:B------:R0:W-:Y:S01]  /*cb60*/  @!P2 SYNCS.ARRIVE.TRANS64.RED.A1T0 RZ, [R48+URZ], RZ ;  /* 0x000000ff30ffa9a7 */ /* 0x0001e2000810043f */
[----:B------:R-:W-:Y:S05]  /*cb70*/  @!P5 BRA `(.L_x_423) ;  /* 0x000000000004d947 */ /* 0x000fea0003800000 */
[----:B------:R-:W-:Y:S01]  /*cb80*/  BPT.TRAP 0x1 ;  /* 0x000000040000795c */ /* 0x000fe20000300000 */
.L_x_423:
[----:B------:R-:W-:Y:S05]  /*cb90*/  BSYNC B0 ;  /* 0x0000000000007941 */ /* 0x000fea0003800000 */
.L_x_422:
[----:B------:R-:W2:Y:S01]  /*cba0*/  SYNCS.PHASECHK.TRANS64.TRYWAIT P3, [R112+URZ+0x388b0], R127 ;  /* 0x0388b07f700075a7 */ /* 0x000ea2000806017f */
[----:B------:R-:W-:Y:S01]  /*cbb0*/  ULDC UR38, c[0x0][0x2f4] ;  /* 0x0000bd0000267ab9 */ /* 0x000fe20000000800 */
[----:B------:R-:W-:Y:S01]  /*cbc0*/  ULDC.64 UR44, c[0x0][0x328] ;  /* 0x0000ca00002c7ab9 */ /* 0x000fe20000000a00 */
[----:B------:R-:W-:Y:S01]  /*cbd0*/  ULDC.64 UR40, c[0x0][0x318] ;  /* 0x0000c60000287ab9 */ /* 0x000fe20000000a00 */
[----:B------:R-:W-:Y:S01]  /*cbe0*/  BSSY B0, `(.L_x_424) ;  /* 0x0000003000007945 */ /* 0x000fe20003800000 */
[----:B------:R-:W-:-:S03]  /*cbf0*/  IMAD.WIDE R52, R26, 0x80, R88 ;  /* 0x000000801a347825 */ /* 0x000fc600078e0258 */
[----:B--2---:R-:W-:Y:S05]  /*cc00*/  @!P3 BRA `(.L_x_425) ;  /* 0x000001f00074b947 */ /* 0x004fea0003800000 */
.L_x_674:
[----:B------:R-:W-:Y:S05]  /*cc10*/  BSYNC B0 ;  /* 0x0000000000007941 */ /* 0x000fea0003800000 */
.L_x_424:
[----:B------:R-:W-:Y:S01]  /*cc20*/  ISETP.GE.AND P3, PT, R23, R117, PT ;  /* 0x000000751700720c */ /* 0x000fe20003f66270 */
[----:B------:R-:W-:-:S12]  /*cc30*/  BSSY B0, `(.L_x_426) ;  /* 0x000000f000007945 */ /* 0x000fd80003800000 */
[----:B------:R-:W-:Y:S05]  /*cc40*/  @P3 BRA `(.L_x_427) ;  /* 0x0000000000343947 */ /* 0x000fea0003800000 */
[----:B0-----:R-:W-:Y:S02]  /*cc50*/  IMAD.MOV.U32 R48, RZ, RZ, R100 ;  /* 0x000000ffff307224 */ /* 0x001fe400078e0064 */
[----:B------:R-:W-:Y:S02]  /*cc60*/  IMAD.MOV.U32 R49, RZ, RZ, R111 ;  /* 0x000000ffff317224 */ /* 0x000fe400078e006f */
[----:B------:R-:W-:Y:S02]  /*cc70*/  IMAD R51, R53, UR44, RZ ;  /* 0x0000002c35337c24 */ /* 0x000fe4000f8e02ff */
[----:B------:R-:W-:-:S04]  /*cc80*/  IMAD.WIDE.U32 R48, R52, UR44, R48 ;  /* 0x0000002c34307c25 */ /* 0x000fc8000f8e0030 */
[----:B------:R-:W-:Y:S01]  /*cc90*/  IMAD R51, R52, UR45, R51 ;  /* 0x0000002d34337c24 */ /* 0x000fe2000f8e0233 */
[----:B------:R-:W-:-:S04]  /*cca0*/  IADD3 R54, P3, R48, UR40, RZ ;  /* 0x0000002830367c10 */ /* 0x000fc8000ff7e0ff */
[----:B------:R-:W-:Y:S02]  /*ccb0*/  IADD3.X R55, R49, UR41, R51, P3, !PT ;  /* 0x0000002931377c10 */ /* 0x000fe40009ffe433 */
[----:B------:R-:W-:-:S13]  /*ccc0*/  ISETP.GE.AND P3, PT, R16, UR38, PT ;  /* 0x0000002610007c0c */ /* 0x000fda000bf66270 */
[----:B------:R-:W0:Y:S04]  /*ccd0*/  @!P3 LDS.128 R48, [R113+0x10400] ;  /* 0x010400007130b984 */ /* 0x000e280000000c00 */
[----:B0-----:R-:W-:Y:S01]  /*cce0*/  @!P3 STG.E.128 desc[UR42][R54.64], R48 ;  /* 0x000000303600b986 */ /* 0x001fe2000c101d2a */
[----:B------:R-:W-:-:S13]  /*ccf0*/  ISETP.GE.AND P3, PT, R5, UR38, PT ;  /* 0x0000002605007c0c */ /* 0x000fda000bf66270 */
[----:B------:R-:W0:Y:S04]  /*cd00*/  @!P3 LDS.128 R48, [R113+0x14400] ;  /* 0x014400007130b984 */ /* 0x000e280000000c00 */
[----:B0-----:R3:W-:Y:S02]  /*cd10*/  @!P3 STG.E.128 desc[UR42][R54.64+0x80], R48 ;  /* 0x000080303600b986 */ /* 0x0017e4000c101d2a */
.L_x_427:
[----:B------:R-:W-:Y:S05]  /*cd20*/  BSYNC B0 ;  /* 0x0000000000007941 */ /* 0x000fea0003800000 */
.L_x_426:
[----:B0--3--:R-:W-:Y:S01]  /*cd30*/  VIADD R48, R23, 0x20 ;  /* 0x0000002017307836 */ /* 0x009fe20000000000 */
[----:B------:R-:W-:Y:S04]  /*cd40*/  BSSY B0, `(.L_x_428) ;  /* 0x0000012000007945 */ /* 0x000fe80003800000 */
[----:B------:R-:W-:-:S13]  /*cd50*/  ISETP.GE.AND P3, PT, R48, R117, PT ;  /* 0x000000753000720c */ /* 0x000fda0003f66270 */
[----:B------:R-:W-:Y:S05]  /*cd60*/  @P3 BRA `(.L_x_429) ;  /* 0x00000000003c3947 */ /* 0x000fea0003800000 */
[----:B------:R-:W-:Y:S01]  /*cd70*/  IADD3 R51, P3, R52, 0x20, RZ ;  /* 0x0000002034337810 */ /* 0x000fe20007f7e0ff */
[----:B------:R-:W-:Y:S02]  /*cd80*/  IMAD.MOV.U32 R48, RZ, RZ, R100 ;  /* 0x000000ffff307224 */ /* 0x000fe400078e0064 */
[----:B------:R-:W-:Y:S01]  /*cd90*/  IMAD.MOV.U32 R49, RZ, RZ, R111 ;  /* 0x000000ffff317224 */ /* 0x000fe200078e006f */
[----:B------:R-:W-:Y:S01]  /*cda0*/  IADD3.X R50, RZ, R53, RZ, P3, !PT ;  /* 0x00000035ff327210 */ /* 0x000fe20001ffe4ff */
[----:B------:R-:W-:-:S04]  /*cdb0*/  IMAD.WIDE.U32 R48, R51, UR44, R48 ;  /* 0x0000002c33307c25 */ /* 0x000fc8000f8e0030 */
[----:B------:R-:W-:Y:S01]  /*cdc0*/  IMAD R50, R50, UR44, RZ ;  /* 0x0000002c32327c24 */ /* 0x000fe2000f8e02ff */
[----:B------:R-:W-:-:S03]  /*cdd0*/  IADD3 R54, P3, R48, UR40, RZ ;  /* 0x0000002830367c10 */ /* 0x000fc6000ff7e0ff */
[----:B------:R-:W-:-:S05]  /*cde0*/  IMAD R51, R51, UR45, R50 ;  /* 0x0000002d33337c24 */ /* 0x000fca000f8e0232 */
[----:B------:R-:W-:Y:S02]  /*cdf0*/  IADD3.X R55, R49, UR41, R51, P3, !PT ;  /* 0x0000002931377c10 */ /* 0x000fe40009ffe433 */
[----:B------:R-:W-:-:S13]  /*ce00*/  ISETP.GE.AND P3, PT, R16, UR38, PT ;  /* 0x0000002610007c0c */ /* 0x000fda000bf66270 */
[----:B------:R-:W0:Y:S04]  /*ce10*/  @!P3 LDS.128 R48, [R113+0x11400] ;  /* 0x011400007130b984 */ /* 0x000e280000000c00 */
[----:B0-----:R-:W-:Y:S01]  /*ce20*/  @!P3 STG.E.128 desc[UR42][R54.64], R48 ;  /* 0x000000303600b986 */ /* 0x001fe2000c101d2a */
[----:B------:R-:W-:-:S13]  /*ce30*/  ISETP.GE.AND P3, PT, R5, UR38, PT ;  /* 0x0000002605007c0c */ /* 0x000fda000bf66270 */
[----:B------:R-:W0:Y:S04]  /*ce40*/  @!P3 LDS.128 R48, [R113+0x15400] ;  /* 0x015400007130b984 */ /* 0x000e280000000c00 */
[----:B0-----:R0:W-:Y:S02]  /*ce50*/  @!P3 STG.E.128 desc[UR42][R54.64+0x80], R48 ;  /* 0x000080303600b986 */ /* 0x0011e4000c101d2a */
.L_x_429:
[----:B------:R-:W-:Y:S05]  /*ce60*/  BSYNC B0 ;  /* 0x0000000000007941 */ /* 0x000fea0003800000 */
.L_x_428:
[----:B0-----:R-:W-:Y:S01]  /*ce70*/  VIADD R48, R23, 0x40 ;  /* 0x0000004017307836 */ /* 0x001fe20000000000 */
[----:B------:R-:W-:Y:S04]  /*ce80*/  BSSY B0, `(.L_x_430) ;  /* 0x0000012000007945 */ /* 0x000fe80003800000 */
[----:B------:R-:W-:-:S13]  /*ce90*/  ISETP.GE.AND P3, PT, R48, R117, PT ;  /* 0x000000753000720c */ /* 0x000fda0003f66270 */
[----:B------:R-:W-:Y:S05]  /*cea0*/  @P3 BRA `(.L_x_431) ;  /* 0x00000000003c3947 */ /* 0x000fea0003800000 */
[----:B------:R-:W-:Y:S01]  /*ceb0*/  IADD3 R51, P3, R52, 0x40, RZ ;  /* 0x0000004034337810 */ /* 0x000fe20007f7e0ff */
[----:B------:R-:W-:Y:S01]  /*cec0*/  IMAD.MOV.U32 R49, RZ, RZ, R111 ;  /* 0x000000ffff317224 */ /* 0x000fe200078e006f */
[----:B------:R-:W-:-:S03]  /*ced0*/  MOV R48, R100 ;  /* 0x0000006400307202 */ /* 0x000fc60000000f00 */
[----:B------:R-:W-:Y:S02]  /*cee0*/  IMAD.X R50, RZ, RZ, R53, P3 ;  /* 0x000000ffff327224 */ /* 0x000fe400018e0635 */
        /* <DEDUP_REMOVED lines=11> */
.L_x_431:
[----:B------:R-:W-:Y:S05]  /*cfa0*/  BSYNC B0 ;  /* 0x0000000000007941 */ /* 0x000fea0003800000 */
.L_x_430:
        /* <DEDUP_REMOVED lines=9> */
[----:B------:R-:W-:-:S04]  /*d040*/  IMAD R52, R52, UR44, RZ ;  /* 0x0000002c34347c24 */ /* 0x000fc8000f8e02ff */
        /* <DEDUP_REMOVED lines=9> */
.L_x_433:
[----:B------:R-:W-:Y:S05]  /*d0e0*/  BSYNC B0 ;  /* 0x0000000000007941 */ /* 0x000fea0003800000 */
.L_x_432:
[----:B0-----:R-:W3:Y:S01]  /*d0f0*/  LDL R48, [R1+0x10] ;  /* 0x0000100001307983 */ /* 0x001ee20000100800 */
[----:B-12---:R-:W-:Y:S02]  /*d100*/  @!P2 VIADD R112, R112, 0x388c0 ;  /* 0x000388c07070a836 */ /* 0x006fe40000000000 */
[----:B------:R-:W-:Y:S01]  /*d110*/  VIADD R232, R232, 0x1 ;  /* 0x00000001e8e87836 */ /* 0x000fe20000000000 */
[----:B------:R-:W-:Y:S01]  /*d120*/  @!PT LDS RZ, [RZ] ;  /* 0x00000000fffff984 */ /* 0x000fe20000000800 */
[----:B------:R-:W-:Y:S01]  /*d130*/  @!PT LDS RZ, [RZ] ;  /* 0x00000000fffff984 */ /* 0x000fe20000000800 */
[----:B------:R-:W-:Y:S01]  /*d140*/  @!PT LDS RZ, [RZ] ;  /* 0x00000000fffff984 */ /* 0x000fe20000000800 */
[----:B------:R-:W-:Y:S01]  /*d150*/  @!PT LDS RZ, [RZ] ;  /* 0x00000000fffff984 */ /* 0x000fe20000000800 */
[----:B------:R0:W-:Y:S06]  /*d160*/  MEMBAR.ALL.CTA ;  /* 0x0000000000007992 */ /* 0x0001ec0000008000 */
[----:B0-----:R-:W0:Y:S01]  /*d170*/  FENCE.VIEW.ASYNC.S ;  /* 0x00000000000073c6 */ /* 0x001e220000000000 */
[----:B------:R-:W-:Y:S01]  /*d180*/  @!P2 PRMT R112, RZ, 0x654, R112 ;  /* 0x00000654ff70a816 */ /* 0x000fe20000000070 */
[----:B0-----:R0:W-:Y:S06]  /*d190*/  BAR.SYNC.DEFER_BLOCKING R124, 0x80 ;  /* 0x0002007c0000751d */ /* 0x0011ec0000010000 */
[----:B------:R0:W-:Y:S01]  /*d1a0*/  @!P2 SYNCS.ARRIVE.TRANS64.RED.A1T0 RZ, [R112+URZ], RZ ;  /* 0x000000ff70ffa9a7 */ /* 0x0001e2000810043f */
[----:B------:R-:W-:-:S04]  /*d1b0*/  ISETP.NE.AND P2, PT, R232, 0x2, PT ;  /* 0x00000002e800780c */ /* 0x000fc80003f45270 */
[----:B------:R-:W-:Y:S02]  /*d1c0*/  SEL R49, RZ, 0x1, P2 ;  /* 0x00000001ff317807 */ /* 0x000fe40001000000 */
[----:B------:R-:W-:Y:S02]  /*d1d0*/  SEL R232, R232, RZ, P2 ;  /* 0x000000ffe8e87207 */ /* 0x000fe40001000000 */
[----:B------:R-:W-:Y:S02]  /*d1e0*/  LOP3.LUT R234, R234, R49, RZ, 0x3c, !PT ;  /* 0x00000031eaea7212 */ /* 0x000fe400078e3cff */
[----:B---3--:R-:W-:-:S13]  /*d1f0*/  LOP3.LUT P3, RZ, R48, 0x4, RZ, 0xc0, !PT ;  /* 0x0000000430ff7812 */ /* 0x008fda000786c0ff */
[----:B0-----:R-:W-:Y:S05]  /*d200*/  @P3 BRA `(.L_x_434) ;  /* 0xffffff5c00e83947 */ /* 0x001fea000383ffff */
[----:B------:R-:W0:Y:S01]  /*d210*/  S2R R48, SR_TID.X ;  /* 0x0000000000307919 */ /* 0x000e220000002100 */
[----:B------:R-:W-:Y:S02]  /*d220*/  PLOP3.LUT P0, PT, PT, PT, PT, 0x8, 0x0 ;  /* 0x000000000000781c */ /* 0x000fe40003f0e170 */
[----:B0-----:R-:W-:-:S04]  /*d230*/  SHF.R.U32.HI R48, RZ, 0x7, R48 ;  /* 0x00000007ff307819 */ /* 0x001fc80000011630 */
[----:B------:R-:W-:-:S13]  /*d240*/  ISETP.NE.AND P3, PT, R48, 0x1, PT ;  /* 0x000000013000780c */ /* 0x000fda0003f65270 */
[----:B------:R-:W-:Y:S06]  /*d250*/  @!P3 BAR.ARV 0x9, 0x100 ;  /* 0x024400000000bb1d */ /* 0x000fec0000002000 */
.L_x_346:
[----:B------:R-:W-:Y:S01]  /*d260*/  IMAD.MOV.U32 R3, RZ, RZ, RZ ;  /* 0x000000ffff037224 */ /* 0x000fe200078e00ff */
[----:B------:R-:W-:Y:S06]  /*d270*/  @P0 BRA `(.L_x_435) ;  /* 0x00000000000c0947 */ /* 0x000fec0003800000 */
[----:B------:R-:W1:Y:S01]  /*d280*/  FENCE.VIEW.ASYNC.G ;  /* 0x00000000000073c6 */ /* 0x000e620000000100 */
[----:B------:R-:W-:Y:S05]  /*d290*/  WARPSYNC.ALL ;  /* 0x0000000000007948 */ /* 0x000fea0003800000 */
[----:B-1----:R-:W-:Y:S06]  /*d2a0*/  BAR.ARV 0xc, 0x180 ;  /* 0x0306000000007b1d */ /* 0x002fec0000002000 */
.L_x_435:
[----:B------:R-:W2:Y:S01]  /*d2b0*/  LDL R0, [R1+0x10] ;  /* 0x0000100001007983 */ /* 0x000ea20000100800 */
[----:B------:R-:W-:Y:S01]  /*d2c0*/  BSSY B0, `(.L_x_436) ;  /* 0x0000021000007945 */ /* 0x000fe20003800000 */
[----:B--2---:R-:W-:-:S13]  /*d2d0*/  LOP3.LUT P0, RZ, R0, 0x10, RZ, 0xc0, !PT ;  /* 0x0000001000ff7812 */ /* 0x004fda000780c0ff */
[----:B------:R-:W-:Y:S05]  /*d2e0*/  @!P0 BRA `(.L_x_437) ;  /* 0x0000000000788947 */ /* 0x000fea0003800000 */
[----:B------:R-:W2:Y:S01]  /*d2f0*/  LDL R0, [R1+0x70] ;  /* 0x0000700001007983 */ /* 0x000ea20000100800 */
[----:B------:R-:W-:Y:S01]  /*d300*/  ULDC UR4, c[0x0][0x9f0] ;  /* 0x00027c0000047ab9 */ /* 0x000fe20000000800 */
[----:B--2---:R-:W-:-:S04]  /*d310*/  ISETP.NE.AND P0, PT, R0, RZ, PT ;  /* 0x000000ff0000720c */ /* 0x004fc80003f05270 */
[----:B------:R-:W-:-:S04]  /*d320*/  SEL R9, R0, UR4, P0 ;  /* 0x0000000400097c07 */ /* 0x000fc80008000000 */
        /* <DEDUP_REMOVED lines=11> */
[----:B0-----:R-:W-:Y:S01]  /*d3e0*/  IMAD.MOV.U32 R2, RZ, RZ, RZ ;  /* 0x000000ffff027224 */ /* 0x001fe200078e00ff */
[----:B-1----:R-:W-:-:S05]  /*d3f0*/  IADD3 R6, RZ, -R3, RZ ;  /* 0x80000003ff067210 */ /* 0x002fca0007ffe0ff */
[----:B------:R-:W-:-:S04]  /*d400*/  IMAD R7, R6, R5, RZ ;  /* 0x0000000506077224 */ /* 0x000fc800078e02ff */
[----:B------:R-:W-:-:S04]  /*d410*/  IMAD.HI.U32 R3, R3, R7, R2 ;  /* 0x0000000703037227 */ /* 0x000fc800078e0002 */
[----:B------:R-:W-:Y:S02]  /*d420*/  IMAD.MOV.U32 R2, RZ, RZ, R8 ;  /* 0x000000ffff027224 */ /* 0x000fe400078e0008 */
[----:B------:R-:W-:-:S04]  /*d430*/  IMAD.HI.U32 R3, R3, R4, RZ ;  /* 0x0000000403037227 */ /* 0x000fc800078e00ff */
[----:B------:R-:W-:-:S05]  /*d440*/  IMAD R2, R3, R2, R4 ;  /* 0x0000000203027224 */ /* 0x000fca00078e0204 */
[----:B------:R-:W-:-:S13]  /*d450*/  ISETP.GT.U32.AND P1, PT, R5, R2, PT ;  /* 0x000000020500720c */ /* 0x000fda0003f24070 */
[----:B------:R-:W-:Y:S01]  /*d460*/  @!P1 IMAD.IADD R2, R2, 0x1, -R5 ;  /* 0x0000000102029824 */ /* 0x000fe200078e0a05 */
[----:B------:R-:W-:Y:S02]  /*d470*/  @!P1 IADD3 R3, R3, 0x1, RZ ;  /* 0x0000000103039810 */ /* 0x000fe40007ffe0ff */
[----:B------:R-:W-:Y:S02]  /*d480*/  ISETP.NE.AND P1, PT, R9, RZ, PT ;  /* 0x000000ff0900720c */ /* 0x000fe40003f25270 */
[----:B------:R-:W-:-:S13]  /*d490*/  ISETP.GE.U32.AND P0, PT, R2, R5, PT ;  /* 0x000000050200720c */ /* 0x000fda0003f06070 */
[----:B------:R-:W-:-:S04]  /*d4a0*/  @P0 VIADD R3, R3, 0x1 ;  /* 0x0000000103030836 */ /* 0x000fc80000000000 */
[----:B------:R-:W-:Y:S01]  /*d4b0*/  @!P2 IMAD.MOV R3, RZ, RZ, -R3 ;  /* 0x000000ffff03a224 */ /* 0x000fe200078e0a03 */
[----:B------:R-:W-:-:S07]  /*d4c0*/  @!P1 LOP3.LUT R3, RZ, R9, RZ, 0x33, !PT ;  /* 0x00000009ff039212 */ /* 0x000fce00078e33ff */
.L_x_437:
[----:B------:R-:W-:Y:S05]  /*d4d0*/  BSYNC B0 ;  /* 0x0000000000007941 */ /* 0x000fea0003800000 */
.L_x_436:
[----:B------:R-:W2:Y:S01]  /*d4e0*/  LDL R0, [R1+0x8c] ;  /* 0x00008c0001007983 */ /* 0x000ea20000100800 */
[----:B------:R-:W-:Y:S02]  /*d4f0*/  PLOP3.LUT P0, PT, PT, PT, PT, 0x80, 0x0 ;  /* 0x000000000000781c */ /* 0x000fe40003f0f070 */
[----:B------:R-:W-:Y:S01]  /*d500*/  CS2R R172, SRZ ;  /* 0x0000000000ac7805 */ /* 0x000fe2000001ff00 */
[----:B0-----:R-:W-:Y:S01]  /*d510*/  IMAD.MOV.U32 R5, RZ, RZ, RZ ;  /* 0x000000ffff057224 */ /* 0x001fe200078e00ff */
[----:B------:R-:W-:Y:S02]  /*d520*/  CS2R R146, SRZ ;  /* 0x0000000000927805 */ /* 0x000fe4000001ff00 */
[----:B------:R-:W-:Y:S02]  /*d530*/  CS2R R64, SRZ ;  /* 0x0000000000407805 */ /* 0x000fe4000001ff00 */
[----:B------:R-:W-:Y:S02]  /*d540*/  CS2R R6, SRZ ;  /* 0x0000000000067805 */ /* 0x000fe4000001ff00 */
[----:B------:R-:W-:-:S02]  /*d550*/  MOV R2, RZ ;  /* 0x000000ff00027202 */ /* 0x000fc40000000f00 */
[----:B------:R-:W-:Y:S02]  /*d560*/  CS2R R120, SRZ ;  /* 0x0000000000787805 */ /* 0x000fe4000001ff00 */
[----:B------:R-:W-:Y:S02]  /*d570*/  CS2R R158, SRZ ;  /* 0x00000000009e7805 */ /* 0x000fe4000001ff00 */
[----:B------:R-:W-:Y:S01]  /*d580*/  CS2R R36, SRZ ;  /* 0x0000000000247805 */ /* 0x000fe2000001ff00 */
[----:B------:R-:W-:Y:S01]  /*d590*/  IMAD.MOV.U32 R9, RZ, RZ, RZ ;  /* 0x000000ffff097224 */ /* 0x000fe200078e00ff */
[----:B------:R-:W-:Y:S02]  /*d5a0*/  CS2R R124, SRZ ;  /* 0x00000000007c7805 */ /* 0x000fe4000001ff00 */
[----:B------:R-:W-:Y:S02]  /*d5b0*/  CS2R R10, SRZ ;  /* 0x00000000000a7805 */ /* 0x000fe4000001ff00 */
[----:B------:R-:W-:-:S02]  /*d5c0*/  CS2R R128, SRZ ;  /* 0x0000000000807805 */ /* 0x000fc4000001ff00 */
[----:B------:R-:W-:Y:S02]  /*d5d0*/  CS2R R160, SRZ ;  /* 0x0000000000a07805 */ /* 0x000fe4000001ff00 */
[----:B------:R-:W-:Y:S01]  /*d5e0*/  CS2R R44, SRZ ;  /* 0x00000000002c7805 */ /* 0x000fe2000001ff00 */
[----:B------:R-:W-:Y:S01]  /*d5f0*/  IMAD.MOV.U32 R21, RZ, RZ, RZ ;  /* 0x000000ffff157224 */ /* 0x000fe200078e00ff */
[----:B------:R-:W-:Y:S01]  /*d600*/  CS2R R132, SRZ ;  /* 0x0000000000847805 */ /* 0x000fe2000001ff00 */
[----:B------:R-:W-:Y:S01]  /*d610*/  IMAD.MOV.U32 R153, RZ, RZ, RZ ;  /* 0x000000ffff997224 */ /* 0x000fe200078e00ff */
[----:B------:R-:W-:Y:S01]  /*d620*/  CS2R R136, SRZ ;  /* 0x0000000000887805 */ /* 0x000fe2000001ff00 */
[----:B------:R-:W-:Y:S01]  /*d630*/  IMAD.MOV.U32 R25, RZ, RZ, RZ ;  /* 0x000000ffff197224 */ /* 0x000fe200078e00ff */
        /* <DEDUP_REMOVED lines=42> */
[----:B------:R-:W-:Y:S02]  /*d8e0*/  MOV R127, RZ ;  /* 0x000000ff007f7202 */ /* 0x000fe40000000f00 */
[----:B------:R-:W-:-:S02]  /*d8f0*/  CS2R R134, SRZ ;  /* 0x0000000000867805 */ /* 0x000fc4000001ff00 */
[----:B------:R-:W-:Y:S02]  /*d900*/  CS2R R130, SRZ ;  /* 0x0000000000827805 */ /* 0x000fe4000001ff00 */
[----:B------:R-:W-:Y:S02]  /*d910*/  CS2R R142, SRZ ;  /* 0x00000000008e7805 */ /* 0x000fe4000001ff00 */
[----:B------:R-:W-:Y:S02]  /*d920*/  CS2R R138, SRZ ;  /* 0x00000000008a7805 */ /* 0x000fe4000001ff00 */
[----:B------:R-:W-:Y:S01]  /*d930*/  CS2R R150, SRZ ;  /* 0x0000000000967805 */ /* 0x000fe2000001ff00 */
[----:B--2---:R-:W-:Y:S02]  /*d940*/  IMAD R4, R0, R3, RZ ;  /* 0x0000000300047224 */ /* 0x004fe400078e02ff */
[----:B------:R-:W-:-:S03]  /*d950*/  IMAD.MOV.U32 R0, RZ, RZ, RZ ;  /* 0x000000ffff007224 */ /* 0x000fc600078e00ff */
[----:B------:R0:W-:Y:S01]  /*d960*/  STL [R1+0x14], R4 ;  /* 0x0000140401007387 */ /* 0x0001e20000100800 */
[----:B------:R-:W-:-:S04]  /*d970*/  VIADDMNMX R118, R4, R3, R118, PT ;  /* 0x0000000304767246 */ /* 0x000fc80003800176 */
[----:B------:R-:W-:-:S13]  /*d980*/  ISETP.GT.AND P1, PT, R118, R4, PT ;  /* 0x000000047600720c */ /* 0x000fda0003f24270 */
[----:B0-----:R-:W-:Y:S05]  /*d990*/  @!P1 BRA `(.L_x_438) ;  /* 0x000000e800e89947 */ /* 0x001fea0003800000 */
[----:B------:R-:W0:Y:S01]  /*d9a0*/  S2R R4, SR_TID.X ;  /* 0x0000000000047919 */ /* 0x000e220000002100 */
[----:B------:R-:W-:Y:S01]  /*d9b0*/  UMOV UR4, 0xffffffff ;  /* 0xffffffff00047882 */ /* 0x000fe20000000000 */
[----:B------:R-:W-:Y:S02]  /*d9c0*/  VIADD R0, R22, 0x20400 ;  /* 0x0002040016007836 */ /* 0x000fe40000000000 */
[----:B0-----:R-:W-:-:S05]  /*d9d0*/  VIADD R28, R4, 0xffffff80 ;  /* 0xffffff80041c7836 */ /* 0x001fca0000000000 */
[----:B------:R-:W-:-:S04]  /*d9e0*/  SHF.R.S32.HI R32, RZ, 0x1f, R28 ;  /* 0x0000001fff207819 */ /* 0x000fc8000001141c */
[----:B------:R-:W-:-:S04]  /*d9f0*/  LEA.HI R13, R32, R28, RZ, 0x7 ;  /* 0x0000001c200d7211 */ /* 0x000fc800078f38ff */
[----:B------:R-:W-:Y:S01]  /*da00*/  SHF.R.S32.HI R13, RZ, 0x7, R13 ;  /* 0x00000007ff0d7819 */ /* 0x000fe2000001140d */
[----:B------:R-:W-:Y:S06]  /*da10*/  BRA.DIV UR4, `(.L_x_439) ;  /* 0x000001e604047947 */ /* 0x000fec000b800000 */
[----:B------:R-:W0:Y:S04]  /*da20*/  SHFL.IDX PT, R2, R13, RZ, 0x1f ;  /* 0x00001fff0d027589 */ /* 0x000e2800000e0000 */
[----:B0-----:R0:W-:Y:S02]  /*da30*/  STL [R1+0x30], R2 ;  /* 0x0000300201007387 */ /* 0x0011e40000100800 */
.L_x_677:
[----:B------:R-:W0:Y:S01]  /*da40*/  LDL R3, [R1+0x30] ;  /* 0x0000300001037983 */ /* 0x000e220000100800 */
[----:B------:R-:W-:Y:S01]  /*da50*/  LOP3.LUT P0, RZ, R0, 0x3ff, RZ, 0xc0, !PT ;  /* 0x000003ff00ff7812 */ /* 0x000fe2000780c0ff */
[----:B------:R-:W-:Y:S03]  /*da60*/  BSSY B6, `(.L_x_440) ;  /* 0x0000019000067945 */ /* 0x000fe60003800000 */
[----:B------:R-:W-:Y:S02]  /*da70*/  P2R R26, PR, RZ, 0x1 ;  /* 0x00000001ff1a7803 */ /* 0x000fe40000000000 */
[----:B0-----:R-:W-:-:S04]  /*da80*/  LEA.HI R2, R3, R3, RZ, 0x1 ;  /* 0x0000000303027211 */ /* 0x001fc800078f08ff */
[----:B------:R-:W-:-:S05]  /*da90*/  LOP3.LUT R2, R2, 0x1e, RZ, 0xc0, !PT ;  /* 0x0000001e02027812 */ /* 0x000fca00078ec0ff */
[----:B------:R-:W-:-:S04]  /*daa0*/  IMAD.IADD R3, R3, 0x1, -R2 ;  /* 0x0000000103037824 */ /* 0x000fc800078e0a02 */
[----:B------:R-:W-:-:S05]  /*dab0*/  IMAD R3, R3, 0x2000, R0 ;  /* 0x0000200003037824 */ /* 0x000fca00078e0200 */
[----:B------:R-:W-:-:S04]  /*dac0*/  SHF.R.U32.HI R3, RZ, 0x4, R3 ;  /* 0x00000004ff037819 */ /* 0x000fc80000011603 */
[----:B------:R-:W-:Y:S01]  /*dad0*/  LOP3.LUT R25, R3, 0x3fff, RZ, 0xc0, !PT ;  /* 0x00003fff03197812 */ /* 0x000fe200078ec0ff */
[----:B------:R-:W-:Y:S06]  /*dae0*/  @!P0 BRA `(.L_x_441) ;  /* 0x0000000000408947 */ /* 0x000fec0003800000 */
[----:B------:R-:W-:Y:S01]  /*daf0*/  MOV R2, 0x0 ;  /* 0x0000000000027802 */ /* 0x000fe20000000f00 */
[----:B------:R-:W-:Y:S01]  /*db00*/  ULDC.64 UR4, c[0x4][0x1c8] ;  /* 0x0100720000047ab9 */ /* 0x000fe20000000a00 */
[----:B------:R-:W-:Y:S01]  /*db10*/  ULDC.64 UR6, c[0x4][0x1d0] ;  /* 0x0100740000067ab9 */ /* 0x000fe20000000a00 */
[----:B------:R-:W-:Y:S01]  /*db20*/  MOV R4, UR4 ;  /* 0x0000000400047c02 */ /* 0x000fe20008000f00 */
[----:B------:R-:W-:Y:S01]  /*db30*/  IMAD.U32 R5, RZ, RZ, UR5 ;  /* 0x00000005ff057e24 */ /* 0x000fe2000f8e00ff */
[----:B------:R-:W-:Y:S01]  /*db40*/  ULDC.64 UR4, c[0x4][0x98] ;  /* 0x0100260000047ab9 */ /* 0x000fe20000000a00 */
[----:B------:R-:W0:Y:S01]  /*db50*/  LDC.64 R2, c[0x4][R2] ;  /* 0x0100000002027b82 */ /* 0x000e220000000a00 */
[----:B------:R-:W-:Y:S01]  /*db60*/  IMAD.U32 R6, RZ, RZ, UR6 ;  /* 0x00000006ff067e24 */ /* 0x000fe2000f8e00ff */
[----:B------:R-:W-:Y:S01]  /*db70*/  MOV R11, UR5 ;  /* 0x00000005000b7c02 */ /* 0x000fe20008000f00 */
[----:B------:R-:W-:Y:S02]  /*db80*/  IMAD.U32 R7, RZ, RZ, UR7 ;  /* 0x00000007ff077e24 */ /* 0x000fe4000f8e00ff */
[----:B------:R-:W-:-:S02]  /*db90*/  IMAD.U32 R10, RZ, RZ, UR4 ;  /* 0x00000004ff0a7e24 */ /* 0x000fc4000f8e00ff */
[----:B------:R-:W-:Y:S02]  /*dba0*/  IMAD.MOV.U32 R8, RZ, RZ, 0x70 ;  /* 0x00000070ff087424 */ /* 0x000fe400078e00ff */
[----:B------:R-:W-:Y:S02]  /*dbb0*/  IMAD.MOV.U32 R12, RZ, RZ, 0x1 ;  /* 0x00000001ff0c7424 */ /* 0x000fe400078e00ff */
[----:B------:R-:W-:-:S07]  /*dbc0*/  IMAD.MOV.U32 R13, RZ, RZ, RZ ;  /* 0x000000ffff0d7224 */ /* 0x000fce00078e00ff */
[----:B------:R-:W-:-:S07]  /*dbd0*/  LEPC R20, `(.L_x_441) ;  /* 0x000000001014794e */ /* 0x000fce0000000000 */
[----:B01---5:R-:W-:Y:S05]  /*dbe0*/  CALL.ABS.NOINC R2 ;  /* 0x0000000002007343 */ /* 0x023fea0003c00000 */
.L_x_441:
[----:B------:R-:W-:Y:S05]  /*dbf0*/  BSYNC B6 ;  /* 0x0000000000067941 */ /* 0x000fea0003800000 */
.L_x_440:
[----:B------:R-:W2:Y:S01]  /*dc00*/  LDL R27, [R1+0x7c] ;  /* 0x00007c00011b7983 */ /* 0x000ea20000100800 */
[----:B------:R-:W-:Y:S01]  /*dc10*/  ULDC.64 UR4, c[0x0][0x990] ;  /* 0x0002640000047ab9 */ /* 0x000fe20000000a00 */
[----:B------:R-:W-:Y:S02]  /*dc20*/  ULDC.64 UR6, c[0x0][0x998] ;  /* 0x0002660000067ab9 */ /* 0x000fe40000000a00 */
[----:B------:R-:W3:Y:S04]  /*dc30*/  LDL R21, [R1+0x6c] ;  /* 0x00006c0001157983 */ /* 0x000ee80000100800 */
[----:B------:R-:W4:Y:S01]  /*dc40*/  LDL R20, [R1+0x50] ;  /* 0x0000500001147983 */ /* 0x000f220000100800 */
[----:B------:R-:W-:Y:S02]  /*dc50*/  ISETP.NE.U32.AND P0, PT, RZ, UR4, PT ;  /* 0x00000004ff007c0c */ /* 0x000fe4000bf05070 */
[----:B------:R-:W-:-:S02]  /*dc60*/  ISETP.NE.U32.AND P1, PT, RZ, UR6, PT ;  /* 0x00000006ff007c0c */ /* 0x000fc4000bf25070 */
[----:B------:R-:W-:Y:S02]  /*dc70*/  ISETP.NE.AND.EX P0, PT, RZ, UR5, PT, P0 ;  /* 0x00000005ff007c0c */ /* 0x000fe4000bf05300 */
[----:B------:R-:W-:-:S11]  /*dc80*/  ISETP.NE.AND.EX P1, PT, RZ, UR7, PT, P1 ;  /* 0x00000007ff007c0c */ /* 0x000fd6000bf25310 */
[----:B------:R-:W2:Y:S08]  /*dc90*/  @P0 LDC.64 R6, c[0x0][0x9a8] ;  /* 0x00026a00ff060b82 */ /* 0x000eb00000000a00 */
[----:B------:R-:W0:Y:S08]  /*dca0*/  @P1 LDC.64 R8, c[0x0][0x9b8] ;  /* 0x00026e00ff081b82 */ /* 0x000e300000000a00 */
[----:B------:R-:W4:Y:S08]  /*dcb0*/  @P0 LDC.64 R4, c[0x0][0x9b0] ;  /* 0x00026c00ff040b82 */ /* 0x000f300000000a00 */
[----:B------:R-:W1:Y:S01]  /*dcc0*/  @P1 LDC.64 R2, c[0x0][0x9c0] ;  /* 0x00027000ff021b82 */ /* 0x000e620000000a00 */
[----:B--2---:R-:W-:-:S02]  /*dcd0*/  @P0 IMAD R0, R27, R6, RZ ;  /* 0x000000061b000224 */ /* 0x004fc400078e02ff */
[----:B0-----:R-:W-:Y:S02]  /*dce0*/  @P1 IMAD R10, R27, R8, RZ ;  /* 0x000000081b0a1224 */ /* 0x001fe400078e02ff */
[C---:B---3--:R-:W-:Y:S02]  /*dcf0*/  @P0 IMAD R11, R21.reuse, R7, R0 ;  /* 0x00000007150b0224 */ /* 0x048fe400078e0200 */
[C---:B------:R-:W-:Y:S02]  /*dd00*/  @P1 IMAD R13, R21.reuse, R9, R10 ;  /* 0x00000009150d1224 */ /* 0x040fe400078e020a */
[----:B------:R-:W-:-:S04]  /*dd10*/  @P0 IMAD.WIDE.U32 R6, R21, R6, RZ ;  /* 0x0000000615060225 */ /* 0x000fc800078e00ff */
[----:B------:R-:W-:-:S04]  /*dd20*/  @P1 IMAD.WIDE.U32 R8, R21, R8, RZ ;  /* 0x0000000815081225 */ /* 0x000fc800078e00ff */
[----:B------:R-:W-:Y:S01]  /*dd30*/  @P0 IMAD.IADD R7, R7, 0x1, R11 ;  /* 0x0000000107070824 */ /* 0x000fe200078e020b */
[----:B------:R-:W-:Y:S01]  /*dd40*/  @P1 IADD3 R9, R9, R13, RZ ;  /* 0x0000000d09091210 */ /* 0x000fe20007ffe0ff */
[----:B------:R-:W-:Y:S02]  /*dd50*/  IMAD.MOV.U32 R0, RZ, RZ, 0x3f800000 ;  /* 0x3f800000ff007424 */ /* 0x000fe400078e00ff */
[----:B----4-:R-:W-:-:S04]  /*dd60*/  @P0 IMAD.WIDE.U32 R6, R20, R4, R6 ;  /* 0x0000000414060225 */ /* 0x010fc800078e0006 */
[----:B-1----:R-:W-:Y:S01]  /*dd70*/  @P1 IMAD.WIDE.U32 R8, R20, R2, R8 ;  /* 0x0000000214081225 */ /* 0x002fe200078e0008 */
[----:B------:R-:W-:Y:S01]  /*dd80*/  @P0 LEA R2, P2, R6, UR4, 0x2 ;  /* 0x0000000406020c11 */ /* 0x000fe2000f8410ff */
[----:B------:R-:W-:Y:S02]  /*dd90*/  ULDC UR4, c[0x0][0x3f4] ;  /* 0x0000fd0000047ab9 */ /* 0x000fe40000000800 */
[----:B------:R-:W-:Y:S01]  /*dda0*/  @P0 IMAD R7, R20, R5, R7 ;  /* 0x0000000514070224 */ /* 0x000fe200078e0207 */
[----:B------:R-:W-:Y:S01]  /*ddb0*/  @P1 LEA R4, P3, R8, UR6, 0x2 ;  /* 0x0000000608041c11 */ /* 0x000fe2000f8610ff */
[----:B------:R-:W-:-:S03]  /*ddc0*/  @P1 IMAD R5, R20, R3, R9 ;  /* 0x0000000314051224 */ /* 0x000fc600078e0209 */
[----:B------:R-:W-:Y:S01]  /*ddd0*/  @P0 LEA.HI.X R3, R6, UR5, R7, 0x2, P2 ;  /* 0x0000000506030c11 */ /* 0x000fe200090f1407 */
[----:B------:R-:W-:Y:S01]  /*dde0*/  IMAD.MOV.U32 R7, RZ, RZ, 0x3f800000 ;  /* 0x3f800000ff077424 */ /* 0x000fe200078e00ff */
[----:B------:R-:W-:-:S05]  /*ddf0*/  @P1 LEA.HI.X R5, R8, UR7, R5, 0x2, P3 ;  /* 0x0000000708051c11 */ /* 0x000fca00098f1405 */
[----:B------:R-:W2:Y:S04]  /*de00*/  @P0 LDG.E R7, desc[UR42][R2.64] ;  /* 0x0000002a02070981 */ /* 0x000ea8000c1e1900 */
[----:B------:R-:W2:Y:S01]  /*de10*/  @P1 LDG.E R0, desc[UR42][R4.64] ;  /* 0x0000002a04001981 */ /* 0x000ea2000c1e1900 */
[----:B------:R-:W-:Y:S01]  /*de20*/  ISETP.LT.AND P0, PT, RZ, UR4, PT ;  /* 0x00000004ff007c0c */ /* 0x000fe2000bf01270 */
[----:B------:R-:W-:Y:S01]  /*de30*/  ULDC UR4, c[0x0][0x9d8] ;  /* 0x0002760000047ab9 */ /* 0x000fe20000000800 */
[----:B--2---:R-:W-:-:S04]  /*de40*/  FMUL.FTZ R0, R7, R0 ;  /* 0x0000000007007220 */ /* 0x004fc80000410000 */
[----:B------:R-:W-:-:S07]  /*de50*/  FMUL.FTZ R2, R0, UR4 ;  /* 0x0000000400027c20 */ /* 0x000fce0008410000 */
[----:B------:R-:W-:Y:S05]  /*de60*/  @P0 BRA `(.L_x_442) ;  /* 0x0000000000400947 */ /* 0x000fea0003800000 */
[----:B------:R-:W-:-:S04]  /*de70*/  ULEA.HI UR4, UR39, UR39, URZ, 0x1 ;  /* 0x0000002727047291 */ /* 0x000fc8000f8f083f */
[----:B------:R-:W-:-:S04]  /*de80*/  ULOP3.LUT UR4, UR4, 0xfffffffe, URZ, 0xc0, !UPT ;  /* 0xfffffffe04047892 */ /* 0x000fc8000f8ec03f */
[----:B------:R-:W-:-:S06]  /*de90*/  UIADD3 UR4, UR39, -UR4, URZ ;  /* 0x8000000427047290 */ /* 0x000fcc000fffe03f */
[----:B------:R-:W-:-:S05]  /*dea0*/  IMAD.U32 R3, RZ, RZ, UR4 ;  /* 0x00000004ff037e24 */ /* 0x000fca000f8e00ff */
[----:B------:R-:W-:-:S04]  /*deb0*/  SHF.L.U32 R3, R3, 0x1f, RZ ;  /* 0x0000001f03037819 */ /* 0x000fc800000006ff */
[----:B------:R0:W1:Y:S03]  /*dec0*/  SYNCS.PHASECHK.TRANS64.TRYWAIT P0, [R22+URZ+0x38800], R3 ;  /* 0x03880003160075a7 */ /* 0x000066000800017f */
[----:B-1----:R-:W-:Y:S05]  /*ded0*/  @!P0 NANOSLEEP.SYNCS 0x989680 ;  /* 0x009896800000895d */ /* 0x002fea0003900000 */
[----:B------:R-:W1:Y:S01]  /*dee0*/  @!P0 SYNCS.PHASECHK.TRANS64 P0, [R22+URZ+0x38800], R3 ;  /* 0x03880003160085a7 */ /* 0x000e62000800007f */
[----:B------:R-:W-:Y:S04]  /*def0*/  BSSY B0, `(.L_x_443) ;  /* 0x0000006000007945 */ /* 0x000fe80003800000 */
[----:B-1----:R-:W-:Y:S05]  /*df00*/  @P0 BRA `(.L_x_444) ;  /* 0x0000000000100947 */ /* 0x002fea0003800000 */
.L_x_445:
[----:B-1----:R1:W2:Y:S02]  /*df10*/  SYNCS.PHASECHK.TRANS64.TRYWAIT P0, [R22+URZ+0x38800], R3 ;  /* 0x03880003160075a7 */ /* 0x0022a4000800017f */
[----:B--2---:R-:W-:Y:S05]  /*df20*/  @!P0 NANOSLEEP.SYNCS 0x989680 ;  /* 0x009896800000895d */ /* 0x004fea0003900000 */
[----:B------:R-:W2:Y:S02]  /*df30*/  @!P0 SYNCS.PHASECHK.TRANS64 P0, [R22+URZ+0x38800], R3 ;  /* 0x03880003160085a7 */ /* 0x000ea4000800007f */
[----:B--2---:R-:W-:Y:S05]  /*df40*/  @!P0 BRA `(.L_x_445) ;  /* 0xfffffffc00f08947 */ /* 0x004fea000383ffff */
.L_x_444:
[----:B------:R-:W-:Y:S05]  /*df50*/  BSYNC B0 ;  /* 0x0000000000007941 */ /* 0x000fea0003800000 */
.L_x_443:
[----:B------:R-:W-:Y:S05]  /*df60*/  BRA `(.L_x_446) ;  /* 0x0000007000b07947 */ /* 0x000fea0003800000 */
.L_x_442:
[----:B------:R-:W-:Y:S01]  /*df70*/  ISETP.NE.AND P0, PT, R26, RZ, PT ;  /* 0x000000ff1a00720c */ /* 0x000fe20003f05270 */
[----:B------:R-:W0:Y:S01]  /*df80*/  LDC.64 R30, c[0x0][0x400] ;  /* 0x00010000ff1e7b82 */ /* 0x000e220000000a00 */
[----:B-----5:R-:W-:Y:S01]  /*df90*/  SHF.R.S32.HI R0, RZ, 0x1f, R24 ;  /* 0x0000001fff007819 */ /* 0x020fe20000011418 */
[----:B------:R-:W-:Y:S01]  /*dfa0*/  ULDC.64 UR6, c[0x0][0x408] ;  /* 0x0001020000067ab9 */ /* 0x000fe20000000a00 */
[----:B------:R-:W-:Y:S01]  /*dfb0*/  ULDC.64 UR4, c[0x0][0x3f8] ;  /* 0x0000fe0000047ab9 */ /* 0x000fe20000000a00 */
[----:B------:R-:W-:Y:S02]  /*dfc0*/  BSSY B6, `(.L_x_447) ;  /* 0x000001b000067945 */ /* 0x000fe40003800000 */
[C---:B------:R-:W-:Y:S02]  /*dfd0*/  IMAD R5, R0.reuse, UR6, RZ ;  /* 0x0000000600057c24 */ /* 0x040fe4000f8e02ff */
[----:B------:R-:W1:Y:S01]  /*dfe0*/  LDC.64 R26, c[0x0][0x3e8] ;  /* 0x0000fa00ff1a7b82 */ /* 0x000e620000000a00 */
[----:B------:R-:W-:-:S02]  /*dff0*/  IMAD R3, R0, UR4, RZ ;  /* 0x0000000400037c24 */ /* 0x000fc4000f8e02ff */
[C---:B------:R-:W-:Y:S02]  /*e000*/  IMAD R5, R24.reuse, UR7, R5 ;  /* 0x0000000718057c24 */ /* 0x040fe4000f8e0205 */
[C---:B------:R-:W-:Y:S02]  /*e010*/  IMAD R3, R24.reuse, UR5, R3 ;  /* 0x0000000518037c24 */ /* 0x040fe4000f8e0203 */
[----:B0-----:R-:W-:-:S05]  /*e020*/  IMAD.WIDE.U32 R30, R24, UR6, R30 ;  /* 0x00000006181e7c25 */ /* 0x001fca000f8e001e */
[----:B------:R-:W-:Y:S01]  /*e030*/  IADD3 R33, R5, R31, RZ ;  /* 0x0000001f05217210 */ /* 0x000fe20007ffe0ff */
[----:B-1----:R-:W-:-:S04]  /*e040*/  IMAD.WIDE.U32 R26, R24, UR4, R26 ;  /* 0x00000004181a7c25 */ /* 0x002fc8000f8e001a */
[----:B------:R-:W-:Y:S01]  /*e050*/  IMAD.IADD R24, R3, 0x1, R27 ;  /* 0x0000000103187824 */ /* 0x000fe200078e021b */
[----:B------:R-:W-:Y:S06]  /*e060*/  @!P0 BRA `(.L_x_448) ;  /* 0x0000000000408947 */ /* 0x000fec0003800000 */
[----:B------:R-:W-:Y:S01]  /*e070*/  MOV R14, 0x0 ;  /* 0x00000000000e7802 */ /* 0x000fe20000000f00 */
[----:B------:R-:W-:Y:S01]  /*e080*/  ULDC.64 UR4, c[0x4][0x1c8] ;  /* 0x0100720000047ab9 */ /* 0x000fe20000000a00 */
[----:B------:R-:W-:Y:S01]  /*e090*/  ULDC.64 UR6, c[0x4][0x1d0] ;  /* 0x0100740000067ab9 */ /* 0x000fe20000000a00 */
[----:B------:R-:W-:Y:S02]  /*e0a0*/  IMAD.U32 R4, RZ, RZ, UR4 ;  /* 0x00000004ff047e24 */ /* 0x000fe4000f8e00ff */
[----:B------:R-:W-:Y:S01]  /*e0b0*/  IMAD.U32 R5, RZ, RZ, UR5 ;  /* 0x00000005ff057e24 */ /* 0x000fe2000f8e00ff */
[----:B------:R-:W0:Y:S01]  /*e0c0*/  LDC.64 R14, c[0x4][R14] ;  /* 0x010000000e0e7b82 */ /* 0x000e220000000a00 */
[----:B------:R-:W-:Y:S01]  /*e0d0*/  ULDC.64 UR4, c[0x4][0x138] ;  /* 0x01004e0000047ab9 */ /* 0x000fe20000000a00 */
[----:B------:R-:W-:Y:S01]  /*e0e0*/  IMAD.U32 R6, RZ, RZ, UR6 ;  /* 0x00000006ff067e24 */ /* 0x000fe2000f8e00ff */
[----:B------:R-:W-:Y:S01]  /*e0f0*/  MOV R10, UR4 ;  /* 0x00000004000a7c02 */ /* 0x000fe20008000f00 */
[----:B------:R-:W-:-:S02]  /*e100*/  IMAD.U32 R7, RZ, RZ, UR7 ;  /* 0x00000007ff077e24 */ /* 0x000fc4000f8e00ff */
[----:B------:R-:W-:Y:S02]  /*e110*/  IMAD.U32 R11, RZ, RZ, UR5 ;  /* 0x00000005ff0b7e24 */ /* 0x000fe4000f8e00ff */
[----:B------:R-:W-:Y:S02]  /*e120*/  IMAD.MOV.U32 R8, RZ, RZ, 0x70 ;  /* 0x00000070ff087424 */ /* 0x000fe400078e00ff */
[----:B------:R-:W-:Y:S02]  /*e130*/  IMAD.MOV.U32 R12, RZ, RZ, 0x1 ;  /* 0x00000001ff0c7424 */ /* 0x000fe400078e00ff */
[----:B------:R-:W-:-:S07]  /*e140*/  IMAD.MOV.U32 R13, RZ, RZ, RZ ;  /* 0x000000ffff0d7224 */ /* 0x000fce00078e00ff */
[----:B------:R-:W-:-:S07]  /*e150*/  LEPC R20, `(.L_x_448) ;  /* 0x000000001014794e */ /* 0x000fce0000000000 */
[----:B0-----:R-:W-:Y:S05]  /*e160*/  CALL.ABS.NOINC R14 ;  /* 0x000000000e007343 */ /* 0x001fea0003c00000 */
.L_x_448:
[----:B------:R-:W-:Y:S05]  /*e170*/  BSYNC B6 ;  /* 0x0000000000067941 */ /* 0x000fea0003800000 */
.L_x_447:
[----:B------:R-:W-:Y:S01]  /*e180*/  ULDC.U8 UR4, c[0x0][0x410] ;  /* 0x0001040000047ab9 */ /* 0x000fe20000000000 */
[----:B------:R-:W-:Y:S01]  /*e190*/  BSSY B0, `(.L_x_449) ;  /* 0x0000701000007945 */ /* 0x000fe20003800000 */
[----:B------:R-:W-:Y:S02]  /*e1a0*/  ISETP.NE.AND P0, PT, RZ, UR4, PT ;  /* 0x00000004ff007c0c */ /* 0x000fe4000bf05270 */
[----:B------:R-:W-:-:S11]  /*e1b0*/  LEA R0, R29, R23, 0x7 ;  /* 0x000000171d007211 */ /* 0x000fd600078e38ff */
[----:B------:R-:W-:Y:S05]  /*e1c0*/  @!P0 BRA `(.L_x_450) ;  /* 0x00000034009c8947 */ /* 0x000fea0003800000 */
[----:B------:R-:W-:-:S03]  /*e1d0*/  UMOV UR4, 0xffffffff ;  /* 0xffffffff00047882 */ /* 0x000fc60000000000 */
[----:B------:R-:W-:Y:S05]  /*e1e0*/  BRA.DIV UR4, `(.L_x_451) ;  /* 0x000001de04387947 */ /* 0x000fea000b800000 */
[----:B------:R-:W0:Y:S04]  /*e1f0*/  SHFL.IDX PT, R26, R26, RZ, 0x181f ;  /* 0x00181fff1a1a7589 */ /* 0x000e2800000e0000 */
[----:B------:R1:W2:Y:S04]  /*e200*/  SHFL.IDX PT, R20, R30, RZ, 0x181f ;  /* 0x00181fff1e147589 */ /* 0x0002a800000e0000 */
[----:B------:R1:W3:Y:S04]  /*e210*/  SHFL.IDX PT, R3, R24, RZ, 0x181f ;  /* 0x00181fff18037589 */ /* 0x0002e800000e0000 */
[----:B------:R1:W4:Y:S02]  /*e220*/  SHFL.IDX PT, R27, R33, RZ, 0x181f ;  /* 0x00181fff211b7589 */ /* 0x00032400000e0000 */
.L_x_683:
[----:B------:R-:W-:Y:S01]  /*e230*/  ULDC UR4, c[0x0][0x448] ;  /* 0x0001120000047ab9 */ /* 0x000fe20000000800 */
[----:B------:R-:W-:Y:S01]  /*e240*/  BSSY B1, `(.L_x_452) ;  /* 0x000001a000017945 */ /* 0x000fe20003800000 */
[----:B------:R-:W-:Y:S01]  /*e250*/  IMAD R119, R119, UR4, RZ ;  /* 0x0000000477777c24 */ /* 0x000fe2000f8e02ff */
[----:B------:R-:W-:Y:S02]  /*e260*/  CS2R R4, SRZ ;  /* 0x0000000000047805 */ /* 0x000fe4000001ff00 */
[----:B------:R-:W-:Y:S02]  /*e270*/  CS2R R6, SRZ ;  /* 0x0000000000067805 */ /* 0x000fe4000001ff00 */
[----:B------:R-:W-:Y:S02]  /*e280*/  CS2R R8, SRZ ;  /* 0x0000000000087805 */ /* 0x000fe4000001ff00 */
[----:B------:R-:W-:Y:S02]  /*e290*/  CS2R R10, SRZ ;  /* 0x00000000000a7805 */ /* 0x000fe4000001ff00 */
[----:B------:R-:W-:-:S13]  /*e2a0*/  ISETP.GE.AND P0, PT, R0, R119, PT ;  /* 0x000000770000720c */ /* 0x000fda0003f06270 */
[----:B------:R-:W-:Y:S05]  /*e2b0*/  @P0 BRA `(.L_x_453) ;  /* 0x0000000000480947 */ /* 0x000fea0003800000 */
[----:B------:R-:W-:Y:S01]  /*e2c0*/  ULDC UR4, c[0x0][0x3f4] ;  /* 0x0000fd0000047ab9 */ /* 0x000fe20000000800 */
[----:B------:R-:W-:Y:S02]  /*e2d0*/  SHF.R.S32.HI R0, RZ, 0x1f, R233 ;  /* 0x0000001fff007819 */ /* 0x000fe400000114e9 */
[----:B------:R-:W-:Y:S02]  /*e2e0*/  ISETP.GE.AND P4, PT, R18, UR4, PT ;  /* 0x0000000412007c0c */ /* 0x000fe4000bf86270 */
[----:B------:R-:W-:-:S11]  /*e2f0*/  ISETP.GE.AND P5, PT, R233, UR4, PT ;  /* 0x00000004e9007c0c */ /* 0x000fd6000bfa6270 */
[C---:B0-----:R-:W-:Y:S02]  /*e300*/  @!P4 IADD3 R4, P0, R18.reuse, R26, RZ ;  /* 0x0000001a1204c210 */ /* 0x041fe40007f1e0ff */
[----:B--2---:R-:W-:Y:S02]  /*e310*/  @!P4 IADD3 R14, P1, R18, R20, RZ ;  /* 0x00000014120ec210 */ /* 0x004fe40007f3e0ff */
[----:B------:R-:W-:Y:S01]  /*e320*/  @!P5 IADD3 R12, P2, R233, R26, RZ ;  /* 0x0000001ae90cd210 */ /* 0x000fe20007f5e0ff */
[--C-:B---3--:R-:W-:Y:S01]  /*e330*/  @!P4 IMAD.X R5, R3, 0x1, R19.reuse, P0 ;  /* 0x000000010305c824 */ /* 0x108fe200000e0613 */
[----:B------:R-:W-:Y:S02]  /*e340*/  @!P5 IADD3 R20, P3, R233, R20, RZ ;  /* 0x00000014e914d210 */ /* 0x000fe40007f7e0ff */
[----:B------:R-:W-:Y:S01]  /*e350*/  CS2R R8, SRZ ;  /* 0x0000000000087805 */ /* 0x000fe2000001ff00 */
[----:B----4-:R-:W-:Y:S01]  /*e360*/  @!P4 IMAD.X R15, R27, 0x1, R19, P1 ;  /* 0x000000011b0fc824 */ /* 0x010fe200008e0613 */
[----:B------:R0:W5:Y:S01]  /*e370*/  @!P4 LD.E.64 R6, desc[UR42][R4.64] ;  /* 0x0000002a0406c980 */ /* 0x000162000c101b00 */
[----:B------:R-:W-:-:S02]  /*e380*/  @!P5 IMAD.X R13, R3, 0x1, R0, P2 ;  /* 0x00000001030dd824 */ /* 0x000fc400010e0600 */
[----:B------:R-:W-:Y:S01]  /*e390*/  @!P5 IMAD.X R21, R27, 0x1, R0, P3 ;  /* 0x000000011b15d824 */ /* 0x000fe200018e0600 */
[----:B------:R2:W5:Y:S04]  /*e3a0*/  @!P4 LD.E.64 R10, desc[UR42][R14.64] ;  /* 0x0000002a0e0ac980 */ /* 0x000568000c101b00 */
[----:B------:R2:W5:Y:S01]  /*e3b0*/  @!P5 LD.E.64 R8, desc[UR42][R20.64] ;  /* 0x0000002a1408d980 */ /* 0x000562000c101b00 */
[----:B0-----:R-:W-:-:S06]  /*e3c0*/  CS2R R4, SRZ ;  /* 0x0000000000047805 */ /* 0x001fcc000001ff00 */
[----:B------:R2:W5:Y:S02]  /*e3d0*/  @!P5 LD.E.64 R4, desc[UR42][R12.64] ;  /* 0x0000002a0c04d980 */ /* 0x000564000c101b00 */
.L_x_453:
[----:B------:R-:W-:Y:S05]  /*e3e0*/  BSYNC B1 ;  /* 0x0000000000017941 */ /* 0x000fea0003800000 */
.L_x_452:
[----:B------:R-:W-:Y:S01]  /*e3f0*/  ULEA.HI UR4, UR39, UR39, URZ, 0x1 ;  /* 0x0000002727047291 */ /* 0x000fe2000f8f083f */
[----:B-----5:R-:W-:Y:S01]  /*e400*/  SHF.R.U32.HI R0, RZ, 0x8, R6 ;  /* 0x00000008ff007819 */ /* 0x020fe20000011606 */
[----:B0-----:R-:W-:Y:S01]  /*e410*/  IMAD R26, R29, -0x80, R119 ;  /* 0xffffff801d1a7824 */ /* 0x001fe200078e0277 */
[----:B--2---:R-:W-:Y:S01]  /*e420*/  SHF.R.U32.HI R15, RZ, 0x8, R7 ;  /* 0x00000008ff0f7819 */ /* 0x004fe20000011607 */
[----:B------:R-:W-:Y:S01]  /*e430*/  ULOP3.LUT UR4, UR4, 0xfffffffe, URZ, 0xc0, !UPT ;  /* 0xfffffffe04047892 */ /* 0x000fe2000f8ec03f */
[----:B---3--:R-:W-:Y:S01]  /*e440*/  LOP3.LUT R3, R6, 0xff, RZ, 0xc0, !PT ;  /* 0x000000ff06037812 */ /* 0x008fe200078ec0ff */
[----:B------:R-:W-:Y:S01]  /*e450*/  BSSY B1, `(.L_x_454) ;  /* 0x000003b000017945 */ /* 0x000fe20003800000 */
[----:B------:R-:W-:Y:S01]  /*e460*/  LOP3.LUT R0, R0, 0xff, RZ, 0xc0, !PT ;  /* 0x000000ff00007812 */ /* 0x000fe200078ec0ff */
[----:B------:R-:W-:Y:S01]  /*e470*/  UIADD3 UR4, UR39, -UR4, URZ ;  /* 0x8000000427047290 */ /* 0x000fe2000fffe03f */
[----:B------:R-:W-:Y:S02]  /*e480*/  LOP3.LUT R12, R7, 0xff, RZ, 0xc0, !PT ;  /* 0x000000ff070c7812 */ /* 0x000fe400078ec0ff */
[----:B------:R-:W-:-:S02]  /*e490*/  LOP3.LUT R15, R15, 0xff, RZ, 0xc0, !PT ;  /* 0x000000ff0f0f7812 */ /* 0x000fc400078ec0ff */
[----:B------:R-:W-:Y:S02]  /*e4a0*/  PRMT R13, R0, 0x7604, R3 ;  /* 0x00007604000d7816 */ /* 0x000fe40000000003 */
[----:B------:R-:W-:Y:S02]  /*e4b0*/  MOV R35, UR4 ;  /* 0x0000000400237c02 */ /* 0x000fe40008000f00 */
[----:B------:R-:W-:Y:S02]  /*e4c0*/  SHF.R.U32.HI R0, RZ, 0x8, R4 ;  /* 0x00000008ff007819 */ /* 0x000fe40000011604 */
[----:B------:R-:W-:Y:S02]  /*e4d0*/  SHF.L.U32 R35, R35, 0x1f, RZ ;  /* 0x0000001f23237819 */ /* 0x000fe400000006ff */
[----:B------:R-:W-:Y:S02]  /*e4e0*/  PRMT R12, R15, 0x7604, R12 ;  /* 0x000076040f0c7816 */ /* 0x000fe4000000000c */
[----:B------:R-:W0:Y:S01]  /*e4f0*/  SYNCS.PHASECHK.TRANS64.TRYWAIT P0, [R22+URZ+0x38800], R35 ;  /* 0x03880023160075a7 */ /* 0x000e22000800017f */
[----:B------:R-:W-:-:S02]  /*e500*/  LOP3.LUT R14, R4, 0xff, RZ, 0xc0, !PT ;  /* 0x000000ff040e7812 */ /* 0x000fc400078ec0ff */
[----:B------:R-:W-:Y:S02]  /*e510*/  SHF.R.U32.HI R3, RZ, 0x8, R10 ;  /* 0x00000008ff037819 */ /* 0x000fe4000001160a */
[----:B------:R-:W-:Y:S02]  /*e520*/  LOP3.LUT R15, R0, 0xff, RZ, 0xc0, !PT ;  /* 0x000000ff000f7812 */ /* 0x000fe400078ec0ff */
[----:B------:R-:W-:Y:S02]  /*e530*/  SHF.R.U32.HI R21, RZ, 0x8, R5 ;  /* 0x00000008ff157819 */ /* 0x000fe40000011605 */
[----:B-1----:R-:W-:Y:S02]  /*e540*/  LOP3.LUT R24, R10, 0xff, RZ, 0xc0, !PT ;  /* 0x000000ff0a187812 */ /* 0x002fe400078ec0ff */
[----:B------:R-:W-:Y:S02]  /*e550*/  LOP3.LUT R3, R3, 0xff, RZ, 0xc0, !PT ;  /* 0x000000ff03037812 */ /* 0x000fe400078ec0ff */
[----:B------:R-:W-:-:S02]  /*e560*/  PRMT R15, R15, 0x7604, R14 ;  /* 0x000076040f0f7816 */ /* 0x000fc4000000000e */
[----:B------:R-:W-:Y:S02]  /*e570*/  LOP3.LUT R20, R5, 0xff, RZ, 0xc0, !PT ;  /* 0x000000ff05147812 */ /* 0x000fe400078ec0ff */
[----:B------:R-:W-:Y:S02]  /*e580*/  LOP3.LUT R21, R21, 0xff, RZ, 0xc0, !PT ;  /* 0x000000ff15157812 */ /* 0x000fe400078ec0ff */
[----:B------:R-:W-:Y:S02]  /*e590*/  SHF.R.U32.HI R14, RZ, 0x8, R11 ;  /* 0x00000008ff0e7819 */ /* 0x000fe4000001160b */
[----:B------:R-:W-:Y:S02]  /*e5a0*/  SHF.R.U32.HI R0, RZ, 0x8, R8 ;  /* 0x00000008ff007819 */ /* 0x000fe40000011608 */
[----:B------:R-:W-:Y:S02]  /*e5b0*/  SHF.R.U32.HI R29, RZ, 0x8, R9 ;  /* 0x00000008ff1d7819 */ /* 0x000fe40000011609 */
[----:B----4-:R-:W-:-:S02]  /*e5c0*/  PRMT R27, R3, 0x7604, R24 ;  /* 0x00007604031b7816 */ /* 0x010fc40000000018 */
[----:B------:R-:W-:Y:S02]  /*e5d0*/  PRMT R20, R21, 0x7604, R20 ;  /* 0x0000760415147816 */ /* 0x000fe40000000014 */
[----:B------:R-:W-:Y:S02]  /*e5e0*/  LOP3.LUT R3, R11, 0xff, RZ, 0xc0, !PT ;  /* 0x000000ff0b037812 */ /* 0x000fe400078ec0ff */
[----:B------:R-:W-:Y:S02]  /*e5f0*/  LOP3.LUT R14, R14, 0xff, RZ, 0xc0, !PT ;  /* 0x000000ff0e0e7812 */ /* 0x000fe400078ec0ff */
[----:B------:R-:W-:Y:S02]  /*e600*/  LOP3.LUT R21, R8, 0xff, RZ, 0xc0, !PT ;  /* 0x000000ff08157812 */ /* 0x000fe400078ec0ff */
[----:B------:R-:W-:Y:S02]  /*e610*/  LOP3.LUT R24, R9, 0xff, RZ, 0xc0, !PT ;  /* 0x000000ff09187812 */ /* 0x000fe400078ec0ff */
[----:B------:R-:W-:-:S02]  /*e620*/  LOP3.LUT R0, R0, 0xff, RZ, 0xc0, !PT ;  /* 0x000000ff00007812 */ /* 0x000fc400078ec0ff */
[----:B------:R-:W-:Y:S02]  /*e630*/  LOP3.LUT R29, R29, 0xff, RZ, 0xc0, !PT ;  /* 0x000000ff1d1d7812 */ /* 0x000fe400078ec0ff */
[----:B------:R-:W-:Y:S02]  /*e640*/  PRMT R14, R14, 0x7604, R3 ;  /* 0x000076040e0e7816 */ /* 0x000fe40000000003 */
[----:B------:R-:W-:Y:S02]  /*e650*/  SHF.R.U32.HI R3, RZ, 0x10, R7 ;  /* 0x00000010ff037819 */ /* 0x000fe40000011607 */
[----:B------:R-:W-:Y:S02]  /*e660*/  PRMT R31, R0, 0x7604, R21 ;  /* 0x00007604001f7816 */ /* 0x000fe40000000015 */
[----:B------:R-:W-:Y:S01]  /*e670*/  PRMT R24, R29, 0x7604, R24 ;  /* 0x000076041d187816 */ /* 0x000fe20000000018 */
[----:B------:R-:W-:Y:S01]  /*e680*/  IMAD.U32 R3, R3, 0x10000, RZ ;  /* 0x0001000003037824 */ /* 0x000fe200078e00ff */
[----:B------:R-:W-:-:S02]  /*e690*/  SHF.R.U32.HI R21, RZ, 0x10, R5 ;  /* 0x00000010ff157819 */ /* 0x000fc40000011605 */
[----:B------:R-:W-:Y:S02]  /*e6a0*/  SHF.R.U32.HI R29, RZ, 0x10, R11 ;  /* 0x00000010ff1d7819 */ /* 0x000fe4000001160b */
[----:B------:R-:W-:Y:S01]  /*e6b0*/  SHF.R.U32.HI R33, RZ, 0x10, R9 ;  /* 0x00000010ff217819 */ /* 0x000fe20000011609 */
[----:B------:R-:W-:Y:S01]  /*e6c0*/  IMAD.U32 R21, R21, 0x10000, RZ ;  /* 0x0001000015157824 */ /* 0x000fe200078e00ff */
[----:B------:R-:W-:Y:S01]  /*e6d0*/  LOP3.LUT R3, R12, 0xff0000, R3, 0xf8, !PT ;  /* 0x00ff00000c037812 */ /* 0x000fe200078ef803 */
[----:B------:R-:W-:Y:S01]  /*e6e0*/  IMAD.U32 R29, R29, 0x10000, RZ ;  /* 0x000100001d1d7824 */ /* 0x000fe200078e00ff */
[----:B------:R-:W-:Y:S01]  /*e6f0*/  VIMNMX R0, R26, 0x80, PT ;  /* 0x000000801a007848 */ /* 0x000fe20003fe0100 */
[----:B------:R-:W-:Y:S01]  /*e700*/  IMAD.U32 R33, R33, 0x10000, RZ ;  /* 0x0001000021217824 */ /* 0x000fe200078e00ff */
[----:B------:R-:W-:Y:S02]  /*e710*/  LOP3.LUT R21, R20, 0xff0000, R21, 0xf8, !PT ;  /* 0x00ff000014157812 */ /* 0x000fe400078ef815 */
[----:B------:R-:W-:-:S02]  /*e720*/  LOP3.LUT R29, R14, 0xff0000, R29, 0xf8, !PT ;  /* 0x00ff00000e1d7812 */ /* 0x000fc400078ef81d */
[----:B------:R-:W-:Y:S02]  /*e730*/  LOP3.LUT R13, R13, 0xff0000, R6, 0xf8, !PT ;  /* 0x00ff00000d0d7812 */ /* 0x000fe400078ef806 */
[----:B------:R-:W-:Y:S02]  /*e740*/  LOP3.LUT R15, R15, 0xff0000, R4, 0xf8, !PT ;  /* 0x00ff00000f0f7812 */ /* 0x000fe400078ef804 */
[----:B------:R-:W-:Y:S02]  /*e750*/  LOP3.LUT R27, R27, 0xff0000, R10, 0xf8, !PT ;  /* 0x00ff00001b1b7812 */ /* 0x000fe400078ef80a */
[----:B------:R-:W-:Y:S02]  /*e760*/  LOP3.LUT R14, R3, 0xff000000, R7, 0xf8, !PT ;  /* 0xff000000030e7812 */ /* 0x000fe400078ef807 */
[----:B------:R-:W-:Y:S02]  /*e770*/  LOP3.LUT R33, R24, 0xff0000, R33, 0xf8, !PT ;  /* 0x00ff000018217812 */ /* 0x000fe400078ef821 */
[----:B------:R-:W-:-:S02]  /*e780*/  ISETP.GE.AND P1, PT, R23, R0, PT ;  /* 0x000000001700720c */ /* 0x000fc40003f26270 */
[----:B------:R-:W-:Y:S02]  /*e790*/  LOP3.LUT R13, R13, 0xff000000, R6, 0xf8, !PT ;  /* 0xff0000000d0d7812 */ /* 0x000fe400078ef806 */
[----:B------:R-:W-:Y:S02]  /*e7a0*/  LOP3.LUT R3, R15, 0xff000000, R4, 0xf8, !PT ;  /* 0xff0000000f037812 */ /* 0x000fe400078ef804 */
[----:B------:R-:W-:Y:S02]  /*e7b0*/  LOP3.LUT R12, R21, 0xff000000, R5, 0xf8, !PT ;  /* 0xff000000150c7812 */ /* 0x000fe400078ef805 */
[----:B------:R-:W-:Y:S02]  /*e7c0*/  LOP3.LUT R10, R27, 0xff000000, R10, 0xf8, !PT ;  /* 0xff0000001b0a7812 */ /* 0x000fe400078ef80a */
[----:B------:R-:W-:Y:S02]  /*e7d0*/  LOP3.LUT R11, R29, 0xff000000, R11, 0xf8, !PT ;  /* 0xff0000001d0b7812 */ /* 0x000fe400078ef80b */
[----:B------:R-:W-:Y:S01]  /*e7e0*/  LOP3.LUT R31, R31, 0xff0000, R8, 0xf8, !PT ;  /* 0x00ff00001f1f7812 */ /* 0x000fe200078ef808 */
[----:B0-----:R-:W-:Y:S06]  /*e7f0*/  @!P0 BRA `(.L_x_455) ;  /* 0x000001d800288947 */ /* 0x001fec0003800000 */
.L_x_684:
[----:B------:R-:W-:Y:S05]  /*e800*/  BSYNC B1 ;  /* 0x0000000000017941 */ /* 0x000fea0003800000 */
.L_x_454:
[----:B------:R-:W-:Y:S01]  /*e810*/  BSSY B1, `(.L_x_456) ;  /* 0x00000c0000017945 */ /* 0x000fe20003800000 */
[----:B------:R-:W-:Y:S02]  /*e820*/  LOP3.LUT R8, R31, 0xff000000, R8, 0xf8, !PT ;  /* 0xff0000001f087812 */ /* 0x000fe400078ef808 */
[----:B------:R-:W-:Y:S01]  /*e830*/  LOP3.LUT R9, R33, 0xff000000, R9, 0xf8, !PT ;  /* 0xff00000021097812 */ /* 0x000fe200078ef809 */
[----:B------:R-:W-:Y:S06]  /*e840*/  @P1 BRA `(.L_x_457) ;  /* 0x0000000800f01947 */ /* 0x000fec0003800000 */
[----:B------:R1:W5:Y:S01]  /*e850*/  LDL R42, [R1+0x64] ;  /* 0x00006400012a7983 */ /* 0x0003620000100800 */
[----:B------:R-:W2:Y:S01]  /*e860*/  LDC R4, c[0x0][0x3f4] ;  /* 0x0000fd00ff047b82 */ /* 0x000ea20000000800 */
[----:B------:R-:W-:Y:S01]  /*e870*/  BSSY B2, `(.L_x_458) ;  /* 0x000005e000027945 */ /* 0x000fe20003800000 */
[-C--:B--2---:R-:W-:Y:S02]  /*e880*/  ISETP.GE.AND P0, PT, R18, R4.reuse, PT ;  /* 0x000000041200720c */ /* 0x084fe40003f06270 */
[----:B------:R-:W-:-:S11]  /*e890*/  ISETP.GE.AND P1, PT, R233, R4, PT ;  /* 0x00000004e900720c */ /* 0x000fd60003f26270 */
[----:B-1----:R-:W-:Y:S05]  /*e8a0*/  @P0 BRA `(.L_x_459) ;  /* 0x0000000400680947 */ /* 0x002fea0003800000 */
[----:B-----5:R-:W1:Y:S01]  /*e8b0*/  LDS.128 R4, [R42+0x20400] ;  /* 0x020400002a047984 */ /* 0x020e620000000c00 */
[----:B------:R-:W-:Y:S02]  /*e8c0*/  F2FP.F16.E4M3.UNPACK_B R29, R10 ;  /* 0x0000000aff1d723e */ /* 0x000fe400020006ff */
[----:B------:R-:W-:-:S03]  /*e8d0*/  F2FP.F16.E4M3.UNPACK_B R27, R13 ;  /* 0x0000000dff1b723e */ /* 0x000fc600020006ff */
[----:B------:R-:W-:Y:S02]  /*e8e0*/  HADD2.F32 R30, -RZ, R29.H1_H1 ;  /* 0x3000001dff1e7230 */ /* 0x000fe40000004100 */
[----:B------:R-:W-:Y:S02]  /*e8f0*/  HADD2.F32 R28, -RZ, R27.H1_H1 ;  /* 0x3000001bff1c7230 */ /* 0x000fe40000004100 */
[----:B------:R-:W-:Y:S02]  /*e900*/  HADD2.F32 R29, -RZ, R29.H0_H0 ;  /* 0x2000001dff1d7230 */ /* 0x000fe40000004100 */
[----:B------:R-:W-:Y:S01]  /*e910*/  HADD2.F32 R27, -RZ, R27.H0_H0 ;  /* 0x2000001bff1b7230 */ /* 0x000fe20000004100 */
[-C--:B-1----:R-:W-:Y:S02]  /*e920*/  F2FP.F16.E4M3.UNPACK_B R15, R4.reuse.H1 ;  /* 0x00000004ff0f723e */ /* 0x082fe400030006ff */
[-C--:B------:R-:W-:Y:S02]  /*e930*/  F2FP.F16.E4M3.UNPACK_B R21, R5.reuse ;  /* 0x00000005ff15723e */ /* 0x080fe400020006ff */
[----:B------:R-:W-:Y:S01]  /*e940*/  F2FP.F16.E4M3.UNPACK_B R24, R5.H1 ;  /* 0x00000005ff18723e */ /* 0x000fe200030006ff */
[--C-:B------:R-:W-:Y:S01]  /*e950*/  HADD2.F32 R20, -RZ, R15.reuse.H0_H0 ;  /* 0x2000000fff147230 */ /* 0x100fe20000004100 */
[----:B------:R-:W-:Y:S01]  /*e960*/  F2FP.F16.E4M3.UNPACK_B R4, R4 ;  /* 0x00000004ff04723e */ /* 0x000fe200020006ff */
[----:B------:R-:W-:Y:S01]  /*e970*/  HADD2.F32 R15, -RZ, R15.H1_H1 ;  /* 0x3000000fff0f7230 */ /* 0x000fe20000004100 */
[----:B------:R-:W-:-:S02]  /*e980*/  F2FP.F16.E4M3.UNPACK_B R26, R6 ;  /* 0x00000006ff1a723e */ /* 0x000fc400020006ff */
[----:B------:R-:W-:Y:S02]  /*e990*/  F2FP.F16.E4M3.UNPACK_B R6, R6.H1 ;  /* 0x00000006ff06723e */ /* 0x000fe400030006ff */
[C---:B------:R-:W-:Y:S01]  /*e9a0*/  FMUL.FTZ R5, R15.reuse, R30 ;  /* 0x0000001e0f057220 */ /* 0x040fe20000410000 */
[-C--:B------:R-:W-:Y:S01]  /*e9b0*/  FMUL.FTZ R31, R15, R28.reuse ;  /* 0x0000001c0f1f7220 */ /* 0x080fe20000410000 */
[----:B------:R-:W-:Y:S02]  /*e9c0*/  F2FP.F16.E4M3.UNPACK_B R15, R7 ;  /* 0x00000007ff0f723e */ /* 0x000fe400020006ff */
[C---:B------:R-:W-:Y:S01]  /*e9d0*/  FFMA.FTZ R33, R20.reuse, R28, -R5 ;  /* 0x0000001c14217223 */ /* 0x040fe20000010805 */
[--C-:B------:R-:W-:Y:S01]  /*e9e0*/  HADD2.F32 R5, -RZ, R4.reuse.H1_H1 ;  /* 0x30000004ff057230 */ /* 0x100fe20000004100 */
[----:B------:R-:W-:Y:S01]  /*e9f0*/  F2FP.F16.E4M3.UNPACK_B R28, R10.H1 ;  /* 0x0000000aff1c723e */ /* 0x000fe200030006ff */
[----:B------:R-:W-:Y:S01]  /*ea00*/  FFMA.FTZ R34, R20, R30, R31 ;  /* 0x0000001e14227223 */ /* 0x000fe2000001001f */
[----:B------:R-:W-:Y:S01]  /*ea10*/  HADD2.F32 R4, -RZ, R4.H0_H0 ;  /* 0x20000004ff047230 */ /* 0x000fe20000004100 */
[----:B------:R-:W-:Y:S01]  /*ea20*/  F2FP.F16.E4M3.UNPACK_B R20, R13.H1 ;  /* 0x0000000dff14723e */ /* 0x000fe200030006ff */
[C---:B------:R-:W-:Y:S01]  /*ea30*/  FMUL.FTZ R31, R5.reuse, R29 ;  /* 0x0000001d051f7220 */ /* 0x040fe20000410000 */
[----:B------:R-:W-:Y:S01]  /*ea40*/  FMUL.FTZ R32, R5, R27 ;  /* 0x0000001b05207220 */ /* 0x000fe20000410000 */
[----:B------:R-:W-:Y:S01]  /*ea50*/  HADD2.F32 R30, -RZ, R28.H1_H1 ;  /* 0x3000001cff1e7230 */ /* 0x000fe20000004100 */
[----:B------:R-:W-:Y:S01]  /*ea60*/  F2FP.F16.E4M3.UNPACK_B R7, R7.H1 ;  /* 0x00000007ff07723e */ /* 0x000fe200030006ff */
[----:B------:R-:W-:-:S02]  /*ea70*/  HADD2.F32 R5, -RZ, R24.H1_H1 ;  /* 0x30000018ff057230 */ /* 0x000fc40000004100 */
[C---:B------:R-:W-:Y:S01]  /*ea80*/  FFMA.FTZ R31, R4.reuse, R27, -R31 ;  /* 0x0000001b041f7223 */ /* 0x040fe2000001081f */
[----:B------:R-:W-:Y:S01]  /*ea90*/  FFMA.FTZ R32, R4, R29, R32 ;  /* 0x0000001d04207223 */ /* 0x000fe20000010020 */
[----:B------:R-:W-:Y:S02]  /*eaa0*/  HADD2.F32 R27, -RZ, R20.H1_H1 ;  /* 0x30000014ff1b7230 */ /* 0x000fe40000004100 */
[----:B------:R-:W-:Y:S02]  /*eab0*/  HADD2.F32 R24, -RZ, R24.H0_H0 ;  /* 0x20000018ff187230 */ /* 0x000fe40000004100 */
[C---:B------:R-:W-:Y:S01]  /*eac0*/  FMUL.FTZ R29, R5.reuse, R30 ;  /* 0x0000001e051d7220 */ /* 0x040fe20000410000 */
[----:B------:R-:W-:Y:S02]  /*ead0*/  HADD2.F32 R28, -RZ, R28.H0_H0 ;  /* 0x2000001cff1c7230 */ /* 0x000fe40000004100 */
[----:B------:R-:W-:Y:S01]  /*eae0*/  FMUL.FTZ R5, R5, R27 ;  /* 0x0000001b05057220 */ /* 0x000fe20000410000 */
[----:B------:R-:W-:-:S02]  /*eaf0*/  HADD2.F32 R4, -RZ, R21.H1_H1 ;  /* 0x30000015ff047230 */ /* 0x000fc40000004100 */
[C---:B------:R-:W-:Y:S01]  /*eb00*/  FFMA.FTZ R37, R24.reuse, R27, -R29 ;  /* 0x0000001b18257223 */ /* 0x040fe2000001081d */
[----:B------:R-:W-:Y:S01]  /*eb10*/  F2FP.F16.E4M3.UNPACK_B R27, R11 ;  /* 0x0000000bff1b723e */ /* 0x000fe200020006ff */
[----:B------:R-:W-:Y:S02]  /*eb20*/  HADD2.F32 R20, -RZ, R20.H0_H0 ;  /* 0x20000014ff147230 */ /* 0x000fe40000004100 */
[----:B------:R-:W-:Y:S01]  /*eb30*/  FFMA.FTZ R30, R24, R30, R5 ;  /* 0x0000001e181e7223 */ /* 0x000fe20000010005 */
[----:B------:R-:W-:Y:S02]  /*eb40*/  HADD2.F32 R21, -RZ, R21.H0_H0 ;  /* 0x20000015ff157230 */ /* 0x000fe40000004100 */
[C---:B------:R-:W-:Y:S01]  /*eb50*/  FMUL.FTZ R36, R4.reuse, R28 ;  /* 0x0000001c04247220 */ /* 0x040fe20000410000 */
[----:B------:R-:W-:Y:S01]  /*eb60*/  F2FP.F16.E4M3.UNPACK_B R24, R14 ;  /* 0x0000000eff18723e */ /* 0x000fe200020006ff */
[----:B------:R-:W-:Y:S02]  /*eb70*/  HADD2.F32 R29, -RZ, R27.H1_H1 ;  /* 0x3000001bff1d7230 */ /* 0x000fe40000004100 */
[----:B0-----:R-:W-:Y:S01]  /*eb80*/  FMUL.FTZ R35, R4, R20 ;  /* 0x0000001404237220 */ /* 0x001fe20000410000 */
[----:B------:R-:W-:-:S02]  /*eb90*/  HADD2.F32 R5, -RZ, R6.H1_H1 ;  /* 0x30000006ff057230 */ /* 0x000fc40000004100 */
[C---:B------:R-:W-:Y:S01]  /*eba0*/  FFMA.FTZ R36, R21.reuse, R20, -R36 ;  /* 0x0000001415247223 */ /* 0x040fe20000010824 */
[----:B------:R-:W-:Y:S02]  /*ebb0*/  HADD2.F32 R20, -RZ, R24.H1_H1 ;  /* 0x30000018ff147230 */ /* 0x000fe40000004100 */
[----:B------:R-:W-:Y:S01]  /*ebc0*/  FFMA.FTZ R35, R21, R28, R35 ;  /* 0x0000001c15237223 */ /* 0x000fe20000010023 */
[----:B------:R-:W-:Y:S02]  /*ebd0*/  HADD2.F32 R6, -RZ, R6.H0_H0 ;  /* 0x20000006ff067230 */ /* 0x000fe40000004100 */
[C---:B------:R-:W-:Y:S01]  /*ebe0*/  FMUL.FTZ R39, R5.reuse, R29 ;  /* 0x0000001d05277220 */ /* 0x040fe20000410000 */
[----:B------:R-:W-:Y:S02]  /*ebf0*/  HADD2.F32 R27, -RZ, R27.H0_H0 ;  /* 0x2000001bff1b7230 */ /* 0x000fe40000004100 */
[----:B------:R-:W-:Y:S01]  /*ec00*/  FMUL.FTZ R41, R5, R20 ;  /* 0x0000001405297220 */ /* 0x000fe20000410000 */
[----:B------:R-:W-:-:S02]  /*ec10*/  HADD2.F32 R4, -RZ, R26.H1_H1 ;  /* 0x3000001aff047230 */ /* 0x000fc40000004100 */
[----:B------:R-:W-:Y:S01]  /*ec20*/  FFMA.FTZ R28, R6, R20, -R39 ;  /* 0x00000014061c7223 */ /* 0x000fe20000010827 */
[----:B------:R-:W-:Y:S01]  /*ec30*/  HADD2.F32 R21, -RZ, R24.H0_H0 ;  /* 0x20000018ff157230 */ /* 0x000fe20000004100 */
[----:B------:R-:W-:Y:S01]  /*ec40*/  F2FP.F16.E4M3.UNPACK_B R5, R14.H1 ;  /* 0x0000000eff05723e */ /* 0x000fe200030006ff */
[----:B------:R-:W-:Y:S02]  /*ec50*/  HADD2.F32 R26, -RZ, R26.H0_H0 ;  /* 0x2000001aff1a7230 */ /* 0x000fe40000004100 */
[----:B------:R-:W-:Y:S01]  /*ec60*/  FMUL.FTZ R39, R4, R27 ;  /* 0x0000001b04277220 */ /* 0x000fe20000410000 */
[----:B------:R-:W-:Y:S01]  /*ec70*/  FFMA.FTZ R41, R6, R29, R41 ;  /* 0x0000001d06297223 */ /* 0x000fe20000010029 */
[----:B------:R-:W-:Y:S01]  /*ec80*/  FMUL.FTZ R20, R4, R21 ;  /* 0x0000001504147220 */ /* 0x000fe20000410000 */
[----:B------:R-:W-:Y:S01]  /*ec90*/  F2FP.F16.E4M3.UNPACK_B R4, R11.H1 ;  /* 0x0000000bff04723e */ /* 0x000fe200030006ff */
[----:B------:R-:W-:Y:S01]  /*eca0*/  FFMA.FTZ R39, R26, R21, -R39 ;  /* 0x000000151a277223 */ /* 0x000fe20000010827 */
[----:B------:R-:W-:-:S02]  /*ecb0*/  HADD2.F32 R6, -RZ, R5.H0_H0 ;  /* 0x20000005ff067230 */ /* 0x000fc40000004100 */
[----:B------:R-:W-:Y:S01]  /*ecc0*/  FFMA.FTZ R26, R26, R27, R20 ;  /* 0x0000001b1a1a7223 */ /* 0x000fe20000010014 */
[----:B------:R-:W-:Y:S01]  /*ecd0*/  HADD2.F32 R20, -RZ, R5.H1_H1 ;  /* 0x30000005ff147230 */ /* 0x000fe20000004100 */
[----:B------:R-:W-:Y:S01]  /*ece0*/  F2FP.SATFINITE.E4M3.F32.PACK_AB_MERGE_C R30, R30, R37, RZ ;  /* 0x000000251e1e723e */ /* 0x000fe200048070ff */
[--C-:B------:R-:W-:Y:S02]  /*ecf0*/  HADD2.F32 R24, -RZ, R4.reuse.H1_H1 ;  /* 0x30000004ff187230 */ /* 0x100fe40000004100 */
[----:B------:R-:W-:Y:S02]  /*ed00*/  HADD2.F32 R5, -RZ, R7.H1_H1 ;  /* 0x30000007ff057230 */ /* 0x000fe40000004100 */
[----:B------:R-:W-:Y:S02]  /*ed10*/  HADD2.F32 R21, -RZ, R4.H0_H0 ;  /* 0x20000004ff157230 */ /* 0x000fe40000004100 */
[----:B------:R-:W-:Y:S02]  /*ed20*/  HADD2.F32 R4, -RZ, R15.H1_H1 ;  /* 0x3000000fff047230 */ /* 0x000fe40000004100 */
[----:B------:R-:W-:Y:S01]  /*ed30*/  FMUL.FTZ R40, R5, R24 ;  /* 0x0000001805287220 */ /* 0x000fe20000410000 */
[----:B------:R-:W-:-:S02]  /*ed40*/  HADD2.F32 R7, -RZ, R7.H0_H0 ;  /* 0x20000007ff077230 */ /* 0x000fc40000004100 */
[----:B------:R-:W-:Y:S01]  /*ed50*/  FMUL.FTZ R5, R5, R20 ;  /* 0x0000001405057220 */ /* 0x000fe20000410000 */
[----:B------:R-:W-:Y:S02]  /*ed60*/  HADD2.F32 R15, -RZ, R15.H0_H0 ;  /* 0x2000000fff0f7230 */ /* 0x000fe40000004100 */
[CC--:B------:R-:W-:Y:S01]  /*ed70*/  FMUL.FTZ R38, R4.reuse, R21.reuse ;  /* 0x0000001504267220 */ /* 0x0c0fe20000410000 */
[----:B------:R-:W-:Y:S01]  /*ed80*/  FMUL.FTZ R4, R4, R6 ;  /* 0x0000000604047220 */ /* 0x000fe20000410000 */
[C---:B------:R-:W-:Y:S01]  /*ed90*/  FFMA.FTZ R40, R7.reuse, R20, -R40 ;  /* 0x0000001407287223 */ /* 0x040fe20000010828 */
[----:B------:R-:W-:Y:S01]  /*eda0*/  FFMA.FTZ R5, R7, R24, R5 ;  /* 0x0000001807057223 */ /* 0x000fe20000010005 */
[C---:B------:R-:W-:Y:S01]  /*edb0*/  FFMA.FTZ R7, R15.reuse, R6, -R38 ;  /* 0x000000060f077223 */ /* 0x040fe20000010826 */
[----:B------:R-:W-:Y:S01]  /*edc0*/  FFMA.FTZ R20, R15, R21, R4 ;  /* 0x000000150f147223 */ /* 0x000fe20000010004 */
[----:B------:R-:W-:Y:S02]  /*edd0*/  F2FP.SATFINITE.E4M3.F32.PACK_AB_MERGE_C R4, R34, R33, RZ ;  /* 0x000000212204723e */ /* 0x000fe400048070ff */
[----:B------:R-:W-:-:S02]  /*ede0*/  F2FP.SATFINITE.E4M3.F32.PACK_AB_MERGE_C R6, R41, R28, RZ ;  /* 0x0000001c2906723e */ /* 0x000fc400048070ff */
[----:B------:R-:W-:Y:S02]  /*edf0*/  F2FP.SATFINITE.E4M3.F32.PACK_AB_MERGE_C R40, R5, R40, RZ ;  /* 0x000000280528723e */ /* 0x000fe400048070ff */
[----:B------:R-:W-:Y:S02]  /*ee00*/  F2FP.SATFINITE.E4M3.F32.PACK_AB_MERGE_C R4, R32, R31, R4 ;  /* 0x0000001f2004723e */ /* 0x000fe40004807004 */
[----:B------:R-:W-:Y:S02]  /*ee10*/  F2FP.SATFINITE.E4M3.F32.PACK_AB_MERGE_C R5, R35, R36, R30 ;  /* 0x000000242305723e */ /* 0x000fe4000480701e */
[----:B------:R-:W-:Y:S02]  /*ee20*/  F2FP.SATFINITE.E4M3.F32.PACK_AB_MERGE_C R6, R26, R39, R6 ;  /* 0x000000271a06723e */ /* 0x000fe40004807006 */
[----:B------:R-:W-:-:S05]  /*ee30*/  F2FP.SATFINITE.E4M3.F32.PACK_AB_MERGE_C R7, R20, R7, R40 ;  /* 0x000000071407723e */ /* 0x000fca0004807028 */
[----:B------:R1:W-:Y:S02]  /*ee40*/  STS.128 [R42+0x20400], R4 ;  /* 0x020400042a007388 */ /* 0x0003e40000000c00 */
.L_x_459:
[----:B------:R-:W-:Y:S05]  /*ee50*/  BSYNC B2 ;  /* 0x0000000000027941 */ /* 0x000fea0003800000 */
.L_x_458:
[----:B------:R-:W-:Y:S05]  /*ee60*/  @P1 BRA `(.L_x_457) ;  /* 0x0000000400681947 */ /* 0x000fea0003800000 */
[----:B-1---5:R-:W1:Y:S01]  /*ee70*/  LDS.128 R4, [R42+0x24400] ;  /* 0x024400002a047984 */ /* 0x022e620000000c00 */
        /* <DEDUP_REMOVED lines=89> */
.L_x_457:
[----:B------:R-:W-:Y:S05]  /*f410*/  BSYNC B1 ;  /* 0x0000000000017941 */ /* 0x000fea0003800000 */
.L_x_456:
[----:B-12---:R-:W-:Y:S01]  /*f420*/  IADD3 R4, R23, 0x20, RZ ;  /* 0x0000002017047810 */ /* 0x006fe20007ffe0ff */
[----:B------:R-:W-:Y:S03]  /*f430*/  BSSY B1, `(.L_x_460) ;  /* 0x00000bf000017945 */ /* 0x000fe60003800000 */
[----:B------:R-:W-:-:S13]  /*f440*/  ISETP.GE.AND P0, PT, R4, R0, PT ;  /* 0x000000000400720c */ /* 0x000fda0003f06270 */
[----:B------:R-:W-:Y:S05]  /*f450*/  @P0 BRA `(.L_x_461) ;  /* 0x0000000800f00947 */ /* 0x000fea0003800000 */
[----:B-----5:R1:W5:Y:S01]  /*f460*/  LDL R42, [R1+0x64] ;  /* 0x00006400012a7983 */ /* 0x0203620000100800 */
[----:B------:R-:W2:Y:S01]  /*f470*/  LDC R4, c[0x0][0x3f4] ;  /* 0x0000fd00ff047b82 */ /* 0x000ea20000000800 */
[----:B------:R-:W-:Y:S01]  /*f480*/  BSSY B2, `(.L_x_462) ;  /* 0x000005e000027945 */ /* 0x000fe20003800000 */
[-C--:B--2---:R-:W-:Y:S02]  /*f490*/  ISETP.GE.AND P0, PT, R18, R4.reuse, PT ;  /* 0x000000041200720c */ /* 0x084fe40003f06270 */
[----:B------:R-:W-:-:S11]  /*f4a0*/  ISETP.GE.AND P1, PT, R233, R4, PT ;  /* 0x00000004e900720c */ /* 0x000fd60003f26270 */
[----:B-1----:R-:W-:Y:S05]  /*f4b0*/  @P0 BRA `(.L_x_463) ;  /* 0x0000000400680947 */ /* 0x002fea0003800000 */
[----:B-----5:R-:W1:Y:S01]  /*f4c0*/  LDS.128 R4, [R42+0x21400] ;  /* 0x021400002a047984 */ /* 0x020e620000000c00 */
[----:B------:R-:W-:Y:S02]  /*f4d0*/  F2FP.F16.E4M3.UNPACK_B R29, R13 ;  /* 0x0000000dff1d723e */ /* 0x000fe400020006ff */
[-C--:B------:R-:W-:Y:S02]  /*f4e0*/  F2FP.F16.E4M3.UNPACK_B R30, R10.reuse ;  /* 0x0000000aff1e723e */ /* 0x080fe400020006ff */
[----:B------:R-:W-:Y:S01]  /*f4f0*/  F2FP.F16.E4M3.UNPACK_B R33, R10.H1 ;  /* 0x0000000aff21723e */ /* 0x000fe200030006ff */
[----:B------:R-:W-:Y:S01]  /*f500*/  HADD2.F32 R28, -RZ, R29.H1_H1 ;  /* 0x3000001dff1c7230 */ /* 0x000fe20000004100 */
[----:B------:R-:W-:Y:S01]  /*f510*/  F2FP.F16.E4M3.UNPACK_B R37, R11 ;  /* 0x0000000bff25723e */ /* 0x000fe200020006ff */
[----:B------:R-:W-:Y:S02]  /*f520*/  HADD2.F32 R32, -RZ, R30.H1_H1 ;  /* 0x3000001eff207230 */ /* 0x000fe40000004100 */
[----:B------:R-:W-:-:S02]  /*f530*/  HADD2.F32 R34, -RZ, R33.H1_H1 ;  /* 0x30000021ff227230 */ /* 0x000fc40000004100 */
[----:B0-----:R-:W-:Y:S02]  /*f540*/  HADD2.F32 R35, -RZ, R33.H0_H0 ;  /* 0x20000021ff237230 */ /* 0x001fe40000004100 */
[--C-:B------:R-:W-:Y:S02]  /*f550*/  HADD2.F32 R40, -RZ, R37.reuse.H1_H1 ;  /* 0x30000025ff287230 */ /* 0x100fe40000004100 */
        /* <DEDUP_REMOVED lines=9> */
[-C--:B------:R-:W-:Y:S01]  /*f5f0*/  FMUL.FTZ R5, R32, R15.reuse ;  /* 0x0000000f20057220 */ /* 0x080fe20000410000 */
[C---:B------:R-:W-:Y:S01]  /*f600*/  FMUL.FTZ R27, R28.reuse, R15 ;  /* 0x0000000f1c1b7220 */ /* 0x040fe20000410000 */
[----:B------:R-:W-:Y:S02]  /*f610*/  F2FP.F16.E4M3.UNPACK_B R15, R7 ;  /* 0x00000007ff0f723e */ /* 0x000fe400020006ff */
[-C--:B------:R-:W-:Y:S01]  /*f620*/  FFMA.FTZ R28, R28, R20.reuse, -R5 ;  /* 0x000000141c1c7223 */ /* 0x080fe20000010805 */
[----:B------:R-:W-:Y:S01]  /*f630*/  FFMA.FTZ R31, R32, R20, R27 ;  /* 0x00000014201f7223 */ /* 0x000fe2000001001b */
[----:B------:R-:W-:Y:S01]  /*f640*/  HADD2.F32 R32, -RZ, R30.H0_H0 ;  /* 0x2000001eff207230 */ /* 0x000fe20000004100 */
[----:B------:R-:W-:Y:S01]  /*f650*/  F2FP.F16.E4M3.UNPACK_B R30, R13.H1 ;  /* 0x0000000dff1e723e */ /* 0x000fe200030006ff */
[----:B------:R-:W-:Y:S01]  /*f660*/  HADD2.F32 R5, -RZ, R4.H1_H1 ;  /* 0x30000004ff057230 */ /* 0x000fe20000004100 */
[----:B------:R-:W-:Y:S01]  /*f670*/  F2FP.F16.E4M3.UNPACK_B R7, R7.H1 ;  /* 0x00000007ff07723e */ /* 0x000fe200030006ff */
[----:B------:R-:W-:-:S02]  /*f680*/  HADD2.F32 R20, -RZ, R29.H0_H0 ;  /* 0x2000001dff147230 */ /* 0x000fc40000004100 */
[----:B------:R-:W-:Y:S02]  /*f690*/  HADD2.F32 R4, -RZ, R4.H0_H0 ;  /* 0x20000004ff047230 */ /* 0x000fe40000004100 */
[-C--:B------:R-:W-:Y:S01]  /*f6a0*/  FMUL.FTZ R27, R32, R5.reuse ;  /* 0x00000005201b7220 */ /* 0x080fe20000410000 */
[----:B------:R-:W-:Y:S02]  /*f6b0*/  HADD2.F32 R33, -RZ, R30.H0_H0 ;  /* 0x2000001eff217230 */ /* 0x000fe40000004100 */
[C---:B------:R-:W-:Y:S01]  /*f6c0*/  FMUL.FTZ R29, R20.reuse, R5 ;  /* 0x00000005141d7220 */ /* 0x040fe20000410000 */
[--C-:B------:R-:W-:Y:S02]  /*f6d0*/  HADD2.F32 R5, -RZ, R24.reuse.H1_H1 ;  /* 0x30000018ff057230 */ /* 0x100fe40000004100 */
[-C--:B------:R-:W-:Y:S01]  /*f6e0*/  FFMA.FTZ R27, R20, R4.reuse, -R27 ;  /* 0x00000004141b7223 */ /* 0x080fe2000001081b */
[----:B------:R-:W-:Y:S02]  /*f6f0*/  HADD2.F32 R24, -RZ, R24.H0_H0 ;  /* 0x20000018ff187230 */ /* 0x000fe40000004100 */
[----:B------:R-:W-:Y:S01]  /*f700*/  FFMA.FTZ R20, R32, R4, R29 ;  /* 0x0000000420147223 */ /* 0x000fe2000001001d */
[----:B------:R-:W-:-:S02]  /*f710*/  HADD2.F32 R32, -RZ, R30.H1_H1 ;  /* 0x3000001eff207230 */ /* 0x000fc40000004100 */
[-C--:B------:R-:W-:Y:S01]  /*f720*/  FMUL.FTZ R29, R34, R5.reuse ;  /* 0x00000005221d7220 */ /* 0x080fe20000410000 */
[--C-:B------:R-:W-:Y:S02]  /*f730*/  HADD2.F32 R4, -RZ, R21.reuse.H1_H1 ;  /* 0x30000015ff047230 */ /* 0x100fe40000004100 */
[----:B------:R-:W-:Y:S02]  /*f740*/  HADD2.F32 R21, -RZ, R21.H0_H0 ;  /* 0x20000015ff157230 */ /* 0x000fe40000004100 */
[C---:B------:R-:W-:Y:S01]  /*f750*/  FMUL.FTZ R5, R32.reuse, R5 ;  /* 0x0000000520057220 */ /* 0x040fe20000410000 */
[----:B------:R-:W-:Y:S01]  /*f760*/  FFMA.FTZ R29, R32, R24, -R29 ;  /* 0x00000018201d7223 */ /* 0x000fe2000001081d */
[----:B------:R-:W-:Y:S01]  /*f770*/  FMUL.FTZ R30, R35, R4 ;  /* 0x00000004231e7220 */ /* 0x000fe20000410000 */
[----:B------:R-:W-:Y:S01]  /*f780*/  F2FP.F16.E4M3.UNPACK_B R32, R14 ;  /* 0x0000000eff20723e */ /* 0x000fe200020006ff */
[----:B------:R-:W-:Y:S01]  /*f790*/  FFMA.FTZ R24, R34, R24, R5 ;  /* 0x0000001822187223 */ /* 0x000fe20000010005 */
[----:B------:R-:W-:Y:S01]  /*f7a0*/  FMUL.FTZ R4, R33, R4 ;  /* 0x0000000421047220 */ /* 0x000fe20000410000 */
[----:B------:R-:W-:-:S02]  /*f7b0*/  HADD2.F32 R5, -RZ, R6.H1_H1 ;  /* 0x30000006ff057230 */ /* 0x000fc40000004100 */
[-C--:B------:R-:W-:Y:S01]  /*f7c0*/  FFMA.FTZ R30, R33, R21.reuse, -R30 ;  /* 0x00000015211e7223 */ /* 0x080fe2000001081e */
[----:B------:R-:W-:Y:S02]  /*f7d0*/  HADD2.F32 R34, -RZ, R32.H1_H1 ;  /* 0x30000020ff227230 */ /* 0x000fe40000004100 */
[----:B------:R-:W-:Y:S01]  /*f7e0*/  FFMA.FTZ R21, R35, R21, R4 ;  /* 0x0000001523157223 */ /* 0x000fe20000010004 */
[----:B------:R-:W-:Y:S02]  /*f7f0*/  HADD2.F32 R6, -RZ, R6.H0_H0 ;  /* 0x20000006ff067230 */ /* 0x000fe40000004100 */
[-C--:B------:R-:W-:Y:S01]  /*f800*/  FMUL.FTZ R33, R40, R5.reuse ;  /* 0x0000000528217220 */ /* 0x080fe20000410000 */
[----:B------:R-:W-:Y:S02]  /*f810*/  HADD2.F32 R36, -RZ, R32.H0_H0 ;  /* 0x20000020ff247230 */ /* 0x000fe40000004100 */
[----:B------:R-:W-:Y:S01]  /*f820*/  FMUL.FTZ R35, R34, R5 ;  /* 0x0000000522237220 */ /* 0x000fe20000410000 */
[----:B------:R-:W-:-:S02]  /*f830*/  HADD2.F32 R4, -RZ, R26.H1_H1 ;  /* 0x3000001aff047230 */ /* 0x000fc40000004100 */
[----:B------:R-:W-:Y:S01]  /*f840*/  FFMA.FTZ R32, R34, R6, -R33 ;  /* 0x0000000622207223 */ /* 0x000fe20000010821 */
[----:B------:R-:W-:Y:S01]  /*f850*/  HADD2.F32 R26, -RZ, R26.H0_H0 ;  /* 0x2000001aff1a7230 */ /* 0x000fe20000004100 */
[----:B------:R-:W-:Y:S01]  /*f860*/  F2FP.F16.E4M3.UNPACK_B R34, R14.H1 ;  /* 0x0000000eff22723e */ /* 0x000fe200030006ff */
[----:B------:R-:W-:Y:S01]  /*f870*/  FFMA.FTZ R35, R40, R6, R35 ;  /* 0x0000000628237223 */ /* 0x000fe20000010023 */
[-C--:B------:R-:W-:Y:S01]  /*f880*/  FMUL.FTZ R5, R38, R4.reuse ;  /* 0x0000000426057220 */ /* 0x080fe20000410000 */
[C---:B------:R-:W-:Y:S01]  /*f890*/  FMUL.FTZ R33, R36.reuse, R4 ;  /* 0x0000000424217220 */ /* 0x040fe20000410000 */
[----:B------:R-:W-:Y:S01]  /*f8a0*/  F2FP.F16.E4M3.UNPACK_B R4, R11.H1 ;  /* 0x0000000bff04723e */ /* 0x000fe200030006ff */
[----:B------:R-:W-:Y:S02]  /*f8b0*/  HADD2.F32 R39, -RZ, R34.H1_H1 ;  /* 0x30000022ff277230 */ /* 0x000fe40000004100 */
[----:B------:R-:W-:Y:S01]  /*f8c0*/  FFMA.FTZ R6, R36, R26, -R5 ;  /* 0x0000001a24067223 */ /* 0x000fe20000010805 */
[----:B------:R-:W-:-:S02]  /*f8d0*/  HADD2.F32 R5, -RZ, R7.H1_H1 ;  /* 0x30000007ff057230 */ /* 0x000fc40000004100 */
[----:B------:R-:W-:Y:S01]  /*f8e0*/  FFMA.FTZ R33, R38, R26, R33 ;  /* 0x0000001a26217223 */ /* 0x000fe20000010021 */
[--C-:B------:R-:W-:Y:S01]  /*f8f0*/  HADD2.F32 R43, -RZ, R4.reuse.H1_H1 ;  /* 0x30000004ff2b7230 */ /* 0x100fe20000004100 */
[----:B------:R-:W-:Y:S01]  /*f900*/  F2FP.SATFINITE.E4M3.F32.PACK_AB_MERGE_C R24, R24, R29, RZ ;  /* 0x0000001d1818723e */ /* 0x000fe200048070ff */
[----:B------:R-:W-:Y:S02]  /*f910*/  HADD2.F32 R41, -RZ, R4.H0_H0 ;  /* 0x20000004ff297230 */ /* 0x000fe40000004100 */
[-C--:B------:R-:W-:Y:S01]  /*f920*/  FMUL.FTZ R36, R39, R5.reuse ;  /* 0x0000000527247220 */ /* 0x080fe20000410000 */
[----:B------:R-:W-:Y:S01]  /*f930*/  HADD2.F32 R4, -RZ, R15.H1_H1 ;  /* 0x3000000fff047230 */ /* 0x000fe20000004100 */
[----:B------:R-:W-:Y:S01]  /*f940*/  F2FP.SATFINITE.E4M3.F32.PACK_AB_MERGE_C R32, R35, R32, RZ ;  /* 0x000000202320723e */ /* 0x000fe200048070ff */
[----:B------:R-:W-:Y:S02]  /*f950*/  HADD2.F32 R37, -RZ, R34.H0_H0 ;  /* 0x20000022ff257230 */ /* 0x000fe40000004100 */
[----:B------:R-:W-:Y:S01]  /*f960*/  FMUL.FTZ R34, R43, R5 ;  /* 0x000000052b227220 */ /* 0x000fe20000410000 */
[----:B------:R-:W-:-:S02]  /*f970*/  HADD2.F32 R7, -RZ, R7.H0_H0 ;  /* 0x20000007ff077230 */ /* 0x000fc40000004100 */
[-C--:B------:R-:W-:Y:S01]  /*f980*/  FMUL.FTZ R26, R41, R4.reuse ;  /* 0x00000004291a7220 */ /* 0x080fe20000410000 */
[----:B------:R-:W-:Y:S02]  /*f990*/  HADD2.F32 R15, -RZ, R15.H0_H0 ;  /* 0x2000000fff0f7230 */ /* 0x000fe40000004100 */
[----:B------:R-:W-:Y:S01]  /*f9a0*/  FMUL.FTZ R4, R37, R4 ;  /* 0x0000000425047220 */ /* 0x000fe20000410000 */
[----:B------:R-:W-:Y:S01]  /*f9b0*/  F2FP.SATFINITE.E4M3.F32.PACK_AB_MERGE_C R6, R33, R6, R32 ;  /* 0x000000062106723e */ /* 0x000fe20004807020 */
[-C--:B------:R-:W-:Y:S01]  /*f9c0*/  FFMA.FTZ R34, R39, R7.reuse, -R34 ;  /* 0x0000000727227223 */ /* 0x080fe20000010822 */
[----:B------:R-:W-:Y:S01]  /*f9d0*/  FFMA.FTZ R5, R43, R7, R36 ;  /* 0x000000072b057223 */ /* 0x000fe20000010024 */
[-C--:B------:R-:W-:Y:S01]  /*f9e0*/  FFMA.FTZ R7, R37, R15.reuse, -R26 ;  /* 0x0000000f25077223 */ /* 0x080fe2000001081a */
[----:B------:R-:W-:Y:S01]  /*f9f0*/  FFMA.FTZ R26, R41, R15, R4 ;  /* 0x0000000f291a7223 */ /* 0x000fe20000010004 */
[----:B------:R-:W-:Y:S02]  /*fa00*/  F2FP.SATFINITE.E4M3.F32.PACK_AB_MERGE_C R4, R31, R28, RZ ;  /* 0x0000001c1f04723e */ /* 0x000fe400048070ff */
[----:B------:R-:W-:-:S02]  /*fa10*/  F2FP.SATFINITE.E4M3.F32.PACK_AB_MERGE_C R34, R5, R34, RZ ;  /* 0x000000220522723e */ /* 0x000fc400048070ff */
[----:B------:R-:W-:Y:S02]  /*fa20*/  F2FP.SATFINITE.E4M3.F32.PACK_AB_MERGE_C R4, R20, R27, R4 ;  /* 0x0000001b1404723e */ /* 0x000fe40004807004 */
[----:B------:R-:W-:Y:S02]  /*fa30*/  F2FP.SATFINITE.E4M3.F32.PACK_AB_MERGE_C R5, R21, R30, R24 ;  /* 0x0000001e1505723e */ /* 0x000fe40004807018 */
[----:B------:R-:W-:-:S05]  /*fa40*/  F2FP.SATFINITE.E4M3.F32.PACK_AB_MERGE_C R7, R26, R7, R34 ;  /* 0x000000071a07723e */ /* 0x000fca0004807022 */
[----:B------:R1:W-:Y:S02]  /*fa50*/  STS.128 [R42+0x21400], R4 ;  /* 0x021400042a007388 */ /* 0x0003e40000000c00 */
.L_x_463:
[----:B------:R-:W-:Y:S05]  /*fa60*/  BSYNC B2 ;  /* 0x0000000000027941 */ /* 0x000fea0003800000 */
.L_x_462:
[----:B------:R-:W-:Y:S05]  /*fa70*/  @P1 BRA `(.L_x_461) ;  /* 0x0000000400681947 */ /* 0x000fea0003800000 */
[----:B-1---5:R-:W1:Y:S01]  /*fa80*/  LDS.128 R4, [R42+0x25400] ;  /* 0x025400002a047984 */ /* 0x022e620000000c00 */
        /* <DEDUP_REMOVED lines=89> */
.L_x_461:
[----:B------:R-:W-:Y:S05]  /*10020*/  BSYNC B1 ;  /* 0x0000000000017941 */ /* 0x000fea0003800000 */
.L_x_460:
[----:B-12---:R-:W-:Y:S01]  /*10030*/  VIADD R4, R23, 0x40 ;  /* 0x0000004017047836 */ /* 0x006fe20000000000 */
[----:B------:R-:W-:Y:S04]  /*10040*/  BSSY B1, `(.L_x_464) ;  /* 0x00000bf000017945 */ /* 0x000fe80003800000 */
        /* <DEDUP_REMOVED lines=98> */
.L_x_467:
[----:B------:R-:W-:Y:S05]  /*10670*/  BSYNC B2 ;  /* 0x0000000000027941 */ /* 0x000fea0003800000 */
.L_x_466:
        /* <DEDUP_REMOVED lines=91> */
.L_x_465:
[----:B------:R-:W-:Y:S05]  /*10c30*/  BSYNC B1 ;  /* 0x0000000000017941 */ /* 0x000fea0003800000 */
.L_x_464:
[----:B-12---:R-:W-:-:S05]  /*10c40*/  VIADD R4, R23, 0x60 ;  /* 0x0000006017047836 */ /* 0x006fca0000000000 */
[----:B------:R-:W-:-:S13]  /*10c50*/  ISETP.GE.AND P0, PT, R4, R0, PT ;  /* 0x000000000400720c */ /* 0x000fda0003f06270 */
[----:B------:R-:W-:Y:S05]  /*10c60*/  @P0 BRA `(.L_x_468) ;  /* 0x00000044004c0947 */ /* 0x000fea0003800000 */
        /* <DEDUP_REMOVED lines=8> */
[----:B------:R-:W-:Y:S02]  /*10cf0*/  F2FP.F16.E4M3.UNPACK_B R29, R13 ;  /* 0x0000000dff1d723e */ /* 0x000fe400020006ff */
[----:B------:R-:W-:Y:S01]  /*10d00*/  F2FP.F16.E4M3.UNPACK_B R34, R11 ;  /* 0x0000000bff22723e */ /* 0x000fe200020006ff */
[--C-:B------:R-:W-:Y:S02]  /*10d10*/  HADD2.F32 R31, -RZ, R30.reuse.H1_H1 ;  /* 0x3000001eff1f7230 */ /* 0x100fe40000004100 */
[----:B------:R-:W-:Y:S02]  /*10d20*/  HADD2.F32 R27, -RZ, R29.H1_H1 ;  /* 0x3000001dff1b7230 */ /* 0x000fe40000004100 */
[----:B------:R-:W-:-:S02]  /*10d30*/  HADD2.F32 R32, -RZ, R30.H0_H0 ;  /* 0x2000001eff207230 */ /* 0x000fc40000004100 */
[----:B------:R-:W-:Y:S01]  /*10d40*/  HADD2.F32 R30, -RZ, R29.H0_H0 ;  /* 0x2000001dff1e7230 */ /* 0x000fe20000004100 */
[----:B------:R-:W-:Y:S01]  /*10d50*/  F2FP.F16.E4M3.UNPACK_B R29, R13.H1 ;  /* 0x0000000dff1d723e */ /* 0x000fe200030006ff */
[--C-:B------:R-:W-:Y:S02]  /*10d60*/  HADD2.F32 R36, -RZ, R34.reuse.H1_H1 ;  /* 0x30000022ff247230 */ /* 0x100fe40000004100 */
[----:B0-----:R-:W-:Y:S01]  /*10d70*/  HADD2.F32 R35, -RZ, R34.H0_H0 ;  /* 0x20000022ff237230 */ /* 0x001fe20000004100 */
[----:B-1----:R-:W-:Y:S02]  /*10d80*/  F2FP.F16.E4M3.UNPACK_B R0, R4.H1 ;  /* 0x00000004ff00723e */ /* 0x002fe400030006ff */
        /* <DEDUP_REMOVED lines=12> */
[--C-:B------:R-:W-:Y:S01]  /*10e50*/  HADD2.F32 R0, -RZ, R4.reuse.H1_H1 ;  /* 0x30000004ff007230 */ /* 0x100fe20000004100 */
[----:B------:R-:W-:Y:S01]  /*10e60*/  F2FP.F16.E4M3.UNPACK_B R31, R10.H1 ;  /* 0x0000000aff1f723e */ /* 0x000fe200030006ff */
[----:B------:R-:W-:Y:S01]  /*10e70*/  HADD2.F32 R4, -RZ, R4.H0_H0 ;  /* 0x20000004ff047230 */ /* 0x000fe20000004100 */
[----:B------:R-:W-:Y:S01]  /*10e80*/  F2FP.F16.E4M3.UNPACK_B R7, R7.H1 ;  /* 0x00000007ff07723e */ /* 0x000fe200030006ff */
[----:B------:R-:W-:-:S02]  /*10e90*/  HADD2.F32 R6, -RZ, R5.H1_H1 ;  /* 0x30000005ff067230 */ /* 0x000fc40000004100 */
[-C--:B------:R-:W-:Y:S01]  /*10ea0*/  FMUL.FTZ R15, R30, R0.reuse ;  /* 0x000000001e0f7220 */ /* 0x080fe20000410000 */
[C---:B------:R-:W-:Y:S01]  /*10eb0*/  FMUL.FTZ R13, R32.reuse, R0 ;  /* 0x00000000200d7220 */ /* 0x040fe20000410000 */
[----:B------:R-:W-:Y:S02]  /*10ec0*/  HADD2.F32 R33, -RZ, R31.H1_H1 ;  /* 0x3000001fff217230 */ /* 0x000fe40000004100 */
[-C--:B------:R-:W-:Y:S01]  /*10ed0*/  FFMA.FTZ R10, R32, R4.reuse, R15 ;  /* 0x00000004200a7223 */ /* 0x080fe2000001000f */
[----:B------:R-:W-:Y:S02]  /*10ee0*/  HADD2.F32 R15, -RZ, R29.H1_H1 ;  /* 0x3000001dff0f7230 */ /* 0x000fe40000004100 */
[----:B------:R-:W-:Y:S01]  /*10ef0*/  FFMA.FTZ R13, R30, R4, -R13 ;  /* 0x000000041e0d7223 */ /* 0x000fe2000001080d */
[----:B------:R-:W-:Y:S02]  /*10f00*/  HADD2.F32 R5, -RZ, R5.H0_H0 ;  /* 0x20000005ff057230 */ /* 0x000fe40000004100 */
[----:B------:R-:W-:Y:S01]  /*10f10*/  FMUL.FTZ R4, R33, R6 ;  /* 0x0000000621047220 */ /* 0x000fe20000410000 */
[----:B------:R-:W-:-:S02]  /*10f20*/  HADD2.F32 R32, -RZ, R31.H0_H0 ;  /* 0x2000001fff207230 */ /* 0x000fc40000004100 */
[C---:B------:R-:W-:Y:S01]  /*10f30*/  FMUL.FTZ R30, R15.reuse, R6 ;  /* 0x000000060f1e7220 */ /* 0x040fe20000410000 */
[--C-:B------:R-:W-:Y:S02]  /*10f40*/  HADD2.F32 R0, -RZ, R20.reuse.H1_H1 ;  /* 0x30000014ff007230 */ /* 0x100fe40000004100 */
[-C--:B------:R-:W-:Y:S01]  /*10f50*/  FFMA.FTZ R6, R15, R5.reuse, -R4 ;  /* 0x000000050f067223 */ /* 0x080fe20000010804 */
[----:B------:R-:W-:Y:S02]  /*10f60*/  HADD2.F32 R4, -RZ, R29.H0_H0 ;  /* 0x2000001dff047230 */ /* 0x000fe40000004100 */
[----:B------:R-:W-:Y:S01]  /*10f70*/  FFMA.FTZ R31, R33, R5, R30 ;  /* 0x00000005211f7223 */ /* 0x000fe2000001001e */
[----:B------:R-:W-:Y:S02]  /*10f80*/  HADD2.F32 R20, -RZ, R20.H0_H0 ;  /* 0x20000014ff147230 */ /* 0x000fe40000004100 */
[----:B------:R-:W-:Y:S01]  /*10f90*/  FMUL.FTZ R15, R32, R0 ;  /* 0x00000000200f7220 */ /* 0x000fe20000410000 */
[----:B------:R-:W-:Y:S01]  /*10fa0*/  F2FP.F16.E4M3.UNPACK_B R30, R14 ;  /* 0x0000000eff1e723e */ /* 0x000fe200020006ff */
[----:B------:R-:W-:Y:S01]  /*10fb0*/  FMUL.FTZ R29, R4, R0 ;  /* 0x00000000041d7220 */ /* 0x000fe20000410000 */
[----:B------:R-:W-:-:S02]  /*10fc0*/  HADD2.F32 R0, -RZ, R21.H1_H1 ;  /* 0x30000015ff007230 */ /* 0x000fc40000004100 */
[-C--:B------:R-:W-:Y:S01]  /*10fd0*/  FFMA.FTZ R5, R4, R20.reuse, -R15 ;  /* 0x0000001404057223 */ /* 0x080fe2000001080f */
[----:B------:R-:W-:Y:S02]  /*10fe0*/  HADD2.F32 R4, -RZ, R24.H1_H1 ;  /* 0x30000018ff047230 */ /* 0x000fe40000004100 */
[----:B------:R-:W-:Y:S01]  /*10ff0*/  FFMA.FTZ R20, R32, R20, R29 ;  /* 0x0000001420147223 */ /* 0x000fe2000001001d */
[----:B------:R-:W-:Y:S01]  /*11000*/  HADD2.F32 R32, -RZ, R30.H1_H1 ;  /* 0x3000001eff207230 */ /* 0x000fe20000004100 */
[----:B------:R-:W-:Y:S01]  /*11010*/  F2FP.SATFINITE.E4M3.F32.PACK_AB_MERGE_C R6, R31, R6, RZ ;  /* 0x000000061f06723e */ /* 0x000fe200048070ff */
[----:B------:R-:W-:Y:S02]  /*11020*/  HADD2.F32 R24, -RZ, R24.H0_H0 ;  /* 0x20000018ff187230 */ /* 0x000fe40000004100 */
[-C--:B------:R-:W-:Y:S01]  /*11030*/  FMUL.FTZ R15, R36, R4.reuse ;  /* 0x00000004240f7220 */ /* 0x080fe20000410000 */
[----:B------:R-:W-:Y:S02]  /*11040*/  HADD2.F32 R33, -RZ, R30.H0_H0 ;  /* 0x2000001eff217230 */ /* 0x000fe40000004100 */
[----:B------:R-:W-:Y:S01]  /*11050*/  FMUL.FTZ R29, R32, R4 ;  /* 0x00000004201d7220 */ /* 0x000fe20000410000 */
[----:B------:R-:W-:-:S02]  /*11060*/  HADD2.F32 R21, -RZ, R21.H0_H0 ;  /* 0x20000015ff157230 */ /* 0x000fc40000004100 */
[----:B------:R-:W-:Y:S01]  /*11070*/  FFMA.FTZ R15, R32, R24, -R15 ;  /* 0x00000018200f7223 */ /* 0x000fe2000001080f */
[----:B------:R-:W-:Y:S01]  /*11080*/  FMUL.FTZ R4, R35, R0 ;  /* 0x0000000023047220 */ /* 0x000fe20000410000 */
[----:B------:R-:W-:Y:S01]  /*11090*/  FFMA.FTZ R24, R36, R24, R29 ;  /* 0x0000001824187223 */ /* 0x000fe2000001001d */
[C---:B------:R-:W-:Y:S01]  /*110a0*/  FMUL.FTZ R0, R33.reuse, R0 ;  /* 0x0000000021007220 */ /* 0x040fe20000410000 */
[----:B------:R-:W-:Y:S01]  /*110b0*/  F2FP.F16.E4M3.UNPACK_B R29, R11.H1 ;  /* 0x0000000bff1d723e */ /* 0x000fe200030006ff */
[-C--:B------:R-:W-:Y:S01]  /*110c0*/  FFMA.FTZ R11, R33, R21.reuse, -R4 ;  /* 0x00000015210b7223 */ /* 0x080fe20000010804 */
[----:B------:R-:W-:Y:S01]  /*110d0*/  F2FP.F16.E4M3.UNPACK_B R30, R14.H1 ;  /* 0x0000000eff1e723e */ /* 0x000fe200030006ff */
[----:B------:R-:W-:Y:S01]  /*110e0*/  FFMA.FTZ R14, R35, R21, R0 ;  /* 0x00000015230e7223 */ /* 0x000fe20000010000 */
[----:B------:R-:W-:Y:S01]  /*110f0*/  HADD2.F32 R4, -RZ, R7.H1_H1 ;  /* 0x30000007ff047230 */ /* 0x000fe20000004100 */
[----:B------:R-:W-:Y:S01]  /*11100*/  F2FP.SATFINITE.E4M3.F32.PACK_AB_MERGE_C R15, R24, R15, RZ ;  /* 0x0000000f180f723e */ /* 0x000fe200048070ff */
[----:B------:R-:W-:Y:S01]  /*11110*/  HADD2.F32 R35, -RZ, R29.H1_H1 ;  /* 0x3000001dff237230 */ /* 0x000fe20000004100 */
[----:B------:R-:W-:Y:S01]  /*11120*/  F2FP.SATFINITE.E4M3.F32.PACK_AB_MERGE_C R5, R20, R5, R6 ;  /* 0x000000051405723e */ /* 0x000fe20004807006 */
[--C-:B------:R-:W-:Y:S01]  /*11130*/  HADD2.F32 R33, -RZ, R30.reuse.H1_H1 ;  /* 0x3000001eff217230 */ /* 0x100fe20000004100 */
[----:B------:R-:W-:Y:S01]  /*11140*/  F2FP.SATFINITE.E4M3.F32.PACK_AB_MERGE_C R6, R14, R11, R15 ;  /* 0x0000000b0e06723e */ /* 0x000fe2000480700f */
[----:B------:R-:W-:-:S02]  /*11150*/  HADD2.F32 R32, -RZ, R30.H0_H0 ;  /* 0x2000001eff207230 */ /* 0x000fc40000004100 */
[-C--:B------:R-:W-:Y:S01]  /*11160*/  FMUL.FTZ R30, R35, R4.reuse ;  /* 0x00000004231e7220 */ /* 0x080fe20000410000 */
[----:B------:R-:W-:Y:S02]  /*11170*/  HADD2.F32 R34, -RZ, R29.H0_H0 ;  /* 0x2000001dff227230 */ /* 0x000fe40000004100 */
[C---:B------:R-:W-:Y:S01]  /*11180*/  FMUL.FTZ R4, R33.reuse, R4 ;  /* 0x0000000421047220 */ /* 0x040fe20000410000 */
[--C-:B------:R-:W-:Y:S02]  /*11190*/  HADD2.F32 R0, -RZ, R26.reuse.H1_H1 ;  /* 0x3000001aff007230 */ /* 0x100fe40000004100 */
[----:B------:R-:W-:Y:S02]  /*111a0*/  HADD2.F32 R7, -RZ, R7.H0_H0 ;  /* 0x20000007ff077230 */ /* 0x000fe40000004100 */
[----:B------:R-:W-:Y:S02]  /*111b0*/  HADD2.F32 R26, -RZ, R26.H0_H0 ;  /* 0x2000001aff1a7230 */ /* 0x000fe40000004100 */
[-C--:B------:R-:W-:Y:S01]  /*111c0*/  FMUL.FTZ R21, R34, R0.reuse ;  /* 0x0000000022157220 */ /* 0x080fe20000410000 */
[C---:B------:R-:W-:Y:S01]  /*111d0*/  FMUL.FTZ R29, R32.reuse, R0 ;  /* 0x00000000201d7220 */ /* 0x040fe20000410000 */
[-C--:B------:R-:W-:Y:S01]  /*111e0*/  FFMA.FTZ R30, R33, R7.reuse, -R30 ;  /* 0x00000007211e7223 */ /* 0x080fe2000001081e */
[----:B------:R-:W-:Y:S01]  /*111f0*/  FFMA.FTZ R33, R35, R7, R4 ;  /* 0x0000000723217223 */ /* 0x000fe20000010004 */
[-C--:B------:R-:W-:Y:S01]  /*11200*/  FFMA.FTZ R7, R32, R26.reuse, -R21 ;  /* 0x0000001a20077223 */ /* 0x080fe20000010815 */
[----:B------:R-:W-:Y:S01]  /*11210*/  FFMA.FTZ R26, R34, R26, R29 ;  /* 0x0000001a221a7223 */ /* 0x000fe2000001001d */
[----:B------:R-:W-:-:S02]  /*11220*/  F2FP.SATFINITE.E4M3.F32.PACK_AB_MERGE_C R4, R28, R27, RZ ;  /* 0x0000001b1c04723e */ /* 0x000fc400048070ff */
[----:B------:R-:W-:Y:S02]  /*11230*/  F2FP.SATFINITE.E4M3.F32.PACK_AB_MERGE_C R30, R33, R30, RZ ;  /* 0x0000001e211e723e */ /* 0x000fe400048070ff */
[----:B------:R-:W-:Y:S02]  /*11240*/  F2FP.SATFINITE.E4M3.F32.PACK_AB_MERGE_C R4, R10, R13, R4 ;  /* 0x0000000d0a04723e */ /* 0x000fe40004807004 */
[----:B------:R-:W-:-:S05]  /*11250*/  F2FP.SATFINITE.E4M3.F32.PACK_AB_MERGE_C R7, R26, R7, R30 ;  /* 0x000000071a07723e */ /* 0x000fca000480701e */
[----:B------:R1:W-:Y:S02]  /*11260*/  STS.128 [R37+0x23400], R4 ;  /* 0x0234000425007388 */ /* 0x0003e40000000c00 */
.L_x_470:
[----:B------:R-:W-:Y:S05]  /*11270*/  BSYNC B1 ;  /* 0x0000000000017941 */ /* 0x000fea0003800000 */
.L_x_469:
[----:B------:R-:W-:Y:S05]  /*11280*/  @P1 BRA `(.L_x_468) ;  /* 0x0000003c00c41947 */ /* 0x000fea0003800000 */
[----:B-1---5:R-:W1:Y:S01]  /*11290*/  LDS.128 R4, [R37+0x27400] ;  /* 0x0274000025047984 */ /* 0x022e620000000c00 */
[----:B------:R-:W-:Y:S02]  /*112a0*/  F2FP.F16.E4M3.UNPACK_B R24, R3 ;  /* 0x00000003ff18723e */ /* 0x000fe400020006ff */
[----:B------:R-:W-:-:S03]  /*112b0*/  F2FP.F16.E4M3.UNPACK_B R26, R8 ;  /* 0x00000008ff1a723e */ /* 0x000fc600020006ff */
[----:B------:R-:W-:Y:S02]  /*112c0*/  HADD2.F32 R20, -RZ, R24.H1_H1 ;  /* 0x30000018ff147230 */ /* 0x000fe40000004100 */
[----:B------:R-:W-:Y:S02]  /*112d0*/  HADD2.F32 R28, -RZ, R26.H1_H1 ;  /* 0x3000001aff1c7230 */ /* 0x000fe40000004100 */
[----:B------:R-:W-:Y:S01]  /*112e0*/  HADD2.F32 R24, -RZ, R24.H0_H0 ;  /* 0x20000018ff187230 */ /* 0x000fe20000004100 */
[-C--:B-1----:R-:W-:Y:S02]  /*112f0*/  F2FP.F16.E4M3.UNPACK_B R0, R4.reuse.H1 ;  /* 0x00000004ff00723e */ /* 0x082fe400030006ff */
[----:B------:R-:W-:Y:S02]  /*11300*/  F2FP.F16.E4M3.UNPACK_B R4, R4 ;  /* 0x00000004ff04723e */ /* 0x000fe400020006ff */
[-C--:B------:R-:W-:Y:S01]  /*11310*/  F2FP.F16.E4M3.UNPACK_B R11, R5.reuse ;  /* 0x00000005ff0b723e */ /* 0x080fe200020006ff */
[--C-:B------:R-:W-:Y:S01]  /*11320*/  HADD2.F32 R10, -RZ, R0.reuse.H0_H0 ;  /* 0x20000000ff0a7230 */ /* 0x100fe20000004100 */
[----:B------:R-:W-:Y:S01]  /*11330*/  F2FP.F16.E4M3.UNPACK_B R5, R5.H1 ;  /* 0x00000005ff05723e */ /* 0x000fe200030006ff */
[----:B------:R-:W-:Y:S01]  /*11340*/  HADD2.F32 R0, -RZ, R0.H1_H1 ;  /* 0x30000000ff007230 */ /* 0x000fe20000004100 */
[----:B------:R-:W-:-:S02]  /*11350*/  F2FP.F16.E4M3.UNPACK_B R13, R6 ;  /* 0x00000006ff0d723e */ /* 0x000fc400020006ff */
[----:B------:R-:W-:Y:S02]  /*11360*/  F2FP.F16.E4M3.UNPACK_B R6, R6.H1 ;  /* 0x00000006ff06723e */ /* 0x000fe400030006ff */
[-C--:B------:R-:W-:Y:S01]  /*11370*/  FMUL.FTZ R21, R20, R0.reuse ;  /* 0x0000000014157220 */ /* 0x080fe20000410000 */
[C---:B------:R-:W-:Y:S01]  /*11380*/  FMUL.FTZ R15, R28.reuse, R0 ;  /* 0x000000001c0f7220 */ /* 0x040fe20000410000 */
[----:B------:R-:W-:Y:S01]  /*11390*/  HADD2.F32 R0, -RZ, R4.H1_H1 ;  /* 0x30000004ff007230 */ /* 0x000fe20000004100 */
[----:B------:R-:W-:Y:S01]  /*113a0*/  F2FP.F16.E4M3.UNPACK_B R14, R7 ;  /* 0x00000007ff0e723e */ /* 0x000fe200020006ff */
[-C--:B------:R-:W-:Y:S01]  /*113b0*/  FFMA.FTZ R27, R28, R10.reuse, R21 ;  /* 0x0000000a1c1b7223 */ /* 0x080fe20000010015 */
[----:B------:R-:W-:Y:S02]  /*113c0*/  HADD2.F32 R28, -RZ, R26.H0_H0 ;  /* 0x2000001aff1c7230 */ /* 0x000fe40000004100 */
[----:B------:R-:W-:Y:S01]  /*113d0*/  FFMA.FTZ R20, R20, R10, -R15 ;  /* 0x0000000a14147223 */ /* 0x000fe2000001080f */
[----:B------:R-:W-:Y:S01]  /*113e0*/  F2FP.F16.E4M3.UNPACK_B R10, R8.H1 ;  /* 0x00000008ff0a723e */ /* 0x000fe200030006ff */
[----:B------:R-:W-:Y:S01]  /*113f0*/  HADD2.F32 R4, -RZ, R4.H0_H0 ;  /* 0x20000004ff047230 */ /* 0x000fe20000004100 */
[----:B------:R-:W-:Y:S01]  /*11400*/  F2FP.F16.E4M3.UNPACK_B R26, R3.H1 ;  /* 0x00000003ff1a723e */ /* 0x000fe200030006ff */
[-C--:B------:R-:W-:Y:S01]  /*11410*/  FMUL.FTZ R15, R28, R0.reuse ;  /* 0x000000001c0f7220 */ /* 0x080fe20000410000 */
[----:B------:R-:W-:Y:S01]  /*11420*/  FMUL.FTZ R21, R24, R0 ;  /* 0x0000000018157220 */ /* 0x000fe20000410000 */
[----:B------:R-:W-:Y:S01]  /*11430*/  HADD2.F32 R31, -RZ, R10.H1_H1 ;  /* 0x3000000aff1f7230 */ /* 0x000fe20000004100 */
[----:B------:R-:W-:Y:S01]  /*11440*/  F2FP.F16.E4M3.UNPACK_B R7, R7.H1 ;  /* 0x00000007ff07723e */ /* 0x000fe200030006ff */
[----:B------:R-:W-:-:S02]  /*11450*/  HADD2.F32 R3, -RZ, R5.H1_H1 ;  /* 0x30000005ff037230 */ /* 0x000fc40000004100 */
[-C--:B------:R-:W-:Y:S01]  /*11460*/  FFMA.FTZ R15, R24, R4.reuse, -R15 ;  /* 0x00000004180f7223 */ /* 0x080fe2000001080f */
[----:B------:R-:W-:Y:S01]  /*11470*/  FFMA.FTZ R4, R28, R4, R21 ;  /* 0x000000041c047223 */ /* 0x000fe20000010015 */
[----:B------:R-:W-:Y:S01]  /*11480*/  HADD2.F32 R21, -RZ, R26.H1_H1 ;  /* 0x3000001aff157230 */ /* 0x000fe20000004100 */
[----:B------:R-:W-:Y:S01]  /*11490*/  F2FP.F16.E4M3.UNPACK_B R28, R9 ;  /* 0x00000009ff1c723e */ /* 0x000fe200020006ff */
[----:B------:R-:W-:Y:S02]  /*114a0*/  HADD2.F32 R5, -RZ, R5.H0_H0 ;  /* 0x20000005ff057230 */ /* 0x000fe40000004100 */
[-C--:B------:R-:W-:Y:S01]  /*114b0*/  FMUL.FTZ R8, R31, R3.reuse ;  /* 0x000000031f087220 */ /* 0x080fe20000410000 */
[----:B------:R-:W-:Y:S02]  /*114c0*/  HADD2.F32 R29, -RZ, R10.H0_H0 ;  /* 0x2000000aff1d7230 */ /* 0x000fe40000004100 */
[----:B------:R-:W-:Y:S01]  /*114d0*/  FMUL.FTZ R24, R21, R3 ;  /* 0x0000000315187220 */ /* 0x000fe20000410000 */
[----:B------:R-:W-:-:S02]  /*114e0*/  HADD2.F32 R0, -RZ, R11.H1_H1 ;  /* 0x3000000bff007230 */ /* 0x000fc40000004100 */
[-C--:B------:R-:W-:Y:S01]  /*114f0*/  FFMA.FTZ R10, R21, R5.reuse, -R8 ;  /* 0x00000005150a7223 */ /* 0x080fe20000010808 */
[----:B------:R-:W-:Y:S02]  /*11500*/  HADD2.F32 R3, -RZ, R26.H0_H0 ;  /* 0x2000001aff037230 */ /* 0x000fe40000004100 */
[----:B------:R-:W-:Y:S01]  /*11510*/  FFMA.FTZ R21, R31, R5, R24 ;  /* 0x000000051f157223 */ /* 0x000fe20000010018 */
[----:B------:R-:W-:Y:S02]  /*11520*/  HADD2.F32 R11, -RZ, R11.H0_H0 ;  /* 0x2000000bff0b7230 */ /* 0x000fe40000004100 */
[----:B------:R-:W-:Y:S01]  /*11530*/  FMUL.FTZ R8, R29, R0 ;  /* 0x000000001d087220 */ /* 0x000fe20000410000 */
[----:B------:R-:W-:Y:S01]  /*11540*/  F2FP.F16.E4M3.UNPACK_B R24, R12 ;  /* 0x0000000cff18723e */ /* 0x000fe200020006ff */
[C---:B------:R-:W-:Y:S01]  /*11550*/  FMUL.FTZ R0, R3.reuse, R0 ;  /* 0x0000000003007220 */ /* 0x040fe20000410000 */
[----:B------:R-:W-:Y:S02]  /*11560*/  HADD2.F32 R30, -RZ, R28.H1_H1 ;  /* 0x3000001cff1e7230 */ /* 0x000fe40000004100 */
[----:B------:R-:W-:Y:S01]  /*11570*/  FFMA.FTZ R5, R3, R11, -R8 ;  /* 0x0000000b03057223 */ /* 0x000fe20000010808 */
[----:B------:R-:W-:-:S02]  /*11580*/  HADD2.F32 R3, -RZ, R6.H1_H1 ;  /* 0x30000006ff037230 */ /* 0x000fc40000004100 */
[----:B------:R-:W-:Y:S01]  /*11590*/  FFMA.FTZ R8, R29, R11, R0 ;  /* 0x0000000b1d087223 */ /* 0x000fe20000010000 */
[----:B------:R-:W-:Y:S01]  /*115a0*/  HADD2.F32 R26, -RZ, R24.H1_H1 ;  /* 0x30000018ff1a7230 */ /* 0x000fe20000004100 */
[----:B------:R-:W-:Y:S01]  /*115b0*/  F2FP.F16.E4M3.UNPACK_B R9, R9.H1 ;  /* 0x00000009ff09723e */ /* 0x000fe200030006ff */
[----:B------:R-:W-:Y:S02]  /*115c0*/  HADD2.F32 R6, -RZ, R6.H0_H0 ;  /* 0x20000006ff067230 */ /* 0x000fe40000004100 */
[-C--:B------:R-:W-:Y:S01]  /*115d0*/  FMUL.FTZ R11, R30, R3.reuse ;  /* 0x000000031e0b7220 */ /* 0x080fe20000410000 */
[----:B------:R-:W-:Y:S02]  /*115e0*/  HADD2.F32 R31, -RZ, R28.H0_H0 ;  /* 0x2000001cff1f7230 */ /* 0x000fe40000004100 */
[C---:B------:R-:W-:Y:S01]  /*115f0*/  FMUL.FTZ R3, R26.reuse, R3 ;  /* 0x000000031a037220 */ /* 0x040fe20000410000 */
[--C-:B------:R-:W-:Y:S02]  /*11600*/  HADD2.F32 R0, -RZ, R13.reuse.H1_H1 ;  /* 0x3000000dff007230 */ /* 0x100fe40000004100 */
[----:B------:R-:W-:Y:S01]  /*11610*/  FFMA.FTZ R11, R26, R6, -R11 ;  /* 0x000000061a0b7223 */ /* 0x000fe2000001080b */
[----:B------:R-:W-:Y:S01]  /*11620*/  HADD2.F32 R29, -RZ, R24.H0_H0 ;  /* 0x20000018ff1d7230 */ /* 0x000fe20000004100 */
[----:B------:R-:W-:Y:S01]  /*11630*/  F2FP.F16.E4M3.UNPACK_B R26, R12.H1 ;  /* 0x0000000cff1a723e */ /* 0x000fe200030006ff */
[----:B------:R-:W-:-:S02]  /*11640*/  HADD2.F32 R13, -RZ, R13.H0_H0 ;  /* 0x2000000dff0d7230 */ /* 0x000fc40000004100 */
[----:B------:R-:W-:Y:S01]  /*11650*/  FMUL.FTZ R12, R31, R0 ;  /* 0x000000001f0c7220 */ /* 0x000fe20000410000 */
[----:B------:R-:W-:Y:S01]  /*11660*/  FFMA.FTZ R24, R30, R6, R3 ;  /* 0x000000061e187223 */ /* 0x000fe20000010003 */
[C---:B------:R-:W-:Y:S01]  /*11670*/  FMUL.FTZ R0, R29.reuse, R0 ;  /* 0x000000001d007220 */ /* 0x040fe20000410000 */
[----:B------:R-:W-:Y:S02]  /*11680*/  HADD2.F32 R3, -RZ, R7.H1_H1 ;  /* 0x30000007ff037230 */ /* 0x000fe40000004100 */
[-C--:B------:R-:W-:Y:S01]  /*11690*/  FFMA.FTZ R6, R29, R13.reuse, -R12 ;  /* 0x0000000d1d067223 */ /* 0x080fe2000001080c */
[----:B------:R-:W-:Y:S02]  /*116a0*/  HADD2.F32 R29, -RZ, R26.H1_H1 ;  /* 0x3000001aff1d7230 */ /* 0x000fe40000004100 */
[----:B------:R-:W-:Y:S01]  /*116b0*/  FFMA.FTZ R13, R31, R13, R0 ;  /* 0x0000000d1f0d7223 */ /* 0x000fe20000010000 */
[--C-:B------:R-:W-:Y:S01]  /*116c0*/  HADD2.F32 R31, -RZ, R9.reuse.H1_H1 ;  /* 0x30000009ff1f7230 */ /* 0x100fe20000004100 */
[----:B------:R-:W-:Y:S01]  /*116d0*/  F2FP.SATFINITE.E4M3.F32.PACK_AB_MERGE_C R20, R27, R20, RZ ;  /* 0x000000141b14723e */ /* 0x000fe200048070ff */
[----:B------:R-:W-:Y:S01]  /*116e0*/  HADD2.F32 R30, -RZ, R9.H0_H0 ;  /* 0x20000009ff1e7230 */ /* 0x000fe20000004100 */
[----:B------:R-:W-:Y:S01]  /*116f0*/  F2FP.SATFINITE.E4M3.F32.PACK_AB_MERGE_C R10, R21, R10, RZ ;  /* 0x0000000a150a723e */ /* 0x000fe200048070ff */
[----:B------:R-:W-:-:S02]  /*11700*/  HADD2.F32 R0, -RZ, R14.H1_H1 ;  /* 0x3000000eff007230 */ /* 0x000fc40000004100 */
[----:B------:R-:W-:Y:S01]  /*11710*/  FMUL.FTZ R12, R31, R3 ;  /* 0x000000031f0c7220 */ /* 0x000fe20000410000 */
[----:B------:R-:W-:Y:S01]  /*11720*/  HADD2.F32 R7, -RZ, R7.H0_H0 ;  /* 0x20000007ff077230 */ /* 0x000fe20000004100 */
[----:B------:R-:W-:Y:S01]  /*11730*/  F2FP.SATFINITE.E4M3.F32.PACK_AB_MERGE_C R11, R24, R11, RZ ;  /* 0x0000000b180b723e */ /* 0x000fe200048070ff */
[----:B------:R-:W-:Y:S02]  /*11740*/  HADD2.F32 R28, -RZ, R26.H0_H0 ;  /* 0x2000001aff1c7230 */ /* 0x000fe40000004100 */
[C---:B------:R-:W-:Y:S01]  /*11750*/  FMUL.FTZ R26, R29.reuse, R3 ;  /* 0x000000031d1a7220 */ /* 0x040fe20000410000 */
[----:B------:R-:W-:Y:S02]  /*11760*/  HADD2.F32 R14, -RZ, R14.H0_H0 ;  /* 0x2000000eff0e7230 */ /* 0x000fe40000004100 */
[-C--:B------:R-:W-:Y:S01]  /*11770*/  FMUL.FTZ R3, R30, R0.reuse ;  /* 0x000000001e037220 */ /* 0x080fe20000410000 */
[-C--:B------:R-:W-:Y:S01]  /*11780*/  FFMA.FTZ R12, R29, R7.reuse, -R12 ;  /* 0x000000071d0c7223 */ /* 0x080fe2000001080c */
[C---:B------:R-:W-:Y:S01]  /*11790*/  FMUL.FTZ R9, R28.reuse, R0 ;  /* 0x000000001c097220 */ /* 0x040fe20000410000 */
[----:B------:R-:W-:Y:S01]  /*117a0*/  FFMA.FTZ R7, R31, R7, R26 ;  /* 0x000000071f077223 */ /* 0x000fe2000001001a */
[-C--:B------:R-:W-:Y:S01]  /*117b0*/  FFMA.FTZ R3, R28, R14.reuse, -R3 ;  /* 0x0000000e1c037223 */ /* 0x080fe20000010803 */
[----:B------:R-:W-:Y:S01]  /*117c0*/  F2FP.SATFINITE.E4M3.F32.PACK_AB_MERGE_C R4, R4, R15, R20 ;  /* 0x0000000f0404723e */ /* 0x000fe20004807014 */
[----:B------:R-:W-:Y:S01]  /*117d0*/  FFMA.FTZ R14, R30, R14, R9 ;  /* 0x0000000e1e0e7223 */ /* 0x000fe20000010009 */
[----:B------:R-:W-:-:S02]  /*117e0*/  F2FP.SATFINITE.E4M3.F32.PACK_AB_MERGE_C R5, R8, R5, R10 ;  /* 0x000000050805723e */ /* 0x000fc4000480700a */
[----:B------:R-:W-:Y:S02]  /*117f0*/  F2FP.SATFINITE.E4M3.F32.PACK_AB_MERGE_C R7, R7, R12, RZ ;  /* 0x0000000c0707723e */ /* 0x000fe400048070ff */
[----:B------:R-:W-:Y:S02]  /*11800*/  F2FP.SATFINITE.E4M3.F32.PACK_AB_MERGE_C R6, R13, R6, R11 ;  /* 0x000000060d06723e */ /* 0x000fe4000480700b */
[----:B------:R-:W-:-:S05]  /*11810*/  F2FP.SATFINITE.E4M3.F32.PACK_AB_MERGE_C R7, R14, R3, R7 ;  /* 0x000000030e07723e */ /* 0x000fca0004807007 */
[----:B------:R1:W-:Y:S01]  /*11820*/  STS.128 [R37+0x27400], R4 ;  /* 0x0274000425007388 */ /* 0x0003e20000000c00 */
[----:B------:R-:W-:Y:S05]  /*11830*/  BRA `(.L_x_468) ;  /* 0x0000003800587947 */ /* 0x000fea0003800000 */
.L_x_450:
[----:B------:R-:W-:-:S03]  /*11840*/  UMOV UR4, 0xffffffff ;  /* 0xffffffff00047882 */ /* 0x000fc60000000000 */
[----:B------:R-:W-:Y:S05]  /*11850*/  BRA.DIV UR4, `(.L_x_471) ;  /* 0x000001aa04247947 */ /* 0x000fea000b800000 */
[----:B------:R0:W1:Y:S04]  /*11860*/  SHFL.IDX PT, R27, R26, RZ, 0x181f ;  /* 0x00181fff1a1b7589 */ /* 0x00006800000e0000 */
[----:B------:R0:W2:Y:S04]  /*11870*/  SHFL.IDX PT, R14, R30, RZ, 0x181f ;  /* 0x00181fff1e0e7589 */ /* 0x0000a800000e0000 */
[----:B------:R0:W3:Y:S04]  /*11880*/  SHFL.IDX PT, R3, R24, RZ, 0x181f ;  /* 0x00181fff18037589 */ /* 0x0000e800000e0000 */
[----:B------:R0:W4:Y:S02]  /*11890*/  SHFL.IDX PT, R21, R33, RZ, 0x181f ;  /* 0x00181fff21157589 */ /* 0x00012400000e0000 */
.L_x_690:
[----:B------:R-:W-:Y:S01]  /*118a0*/  ULDC UR4, c[0x0][0x448] ;  /* 0x0001120000047ab9 */ /* 0x000fe20000000800 */
[----:B------:R-:W-:Y:S01]  /*118b0*/  BSSY B1, `(.L_x_472) ;  /* 0x0000012000017945 */ /* 0x000fe20003800000 */
[----:B0-----:R-:W-:Y:S01]  /*118c0*/  IMAD R26, R119, UR4, RZ ;  /* 0x00000004771a7c24 */ /* 0x001fe2000f8e02ff */
[----:B------:R-:W-:Y:S02]  /*118d0*/  CS2R R4, SRZ ;  /* 0x0000000000047805 */ /* 0x000fe4000001ff00 */
[----:B------:R-:W-:Y:S02]  /*118e0*/  CS2R R6, SRZ ;  /* 0x0000000000067805 */ /* 0x000fe4000001ff00 */
[----:B------:R-:W-:Y:S02]  /*118f0*/  CS2R R8, SRZ ;  /* 0x0000000000087805 */ /* 0x000fe4000001ff00 */
[----:B------:R-:W-:Y:S02]  /*11900*/  CS2R R10, SRZ ;  /* 0x00000000000a7805 */ /* 0x000fe4000001ff00 */
[----:B------:R-:W-:-:S13]  /*11910*/  ISETP.GE.AND P0, PT, R0, R26, PT ;  /* 0x0000001a0000720c */ /* 0x000fda0003f06270 */
[----:B------:R-:W-:Y:S05]  /*11920*/  @P0 BRA `(.L_x_473) ;  /* 0x0000000000280947 */ /* 0x000fea0003800000 */
[----:B------:R-:W-:Y:S01]  /*11930*/  ULDC UR4, c[0x0][0x3f4] ;  /* 0x0000fd0000047ab9 */ /* 0x000fe20000000800 */
[C---:B-1----:R-:W-:Y:S02]  /*11940*/  IADD3 R12, P0, R16.reuse, R27, RZ ;  /* 0x0000001b100c7210 */ /* 0x042fe40007f1e0ff */
[----:B------:R-:W-:Y:S02]  /*11950*/  CS2R R4, SRZ ;  /* 0x0000000000047805 */ /* 0x000fe4000001ff00 */
[C---:B------:R-:W-:Y:S02]  /*11960*/  ISETP.GE.AND P2, PT, R16.reuse, UR4, PT ;  /* 0x0000000410007c0c */ /* 0x040fe4000bf46270 */
[----:B--2---:R-:W-:Y:S01]  /*11970*/  IADD3 R14, P1, R16, R14, RZ ;  /* 0x0000000e100e7210 */ /* 0x004fe20007f3e0ff */
[----:B---3--:R-:W-:-:S04]  /*11980*/  IMAD.X R13, R3, 0x1, R17, P0 ;  /* 0x00000001030d7824 */ /* 0x008fc800000e0611 */
[----:B----4-:R-:W-:-:S06]  /*11990*/  IMAD.X R15, R21, 0x1, R17, P1 ;  /* 0x00000001150f7824 */ /* 0x010fcc00008e0611 */
[----:B------:R-:W-:Y:S05]  /*119a0*/  @P2 BRA `(.L_x_473) ;  /* 0x0000000000082947 */ /* 0x000fea0003800000 */
[----:B------:R0:W5:Y:S04]  /*119b0*/  LD.E.128 R4, desc[UR42][R12.64] ;  /* 0x0000002a0c047980 */ /* 0x000168000c101d00 */
[----:B------:R0:W5:Y:S02]  /*119c0*/  LD.E.128 R8, desc[UR42][R14.64] ;  /* 0x0000002a0e087980 */ /* 0x000164000c101d00 */
.L_x_473:
[----:B------:R-:W-:Y:S05]  /*119d0*/  BSYNC B1 ;  /* 0x0000000000017941 */ /* 0x000fea0003800000 */
.L_x_472:
[----:B------:R-:W-:Y:S01]  /*119e0*/  ULEA.HI UR4, UR39, UR39, URZ, 0x1 ;  /* 0x0000002727047291 */ /* 0x000fe2000f8f083f */
[----:B-----5:R-:W-:Y:S01]  /*119f0*/  SHF.R.U32.HI R0, RZ, 0x8, R4 ;  /* 0x00000008ff007819 */ /* 0x020fe20000011604 */
[----:B-1----:R-:W1:Y:S01]  /*11a00*/  LDC R27, c[0x0][0x3f4] ;  /* 0x0000fd00ff1b7b82 */ /* 0x002e620000000800 */
[----:B0-----:R-:W-:Y:S01]  /*11a10*/  SHF.R.U32.HI R15, RZ, 0x8, R5 ;  /* 0x00000008ff0f7819 */ /* 0x001fe20000011605 */
[----:B------:R-:W-:Y:S01]  /*11a20*/  ULOP3.LUT UR4, UR4, 0xfffffffe, URZ, 0xc0, !UPT ;  /* 0xfffffffe04047892 */ /* 0x000fe2000f8ec03f */
[----:B---3--:R-:W-:Y:S01]  /*11a30*/  LOP3.LUT R3, R4, 0xff, RZ, 0xc0, !PT ;  /* 0x000000ff04037812 */ /* 0x008fe200078ec0ff */
[----:B------:R-:W-:Y:S01]  /*11a40*/  IMAD R26, R29, -0x80, R26 ;  /* 0xffffff801d1a7824 */ /* 0x000fe200078e021a */
[----:B------:R-:W-:Y:S01]  /*11a50*/  LOP3.LUT R0, R0, 0xff, RZ, 0xc0, !PT ;  /* 0x000000ff00007812 */ /* 0x000fe200078ec0ff */
[----:B------:R-:W-:Y:S01]  /*11a60*/  UIADD3 UR4, UR39, -UR4, URZ ;  /* 0x8000000427047290 */ /* 0x000fe2000fffe03f */
[----:B------:R-:W-:Y:S01]  /*11a70*/  LOP3.LUT R12, R5, 0xff, RZ, 0xc0, !PT ;  /* 0x000000ff050c7812 */ /* 0x000fe200078ec0ff */
[----:B------:R-:W-:Y:S01]  /*11a80*/  VIADD R34, R23, 0x40 ;  /* 0x0000004017227836 */ /* 0x000fe20000000000 */
[----:B------:R-:W-:Y:S01]  /*11a90*/  LOP3.LUT R15, R15, 0xff, RZ, 0xc0, !PT ;  /* 0x000000ff0f0f7812 */ /* 0x000fe200078ec0ff */
[----:B------:R-:W-:Y:S01]  /*11aa0*/  VIADD R30, R23, 0x60 ;  /* 0x00000060171e7836 */ /* 0x000fe20000000000 */
[----:B------:R-:W-:Y:S01]  /*11ab0*/  PRMT R13, R0, 0x7604, R3 ;  /* 0x00007604000d7816 */ /* 0x000fe20000000003 */
[----:B------:R-:W-:Y:S01]  /*11ac0*/  BSSY B1, `(.L_x_474) ;  /* 0x000003d000017945 */ /* 0x000fe20003800000 */
[----:B------:R-:W-:-:S02]  /*11ad0*/  MOV R37, UR4 ;  /* 0x0000000400257c02 */ /* 0x000fc40008000f00 */
[----:B------:R-:W-:Y:S02]  /*11ae0*/  SHF.R.U32.HI R0, RZ, 0x8, R6 ;  /* 0x00000008ff007819 */ /* 0x000fe40000011606 */
[----:B------:R-:W-:Y:S02]  /*11af0*/  SHF.L.U32 R37, R37, 0x1f, RZ ;  /* 0x0000001f25257819 */ /* 0x000fe400000006ff */
[----:B------:R-:W-:Y:S02]  /*11b00*/  PRMT R12, R15, 0x7604, R12 ;  /* 0x000076040f0c7816 */ /* 0x000fe4000000000c */
[----:B------:R-:W0:Y:S01]  /*11b10*/  SYNCS.PHASECHK.TRANS64.TRYWAIT P4, [R22+URZ+0x38800], R37 ;  /* 0x03880025160075a7 */ /* 0x000e22000808017f */
[----:B--2---:R-:W-:Y:S02]  /*11b20*/  LOP3.LUT R14, R6, 0xff, RZ, 0xc0, !PT ;  /* 0x000000ff060e7812 */ /* 0x004fe400078ec0ff */
[----:B------:R-:W-:Y:S02]  /*11b30*/  SHF.R.U32.HI R3, RZ, 0x8, R8 ;  /* 0x00000008ff037819 */ /* 0x000fe40000011608 */
[----:B------:R-:W-:-:S02]  /*11b40*/  LOP3.LUT R15, R0, 0xff, RZ, 0xc0, !PT ;  /* 0x000000ff000f7812 */ /* 0x000fc400078ec0ff */
[----:B----4-:R-:W-:Y:S02]  /*11b50*/  SHF.R.U32.HI R21, RZ, 0x8, R7 ;  /* 0x00000008ff157819 */ /* 0x010fe40000011607 */
[----:B------:R-:W-:Y:S02]  /*11b60*/  LOP3.LUT R24, R8, 0xff, RZ, 0xc0, !PT ;  /* 0x000000ff08187812 */ /* 0x000fe400078ec0ff */
[----:B------:R-:W-:Y:S02]  /*11b70*/  LOP3.LUT R3, R3, 0xff, RZ, 0xc0, !PT ;  /* 0x000000ff03037812 */ /* 0x000fe400078ec0ff */
[----:B------:R-:W-:Y:S02]  /*11b80*/  PRMT R15, R15, 0x7604, R14 ;  /* 0x000076040f0f7816 */ /* 0x000fe4000000000e */
[----:B------:R-:W-:Y:S02]  /*11b90*/  SHF.R.U32.HI R14, RZ, 0x8, R9 ;  /* 0x00000008ff0e7819 */ /* 0x000fe40000011609 */
[----:B------:R-:W-:-:S02]  /*11ba0*/  LOP3.LUT R20, R7, 0xff, RZ, 0xc0, !PT ;  /* 0x000000ff07147812 */ /* 0x000fc400078ec0ff */
[----:B------:R-:W-:Y:S02]  /*11bb0*/  LOP3.LUT R21, R21, 0xff, RZ, 0xc0, !PT ;  /* 0x000000ff15157812 */ /* 0x000fe400078ec0ff */
[----:B------:R-:W-:Y:S02]  /*11bc0*/  PRMT R29, R3, 0x7604, R24 ;  /* 0x00007604031d7816 */ /* 0x000fe40000000018 */
[----:B------:R-:W-:Y:S02]  /*11bd0*/  SHF.R.U32.HI R0, RZ, 0x8, R10 ;  /* 0x00000008ff007819 */ /* 0x000fe4000001160a */
[----:B------:R-:W-:Y:S02]  /*11be0*/  LOP3.LUT R3, R9, 0xff, RZ, 0xc0, !PT ;  /* 0x000000ff09037812 */ /* 0x000fe400078ec0ff */
[----:B------:R-:W-:Y:S02]  /*11bf0*/  LOP3.LUT R14, R14, 0xff, RZ, 0xc0, !PT ;  /* 0x000000ff0e0e7812 */ /* 0x000fe400078ec0ff */
[----:B------:R-:W-:-:S02]  /*11c00*/  PRMT R20, R21, 0x7604, R20 ;  /* 0x0000760415147816 */ /* 0x000fc40000000014 */
[----:B------:R-:W-:Y:S02]  /*11c10*/  LOP3.LUT R21, R10, 0xff, RZ, 0xc0, !PT ;  /* 0x000000ff0a157812 */ /* 0x000fe400078ec0ff */
[----:B------:R-:W-:Y:S02]  /*11c20*/  LOP3.LUT R0, R0, 0xff, RZ, 0xc0, !PT ;  /* 0x000000ff00007812 */ /* 0x000fe400078ec0ff */
[----:B------:R-:W-:Y:S02]  /*11c30*/  PRMT R14, R14, 0x7604, R3 ;  /* 0x000076040e0e7816 */ /* 0x000fe40000000003 */
[----:B------:R-:W-:Y:S02]  /*11c40*/  SHF.R.U32.HI R3, RZ, 0x8, R11 ;  /* 0x00000008ff037819 */ /* 0x000fe4000001160b */
[----:B------:R-:W-:Y:S02]  /*11c50*/  PRMT R33, R0, 0x7604, R21 ;  /* 0x0000760400217816 */ /* 0x000fe40000000015 */
[----:B------:R-:W-:-:S02]  /*11c60*/  SHF.R.U32.HI R21, RZ, 0x10, R7 ;  /* 0x00000010ff157819 */ /* 0x000fc40000011607 */
[----:B------:R-:W-:Y:S02]  /*11c70*/  LOP3.LUT R0, R11, 0xff, RZ, 0xc0, !PT ;  /* 0x000000ff0b007812 */ /* 0x000fe400078ec0ff */
[----:B------:R-:W-:Y:S01]  /*11c80*/  LOP3.LUT R3, R3, 0xff, RZ, 0xc0, !PT ;  /* 0x000000ff03037812 */ /* 0x000fe200078ec0ff */
[----:B------:R-:W-:Y:S01]  /*11c90*/  IMAD.U32 R21, R21, 0x10000, RZ ;  /* 0x0001000015157824 */ /* 0x000fe200078e00ff */
[----:B------:R-:W-:Y:S02]  /*11ca0*/  SHF.R.U32.HI R24, RZ, 0x10, R5 ;  /* 0x00000010ff187819 */ /* 0x000fe40000011605 */
[----:B------:R-:W-:Y:S02]  /*11cb0*/  SHF.R.U32.HI R31, RZ, 0x10, R9 ;  /* 0x00000010ff1f7819 */ /* 0x000fe40000011609 */
[----:B------:R-:W-:Y:S02]  /*11cc0*/  SHF.R.U32.HI R35, RZ, 0x10, R11 ;  /* 0x00000010ff237819 */ /* 0x000fe4000001160b */
[----:B------:R-:W-:Y:S01]  /*11cd0*/  PRMT R0, R3, 0x7604, R0 ;  /* 0x0000760403007816 */ /* 0x000fe20000000000 */
[----:B------:R-:W-:Y:S01]  /*11ce0*/  IMAD.U32 R3, R24, 0x10000, RZ ;  /* 0x0001000018037824 */ /* 0x000fe200078e00ff */
[----:B------:R-:W-:Y:S01]  /*11cf0*/  LOP3.LUT R13, R13, 0xff0000, R4, 0xf8, !PT ;  /* 0x00ff00000d0d7812 */ /* 0x000fe200078ef804 */
[----:B------:R-:W-:Y:S01]  /*11d00*/  IMAD.U32 R31, R31, 0x10000, RZ ;  /* 0x000100001f1f7824 */ /* 0x000fe200078e00ff */
[----:B------:R-:W-:Y:S01]  /*11d10*/  LOP3.LUT R21, R20, 0xff0000, R21, 0xf8, !PT ;  /* 0x00ff000014157812 */ /* 0x000fe200078ef815 */
[----:B------:R-:W-:Y:S01]  /*11d20*/  IMAD.U32 R35, R35, 0x10000, RZ ;  /* 0x0001000023237824 */ /* 0x000fe200078e00ff */
[----:B-1----:R-:W-:-:S02]  /*11d30*/  ISETP.GE.AND P0, PT, R16, R27, PT ;  /* 0x0000001b1000720c */ /* 0x002fc40003f06270 */
[----:B------:R-:W-:Y:S02]  /*11d40*/  VIMNMX R26, R26, 0x80, PT ;  /* 0x000000801a1a7848 */ /* 0x000fe40003fe0100 */
[----:B------:R-:W-:Y:S02]  /*11d50*/  IADD3 R36, R23, 0x20, RZ ;  /* 0x0000002017247810 */ /* 0x000fe40007ffe0ff */
[----:B------:R-:W-:Y:S02]  /*11d60*/  LOP3.LUT R15, R15, 0xff0000, R6, 0xf8, !PT ;  /* 0x00ff00000f0f7812 */ /* 0x000fe400078ef806 */
[----:B------:R-:W-:Y:S02]  /*11d70*/  LOP3.LUT R3, R12, 0xff0000, R3, 0xf8, !PT ;  /* 0x00ff00000c037812 */ /* 0x000fe400078ef803 */
[----:B------:R-:W-:Y:S02]  /*11d80*/  LOP3.LUT R31, R14, 0xff0000, R31, 0xf8, !PT ;  /* 0x00ff00000e1f7812 */ /* 0x000fe400078ef81f */
[----:B------:R-:W-:-:S02]  /*11d90*/  LOP3.LUT R35, R0, 0xff0000, R35, 0xf8, !PT ;  /* 0x00ff000000237812 */ /* 0x000fc400078ef823 */
[----:B------:R-:W-:Y:S02]  /*11da0*/  LOP3.LUT R29, R29, 0xff0000, R8, 0xf8, !PT ;  /* 0x00ff00001d1d7812 */ /* 0x000fe400078ef808 */
[----:B------:R-:W-:Y:S02]  /*11db0*/  LOP3.LUT R33, R33, 0xff0000, R10, 0xf8, !PT ;  /* 0x00ff000021217812 */ /* 0x000fe400078ef80a */
[----:B------:R-:W-:Y:S02]  /*11dc0*/  LOP3.LUT R0, R13, 0xff000000, R4, 0xf8, !PT ;  /* 0xff0000000d007812 */ /* 0x000fe400078ef804 */
[-C--:B------:R-:W-:Y:S02]  /*11dd0*/  ISETP.GE.OR P3, PT, R23, R26.reuse, P0 ;  /* 0x0000001a1700720c */ /* 0x080fe40000766670 */
[-C--:B------:R-:W-:Y:S02]  /*11de0*/  ISETP.GE.OR P2, PT, R36, R26.reuse, P0 ;  /* 0x0000001a2400720c */ /* 0x080fe40000746670 */
[----:B------:R-:W-:-:S02]  /*11df0*/  ISETP.GE.OR P1, PT, R34, R26, P0 ;  /* 0x0000001a2200720c */ /* 0x000fc40000726670 */
[----:B------:R-:W-:Y:S02]  /*11e00*/  LOP3.LUT R12, R15, 0xff000000, R6, 0xf8, !PT ;  /* 0xff0000000f0c7812 */ /* 0x000fe400078ef806 */
[----:B------:R-:W-:Y:S02]  /*11e10*/  LOP3.LUT R13, R21, 0xff000000, R7, 0xf8, !PT ;  /* 0xff000000150d7812 */ /* 0x000fe400078ef807 */
[----:B------:R-:W-:Y:S02]  /*11e20*/  LOP3.LUT R3, R3, 0xff000000, R5, 0xf8, !PT ;  /* 0xff00000003037812 */ /* 0x000fe400078ef805 */
[----:B------:R-:W-:Y:S02]  /*11e30*/  ISETP.GE.OR P0, PT, R30, R26, P0 ;  /* 0x0000001a1e00720c */ /* 0x000fe40000706670 */
[----:B------:R-:W-:Y:S02]  /*11e40*/  LOP3.LUT R14, R29, 0xff000000, R8, 0xf8, !PT ;  /* 0xff0000001d0e7812 */ /* 0x000fe400078ef808 */
[----:B------:R-:W-:-:S02]  /*11e50*/  LOP3.LUT R15, R31, 0xff000000, R9, 0xf8, !PT ;  /* 0xff0000001f0f7812 */ /* 0x000fc400078ef809 */
[----:B------:R-:W-:Y:S02]  /*11e60*/  LOP3.LUT R20, R33, 0xff000000, R10, 0xf8, !PT ;  /* 0xff00000021147812 */ /* 0x000fe400078ef80a */
[----:B------:R-:W-:Y:S01]  /*11e70*/  LOP3.LUT R21, R35, 0xff000000, R11, 0xf8, !PT ;  /* 0xff00000023157812 */ /* 0x000fe200078ef80b */
[----:B0-----:R-:W-:Y:S06]  /*11e80*/  @!P4 BRA `(.L_x_475) ;  /* 0x000001a40008c947 */ /* 0x001fec0003800000 */
.L_x_691:
[----:B------:R-:W-:Y:S05]  /*11e90*/  BSYNC B1 ;  /* 0x0000000000017941 */ /* 0x000fea0003800000 */
.L_x_474:
[----:B------:R-:W-:Y:S04]  /*11ea0*/  BSSY B1, `(.L_x_476) ;  /* 0x00000ca000017945 */ /* 0x000fe80003800000 */
[----:B------:R-:W-:Y:S05]  /*11eb0*/  @P3 BRA `(.L_x_477) ;  /* 0x0000000c00203947 */ /* 0x000fea0003800000 */
[----:B------:R-:W2:Y:S04]  /*11ec0*/  LDL R6, [R1+0x60] ;  /* 0x0000600001067983 */ /* 0x000ea80000100800 */
[----:B------:R-:W3:Y:S01]  /*11ed0*/  LDL R61, [R1+0x64] ;  /* 0x00006400013d7983 */ /* 0x000ee20000100800 */
[----:B------:R-:W-:Y:S01]  /*11ee0*/  LEA.HI R4, R32, R28, RZ, 0x3 ;  /* 0x0000001c20047211 */ /* 0x000fe200078f18ff */
[C---:B------:R-:W-:Y:S01]  /*11ef0*/  IMAD.SHL.U32 R9, R23.reuse, 0x80, RZ ;  /* 0x0000008017097824 */ /* 0x040fe200078e00ff */
[----:B------:R-:W-:Y:S02]  /*11f00*/  SHF.L.U32 R8, R23, 0x7, RZ ;  /* 0x0000000717087819 */ /* 0x000fe400000006ff */
[----:B------:R-:W-:Y:S02]  /*11f10*/  LOP3.LUT R5, R4, 0xfffffff8, RZ, 0xc0, !PT ;  /* 0xfffffff804057812 */ /* 0x000fe400078ec0ff */
[----:B------:R-:W-:-:S02]  /*11f20*/  LOP3.LUT R9, R9, 0x380, RZ, 0xc0, !PT ;  /* 0x0000038009097812 */ /* 0x000fc400078ec0ff */
[----:B------:R-:W-:Y:S01]  /*11f30*/  LOP3.LUT R8, R8, 0x380, RZ, 0xc0, !PT ;  /* 0x0000038008087812 */ /* 0x000fe200078ec0ff */
[----:B------:R-:W-:Y:S01]  /*11f40*/  IMAD.IADD R4, R28, 0x1, -R5 ;  /* 0x000000011c047824 */ /* 0x000fe200078e0a05 */
[----:B------:R-:W-:Y:S02]  /*11f50*/  F2FP.F16.E4M3.UNPACK_B R46, R14.H1 ;  /* 0x0000000eff2e723e */ /* 0x000fe400030006ff */
[----:B------:R-:W-:Y:S02]  /*11f60*/  SHF.R.U32.HI R8, RZ, 0x3, R8 ;  /* 0x00000003ff087819 */ /* 0x000fe40000011608 */
[----:B------:R-:W-:Y:S01]  /*11f70*/  LEA.HI R4, R27, R4, RZ, 0x1c ;  /* 0x000000041b047211 */ /* 0x000fe200078fe0ff */
[--C-:B------:R-:W-:Y:S01]  /*11f80*/  HADD2.F32 R44, -RZ, R46.reuse.H0_H0 ;  /* 0x2000002eff2c7230 */ /* 0x100fe20000004100 */
[----:B0-----:R-:W-:Y:S01]  /*11f90*/  F2FP.F16.E4M3.UNPACK_B R37, R0.H1 ;  /* 0x00000000ff25723e */ /* 0x001fe200030006ff */
[----:B------:R-:W-:Y:S01]  /*11fa0*/  HADD2.F32 R47, -RZ, R46.H1_H1 ;  /* 0x3000002eff2f7230 */ /* 0x000fe20000004100 */
[----:B------:R-:W-:Y:S01]  /*11fb0*/  SHF.R.S32.HI R7, RZ, 0x1f, R4 ;  /* 0x0000001fff077819 */ /* 0x000fe20000011404 */
[----:B------:R-:W-:-:S02]  /*11fc0*/  IMAD.SHL.U32 R5, R4, 0x10, RZ ;  /* 0x0000001004057824 */ /* 0x000fc400078e00ff */
[--C-:B------:R-:W-:Y:S01]  /*11fd0*/  HADD2.F32 R40, -RZ, R37.reuse.H0_H0 ;  /* 0x20000025ff287230 */ /* 0x100fe20000004100 */
[----:B------:R-:W-:Y:S01]  /*11fe0*/  LEA.HI R7, R7, R4, RZ, 0x3 ;  /* 0x0000000407077211 */ /* 0x000fe200078f18ff */
[----:B------:R-:W-:Y:S01]  /*11ff0*/  HADD2.F32 R41, -RZ, R37.H1_H1 ;  /* 0x30000025ff297230 */ /* 0x000fe20000004100 */
[----:B------:R-:W-:Y:S02]  /*12000*/  LOP3.LUT R5, R9, 0x70, R5, 0xf8, !PT ;  /* 0x0000007009057812 */ /* 0x000fe400078ef805 */
[----:B------:R-:W-:Y:S01]  /*12010*/  F2FP.F16.E4M3.UNPACK_B R37, R0 ;  /* 0x00000000ff25723e */ /* 0x000fe200020006ff */
[----:B------:R-:W-:Y:S01]  /*12020*/  IMAD.SHL.U32 R7, R7, 0x800, RZ ;  /* 0x0000080007077824 */ /* 0x000fe200078e00ff */
[----:B------:R-:W-:-:S04]  /*12030*/  LOP3.LUT R4, R5, R8, RZ, 0x3c, !PT ;  /* 0x0000000805047212 */ /* 0x000fc800078e3cff */
[----:B------:R-:W-:-:S04]  /*12040*/  LOP3.LUT R7, R7, 0xffffc000, RZ, 0xc0, !PT ;  /* 0xffffc00007077812 */ /* 0x000fc800078ec0ff */
[----:B--2---:R-:W-:Y:S02]  /*12050*/  IADD3 R9, R4, R7, R6 ;  /* 0x0000000704097210 */ /* 0x004fe40007ffe006 */
[----:B---3--:R-:W0:Y:S03]  /*12060*/  LDS.128 R4, [R61+0x20400] ;  /* 0x020400003d047984 */ /* 0x008e260000000c00 */
[----:B------:R-:W-:-:S05]  /*12070*/  IMAD.IADD R24, R22, 0x1, R9 ;  /* 0x0000000116187824 */ /* 0x000fca00078e0209 */
[----:B------:R-:W1:Y:S01]  /*12080*/  LDS.128 R8, [R24+0x20400] ;  /* 0x0204000018087984 */ /* 0x000e620000000c00 */
[----:B0-----:R-:W-:Y:S02]  /*12090*/  F2FP.F16.E4M3.UNPACK_B R31, R4.H1 ;  /* 0x00000004ff1f723e */ /* 0x001fe400030006ff */
[-C--:B------:R-:W-:Y:S02]  /*120a0*/  F2FP.F16.E4M3.UNPACK_B R42, R5.reuse ;  /* 0x00000005ff2a723e */ /* 0x080fe400020006ff */
[----:B------:R-:W-:Y:S02]  /*120b0*/  F2FP.F16.E4M3.UNPACK_B R38, R5.H1 ;  /* 0x00000005ff26723e */ /* 0x000fe400030006ff */
[----:B-1----:R-:W-:Y:S02]  /*120c0*/  F2FP.F16.E4M3.UNPACK_B R36, R8.H1 ;  /* 0x00000008ff24723e */ /* 0x002fe400030006ff */
[----:B------:R-:W-:Y:S02]  /*120d0*/  F2FP.F16.E4M3.UNPACK_B R34, R4 ;  /* 0x00000004ff22723e */ /* 0x000fe400020006ff */
[-C--:B------:R-:W-:Y:S01]  /*120e0*/  F2FP.F16.E4M3.UNPACK_B R4, R7.reuse ;  /* 0x00000007ff04723e */ /* 0x080fe200020006ff */
[--C-:B------:R-:W-:Y:S01]  /*120f0*/  HADD2.F32 R5, -RZ, R36.reuse.H0_H0 ;  /* 0x20000024ff057230 */ /* 0x100fe20000004100 */
[----:B------:R-:W-:Y:S01]  /*12100*/  F2FP.F16.E4M3.UNPACK_B R26, R7.H1 ;  /* 0x00000007ff1a723e */ /* 0x000fe200030006ff */
[----:B------:R-:W-:Y:S01]  /*12110*/  HADD2.F32 R7, -RZ, R31.H0_H0 ;  /* 0x2000001fff077230 */ /* 0x000fe20000004100 */
[----:B------:R-:W-:Y:S01]  /*12120*/  F2FP.F16.E4M3.UNPACK_B R35, R8 ;  /* 0x00000008ff23723e */ /* 0x000fe200020006ff */
[----:B------:R-:W-:Y:S01]  /*12130*/  HADD2.F32 R36, -RZ, R36.H1_H1 ;  /* 0x30000024ff247230 */ /* 0x000fe20000004100 */
[-C--:B------:R-:W-:Y:S01]  /*12140*/  F2FP.F16.E4M3.UNPACK_B R43, R9.reuse ;  /* 0x00000009ff2b723e */ /* 0x080fe200020006ff */
[C---:B------:R-:W-:Y:S01]  /*12150*/  FMUL.FTZ R8, R5.reuse, R44 ;  /* 0x0000002c05087220 */ /* 0x040fe20000410000 */
[----:B------:R-:W-:Y:S01]  /*12160*/  F2FP.F16.E4M3.UNPACK_B R39, R9.H1 ;  /* 0x00000009ff27723e */ /* 0x000fe200030006ff */
[----:B------:R-:W-:Y:S01]  /*12170*/  FMUL.FTZ R9, R5, R40 ;  /* 0x0000002805097220 */ /* 0x000fe20000410000 */
[----:B------:R-:W-:Y:S01]  /*12180*/  F2FP.F16.E4M3.UNPACK_B R30, R10 ;  /* 0x0000000aff1e723e */ /* 0x000fe200020006ff */
[----:B------:R-:W-:Y:S01]  /*12190*/  FFMA.FTZ R5, R7, R40, -R8 ;  /* 0x0000002807057223 */ /* 0x000fe20000010808 */
[----:B------:R-:W-:-:S02]  /*121a0*/  HADD2.F32 R8, -RZ, R35.H0_H0 ;  /* 0x20000023ff087230 */ /* 0x000fc40000004100 */
[----:B------:R-:W-:Y:S01]  /*121b0*/  FFMA.FTZ R7, R7, R44, R9 ;  /* 0x0000002c07077223 */ /* 0x000fe20000010009 */
[----:B------:R-:W-:Y:S01]  /*121c0*/  F2FP.F16.E4M3.UNPACK_B R44, R14 ;  /* 0x0000000eff2c723e */ /* 0x000fe200020006ff */
[----:B------:R-:W-:Y:S01]  /*121d0*/  HADD2.F32 R9, -RZ, R37.H0_H0 ;  /* 0x20000025ff097230 */ /* 0x000fe20000004100 */
[----:B------:R-:W-:Y:S01]  /*121e0*/  F2FP.F16.E4M3.UNPACK_B R45, R10.H1 ;  /* 0x0000000aff2d723e */ /* 0x000fe200030006ff */
[----:B------:R-:W-:Y:S02]  /*121f0*/  HADD2.F32 R10, -RZ, R31.H1_H1 ;  /* 0x3000001fff0a7230 */ /* 0x000fe40000004100 */
[C---:B------:R-:W-:Y:S01]  /*12200*/  FMUL.FTZ R51, R36.reuse, R47 ;  /* 0x0000002f24337220 */ /* 0x040fe20000410000 */
[----:B------:R-:W-:Y:S02]  /*12210*/  HADD2.F32 R40, -RZ, R44.H0_H0 ;  /* 0x2000002cff287230 */ /* 0x000fe40000004100 */
[----:B------:R-:W-:Y:S01]  /*12220*/  FMUL.FTZ R46, R36, R41 ;  /* 0x00000029242e7220 */ /* 0x000fe20000410000 */
[----:B------:R-:W-:-:S02]  /*12230*/  HADD2.F32 R31, -RZ, R34.H0_H0 ;  /* 0x20000022ff1f7230 */ /* 0x000fc40000004100 */
[C---:B------:R-:W-:Y:S01]  /*12240*/  FMUL.FTZ R49, R8.reuse, R9 ;  /* 0x0000000908317220 */ /* 0x040fe20000410000 */
[----:B------:R-:W-:Y:S02]  /*12250*/  HADD2.F32 R35, -RZ, R35.H1_H1 ;  /* 0x30000023ff237230 */ /* 0x000fe40000004100 */
[-C--:B------:R-:W-:Y:S01]  /*12260*/  FMUL.FTZ R36, R8, R40.reuse ;  /* 0x0000002808247220 */ /* 0x080fe20000410000 */
[C---:B------:R-:W-:Y:S01]  /*12270*/  FFMA.FTZ R8, R10.reuse, R41, -R51 ;  /* 0x000000290a087223 */ /* 0x040fe20000010833 */
[----:B------:R-:W-:Y:S01]  /*12280*/  F2FP.F16.E4M3.UNPACK_B R41, R3.H1 ;  /* 0x00000003ff29723e */ /* 0x000fe200030006ff */
[----:B------:R-:W-:Y:S01]  /*12290*/  FFMA.FTZ R10, R10, R47, R46 ;  /* 0x0000002f0a0a7223 */ /* 0x000fe2000001002e */
[C---:B------:R-:W-:Y:S01]  /*122a0*/  FFMA.FTZ R9, R31.reuse, R9, -R36 ;  /* 0x000000091f097223 */ /* 0x040fe20000010824 */
[----:B------:R-:W-:Y:S01]  /*122b0*/  FFMA.FTZ R31, R31, R40, R49 ;  /* 0x000000281f1f7223 */ /* 0x000fe20000010031 */
[----:B------:R-:W-:Y:S01]  /*122c0*/  F2FP.F16.E4M3.UNPACK_B R49, R15.H1 ;  /* 0x0000000fff31723e */ /* 0x000fe200030006ff */
[----:B------:R-:W-:Y:S01]  /*122d0*/  HADD2.F32 R46, -RZ, R44.H1_H1 ;  /* 0x3000002cff2e7230 */ /* 0x000fe20000004100 */
[-C--:B------:R-:W-:Y:S01]  /*122e0*/  F2FP.F16.E4M3.UNPACK_B R33, R6.reuse.H1 ;  /* 0x00000006ff21723e */ /* 0x080fe200030006ff */
[----:B------:R-:W-:Y:S01]  /*122f0*/  HADD2.F32 R40, -RZ, R37.H1_H1 ;  /* 0x30000025ff287230 */ /* 0x000fe20000004100 */
[----:B------:R-:W-:Y:S01]  /*12300*/  F2FP.F16.E4M3.UNPACK_B R29, R6 ;  /* 0x00000006ff1d723e */ /* 0x000fe200020006ff */
[----:B------:R-:W-:-:S02]  /*12310*/  HADD2.F32 R36, -RZ, R34.H1_H1 ;  /* 0x30000022ff247230 */ /* 0x000fc40000004100 */
[C---:B------:R-:W-:Y:S01]  /*12320*/  FMUL.FTZ R51, R35.reuse, R46 ;  /* 0x0000002e23337220 */ /* 0x040fe20000410000 */
[----:B------:R-:W-:Y:S02]  /*12330*/  HADD2.F32 R47, -RZ, R49.H0_H0 ;  /* 0x20000031ff2f7230 */ /* 0x000fe40000004100 */
[----:B------:R-:W-:Y:S01]  /*12340*/  FMUL.FTZ R35, R35, R40 ;  /* 0x0000002823237220 */ /* 0x000fe20000410000 */
[----:B------:R-:W-:Y:S01]  /*12350*/  HADD2.F32 R34, -RZ, R39.H0_H0 ;  /* 0x20000027ff227230 */ /* 0x000fe20000004100 */
[-C--:B------:R-:W-:Y:S01]  /*12360*/  F2FP.F16.E4M3.UNPACK_B R6, R11.reuse ;  /* 0x0000000bff06723e */ /* 0x080fe200020006ff */
[----:B------:R-:W-:Y:S01]  /*12370*/  HADD2.F32 R44, -RZ, R41.H0_H0 ;  /* 0x20000029ff2c7230 */ /* 0x000fe20000004100 */
[----:B------:R-:W-:Y:S01]  /*12380*/  F2FP.F16.E4M3.UNPACK_B R11, R11.H1 ;  /* 0x0000000bff0b723e */ /* 0x000fe200030006ff */
[----:B------:R-:W-:Y:S02]  /*12390*/  HADD2.F32 R37, -RZ, R38.H0_H0 ;  /* 0x20000026ff257230 */ /* 0x000fe40000004100 */
[----:B------:R-:W-:Y:S01]  /*123a0*/  FMUL.FTZ R48, R34, R47 ;  /* 0x0000002f22307220 */ /* 0x000fe20000410000 */
[----:B------:R-:W-:-:S02]  /*123b0*/  HADD2.F32 R39, -RZ, R39.H1_H1 ;  /* 0x30000027ff277230 */ /* 0x000fc40000004100 */
[----:B------:R-:W-:Y:S01]  /*123c0*/  FMUL.FTZ R50, R34, R44 ;  /* 0x0000002c22327220 */ /* 0x000fe20000410000 */
[C---:B------:R-:W-:Y:S01]  /*123d0*/  FFMA.FTZ R34, R36.reuse, R40, -R51 ;  /* 0x0000002824227223 */ /* 0x040fe20000010833 */
[----:B------:R-:W-:Y:S01]  /*123e0*/  FFMA.FTZ R36, R36, R46, R35 ;  /* 0x0000002e24247223 */ /* 0x000fe20000010023 */
[C---:B------:R-:W-:Y:S01]  /*123f0*/  FFMA.FTZ R35, R37.reuse, R44, -R48 ;  /* 0x0000002c25237223 */ /* 0x040fe20000010830 */
[----:B------:R-:W-:Y:S01]  /*12400*/  F2FP.F16.E4M3.UNPACK_B R48, R15 ;  /* 0x0000000fff30723e */ /* 0x000fe200020006ff */
[----:B------:R-:W-:Y:S01]  /*12410*/  FFMA.FTZ R37, R37, R47, R50 ;  /* 0x0000002f25257223 */ /* 0x000fe20000010032 */
[----:B------:R-:W-:Y:S01]  /*12420*/  F2FP.F16.E4M3.UNPACK_B R44, R3 ;  /* 0x00000003ff2c723e */ /* 0x000fe200020006ff */
[----:B------:R-:W-:Y:S02]  /*12430*/  HADD2.F32 R50, -RZ, R49.H1_H1 ;  /* 0x30000031ff327230 */ /* 0x000fe40000004100 */
[----:B------:R-:W-:Y:S02]  /*12440*/  HADD2.F32 R40, -RZ, R38.H1_H1 ;  /* 0x30000026ff287230 */ /* 0x000fe40000004100 */
[----:B------:R-:W-:-:S02]  /*12450*/  HADD2.F32 R49, -RZ, R48.H0_H0 ;  /* 0x20000030ff317230 */ /* 0x000fc40000004100 */
[C---:B------:R-:W-:Y:S01]  /*12460*/  FMUL.FTZ R51, R39.reuse, R50 ;  /* 0x0000003227337220 */ /* 0x040fe20000410000 */
[----:B------:R-:W-:Y:S02]  /*12470*/  HADD2.F32 R38, -RZ, R43.H0_H0 ;  /* 0x2000002bff267230 */ /* 0x000fe40000004100 */
[----:B------:R-:W-:Y:S02]  /*12480*/  HADD2.F32 R46, -RZ, R44.H0_H0 ;  /* 0x2000002cff2e7230 */ /* 0x000fe40000004100 */
[----:B------:R-:W-:Y:S02]  /*12490*/  HADD2.F32 R47, -RZ, R41.H1_H1 ;  /* 0x30000029ff2f7230 */ /* 0x000fe40000004100 */
[C---:B------:R-:W-:Y:S01]  /*124a0*/  FMUL.FTZ R52, R38.reuse, R49 ;  /* 0x0000003126347220 */ /* 0x040fe20000410000 */
[----:B------:R-:W-:Y:S02]  /*124b0*/  HADD2.F32 R41, -RZ, R42.H0_H0 ;  /* 0x2000002aff297230 */ /* 0x000fe40000004100 */
[----:B------:R-:W-:Y:S01]  /*124c0*/  FMUL.FTZ R54, R38, R46 ;  /* 0x0000002e26367220 */ /* 0x000fe20000410000 */
[-C--:B------:R-:W-:Y:S01]  /*124d0*/  FMUL.FTZ R39, R39, R47.reuse ;  /* 0x0000002f27277220 */ /* 0x080fe20000410000 */
[C---:B------:R-:W-:Y:S01]  /*124e0*/  FFMA.FTZ R38, R40.reuse, R47, -R51 ;  /* 0x0000002f28267223 */ /* 0x040fe20000010833 */
[----:B------:R-:W-:Y:S01]  /*124f0*/  HADD2.F32 R51, -RZ, R48.H1_H1 ;  /* 0x30000030ff337230 */ /* 0x000fe20000004100 */
[----:B------:R-:W-:Y:S01]  /*12500*/  F2FP.F16.E4M3.UNPACK_B R48, R12.H1 ;  /* 0x0000000cff30723e */ /* 0x000fe200030006ff */
[----:B------:R-:W-:Y:S01]  /*12510*/  FFMA.FTZ R40, R40, R50, R39 ;  /* 0x0000003228287223 */ /* 0x000fe20000010027 */
[C---:B------:R-:W-:Y:S01]  /*12520*/  FFMA.FTZ R39, R41.reuse, R46, -R52 ;  /* 0x0000002e29277223 */ /* 0x040fe20000010834 */
[----:B------:R-:W-:Y:S01]  /*12530*/  FFMA.FTZ R41, R41, R49, R54 ;  /* 0x0000003129297223 */ /* 0x000fe20000010036 */
[----:B------:R-:W-:Y:S01]  /*12540*/  F2FP.F16.E4M3.UNPACK_B R50, R20.H1 ;  /* 0x00000014ff32723e */ /* 0x000fe200030006ff */
[----:B------:R-:W-:Y:S01]  /*12550*/  HADD2.F32 R47, -RZ, R44.H1_H1 ;  /* 0x3000002cff2f7230 */ /* 0x000fe20000004100 */
[----:B------:R-:W-:Y:S01]  /*12560*/  F2FP.SATFINITE.E4M3.F32.PACK_AB_MERGE_C R37, R40, R37, RZ ;  /* 0x000000252825723e */ /* 0x000fe200048070ff */
[----:B------:R-:W-:-:S02]  /*12570*/  HADD2.F32 R46, -RZ, R45.H0_H0 ;  /* 0x2000002dff2e7230 */ /* 0x000fc40000004100 */
[----:B------:R-:W-:Y:S02]  /*12580*/  HADD2.F32 R49, -RZ, R48.H0_H0 ;  /* 0x20000030ff317230 */ /* 0x000fe40000004100 */
[----:B------:R-:W-:Y:S02]  /*12590*/  HADD2.F32 R44, -RZ, R42.H1_H1 ;  /* 0x3000002aff2c7230 */ /* 0x000fe40000004100 */
[----:B------:R-:W-:Y:S02]  /*125a0*/  HADD2.F32 R42, -RZ, R43.H1_H1 ;  /* 0x3000002bff2a7230 */ /* 0x000fe40000004100 */
[----:B------:R-:W-:Y:S01]  /*125b0*/  FMUL.FTZ R55, R46, R49 ;  /* 0x000000312e377220 */ /* 0x000fe20000410000 */
[----:B------:R-:W-:Y:S02]  /*125c0*/  HADD2.F32 R52, -RZ, R50.H0_H0 ;  /* 0x20000032ff347230 */ /* 0x000fe40000004100 */
[----:B------:R-:W-:Y:S02]  /*125d0*/  HADD2.F32 R43, -RZ, R33.H0_H0 ;  /* 0x20000021ff2b7230 */ /* 0x000fe40000004100 */
[C---:B------:R-:W-:Y:S01]  /*125e0*/  FMUL.FTZ R53, R42.reuse, R51 ;  /* 0x000000332a357220 */ /* 0x040fe20000410000 */
[----:B------:R-:W-:Y:S01]  /*125f0*/  FMUL.FTZ R54, R42, R47 ;  /* 0x0000002f2a367220 */ /* 0x000fe20000410000 */
[----:B------:R-:W-:Y:S01]  /*12600*/  FMUL.FTZ R56, R46, R52 ;  /* 0x000000342e387220 */ /* 0x000fe20000410000 */
[----:B------:R-:W-:-:S02]  /*12610*/  HADD2.F32 R45, -RZ, R45.H1_H1 ;  /* 0x3000002dff2d7230 */ /* 0x000fc40000004100 */
[----:B------:R-:W-:Y:S01]  /*12620*/  FFMA.FTZ R55, R43, R52, R55 ;  /* 0x000000342b377223 */ /* 0x000fe20000010037 */
[----:B------:R-:W-:Y:S02]  /*12630*/  HADD2.F32 R52, -RZ, R50.H1_H1 ;  /* 0x30000032ff347230 */ /* 0x000fe40000004100 */
[C---:B------:R-:W-:Y:S01]  /*12640*/  FFMA.FTZ R42, R44.reuse, R47, -R53 ;  /* 0x0000002f2c2a7223 */ /* 0x040fe20000010835 */
[----:B------:R-:W-:Y:S01]  /*12650*/  HADD2.F32 R48, -RZ, R48.H1_H1 ;  /* 0x30000030ff307230 */ /* 0x000fe20000004100 */
[----:B------:R-:W-:Y:S01]  /*12660*/  F2FP.F16.E4M3.UNPACK_B R47, R20 ;  /* 0x00000014ff2f723e */ /* 0x000fe200020006ff */
[----:B------:R-:W-:Y:S01]  /*12670*/  FFMA.FTZ R44, R44, R51, R54 ;  /* 0x000000332c2c7223 */ /* 0x000fe20000010036 */
[----:B------:R-:W-:Y:S01]  /*12680*/  HADD2.F32 R33, -RZ, R33.H1_H1 ;  /* 0x30000021ff217230 */ /* 0x000fe20000004100 */
[----:B------:R-:W-:Y:S01]  /*12690*/  F2FP.F16.E4M3.UNPACK_B R46, R12 ;  /* 0x0000000cff2e723e */ /* 0x000fe200020006ff */
[----:B------:R-:W-:Y:S01]  /*126a0*/  FMUL.FTZ R54, R45, R52 ;  /* 0x000000342d367220 */ /* 0x000fe20000410000 */
[----:B------:R-:W-:Y:S01]  /*126b0*/  FFMA.FTZ R56, R43, R49, -R56 ;  /* 0x000000312b387223 */ /* 0x000fe20000010838 */
[----:B------:R-:W-:Y:S01]  /*126c0*/  FMUL.FTZ R45, R45, R48 ;  /* 0x000000302d2d7220 */ /* 0x000fe20000410000 */
[----:B------:R-:W-:-:S02]  /*126d0*/  HADD2.F32 R50, -RZ, R47.H0_H0 ;  /* 0x2000002fff327230 */ /* 0x000fc40000004100 */
[C---:B------:R-:W-:Y:S01]  /*126e0*/  FFMA.FTZ R51, R33.reuse, R48, -R54 ;  /* 0x0000003021337223 */ /* 0x040fe20000010836 */
[----:B------:R-:W-:Y:S02]  /*126f0*/  HADD2.F32 R43, -RZ, R30.H0_H0 ;  /* 0x2000001eff2b7230 */ /* 0x000fe40000004100 */
[----:B------:R-:W-:Y:S01]  /*12700*/  FFMA.FTZ R58, R33, R52, R45 ;  /* 0x00000034213a7223 */ /* 0x000fe2000001002d */
[----:B------:R-:W-:Y:S01]  /*12710*/  HADD2.F32 R48, -RZ, R46.H0_H0 ;  /* 0x2000002eff307230 */ /* 0x000fe20000004100 */
[----:B------:R-:W-:Y:S01]  /*12720*/  F2FP.F16.E4M3.UNPACK_B R45, R21.H1 ;  /* 0x00000015ff2d723e */ /* 0x000fe200030006ff */
[----:B------:R-:W-:Y:S02]  /*12730*/  HADD2.F32 R33, -RZ, R29.H0_H0 ;  /* 0x2000001dff217230 */ /* 0x000fe40000004100 */
[C---:B------:R-:W-:Y:S01]  /*12740*/  FMUL.FTZ R52, R43.reuse, R50 ;  /* 0x000000322b347220 */ /* 0x040fe20000410000 */
[----:B------:R-:W-:Y:S02]  /*12750*/  HADD2.F32 R47, -RZ, R47.H1_H1 ;  /* 0x3000002fff2f7230 */ /* 0x000fe40000004100 */
[----:B------:R-:W-:Y:S01]  /*12760*/  FMUL.FTZ R54, R43, R48 ;  /* 0x000000302b367220 */ /* 0x000fe20000410000 */
[----:B------:R-:W-:-:S02]  /*12770*/  HADD2.F32 R30, -RZ, R30.H1_H1 ;  /* 0x3000001eff1e7230 */ /* 0x000fc40000004100 */
[C---:B------:R-:W-:Y:S01]  /*12780*/  FFMA.FTZ R52, R33.reuse, R48, -R52 ;  /* 0x0000003021347223 */ /* 0x040fe20000010834 */
[----:B------:R-:W-:Y:S02]  /*12790*/  HADD2.F32 R46, -RZ, R46.H1_H1 ;  /* 0x3000002eff2e7230 */ /* 0x000fe40000004100 */
[----:B------:R-:W-:Y:S01]  /*127a0*/  FFMA.FTZ R54, R33, R50, R54 ;  /* 0x0000003221367223 */ /* 0x000fe20000010036 */
[----:B------:R-:W-:Y:S02]  /*127b0*/  HADD2.F32 R29, -RZ, R29.H1_H1 ;  /* 0x3000001dff1d7230 */ /* 0x000fe40000004100 */
[C---:B------:R-:W-:Y:S01]  /*127c0*/  FMUL.FTZ R48, R30.reuse, R47 ;  /* 0x0000002f1e307220 */ /* 0x040fe20000410000 */
[----:B------:R-:W-:Y:S01]  /*127d0*/  F2FP.F16.E4M3.UNPACK_B R33, R13.H1 ;  /* 0x0000000dff21723e */ /* 0x000fe200030006ff */
[-C--:B------:R-:W-:Y:S01]  /*127e0*/  FMUL.FTZ R50, R30, R46.reuse ;  /* 0x0000002e1e327220 */ /* 0x080fe20000410000 */
[----:B------:R-:W-:Y:S02]  /*127f0*/  HADD2.F32 R30, -RZ, R11.H0_H0 ;  /* 0x2000000bff1e7230 */ /* 0x000fe40000004100 */
[----:B------:R-:W-:Y:S01]  /*12800*/  FFMA.FTZ R49, R29, R46, -R48 ;  /* 0x0000002e1d317223 */ /* 0x000fe20000010830 */
[----:B------:R-:W-:-:S02]  /*12810*/  HADD2.F32 R46, -RZ, R45.H0_H0 ;  /* 0x2000002dff2e7230 */ /* 0x000fc40000004100 */
[----:B------:R-:W-:Y:S01]  /*12820*/  FFMA.FTZ R47, R29, R47, R50 ;  /* 0x0000002f1d2f7223 */ /* 0x000fe20000010032 */
[----:B------:R-:W-:Y:S02]  /*12830*/  HADD2.F32 R43, -RZ, R33.H0_H0 ;  /* 0x20000021ff2b7230 */ /* 0x000fe40000004100 */
[--C-:B------:R-:W-:Y:S02]  /*12840*/  HADD2.F32 R29, -RZ, R26.reuse.H0_H0 ;  /* 0x2000001aff1d7230 */ /* 0x100fe40000004100 */
[C---:B------:R-:W-:Y:S01]  /*12850*/  FMUL.FTZ R48, R30.reuse, R46 ;  /* 0x0000002e1e307220 */ /* 0x040fe20000410000 */
[----:B------:R-:W-:Y:S02]  /*12860*/  HADD2.F32 R45, -RZ, R45.H1_H1 ;  /* 0x3000002dff2d7230 */ /* 0x000fe40000004100 */
[-C--:B------:R-:W-:Y:S01]  /*12870*/  FMUL.FTZ R50, R30, R43.reuse ;  /* 0x0000002b1e327220 */ /* 0x080fe20000410000 */
[----:B------:R-:W-:Y:S02]  /*12880*/  HADD2.F32 R11, -RZ, R11.H1_H1 ;  /* 0x3000000bff0b7230 */ /* 0x000fe40000004100 */
[----:B------:R-:W-:Y:S01]  /*12890*/  FFMA.FTZ R48, R29, R43, -R48 ;  /* 0x0000002b1d307223 */ /* 0x000fe20000010830 */
[----:B------:R-:W-:Y:S01]  /*128a0*/  HADD2.F32 R33, -RZ, R33.H1_H1 ;  /* 0x30000021ff217230 */ /* 0x000fe20000004100 */
[----:B------:R-:W-:Y:S01]  /*128b0*/  F2FP.F16.E4M3.UNPACK_B R30, R13 ;  /* 0x0000000dff1e723e */ /* 0x000fe200020006ff */
[----:B------:R-:W-:-:S02]  /*128c0*/  HADD2.F32 R26, -RZ, R26.H1_H1 ;  /* 0x3000001aff1a7230 */ /* 0x000fc40000004100 */
[C---:B------:R-:W-:Y:S01]  /*128d0*/  FMUL.FTZ R53, R11.reuse, R45 ;  /* 0x0000002d0b357220 */ /* 0x040fe20000410000 */
[----:B------:R-:W-:Y:S01]  /*128e0*/  F2FP.F16.E4M3.UNPACK_B R43, R21 ;  /* 0x00000015ff2b723e */ /* 0x000fe200020006ff */
[-C--:B------:R-:W-:Y:S01]  /*128f0*/  FMUL.FTZ R60, R11, R33.reuse ;  /* 0x000000210b3c7220 */ /* 0x080fe20000410000 */
[----:B------:R-:W-:Y:S01]  /*12900*/  FFMA.FTZ R50, R29, R46, R50 ;  /* 0x0000002e1d327223 */ /* 0x000fe20000010032 */
[C---:B------:R-:W-:Y:S01]  /*12910*/  FFMA.FTZ R57, R26.reuse, R33, -R53 ;  /* 0x000000211a397223 */ /* 0x040fe20000010835 */
[--C-:B------:R-:W-:Y:S02]  /*12920*/  HADD2.F32 R29, -RZ, R30.reuse.H0_H0 ;  /* 0x2000001eff1d7230 */ /* 0x100fe40000004100 */
[----:B------:R-:W-:Y:S01]  /*12930*/  FFMA.FTZ R59, R26, R45, R60 ;  /* 0x0000002d1a3b7223 */ /* 0x000fe2000001003c */
[----:B------:R-:W-:Y:S02]  /*12940*/  HADD2.F32 R33, -RZ, R30.H1_H1 ;  /* 0x3000001eff217230 */ /* 0x000fe40000004100 */
[----:B------:R-:W-:-:S02]  /*12950*/  HADD2.F32 R30, -RZ, R43.H0_H0 ;  /* 0x2000002bff1e7230 */ /* 0x000fc40000004100 */
[----:B------:R-:W-:Y:S01]  /*12960*/  HADD2.F32 R43, -RZ, R43.H1_H1 ;  /* 0x3000002bff2b7230 */ /* 0x000fe20000004100 */
[----:B------:R-:W-:Y:S01]  /*12970*/  F2FP.SATFINITE.E4M3.F32.PACK_AB_MERGE_C R50, R59, R50, RZ ;  /* 0x000000323b32723e */ /* 0x000fe200048070ff */
[--C-:B------:R-:W-:Y:S02]  /*12980*/  HADD2.F32 R26, -RZ, R6.reuse.H1_H1 ;  /* 0x30000006ff1a7230 */ /* 0x100fe40000004100 */
[----:B------:R-:W-:Y:S02]  /*12990*/  HADD2.F32 R11, -RZ, R6.H0_H0 ;  /* 0x20000006ff0b7230 */ /* 0x000fe40000004100 */
[--C-:B------:R-:W-:Y:S02]  /*129a0*/  HADD2.F32 R6, -RZ, R4.reuse.H0_H0 ;  /* 0x20000004ff067230 */ /* 0x100fe40000004100 */
[C---:B------:R-:W-:Y:S01]  /*129b0*/  FMUL.FTZ R53, R26.reuse, R43 ;  /* 0x0000002b1a357220 */ /* 0x040fe20000410000 */
[----:B------:R-:W-:Y:S02]  /*129c0*/  HADD2.F32 R4, -RZ, R4.H1_H1 ;  /* 0x30000004ff047230 */ /* 0x000fe40000004100 */
[----:B------:R-:W-:Y:S01]  /*129d0*/  FMUL.FTZ R46, R26, R33 ;  /* 0x000000211a2e7220 */ /* 0x000fe20000410000 */
[CC--:B------:R-:W-:Y:S01]  /*129e0*/  FMUL.FTZ R45, R11.reuse, R30.reuse ;  /* 0x0000001e0b2d7220 */ /* 0x0c0fe20000410000 */
[----:B------:R-:W-:Y:S01]  /*129f0*/  FMUL.FTZ R11, R11, R29 ;  /* 0x0000001d0b0b7220 */ /* 0x000fe20000410000 */
[C---:B------:R-:W-:Y:S01]  /*12a00*/  FFMA.FTZ R26, R4.reuse, R33, -R53 ;  /* 0x00000021041a7223 */ /* 0x040fe20000010835 */
[----:B------:R-:W-:Y:S01]  /*12a10*/  FFMA.FTZ R46, R4, R43, R46 ;  /* 0x0000002b042e7223 */ /* 0x000fe2000001002e */
[----:B------:R-:W-:Y:S01]  /*12a20*/  F2FP.SATFINITE.E4M3.F32.PACK_AB_MERGE_C R4, R8, R5, RZ ;  /* 0x000000050804723e */ /* 0x000fe200048070ff */
[C---:B------:R-:W-:Y:S01]  /*12a30*/  FFMA.FTZ R45, R6.reuse, R29, -R45 ;  /* 0x0000001d062d7223 */ /* 0x040fe2000001082d */
[----:B------:R-:W-:Y:S01]  /*12a40*/  FFMA.FTZ R11, R6, R30, R11 ;  /* 0x0000001e060b7223 */ /* 0x000fe2000001000b */
[----:B------:R-:W-:-:S02]  /*12a50*/  F2FP.SATFINITE.E4M3.F32.PACK_AB_MERGE_C R8, R10, R7, RZ ;  /* 0x000000070a08723e */ /* 0x000fc400048070ff */
[----:B------:R-:W-:Y:S02]  /*12a60*/  F2FP.SATFINITE.E4M3.F32.PACK_AB_MERGE_C R5, R38, R35, RZ ;  /* 0x000000232605723e */ /* 0x000fe400048070ff */
[----:B------:R-:W-:Y:S02]  /*12a70*/  F2FP.SATFINITE.E4M3.F32.PACK_AB_MERGE_C R6, R51, R56, RZ ;  /* 0x000000383306723e */ /* 0x000fe400048070ff */
[----:B------:R-:W-:Y:S02]  /*12a80*/  F2FP.SATFINITE.E4M3.F32.PACK_AB_MERGE_C R7, R57, R48, RZ ;  /* 0x000000303907723e */ /* 0x000fe400048070ff */
[----:B------:R-:W-:Y:S02]  /*12a90*/  F2FP.SATFINITE.E4M3.F32.PACK_AB_MERGE_C R10, R58, R55, RZ ;  /* 0x000000373a0a723e */ /* 0x000fe400048070ff */
[----:B------:R-:W-:Y:S02]  /*12aa0*/  F2FP.SATFINITE.E4M3.F32.PACK_AB_MERGE_C R4, R34, R9, R4 ;  /* 0x000000092204723e */ /* 0x000fe40004807004 */
[----:B------:R-:W-:-:S02]  /*12ab0*/  F2FP.SATFINITE.E4M3.F32.PACK_AB_MERGE_C R5, R42, R39, R5 ;  /* 0x000000272a05723e */ /* 0x000fc40004807005 */
[----:B------:R-:W-:Y:S02]  /*12ac0*/  F2FP.SATFINITE.E4M3.F32.PACK_AB_MERGE_C R6, R49, R52, R6 ;  /* 0x000000343106723e */ /* 0x000fe40004807006 */
[----:B------:R-:W-:Y:S02]  /*12ad0*/  F2FP.SATFINITE.E4M3.F32.PACK_AB_MERGE_C R7, R26, R45, R7 ;  /* 0x0000002d1a07723e */ /* 0x000fe40004807007 */
[----:B------:R-:W-:Y:S02]  /*12ae0*/  F2FP.SATFINITE.E4M3.F32.PACK_AB_MERGE_C R8, R36, R31, R8 ;  /* 0x0000001f2408723e */ /* 0x000fe40004807008 */
[----:B------:R-:W-:Y:S01]  /*12af0*/  F2FP.SATFINITE.E4M3.F32.PACK_AB_MERGE_C R9, R44, R41, R37 ;  /* 0x000000292c09723e */ /* 0x000fe20004807025 */
[----:B------:R1:W-:Y:S01]  /*12b00*/  STS.128 [R61+0x20400], R4 ;  /* 0x020400043d007388 */ /* 0x0003e20000000c00 */
[----:B------:R-:W-:Y:S02]  /*12b10*/  F2FP.SATFINITE.E4M3.F32.PACK_AB_MERGE_C R10, R47, R54, R10 ;  /* 0x000000362f0a723e */ /* 0x000fe4000480700a */
[----:B------:R-:W-:-:S05]  /*12b20*/  F2FP.SATFINITE.E4M3.F32.PACK_AB_MERGE_C R11, R46, R11, R50 ;  /* 0x0000000b2e0b723e */ /* 0x000fca0004807032 */
[----:B------:R1:W-:Y:S02]  /*12b30*/  STS.128 [R24+0x20400], R8 ;  /* 0x0204000818007388 */ /* 0x0003e40000000c00 */
.L_x_477:
[----:B------:R-:W-:Y:S05]  /*12b40*/  BSYNC B1 ;  /* 0x0000000000017941 */ /* 0x000fea0003800000 */
.L_x_476:
[----:B------:R-:W-:Y:S04]  /*12b50*/  BSSY B1, `(.L_x_478) ;  /* 0x00000cc000017945 */ /* 0x000fe80003800000 */
[----:B------:R-:W-:Y:S05]  /*12b60*/  @P2 BRA `(.L_x_479) ;  /* 0x0000000c00282947 */ /* 0x000fea0003800000 */
[----:B-1----:R-:W2:Y:S04]  /*12b70*/  LDL R6, [R1+0x5c] ;  /* 0x00005c0001067983 */ /* 0x002ea80000100800 */
[----:B------:R-:W3:Y:S01]  /*12b80*/  LDL R61, [R1+0x198] ;  /* 0x00019800013d7983 */ /* 0x000ee20000100800 */
[----:B------:R-:W-:Y:S01]  /*12b90*/  LEA.HI R4, R32, R28, RZ, 0x3 ;  /* 0x0000001c20047211 */ /* 0x000fe200078f18ff */
[C---:B------:R-:W-:Y:S01]  /*12ba0*/  VIADD R8, R23.reuse, 0x20 ;  /* 0x0000002017087836 */ /* 0x040fe20000000000 */
[----:B------:R-:W-:Y:S01]  /*12bb0*/  F2FP.F16.E4M3.UNPACK_B R42, R14.H1 ;  /* 0x0000000eff2a723e */ /* 0x000fe200030006ff */
[----:B------:R-:W-:Y:S01]  /*12bc0*/  VIADD R9, R23, 0x20 ;  /* 0x0000002017097836 */ /* 0x000fe20000000000 */
[----:B------:R-:W-:Y:S01]  /*12bd0*/  LOP3.LUT R5, R4, 0xfffffff8, RZ, 0xc0, !PT ;  /* 0xfffffff804057812 */ /* 0x000fe200078ec0ff */
[----:B------:R-:W-:Y:S01]  /*12be0*/  IMAD.SHL.U32 R8, R8, 0x80, RZ ;  /* 0x0000008008087824 */ /* 0x000fe200078e00ff */
[----:B------:R-:W-:Y:S01]  /*12bf0*/  F2FP.F16.E4M3.UNPACK_B R39, R0.H1 ;  /* 0x00000000ff27723e */ /* 0x000fe200030006ff */
[----:B------:R-:W-:Y:S01]  /*12c00*/  IMAD.SHL.U32 R9, R9, 0x80, RZ ;  /* 0x0000008009097824 */ /* 0x000fe200078e00ff */
[----:B------:R-:W-:Y:S01]  /*12c10*/  F2FP.F16.E4M3.UNPACK_B R48, R14 ;  /* 0x0000000eff30723e */ /* 0x000fe200020006ff */
[----:B------:R-:W-:Y:S01]  /*12c20*/  IMAD.IADD R4, R28, 0x1, -R5 ;  /* 0x000000011c047824 */ /* 0x000fe200078e0a05 */
[----:B------:R-:W-:Y:S01]  /*12c30*/  LOP3.LUT R8, R8, 0x380, RZ, 0xc0, !PT ;  /* 0x0000038008087812 */ /* 0x000fe200078ec0ff */
[--C-:B------:R-:W-:Y:S01]  /*12c40*/  HADD2.F32 R47, -RZ, R42.reuse.H0_H0 ;  /* 0x2000002aff2f7230 */ /* 0x100fe20000004100 */
[----:B------:R-:W-:Y:S01]  /*12c50*/  LOP3.LUT R9, R9, 0x380, RZ, 0xc0, !PT ;  /* 0x0000038009097812 */ /* 0x000fe200078ec0ff */
[----:B------:R-:W-:Y:S01]  /*12c60*/  HADD2.F32 R43, -RZ, R39.H0_H0 ;  /* 0x20000027ff2b7230 */ /* 0x000fe20000004100 */
[----:B------:R-:W-:Y:S01]  /*12c70*/  LEA.HI R4, R27, R4, RZ, 0x1c ;  /* 0x000000041b047211 */ /* 0x000fe200078fe0ff */
[----:B------:R-:W-:Y:S01]  /*12c80*/  HADD2.F32 R52, -RZ, R42.H1_H1 ;  /* 0x3000002aff347230 */ /* 0x000fe20000004100 */
[----:B------:R-:W-:Y:S01]  /*12c90*/  SHF.R.U32.HI R8, RZ, 0x3, R8 ;  /* 0x00000003ff087819 */ /* 0x000fe20000011608 */
[--C-:B------:R-:W-:Y:S01]  /*12ca0*/  HADD2.F32 R50, -RZ, R48.reuse.H0_H0 ;  /* 0x20000030ff327230 */ /* 0x100fe20000004100 */
[----:B------:R-:W-:Y:S01]  /*12cb0*/  SHF.R.S32.HI R7, RZ, 0x1f, R4 ;  /* 0x0000001fff077819 */ /* 0x000fe20000011404 */
[----:B------:R-:W-:Y:S01]  /*12cc0*/  HADD2.F32 R49, -RZ, R48.H1_H1 ;  /* 0x30000030ff317230 */ /* 0x000fe20000004100 */
[----:B------:R-:W-:-:S02]  /*12cd0*/  SHF.L.U32 R5, R4, 0x4, RZ ;  /* 0x0000000404057819 */ /* 0x000fc400000006ff */
[----:B------:R-:W-:Y:S02]  /*12ce0*/  LEA.HI R7, R7, R4, RZ, 0x3 ;  /* 0x0000000407077211 */ /* 0x000fe400078f18ff */
[----:B------:R-:W-:Y:S02]  /*12cf0*/  LOP3.LUT R4, R9, 0x70, R5, 0xf8, !PT ;  /* 0x0000007009047812 */ /* 0x000fe400078ef805 */
[----:B------:R-:W-:Y:S02]  /*12d00*/  SHF.L.U32 R7, R7, 0xb, RZ ;  /* 0x0000000b07077819 */ /* 0x000fe400000006ff */
[----:B------:R-:W-:Y:S02]  /*12d10*/  LOP3.LUT R4, R4, R8, RZ, 0x3c, !PT ;  /* 0x0000000804047212 */ /* 0x000fe400078e3cff */
[----:B------:R-:W-:Y:S02]  /*12d20*/  LOP3.LUT R7, R7, 0xffffc000, RZ, 0xc0, !PT ;  /* 0xffffc00007077812 */ /* 0x000fe400078ec0ff */
[----:B------:R-:W-:-:S02]  /*12d30*/  F2FP.F16.E4M3.UNPACK_B R42, R0 ;  /* 0x00000000ff2a723e */ /* 0x000fc400020006ff */
[----:B------:R-:W-:Y:S02]  /*12d40*/  F2FP.F16.E4M3.UNPACK_B R51, R15.H1 ;  /* 0x0000000fff33723e */ /* 0x000fe400030006ff */
[----:B------:R-:W-:Y:S01]  /*12d50*/  F2FP.F16.E4M3.UNPACK_B R55, R20.H1 ;  /* 0x00000014ff37723e */ /* 0x000fe200030006ff */
[----:B------:R-:W-:Y:S02]  /*12d60*/  HADD2.F32 R46, -RZ, R42.H0_H0 ;  /* 0x2000002aff2e7230 */ /* 0x000fe40000004100 */
[--C-:B------:R-:W-:Y:S02]  /*12d70*/  HADD2.F32 R53, -RZ, R51.reuse.H0_H0 ;  /* 0x20000033ff357230 */ /* 0x100fe40000004100 */
[----:B------:R-:W-:Y:S01]  /*12d80*/  HADD2.F32 R56, -RZ, R51.H1_H1 ;  /* 0x30000033ff387230 */ /* 0x000fe20000004100 */
[----:B--2---:R-:W-:Y:S02]  /*12d90*/  IADD3 R9, R4, R7, R6 ;  /* 0x0000000704097210 */ /* 0x004fe40007ffe006 */
[----:B---3--:R-:W1:Y:S03]  /*12da0*/  LDS.128 R4, [R61+0x20400] ;  /* 0x020400003d047984 */ /* 0x008e660000000c00 */
[----:B------:R-:W-:-:S05]  /*12db0*/  IMAD.IADD R24, R22, 0x1, R9 ;  /* 0x0000000116187824 */ /* 0x000fca00078e0209 */
[----:B------:R-:W2:Y:S01]  /*12dc0*/  LDS.128 R8, [R24+0x20400] ;  /* 0x0204000018087984 */ /* 0x000ea20000000c00 */
[-C--:B-1----:R-:W-:Y:S02]  /*12dd0*/  F2FP.F16.E4M3.UNPACK_B R33, R6.reuse ;  /* 0x00000006ff21723e */ /* 0x082fe400020006ff */
[----:B------:R-:W-:Y:S02]  /*12de0*/  F2FP.F16.E4M3.UNPACK_B R40, R6.H1 ;  /* 0x00000006ff28723e */ /* 0x000fe400030006ff */
[-C--:B------:R-:W-:Y:S02]  /*12df0*/  F2FP.F16.E4M3.UNPACK_B R6, R7.reuse ;  /* 0x00000007ff06723e */ /* 0x080fe400020006ff */
[----:B------:R-:W-:Y:S02]  /*12e00*/  F2FP.F16.E4M3.UNPACK_B R29, R7.H1 ;  /* 0x00000007ff1d723e */ /* 0x000fe400030006ff */
[----:B--2---:R-:W-:Y:S02]  /*12e10*/  F2FP.F16.E4M3.UNPACK_B R7, R8.H1 ;  /* 0x00000008ff07723e */ /* 0x004fe400030006ff */
[----:B------:R-:W-:-:S02]  /*12e20*/  F2FP.F16.E4M3.UNPACK_B R30, R4 ;  /* 0x00000004ff1e723e */ /* 0x000fc400020006ff */
[----:B------:R-:W-:Y:S01]  /*12e30*/  F2FP.F16.E4M3.UNPACK_B R34, R4.H1 ;  /* 0x00000004ff22723e */ /* 0x000fe200030006ff */
[--C-:B------:R-:W-:Y:S01]  /*12e40*/  HADD2.F32 R4, -RZ, R7.reuse.H0_H0 ;  /* 0x20000007ff047230 */ /* 0x100fe20000004100 */
[-C--:B------:R-:W-:Y:S02]  /*12e50*/  F2FP.F16.E4M3.UNPACK_B R41, R5.reuse ;  /* 0x00000005ff29723e */ /* 0x080fe400020006ff */
[----:B------:R-:W-:Y:S01]  /*12e60*/  F2FP.F16.E4M3.UNPACK_B R36, R5.H1 ;  /* 0x00000005ff24723e */ /* 0x000fe200030006ff */
[--C-:B------:R-:W-:Y:S01]  /*12e70*/  HADD2.F32 R5, -RZ, R34.reuse.H0_H0 ;  /* 0x20000022ff057230 */ /* 0x100fe20000004100 */
[----:B------:R-:W-:Y:S01]  /*12e80*/  F2FP.F16.E4M3.UNPACK_B R35, R8 ;  /* 0x00000008ff23723e */ /* 0x000fe200020006ff */
[----:B------:R-:W-:Y:S01]  /*12e90*/  FMUL.FTZ R8, R47, R4 ;  /* 0x000000042f087220 */ /* 0x000fe20000410000 */
[-C--:B0-----:R-:W-:Y:S01]  /*12ea0*/  F2FP.F16.E4M3.UNPACK_B R37, R10.reuse ;  /* 0x0000000aff25723e */ /* 0x081fe200020006ff */
[----:B------:R-:W-:Y:S01]  /*12eb0*/  HADD2.F32 R34, -RZ, R34.H1_H1 ;  /* 0x30000022ff227230 */ /* 0x000fe20000004100 */
[----:B------:R-:W-:Y:S01]  /*12ec0*/  F2FP.F16.E4M3.UNPACK_B R45, R10.H1 ;  /* 0x0000000aff2d723e */ /* 0x000fe200030006ff */
[C---:B------:R-:W-:Y:S01]  /*12ed0*/  FMUL.FTZ R10, R43.reuse, R4 ;  /* 0x000000042b0a7220 */ /* 0x040fe20000410000 */
[----:B------:R-:W-:Y:S01]  /*12ee0*/  F2FP.F16.E4M3.UNPACK_B R44, R9 ;  /* 0x00000009ff2c723e */ /* 0x000fe200020006ff */
[----:B------:R-:W-:Y:S01]  /*12ef0*/  FFMA.FTZ R4, R43, R5, -R8 ;  /* 0x000000052b047223 */ /* 0x000fe20000010808 */
[----:B------:R-:W-:Y:S01]  /*12f00*/  F2FP.F16.E4M3.UNPACK_B R38, R9.H1 ;  /* 0x00000009ff26723e */ /* 0x000fe200030006ff */
[----:B------:R-:W-:-:S02]  /*12f10*/  HADD2.F32 R9, -RZ, R7.H1_H1 ;  /* 0x30000007ff097230 */ /* 0x000fc40000004100 */
[----:B------:R-:W-:Y:S01]  /*12f20*/  FFMA.FTZ R5, R47, R5, R10 ;  /* 0x000000052f057223 */ /* 0x000fe2000001000a */
[----:B------:R-:W-:Y:S01]  /*12f30*/  HADD2.F32 R7, -RZ, R35.H0_H0 ;  /* 0x20000023ff077230 */ /* 0x000fe20000004100 */
[-C--:B------:R-:W-:Y:S01]  /*12f40*/  F2FP.F16.E4M3.UNPACK_B R26, R11.reuse ;  /* 0x0000000bff1a723e */ /* 0x080fe200020006ff */
[----:B------:R-:W-:Y:S01]  /*12f50*/  HADD2.F32 R10, -RZ, R39.H1_H1 ;  /* 0x30000027ff0a7230 */ /* 0x000fe20000004100 */
[----:B------:R-:W-:Y:S01]  /*12f60*/  F2FP.F16.E4M3.UNPACK_B R31, R11.H1 ;  /* 0x0000000bff1f723e */ /* 0x000fe200030006ff */
[--C-:B------:R-:W-:Y:S02]  /*12f70*/  HADD2.F32 R8, -RZ, R30.reuse.H0_H0 ;  /* 0x2000001eff087230 */ /* 0x100fe40000004100 */
[----:B------:R-:W-:Y:S01]  /*12f80*/  FMUL.FTZ R43, R52, R9 ;  /* 0x00000009342b7220 */ /* 0x000fe20000410000 */
[----:B------:R-:W-:Y:S01]  /*12f90*/  FMUL.FTZ R11, R50, R7 ;  /* 0x00000007320b7220 */ /* 0x000fe20000410000 */
[----:B------:R-:W-:Y:S01]  /*12fa0*/  FMUL.FTZ R47, R10, R9 ;  /* 0x000000090a2f7220 */ /* 0x000fe20000410000 */
[----:B------:R-:W-:Y:S01]  /*12fb0*/  FMUL.FTZ R39, R46, R7 ;  /* 0x000000072e277220 */ /* 0x000fe20000410000 */
[----:B------:R-:W-:Y:S01]  /*12fc0*/  FFMA.FTZ R9, R10, R34, -R43 ;  /* 0x000000220a097223 */ /* 0x000fe2000001082b */
[----:B------:R-:W-:Y:S01]  /*12fd0*/  FFMA.FTZ R7, R46, R8, -R11 ;  /* 0x000000082e077223 */ /* 0x000fe2000001080b */
[----:B------:R-:W-:Y:S01]  /*12fe0*/  F2FP.F16.E4M3.UNPACK_B R43, R3.H1 ;  /* 0x00000003ff2b723e */ /* 0x000fe200030006ff */
[----:B------:R-:W-:-:S02]  /*12ff0*/  HADD2.F32 R11, -RZ, R30.H1_H1 ;  /* 0x3000001eff0b7230 */ /* 0x000fc40000004100 */
[----:B------:R-:W-:Y:S01]  /*13000*/  FFMA.FTZ R8, R50, R8, R39 ;  /* 0x0000000832087223 */ /* 0x000fe20000010027 */
[----:B------:R-:W-:Y:S02]  /*13010*/  HADD2.F32 R30, -RZ, R35.H1_H1 ;  /* 0x30000023ff1e7230 */ /* 0x000fe40000004100 */
[----:B------:R-:W-:Y:S01]  /*13020*/  FFMA.FTZ R10, R52, R34, R47 ;  /* 0x00000022340a7223 */ /* 0x000fe2000001002f */
[----:B------:R-:W-:Y:S01]  /*13030*/  HADD2.F32 R39, -RZ, R42.H1_H1 ;  /* 0x3000002aff277230 */ /* 0x000fe20000004100 */
[----:B------:R-:W-:Y:S01]  /*13040*/  F2FP.F16.E4M3.UNPACK_B R52, R15 ;  /* 0x0000000fff34723e */ /* 0x000fe200020006ff */
[----:B------:R-:W-:Y:S02]  /*13050*/  HADD2.F32 R34, -RZ, R38.H0_H0 ;  /* 0x20000026ff227230 */ /* 0x000fe40000004100 */
[-C--:B------:R-:W-:Y:S01]  /*13060*/  FMUL.FTZ R42, R49, R30.reuse ;  /* 0x0000001e312a7220 */ /* 0x080fe20000410000 */
[----:B------:R-:W-:Y:S02]  /*13070*/  HADD2.F32 R47, -RZ, R43.H0_H0 ;  /* 0x2000002bff2f7230 */ /* 0x000fe40000004100 */
[----:B------:R-:W-:Y:S01]  /*13080*/  FMUL.FTZ R46, R39, R30 ;  /* 0x0000001e272e7220 */ /* 0x000fe20000410000 */
[----:B------:R-:W-:-:S02]  /*13090*/  HADD2.F32 R35, -RZ, R36.H0_H0 ;  /* 0x20000024ff237230 */ /* 0x000fc40000004100 */
[-C--:B------:R-:W-:Y:S01]  /*130a0*/  FMUL.FTZ R48, R53, R34.reuse ;  /* 0x0000002235307220 */ /* 0x080fe20000410000 */
[-C--:B------:R-:W-:Y:S01]  /*130b0*/  FFMA.FTZ R30, R39, R11.reuse, -R42 ;  /* 0x0000000b271e7223 */ /* 0x080fe2000001082a */
[----:B------:R-:W-:Y:S01]  /*130c0*/  FMUL.FTZ R50, R47, R34 ;  /* 0x000000222f327220 */ /* 0x000fe20000410000 */
[----:B------:R-:W-:Y:S01]  /*130d0*/  FFMA.FTZ R11, R49, R11, R46 ;  /* 0x0000000b310b7223 */ /* 0x000fe2000001002e */
[----:B------:R-:W-:Y:S01]  /*130e0*/  FFMA.FTZ R34, R47, R35, -R48 ;  /* 0x000000232f227223 */ /* 0x000fe20000010830 */
[----:B------:R-:W-:Y:S01]  /*130f0*/  F2FP.F16.E4M3.UNPACK_B R46, R3 ;  /* 0x00000003ff2e723e */ /* 0x000fe200020006ff */
[----:B------:R-:W-:Y:S01]  /*13100*/  FFMA.FTZ R35, R53, R35, R50 ;  /* 0x0000002335237223 */ /* 0x000fe20000010032 */
[----:B------:R-:W-:Y:S01]  /*13110*/  HADD2.F32 R50, -RZ, R43.H1_H1 ;  /* 0x3000002bff327230 */ /* 0x000fe20000004100 */
[----:B------:R-:W-:Y:S01]  /*13120*/  F2FP.SATFINITE.E4M3.F32.PACK_AB_MERGE_C R4, R9, R4, RZ ;  /* 0x000000040904723e */ /* 0x000fe200048070ff */
[----:B------:R-:W-:Y:S01]  /*13130*/  HADD2.F32 R42, -RZ, R38.H1_H1 ;  /* 0x30000026ff2a7230 */ /* 0x000fe20000004100 */
[----:B------:R-:W-:Y:S01]  /*13140*/  F2FP.SATFINITE.E4M3.F32.PACK_AB_MERGE_C R10, R10, R5, RZ ;  /* 0x000000050a0a723e */ /* 0x000fe200048070ff */
[----:B------:R-:W-:Y:S01]  /*13150*/  HADD2.F32 R54, -RZ, R52.H0_H0 ;  /* 0x20000034ff367230 */ /* 0x000fe20000004100 */
[----:B------:R-:W-:Y:S01]  /*13160*/  F2FP.SATFINITE.E4M3.F32.PACK_AB_MERGE_C R4, R30, R7, R4 ;  /* 0x000000071e04723e */ /* 0x000fe20004807004 */
[----:B------:R-:W-:-:S02]  /*13170*/  HADD2.F32 R39, -RZ, R44.H0_H0 ;  /* 0x2000002cff277230 */ /* 0x000fc40000004100 */
[-C--:B------:R-:W-:Y:S01]  /*13180*/  FMUL.FTZ R49, R56, R42.reuse ;  /* 0x0000002a38317220 */ /* 0x080fe20000410000 */
[----:B------:R-:W-:Y:S02]  /*13190*/  HADD2.F32 R48, -RZ, R46.H0_H0 ;  /* 0x2000002eff307230 */ /* 0x000fe40000004100 */
[----:B------:R-:W-:Y:S01]  /*131a0*/  FMUL.FTZ R51, R50, R42 ;  /* 0x0000002a32337220 */ /* 0x000fe20000410000 */
[----:B------:R-:W-:Y:S02]  /*131b0*/  HADD2.F32 R36, -RZ, R36.H1_H1 ;  /* 0x30000024ff247230 */ /* 0x000fe40000004100 */
[-C--:B------:R-:W-:Y:S01]  /*131c0*/  FMUL.FTZ R43, R54, R39.reuse ;  /* 0x00000027362b7220 */ /* 0x080fe20000410000 */
[----:B------:R-:W-:Y:S02]  /*131d0*/  HADD2.F32 R38, -RZ, R41.H0_H0 ;  /* 0x20000029ff267230 */ /* 0x000fe40000004100 */
[----:B------:R-:W-:Y:S01]  /*131e0*/  FMUL.FTZ R47, R48, R39 ;  /* 0x00000027302f7220 */ /* 0x000fe20000410000 */
[----:B------:R-:W-:-:S02]  /*131f0*/  HADD2.F32 R53, -RZ, R52.H1_H1 ;  /* 0x30000034ff357230 */ /* 0x000fc40000004100 */
[-C--:B------:R-:W-:Y:S01]  /*13200*/  FFMA.FTZ R39, R50, R36.reuse, -R49 ;  /* 0x0000002432277223 */ /* 0x080fe20000010831 */
[----:B------:R-:W-:Y:S01]  /*13210*/  FFMA.FTZ R42, R56, R36, R51 ;  /* 0x00000024382a7223 */ /* 0x000fe20000010033 */
[----:B------:R-:W-:Y:S01]  /*13220*/  FFMA.FTZ R36, R48, R38, -R43 ;  /* 0x0000002630247223 */ /* 0x000fe2000001082b */
[----:B------:R-:W-:Y:S01]  /*13230*/  HADD2.F32 R43, -RZ, R41.H1_H1 ;  /* 0x30000029ff2b7230 */ /* 0x000fe20000004100 */
[----:B------:R-:W-:Y:S01]  /*13240*/  F2FP.F16.E4M3.UNPACK_B R52, R12.H1 ;  /* 0x0000000cff34723e */ /* 0x000fe200030006ff */
[----:B------:R-:W-:Y:S02]  /*13250*/  HADD2.F32 R41, -RZ, R44.H1_H1 ;  /* 0x3000002cff297230 */ /* 0x000fe40000004100 */
[----:B------:R-:W-:Y:S01]  /*13260*/  FFMA.FTZ R38, R54, R38, R47 ;  /* 0x0000002636267223 */ /* 0x000fe2000001002f */
[----:B------:R-:W-:Y:S01]  /*13270*/  HADD2.F32 R51, -RZ, R46.H1_H1 ;  /* 0x3000002eff337230 */ /* 0x000fe20000004100 */
[----:B------:R-:W-:Y:S01]  /*13280*/  F2FP.SATFINITE.E4M3.F32.PACK_AB_MERGE_C R5, R39, R34, RZ ;  /* 0x000000222705723e */ /* 0x000fe200048070ff */
[----:B------:R-:W-:-:S02]  /*13290*/  HADD2.F32 R56, -RZ, R55.H0_H0 ;  /* 0x20000037ff387230 */ /* 0x000fc40000004100 */
[-C--:B------:R-:W-:Y:S01]  /*132a0*/  FMUL.FTZ R48, R53, R41.reuse ;  /* 0x0000002935307220 */ /* 0x080fe20000410000 */
[----:B------:R-:W-:Y:S02]  /*132b0*/  HADD2.F32 R46, -RZ, R45.H0_H0 ;  /* 0x2000002dff2e7230 */ /* 0x000fe40000004100 */
[C---:B------:R-:W-:Y:S01]  /*132c0*/  FMUL.FTZ R50, R51.reuse, R41 ;  /* 0x0000002933327220 */ /* 0x040fe20000410000 */
[----:B------:R-:W-:Y:S02]  /*132d0*/  HADD2.F32 R54, -RZ, R52.H0_H0 ;  /* 0x20000034ff367230 */ /* 0x000fe40000004100 */
[----:B------:R-:W-:Y:S01]  /*132e0*/  FFMA.FTZ R41, R51, R43, -R48 ;  /* 0x0000002b33297223 */ /* 0x000fe20000010830 */
[----:B------:R-:W-:Y:S02]  /*132f0*/  HADD2.F32 R44, -RZ, R40.H0_H0 ;  /* 0x20000028ff2c7230 */ /* 0x000fe40000004100 */
[----:B------:R-:W-:Y:S01]  /*13300*/  FMUL.FTZ R47, R56, R46 ;  /* 0x0000002e382f7220 */ /* 0x000fe20000410000 */
[----:B------:R-:W-:-:S02]  /*13310*/  HADD2.F32 R48, -RZ, R55.H1_H1 ;  /* 0x30000037ff307230 */ /* 0x000fc40000004100 */
[----:B------:R-:W-:Y:S01]  /*13320*/  FFMA.FTZ R43, R53, R43, R50 ;  /* 0x0000002b352b7223 */ /* 0x000fe20000010032 */
[----:B------:R-:W-:Y:S02]  /*13330*/  HADD2.F32 R45, -RZ, R45.H1_H1 ;  /* 0x3000002dff2d7230 */ /* 0x000fe40000004100 */
[C---:B------:R-:W-:Y:S01]  /*13340*/  FMUL.FTZ R49, R54.reuse, R46 ;  /* 0x0000002e36317220 */ /* 0x040fe20000410000 */
[----:B------:R-:W-:Y:S01]  /*13350*/  HADD2.F32 R52, -RZ, R52.H1_H1 ;  /* 0x30000034ff347230 */ /* 0x000fe20000004100 */
[----:B------:R-:W-:Y:S01]  /*13360*/  F2FP.F16.E4M3.UNPACK_B R53, R20 ;  /* 0x00000014ff35723e */ /* 0x000fe200020006ff */
[-C--:B------:R-:W-:Y:S01]  /*13370*/  FFMA.FTZ R46, R54, R44.reuse, -R47 ;  /* 0x0000002c362e7223 */ /* 0x080fe2000001082f */
[----:B------:R-:W-:Y:S02]  /*13380*/  HADD2.F32 R40, -RZ, R40.H1_H1 ;  /* 0x30000028ff287230 */ /* 0x000fe40000004100 */
[-C--:B------:R-:W-:Y:S01]  /*13390*/  FMUL.FTZ R47, R48, R45.reuse ;  /* 0x0000002d302f7220 */ /* 0x080fe20000410000 */
[----:B------:R-:W-:Y:S01]  /*133a0*/  FFMA.FTZ R49, R56, R44, R49 ;  /* 0x0000002c38317223 */ /* 0x000fe20000010031 */
[----:B------:R-:W-:Y:S01]  /*133b0*/  F2FP.F16.E4M3.UNPACK_B R50, R12 ;  /* 0x0000000cff32723e */ /* 0x000fe200020006ff */
[----:B------:R-:W-:Y:S01]  /*133c0*/  FMUL.FTZ R45, R52, R45 ;  /* 0x0000002d342d7220 */ /* 0x000fe20000410000 */
[----:B------:R-:W-:-:S02]  /*133d0*/  HADD2.F32 R54, -RZ, R53.H0_H0 ;  /* 0x20000035ff367230 */ /* 0x000fc40000004100 */
[-C--:B------:R-:W-:Y:S01]  /*133e0*/  FFMA.FTZ R51, R52, R40.reuse, -R47 ;  /* 0x0000002834337223 */ /* 0x080fe2000001082f */
[----:B------:R-:W-:Y:S02]  /*133f0*/  HADD2.F32 R44, -RZ, R37.H0_H0 ;  /* 0x20000025ff2c7230 */ /* 0x000fe40000004100 */
[----:B------:R-:W-:Y:S01]  /*13400*/  FFMA.FTZ R48, R48, R40, R45 ;  /* 0x0000002830307223 */ /* 0x000fe2000001002d */
        /* <DEDUP_REMOVED lines=8> */
[----:B------:R-:W-:Y:S01]  /*13490*/  HADD2.F32 R53, -RZ, R50.H1_H1 ;  /* 0x30000032ff357230 */ /* 0x000fe20000004100 */
[----:B------:R-:W-:Y:S01]  /*134a0*/  F2FP.F16.E4M3.UNPACK_B R52, R21.H1 ;  /* 0x00000015ff34723e */ /* 0x000fe200030006ff */
[----:B------:R-:W-:Y:S02]  /*134b0*/  HADD2.F32 R33, -RZ, R33.H1_H1 ;  /* 0x30000021ff217230 */ /* 0x000fe40000004100 */
[----:B------:R-:W-:Y:S01]  /*134c0*/  FFMA.FTZ R47, R54, R40, R47 ;  /* 0x00000028362f7223 */ /* 0x000fe2000001002f */
[----:B------:R-:W-:Y:S01]  /*134d0*/  FMUL.FTZ R44, R55, R37 ;  /* 0x00000025372c7220 */ /* 0x000fe20000410000 */
[----:B------:R-:W-:Y:S01]  /*134e0*/  F2FP.F16.E4M3.UNPACK_B R50, R13.H1 ;  /* 0x0000000dff32723e */ /* 0x000fe200030006ff */
[C---:B------:R-:W-:Y:S01]  /*134f0*/  FMUL.FTZ R40, R53.reuse, R37 ;  /* 0x0000002535287220 */ /* 0x040fe20000410000 */
[----:B------:R-:W-:Y:S02]  /*13500*/  HADD2.F32 R57, -RZ, R52.H0_H0 ;  /* 0x20000034ff397230 */ /* 0x000fe40000004100 */
[----:B------:R-:W-:Y:S01]  /*13510*/  FFMA.FTZ R44, R53, R33, -R44 ;  /* 0x00000021352c7223 */ /* 0x000fe2000001082c */
[----:B------:R-:W-:-:S02]  /*13520*/  HADD2.F32 R37, -RZ, R31.H0_H0 ;  /* 0x2000001fff257230 */ /* 0x000fc40000004100 */
[----:B------:R-:W-:Y:S01]  /*13530*/  FFMA.FTZ R40, R55, R33, R40 ;  /* 0x0000002137287223 */ /* 0x000fe20000010028 */
[--C-:B------:R-:W-:Y:S01]  /*13540*/  HADD2.F32 R53, -RZ, R50.reuse.H0_H0 ;  /* 0x20000032ff357230 */ /* 0x100fe20000004100 */
[----:B------:R-:W-:Y:S01]  /*13550*/  F2FP.SATFINITE.E4M3.F32.PACK_AB_MERGE_C R48, R48, R49, RZ ;  /* 0x000000313030723e */ /* 0x000fe200048070ff */
[----:B------:R-:W-:Y:S02]  /*13560*/  HADD2.F32 R55, -RZ, R50.H1_H1 ;  /* 0x30000032ff377230 */ /* 0x000fe40000004100 */
[-C--:B------:R-:W-:Y:S01]  /*13570*/  FMUL.FTZ R50, R57, R37.reuse ;  /* 0x0000002539327220 */ /* 0x080fe20000410000 */
[----:B------:R-:W-:Y:S02]  /*13580*/  HADD2.F32 R33, -RZ, R29.H0_H0 ;  /* 0x2000001dff217230 */ /* 0x000fe40000004100 */
[----:B------:R-:W-:Y:S01]  /*13590*/  FMUL.FTZ R54, R53, R37 ;  /* 0x0000002535367220 */ /* 0x000fe20000410000 */
[----:B------:R-:W-:Y:S01]  /*135a0*/  HADD2.F32 R59, -RZ, R52.H1_H1 ;  /* 0x30000034ff3b7230 */ /* 0x000fe20000004100 */
[----:B------:R-:W-:Y:S01]  /*135b0*/  F2FP.F16.E4M3.UNPACK_B R37, R13 ;  /* 0x0000000dff25723e */ /* 0x000fe200020006ff */
[----:B------:R-:W-:-:S02]  /*135c0*/  HADD2.F32 R31, -RZ, R31.H1_H1 ;  /* 0x3000001fff1f7230 */ /* 0x000fc40000004100 */
[-C--:B------:R-:W-:Y:S01]  /*135d0*/  FFMA.FTZ R52, R53, R33.reuse, -R50 ;  /* 0x0000002135347223 */ /* 0x080fe20000010832 */
[----:B------:R-:W-:Y:S02]  /*135e0*/  HADD2.F32 R29, -RZ, R29.H1_H1 ;  /* 0x3000001dff1d7230 */ /* 0x000fe40000004100 */
[----:B------:R-:W-:Y:S01]  /*135f0*/  FFMA.FTZ R54, R57, R33, R54 ;  /* 0x0000002139367223 */ /* 0x000fe20000010036 */
[----:B------:R-:W-:Y:S01]  /*13600*/  F2FP.SATFINITE.E4M3.F32.PACK_AB_MERGE_C R8, R11, R8, R10 ;  /* 0x000000080b08723e */ /* 0x000fe2000480700a */
[-C--:B------:R-:W-:Y:S01]  /*13610*/  FMUL.FTZ R50, R59, R31.reuse ;  /* 0x0000001f3b327220 */ /* 0x080fe20000410000 */
[C---:B------:R-:W-:Y:S01]  /*13620*/  FMUL.FTZ R56, R55.reuse, R31 ;  /* 0x0000001f37387220 */ /* 0x040fe20000410000 */
[----:B------:R-:W-:Y:S02]  /*13630*/  F2FP.F16.E4M3.UNPACK_B R31, R21 ;  /* 0x00000015ff1f723e */ /* 0x000fe400020006ff */
[-C--:B------:R-:W-:Y:S01]  /*13640*/  FFMA.FTZ R53, R55, R29.reuse, -R50 ;  /* 0x0000001d37357223 */ /* 0x080fe20000010832 */
[----:B------:R-:W-:Y:S01]  /*13650*/  FFMA.FTZ R55, R59, R29, R56 ;  /* 0x0000001d3b377223 */ /* 0x000fe20000010038 */
[----:B------:R-:W-:Y:S01]  /*13660*/  HADD2.F32 R29, -RZ, R26.H0_H0 ;  /* 0x2000001aff1d7230 */ /* 0x000fe20000004100 */
[----:B------:R-:W-:Y:S01]  /*13670*/  F2FP.SATFINITE.E4M3.F32.PACK_AB_MERGE_C R5, R41, R36, R5 ;  /* 0x000000242905723e */ /* 0x000fe20004807005 */
[--C-:B------:R-:W-:Y:S01]  /*13680*/  HADD2.F32 R58, -RZ, R31.reuse.H0_H0 ;  /* 0x2000001fff3a7230 */ /* 0x100fe20000004100 */
[----:B------:R-:W-:Y:S01]  /*13690*/  F2FP.SATFINITE.E4M3.F32.PACK_AB_MERGE_C R52, R53, R52, RZ ;  /* 0x000000343534723e */ /* 0x000fe200048070ff */
[----:B------:R-:W-:Y:S01]  /*136a0*/  HADD2.F32 R60, -RZ, R31.H1_H1 ;  /* 0x3000001fff3c7230 */ /* 0x000fe20000004100 */
[----:B------:R-:W-:Y:S01]  /*136b0*/  F2FP.SATFINITE.E4M3.F32.PACK_AB_MERGE_C R54, R55, R54, RZ ;  /* 0x000000363736723e */ /* 0x000fe200048070ff */
[----:B------:R-:W-:-:S02]  /*136c0*/  HADD2.F32 R50, -RZ, R37.H0_H0 ;  /* 0x20000025ff327230 */ /* 0x000fc40000004100 */
[-C--:B------:R-:W-:Y:S01]  /*136d0*/  FMUL.FTZ R33, R58, R29.reuse ;  /* 0x0000001d3a217220 */ /* 0x080fe20000410000 */
[----:B------:R-:W-:Y:S01]  /*136e0*/  HADD2.F32 R31, -RZ, R26.H1_H1 ;  /* 0x3000001aff1f7230 */ /* 0x000fe20000004100 */
[----:B------:R-:W-:Y:S01]  /*136f0*/  F2FP.SATFINITE.E4M3.F32.PACK_AB_MERGE_C R9, R43, R38, R9 ;  /* 0x000000262b09723e */ /* 0x000fe20004807009 */
[----:B------:R-:W-:Y:S02]  /*13700*/  HADD2.F32 R56, -RZ, R37.H1_H1 ;  /* 0x30000025ff387230 */ /* 0x000fe40000004100 */
[----:B------:R-:W-:Y:S01]  /*13710*/  FMUL.FTZ R29, R50, R29 ;  /* 0x0000001d321d7220 */ /* 0x000fe20000410000 */
[--C-:B------:R-:W-:Y:S02]  /*13720*/  HADD2.F32 R26, -RZ, R6.reuse.H0_H0 ;  /* 0x20000006ff1a7230 */ /* 0x100fe40000004100 */
[-C--:B------:R-:W-:Y:S01]  /*13730*/  FMUL.FTZ R37, R60, R31.reuse ;  /* 0x0000001f3c257220 */ /* 0x080fe20000410000 */
[----:B------:R-:W-:Y:S02]  /*13740*/  HADD2.F32 R6, -RZ, R6.H1_H1 ;  /* 0x30000006ff067230 */ /* 0x000fe40000004100 */
[----:B------:R-:W-:Y:S01]  /*13750*/  FMUL.FTZ R31, R56, R31 ;  /* 0x0000001f381f7220 */ /* 0x000fe20000410000 */
[----:B------:R-:W-:Y:S01]  /*13760*/  F2FP.SATFINITE.E4M3.F32.PACK_AB_MERGE_C R10, R40, R47, R48 ;  /* 0x0000002f280a723e */ /* 0x000fe20004807030 */
[-C--:B------:R-:W-:Y:S01]  /*13770*/  FFMA.FTZ R33, R50, R26.reuse, -R33 ;  /* 0x0000001a32217223 */ /* 0x080fe20000010821 */
[----:B------:R-:W-:Y:S01]  /*13780*/  FFMA.FTZ R29, R58, R26, R29 ;  /* 0x0000001a3a1d7223 */ /* 0x000fe2000001001d */
[-C--:B------:R-:W-:Y:S01]  /*13790*/  FFMA.FTZ R26, R56, R6.reuse, -R37 ;  /* 0x00000006381a7223 */ /* 0x080fe20000010825 */
[----:B------:R-:W-:Y:S01]  /*137a0*/  FFMA.FTZ R50, R60, R6, R31 ;  /* 0x000000063c327223 */ /* 0x000fe2000001001f */
[----:B------:R-:W-:-:S03]  /*137b0*/  F2FP.SATFINITE.E4M3.F32.PACK_AB_MERGE_C R6, R51, R46, RZ ;  /* 0x0000002e3306723e */ /* 0x000fc600048070ff */
[----:B------:R-:W-:Y:S02]  /*137c0*/  F2FP.SATFINITE.E4M3.F32.PACK_AB_MERGE_C R7, R26, R33, R52 ;  /* 0x000000211a07723e */ /* 0x000fe40004807034 */
[----:B------:R-:W-:Y:S02]  /*137d0*/  F2FP.SATFINITE.E4M3.F32.PACK_AB_MERGE_C R6, R44, R45, R6 ;  /* 0x0000002d2c06723e */ /* 0x000fe40004807006 */
[----:B------:R-:W-:-:S03]  /*137e0*/  F2FP.SATFINITE.E4M3.F32.PACK_AB_MERGE_C R11, R50, R29, R54 ;  /* 0x0000001d320b723e */ /* 0x000fc60004807036 */
[----:B------:R2:W-:Y:S04]  /*137f0*/  STS.128 [R61+0x20400], R4 ;  /* 0x020400043d007388 */ /* 0x0005e80000000c00 */
[----:B------:R2:W-:Y:S02]  /*13800*/  STS.128 [R24+0x20400], R8 ;  /* 0x0204000818007388 */ /* 0x0005e40000000c00 */
.L_x_479:
[----:B------:R-:W-:Y:S05]  /*13810*/  BSYNC B1 ;  /* 0x0000000000017941 */ /* 0x000fea0003800000 */
.L_x_478:
[----:B------:R-:W-:Y:S04]  /*13820*/  BSSY B1, `(.L_x_480) ;  /* 0x00000cc000017945 */ /* 0x000fe80003800000 */
[----:B------:R-:W-:Y:S05]  /*13830*/  @P1 BRA `(.L_x_481) ;  /* 0x0000000c00281947 */ /* 0x000fea0003800000 */
[----:B-12---:R-:W2:Y:S04]  /*13840*/  LDL R6, [R1+0x58] ;  /* 0x0000580001067983 */ /* 0x006ea80000100800 */
[----:B------:R-:W3:Y:S01]  /*13850*/  LDL R61, [R1+0x194] ;  /* 0x00019400013d7983 */ /* 0x000ee20000100800 */
[----:B------:R-:W-:Y:S01]  /*13860*/  LEA.HI R4, R32, R28, RZ, 0x3 ;  /* 0x0000001c20047211 */ /* 0x000fe200078f18ff */
[C---:B------:R-:W-:Y:S01]  /*13870*/  VIADD R8, R23.reuse, 0x40 ;  /* 0x0000004017087836 */ /* 0x040fe20000000000 */
[----:B------:R-:W-:Y:S01]  /*13880*/  F2FP.F16.E4M3.UNPACK_B R42, R14.H1 ;  /* 0x0000000eff2a723e */ /* 0x000fe200030006ff */
[----:B------:R-:W-:Y:S01]  /*13890*/  VIADD R9, R23, 0x40 ;  /* 0x0000004017097836 */ /* 0x000fe20000000000 */
[----:B------:R-:W-:Y:S02]  /*138a0*/  LOP3.LUT R5, R4, 0xfffffff8, RZ, 0xc0, !PT ;  /* 0xfffffff804057812 */ /* 0x000fe400078ec0ff */
[----:B------:R-:W-:Y:S01]  /*138b0*/  SHF.L.U32 R8, R8, 0x7, RZ ;  /* 0x0000000708087819 */ /* 0x000fe200000006ff */
[----:B------:R-:W-:Y:S01]  /*138c0*/  IMAD.SHL.U32 R9, R9, 0x80, RZ ;  /* 0x0000008009097824 */ /* 0x000fe200078e00ff */
[----:B------:R-:W-:Y:S01]  /*138d0*/  F2FP.F16.E4M3.UNPACK_B R39, R0.H1 ;  /* 0x00000000ff27723e */ /* 0x000fe200030006ff */
[----:B------:R-:W-:Y:S01]  /*138e0*/  IMAD.IADD R4, R28, 0x1, -R5 ;  /* 0x000000011c047824 */ /* 0x000fe200078e0a05 */
[----:B------:R-:W-:Y:S01]  /*138f0*/  LOP3.LUT R8, R8, 0x380, RZ, 0xc0, !PT ;  /* 0x0000038008087812 */ /* 0x000fe200078ec0ff */
[--C-:B------:R-:W-:Y:S01]  /*13900*/  HADD2.F32 R47, -RZ, R42.reuse.H0_H0 ;  /* 0x2000002aff2f7230 */ /* 0x100fe20000004100 */
[----:B------:R-:W-:Y:S01]  /*13910*/  LOP3.LUT R9, R9, 0x380, RZ, 0xc0, !PT ;  /* 0x0000038009097812 */ /* 0x000fe200078ec0ff */
[----:B------:R-:W-:Y:S01]  /*13920*/  HADD2.F32 R43, -RZ, R39.H0_H0 ;  /* 0x20000027ff2b7230 */ /* 0x000fe20000004100 */
[----:B------:R-:W-:Y:S01]  /*13930*/  LEA.HI R4, R27, R4, RZ, 0x1c ;  /* 0x000000041b047211 */ /* 0x000fe200078fe0ff */
[----:B------:R-:W-:Y:S01]  /*13940*/  HADD2.F32 R52, -RZ, R42.H1_H1 ;  /* 0x3000002aff347230 */ /* 0x000fe20000004100 */
[----:B------:R-:W-:-:S02]  /*13950*/  SHF.R.U32.HI R8, RZ, 0x3, R8 ;  /* 0x00000003ff087819 */ /* 0x000fc40000011608 */
[----:B------:R-:W-:Y:S01]  /*13960*/  SHF.R.S32.HI R7, RZ, 0x1f, R4 ;  /* 0x0000001fff077819 */ /* 0x000fe20000011404 */
[----:B------:R-:W-:Y:S01]  /*13970*/  IMAD.SHL.U32 R5, R4, 0x10, RZ ;  /* 0x0000001004057824 */ /* 0x000fe200078e00ff */
[----:B------:R-:W-:Y:S02]  /*13980*/  F2FP.F16.E4M3.UNPACK_B R48, R14 ;  /* 0x0000000eff30723e */ /* 0x000fe400020006ff */
[----:B------:R-:W-:Y:S02]  /*13990*/  LEA.HI R7, R7, R4, RZ, 0x3 ;  /* 0x0000000407077211 */ /* 0x000fe400078f18ff */
[----:B------:R-:W-:Y:S01]  /*139a0*/  LOP3.LUT R4, R9, 0x70, R5, 0xf8, !PT ;  /* 0x0000007009047812 */ /* 0x000fe200078ef805 */
[--C-:B------:R-:W-:Y:S01]  /*139b0*/  HADD2.F32 R50, -RZ, R48.reuse.H0_H0 ;  /* 0x20000030ff327230 */ /* 0x100fe20000004100 */
[----:B------:R-:W-:Y:S01]  /*139c0*/  F2FP.F16.E4M3.UNPACK_B R42, R0 ;  /* 0x00000000ff2a723e */ /* 0x000fe200020006ff */
[----:B------:R-:W-:Y:S01]  /*139d0*/  IMAD.SHL.U32 R7, R7, 0x800, RZ ;  /* 0x0000080007077824 */ /* 0x000fe200078e00ff */
[----:B------:R-:W-:Y:S01]  /*139e0*/  LOP3.LUT R4, R4, R8, RZ, 0x3c, !PT ;  /* 0x0000000804047212 */ /* 0x000fe200078e3cff */
[----:B------:R-:W-:Y:S01]  /*139f0*/  HADD2.F32 R49, -RZ, R48.H1_H1 ;  /* 0x30000030ff317230 */ /* 0x000fe20000004100 */
[----:B------:R-:W-:Y:S01]  /*13a00*/  F2FP.F16.E4M3.UNPACK_B R51, R15.H1 ;  /* 0x0000000fff33723e */ /* 0x000fe200030006ff */
[----:B------:R-:W-:Y:S01]  /*13a10*/  HADD2.F32 R46, -RZ, R42.H0_H0 ;  /* 0x2000002aff2e7230 */ /* 0x000fe20000004100 */
[----:B------:R-:W-:-:S02]  /*13a20*/  LOP3.LUT R7, R7, 0xffffc000, RZ, 0xc0, !PT ;  /* 0xffffc00007077812 */ /* 0x000fc400078ec0ff */
[----:B------:R-:W-:Y:S01]  /*13a30*/  F2FP.F16.E4M3.UNPACK_B R55, R20.H1 ;  /* 0x00000014ff37723e */ /* 0x000fe200030006ff */
        /* <DEDUP_REMOVED lines=170> */
.L_x_481:
[----:B------:R-:W-:Y:S05]  /*144e0*/  BSYNC B1 ;  /* 0x0000000000017941 */ /* 0x000fea0003800000 */
.L_x_480:
[----:B------:R-:W-:Y:S05]  /*144f0*/  @P0 BRA `(.L_x_468) ;  /* 0x0000000c00280947 */ /* 0x000fea0003800000 */
[----:B-123--:R-:W2:Y:S04]  /*14500*/  LDL R7, [R1+0x54] ;  /* 0x0000540001077983 */ /* 0x00eea80000100800 */
        /* <DEDUP_REMOVED lines=8> */
[--C-:B------:R-:W-:Y:S01]  /*14590*/  HADD2.F32 R45, -RZ, R43.reuse.H0_H0 ;  /* 0x2000002bff2d7230 */ /* 0x100fe20000004100 */
[----:B------:R-:W-:Y:S01]  /*145a0*/  IADD3 R28, R28, -R5, RZ ;  /* 0x800000051c1c7210 */ /* 0x000fe20007ffe0ff */
[----:B------:R-:W-:Y:S01]  /*145b0*/  HADD2.F32 R46, -RZ, R43.H1_H1 ;  /* 0x3000002bff2e7230 */ /* 0x000fe20000004100 */
[----:B------:R-:W-:Y:S01]  /*145c0*/  SHF.L.U32 R9, R9, 0x7, RZ ;  /* 0x0000000709097819 */ /* 0x000fe200000006ff */
[----:B------:R-:W-:Y:S01]  /*145d0*/  HADD2.F32 R41, -RZ, R40.H0_H0 ;  /* 0x20000028ff297230 */ /* 0x000fe20000004100 */
[----:B------:R-:W-:-:S02]  /*145e0*/  LEA.HI R27, R27, R28, RZ, 0x1c ;  /* 0x0000001c1b1b7211 */ /* 0x000fc400078fe0ff */
[----:B------:R-:W-:Y:S02]  /*145f0*/  LOP3.LUT R9, R9, 0x380, RZ, 0xc0, !PT ;  /* 0x0000038009097812 */ /* 0x000fe400078ec0ff */
[----:B------:R-:W-:Y:S01]  /*14600*/  SHF.R.S32.HI R6, RZ, 0x1f, R27 ;  /* 0x0000001fff067819 */ /* 0x000fe2000001141b */
[----:B------:R-:W-:Y:S01]  /*14610*/  IMAD.SHL.U32 R4, R27, 0x10, RZ ;  /* 0x000000101b047824 */ /* 0x000fe200078e00ff */
[----:B------:R-:W-:Y:S02]  /*14620*/  LOP3.LUT R8, R8, 0x380, RZ, 0xc0, !PT ;  /* 0x0000038008087812 */ /* 0x000fe400078ec0ff */
[----:B------:R-:W-:Y:S02]  /*14630*/  LEA.HI R6, R6, R27, RZ, 0x3 ;  /* 0x0000001b06067211 */ /* 0x000fe400078f18ff */
[----:B------:R-:W-:Y:S02]  /*14640*/  SHF.R.U32.HI R8, RZ, 0x3, R8 ;  /* 0x00000003ff087819 */ /* 0x000fe40000011608 */
[----:B------:R-:W-:Y:S01]  /*14650*/  LOP3.LUT R4, R9, 0x70, R4, 0xf8, !PT ;  /* 0x0000007009047812 */ /* 0x000fe200078ef804 */
[----:B------:R-:W-:Y:S01]  /*14660*/  IMAD.SHL.U32 R6, R6, 0x800, RZ ;  /* 0x0000080006067824 */ /* 0x000fe200078e00ff */
[----:B------:R-:W-:-:S02]  /*14670*/  F2FP.F16.E4M3.UNPACK_B R42, R14 ;  /* 0x0000000eff2a723e */ /* 0x000fc400020006ff */
[----:B------:R-:W-:Y:S02]  /*14680*/  LOP3.LUT R4, R4, R8, RZ, 0x3c, !PT ;  /* 0x0000000804047212 */ /* 0x000fe400078e3cff */
[----:B------:R-:W-:Y:S01]  /*14690*/  LOP3.LUT R9, R6, 0xffffc000, RZ, 0xc0, !PT ;  /* 0xffffc00006097812 */ /* 0x000fe200078ec0ff */
[----:B------:R-:W-:Y:S01]  /*146a0*/  HADD2.F32 R44, -RZ, R42.H0_H0 ;  /* 0x2000002aff2c7230 */ /* 0x000fe20000004100 */
[----:B------:R-:W-:Y:S02]  /*146b0*/  F2FP.F16.E4M3.UNPACK_B R14, R0 ;  /* 0x00000000ff0e723e */ /* 0x000fe400020006ff */
[----:B--2---:R-:W-:Y:S02]  /*146c0*/  IADD3 R9, R4, R9, R7 ;  /* 0x0000000904097210 */ /* 0x004fe40007ffe007 */
[----:B---3--:R-:W1:Y:S03]  /*146d0*/  LDS.128 R4, [R51+0x20400] ;  /* 0x0204000033047984 */ /* 0x008e660000000c00 */
[----:B------:R-:W-:-:S05]  /*146e0*/  IMAD.IADD R24, R22, 0x1, R9 ;  /* 0x0000000116187824 */ /* 0x000fca00078e0209 */
[----:B------:R-:W2:Y:S01]  /*146f0*/  LDS.128 R8, [R24+0x20400] ;  /* 0x0204000018087984 */ /* 0x000ea20000000c00 */
[-C--:B-1----:R-:W-:Y:S02]  /*14700*/  F2FP.F16.E4M3.UNPACK_B R27, R4.reuse ;  /* 0x00000004ff1b723e */ /* 0x082fe400020006ff */
[----:B------:R-:W-:Y:S02]  /*14710*/  F2FP.F16.E4M3.UNPACK_B R30, R4.H1 ;  /* 0x00000004ff1e723e */ /* 0x000fe400030006ff */
[-C--:B------:R-:W-:Y:S02]  /*14720*/  F2FP.F16.E4M3.UNPACK_B R32, R5.reuse ;  /* 0x00000005ff20723e */ /* 0x080fe400020006ff */
[-C--:B--2---:R-:W-:Y:S02]  /*14730*/  F2FP.F16.E4M3.UNPACK_B R36, R8.reuse.H1 ;  /* 0x00000008ff24723e */ /* 0x084fe400030006ff */
[----:B------:R-:W-:Y:S01]  /*14740*/  F2FP.F16.E4M3.UNPACK_B R33, R5.H1 ;  /* 0x00000005ff21723e */ /* 0x000fe200030006ff */
[----:B------:R-:W-:Y:S01]  /*14750*/  HADD2.F32 R5, -RZ, R30.H0_H0 ;  /* 0x2000001eff057230 */ /* 0x000fe20000004100 */
[----:B------:R-:W-:Y:S01]  /*14760*/  F2FP.F16.E4M3.UNPACK_B R35, R8 ;  /* 0x00000008ff23723e */ /* 0x000fe200020006ff */
[--C-:B------:R-:W-:Y:S01]  /*14770*/  HADD2.F32 R4, -RZ, R36.reuse.H0_H0 ;  /* 0x20000024ff047230 */ /* 0x100fe20000004100 */
[-C--:B------:R-:W-:Y:S01]  /*14780*/  F2FP.F16.E4M3.UNPACK_B R31, R10.reuse ;  /* 0x0000000aff1f723e */ /* 0x080fe200020006ff */
[----:B------:R-:W-:Y:S01]  /*14790*/  HADD2.F32 R36, -RZ, R36.H1_H1 ;  /* 0x30000024ff247230 */ /* 0x000fe20000004100 */
[----:B------:R-:W-:Y:S01]  /*147a0*/  F2FP.F16.E4M3.UNPACK_B R39, R10.H1 ;  /* 0x0000000aff27723e */ /* 0x000fe200030006ff */
[----:B------:R-:W-:-:S02]  /*147b0*/  HADD2.F32 R0, -RZ, R35.H0_H0 ;  /* 0x20000023ff007230 */ /* 0x000fc40000004100 */
[-C--:B------:R-:W-:Y:S01]  /*147c0*/  FMUL.FTZ R8, R45, R4.reuse ;  /* 0x000000042d087220 */ /* 0x080fe20000410000 */
[C---:B------:R-:W-:Y:S01]  /*147d0*/  FMUL.FTZ R10, R41.reuse, R4 ;  /* 0x00000004290a7220 */ /* 0x040fe20000410000 */
[-C--:B------:R-:W-:Y:S01]  /*147e0*/  F2FP.F16.E4M3.UNPACK_B R29, R6.reuse ;  /* 0x00000006ff1d723e */ /* 0x080fe200020006ff */
[----:B------:R-:W-:Y:S02]  /*147f0*/  HADD2.F32 R30, -RZ, R30.H1_H1 ;  /* 0x3000001eff1e7230 */ /* 0x000fe40000004100 */
[-C--:B------:R-:W-:Y:S01]  /*14800*/  FFMA.FTZ R4, R41, R5.reuse, -R8 ;  /* 0x0000000529047223 */ /* 0x080fe20000010808 */
[----:B------:R-:W-:Y:S01]  /*14810*/  FFMA.FTZ R5, R45, R5, R10 ;  /* 0x000000052d057223 */ /* 0x000fe2000001000a */
[----:B------:R-:W-:Y:S01]  /*14820*/  HADD2.F32 R10, -RZ, R40.H1_H1 ;  /* 0x30000028ff0a7230 */ /* 0x000fe20000004100 */
[----:B------:R-:W-:Y:S01]  /*14830*/  F2FP.F16.E4M3.UNPACK_B R34, R6.H1 ;  /* 0x00000006ff22723e */ /* 0x000fe200030006ff */
[--C-:B------:R-:W-:Y:S01]  /*14840*/  HADD2.F32 R40, -RZ, R14.reuse.H0_H0 ;  /* 0x2000000eff287230 */ /* 0x100fe20000004100 */
[-C--:B0-----:R-:W-:Y:S01]  /*14850*/  F2FP.F16.E4M3.UNPACK_B R37, R9.reuse ;  /* 0x00000009ff25723e */ /* 0x081fe200020006ff */
[----:B------:R-:W-:Y:S01]  /*14860*/  HADD2.F32 R8, -RZ, R27.H0_H0 ;  /* 0x2000001bff087230 */ /* 0x000fe20000004100 */
[----:B------:R-:W-:Y:S01]  /*14870*/  F2FP.F16.E4M3.UNPACK_B R38, R9.H1 ;  /* 0x00000009ff26723e */ /* 0x000fe200030006ff */
[-C--:B------:R-:W-:Y:S01]  /*14880*/  FMUL.FTZ R9, R46, R36.reuse ;  /* 0x000000242e097220 */ /* 0x080fe20000410000 */
[-C--:B------:R-:W-:Y:S01]  /*14890*/  F2FP.F16.E4M3.UNPACK_B R6, R7.reuse ;  /* 0x00000007ff06723e */ /* 0x080fe200020006ff */
[C---:B------:R-:W-:Y:S01]  /*148a0*/  FMUL.FTZ R43, R10.reuse, R36 ;  /* 0x000000240a2b7220 */ /* 0x040fe20000410000 */
[----:B------:R-:W-:Y:S01]  /*148b0*/  F2FP.F16.E4M3.UNPACK_B R26, R7.H1 ;  /* 0x00000007ff1a723e */ /* 0x000fe200030006ff */
[----:B------:R-:W-:Y:S01]  /*148c0*/  FFMA.FTZ R9, R10, R30, -R9 ;  /* 0x0000001e0a097223 */ /* 0x000fe20000010809 */
[-C--:B------:R-:W-:Y:S01]  /*148d0*/  F2FP.F16.E4M3.UNPACK_B R7, R11.reuse ;  /* 0x0000000bff07723e */ /* 0x080fe200020006ff */
[-C--:B------:R-:W-:Y:S01]  /*148e0*/  FMUL.FTZ R41, R40, R0.reuse ;  /* 0x0000000028297220 */ /* 0x080fe20000410000 */
[----:B------:R-:W-:Y:S01]  /*148f0*/  F2FP.F16.E4M3.UNPACK_B R28, R11.H1 ;  /* 0x0000000bff1c723e */ /* 0x000fe200030006ff */
[----:B------:R-:W-:Y:S01]  /*14900*/  FMUL.FTZ R11, R44, R0 ;  /* 0x000000002c0b7220 */ /* 0x000fe20000410000 */
[----:B------:R-:W-:Y:S01]  /*14910*/  FFMA.FTZ R10, R46, R30, R43 ;  /* 0x0000001e2e0a7223 */ /* 0x000fe2000001002b */
[----:B------:R-:W-:Y:S01]  /*14920*/  F2FP.F16.E4M3.UNPACK_B R46, R15.H1 ;  /* 0x0000000fff2e723e */ /* 0x000fe200030006ff */
[----:B------:R-:W-:-:S02]  /*14930*/  HADD2.F32 R43, -RZ, R14.H1_H1 ;  /* 0x3000000eff2b7230 */ /* 0x000fc40000004100 */
[-C--:B------:R-:W-:Y:S01]  /*14940*/  FFMA.FTZ R0, R40, R8.reuse, -R11 ;  /* 0x0000000828007223 */ /* 0x080fe2000001080b */
[----:B------:R-:W-:Y:S01]  /*14950*/  F2FP.F16.E4M3.UNPACK_B R40, R3.H1 ;  /* 0x00000003ff28723e */ /* 0x000fe200030006ff */
[----:B------:R-:W-:Y:S01]  /*14960*/  FFMA.FTZ R8, R44, R8, R41 ;  /* 0x000000082c087223 */ /* 0x000fe20000010029 */
[----:B------:R-:W-:Y:S01]  /*14970*/  HADD2.F32 R45, -RZ, R42.H1_H1 ;  /* 0x3000002aff2d7230 */ /* 0x000fe20000004100 */
[----:B------:R-:W-:Y:S01]  /*14980*/  F2FP.SATFINITE.E4M3.F32.PACK_AB_MERGE_C R10, R10, R5, RZ ;  /* 0x000000050a0a723e */ /* 0x000fe200048070ff */
[----:B------:R-:W-:Y:S01]  /*14990*/  HADD2.F32 R35, -RZ, R35.H1_H1 ;  /* 0x30000023ff237230 */ /* 0x000fe20000004100 */
[----:B------:R-:W-:Y:S01]  /*149a0*/  F2FP.SATFINITE.E4M3.F32.PACK_AB_MERGE_C R4, R9, R4, RZ ;  /* 0x000000040904723e */ /* 0x000fe200048070ff */
[----:B------:R-:W-:Y:S02]  /*149b0*/  HADD2.F32 R44, -RZ, R46.H0_H0 ;  /* 0x2000002eff2c7230 */ /* 0x000fe40000004100 */
[----:B------:R-:W-:Y:S02]  /*149c0*/  HADD2.F32 R11, -RZ, R38.H0_H0 ;  /* 0x20000026ff0b7230 */ /* 0x000fe40000004100 */
[----:B------:R-:W-:Y:S01]  /*149d0*/  FMUL.FTZ R14, R45, R35 ;  /* 0x000000232d0e7220 */ /* 0x000fe20000410000 */
[----:B------:R-:W-:-:S02]  /*149e0*/  HADD2.F32 R42, -RZ, R40.H0_H0 ;  /* 0x20000028ff2a7230 */ /* 0x000fc40000004100 */
[C---:B------:R-:W-:Y:S01]  /*149f0*/  FMUL.FTZ R36, R43.reuse, R35 ;  /* 0x000000232b247220 */ /* 0x040fe20000410000 */
[----:B------:R-:W-:Y:S02]  /*14a00*/  HADD2.F32 R27, -RZ, R27.H1_H1 ;  /* 0x3000001bff1b7230 */ /* 0x000fe40000004100 */
[-C--:B------:R-:W-:Y:S01]  /*14a10*/  FMUL.FTZ R35, R44, R11.reuse ;  /* 0x0000000b2c237220 */ /* 0x080fe20000410000 */
[----:B------:R-:W-:Y:S02]  /*14a20*/  HADD2.F32 R30, -RZ, R33.H0_H0 ;  /* 0x20000021ff1e7230 */ /* 0x000fe40000004100 */
[C---:B------:R-:W-:Y:S01]  /*14a30*/  FMUL.FTZ R41, R42.reuse, R11 ;  /* 0x0000000b2a297220 */ /* 0x040fe20000410000 */
[----:B------:R-:W-:Y:S02]  /*14a40*/  HADD2.F32 R49, -RZ, R46.H1_H1 ;  /* 0x3000002eff317230 */ /* 0x000fe40000004100 */
[-C--:B------:R-:W-:Y:S01]  /*14a50*/  FFMA.FTZ R11, R43, R27.reuse, -R14 ;  /* 0x0000001b2b0b7223 */ /* 0x080fe2000001080e */
[----:B------:R-:W-:Y:S01]  /*14a60*/  FFMA.FTZ R27, R45, R27, R36 ;  /* 0x0000001b2d1b7223 */ /* 0x000fe20000010024 */
[-C--:B------:R-:W-:Y:S01]  /*14a70*/  FFMA.FTZ R14, R42, R30.reuse, -R35 ;  /* 0x0000001e2a0e7223 */ /* 0x080fe20000010823 */
[----:B------:R-:W-:Y:S01]  /*14a80*/  FFMA.FTZ R30, R44, R30, R41 ;  /* 0x0000001e2c1e7223 */ /* 0x000fe20000010029 */
[----:B------:R-:W-:Y:S01]  /*14a90*/  F2FP.F16.E4M3.UNPACK_B R44, R15 ;  /* 0x0000000fff2c723e */ /* 0x000fe200020006ff */
[----:B------:R-:W-:Y:S01]  /*14aa0*/  HADD2.F32 R45, -RZ, R40.H1_H1 ;  /* 0x30000028ff2d7230 */ /* 0x000fe20000004100 */
[----:B------:R-:W-:Y:S01]  /*14ab0*/  F2FP.F16.E4M3.UNPACK_B R41, R3 ;  /* 0x00000003ff29723e */ /* 0x000fe200020006ff */
[----:B------:R-:W-:Y:S01]  /*14ac0*/  HADD2.F32 R38, -RZ, R38.H1_H1 ;  /* 0x30000026ff267230 */ /* 0x000fe20000004100 */
[----:B------:R-:W-:Y:S01]  /*14ad0*/  F2FP.SATFINITE.E4M3.F32.PACK_AB_MERGE_C R4, R11, R0, R4 ;  /* 0x000000000b04723e */ /* 0x000fe20004807004 */
        /* <DEDUP_REMOVED lines=13> */
[-C--:B------:R-:W-:Y:S01]  /*14bb0*/  FFMA.FTZ R3, R43, R15.reuse, -R36 ;  /* 0x0000000f2b037223 */ /* 0x080fe20000010824 */
[----:B------:R-:W-:Y:S01]  /*14bc0*/  FFMA.FTZ R15, R47, R15, R38 ;  /* 0x0000000f2f0f7223 */ /* 0x000fe20000010026 */
[----:B------:R-:W-:Y:S01]  /*14bd0*/  F2FP.F16.E4M3.UNPACK_B R47, R20.H1 ;  /* 0x00000014ff2f723e */ /* 0x000fe200030006ff */
[----:B------:R-:W-:Y:S01]  /*14be0*/  HADD2.F32 R37, -RZ, R37.H1_H1 ;  /* 0x30000025ff257230 */ /* 0x000fe20000004100 */
[----:B------:R-:W-:Y:S01]  /*14bf0*/  F2FP.F16.E4M3.UNPACK_B R42, R12.H1 ;  /* 0x0000000cff2a723e */ /* 0x000fe200030006ff */
[----:B------:R-:W-:Y:S01]  /*14c00*/  HADD2.F32 R40, -RZ, R41.H1_H1 ;  /* 0x30000029ff287230 */ /* 0x000fe20000004100 */
[----:B------:R-:W-:Y:S01]  /*14c10*/  F2FP.SATFINITE.E4M3.F32.PACK_AB_MERGE_C R5, R33, R14, RZ ;  /* 0x0000000e2105723e */ /* 0x000fe200048070ff */
[----:B------:R-:W-:Y:S02]  /*14c20*/  HADD2.F32 R48, -RZ, R47.H0_H0 ;  /* 0x2000002fff307230 */ /* 0x000fe40000004100 */
[----:B------:R-:W-:Y:S01]  /*14c30*/  FMUL.FTZ R41, R46, R37 ;  /* 0x000000252e297220 */ /* 0x000fe20000410000 */
[----:B------:R-:W-:-:S02]  /*14c40*/  HADD2.F32 R38, -RZ, R39.H0_H0 ;  /* 0x20000027ff267230 */ /* 0x000fc40000004100 */
[----:B------:R-:W-:Y:S01]  /*14c50*/  FMUL.FTZ R37, R40, R37 ;  /* 0x0000002528257220 */ /* 0x000fe20000410000 */
[----:B------:R-:W-:Y:S01]  /*14c60*/  HADD2.F32 R44, -RZ, R42.H0_H0 ;  /* 0x2000002aff2c7230 */ /* 0x000fe20000004100 */
[----:B------:R-:W-:Y:S01]  /*14c70*/  F2FP.SATFINITE.E4M3.F32.PACK_AB_MERGE_C R9, R35, R30, RZ ;  /* 0x0000001e2309723e */ /* 0x000fe200048070ff */
[----:B------:R-:W-:Y:S02]  /*14c80*/  HADD2.F32 R32, -RZ, R32.H1_H1 ;  /* 0x30000020ff207230 */ /* 0x000fe40000004100 */
[-C--:B------:R-:W-:Y:S01]  /*14c90*/  FMUL.FTZ R43, R48, R38.reuse ;  /* 0x00000026302b7220 */ /* 0x080fe20000410000 */
[----:B------:R-:W-:Y:S02]  /*14ca0*/  HADD2.F32 R36, -RZ, R34.H0_H0 ;  /* 0x20000022ff247230 */ /* 0x000fe40000004100 */
[----:B------:R-:W-:Y:S01]  /*14cb0*/  FMUL.FTZ R45, R44, R38 ;  /* 0x000000262c2d7220 */ /* 0x000fe20000410000 */
[----:B------:R-:W-:Y:S02]  /*14cc0*/  HADD2.F32 R39, -RZ, R39.H1_H1 ;  /* 0x30000027ff277230 */ /* 0x000fe40000004100 */
[-C--:B------:R-:W-:Y:S01]  /*14cd0*/  FFMA.FTZ R38, R40, R32.reuse, -R41 ;  /* 0x0000002028267223 */ /* 0x080fe20000010829 */
[----:B------:R-:W-:Y:S01]  /*14ce0*/  FFMA.FTZ R32, R46, R32, R37 ;  /* 0x000000202e207223 */ /* 0x000fe20000010025 */
[----:B------:R-:W-:-:S02]  /*14cf0*/  HADD2.F32 R46, -RZ, R47.H1_H1 ;  /* 0x3000002fff2e7230 */ /* 0x000fc40000004100 */
[-C--:B------:R-:W-:Y:S01]  /*14d00*/  FFMA.FTZ R43, R44, R36.reuse, -R43 ;  /* 0x000000242c2b7223 */ /* 0x080fe2000001082b */
[----:B------:R-:W-:Y:S02]  /*14d10*/  HADD2.F32 R42, -RZ, R42.H1_H1 ;  /* 0x3000002aff2a7230 */ /* 0x000fe40000004100 */
[----:B------:R-:W-:Y:S01]  /*14d20*/  FFMA.FTZ R45, R48, R36, R45 ;  /* 0x00000024302d7223 */ /* 0x000fe2000001002d */
[----:B------:R-:W-:Y:S02]  /*14d30*/  HADD2.F32 R34, -RZ, R34.H1_H1 ;  /* 0x30000022ff227230 */ /* 0x000fe40000004100 */
[-C--:B------:R-:W-:Y:S01]  /*14d40*/  FMUL.FTZ R37, R46, R39.reuse ;  /* 0x000000272e257220 */ /* 0x080fe20000410000 */
[----:B------:R-:W-:Y:S01]  /*14d50*/  F2FP.F16.E4M3.UNPACK_B R36, R12 ;  /* 0x0000000cff24723e */ /* 0x000fe200020006ff */
[C---:B------:R-:W-:Y:S01]  /*14d60*/  FMUL.FTZ R39, R42.reuse, R39 ;  /* 0x000000272a277220 */ /* 0x040fe20000410000 */
[----:B------:R-:W-:Y:S01]  /*14d70*/  F2FP.F16.E4M3.UNPACK_B R41, R20 ;  /* 0x00000014ff29723e */ /* 0x000fe200020006ff */
[----:B------:R-:W-:Y:S01]  /*14d80*/  FFMA.FTZ R40, R42, R34, -R37 ;  /* 0x000000222a287223 */ /* 0x000fe20000010825 */
[----:B------:R-:W-:-:S02]  /*14d90*/  HADD2.F32 R20, -RZ, R31.H0_H0 ;  /* 0x2000001fff147230 */ /* 0x000fc40000004100 */
[----:B------:R-:W-:Y:S01]  /*14da0*/  FFMA.FTZ R42, R46, R34, R39 ;  /* 0x000000222e2a7223 */ /* 0x000fe20000010027 */
[----:B------:R-:W-:Y:S01]  /*14db0*/  HADD2.F32 R34, -RZ, R36.H0_H0 ;  /* 0x20000024ff227230 */ /* 0x000fe20000004100 */
[-C--:B------:R-:W-:Y:S01]  /*14dc0*/  F2FP.F16.E4M3.UNPACK_B R48, R21.reuse.H1 ;  /* 0x00000015ff30723e */ /* 0x080fe200030006ff */
[----:B------:R-:W-:Y:S01]  /*14dd0*/  HADD2.F32 R44, -RZ, R41.H0_H0 ;  /* 0x20000029ff2c7230 */ /* 0x000fe20000004100 */
[----:B------:R-:W-:Y:S01]  /*14de0*/  F2FP.F16.E4M3.UNPACK_B R21, R21 ;  /* 0x00000015ff15723e */ /* 0x000fe200020006ff */
[----:B------:R-:W-:Y:S02]  /*14df0*/  HADD2.F32 R12, -RZ, R29.H0_H0 ;  /* 0x2000001dff0c7230 */ /* 0x000fe40000004100 */
[-C--:B------:R-:W-:Y:S01]  /*14e00*/  FMUL.FTZ R39, R34, R20.reuse ;  /* 0x0000001422277220 */ /* 0x080fe20000410000 */
[----:B------:R-:W-:Y:S02]  /*14e10*/  HADD2.F32 R47, -RZ, R41.H1_H1 ;  /* 0x30000029ff2f7230 */ /* 0x000fe40000004100 */
[----:B------:R-:W-:Y:S01]  /*14e20*/  FMUL.FTZ R37, R44, R20 ;  /* 0x000000142c257220 */ /* 0x000fe20000410000 */
[----:B------:R-:W-:-:S02]  /*14e30*/  HADD2.F32 R31, -RZ, R31.H1_H1 ;  /* 0x3000001fff1f7230 */ /* 0x000fc40000004100 */
[-C--:B------:R-:W-:Y:S01]  /*14e40*/  FFMA.FTZ R39, R44, R12.reuse, R39 ;  /* 0x0000000c2c277223 */ /* 0x080fe20000010027 */
[----:B------:R-:W-:Y:S01]  /*14e50*/  HADD2.F32 R41, -RZ, R36.H1_H1 ;  /* 0x30000024ff297230 */ /* 0x000fe20000004100 */
[----:B------:R-:W-:Y:S01]  /*14e60*/  F2FP.F16.E4M3.UNPACK_B R44, R13.H1 ;  /* 0x0000000dff2c723e */ /* 0x000fe200030006ff */
[----:B------:R-:W-:Y:S02]  /*14e70*/  HADD2.F32 R29, -RZ, R29.H1_H1 ;  /* 0x3000001dff1d7230 */ /* 0x000fe40000004100 */
[-C--:B------:R-:W-:Y:S01]  /*14e80*/  FMUL.FTZ R20, R47, R31.reuse ;  /* 0x0000001f2f147220 */ /* 0x080fe20000410000 */
[----:B------:R-:W-:Y:S01]  /*14e90*/  FFMA.FTZ R37, R34, R12, -R37 ;  /* 0x0000000c22257223 */ /* 0x000fe20000010825 */
[C---:B------:R-:W-:Y:S01]  /*14ea0*/  FMUL.FTZ R12, R41.reuse, R31 ;  /* 0x0000001f290c7220 */ /* 0x040fe20000410000 */
[----:B------:R-:W-:Y:S02]  /*14eb0*/  HADD2.F32 R50, -RZ, R48.H0_H0 ;  /* 0x20000030ff327230 */ /* 0x000fe40000004100 */
[----:B------:R-:W-:Y:S01]  /*14ec0*/  FFMA.FTZ R34, R41, R29, -R20 ;  /* 0x0000001d29227223 */ /* 0x000fe20000010814 */
[----:B------:R-:W-:-:S02]  /*14ed0*/  HADD2.F32 R20, -RZ, R28.H0_H0 ;  /* 0x2000001cff147230 */ /* 0x000fc40000004100 */
[----:B------:R-:W-:Y:S01]  /*14ee0*/  FFMA.FTZ R36, R47, R29, R12 ;  /* 0x0000001d2f247223 */ /* 0x000fe2000001000c */
[----:B------:R-:W-:Y:S01]  /*14ef0*/  HADD2.F32 R46, -RZ, R44.H0_H0 ;  /* 0x2000002cff2e7230 */ /* 0x000fe20000004100 */
[----:B------:R-:W-:Y:S01]  /*14f00*/  F2FP.SATFINITE.E4M3.F32.PACK_AB_MERGE_C R42, R42, R45, RZ ;  /* 0x0000002d2a2a723e */ /* 0x000fe200048070ff */
[----:B------:R-:W-:Y:S02]  /*14f10*/  HADD2.F32 R48, -RZ, R48.H1_H1 ;  /* 0x30000030ff307230 */ /* 0x000fe40000004100 */
[-C--:B------:R-:W-:Y:S01]  /*14f20*/  FMUL.FTZ R29, R50, R20.reuse ;  /* 0x00000014321d7220 */ /* 0x080fe20000410000 */
[----:B------:R-:W-:Y:S02]  /*14f30*/  HADD2.F32 R28, -RZ, R28.H1_H1 ;  /* 0x3000001cff1c7230 */ /* 0x000fe40000004100 */
[----:B------:R-:W-:Y:S01]  /*14f40*/  FMUL.FTZ R31, R46, R20 ;  /* 0x000000142e1f7220 */ /* 0x000fe20000410000 */
[----:B------:R-:W-:Y:S01]  /*14f50*/  HADD2.F32 R44, -RZ, R44.H1_H1 ;  /* 0x3000002cff2c7230 */ /* 0x000fe20000004100 */
[----:B------:R-:W-:Y:S01]  /*14f60*/  F2FP.F16.E4M3.UNPACK_B R20, R13 ;  /* 0x0000000dff14723e */ /* 0x000fe200020006ff */
[----:B------:R-:W-:-:S02]  /*14f70*/  HADD2.F32 R12, -RZ, R26.H0_H0 ;  /* 0x2000001aff0c7230 */ /* 0x000fc40000004100 */
[-C--:B------:R-:W-:Y:S01]  /*14f80*/  FMUL.FTZ R13, R48, R28.reuse ;  /* 0x0000001c300d7220 */ /* 0x080fe20000410000 */
[----:B------:R-:W-:Y:S02]  /*14f90*/  HADD2.F32 R26, -RZ, R26.H1_H1 ;  /* 0x3000001aff1a7230 */ /* 0x000fe40000004100 */
[----:B------:R-:W-:Y:S01]  /*14fa0*/  FMUL.FTZ R41, R44, R28 ;  /* 0x0000001c2c297220 */ /* 0x000fe20000410000 */
[----:B------:R-:W-:Y:S02]  /*14fb0*/  HADD2.F32 R47, -RZ, R21.H0_H0 ;  /* 0x20000015ff2f7230 */ /* 0x000fe40000004100 */
[-C--:B------:R-:W-:Y:S01]  /*14fc0*/  FFMA.FTZ R29, R46, R12.reuse, -R29 ;  /* 0x0000000c2e1d7223 */ /* 0x080fe2000001081d */
[----:B------:R-:W-:Y:S01]  /*14fd0*/  FFMA.FTZ R31, R50, R12, R31 ;  /* 0x0000000c321f7223 */ /* 0x000fe2000001001f */
        /* <DEDUP_REMOVED lines=8> */
[----:B------:R-:W-:Y:S01]  /*15060*/  HADD2.F32 R13, -RZ, R7.H1_H1 ;  /* 0x30000007ff0d7230 */ /* 0x000fe20000004100 */
[----:B------:R-:W-:Y:S01]  /*15070*/  F2FP.SATFINITE.E4M3.F32.PACK_AB_MERGE_C R9, R32, R15, R9 ;  /* 0x0000000f2009723e */ /* 0x000fe20004807009 */
[----:B------:R-:W-:-:S02]  /*15080*/  HADD2.F32 R44, -RZ, R20.H1_H1 ;  /* 0x30000014ff2c7230 */ /* 0x000fc40000004100 */
[-C--:B------:R-:W-:Y:S01]  /*15090*/  FMUL.FTZ R20, R47, R12.reuse ;  /* 0x0000000c2f147220 */ /* 0x080fe20000410000 */
[--C-:B------:R-:W-:Y:S02]  /*150a0*/  HADD2.F32 R7, -RZ, R6.reuse.H0_H0 ;  /* 0x20000006ff077230 */ /* 0x100fe40000004100 */
[C---:B------:R-:W-:Y:S01]  /*150b0*/  FMUL.FTZ R12, R41.reuse, R12 ;  /* 0x0000000c290c7220 */ /* 0x040fe20000410000 */
[----:B------:R-:W-:Y:S02]  /*150c0*/  HADD2.F32 R6, -RZ, R6.H1_H1 ;  /* 0x30000006ff067230 */ /* 0x000fe40000004100 */
[-C--:B------:R-:W-:Y:S01]  /*150d0*/  FMUL.FTZ R21, R46, R13.reuse ;  /* 0x0000000d2e157220 */ /* 0x080fe20000410000 */
[C---:B------:R-:W-:Y:S01]  /*150e0*/  FMUL.FTZ R13, R44.reuse, R13 ;  /* 0x0000000d2c0d7220 */ /* 0x040fe20000410000 */
        /* <DEDUP_REMOVED lines=8> */
[----:B------:R-:W-:-:S03]  /*15170*/  F2FP.SATFINITE.E4M3.F32.PACK_AB_MERGE_C R11, R13, R12, R26 ;  /* 0x0000000c0d0b723e */ /* 0x000fc6000480701a */
[----:B------:R4:W-:Y:S04]  /*15180*/  STS.128 [R51+0x20400], R4 ;  /* 0x0204000433007388 */ /* 0x0009e80000000c00 */
[----:B------:R4:W-:Y:S02]  /*15190*/  STS.128 [R24+0x20400], R8 ;  /* 0x0204000818007388 */ /* 0x0009e40000000c00 */
.L_x_468:
[----:B------:R-:W-:Y:S05]  /*151a0*/  BSYNC B0 ;  /* 0x0000000000007941 */ /* 0x000fea0003800000 */
.L_x_449:
[----:B------:R-:W-:Y:S01]  /*151b0*/  @!PT LDS RZ, [RZ] ;  /* 0x00000000fffff984 */ /* 0x000fe20000000800 */
[----:B------:R-:W-:Y:S01]  /*151c0*/  @!PT LDS RZ, [RZ] ;  /* 0x00000000fffff984 */ /* 0x000fe20000000800 */
[----:B------:R-:W-:Y:S01]  /*151d0*/  @!PT LDS RZ, [RZ] ;  /* 0x00000000fffff984 */ /* 0x000fe20000000800 */
[----:B------:R-:W-:Y:S01]  /*151e0*/  @!PT LDS RZ, [RZ] ;  /* 0x00000000fffff984 */ /* 0x000fe20000000800 */
[----:B------:R0:W-:Y:S06]  /*151f0*/  MEMBAR.ALL.CTA ;  /* 0x0000000000007992 */ /* 0x0001ec0000008000 */
[----:B0-----:R-:W0:Y:S01]  /*15200*/  FENCE.VIEW.ASYNC.S ;  /* 0x00000000000073c6 */ /* 0x001e220000000000 */
[----:B------:R-:W-:Y:S05]  /*15210*/  WARPSYNC.ALL ;  /* 0x0000000000007948 */ /* 0x000fea0003800000 */
[----:B0-----:R-:W-:Y:S06]  /*15220*/  BAR.SYNC.DEFER_BLOCKING 0xd, 0x100 ;  /* 0x0344000000007b1d */ /* 0x001fec0000010000 */
.L_x_446:
[----:B------:R-:W-:-:S05]  /*15230*/  IMAD.U32 R0, RZ, RZ, UR46 ;  /* 0x0000002eff007e24 */ /* 0x000fca000f8e00ff */
[----:B------:R-:W-:-:S13]  /*15240*/  ISETP.NE.AND P0, PT, R0, 0x3, PT ;  /* 0x000000030000780c */ /* 0x000fda0003f05270 */
[----:B------:R-:W-:Y:S05]  /*15250*/  @!P0 BRA `(.L_x_482) ;  /* 0x0000000000048947 */ /* 0x000fea0003800000 */
[----:B------:R-:W-:Y:S01]  /*15260*/  BPT.TRAP 0x1 ;  /* 0x000000040000795c */ /* 0x000fe20000300000 */
.L_x_482:
[----:B------:R-:W-:Y:S01]  /*15270*/  IMAD R0, R152, 0x8, R22 ;  /* 0x0000000898007824 */ /* 0x000fe200078e0216 */
[----:B-1234-:R-:W-:-:S04]  /*15280*/  SHF.L.U32 R7, R235, 0x1f, RZ ;  /* 0x0000001feb077819 */ /* 0x01efc800000006ff */
[----:B------:R1:W2:Y:S01]  /*15290*/  SYNCS.PHASECHK.TRANS64.TRYWAIT P1, [R0+URZ+0x38830], R7 ;  /* 0x03883007000075a7 */ /* 0x0002a2000802017f */
[----:B------:R-:W-:Y:S05]  /*152a0*/  @!P0 BRA `(.L_x_483) ;  /* 0x0000000000048947 */ /* 0x000fea0003800000 */
[----:B------:R-:W-:Y:S01]  /*152b0*/  BPT.TRAP 0x1 ;  /* 0x000000040000795c */ /* 0x000fe20000300000 */
.L_x_483:
[----:B0-----:R-:W-:Y:S01]  /*152c0*/  IADD3 R3, R22, 0x28400, RZ ;  /* 0x0002840016037810 */ /* 0x001fe20007ffe0ff */
[----:B------:R-:W-:Y:S01]  /*152d0*/  IMAD.MOV.U32 R5, RZ, RZ, 0x40000040 ;  /* 0x40000040ff057424 */ /* 0x000fe200078e00ff */
[----:B------:R-:W-:Y:S02]  /*152e0*/  LOP3.LUT R4, R25, 0x10000, RZ, 0xfc, !PT ;  /* 0x0001000019047812 */ /* 0x000fe400078efcff */
[----:B------:R-:W-:-:S04]  /*152f0*/  SHF.R.U32.HI R3, RZ, 0x4, R3 ;  /* 0x00000004ff037819 */ /* 0x000fc80000011603 */
[----:B------:R-:W-:-:S04]  /*15300*/  LOP3.LUT R3, R3, 0x3fff, RZ, 0xc0, !PT ;  /* 0x00003fff03037812 */ /* 0x000fc800078ec0ff */
[----:B------:R-:W-:-:S05]  /*15310*/  LOP3.LUT R3, R3, 0x10000, RZ, 0xfc, !PT ;  /* 0x0001000003037812 */ /* 0x000fca00078efcff */
[----:B------:R0:W-:Y:S01]  /*15320*/  STL [R1+0x44], R3 ;  /* 0x0000440301007387 */ /* 0x0001e20000100800 */
[----:B--2---:R-:W-:Y:S05]  /*15330*/  @P1 BRA `(.L_x_484) ;  /* 0x0000000000081947 */ /* 0x004fea0003800000 */
[----:B------:R-:W2:Y:S02]  /*15340*/  SYNCS.PHASECHK.TRANS64.TRYWAIT P1, [R0+URZ+0x38830], R7 ;  /* 0x03883007000075a7 */ /* 0x000ea4000802017f */
[----:B--2---:R-:W-:Y:S05]  /*15350*/  @!P1 BRA `(.L_x_485) ;  /* 0x0000016c00e89947 */ /* 0x004fea0003800000 */
.L_x_484:
[----:B0-----:R-:W3:Y:S01]  /*15360*/  LDL R3, [R1+0x44] ;  /* 0x0000440001037983 */ /* 0x001ee20000100800 */
[----:B------:R-:W-:Y:S01]  /*15370*/  IMAD.MOV.U32 R9, RZ, RZ, 0x40000040 ;  /* 0x40000040ff097424 */ /* 0x000fe200078e00ff */
[----:B------:R-:W-:Y:S05]  /*15380*/  WARPSYNC.ALL ;  /* 0x0000000000007948 */ /* 0x000fea0003800000 */
[C---:B------:R-:W-:Y:S01]  /*15390*/  R2UR UR4, R4.reuse ;  /* 0x00000000040472ca */ /* 0x040fe200000e0000 */
[----:B-----5:R-:W-:Y:S01]  /*153a0*/  WARPGROUP.ARRIVE ;  /* 0x00000000000079c5 */ /* 0x020fe20000000000 */
[----:B------:R-:W-:Y:S01]  /*153b0*/  R2UR UR5, R5 ;  /* 0x00000000050572ca */ /* 0x000fe200000e0000 */
[C---:B------:R-:W-:Y:S01]  /*153c0*/  VIADD R88, R4.reuse, 0x2 ;  /* 0x0000000204587836 */ /* 0x040fe20000000000 */
[----:B------:R-:W-:Y:S01]  /*153d0*/  R2UR UR7, R9 ;  /* 0x00000000090772ca */ /* 0x000fe200000e0000 */
[----:B------:R-:W-:Y:S01]  /*153e0*/  IMAD.MOV.U32 R89, RZ, RZ, 0x40000040 ;  /* 0x40000040ff597424 */ /* 0x000fe200078e00ff */
[----:B------:R-:W-:Y:S01]  /*153f0*/  MOV R21, 0x40000040 ;  /* 0x4000004000157802 */ /* 0x000fe20000000f00 */
[----:B-12---:R-:W-:Y:S01]  /*15400*/  IMAD.MOV.U32 R7, RZ, RZ, 0x40000040 ;  /* 0x40000040ff077424 */ /* 0x006fe200078e00ff */
[C---:B------:R-:W-:Y:S01]  /*15410*/  IADD3 R10, R4.reuse, 0x402, RZ ;  /* 0x00000402040a7810 */ /* 0x040fe20007ffe0ff */
[C---:B------:R-:W-:Y:S01]  /*15420*/  VIADD R20, R4.reuse, 0x4 ;  /* 0x0000000404147836 */ /* 0x040fe20000000000 */
[----:B------:R0:W-:Y:S01]  /*15430*/  STL.64 [R1+0x28], R88 ;  /* 0x0000285801007387 */ /* 0x0001e20000100a00 */
[----:B------:R-:W-:-:S02]  /*15440*/  VIADD R14, R4, 0x6 ;  /* 0x00000006040e7836 */ /* 0x000fc40000000000 */
[----:B------:R-:W-:Y:S01]  /*15450*/  IMAD.MOV.U32 R15, RZ, RZ, 0x40000040 ;  /* 0x40000040ff0f7424 */ /* 0x000fe200078e00ff */
[----:B------:R1:W-:Y:S01]  /*15460*/  STL.64 [R1+0x20], R20 ;  /* 0x0000201401007387 */ /* 0x0003e20000100a00 */
[----:B------:R-:W-:Y:S02]  /*15470*/  VIADD R12, R4, 0x400 ;  /* 0x00000400040c7836 */ /* 0x000fe40000000000 */
[----:B------:R-:W-:Y:S01]  /*15480*/  IMAD.MOV.U32 R13, RZ, RZ, 0x40000040 ;  /* 0x40000040ff0d7424 */ /* 0x000fe200078e00ff */
[----:B------:R-:W-:Y:S01]  /*15490*/  STL.64 [R1+0x18], R14 ;  /* 0x0000180e01007387 */ /* 0x000fe20000100a00 */
[----:B------:R-:W-:-:S03]  /*154a0*/  IMAD.MOV.U32 R11, RZ, RZ, 0x40000040 ;  /* 0x40000040ff0b7424 */ /* 0x000fc600078e00ff */
[----:B------:R-:W-:Y:S04]  /*154b0*/  STL.64 [R1+0x8], R12 ;  /* 0x0000080c01007387 */ /* 0x000fe80000100a00 */
[----:B------:R2:W-:Y:S01]  /*154c0*/  STL.64 [R1], R10 ;  /* 0x0000000a01007387 */ /* 0x0005e20000100a00 */
[----:B---3--:R-:W-:-:S05]  /*154d0*/  IMAD R8, R152, 0x800, R3 ;  /* 0x0000080098087824 */ /* 0x008fca00078e0203 */
[C---:B------:R-:W-:Y:S02]  /*154e0*/  R2UR UR6, R8.reuse ;  /* 0x00000000080672ca */ /* 0x040fe400000e0000 */
[----:B------:R-:W-:-:S11]  /*154f0*/  IADD3 R6, R8, 0x2, RZ ;  /* 0x0000000208067810 */ /* 0x000fd60007ffe0ff */
[----:B------:R-:W-:Y:S01]  /*15500*/  QGMMA.64x128x32.F32.E4M3.E4M3 R24, gdesc[UR4], RZ, !UPT, gsb0 ;  /* 0x01e00000041879f3 */ /* 0x000fe2000c0008ff */
[----:B------:R-:W-:Y:S02]  /*15510*/  R2UR UR4, R88 ;  /* 0x00000000580472ca */ /* 0x000fe400000e0000 */
[----:B------:R-:W-:Y:S01]  /*15520*/  R2UR UR5, R89 ;  /* 0x00000000590572ca */ /* 0x000fe200000e0000 */
[----:B0-----:R-:W3:Y:S01]  /*15530*/  LDL R88, [R1+0x90] ;  /* 0x0000900001587983 */ /* 0x001ee20000100800 */
[----:B------:R-:W-:Y:S01]  /*15540*/  R2UR UR6, R6 ;  /* 0x00000000060672ca */ /* 0x000fe200000e0000 */
[----:B------:R-:W-:Y:S01]  /*15550*/  VIADD R6, R8, 0x4 ;  /* 0x0000000408067836 */ /* 0x000fe20000000000 */
[----:B------:R-:W-:Y:S01]  /*15560*/  R2UR UR7, R7 ;  /* 0x00000000070772ca */ /* 0x000fe200000e0000 */
[----:B------:R-:W-:Y:S01]  /*15570*/  IMAD.MOV.U32 R7, RZ, RZ, 0x40000040 ;  /* 0x40000040ff077424 */ /* 0x000fe200078e00ff */
[----:B------:R-:W-:Y:S02]  /*15580*/  WARPGROUP.DEPBAR.LE gsb0, 0x0 ;  /* 0x00008000000079c5 */ /* 0x000fe40000010000 */
[----:B------:R-:W-:-:S09]  /*15590*/  WARPGROUP.ARRIVE ;  /* 0x00000000000079c5 */ /* 0x000fd20000000000 */
[----:B------:R-:W-:Y:S01]  /*155a0*/  QGMMA.64x128x32.F32.E4M3.E4M3 R24, gdesc[UR4], R24, gsb0 ;  /* 0x01e00000041879f3 */ /* 0x000fe20008000818 */
[----:B------:R-:W-:Y:S02]  /*155b0*/  R2UR UR4, R20 ;  /* 0x00000000140472ca */ /* 0x000fe400000e0000 */
[----:B------:R-:W-:Y:S02]  /*155c0*/  R2UR UR5, R21 ;  /* 0x00000000150572ca */ /* 0x000fe400000e0000 */
[----:B------:R-:W-:Y:S01]  /*155d0*/  R2UR UR6, R6 ;  /* 0x00000000060672ca */ /* 0x000fe200000e0000 */
[----:B------:R-:W-:Y:S01]  /*155e0*/  VIADD R6, R8, 0x6 ;  /* 0x0000000608067836 */ /* 0x000fe20000000000 */
[----:B------:R-:W-:Y:S02]  /*155f0*/  R2UR UR7, R7 ;  /* 0x00000000070772ca */ /* 0x000fe400000e0000 */
[----:B------:R-:W-:Y:S01]  /*15600*/  MOV R7, 0x40000040 ;  /* 0x4000004000077802 */ /* 0x000fe20000000f00 */
[----:B------:R-:W-:-:S02]  /*15610*/  WARPGROUP.DEPBAR.LE gsb0, 0x0 ;  /* 0x00008000000079c5 */ /* 0x000fc40000010000 */
[----:B------:R-:W-:-:S08]  /*15620*/  WARPGROUP.ARRIVE ;  /* 0x00000000000079c5 */ /* 0x000fd00000000000 */
[----:B------:R-:W-:Y:S01]  /*15630*/  QGMMA.64x128x32.F32.E4M3.E4M3 R24, gdesc[UR4], R24, gsb0 ;  /* 0x01e00000041879f3 */ /* 0x000fe20008000818 */
[----:B------:R-:W-:Y:S02]  /*15640*/  R2UR UR4, R14 ;  /* 0x000000000e0472ca */ /* 0x000fe400000e0000 */
[----:B------:R-:W-:Y:S02]  /*15650*/  R2UR UR5, R15 ;  /* 0x000000000f0572ca */ /* 0x000fe400000e0000 */
        /* <DEDUP_REMOVED lines=18> */
[----:B------:R-:W-:Y:S02]  /*15780*/  R2UR UR6, R6 ;  /* 0x00000000060672ca */ /* 0x000fe400000e0000 */
[----:B------:R-:W-:Y:S01]  /*15790*/  R2UR UR7, R7 ;  /* 0x00000000070772ca */ /* 0x000fe200000e0000 */
[----:B------:R-:W-:Y:S01]  /*157a0*/  VIADD R236, R4, 0x404 ;  /* 0x0000040404ec7836 */ /* 0x000fe20000000000 */
[----:B------:R-:W-:Y:S01]  /*157b0*/  IADD3 R6, R8, 0x404, RZ ;  /* 0x0000040408067810 */ /* 0x000fe20007ffe0ff */
[----:B------:R-:W-:-:S02]  /*157c0*/  IMAD.MOV.U32 R237, RZ, RZ, 0x40000040 ;  /* 0x40000040ffed7424 */ /* 0x000fc400078e00ff */
[----:B------:R-:W-:Y:S01]  /*157d0*/  IMAD.MOV.U32 R7, RZ, RZ, 0x40000040 ;  /* 0x40000040ff077424 */ /* 0x000fe200078e00ff */
[----:B------:R-:W-:Y:S02]  /*157e0*/  WARPGROUP.DEPBAR.LE gsb0, 0x0 ;  /* 0x00008000000079c5 */ /* 0x000fe40000010000 */
[----:B------:R-:W-:-:S06]  /*157f0*/  WARPGROUP.ARRIVE ;  /* 0x00000000000079c5 */ /* 0x000fcc0000000000 */
[----:B------:R-:W-:Y:S01]  /*15800*/  QGMMA.64x128x32.F32.E4M3.E4M3 R24, gdesc[UR4], R24, gsb0 ;  /* 0x01e00000041879f3 */ /* 0x000fe20008000818 */
[----:B------:R-:W-:Y:S02]  /*15810*/  R2UR UR4, R236 ;  /* 0x00000000ec0472ca */ /* 0x000fe400000e0000 */
[----:B------:R-:W-:Y:S02]  /*15820*/  R2UR UR5, R237 ;  /* 0x00000000ed0572ca */ /* 0x000fe400000e0000 */
[----:B------:R-:W-:Y:S02]  /*15830*/  R2UR UR6, R6 ;  /* 0x00000000060672ca */ /* 0x000fe400000e0000 */
[----:B------:R-:W-:Y:S01]  /*15840*/  R2UR UR7, R7 ;  /* 0x00000000070772ca */ /* 0x000fe200000e0000 */
[----:B------:R-:W-:Y:S01]  /*15850*/  VIADD R6, R4, 0x406 ;  /* 0x0000040604067836 */ /* 0x000fe20000000000 */
[----:B------:R-:W-:Y:S01]  /*15860*/  MOV R7, 0x40000040 ;  /* 0x4000004000077802 */ /* 0x000fe20000000f00 */
[----:B------:R-:W-:-:S02]  /*15870*/  VIADD R8, R8, 0x406 ;  /* 0x0000040608087836 */ /* 0x000fc40000000000 */
        /* <DEDUP_REMOVED lines=8> */
[----:B------:R-:W-:Y:S02]  /*15900*/  WARPGROUP.DEPBAR.LE gsb0, 0x0 ;  /* 0x00008000000079c5 */ /* 0x000fe40000010000 */
[----:B------:R-:W-:-:S10]  /*15910*/  WARPGROUP.ARRIVE ;  /* 0x00000000000079c5 */ /* 0x000fd40000000000 */
[----:B------:R-:W-:Y:S01]  /*15920*/  QGMMA.64x128x32.F32.E4M3.E4M3 R24, gdesc[UR4], R24, gsb0 ;  /* 0x01e00000041879f3 */ /* 0x000fe20008000818 */
[----:B------:R-:W-:Y:S02]  /*15930*/  ULDC UR4, c[0x0][0x988] ;  /* 0x0002620000047ab9 */ /* 0x000fe40000000800 */
[----:B------:R-:W-:Y:S02]  /*15940*/  WARPGROUP.DEPBAR.LE gsb0, 0x0 ;  /* 0x00008000000079c5 */ /* 0x000fe40000010000 */
[C---:B------:R-:W-:Y:S01]  /*15950*/  FMUL.FTZ R3, R2.reuse, R24 ;  /* 0x0000001802037220 */ /* 0x040fe20000410000 */
[C---:B------:R-:W-:Y:S01]  /*15960*/  FMUL.FTZ R9, R2.reuse, R25 ;  /* 0x0000001902097220 */ /* 0x040fe20000410000 */
[C---:B-1----:R-:W-:Y:S01]  /*15970*/  FMUL.FTZ R20, R2.reuse, R34 ;  /* 0x0000002202147220 */ /* 0x042fe20000410000 */
[C---:B--2---:R-:W-:Y:S01]  /*15980*/  FMUL.FTZ R11, R2.reuse, R28 ;  /* 0x0000001c020b7220 */ /* 0x044fe20000410000 */
[C---:B------:R-:W-:Y:S01]  /*15990*/  FMUL.FTZ R25, R2.reuse, R36 ;  /* 0x0000002402197220 */ /* 0x040fe20000410000 */
[C---:B------:R-:W-:Y:S01]  /*159a0*/  FMUL.FTZ R36, R2.reuse, R47 ;  /* 0x0000002f02247220 */ /* 0x040fe20000410000 */
[----:B------:R-:W0:Y:S01]  /*159b0*/  MUFU.TANH R3, R3 ;  /* 0x0000000300037308 */ /* 0x000e220000002400 */
[C---:B------:R-:W-:Y:S01]  /*159c0*/  FMUL.FTZ R13, R2.reuse, R29 ;  /* 0x0000001d020d7220 */ /* 0x040fe20000410000 */
[----:B------:R-:W-:Y:S01]  /*159d0*/  FMUL.FTZ R47, R2, R57 ;  /* 0x00000039022f7220 */ /* 0x000fe20000410000 */
[----:B---3--:R-:W-:-:S05]  /*159e0*/  IADD3 R57, R126, 0x80, -R88 ;  /* 0x000000807e397810 */ /* 0x008fca0007ffe858 */
[----:B------:R-:W1:Y:S01]  /*159f0*/  MUFU.TANH R9, R9 ;  /* 0x0000000900097308 */ /* 0x000e620000002400 */
[C---:B------:R-:W-:Y:S01]  /*15a00*/  FMUL.FTZ R8, R2.reuse, R26 ;  /* 0x0000001a02087220 */ /* 0x040fe20000410000 */
[C---:B------:R-:W-:Y:S01]  /*15a10*/  FMUL.FTZ R24, R2.reuse, R35 ;  /* 0x0000002302187220 */ /* 0x040fe20000410000 */
[C---:B------:R-:W-:Y:S01]  /*15a20*/  FMUL.FTZ R15, R2.reuse, R32 ;  /* 0x00000020020f7220 */ /* 0x040fe20000410000 */
[----:B------:R-:W-:-:S04]  /*15a30*/  FMUL.FTZ R35, R2, R45 ;  /* 0x0000002d02237220 */ /* 0x000fc80000410000 */
[----:B------:R-:W2:Y:S01]  /*15a40*/  MUFU.TANH R20, R20 ;  /* 0x0000001400147308 */ /* 0x000ea20000002400 */
[----:B------:R-:W-:Y:S01]  /*15a50*/  FMUL.FTZ R45, R2, R56 ;  /* 0x00000038022d7220 */ /* 0x000fe20000410000 */
[----:B------:R-:W-:Y:S02]  /*15a60*/  IMAD R56, R118, -0x80, R57 ;  /* 0xffffff8076387824 */ /* 0x000fe400078e0239 */
[----:B------:R-:W-:-:S04]  /*15a70*/  FMUL.FTZ R10, R2, R27 ;  /* 0x0000001b020a7220 */ /* 0x000fc80000410000 */
[----:B------:R-:W3:Y:S01]  /*15a80*/  MUFU.TANH R11, R11 ;  /* 0x0000000b000b7308 */ /* 0x000ee20000002400 */
[C---:B------:R-:W-:Y:S01]  /*15a90*/  FMUL.FTZ R21, R2.reuse, R33 ;  /* 0x0000002102157220 */ /* 0x040fe20000410000 */
[C---:B------:R-:W-:Y:S01]  /*15aa0*/  FMUL.FTZ R14, R2.reuse, R31 ;  /* 0x0000001f020e7220 */ /* 0x040fe20000410000 */
[----:B------:R-:W-:-:S05]  /*15ab0*/  FMUL.FTZ R12, R2, R30 ;  /* 0x0000001e020c7220 */ /* 0x000fca0000410000 */
[----:B------:R-:W4:Y:S01]  /*15ac0*/  MUFU.TANH R13, R13 ;  /* 0x0000000d000d7308 */ /* 0x000f220000002400 */
[C---:B------:R-:W-:Y:S02]  /*15ad0*/  ISETP.GT.AND P4, PT, R56.reuse, RZ, PT ;  /* 0x000000ff3800720c */ /* 0x040fe40003f84270 */
[----:B------:R-:W-:-:S05]  /*15ae0*/  ISETP.GT.AND P5, PT, R56, 0x1, PT ;  /* 0x000000013800780c */ /* 0x000fca0003fa4270 */
[----:B------:R-:W4:Y:S01]  /*15af0*/  MUFU.TANH R8, R8 ;  /* 0x0000000800087308 */ /* 0x000f220000002400 */
[----:B------:R-:W-:Y:S01]  /*15b00*/  ISETP.GT.AND P3, PT, R56, 0x10, PT ;  /* 0x000000103800780c */ /* 0x000fe20003f64270 */
[----:B------:R-:W-:Y:S01]  /*15b10*/  FMUL.FTZ R33, R2, R44 ;  /* 0x0000002c02217220 */ /* 0x000fe20000410000 */
[----:B------:R-:W-:-:S05]  /*15b20*/  ISETP.GT.AND P1, PT, R56, 0x8, PT ;  /* 0x000000083800780c */ /* 0x000fca0003f24270 */
[----:B------:R-:W4:Y:S01]  /*15b30*/  MUFU.TANH R15, R15 ;  /* 0x0000000f000f7308 */ /* 0x000f220000002400 */
[----:B0-----:R-:W-:Y:S01]  /*15b40*/  FSEL R3, R3, -INF , P4 ;  /* 0xff80000003037808 */ /* 0x001fe20002000000 */
[C---:B------:R-:W-:Y:S01]  /*15b50*/  FMUL.FTZ R27, R2.reuse, R37 ;  /* 0x00000025021b7220 */ /* 0x040fe20000410000 */
[----:B-1----:R-:W-:Y:S01]  /*15b60*/  FSEL R9, R9, -INF , P5 ;  /* 0xff80000009097808 */ /* 0x002fe20002800000 */
[C---:B------:R-:W-:Y:S01]  /*15b70*/  FMUL.FTZ R31, R2.reuse, R41 ;  /* 0x00000029021f7220 */ /* 0x040fe20000410000 */
[----:B------:R-:W-:-:S03]  /*15b80*/  FMUL.FTZ R44, R2, R55 ;  /* 0x00000037022c7220 */ /* 0x000fc60000410000 */
[----:B------:R-:W0:Y:S01]  /*15b90*/  MUFU.TANH R10, R10 ;  /* 0x0000000a000a7308 */ /* 0x000e220000002400 */
[C---:B------:R-:W-:Y:S01]  /*15ba0*/  FMUL.FTZ R41, R2.reuse, R52 ;  /* 0x0000003402297220 */ /* 0x040fe20000410000 */
[C---:B------:R-:W-:Y:S01]  /*15bb0*/  FMUL.FTZ R55, R2.reuse, R65 ;  /* 0x0000004102377220 */ /* 0x040fe20000410000 */
[----:B------:R-:W-:Y:S01]  /*15bc0*/  FMUL.FTZ R52, R2, R63 ;  /* 0x0000003f02347220 */ /* 0x000fe20000410000 */
[----:B--2---:R-:W-:-:S04]  /*15bd0*/  FSEL R65, R20, -INF , P3 ;  /* 0xff80000014417808 */ /* 0x004fc80001800000 */
[----:B------:R-:W1:Y:S01]  /*15be0*/  MUFU.TANH R21, R21 ;  /* 0x0000001500157308 */ /* 0x000e620000002400 */
[----:B------:R-:W-:Y:S01]  /*15bf0*/  ISETP.GT.AND P2, PT, R56, 0x9, PT ;  /* 0x000000093800780c */ /* 0x000fe20003f44270 */
[----:B------:R-:W-:Y:S01]  /*15c00*/  FMUL.FTZ R29, R2, R40 ;  /* 0x00000028021d7220 */ /* 0x000fe20000410000 */
[----:B---3--:R-:W-:Y:S02]  /*15c10*/  FSEL R63, R11, -INF , P1 ;  /* 0xff8000000b3f7808 */ /* 0x008fe40000800000 */
[----:B------:R-:W-:-:S03]  /*15c20*/  FMNMX.FTZ R20, R3, R9, !PT ;  /* 0x0000000903147209 */ /* 0x000fc60007810000 */
[----:B------:R-:W2:Y:S01]  /*15c30*/  MUFU.TANH R14, R14 ;  /* 0x0000000e000e7308 */ /* 0x000ea20000002400 */
[----:B----4-:R-:W-:-:S07]  /*15c40*/  FSEL R13, R13, -INF , P2 ;  /* 0xff8000000d0d7808 */ /* 0x010fce0001000000 */
[----:B------:R-:W3:Y:S01]  /*15c50*/  MUFU.TANH R12, R12 ;  /* 0x0000000c000c7308 */ /* 0x000ee20000002400 */
[----:B------:R-:W-:Y:S01]  /*15c60*/  FMNMX.FTZ R20, R63, R20, !PT ;  /* 0x000000143f147209 */ /* 0x000fe20007810000 */
[----:B------:R-:W-:-:S06]  /*15c70*/  FMUL.FTZ R34, R2, R46 ;  /* 0x0000002e02227220 */ /* 0x000fcc0000410000 */
[----:B------:R-:W4:Y:S01]  /*15c80*/  MUFU.TANH R25, R25 ;  /* 0x0000001900197308 */ /* 0x000f220000002400 */
[C---:B------:R-:W-:Y:S01]  /*15c90*/  FMUL.FTZ R46, R2.reuse, R58 ;  /* 0x0000003a022e7220 */ /* 0x040fe20000410000 */
[----:B------:R-:W-:Y:S01]  /*15ca0*/  FMUL.FTZ R58, R2, R67 ;  /* 0x00000043023a7220 */ /* 0x000fe20000410000 */
[----:B------:R-:W-:-:S05]  /*15cb0*/  FSEL R57, R8, -INF , P4 ;  /* 0xff80000008397808 */ /* 0x000fca0002000000 */
[----:B------:R-:W4:Y:S01]  /*15cc0*/  MUFU.TANH R27, R27 ;  /* 0x0000001b001b7308 */ /* 0x000f220000002400 */
[----:B------:R-:W-:Y:S01]  /*15cd0*/  FMUL.FTZ R26, R2, R38 ;  /* 0x00000026021a7220 */ /* 0x000fe20000410000 */
[----:B------:R-:W-:Y:S02]  /*15ce0*/  ISETP.GT.AND P4, PT, R56, 0x11, PT ;  /* 0x000000113800780c */ /* 0x000fe40003f84270 */
[----:B------:R-:W-:Y:S02]  /*15cf0*/  FSEL R67, R15, -INF , P3 ;  /* 0xff8000000f437808 */ /* 0x000fe40001800000 */
[----:B------:R-:W-:Y:S02]  /*15d00*/  FMNMX.FTZ R20, R13, R20, !PT ;  /* 0x000000140d147209 */ /* 0x000fe40007810000 */
[----:B------:R-:W4:Y:S01]  /*15d10*/  MUFU.TANH R24, R24 ;  /* 0x0000001800187308 */ /* 0x000f220000002400 */
[----:B0-----:R-:W-:Y:S01]  /*15d20*/  FSEL R10, R10, -INF , P5 ;  /* 0xff8000000a0a7808 */ /* 0x001fe20002800000 */
[----:B------:R-:W-:Y:S01]  /*15d30*/  FMUL.FTZ R28, R2, R39 ;  /* 0x00000027021c7220 */ /* 0x000fe20000410000 */
[----:B------:R-:W-:-:S05]  /*15d40*/  ISETP.GT.AND P5, PT, R56, 0x18, PT ;  /* 0x000000183800780c */ /* 0x000fca0003fa4270 */
[----:B------:R-:W0:Y:S01]  /*15d50*/  MUFU.TANH R29, R29 ;  /* 0x0000001d001d7308 */ /* 0x000e220000002400 */
[----:B-1----:R-:W-:Y:S01]  /*15d60*/  FSEL R21, R21, -INF , P4 ;  /* 0xff80000015157808 */ /* 0x002fe20002000000 */
[C---:B------:R-:W-:Y:S01]  /*15d70*/  FMUL.FTZ R40, R2.reuse, R51 ;  /* 0x0000003302287220 */ /* 0x040fe20000410000 */
[----:B------:R-:W-:Y:S01]  /*15d80*/  FMNMX.FTZ R20, R67, R20, !PT ;  /* 0x0000001443147209 */ /* 0x000fe20007810000 */
[----:B------:R-:W-:Y:S01]  /*15d90*/  FMUL.FTZ R51, R2, R61 ;  /* 0x0000003d02337220 */ /* 0x000fe20000410000 */
[----:B--2---:R-:W-:-:S03]  /*15da0*/  FSEL R11, R14, -INF , P2 ;  /* 0xff8000000e0b7808 */ /* 0x004fc60001000000 */
[----:B------:R-:W1:Y:S01]  /*15db0*/  MUFU.TANH R31, R31 ;  /* 0x0000001f001f7308 */ /* 0x000e620000002400 */
[----:B---3--:R-:W-:Y:S01]  /*15dc0*/  FSEL R61, R12, -INF , P1 ;  /* 0xff8000000c3d7808 */ /* 0x008fe20000800000 */
[C---:B------:R-:W-:Y:S01]  /*15dd0*/  FMUL.FTZ R14, R2.reuse, R71 ;  /* 0x00000047020e7220 */ /* 0x040fe20000410000 */
[----:B------:R-:W-:Y:S01]  /*15de0*/  FMUL.FTZ R30, R2, R42 ;  /* 0x0000002a021e7220 */ /* 0x000fe20000410000 */
[----:B------:R-:W-:Y:S01]  /*15df0*/  ISETP.GT.AND P1, PT, R56, 0x19, PT ;  /* 0x000000193800780c */ /* 0x000fe20003f24270 */
[C---:B------:R-:W-:Y:S01]  /*15e00*/  FMUL.FTZ R37, R2.reuse, R48 ;  /* 0x0000003002257220 */ /* 0x040fe20000410000 */
[----:B----4-:R-:W-:Y:S02]  /*15e10*/  FSEL R71, R25, -INF , P5 ;  /* 0xff80000019477808 */ /* 0x010fe40002800000 */
[----:B------:R-:W-:Y:S01]  /*15e20*/  MUFU.TANH R26, R26 ;  /* 0x0000001a001a7308 */ /* 0x000fe20000002400 */
[----:B------:R-:W-:Y:S01]  /*15e30*/  FMNMX.FTZ R20, R21, R20, !PT ;  /* 0x0000001415147209 */ /* 0x000fe20007810000 */
[----:B------:R-:W-:Y:S01]  /*15e40*/  FMUL.FTZ R32, R2, R43 ;  /* 0x0000002b02207220 */ /* 0x000fe20000410000 */
[----:B------:R-:W-:-:S05]  /*15e50*/  ISETP.GT.AND P2, PT, R56, 0x20, PT ;  /* 0x000000203800780c */ /* 0x000fca0003f44270 */
[----:B------:R-:W2:Y:S01]  /*15e60*/  MUFU.TANH R33, R33 ;  /* 0x0000002100217308 */ /* 0x000ea20000002400 */
[----:B------:R-:W-:Y:S01]  /*15e70*/  FSEL R27, R27, -INF , P1 ;  /* 0xff8000001b1b7808 */ /* 0x000fe20000800000 */
[----:B------:R-:W-:Y:S01]  /*15e80*/  FMUL.FTZ R39, R2, R49 ;  /* 0x0000003102277220 */ /* 0x000fe20000410000 */
[----:B------:R-:W-:-:S05]  /*15e90*/  FMNMX.FTZ R20, R71, R20, !PT ;  /* 0x0000001447147209 */ /* 0x000fca0007810000 */
[----:B------:R-:W3:Y:S01]  /*15ea0*/  MUFU.TANH R28, R28 ;  /* 0x0000001c001c7308 */ /* 0x000ee20000002400 */
[----:B------:R-:W-:Y:S02]  /*15eb0*/  FSEL R15, R24, -INF , P4 ;  /* 0xff800000180f7808 */ /* 0x000fe40002000000 */
[----:B------:R-:W-:-:S05]  /*15ec0*/  ISETP.GT.AND P3, PT, R56, 0x21, PT ;  /* 0x000000213800780c */ /* 0x000fca0003f64270 */
[----:B------:R-:W4:Y:S01]  /*15ed0*/  MUFU.TANH R35, R35 ;  /* 0x0000002300237308 */ /* 0x000f220000002400 */
[----:B0-----:R-:W-:Y:S02]  /*15ee0*/  FSEL R91, R29, -INF , P2 ;  /* 0xff8000001d5b7808 */ /* 0x001fe40001000000 */
[----:B------:R-:W-:Y:S01]  /*15ef0*/  FMNMX.FTZ R24, R27, R20, !PT ;  /* 0x000000141b187209 */ /* 0x000fe20007810000 */
[----:B------:R-:W-:-:S04]  /*15f00*/  FMUL.FTZ R69, R2, R69 ;  /* 0x0000004502457220 */ /* 0x000fc80000410000 */
[----:B------:R-:W0:Y:S01]  /*15f10*/  MUFU.TANH R30, R30 ;  /* 0x0000001e001e7308 */ /* 0x000e220000002400 */
[----:B------:R-:W-:Y:S01]  /*15f20*/  ISETP.GT.AND P4, PT, R56, 0x28, PT ;  /* 0x000000283800780c */ /* 0x000fe20003f84270 */
[----:B------:R-:W-:Y:S01]  /*15f30*/  FMUL.FTZ R43, R2, R53 ;  /* 0x00000035022b7220 */ /* 0x000fe20000410000 */
[----:B-1----:R-:W-:-:S05]  /*15f40*/  FSEL R31, R31, -INF , P3 ;  /* 0xff8000001f1f7808 */ /* 0x002fca0001800000 */
[----:B------:R-:W1:Y:S01]  /*15f50*/  MUFU.TANH R37, R37 ;  /* 0x0000002500257308 */ /* 0x000e620000002400 */
[----:B------:R-:W-:Y:S01]  /*15f60*/  FMNMX.FTZ R24, R91, R24, !PT ;  /* 0x000000185b187209 */ /* 0x000fe20007810000 */
[----:B------:R-:W-:-:S06]  /*15f70*/  FMUL.FTZ R38, R2, R50 ;  /* 0x0000003202267220 */ /* 0x000fcc0000410000 */
[----:B------:R-:W1:Y:S01]  /*15f80*/  MUFU.TANH R32, R32 ;  /* 0x0000002000207308 */ /* 0x000e620000002400 */
[----:B--2---:R-:W-:Y:S02]  /*15f90*/  FSEL R93, R33, -INF , P4 ;  /* 0xff800000215d7808 */ /* 0x004fe40002000000 */
[----:B------:R-:W-:-:S05]  /*15fa0*/  FMNMX.FTZ R24, R31, R24, !PT ;  /* 0x000000181f187209 */ /* 0x000fca0007810000 */
[----:B------:R-:W2:Y:S01]  /*15fb0*/  MUFU.TANH R39, R39 ;  /* 0x0000002700277308 */ /* 0x000ea20000002400 */
[----:B---3--:R-:W-:-:S07]  /*15fc0*/  FSEL R25, R28, -INF , P1 ;  /* 0xff8000001c197808 */ /* 0x008fce0000800000 */
[----:B------:R-:W3:Y:S01]  /*15fd0*/  MUFU.TANH R34, R34 ;  /* 0x0000002200227308 */ /* 0x000ee20000002400 */
[----:B------:R-:W-:-:S07]  /*15fe0*/  ISETP.GT.AND P1, PT, R56, 0x30, PT ;  /* 0x000000303800780c */ /* 0x000fce0003f24270 */
[----:B------:R4:W-:Y:S01]  /*15ff0*/  MUFU.TANH R12, R69 ;  /* 0x00000045000c7308 */ /* 0x0009e20000002400 */
[----:B------:R-:W-:-:S07]  /*16000*/  FMNMX.FTZ R24, R93, R24, !PT ;  /* 0x000000185d187209 */ /* 0x000fce0007810000 */
[----:B------:R-:W3:Y:S01]  /*16010*/  MUFU.TANH R41, R41 ;  /* 0x0000002900297308 */ /* 0x000ee20000002400 */
[----:B----4-:R-:W-:Y:S02]  /*16020*/  FSEL R69, R26, -INF , P5 ;  /* 0xff8000001a457808 */ /* 0x010fe40002800000 */
[----:B------:R-:W-:-:S05]  /*16030*/  ISETP.GT.AND P5, PT, R56, 0x29, PT ;  /* 0x000000293800780c */ /* 0x000fca0003fa4270 */
[----:B------:R-:W4:Y:S01]  /*16040*/  MUFU.TANH R36, R36 ;  /* 0x0000002400247308 */ /* 0x000f220000002400 */
[----:B------:R-:W-:Y:S01]  /*16050*/  FSEL R35, R35, -INF , P5 ;  /* 0xff80000023237808 */ /* 0x000fe20002800000 */
[----:B------:R-:W-:Y:S01]  /*16060*/  FMUL.FTZ R42, R2, R54 ;  /* 0x00000036022a7220 */ /* 0x000fe20000410000 */
[----:B0-----:R-:W-:-:S05]  /*16070*/  FSEL R89, R30, -INF , P2 ;  /* 0xff8000001e597808 */ /* 0x001fca0001000000 */
[----:B------:R-:W0:Y:S01]  /*16080*/  MUFU.TANH R43, R43 ;  /* 0x0000002b002b7308 */ /* 0x000e220000002400 */
[----:B------:R-:W-:Y:S01]  /*16090*/  ISETP.GT.AND P2, PT, R56, 0x31, PT ;  /* 0x000000313800780c */ /* 0x000fe20003f44270 */
[----:B------:R-:W-:Y:S01]  /*160a0*/  FMUL.FTZ R49, R2, R60 ;  /* 0x0000003c02317220 */ /* 0x000fe20000410000 */
[----:B-1----:R-:W-:Y:S02]  /*160b0*/  FSEL R95, R37, -INF , P1 ;  /* 0xff800000255f7808 */ /* 0x002fe40000800000 */
[----:B------:R-:W-:-:S03]  /*160c0*/  FMNMX.FTZ R24, R35, R24, !PT ;  /* 0x0000001823187209 */ /* 0x000fc60007810000 */
[----:B------:R-:W1:Y:S01]  /*160d0*/  MUFU.TANH R38, R38 ;  /* 0x0000002600267308 */ /* 0x000e620000002400 */
[----:B------:R-:W-:Y:S02]  /*160e0*/  FSEL R29, R32, -INF , P3 ;  /* 0xff800000201d7808 */ /* 0x000fe40001800000 */
[----:B------:R-:W-:-:S05]  /*160f0*/  ISETP.GT.AND P3, PT, R56, 0x38, PT ;  /* 0x000000383800780c */ /* 0x000fca0003f64270 */
[----:B------:R-:W1:Y:S01]  /*16100*/  MUFU.TANH R45, R45 ;  /* 0x0000002d002d7308 */ /* 0x000e620000002400 */
[----:B--2---:R-:W-:Y:S02]  /*16110*/  FSEL R39, R39, -INF , P2 ;  /* 0xff80000027277808 */ /* 0x004fe40001000000 */
[----:B------:R-:W-:Y:S01]  /*16120*/  FMNMX.FTZ R26, R95, R24, !PT ;  /* 0x000000185f1a7209 */ /* 0x000fe20007810000 */
[----:B------:R-:W-:-:S04]  /*16130*/  FMUL.FTZ R125, R2, R73 ;  /* 0x00000049027d7220 */ /* 0x000fc80000410000 */
[----:B------:R-:W2:Y:S01]  /*16140*/  MUFU.TANH R40, R40 ;  /* 0x0000002800287308 */ /* 0x000ea20000002400 */
[----:B---3--:R-:W-:Y:S01]  /*16150*/  FSEL R73, R34, -INF , P4 ;  /* 0xff80000022497808 */ /* 0x008fe20002000000 */
[----:B------:R-:W-:Y:S01]  /*16160*/  FMUL.FTZ R53, R2, R64 ;  /* 0x0000004002357220 */ /* 0x000fe20000410000 */
[----:B------:R-:W-:-:S05]  /*16170*/  ISETP.GT.AND P4, PT, R56, 0x39, PT ;  /* 0x000000393800780c */ /* 0x000fca0003f84270 */
[----:B------:R-:W3:Y:S01]  /*16180*/  MUFU.TANH R47, R47 ;  /* 0x0000002f002f7308 */ /* 0x000ee20000002400 */
[----:B------:R-:W-:Y:S02]  /*16190*/  FSEL R41, R41, -INF , P3 ;  /* 0xff80000029297808 */ /* 0x000fe40001800000 */
[----:B------:R-:W-:-:S05]  /*161a0*/  FMNMX.FTZ R26, R39, R26, !PT ;  /* 0x0000001a271a7209 */ /* 0x000fca0007810000 */
[----:B------:R-:W3:Y:S01]  /*161b0*/  MUFU.TANH R42, R42 ;  /* 0x0000002a002a7308 */ /* 0x000ee20000002400 */
[----:B----4-:R-:W-:Y:S01]  /*161c0*/  FSEL R33, R36, -INF , P5 ;  /* 0xff80000024217808 */ /* 0x010fe20002800000 */
[----:B------:R-:W-:Y:S01]  /*161d0*/  FMUL.FTZ R48, R2, R59 ;  /* 0x0000003b02307220 */ /* 0x000fe20000410000 */
[----:B------:R-:W-:-:S05]  /*161e0*/  ISETP.GT.AND P5, PT, R56, 0x40, PT ;  /* 0x000000403800780c */ /* 0x000fca0003fa4270 */
[----:B------:R-:W4:Y:S01]  /*161f0*/  MUFU.TANH R49, R49 ;  /* 0x0000003100317308 */ /* 0x000f220000002400 */
[----:B0-----:R-:W-:Y:S02]  /*16200*/  FSEL R43, R43, -INF , P4 ;  /* 0xff8000002b2b7808 */ /* 0x001fe40002000000 */
[----:B------:R-:W-:Y:S01]  /*16210*/  FMNMX.FTZ R26, R41, R26, !PT ;  /* 0x0000001a291a7209 */ /* 0x000fe20007810000 */
[----:B------:R-:W-:-:S04]  /*16220*/  FMUL.FTZ R20, R2, R75 ;  /* 0x0000004b02147220 */ /* 0x000fc80000410000 */
[----:B------:R-:W0:Y:S01]  /*16230*/  MUFU.TANH R44, R44 ;  /* 0x0000002c002c7308 */ /* 0x000e220000002400 */
[----:B-1----:R-:W-:Y:S01]  /*16240*/  FSEL R75, R38, -INF , P1 ;  /* 0xff800000264b7808 */ /* 0x002fe20000800000 */
[----:B------:R-:W-:Y:S01]  /*16250*/  FMUL.FTZ R50, R2, R62 ;  /* 0x0000003e02327220 */ /* 0x000fe20000410000 */
[----:B------:R-:W-:-:S05]  /*16260*/  ISETP.GT.AND P1, PT, R56, 0x41, PT ;  /* 0x000000413800780c */ /* 0x000fca0003f24270 */
[----:B------:R-:W1:Y:S01]  /*16270*/  MUFU.TANH R51, R51 ;  /* 0x0000003300337308 */ /* 0x000e620000002400 */
[----:B------:R-:W-:Y:S01]  /*16280*/  FSEL R45, R45, -INF , P5 ;  /* 0xff8000002d2d7808 */ /* 0x000fe20002800000 */
[----:B------:R-:W-:Y:S01]  /*16290*/  FMUL.FTZ R59, R2, R68 ;  /* 0x00000044023b7220 */ /* 0x000fe20000410000 */
[----:B------:R-:W-:-:S05]  /*162a0*/  FMNMX.FTZ R28, R43, R26, !PT ;  /* 0x0000001a2b1c7209 */ /* 0x000fca0007810000 */
[----:B------:R-:W1:Y:S01]  /*162b0*/  MUFU.TANH R46, R46 ;  /* 0x0000002e002e7308 */ /* 0x000e620000002400 */
[----:B--2---:R-:W-:Y:S02]  /*162c0*/  FSEL R37, R40, -INF , P2 ;  /* 0xff80000028257808 */ /* 0x004fe40001000000 */
[----:B------:R-:W-:-:S05]  /*162d0*/  ISETP.GT.AND P2, PT, R56, 0x48, PT ;  /* 0x000000483800780c */ /* 0x000fca0003f44270 */
[----:B------:R-:W2:Y:S01]  /*162e0*/  MUFU.TANH R53, R53 ;  /* 0x0000003500357308 */ /* 0x000ea20000002400 */
[----:B---3--:R-:W-:Y:S02]  /*162f0*/  FSEL R47, R47, -INF , P1 ;  /* 0xff8000002f2f7808 */ /* 0x008fe40000800000 */
[----:B------:R-:W-:-:S05]  /*16300*/  FMNMX.FTZ R28, R45, R28, !PT ;  /* 0x0000001c2d1c7209 */ /* 0x000fca0007810000 */
[----:B------:R-:W3:Y:S01]  /*16310*/  MUFU.TANH R48, R48 ;  /* 0x0000003000307308 */ /* 0x000ee20000002400 */
[----:B------:R-:W-:Y:S01]  /*16320*/  FSEL R97, R42, -INF , P3 ;  /* 0xff8000002a617808 */ /* 0x000fe20001800000 */
[----:B------:R-:W-:Y:S01]  /*16330*/  FMUL.FTZ R54, R2, R66 ;  /* 0x0000004202367220 */ /* 0x000fe20000410000 */
[----:B------:R-:W-:-:S05]  /*16340*/  ISETP.GT.AND P3, PT, R56, 0x49, PT ;  /* 0x000000493800780c */ /* 0x000fca0003f64270 */
[----:B------:R-:W3:Y:S01]  /*16350*/  MUFU.TANH R55, R55 ;  /* 0x0000003700377308 */ /* 0x000ee20000002400 */
[----:B----4-:R-:W-:Y:S01]  /*16360*/  FSEL R105, R49, -INF , P2 ;  /* 0xff80000031697808 */ /* 0x010fe20001000000 */
[----:B------:R-:W-:Y:S01]  /*16370*/  FMUL.FTZ R131, R2, R72 ;  /* 0x0000004802837220 */ /* 0x000fe20000410000 */
[----:B------:R-:W-:-:S05]  /*16380*/  FMNMX.FTZ R28, R47, R28, !PT ;  /* 0x0000001c2f1c7209 */ /* 0x000fca0007810000 */
[----:B------:R-:W4:Y:S01]  /*16390*/  MUFU.TANH R50, R50 ;  /* 0x0000003200327308 */ /* 0x000f220000002400 */
[----:B0-----:R-:W-:Y:S02]  /*163a0*/  FSEL R99, R44, -INF , P4 ;  /* 0xff8000002c637808 */ /* 0x001fe40002000000 */
[----:B------:R-:W-:-:S05]  /*163b0*/  ISETP.GT.AND P4, PT, R56, 0x50, PT ;  /* 0x000000503800780c */ /* 0x000fca0003f84270 */
[----:B------:R-:W0:Y:S01]  /*163c0*/  MUFU.TANH R59, R59 ;  /* 0x0000003b003b7308 */ /* 0x000e220000002400 */
[----:B-1----:R-:W-:Y:S02]  /*163d0*/  FSEL R51, R51, -INF , P3 ;  /* 0xff80000033337808 */ /* 0x002fe40001800000 */
[----:B------:R-:W-:-:S05]  /*163e0*/  FMNMX.FTZ R28, R105, R28, !PT ;  /* 0x0000001c691c7209 */ /* 0x000fca0007810000 */
[----:B------:R-:W1:Y:S01]  /*163f0*/  MUFU.TANH R52, R52 ;  /* 0x0000003400347308 */ /* 0x000e620000002400 */
[----:B------:R-:W-:Y:S01]  /*16400*/  FSEL R101, R46, -INF , P5 ;  /* 0xff8000002e657808 */ /* 0x000fe20002800000 */
[----:B------:R-:W-:Y:S01]  /*16410*/  FMUL.FTZ R133, R2, R76 ;  /* 0x0000004c02857220 */ /* 0x000fe20000410000 */
[----:B------:R-:W-:Y:S02]  /*16420*/  ISETP.GT.AND P5, PT, R56, 0x51, PT ;  /* 0x000000513800780c */ /* 0x000fe40003fa4270 */
[----:B--2---:R-:W-:-:S03]  /*16430*/  FSEL R109, R53, -INF , P4 ;  /* 0xff800000356d7808 */ /* 0x004fc60002000000 */
[----:B------:R-:W2:Y:S01]  /*16440*/  MUFU.TANH R54, R54 ;  /* 0x0000003600367308 */ /* 0x000ea20000002400 */
[----:B------:R-:W-:Y:S01]  /*16450*/  FMNMX.FTZ R28, R51, R28, !PT ;  /* 0x0000001c331c7209 */ /* 0x000fe20007810000 */
[----:B------:R-:W-:Y:S01]  /*16460*/  FMUL.FTZ R70, R2, R70 ;  /* 0x0000004602467220 */ /* 0x000fe20000410000 */
[----:B---3--:R-:W-:-:S05]  /*16470*/  FSEL R103, R48, -INF , P1 ;  /* 0xff80000030677808 */ /* 0x008fca0000800000 */
[----:B------:R-:W3:Y:S01]  /*16480*/  MUFU.TANH R131, R131 ;  /* 0x0000008300837308 */ /* 0x000ee20000002400 */
[----:B------:R-:W-:Y:S01]  /*16490*/  ISETP.GT.AND P1, PT, R56, 0x58, PT ;  /* 0x000000583800780c */ /* 0x000fe20003f24270 */
[----:B------:R-:W-:Y:S01]  /*164a0*/  FMUL.FTZ R26, R2, R77 ;  /* 0x0000004d021a7220 */ /* 0x000fe20000410000 */
[----:B------:R-:W-:Y:S02]  /*164b0*/  FSEL R111, R55, -INF , P5 ;  /* 0xff800000376f7808 */ /* 0x000fe40002800000 */
[----:B------:R-:W-:-:S03]  /*164c0*/  FMNMX.FTZ R28, R109, R28, !PT ;  /* 0x0000001c6d1c7209 */ /* 0x000fc60007810000 */
[----:B------:R-:W3:Y:S01]  /*164d0*/  MUFU.TANH R58, R58 ;  /* 0x0000003a003a7308 */ /* 0x000ee20000002400 */
[----:B----4-:R-:W-:Y:S01]  /*164e0*/  FSEL R77, R50, -INF , P2 ;  /* 0xff800000324d7808 */ /* 0x010fe20001000000 */
[----:B------:R-:W-:Y:S01]  /*164f0*/  FMUL.FTZ R113, R2, R74 ;  /* 0x0000004a02717220 */ /* 0x000fe20000410000 */
[----:B------:R-:W-:-:S05]  /*16500*/  ISETP.GT.AND P2, PT, R56, 0x59, PT ;  /* 0x000000593800780c */ /* 0x000fca0003f44270 */
[----:B------:R-:W4:Y:S01]  /*16510*/  MUFU.TANH R125, R125 ;  /* 0x0000007d007d7308 */ /* 0x000f220000002400 */
[----:B0-----:R-:W-:Y:S01]  /*16520*/  FSEL R121, R59, -INF , P1 ;  /* 0xff8000003b797808 */ /* 0x001fe20000800000 */
[----:B------:R-:W-:Y:S01]  /*16530*/  FMUL.FTZ R80, R2, R80 ;  /* 0x0000005002507220 */ /* 0x000fe20000410000 */
[----:B------:R-:W-:-:S05]  /*16540*/  FMNMX.FTZ R28, R111, R28, !PT ;  /* 0x0000001c6f1c7209 */ /* 0x000fca0007810000 */
[----:B------:R-:W0:Y:S01]  /*16550*/  MUFU.TANH R8, R70 ;  /* 0x0000004600087308 */ /* 0x000e220000002400 */
[----:B-1----:R-:W-:Y:S02]  /*16560*/  FSEL R49, R52, -INF , P3 ;  /* 0xff80000034317808 */ /* 0x002fe40001800000 */
[----:B------:R-:W-:-:S05]  /*16570*/  ISETP.GT.AND P3, PT, R56, 0x60, PT ;  /* 0x000000603800780c */ /* 0x000fca0003f64270 */
[----:B------:R-:W1:Y:S01]  /*16580*/  MUFU.TANH R133, R133 ;  /* 0x0000008500857308 */ /* 0x000e620000002400 */
[----:B------:R-:W-:Y:S02]  /*16590*/  FSEL R123, R12, -INF , P2 ;  /* 0xff8000000c7b7808 */ /* 0x000fe40001000000 */
[----:B------:R-:W-:-:S05]  /*165a0*/  FMNMX.FTZ R28, R121, R28, !PT ;  /* 0x0000001c791c7209 */ /* 0x000fca0007810000 */
[----:B------:R-:W1:Y:S01]  /*165b0*/  MUFU.TANH R14, R14 ;  /* 0x0000000e000e7308 */ /* 0x000e620000002400 */
[----:B--2---:R-:W-:Y:S01]  /*165c0*/  FSEL R107, R54, -INF , P4 ;  /* 0xff800000366b7808 */ /* 0x004fe20002000000 */
[C---:B------:R-:W-:Y:S01]  /*165d0*/  FMUL.FTZ R81, R2.reuse, R81 ;  /* 0x0000005102517220 */ /* 0x040fe20000410000 */
[----:B------:R-:W-:-:S05]  /*165e0*/  FMUL.FTZ R24, R2, R78 ;  /* 0x0000004e02187220 */ /* 0x000fca0000410000 */
[----:B------:R-:W2:Y:S01]  /*165f0*/  MUFU.TANH R26, R26 ;  /* 0x0000001a001a7308 */ /* 0x000ea20000002400 */
[----:B------:R-:W-:Y:S01]  /*16600*/  ISETP.GT.AND P4, PT, R56, 0x61, PT ;  /* 0x000000613800780c */ /* 0x000fe20003f84270 */
[----:B------:R-:W-:Y:S01]  /*16610*/  FMUL.FTZ R84, R2, R84 ;  /* 0x0000005402547220 */ /* 0x000fe20000410000 */
[----:B---3--:R-:W-:Y:S02]  /*16620*/  FSEL R131, R131, -INF , P3 ;  /* 0xff80000083837808 */ /* 0x008fe40001800000 */
[----:B------:R-:W-:-:S03]  /*16630*/  FMNMX.FTZ R28, R123, R28, !PT ;  /* 0x0000001c7b1c7209 */ /* 0x000fc60007810000 */
[----:B------:R-:W3:Y:S01]  /*16640*/  MUFU.TANH R113, R113 ;  /* 0x0000007100717308 */ /* 0x000ee20000002400 */
[----:B------:R-:W-:Y:S02]  /*16650*/  FSEL R53, R58, -INF , P5 ;  /* 0xff8000003a357808 */ /* 0x000fe40002800000 */
[----:B------:R-:W-:-:S05]  /*16660*/  ISETP.GT.AND P5, PT, R56, 0x68, PT ;  /* 0x000000683800780c */ /* 0x000fca0003fa4270 */
[----:B------:R-:W3:Y:S01]  /*16670*/  MUFU.TANH R80, R80 ;  /* 0x0000005000507308 */ /* 0x000ee20000002400 */
[----:B----4-:R-:W-:Y:S02]  /*16680*/  FSEL R125, R125, -INF , P4 ;  /* 0xff8000007d7d7808 */ /* 0x010fe40002000000 */
[----:B------:R-:W-:-:S05]  /*16690*/  FMNMX.FTZ R28, R131, R28, !PT ;  /* 0x0000001c831c7209 */ /* 0x000fca0007810000 */
[----:B------:R-:W4:Y:S01]  /*166a0*/  MUFU.TANH R20, R20 ;  /* 0x0000001400147308 */ /* 0x000f220000002400 */
[----:B0-----:R-:W-:Y:S01]  /*166b0*/  FSEL R55, R8, -INF , P1 ;  /* 0xff80000008377808 */ /* 0x001fe20000800000 */
[----:B------:R-:W-:Y:S01]  /*166c0*/  FMUL.FTZ R85, R2, R85 ;  /* 0x0000005502557220 */ /* 0x000fe20000410000 */
[----:B------:R-:W-:-:S05]  /*166d0*/  ISETP.GT.AND P1, PT, R56, 0x69, PT ;  /* 0x000000693800780c */ /* 0x000fca0003f24270 */
[----:B------:R4:W0:Y:S01]  /*166e0*/  MUFU.TANH R119, R81 ;  /* 0x0000005100777308 */ /* 0x0008220000002400 */
[----:B-1----:R-:W-:Y:S02]  /*166f0*/  FSEL R133, R133, -INF , P5 ;  /* 0xff80000085857808 */ /* 0x002fe40002800000 */
[----:B------:R-:W-:Y:S02]  /*16700*/  FMNMX.FTZ R28, R125, R28, !PT ;  /* 0x0000001c7d1c7209 */ /* 0x000fe40007810000 */
[----:B------:R-:W-:-:S03]  /*16710*/  FSEL R59, R14, -INF , P2 ;  /* 0xff8000000e3b7808 */ /* 0x000fc60001000000 */
[----:B------:R-:W1:Y:S01]  /*16720*/  MUFU.TANH R24, R24 ;  /* 0x0000001800187308 */ /* 0x000e620000002400 */
[----:B------:R-:W-:Y:S02]  /*16730*/  FMNMX.FTZ R14, R57, R10, !PT ;  /* 0x0000000a390e7209 */ /* 0x000fe40007810000 */
[----:B------:R-:W-:-:S05]  /*16740*/  ISETP.GT.AND P2, PT, R56, 0x70, PT ;  /* 0x000000703800780c */ /* 0x000fca0003f44270 */
[----:B------:R-:W1:Y:S01]  /*16750*/  MUFU.TANH R84, R84 ;  /* 0x0000005400547308 */ /* 0x000e620000002400 */
[----:B--2---:R-:W-:Y:S02]  /*16760*/  FSEL R129, R26, -INF , P1 ;  /* 0xff8000001a817808 */ /* 0x004fe40000800000 */
[----:B------:R-:W-:Y:S02]  /*16770*/  FMNMX.FTZ R28, R133, R28, !PT ;  /* 0x0000001c851c7209 */ /* 0x000fe40007810000 */
[----:B------:R-:W-:-:S03]  /*16780*/  FMNMX.FTZ R14, R61, R14, !PT ;  /* 0x0000000e3d0e7209 */ /* 0x000fc60007810000 */
[----:B------:R1:W2:Y:S01]  /*16790*/  MUFU.TANH R115, R85 ;  /* 0x0000005500737308 */ /* 0x0002a20000002400 */
[----:B---3--:R-:W-:Y:S02]  /*167a0*/  FSEL R113, R113, -INF , P3 ;  /* 0xff80000071717808 */ /* 0x008fe40001800000 */
[----:B------:R-:W-:Y:S02]  /*167b0*/  ISETP.GT.AND P3, PT, R56, 0x71, PT ;  /* 0x000000713800780c */ /* 0x000fe40003f64270 */
[----:B------:R-:W-:Y:S02]  /*167c0*/  FSEL R127, R80, -INF , P2 ;  /* 0xff800000507f7808 */ /* 0x000fe40001000000 */
[----:B------:R-:W-:Y:S02]  /*167d0*/  FMNMX.FTZ R28, R129, R28, !PT ;  /* 0x0000001c811c7209 */ /* 0x000fe40007810000 */
[----:B------:R-:W-:Y:S02]  /*167e0*/  FMNMX.FTZ R14, R11, R14, !PT ;  /* 0x0000000e0b0e7209 */ /* 0x000fe40007810000 */
[----:B----4-:R-:W-:-:S02]  /*167f0*/  FSEL R81, R20, -INF , P4 ;  /* 0xff80000014517808 */ /* 0x010fc40002000000 */
[----:B------:R-:W-:Y:S02]  /*16800*/  ISETP.GT.AND P4, PT, R56, 0x78, PT ;  /* 0x000000783800780c */ /* 0x000fe40003f84270 */
[----:B0-----:R-:W-:Y:S02]  /*16810*/  FSEL R119, R119, -INF , P3 ;  /* 0xff80000077777808 */ /* 0x001fe40001800000 */
[----:B------:R-:W-:Y:S02]  /*16820*/  FMNMX.FTZ R28, R127, R28, !PT ;  /* 0x0000001c7f1c7209 */ /* 0x000fe40007810000 */
[----:B------:R-:W-:Y:S02]  /*16830*/  FMNMX.FTZ R14, R65, R14, !PT ;  /* 0x0000000e410e7209 */ /* 0x000fe40007810000 */
[----:B-1----:R-:W-:Y:S02]  /*16840*/  FSEL R85, R24, -INF , P5 ;  /* 0xff80000018557808 */ /* 0x002fe40002800000 */
[----:B------:R-:W-:-:S02]  /*16850*/  ISETP.GT.AND P5, PT, R56, 0x79, PT ;  /* 0x000000793800780c */ /* 0x000fc40003fa4270 */
[----:B------:R-:W-:Y:S02]  /*16860*/  FSEL R117, R84, -INF , P4 ;  /* 0xff80000054757808 */ /* 0x000fe40002000000 */
[----:B------:R-:W-:Y:S02]  /*16870*/  FMNMX.FTZ R28, R119, R28, !PT ;  /* 0x0000001c771c7209 */ /* 0x000fe40007810000 */
[----:B------:R-:W-:Y:S02]  /*16880*/  FMNMX.FTZ R14, R15, R14, !PT ;  /* 0x0000000e0f0e7209 */ /* 0x000fe40007810000 */
[----:B--2---:R-:W-:Y:S02]  /*16890*/  FSEL R115, R115, -INF , P5 ;  /* 0xff80000073737808 */ /* 0x004fe40002800000 */
[----:B------:R-:W-:Y:S02]  /*168a0*/  FMNMX.FTZ R28, R117, R28, !PT ;  /* 0x0000001c751c7209 */ /* 0x000fe40007810000 */
[----:B------:R-:W-:-:S02]  /*168b0*/  FMNMX.FTZ R14, R69, R14, !PT ;  /* 0x0000000e450e7209 */ /* 0x000fc40007810000 */
[----:B------:R-:W-:Y:S02]  /*168c0*/  FMNMX.FTZ R12, R115, R28, !PT ;  /* 0x0000001c730c7209 */ /* 0x000fe40007810000 */
[----:B------:R-:W-:-:S03]  /*168d0*/  FMNMX.FTZ R20, R25, R14, !PT ;  /* 0x0000000e19147209 */ /* 0x000fc60007810000 */
[----:B------:R-:W0:Y:S01]  /*168e0*/  SHFL.BFLY PT, R135, R12, 0x2, 0x1f ;  /* 0x0c401f000c877f89 */ /* 0x000e2200000e0000 */
[----:B------:R-:W-:-:S04]  /*168f0*/  FMNMX.FTZ R20, R89, R20, !PT ;  /* 0x0000001459147209 */ /* 0x000fc80007810000 */
[----:B------:R-:W-:-:S04]  /*16900*/  FMNMX.FTZ R20, R29, R20, !PT ;  /* 0x000000141d147209 */ /* 0x000fc80007810000 */
[----:B------:R-:W-:-:S04]  /*16910*/  FMNMX.FTZ R20, R73, R20, !PT ;  /* 0x0000001449147209 */ /* 0x000fc80007810000 */
[----:B------:R-:W-:-:S04]  /*16920*/  FMNMX.FTZ R20, R33, R20, !PT ;  /* 0x0000001421147209 */ /* 0x000fc80007810000 */
[----:B------:R-:W-:-:S04]  /*16930*/  FMNMX.FTZ R20, R75, R20, !PT ;  /* 0x000000144b147209 */ /* 0x000fc80007810000 */
[----:B------:R-:W-:Y:S02]  /*16940*/  FMNMX.FTZ R20, R37, R20, !PT ;  /* 0x0000001425147209 */ /* 0x000fe40007810000 */
[----:B0-----:R-:W-:Y:S02]  /*16950*/  FMNMX.FTZ R135, R12, R135, !PT ;  /* 0x000000870c877209 */ /* 0x001fe40007810000 */
[----:B------:R-:W-:-:S03]  /*16960*/  FMNMX.FTZ R20, R97, R20, !PT ;  /* 0x0000001461147209 */ /* 0x000fc60007810000 */
[----:B------:R-:W0:Y:S01]  /*16970*/  SHFL.BFLY PT, R8, R135, 0x1, 0x1f ;  /* 0x0c201f0087087f89 */ /* 0x000e2200000e0000 */
[----:B------:R-:W-:-:S04]  /*16980*/  FMNMX.FTZ R24, R99, R20, !PT ;  /* 0x0000001463187209 */ /* 0x000fc80007810000 */
[----:B------:R-:W-:-:S04]  /*16990*/  FMNMX.FTZ R24, R101, R24, !PT ;  /* 0x0000001865187209 */ /* 0x000fc80007810000 */
[----:B------:R-:W-:-:S04]  /*169a0*/  FMNMX.FTZ R24, R103, R24, !PT ;  /* 0x0000001867187209 */ /* 0x000fc80007810000 */
[----:B------:R-:W-:-:S04]  /*169b0*/  FMNMX.FTZ R24, R77, R24, !PT ;  /* 0x000000184d187209 */ /* 0x000fc80007810000 */
[----:B------:R-:W-:Y:S01]  /*169c0*/  FMNMX.FTZ R24, R49, R24, !PT ;  /* 0x0000001831187209 */ /* 0x000fe20007810000 */
[----:B------:R-:W-:-:S03]  /*169d0*/  FMUL.FTZ R28, R2, R79 ;  /* 0x0000004f021c7220 */ /* 0x000fc60000410000 */
[----:B------:R-:W-:Y:S01]  /*169e0*/  FMNMX.FTZ R24, R107, R24, !PT ;  /* 0x000000186b187209 */ /* 0x000fe20007810000 */
[----:B------:R-:W-:Y:S02]  /*169f0*/  IMAD.U32 R174, RZ, RZ, UR4 ;  /* 0x00000004ffae7e24 */ /* 0x000fe4000f8e00ff */
[C---:B------:R-:W-:Y:S01]  /*16a00*/  FMUL.FTZ R26, R2.reuse, R82 ;  /* 0x00000052021a7220 */ /* 0x040fe20000410000 */
[----:B0-----:R-:W-:Y:S02]  /*16a10*/  FMNMX.FTZ R175, R135, R8, !PT ;  /* 0x0000000887af7209 */ /* 0x001fe40007810000 */
[----:B------:R-:W-:Y:S01]  /*16a20*/  FMNMX.FTZ R24, R53, R24, !PT ;  /* 0x0000001835187209 */ /* 0x000fe20007810000 */
[----:B------:R-:W0:Y:S01]  /*16a30*/  MUFU.TANH R28, R28 ;  /* 0x0000001c001c7308 */ /* 0x000e220000002400 */
[----:B------:R-:W-:Y:S01]  /*16a40*/  FMUL.FTZ R30, R2, R83 ;  /* 0x00000053021e7220 */ /* 0x000fe20000410000 */
[----:B------:R-:W-:-:S01]  /*16a50*/  FFMA.FTZ R8, R175, R174, -8 ;  /* 0xc1000000af087423 */ /* 0x000fc200000100ae */
[----:B------:R-:W-:-:S02]  /*16a60*/  FMNMX.FTZ R24, R55, R24, !PT ;  /* 0x0000001837187209 */ /* 0x000fc40007810000 */
[----:B------:R-:W-:Y:S01]  /*16a70*/  FSETP.NEU.FTZ.AND P6, PT, R175, -INF , PT ;  /* 0xff800000af00780b */ /* 0x000fe20003fdd000 */
[----:B------:R-:W-:Y:S01]  /*16a80*/  FMUL.FTZ R32, R2, R86 ;  /* 0x0000005602207220 */ /* 0x000fe20000410000 */
[----:B------:R-:W-:Y:S01]  /*16a90*/  FMNMX.FTZ R36, R59, R24, !PT ;  /* 0x000000183b247209 */ /* 0x000fe20007810000 */
[----:B------:R-:W1:Y:S01]  /*16aa0*/  MUFU.TANH R26, R26 ;  /* 0x0000001a001a7308 */ /* 0x000e620000002400 */
[----:B------:R-:W-:Y:S01]  /*16ab0*/  FSEL R8, R8, RZ, P6 ;  /* 0x000000ff08087208 */ /* 0x000fe20003000000 */
[----:B------:R-:W-:Y:S01]  /*16ac0*/  FMUL.FTZ R34, R2, R87 ;  /* 0x0000005702227220 */ /* 0x000fe20000410000 */
[----:B------:R-:W-:-:S05]  /*16ad0*/  FMNMX.FTZ R36, R113, R36, !PT ;  /* 0x0000002471247209 */ /* 0x000fca0007810000 */
[----:B------:R-:W2:Y:S01]  /*16ae0*/  MUFU.TANH R30, R30 ;  /* 0x0000001e001e7308 */ /* 0x000ea20000002400 */
[----:B------:R-:W-:-:S01]  /*16af0*/  FFMA.FTZ R12, R13, R174, -R8 ;  /* 0x000000ae0d0c7223 */ /* 0x000fc20000010808 */
[--C-:B------:R-:W-:Y:S01]  /*16b00*/  FFMA.FTZ R13, R21, R174, -R8.reuse ;  /* 0x000000ae150d7223 */ /* 0x100fe20000010808 */
[----:B------:R-:W-:Y:S01]  /*16b10*/  FMNMX.FTZ R36, R81, R36, !PT ;  /* 0x0000002451247209 */ /* 0x000fe20007810000 */
[-CC-:B------:R-:W-:Y:S01]  /*16b20*/  FFMA.FTZ R21, R27, R174.reuse, -R8.reuse ;  /* 0x000000ae1b157223 */ /* 0x180fe20000010808 */
[----:B------:R-:W-:-:S03]  /*16b30*/  FFMA.FTZ R27, R31, R174, -R8 ;  /* 0x000000ae1f1b7223 */ /* 0x000fc60000010808 */
[----:B------:R-:W3:Y:S01]  /*16b40*/  MUFU.TANH R32, R32 ;  /* 0x0000002000207308 */ /* 0x000ee20000002400 */
[----:B------:R-:W-:-:S01]  /*16b50*/  FFMA.FTZ R31, R39, R174, -R8 ;  /* 0x000000ae271f7223 */ /* 0x000fc20000010808 */
[----:B0-----:R-:W-:Y:S02]  /*16b60*/  FSEL R39, R28, -INF , P1 ;  /* 0xff8000001c277808 */ /* 0x001fe40000800000 */
[----:B------:R-:W-:Y:S01]  /*16b70*/  FMNMX.FTZ R36, R85, R36, !PT ;  /* 0x0000002455247209 */ /* 0x000fe20007810000 */
[----:B------:R-:W-:-:S03]  /*16b80*/  FFMA.FTZ R38, R41, R174, -R8 ;  /* 0x000000ae29267223 */ /* 0x000fc60000010808 */
[----:B------:R-:W0:Y:S01]  /*16b90*/  MUFU.TANH R34, R34 ;  /* 0x0000002200227308 */ /* 0x000e220000002400 */
[----:B------:R-:W-:-:S01]  /*16ba0*/  FFMA.FTZ R41, R43, R174, -R8 ;  /* 0x000000ae2b297223 */ /* 0x000fc20000010808 */
[----:B-1----:R-:W-:Y:S01]  /*16bb0*/  FSEL R43, R26, -INF , P2 ;  /* 0xff8000001a2b7808 */ /* 0x002fe20001000000 */
[----:B------:R-:W-:-:S01]  /*16bc0*/  FFMA.FTZ R228, R3, R174, -R8 ;  /* 0x000000ae03e47223 */ /* 0x000fc20000010808 */
[----:B------:R-:W-:Y:S01]  /*16bd0*/  FMNMX.FTZ R36, R39, R36, !PT ;  /* 0x0000002427247209 */ /* 0x000fe20007810000 */
[----:B------:R-:W-:-:S01]  /*16be0*/  FFMA.FTZ R3, R9, R174, -R8 ;  /* 0x000000ae09037223 */ /* 0x000fc20000010808 */
[--C-:B------:R-:W-:Y:S01]  /*16bf0*/  FFMA.FTZ R9, R63, R174, -R8.reuse ;  /* 0x000000ae3f097223 */ /* 0x100fe20000010808 */
[----:B--2---:R-:W-:Y:S02]  /*16c00*/  FSEL R63, R30, -INF , P3 ;  /* 0xff8000001e3f7808 */ /* 0x004fe40001800000 */
[----:B------:R-:W-:Y:S01]  /*16c10*/  FMNMX.FTZ R36, R43, R36, !PT ;  /* 0x000000242b247209 */ /* 0x000fe20007810000 */
[----:B------:R-:W-:-:S01]  /*16c20*/  FFMA.FTZ R230, R67, R174, -R8 ;  /* 0x000000ae43e67223 */ /* 0x000fc20000010808 */
[----:B---3--:R-:W-:-:S02]  /*16c30*/  FSEL R67, R32, -INF , P4 ;  /* 0xff80000020437808 */ /* 0x008fc40002000000 */
[----:B------:R-:W-:Y:S01]  /*16c40*/  FMNMX.FTZ R36, R63, R36, !PT ;  /* 0x000000243f247209 */ /* 0x000fe20007810000 */
[--C-:B------:R-:W-:Y:S01]  /*16c50*/  FFMA.FTZ R224, R91, R174, -R8.reuse ;  /* 0x000000ae5be07223 */ /* 0x100fe20000010808 */
[----:B0-----:R-:W-:Y:S02]  /*16c60*/  FSEL R91, R34, -INF , P5 ;  /* 0xff800000225b7808 */ /* 0x001fe40002800000 */
[----:B------:R-:W-:Y:S01]  /*16c70*/  FMNMX.FTZ R36, R67, R36, !PT ;  /* 0x0000002443247209 */ /* 0x000fe20007810000 */
[----:B------:R-:W-:-:S03]  /*16c80*/  FFMA.FTZ R216, R45, R174, -R8 ;  /* 0x000000ae2dd87223 */ /* 0x000fc60000010808 */
[----:B------:R-:W-:Y:S01]  /*16c90*/  FMNMX.FTZ R36, R91, R36, !PT ;  /* 0x000000245b247209 */ /* 0x000fe20007810000 */
[----:B------:R-:W-:-:S04]  /*16ca0*/  FFMA.FTZ R45, R47, R174, -R8 ;  /* 0x000000ae2f2d7223 */ /* 0x000fc80000010808 */
[----:B------:R-:W0:Y:S02]  /*16cb0*/  SHFL.BFLY PT, R47, R36, 0x2, 0x1f ;  /* 0x0c401f00242f7f89 */ /* 0x000e2400000e0000 */
[----:B0-----:R-:W-:-:S05]  /*16cc0*/  FMNMX.FTZ R47, R36, R47, !PT ;  /* 0x0000002f242f7209 */ /* 0x001fca0007810000 */
[----:B------:R-:W0:Y:S02]  /*16cd0*/  SHFL.BFLY PT, R26, R47, 0x1, 0x1f ;  /* 0x0c201f002f1a7f89 */ /* 0x000e2400000e0000 */
[----:B0-----:R-:W-:-:S04]  /*16ce0*/  FMNMX.FTZ R203, R47, R26, !PT ;  /* 0x0000001a2fcb7209 */ /* 0x001fc80007810000 */
[C---:B------:R-:W-:Y:S01]  /*16cf0*/  FSETP.NEU.FTZ.AND P1, PT, R203.reuse, -INF , PT ;  /* 0xff800000cb00780b */ /* 0x040fe20003f3d000 */
[----:B------:R-:W-:-:S05]  /*16d00*/  FFMA.FTZ R40, R203, R174, -8 ;  /* 0xc1000000cb287423 */ /* 0x000fca00000100ae */
[----:B------:R-:W-:-:S05]  /*16d10*/  FSEL R40, R40, RZ, P1 ;  /* 0x000000ff28287208 */ /* 0x000fca0000800000 */
[-CC-:B------:R-:W-:Y:S02]  /*16d20*/  FFMA.FTZ R42, R61, R174.reuse, -R40.reuse ;  /* 0x000000ae3d2a7223 */ /* 0x180fe40000010828 */
[----:B------:R-:W2:Y:S01]  /*16d30*/  LDL R61, [R1+0x14] ;  /* 0x00001400013d7983 */ /* 0x000ea20000100800 */
[----:B------:R-:W0:Y:S01]  /*16d40*/  S2R R88, SR_TID.X ;  /* 0x0000000000587919 */ /* 0x000e220000002100 */
[----:B------:R-:W-:-:S01]  /*16d50*/  FFMA.FTZ R229, R57, R174, -R40 ;  /* 0x000000ae39e57223 */ /* 0x000fc20000010828 */
[-CC-:B------:R-:W-:Y:S01]  /*16d60*/  FFMA.FTZ R10, R10, R174.reuse, -R40.reuse ;  /* 0x000000ae0a0a7223 */ /* 0x180fe20000010828 */
[----:B------:R-:W-:Y:S01]  /*16d70*/  MUFU.EX2 R228, R228 ;  /* 0x000000e400e47308 */ /* 0x000fe20000000800 */
[----:B------:R-:W-:-:S07]  /*16d80*/  FFMA.FTZ R11, R11, R174, -R40 ;  /* 0x000000ae0b0b7223 */ /* 0x000fce0000010828 */
[----:B------:R-:W1:Y:S01]  /*16d90*/  MUFU.EX2 R3, R3 ;  /* 0x0000000300037308 */ /* 0x000e620000000800 */
[----:B------:R-:W-:-:S07]  /*16da0*/  FFMA.FTZ R231, R65, R174, -R40 ;  /* 0x000000ae41e77223 */ /* 0x000fce0000010828 */
[----:B------:R-:W-:Y:S08]  /*16db0*/  MUFU.EX2 R229, R229 ;  /* 0x000000e500e57308 */ /* 0x000ff00000000800 */
[----:B------:R-:W3:Y:S01]  /*16dc0*/  MUFU.EX2 R10, R10 ;  /* 0x0000000a000a7308 */ /* 0x000ee20000000800 */
[----:B------:R-:W-:-:S07]  /*16dd0*/  FFMA.FTZ R36, R15, R174, -R40 ;  /* 0x000000ae0f247223 */ /* 0x000fce0000010828 */
[----:B------:R-:W4:Y:S08]  /*16de0*/  MUFU.EX2 R9, R9 ;  /* 0x0000000900097308 */ /* 0x000f300000000800 */
[----:B------:R-:W4:Y:S01]  /*16df0*/  MUFU.EX2 R42, R42 ;  /* 0x0000002a002a7308 */ /* 0x000f220000000800 */
[----:B------:R-:W-:-:S07]  /*16e00*/  FFMA.FTZ R15, R69, R174, -R40 ;  /* 0x000000ae450f7223 */ /* 0x000fce0000010828 */
[----:B------:R-:W4:Y:S01]  /*16e10*/  MUFU.EX2 R12, R12 ;  /* 0x0000000c000c7308 */ /* 0x000f220000000800 */
[----:B------:R-:W-:-:S07]  /*16e20*/  FFMA.FTZ R71, R71, R174, -R8 ;  /* 0x000000ae47477223 */ /* 0x000fce0000010808 */
[----:B------:R-:W4:Y:S01]  /*16e30*/  MUFU.EX2 R11, R11 ;  /* 0x0000000b000b7308 */ /* 0x000f220000000800 */
[----:B------:R-:W-:-:S01]  /*16e40*/  FFMA.FTZ R44, R37, R174, -R40 ;  /* 0x000000ae252c7223 */ /* 0x000fc20000010828 */
[----:B0-----:R-:W-:Y:S01]  /*16e50*/  LOP3.LUT R60, R88, 0x7f, RZ, 0xc0, !PT ;  /* 0x0000007f583c7812 */ /* 0x001fe200078ec0ff */
[----:B-1----:R-:W-:-:S05]  /*16e60*/  FADD.FTZ R56, R228, R3 ;  /* 0x00000003e4387221 */ /* 0x002fca0000010000 */
[----:B------:R-:W0:Y:S01]  /*16e70*/  MUFU.EX2 R230, R230 ;  /* 0x000000e600e67308 */ /* 0x000e220000000800 */
[----:B---3--:R-:W-:-:S01]  /*16e80*/  FADD.FTZ R37, R229, R10 ;  /* 0x0000000ae5257221 */ /* 0x008fc20000010000 */
[----:B------:R-:W-:-:S06]  /*16e90*/  FFMA.FTZ R46, R25, R174, -R40 ;  /* 0x000000ae192e7223 */ /* 0x000fcc0000010828 */
[----:B------:R-:W1:Y:S01]  /*16ea0*/  MUFU.EX2 R231, R231 ;  /* 0x000000e700e77308 */ /* 0x000e620000000800 */
[----:B------:R-:W-:-:S01]  /*16eb0*/  FFMA.FTZ R54, R49, R174, -R40 ;  /* 0x000000ae31367223 */ /* 0x000fc20000010828 */
[----:B------:R-:W-:Y:S01]  /*16ec0*/  ISETP.NE.AND P1, PT, R60, RZ, PT ;  /* 0x000000ff3c00720c */ /* 0x000fe20003f25270 */
[----:B----4-:R-:W-:-:S05]  /*16ed0*/  FADD.FTZ R49, R9, R56 ;  /* 0x0000003809317221 */ /* 0x010fca0000010000 */
[----:B------:R-:W3:Y:S01]  /*16ee0*/  MUFU.EX2 R13, R13 ;  /* 0x0000000d000d7308 */ /* 0x000ee20000000800 */
[----:B------:R-:W-:-:S01]  /*16ef0*/  FADD.FTZ R56, R42, R37 ;  /* 0x000000252a387221 */ /* 0x000fc20000010000 */
[----:B------:R-:W-:-:S06]  /*16f00*/  FFMA.FTZ R225, R89, R174, -R40 ;  /* 0x000000ae59e17223 */ /* 0x000fcc0000010828 */
[----:B------:R-:W4:Y:S01]  /*16f10*/  MUFU.EX2 R36, R36 ;  /* 0x0000002400247308 */ /* 0x000f220000000800 */
[----:B------:R-:W-:-:S01]  /*16f20*/  FADD.FTZ R49, R12, R49 ;  /* 0x000000310c317221 */ /* 0x000fc20000010000 */
[----:B------:R-:W-:-:S06]  /*16f30*/  FADD.FTZ R56, R11, R56 ;  /* 0x000000380b387221 */ /* 0x000fcc0000010000 */
[----:B------:R-:W4:Y:S08]  /*16f40*/  MUFU.EX2 R14, R71 ;  /* 0x00000047000e7308 */ /* 0x000f300000000800 */
[----:B------:R-:W4:Y:S01]  /*16f50*/  MUFU.EX2 R15, R15 ;  /* 0x0000000f000f7308 */ /* 0x000f220000000800 */
[----:B0-----:R-:W-:-:S01]  /*16f60*/  FADD.FTZ R58, R230, R49 ;  /* 0x00000031e63a7221 */ /* 0x001fc20000010000 */
[----:B-1----:R-:W-:-:S06]  /*16f70*/  FADD.FTZ R49, R231, R56 ;  /* 0x00000038e7317221 */ /* 0x002fcc0000010000 */
[----:B------:R-:W-:Y:S01]  /*16f80*/  MUFU.EX2 R21, R21 ;  /* 0x0000001500157308 */ /* 0x000fe20000000800 */
[----:B------:R-:W-:-:S07]  /*16f90*/  FFMA.FTZ R25, R73, R174, -R40 ;  /* 0x000000ae49197223 */ /* 0x000fce0000010828 */
[----:B------:R-:W0:Y:S01]  /*16fa0*/  MUFU.EX2 R46, R46 ;  /* 0x0000002e002e7308 */ /* 0x000e220000000800 */
[----:B------:R-:W-:-:S07]  /*16fb0*/  FFMA.FTZ R93, R93, R174, -R8 ;  /* 0x000000ae5d5d7223 */ /* 0x000fce0000010808 */
[----:B------:R1:W-:Y:S01]  /*16fc0*/  MUFU.EX2 R24, R38 ;  /* 0x0000002600187308 */ /* 0x0003e20000000800 */
[----:B---3--:R-:W-:-:S01]  /*16fd0*/  FADD.FTZ R57, R13, R58 ;  /* 0x0000003a0d397221 */ /* 0x008fc20000010000 */
[----:B------:R-:W-:-:S06]  /*16fe0*/  FFMA.FTZ R35, R35, R174, -R8 ;  /* 0x000000ae23237223 */ /* 0x000fcc0000010808 */
[----:B------:R-:W-:Y:S01]  /*16ff0*/  MUFU.EX2 R224, R224 ;  /* 0x000000e000e07308 */ /* 0x000fe20000000800 */
[----:B-1----:R-:W-:-:S01]  /*17000*/  FFMA.FTZ R38, R29, R174, -R40 ;  /* 0x000000ae1d267223 */ /* 0x002fc20000010828 */
[----:B------:R-:W-:Y:S02]  /*17010*/  @!P1 VIADD R0, R0, 0x38840 ;  /* 0x0003884000009836 */ /* 0x000fe40000000000 */
[----:B----4-:R-:W-:-:S04]  /*17020*/  FADD.FTZ R58, R36, R49 ;  /* 0x00000031243a7221 */ /* 0x010fc80000010000 */
[----:B------:R-:W1:Y:S01]  /*17030*/  MUFU.EX2 R225, R225 ;  /* 0x000000e100e17308 */ /* 0x000e620000000800 */
[----:B------:R-:W-:-:S01]  /*17040*/  FFMA.FTZ R50, R33, R174, -R40 ;  /* 0x000000ae21327223 */ /* 0x000fc20000010828 */
[----:B------:R-:W-:Y:S01]  /*17050*/  FFMA.FTZ R53, R53, R174, -R40 ;  /* 0x000000ae35357223 */ /* 0x000fe20000010828 */
[----:B------:R-:W-:-:S05]  /*17060*/  FADD.FTZ R60, R14, R57 ;  /* 0x000000390e3c7221 */ /* 0x000fca0000010000 */
[----:B------:R-:W-:Y:S01]  /*17070*/  MUFU.EX2 R27, R27 ;  /* 0x0000001b001b7308 */ /* 0x000fe20000000800 */
[----:B------:R-:W-:-:S01]  /*17080*/  FFMA.FTZ R226, R95, R174, -R8 ;  /* 0x000000ae5fe27223 */ /* 0x000fc20000010808 */
[----:B------:R-:W-:-:S06]  /*17090*/  FADD.FTZ R49, R15, R58 ;  /* 0x0000003a0f317221 */ /* 0x000fcc0000010000 */
[----:B------:R-:W3:Y:S01]  /*170a0*/  MUFU.EX2 R38, R38 ;  /* 0x0000002600267308 */ /* 0x000ee20000000800 */
[----:B------:R-:W-:-:S01]  /*170b0*/  FFMA.FTZ R227, R75, R174, -R40 ;  /* 0x000000ae4be37223 */ /* 0x000fc20000010828 */
[----:B------:R-:W-:-:S06]  /*170c0*/  @!P1 PRMT R37, RZ, 0x654, R0 ;  /* 0x00000654ff259816 */ /* 0x000fcc0000000000 */
[----:B------:R-:W4:Y:S01]  /*170d0*/  MUFU.EX2 R20, R93 ;  /* 0x0000005d00147308 */ /* 0x000f220000000800 */
[----:B0-----:R-:W-:-:S07]  /*170e0*/  FADD.FTZ R58, R46, R49 ;  /* 0x000000312e3a7221 */ /* 0x001fce0000010000 */
[----:B------:R-:W0:Y:S01]  /*170f0*/  MUFU.EX2 R25, R25 ;  /* 0x0000001900197308 */ /* 0x000e220000000800 */
[----:B-1----:R-:W-:-:S07]  /*17100*/  FADD.FTZ R49, R225, R58 ;  /* 0x0000003ae1317221 */ /* 0x002fce0000010000 */
[----:B------:R-:W1:Y:S01]  /*17110*/  MUFU.EX2 R35, R35 ;  /* 0x0000002300237308 */ /* 0x000e620000000800 */
[----:B------:R-:W-:-:S07]  /*17120*/  FFMA.FTZ R29, R97, R174, -R40 ;  /* 0x000000ae611d7223 */ /* 0x000fce0000010828 */
[----:B------:R3:W-:Y:S01]  /*17130*/  MUFU.EX2 R0, R53 ;  /* 0x0000003500007308 */ /* 0x0007e20000000800 */
[----:B------:R-:W-:-:S07]  /*17140*/  FFMA.FTZ R52, R99, R174, -R40 ;  /* 0x000000ae63347223 */ /* 0x000fce0000010828 */
[----:B------:R-:W-:Y:S01]  /*17150*/  MUFU.EX2 R31, R31 ;  /* 0x0000001f001f7308 */ /* 0x000fe20000000800 */
[----:B---3--:R-:W-:-:S01]  /*17160*/  FADD.FTZ R53, R21, R60 ;  /* 0x0000003c15357221 */ /* 0x008fc20000010000 */
[-CC-:B------:R-:W-:Y:S01]  /*17170*/  FFMA.FTZ R217, R101, R174.reuse, -R40.reuse ;  /* 0x000000ae65d97223 */ /* 0x180fe20000010828 */
[----:B------:R-:W-:-:S01]  /*17180*/  FFMA.FTZ R48, R103, R174, -R40 ;  /* 0x000000ae67307223 */ /* 0x000fc20000010828 */
[----:B------:R3:W-:Y:S04]  /*17190*/  @!P1 SYNCS.ARRIVE.TRANS64.RED.A1T0 RZ, [R37+URZ], RZ ;  /* 0x000000ff25ff99a7 */ /* 0x0007e8000810043f */
[----:B------:R-:W3:Y:S01]  /*171a0*/  MUFU.EX2 R50, R50 ;  /* 0x0000003200327308 */ /* 0x000ee20000000800 */
[----:B------:R-:W-:-:S01]  /*171b0*/  FADD.FTZ R60, R224, R53 ;  /* 0x00000035e03c7221 */ /* 0x000fc20000010000 */
[----:B------:R-:W-:-:S06]  /*171c0*/  FADD.FTZ R58, R38, R49 ;  /* 0x00000031263a7221 */ /* 0x000fcc0000010000 */
[----:B------:R-:W3:Y:S01]  /*171d0*/  MUFU.EX2 R226, R226 ;  /* 0x000000e200e27308 */ /* 0x000ee20000000800 */
[----:B------:R-:W-:-:S07]  /*171e0*/  FADD.FTZ R53, R27, R60 ;  /* 0x0000003c1b357221 */ /* 0x000fce0000010000 */
[----:B------:R-:W3:Y:S01]  /*171f0*/  MUFU.EX2 R227, R227 ;  /* 0x000000e300e37308 */ /* 0x000ee20000000800 */
[----:B----4-:R-:W-:-:S01]  /*17200*/  FADD.FTZ R60, R20, R53 ;  /* 0x00000035143c7221 */ /* 0x010fc20000010000 */
[----:B0-----:R-:W-:-:S06]  /*17210*/  FADD.FTZ R49, R25, R58 ;  /* 0x0000003a19317221 */ /* 0x001fcc0000010000 */
[----:B------:R-:W0:Y:S01]  /*17220*/  MUFU.EX2 R44, R44 ;  /* 0x0000002c002c7308 */ /* 0x000e220000000800 */
[----:B-1----:R-:W-:-:S01]  /*17230*/  FADD.FTZ R53, R35, R60 ;  /* 0x0000003c23357221 */ /* 0x002fc20000010000 */
[----:B---3--:R-:W-:-:S06]  /*17240*/  FADD.FTZ R58, R50, R49 ;  /* 0x00000031323a7221 */ /* 0x008fcc0000010000 */
[----:B------:R-:W1:Y:S01]  /*17250*/  MUFU.EX2 R29, R29 ;  /* 0x0000001d001d7308 */ /* 0x000e620000000800 */
[----:B------:R-:W-:-:S01]  /*17260*/  FFMA.FTZ R37, R55, R174, -R40 ;  /* 0x000000ae37257223 */ /* 0x000fc20000010828 */
[----:B------:R-:W-:-:S06]  /*17270*/  F2FP.SATFINITE.E4M3.F32.PACK_AB_MERGE_C R55, R12, R9, RZ ;  /* 0x000000090c37723e */ /* 0x000fcc00048070ff */
[----:B------:R-:W3:Y:S01]  /*17280*/  MUFU.EX2 R41, R41 ;  /* 0x0000002900297308 */ /* 0x000ee20000000800 */
[----:B------:R-:W-:-:S01]  /*17290*/  FADD.FTZ R60, R226, R53 ;  /* 0x00000035e23c7221 */ /* 0x000fc20000010000 */
[----:B------:R-:W-:-:S06]  /*172a0*/  FADD.FTZ R9, R227, R58 ;  /* 0x0000003ae3097221 */ /* 0x000fcc0000010000 */
[----:B------:R-:W4:Y:S01]  /*172b0*/  MUFU.EX2 R52, R52 ;  /* 0x0000003400347308 */ /* 0x000f220000000800 */
[----:B------:R-:W-:-:S01]  /*172c0*/  FFMA.FTZ R33, R77, R174, -R40 ;  /* 0x000000ae4d217223 */ /* 0x000fc20000010828 */
[----:B------:R-:W-:Y:S01]  /*172d0*/  FFMA.FTZ R30, R105, R174, -R8 ;  /* 0x000000ae691e7223 */ /* 0x000fe20000010808 */
[----:B------:R-:W-:Y:S01]  /*172e0*/  F2FP.SATFINITE.E4M3.F32.PACK_AB_MERGE_C R49, R21, R14, RZ ;  /* 0x0000000e1531723e */ /* 0x000fe200048070ff */
[----:B------:R-:W-:-:S04]  /*172f0*/  FADD.FTZ R21, R31, R60 ;  /* 0x0000003c1f157221 */ /* 0x000fc80000010000 */
[----:B------:R-:W4:Y:S01]  /*17300*/  MUFU.EX2 R217, R217 ;  /* 0x000000d900d97308 */ /* 0x000f220000000800 */
[----:B0-----:R-:W-:-:S01]  /*17310*/  FADD.FTZ R14, R44, R9 ;  /* 0x000000092c0e7221 */ /* 0x001fc20000010000 */
[----:B------:R-:W-:-:S06]  /*17320*/  FFMA.FTZ R93, R51, R174, -R8 ;  /* 0x000000ae335d7223 */ /* 0x000fcc0000010808 */
[----:B------:R-:W0:Y:S01]  /*17330*/  MUFU.EX2 R216, R216 ;  /* 0x000000d800d87308 */ /* 0x000e220000000800 */
[----:B------:R-:W-:Y:S01]  /*17340*/  F2FP.SATFINITE.E4M3.F32.PACK_AB_MERGE_C R35, R35, R20, RZ ;  /* 0x000000142323723e */ /* 0x000fe200048070ff */
[----:B------:R-:W-:Y:S01]  /*17350*/  FADD.FTZ R20, R24, R21 ;  /* 0x0000001518147221 */ /* 0x000fe20000010000 */
[----:B------:R-:W-:-:S05]  /*17360*/  F2FP.SATFINITE.E4M3.F32.PACK_AB_MERGE_C R42, R11, R42, RZ ;  /* 0x0000002a0b2a723e */ /* 0x000fca00048070ff */
[----:B------:R-:W2:Y:S01]  /*17370*/  MUFU.EX2 R48, R48 ;  /* 0x0000003000307308 */ /* 0x000ea20000000800 */
[----:B-1----:R-:W-:-:S01]  /*17380*/  FADD.FTZ R11, R29, R14 ;  /* 0x0000000e1d0b7221 */ /* 0x002fc20000010000 */
[----:B------:R-:W-:-:S06]  /*17390*/  FFMA.FTZ R219, R107, R174, -R40 ;  /* 0x000000ae6bdb7223 */ /* 0x000fcc0000010828 */
[----:B------:R-:W1:Y:S01]  /*173a0*/  MUFU.EX2 R45, R45 ;  /* 0x0000002d002d7308 */ /* 0x000e620000000800 */
[----:B------:R-:W-:-:S01]  /*173b0*/  FFMA.FTZ R218, R109, R174, -R8 ;  /* 0x000000ae6dda7223 */ /* 0x000fc20000010808 */
[C---:B---3--:R-:W-:Y:S01]  /*173c0*/  F2FP.SATFINITE.E4M3.F32.PACK_AB_MERGE_C R21, R41.reuse, R24, RZ ;  /* 0x000000182915723e */ /* 0x048fe200048070ff */
[----:B------:R-:W-:-:S05]  /*173d0*/  FADD.FTZ R41, R41, R20 ;  /* 0x0000001429297221 */ /* 0x000fca0000010000 */
[----:B------:R-:W3:Y:S01]  /*173e0*/  MUFU.EX2 R33, R33 ;  /* 0x0000002100217308 */ /* 0x000ee20000000800 */
[----:B----4-:R-:W-:-:S01]  /*173f0*/  FADD.FTZ R20, R52, R11 ;  /* 0x0000000b34147221 */ /* 0x010fc20000010000 */
[----:B------:R-:W-:-:S06]  /*17400*/  FFMA.FTZ R83, R111, R174, -R8 ;  /* 0x000000ae6f537223 */ /* 0x000fcc0000010808 */
[----:B------:R-:W4:Y:S01]  /*17410*/  MUFU.EX2 R30, R30 ;  /* 0x0000001e001e7308 */ /* 0x000f220000000800 */
[----:B------:R-:W-:-:S07]  /*17420*/  FADD.FTZ R11, R217, R20 ;  /* 0x00000014d90b7221 */ /* 0x000fce0000010000 */
[----:B------:R-:W4:Y:S01]  /*17430*/  MUFU.EX2 R54, R54 ;  /* 0x0000003600367308 */ /* 0x000f220000000800 */
[----:B------:R-:W-:-:S01]  /*17440*/  FFMA.FTZ R87, R121, R174, -R8 ;  /* 0x000000ae79577223 */ /* 0x000fc20000010808 */
[----:B------:R-:W-:-:S06]  /*17450*/  FFMA.FTZ R34, R123, R174, -R8 ;  /* 0x000000ae7b227223 */ /* 0x000fcc0000010808 */
[----:B------:R-:W4:Y:S01]  /*17460*/  MUFU.EX2 R93, R93 ;  /* 0x0000005d005d7308 */ /* 0x000f220000000800 */
[----:B0-----:R-:W-:-:S01]  /*17470*/  FADD.FTZ R24, R216, R41 ;  /* 0x00000029d8187221 */ /* 0x001fc20000010000 */
[----:B------:R-:W-:Y:S01]  /*17480*/  FFMA.FTZ R56, R59, R174, -R40 ;  /* 0x000000ae3b387223 */ /* 0x000fe20000010828 */
[----:B------:R-:W-:-:S05]  /*17490*/  F2FP.SATFINITE.E4M3.F32.PACK_AB_MERGE_C R46, R46, R15, RZ ;  /* 0x0000000f2e2e723e */ /* 0x000fca00048070ff */
[----:B------:R-:W0:Y:S01]  /*174a0*/  MUFU.EX2 R219, R219 ;  /* 0x000000db00db7308 */ /* 0x000e220000000800 */
[----:B--2---:R-:W-:-:S01]  /*174b0*/  FADD.FTZ R20, R48, R11 ;  /* 0x0000000b30147221 */ /* 0x004fc20000010000 */
[----:B-1----:R-:W-:-:S06]  /*174c0*/  FADD.FTZ R15, R45, R24 ;  /* 0x000000182d0f7221 */ /* 0x002fcc0000010000 */
[----:B------:R-:W1:Y:S01]  /*174d0*/  MUFU.EX2 R218, R218 ;  /* 0x000000da00da7308 */ /* 0x000e620000000800 */
[----:B------:R-:W-:Y:S01]  /*174e0*/  F2FP.SATFINITE.E4M3.F32.PACK_AB_MERGE_C R228, R3, R228, R55 ;  /* 0x000000e403e4723e */ /* 0x000fe20004807037 */
[----:B---3--:R-:W-:Y:S01]  /*174f0*/  FADD.FTZ R3, R33, R20 ;  /* 0x0000001421037221 */ /* 0x008fe20000010000 */
[----:B------:R-:W-:-:S05]  /*17500*/  FFMA.FTZ R71, R133, R174, -R8 ;  /* 0x000000ae85477223 */ /* 0x000fca0000010808 */
[----:B------:R-:W2:Y:S01]  /*17510*/  MUFU.EX2 R83, R83 ;  /* 0x0000005300537308 */ /* 0x000ea20000000800 */
[----:B------:R-:W-:-:S01]  /*17520*/  FFMA.FTZ R28, R129, R174, -R8 ;  /* 0x000000ae811c7223 */ /* 0x000fc20000010808 */
[----:B------:R-:W-:Y:S01]  /*17530*/  FFMA.FTZ R221, R113, R174, -R40 ;  /* 0x000000ae71dd7223 */ /* 0x000fe20000010828 */
[----:B----4-:R-:W-:-:S01]  /*17540*/  FADD.FTZ R24, R30, R15 ;  /* 0x0000000f1e187221 */ /* 0x010fc20000010000 */
[----:B------:R-:W-:-:S04]  /*17550*/  FFMA.FTZ R79, R131, R174, -R8 ;  /* 0x000000ae834f7223 */ /* 0x000fc80000010808 */
[----:B------:R-:W-:Y:S01]  /*17560*/  MUFU.EX2 R87, R87 ;  /* 0x0000005700577308 */ /* 0x000fe20000000800 */
[C---:B------:R-:W-:Y:S01]  /*17570*/  F2FP.SATFINITE.E4M3.F32.PACK_AB_MERGE_C R33, R54.reuse, R33, RZ ;  /* 0x000000213621723e */ /* 0x040fe200048070ff */
[----:B------:R-:W-:Y:S01]  /*17580*/  FADD.FTZ R54, R54, R3 ;  /* 0x0000000336367221 */ /* 0x000fe20000010000 */
[----:B------:R-:W-:-:S05]  /*17590*/  F2FP.SATFINITE.E4M3.F32.PACK_AB_MERGE_C R30, R93, R30, RZ ;  /* 0x0000001e5d1e723e */ /* 0x000fca00048070ff */
[----:B------:R-:W3:Y:S01]  /*175a0*/  MUFU.EX2 R34, R34 ;  /* 0x0000002200227308 */ /* 0x000ee20000000800 */
[----:B------:R-:W-:-:S01]  /*175b0*/  FFMA.FTZ R32, R125, R174, -R8 ;  /* 0x000000ae7d207223 */ /* 0x000fc20000010808 */
[----:B------:R-:W-:-:S06]  /*175c0*/  FADD.FTZ R93, R93, R24 ;  /* 0x000000185d5d7221 */ /* 0x000fcc0000010000 */
[----:B------:R-:W4:Y:S01]  /*175d0*/  MUFU.EX2 R37, R37 ;  /* 0x0000002500257308 */ /* 0x000f220000000800 */
[----:B------:R-:W-:-:S01]  /*175e0*/  FFMA.FTZ R81, R81, R174, -R40 ;  /* 0x000000ae51517223 */ /* 0x000fc20000010828 */
[----:B------:R-:W-:-:S06]  /*175f0*/  FFMA.FTZ R85, R85, R174, -R40 ;  /* 0x000000ae55557223 */ /* 0x000fcc0000010828 */
[----:B------:R-:W4:Y:S01]  /*17600*/  MUFU.EX2 R56, R56 ;  /* 0x0000003800387308 */ /* 0x000f220000000800 */
[----:B------:R-:W-:-:S01]  /*17610*/  FFMA.FTZ R39, R39, R174, -R40 ;  /* 0x000000ae27277223 */ /* 0x000fc20000010828 */
[----:B0-----:R-:W-:Y:S01]  /*17620*/  FADD.FTZ R3, R219, R54 ;  /* 0x00000036db037221 */ /* 0x001fe20000010000 */
[----:B-1----:R-:W-:-:S05]  /*17630*/  FADD.FTZ R20, R218, R93 ;  /* 0x0000005dda147221 */ /* 0x002fca0000010000 */
[----:B------:R-:W-:Y:S01]  /*17640*/  MUFU.EX2 R71, R71 ;  /* 0x0000004700477308 */ /* 0x000fe20000000800 */
[----:B------:R-:W-:-:S01]  /*17650*/  FADD.FTZ R24, R0, R3 ;  /* 0x0000000300187221 */ /* 0x000fc20000010000 */
[----:B--2---:R-:W-:-:S06]  /*17660*/  FADD.FTZ R20, R83, R20 ;  /* 0x0000001453147221 */ /* 0x004fcc0000010000 */
[----:B------:R-:W0:Y:S08]  /*17670*/  MUFU.EX2 R28, R28 ;  /* 0x0000001c001c7308 */ /* 0x000e300000000800 */
[----:B------:R-:W1:Y:S08]  /*17680*/  MUFU.EX2 R221, R221 ;  /* 0x000000dd00dd7308 */ /* 0x000e700000000800 */
[----:B------:R-:W2:Y:S01]  /*17690*/  MUFU.EX2 R79, R79 ;  /* 0x0000004f004f7308 */ /* 0x000ea20000000800 */
[----:B------:R-:W-:-:S01]  /*176a0*/  FFMA.FTZ R51, R127, R174, -R8 ;  /* 0x000000ae7f337223 */ /* 0x000fc20000010808 */
[-CC-:B------:R-:W-:Y:S01]  /*176b0*/  FFMA.FTZ R119, R119, R174.reuse, -R8.reuse ;  /* 0x000000ae77777223 */ /* 0x180fe20000010808 */
[----:B------:R-:W-:-:S05]  /*176c0*/  FFMA.FTZ R47, R117, R174, -R8 ;  /* 0x000000ae752f7223 */ /* 0x000fca0000010808 */
[----:B------:R-:W2:Y:S01]  /*176d0*/  MUFU.EX2 R32, R32 ;  /* 0x0000002000207308 */ /* 0x000ea20000000800 */
[----:B---3--:R-:W-:Y:S01]  /*176e0*/  F2FP.SATFINITE.E4M3.F32.PACK_AB_MERGE_C R11, R34, R87, RZ ;  /* 0x00000057220b723e */ /* 0x008fe200048070ff */
[----:B----4-:R-:W-:-:S06]  /*176f0*/  FADD.FTZ R3, R37, R24 ;  /* 0x0000001825037221 */ /* 0x010fcc0000010000 */
[----:B------:R-:W3:Y:S01]  /*17700*/  MUFU.EX2 R12, R81 ;  /* 0x00000051000c7308 */ /* 0x000ee20000000800 */
[----:B------:R-:W-:-:S01]  /*17710*/  FFMA.FTZ R8, R115, R174, -R8 ;  /* 0x000000ae73087223 */ /* 0x000fc20000010808 */
[----:B------:R-:W-:-:S06]  /*17720*/  FADD.FTZ R87, R87, R20 ;  /* 0x0000001457577221 */ /* 0x000fcc0000010000 */
[----:B------:R-:W-:Y:S01]  /*17730*/  MUFU.EX2 R9, R85 ;  /* 0x0000005500097308 */ /* 0x000fe20000000800 */
[----:B------:R-:W-:-:S07]  /*17740*/  FFMA.FTZ R43, R43, R174, -R40 ;  /* 0x000000ae2b2b7223 */ /* 0x000fce0000010828 */
[----:B------:R-:W4:Y:S01]  /*17750*/  MUFU.EX2 R14, R39 ;  /* 0x00000027000e7308 */ /* 0x000f220000000800 */
[C---:B------:R-:W-:Y:S01]  /*17760*/  F2FP.SATFINITE.E4M3.F32.PACK_AB_MERGE_C R37, R56.reuse, R37, RZ ;  /* 0x000000253825723e */ /* 0x040fe200048070ff */
[----:B------:R-:W-:Y:S01]  /*17770*/  FADD.FTZ R56, R56, R3 ;  /* 0x0000000338387221 */ /* 0x000fe20000010000 */
[----:B------:R-:W-:-:S01]  /*17780*/  FADD.FTZ R34, R34, R87 ;  /* 0x0000005722227221 */ /* 0x000fc20000010000 */
[----:B------:R-:W-:Y:S01]  /*17790*/  F2FP.SATFINITE.E4M3.F32.PACK_AB_MERGE_C R218, R83, R218, R11 ;  /* 0x000000da53da723e */ /* 0x000fe2000480700b */
[----:B------:R-:W-:-:S01]  /*177a0*/  FFMA.FTZ R63, R63, R174, -R40 ;  /* 0x000000ae3f3f7223 */ /* 0x000fc20000010828 */
[----:B0-----:R-:W-:Y:S01]  /*177b0*/  F2FP.SATFINITE.E4M3.F32.PACK_AB_MERGE_C R220, R28, R71, RZ ;  /* 0x000000471cdc723e */ /* 0x001fe200048070ff */
[----:B-1----:R-:W-:-:S01]  /*177c0*/  FADD.FTZ R11, R221, R56 ;  /* 0x00000038dd0b7221 */ /* 0x002fc20000010000 */
[----:B------:R-:W-:Y:S01]  /*177d0*/  MUFU.EX2 R47, R47 ;  /* 0x0000002f002f7308 */ /* 0x000fe20000000800 */
[----:B------:R-:W-:-:S01]  /*177e0*/  FFMA.FTZ R67, R67, R174, -R40 ;  /* 0x000000ae43437223 */ /* 0x000fc20000010828 */
[----:B--2---:R-:W-:Y:S01]  /*177f0*/  FADD.FTZ R3, R79, R34 ;  /* 0x000000224f037221 */ /* 0x004fe20000010000 */
[----:B------:R-:W-:-:S01]  /*17800*/  FFMA.FTZ R40, R91, R174, -R40 ;  /* 0x000000ae5b287223 */ /* 0x000fc20000010828 */
[----:B------:R-:W-:-:S04]  /*17810*/  F2FP.SATFINITE.E4M3.F32.PACK_AB_MERGE_C R229, R10, R229, R42 ;  /* 0x000000e50ae5723e */ /* 0x000fc8000480702a */
[----:B------:R-:W0:Y:S01]  /*17820*/  MUFU.EX2 R8, R8 ;  /* 0x0000000800087308 */ /* 0x000e220000000800 */
[----:B------:R-:W-:Y:S01]  /*17830*/  F2FP.SATFINITE.E4M3.F32.PACK_AB_MERGE_C R220, R32, R79, R220 ;  /* 0x0000004f20dc723e */ /* 0x000fe200048070dc */
[----:B---3--:R-:W-:Y:S01]  /*17840*/  FADD.FTZ R20, R12, R11 ;  /* 0x0000000b0c147221 */ /* 0x008fe20000010000 */
[----:B------:R-:W-:-:S05]  /*17850*/  FADD.FTZ R32, R32, R3 ;  /* 0x0000000320207221 */ /* 0x000fca0000010000 */
[----:B------:R-:W1:Y:S01]  /*17860*/  MUFU.EX2 R51, R51 ;  /* 0x0000003300337308 */ /* 0x000e620000000800 */
[----:B----4-:R-:W-:-:S07]  /*17870*/  F2FP.SATFINITE.E4M3.F32.PACK_AB_MERGE_C R11, R14, R9, RZ ;  /* 0x000000090e0b723e */ /* 0x010fce00048070ff */
[----:B------:R-:W2:Y:S01]  /*17880*/  MUFU.EX2 R43, R43 ;  /* 0x0000002b002b7308 */ /* 0x000ea20000000800 */
[----:B------:R-:W-:-:S01]  /*17890*/  FADD.FTZ R71, R71, R32 ;  /* 0x0000002047477221 */ /* 0x000fc20000010000 */
[----:B------:R-:W-:-:S06]  /*178a0*/  FADD.FTZ R3, R9, R20 ;  /* 0x0000001409037221 */ /* 0x000fcc0000010000 */
[----:B------:R-:W-:Y:S01]  /*178b0*/  MUFU.EX2 R26, R119 ;  /* 0x00000077001a7308 */ /* 0x000fe20000000800 */
[----:B------:R-:W-:Y:S01]  /*178c0*/  F2FP.SATFINITE.E4M3.F32.PACK_AB_MERGE_C R221, R12, R221, R11 ;  /* 0x000000dd0cdd723e */ /* 0x000fe2000480700b */
[----:B------:R-:W-:-:S06]  /*178d0*/  VIADD R12, R118, 0xfffffffe ;  /* 0xfffffffe760c7836 */ /* 0x000fcc0000000000 */
[----:B------:R-:W3:Y:S01]  /*178e0*/  MUFU.EX2 R10, R63 ;  /* 0x0000003f000a7308 */ /* 0x000ee20000000800 */
[----:B------:R-:W-:-:S01]  /*178f0*/  FADD.FTZ R28, R28, R71 ;  /* 0x000000471c1c7221 */ /* 0x000fc20000010000 */
[----:B------:R-:W-:-:S06]  /*17900*/  FADD.FTZ R14, R14, R3 ;  /* 0x000000030e0e7221 */ /* 0x000fcc0000010000 */
[----:B------:R-:W4:Y:S01]  /*17910*/  MUFU.EX2 R67, R67 ;  /* 0x0000004300437308 */ /* 0x000f220000000800 */
[----:B------:R-:W-:-:S07]  /*17920*/  ISETP.GE.AND P1, PT, R12, R61, PT ;  /* 0x0000003d0c00720c */ /* 0x000fce0003f26270 */
[----:B------:R-:W4:Y:S01]  /*17930*/  MUFU.EX2 R40, R40 ;  /* 0x0000002800287308 */ /* 0x000f220000000800 */
[----:B0-----:R-:W-:Y:S01]  /*17940*/  F2FP.SATFINITE.E4M3.F32.PACK_AB_MERGE_C R222, R8, R47, RZ ;  /* 0x0000002f08de723e */ /* 0x001fe200048070ff */
[----:B-1----:R-:W-:Y:S01]  /*17950*/  FADD.FTZ R3, R51, R28 ;  /* 0x0000001c33037221 */ /* 0x002fe20000010000 */
[----:B--2---:R-:W-:-:S01]  /*17960*/  FADD.FTZ R9, R43, R14 ;  /* 0x0000000e2b097221 */ /* 0x004fc20000010000 */
[----:B------:R-:W-:Y:S02]  /*17970*/  F2FP.SATFINITE.E4M3.F32.PACK_AB_MERGE_C R25, R50, R25, RZ ;  /* 0x000000193219723e */ /* 0x000fe400048070ff */
[----:B------:R-:W-:Y:S01]  /*17980*/  F2FP.SATFINITE.E4M3.F32.PACK_AB_MERGE_C R219, R0, R219, R37 ;  /* 0x000000db00db723e */ /* 0x000fe20004807025 */
[----:B---3--:R-:W-:Y:S01]  /*17990*/  FADD.FTZ R0, R10, R9 ;  /* 0x000000090a007221 */ /* 0x008fe20000010000 */
[C---:B------:R-:W-:Y:S01]  /*179a0*/  F2FP.SATFINITE.E4M3.F32.PACK_AB_MERGE_C R222, R26.reuse, R51, R222 ;  /* 0x000000331ade723e */ /* 0x040fe200048070de */
[----:B------:R-:W-:Y:S01]  /*179b0*/  FADD.FTZ R26, R26, R3 ;  /* 0x000000031a1a7221 */ /* 0x000fe20000010000 */
[----:B------:R-:W-:Y:S01]  /*179c0*/  F2FP.SATFINITE.E4M3.F32.PACK_AB_MERGE_C R225, R38, R225, R25 ;  /* 0x000000e126e1723e */ /* 0x000fe20004807019 */
[----:B----4-:R-:W-:Y:S01]  /*179d0*/  FADD.FTZ R3, R67, R0 ;  /* 0x0000000043037221 */ /* 0x010fe20000010000 */
[----:B------:R-:W-:Y:S01]  /*179e0*/  F2FP.SATFINITE.E4M3.F32.PACK_AB_MERGE_C R29, R52, R29, RZ ;  /* 0x0000001d341d723e */ /* 0x000fe200048070ff */
[----:B------:R-:W-:Y:S01]  /*179f0*/  FADD.FTZ R47, R47, R26 ;  /* 0x0000001a2f2f7221 */ /* 0x000fe20000010000 */
[----:B------:R-:W-:-:S02]  /*17a00*/  MOV R25, RZ ;  /* 0x000000ff00197202 */ /* 0x000fc40000000f00 */
[----:B------:R-:W-:Y:S01]  /*17a10*/  F2FP.SATFINITE.E4M3.F32.PACK_AB_MERGE_C R223, R40, R67, RZ ;  /* 0x0000004328df723e */ /* 0x000fe200048070ff */
[----:B------:R-:W-:-:S01]  /*17a20*/  FADD.FTZ R0, R8, R47 ;  /* 0x0000002f08007221 */ /* 0x000fc20000010000 */
[----:B------:R-:W-:Y:S01]  /*17a30*/  F2FP.SATFINITE.E4M3.F32.PACK_AB_MERGE_C R230, R13, R230, R49 ;  /* 0x000000e60de6723e */ /* 0x000fe20004807031 */
[----:B------:R-:W-:-:S01]  /*17a40*/  FADD.FTZ R3, R40, R3 ;  /* 0x0000000328037221 */ /* 0x000fc20000010000 */
[----:B------:R-:W-:Y:S01]  /*17a50*/  F2FP.SATFINITE.E4M3.F32.PACK_AB_MERGE_C R224, R27, R224, R35 ;  /* 0x000000e01be0723e */ /* 0x000fe20004807023 */
[----:B------:R-:W-:Y:S01]  /*17a60*/  IMAD.MOV.U32 R24, RZ, RZ, R25 ;  /* 0x000000ffff187224 */ /* 0x000fe200078e0019 */
[----:B------:R-:W-:Y:S01]  /*17a70*/  F2FP.SATFINITE.E4M3.F32.PACK_AB_MERGE_C R226, R31, R226, R21 ;  /* 0x000000e21fe2723e */ /* 0x000fe20004807015 */
[--C-:B------:R-:W-:Y:S01]  /*17a80*/  IMAD.MOV.U32 R27, RZ, RZ, R25.reuse ;  /* 0x000000ffff1b7224 */ /* 0x100fe200078e0019 */
[----:B------:R-:W-:Y:S01]  /*17a90*/  F2FP.SATFINITE.E4M3.F32.PACK_AB_MERGE_C R216, R45, R216, R30 ;  /* 0x000000d82dd8723e */ /* 0x000fe2000480701e */
[--C-:B------:R-:W-:Y:S01]  /*17aa0*/  IMAD.MOV.U32 R26, RZ, RZ, R25.reuse ;  /* 0x000000ffff1a7224 */ /* 0x100fe200078e0019 */
[----:B------:R-:W-:Y:S01]  /*17ab0*/  F2FP.SATFINITE.E4M3.F32.PACK_AB_MERGE_C R231, R36, R231, R46 ;  /* 0x000000e724e7723e */ /* 0x000fe2000480702e */
[----:B------:R-:W-:Y:S01]  /*17ac0*/  IMAD.MOV.U32 R31, RZ, RZ, R25 ;  /* 0x000000ffff1f7224 */ /* 0x000fe200078e0019 */
[----:B------:R-:W-:Y:S01]  /*17ad0*/  F2FP.SATFINITE.E4M3.F32.PACK_AB_MERGE_C R227, R44, R227, R29 ;  /* 0x000000e32ce3723e */ /* 0x000fe2000480701d */
[----:B------:R-:W-:Y:S01]  /*17ae0*/  IMAD.MOV.U32 R29, RZ, RZ, R25 ;  /* 0x000000ffff1d7224 */ /* 0x000fe200078e0019 */
[----:B------:R-:W-:Y:S01]  /*17af0*/  F2FP.SATFINITE.E4M3.F32.PACK_AB_MERGE_C R217, R48, R217, R33 ;  /* 0x000000d930d9723e */ /* 0x000fe20004807021 */
[----:B------:R-:W-:Y:S01]  /*17b00*/  IMAD.MOV.U32 R30, RZ, RZ, R25 ;  /* 0x000000ffff1e7224 */ /* 0x000fe200078e0019 */
[----:B------:R-:W-:Y:S01]  /*17b10*/  F2FP.SATFINITE.E4M3.F32.PACK_AB_MERGE_C R223, R10, R43, R223 ;  /* 0x0000002b0adf723e */ /* 0x000fe200048070df */
[--C-:B------:R-:W-:Y:S01]  /*17b20*/  IMAD.MOV.U32 R33, RZ, RZ, R25.reuse ;  /* 0x000000ffff217224 */ /* 0x100fe200078e0019 */
[-C--:B------:R-:W-:Y:S01]  /*17b30*/  MOV R28, R25.reuse ;  /* 0x00000019001c7202 */ /* 0x080fe20000000f00 */
        /* <DEDUP_REMOVED lines=47> */
[----:B------:R-:W-:Y:S01]  /*17e30*/  MOV R148, R25 ;  /* 0x0000001900947202 */ /* 0x000fe20000000f00 */
        /* <DEDUP_REMOVED lines=71> */
[----:B------:R-:W-:Y:S06]  /*182b0*/  @!P1 BRA `(.L_x_486) ;  /* 0x0000003000f49947 */ /* 0x000fec0003800000 */
[----:B------:R-:W-:Y:S01]  /*182c0*/  IMAD.MOV.U32 R13, RZ, RZ, R203 ;  /* 0x000000ffff0d7224 */ /* 0x000fe200078e00cb */
[----:B------:R-:W-:Y:S01]  /*182d0*/  MOV R8, R235 ;  /* 0x000000eb00087202 */ /* 0x000fe20000000f00 */
[----:B------:R-:W-:Y:S01]  /*182e0*/  IMAD.MOV.U32 R14, RZ, RZ, R175 ;  /* 0x000000ffff0e7224 */ /* 0x000fe200078e00af */
[----:B------:R-:W-:Y:S01]  /*182f0*/  CS2R R150, SRZ ;  /* 0x0000000000967805 */ /* 0x000fe2000001ff00 */
[----:B------:R-:W-:Y:S01]  /*18300*/  IMAD.MOV.U32 R15, RZ, RZ, R152 ;  /* 0x000000ffff0f7224 */ /* 0x000fe200078e0098 */
        /* <DEDUP_REMOVED lines=62> */
[----:B------:R-:W-:-:S07]  /*186f0*/  CS2R R24, SRZ ;  /* 0x0000000000187805 */ /* 0x000fce000001ff00 */
.L_x_497:
[----:B------:R-:W2:Y:S01]  /*18700*/  LDL R9, [R1+0x30] ;  /* 0x0000300001097983 */ /* 0x000ea20000100800 */
[----:B------:R-:W-:Y:S01]  /*18710*/  ISETP.NE.AND P1, PT, R15, 0x1, PT ;  /* 0x000000010f00780c */ /* 0x000fe20003f25270 */
[----:B------:R-:W-:Y:S05]  /*18720*/  YIELD ;  /* 0x0000000000007946 */ /* 0x000fea0003800000 */
[----:B------:R-:W-:-:S04]  /*18730*/  SEL R235, RZ, 0x1, P1 ;  /* 0x00000001ffeb7807 */ /* 0x000fc80000800000 */
[----:B------:R-:W-:Y:S02]  /*18740*/  LOP3.LUT R235, R8, R235, RZ, 0x3c, !PT ;  /* 0x000000eb08eb7212 */ /* 0x000fe400078e3cff */
[----:B--2---:R-:W-:-:S13]  /*18750*/  ISETP.NE.AND P1, PT, R9, RZ, PT ;  /* 0x000000ff0900720c */ /* 0x004fda0003f25270 */
[----:B------:R-:W-:Y:S05]  /*18760*/  @P1 BRA `(.L_x_487) ;  /* 0x00000000003c1947 */ /* 0x000fea0003800000 */
[----:B------:R-:W-:Y:S05]  /*18770*/  @!P0 BRA `(.L_x_488) ;  /* 0x0000000000048947 */ /* 0x000fea0003800000 */
[----:B------:R-:W-:Y:S01]  /*18780*/  BPT.TRAP 0x1 ;  /* 0x000000040000795c */ /* 0x000fe20000300000 */
.L_x_488:
[----:B------:R-:W-:Y:S01]  /*18790*/  VIADD R9, R15, 0x1 ;  /* 0x000000010f097836 */ /* 0x000fe20000000000 */
[----:B------:R-:W-:-:S04]  /*187a0*/  SHF.L.U32 R10, R235, 0x1f, RZ ;  /* 0x0000001feb0a7819 */ /* 0x000fc800000006ff */
[----:B------:R-:W-:-:S04]  /*187b0*/  ISETP.NE.AND P2, PT, R9, 0x2, PT ;  /* 0x000000020900780c */ /* 0x000fc80003f45270 */
[----:B------:R-:W-:-:S05]  /*187c0*/  SEL R9, R9, RZ, P2 ;  /* 0x000000ff09097207 */ /* 0x000fca0001000000 */
[----:B------:R-:W-:-:S04]  /*187d0*/  IMAD R9, R9, 0x8, R22 ;  /* 0x0000000809097824 */ /* 0x000fc800078e0216 */
[----:B------:R0:W1:Y:S01]  /*187e0*/  SYNCS.PHASECHK.TRANS64.TRYWAIT P2, [R9+URZ+0x38830], R10 ;  /* 0x0388300a090075a7 */ /* 0x000062000804017f */
[----:B------:R-:W-:Y:S05]  /*187f0*/  @!P0 BRA `(.L_x_489) ;  /* 0x0000000000048947 */ /* 0x000fea0003800000 */
[----:B------:R-:W-:Y:S01]  /*18800*/  BPT.TRAP 0x1 ;  /* 0x000000040000795c */ /* 0x000fe20000300000 */
.L_x_489:
[----:B------:R-:W-:Y:S04]  /*18810*/  BSSY B0, `(.L_x_487) ;  /* 0x0000004000007945 */ /* 0x000fe80003800000 */
[----:B-1----:R-:W-:Y:S05]  /*18820*/  @P2 BRA `(.L_x_490) ;  /* 0x0000000000082947 */ /* 0x002fea0003800000 */
[----:B------:R-:W1:Y:S02]  /*18830*/  SYNCS.PHASECHK.TRANS64.TRYWAIT P2, [R9+URZ+0x38830], R10 ;  /* 0x0388300a090075a7 */ /* 0x000e64000804017f */
[----:B-1----:R-:W-:Y:S05]  /*18840*/  @!P2 BRA `(.L_x_491) ;  /* 0x0000013800c0a947 */ /* 0x002fea0003800000 */
.L_x_490:
[----:B------:R-:W-:Y:S05]  /*18850*/  BSYNC B0 ;  /* 0x0000000000007941 */ /* 0x000fea0003800000 */
.L_x_487:
[----:B01----:R-:W2:Y:S01]  /*18860*/  LDL R10, [R1+0x44] ;  /* 0x00004400010a7983 */ /* 0x003ea20000100800 */
[----:B------:R-:W-:-:S03]  /*18870*/  VIADD R20, R15, 0x1 ;  /* 0x000000010f147836 */ /* 0x000fc60000000000 */
[----:B------:R0:W-:Y:S02]  /*18880*/  STL.64 [R1+0x1c0], R18 ;  /* 0x0001c01201007387 */ /* 0x0001e40000100a00 */
[C---:B------:R-:W-:Y:S02]  /*18890*/  ISETP.NE.AND P2, PT, R20.reuse, 0x2, PT ;  /* 0x000000021400780c */ /* 0x040fe40003f45270 */
[----:B------:R1:W-:Y:S02]  /*188a0*/  STL.64 [R1+0x1b8], R16 ;  /* 0x0001b81001007387 */ /* 0x0003e40000100a00 */
[----:B------:R-:W-:Y:S02]  /*188b0*/  SEL R20, R20, RZ, P2 ;  /* 0x000000ff14147207 */ /* 0x000fe40001000000 */
[----:B------:R3:W-:Y:S04]  /*188c0*/  STL.64 [R1+0x1b0], R12 ;  /* 0x0001b00c01007387 */ /* 0x0007e80000100a00 */
[----:B------:R4:W-:Y:S04]  /*188d0*/  STL.64 [R1+0x1a8], R2 ;  /* 0x0001a80201007387 */ /* 0x0009e80000100a00 */
[----:B0-----:R-:W2:Y:S04]  /*188e0*/  LDL.64 R18, [R1+0x28] ;  /* 0x0000280001127983 */ /* 0x001ea80000100a00 */
[----:B-1----:R-:W2:Y:S01]  /*188f0*/  LDL.64 R16, [R1+0x20] ;  /* 0x0000200001107983 */ /* 0x002ea20000100a00 */
[----:B------:R-:W0:Y:S01]  /*18900*/  S2R R9, SR_TID.X ;  /* 0x0000000000097919 */ /* 0x000e220000002100 */
[----:B------:R-:W-:Y:S05]  /*18910*/  WARPSYNC.ALL ;  /* 0x0000000000007948 */ /* 0x000fea0003800000 */
[----:B------:R-:W-:Y:S01]  /*18920*/  IMAD.MOV.U32 R11, RZ, RZ, 0x40000040 ;  /* 0x40000040ff0b7424 */ /* 0x000fe200078e00ff */
[----:B------:R-:W-:Y:S01]  /*18930*/  MOV R155, 0x40000040 ;  /* 0x40000040009b7802 */ /* 0x000fe20000000f00 */
[----:B------:R-:W-:Y:S01]  /*18940*/  IMAD.MOV.U32 R153, RZ, RZ, 0x40000040 ;  /* 0x40000040ff997424 */ /* 0x000fe200078e00ff */
[----:B---3--:R-:W3:Y:S01]  /*18950*/  LDL.64 R12, [R1+0x18] ;  /* 0x00001800010c7983 */ /* 0x008ee20000100a00 */
[----:B------:R-:W-:-:S03]  /*18960*/  IMAD.MOV.U32 R157, RZ, RZ, 0x40000040 ;  /* 0x40000040ff9d7424 */ /* 0x000fc600078e00ff */
[----:B----4-:R-:W4:Y:S01]  /*18970*/  LDL.64 R2, [R1+0x8] ;  /* 0x0000080001027983 */ /* 0x010f220000100a00 */
[----:B0-----:R-:W-:-:S04]  /*18980*/  SHF.R.U32.HI R9, RZ, 0x7, R9 ;  /* 0x00000007ff097819 */ /* 0x001fc80000011609 */
[----:B------:R-:W-:Y:S02]  /*18990*/  IADD3 R9, R9, 0x8, RZ ;  /* 0x0000000809097810 */ /* 0x000fe40007ffe0ff */
[----:B------:R-:W-:Y:S02]  /*189a0*/  R2UR UR7, R11 ;  /* 0x000000000b0772ca */ /* 0x000fe400000e0000 */
[----:B------:R-:W-:Y:S02]  /*189b0*/  R2UR UR4, R4 ;  /* 0x00000000040472ca */ /* 0x000fe400000e0000 */
[----:B------:R-:W-:Y:S02]  /*189c0*/  R2UR UR5, R5 ;  /* 0x00000000050572ca */ /* 0x000fe400000e0000 */
[----:B------:R-:W-:Y:S02]  /*189d0*/  R2UR UR11, R155 ;  /* 0x000000009b0b72ca */ /* 0x000fe400000e0000 */
[----:B------:R-:W-:-:S02]  /*189e0*/  R2UR UR15, R153 ;  /* 0x00000000990f72ca */ /* 0x000fc400000e0000 */
[----:B------:R-:W-:Y:S02]  /*189f0*/  R2UR UR19, R155 ;  /* 0x000000009b1372ca */ /* 0x000fe400000e0000 */
[----:B------:R-:W-:Y:S02]  /*18a00*/  R2UR UR23, R153 ;  /* 0x00000000991772ca */ /* 0x000fe400000e0000 */
[----:B------:R-:W-:Y:S02]  /*18a10*/  R2UR UR27, R155 ;  /* 0x000000009b1b72ca */ /* 0x000fe400000e0000 */
[----:B------:R-:W-:Y:S01]  /*18a20*/  R2UR UR31, R157 ;  /* 0x000000009d1f72ca */ /* 0x000fe200000e0000 */
[----:B------:R0:W-:Y:S01]  /*18a30*/  BAR.SYNC.DEFER_BLOCKING R9, 0x100 ;  /* 0x000400090000751d */ /* 0x0001e20000010000 */
[----:B--2---:R-:W-:-:S04]  /*18a40*/  IMAD R10, R20, 0x800, R10 ;  /* 0x00000800140a7824 */ /* 0x004fc800078e020a */
[C---:B------:R-:W-:Y:S02]  /*18a50*/  VIADD R154, R10.reuse, 0x2 ;  /* 0x000000020a9a7836 */ /* 0x040fe40000000000 */
[----:B------:R-:W-:-:S03]  /*18a60*/  VIADD R152, R10, 0x4 ;  /* 0x000000040a987836 */ /* 0x000fc60000000000 */
[----:B------:R-:W-:Y:S01]  /*18a70*/  R2UR UR10, R154 ;  /* 0x000000009a0a72ca */ /* 0x000fe200000e0000 */
[C---:B------:R-:W-:Y:S01]  /*18a80*/  VIADD R154, R10.reuse, 0x6 ;  /* 0x000000060a9a7836 */ /* 0x040fe20000000000 */
[----:B------:R-:W-:Y:S02]  /*18a90*/  R2UR UR6, R10 ;  /* 0x000000000a0672ca */ /* 0x000fe400000e0000 */
[----:B------:R-:W-:Y:S01]  /*18aa0*/  R2UR UR14, R152 ;  /* 0x00000000980e72ca */ /* 0x000fe200000e0000 */
[----:B------:R-:W-:Y:S01]  /*18ab0*/  VIADD R152, R10, 0x400 ;  /* 0x000004000a987836 */ /* 0x000fe20000000000 */
[----:B------:R-:W-:Y:S01]  /*18ac0*/  R2UR UR18, R154 ;  /* 0x000000009a1272ca */ /* 0x000fe200000e0000 */
[C---:B------:R-:W-:Y:S01]  /*18ad0*/  VIADD R154, R10.reuse, 0x402 ;  /* 0x000004020a9a7836 */ /* 0x040fe20000000000 */
[----:B------:R-:W-:Y:S02]  /*18ae0*/  IADD3 R156, R10, 0x404, RZ ;  /* 0x000004040a9c7810 */ /* 0x000fe40007ffe0ff */
[----:B------:R-:W-:-:S02]  /*18af0*/  R2UR UR22, R152 ;  /* 0x00000000981672ca */ /* 0x000fc400000e0000 */
[----:B------:R-:W-:Y:S02]  /*18b00*/  R2UR UR26, R154 ;  /* 0x000000009a1a72ca */ /* 0x000fe400000e0000 */
[----:B------:R-:W-:Y:S02]  /*18b10*/  R2UR UR30, R156 ;  /* 0x000000009c1e72ca */ /* 0x000fe400000e0000 */
[----:B------:R-:W-:-:S06]  /*18b20*/  WARPGROUP.ARRIVE ;  /* 0x00000000000079c5 */ /* 0x000fcc0000000000 */
[----:B------:R-:W-:Y:S01]  /*18b30*/  QGMMA.64x128x32.F32.E4M3.E4M3 R152, gdesc[UR4], RZ, !UPT, gsb0 ;  /* 0x01e00000049879f3 */ /* 0x000fe2000c0008ff */
[----:B------:R-:W-:Y:S02]  /*18b40*/  R2UR UR8, R18 ;  /* 0x00000000120872ca */ /* 0x000fe400000e0000 */
[----:B------:R-:W-:Y:S02]  /*18b50*/  R2UR UR9, R19 ;  /* 0x00000000130972ca */ /* 0x000fe400000e0000 */
[----:B------:R-:W-:Y:S02]  /*18b60*/  R2UR UR12, R16 ;  /* 0x00000000100c72ca */ /* 0x000fe400000e0000 */
[----:B------:R-:W-:Y:S01]  /*18b70*/  R2UR UR13, R17 ;  /* 0x00000000110d72ca */ /* 0x000fe200000e0000 */
[----:B------:R-:W-:Y:S02]  /*18b80*/  WARPGROUP.DEPBAR.LE gsb0, 0x0 ;  /* 0x00008000000079c5 */ /* 0x000fe40000010000 */
[----:B------:R-:W-:-:S06]  /*18b90*/  WARPGROUP.ARRIVE ;  /* 0x00000000000079c5 */ /* 0x000fcc0000000000 */
[----:B------:R-:W-:Y:S01]  /*18ba0*/  QGMMA.64x128x32.F32.E4M3.E4M3 R152, gdesc[UR8], R152, gsb0 ;  /* 0x01e00000089879f3 */ /* 0x000fe20008000898 */
[----:B------:R-:W-:Y:S01]  /*18bb0*/  VIADD R10, R10, 0x406 ;  /* 0x000004060a0a7836 */ /* 0x000fe20000000000 */
[----:B------:R-:W-:-:S04]  /*18bc0*/  R2UR UR35, R11 ;  /* 0x000000000b2372ca */ /* 0x000fc800000e0000 */
[----:B------:R-:W-:Y:S02]  /*18bd0*/  R2UR UR34, R10 ;  /* 0x000000000a2272ca */ /* 0x000fe400000e0000 */
[----:B------:R-:W2:Y:S01]  /*18be0*/  LDL.64 R10, [R1] ;  /* 0x00000000010a7983 */ /* 0x000ea20000100a00 */
[----:B---3--:R-:W-:Y:S02]  /*18bf0*/  R2UR UR16, R12 ;  /* 0x000000000c1072ca */ /* 0x008fe400000e0000 */
[----:B------:R-:W-:Y:S01]  /*18c00*/  R2UR UR17, R13 ;  /* 0x000000000d1172ca */ /* 0x000fe200000e0000 */
[----:B------:R0:W5:Y:S01]  /*18c10*/  LDL.LU.64 R18, [R1+0x1c0] ;  /* 0x0001c00001127983 */ /* 0x0001620000300a00 */
[----:B----4-:R-:W-:Y:S02]  /*18c20*/  R2UR UR20, R2 ;  /* 0x00000000021472ca */ /* 0x010fe400000e0000 */
[----:B------:R-:W-:Y:S01]  /*18c30*/  R2UR UR21, R3 ;  /* 0x00000000031572ca */ /* 0x000fe200000e0000 */
[----:B------:R0:W5:Y:S04]  /*18c40*/  LDL.LU.64 R16, [R1+0x1b8] ;  /* 0x0001b80001107983 */ /* 0x0001680000300a00 */
[----:B------:R0:W5:Y:S04]  /*18c50*/  LDL.LU.64 R12, [R1+0x1b0] ;  /* 0x0001b000010c7983 */ /* 0x0001680000300a00 */
[----:B------:R0:W5:Y:S01]  /*18c60*/  LDL.LU.64 R2, [R1+0x1a8] ;  /* 0x0001a80001027983 */ /* 0x0001620000300a00 */
[----:B------:R-:W-:-:S02]  /*18c70*/  WARPGROUP.DEPBAR.LE gsb0, 0x0 ;  /* 0x00008000000079c5 */ /* 0x000fc40000010000 */
[----:B------:R-:W-:-:S06]  /*18c80*/  WARPGROUP.ARRIVE ;  /* 0x00000000000079c5 */ /* 0x000fcc0000000000 */
[----:B------:R-:W-:Y:S03]  /*18c90*/  QGMMA.64x128x32.F32.E4M3.E4M3 R152, gdesc[UR12], R152, gsb0 ;  /* 0x01e000000c9879f3 */ /* 0x000fe60008000898 */
[----:B------:R-:W-:Y:S02]  /*18ca0*/  WARPGROUP.DEPBAR.LE gsb0, 0x0 ;  /* 0x00008000000079c5 */ /* 0x000fe40000010000 */
[----:B------:R-:W-:-:S07]  /*18cb0*/  WARPGROUP.ARRIVE ;  /* 0x00000000000079c5 */ /* 0x000fce0000000000 */
[----:B------:R-:W-:Y:S01]  /*18cc0*/  QGMMA.64x128x32.F32.E4M3.E4M3 R152, gdesc[UR16], R152, gsb0 ;  /* 0x01e00000109879f3 */ /* 0x000fe20008000898 */
[----:B--2---:R-:W-:Y:S02]  /*18cd0*/  R2UR UR24, R10 ;  /* 0x000000000a1872ca */ /* 0x004fe400000e0000 */
[----:B------:R-:W-:Y:S02]  /*18ce0*/  WARPGROUP.DEPBAR.LE gsb0, 0x0 ;  /* 0x00008000000079c5 */ /* 0x000fe40000010000 */
[----:B------:R-:W-:-:S07]  /*18cf0*/  WARPGROUP.ARRIVE ;  /* 0x00000000000079c5 */ /* 0x000fce0000000000 */
[----:B------:R-:W-:Y:S01]  /*18d00*/  QGMMA.64x128x32.F32.E4M3.E4M3 R152, gdesc[UR20], R152, gsb0 ;  /* 0x01e00000149879f3 */ /* 0x000fe20008000898 */
[----:B------:R-:W-:Y:S02]  /*18d10*/  R2UR UR25, R11 ;  /* 0x000000000b1972ca */ /* 0x000fe400000e0000 */
[----:B------:R-:W-:Y:S02]  /*18d20*/  R2UR UR28, R236 ;  /* 0x00000000ec1c72ca */ /* 0x000fe400000e0000 */
[----:B------:R-:W-:Y:S01]  /*18d30*/  R2UR UR29, R237 ;  /* 0x00000000ed1d72ca */ /* 0x000fe200000e0000 */
[----:B------:R-:W-:Y:S02]  /*18d40*/  WARPGROUP.DEPBAR.LE gsb0, 0x0 ;  /* 0x00008000000079c5 */ /* 0x000fe40000010000 */
[----:B------:R-:W-:-:S06]  /*18d50*/  WARPGROUP.ARRIVE ;  /* 0x00000000000079c5 */ /* 0x000fcc0000000000 */
[----:B------:R-:W-:Y:S01]  /*18d60*/  QGMMA.64x128x32.F32.E4M3.E4M3 R152, gdesc[UR24], R152, gsb0 ;  /* 0x01e00000189879f3 */ /* 0x000fe20008000898 */
[----:B------:R-:W-:Y:S02]  /*18d70*/  R2UR UR32, R6 ;  /* 0x00000000062072ca */ /* 0x000fe400000e0000 */
[----:B------:R-:W-:Y:S01]  /*18d80*/  R2UR UR33, R7 ;  /* 0x00000000072172ca */ /* 0x000fe200000e0000 */
[----:B------:R-:W-:Y:S02]  /*18d90*/  WARPGROUP.DEPBAR.LE gsb0, 0x0 ;  /* 0x00008000000079c5 */ /* 0x000fe40000010000 */
[----:B------:R-:W-:-:S06]  /*18da0*/  WARPGROUP.ARRIVE ;  /* 0x00000000000079c5 */ /* 0x000fcc0000000000 */
        /* <DEDUP_REMOVED lines=8> */
.L_x_493:
[----:B------:R-:W-:Y:S01]  /*18e30*/  SHF.L.U32 R8, R8, 0x1f, RZ ;  /* 0x0000001f08087819 */ /* 0x000fe200000006ff */
[----:B------:R-:W-:-:S04]  /*18e40*/  IMAD R9, R15, 0x8, R22 ;  /* 0x000000080f097824 */ /* 0x000fc800078e0216 */
[----:B------:R0:W1:Y:S01]  /*18e50*/  SYNCS.PHASECHK.TRANS64.TRYWAIT P1, [R9+URZ+0x38850], R8 ;  /* 0x03885008090075a7 */ /* 0x000062000802017f */
[----:B------:R-:W-:Y:S05]  /*18e60*/  @!P0 BRA `(.L_x_494) ;  /* 0x0000000000048947 */ /* 0x000fea0003800000 */
[----:B------:R-:W-:Y:S01]  /*18e70*/  BPT.TRAP 0x1 ;  /* 0x000000040000795c */ /* 0x000fe20000300000 */
.L_x_494:
[----:B-1----:R-:W-:Y:S05]  /*18e80*/  @P1 BRA `(.L_x_492) ;  /* 0x0000000000081947 */ /* 0x002fea0003800000 */
[----:B------:R-:W1:Y:S02]  /*18e90*/  SYNCS.PHASECHK.TRANS64.TRYWAIT P1, [R9+URZ+0x38850], R8 ;  /* 0x03885008090075a7 */ /* 0x000e64000802017f */
[----:B-1----:R-:W-:Y:S05]  /*18ea0*/  @!P1 BRA `(.L_x_495) ;  /* 0x00000134003c9947 */ /* 0x002fea0003800000 */
.L_x_492:
[----:B01----:R-:W-:Y:S01]  /*18eb0*/  VIADD R8, R22, 0x400 ;  /* 0x0000040016087836 */ /* 0x003fe20000000000 */
[----:B------:R-:W-:Y:S05]  /*18ec0*/  WARPSYNC.ALL ;  /* 0x0000000000007948 */ /* 0x000fea0003800000 */
[----:B------:R-:W-:Y:S01]  /*18ed0*/  SHF.R.U32.HI R8, RZ, 0x4, R8 ;  /* 0x00000004ff087819 */ /* 0x000fe20000011608 */
[----:B------:R-:W-:Y:S01]  /*18ee0*/  IMAD.MOV.U32 R9, RZ, RZ, 0x40000040 ;  /* 0x40000040ff097424 */ /* 0x000fe200078e00ff */
[----:B------:R-:W-:Y:S01]  /*18ef0*/  WARPGROUP.ARRIVE ;  /* 0x00000000000079c5 */ /* 0x000fe20000000000 */
[----:B------:R-:W-:Y:S01]  /*18f00*/  IMAD.MOV.U32 R11, RZ, RZ, 0x40000040 ;  /* 0x40000040ff0b7424 */ /* 0x000fe200078e00ff */
[----:B------:R-:W-:Y:S01]  /*18f10*/  LOP3.LUT R8, R8, 0x3fff, RZ, 0xc0, !PT ;  /* 0x00003fff08087812 */ /* 0x000fe200078ec0ff */
[C---:B-----5:R-:W-:Y:S01]  /*18f20*/  FMUL.FTZ R21, R2.reuse, R156 ;  /* 0x0000009c02157220 */ /* 0x060fe20000410000 */
[----:B------:R-:W-:Y:S01]  /*18f30*/  R2UR UR7, R9 ;  /* 0x00000000090772ca */ /* 0x000fe200000e0000 */
[----:B------:R-:W-:Y:S01]  /*18f40*/  FMUL.FTZ R9, R2, R153 ;  /* 0x0000009902097220 */ /* 0x000fe20000410000 */
[----:B------:R-:W-:Y:S01]  /*18f50*/  LOP3.LUT R8, R8, 0x10000, RZ, 0xfc, !PT ;  /* 0x0001000008087812 */ /* 0x000fe200078efcff */
[C---:B------:R-:W-:Y:S01]  /*18f60*/  FMUL.FTZ R153, R2.reuse, R158 ;  /* 0x0000009e02997220 */ /* 0x040fe20000410000 */
[C---:B------:R-:W-:Y:S01]  /*18f70*/  FMUL.FTZ R156, R2.reuse, R161 ;  /* 0x000000a1029c7220 */ /* 0x040fe20000410000 */
[----:B------:R-:W-:Y:S01]  /*18f80*/  MUFU.TANH R21, R21 ;  /* 0x0000001500157308 */ /* 0x000fe20000002400 */
[----:B------:R-:W-:Y:S01]  /*18f90*/  LEA R8, R15, R8, 0xb ;  /* 0x000000080f087211 */ /* 0x000fe200078e58ff */
[C---:B------:R-:W-:Y:S01]  /*18fa0*/  FMUL.FTZ R158, R2.reuse, R163 ;  /* 0x000000a3029e7220 */ /* 0x040fe20000410000 */
[C---:B------:R-:W-:Y:S01]  /*18fb0*/  FMUL.FTZ R161, R2.reuse, R166 ;  /* 0x000000a602a17220 */ /* 0x040fe20000410000 */
[----:B------:R-:W-:Y:S01]  /*18fc0*/  FMUL.FTZ R163, R2, R168 ;  /* 0x000000a802a37220 */ /* 0x000fe20000410000 */
[C---:B------:R-:W-:Y:S01]  /*18fd0*/  R2UR UR6, R8.reuse ;  /* 0x00000000080672ca */ /* 0x040fe200000e0000 */
[----:B------:R-:W-:-:S02]  /*18fe0*/  VIADD R10, R8, 0x2 ;  /* 0x00000002080a7836 */ /* 0x000fc40000000000 */
        /* <DEDUP_REMOVED lines=9> */
[----:B------:R-:W-:Y:S01]  /*19080*/  MUFU.TANH R153, R153 ;  /* 0x0000009900997308 */ /* 0x000fe20000002400 */
[----:B------:R-:W-:Y:S01]  /*19090*/  FMUL.FTZ R182, R2, R185 ;  /* 0x000000b902b67220 */ /* 0x000fe20000410000 */
[----:B------:R-:W-:Y:S01]  /*190a0*/  QGMMA.64x256x32.F32.E4M3.E4M3 R24, R228, gdesc[UR4], R24, gsb0 ;  /* 0x03e00004e4187df3 */ /* 0x000fe20008000818 */
[----:B------:R-:W-:Y:S01]  /*190b0*/  R2UR UR6, R10 ;  /* 0x000000000a0672ca */ /* 0x000fe200000e0000 */
[----:B------:R-:W-:Y:S01]  /*190c0*/  VIADD R10, R8, 0x4 ;  /* 0x00000004080a7836 */ /* 0x000fe20000000000 */
[----:B------:R-:W-:Y:S01]  /*190d0*/  R2UR UR7, R11 ;  /* 0x000000000b0772ca */ /* 0x000fe200000e0000 */
[C---:B------:R-:W-:Y:S01]  /*190e0*/  FMUL.FTZ R184, R2.reuse, R187 ;  /* 0x000000bb02b87220 */ /* 0x040fe20000410000 */
[----:B------:R-:W-:Y:S01]  /*190f0*/  MOV R11, 0x40000040 ;  /* 0x40000040000b7802 */ /* 0x000fe20000000f00 */
        /* <DEDUP_REMOVED lines=19> */
[----:B------:R-:W-:Y:S01]  /*19230*/  FMUL.FTZ R213, R2, R215 ;  /* 0x000000d702d57220 */ /* 0x000fe20000410000 */
[----:B------:R-:W-:-:S04]  /*19240*/  ULDC UR4, c[0x0][0x988] ;  /* 0x0002620000047ab9 */ /* 0x000fc80000000800 */
[----:B------:R-:W-:Y:S08]  /*19250*/  MUFU.TANH R163, R163 ;  /* 0x000000a300a37308 */ /* 0x000ff00000002400 */
        /* <DEDUP_REMOVED lines=26> */
[----:B------:R-:W-:Y:S01]  /*19400*/  MUFU.TANH R213, R213 ;  /* 0x000000d500d57308 */ /* 0x000fe20000002400 */
[----:B------:R-:W-:-:S02]  /*19410*/  WARPGROUP.DEPBAR.LE gsb0, 0x0 ;  /* 0x00008000000079c5 */ /* 0x000fc40000010000 */
[----:B------:R-:W-:-:S06]  /*19420*/  WARPGROUP.ARRIVE ;  /* 0x00000000000079c5 */ /* 0x000fcc0000000000 */
[----:B------:R-:W0:Y:S01]  /*19430*/  S2R R231, SR_TID.X ;  /* 0x0000000000e77919 */ /* 0x000e220000002100 */
[----:B------:R-:W-:Y:S01]  /*19440*/  QGMMA.64x256x32.F32.E4M3.E4M3 R24, R224, gdesc[UR4], R24, gsb0 ;  /* 0x03e00004e0187df3 */ /* 0x000fe20008000818 */
[----:B------:R-:W-:Y:S01]  /*19450*/  R2UR UR6, R10 ;  /* 0x000000000a0672ca */ /* 0x000fe200000e0000 */
[C---:B------:R-:W-:Y:S01]  /*19460*/  FMUL.FTZ R10, R2.reuse, R154 ;  /* 0x0000009a020a7220 */ /* 0x040fe20000410000 */
[----:B------:R-:W-:Y:S01]  /*19470*/  R2UR UR7, R11 ;  /* 0x000000000b0772ca */ /* 0x000fe200000e0000 */
        /* <DEDUP_REMOVED lines=9> */
[----:B------:R-:W-:-:S03]  /*19510*/  FMUL.FTZ R169, R2, R174 ;  /* 0x000000ae02a97220 */ /* 0x000fc60000410000 */
[----:B------:R-:W2:Y:S08]  /*19520*/  MUFU.TANH R11, R11 ;  /* 0x0000000b000b7308 */ /* 0x000eb00000002400 */
[----:B------:R-:W3:Y:S01]  /*19530*/  MUFU.TANH R154, R154 ;  /* 0x0000009a009a7308 */ /* 0x000ee20000002400 */
[----:B-1----:R-:W-:Y:S02]  /*19540*/  FMNMX.FTZ R174, R10, R13, !PT ;  /* 0x0000000d0aae7209 */ /* 0x002fe40007810000 */
[----:B0-----:R-:W-:-:S04]  /*19550*/  LOP3.LUT R231, R231, 0x7f, RZ, 0xc0, !PT ;  /* 0x0000007fe7e77812 */ /* 0x001fc800078ec0ff */
[----:B------:R-:W-:Y:S01]  /*19560*/  ISETP.NE.AND P1, PT, R231, RZ, PT ;  /* 0x000000ffe700720c */ /* 0x000fe20003f25270 */
[----:B------:R-:W-:Y:S01]  /*19570*/  MUFU.TANH R155, R155 ;  /* 0x0000009b009b7308 */ /* 0x000fe20000002400 */
[----:B--2---:R-:W-:Y:S01]  /*19580*/  FMNMX.FTZ R174, R11, R174, !PT ;  /* 0x000000ae0bae7209 */ /* 0x004fe20007810000 */
[----:B------:R-:W0:Y:S03]  /*19590*/  S2R R231, SR_TID.X ;  /* 0x0000000000e77919 */ /* 0x000e260000002100 */
[----:B------:R-:W-:-:S03]  /*195a0*/  FMNMX.FTZ R174, R153, R174, !PT ;  /* 0x000000ae99ae7209 */ /* 0x000fc60007810000 */
[----:B------:R-:W-:Y:S01]  /*195b0*/  MUFU.TANH R159, R159 ;  /* 0x0000009f009f7308 */ /* 0x000fe20000002400 */
[----:B---3--:R-:W-:-:S07]  /*195c0*/  FMNMX.FTZ R174, R154, R174, !PT ;  /* 0x000000ae9aae7209 */ /* 0x008fce0007810000 */
[----:B------:R-:W-:Y:S08]  /*195d0*/  MUFU.TANH R160, R160 ;  /* 0x000000a000a07308 */ /* 0x000ff00000002400 */
[----:B------:R-:W-:Y:S08]  /*195e0*/  MUFU.TANH R164, R164 ;  /* 0x000000a400a47308 */ /* 0x000ff00000002400 */
[----:B------:R-:W-:Y:S01]  /*195f0*/  MUFU.TANH R165, R165 ;  /* 0x000000a500a57308 */ /* 0x000fe20000002400 */
[----:B0-----:R-:W-:-:S07]  /*19600*/  SHF.R.U32.HI R231, RZ, 0x7, R231 ;  /* 0x00000007ffe77819 */ /* 0x001fce00000116e7 */
[----:B------:R-:W-:Y:S08]  /*19610*/  MUFU.TANH R169, R169 ;  /* 0x000000a900a97308 */ /* 0x000ff00000002400 */
[----:B------:R-:W-:Y:S01]  /*19620*/  MUFU.TANH R170, R170 ;  /* 0x000000aa00aa7308 */ /* 0x000fe20000002400 */
[----:B------:R-:W-:Y:S02]  /*19630*/  WARPGROUP.DEPBAR.LE gsb0, 0x0 ;  /* 0x00008000000079c5 */ /* 0x000fe40000010000 */
[----:B------:R-:W-:-:S06]  /*19640*/  WARPGROUP.ARRIVE ;  /* 0x00000000000079c5 */ /* 0x000fcc0000000000 */
[----:B------:R-:W-:Y:S03]  /*19650*/  QGMMA.64x256x32.F32.E4M3.E4M3 R24, R216, gdesc[UR4], R24, gsb0 ;  /* 0x03e00004d8187df3 */ /* 0x000fe60008000818 */
[----:B------:R-:W-:Y:S02]  /*19660*/  WARPGROUP.DEPBAR.LE gsb0, 0x0 ;  /* 0x00008000000079c5 */ /* 0x000fe40000010000 */
        /* <DEDUP_REMOVED lines=24> */
[----:B------:R-:W-:-:S03]  /*197f0*/  WARPGROUP.ARRIVE ;  /* 0x00000000000079c5 */ /* 0x000fc60000000000 */
[----:B------:R-:W-:-:S03]  /*19800*/  FMNMX.FTZ R175, R9, R175, !PT ;  /* 0x000000af09af7209 */ /* 0x000fc60007810000 */
[----:B------:R-:W0:Y:S01]  /*19810*/  MUFU.TANH R162, R162 ;  /* 0x000000a200a27308 */ /* 0x000e220000002400 */
[----:B------:R-:W-:-:S04]  /*19820*/  FMNMX.FTZ R175, R21, R175, !PT ;  /* 0x000000af15af7209 */ /* 0x000fc80007810000 */
[----:B-1----:R-:W-:-:S03]  /*19830*/  FMNMX.FTZ R175, R152, R175, !PT ;  /* 0x000000af98af7209 */ /* 0x002fc60007810000 */
[----:B------:R-:W1:Y:S01]  /*19840*/  MUFU.TANH R167, R167 ;  /* 0x000000a700a77308 */ /* 0x000e620000002400 */
[----:B------:R-:W-:Y:S02]  /*19850*/  FMNMX.FTZ R175, R155, R175, !PT ;  /* 0x000000af9baf7209 */ /* 0x000fe40007810000 */
[----:B--2---:R-:W-:Y:S02]  /*19860*/  FMNMX.FTZ R174, R157, R174, !PT ;  /* 0x000000ae9dae7209 */ /* 0x004fe40007810000 */
[----:B------:R-:W-:Y:S02]  /*19870*/  FMNMX.FTZ R175, R156, R175, !PT ;  /* 0x000000af9caf7209 */ /* 0x000fe40007810000 */
[----:B------:R-:W-:Y:S01]  /*19880*/  FMNMX.FTZ R174, R158, R174, !PT ;  /* 0x000000ae9eae7209 */ /* 0x000fe20007810000 */
[----:B------:R-:W2:Y:S01]  /*19890*/  MUFU.TANH R172, R172 ;  /* 0x000000ac00ac7308 */ /* 0x000ea20000002400 */
[----:B------:R-:W-:Y:S02]  /*198a0*/  FMNMX.FTZ R175, R159, R175, !PT ;  /* 0x000000af9faf7209 */ /* 0x000fe40007810000 */
[----:B------:R-:W-:-:S02]  /*198b0*/  FMNMX.FTZ R174, R161, R174, !PT ;  /* 0x000000aea1ae7209 */ /* 0x000fc40007810000 */
[----:B------:R-:W-:Y:S02]  /*198c0*/  FMNMX.FTZ R175, R160, R175, !PT ;  /* 0x000000afa0af7209 */ /* 0x000fe40007810000 */
[----:B0-----:R-:W-:Y:S01]  /*198d0*/  FMNMX.FTZ R174, R162, R174, !PT ;  /* 0x000000aea2ae7209 */ /* 0x001fe20007810000 */
[----:B------:R-:W0:Y:S01]  /*198e0*/  MUFU.TANH R177, R177 ;  /* 0x000000b100b17308 */ /* 0x000e220000002400 */
[----:B------:R-:W-:Y:S02]  /*198f0*/  FMNMX.FTZ R175, R163, R175, !PT ;  /* 0x000000afa3af7209 */ /* 0x000fe40007810000 */
[----:B------:R-:W-:Y:S02]  /*19900*/  FMNMX.FTZ R174, R165, R174, !PT ;  /* 0x000000aea5ae7209 */ /* 0x000fe40007810000 */
[----:B------:R-:W-:Y:S02]  /*19910*/  FMNMX.FTZ R175, R164, R175, !PT ;  /* 0x000000afa4af7209 */ /* 0x000fe40007810000 */
[----:B------:R-:W-:Y:S01]  /*19920*/  FMNMX.FTZ R174, R166, R174, !PT ;  /* 0x000000aea6ae7209 */ /* 0x000fe20007810000 */
[----:B------:R-:W3:Y:S01]  /*19930*/  MUFU.TANH R180, R180 ;  /* 0x000000b400b47308 */ /* 0x000ee20000002400 */
[----:B-1----:R-:W-:-:S02]  /*19940*/  FMNMX.FTZ R175, R167, R175, !PT ;  /* 0x000000afa7af7209 */ /* 0x002fc40007810000 */
[----:B------:R-:W-:Y:S02]  /*19950*/  FMNMX.FTZ R174, R169, R174, !PT ;  /* 0x000000aea9ae7209 */ /* 0x000fe40007810000 */
[----:B------:R-:W-:Y:S02]  /*19960*/  FMNMX.FTZ R175, R168, R175, !PT ;  /* 0x000000afa8af7209 */ /* 0x000fe40007810000 */
[----:B------:R-:W-:Y:S01]  /*19970*/  FMNMX.FTZ R174, R170, R174, !PT ;  /* 0x000000aeaaae7209 */ /* 0x000fe20007810000 */
[----:B------:R-:W1:Y:S01]  /*19980*/  MUFU.TANH R183, R183 ;  /* 0x000000b700b77308 */ /* 0x000e620000002400 */
[----:B------:R-:W-:Y:S02]  /*19990*/  FMNMX.FTZ R175, R171, R175, !PT ;  /* 0x000000afabaf7209 */ /* 0x000fe40007810000 */
[----:B------:R-:W-:Y:S02]  /*199a0*/  FMNMX.FTZ R174, R173, R174, !PT ;  /* 0x000000aeadae7209 */ /* 0x000fe40007810000 */
[----:B--2---:R-:W-:-:S02]  /*199b0*/  FMNMX.FTZ R175, R172, R175, !PT ;  /* 0x000000afacaf7209 */ /* 0x004fc40007810000 */
[----:B------:R-:W-:Y:S01]  /*199c0*/  FMNMX.FTZ R174, R176, R174, !PT ;  /* 0x000000aeb0ae7209 */ /* 0x000fe20007810000 */
[----:B------:R-:W2:Y:S01]  /*199d0*/  MUFU.TANH R186, R186 ;  /* 0x000000ba00ba7308 */ /* 0x000ea20000002400 */
[----:B0-----:R-:W-:Y:S02]  /*199e0*/  FMNMX.FTZ R175, R177, R175, !PT ;  /* 0x000000afb1af7209 */ /* 0x001fe40007810000 */
[----:B------:R-:W-:Y:S02]  /*199f0*/  FMNMX.FTZ R174, R179, R174, !PT ;  /* 0x000000aeb3ae7209 */ /* 0x000fe40007810000 */
[----:B------:R-:W-:Y:S02]  /*19a00*/  FMNMX.FTZ R175, R178, R175, !PT ;  /* 0x000000afb2af7209 */ /* 0x000fe40007810000 */
[----:B---3--:R-:W-:Y:S01]  /*19a10*/  FMNMX.FTZ R174, R180, R174, !PT ;  /* 0x000000aeb4ae7209 */ /* 0x008fe20007810000 */
[----:B------:R-:W0:Y:S01]  /*19a20*/  MUFU.TANH R189, R189 ;  /* 0x000000bd00bd7308 */ /* 0x000e220000002400 */
[----:B------:R-:W-:-:S02]  /*19a30*/  FMNMX.FTZ R175, R181, R175, !PT ;  /* 0x000000afb5af7209 */ /* 0x000fc40007810000 */
[----:B-1----:R-:W-:Y:S02]  /*19a40*/  FMNMX.FTZ R174, R183, R174, !PT ;  /* 0x000000aeb7ae7209 */ /* 0x002fe40007810000 */
        /* <DEDUP_REMOVED lines=10> */
[----:B------:R-:W-:-:S03]  /*19af0*/  FMNMX.FTZ R175, R190, R175, !PT ;  /* 0x000000afbeaf7209 */ /* 0x000fc60007810000 */
[----:B------:R-:W0:Y:S01]  /*19b00*/  MUFU.TANH R198, R198 ;  /* 0x000000c600c67308 */ /* 0x000e220000002400 */
[----:B-1----:R-:W-:Y:S02]  /*19b10*/  FMNMX.FTZ R174, R192, R174, !PT ;  /* 0x000000aec0ae7209 */ /* 0x002fe40007810000 */
[----:B------:R-:W-:-:S04]  /*19b20*/  FMNMX.FTZ R175, R193, R175, !PT ;  /* 0x000000afc1af7209 */ /* 0x000fc80007810000 */
[----:B------:R-:W-:Y:S01]  /*19b30*/  FMNMX.FTZ R175, R194, R175, !PT ;  /* 0x000000afc2af7209 */ /* 0x000fe20007810000 */
[----:B------:R-:W1:Y:S01]  /*19b40*/  MUFU.TANH R201, R201 ;  /* 0x000000c900c97308 */ /* 0x000e620000002400 */
[----:B--2---:R-:W-:Y:S02]  /*19b50*/  FMNMX.FTZ R174, R195, R174, !PT ;  /* 0x000000aec3ae7209 */ /* 0x004fe40007810000 */
[----:B------:R-:W-:Y:S02]  /*19b60*/  FMNMX.FTZ R175, R197, R175, !PT ;  /* 0x000000afc5af7209 */ /* 0x000fe40007810000 */
[----:B------:R-:W-:-:S03]  /*19b70*/  FMNMX.FTZ R174, R196, R174, !PT ;  /* 0x000000aec4ae7209 */ /* 0x000fc60007810000 */
[----:B------:R-:W2:Y:S01]  /*19b80*/  MUFU.TANH R204, R204 ;  /* 0x000000cc00cc7308 */ /* 0x000ea20000002400 */
[----:B------:R-:W-:Y:S02]  /*19b90*/  FMNMX.FTZ R174, R199, R174, !PT ;  /* 0x000000aec7ae7209 */ /* 0x000fe40007810000 */
[----:B0-----:R-:W-:Y:S02]  /*19ba0*/  FMNMX.FTZ R175, R198, R175, !PT ;  /* 0x000000afc6af7209 */ /* 0x001fe40007810000 */
[----:B------:R-:W-:-:S03]  /*19bb0*/  FMNMX.FTZ R174, R200, R174, !PT ;  /* 0x000000aec8ae7209 */ /* 0x000fc60007810000 */
[----:B------:R-:W0:Y:S01]  /*19bc0*/  MUFU.TANH R206, R206 ;  /* 0x000000ce00ce7308 */ /* 0x000e220000002400 */
[----:B-1----:R-:W-:-:S04]  /*19bd0*/  FMNMX.FTZ R175, R201, R175, !PT ;  /* 0x000000afc9af7209 */ /* 0x002fc80007810000 */
[----:B------:R-:W-:-:S03]  /*19be0*/  FMNMX.FTZ R175, R202, R175, !PT ;  /* 0x000000afcaaf7209 */ /* 0x000fc60007810000 */
[----:B------:R-:W1:Y:S01]  /*19bf0*/  MUFU.TANH R208, R208 ;  /* 0x000000d000d07308 */ /* 0x000e620000002400 */
[----:B--2---:R-:W-:-:S04]  /*19c00*/  FMNMX.FTZ R174, R204, R174, !PT ;  /* 0x000000aeccae7209 */ /* 0x004fc80007810000 */
[----:B------:R-:W-:-:S03]  /*19c10*/  FMNMX.FTZ R174, R205, R174, !PT ;  /* 0x000000aecdae7209 */ /* 0x000fc60007810000 */
[----:B------:R-:W2:Y:S01]  /*19c20*/  MUFU.TANH R210, R210 ;  /* 0x000000d200d27308 */ /* 0x000ea20000002400 */
[----:B0-----:R-:W-:-:S04]  /*19c30*/  FMNMX.FTZ R175, R206, R175, !PT ;  /* 0x000000afceaf7209 */ /* 0x001fc80007810000 */
[----:B------:R-:W-:-:S03]  /*19c40*/  FMNMX.FTZ R175, R207, R175, !PT ;  /* 0x000000afcfaf7209 */ /* 0x000fc60007810000 */
[----:B------:R-:W0:Y:S01]  /*19c50*/  MUFU.TANH R212, R212 ;  /* 0x000000d400d47308 */ /* 0x000e220000002400 */
[----:B-1----:R-:W-:-:S04]  /*19c60*/  FMNMX.FTZ R174, R208, R174, !PT ;  /* 0x000000aed0ae7209 */ /* 0x002fc80007810000 */
[----:B------:R-:W-:Y:S02]  /*19c70*/  FMNMX.FTZ R174, R209, R174, !PT ;  /* 0x000000aed1ae7209 */ /* 0x000fe40007810000 */
[----:B--2---:R-:W-:-:S04]  /*19c80*/  FMNMX.FTZ R175, R210, R175, !PT ;  /* 0x000000afd2af7209 */ /* 0x004fc80007810000 */
[----:B------:R-:W-:Y:S02]  /*19c90*/  FMNMX.FTZ R214, R211, R175, !PT ;  /* 0x000000afd3d67209 */ /* 0x000fe40007810000 */
[----:B0-----:R-:W-:-:S03]  /*19ca0*/  FMNMX.FTZ R174, R212, R174, !PT ;  /* 0x000000aed4ae7209 */ /* 0x001fc60007810000 */
[----:B------:R-:W0:Y:S01]  /*19cb0*/  SHFL.BFLY PT, R175, R214, 0x2, 0x1f ;  /* 0x0c401f00d6af7f89 */ /* 0x000e2200000e0000 */
[----:B------:R-:W-:-:S05]  /*19cc0*/  FMNMX.FTZ R203, R213, R174, !PT ;  /* 0x000000aed5cb7209 */ /* 0x000fca0007810000 */
[----:B------:R-:W1:Y:S01]  /*19cd0*/  SHFL.BFLY PT, R174, R203, 0x2, 0x1f ;  /* 0x0c401f00cbae7f89 */ /* 0x000e6200000e0000 */
[----:B0-----:R-:W-:Y:S01]  /*19ce0*/  FMNMX.FTZ R214, R214, R175, !PT ;  /* 0x000000afd6d67209 */ /* 0x001fe20007810000 */
[----:B------:R-:W-:-:S04]  /*19cf0*/  IMAD.MOV.U32 R175, RZ, RZ, 0x40000040 ;  /* 0x40000040ffaf7424 */ /* 0x000fc800078e00ff */
[----:B------:R-:W0:Y:S01]  /*19d00*/  SHFL.BFLY PT, R215, R214, 0x1, 0x1f ;  /* 0x0c201f00d6d77f89 */ /* 0x000e2200000e0000 */
[----:B------:R-:W-:Y:S02]  /*19d10*/  R2UR UR7, R175 ;  /* 0x00000000af0772ca */ /* 0x000fe400000e0000 */
[----:B-1----:R-:W-:Y:S01]  /*19d20*/  FMNMX.FTZ R203, R203, R174, !PT ;  /* 0x000000aecbcb7209 */ /* 0x002fe20007810000 */
[----:B------:R-:W-:-:S04]  /*19d30*/  VIADD R174, R8, 0x6 ;  /* 0x0000000608ae7836 */ /* 0x000fc80000000000 */
[----:B------:R-:W1:Y:S01]  /*19d40*/  SHFL.BFLY PT, R8, R203, 0x1, 0x1f ;  /* 0x0c201f00cb087f89 */ /* 0x000e6200000e0000 */
[----:B------:R-:W-:Y:S01]  /*19d50*/  R2UR UR6, R174 ;  /* 0x00000000ae0672ca */ /* 0x000fe200000e0000 */
[----:B------:R-:W-:-:S12]  /*19d60*/  IMAD.U32 R174, RZ, RZ, UR4 ;  /* 0x00000004ffae7e24 */ /* 0x000fd8000f8e00ff */
[----:B------:R-:W-:Y:S01]  /*19d70*/  QGMMA.64x256x32.F32.E4M3.E4M3 R24, R220, gdesc[UR4], R24, gsb0 ;  /* 0x03e00004dc187df3 */ /* 0x000fe20008000818 */
[----:B0-----:R-:W-:Y:S01]  /*19d80*/  FMNMX.FTZ R175, R214, R215, !PT ;  /* 0x000000d7d6af7209 */ /* 0x001fe20007810000 */
[----:B------:R-:W-:-:S04]  /*19d90*/  @!P1 IMAD R214, R20, 0x8, R22 ;  /* 0x0000000814d69824 */ /* 0x000fc800078e0216 */
[----:B------:R-:W-:Y:S01]  /*19da0*/  FFMA.FTZ R215, R175, R174, -8 ;  /* 0xc1000000afd77423 */ /* 0x000fe200000100ae */
[----:B------:R-:W-:Y:S02]  /*19db0*/  @!P1 IADD3 R214, R214, 0x38840, RZ ;  /* 0x00038840d6d69810 */ /* 0x000fe40007ffe0ff */
[----:B-1----:R-:W-:Y:S01]  /*19dc0*/  FMNMX.FTZ R203, R203, R8, !PT ;  /* 0x00000008cbcb7209 */ /* 0x002fe20007810000 */
[----:B------:R-:W-:-:S01]  /*19dd0*/  FADD.FTZ R8, -R175, R14 ;  /* 0x0000000eaf087221 */ /* 0x000fc20000010100 */
[-CC-:B------:R-:W-:Y:S01]  /*19de0*/  FFMA.FTZ R9, R9, R174.reuse, -R215.reuse ;  /* 0x000000ae09097223 */ /* 0x180fe200000108d7 */
[----:B------:R-:W-:-:S01]  /*19df0*/  FFMA.FTZ R21, R21, R174, -R215 ;  /* 0x000000ae15157223 */ /* 0x000fc200000108d7 */
[-C--:B------:R-:W-:Y:S01]  /*19e00*/  FFMA.FTZ R152, R152, R174.reuse, -R215 ;  /* 0x000000ae98987223 */ /* 0x080fe200000108d7 */
[-C--:B------:R-:W-:Y:S01]  /*19e10*/  FMUL.FTZ R8, R8, R174.reuse ;  /* 0x000000ae08087220 */ /* 0x080fe20000410000 */
[----:B------:R-:W-:Y:S01]  /*19e20*/  FADD.FTZ R14, -R203, R13 ;  /* 0x0000000dcb0e7221 */ /* 0x000fe20000010100 */
[----:B------:R-:W-:-:S01]  /*19e30*/  FFMA.FTZ R155, R155, R174, -R215 ;  /* 0x000000ae9b9b7223 */ /* 0x000fc200000108d7 */
[-CC-:B------:R-:W-:Y:S01]  /*19e40*/  FFMA.FTZ R156, R156, R174.reuse, -R215.reuse ;  /* 0x000000ae9c9c7223 */ /* 0x180fe200000108d7 */
[----:B------:R0:W-:Y:S01]  /*19e50*/  MUFU.EX2 R13, R8 ;  /* 0x00000008000d7308 */ /* 0x0001e20000000800 */
        /* <DEDUP_REMOVED lines=8> */
[-C--:B0-----:R-:W-:Y:S01]  /*19ee0*/  FMUL.FTZ R8, R14, R174.reuse ;  /* 0x000000ae0e087220 */ /* 0x081fe20000410000 */
        /* <DEDUP_REMOVED lines=18> */
[-C--:B------:R-:W-:Y:S01]  /*1a010*/  FFMA.FTZ R211, R211, R174.reuse, -R215 ;  /* 0x000000aed3d37223 */ /* 0x080fe200000108d7 */
[----:B------:R-:W-:-:S01]  /*1a020*/  FFMA.FTZ R215, R203, R174, -8 ;  /* 0xc1000000cbd77423 */ /* 0x000fc200000100ae */
[----:B------:R-:W-:Y:S01]  /*1a030*/  MUFU.EX2 R8, R8 ;  /* 0x0000000800087308 */ /* 0x000fe20000000800 */
[----:B------:R-:W-:-:S02]  /*1a040*/  IADD3 R216, -R231, 0xb, RZ ;  /* 0x0000000be7d87810 */ /* 0x000fc40007ffe1ff */
[-CC-:B------:R-:W-:Y:S01]  /*1a050*/  FFMA.FTZ R10, R10, R174.reuse, -R215.reuse ;  /* 0x000000ae0a0a7223 */ /* 0x180fe200000108d7 */
[----:B------:R-:W-:-:S01]  /*1a060*/  FFMA.FTZ R11, R11, R174, -R215 ;  /* 0x000000ae0b0b7223 */ /* 0x000fc200000108d7 */
[-CC-:B------:R-:W-:Y:S01]  /*1a070*/  FFMA.FTZ R153, R153, R174.reuse, -R215.reuse ;  /* 0x000000ae99997223 */ /* 0x180fe200000108d7 */
[----:B------:R-:W-:-:S01]  /*1a080*/  FFMA.FTZ R154, R154, R174, -R215 ;  /* 0x000000ae9a9a7223 */ /* 0x000fc200000108d7 */
[-CC-:B------:R-:W-:Y:S01]  /*1a090*/  FFMA.FTZ R157, R157, R174.reuse, -R215.reuse ;  /* 0x000000ae9d9d7223 */ /* 0x180fe200000108d7 */
        /* <DEDUP_REMOVED lines=8> */
[----:B------:R-:W1:Y:S01]  /*1a120*/  MUFU.EX2 R10, R10 ;  /* 0x0000000a000a7308 */ /* 0x000e620000000800 */
[----:B------:R-:W-:-:S01]  /*1a130*/  FFMA.FTZ R173, R173, R174, -R215 ;  /* 0x000000aeadad7223 */ /* 0x000fc200000108d7 */
[-CC-:B------:R-:W-:Y:S01]  /*1a140*/  FFMA.FTZ R176, R176, R174.reuse, -R215.reuse ;  /* 0x000000aeb0b07223 */ /* 0x180fe200000108d7 */
[----:B------:R-:W-:-:S01]  /*1a150*/  FFMA.FTZ R179, R179, R174, -R215 ;  /* 0x000000aeb3b37223 */ /* 0x000fc200000108d7 */
[-CC-:B------:R-:W-:Y:S01]  /*1a160*/  FFMA.FTZ R180, R180, R174.reuse, -R215.reuse ;  /* 0x000000aeb4b47223 */ /* 0x180fe200000108d7 */
[----:B------:R-:W-:-:S01]  /*1a170*/  FFMA.FTZ R183, R183, R174, -R215 ;  /* 0x000000aeb7b77223 */ /* 0x000fc200000108d7 */
[-CC-:B------:R-:W-:Y:S01]  /*1a180*/  FFMA.FTZ R184, R184, R174.reuse, -R215.reuse ;  /* 0x000000aeb8b87223 */ /* 0x180fe200000108d7 */
[----:B------:R-:W-:-:S01]  /*1a190*/  FFMA.FTZ R187, R187, R174, -R215 ;  /* 0x000000aebbbb7223 */ /* 0x000fc200000108d7 */
[----:B------:R-:W2:Y:S01]  /*1a1a0*/  MUFU.EX2 R9, R9 ;  /* 0x0000000900097308 */ /* 0x000ea20000000800 */
[----:B0-----:R-:W-:-:S01]  /*1a1b0*/  FFMA.FTZ R0, R13, R0, R14 ;  /* 0x000000000d007223 */ /* 0x001fc2000001000e */
[-CC-:B------:R-:W-:Y:S01]  /*1a1c0*/  FFMA.FTZ R188, R188, R174.reuse, -R215.reuse ;  /* 0x000000aebcbc7223 */ /* 0x180fe200000108d7 */
[----:B------:R-:W-:-:S01]  /*1a1d0*/  FFMA.FTZ R191, R191, R174, -R215 ;  /* 0x000000aebfbf7223 */ /* 0x000fc200000108d7 */
[-CC-:B------:R-:W-:Y:S01]  /*1a1e0*/  FFMA.FTZ R192, R192, R174.reuse, -R215.reuse ;  /* 0x000000aec0c07223 */ /* 0x180fe200000108d7 */
[----:B------:R-:W-:-:S01]  /*1a1f0*/  FFMA.FTZ R195, R195, R174, -R215 ;  /* 0x000000aec3c37223 */ /* 0x000fc200000108d7 */
[-CC-:B------:R-:W-:Y:S01]  /*1a200*/  FFMA.FTZ R196, R196, R174.reuse, -R215.reuse ;  /* 0x000000aec4c47223 */ /* 0x180fe200000108d7 */
[----:B------:R-:W-:-:S01]  /*1a210*/  FFMA.FTZ R199, R199, R174, -R215 ;  /* 0x000000aec7c77223 */ /* 0x000fc200000108d7 */
[----:B------:R-:W0:Y:S01]  /*1a220*/  MUFU.EX2 R11, R11 ;  /* 0x0000000b000b7308 */ /* 0x000e220000000800 */
[----:B-1----:R-:W-:-:S01]  /*1a230*/  FFMA.FTZ R3, R8, R3, R10 ;  /* 0x0000000308037223 */ /* 0x002fc2000001000a */
[-CC-:B------:R-:W-:Y:S01]  /*1a240*/  FFMA.FTZ R200, R200, R174.reuse, -R215.reuse ;  /* 0x000000aec8c87223 */ /* 0x180fe200000108d7 */
[----:B------:R-:W-:-:S01]  /*1a250*/  FFMA.FTZ R204, R204, R174, -R215 ;  /* 0x000000aecccc7223 */ /* 0x000fc200000108d7 */
[-CC-:B------:R-:W-:Y:S01]  /*1a260*/  FFMA.FTZ R205, R205, R174.reuse, -R215.reuse ;  /* 0x000000aecdcd7223 */ /* 0x180fe200000108d7 */
[----:B------:R-:W-:-:S01]  /*1a270*/  FFMA.FTZ R208, R208, R174, -R215 ;  /* 0x000000aed0d07223 */ /* 0x000fc200000108d7 */
[-CC-:B------:R-:W-:Y:S01]  /*1a280*/  FFMA.FTZ R209, R209, R174.reuse, -R215.reuse ;  /* 0x000000aed1d17223 */ /* 0x180fe200000108d7 */
[----:B------:R-:W-:-:S01]  /*1a290*/  FFMA.FTZ R212, R212, R174, -R215 ;  /* 0x000000aed4d47223 */ /* 0x000fc200000108d7 */
[----:B------:R-:W1:Y:S01]  /*1a2a0*/  MUFU.EX2 R21, R21 ;  /* 0x0000001500157308 */ /* 0x000e620000000800 */
[----:B--2---:R-:W-:-:S01]  /*1a2b0*/  FADD.FTZ R0, R9, R0 ;  /* 0x0000000009007221 */ /* 0x004fc20000010000 */
[----:B------:R-:W-:Y:S01]  /*1a2c0*/  FFMA.FTZ R213, R213, R174, -R215 ;  /* 0x000000aed5d57223 */ /* 0x000fe200000108d7 */
[----:B------:R-:W-:-:S05]  /*1a2d0*/  @!P1 PRMT R214, RZ, 0x654, R214 ;  /* 0x00000654ffd69816 */ /* 0x000fca00000000d6 */
        /* <DEDUP_REMOVED lines=43> */
[----:B0-----:R-:W-:-:S01]  /*1a590*/  FADD.FTZ R0, R171, R0 ;  /* 0x00000000ab007221 */ /* 0x001fc20000010000 */
[----:B------:R-:W-:Y:S02]  /*1a5a0*/  WARPGROUP.DEPBAR.LE gsb0, 0x0 ;  /* 0x00008000000079c5 */ /* 0x000fe40000010000 */
[----:B------:R0:W-:Y:S06]  /*1a5b0*/  BAR.ARV R216, 0x100 ;  /* 0x000400d80000751d */ /* 0x0001ec0000002000 */
[----:B------:R-:W3:Y:S01]  /*1a5c0*/  MUFU.EX2 R176, R176 ;  /* 0x000000b000b07308 */ /* 0x000ee20000000800 */
[----:B-1----:R-:W-:-:S01]  /*1a5d0*/  FADD.FTZ R3, R173, R3 ;  /* 0x00000003ad037221 */ /* 0x002fc20000010000 */
[----:B------:R0:W-:Y:S01]  /*1a5e0*/  @!P1 SYNCS.ARRIVE.TRANS64.RED.A1T0 RZ, [R214+URZ], RZ ;  /* 0x000000ffd6ff99a7 */ /* 0x0001e2000810043f */
[----:B--2---:R-:W-:-:S05]  /*1a5f0*/  FADD.FTZ R0, R172, R0 ;  /* 0x00000000ac007221 */ /* 0x004fca0000010000 */
[----:B------:R-:W1:Y:S08]  /*1a600*/  MUFU.EX2 R177, R177 ;  /* 0x000000b100b17308 */ /* 0x000e700000000800 */
[----:B------:R-:W2:Y:S01]  /*1a610*/  MUFU.EX2 R179, R179 ;  /* 0x000000b300b37308 */ /* 0x000ea20000000800 */
[----:B---3--:R-:W-:-:S07]  /*1a620*/  FADD.FTZ R3, R176, R3 ;  /* 0x00000003b0037221 */ /* 0x008fce0000010000 */
[----:B------:R-:W3:Y:S01]  /*1a630*/  MUFU.EX2 R178, R178 ;  /* 0x000000b200b27308 */ /* 0x000ee20000000800 */
[----:B-1----:R-:W-:-:S07]  /*1a640*/  FADD.FTZ R0, R177, R0 ;  /* 0x00000000b1007221 */ /* 0x002fce0000010000 */
[----:B------:R-:W1:Y:S01]  /*1a650*/  MUFU.EX2 R180, R180 ;  /* 0x000000b400b47308 */ /* 0x000e620000000800 */
[----:B--2---:R-:W-:-:S07]  /*1a660*/  FADD.FTZ R3, R179, R3 ;  /* 0x00000003b3037221 */ /* 0x004fce0000010000 */
        /* <DEDUP_REMOVED lines=63> */
[----:B-1----:R-:W-:-:S01]  /*1aa60*/  FADD.FTZ R3, R212, R3 ;  /* 0x00000003d4037221 */ /* 0x002fc20000010000 */
[----:B--2---:R-:W-:-:S03]  /*1aa70*/  FADD.FTZ R0, R211, R0 ;  /* 0x00000000d3007221 */ /* 0x004fc60000010000 */
[----:B---3--:R-:W-:Y:S01]  /*1aa80*/  FADD.FTZ R3, R213, R3 ;  /* 0x00000003d5037221 */ /* 0x008fe20000010000 */
[----:B0-----:R-:W-:Y:S06]  /*1aa90*/  @!P0 BRA `(.L_x_496) ;  /* 0x0000000000048947 */ /* 0x001fec0003800000 */
[----:B------:R-:W-:Y:S01]  /*1aaa0*/  BPT.TRAP 0x1 ;  /* 0x000000040000795c */ /* 0x000fe20000300000 */
.L_x_496:
[----:B------:R-:W2:Y:S01]  /*1aab0*/  LDL R215, [R1+0x14] ;  /* 0x0000140001d77983 */ /* 0x000ea20000100800 */
[----:B------:R-:W-:Y:S01]  /*1aac0*/  IMAD R15, R15, 0x8, R22 ;  /* 0x000000080f0f7824 */ /* 0x000fe200078e0216 */
[----:B------:R-:W-:Y:S01]  /*1aad0*/  F2FP.SATFINITE.E4M3.F32.PACK_AB_MERGE_C R21, R152, R21, RZ ;  /* 0x000000159815723e */ /* 0x000fe200048070ff */
[----:B------:R-:W-:Y:S01]  /*1aae0*/  IMAD.U32 R214, RZ, RZ, UR36 ;  /* 0x00000024ffd67e24 */ /* 0x000fe2000f8e00ff */
[----:B------:R-:W-:Y:S01]  /*1aaf0*/  F2FP.SATFINITE.E4M3.F32.PACK_AB_MERGE_C R159, R160, R159, RZ ;  /* 0x0000009fa09f723e */ /* 0x000fe200048070ff */
[----:B------:R-:W-:Y:S01]  /*1ab00*/  VIADD R15, R15, 0x38860 ;  /* 0x000388600f0f7836 */ /* 0x000fe20000000000 */
[----:B------:R-:W-:Y:S01]  /*1ab10*/  F2FP.SATFINITE.E4M3.F32.PACK_AB_MERGE_C R161, R162, R161, RZ ;  /* 0x000000a1a2a1723e */ /* 0x000fe200048070ff */
[----:B------:R-:W-:Y:S01]  /*1ab20*/  FMUL.FTZ R24, R24, R13 ;  /* 0x0000000d18187220 */ /* 0x000fe20000410000 */
        /* <DEDUP_REMOVED lines=29> */
[----:B------:R-:W-:Y:S01]  /*1ad00*/  FMUL.FTZ R53, R53, R13 ;  /* 0x0000000d35357220 */ /* 0x000fe20000410000 */
[----:B------:R-:W-:Y:S01]  /*1ad10*/  F2FP.SATFINITE.E4M3.F32.PACK_AB_MERGE_C R159, R156, R155, R159 ;  /* 0x0000009b9c9f723e */ /* 0x000fe2000480709f */
[----:B------:R0:W-:Y:S01]  /*1ad20*/  SYNCS.ARRIVE.TRANS64.RED.A1T0 RZ, [R15+URZ], RZ ;  /* 0x000000ff0fff79a7 */ /* 0x0001e2000810043f */
[----:B------:R-:W-:Y:S01]  /*1ad30*/  F2FP.SATFINITE.E4M3.F32.PACK_AB_MERGE_C R161, R158, R157, R161 ;  /* 0x0000009d9ea1723e */ /* 0x000fe200048070a1 */
[----:B------:R-:W-:Y:S01]  /*1ad40*/  FMUL.FTZ R56, R56, R13 ;  /* 0x0000000d38387220 */ /* 0x000fe20000410000 */
        /* <DEDUP_REMOVED lines=15> */
[-C--:B------:R-:W-:Y:S01]  /*1ae40*/  FMUL.FTZ R72, R72, R13.reuse ;  /* 0x0000000d48487220 */ /* 0x080fe20000410000 */
[----:B------:R-:W-:Y:S01]  /*1ae50*/  F2FP.SATFINITE.E4M3.F32.PACK_AB_MERGE_C R210, R207, R206, R210 ;  /* 0x000000cecfd2723e */ /* 0x000fe200048070d2 */
[-C--:B------:R-:W-:Y:S01]  /*1ae60*/  FMUL.FTZ R73, R73, R13.reuse ;  /* 0x0000000d49497220 */ /* 0x080fe20000410000 */
[----:B------:R-:W-:Y:S01]  /*1ae70*/  F2FP.SATFINITE.E4M3.F32.PACK_AB_MERGE_C R212, R209, R208, R212 ;  /* 0x000000d0d1d4723e */ /* 0x000fe200048070d4 */
[-C--:B------:R-:W-:Y:S01]  /*1ae80*/  FMUL.FTZ R76, R76, R13.reuse ;  /* 0x0000000d4c4c7220 */ /* 0x080fe20000410000 */
[----:B------:R-:W-:Y:S01]  /*1ae90*/  F2FP.SATFINITE.E4M3.F32.PACK_AB_MERGE_C R153, R11, R10, R153 ;  /* 0x0000000a0b99723e */ /* 0x000fe20004807099 */
[----:B------:R-:W-:Y:S01]  /*1aea0*/  FMUL.FTZ R77, R77, R13 ;  /* 0x0000000d4d4d7220 */ /* 0x000fe20000410000 */
[----:B------:R-:W-:Y:S01]  /*1aeb0*/  F2FP.SATFINITE.E4M3.F32.PACK_AB_MERGE_C R177, R172, R171, R177 ;  /* 0x000000abacb1723e */ /* 0x000fe200048070b1 */
[----:B------:R-:W-:Y:S01]  /*1aec0*/  FMUL.FTZ R80, R80, R13 ;  /* 0x0000000d50507220 */ /* 0x000fe20000410000 */
        /* <DEDUP_REMOVED lines=100> */
[----:B------:R-:W-:Y:S01]  /*1b510*/  MOV R13, R203 ;  /* 0x000000cb000d7202 */ /* 0x000fe20000000f00 */
[----:B------:R-:W-:Y:S01]  /*1b520*/  IMAD.MOV.U32 R14, RZ, RZ, R175 ;  /* 0x000000ffff0e7224 */ /* 0x000fe200078e00af */
[----:B------:R-:W-:Y:S01]  /*1b530*/  MOV R229, R153 ;  /* 0x0000009900e57202 */ /* 0x000fe20000000f00 */
[----:B------:R-:W-:Y:S01]  /*1b540*/  IMAD.MOV.U32 R8, RZ, RZ, R235 ;  /* 0x000000ffff087224 */ /* 0x000fe200078e00eb */
[----:B------:R-:W-:Y:S01]  /*1b550*/  MOV R226, R177 ;  /* 0x000000b100e27202 */ /* 0x000fe20000000f00 */
[----:B0-----:R-:W-:Y:S01]  /*1b560*/  IMAD.MOV.U32 R15, RZ, RZ, R20 ;  /* 0x000000ffff0f7224 */ /* 0x001fe200078e0014 */
[----:B------:R-:W-:Y:S01]  /*1b570*/  MOV R219, R195 ;  /* 0x000000c300db7202 */ /* 0x000fe20000000f00 */
        /* <DEDUP_REMOVED lines=10> */
[----:B------:R-:W-:Y:S02]  /*1b620*/  IMAD.MOV.U32 R221, RZ, RZ, R204 ;  /* 0x000000ffffdd7224 */ /* 0x000fe400078e00cc */
[----:B------:R-:W-:Y:S02]  /*1b630*/  IMAD.MOV.U32 R222, RZ, RZ, R210 ;  /* 0x000000ffffde7224 */ /* 0x000fe400078e00d2 */
[----:B------:R-:W-:Y:S01]  /*1b640*/  IMAD.MOV.U32 R223, RZ, RZ, R212 ;  /* 0x000000ffffdf7224 */ /* 0x000fe200078e00d4 */
[C---:B--2---:R-:W-:Y:S01]  /*1b650*/  ISETP.GT.AND P1, PT, R12.reuse, R215, PT ;  /* 0x000000d70c00720c */ /* 0x044fe20003f24270 */
[----:B------:R-:W-:-:S12]  /*1b660*/  VIADD R12, R12, 0xffffffff ;  /* 0xffffffff0c0c7836 */ /* 0x000fd80000000000 */
[----:B------:R-:W-:Y:S05]  /*1b670*/  @P1 BRA `(.L_x_497) ;  /* 0xffffffd000201947 */ /* 0x000fea000383ffff */
[----:B------:R-:W-:-:S07]  /*1b680*/  MOV R152, R20 ;  /* 0x0000001400987202 */ /* 0x000fce0000000f00 */
.L_x_486:
[----:B------:R-:W-:Y:S05]  /*1b690*/  WARPSYNC.ALL ;  /* 0x0000000000007948 */ /* 0x000fea0003800000 */
[----:B------:R-:W-:Y:S06]  /*1b6a0*/  BAR.ARV 0x8, 0x180 ;  /* 0x0206000000007b1d */ /* 0x000fec0000002000 */
[----:B------:R-:W-:Y:S05]  /*1b6b0*/  @!P0 BRA `(.L_x_498) ;  /* 0x0000000000048947 */ /* 0x000fea0003800000 */
[----:B------:R-:W-:Y:S01]  /*1b6c0*/  BPT.TRAP 0x1 ;  /* 0x000000040000795c */ /* 0x000fe20000300000 */
.L_x_498:
[----:B------:R-:W-:Y:S01]  /*1b6d0*/  IMAD R2, R152, 0x8, R22 ;  /* 0x0000000898027824 */ /* 0x000fe200078e0216 */
[----:B------:R-:W-:-:S04]  /*1b6e0*/  SHF.L.U32 R4, R235, 0x1f, RZ ;  /* 0x0000001feb047819 */ /* 0x000fc800000006ff */
[----:B------:R0:W1:Y:S01]  /*1b6f0*/  SYNCS.PHASECHK.TRANS64.TRYWAIT P1, [R2+URZ+0x38850], R4 ;  /* 0x03885004020075a7 */ /* 0x000062000802017f */
[----:B------:R-:W-:Y:S05]  /*1b700*/  @!P0 BRA `(.L_x_499) ;  /* 0x0000000000048947 */ /* 0x000fea0003800000 */
[----:B------:R-:W-:Y:S01]  /*1b710*/  BPT.TRAP 0x1 ;  /* 0x000000040000795c */ /* 0x000fe20000300000 */
.L_x_499:
[----:B-1----:R-:W-:Y:S05]  /*1b720*/  @P1 BRA `(.L_x_500) ;  /* 0x0000000000081947 */ /* 0x002fea0003800000 */
[----:B------:R-:W1:Y:S02]  /*1b730*/  SYNCS.PHASECHK.TRANS64.TRYWAIT P1, [R2+URZ+0x38850], R4 ;  /* 0x03885004020075a7 */ /* 0x000e64000802017f */
[----:B-1----:R-:W-:Y:S05]  /*1b740*/  @!P1 BRA `(.L_x_501) ;  /* 0x0000010c00289947 */ /* 0x002fea0003800000 */
.L_x_500:
[----:B------:R-:W-:Y:S01]  /*1b750*/  VIADD R22, R22, 0x400 ;  /* 0x0000040016167836 */ /* 0x000fe20000000000 */
[----:B------:R-:W2:Y:S04]  /*1b760*/  LDL R12, [R1+0x7c] ;  /* 0x00007c00010c7983 */ /* 0x000ea80000100800 */
[----:B------:R-:W-:Y:S01]  /*1b770*/  SHF.R.U32.HI R22, RZ, 0x4, R22 ;  /* 0x00000004ff167819 */ /* 0x000fe20000011616 */
[----:B------:R-:W3:Y:S03]  /*1b780*/  LDL R11, [R1+0x6c] ;  /* 0x00006c00010b7983 */ /* 0x000ee60000100800 */
[----:B------:R-:W-:Y:S01]  /*1b790*/  LOP3.LUT R22, R22, 0x3fff, RZ, 0xc0, !PT ;  /* 0x00003fff16167812 */ /* 0x000fe200078ec0ff */
[----:B------:R-:W4:Y:S01]  /*1b7a0*/  LDL R10, [R1+0x50] ;  /* 0x00005000010a7983 */ /* 0x000f220000100800 */
[----:B------:R-:W-:Y:S01]  /*1b7b0*/  IMAD.MOV.U32 R5, RZ, RZ, 0x40000040 ;  /* 0x40000040ff057424 */ /* 0x000fe200078e00ff */
[----:B------:R-:W-:Y:S05]  /*1b7c0*/  WARPSYNC.ALL ;  /* 0x0000000000007948 */ /* 0x000fea0003800000 */
[----:B------:R-:W-:Y:S01]  /*1b7d0*/  LOP3.LUT R22, R22, 0x10000, RZ, 0xfc, !PT ;  /* 0x0001000016167812 */ /* 0x000fe200078efcff */
[----:B------:R-:W-:Y:S01]  /*1b7e0*/  WARPGROUP.ARRIVE ;  /* 0x00000000000079c5 */ /* 0x000fe20000000000 */
[----:B------:R-:W-:Y:S01]  /*1b7f0*/  R2UR UR7, R5 ;  /* 0x00000000050772ca */ /* 0x000fe200000e0000 */
[----:B------:R-:W-:Y:S01]  /*1b800*/  IMAD.MOV.U32 R7, RZ, RZ, 0x40000040 ;  /* 0x40000040ff077424 */ /* 0x000fe200078e00ff */
[----:B------:R-:W-:Y:S01]  /*1b810*/  ULDC.64 UR4, c[0x0][0x9a0] ;  /* 0x0002680000047ab9 */ /* 0x000fe20000000a00 */
[----:B01----:R-:W-:Y:S01]  /*1b820*/  IMAD R4, R152, 0x800, R22 ;  /* 0x0000080098047824 */ /* 0x003fe200078e0216 */
[----:B------:R-:W-:-:S04]  /*1b830*/  ISETP.NE.U32.AND P1, PT, RZ, UR4, PT ;  /* 0x00000004ff007c0c */ /* 0x000fc8000bf25070 */
[C---:B------:R-:W-:Y:S02]  /*1b840*/  R2UR UR6, R4.reuse ;  /* 0x00000000040672ca */ /* 0x040fe400000e0000 */
[----:B------:R-:W-:Y:S02]  /*1b850*/  IADD3 R6, R4, 0x2, RZ ;  /* 0x0000000204067810 */ /* 0x000fe40007ffe0ff */
[----:B------:R-:W-:-:S09]  /*1b860*/  ISETP.NE.AND.EX P1, PT, RZ, UR5, PT, P1 ;  /* 0x00000005ff007c0c */ /* 0x000fd2000bf25310 */
[----:B------:R-:W-:Y:S01]  /*1b870*/  QGMMA.64x256x32.F32.E4M3.E4M3 R24, R228, gdesc[UR4], R24, gsb0 ;  /* 0x03e00004e4187df3 */ /* 0x000fe20008000818 */
[----:B------:R-:W-:Y:S01]  /*1b880*/  R2UR UR6, R6 ;  /* 0x00000000060672ca */ /* 0x000fe200000e0000 */
[----:B------:R-:W-:Y:S01]  /*1b890*/  VIADD R6, R4, 0x4 ;  /* 0x0000000404067836 */ /* 0x000fe20000000000 */
[----:B------:R-:W-:Y:S01]  /*1b8a0*/  R2UR UR7, R7 ;  /* 0x00000000070772ca */ /* 0x000fe200000e0000 */
[----:B------:R-:W-:Y:S01]  /*1b8b0*/  IMAD.MOV.U32 R7, RZ, RZ, 0x40000040 ;  /* 0x40000040ff077424 */ /* 0x000fe200078e00ff */
[----:B------:R-:W4:Y:S01]  /*1b8c0*/  @P1 LDC.64 R8, c[0x0][0x9d0] ;  /* 0x00027400ff081b82 */ /* 0x000f220000000a00 */
[----:B------:R-:W-:Y:S02]  /*1b8d0*/  WARPGROUP.DEPBAR.LE gsb0, 0x0 ;  /* 0x00008000000079c5 */ /* 0x000fe40000010000 */
[----:B------:R-:W-:-:S15]  /*1b8e0*/  WARPGROUP.ARRIVE ;  /* 0x00000000000079c5 */ /* 0x000fde0000000000 */
[----:B------:R-:W-:-:S05]  /*1b8f0*/  NOP ;  /* 0x0000000000007918 */ /* 0x000fca0000000000 */
[----:B------:R-:W-:Y:S01]  /*1b900*/  QGMMA.64x256x32.F32.E4M3.E4M3 R24, R224, gdesc[UR4], R24, gsb0 ;  /* 0x03e00004e0187df3 */ /* 0x000fe20008000818 */
[----:B------:R-:W-:Y:S02]  /*1b910*/  R2UR UR6, R6 ;  /* 0x00000000060672ca */ /* 0x000fe400000e0000 */
[----:B------:R-:W-:Y:S02]  /*1b920*/  R2UR UR7, R7 ;  /* 0x00000000070772ca */ /* 0x000fe400000e0000 */
[----:B------:R-:W2:Y:S02]  /*1b930*/  @P1 LDC.64 R6, c[0x0][0x9c8] ;  /* 0x00027200ff061b82 */ /* 0x000ea40000000a00 */
[----:B--2---:R-:W-:-:S04]  /*1b940*/  @P1 IMAD R5, R12, R6, RZ ;  /* 0x000000060c051224 */ /* 0x004fc800078e02ff */
[C---:B---3--:R-:W-:Y:S02]  /*1b950*/  @P1 IMAD R5, R11.reuse, R7, R5 ;  /* 0x000000070b051224 */ /* 0x048fe400078e0205 */
[----:B------:R-:W-:-:S04]  /*1b960*/  @P1 IMAD.WIDE.U32 R6, R11, R6, RZ ;  /* 0x000000060b061225 */ /* 0x000fc800078e00ff */
[----:B------:R-:W-:Y:S02]  /*1b970*/  @P1 IMAD.IADD R7, R7, 0x1, R5 ;  /* 0x0000000107071824 */ /* 0x000fe400078e0205 */
[----:B----4-:R-:W-:-:S04]  /*1b980*/  @P1 IMAD.WIDE.U32 R6, R10, R8, R6 ;  /* 0x000000080a061225 */ /* 0x010fc800078e0006 */
[----:B------:R-:W-:Y:S01]  /*1b990*/  @P1 IMAD R9, R10, R9, R7 ;  /* 0x000000090a091224 */ /* 0x000fe200078e0207 */
[----:B------:R-:W-:-:S04]  /*1b9a0*/  @P1 LEA R8, P2, R6, UR4, 0x2 ;  /* 0x0000000406081c11 */ /* 0x000fc8000f8410ff */
[----:B------:R-:W-:Y:S02]  /*1b9b0*/  @P1 LEA.HI.X R9, R6, UR5, R9, 0x2, P2 ;  /* 0x0000000506091c11 */ /* 0x000fe400090f1409 */
[----:B------:R-:W-:-:S06]  /*1b9c0*/  MOV R6, 0x3f800000 ;  /* 0x3f80000000067802 */ /* 0x000fcc0000000f00 */
[----:B------:R-:W2:Y:S01]  /*1b9d0*/  @P1 LDG.E R6, desc[UR42][R8.64] ;  /* 0x0000002a08061981 */ /* 0x000ea2000c1e1900 */
[----:B------:R-:W-:Y:S02]  /*1b9e0*/  VIADD R4, R4, 0x6 ;  /* 0x0000000604047836 */ /* 0x000fe40000000000 */
[----:B------:R-:W-:Y:S01]  /*1b9f0*/  IMAD.MOV.U32 R5, RZ, RZ, 0x40000040 ;  /* 0x40000040ff057424 */ /* 0x000fe200078e00ff */
[----:B------:R-:W-:Y:S02]  /*1ba00*/  WARPGROUP.DEPBAR.LE gsb0, 0x0 ;  /* 0x00008000000079c5 */ /* 0x000fe40000010000 */
[----:B------:R-:W-:-:S06]  /*1ba10*/  WARPGROUP.ARRIVE ;  /* 0x00000000000079c5 */ /* 0x000fcc0000000000 */
[----:B------:R-:W-:Y:S01]  /*1ba20*/  QGMMA.64x256x32.F32.E4M3.E4M3 R24, R216, gdesc[UR4], R24, gsb0 ;  /* 0x03e00004d8187df3 */ /* 0x000fe20008000818 */
[----:B------:R-:W-:Y:S02]  /*1ba30*/  R2UR UR6, R4 ;  /* 0x00000000040672ca */ /* 0x000fe400000e0000 */
[----:B------:R-:W-:Y:S01]  /*1ba40*/  R2UR UR7, R5 ;  /* 0x00000000050772ca */ /* 0x000fe200000e0000 */
[----:B------:R-:W0:Y:S04]  /*1ba50*/  SHFL.BFLY PT, R4, R0, 0x2, 0x1f ;  /* 0x0c401f0000047f89 */ /* 0x000e2800000e0000 */
[----:B------:R-:W1:Y:S01]  /*1ba60*/  SHFL.BFLY PT, R7, R3, 0x2, 0x1f ;  /* 0x0c401f0003077f89 */ /* 0x000e6200000e0000 */
[----:B0-----:R-:W-:-:S05]  /*1ba70*/  FADD.FTZ R4, R4, R0 ;  /* 0x0000000004047221 */ /* 0x001fca0000010000 */
[----:B------:R-:W0:Y:S01]  /*1ba80*/  SHFL.BFLY PT, R5, R4, 0x1, 0x1f ;  /* 0x0c201f0004057f89 */ /* 0x000e2200000e0000 */
[----:B-1----:R-:W-:-:S05]  /*1ba90*/  FADD.FTZ R3, R7, R3 ;  /* 0x0000000307037221 */ /* 0x002fca0000010000 */
[----:B------:R-:W1:Y:S01]  /*1baa0*/  SHFL.BFLY PT, R0, R3, 0x1, 0x1f ;  /* 0x0c201f0003007f89 */ /* 0x000e6200000e0000 */
[----:B0-----:R-:W-:-:S05]  /*1bab0*/  FADD.FTZ R5, R4, R5 ;  /* 0x0000000504057221 */ /* 0x001fca0000010000 */
[C---:B------:R-:W-:Y:S01]  /*1bac0*/  FSETP.NE.FTZ.AND P1, PT, R5.reuse, RZ, PT ;  /* 0x000000ff0500720b */ /* 0x040fe20003f35000 */
[----:B------:R-:W-:Y:S02]  /*1bad0*/  IMAD.MOV.U32 R4, RZ, RZ, RZ ;  /* 0x000000ffff047224 */ /* 0x000fe400078e00ff */
[----:B------:R-:W-:-:S10]  /*1bae0*/  FMUL.FTZ R7, R5, 0.00390625 ;  /* 0x3b80000005077820 */ /* 0x000fd40000410000 */
[----:B------:R1:W-:Y:S01]  /*1baf0*/  @P1 MUFU.RCP R4, R5 ;  /* 0x0000000500041308 */ /* 0x0003e20000001000 */
[----:B------:R-:W-:Y:S01]  /*1bb00*/  FSETP.NE.FTZ.AND P1, PT, R7, RZ, PT ;  /* 0x000000ff0700720b */ /* 0x000fe20003f35000 */
[----:B-1----:R-:W-:-:S04]  /*1bb10*/  FADD.FTZ R5, R3, R0 ;  /* 0x0000000003057221 */ /* 0x002fc80000010000 */
[C---:B------:R-:W-:Y:S01]  /*1bb20*/  FMUL.FTZ R0, R5.reuse, 0.00390625 ;  /* 0x3b80000005007820 */ /* 0x040fe20000410000 */
[----:B------:R-:W-:-:S04]  /*1bb30*/  FSETP.NE.FTZ.AND P2, PT, R5, RZ, PT ;  /* 0x000000ff0500720b */ /* 0x000fc80003f55000 */
[----:B------:R-:W-:-:S03]  /*1bb40*/  FSETP.NE.FTZ.AND P3, PT, R0, RZ, PT ;  /* 0x000000ff0000720b */ /* 0x000fc60003f75000 */
[----:B------:R-:W0:Y:S01]  /*1bb50*/  @P1 MUFU.LG2 R7, R7 ;  /* 0x0000000700071308 */ /* 0x000e220000000c00 */
[----:B------:R-:W-:-:S07]  /*1bb60*/  IMAD.MOV.U32 R3, RZ, RZ, RZ ;  /* 0x000000ffff037224 */ /* 0x000fce00078e00ff */
[----:B------:R0:W-:Y:S08]  /*1bb70*/  @P2 MUFU.RCP R3, R5 ;  /* 0x0000000500032308 */ /* 0x0001f00000001000 */
[----:B------:R-:W1:Y:S01]  /*1bb80*/  @P3 MUFU.LG2 R0, R0 ;  /* 0x0000000000003308 */ /* 0x000e620000000c00 */
[----:B------:R-:W-:Y:S02]  /*1bb90*/  WARPGROUP.DEPBAR.LE gsb0, 0x0 ;  /* 0x00008000000079c5 */ /* 0x000fe40000010000 */
[----:B------:R-:W-:-:S06]  /*1bba0*/  WARPGROUP.ARRIVE ;  /* 0x00000000000079c5 */ /* 0x000fcc0000000000 */
[----:B------:R-:W-:Y:S01]  /*1bbb0*/  QGMMA.64x256x32.F32.E4M3.E4M3 R24, R220, gdesc[UR4], R24, gsb0 ;  /* 0x03e00004dc187df3 */ /* 0x000fe20008000818 */
[----:B0-----:R-:W-:Y:S01]  /*1bbc0*/  @P1 FMUL.FTZ R5, R7, 0.69314718246459960938 ;  /* 0x3f31721807051820 */ /* 0x001fe20000410000 */
[C---:B------:R-:W-:Y:S01]  /*1bbd0*/  @P1 FMUL.FTZ R7, R174.reuse, 0.69314718246459960938 ;  /* 0x3f317218ae071820 */ /* 0x040fe20000410000 */
[----:B------:R-:W-:Y:S01]  /*1bbe0*/  @P3 FMUL.FTZ R174, R174, 0.69314718246459960938 ;  /* 0x3f317218aeae3820 */ /* 0x000fe20000410000 */
[----:B-1----:R-:W-:Y:S01]  /*1bbf0*/  @P3 FMUL.FTZ R0, R0, 0.69314718246459960938 ;  /* 0x3f31721800003820 */ /* 0x002fe20000410000 */
[----:B------:R-:W-:Y:S01]  /*1bc00*/  MOV R173, 0xff800000 ;  /* 0xff80000000ad7802 */ /* 0x000fe20000000f00 */
[----:B------:R-:W-:Y:S02]  /*1bc10*/  IMAD.MOV.U32 R172, RZ, RZ, -0x800000 ;  /* 0xff800000ffac7424 */ /* 0x000fe400078e00ff */
[----:B------:R-:W-:-:S01]  /*1bc20*/  @P1 FFMA.FTZ R173, R7, R175, R5 ;  /* 0x000000af07ad1223 */ /* 0x000fc20000010005 */
[----:B------:R-:W-:Y:S01]  /*1bc30*/  @P3 FFMA.FTZ R172, R174, R203, R0 ;  /* 0x000000cbaeac3223 */ /* 0x000fe20000010000 */
[-C--:B--2---:R-:W-:Y:S01]  /*1bc40*/  FMUL.FTZ R4, R4, R6.reuse ;  /* 0x0000000604047220 */ /* 0x084fe20000410000 */
[----:B------:R-:W-:Y:S01]  /*1bc50*/  FMUL.FTZ R3, R3, R6 ;  /* 0x0000000603037220 */ /* 0x000fe20000410000 */
[----:B------:R-:W-:-:S02]  /*1bc60*/  WARPGROUP.DEPBAR.LE gsb0, 0x0 ;  /* 0x00008000000079c5 */ /* 0x000fc40000010000 */
[----:B------:R-:W-:Y:S05]  /*1bc70*/  @!P0 BRA `(.L_x_502) ;  /* 0x0000000000048947 */ /* 0x000fea0003800000 */
[----:B------:R-:W-:Y:S01]  /*1bc80*/  BPT.TRAP 0x1 ;  /* 0x000000040000795c */ /* 0x000fe20000300000 */
.L_x_502:
[----:B------:R-:W-:Y:S02]  /*1bc90*/  VIADD R152, R152, 0x1 ;  /* 0x0000000198987836 */ /* 0x000fe40000000000 */
[-C--:B------:R-:W-:Y:S01]  /*1bca0*/  FMUL.FTZ R9, R32, R4.reuse ;  /* 0x0000000420097220 */ /* 0x080fe20000410000 */
[----:B------:R-:W-:Y:S02]  /*1bcb0*/  VIADD R2, R2, 0x38860 ;  /* 0x0003886002027836 */ /* 0x000fe40000000000 */
[-C--:B------:R-:W-:Y:S01]  /*1bcc0*/  FMUL.FTZ R7, R37, R4.reuse ;  /* 0x0000000425077220 */ /* 0x080fe20000410000 */
[----:B------:R-:W-:Y:S02]  /*1bcd0*/  IMAD.U32 R0, RZ, RZ, UR36 ;  /* 0x00000024ff007e24 */ /* 0x000fe4000f8e00ff */
        /* <DEDUP_REMOVED lines=11> */
[----:B------:R-:W-:Y:S01]  /*1bd90*/  ISETP.NE.AND P1, PT, R152, 0x2, PT ;  /* 0x000000029800780c */ /* 0x000fe20003f25270 */
        /* <DEDUP_REMOVED lines=19> */
[----:B------:R-:W-:Y:S01]  /*1bed0*/  PRMT R0, R0, 0x654, R2 ;  /* 0x0000065400007816 */ /* 0x000fe20000000002 */
        /* <DEDUP_REMOVED lines=63> */
[----:B------:R-:W-:Y:S01]  /*1c2d0*/  SEL R3, RZ, 0x1, P1 ;  /* 0x00000001ff037807 */ /* 0x000fe20000800000 */
        /* <DEDUP_REMOVED lines=8> */
[-C--:B0-----:R-:W-:Y:S01]  /*1c360*/  FMUL.FTZ R0, R28, R4.reuse ;  /* 0x000000041c007220 */ /* 0x081fe20000410000 */
        /* <DEDUP_REMOVED lines=25> */
[----:B------:R-:W-:Y:S01]  /*1c500*/  PLOP3.LUT P0, PT, PT, PT, PT, 0x8, 0x0 ;  /* 0x000000000000781c */ /* 0x000fe20003f0e170 */
[----:B------:R-:W-:Y:S01]  /*1c510*/  UIADD3 UR39, UR39, 0x1, URZ ;  /* 0x0000000127277890 */ /* 0x000fe2000fffe03f */
[----:B------:R-:W-:-:S02]  /*1c520*/  LOP3.LUT R235, R235, R3, RZ, 0x3c, !PT ;  /* 0x00000003ebeb7212 */ /* 0x000fc400078e3cff */
[----:B------:R-:W-:-:S09]  /*1c530*/  SEL R152, R152, RZ, P1 ;  /* 0x000000ff98987207 */ /* 0x000fd20000800000 */
.L_x_438:
[----:B------:R-:W-:Y:S05]  /*1c540*/  WARPSYNC.ALL ;  /* 0x0000000000007948 */ /* 0x000fea0003800000 */
[----:B------:R-:W2:Y:S01]  /*1c550*/  LDL R227, [R1+0x70] ;  /* 0x0000700001e37983 */ /* 0x000ea20000100800 */
[----:B------:R-:W0:Y:S01]  /*1c560*/  S2UR UR36, SR_CgaCtaId ;  /* 0x00000000002479c3 */ /* 0x000e220000008800 */
[----:B------:R-:W-:Y:S01]  /*1c570*/  UMOV UR4, 0x400 ;  /* 0x0000040000047882 */ /* 0x000fe20000000000 */
[----:B------:R-:W-:Y:S01]  /*1c580*/  BSSY B0, `(.L_x_503) ;  /* 0x0000779000007945 */ /* 0x000fe20003800000 */
[----:B0-----:R-:W-:-:S06]  /*1c590*/  ULEA UR4, UR36, UR4, 0x18 ;  /* 0x0000000424047291 */ /* 0x001fcc000f8ec03f */
[----:B------:R-:W-:Y:S01]  /*1c5a0*/  MOV R22, UR4 ;  /* 0x0000000400167c02 */ /* 0x000fe20008000f00 */
[----:B------:R-:W-:Y:S06]  /*1c5b0*/  BAR.SYNC.DEFER_BLOCKING 0x5, 0x180 ;  /* 0x0146000000007b1d */ /* 0x000fec0000010000 */
[----:B------:R0:W1:Y:S02]  /*1c5c0*/  LDS.128 R28, [R22+0x388d0] ;  /* 0x0388d000161c7984 */ /* 0x0000640000000c00 */
[----:B------:R-:W-:Y:S06]  /*1c5d0*/  BAR.ARV 0x4, 0x180 ;  /* 0x0106000000007b1d */ /* 0x000fec0000002000 */
[----:B--2---:R-:W-:-:S13]  /*1c5e0*/  ISETP.NE.AND P1, PT, R227, RZ, PT ;  /* 0x000000ffe300720c */ /* 0x004fda0003f25270 */
[----:B------:R-:W2:Y:S02]  /*1c5f0*/  @!P1 LDC R227, c[0x0][0xad4] ;  /* 0x0002b500ffe39b82 */ /* 0x000ea40000000800 */
[----:B--2---:R0:W-:Y:S01]  /*1c600*/  @!P1 STL [R1+0x70], R227 ;  /* 0x000070e301009387 */ /* 0x0041e20000100800 */
[----:B-1----:R-:W-:Y:S05]  /*1c610*/  @P0 BRA `(.L_x_504) ;  /* 0x0000006400c80947 */ /* 0x002fea0003800000 */
[----:B------:R-:W2:Y:S01]  /*1c620*/  LDL R4, [R1+0x1a4] ;  /* 0x0001a40001047983 */ /* 0x000ea20000100800 */
[----:B------:R-:W-:Y:S01]  /*1c630*/  ULDC.64 UR4, c[0x4][0x140] ;  /* 0x0100500000047ab9 */ /* 0x000fe20000000a00 */
[----:B------:R-:W1:Y:S01]  /*1c640*/  S2R R3, SR_SWINHI ;  /* 0x0000000000037919 */ /* 0x000e620000002f00 */
[----:B------:R-:W3:Y:S01]  /*1c650*/  S2R R228, SR_TID.X ;  /* 0x0000000000e47919 */ /* 0x000ee20000002100 */
[----:B------:R-:W-:Y:S02]  /*1c660*/  MOV R40, R22 ;  /* 0x0000001600287202 */ /* 0x000fe40000000f00 */
[----:B-1----:R-:W-:-:S03]  /*1c670*/  MOV R41, R3 ;  /* 0x0000000300297202 */ /* 0x002fc60000000f00 */
[----:B--2---:R-:W-:-:S03]  /*1c680*/  IMAD.WIDE R26, R4, 0x2, R40 ;  /* 0x00000002041a7825 */ /* 0x004fc600078e0228 */
[C---:B------:R-:W-:Y:S02]  /*1c690*/  IADD3 R62, P5, R26.reuse, 0xc000, RZ ;  /* 0x0000c0001a3e7810 */ /* 0x040fe40007fbe0ff */
[----:B------:R-:W-:Y:S02]  /*1c6a0*/  IADD3 R66, P1, R26, 0xc060, RZ ;  /* 0x0000c0601a427810 */ /* 0x000fe40007f3e0ff */
[----:B------:R-:W-:Y:S02]  /*1c6b0*/  LOP3.LUT R63, R62, 0x380, RZ, 0xc0, !PT ;  /* 0x000003803e3f7812 */ /* 0x000fe400078ec0ff */
[----:B------:R-:W-:Y:S01]  /*1c6c0*/  LOP3.LUT R3, R66, 0x380, RZ, 0xc0, !PT ;  /* 0x0000038042037812 */ /* 0x000fe200078ec0ff */
[----:B------:R-:W-:Y:S01]  /*1c6d0*/  IMAD.X R67, RZ, RZ, R27, P1 ;  /* 0x000000ffff437224 */ /* 0x000fe200008e061b */
[----:B------:R-:W-:Y:S02]  /*1c6e0*/  SHF.R.U64 R63, R63, 0x3, RZ ;  /* 0x000000033f3f7819 */ /* 0x000fe400000012ff */
[----:B------:R-:W-:-:S02]  /*1c6f0*/  IADD3 R50, P4, R26, 0x8060, RZ ;  /* 0x000080601a327810 */ /* 0x000fc40007f9e0ff */
[----:B------:R-:W-:Y:S01]  /*1c700*/  LOP3.LUT R62, R63, R62, RZ, 0x3c, !PT ;  /* 0x0000003e3f3e7212 */ /* 0x000fe200078e3cff */
[----:B------:R-:W-:Y:S01]  /*1c710*/  IMAD.X R63, RZ, RZ, R27, P5 ;  /* 0x000000ffff3f7224 */ /* 0x000fe200028e061b */
[----:B------:R-:W-:Y:S02]  /*1c720*/  SHF.R.U64 R3, R3, 0x3, RZ ;  /* 0x0000000303037819 */ /* 0x000fe400000012ff */
[----:B------:R-:W-:Y:S02]  /*1c730*/  IADD3 R58, P3, R26, 0xc020, RZ ;  /* 0x0000c0201a3a7810 */ /* 0x000fe40007f7e0ff */
[----:B------:R-:W-:Y:S02]  /*1c740*/  LOP3.LUT R51, R50, 0x380, RZ, 0xc0, !PT ;  /* 0x0000038032337812 */ /* 0x000fe400078ec0ff */
[----:B------:R-:W-:Y:S02]  /*1c750*/  IADD3 R46, P5, R26, 0x4040, RZ ;  /* 0x000040401a2e7810 */ /* 0x000fe40007fbe0ff */
[----:B------:R-:W-:-:S02]  /*1c760*/  LOP3.LUT R66, R3, R66, RZ, 0x3c, !PT ;  /* 0x0000004203427212 */ /* 0x000fc400078e3cff */
[----:B------:R-:W-:Y:S02]  /*1c770*/  LOP3.LUT R59, R58, 0x380, RZ, 0xc0, !PT ;  /* 0x000003803a3b7812 */ /* 0x000fe400078ec0ff */
[----:B------:R-:W-:Y:S02]  /*1c780*/  SHF.R.U64 R51, R51, 0x3, RZ ;  /* 0x0000000333337819 */ /* 0x000fe400000012ff */
[----:B------:R-:W-:Y:S02]  /*1c790*/  IADD3 R54, P2, R26, 0x8040, RZ ;  /* 0x000080401a367810 */ /* 0x000fe40007f5e0ff */
[----:B------:R-:W-:Y:S02]  /*1c7a0*/  LOP3.LUT R3, R46, 0x380, RZ, 0xc0, !PT ;  /* 0x000003802e037812 */ /* 0x000fe400078ec0ff */
[----:B------:R-:W-:Y:S02]  /*1c7b0*/  SHF.R.U64 R59, R59, 0x3, RZ ;  /* 0x000000033b3b7819 */ /* 0x000fe400000012ff */
[----:B------:R-:W-:-:S02]  /*1c7c0*/  LOP3.LUT R50, R51, R50, RZ, 0x3c, !PT ;  /* 0x0000003233327212 */ /* 0x000fc400078e3cff */
[----:B------:R-:W-:Y:S02]  /*1c7d0*/  IADD3 R70, P0, R26, 0xc040, RZ ;  /* 0x0000c0401a467810 */ /* 0x000fe40007f1e0ff */
[----:B------:R-:W-:Y:S02]  /*1c7e0*/  LOP3.LUT R55, R54, 0x380, RZ, 0xc0, !PT ;  /* 0x0000038036377812 */ /* 0x000fe400078ec0ff */
[----:B------:R-:W-:Y:S02]  /*1c7f0*/  SHF.R.U64 R3, R3, 0x3, RZ ;  /* 0x0000000303037819 */ /* 0x000fe400000012ff */
[----:B------:R-:W-:Y:S02]  /*1c800*/  MOV R226, R66 ;  /* 0x0000004200e27202 */ /* 0x000fe40000000f00 */
[----:B------:R-:W-:Y:S02]  /*1c810*/  IADD3.X R51, RZ, R27, RZ, P4, !PT ;  /* 0x0000001bff337210 */ /* 0x000fe400027fe4ff */
[----:B------:R-:W-:-:S02]  /*1c820*/  IADD3 R66, P4, R26, 0x4020, RZ ;  /* 0x000040201a427810 */ /* 0x000fc40007f9e0ff */
[----:B------:R-:W-:Y:S01]  /*1c830*/  LOP3.LUT R58, R59, R58, RZ, 0x3c, !PT ;  /* 0x0000003a3b3a7212 */ /* 0x000fe200078e3cff */
[--C-:B------:R-:W-:Y:S01]  /*1c840*/  IMAD.X R59, RZ, RZ, R27.reuse, P3 ;  /* 0x000000ffff3b7224 */ /* 0x100fe200018e061b */
[----:B------:R-:W-:Y:S01]  /*1c850*/  LOP3.LUT R71, R70, 0x380, RZ, 0xc0, !PT ;  /* 0x0000038046477812 */ /* 0x000fe200078ec0ff */
[----:B------:R-:W-:Y:S01]  /*1c860*/  IMAD.X R67, RZ, RZ, R27, P4 ;  /* 0x000000ffff437224 */ /* 0x000fe200020e061b */
[----:B------:R-:W-:Y:S02]  /*1c870*/  SHF.R.U64 R55, R55, 0x3, RZ ;  /* 0x0000000337377819 */ /* 0x000fe400000012ff */
[----:B------:R-:W-:Y:S02]  /*1c880*/  LOP3.LUT R46, R3, R46, RZ, 0x3c, !PT ;  /* 0x0000002e032e7212 */ /* 0x000fe400078e3cff */
[----:B------:R-:W-:Y:S02]  /*1c890*/  IADD3 R34, P1, R26, 0x8020, RZ ;  /* 0x000080201a227810 */ /* 0x000fe40007f3e0ff */
[----:B------:R-:W-:-:S02]  /*1c8a0*/  LOP3.LUT R3, R66, 0x380, RZ, 0xc0, !PT ;  /* 0x0000038042037812 */ /* 0x000fc400078ec0ff */
[----:B------:R-:W-:Y:S02]  /*1c8b0*/  SHF.R.U64 R71, R71, 0x3, RZ ;  /* 0x0000000347477819 */ /* 0x000fe400000012ff */
[----:B------:R-:W-:Y:S01]  /*1c8c0*/  LOP3.LUT R54, R55, R54, RZ, 0x3c, !PT ;  /* 0x0000003637367212 */ /* 0x000fe200078e3cff */
[----:B------:R-:W-:Y:S01]  /*1c8d0*/  IMAD.X R55, RZ, RZ, R27, P2 ;  /* 0x000000ffff377224 */ /* 0x000fe200010e061b */
[----:B------:R-:W-:Y:S02]  /*1c8e0*/  LOP3.LUT R35, R34, 0x380, RZ, 0xc0, !PT ;  /* 0x0000038022237812 */ /* 0x000fe400078ec0ff */
[----:B------:R-:W-:Y:S02]  /*1c8f0*/  SHF.R.U64 R3, R3, 0x3, RZ ;  /* 0x0000000303037819 */ /* 0x000fe400000012ff */
[----:B------:R-:W-:Y:S02]  /*1c900*/  MOV R224, R58 ;  /* 0x0000003a00e07202 */ /* 0x000fe40000000f00 */
[----:B------:R-:W-:-:S02]  /*1c910*/  IADD3 R58, P2, R26, 0x4000, RZ ;  /* 0x000040001a3a7810 */ /* 0x000fc40007f5e0ff */
[----:B------:R-:W-:Y:S01]  /*1c920*/  LOP3.LUT R70, R71, R70, RZ, 0x3c, !PT ;  /* 0x0000004647467212 */ /* 0x000fe200078e3cff */
[--C-:B------:R-:W-:Y:S01]  /*1c930*/  IMAD.X R71, RZ, RZ, R27.reuse, P0 ;  /* 0x000000ffff477224 */ /* 0x100fe200000e061b */
[----:B------:R-:W-:Y:S01]  /*1c940*/  SHF.R.U64 R35, R35, 0x3, RZ ;  /* 0x0000000323237819 */ /* 0x000fe200000012ff */
[--C-:B------:R-:W-:Y:S01]  /*1c950*/  IMAD.X R59, RZ, RZ, R27.reuse, P2 ;  /* 0x000000ffff3b7224 */ /* 0x100fe200010e061b */
[----:B------:R-:W-:Y:S02]  /*1c960*/  LOP3.LUT R66, R3, R66, RZ, 0x3c, !PT ;  /* 0x0000004203427212 */ /* 0x000fe400078e3cff */
[----:B------:R-:W-:Y:S02]  /*1c970*/  IADD3 R38, P0, R26, 0x8000, RZ ;  /* 0x000080001a267810 */ /* 0x000fe40007f1e0ff */
[----:B------:R-:W-:Y:S02]  /*1c980*/  LOP3.LUT R3, R58, 0x380, RZ, 0xc0, !PT ;  /* 0x000003803a037812 */ /* 0x000fe400078ec0ff */
[----:B------:R-:W-:Y:S01]  /*1c990*/  LOP3.LUT R34, R35, R34, RZ, 0x3c, !PT ;  /* 0x0000002223227212 */ /* 0x000fe200078e3cff */
[----:B------:R-:W-:Y:S01]  /*1c9a0*/  IMAD.X R35, RZ, RZ, R27, P1 ;  /* 0x000000ffff237224 */ /* 0x000fe200008e061b */
[----:B------:R-:W-:-:S02]  /*1c9b0*/  LOP3.LUT R39, R38, 0x380, RZ, 0xc0, !PT ;  /* 0x0000038026277812 */ /* 0x000fc400078ec0ff */
[----:B------:R-:W-:Y:S02]  /*1c9c0*/  SHF.R.U64 R3, R3, 0x3, RZ ;  /* 0x0000000303037819 */ /* 0x000fe400000012ff */
[----:B------:R-:W-:Y:S02]  /*1c9d0*/  MOV R222, R50 ;  /* 0x0000003200de7202 */ /* 0x000fe40000000f00 */
[----:B------:R-:W-:Y:S02]  /*1c9e0*/  IADD3 R50, P1, R26, 0x60, RZ ;  /* 0x000000601a327810 */ /* 0x000fe40007f3e0ff */
[----:B------:R-:W-:Y:S02]  /*1c9f0*/  SHF.R.U64 R39, R39, 0x3, RZ ;  /* 0x0000000327277819 */ /* 0x000fe400000012ff */
[----:B------:R-:W-:Y:S01]  /*1ca00*/  LOP3.LUT R58, R3, R58, RZ, 0x3c, !PT ;  /* 0x0000003a033a7212 */ /* 0x000fe200078e3cff */
[----:B------:R-:W-:Y:S01]  /*1ca10*/  IMAD.X R51, RZ, RZ, R27, P1 ;  /* 0x000000ffff337224 */ /* 0x000fe200008e061b */
[----:B------:R-:W-:-:S02]  /*1ca20*/  LOP3.LUT R3, R50, 0x380, RZ, 0xc0, !PT ;  /* 0x0000038032037812 */ /* 0x000fc400078ec0ff */
[----:B------:R-:W-:Y:S01]  /*1ca30*/  LOP3.LUT R38, R39, R38, RZ, 0x3c, !PT ;  /* 0x0000002627267212 */ /* 0x000fe200078e3cff */
[--C-:B------:R-:W-:Y:S01]  /*1ca40*/  IMAD.X R39, RZ, RZ, R27.reuse, P0 ;  /* 0x000000ffff277224 */ /* 0x100fe200000e061b */
[----:B------:R-:W-:Y:S02]  /*1ca50*/  SHF.R.U64 R3, R3, 0x3, RZ ;  /* 0x0000000303037819 */ /* 0x000fe400000012ff */
[----:B------:R-:W-:Y:S02]  /*1ca60*/  MOV R220, R34 ;  /* 0x0000002200dc7202 */ /* 0x000fe40000000f00 */
[----:B------:R-:W-:Y:S02]  /*1ca70*/  IADD3 R34, P0, R26, 0x40, RZ ;  /* 0x000000401a227810 */ /* 0x000fe40007f1e0ff */
[----:B------:R-:W-:Y:S02]  /*1ca80*/  LOP3.LUT R50, R3, R50, RZ, 0x3c, !PT ;  /* 0x0000003203327212 */ /* 0x000fe400078e3cff */
[----:B------:R-:W-:Y:S01]  /*1ca90*/  LOP3.LUT R3, R34, 0x380, RZ, 0xc0, !PT ;  /* 0x0000038022037812 */ /* 0x000fe200078ec0ff */
[----:B------:R-:W-:Y:S01]  /*1caa0*/  IMAD.X R35, RZ, RZ, R27, P0 ;  /* 0x000000ffff237224 */ /* 0x000fe200000e061b */
[----:B------:R-:W-:-:S02]  /*1cab0*/  IADD3 R42, P3, R26, 0x4060, RZ ;  /* 0x000040601a2a7810 */ /* 0x000fc40007f7e0ff */
[----:B------:R-:W-:Y:S02]  /*1cac0*/  SHF.R.U64 R3, R3, 0x3, RZ ;  /* 0x0000000303037819 */ /* 0x000fe400000012ff */
[----:B------:R-:W-:Y:S02]  /*1cad0*/  MOV R214, R50 ;  /* 0x0000003200d67202 */ /* 0x000fe40000000f00 */
[----:B------:R-:W-:Y:S02]  /*1cae0*/  LOP3.LUT R34, R3, R34, RZ, 0x3c, !PT ;  /* 0x0000002203227212 */ /* 0x000fe400078e3cff */
[----:B------:R-:W-:Y:S02]  /*1caf0*/  LOP3.LUT R43, R42, 0x380, RZ, 0xc0, !PT ;  /* 0x000003802a2b7812 */ /* 0x000fe400078ec0ff */
[----:B------:R-:W-:Y:S02]  /*1cb00*/  MOV R213, R34 ;  /* 0x0000002200d57202 */ /* 0x000fe40000000f00 */
[----:B------:R-:W-:-:S02]  /*1cb10*/  IADD3 R34, P0, R26, 0x20, RZ ;  /* 0x000000201a227810 */ /* 0x000fc40007f1e0ff */
[----:B------:R-:W-:Y:S02]  /*1cb20*/  SHF.R.U64 R43, R43, 0x3, RZ ;  /* 0x000000032b2b7819 */ /* 0x000fe400000012ff */
[----:B------:R-:W-:Y:S02]  /*1cb30*/  LOP3.LUT R3, R34, 0x380, RZ, 0xc0, !PT ;  /* 0x0000038022037812 */ /* 0x000fe400078ec0ff */
[----:B------:R-:W-:Y:S02]  /*1cb40*/  IADD3.X R35, RZ, R27, RZ, P0, !PT ;  /* 0x0000001bff237210 */ /* 0x000fe400007fe4ff */
[----:B------:R-:W-:Y:S02]  /*1cb50*/  SHF.R.U64 R3, R3, 0x3, RZ ;  /* 0x0000000303037819 */ /* 0x000fe400000012ff */
[----:B------:R-:W-:Y:S01]  /*1cb60*/  LOP3.LUT R42, R43, R42, RZ, 0x3c, !PT ;  /* 0x0000002a2b2a7212 */ /* 0x000fe200078e3cff */
[----:B------:R-:W-:Y:S01]  /*1cb70*/  IMAD.X R43, RZ, RZ, R27, P3 ;  /* 0x000000ffff2b7224 */ /* 0x000fe200018e061b */
[----:B------:R-:W-:-:S02]  /*1cb80*/  LOP3.LUT R34, R3, R34, RZ, 0x3c, !PT ;  /* 0x0000002203227212 */ /* 0x000fc400078e3cff */
[----:B------:R-:W-:Y:S02]  /*1cb90*/  LOP3.LUT R3, R26, 0x380, RZ, 0xc0, !PT ;  /* 0x000003801a037812 */ /* 0x000fe400078ec0ff */
[----:B------:R-:W-:Y:S02]  /*1cba0*/  IADD3.X R47, RZ, R27, RZ, P5, !PT ;  /* 0x0000001bff2f7210 */ /* 0x000fe40002ffe4ff */
[----:B------:R-:W-:Y:S02]  /*1cbb0*/  SHF.R.U64 R3, R3, 0x3, RZ ;  /* 0x0000000303037819 */ /* 0x000fe400000012ff */
[----:B------:R-:W-:Y:S02]  /*1cbc0*/  MOV R225, R70 ;  /* 0x0000004600e17202 */ /* 0x000fe40000000f00 */
[----:B------:R-:W-:Y:S02]  /*1cbd0*/  LOP3.LUT R26, R3, R26, RZ, 0x3c, !PT ;  /* 0x0000001a031a7212 */ /* 0x000fe400078e3cff */
[----:B---3--:R-:W-:-:S02]  /*1cbe0*/  LOP3.LUT P0, R3, R228, 0x3, RZ, 0xc0, !PT ;  /* 0x00000003e4037812 */ /* 0x008fc4000780c0ff */
[----:B------:R-:W-:Y:S02]  /*1cbf0*/  MOV R223, R62 ;  /* 0x0000003e00df7202 */ /* 0x000fe40000000f00 */
[----:B------:R-:W-:Y:S02]  /*1cc00*/  ISETP.EQ.OR P0, PT, R3, 0x3, !P0 ;  /* 0x000000030300780c */ /* 0x000fe40004702670 */
[----:B------:R-:W-:Y:S02]  /*1cc10*/  MOV R221, R54 ;  /* 0x0000003600dd7202 */ /* 0x000fe40000000f00 */
[----:B------:R-:W-:Y:S02]  /*1cc20*/  SEL R4, R5, R2, P0 ;  /* 0x0000000205047207 */ /* 0x000fe40000000000 */
[----:B------:R-:W-:Y:S01]  /*1cc30*/  SEL R5, R2, R5, P0 ;  /* 0x0000000502057207 */ /* 0x000fe20000000000 */
[----:B------:R-:W-:Y:S01]  /*1cc40*/  IMAD.SHL.U32 R2, R228, 0x4, RZ ;  /* 0x00000004e4027824 */ /* 0x000fe200078e00ff */
[----:B------:R-:W-:-:S02]  /*1cc50*/  SEL R51, R0, R6, P0 ;  /* 0x0000000600337207 */ /* 0x000fc40000000000 */
[----:B------:R-:W-:Y:S02]  /*1cc60*/  SEL R6, R6, R0, P0 ;  /* 0x0000000006067207 */ /* 0x000fe40000000000 */
[----:B------:R-:W-:Y:S02]  /*1cc70*/  LOP3.LUT R2, R2, 0xc, RZ, 0xc0, !PT ;  /* 0x0000000c02027812 */ /* 0x000fe400078ec0ff */
[----:B------:R-:W-:Y:S02]  /*1cc80*/  MOV R219, R38 ;  /* 0x0000002600db7202 */ /* 0x000fe40000000f00 */
[----:B------:R-:W-:Y:S02]  /*1cc90*/  IADD3 R2, P1, R2, UR4, RZ ;  /* 0x0000000402027c10 */ /* 0x000fe4000ff3e0ff */
[----:B------:R-:W-:Y:S02]  /*1cca0*/  MOV R218, R42 ;  /* 0x0000002a00da7202 */ /* 0x000fe40000000f00 */
[----:B------:R-:W-:Y:S01]  /*1ccb0*/  MOV R217, R46 ;  /* 0x0000002e00d97202 */ /* 0x000fe20000000f00 */
[----:B------:R-:W-:Y:S01]  /*1ccc0*/  IMAD.X R3, RZ, RZ, UR5, P1 ;  /* 0x00000005ff037e24 */ /* 0x000fe200088e06ff */
[----:B------:R-:W-:-:S02]  /*1ccd0*/  MOV R216, R66 ;  /* 0x0000004200d87202 */ /* 0x000fc40000000f00 */
[----:B------:R-:W-:Y:S02]  /*1cce0*/  MOV R215, R58 ;  /* 0x0000003a00d77202 */ /* 0x000fe40000000f00 */
[----:B------:R1:W5:Y:S01]  /*1ccf0*/  LDG.E.CONSTANT R0, desc[UR42][R2.64] ;  /* 0x0000002a02007981 */ /* 0x000362000c1e9900 */
[----:B------:R-:W-:Y:S01]  /*1cd00*/  UMOV UR4, 0xffffffff ;  /* 0xffffffff00047882 */ /* 0x000fe20000000000 */
[----:B------:R-:W-:Y:S02]  /*1cd10*/  MOV R212, R34 ;  /* 0x0000002200d47202 */ /* 0x000fe40000000f00 */
[----:B------:R-:W-:Y:S01]  /*1cd20*/  MOV R211, R26 ;  /* 0x0000001a00d37202 */ /* 0x000fe20000000f00 */
[----:B------:R-:W-:Y:S06]  /*1cd30*/  BRA.DIV UR4, `(.L_x_505) ;  /* 0x000000f604c07947 */ /* 0x000fec000b800000 */
[----:B------:R-:W-:Y:S01]  /*1cd40*/  SEL R59, R116, R85, P0 ;  /* 0x00000055743b7207 */ /* 0x000fe20000000000 */
[----:B-1---5:R-:W-:Y:S01]  /*1cd50*/  SHFL.IDX PT, R3, R51, R0, 0x1c1f ;  /* 0x001c1f0033037589 */ /* 0x022fe200000e0000 */
[----:B------:R-:W-:Y:S02]  /*1cd60*/  SEL R85, R85, R116, P0 ;  /* 0x0000007455557207 */ /* 0x000fe40000000000 */
[----:B------:R-:W-:Y:S01]  /*1cd70*/  SEL R62, R88, R121, P0 ;  /* 0x00000079583e7207 */ /* 0x000fe20000000000 */
[----:B------:R-:W-:Y:S01]  /*1cd80*/  SHFL.IDX PT, R4, R4, R0, 0x1c1f ;  /* 0x001c1f0004047589 */ /* 0x000fe200000e0000 */
[----:B------:R-:W-:Y:S02]  /*1cd90*/  SEL R63, R124, R93, P0 ;  /* 0x0000005d7c3f7207 */ /* 0x000fe40000000000 */
[----:B------:R-:W-:Y:S01]  /*1cda0*/  SEL R116, R74, R75, P0 ;  /* 0x0000004b4a747207 */ /* 0x000fe20000000000 */
[----:B------:R-:W-:Y:S01]  /*1cdb0*/  SHFL.IDX PT, R59, R59, R0, 0x1c1f ;  /* 0x001c1f003b3b7589 */ /* 0x000fe200000e0000 */
[----:B------:R-:W-:-:S02]  /*1cdc0*/  SEL R88, R121, R88, P0 ;  /* 0x0000005879587207 */ /* 0x000fc40000000000 */
[----:B------:R-:W-:Y:S01]  /*1cdd0*/  SEL R93, R93, R124, P0 ;  /* 0x0000007c5d5d7207 */ /* 0x000fe20000000000 */
[----:B------:R-:W-:Y:S01]  /*1cde0*/  SHFL.IDX PT, R62, R62, R0, 0x1c1f ;  /* 0x001c1f003e3e7589 */ /* 0x000fe200000e0000 */
        /* <DEDUP_REMOVED lines=37> */
[----:B------:R-:W-:Y:S01]  /*1d040*/  LOP3.LUT R2, R0, 0x2, RZ, 0x3c, !PT ;  /* 0x0000000200027812 */ /* 0x000fe200078e3cff */
[----:B------:R-:W-:Y:S01]  /*1d050*/  SHFL.IDX PT, R54, R54, R0, 0x1c1f ;  /* 0x001c1f0036367589 */ /* 0x000fe200000e0000 */
[----:B------:R-:W-:Y:S02]  /*1d060*/  SEL R37, R49, R37, P0 ;  /* 0x0000002531257207 */ /* 0x000fe40000000000 */
[----:B------:R-:W-:Y:S01]  /*1d070*/  SEL R39, R52, R32, P0 ;  /* 0x0000002034277207 */ /* 0x000fe20000000000 */
[----:B------:R-:W1:Y:S01]  /*1d080*/  SHFL.IDX PT, R6, R6, R2, 0x1c1f ;  /* 0x001c1f0206067589 */ /* 0x000e6200000e0000 */
        /* <DEDUP_REMOVED lines=14> */
[----:B------:R-:W2:Y:S01]  /*1d170*/  SHFL.IDX PT, R69, R69, R2, 0x1c1f ;  /* 0x001c1f0245457589 */ /* 0x000ea200000e0000 */
        /* <DEDUP_REMOVED lines=14> */
[----:B------:R-:W3:Y:S01]  /*1d260*/  SHFL.IDX PT, R68, R68, R2, 0x1c1f ;  /* 0x001c1f0244447589 */ /* 0x000ee200000e0000 */
[----:B------:R-:W-:Y:S02]  /*1d270*/  SEL R58, R80, R113, P0 ;  /* 0x00000071503a7207 */ /* 0x000fe40000000000 */
[----:B------:R-:W-:Y:S01]  /*1d280*/  SEL R101, R101, R132, P0 ;  /* 0x0000008465657207 */ /* 0x000fe20000000000 */
[----:B------:R-:W-:Y:S01]  /*1d290*/  SHFL.IDX PT, R44, R44, R0, 0x1c1f ;  /* 0x001c1f002c2c7589 */ /* 0x000fe200000e0000 */
[----:B------:R-:W-:Y:S02]  /*1d2a0*/  SEL R104, R137, R104, P0 ;  /* 0x0000006889687207 */ /* 0x000fe40000000000 */
[----:B------:R-:W-:Y:S01]  /*1d2b0*/  SEL R81, R65, R158, P0 ;  /* 0x0000009e41517207 */ /* 0x000fe20000000000 */
[----:B------:R-:W4:Y:S01]  /*1d2c0*/  SHFL.IDX PT, R45, R45, R2, 0x1c1f ;  /* 0x001c1f022d2d7589 */ /* 0x000f2200000e0000 */
[----:B------:R-:W-:-:S02]  /*1d2d0*/  SEL R82, R94, R95, P0 ;  /* 0x0000005f5e527207 */ /* 0x000fc40000000000 */
[----:B------:R-:W-:Y:S01]  /*1d2e0*/  SEL R87, R102, R103, P0 ;  /* 0x0000006766577207 */ /* 0x000fe20000000000 */
[----:B------:R-:W-:Y:S01]  /*1d2f0*/  SHFL.IDX PT, R48, R48, R0, 0x1c1f ;  /* 0x001c1f0030307589 */ /* 0x000fe200000e0000 */
[----:B------:R-:W-:Y:S02]  /*1d300*/  SEL R122, R123, R122, P0 ;  /* 0x0000007a7b7a7207 */ /* 0x000fe40000000000 */
[----:B------:R-:W-:Y:S01]  /*1d310*/  SEL R47, R60, R12, P0 ;  /* 0x0000000c3c2f7207 */ /* 0x000fe20000000000 */
[----:B------:R-:W0:Y:S01]  /*1d320*/  SHFL.IDX PT, R61, R61, R2, 0x1c1f ;  /* 0x001c1f023d3d7589 */ /* 0x000e2200000e0000 */
        /* <DEDUP_REMOVED lines=14> */
[----:B------:R-:W0:Y:S01]  /*1d410*/  SHFL.IDX PT, R72, R72, R2, 0x1c1f ;  /* 0x001c1f0248487589 */ /* 0x000e2200000e0000 */
[----:B------:R-:W-:Y:S02]  /*1d420*/  SEL R94, R95, R94, P0 ;  /* 0x0000005e5f5e7207 */ /* 0x000fe40000000000 */
[----:B------:R-:W-:Y:S01]  /*1d430*/  SEL R102, R103, R102, P0 ;  /* 0x0000006667667207 */ /* 0x000fe20000000000 */
[----:B------:R-:W0:Y:S01]  /*1d440*/  SHFL.IDX PT, R77, R77, R2, 0x1c1f ;  /* 0x001c1f024d4d7589 */ /* 0x000e2200000e0000 */
[----:B------:R-:W-:Y:S02]  /*1d450*/  SEL R132, R106, R107, P0 ;  /* 0x0000006b6a847207 */ /* 0x000fe40000000000 */
[----:B------:R-:W-:Y:S01]  /*1d460*/  SEL R137, R107, R106, P0 ;  /* 0x0000006a6b897207 */ /* 0x000fe20000000000 */
[----:B------:R-:W0:Y:S01]  /*1d470*/  SHFL.IDX PT, R80, R80, R2, 0x1c1f ;  /* 0x001c1f0250507589 */ /* 0x000e2200000e0000 */
        /* <DEDUP_REMOVED lines=14> */
[----:B------:R-:W-:Y:S01]  /*1d560*/  SHFL.IDX PT, R67, R67, R0, 0x1c1f ;  /* 0x001c1f0043437589 */ /* 0x000fe200000e0000 */
[----:B------:R-:W-:Y:S02]  /*1d570*/  SEL R118, R141, R164, P0 ;  /* 0x000000a48d767207 */ /* 0x000fe40000000000 */
[----:B------:R-:W-:Y:S01]  /*1d580*/  SEL R97, R163, R144, P0 ;  /* 0x00000090a3617207 */ /* 0x000fe20000000000 */
[----:B------:R-:W0:Y:S01]  /*1d590*/  SHFL.IDX PT, R101, R101, R2, 0x1c1f ;  /* 0x001c1f0265657589 */ /* 0x000e2200000e0000 */
        /* <DEDUP_REMOVED lines=54> */
[----:B-1----:R-:W-:-:S02]  /*1d900*/  SEL R205, R3, R6, P0 ;  /* 0x0000000603cd7207 */ /* 0x002fc40000000000 */
[----:B------:R-:W-:Y:S01]  /*1d910*/  SEL R206, R6, R3, P0 ;  /* 0x0000000306ce7207 */ /* 0x000fe20000000000 */
[----:B------:R-:W-:Y:S01]  /*1d920*/  SHFL.IDX PT, R42, R42, R0, 0x1c1f ;  /* 0x001c1f002a2a7589 */ /* 0x000fe200000e0000 */
[----:B--2---:R-:W-:Y:S02]  /*1d930*/  SEL R3, R54, R69, P0 ;  /* 0x0000004536037207 */ /* 0x004fe40000000000 */
[----:B------:R-:W-:Y:S01]  /*1d940*/  SEL R207, R4, R5, P0 ;  /* 0x0000000504cf7207 */ /* 0x000fe20000000000 */
[----:B------:R-:W1:Y:S01]  /*1d950*/  SHFL.IDX PT, R56, R56, R2, 0x1c1f ;  /* 0x001c1f0238387589 */ /* 0x000e6200000e0000 */
[----:B------:R-:W-:Y:S02]  /*1d960*/  SEL R208, R5, R4, P0 ;  /* 0x0000000405d07207 */ /* 0x000fe40000000000 */
[----:B------:R-:W-:Y:S01]  /*1d970*/  SEL R203, R8, R9, P0 ;  /* 0x0000000908cb7207 */ /* 0x000fe20000000000 */
[----:B------:R-:W-:Y:S01]  /*1d980*/  SHFL.IDX PT, R49, R49, R0, 0x1c1f ;  /* 0x001c1f0031317589 */ /* 0x000fe200000e0000 */
[----:B------:R-:W-:-:S02]  /*1d990*/  SEL R204, R9, R8, P0 ;  /* 0x0000000809cc7207 */ /* 0x000fc40000000000 */
[----:B------:R-:W-:Y:S01]  /*1d9a0*/  SEL R201, R7, R10, P0 ;  /* 0x0000000a07c97207 */ /* 0x000fe20000000000 */
[----:B------:R-:W2:Y:S01]  /*1d9b0*/  SHFL.IDX PT, R64, R64, R2, 0x1c1f ;  /* 0x001c1f0240407589 */ /* 0x000ea200000e0000 */
[----:B------:R-:W-:Y:S02]  /*1d9c0*/  SEL R202, R10, R7, P0 ;  /* 0x000000070aca7207 */ /* 0x000fe40000000000 */
[----:B------:R-:W-:Y:S01]  /*1d9d0*/  SEL R199, R20, R24, P0 ;  /* 0x0000001814c77207 */ /* 0x000fe20000000000 */
[----:B------:R-:W-:Y:S01]  /*1d9e0*/  SHFL.IDX PT, R130, R131, R0, 0x1c1f ;  /* 0x001c1f0083827589 */ /* 0x000fe200000e0000 */
[----:B------:R-:W-:Y:S02]  /*1d9f0*/  SEL R200, R24, R20, P0 ;  /* 0x0000001418c87207 */ /* 0x000fe40000000000 */
[----:B---3--:R-:W-:Y:S01]  /*1da00*/  SEL R186, R46, R68, P0 ;  /* 0x000000442eba7207 */ /* 0x008fe20000000000 */
[----:B------:R-:W-:Y:S01]  /*1da10*/  SHFL.IDX PT, R70, R70, R0, 0x1c1f ;  /* 0x001c1f0046467589 */ /* 0x000fe200000e0000 */
[----:B------:R-:W-:-:S02]  /*1da20*/  SEL R185, R68, R46, P0 ;  /* 0x0000002e44b97207 */ /* 0x000fc40000000000 */
[----:B----4-:R-:W-:Y:S01]  /*1da30*/  SEL R182, R44, R45, P0 ;  /* 0x0000002d2cb67207 */ /* 0x010fe20000000000 */
[----:B------:R-:W3:Y:S01]  /*1da40*/  SHFL.IDX PT, R104, R104, R2, 0x1c1f ;  /* 0x001c1f0268687589 */ /* 0x000ee200000e0000 */
[----:B------:R-:W-:Y:S02]  /*1da50*/  SEL R181, R45, R44, P0 ;  /* 0x0000002c2db57207 */ /* 0x000fe40000000000 */
[----:B0-----:R-:W-:Y:S01]  /*1da60*/  SEL R174, R48, R61, P0 ;  /* 0x0000003d30ae7207 */ /* 0x001fe20000000000 */
        /* <DEDUP_REMOVED lines=9> */
[----:B------:R-:W4:Y:S01]  /*1db00*/  SHFL.IDX PT, R112, R112, R2, 0x1c1f ;  /* 0x001c1f0270707589 */ /* 0x000f2200000e0000 */
[----:B------:R-:W-:Y:S02]  /*1db10*/  SEL R8, R62, R88, P0 ;  /* 0x000000583e087207 */ /* 0x000fe40000000000 */
[----:B------:R-:W-:Y:S01]  /*1db20*/  SEL R9, R63, R93, P0 ;  /* 0x0000005d3f097207 */ /* 0x000fe20000000000 */
[----:B------:R-:W-:Y:S01]  /*1db30*/  SHFL.IDX PT, R76, R76, R0, 0x1c1f ;  /* 0x001c1f004c4c7589 */ /* 0x000fe200000e0000 */
[----:B------:R-:W-:-:S02]  /*1db40*/  SEL R10, R66, R96, P0 ;  /* 0x00000060420a7207 */ /* 0x000fc40000000000 */
[----:B------:R-:W-:Y:S01]  /*1db50*/  SEL R20, R67, R101, P0 ;  /* 0x0000006543147207 */ /* 0x000fe20000000000 */
[----:B------:R-:W4:Y:S01]  /*1db60*/  SHFL.IDX PT, R117, R117, R2, 0x1c1f ;  /* 0x001c1f0275757589 */ /* 0x000f2200000e0000 */
        /* <DEDUP_REMOVED lines=40> */
[----:B------:R-:W-:Y:S01]  /*1ddf0*/  SEL R67, R101, R67, P0 ;  /* 0x0000004365437207 */ /* 0x000fe20000000000 */
[----:B------:R-:W2:Y:S01]  /*1de00*/  SHFL.IDX PT, R144, R144, R2, 0x1c1f ;  /* 0x001c1f0290907589 */ /* 0x000ea200000e0000 */
[----:B------:R-:W-:-:S02]  /*1de10*/  SEL R50, R50, R51, P0 ;  /* 0x0000003332327207 */ /* 0x000fc40000000000 */
[----:B------:R-:W-:Y:S01]  /*1de20*/  SEL R79, R86, R79, P0 ;  /* 0x0000004f564f7207 */ /* 0x000fe20000000000 */
[----:B------:R-:W-:Y:S01]  /*1de30*/  SHFL.IDX PT, R100, R100, R0, 0x1c1f ;  /* 0x001c1f0064647589 */ /* 0x000fe200000e0000 */
[----:B------:R-:W-:Y:S02]  /*1de40*/  SEL R82, R94, R82, P0 ;  /* 0x000000525e527207 */ /* 0x000fe40000000000 */
[----:B------:R-:W-:Y:S01]  /*1de50*/  SEL R83, R98, R83, P0 ;  /* 0x0000005362537207 */ /* 0x000fe20000000000 */
[----:B------:R-:W2:Y:S01]  /*1de60*/  SHFL.IDX PT, R149, R149, R2, 0x1c1f ;  /* 0x001c1f0295957589 */ /* 0x000ea200000e0000 */
[----:B---3--:R-:W-:Y:S02]  /*1de70*/  SEL R21, R70, R104, P0 ;  /* 0x0000006846157207 */ /* 0x008fe40000000000 */
[----:B0-----:R-:W-:Y:S01]  /*1de80*/  SEL R24, R71, R109, P0 ;  /* 0x0000006d47187207 */ /* 0x001fe20000000000 */
[----:B------:R-:W-:Y:S01]  /*1de90*/  SHFL.IDX PT, R105, R105, R0, 0x1c1f ;  /* 0x001c1f0069697589 */ /* 0x000fe200000e0000 */
[----:B----4-:R-:W-:-:S02]  /*1dea0*/  SEL R25, R73, R112, P0 ;  /* 0x0000007049197207 */ /* 0x010fc40000000000 */
[----:B------:R-:W-:Y:S01]  /*1deb0*/  SEL R26, R76, R117, P0 ;  /* 0x000000754c1a7207 */ /* 0x000fe20000000000 */
[----:B------:R-:W0:Y:S01]  /*1dec0*/  SHFL.IDX PT, R154, R154, R2, 0x1c1f ;  /* 0x001c1f029a9a7589 */ /* 0x000e2200000e0000 */
[----:B------:R-:W-:Y:S02]  /*1ded0*/  SEL R27, R81, R158, P0 ;  /* 0x0000009e511b7207 */ /* 0x000fe40000000000 */
[----:B------:R-:W-:Y:S01]  /*1dee0*/  SEL R28, R65, R120, P0 ;  /* 0x00000078411c7207 */ /* 0x000fe20000000000 */
[----:B------:R-:W-:Y:S01]  /*1def0*/  SHFL.IDX PT, R108, R108, R0, 0x1c1f ;  /* 0x001c1f006c6c7589 */ /* 0x000fe200000e0000 */
[----:B------:R-:W-:Y:S02]  /*1df00*/  SEL R42, R84, R125, P0 ;  /* 0x0000007d542a7207 */ /* 0x000fe40000000000 */
[----:B------:R-:W-:Y:S01]  /*1df10*/  SEL R43, R89, R128, P0 ;  /* 0x00000080592b7207 */ /* 0x000fe20000000000 */
[----:B------:R-:W3:Y:S01]  /*1df20*/  SHFL.IDX PT, R155, R155, R2, 0x1c1f ;  /* 0x001c1f029b9b7589 */ /* 0x000ee200000e0000 */
[----:B-1----:R-:W-:-:S02]  /*1df30*/  SEL R45, R92, R136, P0 ;  /* 0x000000885c2d7207 */ /* 0x002fc40000000000 */
[----:B--2---:R-:W-:Y:S01]  /*1df40*/  SEL R46, R118, R141, P0 ;  /* 0x0000008d762e7207 */ /* 0x004fe20000000000 */
[----:B------:R-:W-:Y:S01]  /*1df50*/  SHFL.IDX PT, R113, R113, R0, 0x1c1f ;  /* 0x001c1f0071717589 */ /* 0x000fe200000e0000 */
[----:B------:R-:W-:Y:S02]  /*1df60*/  SEL R47, R97, R144, P0 ;  /* 0x00000090612f7207 */ /* 0x000fe40000000000 */
[----:B------:R-:W-:Y:S01]  /*1df70*/  SEL R85, R114, R91, P0 ;  /* 0x0000005b72557207 */ /* 0x000fe20000000000 */
[----:B------:R-:W1:Y:S01]  /*1df80*/  SHFL.IDX PT, R156, R156, R2, 0x1c1f ;  /* 0x001c1f029c9c7589 */ /* 0x000e6200000e0000 */
[----:B------:R-:W-:Y:S02]  /*1df90*/  SEL R48, R100, R149, P0 ;  /* 0x0000009564307207 */ /* 0x000fe40000000000 */
[----:B------:R-:W-:Y:S01]  /*1dfa0*/  SEL R88, R115, R99, P0 ;  /* 0x0000006373587207 */ /* 0x000fe20000000000 */
[----:B------:R-:W2:Y:S01]  /*1dfb0*/  SHFL.IDX PT, R75, R75, R2, 0x1c1f ;  /* 0x001c1f024b4b7589 */ /* 0x000ea200000e0000 */
[----:B------:R-:W-:-:S02]  /*1dfc0*/  SEL R70, R104, R70, P0 ;  /* 0x0000004668467207 */ /* 0x000fc40000000000 */
[----:B------:R-:W-:Y:S01]  /*1dfd0*/  SEL R71, R109, R71, P0 ;  /* 0x000000476d477207 */ /* 0x000fe20000000000 */
[----:B------:R-:W-:Y:S01]  /*1dfe0*/  SHFL.IDX PT, R119, R74, R0, 0x1c1f ;  /* 0x001c1f004a777589 */ /* 0x000fe200000e0000 */
[----:B0-----:R-:W-:Y:S02]  /*1dff0*/  SEL R49, R105, R154, P0 ;  /* 0x0000009a69317207 */ /* 0x001fe40000000000 */
[----:B------:R-:W-:Y:S01]  /*1e000*/  SEL R73, R112, R73, P0 ;  /* 0x0000004970497207 */ /* 0x000fe20000000000 */
[----:B------:R-:W0:Y:S01]  /*1e010*/  SHFL.IDX PT, R78, R78, R2, 0x1c1f ;  /* 0x001c1f024e4e7589 */ /* 0x000e2200000e0000 */
[----:B------:R-:W-:Y:S02]  /*1e020*/  SEL R76, R117, R76, P0 ;  /* 0x0000004c754c7207 */ /* 0x000fe40000000000 */
[----:B------:R-:W-:Y:S01]  /*1e030*/  SEL R81, R158, R81, P0 ;  /* 0x000000519e517207 */ /* 0x000fe20000000000 */
[----:B------:R-:W4:Y:S01]  /*1e040*/  SHFL.IDX PT, R124, R124, R2, 0x1c1f ;  /* 0x001c1f027c7c7589 */ /* 0x000f2200000e0000 */
[----:B---3--:R-:W-:-:S02]  /*1e050*/  SEL R51, R108, R155, P0 ;  /* 0x0000009b6c337207 */ /* 0x008fc40000000000 */
[----:B------:R-:W-:Y:S01]  /*1e060*/  SEL R65, R120, R65, P0 ;  /* 0x0000004178417207 */ /* 0x000fe20000000000 */
[----:B------:R-:W3:Y:S01]  /*1e070*/  SHFL.IDX PT, R126, R126, R2, 0x1c1f ;  /* 0x001c1f027e7e7589 */ /* 0x000ee200000e0000 */
[----:B------:R-:W-:Y:S02]  /*1e080*/  SEL R84, R125, R84, P0 ;  /* 0x000000547d547207 */ /* 0x000fe40000000000 */
[----:B------:R-:W-:Y:S01]  /*1e090*/  SEL R89, R128, R89, P0 ;  /* 0x0000005980597207 */ /* 0x000fe20000000000 */
[----:B------:R-:W-:Y:S01]  /*1e0a0*/  SHFL.IDX PT, R87, R87, R0, 0x1c1f ;  /* 0x001c1f0057577589 */ /* 0x000fe200000e0000 */
[----:B-1----:R-:W-:Y:S02]  /*1e0b0*/  SEL R52, R113, R156, P0 ;  /* 0x0000009c71347207 */ /* 0x002fe40000000000 */
[----:B------:R-:W-:Y:S01]  /*1e0c0*/  SEL R92, R136, R92, P0 ;  /* 0x0000005c885c7207 */ /* 0x000fe20000000000 */
[----:B------:R-:W1:Y:S01]  /*1e0d0*/  SHFL.IDX PT, R102, R102, R2, 0x1c1f ;  /* 0x001c1f0266667589 */ /* 0x000e6200000e0000 */
[----:B--2---:R-:W-:-:S02]  /*1e0e0*/  SEL R53, R116, R75, P0 ;  /* 0x0000004b74357207 */ /* 0x004fc40000000000 */
[----:B------:R-:W-:Y:S01]  /*1e0f0*/  SEL R118, R141, R118, P0 ;  /* 0x000000768d767207 */ /* 0x000fe20000000000 */
[----:B------:R-:W-:Y:S01]  /*1e100*/  SHFL.IDX PT, R132, R132, R0, 0x1c1f ;  /* 0x001c1f0084847589 */ /* 0x000fe200000e0000 */
[----:B------:R-:W-:Y:S02]  /*1e110*/  SEL R97, R144, R97, P0 ;  /* 0x0000006190617207 */ /* 0x000fe40000000000 */
[----:B------:R-:W-:Y:S01]  /*1e120*/  SEL R100, R149, R100, P0 ;  /* 0x0000006495647207 */ /* 0x000fe20000000000 */
[----:B------:R-:W2:Y:S01]  /*1e130*/  SHFL.IDX PT, R133, R137, R2, 0x1c1f ;  /* 0x001c1f0289857589 */ /* 0x000ea200000e0000 */
[----:B0-----:R-:W-:Y:S02]  /*1e140*/  SEL R56, R119, R78, P0 ;  /* 0x0000004e77387207 */ /* 0x001fe40000000000 */
[----:B------:R-:W-:Y:S01]  /*1e150*/  SEL R105, R154, R105, P0 ;  /* 0x000000699a697207 */ /* 0x000fe20000000000 */
[----:B------:R-:W-:Y:S01]  /*1e160*/  SHFL.IDX PT, R90, R90, R0, 0x1c1f ;  /* 0x001c1f005a5a7589 */ /* 0x000fe200000e0000 */
[----:B----4-:R-:W-:-:S02]  /*1e170*/  SEL R60, R121, R124, P0 ;  /* 0x0000007c793c7207 */ /* 0x010fc40000000000 */
[----:B------:R-:W-:Y:S01]  /*1e180*/  SEL R108, R155, R108, P0 ;  /* 0x0000006c9b6c7207 */ /* 0x000fe20000000000 */
[----:B------:R-:W0:Y:S01]  /*1e190*/  SHFL.IDX PT, R110, R110, R2, 0x1c1f ;  /* 0x001c1f026e6e7589 */ /* 0x000e2200000e0000 */
[----:B---3--:R-:W-:Y:S02]  /*1e1a0*/  SEL R64, R129, R126, P0 ;  /* 0x0000007e81407207 */ /* 0x008fe40000000000 */
[----:B------:R-:W-:Y:S01]  /*1e1b0*/  SEL R113, R156, R113, P0 ;  /* 0x000000719c717207 */ /* 0x000fe20000000000 */
[----:B------:R-:W-:Y:S01]  /*1e1c0*/  SHFL.IDX PT, R95, R95, R0, 0x1c1f ;  /* 0x001c1f005f5f7589 */ /* 0x000fe200000e0000 */
[----:B------:R-:W-:Y:S02]  /*1e1d0*/  SEL R75, R75, R116, P0 ;  /* 0x000000744b4b7207 */ /* 0x000fe40000000000 */
[----:B------:R-:W-:Y:S01]  /*1e1e0*/  SEL R78, R78, R119, P0 ;  /* 0x000000774e4e7207 */ /* 0x000fe20000000000 */
[----:B------:R-:W3:Y:S01]  /*1e1f0*/  SHFL.IDX PT, R157, R157, R2, 0x1c1f ;  /* 0x001c1f029d9d7589 */ /* 0x000ee200000e0000 */
[----:B-1----:R-:W-:-:S02]  /*1e200*/  SEL R72, R87, R102, P0 ;  /* 0x0000006657487207 */ /* 0x002fc40000000000 */
[----:B------:R-:W-:Y:S01]  /*1e210*/  SEL R121, R124, R121, P0 ;  /* 0x000000797c797207 */ /* 0x000fe20000000000 */
[----:B------:R-:W-:Y:S01]  /*1e220*/  SHFL.IDX PT, R103, R103, R0, 0x1c1f ;  /* 0x001c1f0067677589 */ /* 0x000fe200000e0000 */
[----:B------:R-:W-:Y:S02]  /*1e230*/  SEL R126, R126, R129, P0 ;  /* 0x000000817e7e7207 */ /* 0x000fe40000000000 */
[----:B------:R-:W-:Y:S01]  /*1e240*/  SEL R87, R102, R87, P0 ;  /* 0x0000005766577207 */ /* 0x000fe20000000000 */
[----:B------:R-:W1:Y:S01]  /*1e250*/  SHFL.IDX PT, R127, R127, R2, 0x1c1f ;  /* 0x001c1f027f7f7589 */ /* 0x000e6200000e0000 */
[----:B--2---:R-:W-:Y:S02]  /*1e260*/  SEL R77, R132, R133, P0 ;  /* 0x00000085844d7207 */ /* 0x004fe40000000000 */
[----:B------:R-:W-:Y:S01]  /*1e270*/  SEL R132, R133, R132, P0 ;  /* 0x0000008485847207 */ /* 0x000fe20000000000 */
[----:B------:R-:W2:Y:S01]  /*1e280*/  SHFL.IDX PT, R123, R123, R0, 0x1c1f ;  /* 0x001c1f007b7b7589 */ /* 0x000ea200000e0000 */
[----:B------:R-:W-:-:S02]  /*1e290*/  SEL R91, R91, R114, P0 ;  /* 0x000000725b5b7207 */ /* 0x000fc40000000000 */
[----:B------:R-:W-:Y:S01]  /*1e2a0*/  SEL R99, R99, R115, P0 ;  /* 0x0000007363637207 */ /* 0x000fe20000000000 */
[----:B------:R-:W-:Y:S01]  /*1e2b0*/  SHFL.IDX PT, R106, R106, R0, 0x1c1f ;  /* 0x001c1f006a6a7589 */ /* 0x000fe200000e0000 */
[----:B0-----:R-:W-:Y:S02]  /*1e2c0*/  SEL R80, R90, R110, P0 ;  /* 0x0000006e5a507207 */ /* 0x001fe40000000000 */
[----:B------:R-:W-:Y:S01]  /*1e2d0*/  SEL R90, R110, R90, P0 ;  /* 0x0000005a6e5a7207 */ /* 0x000fe20000000000 */
[----:B------:R-:W0:Y:S04]  /*1e2e0*/  SHFL.IDX PT, R134, R134, R2, 0x1c1f ;  /* 0x001c1f0286867589 */ /* 0x000e2800000e0000 */
[----:B------:R-:W4:Y:S01]  /*1e2f0*/  SHFL.IDX PT, R131, R138, R2, 0x1c1f ;  /* 0x001c1f028a837589 */ /* 0x000f2200000e0000 */
[----:B---3--:R-:W-:-:S02]  /*1e300*/  SEL R86, R95, R157, P0 ;  /* 0x0000009d5f567207 */ /* 0x008fc40000000000 */
[----:B------:R-:W-:Y:S01]  /*1e310*/  SEL R95, R157, R95, P0 ;  /* 0x0000005f9d5f7207 */ /* 0x000fe20000000000 */
[----:B------:R-:W-:Y:S04]  /*1e320*/  SHFL.IDX PT, R107, R107, R0, 0x1c1f ;  /* 0x001c1f006b6b7589 */ /* 0x000fe800000e0000 */
[----:B------:R-:W3:Y:S01]  /*1e330*/  SHFL.IDX PT, R142, R142, R2, 0x1c1f ;  /* 0x001c1f028e8e7589 */ /* 0x000ee200000e0000 */
[----:B-1----:R-:W-:Y:S02]  /*1e340*/  SEL R93, R103, R127, P0 ;  /* 0x0000007f675d7207 */ /* 0x002fe40000000000 */
[----:B------:R-:W-:Y:S01]  /*1e350*/  SEL R103, R127, R103, P0 ;  /* 0x000000677f677207 */ /* 0x000fe20000000000 */
[----:B------:R-:W1:Y:S01]  /*1e360*/  SHFL.IDX PT, R37, R37, R2, 0x1c1f ;  /* 0x001c1f0225257589 */ /* 0x000e6200000e0000 */
[----:B--2---:R-:W-:-:S02]  /*1e370*/  SEL R94, R123, R122, P0 ;  /* 0x0000007a7b5e7207 */ /* 0x004fc40000000000 */
[----:B------:R-:W-:Y:S01]  /*1e380*/  SEL R122, R122, R123, P0 ;  /* 0x0000007b7a7a7207 */ /* 0x000fe20000000000 */
[----:B------:R-:W-:Y:S04]  /*1e390*/  SHFL.IDX PT, R36, R36, R0, 0x1c1f ;  /* 0x001c1f0024247589 */ /* 0x000fe800000e0000 */
[----:B------:R-:W2:Y:S01]  /*1e3a0*/  SHFL.IDX PT, R35, R35, R2, 0x1c1f ;  /* 0x001c1f0223237589 */ /* 0x000ea200000e0000 */
[----:B0-----:R-:W-:Y:S02]  /*1e3b0*/  SEL R96, R106, R134, P0 ;  /* 0x000000866a607207 */ /* 0x001fe40000000000 */
[----:B------:R-:W-:Y:S01]  /*1e3c0*/  SEL R134, R134, R106, P0 ;  /* 0x0000006a86867207 */ /* 0x000fe20000000000 */
[----:B------:R-:W-:Y:S01]  /*1e3d0*/  SHFL.IDX PT, R34, R34, R0, 0x1c1f ;  /* 0x001c1f0022227589 */ /* 0x000fe200000e0000 */
[----:B----4-:R-:W-:-:S02]  /*1e3e0*/  SEL R98, R130, R131, P0 ;  /* 0x0000008382627207 */ /* 0x010fc40000000000 */
[----:B------:R-:W-:Y:S01]  /*1e3f0*/  SEL R130, R131, R130, P0 ;  /* 0x0000008283827207 */ /* 0x000fe20000000000 */
[----:B------:R-:W0:Y:S04]  /*1e400*/  SHFL.IDX PT, R33, R33, R2, 0x1c1f ;  /* 0x001c1f0221217589 */ /* 0x000e2800000e0000 */
[----:B------:R-:W4:Y:S01]  /*1e410*/  SHFL.IDX PT, R74, R209, R0, 0x1c1f ;  /* 0x001c1f00d14a7589 */ /* 0x000f2200000e0000 */
[----:B---3--:R-:W-:Y:S02]  /*1e420*/  SEL R101, R107, R142, P0 ;  /* 0x0000008e6b657207 */ /* 0x008fe40000000000 */
[----:B------:R-:W-:Y:S01]  /*1e430*/  SEL R142, R142, R107, P0 ;  /* 0x0000006b8e8e7207 */ /* 0x000fe20000000000 */
[----:B------:R-:W3:Y:S01]  /*1e440*/  SHFL.IDX PT, R111, R111, R0, 0x1c1f ;  /* 0x001c1f006f6f7589 */ /* 0x000ee200000e0000 */
[----:B-1----:R-:W-:-:S02]  /*1e450*/  SEL R195, R38, R37, P0 ;  /* 0x0000002526c37207 */ /* 0x002fc40000000000 */
[----:B------:R-:W-:Y:S01]  /*1e460*/  SEL R196, R37, R38, P0 ;  /* 0x0000002625c47207 */ /* 0x000fe20000000000 */
[----:B------:R-:W1:Y:S04]  /*1e470*/  SHFL.IDX PT, R0, R210, R2, 0x1c1f ;  /* 0x001c1f02d2007589 */ /* 0x000e6800000e0000 */
[----:B------:R4:W1:Y:S01]  /*1e480*/  SHFL.IDX PT, R150, R150, R2, 0x1c1f ;  /* 0x001c1f0296967589 */ /* 0x00086200000e0000 */
[----:B--2---:R-:W-:Y:S02]  /*1e490*/  SEL R191, R36, R35, P0 ;  /* 0x0000002324bf7207 */ /* 0x004fe40000000000 */
[----:B------:R-:W-:Y:S02]  /*1e4a0*/  SEL R192, R35, R36, P0 ;  /* 0x0000002423c07207 */ /* 0x000fe40000000000 */
[----:B0-----:R-:W-:-:S02]  /*1e4b0*/  SEL R188, R34, R33, P0 ;  /* 0x0000002122bc7207 */ /* 0x001fc40000000000 */
[----:B------:R-:W-:Y:S01]  /*1e4c0*/  SEL R187, R33, R34, P0 ;  /* 0x0000002221bb7207 */ /* 0x000fe20000000000 */
[----:B----4-:R-:W-:-:S07]  /*1e4d0*/  IMAD.MOV.U32 R2, RZ, RZ, RZ ;  /* 0x000000ffff027224 */ /* 0x010fce00078e00ff */
.L_x_820:
[----:B------:R-:W2:Y:S01]  /*1e4e0*/  LDL.LU R102, [R1+0x74] ;  /* 0x0000740001667983 */ /* 0x000ea20000300800 */
[----:B------:R-:W-:Y:S05]  /*1e4f0*/  WARPSYNC.ALL ;  /* 0x0000000000007948 */ /* 0x000fea0003800000 */
[----:B------:R-:W4:Y:S01]  /*1e500*/  LDL.LU R11, [R1+0x78] ;  /* 0x00007800010b7983 */ /* 0x000f220000300800 */
[----:B------:R-:W-:Y:S01]  /*1e510*/  F2FP.BF16.F32.PACK_AB R12, R205, R207 ;  /* 0x000000cfcd0c723e */ /* 0x000fe200000010ff */
[----:B------:R-:W-:Y:S01]  /*1e520*/  ULDC.64 UR4, c[0x0][0xc00] ;  /* 0x0003000000047ab9 */ /* 0x000fe20000000a00 */
[----:B------:R-:W-:Y:S01]  /*1e530*/  F2FP.BF16.F32.PACK_AB R13, R28, R27 ;  /* 0x0000001b1c0d723e */ /* 0x000fe200000010ff */
[----:B------:R-:W-:Y:S01]  /*1e540*/  ULDC.64 UR6, c[0x0][0xc08] ;  /* 0x0003020000067ab9 */ /* 0x000fe20000000a00 */
[----:B------:R-:W-:Y:S01]  /*1e550*/  F2FP.BF16.F32.PACK_AB R14, R206, R208 ;  /* 0x000000d0ce0e723e */ /* 0x000fe200000010ff */
[----:B------:R-:W0:Y:S01]  /*1e560*/  LDC R112, c[0x0][0xbe8] ;  /* 0x0002fa00ff707b82 */ /* 0x000e220000000800 */
[----:B------:R-:W-:-:S07]  /*1e570*/  F2FP.BF16.F32.PACK_AB R15, R65, R81 ;  /* 0x00000051410f723e */ /* 0x000fce00000010ff */
[----:B------:R-:W-:Y:S01]  /*1e580*/  BAR.SYNC.DEFER_BLOCKING 0x1, 0x100 ;  /* 0x0044000000007b1d */ /* 0x000fe20000010000 */
[----:B------:R-:W-:Y:S02]  /*1e590*/  F2FP.BF16.F32.PACK_AB R32, R201, R203 ;  /* 0x000000cbc920723e */ /* 0x000fe400000010ff */
[----:B------:R-:W-:Y:S02]  /*1e5a0*/  F2FP.BF16.F32.PACK_AB R33, R43, R42 ;  /* 0x0000002a2b21723e */ /* 0x000fe400000010ff */
[----:B------:R-:W-:Y:S02]  /*1e5b0*/  F2FP.BF16.F32.PACK_AB R34, R202, R204 ;  /* 0x000000ccca22723e */ /* 0x000fe400000010ff */
[----:B------:R-:W-:Y:S02]  /*1e5c0*/  F2FP.BF16.F32.PACK_AB R35, R89, R84 ;  /* 0x000000545923723e */ /* 0x000fe400000010ff */
[----:B------:R-:W-:Y:S02]  /*1e5d0*/  F2FP.BF16.F32.PACK_AB R36, R197, R199 ;  /* 0x000000c7c524723e */ /* 0x000fe400000010ff */
[----:B------:R-:W-:-:S02]  /*1e5e0*/  F2FP.BF16.F32.PACK_AB R37, R45, R44 ;  /* 0x0000002c2d25723e */ /* 0x000fc400000010ff */
[----:B------:R-:W-:Y:S02]  /*1e5f0*/  F2FP.BF16.F32.PACK_AB R38, R198, R200 ;  /* 0x000000c8c626723e */ /* 0x000fe400000010ff */
[----:B------:R-:W-:Y:S01]  /*1e600*/  F2FP.BF16.F32.PACK_AB R39, R92, R50 ;  /* 0x000000325c27723e */ /* 0x000fe200000010ff */
[----:B------:R3:W-:Y:S04]  /*1e610*/  STSM.16.M88.4 [R211], R12 ;  /* 0x0000000cd3007844 */ /* 0x0007e80000000200 */
[----:B------:R1:W-:Y:S04]  /*1e620*/  STSM.16.M88.4 [R212], R32 ;  /* 0x00000020d4007844 */ /* 0x0003e80000000200 */
[----:B------:R0:W-:Y:S01]  /*1e630*/  STSM.16.M88.4 [R213], R36 ;  /* 0x00000024d5007844 */ /* 0x0001e20000000200 */
[----:B---3--:R-:W-:-:S02]  /*1e640*/  F2FP.BF16.F32.PACK_AB R12, R193, R195 ;  /* 0x000000c3c10c723e */ /* 0x008fc400000010ff */
[----:B------:R-:W-:Y:S02]  /*1e650*/  F2FP.BF16.F32.PACK_AB R13, R47, R46 ;  /* 0x0000002e2f0d723e */ /* 0x000fe400000010ff */
[----:B------:R-:W-:Y:S02]  /*1e660*/  F2FP.BF16.F32.PACK_AB R14, R194, R196 ;  /* 0x000000c4c20e723e */ /* 0x000fe400000010ff */
[----:B------:R-:W-:Y:S02]  /*1e670*/  F2FP.BF16.F32.PACK_AB R15, R97, R118 ;  /* 0x00000076610f723e */ /* 0x000fe400000010ff */
[----:B-1----:R-:W-:Y:S02]  /*1e680*/  F2FP.BF16.F32.PACK_AB R32, R189, R191 ;  /* 0x000000bfbd20723e */ /* 0x002fe400000010ff */
[----:B------:R-:W-:Y:S01]  /*1e690*/  F2FP.BF16.F32.PACK_AB R33, R49, R48 ;  /* 0x000000303121723e */ /* 0x000fe200000010ff */
[----:B------:R1:W-:Y:S01]  /*1e6a0*/  STSM.16.M88.4 [R214], R12 ;  /* 0x0000000cd6007844 */ /* 0x0003e20000000200 */
[----:B------:R-:W-:-:S02]  /*1e6b0*/  F2FP.BF16.F32.PACK_AB R34, R190, R192 ;  /* 0x000000c0be22723e */ /* 0x000fc400000010ff */
[----:B------:R-:W-:Y:S02]  /*1e6c0*/  F2FP.BF16.F32.PACK_AB R35, R105, R100 ;  /* 0x000000646923723e */ /* 0x000fe400000010ff */
[----:B0-----:R-:W-:Y:S02]  /*1e6d0*/  F2FP.BF16.F32.PACK_AB R36, R186, R188 ;  /* 0x000000bcba24723e */ /* 0x001fe400000010ff */
[----:B------:R-:W-:Y:S01]  /*1e6e0*/  F2FP.BF16.F32.PACK_AB R37, R52, R51 ;  /* 0x000000333425723e */ /* 0x000fe200000010ff */
[----:B------:R0:W-:Y:S01]  /*1e6f0*/  STSM.16.M88.4 [R215], R32 ;  /* 0x00000020d7007844 */ /* 0x0001e20000000200 */
[----:B------:R-:W-:Y:S02]  /*1e700*/  F2FP.BF16.F32.PACK_AB R38, R185, R187 ;  /* 0x000000bbb926723e */ /* 0x000fe400000010ff */
[----:B------:R-:W-:Y:S02]  /*1e710*/  F2FP.BF16.F32.PACK_AB R39, R113, R108 ;  /* 0x0000006c7127723e */ /* 0x000fe400000010ff */
[----:B-1----:R-:W-:-:S03]  /*1e720*/  F2FP.BF16.F32.PACK_AB R12, R182, R184 ;  /* 0x000000b8b60c723e */ /* 0x002fc600000010ff */
[----:B------:R1:W-:Y:S01]  /*1e730*/  STSM.16.M88.4 [R216], R36 ;  /* 0x00000024d8007844 */ /* 0x0003e20000000200 */
[----:B------:R-:W-:Y:S02]  /*1e740*/  F2FP.BF16.F32.PACK_AB R13, R56, R53 ;  /* 0x00000035380d723e */ /* 0x000fe400000010ff */
[----:B------:R-:W-:Y:S02]  /*1e750*/  F2FP.BF16.F32.PACK_AB R14, R181, R183 ;  /* 0x000000b7b50e723e */ /* 0x000fe400000010ff */
[----:B------:R-:W-:Y:S02]  /*1e760*/  F2FP.BF16.F32.PACK_AB R15, R78, R75 ;  /* 0x0000004b4e0f723e */ /* 0x000fe400000010ff */
[----:B0-----:R-:W-:Y:S02]  /*1e770*/  F2FP.BF16.F32.PACK_AB R32, R178, R180 ;  /* 0x000000b4b220723e */ /* 0x001fe400000010ff */
[----:B------:R-:W-:Y:S01]  /*1e780*/  F2FP.BF16.F32.PACK_AB R33, R61, R60 ;  /* 0x0000003c3d21723e */ /* 0x000fe200000010ff */
[----:B------:R0:W-:Y:S01]  /*1e790*/  STSM.16.M88.4 [R217], R12 ;  /* 0x0000000cd9007844 */ /* 0x0001e20000000200 */
[----:B------:R-:W-:-:S02]  /*1e7a0*/  F2FP.BF16.F32.PACK_AB R34, R177, R179 ;  /* 0x000000b3b122723e */ /* 0x000fc400000010ff */
[----:B------:R-:W-:Y:S02]  /*1e7b0*/  F2FP.BF16.F32.PACK_AB R35, R79, R121 ;  /* 0x000000794f23723e */ /* 0x000fe400000010ff */
[----:B-1----:R-:W-:Y:S02]  /*1e7c0*/  F2FP.BF16.F32.PACK_AB R36, R174, R176 ;  /* 0x000000b0ae24723e */ /* 0x002fe400000010ff */
[----:B------:R-:W-:Y:S01]  /*1e7d0*/  F2FP.BF16.F32.PACK_AB R37, R68, R64 ;  /* 0x000000404425723e */ /* 0x000fe200000010ff */
[----:B------:R1:W-:Y:S01]  /*1e7e0*/  STSM.16.M88.4 [R218], R32 ;  /* 0x00000020da007844 */ /* 0x0003e20000000200 */
[----:B------:R-:W-:Y:S02]  /*1e7f0*/  F2FP.BF16.F32.PACK_AB R38, R169, R175 ;  /* 0x000000afa926723e */ /* 0x000fe400000010ff */
[----:B------:R-:W-:Y:S02]  /*1e800*/  F2FP.BF16.F32.PACK_AB R39, R82, R126 ;  /* 0x0000007e5227723e */ /* 0x000fe400000010ff */
[----:B0-----:R-:W-:-:S03]  /*1e810*/  F2FP.BF16.F32.PACK_AB R12, R3, R153 ;  /* 0x00000099030c723e */ /* 0x001fc600000010ff */
[----:B------:R0:W-:Y:S01]  /*1e820*/  STSM.16.M88.4 [R219], R36 ;  /* 0x00000024db007844 */ /* 0x0001e20000000200 */
        /* <DEDUP_REMOVED lines=30> */
[----:B------:R-:W-:Y:S01]  /*1ea10*/  STSM.16.M88.4 [R225], R36 ;  /* 0x00000024e1007844 */ /* 0x000fe20000000200 */
[----:B-1----:R-:W-:-:S02]  /*1ea20*/  SEL R32, R74, R0, P0 ;  /* 0x000000004a207207 */ /* 0x002fc40000000000 */
[----:B------:R-:W-:Y:S02]  /*1ea30*/  SEL R34, R0, R74, P0 ;  /* 0x0000004a00227207 */ /* 0x000fe40000000000 */
[----:B------:R-:W-:Y:S02]  /*1ea40*/  SEL R33, R111, R150, P0 ;  /* 0x000000966f217207 */ /* 0x000fe40000000000 */
[----:B------:R-:W-:Y:S02]  /*1ea50*/  SEL R35, R150, R111, P0 ;  /* 0x0000006f96237207 */ /* 0x000fe40000000000 */
[----:B------:R-:W-:Y:S02]  /*1ea60*/  F2FP.BF16.F32.PACK_AB R13, R33, R32 ;  /* 0x00000020210d723e */ /* 0x000fe400000010ff */
[----:B------:R-:W-:Y:S02]  /*1ea70*/  F2FP.BF16.F32.PACK_AB R15, R35, R34 ;  /* 0x00000022230f723e */ /* 0x000fe400000010ff */
[----:B------:R-:W-:-:S03]  /*1ea80*/  ISETP.NE.U32.AND P0, PT, RZ, UR4, PT ;  /* 0x00000004ff007c0c */ /* 0x000fc6000bf05070 */
[----:B------:R2:W-:Y:S01]  /*1ea90*/  STSM.16.M88.4 [R226], R12 ;  /* 0x0000000ce2007844 */ /* 0x0005e20000000200 */
[----:B------:R-:W-:Y:S01]  /*1eaa0*/  BAR.SYNC.DEFER_BLOCKING 0x1, 0x100 ;  /* 0x0044000000007b1d */ /* 0x000fe20000010000 */
[----:B------:R-:W-:Y:S02]  /*1eab0*/  ISETP.NE.AND.EX P0, PT, RZ, UR5, PT, P0 ;  /* 0x00000005ff007c0c */ /* 0x000fe4000bf05300 */
[----:B--2---:R-:W-:-:S04]  /*1eac0*/  IADD3 R12, P1, R102, UR4, RZ ;  /* 0x00000004660c7c10 */ /* 0x004fc8000ff3e0ff */
[----:B----4-:R-:W-:-:S07]  /*1ead0*/  IADD3.X R13, R11, UR5, RZ, P1, !PT ;  /* 0x000000050b0d7c10 */ /* 0x010fce0008ffe4ff */
[----:B------:R-:W5:Y:S01]  /*1eae0*/  @P0 LDG.E R2, desc[UR42][R12.64] ;  /* 0x0000002a0c020981 */ /* 0x000f62000c1e1900 */
[----:B------:R-:W-:-:S04]  /*1eaf0*/  ISETP.NE.U32.AND P3, PT, RZ, UR6, PT ;  /* 0x00000006ff007c0c */ /* 0x000fc8000bf65070 */
[----:B------:R-:W-:Y:S02]  /*1eb00*/  ISETP.NE.AND.EX P3, PT, RZ, UR7, PT, P3 ;  /* 0x00000007ff007c0c */ /* 0x000fe4000bf65330 */
[----:B------:R-:W-:Y:S02]  /*1eb10*/  ISETP.GT.AND P2, PT, R227, 0x1, PT ;  /* 0x00000001e300780c */ /* 0x000fe40003f44270 */
[----:B------:R-:W-:-:S09]  /*1eb20*/  MOV R104, 0x9b8 ;  /* 0x000009b800687802 */ /* 0x000fd20000000f00 */
[----:B------:R-:W-:Y:S01]  /*1eb30*/  @P3 IADD3 R14, P1, R102, UR6, RZ ;  /* 0x00000006660e3c10 */ /* 0x000fe2000ff3e0ff */
[----:B------:R-:W-:Y:S02]  /*1eb40*/  ULDC UR6, c[0x0][0xa88] ;  /* 0x0002a20000067ab9 */ /* 0x000fe40000000800 */
[----:B------:R-:W-:Y:S01]  /*1eb50*/  IMAD.U32 R0, RZ, RZ, UR6 ;  /* 0x00000006ff007e24 */ /* 0x000fe2000f8e00ff */
[----:B------:R-:W-:Y:S02]  /*1eb60*/  @P3 IADD3.X R15, R11, UR7, RZ, P1, !PT ;  /* 0x000000070b0f3c10 */ /* 0x000fe40008ffe4ff */
[----:B------:R-:W-:-:S03]  /*1eb70*/  SEL R104, R104, 0x978, P2 ;  /* 0x0000097868687807 */ /* 0x000fc60001000000 */
[----:B------:R0:W5:Y:S01]  /*1eb80*/  @P3 LDG.E R0, desc[UR42][R14.64] ;  /* 0x0000002a0e003981 */ /* 0x000162000c1e1900 */
[----:B------:R1:W2:Y:S01]  /*1eb90*/  LDC.64 R38, c[0x0][R104+0x218] ;  /* 0x0000860068267b82 */ /* 0x0002a20000000a00 */
[----:B------:R-:W-:-:S07]  /*1eba0*/  ISETP.NE.AND P1, PT, R112, 0x1, PT ;  /* 0x000000017000780c */ /* 0x000fce0003f25270 */
[----:B------:R1:W3:Y:S08]  /*1ebb0*/  LDC.64 R36, c[0x0][R104+0x228] ;  /* 0x00008a0068247b82 */ /* 0x0002f00000000a00 */
[----:B0-----:R1:W0:Y:S08]  /*1ebc0*/  LDC.64 R14, c[0x0][R104+0x220] ;  /* 0x00008800680e7b82 */ /* 0x0012300000000a00 */
[----:B------:R-:W4:Y:S08]  /*1ebd0*/  @P1 LDC R102, c[0x0][0xbec] ;  /* 0x0002fb00ff661b82 */ /* 0x000f300000000800 */
[----:B------:R-:W0:Y:S01]  /*1ebe0*/  @P1 LDC R11, c[0x0][0xbf0] ;  /* 0x0002fc00ff0b1b82 */ /* 0x000e220000000800 */
[----:B-1----:R-:W-:Y:S05]  /*1ebf0*/  @P3 BRA `(.L_x_506) ;  /* 0x0000000000103947 */ /* 0x002fea0003800000 */
[----:B------:R-:W-:Y:S05]  /*1ec00*/  @!P0 BRA `(.L_x_506) ;  /* 0x00000000000c8947 */ /* 0x000fea0003800000 */
[----:B-----5:R-:W2:Y:S04]  /*1ec10*/  LDG.E R0, desc[UR42][R12.64] ;  /* 0x0000002a0c007981 */ /* 0x020ea8000c1e1900 */
[----:B------:R-:W2:Y:S02]  /*1ec20*/  LDG.E R12, desc[UR42][R12.64+0x4] ;  /* 0x0000042a0c0c7981 */ /* 0x000ea4000c1e1900 */
[----:B--2---:R-:W-:-:S07]  /*1ec30*/  IMAD.IADD R0, R12, 0x1, -R0 ;  /* 0x000000010c007824 */ /* 0x004fce00078e0a00 */
.L_x_506:
[----:B------:R-:W2:Y:S04]  /*1ec40*/  LDL R12, [R1+0x1a0] ;  /* 0x0001a000010c7983 */ /* 0x000ea80000100800 */
[----:B------:R-:W3:Y:S04]  /*1ec50*/  LDL.LU R13, [R1+0x6c] ;  /* 0x00006c00010d7983 */ /* 0x000ee80000300800 */
[----:B------:R-:W3:Y:S04]  /*1ec60*/  LDL.LU R106, [R1+0x7c] ;  /* 0x00007c00016a7983 */ /* 0x000ee80000300800 */
[----:B------:R-:W2:Y:S04]  /*1ec70*/  LDL R116, [R1+0x80] ;  /* 0x0000800001747983 */ /* 0x000ea80000100800 */
[----:B------:R-:W3:Y:S04]  /*1ec80*/  LDL R114, [R1+0x8c] ;  /* 0x00008c0001727983 */ /* 0x000ee80000100800 */
[----:B------:R-:W3:Y:S04]  /*1ec90*/  LDL R115, [R1+0x50] ;  /* 0x0000500001737983 */ /* 0x000ee80000100800 */
[----:B------:R-:W3:Y:S04]  /*1eca0*/  LDL R119, [R1+0x19c] ;  /* 0x00019c0001777983 */ /* 0x000ee80000100800 */
[----:B------:R-:W3:Y:S01]  /*1ecb0*/  LDL R117, [R1+0x110] ;  /* 0x0001100001757983 */ /* 0x000ee20000100800 */
[----:B------:R-:W-:-:S04]  /*1ecc0*/  ISETP.NE.U32.AND P0, PT, RZ, UR4, PT ;  /* 0x00000004ff007c0c */ /* 0x000fc8000bf05070 */
[----:B------:R-:W-:Y:S01]  /*1ecd0*/  ISETP.NE.AND.EX P0, PT, RZ, UR5, PT, P0 ;  /* 0x00000005ff007c0c */ /* 0x000fe2000bf05300 */
[----:B-----5:R-:W-:Y:S02]  /*1ece0*/  IMAD R0, R0, R112, RZ ;  /* 0x0000007000007224 */ /* 0x020fe400078e02ff */
[----:B--2---:R-:W-:-:S04]  /*1ecf0*/  IMAD R74, R116, 0x80, R12 ;  /* 0x00000080744a7824 */ /* 0x004fc800078e020c */
[----:B----4-:R-:W-:-:S04]  /*1ed00*/  @P1 IMAD.HI.U32 R12, R74, R102, RZ ;  /* 0x000000664a0c1227 */ /* 0x010fc800078e00ff */
[----:B------:R-:W-:Y:S01]  /*1ed10*/  IMAD.MOV.U32 R102, RZ, RZ, R74 ;  /* 0x000000ffff667224 */ /* 0x000fe200078e004a */
[----:B0-----:R-:W-:Y:S02]  /*1ed20*/  @P1 SHF.R.U32.HI R102, RZ, R11, R12 ;  /* 0x0000000bff661219 */ /* 0x001fe4000001160c */
[----:B---3--:R-:W-:Y:S02]  /*1ed30*/  SEL R11, R13, RZ, !P0 ;  /* 0x000000ff0d0b7207 */ /* 0x008fe40004000000 */
[----:B------:R0:W1:Y:S02]  /*1ed40*/  LDC.64 R12, c[0x0][R104+0x210] ;  /* 0x00008400680c7b82 */ /* 0x0000640000000a00 */
[----:B0-----:R-:W-:-:S06]  /*1ed50*/  SEL R104, R106, RZ, !P0 ;  /* 0x000000ff6a687207 */ /* 0x001fcc0004000000 */
[----:B------:R-:W0:Y:S01]  /*1ed60*/  LDC.64 R106, c[0x0][0xba8] ;  /* 0x0002ea00ff6a7b82 */ /* 0x000e220000000a00 */
[----:B------:R-:W-:Y:S01]  /*1ed70*/  IMAD R15, R15, R11, RZ ;  /* 0x0000000b0f0f7224 */ /* 0x000fe200078e02ff */
[----:B------:R-:W-:Y:S01]  /*1ed80*/  SEL R111, R114, RZ, P2 ;  /* 0x000000ff726f7207 */ /* 0x000fe20001000000 */
[----:B------:R-:W-:Y:S02]  /*1ed90*/  IMAD R109, R39, R115, RZ ;  /* 0x00000073276d7224 */ /* 0x000fe400078e02ff */
[C---:B------:R-:W-:Y:S02]  /*1eda0*/  IMAD R104, R14.reuse, R104, R15 ;  /* 0x000000680e687224 */ /* 0x040fe400078e020f */
[----:B------:R-:W-:-:S04]  /*1edb0*/  IMAD.WIDE.U32 R14, R14, R11, RZ ;  /* 0x0000000b0e0e7225 */ /* 0x000fc800078e00ff */
[----:B------:R-:W-:-:S04]  /*1edc0*/  IMAD.WIDE.U32 R38, R38, R115, RZ ;  /* 0x0000007326267225 */ /* 0x000fc800078e00ff */
[-C--:B------:R-:W-:Y:S01]  /*1edd0*/  IMAD R110, R37, R111.reuse, RZ ;  /* 0x0000006f256e7224 */ /* 0x080fe200078e02ff */
[--C-:B------:R-:W-:Y:S01]  /*1ede0*/  IADD3 R14, P0, P3, R14, R38, R2.reuse ;  /* 0x000000260e0e7210 */ /* 0x100fe20007b1e002 */
[----:B------:R-:W-:Y:S01]  /*1edf0*/  IMAD.WIDE.U32 R36, R36, R111, RZ ;  /* 0x0000006f24247225 */ /* 0x000fe200078e00ff */
[----:B------:R-:W-:Y:S02]  /*1ee00*/  IADD3 R109, R39, R109, RZ ;  /* 0x0000006d276d7210 */ /* 0x000fe40007ffe0ff */
[----:B------:R-:W-:Y:S01]  /*1ee10*/  SHF.R.S32.HI R39, RZ, 0x1f, R2 ;  /* 0x0000001fff277819 */ /* 0x000fe20000011402 */
[----:B------:R-:W-:Y:S01]  /*1ee20*/  IMAD.IADD R104, R15, 0x1, R104 ;  /* 0x000000010f687824 */ /* 0x000fe200078e0268 */
[----:B------:R-:W-:Y:S01]  /*1ee30*/  IADD3 R36, P4, P5, R102, R14, R36 ;  /* 0x0000000e66247210 */ /* 0x000fe20007d9e024 */
[----:B------:R-:W-:Y:S01]  /*1ee40*/  IMAD.IADD R110, R37, 0x1, R110 ;  /* 0x00000001256e7824 */ /* 0x000fe200078e026e */
[----:B------:R-:W-:Y:S01]  /*1ee50*/  SHF.R.S32.HI R14, RZ, 0x1f, R102 ;  /* 0x0000001fff0e7819 */ /* 0x000fe20000011466 */
[----:B0-----:R-:W0:Y:S01]  /*1ee60*/  @!P2 LDC R106, c[0x0][0xb50] ;  /* 0x0002d400ff6aab82 */ /* 0x001e220000000800 */
[----:B------:R-:W-:-:S04]  /*1ee70*/  IADD3.X R104, R104, R109, R39, P0, P3 ;  /* 0x0000006d68687210 */ /* 0x000fc800007e6427 */
[----:B------:R-:W-:Y:S01]  /*1ee80*/  IADD3.X R37, R14, R104, R110, P4, P5 ;  /* 0x000000680e257210 */ /* 0x000fe200027ea46e */
[----:B------:R-:W-:Y:S02]  /*1ee90*/  IMAD.MOV R14, RZ, RZ, -R102 ;  /* 0x000000ffff0e7224 */ /* 0x000fe400078e0a66 */
[----:B------:R-:W2:Y:S02]  /*1eea0*/  @!P2 LDC R107, c[0x0][0xb54] ;  /* 0x0002d500ff6bab82 */ /* 0x000ea40000000800 */
[----:B------:R-:W-:-:S04]  /*1eeb0*/  IMAD R14, R112, R14, R74 ;  /* 0x0000000e700e7224 */ /* 0x000fc800078e024a */
[-C--:B-1----:R-:W-:Y:S01]  /*1eec0*/  IMAD R13, R13, R14.reuse, RZ ;  /* 0x0000000e0d0d7224 */ /* 0x082fe200078e02ff */
[----:B------:R-:W-:Y:S01]  /*1eed0*/  SHF.R.S32.HI R15, RZ, 0x1f, R14 ;  /* 0x0000001fff0f7819 */ /* 0x000fe2000001140e */
[----:B------:R-:W-:-:S04]  /*1eee0*/  IMAD.WIDE.U32 R36, R12, R14, R36 ;  /* 0x0000000e0c247225 */ /* 0x000fc800078e0024 */
[----:B------:R-:W-:-:S04]  /*1eef0*/  IMAD R13, R12, R15, R13 ;  /* 0x0000000f0c0d7224 */ /* 0x000fc800078e020d */
[----:B------:R-:W-:Y:S01]  /*1ef00*/  IMAD.IADD R13, R37, 0x1, R13 ;  /* 0x00000001250d7824 */ /* 0x000fe200078e020d */
[----:B0-----:R-:W-:-:S04]  /*1ef10*/  LEA R106, P0, R36, R106, 0x2 ;  /* 0x0000006a246a7211 */ /* 0x001fc800078010ff */
[----:B--2---:R-:W-:Y:S01]  /*1ef20*/  LEA.HI.X R107, R36, R107, R13, 0x2, P0 ;  /* 0x0000006b246b7211 */ /* 0x004fe200000f140d */
[----:B------:R-:W-:Y:S01]  /*1ef30*/  SHFL.IDX PT, R12, R106, RZ, 0x1c1f ;  /* 0x001c1fff6a0c7589 */ /* 0x000fe200000e0000 */
[----:B------:R-:W-:-:S03]  /*1ef40*/  IMAD R36, R116, 0x80, R119 ;  /* 0x0000008074247824 */ /* 0x000fc600078e0277 */
[----:B------:R-:W0:Y:S04]  /*1ef50*/  SHFL.IDX PT, R13, R107, RZ, 0x1c1f ;  /* 0x001c1fff6b0d7589 */ /* 0x000e2800000e0000 */
[----:B------:R-:W-:Y:S04]  /*1ef60*/  SHFL.IDX PT, R14, R106, 0x1, 0x1c1f ;  /* 0x003c1f006a0e7f89 */ /* 0x000fe800000e0000 */
[----:B------:R-:W1:Y:S01]  /*1ef70*/  SHFL.IDX PT, R15, R107, 0x1, 0x1c1f ;  /* 0x003c1f006b0f7f89 */ /* 0x000e6200000e0000 */
[----:B------:R-:W-:Y:S02]  /*1ef80*/  LOP3.LUT P0, RZ, R117, 0x3, RZ, 0xc0, !PT ;  /* 0x0000000375ff7812 */ /* 0x000fe4000780c0ff */
[----:B------:R-:W-:-:S02]  /*1ef90*/  IADD3 R38, R36, 0x8, RZ ;  /* 0x0000000824267810 */ /* 0x000fc40007ffe0ff */
[-C--:B------:R-:W-:Y:S02]  /*1efa0*/  ISETP.GE.OR P3, PT, R36, R0.reuse, P0 ;  /* 0x000000002400720c */ /* 0x080fe40000766670 */
[----:B------:R-:W-:-:S11]  /*1efb0*/  ISETP.GE.OR P0, PT, R38, R0, P0 ;  /* 0x000000002600720c */ /* 0x000fd60000706670 */
[----:B0-----:R0:W-:Y:S04]  /*1efc0*/  @!P3 ST.E desc[UR42][R12.64], R173 ;  /* 0x000000ad0c00b985 */ /* 0x0011e8000c10192a */
[----:B-1----:R0:W-:Y:S01]  /*1efd0*/  @!P0 ST.E desc[UR42][R14.64], R172 ;  /* 0x000000ac0e008985 */ /* 0x0021e2000c10192a */
[----:B------:R-:W-:Y:S05]  /*1efe0*/  @P2 BRA `(.L_x_507) ;  /* 0x0000001000402947 */ /* 0x000fea0003800000 */
[----:B------:R-:W-:Y:S01]  /*1eff0*/  VIADD R8, R228, 0xffffff80 ;  /* 0xffffff80e4087836 */ /* 0x000fe20000000000 */
[----:B------:R-:W1:Y:S01]  /*1f000*/  @P1 LDC R9, c[0x0][0xbec] ;  /* 0x0002fb00ff091b82 */ /* 0x000e620000000800 */
[----:B------:R-:W-:-:S03]  /*1f010*/  ULDC.64 UR4, c[0x0][0xaa0] ;  /* 0x0002a80000047ab9 */ /* 0x000fc60000000a00 */
[----:B------:R-:W-:-:S04]  /*1f020*/  SHF.R.S32.HI R3, RZ, 0x1f, R8 ;  /* 0x0000001fff037819 */ /* 0x000fc80000011408 */
[----:B------:R-:W-:Y:S01]  /*1f030*/  LEA.HI R3, R3, R8, RZ, 0x3 ;  /* 0x0000000803037211 */ /* 0x000fe200078f18ff */
[----:B0-----:R-:W0:Y:S03]  /*1f040*/  @P1 LDC R15, c[0x0][0xbf0] ;  /* 0x0002fc00ff0f1b82 */ /* 0x001e260000000800 */
[----:B------:R-:W-:-:S05]  /*1f050*/  LOP3.LUT R3, R3, 0xfffffff8, RZ, 0xc0, !PT ;  /* 0xfffffff803037812 */ /* 0x000fca00078ec0ff */
[----:B------:R-:W-:-:S04]  /*1f060*/  IMAD.IADD R8, R8, 0x1, -R3 ;  /* 0x0000000108087824 */ /* 0x000fc800078e0a03 */
[----:B------:R-:W-:-:S04]  /*1f070*/  IMAD R5, R23, 0x8, R8 ;  /* 0x0000000817057824 */ /* 0x000fc800078e0208 */
[----:B------:R-:W-:-:S04]  /*1f080*/  IMAD.SHL.U32 R5, R5, 0x8, RZ ;  /* 0x0000000805057824 */ /* 0x000fc800078e00ff */
[----:B------:R-:W-:-:S03]  /*1f090*/  IMAD.WIDE R4, R5, 0x2, R40 ;  /* 0x0000000205047825 */ /* 0x000fc600078e0228 */
[C---:B------:R-:W-:Y:S02]  /*1f0a0*/  IADD3 R49, P5, R4.reuse, 0x5000, RZ ;  /* 0x0000500004317810 */ /* 0x040fe40007fbe0ff */
[C---:B------:R-:W-:Y:S02]  /*1f0b0*/  IADD3 R25, P0, R4.reuse, 0x1000, RZ ;  /* 0x0000100004197810 */ /* 0x040fe40007f1e0ff */
[----:B------:R-:W-:Y:S02]  /*1f0c0*/  LOP3.LUT R48, R49, 0x380, RZ, 0xc0, !PT ;  /* 0x0000038031307812 */ /* 0x000fe400078ec0ff */
[C---:B------:R-:W-:Y:S02]  /*1f0d0*/  IADD3 R33, P2, R4.reuse, 0x2000, RZ ;  /* 0x0000200004217810 */ /* 0x040fe40007f5e0ff */
[C---:B------:R-:W-:Y:S02]  /*1f0e0*/  IADD3 R41, P3, R4.reuse, 0x3000, RZ ;  /* 0x0000300004297810 */ /* 0x040fe40007f7e0ff */
[----:B------:R-:W-:-:S02]  /*1f0f0*/  IADD3 R45, P4, R4, 0x4000, RZ ;  /* 0x00004000042d7810 */ /* 0x000fc40007f9e0ff */
[----:B------:R-:W-:Y:S02]  /*1f100*/  SHF.R.U64 R48, R48, 0x3, RZ ;  /* 0x0000000330307819 */ /* 0x000fe400000012ff */
[----:B------:R-:W-:Y:S02]  /*1f110*/  LOP3.LUT R24, R25, 0x380, RZ, 0xc0, !PT ;  /* 0x0000038019187812 */ /* 0x000fe400078ec0ff */
[----:B------:R-:W-:Y:S02]  /*1f120*/  LOP3.LUT R32, R33, 0x380, RZ, 0xc0, !PT ;  /* 0x0000038021207812 */ /* 0x000fe400078ec0ff */
[----:B------:R-:W-:Y:S02]  /*1f130*/  LOP3.LUT R40, R41, 0x380, RZ, 0xc0, !PT ;  /* 0x0000038029287812 */ /* 0x000fe400078ec0ff */
[----:B------:R-:W-:Y:S02]  /*1f140*/  LOP3.LUT R44, R45, 0x380, RZ, 0xc0, !PT ;  /* 0x000003802d2c7812 */ /* 0x000fe400078ec0ff */
[----:B------:R-:W-:Y:S01]  /*1f150*/  LOP3.LUT R48, R48, R49, RZ, 0x3c, !PT ;  /* 0x0000003130307212 */ /* 0x000fe200078e3cff */
[----:B------:R-:W-:Y:S01]  /*1f160*/  IMAD.X R49, RZ, RZ, R5, P5 ;  /* 0x000000ffff317224 */ /* 0x000fe200028e0605 */
[----:B------:R-:W-:-:S02]  /*1f170*/  SHF.R.U64 R24, R24, 0x3, RZ ;  /* 0x0000000318187819 */ /* 0x000fc400000012ff */
[----:B------:R-:W-:Y:S02]  /*1f180*/  SHF.R.U64 R32, R32, 0x3, RZ ;  /* 0x0000000320207819 */ /* 0x000fe400000012ff */
[----:B------:R-:W-:Y:S01]  /*1f190*/  SHF.R.U64 R40, R40, 0x3, RZ ;  /* 0x0000000328287819 */ /* 0x000fe200000012ff */
[----:B------:R-:W-:Y:S01]  /*1f1a0*/  IMAD R39, R39, UR4, RZ ;  /* 0x0000000427277c24 */ /* 0x000fe2000f8e02ff */
[----:B------:R-:W-:Y:S01]  /*1f1b0*/  SHF.R.U64 R44, R44, 0x3, RZ ;  /* 0x000000032c2c7819 */ /* 0x000fe200000012ff */
[----:B------:R-:W-:Y:S01]  /*1f1c0*/  IMAD R8, R8, 0x20, R23 ;  /* 0x0000002008087824 */ /* 0x000fe200078e0217 */
[----:B------:R-:W-:Y:S01]  /*1f1d0*/  IADD3 R69, P5, R4, 0xa000, RZ ;  /* 0x0000a00004457810 */ /* 0x000fe20007fbe0ff */
[----:B------:R-:W5:Y:S01]  /*1f1e0*/  LD.E.128 R48, desc[UR42][R48.64] ;  /* 0x0000002a30307980 */ /* 0x000f62000c101d00 */
[----:B------:R-:W-:Y:S02]  /*1f1f0*/  LOP3.LUT R24, R24, R25, RZ, 0x3c, !PT ;  /* 0x0000001918187212 */ /* 0x000fe400078e3cff */
[----:B------:R-:W-:Y:S01]  /*1f200*/  LOP3.LUT R32, R32, R33, RZ, 0x3c, !PT ;  /* 0x0000002120207212 */ /* 0x000fe200078e3cff */
[--C-:B------:R-:W-:Y:S01]  /*1f210*/  IMAD.X R33, RZ, RZ, R5.reuse, P2 ;  /* 0x000000ffff217224 */ /* 0x100fe200010e0605 */
[----:B------:R-:W-:Y:S01]  /*1f220*/  LOP3.LUT R40, R40, R41, RZ, 0x3c, !PT ;  /* 0x0000002928287212 */ /* 0x000fe200078e3cff */
[--C-:B------:R-:W-:Y:S01]  /*1f230*/  IMAD.X R41, RZ, RZ, R5.reuse, P3 ;  /* 0x000000ffff297224 */ /* 0x100fe200018e0605 */
[----:B------:R-:W-:Y:S01]  /*1f240*/  LOP3.LUT R44, R44, R45, RZ, 0x3c, !PT ;  /* 0x0000002d2c2c7212 */ /* 0x000fe200078e3cff */
[----:B------:R-:W-:Y:S01]  /*1f250*/  IMAD.X R45, RZ, RZ, R5, P4 ;  /* 0x000000ffff2d7224 */ /* 0x000fe200020e0605 */
[----:B------:R-:W-:-:S02]  /*1f260*/  IADD3.X R25, RZ, R5, RZ, P0, !PT ;  /* 0x00000005ff197210 */ /* 0x000fc400007fe4ff */
[----:B------:R-:W-:Y:S01]  /*1f270*/  LOP3.LUT R7, R4, 0x380, RZ, 0xc0, !PT ;  /* 0x0000038004077812 */ /* 0x000fe200078ec0ff */
[----:B------:R-:W-:Y:S01]  /*1f280*/  IMAD R39, R2, UR5, R39 ;  /* 0x0000000502277c24 */ /* 0x000fe2000f8e0227 */
[----:B------:R-:W-:Y:S01]  /*1f290*/  LOP3.LUT R68, R69, 0x380, RZ, 0xc0, !PT ;  /* 0x0000038045447812 */ /* 0x000fe200078ec0ff */
[----:B------:R-:W-:Y:S01]  /*1f2a0*/  IMAD R12, R116, 0x80, R8 ;  /* 0x00000080740c7824 */ /* 0x000fe200078e0208 */
[C---:B------:R-:W-:Y:S01]  /*1f2b0*/  IADD3 R53, P0, R4.reuse, 0x6000, RZ ;  /* 0x0000600004357810 */ /* 0x040fe20007f1e0ff */
[----:B------:R-:W5:Y:S01]  /*1f2c0*/  LD.E.128 R24, desc[UR42][R24.64] ;  /* 0x0000002a18187980 */ /* 0x000f62000c101d00 */
[C---:B------:R-:W-:Y:S02]  /*1f2d0*/  IADD3 R57, P2, R4.reuse, 0x7000, RZ ;  /* 0x0000700004397810 */ /* 0x040fe40007f5e0ff */
[C---:B------:R-:W-:Y:S01]  /*1f2e0*/  IADD3 R61, P3, R4.reuse, 0x8000, RZ ;  /* 0x00008000043d7810 */ /* 0x040fe20007f7e0ff */
[----:B------:R-:W5:Y:S01]  /*1f2f0*/  LD.E.128 R32, desc[UR42][R32.64] ;  /* 0x0000002a20207980 */ /* 0x000f62000c101d00 */
[----:B------:R-:W-:-:S02]  /*1f300*/  IADD3 R65, P4, R4, 0x9000, RZ ;  /* 0x0000900004417810 */ /* 0x000fc40007f9e0ff */
[----:B------:R-:W-:Y:S01]  /*1f310*/  SHF.R.U64 R68, R68, 0x3, RZ ;  /* 0x0000000344447819 */ /* 0x000fe200000012ff */
[----:B------:R-:W5:Y:S01]  /*1f320*/  LD.E.128 R40, desc[UR42][R40.64] ;  /* 0x0000002a28287980 */ /* 0x000f62000c101d00 */
[----:B------:R-:W-:Y:S02]  /*1f330*/  LOP3.LUT R52, R53, 0x380, RZ, 0xc0, !PT ;  /* 0x0000038035347812 */ /* 0x000fe400078ec0ff */
[----:B------:R-:W-:Y:S01]  /*1f340*/  LOP3.LUT R56, R57, 0x380, RZ, 0xc0, !PT ;  /* 0x0000038039387812 */ /* 0x000fe200078ec0ff */
[----:B------:R-:W5:Y:S01]  /*1f350*/  LD.E.128 R44, desc[UR42][R44.64] ;  /* 0x0000002a2c2c7980 */ /* 0x000f62000c101d00 */
[----:B------:R-:W-:Y:S02]  /*1f360*/  LOP3.LUT R60, R61, 0x380, RZ, 0xc0, !PT ;  /* 0x000003803d3c7812 */ /* 0x000fe400078ec0ff */
[----:B------:R-:W-:Y:S02]  /*1f370*/  LOP3.LUT R64, R65, 0x380, RZ, 0xc0, !PT ;  /* 0x0000038041407812 */ /* 0x000fe400078ec0ff */
[----:B------:R-:W-:Y:S01]  /*1f380*/  LOP3.LUT R68, R68, R69, RZ, 0x3c, !PT ;  /* 0x0000004544447212 */ /* 0x000fe200078e3cff */
[----:B------:R-:W-:Y:S01]  /*1f390*/  IMAD.X R69, RZ, RZ, R5, P5 ;  /* 0x000000ffff457224 */ /* 0x000fe200028e0605 */
[----:B------:R-:W-:-:S02]  /*1f3a0*/  SHF.R.U64 R52, R52, 0x3, RZ ;  /* 0x0000000334347819 */ /* 0x000fc400000012ff */
[----:B------:R-:W-:Y:S02]  /*1f3b0*/  SHF.R.U64 R56, R56, 0x3, RZ ;  /* 0x0000000338387819 */ /* 0x000fe400000012ff */
[----:B------:R-:W-:Y:S01]  /*1f3c0*/  SHF.R.U64 R60, R60, 0x3, RZ ;  /* 0x000000033c3c7819 */ /* 0x000fe200000012ff */
[----:B------:R-:W5:Y:S01]  /*1f3d0*/  LD.E.128 R68, desc[UR42][R68.64] ;  /* 0x0000002a44447980 */ /* 0x000f62000c101d00 */
[----:B------:R-:W-:Y:S02]  /*1f3e0*/  SHF.R.U64 R64, R64, 0x3, RZ ;  /* 0x0000000340407819 */ /* 0x000fe400000012ff */
[----:B------:R-:W-:Y:S02]  /*1f3f0*/  IADD3 R6, P5, R4, 0xf000, RZ ;  /* 0x0000f00004067810 */ /* 0x000fe40007fbe0ff */
[----:B------:R-:W-:Y:S02]  /*1f400*/  LOP3.LUT R52, R52, R53, RZ, 0x3c, !PT ;  /* 0x0000003534347212 */ /* 0x000fe400078e3cff */
[----:B------:R-:W-:Y:S01]  /*1f410*/  LOP3.LUT R56, R56, R57, RZ, 0x3c, !PT ;  /* 0x0000003938387212 */ /* 0x000fe200078e3cff */
[--C-:B------:R-:W-:Y:S01]  /*1f420*/  IMAD.X R57, RZ, RZ, R5.reuse, P2 ;  /* 0x000000ffff397224 */ /* 0x100fe200010e0605 */
[----:B------:R-:W-:Y:S01]  /*1f430*/  LOP3.LUT R60, R60, R61, RZ, 0x3c, !PT ;  /* 0x0000003d3c3c7212 */ /* 0x000fe200078e3cff */
[--C-:B------:R-:W-:Y:S01]  /*1f440*/  IMAD.X R61, RZ, RZ, R5.reuse, P3 ;  /* 0x000000ffff3d7224 */ /* 0x100fe200018e0605 */
[----:B------:R-:W-:Y:S01]  /*1f450*/  LOP3.LUT R64, R64, R65, RZ, 0x3c, !PT ;  /* 0x0000004140407212 */ /* 0x000fe200078e3cff */
[--C-:B------:R-:W-:Y:S01]  /*1f460*/  IMAD.X R65, RZ, RZ, R5.reuse, P4 ;  /* 0x000000ffff417224 */ /* 0x100fe200020e0605 */
[----:B------:R-:W-:Y:S01]  /*1f470*/  IADD3.X R53, RZ, R5, RZ, P0, !PT ;  /* 0x00000005ff357210 */ /* 0x000fe200007fe4ff */
[----:B------:R-:W-:Y:S01]  /*1f480*/  IMAD.X R89, RZ, RZ, R5, P5 ;  /* 0x000000ffff597224 */ /* 0x000fe200028e0605 */
[----:B------:R-:W-:Y:S01]  /*1f490*/  LOP3.LUT R3, R6, 0x380, RZ, 0xc0, !PT ;  /* 0x0000038006037812 */ /* 0x000fe200078ec0ff */
[----:B------:R-:W5:Y:S01]  /*1f4a0*/  LD.E.128 R56, desc[UR42][R56.64] ;  /* 0x0000002a38387980 */ /* 0x000f62000c101d00 */
[----:B------:R-:W-:-:S02]  /*1f4b0*/  IADD3 R73, P0, R4, 0xb000, RZ ;  /* 0x0000b00004497810 */ /* 0x000fc40007f1e0ff */
[C---:B------:R-:W-:Y:S01]  /*1f4c0*/  IADD3 R77, P2, R4.reuse, 0xc000, RZ ;  /* 0x0000c000044d7810 */ /* 0x040fe20007f5e0ff */
[----:B------:R-:W5:Y:S01]  /*1f4d0*/  LD.E.128 R52, desc[UR42][R52.64] ;  /* 0x0000002a34347980 */ /* 0x000f62000c101d00 */
[C---:B------:R-:W-:Y:S02]  /*1f4e0*/  IADD3 R81, P3, R4.reuse, 0xd000, RZ ;  /* 0x0000d00004517810 */ /* 0x040fe40007f7e0ff */
[----:B------:R-:W-:Y:S01]  /*1f4f0*/  IADD3 R85, P4, R4, 0xe000, RZ ;  /* 0x0000e00004557810 */ /* 0x000fe20007f9e0ff */
[----:B------:R-:W5:Y:S01]  /*1f500*/  LD.E.128 R60, desc[UR42][R60.64] ;  /* 0x0000002a3c3c7980 */ /* 0x000f62000c101d00 */
[----:B------:R-:W-:Y:S02]  /*1f510*/  SHF.R.U64 R3, R3, 0x3, RZ ;  /* 0x0000000303037819 */ /* 0x000fe400000012ff */
[----:B------:R-:W-:Y:S01]  /*1f520*/  LOP3.LUT R72, R73, 0x380, RZ, 0xc0, !PT ;  /* 0x0000038049487812 */ /* 0x000fe200078ec0ff */
[----:B------:R-:W5:Y:S01]  /*1f530*/  LD.E.128 R64, desc[UR42][R64.64] ;  /* 0x0000002a40407980 */ /* 0x000f62000c101d00 */
[----:B------:R-:W-:-:S02]  /*1f540*/  LOP3.LUT R76, R77, 0x380, RZ, 0xc0, !PT ;  /* 0x000003804d4c7812 */ /* 0x000fc400078ec0ff */
[----:B------:R-:W-:Y:S02]  /*1f550*/  LOP3.LUT R80, R81, 0x380, RZ, 0xc0, !PT ;  /* 0x0000038051507812 */ /* 0x000fe400078ec0ff */
[----:B------:R-:W-:Y:S02]  /*1f560*/  LOP3.LUT R84, R85, 0x380, RZ, 0xc0, !PT ;  /* 0x0000038055547812 */ /* 0x000fe400078ec0ff */
[----:B------:R-:W-:Y:S01]  /*1f570*/  LOP3.LUT R88, R3, R6, RZ, 0x3c, !PT ;  /* 0x0000000603587212 */ /* 0x000fe200078e3cff */
[----:B------:R-:W-:Y:S01]  /*1f580*/  IMAD.WIDE.U32 R2, R2, UR4, RZ ;  /* 0x0000000402027c25 */ /* 0x000fe2000f8e00ff */
[----:B------:R-:W-:Y:S01]  /*1f590*/  SHF.R.U64 R72, R72, 0x3, RZ ;  /* 0x0000000348487819 */ /* 0x000fe200000012ff */
[----:B------:R-:W-:Y:S01]  /*1f5a0*/  ULDC.64 UR4, c[0x0][0xae8] ;  /* 0x0002ba0000047ab9 */ /* 0x000fe20000000a00 */
[----:B------:R-:W-:Y:S02]  /*1f5b0*/  SHF.R.U64 R76, R76, 0x3, RZ ;  /* 0x000000034c4c7819 */ /* 0x000fe400000012ff */
[----:B------:R-:W-:Y:S01]  /*1f5c0*/  SHF.R.U64 R80, R80, 0x3, RZ ;  /* 0x0000000350507819 */ /* 0x000fe200000012ff */
[----:B------:R-:W5:Y:S01]  /*1f5d0*/  LD.E.128 R88, desc[UR42][R88.64] ;  /* 0x0000002a58587980 */ /* 0x000f62000c101d00 */
[----:B------:R-:W-:-:S02]  /*1f5e0*/  SHF.R.U64 R84, R84, 0x3, RZ ;  /* 0x0000000354547819 */ /* 0x000fc400000012ff */
[----:B------:R-:W-:Y:S02]  /*1f5f0*/  SHF.R.U64 R7, R7, 0x3, RZ ;  /* 0x0000000307077819 */ /* 0x000fe400000012ff */
[----:B------:R-:W-:Y:S02]  /*1f600*/  LOP3.LUT R72, R72, R73, RZ, 0x3c, !PT ;  /* 0x0000004948487212 */ /* 0x000fe400078e3cff */
[----:B------:R-:W-:Y:S01]  /*1f610*/  LOP3.LUT R76, R76, R77, RZ, 0x3c, !PT ;  /* 0x0000004d4c4c7212 */ /* 0x000fe200078e3cff */
[--C-:B------:R-:W-:Y:S01]  /*1f620*/  IMAD.X R77, RZ, RZ, R5.reuse, P2 ;  /* 0x000000ffff4d7224 */ /* 0x100fe200010e0605 */
[----:B------:R-:W-:Y:S01]  /*1f630*/  LOP3.LUT R80, R80, R81, RZ, 0x3c, !PT ;  /* 0x0000005150507212 */ /* 0x000fe200078e3cff */
[--C-:B------:R-:W-:Y:S01]  /*1f640*/  IMAD.X R81, RZ, RZ, R5.reuse, P3 ;  /* 0x000000ffff517224 */ /* 0x100fe200018e0605 */
[----:B------:R-:W-:Y:S01]  /*1f650*/  LOP3.LUT R84, R84, R85, RZ, 0x3c, !PT ;  /* 0x0000005554547212 */ /* 0x000fe200078e3cff */
[----:B------:R-:W-:Y:S01]  /*1f660*/  IMAD.X R85, RZ, RZ, R5, P4 ;  /* 0x000000ffff557224 */ /* 0x000fe200020e0605 */
[----:B------:R-:W-:Y:S01]  /*1f670*/  IADD3.X R73, RZ, R5, RZ, P0, !PT ;  /* 0x00000005ff497210 */ /* 0x000fe200007fe4ff */
[----:B------:R-:W5:Y:S01]  /*1f680*/  LD.E.128 R76, desc[UR42][R76.64] ;  /* 0x0000002a4c4c7980 */ /* 0x000f62000c101d00 */
[----:B------:R-:W-:-:S02]  /*1f690*/  LOP3.LUT R4, R7, R4, RZ, 0x3c, !PT ;  /* 0x0000000407047212 */ /* 0x000fc400078e3cff */
[----:B------:R-:W-:Y:S01]  /*1f6a0*/  IADD3 R3, R3, R39, RZ ;  /* 0x0000002703037210 */ /* 0x000fe20007ffe0ff */
[----:B------:R-:W5:Y:S01]  /*1f6b0*/  LD.E.128 R80, desc[UR42][R80.64] ;  /* 0x0000002a50507980 */ /* 0x000f62000c101d00 */
[----:B------:R-:W-:Y:S01]  /*1f6c0*/  SHF.R.S32.HI R10, RZ, 0x1f, R11 ;  /* 0x0000001fff0a7819 */ /* 0x000fe2000001140b */
[----:B-1----:R-:W-:Y:S02]  /*1f6d0*/  @P1 IMAD.HI.U32 R8, R12, R9, RZ ;  /* 0x000000090c081227 */ /* 0x002fe400078e00ff */
[----:B------:R-:W5:Y:S02]  /*1f6e0*/  LD.E.128 R4, desc[UR42][R4.64] ;  /* 0x0000002a04047980 */ /* 0x000f64000c101d00 */
[C---:B------:R-:W-:Y:S02]  /*1f6f0*/  IMAD.WIDE.U32 R2, R115.reuse, UR4, R2 ;  /* 0x0000000473027c25 */ /* 0x040fe4000f8e0002 */
[----:B------:R-:W5:Y:S04]  /*1f700*/  LD.E.128 R72, desc[UR42][R72.64] ;  /* 0x0000002a48487980 */ /* 0x000f68000c101d00 */
[----:B------:R-:W5:Y:S01]  /*1f710*/  LD.E.128 R84, desc[UR42][R84.64] ;  /* 0x0000002a54547980 */ /* 0x000f62000c101d00 */
[----:B------:R-:W-:Y:S01]  /*1f720*/  IMAD R3, R115, UR5, R3 ;  /* 0x0000000573037c24 */ /* 0x000fe2000f8e0203 */
[----:B------:R-:W-:Y:S01]  /*1f730*/  ULDC.64 UR4, c[0x0][0xaf0] ;  /* 0x0002bc0000047ab9 */ /* 0x000fe20000000a00 */
[----:B------:R-:W-:Y:S01]  /*1f740*/  @!PT LDS RZ, [RZ] ;  /* 0x00000000fffff984 */ /* 0x000fe20000000800 */
[----:B------:R-:W-:Y:S01]  /*1f750*/  @!PT LDS RZ, [RZ] ;  /* 0x00000000fffff984 */ /* 0x000fe20000000800 */
[----:B------:R-:W-:Y:S01]  /*1f760*/  @!PT LDS RZ, [RZ] ;  /* 0x00000000fffff984 */ /* 0x000fe20000000800 */
[----:B------:R-:W-:Y:S01]  /*1f770*/  @!PT LDS RZ, [RZ] ;  /* 0x00000000fffff984 */ /* 0x000fe20000000800 */
[----:B------:R1:W-:Y:S06]  /*1f780*/  MEMBAR.ALL.CTA ;  /* 0x0000000000007992 */ /* 0x0003ec0000008000 */
[----:B-1----:R-:W1:Y:S01]  /*1f790*/  FENCE.VIEW.ASYNC.S ;  /* 0x00000000000073c6 */ /* 0x002e620000000000 */
[----:B------:R-:W-:Y:S01]  /*1f7a0*/  IMAD.MOV.U32 R9, RZ, RZ, R12 ;  /* 0x000000ffff097224 */ /* 0x000fe200078e000c */
[----:B0-----:R-:W-:Y:S01]  /*1f7b0*/  @P1 SHF.R.U32.HI R9, RZ, R15, R8 ;  /* 0x0000000fff091219 */ /* 0x001fe20000011608 */
[----:B------:R-:W-:-:S02]  /*1f7c0*/  IMAD R10, R10, UR4, RZ ;  /* 0x000000040a0a7c24 */ /* 0x000fc4000f8e02ff */
[----:B------:R-:W-:Y:S01]  /*1f7d0*/  IMAD.WIDE.U32 R2, R11, UR4, R2 ;  /* 0x000000040b027c25 */ /* 0x000fe2000f8e0002 */
[----:B------:R-:W-:-:S03]  /*1f7e0*/  SHF.R.S32.HI R8, RZ, 0x1f, R9 ;  /* 0x0000001fff087819 */ /* 0x000fc60000011409 */
[----:B------:R-:W-:Y:S01]  /*1f7f0*/  IMAD R13, R11, UR5, R10 ;  /* 0x000000050b0d7c24 */ /* 0x000fe2000f8e020a */
[----:B------:R-:W-:Y:S01]  /*1f800*/  IADD3 R11, -R9, RZ, RZ ;  /* 0x000000ff090b7210 */ /* 0x000fe20007ffe1ff */
[----:B------:R-:W-:Y:S02]  /*1f810*/  ULDC.64 UR4, c[0x0][0xae0] ;  /* 0x0002b80000047ab9 */ /* 0x000fe40000000a00 */
[----:B------:R-:W-:Y:S02]  /*1f820*/  IMAD R10, R8, UR4, RZ ;  /* 0x00000004080a7c24 */ /* 0x000fe4000f8e02ff */
[----:B------:R-:W-:Y:S02]  /*1f830*/  IMAD.IADD R3, R3, 0x1, R13 ;  /* 0x0000000103037824 */ /* 0x000fe400078e020d */
[----:B------:R-:W-:Y:S02]  /*1f840*/  IMAD R11, R112, R11, R12 ;  /* 0x0000000b700b7224 */ /* 0x000fe400078e020c */
[----:B------:R-:W-:-:S02]  /*1f850*/  VIADD R8, R22, 0x38820 ;  /* 0x0003882016087836 */ /* 0x000fc40000000000 */
[----:B------:R-:W-:-:S03]  /*1f860*/  IMAD.WIDE.U32 R2, R9, UR4, R2 ;  /* 0x0000000409027c25 */ /* 0x000fc6000f8e0002 */
[----:B------:R-:W-:Y:S01]  /*1f870*/  PRMT R8, RZ, 0x654, R8 ;  /* 0x00000654ff087816 */ /* 0x000fe20000000008 */
[----:B------:R-:W-:Y:S01]  /*1f880*/  IMAD R13, R9, UR5, R10 ;  /* 0x00000005090d7c24 */ /* 0x000fe2000f8e020a */
[----:B------:R-:W-:Y:S01]  /*1f890*/  SHF.R.S32.HI R9, RZ, 0x1f, R11 ;  /* 0x0000001fff097819 */ /* 0x000fe2000001140b */
[----:B------:R-:W-:Y:S01]  /*1f8a0*/  ULDC.64 UR4, c[0x0][0xad8] ;  /* 0x0002b60000047ab9 */ /* 0x000fe20000000a00 */
[----:B-1----:R0:W-:Y:S01]  /*1f8b0*/  SYNCS.ARRIVE.TRANS64.RED.A1T0 RZ, [R8+URZ], RZ ;  /* 0x000000ff08ff79a7 */ /* 0x0021e2000810043f */
[----:B------:R-:W-:Y:S02]  /*1f8c0*/  IMAD.IADD R3, R3, 0x1, R13 ;  /* 0x0000000103037824 */ /* 0x000fe400078e020d */
[----:B------:R-:W-:-:S04]  /*1f8d0*/  IMAD.WIDE.U32 R2, R11, UR4, R2 ;  /* 0x000000040b027c25 */ /* 0x000fc8000f8e0002 */
[----:B0-----:R-:W-:-:S04]  /*1f8e0*/  IMAD R8, R9, UR4, RZ ;  /* 0x0000000409087c24 */ /* 0x001fc8000f8e02ff */
[----:B------:R-:W-:Y:S01]  /*1f8f0*/  IMAD R11, R11, UR5, R8 ;  /* 0x000000050b0b7c24 */ /* 0x000fe2000f8e0208 */
[----:B------:R-:W-:Y:S02]  /*1f900*/  ULDC.64 UR4, c[0x0][0xa80] ;  /* 0x0002a00000047ab9 */ /* 0x000fe40000000a00 */
[----:B------:R-:W-:Y:S01]  /*1f910*/  LEA R21, P0, R2, UR4, 0x1 ;  /* 0x0000000402157c11 */ /* 0x000fe2000f8008ff */
[----:B------:R-:W-:Y:S01]  /*1f920*/  IMAD.IADD R3, R3, 0x1, R11 ;  /* 0x0000000103037824 */ /* 0x000fe200078e020b */
[----:B------:R-:W-:Y:S01]  /*1f930*/  UMOV UR4, 0xffffffff ;  /* 0xffffffff00047882 */ /* 0x000fe20000000000 */
[----:B------:R-:W-:-:S03]  /*1f940*/  IMAD R37, R116, 0x80, R23 ;  /* 0x0000008074257824 */ /* 0x000fc600078e0217 */
[----:B------:R-:W-:Y:S01]  /*1f950*/  LEA.HI.X R28, R2, UR5, R3, 0x1, P0 ;  /* 0x00000005021c7c11 */ /* 0x000fe200080f0c03 */
[----:B------:R-:W-:Y:S06]  /*1f960*/  BRA.DIV UR4, `(.L_x_508) ;  /* 0x0000010604a87947 */ /* 0x000fec000b800000 */
[----:B------:R0:W1:Y:S04]  /*1f970*/  SHFL.IDX PT, R20, R28, RZ, 0x181f ;  /* 0x00181fff1c147589 */ /* 0x00006800000e0000 */
[----:B------:R0:W2:Y:S02]  /*1f980*/  SHFL.IDX PT, R14, R21, RZ, 0x181f ;  /* 0x00181fff150e7589 */ /* 0x0000a400000e0000 */
.L_x_823:
[----:B------:R-:W-:Y:S01]  /*1f990*/  ISETP.GE.AND P0, PT, R37, R0, PT ;  /* 0x000000002500720c */ /* 0x000fe20003f06270 */
[----:B------:R-:W-:-:S12]  /*1f9a0*/  BSSY B1, `(.L_x_509) ;  /* 0x0000018000017945 */ /* 0x000fd80003800000 */
[----:B------:R-:W-:Y:S05]  /*1f9b0*/  @P0 BRA `(.L_x_510) ;  /* 0x0000000000580947 */ /* 0x000fea0003800000 */
[----:B------:R-:W3:Y:S01]  /*1f9c0*/  LDL R38, [R1+0x40] ;  /* 0x0000400001267983 */ /* 0x000ee20000100800 */
[----:B------:R-:W-:-:S03]  /*1f9d0*/  ULDC UR4, c[0x0][0xac8] ;  /* 0x0002b20000047ab9 */ /* 0x000fc60000000800 */
[----:B------:R-:W4:Y:S04]  /*1f9e0*/  LDL R15, [R1+0x4c] ;  /* 0x00004c00010f7983 */ /* 0x000f280000100800 */
[----:B------:R-:W4:Y:S04]  /*1f9f0*/  LDL R39, [R1+0x88] ;  /* 0x0000880001277983 */ /* 0x000f280000100800 */
[----:B------:R-:W4:Y:S01]  /*1fa00*/  LDL R36, [R1+0x84] ;  /* 0x0000840001247983 */ /* 0x000f220000100800 */
[----:B------:R-:W-:Y:S02]  /*1fa10*/  ISETP.GE.AND P3, PT, R18, UR4, PT ;  /* 0x0000000412007c0c */ /* 0x000fe4000bf66270 */
[----:B------:R-:W-:-:S02]  /*1fa20*/  ISETP.GE.AND P2, PT, R233, UR4, PT ;  /* 0x00000004e9007c0c */ /* 0x000fc4000bf46270 */
[----:B------:R-:W-:-:S09]  /*1fa30*/  SHF.R.S32.HI R9, RZ, 0x1f, R233 ;  /* 0x0000001fff097819 */ /* 0x000fd200000114e9 */
[CC--:B--2---:R-:W-:Y:S02]  /*1fa40*/  @!P3 LEA R2, P5, R18.reuse, R14.reuse, 0x1 ;  /* 0x0000000e1202b211 */ /* 0x0c4fe400078a08ff */
[C---:B------:R-:W-:Y:S02]  /*1fa50*/  @!P2 LEA R8, P4, R233.reuse, R14, 0x1 ;  /* 0x0000000ee908a211 */ /* 0x040fe400078808ff */
[-C--:B-1----:R-:W-:Y:S02]  /*1fa60*/  @!P3 LEA.HI.X R3, R18, R20.reuse, R19, 0x1, P5 ;  /* 0x000000141203b211 */ /* 0x082fe400028f0c13 */
[----:B------:R-:W-:-:S03]  /*1fa70*/  @!P2 LEA.HI.X R9, R233, R20, R9, 0x1, P4 ;  /* 0x00000014e909a211 */ /* 0x000fc600020f0c09 */
[----:B-----5:R1:W-:Y:S04]  /*1fa80*/  @!P3 ST.E.128 desc[UR42][R2.64], R4 ;  /* 0x000000040200b985 */ /* 0x0203e8000c101d2a */
[----:B------:R1:W-:Y:S01]  /*1fa90*/  @!P2 ST.E.128 desc[UR42][R8.64], R44 ;  /* 0x0000002c0800a985 */ /* 0x0003e2000c101d2a */
[----:B---3--:R-:W-:Y:S02]  /*1faa0*/  ISETP.GE.AND P1, PT, R38, UR4, PT ;  /* 0x0000000426007c0c */ /* 0x008fe4000bf26270 */
[----:B----4-:R-:W-:-:S11]  /*1fab0*/  ISETP.GE.AND P0, PT, R15, UR4, PT ;  /* 0x000000040f007c0c */ /* 0x010fd6000bf06270 */
[CC--:B------:R-:W-:Y:S02]  /*1fac0*/  @!P1 LEA R10, P5, R38.reuse, R14.reuse, 0x1 ;  /* 0x0000000e260a9211 */ /* 0x0c0fe400078a08ff */
[C---:B------:R-:W-:Y:S02]  /*1fad0*/  @!P0 LEA R12, P4, R15.reuse, R14, 0x1 ;  /* 0x0000000e0f0c8211 */ /* 0x040fe400078808ff */
[-C--:B------:R-:W-:Y:S02]  /*1fae0*/  @!P1 LEA.HI.X R11, R38, R20.reuse, R39, 0x1, P5 ;  /* 0x00000014260b9211 */ /* 0x080fe400028f0c27 */
[----:B------:R-:W-:-:S03]  /*1faf0*/  @!P0 LEA.HI.X R13, R15, R20, R36, 0x1, P4 ;  /* 0x000000140f0d8211 */ /* 0x000fc600020f0c24 */
[----:B------:R1:W-:Y:S04]  /*1fb00*/  @!P1 ST.E.128 desc[UR42][R10.64], R60 ;  /* 0x0000003c0a009985 */ /* 0x0003e8000c101d2a */
[----:B------:R1:W-:Y:S02]  /*1fb10*/  @!P0 ST.E.128 desc[UR42][R12.64], R76 ;  /* 0x0000004c0c008985 */ /* 0x0003e4000c101d2a */
.L_x_510:
[----:B------:R-:W-:Y:S05]  /*1fb20*/  BSYNC B1 ;  /* 0x0000000000017941 */ /* 0x000fea0003800000 */
.L_x_509:
[----:B------:R-:W-:-:S03]  /*1fb30*/  UMOV UR4, 0xffffffff ;  /* 0xffffffff00047882 */ /* 0x000fc60000000000 */
[----:B------:R-:W-:Y:S05]  /*1fb40*/  BRA.DIV UR4, `(.L_x_511) ;  /* 0x0000010604647947 */ /* 0x000fea000b800000 */
[----:B-1----:R1:W3:Y:S04]  /*1fb50*/  SHFL.IDX PT, R9, R28, 0x1, 0x181f ;  /* 0x00381f001c097f89 */ /* 0x0022e800000e0000 */
[----:B--2---:R1:W2:Y:S02]  /*1fb60*/  SHFL.IDX PT, R14, R21, 0x1, 0x181f ;  /* 0x00381f00150e7f89 */ /* 0x0042a400000e0000 */
.L_x_827:
[----:B------:R-:W-:Y:S01]  /*1fb70*/  IADD3 R3, R37, 0x20, RZ ;  /* 0x0000002025037810 */ /* 0x000fe20007ffe0ff */
[----:B------:R-:W-:Y:S03]  /*1fb80*/  BSSY B1, `(.L_x_512) ;  /* 0x0000019000017945 */ /* 0x000fe60003800000 */
[----:B------:R-:W-:-:S13]  /*1fb90*/  ISETP.GE.AND P0, PT, R3, R0, PT ;  /* 0x000000000300720c */ /* 0x000fda0003f06270 */
[----:B------:R-:W-:Y:S05]  /*1fba0*/  @P0 BRA `(.L_x_513) ;  /* 0x0000000000580947 */ /* 0x000fea0003800000 */
[----:B------:R-:W4:Y:S01]  /*1fbb0*/  LDL R12, [R1+0x40] ;  /* 0x00004000010c7983 */ /* 0x000f220000100800 */
        /* <DEDUP_REMOVED lines=8> */
[C---:B-----5:R-:W-:Y:S02]  /*1fc40*/  @!P2 LEA R4, P4, R233.reuse, R14, 0x1 ;  /* 0x0000000ee904a211 */ /* 0x060fe400078808ff */
[-C--:B---3--:R-:W-:Y:S02]  /*1fc50*/  @!P3 LEA.HI.X R3, R18, R9.reuse, R19, 0x1, P5 ;  /* 0x000000091203b211 */ /* 0x088fe400028f0c13 */
[----:B------:R-:W-:-:S03]  /*1fc60*/  @!P2 LEA.HI.X R5, R233, R9, R8, 0x1, P4 ;  /* 0x00000009e905a211 */ /* 0x000fc600020f0c08 */
[----:B------:R2:W-:Y:S04]  /*1fc70*/  @!P3 ST.E.128 desc[UR42][R2.64], R24 ;  /* 0x000000180200b985 */ /* 0x0005e8000c101d2a */
[----:B------:R2:W-:Y:S01]  /*1fc80*/  @!P2 ST.E.128 desc[UR42][R4.64], R48 ;  /* 0x000000300400a985 */ /* 0x0005e2000c101d2a */
[----:B----4-:R-:W-:Y:S02]  /*1fc90*/  ISETP.GE.AND P1, PT, R12, UR4, PT ;  /* 0x000000040c007c0c */ /* 0x010fe4000bf26270 */
[----:B------:R-:W-:-:S11]  /*1fca0*/  ISETP.GE.AND P0, PT, R10, UR4, PT ;  /* 0x000000040a007c0c */ /* 0x000fd6000bf06270 */
[-C--:B------:R-:W-:Y:S02]  /*1fcb0*/  @!P1 LEA R6, P5, R12, R14.reuse, 0x1 ;  /* 0x0000000e0c069211 */ /* 0x080fe400078a08ff */
[----:B------:R-:W-:Y:S02]  /*1fcc0*/  @!P0 LEA R8, P4, R10, R14, 0x1 ;  /* 0x0000000e0a088211 */ /* 0x000fe400078808ff */
[-C--:B------:R-:W-:Y:S02]  /*1fcd0*/  @!P1 LEA.HI.X R7, R12, R9.reuse, R13, 0x1, P5 ;  /* 0x000000090c079211 */ /* 0x080fe400028f0c0d */
[----:B------:R-:W-:-:S03]  /*1fce0*/  @!P0 LEA.HI.X R9, R10, R9, R11, 0x1, P4 ;  /* 0x000000090a098211 */ /* 0x000fc600020f0c0b */
[----:B------:R2:W-:Y:S04]  /*1fcf0*/  @!P1 ST.E.128 desc[UR42][R6.64], R64 ;  /* 0x0000004006009985 */ /* 0x0005e8000c101d2a */
[----:B------:R2:W-:Y:S02]  /*1fd00*/  @!P0 ST.E.128 desc[UR42][R8.64], R80 ;  /* 0x0000005008008985 */ /* 0x0005e4000c101d2a */
.L_x_513:
[----:B------:R-:W-:Y:S05]  /*1fd10*/  BSYNC B1 ;  /* 0x0000000000017941 */ /* 0x000fea0003800000 */
.L_x_512:
[----:B------:R-:W-:Y:S01]  /*1fd20*/  UMOV UR4, 0xffffffff ;  /* 0xffffffff00047882 */ /* 0x000fe20000000000 */
[----:B------:R-:W-:Y:S02]  /*1fd30*/  SHF.R.S32.HI R10, RZ, 0x1f, R233 ;  /* 0x0000001fff0a7819 */ /* 0x000fe400000114e9 */
[----:B------:R-:W-:Y:S05]  /*1fd40*/  BRA.DIV UR4, `(.L_x_514) ;  /* 0x00000106042c7947 */ /* 0x000fea000b800000 */
[----:B--23--:R2:W3:Y:S04]  /*1fd50*/  SHFL.IDX PT, R9, R28, 0x2, 0x181f ;  /* 0x00581f001c097f89 */ /* 0x00c4e800000e0000 */
[----:B------:R2:W4:Y:S02]  /*1fd60*/  SHFL.IDX PT, R14, R21, 0x2, 0x181f ;  /* 0x00581f00150e7f89 */ /* 0x00052400000e0000 */
.L_x_831:
[----:B------:R-:W-:Y:S01]  /*1fd70*/  VIADD R3, R37, 0x40 ;  /* 0x0000004025037836 */ /* 0x000fe20000000000 */
[----:B------:R-:W-:Y:S04]  /*1fd80*/  BSSY B1, `(.L_x_515) ;  /* 0x0000018000017945 */ /* 0x000fe80003800000 */
[----:B------:R-:W-:-:S13]  /*1fd90*/  ISETP.GE.AND P0, PT, R3, R0, PT ;  /* 0x000000000300720c */ /* 0x000fda0003f06270 */
[----:B------:R-:W-:Y:S05]  /*1fda0*/  @P0 BRA `(.L_x_516) ;  /* 0x0000000000540947 */ /* 0x000fea0003800000 */
[----:B------:R-:W2:Y:S01]  /*1fdb0*/  LDL R13, [R1+0x40] ;  /* 0x00004000010d7983 */ /* 0x000ea20000100800 */
[----:B------:R-:W-:-:S03]  /*1fdc0*/  ULDC UR4, c[0x0][0xac8] ;  /* 0x0002b20000047ab9 */ /* 0x000fc60000000800 */
[----:B------:R-:W2:Y:S04]  /*1fdd0*/  LDL R11, [R1+0x4c] ;  /* 0x00004c00010b7983 */ /* 0x000ea80000100800 */
[----:B------:R-:W2:Y:S04]  /*1fde0*/  LDL R15, [R1+0x88] ;  /* 0x00008800010f7983 */ /* 0x000ea80000100800 */
[----:B------:R-:W2:Y:S01]  /*1fdf0*/  LDL R12, [R1+0x84] ;  /* 0x00008400010c7983 */ /* 0x000ea20000100800 */
[----:B------:R-:W-:Y:S02]  /*1fe00*/  ISETP.GE.AND P3, PT, R18, UR4, PT ;  /* 0x0000000412007c0c */ /* 0x000fe4000bf66270 */
[----:B------:R-:W-:-:S11]  /*1fe10*/  ISETP.GE.AND P2, PT, R233, UR4, PT ;  /* 0x00000004e9007c0c */ /* 0x000fd6000bf46270 */
[CC--:B----4-:R-:W-:Y:S02]  /*1fe20*/  @!P3 LEA R2, P5, R18.reuse, R14.reuse, 0x1 ;  /* 0x0000000e1202b211 */ /* 0x0d0fe400078a08ff */
[C---:B-----5:R-:W-:Y:S02]  /*1fe30*/  @!P2 LEA R4, P4, R233.reuse, R14, 0x1 ;  /* 0x0000000ee904a211 */ /* 0x060fe400078808ff */
[-C--:B---3--:R-:W-:Y:S02]  /*1fe40*/  @!P3 LEA.HI.X R3, R18, R9.reuse, R19, 0x1, P5 ;  /* 0x000000091203b211 */ /* 0x088fe400028f0c13 */
[----:B------:R-:W-:-:S03]  /*1fe50*/  @!P2 LEA.HI.X R5, R233, R9, R10, 0x1, P4 ;  /* 0x00000009e905a211 */ /* 0x000fc600020f0c0a */
[----:B------:R3:W-:Y:S04]  /*1fe60*/  @!P3 ST.E.128 desc[UR42][R2.64], R32 ;  /* 0x000000200200b985 */ /* 0x0007e8000c101d2a */
[----:B------:R3:W-:Y:S01]  /*1fe70*/  @!P2 ST.E.128 desc[UR42][R4.64], R52 ;  /* 0x000000340400a985 */ /* 0x0007e2000c101d2a */
[----:B--2---:R-:W-:Y:S02]  /*1fe80*/  ISETP.GE.AND P1, PT, R13, UR4, PT ;  /* 0x000000040d007c0c */ /* 0x004fe4000bf26270 */
[----:B------:R-:W-:-:S11]  /*1fe90*/  ISETP.GE.AND P0, PT, R11, UR4, PT ;  /* 0x000000040b007c0c */ /* 0x000fd6000bf06270 */
[-C--:B------:R-:W-:Y:S02]  /*1fea0*/  @!P1 LEA R6, P5, R13, R14.reuse, 0x1 ;  /* 0x0000000e0d069211 */ /* 0x080fe400078a08ff */
[----:B------:R-:W-:Y:S02]  /*1feb0*/  @!P0 LEA R8, P4, R11, R14, 0x1 ;  /* 0x0000000e0b088211 */ /* 0x000fe400078808ff */
[-C--:B------:R-:W-:Y:S02]  /*1fec0*/  @!P1 LEA.HI.X R7, R13, R9.reuse, R15, 0x1, P5 ;  /* 0x000000090d079211 */ /* 0x080fe400028f0c0f */
[----:B------:R-:W-:-:S03]  /*1fed0*/  @!P0 LEA.HI.X R9, R11, R9, R12, 0x1, P4 ;  /* 0x000000090b098211 */ /* 0x000fc600020f0c0c */
[----:B------:R3:W-:Y:S04]  /*1fee0*/  @!P1 ST.E.128 desc[UR42][R6.64], R68 ;  /* 0x0000004406009985 */ /* 0x0007e8000c101d2a */
[----:B------:R3:W-:Y:S02]  /*1fef0*/  @!P0 ST.E.128 desc[UR42][R8.64], R84 ;  /* 0x0000005408008985 */ /* 0x0007e4000c101d2a */
.L_x_516:
[----:B------:R-:W-:Y:S05]  /*1ff00*/  BSYNC B1 ;  /* 0x0000000000017941 */ /* 0x000fea0003800000 */
.L_x_515:
[----:B------:R-:W-:-:S03]  /*1ff10*/  UMOV UR4, 0xffffffff ;  /* 0xffffffff00047882 */ /* 0x000fc60000000000 */
[----:B------:R-:W-:Y:S05]  /*1ff20*/  BRA.DIV UR4, `(.L_x_517) ;  /* 0x0000010204fc7947 */ /* 0x000fea000b800000 */
[----:B---3--:R3:W0:Y:S04]  /*1ff30*/  SHFL.IDX PT, R8, R28, 0x3, 0x181f ;  /* 0x00781f001c087f89 */ /* 0x00862800000e0000 */
[----:B----4-:R3:W4:Y:S02]  /*1ff40*/  SHFL.IDX PT, R14, R21, 0x3, 0x181f ;  /* 0x00781f00150e7f89 */ /* 0x01072400000e0000 */
.L_x_835:
[----:B------:R-:W-:-:S05]  /*1ff50*/  VIADD R3, R37, 0x60 ;  /* 0x0000006025037836 */ /* 0x000fca0000000000 */
[----:B------:R-:W-:-:S13]  /*1ff60*/  ISETP.GE.AND P0, PT, R3, R0, PT ;  /* 0x000000000300720c */ /* 0x000fda0003f06270 */
[----:B------:R-:W-:Y:S05]  /*1ff70*/  @P0 BRA `(.L_x_518) ;  /* 0x0000003c00640947 */ /* 0x000fea0003800000 */
[----:B------:R-:W2:Y:S01]  /*1ff80*/  LDL R11, [R1+0x40] ;  /* 0x00004000010b7983 */ /* 0x000ea20000100800 */
[----:B------:R-:W-:-:S03]  /*1ff90*/  ULDC UR4, c[0x0][0xac8] ;  /* 0x0002b20000047ab9 */ /* 0x000fc60000000800 */
[----:B------:R-:W3:Y:S04]  /*1ffa0*/  LDL R12, [R1+0x88] ;  /* 0x00008800010c7983 */ /* 0x000ee80000100800 */
[----:B------:R-:W3:Y:S01]  /*1ffb0*/  LDL R9, [R1+0x4c] ;  /* 0x00004c0001097983 */ /* 0x000ee20000100800 */
[----:B------:R-:W-:Y:S02]  /*1ffc0*/  ISETP.GE.AND P3, PT, R18, UR4, PT ;  /* 0x0000000412007c0c */ /* 0x000fe4000bf66270 */
[----:B------:R-:W-:-:S11]  /*1ffd0*/  ISETP.GE.AND P4, PT, R233, UR4, PT ;  /* 0x00000004e9007c0c */ /* 0x000fd6000bf86270 */
[CC--:B----4-:R-:W-:Y:S02]  /*1ffe0*/  @!P3 LEA R2, P0, R18.reuse, R14.reuse, 0x1 ;  /* 0x0000000e1202b211 */ /* 0x0d0fe400078008ff */
[C---:B-----5:R-:W-:Y:S02]  /*1fff0*/  @!P4 LEA R4, P1, R233.reuse, R14, 0x1 ;  /* 0x0000000ee904c211 */ /* 0x060fe400078208ff */
[-C--:B0-----:R-:W-:Y:S02]  /*20000*/  @!P3 LEA.HI.X R3, R18, R8.reuse, R19, 0x1, P0 ;  /* 0x000000081203b211 */ /* 0x081fe400000f0c13 */
[----:B------:R-:W-:-:S03]  /*20010*/  @!P4 LEA.HI.X R5, R233, R8, R10, 0x1, P1 ;  /* 0x00000008e905c211 */ /* 0x000fc600008f0c0a */
[----:B------:R0:W-:Y:S04]  /*20020*/  @!P3 ST.E.128 desc[UR42][R2.64], R40 ;  /* 0x000000280200b985 */ /* 0x0001e8000c101d2a */
[----:B------:R0:W-:Y:S01]  /*20030*/  @!P4 ST.E.128 desc[UR42][R4.64], R56 ;  /* 0x000000380400c985 */ /* 0x0001e2000c101d2a */
[----:B--2---:R-:W-:-:S13]  /*20040*/  ISETP.GE.AND P5, PT, R11, UR4, PT ;  /* 0x000000040b007c0c */ /* 0x004fda000bfa6270 */
[----:B------:R-:W-:-:S04]  /*20050*/  @!P5 LEA R6, P2, R11, R14, 0x1 ;  /* 0x0000000e0b06d211 */ /* 0x000fc800078408ff */
[----:B---3--:R-:W-:-:S05]  /*20060*/  @!P5 LEA.HI.X R7, R11, R8, R12, 0x1, P2 ;  /* 0x000000080b07d211 */ /* 0x008fca00010f0c0c */
[----:B------:R0:W-:Y:S01]  /*20070*/  @!P5 ST.E.128 desc[UR42][R6.64], R72 ;  /* 0x000000480600d985 */ /* 0x0001e2000c101d2a */
[----:B------:R-:W-:-:S13]  /*20080*/  ISETP.GE.AND P0, PT, R9, UR4, PT ;  /* 0x0000000409007c0c */ /* 0x000fda000bf06270 */
[----:B------:R-:W-:Y:S05]  /*20090*/  @P0 BRA `(.L_x_518) ;  /* 0x0000003c001c0947 */ /* 0x000fea0003800000 */
[----:B------:R-:W2:Y:S01]  /*200a0*/  LDL R11, [R1+0x84] ;  /* 0x00008400010b7983 */ /* 0x000ea20000100800 */
[----:B------:R-:W-:-:S04]  /*200b0*/  LEA R14, P0, R9, R14, 0x1 ;  /* 0x0000000e090e7211 */ /* 0x000fc800078008ff */
[----:B--2---:R-:W-:-:S05]  /*200c0*/  LEA.HI.X R15, R9, R8, R11, 0x1, P0 ;  /* 0x00000008090f7211 */ /* 0x004fca00000f0c0b */
[----:B------:R2:W-:Y:S01]  /*200d0*/  ST.E.128 desc[UR42][R14.64], R88 ;  /* 0x000000580e007985 */ /* 0x0005e2000c101d2a */
[----:B------:R-:W-:Y:S05]  /*200e0*/  BRA `(.L_x_518) ;  /* 0x0000003c00087947 */ /* 0x000fea0003800000 */
.L_x_507:
[----:B0-----:R-:W0:Y:S01]  /*200f0*/  @P1 LDC R13, c[0x0][0xbec] ;  /* 0x0002fb00ff0d1b82 */ /* 0x001e220000000800 */
[----:B------:R-:W-:Y:S01]  /*20100*/  ULDC.64 UR4, c[0x0][0xb08] ;  /* 0x0002c20000047ab9 */ /* 0x000fe20000000a00 */
[----:B------:R-:W-:Y:S02]  /*20110*/  IMAD.MOV.U32 R14, RZ, RZ, R74 ;  /* 0x000000ffff0e7224 */ /* 0x000fe400078e004a */
[----:B------:R-:W-:-:S04]  /*20120*/  IMAD R15, R39, UR4, RZ ;  /* 0x00000004270f7c24 */ /* 0x000fc8000f8e02ff */
[----:B------:R-:W1:Y:S01]  /*20130*/  @P1 LDC R12, c[0x0][0xbf0] ;  /* 0x0002fc00ff0c1b82 */ /* 0x000e620000000800 */
[----:B------:R-:W-:Y:S02]  /*20140*/  IMAD R15, R2, UR5, R15 ;  /* 0x00000005020f7c24 */ /* 0x000fe4000f8e020f */
[----:B0-----:R-:W-:-:S05]  /*20150*/  @P1 IMAD.HI.U32 R13, R74, R13, RZ ;  /* 0x0000000d4a0d1227 */ /* 0x001fca00078e00ff */
[----:B-1----:R-:W-:Y:S01]  /*20160*/  @P1 SHF.R.U32.HI R14, RZ, R12, R13 ;  /* 0x0000000cff0e1219 */ /* 0x002fe2000001160d */
[----:B------:R-:W-:Y:S01]  /*20170*/  IMAD.WIDE.U32 R12, R2, UR4, RZ ;  /* 0x00000004020c7c25 */ /* 0x000fe2000f8e00ff */
[----:B------:R-:W-:Y:S01]  /*20180*/  ULDC.64 UR4, c[0x0][0xb38] ;  /* 0x0002ce0000047ab9 */ /* 0x000fe20000000a00 */
[----:B------:R-:W-:Y:S02]  /*20190*/  SHF.R.S32.HI R2, RZ, 0x1f, R11 ;  /* 0x0000001fff027819 */ /* 0x000fe4000001140b */
[----:B------:R-:W-:Y:S02]  /*201a0*/  IMAD.IADD R13, R13, 0x1, R15 ;  /* 0x000000010d0d7824 */ /* 0x000fe400078e020f */
[----:B------:R-:W-:-:S04]  /*201b0*/  IMAD.WIDE.U32 R12, R115, UR4, R12 ;  /* 0x00000004730c7c25 */ /* 0x000fc8000f8e000c */
[----:B------:R-:W-:Y:S01]  /*201c0*/  IMAD R13, R115, UR5, R13 ;  /* 0x00000005730d7c24 */ /* 0x000fe2000f8e020d */
[----:B------:R-:W-:Y:S02]  /*201d0*/  ULDC.64 UR4, c[0x0][0xb40] ;  /* 0x0002d00000047ab9 */ /* 0x000fe40000000a00 */
[----:B------:R-:W-:Y:S02]  /*201e0*/  IMAD R2, R2, UR4, RZ ;  /* 0x0000000402027c24 */ /* 0x000fe4000f8e02ff */
[----:B------:R-:W-:-:S04]  /*201f0*/  IMAD.WIDE.U32 R12, R11, UR4, R12 ;  /* 0x000000040b0c7c25 */ /* 0x000fc8000f8e000c */
[----:B------:R-:W-:Y:S01]  /*20200*/  IMAD R2, R11, UR5, R2 ;  /* 0x000000050b027c24 */ /* 0x000fe2000f8e0202 */
[----:B------:R-:W-:Y:S01]  /*20210*/  ULDC.64 UR4, c[0x0][0xb48] ;  /* 0x0002d20000047ab9 */ /* 0x000fe20000000a00 */
[----:B------:R-:W-:-:S03]  /*20220*/  SHF.R.S32.HI R11, RZ, 0x1f, R14 ;  /* 0x0000001fff0b7819 */ /* 0x000fc6000001140e */
[----:B------:R-:W-:Y:S01]  /*20230*/  IADD3 R13, R13, R2, RZ ;  /* 0x000000020d0d7210 */ /* 0x000fe20007ffe0ff */
[----:B------:R-:W-:Y:S02]  /*20240*/  IMAD.MOV R2, RZ, RZ, -R14 ;  /* 0x000000ffff027224 */ /* 0x000fe400078e0a0e */
[----:B------:R-:W-:-:S04]  /*20250*/  IMAD.WIDE.U32 R12, R114, UR4, R12 ;  /* 0x00000004720c7c25 */ /* 0x000fc8000f8e000c */
[----:B------:R-:W-:Y:S01]  /*20260*/  IMAD R13, R114, UR5, R13 ;  /* 0x00000005720d7c24 */ /* 0x000fe2000f8e020d */
[----:B------:R-:W-:Y:S01]  /*20270*/  ULDC.64 UR4, c[0x0][0xb30] ;  /* 0x0002cc0000047ab9 */ /* 0x000fe20000000a00 */
[----:B------:R-:W-:Y:S02]  /*20280*/  IMAD R2, R112, R2, R74 ;  /* 0x0000000270027224 */ /* 0x000fe400078e024a */
[----:B------:R-:W-:Y:S02]  /*20290*/  IMAD R11, R11, UR4, RZ ;  /* 0x000000040b0b7c24 */ /* 0x000fe4000f8e02ff */
[----:B------:R-:W-:-:S04]  /*202a0*/  IMAD.WIDE.U32 R12, R14, UR4, R12 ;  /* 0x000000040e0c7c25 */ /* 0x000fc8000f8e000c */
[----:B------:R-:W-:Y:S01]  /*202b0*/  IMAD R11, R14, UR5, R11 ;  /* 0x000000050e0b7c24 */ /* 0x000fe2000f8e020b */
[----:B------:R-:W-:Y:S01]  /*202c0*/  ULDC.64 UR4, c[0x0][0xb28] ;  /* 0x0002ca0000047ab9 */ /* 0x000fe20000000a00 */
[----:B------:R-:W-:Y:S02]  /*202d0*/  VIADD R14, R22, 0x38820 ;  /* 0x00038820160e7836 */ /* 0x000fe40000000000 */
[----:B------:R-:W-:Y:S01]  /*202e0*/  IMAD.IADD R13, R13, 0x1, R11 ;  /* 0x000000010d0d7824 */ /* 0x000fe200078e020b */
[----:B------:R-:W-:Y:S02]  /*202f0*/  SHF.R.S32.HI R11, RZ, 0x1f, R2 ;  /* 0x0000001fff0b7819 */ /* 0x000fe40000011402 */
[----:B------:R-:W-:Y:S01]  /*20300*/  PRMT R14, RZ, 0x654, R14 ;  /* 0x00000654ff0e7816 */ /* 0x000fe2000000000e */
[----:B------:R-:W-:-:S03]  /*20310*/  IMAD.WIDE.U32 R12, R2, UR4, R12 ;  /* 0x00000004020c7c25 */ /* 0x000fc6000f8e000c */
[----:B------:R0:W-:Y:S01]  /*20320*/  SYNCS.ARRIVE.TRANS64.RED.A1T0 RZ, [R14+URZ], RZ ;  /* 0x000000ff0eff79a7 */ /* 0x0001e2000810043f */
[----:B------:R-:W-:-:S04]  /*20330*/  IMAD R11, R11, UR4, RZ ;  /* 0x000000040b0b7c24 */ /* 0x000fc8000f8e02ff */
[----:B------:R-:W-:Y:S01]  /*20340*/  IMAD R11, R2, UR5, R11 ;  /* 0x00000005020b7c24 */ /* 0x000fe2000f8e020b */
[----:B------:R-:W-:Y:S02]  /*20350*/  ULDC.64 UR4, c[0x0][0xb00] ;  /* 0x0002c00000047ab9 */ /* 0x000fe40000000a00 */
[----:B------:R-:W-:Y:S01]  /*20360*/  LEA R39, P0, R12, UR4, 0x2 ;  /* 0x000000040c277c11 */ /* 0x000fe2000f8010ff */
[----:B------:R-:W-:Y:S01]  /*20370*/  IMAD.IADD R11, R13, 0x1, R11 ;  /* 0x000000010d0b7824 */ /* 0x000fe200078e020b */
[----:B------:R-:W-:-:S04]  /*20380*/  UMOV UR4, 0xffffffff ;  /* 0xffffffff00047882 */ /* 0x000fc80000000000 */
[----:B------:R-:W-:Y:S01]  /*20390*/  LEA.HI.X R40, R12, UR5, R11, 0x2, P0 ;  /* 0x000000050c287c11 */ /* 0x000fe200080f140b */
[----:B0-----:R-:W-:Y:S06]  /*203a0*/  BRA.DIV UR4, `(.L_x_519) ;  /* 0x0000010204247947 */ /* 0x001fec000b800000 */
[----:B------:R0:W1:Y:S04]  /*203b0*/  SHFL.IDX PT, R41, R40, RZ, 0x1c1f ;  /* 0x001c1fff28297589 */ /* 0x00006800000e0000 */
[----:B------:R0:W2:Y:S02]  /*203c0*/  SHFL.IDX PT, R11, R39, RZ, 0x1c1f ;  /* 0x001c1fff270b7589 */ /* 0x0000a400000e0000 */
.L_x_838:
[----:B------:R-:W-:Y:S01]  /*203d0*/  ISETP.GE.AND P0, PT, R36, R0, PT ;  /* 0x000000002400720c */ /* 0x000fe20003f06270 */
[----:B------:R-:W-:-:S12]  /*203e0*/  BSSY B1, `(.L_x_520) ;  /* 0x00000f5000017945 */ /* 0x000fd80003800000 */
[----:B------:R-:W-:Y:S05]  /*203f0*/  @P0 BRA `(.L_x_521) ;  /* 0x0000000c00cc0947 */ /* 0x000fea0003800000 */
[----:B------:R-:W3:Y:S01]  /*20400*/  LDL R14, [R1+0x90] ;  /* 0x00009000010e7983 */ /* 0x000ee20000100800 */
[----:B------:R-:W-:-:S03]  /*20410*/  ULDC UR4, c[0x0][0xac8] ;  /* 0x0002b20000047ab9 */ /* 0x000fc60000000800 */
[----:B------:R-:W4:Y:S04]  /*20420*/  LDL R110, [R1+0x10c] ;  /* 0x00010c00016e7983 */ /* 0x000f280000100800 */
[----:B------:R-:W5:Y:S04]  /*20430*/  LDL R112, [R1+0x18c] ;  /* 0x00018c0001707983 */ /* 0x000f680000100800 */
        /* <DEDUP_REMOVED lines=14> */
[----:B------:R-:W5:Y:S01]  /*20520*/  LDL R119, [R1+0x148] ;  /* 0x0001480001777983 */ /* 0x000f620000100800 */
[----:B---3--:R-:W-:-:S13]  /*20530*/  ISETP.GE.AND P0, PT, R14, UR4, PT ;  /* 0x000000040e007c0c */ /* 0x008fda000bf06270 */
[----:B--2---:R-:W-:Y:S01]  /*20540*/  @!P0 MOV R12, R11 ;  /* 0x0000000b000c8202 */ /* 0x004fe20000000f00 */
[----:B-1----:R-:W-:Y:S02]  /*20550*/  @!P0 IMAD.MOV.U32 R13, RZ, RZ, R41 ;  /* 0x000000ffff0d8224 */ /* 0x002fe400078e0029 */
[----:B------:R-:W-:Y:S02]  /*20560*/  @!P0 IMAD.MOV.U32 R15, RZ, RZ, R205 ;  /* 0x000000ffff0f8224 */ /* 0x000fe400078e00cd */
[----:B------:R-:W-:-:S04]  /*20570*/  @!P0 IMAD.WIDE R12, R14, 0x4, R12 ;  /* 0x000000040e0c8825 */ /* 0x000fc800078e020c */
[----:B------:R-:W-:-:S05]  /*20580*/  @!P0 IMAD.MOV.U32 R14, RZ, RZ, R207 ;  /* 0x000000ffff0e8224 */ /* 0x000fca00078e00cf */
[----:B------:R1:W-:Y:S01]  /*20590*/  @!P0 ST.E.64 desc[UR42][R12.64], R14 ;  /* 0x0000000e0c008985 */ /* 0x0003e2000c101b2a */
[----:B----4-:R-:W-:-:S13]  /*205a0*/  ISETP.GE.AND P0, PT, R110, UR4, PT ;  /* 0x000000046e007c0c */ /* 0x010fda000bf06270 */
[C---:B-1----:R-:W-:Y:S01]  /*205b0*/  @!P0 LEA R12, P1, R110.reuse, R11, 0x2 ;  /* 0x0000000b6e0c8211 */ /* 0x042fe200078210ff */
[----:B------:R-:W-:Y:S01]  /*205c0*/  @!P0 IMAD.MOV.U32 R14, RZ, RZ, R208 ;  /* 0x000000ffff0e8224 */ /* 0x000fe200078e00d0 */
[----:B------:R-:W-:Y:S02]  /*205d0*/  @!P0 MOV R15, R206 ;  /* 0x000000ce000f8202 */ /* 0x000fe40000000f00 */
[----:B-----5:R-:W-:Y:S02]  /*205e0*/  @!P0 LEA.HI.X R13, R110, R41, R112, 0x2, P1 ;  /* 0x000000296e0d8211 */ /* 0x020fe400008f1470 */
[----:B------:R-:W2:Y:S04]  /*205f0*/  LDL R110, [R1+0xf4] ;  /* 0x0000f400016e7983 */ /* 0x000ea80000100800 */
[----:B------:R1:W-:Y:S01]  /*20600*/  @!P0 ST.E.64 desc[UR42][R12.64], R14 ;  /* 0x0000000e0c008985 */ /* 0x0003e2000c101b2a */
[----:B------:R-:W-:-:S02]  /*20610*/  ISETP.GE.AND P0, PT, R104, UR4, PT ;  /* 0x0000000468007c0c */ /* 0x000fc4000bf06270 */
[----:B------:R-:W-:Y:S01]  /*20620*/  ISETP.GE.AND P1, PT, R2, UR4, PT ;  /* 0x0000000402007c0c */ /* 0x000fe2000bf26270 */
[----:B------:R-:W3:Y:S10]  /*20630*/  LDL R112, [R1+0xe0] ;  /* 0x0000e00001707983 */ /* 0x000ef40000100800 */
[----:B-1----:R-:W-:Y:S01]  /*20640*/  @!P0 LEA R12, P2, R104, R11, 0x2 ;  /* 0x0000000b680c8211 */ /* 0x002fe200078410ff */
[----:B------:R-:W-:-:S02]  /*20650*/  @!P0 IMAD.MOV.U32 R14, RZ, RZ, R203 ;  /* 0x000000ffff0e8224 */ /* 0x000fc400078e00cb */
[----:B------:R-:W-:Y:S01]  /*20660*/  @!P0 IMAD.MOV.U32 R15, RZ, RZ, R201 ;  /* 0x000000ffff0f8224 */ /* 0x000fe200078e00c9 */
[----:B------:R-:W-:Y:S02]  /*20670*/  @!P0 LEA.HI.X R13, R104, R41, R111, 0x2, P2 ;  /* 0x00000029680d8211 */ /* 0x000fe400010f146f */
[----:B------:R-:W4:Y:S04]  /*20680*/  LDL R104, [R1+0xf0] ;  /* 0x0000f00001687983 */ /* 0x000f280000100800 */
[----:B------:R1:W-:Y:S01]  /*20690*/  @!P0 ST.E.64 desc[UR42][R12.64], R14 ;  /* 0x0000000e0c008985 */ /* 0x0003e2000c101b2a */
[----:B------:R-:W-:-:S03]  /*206a0*/  ISETP.GE.AND P0, PT, R102, UR4, PT ;  /* 0x0000000466007c0c */ /* 0x000fc6000bf06270 */
[----:B------:R-:W5:Y:S01]  /*206b0*/  LDL R111, [R1+0x174] ;  /* 0x00017400016f7983 */ /* 0x000f620000100800 */
[----:B-1----:R-:W-:-:S04]  /*206c0*/  @!P1 LEA R12, P2, R2, R11, 0x2 ;  /* 0x0000000b020c9211 */ /* 0x002fc800078410ff */
[----:B------:R-:W-:Y:S02]  /*206d0*/  @!P1 LEA.HI.X R13, R2, R41, R109, 0x2, P2 ;  /* 0x00000029020d9211 */ /* 0x000fe400010f146d */
[----:B------:R-:W3:Y:S01]  /*206e0*/  LDL R2, [R1+0xec] ;  /* 0x0000ec0001027983 */ /* 0x000ee20000100800 */
[----:B------:R-:W-:Y:S02]  /*206f0*/  @!P1 IMAD.MOV.U32 R14, RZ, RZ, R204 ;  /* 0x000000ffff0e9224 */ /* 0x000fe400078e00cc */
[----:B------:R-:W-:Y:S01]  /*20700*/  @!P1 IMAD.MOV.U32 R15, RZ, RZ, R202 ;  /* 0x000000ffff0f9224 */ /* 0x000fe200078e00ca */
[----:B------:R-:W3:Y:S04]  /*20710*/  LDL R109, [R1+0x170] ;  /* 0x00017000016d7983 */ /* 0x000ee80000100800 */
[----:B------:R1:W-:Y:S02]  /*20720*/  @!P1 ST.E.64 desc[UR42][R12.64], R14 ;  /* 0x0000000e0c009985 */ /* 0x0003e4000c101b2a */
[----:B-1----:R-:W-:-:S04]  /*20730*/  @!P0 LEA R12, P2, R102, R11, 0x2 ;  /* 0x0000000b660c8211 */ /* 0x002fc800078410ff */
[----:B------:R-:W-:Y:S02]  /*20740*/  @!P0 LEA.HI.X R13, R102, R41, R107, 0x2, P2 ;  /* 0x00000029660d8211 */ /* 0x000fe400010f146b */
[----:B------:R-:W3:Y:S01]  /*20750*/  LDL R107, [R1+0x16c] ;  /* 0x00016c00016b7983 */ /* 0x000ee20000100800 */
[----:B------:R-:W-:Y:S01]  /*20760*/  ISETP.GE.AND P1, PT, R37, UR4, PT ;  /* 0x0000000425007c0c */ /* 0x000fe2000bf26270 */
[----:B------:R-:W-:Y:S01]  /*20770*/  @!P0 IMAD.MOV.U32 R15, RZ, RZ, R197 ;  /* 0x000000ffff0f8224 */ /* 0x000fe200078e00c5 */
[----:B------:R-:W-:Y:S01]  /*20780*/  @!P0 MOV R14, R199 ;  /* 0x000000c7000e8202 */ /* 0x000fe20000000f00 */
[----:B------:R-:W3:Y:S04]  /*20790*/  LDL R102, [R1+0xe4] ;  /* 0x0000e40001667983 */ /* 0x000ee80000100800 */
[----:B------:R1:W-:Y:S01]  /*207a0*/  @!P0 ST.E.64 desc[UR42][R12.64], R14 ;  /* 0x0000000e0c008985 */ /* 0x0003e2000c101b2a */
[----:B------:R-:W-:-:S05]  /*207b0*/  ISETP.GE.AND P0, PT, R106, UR4, PT ;  /* 0x000000046a007c0c */ /* 0x000fca000bf06270 */
[C---:B-1----:R-:W-:Y:S01]  /*207c0*/  @!P1 LEA R12, P2, R37.reuse, R11, 0x2 ;  /* 0x0000000b250c9211 */ /* 0x042fe200078410ff */
[----:B------:R-:W-:Y:S02]  /*207d0*/  @!P1 IMAD.MOV.U32 R14, RZ, RZ, R200 ;  /* 0x000000ffff0e9224 */ /* 0x000fe400078e00c8 */
[----:B------:R-:W-:Y:S01]  /*207e0*/  @!P1 IMAD.MOV.U32 R15, RZ, RZ, R198 ;  /* 0x000000ffff0f9224 */ /* 0x000fe200078e00c6 */
[----:B------:R-:W-:Y:S02]  /*207f0*/  @!P1 LEA.HI.X R13, R37, R41, R74, 0x2, P2 ;  /* 0x00000029250d9211 */ /* 0x000fe400010f144a */
[----:B------:R-:W3:Y:S04]  /*20800*/  LDL R37, [R1+0x168] ;  /* 0x0001680001257983 */ /* 0x000ee80000100800 */
[----:B------:R1:W-:Y:S04]  /*20810*/  @!P1 ST.E.64 desc[UR42][R12.64], R14 ;  /* 0x0000000e0c009985 */ /* 0x0003e8000c101b2a */
[----:B------:R-:W3:Y:S01]  /*20820*/  LDL R74, [R1+0xdc] ;  /* 0x0000dc00014a7983 */ /* 0x000ee20000100800 */
[----:B-1----:R-:W-:Y:S01]  /*20830*/  @!P0 LEA R12, P2, R106, R11, 0x2 ;  /* 0x0000000b6a0c8211 */ /* 0x002fe200078410ff */
[----:B------:R-:W-:Y:S01]  /*20840*/  @!P0 IMAD.MOV.U32 R14, RZ, RZ, R195 ;  /* 0x000000ffff0e8224 */ /* 0x000fe200078e00c3 */
[----:B------:R-:W-:-:S02]  /*20850*/  @!P0 MOV R15, R193 ;  /* 0x000000c1000f8202 */ /* 0x000fc40000000f00 */
[----:B------:R-:W-:Y:S02]  /*20860*/  @!P0 LEA.HI.X R13, R106, R41, R114, 0x2, P2 ;  /* 0x000000296a0d8211 */ /* 0x000fe400010f1472 */
[----:B------:R-:W3:Y:S04]  /*20870*/  LDL R106, [R1+0x164] ;  /* 0x00016400016a7983 */ /* 0x000ee80000100800 */
[----:B------:R1:W-:Y:S04]  /*20880*/  @!P0 ST.E.64 desc[UR42][R12.64], R14 ;  /* 0x0000000e0c008985 */ /* 0x0003e8000c101b2a */
[----:B------:R-:W3:Y:S01]  /*20890*/  LDL R114, [R1+0xd8] ;  /* 0x0000d80001727983 */ /* 0x000ee20000100800 */
[----:B--2---:R-:W-:-:S13]  /*208a0*/  ISETP.GE.AND P1, PT, R110, UR4, PT ;  /* 0x000000046e007c0c */ /* 0x004fda000bf26270 */
[----:B-1----:R-:W-:Y:S01]  /*208b0*/  @!P1 LEA R12, P2, R110, R11, 0x2 ;  /* 0x0000000b6e0c9211 */ /* 0x002fe200078410ff */
[----:B------:R-:W-:Y:S02]  /*208c0*/  @!P1 IMAD.MOV.U32 R14, RZ, RZ, R196 ;  /* 0x000000ffff0e9224 */ /* 0x000fe400078e00c4 */
[----:B------:R-:W-:Y:S01]  /*208d0*/  @!P1 IMAD.MOV.U32 R15, RZ, RZ, R194 ;  /* 0x000000ffff0f9224 */ /* 0x000fe200078e00c2 */
[----:B----4-:R-:W-:Y:S02]  /*208e0*/  ISETP.GE.AND P0, PT, R104, UR4, PT ;  /* 0x0000000468007c0c */ /* 0x010fe4000bf06270 */
[----:B-----5:R-:W-:Y:S02]  /*208f0*/  @!P1 LEA.HI.X R13, R110, R41, R111, 0x2, P2 ;  /* 0x000000296e0d9211 */ /* 0x020fe400010f146f */
[----:B------:R-:W2:Y:S04]  /*20900*/  LDL R110, [R1+0xd4] ;  /* 0x0000d400016e7983 */ /* 0x000ea80000100800 */
[----:B------:R1:W-:Y:S04]  /*20910*/  @!P1 ST.E.64 desc[UR42][R12.64], R14 ;  /* 0x0000000e0c009985 */ /* 0x0003e8000c101b2a */
[----:B------:R-:W4:Y:S01]  /*20920*/  LDL R111, [R1+0x154] ;  /* 0x00015400016f7983 */ /* 0x000f220000100800 */
[----:B---3--:R-:W-:-:S02]  /*20930*/  ISETP.GE.AND P2, PT, R2, UR4, PT ;  /* 0x0000000402007c0c */ /* 0x008fc4000bf46270 */
[C---:B-1----:R-:W-:Y:S01]  /*20940*/  @!P0 LEA R12, P1, R104.reuse, R11, 0x2 ;  /* 0x0000000b680c8211 */ /* 0x042fe200078210ff */
[----:B------:R-:W-:Y:S02]  /*20950*/  @!P0 IMAD.MOV.U32 R14, RZ, RZ, R191 ;  /* 0x000000ffff0e8224 */ /* 0x000fe400078e00bf */
[----:B------:R-:W-:Y:S01]  /*20960*/  @!P0 IMAD.MOV.U32 R15, RZ, RZ, R189 ;  /* 0x000000ffff0f8224 */ /* 0x000fe200078e00bd */
[----:B------:R-:W-:Y:S02]  /*20970*/  @!P0 LEA.HI.X R13, R104, R41, R109, 0x2, P1 ;  /* 0x00000029680d8211 */ /* 0x000fe400008f146d */
[----:B------:R-:W3:Y:S04]  /*20980*/  LDL R104, [R1+0x15c] ;  /* 0x00015c0001687983 */ /* 0x000ee80000100800 */
[----:B------:R1:W-:Y:S04]  /*20990*/  @!P0 ST.E.64 desc[UR42][R12.64], R14 ;  /* 0x0000000e0c008985 */ /* 0x0003e8000c101b2a */
[----:B------:R-:W5:Y:S01]  /*209a0*/  LDL R109, [R1+0x150] ;  /* 0x00015000016d7983 */ /* 0x000f620000100800 */
[----:B-1----:R-:W-:-:S04]  /*209b0*/  @!P2 LEA R12, P1, R2, R11, 0x2 ;  /* 0x0000000b020ca211 */ /* 0x002fc800078210ff */
[----:B------:R-:W-:Y:S02]  /*209c0*/  @!P2 LEA.HI.X R13, R2, R41, R107, 0x2, P1 ;  /* 0x00000029020da211 */ /* 0x000fe400008f146b */
[----:B------:R-:W4:Y:S01]  /*209d0*/  LDL R107, [R1+0xd0] ;  /* 0x0000d000016b7983 */ /* 0x000f220000100800 */
[----:B------:R-:W-:Y:S01]  /*209e0*/  ISETP.GE.AND P0, PT, R36, UR4, PT ;  /* 0x0000000424007c0c */ /* 0x000fe2000bf06270 */
[----:B------:R-:W-:Y:S01]  /*209f0*/  @!P2 IMAD.MOV.U32 R15, RZ, RZ, R190 ;  /* 0x000000ffff0fa224 */ /* 0x000fe200078e00be */
[----:B------:R-:W-:Y:S01]  /*20a00*/  @!P2 MOV R14, R192 ;  /* 0x000000c0000ea202 */ /* 0x000fe20000000f00 */
[----:B------:R-:W5:Y:S01]  /*20a10*/  LDL R2, [R1+0xcc] ;  /* 0x0000cc0001027983 */ /* 0x000f620000100800 */
[----:B------:R-:W-:-:S03]  /*20a20*/  ISETP.GE.AND P1, PT, R102, UR4, PT ;  /* 0x0000000466007c0c */ /* 0x000fc6000bf26270 */
[----:B------:R1:W-:Y:S01]  /*20a30*/  @!P2 ST.E.64 desc[UR42][R12.64], R14 ;  /* 0x0000000e0c00a985 */ /* 0x0003e2000c101b2a */
[----:B------:R-:W-:-:S05]  /*20a40*/  ISETP.GE.AND P2, PT, R112, UR4, PT ;  /* 0x0000000470007c0c */ /* 0x000fca000bf46270 */
[----:B-1----:R-:W-:-:S04]  /*20a50*/  @!P0 LEA R14, P3, R36, R11, 0x2 ;  /* 0x0000000b240e8211 */ /* 0x002fc800078610ff */
[----:B------:R-:W-:Y:S01]  /*20a60*/  @!P0 LEA.HI.X R15, R36, R41, R37, 0x2, P3 ;  /* 0x00000029240f8211 */ /* 0x000fe200018f1425 */
[----:B------:R-:W-:Y:S02]  /*20a70*/  @!P0 IMAD.MOV.U32 R36, RZ, RZ, R188 ;  /* 0x000000ffff248224 */ /* 0x000fe400078e00bc */
[----:B------:R-:W-:Y:S01]  /*20a80*/  @!P0 IMAD.MOV.U32 R37, RZ, RZ, R186 ;  /* 0x000000ffff258224 */ /* 0x000fe200078e00ba */
[----:B------:R-:W-:Y:S02]  /*20a90*/  ISETP.GE.AND P3, PT, R74, UR4, PT ;  /* 0x000000044a007c0c */ /* 0x000fe4000bf66270 */
[C---:B------:R-:W-:Y:S02]  /*20aa0*/  @!P1 LEA R12, P4, R102.reuse, R11, 0x2 ;  /* 0x0000000b660c9211 */ /* 0x040fe400078810ff */
[----:B------:R1:W-:Y:S02]  /*20ab0*/  @!P0 ST.E.64 desc[UR42][R14.64], R36 ;  /* 0x000000240e008985 */ /* 0x0003e4000c101b2a */
[----:B------:R-:W-:Y:S01]  /*20ac0*/  @!P1 LEA.HI.X R13, R102, R41, R106, 0x2, P4 ;  /* 0x00000029660d9211 */ /* 0x000fe200020f146a */
[----:B-1----:R-:W-:Y:S01]  /*20ad0*/  @!P1 IMAD.MOV.U32 R36, RZ, RZ, R187 ;  /* 0x000000ffff249224 */ /* 0x002fe200078e00bb */
[----:B------:R-:W-:Y:S01]  /*20ae0*/  @!P1 MOV R37, R185 ;  /* 0x000000b900259202 */ /* 0x000fe20000000f00 */
[----:B------:R-:W5:Y:S01]  /*20af0*/  LDL R102, [R1+0xc4] ;  /* 0x0000c40001667983 */ /* 0x000f620000100800 */
[----:B------:R-:W-:-:S03]  /*20b00*/  @!P2 LEA R14, P4, R112, R11, 0x2 ;  /* 0x0000000b700ea211 */ /* 0x000fc600078810ff */
[----:B------:R1:W-:Y:S01]  /*20b10*/  @!P1 ST.E.64 desc[UR42][R12.64], R36 ;  /* 0x000000240c009985 */ /* 0x0003e2000c101b2a */
[----:B------:R-:W-:Y:S02]  /*20b20*/  ISETP.GE.AND P0, PT, R114, UR4, PT ;  /* 0x0000000472007c0c */ /* 0x000fe4000bf06270 */
[----:B------:R-:W-:Y:S01]  /*20b30*/  @!P2 LEA.HI.X R15, R112, R41, R117, 0x2, P4 ;  /* 0x00000029700fa211 */ /* 0x000fe200020f1475 */
[----:B------:R-:W5:Y:S04]  /*20b40*/  LDL R106, [R1+0x14c] ;  /* 0x00014c00016a7983 */ /* 0x000f680000100800 */
[----:B------:R-:W5:Y:S04]  /*20b50*/  LDL R112, [R1+0x144] ;  /* 0x0001440001707983 */ /* 0x000f680000100800 */
[----:B------:R-:W5:Y:S01]  /*20b60*/  LDL R117, [R1+0x138] ;  /* 0x0001380001757983 */ /* 0x000f620000100800 */
[----:B-1----:R-:W-:Y:S01]  /*20b70*/  @!P3 LEA R12, P5, R74, R11, 0x2 ;  /* 0x0000000b4a0cb211 */ /* 0x002fe200078a10ff */
[----:B------:R-:W-:-:S02]  /*20b80*/  @!P2 IMAD.MOV.U32 R36, RZ, RZ, R184 ;  /* 0x000000ffff24a224 */ /* 0x000fc400078e00b8 */
[----:B------:R-:W-:-:S05]  /*20b90*/  @!P2 IMAD.MOV.U32 R37, RZ, RZ, R182 ;  /* 0x000000ffff25a224 */ /* 0x000fca00078e00b6 */
[----:B------:R1:W-:Y:S02]  /*20ba0*/  @!P2 ST.E.64 desc[UR42][R14.64], R36 ;  /* 0x000000240e00a985 */ /* 0x0003e4000c101b2a */
[----:B-1----:R-:W-:Y:S02]  /*20bb0*/  @!P3 IMAD.MOV.U32 R36, RZ, RZ, R183 ;  /* 0x000000ffff24b224 */ /* 0x002fe400078e00b7 */
[----:B------:R-:W-:Y:S01]  /*20bc0*/  @!P3 IMAD.MOV.U32 R37, RZ, RZ, R181 ;  /* 0x000000ffff25b224 */ /* 0x000fe200078e00b5 */
[----:B------:R-:W-:-:S04]  /*20bd0*/  @!P0 LEA R14, P4, R114, R11, 0x2 ;  /* 0x0000000b720e8211 */ /* 0x000fc800078810ff */
[-C--:B------:R-:W-:Y:S02]  /*20be0*/  @!P0 LEA.HI.X R15, R114, R41.reuse, R116, 0x2, P4 ;  /* 0x00000029720f8211 */ /* 0x080fe400020f1474 */
[----:B------:R-:W5:Y:S04]  /*20bf0*/  LDL R116, [R1+0xb8] ;  /* 0x0000b80001747983 */ /* 0x000f680000100800 */
[----:B------:R-:W5:Y:S01]  /*20c00*/  LDL R114, [R1+0xb4] ;  /* 0x0000b40001727983 */ /* 0x000f620000100800 */
[----:B--2---:R-:W-:Y:S02]  /*20c10*/  ISETP.GE.AND P1, PT, R110, UR4, PT ;  /* 0x000000046e007c0c */ /* 0x004fe4000bf26270 */
[----:B---3--:R-:W-:Y:S02]  /*20c20*/  @!P3 LEA.HI.X R13, R74, R41, R104, 0x2, P5 ;  /* 0x000000294a0db211 */ /* 0x008fe400028f1468 */
[----:B------:R-:W2:Y:S04]  /*20c30*/  LDL R74, [R1+0xc0] ;  /* 0x0000c000014a7983 */ /* 0x000ea80000100800 */
[----:B------:R-:W3:Y:S04]  /*20c40*/  LDL R104, [R1+0xbc] ;  /* 0x0000bc0001687983 */ /* 0x000ee80000100800 */
[----:B------:R1:W-:Y:S01]  /*20c50*/  @!P3 ST.E.64 desc[UR42][R12.64], R36 ;  /* 0x000000240c00b985 */ /* 0x0003e2000c101b2a */
[----:B----4-:R-:W-:Y:S01]  /*20c60*/  ISETP.GE.AND P2, PT, R107, UR4, PT ;  /* 0x000000046b007c0c */ /* 0x010fe2000bf46270 */
[----:B-1----:R-:W-:Y:S01]  /*20c70*/  @!P0 IMAD.MOV.U32 R37, RZ, RZ, R178 ;  /* 0x000000ffff258224 */ /* 0x002fe200078e00b2 */
[----:B------:R-:W-:-:S02]  /*20c80*/  @!P1 LEA R12, P5, R110, R11, 0x2 ;  /* 0x0000000b6e0c9211 */ /* 0x000fc400078a10ff */
[----:B------:R-:W-:Y:S02]  /*20c90*/  @!P0 MOV R36, R180 ;  /* 0x000000b400248202 */ /* 0x000fe40000000f00 */
[----:B------:R-:W-:Y:S02]  /*20ca0*/  @!P1 LEA.HI.X R13, R110, R41, R111, 0x2, P5 ;  /* 0x000000296e0d9211 */ /* 0x000fe400028f146f */
[----:B------:R-:W4:Y:S04]  /*20cb0*/  LDL R110, [R1+0x140] ;  /* 0x00014000016e7983 */ /* 0x000f280000100800 */
[----:B------:R1:W-:Y:S01]  /*20cc0*/  @!P0 ST.E.64 desc[UR42][R14.64], R36 ;  /* 0x000000240e008985 */ /* 0x0003e2000c101b2a */
[----:B-----5:R-:W-:-:S03]  /*20cd0*/  ISETP.GE.AND P3, PT, R2, UR4, PT ;  /* 0x0000000402007c0c */ /* 0x020fc6000bf66270 */
[----:B------:R-:W5:Y:S01]  /*20ce0*/  LDL R111, [R1+0xb0] ;  /* 0x0000b000016f7983 */ /* 0x000f620000100800 */
[----:B-1----:R-:W-:-:S04]  /*20cf0*/  @!P2 LEA R14, P4, R107, R11, 0x2 ;  /* 0x0000000b6b0ea211 */ /* 0x002fc800078810ff */
[----:B------:R-:W-:Y:S02]  /*20d00*/  @!P2 LEA.HI.X R15, R107, R41, R109, 0x2, P4 ;  /* 0x000000296b0fa211 */ /* 0x000fe400020f146d */
[----:B------:R-:W5:Y:S01]  /*20d10*/  LDL R107, [R1+0x13c] ;  /* 0x00013c00016b7983 */ /* 0x000f620000100800 */
[----:B------:R-:W-:Y:S02]  /*20d20*/  @!P1 IMAD.MOV.U32 R36, RZ, RZ, R179 ;  /* 0x000000ffff249224 */ /* 0x000fe400078e00b3 */
[----:B------:R-:W-:Y:S01]  /*20d30*/  @!P1 IMAD.MOV.U32 R37, RZ, RZ, R177 ;  /* 0x000000ffff259224 */ /* 0x000fe200078e00b1 */
[----:B------:R-:W-:Y:S01]  /*20d40*/  ISETP.GE.AND P0, PT, R115, UR4, PT ;  /* 0x0000000473007c0c */ /* 0x000fe2000bf06270 */
[----:B------:R-:W5:Y:S04]  /*20d50*/  LDL R109, [R1+0xac] ;  /* 0x0000ac00016d7983 */ /* 0x000f680000100800 */
[----:B------:R1:W-:Y:S01]  /*20d60*/  @!P1 ST.E.64 desc[UR42][R12.64], R36 ;  /* 0x000000240c009985 */ /* 0x0003e2000c101b2a */
[----:B------:R-:W-:Y:S01]  /*20d70*/  ISETP.GE.AND P1, PT, R102, UR4, PT ;  /* 0x0000000466007c0c */ /* 0x000fe2000bf26270 */
[----:B-1----:R-:W-:Y:S01]  /*20d80*/  @!P2 IMAD.MOV.U32 R36, RZ, RZ, R176 ;  /* 0x000000ffff24a224 */ /* 0x002fe200078e00b0 */
[----:B------:R-:W-:-:S02]  /*20d90*/  @!P2 MOV R37, R174 ;  /* 0x000000ae0025a202 */ /* 0x000fc40000000f00 */
[----:B------:R-:W-:-:S03]  /*20da0*/  @!P3 LEA R12, P5, R2, R11, 0x2 ;  /* 0x0000000b020cb211 */ /* 0x000fc600078a10ff */
[----:B------:R1:W-:Y:S01]  /*20db0*/  @!P2 ST.E.64 desc[UR42][R14.64], R36 ;  /* 0x000000240e00a985 */ /* 0x0003e2000c101b2a */
[----:B------:R-:W-:-:S03]  /*20dc0*/  @!P3 LEA.HI.X R13, R2, R41, R106, 0x2, P5 ;  /* 0x00000029020db211 */ /* 0x000fc600028f146a */
[----:B------:R-:W5:Y:S01]  /*20dd0*/  LDL R106, [R1+0xa8] ;  /* 0x0000a800016a7983 */ /* 0x000f620000100800 */
[----:B-1----:R-:W-:Y:S01]  /*20de0*/  @!P3 IMAD.MOV.U32 R14, RZ, RZ, R175 ;  /* 0x000000ffff0eb224 */ /* 0x002fe200078e00af */
[----:B------:R-:W-:Y:S01]  /*20df0*/  @!P0 LEA R36, P5, R115, R11, 0x2 ;  /* 0x0000000b73248211 */ /* 0x000fe200078a10ff */
[----:B------:R-:W-:-:S03]  /*20e00*/  @!P3 IMAD.MOV.U32 R15, RZ, RZ, R169 ;  /* 0x000000ffff0fb224 */ /* 0x000fc600078e00a9 */
[----:B------:R-:W-:Y:S02]  /*20e10*/  @!P0 LEA.HI.X R37, R115, R41, R119, 0x2, P5 ;  /* 0x0000002973258211 */ /* 0x000fe400028f1477 */
[----:B------:R1:W-:Y:S01]  /*20e20*/  @!P3 ST.E.64 desc[UR42][R12.64], R14 ;  /* 0x0000000e0c00b985 */ /* 0x0003e2000c101b2a */
[----:B------:R-:W-:-:S03]  /*20e30*/  @!P1 LEA R2, P3, R102, R11, 0x2 ;  /* 0x0000000b66029211 */ /* 0x000fc600078610ff */
[----:B------:R-:W5:Y:S01]  /*20e40*/  LDL R115, [R1+0x134] ;  /* 0x0001340001737983 */ /* 0x000f620000100800 */
[----:B-1----:R-:W-:Y:S02]  /*20e50*/  @!P0 IMAD.MOV.U32 R12, RZ, RZ, R153 ;  /* 0x000000ffff0c8224 */ /* 0x002fe400078e0099 */
[----:B------:R-:W-:Y:S01]  /*20e60*/  @!P0 IMAD.MOV.U32 R13, RZ, RZ, R3 ;  /* 0x000000ffff0d8224 */ /* 0x000fe200078e0003 */
[----:B------:R-:W-:Y:S02]  /*20e70*/  @!P1 LEA.HI.X R3, R102, R41, R112, 0x2, P3 ;  /* 0x0000002966039211 */ /* 0x000fe400018f1470 */
[----:B------:R-:W5:Y:S04]  /*20e80*/  LDL R112, [R1+0x130] ;  /* 0x0001300001707983 */ /* 0x000f680000100800 */
[----:B------:R1:W-:Y:S04]  /*20e90*/  @!P0 ST.E.64 desc[UR42][R36.64], R12 ;  /* 0x0000000c24008985 */ /* 0x0003e8000c101b2a */
[----:B------:R-:W5:Y:S01]  /*20ea0*/  LDL R102, [R1+0xa4] ;  /* 0x0000a40001667983 */ /* 0x000f620000100800 */
[----:B-1----:R-:W-:Y:S01]  /*20eb0*/  @!P1 MOV R12, R147 ;  /* 0x00000093000c9202 */ /* 0x002fe20000000f00 */
[----:B------:R-:W-:-:S02]  /*20ec0*/  @!P1 IMAD.MOV.U32 R13, RZ, RZ, R54 ;  /* 0x000000ffff0d9224 */ /* 0x000fc400078e0036 */
[----:B------:R-:W5:Y:S04]  /*20ed0*/  LDL R37, [R1+0x98] ;  /* 0x0000980001257983 */ /* 0x000f680000100800 */
[----:B------:R1:W-:Y:S04]  /*20ee0*/  @!P1 ST.E.64 desc[UR42][R2.64], R12 ;  /* 0x0000000c02009985 */ /* 0x0003e8000c101b2a */
[----:B------:R-:W5:Y:S04]  /*20ef0*/  LDL R54, [R1+0x9c] ;  /* 0x00009c0001367983 */ /* 0x000f680000100800 */
[----:B------:R-:W5:Y:S01]  /*20f00*/  LDL R36, [R1+0x94] ;  /* 0x0000940001247983 */ /* 0x000f620000100800 */
[----:B--2---:R-:W-:-:S02]  /*20f10*/  ISETP.GE.AND P2, PT, R74, UR4, PT ;  /* 0x000000044a007c0c */ /* 0x004fc4000bf46270 */
[----:B---3--:R-:W-:-:S11]  /*20f20*/  ISETP.GE.AND P4, PT, R104, UR4, PT ;  /* 0x0000000468007c0c */ /* 0x008fd6000bf86270 */
[-C--:B------:R-:W-:Y:S02]  /*20f30*/  @!P2 LEA R14, P3, R74, R11.reuse, 0x2 ;  /* 0x0000000b4a0ea211 */ /* 0x080fe400078610ff */
[----:B-1----:R-:W-:Y:S02]  /*20f40*/  @!P4 LEA R2, P5, R104, R11, 0x2 ;  /* 0x0000000b6802c211 */ /* 0x002fe400078a10ff */
[-C--:B----4-:R-:W-:Y:S02]  /*20f50*/  @!P2 LEA.HI.X R15, R74, R41.reuse, R110, 0x2, P3 ;  /* 0x000000294a0fa211 */ /* 0x090fe400018f146e */
[----:B------:R-:W2:Y:S04]  /*20f60*/  LDL R110, [R1+0x12c] ;  /* 0x00012c00016e7983 */ /* 0x000ea80000100800 */
[----:B------:R-:W3:Y:S04]  /*20f70*/  LDL R74, [R1+0xa0] ;  /* 0x0000a000014a7983 */ /* 0x000ee80000100800 */
[----:B------:R1:W-:Y:S01]  /*20f80*/  @!P2 ST.E.64 desc[UR42][R14.64], R4 ;  /* 0x000000040e00a985 */ /* 0x0003e2000c101b2a */
[----:B-----5:R-:W-:Y:S01]  /*20f90*/  @!P4 LEA.HI.X R3, R104, R41, R107, 0x2, P5 ;  /* 0x000000296803c211 */ /* 0x020fe200028f146b */
[----:B-1----:R-:W-:-:S02]  /*20fa0*/  @!P4 IMAD.MOV.U32 R5, RZ, RZ, R57 ;  /* 0x000000ffff05c224 */ /* 0x002fc400078e0039 */
[----:B------:R-:W4:Y:S04]  /*20fb0*/  LDL R107, [R1+0x128] ;  /* 0x00012800016b7983 */ /* 0x000f280000100800 */
[----:B------:R-:W5:Y:S01]  /*20fc0*/  LDL R104, [R1+0x124] ;  /* 0x0001240001687983 */ /* 0x000f620000100800 */
[----:B------:R-:W-:-:S03]  /*20fd0*/  @!P4 IMAD.MOV.U32 R4, RZ, RZ, R55 ;  /* 0x000000ffff04c224 */ /* 0x000fc600078e0037 */
[----:B------:R-:W5:Y:S04]  /*20fe0*/  LDL R57, [R1+0x120] ;  /* 0x0001200001397983 */ /* 0x000f680000100800 */
[----:B------:R-:W5:Y:S04]  /*20ff0*/  LDL R55, [R1+0x11c] ;  /* 0x00011c0001377983 */ /* 0x000f680000100800 */
[----:B------:R-:W5:Y:S04]  /*21000*/  LDL R15, [R1+0x118] ;  /* 0x00011800010f7983 */ /* 0x000f680000100800 */
[----:B------:R-:W5:Y:S01]  /*21010*/  LDL R14, [R1+0x114] ;  /* 0x00011400010e7983 */ /* 0x000f620000100800 */
[----:B------:R-:W-:-:S02]  /*21020*/  ISETP.GE.AND P0, PT, R116, UR4, PT ;  /* 0x0000000474007c0c */ /* 0x000fc4000bf06270 */
[----:B------:R-:W-:Y:S02]  /*21030*/  ISETP.GE.AND P1, PT, R114, UR4, PT ;  /* 0x0000000472007c0c */ /* 0x000fe4000bf26270 */
[----:B------:R-:W-:Y:S01]  /*21040*/  ISETP.GE.AND P2, PT, R111, UR4, PT ;  /* 0x000000046f007c0c */ /* 0x000fe2000bf46270 */
[----:B------:R1:W-:Y:S01]  /*21050*/  @!P4 ST.E.64 desc[UR42][R2.64], R4 ;  /* 0x000000040200c985 */ /* 0x0003e2000c101b2a */
[----:B------:R-:W-:-:S07]  /*21060*/  ISETP.GE.AND P4, PT, R109, UR4, PT ;  /* 0x000000046d007c0c */ /* 0x000fce000bf86270 */
[----:B------:R-:W-:-:S04]  /*21070*/  @!P0 LEA R12, P3, R116, R11, 0x2 ;  /* 0x0000000b740c8211 */ /* 0x000fc800078610ff */
[----:B------:R-:W-:Y:S02]  /*21080*/  @!P0 LEA.HI.X R13, R116, R41, R117, 0x2, P3 ;  /* 0x00000029740d8211 */ /* 0x000fe400018f1475 */
[-C--:B-1----:R-:W-:Y:S02]  /*21090*/  @!P1 LEA R2, P5, R114, R11.reuse, 0x2 ;  /* 0x0000000b72029211 */ /* 0x082fe400078a10ff */
[----:B------:R-:W-:Y:S01]  /*210a0*/  ISETP.GE.AND P3, PT, R106, UR4, PT ;  /* 0x000000046a007c0c */ /* 0x000fe2000bf66270 */
[----:B------:R1:W-:Y:S01]  /*210b0*/  @!P0 ST.E.64 desc[UR42][R12.64], R6 ;  /* 0x000000060c008985 */ /* 0x0003e2000c101b2a */
[----:B------:R-:W-:Y:S02]  /*210c0*/  @!P2 LEA R4, P0, R111, R11, 0x2 ;  /* 0x0000000b6f04a211 */ /* 0x000fe400078010ff */
[----:B------:R-:W-:-:S05]  /*210d0*/  @!P1 LEA.HI.X R3, R114, R41, R115, 0x2, P5 ;  /* 0x0000002972039211 */ /* 0x000fca00028f1473 */
[----:B------:R0:W-:Y:S04]  /*210e0*/  @!P1 ST.E.64 desc[UR42][R2.64], R58 ;  /* 0x0000003a02009985 */ /* 0x0001e8000c101b2a */
[----:B-1----:R-:W-:Y:S02]  /*210f0*/  @!P3 LEA R6, P5, R106, R11, 0x2 ;  /* 0x0000000b6a06b211 */ /* 0x002fe400078a10ff */
[----:B------:R-:W-:Y:S02]  /*21100*/  @!P2 LEA.HI.X R5, R111, R41, R112, 0x2, P0 ;  /* 0x000000296f05a211 */ /* 0x000fe400000f1470 */
[----:B0-----:R-:W-:Y:S02]  /*21110*/  @!P4 LEA R2, P1, R109, R11, 0x2 ;  /* 0x0000000b6d02c211 */ /* 0x001fe400078210ff */
[----:B------:R-:W-:Y:S01]  /*21120*/  ISETP.GE.AND P0, PT, R102, UR4, PT ;  /* 0x0000000466007c0c */ /* 0x000fe2000bf06270 */
[----:B------:R0:W-:-:S12]  /*21130*/  @!P2 ST.E.64 desc[UR42][R4.64], R8 ;  /* 0x000000080400a985 */ /* 0x0001d8000c101b2a */
[----:B0-----:R-:W-:Y:S02]  /*21140*/  @!P0 LEA R4, P2, R102, R11, 0x2 ;  /* 0x0000000b66048211 */ /* 0x001fe400078410ff */
[----:B--2---:R-:W-:Y:S02]  /*21150*/  @!P4 LEA.HI.X R3, R109, R41, R110, 0x2, P1 ;  /* 0x000000296d03c211 */ /* 0x004fe400008f146e */
[----:B---3--:R-:W-:-:S03]  /*21160*/  ISETP.GE.AND P1, PT, R74, UR4, PT ;  /* 0x000000044a007c0c */ /* 0x008fc6000bf26270 */
[----:B------:R0:W-:Y:S01]  /*21170*/  @!P4 ST.E.64 desc[UR42][R2.64], R62 ;  /* 0x0000003e0200c985 */ /* 0x0001e2000c101b2a */
[----:B------:R-:W-:Y:S01]  /*21180*/  ISETP.GE.AND P4, PT, R54, UR4, PT ;  /* 0x0000000436007c0c */ /* 0x000fe2000bf86270 */
[----:B0-----:R-:W-:Y:S01]  /*21190*/  @!P3 IMAD.MOV.U32 R2, RZ, RZ, R10 ;  /* 0x000000ffff02b224 */ /* 0x001fe200078e000a */
[----:B------:R-:W-:Y:S02]  /*211a0*/  @!P3 MOV R3, R20 ;  /* 0x000000140003b202 */ /* 0x000fe40000000f00 */
[-C--:B----4-:R-:W-:Y:S02]  /*211b0*/  @!P3 LEA.HI.X R7, R106, R41.reuse, R107, 0x2, P5 ;  /* 0x000000296a07b211 */ /* 0x090fe400028f146b */
[----:B------:R-:W-:Y:S02]  /*211c0*/  ISETP.GE.AND P5, PT, R37, UR4, PT ;  /* 0x0000000425007c0c */ /* 0x000fe4000bfa6270 */
[----:B-----5:R-:W-:Y:S01]  /*211d0*/  @!P0 LEA.HI.X R5, R102, R41, R104, 0x2, P2 ;  /* 0x0000002966058211 */ /* 0x020fe200010f1468 */
[----:B------:R0:W-:Y:S01]  /*211e0*/  @!P3 ST.E.64 desc[UR42][R6.64], R2 ;  /* 0x000000020600b985 */ /* 0x0001e2000c101b2a */
[----:B------:R-:W-:-:S03]  /*211f0*/  ISETP.GE.AND P3, PT, R36, UR4, PT ;  /* 0x0000000424007c0c */ /* 0x000fc6000bf66270 */
[----:B------:R1:W-:Y:S01]  /*21200*/  @!P0 ST.E.64 desc[UR42][R4.64], R66 ;  /* 0x0000004204008985 */ /* 0x0003e2000c101b2a */
[-C--:B0-----:R-:W-:Y:S02]  /*21210*/  @!P1 LEA R2, P2, R74, R11.reuse, 0x2 ;  /* 0x0000000b4a029211 */ /* 0x081fe400078410ff */
[----:B------:R-:W-:Y:S02]  /*21220*/  @!P4 LEA R6, P0, R54, R11, 0x2 ;  /* 0x0000000b3606c211 */ /* 0x000fe400078010ff */
[-C--:B------:R-:W-:Y:S01]  /*21230*/  @!P1 LEA.HI.X R3, R74, R41.reuse, R57, 0x2, P2 ;  /* 0x000000294a039211 */ /* 0x080fe200010f1439 */
[----:B-1----:R-:W-:Y:S02]  /*21240*/  @!P1 IMAD.MOV.U32 R4, RZ, RZ, R21 ;  /* 0x000000ffff049224 */ /* 0x002fe400078e0015 */
[----:B------:R-:W-:Y:S01]  /*21250*/  @!P1 IMAD.MOV.U32 R5, RZ, RZ, R24 ;  /* 0x000000ffff059224 */ /* 0x000fe200078e0018 */
[----:B------:R-:W-:-:S04]  /*21260*/  @!P4 LEA.HI.X R7, R54, R41, R55, 0x2, P0 ;  /* 0x000000293607c211 */ /* 0x000fc800000f1437 */
[----:B------:R0:W-:Y:S01]  /*21270*/  @!P1 ST.E.64 desc[UR42][R2.64], R4 ;  /* 0x0000000402009985 */ /* 0x0001e2000c101b2a */
[----:B------:R-:W-:Y:S01]  /*21280*/  @!P3 MOV R8, R73 ;  /* 0x000000490008b202 */ /* 0x000fe20000000f00 */
[----:B------:R-:W-:Y:S02]  /*21290*/  @!P3 IMAD.MOV.U32 R9, RZ, RZ, R76 ;  /* 0x000000ffff09b224 */ /* 0x000fe400078e004c */
[----:B------:R1:W-:Y:S01]  /*212a0*/  @!P4 ST.E.64 desc[UR42][R6.64], R70 ;  /* 0x000000460600c985 */ /* 0x0003e2000c101b2a */
[CC--:B0-----:R-:W-:Y:S02]  /*212b0*/  @!P5 LEA R2, P1, R37.reuse, R11.reuse, 0x2 ;  /* 0x0000000b2502d211 */ /* 0x0c1fe400078210ff */
[C---:B------:R-:W-:Y:S02]  /*212c0*/  @!P3 LEA R4, P2, R36.reuse, R11, 0x2 ;  /* 0x0000000b2404b211 */ /* 0x040fe400078410ff */
[-C--:B------:R-:W-:Y:S01]  /*212d0*/  @!P5 LEA.HI.X R3, R37, R41.reuse, R15, 0x2, P1 ;  /* 0x000000292503d211 */ /* 0x080fe200008f140f */
[----:B-1----:R-:W-:Y:S01]  /*212e0*/  @!P5 IMAD.MOV.U32 R6, RZ, RZ, R25 ;  /* 0x000000ffff06d224 */ /* 0x002fe200078e0019 */
[----:B------:R-:W-:Y:S01]  /*212f0*/  @!P3 LEA.HI.X R5, R36, R41, R14, 0x2, P2 ;  /* 0x000000292405b211 */ /* 0x000fe200010f140e */
[----:B------:R-:W-:-:S05]  /*21300*/  @!P5 IMAD.MOV.U32 R7, RZ, RZ, R26 ;  /* 0x000000ffff07d224 */ /* 0x000fca00078e001a */
[----:B------:R3:W-:Y:S04]  /*21310*/  @!P5 ST.E.64 desc[UR42][R2.64], R6 ;  /* 0x000000060200d985 */ /* 0x0007e8000c101b2a */
[----:B------:R3:W-:Y:S02]  /*21320*/  @!P3 ST.E.64 desc[UR42][R4.64], R8 ;  /* 0x000000080400b985 */ /* 0x0007e4000c101b2a */
.L_x_521:
[----:B------:R-:W-:Y:S05]  /*21330*/  BSYNC B1 ;  /* 0x0000000000017941 */ /* 0x000fea0003800000 */
.L_x_520:
[----:B------:R-:W-:-:S03]  /*21340*/  UMOV UR4, 0xffffffff ;  /* 0xffffffff00047882 */ /* 0x000fc60000000000 */
[----:B------:R-:W-:Y:S05]  /*21350*/  BRA.DIV UR4, `(.L_x_522) ;  /* 0x000000f204707947 */ /* 0x000fea000b800000 */
[----:B0-----:R-:W0:Y:S04]  /*21360*/  SHFL.IDX PT, R40, R40, 0x1, 0x1c1f ;  /* 0x003c1f0028287f89 */ /* 0x001e2800000e0000 */
[----:B------:R-:W4:Y:S02]  /*21370*/  SHFL.IDX PT, R39, R39, 0x1, 0x1c1f ;  /* 0x003c1f0027277f89 */ /* 0x000f2400000e0000 */
.L_x_842:
[----:B------:R-:W-:-:S13]  /*21380*/  ISETP.GE.AND P0, PT, R38, R0, PT ;  /* 0x000000002600720c */ /* 0x000fda0003f06270 */
[----:B------:R-:W-:Y:S05]  /*21390*/  @P0 BRA `(.L_x_518) ;  /* 0x00000028005c0947 */ /* 0x000fea0003800000 */
[----:B------:R-:W5:Y:S01]  /*213a0*/  LDL R63, [R1+0xf4] ;  /* 0x0000f400013f7983 */ /* 0x000f620000100800 */
[----:B------:R-:W-:-:S03]  /*213b0*/  ULDC UR4, c[0x0][0xac8] ;  /* 0x0002b20000047ab9 */ /* 0x000fc60000000800 */
[----:B------:R-:W4:Y:S04]  /*213c0*/  LDL R59, [R1+0xe8] ;  /* 0x0000e800013b7983 */ /* 0x000f280000100800 */
[----:B------:R-:W4:Y:S04]  /*213d0*/  LDL R57, [R1+0xe0] ;  /* 0x0000e00001397983 */ /* 0x000f280000100800 */
[----:B------:R-:W4:Y:S04]  /*213e0*/  LDL R54, [R1+0xd8] ;  /* 0x0000d80001367983 */ /* 0x000f280000100800 */
[----:B------:R-:W4:Y:S04]  /*213f0*/  LDL R37, [R1+0xd4] ;  /* 0x0000d40001257983 */ /* 0x000f280000100800 */
[----:B------:R-:W4:Y:S04]  /*21400*/  LDL R25, [R1+0x160] ;  /* 0x0001600001197983 */ /* 0x000f280000100800 */
[----:B------:R-:W4:Y:S04]  /*21410*/  LDL R21, [R1+0xd0] ;  /* 0x0000d00001157983 */ /* 0x000f280000100800 */
[----:B---3--:R-:W3:Y:S04]  /*21420*/  LDL R7, [R1+0x15c] ;  /* 0x00015c0001077983 */ /* 0x008ee80000100800 */
[----:B------:R-:W3:Y:S04]  /*21430*/  LDL R6, [R1+0x170] ;  /* 0x0001700001067983 */ /* 0x000ee80000100800 */
        /* <DEDUP_REMOVED lines=9> */
[----:B-1----:R-:W3:Y:S04]  /*214d0*/  LDL R41, [R1+0x178] ;  /* 0x0001780001297983 */ /* 0x002ee80000100800 */
        /* <DEDUP_REMOVED lines=14> */
[----:B--2---:R-:W2:Y:S04]  /*215c0*/  LDL R11, [R1+0x11c] ;  /* 0x00011c00010b7983 */ /* 0x004ea80000100800 */
[----:B------:R-:W2:Y:S04]  /*215d0*/  LDL R14, [R1+0xac] ;  /* 0x0000ac00010e7983 */ /* 0x000ea80000100800 */
[----:B------:R-:W2:Y:S04]  /*215e0*/  LDL R9, [R1+0xb4] ;  /* 0x0000b40001097983 */ /* 0x000ea80000100800 */
[----:B------:R-:W2:Y:S04]  /*215f0*/  LDL R8, [R1+0x94] ;  /* 0x0000940001087983 */ /* 0x000ea80000100800 */
[----:B------:R-:W2:Y:S01]  /*21600*/  LDL R10, [R1+0xa4] ;  /* 0x0000a400010a7983 */ /* 0x000ea20000100800 */
[----:B-----5:R-:W-:-:S02]  /*21610*/  IMAD.MOV.U32 R102, RZ, RZ, R63 ;  /* 0x000000ffff667224 */ /* 0x020fc400078e003f */
[----:B----4-:R-:W-:Y:S02]  /*21620*/  IMAD.MOV.U32 R63, RZ, RZ, R59 ;  /* 0x000000ffff3f7224 */ /* 0x010fe400078e003b */
[----:B------:R-:W-:Y:S01]  /*21630*/  IMAD.MOV.U32 R59, RZ, RZ, R57 ;  /* 0x000000ffff3b7224 */ /* 0x000fe200078e0039 */
[----:B------:R-:W-:Y:S01]  /*21640*/  MOV R57, R54 ;  /* 0x0000003600397202 */ /* 0x000fe20000000f00 */
[----:B------:R-:W-:Y:S02]  /*21650*/  IMAD.MOV.U32 R54, RZ, RZ, R37 ;  /* 0x000000ffff367224 */ /* 0x000fe400078e0025 */
[----:B------:R-:W-:Y:S02]  /*21660*/  IMAD.MOV.U32 R37, RZ, RZ, R25 ;  /* 0x000000ffff257224 */ /* 0x000fe400078e0019 */
[----:B------:R-:W-:Y:S02]  /*21670*/  IMAD.MOV.U32 R25, RZ, RZ, R21 ;  /* 0x000000ffff197224 */ /* 0x000fe400078e0015 */
[----:B---3--:R-:W-:-:S02]  /*21680*/  IMAD.MOV.U32 R21, RZ, RZ, R7 ;  /* 0x000000ffff157224 */ /* 0x008fc400078e0007 */
[----:B------:R-:W-:Y:S02]  /*21690*/  IMAD.MOV.U32 R7, RZ, RZ, R6 ;  /* 0x000000ffff077224 */ /* 0x000fe400078e0006 */
[----:B------:R-:W-:Y:S01]  /*216a0*/  IMAD.MOV.U32 R6, RZ, RZ, R5 ;  /* 0x000000ffff067224 */ /* 0x000fe200078e0005 */
[----:B------:R-:W-:Y:S01]  /*216b0*/  MOV R5, R4 ;  /* 0x0000000400057202 */ /* 0x000fe20000000f00 */
[----:B------:R-:W-:Y:S02]  /*216c0*/  IMAD.MOV.U32 R4, RZ, RZ, R3 ;  /* 0x000000ffff047224 */ /* 0x000fe400078e0003 */
[----:B------:R-:W-:Y:S02]  /*216d0*/  IMAD.MOV.U32 R3, RZ, RZ, R2 ;  /* 0x000000ffff037224 */ /* 0x000fe400078e0002 */
[----:B------:R-:W3:Y:S01]  /*216e0*/  LDL R2, [R1+0x154] ;  /* 0x0001540001027983 */ /* 0x000ee20000100800 */
[----:B------:R-:W-:Y:S01]  /*216f0*/  IMAD.MOV.U32 R104, RZ, RZ, R66 ;  /* 0x000000ffff687224 */ /* 0x000fe200078e0042 */
[----:B------:R-:W-:Y:S01]  /*21700*/  MOV R66, R62 ;  /* 0x0000003e00427202 */ /* 0x000fe20000000f00 */
[----:B------:R-:W-:-:S04]  /*21710*/  IMAD.MOV.U32 R62, RZ, RZ, R58 ;  /* 0x000000ffff3e7224 */ /* 0x000fc800078e003a */
[----:B------:R-:W-:Y:S02]  /*21720*/  IMAD.MOV.U32 R70, RZ, RZ, R66 ;  /* 0x000000ffff467224 */ /* 0x000fe400078e0042 */
[----:B------:R-:W-:Y:S01]  /*21730*/  IMAD.MOV.U32 R106, RZ, RZ, R67 ;  /* 0x000000ffff6a7224 */ /* 0x000fe200078e0043 */
[----:B------:R-:W-:Y:S01]  /*21740*/  MOV R66, R62 ;  /* 0x0000003e00427202 */ /* 0x000fe20000000f00 */
[----:B------:R-:W-:Y:S02]  /*21750*/  IMAD.MOV.U32 R67, RZ, RZ, R63 ;  /* 0x000000ffff437224 */ /* 0x000fe400078e003f */
[----:B------:R-:W-:Y:S02]  /*21760*/  IMAD.MOV.U32 R58, RZ, RZ, R55 ;  /* 0x000000ffff3a7224 */ /* 0x000fe400078e0037 */
[----:B------:R-:W-:Y:S02]  /*21770*/  IMAD.MOV.U32 R63, RZ, RZ, R59 ;  /* 0x000000ffff3f7224 */ /* 0x000fe400078e003b */
[----:B------:R-:W-:-:S02]  /*21780*/  IMAD.MOV.U32 R55, RZ, RZ, R41 ;  /* 0x000000ffff377224 */ /* 0x000fc400078e0029 */
[----:B------:R-:W-:Y:S01]  /*21790*/  IMAD.MOV.U32 R62, RZ, RZ, R58 ;  /* 0x000000ffff3e7224 */ /* 0x000fe200078e003a */
[----:B------:R-:W-:Y:S01]  /*217a0*/  ISETP.GE.AND P0, PT, R71, UR4, PT ;  /* 0x0000000447007c0c */ /* 0x000fe2000bf06270 */
[----:B------:R-:W-:Y:S02]  /*217b0*/  IMAD.MOV.U32 R107, RZ, RZ, R70 ;  /* 0x000000ffff6b7224 */ /* 0x000fe400078e0046 */
[----:B------:R-:W-:Y:S02]  /*217c0*/  IMAD.MOV.U32 R59, RZ, RZ, R57 ;  /* 0x000000ffff3b7224 */ /* 0x000fe400078e0039 */
[----:B------:R-:W-:Y:S02]  /*217d0*/  IMAD.MOV.U32 R41, RZ, RZ, R36 ;  /* 0x000000ffff297224 */ /* 0x000fe400078e0024 */
[----:B------:R-:W-:Y:S01]  /*217e0*/  IMAD.MOV.U32 R70, RZ, RZ, R67 ;  /* 0x000000ffff467224 */ /* 0x000fe200078e0043 */
[----:B------:R-:W-:Y:S01]  /*217f0*/  MOV R36, R24 ;  /* 0x0000001800247202 */ /* 0x000fe20000000f00 */
[----:B------:R-:W-:Y:S01]  /*21800*/  IMAD.MOV.U32 R58, RZ, RZ, R55 ;  /* 0x000000ffff3a7224 */ /* 0x000fe200078e0037 */
[----:B------:R-:W-:Y:S01]  /*21810*/  MOV R67, R66 ;  /* 0x0000004200437202 */ /* 0x000fe20000000f00 */
[----:B------:R-:W-:Y:S01]  /*21820*/  IMAD.MOV.U32 R66, RZ, RZ, R63 ;  /* 0x000000ffff427224 */ /* 0x000fe200078e003f */
[----:B------:R-:W-:Y:S01]  /*21830*/  MOV R57, R54 ;  /* 0x0000003600397202 */ /* 0x000fe20000000f00 */
[----:B------:R-:W-:Y:S01]  /*21840*/  IMAD.MOV.U32 R55, RZ, RZ, R41 ;  /* 0x000000ffff377224 */ /* 0x000fe200078e0029 */
[----:B------:R-:W-:Y:S01]  /*21850*/  ISETP.GE.AND P1, PT, R114, UR4, PT ;  /* 0x0000000472007c0c */ /* 0x000fe2000bf26270 */
[----:B------:R-:W-:Y:S01]  /*21860*/  IMAD.MOV.U32 R63, RZ, RZ, R62 ;  /* 0x000000ffff3f7224 */ /* 0x000fe200078e003e */
[----:B------:R-:W4:Y:S01]  /*21870*/  LDL R24, [R1+0x120] ;  /* 0x0001200001187983 */ /* 0x000f220000100800 */
[----:B------:R-:W-:-:S02]  /*21880*/  IMAD.MOV.U32 R54, RZ, RZ, R37 ;  /* 0x000000ffff367224 */ /* 0x000fc400078e0025 */
[----:B------:R-:W-:Y:S02]  /*21890*/  IMAD.MOV.U32 R62, RZ, RZ, R59 ;  /* 0x000000ffff3e7224 */ /* 0x000fe400078e003b */
[----:B------:R-:W-:Y:S02]  /*218a0*/  IMAD.MOV.U32 R41, RZ, RZ, R36 ;  /* 0x000000ffff297224 */ /* 0x000fe400078e0024 */
[----:B------:R-:W-:Y:S01]  /*218b0*/  IMAD.MOV.U32 R59, RZ, RZ, R58 ;  /* 0x000000ffff3b7224 */ /* 0x000fe200078e003a */
[----:B------:R-:W-:Y:S01]  /*218c0*/  MOV R58, R57 ;  /* 0x00000039003a7202 */ /* 0x000fe20000000f00 */
        /* <DEDUP_REMOVED lines=10> */
[----:B0-----:R-:W-:Y:S02]  /*21970*/  @!P0 IMAD.MOV.U32 R3, RZ, RZ, R40 ;  /* 0x000000ffff038224 */ /* 0x001fe400078e0028 */
[----:B------:R-:W-:Y:S02]  /*21980*/  IMAD.MOV.U32 R73, RZ, RZ, R66 ;  /* 0x000000ffff497224 */ /* 0x000fe400078e0042 */
[----:B------:R-:W-:Y:S02]  /*21990*/  IMAD.MOV.U32 R66, RZ, RZ, R58 ;  /* 0x000000ffff427224 */ /* 0x000fe400078e003a */
[----:B------:R-:W-:Y:S01]  /*219a0*/  IMAD.MOV.U32 R58, RZ, RZ, R41 ;  /* 0x000000ffff3a7224 */ /* 0x000fe200078e0029 */
[----:B------:R-:W-:Y:S02]  /*219b0*/  MOV R41, R6 ;  /* 0x0000000600297202 */ /* 0x000fe40000000f00 */
[----:B------:R-:W-:Y:S02]  /*219c0*/  @!P1 LEA R6, P4, R114, R39, 0x2 ;  /* 0x0000002772069211 */ /* 0x000fe400078810ff */
[----:B------:R-:W-:-:S02]  /*219d0*/  MOV R37, R36 ;  /* 0x0000002400257202 */ /* 0x000fc40000000f00 */
[----:B------:R-:W5:Y:S01]  /*219e0*/  LDL R36, [R1+0x130] ;  /* 0x0001300001247983 */ /* 0x000f620000100800 */
[----:B---3--:R-:W-:Y:S01]  /*219f0*/  MOV R4, R2 ;  /* 0x0000000200047202 */ /* 0x008fe20000000f00 */
[----:B------:R-:W-:-:S04]  /*21a00*/  @!P0 IMAD.MOV.U32 R2, RZ, RZ, R39 ;  /* 0x000000ffff028224 */ /* 0x000fc800078e0027 */
[----:B------:R-:W-:-:S04]  /*21a10*/  @!P0 IMAD.WIDE R2, R71, 0x4, R2 ;  /* 0x0000000447028825 */ /* 0x000fc800078e0202 */
[----:B------:R-:W-:Y:S02]  /*21a20*/  IMAD.MOV.U32 R71, RZ, RZ, R63 ;  /* 0x000000ffff477224 */ /* 0x000fe400078e003f */
[----:B------:R-:W-:Y:S02]  /*21a30*/  IMAD.MOV.U32 R63, RZ, RZ, R55 ;  /* 0x000000ffff3f7224 */ /* 0x000fe400078e0037 */
[----:B------:R-:W-:Y:S02]  /*21a40*/  IMAD.MOV.U32 R55, RZ, RZ, R25 ;  /* 0x000000ffff377224 */ /* 0x000fe400078e0019 */
[----:B------:R-:W-:Y:S01]  /*21a50*/  IMAD.MOV.U32 R25, RZ, RZ, R7 ;  /* 0x000000ffff197224 */ /* 0x000fe200078e0007 */
[----:B------:R-:W-:Y:S02]  /*21a60*/  @!P1 LEA.HI.X R7, R114, R40, R115, 0x2, P4 ;  /* 0x0000002872079211 */ /* 0x000fe400020f1473 */
[----:B------:R-:W3:Y:S04]  /*21a70*/  LDL R114, [R1+0x188] ;  /* 0x0001880001727983 */ /* 0x000ee80000100800 */
[----:B------:R-:W2:Y:S01]  /*21a80*/  LDL R115, [R1+0x184] ;  /* 0x0001840001737983 */ /* 0x000ea20000100800 */
[----:B------:R-:W-:Y:S01]  /*21a90*/  IMAD.MOV.U32 R76, RZ, RZ, R70 ;  /* 0x000000ffff4c7224 */ /* 0x000fe200078e0046 */
[----:B------:R-:W-:Y:S01]  /*21aa0*/  MOV R70, R62 ;  /* 0x0000003e00467202 */ /* 0x000fe20000000f00 */
[----:B------:R-:W-:-:S02]  /*21ab0*/  IMAD.MOV.U32 R74, RZ, RZ, R67 ;  /* 0x000000ffff4a7224 */ /* 0x000fc400078e0043 */
[----:B------:R-:W-:Y:S01]  /*21ac0*/  IMAD.MOV.U32 R67, RZ, RZ, R59 ;  /* 0x000000ffff437224 */ /* 0x000fe200078e003b */
[----:B------:R-:W-:Y:S01]  /*21ad0*/  MOV R59, R54 ;  /* 0x00000036003b7202 */ /* 0x000fe20000000f00 */
[----:B------:R-:W-:Y:S01]  /*21ae0*/  IMAD.MOV.U32 R62, RZ, RZ, R57 ;  /* 0x000000ffff3e7224 */ /* 0x000fe200078e0039 */
[----:B------:R-:W-:Y:S01]  /*21af0*/  ISETP.GE.AND P3, PT, R109, UR4, PT ;  /* 0x000000046d007c0c */ /* 0x000fe2000bf66270 */
[----:B------:R-:W-:Y:S01]  /*21b00*/  IMAD.MOV.U32 R57, RZ, RZ, R37 ;  /* 0x000000ffff397224 */ /* 0x000fe200078e0025 */
[----:B------:R-:W-:Y:S01]  /*21b10*/  ISETP.GE.AND P2, PT, R112, UR4, PT ;  /* 0x0000000470007c0c */ /* 0x000fe2000bf46270 */
[----:B------:R-:W-:Y:S02]  /*21b20*/  IMAD.MOV.U32 R54, RZ, RZ, R5 ;  /* 0x000000ffff367224 */ /* 0x000fe400078e0005 */
[----:B------:R-:W-:Y:S02]  /*21b30*/  IMAD.MOV.U32 R37, RZ, RZ, R4 ;  /* 0x000000ffff257224 */ /* 0x000fe400078e0004 */
[----:B------:R-:W-:-:S02]  /*21b40*/  @!P0 IMAD.MOV.U32 R4, RZ, RZ, R27 ;  /* 0x000000ffff048224 */ /* 0x000fc400078e001b */
[----:B------:R-:W-:-:S05]  /*21b50*/  @!P0 IMAD.MOV.U32 R5, RZ, RZ, R28 ;  /* 0x000000ffff058224 */ /* 0x000fca00078e001c */
[----:B------:R0:W-:Y:S02]  /*21b60*/  @!P0 ST.E.64 desc[UR42][R2.64], R4 ;  /* 0x0000000402008985 */ /* 0x0001e4000c101b2a */
[----:B0-----:R-:W-:Y:S01]  /*21b70*/  @!P1 MOV R4, R81 ;  /* 0x0000005100049202 */ /* 0x001fe20000000f00 */
[----:B------:R-:W-:Y:S01]  /*21b80*/  @!P1 IMAD.MOV.U32 R5, RZ, RZ, R65 ;  /* 0x000000ffff059224 */ /* 0x000fe200078e0041 */
[----:B------:R-:W-:-:S04]  /*21b90*/  @!P3 LEA R2, P5, R109, R39, 0x2 ;  /* 0x000000276d02b211 */ /* 0x000fc800078a10ff */
[----:B------:R0:W-:Y:S02]  /*21ba0*/  @!P1 ST.E.64 desc[UR42][R6.64], R4 ;  /* 0x0000000406009985 */ /* 0x0001e4000c101b2a */
[C---:B0-----:R-:W-:Y:S02]  /*21bb0*/  @!P2 LEA R4, P4, R112.reuse, R39, 0x2 ;  /* 0x000000277004a211 */ /* 0x041fe400078810ff */
[-C--:B---3--:R-:W-:Y:S01]  /*21bc0*/  @!P3 LEA.HI.X R3, R109, R40.reuse, R114, 0x2, P5 ;  /* 0x000000286d03b211 */ /* 0x088fe200028f1472 */
[----:B------:R-:W-:Y:S02]  /*21bd0*/  IMAD.MOV.U32 R114, RZ, RZ, R76 ;  /* 0x000000ffff727224 */ /* 0x000fe400078e004c */
[----:B------:R-:W-:Y:S01]  /*21be0*/  IMAD.MOV.U32 R109, RZ, RZ, R74 ;  /* 0x000000ffff6d7224 */ /* 0x000fe200078e004a */
[----:B--2---:R-:W-:Y:S01]  /*21bf0*/  @!P2 LEA.HI.X R5, R112, R40, R115, 0x2, P4 ;  /* 0x000000287005a211 */ /* 0x004fe200020f1473 */
[----:B------:R-:W-:Y:S01]  /*21c00*/  IMAD.MOV.U32 R76, RZ, RZ, R73 ;  /* 0x000000ffff4c7224 */ /* 0x000fe200078e0049 */
[----:B------:R-:W2:Y:S01]  /*21c10*/  LDL R112, [R1+0x180] ;  /* 0x0001800001707983 */ /* 0x000ea20000100800 */
[----:B------:R-:W-:Y:S01]  /*21c20*/  MOV R74, R71 ;  /* 0x00000047004a7202 */ /* 0x000fe20000000f00 */
[----:B------:R-:W-:-:S02]  /*21c30*/  IMAD.MOV.U32 R73, RZ, RZ, R70 ;  /* 0x000000ffff497224 */ /* 0x000fc400078e0046 */
[----:B------:R-:W-:Y:S01]  /*21c40*/  IMAD.MOV.U32 R71, RZ, RZ, R67 ;  /* 0x000000ffff477224 */ /* 0x000fe200078e0043 */
[C---:B------:R-:W-:Y:S01]  /*21c50*/  ISETP.GE.AND P0, PT, R111.reuse, UR4, PT ;  /* 0x000000046f007c0c */ /* 0x040fe2000bf06270 */
[----:B------:R-:W-:Y:S01]  /*21c60*/  IMAD.MOV.U32 R70, RZ, RZ, R66 ;  /* 0x000000ffff467224 */ /* 0x000fe200078e0042 */
[----:B------:R-:W-:Y:S01]  /*21c70*/  MOV R66, R58 ;  /* 0x0000003a00427202 */ /* 0x000fe20000000f00 */
[----:B------:R-:W-:Y:S01]  /*21c80*/  IMAD.MOV.U32 R67, RZ, RZ, R59 ;  /* 0x000000ffff437224 */ /* 0x000fe200078e003b */
[----:B------:R0:W-:Y:S01]  /*21c90*/  @!P3 ST.E.64 desc[UR42][R2.64], R42 ;  /* 0x0000002a0200b985 */ /* 0x0001e2000c101b2a */
[----:B------:R-:W-:Y:S02]  /*21ca0*/  IMAD.MOV.U32 R59, RZ, RZ, R57 ;  /* 0x000000ffff3b7224 */ /* 0x000fe400078e0039 */
[----:B------:R-:W-:Y:S01]  /*21cb0*/  IMAD.MOV.U32 R58, RZ, RZ, R55 ;  /* 0x000000ffff3a7224 */ /* 0x000fe200078e0037 */
[----:B------:R-:W3:Y:S01]  /*21cc0*/  LDL R115, [R1+0x17c] ;  /* 0x00017c0001737983 */ /* 0x000ee20000100800 */
[----:B------:R-:W-:Y:S01]  /*21cd0*/  IMAD.MOV.U32 R57, RZ, RZ, R54 ;  /* 0x000000ffff397224 */ /* 0x000fe200078e0036 */
[----:B-----5:R-:W-:Y:S01]  /*21ce0*/  MOV R54, R36 ;  /* 0x0000002400367202 */ /* 0x020fe20000000f00 */
[----:B------:R-:W-:Y:S01]  /*21cf0*/  IMAD.MOV.U32 R55, RZ, RZ, R37 ;  /* 0x000000ffff377224 */ /* 0x000fe200078e0025 */
[----:B------:R-:W5:Y:S04]  /*21d00*/  LDL R36, [R1+0xb8] ;  /* 0x0000b80001247983 */ /* 0x000f680000100800 */
[----:B------:R-:W4:Y:S01]  /*21d10*/  LDL R37, [R1+0xbc] ;  /* 0x0000bc0001257983 */ /* 0x000f220000100800 */
[----:B0-----:R-:W-:-:S04]  /*21d20*/  @!P0 LEA R2, P5, R111, R39, 0x2 ;  /* 0x000000276f028211 */ /* 0x001fc800078a10ff */
[----:B--2---:R-:W-:Y:S01]  /*21d30*/  @!P0 LEA.HI.X R3, R111, R40, R112, 0x2, P5 ;  /* 0x000000286f038211 */ /* 0x004fe200028f1470 */
[----:B------:R-:W-:Y:S01]  /*21d40*/  IMAD.MOV.U32 R111, RZ, RZ, R76 ;  /* 0x000000ffff6f7224 */ /* 0x000fe200078e004c */
[----:B------:R-:W-:Y:S01]  /*21d50*/  MOV R76, R73 ;  /* 0x00000049004c7202 */ /* 0x000fe20000000f00 */
[----:B------:R-:W-:Y:S02]  /*21d60*/  IMAD.MOV.U32 R112, RZ, RZ, R74 ;  /* 0x000000ffff707224 */ /* 0x000fe400078e004a */
[----:B------:R-:W-:Y:S02]  /*21d70*/  IMAD.MOV.U32 R73, RZ, RZ, R70 ;  /* 0x000000ffff497224 */ /* 0x000fe400078e0046 */
[----:B------:R-:W-:Y:S02]  /*21d80*/  IMAD.MOV.U32 R74, RZ, RZ, R71 ;  /* 0x000000ffff4a7224 */ /* 0x000fe400078e0047 */
[----:B------:R-:W-:Y:S02]  /*21d90*/  IMAD.MOV.U32 R70, RZ, RZ, R66 ;  /* 0x000000ffff467224 */ /* 0x000fe400078e0042 */
[----:B------:R-:W-:Y:S01]  /*21da0*/  IMAD.MOV.U32 R71, RZ, RZ, R67 ;  /* 0x000000ffff477224 */ /* 0x000fe200078e0043 */
[----:B------:R-:W-:Y:S01]  /*21db0*/  MOV R67, R59 ;  /* 0x0000003b00437202 */ /* 0x000fe20000000f00 */
[----:B------:R-:W-:-:S02]  /*21dc0*/  IMAD.MOV.U32 R66, RZ, RZ, R58 ;  /* 0x000000ffff427224 */ /* 0x000fc400078e003a */
[----:B------:R-:W-:Y:S02]  /*21dd0*/  IMAD.MOV.U32 R58, RZ, RZ, R55 ;  /* 0x000000ffff3a7224 */ /* 0x000fe400078e0037 */
[----:B-----5:R-:W-:Y:S02]  /*21de0*/  IMAD.MOV.U32 R55, RZ, RZ, R36 ;  /* 0x000000ffff377224 */ /* 0x020fe400078e0024 */
[----:B------:R-:W2:Y:S01]  /*21df0*/  LDL R36, [R1+0xc8] ;  /* 0x0000c80001247983 */ /* 0x000ea20000100800 */
[----:B----4-:R-:W-:-:S03]  /*21e00*/  IMAD.MOV.U32 R59, RZ, RZ, R37 ;  /* 0x000000ffff3b7224 */ /* 0x010fc600078e0025 */
[----:B------:R-:W4:Y:S01]  /*21e10*/  LDL R37, [R1+0x16c] ;  /* 0x00016c0001257983 */ /* 0x000f220000100800 */
[----:B------:R-:W-:Y:S01]  /*21e20*/  ISETP.GE.AND P1, PT, R110, UR4, PT ;  /* 0x000000046e007c0c */ /* 0x000fe2000bf26270 */
[----:B------:R-:W-:Y:S01]  /*21e30*/  @!P2 IMAD.MOV.U32 R6, RZ, RZ, R84 ;  /* 0x000000ffff06a224 */ /* 0x000fe200078e0054 */
[----:B------:R-:W-:Y:S01]  /*21e40*/  ISETP.GE.AND P3, PT, R106, UR4, PT ;  /* 0x000000046a007c0c */ /* 0x000fe2000bf66270 */
[----:B------:R-:W-:-:S05]  /*21e50*/  @!P2 IMAD.MOV.U32 R7, RZ, RZ, R89 ;  /* 0x000000ffff07a224 */ /* 0x000fca00078e0059 */
[----:B------:R0:W-:Y:S01]  /*21e60*/  @!P2 ST.E.64 desc[UR42][R4.64], R6 ;  /* 0x000000060400a985 */ /* 0x0001e2000c101b2a */
[----:B------:R-:W-:-:S03]  /*21e70*/  ISETP.GE.AND P2, PT, R102, UR4, PT ;  /* 0x0000000466007c0c */ /* 0x000fc6000bf46270 */
[----:B------:R1:W-:Y:S01]  /*21e80*/  @!P0 ST.E.64 desc[UR42][R2.64], R44 ;  /* 0x0000002c02008985 */ /* 0x0003e2000c101b2a */
[----:B0-----:R-:W-:Y:S01]  /*21e90*/  @!P1 LEA R4, P4, R110, R39, 0x2 ;  /* 0x000000276e049211 */ /* 0x001fe200078810ff */
[----:B------:R-:W-:-:S03]  /*21ea0*/  @!P1 IMAD.MOV.U32 R6, RZ, RZ, R50 ;  /* 0x000000ffff069224 */ /* 0x000fc600078e0032 */
[----:B---3--:R-:W-:Y:S01]  /*21eb0*/  @!P1 LEA.HI.X R5, R110, R40, R115, 0x2, P4 ;  /* 0x000000286e059211 */ /* 0x008fe200020f1473 */
[----:B------:R-:W-:Y:S01]  /*21ec0*/  IMAD.MOV.U32 R115, RZ, RZ, R74 ;  /* 0x000000ffff737224 */ /* 0x000fe200078e004a */
[C---:B-1----:R-:W-:Y:S01]  /*21ed0*/  @!P3 LEA R2, P5, R106.reuse, R39, 0x2 ;  /* 0x000000276a02b211 */ /* 0x042fe200078a10ff */
[----:B------:R-:W-:Y:S01]  /*21ee0*/  IMAD.MOV.U32 R74, RZ, RZ, R71 ;  /* 0x000000ffff4a7224 */ /* 0x000fe200078e0047 */
[----:B------:R-:W-:Y:S01]  /*21ef0*/  MOV R110, R76 ;  /* 0x0000004c006e7202 */ /* 0x000fe20000000f00 */
[----:B------:R-:W-:Y:S01]  /*21f00*/  @!P1 IMAD.MOV.U32 R7, RZ, RZ, R92 ;  /* 0x000000ffff079224 */ /* 0x000fe200078e005c */
[----:B------:R-:W-:Y:S01]  /*21f10*/  MOV R71, R67 ;  /* 0x0000004300477202 */ /* 0x000fe20000000f00 */
[----:B------:R-:W-:Y:S02]  /*21f20*/  IMAD.MOV.U32 R76, RZ, RZ, R73 ;  /* 0x000000ffff4c7224 */ /* 0x000fe400078e0049 */
[----:B------:R-:W-:Y:S01]  /*21f30*/  IMAD.MOV.U32 R73, RZ, RZ, R70 ;  /* 0x000000ffff497224 */ /* 0x000fe200078e0046 */
[----:B------:R-:W-:Y:S01]  /*21f40*/  @!P3 LEA.HI.X R3, R106, R40, R115, 0x2, P5 ;  /* 0x000000286a03b211 */ /* 0x000fe200028f1473 */
[----:B------:R-:W-:Y:S01]  /*21f50*/  IMAD.MOV.U32 R70, RZ, RZ, R66 ;  /* 0x000000ffff467224 */ /* 0x000fe200078e0042 */
[----:B------:R-:W-:Y:S01]  /*21f60*/  MOV R115, R74 ;  /* 0x0000004a00737202 */ /* 0x000fe20000000f00 */
[----:B------:R0:W-:Y:S01]  /*21f70*/  @!P1 ST.E.64 desc[UR42][R4.64], R6 ;  /* 0x0000000604009985 */ /* 0x0001e2000c101b2a */
[----:B------:R-:W-:-:S02]  /*21f80*/  IMAD.MOV.U32 R106, RZ, RZ, R76 ;  /* 0x000000ffff6a7224 */ /* 0x000fc400078e004c */
[----:B------:R-:W-:Y:S02]  /*21f90*/  IMAD.MOV.U32 R74, RZ, RZ, R71 ;  /* 0x000000ffff4a7224 */ /* 0x000fe400078e0047 */
[----:B------:R-:W-:Y:S02]  /*21fa0*/  IMAD.MOV.U32 R76, RZ, RZ, R73 ;  /* 0x000000ffff4c7224 */ /* 0x000fe400078e0049 */
[----:B------:R-:W-:Y:S01]  /*21fb0*/  IMAD.MOV.U32 R73, RZ, RZ, R70 ;  /* 0x000000ffff497224 */ /* 0x000fe200078e0046 */
[----:B0-----:R-:W-:-:S04]  /*21fc0*/  @!P2 LEA R4, P4, R102, R39, 0x2 ;  /* 0x000000276604a211 */ /* 0x001fc800078810ff */
[----:B------:R-:W-:Y:S02]  /*21fd0*/  @!P2 LEA.HI.X R5, R102, R40, R115, 0x2, P4 ;  /* 0x000000286605a211 */ /* 0x000fe400020f1473 */
[----:B------:R-:W-:Y:S01]  /*21fe0*/  MOV R115, R74 ;  /* 0x0000004a00737202 */ /* 0x000fe20000000f00 */
[----:B------:R-:W-:Y:S02]  /*21ff0*/  IMAD.MOV.U32 R74, RZ, RZ, R73 ;  /* 0x000000ffff4a7224 */ /* 0x000fe400078e0049 */
[----:B--2---:R-:W-:Y:S02]  /*22000*/  IMAD.MOV.U32 R66, RZ, RZ, R36 ;  /* 0x000000ffff427224 */ /* 0x004fe400078e0024 */
[----:B----4-:R-:W-:Y:S02]  /*22010*/  IMAD.MOV.U32 R67, RZ, RZ, R37 ;  /* 0x000000ffff437224 */ /* 0x010fe400078e0025 */
[----:B------:R-:W-:Y:S01]  /*22020*/  IMAD.MOV.U32 R37, RZ, RZ, R26 ;  /* 0x000000ffff257224 */ /* 0x000fe200078e001a */
[----:B------:R-:W-:Y:S01]  /*22030*/  MOV R70, R66 ;  /* 0x0000004200467202 */ /* 0x000fe20000000f00 */
[----:B------:R-:W-:Y:S01]  /*22040*/  IMAD.MOV.U32 R71, RZ, RZ, R67 ;  /* 0x000000ffff477224 */ /* 0x000fe200078e0043 */
[----:B------:R-:W2:Y:S01]  /*22050*/  LDL R66, [R1+0x164] ;  /* 0x0001640001427983 */ /* 0x000ea20000100800 */
[----:B------:R-:W-:-:S04]  /*22060*/  IMAD.MOV.U32 R67, RZ, RZ, R37 ;  /* 0x000000ffff437224 */ /* 0x000fc800078e0025 */
[----:B------:R-:W-:Y:S02]  /*22070*/  IMAD.MOV.U32 R73, RZ, RZ, R67 ;  /* 0x000000ffff497224 */ /* 0x000fe400078e0043 */
[----:B------:R-:W-:Y:S02]  /*22080*/  IMAD.MOV.U32 R67, RZ, RZ, R63 ;  /* 0x000000ffff437224 */ /* 0x000fe400078e003f */
[----:B------:R-:W-:Y:S02]  /*22090*/  IMAD.MOV.U32 R63, RZ, RZ, R62 ;  /* 0x000000ffff3f7224 */ /* 0x000fe400078e003e */
[----:B------:R-:W3:Y:S01]  /*220a0*/  LDL R62, [R1+0x144] ;  /* 0x00014400013e7983 */ /* 0x000ee20000100800 */
[----:B------:R-:W-:Y:S02]  /*220b0*/  ISETP.GE.AND P0, PT, R104, UR4, PT ;  /* 0x0000000468007c0c */ /* 0x000fe4000bf06270 */
[----:B------:R-:W-:Y:S01]  /*220c0*/  ISETP.GE.AND P1, PT, R107, UR4, PT ;  /* 0x000000046b007c0c */ /* 0x000fe2000bf26270 */
[----:B------:R-:W-:Y:S01]  /*220d0*/  IMAD.MOV.U32 R102, RZ, RZ, R76 ;  /* 0x000000ffff667224 */ /* 0x000fe200078e004c */
[----:B------:R0:W-:Y:S01]  /*220e0*/  @!P3 ST.E.64 desc[UR42][R2.64], R46 ;  /* 0x0000002e0200b985 */ /* 0x0001e2000c101b2a */
[----:B------:R-:W-:-:S02]  /*220f0*/  IMAD.MOV.U32 R76, RZ, RZ, R71 ;  /* 0x000000ffff4c7224 */ /* 0x000fc400078e0047 */
[----:B------:R-:W-:Y:S01]  /*22100*/  IMAD.MOV.U32 R71, RZ, RZ, R70 ;  /* 0x000000ffff477224 */ /* 0x000fe200078e0046 */
[----:B------:R-:W-:-:S05]  /*22110*/  @!P2 MOV R119, R97 ;  /* 0x000000610077a202 */ /* 0x000fca0000000f00 */
[CC--:B0-----:R-:W-:Y:S01]  /*22120*/  @!P0 LEA R2, P5, R104.reuse, R39.reuse, 0x2 ;  /* 0x0000002768028211 */ /* 0x0c1fe200078a10ff */
[----:B------:R0:W-:Y:S03]  /*22130*/  @!P2 ST.E.64 desc[UR42][R4.64], R118 ;  /* 0x000000760400a985 */ /* 0x0001e6000c101b2a */
[----:B------:R-:W-:Y:S01]  /*22140*/  @!P0 LEA.HI.X R3, R104, R40, R115, 0x2, P5 ;  /* 0x0000002868038211 */ /* 0x000fe200028f1473 */
[----:B------:R-:W-:Y:S02]  /*22150*/  IMAD.MOV.U32 R115, RZ, RZ, R76 ;  /* 0x000000ffff737224 */ /* 0x000fe400078e004c */
[----:B------:R-:W-:Y:S02]  /*22160*/  IMAD.MOV.U32 R104, RZ, RZ, R73 ;  /* 0x000000ffff687224 */ /* 0x000fe400078e0049 */
[----:B------:R-:W-:Y:S01]  /*22170*/  IMAD.MOV.U32 R73, RZ, RZ, R67 ;  /* 0x000000ffff497224 */ /* 0x000fe200078e0043 */
[----:B0-----:R-:W-:-:S04]  /*22180*/  @!P1 LEA R4, P4, R107, R39, 0x2 ;  /* 0x000000276b049211 */ /* 0x001fc800078810ff */
[----:B------:R-:W-:Y:S02]  /*22190*/  @!P1 LEA.HI.X R5, R107, R40, R115, 0x2, P4 ;  /* 0x000000286b059211 */ /* 0x000fe400020f1473 */
[----:B--2---:R-:W-:Y:S01]  /*221a0*/  MOV R70, R66 ;  /* 0x0000004200467202 */ /* 0x004fe20000000f00 */
[----:B------:R-:W-:-:S04]  /*221b0*/  IMAD.MOV.U32 R66, RZ, RZ, R13 ;  /* 0x000000ffff427224 */ /* 0x000fc800078e000d */
[----:B------:R-:W-:Y:S01]  /*221c0*/  IMAD.MOV.U32 R76, RZ, RZ, R70 ;  /* 0x000000ffff4c7224 */ /* 0x000fe200078e0046 */
[----:B------:R-:W-:Y:S01]  /*221d0*/  MOV R67, R66 ;  /* 0x0000004200437202 */ /* 0x000fe20000000f00 */
[----:B------:R-:W-:Y:S02]  /*221e0*/  IMAD.MOV.U32 R66, RZ, RZ, R21 ;  /* 0x000000ffff427224 */ /* 0x000fe400078e0015 */
[----:B---3--:R-:W-:Y:S01]  /*221f0*/  IMAD.MOV.U32 R70, RZ, RZ, R62 ;  /* 0x000000ffff467224 */ /* 0x008fe200078e003e */
[----:B------:R-:W-:Y:S01]  /*22200*/  ISETP.GE.AND P3, PT, R114, UR4, PT ;  /* 0x0000000472007c0c */ /* 0x000fe2000bf66270 */
[----:B------:R-:W2:Y:S01]  /*22210*/  LDL R62, [R1+0x158] ;  /* 0x00015800013e7983 */ /* 0x000ea20000100800 */
[----:B------:R-:W-:Y:S02]  /*22220*/  IMAD.MOV.U32 R107, RZ, RZ, R76 ;  /* 0x000000ffff6b7224 */ /* 0x000fe400078e004c */
[----:B------:R-:W-:Y:S01]  /*22230*/  IMAD.MOV.U32 R76, RZ, RZ, R66 ;  /* 0x000000ffff4c7224 */ /* 0x000fe200078e0042 */
[----:B------:R0:W-:Y:S01]  /*22240*/  @!P0 ST.E.64 desc[UR42][R2.64], R48 ;  /* 0x0000003002008985 */ /* 0x0001e2000c101b2a */
[----:B------:R-:W-:Y:S01]  /*22250*/  IMAD.MOV.U32 R66, RZ, RZ, R58 ;  /* 0x000000ffff427224 */ /* 0x000fe200078e003a */
[----:B------:R-:W-:-:S02]  /*22260*/  MOV R58, R41 ;  /* 0x00000029003a7202 */ /* 0x000fc40000000f00 */
[----:B------:R-:W3:Y:S01]  /*22270*/  LDL R41, [R1+0x148] ;  /* 0x0001480001297983 */ /* 0x000ee20000100800 */
[----:B------:R-:W-:Y:S01]  /*22280*/  IMAD.MOV.U32 R115, RZ, RZ, R104 ;  /* 0x000000ffff737224 */ /* 0x000fe200078e0068 */
[----:B------:R-:W-:Y:S02]  /*22290*/  MOV R104, R73 ;  /* 0x0000004900687202 */ /* 0x000fe40000000f00 */
[----:B------:R-:W-:Y:S02]  /*222a0*/  MOV R26, R20 ;  /* 0x00000014001a7202 */ /* 0x000fe40000000f00 */
[----:B------:R-:W-:Y:S01]  /*222b0*/  ISETP.GE.AND P2, PT, R109, UR4, PT ;  /* 0x000000046d007c0c */ /* 0x000fe2000bf46270 */
[----:B------:R-:W4:Y:S01]  /*222c0*/  LDL R20, [R1+0x138] ;  /* 0x0001380001147983 */ /* 0x000f220000100800 */
[C---:B0-----:R-:W-:Y:S01]  /*222d0*/  @!P3 LEA R2, P5, R114.reuse, R39, 0x2 ;  /* 0x000000277202b211 */ /* 0x041fe200078a10ff */
[----:B------:R-:W-:Y:S02]  /*222e0*/  @!P1 IMAD.MOV.U32 R6, RZ, RZ, R100 ;  /* 0x000000ffff069224 */ /* 0x000fe400078e0064 */
[----:B------:R-:W5:Y:S01]  /*222f0*/  LDL R21, [R1+0xa0] ;  /* 0x0000a00001157983 */ /* 0x000f620000100800 */
[----:B------:R-:W-:Y:S01]  /*22300*/  @!P3 LEA.HI.X R3, R114, R40, R115, 0x2, P5 ;  /* 0x000000287203b211 */ /* 0x000fe200028f1473 */
[----:B------:R-:W-:Y:S01]  /*22310*/  IMAD.MOV.U32 R114, RZ, RZ, R107 ;  /* 0x000000ffff727224 */ /* 0x000fe200078e006b */
[----:B------:R-:W-:Y:S01]  /*22320*/  MOV R107, R104 ;  /* 0x00000068006b7202 */ /* 0x000fe20000000f00 */
[----:B------:R-:W-:-:S02]  /*22330*/  IMAD.MOV.U32 R104, RZ, RZ, R76 ;  /* 0x000000ffff687224 */ /* 0x000fc400078e004c */
[----:B--2---:R-:W-:Y:S02]  /*22340*/  IMAD.MOV.U32 R73, RZ, RZ, R62 ;  /* 0x000000ffff497224 */ /* 0x004fe400078e003e */
[----:B------:R-:W-:Y:S02]  /*22350*/  IMAD.MOV.U32 R62, RZ, RZ, R57 ;  /* 0x000000ffff3e7224 */ /* 0x000fe400078e0039 */
[----:B------:R-:W-:Y:S02]  /*22360*/  IMAD.MOV.U32 R57, RZ, RZ, R25 ;  /* 0x000000ffff397224 */ /* 0x000fe400078e0019 */
[----:B------:R-:W-:Y:S02]  /*22370*/  IMAD.MOV.U32 R76, RZ, RZ, R73 ;  /* 0x000000ffff4c7224 */ /* 0x000fe400078e0049 */
[----:B------:R-:W-:Y:S01]  /*22380*/  @!P1 IMAD.MOV.U32 R7, RZ, RZ, R105 ;  /* 0x000000ffff079224 */ /* 0x000fe200078e0069 */
[----:B------:R-:W-:Y:S01]  /*22390*/  ISETP.GE.AND P0, PT, R111, UR4, PT ;  /* 0x000000046f007c0c */ /* 0x000fe2000bf06270 */
[----:B------:R-:W-:Y:S01]  /*223a0*/  IMAD.MOV.U32 R73, RZ, RZ, R66 ;  /* 0x000000ffff497224 */ /* 0x000fe200078e0042 */
[----:B------:R-:W2:Y:S01]  /*223b0*/  LDL R25, [R1+0xa8] ;  /* 0x0000a80001197983 */ /* 0x000ea20000100800 */
[----:B------:R-:W-:Y:S01]  /*223c0*/  IMAD.MOV.U32 R66, RZ, RZ, R62 ;  /* 0x000000ffff427224 */ /* 0x000fe200078e003e */
[----:B------:R-:W-:Y:S01]  /*223d0*/  MOV R62, R58 ;  /* 0x0000003a003e7202 */ /* 0x000fe20000000f00 */
[----:B------:R-:W-:-:S02]  /*223e0*/  IMAD.MOV.U32 R58, RZ, RZ, R57 ;  /* 0x000000ffff3a7224 */ /* 0x000fc400078e0039 */
[----:B---3--:R-:W-:Y:S02]  /*223f0*/  IMAD.MOV.U32 R57, RZ, RZ, R41 ;  /* 0x000000ffff397224 */ /* 0x008fe400078e0029 */
[----:B------:R-:W3:Y:S04]  /*22400*/  LDL R41, [R1+0x13c] ;  /* 0x00013c0001297983 */ /* 0x000ee80000100800 */
[----:B------:R0:W-:Y:S01]  /*22410*/  @!P1 ST.E.64 desc[UR42][R4.64], R6 ;  /* 0x0000000604009985 */ /* 0x0001e2000c101b2a */
[----:B------:R-:W-:-:S03]  /*22420*/  IMAD.MOV.U32 R13, RZ, RZ, R12 ;  /* 0x000000ffff0d7224 */ /* 0x000fc600078e000c */
[----:B------:R-:W5:Y:S01]  /*22430*/  LDL R12, [R1+0x134] ;  /* 0x00013400010c7983 */ /* 0x000f620000100800 */
[C---:B0-----:R-:W-:Y:S01]  /*22440*/  @!P2 LEA R6, P4, R109.reuse, R39, 0x2 ;  /* 0x000000276d06a211 */ /* 0x041fe200078810ff */
[----:B------:R-:W-:Y:S02]  /*22450*/  @!P3 IMAD.MOV.U32 R4, RZ, RZ, R51 ;  /* 0x000000ffff04b224 */ /* 0x000fe400078e0033 */
[----:B------:R-:W-:Y:S01]  /*22460*/  @!P3 IMAD.MOV.U32 R5, RZ, RZ, R52 ;  /* 0x000000ffff05b224 */ /* 0x000fe200078e0034 */
[----:B------:R-:W-:Y:S02]  /*22470*/  @!P2 LEA.HI.X R7, R109, R40, R114, 0x2, P4 ;  /* 0x000000286d07a211 */ /* 0x000fe400020f1472 */
[----:B------:R-:W-:Y:S01]  /*22480*/  MOV R114, R107 ;  /* 0x0000006b00727202 */ /* 0x000fe20000000f00 */
[----:B------:R-:W-:Y:S01]  /*22490*/  IMAD.MOV.U32 R107, RZ, RZ, R104 ;  /* 0x000000ffff6b7224 */ /* 0x000fe200078e0068 */
[----:B------:R0:W-:Y:S01]  /*224a0*/  @!P3 ST.E.64 desc[UR42][R2.64], R4 ;  /* 0x000000040200b985 */ /* 0x0001e2000c101b2a */
[----:B------:R-:W-:-:S02]  /*224b0*/  IMAD.MOV.U32 R104, RZ, RZ, R76 ;  /* 0x000000ffff687224 */ /* 0x000fc400078e004c */
[----:B------:R-:W-:Y:S02]  /*224c0*/  IMAD.MOV.U32 R76, RZ, RZ, R73 ;  /* 0x000000ffff4c7224 */ /* 0x000fe400078e0049 */
[----:B------:R-:W-:Y:S01]  /*224d0*/  IMAD.MOV.U32 R73, RZ, RZ, R66 ;  /* 0x000000ffff497224 */ /* 0x000fe200078e0042 */
[----:B------:R-:W-:Y:S01]  /*224e0*/  MOV R66, R62 ;  /* 0x0000003e00427202 */ /* 0x000fe20000000f00 */
[----:B----4-:R-:W-:Y:S02]  /*224f0*/  IMAD.MOV.U32 R37, RZ, RZ, R20 ;  /* 0x000000ffff257224 */ /* 0x010fe400078e0014 */
[----:B------:R-:W-:Y:S02]  /*22500*/  IMAD.MOV.U32 R62, RZ, RZ, R58 ;  /* 0x000000ffff3e7224 */ /* 0x000fe400078e003a */
[----:B------:R-:W-:Y:S01]  /*22510*/  IMAD.MOV.U32 R58, RZ, RZ, R57 ;  /* 0x000000ffff3a7224 */ /* 0x000fe200078e0039 */
[----:B0-----:R-:W-:-:S04]  /*22520*/  @!P0 LEA R2, P5, R111, R39, 0x2 ;  /* 0x000000276f028211 */ /* 0x001fc800078a10ff */
[----:B------:R-:W-:Y:S01]  /*22530*/  @!P0 LEA.HI.X R3, R111, R40, R114, 0x2, P5 ;  /* 0x000000286f038211 */ /* 0x000fe200028f1472 */
[----:B------:R-:W-:Y:S02]  /*22540*/  IMAD.MOV.U32 R114, RZ, RZ, R107 ;  /* 0x000000ffff727224 */ /* 0x000fe400078e006b */
[----:B------:R-:W-:Y:S01]  /*22550*/  IMAD.MOV.U32 R107, RZ, RZ, R76 ;  /* 0x000000ffff6b7224 */ /* 0x000fe200078e004c */
[----:B------:R-:W-:Y:S01]  /*22560*/  MOV R76, R73 ;  /* 0x00000049004c7202 */ /* 0x000fe20000000f00 */
[----:B------:R-:W-:Y:S02]  /*22570*/  IMAD.MOV.U32 R73, RZ, RZ, R58 ;  /* 0x000000ffff497224 */ /* 0x000fe400078e003a */
[----:B------:R-:W-:Y:S02]  /*22580*/  IMAD.MOV.U32 R20, RZ, RZ, R11 ;  /* 0x000000ffff147224 */ /* 0x000fe400078e000b */
[----:B------:R-:W4:Y:S01]  /*22590*/  LDL R11, [R1+0x124] ;  /* 0x00012400010b7983 */ /* 0x000f220000100800 */
[----:B------:R-:W-:-:S03]  /*225a0*/  IMAD.MOV.U32 R36, RZ, RZ, R14 ;  /* 0x000000ffff247224 */ /* 0x000fc600078e000e */
[----:B------:R-:W4:Y:S01]  /*225b0*/  LDL R14, [R1+0x118] ;  /* 0x00011800010e7983 */ /* 0x000f220000100800 */
[----:B------:R-:W-:Y:S02]  /*225c0*/  ISETP.GE.AND P1, PT, R112, UR4, PT ;  /* 0x0000000470007c0c */ /* 0x000fe4000bf26270 */
[----:B------:R-:W-:Y:S01]  /*225d0*/  ISETP.GE.AND P3, PT, R110, UR4, PT ;  /* 0x000000046e007c0c */ /* 0x000fe2000bf66270 */
[----:B------:R-:W-:Y:S02]  /*225e0*/  @!P2 IMAD.MOV.U32 R109, RZ, RZ, R113 ;  /* 0x000000ffff6da224 */ /* 0x000fe400078e0071 */
[----:B------:R-:W-:Y:S02]  /*225f0*/  IMAD.MOV.U32 R111, RZ, RZ, R104 ;  /* 0x000000ffff6f7224 */ /* 0x000fe400078e0068 */
[----:B------:R-:W-:Y:S01]  /*22600*/  IMAD.MOV.U32 R104, RZ, RZ, R62 ;  /* 0x000000ffff687224 */ /* 0x000fe200078e003e */
[----:B------:R0:W-:Y:S01]  /*22610*/  @!P2 ST.E.64 desc[UR42][R6.64], R108 ;  /* 0x0000006c0600a985 */ /* 0x0001e2000c101b2a */
[----:B------:R-:W-:Y:S01]  /*22620*/  ISETP.GE.AND P2, PT, R106, UR4, PT ;  /* 0x000000046a007c0c */ /* 0x000fe2000bf46270 */
[----:B---3--:R-:W-:-:S02]  /*22630*/  IMAD.MOV.U32 R57, RZ, RZ, R41 ;  /* 0x000000ffff397224 */ /* 0x008fc400078e0029 */
[----:B------:R-:W-:Y:S01]  /*22640*/  IMAD.MOV.U32 R41, RZ, RZ, R37 ;  /* 0x000000ffff297224 */ /* 0x000fe200078e0025 */
[----:B------:R-:W-:Y:S02]  /*22650*/  MOV R37, R26 ;  /* 0x0000001a00257202 */ /* 0x000fe40000000f00 */
[----:B------:R-:W3:Y:S01]  /*22660*/  LDL R26, [R1+0x128] ;  /* 0x00012800011a7983 */ /* 0x000ee20000100800 */
[----:B------:R-:W-:Y:S01]  /*22670*/  IMAD.MOV.U32 R58, RZ, RZ, R41 ;  /* 0x000000ffff3a7224 */ /* 0x000fe200078e0029 */
[----:B------:R-:W-:Y:S01]  /*22680*/  MOV R41, R37 ;  /* 0x0000002500297202 */ /* 0x000fe20000000f00 */
[----:B------:R-:W-:Y:S02]  /*22690*/  IMAD.MOV.U32 R37, RZ, RZ, R15 ;  /* 0x000000ffff257224 */ /* 0x000fe400078e000f */
[----:B------:R-:W4:Y:S01]  /*226a0*/  LDL R15, [R1+0x9c] ;  /* 0x00009c00010f7983 */ /* 0x000f220000100800 */
[----:B------:R-:W-:Y:S02]  /*226b0*/  IMAD.MOV.U32 R62, RZ, RZ, R57 ;  /* 0x000000ffff3e7224 */ /* 0x000fe400078e0039 */
[----:B------:R-:W-:-:S02]  /*226c0*/  @!P0 IMAD.MOV.U32 R57, RZ, RZ, R56 ;  /* 0x000000ffff398224 */ /* 0x000fc400078e0038 */
[----:B------:R-:W-:Y:S01]  /*226d0*/  @!P0 IMAD.MOV.U32 R56, RZ, RZ, R53 ;  /* 0x000000ffff388224 */ /* 0x000fe200078e0035 */
[----:B------:R-:W-:-:S04]  /*226e0*/  @!P1 LEA R4, P4, R112, R39, 0x2 ;  /* 0x0000002770049211 */ /* 0x000fc800078810ff */
[----:B------:R1:W-:Y:S01]  /*226f0*/  @!P0 ST.E.64 desc[UR42][R2.64], R56 ;  /* 0x0000003802008985 */ /* 0x0003e2000c101b2a */
[----:B------:R-:W-:Y:S01]  /*22700*/  ISETP.GE.AND P0, PT, R102, UR4, PT ;  /* 0x0000000466007c0c */ /* 0x000fe2000bf06270 */
[----:B0-----:R-:W-:Y:S01]  /*22710*/  @!P1 IMAD.MOV.U32 R6, RZ, RZ, R75 ;  /* 0x000000ffff069224 */ /* 0x001fe200078e004b */
[----:B------:R-:W-:Y:S02]  /*22720*/  @!P1 LEA.HI.X R5, R112, R40, R114, 0x2, P4 ;  /* 0x0000002870059211 */ /* 0x000fe400020f1472 */
[----:B------:R-:W-:Y:S02]  /*22730*/  @!P1 MOV R7, R78 ;  /* 0x0000004e00079202 */ /* 0x000fe40000000f00 */
[----:B-1----:R-:W-:-:S03]  /*22740*/  @!P3 LEA R2, P5, R110, R39, 0x2 ;  /* 0x000000276e02b211 */ /* 0x002fc600078a10ff */
[----:B------:R0:W-:Y:S01]  /*22750*/  @!P1 ST.E.64 desc[UR42][R4.64], R6 ;  /* 0x0000000604009985 */ /* 0x0001e2000c101b2a */
[----:B------:R-:W-:Y:S02]  /*22760*/  @!P3 LEA.HI.X R3, R110, R40, R111, 0x2, P5 ;  /* 0x000000286e03b211 */ /* 0x000fe400028f146f */
[----:B------:R-:W-:-:S03]  /*22770*/  ISETP.GE.AND P1, PT, R74, UR4, PT ;  /* 0x000000044a007c0c */ /* 0x000fc6000bf26270 */
[----:B------:R1:W-:Y:S01]  /*22780*/  @!P3 ST.E.64 desc[UR42][R2.64], R60 ;  /* 0x0000003c0200b985 */ /* 0x0003e2000c101b2a */
[----:B------:R-:W-:Y:S02]  /*22790*/  ISETP.GE.AND P3, PT, R71, UR4, PT ;  /* 0x0000000447007c0c */ /* 0x000fe4000bf66270 */
[CC--:B0-----:R-:W-:Y:S01]  /*227a0*/  @!P2 LEA R4, P4, R106.reuse, R39.reuse, 0x2 ;  /* 0x000000276a04a211 */ /* 0x0c1fe200078810ff */
[----:B------:R-:W-:Y:S02]  /*227b0*/  @!P2 IMAD.MOV.U32 R6, RZ, RZ, R121 ;  /* 0x000000ffff06a224 */ /* 0x000fe400078e0079 */
[----:B------:R-:W-:Y:S01]  /*227c0*/  @!P2 IMAD.MOV.U32 R7, RZ, RZ, R79 ;  /* 0x000000ffff07a224 */ /* 0x000fe200078e004f */
[----:B------:R-:W-:Y:S02]  /*227d0*/  @!P2 LEA.HI.X R5, R106, R40, R107, 0x2, P4 ;  /* 0x000000286a05a211 */ /* 0x000fe400020f146b */
[----:B-1----:R-:W-:Y:S01]  /*227e0*/  @!P0 LEA R2, P5, R102, R39, 0x2 ;  /* 0x0000002766028211 */ /* 0x002fe200078a10ff */
[----:B------:R-:W-:-:S02]  /*227f0*/  @!P0 IMAD.MOV.U32 R65, RZ, RZ, R68 ;  /* 0x000000ffff418224 */ /* 0x000fc400078e0044 */
[----:B------:R0:W-:Y:S01]  /*22800*/  @!P2 ST.E.64 desc[UR42][R4.64], R6 ;  /* 0x000000060400a985 */ /* 0x0001e2000c101b2a */
[----:B------:R-:W-:Y:S02]  /*22810*/  @!P0 LEA.HI.X R3, R102, R40, R104, 0x2, P5 ;  /* 0x0000002866038211 */ /* 0x000fe400028f1468 */
[----:B------:R-:W-:-:S03]  /*22820*/  ISETP.GE.AND P2, PT, R67, UR4, PT ;  /* 0x0000000443007c0c */ /* 0x000fc6000bf46270 */
[----:B------:R1:W-:Y:S01]  /*22830*/  @!P0 ST.E.64 desc[UR42][R2.64], R64 ;  /* 0x0000004002008985 */ /* 0x0003e2000c101b2a */
[----:B------:R-:W-:Y:S01]  /*22840*/  ISETP.GE.AND P0, PT, R63, UR4, PT ;  /* 0x000000043f007c0c */ /* 0x000fe2000bf06270 */
[----:B------:R-:W-:Y:S01]  /*22850*/  @!P1 IMAD.MOV.U32 R127, RZ, RZ, R82 ;  /* 0x000000ffff7f9224 */ /* 0x000fe200078e0052 */
[----:B0-----:R-:W-:-:S04]  /*22860*/  @!P1 LEA R4, P4, R74, R39, 0x2 ;  /* 0x000000274a049211 */ /* 0x001fc800078810ff */
[----:B------:R-:W-:Y:S02]  /*22870*/  @!P1 LEA.HI.X R5, R74, R40, R76, 0x2, P4 ;  /* 0x000000284a059211 */ /* 0x000fe400020f144c */
[----:B-1----:R-:W-:-:S04]  /*22880*/  @!P3 LEA R2, P5, R71, R39, 0x2 ;  /* 0x000000274702b211 */ /* 0x002fc800078a10ff */
[----:B------:R-:W-:Y:S02]  /*22890*/  @!P3 LEA.HI.X R3, R71, R40, R73, 0x2, P5 ;  /* 0x000000284703b211 */ /* 0x000fe400028f1449 */
[----:B------:R-:W-:Y:S01]  /*228a0*/  @!P3 MOV R73, R72 ;  /* 0x000000480049b202 */ /* 0x000fe20000000f00 */
[----:B------:R-:W-:Y:S01]  /*228b0*/  @!P3 IMAD.MOV.U32 R72, RZ, RZ, R69 ;  /* 0x000000ffff48b224 */ /* 0x000fe200078e0045 */
[----:B------:R0:W-:Y:S01]  /*228c0*/  @!P1 ST.E.64 desc[UR42][R4.64], R126 ;  /* 0x0000007e04009985 */ /* 0x0001e2000c101b2a */
[----:B------:R-:W-:Y:S01]  /*228d0*/  ISETP.GE.AND P1, PT, R59, UR4, PT ;  /* 0x000000043b007c0c */ /* 0x000fe2000bf26270 */
[----:B------:R-:W-:Y:S02]  /*228e0*/  @!P2 IMAD.MOV.U32 R6, RZ, RZ, R83 ;  /* 0x000000ffff06a224 */ /* 0x000fe400078e0053 */
[----:B------:R1:W-:Y:S01]  /*228f0*/  @!P3 ST.E.64 desc[UR42][R2.64], R72 ;  /* 0x000000480200b985 */ /* 0x0003e2000c101b2a */
[----:B------:R-:W-:Y:S01]  /*22900*/  ISETP.GE.AND P3, PT, R55, UR4, PT ;  /* 0x0000000437007c0c */ /* 0x000fe2000bf66270 */
[----:B------:R-:W-:Y:S01]  /*22910*/  @!P2 IMAD.MOV.U32 R7, RZ, RZ, R87 ;  /* 0x000000ffff07a224 */ /* 0x000fe200078e0057 */
[-C--:B0-----:R-:W-:Y:S01]  /*22920*/  @!P2 LEA R4, P4, R67, R39.reuse, 0x2 ;  /* 0x000000274304a211 */ /* 0x081fe200078810ff */
[----:B------:R-:W-:Y:S01]  /*22930*/  @!P0 IMAD.MOV.U32 R81, RZ, RZ, R80 ;  /* 0x000000ffff518224 */ /* 0x000fe200078e0050 */
[----:B-1----:R-:W-:-:S02]  /*22940*/  @!P0 LEA R2, P5, R63, R39, 0x2 ;  /* 0x000000273f028211 */ /* 0x002fc400078a10ff */
[-C--:B------:R-:W-:Y:S02]  /*22950*/  @!P2 LEA.HI.X R5, R67, R40.reuse, R70, 0x2, P4 ;  /* 0x000000284305a211 */ /* 0x080fe400020f1446 */
[----:B------:R-:W-:Y:S02]  /*22960*/  @!P0 LEA.HI.X R3, R63, R40, R66, 0x2, P5 ;  /* 0x000000283f038211 */ /* 0x000fe400028f1442 */
[----:B------:R-:W-:Y:S01]  /*22970*/  @!P0 MOV R80, R77 ;  /* 0x0000004d00508202 */ /* 0x000fe20000000f00 */
[----:B------:R0:W-:Y:S01]  /*22980*/  @!P2 ST.E.64 desc[UR42][R4.64], R6 ;  /* 0x000000060400a985 */ /* 0x0001e2000c101b2a */
[----:B------:R-:W-:-:S03]  /*22990*/  ISETP.GE.AND P2, PT, R9, UR4, PT ;  /* 0x0000000409007c0c */ /* 0x000fc6000bf46270 */
[----:B------:R1:W-:Y:S01]  /*229a0*/  @!P0 ST.E.64 desc[UR42][R2.64], R80 ;  /* 0x0000005002008985 */ /* 0x0003e2000c101b2a */
[----:B------:R-:W-:Y:S01]  /*229b0*/  ISETP.GE.AND P0, PT, R41, UR4, PT ;  /* 0x0000000429007c0c */ /* 0x000fe2000bf06270 */
[----:B------:R-:W-:Y:S01]  /*229c0*/  @!P1 IMAD.MOV.U32 R133, RZ, RZ, R90 ;  /* 0x000000ffff859224 */ /* 0x000fe200078e005a */
[-C--:B0-----:R-:W-:Y:S01]  /*229d0*/  @!P1 LEA R4, P4, R59, R39.reuse, 0x2 ;  /* 0x000000273b049211 */ /* 0x081fe200078810ff */
[----:B------:R-:W-:Y:S01]  /*229e0*/  @!P3 IMAD.MOV.U32 R87, RZ, RZ, R86 ;  /* 0x000000ffff57b224 */ /* 0x000fe200078e0056 */
[----:B-1----:R-:W-:Y:S02]  /*229f0*/  @!P3 LEA R2, P5, R55, R39, 0x2 ;  /* 0x000000273702b211 */ /* 0x002fe400078a10ff */
[-C--:B------:R-:W-:Y:S01]  /*22a00*/  @!P1 LEA.HI.X R5, R59, R40.reuse, R62, 0x2, P4 ;  /* 0x000000283b059211 */ /* 0x080fe200020f143e */
[----:B------:R-:W-:Y:S01]  /*22a10*/  @!P3 IMAD.MOV.U32 R86, RZ, RZ, R85 ;  /* 0x000000ffff56b224 */ /* 0x000fe200078e0055 */
[----:B------:R-:W-:Y:S02]  /*22a20*/  ISETP.GE.AND P4, PT, R36, UR4, PT ;  /* 0x0000000424007c0c */ /* 0x000fe4000bf86270 */
[----:B------:R-:W-:Y:S01]  /*22a30*/  @!P3 LEA.HI.X R3, R55, R40, R58, 0x2, P5 ;  /* 0x000000283703b211 */ /* 0x000fe200028f143a */
[----:B------:R0:W-:Y:S01]  /*22a40*/  @!P1 ST.E.64 desc[UR42][R4.64], R132 ;  /* 0x0000008404009985 */ /* 0x0001e2000c101b2a */
[----:B------:R-:W-:Y:S01]  /*22a50*/  @!P2 MOV R6, R91 ;  /* 0x0000005b0006a202 */ /* 0x000fe20000000f00 */
[----:B------:R-:W-:-:S02]  /*22a60*/  @!P2 IMAD.MOV.U32 R7, RZ, RZ, R95 ;  /* 0x000000ffff07a224 */ /* 0x000fc400078e005f */
[----:B------:R1:W-:Y:S01]  /*22a70*/  @!P3 ST.E.64 desc[UR42][R2.64], R86 ;  /* 0x000000560200b985 */ /* 0x0003e2000c101b2a */
[----:B------:R-:W-:Y:S01]  /*22a80*/  @!P0 IMAD.MOV.U32 R89, RZ, RZ, R93 ;  /* 0x000000ffff598224 */ /* 0x000fe200078e005d */
[-C--:B0-----:R-:W-:Y:S02]  /*22a90*/  @!P2 LEA R4, P1, R9, R39.reuse, 0x2 ;  /* 0x000000270904a211 */ /* 0x081fe400078210ff */
[-C--:B-1----:R-:W-:Y:S02]  /*22aa0*/  @!P0 LEA R2, P5, R41, R39.reuse, 0x2 ;  /* 0x0000002729028211 */ /* 0x082fe400078a10ff */
[-C--:B-----5:R-:W-:Y:S02]  /*22ab0*/  @!P2 LEA.HI.X R5, R9, R40.reuse, R12, 0x2, P1 ;  /* 0x000000280905a211 */ /* 0x0a0fe400008f140c */
[----:B--2---:R-:W-:Y:S01]  /*22ac0*/  ISETP.GE.AND P1, PT, R25, UR4, PT ;  /* 0x0000000419007c0c */ /* 0x004fe2000bf26270 */
[----:B------:R-:W-:Y:S01]  /*22ad0*/  IMAD.MOV.U32 R12, RZ, RZ, R8 ;  /* 0x000000ffff0c7224 */ /* 0x000fe200078e0008 */
[----:B------:R-:W-:Y:S01]  /*22ae0*/  @!P0 LEA.HI.X R3, R41, R40, R54, 0x2, P5 ;  /* 0x0000002829038211 */ /* 0x000fe200028f1436 */
[----:B------:R0:W-:Y:S01]  /*22af0*/  @!P2 ST.E.64 desc[UR42][R4.64], R6 ;  /* 0x000000060400a985 */ /* 0x0001e2000c101b2a */
[----:B------:R-:W-:-:S02]  /*22b00*/  @!P4 LEA R8, P3, R36, R39, 0x2 ;  /* 0x000000272408c211 */ /* 0x000fc400078610ff */
[----:B------:R-:W-:Y:S01]  /*22b10*/  ISETP.GE.AND P2, PT, R10, UR4, PT ;  /* 0x000000040a007c0c */ /* 0x000fe2000bf46270 */
[----:B------:R1:W-:Y:S01]  /*22b20*/  @!P0 ST.E.64 desc[UR42][R2.64], R88 ;  /* 0x0000005802008985 */ /* 0x0003e2000c101b2a */
[----:B------:R-:W-:Y:S02]  /*22b30*/  @!P4 LEA.HI.X R9, R36, R40, R37, 0x2, P3 ;  /* 0x000000282409c211 */ /* 0x000fe400018f1425 */
[----:B------:R-:W-:-:S03]  /*22b40*/  ISETP.GE.AND P3, PT, R21, UR4, PT ;  /* 0x0000000415007c0c */ /* 0x000fc6000bf66270 */
[----:B0-----:R-:W-:Y:S01]  /*22b50*/  @!P1 LEA R4, P0, R25, R39, 0x2 ;  /* 0x0000002719049211 */ /* 0x001fe200078010ff */
[----:B-1----:R-:W-:Y:S02]  /*22b60*/  @!P4 IMAD.MOV.U32 R2, RZ, RZ, R99 ;  /* 0x000000ffff02c224 */ /* 0x002fe400078e0063 */
[----:B------:R-:W-:-:S05]  /*22b70*/  @!P4 IMAD.MOV.U32 R3, RZ, RZ, R103 ;  /* 0x000000ffff03c224 */ /* 0x000fca00078e0067 */
[----:B------:R0:W-:Y:S01]  /*22b80*/  @!P4 ST.E.64 desc[UR42][R8.64], R2 ;  /* 0x000000020800c985 */ /* 0x0001e2000c101b2a */
[----:B------:R-:W-:Y:S01]  /*22b90*/  ISETP.GE.AND P4, PT, R13, UR4, PT ;  /* 0x000000040d007c0c */ /* 0x000fe2000bf86270 */
[----:B------:R-:W-:Y:S01]  /*22ba0*/  @!P2 IMAD.MOV.U32 R123, RZ, RZ, R134 ;  /* 0x000000ffff7ba224 */ /* 0x000fe200078e0086 */
[----:B------:R-:W-:Y:S01]  /*22bb0*/  @!P1 MOV R95, R96 ;  /* 0x00000060005f9202 */ /* 0x000fe20000000f00 */
[----:B------:R-:W-:Y:S01]  /*22bc0*/  @!P3 IMAD.MOV.U32 R99, RZ, RZ, R101 ;  /* 0x000000ffff63b224 */ /* 0x000fe200078e0065 */
[----:B---3--:R-:W-:Y:S02]  /*22bd0*/  @!P1 LEA.HI.X R5, R25, R40, R26, 0x2, P0 ;  /* 0x0000002819059211 */ /* 0x008fe400000f141a */
[----:B----4-:R-:W-:Y:S02]  /*22be0*/  ISETP.GE.AND P5, PT, R15, UR4, PT ;  /* 0x000000040f007c0c */ /* 0x010fe4000bfa6270 */
[----:B0-----:R-:W-:-:S04]  /*22bf0*/  @!P2 LEA R2, P0, R10, R39, 0x2 ;  /* 0x000000270a02a211 */ /* 0x001fc800078010ff */
[----:B------:R-:W-:Y:S01]  /*22c00*/  @!P2 LEA.HI.X R3, R10, R40, R11, 0x2, P0 ;  /* 0x000000280a03a211 */ /* 0x000fe200000f140b */
[----:B------:R0:W-:Y:S01]  /*22c10*/  @!P1 ST.E.64 desc[UR42][R4.64], R94 ;  /* 0x0000005e04009985 */ /* 0x0001e2000c101b2a */
[----:B------:R-:W-:-:S03]  /*22c20*/  @!P3 LEA R6, P0, R21, R39, 0x2 ;  /* 0x000000271506b211 */ /* 0x000fc600078010ff */
[----:B------:R0:W-:Y:S01]  /*22c30*/  @!P2 ST.E.64 desc[UR42][R2.64], R122 ;  /* 0x0000007a0200a985 */ /* 0x0001e2000c101b2a */
[-C--:B------:R-:W-:Y:S02]  /*22c40*/  @!P4 LEA R8, P2, R13, R39.reuse, 0x2 ;  /* 0x000000270d08c211 */ /* 0x080fe400078410ff */
[----:B------:R-:W-:Y:S01]  /*22c50*/  @!P5 LEA R10, P1, R15, R39, 0x2 ;  /* 0x000000270f0ad211 */ /* 0x000fe200078210ff */
[----:B------:R-:W-:Y:S01]  /*22c60*/  @!P5 IMAD.MOV.U32 R131, RZ, RZ, R142 ;  /* 0x000000ffff83d224 */ /* 0x000fe200078e008e */
[-C--:B------:R-:W-:Y:S02]  /*22c70*/  @!P3 LEA.HI.X R7, R21, R40.reuse, R24, 0x2, P0 ;  /* 0x000000281507b211 */ /* 0x080fe400000f1418 */
[-C--:B------:R-:W-:Y:S02]  /*22c80*/  @!P5 LEA.HI.X R11, R15, R40.reuse, R20, 0x2, P1 ;  /* 0x000000280f0bd211 */ /* 0x080fe400008f1414 */
[----:B------:R-:W-:Y:S01]  /*22c90*/  @!P4 LEA.HI.X R9, R13, R40, R14, 0x2, P2 ;  /* 0x000000280d09c211 */ /* 0x000fe200010f140e */
[----:B------:R0:W-:Y:S04]  /*22ca0*/  @!P3 ST.E.64 desc[UR42][R6.64], R98 ;  /* 0x000000620600b985 */ /* 0x0001e8000c101b2a */
[----:B------:R0:W-:Y:S04]  /*22cb0*/  @!P5 ST.E.64 desc[UR42][R10.64], R130 ;  /* 0x000000820a00d985 */ /* 0x0001e8000c101b2a */
[----:B------:R0:W-:Y:S01]  /*22cc0*/  @!P4 ST.E.64 desc[UR42][R8.64], R32 ;  /* 0x000000200800c985 */ /* 0x0001e2000c101b2a */
[----:B------:R-:W-:-:S13]  /*22cd0*/  ISETP.GE.AND P0, PT, R12, UR4, PT ;  /* 0x000000040c007c0c */ /* 0x000fda000bf06270 */
[----:B0-----:R-:W-:Y:S05]  /*22ce0*/  @P0 BRA `(.L_x_518) ;  /* 0x0000001000080947 */ /* 0x001fea0003800000 */
[----:B------:R-:W2:Y:S01]  /*22cf0*/  LDL R13, [R1+0x114] ;  /* 0x00011400010d7983 */ /* 0x000ea20000100800 */
[----:B------:R-:W-:-:S04]  /*22d00*/  LEA R2, P0, R12, R39, 0x2 ;  /* 0x000000270c027211 */ /* 0x000fc800078010ff */
[----:B--2---:R-:W-:-:S05]  /*22d10*/  LEA.HI.X R3, R12, R40, R13, 0x2, P0 ;  /* 0x000000280c037211 */ /* 0x004fca00000f140d */
[----:B------:R0:W-:Y:S01]  /*22d20*/  ST.E.64 desc[UR42][R2.64], R34 ;  /* 0x0000002202007985 */ /* 0x0001e2000c101b2a */
[----:B------:R-:W-:Y:S05]  /*22d30*/  BRA `(.L_x_518) ;  /* 0x0000000c00f47947 */ /* 0x000fea0003800000 */
.L_x_504:
[----:B------:R-:W2:Y:S01]  /*22d40*/  LDL.LU R4, [R1+0x74] ;  /* 0x0000740001047983 */ /* 0x000ea20000300800 */
[----:B------:R-:W-:Y:S01]  /*22d50*/  ULDC.64 UR6, c[0x0][0xc08] ;  /* 0x0003020000067ab9 */ /* 0x000fe20000000a00 */
[----:B------:R-:W-:Y:S02]  /*22d60*/  ULDC.64 UR4, c[0x0][0xc00] ;  /* 0x0003000000047ab9 */ /* 0x000fe40000000a00 */
[----:B------:R-:W3:Y:S01]  /*22d70*/  LDL.LU R0, [R1+0x78] ;  /* 0x0000780001007983 */ /* 0x000ee20000300800 */
[----:B------:R-:W-:Y:S01]  /*22d80*/  ISETP.NE.U32.AND P1, PT, RZ, UR6, PT ;  /* 0x00000006ff007c0c */ /* 0x000fe2000bf25070 */
[----:B------:R-:W-:Y:S01]  /*22d90*/  IMAD.MOV.U32 R15, RZ, RZ, RZ ;  /* 0x000000ffff0f7224 */ /* 0x000fe200078e00ff */
[----:B------:R-:W-:Y:S02]  /*22da0*/  ISETP.NE.U32.AND P0, PT, RZ, UR4, PT ;  /* 0x00000004ff007c0c */ /* 0x000fe4000bf05070 */
[----:B------:R-:W-:Y:S02]  /*22db0*/  ISETP.NE.AND.EX P1, PT, RZ, UR7, PT, P1 ;  /* 0x00000007ff007c0c */ /* 0x000fe4000bf25310 */
[----:B------:R-:W-:Y:S01]  /*22dc0*/  ISETP.NE.AND.EX P0, PT, RZ, UR5, PT, P0 ;  /* 0x00000005ff007c0c */ /* 0x000fe2000bf05300 */
[----:B------:R-:W1:Y:S01]  /*22dd0*/  S2R R28, SR_TID.X ;  /* 0x00000000001c7919 */ /* 0x000e620000002100 */
[----:B--2---:R-:W-:Y:S01]  /*22de0*/  IADD3 R2, P2, R4, UR4, RZ ;  /* 0x0000000404027c10 */ /* 0x004fe2000ff5e0ff */
[----:B------:R-:W-:-:S03]  /*22df0*/  ULDC UR4, c[0x0][0xa88] ;  /* 0x0002a20000047ab9 */ /* 0x000fc60000000800 */
[----:B---3--:R-:W-:-:S05]  /*22e00*/  IADD3.X R3, R0, UR5, RZ, P2, !PT ;  /* 0x0000000500037c10 */ /* 0x008fca00097fe4ff */
[----:B------:R-:W-:Y:S02]  /*22e10*/  @P1 IADD3 R4, P2, R4, UR6, RZ ;  /* 0x0000000604041c10 */ /* 0x000fe4000ff5e0ff */
[----:B------:R-:W-:Y:S01]  /*22e20*/  MOV R20, UR4 ;  /* 0x0000000400147c02 */ /* 0x000fe20008000f00 */
[----:B------:R2:W5:Y:S01]  /*22e30*/  @P0 LDG.E R15, desc[UR42][R2.64] ;  /* 0x0000002a020f0981 */ /* 0x000562000c1e1900 */
[----:B------:R-:W-:-:S05]  /*22e40*/  @P1 IADD3.X R5, R0, UR7, RZ, P2, !PT ;  /* 0x0000000700051c10 */ /* 0x000fca00097fe4ff */
[----:B------:R2:W5:Y:S01]  /*22e50*/  @P1 LDG.E R20, desc[UR42][R4.64] ;  /* 0x0000002a04141981 */ /* 0x000562000c1e1900 */
[----:B-1----:R-:W-:Y:S01]  /*22e60*/  VIADD R0, R28, 0xffffff80 ;  /* 0xffffff801c007836 */ /* 0x002fe20000000000 */
[----:B------:R-:W-:-:S04]  /*22e70*/  ISETP.GT.AND P2, PT, R227, 0x1, PT ;  /* 0x00000001e300780c */ /* 0x000fc80003f44270 */
[----:B------:R-:W-:Y:S01]  /*22e80*/  ISETP.GT.AND P3, PT, R0, 0x7f, PT ;  /* 0x0000007f0000780c */ /* 0x000fe20003f64270 */
[----:B------:R-:W-:-:S12]  /*22e90*/  @P1 BRA `(.L_x_523) ;  /* 0x0000000000101947 */ /* 0x000fd80003800000 */
[----:B------:R-:W-:Y:S05]  /*22ea0*/  @!P0 BRA `(.L_x_523) ;  /* 0x00000000000c8947 */ /* 0x000fea0003800000 */
[----:B--2---:R-:W2:Y:S04]  /*22eb0*/  LDG.E R5, desc[UR42][R2.64] ;  /* 0x0000002a02057981 */ /* 0x004ea8000c1e1900 */
[----:B-----5:R-:W2:Y:S02]  /*22ec0*/  LDG.E R20, desc[UR42][R2.64+0x4] ;  /* 0x0000042a02147981 */ /* 0x020ea4000c1e1900 */
[----:B--2---:R-:W-:-:S07]  /*22ed0*/  IMAD.IADD R20, R20, 0x1, -R5 ;  /* 0x0000000114147824 */ /* 0x004fce00078e0a05 */
.L_x_523:
[----:B--2---:R-:W2:Y:S04]  /*22ee0*/  LDL.LU R2, [R1+0x6c] ;  /* 0x00006c0001027983 */ /* 0x004ea80000300800 */
[----:B------:R-:W3:Y:S01]  /*22ef0*/  LDL.LU R0, [R1+0x7c] ;  /* 0x00007c0001007983 */ /* 0x000ee20000300800 */
[----:B------:R-:W-:Y:S01]  /*22f00*/  BSSY B1, `(.L_x_524) ;  /* 0x0000039000017945 */ /* 0x000fe20003800000 */
[----:B-----5:R-:W-:Y:S02]  /*22f10*/  SHF.R.S32.HI R14, RZ, 0x1f, R15 ;  /* 0x0000001fff0e7819 */ /* 0x020fe4000001140f */
[----:B--2---:R-:W-:Y:S02]  /*22f20*/  SEL R25, R2, RZ, !P0 ;  /* 0x000000ff02197207 */ /* 0x004fe40004000000 */
[----:B---3--:R-:W-:Y:S01]  /*22f30*/  SEL R24, R0, RZ, !P0 ;  /* 0x000000ff00187207 */ /* 0x008fe20004000000 */
[----:B------:R-:W-:Y:S06]  /*22f40*/  @P3 BRA `(.L_x_525) ;  /* 0x0000000000d03947 */ /* 0x000fec0003800000 */
[----:B------:R-:W2:Y:S01]  /*22f50*/  LDL R0, [R1+0x80] ;  /* 0x0000800001007983 */ /* 0x000ea20000100800 */
[----:B------:R-:W1:Y:S02]  /*22f60*/  LDC R33, c[0x0][0xbe8] ;  /* 0x0002fa00ff217b82 */ /* 0x000e640000000800 */
[----:B-1----:R-:W-:Y:S02]  /*22f70*/  IMAD R2, R20, R33, RZ ;  /* 0x0000002114027224 */ /* 0x002fe400078e02ff */
[----:B--2---:R-:W-:-:S04]  /*22f80*/  IMAD R0, R0, 0x80, R28 ;  /* 0x0000008000007824 */ /* 0x004fc800078e021c */
[----:B------:R-:W-:-:S05]  /*22f90*/  VIADD R27, R0, 0xffffff80 ;  /* 0xffffff80001b7836 */ /* 0x000fca0000000000 */
[----:B------:R-:W-:-:S13]  /*22fa0*/  ISETP.GE.AND P0, PT, R27, R2, PT ;  /* 0x000000021b00720c */ /* 0x000fda0003f06270 */
[----:B------:R-:W-:Y:S05]  /*22fb0*/  @P0 BRA `(.L_x_525) ;  /* 0x0000000000b40947 */ /* 0x000fea0003800000 */
[----:B------:R-:W2:Y:S01]  /*22fc0*/  LDL R12, [R1+0x50] ;  /* 0x00005000010c7983 */ /* 0x000ea20000100800 */
[----:B------:R-:W-:Y:S01]  /*22fd0*/  ISETP.GT.AND P3, PT, R227, 0x1, PT ;  /* 0x00000001e300780c */ /* 0x000fe20003f64270 */
[----:B------:R-:W1:Y:S02]  /*22fe0*/  LDC.64 R2, c[0x0][0xba8] ;  /* 0x0002ea00ff027b82 */ /* 0x000e640000000a00 */
[----:B------:R-:W3:Y:S01]  /*22ff0*/  LDL.LU R32, [R1+0x8c] ;  /* 0x00008c0001207983 */ /* 0x000ee20000300800 */
[----:B------:R-:W-:Y:S01]  /*23000*/  MOV R0, 0x9b8 ;  /* 0x000009b800007802 */ /* 0x000fe20000000f00 */
[----:B------:R-:W-:Y:S01]  /*23010*/  IMAD.MOV.U32 R21, RZ, RZ, R27 ;  /* 0x000000ffff157224 */ /* 0x000fe200078e001b */
[----:B------:R-:W-:Y:S02]  /*23020*/  ISETP.NE.AND P0, PT, R33, 0x1, PT ;  /* 0x000000012100780c */ /* 0x000fe40003f05270 */
[----:B------:R-:W-:-:S04]  /*23030*/  SEL R26, R0, 0x978, P3 ;  /* 0x00000978001a7807 */ /* 0x000fc80001800000 */
[----:B------:R-:W2:Y:S08]  /*23040*/  LDC.64 R10, c[0x0][R26+0x218] ;  /* 0x000086001a0a7b82 */ /* 0x000eb00000000a00 */
[----:B------:R-:W4:Y:S08]  /*23050*/  LDC.64 R6, c[0x0][R26+0x220] ;  /* 0x000088001a067b82 */ /* 0x000f300000000a00 */
[----:B------:R-:W5:Y:S08]  /*23060*/  LDC.64 R8, c[0x0][R26+0x228] ;  /* 0x00008a001a087b82 */ /* 0x000f700000000a00 */
[----:B------:R-:W0:Y:S08]  /*23070*/  LDC.64 R4, c[0x0][R26+0x210] ;  /* 0x000084001a047b82 */ /* 0x000e300000000a00 */
[----:B------:R-:W4:Y:S08]  /*23080*/  @P0 LDC R0, c[0x0][0xbec] ;  /* 0x0002fb00ff000b82 */ /* 0x000f300000000800 */
[----:B------:R-:W5:Y:S08]  /*23090*/  @P0 LDC R37, c[0x0][0xbf0] ;  /* 0x0002fc00ff250b82 */ /* 0x000f700000000800 */
[----:B-1----:R-:W1:Y:S01]  /*230a0*/  @!P3 LDC R2, c[0x0][0xb50] ;  /* 0x0002d400ff02bb82 */ /* 0x002e620000000800 */
[----:B----4-:R-:W-:-:S07]  /*230b0*/  @P0 IMAD.HI.U32 R0, R27, R0, RZ ;  /* 0x000000001b000227 */ /* 0x010fce00078e00ff */
[----:B------:R-:W4:Y:S01]  /*230c0*/  @!P3 LDC R3, c[0x0][0xb54] ;  /* 0x0002d500ff03bb82 */ /* 0x000f220000000800 */
[----:B------:R-:W-:Y:S01]  /*230d0*/  IMAD R7, R7, R25, RZ ;  /* 0x0000001907077224 */ /* 0x000fe200078e02ff */
[----:B-----5:R-:W-:-:S03]  /*230e0*/  @P0 SHF.R.U32.HI R21, RZ, R37, R0 ;  /* 0x00000025ff150219 */ /* 0x020fc60000011600 */
[----:B------:R-:W-:Y:S02]  /*230f0*/  IMAD R7, R6, R24, R7 ;  /* 0x0000001806077224 */ /* 0x000fe400078e0207 */
[----:B------:R-:W-:Y:S02]  /*23100*/  IMAD.MOV R0, RZ, RZ, -R21 ;  /* 0x000000ffff007224 */ /* 0x000fe400078e0a15 */
[-C--:B--2---:R-:W-:Y:S02]  /*23110*/  IMAD R35, R11, R12.reuse, RZ ;  /* 0x0000000c0b237224 */ /* 0x084fe400078e02ff */
[----:B------:R-:W-:Y:S01]  /*23120*/  IMAD.WIDE.U32 R10, R10, R12, RZ ;  /* 0x0000000c0a0a7225 */ /* 0x000fe200078e00ff */
[----:B---3--:R-:W-:-:S03]  /*23130*/  SEL R37, R32, RZ, P3 ;  /* 0x000000ff20257207 */ /* 0x008fc60001800000 */
[----:B------:R-:W-:-:S04]  /*23140*/  IMAD.WIDE.U32 R12, R6, R25, RZ ;  /* 0x00000019060c7225 */ /* 0x000fc800078e00ff */
[----:B------:R-:W-:Y:S01]  /*23150*/  IMAD.IADD R11, R35, 0x1, R11 ;  /* 0x00000001230b7824 */ /* 0x000fe200078e020b */
[----:B------:R-:W-:Y:S01]  /*23160*/  IADD3 R10, P0, P1, R12, R10, R15 ;  /* 0x0000000a0c0a7210 */ /* 0x000fe2000791e00f */
[----:B------:R-:W-:Y:S02]  /*23170*/  IMAD.IADD R12, R13, 0x1, R7 ;  /* 0x000000010d0c7824 */ /* 0x000fe400078e0207 */
[----:B------:R-:W-:-:S04]  /*23180*/  IMAD.WIDE.U32 R6, R8, R37, RZ ;  /* 0x0000002508067225 */ /* 0x000fc800078e00ff */
[----:B------:R-:W-:Y:S02]  /*23190*/  IMAD R13, R9, R37, RZ ;  /* 0x00000025090d7224 */ /* 0x000fe400078e02ff */
[----:B------:R-:W-:Y:S01]  /*231a0*/  IMAD R9, R33, R0, R27 ;  /* 0x0000000021097224 */ /* 0x000fe200078e021b */
[----:B------:R-:W-:Y:S02]  /*231b0*/  IADD3.X R0, R12, R11, R14, P0, P1 ;  /* 0x0000000b0c007210 */ /* 0x000fe400007e240e */
[----:B------:R-:W-:Y:S02]  /*231c0*/  IADD3 R6, P0, P1, R21, R10, R6 ;  /* 0x0000000a15067210 */ /* 0x000fe4000791e006 */
[----:B------:R-:W-:Y:S02]  /*231d0*/  IADD3 R7, R13, R7, RZ ;  /* 0x000000070d077210 */ /* 0x000fe40007ffe0ff */
[----:B------:R-:W-:Y:S02]  /*231e0*/  SHF.R.S32.HI R21, RZ, 0x1f, R21 ;  /* 0x0000001fff157819 */ /* 0x000fe40000011415 */
[----:B------:R-:W-:-:S02]  /*231f0*/  SHF.R.S32.HI R11, RZ, 0x1f, R9 ;  /* 0x0000001fff0b7819 */ /* 0x000fc40000011409 */
[----:B------:R-:W-:Y:S01]  /*23200*/  IADD3.X R7, R21, R0, R7, P0, P1 ;  /* 0x0000000015077210 */ /* 0x000fe200007e2407 */
[----:B0-----:R-:W-:Y:S02]  /*23210*/  IMAD R0, R5, R9, RZ ;  /* 0x0000000905007224 */ /* 0x001fe400078e02ff */
[----:B------:R-:W-:Y:S02]  /*23220*/  IMAD.MOV.U32 R5, RZ, RZ, -0x800000 ;  /* 0xff800000ff057424 */ /* 0x000fe400078e00ff */
[C---:B------:R-:W-:Y:S02]  /*23230*/  IMAD R11, R4.reuse, R11, R0 ;  /* 0x0000000b040b7224 */ /* 0x040fe400078e0200 */
[----:B------:R-:W-:-:S04]  /*23240*/  IMAD.WIDE.U32 R6, R4, R9, R6 ;  /* 0x0000000904067225 */ /* 0x000fc800078e0006 */
[----:B------:R-:W-:Y:S01]  /*23250*/  IMAD.IADD R0, R7, 0x1, R11 ;  /* 0x0000000107007824 */ /* 0x000fe200078e020b */
[----:B-1----:R-:W-:-:S04]  /*23260*/  LEA R2, P0, R6, R2, 0x2 ;  /* 0x0000000206027211 */ /* 0x002fc800078010ff */
[----:B----4-:R-:W-:-:S05]  /*23270*/  LEA.HI.X R3, R6, R3, R0, 0x2, P0 ;  /* 0x0000000306037211 */ /* 0x010fca00000f1400 */
[----:B------:R1:W-:Y:S04]  /*23280*/  STG.E desc[UR42][R2.64], R5 ;  /* 0x0000000502007986 */ /* 0x0003e8000c10192a */
.L_x_525:
[----:B------:R-:W-:Y:S05]  /*23290*/  BSYNC B1 ;  /* 0x0000000000017941 */ /* 0x000fea0003800000 */
.L_x_524:
[----:B------:R-:W-:Y:S05]  /*232a0*/  @P2 BRA `(.L_x_518) ;  /* 0x0000000800982947 */ /* 0x000fea0003800000 */
[----:B------:R-:W2:Y:S01]  /*232b0*/  LDL.LU R10, [R1+0x50] ;  /* 0x00005000010a7983 */ /* 0x000ea20000300800 */
[----:B------:R-:W3:Y:S01]  /*232c0*/  LDC R9, c[0x0][0xbe8] ;  /* 0x0002fa00ff097b82 */ /* 0x000ee20000000800 */
[----:B------:R-:W-:Y:S01]  /*232d0*/  VIADD R4, R28, 0xffffff80 ;  /* 0xffffff801c047836 */ /* 0x000fe20000000000 */
[----:B------:R-:W-:Y:S01]  /*232e0*/  ULDC.64 UR4, c[0x0][0xaa0] ;  /* 0x0002a80000047ab9 */ /* 0x000fe20000000a00 */
[----:B------:R-:W4:Y:S01]  /*232f0*/  LDL.LU R8, [R1+0x80] ;  /* 0x0000800001087983 */ /* 0x000f220000300800 */
[----:B------:R-:W-:Y:S02]  /*23300*/  IMAD R0, R14, UR4, RZ ;  /* 0x000000040e007c24 */ /* 0x000fe4000f8e02ff */
[----:B------:R-:W-:Y:S01]  /*23310*/  SHF.R.S32.HI R11, RZ, 0x1f, R4 ;  /* 0x0000001fff0b7819 */ /* 0x000fe20000011404 */
[----:B-1----:R-:W-:-:S04]  /*23320*/  IMAD.WIDE.U32 R2, R15, UR4, RZ ;  /* 0x000000040f027c25 */ /* 0x002fc8000f8e00ff */
[----:B------:R-:W-:Y:S01]  /*23330*/  IMAD R5, R15, UR5, R0 ;  /* 0x000000050f057c24 */ /* 0x000fe2000f8e0200 */
[----:B------:R-:W-:Y:S01]  /*23340*/  LEA.HI R0, R11, R4, RZ, 0x3 ;  /* 0x000000040b007211 */ /* 0x000fe200078f18ff */
[----:B------:R-:W-:Y:S02]  /*23350*/  ULDC.64 UR4, c[0x0][0xae8] ;  /* 0x0002ba0000047ab9 */ /* 0x000fe40000000a00 */
[----:B------:R-:W-:Y:S01]  /*23360*/  IMAD.IADD R3, R3, 0x1, R5 ;  /* 0x0000000103037824 */ /* 0x000fe200078e0205 */
[----:B------:R-:W-:-:S04]  /*23370*/  LOP3.LUT R13, R0, 0xfffffff8, RZ, 0xc0, !PT ;  /* 0xfffffff8000d7812 */ /* 0x000fc800078ec0ff */
[----:B------:R-:W-:Y:S02]  /*23380*/  IADD3 R0, R4, -R13, RZ ;  /* 0x8000000d04007210 */ /* 0x000fe40007ffe0ff */
[----:B---3--:R-:W-:-:S03]  /*23390*/  ISETP.NE.AND P0, PT, R9, 0x1, PT ;  /* 0x000000010900780c */ /* 0x008fc60003f05270 */
[----:B------:R-:W-:-:S10]  /*233a0*/  IMAD R0, R0, 0x20, R23 ;  /* 0x0000002000007824 */ /* 0x000fd400078e0217 */
[----:B------:R-:W1:Y:S08]  /*233b0*/  @P0 LDC R7, c[0x0][0xbec] ;  /* 0x0002fb00ff070b82 */ /* 0x000e700000000800 */
[----:B------:R-:W3:Y:S01]  /*233c0*/  @P0 LDC R11, c[0x0][0xbf0] ;  /* 0x0002fc00ff0b0b82 */ /* 0x000ee20000000800 */
[----:B--2---:R-:W-:-:S04]  /*233d0*/  IMAD.WIDE.U32 R2, R10, UR4, R2 ;  /* 0x000000040a027c25 */ /* 0x004fc8000f8e0002 */
[----:B----4-:R-:W-:Y:S02]  /*233e0*/  IMAD R6, R8, 0x80, R0 ;  /* 0x0000008008067824 */ /* 0x010fe400078e0200 */
[----:B------:R-:W-:Y:S01]  /*233f0*/  IMAD R3, R10, UR5, R3 ;  /* 0x000000050a037c24 */ /* 0x000fe2000f8e0203 */
[----:B------:R-:W-:Y:S01]  /*23400*/  ULDC.64 UR4, c[0x0][0xaf0] ;  /* 0x0002bc0000047ab9 */ /* 0x000fe20000000a00 */
[----:B-1----:R-:W-:-:S04]  /*23410*/  @P0 IMAD.HI.U32 R0, R6, R7, RZ ;  /* 0x0000000706000227 */ /* 0x002fc800078e00ff */
[----:B------:R-:W-:Y:S02]  /*23420*/  IMAD R4, R24, UR4, RZ ;  /* 0x0000000418047c24 */ /* 0x000fe4000f8e02ff */
[----:B------:R-:W-:Y:S01]  /*23430*/  IMAD.MOV.U32 R5, RZ, RZ, R6 ;  /* 0x000000ffff057224 */ /* 0x000fe200078e0006 */
[----:B---3--:R-:W-:Y:S01]  /*23440*/  @P0 SHF.R.U32.HI R5, RZ, R11, R0 ;  /* 0x0000000bff050219 */ /* 0x008fe20000011600 */
[C---:B------:R-:W-:Y:S02]  /*23450*/  IMAD R7, R25.reuse, UR5, R4 ;  /* 0x0000000519077c24 */ /* 0x040fe4000f8e0204 */
[----:B------:R-:W-:Y:S01]  /*23460*/  IMAD.WIDE.U32 R2, R25, UR4, R2 ;  /* 0x0000000419027c25 */ /* 0x000fe2000f8e0002 */
[----:B------:R-:W-:Y:S01]  /*23470*/  SHF.R.S32.HI R0, RZ, 0x1f, R5 ;  /* 0x0000001fff007819 */ /* 0x000fe20000011405 */
[----:B------:R-:W-:Y:S02]  /*23480*/  ULDC.64 UR4, c[0x0][0xae0] ;  /* 0x0002b80000047ab9 */ /* 0x000fe40000000a00 */
[----:B------:R-:W-:Y:S01]  /*23490*/  IMAD.IADD R3, R3, 0x1, R7 ;  /* 0x0000000103037824 */ /* 0x000fe200078e0207 */
[----:B------:R-:W-:Y:S01]  /*234a0*/  IADD3 R7, -R5, RZ, RZ ;  /* 0x000000ff05077210 */ /* 0x000fe20007ffe1ff */
[----:B------:R-:W-:-:S02]  /*234b0*/  IMAD R0, R0, UR4, RZ ;  /* 0x0000000400007c24 */ /* 0x000fc4000f8e02ff */
[----:B------:R-:W-:-:S04]  /*234c0*/  IMAD.WIDE.U32 R2, R5, UR4, R2 ;  /* 0x0000000405027c25 */ /* 0x000fc8000f8e0002 */
[----:B------:R-:W-:Y:S01]  /*234d0*/  IMAD R7, R9, R7, R6 ;  /* 0x0000000709077224 */ /* 0x000fe200078e0206 */
[----:B------:R-:W-:Y:S01]  /*234e0*/  SHF.R.S32.HI R6, RZ, 0x1f, R233 ;  /* 0x0000001fff067819 */ /* 0x000fe200000114e9 */
[----:B------:R-:W-:Y:S01]  /*234f0*/  IMAD R5, R5, UR5, R0 ;  /* 0x0000000505057c24 */ /* 0x000fe2000f8e0200 */
[----:B------:R-:W-:Y:S02]  /*23500*/  ULDC.64 UR4, c[0x0][0xad8] ;  /* 0x0002b60000047ab9 */ /* 0x000fe40000000a00 */
[----:B------:R-:W-:Y:S01]  /*23510*/  SHF.R.S32.HI R0, RZ, 0x1f, R7 ;  /* 0x0000001fff007819 */ /* 0x000fe20000011407 */
[----:B------:R-:W-:-:S04]  /*23520*/  IMAD.IADD R3, R3, 0x1, R5 ;  /* 0x0000000103037824 */ /* 0x000fc800078e0205 */
[----:B------:R-:W-:Y:S02]  /*23530*/  IMAD R0, R0, UR4, RZ ;  /* 0x0000000400007c24 */ /* 0x000fe4000f8e02ff */
[----:B------:R-:W-:-:S04]  /*23540*/  IMAD.WIDE.U32 R4, R7, UR4, R2 ;  /* 0x0000000407047c25 */ /* 0x000fc8000f8e0002 */
        /* <DEDUP_REMOVED lines=8> */
[----:B------:R1:W2:Y:S04]  /*235d0*/  SHFL.IDX PT, R0, R3, RZ, 0x181f ;  /* 0x00181fff03007589 */ /* 0x0002a800000e0000 */
[----:B------:R1:W3:Y:S02]  /*235e0*/  SHFL.IDX PT, R14, R2, RZ, 0x181f ;  /* 0x00181fff020e7589 */ /* 0x0002e400000e0000 */
.L_x_845:
[----:B------:R-:W-:Y:S01]  /*235f0*/  IMAD R9, R20, R9, RZ ;  /* 0x0000000914097224 */ /* 0x000fe200078e02ff */
[----:B------:R-:W-:Y:S04]  /*23600*/  BSSY B1, `(.L_x_527) ;  /* 0x0000018000017945 */ /* 0x000fe80003800000 */
[----:B------:R-:W-:-:S13]  /*23610*/  ISETP.GE.AND P0, PT, R5, R9, PT ;  /* 0x000000090500720c */ /* 0x000fda0003f06270 */
[----:B------:R-:W-:Y:S05]  /*23620*/  @P0 BRA `(.L_x_528) ;  /* 0x0000000000540947 */ /* 0x000fea0003800000 */
[----:B------:R-:W4:Y:S01]  /*23630*/  LDL R8, [R1+0x40] ;  /* 0x0000400001087983 */ /* 0x000f220000100800 */
[----:B------:R-:W-:-:S03]  /*23640*/  ULDC UR4, c[0x0][0xac8] ;  /* 0x0002b20000047ab9 */ /* 0x000fc60000000800 */
[----:B------:R-:W5:Y:S04]  /*23650*/  LDL R4, [R1+0x4c] ;  /* 0x00004c0001047983 */ /* 0x000f680000100800 */
[----:B------:R-:W5:Y:S04]  /*23660*/  LDL R24, [R1+0x88] ;  /* 0x0000880001187983 */ /* 0x000f680000100800 */
[----:B------:R-:W5:Y:S01]  /*23670*/  LDL R7, [R1+0x84] ;  /* 0x0000840001077983 */ /* 0x000f620000100800 */
[----:B------:R-:W-:Y:S02]  /*23680*/  ISETP.GE.AND P3, PT, R18, UR4, PT ;  /* 0x0000000412007c0c */ /* 0x000fe4000bf66270 */
[----:B------:R-:W-:-:S11]  /*23690*/  ISETP.GE.AND P2, PT, R233, UR4, PT ;  /* 0x00000004e9007c0c */ /* 0x000fd6000bf46270 */
[CC--:B---3--:R-:W-:Y:S02]  /*236a0*/  @!P3 LEA R10, P5, R18.reuse, R14.reuse, 0x1 ;  /* 0x0000000e120ab211 */ /* 0x0c8fe400078a08ff */
[C---:B------:R-:W-:Y:S02]  /*236b0*/  @!P2 LEA R12, P4, R233.reuse, R14, 0x1 ;  /* 0x0000000ee90ca211 */ /* 0x040fe400078808ff */
[-C--:B--2---:R-:W-:Y:S02]  /*236c0*/  @!P3 LEA.HI.X R11, R18, R0.reuse, R19, 0x1, P5 ;  /* 0x00000000120bb211 */ /* 0x084fe400028f0c13 */
[----:B------:R-:W-:-:S03]  /*236d0*/  @!P2 LEA.HI.X R13, R233, R0, R6, 0x1, P4 ;  /* 0x00000000e90da211 */ /* 0x000fc600020f0c06 */
[----:B------:R2:W-:Y:S04]  /*236e0*/  @!P3 ST.E.128 desc[UR42][R10.64], RZ ;  /* 0x000000ff0a00b985 */ /* 0x0005e8000c101d2a */
[----:B------:R2:W-:Y:S01]  /*236f0*/  @!P2 ST.E.128 desc[UR42][R12.64], RZ ;  /* 0x000000ff0c00a985 */ /* 0x0005e2000c101d2a */
[----:B----4-:R-:W-:Y:S02]  /*23700*/  ISETP.GE.AND P1, PT, R8, UR4, PT ;  /* 0x0000000408007c0c */ /* 0x010fe4000bf26270 */
[----:B-----5:R-:W-:-:S11]  /*23710*/  ISETP.GE.AND P0, PT, R4, UR4, PT ;  /* 0x0000000404007c0c */ /* 0x020fd6000bf06270 */
[-C--:B------:R-:W-:Y:S02]  /*23720*/  @!P1 LEA R20, P5, R8, R14.reuse, 0x1 ;  /* 0x0000000e08149211 */ /* 0x080fe400078a08ff */
[----:B------:R-:W-:Y:S02]  /*23730*/  @!P0 LEA R14, P4, R4, R14, 0x1 ;  /* 0x0000000e040e8211 */ /* 0x000fe400078808ff */
[-C--:B------:R-:W-:Y:S02]  /*23740*/  @!P1 LEA.HI.X R21, R8, R0.reuse, R24, 0x1, P5 ;  /* 0x0000000008159211 */ /* 0x080fe400028f0c18 */
[----:B------:R-:W-:-:S03]  /*23750*/  @!P0 LEA.HI.X R15, R4, R0, R7, 0x1, P4 ;  /* 0x00000000040f8211 */ /* 0x000fc600020f0c07 */
[----:B------:R2:W-:Y:S04]  /*23760*/  @!P1 ST.E.128 desc[UR42][R20.64], RZ ;  /* 0x000000ff14009985 */ /* 0x0005e8000c101d2a */
[----:B------:R2:W-:Y:S02]  /*23770*/  @!P0 ST.E.128 desc[UR42][R14.64], RZ ;  /* 0x000000ff0e008985 */ /* 0x0005e4000c101d2a */
.L_x_528:
[----:B------:R-:W-:Y:S05]  /*23780*/  BSYNC B1 ;  /* 0x0000000000017941 */ /* 0x000fea0003800000 */
.L_x_527:
[----:B------:R-:W-:-:S03]  /*23790*/  UMOV UR4, 0xffffffff ;  /* 0xffffffff00047882 */ /* 0x000fc60000000000 */
[----:B------:R-:W-:Y:S05]  /*237a0*/  BRA.DIV UR4, `(.L_x_529) ;  /* 0x000000ce04dc7947 */ /* 0x000fea000b800000 */
[----:B--2---:R2:W4:Y:S04]  /*237b0*/  SHFL.IDX PT, R0, R3, 0x1, 0x181f ;  /* 0x00381f0003007f89 */ /* 0x00452800000e0000 */
[----:B---3--:R2:W3:Y:S02]  /*237c0*/  SHFL.IDX PT, R14, R2, 0x1, 0x181f ;  /* 0x00381f00020e7f89 */ /* 0x0084e400000e0000 */
.L_x_849:
[----:B------:R-:W-:Y:S01]  /*237d0*/  VIADD R4, R5, 0x20 ;  /* 0x0000002005047836 */ /* 0x000fe20000000000 */
[----:B------:R-:W-:Y:S04]  /*237e0*/  BSSY B1, `(.L_x_530) ;  /* 0x0000018000017945 */ /* 0x000fe80003800000 */
[----:B------:R-:W-:-:S13]  /*237f0*/  ISETP.GE.AND P0, PT, R4, R9, PT ;  /* 0x000000090400720c */ /* 0x000fda0003f06270 */
[----:B------:R-:W-:Y:S05]  /*23800*/  @P0 BRA `(.L_x_531) ;  /* 0x0000000000540947 */ /* 0x000fea0003800000 */
[----:B------:R-:W5:Y:S01]  /*23810*/  LDL R24, [R1+0x40] ;  /* 0x0000400001187983 */ /* 0x000f620000100800 */
[----:B------:R-:W-:-:S03]  /*23820*/  ULDC UR4, c[0x0][0xac8] ;  /* 0x0002b20000047ab9 */ /* 0x000fc60000000800 */
[----:B------:R-:W2:Y:S04]  /*23830*/  LDL R7, [R1+0x4c] ;  /* 0x00004c0001077983 */ /* 0x000ea80000100800 */
[----:B------:R-:W2:Y:S04]  /*23840*/  LDL R25, [R1+0x88] ;  /* 0x0000880001197983 */ /* 0x000ea80000100800 */
[----:B------:R-:W2:Y:S01]  /*23850*/  LDL R8, [R1+0x84] ;  /* 0x0000840001087983 */ /* 0x000ea20000100800 */
[----:B------:R-:W-:Y:S02]  /*23860*/  ISETP.GE.AND P3, PT, R18, UR4, PT ;  /* 0x0000000412007c0c */ /* 0x000fe4000bf66270 */
[----:B------:R-:W-:-:S11]  /*23870*/  ISETP.GE.AND P2, PT, R233, UR4, PT ;  /* 0x00000004e9007c0c */ /* 0x000fd6000bf46270 */
[CC--:B---3--:R-:W-:Y:S02]  /*23880*/  @!P3 LEA R10, P5, R18.reuse, R14.reuse, 0x1 ;  /* 0x0000000e120ab211 */ /* 0x0c8fe400078a08ff */
[C---:B------:R-:W-:Y:S02]  /*23890*/  @!P2 LEA R12, P4, R233.reuse, R14, 0x1 ;  /* 0x0000000ee90ca211 */ /* 0x040fe400078808ff */
[-C--:B----4-:R-:W-:Y:S02]  /*238a0*/  @!P3 LEA.HI.X R11, R18, R0.reuse, R19, 0x1, P5 ;  /* 0x00000000120bb211 */ /* 0x090fe400028f0c13 */
[----:B------:R-:W-:-:S03]  /*238b0*/  @!P2 LEA.HI.X R13, R233, R0, R6, 0x1, P4 ;  /* 0x00000000e90da211 */ /* 0x000fc600020f0c06 */
[----:B------:R3:W-:Y:S04]  /*238c0*/  @!P3 ST.E.128 desc[UR42][R10.64], RZ ;  /* 0x000000ff0a00b985 */ /* 0x0007e8000c101d2a */
[----:B------:R3:W-:Y:S01]  /*238d0*/  @!P2 ST.E.128 desc[UR42][R12.64], RZ ;  /* 0x000000ff0c00a985 */ /* 0x0007e2000c101d2a */
[----:B-----5:R-:W-:Y:S02]  /*238e0*/  ISETP.GE.AND P1, PT, R24, UR4, PT ;  /* 0x0000000418007c0c */ /* 0x020fe4000bf26270 */
[----:B--2---:R-:W-:-:S11]  /*238f0*/  ISETP.GE.AND P0, PT, R7, UR4, PT ;  /* 0x0000000407007c0c */ /* 0x004fd6000bf06270 */
[CC--:B------:R-:W-:Y:S02]  /*23900*/  @!P1 LEA R20, P5, R24.reuse, R14.reuse, 0x1 ;  /* 0x0000000e18149211 */ /* 0x0c0fe400078a08ff */
[C---:B------:R-:W-:Y:S02]  /*23910*/  @!P0 LEA R14, P4, R7.reuse, R14, 0x1 ;  /* 0x0000000e070e8211 */ /* 0x040fe400078808ff */
[-C--:B------:R-:W-:Y:S02]  /*23920*/  @!P1 LEA.HI.X R21, R24, R0.reuse, R25, 0x1, P5 ;  /* 0x0000000018159211 */ /* 0x080fe400028f0c19 */
[----:B------:R-:W-:-:S03]  /*23930*/  @!P0 LEA.HI.X R15, R7, R0, R8, 0x1, P4 ;  /* 0x00000000070f8211 */ /* 0x000fc600020f0c08 */
[----:B------:R3:W-:Y:S04]  /*23940*/  @!P1 ST.E.128 desc[UR42][R20.64], RZ ;  /* 0x000000ff14009985 */ /* 0x0007e8000c101d2a */
[----:B------:R3:W-:Y:S02]  /*23950*/  @!P0 ST.E.128 desc[UR42][R14.64], RZ ;  /* 0x000000ff0e008985 */ /* 0x0007e4000c101d2a */
.L_x_531:
[----:B------:R-:W-:Y:S05]  /*23960*/  BSYNC B1 ;  /* 0x0000000000017941 */ /* 0x000fea0003800000 */
.L_x_530:
[----:B------:R-:W-:-:S03]  /*23970*/  UMOV UR4, 0xffffffff ;  /* 0xffffffff00047882 */ /* 0x000fc60000000000 */
[----:B------:R-:W-:Y:S05]  /*23980*/  BRA.DIV UR4, `(.L_x_532) ;  /* 0x000000ce04ac7947 */ /* 0x000fea000b800000 */
[----:B----4-:R4:W0:Y:S04]  /*23990*/  SHFL.IDX PT, R0, R3, 0x2, 0x181f ;  /* 0x00581f0003007f89 */ /* 0x01082800000e0000 */
[----:B---3--:R4:W3:Y:S02]  /*239a0*/  SHFL.IDX PT, R14, R2, 0x2, 0x181f ;  /* 0x00581f00020e7f89 */ /* 0x0088e400000e0000 */
.L_x_853:
[----:B------:R-:W-:Y:S01]  /*239b0*/  IADD3 R4, R5, 0x40, RZ ;  /* 0x0000004005047810 */ /* 0x000fe20007ffe0ff */
[----:B------:R-:W-:Y:S03]  /*239c0*/  BSSY B1, `(.L_x_533) ;  /* 0x0000018000017945 */ /* 0x000fe60003800000 */
[----:B------:R-:W-:-:S13]  /*239d0*/  ISETP.GE.AND P0, PT, R4, R9, PT ;  /* 0x000000090400720c */ /* 0x000fda0003f06270 */
[----:B------:R-:W-:Y:S05]  /*239e0*/  @P0 BRA `(.L_x_534) ;  /* 0x0000000000540947 */ /* 0x000fea0003800000 */
[----:B------:R-:W5:Y:S01]  /*239f0*/  LDL R24, [R1+0x40] ;  /* 0x0000400001187983 */ /* 0x000f620000100800 */
[----:B------:R-:W-:-:S03]  /*23a00*/  ULDC UR4, c[0x0][0xac8] ;  /* 0x0002b20000047ab9 */ /* 0x000fc60000000800 */
[----:B------:R-:W2:Y:S04]  /*23a10*/  LDL R7, [R1+0x4c] ;  /* 0x00004c0001077983 */ /* 0x000ea80000100800 */
[----:B------:R-:W4:Y:S04]  /*23a20*/  LDL R25, [R1+0x88] ;  /* 0x0000880001197983 */ /* 0x000f280000100800 */
[----:B------:R-:W4:Y:S01]  /*23a30*/  LDL R8, [R1+0x84] ;  /* 0x0000840001087983 */ /* 0x000f220000100800 */
[----:B------:R-:W-:Y:S02]  /*23a40*/  ISETP.GE.AND P3, PT, R18, UR4, PT ;  /* 0x0000000412007c0c */ /* 0x000fe4000bf66270 */
[----:B------:R-:W-:-:S11]  /*23a50*/  ISETP.GE.AND P2, PT, R233, UR4, PT ;  /* 0x00000004e9007c0c */ /* 0x000fd6000bf46270 */
[CC--:B---3--:R-:W-:Y:S02]  /*23a60*/  @!P3 LEA R10, P5, R18.reuse, R14.reuse, 0x1 ;  /* 0x0000000e120ab211 */ /* 0x0c8fe400078a08ff */
[C---:B------:R-:W-:Y:S02]  /*23a70*/  @!P2 LEA R12, P4, R233.reuse, R14, 0x1 ;  /* 0x0000000ee90ca211 */ /* 0x040fe400078808ff */
[-C--:B0-----:R-:W-:Y:S02]  /*23a80*/  @!P3 LEA.HI.X R11, R18, R0.reuse, R19, 0x1, P5 ;  /* 0x00000000120bb211 */ /* 0x081fe400028f0c13 */
[----:B------:R-:W-:-:S03]  /*23a90*/  @!P2 LEA.HI.X R13, R233, R0, R6, 0x1, P4 ;  /* 0x00000000e90da211 */ /* 0x000fc600020f0c06 */
[----:B------:R0:W-:Y:S04]  /*23aa0*/  @!P3 ST.E.128 desc[UR42][R10.64], RZ ;  /* 0x000000ff0a00b985 */ /* 0x0001e8000c101d2a */
[----:B------:R0:W-:Y:S01]  /*23ab0*/  @!P2 ST.E.128 desc[UR42][R12.64], RZ ;  /* 0x000000ff0c00a985 */ /* 0x0001e2000c101d2a */
[----:B-----5:R-:W-:Y:S02]  /*23ac0*/  ISETP.GE.AND P1, PT, R24, UR4, PT ;  /* 0x0000000418007c0c */ /* 0x020fe4000bf26270 */
[----:B--2---:R-:W-:-:S11]  /*23ad0*/  ISETP.GE.AND P0, PT, R7, UR4, PT ;  /* 0x0000000407007c0c */ /* 0x004fd6000bf06270 */
[CC--:B------:R-:W-:Y:S02]  /*23ae0*/  @!P1 LEA R20, P5, R24.reuse, R14.reuse, 0x1 ;  /* 0x0000000e18149211 */ /* 0x0c0fe400078a08ff */
[C---:B------:R-:W-:Y:S02]  /*23af0*/  @!P0 LEA R14, P4, R7.reuse, R14, 0x1 ;  /* 0x0000000e070e8211 */ /* 0x040fe400078808ff */
[-C--:B----4-:R-:W-:Y:S02]  /*23b00*/  @!P1 LEA.HI.X R21, R24, R0.reuse, R25, 0x1, P5 ;  /* 0x0000000018159211 */ /* 0x090fe400028f0c19 */
[----:B------:R-:W-:-:S03]  /*23b10*/  @!P0 LEA.HI.X R15, R7, R0, R8, 0x1, P4 ;  /* 0x00000000070f8211 */ /* 0x000fc600020f0c08 */
[----:B------:R0:W-:Y:S04]  /*23b20*/  @!P1 ST.E.128 desc[UR42][R20.64], RZ ;  /* 0x000000ff14009985 */ /* 0x0001e8000c101d2a */
[----:B------:R0:W-:Y:S02]  /*23b30*/  @!P0 ST.E.128 desc[UR42][R14.64], RZ ;  /* 0x000000ff0e008985 */ /* 0x0001e4000c101d2a */
.L_x_534:
[----:B------:R-:W-:Y:S05]  /*23b40*/  BSYNC B1 ;  /* 0x0000000000017941 */ /* 0x000fea0003800000 */
.L_x_533:
[----:B------:R-:W-:-:S03]  /*23b50*/  UMOV UR4, 0xffffffff ;  /* 0xffffffff00047882 */ /* 0x000fc60000000000 */
[----:B------:R-:W-:Y:S05]  /*23b60*/  BRA.DIV UR4, `(.L_x_535) ;  /* 0x000000ce047c7947 */ /* 0x000fea000b800000 */
[----:B0-----:R0:W0:Y:S04]  /*23b70*/  SHFL.IDX PT, R0, R3, 0x3, 0x181f ;  /* 0x00781f0003007f89 */ /* 0x00102800000e0000 */
[----:B---3--:R3:W0:Y:S02]  /*23b80*/  SHFL.IDX PT, R14, R2, 0x3, 0x181f ;  /* 0x00781f00020e7f89 */ /* 0x00862400000e0000 */
.L_x_857:
[----:B-1234-:R-:W-:-:S05]  /*23b90*/  VIADD R2, R5, 0x60 ;  /* 0x0000006005027836 */ /* 0x01efca0000000000 */
[----:B------:R-:W-:-:S13]  /*23ba0*/  ISETP.GE.AND P0, PT, R2, R9, PT ;  /* 0x000000090200720c */ /* 0x000fda0003f06270 */
[----:B------:R-:W-:Y:S05]  /*23bb0*/  @P0 BRA `(.L_x_518) ;  /* 0x0000000000540947 */ /* 0x000fea0003800000 */
[----:B------:R-:W2:Y:S01]  /*23bc0*/  LDL R11, [R1+0x40] ;  /* 0x00004000010b7983 */ /* 0x000ea20000100800 */
[----:B------:R-:W-:-:S03]  /*23bd0*/  ULDC UR4, c[0x0][0xac8] ;  /* 0x0002b20000047ab9 */ /* 0x000fc60000000800 */
[----:B------:R-:W3:Y:S04]  /*23be0*/  LDL R7, [R1+0x4c] ;  /* 0x00004c0001077983 */ /* 0x000ee80000100800 */
[----:B------:R-:W4:Y:S04]  /*23bf0*/  LDL R12, [R1+0x88] ;  /* 0x00008800010c7983 */ /* 0x000f280000100800 */
[----:B------:R-:W5:Y:S01]  /*23c00*/  LDL R10, [R1+0x84] ;  /* 0x00008400010a7983 */ /* 0x000f620000100800 */
[----:B------:R-:W-:Y:S02]  /*23c10*/  ISETP.GE.AND P3, PT, R18, UR4, PT ;  /* 0x0000000412007c0c */ /* 0x000fe4000bf66270 */
[----:B------:R-:W-:-:S11]  /*23c20*/  ISETP.GE.AND P2, PT, R233, UR4, PT ;  /* 0x00000004e9007c0c */ /* 0x000fd6000bf46270 */
[CC--:B0-----:R-:W-:Y:S02]  /*23c30*/  @!P3 LEA R2, P5, R18.reuse, R14.reuse, 0x1 ;  /* 0x0000000e1202b211 */ /* 0x0c1fe400078a08ff */
[C---:B------:R-:W-:Y:S02]  /*23c40*/  @!P2 LEA R4, P4, R233.reuse, R14, 0x1 ;  /* 0x0000000ee904a211 */ /* 0x040fe400078808ff */
[-C--:B------:R-:W-:Y:S02]  /*23c50*/  @!P3 LEA.HI.X R3, R18, R0.reuse, R19, 0x1, P5 ;  /* 0x000000001203b211 */ /* 0x080fe400028f0c13 */
[----:B------:R-:W-:-:S03]  /*23c60*/  @!P2 LEA.HI.X R5, R233, R0, R6, 0x1, P4 ;  /* 0x00000000e905a211 */ /* 0x000fc600020f0c06 */
[----:B------:R0:W-:Y:S04]  /*23c70*/  @!P3 ST.E.128 desc[UR42][R2.64], RZ ;  /* 0x000000ff0200b985 */ /* 0x0001e8000c101d2a */
[----:B------:R0:W-:Y:S01]  /*23c80*/  @!P2 ST.E.128 desc[UR42][R4.64], RZ ;  /* 0x000000ff0400a985 */ /* 0x0001e2000c101d2a */
[----:B--2---:R-:W-:Y:S02]  /*23c90*/  ISETP.GE.AND P1, PT, R11, UR4, PT ;  /* 0x000000040b007c0c */ /* 0x004fe4000bf26270 */
[----:B---3--:R-:W-:-:S11]  /*23ca0*/  ISETP.GE.AND P0, PT, R7, UR4, PT ;  /* 0x0000000407007c0c */ /* 0x008fd6000bf06270 */
[-C--:B------:R-:W-:Y:S02]  /*23cb0*/  @!P1 LEA R8, P5, R11, R14.reuse, 0x1 ;  /* 0x0000000e0b089211 */ /* 0x080fe400078a08ff */
[----:B------:R-:W-:Y:S02]  /*23cc0*/  @!P0 LEA R14, P4, R7, R14, 0x1 ;  /* 0x0000000e070e8211 */ /* 0x000fe400078808ff */
[-C--:B----4-:R-:W-:Y:S02]  /*23cd0*/  @!P1 LEA.HI.X R9, R11, R0.reuse, R12, 0x1, P5 ;  /* 0x000000000b099211 */ /* 0x090fe400028f0c0c */
[----:B-----5:R-:W-:-:S03]  /*23ce0*/  @!P0 LEA.HI.X R15, R7, R0, R10, 0x1, P4 ;  /* 0x00000000070f8211 */ /* 0x020fc600020f0c0a */
[----:B------:R0:W-:Y:S04]  /*23cf0*/  @!P1 ST.E.128 desc[UR42][R8.64], RZ ;  /* 0x000000ff08009985 */ /* 0x0001e8000c101d2a */
[----:B------:R0:W-:Y:S02]  /*23d00*/  @!P0 ST.E.128 desc[UR42][R14.64], RZ ;  /* 0x000000ff0e008985 */ /* 0x0001e4000c101d2a */
.L_x_518:
[----:B------:R-:W-:Y:S05]  /*23d10*/  BSYNC B0 ;  /* 0x0000000000007941 */ /* 0x000fea0003800000 */
.L_x_503:
[----:B------:R-:W-:Y:S02]  /*23d20*/  ULDC UR4, c[0x0][0xc3c] ;  /* 0x00030f0000047ab9 */ /* 0x000fe40000000800 */
[----:B------:R-:W-:-:S13]  /*23d30*/  ISETP.GE.AND P0, PT, R31, UR4, PT ;  /* 0x000000041f007c0c */ /* 0x000fda000bf06270 */
[----:B------:R-:W-:Y:S05]  /*23d40*/  @!P0 BRA `(.L_x_536) ;  /* 0xfffffddc00588947 */ /* 0x000fea000383ffff */
[----:B------:R-:W-:Y:S05]  /*23d50*/  BRA `(.L_x_340) ;  /* 0x0000007c00dc7947 */ /* 0x000fea0003800000 */
.L_x_338:
        /* <DEDUP_REMOVED lines=16> */
[----:B-1----:R1:W-:Y:S04]  /*23e60*/  STL.64 [R1], R4 ;  /* 0x0000000401007387 */ /* 0x0023e80000100a00 */
[----:B------:R1:W-:Y:S01]  /*23e70*/  STL.64 [R1+0x8], R6 ;  /* 0x0000080601007387 */ /* 0x0003e20000100a00 */
[----:B------:R-:W-:Y:S06]  /*23e80*/  BAR.ARV 0x4, 0x180 ;  /* 0x0106000000007b1d */ /* 0x000fec0000002000 */
[----:B------:R-:W-:Y:S05]  /*23e90*/  BRA `(.L_x_538) ;  /* 0x0000000800a87947 */ /* 0x000fea0003800000 */
.L_x_537:
[----:B------:R-:W1:Y:S01]  /*23ea0*/  S2R R0, SR_TID.X ;  /* 0x0000000000007919 */ /* 0x000e620000002100 */
[----:B------:R-:W-:Y:S01]  /*23eb0*/  ULDC UR4, c[0x0][0xc3c] ;  /* 0x00030f0000047ab9 */ /* 0x000fe20000000800 */
[----:B------:R-:W-:Y:S01]  /*23ec0*/  IMAD.MOV.U32 R9, RZ, RZ, RZ ;  /* 0x000000ffff097224 */ /* 0x000fe200078e00ff */
[----:B------:R-:W2:Y:S01]  /*23ed0*/  S2UR UR6, SR_CTAID.X ;  /* 0x00000000000679c3 */ /* 0x000ea20000002500 */
[----:B------:R-:W-:Y:S01]  /*23ee0*/  ULDC UR5, c[0x0][0xc38] ;  /* 0x00030e0000057ab9 */ /* 0x000fe20000000800 */
[----:B-1----:R-:W-:-:S04]  /*23ef0*/  LOP3.LUT R0, R0, 0x1f, RZ, 0xc0, !PT ;  /* 0x0000001f00007812 */ /* 0x002fc800078ec0ff */
[----:B------:R-:W-:-:S04]  /*23f00*/  ISETP.NE.AND P0, PT, R0, 0x1f, PT ;  /* 0x0000001f0000780c */ /* 0x000fc80003f05270 */
[----:B------:R-:W-:-:S13]  /*23f10*/  ISETP.GE.OR P1, PT, R0, UR4, !P0 ;  /* 0x0000000400007c0c */ /* 0x000fda000c726670 */
[----:B0-----:R-:W0:Y:S08]  /*23f20*/  @!P1 LDC.64 R2, c[0x0][0xc80] ;  /* 0x00032000ff029b82 */ /* 0x001e300000000a00 */
[----:B------:R-:W1:Y:S01]  /*23f30*/  @!P1 LDC.64 R4, c[0x0][0xc78] ;  /* 0x00031e00ff049b82 */ /* 0x000e620000000a00 */
[----:B0-----:R-:W-:-:S05]  /*23f40*/  @!P1 IMAD.WIDE.U32 R2, R0, 0x4, R2 ;  /* 0x0000000400029825 */ /* 0x001fca00078e0002 */
[----:B------:R1:W3:Y:S02]  /*23f50*/  @!P1 LDG.E R6, desc[UR42][R2.64] ;  /* 0x0000002a02069981 */ /* 0x0002e4000c1e1900 */
[----:B-1----:R-:W-:-:S05]  /*23f60*/  @!P1 IMAD.WIDE.U32 R2, R0, 0x4, R4 ;  /* 0x0000000400029825 */ /* 0x002fca00078e0004 */
[----:B------:R-:W3:Y:S01]  /*23f70*/  @!P1 LDG.E R9, desc[UR42][R2.64] ;  /* 0x0000002a02099981 */ /* 0x000ee2000c1e1900 */
[C---:B------:R-:W-:Y:S01]  /*23f80*/  ISETP.NE.AND P1, PT, R0.reuse, RZ, PT ;  /* 0x000000ff0000720c */ /* 0x040fe20003f25270 */
[----:B------:R-:W-:Y:S01]  /*23f90*/  UMOV UR4, URZ ;  /* 0x0000003f00047c82 */ /* 0x000fe20008000000 */
[C---:B------:R-:W-:Y:S02]  /*23fa0*/  ISETP.GE.U32.AND P2, PT, R0.reuse, 0x2, PT ;  /* 0x000000020000780c */ /* 0x040fe40003f46070 */
[C---:B------:R-:W-:Y:S02]  /*23fb0*/  ISETP.GE.U32.AND P3, PT, R0.reuse, 0x4, PT ;  /* 0x000000040000780c */ /* 0x040fe40003f66070 */
[C---:B------:R-:W-:Y:S02]  /*23fc0*/  ISETP.GE.U32.AND P4, PT, R0.reuse, 0x8, PT ;  /* 0x000000080000780c */ /* 0x040fe40003f86070 */
[----:B------:R-:W-:Y:S01]  /*23fd0*/  ISETP.GE.U32.AND P5, PT, R0, 0x10, PT ;  /* 0x000000100000780c */ /* 0x000fe20003fa6070 */
[----:B---3--:R-:W-:-:S05]  /*23fe0*/  IMAD R4, R6, R9, RZ ;  /* 0x0000000906047224 */ /* 0x008fca00078e02ff */
[----:B------:R-:W0:Y:S02]  /*23ff0*/  SHFL.UP PT, R5, R4, 0x1, RZ ;  /* 0x0420000004057989 */ /* 0x000e2400000e00ff */
[----:B0-----:R-:W-:-:S05]  /*24000*/  SEL R5, R5, RZ, P1 ;  /* 0x000000ff05057207 */ /* 0x001fca0000800000 */
[----:B------:R-:W-:-:S05]  /*24010*/  IMAD.IADD R5, R4, 0x1, R5 ;  /* 0x0000000104057824 */ /* 0x000fca00078e0205 */
[----:B------:R-:W0:Y:S02]  /*24020*/  SHFL.UP PT, R7, R5, 0x2, RZ ;  /* 0x0440000005077989 */ /* 0x000e2400000e00ff */
[----:B0-----:R-:W-:-:S04]  /*24030*/  SEL R8, R7, RZ, P2 ;  /* 0x000000ff07087207 */ /* 0x001fc80001000000 */
[----:B------:R-:W-:-:S05]  /*24040*/  IADD3 R8, R5, R8, RZ ;  /* 0x0000000805087210 */ /* 0x000fca0007ffe0ff */
        /* <DEDUP_REMOVED lines=9> */
[----:B------:R-:W0:Y:S02]  /*240e0*/  SHFL.IDX PT, R4, R2, 0x1f, 0x1f ;  /* 0x03e01f0002047f89 */ /* 0x000e2400000e0000 */
[----:B0-----:R-:W-:-:S04]  /*240f0*/  IMAD R7, R4, UR5, RZ ;  /* 0x0000000504077c24 */ /* 0x001fc8000f8e02ff */
[----:B------:R-:W-:Y:S01]  /*24100*/  IMAD.MOV.U32 R4, RZ, RZ, R7 ;  /* 0x000000ffff047224 */ /* 0x000fe200078e0007 */
[----:B--2---:R-:W-:-:S13]  /*24110*/  ISETP.GT.AND P6, PT, R7, UR6, PT ;  /* 0x0000000607007c0c */ /* 0x004fda000bfc4270 */
[----:B------:R-:W-:Y:S05]  /*24120*/  @P6 BRA `(.L_x_539) ;  /* 0x0000000000a46947 */ /* 0x000fea0003800000 */
[----:B------:R-:W-:Y:S01]  /*24130*/  MOV R7, R4 ;  /* 0x0000000400077202 */ /* 0x000fe20000000f00 */
[----:B------:R-:W-:Y:S01]  /*24140*/  UMOV UR4, URZ ;  /* 0x0000003f00047c82 */ /* 0x000fe20008000000 */
[----:B------:R-:W-:-:S05]  /*24150*/  ULDC UR5, c[0x0][0xc38] ;  /* 0x00030e0000057ab9 */ /* 0x000fca0000000800 */
.L_x_541:
[----:B------:R-:W0:Y:S01]  /*24160*/  LDC R2, c[0x0][0xc3c] ;  /* 0x00030f00ff027b82 */ /* 0x000e220000000800 */
[----:B------:R-:W-:Y:S01]  /*24170*/  ULDC UR7, c[0x0][0xc3c] ;  /* 0x00030f0000077ab9 */ /* 0x000fe20000000800 */
[----:B------:R-:W-:Y:S01]  /*24180*/  UIADD3 UR4, UR4, 0x1f, URZ ;  /* 0x0000001f04047890 */ /* 0x000fe2000fffe03f */
[----:B------:R-:W-:-:S05]  /*24190*/  IMAD.U32 R3, RZ, RZ, UR7 ;  /* 0x00000007ff037e24 */ /* 0x000fca000f8e00ff */
[----:B------:R1:W-:Y:S01]  /*241a0*/  STL [R1+0xc], R3 ;  /* 0x00000c0301007387 */ /* 0x0003e20000100800 */
[----:B0-----:R-:W-:-:S13]  /*241b0*/  ISETP.LE.AND P6, PT, R2, UR4, PT ;  /* 0x0000000402007c0c */ /* 0x001fda000bfc3270 */
[----:B-1----:R-:W-:Y:S05]  /*241c0*/  @P6 BRA `(.L_x_540) ;  /* 0x0000000400a46947 */ /* 0x002fea0003800000 */
[----:B------:R-:W-:Y:S02]  /*241d0*/  VIADD R9, R0, UR4 ;  /* 0x0000000400097c36 */ /* 0x000fe40008000000 */
[----:B------:R-:W-:-:S03]  /*241e0*/  IMAD.MOV.U32 R6, RZ, RZ, RZ ;  /* 0x000000ffff067224 */ /* 0x000fc600078e00ff */
[----:B------:R-:W-:-:S13]  /*241f0*/  ISETP.GE.OR P6, PT, R9, R2, !P0 ;  /* 0x000000020900720c */ /* 0x000fda00047c6670 */
        /* <DEDUP_REMOVED lines=24> */
[----:B0-----:R-:W-:-:S05]  /*24380*/  IMAD R4, R4, UR5, RZ ;  /* 0x0000000504047c24 */ /* 0x001fca000f8e02ff */
[----:B------:R-:W-:-:S04]  /*24390*/  IADD3 R7, R4, R7, RZ ;  /* 0x0000000704077210 */ /* 0x000fc80007ffe0ff */
[----:B------:R-:W-:-:S13]  /*243a0*/  ISETP.GT.AND P6, PT, R7, UR6, PT ;  /* 0x0000000607007c0c */ /* 0x000fda000bfc4270 */
[----:B------:R-:W-:Y:S05]  /*243b0*/  @!P6 BRA `(.L_x_541) ;  /* 0xfffffffc0068e947 */ /* 0x000fea000383ffff */
.L_x_539:
[----:B------:R-:W-:-:S04]  /*243c0*/  IMAD.IADD R11, R7, 0x1, -R4 ;  /* 0x00000001070b7824 */ /* 0x000fc800078e0a04 */
[----:B------:R-:W-:-:S05]  /*243d0*/  IMAD R3, R2, UR5, R11 ;  /* 0x0000000502037c24 */ /* 0x000fca000f8e020b */
[----:B------:R-:W-:-:S13]  /*243e0*/  ISETP.GT.AND P0, PT, R3, UR6, PT ;  /* 0x0000000603007c0c */ /* 0x000fda000bf04270 */
[----:B------:R-:W-:-:S04]  /*243f0*/  VOTE.ANY R10, PT, !P0 ;  /* 0x00000000000a7806 */ /* 0x000fc800040e0100 */
[----:B------:R0:W1:Y:S01]  /*24400*/  POPC R5, R10 ;  /* 0x0000000a00057309 */ /* 0x0000620000000000 */
[----:B------:R-:W-:Y:S01]  /*24410*/  ISETP.NE.AND P0, PT, R10, RZ, PT ;  /* 0x000000ff0a00720c */ /* 0x000fe20003f05270 */
[----:B0-----:R-:W-:Y:S01]  /*24420*/  IMAD.MOV.U32 R10, RZ, RZ, RZ ;  /* 0x000000ffff0a7224 */ /* 0x001fe200078e00ff */
[----:B-1----:R-:W0:Y:S04]  /*24430*/  SHFL.IDX PT, R6, R6, R5, 0x1f ;  /* 0x00001f0506067589 */ /* 0x002e2800000e0000 */
[----:B------:R-:W1:Y:S01]  /*24440*/  SHFL.IDX PT, R8, R9, R5, 0x1f ;  /* 0x00001f0509087589 */ /* 0x000e6200000e0000 */
[----:B0-----:R-:W-:-:S04]  /*24450*/  IABS R4, R6 ;  /* 0x0000000600047213 */ /* 0x001fc80000000000 */
[----:B------:R-:W0:Y:S01]  /*24460*/  I2F.RP R13, R4 ;  /* 0x00000004000d7306 */ /* 0x000e220000209400 */
[----:B-1----:R-:W-:-:S07]  /*24470*/  IABS R7, R8 ;  /* 0x0000000800077213 */ /* 0x002fce0000000000 */
[----:B------:R-:W-:Y:S08]  /*24480*/  I2F.RP R12, R7 ;  /* 0x00000007000c7306 */ /* 0x000ff00000209400 */
[----:B0-----:R-:W0:Y:S02]  /*24490*/  MUFU.RCP R13, R13 ;  /* 0x0000000d000d7308 */ /* 0x001e240000001000 */
[----:B0-----:R-:W-:-:S06]  /*244a0*/  VIADD R3, R13, 0xffffffe ;  /* 0x0ffffffe0d037836 */ /* 0x001fcc0000000000 */
[----:B------:R-:W0:Y:S02]  /*244b0*/  F2I.FTZ.U32.TRUNC.NTZ R3, R3 ;  /* 0x0000000300037305 */ /* 0x000e24000021f000 */
[----:B0-----:R-:W-:Y:S01]  /*244c0*/  IMAD.MOV R15, RZ, RZ, -R3 ;  /* 0x000000ffff0f7224 */ /* 0x001fe200078e0a03 */
[----:B------:R-:W-:Y:S06]  /*244d0*/  @!P0 BRA `(.L_x_542) ;  /* 0x0000000000088947 */ /* 0x000fec0003800000 */
[----:B------:R-:W-:-:S05]  /*244e0*/  IADD3 R9, R5, -0x1, RZ ;  /* 0xffffffff05097810 */ /* 0x000fca0007ffe0ff */
[----:B------:R0:W1:Y:S02]  /*244f0*/  SHFL.IDX PT, R10, R2, R9, 0x1f ;  /* 0x00001f09020a7589 */ /* 0x00006400000e0000 */
.L_x_542:
[----:B-1----:R-:W-:Y:S01]  /*24500*/  IMAD R10, R10, UR5, R11 ;  /* 0x000000050a0a7c24 */ /* 0x002fe2000f8e020b */
[----:B------:R-:W1:Y:S01]  /*24510*/  MUFU.RCP R12, R12 ;  /* 0x0000000c000c7308 */ /* 0x000e620000001000 */
[----:B0-----:R-:W-:Y:S02]  /*24520*/  IMAD R9, R15, R4, RZ ;  /* 0x000000040f097224 */ /* 0x001fe400078e02ff */
[----:B------:R-:W-:Y:S01]  /*24530*/  IMAD.MOV.U32 R2, RZ, RZ, RZ ;  /* 0x000000ffff027224 */ /* 0x000fe200078e00ff */
[----:B------:R0:W-:Y:S03]  /*24540*/  STL [R1], R10 ;  /* 0x0000000a01007387 */ /* 0x0001e60000100800 */
[----:B------:R-:W-:Y:S01]  /*24550*/  IMAD.HI.U32 R2, R3, R9, R2 ;  /* 0x0000000903027227 */ /* 0x000fe200078e0002 */
[----:B------:R-:W-:Y:S02]  /*24560*/  IADD3 R9, -R10, UR6, RZ ;  /* 0x000000060a097c10 */ /* 0x000fe4000fffe1ff */
[----:B------:R-:W-:-:S02]  /*24570*/  IABS R3, R6 ;  /* 0x0000000600037213 */ /* 0x000fc40000000000 */
[----:B------:R-:W-:-:S03]  /*24580*/  IABS R11, R9 ;  /* 0x00000009000b7213 */ /* 0x000fc60000000000 */
[----:B------:R-:W-:Y:S02]  /*24590*/  IMAD.MOV R3, RZ, RZ, -R3 ;  /* 0x000000ffff037224 */ /* 0x000fe400078e0a03 */
[----:B0-----:R-:W-:-:S04]  /*245a0*/  IMAD.HI.U32 R10, R2, R11, RZ ;  /* 0x0000000b020a7227 */ /* 0x001fc800078e00ff */
[----:B------:R-:W-:Y:S02]  /*245b0*/  IMAD R11, R10, R3, R11 ;  /* 0x000000030a0b7224 */ /* 0x000fe400078e020b */
[----:B-1----:R-:W-:-:S03]  /*245c0*/  VIADD R3, R12, 0xffffffe ;  /* 0x0ffffffe0c037836 */ /* 0x002fc60000000000 */
[----:B------:R-:W-:-:S03]  /*245d0*/  ISETP.GT.U32.AND P1, PT, R4, R11, PT ;  /* 0x0000000b0400720c */ /* 0x000fc60003f24070 */
[----:B------:R-:W0:Y:S10]  /*245e0*/  F2I.FTZ.U32.TRUNC.NTZ R3, R3 ;  /* 0x0000000300037305 */ /* 0x000e34000021f000 */
[----:B------:R-:W-:-:S02]  /*245f0*/  @!P1 IMAD.IADD R11, R11, 0x1, -R4 ;  /* 0x000000010b0b9824 */ /* 0x000fc400078e0a04 */
[----:B------:R-:W-:Y:S01]  /*24600*/  @!P1 VIADD R10, R10, 0x1 ;  /* 0x000000010a0a9836 */ /* 0x000fe20000000000 */
[----:B------:R-:W-:Y:S02]  /*24610*/  ISETP.NE.AND P1, PT, R6, RZ, PT ;  /* 0x000000ff0600720c */ /* 0x000fe40003f25270 */
[----:B0-----:R-:W-:Y:S02]  /*24620*/  IADD3 R2, RZ, -R3, RZ ;  /* 0x80000003ff027210 */ /* 0x001fe40007ffe0ff */
[----:B------:R-:W-:-:S03]  /*24630*/  ISETP.GE.U32.AND P0, PT, R11, R4, PT ;  /* 0x000000040b00720c */ /* 0x000fc60003f06070 */
[----:B------:R-:W-:Y:S02]  /*24640*/  IMAD R11, R2, R7, RZ ;  /* 0x00000007020b7224 */ /* 0x000fe400078e02ff */
[----:B------:R-:W-:-:S04]  /*24650*/  IMAD.MOV.U32 R2, RZ, RZ, RZ ;  /* 0x000000ffff027224 */ /* 0x000fc800078e00ff */
[----:B------:R-:W-:Y:S01]  /*24660*/  IMAD.HI.U32 R4, R3, R11, R2 ;  /* 0x0000000b03047227 */ /* 0x000fe200078e0002 */
[----:B------:R-:W-:-:S03]  /*24670*/  LOP3.LUT R2, R9, R6, RZ, 0x3c, !PT ;  /* 0x0000000609027212 */ /* 0x000fc600078e3cff */
[----:B------:R-:W-:Y:S01]  /*24680*/  @P0 VIADD R10, R10, 0x1 ;  /* 0x000000010a0a0836 */ /* 0x000fe20000000000 */
[----:B------:R-:W-:Y:S02]  /*24690*/  ISETP.GE.AND P2, PT, R2, RZ, PT ;  /* 0x000000ff0200720c */ /* 0x000fe40003f46270 */
[----:B------:R-:W-:-:S04]  /*246a0*/  IABS R2, R8 ;  /* 0x0000000800027213 */ /* 0x000fc80000000000 */
[----:B------:R-:W-:-:S07]  /*246b0*/  IADD3 R2, RZ, -R2, RZ ;  /* 0x80000002ff027210 */ /* 0x000fce0007ffe0ff */
        /* <DEDUP_REMOVED lines=10> */
[----:B------:R-:W-:Y:S02]  /*24760*/  ISETP.GE.U32.AND P0, PT, R2, R7, PT ;  /* 0x000000070200720c */ /* 0x000fe40003f06070 */
[----:B------:R-:W-:-:S04]  /*24770*/  LOP3.LUT R2, R10, R8, RZ, 0x3c, !PT ;  /* 0x000000080a027212 */ /* 0x000fc800078e3cff */
[----:B------:R-:W-:Y:S01]  /*24780*/  ISETP.GE.AND P2, PT, R2, RZ, PT ;  /* 0x000000ff0200720c */ /* 0x000fe20003f46270 */
[----:B------:R-:W-:-:S06]  /*24790*/  VIADD R2, R5, UR4 ;  /* 0x0000000405027c36 */ /* 0x000fcc0008000000 */
[----:B------:R-:W-:-:S06]  /*247a0*/  @P0 VIADD R4, R4, 0x1 ;  /* 0x0000000104040836 */ /* 0x000fcc0000000000 */
[----:B------:R-:W-:Y:S01]  /*247b0*/  @!P2 IMAD.MOV R4, RZ, RZ, -R4 ;  /* 0x000000ffff04a224 */ /* 0x000fe200078e0a04 */
[----:B------:R-:W-:-:S04]  /*247c0*/  @!P1 LOP3.LUT R4, RZ, R8, RZ, 0x33, !PT ;  /* 0x00000008ff049212 */ /* 0x000fc800078e33ff */
[----:B------:R-:W-:-:S05]  /*247d0*/  IADD3 R3, -R4, RZ, RZ ;  /* 0x000000ff04037210 */ /* 0x000fca0007ffe1ff */
[C---:B------:R-:W-:Y:S02]  /*247e0*/  IMAD R10, R8.reuse, R3, R10 ;  /* 0x00000003080a7224 */ /* 0x040fe400078e020a */
[----:B------:R-:W-:Y:S02]  /*247f0*/  IMAD R3, R8, 0x1000000, R4 ;  /* 0x0100000008037824 */ /* 0x000fe400078e0204 */
[----:B------:R-:W-:Y:S02]  /*24800*/  IMAD.IADD R4, R9, 0x1, -R6 ;  /* 0x0000000109047824 */ /* 0x000fe400078e0a06 */
[----:B------:R-:W-:-:S03]  /*24810*/  IMAD R3, R10, 0x10000, R3 ;  /* 0x000100000a037824 */ /* 0x000fc600078e0203 */
[----:B------:R1:W-:Y:S04]  /*24820*/  STL [R1+0x4], R4 ;  /* 0x0000040401007387 */ /* 0x0003e80000100800 */
[----:B------:R1:W-:Y:S04]  /*24830*/  STL [R1+0xc], R2 ;  /* 0x00000c0201007387 */ /* 0x0003e80000100800 */
[----:B------:R1:W-:Y:S01]  /*24840*/  STL [R1+0x8], R3 ;  /* 0x0000080301007387 */ /* 0x0003e20000100800 */
[----:B------:R-:W-:Y:S05]  /*24850*/  BRA `(.L_x_543) ;  /* 0x0000000000107947 */ /* 0x000fea0003800000 */
.L_x_540:
[----:B------:R-:W-:Y:S01]  /*24860*/  MOV R2, UR6 ;  /* 0x0000000600027c02 */ /* 0x000fe20008000f00 */
[----:B------:R0:W-:Y:S04]  /*24870*/  STL [R1+0x4], RZ ;  /* 0x000004ff01007387 */ /* 0x0001e80000100800 */
[----:B------:R0:W-:Y:S04]  /*24880*/  STL [R1+0x8], RZ ;  /* 0x000008ff01007387 */ /* 0x0001e80000100800 */
[----:B------:R0:W-:Y:S02]  /*24890*/  STL [R1], R2 ;  /* 0x0000000201007387 */ /* 0x0001e40000100800 */
.L_x_543:
[----:B-1----:R-:W2:Y:S04]  /*248a0*/  LDL R4, [R1] ;  /* 0x0000000001047983 */ /* 0x002ea80000100800 */
[----:B------:R-:W2:Y:S04]  /*248b0*/  LDL R5, [R1+0x4] ;  /* 0x0000040001057983 */ /* 0x000ea80000100800 */
[----:B------:R-:W2:Y:S04]  /*248c0*/  LDL R6, [R1+0x8] ;  /* 0x0000080001067983 */ /* 0x000ea80000100800 */
[----:B------:R-:W2:Y:S01]  /*248d0*/  LDL R7, [R1+0xc] ;  /* 0x00000c0001077983 */ /* 0x000ea20000100800 */
[----:B------:R-:W-:-:S13]  /*248e0*/  ISETP.NE.AND P0, PT, R0, RZ, PT ;  /* 0x000000ff0000720c */ /* 0x000fda0003f05270 */
[----:B------:R-:W1:Y:S01]  /*248f0*/  @!P0 S2R R3, SR_CgaCtaId ;  /* 0x0000000000038919 */ /* 0x000e620000008800 */
[----:B------:R-:W-:-:S04]  /*24900*/  @!P0 MOV R0, 0x400 ;  /* 0x0000040000008802 */ /* 0x000fc80000000f00 */
[----:B-1----:R-:W-:-:S05]  /*24910*/  @!P0 LEA R0, R3, R0, 0x18 ;  /* 0x0000000003008211 */ /* 0x002fca00078ec0ff */
[----:B--2---:R2:W-:Y:S01]  /*24920*/  @!P0 STS.128 [R0+0x388d0], R4 ;  /* 0x0388d00400008388 */ /* 0x0045e20000000c00 */
[----:B------:R-:W-:Y:S06]  /*24930*/  BAR.ARV 0x5, 0x180 ;  /* 0x0146000000007b1d */ /* 0x000fec0000002000 */
.L_x_538:
[----:B--2---:R-:W2:Y:S01]  /*24940*/  LDL R0, [R1+0xc] ;  /* 0x00000c0001007983 */ /* 0x004ea20000100800 */
[----:B------:R-:W-:-:S03]  /*24950*/  ULDC UR4, c[0x0][0xc3c] ;  /* 0x00030f0000047ab9 */ /* 0x000fc60000000800 */
[----:B------:R3:W-:Y:S01]  /*24960*/  STL [R1+0x1c], RZ ;  /* 0x00001cff01007387 */ /* 0x0007e20000100800 */
[----:B--2---:R-:W-:Y:S01]  /*24970*/  ISETP.GE.AND P0, PT, R0, UR4, PT ;  /* 0x0000000400007c0c */ /* 0x004fe2000bf06270 */
[----:B------:R-:W-:-:S05]  /*24980*/  IMAD.MOV.U32 R0, RZ, RZ, 0x1 ;  /* 0x00000001ff007424 */ /* 0x000fca00078e00ff */
[----:B------:R3:W-:Y:S04]  /*24990*/  STL [R1+0x28], R0 ;  /* 0x0000280001007387 */ /* 0x0007e80000100800 */
[----:B------:R3:W-:Y:S03]  /*249a0*/  STL [R1+0x70], RZ ;  /* 0x000070ff01007387 */ /* 0x0007e60000100800 */
[----:B------:R-:W-:Y:S05]  /*249b0*/  @P0 BRA `(.L_x_544) ;  /* 0x0000006c00c00947 */ /* 0x000fea0003800000 */
[----:B------:R-:W2:Y:S01]  /*249c0*/  S2R R9, SR_TID.X ;  /* 0x0000000000097919 */ /* 0x000ea20000002100 */
[----:B------:R-:W4:Y:S01]  /*249d0*/  S2UR UR5, SR_CgaCtaId ;  /* 0x00000000000579c3 */ /* 0x000f220000008800 */
[----:B------:R-:W-:Y:S01]  /*249e0*/  UMOV UR4, 0x400 ;  /* 0x0000040000047882 */ /* 0x000fe20000000000 */
[----:B------:R-:W-:Y:S01]  /*249f0*/  BSSY B7, `(.L_x_544) ;  /* 0x00006ec000077945 */ /* 0x000fe20003800000 */
[----:B------:R-:W-:Y:S01]  /*24a00*/  ULDC.64 UR40, c[0x0][0x198] ;  /* 0x0000660000287ab9 */ /* 0x000fe20000000a00 */
[----:B------:R-:W-:Y:S02]  /*24a10*/  ULOP3.LUT UR36, UR37, 0x1, URZ, 0xfc, !UPT ;  /* 0x0000000125247892 */ /* 0x000fe4000f8efc3f */
[----:B------:R-:W-:Y:S01]  /*24a20*/  ULOP3.LUT UR39, UR37, 0x2, URZ, 0xfc, !UPT ;  /* 0x0000000225277892 */ /* 0x000fe2000f8efc3f */
[----:B------:R-:W-:Y:S01]  /*24a30*/  ULDC UR38, c[0x0][0xc] ;  /* 0x0000030000267ab9 */ /* 0x000fe20000000800 */
[----:B----4-:R-:W-:-:S06]  /*24a40*/  ULEA UR4, UR5, UR4, 0x18 ;  /* 0x0000000405047291 */ /* 0x010fcc000f8ec03f */
[----:B------:R-:W-:Y:S01]  /*24a50*/  IMAD.U32 R18, RZ, RZ, UR4 ;  /* 0x00000004ff127e24 */ /* 0x000fe2000f8e00ff */
[C---:B--2---:R-:W-:Y:S01]  /*24a60*/  LOP3.LUT R8, R9.reuse, 0x7f, RZ, 0xc0, !PT ;  /* 0x0000007f09087812 */ /* 0x044fe200078ec0ff */
[C---:B0-----:R-:W-:Y:S01]  /*24a70*/  IMAD.SHL.U32 R2, R9.reuse, 0x80, RZ ;  /* 0x0000008009027824 */ /* 0x041fe200078e00ff */
[----:B------:R-:W-:-:S03]  /*24a80*/  R2P PR, R9, 0x6 ;  /* 0x0000000609007804 */ /* 0x000fc60000000000 */
[----:B------:R-:W-:Y:S01]  /*24a90*/  IMAD.SHL.U32 R3, R8, 0x40, RZ ;  /* 0x0000004008037824 */ /* 0x000fe200078e00ff */
[----:B---3--:R-:W-:-:S04]  /*24aa0*/  LOP3.LUT R0, R2, 0x400, RZ, 0xc0, !PT ;  /* 0x0000040002007812 */ /* 0x008fc800078ec0ff */
[----:B-1----:R-:W-:Y:S02]  /*24ab0*/  LOP3.LUT R4, R0, 0x1800, R3, 0xf8, !PT ;  /* 0x0000180000047812 */ /* 0x002fe400078ef803 */
[----:B------:R-:W-:Y:S02]  /*24ac0*/  SHF.R.U32.HI R3, RZ, 0x1, R9 ;  /* 0x00000001ff037819 */ /* 0x000fe40000011609 */
[----:B------:R-:W-:-:S04]  /*24ad0*/  LOP3.LUT R0, R2, 0x380, RZ, 0xc0, !PT ;  /* 0x0000038002007812 */ /* 0x000fc800078ec0ff */
[C---:B------:R-:W-:Y:S02]  /*24ae0*/  LOP3.LUT R3, R0.reuse, 0x30, R3, 0xf8, !PT ;  /* 0x0000003000037812 */ /* 0x040fe400078ef803 */
[----:B------:R-:W-:Y:S01]  /*24af0*/  LOP3.LUT R5, R0, 0x10, R9, 0xf8, !PT ;  /* 0x0000001000057812 */ /* 0x000fe200078ef809 */
[----:B------:R-:W-:-:S05]  /*24b00*/  IMAD.SHL.U32 R0, R9, 0x10, RZ ;  /* 0x0000001009007824 */ /* 0x000fca00078e00ff */
[--C-:B------:R-:W-:Y:S02]  /*24b10*/  LOP3.LUT R3, R3, 0x70, R0.reuse, 0x78, !PT ;  /* 0x0000007003037812 */ /* 0x100fe400078e7800 */
[----:B------:R-:W-:Y:S02]  /*24b20*/  LOP3.LUT R5, R5, 0x70, R0, 0x78, !PT ;  /* 0x0000007005057812 */ /* 0x000fe400078e7800 */
[----:B------:R-:W-:Y:S02]  /*24b30*/  LOP3.LUT R7, R3, 0xc00, R2, 0xf8, !PT ;  /* 0x00000c0003077812 */ /* 0x000fe400078ef802 */
[----:B------:R-:W-:Y:S02]  /*24b40*/  SHF.L.U32 R3, R9, 0x1, RZ ;  /* 0x0000000109037819 */ /* 0x000fe400000006ff */
[----:B------:R-:W-:Y:S01]  /*24b50*/  LOP3.LUT R2, R0, 0x3f0, RZ, 0xc0, !PT ;  /* 0x000003f000027812 */ /* 0x000fe200078ec0ff */
[----:B------:R-:W-:Y:S01]  /*24b60*/  STL [R1+0x14], R7 ;  /* 0x0000140701007387 */ /* 0x000fe20000100800 */
[----:B------:R-:W-:Y:S01]  /*24b70*/  LOP3.LUT R6, R4, R5, RZ, 0xfc, !PT ;  /* 0x0000000504067212 */ /* 0x000fe200078efcff */
[----:B------:R-:W-:Y:S01]  /*24b80*/  IMAD.MOV.U32 R4, RZ, RZ, 0x20 ;  /* 0x00000020ff047424 */ /* 0x000fe200078e00ff */
[----:B------:R-:W-:Y:S01]  /*24b90*/  LOP3.LUT R3, R2, 0x70, R3, 0x78, !PT ;  /* 0x0000007002037812 */ /* 0x000fe200078e7803 */
[----:B------:R-:W-:Y:S01]  /*24ba0*/  IMAD.SHL.U32 R2, R8, 0x10, RZ ;  /* 0x0000001008027824 */ /* 0x000fe200078e00ff */
[----:B------:R-:W-:Y:S01]  /*24bb0*/  SHF.R.U32.HI R8, RZ, 0x3, R8 ;  /* 0x00000003ff087819 */ /* 0x000fe20000011608 */
[----:B------:R-:W-:Y:S01]  /*24bc0*/  STL [R1+0x18], R6 ;  /* 0x0000180601007387 */ /* 0x000fe20000100800 */
[----:B------:R-:W-:-:S02]  /*24bd0*/  SEL R5, R4, 0xffffffe0, !P1 ;  /* 0xffffffe004057807 */ /* 0x000fc40004800000 */
[----:B------:R-:W-:Y:S01]  /*24be0*/  LOP3.LUT R3, R3, 0x400, R2, 0xf8, !PT ;  /* 0x0000040003037812 */ /* 0x000fe200078ef802 */
[----:B------:R-:W-:Y:S01]  /*24bf0*/  IMAD.MOV.U32 R2, RZ, RZ, 0x40 ;  /* 0x00000040ff027424 */ /* 0x000fe200078e00ff */
[----:B------:R-:W-:Y:S02]  /*24c00*/  LOP3.LUT R4, R0, 0x70, RZ, 0xc0, !PT ;  /* 0x0000007000047812 */ /* 0x000fe400078ec0ff */
[----:B------:R-:W-:Y:S02]  /*24c10*/  IADD3 R3, R18, R3, RZ ;  /* 0x0000000312037210 */ /* 0x000fe40007ffe0ff */
[----:B------:R-:W-:Y:S02]  /*24c20*/  SEL R2, R2, 0xffffffc0, !P2 ;  /* 0xffffffc002027807 */ /* 0x000fe40005000000 */
[----:B------:R-:W-:Y:S01]  /*24c30*/  LOP3.LUT R8, R8, 0x70, R0, 0xf8, !PT ;  /* 0x0000007008087812 */ /* 0x000fe200078ef800 */
[----:B------:R-:W-:Y:S02]  /*24c40*/  IMAD.MOV.U32 R0, RZ, RZ, 0x1 ;  /* 0x00000001ff007424 */ /* 0x000fe400078e00ff */
[----:B------:R-:W-:Y:S01]  /*24c50*/  STL [R1+0x44], R2 ;  /* 0x0000440201007387 */ /* 0x000fe20000100800 */
[----:B------:R-:W-:-:S03]  /*24c60*/  IMAD.MOV.U32 R8, RZ, RZ, 0x1 ;  /* 0x00000001ff087424 */ /* 0x000fc600078e00ff */
[----:B------:R-:W-:Y:S04]  /*24c70*/  STL [R1+0x48], R5 ;  /* 0x0000480501007387 */ /* 0x000fe80000100800 */
[----:B------:R0:W-:Y:S04]  /*24c80*/  STL [R1+0x54], R3 ;  /* 0x0000540301007387 */ /* 0x0001e80000100800 */
[----:B------:R-:W-:Y:S04]  /*24c90*/  STL [R1+0x70], RZ ;  /* 0x000070ff01007387 */ /* 0x000fe80000100800 */
[----:B------:R1:W-:Y:S01]  /*24ca0*/  STL [R1+0x2c], R0 ;  /* 0x00002c0001007387 */ /* 0x0003e20000100800 */
[----:B0-----:R-:W-:-:S03]  /*24cb0*/  LOP3.LUT R3, R4, 0x80, RZ, 0xfc, !PT ;  /* 0x0000008004037812 */ /* 0x001fc600078efcff */
[----:B------:R-:W-:Y:S04]  /*24cc0*/  STL [R1+0x20], RZ ;  /* 0x000020ff01007387 */ /* 0x000fe80000100800 */
[----:B------:R-:W-:Y:S01]  /*24cd0*/  STL [R1+0x1c], RZ ;  /* 0x00001cff01007387 */ /* 0x000fe20000100800 */
[----:B-1----:R-:W-:-:S03]  /*24ce0*/  IMAD.IADD R0, R2, 0x1, R5 ;  /* 0x0000000102007824 */ /* 0x002fc600078e0205 */
[----:B------:R-:W-:Y:S01]  /*24cf0*/  STL [R1+0x28], R8 ;  /* 0x0000280801007387 */ /* 0x000fe20000100800 */
[----:B------:R-:W-:-:S03]  /*24d00*/  IMAD.IADD R2, R2, 0x1, R7 ;  /* 0x0000000102027824 */ /* 0x000fc600078e0207 */
[----:B------:R0:W-:Y:S04]  /*24d10*/  STL [R1+0x4c], R0 ;  /* 0x00004c0001007387 */ /* 0x0001e80000100800 */
[----:B------:R1:W-:Y:S01]  /*24d20*/  STL [R1+0x50], R2 ;  /* 0x0000500201007387 */ /* 0x0003e20000100800 */
[----:B0-----:R-:W-:-:S05]  /*24d30*/  LOP3.LUT R0, R6, 0x2000, RZ, 0xfc, !PT ;  /* 0x0000200006007812 */ /* 0x001fca00078efcff */
[----:B------:R1:W-:Y:S02]  /*24d40*/  STL [R1+0x30], R0 ;  /* 0x0000300001007387 */ /* 0x0003e40000100800 */
.L_x_656:
[----:B-12---:R-:W2:Y:S01]  /*24d50*/  LDL R0, [R1+0xc] ;  /* 0x00000c0001007983 */ /* 0x006ea20000100800 */
[----:B------:R-:W2:Y:S01]  /*24d60*/  LDC.64 R2, c[0x0][0xc88] ;  /* 0x00032200ff027b82 */ /* 0x000ea20000000a00 */
[----:B------:R-:W-:Y:S05]  /*24d70*/  YIELD ;  /* 0x0000000000007946 */ /* 0x000fea0003800000 */
[----:B------:R-:W-:Y:S01]  /*24d80*/  ULDC.64 UR4, c[0x0][0xa28] ;  /* 0x00028a0000047ab9 */ /* 0x000fe20000000a00 */
[----:B------:R-:W-:Y:S01]  /*24d90*/  IMAD.MOV.U32 R8, RZ, RZ, RZ ;  /* 0x000000ffff087224 */ /* 0x000fe200078e00ff */
[----:B------:R-:W-:Y:S01]  /*24da0*/  ISETP.NE.U32.AND P0, PT, RZ, UR4, PT ;  /* 0x00000004ff007c0c */ /* 0x000fe2000bf05070 */
[----:B------:R-:W-:Y:S01]  /*24db0*/  ULDC.64 UR10, c[0x0][0xa18] ;  /* 0x00028600000a7ab9 */ /* 0x000fe20000000a00 */
[----:B------:R-:W-:Y:S01]  /*24dc0*/  ULDC.64 UR8, c[0x0][0xa10] ;  /* 0x0002840000087ab9 */ /* 0x000fe20000000a00 */
[----:B------:R-:W-:Y:S01]  /*24dd0*/  ULDC.64 UR6, c[0x0][0xa08] ;  /* 0x0002820000067ab9 */ /* 0x000fe20000000a00 */
[----:B--2---:R-:W-:-:S05]  /*24de0*/  IMAD.WIDE R2, R0, 0x4, R2 ;  /* 0x0000000400027825 */ /* 0x004fca00078e0202 */
[----:B------:R-:W2:Y:S01]  /*24df0*/  LDG.E R15, desc[UR42][R2.64] ;  /* 0x0000002a020f7981 */ /* 0x000ea2000c1e1900 */
[----:B------:R-:W-:Y:S02]  /*24e00*/  ISETP.NE.AND.EX P0, PT, RZ, UR5, PT, P0 ;  /* 0x00000005ff007c0c */ /* 0x000fe4000bf05300 */
[----:B------:R-:W-:Y:S02]  /*24e10*/  MOV R0, RZ ;  /* 0x000000ff00007202 */ /* 0x000fe40000000f00 */
[----:B--2---:R-:W-:Y:S01]  /*24e20*/  SHF.R.S32.HI R4, RZ, 0x1f, R15 ;  /* 0x0000001fff047819 */ /* 0x004fe2000001140f */
[----:B------:R-:W-:-:S08]  /*24e30*/  IMAD.SHL.U32 R14, R15, 0x4, RZ ;  /* 0x000000040f0e7824 */ /* 0x000fd000078e00ff */
[C---:B------:R-:W-:Y:S01]  /*24e40*/  @P0 LEA R2, P1, R15.reuse, UR4, 0x2 ;  /* 0x000000040f020c11 */ /* 0x040fe2000f8210ff */
[----:B------:R-:W-:Y:S03]  /*24e50*/  STL [R1+0x24], R15 ;  /* 0x0000240f01007387 */ /* 0x000fe60000100800 */
[C-C-:B------:R-:W-:Y:S01]  /*24e60*/  @P0 LEA.HI.X R3, R15.reuse, UR5, R4.reuse, 0x2, P1 ;  /* 0x000000050f030c11 */ /* 0x140fe200088f1404 */
[----:B------:R-:W-:Y:S01]  /*24e70*/  ULDC.64 UR4, c[0x0][0xa00] ;  /* 0x0002800000047ab9 */ /* 0x000fe20000000a00 */
[----:B------:R-:W-:Y:S01]  /*24e80*/  SHF.L.U64.HI R13, R15, 0x2, R4 ;  /* 0x000000020f0d7819 */ /* 0x000fe20000010204 */
[----:B0-----:R0:W-:Y:S01]  /*24e90*/  STL [R1+0x60], R4 ;  /* 0x0000600401007387 */ /* 0x0011e20000100800 */
[----:B------:R-:W-:-:S03]  /*24ea0*/  ISETP.NE.U32.AND P1, PT, RZ, UR4, PT ;  /* 0x00000004ff007c0c */ /* 0x000fc6000bf25070 */
[----:B------:R1:W5:Y:S01]  /*24eb0*/  @P0 LDG.E R0, desc[UR42][R2.64] ;  /* 0x0000002a02000981 */ /* 0x000362000c1e1900 */
[----:B------:R-:W-:Y:S02]  /*24ec0*/  ISETP.NE.AND.EX P1, PT, RZ, UR5, PT, P1 ;  /* 0x00000005ff007c0c */ /* 0x000fe4000bf25310 */
[----:B------:R-:W-:Y:S02]  /*24ed0*/  CS2R R10, SRZ ;  /* 0x00000000000a7805 */ /* 0x000fe4000001ff00 */
[----:B------:R-:W-:Y:S01]  /*24ee0*/  ISETP.NE.U32.AND P3, PT, RZ, UR10, PT ;  /* 0x0000000aff007c0c */ /* 0x000fe2000bf65070 */
[----:B------:R-:W-:Y:S01]  /*24ef0*/  STL [R1+0x3c], R14 ;  /* 0x00003c0e01007387 */ /* 0x000fe20000100800 */
[----:B------:R-:W-:Y:S02]  /*24f00*/  ISETP.NE.U32.AND P0, PT, RZ, UR6, PT ;  /* 0x00000006ff007c0c */ /* 0x000fe4000bf05070 */
[----:B------:R-:W-:Y:S01]  /*24f10*/  ISETP.NE.U32.AND P2, PT, RZ, UR8, PT ;  /* 0x00000008ff007c0c */ /* 0x000fe2000bf45070 */
[----:B------:R-:W-:Y:S01]  /*24f20*/  STL [R1+0x58], R13 ;  /* 0x0000580d01007387 */ /* 0x000fe20000100800 */
[----:B------:R-:W-:-:S02]  /*24f30*/  IADD3 R6, P5, R14, UR6, RZ ;  /* 0x000000060e067c10 */ /* 0x000fc4000ffbe0ff */
[C---:B-1----:R-:W-:Y:S02]  /*24f40*/  IADD3 R2, P4, R14.reuse, UR4, RZ ;  /* 0x000000040e027c10 */ /* 0x042fe4000ff9e0ff */
[----:B------:R-:W-:Y:S02]  /*24f50*/  ISETP.NE.AND.EX P3, PT, RZ, UR11, PT, P3 ;  /* 0x0000000bff007c0c */ /* 0x000fe4000bf65330 */
[C---:B------:R-:W-:Y:S02]  /*24f60*/  IADD3.X R3, R13.reuse, UR5, RZ, P4, !PT ;  /* 0x000000050d037c10 */ /* 0x040fe4000a7fe4ff */
[----:B0-----:R-:W-:Y:S02]  /*24f70*/  IADD3 R4, P4, R14, UR8, RZ ;  /* 0x000000080e047c10 */ /* 0x001fe4000ff9e0ff */
[----:B------:R-:W-:Y:S01]  /*24f80*/  ISETP.NE.AND.EX P0, PT, RZ, UR7, PT, P0 ;  /* 0x00000007ff007c0c */ /* 0x000fe2000bf05300 */
[----:B------:R-:W2:Y:S01]  /*24f90*/  @P1 LDG.E R8, desc[UR42][R2.64] ;  /* 0x0000002a02081981 */ /* 0x000ea2000c1e1900 */
[C---:B------:R-:W-:Y:S01]  /*24fa0*/  IADD3.X R5, R13.reuse, UR9, RZ, P4, !PT ;  /* 0x000000090d057c10 */ /* 0x040fe2000a7fe4ff */
[----:B------:R-:W-:Y:S01]  /*24fb0*/  ULDC UR4, c[0x0][0x288] ;  /* 0x0000a20000047ab9 */ /* 0x000fe20000000800 */
[----:B------:R-:W-:Y:S01]  /*24fc0*/  ISETP.NE.AND.EX P2, PT, RZ, UR9, PT, P2 ;  /* 0x00000009ff007c0c */ /* 0x000fe2000bf45320 */
[----:B----4-:R-:W-:Y:S01]  /*24fd0*/  IMAD.U32 R12, RZ, RZ, UR4 ;  /* 0x00000004ff0c7e24 */ /* 0x010fe2000f8e00ff */
[----:B------:R-:W-:Y:S01]  /*24fe0*/  IADD3.X R7, R13, UR7, RZ, P5, !PT ;  /* 0x000000070d077c10 */ /* 0x000fe2000affe4ff */
[----:B------:R-:W-:-:S06]  /*24ff0*/  ULDC.64 UR4, c[0x0][0x418] ;  /* 0x0001060000047ab9 */ /* 0x000fcc0000000a00 */
[----:B------:R-:W5:Y:S04]  /*25000*/  @P0 LDG.E R11, desc[UR42][R6.64] ;  /* 0x0000002a060b0981 */ /* 0x000f68000c1e1900 */
[----:B------:R-:W5:Y:S04]  /*25010*/  @P2 LDG.E R10, desc[UR42][R4.64] ;  /* 0x0000002a040a2981 */ /* 0x000f68000c1e1900 */
[----:B--2---:R0:W-:Y:S02]  /*25020*/  STL [R1+0x5c], R8 ;  /* 0x00005c0801007387 */ /* 0x0041e40000100800 */
[----:B0-----:R-:W-:-:S04]  /*25030*/  @P3 IADD3 R8, P4, R14, UR10, RZ ;  /* 0x0000000a0e083c10 */ /* 0x001fc8000ff9e0ff */
[----:B------:R-:W-:-:S05]  /*25040*/  @P3 IADD3.X R9, R13, UR11, RZ, P4, !PT ;  /* 0x0000000b0d093c10 */ /* 0x000fca000a7fe4ff */
[----:B------:R0:W2:Y:S01]  /*25050*/  @P3 LDG.E R12, desc[UR42][R8.64] ;  /* 0x0000002a080c3981 */ /* 0x0000a2000c1e1900 */
[----:B------:R-:W-:-:S03]  /*25060*/  UISETP.NE.U32.AND UP0, UPT, UR4, URZ, UPT ;  /* 0x0000003f0400728c */ /* 0x000fc6000bf05070 */
[----:B------:R-:W-:Y:S01]  /*25070*/  ULDC UR4, c[0x0][0x424] ;  /* 0x0001090000047ab9 */ /* 0x000fe20000000800 */
[----:B------:R-:W-:-:S03]  /*25080*/  UISETP.NE.AND.EX UP0, UPT, UR5, URZ, UPT, UP0 ;  /* 0x0000003f0500728c */ /* 0x000fc6000bf05300 */
[----:B------:R-:W-:Y:S01]  /*25090*/  ULDC UR5, c[0x0][0x2f0] ;  /* 0x0000bc0000057ab9 */ /* 0x000fe20000000800 */
[----:B------:R-:W-:-:S04]  /*250a0*/  USEL UR4, UR4, 0x1, UP0 ;  /* 0x0000000104047887 */ /* 0x000fc80008000000 */
[----:B------:R-:W-:-:S03]  /*250b0*/  UIMAD UR4, UR4, UR5, URZ ;  /* 0x00000005040472a4 */ /* 0x000fc6000f8e023f */
[----:B------:R-:W-:Y:S02]  /*250c0*/  ULDC UR5, c[0x0][0x348] ;  /* 0x0000d20000057ab9 */ /* 0x000fe40000000800 */
[----:B0-----:R-:W-:Y:S01]  /*250d0*/  IMAD.U32 R9, RZ, RZ, UR5 ;  /* 0x00000005ff097e24 */ /* 0x001fe2000f8e00ff */
[----:B------:R-:W-:Y:S01]  /*250e0*/  MOV R8, UR4 ;  /* 0x0000000400087c02 */ /* 0x000fe20008000f00 */
[----:B--2---:R0:W-:Y:S01]  /*250f0*/  STL [R1+0x64], R12 ;  /* 0x0000640c01007387 */ /* 0x0041e20000100800 */
[----:B------:R-:W-:Y:S05]  /*25100*/  @P3 BRA `(.L_x_545) ;  /* 0x0000000000143947 */ /* 0x000fea0003800000 */
[----:B------:R-:W-:Y:S05]  /*25110*/  @!P1 BRA `(.L_x_545) ;  /* 0x0000000000109947 */ /* 0x000fea0003800000 */
[----:B0-----:R-:W2:Y:S04]  /*25120*/  LDG.E R12, desc[UR42][R2.64] ;  /* 0x0000002a020c7981 */ /* 0x001ea8000c1e1900 */
[----:B------:R-:W2:Y:S02]  /*25130*/  LDG.E R2, desc[UR42][R2.64+0x4] ;  /* 0x0000042a02027981 */ /* 0x000ea4000c1e1900 */
[----:B--2---:R-:W-:-:S05]  /*25140*/  IMAD.IADD R2, R2, 0x1, -R12 ;  /* 0x0000000102027824 */ /* 0x004fca00078e0a0c */
[----:B------:R1:W-:Y:S02]  /*25150*/  STL [R1+0x64], R2 ;  /* 0x0000640201007387 */ /* 0x0003e40000100800 */
.L_x_545:
[----:B------:R-:W2:Y:S01]  /*25160*/  LDL.LU R3, [R1+0x8] ;  /* 0x0000080001037983 */ /* 0x000ea20000300800 */
[----:B0-----:R-:W-:Y:S01]  /*25170*/  IMAD.MOV.U32 R12, RZ, RZ, R15 ;  /* 0x000000ffff0c7224 */ /* 0x001fe200078e000f */
[----:B------:R-:W-:Y:S02]  /*25180*/  ULDC.64 UR4, c[0x0][0xa20] ;  /* 0x0002880000047ab9 */ /* 0x000fe40000000a00 */
[----:B------:R-:W-:Y:S02]  /*25190*/  ISETP.NE.U32.AND P1, PT, RZ, UR4, PT ;  /* 0x00000004ff007c0c */ /* 0x000fe4000bf25070 */
[----:B------:R0:W-:Y:S02]  /*251a0*/  STL [R1+0x34], R12 ;  /* 0x0000340c01007387 */ /* 0x0001e40000100800 */
[----:B------:R-:W-:Y:S02]  /*251b0*/  ISETP.NE.AND.EX P1, PT, RZ, UR5, PT, P1 ;  /* 0x00000005ff007c0c */ /* 0x000fe4000bf25310 */
[----:B--2---:R-:W-:-:S02]  /*251c0*/  LOP3.LUT R17, R3, 0xff000000, RZ, 0xc0, !PT ;  /* 0xff00000003117812 */ /* 0x004fc400078ec0ff */
[C---:B-1----:R-:W-:Y:S02]  /*251d0*/  LOP3.LUT R2, R3.reuse, 0xff0000, RZ, 0xc0, !PT ;  /* 0x00ff000003027812 */ /* 0x042fe400078ec0ff */
[----:B------:R-:W-:Y:S02]  /*251e0*/  SHF.R.U32.HI R17, RZ, 0x8, R17 ;  /* 0x00000008ff117819 */ /* 0x000fe40000011611 */
[----:B------:R-:W-:Y:S02]  /*251f0*/  LOP3.LUT R16, R3, 0xffff, RZ, 0xc0, !PT ;  /* 0x0000ffff03107812 */ /* 0x000fe400078ec0ff */
[----:B------:R-:W-:Y:S01]  /*25200*/  LEA.HI R17, R2, R17, RZ, 0x10 ;  /* 0x0000001102117211 */ /* 0x000fe200078f80ff */
[----:B-----5:R-:W-:-:S05]  /*25210*/  IMAD.IADD R2, R11, 0x1, R0 ;  /* 0x000000010b027824 */ /* 0x020fca00078e0200 */
[----:B------:R0:W-:Y:S01]  /*25220*/  STL [R1+0x40], R2 ;  /* 0x0000400201007387 */ /* 0x0001e20000100800 */
[----:B------:R-:W-:Y:S05]  /*25230*/  @!P1 BRA `(.L_x_546) ;  /* 0x0000000000109947 */ /* 0x000fea0003800000 */
[----:B0-----:R-:W-:-:S04]  /*25240*/  IADD3 R2, P0, R14, UR4, RZ ;  /* 0x000000040e027c10 */ /* 0x001fc8000ff1e0ff */
[----:B------:R-:W-:-:S05]  /*25250*/  IADD3.X R3, R13, UR5, RZ, P0, !PT ;  /* 0x000000050d037c10 */ /* 0x000fca00087fe4ff */
[----:B------:R0:W5:Y:S01]  /*25260*/  LDG.E R8, desc[UR42][R2.64] ;  /* 0x0000002a02087981 */ /* 0x000162000c1e1900 */
[----:B------:R-:W-:Y:S05]  /*25270*/  BRA `(.L_x_547) ;  /* 0x0000000000107947 */ /* 0x000fea0003800000 */
.L_x_546:
[----:B------:R-:W-:Y:S05]  /*25280*/  @!P0 BRA `(.L_x_547) ;  /* 0x00000000000c8947 */ /* 0x000fea0003800000 */
[----:B------:R-:W2:Y:S04]  /*25290*/  LDG.E R8, desc[UR42][R6.64] ;  /* 0x0000002a06087981 */ /* 0x000ea8000c1e1900 */
[----:B------:R-:W2:Y:S02]  /*252a0*/  LDG.E R6, desc[UR42][R6.64+0x4] ;  /* 0x0000042a06067981 */ /* 0x000ea4000c1e1900 */
[----:B--2---:R-:W-:-:S07]  /*252b0*/  IMAD.IADD R8, R6, 0x1, -R8 ;  /* 0x0000000106087824 */ /* 0x004fce00078e0a08 */
.L_x_547:
[----:B-----5:R-:W-:Y:S02]  /*252c0*/  IADD3 R6, -R0, R8, RZ ;  /* 0x0000000800067210 */ /* 0x020fe40007ffe1ff */
[----:B------:R-:W2:Y:S04]  /*252d0*/  @P2 LDG.E R0, desc[UR42][R4.64] ;  /* 0x0000002a04002981 */ /* 0x000ea8000c1e1900 */
[----:B------:R-:W2:Y:S01]  /*252e0*/  @P2 LDG.E R4, desc[UR42][R4.64+0x4] ;  /* 0x0000042a04042981 */ /* 0x000ea2000c1e1900 */
[----:B------:R-:W-:Y:S01]  /*252f0*/  BSSY B0, `(.L_x_548) ;  /* 0x0000029000007945 */ /* 0x000fe20003800000 */
[----:B------:R-:W-:Y:S02]  /*25300*/  LOP3.LUT R20, R17, 0xff, RZ, 0xc0, !PT ;  /* 0x000000ff11147812 */ /* 0x000fe400078ec0ff */
[----:B------:R-:W-:Y:S01]  /*25310*/  SHF.R.U32.HI R17, RZ, 0x10, R17 ;  /* 0x00000010ff117819 */ /* 0x000fe20000011611 */
[----:B--2---:R-:W-:-:S04]  /*25320*/  @P2 IMAD.IADD R9, R4, 0x1, -R0 ;  /* 0x0000000104092824 */ /* 0x004fc800078e0a00 */
[----:B0-----:R-:W-:-:S04]  /*25330*/  IMAD.IADD R2, R6, 0x1, R9 ;  /* 0x0000000106027824 */ /* 0x001fc800078e0209 */
[C---:B------:R-:W-:Y:S01]  /*25340*/  VIADD R0, R2.reuse, 0x7f ;  /* 0x0000007f02007836 */ /* 0x040fe20000000000 */
[----:B------:R-:W-:-:S04]  /*25350*/  ISETP.GE.AND P1, PT, R2, 0x1, PT ;  /* 0x000000010200780c */ /* 0x000fc80003f26270 */
[----:B------:R-:W-:-:S04]  /*25360*/  SHF.R.S32.HI R2, RZ, 0x1f, R0 ;  /* 0x0000001fff027819 */ /* 0x000fc80000011400 */
[----:B------:R-:W-:Y:S01]  /*25370*/  LEA.HI R2, R2, R0, RZ, 0x7 ;  /* 0x0000000002027211 */ /* 0x000fe200078f38ff */
[----:B------:R-:W-:-:S03]  /*25380*/  IMAD.MOV.U32 R0, RZ, RZ, RZ ;  /* 0x000000ffff007224 */ /* 0x000fc600078e00ff */
[----:B------:R-:W-:Y:S01]  /*25390*/  SHF.R.S32.HI R19, RZ, 0x7, R2 ;  /* 0x00000007ff137819 */ /* 0x000fe20000011402 */
[----:B------:R-:W-:Y:S06]  /*253a0*/  @!P1 BRA `(.L_x_549) ;  /* 0x0000000000749947 */ /* 0x000fec0003800000 */
[----:B------:R-:W-:Y:S01]  /*253b0*/  ISETP.NE.AND P0, PT, R17, RZ, PT ;  /* 0x000000ff1100720c */ /* 0x000fe20003f05270 */
[----:B------:R-:W-:-:S03]  /*253c0*/  ULDC UR4, c[0x0][0x9f0] ;  /* 0x00027c0000047ab9 */ /* 0x000fc60000000800 */
[----:B------:R-:W-:-:S04]  /*253d0*/  SEL R2, R17, UR4, P0 ;  /* 0x0000000411027c07 */ /* 0x000fc80008000000 */
[----:B------:R-:W-:Y:S02]  /*253e0*/  IABS R3, R2 ;  /* 0x0000000200037213 */ /* 0x000fe40000000000 */
[----:B------:R-:W-:Y:S02]  /*253f0*/  IADD3 R0, R2, -0x1, R19 ;  /* 0xffffffff02007810 */ /* 0x000fe40007ffe013 */
[----:B------:R-:W0:Y:S08]  /*25400*/  I2F.RP R4, R3 ;  /* 0x0000000300047306 */ /* 0x000e300000209400 */
[----:B0-----:R-:W0:Y:S02]  /*25410*/  MUFU.RCP R4, R4 ;  /* 0x0000000400047308 */ /* 0x001e240000001000 */
[----:B0-----:R-:W-:-:S06]  /*25420*/  IADD3 R4, R4, 0xffffffe, RZ ;  /* 0x0ffffffe04047810 */ /* 0x001fcc0007ffe0ff */
[----:B------:R0:W1:Y:S02]  /*25430*/  F2I.FTZ.U32.TRUNC.NTZ R5, R4 ;  /* 0x0000000400057305 */ /* 0x000064000021f000 */
[----:B0-----:R-:W-:-:S04]  /*25440*/  LOP3.LUT R4, R0, R2, RZ, 0x3c, !PT ;  /* 0x0000000200047212 */ /* 0x001fc800078e3cff */
[----:B------:R-:W-:Y:S01]  /*25450*/  ISETP.GE.AND P4, PT, R4, RZ, PT ;  /* 0x000000ff0400720c */ /* 0x000fe20003f86270 */
[----:B-1----:R-:W-:-:S04]  /*25460*/  IMAD.MOV R4, RZ, RZ, -R5 ;  /* 0x000000ffff047224 */ /* 0x002fc800078e0a05 */
[----:B------:R-:W-:Y:S02]  /*25470*/  IMAD R7, R4, R3, RZ ;  /* 0x0000000304077224 */ /* 0x000fe400078e02ff */
[----:B------:R-:W-:-:S04]  /*25480*/  IMAD.MOV.U32 R4, RZ, RZ, RZ ;  /* 0x000000ffff047224 */ /* 0x000fc800078e00ff */
[----:B------:R-:W-:Y:S01]  /*25490*/  IMAD.HI.U32 R7, R5, R7, R4 ;  /* 0x0000000705077227 */ /* 0x000fe200078e0004 */
[----:B------:R-:W-:Y:S02]  /*254a0*/  IABS R4, R0 ;  /* 0x0000000000047213 */ /* 0x000fe40000000000 */
[----:B------:R-:W-:-:S05]  /*254b0*/  IABS R0, R2 ;  /* 0x0000000200007213 */ /* 0x000fca0000000000 */
[----:B------:R-:W-:-:S04]  /*254c0*/  IMAD.MOV R0, RZ, RZ, -R0 ;  /* 0x000000ffff007224 */ /* 0x000fc800078e0a00 */
[----:B------:R-:W-:Y:S02]  /*254d0*/  IMAD.MOV.U32 R5, RZ, RZ, R0 ;  /* 0x000000ffff057224 */ /* 0x000fe400078e0000 */
[----:B------:R-:W-:-:S04]  /*254e0*/  IMAD.HI.U32 R0, R7, R4, RZ ;  /* 0x0000000407007227 */ /* 0x000fc800078e00ff */
[----:B------:R-:W-:-:S05]  /*254f0*/  IMAD R4, R0, R5, R4 ;  /* 0x0000000500047224 */ /* 0x000fca00078e0204 */
[----:B------:R-:W-:-:S13]  /*25500*/  ISETP.GT.U32.AND P3, PT, R3, R4, PT ;  /* 0x000000040300720c */ /* 0x000fda0003f64070 */
[-C--:B------:R-:W-:Y:S01]  /*25510*/  @!P3 IADD3 R4, R4, -R3.reuse, RZ ;  /* 0x800000030404b210 */ /* 0x080fe20007ffe0ff */
[----:B------:R-:W-:Y:S01]  /*25520*/  @!P3 VIADD R0, R0, 0x1 ;  /* 0x000000010000b836 */ /* 0x000fe20000000000 */
[----:B------:R-:W-:Y:S02]  /*25530*/  ISETP.NE.AND P3, PT, R2, RZ, PT ;  /* 0x000000ff0200720c */ /* 0x000fe40003f65270 */
[----:B------:R-:W-:-:S13]  /*25540*/  ISETP.GE.U32.AND P0, PT, R4, R3, PT ;  /* 0x000000030400720c */ /* 0x000fda0003f06070 */
[----:B------:R-:W-:-:S04]  /*25550*/  @P0 VIADD R0, R0, 0x1 ;  /* 0x0000000100000836 */ /* 0x000fc80000000000 */
[----:B------:R-:W-:Y:S01]  /*25560*/  @!P4 IMAD.MOV R0, RZ, RZ, -R0 ;  /* 0x000000ffff00c224 */ /* 0x000fe200078e0a00 */
[----:B------:R-:W-:-:S07]  /*25570*/  @!P3 LOP3.LUT R0, RZ, R2, RZ, 0x33, !PT ;  /* 0x00000002ff00b212 */ /* 0x000fce00078e33ff */
.L_x_549:
[----:B------:R-:W-:Y:S05]  /*25580*/  BSYNC B0 ;  /* 0x0000000000007941 */ /* 0x000fea0003800000 */
.L_x_548:
[-C--:B------:R-:W-:Y:S01]  /*25590*/  IMAD R2, R20, R0.reuse, RZ ;  /* 0x0000000014027224 */ /* 0x080fe200078e02ff */
[----:B------:R-:W-:Y:S04]  /*255a0*/  BSSY B0, `(.L_x_550) ;  /* 0x0000120000007945 */ /* 0x000fe80003800000 */
[C---:B------:R-:W-:Y:S01]  /*255b0*/  VIADDMNMX R0, R2.reuse, R0, R19, PT ;  /* 0x0000000002007246 */ /* 0x040fe20003800113 */
[----:B------:R-:W-:-:S03]  /*255c0*/  IMAD R2, R2, 0x80, -R6 ;  /* 0x0000008002027824 */ /* 0x000fc600078e0a06 */
[----:B------:R-:W-:Y:S02]  /*255d0*/  LEA R6, R0, -R6, 0x7 ;  /* 0x8000000600067211 */ /* 0x000fe400078e38ff */
[----:B------:R-:W-:Y:S02]  /*255e0*/  VIMNMX R2, RZ, R2, !PT ;  /* 0x00000002ff027248 */ /* 0x000fe40007fe0100 */
[----:B------:R-:W-:-:S04]  /*255f0*/  VIMNMX R9, R6, R9, PT ;  /* 0x0000000906097248 */ /* 0x000fc80003fe0100 */
[----:B------:R-:W-:-:S13]  /*25600*/  ISETP.GT.AND P0, PT, R9, R2, PT ;  /* 0x000000020900720c */ /* 0x000fda0003f04270 */
[----:B------:R-:W-:Y:S01]  /*25610*/  @P0 VIADD R0, R9, 0x7f ;  /* 0x0000007f09000836 */ /* 0x000fe20000000000 */
[----:B------:R-:W-:-:S04]  /*25620*/  SHF.R.U32.HI R9, RZ, 0x7, R2 ;  /* 0x00000007ff097819 */ /* 0x000fc80000011602 */
[----:B------:R-:W-:Y:S01]  /*25630*/  @P0 SHF.R.S32.HI R2, RZ, 0x1f, R0 ;  /* 0x0000001fff020819 */ /* 0x000fe20000011400 */
[----:B------:R-:W-:-:S03]  /*25640*/  IMAD.MOV.U32 R6, RZ, RZ, R9 ;  /* 0x000000ffff067224 */ /* 0x000fc600078e0009 */
[----:B------:R-:W-:-:S04]  /*25650*/  @P0 LEA.HI R0, R2, R0, RZ, 0x7 ;  /* 0x0000000002000211 */ /* 0x000fc800078f38ff */
[----:B------:R-:W-:Y:S02]  /*25660*/  @P0 SHF.R.S32.HI R6, RZ, 0x7, R0 ;  /* 0x00000007ff060819 */ /* 0x000fe40000011400 */
[----:B------:R-:W-:Y:S02]  /*25670*/  PLOP3.LUT P0, PT, PT, PT, PT, 0x80, 0x0 ;  /* 0x000000000000781c */ /* 0x000fe40003f0f070 */
[----:B------:R-:W-:-:S13]  /*25680*/  ISETP.GT.AND P3, PT, R6, R9, PT ;  /* 0x000000090600720c */ /* 0x000fda0003f64270 */
[----:B------:R-:W-:Y:S05]  /*25690*/  @!P3 BRA `(.L_x_551) ;  /* 0x000000100040b947 */ /* 0x000fea0003800000 */
[----:B------:R-:W-:Y:S01]  /*256a0*/  UMOV UR4, 0xffffffff ;  /* 0xffffffff00047882 */ /* 0x000fe20000000000 */
[----:B------:R-:W-:Y:S02]  /*256b0*/  SEL R0, R12, RZ, !P2 ;  /* 0x000000ff0c007207 */ /* 0x000fe40005000000 */
[----:B------:R-:W-:Y:S05]  /*256c0*/  BRA.DIV UR4, `(.L_x_552) ;  /* 0x000000b204ec7947 */ /* 0x000fea000b800000 */
[----:B------:R-:W0:Y:S02]  /*256d0*/  S2R R2, SR_TID.X ;  /* 0x0000000000027919 */ /* 0x000e240000002100 */
[----:B0-----:R-:W-:-:S04]  /*256e0*/  SHF.R.U32.HI R2, RZ, 0x5, R2 ;  /* 0x00000005ff027819 */ /* 0x001fc80000011602 */
[----:B------:R-:W-:-:S05]  /*256f0*/  LOP3.LUT R2, R2, 0x3, RZ, 0xc0, !PT ;  /* 0x0000000302027812 */ /* 0x000fca00078ec0ff */
[----:B------:R0:W1:Y:S02]  /*25700*/  SHFL.IDX PT, R14, R2, RZ, 0x1f ;  /* 0x00001fff020e7589 */ /* 0x00006400000e0000 */
.L_x_860:
[----:B-1----:R-:W-:Y:S02]  /*25710*/  ISETP.NE.AND P0, PT, R14, RZ, PT ;  /* 0x000000ff0e00720c */ /* 0x002fe40003f05270 */
[----:B------:R-:W-:-:S11]  /*25720*/  PLOP3.LUT P6, PT, PT, PT, PT, 0x8, 0x0 ;  /* 0x000000000000781c */ /* 0x000fd60003fce170 */
[----:B------:R-:W-:Y:S05]  /*25730*/  @P0 BRA `(.L_x_553) ;  /* 0x00000000000c0947 */ /* 0x000fea0003800000 */
[----:B------:R-:W-:-:S03]  /*25740*/  UMOV UR4, 0xffffffff ;  /* 0xffffffff00047882 */ /* 0x000fc60000000000 */
[----:B------:R-:W-:Y:S05]  /*25750*/  BRA.DIV UR4, `(.L_x_554) ;  /* 0x000000b204fc7947 */ /* 0x000fea000b800000 */
[----:B------:R-:W-:-:S13]  /*25760*/  ELECT P6, URZ, PT ;  /* 0x00000000003f782f */ /* 0x000fda00038c0000 */
.L_x_553:
[----:B0-----:R-:W2:Y:S01]  /*25770*/  LDL R2, [R1+0x70] ;  /* 0x0000700001027983 */ /* 0x001ea20000100800 */
[----:B------:R-:W-:Y:S01]  /*25780*/  BSSY B1, `(.L_x_555) ;  /* 0x0000008000017945 */ /* 0x000fe20003800000 */
[----:B--2---:R-:W-:-:S05]  /*25790*/  VIADD R2, R2, 0x1 ;  /* 0x0000000102027836 */ /* 0x004fca0000000000 */
[----:B------:R-:W-:-:S04]  /*257a0*/  LEA.HI R3, R2, R2, RZ, 0x1 ;  /* 0x0000000202037211 */ /* 0x000fc800078f08ff */
[----:B------:R-:W-:-:S05]  /*257b0*/  LOP3.LUT R3, R3, 0xfffffffe, RZ, 0xc0, !PT ;  /* 0xfffffffe03037812 */ /* 0x000fca00078ec0ff */
[----:B------:R-:W-:-:S05]  /*257c0*/  IMAD.IADD R2, R2, 0x1, -R3 ;  /* 0x0000000102027824 */ /* 0x000fca00078e0a03 */
[----:B------:R-:W-:-:S04]  /*257d0*/  SHF.L.U32 R2, R2, 0x1f, RZ ;  /* 0x0000001f02027819 */ /* 0x000fc800000006ff */
[----:B------:R-:W0:Y:S02]  /*257e0*/  SYNCS.PHASECHK.TRANS64.TRYWAIT P0, [R18+URZ+0x38820], R2 ;  /* 0x03882002120075a7 */ /* 0x000e24000800017f */
[----:B0-----:R-:W-:Y:S05]  /*257f0*/  @!P0 BRA `(.L_x_556) ;  /* 0x000000b000f48947 */ /* 0x001fea0003800000 */
.L_x_863:
[----:B------:R-:W-:Y:S05]  /*25800*/  BSYNC B1 ;  /* 0x0000000000017941 */ /* 0x000fea0003800000 */
.L_x_555:
[----:B------:R-:W-:Y:S04]  /*25810*/  BSSY B1, `(.L_x_557) ;  /* 0x000006f000017945 */ /* 0x000fe80003800000 */
[----:B------:R-:W-:Y:S05]  /*25820*/  @!P6 BRA `(.L_x_558) ;  /* 0x0000000400b4e947 */ /* 0x000fea0003800000 */
[----:B------:R-:W2:Y:S04]  /*25830*/  LDL R5, [R1+0x20] ;  /* 0x0000200001057983 */ /* 0x000ea80000100800 */
[----:B------:R-:W3:Y:S01]  /*25840*/  LDL R4, [R1+0x2c] ;  /* 0x00002c0001047983 */ /* 0x000ee20000100800 */
[----:B------:R-:W1:Y:S01]  /*25850*/  S2R R3, SR_TID.X ;  /* 0x0000000000037919 */ /* 0x000e620000002100 */
[----:B------:R-:W-:Y:S01]  /*25860*/  BSSY B2, `(.L_x_559) ;  /* 0x0000007000027945 */ /* 0x000fe20003800000 */
[----:B-1----:R-:W-:-:S04]  /*25870*/  LOP3.LUT R3, R3, 0x7f, RZ, 0xc0, !PT ;  /* 0x0000007f03037812 */ /* 0x002fc800078ec0ff */
[----:B------:R-:W-:Y:S02]  /*25880*/  ISETP.NE.AND P2, PT, R3, RZ, PT ;  /* 0x000000ff0300720c */ /* 0x000fe40003f45270 */
[----:B--2---:R-:W-:Y:S02]  /*25890*/  LEA R5, R5, R18, 0x3 ;  /* 0x0000001205057211 */ /* 0x004fe400078e18ff */
[----:B---3--:R-:W-:-:S04]  /*258a0*/  SHF.L.U32 R8, R4, 0x1f, RZ ;  /* 0x0000001f04087819 */ /* 0x008fc800000006ff */
[----:B------:R-:W1:Y:S02]  /*258b0*/  SYNCS.PHASECHK.TRANS64.TRYWAIT P0, [R5+URZ+0x388a0], R8 ;  /* 0x0388a008050075a7 */ /* 0x000e64000800017f */
[----:B-1----:R-:W-:Y:S05]  /*258c0*/  @!P0 BRA `(.L_x_560) ;  /* 0x000000b000d48947 */ /* 0x002fea0003800000 */
.L_x_864:
[----:B------:R-:W-:Y:S05]  /*258d0*/  BSYNC B2 ;  /* 0x0000000000027941 */ /* 0x000fea0003800000 */
.L_x_559:
[----:B------:R-:W-:Y:S04]  /*258e0*/  BSSY B2, `(.L_x_561) ;  /* 0x0000009000027945 */ /* 0x000fe80003800000 */
[----:B------:R-:W-:Y:S05]  /*258f0*/  @P2 BRA `(.L_x_562) ;  /* 0x00000000001c2947 */ /* 0x000fea0003800000 */
[----:B0-----:R-:W0:Y:S02]  /*25900*/  S2R R2, SR_TID.X ;  /* 0x0000000000027919 */ /* 0x001e240000002100 */
[----:B0-----:R-:W-:Y:S01]  /*25910*/  LOP3.LUT R3, R2, 0x1f, RZ, 0xc0, !PT ;  /* 0x0000001f02037812 */ /* 0x001fe200078ec0ff */
[----:B------:R-:W-:-:S03]  /*25920*/  IMAD.MOV.U32 R2, RZ, RZ, 0x8000 ;  /* 0x00008000ff027424 */ /* 0x000fc600078e00ff */
[----:B------:R-:W-:Y:S01]  /*25930*/  ISETP.NE.AND P0, PT, R3, RZ, PT ;  /* 0x000000ff0300720c */ /* 0x000fe20003f05270 */
[----:B------:R2:W-:-:S12]  /*25940*/  SYNCS.ARRIVE.TRANS64 RZ, [R5+URZ+0x38890], R2 ;  /* 0x0388900205ff79a7 */ /* 0x0005d8000800003f */
[----:B--2---:R-:W-:Y:S05]  /*25950*/  @!P0 BRA `(.L_x_562) ;  /* 0x0000000000048947 */ /* 0x004fea0003800000 */
[----:B------:R-:W-:Y:S01]  /*25960*/  BPT.TRAP 0x1 ;  /* 0x000000040000795c */ /* 0x000fe20000300000 */
.L_x_562:
[----:B------:R-:W-:Y:S05]  /*25970*/  BSYNC B2 ;  /* 0x0000000000027941 */ /* 0x000fea0003800000 */
.L_x_561:
[----:B0-----:R-:W2:Y:S01]  /*25980*/  LDL R2, [R1+0x20] ;  /* 0x0000200001027983 */ /* 0x001ea20000100800 */
[----:B------:R-:W-:Y:S01]  /*25990*/  IMAD.MOV.U32 R14, RZ, RZ, RZ ;  /* 0x000000ffff0e7224 */ /* 0x000fe200078e00ff */
[----:B------:R-:W-:Y:S01]  /*259a0*/  UIADD3 UR4, UP0, UR40, 0x570, URZ ;  /* 0x0000057028047890 */ /* 0x000fe2000ff1e03f */
[----:B------:R-:W-:Y:S01]  /*259b0*/  IMAD R3, R6, 0x80, R10 ;  /* 0x0000008006037824 */ /* 0x000fe200078e020a */
[----:B------:R-:W-:Y:S01]  /*259c0*/  PLOP3.LUT P0, PT, PT, PT, PT, 0x80, 0x0 ;  /* 0x000000000000781c */ /* 0x000fe20003f0f070 */
[----:B------:R-:W-:Y:S01]  /*259d0*/  UMOV UR6, 0x0 ;  /* 0x0000000000067882 */ /* 0x000fe20000000000 */
[----:B------:R-:W-:Y:S01]  /*259e0*/  R2UR UR10, R14 ;  /* 0x000000000e0a72ca */ /* 0x000fe200000e0000 */
[----:B------:R-:W-:Y:S01]  /*259f0*/  UIADD3.X UR5, URZ, UR41, URZ, UP0, !UPT ;  /* 0x000000293f057290 */ /* 0x000fe200087fe43f */
[----:B------:R-:W-:Y:S01]  /*25a00*/  IADD3 R3, R3, -0x80, RZ ;  /* 0xffffff8003037810 */ /* 0x000fe20007ffe0ff */
[----:B------:R-:W-:Y:S01]  /*25a10*/  UMOV UR7, 0x12f00000 ;  /* 0x12f0000000077882 */ /* 0x000fe20000000000 */
[----:B--2---:R-:W-:-:S02]  /*25a20*/  IMAD R7, R2, 0x8000, R18 ;  /* 0x0000800002077824 */ /* 0x004fc400078e0212 */
[----:B------:R-:W-:Y:S02]  /*25a30*/  VIADD R2, R5, 0x38890 ;  /* 0x0003889005027836 */ /* 0x000fe40000000000 */
[----:B------:R-:W-:-:S07]  /*25a40*/  VIADD R4, R7, 0x28400 ;  /* 0x0002840007047836 */ /* 0x000fce0000000000 */
.L_x_563:
[----:B------:R-:W-:-:S13]  /*25a50*/  @P0 ELECT P3, URZ, PT ;  /* 0x00000000003f082f */ /* 0x000fda0003860000 */
[----:B------:R-:W-:Y:S02]  /*25a60*/  @P3 R2UR UR13, R0 ;  /* 0x00000000000d32ca */ /* 0x000fe400000e0000 */
[----:B------:R-:W-:Y:S02]  /*25a70*/  @P3 R2UR UR12, R16 ;  /* 0x00000000100c32ca */ /* 0x000fe400000e0000 */
[----:B------:R-:W-:Y:S02]  /*25a80*/  @P3 R2UR UR11, R3 ;  /* 0x00000000030b32ca */ /* 0x000fe400000e0000 */
[----:B------:R-:W-:Y:S02]  /*25a90*/  @P3 R2UR UR9, R2 ;  /* 0x00000000020932ca */ /* 0x000fe400000e0000 */
[----:B------:R-:W-:Y:S02]  /*25aa0*/  @P3 R2UR UR8, R4 ;  /* 0x00000000040832ca */ /* 0x000fe400000e0000 */
[----:B------:R-:W-:-:S02]  /*25ab0*/  @P3 PLOP3.LUT P0, PT, P3, PT, PT, 0x8, 0x0 ;  /* 0x000000000000381c */ /* 0x000fc40001f0e170 */
[----:B------:R-:W-:-:S09]  /*25ac0*/  PLOP3.LUT P3, PT, PT, PT, PT, 0x8, 0x0 ;  /* 0x000000000000781c */ /* 0x000fd20003f6e170 */
[----:B------:R0:W-:Y:S02]  /*25ad0*/  UTMALDG.4D [UR8], [UR4], desc[UR6] ;  /* 0x00000608040075b4 */ /* 0x0001e40008019000 */
[----:B0-----:R-:W-:Y:S05]  /*25ae0*/  @P0 BRA.U.ANY `(.L_x_563) ;  /* 0xfffffffd00d80947 */ /* 0x001fea000393ffff */
[----:B------:R-:W-:Y:S01]  /*25af0*/  IMAD.MOV.U32 R11, RZ, RZ, 0x80 ;  /* 0x00000080ff0b7424 */ /* 0x000fe200078e00ff */
[----:B------:R-:W-:Y:S01]  /*25b00*/  PLOP3.LUT P0, PT, PT, PT, PT, 0x80, 0x0 ;  /* 0x000000000000781c */ /* 0x000fe20003f0f070 */
[----:B------:R-:W-:Y:S01]  /*25b10*/  VIADD R4, R7, 0x2c400 ;  /* 0x0002c40007047836 */ /* 0x000fe20000000000 */
[----:B------:R-:W-:Y:S01]  /*25b20*/  UMOV UR6, 0x0 ;  /* 0x0000000000067882 */ /* 0x000fe20000000000 */
[----:B------:R-:W-:Y:S01]  /*25b30*/  UMOV UR7, 0x12f00000 ;  /* 0x12f0000000077882 */ /* 0x000fe20000000000 */
[----:B------:R-:W-:-:S15]  /*25b40*/  R2UR UR10, R11 ;  /* 0x000000000b0a72ca */ /* 0x000fde00000e0000 */
.L_x_564:
        /* <DEDUP_REMOVED lines=10> */
[----:B------:R-:W0:Y:S01]  /*25bf0*/  SYNCS.PHASECHK.TRANS64.TRYWAIT P0, [R5+URZ+0x388c0], R8 ;  /* 0x0388c008050075a7 */ /* 0x000e22000800017f */
[----:B------:R-:W-:Y:S04]  /*25c00*/  BSSY B2, `(.L_x_565) ;  /* 0x0000002000027945 */ /* 0x000fe80003800000 */
[----:B0-----:R-:W-:Y:S05]  /*25c10*/  @!P0 BRA `(.L_x_566) ;  /* 0x000000b000148947 */ /* 0x001fea0003800000 */
.L_x_865:
[----:B------:R-:W-:Y:S05]  /*25c20*/  BSYNC B2 ;  /* 0x0000000000027941 */ /* 0x000fea0003800000 */
.L_x_565:
[----:B------:R-:W-:Y:S01]  /*25c30*/  BSSY B2, `(.L_x_567) ;  /* 0x000000b000027945 */ /* 0x000fe20003800000 */
[----:B------:R-:W-:Y:S01]  /*25c40*/  MOV R12, 0x0 ;  /* 0x00000000000c7802 */ /* 0x000fe20000000f00 */
[----:B------:R-:W-:Y:S02]  /*25c50*/  IMAD.MOV.U32 R13, RZ, RZ, 0x12f00000 ;  /* 0x12f00000ff0d7424 */ /* 0x000fe400078e00ff */
[----:B------:R-:W-:Y:S05]  /*25c60*/  @P2 BRA `(.L_x_568) ;  /* 0x00000000001c2947 */ /* 0x000fea0003800000 */
[----:B------:R-:W2:Y:S02]  /*25c70*/  S2R R2, SR_TID.X ;  /* 0x0000000000027919 */ /* 0x000ea40000002100 */
[----:B--2---:R-:W-:Y:S01]  /*25c80*/  LOP3.LUT R4, R2, 0x1f, RZ, 0xc0, !PT ;  /* 0x0000001f02047812 */ /* 0x004fe200078ec0ff */
[----:B------:R-:W-:-:S03]  /*25c90*/  IMAD.MOV.U32 R2, RZ, RZ, 0x8000 ;  /* 0x00008000ff027424 */ /* 0x000fc600078e00ff */
[----:B------:R-:W-:Y:S01]  /*25ca0*/  ISETP.NE.AND P0, PT, R4, RZ, PT ;  /* 0x000000ff0400720c */ /* 0x000fe20003f05270 */
[----:B------:R2:W-:-:S12]  /*25cb0*/  SYNCS.ARRIVE.TRANS64 RZ, [R5+URZ+0x388b0], R2 ;  /* 0x0388b00205ff79a7 */ /* 0x0005d8000800003f */
[----:B--2---:R-:W-:Y:S05]  /*25cc0*/  @!P0 BRA `(.L_x_568) ;  /* 0x0000000000048947 */ /* 0x004fea0003800000 */
[----:B------:R-:W-:Y:S01]  /*25cd0*/  BPT.TRAP 0x1 ;  /* 0x000000040000795c */ /* 0x000fe20000300000 */
.L_x_568:
[----:B------:R-:W-:Y:S05]  /*25ce0*/  BSYNC B2 ;  /* 0x0000000000027941 */ /* 0x000fea0003800000 */
.L_x_567:
[----:B------:R-:W-:Y:S01]  /*25cf0*/  R2UR UR10, R14 ;  /* 0x000000000e0a72ca */ /* 0x000fe200000e0000 */
[----:B------:R-:W-:Y:S01]  /*25d00*/  UIADD3 UR4, UP0, UR40, 0x670, URZ ;  /* 0x0000067028047890 */ /* 0x000fe2000ff1e03f */
[----:B------:R-:W-:Y:S01]  /*25d10*/  R2UR UR6, R12 ;  /* 0x000000000c0672ca */ /* 0x000fe200000e0000 */
[----:B------:R-:W-:Y:S01]  /*25d20*/  VIADD R2, R5, 0x388b0 ;  /* 0x000388b005027836 */ /* 0x000fe20000000000 */
[----:B------:R-:W-:Y:S01]  /*25d30*/  R2UR UR7, R13 ;  /* 0x000000000d0772ca */ /* 0x000fe200000e0000 */
[----:B------:R-:W-:Y:S01]  /*25d40*/  VIADD R4, R7, 0x10400 ;  /* 0x0001040007047836 */ /* 0x000fe20000000000 */
[----:B------:R-:W-:Y:S01]  /*25d50*/  PLOP3.LUT P0, PT, PT, PT, PT, 0x80, 0x0 ;  /* 0x000000000000781c */ /* 0x000fe20003f0f070 */
[----:B------:R-:W-:-:S12]  /*25d60*/  UIADD3.X UR5, URZ, UR41, URZ, UP0, !UPT ;  /* 0x000000293f057290 */ /* 0x000fd800087fe43f */
.L_x_569:
        /* <DEDUP_REMOVED lines=9> */
[----:B--2---:R-:W-:Y:S05]  /*25e00*/  @P0 BRA.U.ANY `(.L_x_569) ;  /* 0xfffffffd00d80947 */ /* 0x004fea000393ffff */
[----:B------:R-:W-:Y:S02]  /*25e10*/  R2UR UR10, R11 ;  /* 0x000000000b0a72ca */ /* 0x000fe400000e0000 */
[----:B------:R-:W-:Y:S02]  /*25e20*/  R2UR UR6, R12 ;  /* 0x000000000c0672ca */ /* 0x000fe400000e0000 */
[----:B------:R-:W-:Y:S02]  /*25e30*/  R2UR UR7, R13 ;  /* 0x000000000d0772ca */ /* 0x000fe400000e0000 */
[----:B------:R-:W-:Y:S02]  /*25e40*/  PLOP3.LUT P0, PT, PT, PT, PT, 0x80, 0x0 ;  /* 0x000000000000781c */ /* 0x000fe40003f0f070 */
[----:B------:R-:W-:-:S11]  /*25e50*/  IADD3 R4, R7, 0x14400, RZ ;  /* 0x0001440007047810 */ /* 0x000fd60007ffe0ff */
.L_x_570:
        /* <DEDUP_REMOVED lines=10> */
.L_x_558:
[----:B------:R-:W-:Y:S05]  /*25f00*/  BSYNC B1 ;  /* 0x0000000000017941 */ /* 0x000fea0003800000 */
.L_x_557:
[----:B------:R-:W2:Y:S04]  /*25f10*/  LDL.LU R7, [R1+0x20] ;  /* 0x0000200001077983 */ /* 0x000ea80000300800 */
[----:B01----:R-:W3:Y:S01]  /*25f20*/  LDL.LU R5, [R1+0x2c] ;  /* 0x00002c0001057983 */ /* 0x003ee20000300800 */
[----:B------:R-:W-:Y:S01]  /*25f30*/  PLOP3.LUT P0, PT, PT, PT, PT, 0x8, 0x0 ;  /* 0x000000000000781c */ /* 0x000fe20003f0e170 */
[----:B--2---:R-:W-:Y:S02]  /*25f40*/  VIADD R2, R7, 0x1 ;  /* 0x0000000107027836 */ /* 0x004fe40000000000 */
[----:B------:R-:W-:-:S03]  /*25f50*/  VIADD R7, R6, 0xfffffffe ;  /* 0xfffffffe06077836 */ /* 0x000fc60000000000 */
[C---:B------:R-:W-:Y:S02]  /*25f60*/  ISETP.NE.AND P2, PT, R2.reuse, 0x2, PT ;  /* 0x000000020200780c */ /* 0x040fe40003f45270 */
[----:B------:R-:W-:Y:S02]  /*25f70*/  ISETP.GE.AND P3, PT, R7, R9, PT ;  /* 0x000000090700720c */ /* 0x000fe40003f66270 */
[----:B------:R-:W-:Y:S02]  /*25f80*/  SEL R3, RZ, 0x1, P2 ;  /* 0x00000001ff037807 */ /* 0x000fe40001000000 */
[----:B------:R-:W-:Y:S02]  /*25f90*/  SEL R2, R2, RZ, P2 ;  /* 0x000000ff02027207 */ /* 0x000fe40001000000 */
[----:B---3--:R-:W-:-:S03]  /*25fa0*/  LOP3.LUT R5, R5, R3, RZ, 0x3c, !PT ;  /* 0x0000000305057212 */ /* 0x008fc600078e3cff */
[----:B------:R0:W-:Y:S04]  /*25fb0*/  STL [R1+0x20], R2 ;  /* 0x0000200201007387 */ /* 0x0001e80000100800 */
[----:B------:R0:W-:Y:S01]  /*25fc0*/  STL [R1+0x2c], R5 ;  /* 0x00002c0501007387 */ /* 0x0001e20000100800 */
[----:B------:R-:W-:Y:S05]  /*25fd0*/  @!P3 BRA `(.L_x_551) ;  /* 0x0000000400f0b947 */ /* 0x000fea0003800000 */
.L_x_585:
[----:B------:R-:W-:Y:S05]  /*25fe0*/  YIELD ;  /* 0x0000000000007946 */ /* 0x000fea0003800000 */
[----:B------:R-:W-:Y:S04]  /*25ff0*/  BSSY B1, `(.L_x_571) ;  /* 0x000006e000017945 */ /* 0x000fe80003800000 */
[----:B-1----:R-:W-:Y:S05]  /*26000*/  @!P6 BRA `(.L_x_572) ;  /* 0x0000000400b0e947 */ /* 0x002fea0003800000 */
[----:B------:R-:W2:Y:S04]  /*26010*/  LDL R4, [R1+0x20] ;  /* 0x0000200001047983 */ /* 0x000ea80000100800 */
[----:B------:R-:W3:Y:S01]  /*26020*/  LDL R3, [R1+0x2c] ;  /* 0x00002c0001037983 */ /* 0x000ee20000100800 */
[----:B0-----:R-:W0:Y:S01]  /*26030*/  S2R R2, SR_TID.X ;  /* 0x0000000000027919 */ /* 0x001e220000002100 */
[----:B------:R-:W-:Y:S01]  /*26040*/  BSSY B2, `(.L_x_573) ;  /* 0x0000007000027945 */ /* 0x000fe20003800000 */
[----:B0-----:R-:W-:-:S04]  /*26050*/  LOP3.LUT R2, R2, 0x7f, RZ, 0xc0, !PT ;  /* 0x0000007f02027812 */ /* 0x001fc800078ec0ff */
[----:B------:R-:W-:Y:S01]  /*26060*/  ISETP.NE.AND P3, PT, R2, RZ, PT ;  /* 0x000000ff0200720c */ /* 0x000fe20003f65270 */
[----:B--2---:R-:W-:Y:S01]  /*26070*/  IMAD R6, R4, 0x8, R18 ;  /* 0x0000000804067824 */ /* 0x004fe200078e0212 */
[----:B---3--:R-:W-:-:S04]  /*26080*/  SHF.L.U32 R5, R3, 0x1f, RZ ;  /* 0x0000001f03057819 */ /* 0x008fc800000006ff */
[----:B------:R-:W0:Y:S02]  /*26090*/  SYNCS.PHASECHK.TRANS64.TRYWAIT P2, [R6+URZ+0x388a0], R5 ;  /* 0x0388a005060075a7 */ /* 0x000e24000804017f */
[----:B0-----:R-:W-:Y:S05]  /*260a0*/  @!P2 BRA `(.L_x_574) ;  /* 0x000000ac0004a947 */ /* 0x001fea0003800000 */
.L_x_866:
[----:B------:R-:W-:Y:S05]  /*260b0*/  BSYNC B2 ;  /* 0x0000000000027941 */ /* 0x000fea0003800000 */
.L_x_573:
        /* <DEDUP_REMOVED lines=9> */
.L_x_576:
[----:B------:R-:W-:Y:S05]  /*26150*/  BSYNC B2 ;  /* 0x0000000000027941 */ /* 0x000fea0003800000 */
.L_x_575:
[----:B------:R-:W2:Y:S01]  /*26160*/  LDL R2, [R1+0x20] ;  /* 0x0000200001027983 */ /* 0x000ea20000100800 */
[----:B------:R-:W-:Y:S01]  /*26170*/  MOV R11, RZ ;  /* 0x000000ff000b7202 */ /* 0x000fe20000000f00 */
[----:B------:R-:W-:Y:S01]  /*26180*/  UIADD3 UR4, UP0, UR40, 0x570, URZ ;  /* 0x0000057028047890 */ /* 0x000fe2000ff1e03f */
[----:B------:R-:W-:Y:S01]  /*26190*/  PLOP3.LUT P2, PT, PT, PT, PT, 0x80, 0x0 ;  /* 0x000000000000781c */ /* 0x000fe20003f4f070 */
[----:B------:R-:W-:Y:S01]  /*261a0*/  IMAD R3, R7, 0x80, R10 ;  /* 0x0000008007037824 */ /* 0x000fe200078e020a */
[----:B------:R-:W-:Y:S01]  /*261b0*/  R2UR UR10, R11 ;  /* 0x000000000b0a72ca */ /* 0x000fe200000e0000 */
[----:B------:R-:W-:Y:S01]  /*261c0*/  UIADD3.X UR5, URZ, UR41, URZ, UP0, !UPT ;  /* 0x000000293f057290 */ /* 0x000fe200087fe43f */
[----:B------:R-:W-:Y:S01]  /*261d0*/  UMOV UR6, 0x0 ;  /* 0x0000000000067882 */ /* 0x000fe20000000000 */
[----:B------:R-:W-:Y:S01]  /*261e0*/  UMOV UR7, 0x12f00000 ;  /* 0x12f0000000077882 */ /* 0x000fe20000000000 */
[----:B--2---:R-:W-:Y:S02]  /*261f0*/  IMAD R4, R2, 0x8000, R18 ;  /* 0x0000800002047824 */ /* 0x004fe400078e0212 */
[----:B------:R-:W-:-:S02]  /*26200*/  VIADD R2, R6, 0x38890 ;  /* 0x0003889006027836 */ /* 0x000fc40000000000 */
[----:B------:R-:W-:-:S07]  /*26210*/  VIADD R8, R4, 0x28400 ;  /* 0x0002840004087836 */ /* 0x000fce0000000000 */
.L_x_577:
        /* <DEDUP_REMOVED lines=9> */
[----:B-1----:R-:W-:Y:S05]  /*262b0*/  @P2 BRA.U.ANY `(.L_x_577) ;  /* 0xfffffffd00d82947 */ /* 0x002fea000393ffff */
[----:B------:R-:W-:Y:S01]  /*262c0*/  MOV R14, 0x80 ;  /* 0x00000080000e7802 */ /* 0x000fe20000000f00 */
[----:B------:R-:W-:Y:S01]  /*262d0*/  VIADD R8, R4, 0x2c400 ;  /* 0x0002c40004087836 */ /* 0x000fe20000000000 */
[----:B------:R-:W-:Y:S01]  /*262e0*/  PLOP3.LUT P2, PT, PT, PT, PT, 0x80, 0x0 ;  /* 0x000000000000781c */ /* 0x000fe20003f4f070 */
[----:B------:R-:W-:Y:S01]  /*262f0*/  UMOV UR6, 0x0 ;  /* 0x0000000000067882 */ /* 0x000fe20000000000 */
[----:B------:R-:W-:Y:S01]  /*26300*/  R2UR UR10, R14 ;  /* 0x000000000e0a72ca */ /* 0x000fe200000e0000 */
[----:B------:R-:W-:-:S14]  /*26310*/  UMOV UR7, 0x12f00000 ;  /* 0x12f0000000077882 */ /* 0x000fdc0000000000 */
.L_x_578:
        /* <DEDUP_REMOVED lines=10> */
[----:B------:R-:W1:Y:S01]  /*263c0*/  SYNCS.PHASECHK.TRANS64.TRYWAIT P2, [R6+URZ+0x388c0], R5 ;  /* 0x0388c005060075a7 */ /* 0x000e62000804017f */
[----:B------:R-:W-:Y:S04]  /*263d0*/  BSSY B2, `(.L_x_579) ;  /* 0x0000002000027945 */ /* 0x000fe80003800000 */
[----:B-1----:R-:W-:Y:S05]  /*263e0*/  @!P2 BRA `(.L_x_580) ;  /* 0x000000a80048a947 */ /* 0x002fea0003800000 */
.L_x_867:
[----:B------:R-:W-:Y:S05]  /*263f0*/  BSYNC B2 ;  /* 0x0000000000027941 */ /* 0x000fea0003800000 */
.L_x_579:
[----:B------:R-:W-:Y:S01]  /*26400*/  BSSY B2, `(.L_x_581) ;  /* 0x000000b000027945 */ /* 0x000fe20003800000 */
[----:B------:R-:W-:Y:S02]  /*26410*/  IMAD.MOV.U32 R12, RZ, RZ, 0x0 ;  /* 0x00000000ff0c7424 */ /* 0x000fe400078e00ff */
[----:B------:R-:W-:Y:S01]  /*26420*/  IMAD.MOV.U32 R13, RZ, RZ, 0x12f00000 ;  /* 0x12f00000ff0d7424 */ /* 0x000fe200078e00ff */
[----:B------:R-:W-:Y:S06]  /*26430*/  @P3 BRA `(.L_x_582) ;  /* 0x00000000001c3947 */ /* 0x000fec0003800000 */
[----:B------:R-:W2:Y:S02]  /*26440*/  S2R R2, SR_TID.X ;  /* 0x0000000000027919 */ /* 0x000ea40000002100 */
[----:B--2---:R-:W-:Y:S01]  /*26450*/  LOP3.LUT R8, R2, 0x1f, RZ, 0xc0, !PT ;  /* 0x0000001f02087812 */ /* 0x004fe200078ec0ff */
[----:B------:R-:W-:-:S03]  /*26460*/  IMAD.MOV.U32 R2, RZ, RZ, 0x8000 ;  /* 0x00008000ff027424 */ /* 0x000fc600078e00ff */
[----:B------:R-:W-:Y:S01]  /*26470*/  ISETP.NE.AND P2, PT, R8, RZ, PT ;  /* 0x000000ff0800720c */ /* 0x000fe20003f45270 */
[----:B------:R2:W-:-:S12]  /*26480*/  SYNCS.ARRIVE.TRANS64 RZ, [R6+URZ+0x388b0], R2 ;  /* 0x0388b00206ff79a7 */ /* 0x0005d8000800003f */
[----:B--2---:R-:W-:Y:S05]  /*26490*/  @!P2 BRA `(.L_x_582) ;  /* 0x000000000004a947 */ /* 0x004fea0003800000 */
[----:B------:R-:W-:Y:S01]  /*264a0*/  BPT.TRAP 0x1 ;  /* 0x000000040000795c */ /* 0x000fe20000300000 */
.L_x_582:
[----:B------:R-:W-:Y:S05]  /*264b0*/  BSYNC B2 ;  /* 0x0000000000027941 */ /* 0x000fea0003800000 */
.L_x_581:
[----:B------:R-:W-:Y:S01]  /*264c0*/  R2UR UR10, R11 ;  /* 0x000000000b0a72ca */ /* 0x000fe200000e0000 */
[----:B------:R-:W-:Y:S01]  /*264d0*/  UIADD3 UR4, UP0, UR40, 0x670, URZ ;  /* 0x0000067028047890 */ /* 0x000fe2000ff1e03f */
[----:B------:R-:W-:Y:S01]  /*264e0*/  R2UR UR6, R12 ;  /* 0x000000000c0672ca */ /* 0x000fe200000e0000 */
[----:B------:R-:W-:Y:S01]  /*264f0*/  VIADD R2, R4, 0x10400 ;  /* 0x0001040004027836 */ /* 0x000fe20000000000 */
[----:B------:R-:W-:Y:S01]  /*26500*/  R2UR UR7, R13 ;  /* 0x000000000d0772ca */ /* 0x000fe200000e0000 */
[----:B------:R-:W-:Y:S01]  /*26510*/  UIADD3.X UR5, URZ, UR41, URZ, UP0, !UPT ;  /* 0x000000293f057290 */ /* 0x000fe200087fe43f */
[----:B------:R-:W-:Y:S02]  /*26520*/  PLOP3.LUT P2, PT, PT, PT, PT, 0x80, 0x0 ;  /* 0x000000000000781c */ /* 0x000fe40003f4f070 */
[----:B01----:R-:W-:-:S11]  /*26530*/  IADD3 R6, R6, 0x388b0, RZ ;  /* 0x000388b006067810 */ /* 0x003fd60007ffe0ff */
.L_x_583:
        /* <DEDUP_REMOVED lines=10> */
[----:B------:R-:W-:Y:S01]  /*265e0*/  R2UR UR10, R14 ;  /* 0x000000000e0a72ca */ /* 0x000fe200000e0000 */
[----:B------:R-:W-:Y:S01]  /*265f0*/  VIADD R4, R4, 0x14400 ;  /* 0x0001440004047836 */ /* 0x000fe20000000000 */
[----:B------:R-:W-:Y:S02]  /*26600*/  R2UR UR6, R12 ;  /* 0x000000000c0672ca */ /* 0x000fe400000e0000 */
[----:B------:R-:W-:Y:S02]  /*26610*/  R2UR UR7, R13 ;  /* 0x000000000d0772ca */ /* 0x000fe400000e0000 */
[----:B------:R-:W-:-:S13]  /*26620*/  PLOP3.LUT P2, PT, PT, PT, PT, 0x80, 0x0 ;  /* 0x000000000000781c */ /* 0x000fda0003f4f070 */
.L_x_584:
        /* <DEDUP_REMOVED lines=10> */
.L_x_572:
[----:B------:R-:W-:Y:S05]  /*266d0*/  BSYNC B1 ;  /* 0x0000000000017941 */ /* 0x000fea0003800000 */
.L_x_571:
[----:B0-----:R-:W2:Y:S04]  /*266e0*/  LDL.LU R2, [R1+0x20] ;  /* 0x0000200001027983 */ /* 0x001ea80000300800 */
[----:B------:R-:W3:Y:S01]  /*266f0*/  LDL.LU R5, [R1+0x2c] ;  /* 0x00002c0001057983 */ /* 0x000ee20000300800 */
[C---:B------:R-:W-:Y:S01]  /*26700*/  ISETP.GT.AND P3, PT, R7.reuse, R9, PT ;  /* 0x000000090700720c */ /* 0x040fe20003f64270 */
[----:B------:R-:W-:Y:S02]  /*26710*/  VIADD R7, R7, 0xffffffff ;  /* 0xffffffff07077836 */ /* 0x000fe40000000000 */
[----:B--2---:R-:W-:-:S05]  /*26720*/  VIADD R2, R2, 0x1 ;  /* 0x0000000102027836 */ /* 0x004fca0000000000 */
[----:B------:R-:W-:-:S04]  /*26730*/  ISETP.NE.AND P2, PT, R2, 0x2, PT ;  /* 0x000000020200780c */ /* 0x000fc80003f45270 */
[----:B------:R-:W-:Y:S02]  /*26740*/  SEL R3, RZ, 0x1, P2 ;  /* 0x00000001ff037807 */ /* 0x000fe40001000000 */
[----:B------:R-:W-:Y:S02]  /*26750*/  SEL R2, R2, RZ, P2 ;  /* 0x000000ff02027207 */ /* 0x000fe40001000000 */
[----:B---3--:R-:W-:-:S05]  /*26760*/  LOP3.LUT R5, R5, R3, RZ, 0x3c, !PT ;  /* 0x0000000305057212 */ /* 0x008fca00078e3cff */
[----:B------:R1:W-:Y:S04]  /*26770*/  STL [R1+0x2c], R5 ;  /* 0x00002c0501007387 */ /* 0x0003e80000100800 */
[----:B------:R1:W-:Y:S01]  /*26780*/  STL [R1+0x20], R2 ;  /* 0x0000200201007387 */ /* 0x0003e20000100800 */
[----:B------:R-:W-:Y:S05]  /*26790*/  @P3 BRA `(.L_x_585) ;  /* 0xfffffff800103947 */ /* 0x000fea000383ffff */
.L_x_551:
[----:B------:R-:W-:Y:S05]  /*267a0*/  BSYNC B0 ;  /* 0x0000000000007941 */ /* 0x000fea0003800000 */
.L_x_550:
[----:B------:R-:W-:Y:S05]  /*267b0*/  @!P0 WARPSYNC.ALL ;  /* 0x0000000000008948 */ /* 0x000fea0003800000 */
[----:B------:R-:W-:Y:S01]  /*267c0*/  @!P0 BAR.SYNC.DEFER_BLOCKING 0xc, 0x180 ;  /* 0x0306000000008b1d */ /* 0x000fe20000010000 */
[----:B------:R-:W-:-:S05]  /*267d0*/  MOV R0, RZ ;  /* 0x000000ff00007202 */ /* 0x000fca0000000f00 */
[----:B------:R-:W-:Y:S04]  /*267e0*/  BSSY B0, `(.L_x_586) ;  /* 0x000001e000007945 */ /* 0x000fe80003800000 */
[----:B------:R-:W-:Y:S05]  /*267f0*/  @!P1 BRA `(.L_x_587) ;  /* 0x0000000000709947 */ /* 0x000fea0003800000 */
[----:B------:R-:W-:-:S13]  /*26800*/  ISETP.NE.AND P0, PT, R17, RZ, PT ;  /* 0x000000ff1100720c */ /* 0x000fda0003f05270 */
[----:B------:R-:W0:Y:S02]  /*26810*/  @!P0 LDC R17, c[0x0][0x9f0] ;  /* 0x00027c00ff118b82 */ /* 0x000e240000000800 */
[----:B01----:R-:W-:-:S04]  /*26820*/  IABS R2, R17 ;  /* 0x0000001100027213 */ /* 0x003fc80000000000 */
[----:B------:R-:W0:Y:S08]  /*26830*/  I2F.RP R4, R2 ;  /* 0x0000000200047306 */ /* 0x000e300000209400 */
[----:B0-----:R-:W0:Y:S02]  /*26840*/  MUFU.RCP R4, R4 ;  /* 0x0000000400047308 */ /* 0x001e240000001000 */
[----:B0-----:R-:W-:-:S06]  /*26850*/  VIADD R4, R4, 0xffffffe ;  /* 0x0ffffffe04047836 */ /* 0x001fcc0000000000 */
[----:B------:R0:W1:Y:S02]  /*26860*/  F2I.FTZ.U32.TRUNC.NTZ R5, R4 ;  /* 0x0000000400057305 */ /* 0x000064000021f000 */
[----:B0-----:R-:W-:Y:S02]  /*26870*/  IMAD.MOV.U32 R4, RZ, RZ, RZ ;  /* 0x000000ffff047224 */ /* 0x001fe400078e00ff */
[----:B-1----:R-:W-:-:S04]  /*26880*/  IMAD.MOV R0, RZ, RZ, -R5 ;  /* 0x000000ffff007224 */ /* 0x002fc800078e0a05 */
[----:B------:R-:W-:-:S04]  /*26890*/  IMAD R0, R0, R2, RZ ;  /* 0x0000000200007224 */ /* 0x000fc800078e02ff */
[----:B------:R-:W-:Y:S01]  /*268a0*/  IMAD.HI.U32 R6, R5, R0, R4 ;  /* 0x0000000005067227 */ /* 0x000fe200078e0004 */
[----:B------:R-:W-:Y:S02]  /*268b0*/  IABS R0, R17 ;  /* 0x0000001100007213 */ /* 0x000fe40000000000 */
[----:B------:R-:W-:-:S03]  /*268c0*/  IADD3 R4, R19, -0x1, R17 ;  /* 0xffffffff13047810 */ /* 0x000fc60007ffe011 */
[----:B------:R-:W-:Y:S01]  /*268d0*/  IMAD.MOV R0, RZ, RZ, -R0 ;  /* 0x000000ffff007224 */ /* 0x000fe200078e0a00 */
[----:B------:R-:W-:Y:S02]  /*268e0*/  IABS R3, R4 ;  /* 0x0000000400037213 */ /* 0x000fe40000000000 */
[----:B------:R-:W-:Y:S02]  /*268f0*/  LOP3.LUT R4, R4, R17, RZ, 0x3c, !PT ;  /* 0x0000001104047212 */ /* 0x000fe400078e3cff */
[----:B------:R-:W-:Y:S01]  /*26900*/  MOV R5, R0 ;  /* 0x0000000000057202 */ /* 0x000fe20000000f00 */
[----:B------:R-:W-:Y:S01]  /*26910*/  IMAD.HI.U32 R0, R6, R3, RZ ;  /* 0x0000000306007227 */ /* 0x000fe200078e00ff */
[----:B------:R-:W-:-:S03]  /*26920*/  ISETP.GE.AND P2, PT, R4, RZ, PT ;  /* 0x000000ff0400720c */ /* 0x000fc60003f46270 */
        /* <DEDUP_REMOVED lines=8> */
[----:B------:R-:W-:-:S07]  /*269b0*/  @!P1 LOP3.LUT R0, RZ, R17, RZ, 0x33, !PT ;  /* 0x00000011ff009212 */ /* 0x000fce00078e33ff */
.L_x_587:
[----:B------:R-:W-:Y:S05]  /*269c0*/  BSYNC B0 ;  /* 0x0000000000007941 */ /* 0x000fea0003800000 */
.L_x_586:
[----:B------:R-:W-:-:S05]  /*269d0*/  IMAD R3, R20, R0, RZ ;  /* 0x0000000014037224 */ /* 0x000fca00078e02ff */
[----:B01----:R-:W-:Y:S01]  /*269e0*/  VIADDMNMX R2, R3, R0, R19, PT ;  /* 0x0000000003027246 */ /* 0x003fe20003800113 */
[----:B------:R0:W-:Y:S03]  /*269f0*/  STL [R1+0x38], R3 ;  /* 0x0000380301007387 */ /* 0x0001e60000100800 */
[----:B------:R-:W-:Y:S01]  /*26a00*/  ISETP.GT.AND P0, PT, R2, R3, PT ;  /* 0x000000030200720c */ /* 0x000fe20003f04270 */
[----:B------:R0:W-:-:S12]  /*26a10*/  STL [R1+0x8], R2 ;  /* 0x0000080201007387 */ /* 0x0001d80000100800 */
[----:B0-----:R-:W-:Y:S05]  /*26a20*/  @P0 BRA `(.L_x_588) ;  /* 0x0000000000480947 */ /* 0x001fea0003800000 */
[----:B------:R-:W0:Y:S02]  /*26a30*/  S2R R2, SR_TID.X ;  /* 0x0000000000027919 */ /* 0x000e240000002100 */
[----:B0-----:R-:W-:-:S04]  /*26a40*/  LOP3.LUT R2, R2, 0x7f, RZ, 0xc0, !PT ;  /* 0x0000007f02027812 */ /* 0x001fc800078ec0ff */
[----:B------:R-:W-:-:S13]  /*26a50*/  ISETP.NE.AND P0, PT, R2, RZ, PT ;  /* 0x000000ff0200720c */ /* 0x000fda0003f05270 */
[----:B------:R-:W-:Y:S05]  /*26a60*/  @P0 BRA `(.L_x_589) ;  /* 0x0000004000180947 */ /* 0x000fea0003800000 */
[----:B------:R-:W0:Y:S01]  /*26a70*/  S2R R2, SR_LANEID ;  /* 0x0000000000027919 */ /* 0x000e220000000000 */
[----:B------:R-:W-:Y:S01]  /*26a80*/  VOTEU.ANY UR4, UPT, PT ;  /* 0x0000000000047886 */ /* 0x000fe200038e0100 */
[----:B------:R-:W1:Y:S01]  /*26a90*/  LDC.64 R4, c[0x0][0xc60] ;  /* 0x00031800ff047b82 */ /* 0x000e620000000a00 */
[----:B------:R-:W0:Y:S02]  /*26aa0*/  FLO.U32 R0, UR4 ;  /* 0x0000000400007d00 */ /* 0x000e2400080e0000 */
[----:B0-----:R-:W-:-:S06]  /*26ab0*/  ISETP.EQ.U32.AND P0, PT, R0, R2, PT ;  /* 0x000000020000720c */ /* 0x001fcc0003f02070 */
[----:B------:R-:W1:Y:S07]  /*26ac0*/  POPC R2, UR4 ;  /* 0x0000000400027d09 */ /* 0x000e6e0008000000 */
[----:B-1----:R-:W2:Y:S04]  /*26ad0*/  @P0 ATOMG.E.ADD.STRONG.GPU PT, R2, desc[UR42][R4.64], R2 ;  /* 0x00000002040209a8 */ /* 0x002ea800081ee1ea */
[----:B--2---:R0:W1:Y:S02]  /*26ae0*/  SHFL.IDX PT, R2, R2, R0, 0x1f ;  /* 0x00001f0002027589 */ /* 0x00406400000e0000 */
[----:B0-----:R-:W0:Y:S02]  /*26af0*/  S2R R0, SR_LTMASK ;  /* 0x0000000000007919 */ /* 0x001e240000003900 */
[----:B0-----:R-:W-:-:S06]  /*26b00*/  LOP3.LUT R0, R0, UR4, RZ, 0xc0, !PT ;  /* 0x0000000400007c12 */ /* 0x001fcc000f8ec0ff */
[----:B------:R-:W1:Y:S02]  /*26b10*/  POPC R0, R0 ;  /* 0x0000000000007309 */ /* 0x000e640000000000 */
[----:B-1----:R-:W-:-:S05]  /*26b20*/  IADD3 R0, R2, UR38, R0 ;  /* 0x0000002602007c10 */ /* 0x002fca000fffe000 */
[----:B------:R2:W-:Y:S01]  /*26b30*/  STL [R1], R0 ;  /* 0x0000000001007387 */ /* 0x0005e20000100800 */
[----:B------:R-:W-:Y:S05]  /*26b40*/  BRA `(.L_x_589) ;  /* 0x0000003c00e07947 */ /* 0x000fea0003800000 */
.L_x_588:
[----:B------:R-:W-:Y:S01]  /*26b50*/  IADD3 R0, R18, 0x28400, RZ ;  /* 0x0002840012007810 */ /* 0x000fe20007ffe0ff */
[----:B------:R-:W-:Y:S03]  /*26b60*/  BSSY B6, `(.L_x_590) ;  /* 0x0000013000067945 */ /* 0x000fe60003800000 */
[----:B------:R-:W-:-:S13]  /*26b70*/  LOP3.LUT P0, RZ, R0, 0x3ff, RZ, 0xc0, !PT ;  /* 0x000003ff00ff7812 */ /* 0x000fda000780c0ff */
[----:B------:R-:W-:Y:S05]  /*26b80*/  @!P0 BRA `(.L_x_591) ;  /* 0x0000000000408947 */ /* 0x000fea0003800000 */
[----:B------:R-:W-:Y:S01]  /*26b90*/  MOV R2, 0x0 ;  /* 0x0000000000027802 */ /* 0x000fe20000000f00 */
[----:B------:R-:W-:Y:S01]  /*26ba0*/  ULDC.64 UR6, c[0x4][0x1c8] ;  /* 0x0100720000067ab9 */ /* 0x000fe20000000a00 */
[----:B------:R-:W-:Y:S01]  /*26bb0*/  ULDC.64 UR8, c[0x4][0x1d0] ;  /* 0x0100740000087ab9 */ /* 0x000fe20000000a00 */
[----:B------:R-:W-:Y:S01]  /*26bc0*/  ULDC.64 UR4, c[0x4][0x118] ;  /* 0x0100460000047ab9 */ /* 0x000fe20000000a00 */
[----:B------:R-:W-:Y:S01]  /*26bd0*/  IMAD.U32 R4, RZ, RZ, UR6 ;  /* 0x00000006ff047e24 */ /* 0x000fe2000f8e00ff */
[----:B------:R-:W-:Y:S01]  /*26be0*/  MOV R10, UR4 ;  /* 0x00000004000a7c02 */ /* 0x000fe20008000f00 */
[----:B------:R-:W0:Y:S01]  /*26bf0*/  LDC.64 R2, c[0x4][R2] ;  /* 0x0100000002027b82 */ /* 0x000e220000000a00 */
[----:B------:R-:W-:Y:S02]  /*26c00*/  IMAD.U32 R5, RZ, RZ, UR7 ;  /* 0x00000007ff057e24 */ /* 0x000fe4000f8e00ff */
[----:B------:R-:W-:Y:S02]  /*26c10*/  IMAD.U32 R6, RZ, RZ, UR8 ;  /* 0x00000008ff067e24 */ /* 0x000fe4000f8e00ff */
[----:B------:R-:W-:-:S02]  /*26c20*/  IMAD.U32 R7, RZ, RZ, UR9 ;  /* 0x00000009ff077e24 */ /* 0x000fc4000f8e00ff */
[----:B------:R-:W-:Y:S02]  /*26c30*/  IMAD.U32 R11, RZ, RZ, UR5 ;  /* 0x00000005ff0b7e24 */ /* 0x000fe4000f8e00ff */
[----:B------:R-:W-:Y:S02]  /*26c40*/  IMAD.MOV.U32 R8, RZ, RZ, 0x70 ;  /* 0x00000070ff087424 */ /* 0x000fe400078e00ff */
[----:B------:R-:W-:Y:S02]  /*26c50*/  IMAD.MOV.U32 R12, RZ, RZ, 0x1 ;  /* 0x00000001ff0c7424 */ /* 0x000fe400078e00ff */
[----:B------:R-:W-:-:S07]  /*26c60*/  IMAD.MOV.U32 R13, RZ, RZ, RZ ;  /* 0x000000ffff0d7224 */ /* 0x000fce00078e00ff */
[----:B------:R-:W-:-:S07]  /*26c70*/  LEPC R20, `(.L_x_591) ;  /* 0x000000001014794e */ /* 0x000fce0000000000 */
[----:B0-----:R-:W-:Y:S05]  /*26c80*/  CALL.ABS.NOINC R2 ;  /* 0x0000000002007343 */ /* 0x001fea0003c00000 */
.L_x_591:
[----:B------:R-:W-:Y:S05]  /*26c90*/  BSYNC B6 ;  /* 0x0000000000067941 */ /* 0x000fea0003800000 */
.L_x_590:
[----:B------:R-:W2:Y:S01]  /*26ca0*/  LDL.LU R17, [R1+0x10] ;  /* 0x0000100001117983 */ /* 0x000ea20000300800 */
[----:B------:R-:W-:Y:S01]  /*26cb0*/  IADD3 R0, R18, 0x10400, RZ ;  /* 0x0001040012007810 */ /* 0x000fe20007ffe0ff */
[----:B------:R-:W-:Y:S03]  /*26cc0*/  BSSY B6, `(.L_x_592) ;  /* 0x0000016000067945 */ /* 0x000fe60003800000 */
        /* <DEDUP_REMOVED lines=9> */
[----:B------:R-:W-:Y:S01]  /*26d60*/  IMAD.U32 R4, RZ, RZ, UR6 ;  /* 0x00000006ff047e24 */ /* 0x000fe2000f8e00ff */
[----:B------:R-:W-:Y:S01]  /*26d70*/  MOV R10, UR4 ;  /* 0x00000004000a7c02 */ /* 0x000fe20008000f00 */
[----:B------:R-:W1:Y:S01]  /*26d80*/  LDC.64 R2, c[0x4][R2] ;  /* 0x0100000002027b82 */ /* 0x000e620000000a00 */
        /* <DEDUP_REMOVED lines=8> */
[----:B01----:R-:W-:Y:S05]  /*26e10*/  CALL.ABS.NOINC R2 ;  /* 0x0000000002007343 */ /* 0x003fea0003c00000 */
.L_x_593:
[----:B------:R-:W-:Y:S05]  /*26e20*/  BSYNC B6 ;  /* 0x0000000000067941 */ /* 0x000fea0003800000 */
.L_x_592:
        /* <DEDUP_REMOVED lines=20> */
.L_x_595:
[----:B------:R-:W-:Y:S05]  /*26f70*/  BSYNC B6 ;  /* 0x0000000000067941 */ /* 0x000fea0003800000 */
.L_x_594:
[----:B------:R-:W-:Y:S01]  /*26f80*/  LOP3.LUT P6, RZ, R17, 0x1, RZ, 0xc0, !PT ;  /* 0x0000000111ff7812 */ /* 0x000fe200078cc0ff */
[----:B------:R-:W-:-:S12]  /*26f90*/  BSSY B6, `(.L_x_596) ;  /* 0x0000012000067945 */ /* 0x000fd80003800000 */
[----:B------:R-:W-:Y:S05]  /*26fa0*/  @!P6 BRA `(.L_x_597) ;  /* 0x000000000040e947 */ /* 0x000fea0003800000 */
[----:B------:R-:W-:Y:S01]  /*26fb0*/  MOV R2, 0x0 ;  /* 0x0000000000027802 */ /* 0x000fe20000000f00 */
[----:B------:R-:W-:Y:S01]  /*26fc0*/  ULDC.64 UR4, c[0x4][0x1c8] ;  /* 0x0100720000047ab9 */ /* 0x000fe20000000a00 */
[----:B------:R-:W-:Y:S01]  /*26fd0*/  ULDC.64 UR6, c[0x4][0x1d0] ;  /* 0x0100740000067ab9 */ /* 0x000fe20000000a00 */
[----:B------:R-:W-:Y:S01]  /*26fe0*/  ULDC.64 UR8, c[0x4][0x130] ;  /* 0x01004c0000087ab9 */ /* 0x000fe20000000a00 */
[----:B------:R-:W-:Y:S01]  /*26ff0*/  MOV R4, UR4 ;  /* 0x0000000400047c02 */ /* 0x000fe20008000f00 */
[----:B------:R-:W-:Y:S01]  /*27000*/  IMAD.U32 R5, RZ, RZ, UR5 ;  /* 0x00000005ff057e24 */ /* 0x000fe2000f8e00ff */
[----:B------:R-:W1:Y:S01]  /*27010*/  LDC.64 R2, c[0x4][R2] ;  /* 0x0100000002027b82 */ /* 0x000e620000000a00 */
        /* <DEDUP_REMOVED lines=8> */
[----:B01----:R-:W-:Y:S05]  /*270a0*/  CALL.ABS.NOINC R2 ;  /* 0x0000000002007343 */ /* 0x003fea0003c00000 */
.L_x_597:
[----:B------:R-:W-:Y:S05]  /*270b0*/  BSYNC B6 ;  /* 0x0000000000067941 */ /* 0x000fea0003800000 */
.L_x_596:
[----:B------:R-:W2:Y:S01]  /*270c0*/  LDL.LU R2, [R1+0x3c] ;  /* 0x00003c0001027983 */ /* 0x000ea20000300800 */
[----:B------:R-:W-:-:S03]  /*270d0*/  ULDC.64 UR4, c[0x0][0x9f8] ;  /* 0x00027e0000047ab9 */ /* 0x000fc60000000a00 */
[----:B0-----:R-:W3:Y:S04]  /*270e0*/  LDL.LU R17, [R1+0x58] ;  /* 0x0000580001117983 */ /* 0x001ee80000300800 */
[----:B------:R-:W4:Y:S01]  /*270f0*/  LDL R9, [R1+0x34] ;  /* 0x0000340001097983 */ /* 0x000f220000100800 */
[----:B------:R-:W-:-:S04]  /*27100*/  ISETP.NE.U32.AND P0, PT, RZ, UR4, PT ;  /* 0x00000004ff007c0c */ /* 0x000fc8000bf05070 */
[----:B------:R-:W-:-:S13]  /*27110*/  ISETP.NE.AND.EX P0, PT, RZ, UR5, PT, P0 ;  /* 0x00000005ff007c0c */ /* 0x000fda000bf05300 */
[----:B--2---:R-:W-:-:S04]  /*27120*/  @P0 IADD3 R2, P1, R2, UR4, RZ ;  /* 0x0000000402020c10 */ /* 0x004fc8000ff3e0ff */
[----:B---3--:R-:W-:Y:S01]  /*27130*/  @P0 IADD3.X R3, R17, UR5, RZ, P1, !PT ;  /* 0x0000000511030c10 */ /* 0x008fe20008ffe4ff */
[----:B------:R-:W-:-:S04]  /*27140*/  ULDC.64 UR4, c[0x0][0xa08] ;  /* 0x0002820000047ab9 */ /* 0x000fc80000000a00 */
[----:B----4-:R0:W2:Y:S02]  /*27150*/  @P0 LDG.E R9, desc[UR42][R2.64] ;  /* 0x0000002a02090981 */ /* 0x0100a4000c1e1900 */
[----:B0-----:R-:W0:Y:S01]  /*27160*/  LDC.64 R2, c[0x0][0x418] ;  /* 0x00010600ff027b82 */ /* 0x001e220000000a00 */
[----:B--2---:R-:W-:Y:S01]  /*27170*/  SHF.R.S32.HI R10, RZ, 0x1f, R9 ;  /* 0x0000001fff0a7819 */ /* 0x004fe20000011409 */
[----:B------:R1:W-:Y:S01]  /*27180*/  @P0 STL [R1+0x34], R9 ;  /* 0x0000340901000387 */ /* 0x0003e20000100800 */
[----:B0-----:R-:W-:Y:S01]  /*27190*/  LOP3.LUT P0, RZ, R2, UR4, RZ, 0xfc, !PT ;  /* 0x0000000402ff7c12 */ /* 0x001fe2000f80fcff */
[----:B------:R-:W-:Y:S02]  /*271a0*/  UMOV UR4, 0xffffffff ;  /* 0xffffffff00047882 */ /* 0x000fe40000000000 */
[----:B------:R1:W-:Y:S01]  /*271b0*/  STL [R1+0x3c], R10 ;  /* 0x00003c0a01007387 */ /* 0x0003e20000100800 */
[----:B------:R-:W-:-:S04]  /*271c0*/  LOP3.LUT P0, RZ, R3, UR5, RZ, 0xfc, P0 ;  /* 0x0000000503ff7c12 */ /* 0x000fc8000800fcff */
[----:B------:R-:W-:Y:S01]  /*271d0*/  SEL R17, R9, RZ, !P0 ;  /* 0x000000ff09117207 */ /* 0x000fe20004000000 */
[----:B------:R-:W-:Y:S08]  /*271e0*/  BRA.DIV UR4, `(.L_x_598) ;  /* 0x0000009a04dc7947 */ /* 0x000ff0000b800000 */
[----:B------:R-:W0:Y:S02]  /*271f0*/  S2R R0, SR_TID.X ;  /* 0x0000000000007919 */ /* 0x000e240000002100 */
[----:B0-----:R-:W-:-:S04]  /*27200*/  SHF.R.U32.HI R0, RZ, 0x5, R0 ;  /* 0x00000005ff007819 */ /* 0x001fc80000011600 */
[----:B------:R-:W-:-:S05]  /*27210*/  LOP3.LUT R0, R0, 0x3, RZ, 0xc0, !PT ;  /* 0x0000000300007812 */ /* 0x000fca00078ec0ff */
[----:B------:R0:W2:Y:S02]  /*27220*/  SHFL.IDX PT, R14, R0, RZ, 0x1f ;  /* 0x00001fff000e7589 */ /* 0x0000a400000e0000 */
.L_x_870:
[----:B0-----:R-:W3:Y:S01]  /*27230*/  LDL.LU R0, [R1+0x10] ;  /* 0x0000100001007983 */ /* 0x001ee20000300800 */
[----:B------:R-:W-:Y:S02]  /*27240*/  PLOP3.LUT P1, PT, PT, PT, PT, 0x8, 0x0 ;  /* 0x000000000000781c */ /* 0x000fe40003f2e170 */
[----:B--2---:R-:W-:Y:S02]  /*27250*/  ISETP.NE.AND P0, PT, R14, RZ, PT ;  /* 0x000000ff0e00720c */ /* 0x004fe40003f05270 */
[----:B---3--:R-:W-:-:S09]  /*27260*/  LOP3.LUT R0, R0, 0xfffffffe, RZ, 0xc0, !PT ;  /* 0xfffffffe00007812 */ /* 0x008fd200078ec0ff */
[----:B------:R-:W-:-:S05]  /*27270*/  @P1 LOP3.LUT R0, R0, 0x1, RZ, 0xfc, !PT ;  /* 0x0000000100001812 */ /* 0x000fca00078efcff */
[----:B------:R0:W-:Y:S01]  /*27280*/  STL [R1+0x10], R0 ;  /* 0x0000100001007387 */ /* 0x0001e20000100800 */
[----:B------:R-:W-:Y:S05]  /*27290*/  @P0 BRA `(.L_x_599) ;  /* 0x0000000400900947 */ /* 0x000fea0003800000 */
[----:B------:R-:W-:-:S03]  /*272a0*/  UMOV UR4, 0xffffffff ;  /* 0xffffffff00047882 */ /* 0x000fc60000000000 */
[----:B------:R-:W-:Y:S05]  /*272b0*/  BRA.DIV UR4, `(.L_x_600) ;  /* 0x0000009a04dc7947 */ /* 0x000fea000b800000 */
[----:B------:R-:W-:-:S13]  /*272c0*/  ELECT P6, URZ, PT ;  /* 0x00000000003f782f */ /* 0x000fda00038c0000 */
.L_x_873:
[----:B------:R-:W-:Y:S05]  /*272d0*/  @!P6 BRA `(.L_x_599) ;  /* 0x000000040080e947 */ /* 0x000fea0003800000 */
[----:B0-----:R-:W2:Y:S01]  /*272e0*/  LDL R0, [R1+0x8] ;  /* 0x0000080001007983 */ /* 0x001ea20000100800 */
[----:B------:R-:W-:-:S04]  /*272f0*/  ISETP.NE.U32.AND P0, PT, R2, RZ, PT ;  /* 0x000000ff0200720c */ /* 0x000fc80003f05070 */
[----:B------:R-:W-:Y:S01]  /*27300*/  ISETP.NE.AND.EX P0, PT, R3, RZ, PT, P0 ;  /* 0x000000ff0300720c */ /* 0x000fe20003f05300 */
[----:B--2---:R-:W-:-:S12]  /*27310*/  VIADD R4, R0, 0xffffffff ;  /* 0xffffffff00047836 */ /* 0x004fd80000000000 */
[----:B------:R-:W-:Y:S05]  /*27320*/  @!P0 BRA `(.L_x_601) ;  /* 0x0000000000488947 */ /* 0x000fea0003800000 */
[----:B------:R-:W0:Y:S01]  /*27330*/  LDC R8, c[0x0][0x43c] ;  /* 0x00010f00ff087b82 */ /* 0x000e220000000800 */
[----:B------:R-:W-:Y:S01]  /*27340*/  MOV R0, R4 ;  /* 0x0000000400007202 */ /* 0x000fe20000000f00 */
[----:B------:R-:W-:Y:S01]  /*27350*/  ULDC.64 UR4, c[0x0][0x428] ;  /* 0x00010a0000047ab9 */ /* 0x000fe20000000a00 */
[----:B0-----:R-:W-:-:S13]  /*27360*/  ISETP.NE.AND P0, PT, R8, 0x1, PT ;  /* 0x000000010800780c */ /* 0x001fda0003f05270 */
[----:B------:R-:W0:Y:S02]  /*27370*/  @P0 LDC.64 R6, c[0x0][0x440] ;  /* 0x00011000ff060b82 */ /* 0x000e240000000a00 */
[----:B0-----:R-:W-:-:S05]  /*27380*/  @P0 IMAD.HI.U32 R6, R4, R6, RZ ;  /* 0x0000000604060227 */ /* 0x001fca00078e00ff */
[----:B------:R-:W-:-:S04]  /*27390*/  @P0 SHF.R.U32.HI R0, RZ, R7, R6 ;  /* 0x00000007ff000219 */ /* 0x000fc80000011606 */
[--C-:B------:R-:W-:Y:S01]  /*273a0*/  SHF.R.S32.HI R7, RZ, 0x1f, R0.reuse ;  /* 0x0000001fff077819 */ /* 0x100fe20000011400 */
[--C-:B------:R-:W-:Y:S02]  /*273b0*/  IMAD.MOV R5, RZ, RZ, -R0.reuse ;  /* 0x000000ffff057224 */ /* 0x100fe400078e0a00 */
[----:B------:R-:W-:Y:S02]  /*273c0*/  IMAD.MOV.U32 R6, RZ, RZ, R0 ;  /* 0x000000ffff067224 */ /* 0x000fe400078e0000 */
[----:B------:R-:W-:Y:S02]  /*273d0*/  IMAD R4, R8, R5, R4 ;  /* 0x0000000508047224 */ /* 0x000fe400078e0204 */
[----:B------:R-:W-:Y:S02]  /*273e0*/  IMAD R5, R10, UR4, RZ ;  /* 0x000000040a057c24 */ /* 0x000fe4000f8e02ff */
[----:B------:R-:W-:-:S04]  /*273f0*/  IMAD.WIDE.U32 R6, R9, UR4, R6 ;  /* 0x0000000409067c25 */ /* 0x000fc8000f8e0006 */
[----:B------:R-:W-:Y:S01]  /*27400*/  IMAD R0, R9, UR5, R5 ;  /* 0x0000000509007c24 */ /* 0x000fe2000f8e0205 */
[----:B------:R-:W-:-:S03]  /*27410*/  LEA R2, P0, R6, R2, 0x2 ;  /* 0x0000000206027211 */ /* 0x000fc600078010ff */
[----:B------:R-:W-:-:S05]  /*27420*/  IMAD.IADD R0, R7, 0x1, R0 ;  /* 0x0000000107007824 */ /* 0x000fca00078e0200 */
[----:B------:R-:W-:-:S05]  /*27430*/  LEA.HI.X R3, R6, R3, R0, 0x2, P0 ;  /* 0x0000000306037211 */ /* 0x000fca00000f1400 */
[----:B------:R0:W5:Y:S02]  /*27440*/  LDG.E R17, desc[UR42][R2.64] ;  /* 0x0000002a02117981 */ /* 0x000164000c1e1900 */
.L_x_601:
[----:B------:R-:W2:Y:S04]  /*27450*/  LDL R0, [R1+0x1c] ;  /* 0x00001c0001007983 */ /* 0x000ea80000100800 */
[----:B0-----:R-:W3:Y:S01]  /*27460*/  LDL R2, [R1+0x28] ;  /* 0x0000280001027983 */ /* 0x001ee20000100800 */
[----:B-1----:R-:W0:Y:S02]  /*27470*/  S2R R9, SR_TID.X ;  /* 0x0000000000097919 */ /* 0x002e240000002100 */
[----:B0-----:R-:W-:-:S04]  /*27480*/  LOP3.LUT R9, R9, 0x7f, RZ, 0xc0, !PT ;  /* 0x0000007f09097812 */ /* 0x001fc800078ec0ff */
[----:B------:R-:W-:Y:S01]  /*27490*/  ISETP.NE.AND P1, PT, R9, RZ, PT ;  /* 0x000000ff0900720c */ /* 0x000fe20003f25270 */
[----:B--2---:R-:W-:Y:S01]  /*274a0*/  IMAD R0, R0, 0x8, R18 ;  /* 0x0000000800007824 */ /* 0x004fe200078e0212 */
[----:B---3--:R-:W-:-:S04]  /*274b0*/  SHF.L.U32 R3, R2, 0x1f, RZ ;  /* 0x0000001f02037819 */ /* 0x008fc800000006ff */
[----:B------:R-:W0:Y:S02]  /*274c0*/  SYNCS.PHASECHK.TRANS64.TRYWAIT P0, [R0+URZ+0x38880], R3 ;  /* 0x03888003000075a7 */ /* 0x000e24000800017f */
[----:B0-----:R-:W-:Y:S05]  /*274d0*/  @!P0 BRA `(.L_x_602) ;  /* 0x0000009800748947 */ /* 0x001fea0003800000 */
.L_x_874:
[----:B------:R-:W-:Y:S05]  /*274e0*/  @P1 BRA `(.L_x_603) ;  /* 0x00000000001c1947 */ /* 0x000fea0003800000 */
[----:B------:R-:W1:Y:S02]  /*274f0*/  S2R R2, SR_TID.X ;  /* 0x0000000000027919 */ /* 0x000e640000002100 */
[----:B-1----:R-:W-:Y:S02]  /*27500*/  LOP3.LUT R5, R2, 0x1f, RZ, 0xc0, !PT ;  /* 0x0000001f02057812 */ /* 0x002fe400078ec0ff */
[----:B------:R-:W-:Y:S02]  /*27510*/  MOV R2, 0x8000 ;  /* 0x0000800000027802 */ /* 0x000fe40000000f00 */
[----:B------:R-:W-:Y:S02]  /*27520*/  ISETP.NE.AND P0, PT, R5, RZ, PT ;  /* 0x000000ff0500720c */ /* 0x000fe40003f05270 */
[----:B------:R1:W-:Y:S11]  /*27530*/  SYNCS.ARRIVE.TRANS64 RZ, [R0+URZ+0x38870], R2 ;  /* 0x0388700200ff79a7 */ /* 0x0003f6000800003f */
[----:B-1----:R-:W-:Y:S05]  /*27540*/  @!P0 BRA `(.L_x_603) ;  /* 0x0000000000048947 */ /* 0x002fea0003800000 */
[----:B------:R-:W-:Y:S01]  /*27550*/  BPT.TRAP 0x1 ;  /* 0x000000040000795c */ /* 0x000fe20000300000 */
.L_x_603:
[----:B------:R-:W2:Y:S04]  /*27560*/  LDL R2, [R1+0x1c] ;  /* 0x00001c0001027983 */ /* 0x000ea80000100800 */
[----:B------:R-:W3:Y:S01]  /*27570*/  LDL R5, [R1+0x40] ;  /* 0x0000400001057983 */ /* 0x000ee20000100800 */
[----:B------:R-:W-:Y:S01]  /*27580*/  R2UR UR9, R0 ;  /* 0x00000000000972ca */ /* 0x000fe200000e0000 */
[----:B------:R-:W-:Y:S01]  /*27590*/  UIADD3 UR4, UP0, UR40, 0x470, URZ ;  /* 0x0000047028047890 */ /* 0x000fe2000ff1e03f */
[----:B------:R-:W-:Y:S01]  /*275a0*/  R2UR UR12, R16 ;  /* 0x00000000100c72ca */ /* 0x000fe200000e0000 */
[----:B------:R-:W-:Y:S01]  /*275b0*/  UMOV UR10, URZ ;  /* 0x0000003f000a7c82 */ /* 0x000fe20008000000 */
[----:B-----5:R-:W-:Y:S01]  /*275c0*/  R2UR UR13, R17 ;  /* 0x00000000110d72ca */ /* 0x020fe200000e0000 */
[----:B------:R-:W-:Y:S01]  /*275d0*/  UIADD3.X UR5, URZ, UR41, URZ, UP0, !UPT ;  /* 0x000000293f057290 */ /* 0x000fe200087fe43f */
[----:B------:R-:W-:Y:S01]  /*275e0*/  UMOV UR6, 0x0 ;  /* 0x0000000000067882 */ /* 0x000fe20000000000 */
[----:B------:R-:W-:Y:S01]  /*275f0*/  UMOV UR7, 0x14f00000 ;  /* 0x14f0000000077882 */ /* 0x000fe20000000000 */
[----:B------:R-:W-:-:S05]  /*27600*/  UMOV UR15, 0x80 ;  /* 0x00000080000f7882 */ /* 0x000fca0000000000 */
[----:B------:R-:W-:Y:S01]  /*27610*/  UIADD3 UR9, UR9, 0x38870, URZ ;  /* 0x0003887009097890 */ /* 0x000fe2000fffe03f */
[----:B--2---:R-:W-:Y:S02]  /*27620*/  IMAD R2, R2, 0x8000, R18 ;  /* 0x0000800002027824 */ /* 0x004fe400078e0212 */
[----:B---3--:R-:W-:-:S03]  /*27630*/  IMAD R4, R4, 0x80, R5 ;  /* 0x0000008004047824 */ /* 0x008fc600078e0205 */
[----:B------:R-:W-:Y:S02]  /*27640*/  R2UR UR14, R2 ;  /* 0x00000000020e72ca */ /* 0x000fe400000e0000 */
[----:B------:R-:W-:-:S11]  /*27650*/  R2UR UR11, R4 ;  /* 0x00000000040b72ca */ /* 0x000fd600000e0000 */
[----:B------:R-:W-:Y:S02]  /*27660*/  UIADD3 UR8, UR14, 0x10400, URZ ;  /* 0x000104000e087890 */ /* 0x000fe4000fffe03f */
[----:B------:R-:W-:-:S07]  /*27670*/  UIADD3 UR14, UR14, 0x14400, URZ ;  /* 0x000144000e0e7890 */ /* 0x000fce000fffe03f */
[----:B------:R1:W-:Y:S02]  /*27680*/  UTMALDG.4D [UR8], [UR4], desc[UR6] ;  /* 0x00000608040075b4 */ /* 0x0003e40008019000 */
[----:B-1----:R-:W-:Y:S01]  /*27690*/  UMOV UR8, UR14 ;  /* 0x0000000e00087c82 */ /* 0x002fe20008000000 */
[----:B------:R-:W-:Y:S02]  /*276a0*/  UMOV UR10, UR15 ;  /* 0x0000000f000a7c82 */ /* 0x000fe40008000000 */
[----:B------:R1:W-:Y:S01]  /*276b0*/  UTMALDG.4D [UR8], [UR4], desc[UR6] ;  /* 0x00000608040075b4 */ /* 0x0003e20008019000 */
[----:B------:R-:W2:Y:S02]  /*276c0*/  SYNCS.PHASECHK.TRANS64.TRYWAIT P0, [R0+URZ+0x38840], R3 ;  /* 0x03884003000075a7 */ /* 0x000ea4000800017f */
[----:B-12---:R-:W-:Y:S05]  /*276d0*/  @!P0 BRA `(.L_x_604) ;  /* 0x0000009800088947 */ /* 0x006fea0003800000 */
.L_x_875:
        /* <DEDUP_REMOVED lines=8> */
.L_x_605:
[----:B01----:R-:W2:Y:S01]  /*27760*/  LDL.LU R3, [R1+0x10] ;  /* 0x0000100001037983 */ /* 0x003ea20000300800 */
[----:B------:R-:W-:Y:S01]  /*27770*/  R2UR UR14, R2 ;  /* 0x00000000020e72ca */ /* 0x000fe200000e0000 */
[----:B------:R-:W-:Y:S01]  /*27780*/  UIADD3 UR4, UP0, UR40, 0x370, URZ ;  /* 0x0000037028047890 */ /* 0x000fe2000ff1e03f */
[----:B------:R-:W-:Y:S01]  /*27790*/  R2UR UR9, R0 ;  /* 0x00000000000972ca */ /* 0x000fe200000e0000 */
[----:B------:R-:W-:Y:S01]  /*277a0*/  UMOV UR10, URZ ;  /* 0x0000003f000a7c82 */ /* 0x000fe20008000000 */
[----:B------:R-:W-:Y:S01]  /*277b0*/  PLOP3.LUT P0, PT, PT, PT, PT, 0x80, 0x0 ;  /* 0x000000000000781c */ /* 0x000fe20003f0f070 */
[----:B------:R-:W-:Y:S01]  /*277c0*/  UIADD3.X UR5, URZ, UR41, URZ, UP0, !UPT ;  /* 0x000000293f057290 */ /* 0x000fe200087fe43f */
[----:B------:R-:W-:Y:S01]  /*277d0*/  R2UR UR11, R4 ;  /* 0x00000000040b72ca */ /* 0x000fe200000e0000 */
[----:B------:R-:W-:Y:S01]  /*277e0*/  UMOV UR6, 0x0 ;  /* 0x0000000000067882 */ /* 0x000fe20000000000 */
[----:B------:R-:W-:Y:S01]  /*277f0*/  R2UR UR12, R16 ;  /* 0x00000000100c72ca */ /* 0x000fe200000e0000 */
[----:B------:R-:W-:Y:S01]  /*27800*/  UMOV UR7, 0x14f00000 ;  /* 0x14f0000000077882 */ /* 0x000fe20000000000 */
[----:B------:R-:W-:Y:S01]  /*27810*/  R2UR UR13, R17 ;  /* 0x00000000110d72ca */ /* 0x000fe200000e0000 */
[----:B------:R-:W-:-:S02]  /*27820*/  UMOV UR15, 0x80 ;  /* 0x00000080000f7882 */ /* 0x000fc40000000000 */
[----:B------:R-:W-:Y:S02]  /*27830*/  UIADD3 UR8, UR14, 0x28400, URZ ;  /* 0x000284000e087890 */ /* 0x000fe4000fffe03f */
[----:B------:R-:W-:Y:S02]  /*27840*/  UIADD3 UR9, UR9, 0x38830, URZ ;  /* 0x0003883009097890 */ /* 0x000fe4000fffe03f */
[----:B------:R-:W-:-:S07]  /*27850*/  UIADD3 UR14, UR14, 0x2c400, URZ ;  /* 0x0002c4000e0e7890 */ /* 0x000fce000fffe03f */
[----:B------:R0:W-:Y:S02]  /*27860*/  UTMALDG.4D [UR8], [UR4], desc[UR6] ;  /* 0x00000608040075b4 */ /* 0x0001e40008019000 */
[----:B0-----:R-:W-:Y:S01]  /*27870*/  UMOV UR8, UR14 ;  /* 0x0000000e00087c82 */ /* 0x001fe20008000000 */
[----:B------:R-:W-:Y:S02]  /*27880*/  UMOV UR10, UR15 ;  /* 0x0000000f000a7c82 */ /* 0x000fe40008000000 */
[----:B------:R3:W-:Y:S01]  /*27890*/  UTMALDG.4D [UR8], [UR4], desc[UR6] ;  /* 0x00000608040075b4 */ /* 0x0007e20008019000 */
[----:B--2---:R-:W-:-:S04]  /*278a0*/  LOP3.LUT R3, R3, 0xfffffffe, RZ, 0xc0, !PT ;  /* 0xfffffffe03037812 */ /* 0x004fc800078ec0ff */
[----:B------:R-:W-:-:S05]  /*278b0*/  @P0 LOP3.LUT R3, R3, 0x1, RZ, 0xfc, !PT ;  /* 0x0000000103030812 */ /* 0x000fca00078efcff */
[----:B------:R3:W-:Y:S01]  /*278c0*/  STL [R1+0x10], R3 ;  /* 0x0000100301007387 */ /* 0x0007e20000100800 */
[----:B------:R-:W-:Y:S01]  /*278d0*/  NOP ;  /* 0x0000000000007918 */ /* 0x000fe20000000000 */
.L_x_599:
[----:B---3--:R-:W0:Y:S04]  /*278e0*/  LDL.LU R3, [R1+0x5c] ;  /* 0x00005c0001037983 */ /* 0x008e280000300800 */
[----:B------:R-:W2:Y:S04]  /*278f0*/  LDL.LU R5, [R1+0x24] ;  /* 0x0000240001057983 */ /* 0x000ea80000300800 */
[----:B------:R-:W3:Y:S01]  /*27900*/  LDL.LU R4, [R1+0x60] ;  /* 0x0000600001047983 */ /* 0x000ee20000300800 */
[----:B------:R-:W-:Y:S05]  /*27910*/  WARPSYNC.ALL ;  /* 0x0000000000007948 */ /* 0x000fea0003800000 */
[----:B------:R-:W-:Y:S01]  /*27920*/  ULDC.64 UR4, c[0x0][0x298] ;  /* 0x0000a60000047ab9 */ /* 0x000fe20000000a00 */
[----:B------:R-:W-:Y:S01]  /*27930*/  ULDC.64 UR6, c[0x0][0xa00] ;  /* 0x0002800000067ab9 */ /* 0x000fe20000000a00 */
[----:B------:R-:W-:Y:S01]  /*27940*/  VIADD R2, R18, 0x20400 ;  /* 0x0002040012027836 */ /* 0x000fe20000000000 */
[----:B------:R-:W-:Y:S01]  /*27950*/  BAR.SYNC.DEFER_BLOCKING 0x8, 0x180 ;  /* 0x0206000000007b1d */ /* 0x000fe20000010000 */
[----:B------:R-:W-:-:S03]  /*27960*/  ISETP.NE.U32.AND P0, PT, RZ, UR6, PT ;  /* 0x00000006ff007c0c */ /* 0x000fc6000bf05070 */
[----:B------:R-:W-:Y:S02]  /*27970*/  LOP3.LUT P1, RZ, R2, 0x3ff, RZ, 0xc0, !PT ;  /* 0x000003ff02ff7812 */ /* 0x000fe4000782c0ff */
[----:B------:R-:W-:Y:S01]  /*27980*/  ISETP.NE.AND.EX P0, PT, RZ, UR7, PT, P0 ;  /* 0x00000007ff007c0c */ /* 0x000fe2000bf05300 */
[----:B------:R-:W-:Y:S01]  /*27990*/  BSSY B6, `(.L_x_606) ;  /* 0x000001d000067945 */ /* 0x000fe20003800000 */
[----:B0-----:R-:W-:Y:S02]  /*279a0*/  SHF.R.S32.HI R0, RZ, 0x1f, R3 ;  /* 0x0000001fff007819 */ /* 0x001fe40000011403 */
[----:B--2---:R-:W-:-:S03]  /*279b0*/  SEL R5, R5, RZ, !P0 ;  /* 0x000000ff05057207 */ /* 0x004fc60004000000 */
[----:B------:R-:W-:Y:S01]  /*279c0*/  IMAD R0, R0, UR4, RZ ;  /* 0x0000000400007c24 */ /* 0x000fe2000f8e02ff */
[----:B---3--:R-:W-:-:S03]  /*279d0*/  SEL R4, R4, RZ, !P0 ;  /* 0x000000ff04047207 */ /* 0x008fc60004000000 */
[C---:B------:R-:W-:Y:S02]  /*279e0*/  IMAD R0, R3.reuse, UR5, R0 ;  /* 0x0000000503007c24 */ /* 0x040fe4000f8e0200 */
[----:B------:R-:W-:-:S05]  /*279f0*/  IMAD.WIDE.U32 R2, R3, UR4, RZ ;  /* 0x0000000403027c25 */ /* 0x000fca000f8e00ff */
[----:B------:R-:W-:Y:S01]  /*27a00*/  IADD3 R0, R3, R0, RZ ;  /* 0x0000000003007210 */ /* 0x000fe20007ffe0ff */
[----:B------:R0:W-:Y:S04]  /*27a10*/  STL.64 [R1+0x58], R2 ;  /* 0x0000580201007387 */ /* 0x0001e80000100a00 */
[----:B------:R0:W-:Y:S04]  /*27a20*/  STL [R1+0x24], R5 ;  /* 0x0000240501007387 */ /* 0x0001e80000100800 */
[----:B------:R0:W-:Y:S04]  /*27a30*/  STL [R1+0x68], R4 ;  /* 0x0000680401007387 */ /* 0x0001e80000100800 */
[----:B------:R0:W-:Y:S01]  /*27a40*/  STL [R1+0x60], R0 ;  /* 0x0000600001007387 */ /* 0x0001e20000100800 */
[----:B------:R-:W-:Y:S05]  /*27a50*/  @!P1 BRA `(.L_x_607) ;  /* 0x0000000000409947 */ /* 0x000fea0003800000 */
[----:B0-----:R-:W-:Y:S01]  /*27a60*/  MOV R2, 0x0 ;  /* 0x0000000000027802 */ /* 0x001fe20000000f00 */
[----:B------:R-:W-:Y:S01]  /*27a70*/  ULDC.64 UR4, c[0x4][0x1c8] ;  /* 0x0100720000047ab9 */ /* 0x000fe20000000a00 */
[----:B------:R-:W-:Y:S01]  /*27a80*/  ULDC.64 UR6, c[0x4][0x1d0] ;  /* 0x0100740000067ab9 */ /* 0x000fe20000000a00 */
[----:B------:R-:W-:Y:S01]  /*27a90*/  ULDC.64 UR8, c[0x4][0x138] ;  /* 0x01004e0000087ab9 */ /* 0x000fe20000000a00 */
[----:B------:R-:W-:Y:S01]  /*27aa0*/  IMAD.U32 R4, RZ, RZ, UR4 ;  /* 0x00000004ff047e24 */ /* 0x000fe2000f8e00ff */
[----:B-1----:R-:W-:Y:S01]  /*27ab0*/  MOV R10, UR8 ;  /* 0x00000008000a7c02 */ /* 0x002fe20008000f00 */
        /* <DEDUP_REMOVED lines=10> */
.L_x_607:
[----:B------:R-:W-:Y:S05]  /*27b60*/  BSYNC B6 ;  /* 0x0000000000067941 */ /* 0x000fea0003800000 */
.L_x_606:
[----:B0-----:R-:W2:Y:S01]  /*27b70*/  LDL.LU R0, [R1+0x68] ;  /* 0x0000680001007983 */ /* 0x001ea20000300800 */
[----:B------:R-:W0:Y:S01]  /*27b80*/  LDC R8, c[0x0][0x448] ;  /* 0x00011200ff087b82 */ /* 0x000e220000000800 */
[----:B------:R-:W-:Y:S01]  /*27b90*/  ULDC.64 UR4, c[0x0][0x2d8] ;  /* 0x0000b60000047ab9 */ /* 0x000fe20000000a00 */
[----:B------:R-:W-:Y:S01]  /*27ba0*/  ULDC.64 UR6, c[0x0][0x280] ;  /* 0x0000a00000067ab9 */ /* 0x000fe20000000a00 */
[----:B------:R-:W3:Y:S04]  /*27bb0*/  LDL.LU R4, [R1+0x60] ;  /* 0x0000600001047983 */ /* 0x000ee80000300800 */
[----:B------:R-:W3:Y:S04]  /*27bc0*/  LDL.LU.64 R2, [R1+0x58] ;  /* 0x0000580001027983 */ /* 0x000ee80000300a00 */
[----:B------:R-:W4:Y:S04]  /*27bd0*/  LDL.LU R6, [R1+0x24] ;  /* 0x0000240001067983 */ /* 0x000f280000300800 */
[----:B------:R-:W4:Y:S01]  /*27be0*/  LDL.LU R5, [R1+0x4] ;  /* 0x0000040001057983 */ /* 0x000f220000300800 */
[----:B0-----:R-:W-:Y:S01]  /*27bf0*/  ISETP.NE.AND P0, PT, R8, 0x1, PT ;  /* 0x000000010800780c */ /* 0x001fe20003f05270 */
[----:B-1----:R-:W0:-:S12]  /*27c00*/  S2R R9, SR_TID.X ;  /* 0x0000000000097919 */ /* 0x002e180000002100 */
[----:B------:R-:W1:Y:S01]  /*27c10*/  @P0 LDC R7, c[0x0][0x450] ;  /* 0x00011400ff070b82 */ /* 0x000e620000000800 */
[----:B0-----:R-:W-:-:S05]  /*27c20*/  IMAD.SHL.U32 R9, R9, 0x10, RZ ;  /* 0x0000001009097824 */ /* 0x001fca00078e00ff */
[----:B------:R-:W-:-:S04]  /*27c30*/  LOP3.LUT R9, R9, 0x70, RZ, 0xc0, !PT ;  /* 0x0000007009097812 */ /* 0x000fc800078ec0ff */
[----:B------:R-:W-:Y:S02]  /*27c40*/  LOP3.LUT R9, R9, 0x80, RZ, 0xfc, !PT ;  /* 0x0000008009097812 */ /* 0x000fe400078efcff */
[----:B---3--:R-:W-:Y:S02]  /*27c50*/  MOV R3, R4 ;  /* 0x0000000400037202 */ /* 0x008fe40000000f00 */
[----:B------:R-:W0:Y:S01]  /*27c60*/  S2R R4, SR_TID.X ;  /* 0x0000000000047919 */ /* 0x000e220000002100 */
[----:B------:R-:W-:-:S04]  /*27c70*/  IMAD.WIDE.U32 R2, R16, UR4, R2 ;  /* 0x0000000410027c25 */ /* 0x000fc8000f8e0002 */
[----:B------:R-:W-:Y:S01]  /*27c80*/  IMAD R3, R16, UR5, R3 ;  /* 0x0000000510037c24 */ /* 0x000fe2000f8e0203 */
[----:B------:R-:W-:Y:S02]  /*27c90*/  ULDC.64 UR4, c[0x0][0x2e0] ;  /* 0x0000b80000047ab9 */ /* 0x000fe40000000a00 */
[----:B--2---:R-:W-:Y:S02]  /*27ca0*/  IMAD R0, R0, UR4, RZ ;  /* 0x0000000400007c24 */ /* 0x004fe4000f8e02ff */
[----:B----4-:R-:W-:-:S04]  /*27cb0*/  IMAD.WIDE.U32 R2, R6, UR4, R2 ;  /* 0x0000000406027c25 */ /* 0x010fc8000f8e0002 */
[----:B------:R-:W-:Y:S01]  /*27cc0*/  IMAD R0, R6, UR5, R0 ;  /* 0x0000000506007c24 */ /* 0x000fe2000f8e0200 */
[----:B------:R-:W-:Y:S01]  /*27cd0*/  ULDC.64 UR4, c[0x0][0x2d0] ;  /* 0x0000b40000047ab9 */ /* 0x000fe20000000a00 */
[C---:B0-----:R-:W-:Y:S01]  /*27ce0*/  LOP3.LUT R6, R4.reuse, 0x7f, RZ, 0xc0, !PT ;  /* 0x0000007f04067812 */ /* 0x041fe200078ec0ff */
[----:B------:R-:W-:-:S03]  /*27cf0*/  IMAD.SHL.U32 R4, R4, 0x10, RZ ;  /* 0x0000001004047824 */ /* 0x000fc600078e00ff */
[----:B------:R-:W-:-:S04]  /*27d00*/  SHF.R.U32.HI R6, RZ, 0x3, R6 ;  /* 0x00000003ff067819 */ /* 0x000fc80000011606 */
[----:B------:R-:W-:Y:S02]  /*27d10*/  LOP3.LUT R4, R6, 0x70, R4, 0xf8, !PT ;  /* 0x0000007006047812 */ /* 0x000fe400078ef804 */
[----:B------:R-:W0:Y:S01]  /*27d20*/  @P0 LDC R6, c[0x0][0x44c] ;  /* 0x00011300ff060b82 */ /* 0x000e220000000800 */
[----:B------:R-:W-:-:S05]  /*27d30*/  IMAD.SHL.U32 R5, R5, 0x80, RZ ;  /* 0x0000008005057824 */ /* 0x000fca00078e00ff */
[----:B------:R-:W-:Y:S01]  /*27d40*/  LOP3.LUT R4, R4, R5, RZ, 0xfc, !PT ;  /* 0x0000000504047212 */ /* 0x000fe200078efcff */
[----:B------:R-:W-:-:S04]  /*27d50*/  IMAD.IADD R3, R3, 0x1, R0 ;  /* 0x0000000103037824 */ /* 0x000fc800078e0200 */
[----:B------:R-:W-:Y:S02]  /*27d60*/  IMAD.MOV.U32 R0, RZ, RZ, R4 ;  /* 0x000000ffff007224 */ /* 0x000fe400078e0004 */
[----:B0-----:R-:W-:-:S05]  /*27d70*/  @P0 IMAD.HI.U32 R6, R4, R6, RZ ;  /* 0x0000000604060227 */ /* 0x001fca00078e00ff */
[----:B-1----:R-:W-:-:S04]  /*27d80*/  @P0 SHF.R.U32.HI R0, RZ, R7, R6 ;  /* 0x00000007ff000219 */ /* 0x002fc80000011606 */
[----:B------:R-:W-:-:S05]  /*27d90*/  IADD3 R6, -R0, RZ, RZ ;  /* 0x000000ff00067210 */ /* 0x000fca0007ffe1ff */
[----:B------:R-:W-:Y:S01]  /*27da0*/  IMAD R4, R8, R6, R4 ;  /* 0x0000000608047224 */ /* 0x000fe200078e0204 */
[----:B------:R-:W-:Y:S01]  /*27db0*/  SHF.R.S32.HI R6, RZ, 0x1f, R0 ;  /* 0x0000001fff067819 */ /* 0x000fe20000011400 */
[----:B------:R-:W-:-:S04]  /*27dc0*/  IMAD.WIDE.U32 R2, R0, UR4, R2 ;  /* 0x0000000400027c25 */ /* 0x000fc8000f8e0002 */
[----:B------:R-:W-:-:S04]  /*27dd0*/  IMAD R6, R6, UR4, RZ ;  /* 0x0000000406067c24 */ /* 0x000fc8000f8e02ff */
[----:B------:R-:W-:Y:S01]  /*27de0*/  IMAD R0, R0, UR5, R6 ;  /* 0x0000000500007c24 */ /* 0x000fe2000f8e0206 */
[----:B------:R-:W-:-:S03]  /*27df0*/  ULDC.64 UR4, c[0x0][0x2c8] ;  /* 0x0000b20000047ab9 */ /* 0x000fc60000000a00 */
[----:B------:R-:W-:Y:S01]  /*27e00*/  IMAD.IADD R3, R3, 0x1, R0 ;  /* 0x0000000103037824 */ /* 0x000fe200078e0200 */
[----:B------:R-:W-:Y:S01]  /*27e10*/  SHF.R.S32.HI R0, RZ, 0x1f, R4 ;  /* 0x0000001fff007819 */ /* 0x000fe20000011404 */
[----:B------:R-:W-:-:S04]  /*27e20*/  IMAD.WIDE.U32 R2, R4, UR4, R2 ;  /* 0x0000000404027c25 */ /* 0x000fc8000f8e0002 */
[----:B------:R-:W-:Y:S01]  /*27e30*/  IMAD R0, R0, UR4, RZ ;  /* 0x0000000400007c24 */ /* 0x000fe2000f8e02ff */
[----:B------:R-:W-:Y:S02]  /*27e40*/  ULDC UR4, c[0x0][0x2b8] ;  /* 0x0000ae0000047ab9 */ /* 0x000fe40000000800 */
[----:B------:R-:W-:Y:S02]  /*27e50*/  ISETP.GE.AND P1, PT, R9, UR4, PT ;  /* 0x0000000409007c0c */ /* 0x000fe4000bf26270 */
[----:B------:R0:W5:Y:S01]  /*27e60*/  LDL R9, [R1+0x54] ;  /* 0x0000540001097983 */ /* 0x0001620000100800 */
[----:B------:R-:W1:Y:S01]  /*27e70*/  S2R R7, SR_TID.X ;  /* 0x0000000000077919 */ /* 0x000e620000002100 */
[----:B------:R-:W-:Y:S01]  /*27e80*/  IMAD R0, R4, UR5, R0 ;  /* 0x0000000504007c24 */ /* 0x000fe2000f8e0200 */
[----:B------:R-:W-:-:S04]  /*27e90*/  IADD3 R4, P2, R2, UR6, RZ ;  /* 0x0000000602047c10 */ /* 0x000fc8000ff5e0ff */
[----:B------:R-:W-:Y:S01]  /*27ea0*/  IADD3.X R3, R3, UR7, R0, P2, !PT ;  /* 0x0000000703037c10 */ /* 0x000fe200097fe400 */
[----:B-1----:R-:W-:-:S05]  /*27eb0*/  IMAD.SHL.U32 R10, R7, 0x10, RZ ;  /* 0x00000010070a7824 */ /* 0x002fca00078e00ff */
[----:B------:R-:W-:-:S04]  /*27ec0*/  LOP3.LUT R10, R10, 0x70, RZ, 0xc0, !PT ;  /* 0x000000700a0a7812 */ /* 0x000fc800078ec0ff */
[----:B------:R-:W-:Y:S01]  /*27ed0*/  ISETP.GE.AND P0, PT, R10, UR4, PT ;  /* 0x000000040a007c0c */ /* 0x000fe2000bf06270 */
[----:B------:R-:W-:-:S03]  /*27ee0*/  UMOV UR4, 0xffffffff ;  /* 0xffffffff00047882 */ /* 0x000fc60000000000 */
[----:B0-----:R-:W-:Y:S09]  /*27ef0*/  BRA.DIV UR4, `(.L_x_608) ;  /* 0x0000009204147947 */ /* 0x001ff2000b800000 */
[----:B------:R-:W0:Y:S02]  /*27f00*/  S2R R6, SR_TID.X ;  /* 0x0000000000067919 */ /* 0x000e240000002100 */
[----:B0-----:R-:W-:-:S04]  /*27f10*/  LOP3.LUT R6, R6, 0x7f, RZ, 0xc0, !PT ;  /* 0x0000007f06067812 */ /* 0x001fc800078ec0ff */
[----:B------:R-:W-:Y:S02]  /*27f20*/  SHF.R.U32.HI R7, RZ, 0x3, R6 ;  /* 0x00000003ff077819 */ /* 0x000fe40000011606 */
[----:B------:R-:W2:Y:S03]  /*27f30*/  LDL.LU R6, [R1+0x64] ;  /* 0x0000640001067983 */ /* 0x000ea60000300800 */
[----:B------:R-:W-:Y:S02]  /*27f40*/  IMAD.IADD R0, R7, 0x1, R5 ;  /* 0x0000000107007824 */ /* 0x000fe400078e0205 */
[----:B------:R-:W0:Y:S03]  /*27f50*/  SHFL.IDX PT, R7, R4, RZ, 0x181f ;  /* 0x00181fff04077589 */ /* 0x000e2600000e0000 */
[----:B------:R-:W-:Y:S01]  /*27f60*/  IADD3 R5, R0, 0x10, RZ ;  /* 0x0000001000057810 */ /* 0x000fe20007ffe0ff */
[----:B--2---:R-:W-:-:S02]  /*27f70*/  IMAD R2, R6, R8, RZ ;  /* 0x0000000806027224 */ /* 0x004fc400078e02ff */
[----:B------:R-:W1:Y:S03]  /*27f80*/  SHFL.IDX PT, R6, R3, RZ, 0x181f ;  /* 0x00181fff03067589 */ /* 0x000e6600000e0000 */
[-C--:B------:R-:W-:Y:S01]  /*27f90*/  ISETP.GE.AND P4, PT, R0, R2.reuse, PT ;  /* 0x000000020000720c */ /* 0x080fe20003f86270 */
[----:B------:R-:W-:Y:S01]  /*27fa0*/  SHFL.IDX PT, R8, R3, 0x1, 0x181f ;  /* 0x00381f0003087f89 */ /* 0x000fe200000e0000 */
        /* <DEDUP_REMOVED lines=21> */
[----:B0-----:R-:W-:-:S05]  /*28100*/  @!P2 IMAD.X R6, RZ, RZ, R6, P3 ;  /* 0x000000ffff06a224 */ /* 0x001fca00018e0606 */
[----:B------:R-:W-:Y:S01]  /*28110*/  @!P2 MOV R7, R6 ;  /* 0x000000060007a202 */ /* 0x000fe20000000f00 */
        /* <DEDUP_REMOVED lines=9> */
[----:B------:R-:W-:Y:S01]  /*281b0*/  @!P2 IMAD.MOV.U32 R7, RZ, RZ, R6 ;  /* 0x000000ffff07a224 */ /* 0x000fe200078e0006 */
[----:B------:R-:W-:Y:S01]  /*281c0*/  @!P2 MOV R6, R5 ;  /* 0x000000050006a202 */ /* 0x000fe20000000f00 */
[----:B------:R-:W-:-:S04]  /*281d0*/  VIADD R5, R0, 0x40 ;  /* 0x0000004000057836 */ /* 0x000fc80000000000 */
        /* <DEDUP_REMOVED lines=8> */
[----:B------:R-:W-:Y:S01]  /*28260*/  @!P2 IMAD.MOV.U32 R6, RZ, RZ, R5 ;  /* 0x000000ffff06a224 */ /* 0x000fe200078e0005 */
[----:B------:R-:W-:-:S04]  /*28270*/  IADD3 R5, R0, 0x50, RZ ;  /* 0x0000005000057810 */ /* 0x000fc80007ffe0ff */
        /* <DEDUP_REMOVED lines=15> */
[----:B-1----:R-:W-:-:S04]  /*28370*/  @!P2 IADD3 R5, P3, R10, R5, RZ ;  /* 0x000000050a05a210 */ /* 0x002fc80007f7e0ff */
[----:B0-----:R-:W-:-:S05]  /*28380*/  @!P2 IADD3.X R6, RZ, R6, RZ, P3, !PT ;  /* 0x00000006ff06a210 */ /* 0x001fca0001ffe4ff */
[----:B------:R-:W-:Y:S02]  /*28390*/  @!P2 IMAD.MOV.U32 R7, RZ, RZ, R6 ;  /* 0x000000ffff07a224 */ /* 0x000fe400078e0006 */
[----:B------:R-:W-:Y:S02]  /*283a0*/  @!P2 IMAD.MOV.U32 R6, RZ, RZ, R5 ;  /* 0x000000ffff06a224 */ /* 0x000fe400078e0005 */
[----:B------:R0:W1:Y:S04]  /*283b0*/  SHFL.IDX PT, R5, R3, 0x7, 0x181f ;  /* 0x00f81f0003057f89 */ /* 0x00006800000e0000 */
[----:B------:R0:W-:Y:S04]  /*283c0*/  @!P2 LDGSTS.E.BYPASS.LTC128B.128 [R9+0x23400], desc[UR42][R6.64], !P0 ;  /* 0x234000000609afae */ /* 0x0001e8000c101d6a */
[----:B------:R0:W-:Y:S04]  /*283d0*/  @!P2 LDGSTS.E.BYPASS.LTC128B.128 [R9+0x27400], desc[UR42][R6.64+0x80], !P1 ;  /* 0x274000800609afae */ /* 0x0001e8000c901d6a */
[----:B------:R0:W2:Y:S02]  /*283e0*/  SHFL.IDX PT, R3, R4, 0x7, 0x181f ;  /* 0x00f81f0004037f89 */ /* 0x0000a400000e0000 */
.L_x_892:
[----:B------:R-:W-:Y:S01]  /*283f0*/  VIADD R0, R0, 0x70 ;  /* 0x0000007000007836 */ /* 0x000fe20000000000 */
[----:B------:R-:W-:Y:S04]  /*28400*/  BSSY B0, `(.L_x_609) ;  /* 0x000000a000007945 */ /* 0x000fe80003800000 */
[----:B------:R-:W-:-:S13]  /*28410*/  ISETP.GE.AND P2, PT, R0, R2, PT ;  /* 0x000000020000720c */ /* 0x000fda0003f46270 */
[----:B------:R-:W-:Y:S05]  /*28420*/  @P2 BRA `(.L_x_610) ;  /* 0x00000000001c2947 */ /* 0x000fea0003800000 */
[----:B--2---:R-:W-:-:S04]  /*28430*/  IADD3 R2, P2, R10, R3, RZ ;  /* 0x000000030a027210 */ /* 0x004fc80007f5e0ff */
[----:B01----:R-:W-:-:S05]  /*28440*/  IADD3.X R3, RZ, R5, RZ, P2, !PT ;  /* 0x00000005ff037210 */ /* 0x003fca00017fe4ff */
[----:B------:R-:W-:Y:S01]  /*28450*/  @!PT LDS RZ, [RZ] ;  /* 0x00000000fffff984 */ /* 0x000fe20000000800 */
[----:B------:R-:W-:Y:S01]  /*28460*/  @!PT LDS RZ, [RZ] ;  /* 0x00000000fffff984 */ /* 0x000fe20000000800 */
[----:B------:R-:W-:Y:S01]  /*28470*/  @!PT LDS RZ, [RZ] ;  /* 0x00000000fffff984 */ /* 0x000fe20000000800 */
[----:B------:R3:W-:Y:S04]  /*28480*/  LDGSTS.E.BYPASS.LTC128B.128 [R9+0x23c00], desc[UR42][R2.64], !P0 ;  /* 0x23c0000002097fae */ /* 0x0007e8000c101d6a */
[----:B------:R3:W-:Y:S02]  /*28490*/  LDGSTS.E.BYPASS.LTC128B.128 [R9+0x27c00], desc[UR42][R2.64+0x80], !P1 ;  /* 0x27c0008002097fae */ /* 0x0007e4000c901d6a */
.L_x_610:
[----:B------:R-:W-:Y:S05]  /*284a0*/  BSYNC B0 ;  /* 0x0000000000007941 */ /* 0x000fea0003800000 */
.L_x_609:
[----:B------:R-:W-:Y:S01]  /*284b0*/  NOP ;  /* 0x0000000000007918 */ /* 0x000fe20000000000 */
[----:B------:R-:W-:-:S13]  /*284c0*/  PLOP3.LUT P0, PT, PT, PT, PT, 0x80, 0x0 ;  /* 0x000000000000781c */ /* 0x000fda0003f0f070 */
.L_x_611:
[----:B------:R-:W-:Y:S02]  /*284d0*/  PLOP3.LUT P1, PT, P1, P0, PT, 0xa2, 0x0 ;  /* 0x000000000000781c */ /* 0x000fe40000f21472 */
[----:B------:R-:W-:-:S08]  /*284e0*/  @P0 R2UR P1, UR4, R18 ;  /* 0x00000000120402ca */ /* 0x000fd00000020000 */
[----:B------:R-:W-:-:S05]  /*284f0*/  @P0 PLOP3.LUT P0, PT, P1, PT, PT, 0x80, 0x0 ;  /* 0x000000000000081c */ /* 0x000fca0000f0f070 */
[----:B------:R-:W-:Y:S01]  /*28500*/  @!P1 SYNCS.ARRIVE.TRANS64.RED.A0T1 RZ, [UR4+0x38800], RZ ;  /* 0x038800ffffff99a7 */ /* 0x000fe20008200404 */
[----:B------:R-:W-:Y:S07]  /*28510*/  @!P1 ARRIVES.LDGSTSBAR.64.TRANSCNT [UR4+0x38800] ;  /* 0x03880000ff0099b0 */ /* 0x000fee0008000a84 */
[----:B------:R-:W-:Y:S05]  /*28520*/  @P0 BRA.U.ANY `(.L_x_611) ;  /* 0xfffffffd00e80947 */ /* 0x000fea000393ffff */
[----:B---3--:R-:W3:Y:S02]  /*28530*/  LDL.LU R2, [R1+0x70] ;  /* 0x0000700001027983 */ /* 0x008ee40000300800 */
[----:B---3--:R-:W-:-:S05]  /*28540*/  VIADD R2, R2, 0x1 ;  /* 0x0000000102027836 */ /* 0x008fca0000000000 */
        /* <DEDUP_REMOVED lines=8> */
[----:B------:R-:W4:Y:S03]  /*285d0*/  SYNCS.PHASECHK.TRANS64.TRYWAIT P0, [R18+URZ+0x38820], R0 ;  /* 0x03882000120075a7 */ /* 0x000f26000800017f */
[----:B---34-:R-:W-:Y:S05]  /*285e0*/  @!P0 BRA `(.L_x_613) ;  /* 0x0000009400108947 */ /* 0x018fea0003800000 */
.L_x_893:
[----:B------:R-:W-:Y:S05]  /*285f0*/  BSYNC B0 ;  /* 0x0000000000007941 */ /* 0x000fea0003800000 */
.L_x_612:
[----:B------:R-:W4:Y:S04]  /*28600*/  LDL.LU R2, [R1+0x8] ;  /* 0x0000080001027983 */ /* 0x000f280000300800 */
[----:B0-2---:R-:W2:Y:S01]  /*28610*/  LDL R3, [R1+0x38] ;  /* 0x0000380001037983 */ /* 0x005ea20000100800 */
[----:B----4-:R-:W-:-:S05]  /*28620*/  VIADD R2, R2, 0xfffffffe ;  /* 0xfffffffe02027836 */ /* 0x010fca0000000000 */
[----:B--2---:R-:W-:-:S13]  /*28630*/  ISETP.GE.AND P0, PT, R2, R3, PT ;  /* 0x000000030200720c */ /* 0x004fda0003f06270 */
[----:B------:R-:W-:Y:S05]  /*28640*/  @!P0 BRA `(.L_x_614) ;  /* 0x0000001400988947 */ /* 0x000fea0003800000 */
[----:B---3--:R0:W5:Y:S04]  /*28650*/  LDL.LU R0, [R1+0x1c] ;  /* 0x00001c0001007983 */ /* 0x0081680000300800 */
[----:B------:R0:W5:Y:S02]  /*28660*/  LDL.LU R8, [R1+0x28] ;  /* 0x0000280001087983 */ /* 0x0001640000300800 */
.L_x_636:
[----:B------:R-:W2:Y:S01]  /*28670*/  LDL R3, [R1+0x10] ;  /* 0x0000100001037983 */ /* 0x000ea20000100800 */
[----:B-----5:R-:W-:Y:S01]  /*28680*/  IADD3 R4, R0, 0x1, RZ ;  /* 0x0000000100047810 */ /* 0x020fe20007ffe0ff */
        /* <DEDUP_REMOVED lines=15> */
[----:B------:R-:W3:Y:S01]  /*28780*/  LDL R11, [R1+0x3c] ;  /* 0x00003c00010b7983 */ /* 0x000ee20000100800 */
[----:B------:R-:W4:Y:S01]  /*28790*/  LDC R6, c[0x0][0x43c] ;  /* 0x00010f00ff067b82 */ /* 0x000f220000000800 */
[----:B------:R-:W-:Y:S02]  /*287a0*/  ULDC.64 UR6, c[0x0][0x428] ;  /* 0x00010a0000067ab9 */ /* 0x000fe40000000a00 */
[----:B------:R-:W2:Y:S01]  /*287b0*/  LDL R7, [R1+0x34] ;  /* 0x0000340001077983 */ /* 0x000ea20000100800 */
[----:B----4-:R-:W-:-:S13]  /*287c0*/  ISETP.NE.AND P0, PT, R6, 0x1, PT ;  /* 0x000000010600780c */ /* 0x010fda0003f05270 */
[----:B-1----:R-:W1:Y:S02]  /*287d0*/  @P0 LDC.64 R4, c[0x0][0x440] ;  /* 0x00011000ff040b82 */ /* 0x002e640000000a00 */
[----:B-1----:R-:W-:-:S04]  /*287e0*/  @P0 IMAD.HI.U32 R3, R2, R4, RZ ;  /* 0x0000000402030227 */ /* 0x002fc800078e00ff */
[----:B------:R-:W-:Y:S01]  /*287f0*/  IMAD.MOV.U32 R4, RZ, RZ, R2 ;  /* 0x000000ffff047224 */ /* 0x000fe200078e0002 */
[----:B------:R-:W-:-:S04]  /*28800*/  @P0 SHF.R.U32.HI R4, RZ, R5, R3 ;  /* 0x00000005ff040219 */ /* 0x000fc80000011603 */
[--C-:B------:R-:W-:Y:S01]  /*28810*/  SHF.R.S32.HI R5, RZ, 0x1f, R4.reuse ;  /* 0x0000001fff057819 */ /* 0x100fe20000011404 */
[----:B------:R-:W-:-:S04]  /*28820*/  IMAD.MOV R3, RZ, RZ, -R4 ;  /* 0x000000ffff037224 */ /* 0x000fc800078e0a04 */
[----:B------:R-:W-:Y:S02]  /*28830*/  IMAD R3, R6, R3, R2 ;  /* 0x0000000306037224 */ /* 0x000fe400078e0202 */
[----:B---3--:R-:W-:-:S04]  /*28840*/  IMAD R6, R11, UR6, RZ ;  /* 0x000000060b067c24 */ /* 0x008fc8000f8e02ff */
[C---:B--2---:R-:W-:Y:S02]  /*28850*/  IMAD R6, R7.reuse, UR7, R6 ;  /* 0x0000000707067c24 */ /* 0x044fe4000f8e0206 */
[----:B------:R-:W-:-:S05]  /*28860*/  IMAD.WIDE.U32 R4, R7, UR6, R4 ;  /* 0x0000000607047c25 */ /* 0x000fca000f8e0004 */
[----:B------:R-:W-:Y:S02]  /*28870*/  IADD3 R5, R6, R5, RZ ;  /* 0x0000000506057210 */ /* 0x000fe40007ffe0ff */
[----:B------:R-:W-:-:S04]  /*28880*/  LEA R6, P0, R4, UR4, 0x2 ;  /* 0x0000000404067c11 */ /* 0x000fc8000f8010ff */
[----:B------:R-:W-:-:S05]  /*28890*/  LEA.HI.X R7, R4, UR5, R5, 0x2, P0 ;  /* 0x0000000504077c11 */ /* 0x000fca00080f1405 */
[----:B------:R3:W5:Y:S04]  /*288a0*/  LDG.E R17, desc[UR42][R6.64] ;  /* 0x0000002a06117981 */ /* 0x000768000c1e1900 */
.L_x_617:
[----:B---3--:R-:W-:Y:S01]  /*288b0*/  IMAD R6, R10, 0x8, R18 ;  /* 0x000000080a067824 */ /* 0x008fe200078e0212 */
[----:B-1----:R-:W-:Y:S01]  /*288c0*/  SHF.L.U32 R5, R9, 0x1f, RZ ;  /* 0x0000001f09057819 */ /* 0x002fe200000006ff */
[----:B------:R-:W1:Y:S01]  /*288d0*/  S2R R4, SR_TID.X ;  /* 0x0000000000047919 */ /* 0x000e620000002100 */
[----:B------:R-:W-:Y:S02]  /*288e0*/  BSSY B1, `(.L_x_618) ;  /* 0x0000005000017945 */ /* 0x000fe40003800000 */
[----:B------:R-:W3:Y:S01]  /*288f0*/  SYNCS.PHASECHK.TRANS64.TRYWAIT P0, [R6+URZ+0x38880], R5 ;  /* 0x03888005060075a7 */ /* 0x000ee2000800017f */
[----:B-1----:R-:W-:-:S04]  /*28900*/  LOP3.LUT R4, R4, 0x7f, RZ, 0xc0, !PT ;  /* 0x0000007f04047812 */ /* 0x002fc800078ec0ff */
[----:B------:R-:W-:Y:S01]  /*28910*/  ISETP.NE.AND P1, PT, R4, RZ, PT ;  /* 0x000000ff0400720c */ /* 0x000fe20003f25270 */
[----:B---3--:R-:W-:-:S12]  /*28920*/  @!P0 BRA `(.L_x_619) ;  /* 0x0000009000548947 */ /* 0x008fd80003800000 */
.L_x_894:
[----:B------:R-:W-:Y:S05]  /*28930*/  BSYNC B1 ;  /* 0x0000000000017941 */ /* 0x000fea0003800000 */
.L_x_618:
        /* <DEDUP_REMOVED lines=9> */
.L_x_621:
[----:B------:R-:W-:Y:S05]  /*289d0*/  BSYNC B1 ;  /* 0x0000000000017941 */ /* 0x000fea0003800000 */
.L_x_620:
[----:B------:R-:W3:Y:S04]  /*289e0*/  LDL R4, [R1+0x1c] ;  /* 0x00001c0001047983 */ /* 0x000ee80000100800 */
[----:B------:R-:W4:Y:S01]  /*289f0*/  LDL R7, [R1+0x40] ;  /* 0x0000400001077983 */ /* 0x000f220000100800 */
[----:B------:R-:W-:Y:S01]  /*28a00*/  IMAD.MOV.U32 R13, RZ, RZ, RZ ;  /* 0x000000ffff0d7224 */ /* 0x000fe200078e00ff */
[----:B------:R-:W-:Y:S01]  /*28a10*/  UIADD3 UR4, UP0, UR40, 0x470, URZ ;  /* 0x0000047028047890 */ /* 0x000fe2000ff1e03f */
[----:B------:R-:W-:Y:S01]  /*28a20*/  PLOP3.LUT P0, PT, PT, PT, PT, 0x80, 0x0 ;  /* 0x000000000000781c */ /* 0x000fe20003f0f070 */
[----:B------:R-:W-:Y:S01]  /*28a30*/  UMOV UR6, 0x0 ;  /* 0x0000000000067882 */ /* 0x000fe20000000000 */
[----:B------:R-:W-:Y:S01]  /*28a40*/  UMOV UR7, 0x14f00000 ;  /* 0x14f0000000077882 */ /* 0x000fe20000000000 */
[----:B------:R-:W-:Y:S01]  /*28a50*/  R2UR UR10, R13 ;  /* 0x000000000d0a72ca */ /* 0x000fe200000e0000 */
[----:B------:R-:W-:Y:S01]  /*28a60*/  UIADD3.X UR5, URZ, UR41, URZ, UP0, !UPT ;  /* 0x000000293f057290 */ /* 0x000fe200087fe43f */
[----:B---3--:R-:W-:Y:S01]  /*28a70*/  LEA R4, R4, R18, 0xf ;  /* 0x0000001204047211 */ /* 0x008fe200078e78ff */
[----:B----4-:R-:W-:-:S02]  /*28a80*/  IMAD R7, R3, 0x80, R7 ;  /* 0x0000008003077824 */ /* 0x010fc400078e0207 */
[----:B------:R-:W-:Y:S02]  /*28a90*/  VIADD R3, R6, 0x38870 ;  /* 0x0003887006037836 */ /* 0x000fe40000000000 */
[----:B--2---:R-:W-:-:S08]  /*28aa0*/  VIADD R9, R4, 0x10400 ;  /* 0x0001040004097836 */ /* 0x004fd00000000000 */
.L_x_622:
[----:B------:R-:W-:-:S13]  /*28ab0*/  @P0 ELECT P2, URZ, PT ;  /* 0x00000000003f082f */ /* 0x000fda0003840000 */
[----:B-----5:R-:W-:Y:S02]  /*28ac0*/  @P2 R2UR UR13, R17 ;  /* 0x00000000110d22ca */ /* 0x020fe400000e0000 */
        /* <DEDUP_REMOVED lines=8> */
[----:B------:R-:W-:Y:S01]  /*28b50*/  MOV R12, 0x80 ;  /* 0x00000080000c7802 */ /* 0x000fe20000000f00 */
[----:B------:R-:W-:Y:S01]  /*28b60*/  VIADD R9, R4, 0x14400 ;  /* 0x0001440004097836 */ /* 0x000fe20000000000 */
[----:B------:R-:W-:Y:S01]  /*28b70*/  PLOP3.LUT P0, PT, PT, PT, PT, 0x80, 0x0 ;  /* 0x000000000000781c */ /* 0x000fe20003f0f070 */
[----:B------:R-:W-:Y:S01]  /*28b80*/  UMOV UR6, 0x0 ;  /* 0x0000000000067882 */ /* 0x000fe20000000000 */
[----:B------:R-:W-:Y:S01]  /*28b90*/  R2UR UR10, R12 ;  /* 0x000000000c0a72ca */ /* 0x000fe200000e0000 */
[----:B------:R-:W-:-:S14]  /*28ba0*/  UMOV UR7, 0x14f00000 ;  /* 0x14f0000000077882 */ /* 0x000fdc0000000000 */
.L_x_623:
        /* <DEDUP_REMOVED lines=10> */
[----:B------:R-:W2:Y:S01]  /*28c50*/  SYNCS.PHASECHK.TRANS64.TRYWAIT P0, [R6+URZ+0x38840], R5 ;  /* 0x03884005060075a7 */ /* 0x000ea2000800017f */
[----:B------:R-:W-:Y:S04]  /*28c60*/  BSSY B1, `(.L_x_624) ;  /* 0x0000002000017945 */ /* 0x000fe80003800000 */
[----:B--2---:R-:W-:Y:S05]  /*28c70*/  @!P0 BRA `(.L_x_625) ;  /* 0x0000008c00948947 */ /* 0x004fea0003800000 */
.L_x_895:
[----:B------:R-:W-:Y:S05]  /*28c80*/  BSYNC B1 ;  /* 0x0000000000017941 */ /* 0x000fea0003800000 */
.L_x_624:
[----:B------:R-:W-:Y:S01]  /*28c90*/  BSSY B1, `(.L_x_626) ;  /* 0x000000b000017945 */ /* 0x000fe20003800000 */
[----:B------:R-:W-:Y:S02]  /*28ca0*/  IMAD.MOV.U32 R10, RZ, RZ, 0x0 ;  /* 0x00000000ff0a7424 */ /* 0x000fe400078e00ff */
[----:B------:R-:W-:Y:S01]  /*28cb0*/  IMAD.MOV.U32 R11, RZ, RZ, 0x14f00000 ;  /* 0x14f00000ff0b7424 */ /* 0x000fe200078e00ff */
[----:B------:R-:W-:Y:S06]  /*28cc0*/  @P1 BRA `(.L_x_627) ;  /* 0x00000000001c1947 */ /* 0x000fec0003800000 */
[----:B------:R-:W3:Y:S02]  /*28cd0*/  S2R R3, SR_TID.X ;  /* 0x0000000000037919 */ /* 0x000ee40000002100 */
[----:B---3--:R-:W-:Y:S02]  /*28ce0*/  LOP3.LUT R9, R3, 0x1f, RZ, 0xc0, !PT ;  /* 0x0000001f03097812 */ /* 0x008fe400078ec0ff */
[----:B------:R-:W-:Y:S02]  /*28cf0*/  MOV R3, 0x8000 ;  /* 0x0000800000037802 */ /* 0x000fe40000000f00 */
[----:B------:R-:W-:Y:S02]  /*28d00*/  ISETP.NE.AND P0, PT, R9, RZ, PT ;  /* 0x000000ff0900720c */ /* 0x000fe40003f05270 */
[----:B------:R3:W-:Y:S11]  /*28d10*/  SYNCS.ARRIVE.TRANS64 RZ, [R6+URZ+0x38830], R3 ;  /* 0x0388300306ff79a7 */ /* 0x0007f6000800003f */
[----:B---3--:R-:W-:Y:S05]  /*28d20*/  @!P0 BRA `(.L_x_627) ;  /* 0x0000000000048947 */ /* 0x008fea0003800000 */
[----:B------:R-:W-:Y:S01]  /*28d30*/  BPT.TRAP 0x1 ;  /* 0x000000040000795c */ /* 0x000fe20000300000 */
.L_x_627:
[----:B------:R-:W-:Y:S05]  /*28d40*/  BSYNC B1 ;  /* 0x0000000000017941 */ /* 0x000fea0003800000 */
.L_x_626:
        /* <DEDUP_REMOVED lines=8> */
.L_x_628:
        /* <DEDUP_REMOVED lines=15> */
.L_x_629:
        /* <DEDUP_REMOVED lines=9> */
[----:B---3--:R-:W-:Y:S05]  /*28f50*/  @P0 BRA.U.ANY `(.L_x_629) ;  /* 0xfffffffd00d80947 */ /* 0x008fea000393ffff */
.L_x_616:
[----:B------:R-:W-:Y:S05]  /*28f60*/  BSYNC B0 ;  /* 0x0000000000007941 */ /* 0x000fea0003800000 */
.L_x_615:
[----:B------:R-:W-:-:S06]  /*28f70*/  UISETP.NE.AND UP0, UPT, UR36, 0x3, UPT ;  /* 0x000000032400788c */ /* 0x000fcc000bf05270 */
[----:B------:R-:W-:-:S13]  /*28f80*/  PLOP3.LUT P0, PT, PT, PT, UP0, 0x80, 0x0 ;  /* 0x000000000000781c */ /* 0x000fda0003f0f008 */
[----:B------:R-:W-:Y:S05]  /*28f90*/  @!P0 BRA `(.L_x_630) ;  /* 0x0000000000048947 */ /* 0x000fea0003800000 */
[----:B------:R-:W-:Y:S01]  /*28fa0*/  BPT.TRAP 0x1 ;  /* 0x000000040000795c */ /* 0x000fe20000300000 */
.L_x_630:
[----:B------:R-:W-:Y:S01]  /*28fb0*/  MOV R3, UR39 ;  /* 0x0000002700037c02 */ /* 0x000fe20008000f00 */
[----:B------:R-:W-:Y:S01]  /*28fc0*/  BSSY B0, `(.L_x_631) ;  /* 0x0000007000007945 */ /* 0x000fe20003800000 */
[----:B------:R-:W-:Y:S02]  /*28fd0*/  LOP3.LUT R4, R8, 0x1, RZ, 0x3c, !PT ;  /* 0x0000000108047812 */ /* 0x000fe400078e3cff */
[----:B------:R-:W-:Y:S01]  /*28fe0*/  ISETP.NE.AND P1, PT, R3, 0x3, PT ;  /* 0x000000030300780c */ /* 0x000fe20003f25270 */
[----:B------:R-:W-:Y:S01]  /*28ff0*/  IMAD R3, R0, 0x8, R18 ;  /* 0x0000000800037824 */ /* 0x000fe200078e0212 */
[----:B------:R-:W-:-:S04]  /*29000*/  SHF.L.U32 R4, R4, 0x1f, RZ ;  /* 0x0000001f04047819 */ /* 0x000fc800000006ff */
[----:B------:R-:W3:Y:S02]  /*29010*/  SYNCS.PHASECHK.TRANS64.TRYWAIT P0, [R3+URZ+0x38870], R4 ;  /* 0x03887004030075a7 */ /* 0x000ee4000800017f */
[----:B---3--:R-:W-:Y:S05]  /*29020*/  @!P0 BRA `(.L_x_632) ;  /* 0x0000008800bc8947 */ /* 0x008fea0003800000 */
.L_x_896:
[----:B------:R-:W-:Y:S05]  /*29030*/  BSYNC B0 ;  /* 0x0000000000007941 */ /* 0x000fea0003800000 */
.L_x_631:
[----:B------:R-:W-:Y:S05]  /*29040*/  @!P1 BRA `(.L_x_633) ;  /* 0x0000000000049947 */ /* 0x000fea0003800000 */
[----:B------:R-:W-:Y:S01]  /*29050*/  BPT.TRAP 0x1 ;  /* 0x000000040000795c */ /* 0x000fe20000300000 */
.L_x_633:
[----:B---3--:R-:W-:Y:S01]  /*29060*/  SHF.L.U32 R4, R8, 0x1f, RZ ;  /* 0x0000001f08047819 */ /* 0x008fe200000006ff */
[----:B------:R-:W-:-:S03]  /*29070*/  IMAD.SHL.U32 R0, R0, 0x8000, RZ ;  /* 0x0000800000007824 */ /* 0x000fc600078e00ff */
[----:B------:R-:W3:Y:S02]  /*29080*/  SYNCS.PHASECHK.TRANS64.TRYWAIT P0, [R3+URZ+0x38860], R4 ;  /* 0x03886004030075a7 */ /* 0x000ee4000800017f */
[----:B---3--:R-:W-:Y:S05]  /*29090*/  @!P0 BRA `(.L_x_634) ;  /* 0x0000008800b48947 */ /* 0x008fea0003800000 */
.L_x_897:
[----:B------:R-:W4:Y:S04]  /*290a0*/  LDL R14, [R1+0x14] ;  /* 0x00001400010e7983 */ /* 0x000f280000100800 */
[----:B-1----:R-:W2:Y:S04]  /*290b0*/  LDL R5, [R1+0x50] ;  /* 0x0000500001057983 */ /* 0x002ea80000100800 */
[----:B------:R3:W-:Y:S04]  /*290c0*/  STL [R1+0x1ac], R3 ;  /* 0x0001ac0301007387 */ /* 0x0007e80000100800 */
[----:B---3--:R-:W3:Y:S01]  /*290d0*/  LDL R3, [R1+0x18] ;  /* 0x0000180001037983 */ /* 0x008ee20000100800 */
[----:B------:R-:W-:Y:S05]  /*290e0*/  WARPSYNC.ALL ;  /* 0x0000000000007948 */ /* 0x000fea0003800000 */
[----:B------:R1:W-:Y:S04]  /*290f0*/  STL [R1+0x1a8], R2 ;  /* 0x0001a80201007387 */ /* 0x0003e80000100800 */
[----:B-1----:R-:W3:Y:S01]  /*29100*/  LDL R2, [R1+0x30] ;  /* 0x0000300001027983 */ /* 0x002ee20000100800 */
[----:B----4-:R-:W-:-:S05]  /*29110*/  LOP3.LUT R4, R0, R14, RZ, 0xfc, !PT ;  /* 0x0000000e00047212 */ /* 0x010fca00078efcff */
[----:B------:R-:W-:-:S05]  /*29120*/  IMAD.IADD R4, R18, 0x1, R4 ;  /* 0x0000000112047824 */ /* 0x000fca00078e0204 */
[----:B--2---:R-:W1:Y:S01]  /*29130*/  LDSM.16.MT88.4 R8, [R4+0x10400] ;  /* 0x010400000408783b */ /* 0x004e620000004200 */
[----:B------:R-:W-:-:S05]  /*29140*/  IADD3 R20, R18, R5, R0 ;  /* 0x0000000512147210 */ /* 0x000fca0007ffe000 */
[----:B------:R-:W2:Y:S01]  /*29150*/  LDSM.16.MT88.4 R4, [R20+0x10400] ;  /* 0x010400001404783b */ /* 0x000ea20000004200 */
[C-C-:B-1----:R-:W-:Y:S02]  /*29160*/  PRMT R12, R8.reuse, 0x6420, R9.reuse ;  /* 0x00006420080c7816 */ /* 0x142fe40000000009 */
[----:B------:R-:W-:Y:S02]  /*29170*/  PRMT R13, R8, 0x7531, R9 ;  /* 0x00007531080d7816 */ /* 0x000fe40000000009 */
[----:B---3--:R-:W-:Y:S02]  /*29180*/  LOP3.LUT R8, R0, R3, RZ, 0xfc, !PT ;  /* 0x0000000300087212 */ /* 0x008fe400078efcff */
[----:B------:R-:W-:Y:S02]  /*29190*/  MOV R9, R14 ;  /* 0x0000000e00097202 */ /* 0x000fe40000000f00 */
[C-C-:B------:R-:W-:Y:S01]  /*291a0*/  PRMT R14, R10.reuse, 0x6420, R11.reuse ;  /* 0x000064200a0e7816 */ /* 0x140fe2000000000b */
[----:B------:R-:W-:Y:S01]  /*291b0*/  IMAD.IADD R8, R19, 0x1, R8 ;  /* 0x0000000113087824 */ /* 0x000fe200078e0208 */
[----:B------:R-:W-:-:S05]  /*291c0*/  PRMT R15, R10, 0x7531, R11 ;  /* 0x000075310a0f7816 */ /* 0x000fca000000000b */
[----:B------:R1:W-:Y:S01]  /*291d0*/  STSM.16.M88.4 [R8], R12 ;  /* 0x0000000c08007844 */ /* 0x0003e20000000200 */
[C-C-:B--2---:R-:W-:Y:S02]  /*291e0*/  PRMT R10, R6.reuse, 0x6420, R7.reuse ;  /* 0x00006420060a7816 */ /* 0x144fe40000000007 */
[----:B------:R-:W-:Y:S01]  /*291f0*/  PRMT R11, R6, 0x7531, R7 ;  /* 0x00007531060b7816 */ /* 0x000fe20000000007 */
[----:B-1----:R-:W-:Y:S01]  /*29200*/  VIADD R12, R0, 0x2000 ;  /* 0x00002000000c7836 */ /* 0x002fe20000000000 */
[C---:B------:R-:W-:Y:S01]  /*29210*/  PRMT R8, R4.reuse, 0x6420, R5 ;  /* 0x0000642004087816 */ /* 0x040fe20000000005 */
[----:B------:R-:W-:Y:S01]  /*29220*/  IMAD.MOV.U32 R15, RZ, RZ, R9 ;  /* 0x000000ffff0f7224 */ /* 0x000fe200078e0009 */
[----:B------:R-:W-:Y:S02]  /*29230*/  PRMT R9, R4, 0x7531, R5 ;  /* 0x0000753104097816 */ /* 0x000fe40000000005 */
[----:B------:R-:W-:-:S04]  /*29240*/  LOP3.LUT R4, R12, R3, RZ, 0xfc, !PT ;  /* 0x000000030c047212 */ /* 0x000fc800078efcff */
[----:B------:R-:W-:-:S05]  /*29250*/  IADD3 R4, R19, R4, RZ ;  /* 0x0000000413047210 */ /* 0x000fca0007ffe0ff */
[----:B------:R1:W-:Y:S02]  /*29260*/  STSM.16.M88.4 [R4], R8 ;  /* 0x0000000804007844 */ /* 0x0003e40000000200 */
[----:B-1----:R-:W-:Y:S02]  /*29270*/  IMAD.MOV.U32 R11, RZ, RZ, R15 ;  /* 0x000000ffff0b7224 */ /* 0x002fe400078e000f */
[----:B------:R-:W-:-:S05]  /*29280*/  VIADD R8, R0, 0x4000 ;  /* 0x0000400000087836 */ /* 0x000fca0000000000 */
[----:B------:R-:W-:-:S05]  /*29290*/  LOP3.LUT R4, R8, R11, RZ, 0xfc, !PT ;  /* 0x0000000b08047212 */ /* 0x000fca00078efcff */
[----:B------:R-:W-:-:S06]  /*292a0*/  IMAD.IADD R4, R18, 0x1, R4 ;  /* 0x0000000112047824 */ /* 0x000fcc00078e0204 */
[----:B------:R-:W1:Y:S01]  /*292b0*/  LDSM.16.MT88.4 R4, [R4+0x10400] ;  /* 0x010400000404783b */ /* 0x000e620000004200 */
[----:B------:R-:W-:-:S04]  /*292c0*/  LOP3.LUT R8, R8, R3, RZ, 0xfc, !PT ;  /* 0x0000000308087212 */ /* 0x000fc800078efcff */
[----:B------:R-:W-:Y:S02]  /*292d0*/  IADD3 R8, R19, R8, RZ ;  /* 0x0000000813087210 */ /* 0x000fe40007ffe0ff */
[C-C-:B-1----:R-:W-:Y:S02]  /*292e0*/  PRMT R12, R4.reuse, 0x6420, R5.reuse ;  /* 0x00006420040c7816 */ /* 0x142fe40000000005 */
[----:B------:R-:W-:Y:S02]  /*292f0*/  PRMT R13, R4, 0x7531, R5 ;  /* 0x00007531040d7816 */ /* 0x000fe40000000005 */
[C-C-:B------:R-:W-:Y:S02]  /*29300*/  PRMT R14, R6.reuse, 0x6420, R7.reuse ;  /* 0x00006420060e7816 */ /* 0x140fe40000000007 */
[----:B------:R-:W-:Y:S02]  /*29310*/  PRMT R15, R6, 0x7531, R7 ;  /* 0x00007531060f7816 */ /* 0x000fe40000000007 */
[----:B------:R-:W1:Y:S04]  /*29320*/  LDSM.16.MT88.4 R4, [R20+0x14400] ;  /* 0x014400001404783b */ /* 0x000e680000004200 */
[----:B------:R2:W-:Y:S02]  /*29330*/  STSM.16.M88.4 [R8], R12 ;  /* 0x0000000c08007844 */ /* 0x0005e40000000200 */
[----:B--2---:R-:W-:-:S02]  /*29340*/  VIADD R12, R0, 0x6000 ;  /* 0x00006000000c7836 */ /* 0x004fc40000000000 */
[----:B------:R-:W-:Y:S01]  /*29350*/  IMAD.MOV.U32 R15, RZ, RZ, R11 ;  /* 0x000000ffff0f7224 */ /* 0x000fe200078e000b */
[C-C-:B-1----:R-:W-:Y:S02]  /*29360*/  PRMT R8, R4.reuse, 0x6420, R5.reuse ;  /* 0x0000642004087816 */ /* 0x142fe40000000005 */
[----:B------:R-:W-:Y:S02]  /*29370*/  PRMT R9, R4, 0x7531, R5 ;  /* 0x0000753104097816 */ /* 0x000fe40000000005 */
[----:B------:R-:W-:Y:S02]  /*29380*/  LOP3.LUT R4, R12, R3, RZ, 0xfc, !PT ;  /* 0x000000030c047212 */ /* 0x000fe400078efcff */
[C-C-:B------:R-:W-:Y:S02]  /*29390*/  PRMT R10, R6.reuse, 0x6420, R7.reuse ;  /* 0x00006420060a7816 */ /* 0x140fe40000000007 */
[----:B------:R-:W-:Y:S01]  /*293a0*/  PRMT R11, R6, 0x7531, R7 ;  /* 0x00007531060b7816 */ /* 0x000fe20000000007 */
[----:B------:R-:W-:-:S05]  /*293b0*/  IMAD.IADD R4, R19, 0x1, R4 ;  /* 0x0000000113047824 */ /* 0x000fca00078e0204 */
[----:B------:R1:W-:Y:S04]  /*293c0*/  STSM.16.M88.4 [R4], R8 ;  /* 0x0000000804007844 */ /* 0x0003e80000000200 */
[----:B-1----:R-:W2:Y:S01]  /*293d0*/  LDL R10, [R1+0x48] ;  /* 0x00004800010a7983 */ /* 0x002ea20000100800 */
[----:B------:R-:W-:Y:S01]  /*293e0*/  VIADD R4, R0, 0x1000 ;  /* 0x0000100000047836 */ /* 0x000fe20000000000 */
[----:B------:R-:W-:-:S04]  /*293f0*/  MOV R11, R15 ;  /* 0x0000000f000b7202 */ /* 0x000fc80000000f00 */
[----:B------:R-:W-:-:S05]  /*29400*/  LOP3.LUT R4, R4, R11, RZ, 0xfc, !PT ;  /* 0x0000000b04047212 */ /* 0x000fca00078efcff */
[----:B------:R-:W-:-:S06]  /*29410*/  IMAD.IADD R4, R18, 0x1, R4 ;  /* 0x0000000112047824 */ /* 0x000fcc00078e0204 */
[----:B------:R-:W1:Y:S02]  /*29420*/  LDSM.16.MT88.4 R4, [R4+0x10400] ;  /* 0x010400000404783b */ /* 0x000e640000004200 */
[C-C-:B-1----:R-:W-:Y:S02]  /*29430*/  PRMT R12, R4.reuse, 0x6420, R5.reuse ;  /* 0x00006420040c7816 */ /* 0x142fe40000000005 */
[----:B------:R-:W-:Y:S02]  /*29440*/  PRMT R13, R4, 0x7531, R5 ;  /* 0x00007531040d7816 */ /* 0x000fe40000000005 */
[C-C-:B------:R-:W-:Y:S02]  /*29450*/  PRMT R14, R6.reuse, 0x6420, R7.reuse ;  /* 0x00006420060e7816 */ /* 0x140fe40000000007 */
[----:B------:R-:W-:Y:S02]  /*29460*/  PRMT R15, R6, 0x7531, R7 ;  /* 0x00007531060f7816 */ /* 0x000fe40000000007 */
[----:B------:R-:W1:Y:S02]  /*29470*/  LDSM.16.MT88.4 R4, [R20+0x11400] ;  /* 0x011400001404783b */ /* 0x000e640000004200 */
[----:B-1----:R-:W-:Y:S01]  /*29480*/  PRMT R9, R4, 0x7531, R5 ;  /* 0x0000753104097816 */ /* 0x002fe20000000005 */
[----:B--2---:R-:W-:-:S05]  /*29490*/  IMAD.IADD R21, R10, 0x1, R0 ;  /* 0x000000010a157824 */ /* 0x004fca00078e0200 */
[----:B------:R-:W-:Y:S02]  /*294a0*/  IADD3 R8, R19, R21, R3 ;  /* 0x0000001513087210 */ /* 0x000fe40007ffe003 */
[----:B------:R-:W-:-:S03]  /*294b0*/  PRMT R10, R6, 0x6420, R7 ;  /* 0x00006420060a7816 */ /* 0x000fc60000000007 */
[----:B------:R1:W-:Y:S02]  /*294c0*/  STSM.16.M88.4 [R8], R12 ;  /* 0x0000000c08007844 */ /* 0x0003e40000000200 */
[----:B-1----:R-:W-:Y:S02]  /*294d0*/  MOV R15, R11 ;  /* 0x0000000b000f7202 */ /* 0x002fe40000000f00 */
[C---:B------:R-:W-:Y:S02]  /*294e0*/  IADD3 R14, R19.reuse, R21, R3 ;  /* 0x00000015130e7210 */ /* 0x040fe40007ffe003 */
[----:B------:R-:W-:Y:S02]  /*294f0*/  PRMT R8, R4, 0x6420, R5 ;  /* 0x0000642004087816 */ /* 0x000fe40000000005 */
[----:B------:R-:W-:Y:S02]  /*29500*/  PRMT R11, R6, 0x7531, R7 ;  /* 0x00007531060b7816 */ /* 0x000fe40000000007 */
[----:B------:R-:W-:Y:S01]  /*29510*/  IADD3 R21, R19, R2, R21 ;  /* 0x0000000213157210 */ /* 0x000fe20007ffe015 */
[----:B------:R-:W-:-:S04]  /*29520*/  VIADD R4, R0, 0x5000 ;  /* 0x0000500000047836 */ /* 0x000fc80000000000 */
[----:B------:R1:W-:Y:S02]  /*29530*/  STSM.16.M88.4 [R21], R8 ;  /* 0x0000000815007844 */ /* 0x0003e40000000200 */
[----:B-1----:R-:W-:-:S05]  /*29540*/  IMAD.MOV.U32 R11, RZ, RZ, R15 ;  /* 0x000000ffff0b7224 */ /* 0x002fca00078e000f */
[----:B------:R-:W-:-:S04]  /*29550*/  LOP3.LUT R4, R4, R11, RZ, 0xfc, !PT ;  /* 0x0000000b04047212 */ /* 0x000fc800078efcff */
[----:B------:R-:W-:-:S06]  /*29560*/  IADD3 R4, R18, R4, RZ ;  /* 0x0000000412047210 */ /* 0x000fcc0007ffe0ff */
[----:B------:R-:W1:Y:S01]  /*29570*/  LDSM.16.MT88.4 R4, [R4+0x10400] ;  /* 0x010400000404783b */ /* 0x000e620000004200 */
[----:B------:R-:W-:Y:S01]  /*29580*/  IMAD.MOV.U32 R10, RZ, RZ, R14 ;  /* 0x000000ffff0a7224 */ /* 0x000fe200078e000e */
[C-C-:B-1----:R-:W-:Y:S02]  /*29590*/  PRMT R12, R4.reuse, 0x6420, R5.reuse ;  /* 0x00006420040c7816 */ /* 0x142fe40000000005 */
[----:B------:R-:W-:Y:S02]  /*295a0*/  PRMT R13, R4, 0x7531, R5 ;  /* 0x00007531040d7816 */ /* 0x000fe40000000005 */
[C-C-:B------:R-:W-:Y:S02]  /*295b0*/  PRMT R14, R6.reuse, 0x6420, R7.reuse ;  /* 0x00006420060e7816 */ /* 0x140fe40000000007 */
[----:B------:R-:W-:Y:S02]  /*295c0*/  PRMT R15, R6, 0x7531, R7 ;  /* 0x00007531060f7816 */ /* 0x000fe40000000007 */
[----:B------:R-:W1:Y:S04]  /*295d0*/  LDSM.16.MT88.4 R4, [R20+0x15400] ;  /* 0x015400001404783b */ /* 0x000e680000004200 */
[----:B------:R2:W-:Y:S02]  /*295e0*/  STSM.16.M88.4 [R10+0x4000], R12 ;  /* 0x0040000c0a007844 */ /* 0x0005e40000000200 */
[----:B--2---:R-:W-:Y:S01]  /*295f0*/  IMAD.MOV.U32 R14, RZ, RZ, R11 ;  /* 0x000000ffff0e7224 */ /* 0x004fe200078e000b */
[----:B-1----:R-:W-:-:S02]  /*29600*/  PRMT R8, R4, 0x6420, R5 ;  /* 0x0000642004087816 */ /* 0x002fc40000000005 */
[----:B------:R-:W-:Y:S02]  /*29610*/  PRMT R9, R4, 0x7531, R5 ;  /* 0x0000753104097816 */ /* 0x000fe40000000005 */
[C-C-:B------:R-:W-:Y:S02]  /*29620*/  PRMT R10, R6.reuse, 0x6420, R7.reuse ;  /* 0x00006420060a7816 */ /* 0x140fe40000000007 */
[----:B------:R-:W-:-:S05]  /*29630*/  PRMT R11, R6, 0x7531, R7 ;  /* 0x00007531060b7816 */ /* 0x000fca0000000007 */
[----:B------:R1:W-:Y:S04]  /*29640*/  STSM.16.M88.4 [R21+0x4000], R8 ;  /* 0x0040000815007844 */ /* 0x0003e80000000200 */
[----:B-1----:R-:W2:Y:S01]  /*29650*/  LDL R10, [R1+0x44] ;  /* 0x00004400010a7983 */ /* 0x002ea20000100800 */
[----:B------:R-:W-:Y:S02]  /*29660*/  VIADD R15, R0, 0x2000 ;  /* 0x00002000000f7836 */ /* 0x000fe40000000000 */
[----:B------:R-:W-:-:S05]  /*29670*/  IMAD.MOV.U32 R11, RZ, RZ, R14 ;  /* 0x000000ffff0b7224 */ /* 0x000fca00078e000e */
[----:B------:R-:W-:-:S04]  /*29680*/  LOP3.LUT R4, R15, R11, RZ, 0xfc, !PT ;  /* 0x0000000b0f047212 */ /* 0x000fc800078efcff */
[----:B------:R-:W-:-:S06]  /*29690*/  IADD3 R4, R18, R4, RZ ;  /* 0x0000000412047210 */ /* 0x000fcc0007ffe0ff */
        /* <DEDUP_REMOVED lines=11> */
[----:B-1----:R-:W-:Y:S01]  /*29750*/  IMAD.MOV.U32 R14, RZ, RZ, R11 ;  /* 0x000000ffff0e7224 */ /* 0x002fe200078e000b */
[C---:B------:R-:W-:Y:S02]  /*29760*/  IADD3 R13, R19.reuse, R21, R3 ;  /* 0x00000015130d7210 */ /* 0x040fe40007ffe003 */
[----:B------:R-:W-:Y:S02]  /*29770*/  PRMT R8, R4, 0x6420, R5 ;  /* 0x0000642004087816 */ /* 0x000fe40000000005 */
[----:B------:R-:W-:Y:S02]  /*29780*/  PRMT R11, R6, 0x7531, R7 ;  /* 0x00007531060b7816 */ /* 0x000fe40000000007 */
[----:B------:R-:W-:Y:S01]  /*29790*/  IADD3 R21, R19, R2, R21 ;  /* 0x0000000213157210 */ /* 0x000fe20007ffe015 */
[----:B------:R-:W-:-:S04]  /*297a0*/  VIADD R15, R0, 0x6000 ;  /* 0x00006000000f7836 */ /* 0x000fc80000000000 */
[----:B------:R1:W-:Y:S02]  /*297b0*/  STSM.16.M88.4 [R21], R8 ;  /* 0x0000000815007844 */ /* 0x0003e40000000200 */
[----:B-1----:R-:W-:-:S05]  /*297c0*/  IMAD.MOV.U32 R11, RZ, RZ, R14 ;  /* 0x000000ffff0b7224 */ /* 0x002fca00078e000e */
[----:B------:R-:W-:-:S05]  /*297d0*/  LOP3.LUT R4, R15, R11, RZ, 0xfc, !PT ;  /* 0x0000000b0f047212 */ /* 0x000fca00078efcff */
[----:B------:R-:W-:-:S06]  /*297e0*/  IMAD.IADD R4, R18, 0x1, R4 ;  /* 0x0000000112047824 */ /* 0x000fcc00078e0204 */
[----:B------:R-:W1:Y:S01]  /*297f0*/  LDSM.16.MT88.4 R4, [R4+0x10400] ;  /* 0x010400000404783b */ /* 0x000e620000004200 */
[----:B------:R-:W-:Y:S02]  /*29800*/  MOV R10, R13 ;  /* 0x0000000d000a7202 */ /* 0x000fe40000000f00 */
        /* <DEDUP_REMOVED lines=9> */
[----:B------:R-:W-:-:S04]  /*298a0*/  IADD3 R4, R0, 0x3000, RZ ;  /* 0x0000300000047810 */ /* 0x000fc80007ffe0ff */
[----:B------:R-:W-:Y:S02]  /*298b0*/  LOP3.LUT R4, R4, R15, RZ, 0xfc, !PT ;  /* 0x0000000f04047212 */ /* 0x000fe400078efcff */
[C-C-:B------:R-:W-:Y:S02]  /*298c0*/  PRMT R10, R6.reuse, 0x6420, R7.reuse ;  /* 0x00006420060a7816 */ /* 0x140fe40000000007 */
[----:B------:R-:W-:Y:S01]  /*298d0*/  PRMT R11, R6, 0x7531, R7 ;  /* 0x00007531060b7816 */ /* 0x000fe20000000007 */
[----:B------:R-:W-:-:S04]  /*298e0*/  IMAD.IADD R4, R18, 0x1, R4 ;  /* 0x0000000112047824 */ /* 0x000fc800078e0204 */
[----:B------:R-:W-:Y:S04]  /*298f0*/  STSM.16.M88.4 [R21+0x4000], R8 ;  /* 0x0040000815007844 */ /* 0x000fe80000000200 */
[----:B------:R-:W1:Y:S04]  /*29900*/  LDSM.16.MT88.4 R8, [R4+0x10400] ;  /* 0x010400000408783b */ /* 0x000e680000004200 */
[----:B------:R-:W2:Y:S01]  /*29910*/  LDSM.16.MT88.4 R4, [R20+0x13400] ;  /* 0x013400001404783b */ /* 0x000ea20000004200 */
[C-C-:B-1----:R-:W-:Y:S02]  /*29920*/  PRMT R12, R8.reuse, 0x6420, R9.reuse ;  /* 0x00006420080c7816 */ /* 0x142fe40000000009 */
[----:B------:R-:W-:-:S02]  /*29930*/  PRMT R13, R8, 0x7531, R9 ;  /* 0x00007531080d7816 */ /* 0x000fc40000000009 */
[----:B------:R-:W3:Y:S01]  /*29940*/  LDL R8, [R1+0x4c] ;  /* 0x00004c0001087983 */ /* 0x000ee20000100800 */
[----:B------:R-:W-:Y:S01]  /*29950*/  IMAD.MOV.U32 R9, RZ, RZ, R15 ;  /* 0x000000ffff097224 */ /* 0x000fe200078e000f */
[C-C-:B------:R-:W-:Y:S02]  /*29960*/  PRMT R14, R10.reuse, 0x6420, R11.reuse ;  /* 0x000064200a0e7816 */ /* 0x140fe4000000000b */
[----:B------:R-:W-:Y:S02]  /*29970*/  PRMT R15, R10, 0x7531, R11 ;  /* 0x000075310a0f7816 */ /* 0x000fe4000000000b */
[C-C-:B--2---:R-:W-:Y:S02]  /*29980*/  PRMT R10, R6.reuse, 0x6420, R7.reuse ;  /* 0x00006420060a7816 */ /* 0x144fe40000000007 */
[----:B------:R-:W-:Y:S01]  /*29990*/  PRMT R11, R6, 0x7531, R7 ;  /* 0x00007531060b7816 */ /* 0x000fe20000000007 */
[----:B---3--:R-:W-:-:S05]  /*299a0*/  IMAD.IADD R21, R8, 0x1, R0 ;  /* 0x0000000108157824 */ /* 0x008fca00078e0200 */
[C---:B------:R-:W-:Y:S02]  /*299b0*/  IADD3 R8, R19.reuse, R21, R3 ;  /* 0x0000001513087210 */ /* 0x040fe40007ffe003 */
[----:B------:R1:W5:Y:S01]  /*299c0*/  LDL.LU R3, [R1+0x1ac] ;  /* 0x0001ac0001037983 */ /* 0x0003620000300800 */
[----:B------:R-:W-:-:S03]  /*299d0*/  IADD3 R21, R19, R2, R21 ;  /* 0x0000000213157210 */ /* 0x000fc60007ffe015 */
[----:B------:R1:W5:Y:S01]  /*299e0*/  LDL.LU R2, [R1+0x1a8] ;  /* 0x0001a80001027983 */ /* 0x0003620000300800 */
[----:B------:R-:W-:-:S03]  /*299f0*/  VIADD R0, R0, 0x7000 ;  /* 0x0000700000007836 */ /* 0x000fc60000000000 */
[----:B------:R2:W-:Y:S02]  /*29a00*/  STSM.16.M88.4 [R8], R12 ;  /* 0x0000000c08007844 */ /* 0x0005e40000000200 */
[----:B--2---:R-:W-:Y:S01]  /*29a10*/  MOV R14, R9 ;  /* 0x00000009000e7202 */ /* 0x004fe20000000f00 */
[----:B------:R-:W-:-:S03]  /*29a20*/  IMAD.MOV.U32 R15, RZ, RZ, R8 ;  /* 0x000000ffff0f7224 */ /* 0x000fc600078e0008 */
[----:B------:R-:W-:Y:S02]  /*29a30*/  LOP3.LUT R0, R0, R14, RZ, 0xfc, !PT ;  /* 0x0000000e00007212 */ /* 0x000fe400078efcff */
[C-C-:B------:R-:W-:Y:S02]  /*29a40*/  PRMT R8, R4.reuse, 0x6420, R5.reuse ;  /* 0x0000642004087816 */ /* 0x140fe40000000005 */
[----:B------:R-:W-:Y:S01]  /*29a50*/  PRMT R9, R4, 0x7531, R5 ;  /* 0x0000753104097816 */ /* 0x000fe20000000005 */
[----:B------:R-:W-:-:S04]  /*29a60*/  IMAD.IADD R0, R18, 0x1, R0 ;  /* 0x0000000112007824 */ /* 0x000fc800078e0200 */
[----:B------:R-:W-:Y:S04]  /*29a70*/  STSM.16.M88.4 [R21], R8 ;  /* 0x0000000815007844 */ /* 0x000fe80000000200 */
[----:B------:R2:W3:Y:S04]  /*29a80*/  LDSM.16.MT88.4 R8, [R0+0x10400] ;  /* 0x010400000008783b */ /* 0x0004e80000004200 */
[----:B------:R-:W4:Y:S01]  /*29a90*/  LDSM.16.MT88.4 R4, [R20+0x17400] ;  /* 0x017400001404783b */ /* 0x000f220000004200 */
[----:B--2---:R-:W-:Y:S02]  /*29aa0*/  MOV R0, R15 ;  /* 0x0000000f00007202 */ /* 0x004fe40000000f00 */
[----:B---3--:R-:W-:-:S02]  /*29ab0*/  PRMT R12, R8, 0x6420, R9 ;  /* 0x00006420080c7816 */ /* 0x008fc40000000009 */
[----:B------:R-:W-:Y:S02]  /*29ac0*/  PRMT R13, R8, 0x7531, R9 ;  /* 0x00007531080d7816 */ /* 0x000fe40000000009 */
[C-C-:B------:R-:W-:Y:S02]  /*29ad0*/  PRMT R14, R10.reuse, 0x6420, R11.reuse ;  /* 0x000064200a0e7816 */ /* 0x140fe4000000000b */
[----:B------:R-:W-:Y:S02]  /*29ae0*/  PRMT R15, R10, 0x7531, R11 ;  /* 0x000075310a0f7816 */ /* 0x000fe4000000000b */
[C-C-:B----4-:R-:W-:Y:S02]  /*29af0*/  PRMT R8, R4.reuse, 0x6420, R5.reuse ;  /* 0x0000642004087816 */ /* 0x150fe40000000005 */
[----:B------:R-:W-:Y:S02]  /*29b00*/  PRMT R9, R4, 0x7531, R5 ;  /* 0x0000753104097816 */ /* 0x000fe40000000005 */
[----:B------:R-:W-:-:S02]  /*29b10*/  PRMT R10, R6, 0x6420, R7 ;  /* 0x00006420060a7816 */ /* 0x000fc40000000007 */
[----:B------:R-:W-:Y:S01]  /*29b20*/  PRMT R11, R6, 0x7531, R7 ;  /* 0x00007531060b7816 */ /* 0x000fe20000000007 */
[----:B------:R1:W-:Y:S04]  /*29b30*/  STSM.16.M88.4 [R0+0x4000], R12 ;  /* 0x0040000c00007844 */ /* 0x0003e80000000200 */
        /* <DEDUP_REMOVED lines=9> */
.L_x_635:
[----:B-1----:R-:W1:Y:S01]  /*29bd0*/  S2R R0, SR_TID.X ;  /* 0x0000000000007919 */ /* 0x002e620000002100 */
[----:B--2--5:R2:W-:Y:S01]  /*29be0*/  SYNCS.ARRIVE.TRANS64.A1T0 RZ, [R3+URZ+0x38850], RZ ;  /* 0x038850ff03ff79a7 */ /* 0x0245e2000810003f */
[----:B------:R4:W5:Y:S01]  /*29bf0*/  LDL R8, [R1+0x28] ;  /* 0x0000280001087983 */ /* 0x0009620000100800 */
[----:B-1----:R-:W-:-:S03]  /*29c00*/  LOP3.LUT R4, R0, 0x7f, RZ, 0xc0, !PT ;  /* 0x0000007f00047812 */ /* 0x002fc600078ec0ff */
[----:B------:R-:W3:Y:S01]  /*29c10*/  LDL R0, [R1+0x38] ;  /* 0x0000380001007983 */ /* 0x000ee20000100800 */
[----:B------:R-:W-:Y:S01]  /*29c20*/  BAR.SYNC.DEFER_BLOCKING 0x2, 0x80 ;  /* 0x0082000000007b1d */ /* 0x000fe20000010000 */
[----:B------:R-:W-:-:S13]  /*29c30*/  ISETP.NE.AND P0, PT, R4, RZ, PT ;  /* 0x000000ff0400720c */ /* 0x000fda0003f05270 */
[----:B--2---:R-:W-:-:S05]  /*29c40*/  @!P0 VIADD R3, R3, 0x38880 ;  /* 0x0003888003038836 */ /* 0x004fca0000000000 */
[----:B------:R-:W-:-:S04]  /*29c50*/  @!P0 PRMT R3, RZ, 0x654, R3 ;  /* 0x00000654ff038816 */ /* 0x000fc80000000003 */
[----:B------:R4:W-:Y:S01]  /*29c60*/  @!P0 SYNCS.ARRIVE.TRANS64.RED.A1T0 RZ, [R3+URZ], RZ ;  /* 0x000000ff03ff89a7 */ /* 0x0009e2000810043f */
[C---:B---3--:R-:W-:Y:S01]  /*29c70*/  ISETP.GT.AND P0, PT, R2.reuse, R0, PT ;  /* 0x000000000200720c */ /* 0x048fe20003f04270 */
[----:B------:R-:W-:Y:S01]  /*29c80*/  VIADD R2, R2, 0xffffffff ;  /* 0xffffffff02027836 */ /* 0x000fe20000000000 */
[----:B------:R4:W5:Y:S11]  /*29c90*/  LDL R0, [R1+0x1c] ;  /* 0x00001c0001007983 */ /* 0x0009760000100800 */
[----:B----4-:R-:W-:Y:S05]  /*29ca0*/  @P0 BRA `(.L_x_636) ;  /* 0xffffffe800700947 */ /* 0x010fea000383ffff */
.L_x_614:
        /* <DEDUP_REMOVED lines=8> */
[----:B---3-5:R-:W2:Y:S02]  /*29d30*/  FLO.U32 R0, UR4 ;  /* 0x0000000400007d00 */ /* 0x028ea400080e0000 */
[----:B--2---:R-:W-:-:S06]  /*29d40*/  ISETP.EQ.U32.AND P1, PT, R0, R2, PT ;  /* 0x000000020000720c */ /* 0x004fcc0003f22070 */
[----:B------:R-:W1:Y:S07]  /*29d50*/  POPC R2, UR4 ;  /* 0x0000000400027d09 */ /* 0x000e6e0008000000 */
[----:B-1----:R-:W2:Y:S04]  /*29d60*/  @P1 ATOMG.E.ADD.STRONG.GPU PT, R2, desc[UR42][R4.64], R2 ;  /* 0x00000002040219a8 */ /* 0x002ea800081ee1ea */
[----:B--2---:R1:W2:Y:S02]  /*29d70*/  SHFL.IDX PT, R2, R2, R0, 0x1f ;  /* 0x00001f0002027589 */ /* 0x0042a400000e0000 */
[----:B-1----:R-:W1:Y:S02]  /*29d80*/  S2R R0, SR_LTMASK ;  /* 0x0000000000007919 */ /* 0x002e640000003900 */
[----:B-1----:R-:W-:-:S06]  /*29d90*/  LOP3.LUT R0, R0, UR4, RZ, 0xc0, !PT ;  /* 0x0000000400007c12 */ /* 0x002fcc000f8ec0ff */
[----:B------:R-:W2:Y:S02]  /*29da0*/  POPC R0, R0 ;  /* 0x0000000000007309 */ /* 0x000ea40000000000 */
[----:B--2---:R-:W-:-:S05]  /*29db0*/  IADD3 R0, R2, UR38, R0 ;  /* 0x0000002602007c10 */ /* 0x004fca000fffe000 */
[----:B------:R2:W-:Y:S02]  /*29dc0*/  STL [R1], R0 ;  /* 0x0000000001007387 */ /* 0x0005e40000100800 */
.L_x_638:
[----:B------:R-:W-:Y:S05]  /*29dd0*/  BSYNC B0 ;  /* 0x0000000000007941 */ /* 0x000fea0003800000 */
.L_x_637:
[----:B------:R-:W-:-:S06]  /*29de0*/  UISETP.NE.AND UP0, UPT, UR36, 0x3, UPT ;  /* 0x000000032400788c */ /* 0x000fcc000bf05270 */
[----:B------:R-:W-:-:S13]  /*29df0*/  PLOP3.LUT P1, PT, PT, PT, UP0, 0x80, 0x0 ;  /* 0x000000000000781c */ /* 0x000fda0003f2f008 */
[----:B------:R-:W-:Y:S05]  /*29e00*/  @!P1 BRA `(.L_x_639) ;  /* 0x0000000000049947 */ /* 0x000fea0003800000 */
[----:B------:R-:W-:Y:S01]  /*29e10*/  BPT.TRAP 0x1 ;  /* 0x000000040000795c */ /* 0x000fe20000300000 */
.L_x_639:
[----:B------:R-:W4:Y:S04]  /*29e20*/  LDL R2, [R1+0x28] ;  /* 0x0000280001027983 */ /* 0x000f280000100800 */
[----:B------:R-:W4:Y:S01]  /*29e30*/  LDL R3, [R1+0x1c] ;  /* 0x00001c0001037983 */ /* 0x000f220000100800 */
[----:B--23-5:R-:W-:Y:S01]  /*29e40*/  IMAD.U32 R0, RZ, RZ, UR39 ;  /* 0x00000027ff007e24 */ /* 0x02cfe2000f8e00ff */
[----:B------:R-:W-:Y:S04]  /*29e50*/  BSSY B0, `(.L_x_640) ;  /* 0x0000007000007945 */ /* 0x000fe80003800000 */
[----:B------:R-:W-:-:S02]  /*29e60*/  ISETP.NE.AND P2, PT, R0, 0x3, PT ;  /* 0x000000030000780c */ /* 0x000fc40003f45270 */
[----:B----4-:R-:W-:-:S04]  /*29e70*/  LOP3.LUT R2, R2, 0x1, RZ, 0x3c, !PT ;  /* 0x0000000102027812 */ /* 0x010fc800078e3cff */
[----:B------:R-:W-:Y:S02]  /*29e80*/  SHF.L.U32 R2, R2, 0x1f, RZ ;  /* 0x0000001f02027819 */ /* 0x000fe400000006ff */
[----:B------:R-:W-:-:S04]  /*29e90*/  LEA R0, R3, R18, 0x3 ;  /* 0x0000001203007211 */ /* 0x000fc800078e18ff */
[----:B------:R-:W2:Y:S02]  /*29ea0*/  SYNCS.PHASECHK.TRANS64.TRYWAIT P1, [R0+URZ+0x38870], R2 ;  /* 0x03887002000075a7 */ /* 0x000ea4000802017f */
[----:B--2---:R-:W-:Y:S05]  /*29eb0*/  @!P1 BRA `(.L_x_641) ;  /* 0x0000007c00409947 */ /* 0x004fea0003800000 */
.L_x_898:
[----:B------:R-:W-:Y:S05]  /*29ec0*/  BSYNC B0 ;  /* 0x0000000000007941 */ /* 0x000fea0003800000 */
.L_x_640:
[----:B------:R-:W-:Y:S05]  /*29ed0*/  @!P2 BRA `(.L_x_642) ;  /* 0x000000000004a947 */ /* 0x000fea0003800000 */
[----:B------:R-:W-:Y:S01]  /*29ee0*/  BPT.TRAP 0x1 ;  /* 0x000000040000795c */ /* 0x000fe20000300000 */
.L_x_642:
[----:B--2---:R-:W2:Y:S02]  /*29ef0*/  LDL R2, [R1+0x28] ;  /* 0x0000280001027983 */ /* 0x004ea40000100800 */
[----:B--2---:R-:W-:-:S04]  /*29f00*/  SHF.L.U32 R2, R2, 0x1f, RZ ;  /* 0x0000001f02027819 */ /* 0x004fc800000006ff */
[----:B------:R-:W2:Y:S02]  /*29f10*/  SYNCS.PHASECHK.TRANS64.TRYWAIT P1, [R0+URZ+0x38860], R2 ;  /* 0x03886002000075a7 */ /* 0x000ea4000802017f */
[----:B--2---:R-:W-:Y:S05]  /*29f20*/  @!P1 BRA `(.L_x_643) ;  /* 0x0000007c00389947 */ /* 0x004fea0003800000 */
.L_x_899:
[----:B-1----:R-:W3:Y:S04]  /*29f30*/  LDL R5, [R1+0x1c] ;  /* 0x00001c0001057983 */ /* 0x002ee80000100800 */
[----:B------:R-:W4:Y:S04]  /*29f40*/  LDL R3, [R1+0x14] ;  /* 0x0000140001037983 */ /* 0x000f280000100800 */
[----:B------:R-:W4:Y:S04]  /*29f50*/  LDL R4, [R1+0x50] ;  /* 0x0000500001047983 */ /* 0x000f280000100800 */
[----:B------:R-:W4:Y:S01]  /*29f60*/  LDL R16, [R1+0x18] ;  /* 0x0000180001107983 */ /* 0x000f220000100800 */
[----:B------:R-:W-:Y:S05]  /*29f70*/  WARPSYNC.ALL ;  /* 0x0000000000007948 */ /* 0x000fea0003800000 */
[----:B------:R2:W-:Y:S04]  /*29f80*/  STL [R1+0x1a8], R0 ;  /* 0x0001a80001007387 */ /* 0x0005e80000100800 */
[----:B--2---:R-:W2:Y:S01]  /*29f90*/  LDL R0, [R1+0x30] ;  /* 0x0000300001007983 */ /* 0x004ea20000100800 */
[----:B---3--:R-:W-:-:S05]  /*29fa0*/  IMAD.SHL.U32 R17, R5, 0x8000, RZ ;  /* 0x0000800005117824 */ /* 0x008fca00078e00ff */
[----:B----4-:R-:W-:-:S05]  /*29fb0*/  LOP3.LUT R2, R17, R3, RZ, 0xfc, !PT ;  /* 0x0000000311027212 */ /* 0x010fca00078efcff */
[----:B------:R-:W-:-:S05]  /*29fc0*/  IMAD.IADD R2, R18, 0x1, R2 ;  /* 0x0000000112027824 */ /* 0x000fca00078e0202 */
[----:B------:R1:W3:Y:S02]  /*29fd0*/  LDSM.16.MT88.4 R8, [R2+0x10400] ;  /* 0x010400000208783b */ /* 0x0002e40000004200 */
[----:B-1----:R-:W-:-:S05]  /*29fe0*/  IADD3 R2, R18, R4, R17 ;  /* 0x0000000412027210 */ /* 0x002fca0007ffe011 */
[----:B------:R-:W1:Y:S01]  /*29ff0*/  LDSM.16.MT88.4 R4, [R2+0x10400] ;  /* 0x010400000204783b */ /* 0x000e620000004200 */
[C---:B------:R-:W-:Y:S01]  /*2a000*/  VIADD R21, R17.reuse, 0x2000 ;  /* 0x0000200011157836 */ /* 0x040fe20000000000 */
[C-C-:B---3--:R-:W-:Y:S02]  /*2a010*/  PRMT R12, R8.reuse, 0x6420, R9.reuse ;  /* 0x00006420080c7816 */ /* 0x148fe40000000009 */
[----:B------:R-:W-:Y:S01]  /*2a020*/  PRMT R13, R8, 0x7531, R9 ;  /* 0x00007531080d7816 */ /* 0x000fe20000000009 */
[----:B------:R-:W-:Y:S01]  /*2a030*/  IMAD.MOV.U32 R9, RZ, RZ, R3 ;  /* 0x000000ffff097224 */ /* 0x000fe200078e0003 */
[----:B------:R-:W-:Y:S02]  /*2a040*/  LOP3.LUT R3, R17, R16, RZ, 0xfc, !PT ;  /* 0x0000001011037212 */ /* 0x000fe400078efcff */
[C-C-:B------:R-:W-:Y:S02]  /*2a050*/  PRMT R14, R10.reuse, 0x6420, R11.reuse ;  /* 0x000064200a0e7816 */ /* 0x140fe4000000000b */
[----:B------:R-:W-:-:S02]  /*2a060*/  PRMT R15, R10, 0x7531, R11 ;  /* 0x000075310a0f7816 */ /* 0x000fc4000000000b */
[----:B------:R-:W-:-:S05]  /*2a070*/  IADD3 R3, R19, R3, RZ ;  /* 0x0000000313037210 */ /* 0x000fca0007ffe0ff */
[----:B------:R3:W-:Y:S01]  /*2a080*/  STSM.16.M88.4 [R3], R12 ;  /* 0x0000000c03007844 */ /* 0x0007e20000000200 */
[----:B-1----:R-:W-:Y:S02]  /*2a090*/  PRMT R8, R4, 0x6420, R5 ;  /* 0x0000642004087816 */ /* 0x002fe40000000005 */
[C-C-:B------:R-:W-:Y:S02]  /*2a0a0*/  PRMT R10, R6.reuse, 0x6420, R7.reuse ;  /* 0x00006420060a7816 */ /* 0x140fe40000000007 */
[----:B------:R-:W-:Y:S02]  /*2a0b0*/  PRMT R11, R6, 0x7531, R7 ;  /* 0x00007531060b7816 */ /* 0x000fe40000000007 */
[----:B---3--:R-:W-:Y:S01]  /*2a0c0*/  LOP3.LUT R3, R21, R16, RZ, 0xfc, !PT ;  /* 0x0000001015037212 */ /* 0x008fe200078efcff */
[----:B------:R-:W-:Y:S01]  /*2a0d0*/  IMAD.MOV.U32 R15, RZ, RZ, R9 ;  /* 0x000000ffff0f7224 */ /* 0x000fe200078e0009 */
[----:B------:R-:W-:-:S03]  /*2a0e0*/  PRMT R9, R4, 0x7531, R5 ;  /* 0x0000753104097816 */ /* 0x000fc60000000005 */
[----:B------:R-:W-:-:S05]  /*2a0f0*/  IMAD.IADD R3, R19, 0x1, R3 ;  /* 0x0000000113037824 */ /* 0x000fca00078e0203 */
[----:B------:R1:W-:Y:S02]  /*2a100*/  STSM.16.M88.4 [R3], R8 ;  /* 0x0000000803007844 */ /* 0x0003e40000000200 */
[----:B-1----:R-:W-:Y:S01]  /*2a110*/  VIADD R8, R17, 0x4000 ;  /* 0x0000400011087836 */ /* 0x002fe20000000000 */
[----:B------:R-:W-:-:S04]  /*2a120*/  MOV R11, R15 ;  /* 0x0000000f000b7202 */ /* 0x000fc80000000f00 */
[----:B------:R-:W-:-:S05]  /*2a130*/  LOP3.LUT R3, R8, R11, RZ, 0xfc, !PT ;  /* 0x0000000b08037212 */ /* 0x000fca00078efcff */
[----:B------:R-:W-:-:S05]  /*2a140*/  IMAD.IADD R3, R18, 0x1, R3 ;  /* 0x0000000112037824 */ /* 0x000fca00078e0203 */
[----:B------:R1:W3:Y:S01]  /*2a150*/  LDSM.16.MT88.4 R4, [R3+0x10400] ;  /* 0x010400000304783b */ /* 0x0002e20000004200 */
[----:B------:R-:W-:Y:S01]  /*2a160*/  VIADD R20, R17, 0x6000 ;  /* 0x0000600011147836 */ /* 0x000fe20000000000 */
[----:B-1----:R-:W-:Y:S02]  /*2a170*/  LOP3.LUT R3, R8, R16, RZ, 0xfc, !PT ;  /* 0x0000001008037212 */ /* 0x002fe400078efcff */
[C-C-:B---3--:R-:W-:Y:S02]  /*2a180*/  PRMT R12, R4.reuse, 0x6420, R5.reuse ;  /* 0x00006420040c7816 */ /* 0x148fe40000000005 */
[----:B------:R-:W-:Y:S02]  /*2a190*/  PRMT R13, R4, 0x7531, R5 ;  /* 0x00007531040d7816 */ /* 0x000fe40000000005 */
[C-C-:B------:R-:W-:Y:S02]  /*2a1a0*/  PRMT R14, R6.reuse, 0x6420, R7.reuse ;  /* 0x00006420060e7816 */ /* 0x140fe40000000007 */
[----:B------:R-:W-:-:S02]  /*2a1b0*/  PRMT R15, R6, 0x7531, R7 ;  /* 0x00007531060f7816 */ /* 0x000fc40000000007 */
[----:B------:R-:W1:Y:S01]  /*2a1c0*/  LDSM.16.MT88.4 R4, [R2+0x14400] ;  /* 0x014400000204783b */ /* 0x000e620000004200 */
[----:B------:R-:W-:-:S05]  /*2a1d0*/  IMAD.IADD R3, R19, 0x1, R3 ;  /* 0x0000000113037824 */ /* 0x000fca00078e0203 */
[----:B------:R3:W-:Y:S02]  /*2a1e0*/  STSM.16.M88.4 [R3], R12 ;  /* 0x0000000c03007844 */ /* 0x0007e40000000200 */
[----:B---3--:R-:W-:Y:S02]  /*2a1f0*/  LOP3.LUT R3, R20, R16, RZ, 0xfc, !PT ;  /* 0x0000001014037212 */ /* 0x008fe400078efcff */
[----:B------:R-:W-:-:S03]  /*2a200*/  MOV R15, R11 ;  /* 0x0000000b000f7202 */ /* 0x000fc60000000f00 */
[----:B------:R-:W-:Y:S01]  /*2a210*/  IMAD.IADD R3, R19, 0x1, R3 ;  /* 0x0000000113037824 */ /* 0x000fe200078e0203 */
[C-C-:B-1----:R-:W-:Y:S02]  /*2a220*/  PRMT R8, R4.reuse, 0x6420, R5.reuse ;  /* 0x0000642004087816 */ /* 0x142fe40000000005 */
[----:B------:R-:W-:Y:S02]  /*2a230*/  PRMT R9, R4, 0x7531, R5 ;  /* 0x0000753104097816 */ /* 0x000fe40000000005 */
[C-C-:B------:R-:W-:Y:S02]  /*2a240*/  PRMT R10, R6.reuse, 0x6420, R7.reuse ;  /* 0x00006420060a7816 */ /* 0x140fe40000000007 */
[----:B------:R-:W-:-:S05]  /*2a250*/  PRMT R11, R6, 0x7531, R7 ;  /* 0x00007531060b7816 */ /* 0x000fca0000000007 */
[----:B------:R1:W-:Y:S04]  /*2a260*/  STSM.16.M88.4 [R3], R8 ;  /* 0x0000000803007844 */ /* 0x0003e80000000200 */
[----:B-1----:R-:W3:Y:S01]  /*2a270*/  LDL R10, [R1+0x48] ;  /* 0x00004800010a7983 */ /* 0x002ee20000100800 */
[----:B------:R-:W-:Y:S01]  /*2a280*/  IMAD.MOV.U32 R11, RZ, RZ, R15 ;  /* 0x000000ffff0b7224 */ /* 0x000fe200078e000f */
[----:B------:R-:W-:-:S04]  /*2a290*/  IADD3 R3, R17, 0x1000, RZ ;  /* 0x0000100011037810 */ /* 0x000fc80007ffe0ff */
        /* <DEDUP_REMOVED lines=9> */
[----:B------:R-:W-:Y:S01]  /*2a330*/  PRMT R9, R4, 0x7531, R5 ;  /* 0x0000753104097816 */ /* 0x000fe20000000005 */
[----:B------:R-:W-:Y:S02]  /*2a340*/  VIADD R4, R17, 0x5000 ;  /* 0x0000500011047836 */ /* 0x000fe40000000000 */
[----:B---3--:R-:W-:-:S05]  /*2a350*/  IMAD.IADD R3, R10, 0x1, R17 ;  /* 0x000000010a037824 */ /* 0x008fca00078e0211 */
[----:B------:R-:W-:Y:S02]  /*2a360*/  IADD3 R16, R19, R3, R16 ;  /* 0x0000000313107210 */ /* 0x000fe40007ffe010 */
[----:B------:R-:W-:-:S03]  /*2a370*/  PRMT R10, R6, 0x6420, R7 ;  /* 0x00006420060a7816 */ /* 0x000fc60000000007 */
[----:B------:R1:W-:Y:S01]  /*2a380*/  STSM.16.M88.4 [R16], R12 ;  /* 0x0000000c10007844 */ /* 0x0003e20000000200 */
[----:B--2---:R-:W-:Y:S01]  /*2a390*/  IADD3 R3, R19, R0, R3 ;  /* 0x0000000013037210 */ /* 0x004fe20007ffe003 */
[----:B-1----:R-:W-:Y:S01]  /*2a3a0*/  IMAD.MOV.U32 R15, RZ, RZ, R11 ;  /* 0x000000ffff0f7224 */ /* 0x002fe200078e000b */
[----:B------:R-:W-:-:S05]  /*2a3b0*/  PRMT R11, R6, 0x7531, R7 ;  /* 0x00007531060b7816 */ /* 0x000fca0000000007 */
[----:B------:R1:W-:Y:S02]  /*2a3c0*/  STSM.16.M88.4 [R3], R8 ;  /* 0x0000000803007844 */ /* 0x0003e40000000200 */
[----:B-1----:R-:W-:-:S04]  /*2a3d0*/  MOV R11, R15 ;  /* 0x0000000f000b7202 */ /* 0x002fc80000000f00 */
[----:B------:R-:W-:-:S05]  /*2a3e0*/  LOP3.LUT R4, R4, R11, RZ, 0xfc, !PT ;  /* 0x0000000b04047212 */ /* 0x000fca00078efcff */
[----:B------:R-:W-:-:S06]  /*2a3f0*/  IMAD.IADD R4, R18, 0x1, R4 ;  /* 0x0000000112047824 */ /* 0x000fcc00078e0204 */
[----:B------:R-:W1:Y:S02]  /*2a400*/  LDSM.16.MT88.4 R4, [R4+0x10400] ;  /* 0x010400000404783b */ /* 0x000e640000004200 */
[C-C-:B-1----:R-:W-:Y:S02]  /*2a410*/  PRMT R12, R4.reuse, 0x6420, R5.reuse ;  /* 0x00006420040c7816 */ /* 0x142fe40000000005 */
[----:B------:R-:W-:Y:S02]  /*2a420*/  PRMT R13, R4, 0x7531, R5 ;  /* 0x00007531040d7816 */ /* 0x000fe40000000005 */
[C-C-:B------:R-:W-:Y:S02]  /*2a430*/  PRMT R14, R6.reuse, 0x6420, R7.reuse ;  /* 0x00006420060e7816 */ /* 0x140fe40000000007 */
[----:B------:R-:W-:Y:S02]  /*2a440*/  PRMT R15, R6, 0x7531, R7 ;  /* 0x00007531060f7816 */ /* 0x000fe40000000007 */
[----:B------:R-:W1:Y:S04]  /*2a450*/  LDSM.16.MT88.4 R4, [R2+0x15400] ;  /* 0x015400000204783b */ /* 0x000e680000004200 */
[----:B------:R2:W-:Y:S02]  /*2a460*/  STSM.16.M88.4 [R16+0x4000], R12 ;  /* 0x0040000c10007844 */ /* 0x0005e40000000200 */
[----:B--2---:R-:W-:-:S02]  /*2a470*/  IMAD.MOV.U32 R15, RZ, RZ, R11 ;  /* 0x000000ffff0f7224 */ /* 0x004fc400078e000b */
[----:B------:R-:W2:Y:S01]  /*2a480*/  LDL R16, [R1+0x18] ;  /* 0x0000180001107983 */ /* 0x000ea20000100800 */
[C-C-:B-1----:R-:W-:Y:S02]  /*2a490*/  PRMT R8, R4.reuse, 0x6420, R5.reuse ;  /* 0x0000642004087816 */ /* 0x142fe40000000005 */
[----:B------:R-:W-:Y:S02]  /*2a4a0*/  PRMT R9, R4, 0x7531, R5 ;  /* 0x0000753104097816 */ /* 0x000fe40000000005 */
[C-C-:B------:R-:W-:Y:S02]  /*2a4b0*/  PRMT R10, R6.reuse, 0x6420, R7.reuse ;  /* 0x00006420060a7816 */ /* 0x140fe40000000007 */
[----:B------:R-:W-:-:S05]  /*2a4c0*/  PRMT R11, R6, 0x7531, R7 ;  /* 0x00007531060b7816 */ /* 0x000fca0000000007 */
[----:B------:R1:W-:Y:S04]  /*2a4d0*/  STSM.16.M88.4 [R3+0x4000], R8 ;  /* 0x0040000803007844 */ /* 0x0003e80000000200 */
[----:B-1----:R-:W3:Y:S01]  /*2a4e0*/  LDL R10, [R1+0x44] ;  /* 0x00004400010a7983 */ /* 0x002ee20000100800 */
[----:B------:R-:W-:-:S04]  /*2a4f0*/  MOV R11, R15 ;  /* 0x0000000f000b7202 */ /* 0x000fc80000000f00 */
        /* <DEDUP_REMOVED lines=10> */
[----:B---3--:R-:W-:-:S05]  /*2a5a0*/  IMAD.IADD R3, R10, 0x1, R17 ;  /* 0x000000010a037824 */ /* 0x008fca00078e0211 */
[----:B--2---:R-:W-:Y:S02]  /*2a5b0*/  IADD3 R16, R19, R3, R16 ;  /* 0x0000000313107210 */ /* 0x004fe40007ffe010 */
[----:B------:R-:W-:-:S03]  /*2a5c0*/  PRMT R10, R6, 0x6420, R7 ;  /* 0x00006420060a7816 */ /* 0x000fc60000000007 */
[----:B------:R1:W-:Y:S01]  /*2a5d0*/  STSM.16.M88.4 [R16], R12 ;  /* 0x0000000c10007844 */ /* 0x0003e20000000200 */
[----:B------:R-:W-:Y:S01]  /*2a5e0*/  IADD3 R3, R19, R0, R3 ;  /* 0x0000000013037210 */ /* 0x000fe20007ffe003 */
        /* <DEDUP_REMOVED lines=12> */
[----:B------:R2:W-:Y:S04]  /*2a6b0*/  STSM.16.M88.4 [R16+0x4000], R12 ;  /* 0x0040000c10007844 */ /* 0x0005e80000000200 */
[----:B--2---:R-:W2:Y:S04]  /*2a6c0*/  LDL R14, [R1+0x4c] ;  /* 0x00004c00010e7983 */ /* 0x004ea80000100800 */
[----:B------:R-:W3:Y:S01]  /*2a6d0*/  LDL R16, [R1+0x18] ;  /* 0x0000180001107983 */ /* 0x000ee20000100800 */
[----:B------:R-:W-:Y:S01]  /*2a6e0*/  IMAD.MOV.U32 R15, RZ, RZ, R11 ;  /* 0x000000ffff0f7224 */ /* 0x000fe200078e000b */
[----:B-1----:R-:W-:-:S02]  /*2a6f0*/  PRMT R8, R4, 0x6420, R5 ;  /* 0x0000642004087816 */ /* 0x002fc40000000005 */
[----:B------:R-:W-:Y:S02]  /*2a700*/  PRMT R9, R4, 0x7531, R5 ;  /* 0x0000753104097816 */ /* 0x000fe40000000005 */
[C-C-:B------:R-:W-:Y:S02]  /*2a710*/  PRMT R10, R6.reuse, 0x6420, R7.reuse ;  /* 0x00006420060a7816 */ /* 0x140fe40000000007 */
[----:B------:R-:W-:-:S05]  /*2a720*/  PRMT R11, R6, 0x7531, R7 ;  /* 0x00007531060b7816 */ /* 0x000fca0000000007 */
[----:B------:R1:W-:Y:S02]  /*2a730*/  STSM.16.M88.4 [R3+0x4000], R8 ;  /* 0x0040000803007844 */ /* 0x0003e40000000200 */
[----:B-1----:R-:W-:-:S05]  /*2a740*/  VIADD R3, R17, 0x3000 ;  /* 0x0000300011037836 */ /* 0x002fca0000000000 */
[----:B------:R-:W-:-:S04]  /*2a750*/  LOP3.LUT R3, R3, R15, RZ, 0xfc, !PT ;  /* 0x0000000f03037212 */ /* 0x000fc800078efcff */
[----:B------:R-:W-:-:S05]  /*2a760*/  IADD3 R3, R18, R3, RZ ;  /* 0x0000000312037210 */ /* 0x000fca0007ffe0ff */
[----:B------:R-:W1:Y:S02]  /*2a770*/  LDSM.16.MT88.4 R4, [R3+0x10400] ;  /* 0x010400000304783b */ /* 0x000e640000004200 */
[C-C-:B-1----:R-:W-:Y:S02]  /*2a780*/  PRMT R12, R4.reuse, 0x6420, R5.reuse ;  /* 0x00006420040c7816 */ /* 0x142fe40000000005 */
[----:B------:R-:W-:Y:S01]  /*2a790*/  PRMT R13, R4, 0x7531, R5 ;  /* 0x00007531040d7816 */ /* 0x000fe20000000005 */
[----:B--2---:R-:W-:-:S05]  /*2a7a0*/  IMAD.IADD R3, R14, 0x1, R17 ;  /* 0x000000010e037824 */ /* 0x004fca00078e0211 */
[C---:B---3--:R-:W-:Y:S02]  /*2a7b0*/  IADD3 R16, R19.reuse, R3, R16 ;  /* 0x0000000313107210 */ /* 0x048fe40007ffe010 */
[----:B------:R-:W-:Y:S02]  /*2a7c0*/  IADD3 R3, R19, R0, R3 ;  /* 0x0000000013037210 */ /* 0x000fe40007ffe003 */
[----:B------:R1:W5:Y:S01]  /*2a7d0*/  LDL.LU R0, [R1+0x1a8] ;  /* 0x0001a80001007983 */ /* 0x0003620000300800 */
[----:B------:R-:W-:Y:S01]  /*2a7e0*/  IMAD.MOV.U32 R19, RZ, RZ, R15 ;  /* 0x000000ffff137224 */ /* 0x000fe200078e000f */
[C-C-:B------:R-:W-:Y:S02]  /*2a7f0*/  PRMT R14, R6.reuse, 0x6420, R7.reuse ;  /* 0x00006420060e7816 */ /* 0x140fe40000000007 */
[----:B------:R-:W-:Y:S02]  /*2a800*/  PRMT R15, R6, 0x7531, R7 ;  /* 0x00007531060f7816 */ /* 0x000fe40000000007 */
[----:B------:R-:W2:Y:S04]  /*2a810*/  LDSM.16.MT88.4 R4, [R2+0x13400] ;  /* 0x013400000204783b */ /* 0x000ea80000004200 */
[----:B------:R-:W-:Y:S01]  /*2a820*/  STSM.16.M88.4 [R16], R12 ;  /* 0x0000000c10007844 */ /* 0x000fe20000000200 */
[----:B--2---:R-:W-:-:S02]  /*2a830*/  PRMT R8, R4, 0x6420, R5 ;  /* 0x0000642004087816 */ /* 0x004fc40000000005 */
[----:B------:R-:W-:Y:S01]  /*2a840*/  PRMT R9, R4, 0x7531, R5 ;  /* 0x0000753104097816 */ /* 0x000fe20000000005 */
[----:B------:R-:W-:Y:S01]  /*2a850*/  VIADD R4, R17, 0x7000 ;  /* 0x0000700011047836 */ /* 0x000fe20000000000 */
[----:B------:R-:W-:-:S04]  /*2a860*/  PRMT R10, R6, 0x6420, R7 ;  /* 0x00006420060a7816 */ /* 0x000fc80000000007 */
[----:B------:R-:W-:Y:S02]  /*2a870*/  LOP3.LUT R4, R4, R19, RZ, 0xfc, !PT ;  /* 0x0000001304047212 */ /* 0x000fe400078efcff */
[----:B------:R-:W-:Y:S02]  /*2a880*/  PRMT R11, R6, 0x7531, R7 ;  /* 0x00007531060b7816 */ /* 0x000fe40000000007 */
[----:B------:R-:W-:-:S03]  /*2a890*/  IADD3 R4, R18, R4, RZ ;  /* 0x0000000412047210 */ /* 0x000fc60007ffe0ff */
[----:B------:R-:W-:Y:S04]  /*2a8a0*/  STSM.16.M88.4 [R3], R8 ;  /* 0x0000000803007844 */ /* 0x000fe80000000200 */
[----:B------:R-:W2:Y:S04]  /*2a8b0*/  LDSM.16.MT88.4 R8, [R4+0x10400] ;  /* 0x010400000408783b */ /* 0x000ea80000004200 */
[----:B------:R-:W3:Y:S01]  /*2a8c0*/  LDSM.16.MT88.4 R4, [R2+0x17400] ;  /* 0x017400000204783b */ /* 0x000ee20000004200 */
[C-C-:B--2---:R-:W-:Y:S02]  /*2a8d0*/  PRMT R12, R8.reuse, 0x6420, R9.reuse ;  /* 0x00006420080c7816 */ /* 0x144fe40000000009 */
[----:B------:R-:W-:-:S02]  /*2a8e0*/  PRMT R13, R8, 0x7531, R9 ;  /* 0x00007531080d7816 */ /* 0x000fc40000000009 */
[C-C-:B------:R-:W-:Y:S02]  /*2a8f0*/  PRMT R14, R10.reuse, 0x6420, R11.reuse ;  /* 0x000064200a0e7816 */ /* 0x140fe4000000000b */
[----:B------:R-:W-:Y:S02]  /*2a900*/  PRMT R15, R10, 0x7531, R11 ;  /* 0x000075310a0f7816 */ /* 0x000fe4000000000b */
[C-C-:B---3--:R-:W-:Y:S02]  /*2a910*/  PRMT R8, R4.reuse, 0x6420, R5.reuse ;  /* 0x0000642004087816 */ /* 0x148fe40000000005 */
[----:B------:R-:W-:Y:S02]  /*2a920*/  PRMT R9, R4, 0x7531, R5 ;  /* 0x0000753104097816 */ /* 0x000fe40000000005 */
[C-C-:B------:R-:W-:Y:S02]  /*2a930*/  PRMT R10, R6.reuse, 0x6420, R7.reuse ;  /* 0x00006420060a7816 */ /* 0x140fe40000000007 */
        /* <DEDUP_REMOVED lines=11> */
.L_x_644:
[----:B------:R-:W3:Y:S01]  /*2a9f0*/  LDL.LU R2, [R1+0x1c] ;  /* 0x00001c0001027983 */ /* 0x000ee20000300800 */
[----:B--2--5:R2:W-:Y:S03]  /*2aa00*/  SYNCS.ARRIVE.TRANS64.A1T0 RZ, [R0+URZ+0x38850], RZ ;  /* 0x038850ff00ff79a7 */ /* 0x0245e6000810003f */
[----:B-1----:R-:W4:Y:S01]  /*2aa10*/  LDL.LU R3, [R1+0x28] ;  /* 0x0000280001037983 */ /* 0x002f220000300800 */
[----:B--2---:R-:W-:-:S05]  /*2aa20*/  @!P0 VIADD R0, R0, 0x38880 ;  /* 0x0003888000008836 */ /* 0x004fca0000000000 */
[----:B------:R-:W-:Y:S01]  /*2aa30*/  @!P0 PRMT R0, RZ, 0x654, R0 ;  /* 0x00000654ff008816 */ /* 0x000fe20000000000 */
[----:B------:R-:W-:Y:S06]  /*2aa40*/  BAR.SYNC.DEFER_BLOCKING 0x2, 0x80 ;  /* 0x0082000000007b1d */ /* 0x000fec0000010000 */
[----:B------:R3:W-:Y:S02]  /*2aa50*/  @!P0 SYNCS.ARRIVE.TRANS64.RED.A1T0 RZ, [R0+URZ], RZ ;  /* 0x000000ff00ff89a7 */ /* 0x0007e4000810043f */
[----:B---3--:R-:W-:-:S05]  /*2aa60*/  VIADD R0, R2, 0x1 ;  /* 0x0000000102007836 */ /* 0x008fca0000000000 */
[----:B------:R-:W-:-:S04]  /*2aa70*/  ISETP.NE.AND P0, PT, R0, 0x2, PT ;  /* 0x000000020000780c */ /* 0x000fc80003f05270 */
[----:B------:R-:W-:Y:S02]  /*2aa80*/  SEL R2, RZ, 0x1, P0 ;  /* 0x00000001ff027807 */ /* 0x000fe40000000000 */
[----:B------:R-:W-:Y:S02]  /*2aa90*/  SEL R0, R0, RZ, P0 ;  /* 0x000000ff00007207 */ /* 0x000fe40000000000 */
[----:B----4-:R-:W-:-:S03]  /*2aaa0*/  LOP3.LUT R3, R3, R2, RZ, 0x3c, !PT ;  /* 0x0000000203037212 */ /* 0x010fc600078e3cff */
[----:B------:R1:W-:Y:S04]  /*2aab0*/  STL [R1+0x1c], R0 ;  /* 0x00001c0001007387 */ /* 0x0003e80000100800 */
[----:B------:R1:W-:Y:S02]  /*2aac0*/  STL [R1+0x28], R3 ;  /* 0x0000280301007387 */ /* 0x0003e40000100800 */
.L_x_589:
[----:B-12---:R-:W2:Y:S02]  /*2aad0*/  LDL R0, [R1+0x10] ;  /* 0x0000100001007983 */ /* 0x006ea40000100800 */
[----:B--2---:R-:W-:-:S13]  /*2aae0*/  LOP3.LUT P0, RZ, R0, 0x2, RZ, 0xc0, !PT ;  /* 0x0000000200ff7812 */ /* 0x004fda000780c0ff */
[----:B------:R-:W-:Y:S05]  /*2aaf0*/  @!P0 BRA `(.L_x_645) ;  /* 0x00000000002c8947 */ /* 0x000fea0003800000 */
[----:B------:R-:W-:Y:S05]  /*2ab00*/  WARPSYNC.ALL ;  /* 0x0000000000007948 */ /* 0x000fea0003800000 */
[----:B------:R-:W1:Y:S08]  /*2ab10*/  S2UR UR5, SR_CgaCtaId ;  /* 0x00000000000579c3 */ /* 0x000e700000008800 */
[----:B------:R-:W-:Y:S06]  /*2ab20*/  BAR.SYNC.DEFER_BLOCKING 0x5, 0x180 ;  /* 0x0146000000007b1d */ /* 0x000fec0000010000 */
[----:B------:R-:W-:-:S02]  /*2ab30*/  UMOV UR4, 0x400 ;  /* 0x0000040000047882 */ /* 0x000fc40000000000 */
[----:B-1----:R-:W-:-:S06]  /*2ab40*/  ULEA UR4, UR5, UR4, 0x18 ;  /* 0x0000000405047291 */ /* 0x002fcc000f8ec03f */
[----:B------:R-:W-:-:S05]  /*2ab50*/  IMAD.U32 R18, RZ, RZ, UR4 ;  /* 0x00000004ff127e24 */ /* 0x000fca000f8e00ff */
[----:B------:R-:W1:Y:S04]  /*2ab60*/  LDS.128 R4, [R18+0x388d0] ;  /* 0x0388d00012047984 */ /* 0x000e680000000c00 */
[----:B-1----:R2:W-:Y:S04]  /*2ab70*/  STL.64 [R1], R4 ;  /* 0x0000000401007387 */ /* 0x0025e80000100a00 */
[----:B------:R2:W-:Y:S01]  /*2ab80*/  STL.64 [R1+0x8], R6 ;  /* 0x0000080601007387 */ /* 0x0005e20000100a00 */
[----:B------:R-:W-:Y:S06]  /*2ab90*/  BAR.ARV 0x4, 0x180 ;  /* 0x0106000000007b1d */ /* 0x000fec0000002000 */
[----:B------:R-:W-:Y:S05]  /*2aba0*/  BRA `(.L_x_646) ;  /* 0x0000000c00307947 */ /* 0x000fea0003800000 */
.L_x_645:
[----:B------:R-:W1:Y:S01]  /*2abb0*/  S2R R0, SR_TID.X ;  /* 0x0000000000007919 */ /* 0x000e620000002100 */
[----:B------:R-:W-:Y:S01]  /*2abc0*/  UMOV UR4, 0xffffffff ;  /* 0xffffffff00047882 */ /* 0x000fe20000000000 */
[----:B-1----:R-:W-:-:S04]  /*2abd0*/  LOP3.LUT R16, R0, 0x1f, RZ, 0xc0, !PT ;  /* 0x0000001f00107812 */ /* 0x002fc800078ec0ff */
[----:B------:R-:W-:Y:S01]  /*2abe0*/  ISETP.NE.AND P0, PT, R16, 0x1f, PT ;  /* 0x0000001f1000780c */ /* 0x000fe20003f05270 */
[----:B------:R-:W-:-:S12]  /*2abf0*/  BRA.DIV UR4, `(.L_x_647) ;  /* 0x0000007204187947 */ /* 0x000fd8000b800000 */
[----:B------:R-:W2:Y:S01]  /*2ac00*/  LDL.LU R0, [R1] ;  /* 0x0000000001007983 */ /* 0x000ea20000300800 */
[----:B------:R-:W-:-:S03]  /*2ac10*/  ULDC UR4, c[0x0][0xc3c] ;  /* 0x00030f0000047ab9 */ /* 0x000fc60000000800 */
[----:B------:R-:W3:Y:S01]  /*2ac20*/  LDL R2, [R1+0xc] ;  /* 0x00000c0001027983 */ /* 0x000ee20000100800 */
[----:B--2---:R-:W-:Y:S01]  /*2ac30*/  IMAD.MOV.U32 R10, RZ, RZ, R0 ;  /* 0x000000ffff0a7224 */ /* 0x004fe200078e0000 */
[----:B---3--:R-:W-:-:S04]  /*2ac40*/  IADD3 R6, R2, R16, RZ ;  /* 0x0000001002067210 */ /* 0x008fc80007ffe0ff */
[----:B------:R-:W-:-:S13]  /*2ac50*/  ISETP.GE.OR P1, PT, R6, UR4, !P0 ;  /* 0x0000000406007c0c */ /* 0x000fda000c726670 */
[----:B------:R-:W1:Y:S08]  /*2ac60*/  @!P1 LDC.64 R2, c[0x0][0xc80] ;  /* 0x00032000ff029b82 */ /* 0x000e700000000a00 */
[----:B------:R-:W2:Y:S01]  /*2ac70*/  @!P1 LDC.64 R4, c[0x0][0xc78] ;  /* 0x00031e00ff049b82 */ /* 0x000ea20000000a00 */
[----:B-1----:R-:W-:-:S05]  /*2ac80*/  @!P1 IMAD.WIDE R2, R6, 0x4, R2 ;  /* 0x0000000406029825 */ /* 0x002fca00078e0202 */
[----:B------:R2:W3:Y:S02]  /*2ac90*/  @!P1 LDG.E R0, desc[UR42][R2.64] ;  /* 0x0000002a02009981 */ /* 0x0004e4000c1e1900 */
[----:B--2---:R-:W-:-:S06]  /*2aca0*/  @!P1 IMAD.WIDE R2, R6, 0x4, R4 ;  /* 0x0000000406029825 */ /* 0x004fcc00078e0204 */
[----:B------:R-:W2:Y:S01]  /*2acb0*/  @!P1 LDG.E R2, desc[UR42][R2.64] ;  /* 0x0000002a02029981 */ /* 0x000ea2000c1e1900 */
[----:B------:R-:W-:Y:S02]  /*2acc0*/  CS2R R4, SRZ ;  /* 0x0000000000047805 */ /* 0x000fe4000001ff00 */
[C---:B------:R-:W-:Y:S01]  /*2acd0*/  ISETP.GE.U32.AND P2, PT, R16.reuse, 0x2, PT ;  /* 0x000000021000780c */ /* 0x040fe20003f46070 */
[----:B------:R-:W-:Y:S01]  /*2ace0*/  IMAD.MOV.U32 R9, RZ, RZ, RZ ;  /* 0x000000ffff097224 */ /* 0x000fe200078e00ff */
[C---:B------:R-:W-:Y:S01]  /*2acf0*/  ISETP.GE.U32.AND P3, PT, R16.reuse, 0x4, PT ;  /* 0x000000041000780c */ /* 0x040fe20003f66070 */
[----:B------:R-:W-:Y:S01]  /*2ad00*/  SHFL.IDX PT, R6, R10, RZ, 0x1f ;  /* 0x00001fff0a067589 */ /* 0x000fe200000e0000 */
[C---:B------:R-:W-:Y:S02]  /*2ad10*/  ISETP.GE.U32.AND P4, PT, R16.reuse, 0x8, PT ;  /* 0x000000081000780c */ /* 0x040fe40003f86070 */
[----:B------:R-:W-:Y:S01]  /*2ad20*/  ISETP.GE.U32.AND P5, PT, R16, 0x10, PT ;  /* 0x000000101000780c */ /* 0x000fe20003fa6070 */
[----:B------:R-:W-:Y:S01]  /*2ad30*/  SHFL.IDX PT, R8, R10, 0x1, 0x1f ;  /* 0x00201f000a087f89 */ /* 0x000fe200000e0000 */
[----:B---3--:R-:W-:-:S02]  /*2ad40*/  @!P1 IMAD.MOV.U32 R4, RZ, RZ, R0 ;  /* 0x000000ffff049224 */ /* 0x008fc400078e0000 */
[----:B--2---:R-:W-:Y:S01]  /*2ad50*/  @!P1 IMAD.MOV.U32 R5, RZ, RZ, R2 ;  /* 0x000000ffff059224 */ /* 0x004fe200078e0002 */
[----:B------:R-:W-:-:S03]  /*2ad60*/  ISETP.NE.AND P1, PT, R16, RZ, PT ;  /* 0x000000ff1000720c */ /* 0x000fc60003f25270 */
[----:B------:R-:W-:-:S05]  /*2ad70*/  IMAD R0, R5, R4, RZ ;  /* 0x0000000405007224 */ /* 0x000fca00078e02ff */
[----:B------:R-:W1:Y:S02]  /*2ad80*/  SHFL.UP PT, R2, R0, 0x1, RZ ;  /* 0x0420000000027989 */ /* 0x000e6400000e00ff */
[----:B-1----:R-:W-:-:S04]  /*2ad90*/  SEL R2, R2, RZ, P1 ;  /* 0x000000ff02027207 */ /* 0x002fc80000800000 */
[----:B------:R-:W-:-:S05]  /*2ada0*/  IADD3 R0, R0, R2, RZ ;  /* 0x0000000200007210 */ /* 0x000fca0007ffe0ff */
[----:B------:R-:W1:Y:S02]  /*2adb0*/  SHFL.UP PT, R2, R0, 0x2, RZ ;  /* 0x0440000000027989 */ /* 0x000e6400000e00ff */
[----:B-1----:R-:W-:-:S05]  /*2adc0*/  SEL R2, R2, RZ, P2 ;  /* 0x000000ff02027207 */ /* 0x002fca0001000000 */
[----:B------:R-:W-:-:S05]  /*2add0*/  IMAD.IADD R0, R0, 0x1, R2 ;  /* 0x0000000100007824 */ /* 0x000fca00078e0202 */
[----:B------:R-:W1:Y:S02]  /*2ade0*/  SHFL.UP PT, R2, R0, 0x4, RZ ;  /* 0x0480000000027989 */ /* 0x000e6400000e00ff */
[----:B-1----:R-:W-:-:S05]  /*2adf0*/  SEL R2, R2, RZ, P3 ;  /* 0x000000ff02027207 */ /* 0x002fca0001800000 */
[----:B------:R-:W-:-:S05]  /*2ae00*/  IMAD.IADD R0, R0, 0x1, R2 ;  /* 0x0000000100007824 */ /* 0x000fca00078e0202 */
[----:B------:R-:W1:Y:S02]  /*2ae10*/  SHFL.UP PT, R2, R0, 0x8, RZ ;  /* 0x0500000000027989 */ /* 0x000e6400000e00ff */
[----:B-1----:R-:W-:-:S05]  /*2ae20*/  SEL R2, R2, RZ, P4 ;  /* 0x000000ff02027207 */ /* 0x002fca0002000000 */
[----:B------:R-:W-:-:S05]  /*2ae30*/  IMAD.IADD R0, R0, 0x1, R2 ;  /* 0x0000000100007824 */ /* 0x000fca00078e0202 */
[----:B------:R-:W1:Y:S02]  /*2ae40*/  SHFL.UP PT, R2, R0, 0x10, RZ ;  /* 0x0600000000027989 */ /* 0x000e6400000e00ff */
[----:B-1----:R-:W-:-:S04]  /*2ae50*/  SEL R2, R2, RZ, P5 ;  /* 0x000000ff02027207 */ /* 0x002fc80002800000 */
[----:B------:R-:W-:-:S05]  /*2ae60*/  IADD3 R3, R0, R2, RZ ;  /* 0x0000000200037210 */ /* 0x000fca0007ffe0ff */
[----:B------:R1:W2:Y:S02]  /*2ae70*/  SHFL.IDX PT, R7, R3, 0x1f, 0x1f ;  /* 0x03e01f0003077f89 */ /* 0x0002a400000e0000 */
.L_x_909:
[----:B------:R-:W-:Y:S02]  /*2ae80*/  ULDC UR4, c[0x0][0xc38] ;  /* 0x00030e0000047ab9 */ /* 0x000fe40000000800 */
[----:B------:R-:W-:-:S04]  /*2ae90*/  IMAD.U32 R2, RZ, RZ, UR4 ;  /* 0x00000004ff027e24 */ /* 0x000fc8000f8e00ff */
[----:B--2---:R-:W-:-:S04]  /*2aea0*/  IMAD R7, R7, R2, RZ ;  /* 0x0000000207077224 */ /* 0x004fc800078e02ff */
[----:B------:R-:W-:Y:S01]  /*2aeb0*/  IMAD.IADD R0, R8, 0x1, R7 ;  /* 0x0000000108007824 */ /* 0x000fe200078e0207 */
[----:B------:R-:W-:-:S04]  /*2aec0*/  MOV R8, R3 ;  /* 0x0000000300087202 */ /* 0x000fc80000000f00 */
[----:B------:R-:W-:-:S13]  /*2aed0*/  ISETP.GT.AND P6, PT, R0, R6, PT ;  /* 0x000000060000720c */ /* 0x000fda0003fc4270 */
[----:B------:R-:W-:Y:S05]  /*2aee0*/  @P6 BRA `(.L_x_648) ;  /* 0x0000000000b06947 */ /* 0x000fea0003800000 */
.L_x_651:
[----:B-1----:R-:W2:Y:S01]  /*2aef0*/  LDL.LU R3, [R1+0xc] ;  /* 0x00000c0001037983 */ /* 0x002ea20000300800 */
[----:B------:R-:W1:Y:S01]  /*2af00*/  LDC R2, c[0x0][0xc3c] ;  /* 0x00030f00ff027b82 */ /* 0x000e620000000800 */
[----:B--2---:R-:W-:-:S05]  /*2af10*/  VIADD R3, R3, 0x1f ;  /* 0x0000001f03037836 */ /* 0x004fca0000000000 */
[----:B-1----:R-:W-:-:S13]  /*2af20*/  ISETP.GE.AND P6, PT, R3, R2, PT ;  /* 0x000000020300720c */ /* 0x002fda0003fc6270 */
[----:B------:R-:W-:Y:S05]  /*2af30*/  @P6 BRA `(.L_x_649) ;  /* 0x0000000400e46947 */ /* 0x000fea0003800000 */
[----:B------:R-:W1:Y:S01]  /*2af40*/  S2R R4, SR_TID.X ;  /* 0x0000000000047919 */ /* 0x000e620000002100 */
[----:B------:R2:W-:Y:S01]  /*2af50*/  STL [R1+0xc], R3 ;  /* 0x00000c0301007387 */ /* 0x0005e20000100800 */
[----:B-1----:R-:W-:-:S05]  /*2af60*/  LOP3.LUT R4, R4, 0x1f, RZ, 0xc0, !PT ;  /* 0x0000001f04047812 */ /* 0x002fca00078ec0ff */
[----:B------:R-:W-:Y:S02]  /*2af70*/  IMAD.IADD R5, R3, 0x1, R4 ;  /* 0x0000000103057824 */ /* 0x000fe400078e0204 */
[----:B------:R-:W-:-:S03]  /*2af80*/  IMAD.MOV.U32 R4, RZ, RZ, RZ ;  /* 0x000000ffff047224 */ /* 0x000fc600078e00ff */
[----:B------:R-:W-:-:S13]  /*2af90*/  ISETP.GE.OR P6, PT, R5, R2, !P0 ;  /* 0x000000020500720c */ /* 0x000fda00047c6670 */
[----:B--2---:R-:W1:Y:S02]  /*2afa0*/  @!P6 LDC.64 R2, c[0x0][0xc80] ;  /* 0x00032000ff02eb82 */ /* 0x004e640000000a00 */
[----:B-1----:R-:W-:-:S05]  /*2afb0*/  @!P6 IMAD.WIDE R2, R5, 0x4, R2 ;  /* 0x000000040502e825 */ /* 0x002fca00078e0202 */
[----:B------:R1:W2:Y:S02]  /*2afc0*/  @!P6 LDG.E R4, desc[UR42][R2.64] ;  /* 0x0000002a0204e981 */ /* 0x0002a4000c1e1900 */
[----:B-1----:R-:W1:Y:S02]  /*2afd0*/  @!P6 LDC.64 R2, c[0x0][0xc78] ;  /* 0x00031e00ff02eb82 */ /* 0x002e640000000a00 */
[----:B-1----:R-:W-:Y:S01]  /*2afe0*/  @!P6 IMAD.WIDE R2, R5, 0x4, R2 ;  /* 0x000000040502e825 */ /* 0x002fe200078e0202 */
[----:B------:R-:W-:-:S06]  /*2aff0*/  MOV R5, RZ ;  /* 0x000000ff00057202 */ /* 0x000fcc0000000f00 */
[----:B------:R-:W2:Y:S01]  /*2b000*/  @!P6 LDG.E R5, desc[UR42][R2.64] ;  /* 0x0000002a0205e981 */ /* 0x000ea2000c1e1900 */
[----:B------:R-:W-:Y:S01]  /*2b010*/  UMOV UR4, 0xffffffff ;  /* 0xffffffff00047882 */ /* 0x000fe20000000000 */
[----:B--2---:R-:W-:Y:S02]  /*2b020*/  IMAD R2, R5, R4, RZ ;  /* 0x0000000405027224 */ /* 0x004fe400078e02ff */
[----:B------:R-:W-:Y:S05]  /*2b030*/  BRA.DIV UR4, `(.L_x_650) ;  /* 0x0000007204647947 */ /* 0x000fea000b800000 */
        /* <DEDUP_REMOVED lines=12> */
[----:B------:R-:W1:Y:S02]  /*2b100*/  SHFL.UP PT, R3, R2, 0x10, RZ ;  /* 0x0600000002037989 */ /* 0x000e6400000e00ff */
[----:B-1----:R-:W-:-:S05]  /*2b110*/  SEL R3, R3, RZ, P5 ;  /* 0x000000ff03037207 */ /* 0x002fca0002800000 */
[----:B------:R-:W-:-:S05]  /*2b120*/  IMAD.IADD R3, R2, 0x1, R3 ;  /* 0x0000000102037824 */ /* 0x000fca00078e0203 */
[----:B------:R1:W2:Y:S02]  /*2b130*/  SHFL.IDX PT, R7, R3, 0x1f, 0x1f ;  /* 0x03e01f0003077f89 */ /* 0x0002a400000e0000 */
.L_x_917:
[----:B------:R-:W-:Y:S02]  /*2b140*/  ULDC UR4, c[0x0][0xc38] ;  /* 0x00030e0000047ab9 */ /* 0x000fe40000000800 */
[----:B------:R-:W-:-:S04]  /*2b150*/  IMAD.U32 R2, RZ, RZ, UR4 ;  /* 0x00000004ff027e24 */ /* 0x000fc8000f8e00ff */
[----:B--2---:R-:W-:-:S04]  /*2b160*/  IMAD R7, R7, R2, RZ ;  /* 0x0000000207077224 */ /* 0x004fc800078e02ff */
[----:B------:R-:W-:-:S05]  /*2b170*/  IMAD.IADD R0, R7, 0x1, R0 ;  /* 0x0000000107007824 */ /* 0x000fca00078e0200 */
[----:B------:R-:W-:-:S13]  /*2b180*/  ISETP.GT.AND P6, PT, R0, R6, PT ;  /* 0x000000060000720c */ /* 0x000fda0003fc4270 */
[----:B------:R-:W-:Y:S05]  /*2b190*/  @!P6 BRA `(.L_x_651) ;  /* 0xfffffffc0054e947 */ /* 0x000fea000383ffff */
[----:B------:R-:W-:-:S07]  /*2b1a0*/  MOV R8, R3 ;  /* 0x0000000300087202 */ /* 0x000fce0000000f00 */
.L_x_648:
[----:B------:R-:W-:Y:S01]  /*2b1b0*/  IMAD.IADD R7, R0, 0x1, -R7 ;  /* 0x0000000100077824 */ /* 0x000fe200078e0a07 */
[----:B------:R-:W-:-:S03]  /*2b1c0*/  UMOV UR4, 0xffffffff ;  /* 0xffffffff00047882 */ /* 0x000fc60000000000 */
[----:B------:R-:W-:-:S05]  /*2b1d0*/  IMAD R0, R8, R2, R7 ;  /* 0x0000000208007224 */ /* 0x000fca00078e0207 */
[----:B------:R-:W-:Y:S01]  /*2b1e0*/  ISETP.GT.AND P6, PT, R0, R6, PT ;  /* 0x000000060000720c */ /* 0x000fe20003fc4270 */
[----:B------:R-:W-:-:S12]  /*2b1f0*/  BRA.DIV UR4, `(.L_x_652) ;  /* 0x0000007204cc7947 */ /* 0x000fd8000b800000 */
[----:B-1----:R-:W-:-:S04]  /*2b200*/  VOTE.ANY R3, PT, !P6 ;  /* 0x0000000000037806 */ /* 0x002fc800070e0100 */
[----:B------:R-:W1:Y:S02]  /*2b210*/  POPC R0, R3 ;  /* 0x0000000300007309 */ /* 0x000e640000000000 */
[----:B-1----:R1:W2:Y:S04]  /*2b220*/  SHFL.IDX PT, R4, R4, R0, 0x1f ;  /* 0x00001f0004047589 */ /* 0x0022a800000e0000 */
[----:B------:R1:W3:Y:S02]  /*2b230*/  SHFL.IDX PT, R5, R5, R0, 0x1f ;  /* 0x00001f0005057589 */ /* 0x0002e400000e0000 */
.L_x_922:
[----:B------:R-:W-:-:S13]  /*2b240*/  ISETP.NE.AND P0, PT, R3, RZ, PT ;  /* 0x000000ff0300720c */ /* 0x000fda0003f05270 */
[----:B------:R-:W-:Y:S05]  /*2b250*/  @!P0 BRA `(.L_x_653) ;  /* 0x0000000000148947 */ /* 0x000fea0003800000 */
[----:B------:R-:W-:Y:S01]  /*2b260*/  UMOV UR4, 0xffffffff ;  /* 0xffffffff00047882 */ /* 0x000fe20000000000 */
[----:B------:R-:W-:Y:S02]  /*2b270*/  VIADD R12, R0, 0xffffffff ;  /* 0xffffffff000c7836 */ /* 0x000fe40000000000 */
[----:B------:R-:W-:Y:S05]  /*2b280*/  BRA.DIV UR4, `(.L_x_654) ;  /* 0x0000007604047947 */ /* 0x000fea000b800000 */
[----:B------:R4:W0:Y:S02]  /*2b290*/  SHFL.IDX PT, R8, R8, R12, 0x1f ;  /* 0x00001f0c08087589 */ /* 0x00082400000e0000 */
.L_x_925:
[----:B0-----:R-:W-:-:S07]  /*2b2a0*/  IMAD.MOV.U32 R9, RZ, RZ, R8 ;  /* 0x000000ffff097224 */ /* 0x001fce00078e0008 */
.L_x_653:
[----:B------:R-:W5:Y:S01]  /*2b2b0*/  LDL.LU R10, [R1+0xc] ;  /* 0x00000c00010a7983 */ /* 0x000f620000300800 */
[----:B------:R-:W-:Y:S01]  /*2b2c0*/  IMAD R7, R9, R2, R7 ;  /* 0x0000000209077224 */ /* 0x000fe200078e0207 */
[----:B--2---:R-:W-:-:S04]  /*2b2d0*/  IABS R2, R4 ;  /* 0x0000000400027213 */ /* 0x004fc80000000000 */
[----:B------:R-:W2:Y:S01]  /*2b2e0*/  I2F.RP R8, R2 ;  /* 0x0000000200087306 */ /* 0x000ea20000209400 */
[----:B------:R0:W-:Y:S07]  /*2b2f0*/  STL [R1], R7 ;  /* 0x0000000701007387 */ /* 0x0001ee0000100800 */
[----:B--2---:R-:W2:Y:S02]  /*2b300*/  MUFU.RCP R8, R8 ;  /* 0x0000000800087308 */ /* 0x004ea40000001000 */
[----:B--2---:R-:W-:-:S06]  /*2b310*/  IADD3 R8, R8, 0xffffffe, RZ ;  /* 0x0ffffffe08087810 */ /* 0x004fcc0007ffe0ff */
[----:B------:R2:W1:Y:S02]  /*2b320*/  F2I.FTZ.U32.TRUNC.NTZ R9, R8 ;  /* 0x0000000800097305 */ /* 0x000464000021f000 */
[----:B--2---:R-:W-:Y:S02]  /*2b330*/  IMAD.MOV.U32 R8, RZ, RZ, RZ ;  /* 0x000000ffff087224 */ /* 0x004fe400078e00ff */
[----:B-1----:R-:W-:-:S04]  /*2b340*/  IMAD.MOV R3, RZ, RZ, -R9 ;  /* 0x000000ffff037224 */ /* 0x002fc800078e0a09 */
[----:B------:R-:W-:-:S04]  /*2b350*/  IMAD R3, R3, R2, RZ ;  /* 0x0000000203037224 */ /* 0x000fc800078e02ff */
[----:B------:R-:W-:Y:S01]  /*2b360*/  IMAD.HI.U32 R9, R9, R3, R8 ;  /* 0x0000000309097227 */ /* 0x000fe200078e0008 */
[----:B------:R-:W-:-:S03]  /*2b370*/  IABS R3, R4 ;  /* 0x0000000400037213 */ /* 0x000fc60000000000 */
[----:B------:R-:W-:Y:S02]  /*2b380*/  IMAD.IADD R8, R6, 0x1, -R7 ;  /* 0x0000000106087824 */ /* 0x000fe400078e0a07 */
[----:B------:R-:W-:-:S03]  /*2b390*/  IMAD.MOV R3, RZ, RZ, -R3 ;  /* 0x000000ffff037224 */ /* 0x000fc600078e0a03 */
[----:B------:R-:W-:Y:S01]  /*2b3a0*/  IABS R6, R8 ;  /* 0x0000000800067213 */ /* 0x000fe20000000000 */
[----:B0-----:R-:W-:-:S04]  /*2b3b0*/  IMAD.MOV.U32 R7, RZ, RZ, R3 ;  /* 0x000000ffff077224 */ /* 0x001fc800078e0003 */
[----:B------:R-:W-:-:S04]  /*2b3c0*/  IMAD.HI.U32 R3, R9, R6, RZ ;  /* 0x0000000609037227 */ /* 0x000fc800078e00ff */
[----:B------:R-:W-:-:S05]  /*2b3d0*/  IMAD R6, R3, R7, R6 ;  /* 0x0000000703067224 */ /* 0x000fca00078e0206 */
[----:B------:R-:W-:-:S13]  /*2b3e0*/  ISETP.GT.U32.AND P1, PT, R2, R6, PT ;  /* 0x000000060200720c */ /* 0x000fda0003f24070 */
[----:B------:R-:W-:Y:S02]  /*2b3f0*/  @!P1 IMAD.IADD R6, R6, 0x1, -R2 ;  /* 0x0000000106069824 */ /* 0x000fe400078e0a02 */
[----:B------:R-:W-:Y:S01]  /*2b400*/  @!P1 VIADD R3, R3, 0x1 ;  /* 0x0000000103039836 */ /* 0x000fe20000000000 */
[----:B------:R-:W-:Y:S02]  /*2b410*/  ISETP.NE.AND P1, PT, R4, RZ, PT ;  /* 0x000000ff0400720c */ /* 0x000fe40003f25270 */
[----:B------:R-:W-:Y:S02]  /*2b420*/  ISETP.GE.U32.AND P0, PT, R6, R2, PT ;  /* 0x000000020600720c */ /* 0x000fe40003f06070 */
[----:B---3--:R-:W-:-:S04]  /*2b430*/  IABS R2, R5 ;  /* 0x0000000500027213 */ /* 0x008fc80000000000 */
[----:B------:R-:W0:Y:S07]  /*2b440*/  I2F.RP R6, R2 ;  /* 0x0000000200067306 */ /* 0x000e2e0000209400 */
[----:B------:R-:W-:Y:S01]  /*2b450*/  @P0 IADD3 R3, R3, 0x1, RZ ;  /* 0x0000000103030810 */ /* 0x000fe20007ffe0ff */
[----:B0-----:R-:W0:Y:S02]  /*2b460*/  MUFU.RCP R6, R6 ;  /* 0x0000000600067308 */ /* 0x001e240000001000 */
[----:B0-----:R-:W-:-:S06]  /*2b470*/  IADD3 R6, R6, 0xffffffe, RZ ;  /* 0x0ffffffe06067810 */ /* 0x001fcc0007ffe0ff */
[----:B------:R-:W0:Y:S02]  /*2b480*/  F2I.FTZ.U32.TRUNC.NTZ R7, R6 ;  /* 0x0000000600077305 */ /* 0x000e24000021f000 */
[----:B0-----:R-:W-:-:S04]  /*2b490*/  IMAD.MOV R6, RZ, RZ, -R7 ;  /* 0x000000ffff067224 */ /* 0x001fc800078e0a07 */
[----:B------:R-:W-:Y:S02]  /*2b4a0*/  IMAD R9, R6, R2, RZ ;  /* 0x0000000206097224 */ /* 0x000fe400078e02ff */
[----:B------:R-:W-:Y:S01]  /*2b4b0*/  IMAD.MOV.U32 R6, RZ, RZ, RZ ;  /* 0x000000ffff067224 */ /* 0x000fe200078e00ff */
[----:B-----5:R-:W-:-:S03]  /*2b4c0*/  MOV R11, R10 ;  /* 0x0000000a000b7202 */ /* 0x020fc60000000f00 */
[----:B------:R-:W-:Y:S01]  /*2b4d0*/  IMAD.HI.U32 R10, R7, R9, R6 ;  /* 0x00000009070a7227 */ /* 0x000fe200078e0006 */
[----:B------:R-:W-:-:S03]  /*2b4e0*/  LOP3.LUT R6, R8, R4, RZ, 0x3c, !PT ;  /* 0x0000000408067212 */ /* 0x000fc600078e3cff */
[----:B------:R-:W-:Y:S01]  /*2b4f0*/  IMAD.IADD R11, R0, 0x1, R11 ;  /* 0x00000001000b7824 */ /* 0x000fe200078e020b */
[----:B------:R-:W-:Y:S02]  /*2b500*/  ISETP.GE.AND P2, PT, R6, RZ, PT ;  /* 0x000000ff0600720c */ /* 0x000fe40003f46270 */
[----:B------:R-:W-:-:S05]  /*2b510*/  IABS R6, R5 ;  /* 0x0000000500067213 */ /* 0x000fca0000000000 */
[----:B------:R-:W-:-:S04]  /*2b520*/  IMAD.MOV R6, RZ, RZ, -R6 ;  /* 0x000000ffff067224 */ /* 0x000fc800078e0a06 */
[----:B------:R-:W-:Y:S02]  /*2b530*/  IMAD.MOV.U32 R9, RZ, RZ, R6 ;  /* 0x000000ffff097224 */ /* 0x000fe400078e0006 */
[----:B------:R-:W-:Y:S01]  /*2b540*/  @!P2 IMAD.MOV R3, RZ, RZ, -R3 ;  /* 0x000000ffff03a224 */ /* 0x000fe200078e0a03 */
[----:B------:R-:W-:-:S04]  /*2b550*/  @!P1 LOP3.LUT R3, RZ, R4, RZ, 0x33, !PT ;  /* 0x00000004ff039212 */ /* 0x000fc800078e33ff */
[-C--:B------:R-:W-:Y:S01]  /*2b560*/  IABS R7, R3.reuse ;  /* 0x0000000300077213 */ /* 0x080fe20000000000 */
[----:B------:R-:W-:-:S04]  /*2b570*/  IMAD R4, R4, R3, RZ ;  /* 0x0000000304047224 */ /* 0x000fc800078e02ff */
[----:B------:R-:W-:-:S04]  /*2b580*/  IMAD.HI.U32 R6, R10, R7, RZ ;  /* 0x000000070a067227 */ /* 0x000fc800078e00ff */
[----:B------:R-:W-:-:S05]  /*2b590*/  IMAD R7, R6, R9, R7 ;  /* 0x0000000906077224 */ /* 0x000fca00078e0207 */
[----:B------:R-:W-:-:S13]  /*2b5a0*/  ISETP.GT.U32.AND P1, PT, R2, R7, PT ;  /* 0x000000070200720c */ /* 0x000fda0003f24070 */
[-C--:B------:R-:W-:Y:S01]  /*2b5b0*/  @!P1 IADD3 R7, R7, -R2.reuse, RZ ;  /* 0x8000000207079210 */ /* 0x080fe20007ffe0ff */
[----:B------:R-:W-:Y:S01]  /*2b5c0*/  @!P1 VIADD R6, R6, 0x1 ;  /* 0x0000000106069836 */ /* 0x000fe20000000000 */
[----:B------:R-:W-:Y:S02]  /*2b5d0*/  ISETP.NE.AND P1, PT, R5, RZ, PT ;  /* 0x000000ff0500720c */ /* 0x000fe40003f25270 */
[----:B------:R-:W-:Y:S02]  /*2b5e0*/  ISETP.GE.U32.AND P0, PT, R7, R2, PT ;  /* 0x000000020700720c */ /* 0x000fe40003f06070 */
[----:B------:R-:W-:-:S04]  /*2b5f0*/  LOP3.LUT R2, R3, R5, RZ, 0x3c, !PT ;  /* 0x0000000503027212 */ /* 0x000fc800078e3cff */
[----:B------:R-:W-:-:S07]  /*2b600*/  ISETP.GE.AND P2, PT, R2, RZ, PT ;  /* 0x000000ff0200720c */ /* 0x000fce0003f46270 */
[----:B------:R-:W-:-:S06]  /*2b610*/  @P0 VIADD R6, R6, 0x1 ;  /* 0x0000000106060836 */ /* 0x000fcc0000000000 */
[----:B------:R-:W-:Y:S01]  /*2b620*/  @!P2 IMAD.MOV R6, RZ, RZ, -R6 ;  /* 0x000000ffff06a224 */ /* 0x000fe200078e0a06 */
[----:B------:R-:W-:-:S04]  /*2b630*/  @!P1 LOP3.LUT R6, RZ, R5, RZ, 0x33, !PT ;  /* 0x00000005ff069212 */ /* 0x000fc800078e33ff */
[----:B------:R-:W-:-:S05]  /*2b640*/  IADD3 R2, -R6, RZ, RZ ;  /* 0x000000ff06027210 */ /* 0x000fca0007ffe1ff */
[C---:B------:R-:W-:Y:S02]  /*2b650*/  IMAD R3, R5.reuse, R2, R3 ;  /* 0x0000000205037224 */ /* 0x040fe400078e0203 */
[----:B------:R-:W-:Y:S02]  /*2b660*/  IMAD R5, R5, 0x1000000, R6 ;  /* 0x0100000005057824 */ /* 0x000fe400078e0206 */
[----:B------:R-:W-:-:S03]  /*2b670*/  IMAD.IADD R2, R8, 0x1, -R4 ;  /* 0x0000000108027824 */ /* 0x000fc600078e0a04 */
[----:B------:R-:W-:-:S05]  /*2b680*/  LEA R0, R3, R5, 0x10 ;  /* 0x0000000503007211 */ /* 0x000fca00078e80ff */
[----:B------:R2:W-:Y:S04]  /*2b690*/  STL [R1+0x8], R0 ;  /* 0x0000080001007387 */ /* 0x0005e80000100800 */
[----:B------:R2:W-:Y:S04]  /*2b6a0*/  STL [R1+0xc], R11 ;  /* 0x00000c0b01007387 */ /* 0x0005e80000100800 */
[----:B------:R2:W-:Y:S01]  /*2b6b0*/  STL [R1+0x4], R2 ;  /* 0x0000040201007387 */ /* 0x0005e20000100800 */
[----:B------:R-:W-:Y:S05]  /*2b6c0*/  BRA `(.L_x_655) ;  /* 0x0000000000287947 */ /* 0x000fea0003800000 */
.L_x_649:
[----:B------:R-:W-:Y:S01]  /*2b6d0*/  UMOV UR4, URZ ;  /* 0x0000003f00047c82 */ /* 0x000fe20008000000 */
[----:B------:R-:W-:Y:S01]  /*2b6e0*/  ULDC UR6, c[0x0][0xc3c] ;  /* 0x00030f0000067ab9 */ /* 0x000fe20000000800 */
[----:B------:R-:W-:Y:S01]  /*2b6f0*/  UMOV UR5, URZ ;  /* 0x0000003f00057c82 */ /* 0x000fe20008000000 */
[----:B------:R-:W-:Y:S01]  /*2b700*/  IMAD.U32 R3, RZ, RZ, UR4 ;  /* 0x00000004ff037e24 */ /* 0x000fe2000f8e00ff */
[----:B------:R1:W-:Y:S01]  /*2b710*/  STL [R1], R6 ;  /* 0x0000000601007387 */ /* 0x0003e20000100800 */
[----:B------:R-:W-:Y:S02]  /*2b720*/  IMAD.U32 R0, RZ, RZ, UR6 ;  /* 0x00000006ff007e24 */ /* 0x000fe4000f8e00ff */
[----:B------:R-:W-:Y:S01]  /*2b730*/  IMAD.U32 R2, RZ, RZ, UR5 ;  /* 0x00000005ff027e24 */ /* 0x000fe2000f8e00ff */
[----:B------:R1:W-:Y:S04]  /*2b740*/  STL [R1+0x4], R3 ;  /* 0x0000040301007387 */ /* 0x0003e80000100800 */
[----:B------:R1:W-:Y:S04]  /*2b750*/  STL [R1+0xc], R0 ;  /* 0x00000c0001007387 */ /* 0x0003e80000100800 */
[----:B------:R1:W-:Y:S02]  /*2b760*/  STL [R1+0x8], R2 ;  /* 0x0000080201007387 */ /* 0x0003e40000100800 */
.L_x_655:
[----:B-12---:R-:W2:Y:S04]  /*2b770*/  LDL R2, [R1+0xc] ;  /* 0x00000c0001027983 */ /* 0x006ea80000100800 */
[----:B------:R-:W3:Y:S04]  /*2b780*/  LDL R3, [R1+0x8] ;  /* 0x0000080001037983 */ /* 0x000ee80000100800 */
[----:B------:R-:W5:Y:S04]  /*2b790*/  LDL R4, [R1] ;  /* 0x0000000001047983 */ /* 0x000f680000100800 */
[----:B------:R-:W5:Y:S01]  /*2b7a0*/  LDL R5, [R1+0x4] ;  /* 0x0000040001057983 */ /* 0x000f620000100800 */
[----:B------:R-:W1:Y:S01]  /*2b7b0*/  S2R R0, SR_TID.X ;  /* 0x0000000000007919 */ /* 0x000e620000002100 */
[----:B------:R-:W-:Y:S05]  /*2b7c0*/  WARPSYNC.ALL ;  /* 0x0000000000007948 */ /* 0x000fea0003800000 */
[----:B-1----:R-:W-:Y:S01]  /*2b7d0*/  LOP3.LUT R0, R0, 0x1f, RZ, 0xc0, !PT ;  /* 0x0000001f00007812 */ /* 0x002fe200078ec0ff */
[----:B------:R-:W-:Y:S03]  /*2b7e0*/  BAR.SYNC.DEFER_BLOCKING 0x4, 0x180 ;  /* 0x0106000000007b1d */ /* 0x000fe60000010000 */
[----:B------:R-:W-:-:S13]  /*2b7f0*/  ISETP.NE.AND P0, PT, R0, RZ, PT ;  /* 0x000000ff0000720c */ /* 0x000fda0003f05270 */
[----:B------:R-:W1:Y:S01]  /*2b800*/  @!P0 S2R R0, SR_CgaCtaId ;  /* 0x0000000000008919 */ /* 0x000e620000008800 */
[----:B--2---:R-:W-:Y:S01]  /*2b810*/  IMAD.MOV.U32 R7, RZ, RZ, R2 ;  /* 0x000000ffff077224 */ /* 0x004fe200078e0002 */
[----:B------:R-:W-:Y:S02]  /*2b820*/  @!P0 MOV R2, 0x400 ;  /* 0x0000040000028802 */ /* 0x000fe40000000f00 */
[----:B---3--:R-:W-:Y:S02]  /*2b830*/  MOV R6, R3 ;  /* 0x0000000300067202 */ /* 0x008fe40000000f00 */
[----:B-1----:R-:W-:-:S05]  /*2b840*/  @!P0 LEA R18, R0, R2, 0x18 ;  /* 0x0000000200128211 */ /* 0x002fca00078ec0ff */
[----:B-----5:R1:W-:Y:S01]  /*2b850*/  @!P0 STS.128 [R18+0x388d0], R4 ;  /* 0x0388d00412008388 */ /* 0x0203e20000000c00 */
[----:B------:R-:W-:Y:S06]  /*2b860*/  BAR.ARV 0x5, 0x180 ;  /* 0x0146000000007b1d */ /* 0x000fec0000002000 */
.L_x_646:
[----:B------:R-:W3:Y:S01]  /*2b870*/  LDL R0, [R1+0xc] ;  /* 0x00000c0001007983 */ /* 0x000ee20000100800 */
[----:B------:R-:W-:Y:S02]  /*2b880*/  ULDC UR4, c[0x0][0xc3c] ;  /* 0x00030f0000047ab9 */ /* 0x000fe40000000800 */
[----:B---3--:R-:W-:-:S13]  /*2b890*/  ISETP.GE.AND P0, PT, R0, UR4, PT ;  /* 0x0000000400007c0c */ /* 0x008fda000bf06270 */
[----:B------:R-:W-:Y:S05]  /*2b8a0*/  @!P0 BRA `(.L_x_656) ;  /* 0xffffff9400288947 */ /* 0x000fea000383ffff */
[----:B------:R-:W-:Y:S05]  /*2b8b0*/  BSYNC B7 ;  /* 0x0000000000077941 */ /* 0x000fea0003800000 */
.L_x_544:
[----:B---3--:R-:W3:Y:S01]  /*2b8c0*/  LDL.LU R0, [R1+0x70] ;  /* 0x0000700001007983 */ /* 0x008ee20000300800 */
        /* <DEDUP_REMOVED lines=11> */
.L_x_926:
[----:B------:R-:W-:Y:S05]  /*2b980*/  BSYNC B0 ;  /* 0x0000000000007941 */ /* 0x000fea0003800000 */
.L_x_657:
[----:B------:R-:W-:-:S03]  /*2b990*/  UMOV UR4, 0xffffffff ;  /* 0xffffffff00047882 */ /* 0x000fc60000000000 */
[----:B------:R-:W-:Y:S05]  /*2b9a0*/  BRA.DIV UR4, `(.L_x_659) ;  /* 0x0000006e04787947 */ /* 0x000fea000b800000 */
[----:B------:R-:W1:Y:S02]  /*2b9b0*/  S2R R2, SR_TID.X ;  /* 0x0000000000027919 */ /* 0x000e640000002100 */
[----:B-1----:R-:W-:-:S04]  /*2b9c0*/  SHF.R.U32.HI R2, RZ, 0x5, R2 ;  /* 0x00000005ff027819 */ /* 0x002fc80000011602 */
[----:B------:R-:W-:-:S05]  /*2b9d0*/  LOP3.LUT R2, R2, 0x3, RZ, 0xc0, !PT ;  /* 0x0000000302027812 */ /* 0x000fca00078ec0ff */
[----:B------:R1:W2:Y:S02]  /*2b9e0*/  SHFL.IDX PT, R14, R2, RZ, 0x1f ;  /* 0x00001fff020e7589 */ /* 0x0002a400000e0000 */
.L_x_929:
[----:B--2---:R-:W-:-:S13]  /*2b9f0*/  ISETP.NE.AND P0, PT, R14, RZ, PT ;  /* 0x000000ff0e00720c */ /* 0x004fda0003f05270 */
[----:B------:R-:W-:Y:S05]  /*2ba00*/  @P0 BRA `(.L_x_340) ;  /* 0x0000000000b00947 */ /* 0x000fea0003800000 */
[----:B------:R-:W-:-:S03]  /*2ba10*/  UMOV UR4, 0xffffffff ;  /* 0xffffffff00047882 */ /* 0x000fc60000000000 */
[----:B------:R-:W-:Y:S05]  /*2ba20*/  BRA.DIV UR4, `(.L_x_660) ;  /* 0x0000006e048c7947 */ /* 0x000fea000b800000 */
[----:B------:R-:W-:-:S13]  /*2ba30*/  ELECT P6, URZ, PT ;  /* 0x00000000003f782f */ /* 0x000fda00038c0000 */
.L_x_932:
[----:B------:R-:W-:Y:S05]  /*2ba40*/  @!P6 BRA `(.L_x_340) ;  /* 0x0000000000a0e947 */ /* 0x000fea0003800000 */
[----:B------:R-:W-:-:S06]  /*2ba50*/  ULOP3.LUT UR4, UR37, 0x2, URZ, 0xfc, !UPT ;  /* 0x0000000225047892 */ /* 0x000fcc000f8efc3f */
[----:B-1----:R-:W-:-:S04]  /*2ba60*/  MOV R2, UR4 ;  /* 0x0000000400027c02 */ /* 0x002fc80008000f00 */
[----:B------:R-:W-:-:S13]  /*2ba70*/  ISETP.NE.AND P0, PT, R2, 0x3, PT ;  /* 0x000000030200780c */ /* 0x000fda0003f05270 */
[----:B------:R-:W-:Y:S05]  /*2ba80*/  @!P0 BRA `(.L_x_661) ;  /* 0x0000000000048947 */ /* 0x000fea0003800000 */
[----:B------:R-:W-:Y:S01]  /*2ba90*/  BPT.TRAP 0x1 ;  /* 0x000000040000795c */ /* 0x000fe20000300000 */
.L_x_661:
        /* <DEDUP_REMOVED lines=10> */
[----:B------:R-:W-:Y:S02]  /*2bb40*/  LOP3.LUT R4, R7, R4, RZ, 0x3c, !PT ;  /* 0x0000000407047212 */ /* 0x000fe400078e3cff */
[----:B------:R-:W-:-:S02]  /*2bb50*/  LEA R7, R3, R2, 0x3 ;  /* 0x0000000203077211 */ /* 0x000fc400078e18ff */
[----:B------:R-:W-:Y:S01]  /*2bb60*/  SHF.L.U32 R2, R4, 0x1f, RZ ;  /* 0x0000001f04027819 */ /* 0x000fe200000006ff */
[----:B0-----:R-:W-:Y:S06]  /*2bb70*/  @!P1 BRA `(.L_x_662) ;  /* 0x0000006c00589947 */ /* 0x001fec0003800000 */
.L_x_933:
[----:B------:R-:W1:Y:S02]  /*2bb80*/  SYNCS.PHASECHK.TRANS64.TRYWAIT P1, [R7+URZ], R2 ;  /* 0x00000002070075a7 */ /* 0x000e64000802017f */
[----:B-1----:R-:W-:Y:S05]  /*2bb90*/  @!P1 BRA `(.L_x_663) ;  /* 0x0000006c00649947 */ /* 0x002fea0003800000 */
.L_x_934:
[----:B------:R-:W-:Y:S05]  /*2bba0*/  @!P0 BRA `(.L_x_664) ;  /* 0x0000000000048947 */ /* 0x000fea0003800000 */
[----:B------:R-:W-:Y:S01]  /*2bbb0*/  BPT.TRAP 0x1 ;  /* 0x000000040000795c */ /* 0x000fe20000300000 */
.L_x_664:
[----:B------:R-:W2:Y:S02]  /*2bbc0*/  LDL.LU R4, [R1+0x1c] ;  /* 0x00001c0001047983 */ /* 0x000ea40000300800 */
[----:B--2---:R-:W-:-:S04]  /*2bbd0*/  IMAD R4, R4, 0x8, R0 ;  /* 0x0000000804047824 */ /* 0x004fc800078e0200 */
[----:B------:R-:W2:Y:S02]  /*2bbe0*/  SYNCS.PHASECHK.TRANS64.TRYWAIT P1, [R4+URZ+0x38860], R5 ;  /* 0x03886005040075a7 */ /* 0x000ea4000802017f */
[----:B--2---:R-:W-:Y:S05]  /*2bbf0*/  @!P1 BRA `(.L_x_665) ;  /* 0x0000006c00609947 */ /* 0x004fea0003800000 */
.L_x_935:
[----:B------:R-:W-:Y:S05]  /*2bc00*/  @!P0 BRA `(.L_x_666) ;  /* 0x0000000000048947 */ /* 0x000fea0003800000 */
[----:B------:R-:W-:Y:S01]  /*2bc10*/  BPT.TRAP 0x1 ;  /* 0x000000040000795c */ /* 0x000fe20000300000 */
.L_x_666:
[----:B------:R-:W-:-:S04]  /*2bc20*/  IMAD R3, R3, 0x8, R0 ;  /* 0x0000000803037824 */ /* 0x000fc800078e0200 */
[----:B------:R-:W3:Y:S02]  /*2bc30*/  SYNCS.PHASECHK.TRANS64.TRYWAIT P1, [R3+URZ+0x38860], R2 ;  /* 0x03886002030075a7 */ /* 0x000ee4000802017f */
[----:B---3--:R-:W-:Y:S05]  /*2bc40*/  @!P1 BRA `(.L_x_667) ;  /* 0x0000006c00609947 */ /* 0x008fea0003800000 */
.L_x_936:
[----:B------:R-:W-:Y:S05]  /*2bc50*/  @!P0 BRA `(.L_x_668) ;  /* 0x0000000000048947 */ /* 0x000fea0003800000 */
[----:B------:R-:W-:Y:S01]  /*2bc60*/  BPT.TRAP 0x1 ;  /* 0x000000040000795c */ /* 0x000fe20000300000 */
.L_x_668:
[----:B------:R-:W5:Y:S02]  /*2bc70*/  SYNCS.PHASECHK.TRANS64.TRYWAIT P0, [R4+URZ+0x38880], R5 ;  /* 0x03888005040075a7 */ /* 0x000f64000800017f */
[----:B-----5:R-:W-:Y:S05]  /*2bc80*/  @!P0 BRA `(.L_x_669) ;  /* 0x0000006c00648947 */ /* 0x020fea0003800000 */
.L_x_670:
[----:B------:R0:W0:Y:S02]  /*2bc90*/  SYNCS.PHASECHK.TRANS64.TRYWAIT P0, [R3+URZ+0x38880], R2 ;  /* 0x03888002030075a7 */ /* 0x000024000800017f */
[----:B0-----:R-:W-:Y:S05]  /*2bca0*/  @!P0 NANOSLEEP.SYNCS 0x989680 ;  /* 0x009896800000895d */ /* 0x001fea0003900000 */
[----:B------:R-:W0:Y:S02]  /*2bcb0*/  @!P0 SYNCS.PHASECHK.TRANS64 P0, [R3+URZ+0x38880], R2 ;  /* 0x03888002030085a7 */ /* 0x000e24000800007f */
[----:B0-----:R-:W-:Y:S05]  /*2bcc0*/  @!P0 BRA `(.L_x_670) ;  /* 0xfffffffc00f08947 */ /* 0x001fea000383ffff */
.L_x_340:
[----:B------:R-:W-:Y:S05]  /*2bcd0*/  BSYNC B8 ;  /* 0x0000000000087941 */ /* 0x000fea0003800000 */
.L_x_337:
[----:B------:R-:W-:Y:S05]  /*2bce0*/  EXIT ;  /* 0x000000000000794d */ /* 0x000fea0003800000 */
.L_x_364:
[----:B-1----:R1:W2:Y:S02]  /*2bcf0*/  SYNCS.PHASECHK.TRANS64.TRYWAIT P6, [R112+URZ+0x38890], R127 ;  /* 0x0388907f700075a7 */ /* 0x0022a400080c017f */
[----:B--2---:R-:W-:Y:S05]  /*2bd00*/  @!P6 NANOSLEEP.SYNCS 0x989680 ;  /* 0x009896800000e95d */ /* 0x004fea0003900000 */
[----:B------:R-:W2:Y:S02]  /*2bd10*/  @!P6 SYNCS.PHASECHK.TRANS64 P6, [R112+URZ+0x38890], R127 ;  /* 0x0388907f7000e5a7 */ /* 0x000ea400080c007f */
[----:B--2---:R-:W-:Y:S05]  /*2bd20*/  @!P6 BRA `(.L_x_364) ;  /* 0xfffffffc00f0e947 */ /* 0x004fea000383ffff */
[----:B------:R-:W-:Y:S05]  /*2bd30*/  BRA `(.L_x_671) ;  /* 0xfffffd7c00e47947 */ /* 0x000fea000383ffff */
.L_x_398:
[----:B-1----:R1:W2:Y:S02]  /*2bd40*/  SYNCS.PHASECHK.TRANS64.TRYWAIT P3, [R112+URZ+0x38890], R127 ;  /* 0x0388907f700075a7 */ /* 0x0022a4000806017f */
[----:B--2---:R-:W-:Y:S05]  /*2bd50*/  @!P3 NANOSLEEP.SYNCS 0x989680 ;  /* 0x009896800000b95d */ /* 0x004fea0003900000 */
[----:B------:R-:W2:Y:S02]  /*2bd60*/  @!P3 SYNCS.PHASECHK.TRANS64 P3, [R112+URZ+0x38890], R127 ;  /* 0x0388907f7000b5a7 */ /* 0x000ea4000806007f */
[----:B--2---:R-:W-:Y:S05]  /*2bd70*/  @!P3 BRA `(.L_x_398) ;  /* 0xfffffffc00f0b947 */ /* 0x004fea000383ffff */
[----:B------:R-:W-:Y:S05]  /*2bd80*/  BRA `(.L_x_672) ;  /* 0xfffffdc000e87947 */ /* 0x000fea000383ffff */
.L_x_415:
[----:B-1----:R1:W2:Y:S02]  /*2bd90*/  SYNCS.PHASECHK.TRANS64.TRYWAIT P2, [R112+URZ+0x38890], R127 ;  /* 0x0388907f700075a7 */ /* 0x0022a4000804017f */
[----:B--2---:R-:W-:Y:S05]  /*2bda0*/  @!P2 NANOSLEEP.SYNCS 0x989680 ;  /* 0x009896800000a95d */ /* 0x004fea0003900000 */
[----:B------:R-:W2:Y:S02]  /*2bdb0*/  @!P2 SYNCS.PHASECHK.TRANS64 P2, [R112+URZ+0x38890], R127 ;  /* 0x0388907f7000a5a7 */ /* 0x000ea4000804007f */
[----:B--2---:R-:W-:Y:S05]  /*2bdc0*/  @!P2 BRA `(.L_x_415) ;  /* 0xfffffffc00f0a947 */ /* 0x004fea000383ffff */
[----:B------:R-:W-:Y:S05]  /*2bdd0*/  BRA `(.L_x_673) ;  /* 0xfffffe0800147947 */ /* 0x000fea000383ffff */
.L_x_425:
[----:B--2---:R2:W3:Y:S02]  /*2bde0*/  SYNCS.PHASECHK.TRANS64.TRYWAIT P3, [R112+URZ+0x388b0], R127 ;  /* 0x0388b07f700075a7 */ /* 0x0044e4000806017f */
[----:B---3--:R-:W-:Y:S05]  /*2bdf0*/  @!P3 NANOSLEEP.SYNCS 0x989680 ;  /* 0x009896800000b95d */ /* 0x008fea0003900000 */
[----:B------:R-:W3:Y:S02]  /*2be00*/  @!P3 SYNCS.PHASECHK.TRANS64 P3, [R112+URZ+0x388b0], R127 ;  /* 0x0388b07f7000b5a7 */ /* 0x000ee4000806007f */
[----:B---3--:R-:W-:Y:S05]  /*2be10*/  @!P3 BRA `(.L_x_425) ;  /* 0xfffffffc00f0b947 */ /* 0x008fea000383ffff */
[----:B------:R-:W-:Y:S05]  /*2be20*/  BRA `(.L_x_674) ;  /* 0xfffffe0c00787947 */ /* 0x000fea000383ffff */
.L_x_439:
[----:B------:R-:W-:Y:S01]  /*2be30*/  BSSY B0, `(.L_x_675) ;  /* 0x0000007000007945 */ /* 0x000fe20003800000 */
[----:B------:R-:W-:Y:S01]  /*2be40*/  IMAD.MOV.U32 R12, RZ, RZ, RZ ;  /* 0x000000ffff0c7224 */ /* 0x000fe200078e00ff */
[----:B------:R-:W-:Y:S01]  /*2be50*/  MOV R11, 0x1f ;  /* 0x0000001f000b7802 */ /* 0x000fe20000000f00 */
[----:B------:R-:W-:-:S07]  /*2be60*/  IMAD.MOV.U32 R15, RZ, RZ, -0x1 ;  /* 0xffffffffff0f7424 */ /* 0x000fce00078e00ff */
[----:B-----5:R-:W-:Y:S05]  /*2be70*/  WARPSYNC.COLLECTIVE R15, `(.L_x_676) ;  /* 0x000000000f087348 */ /* 0x020fea0003c00000 */
[----:B------:R0:W1:Y:S02]  /*2be80*/  SHFL.IDX P6, R14, R13, R12, R11 ;  /* 0x0000000c0d0e7389 */ /* 0x00006400000c000b */
[----:B01---5:R-:W-:Y:S01]  /*2be90*/  ENDCOLLECTIVE ;  /* 0x000000000000791b */ /* 0x023fe20003800000 */
.L_x_676:
[----:B------:R-:W-:Y:S05]  /*2bea0*/  BSYNC B0 ;  /* 0x0000000000007941 */ /* 0x000fea0003800000 */
.L_x_675:
[----:B------:R1:W-:Y:S01]  /*2beb0*/  STL [R1+0x30], R14 ;  /* 0x0000300e01007387 */ /* 0x0003e20000100800 */
[----:B------:R-:W-:Y:S05]  /*2bec0*/  BRA `(.L_x_677) ;  /* 0xfffffe1800dc7947 */ /* 0x000fea000383ffff */
.L_x_451:
[----:B------:R-:W-:Y:S01]  /*2bed0*/  BSSY B1, `(.L_x_678) ;  /* 0x0000008000017945 */ /* 0x000fe20003800000 */
[----:B------:R-:W-:Y:S01]  /*2bee0*/  IMAD.MOV.U32 R13, RZ, RZ, R24 ;  /* 0x000000ffff0d7224 */ /* 0x000fe200078e0018 */
[----:B------:R-:W-:Y:S01]  /*2bef0*/  MOV R11, 0x181f ;  /* 0x0000181f000b7802 */ /* 0x000fe20000000f00 */
[----:B------:R-:W-:Y:S02]  /*2bf00*/  IMAD.MOV.U32 R12, RZ, RZ, RZ ;  /* 0x000000ffff0c7224 */ /* 0x000fe400078e00ff */
[----:B------:R-:W-:-:S07]  /*2bf10*/  IMAD.MOV.U32 R15, RZ, RZ, -0x1 ;  /* 0xffffffffff0f7424 */ /* 0x000fce00078e00ff */
[----:B------:R-:W-:Y:S05]  /*2bf20*/  WARPSYNC.COLLECTIVE R15, `(.L_x_679) ;  /* 0x000000000f087348 */ /* 0x000fea0003c00000 */
[----:B------:R0:W1:Y:S02]  /*2bf30*/  SHFL.IDX P6, R14, R13, R12, R11 ;  /* 0x0000000c0d0e7389 */ /* 0x00006400000c000b */
[----:B01----:R-:W-:Y:S01]  /*2bf40*/  ENDCOLLECTIVE ;  /* 0x000000000000791b */ /* 0x003fe20003800000 */
.L_x_679:
[----:B------:R-:W-:Y:S05]  /*2bf50*/  BSYNC B1 ;  /* 0x0000000000017941 */ /* 0x000fea0003800000 */
.L_x_678:
[----:B------:R-:W-:Y:S01]  /*2bf60*/  IMAD.MOV.U32 R13, RZ, RZ, R26 ;  /* 0x000000ffff0d7224 */ /* 0x000fe200078e001a */
[----:B------:R-:W-:Y:S01]  /*2bf70*/  MOV R12, RZ ;  /* 0x000000ff000c7202 */ /* 0x000fe20000000f00 */
[----:B------:R-:W-:Y:S02]  /*2bf80*/  IMAD.MOV.U32 R11, RZ, RZ, 0x181f ;  /* 0x0000181fff0b7424 */ /* 0x000fe400078e00ff */
[----:B------:R-:W-:Y:S02]  /*2bf90*/  IMAD.MOV.U32 R15, RZ, RZ, -0x1 ;  /* 0xffffffffff0f7424 */ /* 0x000fe400078e00ff */
[----:B------:R-:W-:-:S07]  /*2bfa0*/  IMAD.MOV.U32 R3, RZ, RZ, R14 ;  /* 0x000000ffff037224 */ /* 0x000fce00078e000e */
[----:B------:R-:W-:Y:S05]  /*2bfb0*/  WARPSYNC.COLLECTIVE R15, `(.L_x_680) ;  /* 0x000000000f087348 */ /* 0x000fea0003c00000 */
[----:B------:R0:W1:Y:S02]  /*2bfc0*/  SHFL.IDX P6, R14, R13, R12, R11 ;  /* 0x0000000c0d0e7389 */ /* 0x00006400000c000b */
[----:B01----:R-:W-:Y:S01]  /*2bfd0*/  ENDCOLLECTIVE ;  /* 0x000000000000791b */ /* 0x003fe20003800000 */
.L_x_680:
[----:B------:R-:W-:Y:S01]  /*2bfe0*/  MOV R13, R33 ;  /* 0x00000021000d7202 */ /* 0x000fe20000000f00 */
[----:B------:R-:W-:-:S07]  /*2bff0*/  IMAD.MOV.U32 R26, RZ, RZ, R14 ;  /* 0x000000ffff1a7224 */ /* 0x000fce00078e000e */
[----:B------:R-:W-:Y:S05]  /*2c000*/  WARPSYNC.COLLECTIVE R15, `(.L_x_681) ;  /* 0x000000000f087348 */ /* 0x000fea0003c00000 */
[----:B------:R0:W1:Y:S02]  /*2c010*/  SHFL.IDX P6, R14, R13, R12, R11 ;  /* 0x0000000c0d0e7389 */ /* 0x00006400000c000b */
[----:B01----:R-:W-:Y:S01]  /*2c020*/  ENDCOLLECTIVE ;  /* 0x000000000000791b */ /* 0x003fe20003800000 */
.L_x_681:
[----:B------:R-:W-:Y:S02]  /*2c030*/  IMAD.MOV.U32 R13, RZ, RZ, R30 ;  /* 0x000000ffff0d7224 */ /* 0x000fe400078e001e */
[----:B------:R-:W-:-:S07]  /*2c040*/  IMAD.MOV.U32 R27, RZ, RZ, R14 ;  /* 0x000000ffff1b7224 */ /* 0x000fce00078e000e */
[----:B------:R-:W-:Y:S05]  /*2c050*/  WARPSYNC.COLLECTIVE R15, `(.L_x_682) ;  /* 0x000000000f087348 */ /* 0x000fea0003c00000 */
[----:B------:R0:W1:Y:S02]  /*2c060*/  SHFL.IDX P6, R14, R13, R12, R11 ;  /* 0x0000000c0d0e7389 */ /* 0x00006400000c000b */
[----:B01----:R-:W-:Y:S01]  /*2c070*/  ENDCOLLECTIVE ;  /* 0x000000000000791b */ /* 0x003fe20003800000 */
.L_x_682:
[----:B------:R-:W-:Y:S01]  /*2c080*/  IMAD.MOV.U32 R20, RZ, RZ, R14 ;  /* 0x000000ffff147224 */ /* 0x000fe200078e000e */
[----:B------:R-:W-:Y:S06]  /*2c090*/  BRA `(.L_x_683) ;  /* 0xfffffe2000647947 */ /* 0x000fec000383ffff */
.L_x_455:
[----:B0-----:R0:W1:Y:S02]  /*2c0a0*/  SYNCS.PHASECHK.TRANS64.TRYWAIT P0, [R22+URZ+0x38800], R35 ;  /* 0x03880023160075a7 */ /* 0x001064000800017f */
[----:B-1----:R-:W-:Y:S05]  /*2c0b0*/  @!P0 NANOSLEEP.SYNCS 0x989680 ;  /* 0x009896800000895d */ /* 0x002fea0003900000 */
[----:B------:R-:W1:Y:S02]  /*2c0c0*/  @!P0 SYNCS.PHASECHK.TRANS64 P0, [R22+URZ+0x38800], R35 ;  /* 0x03880023160085a7 */ /* 0x000e64000800007f */
[----:B-1----:R-:W-:Y:S05]  /*2c0d0*/  @!P0 BRA `(.L_x_455) ;  /* 0xfffffffc00f08947 */ /* 0x002fea000383ffff */
[----:B------:R-:W-:Y:S05]  /*2c0e0*/  BRA `(.L_x_684) ;  /* 0xfffffe2400c47947 */ /* 0x000fea000383ffff */
.L_x_471:
[----:B------:R-:W-:Y:S01]  /*2c0f0*/  BSSY B1, `(.L_x_685) ;  /* 0x0000008000017945 */ /* 0x000fe20003800000 */
[----:B------:R-:W-:Y:S01]  /*2c100*/  MOV R13, R24 ;  /* 0x00000018000d7202 */ /* 0x000fe20000000f00 */
[----:B------:R-:W-:Y:S02]  /*2c110*/  IMAD.MOV.U32 R12, RZ, RZ, RZ ;  /* 0x000000ffff0c7224 */ /* 0x000fe400078e00ff */
[----:B------:R-:W-:Y:S02]  /*2c120*/  IMAD.MOV.U32 R11, RZ, RZ, 0x181f ;  /* 0x0000181fff0b7424 */ /* 0x000fe400078e00ff */
[----:B------:R-:W-:-:S07]  /*2c130*/  IMAD.MOV.U32 R15, RZ, RZ, -0x1 ;  /* 0xffffffffff0f7424 */ /* 0x000fce00078e00ff */
[----:B------:R-:W-:Y:S05]  /*2c140*/  WARPSYNC.COLLECTIVE R15, `(.L_x_686) ;  /* 0x000000000f087348 */ /* 0x000fea0003c00000 */
[----:B------:R0:W1:Y:S02]  /*2c150*/  SHFL.IDX P6, R14, R13, R12, R11 ;  /* 0x0000000c0d0e7389 */ /* 0x00006400000c000b */
[----:B01----:R-:W-:Y:S01]  /*2c160*/  ENDCOLLECTIVE ;  /* 0x000000000000791b */ /* 0x003fe20003800000 */
.L_x_686:
[----:B------:R-:W-:Y:S05]  /*2c170*/  BSYNC B1 ;  /* 0x0000000000017941 */ /* 0x000fea0003800000 */
.L_x_685:
[----:B------:R-:W-:Y:S01]  /*2c180*/  IMAD.MOV.U32 R13, RZ, RZ, R26 ;  /* 0x000000ffff0d7224 */ /* 0x000fe200078e001a */
[----:B------:R-:W-:Y:S01]  /*2c190*/  MOV R15, 0xffffffff ;  /* 0xffffffff000f7802 */ /* 0x000fe20000000f00 */
[----:B------:R-:W-:Y:S01]  /*2c1a0*/  IMAD.MOV.U32 R12, RZ, RZ, RZ ;  /* 0x000000ffff0c7224 */ /* 0x000fe200078e00ff */
[----:B------:R-:W-:Y:S01]  /*2c1b0*/  MOV R3, R14 ;  /* 0x0000000e00037202 */ /* 0x000fe20000000f00 */
[----:B------:R-:W-:-:S07]  /*2c1c0*/  IMAD.MOV.U32 R11, RZ, RZ, 0x181f ;  /* 0x0000181fff0b7424 */ /* 0x000fce00078e00ff */
[----:B------:R-:W-:Y:S05]  /*2c1d0*/  WARPSYNC.COLLECTIVE R15, `(.L_x_687) ;  /* 0x000000000f087348 */ /* 0x000fea0003c00000 */
[----:B------:R0:W1:Y:S02]  /*2c1e0*/  SHFL.IDX P6, R14, R13, R12, R11 ;  /* 0x0000000c0d0e7389 */ /* 0x00006400000c000b */
[----:B01----:R-:W-:Y:S01]  /*2c1f0*/  ENDCOLLECTIVE ;  /* 0x000000000000791b */ /* 0x003fe20003800000 */
.L_x_687:
[----:B------:R-:W-:Y:S02]  /*2c200*/  IMAD.MOV.U32 R13, RZ, RZ, R33 ;  /* 0x000000ffff0d7224 */ /* 0x000fe400078e0021 */
[----:B------:R-:W-:-:S07]  /*2c210*/  IMAD.MOV.U32 R27, RZ, RZ, R14 ;  /* 0x000000ffff1b7224 */ /* 0x000fce00078e000e */
[----:B------:R-:W-:Y:S05]  /*2c220*/  WARPSYNC.COLLECTIVE R15, `(.L_x_688) ;  /* 0x000000000f087348 */ /* 0x000fea0003c00000 */
[----:B------:R0:W1:Y:S02]  /*2c230*/  SHFL.IDX P6, R14, R13, R12, R11 ;  /* 0x0000000c0d0e7389 */ /* 0x00006400000c000b */
[----:B01----:R-:W-:Y:S01]  /*2c240*/  ENDCOLLECTIVE ;  /* 0x000000000000791b */ /* 0x003fe20003800000 */
.L_x_688:
[----:B------:R-:W-:Y:S01]  /*2c250*/  MOV R13, R30 ;  /* 0x0000001e000d7202 */ /* 0x000fe20000000f00 */
[----:B------:R-:W-:-:S07]  /*2c260*/  IMAD.MOV.U32 R21, RZ, RZ, R14 ;  /* 0x000000ffff157224 */ /* 0x000fce00078e000e */
[----:B------:R-:W-:Y:S05]  /*2c270*/  WARPSYNC.COLLECTIVE R15, `(.L_x_689) ;  /* 0x000000000f087348 */ /* 0x000fea0003c00000 */
[----:B------:R0:W1:Y:S02]  /*2c280*/  SHFL.IDX P6, R14, R13, R12, R11 ;  /* 0x0000000c0d0e7389 */ /* 0x00006400000c000b */
[----:B01----:R-:W-:Y:S01]  /*2c290*/  ENDCOLLECTIVE ;  /* 0x000000000000791b */ /* 0x003fe20003800000 */
.L_x_689:
[----:B------:R-:W-:Y:S05]  /*2c2a0*/  BRA `(.L_x_690) ;  /* 0xfffffe54007c7947 */ /* 0x000fea000383ffff */
.L_x_475:
[----:B0-----:R0:W1:Y:S02]  /*2c2b0*/  SYNCS.PHASECHK.TRANS64.TRYWAIT P4, [R22+URZ+0x38800], R37 ;  /* 0x03880025160075a7 */ /* 0x001064000808017f */
[----:B-1----:R-:W-:Y:S05]  /*2c2c0*/  @!P4 NANOSLEEP.SYNCS 0x989680 ;  /* 0x009896800000c95d */ /* 0x002fea0003900000 */
[----:B------:R-:W1:Y:S02]  /*2c2d0*/  @!P4 SYNCS.PHASECHK.TRANS64 P4, [R22+URZ+0x38800], R37 ;  /* 0x038800251600c5a7 */ /* 0x000e64000808007f */
[----:B-1----:R-:W-:Y:S05]  /*2c2e0*/  @!P4 BRA `(.L_x_475) ;  /* 0xfffffffc00f0c947 */ /* 0x002fea000383ffff */
[----:B------:R-:W-:Y:S05]  /*2c2f0*/  BRA `(.L_x_691) ;  /* 0xfffffe5800e47947 */ /* 0x000fea000383ffff */
.L_x_485:
[----:B--2---:R2:W3:Y:S02]  /*2c300*/  SYNCS.PHASECHK.TRANS64.TRYWAIT P1, [R0+URZ+0x38830], R7 ;  /* 0x03883007000075a7 */ /* 0x0044e4000802017f */
[----:B---3--:R-:W-:Y:S05]  /*2c310*/  @!P1 NANOSLEEP.SYNCS 0x989680 ;  /* 0x009896800000995d */ /* 0x008fea0003900000 */
[----:B------:R-:W3:Y:S02]  /*2c320*/  @!P1 SYNCS.PHASECHK.TRANS64 P1, [R0+URZ+0x38830], R7 ;  /* 0x03883007000095a7 */ /* 0x000ee4000802007f */
[----:B---3--:R-:W-:Y:S05]  /*2c330*/  @!P1 BRA `(.L_x_485) ;  /* 0xfffffffc00f09947 */ /* 0x008fea000383ffff */
[----:B------:R-:W-:Y:S05]  /*2c340*/  BRA `(.L_x_484) ;  /* 0xfffffe9000047947 */ /* 0x000fea000383ffff */
.L_x_491:
[----:B-1----:R1:W2:Y:S02]  /*2c350*/  SYNCS.PHASECHK.TRANS64.TRYWAIT P2, [R9+URZ+0x38830], R10 ;  /* 0x0388300a090075a7 */ /* 0x0022a4000804017f */
[----:B--2---:R-:W-:Y:S05]  /*2c360*/  @!P2 NANOSLEEP.SYNCS 0x989680 ;  /* 0x009896800000a95d */ /* 0x004fea0003900000 */
[----:B------:R-:W2:Y:S02]  /*2c370*/  @!P2 SYNCS.PHASECHK.TRANS64 P2, [R9+URZ+0x38830], R10 ;  /* 0x0388300a0900a5a7 */ /* 0x000ea4000804007f */
[----:B--2---:R-:W-:Y:S05]  /*2c380*/  @!P2 BRA `(.L_x_491) ;  /* 0xfffffffc00f0a947 */ /* 0x004fea000383ffff */
[----:B------:R-:W-:Y:S05]  /*2c390*/  BRA `(.L_x_490) ;  /* 0xfffffec4002c7947 */ /* 0x000fea000383ffff */
.L_x_495:
[----:B-1----:R1:W2:Y:S02]  /*2c3a0*/  SYNCS.PHASECHK.TRANS64.TRYWAIT P1, [R9+URZ+0x38850], R8 ;  /* 0x03885008090075a7 */ /* 0x0022a4000802017f */
[----:B--2---:R-:W-:Y:S05]  /*2c3b0*/  @!P1 NANOSLEEP.SYNCS 0x989680 ;  /* 0x009896800000995d */ /* 0x004fea0003900000 */
[----:B------:R-:W2:Y:S02]  /*2c3c0*/  @!P1 SYNCS.PHASECHK.TRANS64 P1, [R9+URZ+0x38850], R8 ;  /* 0x03885008090095a7 */ /* 0x000ea4000802007f */
[----:B--2---:R-:W-:Y:S05]  /*2c3d0*/  @!P1 BRA `(.L_x_495) ;  /* 0xfffffffc00f09947 */ /* 0x004fea000383ffff */
[----:B------:R-:W-:Y:S05]  /*2c3e0*/  BRA `(.L_x_492) ;  /* 0xfffffec800b07947 */ /* 0x000fea000383ffff */
.L_x_501:
[----:B-1----:R1:W2:Y:S02]  /*2c3f0*/  SYNCS.PHASECHK.TRANS64.TRYWAIT P1, [R2+URZ+0x38850], R4 ;  /* 0x03885004020075a7 */ /* 0x0022a4000802017f */
[----:B--2---:R-:W-:Y:S05]  /*2c400*/  @!P1 NANOSLEEP.SYNCS 0x989680 ;  /* 0x009896800000995d */ /* 0x004fea0003900000 */
[----:B------:R-:W2:Y:S02]  /*2c410*/  @!P1 SYNCS.PHASECHK.TRANS64 P1, [R2+URZ+0x38850], R4 ;  /* 0x03885004020095a7 */ /* 0x000ea4000802007f */
[----:B--2---:R-:W-:Y:S05]  /*2c420*/  @!P1 BRA `(.L_x_501) ;  /* 0xfffffffc00f09947 */ /* 0x004fea000383ffff */
[----:B------:R-:W-:Y:S05]  /*2c430*/  BRA `(.L_x_500) ;  /* 0xfffffef000c47947 */ /* 0x000fea000383ffff */
.L_x_505:
        /* <DEDUP_REMOVED lines=9> */
[----:B------:R-:W-:Y:S01]  /*2c4d0*/  SEL R35, R57, R11, P0 ;  /* 0x0000000b39237207 */ /* 0x000fe20000000000 */
[----:B------:R-:W-:Y:S01]  /*2c4e0*/  IMAD.MOV.U32 R11, RZ, RZ, 0x1c1f ;  /* 0x00001c1fff0b7424 */ /* 0x000fe200078e00ff */
[----:B------:R-:W-:Y:S01]  /*2c4f0*/  SEL R60, R12, R60, P0 ;  /* 0x0000003c0c3c7207 */ /* 0x000fe20000000000 */
[----:B-----5:R-:W-:Y:S01]  /*2c500*/  IMAD.MOV.U32 R12, RZ, RZ, R0 ;  /* 0x000000ffff0c7224 */ /* 0x020fe200078e0000 */
[----:B------:R-:W-:Y:S01]  /*2c510*/  SEL R33, R33, R13, P0 ;  /* 0x0000000d21217207 */ /* 0x000fe20000000000 */
[----:B------:R-:W-:Y:S01]  /*2c520*/  IMAD.MOV.U32 R13, RZ, RZ, R51 ;  /* 0x000000ffff0d7224 */ /* 0x000fe200078e0033 */
[----:B------:R-:W-:-:S02]  /*2c530*/  SEL R32, R15, R73, P0 ;  /* 0x000000490f207207 */ /* 0x000fc40000000000 */
[----:B------:R-:W-:Y:S02]  /*2c540*/  SEL R28, R73, R15, P0 ;  /* 0x0000000f491c7207 */ /* 0x000fe40000000000 */
[----:B------:R-:W-:Y:S02]  /*2c550*/  MOV R15, 0xffffffff ;  /* 0xffffffff000f7802 */ /* 0x000fe40000000f00 */
[----:B------:R-:W-:Y:S02]  /*2c560*/  SEL R46, R68, R14, P0 ;  /* 0x0000000e442e7207 */ /* 0x000fe40000000000 */
[----:B------:R-:W-:-:S07]  /*2c570*/  SEL R68, R14, R68, P0 ;  /* 0x000000440e447207 */ /* 0x000fce0000000000 */
[----:B01----:R-:W-:Y:S05]  /*2c580*/  WARPSYNC.COLLECTIVE R15, `(.L_x_692) ;  /* 0x000000000f087348 */ /* 0x003fea0003c00000 */
[----:B------:R2:W3:Y:S02]  /*2c590*/  SHFL.IDX P6, R14, R13, R12, R11 ;  /* 0x0000000c0d0e7389 */ /* 0x0004e400000c000b */
[----:B0123--:R-:W-:Y:S01]  /*2c5a0*/  ENDCOLLECTIVE ;  /* 0x000000000000791b */ /* 0x00ffe20003800000 */
.L_x_692:
[----:B------:R-:W-:Y:S02]  /*2c5b0*/  LOP3.LUT R2, R0, 0x2, RZ, 0x3c, !PT ;  /* 0x0000000200027812 */ /* 0x000fe400078e3cff */
[----:B------:R-:W-:Y:S02]  /*2c5c0*/  SEL R20, R21, R25, P0 ;  /* 0x0000001915147207 */ /* 0x000fe40000000000 */
[----:B------:R-:W-:Y:S02]  /*2c5d0*/  SEL R24, R25, R21, P0 ;  /* 0x0000001519187207 */ /* 0x000fe40000000000 */
[----:B------:R-:W-:Y:S02]  /*2c5e0*/  SEL R21, R44, R153, P0 ;  /* 0x000000992c157207 */ /* 0x000fe40000000000 */
[----:B------:R-:W-:Y:S02]  /*2c5f0*/  SEL R153, R153, R44, P0 ;  /* 0x0000002c99997207 */ /* 0x000fe40000000000 */
[----:B------:R-:W-:-:S02]  /*2c600*/  SEL R38, R37, R49, P0 ;  /* 0x0000003125267207 */ /* 0x000fc40000000000 */
[----:B------:R-:W-:Y:S01]  /*2c610*/  SEL R37, R49, R37, P0 ;  /* 0x0000002531257207 */ /* 0x000fe20000000000 */
[----:B------:R-:W-:Y:S01]  /*2c620*/  IMAD.MOV.U32 R13, RZ, RZ, R4 ;  /* 0x000000ffff0d7224 */ /* 0x000fe200078e0004 */
[----:B------:R-:W-:Y:S02]  /*2c630*/  SEL R44, R76, R45, P0 ;  /* 0x0000002d4c2c7207 */ /* 0x000fe40000000000 */
[----:B------:R-:W-:Y:S02]  /*2c640*/  SEL R45, R45, R76, P0 ;  /* 0x0000004c2d2d7207 */ /* 0x000fe40000000000 */
[----:B------:R-:W-:Y:S02]  /*2c650*/  SEL R43, R84, R53, P0 ;  /* 0x00000035542b7207 */ /* 0x000fe40000000000 */
[----:B------:R-:W-:Y:S02]  /*2c660*/  SEL R27, R48, R81, P0 ;  /* 0x00000051301b7207 */ /* 0x000fe40000000000 */
[----:B------:R-:W-:Y:S01]  /*2c670*/  SEL R53, R53, R84, P0 ;  /* 0x0000005435357207 */ /* 0x000fe20000000000 */
[----:B------:R-:W-:Y:S01]  /*2c680*/  IMAD.MOV.U32 R3, RZ, RZ, R14 ;  /* 0x000000ffff037224 */ /* 0x000fe200078e000e */
[----:B------:R-:W-:-:S07]  /*2c690*/  SEL R26, R81, R48, P0 ;  /* 0x00000030511a7207 */ /* 0x000fce0000000000 */
[----:B------:R-:W-:Y:S05]  /*2c6a0*/  WARPSYNC.COLLECTIVE R15, `(.L_x_693) ;  /* 0x000000000f087348 */ /* 0x000fea0003c00000 */
[----:B------:R0:W1:Y:S02]  /*2c6b0*/  SHFL.IDX P6, R14, R13, R12, R11 ;  /* 0x0000000c0d0e7389 */ /* 0x00006400000c000b */
[----:B01----:R-:W-:Y:S01]  /*2c6c0*/  ENDCOLLECTIVE ;  /* 0x000000000000791b */ /* 0x003fe20003800000 */
.L_x_693:
[----:B------:R-:W-:Y:S02]  /*2c6d0*/  SEL R48, R92, R61, P0 ;  /* 0x0000003d5c307207 */ /* 0x000fe40000000000 */
[----:B------:R-:W-:Y:S02]  /*2c6e0*/  SEL R42, R56, R89, P0 ;  /* 0x00000059382a7207 */ /* 0x000fe40000000000 */
[----:B------:R-:W-:Y:S02]  /*2c6f0*/  SEL R61, R61, R92, P0 ;  /* 0x0000005c3d3d7207 */ /* 0x000fe40000000000 */
[----:B------:R-:W-:Y:S02]  /*2c700*/  SEL R56, R89, R56, P0 ;  /* 0x0000003859387207 */ /* 0x000fe40000000000 */
[----:B------:R-:W-:Y:S02]  /*2c710*/  SEL R54, R100, R69, P0 ;  /* 0x0000004564367207 */ /* 0x000fe40000000000 */
[----:B------:R-:W-:-:S02]  /*2c720*/  SEL R49, R64, R97, P0 ;  /* 0x0000006140317207 */ /* 0x000fc40000000000 */
[----:B------:R-:W-:Y:S01]  /*2c730*/  SEL R69, R69, R100, P0 ;  /* 0x0000006445457207 */ /* 0x000fe20000000000 */
[----:B------:R-:W-:Y:S01]  /*2c740*/  IMAD.MOV.U32 R12, RZ, RZ, R2 ;  /* 0x000000ffff0c7224 */ /* 0x000fe200078e0002 */
[----:B------:R-:W-:Y:S02]  /*2c750*/  MOV R13, R6 ;  /* 0x00000006000d7202 */ /* 0x000fe40000000f00 */
        /* <DEDUP_REMOVED lines=9> */
.L_x_694:
        /* <DEDUP_REMOVED lines=18> */
.L_x_695:
        /* <DEDUP_REMOVED lines=8> */
[----:B------:R-:W-:Y:S01]  /*2c990*/  SEL R81, R65, R158, P0 ;  /* 0x0000009e41517207 */ /* 0x000fe20000000000 */
[----:B------:R-:W-:Y:S01]  /*2c9a0*/  IMAD.MOV.U32 R12, RZ, RZ, R0 ;  /* 0x000000ffff0c7224 */ /* 0x000fe200078e0000 */
[----:B------:R-:W-:Y:S02]  /*2c9b0*/  SEL R158, R158, R65, P0 ;  /* 0x000000419e9e7207 */ /* 0x000fe40000000000 */
[----:B------:R-:W-:Y:S02]  /*2c9c0*/  SEL R65, R146, R120, P0 ;  /* 0x0000007892417207 */ /* 0x000fe40000000000 */
[----:B------:R-:W-:Y:S02]  /*2c9d0*/  SEL R120, R120, R146, P0 ;  /* 0x0000009278787207 */ /* 0x000fe40000000000 */
[----:B------:R-:W-:-:S02]  /*2c9e0*/  SEL R89, R159, R128, P0 ;  /* 0x000000809f597207 */ /* 0x000fc40000000000 */
[----:B------:R-:W-:-:S07]  /*2c9f0*/  MOV R5, R14 ;  /* 0x0000000e00057202 */ /* 0x000fce0000000f00 */
[----:B------:R-:W-:Y:S05]  /*2ca00*/  WARPSYNC.COLLECTIVE R15, `(.L_x_696) ;  /* 0x000000000f087348 */ /* 0x000fea0003c00000 */
[----:B------:R0:W1:Y:S02]  /*2ca10*/  SHFL.IDX P6, R14, R13, R12, R11 ;  /* 0x0000000c0d0e7389 */ /* 0x00006400000c000b */
[----:B01----:R-:W-:Y:S01]  /*2ca20*/  ENDCOLLECTIVE ;  /* 0x000000000000791b */ /* 0x003fe20003800000 */
.L_x_696:
[----:B------:R-:W-:Y:S02]  /*2ca30*/  SEL R84, R125, R160, P0 ;  /* 0x000000a07d547207 */ /* 0x000fe40000000000 */
[----:B------:R-:W-:Y:S02]  /*2ca40*/  SEL R128, R128, R159, P0 ;  /* 0x0000009f80807207 */ /* 0x000fe40000000000 */
[----:B------:R-:W-:Y:S02]  /*2ca50*/  SEL R125, R160, R125, P0 ;  /* 0x0000007da07d7207 */ /* 0x000fe40000000000 */
[----:B------:R-:W-:Y:S02]  /*2ca60*/  SEL R92, R161, R136, P0 ;  /* 0x00000088a15c7207 */ /* 0x000fe40000000000 */
[----:B------:R-:W-:Y:S02]  /*2ca70*/  SEL R119, R133, R162, P0 ;  /* 0x000000a285777207 */ /* 0x000fe40000000000 */
[----:B------:R-:W-:-:S02]  /*2ca80*/  SEL R136, R136, R161, P0 ;  /* 0x000000a188887207 */ /* 0x000fc40000000000 */
[----:B------:R-:W-:Y:S02]  /*2ca90*/  SEL R133, R162, R133, P0 ;  /* 0x00000085a2857207 */ /* 0x000fe40000000000 */
        /* <DEDUP_REMOVED lines=10> */
.L_x_697:
        /* <DEDUP_REMOVED lines=19> */
.L_x_698:
        /* <DEDUP_REMOVED lines=17> */
.L_x_699:
        /* <DEDUP_REMOVED lines=18> */
.L_x_700:
        /* <DEDUP_REMOVED lines=18> */
.L_x_701:
[----:B------:R-:W-:Y:S02]  /*2cfc0*/  SEL R208, R5, R4, P0 ;  /* 0x0000000405d07207 */ /* 0x000fe40000000000 */
[----:B------:R-:W-:Y:S02]  /*2cfd0*/  SEL R203, R8, R9, P0 ;  /* 0x0000000908cb7207 */ /* 0x000fe40000000000 */
[----:B------:R-:W-:Y:S02]  /*2cfe0*/  SEL R204, R9, R8, P0 ;  /* 0x0000000809cc7207 */ /* 0x000fe40000000000 */
[----:B------:R-:W-:Y:S02]  /*2cff0*/  SEL R201, R7, R10, P0 ;  /* 0x0000000a07c97207 */ /* 0x000fe40000000000 */
[----:B------:R-:W-:Y:S02]  /*2d000*/  SEL R202, R10, R7, P0 ;  /* 0x000000070aca7207 */ /* 0x000fe40000000000 */
[----:B------:R-:W-:Y:S01]  /*2d010*/  MOV R13, R153 ;  /* 0x00000099000d7202 */ /* 0x000fe20000000f00 */
[----:B------:R-:W-:-:S02]  /*2d020*/  IMAD.MOV.U32 R12, RZ, RZ, R2 ;  /* 0x000000ffff0c7224 */ /* 0x000fc400078e0002 */
[----:B------:R-:W-:-:S07]  /*2d030*/  IMAD.MOV.U32 R20, RZ, RZ, R14 ;  /* 0x000000ffff147224 */ /* 0x000fce00078e000e */
[----:B------:R-:W-:Y:S05]  /*2d040*/  WARPSYNC.COLLECTIVE R15, `(.L_x_702) ;  /* 0x000000000f087348 */ /* 0x000fea0003c00000 */
[----:B------:R0:W1:Y:S02]  /*2d050*/  SHFL.IDX P6, R14, R13, R12, R11 ;  /* 0x0000000c0d0e7389 */ /* 0x00006400000c000b */
[----:B01----:R-:W-:Y:S01]  /*2d060*/  ENDCOLLECTIVE ;  /* 0x000000000000791b */ /* 0x003fe20003800000 */
.L_x_702:
[----:B------:R-:W-:Y:S02]  /*2d070*/  IMAD.MOV.U32 R13, RZ, RZ, R24 ;  /* 0x000000ffff0d7224 */ /* 0x000fe400078e0018 */
[----:B------:R-:W-:-:S07]  /*2d080*/  IMAD.MOV.U32 R25, RZ, RZ, R14 ;  /* 0x000000ffff197224 */ /* 0x000fce00078e000e */
[----:B------:R-:W-:Y:S05]  /*2d090*/  WARPSYNC.COLLECTIVE R15, `(.L_x_703) ;  /* 0x000000000f087348 */ /* 0x000fea0003c00000 */
[----:B------:R0:W1:Y:S02]  /*2d0a0*/  SHFL.IDX P6, R14, R13, R12, R11 ;  /* 0x0000000c0d0e7389 */ /* 0x00006400000c000b */
[----:B01----:R-:W-:Y:S01]  /*2d0b0*/  ENDCOLLECTIVE ;  /* 0x000000000000791b */ /* 0x003fe20003800000 */
.L_x_703:
[----:B------:R-:W-:Y:S02]  /*2d0c0*/  SEL R197, R21, R25, P0 ;  /* 0x0000001915c57207 */ /* 0x000fe40000000000 */
[----:B------:R-:W-:Y:S01]  /*2d0d0*/  SEL R198, R25, R21, P0 ;  /* 0x0000001519c67207 */ /* 0x000fe20000000000 */
[----:B------:R-:W-:Y:S02]  /*2d0e0*/  IMAD.MOV.U32 R13, RZ, RZ, R39 ;  /* 0x000000ffff0d7224 */ /* 0x000fe400078e0027 */
[----:B------:R-:W-:Y:S01]  /*2d0f0*/  IMAD.MOV.U32 R12, RZ, RZ, R0 ;  /* 0x000000ffff0c7224 */ /* 0x000fe200078e0000 */
[----:B------:R-:W-:-:S07]  /*2d100*/  MOV R24, R14 ;  /* 0x0000000e00187202 */ /* 0x000fce0000000f00 */
[----:B------:R-:W-:Y:S05]  /*2d110*/  WARPSYNC.COLLECTIVE R15, `(.L_x_704) ;  /* 0x000000000f087348 */ /* 0x000fea0003c00000 */
[----:B------:R0:W1:Y:S02]  /*2d120*/  SHFL.IDX P6, R14, R13, R12, R11 ;  /* 0x0000000c0d0e7389 */ /* 0x00006400000c000b */
[----:B01----:R-:W-:Y:S01]  /*2d130*/  ENDCOLLECTIVE ;  /* 0x000000000000791b */ /* 0x003fe20003800000 */
.L_x_704:
[----:B------:R-:W-:Y:S02]  /*2d140*/  SEL R199, R20, R24, P0 ;  /* 0x0000001814c77207 */ /* 0x000fe40000000000 */
[----:B------:R-:W-:Y:S02]  /*2d150*/  SEL R200, R24, R20, P0 ;  /* 0x0000001418c87207 */ /* 0x000fe40000000000 */
[----:B------:R-:W-:Y:S01]  /*2d160*/  MOV R13, R38 ;  /* 0x00000026000d7202 */ /* 0x000fe20000000f00 */
[----:B------:R-:W-:-:S07]  /*2d170*/  IMAD.MOV.U32 R39, RZ, RZ, R14 ;  /* 0x000000ffff277224 */ /* 0x000fce00078e000e */
[----:B------:R-:W-:Y:S05]  /*2d180*/  WARPSYNC.COLLECTIVE R15, `(.L_x_705) ;  /* 0x000000000f087348 */ /* 0x000fea0003c00000 */
[----:B------:R0:W1:Y:S02]  /*2d190*/  SHFL.IDX P6, R14, R13, R12, R11 ;  /* 0x0000000c0d0e7389 */ /* 0x00006400000c000b */
[----:B01----:R-:W-:Y:S01]  /*2d1a0*/  ENDCOLLECTIVE ;  /* 0x000000000000791b */ /* 0x003fe20003800000 */
.L_x_705:
[----:B------:R-:W-:Y:S02]  /*2d1b0*/  IMAD.MOV.U32 R13, RZ, RZ, R52 ;  /* 0x000000ffff0d7224 */ /* 0x000fe400078e0034 */
[----:B------:R-:W-:Y:S02]  /*2d1c0*/  IMAD.MOV.U32 R12, RZ, RZ, R2 ;  /* 0x000000ffff0c7224 */ /* 0x000fe400078e0002 */
[----:B------:R-:W-:-:S07]  /*2d1d0*/  IMAD.MOV.U32 R38, RZ, RZ, R14 ;  /* 0x000000ffff267224 */ /* 0x000fce00078e000e */
[----:B------:R-:W-:Y:S05]  /*2d1e0*/  WARPSYNC.COLLECTIVE R15, `(.L_x_706) ;  /* 0x000000000f087348 */ /* 0x000fea0003c00000 */
[----:B------:R0:W1:Y:S02]  /*2d1f0*/  SHFL.IDX P6, R14, R13, R12, R11 ;  /* 0x0000000c0d0e7389 */ /* 0x00006400000c000b */
[----:B01----:R-:W-:Y:S01]  /*2d200*/  ENDCOLLECTIVE ;  /* 0x000000000000791b */ /* 0x003fe20003800000 */
.L_x_706:
[----:B------:R-:W-:Y:S01]  /*2d210*/  IMAD.MOV.U32 R13, RZ, RZ, R37 ;  /* 0x000000ffff0d7224 */ /* 0x000fe200078e0025 */
[----:B------:R-:W-:-:S07]  /*2d220*/  MOV R52, R14 ;  /* 0x0000000e00347202 */ /* 0x000fce0000000f00 */
[----:B------:R-:W-:Y:S05]  /*2d230*/  WARPSYNC.COLLECTIVE R15, `(.L_x_707) ;  /* 0x000000000f087348 */ /* 0x000fea0003c00000 */
[----:B------:R0:W1:Y:S02]  /*2d240*/  SHFL.IDX P6, R14, R13, R12, R11 ;  /* 0x0000000c0d0e7389 */ /* 0x00006400000c000b */
[----:B01----:R-:W-:Y:S01]  /*2d250*/  ENDCOLLECTIVE ;  /* 0x000000000000791b */ /* 0x003fe20003800000 */
.L_x_707:
[----:B------:R-:W-:Y:S02]  /*2d260*/  SEL R193, R39, R52, P0 ;  /* 0x0000003427c17207 */ /* 0x000fe40000000000 */
[----:B------:R-:W-:Y:S01]  /*2d270*/  SEL R194, R52, R39, P0 ;  /* 0x0000002734c27207 */ /* 0x000fe20000000000 */
[----:B------:R-:W-:Y:S01]  /*2d280*/  IMAD.MOV.U32 R13, RZ, RZ, R47 ;  /* 0x000000ffff0d7224 */ /* 0x000fe200078e002f */
[----:B------:R-:W-:Y:S01]  /*2d290*/  MOV R12, R0 ;  /* 0x00000000000c7202 */ /* 0x000fe20000000f00 */
[----:B------:R-:W-:-:S07]  /*2d2a0*/  IMAD.MOV.U32 R37, RZ, RZ, R14 ;  /* 0x000000ffff257224 */ /* 0x000fce00078e000e */
[----:B------:R-:W-:Y:S05]  /*2d2b0*/  WARPSYNC.COLLECTIVE R15, `(.L_x_708) ;  /* 0x000000000f087348 */ /* 0x000fea0003c00000 */
[----:B------:R0:W1:Y:S02]  /*2d2c0*/  SHFL.IDX P6, R14, R13, R12, R11 ;  /* 0x0000000c0d0e7389 */ /* 0x00006400000c000b */
[----:B01----:R-:W-:Y:S01]  /*2d2d0*/  ENDCOLLECTIVE ;  /* 0x000000000000791b */ /* 0x003fe20003800000 */
.L_x_708:
[----:B------:R-:W-:Y:S02]  /*2d2e0*/  SEL R195, R38, R37, P0 ;  /* 0x0000002526c37207 */ /* 0x000fe40000000000 */
[----:B------:R-:W-:Y:S01]  /*2d2f0*/  SEL R196, R37, R38, P0 ;  /* 0x0000002625c47207 */ /* 0x000fe20000000000 */
[----:B------:R-:W-:Y:S02]  /*2d300*/  IMAD.MOV.U32 R13, RZ, RZ, R36 ;  /* 0x000000ffff0d7224 */ /* 0x000fe400078e0024 */
[----:B------:R-:W-:-:S07]  /*2d310*/  IMAD.MOV.U32 R47, RZ, RZ, R14 ;  /* 0x000000ffff2f7224 */ /* 0x000fce00078e000e */
[----:B------:R-:W-:Y:S05]  /*2d320*/  WARPSYNC.COLLECTIVE R15, `(.L_x_709) ;  /* 0x000000000f087348 */ /* 0x000fea0003c00000 */
[----:B------:R0:W1:Y:S02]  /*2d330*/  SHFL.IDX P6, R14, R13, R12, R11 ;  /* 0x0000000c0d0e7389 */ /* 0x00006400000c000b */
[----:B01----:R-:W-:Y:S01]  /*2d340*/  ENDCOLLECTIVE ;  /* 0x000000000000791b */ /* 0x003fe20003800000 */
.L_x_709:
[----:B------:R-:W-:Y:S01]  /*2d350*/  MOV R13, R60 ;  /* 0x0000003c000d7202 */ /* 0x000fe20000000f00 */
[----:B------:R-:W-:Y:S02]  /*2d360*/  IMAD.MOV.U32 R12, RZ, RZ, R2 ;  /* 0x000000ffff0c7224 */ /* 0x000fe400078e0002 */
[----:B------:R-:W-:-:S07]  /*2d370*/  IMAD.MOV.U32 R36, RZ, RZ, R14 ;  /* 0x000000ffff247224 */ /* 0x000fce00078e000e */
[----:B------:R-:W-:Y:S05]  /*2d380*/  WARPSYNC.COLLECTIVE R15, `(.L_x_710) ;  /* 0x000000000f087348 */ /* 0x000fea0003c00000 */
[----:B------:R0:W1:Y:S02]  /*2d390*/  SHFL.IDX P6, R14, R13, R12, R11 ;  /* 0x0000000c0d0e7389 */ /* 0x00006400000c000b */
[----:B01----:R-:W-:Y:S01]  /*2d3a0*/  ENDCOLLECTIVE ;  /* 0x000000000000791b */ /* 0x003fe20003800000 */
.L_x_710:
[----:B------:R-:W-:Y:S02]  /*2d3b0*/  IMAD.MOV.U32 R13, RZ, RZ, R35 ;  /* 0x000000ffff0d7224 */ /* 0x000fe400078e0023 */
[----:B------:R-:W-:-:S07]  /*2d3c0*/  IMAD.MOV.U32 R60, RZ, RZ, R14 ;  /* 0x000000ffff3c7224 */ /* 0x000fce00078e000e */
[----:B------:R-:W-:Y:S05]  /*2d3d0*/  WARPSYNC.COLLECTIVE R15, `(.L_x_711) ;  /* 0x000000000f087348 */ /* 0x000fea0003c00000 */
[----:B------:R0:W1:Y:S02]  /*2d3e0*/  SHFL.IDX P6, R14, R13, R12, R11 ;  /* 0x0000000c0d0e7389 */ /* 0x00006400000c000b */
[----:B01----:R-:W-:Y:S01]  /*2d3f0*/  ENDCOLLECTIVE ;  /* 0x000000000000791b */ /* 0x003fe20003800000 */
.L_x_711:
        /* <DEDUP_REMOVED lines=8> */
.L_x_712:
[----:B------:R-:W-:Y:S02]  /*2d480*/  SEL R191, R36, R35, P0 ;  /* 0x0000002324bf7207 */ /* 0x000fe40000000000 */
[----:B------:R-:W-:Y:S02]  /*2d490*/  SEL R192, R35, R36, P0 ;  /* 0x0000002423c07207 */ /* 0x000fe40000000000 */
[----:B------:R-:W-:Y:S01]  /*2d4a0*/  MOV R13, R34 ;  /* 0x00000022000d7202 */ /* 0x000fe20000000f00 */
[----:B------:R-:W-:-:S07]  /*2d4b0*/  IMAD.MOV.U32 R46, RZ, RZ, R14 ;  /* 0x000000ffff2e7224 */ /* 0x000fce00078e000e */
[----:B------:R-:W-:Y:S05]  /*2d4c0*/  WARPSYNC.COLLECTIVE R15, `(.L_x_713) ;  /* 0x000000000f087348 */ /* 0x000fea0003c00000 */
[----:B------:R0:W1:Y:S02]  /*2d4d0*/  SHFL.IDX P6, R14, R13, R12, R11 ;  /* 0x0000000c0d0e7389 */ /* 0x00006400000c000b */
[----:B01----:R-:W-:Y:S01]  /*2d4e0*/  ENDCOLLECTIVE ;  /* 0x000000000000791b */ /* 0x003fe20003800000 */
.L_x_713:
[----:B------:R-:W-:Y:S02]  /*2d4f0*/  IMAD.MOV.U32 R13, RZ, RZ, R68 ;  /* 0x000000ffff0d7224 */ /* 0x000fe400078e0044 */
[----:B------:R-:W-:Y:S02]  /*2d500*/  IMAD.MOV.U32 R12, RZ, RZ, R2 ;  /* 0x000000ffff0c7224 */ /* 0x000fe400078e0002 */
[----:B------:R-:W-:-:S07]  /*2d510*/  IMAD.MOV.U32 R34, RZ, RZ, R14 ;  /* 0x000000ffff227224 */ /* 0x000fce00078e000e */
[----:B------:R-:W-:Y:S05]  /*2d520*/  WARPSYNC.COLLECTIVE R15, `(.L_x_714) ;  /* 0x000000000f087348 */ /* 0x000fea0003c00000 */
[----:B------:R0:W1:Y:S02]  /*2d530*/  SHFL.IDX P6, R14, R13, R12, R11 ;  /* 0x0000000c0d0e7389 */ /* 0x00006400000c000b */
[----:B01----:R-:W-:Y:S01]  /*2d540*/  ENDCOLLECTIVE ;  /* 0x000000000000791b */ /* 0x003fe20003800000 */
.L_x_714:
[----:B------:R-:W-:Y:S01]  /*2d550*/  IMAD.MOV.U32 R13, RZ, RZ, R33 ;  /* 0x000000ffff0d7224 */ /* 0x000fe200078e0021 */
[----:B------:R-:W-:-:S07]  /*2d560*/  MOV R68, R14 ;  /* 0x0000000e00447202 */ /* 0x000fce0000000f00 */
[----:B------:R-:W-:Y:S05]  /*2d570*/  WARPSYNC.COLLECTIVE R15, `(.L_x_715) ;  /* 0x000000000f087348 */ /* 0x000fea0003c00000 */
[----:B------:R0:W1:Y:S02]  /*2d580*/  SHFL.IDX P6, R14, R13, R12, R11 ;  /* 0x0000000c0d0e7389 */ /* 0x00006400000c000b */
[----:B01----:R-:W-:Y:S01]  /*2d590*/  ENDCOLLECTIVE ;  /* 0x000000000000791b */ /* 0x003fe20003800000 */
.L_x_715:
        /* <DEDUP_REMOVED lines=8> */
.L_x_716:
[----:B------:R-:W-:Y:S02]  /*2d620*/  SEL R188, R34, R33, P0 ;  /* 0x0000002122bc7207 */ /* 0x000fe40000000000 */
[----:B------:R-:W-:Y:S01]  /*2d630*/  SEL R187, R33, R34, P0 ;  /* 0x0000002221bb7207 */ /* 0x000fe20000000000 */
[----:B------:R-:W-:Y:S02]  /*2d640*/  IMAD.MOV.U32 R13, RZ, RZ, R32 ;  /* 0x000000ffff0d7224 */ /* 0x000fe400078e0020 */
[----:B------:R-:W-:-:S07]  /*2d650*/  IMAD.MOV.U32 R44, RZ, RZ, R14 ;  /* 0x000000ffff2c7224 */ /* 0x000fce00078e000e */
[----:B------:R-:W-:Y:S05]  /*2d660*/  WARPSYNC.COLLECTIVE R15, `(.L_x_717) ;  /* 0x000000000f087348 */ /* 0x000fea0003c00000 */
[----:B------:R0:W1:Y:S02]  /*2d670*/  SHFL.IDX P6, R14, R13, R12, R11 ;  /* 0x0000000c0d0e7389 */ /* 0x00006400000c000b */
[----:B01----:R-:W-:Y:S01]  /*2d680*/  ENDCOLLECTIVE ;  /* 0x000000000000791b */ /* 0x003fe20003800000 */
.L_x_717:
[----:B------:R-:W-:Y:S01]  /*2d690*/  MOV R13, R45 ;  /* 0x0000002d000d7202 */ /* 0x000fe20000000f00 */
[----:B------:R-:W-:Y:S02]  /*2d6a0*/  IMAD.MOV.U32 R12, RZ, RZ, R2 ;  /* 0x000000ffff0c7224 */ /* 0x000fe400078e0002 */
[----:B------:R-:W-:-:S07]  /*2d6b0*/  IMAD.MOV.U32 R32, RZ, RZ, R14 ;  /* 0x000000ffff207224 */ /* 0x000fce00078e000e */
[----:B------:R-:W-:Y:S05]  /*2d6c0*/  WARPSYNC.COLLECTIVE R15, `(.L_x_718) ;  /* 0x000000000f087348 */ /* 0x000fea0003c00000 */
[----:B------:R0:W1:Y:S02]  /*2d6d0*/  SHFL.IDX P6, R14, R13, R12, R11 ;  /* 0x0000000c0d0e7389 */ /* 0x00006400000c000b */
[----:B01----:R-:W-:Y:S01]  /*2d6e0*/  ENDCOLLECTIVE ;  /* 0x000000000000791b */ /* 0x003fe20003800000 */
.L_x_718:
[----:B------:R-:W-:Y:S02]  /*2d6f0*/  IMAD.MOV.U32 R13, RZ, RZ, R28 ;  /* 0x000000ffff0d7224 */ /* 0x000fe400078e001c */
[----:B------:R-:W-:-:S07]  /*2d700*/  IMAD.MOV.U32 R45, RZ, RZ, R14 ;  /* 0x000000ffff2d7224 */ /* 0x000fce00078e000e */
[----:B------:R-:W-:Y:S05]  /*2d710*/  WARPSYNC.COLLECTIVE R15, `(.L_x_719) ;  /* 0x000000000f087348 */ /* 0x000fea0003c00000 */
[----:B------:R0:W1:Y:S02]  /*2d720*/  SHFL.IDX P6, R14, R13, R12, R11 ;  /* 0x0000000c0d0e7389 */ /* 0x00006400000c000b */
[----:B01----:R-:W-:Y:S01]  /*2d730*/  ENDCOLLECTIVE ;  /* 0x000000000000791b */ /* 0x003fe20003800000 */
.L_x_719:
        /* <DEDUP_REMOVED lines=8> */
.L_x_720:
[----:B------:R-:W-:Y:S02]  /*2d7c0*/  SEL R184, R32, R28, P0 ;  /* 0x0000001c20b87207 */ /* 0x000fe40000000000 */
[----:B------:R-:W-:Y:S02]  /*2d7d0*/  SEL R183, R28, R32, P0 ;  /* 0x000000201cb77207 */ /* 0x000fe40000000000 */
[----:B------:R-:W-:Y:S01]  /*2d7e0*/  MOV R13, R27 ;  /* 0x0000001b000d7202 */ /* 0x000fe20000000f00 */
[----:B------:R-:W-:-:S07]  /*2d7f0*/  IMAD.MOV.U32 R43, RZ, RZ, R14 ;  /* 0x000000ffff2b7224 */ /* 0x000fce00078e000e */
[----:B------:R-:W-:Y:S05]  /*2d800*/  WARPSYNC.COLLECTIVE R15, `(.L_x_721) ;  /* 0x000000000f087348 */ /* 0x000fea0003c00000 */
[----:B------:R0:W1:Y:S02]  /*2d810*/  SHFL.IDX P6, R14, R13, R12, R11 ;  /* 0x0000000c0d0e7389 */ /* 0x00006400000c000b */
[----:B01----:R-:W-:Y:S01]  /*2d820*/  ENDCOLLECTIVE ;  /* 0x000000000000791b */ /* 0x003fe20003800000 */
.L_x_721:
[----:B------:R-:W-:Y:S02]  /*2d830*/  IMAD.MOV.U32 R13, RZ, RZ, R53 ;  /* 0x000000ffff0d7224 */ /* 0x000fe400078e0035 */
[----:B------:R-:W-:Y:S02]  /*2d840*/  IMAD.MOV.U32 R12, RZ, RZ, R2 ;  /* 0x000000ffff0c7224 */ /* 0x000fe400078e0002 */
[----:B------:R-:W-:-:S07]  /*2d850*/  IMAD.MOV.U32 R27, RZ, RZ, R14 ;  /* 0x000000ffff1b7224 */ /* 0x000fce00078e000e */
[----:B------:R-:W-:Y:S05]  /*2d860*/  WARPSYNC.COLLECTIVE R15, `(.L_x_722) ;  /* 0x000000000f087348 */ /* 0x000fea0003c00000 */
[----:B------:R0:W1:Y:S02]  /*2d870*/  SHFL.IDX P6, R14, R13, R12, R11 ;  /* 0x0000000c0d0e7389 */ /* 0x00006400000c000b */
[----:B01----:R-:W-:Y:S01]  /*2d880*/  ENDCOLLECTIVE ;  /* 0x000000000000791b */ /* 0x003fe20003800000 */
.L_x_722:
[----:B------:R-:W-:Y:S01]  /*2d890*/  IMAD.MOV.U32 R13, RZ, RZ, R26 ;  /* 0x000000ffff0d7224 */ /* 0x000fe200078e001a */
[----:B------:R-:W-:-:S07]  /*2d8a0*/  MOV R53, R14 ;  /* 0x0000000e00357202 */ /* 0x000fce0000000f00 */
[----:B------:R-:W-:Y:S05]  /*2d8b0*/  WARPSYNC.COLLECTIVE R15, `(.L_x_723) ;  /* 0x000000000f087348 */ /* 0x000fea0003c00000 */
[----:B------:R0:W1:Y:S02]  /*2d8c0*/  SHFL.IDX P6, R14, R13, R12, R11 ;  /* 0x0000000c0d0e7389 */ /* 0x00006400000c000b */
[----:B01----:R-:W-:Y:S01]  /*2d8d0*/  ENDCOLLECTIVE ;  /* 0x000000000000791b */ /* 0x003fe20003800000 */
.L_x_723:
        /* <DEDUP_REMOVED lines=8> */
.L_x_724:
[----:B------:R-:W-:Y:S02]  /*2d960*/  SEL R180, R27, R26, P0 ;  /* 0x0000001a1bb47207 */ /* 0x000fe40000000000 */
[----:B------:R-:W-:Y:S01]  /*2d970*/  SEL R179, R26, R27, P0 ;  /* 0x0000001b1ab37207 */ /* 0x000fe20000000000 */
[----:B------:R-:W-:Y:S02]  /*2d980*/  IMAD.MOV.U32 R13, RZ, RZ, R42 ;  /* 0x000000ffff0d7224 */ /* 0x000fe400078e002a */
[----:B------:R-:W-:-:S07]  /*2d990*/  IMAD.MOV.U32 R48, RZ, RZ, R14 ;  /* 0x000000ffff307224 */ /* 0x000fce00078e000e */
[----:B------:R-:W-:Y:S05]  /*2d9a0*/  WARPSYNC.COLLECTIVE R15, `(.L_x_725) ;  /* 0x000000000f087348 */ /* 0x000fea0003c00000 */
[----:B------:R0:W1:Y:S02]  /*2d9b0*/  SHFL.IDX P6, R14, R13, R12, R11 ;  /* 0x0000000c0d0e7389 */ /* 0x00006400000c000b */
[----:B01----:R-:W-:Y:S01]  /*2d9c0*/  ENDCOLLECTIVE ;  /* 0x000000000000791b */ /* 0x003fe20003800000 */
.L_x_725:
[----:B------:R-:W-:Y:S01]  /*2d9d0*/  MOV R13, R61 ;  /* 0x0000003d000d7202 */ /* 0x000fe20000000f00 */
[----:B------:R-:W-:Y:S02]  /*2d9e0*/  IMAD.MOV.U32 R12, RZ, RZ, R2 ;  /* 0x000000ffff0c7224 */ /* 0x000fe400078e0002 */
[----:B------:R-:W-:-:S07]  /*2d9f0*/  IMAD.MOV.U32 R42, RZ, RZ, R14 ;  /* 0x000000ffff2a7224 */ /* 0x000fce00078e000e */
[----:B------:R-:W-:Y:S05]  /*2da00*/  WARPSYNC.COLLECTIVE R15, `(.L_x_726) ;  /* 0x000000000f087348 */ /* 0x000fea0003c00000 */
[----:B------:R0:W1:Y:S02]  /*2da10*/  SHFL.IDX P6, R14, R13, R12, R11 ;  /* 0x0000000c0d0e7389 */ /* 0x00006400000c000b */
[----:B01----:R-:W-:Y:S01]  /*2da20*/  ENDCOLLECTIVE ;  /* 0x000000000000791b */ /* 0x003fe20003800000 */
.L_x_726:
[----:B------:R-:W-:Y:S02]  /*2da30*/  IMAD.MOV.U32 R13, RZ, RZ, R56 ;  /* 0x000000ffff0d7224 */ /* 0x000fe400078e0038 */
[----:B------:R-:W-:-:S07]  /*2da40*/  IMAD.MOV.U32 R61, RZ, RZ, R14 ;  /* 0x000000ffff3d7224 */ /* 0x000fce00078e000e */
[----:B------:R-:W-:Y:S05]  /*2da50*/  WARPSYNC.COLLECTIVE R15, `(.L_x_727) ;  /* 0x000000000f087348 */ /* 0x000fea0003c00000 */
[----:B------:R0:W1:Y:S02]  /*2da60*/  SHFL.IDX P6, R14, R13, R12, R11 ;  /* 0x0000000c0d0e7389 */ /* 0x00006400000c000b */
[----:B01----:R-:W-:Y:S01]  /*2da70*/  ENDCOLLECTIVE ;  /* 0x000000000000791b */ /* 0x003fe20003800000 */
.L_x_727:
        /* <DEDUP_REMOVED lines=8> */
.L_x_728:
[----:B------:R-:W-:Y:S02]  /*2db00*/  SEL R176, R42, R56, P0 ;  /* 0x000000382ab07207 */ /* 0x000fe40000000000 */
[----:B------:R-:W-:Y:S02]  /*2db10*/  SEL R175, R56, R42, P0 ;  /* 0x0000002a38af7207 */ /* 0x000fe40000000000 */
[----:B------:R-:W-:Y:S01]  /*2db20*/  MOV R13, R49 ;  /* 0x00000031000d7202 */ /* 0x000fe20000000f00 */
[----:B------:R-:W-:-:S07]  /*2db30*/  IMAD.MOV.U32 R54, RZ, RZ, R14 ;  /* 0x000000ffff367224 */ /* 0x000fce00078e000e */
[----:B------:R-:W-:Y:S05]  /*2db40*/  WARPSYNC.COLLECTIVE R15, `(.L_x_729) ;  /* 0x000000000f087348 */ /* 0x000fea0003c00000 */
[----:B------:R0:W1:Y:S02]  /*2db50*/  SHFL.IDX P6, R14, R13, R12, R11 ;  /* 0x0000000c0d0e7389 */ /* 0x00006400000c000b */
[----:B01----:R-:W-:Y:S01]  /*2db60*/  ENDCOLLECTIVE ;  /* 0x000000000000791b */ /* 0x003fe20003800000 */
.L_x_729:
[----:B------:R-:W-:Y:S02]  /*2db70*/  IMAD.MOV.U32 R13, RZ, RZ, R69 ;  /* 0x000000ffff0d7224 */ /* 0x000fe400078e0045 */
[----:B------:R-:W-:Y:S02]  /*2db80*/  IMAD.MOV.U32 R12, RZ, RZ, R2 ;  /* 0x000000ffff0c7224 */ /* 0x000fe400078e0002 */
[----:B------:R-:W-:-:S07]  /*2db90*/  IMAD.MOV.U32 R49, RZ, RZ, R14 ;  /* 0x000000ffff317224 */ /* 0x000fce00078e000e */
[----:B------:R-:W-:Y:S05]  /*2dba0*/  WARPSYNC.COLLECTIVE R15, `(.L_x_730) ;  /* 0x000000000f087348 */ /* 0x000fea0003c00000 */
[----:B------:R0:W1:Y:S02]  /*2dbb0*/  SHFL.IDX P6, R14, R13, R12, R11 ;  /* 0x0000000c0d0e7389 */ /* 0x00006400000c000b */
[----:B01----:R-:W-:Y:S01]  /*2dbc0*/  ENDCOLLECTIVE ;  /* 0x000000000000791b */ /* 0x003fe20003800000 */
.L_x_730:
[----:B------:R-:W-:Y:S01]  /*2dbd0*/  IMAD.MOV.U32 R13, RZ, RZ, R64 ;  /* 0x000000ffff0d7224 */ /* 0x000fe200078e0040 */
[----:B------:R-:W-:-:S07]  /*2dbe0*/  MOV R69, R14 ;  /* 0x0000000e00457202 */ /* 0x000fce0000000f00 */
[----:B------:R-:W-:Y:S05]  /*2dbf0*/  WARPSYNC.COLLECTIVE R15, `(.L_x_731) ;  /* 0x000000000f087348 */ /* 0x000fea0003c00000 */
[----:B------:R0:W1:Y:S02]  /*2dc00*/  SHFL.IDX P6, R14, R13, R12, R11 ;  /* 0x0000000c0d0e7389 */ /* 0x00006400000c000b */
[----:B01----:R-:W-:Y:S01]  /*2dc10*/  ENDCOLLECTIVE ;  /* 0x000000000000791b */ /* 0x003fe20003800000 */
.L_x_731:
        /* <DEDUP_REMOVED lines=8> */
.L_x_732:
[----:B------:R-:W-:Y:S02]  /*2dca0*/  SEL R153, R49, R64, P0 ;  /* 0x0000004031997207 */ /* 0x000fe40000000000 */
[----:B------:R-:W-:Y:S01]  /*2dcb0*/  SEL R147, R64, R49, P0 ;  /* 0x0000003140937207 */ /* 0x000fe20000000000 */
[----:B------:R-:W-:Y:S02]  /*2dcc0*/  IMAD.MOV.U32 R13, RZ, RZ, R55 ;  /* 0x000000ffff0d7224 */ /* 0x000fe400078e0037 */
[----:B------:R-:W-:-:S07]  /*2dcd0*/  IMAD.MOV.U32 R57, RZ, RZ, R14 ;  /* 0x000000ffff397224 */ /* 0x000fce00078e000e */
[----:B------:R-:W-:Y:S05]  /*2dce0*/  WARPSYNC.COLLECTIVE R15, `(.L_x_733) ;  /* 0x000000000f087348 */ /* 0x000fea0003c00000 */
[----:B------:R0:W1:Y:S02]  /*2dcf0*/  SHFL.IDX P6, R14, R13, R12, R11 ;  /* 0x0000000c0d0e7389 */ /* 0x00006400000c000b */
[----:B01----:R-:W-:Y:S01]  /*2dd00*/  ENDCOLLECTIVE ;  /* 0x000000000000791b */ /* 0x003fe20003800000 */
.L_x_733:
[----:B------:R-:W-:Y:S01]  /*2dd10*/  MOV R13, R77 ;  /* 0x0000004d000d7202 */ /* 0x000fe20000000f00 */
[----:B------:R-:W-:Y:S02]  /*2dd20*/  IMAD.MOV.U32 R12, RZ, RZ, R2 ;  /* 0x000000ffff0c7224 */ /* 0x000fe400078e0002 */
[----:B------:R-:W-:-:S07]  /*2dd30*/  IMAD.MOV.U32 R55, RZ, RZ, R14 ;  /* 0x000000ffff377224 */ /* 0x000fce00078e000e */
[----:B------:R-:W-:Y:S05]  /*2dd40*/  WARPSYNC.COLLECTIVE R15, `(.L_x_734) ;  /* 0x000000000f087348 */ /* 0x000fea0003c00000 */
[----:B------:R0:W1:Y:S02]  /*2dd50*/  SHFL.IDX P6, R14, R13, R12, R11 ;  /* 0x0000000c0d0e7389 */ /* 0x00006400000c000b */
[----:B01----:R-:W-:Y:S01]  /*2dd60*/  ENDCOLLECTIVE ;  /* 0x000000000000791b */ /* 0x003fe20003800000 */
.L_x_734:
[----:B------:R-:W-:Y:S02]  /*2dd70*/  IMAD.MOV.U32 R13, RZ, RZ, R72 ;  /* 0x000000ffff0d7224 */ /* 0x000fe400078e0048 */
[----:B------:R-:W-:-:S07]  /*2dd80*/  IMAD.MOV.U32 R77, RZ, RZ, R14 ;  /* 0x000000ffff4d7224 */ /* 0x000fce00078e000e */
[----:B------:R-:W-:Y:S05]  /*2dd90*/  WARPSYNC.COLLECTIVE R15, `(.L_x_735) ;  /* 0x000000000f087348 */ /* 0x000fea0003c00000 */
[----:B------:R0:W1:Y:S02]  /*2dda0*/  SHFL.IDX P6, R14, R13, R12, R11 ;  /* 0x0000000c0d0e7389 */ /* 0x00006400000c000b */
[----:B01----:R-:W-:Y:S01]  /*2ddb0*/  ENDCOLLECTIVE ;  /* 0x000000000000791b */ /* 0x003fe20003800000 */
.L_x_735:
        /* <DEDUP_REMOVED lines=8> */
.L_x_736:
[----:B------:R-:W-:Y:S02]  /*2de40*/  SEL R4, R55, R72, P0 ;  /* 0x0000004837047207 */ /* 0x000fe40000000000 */
[----:B------:R-:W-:Y:S02]  /*2de50*/  SEL R55, R72, R55, P0 ;  /* 0x0000003748377207 */ /* 0x000fe40000000000 */
[----:B------:R-:W-:Y:S01]  /*2de60*/  MOV R13, R58 ;  /* 0x0000003a000d7202 */ /* 0x000fe20000000f00 */
[----:B------:R-:W-:-:S07]  /*2de70*/  IMAD.MOV.U32 R59, RZ, RZ, R14 ;  /* 0x000000ffff3b7224 */ /* 0x000fce00078e000e */
[----:B------:R-:W-:Y:S05]  /*2de80*/  WARPSYNC.COLLECTIVE R15, `(.L_x_737) ;  /* 0x000000000f087348 */ /* 0x000fea0003c00000 */
[----:B------:R0:W1:Y:S02]  /*2de90*/  SHFL.IDX P6, R14, R13, R12, R11 ;  /* 0x0000000c0d0e7389 */ /* 0x00006400000c000b */
[----:B01----:R-:W-:Y:S01]  /*2dea0*/  ENDCOLLECTIVE ;  /* 0x000000000000791b */ /* 0x003fe20003800000 */
.L_x_737:
[----:B------:R-:W-:Y:S02]  /*2deb0*/  IMAD.MOV.U32 R13, RZ, RZ, R85 ;  /* 0x000000ffff0d7224 */ /* 0x000fe400078e0055 */
[----:B------:R-:W-:Y:S02]  /*2dec0*/  IMAD.MOV.U32 R12, RZ, RZ, R2 ;  /* 0x000000ffff0c7224 */ /* 0x000fe400078e0002 */
[----:B------:R-:W-:-:S07]  /*2ded0*/  IMAD.MOV.U32 R58, RZ, RZ, R14 ;  /* 0x000000ffff3a7224 */ /* 0x000fce00078e000e */
[----:B------:R-:W-:Y:S05]  /*2dee0*/  WARPSYNC.COLLECTIVE R15, `(.L_x_738) ;  /* 0x000000000f087348 */ /* 0x000fea0003c00000 */
[----:B------:R0:W1:Y:S02]  /*2def0*/  SHFL.IDX P6, R14, R13, R12, R11 ;  /* 0x0000000c0d0e7389 */ /* 0x00006400000c000b */
[----:B01----:R-:W-:Y:S01]  /*2df00*/  ENDCOLLECTIVE ;  /* 0x000000000000791b */ /* 0x003fe20003800000 */
.L_x_738:
[----:B------:R-:W-:Y:S01]  /*2df10*/  IMAD.MOV.U32 R13, RZ, RZ, R80 ;  /* 0x000000ffff0d7224 */ /* 0x000fe200078e0050 */
[----:B------:R-:W-:-:S07]  /*2df20*/  MOV R85, R14 ;  /* 0x0000000e00557202 */ /* 0x000fce0000000f00 */
[----:B------:R-:W-:Y:S05]  /*2df30*/  WARPSYNC.COLLECTIVE R15, `(.L_x_739) ;  /* 0x000000000f087348 */ /* 0x000fea0003c00000 */
[----:B------:R0:W1:Y:S02]  /*2df40*/  SHFL.IDX P6, R14, R13, R12, R11 ;  /* 0x0000000c0d0e7389 */ /* 0x00006400000c000b */
[----:B01----:R-:W-:Y:S01]  /*2df50*/  ENDCOLLECTIVE ;  /* 0x000000000000791b */ /* 0x003fe20003800000 */
.L_x_739:
        /* <DEDUP_REMOVED lines=8> */
.L_x_740:
[----:B------:R-:W-:Y:S02]  /*2dfe0*/  SEL R6, R58, R80, P0 ;  /* 0x000000503a067207 */ /* 0x000fe40000000000 */
[----:B------:R-:W-:Y:S01]  /*2dff0*/  SEL R58, R80, R58, P0 ;  /* 0x0000003a503a7207 */ /* 0x000fe20000000000 */
[----:B------:R-:W-:Y:S02]  /*2e000*/  IMAD.MOV.U32 R13, RZ, RZ, R62 ;  /* 0x000000ffff0d7224 */ /* 0x000fe400078e003e */
[----:B------:R-:W-:-:S07]  /*2e010*/  IMAD.MOV.U32 R63, RZ, RZ, R14 ;  /* 0x000000ffff3f7224 */ /* 0x000fce00078e000e */
[----:B------:R-:W-:Y:S05]  /*2e020*/  WARPSYNC.COLLECTIVE R15, `(.L_x_741) ;  /* 0x000000000f087348 */ /* 0x000fea0003c00000 */
[----:B------:R0:W1:Y:S02]  /*2e030*/  SHFL.IDX P6, R14, R13, R12, R11 ;  /* 0x0000000c0d0e7389 */ /* 0x00006400000c000b */
[----:B01----:R-:W-:Y:S01]  /*2e040*/  ENDCOLLECTIVE ;  /* 0x000000000000791b */ /* 0x003fe20003800000 */
.L_x_741:
[----:B------:R-:W-:Y:S01]  /*2e050*/  MOV R13, R93 ;  /* 0x0000005d000d7202 */ /* 0x000fe20000000f00 */
[----:B------:R-:W-:Y:S02]  /*2e060*/  IMAD.MOV.U32 R12, RZ, RZ, R2 ;  /* 0x000000ffff0c7224 */ /* 0x000fe400078e0002 */
[----:B------:R-:W-:-:S07]  /*2e070*/  IMAD.MOV.U32 R62, RZ, RZ, R14 ;  /* 0x000000ffff3e7224 */ /* 0x000fce00078e000e */
[----:B------:R-:W-:Y:S05]  /*2e080*/  WARPSYNC.COLLECTIVE R15, `(.L_x_742) ;  /* 0x000000000f087348 */ /* 0x000fea0003c00000 */
[----:B------:R0:W1:Y:S02]  /*2e090*/  SHFL.IDX P6, R14, R13, R12, R11 ;  /* 0x0000000c0d0e7389 */ /* 0x00006400000c000b */
[----:B01----:R-:W-:Y:S01]  /*2e0a0*/  ENDCOLLECTIVE ;  /* 0x000000000000791b */ /* 0x003fe20003800000 */
.L_x_742:
[----:B------:R-:W-:Y:S02]  /*2e0b0*/  IMAD.MOV.U32 R13, RZ, RZ, R88 ;  /* 0x000000ffff0d7224 */ /* 0x000fe400078e0058 */
[----:B------:R-:W-:-:S07]  /*2e0c0*/  IMAD.MOV.U32 R93, RZ, RZ, R14 ;  /* 0x000000ffff5d7224 */ /* 0x000fce00078e000e */
[----:B------:R-:W-:Y:S05]  /*2e0d0*/  WARPSYNC.COLLECTIVE R15, `(.L_x_743) ;  /* 0x000000000f087348 */ /* 0x000fea0003c00000 */
[----:B------:R0:W1:Y:S02]  /*2e0e0*/  SHFL.IDX P6, R14, R13, R12, R11 ;  /* 0x0000000c0d0e7389 */ /* 0x00006400000c000b */
[----:B01----:R-:W-:Y:S01]  /*2e0f0*/  ENDCOLLECTIVE ;  /* 0x000000000000791b */ /* 0x003fe20003800000 */
.L_x_743:
        /* <DEDUP_REMOVED lines=8> */
.L_x_744:
[----:B------:R-:W-:Y:S02]  /*2e180*/  SEL R8, R62, R88, P0 ;  /* 0x000000583e087207 */ /* 0x000fe40000000000 */
[----:B------:R-:W-:Y:S02]  /*2e190*/  SEL R62, R88, R62, P0 ;  /* 0x0000003e583e7207 */ /* 0x000fe40000000000 */
[----:B------:R-:W-:Y:S01]  /*2e1a0*/  MOV R13, R66 ;  /* 0x00000042000d7202 */ /* 0x000fe20000000f00 */
[----:B------:R-:W-:-:S07]  /*2e1b0*/  IMAD.MOV.U32 R67, RZ, RZ, R14 ;  /* 0x000000ffff437224 */ /* 0x000fce00078e000e */
[----:B------:R-:W-:Y:S05]  /*2e1c0*/  WARPSYNC.COLLECTIVE R15, `(.L_x_745) ;  /* 0x000000000f087348 */ /* 0x000fea0003c00000 */
[----:B------:R0:W1:Y:S02]  /*2e1d0*/  SHFL.IDX P6, R14, R13, R12, R11 ;  /* 0x0000000c0d0e7389 */ /* 0x00006400000c000b */
[----:B01----:R-:W-:Y:S01]  /*2e1e0*/  ENDCOLLECTIVE ;  /* 0x000000000000791b */ /* 0x003fe20003800000 */
.L_x_745:
[----:B------:R-:W-:Y:S02]  /*2e1f0*/  IMAD.MOV.U32 R13, RZ, RZ, R101 ;  /* 0x000000ffff0d7224 */ /* 0x000fe400078e0065 */
[----:B------:R-:W-:Y:S02]  /*2e200*/  IMAD.MOV.U32 R12, RZ, RZ, R2 ;  /* 0x000000ffff0c7224 */ /* 0x000fe400078e0002 */
[----:B------:R-:W-:-:S07]  /*2e210*/  IMAD.MOV.U32 R66, RZ, RZ, R14 ;  /* 0x000000ffff427224 */ /* 0x000fce00078e000e */
[----:B------:R-:W-:Y:S05]  /*2e220*/  WARPSYNC.COLLECTIVE R15, `(.L_x_746) ;  /* 0x000000000f087348 */ /* 0x000fea0003c00000 */
[----:B------:R0:W1:Y:S02]  /*2e230*/  SHFL.IDX P6, R14, R13, R12, R11 ;  /* 0x0000000c0d0e7389 */ /* 0x00006400000c000b */
[----:B01----:R-:W-:Y:S01]  /*2e240*/  ENDCOLLECTIVE ;  /* 0x000000000000791b */ /* 0x003fe20003800000 */
.L_x_746:
[----:B------:R-:W-:Y:S01]  /*2e250*/  IMAD.MOV.U32 R13, RZ, RZ, R96 ;  /* 0x000000ffff0d7224 */ /* 0x000fe200078e0060 */
[----:B------:R-:W-:-:S07]  /*2e260*/  MOV R101, R14 ;  /* 0x0000000e00657202 */ /* 0x000fce0000000f00 */
[----:B------:R-:W-:Y:S05]  /*2e270*/  WARPSYNC.COLLECTIVE R15, `(.L_x_747) ;  /* 0x000000000f087348 */ /* 0x000fea0003c00000 */
[----:B------:R0:W1:Y:S02]  /*2e280*/  SHFL.IDX P6, R14, R13, R12, R11 ;  /* 0x0000000c0d0e7389 */ /* 0x00006400000c000b */
[----:B01----:R-:W-:Y:S01]  /*2e290*/  ENDCOLLECTIVE ;  /* 0x000000000000791b */ /* 0x003fe20003800000 */
.L_x_747:
        /* <DEDUP_REMOVED lines=8> */
.L_x_748:
[----:B------:R-:W-:Y:S02]  /*2e320*/  SEL R10, R66, R96, P0 ;  /* 0x00000060420a7207 */ /* 0x000fe40000000000 */
[----:B------:R-:W-:Y:S01]  /*2e330*/  SEL R66, R96, R66, P0 ;  /* 0x0000004260427207 */ /* 0x000fe20000000000 */
[----:B------:R-:W-:Y:S02]  /*2e340*/  IMAD.MOV.U32 R13, RZ, RZ, R70 ;  /* 0x000000ffff0d7224 */ /* 0x000fe400078e0046 */
[----:B------:R-:W-:-:S07]  /*2e350*/  IMAD.MOV.U32 R71, RZ, RZ, R14 ;  /* 0x000000ffff477224 */ /* 0x000fce00078e000e */
[----:B------:R-:W-:Y:S05]  /*2e360*/  WARPSYNC.COLLECTIVE R15, `(.L_x_749) ;  /* 0x000000000f087348 */ /* 0x000fea0003c00000 */
[----:B------:R0:W1:Y:S02]  /*2e370*/  SHFL.IDX P6, R14, R13, R12, R11 ;  /* 0x0000000c0d0e7389 */ /* 0x00006400000c000b */
[----:B01----:R-:W-:Y:S01]  /*2e380*/  ENDCOLLECTIVE ;  /* 0x000000000000791b */ /* 0x003fe20003800000 */
.L_x_749:
[----:B------:R-:W-:Y:S01]  /*2e390*/  MOV R13, R109 ;  /* 0x0000006d000d7202 */ /* 0x000fe20000000f00 */
[----:B------:R-:W-:Y:S02]  /*2e3a0*/  IMAD.MOV.U32 R12, RZ, RZ, R2 ;  /* 0x000000ffff0c7224 */ /* 0x000fe400078e0002 */
[----:B------:R-:W-:-:S07]  /*2e3b0*/  IMAD.MOV.U32 R70, RZ, RZ, R14 ;  /* 0x000000ffff467224 */ /* 0x000fce00078e000e */
[----:B------:R-:W-:Y:S05]  /*2e3c0*/  WARPSYNC.COLLECTIVE R15, `(.L_x_750) ;  /* 0x000000000f087348 */ /* 0x000fea0003c00000 */
[----:B------:R0:W1:Y:S02]  /*2e3d0*/  SHFL.IDX P6, R14, R13, R12, R11 ;  /* 0x0000000c0d0e7389 */ /* 0x00006400000c000b */
[----:B01----:R-:W-:Y:S01]  /*2e3e0*/  ENDCOLLECTIVE ;  /* 0x000000000000791b */ /* 0x003fe20003800000 */
.L_x_750:
[----:B------:R-:W-:Y:S02]  /*2e3f0*/  IMAD.MOV.U32 R13, RZ, RZ, R104 ;  /* 0x000000ffff0d7224 */ /* 0x000fe400078e0068 */
[----:B------:R-:W-:-:S07]  /*2e400*/  IMAD.MOV.U32 R109, RZ, RZ, R14 ;  /* 0x000000ffff6d7224 */ /* 0x000fce00078e000e */
[----:B------:R-:W-:Y:S05]  /*2e410*/  WARPSYNC.COLLECTIVE R15, `(.L_x_751) ;  /* 0x000000000f087348 */ /* 0x000fea0003c00000 */
[----:B------:R0:W1:Y:S02]  /*2e420*/  SHFL.IDX P6, R14, R13, R12, R11 ;  /* 0x0000000c0d0e7389 */ /* 0x00006400000c000b */
[----:B01----:R-:W-:Y:S01]  /*2e430*/  ENDCOLLECTIVE ;  /* 0x000000000000791b */ /* 0x003fe20003800000 */
.L_x_751:
        /* <DEDUP_REMOVED lines=8> */
.L_x_752:
[----:B------:R-:W-:Y:S02]  /*2e4c0*/  SEL R21, R70, R104, P0 ;  /* 0x0000006846157207 */ /* 0x000fe40000000000 */
[----:B------:R-:W-:Y:S02]  /*2e4d0*/  SEL R70, R104, R70, P0 ;  /* 0x0000004668467207 */ /* 0x000fe40000000000 */
[----:B------:R-:W-:Y:S01]  /*2e4e0*/  MOV R13, R73 ;  /* 0x00000049000d7202 */ /* 0x000fe20000000f00 */
[----:B------:R-:W-:-:S07]  /*2e4f0*/  IMAD.MOV.U32 R76, RZ, RZ, R14 ;  /* 0x000000ffff4c7224 */ /* 0x000fce00078e000e */
[----:B------:R-:W-:Y:S05]  /*2e500*/  WARPSYNC.COLLECTIVE R15, `(.L_x_753) ;  /* 0x000000000f087348 */ /* 0x000fea0003c00000 */
[----:B------:R0:W1:Y:S02]  /*2e510*/  SHFL.IDX P6, R14, R13, R12, R11 ;  /* 0x0000000c0d0e7389 */ /* 0x00006400000c000b */
[----:B01----:R-:W-:Y:S01]  /*2e520*/  ENDCOLLECTIVE ;  /* 0x000000000000791b */ /* 0x003fe20003800000 */
.L_x_753:
[----:B------:R-:W-:Y:S02]  /*2e530*/  IMAD.MOV.U32 R13, RZ, RZ, R117 ;  /* 0x000000ffff0d7224 */ /* 0x000fe400078e0075 */
[----:B------:R-:W-:Y:S02]  /*2e540*/  IMAD.MOV.U32 R12, RZ, RZ, R2 ;  /* 0x000000ffff0c7224 */ /* 0x000fe400078e0002 */
[----:B------:R-:W-:-:S07]  /*2e550*/  IMAD.MOV.U32 R73, RZ, RZ, R14 ;  /* 0x000000ffff497224 */ /* 0x000fce00078e000e */
[----:B------:R-:W-:Y:S05]  /*2e560*/  WARPSYNC.COLLECTIVE R15, `(.L_x_754) ;  /* 0x000000000f087348 */ /* 0x000fea0003c00000 */
[----:B------:R0:W1:Y:S02]  /*2e570*/  SHFL.IDX P6, R14, R13, R12, R11 ;  /* 0x0000000c0d0e7389 */ /* 0x00006400000c000b */
[----:B01----:R-:W-:Y:S01]  /*2e580*/  ENDCOLLECTIVE ;  /* 0x000000000000791b */ /* 0x003fe20003800000 */
.L_x_754:
[----:B------:R-:W-:Y:S01]  /*2e590*/  IMAD.MOV.U32 R13, RZ, RZ, R112 ;  /* 0x000000ffff0d7224 */ /* 0x000fe200078e0070 */
[----:B------:R-:W-:-:S07]  /*2e5a0*/  MOV R117, R14 ;  /* 0x0000000e00757202 */ /* 0x000fce0000000f00 */
[----:B------:R-:W-:Y:S05]  /*2e5b0*/  WARPSYNC.COLLECTIVE R15, `(.L_x_755) ;  /* 0x000000000f087348 */ /* 0x000fea0003c00000 */
[----:B------:R0:W1:Y:S02]  /*2e5c0*/  SHFL.IDX P6, R14, R13, R12, R11 ;  /* 0x0000000c0d0e7389 */ /* 0x00006400000c000b */
[----:B01----:R-:W-:Y:S01]  /*2e5d0*/  ENDCOLLECTIVE ;  /* 0x000000000000791b */ /* 0x003fe20003800000 */
.L_x_755:
        /* <DEDUP_REMOVED lines=8> */
.L_x_756:
[----:B------:R-:W-:Y:S02]  /*2e660*/  SEL R25, R73, R112, P0 ;  /* 0x0000007049197207 */ /* 0x000fe40000000000 */
[----:B------:R-:W-:Y:S01]  /*2e670*/  SEL R73, R112, R73, P0 ;  /* 0x0000004970497207 */ /* 0x000fe20000000000 */
[----:B------:R-:W-:Y:S02]  /*2e680*/  IMAD.MOV.U32 R13, RZ, RZ, R81 ;  /* 0x000000ffff0d7224 */ /* 0x000fe400078e0051 */
[----:B------:R-:W-:-:S07]  /*2e690*/  IMAD.MOV.U32 R65, RZ, RZ, R14 ;  /* 0x000000ffff417224 */ /* 0x000fce00078e000e */
[----:B------:R-:W-:Y:S05]  /*2e6a0*/  WARPSYNC.COLLECTIVE R15, `(.L_x_757) ;  /* 0x000000000f087348 */ /* 0x000fea0003c00000 */
[----:B------:R0:W1:Y:S02]  /*2e6b0*/  SHFL.IDX P6, R14, R13, R12, R11 ;  /* 0x0000000c0d0e7389 */ /* 0x00006400000c000b */
[----:B01----:R-:W-:Y:S01]  /*2e6c0*/  ENDCOLLECTIVE ;  /* 0x000000000000791b */ /* 0x003fe20003800000 */
.L_x_757:
[----:B------:R-:W-:Y:S01]  /*2e6d0*/  MOV R13, R120 ;  /* 0x00000078000d7202 */ /* 0x000fe20000000f00 */
[----:B------:R-:W-:Y:S02]  /*2e6e0*/  IMAD.MOV.U32 R12, RZ, RZ, R2 ;  /* 0x000000ffff0c7224 */ /* 0x000fe400078e0002 */
[----:B------:R-:W-:-:S07]  /*2e6f0*/  IMAD.MOV.U32 R81, RZ, RZ, R14 ;  /* 0x000000ffff517224 */ /* 0x000fce00078e000e */
[----:B------:R-:W-:Y:S05]  /*2e700*/  WARPSYNC.COLLECTIVE R15, `(.L_x_758) ;  /* 0x000000000f087348 */ /* 0x000fea0003c00000 */
[----:B------:R0:W1:Y:S02]  /*2e710*/  SHFL.IDX P6, R14, R13, R12, R11 ;  /* 0x0000000c0d0e7389 */ /* 0x00006400000c000b */
[----:B01----:R-:W-:Y:S01]  /*2e720*/  ENDCOLLECTIVE ;  /* 0x000000000000791b */ /* 0x003fe20003800000 */
.L_x_758:
[----:B------:R-:W-:Y:S02]  /*2e730*/  IMAD.MOV.U32 R13, RZ, RZ, R158 ;  /* 0x000000ffff0d7224 */ /* 0x000fe400078e009e */
[----:B------:R-:W-:-:S07]  /*2e740*/  IMAD.MOV.U32 R120, RZ, RZ, R14 ;  /* 0x000000ffff787224 */ /* 0x000fce00078e000e */
[----:B------:R-:W-:Y:S05]  /*2e750*/  WARPSYNC.COLLECTIVE R15, `(.L_x_759) ;  /* 0x000000000f087348 */ /* 0x000fea0003c00000 */
[----:B------:R0:W1:Y:S02]  /*2e760*/  SHFL.IDX P6, R14, R13, R12, R11 ;  /* 0x0000000c0d0e7389 */ /* 0x00006400000c000b */
[----:B01----:R-:W-:Y:S01]  /*2e770*/  ENDCOLLECTIVE ;  /* 0x000000000000791b */ /* 0x003fe20003800000 */
.L_x_759:
        /* <DEDUP_REMOVED lines=8> */
.L_x_760:
[----:B------:R-:W-:Y:S02]  /*2e800*/  SEL R27, R81, R158, P0 ;  /* 0x0000009e511b7207 */ /* 0x000fe40000000000 */
[----:B------:R-:W-:Y:S02]  /*2e810*/  SEL R81, R158, R81, P0 ;  /* 0x000000519e517207 */ /* 0x000fe40000000000 */
[----:B------:R-:W-:Y:S01]  /*2e820*/  MOV R13, R84 ;  /* 0x00000054000d7202 */ /* 0x000fe20000000f00 */
[----:B------:R-:W-:-:S07]  /*2e830*/  IMAD.MOV.U32 R89, RZ, RZ, R14 ;  /* 0x000000ffff597224 */ /* 0x000fce00078e000e */
[----:B------:R-:W-:Y:S05]  /*2e840*/  WARPSYNC.COLLECTIVE R15, `(.L_x_761) ;  /* 0x000000000f087348 */ /* 0x000fea0003c00000 */
[----:B------:R0:W1:Y:S02]  /*2e850*/  SHFL.IDX P6, R14, R13, R12, R11 ;  /* 0x0000000c0d0e7389 */ /* 0x00006400000c000b */
[----:B01----:R-:W-:Y:S01]  /*2e860*/  ENDCOLLECTIVE ;  /* 0x000000000000791b */ /* 0x003fe20003800000 */
.L_x_761:
[----:B------:R-:W-:Y:S02]  /*2e870*/  IMAD.MOV.U32 R13, RZ, RZ, R128 ;  /* 0x000000ffff0d7224 */ /* 0x000fe400078e0080 */
[----:B------:R-:W-:Y:S02]  /*2e880*/  IMAD.MOV.U32 R12, RZ, RZ, R2 ;  /* 0x000000ffff0c7224 */ /* 0x000fe400078e0002 */
[----:B------:R-:W-:-:S07]  /*2e890*/  IMAD.MOV.U32 R84, RZ, RZ, R14 ;  /* 0x000000ffff547224 */ /* 0x000fce00078e000e */
[----:B------:R-:W-:Y:S05]  /*2e8a0*/  WARPSYNC.COLLECTIVE R15, `(.L_x_762) ;  /* 0x000000000f087348 */ /* 0x000fea0003c00000 */
[----:B------:R0:W1:Y:S02]  /*2e8b0*/  SHFL.IDX P6, R14, R13, R12, R11 ;  /* 0x0000000c0d0e7389 */ /* 0x00006400000c000b */
[----:B01----:R-:W-:Y:S01]  /*2e8c0*/  ENDCOLLECTIVE ;  /* 0x000000000000791b */ /* 0x003fe20003800000 */
.L_x_762:
[----:B------:R-:W-:Y:S01]  /*2e8d0*/  IMAD.MOV.U32 R13, RZ, RZ, R125 ;  /* 0x000000ffff0d7224 */ /* 0x000fe200078e007d */
[----:B------:R-:W-:-:S07]  /*2e8e0*/  MOV R128, R14 ;  /* 0x0000000e00807202 */ /* 0x000fce0000000f00 */
[----:B------:R-:W-:Y:S05]  /*2e8f0*/  WARPSYNC.COLLECTIVE R15, `(.L_x_763) ;  /* 0x000000000f087348 */ /* 0x000fea0003c00000 */
[----:B------:R0:W1:Y:S02]  /*2e900*/  SHFL.IDX P6, R14, R13, R12, R11 ;  /* 0x0000000c0d0e7389 */ /* 0x00006400000c000b */
[----:B01----:R-:W-:Y:S01]  /*2e910*/  ENDCOLLECTIVE ;  /* 0x000000000000791b */ /* 0x003fe20003800000 */
.L_x_763:
        /* <DEDUP_REMOVED lines=8> */
.L_x_764:
[----:B------:R-:W-:Y:S02]  /*2e9a0*/  SEL R42, R84, R125, P0 ;  /* 0x0000007d542a7207 */ /* 0x000fe40000000000 */
[----:B------:R-:W-:Y:S01]  /*2e9b0*/  SEL R84, R125, R84, P0 ;  /* 0x000000547d547207 */ /* 0x000fe20000000000 */
[----:B------:R-:W-:Y:S02]  /*2e9c0*/  IMAD.MOV.U32 R13, RZ, RZ, R119 ;  /* 0x000000ffff0d7224 */ /* 0x000fe400078e0077 */
[----:B------:R-:W-:-:S07]  /*2e9d0*/  IMAD.MOV.U32 R92, RZ, RZ, R14 ;  /* 0x000000ffff5c7224 */ /* 0x000fce00078e000e */
[----:B------:R-:W-:Y:S05]  /*2e9e0*/  WARPSYNC.COLLECTIVE R15, `(.L_x_765) ;  /* 0x000000000f087348 */ /* 0x000fea0003c00000 */
[----:B------:R0:W1:Y:S02]  /*2e9f0*/  SHFL.IDX P6, R14, R13, R12, R11 ;  /* 0x0000000c0d0e7389 */ /* 0x00006400000c000b */
[----:B01----:R-:W-:Y:S01]  /*2ea00*/  ENDCOLLECTIVE ;  /* 0x000000000000791b */ /* 0x003fe20003800000 */
.L_x_765:
[----:B------:R-:W-:Y:S01]  /*2ea10*/  MOV R13, R136 ;  /* 0x00000088000d7202 */ /* 0x000fe20000000f00 */
[----:B------:R-:W-:Y:S02]  /*2ea20*/  IMAD.MOV.U32 R12, RZ, RZ, R2 ;  /* 0x000000ffff0c7224 */ /* 0x000fe400078e0002 */
[----:B------:R-:W-:-:S07]  /*2ea30*/  IMAD.MOV.U32 R51, RZ, RZ, R14 ;  /* 0x000000ffff337224 */ /* 0x000fce00078e000e */
[----:B------:R-:W-:Y:S05]  /*2ea40*/  WARPSYNC.COLLECTIVE R15, `(.L_x_766) ;  /* 0x000000000f087348 */ /* 0x000fea0003c00000 */
[----:B------:R0:W1:Y:S02]  /*2ea50*/  SHFL.IDX P6, R14, R13, R12, R11 ;  /* 0x0000000c0d0e7389 */ /* 0x00006400000c000b */
[----:B01----:R-:W-:Y:S01]  /*2ea60*/  ENDCOLLECTIVE ;  /* 0x000000000000791b */ /* 0x003fe20003800000 */
.L_x_766:
[----:B------:R-:W-:Y:S02]  /*2ea70*/  IMAD.MOV.U32 R13, RZ, RZ, R133 ;  /* 0x000000ffff0d7224 */ /* 0x000fe400078e0085 */
[----:B------:R-:W-:-:S07]  /*2ea80*/  IMAD.MOV.U32 R136, RZ, RZ, R14 ;  /* 0x000000ffff887224 */ /* 0x000fce00078e000e */
[----:B------:R-:W-:Y:S05]  /*2ea90*/  WARPSYNC.COLLECTIVE R15, `(.L_x_767) ;  /* 0x000000000f087348 */ /* 0x000fea0003c00000 */
[----:B------:R0:W1:Y:S02]  /*2eaa0*/  SHFL.IDX P6, R14, R13, R12, R11 ;  /* 0x0000000c0d0e7389 */ /* 0x00006400000c000b */
[----:B01----:R-:W-:Y:S01]  /*2eab0*/  ENDCOLLECTIVE ;  /* 0x000000000000791b */ /* 0x003fe20003800000 */
.L_x_767:
        /* <DEDUP_REMOVED lines=8> */
.L_x_768:
[----:B------:R-:W-:Y:S02]  /*2eb40*/  SEL R44, R51, R50, P0 ;  /* 0x00000032332c7207 */ /* 0x000fe40000000000 */
[----:B------:R-:W-:Y:S02]  /*2eb50*/  SEL R50, R50, R51, P0 ;  /* 0x0000003332327207 */ /* 0x000fe40000000000 */
[----:B------:R-:W-:Y:S01]  /*2eb60*/  MOV R13, R118 ;  /* 0x00000076000d7202 */ /* 0x000fe20000000f00 */
[----:B------:R-:W-:-:S07]  /*2eb70*/  IMAD.MOV.U32 R97, RZ, RZ, R14 ;  /* 0x000000ffff617224 */ /* 0x000fce00078e000e */
[----:B------:R-:W-:Y:S05]  /*2eb80*/  WARPSYNC.COLLECTIVE R15, `(.L_x_769) ;  /* 0x000000000f087348 */ /* 0x000fea0003c00000 */
[----:B------:R0:W1:Y:S02]  /*2eb90*/  SHFL.IDX P6, R14, R13, R12, R11 ;  /* 0x0000000c0d0e7389 */ /* 0x00006400000c000b */
[----:B01----:R-:W-:Y:S01]  /*2eba0*/  ENDCOLLECTIVE ;  /* 0x000000000000791b */ /* 0x003fe20003800000 */
.L_x_769:
[----:B------:R-:W-:Y:S02]  /*2ebb0*/  IMAD.MOV.U32 R13, RZ, RZ, R144 ;  /* 0x000000ffff0d7224 */ /* 0x000fe400078e0090 */
[----:B------:R-:W-:Y:S02]  /*2ebc0*/  IMAD.MOV.U32 R12, RZ, RZ, R2 ;  /* 0x000000ffff0c7224 */ /* 0x000fe400078e0002 */
[----:B------:R-:W-:-:S07]  /*2ebd0*/  IMAD.MOV.U32 R118, RZ, RZ, R14 ;  /* 0x000000ffff767224 */ /* 0x000fce00078e000e */
[----:B------:R-:W-:Y:S05]  /*2ebe0*/  WARPSYNC.COLLECTIVE R15, `(.L_x_770) ;  /* 0x000000000f087348 */ /* 0x000fea0003c00000 */
[----:B------:R0:W1:Y:S02]  /*2ebf0*/  SHFL.IDX P6, R14, R13, R12, R11 ;  /* 0x0000000c0d0e7389 */ /* 0x00006400000c000b */
[----:B01----:R-:W-:Y:S01]  /*2ec00*/  ENDCOLLECTIVE ;  /* 0x000000000000791b */ /* 0x003fe20003800000 */
.L_x_770:
[----:B------:R-:W-:Y:S01]  /*2ec10*/  IMAD.MOV.U32 R13, RZ, RZ, R141 ;  /* 0x000000ffff0d7224 */ /* 0x000fe200078e008d */
[----:B------:R-:W-:-:S07]  /*2ec20*/  MOV R144, R14 ;  /* 0x0000000e00907202 */ /* 0x000fce0000000f00 */
[----:B------:R-:W-:Y:S05]  /*2ec30*/  WARPSYNC.COLLECTIVE R15, `(.L_x_771) ;  /* 0x000000000f087348 */ /* 0x000fea0003c00000 */
[----:B------:R0:W1:Y:S02]  /*2ec40*/  SHFL.IDX P6, R14, R13, R12, R11 ;  /* 0x0000000c0d0e7389 */ /* 0x00006400000c000b */
[----:B01----:R-:W-:Y:S01]  /*2ec50*/  ENDCOLLECTIVE ;  /* 0x000000000000791b */ /* 0x003fe20003800000 */
.L_x_771:
        /* <DEDUP_REMOVED lines=8> */
.L_x_772:
[----:B------:R-:W-:Y:S02]  /*2ece0*/  SEL R46, R118, R141, P0 ;  /* 0x0000008d762e7207 */ /* 0x000fe40000000000 */
[----:B------:R-:W-:Y:S01]  /*2ecf0*/  SEL R118, R141, R118, P0 ;  /* 0x000000768d767207 */ /* 0x000fe20000000000 */
[----:B------:R-:W-:Y:S02]  /*2ed00*/  IMAD.MOV.U32 R13, RZ, RZ, R100 ;  /* 0x000000ffff0d7224 */ /* 0x000fe400078e0064 */
[----:B------:R-:W-:-:S07]  /*2ed10*/  IMAD.MOV.U32 R105, RZ, RZ, R14 ;  /* 0x000000ffff697224 */ /* 0x000fce00078e000e */
[----:B------:R-:W-:Y:S05]  /*2ed20*/  WARPSYNC.COLLECTIVE R15, `(.L_x_773) ;  /* 0x000000000f087348 */ /* 0x000fea0003c00000 */
[----:B------:R0:W1:Y:S02]  /*2ed30*/  SHFL.IDX P6, R14, R13, R12, R11 ;  /* 0x0000000c0d0e7389 */ /* 0x00006400000c000b */
[----:B01----:R-:W-:Y:S01]  /*2ed40*/  ENDCOLLECTIVE ;  /* 0x000000000000791b */ /* 0x003fe20003800000 */
.L_x_773:
[----:B------:R-:W-:Y:S01]  /*2ed50*/  MOV R13, R154 ;  /* 0x0000009a000d7202 */ /* 0x000fe20000000f00 */
[----:B------:R-:W-:Y:S02]  /*2ed60*/  IMAD.MOV.U32 R12, RZ, RZ, R2 ;  /* 0x000000ffff0c7224 */ /* 0x000fe400078e0002 */
[----:B------:R-:W-:-:S07]  /*2ed70*/  IMAD.MOV.U32 R100, RZ, RZ, R14 ;  /* 0x000000ffff647224 */ /* 0x000fce00078e000e */
[----:B------:R-:W-:Y:S05]  /*2ed80*/  WARPSYNC.COLLECTIVE R15, `(.L_x_774) ;  /* 0x000000000f087348 */ /* 0x000fea0003c00000 */
[----:B------:R0:W1:Y:S02]  /*2ed90*/  SHFL.IDX P6, R14, R13, R12, R11 ;  /* 0x0000000c0d0e7389 */ /* 0x00006400000c000b */
[----:B01----:R-:W-:Y:S01]  /*2eda0*/  ENDCOLLECTIVE ;  /* 0x000000000000791b */ /* 0x003fe20003800000 */
.L_x_774:
[----:B------:R-:W-:Y:S02]  /*2edb0*/  IMAD.MOV.U32 R13, RZ, RZ, R149 ;  /* 0x000000ffff0d7224 */ /* 0x000fe400078e0095 */
[----:B------:R-:W-:-:S07]  /*2edc0*/  IMAD.MOV.U32 R154, RZ, RZ, R14 ;  /* 0x000000ffff9a7224 */ /* 0x000fce00078e000e */
[----:B------:R-:W-:Y:S05]  /*2edd0*/  WARPSYNC.COLLECTIVE R15, `(.L_x_775) ;  /* 0x000000000f087348 */ /* 0x000fea0003c00000 */
[----:B------:R0:W1:Y:S02]  /*2ede0*/  SHFL.IDX P6, R14, R13, R12, R11 ;  /* 0x0000000c0d0e7389 */ /* 0x00006400000c000b */
[----:B01----:R-:W-:Y:S01]  /*2edf0*/  ENDCOLLECTIVE ;  /* 0x000000000000791b */ /* 0x003fe20003800000 */
.L_x_775:
        /* <DEDUP_REMOVED lines=8> */
.L_x_776:
[----:B------:R-:W-:Y:S02]  /*2ee80*/  SEL R48, R100, R149, P0 ;  /* 0x0000009564307207 */ /* 0x000fe40000000000 */
[----:B------:R-:W-:Y:S02]  /*2ee90*/  SEL R100, R149, R100, P0 ;  /* 0x0000006495647207 */ /* 0x000fe40000000000 */
[----:B------:R-:W-:Y:S01]  /*2eea0*/  MOV R13, R108 ;  /* 0x0000006c000d7202 */ /* 0x000fe20000000f00 */
[----:B------:R-:W-:-:S07]  /*2eeb0*/  IMAD.MOV.U32 R113, RZ, RZ, R14 ;  /* 0x000000ffff717224 */ /* 0x000fce00078e000e */
[----:B------:R-:W-:Y:S05]  /*2eec0*/  WARPSYNC.COLLECTIVE R15, `(.L_x_777) ;  /* 0x000000000f087348 */ /* 0x000fea0003c00000 */
[----:B------:R0:W1:Y:S02]  /*2eed0*/  SHFL.IDX P6, R14, R13, R12, R11 ;  /* 0x0000000c0d0e7389 */ /* 0x00006400000c000b */
[----:B01----:R-:W-:Y:S01]  /*2eee0*/  ENDCOLLECTIVE ;  /* 0x000000000000791b */ /* 0x003fe20003800000 */
.L_x_777:
[----:B------:R-:W-:Y:S02]  /*2eef0*/  IMAD.MOV.U32 R13, RZ, RZ, R156 ;  /* 0x000000ffff0d7224 */ /* 0x000fe400078e009c */
[----:B------:R-:W-:Y:S02]  /*2ef00*/  IMAD.MOV.U32 R12, RZ, RZ, R2 ;  /* 0x000000ffff0c7224 */ /* 0x000fe400078e0002 */
[----:B------:R-:W-:-:S07]  /*2ef10*/  IMAD.MOV.U32 R108, RZ, RZ, R14 ;  /* 0x000000ffff6c7224 */ /* 0x000fce00078e000e */
[----:B------:R-:W-:Y:S05]  /*2ef20*/  WARPSYNC.COLLECTIVE R15, `(.L_x_778) ;  /* 0x000000000f087348 */ /* 0x000fea0003c00000 */
[----:B------:R0:W1:Y:S02]  /*2ef30*/  SHFL.IDX P6, R14, R13, R12, R11 ;  /* 0x0000000c0d0e7389 */ /* 0x00006400000c000b */
[----:B01----:R-:W-:Y:S01]  /*2ef40*/  ENDCOLLECTIVE ;  /* 0x000000000000791b */ /* 0x003fe20003800000 */
.L_x_778:
[----:B------:R-:W-:Y:S01]  /*2ef50*/  IMAD.MOV.U32 R13, RZ, RZ, R155 ;  /* 0x000000ffff0d7224 */ /* 0x000fe200078e009b */
[----:B------:R-:W-:-:S07]  /*2ef60*/  MOV R156, R14 ;  /* 0x0000000e009c7202 */ /* 0x000fce0000000f00 */
[----:B------:R-:W-:Y:S05]  /*2ef70*/  WARPSYNC.COLLECTIVE R15, `(.L_x_779) ;  /* 0x000000000f087348 */ /* 0x000fea0003c00000 */
[----:B------:R0:W1:Y:S02]  /*2ef80*/  SHFL.IDX P6, R14, R13, R12, R11 ;  /* 0x0000000c0d0e7389 */ /* 0x00006400000c000b */
[----:B01----:R-:W-:Y:S01]  /*2ef90*/  ENDCOLLECTIVE ;  /* 0x000000000000791b */ /* 0x003fe20003800000 */
.L_x_779:
        /* <DEDUP_REMOVED lines=8> */
.L_x_780:
[----:B------:R-:W-:Y:S02]  /*2f020*/  SEL R51, R108, R155, P0 ;  /* 0x0000009b6c337207 */ /* 0x000fe40000000000 */
[----:B------:R-:W-:Y:S01]  /*2f030*/  SEL R108, R155, R108, P0 ;  /* 0x0000006c9b6c7207 */ /* 0x000fe20000000000 */
[----:B------:R-:W-:Y:S02]  /*2f040*/  IMAD.MOV.U32 R13, RZ, RZ, R116 ;  /* 0x000000ffff0d7224 */ /* 0x000fe400078e0074 */
[----:B------:R-:W-:-:S07]  /*2f050*/  IMAD.MOV.U32 R119, RZ, RZ, R14 ;  /* 0x000000ffff777224 */ /* 0x000fce00078e000e */
[----:B------:R-:W-:Y:S05]  /*2f060*/  WARPSYNC.COLLECTIVE R15, `(.L_x_781) ;  /* 0x000000000f087348 */ /* 0x000fea0003c00000 */
[----:B------:R0:W1:Y:S02]  /*2f070*/  SHFL.IDX P6, R14, R13, R12, R11 ;  /* 0x0000000c0d0e7389 */ /* 0x00006400000c000b */
[----:B01----:R-:W-:Y:S01]  /*2f080*/  ENDCOLLECTIVE ;  /* 0x000000000000791b */ /* 0x003fe20003800000 */
.L_x_781:
[----:B------:R-:W-:Y:S01]  /*2f090*/  MOV R13, R78 ;  /* 0x0000004e000d7202 */ /* 0x000fe20000000f00 */
[----:B------:R-:W-:Y:S02]  /*2f0a0*/  IMAD.MOV.U32 R12, RZ, RZ, R2 ;  /* 0x000000ffff0c7224 */ /* 0x000fe400078e0002 */
[----:B------:R-:W-:-:S07]  /*2f0b0*/  IMAD.MOV.U32 R116, RZ, RZ, R14 ;  /* 0x000000ffff747224 */ /* 0x000fce00078e000e */
[----:B------:R-:W-:Y:S05]  /*2f0c0*/  WARPSYNC.COLLECTIVE R15, `(.L_x_782) ;  /* 0x000000000f087348 */ /* 0x000fea0003c00000 */
[----:B------:R0:W1:Y:S02]  /*2f0d0*/  SHFL.IDX P6, R14, R13, R12, R11 ;  /* 0x0000000c0d0e7389 */ /* 0x00006400000c000b */
[----:B01----:R-:W-:Y:S01]  /*2f0e0*/  ENDCOLLECTIVE ;  /* 0x000000000000791b */ /* 0x003fe20003800000 */
.L_x_782:
[----:B------:R-:W-:Y:S02]  /*2f0f0*/  IMAD.MOV.U32 R13, RZ, RZ, R75 ;  /* 0x000000ffff0d7224 */ /* 0x000fe400078e004b */
[----:B------:R-:W-:-:S07]  /*2f100*/  IMAD.MOV.U32 R78, RZ, RZ, R14 ;  /* 0x000000ffff4e7224 */ /* 0x000fce00078e000e */
[----:B------:R-:W-:Y:S05]  /*2f110*/  WARPSYNC.COLLECTIVE R15, `(.L_x_783) ;  /* 0x000000000f087348 */ /* 0x000fea0003c00000 */
[----:B------:R0:W1:Y:S02]  /*2f120*/  SHFL.IDX P6, R14, R13, R12, R11 ;  /* 0x0000000c0d0e7389 */ /* 0x00006400000c000b */
[----:B01----:R-:W-:Y:S01]  /*2f130*/  ENDCOLLECTIVE ;  /* 0x000000000000791b */ /* 0x003fe20003800000 */
.L_x_783:
        /* <DEDUP_REMOVED lines=8> */
.L_x_784:
[----:B------:R-:W-:Y:S02]  /*2f1c0*/  SEL R53, R116, R75, P0 ;  /* 0x0000004b74357207 */ /* 0x000fe40000000000 */
[----:B------:R-:W-:Y:S02]  /*2f1d0*/  SEL R75, R75, R116, P0 ;  /* 0x000000744b4b7207 */ /* 0x000fe40000000000 */
[----:B------:R-:W-:Y:S01]  /*2f1e0*/  MOV R13, R121 ;  /* 0x00000079000d7202 */ /* 0x000fe20000000f00 */
[----:B------:R-:W-:-:S07]  /*2f1f0*/  IMAD.MOV.U32 R79, RZ, RZ, R14 ;  /* 0x000000ffff4f7224 */ /* 0x000fce00078e000e */
[----:B------:R-:W-:Y:S05]  /*2f200*/  WARPSYNC.COLLECTIVE R15, `(.L_x_785) ;  /* 0x000000000f087348 */ /* 0x000fea0003c00000 */
[----:B------:R0:W1:Y:S02]  /*2f210*/  SHFL.IDX P6, R14, R13, R12, R11 ;  /* 0x0000000c0d0e7389 */ /* 0x00006400000c000b */
[----:B01----:R-:W-:Y:S01]  /*2f220*/  ENDCOLLECTIVE ;  /* 0x000000000000791b */ /* 0x003fe20003800000 */
.L_x_785:
[----:B------:R-:W-:Y:S02]  /*2f230*/  IMAD.MOV.U32 R13, RZ, RZ, R86 ;  /* 0x000000ffff0d7224 */ /* 0x000fe400078e0056 */
[----:B------:R-:W-:Y:S02]  /*2f240*/  IMAD.MOV.U32 R12, RZ, RZ, R2 ;  /* 0x000000ffff0c7224 */ /* 0x000fe400078e0002 */
[----:B------:R-:W-:-:S07]  /*2f250*/  IMAD.MOV.U32 R121, RZ, RZ, R14 ;  /* 0x000000ffff797224 */ /* 0x000fce00078e000e */
[----:B------:R-:W-:Y:S05]  /*2f260*/  WARPSYNC.COLLECTIVE R15, `(.L_x_786) ;  /* 0x000000000f087348 */ /* 0x000fea0003c00000 */
[----:B------:R0:W1:Y:S02]  /*2f270*/  SHFL.IDX P6, R14, R13, R12, R11 ;  /* 0x0000000c0d0e7389 */ /* 0x00006400000c000b */
[----:B01----:R-:W-:Y:S01]  /*2f280*/  ENDCOLLECTIVE ;  /* 0x000000000000791b */ /* 0x003fe20003800000 */
.L_x_786:
[----:B------:R-:W-:Y:S01]  /*2f290*/  IMAD.MOV.U32 R13, RZ, RZ, R124 ;  /* 0x000000ffff0d7224 */ /* 0x000fe200078e007c */
[----:B------:R-:W-:-:S07]  /*2f2a0*/  MOV R86, R14 ;  /* 0x0000000e00567202 */ /* 0x000fce0000000f00 */
[----:B------:R-:W-:Y:S05]  /*2f2b0*/  WARPSYNC.COLLECTIVE R15, `(.L_x_787) ;  /* 0x000000000f087348 */ /* 0x000fea0003c00000 */
[----:B------:R0:W1:Y:S02]  /*2f2c0*/  SHFL.IDX P6, R14, R13, R12, R11 ;  /* 0x0000000c0d0e7389 */ /* 0x00006400000c000b */
[----:B01----:R-:W-:Y:S01]  /*2f2d0*/  ENDCOLLECTIVE ;  /* 0x000000000000791b */ /* 0x003fe20003800000 */
.L_x_787:
        /* <DEDUP_REMOVED lines=8> */
.L_x_788:
[----:B------:R-:W-:Y:S02]  /*2f360*/  SEL R60, R121, R124, P0 ;  /* 0x0000007c793c7207 */ /* 0x000fe40000000000 */
[----:B------:R-:W-:Y:S01]  /*2f370*/  SEL R121, R124, R121, P0 ;  /* 0x000000797c797207 */ /* 0x000fe20000000000 */
[----:B------:R-:W-:Y:S02]  /*2f380*/  IMAD.MOV.U32 R13, RZ, RZ, R129 ;  /* 0x000000ffff0d7224 */ /* 0x000fe400078e0081 */
[----:B------:R-:W-:-:S07]  /*2f390*/  IMAD.MOV.U32 R82, RZ, RZ, R14 ;  /* 0x000000ffff527224 */ /* 0x000fce00078e000e */
[----:B------:R-:W-:Y:S05]  /*2f3a0*/  WARPSYNC.COLLECTIVE R15, `(.L_x_789) ;  /* 0x000000000f087348 */ /* 0x000fea0003c00000 */
[----:B------:R0:W1:Y:S02]  /*2f3b0*/  SHFL.IDX P6, R14, R13, R12, R11 ;  /* 0x0000000c0d0e7389 */ /* 0x00006400000c000b */
[----:B01----:R-:W-:Y:S01]  /*2f3c0*/  ENDCOLLECTIVE ;  /* 0x000000000000791b */ /* 0x003fe20003800000 */
.L_x_789:
[----:B------:R-:W-:Y:S01]  /*2f3d0*/  MOV R13, R94 ;  /* 0x0000005e000d7202 */ /* 0x000fe20000000f00 */
[----:B------:R-:W-:Y:S02]  /*2f3e0*/  IMAD.MOV.U32 R12, RZ, RZ, R2 ;  /* 0x000000ffff0c7224 */ /* 0x000fe400078e0002 */
[----:B------:R-:W-:-:S07]  /*2f3f0*/  IMAD.MOV.U32 R129, RZ, RZ, R14 ;  /* 0x000000ffff817224 */ /* 0x000fce00078e000e */
[----:B------:R-:W-:Y:S05]  /*2f400*/  WARPSYNC.COLLECTIVE R15, `(.L_x_790) ;  /* 0x000000000f087348 */ /* 0x000fea0003c00000 */
[----:B------:R0:W1:Y:S02]  /*2f410*/  SHFL.IDX P6, R14, R13, R12, R11 ;  /* 0x0000000c0d0e7389 */ /* 0x00006400000c000b */
[----:B01----:R-:W-:Y:S01]  /*2f420*/  ENDCOLLECTIVE ;  /* 0x000000000000791b */ /* 0x003fe20003800000 */
.L_x_790:
[----:B------:R-:W-:Y:S02]  /*2f430*/  IMAD.MOV.U32 R13, RZ, RZ, R126 ;  /* 0x000000ffff0d7224 */ /* 0x000fe400078e007e */
[----:B------:R-:W-:-:S07]  /*2f440*/  IMAD.MOV.U32 R94, RZ, RZ, R14 ;  /* 0x000000ffff5e7224 */ /* 0x000fce00078e000e */
[----:B------:R-:W-:Y:S05]  /*2f450*/  WARPSYNC.COLLECTIVE R15, `(.L_x_791) ;  /* 0x000000000f087348 */ /* 0x000fea0003c00000 */
[----:B------:R0:W1:Y:S02]  /*2f460*/  SHFL.IDX P6, R14, R13, R12, R11 ;  /* 0x0000000c0d0e7389 */ /* 0x00006400000c000b */
[----:B01----:R-:W-:Y:S01]  /*2f470*/  ENDCOLLECTIVE ;  /* 0x000000000000791b */ /* 0x003fe20003800000 */
.L_x_791:
        /* <DEDUP_REMOVED lines=8> */
.L_x_792:
[----:B------:R-:W-:Y:S02]  /*2f500*/  SEL R64, R129, R126, P0 ;  /* 0x0000007e81407207 */ /* 0x000fe40000000000 */
[----:B------:R-:W-:Y:S02]  /*2f510*/  SEL R126, R126, R129, P0 ;  /* 0x000000817e7e7207 */ /* 0x000fe40000000000 */
[----:B------:R-:W-:Y:S01]  /*2f520*/  MOV R13, R83 ;  /* 0x00000053000d7202 */ /* 0x000fe20000000f00 */
[----:B------:R-:W-:-:S07]  /*2f530*/  IMAD.MOV.U32 R87, RZ, RZ, R14 ;  /* 0x000000ffff577224 */ /* 0x000fce00078e000e */
[----:B------:R-:W-:Y:S05]  /*2f540*/  WARPSYNC.COLLECTIVE R15, `(.L_x_793) ;  /* 0x000000000f087348 */ /* 0x000fea0003c00000 */
[----:B------:R0:W1:Y:S02]  /*2f550*/  SHFL.IDX P6, R14, R13, R12, R11 ;  /* 0x0000000c0d0e7389 */ /* 0x00006400000c000b */
[----:B01----:R-:W-:Y:S01]  /*2f560*/  ENDCOLLECTIVE ;  /* 0x000000000000791b */ /* 0x003fe20003800000 */
.L_x_793:
[----:B------:R-:W-:Y:S02]  /*2f570*/  IMAD.MOV.U32 R13, RZ, RZ, R102 ;  /* 0x000000ffff0d7224 */ /* 0x000fe400078e0066 */
[----:B------:R-:W-:Y:S02]  /*2f580*/  IMAD.MOV.U32 R12, RZ, RZ, R2 ;  /* 0x000000ffff0c7224 */ /* 0x000fe400078e0002 */
[----:B------:R-:W-:-:S07]  /*2f590*/  IMAD.MOV.U32 R83, RZ, RZ, R14 ;  /* 0x000000ffff537224 */ /* 0x000fce00078e000e */
[----:B------:R-:W-:Y:S05]  /*2f5a0*/  WARPSYNC.COLLECTIVE R15, `(.L_x_794) ;  /* 0x000000000f087348 */ /* 0x000fea0003c00000 */
[----:B------:R0:W1:Y:S02]  /*2f5b0*/  SHFL.IDX P6, R14, R13, R12, R11 ;  /* 0x0000000c0d0e7389 */ /* 0x00006400000c000b */
[----:B01----:R-:W-:Y:S01]  /*2f5c0*/  ENDCOLLECTIVE ;  /* 0x000000000000791b */ /* 0x003fe20003800000 */
.L_x_794:
[----:B------:R-:W-:Y:S01]  /*2f5d0*/  IMAD.MOV.U32 R13, RZ, RZ, R98 ;  /* 0x000000ffff0d7224 */ /* 0x000fe200078e0062 */
[----:B------:R-:W-:-:S07]  /*2f5e0*/  MOV R102, R14 ;  /* 0x0000000e00667202 */ /* 0x000fce0000000f00 */
[----:B------:R-:W-:Y:S05]  /*2f5f0*/  WARPSYNC.COLLECTIVE R15, `(.L_x_795) ;  /* 0x000000000f087348 */ /* 0x000fea0003c00000 */
[----:B------:R0:W1:Y:S02]  /*2f600*/  SHFL.IDX P6, R14, R13, R12, R11 ;  /* 0x0000000c0d0e7389 */ /* 0x00006400000c000b */
[----:B01----:R-:W-:Y:S01]  /*2f610*/  ENDCOLLECTIVE ;  /* 0x000000000000791b */ /* 0x003fe20003800000 */
.L_x_795:
        /* <DEDUP_REMOVED lines=8> */
.L_x_796:
[----:B------:R-:W-:Y:S02]  /*2f6a0*/  SEL R69, R83, R98, P0 ;  /* 0x0000006253457207 */ /* 0x000fe40000000000 */
[----:B------:R-:W-:Y:S01]  /*2f6b0*/  SEL R83, R98, R83, P0 ;  /* 0x0000005362537207 */ /* 0x000fe20000000000 */
[----:B------:R-:W-:Y:S02]  /*2f6c0*/  IMAD.MOV.U32 R13, RZ, RZ, R132 ;  /* 0x000000ffff0d7224 */ /* 0x000fe400078e0084 */
[----:B------:R-:W-:-:S07]  /*2f6d0*/  IMAD.MOV.U32 R90, RZ, RZ, R14 ;  /* 0x000000ffff5a7224 */ /* 0x000fce00078e000e */
[----:B------:R-:W-:Y:S05]  /*2f6e0*/  WARPSYNC.COLLECTIVE R15, `(.L_x_797) ;  /* 0x000000000f087348 */ /* 0x000fea0003c00000 */
[----:B------:R0:W1:Y:S02]  /*2f6f0*/  SHFL.IDX P6, R14, R13, R12, R11 ;  /* 0x0000000c0d0e7389 */ /* 0x00006400000c000b */
[----:B01----:R-:W-:Y:S01]  /*2f700*/  ENDCOLLECTIVE ;  /* 0x000000000000791b */ /* 0x003fe20003800000 */
.L_x_797:
[----:B------:R-:W-:Y:S01]  /*2f710*/  MOV R13, R110 ;  /* 0x0000006e000d7202 */ /* 0x000fe20000000f00 */
[----:B------:R-:W-:Y:S02]  /*2f720*/  IMAD.MOV.U32 R12, RZ, RZ, R2 ;  /* 0x000000ffff0c7224 */ /* 0x000fe400078e0002 */
[----:B------:R-:W-:-:S07]  /*2f730*/  IMAD.MOV.U32 R132, RZ, RZ, R14 ;  /* 0x000000ffff847224 */ /* 0x000fce00078e000e */
[----:B------:R-:W-:Y:S05]  /*2f740*/  WARPSYNC.COLLECTIVE R15, `(.L_x_798) ;  /* 0x000000000f087348 */ /* 0x000fea0003c00000 */
[----:B------:R0:W1:Y:S02]  /*2f750*/  SHFL.IDX P6, R14, R13, R12, R11 ;  /* 0x0000000c0d0e7389 */ /* 0x00006400000c000b */
[----:B01----:R-:W-:Y:S01]  /*2f760*/  ENDCOLLECTIVE ;  /* 0x000000000000791b */ /* 0x003fe20003800000 */
.L_x_798:
[----:B------:R-:W-:Y:S02]  /*2f770*/  IMAD.MOV.U32 R13, RZ, RZ, R137 ;  /* 0x000000ffff0d7224 */ /* 0x000fe400078e0089 */
[----:B------:R-:W-:-:S07]  /*2f780*/  IMAD.MOV.U32 R110, RZ, RZ, R14 ;  /* 0x000000ffff6e7224 */ /* 0x000fce00078e000e */
[----:B------:R-:W-:Y:S05]  /*2f790*/  WARPSYNC.COLLECTIVE R15, `(.L_x_799) ;  /* 0x000000000f087348 */ /* 0x000fea0003c00000 */
[----:B------:R0:W1:Y:S02]  /*2f7a0*/  SHFL.IDX P6, R14, R13, R12, R11 ;  /* 0x0000000c0d0e7389 */ /* 0x00006400000c000b */
[----:B01----:R-:W-:Y:S01]  /*2f7b0*/  ENDCOLLECTIVE ;  /* 0x000000000000791b */ /* 0x003fe20003800000 */
.L_x_799:
        /* <DEDUP_REMOVED lines=8> */
.L_x_800:
[----:B------:R-:W-:Y:S02]  /*2f840*/  SEL R77, R132, R133, P0 ;  /* 0x00000085844d7207 */ /* 0x000fe40000000000 */
[----:B------:R-:W-:Y:S02]  /*2f850*/  SEL R132, R133, R132, P0 ;  /* 0x0000008485847207 */ /* 0x000fe40000000000 */
[----:B------:R-:W-:Y:S01]  /*2f860*/  MOV R13, R91 ;  /* 0x0000005b000d7202 */ /* 0x000fe20000000f00 */
[----:B------:R-:W-:-:S07]  /*2f870*/  IMAD.MOV.U32 R95, RZ, RZ, R14 ;  /* 0x000000ffff5f7224 */ /* 0x000fce00078e000e */
[----:B------:R-:W-:Y:S05]  /*2f880*/  WARPSYNC.COLLECTIVE R15, `(.L_x_801) ;  /* 0x000000000f087348 */ /* 0x000fea0003c00000 */
[----:B------:R0:W1:Y:S02]  /*2f890*/  SHFL.IDX P6, R14, R13, R12, R11 ;  /* 0x0000000c0d0e7389 */ /* 0x00006400000c000b */
[----:B01----:R-:W-:Y:S01]  /*2f8a0*/  ENDCOLLECTIVE ;  /* 0x000000000000791b */ /* 0x003fe20003800000 */
.L_x_801:
[----:B------:R-:W-:Y:S02]  /*2f8b0*/  IMAD.MOV.U32 R13, RZ, RZ, R157 ;  /* 0x000000ffff0d7224 */ /* 0x000fe400078e009d */
[----:B------:R-:W-:Y:S02]  /*2f8c0*/  IMAD.MOV.U32 R12, RZ, RZ, R2 ;  /* 0x000000ffff0c7224 */ /* 0x000fe400078e0002 */
[----:B------:R-:W-:-:S07]  /*2f8d0*/  IMAD.MOV.U32 R114, RZ, RZ, R14 ;  /* 0x000000ffff727224 */ /* 0x000fce00078e000e */
[----:B------:R-:W-:Y:S05]  /*2f8e0*/  WARPSYNC.COLLECTIVE R15, `(.L_x_802) ;  /* 0x000000000f087348 */ /* 0x000fea0003c00000 */
[----:B------:R0:W1:Y:S02]  /*2f8f0*/  SHFL.IDX P6, R14, R13, R12, R11 ;  /* 0x0000000c0d0e7389 */ /* 0x00006400000c000b */
[----:B01----:R-:W-:Y:S01]  /*2f900*/  ENDCOLLECTIVE ;  /* 0x000000000000791b */ /* 0x003fe20003800000 */
.L_x_802:
[----:B------:R-:W-:Y:S01]  /*2f910*/  IMAD.MOV.U32 R13, RZ, RZ, R115 ;  /* 0x000000ffff0d7224 */ /* 0x000fe200078e0073 */
[----:B------:R-:W-:-:S07]  /*2f920*/  MOV R157, R14 ;  /* 0x0000000e009d7202 */ /* 0x000fce0000000f00 */
[----:B------:R-:W-:Y:S05]  /*2f930*/  WARPSYNC.COLLECTIVE R15, `(.L_x_803) ;  /* 0x000000000f087348 */ /* 0x000fea0003c00000 */
[----:B------:R0:W1:Y:S02]  /*2f940*/  SHFL.IDX P6, R14, R13, R12, R11 ;  /* 0x0000000c0d0e7389 */ /* 0x00006400000c000b */
[----:B01----:R-:W-:Y:S01]  /*2f950*/  ENDCOLLECTIVE ;  /* 0x000000000000791b */ /* 0x003fe20003800000 */
.L_x_803:
        /* <DEDUP_REMOVED lines=8> */
.L_x_804:
[----:B------:R-:W-:Y:S02]  /*2f9e0*/  SEL R85, R114, R91, P0 ;  /* 0x0000005b72557207 */ /* 0x000fe40000000000 */
[----:B------:R-:W-:Y:S01]  /*2f9f0*/  SEL R91, R91, R114, P0 ;  /* 0x000000725b5b7207 */ /* 0x000fe20000000000 */
[----:B------:R-:W-:Y:S02]  /*2fa00*/  IMAD.MOV.U32 R13, RZ, RZ, R99 ;  /* 0x000000ffff0d7224 */ /* 0x000fe400078e0063 */
[----:B------:R-:W-:-:S07]  /*2fa10*/  IMAD.MOV.U32 R103, RZ, RZ, R14 ;  /* 0x000000ffff677224 */ /* 0x000fce00078e000e */
[----:B------:R-:W-:Y:S05]  /*2fa20*/  WARPSYNC.COLLECTIVE R15, `(.L_x_805) ;  /* 0x000000000f087348 */ /* 0x000fea0003c00000 */
[----:B------:R0:W1:Y:S02]  /*2fa30*/  SHFL.IDX P6, R14, R13, R12, R11 ;  /* 0x0000000c0d0e7389 */ /* 0x00006400000c000b */
[----:B01----:R-:W-:Y:S01]  /*2fa40*/  ENDCOLLECTIVE ;  /* 0x000000000000791b */ /* 0x003fe20003800000 */
.L_x_805:
[----:B------:R-:W-:Y:S01]  /*2fa50*/  MOV R13, R127 ;  /* 0x0000007f000d7202 */ /* 0x000fe20000000f00 */
[----:B------:R-:W-:Y:S02]  /*2fa60*/  IMAD.MOV.U32 R12, RZ, RZ, R2 ;  /* 0x000000ffff0c7224 */ /* 0x000fe400078e0002 */
[----:B------:R-:W-:-:S07]  /*2fa70*/  IMAD.MOV.U32 R115, RZ, RZ, R14 ;  /* 0x000000ffff737224 */ /* 0x000fce00078e000e */
[----:B------:R-:W-:Y:S05]  /*2fa80*/  WARPSYNC.COLLECTIVE R15, `(.L_x_806) ;  /* 0x000000000f087348 */ /* 0x000fea0003c00000 */
[----:B------:R0:W1:Y:S02]  /*2fa90*/  SHFL.IDX P6, R14, R13, R12, R11 ;  /* 0x0000000c0d0e7389 */ /* 0x00006400000c000b */
[----:B01----:R-:W-:Y:S01]  /*2faa0*/  ENDCOLLECTIVE ;  /* 0x000000000000791b */ /* 0x003fe20003800000 */
.L_x_806:
[----:B------:R-:W-:Y:S02]  /*2fab0*/  IMAD.MOV.U32 R13, RZ, RZ, R122 ;  /* 0x000000ffff0d7224 */ /* 0x000fe400078e007a */
[----:B------:R-:W-:-:S07]  /*2fac0*/  IMAD.MOV.U32 R127, RZ, RZ, R14 ;  /* 0x000000ffff7f7224 */ /* 0x000fce00078e000e */
[----:B------:R-:W-:Y:S05]  /*2fad0*/  WARPSYNC.COLLECTIVE R15, `(.L_x_807) ;  /* 0x000000000f087348 */ /* 0x000fea0003c00000 */
[----:B------:R0:W1:Y:S02]  /*2fae0*/  SHFL.IDX P6, R14, R13, R12, R11 ;  /* 0x0000000c0d0e7389 */ /* 0x00006400000c000b */
[----:B01----:R-:W-:Y:S01]  /*2faf0*/  ENDCOLLECTIVE ;  /* 0x000000000000791b */ /* 0x003fe20003800000 */
.L_x_807:
        /* <DEDUP_REMOVED lines=8> */
.L_x_808:
[----:B------:R-:W-:Y:S02]  /*2fb80*/  SEL R88, R115, R99, P0 ;  /* 0x0000006373587207 */ /* 0x000fe40000000000 */
[----:B------:R-:W-:Y:S02]  /*2fb90*/  SEL R99, R99, R115, P0 ;  /* 0x0000007363637207 */ /* 0x000fe40000000000 */
[----:B------:R-:W-:Y:S01]  /*2fba0*/  MOV R13, R123 ;  /* 0x0000007b000d7202 */ /* 0x000fe20000000f00 */
[----:B------:R-:W-:-:S07]  /*2fbb0*/  IMAD.MOV.U32 R106, RZ, RZ, R14 ;  /* 0x000000ffff6a7224 */ /* 0x000fce00078e000e */
[----:B------:R-:W-:Y:S05]  /*2fbc0*/  WARPSYNC.COLLECTIVE R15, `(.L_x_809) ;  /* 0x000000000f087348 */ /* 0x000fea0003c00000 */
[----:B------:R0:W1:Y:S02]  /*2fbd0*/  SHFL.IDX P6, R14, R13, R12, R11 ;  /* 0x0000000c0d0e7389 */ /* 0x00006400000c000b */
[----:B01----:R-:W-:Y:S01]  /*2fbe0*/  ENDCOLLECTIVE ;  /* 0x000000000000791b */ /* 0x003fe20003800000 */
.L_x_809:
[----:B------:R-:W-:Y:S02]  /*2fbf0*/  IMAD.MOV.U32 R13, RZ, RZ, R134 ;  /* 0x000000ffff0d7224 */ /* 0x000fe400078e0086 */
[----:B------:R-:W-:Y:S02]  /*2fc00*/  IMAD.MOV.U32 R12, RZ, RZ, R2 ;  /* 0x000000ffff0c7224 */ /* 0x000fe400078e0002 */
[----:B------:R-:W-:-:S07]  /*2fc10*/  IMAD.MOV.U32 R123, RZ, RZ, R14 ;  /* 0x000000ffff7b7224 */ /* 0x000fce00078e000e */
[----:B------:R-:W-:Y:S05]  /*2fc20*/  WARPSYNC.COLLECTIVE R15, `(.L_x_810) ;  /* 0x000000000f087348 */ /* 0x000fea0003c00000 */
[----:B------:R0:W1:Y:S02]  /*2fc30*/  SHFL.IDX P6, R14, R13, R12, R11 ;  /* 0x0000000c0d0e7389 */ /* 0x00006400000c000b */
[----:B01----:R-:W-:Y:S01]  /*2fc40*/  ENDCOLLECTIVE ;  /* 0x000000000000791b */ /* 0x003fe20003800000 */
.L_x_810:
[----:B------:R-:W-:Y:S01]  /*2fc50*/  IMAD.MOV.U32 R13, RZ, RZ, R130 ;  /* 0x000000ffff0d7224 */ /* 0x000fe200078e0082 */
[----:B------:R-:W-:-:S07]  /*2fc60*/  MOV R134, R14 ;  /* 0x0000000e00867202 */ /* 0x000fce0000000f00 */
[----:B------:R-:W-:Y:S05]  /*2fc70*/  WARPSYNC.COLLECTIVE R15, `(.L_x_811) ;  /* 0x000000000f087348 */ /* 0x000fea0003c00000 */
[----:B------:R0:W1:Y:S02]  /*2fc80*/  SHFL.IDX P6, R14, R13, R12, R11 ;  /* 0x0000000c0d0e7389 */ /* 0x00006400000c000b */
[----:B01----:R-:W-:Y:S01]  /*2fc90*/  ENDCOLLECTIVE ;  /* 0x000000000000791b */ /* 0x003fe20003800000 */
.L_x_811:
        /* <DEDUP_REMOVED lines=8> */
.L_x_812:
[----:B------:R-:W-:Y:S02]  /*2fd20*/  SEL R94, R123, R122, P0 ;  /* 0x0000007a7b5e7207 */ /* 0x000fe40000000000 */
[----:B------:R-:W-:Y:S01]  /*2fd30*/  SEL R122, R122, R123, P0 ;  /* 0x0000007b7a7a7207 */ /* 0x000fe20000000000 */
[----:B------:R-:W-:Y:S02]  /*2fd40*/  IMAD.MOV.U32 R13, RZ, RZ, R131 ;  /* 0x000000ffff0d7224 */ /* 0x000fe400078e0083 */
[----:B------:R-:W-:-:S07]  /*2fd50*/  IMAD.MOV.U32 R107, RZ, RZ, R14 ;  /* 0x000000ffff6b7224 */ /* 0x000fce00078e000e */
[----:B------:R-:W-:Y:S05]  /*2fd60*/  WARPSYNC.COLLECTIVE R15, `(.L_x_813) ;  /* 0x000000000f087348 */ /* 0x000fea0003c00000 */
[----:B------:R0:W1:Y:S02]  /*2fd70*/  SHFL.IDX P6, R14, R13, R12, R11 ;  /* 0x0000000c0d0e7389 */ /* 0x00006400000c000b */
[----:B01----:R-:W-:Y:S01]  /*2fd80*/  ENDCOLLECTIVE ;  /* 0x000000000000791b */ /* 0x003fe20003800000 */
.L_x_813:
[----:B------:R-:W-:Y:S01]  /*2fd90*/  MOV R13, R142 ;  /* 0x0000008e000d7202 */ /* 0x000fe20000000f00 */
[----:B------:R-:W-:Y:S02]  /*2fda0*/  IMAD.MOV.U32 R12, RZ, RZ, R2 ;  /* 0x000000ffff0c7224 */ /* 0x000fe400078e0002 */
[----:B------:R-:W-:-:S07]  /*2fdb0*/  IMAD.MOV.U32 R130, RZ, RZ, R14 ;  /* 0x000000ffff827224 */ /* 0x000fce00078e000e */
[----:B------:R-:W-:Y:S05]  /*2fdc0*/  WARPSYNC.COLLECTIVE R15, `(.L_x_814) ;  /* 0x000000000f087348 */ /* 0x000fea0003c00000 */
[----:B------:R0:W1:Y:S02]  /*2fdd0*/  SHFL.IDX P6, R14, R13, R12, R11 ;  /* 0x0000000c0d0e7389 */ /* 0x00006400000c000b */
[----:B01----:R-:W-:Y:S01]  /*2fde0*/  ENDCOLLECTIVE ;  /* 0x000000000000791b */ /* 0x003fe20003800000 */
.L_x_814:
[----:B------:R-:W-:Y:S02]  /*2fdf0*/  IMAD.MOV.U32 R13, RZ, RZ, R138 ;  /* 0x000000ffff0d7224 */ /* 0x000fe400078e008a */
[----:B------:R-:W-:-:S07]  /*2fe00*/  IMAD.MOV.U32 R142, RZ, RZ, R14 ;  /* 0x000000ffff8e7224 */ /* 0x000fce00078e000e */
[----:B------:R-:W-:Y:S05]  /*2fe10*/  WARPSYNC.COLLECTIVE R15, `(.L_x_815) ;  /* 0x000000000f087348 */ /* 0x000fea0003c00000 */
[----:B------:R0:W1:Y:S02]  /*2fe20*/  SHFL.IDX P6, R14, R13, R12, R11 ;  /* 0x0000000c0d0e7389 */ /* 0x00006400000c000b */
[----:B01----:R-:W-:Y:S01]  /*2fe30*/  ENDCOLLECTIVE ;  /* 0x000000000000791b */ /* 0x003fe20003800000 */
.L_x_815:
        /* <DEDUP_REMOVED lines=8> */
.L_x_816:
[----:B------:R-:W-:Y:S02]  /*2fec0*/  SEL R98, R130, R131, P0 ;  /* 0x0000008382627207 */ /* 0x000fe40000000000 */
[----:B------:R-:W-:Y:S02]  /*2fed0*/  SEL R130, R131, R130, P0 ;  /* 0x0000008283827207 */ /* 0x000fe40000000000 */
[----:B------:R-:W-:Y:S01]  /*2fee0*/  MOV R13, R209 ;  /* 0x000000d1000d7202 */ /* 0x000fe20000000f00 */
[----:B------:R-:W-:-:S07]  /*2fef0*/  IMAD.MOV.U32 R111, RZ, RZ, R14 ;  /* 0x000000ffff6f7224 */ /* 0x000fce00078e000e */
[----:B------:R-:W-:Y:S05]  /*2ff00*/  WARPSYNC.COLLECTIVE R15, `(.L_x_817) ;  /* 0x000000000f087348 */ /* 0x000fea0003c00000 */
[----:B------:R0:W1:Y:S02]  /*2ff10*/  SHFL.IDX P6, R14, R13, R12, R11 ;  /* 0x0000000c0d0e7389 */ /* 0x00006400000c000b */
[----:B01----:R-:W-:Y:S01]  /*2ff20*/  ENDCOLLECTIVE ;  /* 0x000000000000791b */ /* 0x003fe20003800000 */
.L_x_817:
[----:B------:R-:W-:Y:S02]  /*2ff30*/  IMAD.MOV.U32 R13, RZ, RZ, R150 ;  /* 0x000000ffff0d7224 */ /* 0x000fe400078e0096 */
[----:B------:R-:W-:Y:S02]  /*2ff40*/  IMAD.MOV.U32 R12, RZ, RZ, R2 ;  /* 0x000000ffff0c7224 */ /* 0x000fe400078e0002 */
[----:B------:R-:W-:Y:S02]  /*2ff50*/  IMAD.MOV.U32 R2, RZ, RZ, RZ ;  /* 0x000000ffff027224 */ /* 0x000fe400078e00ff */
[----:B------:R-:W-:-:S07]  /*2ff60*/  IMAD.MOV.U32 R74, RZ, RZ, R14 ;  /* 0x000000ffff4a7224 */ /* 0x000fce00078e000e */
[----:B------:R-:W-:Y:S05]  /*2ff70*/  WARPSYNC.COLLECTIVE R15, `(.L_x_818) ;  /* 0x000000000f087348 */ /* 0x000fea0003c00000 */
[----:B------:R0:W1:Y:S02]  /*2ff80*/  SHFL.IDX P6, R14, R13, R12, R11 ;  /* 0x0000000c0d0e7389 */ /* 0x00006400000c000b */
[----:B01----:R-:W-:Y:S01]  /*2ff90*/  ENDCOLLECTIVE ;  /* 0x000000000000791b */ /* 0x003fe20003800000 */
.L_x_818:
[----:B------:R-:W-:Y:S01]  /*2ffa0*/  IMAD.MOV.U32 R13, RZ, RZ, R210 ;  /* 0x000000ffff0d7224 */ /* 0x000fe200078e00d2 */
[----:B------:R-:W-:-:S07]  /*2ffb0*/  MOV R150, R14 ;  /* 0x0000000e00967202 */ /* 0x000fce0000000f00 */
[----:B------:R-:W-:Y:S05]  /*2ffc0*/  WARPSYNC.COLLECTIVE R15, `(.L_x_819) ;  /* 0x000000000f087348 */ /* 0x000fea0003c00000 */
[----:B------:R0:W1:Y:S02]  /*2ffd0*/  SHFL.IDX P6, R14, R13, R12, R11 ;  /* 0x0000000c0d0e7389 */ /* 0x00006400000c000b */
[----:B01----:R-:W-:Y:S01]  /*2ffe0*/  ENDCOLLECTIVE ;  /* 0x000000000000791b */ /* 0x003fe20003800000 */
.L_x_819:
[----:B------:R-:W-:Y:S01]  /*2fff0*/  IMAD.MOV.U32 R0, RZ, RZ, R14 ;  /* 0x000000ffff007224 */ /* 0x000fe200078e000e */
[----:B------:R-:W-:Y:S06]  /*30000*/  BRA `(.L_x_820) ;  /* 0xfffffee400347947 */ /* 0x000fec000383ffff */
.L_x_508:
[----:B------:R-:W-:Y:S01]  /*30010*/  MOV R13, R28 ;  /* 0x0000001c000d7202 */ /* 0x000fe20000000f00 */
[----:B------:R-:W-:Y:S02]  /*30020*/  IMAD.MOV.U32 R12, RZ, RZ, RZ ;  /* 0x000000ffff0c7224 */ /* 0x000fe400078e00ff */
[----:B------:R-:W-:Y:S02]  /*30030*/  IMAD.MOV.U32 R11, RZ, RZ, 0x181f ;  /* 0x0000181fff0b7424 */ /* 0x000fe400078e00ff */
[----:B------:R-:W-:-:S07]  /*30040*/  IMAD.MOV.U32 R15, RZ, RZ, -0x1 ;  /* 0xffffffffff0f7424 */ /* 0x000fce00078e00ff */
[----:B-----5:R-:W-:Y:S05]  /*30050*/  WARPSYNC.COLLECTIVE R15, `(.L_x_821) ;  /* 0x000000000f087348 */ /* 0x020fea0003c00000 */
[----:B------:R0:W1:Y:S02]  /*30060*/  SHFL.IDX P6, R14, R13, R12, R11 ;  /* 0x0000000c0d0e7389 */ /* 0x00006400000c000b */
[----:B01---5:R-:W-:Y:S01]  /*30070*/  ENDCOLLECTIVE ;  /* 0x000000000000791b */ /* 0x023fe20003800000 */
.L_x_821:
[----:B------:R-:W-:Y:S01]  /*30080*/  IMAD.MOV.U32 R13, RZ, RZ, R21 ;  /* 0x000000ffff0d7224 */ /* 0x000fe200078e0015 */
[----:B------:R-:W-:-:S07]  /*30090*/  MOV R20, R14 ;  /* 0x0000000e00147202 */ /* 0x000fce0000000f00 */
[----:B------:R-:W-:Y:S05]  /*300a0*/  WARPSYNC.COLLECTIVE R15, `(.L_x_822) ;  /* 0x000000000f087348 */ /* 0x000fea0003c00000 */
[----:B------:R0:W1:Y:S02]  /*300b0*/  SHFL.IDX P6, R14, R13, R12, R11 ;  /* 0x0000000c0d0e7389 */ /* 0x00006400000c000b */
[----:B01----:R-:W-:Y:S01]  /*300c0*/  ENDCOLLECTIVE ;  /* 0x000000000000791b */ /* 0x003fe20003800000 */
.L_x_822:
[----:B------:R-:W-:Y:S05]  /*300d0*/  BRA `(.L_x_823) ;  /* 0xfffffef8002c7947 */ /* 0x000fea000383ffff */
.L_x_511:
[----:B------:R-:W-:Y:S01]  /*300e0*/  BSSY B1, `(.L_x_824) ;  /* 0x0000008000017945 */ /* 0x000fe20003800000 */
[----:B-1----:R-:W-:Y:S01]  /*300f0*/  IMAD.MOV.U32 R13, RZ, RZ, R28 ;  /* 0x000000ffff0d7224 */ /* 0x002fe200078e001c */
[----:B------:R-:W-:Y:S01]  /*30100*/  MOV R11, 0x181f ;  /* 0x0000181f000b7802 */ /* 0x000fe20000000f00 */
[----:B------:R-:W-:Y:S02]  /*30110*/  IMAD.MOV.U32 R12, RZ, RZ, 0x1 ;  /* 0x00000001ff0c7424 */ /* 0x000fe400078e00ff */
[----:B------:R-:W-:-:S07]  /*30120*/  IMAD.MOV.U32 R15, RZ, RZ, -0x1 ;  /* 0xffffffffff0f7424 */ /* 0x000fce00078e00ff */
[----:B0-2--5:R-:W-:Y:S05]  /*30130*/  WARPSYNC.COLLECTIVE R15, `(.L_x_825) ;  /* 0x000000000f087348 */ /* 0x025fea0003c00000 */
[----:B--2---:R1:W2:Y:S02]  /*30140*/  SHFL.IDX P6, R14, R13, R12, R11 ;  /* 0x0000000c0d0e7389 */ /* 0x0042a400000c000b */
[----:B012--5:R-:W-:Y:S01]  /*30150*/  ENDCOLLECTIVE ;  /* 0x000000000000791b */ /* 0x027fe20003800000 */
.L_x_825:
[----:B------:R-:W-:Y:S05]  /*30160*/  BSYNC B1 ;  /* 0x0000000000017941 */ /* 0x000fea0003800000 */
.L_x_824:
[----:B------:R-:W-:Y:S01]  /*30170*/  IMAD.MOV.U32 R13, RZ, RZ, R21 ;  /* 0x000000ffff0d7224 */ /* 0x000fe200078e0015 */
[----:B------:R-:W-:Y:S01]  /*30180*/  MOV R12, 0x1 ;  /* 0x00000001000c7802 */ /* 0x000fe20000000f00 */
[----:B------:R-:W-:Y:S02]  /*30190*/  IMAD.MOV.U32 R11, RZ, RZ, 0x181f ;  /* 0x0000181fff0b7424 */ /* 0x000fe400078e00ff */
[----:B------:R-:W-:Y:S02]  /*301a0*/  IMAD.MOV.U32 R15, RZ, RZ, -0x1 ;  /* 0xffffffffff0f7424 */ /* 0x000fe400078e00ff */
[----:B------:R-:W-:-:S07]  /*301b0*/  IMAD.MOV.U32 R9, RZ, RZ, R14 ;  /* 0x000000ffff097224 */ /* 0x000fce00078e000e */
[----:B------:R-:W-:Y:S05]  /*301c0*/  WARPSYNC.COLLECTIVE R15, `(.L_x_826) ;  /* 0x000000000f087348 */ /* 0x000fea0003c00000 */
[----:B------:R0:W1:Y:S02]  /*301d0*/  SHFL.IDX P6, R14, R13, R12, R11 ;  /* 0x0000000c0d0e7389 */ /* 0x00006400000c000b */
[----:B01----:R-:W-:Y:S01]  /*301e0*/  ENDCOLLECTIVE ;  /* 0x000000000000791b */ /* 0x003fe20003800000 */
.L_x_826:
[----:B------:R-:W-:Y:S05]  /*301f0*/  BRA `(.L_x_827) ;  /* 0xfffffef8005c7947 */ /* 0x000fea000383ffff */
.L_x_514:
[----:B------:R-:W-:Y:S01]  /*30200*/  BSSY B1, `(.L_x_828) ;  /* 0x0000008000017945 */ /* 0x000fe20003800000 */
[----:B------:R-:W-:Y:S01]  /*30210*/  IMAD.MOV.U32 R13, RZ, RZ, R28 ;  /* 0x000000ffff0d7224 */ /* 0x000fe200078e001c */
[----:B------:R-:W-:Y:S01]  /*30220*/  MOV R12, 0x2 ;  /* 0x00000002000c7802 */ /* 0x000fe20000000f00 */
[----:B------:R-:W-:Y:S02]  /*30230*/  IMAD.MOV.U32 R11, RZ, RZ, 0x181f ;  /* 0x0000181fff0b7424 */ /* 0x000fe400078e00ff */
[----:B------:R-:W-:-:S07]  /*30240*/  IMAD.MOV.U32 R15, RZ, RZ, -0x1 ;  /* 0xffffffffff0f7424 */ /* 0x000fce00078e00ff */
[----:B0123-5:R-:W-:Y:S05]  /*30250*/  WARPSYNC.COLLECTIVE R15, `(.L_x_829) ;  /* 0x000000000f087348 */ /* 0x02ffea0003c00000 */
[----:B--2---:R2:W4:Y:S02]  /*30260*/  SHFL.IDX P6, R14, R13, R12, R11 ;  /* 0x0000000c0d0e7389 */ /* 0x00452400000c000b */
[----:B012345:R-:W-:Y:S01]  /*30270*/  ENDCOLLECTIVE ;  /* 0x000000000000791b */ /* 0x03ffe20003800000 */
.L_x_829:
[----:B------:R-:W-:Y:S05]  /*30280*/  BSYNC B1 ;  /* 0x0000000000017941 */ /* 0x000fea0003800000 */
.L_x_828:
[----:B------:R-:W-:Y:S01]  /*30290*/  MOV R13, R21 ;  /* 0x00000015000d7202 */ /* 0x000fe20000000f00 */
[----:B------:R-:W-:Y:S02]  /*302a0*/  IMAD.MOV.U32 R12, RZ, RZ, 0x2 ;  /* 0x00000002ff0c7424 */ /* 0x000fe400078e00ff */
[----:B------:R-:W-:Y:S02]  /*302b0*/  IMAD.MOV.U32 R11, RZ, RZ, 0x181f ;  /* 0x0000181fff0b7424 */ /* 0x000fe400078e00ff */
[----:B------:R-:W-:Y:S02]  /*302c0*/  IMAD.MOV.U32 R15, RZ, RZ, -0x1 ;  /* 0xffffffffff0f7424 */ /* 0x000fe400078e00ff */
[----:B------:R-:W-:-:S07]  /*302d0*/  IMAD.MOV.U32 R9, RZ, RZ, R14 ;  /* 0x000000ffff097224 */ /* 0x000fce00078e000e */
[----:B------:R-:W-:Y:S05]  /*302e0*/  WARPSYNC.COLLECTIVE R15, `(.L_x_830) ;  /* 0x000000000f087348 */ /* 0x000fea0003c00000 */
[----:B------:R0:W1:Y:S02]  /*302f0*/  SHFL.IDX P6, R14, R13, R12, R11 ;  /* 0x0000000c0d0e7389 */ /* 0x00006400000c000b */
[----:B01----:R-:W-:Y:S01]  /*30300*/  ENDCOLLECTIVE ;  /* 0x000000000000791b */ /* 0x003fe20003800000 */
.L_x_830:
[----:B------:R-:W-:Y:S05]  /*30310*/  BRA `(.L_x_831) ;  /* 0xfffffef800947947 */ /* 0x000fea000383ffff */
.L_x_517:
[----:B------:R-:W-:Y:S01]  /*30320*/  BSSY B1, `(.L_x_832) ;  /* 0x0000008000017945 */ /* 0x000fe20003800000 */
[----:B------:R-:W-:Y:S01]  /*30330*/  MOV R13, R28 ;  /* 0x0000001c000d7202 */ /* 0x000fe20000000f00 */
[----:B------:R-:W-:Y:S02]  /*30340*/  IMAD.MOV.U32 R12, RZ, RZ, 0x3 ;  /* 0x00000003ff0c7424 */ /* 0x000fe400078e00ff */
[----:B------:R-:W-:Y:S02]  /*30350*/  IMAD.MOV.U32 R11, RZ, RZ, 0x181f ;  /* 0x0000181fff0b7424 */ /* 0x000fe400078e00ff */
[----:B------:R-:W-:-:S07]  /*30360*/  IMAD.MOV.U32 R15, RZ, RZ, -0x1 ;  /* 0xffffffffff0f7424 */ /* 0x000fce00078e00ff */
[----:B012345:R-:W-:Y:S05]  /*30370*/  WARPSYNC.COLLECTIVE R15, `(.L_x_833) ;  /* 0x000000000f087348 */ /* 0x03ffea0003c00000 */
[----:B----4-:R4:W0:Y:S02]  /*30380*/  SHFL.IDX P6, R14, R13, R12, R11 ;  /* 0x0000000c0d0e7389 */ /* 0x01082400000c000b */
[----:B012345:R-:W-:Y:S01]  /*30390*/  ENDCOLLECTIVE ;  /* 0x000000000000791b */ /* 0x03ffe20003800000 */
.L_x_833:
[----:B------:R-:W-:Y:S05]  /*303a0*/  BSYNC B1 ;  /* 0x0000000000017941 */ /* 0x000fea0003800000 */
.L_x_832:
[----:B------:R-:W-:Y:S01]  /*303b0*/  IMAD.MOV.U32 R13, RZ, RZ, R21 ;  /* 0x000000ffff0d7224 */ /* 0x000fe200078e0015 */
[----:B------:R-:W-:Y:S01]  /*303c0*/  MOV R15, 0xffffffff ;  /* 0xffffffff000f7802 */ /* 0x000fe20000000f00 */
[----:B------:R-:W-:Y:S01]  /*303d0*/  IMAD.MOV.U32 R12, RZ, RZ, 0x3 ;  /* 0x00000003ff0c7424 */ /* 0x000fe200078e00ff */
[----:B------:R-:W-:Y:S01]  /*303e0*/  MOV R8, R14 ;  /* 0x0000000e00087202 */ /* 0x000fe20000000f00 */
[----:B------:R-:W-:-:S07]  /*303f0*/  IMAD.MOV.U32 R11, RZ, RZ, 0x181f ;  /* 0x0000181fff0b7424 */ /* 0x000fce00078e00ff */
[----:B------:R-:W-:Y:S05]  /*30400*/  WARPSYNC.COLLECTIVE R15, `(.L_x_834) ;  /* 0x000000000f087348 */ /* 0x000fea0003c00000 */
[----:B------:R0:W1:Y:S02]  /*30410*/  SHFL.IDX P6, R14, R13, R12, R11 ;  /* 0x0000000c0d0e7389 */ /* 0x00006400000c000b */
[----:B01----:R-:W-:Y:S01]  /*30420*/  ENDCOLLECTIVE ;  /* 0x000000000000791b */ /* 0x003fe20003800000 */
.L_x_834:
[----:B------:R-:W-:Y:S05]  /*30430*/  BRA `(.L_x_835) ;  /* 0xfffffef800c47947 */ /* 0x000fea000383ffff */
.L_x_519:
[----:B------:R-:W-:Y:S01]  /*30440*/  IMAD.MOV.U32 R13, RZ, RZ, R40 ;  /* 0x000000ffff0d7224 */ /* 0x000fe200078e0028 */
[----:B------:R-:W-:Y:S01]  /*30450*/  MOV R15, 0xffffffff ;  /* 0xffffffff000f7802 */ /* 0x000fe20000000f00 */
[----:B------:R-:W-:Y:S02]  /*30460*/  IMAD.MOV.U32 R12, RZ, RZ, RZ ;  /* 0x000000ffff0c7224 */ /* 0x000fe400078e00ff */
[----:B------:R-:W-:-:S07]  /*30470*/  IMAD.MOV.U32 R11, RZ, RZ, 0x1c1f ;  /* 0x00001c1fff0b7424 */ /* 0x000fce00078e00ff */
[----:B------:R-:W-:Y:S05]  /*30480*/  WARPSYNC.COLLECTIVE R15, `(.L_x_836) ;  /* 0x000000000f087348 */ /* 0x000fea0003c00000 */
[----:B------:R0:W1:Y:S02]  /*30490*/  SHFL.IDX P6, R14, R13, R12, R11 ;  /* 0x0000000c0d0e7389 */ /* 0x00006400000c000b */
[----:B01----:R-:W-:Y:S01]  /*304a0*/  ENDCOLLECTIVE ;  /* 0x000000000000791b */ /* 0x003fe20003800000 */
.L_x_836:
[----:B------:R-:W-:Y:S02]  /*304b0*/  IMAD.MOV.U32 R13, RZ, RZ, R39 ;  /* 0x000000ffff0d7224 */ /* 0x000fe400078e0027 */
[----:B------:R-:W-:-:S07]  /*304c0*/  IMAD.MOV.U32 R41, RZ, RZ, R14 ;  /* 0x000000ffff297224 */ /* 0x000fce00078e000e */
[----:B------:R-:W-:Y:S05]  /*304d0*/  WARPSYNC.COLLECTIVE R15, `(.L_x_837) ;  /* 0x000000000f087348 */ /* 0x000fea0003c00000 */
[----:B------:R0:W1:Y:S02]  /*304e0*/  SHFL.IDX P6, R14, R13, R12, R11 ;  /* 0x0000000c0d0e7389 */ /* 0x00006400000c000b */
[----:B01----:R-:W-:Y:S01]  /*304f0*/  ENDCOLLECTIVE ;  /* 0x000000000000791b */ /* 0x003fe20003800000 */
.L_x_837:
[----:B------:R-:W-:Y:S01]  /*30500*/  IMAD.MOV.U32 R11, RZ, RZ, R14 ;  /* 0x000000ffff0b7224 */ /* 0x000fe200078e000e */
[----:B------:R-:W-:Y:S06]  /*30510*/  BRA `(.L_x_838) ;  /* 0xfffffefc00ac7947 */ /* 0x000fec000383ffff */
.L_x_522:
[----:B------:R-:W-:Y:S01]  /*30520*/  BSSY B1, `(.L_x_839) ;  /* 0x0000008000017945 */ /* 0x000fe20003800000 */
[----:B------:R-:W-:Y:S01]  /*30530*/  MOV R13, R40 ;  /* 0x00000028000d7202 */ /* 0x000fe20000000f00 */
[----:B------:R-:W-:Y:S02]  /*30540*/  IMAD.MOV.U32 R12, RZ, RZ, 0x1 ;  /* 0x00000001ff0c7424 */ /* 0x000fe400078e00ff */
[----:B--2---:R-:W-:Y:S02]  /*30550*/  IMAD.MOV.U32 R11, RZ, RZ, 0x1c1f ;  /* 0x00001c1fff0b7424 */ /* 0x004fe400078e00ff */
[----:B------:R-:W-:-:S07]  /*30560*/  IMAD.MOV.U32 R15, RZ, RZ, -0x1 ;  /* 0xffffffffff0f7424 */ /* 0x000fce00078e00ff */
[----:B01-3--:R-:W-:Y:S05]  /*30570*/  WARPSYNC.COLLECTIVE R15, `(.L_x_840) ;  /* 0x000000000f087348 */ /* 0x00bfea0003c00000 */
[----:B------:R2:W4:Y:S02]  /*30580*/  SHFL.IDX P6, R14, R13, R12, R11 ;  /* 0x0000000c0d0e7389 */ /* 0x00052400000c000b */
[----:B01234-:R-:W-:Y:S01]  /*30590*/  ENDCOLLECTIVE ;  /* 0x000000000000791b */ /* 0x01ffe20003800000 */
.L_x_840:
[----:B------:R-:W-:Y:S05]  /*305a0*/  BSYNC B1 ;  /* 0x0000000000017941 */ /* 0x000fea0003800000 */
.L_x_839:
        /* <DEDUP_REMOVED lines=8> */
.L_x_841:
[----:B------:R-:W-:Y:S01]  /*30630*/  IMAD.MOV.U32 R39, RZ, RZ, R14 ;  /* 0x000000ffff277224 */ /* 0x000fe200078e000e */
[----:B------:R-:W-:Y:S06]  /*30640*/  BRA `(.L_x_842) ;  /* 0xffffff0c004c7947 */ /* 0x000fec000383ffff */
.L_x_526:
[----:B------:R-:W-:Y:S01]  /*30650*/  IMAD.MOV.U32 R13, RZ, RZ, R3 ;  /* 0x000000ffff0d7224 */ /* 0x000fe200078e0003 */
[----:B------:R-:W-:Y:S01]  /*30660*/  MOV R11, 0x181f ;  /* 0x0000181f000b7802 */ /* 0x000fe20000000f00 */
[----:B------:R-:W-:Y:S02]  /*30670*/  IMAD.MOV.U32 R12, RZ, RZ, RZ ;  /* 0x000000ffff0c7224 */ /* 0x000fe400078e00ff */
[----:B------:R-:W-:-:S07]  /*30680*/  IMAD.MOV.U32 R15, RZ, RZ, -0x1 ;  /* 0xffffffffff0f7424 */ /* 0x000fce00078e00ff */
[----:B0-----:R-:W-:Y:S05]  /*30690*/  WARPSYNC.COLLECTIVE R15, `(.L_x_843) ;  /* 0x000000000f087348 */ /* 0x001fea0003c00000 */
[----:B------:R1:W2:Y:S02]  /*306a0*/  SHFL.IDX P6, R14, R13, R12, R11 ;  /* 0x0000000c0d0e7389 */ /* 0x0002a400000c000b */
[----:B012---:R-:W-:Y:S01]  /*306b0*/  ENDCOLLECTIVE ;  /* 0x000000000000791b */ /* 0x007fe20003800000 */
.L_x_843:
[----:B------:R-:W-:Y:S02]  /*306c0*/  IMAD.MOV.U32 R13, RZ, RZ, R2 ;  /* 0x000000ffff0d7224 */ /* 0x000fe400078e0002 */
[----:B------:R-:W-:-:S07]  /*306d0*/  IMAD.MOV.U32 R0, RZ, RZ, R14 ;  /* 0x000000ffff007224 */ /* 0x000fce00078e000e */
[----:B------:R-:W-:Y:S05]  /*306e0*/  WARPSYNC.COLLECTIVE R15, `(.L_x_844) ;  /* 0x000000000f087348 */ /* 0x000fea0003c00000 */
[----:B------:R0:W1:Y:S02]  /*306f0*/  SHFL.IDX P6, R14, R13, R12, R11 ;  /* 0x0000000c0d0e7389 */ /* 0x00006400000c000b */
[----:B01----:R-:W-:Y:S01]  /*30700*/  ENDCOLLECTIVE ;  /* 0x000000000000791b */ /* 0x003fe20003800000 */
.L_x_844:
[----:B------:R-:W-:Y:S05]  /*30710*/  BRA `(.L_x_845) ;  /* 0xffffff2c00b47947 */ /* 0x000fea000383ffff */
.L_x_529:
[----:B------:R-:W-:Y:S01]  /*30720*/  BSSY B1, `(.L_x_846) ;  /* 0x0000008000017945 */ /* 0x000fe20003800000 */
[----:B--2---:R-:W-:Y:S01]  /*30730*/  MOV R13, R3 ;  /* 0x00000003000d7202 */ /* 0x004fe20000000f00 */
[----:B------:R-:W-:Y:S02]  /*30740*/  IMAD.MOV.U32 R12, RZ, RZ, 0x1 ;  /* 0x00000001ff0c7424 */ /* 0x000fe400078e00ff */
[----:B------:R-:W-:Y:S02]  /*30750*/  IMAD.MOV.U32 R11, RZ, RZ, 0x181f ;  /* 0x0000181fff0b7424 */ /* 0x000fe400078e00ff */
[----:B------:R-:W-:-:S07]  /*30760*/  IMAD.MOV.U32 R15, RZ, RZ, -0x1 ;  /* 0xffffffffff0f7424 */ /* 0x000fce00078e00ff */
[----:B01-3--:R-:W-:Y:S05]  /*30770*/  WARPSYNC.COLLECTIVE R15, `(.L_x_847) ;  /* 0x000000000f087348 */ /* 0x00bfea0003c00000 */
[----:B---3--:R2:W3:Y:S02]  /*30780*/  SHFL.IDX P6, R14, R13, R12, R11 ;  /* 0x0000000c0d0e7389 */ /* 0x0084e400000c000b */
[----:B0123--:R-:W-:Y:S01]  /*30790*/  ENDCOLLECTIVE ;  /* 0x000000000000791b */ /* 0x00ffe20003800000 */
.L_x_847:
[----:B------:R-:W-:Y:S05]  /*307a0*/  BSYNC B1 ;  /* 0x0000000000017941 */ /* 0x000fea0003800000 */
.L_x_846:
        /* <DEDUP_REMOVED lines=8> */
.L_x_848:
[----:B------:R-:W-:Y:S05]  /*30830*/  BRA `(.L_x_849) ;  /* 0xffffff2c00e47947 */ /* 0x000fea000383ffff */
.L_x_532:
[----:B------:R-:W-:Y:S01]  /*30840*/  BSSY B1, `(.L_x_850) ;  /* 0x0000008000017945 */ /* 0x000fe20003800000 */
[----:B---3--:R-:W-:Y:S01]  /*30850*/  IMAD.MOV.U32 R13, RZ, RZ, R3 ;  /* 0x000000ffff0d7224 */ /* 0x008fe200078e0003 */
[----:B------:R-:W-:Y:S01]  /*30860*/  MOV R15, 0xffffffff ;  /* 0xffffffff000f7802 */ /* 0x000fe20000000f00 */
[----:B------:R-:W-:Y:S02]  /*30870*/  IMAD.MOV.U32 R12, RZ, RZ, 0x2 ;  /* 0x00000002ff0c7424 */ /* 0x000fe400078e00ff */
[----:B------:R-:W-:-:S07]  /*30880*/  IMAD.MOV.U32 R11, RZ, RZ, 0x181f ;  /* 0x0000181fff0b7424 */ /* 0x000fce00078e00ff */
[----:B012-4-:R-:W-:Y:S05]  /*30890*/  WARPSYNC.COLLECTIVE R15, `(.L_x_851) ;  /* 0x000000000f087348 */ /* 0x017fea0003c00000 */
[----:B------:R3:W0:Y:S02]  /*308a0*/  SHFL.IDX P6, R14, R13, R12, R11 ;  /* 0x0000000c0d0e7389 */ /* 0x00062400000c000b */
[----:B01234-:R-:W-:Y:S01]  /*308b0*/  ENDCOLLECTIVE ;  /* 0x000000000000791b */ /* 0x01ffe20003800000 */
.L_x_851:
[----:B------:R-:W-:Y:S05]  /*308c0*/  BSYNC B1 ;  /* 0x0000000000017941 */ /* 0x000fea0003800000 */
.L_x_850:
        /* <DEDUP_REMOVED lines=8> */
.L_x_852:
[----:B------:R-:W-:Y:S05]  /*30950*/  BRA `(.L_x_853) ;  /* 0xffffff3000147947 */ /* 0x000fea000383ffff */
.L_x_535:
[----:B------:R-:W-:Y:S01]  /*30960*/  BSSY B1, `(.L_x_854) ;  /* 0x0000008000017945 */ /* 0x000fe20003800000 */
[----:B0-----:R-:W-:Y:S01]  /*30970*/  IMAD.MOV.U32 R13, RZ, RZ, R3 ;  /* 0x000000ffff0d7224 */ /* 0x001fe200078e0003 */
[----:B------:R-:W-:Y:S01]  /*30980*/  MOV R11, 0x181f ;  /* 0x0000181f000b7802 */ /* 0x000fe20000000f00 */
[----:B------:R-:W-:Y:S02]  /*30990*/  IMAD.MOV.U32 R12, RZ, RZ, 0x3 ;  /* 0x00000003ff0c7424 */ /* 0x000fe400078e00ff */
[----:B------:R-:W-:-:S07]  /*309a0*/  IMAD.MOV.U32 R15, RZ, RZ, -0x1 ;  /* 0xffffffffff0f7424 */ /* 0x000fce00078e00ff */
[----:B-1234-:R-:W-:Y:S05]  /*309b0*/  WARPSYNC.COLLECTIVE R15, `(.L_x_855) ;  /* 0x000000000f087348 */ /* 0x01efea0003c00000 */
[----:B---3--:R0:W3:Y:S02]  /*309c0*/  SHFL.IDX P6, R14, R13, R12, R11 ;  /* 0x0000000c0d0e7389 */ /* 0x0080e400000c000b */
[----:B01234-:R-:W-:Y:S01]  /*309d0*/  ENDCOLLECTIVE ;  /* 0x000000000000791b */ /* 0x01ffe20003800000 */
.L_x_855:
[----:B------:R-:W-:Y:S05]  /*309e0*/  BSYNC B1 ;  /* 0x0000000000017941 */ /* 0x000fea0003800000 */
.L_x_854:
        /* <DEDUP_REMOVED lines=8> */
.L_x_856:
[----:B------:R-:W-:Y:S05]  /*30a70*/  BRA `(.L_x_857) ;  /* 0xffffff3000447947 */ /* 0x000fea000383ffff */
.L_x_552:
[----:B------:R-:W0:Y:S01]  /*30a80*/  S2R R3, SR_TID.X ;  /* 0x0000000000037919 */ /* 0x000e220000002100 */
[----:B------:R-:W-:Y:S01]  /*30a90*/  BSSY B1, `(.L_x_858) ;  /* 0x000000a000017945 */ /* 0x000fe20003800000 */
[----:B------:R-:W-:Y:S01]  /*30aa0*/  MOV R12, RZ ;  /* 0x000000ff000c7202 */ /* 0x000fe20000000f00 */
[----:B------:R-:W-:Y:S02]  /*30ab0*/  IMAD.MOV.U32 R11, RZ, RZ, 0x1f ;  /* 0x0000001fff0b7424 */ /* 0x000fe400078e00ff */
[----:B------:R-:W-:Y:S01]  /*30ac0*/  IMAD.MOV.U32 R15, RZ, RZ, -0x1 ;  /* 0xffffffffff0f7424 */ /* 0x000fe200078e00ff */
[----:B0-----:R-:W-:-:S04]  /*30ad0*/  SHF.R.U32.HI R3, RZ, 0x5, R3 ;  /* 0x00000005ff037819 */ /* 0x001fc80000011603 */
[----:B------:R-:W-:-:S05]  /*30ae0*/  LOP3.LUT R3, R3, 0x3, RZ, 0xc0, !PT ;  /* 0x0000000303037812 */ /* 0x000fca00078ec0ff */
[----:B------:R-:W-:-:S07]  /*30af0*/  IMAD.MOV.U32 R13, RZ, RZ, R3 ;  /* 0x000000ffff0d7224 */ /* 0x000fce00078e0003 */
[----:B------:R-:W-:Y:S05]  /*30b00*/  WARPSYNC.COLLECTIVE R15, `(.L_x_859) ;  /* 0x000000000f087348 */ /* 0x000fea0003c00000 */
[----:B------:R0:W1:Y:S02]  /*30b10*/  SHFL.IDX P6, R14, R13, R12, R11 ;  /* 0x0000000c0d0e7389 */ /* 0x00006400000c000b */
[----:B01----:R-:W-:Y:S01]  /*30b20*/  ENDCOLLECTIVE ;  /* 0x000000000000791b */ /* 0x003fe20003800000 */
.L_x_859:
[----:B------:R-:W-:Y:S05]  /*30b30*/  BSYNC B1 ;  /* 0x0000000000017941 */ /* 0x000fea0003800000 */
.L_x_858:
[----:B------:R-:W-:Y:S05]  /*30b40*/  BRA `(.L_x_860) ;  /* 0xffffff4800f07947 */ /* 0x000fea000383ffff */
.L_x_554:
[----:B------:R-:W-:Y:S01]  /*30b50*/  BSSY B1, `(.L_x_861) ;  /* 0x0000006000017945 */ /* 0x000fe20003800000 */
[----:B------:R-:W-:-:S07]  /*30b60*/  IMAD.MOV.U32 R15, RZ, RZ, -0x1 ;  /* 0xffffffffff0f7424 */ /* 0x000fce00078e00ff */
[----:B0-----:R-:W-:Y:S05]  /*30b70*/  WARPSYNC.COLLECTIVE R15, `(.L_x_862) ;  /* 0x000000000f0c7348 */ /* 0x001fea0003c00000 */
[----:B------:R-:W-:Y:S02]  /*30b80*/  ELECT P6, UR62, PT ;  /* 0x00000000003e782f */ /* 0x000fe400038c0000 */
[----:B------:R-:W-:Y:S01]  /*30b90*/  MOV R14, UR62 ;  /* 0x0000003e000e7c02 */ /* 0x000fe20008000f00 */
[----:B0-----:R-:W-:Y:S10]  /*30ba0*/  ENDCOLLECTIVE ;  /* 0x000000000000791b */ /* 0x001ff40003800000 */
.L_x_862:
[----:B------:R-:W-:Y:S05]  /*30bb0*/  BSYNC B1 ;  /* 0x0000000000017941 */ /* 0x000fea0003800000 */
.L_x_861:
[----:B------:R-:W-:Y:S05]  /*30bc0*/  BRA `(.L_x_553) ;  /* 0xffffff4800e87947 */ /* 0x000fea000383ffff */
.L_x_556:
[----:B0-----:R0:W1:Y:S02]  /*30bd0*/  SYNCS.PHASECHK.TRANS64.TRYWAIT P0, [R18+URZ+0x38820], R2 ;  /* 0x03882002120075a7 */ /* 0x001064000800017f */
[----:B-1----:R-:W-:Y:S05]  /*30be0*/  @!P0 NANOSLEEP.SYNCS 0x989680 ;  /* 0x009896800000895d */ /* 0x002fea0003900000 */
[----:B------:R-:W1:Y:S02]  /*30bf0*/  @!P0 SYNCS.PHASECHK.TRANS64 P0, [R18+URZ+0x38820], R2 ;  /* 0x03882002120085a7 */ /* 0x000e64000800007f */
[----:B-1----:R-:W-:Y:S05]  /*30c00*/  @!P0 BRA `(.L_x_556) ;  /* 0xfffffffc00f08947 */ /* 0x002fea000383ffff */
[----:B------:R-:W-:Y:S05]  /*30c10*/  BRA `(.L_x_863) ;  /* 0xffffff4800f87947 */ /* 0x000fea000383ffff */
.L_x_560:
[----:B-1----:R1:W2:Y:S02]  /*30c20*/  SYNCS.PHASECHK.TRANS64.TRYWAIT P0, [R5+URZ+0x388a0], R8 ;  /* 0x0388a008050075a7 */ /* 0x0022a4000800017f */
[----:B--2---:R-:W-:Y:S05]  /*30c30*/  @!P0 NANOSLEEP.SYNCS 0x989680 ;  /* 0x009896800000895d */ /* 0x004fea0003900000 */
[----:B------:R-:W2:Y:S02]  /*30c40*/  @!P0 SYNCS.PHASECHK.TRANS64 P0, [R5+URZ+0x388a0], R8 ;  /* 0x0388a008050085a7 */ /* 0x000ea4000800007f */
[----:B--2---:R-:W-:Y:S05]  /*30c50*/  @!P0 BRA `(.L_x_560) ;  /* 0xfffffffc00f08947 */ /* 0x004fea000383ffff */
[----:B------:R-:W-:Y:S05]  /*30c60*/  BRA `(.L_x_864) ;  /* 0xffffff4c00187947 */ /* 0x000fea000383ffff */
.L_x_566:
[----:B0-----:R0:W2:Y:S02]  /*30c70*/  SYNCS.PHASECHK.TRANS64.TRYWAIT P0, [R5+URZ+0x388c0], R8 ;  /* 0x0388c008050075a7 */ /* 0x0010a4000800017f */
[----:B--2---:R-:W-:Y:S05]  /*30c80*/  @!P0 NANOSLEEP.SYNCS 0x989680 ;  /* 0x009896800000895d */ /* 0x004fea0003900000 */
[----:B------:R-:W2:Y:S02]  /*30c90*/  @!P0 SYNCS.PHASECHK.TRANS64 P0, [R5+URZ+0x388c0], R8 ;  /* 0x0388c008050085a7 */ /* 0x000ea4000800007f */
[----:B--2---:R-:W-:Y:S05]  /*30ca0*/  @!P0 BRA `(.L_x_566) ;  /* 0xfffffffc00f08947 */ /* 0x004fea000383ffff */
[----:B------:R-:W-:Y:S05]  /*30cb0*/  BRA `(.L_x_865) ;  /* 0xffffff4c00d87947 */ /* 0x000fea000383ffff */
.L_x_574:
[----:B0-----:R0:W1:Y:S02]  /*30cc0*/  SYNCS.PHASECHK.TRANS64.TRYWAIT P2, [R6+URZ+0x388a0], R5 ;  /* 0x0388a005060075a7 */ /* 0x001064000804017f */
[----:B-1----:R-:W-:Y:S05]  /*30cd0*/  @!P2 NANOSLEEP.SYNCS 0x989680 ;  /* 0x009896800000a95d */ /* 0x002fea0003900000 */
[----:B------:R-:W1:Y:S02]  /*30ce0*/  @!P2 SYNCS.PHASECHK.TRANS64 P2, [R6+URZ+0x388a0], R5 ;  /* 0x0388a0050600a5a7 */ /* 0x000e64000804007f */
[----:B-1----:R-:W-:Y:S05]  /*30cf0*/  @!P2 BRA `(.L_x_574) ;  /* 0xfffffffc00f0a947 */ /* 0x002fea000383ffff */
[----:B------:R-:W-:Y:S05]  /*30d00*/  BRA `(.L_x_866) ;  /* 0xffffff5000e87947 */ /* 0x000fea000383ffff */
.L_x_580:
[----:B-1----:R1:W2:Y:S02]  /*30d10*/  SYNCS.PHASECHK.TRANS64.TRYWAIT P2, [R6+URZ+0x388c0], R5 ;  /* 0x0388c005060075a7 */ /* 0x0022a4000804017f */
[----:B--2---:R-:W-:Y:S05]  /*30d20*/  @!P2 NANOSLEEP.SYNCS 0x989680 ;  /* 0x009896800000a95d */ /* 0x004fea0003900000 */
[----:B------:R-:W2:Y:S02]  /*30d30*/  @!P2 SYNCS.PHASECHK.TRANS64 P2, [R6+URZ+0x388c0], R5 ;  /* 0x0388c0050600a5a7 */ /* 0x000ea4000804007f */
[----:B--2---:R-:W-:Y:S05]  /*30d40*/  @!P2 BRA `(.L_x_580) ;  /* 0xfffffffc00f0a947 */ /* 0x004fea000383ffff */
[----:B------:R-:W-:Y:S05]  /*30d50*/  BRA `(.L_x_867) ;  /* 0xffffff5400a47947 */ /* 0x000fea000383ffff */
.L_x_598:
[----:B------:R-:W0:Y:S01]  /*30d60*/  S2R R0, SR_TID.X ;  /* 0x0000000000007919 */ /* 0x000e220000002100 */
[----:B------:R-:W-:Y:S01]  /*30d70*/  BSSY B0, `(.L_x_868) ;  /* 0x000000a000007945 */ /* 0x000fe20003800000 */
[----:B------:R-:W-:Y:S02]  /*30d80*/  IMAD.MOV.U32 R12, RZ, RZ, RZ ;  /* 0x000000ffff0c7224 */ /* 0x000fe400078e00ff */
[----:B------:R-:W-:Y:S02]  /*30d90*/  IMAD.MOV.U32 R11, RZ, RZ, 0x1f ;  /* 0x0000001fff0b7424 */ /* 0x000fe400078e00ff */
[----:B------:R-:W-:Y:S01]  /*30da0*/  IMAD.MOV.U32 R15, RZ, RZ, -0x1 ;  /* 0xffffffffff0f7424 */ /* 0x000fe200078e00ff */
[----:B0-----:R-:W-:-:S04]  /*30db0*/  SHF.R.U32.HI R0, RZ, 0x5, R0 ;  /* 0x00000005ff007819 */ /* 0x001fc80000011600 */
[----:B------:R-:W-:-:S04]  /*30dc0*/  LOP3.LUT R0, R0, 0x3, RZ, 0xc0, !PT ;  /* 0x0000000300007812 */ /* 0x000fc800078ec0ff */
[----:B------:R-:W-:-:S07]  /*30dd0*/  MOV R13, R0 ;  /* 0x00000000000d7202 */ /* 0x000fce0000000f00 */
[----:B-1----:R-:W-:Y:S05]  /*30de0*/  WARPSYNC.COLLECTIVE R15, `(.L_x_869) ;  /* 0x000000000f087348 */ /* 0x002fea0003c00000 */
[----:B------:R0:W2:Y:S02]  /*30df0*/  SHFL.IDX P6, R14, R13, R12, R11 ;  /* 0x0000000c0d0e7389 */ /* 0x0000a400000c000b */
[----:B012---:R-:W-:Y:S01]  /*30e00*/  ENDCOLLECTIVE ;  /* 0x000000000000791b */ /* 0x007fe20003800000 */
.L_x_869:
[----:B------:R-:W-:Y:S05]  /*30e10*/  BSYNC B0 ;  /* 0x0000000000007941 */ /* 0x000fea0003800000 */
.L_x_868:
[----:B------:R-:W-:Y:S05]  /*30e20*/  BRA `(.L_x_870) ;  /* 0xffffff6400007947 */ /* 0x000fea000383ffff */
.L_x_600:
[----:B------:R-:W-:Y:S01]  /*30e30*/  BSSY B0, `(.L_x_871) ;  /* 0x0000006000007945 */ /* 0x000fe20003800000 */
[----:B------:R-:W-:-:S07]  /*30e40*/  MOV R15, 0xffffffff ;  /* 0xffffffff000f7802 */ /* 0x000fce0000000f00 */
[----:B01----:R-:W-:Y:S05]  /*30e50*/  WARPSYNC.COLLECTIVE R15, `(.L_x_872) ;  /* 0x000000000f0c7348 */ /* 0x003fea0003c00000 */
[----:B------:R-:W-:Y:S02]  /*30e60*/  ELECT P6, UR62, PT ;  /* 0x00000000003e782f */ /* 0x000fe400038c0000 */
[----:B------:R-:W-:Y:S01]  /*30e70*/  MOV R14, UR62 ;  /* 0x0000003e000e7c02 */ /* 0x000fe20008000f00 */
[----:B01----:R-:W-:Y:S10]  /*30e80*/  ENDCOLLECTIVE ;  /* 0x000000000000791b */ /* 0x003ff40003800000 */
.L_x_872:
[----:B------:R-:W-:Y:S05]  /*30e90*/  BSYNC B0 ;  /* 0x0000000000007941 */ /* 0x000fea0003800000 */
.L_x_871:
[----:B------:R-:W-:Y:S05]  /*30ea0*/  BRA `(.L_x_873) ;  /* 0xffffff6400087947 */ /* 0x000fea000383ffff */
.L_x_602:
[----:B0-----:R0:W1:Y:S02]  /*30eb0*/  SYNCS.PHASECHK.TRANS64.TRYWAIT P0, [R0+URZ+0x38880], R3 ;  /* 0x03888003000075a7 */ /* 0x001064000800017f */
[----:B-1----:R-:W-:Y:S05]  /*30ec0*/  @!P0 NANOSLEEP.SYNCS 0x989680 ;  /* 0x009896800000895d */ /* 0x002fea0003900000 */
[----:B------:R-:W1:Y:S02]  /*30ed0*/  @!P0 SYNCS.PHASECHK.TRANS64 P0, [R0+URZ+0x38880], R3 ;  /* 0x03888003000085a7 */ /* 0x000e64000800007f */
[----:B-1----:R-:W-:Y:S05]  /*30ee0*/  @!P0 BRA `(.L_x_602) ;  /* 0xfffffffc00f08947 */ /* 0x002fea000383ffff */
[----:B------:R-:W-:Y:S05]  /*30ef0*/  BRA `(.L_x_874) ;  /* 0xffffff6400787947 */ /* 0x000fea000383ffff */
.L_x_604:
[----:B-1----:R1:W2:Y:S02]  /*30f00*/  SYNCS.PHASECHK.TRANS64.TRYWAIT P0, [R0+URZ+0x38840], R3 ;  /* 0x03884003000075a7 */ /* 0x0022a4000800017f */
[----:B--2---:R-:W-:Y:S05]  /*30f10*/  @!P0 NANOSLEEP.SYNCS 0x989680 ;  /* 0x009896800000895d */ /* 0x004fea0003900000 */
[----:B------:R-:W2:Y:S02]  /*30f20*/  @!P0 SYNCS.PHASECHK.TRANS64 P0, [R0+URZ+0x38840], R3 ;  /* 0x03884003000085a7 */ /* 0x000ea4000800007f */
[----:B--2---:R-:W-:Y:S05]  /*30f30*/  @!P0 BRA `(.L_x_604) ;  /* 0xfffffffc00f08947 */ /* 0x004fea000383ffff */
[----:B------:R-:W-:Y:S05]  /*30f40*/  BRA `(.L_x_875) ;  /* 0xffffff6400e47947 */ /* 0x000fea000383ffff */
.L_x_608:
[----:B------:R-:W2:Y:S01]  /*30f50*/  LDL.LU R11, [R1+0x64] ;  /* 0x00006400010b7983 */ /* 0x000ea20000300800 */
[----:B------:R-:W-:Y:S01]  /*30f60*/  IMAD.MOV.U32 R13, RZ, RZ, R3 ;  /* 0x000000ffff0d7224 */ /* 0x000fe200078e0003 */
[----:B------:R-:W-:Y:S01]  /*30f70*/  MOV R15, 0xffffffff ;  /* 0xffffffff000f7802 */ /* 0x000fe20000000f00 */
[----:B------:R-:W-:Y:S01]  /*30f80*/  IMAD.MOV.U32 R12, RZ, RZ, RZ ;  /* 0x000000ffff0c7224 */ /* 0x000fe200078e00ff */
[----:B------:R-:W-:-:S04]  /*30f90*/  LOP3.LUT R7, R7, 0x7f, RZ, 0xc0, !PT ;  /* 0x0000007f07077812 */ /* 0x000fc800078ec0ff */
[----:B------:R-:W-:-:S04]  /*30fa0*/  SHF.R.U32.HI R0, RZ, 0x3, R7 ;  /* 0x00000003ff007819 */ /* 0x000fc80000011607 */
[----:B------:R-:W-:-:S05]  /*30fb0*/  IADD3 R0, R0, R5, RZ ;  /* 0x0000000500007210 */ /* 0x000fca0007ffe0ff */
[----:B------:R-:W-:Y:S02]  /*30fc0*/  VIADD R5, R0, 0x10 ;  /* 0x0000001000057836 */ /* 0x000fe40000000000 */
[----:B--2---:R-:W-:Y:S02]  /*30fd0*/  IMAD R2, R11, R8, RZ ;  /* 0x000000080b027224 */ /* 0x004fe400078e02ff */
[----:B------:R-:W-:-:S03]  /*30fe0*/  IMAD.MOV.U32 R11, RZ, RZ, 0x181f ;  /* 0x0000181fff0b7424 */ /* 0x000fc600078e00ff */
[----:B------:R-:W-:-:S13]  /*30ff0*/  ISETP.GE.AND P2, PT, R0, R2, PT ;  /* 0x000000020000720c */ /* 0x000fda0003f46270 */
[----:B-----5:R-:W-:Y:S05]  /*31000*/  WARPSYNC.COLLECTIVE R15, `(.L_x_876) ;  /* 0x000000000f087348 */ /* 0x020fea0003c00000 */
[----:B------:R0:W1:Y:S02]  /*31010*/  SHFL.IDX P6, R14, R13, R12, R11 ;  /* 0x0000000c0d0e7389 */ /* 0x00006400000c000b */
[----:B01---5:R-:W-:Y:S01]  /*31020*/  ENDCOLLECTIVE ;  /* 0x000000000000791b */ /* 0x023fe20003800000 */
.L_x_876:
[----:B------:R-:W-:Y:S02]  /*31030*/  IMAD.MOV.U32 R13, RZ, RZ, R4 ;  /* 0x000000ffff0d7224 */ /* 0x000fe400078e0004 */
[----:B------:R-:W-:-:S07]  /*31040*/  IMAD.MOV.U32 R6, RZ, RZ, R14 ;  /* 0x000000ffff067224 */ /* 0x000fce00078e000e */
[----:B------:R-:W-:Y:S05]  /*31050*/  WARPSYNC.COLLECTIVE R15, `(.L_x_877) ;  /* 0x000000000f087348 */ /* 0x000fea0003c00000 */
[----:B------:R0:W1:Y:S02]  /*31060*/  SHFL.IDX P6, R14, R13, R12, R11 ;  /* 0x0000000c0d0e7389 */ /* 0x00006400000c000b */
[----:B01----:R-:W-:Y:S01]  /*31070*/  ENDCOLLECTIVE ;  /* 0x000000000000791b */ /* 0x003fe20003800000 */
.L_x_877:
[----:B------:R-:W-:Y:S01]  /*31080*/  IMAD.MOV.U32 R13, RZ, RZ, R3 ;  /* 0x000000ffff0d7224 */ /* 0x000fe200078e0003 */
[----:B------:R-:W-:Y:S01]  /*31090*/  MOV R12, 0x1 ;  /* 0x00000001000c7802 */ /* 0x000fe20000000f00 */
[----:B------:R-:W-:-:S07]  /*310a0*/  IMAD.MOV.U32 R7, RZ, RZ, R14 ;  /* 0x000000ffff077224 */ /* 0x000fce00078e000e */
[----:B------:R-:W-:Y:S05]  /*310b0*/  WARPSYNC.COLLECTIVE R15, `(.L_x_878) ;  /* 0x000000000f087348 */ /* 0x000fea0003c00000 */
[----:B------:R0:W1:Y:S02]  /*310c0*/  SHFL.IDX P6, R14, R13, R12, R11 ;  /* 0x0000000c0d0e7389 */ /* 0x00006400000c000b */
[----:B01----:R-:W-:Y:S01]  /*310d0*/  ENDCOLLECTIVE ;  /* 0x000000000000791b */ /* 0x003fe20003800000 */
.L_x_878:
        /* <DEDUP_REMOVED lines=10> */
.L_x_879:
        /* <DEDUP_REMOVED lines=12> */
.L_x_880:
[----:B------:R-:W-:Y:S01]  /*31240*/  @!P2 IADD3 R7, P3, R10, R5, RZ ;  /* 0x000000050a07a210 */ /* 0x000fe20007f7e0ff */
[----:B------:R-:W-:-:S03]  /*31250*/  VIADD R5, R0, 0x20 ;  /* 0x0000002000057836 */ /* 0x000fc60000000000 */
[----:B------:R-:W-:-:S04]  /*31260*/  @!P2 IADD3.X R6, RZ, R8, RZ, P3, !PT ;  /* 0x00000008ff06a210 */ /* 0x000fc80001ffe4ff */
        /* <DEDUP_REMOVED lines=9> */
[----:B------:R-:W-:Y:S02]  /*31300*/  ISETP.GE.AND P2, PT, R5, R2, PT ;  /* 0x000000020500720c */ /* 0x000fe40003f46270 */
[----:B0-----:R-:W-:-:S11]  /*31310*/  MOV R6, R14 ;  /* 0x0000000e00067202 */ /* 0x001fd60000000f00 */
[----:B------:R-:W-:Y:S05]  /*31320*/  WARPSYNC.COLLECTIVE R15, `(.L_x_881) ;  /* 0x000000000f087348 */ /* 0x000fea0003c00000 */
[----:B------:R0:W1:Y:S02]  /*31330*/  SHFL.IDX P6, R14, R13, R12, R11 ;  /* 0x0000000c0d0e7389 */ /* 0x00006400000c000b */
[----:B01----:R-:W-:Y:S01]  /*31340*/  ENDCOLLECTIVE ;  /* 0x000000000000791b */ /* 0x003fe20003800000 */
.L_x_881:
[----:B------:R-:W-:Y:S01]  /*31350*/  IMAD.MOV.U32 R13, RZ, RZ, R3 ;  /* 0x000000ffff0d7224 */ /* 0x000fe200078e0003 */
[----:B------:R-:W-:Y:S01]  /*31360*/  MOV R12, 0x3 ;  /* 0x00000003000c7802 */ /* 0x000fe20000000f00 */
[----:B------:R-:W-:-:S07]  /*31370*/  IMAD.MOV.U32 R5, RZ, RZ, R14 ;  /* 0x000000ffff057224 */ /* 0x000fce00078e000e */
[----:B------:R-:W-:Y:S05]  /*31380*/  WARPSYNC.COLLECTIVE R15, `(.L_x_882) ;  /* 0x000000000f087348 */ /* 0x000fea0003c00000 */
[----:B------:R0:W1:Y:S02]  /*31390*/  SHFL.IDX P6, R14, R13, R12, R11 ;  /* 0x0000000c0d0e7389 */ /* 0x00006400000c000b */
[----:B01----:R-:W-:Y:S01]  /*313a0*/  ENDCOLLECTIVE ;  /* 0x000000000000791b */ /* 0x003fe20003800000 */
.L_x_882:
[----:B------:R-:W-:-:S05]  /*313b0*/  @!P2 IADD3 R5, P3, R10, R5, RZ ;  /* 0x000000050a05a210 */ /* 0x000fca0007f7e0ff */
[----:B------:R-:W-:-:S05]  /*313c0*/  @!P2 IMAD.X R6, RZ, RZ, R6, P3 ;  /* 0x000000ffff06a224 */ /* 0x000fca00018e0606 */
[----:B------:R-:W-:Y:S01]  /*313d0*/  @!P2 MOV R7, R6 ;  /* 0x000000060007a202 */ /* 0x000fe20000000f00 */
        /* <DEDUP_REMOVED lines=13> */
.L_x_883:
[----:B------:R-:W-:Y:S01]  /*314b0*/  MOV R13, R3 ;  /* 0x00000003000d7202 */ /* 0x000fe20000000f00 */
[----:B------:R-:W-:Y:S02]  /*314c0*/  IMAD.MOV.U32 R12, RZ, RZ, 0x4 ;  /* 0x00000004ff0c7424 */ /* 0x000fe400078e00ff */
[----:B------:R-:W-:-:S07]  /*314d0*/  IMAD.MOV.U32 R5, RZ, RZ, R14 ;  /* 0x000000ffff057224 */ /* 0x000fce00078e000e */
[----:B------:R-:W-:Y:S05]  /*314e0*/  WARPSYNC.COLLECTIVE R15, `(.L_x_884) ;  /* 0x000000000f087348 */ /* 0x000fea0003c00000 */
[----:B------:R0:W1:Y:S02]  /*314f0*/  SHFL.IDX P6, R14, R13, R12, R11 ;  /* 0x0000000c0d0e7389 */ /* 0x00006400000c000b */
[----:B01----:R-:W-:Y:S01]  /*31500*/  ENDCOLLECTIVE ;  /* 0x000000000000791b */ /* 0x003fe20003800000 */
.L_x_884:
[----:B------:R-:W-:-:S04]  /*31510*/  @!P2 IADD3 R5, P3, R10, R5, RZ ;  /* 0x000000050a05a210 */ /* 0x000fc80007f7e0ff */
[----:B------:R-:W-:-:S05]  /*31520*/  @!P2 IADD3.X R6, RZ, R6, RZ, P3, !PT ;  /* 0x00000006ff06a210 */ /* 0x000fca0001ffe4ff */
        /* <DEDUP_REMOVED lines=14> */
.L_x_885:
[----:B------:R-:W-:Y:S02]  /*31610*/  IMAD.MOV.U32 R13, RZ, RZ, R3 ;  /* 0x000000ffff0d7224 */ /* 0x000fe400078e0003 */
[----:B------:R-:W-:Y:S01]  /*31620*/  IMAD.MOV.U32 R12, RZ, RZ, 0x5 ;  /* 0x00000005ff0c7424 */ /* 0x000fe200078e00ff */
[----:B------:R-:W-:-:S07]  /*31630*/  MOV R5, R14 ;  /* 0x0000000e00057202 */ /* 0x000fce0000000f00 */
[----:B------:R-:W-:Y:S05]  /*31640*/  WARPSYNC.COLLECTIVE R15, `(.L_x_886) ;  /* 0x000000000f087348 */ /* 0x000fea0003c00000 */
[----:B------:R0:W1:Y:S02]  /*31650*/  SHFL.IDX P6, R14, R13, R12, R11 ;  /* 0x0000000c0d0e7389 */ /* 0x00006400000c000b */
[----:B01----:R-:W-:Y:S01]  /*31660*/  ENDCOLLECTIVE ;  /* 0x000000000000791b */ /* 0x003fe20003800000 */
.L_x_886:
[----:B------:R-:W-:-:S05]  /*31670*/  @!P2 IADD3 R5, P3, R10, R5, RZ ;  /* 0x000000050a05a210 */ /* 0x000fca0007f7e0ff */
[----:B------:R-:W-:-:S04]  /*31680*/  @!P2 IMAD.X R6, RZ, RZ, R6, P3 ;  /* 0x000000ffff06a224 */ /* 0x000fc800018e0606 */
[----:B------:R-:W-:Y:S02]  /*31690*/  @!P2 IMAD.MOV.U32 R7, RZ, RZ, R6 ;  /* 0x000000ffff07a224 */ /* 0x000fe400078e0006 */
[----:B------:R-:W-:Y:S01]  /*316a0*/  @!P2 IMAD.MOV.U32 R6, RZ, RZ, R5 ;  /* 0x000000ffff06a224 */ /* 0x000fe200078e0005 */
[----:B------:R-:W-:Y:S02]  /*316b0*/  MOV R13, R4 ;  /* 0x00000004000d7202 */ /* 0x000fe40000000f00 */
[----:B------:R-:W-:Y:S02]  /*316c0*/  IADD3 R5, R0, 0x50, RZ ;  /* 0x0000005000057810 */ /* 0x000fe40007ffe0ff */
        /* <DEDUP_REMOVED lines=10> */
.L_x_887:
[----:B------:R-:W-:Y:S02]  /*31770*/  IMAD.MOV.U32 R13, RZ, RZ, R3 ;  /* 0x000000ffff0d7224 */ /* 0x000fe400078e0003 */
[----:B------:R-:W-:Y:S02]  /*31780*/  IMAD.MOV.U32 R12, RZ, RZ, 0x6 ;  /* 0x00000006ff0c7424 */ /* 0x000fe400078e00ff */
[----:B------:R-:W-:-:S07]  /*31790*/  IMAD.MOV.U32 R5, RZ, RZ, R14 ;  /* 0x000000ffff057224 */ /* 0x000fce00078e000e */
[----:B------:R-:W-:Y:S05]  /*317a0*/  WARPSYNC.COLLECTIVE R15, `(.L_x_888) ;  /* 0x000000000f087348 */ /* 0x000fea0003c00000 */
[----:B------:R0:W1:Y:S02]  /*317b0*/  SHFL.IDX P6, R14, R13, R12, R11 ;  /* 0x0000000c0d0e7389 */ /* 0x00006400000c000b */
[----:B01----:R-:W-:Y:S01]  /*317c0*/  ENDCOLLECTIVE ;  /* 0x000000000000791b */ /* 0x003fe20003800000 */
.L_x_888:
[----:B------:R-:W-:-:S05]  /*317d0*/  @!P2 IADD3 R5, P3, R10, R5, RZ ;  /* 0x000000050a05a210 */ /* 0x000fca0007f7e0ff */
[----:B------:R-:W-:-:S04]  /*317e0*/  @!P2 IMAD.X R6, RZ, RZ, R6, P3 ;  /* 0x000000ffff06a224 */ /* 0x000fc800018e0606 */
[----:B------:R-:W-:Y:S01]  /*317f0*/  @!P2 IMAD.MOV.U32 R7, RZ, RZ, R6 ;  /* 0x000000ffff07a224 */ /* 0x000fe200078e0006 */
[----:B------:R-:W-:Y:S02]  /*31800*/  @!P2 MOV R6, R5 ;  /* 0x000000050006a202 */ /* 0x000fe40000000f00 */
[----:B------:R-:W-:-:S03]  /*31810*/  MOV R13, R4 ;  /* 0x00000004000d7202 */ /* 0x000fc60000000f00 */
        /* <DEDUP_REMOVED lines=9> */
.L_x_889:
        /* <DEDUP_REMOVED lines=8> */
.L_x_890:
[----:B------:R-:W-:-:S05]  /*31930*/  @!P2 IADD3 R5, P3, R10, R5, RZ ;  /* 0x000000050a05a210 */ /* 0x000fca0007f7e0ff */
[----:B------:R-:W-:-:S05]  /*31940*/  @!P2 IMAD.X R6, RZ, RZ, R6, P3 ;  /* 0x000000ffff06a224 */ /* 0x000fca00018e0606 */
[----:B------:R-:W-:Y:S01]  /*31950*/  @!P2 MOV R7, R6 ;  /* 0x000000060007a202 */ /* 0x000fe20000000f00 */
[----:B------:R-:W-:Y:S02]  /*31960*/  IMAD.MOV.U32 R13, RZ, RZ, R4 ;  /* 0x000000ffff0d7224 */ /* 0x000fe400078e0004 */
[----:B------:R-:W-:-:S05]  /*31970*/  @!P2 IMAD.MOV.U32 R6, RZ, RZ, R5 ;  /* 0x000000ffff06a224 */ /* 0x000fca00078e0005 */
[----:B------:R-:W-:Y:S01]  /*31980*/  @!PT LDS RZ, [RZ] ;  /* 0x00000000fffff984 */ /* 0x000fe20000000800 */
[----:B------:R-:W-:Y:S01]  /*31990*/  @!PT LDS RZ, [RZ] ;  /* 0x00000000fffff984 */ /* 0x000fe20000000800 */
[----:B------:R-:W-:Y:S01]  /*319a0*/  @!PT LDS RZ, [RZ] ;  /* 0x00000000fffff984 */ /* 0x000fe20000000800 */
[----:B------:R0:W-:Y:S01]  /*319b0*/  @!P2 LDGSTS.E.BYPASS.LTC128B.128 [R9+0x23400], desc[UR42][R6.64], !P0 ;  /* 0x234000000609afae */ /* 0x0001e2000c101d6a */
[----:B------:R-:W-:-:S03]  /*319c0*/  MOV R5, R14 ;  /* 0x0000000e00057202 */ /* 0x000fc60000000f00 */
[----:B------:R0:W-:Y:S04]  /*319d0*/  @!P2 LDGSTS.E.BYPASS.LTC128B.128 [R9+0x27400], desc[UR42][R6.64+0x80], !P1 ;  /* 0x274000800609afae */ /* 0x0001e8000c901d6a */
[----:B0-----:R-:W-:Y:S05]  /*319e0*/  WARPSYNC.COLLECTIVE R15, `(.L_x_891) ;  /* 0x000000000f087348 */ /* 0x001fea0003c00000 */
[----:B------:R1:W2:Y:S02]  /*319f0*/  SHFL.IDX P6, R14, R13, R12, R11 ;  /* 0x0000000c0d0e7389 */ /* 0x0002a400000c000b */
[----:B012---:R-:W-:Y:S01]  /*31a00*/  ENDCOLLECTIVE ;  /* 0x000000000000791b */ /* 0x007fe20003800000 */
.L_x_891:
[----:B------:R-:W-:Y:S01]  /*31a10*/  IMAD.MOV.U32 R3, RZ, RZ, R14 ;  /* 0x000000ffff037224 */ /* 0x000fe200078e000e */
[----:B------:R-:W-:Y:S06]  /*31a20*/  BRA `(.L_x_892) ;  /* 0xffffff6800707947 */ /* 0x000fec000383ffff */
.L_x_613:
[----:B---3--:R3:W4:Y:S02]  /*31a30*/  SYNCS.PHASECHK.TRANS64.TRYWAIT P0, [R18+URZ+0x38820], R0 ;  /* 0x03882000120075a7 */ /* 0x008724000800017f */
[----:B----4-:R-:W-:Y:S05]  /*31a40*/  @!P0 NANOSLEEP.SYNCS 0x989680 ;  /* 0x009896800000895d */ /* 0x010fea0003900000 */
[----:B------:R-:W4:Y:S02]  /*31a50*/  @!P0 SYNCS.PHASECHK.TRANS64 P0, [R18+URZ+0x38820], R0 ;  /* 0x03882000120085a7 */ /* 0x000f24000800007f */
[----:B----4-:R-:W-:Y:S05]  /*31a60*/  @!P0 BRA `(.L_x_613) ;  /* 0xfffffffc00f08947 */ /* 0x010fea000383ffff */
[----:B------:R-:W-:Y:S05]  /*31a70*/  BRA `(.L_x_893) ;  /* 0xffffff6800dc7947 */ /* 0x000fea000383ffff */
.L_x_619:
[----:B-1----:R1:W3:Y:S02]  /*31a80*/  SYNCS.PHASECHK.TRANS64.TRYWAIT P0, [R6+URZ+0x38880], R5 ;  /* 0x03888005060075a7 */ /* 0x0022e4000800017f */
[----:B---3--:R-:W-:Y:S05]  /*31a90*/  @!P0 NANOSLEEP.SYNCS 0x989680 ;  /* 0x009896800000895d */ /* 0x008fea0003900000 */
[----:B------:R-:W3:Y:S02]  /*31aa0*/  @!P0 SYNCS.PHASECHK.TRANS64 P0, [R6+URZ+0x38880], R5 ;  /* 0x03888005060085a7 */ /* 0x000ee4000800007f */
[----:B---3--:R-:W-:Y:S05]  /*31ab0*/  @!P0 BRA `(.L_x_619) ;  /* 0xfffffffc00f08947 */ /* 0x008fea000383ffff */
[----:B------:R-:W-:Y:S05]  /*31ac0*/  BRA `(.L_x_894) ;  /* 0xffffff6c00987947 */ /* 0x000fea000383ffff */
.L_x_625:
[----:B--2---:R2:W3:Y:S02]  /*31ad0*/  SYNCS.PHASECHK.TRANS64.TRYWAIT P0, [R6+URZ+0x38840], R5 ;  /* 0x03884005060075a7 */ /* 0x0044e4000800017f */
[----:B---3--:R-:W-:Y:S05]  /*31ae0*/  @!P0 NANOSLEEP.SYNCS 0x989680 ;  /* 0x009896800000895d */ /* 0x008fea0003900000 */
[----:B------:R-:W3:Y:S02]  /*31af0*/  @!P0 SYNCS.PHASECHK.TRANS64 P0, [R6+URZ+0x38840], R5 ;  /* 0x03884005060085a7 */ /* 0x000ee4000800007f */
[----:B---3--:R-:W-:Y:S05]  /*31b00*/  @!P0 BRA `(.L_x_625) ;  /* 0xfffffffc00f08947 */ /* 0x008fea000383ffff */
[----:B------:R-:W-:Y:S05]  /*31b10*/  BRA `(.L_x_895) ;  /* 0xffffff7000587947 */ /* 0x000fea000383ffff */
.L_x_632:
[----:B---3--:R3:W4:Y:S02]  /*31b20*/  SYNCS.PHASECHK.TRANS64.TRYWAIT P0, [R3+URZ+0x38870], R4 ;  /* 0x03887004030075a7 */ /* 0x008724000800017f */
[----:B----4-:R-:W-:Y:S05]  /*31b30*/  @!P0 NANOSLEEP.SYNCS 0x989680 ;  /* 0x009896800000895d */ /* 0x010fea0003900000 */
[----:B------:R-:W4:Y:S02]  /*31b40*/  @!P0 SYNCS.PHASECHK.TRANS64 P0, [R3+URZ+0x38870], R4 ;  /* 0x03887004030085a7 */ /* 0x000f24000800007f */
[----:B----4-:R-:W-:Y:S05]  /*31b50*/  @!P0 BRA `(.L_x_632) ;  /* 0xfffffffc00f08947 */ /* 0x010fea000383ffff */
[----:B------:R-:W-:Y:S05]  /*31b60*/  BRA `(.L_x_896) ;  /* 0xffffff7400307947 */ /* 0x000fea000383ffff */
.L_x_634:
[----:B---3--:R3:W4:Y:S02]  /*31b70*/  SYNCS.PHASECHK.TRANS64.TRYWAIT P0, [R3+URZ+0x38860], R4 ;  /* 0x03886004030075a7 */ /* 0x008724000800017f */
[----:B----4-:R-:W-:Y:S05]  /*31b80*/  @!P0 NANOSLEEP.SYNCS 0x989680 ;  /* 0x009896800000895d */ /* 0x010fea0003900000 */
[----:B------:R-:W4:Y:S02]  /*31b90*/  @!P0 SYNCS.PHASECHK.TRANS64 P0, [R3+URZ+0x38860], R4 ;  /* 0x03886004030085a7 */ /* 0x000f24000800007f */
[----:B----4-:R-:W-:Y:S05]  /*31ba0*/  @!P0 BRA `(.L_x_634) ;  /* 0xfffffffc00f08947 */ /* 0x010fea000383ffff */
[----:B------:R-:W-:Y:S05]  /*31bb0*/  BRA `(.L_x_897) ;  /* 0xffffff7400387947 */ /* 0x000fea000383ffff */
.L_x_641:
[----:B--2---:R2:W3:Y:S02]  /*31bc0*/  SYNCS.PHASECHK.TRANS64.TRYWAIT P1, [R0+URZ+0x38870], R2 ;  /* 0x03887002000075a7 */ /* 0x0044e4000802017f */
[----:B---3--:R-:W-:Y:S05]  /*31bd0*/  @!P1 NANOSLEEP.SYNCS 0x989680 ;  /* 0x009896800000995d */ /* 0x008fea0003900000 */
[----:B------:R-:W3:Y:S02]  /*31be0*/  @!P1 SYNCS.PHASECHK.TRANS64 P1, [R0+URZ+0x38870], R2 ;  /* 0x03887002000095a7 */ /* 0x000ee4000802007f */
[----:B---3--:R-:W-:Y:S05]  /*31bf0*/  @!P1 BRA `(.L_x_641) ;  /* 0xfffffffc00f09947 */ /* 0x008fea000383ffff */
[----:B------:R-:W-:Y:S05]  /*31c00*/  BRA `(.L_x_898) ;  /* 0xffffff8000ac7947 */ /* 0x000fea000383ffff */
.L_x_643:
[----:B--2---:R2:W3:Y:S02]  /*31c10*/  SYNCS.PHASECHK.TRANS64.TRYWAIT P1, [R0+URZ+0x38860], R2 ;  /* 0x03886002000075a7 */ /* 0x0044e4000802017f */
[----:B---3--:R-:W-:Y:S05]  /*31c20*/  @!P1 NANOSLEEP.SYNCS 0x989680 ;  /* 0x009896800000995d */ /* 0x008fea0003900000 */
[----:B------:R-:W3:Y:S02]  /*31c30*/  @!P1 SYNCS.PHASECHK.TRANS64 P1, [R0+URZ+0x38860], R2 ;  /* 0x03886002000095a7 */ /* 0x000ee4000802007f */
[----:B---3--:R-:W-:Y:S05]  /*31c40*/  @!P1 BRA `(.L_x_643) ;  /* 0xfffffffc00f09947 */ /* 0x008fea000383ffff */
[----:B------:R-:W-:Y:S05]  /*31c50*/  BRA `(.L_x_899) ;  /* 0xffffff8000b47947 */ /* 0x000fea000383ffff */
.L_x_647:
[----:B------:R-:W2:Y:S01]  /*31c60*/  LDL R2, [R1] ;  /* 0x0000000001027983 */ /* 0x000ea20000100800 */
[----:B------:R-:W-:Y:S01]  /*31c70*/  BSSY B0, `(.L_x_900) ;  /* 0x0000008000007945 */ /* 0x000fe20003800000 */
[----:B------:R-:W-:Y:S01]  /*31c80*/  MOV R12, RZ ;  /* 0x000000ff000c7202 */ /* 0x000fe20000000f00 */
[----:B------:R-:W-:Y:S02]  /*31c90*/  IMAD.MOV.U32 R11, RZ, RZ, 0x1f ;  /* 0x0000001fff0b7424 */ /* 0x000fe400078e00ff */
[----:B------:R-:W-:Y:S02]  /*31ca0*/  IMAD.MOV.U32 R15, RZ, RZ, -0x1 ;  /* 0xffffffffff0f7424 */ /* 0x000fe400078e00ff */
[----:B--2---:R-:W-:-:S07]  /*31cb0*/  IMAD.MOV.U32 R13, RZ, RZ, R2 ;  /* 0x000000ffff0d7224 */ /* 0x004fce00078e0002 */
[----:B0-----:R-:W-:Y:S05]  /*31cc0*/  WARPSYNC.COLLECTIVE R15, `(.L_x_901) ;  /* 0x000000000f087348 */ /* 0x001fea0003c00000 */
[----:B------:R1:W2:Y:S02]  /*31cd0*/  SHFL.IDX P6, R14, R13, R12, R11 ;  /* 0x0000000c0d0e7389 */ /* 0x0002a400000c000b */
[----:B012---:R-:W-:Y:S01]  /*31ce0*/  ENDCOLLECTIVE ;  /* 0x000000000000791b */ /* 0x007fe20003800000 */
.L_x_901:
[----:B------:R-:W-:Y:S05]  /*31cf0*/  BSYNC B0 ;  /* 0x0000000000007941 */ /* 0x000fea0003800000 */
.L_x_900:
[----:B------:R0:W5:Y:S01]  /*31d00*/  LDL R0, [R1+0xc] ;  /* 0x00000c0001007983 */ /* 0x0001620000100800 */
[----:B------:R-:W-:Y:S01]  /*31d10*/  MOV R13, R2 ;  /* 0x00000002000d7202 */ /* 0x000fe20000000f00 */
[----:B------:R-:W-:Y:S02]  /*31d20*/  IMAD.MOV.U32 R12, RZ, RZ, 0x1 ;  /* 0x00000001ff0c7424 */ /* 0x000fe400078e00ff */
[----:B------:R-:W-:Y:S02]  /*31d30*/  IMAD.MOV.U32 R11, RZ, RZ, 0x1f ;  /* 0x0000001fff0b7424 */ /* 0x000fe400078e00ff */
[----:B------:R-:W-:Y:S02]  /*31d40*/  IMAD.MOV.U32 R15, RZ, RZ, -0x1 ;  /* 0xffffffffff0f7424 */ /* 0x000fe400078e00ff */
[----:B0-----:R-:W-:-:S07]  /*31d50*/  IMAD.MOV.U32 R6, RZ, RZ, R14 ;  /* 0x000000ffff067224 */ /* 0x001fce00078e000e */
[----:B-----5:R-:W-:Y:S05]  /*31d60*/  WARPSYNC.COLLECTIVE R15, `(.L_x_902) ;  /* 0x000000000f087348 */ /* 0x020fea0003c00000 */
[----:B------:R0:W1:Y:S02]  /*31d70*/  SHFL.IDX P6, R14, R13, R12, R11 ;  /* 0x0000000c0d0e7389 */ /* 0x00006400000c000b */
[----:B01---5:R-:W-:Y:S01]  /*31d80*/  ENDCOLLECTIVE ;  /* 0x000000000000791b */ /* 0x023fe20003800000 */
.L_x_902:
[----:B------:R-:W-:Y:S01]  /*31d90*/  ULDC UR4, c[0x0][0xc3c] ;  /* 0x00030f0000047ab9 */ /* 0x000fe20000000800 */
[----:B------:R-:W-:Y:S01]  /*31da0*/  IMAD.IADD R7, R0, 0x1, R16 ;  /* 0x0000000100077824 */ /* 0x000fe200078e0210 */
[----:B------:R-:W-:-:S04]  /*31db0*/  MOV R8, R14 ;  /* 0x0000000e00087202 */ /* 0x000fc80000000f00 */
[----:B------:R-:W-:-:S13]  /*31dc0*/  ISETP.GE.OR P1, PT, R7, UR4, !P0 ;  /* 0x0000000407007c0c */ /* 0x000fda000c726670 */
[----:B------:R-:W0:Y:S08]  /*31dd0*/  @!P1 LDC.64 R2, c[0x0][0xc80] ;  /* 0x00032000ff029b82 */ /* 0x000e300000000a00 */
[----:B------:R-:W1:Y:S01]  /*31de0*/  @!P1 LDC.64 R4, c[0x0][0xc78] ;  /* 0x00031e00ff049b82 */ /* 0x000e620000000a00 */
[----:B0-----:R-:W-:-:S05]  /*31df0*/  @!P1 IMAD.WIDE R2, R7, 0x4, R2 ;  /* 0x0000000407029825 */ /* 0x001fca00078e0202 */
[----:B------:R1:W2:Y:S02]  /*31e00*/  @!P1 LDG.E R0, desc[UR42][R2.64] ;  /* 0x0000002a02009981 */ /* 0x0002a4000c1e1900 */
[----:B-1----:R-:W-:-:S06]  /*31e10*/  @!P1 IMAD.WIDE R2, R7, 0x4, R4 ;  /* 0x0000000407029825 */ /* 0x002fcc00078e0204 */
[----:B------:R-:W3:Y:S01]  /*31e20*/  @!P1 LDG.E R2, desc[UR42][R2.64] ;  /* 0x0000002a02029981 */ /* 0x000ee2000c1e1900 */
[----:B------:R-:W-:Y:S01]  /*31e30*/  CS2R R4, SRZ ;  /* 0x0000000000047805 */ /* 0x000fe2000001ff00 */
[----:B------:R-:W-:Y:S01]  /*31e40*/  IMAD.MOV.U32 R11, RZ, RZ, RZ ;  /* 0x000000ffff0b7224 */ /* 0x000fe200078e00ff */
[C---:B------:R-:W-:Y:S02]  /*31e50*/  ISETP.GE.U32.AND P2, PT, R16.reuse, 0x2, PT ;  /* 0x000000021000780c */ /* 0x040fe40003f46070 */
[C---:B------:R-:W-:Y:S02]  /*31e60*/  ISETP.GE.U32.AND P3, PT, R16.reuse, 0x4, PT ;  /* 0x000000041000780c */ /* 0x040fe40003f66070 */
[C---:B------:R-:W-:Y:S02]  /*31e70*/  ISETP.GE.U32.AND P4, PT, R16.reuse, 0x8, PT ;  /* 0x000000081000780c */ /* 0x040fe40003f86070 */
[----:B------:R-:W-:Y:S02]  /*31e80*/  ISETP.GE.U32.AND P5, PT, R16, 0x10, PT ;  /* 0x000000101000780c */ /* 0x000fe40003fa6070 */
[----:B------:R-:W-:Y:S01]  /*31e90*/  MOV R9, RZ ;  /* 0x000000ff00097202 */ /* 0x000fe20000000f00 */
[----:B--2---:R-:W-:-:S02]  /*31ea0*/  @!P1 IMAD.MOV.U32 R4, RZ, RZ, R0 ;  /* 0x000000ffff049224 */ /* 0x004fc400078e0000 */
[----:B---3--:R-:W-:Y:S01]  /*31eb0*/  @!P1 IMAD.MOV.U32 R5, RZ, RZ, R2 ;  /* 0x000000ffff059224 */ /* 0x008fe200078e0002 */
[----:B------:R-:W-:-:S03]  /*31ec0*/  ISETP.NE.AND P1, PT, R16, RZ, PT ;  /* 0x000000ff1000720c */ /* 0x000fc60003f25270 */
[----:B------:R-:W-:-:S05]  /*31ed0*/  IMAD R0, R5, R4, RZ ;  /* 0x0000000405007224 */ /* 0x000fca00078e02ff */
[----:B------:R-:W-:-:S07]  /*31ee0*/  MOV R13, R0 ;  /* 0x00000000000d7202 */ /* 0x000fce0000000f00 */
[----:B------:R-:W-:Y:S05]  /*31ef0*/  WARPSYNC.COLLECTIVE R15, `(.L_x_903) ;  /* 0x000000000f087348 */ /* 0x000fea0003c00000 */
[----:B------:R0:W1:Y:S02]  /*31f00*/  SHFL.UP P6, R14, R13, R12, R11 ;  /* 0x0400000c0d0e7389 */ /* 0x00006400000c000b */
[----:B01----:R-:W-:Y:S01]  /*31f10*/  ENDCOLLECTIVE ;  /* 0x000000000000791b */ /* 0x003fe20003800000 */
.L_x_903:
[----:B------:R-:W-:Y:S02]  /*31f20*/  IMAD.MOV.U32 R12, RZ, RZ, 0x2 ;  /* 0x00000002ff0c7424 */ /* 0x000fe400078e00ff */
[----:B------:R-:W-:-:S05]  /*31f30*/  IMAD.MOV.U32 R2, RZ, RZ, R14 ;  /* 0x000000ffff027224 */ /* 0x000fca00078e000e */
[----:B------:R-:W-:-:S05]  /*31f40*/  SEL R2, R2, RZ, P1 ;  /* 0x000000ff02027207 */ /* 0x000fca0000800000 */
[----:B------:R-:W-:-:S05]  /*31f50*/  IMAD.IADD R0, R0, 0x1, R2 ;  /* 0x0000000100007824 */ /* 0x000fca00078e0202 */
[----:B------:R-:W-:-:S07]  /*31f60*/  MOV R13, R0 ;  /* 0x00000000000d7202 */ /* 0x000fce0000000f00 */
[----:B------:R-:W-:Y:S05]  /*31f70*/  WARPSYNC.COLLECTIVE R15, `(.L_x_904) ;  /* 0x000000000f087348 */ /* 0x000fea0003c00000 */
[----:B------:R0:W1:Y:S02]  /*31f80*/  SHFL.UP P6, R14, R13, R12, R11 ;  /* 0x0400000c0d0e7389 */ /* 0x00006400000c000b */
[----:B01----:R-:W-:Y:S01]  /*31f90*/  ENDCOLLECTIVE ;  /* 0x000000000000791b */ /* 0x003fe20003800000 */
.L_x_904:
        /* <DEDUP_REMOVED lines=8> */
.L_x_905:
        /* <DEDUP_REMOVED lines=8> */
.L_x_906:
        /* <DEDUP_REMOVED lines=8> */
.L_x_907:
[----:B------:R-:W-:Y:S02]  /*32120*/  IMAD.MOV.U32 R12, RZ, RZ, 0x1f ;  /* 0x0000001fff0c7424 */ /* 0x000fe400078e00ff */
[----:B------:R-:W-:Y:S02]  /*32130*/  IMAD.MOV.U32 R11, RZ, RZ, 0x1f ;  /* 0x0000001fff0b7424 */ /* 0x000fe400078e00ff */
[----:B------:R-:W-:-:S05]  /*32140*/  IMAD.MOV.U32 R2, RZ, RZ, R14 ;  /* 0x000000ffff027224 */ /* 0x000fca00078e000e */
[----:B------:R-:W-:-:S05]  /*32150*/  SEL R2, R2, RZ, P5 ;  /* 0x000000ff02027207 */ /* 0x000fca0002800000 */
[----:B------:R-:W-:-:S05]  /*32160*/  IMAD.IADD R3, R0, 0x1, R2 ;  /* 0x0000000100037824 */ /* 0x000fca00078e0202 */
[----:B------:R-:W-:-:S07]  /*32170*/  MOV R13, R3 ;  /* 0x00000003000d7202 */ /* 0x000fce0000000f00 */
[----:B------:R-:W-:Y:S05]  /*32180*/  WARPSYNC.COLLECTIVE R15, `(.L_x_908) ;  /* 0x000000000f087348 */ /* 0x000fea0003c00000 */
[----:B------:R0:W1:Y:S02]  /*32190*/  SHFL.IDX P6, R14, R13, R12, R11 ;  /* 0x0000000c0d0e7389 */ /* 0x00006400000c000b */
[----:B01----:R-:W-:Y:S01]  /*321a0*/  ENDCOLLECTIVE ;  /* 0x000000000000791b */ /* 0x003fe20003800000 */
.L_x_908:
[----:B------:R-:W-:Y:S01]  /*321b0*/  IMAD.MOV.U32 R7, RZ, RZ, R14 ;  /* 0x000000ffff077224 */ /* 0x000fe200078e000e */
[----:B------:R-:W-:Y:S06]  /*321c0*/  BRA `(.L_x_909) ;  /* 0xffffff8c002c7947 */ /* 0x000fec000383ffff */
.L_x_650:
[----:B------:R-:W-:Y:S01]  /*321d0*/  BSSY B0, `(.L_x_910) ;  /* 0x0000008000007945 */ /* 0x000fe20003800000 */
[----:B------:R-:W-:Y:S01]  /*321e0*/  IMAD.MOV.U32 R13, RZ, RZ, R2 ;  /* 0x000000ffff0d7224 */ /* 0x000fe200078e0002 */
[----:B------:R-:W-:Y:S01]  /*321f0*/  MOV R15, 0xffffffff ;  /* 0xffffffff000f7802 */ /* 0x000fe20000000f00 */
[----:B------:R-:W-:Y:S02]  /*32200*/  IMAD.MOV.U32 R12, RZ, RZ, 0x1 ;  /* 0x00000001ff0c7424 */ /* 0x000fe400078e00ff */
[----:B------:R-:W-:-:S07]  /*32210*/  IMAD.MOV.U32 R11, RZ, RZ, RZ ;  /* 0x000000ffff0b7224 */ /* 0x000fce00078e00ff */
[----:B0-----:R-:W-:Y:S05]  /*32220*/  WARPSYNC.COLLECTIVE R15, `(.L_x_911) ;  /* 0x000000000f087348 */ /* 0x001fea0003c00000 */
[----:B------:R1:W2:Y:S02]  /*32230*/  SHFL.UP P6, R14, R13, R12, R11 ;  /* 0x0400000c0d0e7389 */ /* 0x0002a400000c000b */
[----:B012---:R-:W-:Y:S01]  /*32240*/  ENDCOLLECTIVE ;  /* 0x000000000000791b */ /* 0x007fe20003800000 */
.L_x_911:
[----:B------:R-:W-:Y:S05]  /*32250*/  BSYNC B0 ;  /* 0x0000000000007941 */ /* 0x000fea0003800000 */
.L_x_910:
[----:B------:R-:W-:Y:S01]  /*32260*/  IMAD.MOV.U32 R3, RZ, RZ, R14 ;  /* 0x000000ffff037224 */ /* 0x000fe200078e000e */
[----:B------:R-:W-:Y:S01]  /*32270*/  MOV R12, 0x2 ;  /* 0x00000002000c7802 */ /* 0x000fe20000000f00 */
[----:B------:R-:W-:Y:S02]  /*32280*/  IMAD.MOV.U32 R11, RZ, RZ, RZ ;  /* 0x000000ffff0b7224 */ /* 0x000fe400078e00ff */
[----:B------:R-:W-:Y:S01]  /*32290*/  IMAD.MOV.U32 R15, RZ, RZ, -0x1 ;  /* 0xffffffffff0f7424 */ /* 0x000fe200078e00ff */
[----:B------:R-:W-:-:S05]  /*322a0*/  SEL R3, R3, RZ, P1 ;  /* 0x000000ff03037207 */ /* 0x000fca0000800000 */
[----:B------:R-:W-:-:S04]  /*322b0*/  IMAD.IADD R2, R2, 0x1, R3 ;  /* 0x0000000102027824 */ /* 0x000fc800078e0203 */
[----:B------:R-:W-:-:S07]  /*322c0*/  IMAD.MOV.U32 R13, RZ, RZ, R2 ;  /* 0x000000ffff0d7224 */ /* 0x000fce00078e0002 */
[----:B------:R-:W-:Y:S05]  /*322d0*/  WARPSYNC.COLLECTIVE R15, `(.L_x_912) ;  /* 0x000000000f087348 */ /* 0x000fea0003c00000 */
[----:B------:R0:W1:Y:S02]  /*322e0*/  SHFL.UP P6, R14, R13, R12, R11 ;  /* 0x0400000c0d0e7389 */ /* 0x00006400000c000b */
[----:B01----:R-:W-:Y:S01]  /*322f0*/  ENDCOLLECTIVE ;  /* 0x000000000000791b */ /* 0x003fe20003800000 */
.L_x_912:
[----:B------:R-:W-:Y:S02]  /*32300*/  IMAD.MOV.U32 R12, RZ, RZ, 0x4 ;  /* 0x00000004ff0c7424 */ /* 0x000fe400078e00ff */
[----:B------:R-:W-:-:S05]  /*32310*/  IMAD.MOV.U32 R3, RZ, RZ, R14 ;  /* 0x000000ffff037224 */ /* 0x000fca00078e000e */
[----:B------:R-:W-:-:S04]  /*32320*/  SEL R3, R3, RZ, P2 ;  /* 0x000000ff03037207 */ /* 0x000fc80001000000 */
[----:B------:R-:W-:-:S05]  /*32330*/  IADD3 R2, R2, R3, RZ ;  /* 0x0000000302027210 */ /* 0x000fca0007ffe0ff */
[----:B------:R-:W-:-:S07]  /*32340*/  IMAD.MOV.U32 R13, RZ, RZ, R2 ;  /* 0x000000ffff0d7224 */ /* 0x000fce00078e0002 */
[----:B------:R-:W-:Y:S05]  /*32350*/  WARPSYNC.COLLECTIVE R15, `(.L_x_913) ;  /* 0x000000000f087348 */ /* 0x000fea0003c00000 */
[----:B------:R0:W1:Y:S02]  /*32360*/  SHFL.UP P6, R14, R13, R12, R11 ;  /* 0x0400000c0d0e7389 */ /* 0x00006400000c000b */
[----:B01----:R-:W-:Y:S01]  /*32370*/  ENDCOLLECTIVE ;  /* 0x000000000000791b */ /* 0x003fe20003800000 */
.L_x_913:
        /* <DEDUP_REMOVED lines=8> */
.L_x_914:
        /* <DEDUP_REMOVED lines=8> */
.L_x_915:
[----:B------:R-:W-:Y:S02]  /*32480*/  IMAD.MOV.U32 R12, RZ, RZ, 0x1f ;  /* 0x0000001fff0c7424 */ /* 0x000fe400078e00ff */
[----:B------:R-:W-:Y:S02]  /*32490*/  IMAD.MOV.U32 R11, RZ, RZ, 0x1f ;  /* 0x0000001fff0b7424 */ /* 0x000fe400078e00ff */
[----:B------:R-:W-:-:S05]  /*324a0*/  IMAD.MOV.U32 R3, RZ, RZ, R14 ;  /* 0x000000ffff037224 */ /* 0x000fca00078e000e */
[----:B------:R-:W-:-:S04]  /*324b0*/  SEL R3, R3, RZ, P5 ;  /* 0x000000ff03037207 */ /* 0x000fc80002800000 */
[----:B------:R-:W-:-:S05]  /*324c0*/  IADD3 R3, R2, R3, RZ ;  /* 0x0000000302037210 */ /* 0x000fca0007ffe0ff */
[----:B------:R-:W-:-:S07]  /*324d0*/  IMAD.MOV.U32 R13, RZ, RZ, R3 ;  /* 0x000000ffff0d7224 */ /* 0x000fce00078e0003 */
[----:B------:R-:W-:Y:S05]  /*324e0*/  WARPSYNC.COLLECTIVE R15, `(.L_x_916) ;  /* 0x000000000f087348 */ /* 0x000fea0003c00000 */
[----:B------:R0:W1:Y:S02]  /*324f0*/  SHFL.IDX P6, R14, R13, R12, R11 ;  /* 0x0000000c0d0e7389 */ /* 0x00006400000c000b */
[----:B01----:R-:W-:Y:S01]  /*32500*/  ENDCOLLECTIVE ;  /* 0x000000000000791b */ /* 0x003fe20003800000 */
.L_x_916:
[----:B------:R-:W-:Y:S01]  /*32510*/  MOV R7, R14 ;  /* 0x0000000e00077202 */ /* 0x000fe20000000f00 */
[----:B------:R-:W-:Y:S06]  /*32520*/  BRA `(.L_x_917) ;  /* 0xffffff8c00047947 */ /* 0x000fec000383ffff */
.L_x_652:
[----:B------:R-:W-:Y:S01]  /*32530*/  BSSY B0, `(.L_x_918) ;  /* 0x0000006000007945 */ /* 0x000fe20003800000 */
[----:B------:R-:W-:Y:S01]  /*32540*/  PLOP3.LUT P6, PT, P6, PT, PT, 0x8, 0x0 ;  /* 0x000000000000781c */ /* 0x000fe200037ce170 */
[----:B------:R-:W-:-:S12]  /*32550*/  IMAD.MOV.U32 R15, RZ, RZ, -0x1 ;  /* 0xffffffffff0f7424 */ /* 0x000fd800078e00ff */
[----:B01----:R-:W-:Y:S05]  /*32560*/  WARPSYNC.COLLECTIVE R15, `(.L_x_919) ;  /* 0x000000000f087348 */ /* 0x003fea0003c00000 */
[----:B------:R-:W-:Y:S01]  /*32570*/  VOTE.ANY R14, PT, P6 ;  /* 0x00000000000e7806 */ /* 0x000fe200030e0100 */
[----:B01----:R-:W-:Y:S06]  /*32580*/  ENDCOLLECTIVE ;  /* 0x000000000000791b */ /* 0x003fec0003800000 */
.L_x_919:
[----:B------:R-:W-:Y:S05]  /*32590*/  BSYNC B0 ;  /* 0x0000000000007941 */ /* 0x000fea0003800000 */
.L_x_918:
[----:B------:R-:W-:Y:S02]  /*325a0*/  IMAD.MOV.U32 R3, RZ, RZ, R14 ;  /* 0x000000ffff037224 */ /* 0x000fe400078e000e */
[----:B------:R-:W-:Y:S02]  /*325b0*/  IMAD.MOV.U32 R13, RZ, RZ, R4 ;  /* 0x000000ffff0d7224 */ /* 0x000fe400078e0004 */
[----:B------:R-:W0:Y:S01]  /*325c0*/  POPC R0, R3 ;  /* 0x0000000300007309 */ /* 0x000e220000000000 */
[----:B------:R-:W-:Y:S02]  /*325d0*/  IMAD.MOV.U32 R11, RZ, RZ, 0x1f ;  /* 0x0000001fff0b7424 */ /* 0x000fe400078e00ff */
[----:B------:R-:W-:Y:S01]  /*325e0*/  IMAD.MOV.U32 R15, RZ, RZ, -0x1 ;  /* 0xffffffffff0f7424 */ /* 0x000fe200078e00ff */
[----:B0-----:R-:W-:-:S07]  /*325f0*/  MOV R12, R0 ;  /* 0x00000000000c7202 */ /* 0x001fce0000000f00 */
[----:B------:R-:W-:Y:S05]  /*32600*/  WARPSYNC.COLLECTIVE R15, `(.L_x_920) ;  /* 0x000000000f087348 */ /* 0x000fea0003c00000 */
[----:B------:R0:W1:Y:S02]  /*32610*/  SHFL.IDX P6, R14, R13, R12, R11 ;  /* 0x0000000c0d0e7389 */ /* 0x00006400000c000b */
[----:B01----:R-:W-:Y:S01]  /*32620*/  ENDCOLLECTIVE ;  /* 0x000000000000791b */ /* 0x003fe20003800000 */
.L_x_920:
[----:B------:R-:W-:Y:S01]  /*32630*/  MOV R13, R5 ;  /* 0x00000005000d7202 */ /* 0x000fe20000000f00 */
[----:B------:R-:W-:-:S07]  /*32640*/  IMAD.MOV.U32 R4, RZ, RZ, R14 ;  /* 0x000000ffff047224 */ /* 0x000fce00078e000e */
[----:B------:R-:W-:Y:S05]  /*32650*/  WARPSYNC.COLLECTIVE R15, `(.L_x_921) ;  /* 0x000000000f087348 */ /* 0x000fea0003c00000 */
[----:B------:R0:W1:Y:S02]  /*32660*/  SHFL.IDX P6, R14, R13, R12, R11 ;  /* 0x0000000c0d0e7389 */ /* 0x00006400000c000b */
[----:B01----:R-:W-:Y:S01]  /*32670*/  ENDCOLLECTIVE ;  /* 0x000000000000791b */ /* 0x003fe20003800000 */
.L_x_921:
[----:B------:R-:W-:Y:S01]  /*32680*/  IMAD.MOV.U32 R5, RZ, RZ, R14 ;  /* 0x000000ffff057224 */ /* 0x000fe200078e000e */
[----:B------:R-:W-:Y:S06]  /*32690*/  BRA `(.L_x_922) ;  /* 0xffffff8800e87947 */ /* 0x000fec000383ffff */
.L_x_654:
[----:B------:R-:W-:Y:S01]  /*326a0*/  BSSY B0, `(.L_x_923) ;  /* 0x0000007000007945 */ /* 0x000fe20003800000 */
[----:B------:R-:W-:Y:S01]  /*326b0*/  IMAD.MOV.U32 R13, RZ, RZ, R8 ;  /* 0x000000ffff0d7224 */ /* 0x000fe200078e0008 */
[----:B------:R-:W-:Y:S01]  /*326c0*/  MOV R15, 0xffffffff ;  /* 0xffffffff000f7802 */ /* 0x000fe20000000f00 */
[----:B------:R-:W-:-:S07]  /*326d0*/  IMAD.MOV.U32 R11, RZ, RZ, 0x1f ;  /* 0x0000001fff0b7424 */ /* 0x000fce00078e00ff */
[----:B0123--:R-:W-:Y:S05]  /*326e0*/  WARPSYNC.COLLECTIVE R15, `(.L_x_924) ;  /* 0x000000000f087348 */ /* 0x00ffea0003c00000 */
[----:B------:R4:W0:Y:S02]  /*326f0*/  SHFL.IDX P6, R14, R13, R12, R11 ;  /* 0x0000000c0d0e7389 */ /* 0x00082400000c000b */
[----:B01234-:R-:W-:Y:S01]  /*32700*/  ENDCOLLECTIVE ;  /* 0x000000000000791b */ /* 0x01ffe20003800000 */
.L_x_924:
[----:B------:R-:W-:Y:S05]  /*32710*/  BSYNC B0 ;  /* 0x0000000000007941 */ /* 0x000fea0003800000 */
.L_x_923:
[----:B------:R-:W-:Y:S01]  /*32720*/  IMAD.MOV.U32 R8, RZ, RZ, R14 ;  /* 0x000000ffff087224 */ /* 0x000fe200078e000e */
[----:B------:R-:W-:Y:S06]  /*32730*/  BRA `(.L_x_925) ;  /* 0xffffff8800d87947 */ /* 0x000fec000383ffff */
.L_x_658:
[----:B0-----:R0:W1:Y:S02]  /*32740*/  SYNCS.PHASECHK.TRANS64.TRYWAIT P0, [R0+URZ+0x38820], R3 ;  /* 0x03882003000075a7 */ /* 0x001064000800017f */
[----:B-1----:R-:W-:Y:S05]  /*32750*/  @!P0 NANOSLEEP.SYNCS 0x989680 ;  /* 0x009896800000895d */ /* 0x002fea0003900000 */
[----:B------:R-:W1:Y:S02]  /*32760*/  @!P0 SYNCS.PHASECHK.TRANS64 P0, [R0+URZ+0x38820], R3 ;  /* 0x03882003000085a7 */ /* 0x000e64000800007f */
[----:B-1----:R-:W-:Y:S05]  /*32770*/  @!P0 BRA `(.L_x_658) ;  /* 0xfffffffc00f08947 */ /* 0x002fea000383ffff */
[----:B------:R-:W-:Y:S05]  /*32780*/  BRA `(.L_x_926) ;  /* 0xffffff90007c7947 */ /* 0x000fea000383ffff */
.L_x_659:
[----:B------:R-:W1:Y:S01]  /*32790*/  S2R R2, SR_TID.X ;  /* 0x0000000000027919 */ /* 0x000e620000002100 */
[----:B------:R-:W-:Y:S01]  /*327a0*/  BSSY B0, `(.L_x_927) ;  /* 0x000000a000007945 */ /* 0x000fe20003800000 */
[----:B----4-:R-:W-:Y:S01]  /*327b0*/  IMAD.MOV.U32 R12, RZ, RZ, RZ ;  /* 0x000000ffff0c7224 */ /* 0x010fe200078e00ff */
[----:B------:R-:W-:Y:S01]  /*327c0*/  MOV R11, 0x1f ;  /* 0x0000001f000b7802 */ /* 0x000fe20000000f00 */
[----:B------:R-:W-:Y:S01]  /*327d0*/  IMAD.MOV.U32 R15, RZ, RZ, -0x1 ;  /* 0xffffffffff0f7424 */ /* 0x000fe200078e00ff */
[----:B-1----:R-:W-:-:S04]  /*327e0*/  SHF.R.U32.HI R2, RZ, 0x5, R2 ;  /* 0x00000005ff027819 */ /* 0x002fc80000011602 */
[----:B------:R-:W-:-:S05]  /*327f0*/  LOP3.LUT R2, R2, 0x3, RZ, 0xc0, !PT ;  /* 0x0000000302027812 */ /* 0x000fca00078ec0ff */
[----:B------:R-:W-:-:S07]  /*32800*/  IMAD.MOV.U32 R13, RZ, RZ, R2 ;  /* 0x000000ffff0d7224 */ /* 0x000fce00078e0002 */
[----:B0-----:R-:W-:Y:S05]  /*32810*/  WARPSYNC.COLLECTIVE R15, `(.L_x_928) ;  /* 0x000000000f087348 */ /* 0x001fea0003c00000 */
[----:B------:R1:W2:Y:S02]  /*32820*/  SHFL.IDX P6, R14, R13, R12, R11 ;  /* 0x0000000c0d0e7389 */ /* 0x0002a400000c000b */
[----:B012---:R-:W-:Y:S01]  /*32830*/  ENDCOLLECTIVE ;  /* 0x000000000000791b */ /* 0x007fe20003800000 */
.L_x_928:
[----:B------:R-:W-:Y:S05]  /*32840*/  BSYNC B0 ;  /* 0x0000000000007941 */ /* 0x000fea0003800000 */
.L_x_927:
[----:B------:R-:W-:Y:S05]  /*32850*/  BRA `(.L_x_929) ;  /* 0xffffff9000647947 */ /* 0x000fea000383ffff */
.L_x_660:
[----:B------:R-:W-:Y:S01]  /*32860*/  BSSY B0, `(.L_x_930) ;  /* 0x0000006000007945 */ /* 0x000fe20003800000 */
[----:B------:R-:W-:-:S07]  /*32870*/  IMAD.MOV.U32 R15, RZ, RZ, -0x1 ;  /* 0xffffffffff0f7424 */ /* 0x000fce00078e00ff */
[----:B01--4-:R-:W-:Y:S05]  /*32880*/  WARPSYNC.COLLECTIVE R15, `(.L_x_931) ;  /* 0x000000000f0c7348 */ /* 0x013fea0003c00000 */
[----:B------:R-:W-:Y:S02]  /*32890*/  ELECT P6, UR62, PT ;  /* 0x00000000003e782f */ /* 0x000fe400038c0000 */
[----:B------:R-:W-:Y:S01]  /*328a0*/  MOV R14, UR62 ;  /* 0x0000003e000e7c02 */ /* 0x000fe20008000f00 */
[----:B01--4-:R-:W-:Y:S10]  /*328b0*/  ENDCOLLECTIVE ;  /* 0x000000000000791b */ /* 0x013ff40003800000 */
.L_x_931:
[----:B------:R-:W-:Y:S05]  /*328c0*/  BSYNC B0 ;  /* 0x0000000000007941 */ /* 0x000fea0003800000 */
.L_x_930:
[----:B------:R-:W-:Y:S05]  /*328d0*/  BRA `(.L_x_932) ;  /* 0xffffff9000587947 */ /* 0x000fea000383ffff */
.L_x_662:
[----:B0-----:R0:W1:Y:S02]  /*328e0*/  SYNCS.PHASECHK.TRANS64.TRYWAIT P1, [R6+URZ], R5 ;  /* 0x00000005060075a7 */ /* 0x001064000802017f */
[----:B-1----:R-:W-:Y:S05]  /*328f0*/  @!P1 NANOSLEEP.SYNCS 0x989680 ;  /* 0x009896800000995d */ /* 0x002fea0003900000 */
[----:B------:R-:W1:Y:S02]  /*32900*/  @!P1 SYNCS.PHASECHK.TRANS64 P1, [R6+URZ], R5 ;  /* 0x00000005060095a7 */ /* 0x000e64000802007f */
[----:B-1----:R-:W-:Y:S05]  /*32910*/  @!P1 BRA `(.L_x_662) ;  /* 0xfffffffc00f09947 */ /* 0x002fea000383ffff */
[----:B------:R-:W-:Y:S05]  /*32920*/  BRA `(.L_x_933) ;  /* 0xffffff9000947947 */ /* 0x000fea000383ffff */
.L_x_663:
[----:B-1----:R1:W2:Y:S02]  /*32930*/  SYNCS.PHASECHK.TRANS64.TRYWAIT P1, [R7+URZ], R2 ;  /* 0x00000002070075a7 */ /* 0x0022a4000802017f */
[----:B--2---:R-:W-:Y:S05]  /*32940*/  @!P1 NANOSLEEP.SYNCS 0x989680 ;  /* 0x009896800000995d */ /* 0x004fea0003900000 */
[----:B------:R-:W2:Y:S02]  /*32950*/  @!P1 SYNCS.PHASECHK.TRANS64 P1, [R7+URZ], R2 ;  /* 0x00000002070095a7 */ /* 0x000ea4000802007f */
[----:B--2---:R-:W-:Y:S05]  /*32960*/  @!P1 BRA `(.L_x_663) ;  /* 0xfffffffc00f09947 */ /* 0x004fea000383ffff */
[----:B------:R-:W-:Y:S05]  /*32970*/  BRA `(.L_x_934) ;  /* 0xffffff9000887947 */ /* 0x000fea000383ffff */
.L_x_665:
[----:B--2---:R2:W3:Y:S02]  /*32980*/  SYNCS.PHASECHK.TRANS64.TRYWAIT P1, [R4+URZ+0x38860], R5 ;  /* 0x03886005040075a7 */ /* 0x0044e4000802017f */
[----:B---3--:R-:W-:Y:S05]  /*32990*/  @!P1 NANOSLEEP.SYNCS 0x989680 ;  /* 0x009896800000995d */ /* 0x008fea0003900000 */
[----:B------:R-:W3:Y:S02]  /*329a0*/  @!P1 SYNCS.PHASECHK.TRANS64 P1, [R4+URZ+0x38860], R5 ;  /* 0x03886005040095a7 */ /* 0x000ee4000802007f */
[----:B---3--:R-:W-:Y:S05]  /*329b0*/  @!P1 BRA `(.L_x_665) ;  /* 0xfffffffc00f09947 */ /* 0x008fea000383ffff */
[----:B------:R-:W-:Y:S05]  /*329c0*/  BRA `(.L_x_935) ;  /* 0xffffff90008c7947 */ /* 0x000fea000383ffff */
.L_x_667:
[----:B---3--:R3:W0:Y:S02]  /*329d0*/  SYNCS.PHASECHK.TRANS64.TRYWAIT P1, [R3+URZ+0x38860], R2 ;  /* 0x03886002030075a7 */ /* 0x008624000802017f */
[----:B0-----:R-:W-:Y:S05]  /*329e0*/  @!P1 NANOSLEEP.SYNCS 0x989680 ;  /* 0x009896800000995d */ /* 0x001fea0003900000 */
[----:B------:R-:W0:Y:S02]  /*329f0*/  @!P1 SYNCS.PHASECHK.TRANS64 P1, [R3+URZ+0x38860], R2 ;  /* 0x03886002030095a7 */ /* 0x000e24000802007f */
[----:B0-----:R-:W-:Y:S05]  /*32a00*/  @!P1 BRA `(.L_x_667) ;  /* 0xfffffffc00f09947 */ /* 0x001fea000383ffff */
[----:B------:R-:W-:Y:S05]  /*32a10*/  BRA `(.L_x_936) ;  /* 0xffffff90008c7947 */ /* 0x000fea000383ffff */
.L_x_669:
[----:B------:R0:W0:Y:S02]  /*32a20*/  SYNCS.PHASECHK.TRANS64.TRYWAIT P0, [R4+URZ+0x38880], R5 ;  /* 0x03888005040075a7 */ /* 0x000024000800017f */
[----:B0-----:R-:W-:Y:S05]  /*32a30*/  @!P0 NANOSLEEP.SYNCS 0x989680 ;  /* 0x009896800000895d */ /* 0x001fea0003900000 */
[----:B------:R-:W0:Y:S02]  /*32a40*/  @!P0 SYNCS.PHASECHK.TRANS64 P0, [R4+URZ+0x38880], R5 ;  /* 0x03888005040085a7 */ /* 0x000e24000800007f */
[----:B0-----:R-:W-:Y:S05]  /*32a50*/  @!P0 BRA `(.L_x_669) ;  /* 0xfffffffc00f08947 */ /* 0x001fea000383ffff */
[----:B------:R-:W-:Y:S05]  /*32a60*/  BRA `(.L_x_670) ;  /* 0xffffff9000887947 */ /* 0x000fea000383ffff */
.L_x_937:
        /* <DEDUP_REMOVED lines=9> */
.L_x_13340:


//--------------------- .text._ZN7cutlass13device_kernelIN5flash11enable_sm90INS1_16FlashAttnFwdSm90INS1_25CollectiveMainloopFwdSm90ILi2EN4cute5tupleIJNS5_1CILi1EEES8_S8_EEENS6_IJNS7_ILi128EEENS7_ILi64EEENS7_ILi256EEEEEELi256ENS_12float_e4m3_tEfNS_4arch4Sm90ELb0ELb1ELb1ELb0ELb0ELb0ELb0ELb1ELb1ELb1ELb1ELb0EEENS1_21CollectiveEpilogueFwdINS6_IJSA_SC_SB_EEES9_NS_10bfloat16_tESG_Li256ELb0ELb1ELb1ELb1EEENS1_19SingleTileSchedulerILb0ELb1ELb1ELi128EEEEEEEEEvNT_6ParamsE --------------------------
	.section	.text._ZN7cutlass13device_kernelIN5flash11enable_sm90INS1_16FlashAttnFwdSm90INS1_25CollectiveMainloopFwdSm90ILi2EN4cute5tupleIJNS5_1CILi1EEES8_S8_EEENS6_IJNS7_ILi128EEENS7_ILi64EEENS7_ILi256EEEEEELi256ENS_12float_e4m3_tEfNS_4arch4Sm90ELb0ELb1ELb1ELb0ELb0ELb0ELb0ELb1ELb1ELb1ELb1ELb0EEENS1_21CollectiveEpilogueFwdINS6_IJSA_SC_SB_EEES9_NS_10bfloat16_tESG_Li256ELb0ELb1ELb1ELb1EEENS1_19SingleTileSchedulerILb0ELb1ELb1ELi128EEEEEEEEEvNT_6ParamsE,"ax",@progbits
	.align	128
.text._ZN7cutlass13device_kernelIN5flash11enable_sm90INS1_16FlashAttnFwdSm90INS1_25CollectiveMainloopFwdSm90ILi2EN4cute5tupleIJNS5_1CILi1EEES8_S8_EEENS6_IJNS7_ILi128EEENS7_ILi64EEENS7_ILi256EEEEEELi256ENS_12float_e4m3_tEfNS_4arch4Sm90ELb0ELb1ELb1ELb0ELb0ELb0ELb0ELb1ELb1ELb1ELb1ELb0EEENS1_21CollectiveEpilogueFwdINS6_IJSA_SC_SB_EEES9_NS_10bfloat16_tESG_Li256ELb0ELb1ELb1ELb1EEENS1_19SingleTileSchedulerILb0ELb1ELb1ELi128EEEEEEEEEvNT_6ParamsE:
        .type           _ZN7cutlass13device_kernelIN5flash11enable_sm90INS1_16FlashAttnFwdSm90INS1_25CollectiveMainloopFwdSm90ILi2EN4cute5tupleIJNS5_1CILi1EEES8_S8_EEENS6_IJNS7_ILi128EEENS7_ILi64EEENS7_ILi256EEEEEELi256ENS_12float_e4m3_tEfNS_4arch4Sm90ELb0ELb1ELb1ELb0ELb0ELb0ELb0ELb1ELb1ELb1ELb1ELb0EEENS1_21CollectiveEpilogueFwdINS6_IJSA_SC_SB_EEES9_NS_10bfloat16_tESG_Li256ELb0ELb1ELb1ELb1EEENS1_19SingleTileSchedulerILb0ELb1ELb1ELi128EEEEEEEEEvNT_6ParamsE,@function
        .size           _ZN7cutlass13device_kernelIN5flash11enable_sm90INS1_16FlashAttnFwdSm90INS1_25CollectiveMainloopFwdSm90ILi2EN4cute5tupleIJNS5_1CILi1EEES8_S8_EEENS6_IJNS7_ILi128EEENS7_ILi64EEENS7_ILi256EEEEEELi256ENS_12float_e4m3_tEfNS_4arch4Sm90ELb0ELb1ELb1ELb0ELb0ELb0ELb0ELb1ELb1ELb1ELb1ELb0EEENS1_21CollectiveEpilogueFwdINS6_IJSA_SC_SB_EEES9_NS_10bfloat16_tESG_Li256ELb0ELb1ELb1ELb1EEENS1_19SingleTileSchedulerILb0ELb1ELb1ELi128EEEEEEEEEvNT_6ParamsE,(.L_x_13341 - _ZN7cutlass13device_kernelIN5flash11enable_sm90INS1_16FlashAttnFwdSm90INS1_25CollectiveMainloopFwdSm90ILi2EN4cute5tupleIJNS5_1CILi1EEES8_S8_EEENS6_IJNS7_ILi128EEENS7_ILi64EEENS7_ILi256EEEEEELi256ENS_12float_e4m3_tEfNS_4arch4Sm90ELb0ELb1ELb1ELb0ELb0ELb0ELb0ELb1ELb1ELb1ELb1ELb0EEENS1_21CollectiveEpilogueFwdINS6_IJSA_SC_SB_EEES9_NS_10bfloat16_tESG_Li256ELb0ELb1ELb1ELb1EEENS1_19SingleTileSchedulerILb0ELb1ELb1ELi128EEEEEEEEEvNT_6ParamsE)
        .other          _ZN7cutlass13device_kernelIN5flash11enable_sm90INS1_16FlashAttnFwdSm90INS1_25CollectiveMainloopFwdSm90ILi2EN4cute5tupleIJNS5_1CILi1EEES8_S8_EEENS6_IJNS7_ILi128EEENS7_ILi64EEENS7_ILi256EEEEEELi256ENS_12float_e4m3_tEfNS_4arch4Sm90ELb0ELb1ELb1ELb0ELb0ELb0ELb0ELb1ELb1ELb1ELb1ELb0EEENS1_21CollectiveEpilogueFwdINS6_IJSA_SC_SB_EEES9_NS_10bfloat16_tESG_Li256ELb0ELb1ELb1ELb1EEENS1_19SingleTileSchedulerILb0ELb1ELb1ELi128EEEEEEEEEvNT_6ParamsE,@"STO_CUDA_ENTRY STV_DEFAULT"
_ZN7cutlass13device_kernelIN5flash11enable_sm90INS1_16FlashAttnFwdSm90INS1_25CollectiveMainloopFwdSm90ILi2EN4cute5tupleIJNS5_1CILi1EEES8_S8_EEENS6_IJNS7_ILi128EEENS7_ILi64EEENS7_ILi256EEEEEELi256ENS_12float_e4m3_tEfNS_4arch4Sm90ELb0ELb1ELb1ELb0ELb0ELb0ELb0ELb1ELb1ELb1ELb1ELb0EEENS1_21CollectiveEpilogueFwdINS6_IJSA_SC_SB_EEES9_NS_10bfloat16_tESG_Li256ELb0ELb1ELb1ELb1EEENS1_19SingleTileSchedulerILb0ELb1ELb1ELi128EEEEEEEEEvNT_6ParamsE:
        /* <DEDUP_REMOVED lines=18> */
.L_x_939:
[----:B------:R-:W-:Y:S05]  /*0120*/  BSYNC B0 ;  /* 0x0000000000007941 */ /* 0x000fea0003800000 */
.L_x_938:
        /* <DEDUP_REMOVED lines=41> */
.L_x_940:
        /* <DEDUP_REMOVED lines=22> */
.L_x_941:
        /* <DEDUP_REMOVED lines=18> */
.L_x_942:
        /* <DEDUP_REMOVED lines=22> */
.L_x_943:
        /* <DEDUP_REMOVED lines=22> */
.L_x_944:
        /* <DEDUP_REMOVED lines=8> */
.L_x_947:
[----:B------:R-:W-:-:S08]  /*0980*/  NOP ;  /* 0x0000000000007918 */ /* 0x000fd00000000000 */
[----:B------:R-:W0:Y:S02]  /*0990*/  USETMAXREG.TRY_ALLOC.CTAPOOL UP0, 0xf0 ;  /* 0x000000f0000079c8 */ /* 0x000e240008000600 */
[----:B0-----:R-:W-:-:S13]  /*09a0*/  PLOP3.LUT P0, PT, PT, PT, UP0, 0x80, 0x0 ;  /* 0x000000000000781c */ /* 0x001fda0003f0f008 */
[----:B------:R-:W-:Y:S05]  /*09b0*/  @!P0 BRA `(.L_x_947) ;  /* 0xfffffffc00f08947 */ /* 0x000fea000383ffff */
[----:B------:R-:W0:Y:S01]  /*09c0*/  S2R R2, SR_TID.X ;  /* 0x0000000000027919 */ /* 0x000e220000002100 */
[----:B------:R-:W1:Y:S01]  /*09d0*/  S2UR UR6, SR_CTAID.Y ;  /* 0x00000000000679c3 */ /* 0x000e620000002600 */
[----:B------:R-:W-:Y:S02]  /*09e0*/  ULDC UR7, c[0x0][0xc50] ;  /* 0x0003140000077ab9 */ /* 0x000fe40000000800 */
[----:B------:R-:W-:-:S05]  /*09f0*/  UISETP.NE.AND UP0, UPT, UR7, 0x1, UPT ;  /* 0x000000010700788c */ /* 0x000fca000bf05270 */
[----:B------:R-:W2:Y:S06]  /*0a00*/  S2UR UR36, SR_CTAID.Z ;  /* 0x00000000002479c3 */ /* 0x000eac0000002700 */
[----:B------:R-:W-:Y:S01]  /*0a10*/  @UP0 ULDC UR4, c[0x0][0xc54] ;  /* 0x0003150000040ab9 */ /* 0x000fe20000000800 */
[----:B------:R-:W-:Y:S01]  /*0a20*/  @UP0 ULDC UR8, c[0x0][0xc58] ;  /* 0x0003160000080ab9 */ /* 0x000fe20000000800 */
[----:B-1----:R-:W-:Y:S02]  /*0a30*/  UIMAD.WIDE.U32 UR4, UR6, UR4, URZ ;  /* 0x00000004060472a5 */ /* 0x002fe4000f8e003f */
[----:B------:R-:W-:-:S02]  /*0a40*/  UMOV UR42, UR6 ;  /* 0x00000006002a7c82 */ /* 0x000fc40008000000 */
[----:B------:R-:W-:Y:S01]  /*0a50*/  @UP0 USHF.R.U32.HI UR42, URZ, UR8, UR5 ;  /* 0x000000083f2a0299 */ /* 0x000fe20008011605 */
[----:B0-----:R-:W-:-:S03]  /*0a60*/  LOP3.LUT R0, R2, 0xffffff80, RZ, 0xc0, !PT ;  /* 0xffffff8002007812 */ /* 0x001fc600078ec0ff */
[----:B------:R-:W-:Y:S01]  /*0a70*/  UIADD3 UR4, -UR42, URZ, URZ ;  /* 0x0000003f2a047290 */ /* 0x000fe2000fffe13f */
[----:B------:R-:W-:Y:S06]  /*0a80*/  BAR.ARV 0x8, 0x180 ;  /* 0x0206000000007b1d */ /* 0x000fec0000002000 */
[----:B------:R-:W-:Y:S01]  /*0a90*/  ISETP.NE.AND P0, PT, R0, 0x80, PT ;  /* 0x000000800000780c */ /* 0x000fe20003f05270 */
[----:B------:R-:W-:-:S12]  /*0aa0*/  UIMAD UR6, UR7, UR4, UR6 ;  /* 0x00000004070672a4 */ /* 0x000fd8000f8e0206 */
[----:B------:R-:W-:Y:S06]  /*0ab0*/  @!P0 BAR.ARV 0x9, 0x100 ;  /* 0x0244000000008b1d */ /* 0x000fec0000002000 */
[----:B--2---:R-:W-:-:S13]  /*0ac0*/  ISETP.LE.AND P0, PT, RZ, UR36, PT ;  /* 0x00000024ff007c0c */ /* 0x004fda000bf03270 */
[----:B------:R-:W-:Y:S05]  /*0ad0*/  @!P0 BRA `(.L_x_948) ;  /* 0x0000013800748947 */ /* 0x000fea0003800000 */
[----:B------:R-:W0:Y:S01]  /*0ae0*/  S2UR UR47, SR_CTAID.X ;  /* 0x00000000002f79c3 */ /* 0x000e220000002500 */
[----:B------:R-:W-:Y:S01]  /*0af0*/  ULDC UR7, c[0x0][0x448] ;  /* 0x0001120000077ab9 */ /* 0x000fe20000000800 */
[----:B------:R-:W-:Y:S01]  /*0b00*/  ULDC.64 UR4, c[0x0][0x418] ;  /* 0x0001060000047ab9 */ /* 0x000fe20000000a00 */
[----:B------:R-:W-:Y:S01]  /*0b10*/  UISETP.NE.AND UP1, UPT, UR7, 0x1, UPT ;  /* 0x000000010700788c */ /* 0x000fe2000bf25270 */
[----:B------:R-:W-:Y:S01]  /*0b20*/  VIADD R18, R2, 0xffffff80 ;  /* 0xffffff8002127836 */ /* 0x000fe20000000000 */
[----:B------:R-:W-:Y:S01]  /*0b30*/  UISETP.NE.U32.AND UP0, UPT, UR4, URZ, UPT ;  /* 0x0000003f0400728c */ /* 0x000fe2000bf05070 */
[----:B------:R-:W-:Y:S01]  /*0b40*/  ULDC UR37, c[0x0][0x424] ;  /* 0x0001090000257ab9 */ /* 0x000fe20000000800 */
[----:B------:R-:W-:Y:S02]  /*0b50*/  ULDC UR43, c[0x0][0x288] ;  /* 0x0000a200002b7ab9 */ /* 0x000fe40000000800 */
[----:B------:R-:W-:Y:S02]  /*0b60*/  UISETP.NE.AND.EX UP0, UPT, UR5, URZ, UPT, UP0 ;  /* 0x0000003f0500728c */ /* 0x000fe4000bf05300 */
[----:B------:R-:W-:Y:S01]  /*0b70*/  UIADD3 UR10, -UR43, 0x1, URZ ;  /* 0x000000012b0a7890 */ /* 0x000fe2000fffe13f */
[----:B------:R-:W-:Y:S01]  /*0b80*/  ULDC.64 UR4, c[0x0][0x9e0] ;  /* 0x0002780000047ab9 */ /* 0x000fe20000000a00 */
[----:B------:R-:W-:-:S02]  /*0b90*/  USEL UR37, UR37, 0x1, UP0 ;  /* 0x0000000125257887 */ /* 0x000fc40008000000 */
[----:B------:R-:W-:Y:S01]  /*0ba0*/  UISETP.GE.AND UP0, UPT, UR5, 0x1, UPT ;  /* 0x000000010500788c */ /* 0x000fe2000bf06270 */
[----:B------:R-:W-:Y:S01]  /*0bb0*/  @UP1 ULDC UR9, c[0x0][0x44c] ;  /* 0x0001130000091ab9 */ /* 0x000fe20000000800 */
[----:B------:R-:W-:Y:S01]  /*0bc0*/  ULDC UR13, c[0x0][0x2f0] ;  /* 0x0000bc00000d7ab9 */ /* 0x000fe20000000800 */
[----:B------:R-:W-:Y:S01]  /*0bd0*/  @UP1 ULDC UR11, c[0x0][0x450] ;  /* 0x00011400000b1ab9 */ /* 0x000fe20000000800 */
[----:B------:R-:W-:Y:S02]  /*0be0*/  UIMAD UR10, UR37, UR13, UR10 ;  /* 0x0000000d250a72a4 */ /* 0x000fe4000f8e020a */
[----:B------:R-:W-:Y:S01]  /*0bf0*/  PLOP3.LUT P1, PT, PT, PT, UP0, 0x80, 0x0 ;  /* 0x000000000000781c */ /* 0x000fe20003f2f008 */
[----:B------:R-:W-:Y:S02]  /*0c00*/  USHF.R.S32.HI UR39, URZ, 0x1f, UR36 ;  /* 0x0000001f3f277899 */ /* 0x000fe40008011424 */
[----:B0-----:R-:W-:-:S04]  /*0c10*/  USHF.L.U32 UR47, UR47, 0x7, URZ ;  /* 0x000000072f2f7899 */ /* 0x001fc8000800063f */
[----:B------:R-:W-:Y:S02]  /*0c20*/  @UP1 UIADD3 UR8, UR47, 0x7f, URZ ;  /* 0x0000007f2f081890 */ /* 0x000fe4000fffe03f */
[----:B------:R-:W-:Y:S02]  /*0c30*/  UIADD3 UR7, UR47, 0x7f, URZ ;  /* 0x0000007f2f077890 */ /* 0x000fe4000fffe03f */
[----:B------:R-:W-:-:S04]  /*0c40*/  UIMAD.WIDE.U32 UR8, UR8, UR9, URZ ;  /* 0x00000009080872a5 */ /* 0x000fc8000f8e003f */
[----:B------:R-:W-:-:S04]  /*0c50*/  @UP1 USHF.R.U32.HI UR7, URZ, UR11, UR9 ;  /* 0x0000000b3f071299 */ /* 0x000fc80008011609 */
[----:B------:R-:W-:-:S04]  /*0c60*/  UIADD3 UR10, UR10, UR7, URZ ;  /* 0x000000070a0a7290 */ /* 0x000fc8000fffe03f */
[----:B------:R-:W-:Y:S01]  /*0c70*/  UIADD3 UR4, UR10, UR4, URZ ;  /* 0x000000040a047290 */ /* 0x000fe2000fffe03f */
[----:B------:R-:W-:Y:S11]  /*0c80*/  @!P1 BRA `(.L_x_949) ;  /* 0x0000000000449947 */ /* 0x000ff60003800000 */
[----:B------:R-:W-:Y:S01]  /*0c90*/  ISETP.LT.AND P0, PT, RZ, UR10, PT ;  /* 0x0000000aff007c0c */ /* 0x000fe2000bf01270 */
[----:B------:R-:W-:-:S12]  /*0ca0*/  UIADD3 UR7, UR10, -0x1, URZ ;  /* 0xffffffff0a077890 */ /* 0x000fd8000fffe03f */
[----:B------:R-:W-:Y:S05]  /*0cb0*/  @P0 BRA `(.L_x_950) ;  /* 0x00000000001c0947 */ /* 0x000fea0003800000 */
[----:B------:R-:W-:Y:S02]  /*0cc0*/  UISETP.NE.AND UP0, UPT, UR5, 0x1, UPT ;  /* 0x000000010500788c */ /* 0x000fe4000bf05270 */
[----:B------:R-:W-:-:S09]  /*0cd0*/  UIADD3 UR7, -UR10, URZ, URZ ;  /* 0x0000003f0a077290 */ /* 0x000fd2000fffe13f */
[----:B------:R-:W-:Y:S02]  /*0ce0*/  @UP0 ULDC.64 UR10, c[0x0][0x9e8] ;  /* 0x00027a00000a0ab9 */ /* 0x000fe40000000a00 */
[----:B------:R-:W-:-:S04]  /*0cf0*/  UIMAD.WIDE.U32 UR8, UR7, UR10, URZ ;  /* 0x0000000a070872a5 */ /* 0x000fc8000f8e003f */
[----:B------:R-:W-:-:S04]  /*0d00*/  @UP0 USHF.R.U32.HI UR7, URZ, UR11, UR9 ;  /* 0x0000000b3f070299 */ /* 0x000fc80008011609 */
[----:B------:R-:W-:Y:S01]  /*0d10*/  ULOP3.LUT UR7, URZ, UR7, URZ, 0x33, !UPT ;  /* 0x000000073f077292 */ /* 0x000fe2000f8e333f */
[----:B------:R-:W-:Y:S11]  /*0d20*/  BRA `(.L_x_951) ;  /* 0x0000000000107947 */ /* 0x000ff60003800000 */
.L_x_950:
[----:B------:R-:W-:-:S11]  /*0d30*/  UISETP.NE.AND UP0, UPT, UR5, 0x1, UPT ;  /* 0x000000010500788c */ /* 0x000fd6000bf05270 */
[----:B------:R-:W-:Y:S02]  /*0d40*/  @UP0 ULDC.64 UR10, c[0x0][0x9e8] ;  /* 0x00027a00000a0ab9 */ /* 0x000fe40000000a00 */
[----:B------:R-:W-:-:S04]  /*0d50*/  UIMAD.WIDE.U32 UR8, UR7, UR10, URZ ;  /* 0x0000000a070872a5 */ /* 0x000fc8000f8e003f */
[----:B------:R-:W-:-:S12]  /*0d60*/  @UP0 USHF.R.U32.HI UR7, URZ, UR11, UR9 ;  /* 0x0000000b3f070299 */ /* 0x000fd80008011609 */
.L_x_951:
[----:B------:R-:W-:-:S04]  /*0d70*/  UIMAD UR7, UR7, UR5, UR5 ;  /* 0x00000005070772a4 */ /* 0x000fc8000f8e0205 */
[----:B------:R-:W-:-:S04]  /*0d80*/  UISETP.LT.AND UP0, UPT, UR4, UR7, UPT ;  /* 0x000000070400728c */ /* 0x000fc8000bf01270 */
[----:B------:R-:W-:-:S12]  /*0d90*/  USEL UR4, UR4, UR7, UP0 ;  /* 0x0000000704047287 */ /* 0x000fd80008000000 */
.L_x_949:
[----:B------:R-:W-:Y:S02]  /*0da0*/  UIMAD UR7, UR37, UR13, 0x3f ;  /* 0x0000003f250774a4 */ /* 0x000fe4000f8e020d */
[----:B------:R-:W-:Y:S01]  /*0db0*/  UIADD3 UR10, UR4, 0x3f, URZ ;  /* 0x0000003f040a7890 */ /* 0x000fe2000fffe03f */
[----:B------:R-:W-:Y:S01]  /*0dc0*/  @UP1 ULDC UR8, c[0x0][0x44c] ;  /* 0x0001130000081ab9 */ /* 0x000fe20000000800 */
[----:B------:R-:W-:Y:S01]  /*0dd0*/  @UP1 ULDC UR14, c[0x0][0x450] ;  /* 0x00011400000e1ab9 */ /* 0x000fe20000000800 */
[----:B------:R-:W-:Y:S02]  /*0de0*/  UIMAD.WIDE.U32 UR8, UR47, UR8, URZ ;  /* 0x000000082f0872a5 */ /* 0x000fe4000f8e003f */
[----:B------:R-:W-:Y:S02]  /*0df0*/  USHF.R.S32.HI UR4, URZ, 0x1f, UR7 ;  /* 0x0000001f3f047899 */ /* 0x000fe40008011407 */
[----:B------:R-:W-:Y:S01]  /*0e00*/  USHF.R.S32.HI UR11, URZ, 0x1f, UR10 ;  /* 0x0000001f3f0b7899 */ /* 0x000fe2000801140a */
[----:B------:R-:W-:Y:S01]  /*0e10*/  UMOV UR12, UR47 ;  /* 0x0000002f000c7c82 */ /* 0x000fe20008000000 */
[----:B------:R-:W-:-:S02]  /*0e20*/  UIMAD UR43, UR37, UR13, -UR43 ;  /* 0x0000000d252b72a4 */ /* 0x000fc4000f8e0a2b */
[----:B------:R-:W-:Y:S02]  /*0e30*/  @UP1 USHF.R.U32.HI UR12, URZ, UR14, UR9 ;  /* 0x0000000e3f0c1299 */ /* 0x000fe40008011609 */
[----:B------:R-:W-:Y:S02]  /*0e40*/  ULEA.HI UR4, UR4, UR7, URZ, 0x6 ;  /* 0x0000000704047291 */ /* 0x000fe4000f8f303f */
[----:B------:R-:W-:Y:S02]  /*0e50*/  ULEA.HI UR11, UR11, UR10, URZ, 0x6 ;  /* 0x0000000a0b0b7291 */ /* 0x000fe4000f8f303f */
[----:B------:R-:W-:Y:S02]  /*0e60*/  UIADD3 UR7, UR43, UR12, URZ ;  /* 0x0000000c2b077290 */ /* 0x000fe4000fffe03f */
[----:B------:R-:W-:Y:S02]  /*0e70*/  USHF.R.S32.HI UR4, URZ, 0x6, UR4 ;  /* 0x000000063f047899 */ /* 0x000fe40008011404 */
[----:B------:R-:W-:Y:S01]  /*0e80*/  USHF.R.S32.HI UR11, URZ, 0x6, UR11 ;  /* 0x000000063f0b7899 */ /* 0x000fe2000801140b */
[----:B------:R-:W-:-:S02]  /*0e90*/  ULDC UR8, c[0x0][0x9dc] ;  /* 0x0002770000087ab9 */ /* 0x000fc40000000800 */
[----:B------:R-:W-:Y:S02]  /*0ea0*/  UIADD3 UR8, UR7, -UR8, URZ ;  /* 0x8000000807087290 */ /* 0x000fe4000fffe03f */
[----:B------:R-:W-:-:S04]  /*0eb0*/  UISETP.LT.AND UP0, UPT, UR4, UR11, UPT ;  /* 0x0000000b0400728c */ /* 0x000fc8000bf01270 */
[----:B------:R-:W-:Y:S01]  /*0ec0*/  USEL UR4, UR4, UR11, UP0 ;  /* 0x0000000b04047287 */ /* 0x000fe20008000000 */
[----:B------:R-:W-:Y:S01]  /*0ed0*/  IMAD.U32 R0, RZ, RZ, UR8 ;  /* 0x00000008ff007e24 */ /* 0x000fe2000f8e00ff */
[----:B------:R-:W-:Y:S10]  /*0ee0*/  @!P1 BRA `(.L_x_952) ;  /* 0x0000000000409947 */ /* 0x000ff40003800000 */
[----:B------:R-:W-:-:S06]  /*0ef0*/  UISETP.GT.AND UP0, UPT, UR7, -0x1, UPT ;  /* 0xffffffff0700788c */ /* 0x000fcc000bf04270 */
[----:B------:R-:W-:-:S13]  /*0f00*/  PLOP3.LUT P0, PT, PT, PT, UP0, 0x80, 0x0 ;  /* 0x000000000000781c */ /* 0x000fda0003f0f008 */
[----:B------:R-:W-:Y:S05]  /*0f10*/  @P0 BRA `(.L_x_953) ;  /* 0x00000000001c0947 */ /* 0x000fea0003800000 */
[----:B------:R-:W-:Y:S02]  /*0f20*/  UISETP.NE.AND UP0, UPT, UR5, 0x1, UPT ;  /* 0x000000010500788c */ /* 0x000fe4000bf05270 */
[----:B------:R-:W-:-:S09]  /*0f30*/  ULOP3.LUT UR7, URZ, UR7, URZ, 0x33, !UPT ;  /* 0x000000073f077292 */ /* 0x000fd2000f8e333f */
[----:B------:R-:W-:Y:S02]  /*0f40*/  @UP0 ULDC.64 UR10, c[0x0][0x9e8] ;  /* 0x00027a00000a0ab9 */ /* 0x000fe40000000a00 */
[----:B------:R-:W-:-:S04]  /*0f50*/  UIMAD.WIDE.U32 UR8, UR7, UR10, URZ ;  /* 0x0000000a070872a5 */ /* 0x000fc8000f8e003f */
[----:B------:R-:W-:-:S04]  /*0f60*/  @UP0 USHF.R.U32.HI UR7, URZ, UR11, UR9 ;  /* 0x0000000b3f070299 */ /* 0x000fc80008011609 */
[----:B------:R-:W-:Y:S01]  /*0f70*/  ULOP3.LUT UR7, URZ, UR7, URZ, 0x33, !UPT ;  /* 0x000000073f077292 */ /* 0x000fe2000f8e333f */
[----:B------:R-:W-:Y:S11]  /*0f80*/  BRA `(.L_x_954) ;  /* 0x0000000000107947 */ /* 0x000ff60003800000 */
.L_x_953:
[----:B------:R-:W-:-:S11]  /*0f90*/  UISETP.NE.AND UP0, UPT, UR5, 0x1, UPT ;  /* 0x000000010500788c */ /* 0x000fd6000bf05270 */
[----:B------:R-:W-:Y:S02]  /*0fa0*/  @UP0 ULDC.64 UR10, c[0x0][0x9e8] ;  /* 0x00027a00000a0ab9 */ /* 0x000fe40000000a00 */
[----:B------:R-:W-:-:S04]  /*0fb0*/  UIMAD.WIDE.U32 UR8, UR7, UR10, URZ ;  /* 0x0000000a070872a5 */ /* 0x000fc8000f8e003f */
[----:B------:R-:W-:-:S12]  /*0fc0*/  @UP0 USHF.R.U32.HI UR7, URZ, UR11, UR9 ;  /* 0x0000000b3f070299 */ /* 0x000fd80008011609 */
.L_x_954:
[----:B------:R-:W-:-:S06]  /*0fd0*/  UIMAD UR5, UR7, UR5, URZ ;  /* 0x00000005070572a4 */ /* 0x000fcc000f8e023f */
[----:B------:R-:W-:-:S07]  /*0fe0*/  VIMNMX R0, R0, UR5, !PT ;  /* 0x0000000500007c48 */ /* 0x000fce000ffe0100 */
.L_x_952:
[----:B------:R-:W-:Y:S01]  /*0ff0*/  SHF.R.S32.HI R3, RZ, 0x1f, R0 ;  /* 0x0000001fff037819 */ /* 0x000fe20000011400 */
[----:B------:R-:W-:Y:S02]  /*1000*/  USHF.R.U32.HI UR5, URZ, 0x10, UR6 ;  /* 0x000000103f057899 */ /* 0x000fe40008011606 */
[----:B------:R-:W-:Y:S01]  /*1010*/  ULOP3.LUT UR6, UR6, 0xffff, URZ, 0xc0, !UPT ;  /* 0x0000ffff06067892 */ /* 0x000fe2000f8ec03f */
[----:B------:R-:W-:Y:S01]  /*1020*/  LEA.HI R3, R3, R0, RZ, 0x6 ;  /* 0x0000000003037211 */ /* 0x000fe200078f30ff */
[----:B------:R-:W-:-:S03]  /*1030*/  UISETP.NE.AND UP0, UPT, UR5, URZ, UPT ;  /* 0x0000003f0500728c */ /* 0x000fc6000bf05270 */
[----:B------:R-:W-:-:S04]  /*1040*/  SHF.R.S32.HI R3, RZ, 0x6, R3 ;  /* 0x00000006ff037819 */ /* 0x000fc80000011403 */
[----:B------:R-:W-:Y:S01]  /*1050*/  VIMNMX R16, RZ, R3, !PT ;  /* 0x00000003ff107248 */ /* 0x000fe20007fe0100 */
[----:B------:R-:W-:-:S03]  /*1060*/  IMAD.MOV.U32 R3, RZ, RZ, RZ ;  /* 0x000000ffff037224 */ /* 0x000fc600078e00ff */
[----:B------:R-:W-:Y:S01]  /*1070*/  ISETP.LT.AND P0, PT, R16, UR4, PT ;  /* 0x0000000410007c0c */ /* 0x000fe2000bf01270 */
[----:B------:R-:W-:-:S12]  /*1080*/  @!UP0 ULDC UR5, c[0x0][0x9f0] ;  /* 0x00027c0000058ab9 */ /* 0x000fd80000000800 */
[----:B------:R-:W-:Y:S05]  /*1090*/  @!P0 BRA `(.L_x_955) ;  /* 0x0000000000708947 */ /* 0x000fea0003800000 */
[----:B------:R-:W-:Y:S01]  /*10a0*/  IMAD.U32 R6, RZ, RZ, UR5 ;  /* 0x00000005ff067e24 */ /* 0x000fe2000f8e00ff */
[----:B------:R-:W-:-:S04]  /*10b0*/  UIADD3 UR7, UR5, -0x1, UR4 ;  /* 0xffffffff05077890 */ /* 0x000fc8000fffe004 */
[-C--:B------:R-:W-:Y:S02]  /*10c0*/  IABS R5, R6.reuse ;  /* 0x0000000600057213 */ /* 0x080fe40000000000 */
[----:B------:R-:W-:Y:S02]  /*10d0*/  IADD3 R0, -R16, UR7, RZ ;  /* 0x0000000710007c10 */ /* 0x000fe4000fffe1ff */
[----:B------:R-:W0:Y:S01]  /*10e0*/  I2F.RP R4, R5 ;  /* 0x0000000500047306 */ /* 0x000e220000209400 */
[----:B------:R-:W-:Y:S02]  /*10f0*/  IABS R9, R6 ;  /* 0x0000000600097213 */ /* 0x000fe40000000000 */
[----:B------:R-:W-:Y:S02]  /*1100*/  IABS R6, R0 ;  /* 0x0000000000067213 */ /* 0x000fe40000000000 */
[----:B------:R-:W-:-:S04]  /*1110*/  LOP3.LUT R0, R0, UR5, RZ, 0x3c, !PT ;  /* 0x0000000500007c12 */ /* 0x000fc8000f8e3cff */
[----:B------:R-:W-:Y:S01]  /*1120*/  ISETP.GE.AND P2, PT, R0, RZ, PT ;  /* 0x000000ff0000720c */ /* 0x000fe20003f46270 */
[----:B0-----:R-:W0:Y:S02]  /*1130*/  MUFU.RCP R4, R4 ;  /* 0x0000000400047308 */ /* 0x001e240000001000 */
[----:B0-----:R-:W-:Y:S02]  /*1140*/  VIADD R2, R4, 0xffffffe ;  /* 0x0ffffffe04027836 */ /* 0x001fe40000000000 */
[----:B------:R-:W-:-:S04]  /*1150*/  IMAD.MOV R4, RZ, RZ, -R9 ;  /* 0x000000ffff047224 */ /* 0x000fc800078e0a09 */
[----:B------:R0:W1:Y:S02]  /*1160*/  F2I.FTZ.U32.TRUNC.NTZ R3, R2 ;  /* 0x0000000200037305 */ /* 0x000064000021f000 */
[----:B0-----:R-:W-:Y:S02]  /*1170*/  IMAD.MOV.U32 R2, RZ, RZ, RZ ;  /* 0x000000ffff027224 */ /* 0x001fe400078e00ff */
[----:B-1----:R-:W-:-:S04]  /*1180*/  IMAD.MOV R8, RZ, RZ, -R3 ;  /* 0x000000ffff087224 */ /* 0x002fc800078e0a03 */
[----:B------:R-:W-:-:S04]  /*1190*/  IMAD R7, R8, R5, RZ ;  /* 0x0000000508077224 */ /* 0x000fc800078e02ff */
[----:B------:R-:W-:-:S04]  /*11a0*/  IMAD.HI.U32 R3, R3, R7, R2 ;  /* 0x0000000703037227 */ /* 0x000fc800078e0002 */
[----:B------:R-:W-:-:S04]  /*11b0*/  IMAD.MOV.U32 R2, RZ, RZ, R6 ;  /* 0x000000ffff027224 */ /* 0x000fc800078e0006 */
        /* <DEDUP_REMOVED lines=9> */
[----:B------:R-:W-:-:S07]  /*1250*/  @!P1 LOP3.LUT R3, RZ, UR5, RZ, 0x33, !PT ;  /* 0x00000005ff039c12 */ /* 0x000fce000f8e33ff */
.L_x_955:
[----:B------:R-:W-:Y:S01]  /*1260*/  IMAD R16, R3, UR6, R16 ;  /* 0x0000000603107c24 */ /* 0x000fe2000f8e0210 */
[----:B------:R-:W-:Y:S02]  /*1270*/  PLOP3.LUT P0, PT, PT, PT, PT, 0x80, 0x0 ;  /* 0x000000000000781c */ /* 0x000fe40003f0f070 */
[----:B------:R-:W-:Y:S01]  /*1280*/  CS2R R28, SRZ ;  /* 0x00000000001c7805 */ /* 0x000fe2000001ff00 */
[----:B------:R-:W-:Y:S01]  /*1290*/  IMAD.MOV.U32 R0, RZ, RZ, RZ ;  /* 0x000000ffff007224 */ /* 0x000fe200078e00ff */
[----:B------:R-:W-:Y:S02]  /*12a0*/  CS2R R24, SRZ ;  /* 0x0000000000187805 */ /* 0x000fe4000001ff00 */
[----:B------:R-:W-:Y:S01]  /*12b0*/  VIADDMNMX R3, R16, R3, UR4, PT ;  /* 0x0000000410037e46 */ /* 0x000fe2000b800103 */
[----:B------:R-:W-:Y:S01]  /*12c0*/  IMAD.MOV.U32 R2, RZ, RZ, RZ ;  /* 0x000000ffff027224 */ /* 0x000fe200078e00ff */
[----:B------:R-:W-:Y:S01]  /*12d0*/  CS2R R26, SRZ ;  /* 0x00000000001a7805 */ /* 0x000fe2000001ff00 */
[----:B------:R-:W-:Y:S01]  /*12e0*/  IMAD.MOV.U32 R10, RZ, RZ, RZ ;  /* 0x000000ffff0a7224 */ /* 0x000fe200078e00ff */
[----:B------:R-:W-:Y:S01]  /*12f0*/  R2UR UR50, R3 ;  /* 0x00000000033272ca */ /* 0x000fe200000e0000 */
[----:B------:R-:W-:Y:S01]  /*1300*/  IMAD.MOV.U32 R31, RZ, RZ, RZ ;  /* 0x000000ffff1f7224 */ /* 0x000fe200078e00ff */
[----:B------:R-:W-:-:S02]  /*1310*/  CS2R R36, SRZ ;  /* 0x0000000000247805 */ /* 0x000fc4000001ff00 */
[----:B------:R-:W-:Y:S02]  /*1320*/  CS2R R32, SRZ ;  /* 0x0000000000207805 */ /* 0x000fe4000001ff00 */
        /* <DEDUP_REMOVED lines=9> */
[----:B------:R-:W-:Y:S02]  /*13c0*/  ISETP.LT.AND P1, PT, R16, UR50, PT ;  /* 0x0000003210007c0c */ /* 0x000fe4000bf21270 */
        /* <DEDUP_REMOVED lines=49> */
[----:B------:R-:W-:Y:S02]  /*16e0*/  IMAD.MOV.U32 R8, RZ, RZ, RZ ;  /* 0x000000ffff087224 */ /* 0x000fe400078e00ff */
[----:B------:R-:W-:Y:S01]  /*16f0*/  IMAD.MOV.U32 R147, RZ, RZ, RZ ;  /* 0x000000ffff937224 */ /* 0x000fe200078e00ff */
[----:B------:R-:W-:Y:S06]  /*1700*/  @!P1 BRA `(.L_x_956) ;  /* 0x000000b000689947 */ /* 0x000fec0003800000 */
[----:B------:R-:W-:Y:S01]  /*1710*/  SHF.R.S32.HI R19, RZ, 0x1f, R18 ;  /* 0x0000001fff137819 */ /* 0x000fe20000011412 */
[----:B------:R-:W0:Y:S01]  /*1720*/  S2UR UR5, SR_CgaCtaId ;  /* 0x00000000000579c3 */ /* 0x000e220000008800 */
[----:B------:R-:W-:Y:S02]  /*1730*/  UMOV UR41, 0x400 ;  /* 0x0000040000297882 */ /* 0x000fe40000000000 */
[----:B------:R-:W-:-:S04]  /*1740*/  LEA.HI R22, R19, R18, RZ, 0x7 ;  /* 0x0000001213167211 */ /* 0x000fc800078f38ff */
[----:B------:R-:W-:-:S05]  /*1750*/  SHF.R.S32.HI R23, RZ, 0x7, R22 ;  /* 0x00000007ff177819 */ /* 0x000fca0000011416 */
        /* <DEDUP_REMOVED lines=29> */
.L_x_957:
[----:B------:R-:W-:Y:S01]  /*1930*/  ULDC.64 UR6, c[0x0][0x990] ;  /* 0x0002640000067ab9 */ /* 0x000fe20000000a00 */
[----:B------:R-:W-:Y:S01]  /*1940*/  ULDC.64 UR4, c[0x0][0x998] ;  /* 0x0002660000047ab9 */ /* 0x000fe20000000a00 */
[----:B------:R-:W-:Y:S01]  /*1950*/  UISETP.NE.U32.AND UP0, UPT, UR6, URZ, UPT ;  /* 0x0000003f0600728c */ /* 0x000fe2000bf05070 */
[----:B------:R-:W-:Y:S01]  /*1960*/  IMAD.MOV.U32 R7, RZ, RZ, 0x3f800000 ;  /* 0x3f800000ff077424 */ /* 0x000fe200078e00ff */
[----:B------:R-:W-:Y:S01]  /*1970*/  UISETP.NE.U32.AND UP1, UPT, UR4, URZ, UPT ;  /* 0x0000003f0400728c */ /* 0x000fe2000bf25070 */
[----:B------:R-:W-:Y:S01]  /*1980*/  IMAD.MOV.U32 R0, RZ, RZ, 0x3f800000 ;  /* 0x3f800000ff007424 */ /* 0x000fe200078e00ff */
[----:B------:R-:W-:Y:S02]  /*1990*/  UISETP.NE.AND.EX UP0, UPT, UR7, URZ, UPT, UP0 ;  /* 0x0000003f0700728c */ /* 0x000fe4000bf05300 */
[----:B------:R-:W-:-:S04]  /*19a0*/  UISETP.NE.AND.EX UP1, UPT, UR5, URZ, UPT, UP1 ;  /* 0x0000003f0500728c */ /* 0x000fc8000bf25310 */
[----:B------:R-:W-:Y:S02]  /*19b0*/  PLOP3.LUT P0, PT, PT, PT, UP0, 0x80, 0x0 ;  /* 0x000000000000781c */ /* 0x000fe40003f0f008 */
[----:B------:R-:W-:-:S03]  /*19c0*/  PLOP3.LUT P1, PT, PT, PT, UP1, 0x80, 0x0 ;  /* 0x000000000000781c */ /* 0x000fc60003f2f018 */
[----:B------:R-:W-:Y:S01]  /*19d0*/  @UP0 ULDC.64 UR12, c[0x0][0x9a8] ;  /* 0x00026a00000c0ab9 */ /* 0x000fe20000000a00 */
[----:B------:R-:W-:Y:S01]  /*19e0*/  @UP0 ULDC.64 UR16, c[0x0][0x9b0] ;  /* 0x00026c0000100ab9 */ /* 0x000fe20000000a00 */
[----:B------:R-:W-:Y:S01]  /*19f0*/  @UP1 ULDC.64 UR14, c[0x0][0x9b8] ;  /* 0x00026e00000e1ab9 */ /* 0x000fe20000000a00 */
[----:B------:R-:W-:Y:S02]  /*1a00*/  @UP0 UIMAD UR8, UR39, UR12, URZ ;  /* 0x0000000c270802a4 */ /* 0x000fe4000f8e023f */
[----:B------:R-:W-:Y:S02]  /*1a10*/  @UP0 UIMAD.WIDE.U32 UR10, UR36, UR12, URZ ;  /* 0x0000000c240a02a5 */ /* 0x000fe4000f8e003f */
[----:B------:R-:W-:Y:S02]  /*1a20*/  @UP1 UIMAD UR12, UR39, UR14, URZ ;  /* 0x0000000e270c12a4 */ /* 0x000fe4000f8e023f */
[----:B------:R-:W-:Y:S02]  /*1a30*/  @UP0 UIMAD UR13, UR36, UR13, UR8 ;  /* 0x0000000d240d02a4 */ /* 0x000fe4000f8e0208 */
[----:B------:R-:W-:-:S02]  /*1a40*/  @UP1 UIMAD.WIDE.U32 UR8, UR36, UR14, URZ ;  /* 0x0000000e240812a5 */ /* 0x000fc4000f8e003f */
[----:B------:R-:W-:Y:S02]  /*1a50*/  @UP1 UIMAD UR14, UR36, UR15, UR12 ;  /* 0x0000000f240e12a4 */ /* 0x000fe4000f8e020c */
[----:B------:R-:W-:Y:S02]  /*1a60*/  @UP0 USHF.R.S32.HI UR12, URZ, 0x1f, UR42 ;  /* 0x0000001f3f0c0899 */ /* 0x000fe4000801142a */
[----:B------:R-:W-:Y:S01]  /*1a70*/  @UP1 USHF.R.S32.HI UR15, URZ, 0x1f, UR42 ;  /* 0x0000001f3f0f1899 */ /* 0x000fe2000801142a */
[----:B------:R-:W-:Y:S01]  /*1a80*/  @UP1 ULDC.64 UR18, c[0x0][0x9c0] ;  /* 0x0002700000121ab9 */ /* 0x000fe20000000a00 */
[----:B------:R-:W-:Y:S02]  /*1a90*/  @UP0 UIADD3 UR11, UR11, UR13, URZ ;  /* 0x0000000d0b0b0290 */ /* 0x000fe4000fffe03f */
[----:B------:R-:W-:Y:S02]  /*1aa0*/  @UP0 UIMAD UR12, UR12, UR16, URZ ;  /* 0x000000100c0c02a4 */ /* 0x000fe4000f8e023f */
[----:B------:R-:W-:-:S02]  /*1ab0*/  @UP1 UIMAD UR13, UR15, UR18, URZ ;  /* 0x000000120f0d12a4 */ /* 0x000fc4000f8e023f */
[----:B------:R-:W-:Y:S02]  /*1ac0*/  @UP1 UIADD3 UR9, UR9, UR14, URZ ;  /* 0x0000000e09091290 */ /* 0x000fe4000fffe03f */
[----:B------:R-:W-:Y:S02]  /*1ad0*/  @UP0 UIMAD UR12, UR42, UR17, UR12 ;  /* 0x000000112a0c02a4 */ /* 0x000fe4000f8e020c */
[----:B------:R-:W-:Y:S02]  /*1ae0*/  @UP0 UIMAD.WIDE.U32 UR10, UR42, UR16, UR10 ;  /* 0x000000102a0a02a5 */ /* 0x000fe4000f8e000a */
[----:B------:R-:W-:Y:S02]  /*1af0*/  @UP1 UIMAD UR13, UR42, UR19, UR13 ;  /* 0x000000132a0d12a4 */ /* 0x000fe4000f8e020d */
[----:B------:R-:W-:Y:S02]  /*1b00*/  @UP1 UIMAD.WIDE.U32 UR8, UR42, UR18, UR8 ;  /* 0x000000122a0812a5 */ /* 0x000fe4000f8e0008 */
[----:B------:R-:W-:-:S02]  /*1b10*/  @UP0 UIADD3 UR11, UR11, UR12, URZ ;  /* 0x0000000c0b0b0290 */ /* 0x000fc4000fffe03f */
[----:B------:R-:W-:Y:S02]  /*1b20*/  @UP0 ULEA UR6, UP2, UR10, UR6, 0x2 ;  /* 0x000000060a060291 */ /* 0x000fe4000f84103f */
[----:B------:R-:W-:Y:S02]  /*1b30*/  @UP1 UIADD3 UR9, UR9, UR13, URZ ;  /* 0x0000000d09091290 */ /* 0x000fe4000fffe03f */
[----:B------:R-:W-:Y:S02]  /*1b40*/  @UP1 ULEA UR4, UP3, UR8, UR4, 0x2 ;  /* 0x0000000408041291 */ /* 0x000fe4000f86103f */
[----:B------:R-:W-:Y:S01]  /*1b50*/  @UP0 ULEA.HI.X UR7, UR10, UR7, UR11, 0x2, UP2 ;  /* 0x000000070a070291 */ /* 0x000fe200090f140b */
[----:B------:R-:W-:Y:S01]  /*1b60*/  IMAD.U32 R2, RZ, RZ, UR6 ;  /* 0x00000006ff027e24 */ /* 0x000fe2000f8e00ff */
[----:B------:R-:W-:Y:S02]  /*1b70*/  @UP1 ULEA.HI.X UR5, UR8, UR5, UR9, 0x2, UP3 ;  /* 0x0000000508051291 */ /* 0x000fe400098f1409 */
[----:B------:R-:W-:Y:S01]  /*1b80*/  IMAD.U32 R4, RZ, RZ, UR4 ;  /* 0x00000004ff047e24 */ /* 0x000fe2000f8e00ff */
[----:B------:R-:W-:Y:S01]  /*1b90*/  SHF.L.U32 R8, RZ, 0x1f, RZ ;  /* 0x0000001fff087819 */ /* 0x000fe200000006ff */
[----:B------:R-:W-:Y:S01]  /*1ba0*/  IMAD.U32 R3, RZ, RZ, UR7 ;  /* 0x00000007ff037e24 */ /* 0x000fe2000f8e00ff */
[----:B------:R-:W-:Y:S01]  /*1bb0*/  ULDC UR4, c[0x0][0x9d8] ;  /* 0x0002760000047ab9 */ /* 0x000fe20000000800 */
[----:B------:R-:W-:-:S03]  /*1bc0*/  IMAD.U32 R5, RZ, RZ, UR5 ;  /* 0x00000005ff057e24 */ /* 0x000fc6000f8e00ff */
[----:B------:R-:W2:Y:S04]  /*1bd0*/  @P0 LDG.E R7, desc[UR44][R2.64] ;  /* 0x0000002c02070981 */ /* 0x000ea8000c1e1900 */
[----:B------:R-:W2:Y:S01]  /*1be0*/  @P1 LDG.E R0, desc[UR44][R4.64] ;  /* 0x0000002c04001981 */ /* 0x000ea2000c1e1900 */
[----:B------:R-:W0:Y:S01]  /*1bf0*/  SYNCS.PHASECHK.TRANS64.TRYWAIT P0, [UR41+0x20800], R8 ;  /* 0x02080008ff0075a7 */ /* 0x000e220008000169 */
[----:B--2---:R-:W-:-:S04]  /*1c00*/  FMUL.FTZ R0, R7, R0 ;  /* 0x0000000007007220 */ /* 0x004fc80000410000 */
[----:B------:R-:W-:Y:S01]  /*1c10*/  FMUL.FTZ R0, R0, UR4 ;  /* 0x0000000400007c20 */ /* 0x000fe20008410000 */
[----:B0-----:R-:W-:Y:S06]  /*1c20*/  @!P0 BRA `(.L_x_958) ;  /* 0x0000012800288947 */ /* 0x001fec0003800000 */
.L_x_1099:
[----:B------:R-:W-:-:S06]  /*1c30*/  ULOP3.LUT UR4, UR38, 0x1, URZ, 0xfc, !UPT ;  /* 0x0000000126047892 */ /* 0x000fcc000f8efc3f */
[----:B------:R-:W-:-:S05]  /*1c40*/  IMAD.U32 R2, RZ, RZ, UR4 ;  /* 0x00000004ff027e24 */ /* 0x000fca000f8e00ff */
[----:B------:R-:W-:-:S13]  /*1c50*/  ISETP.NE.AND P4, PT, R2, 0x3, PT ;  /* 0x000000030200780c */ /* 0x000fda0003f85270 */
[----:B------:R-:W-:Y:S05]  /*1c60*/  @!P4 BRA `(.L_x_959) ;  /* 0x000000000004c947 */ /* 0x000fea0003800000 */
[----:B------:R-:W-:Y:S01]  /*1c70*/  BPT.TRAP 0x1 ;  /* 0x000000040000795c */ /* 0x000fe20000300000 */
.L_x_959:
[----:B------:R1:W2:Y:S01]  /*1c80*/  SYNCS.PHASECHK.TRANS64.TRYWAIT P0, [UR41+0x20830], R8 ;  /* 0x02083008ff0075a7 */ /* 0x0002a20008000169 */
[----:B------:R-:W-:Y:S05]  /*1c90*/  @!P4 BRA `(.L_x_960) ;  /* 0x000000000004c947 */ /* 0x000fea0003800000 */
[----:B------:R-:W-:Y:S01]  /*1ca0*/  BPT.TRAP 0x1 ;  /* 0x000000040000795c */ /* 0x000fe20000300000 */
.L_x_960:
[----:B------:R-:W3:Y:S01]  /*1cb0*/  S2R R2, SR_TID.X ;  /* 0x0000000000027919 */ /* 0x000ee20000002100 */
[----:B------:R-:W-:-:S05]  /*1cc0*/  IMAD.U32 R6, RZ, RZ, UR46 ;  /* 0x0000002eff067e24 */ /* 0x000fca000f8e00ff */
[----:B------:R-:W-:Y:S02]  /*1cd0*/  LOP3.LUT R6, R6, 0x10000, RZ, 0xfc, !PT ;  /* 0x0001000006067812 */ /* 0x000fe400078efcff */
[----:B---3--:R-:W-:-:S04]  /*1ce0*/  LOP3.LUT R2, R2, 0x7f, RZ, 0xc0, !PT ;  /* 0x0000007f02027812 */ /* 0x008fc800078ec0ff */
[----:B------:R-:W-:Y:S01]  /*1cf0*/  ISETP.NE.AND P5, PT, R2, RZ, PT ;  /* 0x000000ff0200720c */ /* 0x000fe20003fa5270 */
[----:B--2---:R-:W-:-:S12]  /*1d00*/  @P0 BRA `(.L_x_961) ;  /* 0x0000000000080947 */ /* 0x004fd80003800000 */
[----:B------:R-:W2:Y:S02]  /*1d10*/  SYNCS.PHASECHK.TRANS64.TRYWAIT P0, [UR41+0x20830], R8 ;  /* 0x02083008ff0075a7 */ /* 0x000ea40008000169 */
[----:B--2---:R-:W-:Y:S05]  /*1d20*/  @!P0 BRA `(.L_x_962) ;  /* 0x0000012800008947 */ /* 0x004fea0003800000 */
.L_x_961:
[----:B------:R-:W-:Y:S05]  /*1d30*/  WARPSYNC.ALL ;  /* 0x0000000000007948 */ /* 0x000fea0003800000 */
[----:B------:R-:W-:Y:S01]  /*1d40*/  IMAD.MOV.U32 R7, RZ, RZ, 0x40000040 ;  /* 0x40000040ff077424 */ /* 0x000fe200078e00ff */
[----:B------:R-:W-:Y:S01]  /*1d50*/  UIADD3 UR4, UR41, 0x18400, URZ ;  /* 0x0001840029047890 */ /* 0x000fe2000fffe03f */
[C---:B------:R-:W-:Y:S01]  /*1d60*/  R2UR UR8, R6.reuse ;  /* 0x00000000060872ca */ /* 0x040fe200000e0000 */
[----:B------:R-:W-:Y:S02]  /*1d70*/  WARPGROUP.ARRIVE ;  /* 0x00000000000079c5 */ /* 0x000fe40000000000 */
[----:B------:R-:W-:Y:S01]  /*1d80*/  R2UR UR9, R7 ;  /* 0x00000000070972ca */ /* 0x000fe200000e0000 */
[----:B------:R-:W-:Y:S01]  /*1d90*/  USHF.R.U32.HI UR4, URZ, 0x4, UR4 ;  /* 0x000000043f047899 */ /* 0x000fe20008011604 */
[----:B------:R-:W-:Y:S01]  /*1da0*/  R2UR UR28, R6 ;  /* 0x00000000061c72ca */ /* 0x000fe200000e0000 */
[----:B------:R-:W-:Y:S01]  /*1db0*/  UMOV UR11, 0x40000040 ;  /* 0x40000040000b7882 */ /* 0x000fe20000000000 */
[----:B------:R-:W-:Y:S01]  /*1dc0*/  UMOV UR5, 0x40000040 ;  /* 0x4000004000057882 */ /* 0x000fe20000000000 */
[----:B------:R-:W-:Y:S01]  /*1dd0*/  ULOP3.LUT UR4, UR4, 0x3fff, URZ, 0xc0, !UPT ;  /* 0x00003fff04047892 */ /* 0x000fe2000f8ec03f */
[----:B0-----:R-:W-:Y:S01]  /*1de0*/  LOP3.LUT R3, R22, 0xffffff80, RZ, 0xc0, !PT ;  /* 0xffffff8016037812 */ /* 0x001fe200078ec0ff */
[----:B------:R-:W-:Y:S01]  /*1df0*/  UMOV UR7, 0x40000040 ;  /* 0x4000004000077882 */ /* 0x000fe20000000000 */
[----:B------:R-:W-:Y:S01]  /*1e00*/  UMOV UR13, 0x40000040 ;  /* 0x40000040000d7882 */ /* 0x000fe20000000000 */
[----:B------:R-:W-:Y:S01]  /*1e10*/  ULOP3.LUT UR46, UR4, 0x10000, URZ, 0xfc, !UPT ;  /* 0x00010000042e7892 */ /* 0x000fe2000f8efc3f */
[----:B------:R-:W-:Y:S01]  /*1e20*/  LEA.HI R19, R19, R18, RZ, 0x2 ;  /* 0x0000001213137211 */ /* 0x000fe200078f10ff */
[----:B------:R-:W-:Y:S01]  /*1e30*/  UMOV UR15, 0x40000040 ;  /* 0x40000040000f7882 */ /* 0x000fe20000000000 */
[----:B------:R-:W-:Y:S01]  /*1e40*/  UMOV UR17, 0x40000040 ;  /* 0x4000004000117882 */ /* 0x000fe20000000000 */
[----:B------:R-:W-:Y:S01]  /*1e50*/  UIADD3 UR6, UR46, 0x2, URZ ;  /* 0x000000022e067890 */ /* 0x000fe2000fffe03f */
[----:B------:R-:W-:Y:S01]  /*1e60*/  IMAD.IADD R3, R18, 0x1, -R3 ;  /* 0x0000000112037824 */ /* 0x000fe200078e0a03 */
[----:B------:R-:W-:Y:S01]  /*1e70*/  UIADD3 UR4, UR28, 0x2, URZ ;  /* 0x000000021c047890 */ /* 0x000fe2000fffe03f */
[----:B------:R-:W-:Y:S01]  /*1e80*/  LEA.HI R5, R23, R23, RZ, 0x1 ;  /* 0x0000001717057211 */ /* 0x000fe200078f08ff */
[----:B------:R-:W-:Y:S01]  /*1e90*/  UMOV UR10, UR46 ;  /* 0x0000002e000a7c82 */ /* 0x000fe20008000000 */
[----:B------:R-:W-:Y:S01]  /*1ea0*/  UIADD3 UR12, UR28, 0x6, URZ ;  /* 0x000000061c0c7890 */ /* 0x000fe2000fffe03f */
[----:B------:R-:W-:Y:S01]  /*1eb0*/  QGMMA.64x64x32.F32.E4M3.E4M3 R24, gdesc[UR8], RZ, !UPT, gsb0 ;  /* 0x00e00000081879f3 */ /* 0x000fe2000c0008ff */
[----:B------:R-:W-:Y:S01]  /*1ec0*/  UIADD3 UR8, UR28, 0x4, URZ ;  /* 0x000000041c087890 */ /* 0x000fe2000fffe03f */
[----:B------:R-:W-:Y:S01]  /*1ed0*/  SHF.R.S32.HI R2, RZ, 0x1f, R3 ;  /* 0x0000001fff027819 */ /* 0x000fe20000011403 */
[----:B------:R-:W-:Y:S01]  /*1ee0*/  UIADD3 UR10, UR46, 0x4, URZ ;  /* 0x000000042e0a7890 */ /* 0x000fe2000fffe03f */
[----:B------:R-:W-:Y:S01]  /*1ef0*/  LOP3.LUT R19, R19, 0xfffffffc, RZ, 0xc0, !PT ;  /* 0xfffffffc13137812 */ /* 0x000fe200078ec0ff */
[----:B------:R-:W-:Y:S01]  /*1f00*/  UMOV UR9, 0x40000040 ;  /* 0x4000004000097882 */ /* 0x000fe20000000000 */
[----:B------:R-:W-:Y:S01]  /*1f10*/  UMOV UR11, 0x40000040 ;  /* 0x40000040000b7882 */ /* 0x000fe20000000000 */
[----:B------:R-:W-:Y:S01]  /*1f20*/  UIADD3 UR14, UR46, 0x6, URZ ;  /* 0x000000062e0e7890 */ /* 0x000fe2000fffe03f */
[CC--:B------:R-:W-:Y:S01]  /*1f30*/  LEA.HI R4, R2.reuse, R3.reuse, RZ, 0x2 ;  /* 0x0000000302047211 */ /* 0x0c0fe200078f10ff */
[----:B------:R-:W-:Y:S01]  /*1f40*/  UIADD3 UR16, UR28, 0x400, URZ ;  /* 0x000004001c107890 */ /* 0x000fe2000fffe03f */
[----:B-1----:R-:W-:Y:S01]  /*1f50*/  LOP3.LUT R8, R5, 0x3fffffe, RZ, 0xc0, !PT ;  /* 0x03fffffe05087812 */ /* 0x002fe200078ec0ff */
[----:B------:R-:W-:Y:S01]  /*1f60*/  UIADD3 UR18, UR46, 0x200, URZ ;  /* 0x000002002e127890 */ /* 0x000fe2000fffe03f */
[----:B------:R-:W-:Y:S01]  /*1f70*/  LEA.HI R5, R2, R3, RZ, 0x5 ;  /* 0x0000000302057211 */ /* 0x000fe200078f28ff */
[----:B------:R-:W-:Y:S01]  /*1f80*/  UMOV UR19, 0x40000040 ;  /* 0x4000004000137882 */ /* 0x000fe20000000000 */
[----:B------:R-:W-:Y:S01]  /*1f90*/  UIADD3 UR20, UR28, 0x402, URZ ;  /* 0x000004021c147890 */ /* 0x000fe2000fffe03f */
[--C-:B------:R-:W-:Y:S01]  /*1fa0*/  SHF.R.S32.HI R2, RZ, 0x2, R4.reuse ;  /* 0x00000002ff027819 */ /* 0x100fe20000011404 */
[----:B------:R-:W-:Y:S01]  /*1fb0*/  UIADD3 UR22, UR46, 0x202, URZ ;  /* 0x000002022e167890 */ /* 0x000fe2000fffe03f */
[----:B------:R-:W-:Y:S01]  /*1fc0*/  SHF.R.S32.HI R9, RZ, 0x1f, R4 ;  /* 0x0000001fff097819 */ /* 0x000fe20000011404 */
[----:B------:R-:W-:Y:S01]  /*1fd0*/  UMOV UR21, 0x40000040 ;  /* 0x4000004000157882 */ /* 0x000fe20000000000 */
[----:B------:R-:W-:Y:S01]  /*1fe0*/  UMOV UR23, 0x40000040 ;  /* 0x4000004000177882 */ /* 0x000fe20000000000 */
[----:B------:R-:W-:Y:S01]  /*1ff0*/  UIADD3 UR24, UR28, 0x404, URZ ;  /* 0x000004041c187890 */ /* 0x000fe2000fffe03f */
[----:B------:R-:W-:Y:S01]  /*2000*/  IMAD.IADD R19, R18, 0x1, -R19 ;  /* 0x0000000112137824 */ /* 0x000fe200078e0a13 */
[----:B------:R-:W-:Y:S01]  /*2010*/  UIADD3 UR26, UR46, 0x204, URZ ;  /* 0x000002042e1a7890 */ /* 0x000fe2000fffe03f */
[----:B------:R-:W-:Y:S01]  /*2020*/  SHF.R.S32.HI R5, RZ, 0x5, R5 ;  /* 0x00000005ff057819 */ /* 0x000fe20000011405 */
[----:B------:R-:W-:Y:S01]  /*2030*/  UMOV UR25, 0x40000040 ;  /* 0x4000004000197882 */ /* 0x000fe20000000000 */
[----:B------:R-:W-:Y:S01]  /*2040*/  UMOV UR27, 0x40000040 ;  /* 0x40000040001b7882 */ /* 0x000fe20000000000 */
[----:B------:R-:W-:Y:S01]  /*2050*/  UIADD3 UR28, UR28, 0x406, URZ ;  /* 0x000004061c1c7890 */ /* 0x000fe2000fffe03f */
[-C--:B------:R-:W-:Y:S01]  /*2060*/  LEA.HI R9, R9, R2.reuse, RZ, 0x3 ;  /* 0x0000000209097211 */ /* 0x080fe200078f18ff */
[----:B------:R-:W-:Y:S01]  /*2070*/  UIADD3 UR30, UR46, 0x206, URZ ;  /* 0x000002062e1e7890 */ /* 0x000fe2000fffe03f */
[----:B------:R-:W-:Y:S01]  /*2080*/  LEA.HI R10, R19, R19, RZ, 0x1 ;  /* 0x00000013130a7211 */ /* 0x000fe200078f08ff */
[----:B------:R-:W-:Y:S01]  /*2090*/  UMOV UR29, 0x40000040 ;  /* 0x40000040001d7882 */ /* 0x000fe20000000000 */
[----:B------:R-:W-:Y:S01]  /*20a0*/  UMOV UR31, 0x40000040 ;  /* 0x40000040001f7882 */ /* 0x000fe20000000000 */
[----:B------:R-:W-:Y:S01]  /*20b0*/  LEA R5, R5, UR47, 0x4 ;  /* 0x0000002f05057c11 */ /* 0x000fe2000f8e20ff */
[----:B------:R-:W-:Y:S01]  /*20c0*/  IMAD.IADD R8, R23, 0x1, -R8 ;  /* 0x0000000117087824 */ /* 0x000fe200078e0a08 */
[----:B------:R-:W-:Y:S01]  /*20d0*/  LOP3.LUT R9, R9, 0xfffffff8, RZ, 0xc0, !PT ;  /* 0xfffffff809097812 */ /* 0x000fe200078ec0ff */
[----:B------:R-:W0:Y:S01]  /*20e0*/  LDC.64 R12, c[0x0][0x9e0] ;  /* 0x00027800ff0c7b82 */ /* 0x000e220000000a00 */
[----:B------:R-:W-:Y:S01]  /*20f0*/  LOP3.LUT R10, R10, 0x1ffffffe, RZ, 0xc0, !PT ;  /* 0x1ffffffe0a0a7812 */ /* 0x000fe200078ec0ff */
[----:B------:R-:W-:Y:S01]  /*2100*/  ULDC UR54, c[0x0][0x2f0] ;  /* 0x0000bc0000367ab9 */ /* 0x000fe20000000800 */
[----:B------:R-:W-:Y:S01]  /*2110*/  IADD3 R9, R5, R2, -R9 ;  /* 0x0000000205097210 */ /* 0x000fe20007ffe809 */
[----:B------:R-:W-:Y:S01]  /*2120*/  ULDC UR48, c[0x0][0x9dc] ;  /* 0x0002770000307ab9 */ /* 0x000fe20000000800 */
[----:B------:R-:W-:Y:S01]  /*2130*/  LOP3.LUT R2, R4, 0x7ffffffc, RZ, 0xc0, !PT ;  /* 0x7ffffffc04027812 */ /* 0x000fe200078ec0ff */
[----:B------:R-:W-:Y:S01]  /*2140*/  IMAD.IADD R5, R19, 0x1, -R10 ;  /* 0x0000000113057824 */ /* 0x000fe200078e0a0a */
[----:B------:R-:W-:Y:S01]  /*2150*/  ULDC UR53, c[0x0][0x288] ;  /* 0x0000a20000357ab9 */ /* 0x000fe20000000800 */
[----:B------:R-:W-:Y:S01]  /*2160*/  IMAD R8, R8, 0x40, R9 ;  /* 0x0000004008087824 */ /* 0x000fe200078e0209 */
[----:B------:R-:W-:Y:S01]  /*2170*/  ULOP3.LUT UR48, URZ, UR48, URZ, 0x33, !UPT ;  /* 0x000000303f307292 */ /* 0x000fe2000f8e333f */
[----:B------:R-:W-:-:S02]  /*2180*/  IMAD.IADD R2, R3, 0x1, -R2 ;  /* 0x0000000103027824 */ /* 0x000fc400078e0a02 */
[----:B------:R-:W-:Y:S02]  /*2190*/  IMAD R5, R5, 0x8, R8 ;  /* 0x0000000805057824 */ /* 0x000fe400078e0208 */
[----:B------:R-:W-:Y:S02]  /*21a0*/  IMAD.U32 R3, RZ, RZ, UR41 ;  /* 0x00000029ff037e24 */ /* 0x000fe4000f8e00ff */
[----:B------:R-:W-:Y:S02]  /*21b0*/  IMAD.MOV.U32 R4, RZ, RZ, R5 ;  /* 0x000000ffff047224 */ /* 0x000fe400078e0005 */
[----:B------:R-:W-:Y:S02]  /*21c0*/  @!P5 VIADD R3, R3, 0x20840 ;  /* 0x000208400303d836 */ /* 0x000fe40000000000 */
[----:B------:R-:W-:-:S03]  /*21d0*/  IMAD.U32 R19, RZ, RZ, UR54 ;  /* 0x00000036ff137e24 */ /* 0x000fc6000f8e00ff */
[----:B------:R-:W-:Y:S02]  /*21e0*/  @!P5 PRMT R3, RZ, 0x654, R3 ;  /* 0x00000654ff03d816 */ /* 0x000fe40000000003 */
[----:B0-----:R-:W-:Y:S01]  /*21f0*/  ISETP.GE.AND P6, PT, R13, 0x1, PT ;  /* 0x000000010d00780c */ /* 0x001fe20003fc6270 */
[----:B------:R-:W-:Y:S02]  /*2200*/  WARPGROUP.DEPBAR.LE gsb0, 0x0 ;  /* 0x00008000000079c5 */ /* 0x000fe40000010000 */
[----:B------:R-:W-:-:S06]  /*2210*/  WARPGROUP.ARRIVE ;  /* 0x00000000000079c5 */ /* 0x000fcc0000000000 */
[----:B------:R-:W-:Y:S01]  /*2220*/  QGMMA.64x64x32.F32.E4M3.E4M3 R24, gdesc[UR4], R24, gsb0 ;  /* 0x00e00000041879f3 */ /* 0x000fe20008000818 */
[----:B------:R-:W-:Y:S02]  /*2230*/  ULDC UR6, c[0x0][0x448] ;  /* 0x0001120000067ab9 */ /* 0x000fe40000000800 */
[----:B------:R-:W-:-:S03]  /*2240*/  UISETP.NE.AND UP0, UPT, UR6, 0x1, UPT ;  /* 0x000000010600788c */ /* 0x000fc6000bf05270 */
[----:B------:R-:W-:Y:S02]  /*2250*/  UMOV UR6, 0xffffffc0 ;  /* 0xffffffc000067882 */ /* 0x000fe40000000000 */
[----:B------:R-:W-:Y:S01]  /*2260*/  UIMAD UR6, UR50, UR6, 0x40 ;  /* 0x00000040320674a4 */ /* 0x000fe2000f8e0206 */
[----:B------:R-:W-:Y:S02]  /*2270*/  PLOP3.LUT P0, PT, PT, PT, UP0, 0x80, 0x0 ;  /* 0x000000000000781c */ /* 0x000fe40003f0f008 */
[----:B------:R-:W-:-:S03]  /*2280*/  PLOP3.LUT P1, PT, PT, PT, UP0, 0x80, 0x0 ;  /* 0x000000000000781c */ /* 0x000fc60003f2f008 */
[----:B------:R-:W-:-:S08]  /*2290*/  @UP0 ULDC UR7, c[0x0][0x44c] ;  /* 0x0001130000070ab9 */ /* 0x000fd00000000800 */
[----:B------:R-:W-:Y:S01]  /*22a0*/  @P0 IMAD.HI.U32 R8, R5, UR7, RZ ;  /* 0x0000000705080c27 */ /* 0x000fe2000f8e00ff */
[----:B------:R-:W-:-:S04]  /*22b0*/  @UP0 ULDC UR7, c[0x0][0x450] ;  /* 0x0001140000070ab9 */ /* 0x000fc80000000800 */
[----:B------:R-:W-:Y:S01]  /*22c0*/  @P1 SHF.R.U32.HI R4, RZ, UR7, R8 ;  /* 0x00000007ff041c19 */ /* 0x000fe20008011608 */
[----:B------:R-:W-:-:S04]  /*22d0*/  UIADD3 UR7, UR6, 0x1, URZ ;  /* 0x0000000106077890 */ /* 0x000fc8000fffe03f */
[----:B------:R-:W0:Y:S02]  /*22e0*/  SHFL.IDX PT, R9, R4, RZ, 0x1c1f ;  /* 0x001c1fff04097589 */ /* 0x000e2400000e0000 */
[----:B------:R-:W-:Y:S01]  /*22f0*/  IMAD.U32 R11, RZ, RZ, UR7 ;  /* 0x00000007ff0b7e24 */ /* 0x000fe2000f8e00ff */
[----:B------:R-:W-:-:S03]  /*2300*/  UIMAD UR7, UR37, UR54, UR6 ;  /* 0x00000036250772a4 */ /* 0x000fc6000f8e0206 */
[----:B------:R-:W-:-:S03]  /*2310*/  IMAD R8, R2, -0x2, R11 ;  /* 0xfffffffe02087824 */ /* 0x000fc600078e020b */
[----:B------:R-:W-:Y:S02]  /*2320*/  IMAD.U32 R11, RZ, RZ, UR7 ;  /* 0x00000007ff0b7e24 */ /* 0x000fe4000f8e00ff */
[----:B------:R-:W-:Y:S02]  /*2330*/  IMAD R8, R19, UR37, R8 ;  /* 0x0000002513087c24 */ /* 0x000fe4000f8e0208 */
[----:B------:R-:W-:Y:S01]  /*2340*/  IMAD R11, R2, -0x2, R11 ;  /* 0xfffffffe020b7824 */ /* 0x000fe200078e020b */
[----:B------:R-:W-:Y:S02]  /*2350*/  WARPGROUP.DEPBAR.LE gsb0, 0x0 ;  /* 0x00008000000079c5 */ /* 0x000fe40000010000 */
[----:B------:R-:W-:-:S06]  /*2360*/  WARPGROUP.ARRIVE ;  /* 0x00000000000079c5 */ /* 0x000fcc0000000000 */
[----:B------:R-:W-:Y:S03]  /*2370*/  QGMMA.64x64x32.F32.E4M3.E4M3 R24, gdesc[UR8], R24, gsb0 ;  /* 0x00e00000081879f3 */ /* 0x000fe60008000818 */
[----:B------:R-:W-:Y:S02]  /*2380*/  WARPGROUP.DEPBAR.LE gsb0, 0x0 ;  /* 0x00008000000079c5 */ /* 0x000fe40000010000 */
[----:B------:R-:W-:-:S06]  /*2390*/  WARPGROUP.ARRIVE ;  /* 0x00000000000079c5 */ /* 0x000fcc0000000000 */
[----:B------:R-:W-:Y:S01]  /*23a0*/  QGMMA.64x64x32.F32.E4M3.E4M3 R24, gdesc[UR12], R24, gsb0 ;  /* 0x00e000000c1879f3 */ /* 0x000fe20008000818 */
[----:B------:R-:W-:Y:S02]  /*23b0*/  ULEA UR14, UR50, 0xffffffc0, 0x6 ;  /* 0xffffffc0320e7891 */ /* 0x000fe4000f8e303f */
[----:B------:R-:W-:Y:S02]  /*23c0*/  WARPGROUP.DEPBAR.LE gsb0, 0x0 ;  /* 0x00008000000079c5 */ /* 0x000fe40000010000 */
[----:B------:R-:W-:-:S06]  /*23d0*/  WARPGROUP.ARRIVE ;  /* 0x00000000000079c5 */ /* 0x000fcc0000000000 */
[----:B------:R-:W-:Y:S03]  /*23e0*/  QGMMA.64x64x32.F32.E4M3.E4M3 R24, gdesc[UR16], R24, gsb0 ;  /* 0x00e00000101879f3 */ /* 0x000fe60008000818 */
        /* <DEDUP_REMOVED lines=10> */
[C---:B------:R-:W-:Y:S01]  /*2490*/  FMUL.FTZ R24, R0.reuse, R24 ;  /* 0x0000001800187220 */ /* 0x040fe20000410000 */
        /* <DEDUP_REMOVED lines=30> */
[----:B------:R-:W-:Y:S01]  /*2680*/  FMUL.FTZ R46, R0, R46 ;  /* 0x0000002e002e7220 */ /* 0x000fe20000410000 */
[----:B------:R-:W1:Y:S01]  /*2690*/  MUFU.TANH R24, R24 ;  /* 0x0000001800187308 */ /* 0x000e620000002400 */
[----:B------:R2:W-:Y:S07]  /*26a0*/  @!P5 SYNCS.ARRIVE.TRANS64.RED.A1T0 RZ, [R3+URZ], RZ ;  /* 0x000000ff03ffd9a7 */ /* 0x0005ee000810043f */
[----:B------:R-:W3:Y:S01]  /*26b0*/  MUFU.TANH R25, R25 ;  /* 0x0000001900197308 */ /* 0x000ee20000002400 */
[----:B--2---:R-:W-:-:S04]  /*26c0*/  VIADD R3, R8, -UR53 ;  /* 0x8000003508037c36 */ /* 0x004fc80008000000 */
[C---:B------:R-:W-:Y:S02]  /*26d0*/  IMAD.IADD R14, R3.reuse, 0x1, R12 ;  /* 0x00000001030e7824 */ /* 0x040fe400078e020c */
[----:B------:R-:W-:Y:S01]  /*26e0*/  VIADD R18, R3, UR48 ;  /* 0x0000003003127c36 */ /* 0x000fe20008000000 */
[----:B------:R-:W2:Y:S02]  /*26f0*/  MUFU.TANH R26, R26 ;  /* 0x0000001a001a7308 */ /* 0x000ea40000002400 */
[----:B0-----:R-:W-:Y:S01]  /*2700*/  VIADDMNMX R8, R9, R14, R11, PT ;  /* 0x0000000e09087246 */ /* 0x001fe2000380010b */
[----:B------:R-:W-:-:S05]  /*2710*/  IMAD.IADD R3, R18, 0x1, R9 ;  /* 0x0000000112037824 */ /* 0x000fca00078e0209 */
[----:B------:R-:W0:Y:S08]  /*2720*/  MUFU.TANH R27, R27 ;  /* 0x0000001b001b7308 */ /* 0x000e300000002400 */
[----:B------:R-:W4:Y:S08]  /*2730*/  MUFU.TANH R28, R28 ;  /* 0x0000001c001c7308 */ /* 0x000f300000002400 */
[----:B------:R-:W0:Y:S08]  /*2740*/  MUFU.TANH R29, R29 ;  /* 0x0000001d001d7308 */ /* 0x000e300000002400 */
[----:B------:R-:W0:Y:S08]  /*2750*/  MUFU.TANH R30, R30 ;  /* 0x0000001e001e7308 */ /* 0x000e300000002400 */
[----:B------:R0:W0:Y:S08]  /*2760*/  MUFU.TANH R20, R31 ;  /* 0x0000001f00147308 */ /* 0x0000300000002400 */
[----:B------:R-:W0:Y:S08]  /*2770*/  MUFU.TANH R32, R32 ;  /* 0x0000002000207308 */ /* 0x000e300000002400 */
        /* <DEDUP_REMOVED lines=22> */
[----:B------:R-:W0:Y:S01]  /*28e0*/  MUFU.TANH R55, R55 ;  /* 0x0000003700377308 */ /* 0x000e220000002400 */
[----:B-1234-:R-:W-:Y:S05]  /*28f0*/  @!P6 BRA `(.L_x_963) ;  /* 0x000000000058e947 */ /* 0x01efea0003800000 */
[----:B------:R-:W-:Y:S01]  /*2900*/  IMAD.U32 R10, RZ, RZ, UR54 ;  /* 0x00000036ff0a7e24 */ /* 0x000fe2000f8e00ff */
[----:B------:R-:W-:Y:S03]  /*2910*/  BSSY B0, `(.L_x_964) ;  /* 0x0000010000007945 */ /* 0x000fe60003800000 */
[----:B------:R-:W-:-:S04]  /*2920*/  IMAD R9, R10, UR37, R9 ;  /* 0x000000250a097c24 */ /* 0x000fc8000f8e0209 */
[----:B------:R-:W-:-:S05]  /*2930*/  VIADD R9, R9, -UR53 ;  /* 0x8000003509097c36 */ /* 0x000fca0008000000 */
[----:B------:R-:W-:-:S13]  /*2940*/  ISETP.GT.AND P0, PT, R9, -0x1, PT ;  /* 0xffffffff0900780c */ /* 0x000fda0003f04270 */
[----:B------:R-:W-:Y:S05]  /*2950*/  @P0 BRA `(.L_x_965) ;  /* 0x00000000001c0947 */ /* 0x000fea0003800000 */
[----:B------:R-:W-:Y:S02]  /*2960*/  ISETP.NE.AND P0, PT, R13, 0x1, PT ;  /* 0x000000010d00780c */ /* 0x000fe40003f05270 */
[----:B------:R-:W-:-:S11]  /*2970*/  LOP3.LUT R9, RZ, R9, RZ, 0x33, !PT ;  /* 0x00000009ff097212 */ /* 0x000fd600078e33ff */
[----:B------:R-:W1:Y:S02]  /*2980*/  @P0 LDC.64 R22, c[0x0][0x9e8] ;  /* 0x00027a00ff160b82 */ /* 0x000e640000000a00 */
[----:B-1----:R-:W-:-:S05]  /*2990*/  @P0 IMAD.HI.U32 R10, R9, R22, RZ ;  /* 0x00000016090a0227 */ /* 0x002fca00078e00ff */
[----:B------:R-:W-:-:S04]  /*29a0*/  @P0 SHF.R.U32.HI R9, RZ, R23, R10 ;  /* 0x00000017ff090219 */ /* 0x000fc8000001160a */
[----:B------:R-:W-:Y:S01]  /*29b0*/  LOP3.LUT R9, RZ, R9, RZ, 0x33, !PT ;  /* 0x00000009ff097212 */ /* 0x000fe200078e33ff */
[----:B------:R-:W-:Y:S06]  /*29c0*/  BRA `(.L_x_966) ;  /* 0x0000000000107947 */ /* 0x000fec0003800000 */
.L_x_965:
[----:B------:R-:W-:-:S13]  /*29d0*/  ISETP.NE.AND P0, PT, R13, 0x1, PT ;  /* 0x000000010d00780c */ /* 0x000fda0003f05270 */
[----:B------:R-:W1:Y:S02]  /*29e0*/  @P0 LDC.64 R22, c[0x0][0x9e8] ;  /* 0x00027a00ff160b82 */ /* 0x000e640000000a00 */
[----:B-1----:R-:W-:-:S05]  /*29f0*/  @P0 IMAD.HI.U32 R10, R9, R22, RZ ;  /* 0x00000016090a0227 */ /* 0x002fca00078e00ff */
[----:B------:R-:W-:-:S07]  /*2a00*/  @P0 SHF.R.U32.HI R9, RZ, R23, R10 ;  /* 0x00000017ff090219 */ /* 0x000fce000001160a */
.L_x_966:
[----:B------:R-:W-:Y:S05]  /*2a10*/  BSYNC B0 ;  /* 0x0000000000007941 */ /* 0x000fea0003800000 */
.L_x_964:
[----:B------:R-:W-:-:S04]  /*2a20*/  IMAD R9, R9, R13, -UR14 ;  /* 0x8000000e09097e24 */ /* 0x000fc8000f8e020d */
[----:B------:R-:W-:-:S05]  /*2a30*/  IMAD R10, R2, -0x2, R9 ;  /* 0xfffffffe020a7824 */ /* 0x000fca00078e0209 */
[----:B------:R-:W-:Y:S02]  /*2a40*/  VIMNMX R3, R3, R10, !PT ;  /* 0x0000000a03037248 */ /* 0x000fe40007fe0100 */
[----:B------:R-:W-:-:S07]  /*2a50*/  VIADDMNMX R8, R10, R13, R8, PT ;  /* 0x0000000d0a087246 */ /* 0x000fce0003800108 */
.L_x_963:
[----:B------:R-:W-:Y:S01]  /*2a60*/  UISETP.GE.AND UP1, UPT, UR6, 0x2, UPT ;  /* 0x000000020600788c */ /* 0x000fe2000bf26270 */
[----:B------:R-:W1:Y:S01]  /*2a70*/  SHFL.IDX PT, R9, R4, 0x1, 0x1c1f ;  /* 0x003c1f0004097f89 */ /* 0x000e6200000e0000 */
[----:B------:R-:W-:Y:S02]  /*2a80*/  UISETP.GE.AND UP4, UPT, UR6, 0x9, UPT ;  /* 0x000000090600788c */ /* 0x000fe4000bf86270 */
[----:B------:R-:W-:Y:S02]  /*2a90*/  UISETP.GE.AND UP2, UPT, UR6, 0x1, UPT ;  /* 0x000000010600788c */ /* 0x000fe4000bf46270 */
[----:B------:R-:W-:Y:S01]  /*2aa0*/  PLOP3.LUT P1, PT, PT, PT, UP1, 0x40, 0x0 ;  /* 0x000000000000781c */ /* 0x000fe20003f2e818 */
[----:B------:R-:W-:Y:S01]  /*2ab0*/  UP2UR UR10, UPR, URZ, 0x2 ;  /* 0x000000023f0a7883 */ /* 0x000fe20008000000 */
[----:B------:R-:W-:Y:S01]  /*2ac0*/  PLOP3.LUT P0, PT, PT, PT, UP4, 0x40, 0x0 ;  /* 0x000000000000781c */ /* 0x000fe20003f0e848 */
[----:B------:R-:W-:Y:S01]  /*2ad0*/  UISETP.GE.AND UP1, UPT, UR6, 0x12, UPT ;  /* 0x000000120600788c */ /* 0x000fe2000bf26270 */
[C---:B------:R-:W-:Y:S01]  /*2ae0*/  ISETP.GT.AND P1, PT, R3.reuse, 0x1, P1 ;  /* 0x000000010300780c */ /* 0x040fe20000f24270 */
[----:B------:R-:W-:Y:S01]  /*2af0*/  UISETP.GE.AND UP3, UPT, UR6, 0xa, UPT ;  /* 0x0000000a0600788c */ /* 0x000fe2000bf66270 */
[----:B------:R-:W-:Y:S01]  /*2b00*/  PLOP3.LUT P2, PT, PT, PT, UP2, 0x40, 0x0 ;  /* 0x000000000000781c */ /* 0x000fe20003f4e828 */
[----:B------:R-:W-:Y:S01]  /*2b10*/  UP2UR UR19, UPR, URZ, 0x2 ;  /* 0x000000023f137883 */ /* 0x000fe20008000000 */
[C---:B------:R-:W-:Y:S01]  /*2b20*/  ISETP.LT.OR P1, PT, R8.reuse, 0x2, P1 ;  /* 0x000000020800780c */ /* 0x040fe20000f21670 */
[----:B------:R-:W-:Y:S01]  /*2b30*/  UP2UR UR11, UPR, URZ, 0x4 ;  /* 0x000000043f0b7883 */ /* 0x000fe20008000000 */
[C---:B------:R-:W-:Y:S01]  /*2b40*/  ISETP.GT.AND P0, PT, R3.reuse, 0x8, P0 ;  /* 0x000000080300780c */ /* 0x040fe20000704270 */
[----:B------:R-:W-:Y:S01]  /*2b50*/  UISETP.GE.AND UP2, UPT, UR6, 0x11, UPT ;  /* 0x000000110600788c */ /* 0x000fe2000bf46270 */
[----:B------:R-:W-:Y:S01]  /*2b60*/  ISETP.GT.AND P2, PT, R3, RZ, P2 ;  /* 0x000000ff0300720c */ /* 0x000fe20001744270 */
[----:B------:R-:W-:Y:S01]  /*2b70*/  UP2UR UR7, UPR, URZ, 0x10 ;  /* 0x000000103f077883 */ /* 0x000fe20008000000 */
[----:B------:R-:W-:Y:S01]  /*2b80*/  FSEL R25, R25, -INF , !P1 ;  /* 0xff80000019197808 */ /* 0x000fe20004800000 */
[----:B------:R-:W-:Y:S01]  /*2b90*/  UP2UR UR18, UPR, URZ, 0x4 ;  /* 0x000000043f127883 */ /* 0x000fe20008000000 */
[----:B------:R-:W-:Y:S01]  /*2ba0*/  PLOP3.LUT P1, PT, PT, PT, UP1, 0x40, 0x0 ;  /* 0x000000000000781c */ /* 0x000fe20003f2e818 */
[----:B------:R-:W-:Y:S01]  /*2bb0*/  UISETP.GE.AND UP1, UPT, UR6, 0x19, UPT ;  /* 0x000000190600788c */ /* 0x000fe2000bf26270 */
[----:B------:R-:W-:Y:S01]  /*2bc0*/  PLOP3.LUT P3, PT, PT, PT, UP3, 0x40, 0x0 ;  /* 0x000000000000781c */ /* 0x000fe20003f6e838 */
[----:B------:R-:W-:Y:S01]  /*2bd0*/  UP2UR UR15, UPR, URZ, 0x8 ;  /* 0x000000083f0f7883 */ /* 0x000fe20008000000 */
[C---:B------:R-:W-:Y:S01]  /*2be0*/  ISETP.LT.OR P0, PT, R8.reuse, 0x9, P0 ;  /* 0x000000090800780c */ /* 0x040fe20000701670 */
[----:B------:R-:W-:Y:S01]  /*2bf0*/  UP2UR UR22, UPR, URZ, 0x2 ;  /* 0x000000023f167883 */ /* 0x000fe20008000000 */
[----:B------:R-:W-:Y:S01]  /*2c00*/  ISETP.LT.OR P2, PT, R8, 0x1, P2 ;  /* 0x000000010800780c */ /* 0x000fe20001741670 */
[----:B------:R-:W-:Y:S01]  /*2c10*/  UISETP.GE.AND UP3, UPT, UR6, 0x31, UPT ;  /* 0x000000310600788c */ /* 0x000fe2000bf66270 */
[C---:B------:R-:W-:Y:S01]  /*2c20*/  ISETP.GT.AND P3, PT, R3.reuse, 0x9, P3 ;  /* 0x000000090300780c */ /* 0x040fe20001f64270 */
[----:B------:R-:W-:Y:S01]  /*2c30*/  UISETP.GE.AND UP4, UPT, UR6, 0x32, UPT ;  /* 0x000000320600788c */ /* 0x000fe2000bf86270 */
[----:B------:R-:W-:Y:S01]  /*2c40*/  FSEL R21, R28, -INF , !P0 ;  /* 0xff8000001c157808 */ /* 0x000fe20004000000 */
[----:B------:R-:W-:Y:S01]  /*2c50*/  UISETP.GE.AND UP5, UPT, UR6, 0x39, UPT ;  /* 0x000000390600788c */ /* 0x000fe2000bfa6270 */
[----:B------:R-:W-:Y:S01]  /*2c60*/  FSEL R19, R24, -INF , !P2 ;  /* 0xff80000018137808 */ /* 0x000fe20005000000 */
[----:B------:R-:W-:Y:S01]  /*2c70*/  UISETP.GE.AND UP6, UPT, UR6, 0x3a, UPT ;  /* 0x0000003a0600788c */ /* 0x000fe2000bfc6270 */
[----:B------:R-:W-:Y:S01]  /*2c80*/  PLOP3.LUT P0, PT, PT, PT, UP1, 0x40, 0x0 ;  /* 0x000000000000781c */ /* 0x000fe20003f0e818 */
[----:B------:R-:W-:Y:S01]  /*2c90*/  UISETP.GE.AND UP1, UPT, UR6, 0x1a, UPT ;  /* 0x0000001a0600788c */ /* 0x000fe2000bf26270 */
[----:B------:R-:W-:Y:S01]  /*2ca0*/  PLOP3.LUT P2, PT, PT, PT, UP2, 0x40, 0x0 ;  /* 0x000000000000781c */ /* 0x000fe20003f4e828 */
[----:B------:R-:W-:Y:S01]  /*2cb0*/  UISETP.GE.AND UP2, UPT, UR6, 0x2a, UPT ;  /* 0x0000002a0600788c */ /* 0x000fe2000bf46270 */
[----:B------:R-:W-:Y:S01]  /*2cc0*/  ISETP.LT.OR P3, PT, R8, 0xa, P3 ;  /* 0x0000000a0800780c */ /* 0x000fe20001f61670 */
[----:B------:R-:W-:Y:S01]  /*2cd0*/  UP2UR UR23, UPR, URZ, 0x2 ;  /* 0x000000023f177883 */ /* 0x000fe20008000000 */
[----:B------:R-:W-:-:S02]  /*2ce0*/  ISETP.GT.AND P2, PT, R3, 0x10, P2 ;  /* 0x000000100300780c */ /* 0x000fc40001744270 */
[----:B0-----:R-:W-:Y:S02]  /*2cf0*/  FSEL R29, R29, -INF , !P3 ;  /* 0xff8000001d1d7808 */ /* 0x001fe40005800000 */
[----:B------:R-:W-:Y:S01]  /*2d00*/  PLOP3.LUT P3, PT, PT, PT, UP1, 0x40, 0x0 ;  /* 0x000000000000781c */ /* 0x000fe20003f6e818 */
[----:B------:R-:W-:Y:S01]  /*2d10*/  UISETP.GE.AND UP1, UPT, UR6, 0x21, UPT ;  /* 0x000000210600788c */ /* 0x000fe2000bf26270 */
[----:B------:R-:W-:Y:S02]  /*2d20*/  ISETP.LT.OR P2, PT, R8, 0x11, P2 ;  /* 0x000000110800780c */ /* 0x000fe40001741670 */
[----:B------:R-:W-:Y:S01]  /*2d30*/  ISETP.GT.AND P1, PT, R3, 0x11, P1 ;  /* 0x000000110300780c */ /* 0x000fe20000f24270 */
[----:B------:R-:W-:Y:S01]  /*2d40*/  UP2UR UR26, UPR, URZ, 0x2 ;  /* 0x000000023f1a7883 */ /* 0x000fe20008000000 */
[----:B------:R-:W-:Y:S02]  /*2d50*/  FSEL R23, R32, -INF , !P2 ;  /* 0xff80000020177808 */ /* 0x000fe40005000000 */
[----:B------:R-:W-:Y:S01]  /*2d60*/  PLOP3.LUT P2, PT, PT, PT, UP1, 0x40, 0x0 ;  /* 0x000000000000781c */ /* 0x000fe20003f4e818 */
[----:B------:R-:W-:Y:S01]  /*2d70*/  UISETP.GE.AND UP1, UPT, UR6, 0x22, UPT ;  /* 0x000000220600788c */ /* 0x000fe2000bf26270 */
[----:B------:R-:W-:-:S02]  /*2d80*/  ISETP.LT.OR P1, PT, R8, 0x12, P1 ;  /* 0x000000120800780c */ /* 0x000fc40000f21670 */
[C---:B------:R-:W-:Y:S01]  /*2d90*/  ISETP.GT.AND P0, PT, R3.reuse, 0x18, P0 ;  /* 0x000000180300780c */ /* 0x040fe20000704270 */
[----:B------:R-:W-:Y:S01]  /*2da0*/  UP2UR UR27, UPR, URZ, 0x2 ;  /* 0x000000023f1b7883 */ /* 0x000fe20008000000 */
[----:B------:R-:W-:Y:S02]  /*2db0*/  ISETP.GT.AND P3, PT, R3, 0x19, P3 ;  /* 0x000000190300780c */ /* 0x000fe40001f64270 */
[----:B------:R-:W-:Y:S02]  /*2dc0*/  FSEL R33, R33, -INF , !P1 ;  /* 0xff80000021217808 */ /* 0x000fe40004800000 */
[----:B------:R-:W-:Y:S01]  /*2dd0*/  PLOP3.LUT P1, PT, PT, PT, UP1, 0x40, 0x0 ;  /* 0x000000000000781c */ /* 0x000fe20003f2e818 */
[----:B------:R-:W-:Y:S01]  /*2de0*/  UISETP.GE.AND UP1, UPT, UR6, 0x29, UPT ;  /* 0x000000290600788c */ /* 0x000fe2000bf26270 */
[C---:B------:R-:W-:Y:S02]  /*2df0*/  ISETP.LT.OR P0, PT, R8.reuse, 0x19, P0 ;  /* 0x000000190800780c */ /* 0x040fe40000701670 */
[----:B------:R-:W-:-:S02]  /*2e00*/  ISETP.LT.OR P3, PT, R8, 0x1a, P3 ;  /* 0x0000001a0800780c */ /* 0x000fc40001f61670 */
[----:B------:R-:W-:Y:S02]  /*2e10*/  FSEL R31, R36, -INF , !P0 ;  /* 0xff800000241f7808 */ /* 0x000fe40004000000 */
[----:B------:R-:W-:Y:S02]  /*2e20*/  FSEL R37, R37, -INF , !P3 ;  /* 0xff80000025257808 */ /* 0x000fe40005800000 */
[----:B------:R-:W-:Y:S02]  /*2e30*/  PLOP3.LUT P0, PT, PT, PT, UP1, 0x40, 0x0 ;  /* 0x000000000000781c */ /* 0x000fe40003f0e818 */
[----:B------:R-:W-:Y:S02]  /*2e40*/  PLOP3.LUT P3, PT, PT, PT, UP2, 0x40, 0x0 ;  /* 0x000000000000781c */ /* 0x000fe40003f6e828 */
[C---:B------:R-:W-:Y:S02]  /*2e50*/  ISETP.GT.AND P2, PT, R3.reuse, 0x20, P2 ;  /* 0x000000200300780c */ /* 0x040fe40001744270 */
[----:B------:R-:W-:-:S02]  /*2e60*/  ISETP.GT.AND P1, PT, R3, 0x21, P1 ;  /* 0x000000210300780c */ /* 0x000fc40000f24270 */
[C---:B------:R-:W-:Y:S02]  /*2e70*/  ISETP.GT.AND P0, PT, R3.reuse, 0x28, P0 ;  /* 0x000000280300780c */ /* 0x040fe40000704270 */
[----:B------:R-:W-:Y:S02]  /*2e80*/  ISETP.GT.AND P3, PT, R3, 0x29, P3 ;  /* 0x000000290300780c */ /* 0x000fe40001f64270 */
[C---:B------:R-:W-:Y:S02]  /*2e90*/  ISETP.LT.OR P2, PT, R8.reuse, 0x21, P2 ;  /* 0x000000210800780c */ /* 0x040fe40001741670 */
[C---:B------:R-:W-:Y:S02]  /*2ea0*/  ISETP.LT.OR P1, PT, R8.reuse, 0x22, P1 ;  /* 0x000000220800780c */ /* 0x040fe40000f21670 */
[C---:B------:R-:W-:Y:S02]  /*2eb0*/  ISETP.LT.OR P0, PT, R8.reuse, 0x29, P0 ;  /* 0x000000290800780c */ /* 0x040fe40000701670 */
[----:B------:R-:W-:-:S02]  /*2ec0*/  ISETP.LT.OR P3, PT, R8, 0x2a, P3 ;  /* 0x0000002a0800780c */ /* 0x000fc40001f61670 */
[----:B------:R-:W-:Y:S02]  /*2ed0*/  FSEL R57, R40, -INF , !P2 ;  /* 0xff80000028397808 */ /* 0x000fe40005000000 */
[----:B------:R-:W-:Y:S02]  /*2ee0*/  FSEL R41, R41, -INF , !P1 ;  /* 0xff80000029297808 */ /* 0x000fe40004800000 */
[----:B------:R-:W-:Y:S02]  /*2ef0*/  FSEL R59, R44, -INF , !P0 ;  /* 0xff8000002c3b7808 */ /* 0x000fe40004000000 */
[----:B------:R-:W-:Y:S02]  /*2f00*/  FSEL R45, R45, -INF , !P3 ;  /* 0xff8000002d2d7808 */ /* 0x000fe40005800000 */
[----:B------:R-:W-:Y:S02]  /*2f10*/  PLOP3.LUT P2, PT, PT, PT, UP3, 0x40, 0x0 ;  /* 0x000000000000781c */ /* 0x000fe40003f4e838 */
[----:B------:R-:W-:-:S02]  /*2f20*/  PLOP3.LUT P1, PT, PT, PT, UP4, 0x40, 0x0 ;  /* 0x000000000000781c */ /* 0x000fc40003f2e848 */
[----:B------:R-:W-:Y:S02]  /*2f30*/  PLOP3.LUT P0, PT, PT, PT, UP5, 0x40, 0x0 ;  /* 0x000000000000781c */ /* 0x000fe40003f0e858 */
[----:B------:R-:W-:Y:S02]  /*2f40*/  PLOP3.LUT P3, PT, PT, PT, UP6, 0x40, 0x0 ;  /* 0x000000000000781c */ /* 0x000fe40003f6e868 */
[C---:B------:R-:W-:Y:S02]  /*2f50*/  ISETP.GT.AND P2, PT, R3.reuse, 0x30, P2 ;  /* 0x000000300300780c */ /* 0x040fe40001744270 */
[C---:B------:R-:W-:Y:S02]  /*2f60*/  ISETP.GT.AND P1, PT, R3.reuse, 0x31, P1 ;  /* 0x000000310300780c */ /* 0x040fe40000f24270 */
[C---:B------:R-:W-:Y:S02]  /*2f70*/  ISETP.GT.AND P0, PT, R3.reuse, 0x38, P0 ;  /* 0x000000380300780c */ /* 0x040fe40000704270 */
[----:B------:R-:W-:Y:S01]  /*2f80*/  ISETP.GT.AND P3, PT, R3, 0x39, P3 ;  /* 0x000000390300780c */ /* 0x000fe20001f64270 */
[----:B-1----:R-:W-:Y:S01]  /*2f90*/  IMAD.IADD R3, R18, 0x1, R9 ;  /* 0x0000000112037824 */ /* 0x002fe200078e0209 */
[----:B------:R-:W-:-:S02]  /*2fa0*/  ISETP.LT.OR P2, PT, R8, 0x31, P2 ;  /* 0x000000310800780c */ /* 0x000fc40001741670 */
[C---:B------:R-:W-:Y:S02]  /*2fb0*/  ISETP.LT.OR P1, PT, R8.reuse, 0x32, P1 ;  /* 0x000000320800780c */ /* 0x040fe40000f21670 */
[C---:B------:R-:W-:Y:S02]  /*2fc0*/  ISETP.LT.OR P0, PT, R8.reuse, 0x39, P0 ;  /* 0x000000390800780c */ /* 0x040fe40000701670 */
[----:B------:R-:W-:Y:S02]  /*2fd0*/  ISETP.LT.OR P3, PT, R8, 0x3a, P3 ;  /* 0x0000003a0800780c */ /* 0x000fe40001f61670 */
[----:B------:R-:W-:Y:S02]  /*2fe0*/  VIADDMNMX R4, R9, R14, R11, PT ;  /* 0x0000000e09047246 */ /* 0x000fe4000380010b */
[----:B------:R-:W-:Y:S02]  /*2ff0*/  FSEL R61, R48, -INF , !P2 ;  /* 0xff800000303d7808 */ /* 0x000fe40005000000 */
[----:B------:R-:W-:-:S02]  /*3000*/  FSEL R49, R49, -INF , !P1 ;  /* 0xff80000031317808 */ /* 0x000fc40004800000 */
[----:B------:R-:W-:Y:S02]  /*3010*/  FSEL R63, R52, -INF , !P0 ;  /* 0xff800000343f7808 */ /* 0x000fe40004000000 */
[----:B------:R-:W-:Y:S01]  /*3020*/  FSEL R53, R53, -INF , !P3 ;  /* 0xff80000035357808 */ /* 0x000fe20005800000 */
[----:B------:R-:W-:Y:S06]  /*3030*/  @!P6 BRA `(.L_x_967) ;  /* 0x000000000058e947 */ /* 0x000fec0003800000 */
        /* <DEDUP_REMOVED lines=8> */
[----:B------:R-:W0:Y:S02]  /*30c0*/  @P0 LDC.64 R10, c[0x0][0x9e8] ;  /* 0x00027a00ff0a0b82 */ /* 0x000e240000000a00 */
[----:B0-----:R-:W-:-:S05]  /*30d0*/  @P0 IMAD.HI.U32 R8, R9, R10, RZ ;  /* 0x0000000a09080227 */ /* 0x001fca00078e00ff */
[----:B------:R-:W-:-:S04]  /*30e0*/  @P0 SHF.R.U32.HI R9, RZ, R11, R8 ;  /* 0x0000000bff090219 */ /* 0x000fc80000011608 */
[----:B------:R-:W-:Y:S01]  /*30f0*/  LOP3.LUT R8, RZ, R9, RZ, 0x33, !PT ;  /* 0x00000009ff087212 */ /* 0x000fe200078e33ff */
[----:B------:R-:W-:Y:S06]  /*3100*/  BRA `(.L_x_970) ;  /* 0x0000000000107947 */ /* 0x000fec0003800000 */
.L_x_969:
[----:B------:R-:W-:-:S13]  /*3110*/  ISETP.NE.AND P0, PT, R13, 0x1, PT ;  /* 0x000000010d00780c */ /* 0x000fda0003f05270 */
[----:B------:R-:W0:Y:S02]  /*3120*/  @P0 LDC.64 R10, c[0x0][0x9e8] ;  /* 0x00027a00ff0a0b82 */ /* 0x000e240000000a00 */
[----:B0-----:R-:W-:-:S05]  /*3130*/  @P0 IMAD.HI.U32 R10, R8, R10, RZ ;  /* 0x0000000a080a0227 */ /* 0x001fca00078e00ff */
[----:B------:R-:W-:-:S07]  /*3140*/  @P0 SHF.R.U32.HI R8, RZ, R11, R10 ;  /* 0x0000000bff080219 */ /* 0x000fce000001160a */
.L_x_970:
[----:B------:R-:W-:Y:S05]  /*3150*/  BSYNC B0 ;  /* 0x0000000000007941 */ /* 0x000fea0003800000 */
.L_x_968:
[----:B------:R-:W-:-:S04]  /*3160*/  IMAD R9, R8, R13, -UR14 ;  /* 0x8000000e08097e24 */ /* 0x000fc8000f8e020d */
[----:B------:R-:W-:-:S05]  /*3170*/  IMAD R8, R2, -0x2, R9 ;  /* 0xfffffffe02087824 */ /* 0x000fca00078e0209 */
[----:B------:R-:W-:Y:S02]  /*3180*/  VIMNMX R3, R3, R8, !PT ;  /* 0x0000000803037248 */ /* 0x000fe40007fe0100 */
[----:B------:R-:W-:-:S07]  /*3190*/  VIADDMNMX R4, R8, R13, R4, PT ;  /* 0x0000000d08047246 */ /* 0x000fce0003800104 */
.L_x_967:
[----:B------:R-:W-:Y:S01]  /*31a0*/  FMNMX.FTZ R8, R19, R25, !PT ;  /* 0x0000001913087209 */ /* 0x000fe20007810000 */
[----:B------:R-:W-:Y:S02]  /*31b0*/  UP2UR UR6, UPR, URZ, 0x8 ;  /* 0x000000083f067883 */ /* 0x000fe40008000000 */
[----:B------:R-:W-:Y:S01]  /*31c0*/  UISETP.NE.AND UP3, UPT, UR7, URZ, UPT ;  /* 0x0000003f0700728c */ /* 0x000fe2000bf65270 */
[----:B------:R-:W-:Y:S01]  /*31d0*/  FMNMX.FTZ R8, R21, R8, !PT ;  /* 0x0000000815087209 */ /* 0x000fe20007810000 */
[----:B------:R-:W-:Y:S02]  /*31e0*/  UP2UR UR7, UPR, URZ, 0x10 ;  /* 0x000000103f077883 */ /* 0x000fe40008000000 */
[----:B------:R-:W-:Y:S01]  /*31f0*/  UISETP.NE.AND UP4, UPT, UR10, URZ, UPT ;  /* 0x0000003f0a00728c */ /* 0x000fe2000bf85270 */
[----:B------:R-:W-:Y:S01]  /*3200*/  FMNMX.FTZ R8, R29, R8, !PT ;  /* 0x000000081d087209 */ /* 0x000fe20007810000 */
[----:B------:R-:W-:Y:S01]  /*3210*/  UP2UR UR10, UPR, URZ, 0x20 ;  /* 0x000000203f0a7883 */ /* 0x000fe20008000000 */
[----:B------:R-:W-:Y:S01]  /*3220*/  PLOP3.LUT P2, PT, PT, PT, UP3, 0x40, 0x0 ;  /* 0x000000000000781c */ /* 0x000fe20003f4e838 */
[----:B------:R-:W-:Y:S01]  /*3230*/  UISETP.NE.AND UP5, UPT, UR11, URZ, UPT ;  /* 0x0000003f0b00728c */ /* 0x000fe2000bfa5270 */
[----:B------:R-:W-:Y:S01]  /*3240*/  FMNMX.FTZ R8, R23, R8, !PT ;  /* 0x0000000817087209 */ /* 0x000fe20007810000 */
[----:B------:R-:W-:Y:S01]  /*3250*/  UP2UR UR14, UPR, URZ, 0x1 ;  /* 0x000000013f0e7883 */ /* 0x000fe20008000000 */
[----:B------:R-:W-:Y:S01]  /*3260*/  PLOP3.LUT P1, PT, PT, PT, UP4, 0x40, 0x0 ;  /* 0x000000000000781c */ /* 0x000fe20003f2e848 */
[----:B------:R-:W-:Y:S01]  /*3270*/  UISETP.NE.AND UP0, UPT, UR18, URZ, UPT ;  /* 0x0000003f1200728c */ /* 0x000fe2000bf05270 */
[----:B------:R-:W-:Y:S01]  /*3280*/  FMNMX.FTZ R8, R33, R8, !PT ;  /* 0x0000000821087209 */ /* 0x000fe20007810000 */
[----:B------:R-:W-:Y:S01]  /*3290*/  UISETP.NE.AND UP3, UPT, UR19, URZ, UPT ;  /* 0x0000003f1300728c */ /* 0x000fe2000bf65270 */
[----:B------:R-:W-:Y:S01]  /*32a0*/  PLOP3.LUT P3, PT, PT, PT, UP5, 0x40, 0x0 ;  /* 0x000000000000781c */ /* 0x000fe20003f6e858 */
[----:B------:R-:W-:Y:S01]  /*32b0*/  UISETP.NE.AND UP5, UPT, UR15, URZ, UPT ;  /* 0x0000003f0f00728c */ /* 0x000fe2000bfa5270 */
[----:B------:R-:W-:Y:S01]  /*32c0*/  FMNMX.FTZ R8, R31, R8, !PT ;  /* 0x000000081f087209 */ /* 0x000fe20007810000 */
[----:B------:R-:W-:Y:S01]  /*32d0*/  UISETP.NE.AND UP4, UPT, UR22, URZ, UPT ;  /* 0x0000003f1600728c */ /* 0x000fe2000bf85270 */
[----:B------:R-:W-:Y:S01]  /*32e0*/  ISETP.GT.AND P3, PT, R3, RZ, P3 ;  /* 0x000000ff0300720c */ /* 0x000fe20001f64270 */
[----:B------:R-:W-:Y:S01]  /*32f0*/  ULDC UR15, c[0x0][0x988] ;  /* 0x00026200000f7ab9 */ /* 0x000fe20000000800 */
[----:B------:R-:W-:Y:S01]  /*3300*/  FMNMX.FTZ R8, R37, R8, !PT ;  /* 0x0000000825087209 */ /* 0x000fe20007810000 */
[----:B------:R-:W-:Y:S01]  /*3310*/  UP2UR UR11, UPR, URZ, 0x40 ;  /* 0x000000403f0b7883 */ /* 0x000fe20008000000 */
[----:B------:R-:W-:Y:S01]  /*3320*/  ISETP.GT.AND P1, PT, R3, 0x1, P1 ;  /* 0x000000010300780c */ /* 0x000fe20000f24270 */
[----:B------:R-:W-:Y:S01]  /*3330*/  UISETP.NE.AND UP6, UPT, UR26, URZ, UPT ;  /* 0x0000003f1a00728c */ /* 0x000fe2000bfc5270 */
[----:B------:R-:W-:Y:S01]  /*3340*/  FMNMX.FTZ R8, R57, R8, !PT ;  /* 0x0000000839087209 */ /* 0x000fe20007810000 */
[----:B------:R-:W-:Y:S01]  /*3350*/  UIADD3 UR50, UR50, -0x2, URZ ;  /* 0xfffffffe32327890 */ /* 0x000fe2000fffe03f */
[----:B------:R-:W-:-:S02]  /*3360*/  ISETP.LT.OR P3, PT, R4, 0x1, P3 ;  /* 0x000000010400780c */ /* 0x000fc40001f61670 */
[----:B------:R-:W-:Y:S02]  /*3370*/  FMNMX.FTZ R8, R41, R8, !PT ;  /* 0x0000000829087209 */ /* 0x000fe40007810000 */
[C---:B------:R-:W-:Y:S02]  /*3380*/  ISETP.LT.OR P1, PT, R4.reuse, 0x2, P1 ;  /* 0x000000020400780c */ /* 0x040fe40000f21670 */
[----:B------:R-:W-:Y:S02]  /*3390*/  FMNMX.FTZ R8, R59, R8, !PT ;  /* 0x000000083b087209 */ /* 0x000fe40007810000 */
[----:B------:R-:W-:Y:S02]  /*33a0*/  ISETP.GT.AND P2, PT, R3, 0x8, P2 ;  /* 0x000000080300780c */ /* 0x000fe40001744270 */
[----:B------:R-:W-:Y:S02]  /*33b0*/  FMNMX.FTZ R8, R45, R8, !PT ;  /* 0x000000082d087209 */ /* 0x000fe40007810000 */
[----:B------:R-:W-:-:S02]  /*33c0*/  ISETP.LT.OR P2, PT, R4, 0x9, P2 ;  /* 0x000000090400780c */ /* 0x000fc40001741670 */
[----:B------:R-:W-:Y:S02]  /*33d0*/  FMNMX.FTZ R8, R61, R8, !PT ;  /* 0x000000083d087209 */ /* 0x000fe40007810000 */
[----:B------:R-:W-:Y:S02]  /*33e0*/  FSEL R18, R30, -INF , !P2 ;  /* 0xff8000001e127808 */ /* 0x000fe40005000000 */
[----:B------:R-:W-:Y:S02]  /*33f0*/  FMNMX.FTZ R8, R49, R8, !PT ;  /* 0x0000000831087209 */ /* 0x000fe40007810000 */
[----:B------:R-:W-:Y:S01]  /*3400*/  PLOP3.LUT P2, PT, PT, PT, UP4, 0x40, 0x0 ;  /* 0x000000000000781c */ /* 0x000fe20003f4e848 */
[----:B------:R-:W-:Y:S01]  /*3410*/  UISETP.NE.AND UP4, UPT, UR7, URZ, UPT ;  /* 0x0000003f0700728c */ /* 0x000fe2000bf85270 */
[----:B------:R-:W-:Y:S02]  /*3420*/  FMNMX.FTZ R8, R63, R8, !PT ;  /* 0x000000083f087209 */ /* 0x000fe40007810000 */
[----:B------:R-:W-:-:S02]  /*3430*/  ISETP.GT.AND P2, PT, R3, 0x18, P2 ;  /* 0x000000180300780c */ /* 0x000fc40001744270 */
[----:B------:R-:W-:Y:S02]  /*3440*/  FMNMX.FTZ R9, R53, R8, !PT ;  /* 0x0000000835097209 */ /* 0x000fe40007810000 */
[----:B------:R-:W-:-:S03]  /*3450*/  ISETP.LT.OR P2, PT, R4, 0x19, P2 ;  /* 0x000000190400780c */ /* 0x000fc60001741670 */
[----:B------:R-:W0:Y:S02]  /*3460*/  SHFL.BFLY PT, R8, R9, 0x2, 0x1f ;  /* 0x0c401f0009087f89 */ /* 0x000e2400000e0000 */
[----:B0-----:R-:W-:-:S05]  /*3470*/  FMNMX.FTZ R14, R9, R8, !PT ;  /* 0x00000008090e7209 */ /* 0x001fca0007810000 */
[----:B------:R-:W0:Y:S02]  /*3480*/  SHFL.BFLY PT, R11, R14, 0x1, 0x1f ;  /* 0x0c201f000e0b7f89 */ /* 0x000e2400000e0000 */
[----:B0-----:R-:W-:Y:S01]  /*3490*/  FMNMX.FTZ R8, R14, R11, !PT ;  /* 0x0000000b0e087209 */ /* 0x001fe20007810000 */
[----:B------:R-:W-:Y:S01]  /*34a0*/  IMAD.U32 R11, RZ, RZ, UR15 ;  /* 0x0000000fff0b7e24 */ /* 0x000fe2000f8e00ff */
[----:B------:R-:W-:Y:S02]  /*34b0*/  FSEL R14, R27, -INF , !P1 ;  /* 0xff8000001b0e7808 */ /* 0x000fe40004800000 */
[C---:B------:R-:W-:Y:S01]  /*34c0*/  FSETP.NEU.FTZ.AND P0, PT, R8.reuse, -INF , PT ;  /* 0xff8000000800780b */ /* 0x040fe20003f1d000 */
[----:B------:R-:W-:Y:S01]  /*34d0*/  FFMA.FTZ R10, R8, R11, -8 ;  /* 0xc1000000080a7423 */ /* 0x000fe2000001000b */
[----:B------:R-:W-:Y:S01]  /*34e0*/  PLOP3.LUT P1, PT, PT, PT, UP3, 0x40, 0x0 ;  /* 0x000000000000781c */ /* 0x000fe20003f2e838 */
[----:B------:R-:W-:-:S03]  /*34f0*/  UISETP.NE.AND UP3, UPT, UR6, URZ, UPT ;  /* 0x0000003f0600728c */ /* 0x000fc6000bf65270 */
[----:B------:R-:W-:Y:S02]  /*3500*/  FSEL R46, R10, RZ, P0 ;  /* 0x000000ff0a2e7208 */ /* 0x000fe40000000000 */
[----:B------:R-:W-:Y:S01]  /*3510*/  PLOP3.LUT P0, PT, PT, PT, UP5, 0x40, 0x0 ;  /* 0x000000000000781c */ /* 0x000fe20003f0e858 */
[----:B------:R-:W-:Y:S01]  /*3520*/  UISETP.NE.AND UP5, UPT, UR23, URZ, UPT ;  /* 0x0000003f1700728c */ /* 0x000fe2000bfa5270 */
[----:B------:R-:W-:Y:S01]  /*3530*/  FSEL R10, R26, -INF , !P3 ;  /* 0xff8000001a0a7808 */ /* 0x000fe20005800000 */
[-CC-:B------:R-:W-:Y:S01]  /*3540*/  FFMA.FTZ R23, R23, R11.reuse, -R46.reuse ;  /* 0x0000000b17177223 */ /* 0x180fe2000001082e */
[----:B------:R-:W-:Y:S01]  /*3550*/  PLOP3.LUT P3, PT, PT, PT, UP0, 0x40, 0x0 ;  /* 0x000000000000781c */ /* 0x000fe20003f6e808 */
[----:B------:R-:W-:Y:S01]  /*3560*/  UISETP.NE.AND UP0, UPT, UR27, URZ, UPT ;  /* 0x0000003f1b00728c */ /* 0x000fe2000bf05270 */
[----:B------:R-:W-:Y:S01]  /*3570*/  ISETP.GT.AND P0, PT, R3, 0x9, P0 ;  /* 0x000000090300780c */ /* 0x000fe20000704270 */
[----:B------:R-:W-:Y:S01]  /*3580*/  FFMA.FTZ R27, R37, R11, -R46 ;  /* 0x0000000b251b7223 */ /* 0x000fe2000001082e */
[----:B------:R-:W-:Y:S01]  /*3590*/  ISETP.GT.AND P3, PT, R3, 0x10, P3 ;  /* 0x000000100300780c */ /* 0x000fe20001f64270 */
[----:B------:R-:W-:Y:S01]  /*35a0*/  MUFU.EX2 R23, R23 ;  /* 0x0000001700177308 */ /* 0x000fe20000000800 */
[----:B------:R-:W-:-:S02]  /*35b0*/  ISETP.LT.OR P0, PT, R4, 0xa, P0 ;  /* 0x0000000a0400780c */ /* 0x000fc40000701670 */
[----:B------:R-:W-:Y:S02]  /*35c0*/  FMNMX.FTZ R9, R10, R14, !PT ;  /* 0x0000000e0a097209 */ /* 0x000fe40007810000 */
[----:B------:R-:W-:Y:S02]  /*35d0*/  FSEL R20, R20, -INF , !P0 ;  /* 0xff80000014147808 */ /* 0x000fe40004000000 */
[----:B------:R-:W-:Y:S02]  /*35e0*/  ISETP.LT.OR P3, PT, R4, 0x11, P3 ;  /* 0x000000110400780c */ /* 0x000fe40001f61670 */
[----:B------:R-:W-:Y:S02]  /*35f0*/  ISETP.GT.AND P1, PT, R3, 0x11, P1 ;  /* 0x000000110300780c */ /* 0x000fe40000f24270 */
[----:B------:R-:W-:Y:S02]  /*3600*/  FMNMX.FTZ R9, R18, R9, !PT ;  /* 0x0000000912097209 */ /* 0x000fe40007810000 */
[----:B------:R-:W-:Y:S01]  /*3610*/  PLOP3.LUT P0, PT, PT, PT, UP5, 0x40, 0x0 ;  /* 0x000000000000781c */ /* 0x000fe20003f0e858 */
[----:B------:R-:W-:Y:S01]  /*3620*/  UISETP.NE.AND UP5, UPT, UR10, URZ, UPT ;  /* 0x0000003f0a00728c */ /* 0x000fe2000bfa5270 */
[----:B------:R-:W-:-:S02]  /*3630*/  FSEL R22, R34, -INF , !P3 ;  /* 0xff80000022167808 */ /* 0x000fc40005800000 */
[----:B------:R-:W-:Y:S02]  /*3640*/  ISETP.LT.OR P1, PT, R4, 0x12, P1 ;  /* 0x000000120400780c */ /* 0x000fe40000f21670 */
[----:B------:R-:W-:Y:S02]  /*3650*/  FMNMX.FTZ R9, R20, R9, !PT ;  /* 0x0000000914097209 */ /* 0x000fe40007810000 */
[----:B------:R-:W-:Y:S01]  /*3660*/  PLOP3.LUT P3, PT, PT, PT, UP6, 0x40, 0x0 ;  /* 0x000000000000781c */ /* 0x000fe20003f6e868 */
[----:B------:R-:W-:Y:S01]  /*3670*/  UISETP.NE.AND UP6, UPT, UR11, URZ, UPT ;  /* 0x0000003f0b00728c */ /* 0x000fe2000bfc5270 */
[----:B------:R-:W-:Y:S01]  /*3680*/  FSEL R24, R35, -INF , !P1 ;  /* 0xff80000023187808 */ /* 0x000fe20004800000 */
[----:B------:R-:W-:Y:S01]  /*3690*/  FFMA.FTZ R35, R63, R11, -R46 ;  /* 0x0000000b3f237223 */ /* 0x000fe2000001082e */
[----:B------:R-:W-:Y:S02]  /*36a0*/  ISETP.GT.AND P0, PT, R3, 0x19, P0 ;  /* 0x000000190300780c */ /* 0x000fe40000704270 */
[----:B------:R-:W-:-:S02]  /*36b0*/  FMNMX.FTZ R9, R22, R9, !PT ;  /* 0x0000000916097209 */ /* 0x000fc40007810000 */
[----:B------:R-:W-:Y:S01]  /*36c0*/  PLOP3.LUT P1, PT, PT, PT, UP0, 0x40, 0x0 ;  /* 0x000000000000781c */ /* 0x000fe20003f2e808 */
[----:B------:R-:W-:Y:S01]  /*36d0*/  MUFU.EX2 R35, R35 ;  /* 0x0000002300237308 */ /* 0x000fe20000000800 */
[----:B------:R-:W-:Y:S01]  /*36e0*/  ISETP.GT.AND P3, PT, R3, 0x20, P3 ;  /* 0x000000200300780c */ /* 0x000fe20001f64270 */
[----:B------:R-:W-:Y:S01]  /*36f0*/  UISETP.NE.AND UP0, UPT, UR14, URZ, UPT ;  /* 0x0000003f0e00728c */ /* 0x000fe2000bf05270 */
[----:B------:R-:W-:Y:S02]  /*3700*/  ISETP.LT.OR P0, PT, R4, 0x1a, P0 ;  /* 0x0000001a0400780c */ /* 0x000fe40000701670 */
[----:B------:R-:W-:Y:S02]  /*3710*/  FSEL R26, R38, -INF , !P2 ;  /* 0xff800000261a7808 */ /* 0x000fe40005000000 */
[----:B------:R-:W-:Y:S02]  /*3720*/  FMNMX.FTZ R9, R24, R9, !PT ;  /* 0x0000000918097209 */ /* 0x000fe40007810000 */
[----:B------:R-:W-:-:S02]  /*3730*/  PLOP3.LUT P2, PT, PT, PT, UP1, 0x40, 0x0 ;  /* 0x000000000000781c */ /* 0x000fc40003f4e818 */
[----:B------:R-:W-:Y:S02]  /*3740*/  ISETP.LT.OR P3, PT, R4, 0x21, P3 ;  /* 0x000000210400780c */ /* 0x000fe40001f61670 */
[----:B------:R-:W-:Y:S01]  /*3750*/  FSEL R28, R39, -INF , !P0 ;  /* 0xff800000271c7808 */ /* 0x000fe20004000000 */
[----:B------:R-:W-:Y:S01]  /*3760*/  @UP0 ULDC UR6, c[0x0][0x44c] ;  /* 0x0001130000060ab9 */ /* 0x000fe20000000800 */
[----:B------:R-:W-:Y:S01]  /*3770*/  ISETP.GT.AND P1, PT, R3, 0x21, P1 ;  /* 0x000000210300780c */ /* 0x000fe20000f24270 */
[----:B------:R-:W-:Y:S01]  /*3780*/  UIMAD.WIDE.U32 UR6, UR47, UR6, URZ ;  /* 0x000000062f0672a5 */ /* 0x000fe2000f8e003f */
[----:B------:R-:W-:Y:S01]  /*3790*/  FMNMX.FTZ R9, R26, R9, !PT ;  /* 0x000000091a097209 */ /* 0x000fe20007810000 */
[----:B------:R-:W-:Y:S01]  /*37a0*/  @UP0 ULDC UR10, c[0x0][0x450] ;  /* 0x00011400000a0ab9 */ /* 0x000fe20000000800 */
[----:B------:R-:W-:Y:S01]  /*37b0*/  PLOP3.LUT P0, PT, PT, PT, UP2, 0x40, 0x0 ;  /* 0x000000000000781c */ /* 0x000fe20003f0e828 */
[----:B------:R-:W-:Y:S01]  /*37c0*/  @UP0 USHF.R.U32.HI UR47, URZ, UR10, UR7 ;  /* 0x0000000a3f2f0299 */ /* 0x000fe20008011607 */
[----:B------:R-:W-:-:S02]  /*37d0*/  FSEL R30, R42, -INF , !P3 ;  /* 0xff8000002a1e7808 */ /* 0x000fc40005800000 */
[C---:B------:R-:W-:Y:S01]  /*37e0*/  ISETP.GT.AND P2, PT, R3.reuse, 0x28, P2 ;  /* 0x000000280300780c */ /* 0x040fe20001744270 */
[----:B------:R-:W-:Y:S01]  /*37f0*/  UIADD3 UR43, UR43, UR47, URZ ;  /* 0x0000002f2b2b7290 */ /* 0x000fe2000fffe03f */
[----:B------:R-:W-:Y:S02]  /*3800*/  ISETP.LT.OR P1, PT, R4, 0x22, P1 ;  /* 0x000000220400780c */ /* 0x000fe40000f21670 */
[----:B------:R-:W-:Y:S02]  /*3810*/  FMNMX.FTZ R9, R28, R9, !PT ;  /* 0x000000091c097209 */ /* 0x000fe40007810000 */
[----:B------:R-:W-:Y:S01]  /*3820*/  PLOP3.LUT P3, PT, PT, PT, UP3, 0x40, 0x0 ;  /* 0x000000000000781c */ /* 0x000fe20003f6e838 */
[----:B------:R-:W-:Y:S01]  /*3830*/  VIADD R12, R12, UR43 ;  /* 0x0000002b0c0c7c36 */ /* 0x000fe20008000000 */
[----:B------:R-:W-:Y:S02]  /*3840*/  ISETP.GT.AND P0, PT, R3, 0x29, P0 ;  /* 0x000000290300780c */ /* 0x000fe40000704270 */
[----:B------:R-:W-:-:S02]  /*3850*/  ISETP.LT.OR P2, PT, R4, 0x29, P2 ;  /* 0x000000290400780c */ /* 0x000fc40001741670 */
[----:B------:R-:W-:Y:S02]  /*3860*/  FSEL R32, R43, -INF , !P1 ;  /* 0xff8000002b207808 */ /* 0x000fe40004800000 */
[----:B------:R-:W-:Y:S02]  /*3870*/  FMNMX.FTZ R9, R30, R9, !PT ;  /* 0x000000091e097209 */ /* 0x000fe40007810000 */
[----:B------:R-:W-:Y:S02]  /*3880*/  PLOP3.LUT P1, PT, PT, PT, UP4, 0x40, 0x0 ;  /* 0x000000000000781c */ /* 0x000fe40003f2e848 */
[----:B------:R-:W-:Y:S02]  /*3890*/  ISETP.LT.OR P0, PT, R4, 0x2a, P0 ;  /* 0x0000002a0400780c */ /* 0x000fe40000701670 */
[----:B------:R-:W-:Y:S01]  /*38a0*/  FSEL R34, R15, -INF , !P2 ;  /* 0xff8000000f227808 */ /* 0x000fe20005000000 */
[-CC-:B------:R-:W-:Y:S01]  /*38b0*/  FFMA.FTZ R15, R25, R11.reuse, -R46.reuse ;  /* 0x0000000b190f7223 */ /* 0x180fe2000001082e */
[----:B------:R-:W-:Y:S01]  /*38c0*/  ISETP.GT.AND P3, PT, R3, 0x30, P3 ;  /* 0x000000300300780c */ /* 0x000fe20001f64270 */
[--C-:B------:R-:W-:Y:S01]  /*38d0*/  FFMA.FTZ R25, R31, R11, -R46.reuse ;  /* 0x0000000b1f197223 */ /* 0x100fe2000001082e */
[----:B------:R-:W-:Y:S01]  /*38e0*/  FMNMX.FTZ R9, R32, R9, !PT ;  /* 0x0000000920097209 */ /* 0x000fe20007810000 */
[----:B------:R0:W-:Y:S01]  /*38f0*/  MUFU.EX2 R48, R15 ;  /* 0x0000000f00307308 */ /* 0x0001e20000000800 */
[----:B------:R-:W-:Y:S01]  /*3900*/  PLOP3.LUT P2, PT, PT, PT, UP5, 0x40, 0x0 ;  /* 0x000000000000781c */ /* 0x000fe20003f4e858 */
[----:B------:R-:W-:Y:S01]  /*3910*/  FFMA.FTZ R31, R45, R11, -R46 ;  /* 0x0000000b2d1f7223 */ /* 0x000fe2000001082e */
[----:B------:R-:W-:-:S02]  /*3920*/  FSEL R36, R47, -INF , !P0 ;  /* 0xff8000002f247808 */ /* 0x000fc40004000000 */
[----:B------:R-:W-:Y:S02]  /*3930*/  ISETP.GT.AND P1, PT, R3, 0x31, P1 ;  /* 0x000000310300780c */ /* 0x000fe40000f24270 */
[----:B------:R-:W-:Y:S01]  /*3940*/  ISETP.LT.OR P3, PT, R4, 0x31, P3 ;  /* 0x000000310400780c */ /* 0x000fe20001f61670 */
[----:B------:R-:W-:Y:S01]  /*3950*/  MUFU.EX2 R58, R31 ;  /* 0x0000001f003a7308 */ /* 0x000fe20000000800 */
[----:B------:R-:W-:Y:S01]  /*3960*/  FMNMX.FTZ R9, R34, R9, !PT ;  /* 0x0000000922097209 */ /* 0x000fe20007810000 */
[-CC-:B0-----:R-:W-:Y:S01]  /*3970*/  FFMA.FTZ R15, R33, R11.reuse, -R46.reuse ;  /* 0x0000000b210f7223 */ /* 0x181fe2000001082e */
[----:B------:R-:W-:Y:S01]  /*3980*/  PLOP3.LUT P0, PT, PT, PT, UP6, 0x40, 0x0 ;  /* 0x000000000000781c */ /* 0x000fe20003f0e868 */
[----:B------:R-:W-:Y:S01]  /*3990*/  FFMA.FTZ R33, R49, R11, -R46 ;  /* 0x0000000b31217223 */ /* 0x000fe2000001082e */
[----:B------:R-:W-:Y:S02]  /*39a0*/  ISETP.GT.AND P2, PT, R3, 0x38, P2 ;  /* 0x000000380300780c */ /* 0x000fe40001744270 */
[----:B------:R-:W-:Y:S01]  /*39b0*/  ISETP.LT.OR P1, PT, R4, 0x32, P1 ;  /* 0x000000320400780c */ /* 0x000fe20000f21670 */
[----:B------:R-:W-:Y:S01]  /*39c0*/  MUFU.EX2 R60, R33 ;  /* 0x00000021003c7308 */ /* 0x000fe20000000800 */
[----:B------:R-:W-:-:S02]  /*39d0*/  FSEL R38, R50, -INF , !P3 ;  /* 0xff80000032267808 */ /* 0x000fc40005800000 */
[----:B------:R-:W-:Y:S02]  /*39e0*/  FMNMX.FTZ R9, R36, R9, !PT ;  /* 0x0000000924097209 */ /* 0x000fe40007810000 */
[----:B------:R-:W-:Y:S01]  /*39f0*/  ISETP.GT.AND P0, PT, R3, 0x39, P0 ;  /* 0x000000390300780c */ /* 0x000fe20000704270 */
[-CC-:B------:R-:W-:Y:S01]  /*3a00*/  FFMA.FTZ R3, R19, R11.reuse, -R46.reuse ;  /* 0x0000000b13037223 */ /* 0x180fe2000001082e */
[----:B------:R-:W-:Y:S01]  /*3a10*/  ISETP.LT.OR P2, PT, R4, 0x39, P2 ;  /* 0x000000390400780c */ /* 0x000fe20001741670 */
[-CC-:B------:R-:W-:Y:S01]  /*3a20*/  FFMA.FTZ R19, R21, R11.reuse, -R46.reuse ;  /* 0x0000000b15137223 */ /* 0x180fe2000001082e */
[----:B------:R-:W-:Y:S01]  /*3a30*/  FSEL R40, R51, -INF , !P1 ;  /* 0xff80000033287808 */ /* 0x000fe20004800000 */
[--C-:B------:R-:W-:Y:S01]  /*3a40*/  FFMA.FTZ R21, R29, R11, -R46.reuse ;  /* 0x0000000b1d157223 */ /* 0x100fe2000001082e */
[----:B------:R-:W-:Y:S01]  /*3a50*/  FMNMX.FTZ R9, R38, R9, !PT ;  /* 0x0000000926097209 */ /* 0x000fe20007810000 */
[----:B------:R-:W0:Y:S01]  /*3a60*/  MUFU.EX2 R3, R3 ;  /* 0x0000000300037308 */ /* 0x000e220000000800 */
[----:B------:R-:W-:Y:S01]  /*3a70*/  ISETP.LT.OR P0, PT, R4, 0x3a, P0 ;  /* 0x0000003a0400780c */ /* 0x000fe20000701670 */
[----:B------:R-:W-:Y:S01]  /*3a80*/  FFMA.FTZ R29, R57, R11, -R46 ;  /* 0x0000000b391d7223 */ /* 0x000fe2000001082e */
[----:B------:R-:W-:-:S02]  /*3a90*/  FSEL R4, R54, -INF , !P2 ;  /* 0xff80000036047808 */ /* 0x000fc40005000000 */
[----:B------:R-:W-:Y:S02]  /*3aa0*/  FMNMX.FTZ R9, R40, R9, !PT ;  /* 0x0000000928097209 */ /* 0x000fe40007810000 */
[----:B------:R-:W-:Y:S01]  /*3ab0*/  FSEL R42, R55, -INF , !P0 ;  /* 0xff800000372a7808 */ /* 0x000fe20004000000 */
[----:B------:R1:W-:Y:S01]  /*3ac0*/  MUFU.EX2 R50, R21 ;  /* 0x0000001500327308 */ /* 0x0003e20000000800 */
[----:B------:R-:W-:-:S04]  /*3ad0*/  FMNMX.FTZ R9, R4, R9, !PT ;  /* 0x0000000904097209 */ /* 0x000fc80007810000 */
[----:B------:R-:W-:-:S03]  /*3ae0*/  FMNMX.FTZ R9, R42, R9, !PT ;  /* 0x000000092a097209 */ /* 0x000fc60007810000 */
[----:B------:R-:W2:Y:S01]  /*3af0*/  MUFU.EX2 R19, R19 ;  /* 0x0000001300137308 */ /* 0x000ea20000000800 */
[-CC-:B-1----:R-:W-:Y:S01]  /*3b00*/  FFMA.FTZ R21, R41, R11.reuse, -R46.reuse ;  /* 0x0000000b29157223 */ /* 0x182fe2000001082e */
[----:B------:R-:W1:Y:S06]  /*3b10*/  SHFL.BFLY PT, R44, R9, 0x2, 0x1f ;  /* 0x0c401f00092c7f89 */ /* 0x000e6c00000e0000 */
[----:B------:R-:W-:Y:S08]  /*3b20*/  MUFU.EX2 R56, R21 ;  /* 0x0000001500387308 */ /* 0x000ff00000000800 */
[----:B------:R3:W-:Y:S08]  /*3b30*/  MUFU.EX2 R52, R15 ;  /* 0x0000000f00347308 */ /* 0x0007f00000000800 */
[----:B------:R-:W-:Y:S01]  /*3b40*/  MUFU.EX2 R25, R25 ;  /* 0x0000001900197308 */ /* 0x000fe20000000800 */
[----:B---3--:R-:W-:Y:S01]  /*3b50*/  FFMA.FTZ R15, R59, R11, -R46 ;  /* 0x0000000b3b0f7223 */ /* 0x008fe2000001082e */
[----:B-1----:R-:W-:-:S05]  /*3b60*/  FMNMX.FTZ R44, R9, R44, !PT ;  /* 0x0000002c092c7209 */ /* 0x002fca0007810000 */
[----:B------:R-:W1:Y:S01]  /*3b70*/  SHFL.BFLY PT, R9, R44, 0x1, 0x1f ;  /* 0x0c201f002c097f89 */ /* 0x000e6200000e0000 */
[----:B------:R3:W-:Y:S08]  /*3b80*/  MUFU.EX2 R54, R27 ;  /* 0x0000001b00367308 */ /* 0x0007f00000000800 */
[----:B------:R-:W-:Y:S01]  /*3b90*/  MUFU.EX2 R15, R15 ;  /* 0x0000000f000f7308 */ /* 0x000fe20000000800 */
[-CC-:B---3--:R-:W-:Y:S01]  /*3ba0*/  FFMA.FTZ R27, R61, R11.reuse, -R46.reuse ;  /* 0x0000000b3d1b7223 */ /* 0x188fe2000001082e */
[----:B------:R-:W-:-:S06]  /*3bb0*/  FFMA.FTZ R46, R53, R11, -R46 ;  /* 0x0000000b352e7223 */ /* 0x000fcc000001082e */
[----:B------:R-:W-:Y:S01]  /*3bc0*/  MUFU.EX2 R29, R29 ;  /* 0x0000001d001d7308 */ /* 0x000fe20000000800 */
[----:B-1----:R-:W-:-:S07]  /*3bd0*/  FMNMX.FTZ R9, R44, R9, !PT ;  /* 0x000000092c097209 */ /* 0x002fce0007810000 */
[----:B------:R-:W-:Y:S01]  /*3be0*/  MUFU.EX2 R46, R46 ;  /* 0x0000002e002e7308 */ /* 0x000fe20000000800 */
[C---:B------:R-:W-:Y:S01]  /*3bf0*/  FSETP.NEU.FTZ.AND P0, PT, R9.reuse, -INF , PT ;  /* 0xff8000000900780b */ /* 0x040fe20003f1d000 */
[----:B------:R-:W-:-:S06]  /*3c00*/  FFMA.FTZ R21, R9, R11, -8 ;  /* 0xc100000009157423 */ /* 0x000fcc000001000b */
[----:B------:R-:W-:Y:S01]  /*3c10*/  MUFU.EX2 R27, R27 ;  /* 0x0000001b001b7308 */ /* 0x000fe20000000800 */
[----:B------:R-:W-:-:S05]  /*3c20*/  FSEL R21, R21, RZ, P0 ;  /* 0x000000ff15157208 */ /* 0x000fca0000000000 */
        /* <DEDUP_REMOVED lines=13> */
[----:B------:R-:W1:Y:S01]  /*3d00*/  MUFU.EX2 R10, R10 ;  /* 0x0000000a000a7308 */ /* 0x000e620000000800 */
[----:B0-----:R-:W-:Y:S01]  /*3d10*/  FADD.FTZ R14, R3, R48 ;  /* 0x00000030030e7221 */ /* 0x001fe20000010000 */
[-CC-:B------:R-:W-:Y:S01]  /*3d20*/  FFMA.FTZ R38, R38, R11.reuse, -R21.reuse ;  /* 0x0000000b26267223 */ /* 0x180fe20000010815 */
[-CC-:B------:R-:W-:Y:S01]  /*3d30*/  FFMA.FTZ R40, R40, R11.reuse, -R21.reuse ;  /* 0x0000000b28287223 */ /* 0x180fe20000010815 */
[--C-:B------:R-:W-:Y:S01]  /*3d40*/  FFMA.FTZ R4, R4, R11, -R21.reuse ;  /* 0x0000000b04047223 */ /* 0x100fe20000010815 */
[----:B--2---:R-:W-:Y:S01]  /*3d50*/  FADD.FTZ R45, R19, R14 ;  /* 0x0000000e132d7221 */ /* 0x004fe20000010000 */
[----:B------:R-:W-:Y:S01]  /*3d60*/  F2FP.SATFINITE.E4M3.F32.PACK_AB_MERGE_C R14, R50, R19, RZ ;  /* 0x00000013320e723e */ /* 0x000fe200048070ff */
[----:B------:R-:W-:Y:S01]  /*3d70*/  FFMA.FTZ R21, R42, R11, -R21 ;  /* 0x0000000b2a157223 */ /* 0x000fe20000010815 */
[----:B------:R-:W0:Y:S01]  /*3d80*/  MUFU.EX2 R18, R18 ;  /* 0x0000001200127308 */ /* 0x000e220000000800 */
[----:B------:R-:W-:Y:S01]  /*3d90*/  FADD.FTZ R50, R50, R45 ;  /* 0x0000002d32327221 */ /* 0x000fe20000010000 */
[----:B------:R-:W-:-:S06]  /*3da0*/  F2FP.SATFINITE.E4M3.F32.PACK_AB_MERGE_C R188, R48, R3, R14 ;  /* 0x0000000330bc723e */ /* 0x000fcc000480700e */
[----:B------:R2:W3:Y:S01]  /*3db0*/  MUFU.EX2 R33, R20 ;  /* 0x0000001400217308 */ /* 0x0004e20000000800 */
[----:B-1----:R-:W-:-:S07]  /*3dc0*/  FADD.FTZ R43, R10, R31 ;  /* 0x0000001f0a2b7221 */ /* 0x002fce0000010000 */
[----:B------:R-:W1:Y:S01]  /*3dd0*/  MUFU.EX2 R22, R22 ;  /* 0x0000001600167308 */ /* 0x000e620000000800 */
[----:B0-----:R-:W-:Y:S01]  /*3de0*/  FADD.FTZ R14, R18, R43 ;  /* 0x0000002b120e7221 */ /* 0x001fe20000010000 */
[----:B------:R-:W-:-:S04]  /*3df0*/  FADD.FTZ R43, R23, R50 ;  /* 0x00000032172b7221 */ /* 0x000fc80000010000 */
[----:B--2---:R-:W-:Y:S02]  /*3e00*/  FADD.FTZ R20, R52, R43 ;  /* 0x0000002b34147221 */ /* 0x004fe40000010000 */
[----:B------:R0:W2:Y:S01]  /*3e10*/  MUFU.EX2 R37, R24 ;  /* 0x0000001800257308 */ /* 0x0000a20000000800 */
[C---:B---3--:R-:W-:Y:S01]  /*3e20*/  FADD.FTZ R3, R33.reuse, R14 ;  /* 0x0000000e21037221 */ /* 0x048fe20000010000 */
[----:B------:R-:W-:-:S04]  /*3e30*/  F2FP.SATFINITE.E4M3.F32.PACK_AB_MERGE_C R18, R33, R18, RZ ;  /* 0x000000122112723e */ /* 0x000fc800048070ff */
[----:B------:R-:W-:Y:S02]  /*3e40*/  F2FP.SATFINITE.E4M3.F32.PACK_AB_MERGE_C R189, R31, R10, R18 ;  /* 0x0000000a1fbd723e */ /* 0x000fe40004807012 */
[----:B------:R-:W3:Y:S01]  /*3e50*/  MUFU.EX2 R26, R26 ;  /* 0x0000001a001a7308 */ /* 0x000ee20000000800 */
[----:B0-----:R-:W-:Y:S01]  /*3e60*/  F2FP.SATFINITE.E4M3.F32.PACK_AB_MERGE_C R24, R54, R25, RZ ;  /* 0x000000193618723e */ /* 0x001fe200048070ff */
[----:B-1----:R-:W-:Y:S01]  /*3e70*/  FADD.FTZ R14, R22, R3 ;  /* 0x00000003160e7221 */ /* 0x002fe20000010000 */
[----:B------:R-:W-:Y:S01]  /*3e80*/  FADD.FTZ R25, R25, R20 ;  /* 0x0000001419197221 */ /* 0x000fe20000010000 */
[----:B------:R-:W-:Y:S02]  /*3e90*/  F2FP.SATFINITE.E4M3.F32.PACK_AB_MERGE_C R20, R58, R15, RZ ;  /* 0x0000000f3a14723e */ /* 0x000fe400048070ff */
[----:B------:R-:W-:Y:S01]  /*3ea0*/  F2FP.SATFINITE.E4M3.F32.PACK_AB_MERGE_C R190, R52, R23, R24 ;  /* 0x0000001734be723e */ /* 0x000fe20004807018 */
[----:B------:R-:W-:Y:S01]  /*3eb0*/  FADD.FTZ R54, R54, R25 ;  /* 0x0000001936367221 */ /* 0x000fe20000010000 */
[----:B------:R-:W0:Y:S01]  /*3ec0*/  MUFU.EX2 R39, R28 ;  /* 0x0000001c00277308 */ /* 0x000e220000000800 */
[----:B--2---:R-:W-:Y:S01]  /*3ed0*/  FADD.FTZ R23, R37, R14 ;  /* 0x0000000e25177221 */ /* 0x004fe20000010000 */
[----:B------:R-:W-:Y:S01]  /*3ee0*/  F2FP.SATFINITE.E4M3.F32.PACK_AB_MERGE_C R184, R56, R29, R20 ;  /* 0x0000001d38b8723e */ /* 0x000fe20004807014 */
[----:B------:R-:W-:Y:S01]  /*3ef0*/  FADD.FTZ R29, R29, R54 ;  /* 0x000000361d1d7221 */ /* 0x000fe20000010000 */
[----:B------:R-:W-:-:S03]  /*3f00*/  F2FP.SATFINITE.E4M3.F32.PACK_AB_MERGE_C R20, R46, R35, RZ ;  /* 0x000000232e14723e */ /* 0x000fc600048070ff */
[----:B------:R-:W-:Y:S01]  /*3f10*/  FADD.FTZ R56, R56, R29 ;  /* 0x0000001d38387221 */ /* 0x000fe20000010000 */
[----:B------:R-:W1:Y:S01]  /*3f20*/  MUFU.EX2 R30, R30 ;  /* 0x0000001e001e7308 */ /* 0x000e620000000800 */
[----:B---3--:R-:W-:Y:S01]  /*3f30*/  FADD.FTZ R14, R26, R23 ;  /* 0x000000171a0e7221 */ /* 0x008fe20000010000 */
[----:B------:R-:W-:-:S06]  /*3f40*/  F2FP.SATFINITE.E4M3.F32.PACK_AB_MERGE_C R186, R60, R27, R20 ;  /* 0x0000001b3cba723e */ /* 0x000fcc0004807014 */
[----:B------:R-:W2:Y:S01]  /*3f50*/  MUFU.EX2 R41, R32 ;  /* 0x0000002000297308 */ /* 0x000ea20000000800 */
[C---:B0-----:R-:W-:Y:S01]  /*3f60*/  FADD.FTZ R23, R39.reuse, R14 ;  /* 0x0000000e27177221 */ /* 0x041fe20000010000 */
[----:B------:R-:W-:-:S04]  /*3f70*/  F2FP.SATFINITE.E4M3.F32.PACK_AB_MERGE_C R26, R39, R26, RZ ;  /* 0x0000001a271a723e */ /* 0x000fc800048070ff */
[----:B------:R-:W-:Y:S02]  /*3f80*/  F2FP.SATFINITE.E4M3.F32.PACK_AB_MERGE_C R191, R37, R22, R26 ;  /* 0x0000001625bf723e */ /* 0x000fe4000480701a */
[----:B------:R-:W0:Y:S01]  /*3f90*/  MUFU.EX2 R34, R34 ;  /* 0x0000002200227308 */ /* 0x000e220000000800 */
[----:B-1----:R-:W-:Y:S01]  /*3fa0*/  FADD.FTZ R14, R30, R23 ;  /* 0x000000171e0e7221 */ /* 0x002fe20000010000 */
[----:B------:R-:W-:-:S04]  /*3fb0*/  FADD.FTZ R23, R15, R56 ;  /* 0x000000380f177221 */ /* 0x000fc80000010000 */
[----:B------:R-:W-:Y:S02]  /*3fc0*/  FADD.FTZ R58, R58, R23 ;  /* 0x000000173a3a7221 */ /* 0x000fe40000010000 */
[----:B------:R-:W1:Y:S01]  /*3fd0*/  MUFU.EX2 R19, R36 ;  /* 0x0000002400137308 */ /* 0x000e620000000800 */
[----:B--2---:R-:W-:Y:S01]  /*3fe0*/  FADD.FTZ R15, R41, R14 ;  /* 0x0000000e290f7221 */ /* 0x004fe20000010000 */
[----:B------:R-:W-:-:S04]  /*3ff0*/  FADD.FTZ R27, R27, R58 ;  /* 0x0000003a1b1b7221 */ /* 0x000fc80000010000 */
[----:B------:R-:W-:Y:S02]  /*4000*/  FADD.FTZ R60, R60, R27 ;  /* 0x0000001b3c3c7221 */ /* 0x000fe40000010000 */
[----:B------:R-:W2:Y:S01]  /*4010*/  MUFU.EX2 R38, R38 ;  /* 0x0000002600267308 */ /* 0x000ea20000000800 */
[----:B0-----:R-:W-:Y:S01]  /*4020*/  FADD.FTZ R14, R34, R15 ;  /* 0x0000000f220e7221 */ /* 0x001fe20000010000 */
[----:B------:R-:W-:-:S06]  /*4030*/  FADD.FTZ R35, R35, R60 ;  /* 0x0000003c23237221 */ /* 0x000fcc0000010000 */
[----:B------:R-:W0:Y:S01]  /*4040*/  MUFU.EX2 R3, R40 ;  /* 0x0000002800037308 */ /* 0x000e220000000800 */
[C---:B-1----:R-:W-:Y:S01]  /*4050*/  F2FP.SATFINITE.E4M3.F32.PACK_AB_MERGE_C R34, R19.reuse, R34, RZ ;  /* 0x000000221322723e */ /* 0x042fe200048070ff */
[----:B------:R-:W-:-:S03]  /*4060*/  FADD.FTZ R19, R19, R14 ;  /* 0x0000000e13137221 */ /* 0x000fc60000010000 */
[----:B------:R-:W-:-:S03]  /*4070*/  F2FP.SATFINITE.E4M3.F32.PACK_AB_MERGE_C R185, R41, R30, R34 ;  /* 0x0000001e29b9723e */ /* 0x000fc60004807022 */
[----:B------:R-:W-:Y:S01]  /*4080*/  MUFU.EX2 R4, R4 ;  /* 0x0000000400047308 */ /* 0x000fe20000000800 */
[----:B--2---:R-:W-:-:S07]  /*4090*/  FADD.FTZ R10, R38, R19 ;  /* 0x00000013260a7221 */ /* 0x004fce0000010000 */
[----:B------:R-:W1:Y:S01]  /*40a0*/  MUFU.EX2 R21, R21 ;  /* 0x0000001500157308 */ /* 0x000e620000000800 */
[----:B0-----:R-:W-:Y:S01]  /*40b0*/  FADD.FTZ R15, R3, R10 ;  /* 0x0000000a030f7221 */ /* 0x001fe20000010000 */
[----:B-1----:R-:W-:-:S03]  /*40c0*/  F2FP.SATFINITE.E4M3.F32.PACK_AB_MERGE_C R10, R21, R4, RZ ;  /* 0x00000004150a723e */ /* 0x002fc600048070ff */
[----:B------:R-:W-:Y:S01]  /*40d0*/  FADD.FTZ R4, R4, R15 ;  /* 0x0000000f04047221 */ /* 0x000fe20000010000 */
[----:B------:R-:W-:Y:S01]  /*40e0*/  F2FP.SATFINITE.E4M3.F32.PACK_AB_MERGE_C R187, R3, R38, R10 ;  /* 0x0000002603bb723e */ /* 0x000fe2000480700a */
[----:B------:R-:W-:Y:S02]  /*40f0*/  FADD.FTZ R3, R46, R35 ;  /* 0x000000232e037221 */ /* 0x000fe40000010000 */
[----:B------:R-:W-:Y:S01]  /*4100*/  FADD.FTZ R4, R21, R4 ;  /* 0x0000000415047221 */ /* 0x000fe20000010000 */
[----:B------:R-:W-:Y:S06]  /*4110*/  @!P6 BRA `(.L_x_971) ;  /* 0x000000000044e947 */ /* 0x000fec0003800000 */
[----:B------:R-:W-:Y:S01]  /*4120*/  ISETP.LT.AND P0, PT, RZ, UR43, PT ;  /* 0x0000002bff007c0c */ /* 0x000fe2000bf01270 */
[----:B------:R-:W-:-:S06]  /*4130*/  UIADD3 UR6, UR43, -0x1, URZ ;  /* 0xffffffff2b067890 */ /* 0x000fcc000fffe03f */
[----:B------:R-:W-:-:S06]  /*4140*/  IMAD.U32 R10, RZ, RZ, UR6 ;  /* 0x00000006ff0a7e24 */ /* 0x000fcc000f8e00ff */
[----:B------:R-:W-:Y:S05]  /*4150*/  @P0 BRA `(.L_x_972) ;  /* 0x00000000001c0947 */ /* 0x000fea0003800000 */
[----:B------:R-:W-:Y:S01]  /*4160*/  ISETP.NE.AND P0, PT, R13, 0x1, PT ;  /* 0x000000010d00780c */ /* 0x000fe20003f05270 */
[----:B------:R-:W-:-:S12]  /*4170*/  IMAD R15, RZ, RZ, -UR43 ;  /* 0x8000002bff0f7e24 */ /* 0x000fd8000f8e02ff */
[----:B------:R-:W0:Y:S02]  /*4180*/  @P0 LDC.64 R18, c[0x0][0x9e8] ;  /* 0x00027a00ff120b82 */ /* 0x000e240000000a00 */
[----:B0-----:R-:W-:-:S05]  /*4190*/  @P0 IMAD.HI.U32 R10, R15, R18, RZ ;  /* 0x000000120f0a0227 */ /* 0x001fca00078e00ff */
[----:B------:R-:W-:-:S04]  /*41a0*/  @P0 SHF.R.U32.HI R15, RZ, R19, R10 ;  /* 0x00000013ff0f0219 */ /* 0x000fc8000001160a */
[----:B------:R-:W-:Y:S01]  /*41b0*/  LOP3.LUT R10, RZ, R15, RZ, 0x33, !PT ;  /* 0x0000000fff0a7212 */ /* 0x000fe200078e33ff */
[----:B------:R-:W-:Y:S06]  /*41c0*/  BRA `(.L_x_973) ;  /* 0x0000000000107947 */ /* 0x000fec0003800000 */
.L_x_972:
[----:B------:R-:W-:-:S13]  /*41d0*/  ISETP.NE.AND P0, PT, R13, 0x1, PT ;  /* 0x000000010d00780c */ /* 0x000fda0003f05270 */
[----:B------:R-:W0:Y:S02]  /*41e0*/  @P0 LDC.64 R14, c[0x0][0x9e8] ;  /* 0x00027a00ff0e0b82 */ /* 0x000e240000000a00 */
[----:B0-----:R-:W-:-:S05]  /*41f0*/  @P0 IMAD.HI.U32 R14, R10, R14, RZ ;  /* 0x0000000e0a0e0227 */ /* 0x001fca00078e00ff */
[----:B------:R-:W-:-:S07]  /*4200*/  @P0 SHF.R.U32.HI R10, RZ, R15, R14 ;  /* 0x0000000fff0a0219 */ /* 0x000fce000001160e */
.L_x_973:
[----:B------:R-:W-:-:S05]  /*4210*/  IMAD R13, R10, R13, R13 ;  /* 0x0000000d0a0d7224 */ /* 0x000fca00078e020d */
[----:B------:R-:W-:-:S07]  /*4220*/  VIMNMX R12, R12, R13, PT ;  /* 0x0000000d0c0c7248 */ /* 0x000fce0003fe0100 */
.L_x_971:
[----:B------:R-:W-:Y:S01]  /*4230*/  SHF.R.S32.HI R13, RZ, 0x1f, R12 ;  /* 0x0000001fff0d7819 */ /* 0x000fe2000001140c */
[----:B------:R-:W0:Y:S01]  /*4240*/  S2UR UR43, SR_CgaCtaId ;  /* 0x00000000002b79c3 */ /* 0x000e220000008800 */
[----:B------:R-:W-:Y:S01]  /*4250*/  UMOV UR49, URZ ;  /* 0x0000003f00317c82 */ /* 0x000fe20008000000 */
[----:B------:R-:W-:Y:S01]  /*4260*/  UMOV UR47, URZ ;  /* 0x0000003f002f7c82 */ /* 0x000fe20008000000 */
[----:B------:R-:W-:Y:S02]  /*4270*/  LEA.HI R13, R13, R12, RZ, 0x6 ;  /* 0x0000000c0d0d7211 */ /* 0x000fe400078f30ff */
[----:B------:R-:W-:Y:S02]  /*4280*/  CS2R R24, SRZ ;  /* 0x0000000000187805 */ /* 0x000fe4000001ff00 */
[----:B------:R-:W-:Y:S02]  /*4290*/  CS2R R26, SRZ ;  /* 0x00000000001a7805 */ /* 0x000fe4000001ff00 */
[----:B------:R-:W-:-:S02]  /*42a0*/  CS2R R28, SRZ ;  /* 0x00000000001c7805 */ /* 0x000fc4000001ff00 */
[----:B------:R-:W-:Y:S02]  /*42b0*/  SHF.R.S32.HI R13, RZ, 0x6, R13 ;  /* 0x00000006ff0d7819 */ /* 0x000fe4000001140d */
[----:B------:R-:W-:Y:S02]  /*42c0*/  CS2R R30, SRZ ;  /* 0x00000000001e7805 */ /* 0x000fe4000001ff00 */
[----:B------:R-:W-:Y:S02]  /*42d0*/  CS2R R32, SRZ ;  /* 0x0000000000207805 */ /* 0x000fe4000001ff00 */
[----:B------:R-:W-:Y:S02]  /*42e0*/  CS2R R34, SRZ ;  /* 0x0000000000227805 */ /* 0x000fe4000001ff00 */
[----:B------:R-:W-:Y:S02]  /*42f0*/  VIMNMX R10, R16, R13, !PT ;  /* 0x0000000d100a7248 */ /* 0x000fe40007fe0100 */
[----:B------:R-:W-:-:S02]  /*4300*/  CS2R R36, SRZ ;  /* 0x0000000000247805 */ /* 0x000fc4000001ff00 */
[----:B------:R-:W-:Y:S02]  /*4310*/  CS2R R38, SRZ ;  /* 0x0000000000267805 */ /* 0x000fe4000001ff00 */
[----:B------:R-:W-:Y:S02]  /*4320*/  CS2R R40, SRZ ;  /* 0x0000000000287805 */ /* 0x000fe4000001ff00 */
[----:B------:R-:W-:Y:S02]  /*4330*/  ISETP.LE.AND P0, PT, R10, UR50, PT ;  /* 0x000000320a007c0c */ /* 0x000fe4000bf03270 */
        /* <DEDUP_REMOVED lines=55> */
[----:B0-----:R-:W-:Y:S06]  /*46b0*/  @!P0 BRA `(.L_x_974) ;  /* 0x0000002c001c8947 */ /* 0x001fec0003800000 */
        /* <DEDUP_REMOVED lines=64> */
[----:B------:R-:W-:Y:S01]  /*4ac0*/  UMOV UR52, URZ ;  /* 0x0000003f00347c82 */ /* 0x000fe20008000000 */
[----:B------:R-:W-:Y:S01]  /*4ad0*/  UMOV UR51, URZ ;  /* 0x0000003f00337c82 */ /* 0x000fe20008000000 */
[----:B------:R-:W-:Y:S01]  /*4ae0*/  ULDC UR55, c[0x0][0x9e4] ;  /* 0x0002790000377ab9 */ /* 0x000fe20000000800 */
[----:B------:R-:W-:Y:S01]  /*4af0*/  ULDC UR53, c[0x0][0x288] ;  /* 0x0000a20000357ab9 */ /* 0x000fe20000000800 */
[----:B------:R-:W-:Y:S01]  /*4b00*/  ULDC UR54, c[0x0][0x2f0] ;  /* 0x0000bc0000367ab9 */ /* 0x000fe20000000800 */
[----:B------:R-:W-:-:S05]  /*4b10*/  ULDC UR56, c[0x0][0x9e0] ;  /* 0x0002780000387ab9 */ /* 0x000fca0000000800 */
.L_x_992:
[----:B------:R-:W-:Y:S01]  /*4b20*/  UIADD3 UR49, UR51, 0x1, URZ ;  /* 0x0000000133317890 */ /* 0x000fe2000fffe03f */
[----:B------:R-:W-:-:S03]  /*4b30*/  ISETP.NE.AND P1, PT, RZ, UR40, PT ;  /* 0x00000028ff007c0c */ /* 0x000fc6000bf25270 */
[----:B------:R-:W-:-:S04]  /*4b40*/  UISETP.NE.AND UP1, UPT, UR49, 0x2, UPT ;  /* 0x000000023100788c */ /* 0x000fc8000bf25270 */
[----:B------:R-:W-:Y:S02]  /*4b50*/  USEL UR47, URZ, 0x1, UP1 ;  /* 0x000000013f2f7887 */ /* 0x000fe40008800000 */
[----:B------:R-:W-:Y:S02]  /*4b60*/  USEL UR49, UR49, URZ, UP1 ;  /* 0x0000003f31317287 */ /* 0x000fe40008800000 */
[----:B------:R-:W-:Y:S02]  /*4b70*/  ULOP3.LUT UR47, UR52, UR47, URZ, 0x3c, !UPT ;  /* 0x0000002f342f7292 */ /* 0x000fe4000f8e3c3f */
[----:B------:R-:W-:Y:S10]  /*4b80*/  @P1 BRA `(.L_x_975) ;  /* 0x00000000002c1947 */ /* 0x000ff40003800000 */
[----:B------:R-:W-:Y:S05]  /*4b90*/  @!P4 BRA `(.L_x_976) ;  /* 0x000000000004c947 */ /* 0x000fea0003800000 */
[----:B------:R-:W-:Y:S01]  /*4ba0*/  BPT.TRAP 0x1 ;  /* 0x000000040000795c */ /* 0x000fe20000300000 */
.L_x_976:
[----:B------:R-:W-:Y:S01]  /*4bb0*/  ULEA UR6, UR49, UR41, 0x3 ;  /* 0x0000002931067291 */ /* 0x000fe2000f8e183f */
[----:B------:R-:W-:-:S05]  /*4bc0*/  IMAD.U32 R11, RZ, RZ, UR47 ;  /* 0x0000002fff0b7e24 */ /* 0x000fca000f8e00ff */
[----:B------:R-:W-:-:S04]  /*4bd0*/  SHF.L.U32 R11, R11, 0x1f, RZ ;  /* 0x0000001f0b0b7819 */ /* 0x000fc800000006ff */
[----:B------:R0:W1:Y:S01]  /*4be0*/  SYNCS.PHASECHK.TRANS64.TRYWAIT P0, [UR6+0x20830], R11 ;  /* 0x0208300bff0075a7 */ /* 0x0000620008000146 */
[----:B------:R-:W-:Y:S05]  /*4bf0*/  @!P4 BRA `(.L_x_977) ;  /* 0x000000000004c947 */ /* 0x000fea0003800000 */
[----:B------:R-:W-:Y:S01]  /*4c00*/  BPT.TRAP 0x1 ;  /* 0x000000040000795c */ /* 0x000fe20000300000 */
.L_x_977:
[----:B-1----:R-:W-:Y:S05]  /*4c10*/  @P0 BRA `(.L_x_975) ;  /* 0x0000000000080947 */ /* 0x002fea0003800000 */
[----:B------:R-:W1:Y:S02]  /*4c20*/  SYNCS.PHASECHK.TRANS64.TRYWAIT P0, [UR6+0x20830], R11 ;  /* 0x0208300bff0075a7 */ /* 0x000e640008000146 */
[----:B-1----:R-:W-:Y:S05]  /*4c30*/  @!P0 BRA `(.L_x_978) ;  /* 0x000000f800548947 */ /* 0x002fea0003800000 */
.L_x_975:
[----:B01----:R-:W-:Y:S01]  /*4c40*/  VIADD R11, R17, 0x8 ;  /* 0x00000008110b7836 */ /* 0x003fe20000000000 */
[----:B------:R-:W-:Y:S01]  /*4c50*/  R2UR UR32, R6 ;  /* 0x00000000062072ca */ /* 0x000fe200000e0000 */
[----:B------:R-:W-:Y:S01]  /*4c60*/  ULEA UR34, UR49, UR46, 0xa ;  /* 0x0000002e31227291 */ /* 0x000fe2000f8e503f */
[----:B------:R-:W-:Y:S01]  /*4c70*/  R2UR UR33, R7 ;  /* 0x00000000072172ca */ /* 0x000fe200000e0000 */
[----:B------:R-:W-:Y:S01]  /*4c80*/  UMOV UR35, 0x40000040 ;  /* 0x4000004000237882 */ /* 0x000fe20000000000 */
[----:B------:R0:W-:Y:S01]  /*4c90*/  BAR.SYNC.DEFER_BLOCKING R11, 0x100 ;  /* 0x0004000b0000751d */ /* 0x0001e20000010000 */
[----:B------:R-:W-:Y:S02]  /*4ca0*/  UIADD3 UR6, UR34, 0x2, URZ ;  /* 0x0000000222067890 */ /* 0x000fe4000fffe03f */
[----:B------:R-:W-:Y:S02]  /*4cb0*/  UIADD3 UR10, UR34, 0x4, URZ ;  /* 0x00000004220a7890 */ /* 0x000fe4000fffe03f */
[----:B------:R-:W-:Y:S01]  /*4cc0*/  UIADD3 UR14, UR34, 0x6, URZ ;  /* 0x00000006220e7890 */ /* 0x000fe2000fffe03f */
[----:B------:R-:W-:Y:S01]  /*4cd0*/  UMOV UR7, 0x40000040 ;  /* 0x4000004000077882 */ /* 0x000fe20000000000 */
[----:B------:R-:W-:Y:S01]  /*4ce0*/  UMOV UR11, 0x40000040 ;  /* 0x40000040000b7882 */ /* 0x000fe20000000000 */
[----:B------:R-:W-:Y:S01]  /*4cf0*/  UMOV UR15, 0x40000040 ;  /* 0x40000040000f7882 */ /* 0x000fe20000000000 */
[----:B------:R-:W-:Y:S01]  /*4d00*/  UIADD3 UR18, UR34, 0x200, URZ ;  /* 0x0000020022127890 */ /* 0x000fe2000fffe03f */
[----:B------:R-:W-:Y:S01]  /*4d10*/  UMOV UR19, 0x40000040 ;  /* 0x4000004000137882 */ /* 0x000fe20000000000 */
[----:B------:R-:W-:Y:S01]  /*4d20*/  UIADD3 UR22, UR34, 0x202, URZ ;  /* 0x0000020222167890 */ /* 0x000fe2000fffe03f */
[----:B------:R-:W-:Y:S01]  /*4d30*/  UMOV UR23, 0x40000040 ;  /* 0x4000004000177882 */ /* 0x000fe20000000000 */
[----:B------:R-:W-:Y:S01]  /*4d40*/  UIADD3 UR26, UR34, 0x204, URZ ;  /* 0x00000204221a7890 */ /* 0x000fe2000fffe03f */
[----:B------:R-:W-:Y:S01]  /*4d50*/  UMOV UR27, 0x40000040 ;  /* 0x40000040001b7882 */ /* 0x000fe20000000000 */
[----:B------:R-:W-:Y:S01]  /*4d60*/  UIADD3 UR30, UR34, 0x206, URZ ;  /* 0x00000206221e7890 */ /* 0x000fe2000fffe03f */
[----:B------:R-:W-:Y:S01]  /*4d70*/  UMOV UR31, 0x40000040 ;  /* 0x40000040001f7882 */ /* 0x000fe20000000000 */
[----:B------:R-:W-:-:S06]  /*4d80*/  WARPGROUP.ARRIVE ;  /* 0x00000000000079c5 */ /* 0x000fcc0000000000 */
[----:B------:R-:W-:Y:S03]  /*4d90*/  QGMMA.64x64x32.F32.E4M3.E4M3 R152, gdesc[UR32], RZ, !UPT, gsb0 ;  /* 0x00e00000209879f3 */ /* 0x000fe6000c0008ff */
        /* <DEDUP_REMOVED lines=22> */
[----:B0-----:R-:W-:Y:S05]  /*4f00*/  @P1 BRA `(.L_x_979) ;  /* 0x00000000002c1947 */ /* 0x001fea0003800000 */
[----:B------:R-:W-:Y:S05]  /*4f10*/  @!P4 BRA `(.L_x_980) ;  /* 0x000000000004c947 */ /* 0x000fea0003800000 */
[----:B------:R-:W-:Y:S01]  /*4f20*/  BPT.TRAP 0x1 ;  /* 0x000000040000795c */ /* 0x000fe20000300000 */
.L_x_980:
[----:B------:R-:W-:Y:S01]  /*4f30*/  ULEA UR6, UR51, UR41, 0x3 ;  /* 0x0000002933067291 */ /* 0x000fe2000f8e183f */
[----:B------:R-:W-:-:S05]  /*4f40*/  IMAD.U32 R11, RZ, RZ, UR52 ;  /* 0x00000034ff0b7e24 */ /* 0x000fca000f8e00ff */
[----:B------:R-:W-:-:S04]  /*4f50*/  SHF.L.U32 R11, R11, 0x1f, RZ ;  /* 0x0000001f0b0b7819 */ /* 0x000fc800000006ff */
[----:B------:R0:W1:Y:S01]  /*4f60*/  SYNCS.PHASECHK.TRANS64.TRYWAIT P0, [UR6+0x20850], R11 ;  /* 0x0208500bff0075a7 */ /* 0x0000620008000146 */
[----:B------:R-:W-:Y:S05]  /*4f70*/  @!P4 BRA `(.L_x_981) ;  /* 0x000000000004c947 */ /* 0x000fea0003800000 */
[----:B------:R-:W-:Y:S01]  /*4f80*/  BPT.TRAP 0x1 ;  /* 0x000000040000795c */ /* 0x000fe20000300000 */
.L_x_981:
[----:B-1----:R-:W-:Y:S05]  /*4f90*/  @P0 BRA `(.L_x_979) ;  /* 0x0000000000080947 */ /* 0x002fea0003800000 */
[----:B------:R-:W1:Y:S02]  /*4fa0*/  SYNCS.PHASECHK.TRANS64.TRYWAIT P0, [UR6+0x20850], R11 ;  /* 0x0208500bff0075a7 */ /* 0x000e640008000146 */
[----:B-1----:R-:W-:Y:S05]  /*4fb0*/  @!P0 BRA `(.L_x_982) ;  /* 0x000000f4008c8947 */ /* 0x002fea0003800000 */
.L_x_979:
[----:B------:R-:W-:Y:S01]  /*4fc0*/  UIADD3 UR6, UR41, 0x400, URZ ;  /* 0x0000040029067890 */ /* 0x000fe2000fffe03f */
[----:B------:R-:W-:Y:S01]  /*4fd0*/  WARPGROUP.ARRIVE ;  /* 0x00000000000079c5 */ /* 0x000fe20000000000 */
[----:B------:R-:W-:Y:S01]  /*4fe0*/  UMOV UR7, 0x80000020 ;  /* 0x8000002000077882 */ /* 0x000fe20000000000 */
[----:B------:R-:W-:Y:S01]  /*4ff0*/  PLOP3.LUT P0, PT, PT, PT, UP0, 0x80, 0x0 ;  /* 0x000000000000781c */ /* 0x000fe20003f0f008 */
[----:B------:R-:W-:Y:S01]  /*5000*/  USHF.R.U32.HI UR6, URZ, 0x4, UR6 ;  /* 0x000000043f067899 */ /* 0x000fe20008011606 */
[----:B------:R-:W-:Y:S01]  /*5010*/  PLOP3.LUT P1, PT, PT, PT, UP0, 0x80, 0x0 ;  /* 0x000000000000781c */ /* 0x000fe20003f2f008 */
[C---:B------:R-:W-:Y:S01]  /*5020*/  FMUL.FTZ R14, R0.reuse, R159 ;  /* 0x0000009f000e7220 */ /* 0x040fe20000410000 */
[C---:B------:R-:W-:Y:S01]  /*5030*/  FMUL.FTZ R22, R0.reuse, R166 ;  /* 0x000000a600167220 */ /* 0x040fe20000410000 */
[----:B------:R-:W-:Y:S01]  /*5040*/  ULOP3.LUT UR6, UR6, 0x3fff, URZ, 0xc0, !UPT ;  /* 0x00003fff06067892 */ /* 0x000fe2000f8ec03f */
[----:B------:R-:W-:Y:S02]  /*5050*/  IMAD.MOV.U32 R166, RZ, RZ, R5 ;  /* 0x000000ffffa67224 */ /* 0x000fe400078e0005 */
[C---:B------:R-:W-:Y:S01]  /*5060*/  FMUL.FTZ R20, R0.reuse, R163 ;  /* 0x000000a300147220 */ /* 0x040fe20000410000 */
[C---:B------:R-:W-:Y:S01]  /*5070*/  FMUL.FTZ R163, R0.reuse, R164 ;  /* 0x000000a400a37220 */ /* 0x040fe20000410000 */
[----:B------:R-:W-:Y:S01]  /*5080*/  ULOP3.LUT UR6, UR6, 0x10000, URZ, 0xfc, !UPT ;  /* 0x0001000006067892 */ /* 0x000fe2000f8efc3f */
[C---:B------:R-:W-:Y:S01]  /*5090*/  FMUL.FTZ R164, R0.reuse, R168 ;  /* 0x000000a800a47220 */ /* 0x040fe20000410000 */
[C---:B------:R-:W-:Y:S01]  /*50a0*/  FMUL.FTZ R15, R0.reuse, R152 ;  /* 0x00000098000f7220 */ /* 0x040fe20000410000 */
[C---:B------:R-:W-:Y:S01]  /*50b0*/  FMUL.FTZ R152, R0.reuse, R167 ;  /* 0x000000a700987220 */ /* 0x040fe20000410000 */
[----:B------:R-:W-:Y:S01]  /*50c0*/  ULEA UR6, UR51, UR6, 0xa ;  /* 0x0000000633067291 */ /* 0x000fe2000f8e503f */
[C---:B------:R-:W-:Y:S01]  /*50d0*/  FMUL.FTZ R172, R0.reuse, R172 ;  /* 0x000000ac00ac7220 */ /* 0x040fe20000410000 */
[C---:B------:R-:W-:Y:S01]  /*50e0*/  FMUL.FTZ R19, R0.reuse, R153 ;  /* 0x0000009900137220 */ /* 0x040fe20000410000 */
[C---:B01----:R-:W-:Y:S01]  /*50f0*/  FMUL.FTZ R11, R0.reuse, R154 ;  /* 0x0000009a000b7220 */ /* 0x043fe20000410000 */
[C---:B------:R-:W-:Y:S01]  /*5100*/  FMUL.FTZ R12, R0.reuse, R155 ;  /* 0x0000009b000c7220 */ /* 0x040fe20000410000 */
[C---:B------:R-:W-:Y:S01]  /*5110*/  FMUL.FTZ R21, R0.reuse, R156 ;  /* 0x0000009c00157220 */ /* 0x040fe20000410000 */
[C---:B------:R-:W-:Y:S01]  /*5120*/  FMUL.FTZ R23, R0.reuse, R157 ;  /* 0x0000009d00177220 */ /* 0x040fe20000410000 */
[C---:B------:R-:W-:Y:S01]  /*5130*/  FMUL.FTZ R13, R0.reuse, R158 ;  /* 0x0000009e000d7220 */ /* 0x040fe20000410000 */
[C---:B------:R-:W-:Y:S01]  /*5140*/  FMUL.FTZ R18, R0.reuse, R162 ;  /* 0x000000a200127220 */ /* 0x040fe20000410000 */
[----:B------:R-:W-:Y:S01]  /*5150*/  QGMMA.64x256x32.F32.E4M3.E4M3 R24, R188, gdesc[UR4], R24, gsb0 ;  /* 0x03e00004bc187df3 */ /* 0x000fe20008000818 */
[----:B------:R-:W-:Y:S01]  /*5160*/  UIADD3 UR6, UR6, 0x2, URZ ;  /* 0x0000000206067890 */ /* 0x000fe2000fffe03f */
[C---:B------:R-:W-:Y:S01]  /*5170*/  FMUL.FTZ R161, R0.reuse, R161 ;  /* 0x000000a100a17220 */ /* 0x040fe20000410000 */
[----:B------:R-:W-:Y:S01]  /*5180*/  UMOV UR7, 0x80000020 ;  /* 0x8000002000077882 */ /* 0x000fe20000000000 */
        /* <DEDUP_REMOVED lines=10> */
[----:B------:R0:W1:Y:S01]  /*5230*/  MUFU.TANH R170, R172 ;  /* 0x000000ac00aa7308 */ /* 0x0000620000002400 */
[C---:B------:R-:W-:Y:S01]  /*5240*/  FMUL.FTZ R176, R0.reuse, R176 ;  /* 0x000000b000b07220 */ /* 0x040fe20000410000 */
[C---:B------:R-:W-:Y:S01]  /*5250*/  FMUL.FTZ R180, R0.reuse, R180 ;  /* 0x000000b400b47220 */ /* 0x040fe20000410000 */
[----:B------:R-:W-:-:S05]  /*5260*/  FMUL.FTZ R182, R0, R182 ;  /* 0x000000b600b67220 */ /* 0x000fca0000410000 */
[----:B------:R-:W2:Y:S01]  /*5270*/  MUFU.TANH R15, R15 ;  /* 0x0000000f000f7308 */ /* 0x000ea20000002400 */
[----:B0-----:R-:W-:-:S07]  /*5280*/  IMAD.U32 R172, RZ, RZ, UR54 ;  /* 0x00000036ffac7e24 */ /* 0x001fce000f8e00ff */
[----:B------:R-:W0:Y:S08]  /*5290*/  MUFU.TANH R19, R19 ;  /* 0x0000001300137308 */ /* 0x000e300000002400 */
[----:B------:R-:W3:Y:S08]  /*52a0*/  MUFU.TANH R11, R11 ;  /* 0x0000000b000b7308 */ /* 0x000ef00000002400 */
[----:B------:R-:W4:Y:S08]  /*52b0*/  MUFU.TANH R12, R12 ;  /* 0x0000000c000c7308 */ /* 0x000f300000002400 */
        /* <DEDUP_REMOVED lines=21> */
[----:B------:R0:W0:Y:S08]  /*5410*/  MUFU.TANH R175, R180 ;  /* 0x000000b400af7308 */ /* 0x0000300000002400 */
[----:B------:R-:W0:Y:S01]  /*5420*/  MUFU.TANH R181, R181 ;  /* 0x000000b500b57308 */ /* 0x000e220000002400 */
[----:B------:R-:W-:-:S02]  /*5430*/  WARPGROUP.DEPBAR.LE gsb0, 0x0 ;  /* 0x00008000000079c5 */ /* 0x000fc40000010000 */
[----:B------:R-:W-:-:S06]  /*5440*/  WARPGROUP.ARRIVE ;  /* 0x00000000000079c5 */ /* 0x000fcc0000000000 */
[----:B------:R-:W-:Y:S01]  /*5450*/  QGMMA.64x256x32.F32.E4M3.E4M3 R24, R184, gdesc[UR4], R24, gsb0 ;  /* 0x03e00004b8187df3 */ /* 0x000fe20008000818 */
[----:B------:R-:W-:Y:S01]  /*5460*/  @UP0 ULDC UR6, c[0x0][0x44c] ;  /* 0x0001130000060ab9 */ /* 0x000fe20000000800 */
[----:B------:R-:W-:Y:S01]  /*5470*/  USHF.L.U32 UR7, UR50, 0x6, URZ ;  /* 0x0000000632077899 */ /* 0x000fe2000800063f */
[----:B------:R-:W-:Y:S01]  /*5480*/  @P0 IMAD.HI.U32 R159, R5, UR6, RZ ;  /* 0x00000006059f0c27 */ /* 0x000fe2000f8e00ff */
[----:B------:R-:W-:-:S04]  /*5490*/  @UP0 ULDC UR6, c[0x0][0x450] ;  /* 0x0001140000060ab9 */ /* 0x000fc80000000800 */
[----:B------:R-:W-:Y:S01]  /*54a0*/  @P1 SHF.R.U32.HI R166, RZ, UR6, R159 ;  /* 0x00000006ffa61c19 */ /* 0x000fe2000801169f */
[----:B------:R-:W-:Y:S01]  /*54b0*/  IMAD.U32 R159, RZ, RZ, UR49 ;  /* 0x00000031ff9f7e24 */ /* 0x000fe2000f8e00ff */
[----:B------:R-:W-:-:S03]  /*54c0*/  UIADD3 UR6, -UR7, 0x1, URZ ;  /* 0x0000000107067890 */ /* 0x000fc6000fffe13f */
[----:B------:R-:W5:Y:S01]  /*54d0*/  SHFL.IDX PT, R168, R166, RZ, 0x1c1f ;  /* 0x001c1fffa6a87589 */ /* 0x000f6200000e0000 */
[----:B------:R-:W-:Y:S02]  /*54e0*/  @!P5 LEA R159, R159, UR41, 0x3 ;  /* 0x000000299f9fdc11 */ /* 0x000fe4000f8e18ff */
[----:B------:R-:W-:-:S03]  /*54f0*/  IMAD.U32 R167, RZ, RZ, UR6 ;  /* 0x00000006ffa77e24 */ /* 0x000fc6000f8e00ff */
[----:B------:R-:W-:Y:S02]  /*5500*/  @!P5 VIADD R159, R159, 0x20840 ;  /* 0x000208409f9fd836 */ /* 0x000fe40000000000 */
[----:B------:R-:W-:-:S03]  /*5510*/  IMAD R167, R2, -0x2, R167 ;  /* 0xfffffffe02a77824 */ /* 0x000fc600078e02a7 */
[----:B------:R-:W-:Y:S01]  /*5520*/  @!P5 PRMT R165, RZ, 0x654, R159 ;  /* 0x00000654ffa5d816 */ /* 0x000fe2000000009f */
[----:B------:R-:W-:Y:S01]  /*5530*/  IMAD R167, R172, UR37, R167 ;  /* 0x00000025aca77c24 */ /* 0x000fe2000f8e02a7 */
[----:B------:R0:W0:Y:S03]  /*5540*/  MUFU.TANH R159, R182 ;  /* 0x000000b6009f7308 */ /* 0x0000260000002400 */
[----:B------:R-:W-:-:S04]  /*5550*/  VIADD R167, R167, -UR53 ;  /* 0x80000035a7a77c36 */ /* 0x000fc80008000000 */
[----:B------:R-:W-:Y:S01]  /*5560*/  VIADD R179, R167, UR56 ;  /* 0x00000038a7b37c36 */ /* 0x000fe20008000000 */
[----:B------:R-:W-:Y:S02]  /*5570*/  WARPGROUP.DEPBAR.LE gsb0, 0x0 ;  /* 0x00008000000079c5 */ /* 0x000fe40000010000 */
[C---:B------:R-:W-:Y:S01]  /*5580*/  FMUL.FTZ R184, R0.reuse, R160 ;  /* 0x000000a000b87220 */ /* 0x040fe20000410000 */
[----:B------:R-:W-:Y:S01]  /*5590*/  IADD3 R160, -R17, 0xb, RZ ;  /* 0x0000000b11a07810 */ /* 0x000fe20007ffe1ff */
[----:B------:R-:W-:-:S04]  /*55a0*/  FMUL.FTZ R186, R0, R169 ;  /* 0x000000a900ba7220 */ /* 0x000fc80000410000 */
[----:B------:R1:W-:Y:S06]  /*55b0*/  BAR.ARV R160, 0x100 ;  /* 0x000400a00000751d */ /* 0x0003ec0000002000 */
[----:B------:R-:W0:Y:S01]  /*55c0*/  MUFU.TANH R184, R184 ;  /* 0x000000b800b87308 */ /* 0x000e220000002400 */
[----:B------:R2:W-:Y:S01]  /*55d0*/  @!P5 SYNCS.ARRIVE.TRANS64.RED.A1T0 RZ, [R165+URZ], RZ ;  /* 0x000000ffa5ffd9a7 */ /* 0x0005e2000810043f */
[----:B-1----:R-:W-:Y:S01]  /*55e0*/  FMUL.FTZ R160, R0, R183 ;  /* 0x000000b700a07220 */ /* 0x002fe20000410000 */
[----:B------:R-:W-:-:S04]  /*55f0*/  VIADD R183, R167, UR48 ;  /* 0x00000030a7b77c36 */ /* 0x000fc80008000000 */
[--C-:B-----5:R-:W-:Y:S01]  /*5600*/  IMAD.IADD R167, R183, 0x1, R168.reuse ;  /* 0x00000001b7a77824 */ /* 0x120fe200078e02a8 */
[----:B------:R-:W1:Y:S01]  /*5610*/  MUFU.TANH R186, R186 ;  /* 0x000000ba00ba7308 */ /* 0x000e620000002400 */
[----:B--2---:R-:W-:-:S07]  /*5620*/  IMAD.IADD R165, R179, 0x1, R168 ;  /* 0x00000001b3a57824 */ /* 0x004fce00078e02a8 */
[----:B------:R-:W2:Y:S01]  /*5630*/  MUFU.TANH R160, R160 ;  /* 0x000000a000a07308 */ /* 0x000ea20000002400 */
[----:B0--34-:R-:W-:Y:S05]  /*5640*/  @!P6 BRA `(.L_x_983) ;  /* 0x000000000060e947 */ /* 0x019fea0003800000 */
[----:B------:R-:W-:Y:S01]  /*5650*/  IMAD.U32 R169, RZ, RZ, UR54 ;  /* 0x00000036ffa97e24 */ /* 0x000fe2000f8e00ff */
[----:B------:R-:W-:Y:S03]  /*5660*/  BSSY B0, `(.L_x_984) ;  /* 0x0000012000007945 */ /* 0x000fe60003800000 */
[----:B------:R-:W-:-:S04]  /*5670*/  IMAD R168, R169, UR37, R168 ;  /* 0x00000025a9a87c24 */ /* 0x000fc8000f8e02a8 */
[----:B------:R-:W-:-:S05]  /*5680*/  VIADD R169, R168, -UR53 ;  /* 0x80000035a8a97c36 */ /* 0x000fca0008000000 */
[----:B------:R-:W-:-:S13]  /*5690*/  ISETP.GT.AND P0, PT, R169, -0x1, PT ;  /* 0xffffffffa900780c */ /* 0x000fda0003f04270 */
[----:B------:R-:W-:Y:S05]  /*56a0*/  @P0 BRA `(.L_x_985) ;  /* 0x0000000000200947 */ /* 0x000fea0003800000 */
[----:B------:R-:W-:Y:S01]  /*56b0*/  IMAD.U32 R172, RZ, RZ, UR55 ;  /* 0x00000037ffac7e24 */ /* 0x000fe2000f8e00ff */
[----:B------:R-:W-:-:S04]  /*56c0*/  LOP3.LUT R169, RZ, R169, RZ, 0x33, !PT ;  /* 0x000000a9ffa97212 */ /* 0x000fc800078e33ff */
[----:B------:R-:W-:-:S13]  /*56d0*/  ISETP.NE.AND P0, PT, R172, 0x1, PT ;  /* 0x00000001ac00780c */ /* 0x000fda0003f05270 */
[----:B------:R-:W0:Y:S02]  /*56e0*/  @P0 LDC.64 R188, c[0x0][0x9e8] ;  /* 0x00027a00ffbc0b82 */ /* 0x000e240000000a00 */
[----:B0-----:R-:W-:-:S05]  /*56f0*/  @P0 IMAD.HI.U32 R168, R169, R188, RZ ;  /* 0x000000bca9a80227 */ /* 0x001fca00078e00ff */
[----:B------:R-:W-:-:S04]  /*5700*/  @P0 SHF.R.U32.HI R169, RZ, R189, R168 ;  /* 0x000000bdffa90219 */ /* 0x000fc800000116a8 */
[----:B------:R-:W-:Y:S01]  /*5710*/  LOP3.LUT R169, RZ, R169, RZ, 0x33, !PT ;  /* 0x000000a9ffa97212 */ /* 0x000fe200078e33ff */
[----:B------:R-:W-:Y:S06]  /*5720*/  BRA `(.L_x_986) ;  /* 0x0000000000147947 */ /* 0x000fec0003800000 */
.L_x_985:
[----:B------:R-:W-:-:S05]  /*5730*/  IMAD.U32 R172, RZ, RZ, UR55 ;  /* 0x00000037ffac7e24 */ /* 0x000fca000f8e00ff */
[----:B------:R-:W-:-:S13]  /*5740*/  ISETP.NE.AND P0, PT, R172, 0x1, PT ;  /* 0x00000001ac00780c */ /* 0x000fda0003f05270 */
[----:B------:R-:W0:Y:S02]  /*5750*/  @P0 LDC.64 R188, c[0x0][0x9e8] ;  /* 0x00027a00ffbc0b82 */ /* 0x000e240000000a00 */
[----:B0-----:R-:W-:-:S05]  /*5760*/  @P0 IMAD.HI.U32 R168, R169, R188, RZ ;  /* 0x000000bca9a80227 */ /* 0x001fca00078e00ff */
[----:B------:R-:W-:-:S07]  /*5770*/  @P0 SHF.R.U32.HI R169, RZ, R189, R168 ;  /* 0x000000bdffa90219 */ /* 0x000fce00000116a8 */
.L_x_986:
[----:B------:R-:W-:Y:S05]  /*5780*/  BSYNC B0 ;  /* 0x0000000000007941 */ /* 0x000fea0003800000 */
.L_x_984:
[----:B------:R-:W-:-:S04]  /*5790*/  IMAD R169, R169, R172, -UR7 ;  /* 0x80000007a9a97e24 */ /* 0x000fc8000f8e02ac */
[----:B------:R-:W-:-:S05]  /*57a0*/  IMAD R168, R2, -0x2, R169 ;  /* 0xfffffffe02a87824 */ /* 0x000fca00078e02a9 */
[----:B------:R-:W-:Y:S02]  /*57b0*/  VIADDMNMX R165, R168, R172, R165, PT ;  /* 0x000000aca8a57246 */ /* 0x000fe400038001a5 */
[----:B------:R-:W-:-:S07]  /*57c0*/  VIMNMX R167, R167, R168, !PT ;  /* 0x000000a8a7a77248 */ /* 0x000fce0007fe0100 */
.L_x_983:
[----:B------:R-:W-:Y:S01]  /*57d0*/  UISETP.GT.AND UP1, UPT, UR50, -0x1, UPT ;  /* 0xffffffff3200788c */ /* 0x000fe2000bf24270 */
[----:B------:R-:W0:Y:S05]  /*57e0*/  SHFL.IDX PT, R192, R166, 0x1, 0x1c1f ;  /* 0x003c1f00a6c07f89 */ /* 0x000e2a00000e0000 */
[----:B------:R-:W-:-:S04]  /*57f0*/  PLOP3.LUT P0, PT, PT, PT, UP1, 0x80, 0x0 ;  /* 0x000000000000781c */ /* 0x000fc80003f0f018 */
[C---:B------:R-:W-:Y:S02]  /*5800*/  ISETP.GT.AND P1, PT, R167.reuse, RZ, P0 ;  /* 0x000000ffa700720c */ /* 0x040fe40000724270 */
[----:B------:R-:W-:Y:S02]  /*5810*/  ISETP.GT.AND P3, PT, R167, 0x1, P0 ;  /* 0x00000001a700780c */ /* 0x000fe40000764270 */
[----:B------:R-:W-:Y:S02]  /*5820*/  ISETP.LT.OR P2, PT, R165, 0x1, P1 ;  /* 0x00000001a500780c */ /* 0x000fe40000f41670 */
[----:B------:R-:W-:Y:S02]  /*5830*/  ISETP.GT.AND P1, PT, R167, 0x8, P0 ;  /* 0x00000008a700780c */ /* 0x000fe40000724270 */
[----:B------:R-:W-:Y:S02]  /*5840*/  FSEL R15, R15, -INF , !P2 ;  /* 0xff8000000f0f7808 */ /* 0x000fe40005000000 */
[----:B------:R-:W-:-:S02]  /*5850*/  ISETP.GT.AND P2, PT, R167, 0x9, P0 ;  /* 0x00000009a700780c */ /* 0x000fc40000744270 */
[C---:B------:R-:W-:Y:S02]  /*5860*/  ISETP.LT.OR P3, PT, R165.reuse, 0x2, P3 ;  /* 0x00000002a500780c */ /* 0x040fe40001f61670 */
[C---:B------:R-:W-:Y:S02]  /*5870*/  ISETP.LT.OR P1, PT, R165.reuse, 0x9, P1 ;  /* 0x00000009a500780c */ /* 0x040fe40000f21670 */
[----:B------:R-:W-:Y:S02]  /*5880*/  ISETP.LT.OR P2, PT, R165, 0xa, P2 ;  /* 0x0000000aa500780c */ /* 0x000fe40001741670 */
[----:B------:R-:W-:Y:S01]  /*5890*/  FSEL R190, R19, -INF , !P3 ;  /* 0xff80000013be7808 */ /* 0x000fe20005800000 */
[--C-:B0-----:R-:W-:Y:S01]  /*58a0*/  IMAD.IADD R19, R179, 0x1, R192.reuse ;  /* 0x00000001b3137824 */ /* 0x101fe200078e02c0 */
[----:B------:R-:W-:Y:S01]  /*58b0*/  FSEL R188, R21, -INF , !P1 ;  /* 0xff80000015bc7808 */ /* 0x000fe20004800000 */
[----:B------:R-:W-:Y:S01]  /*58c0*/  IMAD.IADD R21, R183, 0x1, R192 ;  /* 0x00000001b7157824 */ /* 0x000fe200078e02c0 */
[----:B------:R-:W-:-:S02]  /*58d0*/  FSEL R178, R23, -INF , !P2 ;  /* 0xff80000017b27808 */ /* 0x000fc40005000000 */
[C---:B------:R-:W-:Y:S02]  /*58e0*/  ISETP.GT.AND P3, PT, R167.reuse, 0x10, P0 ;  /* 0x00000010a700780c */ /* 0x040fe40000764270 */
[C---:B------:R-:W-:Y:S02]  /*58f0*/  ISETP.GT.AND P1, PT, R167.reuse, 0x11, P0 ;  /* 0x00000011a700780c */ /* 0x040fe40000724270 */
[----:B------:R-:W-:Y:S02]  /*5900*/  ISETP.GT.AND P2, PT, R167, 0x18, P0 ;  /* 0x00000018a700780c */ /* 0x000fe40000744270 */
[C---:B------:R-:W-:Y:S02]  /*5910*/  ISETP.LT.OR P3, PT, R165.reuse, 0x11, P3 ;  /* 0x00000011a500780c */ /* 0x040fe40001f61670 */
[C---:B------:R-:W-:Y:S02]  /*5920*/  ISETP.LT.OR P1, PT, R165.reuse, 0x12, P1 ;  /* 0x00000012a500780c */ /* 0x040fe40000f21670 */
[----:B------:R-:W-:-:S02]  /*5930*/  ISETP.LT.OR P2, PT, R165, 0x19, P2 ;  /* 0x00000019a500780c */ /* 0x000fc40001741670 */
[----:B------:R-:W-:Y:S02]  /*5940*/  FSEL R172, R184, -INF , !P3 ;  /* 0xff800000b8ac7808 */ /* 0x000fe40005800000 */
[----:B------:R-:W-:Y:S02]  /*5950*/  FSEL R174, R161, -INF , !P1 ;  /* 0xff800000a1ae7808 */ /* 0x000fe40004800000 */
[----:B------:R-:W-:Y:S02]  /*5960*/  FSEL R176, R163, -INF , !P2 ;  /* 0xff800000a3b07808 */ /* 0x000fe40005000000 */
[C---:B------:R-:W-:Y:S02]  /*5970*/  ISETP.GT.AND P3, PT, R167.reuse, 0x19, P0 ;  /* 0x00000019a700780c */ /* 0x040fe40000764270 */
[C---:B------:R-:W-:Y:S02]  /*5980*/  ISETP.GT.AND P1, PT, R167.reuse, 0x20, P0 ;  /* 0x00000020a700780c */ /* 0x040fe40000724270 */
[----:B------:R-:W-:-:S02]  /*5990*/  ISETP.GT.AND P2, PT, R167, 0x21, P0 ;  /* 0x00000021a700780c */ /* 0x000fc40000744270 */
[C---:B------:R-:W-:Y:S02]  /*59a0*/  ISETP.LT.OR P3, PT, R165.reuse, 0x1a, P3 ;  /* 0x0000001aa500780c */ /* 0x040fe40001f61670 */
[C---:B------:R-:W-:Y:S02]  /*59b0*/  ISETP.LT.OR P1, PT, R165.reuse, 0x21, P1 ;  /* 0x00000021a500780c */ /* 0x040fe40000f21670 */
[----:B------:R-:W-:Y:S02]  /*59c0*/  ISETP.LT.OR P2, PT, R165, 0x22, P2 ;  /* 0x00000022a500780c */ /* 0x000fe40001741670 */
[----:B------:R-:W-:Y:S02]  /*59d0*/  FSEL R182, R162, -INF , !P3 ;  /* 0xff800000a2b67808 */ /* 0x000fe40005800000 */
[----:B------:R-:W-:Y:S02]  /*59e0*/  FSEL R184, R164, -INF , !P1 ;  /* 0xff800000a4b87808 */ /* 0x000fe40004800000 */
[----:B-1----:R-:W-:-:S02]  /*59f0*/  FSEL R186, R186, -INF , !P2 ;  /* 0xff800000baba7808 */ /* 0x002fc40005000000 */
        /* <DEDUP_REMOVED lines=33> */
.L_x_989:
[----:B------:R-:W-:-:S05]  /*5c10*/  IMAD.U32 R194, RZ, RZ, UR55 ;  /* 0x00000037ffc27e24 */ /* 0x000fca000f8e00ff */
[----:B------:R-:W-:-:S13]  /*5c20*/  ISETP.NE.AND P1, PT, R194, 0x1, PT ;  /* 0x00000001c200780c */ /* 0x000fda0003f25270 */
[----:B------:R-:W0:Y:S02]  /*5c30*/  @P1 LDC.64 R192, c[0x0][0x9e8] ;  /* 0x00027a00ffc01b82 */ /* 0x000e240000000a00 */
[----:B0-----:R-:W-:-:S05]  /*5c40*/  @P1 IMAD.HI.U32 R192, R23, R192, RZ ;  /* 0x000000c017c01227 */ /* 0x001fca00078e00ff */
[----:B------:R-:W-:-:S07]  /*5c50*/  @P1 SHF.R.U32.HI R23, RZ, R193, R192 ;  /* 0x000000c1ff171219 */ /* 0x000fce00000116c0 */
.L_x_990:
[----:B------:R-:W-:Y:S05]  /*5c60*/  BSYNC B0 ;  /* 0x0000000000007941 */ /* 0x000fea0003800000 */
.L_x_988:
[----:B------:R-:W-:-:S04]  /*5c70*/  IMAD R23, R23, R194, -UR7 ;  /* 0x8000000717177e24 */ /* 0x000fc8000f8e02c2 */
[----:B------:R-:W-:-:S05]  /*5c80*/  IMAD R192, R2, -0x2, R23 ;  /* 0xfffffffe02c07824 */ /* 0x000fca00078e0217 */
[----:B------:R-:W-:Y:S02]  /*5c90*/  VIADDMNMX R19, R192, R194, R19, PT ;  /* 0x000000c2c0137246 */ /* 0x000fe40003800113 */
[----:B------:R-:W-:-:S07]  /*5ca0*/  VIMNMX R21, R21, R192, !PT ;  /* 0x000000c015157248 */ /* 0x000fce0007fe0100 */
.L_x_987:
[----:B------:R-:W-:Y:S02]  /*5cb0*/  FMNMX.FTZ R23, R15, R8, !PT ;  /* 0x000000080f177209 */ /* 0x000fe40007810000 */
[----:B------:R-:W-:Y:S02]  /*5cc0*/  ISETP.GT.AND P1, PT, R21, 0x1, P0 ;  /* 0x000000011500780c */ /* 0x000fe40000724270 */
[----:B------:R-:W-:Y:S02]  /*5cd0*/  FMNMX.FTZ R23, R190, R23, !PT ;  /* 0x00000017be177209 */ /* 0x000fe40007810000 */
[----:B------:R-:W-:Y:S02]  /*5ce0*/  ISETP.LT.OR P3, PT, R19, 0x2, P1 ;  /* 0x000000021300780c */ /* 0x000fe40000f61670 */
[----:B------:R-:W-:Y:S02]  /*5cf0*/  FMNMX.FTZ R23, R188, R23, !PT ;  /* 0x00000017bc177209 */ /* 0x000fe40007810000 */
[----:B------:R-:W-:-:S02]  /*5d00*/  ISETP.GT.AND P2, PT, R21, 0x8, P0 ;  /* 0x000000081500780c */ /* 0x000fc40000744270 */
[----:B------:R-:W-:Y:S02]  /*5d10*/  FMNMX.FTZ R23, R178, R23, !PT ;  /* 0x00000017b2177209 */ /* 0x000fe40007810000 */
[----:B------:R-:W-:Y:S02]  /*5d20*/  ISETP.LT.OR P2, PT, R19, 0x9, P2 ;  /* 0x000000091300780c */ /* 0x000fe40001741670 */
[----:B------:R-:W-:Y:S02]  /*5d30*/  FMNMX.FTZ R23, R172, R23, !PT ;  /* 0x00000017ac177209 */ /* 0x000fe40007810000 */
[----:B------:R-:W-:Y:S02]  /*5d40*/  ISETP.GT.AND P1, PT, R21, 0x9, P0 ;  /* 0x000000091500780c */ /* 0x000fe40000724270 */
[----:B------:R-:W-:Y:S02]  /*5d50*/  FMNMX.FTZ R23, R174, R23, !PT ;  /* 0x00000017ae177209 */ /* 0x000fe40007810000 */
[----:B------:R-:W-:-:S02]  /*5d60*/  ISETP.LT.OR P1, PT, R19, 0xa, P1 ;  /* 0x0000000a1300780c */ /* 0x000fc40000f21670 */
[----:B------:R-:W-:Y:S02]  /*5d70*/  FMNMX.FTZ R23, R176, R23, !PT ;  /* 0x00000017b0177209 */ /* 0x000fe40007810000 */
[----:B------:R-:W-:Y:S02]  /*5d80*/  FSEL R14, R14, -INF , !P1 ;  /* 0xff8000000e0e7808 */ /* 0x000fe40004800000 */
        /* <DEDUP_REMOVED lines=18> */
[----:B------:R-:W-:Y:S01]  /*5eb0*/  ISETP.GT.AND P1, PT, R21, 0x31, P0 ;  /* 0x000000311500780c */ /* 0x000fe20000724270 */
[----:B------:R-:W0:Y:S03]  /*5ec0*/  SHFL.BFLY PT, R192, R23, 0x2, 0x1f ;  /* 0x0c401f0017c07f89 */ /* 0x000e2600000e0000 */
[----:B------:R-:W-:-:S04]  /*5ed0*/  ISETP.LT.OR P1, PT, R19, 0x32, P1 ;  /* 0x000000321300780c */ /* 0x000fc80000f21670 */
[----:B------:R-:W-:Y:S02]  /*5ee0*/  FSEL R158, R158, -INF , !P1 ;  /* 0xff8000009e9e7808 */ /* 0x000fe40004800000 */
[----:B0-----:R-:W-:Y:S02]  /*5ef0*/  FMNMX.FTZ R161, R23, R192, !PT ;  /* 0x000000c017a17209 */ /* 0x001fe40007810000 */
[----:B------:R-:W-:Y:S02]  /*5f00*/  FSEL R192, R12, -INF , !P3 ;  /* 0xff8000000cc07808 */ /* 0x000fe40005800000 */
[----:B------:R-:W-:Y:S01]  /*5f10*/  ISETP.GT.AND P3, PT, R21, RZ, P0 ;  /* 0x000000ff1500720c */ /* 0x000fe20000764270 */
[----:B------:R-:W0:Y:S03]  /*5f20*/  SHFL.BFLY PT, R194, R161, 0x1, 0x1f ;  /* 0x0c201f00a1c27f89 */ /* 0x000e2600000e0000 */
[----:B------:R-:W-:-:S04]  /*5f30*/  ISETP.LT.OR P3, PT, R19, 0x1, P3 ;  /* 0x000000011300780c */ /* 0x000fc80001f61670 */
[----:B------:R-:W-:Y:S02]  /*5f40*/  FSEL R196, R11, -INF , !P3 ;  /* 0xff8000000bc47808 */ /* 0x000fe40005800000 */
[----:B------:R-:W1:Y:S01]  /*5f50*/  LDC R11, c[0x0][0x988] ;  /* 0x00026200ff0b7b82 */ /* 0x000e620000000800 */
[----:B------:R-:W-:-:S04]  /*5f60*/  ISETP.GT.AND P3, PT, R21, 0x18, P0 ;  /* 0x000000181500780c */ /* 0x000fc80000764270 */
[----:B------:R-:W-:-:S04]  /*5f70*/  ISETP.LT.OR P3, PT, R19, 0x19, P3 ;  /* 0x000000191300780c */ /* 0x000fc80001f61670 */
[----:B------:R-:W-:Y:S02]  /*5f80*/  FSEL R22, R22, -INF , !P3 ;  /* 0xff80000016167808 */ /* 0x000fe40005800000 */
[----:B------:R-:W-:Y:S02]  /*5f90*/  ISETP.GT.AND P3, PT, R21, 0x21, P0 ;  /* 0x000000211500780c */ /* 0x000fe40000764270 */
[----:B0-----:R-:W-:Y:S02]  /*5fa0*/  FMNMX.FTZ R12, R161, R194, !PT ;  /* 0x000000c2a10c7209 */ /* 0x001fe40007810000 */
[----:B------:R-:W-:Y:S02]  /*5fb0*/  FSEL R194, R13, -INF , !P2 ;  /* 0xff8000000dc27808 */ /* 0x000fe40005000000 */
[----:B------:R-:W-:Y:S02]  /*5fc0*/  FMNMX.FTZ R13, R196, R9, !PT ;  /* 0x00000009c40d7209 */ /* 0x000fe40007810000 */
[----:B------:R-:W-:-:S02]  /*5fd0*/  ISETP.GT.AND P2, PT, R21, 0x10, P0 ;  /* 0x000000101500780c */ /* 0x000fc40000744270 */
[----:B------:R-:W-:Y:S01]  /*5fe0*/  FMNMX.FTZ R13, R192, R13, !PT ;  /* 0x0000000dc00d7209 */ /* 0x000fe20007810000 */
[----:B-1----:R-:W-:-:S01]  /*5ff0*/  FFMA.FTZ R23, R12, R11, -8 ;  /* 0xc10000000c177423 */ /* 0x002fc2000001000b */
[----:B------:R-:W-:Y:S02]  /*6000*/  ISETP.LT.OR P2, PT, R19, 0x11, P2 ;  /* 0x000000111300780c */ /* 0x000fe40001741670 */
[----:B------:R-:W-:Y:S02]  /*6010*/  FMNMX.FTZ R13, R194, R13, !PT ;  /* 0x0000000dc20d7209 */ /* 0x000fe40007810000 */
[----:B------:R-:W-:Y:S02]  /*6020*/  FSEL R18, R18, -INF , !P2 ;  /* 0xff80000012127808 */ /* 0x000fe40005000000 */
[----:B------:R-:W-:Y:S02]  /*6030*/  FMNMX.FTZ R13, R14, R13, !PT ;  /* 0x0000000d0e0d7209 */ /* 0x000fe40007810000 */
[----:B------:R-:W-:-:S02]  /*6040*/  ISETP.GT.AND P2, PT, R21, 0x19, P0 ;  /* 0x000000191500780c */ /* 0x000fc40000744270 */
[----:B------:R-:W-:Y:S02]  /*6050*/  FMNMX.FTZ R13, R18, R13, !PT ;  /* 0x0000000d120d7209 */ /* 0x000fe40007810000 */
[----:B------:R-:W-:Y:S02]  /*6060*/  ISETP.LT.OR P2, PT, R19, 0x1a, P2 ;  /* 0x0000001a1300780c */ /* 0x000fe40001741670 */
[----:B------:R-:W-:Y:S02]  /*6070*/  FMNMX.FTZ R13, R20, R13, !PT ;  /* 0x0000000d140d7209 */ /* 0x000fe40007810000 */
[----:B------:R-:W-:Y:S02]  /*6080*/  FSEL R152, R152, -INF , !P2 ;  /* 0xff80000098987808 */ /* 0x000fe40005000000 */
[----:B------:R-:W-:Y:S02]  /*6090*/  FMNMX.FTZ R13, R22, R13, !PT ;  /* 0x0000000d160d7209 */ /* 0x000fe40007810000 */
[----:B------:R-:W-:-:S02]  /*60a0*/  ISETP.GT.AND P2, PT, R21, 0x28, P0 ;  /* 0x000000281500780c */ /* 0x000fc40000744270 */
[C---:B------:R-:W-:Y:S02]  /*60b0*/  ISETP.LT.OR P3, PT, R19.reuse, 0x22, P3 ;  /* 0x000000221300780c */ /* 0x040fe40001f61670 */
[----:B------:R-:W-:Y:S02]  /*60c0*/  FMNMX.FTZ R13, R152, R13, !PT ;  /* 0x0000000d980d7209 */ /* 0x000fe40007810000 */
[----:B------:R-:W-:Y:S02]  /*60d0*/  ISETP.LT.OR P2, PT, R19, 0x29, P2 ;  /* 0x000000291300780c */ /* 0x000fe40001741670 */
[----:B------:R-:W-:Y:S02]  /*60e0*/  FSEL R154, R154, -INF , !P3 ;  /* 0xff8000009a9a7808 */ /* 0x000fe40005800000 */
[----:B------:R-:W-:Y:S02]  /*60f0*/  FMNMX.FTZ R13, R198, R13, !PT ;  /* 0x0000000dc60d7209 */ /* 0x000fe40007810000 */
[----:B------:R-:W-:-:S02]  /*6100*/  FSEL R200, R155, -INF , !P2 ;  /* 0xff8000009bc87808 */ /* 0x000fc40005000000 */
[----:B------:R-:W-:Y:S02]  /*6110*/  FSETP.NEU.FTZ.AND P3, PT, R12, -INF , PT ;  /* 0xff8000000c00780b */ /* 0x000fe40003f7d000 */
[----:B------:R-:W-:Y:S02]  /*6120*/  ISETP.GT.AND P2, PT, R21, 0x30, P0 ;  /* 0x000000301500780c */ /* 0x000fe40000744270 */
[----:B------:R-:W-:Y:S02]  /*6130*/  FMNMX.FTZ R13, R154, R13, !PT ;  /* 0x0000000d9a0d7209 */ /* 0x000fe40007810000 */
[----:B------:R-:W-:Y:S02]  /*6140*/  FSEL R161, R23, RZ, P3 ;  /* 0x000000ff17a17208 */ /* 0x000fe40001800000 */
[----:B------:R-:W-:Y:S02]  /*6150*/  ISETP.LT.OR P2, PT, R19, 0x31, P2 ;  /* 0x000000311300780c */ /* 0x000fe40001741670 */
[----:B------:R-:W-:Y:S01]  /*6160*/  FMNMX.FTZ R13, R200, R13, !PT ;  /* 0x0000000dc80d7209 */ /* 0x000fe20007810000 */
[----:B------:R-:W-:-:S01]  /*6170*/  FFMA.FTZ R204, R15, R11, -R161 ;  /* 0x0000000b0fcc7223 */ /* 0x000fc200000108a1 */
[----:B------:R-:W-:Y:S01]  /*6180*/  FSEL R202, R157, -INF , !P2 ;  /* 0xff8000009dca7808 */ /* 0x000fe20005000000 */
[----:B------:R-:W-:-:S01]  /*6190*/  FFMA.FTZ R23, R188, R11, -R161 ;  /* 0x0000000bbc177223 */ /* 0x000fc200000108a1 */
[----:B------:R-:W-:Y:S01]  /*61a0*/  ISETP.GT.AND P2, PT, R21, 0x38, P0 ;  /* 0x000000381500780c */ /* 0x000fe20000744270 */
[----:B------:R-:W-:-:S01]  /*61b0*/  FFMA.FTZ R163, R164, R11, -R161 ;  /* 0x0000000ba4a37223 */ /* 0x000fc200000108a1 */
[----:B------:R-:W-:Y:S01]  /*61c0*/  FMNMX.FTZ R15, R156, R13, !PT ;  /* 0x0000000d9c0f7209 */ /* 0x000fe20007810000 */
[----:B------:R-:W-:-:S01]  /*61d0*/  FFMA.FTZ R155, R166, R11, -R161 ;  /* 0x0000000ba69b7223 */ /* 0x000fc200000108a1 */
[----:B------:R-:W-:Y:S01]  /*61e0*/  ISETP.GT.AND P0, PT, R21, 0x39, P0 ;  /* 0x000000391500780c */ /* 0x000fe20000704270 */
[----:B------:R-:W-:-:S01]  /*61f0*/  FFMA.FTZ R21, R190, R11, -R161 ;  /* 0x0000000bbe157223 */ /* 0x000fc200000108a1 */
[----:B------:R-:W-:Y:S01]  /*6200*/  ISETP.LT.OR P2, PT, R19, 0x39, P2 ;  /* 0x000000391300780c */ /* 0x000fe20001741670 */
[----:B------:R-:W-:-:S01]  /*6210*/  FFMA.FTZ R166, R170, R11, -R161 ;  /* 0x0000000baaa67223 */ /* 0x000fc200000108a1 */
[----:B------:R-:W-:Y:S01]  /*6220*/  FMNMX.FTZ R15, R202, R15, !PT ;  /* 0x0000000fca0f7209 */ /* 0x000fe20007810000 */
[----:B------:R0:W-:Y:S01]  /*6230*/  MUFU.EX2 R13, R21 ;  /* 0x00000015000d7308 */ /* 0x0001e20000000800 */
[----:B------:R-:W-:Y:S01]  /*6240*/  ISETP.LT.OR P0, PT, R19, 0x3a, P0 ;  /* 0x0000003a1300780c */ /* 0x000fe20000701670 */
[-CC-:B------:R-:W-:Y:S01]  /*6250*/  FFMA.FTZ R178, R178, R11.reuse, -R161.reuse ;  /* 0x0000000bb2b27223 */ /* 0x180fe200000108a1 */
[----:B------:R-:W-:Y:S01]  /*6260*/  FSEL R190, R159, -INF , !P2 ;  /* 0xff8000009fbe7808 */ /* 0x000fe20005000000 */
[----:B------:R-:W-:Y:S01]  /*6270*/  FFMA.FTZ R168, R168, R11, -R161 ;  /* 0x0000000ba8a87223 */ /* 0x000fe200000108a1 */
[----:B------:R-:W-:-:S02]  /*6280*/  FMNMX.FTZ R19, R158, R15, !PT ;  /* 0x0000000f9e137209 */ /* 0x000fc40007810000 */
[----:B--2---:R-:W-:Y:S01]  /*6290*/  FSEL R160, R160, -INF , !P0 ;  /* 0xff800000a0a07808 */ /* 0x004fe20004000000 */
[----:B------:R1:W-:Y:S01]  /*62a0*/  MUFU.EX2 R15, R23 ;  /* 0x00000017000f7308 */ /* 0x0003e20000000800 */
[----:B------:R-:W-:Y:S01]  /*62b0*/  FMNMX.FTZ R19, R190, R19, !PT ;  /* 0x00000013be137209 */ /* 0x000fe20007810000 */
[-CC-:B0-----:R-:W-:Y:S01]  /*62c0*/  FFMA.FTZ R21, R176, R11.reuse, -R161.reuse ;  /* 0x0000000bb0157223 */ /* 0x181fe200000108a1 */
[----:B------:R-:W-:Y:S01]  /*62d0*/  FSEL R159, R12, RZ, P3 ;  /* 0x000000ff0c9f7208 */ /* 0x000fe20001800000 */
[--C-:B------:R-:W-:Y:S01]  /*62e0*/  FFMA.FTZ R176, R186, R11, -R161.reuse ;  /* 0x0000000bbab07223 */ /* 0x100fe200000108a1 */
[----:B------:R-:W-:Y:S01]  /*62f0*/  FMNMX.FTZ R153, R160, R19, !PT ;  /* 0x00000013a0997209 */ /* 0x000fe20007810000 */
[-CC-:B------:R-:W-:Y:S01]  /*6300*/  FFMA.FTZ R19, R172, R11.reuse, -R161.reuse ;  /* 0x0000000bac137223 */ /* 0x180fe200000108a1 */
[----:B------:R-:W-:-:S01]  /*6310*/  FFMA.FTZ R172, R174, R11, -R161 ;  /* 0x0000000baeac7223 */ /* 0x000fc200000108a1 */
[----:B------:R-:W-:Y:S01]  /*6320*/  FADD.FTZ R170, -R159, R8 ;  /* 0x000000089faa7221 */ /* 0x000fe20000010100 */
[----:B------:R-:W-:-:S01]  /*6330*/  FFMA.FTZ R174, R182, R11, -R161 ;  /* 0x0000000bb6ae7223 */ /* 0x000fc200000108a1 */
[----:B------:R-:W0:Y:S01]  /*6340*/  SHFL.BFLY PT, R188, R153, 0x2, 0x1f ;  /* 0x0c401f0099bc7f89 */ /* 0x000e2200000e0000 */
[----:B-1----:R-:W-:-:S01]  /*6350*/  FFMA.FTZ R23, R184, R11, -R161 ;  /* 0x0000000bb8177223 */ /* 0x002fc200000108a1 */
[-CC-:B------:R-:W-:Y:S01]  /*6360*/  FFMA.FTZ R8, R162, R11.reuse, -R161.reuse ;  /* 0x0000000ba2087223 */ /* 0x180fe200000108a1 */
[-C--:B------:R-:W-:Y:S01]  /*6370*/  FMUL.FTZ R159, R170, R11.reuse ;  /* 0x0000000baa9f7220 */ /* 0x080fe20000410000 */
[----:B------:R-:W-:Y:S08]  /*6380*/  MUFU.EX2 R204, R204 ;  /* 0x000000cc00cc7308 */ /* 0x000ff00000000800 */
[----:B------:R-:W1:Y:S08]  /*6390*/  MUFU.EX2 R159, R159 ;  /* 0x0000009f009f7308 */ /* 0x000e700000000800 */
[----:B------:R-:W-:Y:S01]  /*63a0*/  MUFU.EX2 R178, R178 ;  /* 0x000000b200b27308 */ /* 0x000fe20000000800 */
[----:B0-----:R-:W-:Y:S01]  /*63b0*/  FMNMX.FTZ R188, R153, R188, !PT ;  /* 0x000000bc99bc7209 */ /* 0x001fe20007810000 */
[----:B------:R-:W-:-:S06]  /*63c0*/  FFMA.FTZ R153, R180, R11, -R161 ;  /* 0x0000000bb4997223 */ /* 0x000fcc00000108a1 */
[----:B------:R-:W-:Y:S01]  /*63d0*/  MUFU.EX2 R19, R19 ;  /* 0x0000001300137308 */ /* 0x000fe20000000800 */
[----:B------:R-:W0:Y:S07]  /*63e0*/  SHFL.BFLY PT, R157, R188, 0x1, 0x1f ;  /* 0x0c201f00bc9d7f89 */ /* 0x000e2e00000e0000 */
[----:B------:R-:W-:Y:S08]  /*63f0*/  MUFU.EX2 R172, R172 ;  /* 0x000000ac00ac7308 */ /* 0x000ff00000000800 */
[----:B------:R-:W-:Y:S08]  /*6400*/  MUFU.EX2 R21, R21 ;  /* 0x0000001500157308 */ /* 0x000ff00000000800 */
[----:B------:R-:W-:Y:S01]  /*6410*/  MUFU.EX2 R174, R174 ;  /* 0x000000ae00ae7308 */ /* 0x000fe20000000800 */
[----:B0-----:R-:W-:-:S04]  /*6420*/  FMNMX.FTZ R164, R188, R157, !PT ;  /* 0x0000009dbca47209 */ /* 0x001fc80007810000 */
[C---:B------:R-:W-:Y:S01]  /*6430*/  FSETP.NEU.FTZ.AND P0, PT, R164.reuse, -INF , PT ;  /* 0xff800000a400780b */ /* 0x040fe20003f1d000 */
[----:B------:R-:W-:-:S02]  /*6440*/  FFMA.FTZ R161, R164, R11, -8 ;  /* 0xc1000000a4a17423 */ /* 0x000fc4000001000b */
[----:B------:R0:W-:Y:S03]  /*6450*/  MUFU.EX2 R157, R163 ;  /* 0x000000a3009d7308 */ /* 0x0001e60000000800 */
[----:B------:R-:W-:-:S05]  /*6460*/  FSEL R165, R161, RZ, P0 ;  /* 0x000000ffa1a57208 */ /* 0x000fca0000000000 */
[-CC-:B------:R-:W-:Y:S01]  /*6470*/  FFMA.FTZ R167, R14, R11.reuse, -R165.reuse ;  /* 0x0000000b0ea77223 */ /* 0x180fe200000108a5 */
[----:B------:R-:W-:-:S01]  /*6480*/  FFMA.FTZ R14, R18, R11, -R165 ;  /* 0x0000000b120e7223 */ /* 0x000fc200000108a5 */
[----:B------:R-:W-:Y:S01]  /*6490*/  FSEL R18, R164, RZ, P0 ;  /* 0x000000ffa4127208 */ /* 0x000fe20000000000 */
[----:B------:R-:W-:-:S01]  /*64a0*/  FFMA.FTZ R161, R196, R11, -R165 ;  /* 0x0000000bc4a17223 */ /* 0x000fc200000108a5 */
[-CC-:B------:R-:W-:Y:S01]  /*64b0*/  FFMA.FTZ R162, R192, R11.reuse, -R165.reuse ;  /* 0x0000000bc0a27223 */ /* 0x180fe200000108a5 */
[----:B------:R-:W-:-:S01]  /*64c0*/  FFMA.FTZ R194, R194, R11, -R165 ;  /* 0x0000000bc2c27223 */ /* 0x000fc200000108a5 */
[----:B------:R-:W-:Y:S01]  /*64d0*/  MUFU.EX2 R167, R167 ;  /* 0x000000a700a77308 */ /* 0x000fe20000000800 */
[----:B------:R-:W-:-:S01]  /*64e0*/  FADD.FTZ R18, -R18, R9 ;  /* 0x0000000912127221 */ /* 0x000fc20000010100 */
[----:B0-----:R-:W-:Y:S01]  /*64f0*/  FFMA.FTZ R163, R20, R11, -R165 ;  /* 0x0000000b14a37223 */ /* 0x001fe200000108a5 */
[----:B-1----:R-:W-:-:S01]  /*6500*/  FFMA.FTZ R20, R159, R3, R204 ;  /* 0x000000039f147223 */ /* 0x002fc200000100cc */
[-CC-:B------:R-:W-:Y:S01]  /*6510*/  FFMA.FTZ R22, R22, R11.reuse, -R165.reuse ;  /* 0x0000000b16167223 */ /* 0x180fe200000108a5 */
[-C--:B------:R-:W-:Y:S01]  /*6520*/  FMUL.FTZ R18, R18, R11.reuse ;  /* 0x0000000b12127220 */ /* 0x080fe20000410000 */
[----:B------:R-:W-:Y:S01]  /*6530*/  FFMA.FTZ R152, R152, R11, -R165 ;  /* 0x0000000b98987223 */ /* 0x000fe200000108a5 */
[----:B------:R-:W-:-:S01]  /*6540*/  FADD.FTZ R20, R13, R20 ;  /* 0x000000140d147221 */ /* 0x000fc20000010000 */
[----:B------:R-:W-:Y:S01]  /*6550*/  MUFU.EX2 R161, R161 ;  /* 0x000000a100a17308 */ /* 0x000fe20000000800 */
[----:B------:R-:W-:-:S01]  /*6560*/  FFMA.FTZ R198, R198, R11, -R165 ;  /* 0x0000000bc6c67223 */ /* 0x000fc200000108a5 */
[----:B------:R-:W-:Y:S01]  /*6570*/  FFMA.FTZ R154, R154, R11, -R165 ;  /* 0x0000000b9a9a7223 */ /* 0x000fe200000108a5 */
[----:B------:R-:W-:-:S01]  /*6580*/  FADD.FTZ R9, R15, R20 ;  /* 0x000000140f097221 */ /* 0x000fc20000010000 */
[-CC-:B------:R-:W-:Y:S01]  /*6590*/  FFMA.FTZ R200, R200, R11.reuse, -R165.reuse ;  /* 0x0000000bc8c87223 */ /* 0x180fe200000108a5 */
[----:B------:R-:W-:-:S01]  /*65a0*/  FFMA.FTZ R156, R156, R11, -R165 ;  /* 0x0000000b9c9c7223 */ /* 0x000fc200000108a5 */
[-CC-:B------:R-:W-:Y:S01]  /*65b0*/  FFMA.FTZ R202, R202, R11.reuse, -R165.reuse ;  /* 0x0000000bcaca7223 */ /* 0x180fe200000108a5 */
[----:B------:R-:W-:-:S01]  /*65c0*/  FFMA.FTZ R158, R158, R11, -R165 ;  /* 0x0000000b9e9e7223 */ /* 0x000fc200000108a5 */
[----:B------:R-:W0:Y:S01]  /*65d0*/  MUFU.EX2 R18, R18 ;  /* 0x0000001200127308 */ /* 0x000e220000000800 */
[----:B------:R-:W-:-:S01]  /*65e0*/  FFMA.FTZ R190, R190, R11, -R165 ;  /* 0x0000000bbebe7223 */ /* 0x000fc200000108a5 */
[----:B------:R-:W-:-:S06]  /*65f0*/  FFMA.FTZ R160, R160, R11, -R165 ;  /* 0x0000000ba0a07223 */ /* 0x000fcc00000108a5 */
[----:B------:R-:W1:Y:S08]  /*6600*/  MUFU.EX2 R162, R162 ;  /* 0x000000a200a27308 */ /* 0x000e700000000800 */
[----:B------:R-:W2:Y:S01]  /*6610*/  MUFU.EX2 R194, R194 ;  /* 0x000000c200c27308 */ /* 0x000ea20000000800 */
[----:B0-----:R-:W-:-:S01]  /*6620*/  FFMA.FTZ R3, R18, R4, R161 ;  /* 0x0000000412037223 */ /* 0x001fc200000100a1 */
[----:B------:R-:W-:-:S04]  /*6630*/  FADD.FTZ R4, R178, R9 ;  /* 0x00000009b2047221 */ /* 0x000fc80000010000 */
[----:B------:R-:W-:Y:S02]  /*6640*/  FADD.FTZ R9, R19, R4 ;  /* 0x0000000413097221 */ /* 0x000fe40000010000 */
[----:B------:R-:W0:Y:S01]  /*6650*/  MUFU.EX2 R14, R14 ;  /* 0x0000000e000e7308 */ /* 0x000e220000000800 */
[----:B-1----:R-:W-:-:S01]  /*6660*/  FADD.FTZ R3, R162, R3 ;  /* 0x00000003a2037221 */ /* 0x002fc20000010000 */
[----:B------:R-:W-:-:S06]  /*6670*/  FADD.FTZ R20, R172, R9 ;  /* 0x00000009ac147221 */ /* 0x000fcc0000010000 */
[----:B------:R-:W1:Y:S01]  /*6680*/  MUFU.EX2 R163, R163 ;  /* 0x000000a300a37308 */ /* 0x000e620000000800 */
[----:B--2---:R-:W-:-:S04]  /*6690*/  FADD.FTZ R3, R194, R3 ;  /* 0x00000003c2037221 */ /* 0x004fc80000010000 */
[----:B------:R-:W-:-:S03]  /*66a0*/  FADD.FTZ R3, R167, R3 ;  /* 0x00000003a7037221 */ /* 0x000fc60000010000 */
[----:B------:R-:W2:Y:S01]  /*66b0*/  MUFU.EX2 R169, R22 ;  /* 0x0000001600a97308 */ /* 0x000ea20000000800 */
[----:B0-----:R-:W-:-:S01]  /*66c0*/  FADD.FTZ R4, R14, R3 ;  /* 0x000000030e047221 */ /* 0x001fc20000010000 */
[----:B------:R-:W-:-:S04]  /*66d0*/  FADD.FTZ R3, R21, R20 ;  /* 0x0000001415037221 */ /* 0x000fc80000010000 */
[----:B------:R-:W-:Y:S02]  /*66e0*/  FADD.FTZ R20, R174, R3 ;  /* 0x00000003ae147221 */ /* 0x000fe40000010000 */
        /* <DEDUP_REMOVED lines=27> */
[----:B--2---:R-:W-:-:S04]  /*68a0*/  FADD.FTZ R20, R166, R3 ;  /* 0x00000003a6147221 */ /* 0x004fc80000010000 */
[----:B------:R-:W-:-:S03]  /*68b0*/  FADD.FTZ R3, R157, R20 ;  /* 0x000000149d037221 */ /* 0x000fc60000010000 */
[----:B------:R-:W2:Y:S01]  /*68c0*/  MUFU.EX2 R8, R8 ;  /* 0x0000000800087308 */ /* 0x000ea20000000800 */
[----:B0-----:R-:W-:-:S07]  /*68d0*/  FADD.FTZ R4, R175, R4 ;  /* 0x00000004af047221 */ /* 0x001fce0000010000 */
[----:B------:R-:W0:Y:S01]  /*68e0*/  MUFU.EX2 R160, R160 ;  /* 0x000000a000a07308 */ /* 0x000e220000000800 */
[----:B-1----:R-:W-:-:S01]  /*68f0*/  FADD.FTZ R4, R177, R4 ;  /* 0x00000004b1047221 */ /* 0x002fc20000010000 */
[----:B--2---:R-:W-:-:S03]  /*6900*/  FADD.FTZ R3, R8, R3 ;  /* 0x0000000308037221 */ /* 0x004fc60000010000 */
[----:B0-----:R-:W-:Y:S01]  /*6910*/  FADD.FTZ R4, R160, R4 ;  /* 0x00000004a0047221 */ /* 0x001fe20000010000 */
[----:B------:R-:W-:Y:S06]  /*6920*/  @!P4 BRA `(.L_x_991) ;  /* 0x000000000004c947 */ /* 0x000fec0003800000 */
[----:B------:R-:W-:Y:S01]  /*6930*/  BPT.TRAP 0x1 ;  /* 0x000000040000795c */ /* 0x000fe20000300000 */
.L_x_991:
[----:B------:R-:W-:Y:S01]  /*6940*/  ULEA UR6, UR51, UR41, 0x3 ;  /* 0x0000002933067291 */ /* 0x000fe2000f8e183f */
[----:B------:R-:W-:Y:S01]  /*6950*/  ISETP.LT.AND P0, PT, R10, UR50, PT ;  /* 0x000000320a007c0c */ /* 0x000fe2000bf01270 */
[----:B------:R-:W-:Y:S01]  /*6960*/  UMOV UR52, UR47 ;  /* 0x0000002f00347c82 */ /* 0x000fe20008000000 */
[----:B------:R-:W-:Y:S01]  /*6970*/  F2FP.SATFINITE.E4M3.F32.PACK_AB_MERGE_C R9, R167, R194, RZ ;  /* 0x000000c2a709723e */ /* 0x000fe200048070ff */
[----:B------:R-:W-:Y:S01]  /*6980*/  UIADD3 UR6, UR6, 0x20860, URZ ;  /* 0x0002086006067890 */ /* 0x000fe2000fffe03f */
[----:B------:R-:W-:Y:S01]  /*6990*/  F2FP.SATFINITE.E4M3.F32.PACK_AB_MERGE_C R20, R152, R169, RZ ;  /* 0x000000a99814723e */ /* 0x000fe200048070ff */
[----:B------:R-:W-:Y:S01]  /*69a0*/  UMOV UR51, UR49 ;  /* 0x0000003100337c82 */ /* 0x000fe20008000000 */
[----:B------:R-:W-:Y:S01]  /*69b0*/  F2FP.SATFINITE.E4M3.F32.PACK_AB_MERGE_C R8, R8, R157, RZ ;  /* 0x0000009d0808723e */ /* 0x000fe200048070ff */
[----:B------:R-:W-:Y:S01]  /*69c0*/  UPRMT UR6, UR43, 0x654, UR6 ;  /* 0x000006542b067896 */ /* 0x000fe20008000006 */
        /* <DEDUP_REMOVED lines=8> */
[----:B------:R-:W-:Y:S01]  /*6a50*/  SYNCS.ARRIVE.TRANS64.RED.A1T0 RZ, [UR6], RZ ;  /* 0x000000ffffff79a7 */ /* 0x000fe20008100406 */
[----:B------:R-:W-:Y:S01]  /*6a60*/  UIADD3 UR6, UR50, -0x1, URZ ;  /* 0xffffffff32067890 */ /* 0x000fe2000fffe03f */
[----:B------:R-:W-:Y:S01]  /*6a70*/  F2FP.SATFINITE.E4M3.F32.PACK_AB_MERGE_C R152, R160, R177, RZ ;  /* 0x000000b1a098723e */ /* 0x000fe200048070ff */
[----:B------:R-:W-:Y:S01]  /*6a80*/  FMUL.FTZ R32, R32, R159 ;  /* 0x0000009f20207220 */ /* 0x000fe20000410000 */
[----:B------:R-:W-:Y:S01]  /*6a90*/  F2FP.SATFINITE.E4M3.F32.PACK_AB_MERGE_C R189, R162, R161, R9 ;  /* 0x000000a1a2bd723e */ /* 0x000fe20004807009 */
[----:B------:R-:W-:Y:S01]  /*6aa0*/  FMUL.FTZ R33, R33, R159 ;  /* 0x0000009f21217220 */ /* 0x000fe20000410000 */
[----:B------:R-:W-:Y:S01]  /*6ab0*/  F2FP.SATFINITE.E4M3.F32.PACK_AB_MERGE_C R186, R166, R155, R8 ;  /* 0x0000009ba6ba723e */ /* 0x000fe20004807008 */
[-C--:B------:R-:W-:Y:S01]  /*6ac0*/  FMUL.FTZ R36, R36, R159.reuse ;  /* 0x0000009f24247220 */ /* 0x080fe20000410000 */
[----:B------:R-:W-:Y:S01]  /*6ad0*/  UMOV UR50, UR6 ;  /* 0x0000000600327c82 */ /* 0x000fe20008000000 */
[----:B------:R-:W-:Y:S01]  /*6ae0*/  F2FP.SATFINITE.E4M3.F32.PACK_AB_MERGE_C R188, R13, R204, R15 ;  /* 0x000000cc0dbc723e */ /* 0x000fe2000480700f */
[----:B------:R-:W-:Y:S01]  /*6af0*/  FMUL.FTZ R37, R37, R159 ;  /* 0x0000009f25257220 */ /* 0x000fe20000410000 */
[----:B------:R-:W-:Y:S01]  /*6b00*/  F2FP.SATFINITE.E4M3.F32.PACK_AB_MERGE_C R190, R172, R19, R21 ;  /* 0x00000013acbe723e */ /* 0x000fe20004807015 */
[-C--:B------:R-:W-:Y:S01]  /*6b10*/  FMUL.FTZ R40, R40, R159.reuse ;  /* 0x0000009f28287220 */ /* 0x080fe20000410000 */
        /* <DEDUP_REMOVED lines=123> */
[----:B------:R-:W-:-:S02]  /*72d0*/  IMAD.MOV.U32 R9, RZ, RZ, R164 ;  /* 0x000000ffff097224 */ /* 0x000fc400078e00a4 */
[----:B------:R-:W-:Y:S01]  /*72e0*/  IMAD.MOV.U32 R8, RZ, RZ, R12 ;  /* 0x000000ffff087224 */ /* 0x000fe200078e000c */
[----:B------:R-:W-:Y:S06]  /*72f0*/  @P0 BRA `(.L_x_992) ;  /* 0xffffffd800080947 */ /* 0x000fec000383ffff */
[----:B------:R-:W-:Y:S01]  /*7300*/  IMAD.MOV.U32 R9, RZ, RZ, R164 ;  /* 0x000000ffff097224 */ /* 0x000fe200078e00a4 */
[----:B------:R-:W-:Y:S01]  /*7310*/  UMOV UR50, UR6 ;  /* 0x0000000600327c82 */ /* 0x000fe20008000000 */
[----:B------:R-:W-:-:S07]  /*7320*/  IMAD.MOV.U32 R8, RZ, RZ, R12 ;  /* 0x000000ffff087224 */ /* 0x000fce00078e000c */
.L_x_974:
[----:B------:R-:W0:Y:S01]  /*7330*/  LDC R10, c[0x0][0x448] ;  /* 0x00011200ff0a7b82 */ /* 0x000e220000000800 */
[----:B------:R-:W-:-:S04]  /*7340*/  UIADD3 UR53, -UR53, 0x1, URZ ;  /* 0x0000000135357890 */ /* 0x000fc8000fffe13f */
[----:B------:R-:W-:-:S03]  /*7350*/  UIMAD UR53, UR37, UR54, UR53 ;  /* 0x00000036253572a4 */ /* 0x000fc6000f8e0235 */
[----:B------:R-:W1:Y:S08]  /*7360*/  S2UR UR6, SR_CTAID.X ;  /* 0x00000000000679c3 */ /* 0x000e700000002500 */
[----:B------:R-:W2:Y:S01]  /*7370*/  LDC R15, c[0x0][0x9e4] ;  /* 0x00027900ff0f7b82 */ /* 0x000ea20000000800 */
[----:B0-----:R-:W-:Y:S01]  /*7380*/  ISETP.NE.AND P3, PT, R10, 0x1, PT ;  /* 0x000000010a00780c */ /* 0x001fe20003f65270 */
[----:B-1----:R-:W-:-:S12]  /*7390*/  ULEA UR6, UR6, 0x7f, 0x7 ;  /* 0x0000007f06067891 */ /* 0x002fd8000f8e383f */
[----:B------:R-:W0:Y:S01]  /*73a0*/  @P3 LDC R12, c[0x0][0x44c] ;  /* 0x00011300ff0c3b82 */ /* 0x000e220000000800 */
[----:B------:R-:W-:Y:S01]  /*73b0*/  IMAD.U32 R10, RZ, RZ, UR6 ;  /* 0x00000006ff0a7e24 */ /* 0x000fe2000f8e00ff */
[----:B--2---:R-:W-:-:S06]  /*73c0*/  ISETP.GE.AND P6, PT, R15, 0x1, PT ;  /* 0x000000010f00780c */ /* 0x004fcc0003fc6270 */
[----:B------:R-:W1:Y:S01]  /*73d0*/  @P3 LDC R13, c[0x0][0x450] ;  /* 0x00011400ff0d3b82 */ /* 0x000e620000000800 */
[----:B0-----:R-:W-:Y:S01]  /*73e0*/  @P3 IMAD.HI.U32 R12, R12, UR6, RZ ;  /* 0x000000060c0c3c27 */ /* 0x001fe2000f8e00ff */
[----:B------:R-:W-:-:S04]  /*73f0*/  ULDC UR6, c[0x0][0x9dc] ;  /* 0x0002770000067ab9 */ /* 0x000fc80000000800 */
[----:B-1----:R-:W-:-:S05]  /*7400*/  @P3 SHF.R.U32.HI R10, RZ, R13, R12 ;  /* 0x0000000dff0a3219 */ /* 0x002fca000001160c */
[----:B------:R-:W-:-:S04]  /*7410*/  VIADD R10, R10, UR53 ;  /* 0x000000350a0a7c36 */ /* 0x000fc80008000000 */
[----:B------:R-:W-:Y:S01]  /*7420*/  VIADD R12, R10, -UR6 ;  /* 0x800000060a0c7c36 */ /* 0x000fe20008000000 */
[----:B------:R-:W-:Y:S06]  /*7430*/  @!P6 BRA `(.L_x_993) ;  /* 0x00000000003ce947 */ /* 0x000fec0003800000 */
        /* <DEDUP_REMOVED lines=9> */
.L_x_994:
[----:B------:R-:W-:-:S13]  /*74d0*/  ISETP.NE.AND P0, PT, R15, 0x1, PT ;  /* 0x000000010f00780c */ /* 0x000fda0003f05270 */
[----:B------:R-:W0:Y:S02]  /*74e0*/  @P0 LDC.64 R18, c[0x0][0x9e8] ;  /* 0x00027a00ff120b82 */ /* 0x000e240000000a00 */
[----:B0-----:R-:W-:-:S05]  /*74f0*/  @P0 IMAD.HI.U32 R14, R10, R18, RZ ;  /* 0x000000120a0e0227 */ /* 0x001fca00078e00ff */
[----:B------:R-:W-:-:S07]  /*7500*/  @P0 SHF.R.U32.HI R10, RZ, R19, R14 ;  /* 0x00000013ff0a0219 */ /* 0x000fce000001160e */
.L_x_995:
[----:B------:R-:W-:-:S05]  /*7510*/  IMAD R13, R10, R15, RZ ;  /* 0x0000000f0a0d7224 */ /* 0x000fca00078e02ff */
[----:B------:R-:W-:-:S07]  /*7520*/  VIMNMX R12, R12, R13, !PT ;  /* 0x0000000d0c0c7248 */ /* 0x000fce0007fe0100 */
.L_x_993:
[----:B------:R-:W-:-:S05]  /*7530*/  VIADD R12, R12, 0x3f ;  /* 0x0000003f0c0c7836 */ /* 0x000fca0000000000 */
[----:B------:R-:W-:-:S04]  /*7540*/  SHF.R.S32.HI R13, RZ, 0x1f, R12 ;  /* 0x0000001fff0d7819 */ /* 0x000fc8000001140c */
[----:B------:R-:W-:-:S04]  /*7550*/  LEA.HI R13, R13, R12, RZ, 0x6 ;  /* 0x0000000c0d0d7211 */ /* 0x000fc800078f30ff */
[----:B------:R-:W-:-:S04]  /*7560*/  SHF.R.S32.HI R13, RZ, 0x6, R13 ;  /* 0x00000006ff0d7819 */ /* 0x000fc8000001140d */
[----:B------:R-:W-:-:S04]  /*7570*/  VIMNMX R10, R16, R13, !PT ;  /* 0x0000000d100a7248 */ /* 0x000fc80007fe0100 */
[----:B------:R-:W-:-:S13]  /*7580*/  ISETP.LE.AND P0, PT, R10, UR50, PT ;  /* 0x000000320a007c0c */ /* 0x000fda000bf03270 */
[----:B------:R-:W-:Y:S05]  /*7590*/  @!P0 BRA `(.L_x_996) ;  /* 0x0000001c00608947 */ /* 0x000fea0003800000 */
[----:B------:R-:W-:Y:S01]  /*75a0*/  IMAD.MOV.U32 R15, RZ, RZ, R9 ;  /* 0x000000ffff0f7224 */ /* 0x000fe200078e0009 */
[----:B------:R-:W-:Y:S01]  /*75b0*/  UMOV UR52, UR47 ;  /* 0x0000002f00347c82 */ /* 0x000fe20008000000 */
[----:B------:R-:W-:Y:S01]  /*75c0*/  IMAD.MOV.U32 R13, RZ, RZ, R8 ;  /* 0x000000ffff0d7224 */ /* 0x000fe200078e0008 */
[----:B------:R-:W-:-:S06]  /*75d0*/  UMOV UR51, UR49 ;  /* 0x0000003100337c82 */ /* 0x000fcc0008000000 */
.L_x_1006:
[----:B------:R-:W-:Y:S01]  /*75e0*/  ISETP.NE.AND P0, PT, RZ, UR40, PT ;  /* 0x00000028ff007c0c */ /* 0x000fe2000bf05270 */
[----:B------:R-:W-:-:S04]  /*75f0*/  UISETP.NE.AND UP0, UPT, UR51, 0x1, UPT ;  /* 0x000000013300788c */ /* 0x000fc8000bf05270 */
[----:B------:R-:W-:-:S04]  /*7600*/  USEL UR47, URZ, 0x1, UP0 ;  /* 0x000000013f2f7887 */ /* 0x000fc80008000000 */
[----:B------:R-:W-:-:S04]  /*7610*/  ULOP3.LUT UR47, UR52, UR47, URZ, 0x3c, !UPT ;  /* 0x0000002f342f7292 */ /* 0x000fc8000f8e3c3f */
[----:B------:R-:W-:Y:S08]  /*7620*/  @P0 BRA `(.L_x_997) ;  /* 0x0000000000380947 */ /* 0x000ff00003800000 */
[----:B------:R-:W-:Y:S05]  /*7630*/  @!P4 BRA `(.L_x_998) ;  /* 0x000000000004c947 */ /* 0x000fea0003800000 */
[----:B------:R-:W-:Y:S01]  /*7640*/  BPT.TRAP 0x1 ;  /* 0x000000040000795c */ /* 0x000fe20000300000 */
.L_x_998:
[----:B------:R-:W-:Y:S01]  /*7650*/  UIADD3 UR6, UR51, 0x1, URZ ;  /* 0x0000000133067890 */ /* 0x000fe2000fffe03f */
[----:B------:R-:W-:-:S03]  /*7660*/  IMAD.U32 R8, RZ, RZ, UR47 ;  /* 0x0000002fff087e24 */ /* 0x000fc6000f8e00ff */
[----:B------:R-:W-:Y:S02]  /*7670*/  UISETP.NE.AND UP0, UPT, UR6, 0x2, UPT ;  /* 0x000000020600788c */ /* 0x000fe4000bf05270 */
[----:B------:R-:W-:Y:S02]  /*7680*/  SHF.L.U32 R8, R8, 0x1f, RZ ;  /* 0x0000001f08087819 */ /* 0x000fe400000006ff */
[----:B------:R-:W-:-:S04]  /*7690*/  USEL UR6, UR6, URZ, UP0 ;  /* 0x0000003f06067287 */ /* 0x000fc80008000000 */
[----:B------:R-:W-:-:S09]  /*76a0*/  ULEA UR6, UR6, UR41, 0x3 ;  /* 0x0000002906067291 */ /* 0x000fd2000f8e183f */
[----:B------:R0:W1:Y:S01]  /*76b0*/  SYNCS.PHASECHK.TRANS64.TRYWAIT P1, [UR6+0x20830], R8 ;  /* 0x02083008ff0075a7 */ /* 0x0000620008020146 */
[----:B------:R-:W-:Y:S05]  /*76c0*/  @!P4 BRA `(.L_x_999) ;  /* 0x000000000004c947 */ /* 0x000fea0003800000 */
[----:B------:R-:W-:Y:S01]  /*76d0*/  BPT.TRAP 0x1 ;  /* 0x000000040000795c */ /* 0x000fe20000300000 */
.L_x_999:
[----:B-1----:R-:W-:Y:S05]  /*76e0*/  @P1 BRA `(.L_x_997) ;  /* 0x0000000000081947 */ /* 0x002fea0003800000 */
[----:B------:R-:W1:Y:S02]  /*76f0*/  SYNCS.PHASECHK.TRANS64.TRYWAIT P1, [UR6+0x20830], R8 ;  /* 0x02083008ff0075a7 */ /* 0x000e640008020146 */
[----:B-1----:R-:W-:Y:S05]  /*7700*/  @!P1 BRA `(.L_x_1000) ;  /* 0x000000cc00d09947 */ /* 0x002fea0003800000 */
.L_x_997:
        /* <DEDUP_REMOVED lines=23> */
[----:B------:R-:W-:Y:S01]  /*7880*/  QGMMA.64x64x32.F32.E4M3.E4M3 R152, gdesc[UR32], RZ, !UPT, gsb0 ;  /* 0x00e00000209879f3 */ /* 0x000fe2000c0008ff */
[----:B------:R-:W-:Y:S02]  /*7890*/  UMOV UR31, 0x40000040 ;  /* 0x40000040001f7882 */ /* 0x000fe40000000000 */
        /* <DEDUP_REMOVED lines=25> */
.L_x_1002:
[----:B------:R-:W-:Y:S01]  /*7a30*/  ULEA UR6, UR51, UR41, 0x3 ;  /* 0x0000002933067291 */ /* 0x000fe2000f8e183f */
[----:B------:R-:W-:-:S05]  /*7a40*/  IMAD.U32 R8, RZ, RZ, UR52 ;  /* 0x00000034ff087e24 */ /* 0x000fca000f8e00ff */
[----:B------:R-:W-:-:S04]  /*7a50*/  SHF.L.U32 R8, R8, 0x1f, RZ ;  /* 0x0000001f08087819 */ /* 0x000fc800000006ff */
[----:B------:R0:W1:Y:S01]  /*7a60*/  SYNCS.PHASECHK.TRANS64.TRYWAIT P0, [UR6+0x20850], R8 ;  /* 0x02085008ff0075a7 */ /* 0x0000620008000146 */
[----:B------:R-:W-:Y:S05]  /*7a70*/  @!P4 BRA `(.L_x_1003) ;  /* 0x000000000004c947 */ /* 0x000fea0003800000 */
[----:B------:R-:W-:Y:S01]  /*7a80*/  BPT.TRAP 0x1 ;  /* 0x000000040000795c */ /* 0x000fe20000300000 */
.L_x_1003:
[----:B-1----:R-:W-:Y:S05]  /*7a90*/  @P0 BRA `(.L_x_1001) ;  /* 0x0000000000080947 */ /* 0x002fea0003800000 */
[----:B------:R-:W1:Y:S02]  /*7aa0*/  SYNCS.PHASECHK.TRANS64.TRYWAIT P0, [UR6+0x20850], R8 ;  /* 0x02085008ff0075a7 */ /* 0x000e640008000146 */
[----:B-1----:R-:W-:Y:S05]  /*7ab0*/  @!P0 BRA `(.L_x_1004) ;  /* 0x000000c800fc8947 */ /* 0x002fea0003800000 */
.L_x_1001:
[----:B------:R-:W-:Y:S01]  /*7ac0*/  UIADD3 UR6, UR41, 0x400, URZ ;  /* 0x0000040029067890 */ /* 0x000fe2000fffe03f */
[----:B------:R-:W-:Y:S01]  /*7ad0*/  WARPGROUP.ARRIVE ;  /* 0x00000000000079c5 */ /* 0x000fe20000000000 */
[----:B------:R-:W-:Y:S01]  /*7ae0*/  UMOV UR7, 0x80000020 ;  /* 0x8000002000077882 */ /* 0x000fe20000000000 */
[C---:B------:R-:W-:Y:S01]  /*7af0*/  FMUL.FTZ R22, R0.reuse, R152 ;  /* 0x0000009800167220 */ /* 0x040fe20000410000 */
[----:B------:R-:W-:Y:S01]  /*7b00*/  USHF.R.U32.HI UR6, URZ, 0x4, UR6 ;  /* 0x000000043f067899 */ /* 0x000fe20008011606 */
[C---:B------:R-:W-:Y:S01]  /*7b10*/  FMUL.FTZ R12, R0.reuse, R154 ;  /* 0x0000009a000c7220 */ /* 0x040fe20000410000 */
[C---:B------:R-:W-:Y:S01]  /*7b20*/  FMUL.FTZ R192, R0.reuse, R153 ;  /* 0x0000009900c07220 */ /* 0x040fe20000410000 */
[C---:B------:R-:W-:Y:S01]  /*7b30*/  FMUL.FTZ R14, R0.reuse, R155 ;  /* 0x0000009b000e7220 */ /* 0x040fe20000410000 */
[----:B------:R-:W-:Y:S01]  /*7b40*/  ULOP3.LUT UR6, UR6, 0x3fff, URZ, 0xc0, !UPT ;  /* 0x00003fff06067892 */ /* 0x000fe2000f8ec03f */
[----:B------:R-:W1:Y:S01]  /*7b50*/  MUFU.TANH R22, R22 ;  /* 0x0000001600167308 */ /* 0x000e620000002400 */
[C---:B------:R-:W-:Y:S01]  /*7b60*/  FMUL.FTZ R156, R0.reuse, R156 ;  /* 0x0000009c009c7220 */ /* 0x040fe20000410000 */
[C---:B------:R-:W-:Y:S01]  /*7b70*/  FMUL.FTZ R18, R0.reuse, R158 ;  /* 0x0000009e00127220 */ /* 0x040fe20000410000 */
[----:B------:R-:W-:Y:S01]  /*7b80*/  ULOP3.LUT UR6, UR6, 0x10000, URZ, 0xfc, !UPT ;  /* 0x0001000006067892 */ /* 0x000fe2000f8efc3f */
[C---:B------:R-:W-:Y:S01]  /*7b90*/  FMUL.FTZ R194, R0.reuse, R157 ;  /* 0x0000009d00c27220 */ /* 0x040fe20000410000 */
[C---:B------:R-:W-:Y:S01]  /*7ba0*/  FMUL.FTZ R20, R0.reuse, R159 ;  /* 0x0000009f00147220 */ /* 0x040fe20000410000 */
[C---:B------:R-:W-:Y:S01]  /*7bb0*/  FMUL.FTZ R196, R0.reuse, R160 ;  /* 0x000000a000c47220 */ /* 0x040fe20000410000 */
[----:B------:R-:W-:Y:S01]  /*7bc0*/  ULEA UR6, UR51, UR6, 0xa ;  /* 0x0000000633067291 */ /* 0x000fe2000f8e503f */
        /* <DEDUP_REMOVED lines=8> */
[----:B------:R-:W-:Y:S01]  /*7c50*/  QGMMA.64x256x32.F32.E4M3.E4M3 R24, R188, gdesc[UR4], R24, gsb0 ;  /* 0x03e00004bc187df3 */ /* 0x000fe20008000818 */
[----:B------:R-:W-:Y:S01]  /*7c60*/  UIADD3 UR6, UR6, 0x2, URZ ;  /* 0x0000000206067890 */ /* 0x000fe2000fffe03f */
[----:B------:R-:W3:Y:S01]  /*7c70*/  MUFU.TANH R192, R192 ;  /* 0x000000c000c07308 */ /* 0x000ee20000002400 */
[----:B------:R-:W-:Y:S01]  /*7c80*/  UMOV UR7, 0x80000020 ;  /* 0x8000002000077882 */ /* 0x000fe20000000000 */
[----:B-1----:R-:W-:Y:S01]  /*7c90*/  FMNMX.FTZ R9, R22, R13, !PT ;  /* 0x0000000d16097209 */ /* 0x002fe20007810000 */
[C---:B------:R-:W-:Y:S01]  /*7ca0*/  FMUL.FTZ R204, R0.reuse, R168 ;  /* 0x000000a800cc7220 */ /* 0x040fe20000410000 */
[C---:B------:R-:W-:Y:S01]  /*7cb0*/  FMUL.FTZ R162, R0.reuse, R170 ;  /* 0x000000aa00a27220 */ /* 0x040fe20000410000 */
[C---:B------:R-:W-:Y:S01]  /*7cc0*/  FMUL.FTZ R206, R0.reuse, R169 ;  /* 0x000000a900ce7220 */ /* 0x040fe20000410000 */
[----:B------:R-:W-:Y:S01]  /*7cd0*/  FMUL.FTZ R164, R0, R171 ;  /* 0x000000ab00a47220 */ /* 0x000fe20000410000 */
[----:B--2---:R-:W-:Y:S01]  /*7ce0*/  FMNMX.FTZ R11, R12, R15, !PT ;  /* 0x0000000f0c0b7209 */ /* 0x004fe20007810000 */
        /* <DEDUP_REMOVED lines=9> */
[----:B---3--:R-:W-:Y:S01]  /*7d80*/  FMNMX.FTZ R9, R192, R9, !PT ;  /* 0x00000009c0097209 */ /* 0x008fe20007810000 */
[C---:B------:R-:W-:Y:S01]  /*7d90*/  FMUL.FTZ R176, R0.reuse, R179 ;  /* 0x000000b300b07220 */ /* 0x040fe20000410000 */
[C---:B------:R-:W-:Y:S01]  /*7da0*/  FMUL.FTZ R178, R0.reuse, R180 ;  /* 0x000000b400b27220 */ /* 0x040fe20000410000 */
[C---:B------:R-:W-:Y:S01]  /*7db0*/  FMUL.FTZ R180, R0.reuse, R182 ;  /* 0x000000b600b47220 */ /* 0x040fe20000410000 */
[----:B------:R-:W-:-:S03]  /*7dc0*/  FMUL.FTZ R182, R0, R183 ;  /* 0x000000b700b67220 */ /* 0x000fc60000410000 */
[----:B------:R-:W3:Y:S01]  /*7dd0*/  MUFU.TANH R18, R18 ;  /* 0x0000001200127308 */ /* 0x000ee20000002400 */
[----:B-1----:R-:W-:-:S07]  /*7de0*/  FMNMX.FTZ R11, R14, R11, !PT ;  /* 0x0000000b0e0b7209 */ /* 0x002fce0007810000 */
[----:B------:R-:W1:Y:S01]  /*7df0*/  MUFU.TANH R194, R194 ;  /* 0x000000c200c27308 */ /* 0x000e620000002400 */
[----:B--2---:R-:W-:-:S07]  /*7e00*/  FMNMX.FTZ R9, R156, R9, !PT ;  /* 0x000000099c097209 */ /* 0x004fce0007810000 */
[----:B------:R-:W2:Y:S01]  /*7e10*/  MUFU.TANH R20, R20 ;  /* 0x0000001400147308 */ /* 0x000ea20000002400 */
[----:B---3--:R-:W-:-:S07]  /*7e20*/  FMNMX.FTZ R11, R18, R11, !PT ;  /* 0x0000000b120b7209 */ /* 0x008fce0007810000 */
        /* <DEDUP_REMOVED lines=45> */
[----:B--2---:R-:W-:Y:S02]  /*8100*/  FMNMX.FTZ R9, R178, R9, !PT ;  /* 0x00000009b2097209 */ /* 0x004fe40007810000 */
[----:B---3--:R-:W-:-:S04]  /*8110*/  FMNMX.FTZ R11, R180, R11, !PT ;  /* 0x0000000bb40b7209 */ /* 0x008fc80007810000 */
[----:B-1----:R-:W-:Y:S02]  /*8120*/  FMNMX.FTZ R21, R182, R11, !PT ;  /* 0x0000000bb6157209 */ /* 0x002fe40007810000 */
[----:B------:R-:W1:Y:S01]  /*8130*/  LDC R11, c[0x0][0x988] ;  /* 0x00026200ff0b7b82 */ /* 0x000e620000000800 */
[----:B------:R-:W-:Y:S02]  /*8140*/  WARPGROUP.DEPBAR.LE gsb0, 0x0 ;  /* 0x00008000000079c5 */ /* 0x000fe40000010000 */
[----:B------:R-:W-:Y:S01]  /*8150*/  WARPGROUP.ARRIVE ;  /* 0x00000000000079c5 */ /* 0x000fe20000000000 */
[----:B------:R-:W-:Y:S01]  /*8160*/  FMUL.FTZ R188, R0, R181 ;  /* 0x000000b500bc7220 */ /* 0x000fe20000410000 */
[----:B------:R-:W2:Y:S04]  /*8170*/  SHFL.BFLY PT, R190, R21, 0x2, 0x1f ;  /* 0x0c401f0015be7f89 */ /* 0x000ea800000e0000 */
[----:B------:R-:W-:Y:S01]  /*8180*/  QGMMA.64x256x32.F32.E4M3.E4M3 R24, R184, gdesc[UR4], R24, gsb0 ;  /* 0x03e00004b8187df3 */ /* 0x000fe20008000818 */
[----:B------:R-:W3:Y:S02]  /*8190*/  MUFU.TANH R188, R188 ;  /* 0x000000bc00bc7308 */ /* 0x000ee40000002400 */
[----:B---3--:R-:W-:-:S02]  /*81a0*/  FMNMX.FTZ R19, R188, R9, !PT ;  /* 0x00000009bc137209 */ /* 0x008fc40007810000 */
[----:B--2---:R-:W-:-:S03]  /*81b0*/  FMNMX.FTZ R153, R21, R190, !PT ;  /* 0x000000be15997209 */ /* 0x004fc60007810000 */
[----:B0-----:R-:W0:Y:S04]  /*81c0*/  SHFL.BFLY PT, R8, R19, 0x2, 0x1f ;  /* 0x0c401f0013087f89 */ /* 0x001e2800000e0000 */
[----:B------:R-:W2:Y:S01]  /*81d0*/  SHFL.BFLY PT, R190, R153, 0x1, 0x1f ;  /* 0x0c201f0099be7f89 */ /* 0x000ea200000e0000 */
[----:B0-----:R-:W-:Y:S02]  /*81e0*/  FMNMX.FTZ R23, R19, R8, !PT ;  /* 0x0000000813177209 */ /* 0x001fe40007810000 */
[----:B--2---:R-:W-:-:S03]  /*81f0*/  FMNMX.FTZ R9, R153, R190, !PT ;  /* 0x000000be99097209 */ /* 0x004fc60007810000 */
[----:B------:R-:W0:Y:S02]  /*8200*/  SHFL.BFLY PT, R8, R23, 0x1, 0x1f ;  /* 0x0c201f0017087f89 */ /* 0x000e2400000e0000 */
[----:B------:R-:W-:-:S01]  /*8210*/  FADD.FTZ R212, -R9, R15 ;  /* 0x0000000f09d47221 */ /* 0x000fc20000010100 */
[----:B-1----:R-:W-:-:S04]  /*8220*/  FFMA.FTZ R165, R9, R11, -8 ;  /* 0xc100000009a57423 */ /* 0x002fc8000001000b */
        /* <DEDUP_REMOVED lines=15> */
[----:B0-----:R-:W-:-:S02]  /*8320*/  FMNMX.FTZ R8, R23, R8, !PT ;  /* 0x0000000817087209 */ /* 0x001fc40007810000 */
[----:B------:R-:W-:-:S03]  /*8330*/  IADD3 R154, -R17, 0xb, RZ ;  /* 0x0000000b119a7810 */ /* 0x000fc60007ffe1ff */
[C---:B------:R-:W-:Y:S01]  /*8340*/  FADD.FTZ R190, -R8.reuse, R13 ;  /* 0x0000000d08be7221 */ /* 0x040fe20000010100 */
[----:B------:R-:W-:-:S01]  /*8350*/  FFMA.FTZ R161, R8, R11, -8 ;  /* 0xc100000008a17423 */ /* 0x000fc2000001000b */
[-C--:B------:R-:W-:Y:S01]  /*8360*/  FMUL.FTZ R13, R212, R11.reuse ;  /* 0x0000000bd40d7220 */ /* 0x080fe20000410000 */
[----:B------:R-:W-:Y:S01]  /*8370*/  MUFU.EX2 R169, R167 ;  /* 0x000000a700a97308 */ /* 0x000fe20000000800 */
[-C--:B------:R-:W-:Y:S01]  /*8380*/  FMUL.FTZ R190, R190, R11.reuse ;  /* 0x0000000bbebe7220 */ /* 0x080fe20000410000 */
        /* <DEDUP_REMOVED lines=14> */
[----:B------:R-:W-:Y:S01]  /*8470*/  FFMA.FTZ R178, R188, R11, -R161 ;  /* 0x0000000bbcb27223 */ /* 0x000fe200000108a1 */
[----:B------:R-:W-:Y:S08]  /*8480*/  MUFU.EX2 R190, R190 ;  /* 0x000000be00be7308 */ /* 0x000ff00000000800 */
[----:B------:R-:W0:Y:S08]  /*8490*/  MUFU.EX2 R15, R15 ;  /* 0x0000000f000f7308 */ /* 0x000e300000000800 */
[----:B------:R-:W1:Y:S08]  /*84a0*/  MUFU.EX2 R13, R13 ;  /* 0x0000000d000d7308 */ /* 0x000e700000000800 */
[----:B------:R-:W2:Y:S01]  /*84b0*/  MUFU.EX2 R22, R22 ;  /* 0x0000001600167308 */ /* 0x000ea20000000800 */
[----:B0-----:R-:W-:-:S07]  /*84c0*/  FFMA.FTZ R3, R190, R3, R15 ;  /* 0x00000003be037223 */ /* 0x001fce000001000f */
[----:B------:R-:W0:Y:S01]  /*84d0*/  MUFU.EX2 R19, R19 ;  /* 0x0000001300137308 */ /* 0x000e220000000800 */
[----:B-1----:R-:W-:-:S07]  /*84e0*/  FFMA.FTZ R4, R13, R4, R12 ;  /* 0x000000040d047223 */ /* 0x002fce000001000c */
[----:B------:R-:W-:Y:S08]  /*84f0*/  MUFU.EX2 R156, R156 ;  /* 0x0000009c009c7308 */ /* 0x000ff00000000800 */
[----:B------:R-:W-:Y:S08]  /*8500*/  MUFU.EX2 R21, R21 ;  /* 0x0000001500157308 */ /* 0x000ff00000000800 */
[----:B------:R-:W-:Y:S08]  /*8510*/  MUFU.EX2 R192, R192 ;  /* 0x000000c000c07308 */ /* 0x000ff00000000800 */
[----:B------:R-:W-:Y:S08]  /*8520*/  MUFU.EX2 R163, R163 ;  /* 0x000000a300a37308 */ /* 0x000ff00000000800 */
[----:B------:R-:W-:Y:S08]  /*8530*/  MUFU.EX2 R23, R23 ;  /* 0x0000001700177308 */ /* 0x000ff00000000800 */
[----:B------:R1:W-:Y:S08]  /*8540*/  MUFU.EX2 R171, R158 ;  /* 0x0000009e00ab7308 */ /* 0x0003f00000000800 */
[----:B------:R-:W-:Y:S01]  /*8550*/  MUFU.EX2 R194, R194 ;  /* 0x000000c200c27308 */ /* 0x000fe20000000800 */
[----:B-1----:R-:W-:-:S05]  /*8560*/  IMAD.U32 R158, RZ, RZ, UR49 ;  /* 0x00000031ff9e7e24 */ /* 0x002fca000f8e00ff */
[----:B------:R-:W-:Y:S02]  /*8570*/  @!P5 LEA R158, R158, UR41, 0x3 ;  /* 0x000000299e9edc11 */ /* 0x000fe4000f8e18ff */
[----:B------:R-:W-:Y:S08]  /*8580*/  MUFU.EX2 R160, R160 ;  /* 0x000000a000a07308 */ /* 0x000ff00000000800 */
        /* <DEDUP_REMOVED lines=8> */
[----:B------:R-:W-:Y:S01]  /*8610*/  MUFU.EX2 R175, R176 ;  /* 0x000000b000af7308 */ /* 0x000fe20000000800 */
[----:B------:R-:W-:-:S02]  /*8620*/  WARPGROUP.DEPBAR.LE gsb0, 0x0 ;  /* 0x00008000000079c5 */ /* 0x000fc40000010000 */
[-C--:B------:R-:W-:Y:S01]  /*8630*/  FFMA.FTZ R184, R206, R11.reuse, -R161 ;  /* 0x0000000bceb87223 */ /* 0x080fe200000108a1 */
[----:B------:R-:W-:-:S01]  /*8640*/  FFMA.FTZ R161, R14, R11, -R165 ;  /* 0x0000000b0ea17223 */ /* 0x000fc200000108a5 */
[----:B------:R-:W-:Y:S01]  /*8650*/  FFMA.FTZ R14, R152, R11, -R165 ;  /* 0x0000000b980e7223 */ /* 0x000fe200000108a5 */
[----:B--2---:R-:W-:-:S01]  /*8660*/  FADD.FTZ R152, R22, R3 ;  /* 0x0000000316987221 */ /* 0x004fc20000010000 */
[----:B------:R-:W-:Y:S01]  /*8670*/  FFMA.FTZ R165, R182, R11, -R165 ;  /* 0x0000000bb6a57223 */ /* 0x000fe200000108a5 */
[----:B------:R-:W-:Y:S01]  /*8680*/  MUFU.EX2 R185, R164 ;  /* 0x000000a400b97308 */ /* 0x000fe20000000800 */
[----:B------:R1:W-:Y:S06]  /*8690*/  BAR.ARV R154, 0x100 ;  /* 0x0004009a0000751d */ /* 0x0003ec0000002000 */
[----:B0-----:R-:W-:-:S01]  /*86a0*/  FADD.FTZ R167, R19, R152 ;  /* 0x0000009813a77221 */ /* 0x001fc20000010000 */
[----:B------:R-:W0:Y:S08]  /*86b0*/  MUFU.EX2 R161, R161 ;  /* 0x000000a100a17308 */ /* 0x000e300000000800 */
[----:B------:R-:W2:Y:S08]  /*86c0*/  MUFU.EX2 R14, R14 ;  /* 0x0000000e000e7308 */ /* 0x000eb00000000800 */
[----:B------:R-:W3:Y:S01]  /*86d0*/  MUFU.EX2 R184, R184 ;  /* 0x000000b800b87308 */ /* 0x000ee20000000800 */
[----:B0-----:R-:W-:-:S01]  /*86e0*/  FADD.FTZ R3, R161, R4 ;  /* 0x00000004a1037221 */ /* 0x001fc20000010000 */
[----:B------:R-:W-:-:S03]  /*86f0*/  FADD.FTZ R4, R156, R167 ;  /* 0x000000a79c047221 */ /* 0x000fc60000010000 */
[----:B------:R-:W-:Y:S01]  /*8700*/  FADD.FTZ R3, R18, R3 ;  /* 0x0000000312037221 */ /* 0x000fe20000010000 */
[----:B------:R-:W-:-:S02]  /*8710*/  FADD.FTZ R167, R21, R4 ;  /* 0x0000000415a77221 */ /* 0x000fc40000010000 */
[----:B------:R-:W0:Y:S01]  /*8720*/  MUFU.EX2 R187, R172 ;  /* 0x000000ac00bb7308 */ /* 0x000e220000000800 */
[----:B------:R-:W-:-:S01]  /*8730*/  FADD.FTZ R3, R169, R3 ;  /* 0x00000003a9037221 */ /* 0x000fc20000010000 */
[----:B------:R-:W-:-:S03]  /*8740*/  FADD.FTZ R152, R192, R167 ;  /* 0x000000a7c0987221 */ /* 0x000fc60000010000 */
[----:B--2---:R-:W-:Y:S01]  /*8750*/  FADD.FTZ R4, R14, R3 ;  /* 0x000000030e047221 */ /* 0x004fe20000010000 */
[----:B------:R-:W-:-:S02]  /*8760*/  FADD.FTZ R3, R23, R152 ;  /* 0x0000009817037221 */ /* 0x000fc40000010000 */
[----:B------:R-:W-:Y:S01]  /*8770*/  MUFU.EX2 R159, R159 ;  /* 0x0000009f009f7308 */ /* 0x000fe20000000800 */
[----:B------:R-:W-:-:S01]  /*8780*/  FADD.FTZ R4, R163, R4 ;  /* 0x00000004a3047221 */ /* 0x000fc20000010000 */
[----:B------:R-:W-:-:S03]  /*8790*/  FADD.FTZ R152, R194, R3 ;  /* 0x00000003c2987221 */ /* 0x000fc60000010000 */
[----:B------:R-:W-:Y:S01]  /*87a0*/  FADD.FTZ R4, R171, R4 ;  /* 0x00000004ab047221 */ /* 0x000fe20000010000 */
[----:B------:R-:W-:-:S02]  /*87b0*/  FADD.FTZ R167, R153, R152 ;  /* 0x0000009899a77221 */ /* 0x000fc40000010000 */
[----:B------:R-:W2:Y:S01]  /*87c0*/  MUFU.EX2 R177, R180 ;  /* 0x000000b400b17308 */ /* 0x000ea20000000800 */
[----:B------:R-:W-:-:S01]  /*87d0*/  FADD.FTZ R3, R160, R4 ;  /* 0x00000004a0037221 */ /* 0x000fc20000010000 */
[----:B---3--:R-:W-:-:S03]  /*87e0*/  FADD.FTZ R152, R184, R167 ;  /* 0x000000a7b8987221 */ /* 0x008fc60000010000 */
[----:B------:R-:W-:Y:S01]  /*87f0*/  FADD.FTZ R4, R20, R3 ;  /* 0x0000000314047221 */ /* 0x000fe20000010000 */
[----:B------:R-:W-:Y:S02]  /*8800*/  @!P5 VIADD R3, R158, 0x20840 ;  /* 0x000208409e03d836 */ /* 0x000fe40000000000 */
[----:B------:R-:W-:Y:S01]  /*8810*/  FADD.FTZ R167, R155, R152 ;  /* 0x000000989ba77221 */ /* 0x000fe20000010000 */
[----:B------:R-:W-:Y:S01]  /*8820*/  MUFU.EX2 R178, R178 ;  /* 0x000000b200b27308 */ /* 0x000fe20000000800 */
[----:B------:R-:W-:-:S01]  /*8830*/  FADD.FTZ R4, R185, R4 ;  /* 0x00000004b9047221 */ /* 0x000fc20000010000 */
[----:B------:R-:W-:Y:S01]  /*8840*/  @!P5 PRMT R3, RZ, 0x654, R3 ;  /* 0x00000654ff03d816 */ /* 0x000fe20000000003 */
[----:B------:R-:W-:-:S02]  /*8850*/  FADD.FTZ R152, R170, R167 ;  /* 0x000000a7aa987221 */ /* 0x000fc40000010000 */
[----:B------:R-:W-:Y:S01]  /*8860*/  FADD.FTZ R4, R173, R4 ;  /* 0x00000004ad047221 */ /* 0x000fe20000010000 */
[----:B------:R3:W-:Y:S02]  /*8870*/  @!P5 SYNCS.ARRIVE.TRANS64.RED.A1T0 RZ, [R3+URZ], RZ ;  /* 0x000000ff03ffd9a7 */ /* 0x0007e4000810043f */
[----:B-1----:R-:W1:Y:S01]  /*8880*/  MUFU.EX2 R154, R165 ;  /* 0x000000a5009a7308 */ /* 0x002e620000000800 */
[----:B------:R-:W-:-:S04]  /*8890*/  FADD.FTZ R4, R168, R4 ;  /* 0x00000004a8047221 */ /* 0x000fc80000010000 */
[----:B0-----:R-:W-:Y:S01]  /*88a0*/  FADD.FTZ R4, R187, R4 ;  /* 0x00000004bb047221 */ /* 0x001fe20000010000 */
[----:B---3--:R-:W-:-:S03]  /*88b0*/  FADD.FTZ R3, R157, R152 ;  /* 0x000000989d037221 */ /* 0x008fc60000010000 */
[----:B------:R-:W-:Y:S01]  /*88c0*/  FADD.FTZ R4, R175, R4 ;  /* 0x00000004af047221 */ /* 0x000fe20000010000 */
[----:B------:R-:W-:-:S03]  /*88d0*/  FADD.FTZ R152, R174, R3 ;  /* 0x00000003ae987221 */ /* 0x000fc60000010000 */
[----:B--2---:R-:W-:Y:S01]  /*88e0*/  FADD.FTZ R4, R177, R4 ;  /* 0x00000004b1047221 */ /* 0x004fe20000010000 */
[----:B------:R-:W-:-:S03]  /*88f0*/  FADD.FTZ R3, R159, R152 ;  /* 0x000000989f037221 */ /* 0x000fc60000010000 */
[----:B-1----:R-:W-:Y:S01]  /*8900*/  FADD.FTZ R4, R154, R4 ;  /* 0x000000049a047221 */ /* 0x002fe20000010000 */
[----:B------:R-:W-:-:S01]  /*8910*/  FADD.FTZ R3, R178, R3 ;  /* 0x00000003b2037221 */ /* 0x000fc20000010000 */
[----:B------:R-:W-:Y:S06]  /*8920*/  @!P4 BRA `(.L_x_1005) ;  /* 0x000000000004c947 */ /* 0x000fec0003800000 */
[----:B------:R-:W-:Y:S01]  /*8930*/  BPT.TRAP 0x1 ;  /* 0x000000040000795c */ /* 0x000fe20000300000 */
.L_x_1005:
[----:B------:R-:W-:Y:S01]  /*8940*/  ULEA UR6, UR51, UR41, 0x3 ;  /* 0x0000002933067291 */ /* 0x000fe2000f8e183f */
[----:B------:R-:W-:Y:S01]  /*8950*/  ISETP.LT.AND P0, PT, R10, UR50, PT ;  /* 0x000000320a007c0c */ /* 0x000fe2000bf01270 */
[----:B------:R-:W-:Y:S01]  /*8960*/  UMOV UR52, UR47 ;  /* 0x0000002f00347c82 */ /* 0x000fe20008000000 */
[----:B------:R-:W-:Y:S01]  /*8970*/  F2FP.SATFINITE.E4M3.F32.PACK_AB_MERGE_C R23, R194, R23, RZ ;  /* 0x00000017c217723e */ /* 0x000fe200048070ff */
[----:B------:R-:W-:Y:S01]  /*8980*/  UIADD3 UR6, UR6, 0x20860, URZ ;  /* 0x0002086006067890 */ /* 0x000fe2000fffe03f */
[----:B------:R-:W-:Y:S01]  /*8990*/  F2FP.SATFINITE.E4M3.F32.PACK_AB_MERGE_C R19, R156, R19, RZ ;  /* 0x000000139c13723e */ /* 0x000fe200048070ff */
[----:B------:R-:W-:Y:S01]  /*89a0*/  UMOV UR51, UR49 ;  /* 0x0000003100337c82 */ /* 0x000fe20008000000 */
[----:B------:R-:W-:Y:S01]  /*89b0*/  F2FP.SATFINITE.E4M3.F32.PACK_AB_MERGE_C R23, R192, R21, R23 ;  /* 0x00000015c017723e */ /* 0x000fe20004807017 */
[----:B------:R-:W-:Y:S01]  /*89c0*/  UPRMT UR6, UR43, 0x654, UR6 ;  /* 0x000006542b067896 */ /* 0x000fe20008000006 */
        /* <DEDUP_REMOVED lines=8> */
[----:B------:R-:W-:Y:S01]  /*8a50*/  SYNCS.ARRIVE.TRANS64.RED.A1T0 RZ, [UR6], RZ ;  /* 0x000000ffffff79a7 */ /* 0x000fe20008100406 */
[----:B------:R-:W-:Y:S01]  /*8a60*/  UIADD3 UR6, UR50, -0x1, URZ ;  /* 0xffffffff32067890 */ /* 0x000fe2000fffe03f */
[----:B------:R-:W-:Y:S01]  /*8a70*/  F2FP.SATFINITE.E4M3.F32.PACK_AB_MERGE_C R159, R178, R159, RZ ;  /* 0x0000009fb29f723e */ /* 0x000fe200048070ff */
[-C--:B------:R-:W-:Y:S01]  /*8a80*/  FMUL.FTZ R32, R32, R190.reuse ;  /* 0x000000be20207220 */ /* 0x080fe20000410000 */
[----:B------:R-:W-:Y:S01]  /*8a90*/  F2FP.SATFINITE.E4M3.F32.PACK_AB_MERGE_C R154, R154, R177, RZ ;  /* 0x000000b19a9a723e */ /* 0x000fe200048070ff */
[-C--:B------:R-:W-:Y:S01]  /*8aa0*/  FMUL.FTZ R33, R33, R190.reuse ;  /* 0x000000be21217220 */ /* 0x080fe20000410000 */
[----:B------:R-:W-:Y:S01]  /*8ab0*/  F2FP.SATFINITE.E4M3.F32.PACK_AB_MERGE_C R188, R22, R15, R19 ;  /* 0x0000000f16bc723e */ /* 0x000fe20004807013 */
[-C--:B------:R-:W-:Y:S01]  /*8ac0*/  FMUL.FTZ R36, R36, R190.reuse ;  /* 0x000000be24247220 */ /* 0x080fe20000410000 */
[----:B------:R-:W-:Y:S01]  /*8ad0*/  UMOV UR50, UR6 ;  /* 0x0000000600327c82 */ /* 0x000fe20008000000 */
        /* <DEDUP_REMOVED lines=129> */
[----:B------:R-:W-:Y:S01]  /*92f0*/  F2FP.SATFINITE.E4M3.F32.PACK_AB_MERGE_C R187, R175, R187, R154 ;  /* 0x000000bbafbb723e */ /* 0x000fe2000480709a */
[----:B------:R-:W-:Y:S06]  /*9300*/  @P0 BRA `(.L_x_1006) ;  /* 0xffffffe000b40947 */ /* 0x000fec000383ffff */
[----:B------:R-:W-:-:S05]  /*9310*/  UMOV UR50, UR6 ;  /* 0x0000000600327c82 */ /* 0x000fca0008000000 */
.L_x_996:
[----:B------:R-:W-:-:S13]  /*9320*/  ISETP.LE.AND P0, PT, R16, UR50, PT ;  /* 0x0000003210007c0c */ /* 0x000fda000bf03270 */
[----:B------:R-:W-:Y:S05]  /*9330*/  @!P0 BRA `(.L_x_1007) ;  /* 0x0000002800088947 */ /* 0x000fea0003800000 */
[C---:B------:R-:W-:Y:S01]  /*9340*/  VIADD R10, R17.reuse, 0x8 ;  /* 0x00000008110a7836 */ /* 0x040fe20000000000 */
[----:B------:R-:W-:Y:S01]  /*9350*/  IADD3 R17, -R17, 0xb, RZ ;  /* 0x0000000b11117810 */ /* 0x000fe20007ffe1ff */
[----:B------:R-:W-:Y:S01]  /*9360*/  IMAD.MOV.U32 R13, RZ, RZ, R9 ;  /* 0x000000ffff0d7224 */ /* 0x000fe200078e0009 */
[----:B------:R-:W-:Y:S01]  /*9370*/  UMOV UR56, UR47 ;  /* 0x0000002f00387c82 */ /* 0x000fe20008000000 */
[----:B------:R-:W-:Y:S01]  /*9380*/  IMAD.MOV.U32 R12, RZ, RZ, R8 ;  /* 0x000000ffff0c7224 */ /* 0x000fe200078e0008 */
[----:B------:R-:W-:Y:S01]  /*9390*/  UMOV UR55, UR49 ;  /* 0x0000003100377c82 */ /* 0x000fe20008000000 */
[----:B------:R-:W-:Y:S01]  /*93a0*/  ULDC UR51, c[0x0][0x9e4] ;  /* 0x0002790000337ab9 */ /* 0x000fe20000000800 */
[----:B------:R-:W-:Y:S01]  /*93b0*/  ULDC UR53, c[0x0][0x288] ;  /* 0x0000a20000357ab9 */ /* 0x000fe20000000800 */
[----:B------:R-:W-:Y:S01]  /*93c0*/  ULDC UR54, c[0x0][0x2f0] ;  /* 0x0000bc0000367ab9 */ /* 0x000fe20000000800 */
[----:B------:R-:W-:-:S05]  /*93d0*/  ULDC UR52, c[0x0][0x9e0] ;  /* 0x0002780000347ab9 */ /* 0x000fca0000000800 */
.L_x_1025:
        /* <DEDUP_REMOVED lines=9> */
.L_x_1009:
[----:B------:R-:W-:Y:S01]  /*9470*/  ULEA UR6, UR49, UR41, 0x3 ;  /* 0x0000002931067291 */ /* 0x000fe2000f8e183f */
[----:B------:R-:W-:-:S05]  /*9480*/  IMAD.U32 R8, RZ, RZ, UR47 ;  /* 0x0000002fff087e24 */ /* 0x000fca000f8e00ff */
[----:B------:R-:W-:-:S04]  /*9490*/  SHF.L.U32 R8, R8, 0x1f, RZ ;  /* 0x0000001f08087819 */ /* 0x000fc800000006ff */
[----:B------:R0:W1:Y:S01]  /*94a0*/  SYNCS.PHASECHK.TRANS64.TRYWAIT P1, [UR6+0x20830], R8 ;  /* 0x02083008ff0075a7 */ /* 0x0000620008020146 */
[----:B------:R-:W-:Y:S05]  /*94b0*/  @!P4 BRA `(.L_x_1010) ;  /* 0x000000000004c947 */ /* 0x000fea0003800000 */
[----:B------:R-:W-:Y:S01]  /*94c0*/  BPT.TRAP 0x1 ;  /* 0x000000040000795c */ /* 0x000fe20000300000 */
.L_x_1010:
[----:B-1----:R-:W-:Y:S05]  /*94d0*/  @P1 BRA `(.L_x_1008) ;  /* 0x0000000000081947 */ /* 0x002fea0003800000 */
[----:B------:R-:W1:Y:S02]  /*94e0*/  SYNCS.PHASECHK.TRANS64.TRYWAIT P1, [UR6+0x20830], R8 ;  /* 0x02083008ff0075a7 */ /* 0x000e640008020146 */
[----:B-1----:R-:W-:Y:S05]  /*94f0*/  @!P1 BRA `(.L_x_1011) ;  /* 0x000000b000849947 */ /* 0x002fea0003800000 */
.L_x_1008:
[----:B------:R2:W-:Y:S01]  /*9500*/  BAR.SYNC.DEFER_BLOCKING R10, 0x100 ;  /* 0x0004000a0000751d */ /* 0x0005e20000010000 */
[----:B------:R-:W-:Y:S01]  /*9510*/  R2UR UR32, R6 ;  /* 0x00000000062072ca */ /* 0x000fe200000e0000 */
[----:B------:R-:W-:Y:S01]  /*9520*/  ULEA UR34, UR49, UR46, 0xa ;  /* 0x0000002e31227291 */ /* 0x000fe2000f8e503f */
[----:B------:R-:W-:-:S03]  /*9530*/  R2UR UR33, R7 ;  /* 0x00000000072172ca */ /* 0x000fc600000e0000 */
        /* <DEDUP_REMOVED lines=12> */
[----:B------:R-:W-:Y:S01]  /*9600*/  WARPGROUP.ARRIVE ;  /* 0x00000000000079c5 */ /* 0x000fe20000000000 */
[----:B------:R-:W-:Y:S01]  /*9610*/  UMOV UR27, 0x40000040 ;  /* 0x40000040001b7882 */ /* 0x000fe20000000000 */
[----:B------:R-:W-:Y:S01]  /*9620*/  UIADD3 UR30, UR34, 0x206, URZ ;  /* 0x00000206221e7890 */ /* 0x000fe2000fffe03f */
[----:B------:R-:W-:-:S03]  /*9630*/  UMOV UR31, 0x40000040 ;  /* 0x40000040001f7882 */ /* 0x000fc60000000000 */
        /* <DEDUP_REMOVED lines=23> */
[----:B--2---:R-:W-:Y:S05]  /*97b0*/  @P0 BRA `(.L_x_1012) ;  /* 0x00000000002c0947 */ /* 0x004fea0003800000 */
[----:B------:R-:W-:Y:S05]  /*97c0*/  @!P4 BRA `(.L_x_1013) ;  /* 0x000000000004c947 */ /* 0x000fea0003800000 */
[----:B------:R-:W-:Y:S01]  /*97d0*/  BPT.TRAP 0x1 ;  /* 0x000000040000795c */ /* 0x000fe20000300000 */
.L_x_1013:
[----:B------:R-:W-:Y:S01]  /*97e0*/  ULEA UR6, UR55, UR41, 0x3 ;  /* 0x0000002937067291 */ /* 0x000fe2000f8e183f */
[----:B01----:R-:W-:-:S05]  /*97f0*/  IMAD.U32 R8, RZ, RZ, UR56 ;  /* 0x00000038ff087e24 */ /* 0x003fca000f8e00ff */
[----:B------:R-:W-:-:S04]  /*9800*/  SHF.L.U32 R8, R8, 0x1f, RZ ;  /* 0x0000001f08087819 */ /* 0x000fc800000006ff */
[----:B------:R0:W1:Y:S01]  /*9810*/  SYNCS.PHASECHK.TRANS64.TRYWAIT P0, [UR6+0x20850], R8 ;  /* 0x02085008ff0075a7 */ /* 0x0000620008000146 */
[----:B------:R-:W-:Y:S05]  /*9820*/  @!P4 BRA `(.L_x_1014) ;  /* 0x000000000004c947 */ /* 0x000fea0003800000 */
[----:B------:R-:W-:Y:S01]  /*9830*/  BPT.TRAP 0x1 ;  /* 0x000000040000795c */ /* 0x000fe20000300000 */
.L_x_1014:
[----:B-1----:R-:W-:Y:S05]  /*9840*/  @P0 BRA `(.L_x_1012) ;  /* 0x0000000000080947 */ /* 0x002fea0003800000 */
[----:B------:R-:W1:Y:S02]  /*9850*/  SYNCS.PHASECHK.TRANS64.TRYWAIT P0, [UR6+0x20850], R8 ;  /* 0x02085008ff0075a7 */ /* 0x000e640008000146 */
[----:B-1----:R-:W-:Y:S05]  /*9860*/  @!P0 BRA `(.L_x_1015) ;  /* 0x000000ac00c08947 */ /* 0x002fea0003800000 */
.L_x_1012:
[----:B------:R-:W-:Y:S01]  /*9870*/  UIADD3 UR6, UR41, 0x400, URZ ;  /* 0x0000040029067890 */ /* 0x000fe2000fffe03f */
[----:B------:R-:W-:Y:S01]  /*9880*/  WARPGROUP.ARRIVE ;  /* 0x00000000000079c5 */ /* 0x000fe20000000000 */
[----:B------:R-:W-:Y:S01]  /*9890*/  UMOV UR7, 0x80000020 ;  /* 0x8000002000077882 */ /* 0x000fe20000000000 */
[C---:B------:R-:W-:Y:S01]  /*98a0*/  FMUL.FTZ R23, R0.reuse, R166 ;  /* 0x000000a600177220 */ /* 0x040fe20000410000 */
[----:B------:R-:W-:Y:S01]  /*98b0*/  USHF.R.U32.HI UR6, URZ, 0x4, UR6 ;  /* 0x000000043f067899 */ /* 0x000fe20008011606 */
[----:B------:R-:W2:Y:S01]  /*98c0*/  @P3 LDC R166, c[0x0][0x450] ;  /* 0x00011400ffa63b82 */ /* 0x000ea20000000800 */
[C---:B------:R-:W-:Y:S01]  /*98d0*/  FMUL.FTZ R20, R0.reuse, R163 ;  /* 0x000000a300147220 */ /* 0x040fe20000410000 */
[C---:B------:R-:W-:Y:S01]  /*98e0*/  FMUL.FTZ R163, R0.reuse, R165 ;  /* 0x000000a500a37220 */ /* 0x040fe20000410000 */
[----:B------:R-:W-:Y:S01]  /*98f0*/  ULOP3.LUT UR6, UR6, 0x3fff, URZ, 0xc0, !UPT ;  /* 0x00003fff06067892 */ /* 0x000fe2000f8ec03f */
[----:B------:R-:W-:Y:S01]  /*9900*/  FMUL.FTZ R165, R0, R169 ;  /* 0x000000a900a57220 */ /* 0x000fe20000410000 */
[----:B------:R-:W-:-:S02]  /*9910*/  IMAD.U32 R169, RZ, RZ, UR49 ;  /* 0x00000031ffa97e24 */ /* 0x000fc4000f8e00ff */
[C---:B------:R-:W-:Y:S01]  /*9920*/  FMUL.FTZ R14, R0.reuse, R159 ;  /* 0x0000009f000e7220 */ /* 0x040fe20000410000 */
[----:B------:R-:W-:Y:S01]  /*9930*/  ULOP3.LUT UR6, UR6, 0x10000, URZ, 0xfc, !UPT ;  /* 0x0001000006067892 */ /* 0x000fe2000f8efc3f */
[C---:B------:R-:W-:Y:S01]  /*9940*/  FMUL.FTZ R15, R0.reuse, R152 ;  /* 0x00000098000f7220 */ /* 0x040fe20000410000 */
[C---:B------:R-:W-:Y:S01]  /*9950*/  FMUL.FTZ R152, R0.reuse, R167 ;  /* 0x000000a700987220 */ /* 0x040fe20000410000 */
[----:B------:R-:W-:Y:S01]  /*9960*/  IMAD.MOV.U32 R167, RZ, RZ, R5 ;  /* 0x000000ffffa77224 */ /* 0x000fe200078e0005 */
[----:B------:R-:W-:Y:S01]  /*9970*/  ULEA UR6, UR55, UR6, 0xa ;  /* 0x0000000637067291 */ /* 0x000fe2000f8e503f */
[C---:B------:R-:W-:Y:S01]  /*9980*/  FMUL.FTZ R18, R0.reuse, R153 ;  /* 0x0000009900127220 */ /* 0x040fe20000410000 */
[C---:B------:R-:W-:Y:S01]  /*9990*/  FMUL.FTZ R153, R0.reuse, R170 ;  /* 0x000000aa00997220 */ /* 0x040fe20000410000 */
[C---:B------:R-:W-:Y:S01]  /*99a0*/  FMUL.FTZ R19, R0.reuse, R162 ;  /* 0x000000a200137220 */ /* 0x040fe20000410000 */
[C---:B01----:R-:W-:Y:S01]  /*99b0*/  FMUL.FTZ R8, R0.reuse, R154 ;  /* 0x0000009a00087220 */ /* 0x043fe20000410000 */
        /* <DEDUP_REMOVED lines=21> */
[----:B------:R-:W0:Y:S08]  /*9b10*/  MUFU.TANH R15, R15 ;  /* 0x0000000f000f7308 */ /* 0x000e300000002400 */
[----:B------:R-:W1:Y:S08]  /*9b20*/  MUFU.TANH R18, R18 ;  /* 0x0000001200127308 */ /* 0x000e700000002400 */
        /* <DEDUP_REMOVED lines=27> */
[----:B------:R-:W-:Y:S01]  /*9ce0*/  WARPGROUP.ARRIVE ;  /* 0x00000000000079c5 */ /* 0x000fe20000000000 */
[----:B------:R-:W-:-:S05]  /*9cf0*/  IMAD.U32 R189, RZ, RZ, UR54 ;  /* 0x00000036ffbd7e24 */ /* 0x000fca000f8e00ff */
[----:B------:R-:W-:Y:S01]  /*9d00*/  QGMMA.64x256x32.F32.E4M3.E4M3 R24, R184, gdesc[UR4], R24, gsb0 ;  /* 0x03e00004b8187df3 */ /* 0x000fe20008000818 */
[----:B------:R-:W-:-:S04]  /*9d10*/  USHF.L.U32 UR7, UR50, 0x6, URZ ;  /* 0x0000000632077899 */ /* 0x000fc8000800063f */
[----:B------:R-:W-:Y:S01]  /*9d20*/  UIADD3 UR6, -UR7, 0x1, URZ ;  /* 0x0000000107067890 */ /* 0x000fe2000fffe13f */
[----:B------:R-:W-:Y:S02]  /*9d30*/  WARPGROUP.DEPBAR.LE gsb0, 0x0 ;  /* 0x00008000000079c5 */ /* 0x000fe40000010000 */
[----:B------:R-:W-:Y:S01]  /*9d40*/  FMUL.FTZ R185, R0, R160 ;  /* 0x000000a000b97220 */ /* 0x000fe20000410000 */
[----:B------:R0:W0:Y:S01]  /*9d50*/  MUFU.TANH R187, R173 ;  /* 0x000000ad00bb7308 */ /* 0x0000220000002400 */
[----:B------:R-:W5:Y:S07]  /*9d60*/  @P3 LDC R160, c[0x0][0x44c] ;  /* 0x00011300ffa03b82 */ /* 0x000f6e0000000800 */
[----:B------:R-:W0:Y:S01]  /*9d70*/  MUFU.TANH R185, R185 ;  /* 0x000000b900b97308 */ /* 0x000e220000002400 */
[----:B-----5:R-:W-:Y:S01]  /*9d80*/  @P3 IMAD.HI.U32 R159, R5, R160, RZ ;  /* 0x000000a0059f3227 */ /* 0x020fe200078e00ff */
[----:B------:R-:W-:-:S03]  /*9d90*/  @!P5 LEA R160, R169, UR41, 0x3 ;  /* 0x00000029a9a0dc11 */ /* 0x000fc6000f8e18ff */
[----:B------:R-:W-:Y:S01]  /*9da0*/  IMAD.U32 R169, RZ, RZ, UR6 ;  /* 0x00000006ffa97e24 */ /* 0x000fe2000f8e00ff */
[----:B--2---:R-:W-:Y:S01]  /*9db0*/  @P3 SHF.R.U32.HI R167, RZ, R166, R159 ;  /* 0x000000a6ffa73219 */ /* 0x004fe2000001169f */
[----:B------:R-:W-:Y:S02]  /*9dc0*/  @!P5 VIADD R160, R160, 0x20840 ;  /* 0x00020840a0a0d836 */ /* 0x000fe40000000000 */
[----:B------:R-:W-:Y:S01]  /*9dd0*/  FMUL.FTZ R159, R0, R182 ;  /* 0x000000b6009f7220 */ /* 0x000fe20000410000 */
[----:B------:R-:W-:Y:S01]  /*9de0*/  IMAD R166, R2, -0x2, R169 ;  /* 0xfffffffe02a67824 */ /* 0x000fe200078e02a9 */
[----:B------:R-:W2:Y:S01]  /*9df0*/  SHFL.IDX PT, R170, R167, RZ, 0x1c1f ;  /* 0x001c1fffa7aa7589 */ /* 0x000ea200000e0000 */
[----:B------:R-:W-:Y:S02]  /*9e00*/  @!P5 PRMT R160, RZ, 0x654, R160 ;  /* 0x00000654ffa0d816 */ /* 0x000fe400000000a0 */
[----:B------:R-:W-:Y:S01]  /*9e10*/  IMAD R166, R189, UR37, R166 ;  /* 0x00000025bda67c24 */ /* 0x000fe2000f8e02a6 */
[----:B------:R-:W0:Y:S01]  /*9e20*/  MUFU.TANH R159, R159 ;  /* 0x0000009f009f7308 */ /* 0x000e220000002400 */
[----:B------:R0:W-:Y:S06]  /*9e30*/  BAR.ARV R17, 0x100 ;  /* 0x000400110000751d */ /* 0x0001ec0000002000 */
[----:B------:R5:W-:Y:S01]  /*9e40*/  @!P5 SYNCS.ARRIVE.TRANS64.RED.A1T0 RZ, [R160+URZ], RZ ;  /* 0x000000ffa0ffd9a7 */ /* 0x000be2000810043f */
[----:B------:R-:W-:-:S04]  /*9e50*/  VIADD R166, R166, -UR53 ;  /* 0x80000035a6a67c36 */ /* 0x000fc80008000000 */
[----:B------:R-:W-:Y:S02]  /*9e60*/  VIADD R188, R166, UR48 ;  /* 0x00000030a6bc7c36 */ /* 0x000fe40008000000 */
[----:B-----5:R-:W-:Y:S01]  /*9e70*/  FMUL.FTZ R160, R0, R183 ;  /* 0x000000b700a07220 */ /* 0x020fe20000410000 */
[----:B------:R-:W-:-:S05]  /*9e80*/  VIADD R183, R166, UR52 ;  /* 0x00000034a6b77c36 */ /* 0x000fca0008000000 */
[----:B------:R-:W0:Y:S01]  /*9e90*/  MUFU.TANH R160, R160 ;  /* 0x000000a000a07308 */ /* 0x000e220000002400 */
[--C-:B--2---:R-:W-:Y:S02]  /*9ea0*/  IMAD.IADD R169, R183, 0x1, R170.reuse ;  /* 0x00000001b7a97824 */ /* 0x104fe400078e02aa */
[----:B------:R-:W-:Y:S01]  /*9eb0*/  IMAD.IADD R171, R188, 0x1, R170 ;  /* 0x00000001bcab7824 */ /* 0x000fe200078e02aa */
[----:B-1-34-:R-:W-:Y:S06]  /*9ec0*/  @!P6 BRA `(.L_x_1016) ;  /* 0x00000000005ce947 */ /* 0x01afec0003800000 */
[----:B------:R-:W-:Y:S01]  /*9ed0*/  IMAD R166, R189, UR37, R170 ;  /* 0x00000025bda67c24 */ /* 0x000fe2000f8e02aa */
[----:B------:R-:W-:Y:S03]  /*9ee0*/  BSSY B0, `(.L_x_1017) ;  /* 0x0000011000007945 */ /* 0x000fe60003800000 */
[----:B0-----:R-:W-:-:S05]  /*9ef0*/  VIADD R173, R166, -UR53 ;  /* 0x80000035a6ad7c36 */ /* 0x001fca0008000000 */
        /* <DEDUP_REMOVED lines=10> */
.L_x_1018:
[----:B------:R-:W-:-:S05]  /*9fa0*/  IMAD.U32 R170, RZ, RZ, UR51 ;  /* 0x00000033ffaa7e24 */ /* 0x000fca000f8e00ff */
[----:B------:R-:W-:-:S13]  /*9fb0*/  ISETP.NE.AND P0, PT, R170, 0x1, PT ;  /* 0x00000001aa00780c */ /* 0x000fda0003f05270 */
[----:B------:R-:W0:Y:S02]  /*9fc0*/  @P0 LDC.64 R190, c[0x0][0x9e8] ;  /* 0x00027a00ffbe0b82 */ /* 0x000e240000000a00 */
[----:B0-----:R-:W-:-:S05]  /*9fd0*/  @P0 IMAD.HI.U32 R166, R173, R190, RZ ;  /* 0x000000beada60227 */ /* 0x001fca00078e00ff */
[----:B------:R-:W-:-:S07]  /*9fe0*/  @P0 SHF.R.U32.HI R173, RZ, R191, R166 ;  /* 0x000000bfffad0219 */ /* 0x000fce00000116a6 */
.L_x_1019:
[----:B------:R-:W-:Y:S05]  /*9ff0*/  BSYNC B0 ;  /* 0x0000000000007941 */ /* 0x000fea0003800000 */
.L_x_1017:
[----:B------:R-:W-:-:S04]  /*a000*/  IMAD R173, R173, R170, -UR7 ;  /* 0x80000007adad7e24 */ /* 0x000fc8000f8e02aa */
[----:B------:R-:W-:-:S05]  /*a010*/  IMAD R166, R2, -0x2, R173 ;  /* 0xfffffffe02a67824 */ /* 0x000fca00078e02ad */
[----:B------:R-:W-:Y:S02]  /*a020*/  VIADDMNMX R169, R166, R170, R169, PT ;  /* 0x000000aaa6a97246 */ /* 0x000fe400038001a9 */
[----:B------:R-:W-:-:S07]  /*a030*/  VIMNMX R171, R171, R166, !PT ;  /* 0x000000a6abab7248 */ /* 0x000fce0007fe0100 */
.L_x_1016:
[----:B------:R-:W-:-:S06]  /*a040*/  UISETP.GT.AND UP0, UPT, UR50, -0x1, UPT ;  /* 0xffffffff3200788c */ /* 0x000fcc000bf04270 */
[----:B------:R-:W-:-:S04]  /*a050*/  PLOP3.LUT P0, PT, PT, PT, UP0, 0x80, 0x0 ;  /* 0x000000000000781c */ /* 0x000fc80003f0f008 */
[C---:B------:R-:W-:Y:S02]  /*a060*/  ISETP.GT.AND P2, PT, R171.reuse, RZ, P0 ;  /* 0x000000ffab00720c */ /* 0x040fe40000744270 */
[----:B------:R-:W-:Y:S02]  /*a070*/  ISETP.GT.AND P1, PT, R171, 0x1, P0 ;  /* 0x00000001ab00780c */ /* 0x000fe40000724270 */
[C---:B------:R-:W-:Y:S02]  /*a080*/  ISETP.LT.OR P2, PT, R169.reuse, 0x1, P2 ;  /* 0x00000001a900780c */ /* 0x040fe40001741670 */
[----:B------:R-:W-:Y:S02]  /*a090*/  ISETP.LT.OR P1, PT, R169, 0x2, P1 ;  /* 0x00000002a900780c */ /* 0x000fe40000f21670 */
[----:B0-----:R-:W-:Y:S02]  /*a0a0*/  FSEL R15, R15, -INF , !P2 ;  /* 0xff8000000f0f7808 */ /* 0x001fe40005000000 */
[----:B------:R-:W-:-:S02]  /*a0b0*/  FSEL R186, R18, -INF , !P1 ;  /* 0xff80000012ba7808 */ /* 0x000fc40004800000 */
[C---:B------:R-:W-:Y:S02]  /*a0c0*/  ISETP.GT.AND P2, PT, R171.reuse, 0x8, P0 ;  /* 0x00000008ab00780c */ /* 0x040fe40000744270 */
[----:B------:R-:W-:Y:S02]  /*a0d0*/  ISETP.GT.AND P1, PT, R171, 0x9, P0 ;  /* 0x00000009ab00780c */ /* 0x000fe40000724270 */
[C---:B------:R-:W-:Y:S02]  /*a0e0*/  ISETP.LT.OR P2, PT, R169.reuse, 0x9, P2 ;  /* 0x00000009a900780c */ /* 0x040fe40001741670 */
[----:B------:R-:W-:Y:S02]  /*a0f0*/  ISETP.LT.OR P1, PT, R169, 0xa, P1 ;  /* 0x0000000aa900780c */ /* 0x000fe40000f21670 */
[----:B------:R-:W-:Y:S02]  /*a100*/  FSEL R184, R21, -INF , !P2 ;  /* 0xff80000015b87808 */ /* 0x000fe40005000000 */
        /* <DEDUP_REMOVED lines=13> */
[C---:B------:R-:W-:Y:S01]  /*a1e0*/  ISETP.GT.AND P2, PT, R171.reuse, 0x20, P0 ;  /* 0x00000020ab00780c */ /* 0x040fe20000744270 */
[----:B------:R-:W0:Y:S01]  /*a1f0*/  SHFL.IDX PT, R163, R167, 0x1, 0x1c1f ;  /* 0x003c1f00a7a37f89 */ /* 0x000e2200000e0000 */
        /* <DEDUP_REMOVED lines=11> */
[----:B------:R-:W-:Y:S01]  /*a2b0*/  ISETP.GT.AND P2, PT, R171, 0x30, P0 ;  /* 0x00000030ab00780c */ /* 0x000fe20000744270 */
[--C-:B0-----:R-:W-:Y:S01]  /*a2c0*/  IMAD.IADD R21, R183, 0x1, R163.reuse ;  /* 0x00000001b7157824 */ /* 0x101fe200078e02a3 */
[----:B------:R-:W-:Y:S01]  /*a2d0*/  ISETP.GT.AND P1, PT, R171, 0x31, P0 ;  /* 0x00000031ab00780c */ /* 0x000fe20000724270 */
[----:B------:R-:W-:Y:S01]  /*a2e0*/  IMAD.IADD R161, R188, 0x1, R163 ;  /* 0x00000001bca17824 */ /* 0x000fe200078e02a3 */
        /* <DEDUP_REMOVED lines=9> */
[----:B------:R-:W-:Y:S01]  /*a380*/  FSEL R18, R181, -INF , !P1 ;  /* 0xff800000b5127808 */ /* 0x000fe20004800000 */
[----:B------:R-:W-:Y:S08]  /*a390*/  @!P6 BRA `(.L_x_1020) ;  /* 0x00000000005ce947 */ /* 0x000ff00003800000 */
[----:B------:R-:W-:Y:S01]  /*a3a0*/  IMAD R163, R189, UR37, R163 ;  /* 0x00000025bda37c24 */ /* 0x000fe2000f8e02a3 */
[----:B------:R-:W-:Y:S03]  /*a3b0*/  BSSY B0, `(.L_x_1021) ;  /* 0x0000011000007945 */ /* 0x000fe60003800000 */
        /* <DEDUP_REMOVED lines=11> */
.L_x_1022:
[----:B------:R-:W-:-:S05]  /*a470*/  IMAD.U32 R190, RZ, RZ, UR51 ;  /* 0x00000033ffbe7e24 */ /* 0x000fca000f8e00ff */
[----:B------:R-:W-:-:S13]  /*a480*/  ISETP.NE.AND P1, PT, R190, 0x1, PT ;  /* 0x00000001be00780c */ /* 0x000fda0003f25270 */
[----:B------:R-:W0:Y:S02]  /*a490*/  @P1 LDC.64 R188, c[0x0][0x9e8] ;  /* 0x00027a00ffbc1b82 */ /* 0x000e240000000a00 */
[----:B0-----:R-:W-:-:S05]  /*a4a0*/  @P1 IMAD.HI.U32 R188, R163, R188, RZ ;  /* 0x000000bca3bc1227 */ /* 0x001fca00078e00ff */
[----:B------:R-:W-:-:S07]  /*a4b0*/  @P1 SHF.R.U32.HI R163, RZ, R189, R188 ;  /* 0x000000bdffa31219 */ /* 0x000fce00000116bc */
.L_x_1023:
[----:B------:R-:W-:Y:S05]  /*a4c0*/  BSYNC B0 ;  /* 0x0000000000007941 */ /* 0x000fea0003800000 */
.L_x_1021:
[----:B------:R-:W-:-:S04]  /*a4d0*/  IMAD R163, R163, R190, -UR7 ;  /* 0x80000007a3a37e24 */ /* 0x000fc8000f8e02be */
[----:B------:R-:W-:-:S05]  /*a4e0*/  IMAD R188, R2, -0x2, R163 ;  /* 0xfffffffe02bc7824 */ /* 0x000fca00078e02a3 */
[----:B------:R-:W-:Y:S02]  /*a4f0*/  VIADDMNMX R21, R188, R190, R21, PT ;  /* 0x000000bebc157246 */ /* 0x000fe40003800115 */
[----:B------:R-:W-:-:S07]  /*a500*/  VIMNMX R161, R161, R188, !PT ;  /* 0x000000bca1a17248 */ /* 0x000fce0007fe0100 */
.L_x_1020:
[----:B------:R-:W-:Y:S02]  /*a510*/  FMNMX.FTZ R163, R15, R12, !PT ;  /* 0x0000000c0fa37209 */ /* 0x000fe40007810000 */
[C---:B------:R-:W-:Y:S02]  /*a520*/  ISETP.GT.AND P2, PT, R161.reuse, 0x8, P0 ;  /* 0x00000008a100780c */ /* 0x040fe40000744270 */
[----:B------:R-:W-:Y:S02]  /*a530*/  FMNMX.FTZ R163, R186, R163, !PT ;  /* 0x000000a3baa37209 */ /* 0x000fe40007810000 */
[----:B------:R-:W-:Y:S02]  /*a540*/  ISETP.GT.AND P1, PT, R161, 0x1, P0 ;  /* 0x00000001a100780c */ /* 0x000fe40000724270 */
[----:B------:R-:W-:Y:S02]  /*a550*/  FMNMX.FTZ R163, R184, R163, !PT ;  /* 0x000000a3b8a37209 */ /* 0x000fe40007810000 */
[----:B------:R-:W-:-:S02]  /*a560*/  ISETP.LT.OR P2, PT, R21, 0x9, P2 ;  /* 0x000000091500780c */ /* 0x000fc40001741670 */
[----:B------:R-:W-:Y:S02]  /*a570*/  FMNMX.FTZ R163, R180, R163, !PT ;  /* 0x000000a3b4a37209 */ /* 0x000fe40007810000 */
[----:B------:R-:W-:Y:S02]  /*a580*/  ISETP.LT.OR P1, PT, R21, 0x2, P1 ;  /* 0x000000021500780c */ /* 0x000fe40000f21670 */
[----:B------:R-:W-:Y:S02]  /*a590*/  FMNMX.FTZ R163, R170, R163, !PT ;  /* 0x000000a3aaa37209 */ /* 0x000fe40007810000 */
[----:B------:R-:W-:Y:S02]  /*a5a0*/  FSEL R190, R11, -INF , !P2 ;  /* 0xff8000000bbe7808 */ /* 0x000fe40005000000 */
[----:B------:R-:W-:Y:S01]  /*a5b0*/  FMNMX.FTZ R163, R172, R163, !PT ;  /* 0x000000a3aca37209 */ /* 0x000fe20007810000 */
[----:B------:R-:W0:Y:S01]  /*a5c0*/  LDC R11, c[0x0][0x988] ;  /* 0x00026200ff0b7b82 */ /* 0x000e220000000800 */
[----:B------:R-:W-:-:S02]  /*a5d0*/  ISETP.GT.AND P2, PT, R161, 0x10, P0 ;  /* 0x00000010a100780c */ /* 0x000fc40000744270 */
[----:B------:R-:W-:Y:S02]  /*a5e0*/  FMNMX.FTZ R163, R174, R163, !PT ;  /* 0x000000a3aea37209 */ /* 0x000fe40007810000 */
[----:B------:R-:W-:Y:S02]  /*a5f0*/  FSEL R188, R9, -INF , !P1 ;  /* 0xff80000009bc7808 */ /* 0x000fe40004800000 */
        /* <DEDUP_REMOVED lines=8> */
[----:B------:R-:W-:Y:S02]  /*a680*/  FMNMX.FTZ R163, R166, R163, !PT ;  /* 0x000000a3a6a37209 */ /* 0x000fe40007810000 */
[----:B------:R-:W-:-:S02]  /*a690*/  ISETP.GT.AND P2, PT, R161, RZ, P0 ;  /* 0x000000ffa100720c */ /* 0x000fc40000744270 */
        /* <DEDUP_REMOVED lines=8> */
[----:B------:R-:W-:Y:S01]  /*a720*/  FSEL R198, R8, -INF , !P2 ;  /* 0xff80000008c67808 */ /* 0x000fe20005000000 */
[----:B------:R-:W1:Y:S01]  /*a730*/  SHFL.BFLY PT, R194, R163, 0x2, 0x1f ;  /* 0x0c401f00a3c27f89 */ /* 0x000e6200000e0000 */
[----:B------:R-:W-:Y:S02]  /*a740*/  FSEL R20, R20, -INF , !P1 ;  /* 0xff80000014147808 */ /* 0x000fe40004800000 */
[----:B------:R-:W-:Y:S02]  /*a750*/  ISETP.GT.AND P1, PT, R161, 0x18, P0 ;  /* 0x00000018a100780c */ /* 0x000fe40000724270 */
[----:B------:R-:W-:-:S02]  /*a760*/  FMNMX.FTZ R9, R198, R13, !PT ;  /* 0x0000000dc6097209 */ /* 0x000fc40007810000 */
[----:B------:R-:W-:Y:S02]  /*a770*/  ISETP.LT.OR P1, PT, R21, 0x19, P1 ;  /* 0x000000191500780c */ /* 0x000fe40000f21670 */
[----:B------:R-:W-:Y:S02]  /*a780*/  FMNMX.FTZ R9, R188, R9, !PT ;  /* 0x00000009bc097209 */ /* 0x000fe40007810000 */
[----:B------:R-:W-:Y:S02]  /*a790*/  ISETP.GT.AND P2, PT, R161, 0x19, P0 ;  /* 0x00000019a100780c */ /* 0x000fe40000744270 */
[----:B------:R-:W-:Y:S02]  /*a7a0*/  FMNMX.FTZ R9, R190, R9, !PT ;  /* 0x00000009be097209 */ /* 0x000fe40007810000 */
[----:B------:R-:W-:Y:S02]  /*a7b0*/  ISETP.LT.OR P2, PT, R21, 0x1a, P2 ;  /* 0x0000001a1500780c */ /* 0x000fe40001741670 */
[----:B------:R-:W-:-:S02]  /*a7c0*/  FMNMX.FTZ R9, R14, R9, !PT ;  /* 0x000000090e097209 */ /* 0x000fc40007810000 */
[----:B------:R-:W-:Y:S02]  /*a7d0*/  FSEL R152, R152, -INF , !P2 ;  /* 0xff80000098987808 */ /* 0x000fe40005000000 */
[----:B------:R-:W-:Y:S02]  /*a7e0*/  FMNMX.FTZ R9, R192, R9, !PT ;  /* 0x00000009c0097209 */ /* 0x000fe40007810000 */
[----:B------:R-:W-:Y:S02]  /*a7f0*/  ISETP.GT.AND P2, PT, R161, 0x21, P0 ;  /* 0x00000021a100780c */ /* 0x000fe40000744270 */
[----:B-1----:R-:W-:Y:S02]  /*a800*/  FMNMX.FTZ R163, R163, R194, !PT ;  /* 0x000000c2a3a37209 */ /* 0x002fe40007810000 */
[----:B------:R-:W-:Y:S02]  /*a810*/  FSEL R194, R23, -INF , !P1 ;  /* 0xff80000017c27808 */ /* 0x000fe40004800000 */
[----:B------:R-:W-:Y:S01]  /*a820*/  ISETP.GT.AND P1, PT, R161, 0x20, P0 ;  /* 0x00000020a100780c */ /* 0x000fe20000724270 */
[----:B------:R-:W1:Y:S01]  /*a830*/  SHFL.BFLY PT, R200, R163, 0x1, 0x1f ;  /* 0x0c201f00a3c87f89 */ /* 0x000e6200000e0000 */
[----:B------:R-:W-:-:S02]  /*a840*/  FMNMX.FTZ R9, R20, R9, !PT ;  /* 0x0000000914097209 */ /* 0x000fc40007810000 */
[----:B------:R-:W-:Y:S02]  /*a850*/  ISETP.LT.OR P1, PT, R21, 0x21, P1 ;  /* 0x000000211500780c */ /* 0x000fe40000f21670 */
[----:B------:R-:W-:Y:S02]  /*a860*/  FMNMX.FTZ R9, R194, R9, !PT ;  /* 0x00000009c2097209 */ /* 0x000fe40007810000 */
[----:B------:R-:W-:Y:S02]  /*a870*/  FSEL R196, R153, -INF , !P1 ;  /* 0xff80000099c47808 */ /* 0x000fe40004800000 */
[----:B------:R-:W-:Y:S02]  /*a880*/  ISETP.GT.AND P1, PT, R161, 0x28, P0 ;  /* 0x00000028a100780c */ /* 0x000fe40000724270 */
[C---:B------:R-:W-:Y:S02]  /*a890*/  ISETP.LT.OR P2, PT, R21.reuse, 0x22, P2 ;  /* 0x000000221500780c */ /* 0x040fe40001741670 */
[----:B------:R-:W-:-:S02]  /*a8a0*/  ISETP.LT.OR P1, PT, R21, 0x29, P1 ;  /* 0x000000291500780c */ /* 0x000fc40000f21670 */
[----:B------:R-:W-:Y:S02]  /*a8b0*/  FMNMX.FTZ R9, R152, R9, !PT ;  /* 0x0000000998097209 */ /* 0x000fe40007810000 */
[----:B------:R-:W-:Y:S02]  /*a8c0*/  FSEL R154, R154, -INF , !P2 ;  /* 0xff8000009a9a7808 */ /* 0x000fe40005000000 */
[----:B------:R-:W-:Y:S02]  /*a8d0*/  ISETP.GT.AND P2, PT, R161, 0x29, P0 ;  /* 0x00000029a100780c */ /* 0x000fe40000744270 */
[----:B------:R-:W-:Y:S02]  /*a8e0*/  FMNMX.FTZ R9, R196, R9, !PT ;  /* 0x00000009c4097209 */ /* 0x000fe40007810000 */
[----:B------:R-:W-:Y:S02]  /*a8f0*/  ISETP.LT.OR P2, PT, R21, 0x2a, P2 ;  /* 0x0000002a1500780c */ /* 0x000fe40001741670 */
[----:B-1----:R-:W-:-:S02]  /*a900*/  FMNMX.FTZ R8, R163, R200, !PT ;  /* 0x000000c8a3087209 */ /* 0x002fc40007810000 */
[----:B------:R-:W-:Y:S02]  /*a910*/  FSEL R200, R155, -INF , !P1 ;  /* 0xff8000009bc87808 */ /* 0x000fe40004800000 */
[----:B------:R-:W-:Y:S01]  /*a920*/  ISETP.GT.AND P1, PT, R161, 0x30, P0 ;  /* 0x00000030a100780c */ /* 0x000fe20000724270 */
[----:B0-----:R-:W-:-:S01]  /*a930*/  FFMA.FTZ R19, R8, R11, -8 ;  /* 0xc100000008137423 */ /* 0x001fc2000001000b */
[----:B------:R-:W-:Y:S02]  /*a940*/  FMNMX.FTZ R9, R154, R9, !PT ;  /* 0x000000099a097209 */ /* 0x000fe40007810000 */
[----:B------:R-:W-:Y:S02]  /*a950*/  ISETP.LT.OR P1, PT, R21, 0x31, P1 ;  /* 0x000000311500780c */ /* 0x000fe40000f21670 */
[----:B------:R-:W-:Y:S02]  /*a960*/  FSEL R156, R156, -INF , !P2 ;  /* 0xff8000009c9c7808 */ /* 0x000fe40005000000 */
[----:B------:R-:W-:-:S02]  /*a970*/  FSEL R202, R157, -INF , !P1 ;  /* 0xff8000009dca7808 */ /* 0x000fc40004800000 */
[----:B------:R-:W-:Y:S02]  /*a980*/  ISETP.GT.AND P1, PT, R161, 0x31, P0 ;  /* 0x00000031a100780c */ /* 0x000fe40000724270 */
[----:B------:R-:W-:Y:S02]  /*a990*/  FMNMX.FTZ R9, R200, R9, !PT ;  /* 0x00000009c8097209 */ /* 0x000fe40007810000 */
[----:B------:R-:W-:Y:S02]  /*a9a0*/  ISETP.LT.OR P1, PT, R21, 0x32, P1 ;  /* 0x000000321500780c */ /* 0x000fe40000f21670 */
[----:B------:R-:W-:Y:S02]  /*a9b0*/  FSETP.NEU.FTZ.AND P2, PT, R8, -INF , PT ;  /* 0xff8000000800780b */ /* 0x000fe40003f5d000 */
[----:B------:R-:W-:Y:S02]  /*a9c0*/  FSEL R158, R158, -INF , !P1 ;  /* 0xff8000009e9e7808 */ /* 0x000fe40004800000 */
[----:B------:R-:W-:-:S02]  /*a9d0*/  ISETP.GT.AND P1, PT, R161, 0x38, P0 ;  /* 0x00000038a100780c */ /* 0x000fc40000724270 */
[----:B------:R-:W-:Y:S02]  /*a9e0*/  FMNMX.FTZ R9, R156, R9, !PT ;  /* 0x000000099c097209 */ /* 0x000fe40007810000 */
[----:B------:R-:W-:Y:S02]  /*a9f0*/  FSEL R163, R19, RZ, P2 ;  /* 0x000000ff13a37208 */ /* 0x000fe40001000000 */
[----:B------:R-:W-:Y:S02]  /*aa00*/  ISETP.GT.AND P0, PT, R161, 0x39, P0 ;  /* 0x00000039a100780c */ /* 0x000fe40000704270 */
[----:B------:R-:W-:Y:S01]  /*aa10*/  ISETP.LT.OR P1, PT, R21, 0x39, P1 ;  /* 0x000000391500780c */ /* 0x000fe20000f21670 */
[--C-:B------:R-:W-:Y:S01]  /*aa20*/  FFMA.FTZ R204, R15, R11, -R163.reuse ;  /* 0x0000000b0fcc7223 */ /* 0x100fe200000108a3 */
[----:B------:R-:W-:Y:S01]  /*aa30*/  FMNMX.FTZ R9, R202, R9, !PT ;  /* 0x00000009ca097209 */ /* 0x000fe20007810000 */
[-CC-:B------:R-:W-:Y:S01]  /*aa40*/  FFMA.FTZ R15, R186, R11.reuse, -R163.reuse ;  /* 0x0000000bba0f7223 */ /* 0x180fe200000108a3 */
[----:B------:R-:W-:Y:S01]  /*aa50*/  ISETP.LT.OR P0, PT, R21, 0x3a, P0 ;  /* 0x0000003a1500780c */ /* 0x000fe20000701670 */
[-CC-:B------:R-:W-:Y:S01]  /*aa60*/  FFMA.FTZ R19, R184, R11.reuse, -R163.reuse ;  /* 0x0000000bb8137223 */ /* 0x180fe200000108a3 */
[----:B------:R-:W-:Y:S01]  /*aa70*/  FSEL R186, R159, -INF , !P1 ;  /* 0xff8000009fba7808 */ /* 0x000fe20004800000 */
[--C-:B------:R-:W-:Y:S01]  /*aa80*/  FFMA.FTZ R159, R162, R11, -R163.reuse ;  /* 0x0000000ba29f7223 */ /* 0x100fe200000108a3 */
[----:B------:R-:W-:Y:S01]  /*aa90*/  FMNMX.FTZ R9, R158, R9, !PT ;  /* 0x000000099e097209 */ /* 0x000fe20007810000 */
[-CC-:B------:R-:W-:Y:S01]  /*aaa0*/  FFMA.FTZ R21, R170, R11.reuse, -R163.reuse ;  /* 0x0000000baa157223 */ /* 0x180fe200000108a3 */
[----:B------:R-:W-:Y:S01]  /*aab0*/  FSEL R160, R160, -INF , !P0 ;  /* 0xff800000a0a07808 */ /* 0x000fe20004000000 */
[--C-:B------:R-:W-:Y:S01]  /*aac0*/  FFMA.FTZ R170, R172, R11, -R163.reuse ;  /* 0x0000000bacaa7223 */ /* 0x100fe200000108a3 */
[----:B------:R-:W-:Y:S01]  /*aad0*/  FMNMX.FTZ R9, R186, R9, !PT ;  /* 0x00000009ba097209 */ /* 0x000fe20007810000 */
[-CC-:B------:R-:W-:Y:S01]  /*aae0*/  FFMA.FTZ R23, R174, R11.reuse, -R163.reuse ;  /* 0x0000000bae177223 */ /* 0x180fe200000108a3 */
        /* <DEDUP_REMOVED lines=8> */
[----:B------:R-:W-:-:S01]  /*ab70*/  FFMA.FTZ R174, R182, R11, -R163 ;  /* 0x0000000bb6ae7223 */ /* 0x000fc200000108a3 */
[-CC-:B------:R-:W-:Y:S01]  /*ab80*/  FFMA.FTZ R155, R168, R11.reuse, -R163.reuse ;  /* 0x0000000ba89b7223 */ /* 0x180fe200000108a3 */
[----:B------:R-:W-:-:S01]  /*ab90*/  FFMA.FTZ R166, R166, R11, -R163 ;  /* 0x0000000ba6a67223 */ /* 0x000fc200000108a3 */
[-CC-:B------:R-:W-:Y:S01]  /*aba0*/  FFMA.FTZ R157, R164, R11.reuse, -R163.reuse ;  /* 0x0000000ba49d7223 */ /* 0x180fe200000108a3 */
[----:B------:R-:W-:-:S01]  /*abb0*/  FFMA.FTZ R22, R22, R11, -R163 ;  /* 0x0000000b16167223 */ /* 0x000fc200000108a3 */
[----:B------:R-:W-:Y:S01]  /*abc0*/  FMUL.FTZ R161, R162, R11 ;  /* 0x0000000ba2a17220 */ /* 0x000fe20000410000 */
[----:B------:R-:W-:Y:S08]  /*abd0*/  MUFU.EX2 R204, R204 ;  /* 0x000000cc00cc7308 */ /* 0x000ff00000000800 */
[----:B------:R-:W1:Y:S08]  /*abe0*/  MUFU.EX2 R161, R161 ;  /* 0x000000a100a17308 */ /* 0x000e700000000800 */
[----:B------:R-:W-:Y:S01]  /*abf0*/  MUFU.EX2 R15, R15 ;  /* 0x0000000f000f7308 */ /* 0x000fe20000000800 */
[----:B0-----:R-:W-:-:S05]  /*ac00*/  FMNMX.FTZ R184, R9, R184, !PT ;  /* 0x000000b809b87209 */ /* 0x001fca0007810000 */
[----:B------:R-:W0:Y:S02]  /*ac10*/  SHFL.BFLY PT, R9, R184, 0x1, 0x1f ;  /* 0x0c201f00b8097f89 */ /* 0x000e2400000e0000 */
[----:B------:R-:W-:Y:S08]  /*ac20*/  MUFU.EX2 R19, R19 ;  /* 0x0000001300137308 */ /* 0x000ff00000000800 */
[----:B------:R-:W-:Y:S08]  /*ac30*/  MUFU.EX2 R180, R180 ;  /* 0x000000b400b47308 */ /* 0x000ff00000000800 */
[----:B------:R-:W-:Y:S01]  /*ac40*/  MUFU.EX2 R21, R21 ;  /* 0x0000001500157308 */ /* 0x000fe20000000800 */
[----:B0-----:R-:W-:-:S07]  /*ac50*/  FMNMX.FTZ R9, R184, R9, !PT ;  /* 0x00000009b8097209 */ /* 0x001fce0007810000 */
[----:B------:R-:W-:Y:S01]  /*ac60*/  MUFU.EX2 R170, R170 ;  /* 0x000000aa00aa7308 */ /* 0x000fe20000000800 */
[C---:B------:R-:W-:Y:S01]  /*ac70*/  FSETP.NEU.FTZ.AND P0, PT, R9.reuse, -INF , PT ;  /* 0xff8000000900780b */ /* 0x040fe20003f1d000 */
[----:B------:R-:W-:-:S05]  /*ac80*/  FFMA.FTZ R18, R9, R11, -8 ;  /* 0xc100000009127423 */ /* 0x000fca000001000b */
[----:B------:R-:W-:Y:S01]  /*ac90*/  FSEL R167, R18, RZ, P0 ;  /* 0x000000ff12a77208 */ /* 0x000fe20000000000 */
[----:B------:R-:W-:Y:S04]  /*aca0*/  MUFU.EX2 R23, R23 ;  /* 0x0000001700177308 */ /* 0x000fe80000000800 */
[----:B------:R-:W-:-:S01]  /*acb0*/  FFMA.FTZ R165, R20, R11, -R167 ;  /* 0x0000000b14a57223 */ /* 0x000fc200000108a7 */
[----:B------:R-:W-:Y:S01]  /*acc0*/  FSEL R20, R9, RZ, P0 ;  /* 0x000000ff09147208 */ /* 0x000fe20000000000 */
[----:B------:R-:W-:-:S01]  /*acd0*/  FFMA.FTZ R163, R198, R11, -R167 ;  /* 0x0000000bc6a37223 */ /* 0x000fc200000108a7 */
[-CC-:B------:R-:W-:Y:S01]  /*ace0*/  FFMA.FTZ R18, R188, R11.reuse, -R167.reuse ;  /* 0x0000000bbc127223 */ /* 0x180fe200000108a7 */
[----:B------:R-:W-:-:S01]  /*acf0*/  FFMA.FTZ R190, R190, R11, -R167 ;  /* 0x0000000bbebe7223 */ /* 0x000fc200000108a7 */
[----:B------:R-:W-:Y:S01]  /*ad00*/  FFMA.FTZ R162, R14, R11, -R167 ;  /* 0x0000000b0ea27223 */ /* 0x000fe200000108a7 */
[----:B------:R-:W-:-:S01]  /*ad10*/  FADD.FTZ R20, -R20, R13 ;  /* 0x0000000d14147221 */ /* 0x000fc20000010100 */
[-CC-:B------:R-:W-:Y:S01]  /*ad20*/  FFMA.FTZ R14, R192, R11.reuse, -R167.reuse ;  /* 0x0000000bc00e7223 */ /* 0x180fe200000108a7 */
        /* <DEDUP_REMOVED lines=12> */
[----:B------:R-:W-:-:S04]  /*adf0*/  FFMA.FTZ R160, R160, R11, -R167 ;  /* 0x0000000ba0a07223 */ /* 0x000fc800000108a7 */
[----:B------:R-:W2:Y:S08]  /*ae00*/  MUFU.EX2 R18, R18 ;  /* 0x0000001200127308 */ /* 0x000eb00000000800 */
[----:B------:R-:W3:Y:S08]  /*ae10*/  MUFU.EX2 R190, R190 ;  /* 0x000000be00be7308 */ /* 0x000ef00000000800 */
[----:B------:R1:W4:Y:S08]  /*ae20*/  MUFU.EX2 R164, R162 ;  /* 0x000000a200a47308 */ /* 0x0003300000000800 */
[----:B------:R-:W5:Y:S01]  /*ae30*/  MUFU.EX2 R14, R14 ;  /* 0x0000000e000e7308 */ /* 0x000f620000000800 */
[----:B-1----:R-:W-:-:S01]  /*ae40*/  FFMA.FTZ R162, R161, R3, R204 ;  /* 0x00000003a1a27223 */ /* 0x002fc200000100cc */
[----:B0-----:R-:W-:-:S03]  /*ae50*/  FFMA.FTZ R3, R20, R4, R163 ;  /* 0x0000000414037223 */ /* 0x001fc600000100a3 */
[----:B------:R-:W-:Y:S01]  /*ae60*/  FADD.FTZ R162, R15, R162 ;  /* 0x000000a20fa27221 */ /* 0x000fe20000010000 */
[----:B--2---:R-:W-:-:S02]  /*ae70*/  FADD.FTZ R3, R18, R3 ;  /* 0x0000000312037221 */ /* 0x004fc40000010000 */
[----:B------:R-:W0:Y:S01]  /*ae80*/  MUFU.EX2 R165, R165 ;  /* 0x000000a500a57308 */ /* 0x000e220000000800 */
[----:B------:R-:W-:-:S01]  /*ae90*/  FADD.FTZ R13, R19, R162 ;  /* 0x000000a2130d7221 */ /* 0x000fc20000010000 */
[----:B---3--:R-:W-:-:S03]  /*aea0*/  FADD.FTZ R3, R190, R3 ;  /* 0x00000003be037221 */ /* 0x008fc60000010000 */
[----:B------:R-:W-:Y:S01]  /*aeb0*/  FADD.FTZ R4, R180, R13 ;  /* 0x0000000db4047221 */ /* 0x000fe20000010000 */
[----:B----4-:R-:W-:-:S02]  /*aec0*/  FADD.FTZ R3, R164, R3 ;  /* 0x00000003a4037221 */ /* 0x010fc40000010000 */
[----:B------:R-:W1:Y:S01]  /*aed0*/  MUFU.EX2 R169, R194 ;  /* 0x000000c200a97308 */ /* 0x000e620000000800 */
[----:B------:R-:W-:-:S01]  /*aee0*/  FADD.FTZ R13, R21, R4 ;  /* 0x00000004150d7221 */ /* 0x000fc20000010000 */
[----:B-----5:R-:W-:-:S06]  /*aef0*/  FADD.FTZ R4, R14, R3 ;  /* 0x000000030e047221 */ /* 0x020fcc0000010000 */
[----:B------:R-:W2:Y:S01]  /*af00*/  MUFU.EX2 R172, R172 ;  /* 0x000000ac00ac7308 */ /* 0x000ea20000000800 */
[----:B0-----:R-:W-:-:S07]  /*af10*/  FADD.FTZ R4, R165, R4 ;  /* 0x00000004a5047221 */ /* 0x001fce0000010000 */
[----:B------:R0:W3:Y:S01]  /*af20*/  MUFU.EX2 R168, R152 ;  /* 0x0000009800a87308 */ /* 0x0000e20000000800 */
[----:B-1----:R-:W-:-:S07]  /*af30*/  FADD.FTZ R4, R169, R4 ;  /* 0x00000004a9047221 */ /* 0x002fce0000010000 */
[----:B------:R-:W1:Y:S01]  /*af40*/  MUFU.EX2 R153, R153 ;  /* 0x0000009900997308 */ /* 0x000e620000000800 */
[----:B0-----:R-:W-:-:S04]  /*af50*/  FADD.FTZ R152, R170, R13 ;  /* 0x0000000daa987221 */ /* 0x001fc80000010000 */
[----:B------:R-:W-:-:S03]  /*af60*/  FADD.FTZ R3, R23, R152 ;  /* 0x0000009817037221 */ /* 0x000fc60000010000 */
[----:B------:R-:W0:Y:S01]  /*af70*/  MUFU.EX2 R185, R196 ;  /* 0x000000c400b97308 */ /* 0x000e220000000800 */
[----:B--2---:R-:W-:-:S01]  /*af80*/  FADD.FTZ R152, R172, R3 ;  /* 0x00000003ac987221 */ /* 0x004fc20000010000 */
[----:B---3--:R-:W-:-:S06]  /*af90*/  FADD.FTZ R4, R168, R4 ;  /* 0x00000004a8047221 */ /* 0x008fcc0000010000 */
        /* <DEDUP_REMOVED lines=28> */
[----:B--2---:R-:W-:-:S03]  /*b160*/  FADD.FTZ R3, R12, R3 ;  /* 0x000000030c037221 */ /* 0x004fc60000010000 */
[----:B-1----:R-:W-:Y:S01]  /*b170*/  FADD.FTZ R4, R160, R4 ;  /* 0x00000004a0047221 */ /* 0x002fe20000010000 */
[----:B------:R-:W-:Y:S06]  /*b180*/  @!P4 BRA `(.L_x_1024) ;  /* 0x000000000004c947 */ /* 0x000fec0003800000 */
[----:B------:R-:W-:Y:S01]  /*b190*/  BPT.TRAP 0x1 ;  /* 0x000000040000795c */ /* 0x000fe20000300000 */
.L_x_1024:
        /* <DEDUP_REMOVED lines=156> */
.L_x_1007:
[----:B------:R-:W-:Y:S06]  /*bb60*/  BAR.ARV 0x8, 0x180 ;  /* 0x0206000000007b1d */ /* 0x000fec0000002000 */
[----:B------:R-:W-:Y:S05]  /*bb70*/  @!P4 BRA `(.L_x_1026) ;  /* 0x000000000004c947 */ /* 0x000fea0003800000 */
[----:B------:R-:W-:Y:S01]  /*bb80*/  BPT.TRAP 0x1 ;  /* 0x000000040000795c */ /* 0x000fe20000300000 */
.L_x_1026:
[----:B------:R-:W-:Y:S01]  /*bb90*/  ULEA UR14, UR49, UR41, 0x3 ;  /* 0x00000029310e7291 */ /* 0x000fe2000f8e183f */
[----:B------:R-:W-:-:S05]  /*bba0*/  IMAD.U32 R0, RZ, RZ, UR47 ;  /* 0x0000002fff007e24 */ /* 0x000fca000f8e00ff */
[----:B------:R-:W-:-:S04]  /*bbb0*/  SHF.L.U32 R0, R0, 0x1f, RZ ;  /* 0x0000001f00007819 */ /* 0x000fc800000006ff */
[----:B------:R0:W1:Y:S01]  /*bbc0*/  SYNCS.PHASECHK.TRANS64.TRYWAIT P0, [UR14+0x20850], R0 ;  /* 0x02085000ff0075a7 */ /* 0x000062000800014e */
[----:B------:R-:W-:Y:S05]  /*bbd0*/  @!P4 BRA `(.L_x_1027) ;  /* 0x000000000004c947 */ /* 0x000fea0003800000 */
[----:B------:R-:W-:Y:S01]  /*bbe0*/  BPT.TRAP 0x1 ;  /* 0x000000040000795c */ /* 0x000fe20000300000 */
.L_x_1027:
[----:B-1----:R-:W-:Y:S05]  /*bbf0*/  @P0 BRA `(.L_x_1028) ;  /* 0x0000000000080947 */ /* 0x002fea0003800000 */
[----:B------:R-:W1:Y:S02]  /*bc00*/  SYNCS.PHASECHK.TRANS64.TRYWAIT P0, [UR14+0x20850], R0 ;  /* 0x02085000ff0075a7 */ /* 0x000e64000800014e */
[----:B-1----:R-:W-:Y:S05]  /*bc10*/  @!P0 BRA `(.L_x_1029) ;  /* 0x0000008800ec8947 */ /* 0x002fea0003800000 */
.L_x_1028:
[----:B------:R-:W-:Y:S01]  /*bc20*/  ULDC.64 UR10, c[0x0][0x9a0] ;  /* 0x00026800000a7ab9 */ /* 0x000fe20000000a00 */
[----:B------:R-:W-:Y:S01]  /*bc30*/  UIADD3 UR41, UR41, 0x400, URZ ;  /* 0x0000040029297890 */ /* 0x000fe2000fffe03f */
[----:B------:R-:W-:Y:S01]  /*bc40*/  WARPGROUP.ARRIVE ;  /* 0x00000000000079c5 */ /* 0x000fe20000000000 */
[----:B------:R-:W-:Y:S01]  /*bc50*/  UISETP.NE.U32.AND UP0, UPT, UR10, URZ, UPT ;  /* 0x0000003f0a00728c */ /* 0x000fe2000bf05070 */
[----:B-1----:R-:W-:Y:S01]  /*bc60*/  IMAD.MOV.U32 R5, RZ, RZ, 0x3f800000 ;  /* 0x3f800000ff057424 */ /* 0x002fe200078e00ff */
[----:B------:R-:W-:Y:S02]  /*bc70*/  USHF.R.U32.HI UR41, URZ, 0x4, UR41 ;  /* 0x000000043f297899 */ /* 0x000fe40008011629 */
[----:B------:R-:W-:Y:S02]  /*bc80*/  UISETP.NE.AND.EX UP0, UPT, UR11, URZ, UPT, UP0 ;  /* 0x0000003f0b00728c */ /* 0x000fe4000bf05300 */
[----:B------:R-:W-:Y:S01]  /*bc90*/  ULOP3.LUT UR41, UR41, 0x3fff, URZ, 0xc0, !UPT ;  /* 0x00003fff29297892 */ /* 0x000fe2000f8ec03f */
[----:B------:R-:W-:-:S03]  /*bca0*/  UMOV UR19, 0x80000020 ;  /* 0x8000002000137882 */ /* 0x000fc60000000000 */
[----:B------:R-:W-:-:S05]  /*bcb0*/  PLOP3.LUT P0, PT, PT, PT, UP0, 0x80, 0x0 ;  /* 0x000000000000781c */ /* 0x000fca0003f0f008 */
[----:B------:R-:W-:Y:S01]  /*bcc0*/  @UP0 ULDC.64 UR8, c[0x0][0x9c8] ;  /* 0x0002720000080ab9 */ /* 0x000fe20000000a00 */
[----:B------:R-:W-:Y:S02]  /*bcd0*/  @UP0 USHF.R.S32.HI UR7, URZ, 0x1f, UR42 ;  /* 0x0000001f3f070899 */ /* 0x000fe4000801142a */
[----:B------:R-:W-:Y:S02]  /*bce0*/  @UP0 UIMAD UR6, UR39, UR8, URZ ;  /* 0x00000008270602a4 */ /* 0x000fe4000f8e023f */
[----:B------:R-:W-:Y:S02]  /*bcf0*/  @UP0 UIMAD.WIDE.U32 UR4, UR36, UR8, URZ ;  /* 0x00000008240402a5 */ /* 0x000fe4000f8e003f */
[----:B------:R-:W-:Y:S02]  /*bd00*/  ULOP3.LUT UR8, UR41, 0x10000, URZ, 0xfc, !UPT ;  /* 0x0001000029087892 */ /* 0x000fe4000f8efc3f */
[----:B------:R-:W-:Y:S02]  /*bd10*/  @UP0 UIMAD UR6, UR36, UR9, UR6 ;  /* 0x00000009240602a4 */ /* 0x000fe4000f8e0206 */
[----:B------:R-:W-:Y:S01]  /*bd20*/  ULEA UR8, UR49, UR8, 0xa ;  /* 0x0000000831087291 */ /* 0x000fe2000f8e503f */
[----:B------:R-:W-:Y:S01]  /*bd30*/  @UP0 ULDC.64 UR12, c[0x0][0x9d0] ;  /* 0x00027400000c0ab9 */ /* 0x000fe20000000a00 */
[----:B------:R-:W-:-:S02]  /*bd40*/  @UP0 UIADD3 UR5, UR5, UR6, URZ ;  /* 0x0000000605050290 */ /* 0x000fc4000fffe03f */
[----:B------:R-:W-:-:S03]  /*bd50*/  @UP0 UIMAD UR6, UR7, UR12, URZ ;  /* 0x0000000c070602a4 */ /* 0x000fc6000f8e023f */
[----:B------:R-:W-:Y:S01]  /*bd60*/  UMOV UR18, UR8 ;  /* 0x0000000800127c82 */ /* 0x000fe20008000000 */
[----:B------:R-:W-:Y:S01]  /*bd70*/  @UP0 UIMAD.WIDE.U32 UR4, UR42, UR12, UR4 ;  /* 0x0000000c2a0402a5 */ /* 0x000fe2000f8e0004 */
[----:B------:R-:W-:Y:S01]  /*bd80*/  QGMMA.64x256x32.F32.E4M3.E4M3 R24, R188, gdesc[UR16], R24, gsb0 ;  /* 0x03e00010bc187df3 */ /* 0x000fe20008000818 */
[----:B------:R-:W-:-:S04]  /*bd90*/  @UP0 UIMAD UR6, UR42, UR13, UR6 ;  /* 0x0000000d2a0602a4 */ /* 0x000fc8000f8e0206 */
[----:B------:R-:W-:Y:S02]  /*bda0*/  @UP0 UIADD3 UR5, UR5, UR6, URZ ;  /* 0x0000000605050290 */ /* 0x000fe4000fffe03f */
[----:B------:R-:W-:-:S04]  /*bdb0*/  @UP0 ULEA UR6, UP1, UR4, UR10, 0x2 ;  /* 0x0000000a04060291 */ /* 0x000fc8000f82103f */
[----:B------:R-:W-:Y:S02]  /*bdc0*/  @UP0 ULEA.HI.X UR7, UR4, UR11, UR5, 0x2, UP1 ;  /* 0x0000000b04070291 */ /* 0x000fe400088f1405 */
[----:B------:R-:W-:-:S04]  /*bdd0*/  IMAD.U32 R6, RZ, RZ, UR6 ;  /* 0x00000006ff067e24 */ /* 0x000fc8000f8e00ff */
[----:B------:R-:W-:-:S05]  /*bde0*/  IMAD.U32 R7, RZ, RZ, UR7 ;  /* 0x00000007ff077e24 */ /* 0x000fca000f8e00ff */
[----:B------:R1:W2:Y:S01]  /*bdf0*/  @P0 LDG.E R5, desc[UR44][R6.64] ;  /* 0x0000002c06050981 */ /* 0x0002a2000c1e1900 */
[----:B------:R-:W-:Y:S01]  /*be00*/  UIADD3 UR8, UR8, 0x2, URZ ;  /* 0x0000000208087890 */ /* 0x000fe2000fffe03f */
[----:B------:R-:W-:-:S06]  /*be10*/  UMOV UR7, 0x80000020 ;  /* 0x8000002000077882 */ /* 0x000fcc0000000000 */
[----:B------:R-:W-:Y:S01]  /*be20*/  UMOV UR6, UR8 ;  /* 0x0000000800067c82 */ /* 0x000fe20008000000 */
[----:B0-----:R-:W0:Y:S04]  /*be30*/  SHFL.BFLY PT, R0, R3, 0x2, 0x1f ;  /* 0x0c401f0003007f89 */ /* 0x001e2800000e0000 */
[----:B------:R-:W3:Y:S01]  /*be40*/  SHFL.BFLY PT, R15, R4, 0x2, 0x1f ;  /* 0x0c401f00040f7f89 */ /* 0x000ee200000e0000 */
[----:B0-----:R-:W-:Y:S01]  /*be50*/  FADD.FTZ R0, R0, R3 ;  /* 0x0000000300007221 */ /* 0x001fe20000010000 */
[----:B---3--:R-:W-:-:S04]  /*be60*/  FADD.FTZ R15, R15, R4 ;  /* 0x000000040f0f7221 */ /* 0x008fc80000010000 */
[----:B------:R-:W0:Y:S04]  /*be70*/  SHFL.BFLY PT, R13, R0, 0x1, 0x1f ;  /* 0x0c201f00000d7f89 */ /* 0x000e2800000e0000 */
[----:B------:R-:W3:Y:S01]  /*be80*/  SHFL.BFLY PT, R2, R15, 0x1, 0x1f ;  /* 0x0c201f000f027f89 */ /* 0x000ee200000e0000 */
[----:B-1----:R-:W-:Y:S02]  /*be90*/  IMAD.MOV.U32 R6, RZ, RZ, RZ ;  /* 0x000000ffff067224 */ /* 0x002fe400078e00ff */
[----:B0-----:R-:W-:Y:S01]  /*bea0*/  FADD.FTZ R13, R0, R13 ;  /* 0x0000000d000d7221 */ /* 0x001fe20000010000 */
        /* <DEDUP_REMOVED lines=10> */
[----:B------:R-:W1:Y:S01]  /*bf50*/  @P2 MUFU.LG2 R7, R7 ;  /* 0x0000000700072308 */ /* 0x000e620000000c00 */
[----:B------:R-:W-:Y:S02]  /*bf60*/  WARPGROUP.DEPBAR.LE gsb0, 0x0 ;  /* 0x00008000000079c5 */ /* 0x000fe40000010000 */
[----:B------:R-:W-:-:S06]  /*bf70*/  WARPGROUP.ARRIVE ;  /* 0x00000000000079c5 */ /* 0x000fcc0000000000 */
[----:B------:R-:W-:Y:S01]  /*bf80*/  QGMMA.64x256x32.F32.E4M3.E4M3 R24, R184, gdesc[UR4], R24, gsb0 ;  /* 0x03e00004b8187df3 */ /* 0x000fe20008000818 */
[----:B------:R-:W3:Y:S01]  /*bf90*/  @P0 MUFU.RCP R10, R14 ;  /* 0x0000000e000a0308 */ /* 0x000ee20000001000 */
[C---:B------:R-:W-:Y:S01]  /*bfa0*/  @P1 FMUL.FTZ R3, R11.reuse, 0.69314718246459960938 ;  /* 0x3f3172180b031820 */ /* 0x040fe20000410000 */
[----:B0-----:R-:W-:Y:S01]  /*bfb0*/  @P1 FMUL.FTZ R4, R4, 0.69314718246459960938 ;  /* 0x3f31721804041820 */ /* 0x001fe20000410000 */
[----:B------:R-:W-:Y:S01]  /*bfc0*/  @P2 FMUL.FTZ R11, R11, 0.69314718246459960938 ;  /* 0x3f3172180b0b2820 */ /* 0x000fe20000410000 */
[----:B-1----:R-:W-:Y:S01]  /*bfd0*/  @P2 FMUL.FTZ R12, R7, 0.69314718246459960938 ;  /* 0x3f317218070c2820 */ /* 0x002fe20000410000 */
[----:B------:R-:W-:Y:S02]  /*bfe0*/  IMAD.MOV.U32 R2, RZ, RZ, -0x800000 ;  /* 0xff800000ff027424 */ /* 0x000fe400078e00ff */
[----:B------:R-:W-:Y:S01]  /*bff0*/  @P1 FFMA.FTZ R2, R3, R8, R4 ;  /* 0x0000000803021223 */ /* 0x000fe20000010004 */
[----:B------:R-:W-:Y:S02]  /*c000*/  IMAD.MOV.U32 R0, RZ, RZ, -0x800000 ;  /* 0xff800000ff007424 */ /* 0x000fe400078e00ff */
[----:B------:R-:W-:Y:S01]  /*c010*/  @P2 FFMA.FTZ R0, R11, R9, R12 ;  /* 0x000000090b002223 */ /* 0x000fe2000001000c */
[-C--:B--2---:R-:W-:Y:S01]  /*c020*/  FMUL.FTZ R6, R6, R5.reuse ;  /* 0x0000000506067220 */ /* 0x084fe20000410000 */
[----:B---3--:R-:W-:Y:S01]  /*c030*/  FMUL.FTZ R3, R10, R5 ;  /* 0x000000050a037220 */ /* 0x008fe20000410000 */
[----:B------:R-:W-:-:S02]  /*c040*/  WARPGROUP.DEPBAR.LE gsb0, 0x0 ;  /* 0x00008000000079c5 */ /* 0x000fc40000010000 */
[----:B------:R-:W-:Y:S05]  /*c050*/  @!P4 BRA `(.L_x_1030) ;  /* 0x000000000004c947 */ /* 0x000fea0003800000 */
[----:B------:R-:W-:Y:S01]  /*c060*/  BPT.TRAP 0x1 ;  /* 0x000000040000795c */ /* 0x000fe20000300000 */
.L_x_1030:
        /* <DEDUP_REMOVED lines=132> */
.L_x_956:
[----:B------:R-:W-:Y:S05]  /*c8b0*/  @P0 BRA `(.L_x_1031) ;  /* 0x00000038006c0947 */ /* 0x000fea0003800000 */
[----:B------:R-:W0:Y:S01]  /*c8c0*/  S2R R6, SR_TID.X ;  /* 0x0000000000067919 */ /* 0x000e220000002100 */
[----:B------:R-:W-:Y:S01]  /*c8d0*/  ULDC.64 UR4, c[0x4][0x140] ;  /* 0x0100500000047ab9 */ /* 0x000fe20000000a00 */
[----:B------:R-:W-:Y:S01]  /*c8e0*/  ULDC.64 UR8, c[0x0][0xbd0] ;  /* 0x0002f40000087ab9 */ /* 0x000fe20000000a00 */
[----:B------:R-:W-:Y:S01]  /*c8f0*/  USHF.R.S32.HI UR7, URZ, 0x1f, UR42 ;  /* 0x0000001f3f077899 */ /* 0x000fe2000801142a */
[----:B------:R-:W-:Y:S01]  /*c900*/  ULDC.64 UR10, c[0x0][0xb38] ;  /* 0x0002ce00000a7ab9 */ /* 0x000fe20000000a00 */
[----:B0-----:R-:W-:-:S05]  /*c910*/  IMAD.SHL.U32 R3, R6, 0x4, RZ ;  /* 0x0000000406037824 */ /* 0x001fca00078e00ff */
[----:B------:R-:W-:Y:S01]  /*c920*/  LOP3.LUT R3, R3, 0xc, RZ, 0xc0, !PT ;  /* 0x0000000c03037812 */ /* 0x000fe200078ec0ff */
[----:B------:R-:W-:Y:S03]  /*c930*/  BAR.SYNC.DEFER_BLOCKING 0x1, 0x100 ;  /* 0x0044000000007b1d */ /* 0x000fe60000010000 */
[----:B------:R-:W-:-:S05]  /*c940*/  IADD3 R4, P0, R3, UR4, RZ ;  /* 0x0000000403047c10 */ /* 0x000fca000ff1e0ff */
[----:B------:R-:W-:-:S05]  /*c950*/  IMAD.X R5, RZ, RZ, UR5, P0 ;  /* 0x00000005ff057e24 */ /* 0x000fca00080e06ff */
[----:B------:R0:W2:Y:S01]  /*c960*/  LDG.E.CONSTANT R3, desc[UR44][R4.64] ;  /* 0x0000002c04037981 */ /* 0x0000a2000c1e9900 */
[C---:B------:R-:W-:Y:S01]  /*c970*/  LOP3.LUT P0, R7, R6.reuse, 0x3, RZ, 0xc0, !PT ;  /* 0x0000000306077812 */ /* 0x040fe2000780c0ff */
[----:B------:R-:W-:Y:S01]  /*c980*/  VIADD R6, R6, 0xffffff80 ;  /* 0xffffff8006067836 */ /* 0x000fe20000000000 */
[----:B------:R-:W-:Y:S01]  /*c990*/  UIMAD.WIDE.U32 UR4, UR42, UR8, URZ ;  /* 0x000000082a0472a5 */ /* 0x000fe2000f8e003f */
[----:B------:R-:W-:Y:S01]  /*c9a0*/  BSSY B0, `(.L_x_1032) ;  /* 0x00002b2000007945 */ /* 0x000fe20003800000 */
[----:B------:R-:W-:Y:S01]  /*c9b0*/  ISETP.EQ.OR P0, PT, R7, 0x3, !P0 ;  /* 0x000000030700780c */ /* 0x000fe20004702670 */
[----:B------:R-:W-:Y:S02]  /*c9c0*/  UIMAD UR6, UR7, UR8, URZ ;  /* 0x00000008070672a4 */ /* 0x000fe4000f8e023f */
[----:B------:R-:W-:Y:S01]  /*c9d0*/  UIMAD UR8, UR7, UR10, URZ ;  /* 0x0000000a070872a4 */ /* 0x000fe2000f8e023f */
[----:B------:R-:W-:Y:S01]  /*c9e0*/  SEL R22, R40, R41, P0 ;  /* 0x0000002928167207 */ /* 0x000fe20000000000 */
[----:B------:R-:W-:Y:S01]  /*c9f0*/  UIMAD UR9, UR42, UR9, UR6 ;  /* 0x000000092a0972a4 */ /* 0x000fe2000f8e0206 */
[----:B0-----:R-:W-:Y:S01]  /*ca00*/  SHF.R.S32.HI R5, RZ, 0x1f, R6 ;  /* 0x0000001fff057819 */ /* 0x001fe20000011406 */
[----:B------:R-:W-:Y:S01]  /*ca10*/  UIMAD.WIDE.U32 UR6, UR42, UR10, URZ ;  /* 0x0000000a2a0672a5 */ /* 0x000fe2000f8e003f */
[----:B------:R-:W-:Y:S01]  /*ca20*/  SEL R40, R41, R40, P0 ;  /* 0x0000002829287207 */ /* 0x000fe20000000000 */
[----:B------:R-:W-:Y:S01]  /*ca30*/  UIADD3 UR9, UR5, UR9, URZ ;  /* 0x0000000905097290 */ /* 0x000fe2000fffe03f */
[----:B------:R-:W-:Y:S01]  /*ca40*/  LEA.HI R4, R5, R6, RZ, 0x7 ;  /* 0x0000000605047211 */ /* 0x000fe200078f38ff */
[----:B------:R-:W-:Y:S01]  /*ca50*/  UIMAD UR8, UR42, UR11, UR8 ;  /* 0x0000000b2a0872a4 */ /* 0x000fe2000f8e0208 */
[----:B------:R-:W-:-:S02]  /*ca60*/  SEL R196, R10, R31, P0 ;  /* 0x0000001f0ac47207 */ /* 0x000fc40000000000 */
[----:B------:R-:W-:Y:S01]  /*ca70*/  LOP3.LUT R7, R4, 0xffffff80, RZ, 0xc0, !PT ;  /* 0xffffff8004077812 */ /* 0x000fe200078ec0ff */
[----:B------:R-:W-:Y:S01]  /*ca80*/  UIADD3 UR8, UR7, UR8, URZ ;  /* 0x0000000807087290 */ /* 0x000fe2000fffe03f */
[----:B------:R-:W-:Y:S02]  /*ca90*/  SEL R31, R31, R10, P0 ;  /* 0x0000000a1f1f7207 */ /* 0x000fe40000000000 */
[----:B------:R-:W-:Y:S01]  /*caa0*/  SHF.R.S32.HI R9, RZ, 0x7, R4 ;  /* 0x00000007ff097819 */ /* 0x000fe20000011404 */
[----:B------:R-:W-:Y:S01]  /*cab0*/  IMAD.IADD R41, R6, 0x1, -R7 ;  /* 0x0000000106297824 */ /* 0x000fe200078e0a07 */
[----:B------:R-:W-:Y:S02]  /*cac0*/  LEA.HI R5, R5, R6, RZ, 0x2 ;  /* 0x0000000605057211 */ /* 0x000fe400078f10ff */
[----:B------:R-:W-:Y:S02]  /*cad0*/  SEL R194, R26, R27, P0 ;  /* 0x0000001b1ac27207 */ /* 0x000fe40000000000 */
[----:B------:R-:W-:-:S02]  /*cae0*/  SHF.R.S32.HI R10, RZ, 0x1f, R41 ;  /* 0x0000001fff0a7819 */ /* 0x000fc40000011429 */
[----:B------:R-:W-:Y:S02]  /*caf0*/  SEL R26, R27, R26, P0 ;  /* 0x0000001a1b1a7207 */ /* 0x000fe40000000000 */
[----:B------:R-:W-:Y:S02]  /*cb00*/  LEA.HI R11, R10, R41, RZ, 0x2 ;  /* 0x000000290a0b7211 */ /* 0x000fe400078f10ff */
[----:B------:R-:W-:Y:S02]  /*cb10*/  SEL R200, R38, R39, P0 ;  /* 0x0000002726c87207 */ /* 0x000fe40000000000 */
[----:B------:R-:W-:Y:S02]  /*cb20*/  SEL R17, R39, R38, P0 ;  /* 0x0000002627117207 */ /* 0x000fe40000000000 */
[----:B------:R-:W-:Y:S01]  /*cb30*/  LEA.HI R4, R4, R9, RZ, 0x1 ;  /* 0x0000000904047211 */ /* 0x000fe200078f08ff */
[----:B------:R-:W0:Y:S01]  /*cb40*/  S2R R39, SR_CTAID.X ;  /* 0x0000000000277919 */ /* 0x000e220000002500 */
[----:B------:R-:W-:-:S02]  /*cb50*/  SEL R214, R78, R79, P0 ;  /* 0x0000004f4ed67207 */ /* 0x000fc40000000000 */
[----:B------:R-:W-:Y:S02]  /*cb60*/  SEL R27, R79, R78, P0 ;  /* 0x0000004e4f1b7207 */ /* 0x000fe40000000000 */
[----:B------:R-:W-:Y:S02]  /*cb70*/  LOP3.LUT R7, R5, 0xfffffffc, RZ, 0xc0, !PT ;  /* 0xfffffffc05077812 */ /* 0x000fe400078ec0ff */
[----:B------:R-:W-:Y:S02]  /*cb80*/  SEL R180, R124, R125, P0 ;  /* 0x0000007d7cb47207 */ /* 0x000fe40000000000 */
[----:B------:R-:W-:Y:S01]  /*cb90*/  SHF.R.S32.HI R5, RZ, 0x2, R11 ;  /* 0x00000002ff057819 */ /* 0x000fe2000001140b */
[----:B------:R-:W-:Y:S01]  /*cba0*/  IMAD.IADD R43, R6, 0x1, -R7 ;  /* 0x00000001062b7824 */ /* 0x000fe200078e0a07 */
[----:B------:R-:W-:Y:S01]  /*cbb0*/  SHF.R.S32.HI R78, RZ, 0x1f, R11 ;  /* 0x0000001fff4e7819 */ /* 0x000fe2000001140b */
[----:B------:R-:W-:Y:S01]  /*cbc0*/  IMAD.U32 R7, RZ, RZ, UR7 ;  /* 0x00000007ff077e24 */ /* 0x000fe2000f8e00ff */
[----:B------:R-:W-:Y:S01]  /*cbd0*/  SEL R124, R125, R124, P0 ;  /* 0x0000007c7d7c7207 */ /* 0x000fe20000000000 */
[----:B------:R-:W-:Y:S01]  /*cbe0*/  IMAD.U32 R7, RZ, RZ, UR8 ;  /* 0x00000008ff077e24 */ /* 0x000fe2000f8e00ff */
[----:B------:R-:W-:-:S02]  /*cbf0*/  SEL R232, R122, R123, P0 ;  /* 0x0000007b7ae87207 */ /* 0x000fc40000000000 */
[----:B------:R-:W-:Y:S02]  /*cc00*/  SEL R125, R150, R151, P0 ;  /* 0x00000097967d7207 */ /* 0x000fe40000000000 */
[----:B------:R-:W-:Y:S02]  /*cc10*/  LOP3.LUT R4, R4, 0x3fffffe, RZ, 0xc0, !PT ;  /* 0x03fffffe04047812 */ /* 0x000fe400078ec0ff */
[----:B------:R-:W-:Y:S02]  /*cc20*/  SEL R16, R28, R29, P0 ;  /* 0x0000001d1c107207 */ /* 0x000fe40000000000 */
[----:B------:R-:W-:Y:S01]  /*cc30*/  SEL R122, R123, R122, P0 ;  /* 0x0000007a7b7a7207 */ /* 0x000fe20000000000 */
[----:B------:R-:W-:Y:S01]  /*cc40*/  IMAD.IADD R9, R9, 0x1, -R4 ;  /* 0x0000000109097824 */ /* 0x000fe200078e0a04 */
[----:B------:R-:W-:Y:S02]  /*cc50*/  SEL R151, R151, R150, P0 ;  /* 0x0000009697977207 */ /* 0x000fe40000000000 */
[----:B------:R-:W-:-:S02]  /*cc60*/  SEL R14, R24, R25, P0 ;  /* 0x00000019180e7207 */ /* 0x000fc40000000000 */
[----:B------:R-:W-:Y:S02]  /*cc70*/  LEA.HI R78, R78, R5, RZ, 0x3 ;  /* 0x000000054e4e7211 */ /* 0x000fe400078f18ff */
[----:B------:R-:W-:Y:S02]  /*cc80*/  SEL R24, R25, R24, P0 ;  /* 0x0000001819187207 */ /* 0x000fe40000000000 */
[----:B------:R-:W-:Y:S02]  /*cc90*/  SEL R12, R8, R147, P0 ;  /* 0x00000093080c7207 */ /* 0x000fe40000000000 */
[----:B------:R-:W-:Y:S02]  /*cca0*/  SEL R170, R104, R105, P0 ;  /* 0x0000006968aa7207 */ /* 0x000fe40000000000 */
[----:B------:R-:W-:Y:S02]  /*ccb0*/  SEL R8, R147, R8, P0 ;  /* 0x0000000893087207 */ /* 0x000fe40000000000 */
[----:B------:R-:W-:-:S02]  /*ccc0*/  SEL R104, R105, R104, P0 ;  /* 0x0000006869687207 */ /* 0x000fc40000000000 */
[----:B------:R-:W-:Y:S02]  /*ccd0*/  SEL R13, R142, R143, P0 ;  /* 0x0000008f8e0d7207 */ /* 0x000fe40000000000 */
[----:B------:R-:W-:Y:S02]  /*cce0*/  LOP3.LUT R4, R78, 0xfffffff8, RZ, 0xc0, !PT ;  /* 0xfffffff84e047812 */ /* 0x000fe400078ec0ff */
[----:B------:R-:W-:Y:S02]  /*ccf0*/  SEL R142, R143, R142, P0 ;  /* 0x0000008e8f8e7207 */ /* 0x000fe40000000000 */
[----:B------:R-:W-:Y:S01]  /*cd00*/  SEL R20, R36, R37, P0 ;  /* 0x0000002524147207 */ /* 0x000fe20000000000 */
[----:B------:R-:W-:Y:S01]  /*cd10*/  IMAD.IADD R4, R5, 0x1, -R4 ;  /* 0x0000000105047824 */ /* 0x000fe200078e0a04 */
[----:B------:R-:W-:Y:S02]  /*cd20*/  SEL R184, R132, R133, P0 ;  /* 0x0000008584b87207 */ /* 0x000fe40000000000 */
[----:B------:R-:W-:-:S02]  /*cd30*/  LEA.HI R10, R10, R41, RZ, 0x5 ;  /* 0x000000290a0a7211 */ /* 0x000fc400078f28ff */
[----:B------:R-:W-:Y:S02]  /*cd40*/  SEL R37, R37, R36, P0 ;  /* 0x0000002425257207 */ /* 0x000fe40000000000 */
[----:B------:R-:W-:Y:S02]  /*cd50*/  SEL R132, R133, R132, P0 ;  /* 0x0000008485847207 */ /* 0x000fe40000000000 */
[----:B------:R-:W-:Y:S02]  /*cd60*/  SEL R36, R52, R53, P0 ;  /* 0x0000003534247207 */ /* 0x000fe40000000000 */
[----:B------:R-:W-:Y:S02]  /*cd70*/  SEL R53, R53, R52, P0 ;  /* 0x0000003435357207 */ /* 0x000fe40000000000 */
[----:B------:R-:W-:Y:S02]  /*cd80*/  SEL R52, R60, R61, P0 ;  /* 0x0000003d3c347207 */ /* 0x000fe40000000000 */
[----:B------:R-:W-:-:S02]  /*cd90*/  SHF.R.S32.HI R5, RZ, 0x5, R10 ;  /* 0x00000005ff057819 */ /* 0x000fc4000001140a */
[----:B------:R-:W-:Y:S02]  /*cda0*/  LEA.HI R6, R43, R43, RZ, 0x1 ;  /* 0x0000002b2b067211 */ /* 0x000fe400078f08ff */
[----:B------:R-:W-:Y:S01]  /*cdb0*/  SEL R60, R61, R60, P0 ;  /* 0x0000003c3d3c7207 */ /* 0x000fe20000000000 */
[----:B------:R-:W-:Y:S01]  /*cdc0*/  IMAD R10, R5, 0x10, R4 ;  /* 0x00000010050a7824 */ /* 0x000fe200078e0204 */
[----:B------:R-:W-:Y:S01]  /*cdd0*/  SEL R146, R64, R65, P0 ;  /* 0x0000004140927207 */ /* 0x000fe20000000000 */
[----:B------:R-:W-:Y:S01]  /*cde0*/  IMAD.U32 R4, RZ, RZ, UR4 ;  /* 0x00000004ff047e24 */ /* 0x000fe2000f8e00ff */
[----:B------:R-:W-:Y:S01]  /*cdf0*/  SEL R152, R68, R69, P0 ;  /* 0x0000004544987207 */ /* 0x000fe20000000000 */
[----:B------:R-:W-:Y:S01]  /*ce00*/  IMAD R10, R9, 0x40, R10 ;  /* 0x00000040090a7824 */ /* 0x000fe200078e020a */
[----:B------:R-:W-:Y:S01]  /*ce10*/  SEL R64, R65, R64, P0 ;  /* 0x0000004041407207 */ /* 0x000fe20000000000 */
[----:B------:R-:W1:Y:S01]  /*ce20*/  S2UR UR4, SR_CTAID.Y ;  /* 0x00000000000479c3 */ /* 0x000e620000002600 */
[----:B------:R-:W-:Y:S01]  /*ce30*/  SEL R68, R69, R68, P0 ;  /* 0x0000004445447207 */ /* 0x000fe20000000000 */
[----:B------:R-:W-:Y:S01]  /*ce40*/  IMAD.U32 R5, RZ, RZ, UR5 ;  /* 0x00000005ff057e24 */ /* 0x000fe2000f8e00ff */
[----:B------:R-:W-:Y:S01]  /*ce50*/  LOP3.LUT R78, R6, 0x1ffffffe, RZ, 0xc0, !PT ;  /* 0x1ffffffe064e7812 */ /* 0x000fe200078ec0ff */
[----:B------:R-:W-:Y:S01]  /*ce60*/  IMAD.U32 R5, RZ, RZ, UR9 ;  /* 0x00000009ff057e24 */ /* 0x000fe2000f8e00ff */
[----:B------:R-:W-:Y:S01]  /*ce70*/  SEL R176, R116, R117, P0 ;  /* 0x0000007574b07207 */ /* 0x000fe20000000000 */
[----:B------:R-:W-:Y:S01]  /*ce80*/  IMAD.U32 R6, RZ, RZ, UR6 ;  /* 0x00000006ff067e24 */ /* 0x000fe2000f8e00ff */
[----:B------:R-:W-:Y:S01]  /*ce90*/  SEL R182, R128, R129, P0 ;  /* 0x0000008180b67207 */ /* 0x000fe20000000000 */
[----:B------:R-:W-:Y:S01]  /*cea0*/  IMAD.IADD R43, R43, 0x1, -R78 ;  /* 0x000000012b2b7824 */ /* 0x000fe200078e0a4e */
[----:B------:R-:W-:Y:S01]  /*ceb0*/  SEL R206, R62, R63, P0 ;  /* 0x0000003f3ece7207 */ /* 0x000fe20000000000 */
[----:B------:R-:W-:Y:S01]  /*cec0*/  ULDC.64 UR6, c[0x0][0xb48] ;  /* 0x0002d20000067ab9 */ /* 0x000fe20000000a00 */
[----:B------:R-:W-:Y:S01]  /*ced0*/  SEL R116, R117, R116, P0 ;  /* 0x0000007475747207 */ /* 0x000fe20000000000 */
[----:B------:R-:W-:Y:S01]  /*cee0*/  ULDC.64 UR8, c[0x0][0xb28] ;  /* 0x0002ca0000087ab9 */ /* 0x000fe20000000a00 */
        /* <DEDUP_REMOVED lines=39> */
[----:B------:R-:W-:Y:S01]  /*d160*/  LOP3.LUT R78, R11, 0x7ffffffc, RZ, 0xc0, !PT ;  /* 0x7ffffffc0b4e7812 */ /* 0x000fe200078ec0ff */
[--C-:B------:R-:W-:Y:S01]  /*d170*/  IMAD R11, R43, 0x8, R10.reuse ;  /* 0x000000082b0b7824 */ /* 0x100fe200078e020a */
[----:B------:R-:W-:Y:S01]  /*d180*/  SEL R88, R89, R88, P0 ;  /* 0x0000005859587207 */ /* 0x000fe20000000000 */
[----:B0-----:R-:W-:Y:S01]  /*d190*/  IMAD R10, R39, 0x80, R10 ;  /* 0x00000080270a7824 */ /* 0x001fe200078e020a */
[----:B------:R-:W-:Y:S01]  /*d1a0*/  SEL R166, R96, R97, P0 ;  /* 0x0000006160a67207 */ /* 0x000fe20000000000 */
[----:B------:R-:W-:Y:S01]  /*d1b0*/  IMAD.IADD R9, R41, 0x1, -R78 ;  /* 0x0000000129097824 */ /* 0x000fe200078e0a4e */
[----:B------:R-:W-:Y:S01]  /*d1c0*/  SEL R100, R101, R100, P0 ;  /* 0x0000006465647207 */ /* 0x000fe20000000000 */
[----:B------:R-:W-:Y:S01]  /*d1d0*/  IMAD R11, R39, 0x80, R11 ;  /* 0x00000080270b7824 */ /* 0x000fe200078e020b */
[----:B------:R-:W-:Y:S01]  /*d1e0*/  SEL R186, R136, R137, P0 ;  /* 0x0000008988ba7207 */ /* 0x000fe20000000000 */
[----:B------:R-:W-:Y:S01]  /*d1f0*/  IMAD.SHL.U32 R9, R9, 0x2, RZ ;  /* 0x0000000209097824 */ /* 0x000fe200078e00ff */
        /* <DEDUP_REMOVED lines=37> */
[----:B------:R-:W-:Y:S02]  /*d450*/  LOP3.LUT P1, RZ, R41, 0x3, RZ, 0xc0, !PT ;  /* 0x0000000329ff7812 */ /* 0x000fe4000782c0ff */
[----:B------:R-:W-:Y:S02]  /*d460*/  SEL R128, R129, R128, P0 ;  /* 0x0000008081807207 */ /* 0x000fe40000000000 */
[----:B------:R-:W-:Y:S02]  /*d470*/  SEL R134, R135, R134, P0 ;  /* 0x0000008687867207 */ /* 0x000fe40000000000 */
[----:B------:R-:W-:Y:S02]  /*d480*/  SEL R136, R137, R136, P0 ;  /* 0x0000008889887207 */ /* 0x000fe40000000000 */
[----:B------:R-:W-:Y:S02]  /*d490*/  SEL R138, R139, R138, P0 ;  /* 0x0000008a8b8a7207 */ /* 0x000fe40000000000 */
[----:B------:R-:W-:Y:S01]  /*d4a0*/  SEL R130, R131, R130, P0 ;  /* 0x0000008283827207 */ /* 0x000fe20000000000 */
[----:B--2---:R-:W-:Y:S01]  /*d4b0*/  SHFL.IDX PT, R105, R16, R3, 0x1c1f ;  /* 0x001c1f0310697589 */ /* 0x004fe200000e0000 */
[----:B------:R-:W-:-:S02]  /*d4c0*/  LOP3.LUT R123, R3, 0x2, RZ, 0x3c, !PT ;  /* 0x00000002037b7812 */ /* 0x000fc400078e3cff */
[----:B------:R-:W-:Y:S01]  /*d4d0*/  SEL R140, R141, R140, P0 ;  /* 0x0000008c8d8c7207 */ /* 0x000fe20000000000 */
[----:B------:R-:W-:Y:S01]  /*d4e0*/  SHFL.IDX PT, R16, R125, R3, 0x1c1f ;  /* 0x001c1f037d107589 */ /* 0x000fe200000e0000 */
[----:B------:R-:W-:-:S03]  /*d4f0*/  SEL R126, R127, R126, P0 ;  /* 0x0000007e7f7e7207 */ /* 0x000fc60000000000 */
[----:B------:R-:W0:Y:S04]  /*d500*/  SHFL.IDX PT, R151, R151, R123, 0x1c1f ;  /* 0x001c1f7b97977589 */ /* 0x000e2800000e0000 */
[----:B------:R-:W-:Y:S04]  /*d510*/  SHFL.IDX PT, R14, R14, R3, 0x1c1f ;  /* 0x001c1f030e0e7589 */ /* 0x000fe800000e0000 */
[----:B------:R-:W2:Y:S04]  /*d520*/  SHFL.IDX PT, R143, R24, R123, 0x1c1f ;  /* 0x001c1f7b188f7589 */ /* 0x000ea800000e0000 */
[----:B------:R3:W-:Y:S04]  /*d530*/  SHFL.IDX PT, R133, R8, R123, 0x1c1f ;  /* 0x001c1f7b08857589 */ /* 0x0007e800000e0000 */
[----:B------:R-:W-:Y:S04]  /*d540*/  SHFL.IDX PT, R63, R52, R3, 0x1c1f ;  /* 0x001c1f03343f7589 */ /* 0x000fe800000e0000 */
[----:B------:R-:W-:Y:S01]  /*d550*/  SHFL.IDX PT, R60, R60, R123, 0x1c1f ;  /* 0x001c1f7b3c3c7589 */ /* 0x000fe200000e0000 */
[----:B---3--:R-:W3:Y:S03]  /*d560*/  LDC R8, c[0x0][0xbe8] ;  /* 0x0002fa00ff087b82 */ /* 0x008ee60000000800 */
[----:B------:R-:W-:Y:S04]  /*d570*/  SHFL.IDX PT, R146, R146, R3, 0x1c1f ;  /* 0x001c1f0392927589 */ /* 0x000fe800000e0000 */
[----:B------:R-:W-:Y:S04]  /*d580*/  SHFL.IDX PT, R152, R152, R3, 0x1c1f ;  /* 0x001c1f0398987589 */ /* 0x000fe800000e0000 */
[----:B------:R-:W-:Y:S04]  /*d590*/  SHFL.IDX PT, R147, R68, R123, 0x1c1f ;  /* 0x001c1f7b44937589 */ /* 0x000fe800000e0000 */
[----:B------:R-:W4:Y:S04]  /*d5a0*/  SHFL.IDX PT, R149, R64, R123, 0x1c1f ;  /* 0x001c1f7b40957589 */ /* 0x000f2800000e0000 */
[----:B------:R-:W-:Y:S04]  /*d5b0*/  SHFL.IDX PT, R99, R182, R3, 0x1c1f ;  /* 0x001c1f03b6637589 */ /* 0x000fe800000e0000 */
[----:B------:R-:W-:Y:S01]  /*d5c0*/  SHFL.IDX PT, R182, R116, R123, 0x1c1f ;  /* 0x001c1f7b74b67589 */ /* 0x000fe200000e0000 */
[----:B---3--:R-:W-:-:S03]  /*d5d0*/  ISETP.NE.AND P2, PT, R8, 0x1, PT ;  /* 0x000000010800780c */ /* 0x008fc60003f45270 */
        /* <DEDUP_REMOVED lines=18> */
[----:B------:R0:W-:Y:S04]  /*d700*/  SHFL.IDX PT, R125, R19, R123, 0x1c1f ;  /* 0x001c1f7b137d7589 */ /* 0x0001e800000e0000 */
[----:B------:R-:W-:Y:S04]  /*d710*/  SHFL.IDX PT, R12, R12, R3, 0x1c1f ;  /* 0x001c1f030c0c7589 */ /* 0x000fe800000e0000 */
[----:B------:R-:W-:Y:S01]  /*d720*/  SHFL.IDX PT, R85, R20, R3, 0x1c1f ;  /* 0x001c1f0314557589 */ /* 0x000fe200000e0000 */
[----:B0-----:R-:W-:-:S03]  /*d730*/  SEL R19, R16, R151, P0 ;  /* 0x0000009710137207 */ /* 0x001fc60000000000 */
        /* <DEDUP_REMOVED lines=47> */
[----:B------:R-:W-:Y:S01]  /*da30*/  SHFL.IDX PT, R88, R23, R123, 0x1c1f ;  /* 0x001c1f7b17587589 */ /* 0x000fe200000e0000 */
[----:B--2---:R-:W-:Y:S01]  /*da40*/  SEL R16, R14, R143, P0 ;  /* 0x0000008f0e107207 */ /* 0x004fe20000000000 */
[----:B------:R-:W0:Y:S01]  /*da50*/  @P2 LDC R151, c[0x0][0xbf0] ;  /* 0x0002fc00ff972b82 */ /* 0x000e220000000800 */
[----:B------:R-:W-:Y:S01]  /*da60*/  SEL R14, R143, R14, P0 ;  /* 0x0000000e8f0e7207 */ /* 0x000fe20000000000 */
[----:B------:R-:W2:Y:S04]  /*da70*/  SHFL.IDX PT, R176, R56, R123, 0x1c1f ;  /* 0x001c1f7b38b07589 */ /* 0x000ea800000e0000 */
[----:B------:R4:W-:Y:S04]  /*da80*/  SHFL.IDX PT, R150, R58, R123, 0x1c1f ;  /* 0x001c1f7b3a967589 */ /* 0x0009e800000e0000 */
[----:B------:R3:W-:Y:S04]  /*da90*/  SHFL.IDX PT, R56, R142, R123, 0x1c1f ;  /* 0x001c1f7b8e387589 */ /* 0x0007e800000e0000 */
[----:B------:R-:W5:Y:S01]  /*daa0*/  SHFL.IDX PT, R180, R96, R123, 0x1c1f ;  /* 0x001c1f7b60b47589 */ /* 0x000f6200000e0000 */
[----:B----4-:R-:W-:-:S03]  /*dab0*/  SEL R58, R146, R149, P0 ;  /* 0x00000095923a7207 */ /* 0x010fc60000000000 */
[----:B------:R-:W-:Y:S01]  /*dac0*/  SHFL.IDX PT, R96, R62, R123, 0x1c1f ;  /* 0x001c1f7b3e607589 */ /* 0x000fe200000e0000 */
[----:B---3--:R-:W3:Y:S03]  /*dad0*/  LDC.64 R142, c[0x0][0xbd8] ;  /* 0x0002f600ff8e7b82 */ /* 0x008ee60000000a00 */
[----:B------:R-:W-:Y:S04]  /*dae0*/  SHFL.IDX PT, R166, R148, R123, 0x1c1f ;  /* 0x001c1f7b94a67589 */ /* 0x000fe800000e0000 */
[----:B------:R-:W-:Y:S01]  /*daf0*/  SHFL.IDX PT, R148, R66, R123, 0x1c1f ;  /* 0x001c1f7b42947589 */ /* 0x000fe200000e0000 */
[----:B--2---:R-:W-:-:S03]  /*db00*/  SEL R34, R176, R67, P0 ;  /* 0x00000043b0227207 */ /* 0x004fc60000000000 */
[----:B------:R2:W-:Y:S04]  /*db10*/  SHFL.IDX PT, R135, R70, R123, 0x1c1f ;  /* 0x001c1f7b46877589 */ /* 0x0005e800000e0000 */
[----:B------:R-:W-:Y:S04]  /*db20*/  SHFL.IDX PT, R171, R144, R123, 0x1c1f ;  /* 0x001c1f7b90ab7589 */ /* 0x000fe800000e0000 */
[----:B------:R5:W-:Y:S01]  /*db30*/  SHFL.IDX PT, R144, R74, R123, 0x1c1f ;  /* 0x001c1f7b4a907589 */ /* 0x000be200000e0000 */
[----:B--2---:R-:W-:-:S03]  /*db40*/  SEL R70, R162, R161, P0 ;  /* 0x000000a1a2467207 */ /* 0x004fc60000000000 */
[----:B------:R-:W-:Y:S04]  /*db50*/  SHFL.IDX PT, R186, R132, R123, 0x1c1f ;  /* 0x001c1f7b84ba7589 */ /* 0x000fe800000e0000 */
[----:B------:R-:W2:Y:S01]  /*db60*/  SHFL.IDX PT, R170, R37, R123, 0x1c1f ;  /* 0x001c1f7b25aa7589 */ /* 0x000ea200000e0000 */
[----:B-----5:R-:W-:-:S03]  /*db70*/  SEL R74, R75, R180, P0 ;  /* 0x000000b44b4a7207 */ /* 0x020fc60000000000 */
[----:B------:R-:W-:Y:S04]  /*db80*/  SHFL.IDX PT, R188, R128, R123, 0x1c1f ;  /* 0x001c1f7b80bc7589 */ /* 0x000fe800000e0000 */
[----:B------:R4:W-:Y:S04]  /*db90*/  SHFL.IDX PT, R132, R33, R123, 0x1c1f ;  /* 0x001c1f7b21847589 */ /* 0x0009e800000e0000 */
[----:B------:R5:W-:Y:S04]  /*dba0*/  SHFL.IDX PT, R139, R35, R123, 0x1c1f ;  /* 0x001c1f7b238b7589 */ /* 0x000be800000e0000 */
[----:B------:R-:W-:Y:S01]  /*dbb0*/  SHFL.IDX PT, R169, R136, R123, 0x1c1f ;  /* 0x001c1f7b88a97589 */ /* 0x000fe200000e0000 */
[----:B----4-:R-:W-:-:S03]  /*dbc0*/  SEL R33, R63, R60, P0 ;  /* 0x0000003c3f217207 */ /* 0x010fc60000000000 */
[----:B------:R4:W-:Y:S01]  /*dbd0*/  SHFL.IDX PT, R128, R61, R123, 0x1c1f ;  /* 0x001c1f7b3d807589 */ /* 0x0009e200000e0000 */
[----:B-----5:R-:W-:-:S03]  /*dbe0*/  SEL R35, R60, R63, P0 ;  /* 0x0000003f3c237207 */ /* 0x020fc60000000000 */
[----:B------:R5:W-:Y:S01]  /*dbf0*/  SHFL.IDX PT, R37, R59, R123, 0x1c1f ;  /* 0x001c1f7b3b257589 */ /* 0x000be200000e0000 */
[----:B------:R-:W-:Y:S02]  /*dc00*/  SEL R60, R149, R146, P0 ;  /* 0x00000092953c7207 */ /* 0x000fe40000000000 */
[----:B------:R-:W1:Y:S01]  /*dc10*/  LDC R149, c[0x0][0xc50] ;  /* 0x00031400ff957b82 */ /* 0x000e620000000800 */
[----:B------:R0:W-:Y:S01]  /*dc20*/  SHFL.IDX PT, R136, R27, R123, 0x1c1f ;  /* 0x001c1f7b1b887589 */ /* 0x0001e200000e0000 */
[----:B--2---:R-:W-:Y:S02]  /*dc30*/  SEL R21, R85, R170, P0 ;  /* 0x000000aa55157207 */ /* 0x004fe40000000000 */
[----:B----4-:R-:W-:Y:S01]  /*dc40*/  SEL R61, R147, R152, P0 ;  /* 0x00000098933d7207 */ /* 0x010fe20000000000 */
[----:B------:R2:W-:Y:S01]  /*dc50*/  SHFL.IDX PT, R167, R120, R123, 0x1c1f ;  /* 0x001c1f7b78a77589 */ /* 0x0005e200000e0000 */
[----:B------:R-:W-:Y:S02]  /*dc60*/  SEL R23, R170, R85, P0 ;  /* 0x00000055aa177207 */ /* 0x000fe40000000000 */
[----:B-----5:R-:W-:Y:S01]  /*dc70*/  SEL R59, R152, R147, P0 ;  /* 0x00000093983b7207 */ /* 0x020fe20000000000 */
[----:B------:R4:W-:Y:S01]  /*dc80*/  SHFL.IDX PT, R131, R138, R123, 0x1c1f ;  /* 0x001c1f7b8a837589 */ /* 0x0009e200000e0000 */
[----:B------:R-:W5:Y:S01]  /*dc90*/  LDC.64 R146, c[0x0][0xb40] ;  /* 0x0002d000ff927b82 */ /* 0x000f620000000a00 */
[----:B0-----:R-:W-:-:S02]  /*dca0*/  SEL R27, R145, R28, P0 ;  /* 0x0000001c911b7207 */ /* 0x001fc40000000000 */
[----:B------:R-:W0:Y:S01]  /*dcb0*/  SHFL.IDX PT, R109, R48, R123, 0x1c1f ;  /* 0x001c1f7b306d7589 */ /* 0x000e2200000e0000 */
[----:B------:R-:W-:Y:S02]  /*dcc0*/  SEL R85, R87, R182, P0 ;  /* 0x000000b657557207 */ /* 0x000fe40000000000 */
[----:B--2---:R-:W-:Y:S01]  /*dcd0*/  SEL R120, R121, R116, P0 ;  /* 0x0000007479787207 */ /* 0x004fe20000000000 */
[----:B------:R2:W-:Y:S01]  /*dce0*/  SHFL.IDX PT, R141, R25, R123, 0x1c1f ;  /* 0x001c1f7b198d7589 */ /* 0x0005e200000e0000 */
[----:B------:R-:W-:Y:S01]  /*dcf0*/  SEL R116, R116, R121, P0 ;  /* 0x0000007974747207 */ /* 0x000fe20000000000 */
[----:B----4-:R-:W4:Y:S01]  /*dd00*/  @P2 LDC R138, c[0x0][0xbec] ;  /* 0x0002fb00ff8a2b82 */ /* 0x010f220000000800 */
[----:B------:R-:W-:Y:S01]  /*dd10*/  SEL R121, R117, R112, P0 ;  /* 0x0000007075797207 */ /* 0x000fe20000000000 */
[----:B------:R3:W-:Y:S01]  /*dd20*/  SHFL.IDX PT, R48, R122, R123, 0x1c1f ;  /* 0x001c1f7b7a307589 */ /* 0x0007e200000e0000 */
[----:B------:R-:W-:Y:S02]  /*dd30*/  SEL R117, R112, R117, P0 ;  /* 0x0000007570757207 */ /* 0x000fe40000000000 */
[----:B------:R-:W-:Y:S01]  /*dd40*/  SEL R112, R113, R124, P0 ;  /* 0x0000007c71707207 */ /* 0x000fe20000000000 */
[----:B------:R-:W1:Y:S01]  /*dd50*/  SHFL.IDX PT, R172, R40, R123, 0x1c1f ;  /* 0x001c1f7b28ac7589 */ /* 0x000e6200000e0000 */
[----:B------:R-:W-:-:S02]  /*dd60*/  SEL R87, R182, R87, P0 ;  /* 0x00000057b6577207 */ /* 0x000fc40000000000 */
[----:B--2---:R-:W-:Y:S01]  /*dd70*/  SEL R25, R28, R145, P0 ;  /* 0x000000911c197207 */ /* 0x004fe20000000000 */
[----:B------:R-:W2:Y:S01]  /*dd80*/  SHFL.IDX PT, R174, R53, R123, 0x1c1f ;  /* 0x001c1f7b35ae7589 */ /* 0x000ea200000e0000 */
[----:B------:R-:W4:Y:S01]  /*dd90*/  @P2 LDC R145, c[0x0][0xbf0] ;  /* 0x0002fc00ff912b82 */ /* 0x000f220000000800 */
[----:B---3--:R-:W-:Y:S02]  /*dda0*/  SEL R122, R124, R113, P0 ;  /* 0x000000717c7a7207 */ /* 0x008fe40000000000 */
[----:B------:R-:W-:Y:S01]  /*ddb0*/  SHFL.IDX PT, R168, R140, R123, 0x1c1f ;  /* 0x001c1f7b8ca87589 */ /* 0x000fe200000e0000 */
[----:B------:R-:W-:Y:S01]  /*ddc0*/  SEL R124, R102, R125, P0 ;  /* 0x0000007d667c7207 */ /* 0x000fe20000000000 */
[----:B-----5:R-:W-:Y:S01]  /*ddd0*/  IMAD.WIDE.U32 R6, R146, UR36, R6 ;  /* 0x0000002492067c25 */ /* 0x020fe2000f8e0006 */
[----:B------:R-:W-:Y:S01]  /*dde0*/  SEL R113, R103, R92, P0 ;  /* 0x0000005c67717207 */ /* 0x000fe20000000000 */
[----:B------:R2:W3:Y:S01]  /*ddf0*/  SHFL.IDX PT, R20, R29, R123, 0x1c1f ;  /* 0x001c1f7b1d147589 */ /* 0x0004e200000e0000 */
[----:B------:R-:W-:-:S02]  /*de00*/  SEL R102, R125, R102, P0 ;  /* 0x000000667d667207 */ /* 0x000fc40000000000 */
[----:B------:R-:W-:Y:S01]  /*de10*/  SEL R125, R97, R88, P0 ;  /* 0x00000058617d7207 */ /* 0x000fe20000000000 */
[----:B------:R-:W5:Y:S01]  /*de20*/  SHFL.IDX PT, R32, R32, R123, 0x1c1f ;  /* 0x001c1f7b20207589 */ /* 0x000f6200000e0000 */
[----:B0-----:R-:W-:Y:S02]  /*de30*/  SEL R28, R30, R109, P0 ;  /* 0x0000006d1e1c7207 */ /* 0x001fe40000000000 */
[----:B------:R-:W-:Y:S01]  /*de40*/  SEL R30, R109, R30, P0 ;  /* 0x0000001e6d1e7207 */ /* 0x000fe20000000000 */
[----:B------:R0:W-:Y:S01]  /*de50*/  SHFL.IDX PT, R153, R76, R123, 0x1c1f ;  /* 0x001c1f7b4c997589 */ /* 0x0001e200000e0000 */
[----:B------:R-:W-:Y:S02]  /*de60*/  SEL R109, R111, R166, P0 ;  /* 0x000000a66f6d7207 */ /* 0x000fe40000000000 */
[----:B------:R-:W-:Y:S01]  /*de70*/  SEL R111, R166, R111, P0 ;  /* 0x0000006fa66f7207 */ /* 0x000fe20000000000 */
[----:B------:R4:W5:Y:S01]  /*de80*/  SHFL.IDX PT, R155, R72, R123, 0x1c1f ;  /* 0x001c1f7b489b7589 */ /* 0x00096200000e0000 */
[----:B-1----:R-:W-:-:S03]  /*de90*/  SEL R24, R81, R172, P0 ;  /* 0x000000ac51187207 */ /* 0x002fc60000000000 */
[----:B------:R1:W-:Y:S01]  /*dea0*/  SHFL.IDX PT, R157, R84, R123, 0x1c1f ;  /* 0x001c1f7b549d7589 */ /* 0x0003e200000e0000 */
[----:B--2---:R-:W-:Y:S02]  /*deb0*/  SEL R29, R69, R174, P0 ;  /* 0x000000ae451d7207 */ /* 0x004fe40000000000 */
[----:B0-----:R-:W-:Y:S01]  /*dec0*/  SEL R76, R180, R75, P0 ;  /* 0x0000004bb44c7207 */ /* 0x001fe20000000000 */
[----:B------:R-:W-:Y:S01]  /*ded0*/  SHFL.IDX PT, R159, R80, R123, 0x1c1f ;  /* 0x001c1f7b509f7589 */ /* 0x000fe200000e0000 */
[----:B----4-:R-:W-:-:S03]  /*dee0*/  SEL R72, R161, R162, P0 ;  /* 0x000000a2a1487207 */ /* 0x010fc60000000000 */
[----:B------:R-:W0:Y:S01]  /*def0*/  SHFL.IDX PT, R100, R100, R123, 0x1c1f ;  /* 0x001c1f7b64647589 */ /* 0x000e2200000e0000 */
[----:B---3--:R-:W-:Y:S02]  /*df00*/  SEL R17, R105, R20, P0 ;  /* 0x0000001469117207 */ /* 0x008fe40000000000 */
[----:B------:R-:W-:Y:S01]  /*df10*/  SEL R15, R20, R105, P0 ;  /* 0x00000069140f7207 */ /* 0x000fe20000000000 */
[----:B------:R-:W2:Y:S01]  /*df20*/  SHFL.IDX PT, R108, R108, R123, 0x1c1f ;  /* 0x001c1f7b6c6c7589 */ /* 0x000ea200000e0000 */
[----:B-----5:R-:W-:Y:S02]  /*df30*/  SEL R20, R91, R32, P0 ;  /* 0x000000205b147207 */ /* 0x020fe40000000000 */
[----:B------:R-:W-:Y:S01]  /*df40*/  SEL R22, R32, R91, P0 ;  /* 0x0000005b20167207 */ /* 0x000fe20000000000 */
[----:B------:R3:W4:Y:S01]  /*df50*/  SHFL.IDX PT, R163, R104, R123, 0x1c1f ;  /* 0x001c1f7b68a37589 */ /* 0x00072200000e0000 */
[----:B------:R-:W-:Y:S02]  /*df60*/  SEL R32, R67, R176, P0 ;  /* 0x000000b043207207 */ /* 0x000fe40000000000 */
[----:B-1----:R-:W-:Y:S01]  /*df70*/  SEL R84, R86, R165, P0 ;  /* 0x000000a556547207 */ /* 0x002fe20000000000 */
[----:B------:R1:W-:Y:S01]  /*df80*/  SHFL.IDX PT, R164, R31, R123, 0x1c1f ;  /* 0x001c1f7b1fa47589 */ /* 0x0003e200000e0000 */
[----:B------:R-:W-:-:S02]  /*df90*/  SEL R91, R95, R184, P0 ;  /* 0x000000b85f5b7207 */ /* 0x000fc40000000000 */
[----:B------:R-:W-:Y:S01]  /*dfa0*/  SEL R105, R107, R168, P0 ;  /* 0x000000a86b697207 */ /* 0x000fe20000000000 */
[----:B------:R5:W4:Y:S01]  /*dfb0*/  SHFL.IDX PT, R115, R26, R123, 0x1c1f ;  /* 0x001c1f7b1a737589 */ /* 0x000b2200000e0000 */
[----:B------:R-:W-:Y:S02]  /*dfc0*/  SEL R62, R154, R155, P0 ;  /* 0x0000009b9a3e7207 */ /* 0x000fe40000000000 */
[----:B---3--:R-:W-:Y:S01]  /*dfd0*/  SEL R104, R106, R169, P0 ;  /* 0x000000a96a687207 */ /* 0x008fe20000000000 */
[----:B------:R-:W3:Y:S01]  /*dfe0*/  SHFL.IDX PT, R137, R90, R123, 0x1c1f ;  /* 0x001c1f7b5a897589 */ /* 0x000ee200000e0000 */
[----:B------:R-:W-:Y:S02]  /*dff0*/  SEL R64, R155, R154, P0 ;  /* 0x0000009a9b407207 */ /* 0x000fe40000000000 */
[----:B-1----:R-:W-:Y:S01]  /*e000*/  SEL R31, R174, R69, P0 ;  /* 0x00000045ae1f7207 */ /* 0x002fe20000000000 */
[----:B------:R1:W3:Y:S01]  /*e010*/  SHFL.IDX PT, R140, R98, R123, 0x1c1f ;  /* 0x001c1f7b628c7589 */ /* 0x0002e200000e0000 */
[----:B0-----:R-:W-:-:S02]  /*e020*/  SEL R75, R77, R100, P0 ;  /* 0x000000644d4b7207 */ /* 0x001fc40000000000 */
[----:B-----5:R-:W-:Y:S01]  /*e030*/  SEL R26, R172, R81, P0 ;  /* 0x00000051ac1a7207 */ /* 0x020fe20000000000 */
[----:B------:R-:W-:Y:S01]  /*e040*/  SHFL.IDX PT, R45, R65, R123, 0x1c1f ;  /* 0x001c1f7b412d7589 */ /* 0x000fe200000e0000 */
[----:B------:R-:W-:Y:S02]  /*e050*/  SEL R77, R100, R77, P0 ;  /* 0x0000004d644d7207 */ /* 0x000fe40000000000 */
[----:B--2---:R-:W-:Y:S01]  /*e060*/  SEL R81, R83, R108, P0 ;  /* 0x0000006c53517207 */ /* 0x004fe20000000000 */
[----:B------:R0:W-:Y:S01]  /*e070*/  SHFL.IDX PT, R53, R71, R123, 0x1c1f ;  /* 0x001c1f7b47357589 */ /* 0x0001e200000e0000 */
[----:B------:R-:W-:Y:S02]  /*e080*/  SEL R83, R108, R83, P0 ;  /* 0x000000536c537207 */ /* 0x000fe40000000000 */
[----:B-1----:R-:W-:Y:S01]  /*e090*/  SEL R98, R99, R188, P0 ;  /* 0x000000bc63627207 */ /* 0x002fe20000000000 */
[----:B------:R1:W-:Y:S01]  /*e0a0*/  SHFL.IDX PT, R40, R114, R123, 0x1c1f ;  /* 0x001c1f7b72287589 */ /* 0x0003e200000e0000 */
[----:B------:R-:W-:-:S02]  /*e0b0*/  SEL R100, R188, R99, P0 ;  /* 0x00000063bc647207 */ /* 0x000fc40000000000 */
[----:B----4-:R-:W-:Y:S01]  /*e0c0*/  SEL R80, R82, R163, P0 ;  /* 0x000000a352507207 */ /* 0x010fe20000000000 */
[----:B------:R-:W-:Y:S01]  /*e0d0*/  SHFL.IDX PT, R126, R126, R123, 0x1c1f ;  /* 0x001c1f7b7e7e7589 */ /* 0x000fe200000e0000 */
[----:B------:R-:W-:Y:S02]  /*e0e0*/  SEL R90, R94, R167, P0 ;  /* 0x000000a75e5a7207 */ /* 0x000fe40000000000 */
[----:B0-----:R-:W-:Y:S01]  /*e0f0*/  SEL R71, R73, R178, P0 ;  /* 0x000000b249477207 */ /* 0x001fe20000000000 */
[----:B------:R0:W-:Y:S01]  /*e100*/  SHFL.IDX PT, R129, R134, R123, 0x1c1f ;  /* 0x001c1f7b86817589 */ /* 0x0001e200000e0000 */
[----:B------:R-:W-:Y:S02]  /*e110*/  SEL R99, R101, R186, P0 ;  /* 0x000000ba65637207 */ /* 0x000fe40000000000 */
[----:B-1----:R-:W-:Y:S01]  /*e120*/  SEL R114, R118, R115, P0 ;  /* 0x0000007376727207 */ /* 0x002fe20000000000 */
[----:B------:R1:W-:Y:S01]  /*e130*/  SHFL.IDX PT, R127, R130, R123, 0x1c1f ;  /* 0x001c1f7b827f7589 */ /* 0x0003e200000e0000 */
[----:B------:R-:W-:-:S02]  /*e140*/  SEL R118, R115, R118, P0 ;  /* 0x0000007673767207 */ /* 0x000fc40000000000 */
[----:B------:R-:W-:Y:S02]  /*e150*/  SEL R108, R110, R171, P0 ;  /* 0x000000ab6e6c7207 */ /* 0x000fe40000000000 */
[----:B------:R-:W-:Y:S02]  /*e160*/  SEL R115, R119, R164, P0 ;  /* 0x000000a477737207 */ /* 0x000fe40000000000 */
[----:B0-----:R-:W-:Y:S02]  /*e170*/  SEL R134, R148, R79, P0 ;  /* 0x0000004f94867207 */ /* 0x001fe40000000000 */
[----:B------:R-:W-:Y:S01]  /*e180*/  SEL R63, R156, R153, P0 ;  /* 0x000000999c3f7207 */ /* 0x000fe20000000000 */
[----:B-1----:R-:W-:Y:S01]  /*e190*/  IMAD R130, R142, UR39, RZ ;  /* 0x000000278e827c24 */ /* 0x002fe2000f8e02ff */
[----:B------:R-:W-:Y:S02]  /*e1a0*/  SEL R123, R92, R103, P0 ;  /* 0x000000675c7b7207 */ /* 0x000fe40000000000 */
[----:B------:R-:W-:-:S02]  /*e1b0*/  SEL R103, R88, R97, P0 ;  /* 0x0000006158677207 */ /* 0x000fc40000000000 */
[----:B------:R-:W-:Y:S02]  /*e1c0*/  SEL R92, R93, R150, P0 ;  /* 0x000000965d5c7207 */ /* 0x000fe40000000000 */
[----:B------:R-:W-:Y:S02]  /*e1d0*/  SEL R88, R150, R93, P0 ;  /* 0x0000005d96587207 */ /* 0x000fe40000000000 */
[----:B------:R-:W0:Y:S01]  /*e1e0*/  @P2 LDC R150, c[0x0][0xbec] ;  /* 0x0002fb00ff962b82 */ /* 0x000e220000000800 */
[----:B------:R-:W-:Y:S02]  /*e1f0*/  SEL R93, R89, R96, P0 ;  /* 0x00000060595d7207 */ /* 0x000fe40000000000 */
[----:B------:R-:W-:Y:S02]  /*e200*/  SEL R89, R96, R89, P0 ;  /* 0x0000005960597207 */ /* 0x000fe40000000000 */
[----:B------:R-:W-:Y:S01]  /*e210*/  SEL R96, R79, R148, P0 ;  /* 0x000000944f607207 */ /* 0x000fe20000000000 */
[----:B------:R-:W-:Y:S01]  /*e220*/  IMAD R79, R143, UR36, R130 ;  /* 0x000000248f4f7c24 */ /* 0x000fe2000f8e0282 */
[----:B------:R-:W-:Y:S01]  /*e230*/  SEL R97, R78, R135, P0 ;  /* 0x000000874e617207 */ /* 0x000fe20000000000 */
[----:B------:R-:W-:Y:S01]  /*e240*/  IMAD.WIDE.U32 R142, R142, UR36, R4 ;  /* 0x000000248e8e7c25 */ /* 0x000fe2000f8e0004 */
[----:B------:R-:W-:-:S02]  /*e250*/  SEL R135, R135, R78, P0 ;  /* 0x0000004e87877207 */ /* 0x000fc40000000000 */
[----:B------:R-:W-:Y:S01]  /*e260*/  SEL R4, R47, R144, P0 ;  /* 0x000000902f047207 */ /* 0x000fe20000000000 */
[----:B------:R-:W-:Y:S01]  /*e270*/  IMAD.IADD R143, R143, 0x1, R79 ;  /* 0x000000018f8f7824 */ /* 0x000fe200078e024f */
[----:B------:R-:W-:Y:S01]  /*e280*/  SEL R78, R144, R47, P0 ;  /* 0x0000002f904e7207 */ /* 0x000fe20000000000 */
[----:B------:R-:W-:Y:S01]  /*e290*/  IMAD R144, RZ, RZ, -UR42 ;  /* 0x8000002aff907e24 */ /* 0x000fe2000f8e02ff */
[----:B------:R-:W-:Y:S01]  /*e2a0*/  SEL R5, R49, R136, P0 ;  /* 0x0000008831057207 */ /* 0x000fe20000000000 */
[----:B------:R-:W-:Y:S01]  /*e2b0*/  @P2 IMAD.HI.U32 R130, R11, R138, RZ ;  /* 0x0000008a0b822227 */ /* 0x000fe200078e00ff */
[----:B------:R-:W-:Y:S02]  /*e2c0*/  SEL R79, R136, R49, P0 ;  /* 0x00000031884f7207 */ /* 0x000fe40000000000 */
[----:B---3--:R-:W-:Y:S01]  /*e2d0*/  SEL R138, R137, R52, P0 ;  /* 0x00000034898a7207 */ /* 0x008fe20000000000 */
[----:B------:R-:W-:Y:S01]  /*e2e0*/  IMAD R136, R146, UR39, RZ ;  /* 0x0000002792887c24 */ /* 0x000fe2000f8e02ff */
[----:B------:R-:W-:Y:S01]  /*e2f0*/  SEL R65, R153, R156, P0 ;  /* 0x0000009c99417207 */ /* 0x000fe20000000000 */
[----:B------:R-:W-:Y:S01]  /*e300*/  IMAD R149, R149, R144, UR4 ;  /* 0x0000000495957e24 */ /* 0x000fe2000f8e0290 */
[----:B------:R-:W-:Y:S01]  /*e310*/  ULDC.64 UR4, c[0x0][0xbe0] ;  /* 0x0002f80000047ab9 */ /* 0x000fe20000000a00 */
[----:B------:R-:W-:Y:S01]  /*e320*/  IMAD R147, R147, UR36, R136 ;  /* 0x0000002493937c24 */ /* 0x000fe2000f8e0288 */
[----:B------:R-:W-:Y:S01]  /*e330*/  SEL R66, R158, R159, P0 ;  /* 0x0000009f9e427207 */ /* 0x000fe20000000000 */
[----:B------:R-:W-:Y:S01]  /*e340*/  IMAD.MOV.U32 R47, RZ, RZ, R11 ;  /* 0x000000ffff2f7224 */ /* 0x000fe200078e000b */
[----:B------:R-:W-:Y:S01]  /*e350*/  SHF.R.S32.HI R136, RZ, 0x1f, R149 ;  /* 0x0000001fff887819 */ /* 0x000fe20000011495 */
[----:B0-----:R-:W-:Y:S01]  /*e360*/  @P2 IMAD.HI.U32 R150, R11, R150, RZ ;  /* 0x000000960b962227 */ /* 0x001fe200078e00ff */
[----:B------:R-:W-:-:S02]  /*e370*/  @P2 SHF.R.U32.HI R47, RZ, R145, R130 ;  /* 0x00000091ff2f2219 */ /* 0x000fc40000011682 */
[----:B------:R-:W-:Y:S01]  /*e380*/  SEL R68, R159, R158, P0 ;  /* 0x0000009e9f447207 */ /* 0x000fe20000000000 */
[----:B------:R-:W-:Y:S01]  /*e390*/  IMAD.IADD R145, R7, 0x1, R147 ;  /* 0x0000000107917824 */ /* 0x000fe200078e0293 */
[----:B------:R-:W-:Y:S01]  /*e3a0*/  SEL R67, R160, R157, P0 ;  /* 0x0000009da0437207 */ /* 0x000fe20000000000 */
[----:B------:R-:W-:Y:S01]  /*e3b0*/  IMAD R7, R136, UR4, RZ ;  /* 0x0000000488077c24 */ /* 0x000fe2000f8e02ff */
[----:B------:R-:W-:Y:S01]  /*e3c0*/  SEL R69, R157, R160, P0 ;  /* 0x000000a09d457207 */ /* 0x000fe20000000000 */
[----:B------:R-:W-:Y:S01]  /*e3d0*/  IMAD.MOV.U32 R144, RZ, RZ, R6 ;  /* 0x000000ffff907224 */ /* 0x000fe200078e0006 */
[----:B------:R-:W-:Y:S01]  /*e3e0*/  SEL R73, R178, R73, P0 ;  /* 0x00000049b2497207 */ /* 0x000fe20000000000 */
[----:B------:R-:W-:Y:S01]  /*e3f0*/  IMAD R130, R149, UR5, R7 ;  /* 0x0000000595827c24 */ /* 0x000fe2000f8e0207 */
[----:B------:R-:W-:Y:S01]  /*e400*/  SEL R82, R163, R82, P0 ;  /* 0x00000052a3527207 */ /* 0x000fe20000000000 */
[----:B------:R-:W-:Y:S01]  /*e410*/  IMAD.WIDE.U32 R6, R149, UR4, R142 ;  /* 0x0000000495067c25 */ /* 0x000fe2000f8e008e */
[----:B------:R-:W-:Y:S01]  /*e420*/  SHF.R.S32.HI R143, RZ, 0x1f, R47 ;  /* 0x0000001fff8f7819 */ /* 0x000fe2000001142f */
[----:B------:R-:W-:Y:S01]  /*e430*/  ULDC.64 UR4, c[0x0][0xb30] ;  /* 0x0002cc0000047ab9 */ /* 0x000fe20000000a00 */
[----:B------:R-:W-:Y:S01]  /*e440*/  SEL R86, R165, R86, P0 ;  /* 0x00000056a5567207 */ /* 0x000fe20000000000 */
[----:B------:R-:W-:Y:S01]  /*e450*/  IMAD.MOV.U32 R49, RZ, RZ, R11 ;  /* 0x000000ffff317224 */ /* 0x000fe200078e000b */
[----:B------:R-:W-:Y:S01]  /*e460*/  @P2 SHF.R.U32.HI R49, RZ, R151, R150 ;  /* 0x00000097ff312219 */ /* 0x000fe20000011696 */
[----:B------:R-:W-:Y:S01]  /*e470*/  IMAD R136, R136, UR6, RZ ;  /* 0x0000000688887c24 */ /* 0x000fe2000f8e02ff */
[----:B------:R-:W-:Y:S01]  /*e480*/  IADD3 R142, P2, R47, R6, RZ ;  /* 0x000000062f8e7210 */ /* 0x000fe20007f5e0ff */
[----:B------:R-:W-:Y:S01]  /*e490*/  IMAD.WIDE.U32 R144, R149, UR6, R144 ;  /* 0x0000000695907c25 */ /* 0x000fe2000f8e0090 */
[----:B------:R-:W-:-:S02]  /*e4a0*/  SHF.R.S32.HI R6, RZ, 0x1f, R49 ;  /* 0x0000001fff067819 */ /* 0x000fc40000011431 */
[----:B------:R-:W-:Y:S01]  /*e4b0*/  IADD3.X R143, R143, R7, R130, P2, !PT ;  /* 0x000000078f8f7210 */ /* 0x000fe200017fe482 */
[----:B------:R-:W-:Y:S01]  /*e4c0*/  IMAD R147, R149, UR7, R136 ;  /* 0x0000000795937c24 */ /* 0x000fe2000f8e0288 */
[----:B------:R-:W-:Y:S01]  /*e4d0*/  ULDC.64 UR6, c[0x0][0xbc8] ;  /* 0x0002f20000067ab9 */ /* 0x000fe20000000a00 */
[----:B------:R-:W-:Y:S01]  /*e4e0*/  IMAD.MOV R47, RZ, RZ, -R47 ;  /* 0x000000ffff2f7224 */ /* 0x000fe200078e0a2f */
[----:B------:R-:W-:Y:S01]  /*e4f0*/  SEL R94, R167, R94, P0 ;  /* 0x0000005ea75e7207 */ /* 0x000fe20000000000 */
[----:B------:R-:W-:Y:S01]  /*e500*/  IMAD R6, R6, UR4, RZ ;  /* 0x0000000406067c24 */ /* 0x000fe2000f8e02ff */
[----:B------:R-:W-:Y:S01]  /*e510*/  SEL R95, R184, R95, P0 ;  /* 0x0000005fb85f7207 */ /* 0x000fe20000000000 */
[----:B------:R-:W-:Y:S01]  /*e520*/  IMAD.MOV R136, RZ, RZ, -R49 ;  /* 0x000000ffff887224 */ /* 0x000fe200078e0a31 */
[----:B------:R-:W-:Y:S01]  /*e530*/  SEL R101, R186, R101, P0 ;  /* 0x00000065ba657207 */ /* 0x000fe20000000000 */
[----:B------:R-:W-:Y:S01]  /*e540*/  IMAD.IADD R145, R145, 0x1, R147 ;  /* 0x0000000191917824 */ /* 0x000fe200078e0293 */
[----:B------:R-:W-:Y:S01]  /*e550*/  SEL R106, R169, R106, P0 ;  /* 0x0000006aa96a7207 */ /* 0x000fe20000000000 */
[--C-:B------:R-:W-:Y:S01]  /*e560*/  IMAD R47, R8, R47, R11.reuse ;  /* 0x0000002f082f7224 */ /* 0x100fe200078e020b */
[----:B------:R-:W-:Y:S01]  /*e570*/  SEL R107, R168, R107, P0 ;  /* 0x0000006ba86b7207 */ /* 0x000fe20000000000 */
[----:B------:R-:W-:Y:S01]  /*e580*/  IMAD R147, R49, UR5, R6 ;  /* 0x0000000531937c24 */ /* 0x000fe2000f8e0206 */
[----:B------:R-:W0:Y:S01]  /*e590*/  S2UR UR5, SR_CgaCtaId ;  /* 0x00000000000579c3 */ /* 0x000e220000008800 */
[----:B------:R-:W-:Y:S01]  /*e5a0*/  IMAD R11, R8, R136, R11 ;  /* 0x00000088080b7224 */ /* 0x000fe200078e020b */
[----:B------:R-:W-:Y:S01]  /*e5b0*/  SEL R110, R171, R110, P0 ;  /* 0x0000006eab6e7207 */ /* 0x000fe20000000000 */
[----:B------:R-:W-:Y:S01]  /*e5c0*/  IMAD.WIDE.U32 R6, R49, UR4, R144 ;  /* 0x0000000431067c25 */ /* 0x000fe2000f8e0090 */
[----:B------:R-:W-:Y:S01]  /*e5d0*/  SHF.R.S32.HI R49, RZ, 0x1f, R47 ;  /* 0x0000001fff317819 */ /* 0x000fe2000001142f */
[----:B------:R-:W-:Y:S01]  /*e5e0*/  UMOV UR4, 0x400 ;  /* 0x0000040000047882 */ /* 0x000fe20000000000 */
[----:B------:R-:W-:Y:S01]  /*e5f0*/  SHF.R.S32.HI R130, RZ, 0x1f, R11 ;  /* 0x0000001fff827819 */ /* 0x000fe2000001140b */
[----:B------:R-:W-:Y:S01]  /*e600*/  IMAD.IADD R7, R7, 0x1, R147 ;  /* 0x0000000107077824 */ /* 0x000fe200078e0293 */
[----:B------:R-:W-:Y:S01]  /*e610*/  SEL R119, R164, R119, P0 ;  /* 0x00000077a4777207 */ /* 0x000fe20000000000 */
[----:B------:R-:W-:-:S02]  /*e620*/  IMAD R136, R49, UR6, RZ ;  /* 0x0000000631887c24 */ /* 0x000fc4000f8e02ff */
[----:B------:R-:W-:Y:S02]  /*e630*/  IMAD R130, R130, UR8, RZ ;  /* 0x0000000882827c24 */ /* 0x000fe4000f8e02ff */
[C---:B------:R-:W-:Y:S01]  /*e640*/  IMAD R49, R47.reuse, UR7, R136 ;  /* 0x000000072f317c24 */ /* 0x040fe2000f8e0288 */
[----:B------:R-:W-:Y:S01]  /*e650*/  SEL R136, R52, R137, P0 ;  /* 0x0000008934887207 */ /* 0x000fe20000000000 */
[----:B------:R-:W-:Y:S01]  /*e660*/  IMAD.WIDE.U32 R142, R47, UR6, R142 ;  /* 0x000000062f8e7c25 */ /* 0x000fe2000f8e008e */
[----:B------:R-:W-:Y:S01]  /*e670*/  ULDC.64 UR6, c[0x0][0xba8] ;  /* 0x0002ea0000067ab9 */ /* 0x000fe20000000a00 */
[----:B------:R-:W-:Y:S02]  /*e680*/  SEL R137, R54, R139, P0 ;  /* 0x0000008b36897207 */ /* 0x000fe40000000000 */
[----:B------:R-:W-:Y:S01]  /*e690*/  IMAD.WIDE.U32 R144, R11, UR8, R6 ;  /* 0x000000080b907c25 */ /* 0x000fe2000f8e0006 */
[----:B------:R-:W-:Y:S02]  /*e6a0*/  SEL R6, R50, R141, P0 ;  /* 0x0000008d32067207 */ /* 0x000fe40000000000 */
[----:B------:R-:W-:Y:S01]  /*e6b0*/  SEL R50, R141, R50, P0 ;  /* 0x000000328d327207 */ /* 0x000fe20000000000 */
[----:B------:R-:W-:Y:S01]  /*e6c0*/  IMAD R47, R11, UR9, R130 ;  /* 0x000000090b2f7c24 */ /* 0x000fe2000f8e0282 */
[----:B------:R-:W-:Y:S01]  /*e6d0*/  LEA R130, P2, R142, UR6, 0x2 ;  /* 0x000000068e827c11 */ /* 0x000fe2000f8410ff */
[----:B------:R-:W-:Y:S01]  /*e6e0*/  IMAD.IADD R7, R143, 0x1, R49 ;  /* 0x000000018f077824 */ /* 0x000fe200078e0231 */
[----:B------:R-:W-:Y:S01]  /*e6f0*/  ULDC.64 UR8, c[0x0][0xb00] ;  /* 0x0002c00000087ab9 */ /* 0x000fe20000000a00 */
[----:B------:R-:W-:Y:S01]  /*e700*/  IMAD.IADD R49, R145, 0x1, R47 ;  /* 0x0000000191317824 */ /* 0x000fe200078e022f */
[----:B------:R-:W-:Y:S01]  /*e710*/  LEA R47, P3, R144, UR8, 0x2 ;  /* 0x00000008902f7c11 */ /* 0x000fe2000f8610ff */
[----:B------:R-:W-:Y:S01]  /*e720*/  SHFL.IDX PT, R146, R130, 0x1, 0x1c1f ;  /* 0x003c1f0082927f89 */ /* 0x000fe200000e0000 */
[----:B------:R-:W-:Y:S01]  /*e730*/  LEA.HI.X R141, R142, UR7, R7, 0x2, P2 ;  /* 0x000000078e8d7c11 */ /* 0x000fe200090f1407 */
[----:B------:R-:W-:Y:S01]  /*e740*/  ULDC UR6, c[0x0][0xa88] ;  /* 0x0002a20000067ab9 */ /* 0x000fe20000000800 */
[----:B------:R-:W-:Y:S01]  /*e750*/  LEA.HI.X R49, R144, UR9, R49, 0x2, P3 ;  /* 0x0000000990317c11 */ /* 0x000fe200098f1431 */
[----:B0-----:R-:W-:Y:S01]  /*e760*/  ULEA UR4, UR5, UR4, 0x18 ;  /* 0x0000000405047291 */ /* 0x001fe2000f8ec03f */
[----:B------:R-:W-:Y:S01]  /*e770*/  SHFL.IDX PT, R144, R130, RZ, 0x1c1f ;  /* 0x001c1fff82907589 */ /* 0x000fe200000e0000 */
[----:B------:R-:W-:Y:S01]  /*e780*/  IMAD R11, R8, UR6, RZ ;  /* 0x00000006080b7c24 */ /* 0x000fe2000f8e02ff */
[----:B------:R-:W-:Y:S01]  /*e790*/  SEL R139, R139, R54, P0 ;  /* 0x000000368b8b7207 */ /* 0x000fe20000000000 */
[C---:B------:R-:W-:Y:S01]  /*e7a0*/  VIADD R8, R10.reuse, 0x8 ;  /* 0x000000080a087836 */ /* 0x040fe20000000000 */
[----:B------:R-:W0:Y:S01]  /*e7b0*/  SHFL.IDX PT, R145, R141, RZ, 0x1c1f ;  /* 0x001c1fff8d917589 */ /* 0x000e2200000e0000 */
[----:B------:R-:W-:Y:S01]  /*e7c0*/  UIADD3 UR4, UR4, 0x20820, URZ ;  /* 0x0002082004047890 */ /* 0x000fe2000fffe03f */
[----:B------:R-:W-:-:S02]  /*e7d0*/  ISETP.GE.OR P2, PT, R10, R11, P1 ;  /* 0x0000000b0a00720c */ /* 0x000fc40000f46670 */
[----:B------:R1:W2:Y:S01]  /*e7e0*/  SHFL.IDX PT, R147, R141, 0x1, 0x1c1f ;  /* 0x003c1f008d937f89 */ /* 0x0002a200000e0000 */
[-C--:B------:R-:W-:Y:S01]  /*e7f0*/  ISETP.GE.OR P1, PT, R8, R11.reuse, P1 ;  /* 0x0000000b0800720c */ /* 0x080fe20000f26670 */
[----:B------:R-:W-:Y:S01]  /*e800*/  UPRMT UR4, URZ, 0x654, UR4 ;  /* 0x000006543f047896 */ /* 0x000fe20008000004 */
[----:B------:R-:W-:Y:S01]  /*e810*/  ISETP.GE.AND P3, PT, R10, R11, PT ;  /* 0x0000000b0a00720c */ /* 0x000fe20003f66270 */
[----:B------:R3:W4:Y:S01]  /*e820*/  SHFL.IDX PT, R142, R47, RZ, 0x1c1f ;  /* 0x001c1fff2f8e7589 */ /* 0x00072200000e0000 */
[----:B------:R-:W-:Y:S02]  /*e830*/  SEL R54, R55, R140, P0 ;  /* 0x0000008c37367207 */ /* 0x000fe40000000000 */
[----:B------:R-:W-:Y:S01]  /*e840*/  SEL R7, R51, R132, P0 ;  /* 0x0000008433077207 */ /* 0x000fe20000000000 */
[----:B------:R3:W3:Y:S01]  /*e850*/  SHFL.IDX PT, R143, R49, RZ, 0x1c1f ;  /* 0x001c1fff318f7589 */ /* 0x0006e200000e0000 */
[----:B------:R-:W-:Y:S02]  /*e860*/  SEL R140, R140, R55, P0 ;  /* 0x000000378c8c7207 */ /* 0x000fe40000000000 */
[----:B------:R-:W-:Y:S01]  /*e870*/  SYNCS.ARRIVE.TRANS64.RED.A1T0 RZ, [UR4], RZ ;  /* 0x000000ffffff79a7 */ /* 0x000fe20008100404 */
[----:B------:R-:W-:-:S02]  /*e880*/  SEL R51, R132, R51, P0 ;  /* 0x0000003384337207 */ /* 0x000fc40000000000 */
[----:B------:R-:W-:Y:S02]  /*e890*/  SEL R55, R57, R128, P0 ;  /* 0x0000008039377207 */ /* 0x000fe40000000000 */
[----:B-1----:R-:W-:Y:S01]  /*e8a0*/  SEL R141, R128, R57, P0 ;  /* 0x00000039808d7207 */ /* 0x002fe20000000000 */
[----:B0-----:R0:W-:Y:S04]  /*e8b0*/  @!P2 ST.E desc[UR44][R144.64], R2 ;  /* 0x000000029000a985 */ /* 0x0011e8000c10192c */
[----:B--2---:R0:W-:Y:S01]  /*e8c0*/  @!P1 ST.E desc[UR44][R146.64], R0 ;  /* 0x0000000092009985 */ /* 0x0041e2000c10192c */
[----:B------:R-:W-:Y:S05]  /*e8d0*/  @P3 BRA `(.L_x_1033) ;  /* 0x0000000800f83947 */ /* 0x000fea0003800000 */
[----:B------:R-:W-:Y:S01]  /*e8e0*/  ULDC UR4, c[0x0][0xac8] ;  /* 0x0002b20000047ab9 */ /* 0x000fe20000000800 */
[C---:B0-----:R-:W-:Y:S01]  /*e8f0*/  VIADD R0, R9.reuse, 0x8 ;  /* 0x0000000809007836 */ /* 0x041fe20000000000 */
[C---:B------:R-:W-:Y:S01]  /*e900*/  ISETP.GE.AND P1, PT, R9.reuse, UR4, PT ;  /* 0x0000000409007c0c */ /* 0x040fe2000bf26270 */
[C---:B------:R-:W-:Y:S02]  /*e910*/  VIADD R10, R9.reuse, 0x10 ;  /* 0x00000010090a7836 */ /* 0x040fe40000000000 */
[C---:B------:R-:W-:Y:S01]  /*e920*/  VIADD R52, R9.reuse, 0x18 ;  /* 0x0000001809347836 */ /* 0x040fe20000000000 */
[----:B------:R-:W-:Y:S01]  /*e930*/  ISETP.GE.AND P4, PT, R0, UR4, PT ;  /* 0x0000000400007c0c */ /* 0x000fe2000bf86270 */
[C---:B------:R-:W-:Y:S01]  /*e940*/  VIADD R128, R9.reuse, 0x20 ;  /* 0x0000002009807836 */ /* 0x040fe20000000000 */
[----:B------:R-:W-:Y:S01]  /*e950*/  ISETP.GE.AND P5, PT, R10, UR4, PT ;  /* 0x000000040a007c0c */ /* 0x000fe2000bfa6270 */
[C---:B------:R-:W-:Y:S01]  /*e960*/  VIADD R130, R9.reuse, 0x28 ;  /* 0x0000002809827836 */ /* 0x040fe20000000000 */
[----:B------:R-:W-:Y:S01]  /*e970*/  ISETP.GE.AND P6, PT, R52, UR4, PT ;  /* 0x0000000434007c0c */ /* 0x000fe2000bfc6270 */
[----:B------:R-:W-:-:S03]  /*e980*/  VIADD R132, R9, 0x30 ;  /* 0x0000003009847836 */ /* 0x000fc60000000000 */
[----:B------:R-:W-:Y:S01]  /*e990*/  ISETP.GE.AND P2, PT, R130, UR4, PT ;  /* 0x0000000482007c0c */ /* 0x000fe2000bf46270 */
[----:B---34-:R-:W-:Y:S01]  /*e9a0*/  @!P1 IMAD.WIDE R144, R9, 0x4, R142 ;  /* 0x0000000409909825 */ /* 0x018fe200078e028e */
[----:B------:R-:W-:-:S03]  /*e9b0*/  ISETP.GE.AND P3, PT, R132, UR4, PT ;  /* 0x0000000484007c0c */ /* 0x000fc6000bf66270 */
[----:B------:R-:W-:Y:S01]  /*e9c0*/  @!P4 LEA.HI R0, R0, R0, RZ, 0x1 ;  /* 0x000000000000c211 */ /* 0x000fe200078f08ff */
[----:B------:R0:W-:Y:S01]  /*e9d0*/  @!P1 ST.E.64 desc[UR44][R144.64], R16 ;  /* 0x0000001090009985 */ /* 0x0001e2000c101b2c */
[----:B------:R-:W-:Y:S02]  /*e9e0*/  ISETP.GE.AND P1, PT, R128, UR4, PT ;  /* 0x0000000480007c0c */ /* 0x000fe4000bf26270 */
[----:B------:R-:W-:Y:S02]  /*e9f0*/  @!P5 LEA.HI R10, R10, R10, RZ, 0x1 ;  /* 0x0000000a0a0ad211 */ /* 0x000fe400078f08ff */
[----:B------:R-:W-:Y:S01]  /*ea00*/  @!P4 LOP3.LUT R57, R0, 0xfffffffe, RZ, 0xc0, !PT ;  /* 0xfffffffe0039c812 */ /* 0x000fe200078ec0ff */
[C---:B------:R-:W-:Y:S01]  /*ea10*/  VIADD R0, R9.reuse, 0x38 ;  /* 0x0000003809007836 */ /* 0x040fe20000000000 */
[----:B------:R-:W-:Y:S01]  /*ea20*/  @!P5 LOP3.LUT R147, R10, 0xfffffffe, RZ, 0xc0, !PT ;  /* 0xfffffffe0a93d812 */ /* 0x000fe200078ec0ff */
[----:B------:R-:W-:Y:S01]  /*ea30*/  VIADD R10, R9, 0x40 ;  /* 0x00000040090a7836 */ /* 0x000fe20000000000 */
[----:B------:R-:W-:-:S02]  /*ea40*/  @!P6 LEA.HI R52, R52, R52, RZ, 0x1 ;  /* 0x000000343434e211 */ /* 0x000fc400078f08ff */
[----:B------:R-:W-:Y:S02]  /*ea50*/  @!P2 LEA.HI R130, R130, R130, RZ, 0x1 ;  /* 0x000000828282a211 */ /* 0x000fe400078f08ff */
[----:B------:R-:W-:Y:S01]  /*ea60*/  @!P6 LOP3.LUT R149, R52, 0xfffffffe, RZ, 0xc0, !PT ;  /* 0xfffffffe3495e812 */ /* 0x000fe200078ec0ff */
[--C-:B0-----:R-:W-:Y:S01]  /*ea70*/  @!P4 IMAD.WIDE R16, R57, 0x4, R142.reuse ;  /* 0x000000043910c825 */ /* 0x101fe200078e028e */
[----:B------:R-:W-:Y:S02]  /*ea80*/  @!P1 LEA.HI R128, R128, R128, RZ, 0x1 ;  /* 0x0000008080809211 */ /* 0x000fe400078f08ff */
[----:B------:R-:W-:Y:S01]  /*ea90*/  @!P3 LEA.HI R132, R132, R132, RZ, 0x1 ;  /* 0x000000848484b211 */ /* 0x000fe200078f08ff */
[--C-:B------:R-:W-:Y:S01]  /*eaa0*/  @!P5 IMAD.WIDE R144, R147, 0x4, R142.reuse ;  /* 0x000000049390d825 */ /* 0x100fe200078e028e */
[----:B------:R0:W-:Y:S01]  /*eab0*/  @!P4 ST.E.64 desc[UR44][R16.64], R14 ;  /* 0x0000000e1000c985 */ /* 0x0001e2000c101b2c */
[----:B------:R-:W-:Y:S02]  /*eac0*/  @!P1 LOP3.LUT R57, R128, 0xfffffffe, RZ, 0xc0, !PT ;  /* 0xfffffffe80399812 */ /* 0x000fe400078ec0ff */
[----:B------:R-:W-:Y:S01]  /*ead0*/  @!P6 IMAD.WIDE R146, R149, 0x4, R142 ;  /* 0x000000049592e825 */ /* 0x000fe200078e028e */
[----:B------:R1:W-:Y:S01]  /*eae0*/  @!P5 ST.E.64 desc[UR44][R144.64], R20 ;  /* 0x000000149000d985 */ /* 0x0003e2000c101b2c */
[----:B------:R-:W-:-:S02]  /*eaf0*/  ISETP.GE.AND P4, PT, R0, UR4, PT ;  /* 0x0000000400007c0c */ /* 0x000fc4000bf86270 */
[C---:B------:R-:W-:Y:S01]  /*eb00*/  VIADD R52, R9.reuse, 0x48 ;  /* 0x0000004809347836 */ /* 0x040fe20000000000 */
[----:B------:R2:W-:Y:S01]  /*eb10*/  @!P6 ST.E.64 desc[UR44][R146.64], R22 ;  /* 0x000000169200e985 */ /* 0x0005e2000c101b2c */
[----:B------:R-:W-:Y:S01]  /*eb20*/  ISETP.GE.AND P5, PT, R10, UR4, PT ;  /* 0x000000040a007c0c */ /* 0x000fe2000bfa6270 */
[----:B------:R-:W-:Y:S02]  /*eb30*/  VIADD R128, R9, 0x60 ;  /* 0x0000006009807836 */ /* 0x000fe40000000000 */
[----:B------:R-:W-:Y:S02]  /*eb40*/  ISETP.GE.AND P6, PT, R52, UR4, PT ;  /* 0x0000000434007c0c */ /* 0x000fe4000bfc6270 */
[----:B0-----:R-:W-:Y:S01]  /*eb50*/  @!P2 LOP3.LUT R17, R130, 0xfffffffe, RZ, 0xc0, !PT ;  /* 0xfffffffe8211a812 */ /* 0x001fe200078ec0ff */
[----:B------:R-:W-:Y:S01]  /*eb60*/  @!P1 IMAD.WIDE R14, R57, 0x4, R142 ;  /* 0x00000004390e9825 */ /* 0x000fe200078e028e */
[----:B-1----:R-:W-:-:S03]  /*eb70*/  @!P3 LOP3.LUT R21, R132, 0xfffffffe, RZ, 0xc0, !PT ;  /* 0xfffffffe8415b812 */ /* 0x002fc600078ec0ff */
[--C-:B------:R-:W-:Y:S01]  /*eb80*/  @!P2 IMAD.WIDE R16, R17, 0x4, R142.reuse ;  /* 0x000000041110a825 */ /* 0x100fe200078e028e */
[----:B------:R0:W-:Y:S01]  /*eb90*/  @!P1 ST.E.64 desc[UR44][R14.64], R24 ;  /* 0x000000180e009985 */ /* 0x0001e2000c101b2c */
[----:B------:R-:W-:Y:S02]  /*eba0*/  @!P4 LEA.HI R0, R0, R0, RZ, 0x1 ;  /* 0x000000000000c211 */ /* 0x000fe400078f08ff */
[----:B------:R-:W-:Y:S01]  /*ebb0*/  @!P3 IMAD.WIDE R20, R21, 0x4, R142 ;  /* 0x000000041514b825 */ /* 0x000fe200078e028e */
[----:B------:R1:W-:Y:S01]  /*ebc0*/  @!P2 ST.E.64 desc[UR44][R16.64], R26 ;  /* 0x0000001a1000a985 */ /* 0x0003e2000c101b2c */
[----:B------:R-:W-:Y:S02]  /*ebd0*/  @!P5 LEA.HI R10, R10, R10, RZ, 0x1 ;  /* 0x0000000a0a0ad211 */ /* 0x000fe400078f08ff */
[C---:B--2---:R-:W-:Y:S01]  /*ebe0*/  VIADD R22, R9.reuse, 0x50 ;  /* 0x0000005009167836 */ /* 0x044fe20000000000 */
        /* <DEDUP_REMOVED lines=11> */
[--C-:B-1----:R-:W-:Y:S01]  /*eca0*/  @!P5 IMAD.WIDE R16, R25, 0x4, R142.reuse ;  /* 0x000000041910d825 */ /* 0x102fe200078e028e */
[----:B--2---:R-:W-:Y:S01]  /*ecb0*/  @!P6 LOP3.LUT R21, R52, 0xfffffffe, RZ, 0xc0, !PT ;  /* 0xfffffffe3415e812 */ /* 0x004fe200078ec0ff */
        /* <DEDUP_REMOVED lines=18> */
[----:B-1----:R-:W-:Y:S01]  /*ede0*/  @!P1 IMAD.WIDE R16, R57, 0x4, R142 ;  /* 0x0000000439109825 */ /* 0x002fe200078e028e */
[----:B------:R-:W-:-:S02]  /*edf0*/  @!P5 LEA.HI R10, R10, R10, RZ, 0x1 ;  /* 0x0000000a0a0ad211 */ /* 0x000fc400078f08ff */
[----:B--2---:R-:W-:Y:S02]  /*ee00*/  @!P2 LOP3.LUT R21, R128, 0xfffffffe, RZ, 0xc0, !PT ;  /* 0xfffffffe8015a812 */ /* 0x004fe400078ec0ff */
        /* <DEDUP_REMOVED lines=10> */
[----:B-1----:R-:W-:Y:S01]  /*eeb0*/  @!P5 LOP3.LUT R17, R10, 0xfffffffe, RZ, 0xc0, !PT ;  /* 0xfffffffe0a11d812 */ /* 0x002fe200078ec0ff */
[----:B------:R-:W-:Y:S01]  /*eec0*/  VIADD R10, R9, 0x98 ;  /* 0x00000098090a7836 */ /* 0x000fe20000000000 */
[----:B------:R0:W-:Y:S01]  /*eed0*/  @!P4 ST.E.64 desc[UR44][R14.64], R64 ;  /* 0x000000400e00c985 */ /* 0x0001e2000c101b2c */
[----:B------:R-:W-:Y:S02]  /*eee0*/  @!P6 LEA.HI R24, R24, R24, RZ, 0x1 ;  /* 0x000000181818e211 */ /* 0x000fe400078f08ff */
[--C-:B------:R-:W-:Y:S01]  /*eef0*/  @!P5 IMAD.WIDE R16, R17, 0x4, R142.reuse ;  /* 0x000000041110d825 */ /* 0x100fe200078e028e */
[----:B------:R-:W-:Y:S02]  /*ef00*/  @!P1 LEA.HI R25, R25, R25, RZ, 0x1 ;  /* 0x0000001919199211 */ /* 0x000fe400078f08ff */
[----:B------:R-:W-:Y:S01]  /*ef10*/  @!P6 LOP3.LUT R23, R24, 0xfffffffe, RZ, 0xc0, !PT ;  /* 0xfffffffe1817e812 */ /* 0x000fe200078ec0ff */
[----:B------:R-:W-:Y:S01]  /*ef20*/  VIADD R24, R9, 0xa0 ;  /* 0x000000a009187836 */ /* 0x000fe20000000000 */
[----:B--2---:R-:W-:Y:S01]  /*ef30*/  @!P3 LOP3.LUT R21, R22, 0xfffffffe, RZ, 0xc0, !PT ;  /* 0xfffffffe1615b812 */ /* 0x004fe200078ec0ff */
        /* <DEDUP_REMOVED lines=12> */
[----:B-1----:R-:W-:Y:S01]  /*f000*/  @!P2 IMAD.WIDE R16, R25, 0x4, R142 ;  /* 0x000000041910a825 */ /* 0x002fe200078e028e */
        /* <DEDUP_REMOVED lines=9> */
[C---:B--2---:R-:W-:Y:S01]  /*f0a0*/  VIADD R22, R9.reuse, 0xc0 ;  /* 0x000000c009167836 */ /* 0x044fe20000000000 */
[----:B------:R-:W-:Y:S01]  /*f0b0*/  ISETP.GE.AND P6, PT, R20, UR4, PT ;  /* 0x0000000414007c0c */ /* 0x000fe2000bfc6270 */
[----:B------:R-:W-:Y:S01]  /*f0c0*/  VIADD R10, R9, 0xc8 ;  /* 0x000000c8090a7836 */ /* 0x000fe20000000000 */
[----:B------:R-:W-:Y:S01]  /*f0d0*/  @!P1 LEA.HI R0, R0, R0, RZ, 0x1 ;  /* 0x0000000000009211 */ /* 0x000fe200078f08ff */
[----:B-1----:R-:W-:Y:S01]  /*f0e0*/  @!P3 IMAD.WIDE R14, R21, 0x4, R142 ;  /* 0x00000004150eb825 */ /* 0x002fe200078e028e */
[----:B------:R-:W-:-:S02]  /*f0f0*/  ISETP.GE.AND P2, PT, R22, UR4, PT ;  /* 0x0000000416007c0c */ /* 0x000fc4000bf46270 */
[----:B------:R-:W-:Y:S02]  /*f100*/  @!P1 LOP3.LUT R21, R0, 0xfffffffe, RZ, 0xc0, !PT ;  /* 0xfffffffe00159812 */ /* 0x000fe400078ec0ff */
[----:B------:R0:W-:Y:S01]  /*f110*/  @!P3 ST.E.64 desc[UR44][R14.64], R76 ;  /* 0x0000004c0e00b985 */ /* 0x0001e2000c101b2c */
[----:B------:R-:W-:Y:S02]  /*f120*/  ISETP.GE.AND P3, PT, R10, UR4, PT ;  /* 0x000000040a007c0c */ /* 0x000fe4000bf66270 */
[----:B------:R-:W-:Y:S02]  /*f130*/  @!P5 LEA.HI R25, R25, R25, RZ, 0x1 ;  /* 0x000000191919d211 */ /* 0x000fe400078f08ff */
[----:B------:R-:W-:Y:S01]  /*f140*/  @!P6 LEA.HI R0, R20, R20, RZ, 0x1 ;  /* 0x000000141400e211 */ /* 0x000fe200078f08ff */
[--C-:B------:R-:W-:Y:S01]  /*f150*/  @!P1 IMAD.WIDE R20, R21, 0x4, R142.reuse ;  /* 0x0000000415149825 */ /* 0x100fe200078e028e */
[----:B---3--:R-:W-:Y:S02]  /*f160*/  @!P4 LOP3.LUT R17, R24, 0xfffffffe, RZ, 0xc0, !PT ;  /* 0xfffffffe1811c812 */ /* 0x008fe400078ec0ff */
        /* <DEDUP_REMOVED lines=18> */
[----:B-1----:R-:W-:Y:S01]  /*f290*/  @!P3 IMAD.WIDE R20, R25, 0x4, R142 ;  /* 0x000000041914b825 */ /* 0x002fe200078e028e */
[----:B------:R0:W-:Y:S01]  /*f2a0*/  @!P2 ST.E.64 desc[UR44][R16.64], R90 ;  /* 0x0000005a1000a985 */ /* 0x0001e2000c101b2c */
[----:B------:R-:W-:Y:S02]  /*f2b0*/  ISETP.GE.AND P2, PT, R10, UR4, PT ;  /* 0x000000040a007c0c */ /* 0x000fe4000bf46270 */
[C---:B------:R-:W-:Y:S01]  /*f2c0*/  VIADD R25, R9.reuse, 0xe8 ;  /* 0x000000e809197836 */ /* 0x040fe20000000000 */
[----:B------:R1:W-:Y:S01]  /*f2d0*/  @!P3 ST.E.64 desc[UR44][R20.64], R94 ;  /* 0x0000005e1400b985 */ /* 0x0003e2000c101b2c */
[C---:B--2---:R-:W-:Y:S01]  /*f2e0*/  VIADD R15, R9.reuse, 0xf8 ;  /* 0x000000f8090f7836 */ /* 0x044fe20000000000 */
        /* <DEDUP_REMOVED lines=13> */
[----:B-1----:R-:W-:Y:S02]  /*f3c0*/  @!P3 LOP3.LUT R21, R24, 0xfffffffe, RZ, 0xc0, !PT ;  /* 0xfffffffe1815b812 */ /* 0x002fe400078ec0ff */
        /* <DEDUP_REMOVED lines=15> */
.L_x_1033:
[----:B------:R-:W-:Y:S05]  /*f4c0*/  BSYNC B0 ;  /* 0x0000000000007941 */ /* 0x000fea0003800000 */
.L_x_1032:
[----:B------:R-:W-:Y:S01]  /*f4d0*/  ISETP.GE.AND P1, PT, R8, R11, PT ;  /* 0x0000000b0800720c */ /* 0x000fe20003f26270 */
[----:B-1----:R1:W2:Y:S01]  /*f4e0*/  SHFL.IDX PT, R15, R49, 0x1, 0x1c1f ;  /* 0x003c1f00310f7f89 */ /* 0x0022a200000e0000 */
[----:B------:R-:W-:Y:S02]  /*f4f0*/  SEL R25, R39, R126, P0 ;  /* 0x0000007e27197207 */ /* 0x000fe40000000000 */
[----:B------:R-:W-:Y:S01]  /*f500*/  SEL R29, R126, R39, P0 ;  /* 0x000000277e1d7207 */ /* 0x000fe20000000000 */
[----:B------:R1:W0:Y:S01]  /*f510*/  SHFL.IDX PT, R14, R47, 0x1, 0x1c1f ;  /* 0x003c1f002f0e7f89 */ /* 0x00022200000e0000 */
        /* <DEDUP_REMOVED lines=19> */
[----:B0-----:R-:W-:Y:S01]  /*f650*/  SEL R2, R133, R12, P0 ;  /* 0x0000000c85027207 */ /* 0x001fe20000000000 */
[----:B-12---:R-:W-:Y:S06]  /*f660*/  @P1 BRA `(.L_x_948) ;  /* 0x0000004c00901947 */ /* 0x006fec0003800000 */
        /* <DEDUP_REMOVED lines=12> */
[----:B------:R-:W-:Y:S01]  /*f730*/  VIADD R45, R9, 0x40 ;  /* 0x00000040092d7836 */ /* 0x000fe20000000000 */
[----:B------:R-:W-:-:S03]  /*f740*/  ISETP.GE.AND P2, PT, R42, UR4, PT ;  /* 0x000000042a007c0c */ /* 0x000fc6000bf46270 */
[C-C-:B------:R-:W-:Y:S02]  /*f750*/  @!P3 IMAD.WIDE R12, R9.reuse, 0x4, R14.reuse ;  /* 0x00000004090cb825 */ /* 0x140fe400078e020e */
[----:B------:R-:W-:Y:S02]  /*f760*/  @!P4 LEA.HI R0, R0, R0, RZ, 0x1 ;  /* 0x000000000000c211 */ /* 0x000fe400078f08ff */
[----:B------:R-:W-:Y:S01]  /*f770*/  @!P5 LEA.HI R8, R8, R8, RZ, 0x1 ;  /* 0x000000080808d211 */ /* 0x000fe200078f08ff */
[----:B------:R0:W-:Y:S01]  /*f780*/  @!P3 ST.E.64 desc[UR44][R12.64], R114 ;  /* 0x000000720c00b985 */ /* 0x0001e2000c101b2c */
[----:B------:R-:W-:Y:S02]  /*f790*/  @!P4 LOP3.LUT R35, R0, 0xfffffffe, RZ, 0xc0, !PT ;  /* 0xfffffffe0023c812 */ /* 0x000fe400078ec0ff */
[----:B------:R-:W-:Y:S01]  /*f7a0*/  @!P5 LOP3.LUT R37, R8, 0xfffffffe, RZ, 0xc0, !PT ;  /* 0xfffffffe0825d812 */ /* 0x000fe200078ec0ff */
[----:B------:R-:W-:Y:S01]  /*f7b0*/  VIADD R8, R9, 0x30 ;  /* 0x0000003009087836 */ /* 0x000fe20000000000 */
[----:B------:R-:W-:Y:S01]  /*f7c0*/  @!P0 LEA.HI R40, R40, R40, RZ, 0x1 ;  /* 0x0000002828288211 */ /* 0x000fe200078f08ff */
[----:B------:R-:W-:Y:S01]  /*f7d0*/  @!P4 IMAD.WIDE R34, R35, 0x4, R14 ;  /* 0x000000042322c825 */ /* 0x000fe200078e020e */
[----:B------:R-:W-:-:S02]  /*f7e0*/  @!P1 LEA.HI R0, R41, R41, RZ, 0x1 ;  /* 0x0000002929009211 */ /* 0x000fc400078f08ff */
[----:B------:R-:W-:Y:S01]  /*f7f0*/  @!P0 LOP3.LUT R41, R40, 0xfffffffe, RZ, 0xc0, !PT ;  /* 0xfffffffe28298812 */ /* 0x000fe200078ec0ff */
[--C-:B------:R-:W-:Y:S01]  /*f800*/  @!P5 IMAD.WIDE R36, R37, 0x4, R14.reuse ;  /* 0x000000042524d825 */ /* 0x100fe200078e020e */
[----:B------:R-:W-:Y:S01]  /*f810*/  ISETP.GE.AND P3, PT, R8, UR4, PT ;  /* 0x0000000408007c0c */ /* 0x000fe2000bf66270 */
[----:B------:R1:W-:Y:S01]  /*f820*/  @!P4 ST.E.64 desc[UR44][R34.64], R118 ;  /* 0x000000762200c985 */ /* 0x0003e2000c101b2c */
[----:B------:R-:W-:Y:S01]  /*f830*/  @!P1 LOP3.LUT R43, R0, 0xfffffffe, RZ, 0xc0, !PT ;  /* 0xfffffffe002b9812 */ /* 0x000fe200078ec0ff */
[----:B0-----:R-:W-:Y:S01]  /*f840*/  @!P0 IMAD.WIDE R12, R41, 0x4, R14 ;  /* 0x00000004290c8825 */ /* 0x001fe200078e020e */
[----:B------:R-:W-:Y:S01]  /*f850*/  ISETP.GE.AND P4, PT, R44, UR4, PT ;  /* 0x000000042c007c0c */ /* 0x000fe2000bf86270 */
[----:B------:R0:W-:Y:S01]  /*f860*/  @!P5 ST.E.64 desc[UR44][R36.64], R120 ;  /* 0x000000782400d985 */ /* 0x0001e2000c101b2c */
[----:B------:R-:W-:Y:S01]  /*f870*/  ISETP.GE.AND P5, PT, R45, UR4, PT ;  /* 0x000000042d007c0c */ /* 0x000fe2000bfa6270 */
[C---:B------:R-:W-:Y:S01]  /*f880*/  VIADD R0, R9.reuse, 0x48 ;  /* 0x0000004809007836 */ /* 0x040fe20000000000 */
[----:B------:R-:W-:Y:S01]  /*f890*/  @!P2 LEA.HI R42, R42, R42, RZ, 0x1 ;  /* 0x0000002a2a2aa211 */ /* 0x000fe200078f08ff */
[----:B------:R-:W-:Y:S01]  /*f8a0*/  VIADD R40, R9, 0x50 ;  /* 0x0000005009287836 */ /* 0x000fe20000000000 */
[----:B------:R2:W-:Y:S02]  /*f8b0*/  @!P0 ST.E.64 desc[UR44][R12.64], R116 ;  /* 0x000000740c008985 */ /* 0x0005e4000c101b2c */
[----:B------:R-:W-:-:S02]  /*f8c0*/  ISETP.GE.AND P0, PT, R0, UR4, PT ;  /* 0x0000000400007c0c */ /* 0x000fc4000bf06270 */
[----:B------:R-:W-:Y:S01]  /*f8d0*/  @!P3 LEA.HI R8, R8, R8, RZ, 0x1 ;  /* 0x000000080808b211 */ /* 0x000fe200078f08ff */
[--C-:B-1----:R-:W-:Y:S02]  /*f8e0*/  @!P1 IMAD.WIDE R34, R43, 0x4, R14.reuse ;  /* 0x000000042b229825 */ /* 0x102fe400078e020e */
[----:B------:R-:W-:Y:S02]  /*f8f0*/  @!P4 LEA.HI R44, R44, R44, RZ, 0x1 ;  /* 0x0000002c2c2cc211 */ /* 0x000fe400078f08ff */
[----:B0-----:R-:W-:Y:S01]  /*f900*/  @!P2 LOP3.LUT R37, R42, 0xfffffffe, RZ, 0xc0, !PT ;  /* 0xfffffffe2a25a812 */ /* 0x001fe200078ec0ff */
[----:B------:R0:W-:Y:S01]  /*f910*/  @!P1 ST.E.64 desc[UR44][R34.64], R112 ;  /* 0x0000007022009985 */ /* 0x0001e2000c101b2c */
[----:B------:R-:W-:Y:S01]  /*f920*/  ISETP.GE.AND P1, PT, R40, UR4, PT ;  /* 0x0000000428007c0c */ /* 0x000fe2000bf26270 */
[----:B------:R-:W-:Y:S01]  /*f930*/  VIADD R42, R9, 0x58 ;  /* 0x00000058092a7836 */ /* 0x000fe20000000000 */
[----:B------:R-:W-:Y:S01]  /*f940*/  @!P5 LEA.HI R45, R45, R45, RZ, 0x1 ;  /* 0x0000002d2d2dd211 */ /* 0x000fe200078f08ff */
[----:B------:R-:W-:Y:S01]  /*f950*/  @!P2 IMAD.WIDE R36, R37, 0x4, R14 ;  /* 0x000000042524a825 */ /* 0x000fe200078e020e */
[----:B------:R-:W-:-:S02]  /*f960*/  @!P3 LOP3.LUT R41, R8, 0xfffffffe, RZ, 0xc0, !PT ;  /* 0xfffffffe0829b812 */ /* 0x000fc400078ec0ff */
[----:B------:R-:W-:Y:S01]  /*f970*/  @!P4 LOP3.LUT R43, R44, 0xfffffffe, RZ, 0xc0, !PT ;  /* 0xfffffffe2c2bc812 */ /* 0x000fe200078ec0ff */
[----:B------:R-:W-:Y:S01]  /*f980*/  VIADD R8, R9, 0x60 ;  /* 0x0000006009087836 */ /* 0x000fe20000000000 */
[----:B------:R1:W-:Y:S01]  /*f990*/  @!P2 ST.E.64 desc[UR44][R36.64], R122 ;  /* 0x0000007a2400a985 */ /* 0x0003e2000c101b2c */
[----:B------:R-:W-:Y:S01]  /*f9a0*/  ISETP.GE.AND P2, PT, R42, UR4, PT ;  /* 0x000000042a007c0c */ /* 0x000fe2000bf46270 */
[--C-:B--2---:R-:W-:Y:S01]  /*f9b0*/  @!P3 IMAD.WIDE R12, R41, 0x4, R14.reuse ;  /* 0x00000004290cb825 */ /* 0x104fe200078e020e */
[----:B------:R-:W-:Y:S02]  /*f9c0*/  @!P0 LEA.HI R0, R0, R0, RZ, 0x1 ;  /* 0x0000000000008211 */ /* 0x000fe400078f08ff */
[----:B------:R-:W-:Y:S01]  /*f9d0*/  @!P1 LEA.HI R40, R40, R40, RZ, 0x1 ;  /* 0x0000002828289211 */ /* 0x000fe200078f08ff */
[----:B0-----:R-:W-:Y:S01]  /*f9e0*/  @!P4 IMAD.WIDE R34, R43, 0x4, R14 ;  /* 0x000000042b22c825 */ /* 0x001fe200078e020e */
[----:B------:R0:W-:Y:S01]  /*f9f0*/  @!P3 ST.E.64 desc[UR44][R12.64], R124 ;  /* 0x0000007c0c00b985 */ /* 0x0001e2000c101b2c */
[----:B------:R-:W-:-:S02]  /*fa00*/  @!P0 LOP3.LUT R41, R0, 0xfffffffe, RZ, 0xc0, !PT ;  /* 0xfffffffe00298812 */ /* 0x000fc400078ec0ff */
[C---:B------:R-:W-:Y:S01]  /*fa10*/  VIADD R44, R9.reuse, 0x68 ;  /* 0x00000068092c7836 */ /* 0x040fe20000000000 */
[----:B------:R-:W-:Y:S01]  /*fa20*/  ISETP.GE.AND P3, PT, R8, UR4, PT ;  /* 0x0000000408007c0c */ /* 0x000fe2000bf66270 */
[----:B------:R2:W-:Y:S01]  /*fa30*/  @!P4 ST.E.64 desc[UR44][R34.64], R102 ;  /* 0x000000662200c985 */ /* 0x0005e2000c101b2c */
[----:B------:R-:W-:Y:S01]  /*fa40*/  @!P1 LOP3.LUT R43, R40, 0xfffffffe, RZ, 0xc0, !PT ;  /* 0xfffffffe282b9812 */ /* 0x000fe200078ec0ff */
[----:B------:R-:W-:Y:S01]  /*fa50*/  VIADD R0, R9, 0x78 ;  /* 0x0000007809007836 */ /* 0x000fe20000000000 */
[----:B-1----:R-:W-:Y:S01]  /*fa60*/  @!P5 LOP3.LUT R37, R45, 0xfffffffe, RZ, 0xc0, !PT ;  /* 0xfffffffe2d25d812 */ /* 0x002fe200078ec0ff */
[C---:B------:R-:W-:Y:S01]  /*fa70*/  VIADD R45, R9.reuse, 0x70 ;  /* 0x00000070092d7836 */ /* 0x040fe20000000000 */
[----:B------:R-:W-:Y:S01]  /*fa80*/  @!P2 LEA.HI R42, R42, R42, RZ, 0x1 ;  /* 0x0000002a2a2aa211 */ /* 0x000fe200078f08ff */
[----:B------:R-:W-:Y:S01]  /*fa90*/  VIADD R40, R9, 0x80 ;  /* 0x0000008009287836 */ /* 0x000fe20000000000 */
[----:B------:R-:W-:Y:S01]  /*faa0*/  ISETP.GE.AND P6, PT, R0, UR4, PT ;  /* 0x0000000400007c0c */ /* 0x000fe2000bfc6270 */
[----:B------:R-:W-:Y:S01]  /*fab0*/  @!P5 IMAD.WIDE R36, R37, 0x4, R14 ;  /* 0x000000042524d825 */ /* 0x000fe200078e020e */
[----:B------:R-:W-:-:S03]  /*fac0*/  ISETP.GE.AND P4, PT, R45, UR4, PT ;  /* 0x000000042d007c0c */ /* 0x000fc6000bf86270 */
[--C-:B0-----:R-:W-:Y:S01]  /*fad0*/  @!P0 IMAD.WIDE R12, R41, 0x4, R14.reuse ;  /* 0x00000004290c8825 */ /* 0x101fe200078e020e */
[----:B------:R0:W-:Y:S01]  /*fae0*/  @!P5 ST.E.64 desc[UR44][R36.64], R92 ;  /* 0x0000005c2400d985 */ /* 0x0001e2000c101b2c */
[----:B------:R-:W-:Y:S02]  /*faf0*/  ISETP.GE.AND P5, PT, R44, UR4, PT ;  /* 0x000000042c007c0c */ /* 0x000fe4000bfa6270 */
[----:B--2---:R-:W-:Y:S01]  /*fb00*/  @!P1 IMAD.WIDE R34, R43, 0x4, R14 ;  /* 0x000000042b229825 */ /* 0x004fe200078e020e */
[----:B------:R1:W-:Y:S01]  /*fb10*/  @!P0 ST.E.64 desc[UR44][R12.64], R88 ;  /* 0x000000580c008985 */ /* 0x0003e2000c101b2c */
[----:B------:R-:W-:Y:S02]  /*fb20*/  @!P3 LEA.HI R8, R8, R8, RZ, 0x1 ;  /* 0x000000080808b211 */ /* 0x000fe400078f08ff */
[----:B------:R-:W-:Y:S01]  /*fb30*/  @!P6 LEA.HI R0, R0, R0, RZ, 0x1 ;  /* 0x000000000000e211 */ /* 0x000fe200078f08ff */
[----:B------:R2:W-:Y:S01]  /*fb40*/  @!P1 ST.E.64 desc[UR44][R34.64], R96 ;  /* 0x0000006022009985 */ /* 0x0005e2000c101b2c */
[----:B------:R-:W-:-:S02]  /*fb50*/  ISETP.GE.AND P1, PT, R40, UR4, PT ;  /* 0x0000000428007c0c */ /* 0x000fc4000bf26270 */
[----:B------:R-:W-:Y:S01]  /*fb60*/  @!P3 LOP3.LUT R41, R8, 0xfffffffe, RZ, 0xc0, !PT ;  /* 0xfffffffe0829b812 */ /* 0x000fe200078ec0ff */
[----:B------:R-:W-:Y:S01]  /*fb70*/  VIADD R8, R9, 0x90 ;  /* 0x0000009009087836 */ /* 0x000fe20000000000 */
[----:B------:R-:W-:Y:S02]  /*fb80*/  @!P4 LEA.HI R45, R45, R45, RZ, 0x1 ;  /* 0x0000002d2d2dc211 */ /* 0x000fe400078f08ff */
[----:B0-----:R-:W-:Y:S01]  /*fb90*/  @!P2 LOP3.LUT R37, R42, 0xfffffffe, RZ, 0xc0, !PT ;  /* 0xfffffffe2a25a812 */ /* 0x001fe200078ec0ff */
[----:B------:R-:W-:Y:S01]  /*fba0*/  VIADD R42, R9, 0x88 ;  /* 0x00000088092a7836 */ /* 0x000fe20000000000 */
[----:B------:R-:W-:Y:S01]  /*fbb0*/  @!P5 LEA.HI R44, R44, R44, RZ, 0x1 ;  /* 0x0000002c2c2cd211 */ /* 0x000fe200078f08ff */
[--C-:B-1----:R-:W-:Y:S01]  /*fbc0*/  @!P3 IMAD.WIDE R12, R41, 0x4, R14.reuse ;  /* 0x00000004290cb825 */ /* 0x102fe200078e020e */
[----:B------:R-:W-:Y:S02]  /*fbd0*/  @!P6 LOP3.LUT R41, R0, 0xfffffffe, RZ, 0xc0, !PT ;  /* 0xfffffffe0029e812 */ /* 0x000fe400078ec0ff */
[----:B------:R-:W-:Y:S01]  /*fbe0*/  ISETP.GE.AND P0, PT, R42, UR4, PT ;  /* 0x000000042a007c0c */ /* 0x000fe2000bf06270 */
[----:B------:R-:W-:Y:S01]  /*fbf0*/  @!P2 IMAD.WIDE R36, R37, 0x4, R14 ;  /* 0x000000042524a825 */ /* 0x000fe200078e020e */
[----:B------:R-:W-:-:S02]  /*fc00*/  @!P5 LOP3.LUT R43, R44, 0xfffffffe, RZ, 0xc0, !PT ;  /* 0xfffffffe2c2bd812 */ /* 0x000fc400078ec0ff */
[----:B------:R-:W-:Y:S01]  /*fc10*/  @!P1 LEA.HI R40, R40, R40, RZ, 0x1 ;  /* 0x0000002828289211 */ /* 0x000fe200078f08ff */
[----:B------:R-:W-:Y:S01]  /*fc20*/  VIADD R0, R9, 0x98 ;  /* 0x0000009809007836 */ /* 0x000fe20000000000 */
[----:B------:R0:W-:Y:S01]  /*fc30*/  @!P2 ST.E.64 desc[UR44][R36.64], R134 ;  /* 0x000000862400a985 */ /* 0x0001e2000c101b2c */
[----:B--2---:R-:W-:Y:S01]  /*fc40*/  @!P5 IMAD.WIDE R34, R43, 0x4, R14 ;  /* 0x000000042b22d825 */ /* 0x004fe200078e020e */
[----:B------:R-:W-:Y:S02]  /*fc50*/  ISETP.GE.AND P2, PT, R8, UR4, PT ;  /* 0x0000000408007c0c */ /* 0x000fe4000bf46270 */
[----:B------:R1:W-:Y:S01]  /*fc60*/  @!P3 ST.E.64 desc[UR44][R12.64], R4 ;  /* 0x000000040c00b985 */ /* 0x0003e2000c101b2c */
[----:B------:R-:W-:Y:S01]  /*fc70*/  VIADD R43, R9, 0xa0 ;  /* 0x000000a0092b7836 */ /* 0x000fe20000000000 */
[----:B------:R-:W-:Y:S02]  /*fc80*/  ISETP.GE.AND P3, PT, R0, UR4, PT ;  /* 0x0000000400007c0c */ /* 0x000fe4000bf66270 */
[----:B------:R-:W-:Y:S01]  /*fc90*/  @!P0 LEA.HI R42, R42, R42, RZ, 0x1 ;  /* 0x0000002a2a2a8211 */ /* 0x000fe200078f08ff */
[----:B------:R2:W-:Y:S01]  /*fca0*/  @!P5 ST.E.64 desc[UR44][R34.64], R78 ;  /* 0x0000004e2200d985 */ /* 0x0005e2000c101b2c */
[----:B0-----:R-:W-:-:S05]  /*fcb0*/  @!P4 LOP3.LUT R37, R45, 0xfffffffe, RZ, 0xc0, !PT ;  /* 0xfffffffe2d25c812 */ /* 0x001fca00078ec0ff */
[----:B------:R-:W-:Y:S02]  /*fcc0*/  @!P2 LEA.HI R8, R8, R8, RZ, 0x1 ;  /* 0x000000080808a211 */ /* 0x000fe400078f08ff */
[----:B-1----:R-:W-:Y:S01]  /*fcd0*/  @!P1 LOP3.LUT R13, R40, 0xfffffffe, RZ, 0xc0, !PT ;  /* 0xfffffffe280d9812 */ /* 0x002fe200078ec0ff */
[--C-:B------:R-:W-:Y:S01]  /*fce0*/  @!P4 IMAD.WIDE R36, R37, 0x4, R14.reuse ;  /* 0x000000042524c825 */ /* 0x100fe200078e020e */
[----:B------:R-:W-:Y:S02]  /*fcf0*/  @!P3 LEA.HI R0, R0, R0, RZ, 0x1 ;  /* 0x000000000000b211 */ /* 0x000fe400078f08ff */
[----:B--2---:R-:W-:Y:S02]  /*fd00*/  @!P0 LOP3.LUT R35, R42, 0xfffffffe, RZ, 0xc0, !PT ;  /* 0xfffffffe2a238812 */ /* 0x004fe400078ec0ff */
[----:B------:R0:W-:Y:S01]  /*fd10*/  @!P4 ST.E.64 desc[UR44][R36.64], R6 ;  /* 0x000000062400c985 */ /* 0x0001e2000c101b2c */
[----:B------:R-:W-:Y:S01]  /*fd20*/  @!P6 IMAD.WIDE R4, R41, 0x4, R14 ;  /* 0x000000042904e825 */ /* 0x000fe200078e020e */
[----:B------:R-:W-:-:S03]  /*fd30*/  ISETP.GE.AND P4, PT, R43, UR4, PT ;  /* 0x000000042b007c0c */ /* 0x000fc6000bf86270 */
[----:B------:R-:W-:Y:S01]  /*fd40*/  VIADD R34, R9, 0xa8 ;  /* 0x000000a809227836 */ /* 0x000fe20000000000 */
[----:B------:R1:W-:Y:S04]  /*fd50*/  @!P6 ST.E.64 desc[UR44][R4.64], R50 ;  /* 0x000000320400e985 */ /* 0x0003e8000c101b2c */
[----:B------:R-:W-:Y:S01]  /*fd60*/  ISETP.GE.AND P5, PT, R34, UR4, PT ;  /* 0x0000000422007c0c */ /* 0x000fe2000bfa6270 */
[----:B0-----:R-:W-:-:S04]  /*fd70*/  @!P1 IMAD.WIDE R6, R13, 0x4, R14 ;  /* 0x000000040d069825 */ /* 0x001fc800078e020e */
[----:B------:R-:W-:Y:S01]  /*fd80*/  @!P4 LEA.HI R43, R43, R43, RZ, 0x1 ;  /* 0x0000002b2b2bc211 */ /* 0x000fe200078f08ff */
[----:B------:R-:W-:Y:S01]  /*fd90*/  VIADD R36, R9, 0xb0 ;  /* 0x000000b009247836 */ /* 0x000fe20000000000 */
[----:B------:R0:W-:Y:S01]  /*fda0*/  @!P1 ST.E.64 desc[UR44][R6.64], R136 ;  /* 0x0000008806009985 */ /* 0x0001e2000c101b2c */
[--C-:B------:R-:W-:Y:S01]  /*fdb0*/  @!P0 IMAD.WIDE R12, R35, 0x4, R14.reuse ;  /* 0x00000004230c8825 */ /* 0x100fe200078e020e */
[----:B-1----:R-:W-:Y:S02]  /*fdc0*/  @!P2 LOP3.LUT R5, R8, 0xfffffffe, RZ, 0xc0, !PT ;  /* 0xfffffffe0805a812 */ /* 0x002fe400078ec0ff */
[----:B------:R-:W-:Y:S01]  /*fdd0*/  ISETP.GE.AND P1, PT, R36, UR4, PT ;  /* 0x0000000424007c0c */ /* 0x000fe2000bf26270 */
[----:B------:R-:W-:Y:S01]  /*fde0*/  VIADD R37, R9, 0xb8 ;  /* 0x000000b809257836 */ /* 0x000fe20000000000 */
[----:B------:R1:W-:Y:S01]  /*fdf0*/  @!P0 ST.E.64 desc[UR44][R12.64], R138 ;  /* 0x0000008a0c008985 */ /* 0x0003e2000c101b2c */
[----:B------:R-:W-:Y:S01]  /*fe00*/  @!P5 LEA.HI R34, R34, R34, RZ, 0x1 ;  /* 0x000000222222d211 */ /* 0x000fe200078f08ff */
[----:B------:R-:W-:-:S02]  /*fe10*/  @!P2 IMAD.WIDE R4, R5, 0x4, R14 ;  /* 0x000000040504a825 */ /* 0x000fc400078e020e */
[----:B------:R-:W-:Y:S02]  /*fe20*/  ISETP.GE.AND P0, PT, R37, UR4, PT ;  /* 0x0000000425007c0c */ /* 0x000fe4000bf06270 */
[----:B------:R-:W-:Y:S01]  /*fe30*/  @!P5 LOP3.LUT R35, R34, 0xfffffffe, RZ, 0xc0, !PT ;  /* 0xfffffffe2223d812 */ /* 0x000fe200078ec0ff */
[----:B------:R-:W-:Y:S01]  /*fe40*/  VIADD R8, R9, 0xc0 ;  /* 0x000000c009087836 */ /* 0x000fe20000000000 */
[----:B0-----:R-:W-:Y:S01]  /*fe50*/  @!P3 LOP3.LUT R7, R0, 0xfffffffe, RZ, 0xc0, !PT ;  /* 0xfffffffe0007b812 */ /* 0x001fe200078ec0ff */
[----:B------:R0:W-:Y:S02]  /*fe60*/  @!P2 ST.E.64 desc[UR44][R4.64], R54 ;  /* 0x000000360400a985 */ /* 0x0001e4000c101b2c */
[----:B------:R-:W-:Y:S01]  /*fe70*/  @!P1 LEA.HI R36, R36, R36, RZ, 0x1 ;  /* 0x0000002424249211 */ /* 0x000fe200078f08ff */
[--C-:B------:R-:W-:Y:S01]  /*fe80*/  @!P5 IMAD.WIDE R34, R35, 0x4, R14.reuse ;  /* 0x000000042322d825 */ /* 0x100fe200078e020e */
[----:B------:R-:W-:Y:S02]  /*fe90*/  ISETP.GE.AND P2, PT, R8, UR4, PT ;  /* 0x0000000408007c0c */ /* 0x000fe4000bf46270 */
[----:B-1----:R-:W-:Y:S01]  /*fea0*/  @!P4 LOP3.LUT R13, R43, 0xfffffffe, RZ, 0xc0, !PT ;  /* 0xfffffffe2b0dc812 */ /* 0x002fe200078ec0ff */
[----:B------:R-:W-:Y:S01]  /*feb0*/  @!P3 IMAD.WIDE R6, R7, 0x4, R14 ;  /* 0x000000040706b825 */ /* 0x000fe200078e020e */
[----:B------:R-:W-:-:S02]  /*fec0*/  @!P0 LEA.HI R0, R37, R37, RZ, 0x1 ;  /* 0x0000002525008211 */ /* 0x000fc400078f08ff */
[----:B------:R-:W-:Y:S01]  /*fed0*/  @!P1 LOP3.LUT R37, R36, 0xfffffffe, RZ, 0xc0, !PT ;  /* 0xfffffffe24259812 */ /* 0x000fe200078ec0ff */
[--C-:B------:R-:W-:Y:S01]  /*fee0*/  @!P4 IMAD.WIDE R12, R13, 0x4, R14.reuse ;  /* 0x000000040d0cc825 */ /* 0x100fe200078e020e */
[----:B------:R-:W-:Y:S01]  /*fef0*/  @!P0 LOP3.LUT R41, R0, 0xfffffffe, RZ, 0xc0, !PT ;  /* 0xfffffffe00298812 */ /* 0x000fe200078ec0ff */
[----:B------:R1:W-:Y:S02]  /*ff00*/  @!P3 ST.E.64 desc[UR44][R6.64], R140 ;  /* 0x0000008c0600b985 */ /* 0x0003e4000c101b2c */
[----:B0-----:R-:W-:Y:S02]  /*ff10*/  @!P1 IMAD.WIDE R4, R37, 0x4, R14 ;  /* 0x0000000425049825 */ /* 0x001fe400078e020e */
[----:B------:R0:W-:Y:S01]  /*ff20*/  @!P4 ST.E.64 desc[UR44][R12.64], R16 ;  /* 0x000000100c00c985 */ /* 0x0001e2000c101b2c */
[----:B------:R-:W-:Y:S01]  /*ff30*/  @!P2 LEA.HI R8, R8, R8, RZ, 0x1 ;  /* 0x000000080808a211 */ /* 0x000fe200078f08ff */
[C---:B------:R-:W-:Y:S02]  /*ff40*/  VIADD R0, R9.reuse, 0xd0 ;  /* 0x000000d009007836 */ /* 0x040fe40000000000 */
[----:B------:R2:W-:Y:S01]  /*ff50*/  @!P5 ST.E.64 desc[UR44][R34.64], R20 ;  /* 0x000000142200d985 */ /* 0x0005e2000c101b2c */
[----:B------:R-:W-:-:S03]  /*ff60*/  VIADD R36, R9, 0xc8 ;  /* 0x000000c809247836 */ /* 0x000fc60000000000 */
[----:B------:R5:W-:Y:S01]  /*ff70*/  @!P1 ST.E.64 desc[UR44][R4.64], R22 ;  /* 0x0000001604009985 */ /* 0x000be2000c101b2c */
[----:B------:R-:W-:Y:S01]  /*ff80*/  ISETP.GE.AND P1, PT, R0, UR4, PT ;  /* 0x0000000400007c0c */ /* 0x000fe2000bf26270 */
[----:B-1----:R-:W-:Y:S01]  /*ff90*/  @!P0 IMAD.WIDE R6, R41, 0x4, R14 ;  /* 0x0000000429068825 */ /* 0x002fe200078e020e */
[----:B------:R-:W-:-:S03]  /*ffa0*/  ISETP.GE.AND P3, PT, R36, UR4, PT ;  /* 0x0000000424007c0c */ /* 0x000fc6000bf66270 */
[C---:B0-----:R-:W-:Y:S01]  /*ffb0*/  VIADD R12, R9.reuse, 0xd8 ;  /* 0x000000d8090c7836 */ /* 0x041fe20000000000 */
[----:B------:R0:W-:Y:S01]  /*ffc0*/  @!P0 ST.E.64 desc[UR44][R6.64], R26 ;  /* 0x0000001a06008985 */ /* 0x0001e2000c101b2c */
[C---:B------:R-:W-:Y:S01]  /*ffd0*/  VIADD R16, R9.reuse, 0xe0 ;  /* 0x000000e009107836 */ /* 0x040fe20000000000 */
[----:B------:R-:W-:Y:S01]  /*ffe0*/  @!P2 LOP3.LUT R13, R8, 0xfffffffe, RZ, 0xc0, !PT ;  /* 0xfffffffe080da812 */ /* 0x000fe200078ec0ff */
[C---:B--2---:R-:W-:Y:S01]  /*fff0*/  VIADD R20, R9.reuse, 0xe8 ;  /* 0x000000e809147836 */ /* 0x044fe20000000000 */
[----:B------:R-:W-:Y:S01]  /*10000*/  ISETP.GE.AND P0, PT, R12, UR4, PT ;  /* 0x000000040c007c0c */ /* 0x000fe2000bf06270 */
[----:B------:R-:W-:Y:S01]  /*10010*/  VIADD R21, R9, 0xf0 ;  /* 0x000000f009157836 */ /* 0x000fe20000000000 */
[----:B------:R-:W-:Y:S01]  /*10020*/  ISETP.GE.AND P4, PT, R16, UR4, PT ;  /* 0x0000000410007c0c */ /* 0x000fe2000bf86270 */
[----:B-----5:R-:W-:Y:S01]  /*10030*/  @!P2 IMAD.WIDE R4, R13, 0x4, R14 ;  /* 0x000000040d04a825 */ /* 0x020fe200078e020e */
[----:B------:R-:W-:Y:S02]  /*10040*/  ISETP.GE.AND P5, PT, R20, UR4, PT ;  /* 0x0000000414007c0c */ /* 0x000fe4000bfa6270 */
[----:B------:R-:W-:Y:S01]  /*10050*/  ISETP.GE.AND P6, PT, R21, UR4, PT ;  /* 0x0000000415007c0c */ /* 0x000fe2000bfc6270 */
[----:B------:R-:W-:Y:S01]  /*10060*/  VIADD R9, R9, 0xf8 ;  /* 0x000000f809097836 */ /* 0x000fe20000000000 */
[----:B------:R-:W-:Y:S01]  /*10070*/  @!P1 LEA.HI R0, R0, R0, RZ, 0x1 ;  /* 0x0000000000009211 */ /* 0x000fe200078f08ff */
[----:B------:R1:W-:Y:S01]  /*10080*/  @!P2 ST.E.64 desc[UR44][R4.64], R24 ;  /* 0x000000180400a985 */ /* 0x0003e2000c101b2c */
[----:B------:R-:W-:-:S02]  /*10090*/  @!P3 LEA.HI R36, R36, R36, RZ, 0x1 ;  /* 0x000000242424b211 */ /* 0x000fc400078f08ff */
[----:B------:R-:W-:Y:S02]  /*100a0*/  @!P1 LOP3.LUT R13, R0, 0xfffffffe, RZ, 0xc0, !PT ;  /* 0xfffffffe000d9812 */ /* 0x000fe400078ec0ff */
[----:B------:R-:W-:Y:S02]  /*100b0*/  @!P0 LEA.HI R0, R12, R12, RZ, 0x1 ;  /* 0x0000000c0c008211 */ /* 0x000fe400078f08ff */
[----:B0-----:R-:W-:Y:S01]  /*100c0*/  @!P3 LOP3.LUT R7, R36, 0xfffffffe, RZ, 0xc0, !PT ;  /* 0xfffffffe2407b812 */ /* 0x001fe200078ec0ff */
[--C-:B------:R-:W-:Y:S01]  /*100d0*/  @!P1 IMAD.WIDE R12, R13, 0x4, R14.reuse ;  /* 0x000000040d0c9825 */ /* 0x100fe200078e020e */
[----:B------:R-:W-:Y:S02]  /*100e0*/  @!P4 LEA.HI R16, R16, R16, RZ, 0x1 ;  /* 0x000000101010c211 */ /* 0x000fe400078f08ff */
[----:B------:R-:W-:Y:S01]  /*100f0*/  @!P0 LOP3.LUT R17, R0, 0xfffffffe, RZ, 0xc0, !PT ;  /* 0xfffffffe00118812 */ /* 0x000fe200078ec0ff */
[----:B------:R-:W-:Y:S01]  /*10100*/  @!P3 IMAD.WIDE R6, R7, 0x4, R14 ;  /* 0x000000040706b825 */ /* 0x000fe200078e020e */
[----:B------:R-:W-:-:S02]  /*10110*/  @!P5 LEA.HI R20, R20, R20, RZ, 0x1 ;  /* 0x000000141414d211 */ /* 0x000fc400078f08ff */
[----:B------:R-:W-:Y:S02]  /*10120*/  @!P6 LEA.HI R0, R21, R21, RZ, 0x1 ;  /* 0x000000151500e211 */ /* 0x000fe400078f08ff */
[----:B------:R-:W-:Y:S01]  /*10130*/  @!P4 LOP3.LUT R21, R16, 0xfffffffe, RZ, 0xc0, !PT ;  /* 0xfffffffe1015c812 */ /* 0x000fe200078ec0ff */
[--C-:B------:R-:W-:Y:S01]  /*10140*/  @!P0 IMAD.WIDE R16, R17, 0x4, R14.reuse ;  /* 0x0000000411108825 */ /* 0x100fe200078e020e */
[----:B------:R-:W-:Y:S01]  /*10150*/  @!P5 LOP3.LUT R23, R20, 0xfffffffe, RZ, 0xc0, !PT ;  /* 0xfffffffe1417d812 */ /* 0x000fe200078ec0ff */
[----:B------:R0:W-:Y:S01]  /*10160*/  @!P3 ST.E.64 desc[UR44][R6.64], R28 ;  /* 0x0000001c0600b985 */ /* 0x0001e2000c101b2c */
[----:B-1----:R-:W-:Y:S01]  /*10170*/  @!P6 LOP3.LUT R25, R0, 0xfffffffe, RZ, 0xc0, !PT ;  /* 0xfffffffe0019e812 */ /* 0x002fe200078ec0ff */
[--C-:B------:R-:W-:Y:S02]  /*10180*/  @!P4 IMAD.WIDE R4, R21, 0x4, R14.reuse ;  /* 0x000000041504c825 */ /* 0x100fe400078e020e */
[----:B------:R1:W-:Y:S02]  /*10190*/  @!P1 ST.E.64 desc[UR44][R12.64], R30 ;  /* 0x0000001e0c009985 */ /* 0x0003e4000c101b2c */
[----:B------:R-:W-:-:S02]  /*101a0*/  @!P6 IMAD.WIDE R20, R25, 0x4, R14 ;  /* 0x000000041914e825 */ /* 0x000fc400078e020e */
[----:B------:R1:W-:Y:S01]  /*101b0*/  @!P0 ST.E.64 desc[UR44][R16.64], R38 ;  /* 0x0000002610008985 */ /* 0x0003e2000c101b2c */
[----:B------:R-:W-:-:S03]  /*101c0*/  ISETP.GE.AND P0, PT, R9, UR4, PT ;  /* 0x0000000409007c0c */ /* 0x000fc6000bf06270 */
[----:B------:R1:W-:Y:S01]  /*101d0*/  @!P4 ST.E.64 desc[UR44][R4.64], R10 ;  /* 0x0000000a0400c985 */ /* 0x0003e2000c101b2c */
[----:B0-----:R-:W-:-:S05]  /*101e0*/  @!P5 IMAD.WIDE R6, R23, 0x4, R14 ;  /* 0x000000041706d825 */ /* 0x001fca00078e020e */
[----:B------:R1:W-:Y:S04]  /*101f0*/  @!P5 ST.E.64 desc[UR44][R6.64], R32 ;  /* 0x000000200600d985 */ /* 0x0003e8000c101b2c */
[----:B------:R1:W-:Y:S01]  /*10200*/  @!P6 ST.E.64 desc[UR44][R20.64], R18 ;  /* 0x000000121400e985 */ /* 0x0003e2000c101b2c */
[----:B------:R-:W-:Y:S05]  /*10210*/  @P0 BRA `(.L_x_948) ;  /* 0x0000004000a40947 */ /* 0x000fea0003800000 */
[----:B------:R-:W-:-:S04]  /*10220*/  LEA.HI R9, R9, R9, RZ, 0x1 ;  /* 0x0000000909097211 */ /* 0x000fc800078f08ff */
[----:B------:R-:W-:-:S05]  /*10230*/  LOP3.LUT R9, R9, 0xfffffffe, RZ, 0xc0, !PT ;  /* 0xfffffffe09097812 */ /* 0x000fca00078ec0ff */
[----:B------:R-:W-:-:S05]  /*10240*/  IMAD.WIDE R14, R9, 0x4, R14 ;  /* 0x00000004090e7825 */ /* 0x000fca00078e020e */
[----:B------:R0:W-:Y:S01]  /*10250*/  ST.E.64 desc[UR44][R14.64], R2 ;  /* 0x000000020e007985 */ /* 0x0001e2000c101b2c */
[----:B------:R-:W-:Y:S05]  /*10260*/  BRA `(.L_x_948) ;  /* 0x0000004000907947 */ /* 0x000fea0003800000 */
.L_x_1031:
        /* <DEDUP_REMOVED lines=14> */
[----:B------:R-:W-:Y:S01]  /*10350*/  USHF.R.S32.HI UR6, URZ, 0x1f, UR42 ;  /* 0x0000001f3f067899 */ /* 0x000fe2000801142a */
[----:B------:R-:W-:Y:S01]  /*10360*/  IMAD.MOV.U32 R5, RZ, RZ, R0 ;  /* 0x000000ffff057224 */ /* 0x000fe200078e0000 */
[----:B------:R-:W-:Y:S02]  /*10370*/  ULDC.64 UR8, c[0x0][0xbd0] ;  /* 0x0002f40000087ab9 */ /* 0x000fe40000000a00 */
[----:B------:R-:W-:Y:S02]  /*10380*/  UIMAD UR6, UR6, UR8, URZ ;  /* 0x00000008060672a4 */ /* 0x000fe4000f8e023f */
[----:B------:R-:W-:Y:S01]  /*10390*/  UIMAD.WIDE.U32 UR4, UR42, UR8, URZ ;  /* 0x000000082a0472a5 */ /* 0x000fe2000f8e003f */
[----:B------:R-:W1:Y:S01]  /*103a0*/  S2UR UR7, SR_CTAID.Y ;  /* 0x00000000000779c3 */ /* 0x000e620000002600 */
[----:B------:R-:W-:-:S04]  /*103b0*/  UIMAD UR6, UR42, UR9, UR6 ;  /* 0x000000092a0672a4 */ /* 0x000fc8000f8e0206 */
[----:B------:R-:W-:Y:S02]  /*103c0*/  UIADD3 UR6, UR5, UR6, URZ ;  /* 0x0000000605067290 */ /* 0x000fe4000fffe03f */
[----:B------:R-:W-:Y:S01]  /*103d0*/  IMAD.U32 R3, RZ, RZ, UR5 ;  /* 0x00000005ff037e24 */ /* 0x000fe2000f8e00ff */
[----:B------:R-:W2:Y:S01]  /*103e0*/  @P0 LDC R7, c[0x0][0xbec] ;  /* 0x0002fb00ff070b82 */ /* 0x000ea20000000800 */
[----:B------:R-:W-:Y:S01]  /*103f0*/  IMAD.U32 R2, RZ, RZ, UR4 ;  /* 0x00000004ff027e24 */ /* 0x000fe2000f8e00ff */
[----:B------:R-:W-:Y:S01]  /*10400*/  ULDC.64 UR4, c[0x0][0xbe0] ;  /* 0x0002f80000047ab9 */ /* 0x000fe20000000a00 */
[----:B------:R-:W-:-:S05]  /*10410*/  IMAD.U32 R3, RZ, RZ, UR6 ;  /* 0x00000006ff037e24 */ /* 0x000fca000f8e00ff */
[----:B------:R-:W3:Y:S01]  /*10420*/  @P0 LDC R9, c[0x0][0xbf0] ;  /* 0x0002fc00ff090b82 */ /* 0x000ee20000000800 */
[C---:B0-----:R-:W-:Y:S02]  /*10430*/  IMAD R12, R10.reuse, UR39, RZ ;  /* 0x000000270a0c7c24 */ /* 0x041fe4000f8e02ff */
[----:B------:R-:W-:-:S04]  /*10440*/  IMAD.WIDE.U32 R2, R10, UR36, R2 ;  /* 0x000000240a027c25 */ /* 0x000fc8000f8e0002 */
[----:B------:R-:W-:Y:S01]  /*10450*/  IMAD R11, R11, UR36, R12 ;  /* 0x000000240b0b7c24 */ /* 0x000fe2000f8e020c */
[----:B------:R-:W1:Y:S03]  /*10460*/  LDC R8, c[0x0][0xc50] ;  /* 0x00031400ff087b82 */ /* 0x000e660000000800 */
[----:B------:R-:W-:Y:S02]  /*10470*/  IMAD.IADD R3, R11, 0x1, R3 ;  /* 0x000000010b037824 */ /* 0x000fe400078e0203 */
[----:B--2---:R-:W-:-:S04]  /*10480*/  @P0 IMAD.HI.U32 R4, R0, R7, RZ ;  /* 0x0000000700040227 */ /* 0x004fc800078e00ff */
[----:B------:R-:W-:Y:S01]  /*10490*/  IMAD R7, RZ, RZ, -UR42 ;  /* 0x8000002aff077e24 */ /* 0x000fe2000f8e02ff */
[----:B---3--:R-:W-:-:S03]  /*104a0*/  @P0 SHF.R.U32.HI R5, RZ, R9, R4 ;  /* 0x00000009ff050219 */ /* 0x008fc60000011604 */
[----:B-1----:R-:W-:Y:S02]  /*104b0*/  IMAD R9, R8, R7, UR7 ;  /* 0x0000000708097e24 */ /* 0x002fe4000f8e0207 */
[----:B------:R-:W-:Y:S02]  /*104c0*/  IMAD.MOV R7, RZ, RZ, -R5 ;  /* 0x000000ffff077224 */ /* 0x000fe400078e0a05 */
[----:B------:R-:W-:Y:S01]  /*104d0*/  IMAD.WIDE.U32 R2, R9, UR4, R2 ;  /* 0x0000000409027c25 */ /* 0x000fe2000f8e0002 */
[----:B------:R-:W-:-:S03]  /*104e0*/  SHF.R.S32.HI R4, RZ, 0x1f, R9 ;  /* 0x0000001fff047819 */ /* 0x000fc60000011409 */
[----:B------:R-:W-:Y:S01]  /*104f0*/  IMAD R7, R6, R7, R0 ;  /* 0x0000000706077224 */ /* 0x000fe200078e0200 */
[----:B------:R-:W-:Y:S01]  /*10500*/  IADD3 R2, P0, R5, R2, RZ ;  /* 0x0000000205027210 */ /* 0x000fe20007f1e0ff */
[----:B------:R-:W-:-:S03]  /*10510*/  IMAD R4, R4, UR4, RZ ;  /* 0x0000000404047c24 */ /* 0x000fc6000f8e02ff */
[----:B------:R-:W-:Y:S01]  /*10520*/  SHF.R.S32.HI R0, RZ, 0x1f, R7 ;  /* 0x0000001fff007819 */ /* 0x000fe20000011407 */
[----:B------:R-:W-:Y:S01]  /*10530*/  IMAD R4, R9, UR5, R4 ;  /* 0x0000000509047c24 */ /* 0x000fe2000f8e0204 */
[----:B------:R-:W-:Y:S01]  /*10540*/  SHF.R.S32.HI R9, RZ, 0x1f, R5 ;  /* 0x0000001fff097819 */ /* 0x000fe20000011405 */
[----:B------:R-:W-:Y:S02]  /*10550*/  ULDC.64 UR4, c[0x0][0xbc8] ;  /* 0x0002f20000047ab9 */ /* 0x000fe40000000a00 */
[----:B------:R-:W-:Y:S01]  /*10560*/  IMAD R0, R0, UR4, RZ ;  /* 0x0000000400007c24 */ /* 0x000fe2000f8e02ff */
[----:B------:R-:W-:-:S03]  /*10570*/  IADD3.X R3, R9, R3, R4, P0, !PT ;  /* 0x0000000309037210 */ /* 0x000fc600007fe404 */
[C---:B------:R-:W-:Y:S02]  /*10580*/  IMAD R5, R7.reuse, UR5, R0 ;  /* 0x0000000507057c24 */ /* 0x040fe4000f8e0200 */
[----:B------:R-:W-:Y:S01]  /*10590*/  IMAD.WIDE.U32 R2, R7, UR4, R2 ;  /* 0x0000000407027c25 */ /* 0x000fe2000f8e0002 */
[----:B------:R-:W-:-:S03]  /*105a0*/  ULDC.64 UR4, c[0x0][0xba8] ;  /* 0x0002ea0000047ab9 */ /* 0x000fc60000000a00 */
[----:B------:R-:W-:Y:S01]  /*105b0*/  IMAD.IADD R3, R3, 0x1, R5 ;  /* 0x0000000103037824 */ /* 0x000fe200078e0205 */
[----:B------:R-:W-:-:S04]  /*105c0*/  LEA R4, P0, R2, UR4, 0x2 ;  /* 0x0000000402047c11 */ /* 0x000fc8000f8010ff */
[----:B------:R-:W-:Y:S01]  /*105d0*/  LEA.HI.X R5, R2, UR5, R3, 0x2, P0 ;  /* 0x0000000502057c11 */ /* 0x000fe200080f1403 */
[----:B------:R-:W-:-:S05]  /*105e0*/  IMAD.MOV.U32 R3, RZ, RZ, -0x800000 ;  /* 0xff800000ff037424 */ /* 0x000fca00078e00ff */
[----:B------:R2:W-:Y:S01]  /*105f0*/  STG.E desc[UR44][R4.64], R3 ;  /* 0x0000000304007986 */ /* 0x0005e2000c10192c */
[----:B------:R-:W-:Y:S05]  /*10600*/  BRA `(.L_x_948) ;  /* 0x0000003c00a87947 */ /* 0x000fea0003800000 */
.L_x_946:
[----:B------:R-:W-:-:S08]  /*10610*/  NOP ;  /* 0x0000000000007918 */ /* 0x000fd00000000000 */
[----:B------:R-:W0:-:S00]  /*10620*/  USETMAXREG.DEALLOC.CTAPOOL 0x18 ;  /* 0x00000018000079c8 */ /* 0x000e0000080e0500 */
        /* <DEDUP_REMOVED lines=16> */
.L_x_1034:
[----:B------:R-:W-:Y:S01]  /*10730*/  ULDC UR8, c[0x0][0xc50] ;  /* 0x0003140000087ab9 */ /* 0x000fe20000000800 */
[----:B------:R-:W-:Y:S01]  /*10740*/  UMOV UR36, UR7 ;  /* 0x0000000700247c82 */ /* 0x000fe20008000000 */
[----:B------:R-:W-:-:S11]  /*10750*/  UISETP.NE.AND UP0, UPT, UR8, 0x1, UPT ;  /* 0x000000010800788c */ /* 0x000fd6000bf05270 */
[----:B------:R-:W-:Y:S01]  /*10760*/  @UP0 ULDC UR4, c[0x0][0xc54] ;  /* 0x0003150000040ab9 */ /* 0x000fe20000000800 */
[----:B------:R-:W-:Y:S01]  /*10770*/  @UP0 ULDC UR6, c[0x0][0xc58] ;  /* 0x0003160000060ab9 */ /* 0x000fe20000000800 */
[----:B------:R-:W-:-:S04]  /*10780*/  UIMAD.WIDE.U32 UR4, UR7, UR4, URZ ;  /* 0x00000004070472a5 */ /* 0x000fc8000f8e003f */
[----:B------:R-:W-:-:S12]  /*10790*/  @UP0 USHF.R.U32.HI UR36, URZ, UR6, UR5 ;  /* 0x000000063f240299 */ /* 0x000fd80008011605 */
.L_x_1035:
[----:B------:R-:W-:Y:S01]  /*107a0*/  ISETP.GE.AND P0, PT, R18, RZ, PT ;  /* 0x000000ff1200720c */ /* 0x000fe20003f06270 */
[----:B------:R-:W-:Y:S01]  /*107b0*/  UIADD3 UR6, -UR36, URZ, URZ ;  /* 0x0000003f24067290 */ /* 0x000fe2000fffe13f */
[----:B------:R-:W-:Y:S02]  /*107c0*/  IMAD.MOV.U32 R20, RZ, RZ, 0x1 ;  /* 0x00000001ff147424 */ /* 0x000fe400078e00ff */
[----:B------:R-:W-:Y:S01]  /*107d0*/  IMAD.MOV.U32 R0, RZ, RZ, RZ ;  /* 0x000000ffff007224 */ /* 0x000fe200078e00ff */
[----:B------:R-:W-:Y:S01]  /*107e0*/  UIMAD UR6, UR8, UR6, UR7 ;  /* 0x00000006080672a4 */ /* 0x000fe2000f8e0207 */
[----:B------:R-:W-:-:S07]  /*107f0*/  IMAD.MOV.U32 R2, RZ, RZ, 0x1 ;  /* 0x00000001ff027424 */ /* 0x000fce00078e00ff */
[----:B------:R-:W-:Y:S05]  /*10800*/  @!P0 BRA `(.L_x_1036) ;  /* 0x00000038005c8947 */ /* 0x000fea0003800000 */
[----:B------:R-:W0:Y:S01]  /*10810*/  S2UR UR40, SR_CTAID.X ;  /* 0x00000000002879c3 */ /* 0x000e220000002500 */
[----:B------:R-:W-:Y:S01]  /*10820*/  ULDC.64 UR4, c[0x0][0x418] ;  /* 0x0001060000047ab9 */ /* 0x000fe20000000a00 */
[----:B------:R-:W-:Y:S01]  /*10830*/  ULDC UR7, c[0x0][0x448] ;  /* 0x0001120000077ab9 */ /* 0x000fe20000000800 */
[----:B------:R-:W-:Y:S02]  /*10840*/  UISETP.NE.U32.AND UP0, UPT, UR4, URZ, UPT ;  /* 0x0000003f0400728c */ /* 0x000fe4000bf05070 */
[----:B------:R-:W-:Y:S02]  /*10850*/  UISETP.NE.AND UP1, UPT, UR7, 0x1, UPT ;  /* 0x000000010700788c */ /* 0x000fe4000bf25270 */
[----:B------:R-:W-:Y:S01]  /*10860*/  UISETP.NE.AND.EX UP0, UPT, UR5, URZ, UPT, UP0 ;  /* 0x0000003f0500728c */ /* 0x000fe2000bf05300 */
[----:B------:R-:W-:Y:S01]  /*10870*/  ULDC UR4, c[0x0][0x424] ;  /* 0x0001090000047ab9 */ /* 0x000fe20000000800 */
[----:B------:R-:W-:Y:S02]  /*10880*/  ULDC UR12, c[0x0][0x288] ;  /* 0x0000a200000c7ab9 */ /* 0x000fe40000000800 */
[----:B------:R-:W-:-:S02]  /*10890*/  USEL UR11, UR4, 0x1, UP0 ;  /* 0x00000001040b7887 */ /* 0x000fc40008000000 */
[----:B------:R-:W-:Y:S01]  /*108a0*/  UIADD3 UR10, -UR12, 0x1, URZ ;  /* 0x000000010c0a7890 */ /* 0x000fe2000fffe13f */
[----:B------:R-:W-:Y:S02]  /*108b0*/  ULDC.64 UR4, c[0x0][0x9e0] ;  /* 0x0002780000047ab9 */ /* 0x000fe40000000a00 */
[----:B------:R-:W-:Y:S01]  /*108c0*/  @UP1 ULDC UR8, c[0x0][0x44c] ;  /* 0x0001130000081ab9 */ /* 0x000fe20000000800 */
[----:B------:R-:W-:Y:S01]  /*108d0*/  UISETP.GE.AND UP0, UPT, UR5, 0x1, UPT ;  /* 0x000000010500788c */ /* 0x000fe2000bf06270 */
[----:B------:R-:W-:Y:S01]  /*108e0*/  ULDC UR13, c[0x0][0x2f0] ;  /* 0x0000bc00000d7ab9 */ /* 0x000fe20000000800 */
[----:B------:R-:W-:Y:S01]  /*108f0*/  @UP1 ULDC UR14, c[0x0][0x450] ;  /* 0x00011400000e1ab9 */ /* 0x000fe20000000800 */
[----:B------:R-:W-:-:S03]  /*10900*/  UIMAD UR10, UR11, UR13, UR10 ;  /* 0x0000000d0b0a72a4 */ /* 0x000fc6000f8e020a */
[----:B------:R-:W-:Y:S01]  /*10910*/  PLOP3.LUT P1, PT, PT, PT, UP0, 0x80, 0x0 ;  /* 0x000000000000781c */ /* 0x000fe20003f2f008 */
[----:B0-----:R-:W-:-:S04]  /*10920*/  USHF.L.U32 UR40, UR40, 0x7, URZ ;  /* 0x0000000728287899 */ /* 0x001fc8000800063f */
[----:B------:R-:W-:-:S04]  /*10930*/  UIADD3 UR7, UR40, 0x7f, URZ ;  /* 0x0000007f28077890 */ /* 0x000fc8000fffe03f */
        /* <DEDUP_REMOVED lines=15> */
.L_x_1038:
[----:B------:R-:W-:-:S11]  /*10a30*/  UISETP.NE.AND UP0, UPT, UR5, 0x1, UPT ;  /* 0x000000010500788c */ /* 0x000fd6000bf05270 */
[----:B------:R-:W-:Y:S02]  /*10a40*/  @UP0 ULDC.64 UR14, c[0x0][0x9e8] ;  /* 0x00027a00000e0ab9 */ /* 0x000fe40000000a00 */
[----:B------:R-:W-:-:S04]  /*10a50*/  UIMAD.WIDE.U32 UR8, UR7, UR14, URZ ;  /* 0x0000000e070872a5 */ /* 0x000fc8000f8e003f */
[----:B------:R-:W-:-:S12]  /*10a60*/  @UP0 USHF.R.U32.HI UR7, URZ, UR15, UR9 ;  /* 0x0000000f3f070299 */ /* 0x000fd80008011609 */
.L_x_1039:
[----:B------:R-:W-:-:S04]  /*10a70*/  UIMAD UR7, UR7, UR5, UR5 ;  /* 0x00000005070772a4 */ /* 0x000fc8000f8e0205 */
[----:B------:R-:W-:-:S04]  /*10a80*/  UISETP.LT.AND UP0, UPT, UR4, UR7, UPT ;  /* 0x000000070400728c */ /* 0x000fc8000bf01270 */
[----:B------:R-:W-:-:S12]  /*10a90*/  USEL UR4, UR4, UR7, UP0 ;  /* 0x0000000704047287 */ /* 0x000fd80008000000 */
.L_x_1037:
[----:B------:R-:W-:Y:S02]  /*10aa0*/  UIMAD UR14, UR11, UR13, 0x3f ;  /* 0x0000003f0b0e74a4 */ /* 0x000fe4000f8e020d */
[----:B------:R-:W-:Y:S02]  /*10ab0*/  UIADD3 UR4, UR4, 0x3f, URZ ;  /* 0x0000003f04047890 */ /* 0x000fe4000fffe03f */
[----:B------:R-:W-:Y:S02]  /*10ac0*/  USHF.R.S32.HI UR15, URZ, 0x1f, UR14 ;  /* 0x0000001f3f0f7899 */ /* 0x000fe4000801140e */
[----:B------:R-:W-:Y:S01]  /*10ad0*/  USHF.R.S32.HI UR7, URZ, 0x1f, UR4 ;  /* 0x0000001f3f077899 */ /* 0x000fe20008011404 */
[----:B------:R-:W-:Y:S01]  /*10ae0*/  @UP1 ULDC UR8, c[0x0][0x44c] ;  /* 0x0001130000081ab9 */ /* 0x000fe20000000800 */
[----:B------:R-:W-:Y:S02]  /*10af0*/  ULEA.HI UR15, UR15, UR14, URZ, 0x6 ;  /* 0x0000000e0f0f7291 */ /* 0x000fe4000f8f303f */
[----:B------:R-:W-:-:S02]  /*10b00*/  ULEA.HI UR7, UR7, UR4, URZ, 0x6 ;  /* 0x0000000407077291 */ /* 0x000fc4000f8f303f */
[----:B------:R-:W-:Y:S01]  /*10b10*/  UIMAD.WIDE.U32 UR8, UR40, UR8, URZ ;  /* 0x00000008280872a5 */ /* 0x000fe2000f8e003f */
[----:B------:R-:W-:Y:S01]  /*10b20*/  @UP1 ULDC UR16, c[0x0][0x450] ;  /* 0x0001140000101ab9 */ /* 0x000fe20000000800 */
[----:B------:R-:W-:Y:S01]  /*10b30*/  UMOV UR10, UR40 ;  /* 0x00000028000a7c82 */ /* 0x000fe20008000000 */
[----:B------:R-:W-:Y:S02]  /*10b40*/  USHF.R.S32.HI UR15, URZ, 0x6, UR15 ;  /* 0x000000063f0f7899 */ /* 0x000fe4000801140f */
[----:B------:R-:W-:Y:S02]  /*10b50*/  USHF.R.S32.HI UR7, URZ, 0x6, UR7 ;  /* 0x000000063f077899 */ /* 0x000fe40008011407 */
[----:B------:R-:W-:Y:S02]  /*10b60*/  UIMAD UR4, UR11, UR13, -UR12 ;  /* 0x0000000d0b0472a4 */ /* 0x000fe4000f8e0a0c */
[----:B------:R-:W-:Y:S02]  /*10b70*/  @UP1 USHF.R.U32.HI UR10, URZ, UR16, UR9 ;  /* 0x000000103f0a1299 */ /* 0x000fe40008011609 */
[----:B------:R-:W-:-:S02]  /*10b80*/  UISETP.LT.AND UP0, UPT, UR15, UR7, UPT ;  /* 0x000000070f00728c */ /* 0x000fc4000bf01270 */
[----:B------:R-:W-:Y:S01]  /*10b90*/  UIADD3 UR4, UR4, UR10, URZ ;  /* 0x0000000a04047290 */ /* 0x000fe2000fffe03f */
[----:B------:R-:W-:Y:S01]  /*10ba0*/  ULDC UR8, c[0x0][0x9dc] ;  /* 0x0002770000087ab9 */ /* 0x000fe20000000800 */
[----:B------:R-:W-:Y:S02]  /*10bb0*/  USEL UR10, UR15, UR7, UP0 ;  /* 0x000000070f0a7287 */ /* 0x000fe40008000000 */
[----:B------:R-:W-:Y:S01]  /*10bc0*/  UIADD3 UR7, UR4, -UR8, URZ ;  /* 0x8000000804077290 */ /* 0x000fe2000fffe03f */
[----:B------:R-:W-:Y:S11]  /*10bd0*/  @!P1 BRA `(.L_x_1040) ;  /* 0x0000000000449947 */ /* 0x000ff60003800000 */
        /* <DEDUP_REMOVED lines=10> */
.L_x_1041:
[----:B------:R-:W-:-:S11]  /*10c80*/  UISETP.NE.AND UP0, UPT, UR5, 0x1, UPT ;  /* 0x000000010500788c */ /* 0x000fd6000bf05270 */
[----:B------:R-:W-:Y:S02]  /*10c90*/  @UP0 ULDC.64 UR12, c[0x0][0x9e8] ;  /* 0x00027a00000c0ab9 */ /* 0x000fe40000000a00 */
[----:B------:R-:W-:-:S04]  /*10ca0*/  UIMAD.WIDE.U32 UR8, UR4, UR12, URZ ;  /* 0x0000000c040872a5 */ /* 0x000fc8000f8e003f */
[----:B------:R-:W-:-:S12]  /*10cb0*/  @UP0 USHF.R.U32.HI UR4, URZ, UR13, UR9 ;  /* 0x0000000d3f040299 */ /* 0x000fd80008011609 */
.L_x_1042:
[----:B------:R-:W-:-:S04]  /*10cc0*/  UIMAD UR4, UR4, UR5, URZ ;  /* 0x00000005040472a4 */ /* 0x000fc8000f8e023f */
[----:B------:R-:W-:-:S04]  /*10cd0*/  UISETP.LT.AND UP0, UPT, UR7, UR4, UPT ;  /* 0x000000040700728c */ /* 0x000fc8000bf01270 */
[----:B------:R-:W-:-:S12]  /*10ce0*/  USEL UR7, UR7, UR4, !UP0 ;  /* 0x0000000407077287 */ /* 0x000fd8000c000000 */
.L_x_1040:
[----:B------:R-:W-:Y:S02]  /*10cf0*/  USHF.R.S32.HI UR4, URZ, 0x1f, UR7 ;  /* 0x0000001f3f047899 */ /* 0x000fe40008011407 */
[----:B------:R-:W-:Y:S02]  /*10d00*/  USHF.R.U32.HI UR12, URZ, 0x10, UR6 ;  /* 0x000000103f0c7899 */ /* 0x000fe40008011606 */
[----:B------:R-:W-:Y:S02]  /*10d10*/  ULEA.HI UR4, UR4, UR7, URZ, 0x6 ;  /* 0x0000000704047291 */ /* 0x000fe4000f8f303f */
[----:B------:R-:W-:Y:S02]  /*10d20*/  ULOP3.LUT UR41, UR6, 0xffff, URZ, 0xc0, !UPT ;  /* 0x0000ffff06297892 */ /* 0x000fe4000f8ec03f */
[----:B------:R-:W-:-:S04]  /*10d30*/  USHF.R.S32.HI UR4, URZ, 0x6, UR4 ;  /* 0x000000063f047899 */ /* 0x000fc80008011404 */
[----:B------:R-:W-:-:S04]  /*10d40*/  UISETP.LT.AND UP0, UPT, URZ, UR4, UPT ;  /* 0x000000043f00728c */ /* 0x000fc8000bf01270 */
[----:B------:R-:W-:Y:S02]  /*10d50*/  USEL UR11, URZ, UR4, !UP0 ;  /* 0x000000043f0b7287 */ /* 0x000fe4000c000000 */
[----:B------:R-:W-:Y:S02]  /*10d60*/  UISETP.NE.AND UP0, UPT, UR12, URZ, UPT ;  /* 0x0000003f0c00728c */ /* 0x000fe4000bf05270 */
[----:B------:R-:W-:Y:S01]  /*10d70*/  UISETP.GT.AND UP1, UPT, UR10, UR11, UPT ;  /* 0x0000000b0a00728c */ /* 0x000fe2000bf24270 */
[----:B------:R-:W-:-:S05]  /*10d80*/  UMOV UR4, URZ ;  /* 0x0000003f00047c82 */ /* 0x000fca0008000000 */
[----:B------:R-:W-:-:S03]  /*10d90*/  PLOP3.LUT P0, PT, PT, PT, UP1, 0x80, 0x0 ;  /* 0x000000000000781c */ /* 0x000fc60003f0f018 */
[----:B------:R-:W-:-:S10]  /*10da0*/  @!UP0 ULDC UR12, c[0x0][0x9f0] ;  /* 0x00027c00000c8ab9 */ /* 0x000fd40000000800 */
[----:B------:R-:W-:Y:S05]  /*10db0*/  @!P0 BRA `(.L_x_1043) ;  /* 0x0000000000808947 */ /* 0x000fea0003800000 */
[----:B------:R-:W-:Y:S01]  /*10dc0*/  IMAD.U32 R3, RZ, RZ, UR12 ;  /* 0x0000000cff037e24 */ /* 0x000fe2000f8e00ff */
[----:B------:R-:W-:-:S04]  /*10dd0*/  UIADD3 UR4, UR12, -0x1, UR10 ;  /* 0xffffffff0c047890 */ /* 0x000fc8000fffe00a */
[-C--:B------:R-:W-:Y:S01]  /*10de0*/  IABS R0, R3.reuse ;  /* 0x0000000300007213 */ /* 0x080fe20000000000 */
[----:B------:R-:W-:Y:S01]  /*10df0*/  UIADD3 UR6, -UR11, UR4, URZ ;  /* 0x000000040b067290 */ /* 0x000fe2000fffe13f */
[----:B------:R-:W-:Y:S02]  /*10e00*/  IABS R3, R3 ;  /* 0x0000000300037213 */ /* 0x000fe40000000000 */
[----:B------:R-:W-:Y:S01]  /*10e10*/  R2UR UR13, R0 ;  /* 0x00000000000d72ca */ /* 0x000fe200000e0000 */
[----:B------:R-:W-:Y:S02]  /*10e20*/  UMOV UR4, URZ ;  /* 0x0000003f00047c82 */ /* 0x000fe40008000000 */
[----:B------:R-:W-:-:S05]  /*10e30*/  IMAD.MOV R3, RZ, RZ, -R3 ;  /* 0x000000ffff037224 */ /* 0x000fca00078e0a03 */
[----:B------:R-:W-:-:S05]  /*10e40*/  R2UR UR9, R3 ;  /* 0x00000000030972ca */ /* 0x000fca00000e0000 */
[----:B------:R-:W0:Y:S08]  /*10e50*/  I2F.RP R0, UR13 ;  /* 0x0000000d00007d06 */ /* 0x000e300008209400 */
[----:B0-----:R-:W0:Y:S02]  /*10e60*/  MUFU.RCP R0, R0 ;  /* 0x0000000000007308 */ /* 0x001e240000001000 */
[----:B0-----:R-:W-:Y:S01]  /*10e70*/  VIADD R2, R0, 0xffffffe ;  /* 0x0ffffffe00027836 */ /* 0x001fe20000000000 */
[----:B------:R-:W-:Y:S01]  /*10e80*/  IABS R0, UR6 ;  /* 0x0000000600007c13 */ /* 0x000fe20008000000 */
[----:B------:R-:W-:-:S03]  /*10e90*/  ULOP3.LUT UR6, UR6, UR12, URZ, 0x3c, !UPT ;  /* 0x0000000c06067292 */ /* 0x000fc6000f8e3c3f */
[----:B------:R-:W-:Y:S01]  /*10ea0*/  R2UR UR8, R0 ;  /* 0x00000000000872ca */ /* 0x000fe200000e0000 */
[----:B------:R-:W0:Y:S02]  /*10eb0*/  F2I.FTZ.U32.TRUNC.NTZ R2, R2 ;  /* 0x0000000200027305 */ /* 0x000e24000021f000 */
[----:B0-----:R-:W-:-:S13]  /*10ec0*/  R2UR UR5, R2 ;  /* 0x00000000020572ca */ /* 0x001fda00000e0000 */
[----:B------:R-:W-:-:S04]  /*10ed0*/  UIADD3 UR7, URZ, -UR5, URZ ;  /* 0x800000053f077290 */ /* 0x000fc8000fffe03f */
[----:B------:R-:W-:-:S04]  /*10ee0*/  UIMAD UR7, UR7, UR13, URZ ;  /* 0x0000000d070772a4 */ /* 0x000fc8000f8e023f */
[----:B------:R-:W-:-:S04]  /*10ef0*/  UIMAD.WIDE.U32 UR4, UR5, UR7, UR4 ;  /* 0x00000007050472a5 */ /* 0x000fc8000f8e0004 */
[----:B------:R-:W-:-:S04]  /*10f00*/  UIMAD.WIDE.U32 UR4, UR5, UR8, URZ ;  /* 0x00000008050472a5 */ /* 0x000fc8000f8e003f */
        /* <DEDUP_REMOVED lines=11> */
.L_x_1043:
[----:B------:R-:W-:Y:S01]  /*10fc0*/  UIMAD UR41, UR41, UR4, UR11 ;  /* 0x00000004292972a4 */ /* 0x000fe2000f8e020b */
[----:B------:R-:W-:Y:S02]  /*10fd0*/  IMAD.U32 R17, RZ, RZ, UR10 ;  /* 0x0000000aff117e24 */ /* 0x000fe4000f8e00ff */
[----:B------:R-:W-:Y:S02]  /*10fe0*/  IMAD.MOV.U32 R20, RZ, RZ, 0x1 ;  /* 0x00000001ff147424 */ /* 0x000fe400078e00ff */
[----:B------:R-:W-:Y:S02]  /*10ff0*/  IMAD.MOV.U32 R2, RZ, RZ, 0x1 ;  /* 0x00000001ff027424 */ /* 0x000fe400078e00ff */
[----:B------:R-:W-:-:S05]  /*11000*/  IMAD.U32 R0, RZ, RZ, UR41 ;  /* 0x00000029ff007e24 */ /* 0x000fca000f8e00ff */
[----:B------:R-:W-:Y:S01]  /*11010*/  VIADDMNMX R17, R0, UR4, R17, PT ;  /* 0x0000000400117c46 */ /* 0x000fe2000b800111 */
[----:B------:R-:W-:-:S03]  /*11020*/  IMAD.MOV.U32 R0, RZ, RZ, RZ ;  /* 0x000000ffff007224 */ /* 0x000fc600078e00ff */
[----:B------:R-:W-:-:S13]  /*11030*/  ISETP.GT.AND P0, PT, R17, UR41, PT ;  /* 0x0000002911007c0c */ /* 0x000fda000bf04270 */
        /* <DEDUP_REMOVED lines=24> */
.L_x_1044:
        /* <DEDUP_REMOVED lines=20> */
.L_x_1045:
        /* <DEDUP_REMOVED lines=20> */
.L_x_1046:
        /* <DEDUP_REMOVED lines=18> */
.L_x_1047:
[----:B------:R-:W0:Y:S01]  /*11560*/  LDC.64 R2, c[0x0][0x9f8] ;  /* 0x00027e00ff027b82 */ /* 0x000e220000000a00 */
[----:B------:R-:W-:Y:S01]  /*11570*/  IMAD.MOV.U32 R9, RZ, RZ, R18 ;  /* 0x000000ffff097224 */ /* 0x000fe200078e0012 */
[----:B------:R-:W1:Y:S01]  /*11580*/  S2R R6, SR_TID.X ;  /* 0x0000000000067919 */ /* 0x000e620000002100 */
[----:B0-----:R-:W-:-:S04]  /*11590*/  ISETP.NE.U32.AND P0, PT, R2, RZ, PT ;  /* 0x000000ff0200720c */ /* 0x001fc80003f05070 */
[----:B------:R-:W-:-:S13]  /*115a0*/  ISETP.NE.AND.EX P0, PT, R3, RZ, PT, P0 ;  /* 0x000000ff0300720c */ /* 0x000fda0003f05300 */
[----:B------:R-:W0:Y:S02]  /*115b0*/  @P0 LDC.64 R2, c[0x0][0x9f8] ;  /* 0x00027e00ff020b82 */ /* 0x000e240000000a00 */
[----:B0-----:R-:W-:-:S05]  /*115c0*/  @P0 IMAD.WIDE R2, R18, 0x4, R2 ;  /* 0x0000000412020825 */ /* 0x001fca00078e0202 */
[----:B------:R0:W2:Y:S01]  /*115d0*/  @P0 LDG.E R9, desc[UR44][R2.64] ;  /* 0x0000002c02090981 */ /* 0x0000a2000c1e1900 */
[C---:B-1----:R-:W-:Y:S01]  /*115e0*/  IMAD.SHL.U32 R0, R6.reuse, 0x40, RZ ;  /* 0x0000004006007824 */ /* 0x042fe200078e00ff */
[C---:B------:R-:W-:Y:S01]  /*115f0*/  LOP3.LUT R8, R6.reuse, 0x7f, RZ, 0xc0, !PT ;  /* 0x0000007f06087812 */ /* 0x040fe200078ec0ff */
[C---:B------:R-:W-:Y:S01]  /*11600*/  IMAD.SHL.U32 R5, R6.reuse, 0x8, RZ ;  /* 0x0000000806057824 */ /* 0x040fe200078e00ff */
[C---:B------:R-:W-:Y:S01]  /*11610*/  LOP3.LUT P1, RZ, R6.reuse, 0x4, RZ, 0xc0, !PT ;  /* 0x0000000406ff7812 */ /* 0x040fe2000782c0ff */
[----:B------:R-:W-:Y:S01]  /*11620*/  IMAD.SHL.U32 R18, R6, 0x10, RZ ;  /* 0x0000001006127824 */ /* 0x000fe200078e00ff */
[----:B------:R-:W-:Y:S01]  /*11630*/  LOP3.LUT R4, R0, 0x180, RZ, 0xc0, !PT ;  /* 0x0000018000047812 */ /* 0x000fe200078ec0ff */
[----:B------:R-:W-:-:S03]  /*11640*/  UMOV UR4, 0xffffffff ;  /* 0xffffffff00047882 */ /* 0x000fc60000000000 */
[----:B------:R-:W-:Y:S01]  /*11650*/  LOP3.LUT R4, R4, 0x10, R6, 0xf8, !PT ;  /* 0x0000001004047812 */ /* 0x000fe200078ef806 */
[----:B0-----:R-:W0:Y:S01]  /*11660*/  LDC.64 R2, c[0x0][0x418] ;  /* 0x00010600ff027b82 */ /* 0x001e220000000a00 */
[----:B------:R-:W-:Y:S02]  /*11670*/  LOP3.LUT R18, R18, 0x70, RZ, 0xc0, !PT ;  /* 0x0000007012127812 */ /* 0x000fe400078ec0ff */
[----:B------:R-:W-:Y:S02]  /*11680*/  LOP3.LUT R7, R4, 0x30, R5, 0x78, !PT ;  /* 0x0000003004077812 */ /* 0x000fe400078e7805 */
[----:B------:R-:W-:Y:S02]  /*11690*/  SHF.R.U32.HI R5, RZ, 0x5, R8 ;  /* 0x00000005ff057819 */ /* 0x000fe40000011608 */
[C---:B------:R-:W-:Y:S02]  /*116a0*/  LOP3.LUT R4, R0.reuse, 0x40, RZ, 0xc0, !PT ;  /* 0x0000004000047812 */ /* 0x040fe400078ec0ff */
[----:B------:R-:W-:-:S03]  /*116b0*/  LOP3.LUT R0, R0, 0x200, RZ, 0xc0, !PT ;  /* 0x0000020000007812 */ /* 0x000fc600078ec0ff */
[----:B------:R-:W-:-:S05]  /*116c0*/  IMAD R4, R5, 0x400, R4 ;  /* 0x0000040005047824 */ /* 0x000fca00078e0204 */
[----:B------:R-:W-:Y:S01]  /*116d0*/  IADD3 R4, R7, R4, R0 ;  /* 0x0000000407047210 */ /* 0x000fe20007ffe000 */
[----:B------:R-:W-:Y:S01]  /*116e0*/  IMAD.SHL.U32 R0, R6, 0x80, RZ ;  /* 0x0000008006007824 */ /* 0x000fe200078e00ff */
[----:B------:R-:W-:-:S03]  /*116f0*/  SHF.R.U32.HI R6, RZ, 0x5, R6 ;  /* 0x00000005ff067819 */ /* 0x000fc60000011606 */
[----:B------:R1:W-:Y:S01]  /*11700*/  STL [R1+0x8], R4 ;  /* 0x0000080401007387 */ /* 0x0003e20000100800 */
[----:B------:R-:W-:Y:S02]  /*11710*/  LOP3.LUT R6, R6, 0x3, RZ, 0xc0, !PT ;  /* 0x0000000306067812 */ /* 0x000fe400078ec0ff */
[----:B0-----:R-:W-:-:S04]  /*11720*/  ISETP.NE.U32.AND P0, PT, R2, RZ, PT ;  /* 0x000000ff0200720c */ /* 0x001fc80003f05070 */
[----:B------:R-:W-:Y:S02]  /*11730*/  ISETP.NE.AND.EX P2, PT, R3, RZ, PT, P0 ;  /* 0x000000ff0300720c */ /* 0x000fe40003f45300 */
[----:B-1----:R-:W-:-:S05]  /*11740*/  LOP3.LUT R4, R0, 0x380, RZ, 0xc0, !PT ;  /* 0x0000038000047812 */ /* 0x002fca00078ec0ff */
[----:B------:R-:W-:Y:S02]  /*11750*/  IMAD R5, R5, 0x10, R4 ;  /* 0x0000001005057824 */ /* 0x000fe400078e0204 */
[----:B------:R-:W-:-:S03]  /*11760*/  IMAD.MOV.U32 R4, RZ, RZ, 0x20 ;  /* 0x00000020ff047424 */ /* 0x000fc600078e00ff */
[----:B------:R-:W-:-:S04]  /*11770*/  LOP3.LUT R5, R5, R18, RZ, 0x3c, !PT ;  /* 0x0000001205057212 */ /* 0x000fc800078e3cff */
[----:B------:R-:W-:Y:S02]  /*11780*/  LOP3.LUT R0, R5, 0xc00, R0, 0xf8, !PT ;  /* 0x00000c0005007812 */ /* 0x000fe400078ef800 */
[----:B------:R-:W-:-:S03]  /*11790*/  P2R R5, PR, RZ, 0x4 ;  /* 0x00000004ff057803 */ /* 0x000fc60000000000 */
[----:B------:R0:W-:Y:S02]  /*117a0*/  STL [R1], R0 ;  /* 0x0000000001007387 */ /* 0x0001e40000100800 */
[----:B0-----:R-:W-:-:S05]  /*117b0*/  IMAD.MOV.U32 R0, RZ, RZ, 0x40 ;  /* 0x00000040ff007424 */ /* 0x001fca00078e00ff */
[----:B------:R-:W-:Y:S02]  /*117c0*/  SEL R7, R0, 0xffffffc0, !P1 ;  /* 0xffffffc000077807 */ /* 0x000fe40004800000 */
[----:B------:R-:W-:Y:S02]  /*117d0*/  SEL R0, R4, 0xffffffe0, !P1 ;  /* 0xffffffe004007807 */ /* 0x000fe40004800000 */
[----:B--2---:R-:W-:Y:S01]  /*117e0*/  SHF.R.S32.HI R10, RZ, 0x1f, R9 ;  /* 0x0000001fff0a7819 */ /* 0x004fe20000011409 */
[----:B------:R0:W-:Y:S01]  /*117f0*/  STL [R1+0x4], R9 ;  /* 0x0000040901007387 */ /* 0x0001e20000100800 */
[----:B------:R-:W-:-:S03]  /*11800*/  SEL R16, R9, RZ, !P2 ;  /* 0x000000ff09107207 */ /* 0x000fc60005000000 */
[----:B------:R0:W-:Y:S04]  /*11810*/  STL [R1+0x14], R5 ;  /* 0x0000140501007387 */ /* 0x0001e80000100800 */
[----:B------:R0:W-:Y:S01]  /*11820*/  STL [R1+0xc], R10 ;  /* 0x00000c0a01007387 */ /* 0x0001e20000100800 */
[----:B------:R-:W-:Y:S05]  /*11830*/  BRA.DIV UR4, `(.L_x_1048) ;  /* 0x0000002e04fc7947 */ /* 0x000fea000b800000 */
[----:B------:R1:W2:Y:S02]  /*11840*/  SHFL.IDX PT, R14, R6, RZ, 0x1f ;  /* 0x00001fff060e7589 */ /* 0x0002a400000e0000 */
.L_x_1101:
[----:B------:R-:W-:Y:S02]  /*11850*/  PLOP3.LUT P1, PT, PT, PT, PT, 0x8, 0x0 ;  /* 0x000000000000781c */ /* 0x000fe40003f2e170 */
[----:B--2---:R-:W-:Y:S02]  /*11860*/  ISETP.NE.AND P0, PT, R14, RZ, PT ;  /* 0x000000ff0e00720c */ /* 0x004fe40003f05270 */
[----:B------:R-:W-:-:S05]  /*11870*/  P2R R0, PR, RZ, 0x2 ;  /* 0x00000002ff007803 */ /* 0x000fca0000000000 */
[----:B------:R2:W-:Y:S06]  /*11880*/  STL [R1+0x10], R0 ;  /* 0x0000100001007387 */ /* 0x0005ec0000100800 */
[----:B------:R-:W-:Y:S05]  /*11890*/  @P0 BRA `(.L_x_1049) ;  /* 0x0000000400580947 */ /* 0x000fea0003800000 */
[----:B------:R-:W-:Y:S01]  /*118a0*/  UMOV UR4, 0xffffffff ;  /* 0xffffffff00047882 */ /* 0x000fe20000000000 */
[----:B--2---:R-:W-:Y:S02]  /*118b0*/  VIADD R0, R17, 0xffffffff ;  /* 0xffffffff11007836 */ /* 0x004fe40000000000 */
[----:B------:R-:W-:Y:S05]  /*118c0*/  BRA.DIV UR4, `(.L_x_1050) ;  /* 0x0000002e04f87947 */ /* 0x000fea000b800000 */
[----:B------:R-:W-:-:S13]  /*118d0*/  ELECT P6, URZ, PT ;  /* 0x00000000003f782f */ /* 0x000fda00038c0000 */
.L_x_1104:
[----:B------:R-:W-:Y:S05]  /*118e0*/  @!P6 BRA `(.L_x_1049) ;  /* 0x000000040044e947 */ /* 0x000fea0003800000 */
[----:B------:R-:W-:Y:S01]  /*118f0*/  IMAD.MOV.U32 R16, RZ, RZ, R9 ;  /* 0x000000ffff107224 */ /* 0x000fe200078e0009 */
[----:B------:R-:W-:Y:S06]  /*11900*/  @!P2 BRA `(.L_x_1051) ;  /* 0x000000000044a947 */ /* 0x000fec0003800000 */
[----:B------:R-:W2:Y:S01]  /*11910*/  LDC R7, c[0x0][0x43c] ;  /* 0x00010f00ff077b82 */ /* 0x000ea20000000800 */
[----:B------:R-:W-:Y:S01]  /*11920*/  ULDC.64 UR4, c[0x0][0x428] ;  /* 0x00010a0000047ab9 */ /* 0x000fe20000000a00 */
[----:B--2---:R-:W-:-:S13]  /*11930*/  ISETP.NE.AND P0, PT, R7, 0x1, PT ;  /* 0x000000010700780c */ /* 0x004fda0003f05270 */
[----:B0-----:R-:W1:Y:S02]  /*11940*/  @P0 LDC.64 R4, c[0x0][0x440] ;  /* 0x00011000ff040b82 */ /* 0x001e640000000a00 */
        /* <DEDUP_REMOVED lines=13> */
.L_x_1051:
[----:B--2---:R-:W-:Y:S01]  /*11a20*/  IMAD.MOV.U32 R2, RZ, RZ, 0x1 ;  /* 0x00000001ff027424 */ /* 0x004fe200078e00ff */
[----:B------:R-:W-:-:S04]  /*11a30*/  ISETP.NE.AND P1, PT, R8, RZ, PT ;  /* 0x000000ff0800720c */ /* 0x000fc80003f25270 */
[----:B------:R-:W-:-:S04]  /*11a40*/  SHF.L.U32 R2, R2, 0x1f, RZ ;  /* 0x0000001f02027819 */ /* 0x000fc800000006ff */
[----:B------:R-:W2:Y:S02]  /*11a50*/  SYNCS.PHASECHK.TRANS64.TRYWAIT P0, [UR39+0x20880], R2 ;  /* 0x02088002ff0075a7 */ /* 0x000ea40008000167 */
[----:B--2---:R-:W-:Y:S05]  /*11a60*/  @!P0 BRA `(.L_x_1052) ;  /* 0x0000002c00b08947 */ /* 0x004fea0003800000 */
.L_x_1105:
[----:B------:R-:W-:Y:S05]  /*11a70*/  @P1 BRA `(.L_x_1053) ;  /* 0x0000000000181947 */ /* 0x000fea0003800000 */
[----:B------:R-:W3:Y:S01]  /*11a80*/  S2R R4, SR_TID.X ;  /* 0x0000000000047919 */ /* 0x000ee20000002100 */
[----:B------:R-:W-:-:S04]  /*11a90*/  IMAD.MOV.U32 R3, RZ, RZ, 0x4000 ;  /* 0x00004000ff037424 */ /* 0x000fc800078e00ff */
[----:B------:R4:W-:Y:S01]  /*11aa0*/  SYNCS.ARRIVE.TRANS64 RZ, [UR39+0x20870], R3 ;  /* 0x02087003ffff79a7 */ /* 0x0009e20008000027 */
[----:B---3--:R-:W-:-:S13]  /*11ab0*/  LOP3.LUT P0, RZ, R4, 0x1f, RZ, 0xc0, !PT ;  /* 0x0000001f04ff7812 */ /* 0x008fda000780c0ff */
[----:B----4-:R-:W-:Y:S05]  /*11ac0*/  @!P0 BRA `(.L_x_1053) ;  /* 0x0000000000048947 */ /* 0x010fea0003800000 */
[----:B------:R-:W-:Y:S01]  /*11ad0*/  BPT.TRAP 0x1 ;  /* 0x000000040000795c */ /* 0x000fe20000300000 */
.L_x_1053:
        /* <DEDUP_REMOVED lines=19> */
[----:B------:R-:W4:Y:S02]  /*11c10*/  SYNCS.PHASECHK.TRANS64.TRYWAIT P0, [UR39+0x20840], R2 ;  /* 0x02084002ff0075a7 */ /* 0x000f240008000167 */
[----:B---34-:R-:W-:Y:S05]  /*11c20*/  @!P0 BRA `(.L_x_1054) ;  /* 0x0000002c00548947 */ /* 0x018fea0003800000 */
.L_x_1106:
[----:B------:R-:W-:Y:S05]  /*11c30*/  @P1 BRA `(.L_x_1055) ;  /* 0x0000000000181947 */ /* 0x000fea0003800000 */
[----:B------:R-:W4:Y:S01]  /*11c40*/  S2R R3, SR_TID.X ;  /* 0x0000000000037919 */ /* 0x000f220000002100 */
[----:B--23--:R-:W-:-:S04]  /*11c50*/  IMAD.MOV.U32 R2, RZ, RZ, 0x4000 ;  /* 0x00004000ff027424 */ /* 0x00cfc800078e00ff */
[----:B------:R2:W-:Y:S01]  /*11c60*/  SYNCS.ARRIVE.TRANS64 RZ, [UR39+0x20830], R2 ;  /* 0x02083002ffff79a7 */ /* 0x0005e20008000027 */
[----:B----4-:R-:W-:-:S13]  /*11c70*/  LOP3.LUT P0, RZ, R3, 0x1f, RZ, 0xc0, !PT ;  /* 0x0000001f03ff7812 */ /* 0x010fda000780c0ff */
[----:B--2---:R-:W-:Y:S05]  /*11c80*/  @!P0 BRA `(.L_x_1055) ;  /* 0x0000000000048947 */ /* 0x004fea0003800000 */
[----:B------:R-:W-:Y:S01]  /*11c90*/  BPT.TRAP 0x1 ;  /* 0x000000040000795c */ /* 0x000fe20000300000 */
.L_x_1055:
[----:B------:R-:W-:Y:S01]  /*11ca0*/  ULDC.64 UR4, c[0x0][0x198] ;  /* 0x0000660000047ab9 */ /* 0x000fe20000000a00 */
[----:B------:R-:W-:Y:S01]  /*11cb0*/  R2UR UR11, R0 ;  /* 0x00000000000b72ca */ /* 0x000fe200000e0000 */
[----:B------:R-:W-:Y:S01]  /*11cc0*/  UIADD3 UR4, UP0, UR4, 0x370, URZ ;  /* 0x0000037004047890 */ /* 0x000fe2000ff1e03f */
[----:B------:R-:W-:Y:S01]  /*11cd0*/  R2UR UR13, R16 ;  /* 0x00000000100d72ca */ /* 0x000fe200000e0000 */
[----:B------:R-:W-:Y:S01]  /*11ce0*/  UIADD3 UR8, UR39, 0x18400, URZ ;  /* 0x0001840027087890 */ /* 0x000fe2000fffe03f */
[----:B------:R-:W-:Y:S01]  /*11cf0*/  PLOP3.LUT P0, PT, PT, PT, PT, 0x80, 0x0 ;  /* 0x000000000000781c */ /* 0x000fe20003f0f070 */
[----:B------:R-:W-:Y:S02]  /*11d00*/  UIADD3 UR9, UR39, 0x20830, URZ ;  /* 0x0002083027097890 */ /* 0x000fe4000fffe03f */
[----:B------:R-:W-:Y:S01]  /*11d10*/  UIADD3.X UR5, URZ, UR5, URZ, UP0, !UPT ;  /* 0x000000053f057290 */ /* 0x000fe200087fe43f */
[----:B------:R-:W-:Y:S01]  /*11d20*/  P2R R0, PR, RZ, 0x1 ;  /* 0x00000001ff007803 */ /* 0x000fe20000000000 */
        /* <DEDUP_REMOVED lines=11> */
[----:B------:R4:W-:Y:S01]  /*11de0*/  STL [R1+0x10], R0 ;  /* 0x0000100001007387 */ /* 0x0009e20000100800 */
[----:B------:R-:W-:Y:S01]  /*11df0*/  NOP ;  /* 0x0000000000007918 */ /* 0x000fe20000000000 */
.L_x_1049:
[----:B------:R-:W-:Y:S05]  /*11e00*/  WARPSYNC.ALL ;  /* 0x0000000000007948 */ /* 0x000fea0003800000 */
[----:B----4-:R-:W-:Y:S01]  /*11e10*/  UIADD3 UR4, UR39, 0x10400, URZ ;  /* 0x0001040027047890 */ /* 0x010fe2000fffe03f */
[----:B------:R-:W-:Y:S03]  /*11e20*/  BAR.SYNC.DEFER_BLOCKING 0x8, 0x180 ;  /* 0x0206000000007b1d */ /* 0x000fe60000010000 */
[----:B------:R-:W-:-:S06]  /*11e30*/  ULOP3.LUT UP0, URZ, UR4, 0x3ff, URZ, 0xc0, !UPT ;  /* 0x000003ff043f7892 */ /* 0x000fcc000f80c03f */
[----:B------:R-:W-:-:S13]  /*11e40*/  PLOP3.LUT P0, PT, PT, PT, UP0, 0x80, 0x0 ;  /* 0x000000000000781c */ /* 0x000fda0003f0f008 */
[----:B------:R-:W-:Y:S05]  /*11e50*/  @!P0 BRA `(.L_x_1056) ;  /* 0x0000000000408947 */ /* 0x000fea0003800000 */
[----:B--23--:R-:W-:Y:S01]  /*11e60*/  MOV R2, 0x0 ;  /* 0x0000000000027802 */ /* 0x00cfe20000000f00 */
[----:B------:R-:W-:Y:S01]  /*11e70*/  ULDC.64 UR6, c[0x4][0x1c8] ;  /* 0x0100720000067ab9 */ /* 0x000fe20000000a00 */
[----:B------:R-:W-:Y:S01]  /*11e80*/  ULDC.64 UR8, c[0x4][0x1d0] ;  /* 0x0100740000087ab9 */ /* 0x000fe20000000a00 */
[----:B------:R-:W-:Y:S01]  /*11e90*/  ULDC.64 UR4, c[0x4][0x138] ;  /* 0x01004e0000047ab9 */ /* 0x000fe20000000a00 */
[----:B------:R-:W-:Y:S02]  /*11ea0*/  IMAD.U32 R4, RZ, RZ, UR6 ;  /* 0x00000006ff047e24 */ /* 0x000fe4000f8e00ff */
[----:B------:R-:W2:Y:S01]  /*11eb0*/  LDC.64 R2, c[0x4][R2] ;  /* 0x0100000002027b82 */ /* 0x000ea20000000a00 */
[----:B0-----:R-:W-:Y:S02]  /*11ec0*/  IMAD.U32 R5, RZ, RZ, UR7 ;  /* 0x00000007ff057e24 */ /* 0x001fe4000f8e00ff */
        /* <DEDUP_REMOVED lines=8> */
[----:B--2---:R-:W-:Y:S05]  /*11f50*/  CALL.ABS.NOINC R2 ;  /* 0x0000000002007343 */ /* 0x004fea0003c00000 */
.L_x_1056:
[----:B------:R-:W0:Y:S01]  /*11f60*/  S2R R4, SR_CTAID.Z ;  /* 0x0000000000047919 */ /* 0x000e220000002700 */
[----:B------:R-:W4:Y:S01]  /*11f70*/  LDC R8, c[0x0][0x448] ;  /* 0x00011200ff087b82 */ /* 0x000f220000000800 */
[----:B------:R-:W-:Y:S01]  /*11f80*/  USHF.R.S32.HI UR4, URZ, 0x1f, UR36 ;  /* 0x0000001f3f047899 */ /* 0x000fe20008011424 */
[----:B------:R-:W5:Y:S01]  /*11f90*/  S2R R7, SR_TID.X ;  /* 0x0000000000077919 */ /* 0x000f620000002100 */
[----:B------:R-:W-:Y:S02]  /*11fa0*/  ULDC.64 UR8, c[0x0][0x2d8] ;  /* 0x0000b60000087ab9 */ /* 0x000fe40000000a00 */
[----:B------:R-:W-:-:S03]  /*11fb0*/  UIMAD UR6, UR4, UR8, URZ ;  /* 0x00000008040672a4 */ /* 0x000fc6000f8e023f */
[----:B--23--:R-:W2:Y:S01]  /*11fc0*/  LDC.64 R2, c[0x0][0x2e0] ;  /* 0x0000b800ff027b82 */ /* 0x00cea20000000a00 */
[----:B------:R-:W-:Y:S02]  /*11fd0*/  UIMAD.WIDE.U32 UR4, UR36, UR8, URZ ;  /* 0x00000008240472a5 */ /* 0x000fe4000f8e003f */
[----:B------:R-:W-:-:S04]  /*11fe0*/  UIMAD UR6, UR36, UR9, UR6 ;  /* 0x00000009240672a4 */ /* 0x000fc8000f8e0206 */
[----:B------:R-:W-:Y:S01]  /*11ff0*/  UIADD3 UR5, UR5, UR6, URZ ;  /* 0x0000000605057290 */ /* 0x000fe2000fffe03f */
[----:B----4-:R-:W-:Y:S02]  /*12000*/  ISETP.NE.AND P0, PT, R8, 0x1, PT ;  /* 0x000000010800780c */ /* 0x010fe40003f05270 */
[----:B0-----:R-:W-:Y:S02]  /*12010*/  SHF.R.S32.HI R5, RZ, 0x1f, R4 ;  /* 0x0000001fff057819 */ /* 0x001fe40000011404 */
[----:B-----5:R-:W-:-:S03]  /*12020*/  LOP3.LUT R9, R7, 0x7f, RZ, 0xc0, !PT ;  /* 0x0000007f07097812 */ /* 0x020fc600078ec0ff */
[----:B--2---:R-:W-:-:S06]  /*12030*/  IMAD R0, R5, R2, RZ ;  /* 0x0000000205007224 */ /* 0x004fcc00078e02ff */
        /* <DEDUP_REMOVED lines=8> */
[----:B------:R-:W-:-:S04]  /*120c0*/  VIADD R5, R5, UR40 ;  /* 0x0000002805057c36 */ /* 0x000fc80008000000 */
        /* <DEDUP_REMOVED lines=11> */
[----:B------:R-:W-:Y:S02]  /*12180*/  IMAD.IADD R3, R3, 0x1, R5 ;  /* 0x0000000103037824 */ /* 0x000fe400078e0205 */
[----:B------:R-:W-:Y:S02]  /*12190*/  IMAD R4, R4, UR4, RZ ;  /* 0x0000000404047c24 */ /* 0x000fe4000f8e02ff */
[----:B------:R-:W-:-:S04]  /*121a0*/  IMAD.WIDE.U32 R2, R0, UR4, R2 ;  /* 0x0000000400027c25 */ /* 0x000fc8000f8e0002 */
[----:B------:R-:W-:Y:S01]  /*121b0*/  IMAD R4, R0, UR5, R4 ;  /* 0x0000000500047c24 */ /* 0x000fe2000f8e0204 */
[----:B------:R-:W-:Y:S02]  /*121c0*/  ULDC.64 UR4, c[0x0][0x280] ;  /* 0x0000a00000047ab9 */ /* 0x000fe40000000a00 */
[----:B------:R-:W-:Y:S01]  /*121d0*/  IADD3 R0, P0, R2, UR4, RZ ;  /* 0x0000000402007c10 */ /* 0x000fe2000ff1e0ff */
[----:B------:R-:W-:Y:S01]  /*121e0*/  ULDC UR4, c[0x0][0x2b8] ;  /* 0x0000ae0000047ab9 */ /* 0x000fe20000000800 */
[----:B------:R-:W-:Y:S02]  /*121f0*/  LOP3.LUT R2, R18, 0x80, RZ, 0xfc, !PT ;  /* 0x0000008012027812 */ /* 0x000fe400078efcff */
[----:B------:R-:W-:Y:S01]  /*12200*/  IADD3.X R5, R3, UR5, R4, P0, !PT ;  /* 0x0000000503057c10 */ /* 0x000fe200087fe404 */
[C---:B------:R-:W-:Y:S01]  /*12210*/  IMAD.SHL.U32 R3, R7.reuse, 0x80, RZ ;  /* 0x0000008007037824 */ /* 0x040fe200078e00ff */
[----:B------:R-:W-:Y:S01]  /*12220*/  ISETP.GE.AND P0, PT, R2, UR4, PT ;  /* 0x0000000402007c0c */ /* 0x000fe2000bf06270 */
[----:B------:R-:W-:Y:S01]  /*12230*/  IMAD.SHL.U32 R2, R7, 0x10, RZ ;  /* 0x0000001007027824 */ /* 0x000fe200078e00ff */
[C---:B------:R-:W-:Y:S01]  /*12240*/  ISETP.GE.AND P1, PT, R18.reuse, UR4, PT ;  /* 0x0000000412007c0c */ /* 0x040fe2000bf26270 */
[----:B------:R-:W-:Y:S01]  /*12250*/  UMOV UR4, 0xffffffff ;  /* 0xffffffff00047882 */ /* 0x000fe20000000000 */
[----:B------:R-:W-:-:S04]  /*12260*/  LOP3.LUT R3, R18, 0x380, R3, 0xf8, !PT ;  /* 0x0000038012037812 */ /* 0x000fc800078ef803 */
[----:B------:R-:W-:Y:S01]  /*12270*/  LOP3.LUT R2, R3, 0x70, R2, 0x78, !PT ;  /* 0x0000007003027812 */ /* 0x000fe200078e7802 */
[----:B------:R-:W-:-:S05]  /*12280*/  IMAD.SHL.U32 R3, R9, 0x10, RZ ;  /* 0x0000001009037824 */ /* 0x000fca00078e00ff */
[----:B------:R-:W-:Y:S01]  /*12290*/  LOP3.LUT R4, R2, 0x400, R3, 0xf8, !PT ;  /* 0x0000040002047812 */ /* 0x000fe200078ef803 */
[----:B------:R-:W-:Y:S06]  /*122a0*/  BRA.DIV UR4, `(.L_x_1057) ;  /* 0x0000002604c87947 */ /* 0x000fec000b800000 */
[----:B------:R-:W0:Y:S01]  /*122b0*/  SHFL.IDX PT, R7, R0, RZ, 0x181f ;  /* 0x00181fff00077589 */ /* 0x000e2200000e0000 */
[----:B------:R-:W-:Y:S01]  /*122c0*/  ULDC UR4, c[0x0][0x288] ;  /* 0x0000a20000047ab9 */ /* 0x000fe20000000800 */
[----:B------:R-:W-:Y:S01]  /*122d0*/  LEA.HI R2, R9, UR40, RZ, 0x1d ;  /* 0x0000002809027c11 */ /* 0x000fe2000f8fe8ff */
[----:B------:R-:W-:Y:S01]  /*122e0*/  IMAD R3, R8, UR4, RZ ;  /* 0x0000000408037c24 */ /* 0x000fe2000f8e02ff */
[----:B------:R-:W1:Y:S04]  /*122f0*/  SHFL.IDX PT, R6, R5, RZ, 0x181f ;  /* 0x00181fff05067589 */ /* 0x000e6800000e0000 */
[----:B------:R-:W-:Y:S01]  /*12300*/  ISETP.GE.AND P2, PT, R2, R3, PT ;  /* 0x000000030200720c */ /* 0x000fe20003f46270 */
[----:B------:R-:W-:-:S12]  /*12310*/  SHFL.IDX PT, R14, R0, 0x7, 0x181f ;  /* 0x00f81f00000e7f89 */ /* 0x000fd800000e0000 */
        /* <DEDUP_REMOVED lines=71> */
[----:B------:R-:W1:Y:S04]  /*12790*/  SHFL.IDX PT, R6, R5, 0x6, 0x181f ;  /* 0x00d81f0005067f89 */ /* 0x000e6800000e0000 */
[----:B------:R-:W2:Y:S07]  /*127a0*/  SHFL.IDX PT, R5, R5, 0x7, 0x181f ;  /* 0x00f81f0005057f89 */ /* 0x000eae00000e0000 */
[----:B------:R-:W-:Y:S01]  /*127b0*/  @!P2 VIADD R8, R4, UR39 ;  /* 0x000000270408ac36 */ /* 0x000fe20008000000 */
[----:B0-----:R-:W-:-:S05]  /*127c0*/  @!P2 IADD3 R7, P3, R18, R7, RZ ;  /* 0x000000071207a210 */ /* 0x001fca0007f7e0ff */
[----:B-1----:R-:W-:-:S05]  /*127d0*/  @!P2 IMAD.X R6, RZ, RZ, R6, P3 ;  /* 0x000000ffff06a224 */ /* 0x002fca00018e0606 */
[----:B------:R-:W-:-:S04]  /*127e0*/  @!P2 LOP3.LUT R7, R7, R6, RZ, 0x3c, !PT ;  /* 0x000000060707a212 */ /* 0x000fc800078e3cff */
[----:B------:R-:W-:-:S04]  /*127f0*/  @!P2 LOP3.LUT R6, R7, R6, RZ, 0x3c, !PT ;  /* 0x000000060706a212 */ /* 0x000fc800078e3cff */
[----:B------:R-:W-:-:S05]  /*12800*/  @!P2 LOP3.LUT R7, R7, R6, RZ, 0x3c, !PT ;  /* 0x000000060707a212 */ /* 0x000fca00078e3cff */
[----:B------:R0:W-:Y:S04]  /*12810*/  @!P2 LDGSTS.E.BYPASS.LTC128B.128 [R8+0x13400], desc[UR44][R6.64], !P1 ;  /* 0x134000000608afae */ /* 0x0001e8000c901d6c */
[----:B--2---:R0:W-:Y:S02]  /*12820*/  @!P2 LDGSTS.E.BYPASS.LTC128B.128 [R8+0x17400], desc[UR44][R6.64+0x80], !P0 ;  /* 0x174000800608afae */ /* 0x0041e4000c101d6c */
.L_x_1123:
[----:B------:R-:W-:Y:S01]  /*12830*/  VIADD R2, R2, 0x70 ;  /* 0x0000007002027836 */ /* 0x000fe20000000000 */
[----:B------:R-:W-:Y:S04]  /*12840*/  BSSY B0, `(.L_x_1058) ;  /* 0x000000b000007945 */ /* 0x000fe80003800000 */
[----:B------:R-:W-:-:S13]  /*12850*/  ISETP.GE.AND P2, PT, R2, R3, PT ;  /* 0x000000030200720c */ /* 0x000fda0003f46270 */
[----:B------:R-:W-:Y:S05]  /*12860*/  @P2 BRA `(.L_x_1059) ;  /* 0x0000000000202947 */ /* 0x000fea0003800000 */
[----:B------:R-:W-:-:S05]  /*12870*/  IADD3 R2, P2, R18, R14, RZ ;  /* 0x0000000e12027210 */ /* 0x000fca0007f5e0ff */
[----:B------:R-:W-:Y:S02]  /*12880*/  IMAD.X R3, RZ, RZ, R5, P2 ;  /* 0x000000ffff037224 */ /* 0x000fe400010e0605 */
[----:B------:R-:W-:-:S05]  /*12890*/  VIADD R5, R4, UR39 ;  /* 0x0000002704057c36 */ /* 0x000fca0008000000 */
[----:B------:R-:W-:Y:S01]  /*128a0*/  @!PT LDS RZ, [RZ] ;  /* 0x00000000fffff984 */ /* 0x000fe20000000800 */
[----:B------:R-:W-:Y:S01]  /*128b0*/  @!PT LDS RZ, [RZ] ;  /* 0x00000000fffff984 */ /* 0x000fe20000000800 */
[----:B------:R-:W-:Y:S01]  /*128c0*/  @!PT LDS RZ, [RZ] ;  /* 0x00000000fffff984 */ /* 0x000fe20000000800 */
[----:B------:R1:W-:Y:S04]  /*128d0*/  LDGSTS.E.BYPASS.LTC128B.128 [R5+0x13c00], desc[UR44][R2.64], !P1 ;  /* 0x13c0000002057fae */ /* 0x0003e8000c901d6c */
[----:B------:R1:W-:Y:S02]  /*128e0*/  LDGSTS.E.BYPASS.LTC128B.128 [R5+0x17c00], desc[UR44][R2.64+0x80], !P0 ;  /* 0x17c0008002057fae */ /* 0x0003e4000c101d6c */
.L_x_1059:
[----:B------:R-:W-:Y:S05]  /*128f0*/  BSYNC B0 ;  /* 0x0000000000007941 */ /* 0x000fea0003800000 */
.L_x_1058:
[----:B------:R-:W-:Y:S01]  /*12900*/  NOP ;  /* 0x0000000000007918 */ /* 0x000fe20000000000 */
[----:B------:R-:W-:Y:S01]  /*12910*/  SYNCS.ARRIVE.TRANS64.RED.A0T1 RZ, [UR39+0x20800], RZ ;  /* 0x020800ffffff79a7 */ /* 0x000fe20008200427 */
[----:B------:R-:W-:Y:S01]  /*12920*/  IMAD.MOV.U32 R0, RZ, RZ, 0x1 ;  /* 0x00000001ff007424 */ /* 0x000fe200078e00ff */
[----:B------:R-:W-:Y:S04]  /*12930*/  ARRIVES.LDGSTSBAR.64.TRANSCNT [UR39+0x20800] ;  /* 0x02080000ff0079b0 */ /* 0x000fe80008000aa7 */
[----:B------:R-:W-:Y:S01]  /*12940*/  SHF.L.U32 R0, R0, 0x1f, RZ ;  /* 0x0000001f00007819 */ /* 0x000fe200000006ff */
[----:B------:R-:W-:Y:S01]  /*12950*/  NOP ;  /* 0x0000000000007918 */ /* 0x000fe20000000000 */
[----:B------:R-:W-:Y:S02]  /*12960*/  SYNCS.ARRIVE.TRANS64.A1T0 RZ, [UR39+0x20800], RZ ;  /* 0x020800ffffff79a7 */ /* 0x000fe40008100027 */
[----:B------:R-:W2:Y:S02]  /*12970*/  SYNCS.PHASECHK.TRANS64.TRYWAIT P0, [UR39+0x20820], R0 ;  /* 0x02082000ff0075a7 */ /* 0x000ea40008000167 */
[----:B--2---:R-:W-:Y:S05]  /*12980*/  @!P0 BRA `(.L_x_1060) ;  /* 0x0000002800ec8947 */ /* 0x004fea0003800000 */
.L_x_1124:
[----:B-1----:R-:W-:Y:S02]  /*12990*/  VIADD R2, R17, 0xfffffffe ;  /* 0xfffffffe11027836 */ /* 0x002fe40000000000 */
[----:B------:R-:W-:-:S03]  /*129a0*/  IMAD.MOV.U32 R20, RZ, RZ, 0x1 ;  /* 0x00000001ff147424 */ /* 0x000fc600078e00ff */
[----:B------:R-:W-:-:S13]  /*129b0*/  ISETP.GE.AND P0, PT, R2, UR41, PT ;  /* 0x0000002902007c0c */ /* 0x000fda000bf06270 */
[----:B------:R-:W-:Y:S05]  /*129c0*/  @!P0 BRA `(.L_x_1061) ;  /* 0x0000001000088947 */ /* 0x000fea0003800000 */
[----:B------:R-:W3:Y:S01]  /*129d0*/  LDL R5, [R1] ;  /* 0x0000000001057983 */ /* 0x000ee20000100800 */
[----:B--2---:R-:W-:Y:S02]  /*129e0*/  IMAD.MOV.U32 R0, RZ, RZ, 0x1 ;  /* 0x00000001ff007424 */ /* 0x004fe400078e00ff */
[----:B------:R-:W-:Y:S01]  /*129f0*/  IMAD.MOV.U32 R3, RZ, RZ, RZ ;  /* 0x000000ffff037224 */ /* 0x000fe200078e00ff */
[----:B------:R-:W1:Y:S02]  /*12a00*/  S2R R4, SR_TID.X ;  /* 0x0000000000047919 */ /* 0x000e640000002100 */
[----:B-1----:R-:W-:Y:S01]  /*12a10*/  LOP3.LUT P1, RZ, R4, 0x4, RZ, 0xc0, !PT ;  /* 0x0000000404ff7812 */ /* 0x002fe2000782c0ff */
[----:B------:R-:W-:-:S05]  /*12a20*/  IMAD.MOV.U32 R4, RZ, RZ, 0x40 ;  /* 0x00000040ff047424 */ /* 0x000fca00078e00ff */
[----:B------:R-:W-:-:S05]  /*12a30*/  SEL R4, R4, 0xffffffc0, !P1 ;  /* 0xffffffc004047807 */ /* 0x000fca0004800000 */
[----:B---3--:R-:W-:-:S07]  /*12a40*/  IMAD.IADD R21, R4, 0x1, R5 ;  /* 0x0000000104157824 */ /* 0x008fce00078e0205 */
.L_x_1080:
[----:B------:R-:W2:Y:S01]  /*12a50*/  LDL R4, [R1+0x10] ;  /* 0x0000100001047983 */ /* 0x000ea20000100800 */
[----:B------:R-:W-:Y:S01]  /*12a60*/  VIADD R19, R3, 0x1 ;  /* 0x0000000103137836 */ /* 0x000fe20000000000 */
[----:B------:R-:W-:Y:S04]  /*12a70*/  BSSY B0, `(.L_x_1062) ;  /* 0x0000082000007945 */ /* 0x000fe80003800000 */
[----:B------:R-:W-:-:S04]  /*12a80*/  ISETP.NE.AND P0, PT, R19, 0x2, PT ;  /* 0x000000021300780c */ /* 0x000fc80003f05270 */
[----:B------:R-:W-:Y:S02]  /*12a90*/  SEL R5, RZ, 0x1, P0 ;  /* 0x00000001ff057807 */ /* 0x000fe40000000000 */
[----:B------:R-:W-:Y:S02]  /*12aa0*/  SEL R19, R19, RZ, P0 ;  /* 0x000000ff13137207 */ /* 0x000fe40000000000 */
[----:B------:R-:W-:Y:S02]  /*12ab0*/  LOP3.LUT R20, R0, R5, RZ, 0x3c, !PT ;  /* 0x0000000500147212 */ /* 0x000fe400078e3cff */
[----:B--2---:R-:W-:-:S13]  /*12ac0*/  ISETP.NE.AND P1, PT, R4, RZ, PT ;  /* 0x000000ff0400720c */ /* 0x004fda0003f25270 */
[----:B------:R-:W-:Y:S05]  /*12ad0*/  @!P1 BRA `(.L_x_1063) ;  /* 0x0000000400ec9947 */ /* 0x000fea0003800000 */
[----:B------:R-:W2:Y:S01]  /*12ae0*/  LDL R4, [R1+0x14] ;  /* 0x0000140001047983 */ /* 0x000ea20000100800 */
[----:B0-----:R-:W-:Y:S01]  /*12af0*/  IMAD.MOV.U32 R6, RZ, RZ, R2 ;  /* 0x000000ffff067224 */ /* 0x001fe200078e0002 */
[----:B--2---:R-:W-:-:S13]  /*12b00*/  ISETP.NE.AND P1, PT, R4, RZ, PT ;  /* 0x000000ff0400720c */ /* 0x004fda0003f25270 */
[----:B------:R-:W-:Y:S05]  /*12b10*/  @!P1 BRA `(.L_x_1064) ;  /* 0x0000000000509947 */ /* 0x000fea0003800000 */
[----:B------:R-:W2:Y:S01]  /*12b20*/  LDL R9, [R1+0xc] ;  /* 0x00000c0001097983 */ /* 0x000ea20000100800 */
[----:B------:R-:W0:Y:S01]  /*12b30*/  LDC R6, c[0x0][0x43c] ;  /* 0x00010f00ff067b82 */ /* 0x000e220000000800 */
[----:B------:R-:W-:Y:S02]  /*12b40*/  ULDC.64 UR4, c[0x0][0x428] ;  /* 0x00010a0000047ab9 */ /* 0x000fe40000000a00 */
[----:B------:R-:W3:Y:S05]  /*12b50*/  LDL R8, [R1+0x4] ;  /* 0x0000040001087983 */ /* 0x000eea0000100800 */
[----:B------:R-:W1:Y:S01]  /*12b60*/  LDC.64 R16, c[0x0][0x418] ;  /* 0x00010600ff107b82 */ /* 0x000e620000000a00 */
[----:B0-----:R-:W-:-:S13]  /*12b70*/  ISETP.NE.AND P0, PT, R6, 0x1, PT ;  /* 0x000000010600780c */ /* 0x001fda0003f05270 */
[----:B------:R-:W0:Y:S02]  /*12b80*/  @P0 LDC.64 R4, c[0x0][0x440] ;  /* 0x00011000ff040b82 */ /* 0x000e240000000a00 */
[----:B0-----:R-:W-:-:S04]  /*12b90*/  @P0 IMAD.HI.U32 R7, R2, R4, RZ ;  /* 0x0000000402070227 */ /* 0x001fc800078e00ff */
[----:B------:R-:W-:Y:S01]  /*12ba0*/  IMAD.MOV.U32 R4, RZ, RZ, R2 ;  /* 0x000000ffff047224 */ /* 0x000fe200078e0002 */
[----:B------:R-:W-:-:S05]  /*12bb0*/  @P0 SHF.R.U32.HI R4, RZ, R5, R7 ;  /* 0x00000005ff040219 */ /* 0x000fca0000011607 */
[----:B------:R-:W-:-:S04]  /*12bc0*/  IMAD.MOV R5, RZ, RZ, -R4 ;  /* 0x000000ffff057224 */ /* 0x000fc800078e0a04 */
[----:B------:R-:W-:Y:S01]  /*12bd0*/  IMAD R6, R6, R5, R2 ;  /* 0x0000000506067224 */ /* 0x000fe200078e0202 */
[----:B------:R-:W-:Y:S01]  /*12be0*/  SHF.R.S32.HI R5, RZ, 0x1f, R4 ;  /* 0x0000001fff057819 */ /* 0x000fe20000011404 */
[----:B--2---:R-:W-:-:S04]  /*12bf0*/  IMAD R7, R9, UR4, RZ ;  /* 0x0000000409077c24 */ /* 0x004fc8000f8e02ff */
[C---:B---3--:R-:W-:Y:S02]  /*12c00*/  IMAD R7, R8.reuse, UR5, R7 ;  /* 0x0000000508077c24 */ /* 0x048fe4000f8e0207 */
[----:B------:R-:W-:-:S04]  /*12c10*/  IMAD.WIDE.U32 R4, R8, UR4, R4 ;  /* 0x0000000408047c25 */ /* 0x000fc8000f8e0004 */
[----:B------:R-:W-:Y:S01]  /*12c20*/  IMAD.IADD R7, R7, 0x1, R5 ;  /* 0x0000000107077824 */ /* 0x000fe200078e0205 */
[----:B-1----:R-:W-:-:S04]  /*12c30*/  LEA R16, P0, R4, R16, 0x2 ;  /* 0x0000001004107211 */ /* 0x002fc800078010ff */
[----:B------:R-:W-:-:S05]  /*12c40*/  LEA.HI.X R17, R4, R17, R7, 0x2, P0 ;  /* 0x0000001104117211 */ /* 0x000fca00000f1407 */
[----:B------:R0:W5:Y:S04]  /*12c50*/  LDG.E R16, desc[UR44][R16.64] ;  /* 0x0000002c10107981 */ /* 0x000168000c1e1900 */
.L_x_1064:
[----:B------:R-:W-:Y:S01]  /*12c60*/  LEA R7, R19, UR39, 0x3 ;  /* 0x0000002713077c11 */ /* 0x000fe2000f8e18ff */
[----:B------:R-:W1:Y:S01]  /*12c70*/  S2R R4, SR_TID.X ;  /* 0x0000000000047919 */ /* 0x000e620000002100 */
[----:B------:R-:W-:-:S04]  /*12c80*/  SHF.L.U32 R5, R20, 0x1f, RZ ;  /* 0x0000001f14057819 */ /* 0x000fc800000006ff */
[----:B------:R-:W2:Y:S01]  /*12c90*/  SYNCS.PHASECHK.TRANS64.TRYWAIT P0, [R7+URZ+0x20880], R5 ;  /* 0x02088005070075a7 */ /* 0x000ea2000800017f */
[----:B-1----:R-:W-:-:S04]  /*12ca0*/  LOP3.LUT R4, R4, 0x7f, RZ, 0xc0, !PT ;  /* 0x0000007f04047812 */ /* 0x002fc800078ec0ff */
[----:B------:R-:W-:Y:S01]  /*12cb0*/  ISETP.NE.AND P1, PT, R4, RZ, PT ;  /* 0x000000ff0400720c */ /* 0x000fe20003f25270 */
[----:B--2---:R-:W-:-:S12]  /*12cc0*/  @!P0 BRA `(.L_x_1065) ;  /* 0x0000002800308947 */ /* 0x004fd80003800000 */
.L_x_1125:
[----:B------:R-:W-:Y:S04]  /*12cd0*/  BSSY B1, `(.L_x_1066) ;  /* 0x0000009000017945 */ /* 0x000fe80003800000 */
        /* <DEDUP_REMOVED lines=8> */
.L_x_1067:
[----:B------:R-:W-:Y:S05]  /*12d60*/  BSYNC B1 ;  /* 0x0000000000017941 */ /* 0x000fea0003800000 */
.L_x_1066:
        /* <DEDUP_REMOVED lines=15> */
.L_x_1068:
[----:B------:R-:W-:-:S13]  /*12e60*/  @P0 ELECT P2, URZ, PT ;  /* 0x00000000003f082f */ /* 0x000fda0003840000 */
[----:B-----5:R-:W-:Y:S02]  /*12e70*/  @P2 R2UR UR37, R16 ;  /* 0x00000000102522ca */ /* 0x020fe400000e0000 */
[----:B------:R-:W-:-:S11]  /*12e80*/  @P2 PLOP3.LUT P0, PT, P2, PT, PT, 0x8, 0x0 ;  /* 0x000000000000281c */ /* 0x000fd6000170e170 */
[----:B------:R2:W-:Y:S01]  /*12e90*/  UTMALDG.4D [UR32], [UR4], desc[UR6] ;  /* 0x00000620040075b4 */ /* 0x0005e20008019000 */
[----:B------:R-:W-:Y:S01]  /*12ea0*/  PLOP3.LUT P2, PT, PT, PT, PT, 0x8, 0x0 ;  /* 0x000000000000781c */ /* 0x000fe20003f4e170 */
[----:B--2---:R-:W-:-:S12]  /*12eb0*/  @P0 BRA.U.ANY `(.L_x_1068) ;  /* 0xfffffffd00e80947 */ /* 0x004fd8000393ffff */
[----:B------:R-:W-:Y:S01]  /*12ec0*/  IMAD.MOV.U32 R10, RZ, RZ, 0x80 ;  /* 0x00000080ff0a7424 */ /* 0x000fe200078e00ff */
[----:B------:R-:W-:Y:S01]  /*12ed0*/  R2UR UR11, R6 ;  /* 0x00000000060b72ca */ /* 0x000fe200000e0000 */
[----:B------:R-:W-:Y:S01]  /*12ee0*/  UIADD3 UR8, UR8, 0xa400, URZ ;  /* 0x0000a40008087890 */ /* 0x000fe2000fffe03f */
[----:B------:R-:W-:Y:S01]  /*12ef0*/  PLOP3.LUT P0, PT, PT, PT, PT, 0x80, 0x0 ;  /* 0x000000000000781c */ /* 0x000fe20003f0f070 */
[----:B------:R-:W-:Y:S01]  /*12f00*/  UMOV UR6, 0x0 ;  /* 0x0000000000067882 */ /* 0x000fe20000000000 */
[----:B------:R-:W-:Y:S01]  /*12f10*/  R2UR UR10, R10 ;  /* 0x000000000a0a72ca */ /* 0x000fe200000e0000 */
[----:B------:R-:W-:-:S14]  /*12f20*/  UMOV UR7, 0x14f00000 ;  /* 0x14f0000000077882 */ /* 0x000fdc0000000000 */
.L_x_1069:
[----:B------:R-:W-:-:S13]  /*12f30*/  @P0 ELECT P2, URZ, PT ;  /* 0x00000000003f082f */ /* 0x000fda0003840000 */
[----:B------:R-:W-:Y:S01]  /*12f40*/  @P2 R2UR UR13, R16 ;  /* 0x00000000100d22ca */ /* 0x000fe200000e0000 */
[----:B------:R-:W-:Y:S01]  /*12f50*/  UMOV UR9, UR33 ;  /* 0x0000002100097c82 */ /* 0x000fe20008000000 */
[----:B------:R-:W-:Y:S01]  /*12f60*/  UMOV UR12, UR36 ;  /* 0x00000024000c7c82 */ /* 0x000fe20008000000 */
[----:B------:R-:W-:-:S10]  /*12f70*/  @P2 PLOP3.LUT P0, PT, P2, PT, PT, 0x8, 0x0 ;  /* 0x000000000000281c */ /* 0x000fd4000170e170 */
[----:B------:R2:W-:Y:S01]  /*12f80*/  UTMALDG.4D [UR8], [UR4], desc[UR6] ;  /* 0x00000608040075b4 */ /* 0x0005e20008019000 */
[----:B------:R-:W-:Y:S02]  /*12f90*/  PLOP3.LUT P2, PT, PT, PT, PT, 0x8, 0x0 ;  /* 0x000000000000781c */ /* 0x000fe40003f4e170 */
[----:B--2---:R-:W-:Y:S11]  /*12fa0*/  @P0 BRA.U.ANY `(.L_x_1069) ;  /* 0xfffffffd00e00947 */ /* 0x004ff6000393ffff */
[----:B------:R-:W2:Y:S02]  /*12fb0*/  SYNCS.PHASECHK.TRANS64.TRYWAIT P0, [R7+URZ+0x20840], R5 ;  /* 0x02084005070075a7 */ /* 0x000ea4000800017f */
[----:B--2---:R-:W-:Y:S05]  /*12fc0*/  @!P0 BRA `(.L_x_1070) ;  /* 0x0000002400848947 */ /* 0x004fea0003800000 */
.L_x_1126:
        /* <DEDUP_REMOVED lines=11> */
.L_x_1072:
[----:B------:R-:W-:Y:S05]  /*13080*/  BSYNC B1 ;  /* 0x0000000000017941 */ /* 0x000fea0003800000 */
.L_x_1071:
        /* <DEDUP_REMOVED lines=12> */
.L_x_1073:
[----:B------:R-:W-:-:S13]  /*13150*/  @P0 ELECT P1, URZ, PT ;  /* 0x00000000003f082f */ /* 0x000fda0003820000 */
[----:B------:R-:W-:Y:S01]  /*13160*/  @P1 R2UR UR13, R16 ;  /* 0x00000000100d12ca */ /* 0x000fe200000e0000 */
[----:B------:R-:W-:Y:S01]  /*13170*/  UMOV UR12, UR36 ;  /* 0x00000024000c7c82 */ /* 0x000fe20008000000 */
[----:B------:R-:W-:-:S11]  /*13180*/  @P1 PLOP3.LUT P0, PT, P1, PT, PT, 0x8, 0x0 ;  /* 0x000000000000181c */ /* 0x000fd60000f0e170 */
[----:B------:R3:W-:Y:S01]  /*13190*/  UTMALDG.4D [UR8], [UR6], desc[UR14] ;  /* 0x00000e08060075b4 */ /* 0x0007e20008019000 */
[----:B------:R-:W-:Y:S01]  /*131a0*/  PLOP3.LUT P1, PT, PT, PT, PT, 0x8, 0x0 ;  /* 0x000000000000781c */ /* 0x000fe20003f2e170 */
[----:B---3--:R-:W-:-:S12]  /*131b0*/  @P0 BRA.U.ANY `(.L_x_1073) ;  /* 0xfffffffd00e40947 */ /* 0x008fd8000393ffff */
[----:B------:R-:W-:Y:S01]  /*131c0*/  R2UR UR10, R10 ;  /* 0x000000000a0a72ca */ /* 0x000fe200000e0000 */
[----:B------:R-:W-:Y:S01]  /*131d0*/  UIADD3 UR8, UR4, 0x1a400, URZ ;  /* 0x0001a40004087890 */ /* 0x000fe2000fffe03f */
[----:B------:R-:W-:Y:S02]  /*131e0*/  R2UR UR14, R8 ;  /* 0x00000000080e72ca */ /* 0x000fe400000e0000 */
[----:B------:R-:W-:Y:S02]  /*131f0*/  R2UR UR15, R9 ;  /* 0x00000000090f72ca */ /* 0x000fe400000e0000 */
[----:B------:R-:W-:Y:S02]  /*13200*/  R2UR UR11, R6 ;  /* 0x00000000060b72ca */ /* 0x000fe400000e0000 */
[----:B------:R-:W-:-:S13]  /*13210*/  PLOP3.LUT P0, PT, PT, PT, PT, 0x80, 0x0 ;  /* 0x000000000000781c */ /* 0x000fda0003f0f070 */
.L_x_1074:
[----:B------:R-:W-:-:S13]  /*13220*/  @P0 ELECT P1, URZ, PT ;  /* 0x00000000003f082f */ /* 0x000fda0003820000 */
[----:B------:R-:W-:Y:S01]  /*13230*/  @P1 R2UR UR13, R16 ;  /* 0x00000000100d12ca */ /* 0x000fe200000e0000 */
[----:B------:R-:W-:Y:S01]  /*13240*/  UMOV UR12, UR36 ;  /* 0x00000024000c7c82 */ /* 0x000fe20008000000 */
[----:B------:R-:W-:-:S11]  /*13250*/  @P1 PLOP3.LUT P0, PT, P1, PT, PT, 0x8, 0x0 ;  /* 0x000000000000181c */ /* 0x000fd60000f0e170 */
[----:B------:R3:W-:Y:S01]  /*13260*/  UTMALDG.4D [UR8], [UR6], desc[UR14] ;  /* 0x00000e08060075b4 */ /* 0x0007e20008019000 */
[----:B------:R-:W-:Y:S01]  /*13270*/  PLOP3.LUT P1, PT, PT, PT, PT, 0x8, 0x0 ;  /* 0x000000000000781c */ /* 0x000fe20003f2e170 */
[----:B---3--:R-:W-:-:S12]  /*13280*/  @P0 BRA.U.ANY `(.L_x_1074) ;  /* 0xfffffffd00e40947 */ /* 0x008fd8000393ffff */
.L_x_1063:
[----:B------:R-:W-:Y:S05]  /*13290*/  BSYNC B0 ;  /* 0x0000000000007941 */ /* 0x000fea0003800000 */
.L_x_1062:
[----:B------:R-:W-:-:S05]  /*132a0*/  IMAD.U32 R4, RZ, RZ, UR38 ;  /* 0x00000026ff047e24 */ /* 0x000fca000f8e00ff */
[----:B------:R-:W-:-:S04]  /*132b0*/  LOP3.LUT R4, R4, 0x1, RZ, 0xfc, !PT ;  /* 0x0000000104047812 */ /* 0x000fc800078efcff */
[----:B------:R-:W-:-:S13]  /*132c0*/  ISETP.NE.AND P0, PT, R4, 0x3, PT ;  /* 0x000000030400780c */ /* 0x000fda0003f05270 */
[----:B------:R-:W-:Y:S05]  /*132d0*/  @!P0 BRA `(.L_x_1075) ;  /* 0x0000000000048947 */ /* 0x000fea0003800000 */
[----:B------:R-:W-:Y:S01]  /*132e0*/  BPT.TRAP 0x1 ;  /* 0x000000040000795c */ /* 0x000fe20000300000 */
.L_x_1075:
[----:B------:R-:W-:Y:S01]  /*132f0*/  LOP3.LUT R4, R0, 0x1, RZ, 0x3c, !PT ;  /* 0x0000000100047812 */ /* 0x000fe200078e3cff */
[----:B-12---:R-:W-:Y:S01]  /*13300*/  IMAD.U32 R5, RZ, RZ, UR38 ;  /* 0x00000026ff057e24 */ /* 0x006fe2000f8e00ff */
[----:B------:R-:W-:Y:S02]  /*13310*/  LEA R18, R3, UR39, 0x3 ;  /* 0x0000002703127c11 */ /* 0x000fe4000f8e18ff */
[----:B------:R-:W-:Y:S02]  /*13320*/  SHF.L.U32 R4, R4, 0x1f, RZ ;  /* 0x0000001f04047819 */ /* 0x000fe400000006ff */
[----:B------:R-:W-:Y:S02]  /*13330*/  LOP3.LUT R5, R5, 0x2, RZ, 0xfc, !PT ;  /* 0x0000000205057812 */ /* 0x000fe400078efcff */
[----:B------:R-:W1:Y:S02]  /*13340*/  SYNCS.PHASECHK.TRANS64.TRYWAIT P0, [R18+URZ+0x20870], R4 ;  /* 0x02087004120075a7 */ /* 0x000e64000800017f */
[----:B------:R-:W-:Y:S01]  /*13350*/  ISETP.NE.AND P1, PT, R5, 0x3, PT ;  /* 0x000000030500780c */ /* 0x000fe20003f25270 */
[----:B-1----:R-:W-:-:S12]  /*13360*/  @!P0 BRA `(.L_x_1076) ;  /* 0x0000002000b08947 */ /* 0x002fd80003800000 */
.L_x_1127:
[----:B------:R-:W-:Y:S05]  /*13370*/  @!P1 BRA `(.L_x_1077) ;  /* 0x0000000000049947 */ /* 0x000fea0003800000 */
[----:B------:R-:W-:Y:S01]  /*13380*/  BPT.TRAP 0x1 ;  /* 0x000000040000795c */ /* 0x000fe20000300000 */
.L_x_1077:
[----:B-1----:R-:W-:Y:S01]  /*13390*/  SHF.L.U32 R4, R0, 0x1f, RZ ;  /* 0x0000001f00047819 */ /* 0x002fe200000006ff */
[----:B------:R-:W-:-:S03]  /*133a0*/  IMAD.SHL.U32 R0, R3, 0x4000, RZ ;  /* 0x0000400003007824 */ /* 0x000fc600078e00ff */
[----:B------:R-:W1:Y:S02]  /*133b0*/  SYNCS.PHASECHK.TRANS64.TRYWAIT P0, [R18+URZ+0x20860], R4 ;  /* 0x02086004120075a7 */ /* 0x000e64000800017f */
[----:B-1----:R-:W-:Y:S05]  /*133c0*/  @!P0 BRA `(.L_x_1078) ;  /* 0x0000002000ac8947 */ /* 0x002fea0003800000 */
.L_x_1128:
[----:B------:R-:W2:Y:S04]  /*133d0*/  LDL R12, [R1+0x8] ;  /* 0x00000800010c7983 */ /* 0x000ea80000100800 */
[----:B------:R3:W-:Y:S04]  /*133e0*/  STL [R1+0x18], R2 ;  /* 0x0000180201007387 */ /* 0x0007e80000100800 */
[----:B---3--:R-:W3:Y:S01]  /*133f0*/  LDL R2, [R1] ;  /* 0x0000000001027983 */ /* 0x008ee20000100800 */
[----:B------:R-:W-:Y:S05]  /*13400*/  WARPSYNC.ALL ;  /* 0x0000000000007948 */ /* 0x000fea0003800000 */
[----:B0-----:R-:W-:Y:S01]  /*13410*/  IADD3 R17, R21, UR39, R0 ;  /* 0x0000002715117c10 */ /* 0x001fe2000fffe000 */
[----:B------:R-:W-:-:S04]  /*13420*/  IMAD.U32 R3, RZ, RZ, UR39 ;  /* 0x00000027ff037e24 */ /* 0x000fc8000f8e00ff */
[----:B------:R-:W-:-:S05]  /*13430*/  VIADD R3, R3, 0x400 ;  /* 0x0000040003037836 */ /* 0x000fca0000000000 */
[----:B--2---:R-:W-:Y:S02]  /*13440*/  IADD3 R3, R3, R0, R12 ;  /* 0x0000000003037210 */ /* 0x004fe40007ffe00c */
[----:B---3--:R-:W-:-:S06]  /*13450*/  LOP3.LUT R8, R0, R2, RZ, 0xfc, !PT ;  /* 0x0000000200087212 */ /* 0x008fcc00078efcff */
[----:B------:R-:W1:Y:S02]  /*13460*/  LDSM.16.MT88.4 R8, [R8+UR39+0x8400] ;  /* 0x008400270808783b */ /* 0x000e640008004200 */
[C-C-:B-1----:R-:W-:Y:S02]  /*13470*/  PRMT R4, R8.reuse, 0x6420, R9.reuse ;  /* 0x0000642008047816 */ /* 0x142fe40000000009 */
[----:B------:R-:W-:Y:S02]  /*13480*/  PRMT R5, R8, 0x7531, R9 ;  /* 0x0000753108057816 */ /* 0x000fe40000000009 */
[C-C-:B------:R-:W-:Y:S02]  /*13490*/  PRMT R6, R10.reuse, 0x6420, R11.reuse ;  /* 0x000064200a067816 */ /* 0x140fe4000000000b */
[----:B------:R-:W-:Y:S02]  /*134a0*/  PRMT R7, R10, 0x7531, R11 ;  /* 0x000075310a077816 */ /* 0x000fe4000000000b */
[----:B------:R-:W0:Y:S04]  /*134b0*/  LDSM.16.MT88.4 R8, [R17+0x8400] ;  /* 0x008400001108783b */ /* 0x000e280000004200 */
[----:B------:R1:W-:Y:S02]  /*134c0*/  STSM.16.M88.4 [R3], R4 ;  /* 0x0000000403007844 */ /* 0x0003e40000000200 */
[----:B-1----:R-:W-:-:S02]  /*134d0*/  VIADD R4, R0, 0x2000 ;  /* 0x0000200000047836 */ /* 0x002fc40000000000 */
[----:B------:R-:W-:-:S03]  /*134e0*/  IMAD.MOV.U32 R7, RZ, RZ, R12 ;  /* 0x000000ffff077224 */ /* 0x000fc600078e000c */
[----:B------:R-:W-:Y:S02]  /*134f0*/  LOP3.LUT R4, R4, R2, RZ, 0xfc, !PT ;  /* 0x0000000204047212 */ /* 0x000fe400078efcff */
[C-C-:B0-----:R-:W-:Y:S02]  /*13500*/  PRMT R12, R8.reuse, 0x6420, R9.reuse ;  /* 0x00006420080c7816 */ /* 0x141fe40000000009 */
[----:B------:R-:W-:Y:S02]  /*13510*/  PRMT R13, R8, 0x7531, R9 ;  /* 0x00007531080d7816 */ /* 0x000fe40000000009 */
[C-C-:B------:R-:W-:Y:S02]  /*13520*/  PRMT R14, R10.reuse, 0x6420, R11.reuse ;  /* 0x000064200a0e7816 */ /* 0x140fe4000000000b */
        /* <DEDUP_REMOVED lines=15> */
[----:B------:R0:W-:Y:S02]  /*13620*/  STSM.16.M88.4 [R3+0x3000], R12 ;  /* 0x0030000c03007844 */ /* 0x0001e40000000200 */
[----:B0-----:R-:W-:Y:S02]  /*13630*/  IMAD.MOV.U32 R14, RZ, RZ, R7 ;  /* 0x000000ffff0e7224 */ /* 0x001fe400078e0007 */
[----:B------:R-:W0:Y:S01]  /*13640*/  S2R R7, SR_TID.X ;  /* 0x0000000000077919 */ /* 0x000e220000002100 */
[----:B------:R-:W-:Y:S02]  /*13650*/  VIADD R3, R0, 0x1000 ;  /* 0x0000100000037836 */ /* 0x000fe40000000000 */
[----:B------:R-:W-:Y:S02]  /*13660*/  IMAD.MOV.U32 R13, RZ, RZ, 0x20 ;  /* 0x00000020ff0d7424 */ /* 0x000fe400078e00ff */
[----:B------:R-:W-:Y:S01]  /*13670*/  IMAD.U32 R15, RZ, RZ, UR39 ;  /* 0x00000027ff0f7e24 */ /* 0x000fe2000f8e00ff */
[----:B------:R-:W-:-:S03]  /*13680*/  LOP3.LUT R3, R3, R2, RZ, 0xfc, !PT ;  /* 0x0000000203037212 */ /* 0x000fc600078efcff */
[----:B------:R-:W-:Y:S02]  /*13690*/  VIADD R15, R15, 0x400 ;  /* 0x000004000f0f7836 */ /* 0x000fe40000000000 */
[----:B------:R1:W2:Y:S01]  /*136a0*/  LDSM.16.MT88.4 R8, [R3+UR39+0x8400] ;  /* 0x008400270308783b */ /* 0x0002a20008004200 */
[----:B0-----:R-:W-:-:S04]  /*136b0*/  LOP3.LUT P0, RZ, R7, 0x4, RZ, 0xc0, !PT ;  /* 0x0000000407ff7812 */ /* 0x001fc8000780c0ff */
[----:B------:R-:W-:-:S04]  /*136c0*/  SEL R13, R13, 0xffffffe0, !P0 ;  /* 0xffffffe00d0d7807 */ /* 0x000fc80004000000 */
[----:B-1----:R-:W-:Y:S01]  /*136d0*/  IADD3 R3, R14, R0, R13 ;  /* 0x000000000e037210 */ /* 0x002fe20007ffe00d */
[----:B------:R-:W-:-:S04]  /*136e0*/  VIADD R0, R0, 0x3000 ;  /* 0x0000300000007836 */ /* 0x000fc80000000000 */
[----:B------:R-:W-:Y:S01]  /*136f0*/  IMAD.IADD R3, R3, 0x1, R15 ;  /* 0x0000000103037824 */ /* 0x000fe200078e020f */
[----:B------:R-:W-:Y:S02]  /*13700*/  LOP3.LUT R0, R0, R2, RZ, 0xfc, !PT ;  /* 0x0000000200007212 */ /* 0x000fe400078efcff */
[----:B------:R0:W5:Y:S01]  /*13710*/  LDL.LU R2, [R1+0x18] ;  /* 0x0000180001027983 */ /* 0x0001620000300800 */
[C-C-:B--2---:R-:W-:Y:S02]  /*13720*/  PRMT R4, R8.reuse, 0x6420, R9.reuse ;  /* 0x0000642008047816 */ /* 0x144fe40000000009 */
[----:B------:R-:W-:Y:S02]  /*13730*/  PRMT R5, R8, 0x7531, R9 ;  /* 0x0000753108057816 */ /* 0x000fe40000000009 */
[C-C-:B------:R-:W-:Y:S02]  /*13740*/  PRMT R6, R10.reuse, 0x6420, R11.reuse ;  /* 0x000064200a067816 */ /* 0x140fe4000000000b */
[----:B------:R-:W-:-:S02]  /*13750*/  PRMT R7, R10, 0x7531, R11 ;  /* 0x000075310a077816 */ /* 0x000fc4000000000b */
[----:B------:R-:W1:Y:S04]  /*13760*/  LDSM.16.MT88.4 R8, [R17+0x9400] ;  /* 0x009400001108783b */ /* 0x000e680000004200 */
[----:B------:R1:W-:Y:S02]  /*13770*/  STSM.16.M88.4 [R3], R4 ;  /* 0x0000000403007844 */ /* 0x0003e40000000200 */
[C-C-:B-1----:R-:W-:Y:S02]  /*13780*/  PRMT R4, R8.reuse, 0x6420, R9.reuse ;  /* 0x0000642008047816 */ /* 0x142fe40000000009 */
[----:B------:R-:W-:Y:S02]  /*13790*/  PRMT R5, R8, 0x7531, R9 ;  /* 0x0000753108057816 */ /* 0x000fe40000000009 */
[----:B------:R-:W-:-:S02]  /*137a0*/  PRMT R6, R10, 0x6420, R11 ;  /* 0x000064200a067816 */ /* 0x000fc4000000000b */
[----:B------:R-:W-:-:S05]  /*137b0*/  PRMT R7, R10, 0x7531, R11 ;  /* 0x000075310a077816 */ /* 0x000fca000000000b */
[----:B------:R-:W-:Y:S04]  /*137c0*/  STSM.16.M88.4 [R3+0x1000], R4 ;  /* 0x0010000403007844 */ /* 0x000fe80000000200 */
[----:B------:R-:W1:Y:S02]  /*137d0*/  LDSM.16.MT88.4 R8, [R0+UR39+0x8400] ;  /* 0x008400270008783b */ /* 0x000e640008004200 */
        /* <DEDUP_REMOVED lines=19> */
.L_x_1079:
[----:B------:R-:W2:Y:S01]  /*13910*/  S2R R0, SR_TID.X ;  /* 0x0000000000007919 */ /* 0x000ea20000002100 */
[----:B-1----:R1:W-:Y:S01]  /*13920*/  SYNCS.ARRIVE.TRANS64.A1T0 RZ, [R18+URZ+0x20850], RZ ;  /* 0x020850ff12ff79a7 */ /* 0x0023e2000810003f */
[----:B0-----:R-:W-:Y:S01]  /*13930*/  IMAD.MOV.U32 R3, RZ, RZ, R19 ;  /* 0x000000ffff037224 */ /* 0x001fe200078e0013 */
[----:B--2---:R-:W-:Y:S01]  /*13940*/  LOP3.LUT R0, R0, 0x7f, RZ, 0xc0, !PT ;  /* 0x0000007f00007812 */ /* 0x004fe200078ec0ff */
[----:B------:R-:W-:Y:S03]  /*13950*/  BAR.SYNC.DEFER_BLOCKING 0x2, 0x80 ;  /* 0x0082000000007b1d */ /* 0x000fe60000010000 */
[----:B------:R-:W-:Y:S01]  /*13960*/  ISETP.NE.AND P0, PT, R0, RZ, PT ;  /* 0x000000ff0000720c */ /* 0x000fe20003f05270 */
[----:B------:R-:W-:-:S12]  /*13970*/  IMAD.MOV.U32 R0, RZ, RZ, R20 ;  /* 0x000000ffff007224 */ /* 0x000fd800078e0014 */
[----:B-1----:R-:W-:-:S05]  /*13980*/  @!P0 VIADD R18, R18, 0x20880 ;  /* 0x0002088012128836 */ /* 0x002fca0000000000 */
[----:B------:R-:W-:-:S04]  /*13990*/  @!P0 PRMT R18, RZ, 0x654, R18 ;  /* 0x00000654ff128816 */ /* 0x000fc80000000012 */
[----:B------:R1:W-:Y:S01]  /*139a0*/  @!P0 SYNCS.ARRIVE.TRANS64.RED.A1T0 RZ, [R18+URZ], RZ ;  /* 0x000000ff12ff89a7 */ /* 0x0003e2000810043f */
[C---:B-----5:R-:W-:Y:S01]  /*139b0*/  ISETP.GT.AND P0, PT, R2.reuse, UR41, PT ;  /* 0x0000002902007c0c */ /* 0x060fe2000bf04270 */
[----:B------:R-:W-:-:S12]  /*139c0*/  VIADD R2, R2, 0xffffffff ;  /* 0xffffffff02027836 */ /* 0x000fd80000000000 */
[----:B-1----:R-:W-:Y:S05]  /*139d0*/  @P0 BRA `(.L_x_1080) ;  /* 0xfffffff0001c0947 */ /* 0x002fea000383ffff */
[----:B------:R-:W-:Y:S05]  /*139e0*/  BRA `(.L_x_1081) ;  /* 0x0000000000047947 */ /* 0x000fea0003800000 */
.L_x_1061:
[----:B--2---:R-:W-:-:S07]  /*139f0*/  IMAD.MOV.U32 R19, RZ, RZ, RZ ;  /* 0x000000ffff137224 */ /* 0x004fce00078e00ff */
.L_x_1081:
[----:B------:R-:W-:-:S04]  /*13a00*/  ULOP3.LUT UR4, UR38, 0x1, URZ, 0xfc, !UPT ;  /* 0x0000000126047892 */ /* 0x000fc8000f8efc3f */
[----:B------:R-:W-:-:S06]  /*13a10*/  UISETP.NE.AND UP0, UPT, UR4, 0x3, UPT ;  /* 0x000000030400788c */ /* 0x000fcc000bf05270 */
[----:B------:R-:W-:-:S13]  /*13a20*/  PLOP3.LUT P0, PT, PT, PT, UP0, 0x80, 0x0 ;  /* 0x000000000000781c */ /* 0x000fda0003f0f008 */
[----:B------:R-:W-:Y:S05]  /*13a30*/  @!P0 BRA `(.L_x_1082) ;  /* 0x0000000000048947 */ /* 0x000fea0003800000 */
[----:B------:R-:W-:Y:S01]  /*13a40*/  BPT.TRAP 0x1 ;  /* 0x000000040000795c */ /* 0x000fe20000300000 */
.L_x_1082:
[----:B------:R-:W-:Y:S01]  /*13a50*/  LOP3.LUT R0, R20, 0x1, RZ, 0x3c, !PT ;  /* 0x0000000114007812 */ /* 0x000fe200078e3cff */
[----:B------:R-:W-:Y:S01]  /*13a60*/  BSSY B0, `(.L_x_1083) ;  /* 0x0000005000007945 */ /* 0x000fe20003800000 */
[----:B------:R-:W-:Y:S02]  /*13a70*/  LEA R3, R19, UR39, 0x3 ;  /* 0x0000002713037c11 */ /* 0x000fe4000f8e18ff */
[----:B------:R-:W-:-:S04]  /*13a80*/  SHF.L.U32 R0, R0, 0x1f, RZ ;  /* 0x0000001f00007819 */ /* 0x000fc800000006ff */
[----:B------:R-:W1:Y:S02]  /*13a90*/  SYNCS.PHASECHK.TRANS64.TRYWAIT P0, [R3+URZ+0x20870], R0 ;  /* 0x02087000030075a7 */ /* 0x000e64000800017f */
[----:B-1----:R-:W-:Y:S05]  /*13aa0*/  @!P0 BRA `(.L_x_1084) ;  /* 0x0000001c00088947 */ /* 0x002fea0003800000 */
.L_x_1129:
[----:B------:R-:W-:Y:S05]  /*13ab0*/  BSYNC B0 ;  /* 0x0000000000007941 */ /* 0x000fea0003800000 */
.L_x_1083:
[----:B------:R-:W-:-:S06]  /*13ac0*/  ULOP3.LUT UR4, UR38, 0x2, URZ, 0xfc, !UPT ;  /* 0x0000000226047892 */ /* 0x000fcc000f8efc3f */
[----:B-1----:R-:W-:-:S05]  /*13ad0*/  IMAD.U32 R0, RZ, RZ, UR4 ;  /* 0x00000004ff007e24 */ /* 0x002fca000f8e00ff */
[----:B------:R-:W-:-:S13]  /*13ae0*/  ISETP.NE.AND P1, PT, R0, 0x3, PT ;  /* 0x000000030000780c */ /* 0x000fda0003f25270 */
[----:B------:R-:W-:Y:S05]  /*13af0*/  @!P1 BRA `(.L_x_1085) ;  /* 0x0000000000049947 */ /* 0x000fea0003800000 */
[----:B------:R-:W-:Y:S01]  /*13b00*/  BPT.TRAP 0x1 ;  /* 0x000000040000795c */ /* 0x000fe20000300000 */
.L_x_1085:
[----:B------:R-:W-:-:S04]  /*13b10*/  SHF.L.U32 R0, R20, 0x1f, RZ ;  /* 0x0000001f14007819 */ /* 0x000fc800000006ff */
[----:B------:R-:W1:Y:S02]  /*13b20*/  SYNCS.PHASECHK.TRANS64.TRYWAIT P0, [R3+URZ+0x20860], R0 ;  /* 0x02086000030075a7 */ /* 0x000e64000800017f */
[----:B-1----:R-:W-:Y:S05]  /*13b30*/  @!P0 BRA `(.L_x_1086) ;  /* 0x0000001800f88947 */ /* 0x002fea0003800000 */
.L_x_1130:
[----:B------:R-:W2:Y:S04]  /*13b40*/  LDL.LU R13, [R1] ;  /* 0x00000000010d7983 */ /* 0x000ea80000300800 */
[----:B------:R-:W1:Y:S01]  /*13b50*/  LDL.LU R18, [R1+0x8] ;  /* 0x0000080001127983 */ /* 0x000e620000300800 */
[----:B------:R-:W-:Y:S01]  /*13b60*/  IMAD.SHL.U32 R16, R19, 0x4000, RZ ;  /* 0x0000400013107824 */ /* 0x000fe200078e00ff */
[----:B------:R-:W-:Y:S05]  /*13b70*/  WARPSYNC.ALL ;  /* 0x0000000000007948 */ /* 0x000fea0003800000 */
[----:B------:R-:W3:Y:S01]  /*13b80*/  S2R R2, SR_TID.X ;  /* 0x0000000000027919 */ /* 0x000ee20000002100 */
[----:B------:R-:W-:-:S04]  /*13b90*/  IMAD.U32 R14, RZ, RZ, UR39 ;  /* 0x00000027ff0e7e24 */ /* 0x000fc8000f8e00ff */
[----:B------:R-:W-:Y:S01]  /*13ba0*/  VIADD R14, R14, 0x400 ;  /* 0x000004000e0e7836 */ /* 0x000fe20000000000 */
[----:B---3--:R-:W-:Y:S01]  /*13bb0*/  LOP3.LUT P0, RZ, R2, 0x4, RZ, 0xc0, !PT ;  /* 0x0000000402ff7812 */ /* 0x008fe2000780c0ff */
[----:B------:R-:W-:-:S05]  /*13bc0*/  IMAD.MOV.U32 R2, RZ, RZ, 0x40 ;  /* 0x00000040ff027424 */ /* 0x000fca00078e00ff */
[----:B------:R-:W-:Y:S02]  /*13bd0*/  SEL R2, R2, 0xffffffc0, !P0 ;  /* 0xffffffc002027807 */ /* 0x000fe40004000000 */
[CC--:B--2---:R-:W-:Y:S02]  /*13be0*/  LOP3.LUT R12, R16.reuse, R13.reuse, RZ, 0xfc, !PT ;  /* 0x0000000d100c7212 */ /* 0x0c4fe400078efcff */
[----:B------:R-:W-:Y:S02]  /*13bf0*/  IADD3 R2, R16, R13, R2 ;  /* 0x0000000d10027210 */ /* 0x000fe40007ffe002 */
[----:B-1----:R-:W-:Y:S01]  /*13c00*/  IADD3 R0, R14, R16, R18 ;  /* 0x000000100e007210 */ /* 0x002fe20007ffe012 */
[----:B0-----:R-:W0:Y:S02]  /*13c10*/  LDSM.16.MT88.4 R4, [R12+UR39+0x8400] ;  /* 0x008400270c04783b */ /* 0x001e240008004200 */
[C-C-:B0-----:R-:W-:Y:S02]  /*13c20*/  PRMT R8, R4.reuse, 0x6420, R5.reuse ;  /* 0x0000642004087816 */ /* 0x141fe40000000005 */
[----:B------:R-:W-:-:S02]  /*13c30*/  PRMT R9, R4, 0x7531, R5 ;  /* 0x0000753104097816 */ /* 0x000fc40000000005 */
        /* <DEDUP_REMOVED lines=8> */
[----:B------:R-:W-:-:S05]  /*13cc0*/  PRMT R11, R6, 0x7531, R7 ;  /* 0x00007531060b7816 */ /* 0x000fca0000000007 */
[----:B------:R0:W-:Y:S02]  /*13cd0*/  STSM.16.M88.4 [R0+0x1000], R8 ;  /* 0x0010000800007844 */ /* 0x0001e40000000200 */
[----:B0-----:R-:W-:-:S05]  /*13ce0*/  IMAD.MOV.U32 R11, RZ, RZ, R13 ;  /* 0x000000ffff0b7224 */ /* 0x001fca00078e000d */
[----:B------:R-:W-:-:S05]  /*13cf0*/  LOP3.LUT R17, R4, R11, RZ, 0xfc, !PT ;  /* 0x0000000b04117212 */ /* 0x000fca00078efcff */
[----:B------:R0:W1:Y:S02]  /*13d00*/  LDSM.16.MT88.4 R4, [R17+UR39+0x8400] ;  /* 0x008400271104783b */ /* 0x0000640008004200 */
[----:B0-----:R-:W0:Y:S01]  /*13d10*/  S2R R17, SR_TID.X ;  /* 0x0000000000117919 */ /* 0x001e220000002100 */
[C-C-:B-1----:R-:W-:Y:S02]  /*13d20*/  PRMT R12, R4.reuse, 0x6420, R5.reuse ;  /* 0x00006420040c7816 */ /* 0x142fe40000000005 */
[----:B------:R-:W-:Y:S02]  /*13d30*/  PRMT R13, R4, 0x7531, R5 ;  /* 0x00007531040d7816 */ /* 0x000fe40000000005 */
[C-C-:B------:R-:W-:Y:S02]  /*13d40*/  PRMT R14, R6.reuse, 0x6420, R7.reuse ;  /* 0x00006420060e7816 */ /* 0x140fe40000000007 */
[----:B------:R-:W-:Y:S02]  /*13d50*/  PRMT R15, R6, 0x7531, R7 ;  /* 0x00007531060f7816 */ /* 0x000fe40000000007 */
[----:B------:R-:W1:Y:S01]  /*13d60*/  LDSM.16.MT88.4 R4, [R2+UR39+0xa400] ;  /* 0x00a400270204783b */ /* 0x000e620008004200 */
[----:B0-----:R-:W-:-:S03]  /*13d70*/  LOP3.LUT P0, RZ, R17, 0x4, RZ, 0xc0, !PT ;  /* 0x0000000411ff7812 */ /* 0x001fc6000780c0ff */
[----:B------:R0:W-:Y:S02]  /*13d80*/  STSM.16.M88.4 [R0+0x2000], R12 ;  /* 0x0020000c00007844 */ /* 0x0001e40000000200 */
[----:B0-----:R-:W-:Y:S02]  /*13d90*/  IMAD.MOV.U32 R14, RZ, RZ, R11 ;  /* 0x000000ffff0e7224 */ /* 0x001fe400078e000b */
[----:B------:R-:W-:-:S05]  /*13da0*/  IMAD.MOV.U32 R15, RZ, RZ, 0x20 ;  /* 0x00000020ff0f7424 */ /* 0x000fca00078e00ff */
[----:B------:R-:W-:-:S04]  /*13db0*/  SEL R15, R15, 0xffffffe0, !P0 ;  /* 0xffffffe00f0f7807 */ /* 0x000fc80004000000 */
[----:B------:R-:W-:Y:S01]  /*13dc0*/  IADD3 R18, R18, R16, R15 ;  /* 0x0000001012127210 */ /* 0x000fe20007ffe00f */
[----:B------:R-:W-:-:S04]  /*13dd0*/  IMAD.U32 R15, RZ, RZ, UR39 ;  /* 0x00000027ff0f7e24 */ /* 0x000fc8000f8e00ff */
[----:B------:R-:W-:Y:S01]  /*13de0*/  VIADD R15, R15, 0x400 ;  /* 0x000004000f0f7836 */ /* 0x000fe20000000000 */
[C-C-:B-1----:R-:W-:Y:S02]  /*13df0*/  PRMT R8, R4.reuse, 0x6420, R5.reuse ;  /* 0x0000642004087816 */ /* 0x142fe40000000005 */
[----:B------:R-:W-:Y:S01]  /*13e00*/  PRMT R9, R4, 0x7531, R5 ;  /* 0x0000753104097816 */ /* 0x000fe20000000005 */
[----:B------:R-:W-:Y:S01]  /*13e10*/  VIADD R4, R16, 0x1000 ;  /* 0x0000100010047836 */ /* 0x000fe20000000000 */
[--C-:B------:R-:W-:Y:S01]  /*13e20*/  PRMT R10, R6, 0x6420, R7.reuse ;  /* 0x00006420060a7816 */ /* 0x100fe20000000007 */
[----:B------:R-:W-:Y:S01]  /*13e30*/  VIADD R16, R16, 0x3000 ;  /* 0x0000300010107836 */ /* 0x000fe20000000000 */
[----:B------:R-:W-:Y:S02]  /*13e40*/  PRMT R11, R6, 0x7531, R7 ;  /* 0x00007531060b7816 */ /* 0x000fe40000000007 */
[----:B------:R-:W-:-:S03]  /*13e50*/  LOP3.LUT R17, R4, R14, RZ, 0xfc, !PT ;  /* 0x0000000e04117212 */ /* 0x000fc600078efcff */
[----:B------:R-:W-:Y:S04]  /*13e60*/  STSM.16.M88.4 [R0+0x3000], R8 ;  /* 0x0030000800007844 */ /* 0x000fe80000000200 */
[----:B------:R0:W1:Y:S04]  /*13e70*/  LDSM.16.MT88.4 R8, [R17+UR39+0x8400] ;  /* 0x008400271108783b */ /* 0x0000680008004200 */
[----:B------:R-:W2:Y:S01]  /*13e80*/  LDSM.16.MT88.4 R4, [R2+UR39+0x9400] ;  /* 0x009400270204783b */ /* 0x000ea20008004200 */
[----:B0-----:R-:W-:Y:S02]  /*13e90*/  IMAD.MOV.U32 R17, RZ, RZ, R14 ;  /* 0x000000ffff117224 */ /* 0x001fe400078e000e */
[----:B------:R-:W-:-:S03]  /*13ea0*/  IMAD.IADD R0, R18, 0x1, R15 ;  /* 0x0000000112007824 */ /* 0x000fc600078e020f */
[----:B------:R-:W-:Y:S02]  /*13eb0*/  LOP3.LUT R16, R16, R17, RZ, 0xfc, !PT ;  /* 0x0000001110107212 */ /* 0x000fe400078efcff */
[C-C-:B-1----:R-:W-:Y:S02]  /*13ec0*/  PRMT R12, R8.reuse, 0x6420, R9.reuse ;  /* 0x00006420080c7816 */ /* 0x142fe40000000009 */
[----:B------:R-:W-:Y:S02]  /*13ed0*/  PRMT R13, R8, 0x7531, R9 ;  /* 0x00007531080d7816 */ /* 0x000fe40000000009 */
[C-C-:B------:R-:W-:Y:S02]  /*13ee0*/  PRMT R14, R10.reuse, 0x6420, R11.reuse ;  /* 0x000064200a0e7816 */ /* 0x140fe4000000000b */
[----:B------:R-:W-:Y:S02]  /*13ef0*/  PRMT R15, R10, 0x7531, R11 ;  /* 0x000075310a0f7816 */ /* 0x000fe4000000000b */
[----:B--2---:R-:W-:-:S02]  /*13f00*/  PRMT R8, R4, 0x6420, R5 ;  /* 0x0000642004087816 */ /* 0x004fc40000000005 */
[----:B------:R-:W-:Y:S01]  /*13f10*/  PRMT R9, R4, 0x7531, R5 ;  /* 0x0000753104097816 */ /* 0x000fe20000000005 */
[----:B------:R-:W-:Y:S01]  /*13f20*/  STSM.16.M88.4 [R0], R12 ;  /* 0x0000000c00007844 */ /* 0x000fe20000000200 */
[C-C-:B------:R-:W-:Y:S02]  /*13f30*/  PRMT R10, R6.reuse, 0x6420, R7.reuse ;  /* 0x00006420060a7816 */ /* 0x140fe40000000007 */
        /* <DEDUP_REMOVED lines=22> */
.L_x_1087:
[----:B0-----:R-:W0:Y:S01]  /*140a0*/  S2R R0, SR_TID.X ;  /* 0x0000000000007919 */ /* 0x001e220000002100 */
[----:B-1----:R-:W-:Y:S01]  /*140b0*/  SYNCS.ARRIVE.TRANS64.A1T0 RZ, [R3+URZ+0x20850], RZ ;  /* 0x020850ff03ff79a7 */ /* 0x002fe2000810003f */
[----:B------:R-:W-:Y:S01]  /*140c0*/  IMAD.MOV.U32 R2, RZ, RZ, RZ ;  /* 0x000000ffff027224 */ /* 0x000fe200078e00ff */
[----:B0-----:R-:W-:Y:S01]  /*140d0*/  LOP3.LUT R0, R0, 0x7f, RZ, 0xc0, !PT ;  /* 0x0000007f00007812 */ /* 0x001fe200078ec0ff */
[----:B------:R-:W-:Y:S03]  /*140e0*/  BAR.SYNC.DEFER_BLOCKING 0x2, 0x80 ;  /* 0x0082000000007b1d */ /* 0x000fe60000010000 */
[----:B------:R-:W-:-:S13]  /*140f0*/  ISETP.NE.AND P0, PT, R0, RZ, PT ;  /* 0x000000ff0000720c */ /* 0x000fda0003f05270 */
[----:B------:R-:W-:-:S05]  /*14100*/  @!P0 VIADD R0, R3, 0x20880 ;  /* 0x0002088003008836 */ /* 0x000fca0000000000 */
[----:B------:R-:W-:-:S04]  /*14110*/  @!P0 PRMT R0, RZ, 0x654, R0 ;  /* 0x00000654ff008816 */ /* 0x000fc80000000000 */
[----:B------:R0:W-:Y:S02]  /*14120*/  @!P0 SYNCS.ARRIVE.TRANS64.RED.A1T0 RZ, [R0+URZ], RZ ;  /* 0x000000ff00ff89a7 */ /* 0x0001e4000810043f */
[----:B0-----:R-:W-:-:S05]  /*14130*/  VIADD R0, R19, 0x1 ;  /* 0x0000000113007836 */ /* 0x001fca0000000000 */
[----:B------:R-:W-:-:S04]  /*14140*/  ISETP.NE.AND P0, PT, R0, 0x2, PT ;  /* 0x000000020000780c */ /* 0x000fc80003f05270 */
[----:B------:R-:W-:Y:S02]  /*14150*/  SEL R3, RZ, 0x1, P0 ;  /* 0x00000001ff037807 */ /* 0x000fe40000000000 */
[----:B------:R-:W-:Y:S02]  /*14160*/  SEL R0, R0, RZ, P0 ;  /* 0x000000ff00007207 */ /* 0x000fe40000000000 */
[----:B------:R-:W-:-:S07]  /*14170*/  LOP3.LUT R20, R20, R3, RZ, 0x3c, !PT ;  /* 0x0000000314147212 */ /* 0x000fce00078e3cff */
.L_x_1036:
[----:B------:R-:W0:Y:S01]  /*14180*/  S2R R4, SR_CgaCtaId ;  /* 0x0000000000047919 */ /* 0x000e220000008800 */
[----:B------:R-:W-:Y:S02]  /*14190*/  MOV R3, 0x400 ;  /* 0x0000040000037802 */ /* 0x000fe40000000f00 */
[----:B------:R-:W-:Y:S02]  /*141a0*/  SHF.L.U32 R2, R2, 0x1f, RZ ;  /* 0x0000001f02027819 */ /* 0x000fe400000006ff */
[----:B0-----:R-:W-:-:S04]  /*141b0*/  LEA R9, R4, R3, 0x18 ;  /* 0x0000000304097211 */ /* 0x001fc800078ec0ff */
[----:B------:R-:W0:Y:S02]  /*141c0*/  SYNCS.PHASECHK.TRANS64.TRYWAIT P0, [R9+URZ+0x20820], R2 ;  /* 0x02082002090075a7 */ /* 0x000e24000800017f */
[----:B0-----:R-:W-:Y:S05]  /*141d0*/  @!P0 BRA `(.L_x_1088) ;  /* 0x0000001400648947 */ /* 0x001fea0003800000 */
.L_x_1131:
        /* <DEDUP_REMOVED lines=8> */
[----:B------:R-:W-:-:S06]  /*14260*/  ULOP3.LUT UR4, UR38, 0x2, URZ, 0xfc, !UPT ;  /* 0x0000000226047892 */ /* 0x000fcc000f8efc3f */
[----:B------:R-:W-:-:S05]  /*14270*/  IMAD.U32 R2, RZ, RZ, UR4 ;  /* 0x00000004ff027e24 */ /* 0x000fca000f8e00ff */
[----:B------:R-:W-:-:S13]  /*14280*/  ISETP.NE.AND P0, PT, R2, 0x3, PT ;  /* 0x000000030200780c */ /* 0x000fda0003f05270 */
[----:B------:R-:W-:Y:S05]  /*14290*/  @!P0 BRA `(.L_x_1089) ;  /* 0x0000000000048947 */ /* 0x000fea0003800000 */
[----:B------:R-:W-:Y:S01]  /*142a0*/  BPT.TRAP 0x1 ;  /* 0x000000040000795c */ /* 0x000fe20000300000 */
.L_x_1089:
        /* <DEDUP_REMOVED lines=12> */
.L_x_1132:
[----:B------:R-:W1:Y:S02]  /*14370*/  SYNCS.PHASECHK.TRANS64.TRYWAIT P1, [R7+URZ], R2 ;  /* 0x00000002070075a7 */ /* 0x000e64000802017f */
[----:B-1----:R-:W-:Y:S05]  /*14380*/  @!P1 BRA `(.L_x_1091) ;  /* 0x0000001400209947 */ /* 0x002fea0003800000 */
.L_x_1133:
[----:B------:R-:W-:Y:S05]  /*14390*/  @!P0 BRA `(.L_x_1092) ;  /* 0x0000000000048947 */ /* 0x000fea0003800000 */
[----:B------:R-:W-:Y:S01]  /*143a0*/  BPT.TRAP 0x1 ;  /* 0x000000040000795c */ /* 0x000fe20000300000 */
.L_x_1092:
[----:B0-----:R-:W-:-:S04]  /*143b0*/  IMAD R5, R0, 0x8, R9 ;  /* 0x0000000800057824 */ /* 0x001fc800078e0209 */
[----:B------:R-:W0:Y:S02]  /*143c0*/  SYNCS.PHASECHK.TRANS64.TRYWAIT P1, [R5+URZ+0x20860], R4 ;  /* 0x02086004050075a7 */ /* 0x000e24000802017f */
[----:B0-----:R-:W-:Y:S05]  /*143d0*/  @!P1 BRA `(.L_x_1093) ;  /* 0x0000001400209947 */ /* 0x001fea0003800000 */
.L_x_1134:
[----:B------:R-:W-:Y:S05]  /*143e0*/  @!P0 BRA `(.L_x_1094) ;  /* 0x0000000000048947 */ /* 0x000fea0003800000 */
[----:B------:R-:W-:Y:S01]  /*143f0*/  BPT.TRAP 0x1 ;  /* 0x000000040000795c */ /* 0x000fe20000300000 */
.L_x_1094:
[----:B------:R-:W-:-:S04]  /*14400*/  IMAD R3, R3, 0x8, R9 ;  /* 0x0000000803037824 */ /* 0x000fc800078e0209 */
[----:B------:R-:W2:Y:S02]  /*14410*/  SYNCS.PHASECHK.TRANS64.TRYWAIT P1, [R3+URZ+0x20860], R2 ;  /* 0x02086002030075a7 */ /* 0x000ea4000802017f */
[----:B--2---:R-:W-:Y:S05]  /*14420*/  @!P1 BRA `(.L_x_1095) ;  /* 0x0000001400209947 */ /* 0x004fea0003800000 */
.L_x_1135:
[----:B------:R-:W-:Y:S05]  /*14430*/  @!P0 BRA `(.L_x_1096) ;  /* 0x0000000000048947 */ /* 0x000fea0003800000 */
[----:B------:R-:W-:Y:S01]  /*14440*/  BPT.TRAP 0x1 ;  /* 0x000000040000795c */ /* 0x000fe20000300000 */
.L_x_1096:
[----:B------:R-:W3:Y:S02]  /*14450*/  SYNCS.PHASECHK.TRANS64.TRYWAIT P0, [R5+URZ+0x20880], R4 ;  /* 0x02088004050075a7 */ /* 0x000ee4000800017f */
[----:B---3--:R-:W-:Y:S05]  /*14460*/  @!P0 BRA `(.L_x_1097) ;  /* 0x0000001400248947 */ /* 0x008fea0003800000 */
.L_x_1098:
[----:B----4-:R4:W0:Y:S02]  /*14470*/  SYNCS.PHASECHK.TRANS64.TRYWAIT P0, [R3+URZ+0x20880], R2 ;  /* 0x02088002030075a7 */ /* 0x010824000800017f */
[----:B0-----:R-:W-:Y:S05]  /*14480*/  @!P0 NANOSLEEP.SYNCS 0x989680 ;  /* 0x009896800000895d */ /* 0x001fea0003900000 */
[----:B------:R-:W0:Y:S02]  /*14490*/  @!P0 SYNCS.PHASECHK.TRANS64 P0, [R3+URZ+0x20880], R2 ;  /* 0x02088002030085a7 */ /* 0x000e24000800007f */
[----:B0-----:R-:W-:Y:S05]  /*144a0*/  @!P0 BRA `(.L_x_1098) ;  /* 0xfffffffc00f08947 */ /* 0x001fea000383ffff */
.L_x_948:
[----:B------:R-:W-:Y:S05]  /*144b0*/  BSYNC B6 ;  /* 0x0000000000067941 */ /* 0x000fea0003800000 */
.L_x_945:
[----:B------:R-:W-:Y:S05]  /*144c0*/  EXIT ;  /* 0x000000000000794d */ /* 0x000fea0003800000 */
.L_x_958:
[----:B0-----:R-:W-:-:S04]  /*144d0*/  IMAD.U32 R3, RZ, RZ, UR41 ;  /* 0x00000029ff037e24 */ /* 0x001fc8000f8e00ff */
[----:B------:R0:W1:Y:S03]  /*144e0*/  SYNCS.PHASECHK.TRANS64.TRYWAIT P0, [R3+URZ+0x20800], R8 ;  /* 0x02080008030075a7 */ /* 0x000066000800017f */
[----:B-1----:R-:W-:Y:S05]  /*144f0*/  @!P0 NANOSLEEP.SYNCS 0x989680 ;  /* 0x009896800000895d */ /* 0x002fea0003900000 */
[----:B------:R-:W1:Y:S02]  /*14500*/  @!P0 SYNCS.PHASECHK.TRANS64 P0, [R3+URZ+0x20800], R8 ;  /* 0x02080008030085a7 */ /* 0x000e64000800007f */
[----:B-1----:R-:W-:Y:S05]  /*14510*/  @!P0 BRA `(.L_x_958) ;  /* 0xfffffffc00ec8947 */ /* 0x002fea000383ffff */
[----:B------:R-:W-:Y:S05]  /*14520*/  BRA `(.L_x_1099) ;  /* 0xfffffed400c07947 */ /* 0x000fea000383ffff */
.L_x_962:
[----:B0-----:R-:W-:-:S04]  /*14530*/  IMAD.U32 R3, RZ, RZ, UR41 ;  /* 0x00000029ff037e24 */ /* 0x001fc8000f8e00ff */
[----:B------:R0:W2:Y:S03]  /*14540*/  SYNCS.PHASECHK.TRANS64.TRYWAIT P0, [R3+URZ+0x20830], R8 ;  /* 0x02083008030075a7 */ /* 0x0000a6000800017f */
[----:B--2---:R-:W-:Y:S05]  /*14550*/  @!P0 NANOSLEEP.SYNCS 0x989680 ;  /* 0x009896800000895d */ /* 0x004fea0003900000 */
[----:B------:R-:W2:Y:S02]  /*14560*/  @!P0 SYNCS.PHASECHK.TRANS64 P0, [R3+URZ+0x20830], R8 ;  /* 0x02083008030085a7 */ /* 0x000ea4000800007f */
[----:B--2---:R-:W-:Y:S05]  /*14570*/  @!P0 BRA `(.L_x_962) ;  /* 0xfffffffc00ec8947 */ /* 0x004fea000383ffff */
[----:B------:R-:W-:Y:S05]  /*14580*/  BRA `(.L_x_961) ;  /* 0xfffffed400e87947 */ /* 0x000fea000383ffff */
.L_x_978:
[----:B-1----:R-:W-:-:S04]  /*14590*/  IMAD.U32 R12, RZ, RZ, UR6 ;  /* 0x00000006ff0c7e24 */ /* 0x002fc8000f8e00ff */
[----:B------:R1:W2:Y:S03]  /*145a0*/  SYNCS.PHASECHK.TRANS64.TRYWAIT P0, [R12+URZ+0x20830], R11 ;  /* 0x0208300b0c0075a7 */ /* 0x0002a6000800017f */
[----:B--2---:R-:W-:Y:S05]  /*145b0*/  @!P0 NANOSLEEP.SYNCS 0x989680 ;  /* 0x009896800000895d */ /* 0x004fea0003900000 */
[----:B------:R-:W2:Y:S02]  /*145c0*/  @!P0 SYNCS.PHASECHK.TRANS64 P0, [R12+URZ+0x20830], R11 ;  /* 0x0208300b0c0085a7 */ /* 0x000ea4000800007f */
[----:B--2---:R-:W-:Y:S05]  /*145d0*/  @!P0 BRA `(.L_x_978) ;  /* 0xfffffffc00ec8947 */ /* 0x004fea000383ffff */
[----:B------:R-:W-:Y:S05]  /*145e0*/  BRA `(.L_x_975) ;  /* 0xffffff0400947947 */ /* 0x000fea000383ffff */
.L_x_982:
[----:B-1----:R-:W-:-:S04]  /*145f0*/  IMAD.U32 R12, RZ, RZ, UR6 ;  /* 0x00000006ff0c7e24 */ /* 0x002fc8000f8e00ff */
[----:B------:R1:W2:Y:S03]  /*14600*/  SYNCS.PHASECHK.TRANS64.TRYWAIT P0, [R12+URZ+0x20850], R11 ;  /* 0x0208500b0c0075a7 */ /* 0x0002a6000800017f */
[----:B--2---:R-:W-:Y:S05]  /*14610*/  @!P0 NANOSLEEP.SYNCS 0x989680 ;  /* 0x009896800000895d */ /* 0x004fea0003900000 */
[----:B------:R-:W2:Y:S02]  /*14620*/  @!P0 SYNCS.PHASECHK.TRANS64 P0, [R12+URZ+0x20850], R11 ;  /* 0x0208500b0c0085a7 */ /* 0x000ea4000800007f */
[----:B--2---:R-:W-:Y:S05]  /*14630*/  @!P0 BRA `(.L_x_982) ;  /* 0xfffffffc00ec8947 */ /* 0x004fea000383ffff */
[----:B------:R-:W-:Y:S05]  /*14640*/  BRA `(.L_x_979) ;  /* 0xffffff08005c7947 */ /* 0x000fea000383ffff */
.L_x_1000:
[----:B-1----:R-:W-:-:S04]  /*14650*/  IMAD.U32 R9, RZ, RZ, UR6 ;  /* 0x00000006ff097e24 */ /* 0x002fc8000f8e00ff */
[----:B------:R1:W2:Y:S03]  /*14660*/  SYNCS.PHASECHK.TRANS64.TRYWAIT P1, [R9+URZ+0x20830], R8 ;  /* 0x02083008090075a7 */ /* 0x0002a6000802017f */
[----:B--2---:R-:W-:Y:S05]  /*14670*/  @!P1 NANOSLEEP.SYNCS 0x989680 ;  /* 0x009896800000995d */ /* 0x004fea0003900000 */
[----:B------:R-:W2:Y:S02]  /*14680*/  @!P1 SYNCS.PHASECHK.TRANS64 P1, [R9+URZ+0x20830], R8 ;  /* 0x02083008090095a7 */ /* 0x000ea4000802007f */
[----:B--2---:R-:W-:Y:S05]  /*14690*/  @!P1 BRA `(.L_x_1000) ;  /* 0xfffffffc00ec9947 */ /* 0x004fea000383ffff */
[----:B------:R-:W-:Y:S05]  /*146a0*/  BRA `(.L_x_997) ;  /* 0xffffff3000187947 */ /* 0x000fea000383ffff */
.L_x_1004:
[----:B-1----:R-:W-:-:S04]  /*146b0*/  IMAD.U32 R9, RZ, RZ, UR6 ;  /* 0x00000006ff097e24 */ /* 0x002fc8000f8e00ff */
[----:B------:R1:W2:Y:S03]  /*146c0*/  SYNCS.PHASECHK.TRANS64.TRYWAIT P0, [R9+URZ+0x20850], R8 ;  /* 0x02085008090075a7 */ /* 0x0002a6000800017f */
[----:B--2---:R-:W-:Y:S05]  /*146d0*/  @!P0 NANOSLEEP.SYNCS 0x989680 ;  /* 0x009896800000895d */ /* 0x004fea0003900000 */
[----:B------:R-:W2:Y:S02]  /*146e0*/  @!P0 SYNCS.PHASECHK.TRANS64 P0, [R9+URZ+0x20850], R8 ;  /* 0x02085008090085a7 */ /* 0x000ea4000800007f */
[----:B--2---:R-:W-:Y:S05]  /*146f0*/  @!P0 BRA `(.L_x_1004) ;  /* 0xfffffffc00ec8947 */ /* 0x004fea000383ffff */
[----:B------:R-:W-:Y:S05]  /*14700*/  BRA `(.L_x_1001) ;  /* 0xffffff3000ec7947 */ /* 0x000fea000383ffff */
.L_x_1011:
[----:B-1----:R-:W-:-:S04]  /*14710*/  IMAD.U32 R9, RZ, RZ, UR6 ;  /* 0x00000006ff097e24 */ /* 0x002fc8000f8e00ff */
[----:B------:R1:W2:Y:S03]  /*14720*/  SYNCS.PHASECHK.TRANS64.TRYWAIT P1, [R9+URZ+0x20830], R8 ;  /* 0x02083008090075a7 */ /* 0x0002a6000802017f */
[----:B--2---:R-:W-:Y:S05]  /*14730*/  @!P1 NANOSLEEP.SYNCS 0x989680 ;  /* 0x009896800000995d */ /* 0x004fea0003900000 */
[----:B------:R-:W2:Y:S02]  /*14740*/  @!P1 SYNCS.PHASECHK.TRANS64 P1, [R9+URZ+0x20830], R8 ;  /* 0x02083008090095a7 */ /* 0x000ea4000802007f */
[----:B--2---:R-:W-:Y:S05]  /*14750*/  @!P1 BRA `(.L_x_1011) ;  /* 0xfffffffc00ec9947 */ /* 0x004fea000383ffff */
[----:B------:R-:W-:Y:S05]  /*14760*/  BRA `(.L_x_1008) ;  /* 0xffffff4c00647947 */ /* 0x000fea000383ffff */
.L_x_1015:
[----:B-1----:R-:W-:-:S04]  /*14770*/  IMAD.U32 R9, RZ, RZ, UR6 ;  /* 0x00000006ff097e24 */ /* 0x002fc8000f8e00ff */
[----:B------:R1:W2:Y:S03]  /*14780*/  SYNCS.PHASECHK.TRANS64.TRYWAIT P0, [R9+URZ+0x20850], R8 ;  /* 0x02085008090075a7 */ /* 0x0002a6000800017f */
[----:B--2---:R-:W-:Y:S05]  /*14790*/  @!P0 NANOSLEEP.SYNCS 0x989680 ;  /* 0x009896800000895d */ /* 0x004fea0003900000 */
[----:B------:R-:W2:Y:S02]  /*147a0*/  @!P0 SYNCS.PHASECHK.TRANS64 P0, [R9+URZ+0x20850], R8 ;  /* 0x02085008090085a7 */ /* 0x000ea4000800007f */
[----:B--2---:R-:W-:Y:S05]  /*147b0*/  @!P0 BRA `(.L_x_1015) ;  /* 0xfffffffc00ec8947 */ /* 0x004fea000383ffff */
[----:B------:R-:W-:Y:S05]  /*147c0*/  BRA `(.L_x_1012) ;  /* 0xffffff5000287947 */ /* 0x000fea000383ffff */
.L_x_1029:
[----:B-1----:R-:W-:-:S04]  /*147d0*/  IMAD.U32 R5, RZ, RZ, UR14 ;  /* 0x0000000eff057e24 */ /* 0x002fc8000f8e00ff */
[----:B------:R1:W2:Y:S03]  /*147e0*/  SYNCS.PHASECHK.TRANS64.TRYWAIT P0, [R5+URZ+0x20850], R0 ;  /* 0x02085000050075a7 */ /* 0x0002a6000800017f */
[----:B--2---:R-:W-:Y:S05]  /*147f0*/  @!P0 NANOSLEEP.SYNCS 0x989680 ;  /* 0x009896800000895d */ /* 0x004fea0003900000 */
[----:B------:R-:W2:Y:S02]  /*14800*/  @!P0 SYNCS.PHASECHK.TRANS64 P0, [R5+URZ+0x20850], R0 ;  /* 0x02085000050085a7 */ /* 0x000ea4000800007f */
[----:B--2---:R-:W-:Y:S05]  /*14810*/  @!P0 BRA `(.L_x_1029) ;  /* 0xfffffffc00ec8947 */ /* 0x004fea000383ffff */
[----:B------:R-:W-:Y:S05]  /*14820*/  BRA `(.L_x_1028) ;  /* 0xffffff7000fc7947 */ /* 0x000fea000383ffff */
.L_x_1048:
[----:B------:R-:W-:Y:S02]  /*14830*/  IMAD.MOV.U32 R13, RZ, RZ, R6 ;  /* 0x000000ffff0d7224 */ /* 0x000fe400078e0006 */
[----:B------:R-:W-:Y:S02]  /*14840*/  IMAD.MOV.U32 R12, RZ, RZ, RZ ;  /* 0x000000ffff0c7224 */ /* 0x000fe400078e00ff */
[----:B------:R-:W-:Y:S02]  /*14850*/  IMAD.MOV.U32 R11, RZ, RZ, 0x1f ;  /* 0x0000001fff0b7424 */ /* 0x000fe400078e00ff */
[----:B------:R-:W-:-:S07]  /*14860*/  IMAD.MOV.U32 R15, RZ, RZ, -0x1 ;  /* 0xffffffffff0f7424 */ /* 0x000fce00078e00ff */
[----:B0-----:R-:W-:Y:S05]  /*14870*/  WARPSYNC.COLLECTIVE R15, `(.L_x_1100) ;  /* 0x000000000f087348 */ /* 0x001fea0003c00000 */
[----:B------:R1:W2:Y:S02]  /*14880*/  SHFL.IDX P6, R14, R13, R12, R11 ;  /* 0x0000000c0d0e7389 */ /* 0x0002a400000c000b */
[----:B012---:R-:W-:Y:S01]  /*14890*/  ENDCOLLECTIVE ;  /* 0x000000000000791b */ /* 0x007fe20003800000 */
.L_x_1100:
[----:B------:R-:W-:Y:S05]  /*148a0*/  BRA `(.L_x_1101) ;  /* 0xffffffcc00e87947 */ /* 0x000fea000383ffff */
.L_x_1050:
[----:B------:R-:W-:Y:S01]  /*148b0*/  BSSY B0, `(.L_x_1102) ;  /* 0x0000006000007945 */ /* 0x000fe20003800000 */
[----:B------:R-:W-:-:S07]  /*148c0*/  IMAD.MOV.U32 R15, RZ, RZ, -0x1 ;  /* 0xffffffffff0f7424 */ /* 0x000fce00078e00ff */
[----:B01----:R-:W-:Y:S05]  /*148d0*/  WARPSYNC.COLLECTIVE R15, `(.L_x_1103) ;  /* 0x000000000f0c7348 */ /* 0x003fea0003c00000 */
[----:B------:R-:W-:Y:S02]  /*148e0*/  ELECT P6, UR62, PT ;  /* 0x00000000003e782f */ /* 0x000fe400038c0000 */
[----:B------:R-:W-:Y:S01]  /*148f0*/  MOV R14, UR62 ;  /* 0x0000003e000e7c02 */ /* 0x000fe20008000f00 */
[----:B01----:R-:W-:Y:S10]  /*14900*/  ENDCOLLECTIVE ;  /* 0x000000000000791b */ /* 0x003ff40003800000 */
.L_x_1103:
[----:B------:R-:W-:Y:S05]  /*14910*/  BSYNC B0 ;  /* 0x0000000000007941 */ /* 0x000fea0003800000 */
.L_x_1102:
[----:B------:R-:W-:Y:S05]  /*14920*/  BRA `(.L_x_1104) ;  /* 0xffffffcc00ec7947 */ /* 0x000fea000383ffff */
.L_x_1052:
[----:B--2---:R2:W3:Y:S02]  /*14930*/  SYNCS.PHASECHK.TRANS64.TRYWAIT P0, [R19+URZ+0x20880], R2 ;  /* 0x02088002130075a7 */ /* 0x0044e4000800017f */
[----:B---3--:R-:W-:Y:S05]  /*14940*/  @!P0 NANOSLEEP.SYNCS 0x989680 ;  /* 0x009896800000895d */ /* 0x008fea0003900000 */
[----:B------:R-:W3:Y:S02]  /*14950*/  @!P0 SYNCS.PHASECHK.TRANS64 P0, [R19+URZ+0x20880], R2 ;  /* 0x02088002130085a7 */ /* 0x000ee4000800007f */
[----:B---3--:R-:W-:Y:S05]  /*14960*/  @!P0 BRA `(.L_x_1052) ;  /* 0xfffffffc00f08947 */ /* 0x008fea000383ffff */
[----:B------:R-:W-:Y:S05]  /*14970*/  BRA `(.L_x_1105) ;  /* 0xffffffd0003c7947 */ /* 0x000fea000383ffff */
.L_x_1054:
[----:B---3--:R3:W4:Y:S02]  /*14980*/  SYNCS.PHASECHK.TRANS64.TRYWAIT P0, [R19+URZ+0x20840], R2 ;  /* 0x02084002130075a7 */ /* 0x008724000800017f */
[----:B----4-:R-:W-:Y:S05]  /*14990*/  @!P0 NANOSLEEP.SYNCS 0x989680 ;  /* 0x009896800000895d */ /* 0x010fea0003900000 */
[----:B------:R-:W4:Y:S02]  /*149a0*/  @!P0 SYNCS.PHASECHK.TRANS64 P0, [R19+URZ+0x20840], R2 ;  /* 0x02084002130085a7 */ /* 0x000f24000800007f */
[----:B----4-:R-:W-:Y:S05]  /*149b0*/  @!P0 BRA `(.L_x_1054) ;  /* 0xfffffffc00f08947 */ /* 0x010fea000383ffff */
[----:B------:R-:W-:Y:S05]  /*149c0*/  BRA `(.L_x_1106) ;  /* 0xffffffd000987947 */ /* 0x000fea000383ffff */
.L_x_1057:
[----:B------:R-:W-:Y:S01]  /*149d0*/  IMAD.MOV.U32 R13, RZ, RZ, R5 ;  /* 0x000000ffff0d7224 */ /* 0x000fe200078e0005 */
[----:B------:R-:W-:Y:S01]  /*149e0*/  LEA.HI R2, R9, UR40, RZ, 0x1d ;  /* 0x0000002809027c11 */ /* 0x000fe2000f8fe8ff */
[----:B------:R-:W-:Y:S02]  /*149f0*/  IMAD.MOV.U32 R12, RZ, RZ, RZ ;  /* 0x000000ffff0c7224 */ /* 0x000fe400078e00ff */
[----:B------:R-:W-:Y:S02]  /*14a00*/  IMAD.MOV.U32 R11, RZ, RZ, 0x181f ;  /* 0x0000181fff0b7424 */ /* 0x000fe400078e00ff */
[----:B------:R-:W-:-:S07]  /*14a10*/  IMAD.MOV.U32 R15, RZ, RZ, -0x1 ;  /* 0xffffffffff0f7424 */ /* 0x000fce00078e00ff */
[----:B------:R-:W-:Y:S05]  /*14a20*/  WARPSYNC.COLLECTIVE R15, `(.L_x_1107) ;  /* 0x000000000f087348 */ /* 0x000fea0003c00000 */
[----:B------:R0:W1:Y:S02]  /*14a30*/  SHFL.IDX P6, R14, R13, R12, R11 ;  /* 0x0000000c0d0e7389 */ /* 0x00006400000c000b */
[----:B01----:R-:W-:Y:S01]  /*14a40*/  ENDCOLLECTIVE ;  /* 0x000000000000791b */ /* 0x003fe20003800000 */
.L_x_1107:
[----:B------:R-:W-:Y:S02]  /*14a50*/  IMAD.MOV.U32 R13, RZ, RZ, R0 ;  /* 0x000000ffff0d7224 */ /* 0x000fe400078e0000 */
[----:B------:R-:W-:-:S07]  /*14a60*/  IMAD.MOV.U32 R6, RZ, RZ, R14 ;  /* 0x000000ffff067224 */ /* 0x000fce00078e000e */
[----:B------:R-:W-:Y:S05]  /*14a70*/  WARPSYNC.COLLECTIVE R15, `(.L_x_1108) ;  /* 0x000000000f087348 */ /* 0x000fea0003c00000 */
[----:B------:R0:W1:Y:S02]  /*14a80*/  SHFL.IDX P6, R14, R13, R12, R11 ;  /* 0x0000000c0d0e7389 */ /* 0x00006400000c000b */
[----:B01----:R-:W-:Y:S01]  /*14a90*/  ENDCOLLECTIVE ;  /* 0x000000000000791b */ /* 0x003fe20003800000 */
.L_x_1108:
        /* <DEDUP_REMOVED lines=10> */
.L_x_1109:
        /* <DEDUP_REMOVED lines=17> */
.L_x_1110:
[----:B------:R-:W-:Y:S02]  /*14c50*/  @!P2 VIADD R8, R4, UR39 ;  /* 0x000000270408ac36 */ /* 0x000fe40008000000 */
[----:B------:R-:W-:Y:S02]  /*14c60*/  IMAD.MOV.U32 R13, RZ, RZ, R5 ;  /* 0x000000ffff0d7224 */ /* 0x000fe400078e0005 */
[----:B------:R-:W-:Y:S02]  /*14c70*/  IMAD.MOV.U32 R12, RZ, RZ, 0x2 ;  /* 0x00000002ff0c7424 */ /* 0x000fe400078e00ff */
[----:B------:R-:W-:-:S07]  /*14c80*/  IMAD.MOV.U32 R7, RZ, RZ, R14 ;  /* 0x000000ffff077224 */ /* 0x000fce00078e000e */
[----:B------:R-:W-:Y:S05]  /*14c90*/  WARPSYNC.COLLECTIVE R15, `(.L_x_1111) ;  /* 0x000000000f087348 */ /* 0x000fea0003c00000 */
[----:B------:R0:W1:Y:S02]  /*14ca0*/  SHFL.IDX P6, R14, R13, R12, R11 ;  /* 0x0000000c0d0e7389 */ /* 0x00006400000c000b */
[----:B01----:R-:W-:Y:S01]  /*14cb0*/  ENDCOLLECTIVE ;  /* 0x000000000000791b */ /* 0x003fe20003800000 */
.L_x_1111:
        /* <DEDUP_REMOVED lines=17> */
.L_x_1112:
[----:B------:R-:W-:Y:S02]  /*14dd0*/  @!P2 VIADD R8, R4, UR39 ;  /* 0x000000270408ac36 */ /* 0x000fe40008000000 */
[----:B------:R-:W-:Y:S02]  /*14de0*/  IMAD.MOV.U32 R13, RZ, RZ, R5 ;  /* 0x000000ffff0d7224 */ /* 0x000fe400078e0005 */
[----:B------:R-:W-:Y:S02]  /*14df0*/  IMAD.MOV.U32 R12, RZ, RZ, 0x3 ;  /* 0x00000003ff0c7424 */ /* 0x000fe400078e00ff */
[----:B------:R-:W-:-:S07]  /*14e00*/  IMAD.MOV.U32 R7, RZ, RZ, R14 ;  /* 0x000000ffff077224 */ /* 0x000fce00078e000e */
[----:B------:R-:W-:Y:S05]  /*14e10*/  WARPSYNC.COLLECTIVE R15, `(.L_x_1113) ;  /* 0x000000000f087348 */ /* 0x000fea0003c00000 */
[----:B------:R0:W1:Y:S02]  /*14e20*/  SHFL.IDX P6, R14, R13, R12, R11 ;  /* 0x0000000c0d0e7389 */ /* 0x00006400000c000b */
[----:B01----:R-:W-:Y:S01]  /*14e30*/  ENDCOLLECTIVE ;  /* 0x000000000000791b */ /* 0x003fe20003800000 */
.L_x_1113:
        /* <DEDUP_REMOVED lines=17> */
.L_x_1114:
[----:B------:R-:W-:Y:S02]  /*14f50*/  @!P2 VIADD R8, R4, UR39 ;  /* 0x000000270408ac36 */ /* 0x000fe40008000000 */
[----:B------:R-:W-:Y:S02]  /*14f60*/  IMAD.MOV.U32 R13, RZ, RZ, R5 ;  /* 0x000000ffff0d7224 */ /* 0x000fe400078e0005 */
[----:B------:R-:W-:Y:S02]  /*14f70*/  IMAD.MOV.U32 R12, RZ, RZ, 0x4 ;  /* 0x00000004ff0c7424 */ /* 0x000fe400078e00ff */
[----:B------:R-:W-:-:S07]  /*14f80*/  IMAD.MOV.U32 R7, RZ, RZ, R14 ;  /* 0x000000ffff077224 */ /* 0x000fce00078e000e */
[----:B------:R-:W-:Y:S05]  /*14f90*/  WARPSYNC.COLLECTIVE R15, `(.L_x_1115) ;  /* 0x000000000f087348 */ /* 0x000fea0003c00000 */
[----:B------:R0:W1:Y:S02]  /*14fa0*/  SHFL.IDX P6, R14, R13, R12, R11 ;  /* 0x0000000c0d0e7389 */ /* 0x00006400000c000b */
[----:B01----:R-:W-:Y:S01]  /*14fb0*/  ENDCOLLECTIVE ;  /* 0x000000000000791b */ /* 0x003fe20003800000 */
.L_x_1115:
        /* <DEDUP_REMOVED lines=17> */
.L_x_1116:
[----:B------:R-:W-:Y:S02]  /*150d0*/  @!P2 VIADD R8, R4, UR39 ;  /* 0x000000270408ac36 */ /* 0x000fe40008000000 */
[----:B------:R-:W-:Y:S02]  /*150e0*/  IMAD.MOV.U32 R13, RZ, RZ, R5 ;  /* 0x000000ffff0d7224 */ /* 0x000fe400078e0005 */
[----:B------:R-:W-:Y:S02]  /*150f0*/  IMAD.MOV.U32 R12, RZ, RZ, 0x5 ;  /* 0x00000005ff0c7424 */ /* 0x000fe400078e00ff */
[----:B------:R-:W-:-:S07]  /*15100*/  IMAD.MOV.U32 R7, RZ, RZ, R14 ;  /* 0x000000ffff077224 */ /* 0x000fce00078e000e */
[----:B------:R-:W-:Y:S05]  /*15110*/  WARPSYNC.COLLECTIVE R15, `(.L_x_1117) ;  /* 0x000000000f087348 */ /* 0x000fea0003c00000 */
[----:B------:R0:W1:Y:S02]  /*15120*/  SHFL.IDX P6, R14, R13, R12, R11 ;  /* 0x0000000c0d0e7389 */ /* 0x00006400000c000b */
[----:B01----:R-:W-:Y:S01]  /*15130*/  ENDCOLLECTIVE ;  /* 0x000000000000791b */ /* 0x003fe20003800000 */
.L_x_1117:
        /* <DEDUP_REMOVED lines=17> */
.L_x_1118:
[----:B------:R-:W-:Y:S02]  /*15250*/  @!P2 VIADD R8, R4, UR39 ;  /* 0x000000270408ac36 */ /* 0x000fe40008000000 */
[----:B------:R-:W-:Y:S02]  /*15260*/  IMAD.MOV.U32 R13, RZ, RZ, R5 ;  /* 0x000000ffff0d7224 */ /* 0x000fe400078e0005 */
[----:B------:R-:W-:Y:S02]  /*15270*/  IMAD.MOV.U32 R12, RZ, RZ, 0x6 ;  /* 0x00000006ff0c7424 */ /* 0x000fe400078e00ff */
[----:B------:R-:W-:-:S07]  /*15280*/  IMAD.MOV.U32 R7, RZ, RZ, R14 ;  /* 0x000000ffff077224 */ /* 0x000fce00078e000e */
[----:B------:R-:W-:Y:S05]  /*15290*/  WARPSYNC.COLLECTIVE R15, `(.L_x_1119) ;  /* 0x000000000f087348 */ /* 0x000fea0003c00000 */
[----:B------:R0:W1:Y:S02]  /*152a0*/  SHFL.IDX P6, R14, R13, R12, R11 ;  /* 0x0000000c0d0e7389 */ /* 0x00006400000c000b */
[----:B01----:R-:W-:Y:S01]  /*152b0*/  ENDCOLLECTIVE ;  /* 0x000000000000791b */ /* 0x003fe20003800000 */
.L_x_1119:
        /* <DEDUP_REMOVED lines=15> */
.L_x_1120:
        /* <DEDUP_REMOVED lines=9> */
.L_x_1121:
[----:B------:R-:W-:-:S05]  /*15440*/  @!P2 IADD3 R7, P3, R18, R7, RZ ;  /* 0x000000071207a210 */ /* 0x000fca0007f7e0ff */
[----:B------:R-:W-:-:S05]  /*15450*/  @!P2 IMAD.X R6, RZ, RZ, R6, P3 ;  /* 0x000000ffff06a224 */ /* 0x000fca00018e0606 */
[----:B------:R-:W-:Y:S01]  /*15460*/  @!P2 LOP3.LUT R7, R7, R6, RZ, 0x3c, !PT ;  /* 0x000000060707a212 */ /* 0x000fe200078e3cff */
[----:B------:R-:W-:-:S03]  /*15470*/  IMAD.MOV.U32 R13, RZ, RZ, R0 ;  /* 0x000000ffff0d7224 */ /* 0x000fc600078e0000 */
[----:B------:R-:W-:-:S04]  /*15480*/  @!P2 LOP3.LUT R6, R7, R6, RZ, 0x3c, !PT ;  /* 0x000000060706a212 */ /* 0x000fc800078e3cff */
[----:B------:R-:W-:Y:S01]  /*15490*/  @!P2 LOP3.LUT R7, R7, R6, RZ, 0x3c, !PT ;  /* 0x000000060707a212 */ /* 0x000fe200078e3cff */
[----:B------:R-:W-:-:S04]  /*154a0*/  IMAD.MOV.U32 R5, RZ, RZ, R14 ;  /* 0x000000ffff057224 */ /* 0x000fc800078e000e */
[----:B------:R-:W-:Y:S01]  /*154b0*/  @!PT LDS RZ, [RZ] ;  /* 0x00000000fffff984 */ /* 0x000fe20000000800 */
[----:B------:R-:W-:Y:S01]  /*154c0*/  @!PT LDS RZ, [RZ] ;  /* 0x00000000fffff984 */ /* 0x000fe20000000800 */
[----:B------:R-:W-:Y:S01]  /*154d0*/  @!PT LDS RZ, [RZ] ;  /* 0x00000000fffff984 */ /* 0x000fe20000000800 */
[----:B------:R0:W-:Y:S04]  /*154e0*/  @!P2 LDGSTS.E.BYPASS.LTC128B.128 [R8+0x13400], desc[UR44][R6.64], !P1 ;  /* 0x134000000608afae */ /* 0x0001e8000c901d6c */
[----:B------:R0:W-:Y:S02]  /*154f0*/  @!P2 LDGSTS.E.BYPASS.LTC128B.128 [R8+0x17400], desc[UR44][R6.64+0x80], !P0 ;  /* 0x174000800608afae */ /* 0x0001e4000c101d6c */
[----:B0-----:R-:W-:Y:S05]  /*15500*/  WARPSYNC.COLLECTIVE R15, `(.L_x_1122) ;  /* 0x000000000f087348 */ /* 0x001fea0003c00000 */
[----:B------:R1:W2:Y:S02]  /*15510*/  SHFL.IDX P6, R14, R13, R12, R11 ;  /* 0x0000000c0d0e7389 */ /* 0x0002a400000c000b */
[----:B012---:R-:W-:Y:S01]  /*15520*/  ENDCOLLECTIVE ;  /* 0x000000000000791b */ /* 0x007fe20003800000 */
.L_x_1122:
[----:B------:R-:W-:Y:S05]  /*15530*/  BRA `(.L_x_1123) ;  /* 0xffffffd000bc7947 */ /* 0x000fea000383ffff */
.L_x_1060:
[----:B--2---:R2:W3:Y:S02]  /*15540*/  SYNCS.PHASECHK.TRANS64.TRYWAIT P0, [R19+URZ+0x20820], R0 ;  /* 0x02082000130075a7 */ /* 0x0044e4000800017f */
[----:B---3--:R-:W-:Y:S05]  /*15550*/  @!P0 NANOSLEEP.SYNCS 0x989680 ;  /* 0x009896800000895d */ /* 0x008fea0003900000 */
[----:B------:R-:W3:Y:S02]  /*15560*/  @!P0 SYNCS.PHASECHK.TRANS64 P0, [R19+URZ+0x20820], R0 ;  /* 0x02082000130085a7 */ /* 0x000ee4000800007f */
[----:B---3--:R-:W-:Y:S05]  /*15570*/  @!P0 BRA `(.L_x_1060) ;  /* 0xfffffffc00f08947 */ /* 0x008fea000383ffff */
[----:B------:R-:W-:Y:S05]  /*15580*/  BRA `(.L_x_1124) ;  /* 0xffffffd400007947 */ /* 0x000fea000383ffff */
.L_x_1065:
[----:B-1----:R1:W2:Y:S02]  /*15590*/  SYNCS.PHASECHK.TRANS64.TRYWAIT P0, [R7+URZ+0x20880], R5 ;  /* 0x02088005070075a7 */ /* 0x0022a4000800017f */
[----:B--2---:R-:W-:Y:S05]  /*155a0*/  @!P0 NANOSLEEP.SYNCS 0x989680 ;  /* 0x009896800000895d */ /* 0x004fea0003900000 */
[----:B------:R-:W2:Y:S02]  /*155b0*/  @!P0 SYNCS.PHASECHK.TRANS64 P0, [R7+URZ+0x20880], R5 ;  /* 0x02088005070085a7 */ /* 0x000ea4000800007f */
[----:B--2---:R-:W-:Y:S05]  /*155c0*/  @!P0 BRA `(.L_x_1065) ;  /* 0xfffffffc00f08947 */ /* 0x004fea000383ffff */
[----:B------:R-:W-:Y:S05]  /*155d0*/  BRA `(.L_x_1125) ;  /* 0xffffffd400bc7947 */ /* 0x000fea000383ffff */
.L_x_1070:
[----:B--2---:R2:W3:Y:S02]  /*155e0*/  SYNCS.PHASECHK.TRANS64.TRYWAIT P0, [R7+URZ+0x20840], R5 ;  /* 0x02084005070075a7 */ /* 0x0044e4000800017f */
[----:B---3--:R-:W-:Y:S05]  /*155f0*/  @!P0 NANOSLEEP.SYNCS 0x989680 ;  /* 0x009896800000895d */ /* 0x008fea0003900000 */
[----:B------:R-:W3:Y:S02]  /*15600*/  @!P0 SYNCS.PHASECHK.TRANS64 P0, [R7+URZ+0x20840], R5 ;  /* 0x02084005070085a7 */ /* 0x000ee4000800007f */
[----:B---3--:R-:W-:Y:S05]  /*15610*/  @!P0 BRA `(.L_x_1070) ;  /* 0xfffffffc00f08947 */ /* 0x008fea000383ffff */
[----:B------:R-:W-:Y:S05]  /*15620*/  BRA `(.L_x_1126) ;  /* 0xffffffd800687947 */ /* 0x000fea000383ffff */
.L_x_1076:
[----:B-1----:R1:W2:Y:S02]  /*15630*/  SYNCS.PHASECHK.TRANS64.TRYWAIT P0, [R18+URZ+0x20870], R4 ;  /* 0x02087004120075a7 */ /* 0x0022a4000800017f */
[----:B--2---:R-:W-:Y:S05]  /*15640*/  @!P0 NANOSLEEP.SYNCS 0x989680 ;  /* 0x009896800000895d */ /* 0x004fea0003900000 */
[----:B------:R-:W2:Y:S02]  /*15650*/  @!P0 SYNCS.PHASECHK.TRANS64 P0, [R18+URZ+0x20870], R4 ;  /* 0x02087004120085a7 */ /* 0x000ea4000800007f */
[----:B--2---:R-:W-:Y:S05]  /*15660*/  @!P0 BRA `(.L_x_1076) ;  /* 0xfffffffc00f08947 */ /* 0x004fea000383ffff */
[----:B------:R-:W-:Y:S05]  /*15670*/  BRA `(.L_x_1127) ;  /* 0xffffffdc003c7947 */ /* 0x000fea000383ffff */
.L_x_1078:
[----:B-1----:R1:W2:Y:S02]  /*15680*/  SYNCS.PHASECHK.TRANS64.TRYWAIT P0, [R18+URZ+0x20860], R4 ;  /* 0x02086004120075a7 */ /* 0x0022a4000800017f */
[----:B--2---:R-:W-:Y:S05]  /*15690*/  @!P0 NANOSLEEP.SYNCS 0x989680 ;  /* 0x009896800000895d */ /* 0x004fea0003900000 */
[----:B------:R-:W2:Y:S02]  /*156a0*/  @!P0 SYNCS.PHASECHK.TRANS64 P0, [R18+URZ+0x20860], R4 ;  /* 0x02086004120085a7 */ /* 0x000ea4000800007f */
[----:B--2---:R-:W-:Y:S05]  /*156b0*/  @!P0 BRA `(.L_x_1078) ;  /* 0xfffffffc00f08947 */ /* 0x004fea000383ffff */
[----:B------:R-:W-:Y:S05]  /*156c0*/  BRA `(.L_x_1128) ;  /* 0xffffffdc00407947 */ /* 0x000fea000383ffff */
.L_x_1084:
[----:B-1----:R1:W2:Y:S02]  /*156d0*/  SYNCS.PHASECHK.TRANS64.TRYWAIT P0, [R3+URZ+0x20870], R0 ;  /* 0x02087000030075a7 */ /* 0x0022a4000800017f */
[----:B--2---:R-:W-:Y:S05]  /*156e0*/  @!P0 NANOSLEEP.SYNCS 0x989680 ;  /* 0x009896800000895d */ /* 0x004fea0003900000 */
[----:B------:R-:W2:Y:S02]  /*156f0*/  @!P0 SYNCS.PHASECHK.TRANS64 P0, [R3+URZ+0x20870], R0 ;  /* 0x02087000030085a7 */ /* 0x000ea4000800007f */
[----:B--2---:R-:W-:Y:S05]  /*15700*/  @!P0 BRA `(.L_x_1084) ;  /* 0xfffffffc00f08947 */ /* 0x004fea000383ffff */
[----:B------:R-:W-:Y:S05]  /*15710*/  BRA `(.L_x_1129) ;  /* 0xffffffe000e47947 */ /* 0x000fea000383ffff */
.L_x_1086:
[----:B-1----:R1:W2:Y:S02]  /*15720*/  SYNCS.PHASECHK.TRANS64.TRYWAIT P0, [R3+URZ+0x20860], R0 ;  /* 0x02086000030075a7 */ /* 0x0022a4000800017f */
[----:B--2---:R-:W-:Y:S05]  /*15730*/  @!P0 NANOSLEEP.SYNCS 0x989680 ;  /* 0x009896800000895d */ /* 0x004fea0003900000 */
[----:B------:R-:W2:Y:S02]  /*15740*/  @!P0 SYNCS.PHASECHK.TRANS64 P0, [R3+URZ+0x20860], R0 ;  /* 0x02086000030085a7 */ /* 0x000ea4000800007f */
[----:B--2---:R-:W-:Y:S05]  /*15750*/  @!P0 BRA `(.L_x_1086) ;  /* 0xfffffffc00f08947 */ /* 0x004fea000383ffff */
[----:B------:R-:W-:Y:S05]  /*15760*/  BRA `(.L_x_1130) ;  /* 0xffffffe000f47947 */ /* 0x000fea000383ffff */
.L_x_1088:
[----:B0-----:R0:W1:Y:S02]  /*15770*/  SYNCS.PHASECHK.TRANS64.TRYWAIT P0, [R9+URZ+0x20820], R2 ;  /* 0x02082002090075a7 */ /* 0x001064000800017f */
[----:B-1----:R-:W-:Y:S05]  /*15780*/  @!P0 NANOSLEEP.SYNCS 0x989680 ;  /* 0x009896800000895d */ /* 0x002fea0003900000 */
[----:B------:R-:W1:Y:S02]  /*15790*/  @!P0 SYNCS.PHASECHK.TRANS64 P0, [R9+URZ+0x20820], R2 ;  /* 0x02082002090085a7 */ /* 0x000e64000800007f */
[----:B-1----:R-:W-:Y:S05]  /*157a0*/  @!P0 BRA `(.L_x_1088) ;  /* 0xfffffffc00f08947 */ /* 0x002fea000383ffff */
[----:B------:R-:W-:Y:S05]  /*157b0*/  BRA `(.L_x_1131) ;  /* 0xffffffe800887947 */ /* 0x000fea000383ffff */
.L_x_1090:
[----:B0-----:R0:W1:Y:S02]  /*157c0*/  SYNCS.PHASECHK.TRANS64.TRYWAIT P1, [R5+URZ], R4 ;  /* 0x00000004050075a7 */ /* 0x001064000802017f */
[----:B-1----:R-:W-:Y:S05]  /*157d0*/  @!P1 NANOSLEEP.SYNCS 0x989680 ;  /* 0x009896800000995d */ /* 0x002fea0003900000 */
[----:B------:R-:W1:Y:S02]  /*157e0*/  @!P1 SYNCS.PHASECHK.TRANS64 P1, [R5+URZ], R4 ;  /* 0x00000004050095a7 */ /* 0x000e64000802007f */
[----:B-1----:R-:W-:Y:S05]  /*157f0*/  @!P1 BRA `(.L_x_1090) ;  /* 0xfffffffc00f09947 */ /* 0x002fea000383ffff */
[----:B------:R-:W-:Y:S05]  /*15800*/  BRA `(.L_x_1132) ;  /* 0xffffffe800d87947 */ /* 0x000fea000383ffff */
.L_x_1091:
[----:B-1----:R1:W2:Y:S02]  /*15810*/  SYNCS.PHASECHK.TRANS64.TRYWAIT P1, [R7+URZ], R2 ;  /* 0x00000002070075a7 */ /* 0x0022a4000802017f */
[----:B--2---:R-:W-:Y:S05]  /*15820*/  @!P1 NANOSLEEP.SYNCS 0x989680 ;  /* 0x009896800000995d */ /* 0x004fea0003900000 */
[----:B------:R-:W2:Y:S02]  /*15830*/  @!P1 SYNCS.PHASECHK.TRANS64 P1, [R7+URZ], R2 ;  /* 0x00000002070095a7 */ /* 0x000ea4000802007f */
[----:B--2---:R-:W-:Y:S05]  /*15840*/  @!P1 BRA `(.L_x_1091) ;  /* 0xfffffffc00f09947 */ /* 0x004fea000383ffff */
[----:B------:R-:W-:Y:S05]  /*15850*/  BRA `(.L_x_1133) ;  /* 0xffffffe800cc7947 */ /* 0x000fea000383ffff */
.L_x_1093:
[----:B0-----:R0:W2:Y:S02]  /*15860*/  SYNCS.PHASECHK.TRANS64.TRYWAIT P1, [R5+URZ+0x20860], R4 ;  /* 0x02086004050075a7 */ /* 0x0010a4000802017f */
[----:B--2---:R-:W-:Y:S05]  /*15870*/  @!P1 NANOSLEEP.SYNCS 0x989680 ;  /* 0x009896800000995d */ /* 0x004fea0003900000 */
[----:B------:R-:W2:Y:S02]  /*15880*/  @!P1 SYNCS.PHASECHK.TRANS64 P1, [R5+URZ+0x20860], R4 ;  /* 0x02086004050095a7 */ /* 0x000ea4000802007f */
[----:B--2---:R-:W-:Y:S05]  /*15890*/  @!P1 BRA `(.L_x_1093) ;  /* 0xfffffffc00f09947 */ /* 0x004fea000383ffff */
[----:B------:R-:W-:Y:S05]  /*158a0*/  BRA `(.L_x_1134) ;  /* 0xffffffe800cc7947 */ /* 0x000fea000383ffff */
.L_x_1095:
[----:B--2---:R2:W3:Y:S02]  /*158b0*/  SYNCS.PHASECHK.TRANS64.TRYWAIT P1, [R3+URZ+0x20860], R2 ;  /* 0x02086002030075a7 */ /* 0x0044e4000802017f */
[----:B---3--:R-:W-:Y:S05]  /*158c0*/  @!P1 NANOSLEEP.SYNCS 0x989680 ;  /* 0x009896800000995d */ /* 0x008fea0003900000 */
[----:B------:R-:W3:Y:S02]  /*158d0*/  @!P1 SYNCS.PHASECHK.TRANS64 P1, [R3+URZ+0x20860], R2 ;  /* 0x02086002030095a7 */ /* 0x000ee4000802007f */
[----:B---3--:R-:W-:Y:S05]  /*158e0*/  @!P1 BRA `(.L_x_1095) ;  /* 0xfffffffc00f09947 */ /* 0x008fea000383ffff */
[----:B------:R-:W-:Y:S05]  /*158f0*/  BRA `(.L_x_1135) ;  /* 0xffffffe800cc7947 */ /* 0x000fea000383ffff */
.L_x_1097:
[----:B---3--:R3:W4:Y:S02]  /*15900*/  SYNCS.PHASECHK.TRANS64.TRYWAIT P0, [R5+URZ+0x20880], R4 ;  /* 0x02088004050075a7 */ /* 0x008724000800017f */
[----:B----4-:R-:W-:Y:S05]  /*15910*/  @!P0 NANOSLEEP.SYNCS 0x989680 ;  /* 0x009896800000895d */ /* 0x010fea0003900000 */
[----:B------:R-:W4:Y:S02]  /*15920*/  @!P0 SYNCS.PHASECHK.TRANS64 P0, [R5+URZ+0x20880], R4 ;  /* 0x02088004050085a7 */ /* 0x000f24000800007f */
[----:B----4-:R-:W-:Y:S05]  /*15930*/  @!P0 BRA `(.L_x_1097) ;  /* 0xfffffffc00f08947 */ /* 0x010fea000383ffff */
[----:B------:R-:W-:Y:S05]  /*15940*/  BRA `(.L_x_1098) ;  /* 0xffffffe800c87947 */ /* 0x000fea000383ffff */
.L_x_1136:
        /* <DEDUP_REMOVED lines=11> */
.L_x_13341:


//--------------------- .text._ZN7cutlass13device_kernelIN5flash11enable_sm90INS1_16FlashAttnFwdSm90INS1_25CollectiveMainloopFwdSm90ILi2EN4cute5tupleIJNS5_1CILi1EEES8_S8_EEENS6_IJNS7_ILi128EEENS7_ILi64EEENS7_ILi256EEEEEELi256ENS_12float_e4m3_tEfNS_4arch4Sm90ELb0ELb1ELb1ELb1ELb0ELb0ELb0ELb1ELb1ELb1ELb1ELb0EEENS1_21CollectiveEpilogueFwdINS6_IJSA_SC_SB_EEES9_NS_10bfloat16_tESG_Li256ELb1ELb1ELb1ELb1EEENS1_36VarlenDynamicPersistentTileSchedulerILi128ELi64ELi256ELi128ELb1ELb1ELb1ELb1ELb0ELb1EEEEEEEEEvNT_6ParamsE --------------------------
	.section	.text._ZN7cutlass13device_kernelIN5flash11enable_sm90INS1_16FlashAttnFwdSm90INS1_25CollectiveMainloopFwdSm90ILi2EN4cute5tupleIJNS5_1CILi1EEES8_S8_EEENS6_IJNS7_ILi128EEENS7_ILi64EEENS7_ILi256EEEEEELi256ENS_12float_e4m3_tEfNS_4arch4Sm90ELb0ELb1ELb1ELb1ELb0ELb0ELb0ELb1ELb1ELb1ELb1ELb0EEENS1_21CollectiveEpilogueFwdINS6_IJSA_SC_SB_EEES9_NS_10bfloat16_tESG_Li256ELb1ELb1ELb1ELb1EEENS1_36VarlenDynamicPersistentTileSchedulerILi128ELi64ELi256ELi128ELb1ELb1ELb1ELb1ELb0ELb1EEEEEEEEEvNT_6ParamsE,"ax",@progbits
	.align	128
.text._ZN7cutlass13device_kernelIN5flash11enable_sm90INS1_16FlashAttnFwdSm90INS1_25CollectiveMainloopFwdSm90ILi2EN4cute5tupleIJNS5_1CILi1EEES8_S8_EEENS6_IJNS7_ILi128EEENS7_ILi64EEENS7_ILi256EEEEEELi256ENS_12float_e4m3_tEfNS_4arch4Sm90ELb0ELb1ELb1ELb1ELb0ELb0ELb0ELb1ELb1ELb1ELb1ELb0EEENS1_21CollectiveEpilogueFwdINS6_IJSA_SC_SB_EEES9_NS_10bfloat16_tESG_Li256ELb1ELb1ELb1ELb1EEENS1_36VarlenDynamicPersistentTileSchedulerILi128ELi64ELi256ELi128ELb1ELb1ELb1ELb1ELb0ELb1EEEEEEEEEvNT_6ParamsE:
        .type           _ZN7cutlass13device_kernelIN5flash11enable_sm90INS1_16FlashAttnFwdSm90INS1_25CollectiveMainloopFwdSm90ILi2EN4cute5tupleIJNS5_1CILi1EEES8_S8_EEENS6_IJNS7_ILi128EEENS7_ILi64EEENS7_ILi256EEEEEELi256ENS_12float_e4m3_tEfNS_4arch4Sm90ELb0ELb1ELb1ELb1ELb0ELb0ELb0ELb1ELb1ELb1ELb1ELb0EEENS1_21CollectiveEpilogueFwdINS6_IJSA_SC_SB_EEES9_NS_10bfloat16_tESG_Li256ELb1ELb1ELb1ELb1EEENS1_36VarlenDynamicPersistentTileSchedulerILi128ELi64ELi256ELi128ELb1ELb1ELb1ELb1ELb0ELb1EEEEEEEEEvNT_6ParamsE,@function
        .size           _ZN7cutlass13device_kernelIN5flash11enable_sm90INS1_16FlashAttnFwdSm90INS1_25CollectiveMainloopFwdSm90ILi2EN4cute5tupleIJNS5_1CILi1EEES8_S8_EEENS6_IJNS7_ILi128EEENS7_ILi64EEENS7_ILi256EEEEEELi256ENS_12float_e4m3_tEfNS_4arch4Sm90ELb0ELb1ELb1ELb1ELb0ELb0ELb0ELb1ELb1ELb1ELb1ELb0EEENS1_21CollectiveEpilogueFwdINS6_IJSA_SC_SB_EEES9_NS_10bfloat16_tESG_Li256ELb1ELb1ELb1ELb1EEENS1_36VarlenDynamicPersistentTileSchedulerILi128ELi64ELi256ELi128ELb1ELb1ELb1ELb1ELb0ELb1EEEEEEEEEvNT_6ParamsE,(.L_x_13342 - _ZN7cutlass13device_kernelIN5flash11enable_sm90INS1_16FlashAttnFwdSm90INS1_25CollectiveMainloopFwdSm90ILi2EN4cute5tupleIJNS5_1CILi1EEES8_S8_EEENS6_IJNS7_ILi128EEENS7_ILi64EEENS7_ILi256EEEEEELi256ENS_12float_e4m3_tEfNS_4arch4Sm90ELb0ELb1ELb1ELb1ELb0ELb0ELb0ELb1ELb1ELb1ELb1ELb0EEENS1_21CollectiveEpilogueFwdINS6_IJSA_SC_SB_EEES9_NS_10bfloat16_tESG_Li256ELb1ELb1ELb1ELb1EEENS1_36VarlenDynamicPersistentTileSchedulerILi128ELi64ELi256ELi128ELb1ELb1ELb1ELb1ELb0ELb1EEEEEEEEEvNT_6ParamsE)
        .other          _ZN7cutlass13device_kernelIN5flash11enable_sm90INS1_16FlashAttnFwdSm90INS1_25CollectiveMainloopFwdSm90ILi2EN4cute5tupleIJNS5_1CILi1EEES8_S8_EEENS6_IJNS7_ILi128EEENS7_ILi64EEENS7_ILi256EEEEEELi256ENS_12float_e4m3_tEfNS_4arch4Sm90ELb0ELb1ELb1ELb1ELb0ELb0ELb0ELb1ELb1ELb1ELb1ELb0EEENS1_21CollectiveEpilogueFwdINS6_IJSA_SC_SB_EEES9_NS_10bfloat16_tESG_Li256ELb1ELb1ELb1ELb1EEENS1_36VarlenDynamicPersistentTileSchedulerILi128ELi64ELi256ELi128ELb1ELb1ELb1ELb1ELb0ELb1EEEEEEEEEvNT_6ParamsE,@"STO_CUDA_ENTRY STV_DEFAULT"
_ZN7cutlass13device_kernelIN5flash11enable_sm90INS1_16FlashAttnFwdSm90INS1_25CollectiveMainloopFwdSm90ILi2EN4cute5tupleIJNS5_1CILi1EEES8_S8_EEENS6_IJNS7_ILi128EEENS7_ILi64EEENS7_ILi256EEEEEELi256ENS_12float_e4m3_tEfNS_4arch4Sm90ELb0ELb1ELb1ELb1ELb0ELb0ELb0ELb1ELb1ELb1ELb1ELb0EEENS1_21CollectiveEpilogueFwdINS6_IJSA_SC_SB_EEES9_NS_10bfloat16_tESG_Li256ELb1ELb1ELb1ELb1EEENS1_36VarlenDynamicPersistentTileSchedulerILi128ELi64ELi256ELi128ELb1ELb1ELb1ELb1ELb0ELb1EEEEEEEEEvNT_6ParamsE:
        /* <DEDUP_REMOVED lines=18> */
.L_x_1138:
[----:B------:R-:W-:Y:S05]  /*0120*/  BSYNC B0 ;  /* 0x0000000000007941 */ /* 0x000fea0003800000 */
.L_x_1137:
        /* <DEDUP_REMOVED lines=41> */
.L_x_1139:
        /* <DEDUP_REMOVED lines=22> */
.L_x_1140:
        /* <DEDUP_REMOVED lines=18> */
.L_x_1141:
        /* <DEDUP_REMOVED lines=22> */
.L_x_1142:
        /* <DEDUP_REMOVED lines=22> */
.L_x_1143:
[----:B0-----:R-:W-:Y:S01]  /*0900*/  UMOV UR4, 0x1 ;  /* 0x0000000100047882 */ /* 0x001fe20000000000 */
[----:B------:R-:W-:Y:S01]  /*0910*/  PLOP3.LUT P0, PT, PT, PT, UP0, 0x80, 0x0 ;  /* 0x000000000000781c */ /* 0x000fe20003f0f008 */
[----:B------:R-:W-:Y:S01]  /*0920*/  USEL UR4, UR4, 0x2, !UP0 ;  /* 0x0000000204047887 */ /* 0x000fe2000c000000 */
[----:B------:R-:W-:Y:S01]  /*0930*/  NOP ;  /* 0x0000000000007918 */ /* 0x000fe20000000000 */
[----:B------:R-:W-:-:S04]  /*0940*/  ULDC.64 UR48, c[0x0][0x208] ;  /* 0x0000820000307ab9 */ /* 0x000fc80000000a00 */
[----:B------:R-:W-:-:S05]  /*0950*/  IMAD.U32 R2, RZ, RZ, UR4 ;  /* 0x00000004ff027e24 */ /* 0x000fca000f8e00ff */
[----:B------:R0:W-:Y:S01]  /*0960*/  STL [R1+0x3c], R2 ;  /* 0x00003c0201007387 */ /* 0x0001e20000100800 */
[----:B-12-4-:R-:W-:Y:S06]  /*0970*/  BAR.SYNC.DEFER_BLOCKING 0x0 ;  /* 0x0000000000007b1d */ /* 0x016fec0000010000 */
[----:B------:R-:W-:Y:S05]  /*0980*/  @!P0 BRA `(.L_x_1144) ;  /* 0x0000012400b08947 */ /* 0x000fea0003800000 */
.L_x_1145:
[----:B------:R-:W-:-:S08]  /*0990*/  NOP ;  /* 0x0000000000007918 */ /* 0x000fd00000000000 */
[----:B------:R-:W1:Y:S02]  /*09a0*/  USETMAXREG.TRY_ALLOC.CTAPOOL UP0, 0xf0 ;  /* 0x000000f0000079c8 */ /* 0x000e640008000600 */
[----:B-1----:R-:W-:-:S13]  /*09b0*/  PLOP3.LUT P0, PT, PT, PT, UP0, 0x80, 0x0 ;  /* 0x000000000000781c */ /* 0x002fda0003f0f008 */
[----:B------:R-:W-:Y:S05]  /*09c0*/  @!P0 BRA `(.L_x_1145) ;  /* 0xfffffffc00f08947 */ /* 0x000fea000383ffff */
[----:B0-----:R-:W0:Y:S01]  /*09d0*/  S2R R2, SR_TID.X ;  /* 0x0000000000027919 */ /* 0x001e220000002100 */
        /* <DEDUP_REMOVED lines=13> */
[----:B------:R-:W2:Y:S01]  /*0ab0*/  LDL R3, [R1+0x3c] ;  /* 0x00003c0001037983 */ /* 0x000ea20000100800 */
[----:B------:R-:W-:Y:S01]  /*0ac0*/  VIADD R0, R2, 0xffffff80 ;  /* 0xffffff8002007836 */ /* 0x000fe20000000000 */
[----:B------:R-:W-:Y:S01]  /*0ad0*/  R2UR UR5, R5 ;  /* 0x00000000050572ca */ /* 0x000fe200000e0000 */
[----:B------:R-:W-:Y:S01]  /*0ae0*/  UMOV UR60, URZ ;  /* 0x0000003f003c7c82 */ /* 0x000fe20008000000 */
[----:B------:R-:W-:Y:S01]  /*0af0*/  R2UR UR6, R6 ;  /* 0x00000000060672ca */ /* 0x000fe200000e0000 */
[----:B------:R-:W-:Y:S01]  /*0b00*/  UMOV UR36, URZ ;  /* 0x0000003f00247c82 */ /* 0x000fe20008000000 */
[----:B------:R-:W-:Y:S01]  /*0b10*/  R2UR UR51, R7 ;  /* 0x00000000073372ca */ /* 0x000fe200000e0000 */
[----:B------:R-:W-:Y:S01]  /*0b20*/  UMOV UR37, URZ ;  /* 0x0000003f00257c82 */ /* 0x000fe20008000000 */
[----:B--2---:R-:W-:Y:S02]  /*0b30*/  R2UR UR4, R3 ;  /* 0x00000000030472ca */ /* 0x004fe400000e0000 */
[----:B------:R-:W-:-:S04]  /*0b40*/  SHF.R.S32.HI R3, RZ, 0x1f, R0 ;  /* 0x0000001fff037819 */ /* 0x000fc80000011400 */
[CC--:B------:R-:W-:Y:S02]  /*0b50*/  LEA.HI R2, R3.reuse, R0.reuse, RZ, 0x7 ;  /* 0x0000000003027211 */ /* 0x0c0fe400078f38ff */
[CC--:B------:R-:W-:Y:S02]  /*0b60*/  LEA.HI R4, R3.reuse, R0.reuse, RZ, 0x5 ;  /* 0x0000000003047211 */ /* 0x0c0fe400078f28ff */
[----:B------:R-:W-:Y:S02]  /*0b70*/  LOP3.LUT R217, R2, 0xffffff80, RZ, 0xc0, !PT ;  /* 0xffffff8002d97812 */ /* 0x000fe400078ec0ff */
[CC--:B------:R-:W-:Y:S01]  /*0b80*/  LEA.HI R5, R3.reuse, R0.reuse, RZ, 0x2 ;  /* 0x0000000003057211 */ /* 0x0c0fe200078f10ff */
[----:B------:R-:W-:Y:S01]  /*0b90*/  IMAD.SHL.U32 R6, R4, 0x20, RZ ;  /* 0x0000002004067824 */ /* 0x000fe200078e00ff */
[----:B------:R-:W-:Y:S01]  /*0ba0*/  LEA.HI R3, R3, R0, RZ, 0x4 ;  /* 0x0000000003037211 */ /* 0x000fe200078f20ff */
[----:B------:R-:W-:Y:S01]  /*0bb0*/  IMAD.IADD R217, R0, 0x1, -R217 ;  /* 0x0000000100d97824 */ /* 0x000fe200078e0ad9 */
[----:B------:R-:W-:Y:S01]  /*0bc0*/  LOP3.LUT R11, R5, 0xfffffffc, RZ, 0xc0, !PT ;  /* 0xfffffffc050b7812 */ /* 0x000fe200078ec0ff */
[----:B------:R-:W-:Y:S01]  /*0bd0*/  ULOP3.LUT UR61, UR4, 0x1, URZ, 0xfc, !UPT ;  /* 0x00000001043d7892 */ /* 0x000fe2000f8efc3f */
[----:B------:R-:W-:-:S02]  /*0be0*/  LOP3.LUT R5, R3, 0x3fffff0, RZ, 0xc0, !PT ;  /* 0x03fffff003057812 */ /* 0x000fc400078ec0ff */
[----:B------:R-:W-:Y:S01]  /*0bf0*/  SHF.R.S32.HI R8, RZ, 0x1f, R217 ;  /* 0x0000001fff087819 */ /* 0x000fe200000114d9 */
[C---:B------:R-:W-:Y:S01]  /*0c00*/  IMAD.IADD R12, R0.reuse, 0x1, -R11 ;  /* 0x00000001000c7824 */ /* 0x040fe200078e0a0b */
[----:B------:R-:W-:Y:S01]  /*0c10*/  SHF.R.S32.HI R4, RZ, 0x4, R3 ;  /* 0x00000004ff047819 */ /* 0x000fe20000011403 */
[----:B------:R-:W-:Y:S01]  /*0c20*/  IMAD.IADD R5, R0, 0x1, -R5 ;  /* 0x0000000100057824 */ /* 0x000fe200078e0a05 */
[----:B------:R-:W-:Y:S02]  /*0c30*/  LEA.HI R9, R8, R217, RZ, 0x2 ;  /* 0x000000d908097211 */ /* 0x000fe400078f10ff */
[----:B------:R-:W-:Y:S02]  /*0c40*/  LEA.HI R0, R3, R4, RZ, 0x1 ;  /* 0x0000000403007211 */ /* 0x000fe400078f08ff */
[--C-:B------:R-:W-:Y:S02]  /*0c50*/  SHF.R.S32.HI R10, RZ, 0x2, R9.reuse ;  /* 0x00000002ff0a7819 */ /* 0x100fe40000011409 */
[----:B------:R-:W-:-:S02]  /*0c60*/  SHF.R.S32.HI R7, RZ, 0x1f, R9 ;  /* 0x0000001fff077819 */ /* 0x000fc40000011409 */
[----:B------:R-:W-:Y:S02]  /*0c70*/  SHF.R.S32.HI R3, RZ, 0x7, R2 ;  /* 0x00000007ff037819 */ /* 0x000fe40000011402 */
[----:B------:R-:W-:Y:S02]  /*0c80*/  LEA.HI R11, R7, R10, RZ, 0x3 ;  /* 0x0000000a070b7211 */ /* 0x000fe400078f18ff */
[----:B------:R-:W-:Y:S02]  /*0c90*/  LOP3.LUT R6, R6, 0xfffffc00, RZ, 0xc0, !PT ;  /* 0xfffffc0006067812 */ /* 0x000fe400078ec0ff */
[----:B------:R-:W-:Y:S02]  /*0ca0*/  LOP3.LUT R7, R0, 0x1ffffffe, RZ, 0xc0, !PT ;  /* 0x1ffffffe00077812 */ /* 0x000fe400078ec0ff */
[----:B------:R-:W-:Y:S01]  /*0cb0*/  LOP3.LUT R11, R11, 0xfffffff8, RZ, 0xc0, !PT ;  /* 0xfffffff80b0b7812 */ /* 0x000fe200078ec0ff */
[----:B------:R-:W-:Y:S01]  /*0cc0*/  IMAD R6, R5, 0x40, R6 ;  /* 0x0000004005067824 */ /* 0x000fe200078e0206 */
[----:B------:R-:W-:Y:S01]  /*0cd0*/  LEA.HI R2, R2, R3, RZ, 0x1 ;  /* 0x0000000302027211 */ /* 0x000fe200078f08ff */
[----:B------:R-:W-:Y:S01]  /*0ce0*/  IMAD.IADD R7, R4, 0x1, -R7 ;  /* 0x0000000104077824 */ /* 0x000fe200078e0a07 */
[----:B------:R-:W-:Y:S01]  /*0cf0*/  LEA.HI R8, R8, R217, RZ, 0x5 ;  /* 0x000000d908087211 */ /* 0x000fe200078f28ff */
[----:B------:R-:W-:Y:S01]  /*0d00*/  IMAD.IADD R11, R10, 0x1, -R11 ;  /* 0x000000010a0b7824 */ /* 0x000fe200078e0a0b */
[----:B------:R-:W-:-:S02]  /*0d10*/  LEA.HI R0, R12, R12, RZ, 0x1 ;  /* 0x0000000c0c007211 */ /* 0x000fc400078f08ff */
[----:B------:R-:W-:Y:S02]  /*0d20*/  LOP3.LUT R2, R2, 0x3fffffe, RZ, 0xc0, !PT ;  /* 0x03fffffe02027812 */ /* 0x000fe400078ec0ff */
[----:B------:R-:W-:Y:S02]  /*0d30*/  SHF.R.S32.HI R8, RZ, 0x5, R8 ;  /* 0x00000005ff087819 */ /* 0x000fe40000011408 */
[----:B------:R-:W-:Y:S01]  /*0d40*/  LOP3.LUT R5, R0, 0x1ffffffe, RZ, 0xc0, !PT ;  /* 0x1ffffffe00057812 */ /* 0x000fe200078ec0ff */
[----:B------:R-:W-:Y:S01]  /*0d50*/  IMAD R0, R7, 0x8, R6 ;  /* 0x0000000807007824 */ /* 0x000fe200078e0206 */
[----:B------:R-:W-:Y:S01]  /*0d60*/  LOP3.LUT R4, R9, 0x7ffffffc, RZ, 0xc0, !PT ;  /* 0x7ffffffc09047812 */ /* 0x000fe200078ec0ff */
[----:B------:R-:W-:Y:S02]  /*0d70*/  IMAD.IADD R3, R3, 0x1, -R2 ;  /* 0x0000000103037824 */ /* 0x000fe400078e0a02 */
[----:B------:R-:W-:Y:S01]  /*0d80*/  IMAD R8, R8, 0x10, R11 ;  /* 0x0000001008087824 */ /* 0x000fe200078e020b */
[----:B------:R0:W-:Y:S01]  /*0d90*/  STL [R1+0x2c], R0 ;  /* 0x00002c0001007387 */ /* 0x0001e20000100800 */
[----:B------:R-:W-:-:S02]  /*0da0*/  IMAD.IADD R2, R217, 0x1, -R4 ;  /* 0x00000001d9027824 */ /* 0x000fc400078e0a04 */
[----:B------:R-:W-:Y:S02]  /*0db0*/  IMAD.IADD R5, R12, 0x1, -R5 ;  /* 0x000000010c057824 */ /* 0x000fe400078e0a05 */
[----:B------:R-:W-:-:S04]  /*0dc0*/  IMAD.SHL.U32 R2, R2, 0x2, RZ ;  /* 0x0000000202027824 */ /* 0x000fc800078e00ff */
[C---:B------:R-:W-:Y:S02]  /*0dd0*/  VIADD R215, R2.reuse, 0x8 ;  /* 0x0000000802d77836 */ /* 0x040fe40000000000 */
        /* <DEDUP_REMOVED lines=57> */
[----:B------:R-:W-:Y:S01]  /*1170*/  SHF.R.S32.HI R219, RZ, 0x1f, R19 ;  /* 0x0000001fffdb7819 */ /* 0x000fe20000011413 */
[----:B------:R-:W-:Y:S01]  /*1180*/  IMAD R16, R5, 0x8, R0 ;  /* 0x0000000805107824 */ /* 0x000fe200078e0200 */
[----:B0-----:R-:W-:-:S07]  /*1190*/  SHF.R.S32.HI R218, RZ, 0x1f, R18 ;  /* 0x0000001fffda7819 */ /* 0x001fce0000011412 */
.L_x_1253:
[----:B------:R-:W-:Y:S01]  /*11a0*/  ULDC.64 UR8, c[0x0][0xa28] ;  /* 0x00028a0000087ab9 */ /* 0x000fe20000000a00 */
[----:B------:R-:W-:Y:S02]  /*11b0*/  ULOP3.LUT UR4, UR6, 0xff000000, URZ, 0xc0, !UPT ;  /* 0xff00000006047892 */ /* 0x000fe4000f8ec03f */
[----:B------:R-:W-:Y:S01]  /*11c0*/  UISETP.NE.U32.AND UP0, UPT, UR8, URZ, UPT ;  /* 0x0000003f0800728c */ /* 0x000fe2000bf05070 */
[----:B------:R-:W-:-:S03]  /*11d0*/  ULDC UR7, c[0x0][0x424] ;  /* 0x0001090000077ab9 */ /* 0x000fc60000000800 */
[----:B------:R-:W-:-:S03]  /*11e0*/  UISETP.NE.AND.EX UP0, UPT, UR9, URZ, UPT, UP0 ;  /* 0x0000003f0900728c */ /* 0x000fc6000bf05300 */
[----:B------:R-:W-:Y:S02]  /*11f0*/  ULDC.64 UR8, c[0x0][0xa18] ;  /* 0x0002860000087ab9 */ /* 0x000fe40000000a00 */
[----:B------:R-:W-:Y:S01]  /*1200*/  UISETP.NE.U32.AND UP1, UPT, UR8, URZ, UPT ;  /* 0x0000003f0800728c */ /* 0x000fe2000bf25070 */
[----:B------:R-:W-:-:S03]  /*1210*/  PLOP3.LUT P0, PT, PT, PT, UP0, 0x80, 0x0 ;  /* 0x000000000000781c */ /* 0x000fc60003f0f008 */
[----:B------:R-:W-:-:S03]  /*1220*/  UISETP.NE.AND.EX UP1, UPT, UR9, URZ, UPT, UP1 ;  /* 0x0000003f0900728c */ /* 0x000fc6000bf25310 */
[----:B------:R-:W-:Y:S02]  /*1230*/  @UP0 ULDC.64 UR8, c[0x0][0xa28] ;  /* 0x00028a0000080ab9 */ /* 0x000fe40000000a00 */
[----:B------:R-:W-:Y:S01]  /*1240*/  @UP0 UIMAD.WIDE UR8, UR51, 0x4, UR8 ;  /* 0x00000004330808a5 */ /* 0x000fe2000f8e0208 */
[----:B------:R-:W-:-:S05]  /*1250*/  PLOP3.LUT P2, PT, PT, PT, UP1, 0x80, 0x0 ;  /* 0x000000000000781c */ /* 0x000fca0003f4f018 */
[----:B------:R-:W-:Y:S01]  /*1260*/  @UP1 ULDC.64 UR10, c[0x0][0xa18] ;  /* 0x00028600000a1ab9 */ /* 0x000fe20000000a00 */
[----:B01-34-:R-:W-:Y:S02]  /*1270*/  IMAD.U32 R4, RZ, RZ, UR8 ;  /* 0x00000008ff047e24 */ /* 0x01bfe4000f8e00ff */
[----:B------:R-:W-:Y:S01]  /*1280*/  IMAD.U32 R5, RZ, RZ, UR9 ;  /* 0x00000009ff057e24 */ /* 0x000fe2000f8e00ff */
[----:B------:R-:W-:Y:S02]  /*1290*/  @UP1 UIMAD.WIDE UR8, UR51, 0x4, UR10 ;  /* 0x00000004330818a5 */ /* 0x000fe4000f8e020a */
[----:B------:R-:W-:Y:S02]  /*12a0*/  ULOP3.LUT UR54, UR6, 0xff0000, URZ, 0xc0, !UPT ;  /* 0x00ff000006367892 */ /* 0x000fe4000f8ec03f */
[----:B--2---:R-:W2:Y:S01]  /*12b0*/  @P0 LDG.E R4, desc[UR48][R4.64] ;  /* 0x0000003004040981 */ /* 0x004ea2000c1e1900 */
[----:B------:R-:W-:Y:S01]  /*12c0*/  ULDC.64 UR10, c[0x0][0xa20] ;  /* 0x00028800000a7ab9 */ /* 0x000fe20000000a00 */
[----:B------:R-:W-:-:S02]  /*12d0*/  IMAD.U32 R6, RZ, RZ, UR8 ;  /* 0x00000008ff067e24 */ /* 0x000fc4000f8e00ff */
[----:B------:R-:W-:Y:S01]  /*12e0*/  IMAD.U32 R7, RZ, RZ, UR9 ;  /* 0x00000009ff077e24 */ /* 0x000fe2000f8e00ff */
[----:B------:R-:W-:-:S04]  /*12f0*/  ULDC.64 UR8, c[0x0][0x418] ;  /* 0x0001060000087ab9 */ /* 0x000fc80000000a00 */
[----:B------:R-:W3:Y:S01]  /*1300*/  @P2 LDG.E R6, desc[UR48][R6.64] ;  /* 0x0000003006062981 */ /* 0x000ee2000c1e1900 */
[----:B------:R-:W-:Y:S01]  /*1310*/  UISETP.NE.U32.AND UP0, UPT, UR8, URZ, UPT ;  /* 0x0000003f0800728c */ /* 0x000fe2000bf05070 */
[----:B------:R-:W-:Y:S01]  /*1320*/  ISETP.NE.U32.AND P1, PT, RZ, UR10, PT ;  /* 0x0000000aff007c0c */ /* 0x000fe2000bf25070 */
[----:B------:R-:W-:Y:S02]  /*1330*/  USHF.R.U32.HI UR4, URZ, 0x8, UR4 ;  /* 0x000000083f047899 */ /* 0x000fe40008011604 */
[----:B------:R-:W-:Y:S01]  /*1340*/  UISETP.NE.AND.EX UP0, UPT, UR9, URZ, UPT, UP0 ;  /* 0x0000003f0900728c */ /* 0x000fe2000bf05300 */
[----:B------:R-:W-:Y:S01]  /*1350*/  ISETP.NE.AND.EX P1, PT, RZ, UR11, PT, P1 ;  /* 0x0000000bff007c0c */ /* 0x000fe2000bf25310 */
[----:B------:R-:W-:Y:S01]  /*1360*/  ULDC UR8, c[0x0][0x2f0] ;  /* 0x0000bc0000087ab9 */ /* 0x000fe20000000800 */
[----:B------:R-:W-:Y:S01]  /*1370*/  UMOV UR39, URZ ;  /* 0x0000003f00277c82 */ /* 0x000fe20008000000 */
[----:B------:R-:W-:Y:S02]  /*1380*/  USEL UR7, UR7, 0x1, UP0 ;  /* 0x0000000107077887 */ /* 0x000fe40008000000 */
[----:B------:R-:W-:Y:S01]  /*1390*/  ULEA.HI UR54, UR54, UR4, URZ, 0x10 ;  /* 0x0000000436367291 */ /* 0x000fe2000f8f803f */
[----:B------:R-:W-:Y:S01]  /*13a0*/  ULDC UR38, c[0x0][0x288] ;  /* 0x0000a20000267ab9 */ /* 0x000fe20000000800 */
[----:B------:R-:W-:-:S02]  /*13b0*/  UIMAD UR4, UR7, UR8, URZ ;  /* 0x00000008070472a4 */ /* 0x000fc4000f8e023f */
[----:B------:R-:W-:Y:S01]  /*13c0*/  ULOP3.LUT UR52, UR6, 0xffff, URZ, 0xc0, !UPT ;  /* 0x0000ffff06347892 */ /* 0x000fe2000f8ec03f */
[----:B--2---:R-:W-:Y:S02]  /*13d0*/  @P0 R2UR UR39, R4 ;  /* 0x00000000042702ca */ /* 0x004fe400000e0000 */
[----:B---3--:R-:W-:Y:S01]  /*13e0*/  @P2 R2UR UR38, R6 ;  /* 0x00000000062622ca */ /* 0x008fe200000e0000 */
[----:B-----5:R-:W-:-:S14]  /*13f0*/  @P2 BRA `(.L_x_1146) ;  /* 0x0000000000342947 */ /* 0x020fdc0003800000 */
        /* <DEDUP_REMOVED lines=13> */
.L_x_1146:
[----:B------:R-:W-:Y:S01]  /*14d0*/  UMOV UR56, UR51 ;  /* 0x0000003300387c82 */ /* 0x000fe20008000000 */
[----:B------:R-:W-:Y:S05]  /*14e0*/  @!P1 BRA `(.L_x_1147) ;  /* 0x00000000001c9947 */ /* 0x000fea0003800000 */
[----:B------:R-:W-:Y:S02]  /*14f0*/  ULDC.64 UR6, c[0x0][0xa20] ;  /* 0x0002880000067ab9 */ /* 0x000fe40000000a00 */
[----:B------:R-:W-:-:S06]  /*1500*/  UIMAD.WIDE UR6, UR51, 0x4, UR6 ;  /* 0x00000004330678a5 */ /* 0x000fcc000f8e0206 */
[----:B------:R-:W-:Y:S02]  /*1510*/  IMAD.U32 R4, RZ, RZ, UR6 ;  /* 0x00000006ff047e24 */ /* 0x000fe4000f8e00ff */
[----:B------:R-:W-:-:S05]  /*1520*/  IMAD.U32 R5, RZ, RZ, UR7 ;  /* 0x00000007ff057e24 */ /* 0x000fca000f8e00ff */
[----:B------:R-:W2:Y:S02]  /*1530*/  LDG.E R4, desc[UR48][R4.64] ;  /* 0x0000003004047981 */ /* 0x000ea4000c1e1900 */
[----:B--2---:R-:W-:Y:S01]  /*1540*/  R2UR UR4, R4 ;  /* 0x00000000040472ca */ /* 0x004fe200000e0000 */
[----:B------:R-:W-:-:S14]  /*1550*/  BRA `(.L_x_1148) ;  /* 0x0000000000347947 */ /* 0x000fdc0003800000 */
.L_x_1147:
        /* <DEDUP_REMOVED lines=13> */
.L_x_1148:
[----:B------:R-:W-:Y:S01]  /*1630*/  ULDC UR6, c[0x0][0x448] ;  /* 0x0001120000067ab9 */ /* 0x000fe20000000800 */
[----:B------:R-:W-:Y:S02]  /*1640*/  USHF.L.U32 UR41, UR5, 0x7, URZ ;  /* 0x0000000705297899 */ /* 0x000fe4000800063f */
[----:B------:R-:W-:Y:S02]  /*1650*/  UISETP.NE.AND UP0, UPT, UR6, 0x1, UPT ;  /* 0x000000010600788c */ /* 0x000fe4000bf05270 */
[----:B------:R-:W-:Y:S02]  /*1660*/  UIADD3 UR39, -UR39, UR4, URZ ;  /* 0x0000000427277290 */ /* 0x000fe4000fffe13f */
[----:B------:R-:W-:Y:S01]  /*1670*/  UIADD3 UR8, UR41, 0x7f, URZ ;  /* 0x0000007f29087890 */ /* 0x000fe2000fffe03f */
[----:B------:R-:W-:Y:S01]  /*1680*/  ULDC.64 UR4, c[0x0][0x9e0] ;  /* 0x0002780000047ab9 */ /* 0x000fe20000000a00 */
[----:B------:R-:W-:Y:S02]  /*1690*/  UIADD3 UR9, UR39, 0x1, -UR38 ;  /* 0x0000000127097890 */ /* 0x000fe4000fffe826 */
[----:B------:R-:W-:-:S03]  /*16a0*/  UISETP.GE.AND UP1, UPT, UR5, 0x1, UPT ;  /* 0x000000010500788c */ /* 0x000fc6000bf26270 */
[----:B------:R-:W-:Y:S01]  /*16b0*/  @UP0 ULDC UR6, c[0x0][0x44c] ;  /* 0x0001130000060ab9 */ /* 0x000fe20000000800 */
[----:B------:R-:W-:Y:S01]  /*16c0*/  @UP0 ULDC UR10, c[0x0][0x450] ;  /* 0x00011400000a0ab9 */ /* 0x000fe20000000800 */
[----:B------:R-:W-:Y:S01]  /*16d0*/  UIMAD.WIDE.U32 UR6, UR8, UR6, URZ ;  /* 0x00000006080672a5 */ /* 0x000fe2000f8e003f */
[----:B------:R-:W-:-:S03]  /*16e0*/  PLOP3.LUT P1, PT, PT, PT, UP1, 0x80, 0x0 ;  /* 0x000000000000781c */ /* 0x000fc60003f2f018 */
[----:B------:R-:W-:-:S04]  /*16f0*/  @UP0 USHF.R.U32.HI UR8, URZ, UR10, UR7 ;  /* 0x0000000a3f080299 */ /* 0x000fc80008011607 */
[----:B------:R-:W-:-:S04]  /*1700*/  UIADD3 UR9, UR9, UR8, URZ ;  /* 0x0000000809097290 */ /* 0x000fc8000fffe03f */
[----:B------:R-:W-:Y:S02]  /*1710*/  UIADD3 UR4, UR9, UR4, URZ ;  /* 0x0000000409047290 */ /* 0x000fe4000fffe03f */
[----:B------:R-:W-:Y:S10]  /*1720*/  @!P1 BRA `(.L_x_1149) ;  /* 0x0000000000449947 */ /* 0x000ff40003800000 */
        /* <DEDUP_REMOVED lines=10> */
.L_x_1150:
[----:B------:R-:W-:-:S11]  /*17d0*/  UISETP.NE.AND UP1, UPT, UR5, 0x1, UPT ;  /* 0x000000010500788c */ /* 0x000fd6000bf25270 */
[----:B------:R-:W-:Y:S02]  /*17e0*/  @UP1 ULDC.64 UR10, c[0x0][0x9e8] ;  /* 0x00027a00000a1ab9 */ /* 0x000fe40000000a00 */
[----:B------:R-:W-:-:S04]  /*17f0*/  UIMAD.WIDE.U32 UR6, UR8, UR10, URZ ;  /* 0x0000000a080672a5 */ /* 0x000fc8000f8e003f */
[----:B------:R-:W-:-:S12]  /*1800*/  @UP1 USHF.R.U32.HI UR8, URZ, UR11, UR7 ;  /* 0x0000000b3f081299 */ /* 0x000fd80008011607 */
.L_x_1151:
[----:B------:R-:W-:-:S04]  /*1810*/  UIMAD UR8, UR8, UR5, UR5 ;  /* 0x00000005080872a4 */ /* 0x000fc8000f8e0205 */
[----:B------:R-:W-:-:S04]  /*1820*/  UISETP.LT.AND UP1, UPT, UR4, UR8, UPT ;  /* 0x000000080400728c */ /* 0x000fc8000bf21270 */
[----:B------:R-:W-:-:S12]  /*1830*/  USEL UR4, UR4, UR8, UP1 ;  /* 0x0000000804047287 */ /* 0x000fd80008800000 */
.L_x_1149:
[----:B------:R-:W-:Y:S02]  /*1840*/  UIADD3 UR8, UR39, 0x3f, URZ ;  /* 0x0000003f27087890 */ /* 0x000fe4000fffe03f */
        /* <DEDUP_REMOVED lines=11> */
[----:B------:R-:W-:Y:S02]  /*1900*/  UIADD3 UR43, UR39, -UR38, URZ ;  /* 0x80000026272b7290 */ /* 0x000fe4000fffe03f */
        /* <DEDUP_REMOVED lines=17> */
.L_x_1153:
[----:B------:R-:W-:-:S11]  /*1a20*/  UISETP.NE.AND UP0, UPT, UR5, 0x1, UPT ;  /* 0x000000010500788c */ /* 0x000fd6000bf05270 */
[----:B------:R-:W-:Y:S02]  /*1a30*/  @UP0 ULDC.64 UR10, c[0x0][0x9e8] ;  /* 0x00027a00000a0ab9 */ /* 0x000fe40000000a00 */
[----:B------:R-:W-:-:S04]  /*1a40*/  UIMAD.WIDE.U32 UR8, UR7, UR10, URZ ;  /* 0x0000000a070872a5 */ /* 0x000fc8000f8e003f */
[----:B------:R-:W-:-:S12]  /*1a50*/  @UP0 USHF.R.U32.HI UR7, URZ, UR11, UR9 ;  /* 0x0000000b3f070299 */ /* 0x000fd80008011609 */
.L_x_1154:
[----:B------:R-:W-:-:S04]  /*1a60*/  UIMAD UR5, UR7, UR5, URZ ;  /* 0x00000005070572a4 */ /* 0x000fc8000f8e023f */
[----:B------:R-:W-:-:S04]  /*1a70*/  UISETP.LT.AND UP0, UPT, UR4, UR5, UPT ;  /* 0x000000050400728c */ /* 0x000fc8000bf01270 */
[----:B------:R-:W-:-:S12]  /*1a80*/  USEL UR4, UR4, UR5, !UP0 ;  /* 0x0000000504047287 */ /* 0x000fd8000c000000 */
.L_x_1152:
[----:B------:R-:W-:Y:S02]  /*1a90*/  USHF.R.S32.HI UR5, URZ, 0x1f, UR4 ;  /* 0x0000001f3f057899 */ /* 0x000fe40008011404 */
[----:B------:R-:W-:Y:S02]  /*1aa0*/  ULOP3.LUT UR55, UR54, 0xff, URZ, 0xc0, !UPT ;  /* 0x000000ff36377892 */ /* 0x000fe4000f8ec03f */
[----:B------:R-:W-:Y:S02]  /*1ab0*/  ULEA.HI UR5, UR5, UR4, URZ, 0x6 ;  /* 0x0000000405057291 */ /* 0x000fe4000f8f303f */
[----:B------:R-:W-:Y:S02]  /*1ac0*/  USHF.R.U32.HI UR54, URZ, 0x10, UR54 ;  /* 0x000000103f367899 */ /* 0x000fe40008011636 */
[----:B------:R-:W-:Y:S01]  /*1ad0*/  USHF.R.S32.HI UR5, URZ, 0x6, UR5 ;  /* 0x000000063f057899 */ /* 0x000fe20008011405 */
[----:B------:R-:W-:-:S03]  /*1ae0*/  UMOV UR4, URZ ;  /* 0x0000003f00047c82 */ /* 0x000fc60008000000 */
[----:B------:R-:W-:-:S04]  /*1af0*/  UISETP.LT.AND UP0, UPT, URZ, UR5, UPT ;  /* 0x000000053f00728c */ /* 0x000fc8000bf01270 */
[----:B------:R-:W-:-:S04]  /*1b00*/  USEL UR50, URZ, UR5, !UP0 ;  /* 0x000000053f327287 */ /* 0x000fc8000c000000 */
[----:B------:R-:W-:-:S06]  /*1b10*/  UISETP.GT.AND UP0, UPT, UR6, UR50, UPT ;  /* 0x000000320600728c */ /* 0x000fcc000bf04270 */
[----:B------:R-:W-:-:S13]  /*1b20*/  PLOP3.LUT P0, PT, PT, PT, UP0, 0x80, 0x0 ;  /* 0x000000000000781c */ /* 0x000fda0003f0f008 */
[----:B------:R-:W-:Y:S05]  /*1b30*/  @!P0 BRA `(.L_x_1155) ;  /* 0x0000000000948947 */ /* 0x000fea0003800000 */
[----:B------:R-:W-:Y:S01]  /*1b40*/  UISETP.NE.AND UP0, UPT, UR54, URZ, UPT ;  /* 0x0000003f3600728c */ /* 0x000fe2000bf05270 */
[----:B------:R-:W-:-:S03]  /*1b50*/  ULDC UR4, c[0x0][0x9f0] ;  /* 0x00027c0000047ab9 */ /* 0x000fc60000000800 */
[----:B------:R-:W-:-:S04]  /*1b60*/  USEL UR10, UR54, UR4, UP0 ;  /* 0x00000004360a7287 */ /* 0x000fc80008000000 */
[----:B------:R-:W-:Y:S02]  /*1b70*/  UIADD3 UR4, UR10, -0x1, UR6 ;  /* 0xffffffff0a047890 */ /* 0x000fe4000fffe006 */
[----:B------:R-:W-:Y:S02]  /*1b80*/  IMAD.U32 R4, RZ, RZ, UR10 ;  /* 0x0000000aff047e24 */ /* 0x000fe4000f8e00ff */
[----:B------:R-:W-:-:S03]  /*1b90*/  UIADD3 UR7, -UR50, UR4, URZ ;  /* 0x0000000432077290 */ /* 0x000fc6000fffe13f */
[-C--:B------:R-:W-:Y:S01]  /*1ba0*/  IABS R0, R4.reuse ;  /* 0x0000000400007213 */ /* 0x080fe20000000000 */
[----:B------:R-:W-:Y:S01]  /*1bb0*/  UMOV UR4, URZ ;  /* 0x0000003f00047c82 */ /* 0x000fe20008000000 */
[----:B------:R-:W-:Y:S01]  /*1bc0*/  IABS R6, R4 ;  /* 0x0000000400067213 */ /* 0x000fe20000000000 */
[----:B------:R-:W-:Y:S01]  /*1bd0*/  IMAD.U32 R5, RZ, RZ, UR7 ;  /* 0x00000007ff057e24 */ /* 0x000fe2000f8e00ff */
[----:B------:R-:W-:Y:S01]  /*1be0*/  R2UR UR11, R0 ;  /* 0x00000000000b72ca */ /* 0x000fe200000e0000 */
[----:B------:R-:W-:-:S03]  /*1bf0*/  ULOP3.LUT UR7, UR7, UR10, URZ, 0x3c, !UPT ;  /* 0x0000000a07077292 */ /* 0x000fc6000f8e3c3f */
[----:B------:R-:W-:-:S05]  /*1c00*/  IABS R5, R5 ;  /* 0x0000000500057213 */ /* 0x000fca0000000000 */
[----:B------:R-:W-:-:S04]  /*1c10*/  IMAD.MOV.U32 R4, RZ, RZ, R5 ;  /* 0x000000ffff047224 */ /* 0x000fc800078e0005 */
[----:B------:R-:W0:Y:S01]  /*1c20*/  I2F.RP R0, UR11 ;  /* 0x0000000b00007d06 */ /* 0x000e220008209400 */
[----:B------:R-:W-:-:S07]  /*1c30*/  R2UR UR9, R4 ;  /* 0x00000000040972ca */ /* 0x000fce00000e0000 */
[----:B0-----:R-:W0:Y:S02]  /*1c40*/  MUFU.RCP R0, R0 ;  /* 0x0000000000007308 */ /* 0x001e240000001000 */
[----:B0-----:R-:W-:Y:S02]  /*1c50*/  VIADD R3, R0, 0xffffffe ;  /* 0x0ffffffe00037836 */ /* 0x001fe40000000000 */
        /* <DEDUP_REMOVED lines=19> */
.L_x_1155:
[----:B------:R-:W-:Y:S01]  /*1d90*/  UIMAD UR50, UR55, UR4, UR50 ;  /* 0x00000004373272a4 */ /* 0x000fe2000f8e0232 */
[----:B------:R-:W-:Y:S01]  /*1da0*/  IMAD.U32 R146, RZ, RZ, UR6 ;  /* 0x00000006ff927e24 */ /* 0x000fe2000f8e00ff */
[----:B------:R-:W-:Y:S01]  /*1db0*/  PLOP3.LUT P0, PT, PT, PT, PT, 0x80, 0x0 ;  /* 0x000000000000781c */ /* 0x000fe20003f0f070 */
[----:B------:R-:W-:Y:S01]  /*1dc0*/  IMAD.U32 R3, RZ, RZ, UR4 ;  /* 0x00000004ff037e24 */ /* 0x000fe2000f8e00ff */
[----:B------:R-:W-:Y:S01]  /*1dd0*/  CS2R R28, SRZ ;  /* 0x00000000001c7805 */ /* 0x000fe2000001ff00 */
[----:B------:R-:W-:Y:S01]  /*1de0*/  IMAD.MOV.U32 R0, RZ, RZ, RZ ;  /* 0x000000ffff007224 */ /* 0x000fe200078e00ff */
[----:B------:R-:W-:Y:S02]  /*1df0*/  CS2R R24, SRZ ;  /* 0x0000000000187805 */ /* 0x000fe4000001ff00 */
[----:B------:R-:W-:Y:S02]  /*1e00*/  CS2R R30, SRZ ;  /* 0x00000000001e7805 */ /* 0x000fe4000001ff00 */
[----:B------:R-:W-:Y:S01]  /*1e10*/  VIADDMNMX R146, R3, UR50, R146, PT ;  /* 0x0000003203927c46 */ /* 0x000fe2000b800192 */
[----:B------:R-:W-:Y:S01]  /*1e20*/  IMAD.MOV.U32 R3, RZ, RZ, RZ ;  /* 0x000000ffff037224 */ /* 0x000fe200078e00ff */
[----:B------:R-:W-:-:S02]  /*1e30*/  CS2R R26, SRZ ;  /* 0x00000000001a7805 */ /* 0x000fc4000001ff00 */
[----:B------:R-:W-:Y:S02]  /*1e40*/  CS2R R36, SRZ ;  /* 0x0000000000247805 */ /* 0x000fe4000001ff00 */
[----:B------:R-:W-:Y:S02]  /*1e50*/  ISETP.GT.AND P1, PT, R146, UR50, PT ;  /* 0x0000003292007c0c */ /* 0x000fe4000bf24270 */
        /* <DEDUP_REMOVED lines=57> */
[----:B------:R-:W-:Y:S01]  /*21f0*/  CS2R R150, SRZ ;  /* 0x0000000000967805 */ /* 0x000fe2000001ff00 */
[----:B------:R-:W-:-:S02]  /*2200*/  IMAD.MOV.U32 R8, RZ, RZ, RZ ;  /* 0x000000ffff087224 */ /* 0x000fc400078e00ff */
        /* <DEDUP_REMOVED lines=38> */
.L_x_1157:
        /* <DEDUP_REMOVED lines=10> */
[----:B------:R-:W-:Y:S02]  /*2510*/  @UP0 USHF.R.S32.HI UR10, URZ, 0x1f, UR51 ;  /* 0x0000001f3f0a0899 */ /* 0x000fe40008011433 */
[----:B------:R-:W-:Y:S01]  /*2520*/  @UP1 USHF.R.S32.HI UR11, URZ, 0x1f, UR51 ;  /* 0x0000001f3f0b1899 */ /* 0x000fe20008011433 */
[----:B------:R-:W-:Y:S01]  /*2530*/  @UP0 ULDC.64 UR14, c[0x0][0x9a8] ;  /* 0x00026a00000e0ab9 */ /* 0x000fe20000000a00 */
[----:B------:R-:W-:Y:S01]  /*2540*/  @UP1 ULDC.64 UR8, c[0x0][0x9b8] ;  /* 0x00026e0000081ab9 */ /* 0x000fe20000000a00 */
[----:B------:R-:W-:Y:S02]  /*2550*/  @UP0 UIMAD UR10, UR10, UR14, URZ ;  /* 0x0000000e0a0a02a4 */ /* 0x000fe4000f8e023f */
[----:B------:R-:W-:Y:S02]  /*2560*/  @UP1 UIMAD UR11, UR11, UR8, URZ ;  /* 0x000000080b0b12a4 */ /* 0x000fe4000f8e023f */
[----:B------:R-:W-:Y:S02]  /*2570*/  @UP0 UIMAD.WIDE.U32 UR12, UR51, UR14, URZ ;  /* 0x0000000e330c02a5 */ /* 0x000fe4000f8e003f */
[----:B------:R-:W-:-:S02]  /*2580*/  @UP0 UIMAD UR10, UR51, UR15, UR10 ;  /* 0x0000000f330a02a4 */ /* 0x000fc4000f8e020a */
[----:B------:R-:W-:Y:S02]  /*2590*/  @UP1 UIMAD UR9, UR51, UR9, UR11 ;  /* 0x00000009330912a4 */ /* 0x000fe4000f8e020b */
[----:B------:R-:W-:Y:S02]  /*25a0*/  @UP1 UIMAD.WIDE.U32 UR14, UR51, UR8, URZ ;  /* 0x00000008330e12a5 */ /* 0x000fe4000f8e003f */
[----:B------:R-:W-:Y:S02]  /*25b0*/  @UP0 UIADD3 UR13, UR13, UR10, URZ ;  /* 0x0000000a0d0d0290 */ /* 0x000fe4000fffe03f */
[----:B------:R-:W-:Y:S01]  /*25c0*/  @UP1 UIADD3 UR15, UR15, UR9, URZ ;  /* 0x000000090f0f1290 */ /* 0x000fe2000fffe03f */
[----:B------:R-:W-:Y:S02]  /*25d0*/  @UP1 ULDC.64 UR10, c[0x0][0x9c0] ;  /* 0x00027000000a1ab9 */ /* 0x000fe40000000a00 */
[----:B------:R-:W-:Y:S01]  /*25e0*/  @UP0 ULDC.64 UR8, c[0x0][0x9b0] ;  /* 0x00026c0000080ab9 */ /* 0x000fe20000000a00 */
[----:B------:R-:W-:-:S02]  /*25f0*/  @UP1 UIMAD.WIDE.U32 UR14, UR52, UR10, UR14 ;  /* 0x0000000a340e12a5 */ /* 0x000fc4000f8e000e */
[----:B------:R-:W-:Y:S02]  /*2600*/  @UP0 UIMAD.WIDE.U32 UR12, UR52, UR8, UR12 ;  /* 0x00000008340c02a5 */ /* 0x000fe4000f8e000c */
[----:B------:R-:W-:Y:S02]  /*2610*/  @UP1 UIMAD UR11, UR52, UR11, UR15 ;  /* 0x0000000b340b12a4 */ /* 0x000fe4000f8e020f */
[----:B------:R-:W-:Y:S02]  /*2620*/  @UP0 UIMAD UR9, UR52, UR9, UR13 ;  /* 0x00000009340902a4 */ /* 0x000fe4000f8e020d */
[----:B------:R-:W-:Y:S02]  /*2630*/  @UP0 ULEA UR6, UP2, UR12, UR6, 0x2 ;  /* 0x000000060c060291 */ /* 0x000fe4000f84103f */
[----:B------:R-:W-:Y:S02]  /*2640*/  @UP1 ULEA UR4, UP3, UR14, UR4, 0x2 ;  /* 0x000000040e041291 */ /* 0x000fe4000f86103f */
[----:B------:R-:W-:-:S02]  /*2650*/  @UP0 ULEA.HI.X UR7, UR12, UR7, UR9, 0x2, UP2 ;  /* 0x000000070c070291 */ /* 0x000fc400090f1409 */
[----:B------:R-:W-:Y:S01]  /*2660*/  @UP1 ULEA.HI.X UR5, UR14, UR5, UR11, 0x2, UP3 ;  /* 0x000000050e051291 */ /* 0x000fe200098f140b */
[----:B------:R-:W-:Y:S02]  /*2670*/  IMAD.U32 R4, RZ, RZ, UR6 ;  /* 0x00000006ff047e24 */ /* 0x000fe4000f8e00ff */
[----:B------:R-:W-:Y:S02]  /*2680*/  IMAD.U32 R6, RZ, RZ, UR4 ;  /* 0x00000004ff067e24 */ /* 0x000fe4000f8e00ff */
[----:B------:R-:W-:Y:S02]  /*2690*/  IMAD.U32 R5, RZ, RZ, UR7 ;  /* 0x00000007ff057e24 */ /* 0x000fe4000f8e00ff */
[----:B------:R-:W-:-:S03]  /*26a0*/  IMAD.U32 R7, RZ, RZ, UR5 ;  /* 0x00000005ff077e24 */ /* 0x000fc6000f8e00ff */
[----:B------:R-:W2:Y:S04]  /*26b0*/  @P0 LDG.E R3, desc[UR48][R4.64] ;  /* 0x0000003004030981 */ /* 0x000ea8000c1e1900 */
[----:B------:R-:W2:Y:S01]  /*26c0*/  @P1 LDG.E R0, desc[UR48][R6.64] ;  /* 0x0000003006001981 */ /* 0x000ea2000c1e1900 */
[----:B------:R-:W-:Y:S01]  /*26d0*/  ULEA.HI UR4, UR60, UR60, URZ, 0x1 ;  /* 0x0000003c3c047291 */ /* 0x000fe2000f8f083f */
[----:B------:R-:W-:-:S03]  /*26e0*/  IMAD.U32 R9, RZ, RZ, UR61 ;  /* 0x0000003dff097e24 */ /* 0x000fc6000f8e00ff */
[----:B------:R-:W-:Y:S02]  /*26f0*/  ULOP3.LUT UR4, UR4, 0xfffffffe, URZ, 0xc0, !UPT ;  /* 0xfffffffe04047892 */ /* 0x000fe4000f8ec03f */
[----:B------:R-:W-:Y:S02]  /*2700*/  ISETP.NE.AND P0, PT, R9, 0x3, PT ;  /* 0x000000030900780c */ /* 0x000fe40003f05270 */
[----:B------:R-:W-:-:S06]  /*2710*/  UIADD3 UR4, UR60, -UR4, URZ ;  /* 0x800000043c047290 */ /* 0x000fcc000fffe03f */
[----:B------:R-:W-:Y:S01]  /*2720*/  IMAD.U32 R8, RZ, RZ, UR4 ;  /* 0x00000004ff087e24 */ /* 0x000fe2000f8e00ff */
[----:B------:R-:W-:-:S04]  /*2730*/  ULDC UR4, c[0x0][0x9d8] ;  /* 0x0002760000047ab9 */ /* 0x000fc80000000800 */
[----:B------:R-:W-:-:S04]  /*2740*/  SHF.L.U32 R8, R8, 0x1f, RZ ;  /* 0x0000001f08087819 */ /* 0x000fc800000006ff */
[----:B------:R-:W0:Y:S01]  /*2750*/  SYNCS.PHASECHK.TRANS64.TRYWAIT P1, [UR40+0x28400], R8 ;  /* 0x02840008ff0075a7 */ /* 0x000e220008020168 */
[----:B--2---:R-:W-:-:S04]  /*2760*/  FMUL.FTZ R0, R3, R0 ;  /* 0x0000000003007220 */ /* 0x004fc80000410000 */
[----:B------:R-:W-:Y:S01]  /*2770*/  FMUL.FTZ R0, R0, UR4 ;  /* 0x0000000400007c20 */ /* 0x000fe20008410000 */
[----:B0-----:R-:W-:Y:S06]  /*2780*/  @!P1 BRA `(.L_x_1158) ;  /* 0x0000017000d49947 */ /* 0x001fec0003800000 */
.L_x_1358:
[----:B------:R-:W-:Y:S05]  /*2790*/  @!P0 BRA `(.L_x_1159) ;  /* 0x0000000000048947 */ /* 0x000fea0003800000 */
[----:B------:R-:W-:Y:S01]  /*27a0*/  BPT.TRAP 0x1 ;  /* 0x000000040000795c */ /* 0x000fe20000300000 */
.L_x_1159:
[----:B------:R-:W-:Y:S02]  /*27b0*/  IMAD.U32 R6, RZ, RZ, UR37 ;  /* 0x00000025ff067e24 */ /* 0x000fe4000f8e00ff */
[----:B0-----:R-:W-:-:S03]  /*27c0*/  IMAD.U32 R3, RZ, RZ, UR36 ;  /* 0x00000024ff037e24 */ /* 0x001fc6000f8e00ff */
[----:B------:R-:W-:Y:S02]  /*27d0*/  LEA R6, R6, UR40, 0x3 ;  /* 0x0000002806067c11 */ /* 0x000fe4000f8e18ff */
[----:B------:R-:W-:-:S04]  /*27e0*/  SHF.L.U32 R3, R3, 0x1f, RZ ;  /* 0x0000001f03037819 */ /* 0x000fc800000006ff */
[----:B------:R0:W1:Y:S01]  /*27f0*/  SYNCS.PHASECHK.TRANS64.TRYWAIT P2, [R6+URZ+0x28430], R3 ;  /* 0x02843003060075a7 */ /* 0x000062000804017f */
[----:B------:R-:W-:Y:S05]  /*2800*/  @!P0 BRA `(.L_x_1160) ;  /* 0x0000000000048947 */ /* 0x000fea0003800000 */
[----:B------:R-:W-:Y:S01]  /*2810*/  BPT.TRAP 0x1 ;  /* 0x000000040000795c */ /* 0x000fe20000300000 */
.L_x_1160:
[----:B------:R-:W2:Y:S02]  /*2820*/  S2R R4, SR_TID.X ;  /* 0x0000000000047919 */ /* 0x000ea40000002100 */
[----:B--2---:R-:W-:Y:S01]  /*2830*/  LOP3.LUT P1, RZ, R4, 0x7f, RZ, 0xc0, !PT ;  /* 0x0000007f04ff7812 */ /* 0x004fe2000782c0ff */
[----:B-1----:R-:W-:-:S12]  /*2840*/  @P2 BRA `(.L_x_1161) ;  /* 0x0000000000082947 */ /* 0x002fd80003800000 */
[----:B------:R-:W1:Y:S02]  /*2850*/  SYNCS.PHASECHK.TRANS64.TRYWAIT P2, [R6+URZ+0x28430], R3 ;  /* 0x02843003060075a7 */ /* 0x000e64000804017f */
[----:B-1----:R-:W-:Y:S05]  /*2860*/  @!P2 BRA `(.L_x_1162) ;  /* 0x0000017000b4a947 */ /* 0x002fea0003800000 */
.L_x_1161:
[----:B------:R-:W-:Y:S05]  /*2870*/  WARPSYNC.ALL ;  /* 0x0000000000007948 */ /* 0x000fea0003800000 */
[----:B------:R-:W-:Y:S01]  /*2880*/  UIADD3 UR4, UR40, 0x20000, URZ ;  /* 0x0002000028047890 */ /* 0x000fe2000fffe03f */
[----:B------:R-:W-:Y:S01]  /*2890*/  WARPGROUP.ARRIVE ;  /* 0x00000000000079c5 */ /* 0x000fe20000000000 */
[----:B------:R-:W-:Y:S01]  /*28a0*/  ULOP3.LUT UR44, UR44, 0x10000, URZ, 0xfc, !UPT ;  /* 0x000100002c2c7892 */ /* 0x000fe2000f8efc3f */
[----:B01----:R-:W-:Y:S01]  /*28b0*/  VIADD R3, R16, UR41 ;  /* 0x0000002910037c36 */ /* 0x003fe20008000000 */
[----:B------:R-:W-:Y:S01]  /*28c0*/  USHF.R.U32.HI UR4, URZ, 0x4, UR4 ;  /* 0x000000043f047899 */ /* 0x000fe20008011604 */
[----:B------:R-:W-:Y:S01]  /*28d0*/  LEA R9, R146, 0xffffffc0, 0x6 ;  /* 0xffffffc092097811 */ /* 0x000fe200078e30ff */
[----:B------:R-:W-:Y:S01]  /*28e0*/  UMOV UR45, 0x40000040 ;  /* 0x40000040002d7882 */ /* 0x000fe20000000000 */
[----:B------:R-:W-:Y:S01]  /*28f0*/  UMOV UR47, 0x40000040 ;  /* 0x40000040002f7882 */ /* 0x000fe20000000000 */
[----:B------:R-:W-:Y:S01]  /*2900*/  ULOP3.LUT UR4, UR4, 0x3fff, URZ, 0xc0, !UPT ;  /* 0x00003fff04047892 */ /* 0x000fe2000f8ec03f */
[----:B------:R-:W-:Y:S01]  /*2910*/  IMAD.MOV.U32 R4, RZ, RZ, R3 ;  /* 0x000000ffff047224 */ /* 0x000fe200078e0003 */
[----:B------:R-:W-:-:S02]  /*2920*/  UIADD3 UR8, UR44, 0x2, URZ ;  /* 0x000000022c087890 */ /* 0x000fc4000fffe03f */
[----:B------:R-:W-:Y:S01]  /*2930*/  ULOP3.LUT UR4, UR4, 0x10000, URZ, 0xfc, !UPT ;  /* 0x0001000004047892 */ /* 0x000fe2000f8efc3f */
[----:B------:R-:W-:Y:S01]  /*2940*/  UMOV UR9, 0x40000040 ;  /* 0x4000004000097882 */ /* 0x000fe20000000000 */
[----:B------:R-:W-:Y:S02]  /*2950*/  UMOV UR11, 0x40000040 ;  /* 0x40000040000b7882 */ /* 0x000fe40000000000 */
[----:B------:R-:W-:Y:S02]  /*2960*/  ULEA UR46, UR37, UR4, 0xa ;  /* 0x00000004252e7291 */ /* 0x000fe4000f8e503f */
[----:B------:R-:W-:Y:S02]  /*2970*/  UIADD3 UR12, UR44, 0x4, URZ ;  /* 0x000000042c0c7890 */ /* 0x000fe4000fffe03f */
[----:B------:R-:W-:Y:S02]  /*2980*/  UIADD3 UR10, UR46, 0x2, URZ ;  /* 0x000000022e0a7890 */ /* 0x000fe4000fffe03f */
[----:B------:R-:W-:Y:S01]  /*2990*/  UIADD3 UR14, UR46, 0x4, URZ ;  /* 0x000000042e0e7890 */ /* 0x000fe2000fffe03f */
[----:B------:R-:W-:-:S02]  /*29a0*/  UMOV UR13, 0x40000040 ;  /* 0x40000040000d7882 */ /* 0x000fc40000000000 */
[----:B------:R-:W-:Y:S01]  /*29b0*/  QGMMA.64x64x32.F32.E4M3.E4M3 R24, gdesc[UR44], RZ, !UPT, gsb0 ;  /* 0x00e000002c1879f3 */ /* 0x000fe2000c0008ff */
[----:B------:R-:W-:Y:S01]  /*29c0*/  UMOV UR15, 0x40000040 ;  /* 0x40000040000f7882 */ /* 0x000fe20000000000 */
[----:B------:R-:W-:Y:S02]  /*29d0*/  UIADD3 UR16, UR44, 0x6, URZ ;  /* 0x000000062c107890 */ /* 0x000fe4000fffe03f */
[----:B------:R-:W-:Y:S01]  /*29e0*/  UIADD3 UR18, UR46, 0x6, URZ ;  /* 0x000000062e127890 */ /* 0x000fe2000fffe03f */
[----:B------:R-:W-:Y:S01]  /*29f0*/  UMOV UR17, 0x40000040 ;  /* 0x4000004000117882 */ /* 0x000fe20000000000 */
[----:B------:R-:W-:Y:S01]  /*2a00*/  UMOV UR19, 0x40000040 ;  /* 0x4000004000137882 */ /* 0x000fe20000000000 */
[----:B------:R-:W-:Y:S02]  /*2a10*/  UIADD3 UR20, UR44, 0x400, URZ ;  /* 0x000004002c147890 */ /* 0x000fe4000fffe03f */
[----:B------:R-:W-:Y:S01]  /*2a20*/  UIADD3 UR22, UR46, 0x200, URZ ;  /* 0x000002002e167890 */ /* 0x000fe2000fffe03f */
[----:B------:R-:W-:Y:S01]  /*2a30*/  UMOV UR21, 0x40000040 ;  /* 0x4000004000157882 */ /* 0x000fe20000000000 */
[----:B------:R-:W-:Y:S01]  /*2a40*/  UMOV UR23, 0x40000040 ;  /* 0x4000004000177882 */ /* 0x000fe20000000000 */
[----:B------:R-:W-:-:S02]  /*2a50*/  UIADD3 UR24, UR44, 0x402, URZ ;  /* 0x000004022c187890 */ /* 0x000fc4000fffe03f */
[----:B------:R-:W-:Y:S01]  /*2a60*/  UIADD3 UR26, UR46, 0x202, URZ ;  /* 0x000002022e1a7890 */ /* 0x000fe2000fffe03f */
[----:B------:R-:W-:Y:S01]  /*2a70*/  UMOV UR25, 0x40000040 ;  /* 0x4000004000197882 */ /* 0x000fe20000000000 */
        /* <DEDUP_REMOVED lines=9> */
[----:B------:R-:W-:Y:S01]  /*2b10*/  ULDC UR5, c[0x0][0x448] ;  /* 0x0001120000057ab9 */ /* 0x000fe20000000800 */
[----:B------:R-:W-:Y:S01]  /*2b20*/  ULDC.64 UR6, c[0x0][0x9e0] ;  /* 0x0002780000067ab9 */ /* 0x000fe20000000a00 */
[----:B------:R-:W-:-:S02]  /*2b30*/  UISETP.NE.AND UP0, UPT, UR5, 0x1, UPT ;  /* 0x000000010500788c */ /* 0x000fc4000bf05270 */
[----:B------:R-:W-:Y:S01]  /*2b40*/  UISETP.GE.AND UP1, UPT, UR7, 0x1, UPT ;  /* 0x000000010700788c */ /* 0x000fe2000bf26270 */
[----:B------:R-:W-:-:S03]  /*2b50*/  ULDC UR53, c[0x0][0x9dc] ;  /* 0x0002770000357ab9 */ /* 0x000fc60000000800 */
[----:B------:R-:W-:Y:S01]  /*2b60*/  PLOP3.LUT P2, PT, PT, PT, UP0, 0x80, 0x0 ;  /* 0x000000000000781c */ /* 0x000fe20003f4f008 */
[----:B------:R-:W-:Y:S01]  /*2b70*/  ULOP3.LUT UR53, URZ, UR53, URZ, 0x33, !UPT ;  /* 0x000000353f357292 */ /* 0x000fe2000f8e333f */
[----:B------:R-:W-:-:S03]  /*2b80*/  PLOP3.LUT P3, PT, PT, PT, UP0, 0x80, 0x0 ;  /* 0x000000000000781c */ /* 0x000fc60003f6f008 */
[----:B------:R-:W-:-:S08]  /*2b90*/  @UP0 ULDC UR5, c[0x0][0x44c] ;  /* 0x0001130000050ab9 */ /* 0x000fd00000000800 */
[----:B------:R-:W-:Y:S01]  /*2ba0*/  @P2 IMAD.HI.U32 R5, R3, UR5, RZ ;  /* 0x0000000503052c27 */ /* 0x000fe2000f8e00ff */
[----:B------:R-:W-:Y:S01]  /*2bb0*/  @UP0 ULDC UR5, c[0x0][0x450] ;  /* 0x0001140000050ab9 */ /* 0x000fe20000000800 */
[----:B------:R-:W-:Y:S02]  /*2bc0*/  PLOP3.LUT P2, PT, PT, PT, UP1, 0x40, 0x0 ;  /* 0x000000000000781c */ /* 0x000fe40003f4e818 */
[----:B------:R-:W-:Y:S01]  /*2bd0*/  @!P1 VIADD R3, R6, 0x28440 ;  /* 0x0002844006039836 */ /* 0x000fe20000000000 */
[----:B------:R-:W-:Y:S01]  /*2be0*/  @P3 SHF.R.U32.HI R4, RZ, UR5, R5 ;  /* 0x00000005ff043c19 */ /* 0x000fe20008011605 */
[----:B------:R-:W-:Y:S02]  /*2bf0*/  IMAD.MOV.U32 R5, RZ, RZ, -0x40 ;  /* 0xffffffc0ff057424 */ /* 0x000fe400078e00ff */
[----:B------:R-:W-:Y:S01]  /*2c00*/  IMAD.U32 R6, RZ, RZ, UR38 ;  /* 0x00000026ff067e24 */ /* 0x000fe2000f8e00ff */
[----:B------:R-:W-:Y:S01]  /*2c10*/  @!P1 PRMT R3, RZ, 0x654, R3 ;  /* 0x00000654ff039816 */ /* 0x000fe20000000003 */
[----:B------:R-:W0:Y:S01]  /*2c20*/  SHFL.IDX PT, R7, R4, RZ, 0x1c1f ;  /* 0x001c1fff04077589 */ /* 0x000e2200000e0000 */
[----:B------:R-:W-:-:S02]  /*2c30*/  WARPGROUP.DEPBAR.LE gsb0, 0x0 ;  /* 0x00008000000079c5 */ /* 0x000fc40000010000 */
        /* <DEDUP_REMOVED lines=25> */
[----:B------:R1:W2:Y:S01]  /*2dd0*/  MUFU.TANH R10, R31 ;  /* 0x0000001f000a7308 */ /* 0x0002a20000002400 */
        /* <DEDUP_REMOVED lines=8> */
[----:B-1----:R-:W-:-:S02]  /*2e60*/  IMAD R31, R146, R5, 0x40 ;  /* 0x00000040921f7424 */ /* 0x002fc400078e0205 */
        /* <DEDUP_REMOVED lines=18> */
[----:B------:R1:W-:Y:S01]  /*2f90*/  @!P1 SYNCS.ARRIVE.TRANS64.RED.A1T0 RZ, [R3+URZ], RZ ;  /* 0x000000ff03ff99a7 */ /* 0x0003e2000810043f */
[----:B------:R-:W3:Y:S01]  /*2fa0*/  MUFU.TANH R24, R24 ;  /* 0x0000001800187308 */ /* 0x000ee20000002400 */
[C---:B------:R-:W-:Y:S01]  /*2fb0*/  FMUL.FTZ R35, R0.reuse, R35 ;  /* 0x0000002300237220 */ /* 0x040fe20000410000 */
[----:B------:R-:W-:Y:S01]  /*2fc0*/  FMUL.FTZ R34, R0, R34 ;  /* 0x0000002200227220 */ /* 0x000fe20000410000 */
[----:B------:R-:W-:-:S02]  /*2fd0*/  IADD3 R8, -R2, UR39, R31 ;  /* 0x0000002702087c10 */ /* 0x000fc4000fffe11f */
[----:B-1----:R-:W-:-:S03]  /*2fe0*/  IADD3 R3, -R2, 0x1, R31 ;  /* 0x0000000102037810 */ /* 0x002fc60007ffe11f */
[----:B------:R-:W1:Y:S01]  /*2ff0*/  MUFU.TANH R25, R25 ;  /* 0x0000001900197308 */ /* 0x000e620000002400 */
[----:B------:R-:W-:-:S07]  /*3000*/  IADD3 R3, -R6, UR39, R3 ;  /* 0x0000002706037c10 */ /* 0x000fce000fffe103 */
        /* <DEDUP_REMOVED lines=28> */
[----:B------:R2:W1:Y:S01]  /*31d0*/  MUFU.TANH R11, R34 ;  /* 0x00000022000b7308 */ /* 0x0004620000002400 */
[----:B-----5:R-:W-:-:S02]  /*31e0*/  VIADD R35, R3, UR6 ;  /* 0x0000000603237c36 */ /* 0x020fc40008000000 */
[----:B--2---:R-:W-:-:S03]  /*31f0*/  VIADD R34, R3, UR53 ;  /* 0x0000003503227c36 */ /* 0x004fc60008000000 */
[----:B0-----:R-:W-:Y:S01]  /*3200*/  VIADDMNMX R3, R7, R35, R8, PT ;  /* 0x0000002307037246 */ /* 0x001fe20003800108 */
[----:B------:R-:W-:Y:S01]  /*3210*/  IMAD.IADD R5, R34, 0x1, R7 ;  /* 0x0000000122057824 */ /* 0x000fe200078e0207 */
[----:B---34-:R-:W-:Y:S06]  /*3220*/  @P2 BRA `(.L_x_1163) ;  /* 0x00000000005c2947 */ /* 0x018fec0003800000 */
[----:B------:R-:W-:Y:S01]  /*3230*/  IMAD.U32 R6, RZ, RZ, UR38 ;  /* 0x00000026ff067e24 */ /* 0x000fe2000f8e00ff */
[----:B------:R-:W-:Y:S04]  /*3240*/  BSSY B0, `(.L_x_1164) ;  /* 0x0000011000007945 */ /* 0x000fe80003800000 */
[----:B------:R-:W-:-:S04]  /*3250*/  IADD3 R6, -R6, UR39, R7 ;  /* 0x0000002706067c10 */ /* 0x000fc8000fffe107 */
[----:B------:R-:W-:-:S13]  /*3260*/  ISETP.GT.AND P2, PT, R6, -0x1, PT ;  /* 0xffffffff0600780c */ /* 0x000fda0003f44270 */
[----:B------:R-:W-:Y:S05]  /*3270*/  @P2 BRA `(.L_x_1165) ;  /* 0x0000000000202947 */ /* 0x000fea0003800000 */
[----:B------:R-:W-:Y:S01]  /*3280*/  UISETP.NE.AND UP2, UPT, UR7, 0x1, UPT ;  /* 0x000000010700788c */ /* 0x000fe2000bf45270 */
[----:B------:R-:W-:-:S05]  /*3290*/  LOP3.LUT R6, RZ, R6, RZ, 0x33, !PT ;  /* 0x00000006ff067212 */ /* 0x000fca00078e33ff */
[----:B------:R-:W-:-:S05]  /*32a0*/  PLOP3.LUT P2, PT, PT, PT, UP2, 0x80, 0x0 ;  /* 0x000000000000781c */ /* 0x000fca0003f4f028 */
[----:B------:R-:W-:-:S08]  /*32b0*/  @UP2 ULDC.64 UR10, c[0x0][0x9e8] ;  /* 0x00027a00000a2ab9 */ /* 0x000fd00000000a00 */
[----:B------:R-:W-:-:S05]  /*32c0*/  @P2 IMAD.HI.U32 R7, R6, UR10, RZ ;  /* 0x0000000a06072c27 */ /* 0x000fca000f8e00ff */
[----:B------:R-:W-:-:S04]  /*32d0*/  @P2 SHF.R.U32.HI R6, RZ, UR11, R7 ;  /* 0x0000000bff062c19 */ /* 0x000fc80008011607 */
[----:B------:R-:W-:Y:S01]  /*32e0*/  LOP3.LUT R6, RZ, R6, RZ, 0x33, !PT ;  /* 0x00000006ff067212 */ /* 0x000fe200078e33ff */
[----:B------:R-:W-:Y:S06]  /*32f0*/  BRA `(.L_x_1166) ;  /* 0x0000000000147947 */ /* 0x000fec0003800000 */
.L_x_1165:
[----:B------:R-:W-:-:S06]  /*3300*/  UISETP.NE.AND UP2, UPT, UR7, 0x1, UPT ;  /* 0x000000010700788c */ /* 0x000fcc000bf45270 */
[----:B------:R-:W-:-:S05]  /*3310*/  PLOP3.LUT P2, PT, PT, PT, UP2, 0x80, 0x0 ;  /* 0x000000000000781c */ /* 0x000fca0003f4f028 */
[----:B------:R-:W-:-:S08]  /*3320*/  @UP2 ULDC.64 UR10, c[0x0][0x9e8] ;  /* 0x00027a00000a2ab9 */ /* 0x000fd00000000a00 */
[----:B------:R-:W-:-:S05]  /*3330*/  @P2 IMAD.HI.U32 R7, R6, UR10, RZ ;  /* 0x0000000a06072c27 */ /* 0x000fca000f8e00ff */
[----:B------:R-:W-:-:S07]  /*3340*/  @P2 SHF.R.U32.HI R6, RZ, UR11, R7 ;  /* 0x0000000bff062c19 */ /* 0x000fce0008011607 */
.L_x_1166:
[----:B------:R-:W-:Y:S05]  /*3350*/  BSYNC B0 ;  /* 0x0000000000007941 */ /* 0x000fea0003800000 */
.L_x_1164:
[----:B------:R-:W-:-:S04]  /*3360*/  IMAD R7, R6, UR7, -R9 ;  /* 0x0000000706077c24 */ /* 0x000fc8000f8e0a09 */
[----:B------:R-:W-:-:S05]  /*3370*/  IMAD.IADD R6, R7, 0x1, -R2 ;  /* 0x0000000107067824 */ /* 0x000fca00078e0a02 */
[----:B------:R-:W-:Y:S02]  /*3380*/  VIMNMX R5, R5, R6, !PT ;  /* 0x0000000605057248 */ /* 0x000fe40007fe0100 */
[----:B------:R-:W-:-:S07]  /*3390*/  VIADDMNMX R3, R6, UR7, R3, PT ;  /* 0x0000000706037c46 */ /* 0x000fce000b800103 */
.L_x_1163:
[C---:B------:R-:W-:Y:S01]  /*33a0*/  ISETP.GE.AND P2, PT, R31.reuse, 0x2, PT ;  /* 0x000000021f00780c */ /* 0x040fe20003f46270 */
[----:B------:R-:W0:Y:S01]  /*33b0*/  SHFL.IDX PT, R7, R4, 0x1, 0x1c1f ;  /* 0x003c1f0004077f89 */ /* 0x000e2200000e0000 */
[----:B------:R-:W-:Y:S02]  /*33c0*/  ISETP.GE.AND P6, PT, R31, 0xa, PT ;  /* 0x0000000a1f00780c */ /* 0x000fe40003fc6270 */
[----:B------:R-:W-:Y:S02]  /*33d0*/  ISETP.GT.AND P4, PT, R5, 0x1, !P2 ;  /* 0x000000010500780c */ /* 0x000fe40005784270 */
[----:B------:R-:W-:Y:S02]  /*33e0*/  ISETP.GE.AND P3, PT, R31, 0x9, PT ;  /* 0x000000091f00780c */ /* 0x000fe40003f66270 */
[----:B------:R-:W-:Y:S02]  /*33f0*/  ISETP.LT.OR P4, PT, R3, 0x2, P4 ;  /* 0x000000020300780c */ /* 0x000fe40002781670 */
[----:B------:R-:W-:-:S02]  /*3400*/  ISETP.GT.AND P5, PT, R5, 0x8, !P3 ;  /* 0x000000080500780c */ /* 0x000fc40005fa4270 */
[----:B-1----:R-:W-:Y:S02]  /*3410*/  FSEL R38, R25, -INF , !P4 ;  /* 0xff80000019267808 */ /* 0x002fe40006000000 */
[----:B------:R-:W-:Y:S02]  /*3420*/  ISETP.GT.AND P4, PT, R5, 0x9, !P6 ;  /* 0x000000090500780c */ /* 0x000fe40007784270 */
[----:B------:R-:W-:Y:S02]  /*3430*/  P2R R25, PR, RZ, 0x40 ;  /* 0x00000040ff197803 */ /* 0x000fe40000000000 */
[----:B------:R-:W-:Y:S02]  /*3440*/  ISETP.LT.OR P4, PT, R3, 0xa, P4 ;  /* 0x0000000a0300780c */ /* 0x000fe40002781670 */
[----:B------:R-:W-:Y:S02]  /*3450*/  ISETP.GE.AND P6, PT, R31, 0x11, PT ;  /* 0x000000111f00780c */ /* 0x000fe40003fc6270 */
[----:B------:R-:W-:-:S02]  /*3460*/  FSEL R46, R29, -INF , !P4 ;  /* 0xff8000001d2e7808 */ /* 0x000fc40006000000 */
[----:B------:R-:W-:Y:S02]  /*3470*/  ISETP.LT.OR P5, PT, R3, 0x9, P5 ;  /* 0x000000090300780c */ /* 0x000fe40002fa1670 */
[----:B------:R-:W-:Y:S02]  /*3480*/  ISETP.GT.AND P4, PT, R5, 0x10, !P6 ;  /* 0x000000100500780c */ /* 0x000fe40007784270 */
[----:B------:R-:W-:Y:S02]  /*3490*/  FSEL R42, R28, -INF , !P5 ;  /* 0xff8000001c2a7808 */ /* 0x000fe40006800000 */
[----:B------:R-:W-:Y:S02]  /*34a0*/  ISETP.LT.OR P4, PT, R3, 0x11, P4 ;  /* 0x000000110300780c */ /* 0x000fe40002781670 */
[----:B------:R-:W-:Y:S02]  /*34b0*/  ISETP.GE.AND P5, PT, R31, 0x12, PT ;  /* 0x000000121f00780c */ /* 0x000fe40003fa6270 */
[----:B------:R-:W-:-:S02]  /*34c0*/  FSEL R56, R32, -INF , !P4 ;  /* 0xff80000020387808 */ /* 0x000fc40006000000 */
[----:B------:R-:W-:Y:S02]  /*34d0*/  ISETP.GT.AND P4, PT, R5, 0x11, !P5 ;  /* 0x000000110500780c */ /* 0x000fe40006f84270 */
[----:B------:R-:W-:Y:S02]  /*34e0*/  P2R R32, PR, RZ, 0x20 ;  /* 0x00000020ff207803 */ /* 0x000fe40000000000 */
[----:B------:R-:W-:Y:S02]  /*34f0*/  ISETP.LT.OR P4, PT, R3, 0x12, P4 ;  /* 0x000000120300780c */ /* 0x000fe40002781670 */
[----:B------:R-:W-:Y:S02]  /*3500*/  ISETP.GE.AND P5, PT, R31, 0x19, PT ;  /* 0x000000191f00780c */ /* 0x000fe40003fa6270 */
[----:B------:R-:W-:Y:S02]  /*3510*/  FSEL R58, R33, -INF , !P4 ;  /* 0xff800000213a7808 */ /* 0x000fe40006000000 */
[----:B------:R-:W-:-:S02]  /*3520*/  ISETP.GT.AND P4, PT, R5, 0x18, !P5 ;  /* 0x000000180500780c */ /* 0x000fc40006f84270 */
[----:B------:R-:W-:Y:S02]  /*3530*/  P2R R33, PR, RZ, 0x20 ;  /* 0x00000020ff217803 */ /* 0x000fe40000000000 */
[----:B------:R-:W-:Y:S02]  /*3540*/  ISETP.LT.OR P4, PT, R3, 0x19, P4 ;  /* 0x000000190300780c */ /* 0x000fe40002781670 */
[----:B------:R-:W-:Y:S02]  /*3550*/  ISETP.GE.AND P5, PT, R31, 0x1a, PT ;  /* 0x0000001a1f00780c */ /* 0x000fe40003fa6270 */
[----:B------:R-:W-:Y:S02]  /*3560*/  FSEL R36, R36, -INF , !P4 ;  /* 0xff80000024247808 */ /* 0x000fe40006000000 */
[----:B------:R-:W-:Y:S02]  /*3570*/  ISETP.GT.AND P4, PT, R5, 0x19, !P5 ;  /* 0x000000190500780c */ /* 0x000fe40006f84270 */
[----:B------:R-:W-:-:S02]  /*3580*/  P2R R39, PR, RZ, 0x20 ;  /* 0x00000020ff277803 */ /* 0x000fc40000000000 */
[----:B------:R-:W-:Y:S02]  /*3590*/  ISETP.LT.OR P4, PT, R3, 0x1a, P4 ;  /* 0x0000001a0300780c */ /* 0x000fe40002781670 */
[----:B------:R-:W-:Y:S02]  /*35a0*/  ISETP.GE.AND P5, PT, R31, 0x21, PT ;  /* 0x000000211f00780c */ /* 0x000fe40003fa6270 */
[----:B------:R-:W-:Y:S02]  /*35b0*/  FSEL R60, R37, -INF , !P4 ;  /* 0xff800000253c7808 */ /* 0x000fe40006000000 */
[----:B------:R-:W-:Y:S02]  /*35c0*/  ISETP.GT.AND P4, PT, R5, 0x20, !P5 ;  /* 0x000000200500780c */ /* 0x000fe40006f84270 */
[----:B------:R-:W-:Y:S02]  /*35d0*/  P2R R37, PR, RZ, 0x20 ;  /* 0x00000020ff257803 */ /* 0x000fe40000000000 */
[----:B------:R-:W-:-:S02]  /*35e0*/  ISETP.LT.OR P4, PT, R3, 0x21, P4 ;  /* 0x000000210300780c */ /* 0x000fc40002781670 */
[----:B------:R-:W-:Y:S02]  /*35f0*/  ISETP.GE.AND P5, PT, R31, 0x22, PT ;  /* 0x000000221f00780c */ /* 0x000fe40003fa6270 */
[----:B------:R-:W-:Y:S02]  /*3600*/  FSEL R40, R40, -INF , !P4 ;  /* 0xff80000028287808 */ /* 0x000fe40006000000 */
[----:B------:R-:W-:Y:S02]  /*3610*/  ISETP.GT.AND P4, PT, R5, 0x21, !P5 ;  /* 0x000000210500780c */ /* 0x000fe40006f84270 */
[----:B------:R-:W-:Y:S02]  /*3620*/  P2R R43, PR, RZ, 0x20 ;  /* 0x00000020ff2b7803 */ /* 0x000fe40000000000 */
[----:B------:R-:W-:Y:S02]  /*3630*/  ISETP.LT.OR P4, PT, R3, 0x22, P4 ;  /* 0x000000220300780c */ /* 0x000fe40002781670 */
[----:B------:R-:W-:-:S02]  /*3640*/  ISETP.GE.AND P5, PT, R31, 0x29, PT ;  /* 0x000000291f00780c */ /* 0x000fc40003fa6270 */
[----:B------:R-:W-:Y:S02]  /*3650*/  FSEL R62, R41, -INF , !P4 ;  /* 0xff800000293e7808 */ /* 0x000fe40006000000 */
[----:B------:R-:W-:Y:S02]  /*3660*/  ISETP.GT.AND P4, PT, R5, 0x28, !P5 ;  /* 0x000000280500780c */ /* 0x000fe40006f84270 */
[----:B------:R-:W-:Y:S02]  /*3670*/  P2R R41, PR, RZ, 0x20 ;  /* 0x00000020ff297803 */ /* 0x000fe40000000000 */
        /* <DEDUP_REMOVED lines=11> */
[----:B------:R-:W-:Y:S02]  /*3730*/  P2R R29, PR, RZ, 0x40 ;  /* 0x00000040ff1d7803 */ /* 0x000fe40000000000 */
[----:B------:R-:W-:Y:S02]  /*3740*/  FSEL R48, R48, -INF , !P4 ;  /* 0xff80000030307808 */ /* 0x000fe40006000000 */
[----:B------:R-:W-:-:S04]  /*3750*/  ISETP.GE.AND P4, PT, R31, 0x32, PT ;  /* 0x000000321f00780c */ /* 0x000fc80003f86270 */
[----:B------:R-:W-:-:S04]  /*3760*/  ISETP.GT.AND P5, PT, R5, 0x31, !P4 ;  /* 0x000000310500780c */ /* 0x000fc800067a4270 */
[----:B------:R-:W-:-:S04]  /*3770*/  ISETP.LT.OR P5, PT, R3, 0x32, P5 ;  /* 0x000000320300780c */ /* 0x000fc80002fa1670 */
[----:B------:R-:W-:Y:S02]  /*3780*/  FSEL R66, R49, -INF , !P5 ;  /* 0xff80000031427808 */ /* 0x000fe40006800000 */
[----:B------:R-:W-:-:S04]  /*3790*/  ISETP.GE.AND P5, PT, R31, 0x39, PT ;  /* 0x000000391f00780c */ /* 0x000fc80003fa6270 */
[----:B------:R-:W-:-:S04]  /*37a0*/  ISETP.GT.AND P6, PT, R5, 0x38, !P5 ;  /* 0x000000380500780c */ /* 0x000fc80006fc4270 */
[----:B------:R-:W-:-:S04]  /*37b0*/  ISETP.LT.OR P6, PT, R3, 0x39, P6 ;  /* 0x000000390300780c */ /* 0x000fc800037c1670 */
[----:B------:R-:W-:Y:S02]  /*37c0*/  FSEL R52, R52, -INF , !P6 ;  /* 0xff80000034347808 */ /* 0x000fe40007000000 */
[----:B------:R-:W-:-:S04]  /*37d0*/  ISETP.GE.AND P6, PT, R31, 0x1, PT ;  /* 0x000000011f00780c */ /* 0x000fc80003fc6270 */
[----:B------:R-:W-:Y:S02]  /*37e0*/  P2R R6, PR, RZ, 0x40 ;  /* 0x00000040ff067803 */ /* 0x000fe40000000000 */
[----:B------:R-:W-:-:S04]  /*37f0*/  ISETP.GT.AND P6, PT, R5, RZ, !P6 ;  /* 0x000000ff0500720c */ /* 0x000fc800077c4270 */
[----:B------:R-:W-:-:S04]  /*3800*/  ISETP.LT.OR P6, PT, R3, 0x1, P6 ;  /* 0x000000010300780c */ /* 0x000fc800037c1670 */
[----:B------:R-:W-:Y:S02]  /*3810*/  FSEL R28, R24, -INF , !P6 ;  /* 0xff800000181c7808 */ /* 0x000fe40007000000 */
[----:B------:R-:W-:-:S04]  /*3820*/  ISETP.GE.AND P6, PT, R31, 0x3a, PT ;  /* 0x0000003a1f00780c */ /* 0x000fc80003fc6270 */
[----:B------:R-:W-:Y:S02]  /*3830*/  P2R R24, PR, RZ, 0x40 ;  /* 0x00000040ff187803 */ /* 0x000fe40000000000 */
[----:B------:R-:W-:Y:S01]  /*3840*/  ISETP.GT.AND P6, PT, R5, 0x39, !P6 ;  /* 0x000000390500780c */ /* 0x000fe200077c4270 */
[----:B0-----:R-:W-:-:S03]  /*3850*/  IMAD.IADD R5, R34, 0x1, R7 ;  /* 0x0000000122057824 */ /* 0x001fc600078e0207 */
[----:B------:R-:W-:Y:S02]  /*3860*/  ISETP.LT.OR P6, PT, R3, 0x3a, P6 ;  /* 0x0000003a0300780c */ /* 0x000fe400037c1670 */
[----:B------:R-:W-:Y:S02]  /*3870*/  VIADDMNMX R3, R7, R35, R8, PT ;  /* 0x0000002307037246 */ /* 0x000fe40003800108 */
[----:B------:R-:W-:Y:S02]  /*3880*/  FSEL R68, R53, -INF , !P6 ;  /* 0xff80000035447808 */ /* 0x000fe40007000000 */
[----:B------:R-:W-:-:S13]  /*3890*/  PLOP3.LUT P6, PT, PT, PT, UP1, 0x40, 0x0 ;  /* 0x000000000000781c */ /* 0x000fda0003fce818 */
[----:B------:R-:W-:Y:S05]  /*38a0*/  @P6 BRA `(.L_x_1167) ;  /* 0x0000000000646947 */ /* 0x000fea0003800000 */
        /* <DEDUP_REMOVED lines=9> */
[----:B------:R-:W-:Y:S01]  /*3940*/  @P6 IMAD.HI.U32 R7, R4, UR10, RZ ;  /* 0x0000000a04076c27 */ /* 0x000fe2000f8e00ff */
[----:B------:R-:W-:-:S13]  /*3950*/  PLOP3.LUT P6, PT, PT, PT, UP2, 0x80, 0x0 ;  /* 0x000000000000781c */ /* 0x000fda0003fcf028 */
[----:B------:R-:W-:-:S04]  /*3960*/  @P6 SHF.R.U32.HI R4, RZ, UR11, R7 ;  /* 0x0000000bff046c19 */ /* 0x000fc80008011607 */
[----:B------:R-:W-:Y:S01]  /*3970*/  LOP3.LUT R4, RZ, R4, RZ, 0x33, !PT ;  /* 0x00000004ff047212 */ /* 0x000fe200078e33ff */
[----:B------:R-:W-:Y:S06]  /*3980*/  BRA `(.L_x_1170) ;  /* 0x0000000000187947 */ /* 0x000fec0003800000 */
.L_x_1169:
[----:B------:R-:W-:-:S06]  /*3990*/  UISETP.NE.AND UP2, UPT, UR7, 0x1, UPT ;  /* 0x000000010700788c */ /* 0x000fcc000bf45270 */
[----:B------:R-:W-:-:S05]  /*39a0*/  PLOP3.LUT P6, PT, PT, PT, UP2, 0x80, 0x0 ;  /* 0x000000000000781c */ /* 0x000fca0003fcf028 */
[----:B------:R-:W-:-:S08]  /*39b0*/  @UP2 ULDC.64 UR10, c[0x0][0x9e8] ;  /* 0x00027a00000a2ab9 */ /* 0x000fd00000000a00 */
[----:B------:R-:W-:Y:S01]  /*39c0*/  @P6 IMAD.HI.U32 R7, R4, UR10, RZ ;  /* 0x0000000a04076c27 */ /* 0x000fe2000f8e00ff */
[----:B------:R-:W-:-:S13]  /*39d0*/  PLOP3.LUT P6, PT, PT, PT, UP2, 0x80, 0x0 ;  /* 0x000000000000781c */ /* 0x000fda0003fcf028 */
[----:B------:R-:W-:-:S07]  /*39e0*/  @P6 SHF.R.U32.HI R4, RZ, UR11, R7 ;  /* 0x0000000bff046c19 */ /* 0x000fce0008011607 */
.L_x_1170:
[----:B------:R-:W-:Y:S05]  /*39f0*/  BSYNC B0 ;  /* 0x0000000000007941 */ /* 0x000fea0003800000 */
.L_x_1168:
[----:B------:R-:W-:-:S04]  /*3a00*/  IMAD R7, R4, UR7, -R9 ;  /* 0x0000000704077c24 */ /* 0x000fc8000f8e0a09 */
[----:B------:R-:W-:-:S05]  /*3a10*/  IMAD.IADD R4, R7, 0x1, -R2 ;  /* 0x0000000107047824 */ /* 0x000fca00078e0a02 */
[----:B------:R-:W-:Y:S02]  /*3a20*/  VIMNMX R5, R5, R4, !PT ;  /* 0x0000000405057248 */ /* 0x000fe40007fe0100 */
[----:B------:R-:W-:-:S07]  /*3a30*/  VIADDMNMX R3, R4, UR7, R3, PT ;  /* 0x0000000704037c46 */ /* 0x000fce000b800103 */
.L_x_1167:
[----:B------:R-:W-:Y:S01]  /*3a40*/  ISETP.GT.AND P2, PT, R5, 0x1, !P2 ;  /* 0x000000010500780c */ /* 0x000fe20005744270 */
[----:B------:R-:W-:Y:S01]  /*3a50*/  ULDC UR10, c[0x0][0x988] ;  /* 0x00026200000a7ab9 */ /* 0x000fe20000000800 */
[----:B------:R-:W-:Y:S01]  /*3a60*/  FMNMX.FTZ R8, R28, R38, !PT ;  /* 0x000000261c087209 */ /* 0x000fe20007810000 */
[----:B------:R-:W-:Y:S01]  /*3a70*/  @UP0 ULDC UR14, c[0x0][0x44c] ;  /* 0x00011300000e0ab9 */ /* 0x000fe20000000800 */
[----:B------:R-:W-:Y:S01]  /*3a80*/  ISETP.LT.OR P2, PT, R3, 0x2, P2 ;  /* 0x000000020300780c */ /* 0x000fe20001741670 */
[----:B------:R-:W-:Y:S01]  /*3a90*/  UIMAD.WIDE.U32 UR14, UR41, UR14, URZ ;  /* 0x0000000e290e72a5 */ /* 0x000fe2000f8e003f */
[----:B------:R-:W-:Y:S01]  /*3aa0*/  FMNMX.FTZ R8, R42, R8, !PT ;  /* 0x000000082a087209 */ /* 0x000fe20007810000 */
[----:B------:R-:W-:Y:S01]  /*3ab0*/  @UP0 ULDC UR11, c[0x0][0x450] ;  /* 0x00011400000b0ab9 */ /* 0x000fe20000000800 */
[----:B------:R-:W-:Y:S01]  /*3ac0*/  FSEL R7, R27, -INF , !P2 ;  /* 0xff8000001b077808 */ /* 0x000fe20005000000 */
[----:B------:R-:W-:Y:S01]  /*3ad0*/  UMOV UR5, UR41 ;  /* 0x0000002900057c82 */ /* 0x000fe20008000000 */
[----:B------:R-:W-:Y:S01]  /*3ae0*/  ISETP.NE.AND P2, PT, R25, RZ, PT ;  /* 0x000000ff1900720c */ /* 0x000fe20003f45270 */
[----:B------:R-:W-:Y:S01]  /*3af0*/  @UP0 USHF.R.U32.HI UR5, URZ, UR11, UR15 ;  /* 0x0000000b3f050299 */ /* 0x000fe2000801160f */
[----:B------:R-:W-:-:S02]  /*3b00*/  FMNMX.FTZ R8, R46, R8, !PT ;  /* 0x000000082e087209 */ /* 0x000fc40007810000 */
[----:B------:R-:W-:Y:S01]  /*3b10*/  ISETP.GT.AND P2, PT, R5, 0x9, !P2 ;  /* 0x000000090500780c */ /* 0x000fe20005744270 */
[----:B------:R-:W-:Y:S01]  /*3b20*/  UIADD3 UR43, UR43, UR5, URZ ;  /* 0x000000052b2b7290 */ /* 0x000fe2000fffe03f */
[----:B------:R-:W-:Y:S02]  /*3b30*/  FMNMX.FTZ R8, R56, R8, !PT ;  /* 0x0000000838087209 */ /* 0x000fe40007810000 */
[----:B------:R-:W-:Y:S01]  /*3b40*/  ISETP.LT.OR P2, PT, R3, 0xa, P2 ;  /* 0x0000000a0300780c */ /* 0x000fe20001741670 */
[----:B------:R-:W-:Y:S01]  /*3b50*/  UIADD3 UR6, UR43, UR6, URZ ;  /* 0x000000062b067290 */ /* 0x000fe2000fffe03f */
[----:B------:R-:W-:Y:S02]  /*3b60*/  FMNMX.FTZ R8, R58, R8, !PT ;  /* 0x000000083a087209 */ /* 0x000fe40007810000 */
[----:B------:R-:W-:Y:S02]  /*3b70*/  FSEL R10, R10, -INF , !P2 ;  /* 0xff8000000a0a7808 */ /* 0x000fe40005000000 */
[----:B------:R-:W-:-:S02]  /*3b80*/  ISETP.NE.AND P2, PT, R29, RZ, PT ;  /* 0x000000ff1d00720c */ /* 0x000fc40003f45270 */
[----:B------:R-:W-:Y:S02]  /*3b90*/  FMNMX.FTZ R8, R36, R8, !PT ;  /* 0x0000000824087209 */ /* 0x000fe40007810000 */
[----:B------:R-:W-:Y:S02]  /*3ba0*/  ISETP.GT.AND P2, PT, R5, 0x10, !P2 ;  /* 0x000000100500780c */ /* 0x000fe40005744270 */
[----:B------:R-:W-:Y:S02]  /*3bb0*/  FMNMX.FTZ R8, R60, R8, !PT ;  /* 0x000000083c087209 */ /* 0x000fe40007810000 */
[----:B------:R-:W-:Y:S02]  /*3bc0*/  ISETP.LT.OR P2, PT, R3, 0x11, P2 ;  /* 0x000000110300780c */ /* 0x000fe40001741670 */
[----:B------:R-:W-:Y:S02]  /*3bd0*/  FMNMX.FTZ R8, R40, R8, !PT ;  /* 0x0000000828087209 */ /* 0x000fe40007810000 */
[----:B------:R-:W-:-:S02]  /*3be0*/  FSEL R11, R11, -INF , !P2 ;  /* 0xff8000000b0b7808 */ /* 0x000fc40005000000 */
[----:B------:R-:W-:Y:S02]  /*3bf0*/  ISETP.NE.AND P2, PT, R32, RZ, PT ;  /* 0x000000ff2000720c */ /* 0x000fe40003f45270 */
[----:B------:R-:W-:Y:S02]  /*3c00*/  FMNMX.FTZ R8, R62, R8, !PT ;  /* 0x000000083e087209 */ /* 0x000fe40007810000 */
[----:B------:R-:W-:Y:S02]  /*3c10*/  ISETP.GT.AND P2, PT, R5, 0x11, !P2 ;  /* 0x000000110500780c */ /* 0x000fe40005744270 */
[----:B------:R-:W-:Y:S02]  /*3c20*/  FMNMX.FTZ R8, R44, R8, !PT ;  /* 0x000000082c087209 */ /* 0x000fe40007810000 */
[----:B------:R-:W-:Y:S02]  /*3c30*/  ISETP.LT.OR P2, PT, R3, 0x12, P2 ;  /* 0x000000120300780c */ /* 0x000fe40001741670 */
[----:B------:R-:W-:-:S02]  /*3c40*/  FMNMX.FTZ R8, R64, R8, !PT ;  /* 0x0000000840087209 */ /* 0x000fc40007810000 */
[----:B------:R-:W-:Y:S02]  /*3c50*/  FSEL R12, R12, -INF , !P2 ;  /* 0xff8000000c0c7808 */ /* 0x000fe40005000000 */
[----:B------:R-:W-:Y:S02]  /*3c60*/  ISETP.NE.AND P2, PT, R33, RZ, PT ;  /* 0x000000ff2100720c */ /* 0x000fe40003f45270 */
[----:B------:R-:W-:Y:S02]  /*3c70*/  FMNMX.FTZ R8, R48, R8, !PT ;  /* 0x0000000830087209 */ /* 0x000fe40007810000 */
[----:B------:R-:W-:Y:S02]  /*3c80*/  ISETP.GT.AND P2, PT, R5, 0x18, !P2 ;  /* 0x000000180500780c */ /* 0x000fe40005744270 */
[----:B------:R-:W-:Y:S02]  /*3c90*/  FMNMX.FTZ R8, R66, R8, !PT ;  /* 0x0000000842087209 */ /* 0x000fe40007810000 */
[----:B------:R-:W-:-:S02]  /*3ca0*/  ISETP.LT.OR P2, PT, R3, 0x19, P2 ;  /* 0x000000190300780c */ /* 0x000fc40001741670 */
[----:B------:R-:W-:Y:S02]  /*3cb0*/  FMNMX.FTZ R8, R52, R8, !PT ;  /* 0x0000000834087209 */ /* 0x000fe40007810000 */
[----:B------:R-:W-:Y:S02]  /*3cc0*/  FSEL R13, R13, -INF , !P2 ;  /* 0xff8000000d0d7808 */ /* 0x000fe40005000000 */
[----:B------:R-:W-:Y:S02]  /*3cd0*/  ISETP.NE.AND P2, PT, R39, RZ, PT ;  /* 0x000000ff2700720c */ /* 0x000fe40003f45270 */
[C---:B------:R-:W-:Y:S02]  /*3ce0*/  ISETP.GT.AND P3, PT, R5.reuse, 0x8, !P3 ;  /* 0x000000080500780c */ /* 0x040fe40005f64270 */
[----:B------:R-:W-:Y:S02]  /*3cf0*/  ISETP.GT.AND P2, PT, R5, 0x19, !P2 ;  /* 0x000000190500780c */ /* 0x000fe40005744270 */
[----:B------:R-:W-:-:S02]  /*3d00*/  FMNMX.FTZ R25, R68, R8, !PT ;  /* 0x0000000844197209 */ /* 0x000fc40007810000 */
[C---:B------:R-:W-:Y:S02]  /*3d10*/  ISETP.LT.OR P2, PT, R3.reuse, 0x1a, P2 ;  /* 0x0000001a0300780c */ /* 0x040fe40001741670 */
[----:B------:R-:W-:Y:S01]  /*3d20*/  ISETP.LT.OR P3, PT, R3, 0x9, P3 ;  /* 0x000000090300780c */ /* 0x000fe20001f61670 */
[----:B------:R-:W0:Y:S01]  /*3d30*/  SHFL.BFLY PT, R8, R25, 0x2, 0x1f ;  /* 0x0c401f0019087f89 */ /* 0x000e2200000e0000 */
[----:B------:R-:W-:Y:S02]  /*3d40*/  FSEL R14, R14, -INF , !P2 ;  /* 0xff8000000e0e7808 */ /* 0x000fe40005000000 */
[----:B------:R-:W-:Y:S02]  /*3d50*/  ISETP.NE.AND P2, PT, R37, RZ, PT ;  /* 0x000000ff2500720c */ /* 0x000fe40003f45270 */
[----:B------:R-:W-:Y:S02]  /*3d60*/  ISETP.NE.AND P6, PT, R6, RZ, PT ;  /* 0x000000ff0600720c */ /* 0x000fe40003fc5270 */
[----:B------:R-:W-:-:S02]  /*3d70*/  ISETP.GT.AND P2, PT, R5, 0x20, !P2 ;  /* 0x000000200500780c */ /* 0x000fc40005744270 */
[----:B------:R-:W-:Y:S02]  /*3d80*/  FSEL R6, R30, -INF , !P3 ;  /* 0xff8000001e067808 */ /* 0x000fe40005800000 */
[----:B------:R-:W-:Y:S02]  /*3d90*/  ISETP.LT.OR P2, PT, R3, 0x21, P2 ;  /* 0x000000210300780c */ /* 0x000fe40001741670 */
[----:B------:R-:W-:Y:S02]  /*3da0*/  ISETP.NE.AND P3, PT, R41, RZ, PT ;  /* 0x000000ff2900720c */ /* 0x000fe40003f65270 */
[----:B------:R-:W-:Y:S02]  /*3db0*/  FSEL R15, R15, -INF , !P2 ;  /* 0xff8000000f0f7808 */ /* 0x000fe40005000000 */
[----:B------:R-:W-:Y:S02]  /*3dc0*/  ISETP.NE.AND P2, PT, R43, RZ, PT ;  /* 0x000000ff2b00720c */ /* 0x000fe40003f45270 */
[----:B------:R-:W-:-:S02]  /*3dd0*/  ISETP.GT.AND P4, PT, R5, 0x31, !P4 ;  /* 0x000000310500780c */ /* 0x000fc40006784270 */
[C---:B------:R-:W-:Y:S02]  /*3de0*/  ISETP.GT.AND P2, PT, R5.reuse, 0x21, !P2 ;  /* 0x000000210500780c */ /* 0x040fe40005744270 */
[----:B------:R-:W-:Y:S02]  /*3df0*/  ISETP.GT.AND P5, PT, R5, 0x38, !P5 ;  /* 0x000000380500780c */ /* 0x000fe40006fa4270 */
[C---:B------:R-:W-:Y:S02]  /*3e00*/  ISETP.LT.OR P2, PT, R3.reuse, 0x22, P2 ;  /* 0x000000220300780c */ /* 0x040fe40001741670 */
[----:B------:R-:W-:Y:S02]  /*3e10*/  ISETP.LT.OR P4, PT, R3, 0x32, P4 ;  /* 0x000000320300780c */ /* 0x000fe40002781670 */
[----:B------:R-:W-:Y:S02]  /*3e20*/  FSEL R20, R20, -INF , !P2 ;  /* 0xff80000014147808 */ /* 0x000fe40005000000 */
[----:B------:R-:W-:-:S02]  /*3e30*/  ISETP.GT.AND P2, PT, R5, 0x28, !P3 ;  /* 0x000000280500780c */ /* 0x000fc40005f44270 */
[----:B------:R-:W-:Y:S02]  /*3e40*/  ISETP.NE.AND P3, PT, R45, RZ, PT ;  /* 0x000000ff2d00720c */ /* 0x000fe40003f65270 */
[----:B------:R-:W-:Y:S02]  /*3e50*/  ISETP.LT.OR P2, PT, R3, 0x29, P2 ;  /* 0x000000290300780c */ /* 0x000fe40001741670 */
[----:B------:R-:W-:Y:S02]  /*3e60*/  ISETP.GT.AND P3, PT, R5, 0x30, !P3 ;  /* 0x000000300500780c */ /* 0x000fe40005f64270 */
[----:B------:R-:W-:Y:S02]  /*3e70*/  FSEL R21, R21, -INF , !P2 ;  /* 0xff80000015157808 */ /* 0x000fe40005000000 */
[----:B------:R-:W-:Y:S02]  /*3e80*/  ISETP.GT.AND P2, PT, R5, RZ, !P6 ;  /* 0x000000ff0500720c */ /* 0x000fe40007744270 */
[----:B------:R-:W-:-:S02]  /*3e90*/  ISETP.NE.AND P6, PT, R24, RZ, PT ;  /* 0x000000ff1800720c */ /* 0x000fc40003fc5270 */
[C---:B------:R-:W-:Y:S02]  /*3ea0*/  ISETP.LT.OR P2, PT, R3.reuse, 0x1, P2 ;  /* 0x000000010300780c */ /* 0x040fe40001741670 */
[----:B------:R-:W-:Y:S02]  /*3eb0*/  ISETP.LT.OR P3, PT, R3, 0x31, P3 ;  /* 0x000000310300780c */ /* 0x000fe40001f61670 */
[----:B------:R-:W-:Y:S02]  /*3ec0*/  FSEL R4, R26, -INF , !P2 ;  /* 0xff8000001a047808 */ /* 0x000fe40005000000 */
[----:B0-----:R-:W-:Y:S01]  /*3ed0*/  FMNMX.FTZ R26, R25, R8, !PT ;  /* 0x00000008191a7209 */ /* 0x001fe20007810000 */
[----:B------:R-:W-:Y:S01]  /*3ee0*/  IMAD.U32 R25, RZ, RZ, UR10 ;  /* 0x0000000aff197e24 */ /* 0x000fe2000f8e00ff */
[----:B------:R-:W-:Y:S02]  /*3ef0*/  FMNMX.FTZ R9, R4, R7, !PT ;  /* 0x0000000704097209 */ /* 0x000fe40007810000 */
[----:B------:R-:W-:Y:S01]  /*3f00*/  ISETP.NE.AND P2, PT, R57, RZ, PT ;  /* 0x000000ff3900720c */ /* 0x000fe20003f45270 */
[----:B------:R-:W0:Y:S01]  /*3f10*/  SHFL.BFLY PT, R27, R26, 0x1, 0x1f ;  /* 0x0c201f001a1b7f89 */ /* 0x000e2200000e0000 */
[----:B------:R-:W-:-:S02]  /*3f20*/  FMNMX.FTZ R9, R6, R9, !PT ;  /* 0x0000000906097209 */ /* 0x000fc40007810000 */
[----:B------:R-:W-:Y:S02]  /*3f30*/  ISETP.GT.AND P2, PT, R5, 0x29, !P2 ;  /* 0x000000290500780c */ /* 0x000fe40005744270 */
[----:B------:R-:W-:Y:S02]  /*3f40*/  FMNMX.FTZ R8, R10, R9, !PT ;  /* 0x000000090a087209 */ /* 0x000fe40007810000 */
[----:B------:R-:W-:Y:S02]  /*3f50*/  ISETP.LT.OR P2, PT, R3, 0x2a, P2 ;  /* 0x0000002a0300780c */ /* 0x000fe40001741670 */
[----:B------:R-:W-:Y:S02]  /*3f60*/  FMNMX.FTZ R9, R11, R8, !PT ;  /* 0x000000080b097209 */ /* 0x000fe40007810000 */
[----:B------:R-:W-:Y:S02]  /*3f70*/  ISETP.LT.OR P5, PT, R3, 0x39, P5 ;  /* 0x000000390300780c */ /* 0x000fe40002fa1670 */
[----:B------:R-:W-:-:S04]  /*3f80*/  FMNMX.FTZ R24, R12, R9, !PT ;  /* 0x000000090c187209 */ /* 0x000fc80007810000 */
[----:B------:R-:W-:Y:S02]  /*3f90*/  FMNMX.FTZ R9, R13, R24, !PT ;  /* 0x000000180d097209 */ /* 0x000fe40007810000 */
[----:B------:R-:W-:Y:S02]  /*3fa0*/  FSEL R24, R47, -INF , !P2 ;  /* 0xff8000002f187808 */ /* 0x000fe40005000000 */
[----:B0-----:R-:W-:Y:S02]  /*3fb0*/  FMNMX.FTZ R8, R26, R27, !PT ;  /* 0x0000001b1a087209 */ /* 0x001fe40007810000 */
[----:B------:R-:W-:Y:S02]  /*3fc0*/  FMNMX.FTZ R26, R14, R9, !PT ;  /* 0x000000090e1a7209 */ /* 0x000fe40007810000 */
[C---:B------:R-:W-:Y:S01]  /*3fd0*/  FSETP.NEU.FTZ.AND P2, PT, R8.reuse, -INF , PT ;  /* 0xff8000000800780b */ /* 0x040fe20003f5d000 */
[----:B------:R-:W-:-:S01]  /*3fe0*/  FFMA.FTZ R25, R8, R25, -8 ;  /* 0xc100000008197423 */ /* 0x000fc20000010019 */
[----:B------:R-:W-:-:S04]  /*3ff0*/  FMNMX.FTZ R9, R15, R26, !PT ;  /* 0x0000001a0f097209 */ /* 0x000fc80007810000 */
[----:B------:R-:W-:Y:S02]  /*4000*/  FMNMX.FTZ R26, R20, R9, !PT ;  /* 0x00000009141a7209 */ /* 0x000fe40007810000 */
[----:B------:R-:W-:Y:S02]  /*4010*/  FSEL R27, R25, RZ, P2 ;  /* 0x000000ff191b7208 */ /* 0x000fe40001000000 */
[----:B------:R-:W-:Y:S02]  /*4020*/  FMNMX.FTZ R9, R21, R26, !PT ;  /* 0x0000001a15097209 */ /* 0x000fe40007810000 */
[----:B------:R-:W-:Y:S01]  /*4030*/  ISETP.GT.AND P2, PT, R5, 0x39, !P6 ;  /* 0x000000390500780c */ /* 0x000fe20007744270 */
[--C-:B------:R-:W-:Y:S01]  /*4040*/  FFMA.FTZ R29, R28, UR10, -R27.reuse ;  /* 0x0000000a1c1d7c23 */ /* 0x100fe2000801081b */
[----:B------:R-:W-:Y:S01]  /*4050*/  FSEL R5, R50, -INF , !P3 ;  /* 0xff80000032057808 */ /* 0x000fe20005800000 */
[--C-:B------:R-:W-:Y:S01]  /*4060*/  FFMA.FTZ R39, R44, UR10, -R27.reuse ;  /* 0x0000000a2c277c23 */ /* 0x100fe2000801081b */
[----:B------:R-:W-:Y:S01]  /*4070*/  FMNMX.FTZ R26, R24, R9, !PT ;  /* 0x00000009181a7209 */ /* 0x000fe20007810000 */
[----:B------:R-:W-:Y:S01]  /*4080*/  IMAD.U32 R44, RZ, RZ, UR10 ;  /* 0x0000000aff2c7e24 */ /* 0x000fe2000f8e00ff */
[----:B------:R-:W-:Y:S01]  /*4090*/  FSEL R25, R51, -INF , !P4 ;  /* 0xff80000033197808 */ /* 0x000fe20006000000 */
[--C-:B------:R-:W-:Y:S01]  /*40a0*/  FFMA.FTZ R30, R38, UR10, -R27.reuse ;  /* 0x0000000a261e7c23 */ /* 0x100fe2000801081b */
[----:B------:R-:W-:Y:S01]  /*40b0*/  FMNMX.FTZ R26, R5, R26, !PT ;  /* 0x0000001a051a7209 */ /* 0x000fe20007810000 */
[--C-:B------:R-:W-:Y:S01]  /*40c0*/  FFMA.FTZ R31, R42, UR10, -R27.reuse ;  /* 0x0000000a2a1f7c23 */ /* 0x100fe2000801081b */
[----:B------:R-:W-:Y:S01]  /*40d0*/  ISETP.LT.OR P2, PT, R3, 0x3a, P2 ;  /* 0x0000003a0300780c */ /* 0x000fe20001741670 */
[----:B------:R-:W-:Y:S01]  /*40e0*/  MUFU.EX2 R29, R29 ;  /* 0x0000001d001d7308 */ /* 0x000fe20000000800 */
[----:B------:R-:W-:Y:S01]  /*40f0*/  FSEL R3, R54, -INF , !P5 ;  /* 0xff80000036037808 */ /* 0x000fe20006800000 */
[--C-:B------:R-:W-:Y:S01]  /*4100*/  FFMA.FTZ R32, R46, UR10, -R27.reuse ;  /* 0x0000000a2e207c23 */ /* 0x100fe2000801081b */
[----:B------:R-:W-:Y:S01]  /*4110*/  FMNMX.FTZ R28, R25, R26, !PT ;  /* 0x0000001a191c7209 */ /* 0x000fe20007810000 */
[--C-:B------:R-:W-:Y:S01]  /*4120*/  FFMA.FTZ R33, R56, UR10, -R27.reuse ;  /* 0x0000000a38217c23 */ /* 0x100fe2000801081b */
[----:B------:R-:W-:Y:S01]  /*4130*/  FSEL R26, R55, -INF , !P2 ;  /* 0xff800000371a7808 */ /* 0x000fe20005000000 */
[--C-:B------:R-:W-:Y:S01]  /*4140*/  FFMA.FTZ R35, R36, UR10, -R27.reuse ;  /* 0x0000000a24237c23 */ /* 0x100fe2000801081b */
[----:B------:R-:W-:Y:S01]  /*4150*/  FMNMX.FTZ R9, R3, R28, !PT ;  /* 0x0000001c03097209 */ /* 0x000fe20007810000 */
[----:B------:R-:W0:Y:S01]  /*4160*/  MUFU.EX2 R30, R30 ;  /* 0x0000001e001e7308 */ /* 0x000e220000000800 */
[----:B------:R-:W-:-:S01]  /*4170*/  FFMA.FTZ R36, R60, UR10, -R27 ;  /* 0x0000000a3c247c23 */ /* 0x000fc2000801081b */
[--C-:B------:R-:W-:Y:S01]  /*4180*/  FFMA.FTZ R34, R58, UR10, -R27.reuse ;  /* 0x0000000a3a227c23 */ /* 0x100fe2000801081b */
[----:B------:R-:W-:Y:S01]  /*4190*/  FMNMX.FTZ R9, R26, R9, !PT ;  /* 0x000000091a097209 */ /* 0x000fe20007810000 */
[--C-:B------:R-:W-:Y:S01]  /*41a0*/  FFMA.FTZ R37, R40, UR10, -R27.reuse ;  /* 0x0000000a28257c23 */ /* 0x100fe2000801081b */
[----:B------:R-:W-:-:S01]  /*41b0*/  FFMA.FTZ R40, R64, UR10, -R27 ;  /* 0x0000000a40287c23 */ /* 0x000fc2000801081b */
[--C-:B------:R-:W-:Y:S01]  /*41c0*/  FFMA.FTZ R38, R62, UR10, -R27.reuse ;  /* 0x0000000a3e267c23 */ /* 0x100fe2000801081b */
[----:B------:R-:W-:-:S01]  /*41d0*/  FFMA.FTZ R41, R48, UR10, -R27 ;  /* 0x0000000a30297c23 */ /* 0x000fc2000801081b */
[----:B------:R-:W1:Y:S01]  /*41e0*/  SHFL.BFLY PT, R28, R9, 0x2, 0x1f ;  /* 0x0c401f00091c7f89 */ /* 0x000e6200000e0000 */
[----:B------:R-:W2:Y:S01]  /*41f0*/  MUFU.EX2 R31, R31 ;  /* 0x0000001f001f7308 */ /* 0x000ea20000000800 */
[----:B------:R-:W-:-:S07]  /*4200*/  FFMA.FTZ R42, R66, UR10, -R27 ;  /* 0x0000000a422a7c23 */ /* 0x000fce000801081b */
[----:B------:R-:W3:Y:S08]  /*4210*/  MUFU.EX2 R32, R32 ;  /* 0x0000002000207308 */ /* 0x000ef00000000800 */
[----:B------:R-:W-:Y:S01]  /*4220*/  MUFU.EX2 R33, R33 ;  /* 0x0000002100217308 */ /* 0x000fe20000000800 */
[----:B-1----:R-:W-:-:S07]  /*4230*/  FMNMX.FTZ R28, R9, R28, !PT ;  /* 0x0000001c091c7209 */ /* 0x002fce0007810000 */
[----:B------:R-:W-:Y:S01]  /*4240*/  MUFU.EX2 R35, R35 ;  /* 0x0000002300237308 */ /* 0x000fe20000000800 */
[----:B------:R-:W1:Y:S07]  /*4250*/  SHFL.BFLY PT, R9, R28, 0x1, 0x1f ;  /* 0x0c201f001c097f89 */ /* 0x000e6e00000e0000 */
[----:B------:R-:W-:Y:S08]  /*4260*/  MUFU.EX2 R36, R36 ;  /* 0x0000002400247308 */ /* 0x000ff00000000800 */
[----:B------:R-:W-:Y:S08]  /*4270*/  MUFU.EX2 R34, R34 ;  /* 0x0000002200227308 */ /* 0x000ff00000000800 */
[----:B------:R-:W-:Y:S01]  /*4280*/  MUFU.EX2 R39, R39 ;  /* 0x0000002700277308 */ /* 0x000fe20000000800 */
[----:B-1----:R-:W-:Y:S01]  /*4290*/  FMNMX.FTZ R9, R28, R9, !PT ;  /* 0x000000091c097209 */ /* 0x002fe20007810000 */
[--C-:B------:R-:W-:Y:S01]  /*42a0*/  FFMA.FTZ R28, R52, UR10, -R27.reuse ;  /* 0x0000000a341c7c23 */ /* 0x100fe2000801081b */
[----:B------:R-:W-:-:S02]  /*42b0*/  FFMA.FTZ R27, R68, UR10, -R27 ;  /* 0x0000000a441b7c23 */ /* 0x000fc4000801081b */
[C---:B------:R-:W-:Y:S01]  /*42c0*/  FSETP.NEU.FTZ.AND P2, PT, R9.reuse, -INF , PT ;  /* 0xff8000000900780b */ /* 0x040fe20003f5d000 */
[----:B------:R-:W-:-:S02]  /*42d0*/  FFMA.FTZ R43, R9, R44, -8 ;  /* 0xc1000000092b7423 */ /* 0x000fc4000001002c */
[----:B------:R-:W-:Y:S03]  /*42e0*/  MUFU.EX2 R40, R40 ;  /* 0x0000002800287308 */ /* 0x000fe60000000800 */
[----:B------:R-:W-:Y:S02]  /*42f0*/  FSEL R43, R43, RZ, P2 ;  /* 0x000000ff2b2b7208 */ /* 0x000fe40001000000 */
[----:B------:R-:W-:-:S03]  /*4300*/  PLOP3.LUT P2, PT, PT, PT, UP1, 0x40, 0x0 ;  /* 0x000000000000781c */ /* 0x000fc60003f4e818 */
        /* <DEDUP_REMOVED lines=18> */
[----:B------:R-:W-:-:S06]  /*4430*/  FFMA.FTZ R26, R26, UR10, -R43 ;  /* 0x0000000a1a1a7c23 */ /* 0x000fcc000801082b */
[----:B------:R-:W4:Y:S08]  /*4440*/  MUFU.EX2 R6, R6 ;  /* 0x0000000600067308 */ /* 0x000f300000000800 */
[----:B------:R0:W5:Y:S08]  /*4450*/  MUFU.EX2 R45, R10 ;  /* 0x0000000a002d7308 */ /* 0x0001700000000800 */
[----:B------:R-:W5:Y:S01]  /*4460*/  MUFU.EX2 R11, R11 ;  /* 0x0000000b000b7308 */ /* 0x000f620000000800 */
[----:B0-----:R-:W-:-:S04]  /*4470*/  FADD.FTZ R10, R29, R30 ;  /* 0x0000001e1d0a7221 */ /* 0x001fc80000010000 */
[----:B--2---:R-:W-:-:S03]  /*4480*/  FADD.FTZ R47, R31, R10 ;  /* 0x0000000a1f2f7221 */ /* 0x004fc60000010000 */
[----:B------:R-:W0:Y:S01]  /*4490*/  MUFU.EX2 R12, R12 ;  /* 0x0000000c000c7308 */ /* 0x000e220000000800 */
[----:B---3--:R-:W-:-:S01]  /*44a0*/  FADD.FTZ R10, R32, R47 ;  /* 0x0000002f200a7221 */ /* 0x008fc20000010000 */
[----:B------:R-:W-:Y:S01]  /*44b0*/  F2FP.SATFINITE.E4M3.F32.PACK_AB_MERGE_C R32, R32, R31, RZ ;  /* 0x0000001f2020723e */ /* 0x000fe200048070ff */
[----:B-1----:R-:W-:-:S02]  /*44c0*/  FADD.FTZ R31, R4, R7 ;  /* 0x00000007041f7221 */ /* 0x002fc40000010000 */
[----:B------:R-:W-:Y:S01]  /*44d0*/  FADD.FTZ R47, R33, R10 ;  /* 0x0000000a212f7221 */ /* 0x000fe20000010000 */
[----:B------:R-:W-:Y:S01]  /*44e0*/  F2FP.SATFINITE.E4M3.F32.PACK_AB_MERGE_C R188, R30, R29, R32 ;  /* 0x0000001d1ebc723e */ /* 0x000fe20004807020 */
[----:B----4-:R-:W-:Y:S01]  /*44f0*/  FADD.FTZ R10, R6, R31 ;  /* 0x0000001f060a7221 */ /* 0x010fe20000010000 */
[----:B------:R-:W1:Y:S01]  /*4500*/  MUFU.EX2 R13, R13 ;  /* 0x0000000d000d7308 */ /* 0x000e620000000800 */
[----:B------:R-:W-:Y:S01]  /*4510*/  F2FP.SATFINITE.E4M3.F32.PACK_AB_MERGE_C R29, R36, R35, RZ ;  /* 0x00000023241d723e */ /* 0x000fe200048070ff */
[----:B------:R-:W-:Y:S01]  /*4520*/  FADD.FTZ R30, R34, R47 ;  /* 0x0000002f221e7221 */ /* 0x000fe20000010000 */
[----:B-----5:R-:W-:-:S01]  /*4530*/  FADD.FTZ R10, R45, R10 ;  /* 0x0000000a2d0a7221 */ /* 0x020fc20000010000 */
[----:B------:R-:W-:-:S02]  /*4540*/  F2FP.SATFINITE.E4M3.F32.PACK_AB_MERGE_C R32, R40, R39, RZ ;  /* 0x000000272820723e */ /* 0x000fc400048070ff */
[----:B------:R-:W-:Y:S01]  /*4550*/  F2FP.SATFINITE.E4M3.F32.PACK_AB_MERGE_C R190, R34, R33, R29 ;  /* 0x0000002122be723e */ /* 0x000fe2000480701d */
[----:B------:R-:W-:Y:S01]  /*4560*/  FADD.FTZ R29, R11, R10 ;  /* 0x0000000a0b1d7221 */ /* 0x000fe20000010000 */
[----:B------:R-:W2:Y:S01]  /*4570*/  MUFU.EX2 R14, R14 ;  /* 0x0000000e000e7308 */ /* 0x000ea20000000800 */
[----:B------:R-:W-:-:S01]  /*4580*/  FADD.FTZ R35, R35, R30 ;  /* 0x0000001e23237221 */ /* 0x000fc20000010000 */
[----:B------:R-:W-:Y:S01]  /*4590*/  F2FP.SATFINITE.E4M3.F32.PACK_AB_MERGE_C R45, R45, R6, RZ ;  /* 0x000000062d2d723e */ /* 0x000fe200048070ff */
[----:B0-----:R-:W-:-:S02]  /*45a0*/  FADD.FTZ R30, R12, R29 ;  /* 0x0000001d0c1e7221 */ /* 0x001fc40000010000 */
[----:B------:R-:W-:Y:S01]  /*45b0*/  FADD.FTZ R36, R36, R35 ;  /* 0x0000002324247221 */ /* 0x000fe20000010000 */
[----:B------:R-:W-:Y:S02]  /*45c0*/  F2FP.SATFINITE.E4M3.F32.PACK_AB_MERGE_C R189, R7, R4, R45 ;  /* 0x0000000407bd723e */ /* 0x000fe4000480702d */
[----:B------:R-:W0:Y:S01]  /*45d0*/  MUFU.EX2 R15, R15 ;  /* 0x0000000f000f7308 */ /* 0x000e220000000800 */
[----:B-1----:R-:W-:-:S01]  /*45e0*/  FADD.FTZ R29, R13, R30 ;  /* 0x0000001e0d1d7221 */ /* 0x002fc20000010000 */
[----:B------:R-:W-:-:S06]  /*45f0*/  FADD.FTZ R31, R37, R36 ;  /* 0x00000024251f7221 */ /* 0x000fcc0000010000 */
[----:B------:R-:W1:Y:S01]  /*4600*/  MUFU.EX2 R38, R38 ;  /* 0x0000002600267308 */ /* 0x000e620000000800 */
[----:B--2---:R-:W-:-:S01]  /*4610*/  FADD.FTZ R30, R14, R29 ;  /* 0x0000001d0e1e7221 */ /* 0x004fc20000010000 */
[----:B------:R-:W-:-:S04]  /*4620*/  F2FP.SATFINITE.E4M3.F32.PACK_AB_MERGE_C R14, R14, R13, RZ ;  /* 0x0000000d0e0e723e */ /* 0x000fc800048070ff */
[----:B------:R-:W-:Y:S02]  /*4630*/  F2FP.SATFINITE.E4M3.F32.PACK_AB_MERGE_C R191, R12, R11, R14 ;  /* 0x0000000b0cbf723e */ /* 0x000fe4000480700e */
[----:B------:R-:W2:Y:S01]  /*4640*/  MUFU.EX2 R20, R20 ;  /* 0x0000001400147308 */ /* 0x000ea20000000800 */
[----:B0-----:R-:W-:-:S07]  /*4650*/  FADD.FTZ R13, R15, R30 ;  /* 0x0000001e0f0d7221 */ /* 0x001fce0000010000 */
[----:B------:R-:W0:Y:S01]  /*4660*/  MUFU.EX2 R21, R21 ;  /* 0x0000001500157308 */ /* 0x000e220000000800 */
[C---:B-1----:R-:W-:Y:S01]  /*4670*/  F2FP.SATFINITE.E4M3.F32.PACK_AB_MERGE_C R184, R38.reuse, R37, R32 ;  /* 0x0000002526b8723e */ /* 0x042fe20004807020 */
[----:B------:R-:W-:-:S04]  /*4680*/  FADD.FTZ R38, R38, R31 ;  /* 0x0000001f26267221 */ /* 0x000fc80000010000 */
[----:B------:R-:W-:Y:S02]  /*4690*/  FADD.FTZ R39, R39, R38 ;  /* 0x0000002627277221 */ /* 0x000fe40000010000 */
[----:B------:R-:W-:Y:S01]  /*46a0*/  MUFU.EX2 R28, R28 ;  /* 0x0000001c001c7308 */ /* 0x000fe20000000800 */
[----:B--2---:R-:W-:-:S01]  /*46b0*/  FADD.FTZ R6, R20, R13 ;  /* 0x0000000d14067221 */ /* 0x004fc20000010000 */
[----:B------:R-:W-:-:S06]  /*46c0*/  FADD.FTZ R40, R40, R39 ;  /* 0x0000002728287221 */ /* 0x000fcc0000010000 */
[----:B------:R-:W-:Y:S01]  /*46d0*/  MUFU.EX2 R27, R27 ;  /* 0x0000001b001b7308 */ /* 0x000fe20000000800 */
[----:B0-----:R-:W-:-:S07]  /*46e0*/  FADD.FTZ R7, R21, R6 ;  /* 0x0000000615077221 */ /* 0x001fce0000010000 */
[----:B------:R-:W0:Y:S08]  /*46f0*/  MUFU.EX2 R24, R24 ;  /* 0x0000001800187308 */ /* 0x000e300000000800 */
[----:B------:R-:W-:Y:S08]  /*4700*/  MUFU.EX2 R41, R41 ;  /* 0x0000002900297308 */ /* 0x000ff00000000800 */
[----:B------:R-:W-:Y:S01]  /*4710*/  MUFU.EX2 R42, R42 ;  /* 0x0000002a002a7308 */ /* 0x000fe20000000800 */
[C---:B0-----:R-:W-:Y:S01]  /*4720*/  F2FP.SATFINITE.E4M3.F32.PACK_AB_MERGE_C R21, R24.reuse, R21, RZ ;  /* 0x000000151815723e */ /* 0x041fe200048070ff */
[----:B------:R-:W-:-:S03]  /*4730*/  FADD.FTZ R24, R24, R7 ;  /* 0x0000000718187221 */ /* 0x000fc60000010000 */
[----:B------:R-:W-:-:S03]  /*4740*/  F2FP.SATFINITE.E4M3.F32.PACK_AB_MERGE_C R185, R20, R15, R21 ;  /* 0x0000000f14b9723e */ /* 0x000fc60004807015 */
[----:B------:R-:W0:Y:S08]  /*4750*/  MUFU.EX2 R5, R5 ;  /* 0x0000000500057308 */ /* 0x000e300000000800 */
[----:B------:R1:W2:Y:S08]  /*4760*/  MUFU.EX2 R10, R25 ;  /* 0x00000019000a7308 */ /* 0x0002b00000000800 */
[----:B------:R-:W3:Y:S01]  /*4770*/  MUFU.EX2 R3, R3 ;  /* 0x0000000300037308 */ /* 0x000ee20000000800 */
[----:B-1----:R-:W-:Y:S01]  /*4780*/  F2FP.SATFINITE.E4M3.F32.PACK_AB_MERGE_C R25, R27, R28, RZ ;  /* 0x0000001c1b19723e */ /* 0x002fe200048070ff */
[----:B0-----:R-:W-:-:S03]  /*4790*/  FADD.FTZ R7, R5, R24 ;  /* 0x0000001805077221 */ /* 0x001fc60000010000 */
[----:B------:R-:W-:Y:S01]  /*47a0*/  F2FP.SATFINITE.E4M3.F32.PACK_AB_MERGE_C R186, R42, R41, R25 ;  /* 0x000000292aba723e */ /* 0x000fe20004807019 */
[----:B------:R-:W-:-:S02]  /*47b0*/  FADD.FTZ R41, R41, R40 ;  /* 0x0000002829297221 */ /* 0x000fc40000010000 */
[----:B------:R-:W0:Y:S01]  /*47c0*/  MUFU.EX2 R26, R26 ;  /* 0x0000001a001a7308 */ /* 0x000e220000000800 */
[----:B--2---:R-:W-:-:S01]  /*47d0*/  FADD.FTZ R4, R10, R7 ;  /* 0x000000070a047221 */ /* 0x004fc20000010000 */
[----:B------:R-:W-:-:S04]  /*47e0*/  FADD.FTZ R41, R42, R41 ;  /* 0x000000292a297221 */ /* 0x000fc80000010000 */
[----:B------:R-:W-:Y:S01]  /*47f0*/  FADD.FTZ R28, R28, R41 ;  /* 0x000000291c1c7221 */ /* 0x000fe20000010000 */
[----:B---3--:R-:W-:-:S01]  /*4800*/  FADD.FTZ R7, R3, R4 ;  /* 0x0000000403077221 */ /* 0x008fc20000010000 */
[----:B0-----:R-:W-:Y:S02]  /*4810*/  F2FP.SATFINITE.E4M3.F32.PACK_AB_MERGE_C R6, R26, R3, RZ ;  /* 0x000000031a06723e */ /* 0x001fe400048070ff */
[----:B------:R-:W-:-:S01]  /*4820*/  FADD.FTZ R3, R27, R28 ;  /* 0x0000001c1b037221 */ /* 0x000fc20000010000 */
[----:B------:R-:W-:Y:S01]  /*4830*/  FADD.FTZ R4, R26, R7 ;  /* 0x000000071a047221 */ /* 0x000fe20000010000 */
[----:B------:R-:W-:Y:S01]  /*4840*/  F2FP.SATFINITE.E4M3.F32.PACK_AB_MERGE_C R187, R10, R5, R6 ;  /* 0x000000050abb723e */ /* 0x000fe20004807006 */
[----:B------:R-:W-:Y:S01]  /*4850*/  VIADD R5, R146, 0xfffffffe ;  /* 0xfffffffe92057836 */ /* 0x000fe20000000000 */
[----:B------:R-:W-:Y:S06]  /*4860*/  @P2 BRA `(.L_x_1171) ;  /* 0x0000000000442947 */ /* 0x000fec0003800000 */
        /* <DEDUP_REMOVED lines=10> */
.L_x_1172:
[----:B------:R-:W-:-:S11]  /*4910*/  UISETP.NE.AND UP2, UPT, UR7, 0x1, UPT ;  /* 0x000000010700788c */ /* 0x000fd6000bf45270 */
[----:B------:R-:W-:Y:S02]  /*4920*/  @UP2 ULDC.64 UR14, c[0x0][0x9e8] ;  /* 0x00027a00000e2ab9 */ /* 0x000fe40000000a00 */
[----:B------:R-:W-:-:S04]  /*4930*/  UIMAD.WIDE.U32 UR18, UR5, UR14, URZ ;  /* 0x0000000e051272a5 */ /* 0x000fc8000f8e003f */
[----:B------:R-:W-:-:S12]  /*4940*/  @UP2 USHF.R.U32.HI UR5, URZ, UR15, UR19 ;  /* 0x0000000f3f052299 */ /* 0x000fd80008011613 */
.L_x_1173:
[----:B------:R-:W-:-:S04]  /*4950*/  UIMAD UR5, UR5, UR7, UR7 ;  /* 0x00000007050572a4 */ /* 0x000fc8000f8e0207 */
[----:B------:R-:W-:-:S04]  /*4960*/  UISETP.LT.AND UP2, UPT, UR6, UR5, UPT ;  /* 0x000000050600728c */ /* 0x000fc8000bf41270 */
[----:B------:R-:W-:-:S12]  /*4970*/  USEL UR6, UR6, UR5, UP2 ;  /* 0x0000000506067287 */ /* 0x000fd80009000000 */
.L_x_1171:
[----:B------:R-:W-:Y:S01]  /*4980*/  USHF.R.S32.HI UR5, URZ, 0x1f, UR6 ;  /* 0x0000001f3f057899 */ /* 0x000fe20008011406 */
[----:B------:R-:W-:Y:S02]  /*4990*/  CS2R R24, SRZ ;  /* 0x0000000000187805 */ /* 0x000fe4000001ff00 */
[----:B------:R-:W-:Y:S02]  /*49a0*/  CS2R R26, SRZ ;  /* 0x00000000001a7805 */ /* 0x000fe4000001ff00 */
[----:B------:R-:W-:Y:S01]  /*49b0*/  CS2R R28, SRZ ;  /* 0x00000000001c7805 */ /* 0x000fe2000001ff00 */
[----:B------:R-:W-:Y:S01]  /*49c0*/  ULEA.HI UR5, UR5, UR6, URZ, 0x6 ;  /* 0x0000000605057291 */ /* 0x000fe2000f8f303f */
[----:B------:R-:W-:Y:S02]  /*49d0*/  CS2R R30, SRZ ;  /* 0x00000000001e7805 */ /* 0x000fe4000001ff00 */
[----:B------:R-:W-:Y:S02]  /*49e0*/  CS2R R32, SRZ ;  /* 0x0000000000207805 */ /* 0x000fe4000001ff00 */
[----:B------:R-:W-:Y:S01]  /*49f0*/  CS2R R34, SRZ ;  /* 0x0000000000227805 */ /* 0x000fe2000001ff00 */
[----:B------:R-:W-:Y:S01]  /*4a00*/  USHF.R.S32.HI UR5, URZ, 0x6, UR5 ;  /* 0x000000063f057899 */ /* 0x000fe20008011405 */
[----:B------:R-:W-:-:S02]  /*4a10*/  CS2R R36, SRZ ;  /* 0x0000000000247805 */ /* 0x000fc4000001ff00 */
[----:B------:R-:W-:Y:S02]  /*4a20*/  CS2R R38, SRZ ;  /* 0x0000000000267805 */ /* 0x000fe4000001ff00 */
[----:B------:R-:W-:Y:S01]  /*4a30*/  CS2R R40, SRZ ;  /* 0x0000000000287805 */ /* 0x000fe2000001ff00 */
[----:B------:R-:W-:Y:S01]  /*4a40*/  UISETP.LT.AND UP2, UPT, UR50, UR5, UPT ;  /* 0x000000053200728c */ /* 0x000fe2000bf41270 */
[----:B------:R-:W-:Y:S02]  /*4a50*/  CS2R R42, SRZ ;  /* 0x00000000002a7805 */ /* 0x000fe4000001ff00 */
[----:B------:R-:W-:Y:S02]  /*4a60*/  CS2R R44, SRZ ;  /* 0x00000000002c7805 */ /* 0x000fe4000001ff00 */
[----:B------:R-:W-:Y:S01]  /*4a70*/  CS2R R46, SRZ ;  /* 0x00000000002e7805 */ /* 0x000fe2000001ff00 */
[----:B------:R-:W-:Y:S01]  /*4a80*/  USEL UR5, UR50, UR5, !UP2 ;  /* 0x0000000532057287 */ /* 0x000fe2000d000000 */
[----:B------:R-:W-:-:S02]  /*4a90*/  CS2R R48, SRZ ;  /* 0x0000000000307805 */ /* 0x000fc4000001ff00 */
[----:B------:R-:W-:Y:S02]  /*4aa0*/  CS2R R50, SRZ ;  /* 0x0000000000327805 */ /* 0x000fe4000001ff00 */
[----:B------:R-:W-:Y:S02]  /*4ab0*/  CS2R R52, SRZ ;  /* 0x0000000000347805 */ /* 0x000fe4000001ff00 */
[----:B------:R-:W-:Y:S02]  /*4ac0*/  CS2R R54, SRZ ;  /* 0x0000000000367805 */ /* 0x000fe4000001ff00 */
[----:B------:R-:W-:Y:S02]  /*4ad0*/  CS2R R56, SRZ ;  /* 0x0000000000387805 */ /* 0x000fe4000001ff00 */
[----:B------:R-:W-:Y:S02]  /*4ae0*/  ISETP.GE.AND P2, PT, R5, UR5, PT ;  /* 0x0000000505007c0c */ /* 0x000fe4000bf46270 */
        /* <DEDUP_REMOVED lines=47> */
[----:B------:R-:W-:Y:S06]  /*4de0*/  @!P2 BRA `(.L_x_1174) ;  /* 0x0000002c0014a947 */ /* 0x000fec0003800000 */
        /* <DEDUP_REMOVED lines=64> */
[----:B------:R-:W-:Y:S01]  /*51f0*/  ULDC UR43, c[0x0][0x9e4] ;  /* 0x00027900002b7ab9 */ /* 0x000fe20000000800 */
[----:B------:R-:W-:Y:S01]  /*5200*/  ULDC UR58, c[0x0][0x988] ;  /* 0x00026200003a7ab9 */ /* 0x000fe20000000800 */
[----:B------:R-:W-:-:S05]  /*5210*/  ULDC UR59, c[0x0][0x9e0] ;  /* 0x00027800003b7ab9 */ /* 0x000fca0000000800 */
.L_x_1192:
        /* <DEDUP_REMOVED lines=9> */
.L_x_1176:
[----:B------:R-:W-:Y:S01]  /*52b0*/  ULEA UR10, UR6, UR40, 0x3 ;  /* 0x00000028060a7291 */ /* 0x000fe2000f8e183f */
[----:B------:R-:W-:-:S05]  /*52c0*/  IMAD.U32 R6, RZ, RZ, UR7 ;  /* 0x00000007ff067e24 */ /* 0x000fca000f8e00ff */
[----:B------:R-:W-:-:S04]  /*52d0*/  SHF.L.U32 R6, R6, 0x1f, RZ ;  /* 0x0000001f06067819 */ /* 0x000fc800000006ff */
[----:B------:R0:W1:Y:S01]  /*52e0*/  SYNCS.PHASECHK.TRANS64.TRYWAIT P2, [UR10+0x28430], R6 ;  /* 0x02843006ff0075a7 */ /* 0x000062000804014a */
[----:B------:R-:W-:Y:S05]  /*52f0*/  @!P0 BRA `(.L_x_1177) ;  /* 0x0000000000048947 */ /* 0x000fea0003800000 */
[----:B------:R-:W-:Y:S01]  /*5300*/  BPT.TRAP 0x1 ;  /* 0x000000040000795c */ /* 0x000fe20000300000 */
.L_x_1177:
[----:B-1----:R-:W-:Y:S05]  /*5310*/  @P2 BRA `(.L_x_1175) ;  /* 0x0000000000082947 */ /* 0x002fea0003800000 */
[----:B------:R-:W1:Y:S02]  /*5320*/  SYNCS.PHASECHK.TRANS64.TRYWAIT P2, [UR10+0x28430], R6 ;  /* 0x02843006ff0075a7 */ /* 0x000e64000804014a */
[----:B-1----:R-:W-:Y:S05]  /*5330*/  @!P2 BRA `(.L_x_1178) ;  /* 0x000001480014a947 */ /* 0x002fea0003800000 */
.L_x_1175:
[----:B-1----:R-:W1:Y:S01]  /*5340*/  S2R R7, SR_TID.X ;  /* 0x0000000000077919 */ /* 0x002e620000002100 */
[----:B------:R-:W-:Y:S01]  /*5350*/  ULEA UR34, UR6, UR4, 0xa ;  /* 0x0000000406227291 */ /* 0x000fe2000f8e503f */
[----:B------:R-:W-:Y:S01]  /*5360*/  UMOV UR47, 0x40000040 ;  /* 0x40000040002f7882 */ /* 0x000fe20000000000 */
[----:B------:R-:W-:Y:S02]  /*5370*/  UMOV UR11, 0x40000040 ;  /* 0x40000040000b7882 */ /* 0x000fe40000000000 */
[----:B------:R-:W-:Y:S02]  /*5380*/  UIADD3 UR10, UR34, 0x2, URZ ;  /* 0x00000002220a7890 */ /* 0x000fe4000fffe03f */
[----:B------:R-:W-:Y:S02]  /*5390*/  UIADD3 UR14, UR34, 0x4, URZ ;  /* 0x00000004220e7890 */ /* 0x000fe4000fffe03f */
[----:B------:R-:W-:Y:S01]  /*53a0*/  UMOV UR46, UR34 ;  /* 0x00000022002e7c82 */ /* 0x000fe20008000000 */
        /* <DEDUP_REMOVED lines=11> */
[----:B-1----:R-:W-:-:S05]  /*5460*/  SHF.R.U32.HI R7, RZ, 0x7, R7 ;  /* 0x00000007ff077819 */ /* 0x002fca0000011607 */
[----:B0-----:R-:W-:-:S05]  /*5470*/  VIADD R6, R7, 0x8 ;  /* 0x0000000807067836 */ /* 0x001fca0000000000 */
[----:B------:R0:W-:Y:S06]  /*5480*/  BAR.SYNC.DEFER_BLOCKING R6, 0x100 ;  /* 0x000400060000751d */ /* 0x0001ec0000010000 */
        /* <DEDUP_REMOVED lines=27> */
.L_x_1180:
[----:B------:R-:W-:Y:S01]  /*5640*/  ULEA UR10, UR37, UR40, 0x3 ;  /* 0x00000028250a7291 */ /* 0x000fe2000f8e183f */
[----:B------:R-:W-:-:S05]  /*5650*/  IMAD.U32 R6, RZ, RZ, UR36 ;  /* 0x00000024ff067e24 */ /* 0x000fca000f8e00ff */
[----:B------:R-:W-:-:S04]  /*5660*/  SHF.L.U32 R6, R6, 0x1f, RZ ;  /* 0x0000001f06067819 */ /* 0x000fc800000006ff */
[----:B------:R0:W1:Y:S01]  /*5670*/  SYNCS.PHASECHK.TRANS64.TRYWAIT P2, [UR10+0x28450], R6 ;  /* 0x02845006ff0075a7 */ /* 0x000062000804014a */
[----:B------:R-:W-:Y:S05]  /*5680*/  @!P0 BRA `(.L_x_1181) ;  /* 0x0000000000048947 */ /* 0x000fea0003800000 */
[----:B------:R-:W-:Y:S01]  /*5690*/  BPT.TRAP 0x1 ;  /* 0x000000040000795c */ /* 0x000fe20000300000 */
.L_x_1181:
[----:B-1----:R-:W-:Y:S05]  /*56a0*/  @P2 BRA `(.L_x_1179) ;  /* 0x0000000000082947 */ /* 0x002fea0003800000 */
[----:B------:R-:W1:Y:S02]  /*56b0*/  SYNCS.PHASECHK.TRANS64.TRYWAIT P2, [UR10+0x28450], R6 ;  /* 0x02845006ff0075a7 */ /* 0x000e64000804014a */
[----:B-1----:R-:W-:Y:S05]  /*56c0*/  @!P2 BRA `(.L_x_1182) ;  /* 0x000001440048a947 */ /* 0x002fea0003800000 */
.L_x_1179:
[----:B------:R-:W-:Y:S01]  /*56d0*/  UIADD3 UR10, UR40, 0x8000, URZ ;  /* 0x00008000280a7890 */ /* 0x000fe2000fffe03f */
[----:B------:R-:W-:Y:S01]  /*56e0*/  WARPGROUP.ARRIVE ;  /* 0x00000000000079c5 */ /* 0x000fe20000000000 */
[----:B------:R-:W-:Y:S01]  /*56f0*/  UMOV UR11, 0x80000020 ;  /* 0x80000020000b7882 */ /* 0x000fe20000000000 */
[----:B------:R-:W-:Y:S01]  /*5700*/  PLOP3.LUT P2, PT, PT, PT, UP0, 0x80, 0x0 ;  /* 0x000000000000781c */ /* 0x000fe20003f4f008 */
[----:B------:R-:W-:-:S03]  /*5710*/  USHF.R.U32.HI UR10, URZ, 0x4, UR10 ;  /* 0x000000043f0a7899 */ /* 0x000fc6000801160a */
[----:B-1----:R-:W1:Y:S01]  /*5720*/  S2R R7, SR_TID.X ;  /* 0x0000000000077919 */ /* 0x002e620000002100 */
[----:B------:R-:W-:Y:S01]  /*5730*/  PLOP3.LUT P3, PT, PT, PT, UP0, 0x80, 0x0 ;  /* 0x000000000000781c */ /* 0x000fe20003f6f008 */
[C---:B------:R-:W-:Y:S01]  /*5740*/  FMUL.FTZ R14, R0.reuse, R158 ;  /* 0x0000009e000e7220 */ /* 0x040fe20000410000 */
[----:B------:R-:W-:Y:S01]  /*5750*/  ULOP3.LUT UR10, UR10, 0x3fff, URZ, 0xc0, !UPT ;  /* 0x00003fff0a0a7892 */ /* 0x000fe2000f8ec03f */
[C---:B------:R-:W-:Y:S01]  /*5760*/  FMUL.FTZ R158, R0.reuse, R164 ;  /* 0x000000a4009e7220 */ /* 0x040fe20000410000 */
[----:B------:R-:W-:Y:S01]  /*5770*/  FMUL.FTZ R164, R0, R174 ;  /* 0x000000ae00a47220 */ /* 0x000fe20000410000 */
[----:B------:R-:W-:Y:S01]  /*5780*/  VIADD R174, R16, UR41 ;  /* 0x0000002910ae7c36 */ /* 0x000fe20008000000 */
[----:B------:R-:W-:Y:S01]  /*5790*/  ULOP3.LUT UR10, UR10, 0x10000, URZ, 0xfc, !UPT ;  /* 0x000100000a0a7892 */ /* 0x000fe2000f8efc3f */
[C---:B------:R-:W-:Y:S01]  /*57a0*/  FMUL.FTZ R21, R0.reuse, R157 ;  /* 0x0000009d00157220 */ /* 0x040fe20000410000 */
[C---:B------:R-:W-:Y:S01]  /*57b0*/  FMUL.FTZ R157, R0.reuse, R167 ;  /* 0x000000a7009d7220 */ /* 0x040fe20000410000 */
[C---:B------:R-:W-:Y:S01]  /*57c0*/  FMUL.FTZ R167, R0.reuse, R173 ;  /* 0x000000ad00a77220 */ /* 0x040fe20000410000 */
[----:B------:R-:W-:Y:S01]  /*57d0*/  ULEA UR10, UR37, UR10, 0xa ;  /* 0x0000000a250a7291 */ /* 0x000fe2000f8e503f */
        /* <DEDUP_REMOVED lines=24> */
[----:B------:R-:W-:-:S02]  /*5960*/  IMAD.SHL.U32 R172, R5, 0x40, RZ ;  /* 0x0000004005ac7824 */ /* 0x000fc400078e00ff */
[C---:B------:R-:W-:Y:S01]  /*5970*/  FMUL.FTZ R168, R0.reuse, R178 ;  /* 0x000000b200a87220 */ /* 0x040fe20000410000 */
[C---:B------:R-:W-:Y:S01]  /*5980*/  FMUL.FTZ R169, R0.reuse, R179 ;  /* 0x000000b300a97220 */ /* 0x040fe20000410000 */
[C---:B------:R-:W-:Y:S01]  /*5990*/  FMUL.FTZ R177, R0.reuse, R180 ;  /* 0x000000b400b17220 */ /* 0x040fe20000410000 */
[C---:B------:R-:W-:Y:S01]  /*59a0*/  FMUL.FTZ R176, R0.reuse, R181 ;  /* 0x000000b500b07220 */ /* 0x040fe20000410000 */
[----:B------:R-:W-:Y:S01]  /*59b0*/  FMUL.FTZ R175, R0, R183 ;  /* 0x000000b700af7220 */ /* 0x000fe20000410000 */
[----:B------:R-:W-:Y:S01]  /*59c0*/  IMAD.U32 R178, RZ, RZ, UR38 ;  /* 0x00000026ffb27e24 */ /* 0x000fe2000f8e00ff */
[----:B------:R-:W-:Y:S01]  /*59d0*/  IADD3 R179, -R2, 0x1, -R172 ;  /* 0x0000000102b37810 */ /* 0x000fe20007ffe9ac */
[----:B------:R-:W2:Y:S01]  /*59e0*/  MUFU.TANH R12, R12 ;  /* 0x0000000c000c7308 */ /* 0x000ea20000002400 */
[----:B-1----:R-:W-:Y:S02]  /*59f0*/  SHF.R.U32.HI R216, RZ, 0x7, R7 ;  /* 0x00000007ffd87819 */ /* 0x002fe40000011607 */
[----:B------:R-:W-:-:S05]  /*5a00*/  IADD3 R179, -R178, UR39, R179 ;  /* 0x00000027b2b37c10 */ /* 0x000fca000fffe1b3 */
[----:B------:R-:W1:Y:S01]  /*5a10*/  MUFU.TANH R13, R13 ;  /* 0x0000000d000d7308 */ /* 0x000e620000002400 */
[C---:B------:R-:W-:Y:S02]  /*5a20*/  VIADD R178, R179.reuse, UR59 ;  /* 0x0000003bb3b27c36 */ /* 0x040fe40008000000 */
[----:B------:R-:W-:-:S05]  /*5a30*/  VIADD R179, R179, UR53 ;  /* 0x00000035b3b37c36 */ /* 0x000fca0008000000 */
        /* <DEDUP_REMOVED lines=28> */
[----:B------:R-:W1:Y:S01]  /*5c00*/  MUFU.TANH R173, R173 ;  /* 0x000000ad00ad7308 */ /* 0x000e620000002400 */
[----:B------:R-:W-:-:S02]  /*5c10*/  WARPGROUP.DEPBAR.LE gsb0, 0x0 ;  /* 0x00008000000079c5 */ /* 0x000fc40000010000 */
[----:B------:R-:W-:-:S05]  /*5c20*/  WARPGROUP.ARRIVE ;  /* 0x00000000000079c5 */ /* 0x000fca0000000000 */
[----:B------:R-:W1:Y:S01]  /*5c30*/  MUFU.TANH R175, R175 ;  /* 0x000000af00af7308 */ /* 0x000e620000002400 */
[----:B------:R-:W-:Y:S01]  /*5c40*/  QGMMA.64x256x32.F32.E4M3.E4M3 R24, R184, gdesc[UR8], R24, gsb0 ;  /* 0x03e00008b8187df3 */ /* 0x000fe20008000818 */
[----:B------:R-:W-:Y:S02]  /*5c50*/  @UP0 ULDC UR10, c[0x0][0x44c] ;  /* 0x00011300000a0ab9 */ /* 0x000fe40000000800 */
[----:B0-----:R-:W-:Y:S01]  /*5c60*/  @P2 IMAD.HI.U32 R6, R174, UR10, RZ ;  /* 0x0000000aae062c27 */ /* 0x001fe2000f8e00ff */
[----:B------:R-:W-:Y:S01]  /*5c70*/  @UP0 ULDC UR10, c[0x0][0x450] ;  /* 0x00011400000a0ab9 */ /* 0x000fe20000000800 */
[----:B------:R-:W-:-:S03]  /*5c80*/  PLOP3.LUT P2, PT, PT, PT, UP1, 0x40, 0x0 ;  /* 0x000000000000781c */ /* 0x000fc60003f4e818 */
[----:B------:R-:W-:Y:S01]  /*5c90*/  @P3 SHF.R.U32.HI R174, RZ, UR10, R6 ;  /* 0x0000000affae3c19 */ /* 0x000fe20008011606 */
[----:B------:R-:W-:-:S04]  /*5ca0*/  IMAD.U32 R6, RZ, RZ, UR6 ;  /* 0x00000006ff067e24 */ /* 0x000fc8000f8e00ff */
[----:B------:R-:W0:Y:S01]  /*5cb0*/  SHFL.IDX PT, R182, R174, RZ, 0x1c1f ;  /* 0x001c1fffaeb67589 */ /* 0x000e2200000e0000 */
[----:B------:R-:W-:-:S05]  /*5cc0*/  @!P1 LEA R6, R6, UR40, 0x3 ;  /* 0x0000002806069c11 */ /* 0x000fca000f8e18ff */
[----:B------:R-:W-:-:S05]  /*5cd0*/  @!P1 VIADD R6, R6, 0x28440 ;  /* 0x0002844006069836 */ /* 0x000fca0000000000 */
[----:B------:R-:W-:Y:S02]  /*5ce0*/  @!P1 PRMT R7, RZ, 0x654, R6 ;  /* 0x00000654ff079816 */ /* 0x000fe40000000006 */
[----:B------:R-:W-:Y:S01]  /*5cf0*/  IADD3 R6, -R216, 0xb, RZ ;  /* 0x0000000bd8067810 */ /* 0x000fe20007ffe1ff */
[--C-:B0-----:R-:W-:Y:S02]  /*5d00*/  IMAD.IADD R180, R178, 0x1, R182.reuse ;  /* 0x00000001b2b47824 */ /* 0x101fe400078e02b6 */
[----:B------:R-:W-:Y:S01]  /*5d10*/  IMAD.IADD R181, R179, 0x1, R182 ;  /* 0x00000001b3b57824 */ /* 0x000fe200078e02b6 */
[----:B------:R-:W-:Y:S02]  /*5d20*/  WARPGROUP.DEPBAR.LE gsb0, 0x0 ;  /* 0x00008000000079c5 */ /* 0x000fe40000010000 */
[----:B------:R0:W-:Y:S06]  /*5d30*/  BAR.ARV R6, 0x100 ;  /* 0x000400060000751d */ /* 0x0001ec0000002000 */
[----:B------:R0:W-:Y:S01]  /*5d40*/  @!P1 SYNCS.ARRIVE.TRANS64.RED.A1T0 RZ, [R7+URZ], RZ ;  /* 0x000000ff07ff99a7 */ /* 0x0001e2000810043f */
[----:B-1234-:R-:W-:Y:S05]  /*5d50*/  @P2 BRA `(.L_x_1183) ;  /* 0x00000000005c2947 */ /* 0x01efea0003800000 */
[----:B0-----:R-:W-:Y:S01]  /*5d60*/  IMAD.U32 R6, RZ, RZ, UR38 ;  /* 0x00000026ff067e24 */ /* 0x001fe2000f8e00ff */
[----:B------:R-:W-:Y:S04]  /*5d70*/  BSSY B0, `(.L_x_1184) ;  /* 0x0000011000007945 */ /* 0x000fe80003800000 */
[----:B------:R-:W-:-:S04]  /*5d80*/  IADD3 R182, -R6, UR39, R182 ;  /* 0x0000002706b67c10 */ /* 0x000fc8000fffe1b6 */
        /* <DEDUP_REMOVED lines=10> */
.L_x_1185:
[----:B------:R-:W-:-:S05]  /*5e30*/  IMAD.U32 R183, RZ, RZ, UR43 ;  /* 0x0000002bffb77e24 */ /* 0x000fca000f8e00ff */
[----:B------:R-:W-:-:S13]  /*5e40*/  ISETP.NE.AND P2, PT, R183, 0x1, PT ;  /* 0x00000001b700780c */ /* 0x000fda0003f45270 */
[----:B------:R-:W0:Y:S02]  /*5e50*/  @P2 LDC.64 R6, c[0x0][0x9e8] ;  /* 0x00027a00ff062b82 */ /* 0x000e240000000a00 */
[----:B0-----:R-:W-:-:S05]  /*5e60*/  @P2 IMAD.HI.U32 R6, R182, R6, RZ ;  /* 0x00000006b6062227 */ /* 0x001fca00078e00ff */
[----:B------:R-:W-:-:S07]  /*5e70*/  @P2 SHF.R.U32.HI R182, RZ, R7, R6 ;  /* 0x00000007ffb62219 */ /* 0x000fce0000011606 */
.L_x_1186:
[----:B------:R-:W-:Y:S05]  /*5e80*/  BSYNC B0 ;  /* 0x0000000000007941 */ /* 0x000fea0003800000 */
.L_x_1184:
[----:B------:R-:W-:-:S04]  /*5e90*/  IMAD R182, R182, R183, -R172 ;  /* 0x000000b7b6b67224 */ /* 0x000fc800078e0aac */
[----:B------:R-:W-:-:S05]  /*5ea0*/  IMAD.IADD R182, R182, 0x1, -R2 ;  /* 0x00000001b6b67824 */ /* 0x000fca00078e0a02 */
[----:B------:R-:W-:Y:S02]  /*5eb0*/  VIMNMX R181, R181, R182, !PT ;  /* 0x000000b6b5b57248 */ /* 0x000fe40007fe0100 */
[----:B------:R-:W-:-:S07]  /*5ec0*/  VIADDMNMX R180, R182, R183, R180, PT ;  /* 0x000000b7b6b47246 */ /* 0x000fce00038001b4 */
.L_x_1183:
[----:B------:R-:W-:Y:S01]  /*5ed0*/  ISETP.GT.AND P2, PT, R5, -0x1, PT ;  /* 0xffffffff0500780c */ /* 0x000fe20003f44270 */
[----:B------:R-:W1:Y:S03]  /*5ee0*/  SHFL.IDX PT, R174, R174, 0x1, 0x1c1f ;  /* 0x003c1f00aeae7f89 */ /* 0x000e6600000e0000 */
[C---:B------:R-:W-:Y:S02]  /*5ef0*/  ISETP.GT.AND P5, PT, R181.reuse, RZ, P2 ;  /* 0x000000ffb500720c */ /* 0x040fe400017a4270 */
[C---:B------:R-:W-:Y:S02]  /*5f00*/  ISETP.GT.AND P4, PT, R181.reuse, 0x1, P2 ;  /* 0x00000001b500780c */ /* 0x040fe40001784270 */
[----:B------:R-:W-:Y:S02]  /*5f10*/  ISETP.LT.OR P5, PT, R180, 0x1, P5 ;  /* 0x00000001b400780c */ /* 0x000fe40002fa1670 */
[----:B------:R-:W-:-:S02]  /*5f20*/  ISETP.GT.AND P6, PT, R181, 0x8, P2 ;  /* 0x00000008b500780c */ /* 0x000fc400017c4270 */
[----:B------:R-:W-:Y:S02]  /*5f30*/  FSEL R12, R12, -INF , !P5 ;  /* 0xff8000000c0c7808 */ /* 0x000fe40006800000 */
[C---:B------:R-:W-:Y:S02]  /*5f40*/  ISETP.GT.AND P5, PT, R181.reuse, 0x10, P2 ;  /* 0x00000010b500780c */ /* 0x040fe400017a4270 */
[----:B------:R-:W-:Y:S02]  /*5f50*/  ISETP.GT.AND P3, PT, R181, 0x9, P2 ;  /* 0x00000009b500780c */ /* 0x000fe40001764270 */
[C---:B------:R-:W-:Y:S02]  /*5f60*/  ISETP.LT.OR P5, PT, R180.reuse, 0x11, P5 ;  /* 0x00000011b400780c */ /* 0x040fe40002fa1670 */
[----:B------:R-:W-:Y:S02]  /*5f70*/  ISETP.LT.OR P4, PT, R180, 0x2, P4 ;  /* 0x00000002b400780c */ /* 0x000fe40002781670 */
[----:B------:R-:W-:-:S02]  /*5f80*/  FSEL R154, R154, -INF , !P5 ;  /* 0xff8000009a9a7808 */ /* 0x000fc40006800000 */
[----:B------:R-:W-:Y:S01]  /*5f90*/  ISETP.GT.AND P5, PT, R181, 0x20, P2 ;  /* 0x00000020b500780c */ /* 0x000fe200017a4270 */
[--C-:B-1----:R-:W-:Y:S01]  /*5fa0*/  IMAD.IADD R178, R178, 0x1, R174.reuse ;  /* 0x00000001b2b27824 */ /* 0x102fe200078e02ae */
[C---:B------:R-:W-:Y:S01]  /*5fb0*/  ISETP.LT.OR P6, PT, R180.reuse, 0x9, P6 ;  /* 0x00000009b400780c */ /* 0x040fe200037c1670 */
[----:B------:R-:W-:Y:S01]  /*5fc0*/  IMAD.IADD R179, R179, 0x1, R174 ;  /* 0x00000001b3b37824 */ /* 0x000fe200078e02ae */
[C---:B------:R-:W-:Y:S02]  /*5fd0*/  ISETP.LT.OR P3, PT, R180.reuse, 0xa, P3 ;  /* 0x0000000ab400780c */ /* 0x040fe40001f61670 */
[----:B------:R-:W-:Y:S02]  /*5fe0*/  ISETP.LT.OR P5, PT, R180, 0x21, P5 ;  /* 0x00000021b400780c */ /* 0x000fe40002fa1670 */
[----:B------:R-:W-:Y:S02]  /*5ff0*/  FSEL R13, R13, -INF , !P4 ;  /* 0xff8000000d0d7808 */ /* 0x000fe40006000000 */
[----:B------:R-:W-:-:S02]  /*6000*/  FSEL R20, R20, -INF , !P6 ;  /* 0xff80000014147808 */ /* 0x000fc40007000000 */
[----:B------:R-:W-:Y:S02]  /*6010*/  FSEL R21, R21, -INF , !P3 ;  /* 0xff80000015157808 */ /* 0x000fe40005800000 */
[C---:B------:R-:W-:Y:S02]  /*6020*/  ISETP.GT.AND P4, PT, R181.reuse, 0x11, P2 ;  /* 0x00000011b500780c */ /* 0x040fe40001784270 */
[C---:B------:R-:W-:Y:S02]  /*6030*/  ISETP.GT.AND P6, PT, R181.reuse, 0x18, P2 ;  /* 0x00000018b500780c */ /* 0x040fe400017c4270 */
[C---:B------:R-:W-:Y:S02]  /*6040*/  ISETP.GT.AND P3, PT, R181.reuse, 0x19, P2 ;  /* 0x00000019b500780c */ /* 0x040fe40001764270 */
[----:B------:R-:W-:Y:S02]  /*6050*/  FSEL R162, R162, -INF , !P5 ;  /* 0xff800000a2a27808 */ /* 0x000fe40006800000 */
[----:B------:R-:W-:-:S02]  /*6060*/  ISETP.GT.AND P5, PT, R181, 0x30, P2 ;  /* 0x00000030b500780c */ /* 0x000fc400017a4270 */
[C---:B------:R-:W-:Y:S02]  /*6070*/  ISETP.LT.OR P4, PT, R180.reuse, 0x12, P4 ;  /* 0x00000012b400780c */ /* 0x040fe40002781670 */
[C---:B------:R-:W-:Y:S02]  /*6080*/  ISETP.LT.OR P6, PT, R180.reuse, 0x19, P6 ;  /* 0x00000019b400780c */ /* 0x040fe400037c1670 */
[C---:B------:R-:W-:Y:S02]  /*6090*/  ISETP.LT.OR P3, PT, R180.reuse, 0x1a, P3 ;  /* 0x0000001ab400780c */ /* 0x040fe40001f61670 */
[----:B------:R-:W-:Y:S02]  /*60a0*/  ISETP.LT.OR P5, PT, R180, 0x31, P5 ;  /* 0x00000031b400780c */ /* 0x000fe40002fa1670 */
[----:B------:R-:W-:Y:S02]  /*60b0*/  FSEL R155, R155, -INF , !P4 ;  /* 0xff8000009b9b7808 */ /* 0x000fe40006000000 */
[----:B------:R-:W-:-:S02]  /*60c0*/  FSEL R158, R158, -INF , !P6 ;  /* 0xff8000009e9e7808 */ /* 0x000fc40007000000 */
[----:B------:R-:W-:Y:S02]  /*60d0*/  FSEL R159, R159, -INF , !P3 ;  /* 0xff8000009f9f7808 */ /* 0x000fe40005800000 */
[C---:B------:R-:W-:Y:S02]  /*60e0*/  ISETP.GT.AND P4, PT, R181.reuse, 0x21, P2 ;  /* 0x00000021b500780c */ /* 0x040fe40001784270 */
[C---:B------:R-:W-:Y:S02]  /*60f0*/  ISETP.GT.AND P6, PT, R181.reuse, 0x28, P2 ;  /* 0x00000028b500780c */ /* 0x040fe400017c4270 */
[----:B------:R-:W-:Y:S02]  /*6100*/  ISETP.GT.AND P3, PT, R181, 0x29, P2 ;  /* 0x00000029b500780c */ /* 0x000fe40001764270 */
[----:B------:R-:W-:Y:S02]  /*6110*/  FSEL R170, R170, -INF , !P5 ;  /* 0xff800000aaaa7808 */ /* 0x000fe40006800000 */
[----:B------:R-:W-:-:S02]  /*6120*/  PLOP3.LUT P5, PT, PT, PT, UP1, 0x40, 0x0 ;  /* 0x000000000000781c */ /* 0x000fc40003fae818 */
[C---:B------:R-:W-:Y:S02]  /*6130*/  ISETP.LT.OR P4, PT, R180.reuse, 0x22, P4 ;  /* 0x00000022b400780c */ /* 0x040fe40002781670 */
[C---:B------:R-:W-:Y:S02]  /*6140*/  ISETP.LT.OR P6, PT, R180.reuse, 0x29, P6 ;  /* 0x00000029b400780c */ /* 0x040fe400037c1670 */
[----:B------:R-:W-:Y:S02]  /*6150*/  ISETP.LT.OR P3, PT, R180, 0x2a, P3 ;  /* 0x0000002ab400780c */ /* 0x000fe40001f61670 */
[----:B------:R-:W-:Y:S02]  /*6160*/  FSEL R163, R163, -INF , !P4 ;  /* 0xff800000a3a37808 */ /* 0x000fe40006000000 */
[----:B------:R-:W-:Y:S02]  /*6170*/  FSEL R166, R166, -INF , !P6 ;  /* 0xff800000a6a67808 */ /* 0x000fe40007000000 */
        /* <DEDUP_REMOVED lines=9> */
[----:B------:R-:W-:Y:S01]  /*6210*/  FSEL R176, R176, -INF , !P3 ;  /* 0xff800000b0b07808 */ /* 0x000fe20005800000 */
[----:B------:R-:W-:Y:S06]  /*6220*/  @P5 BRA `(.L_x_1187) ;  /* 0x00000000005c5947 */ /* 0x000fec0003800000 */
        /* <DEDUP_REMOVED lines=13> */
.L_x_1189:
[----:B------:R-:W-:-:S05]  /*6300*/  IMAD.U32 R180, RZ, RZ, UR43 ;  /* 0x0000002bffb47e24 */ /* 0x000fca000f8e00ff */
[----:B------:R-:W-:-:S13]  /*6310*/  ISETP.NE.AND P3, PT, R180, 0x1, PT ;  /* 0x00000001b400780c */ /* 0x000fda0003f65270 */
[----:B------:R-:W0:Y:S02]  /*6320*/  @P3 LDC.64 R6, c[0x0][0x9e8] ;  /* 0x00027a00ff063b82 */ /* 0x000e240000000a00 */
[----:B0-----:R-:W-:-:S05]  /*6330*/  @P3 IMAD.HI.U32 R6, R174, R6, RZ ;  /* 0x00000006ae063227 */ /* 0x001fca00078e00ff */
[----:B------:R-:W-:-:S07]  /*6340*/  @P3 SHF.R.U32.HI R174, RZ, R7, R6 ;  /* 0x00000007ffae3219 */ /* 0x000fce0000011606 */
.L_x_1190:
[----:B------:R-:W-:Y:S05]  /*6350*/  BSYNC B0 ;  /* 0x0000000000007941 */ /* 0x000fea0003800000 */
.L_x_1188:
[----:B------:R-:W-:-:S04]  /*6360*/  IMAD R7, R174, R180, -R172 ;  /* 0x000000b4ae077224 */ /* 0x000fc800078e0aac */
[----:B------:R-:W-:-:S05]  /*6370*/  IMAD.IADD R7, R7, 0x1, -R2 ;  /* 0x0000000107077824 */ /* 0x000fca00078e0a02 */
[----:B------:R-:W-:Y:S02]  /*6380*/  VIADDMNMX R178, R7, R180, R178, PT ;  /* 0x000000b407b27246 */ /* 0x000fe400038001b2 */
[----:B------:R-:W-:-:S07]  /*6390*/  VIMNMX R179, R179, R7, !PT ;  /* 0x00000007b3b37248 */ /* 0x000fce0007fe0100 */
.L_x_1187:
[----:B0-----:R-:W-:Y:S01]  /*63a0*/  FMNMX.FTZ R6, R12, R8, !PT ;  /* 0x000000080c067209 */ /* 0x001fe20007810000 */
[----:B------:R-:W-:Y:S01]  /*63b0*/  UMOV UR10, UR58 ;  /* 0x0000003a000a7c82 */ /* 0x000fe20008000000 */
[----:B------:R-:W-:Y:S01]  /*63c0*/  ISETP.GT.AND P5, PT, R179, 0x9, P2 ;  /* 0x00000009b300780c */ /* 0x000fe200017a4270 */
[----:B------:R-:W-:Y:S01]  /*63d0*/  IMAD.U32 R181, RZ, RZ, UR10 ;  /* 0x0000000affb57e24 */ /* 0x000fe2000f8e00ff */
[----:B------:R-:W-:Y:S02]  /*63e0*/  FMNMX.FTZ R7, R13, R6, !PT ;  /* 0x000000060d077209 */ /* 0x000fe40007810000 */
[----:B------:R-:W-:Y:S02]  /*63f0*/  ISETP.LT.OR P5, PT, R178, 0xa, P5 ;  /* 0x0000000ab200780c */ /* 0x000fe40002fa1670 */
[----:B------:R-:W-:Y:S02]  /*6400*/  FMNMX.FTZ R6, R20, R7, !PT ;  /* 0x0000000714067209 */ /* 0x000fe40007810000 */
[----:B------:R-:W-:-:S02]  /*6410*/  ISETP.GT.AND P4, PT, R179, 0x8, P2 ;  /* 0x00000008b300780c */ /* 0x000fc40001784270 */
[----:B------:R-:W-:Y:S02]  /*6420*/  FMNMX.FTZ R7, R21, R6, !PT ;  /* 0x0000000615077209 */ /* 0x000fe40007810000 */
[----:B------:R-:W-:Y:S02]  /*6430*/  FSEL R15, R15, -INF , !P5 ;  /* 0xff8000000f0f7808 */ /* 0x000fe40006800000 */
        /* <DEDUP_REMOVED lines=11> */
[----:B------:R-:W-:Y:S02]  /*64f0*/  ISETP.GT.AND P4, PT, R179, 0x18, P2 ;  /* 0x00000018b300780c */ /* 0x000fe40001784270 */
[----:B------:R-:W-:Y:S02]  /*6500*/  FMNMX.FTZ R6, R166, R7, !PT ;  /* 0x00000007a6067209 */ /* 0x000fe40007810000 */
[----:B------:R-:W-:Y:S02]  /*6510*/  FSEL R157, R157, -INF , !P5 ;  /* 0xff8000009d9d7808 */ /* 0x000fe40006800000 */
[----:B------:R-:W-:Y:S02]  /*6520*/  FMNMX.FTZ R7, R167, R6, !PT ;  /* 0x00000006a7077209 */ /* 0x000fe40007810000 */
[----:B------:R-:W-:-:S02]  /*6530*/  ISETP.LT.OR P6, PT, R178, 0x11, P6 ;  /* 0x00000011b200780c */ /* 0x000fc400037c1670 */
[----:B------:R-:W-:Y:S02]  /*6540*/  FMNMX.FTZ R6, R170, R7, !PT ;  /* 0x00000007aa067209 */ /* 0x000fe40007810000 */
[----:B------:R-:W-:Y:S02]  /*6550*/  ISETP.LT.OR P4, PT, R178, 0x19, P4 ;  /* 0x00000019b200780c */ /* 0x000fe40002781670 */
[----:B------:R-:W-:Y:S02]  /*6560*/  FMNMX.FTZ R6, R171, R6, !PT ;  /* 0x00000006ab067209 */ /* 0x000fe40007810000 */
[----:B------:R-:W-:Y:S02]  /*6570*/  ISETP.GT.AND P5, PT, R179, RZ, P2 ;  /* 0x000000ffb300720c */ /* 0x000fe400017a4270 */
[----:B------:R-:W-:Y:S02]  /*6580*/  FMNMX.FTZ R7, R177, R6, !PT ;  /* 0x00000006b1077209 */ /* 0x000fe40007810000 */
[----:B------:R-:W-:-:S02]  /*6590*/  FSEL R152, R152, -INF , !P6 ;  /* 0xff80000098987808 */ /* 0x000fc40007000000 */
[----:B------:R-:W-:Y:S02]  /*65a0*/  FMNMX.FTZ R172, R176, R7, !PT ;  /* 0x00000007b0ac7209 */ /* 0x000fe40007810000 */
[----:B------:R-:W-:Y:S02]  /*65b0*/  FSEL R156, R156, -INF , !P4 ;  /* 0xff8000009c9c7808 */ /* 0x000fe40006000000 */
[----:B------:R-:W-:Y:S01]  /*65c0*/  ISETP.LT.OR P5, PT, R178, 0x1, P5 ;  /* 0x00000001b200780c */ /* 0x000fe20002fa1670 */
[----:B------:R-:W0:Y:S01]  /*65d0*/  SHFL.BFLY PT, R7, R172, 0x2, 0x1f ;  /* 0x0c401f00ac077f89 */ /* 0x000e2200000e0000 */
[C---:B------:R-:W-:Y:S02]  /*65e0*/  ISETP.GT.AND P6, PT, R179.reuse, 0x20, P2 ;  /* 0x00000020b300780c */ /* 0x040fe400017c4270 */
[----:B------:R-:W-:Y:S02]  /*65f0*/  ISETP.GT.AND P4, PT, R179, 0x28, P2 ;  /* 0x00000028b300780c */ /* 0x000fe40001784270 */
[----:B------:R-:W-:-:S02]  /*6600*/  FSEL R10, R10, -INF , !P5 ;  /* 0xff8000000a0a7808 */ /* 0x000fc40006800000 */
[C---:B------:R-:W-:Y:S02]  /*6610*/  ISETP.LT.OR P6, PT, R178.reuse, 0x21, P6 ;  /* 0x00000021b200780c */ /* 0x040fe400037c1670 */
[----:B------:R-:W-:Y:S02]  /*6620*/  ISETP.LT.OR P4, PT, R178, 0x29, P4 ;  /* 0x00000029b200780c */ /* 0x000fe40002781670 */
[----:B------:R-:W-:Y:S02]  /*6630*/  FSEL R160, R160, -INF , !P6 ;  /* 0xff800000a0a07808 */ /* 0x000fe40007000000 */
[----:B------:R-:W-:Y:S02]  /*6640*/  FSEL R164, R164, -INF , !P4 ;  /* 0xff800000a4a47808 */ /* 0x000fe40006000000 */
[C---:B------:R-:W-:Y:S02]  /*6650*/  ISETP.GT.AND P6, PT, R179.reuse, 0x29, P2 ;  /* 0x00000029b300780c */ /* 0x040fe400017c4270 */
[----:B------:R-:W-:-:S02]  /*6660*/  ISETP.GT.AND P5, PT, R179, 0x31, P2 ;  /* 0x00000031b300780c */ /* 0x000fc400017a4270 */
[----:B------:R-:W-:Y:S02]  /*6670*/  ISETP.GT.AND P4, PT, R179, 0x38, P2 ;  /* 0x00000038b300780c */ /* 0x000fe40001784270 */
[C---:B------:R-:W-:Y:S02]  /*6680*/  ISETP.LT.OR P6, PT, R178.reuse, 0x2a, P6 ;  /* 0x0000002ab200780c */ /* 0x040fe400037c1670 */
[----:B------:R-:W-:Y:S02]  /*6690*/  ISETP.LT.OR P5, PT, R178, 0x32, P5 ;  /* 0x00000032b200780c */ /* 0x000fe40002fa1670 */
[----:B0-----:R-:W-:Y:S02]  /*66a0*/  FMNMX.FTZ R174, R172, R7, !PT ;  /* 0x00000007acae7209 */ /* 0x001fe40007810000 */
[----:B------:R-:W-:Y:S02]  /*66b0*/  FMNMX.FTZ R172, R10, R9, !PT ;  /* 0x000000090aac7209 */ /* 0x000fe40007810000 */
[----:B------:R-:W-:Y:S01]  /*66c0*/  FSEL R165, R165, -INF , !P6 ;  /* 0xff800000a5a57808 */ /* 0x000fe20007000000 */
[----:B------:R-:W0:Y:S01]  /*66d0*/  SHFL.BFLY PT, R7, R174, 0x1, 0x1f ;  /* 0x0c201f00ae077f89 */ /* 0x000e2200000e0000 */
[----:B------:R-:W-:-:S02]  /*66e0*/  ISETP.LT.OR P4, PT, R178, 0x39, P4 ;  /* 0x00000039b200780c */ /* 0x000fc40002781670 */
[----:B------:R-:W-:Y:S02]  /*66f0*/  FSEL R169, R169, -INF , !P5 ;  /* 0xff800000a9a97808 */ /* 0x000fe40006800000 */
[----:B------:R-:W-:Y:S02]  /*6700*/  FSEL R173, R173, -INF , !P4 ;  /* 0xff800000adad7808 */ /* 0x000fe40006000000 */
[----:B0-----:R-:W-:-:S04]  /*6710*/  FMNMX.FTZ R6, R174, R7, !PT ;  /* 0x00000007ae067209 */ /* 0x001fc80007810000 */
[----:B------:R-:W-:-:S04]  /*6720*/  FSETP.NEU.FTZ.AND P3, PT, R6, -INF , PT ;  /* 0xff8000000600780b */ /* 0x000fc80003f7d000 */
[----:B------:R-:W-:-:S05]  /*6730*/  FSEL R7, R6, RZ, P3 ;  /* 0x000000ff06077208 */ /* 0x000fca0001800000 */
[----:B------:R-:W-:Y:S01]  /*6740*/  FADD.FTZ R7, -R7, R8 ;  /* 0x0000000807077221 */ /* 0x000fe20000010100 */
[----:B------:R-:W-:-:S03]  /*6750*/  FFMA.FTZ R8, R6, R181, -8 ;  /* 0xc100000006087423 */ /* 0x000fc600000100b5 */
[----:B------:R-:W-:Y:S02]  /*6760*/  FMUL.FTZ R7, R7, UR10 ;  /* 0x0000000a07077c20 */ /* 0x000fe40008410000 */
[----:B------:R-:W-:Y:S02]  /*6770*/  FSEL R8, R8, RZ, P3 ;  /* 0x000000ff08087208 */ /* 0x000fe40001800000 */
[----:B------:R-:W-:Y:S02]  /*6780*/  ISETP.GT.AND P3, PT, R179, 0x1, P2 ;  /* 0x00000001b300780c */ /* 0x000fe40001764270 */
[----:B------:R-:W-:Y:S01]  /*6790*/  MUFU.EX2 R7, R7 ;  /* 0x0000000700077308 */ /* 0x000fe20000000800 */
[----:B------:R-:W-:-:S01]  /*67a0*/  FFMA.FTZ R12, R12, UR10, -R8 ;  /* 0x0000000a0c0c7c23 */ /* 0x000fc20008010808 */
[----:B------:R-:W-:Y:S01]  /*67b0*/  ISETP.LT.OR P3, PT, R178, 0x2, P3 ;  /* 0x00000002b200780c */ /* 0x000fe20001f61670 */
[----:B------:R-:W-:-:S01]  /*67c0*/  FFMA.FTZ R13, R13, UR10, -R8 ;  /* 0x0000000a0d0d7c23 */ /* 0x000fc20008010808 */
[--C-:B------:R-:W-:Y:S01]  /*67d0*/  FFMA.FTZ R20, R20, UR10, -R8.reuse ;  /* 0x0000000a14147c23 */ /* 0x100fe20008010808 */
[----:B------:R-:W-:-:S01]  /*67e0*/  FFMA.FTZ R21, R21, UR10, -R8 ;  /* 0x0000000a15157c23 */ /* 0x000fc20008010808 */
[----:B------:R-:W-:Y:S01]  /*67f0*/  FSEL R11, R11, -INF , !P3 ;  /* 0xff8000000b0b7808 */ /* 0x000fe20005800000 */
[----:B------:R-:W-:-:S01]  /*6800*/  FFMA.FTZ R154, R154, UR10, -R8 ;  /* 0x0000000a9a9a7c23 */ /* 0x000fc20008010808 */
[----:B------:R-:W-:Y:S01]  /*6810*/  ISETP.GT.AND P3, PT, R179, 0x11, P2 ;  /* 0x00000011b300780c */ /* 0x000fe20001764270 */
[----:B------:R-:W0:Y:S01]  /*6820*/  MUFU.EX2 R12, R12 ;  /* 0x0000000c000c7308 */ /* 0x000e220000000800 */
[----:B------:R-:W-:-:S01]  /*6830*/  FFMA.FTZ R155, R155, UR10, -R8 ;  /* 0x0000000a9b9b7c23 */ /* 0x000fc20008010808 */
[--C-:B------:R-:W-:Y:S01]  /*6840*/  FFMA.FTZ R158, R158, UR10, -R8.reuse ;  /* 0x0000000a9e9e7c23 */ /* 0x100fe20008010808 */
[----:B------:R-:W-:Y:S01]  /*6850*/  ISETP.LT.OR P3, PT, R178, 0x12, P3 ;  /* 0x00000012b200780c */ /* 0x000fe20001f61670 */
[--C-:B------:R-:W-:Y:S01]  /*6860*/  FFMA.FTZ R159, R159, UR10, -R8.reuse ;  /* 0x0000000a9f9f7c23 */ /* 0x100fe20008010808 */
[----:B------:R-:W-:-:S01]  /*6870*/  FFMA.FTZ R162, R162, UR10, -R8 ;  /* 0x0000000aa2a27c23 */ /* 0x000fc20008010808 */
[--C-:B------:R-:W-:Y:S01]  /*6880*/  FFMA.FTZ R163, R163, UR10, -R8.reuse ;  /* 0x0000000aa3a37c23 */ /* 0x100fe20008010808 */
[----:B------:R-:W-:Y:S01]  /*6890*/  FSEL R153, R153, -INF , !P3 ;  /* 0xff80000099997808 */ /* 0x000fe20005800000 */
[----:B------:R-:W1:Y:S01]  /*68a0*/  MUFU.EX2 R13, R13 ;  /* 0x0000000d000d7308 */ /* 0x000e620000000800 */
[----:B------:R-:W-:Y:S01]  /*68b0*/  ISETP.GT.AND P3, PT, R179, 0x21, P2 ;  /* 0x00000021b300780c */ /* 0x000fe20001764270 */
[--C-:B------:R-:W-:Y:S01]  /*68c0*/  FFMA.FTZ R166, R166, UR10, -R8.reuse ;  /* 0x0000000aa6a67c23 */ /* 0x100fe20008010808 */
[----:B------:R-:W-:-:S01]  /*68d0*/  FFMA.FTZ R167, R167, UR10, -R8 ;  /* 0x0000000aa7a77c23 */ /* 0x000fc20008010808 */
[--C-:B------:R-:W-:Y:S01]  /*68e0*/  FFMA.FTZ R170, R170, UR10, -R8.reuse ;  /* 0x0000000aaaaa7c23 */ /* 0x100fe20008010808 */
[----:B------:R-:W-:Y:S01]  /*68f0*/  ISETP.LT.OR P3, PT, R178, 0x22, P3 ;  /* 0x00000022b200780c */ /* 0x000fe20001f61670 */
[--C-:B------:R-:W-:Y:S01]  /*6900*/  FFMA.FTZ R171, R171, UR10, -R8.reuse ;  /* 0x0000000aabab7c23 */ /* 0x100fe20008010808 */
[----:B------:R-:W-:-:S01]  /*6910*/  FFMA.FTZ R177, R177, UR10, -R8 ;  /* 0x0000000ab1b17c23 */ /* 0x000fc20008010808 */
[----:B------:R-:W2:Y:S01]  /*6920*/  MUFU.EX2 R20, R20 ;  /* 0x0000001400147308 */ /* 0x000ea20000000800 */
[----:B------:R-:W-:Y:S01]  /*6930*/  FSEL R161, R161, -INF , !P3 ;  /* 0xff800000a1a17808 */ /* 0x000fe20005800000 */
[----:B------:R-:W-:Y:S01]  /*6940*/  FFMA.FTZ R8, R176, UR10, -R8 ;  /* 0x0000000ab0087c23 */ /* 0x000fe20008010808 */
[----:B------:R-:W-:Y:S01]  /*6950*/  ISETP.GT.AND P3, PT, R179, 0x30, P2 ;  /* 0x00000030b300780c */ /* 0x000fe20001764270 */
[----:B0-----:R-:W-:Y:S01]  /*6960*/  FFMA.FTZ R176, R7, R3, R12 ;  /* 0x0000000307b07223 */ /* 0x001fe2000001000c */
[----:B------:R-:W-:-:S02]  /*6970*/  ISETP.GT.AND P2, PT, R179, 0x39, P2 ;  /* 0x00000039b300780c */ /* 0x000fc40001744270 */
[----:B------:R-:W-:Y:S01]  /*6980*/  FMNMX.FTZ R179, R11, R172, !PT ;  /* 0x000000ac0bb37209 */ /* 0x000fe20007810000 */
[----:B------:R-:W0:Y:S01]  /*6990*/  MUFU.EX2 R21, R21 ;  /* 0x0000001500157308 */ /* 0x000e220000000800 */
[----:B------:R-:W-:Y:S02]  /*69a0*/  ISETP.LT.OR P3, PT, R178, 0x31, P3 ;  /* 0x00000031b200780c */ /* 0x000fe40001f61670 */
[----:B------:R-:W-:Y:S02]  /*69b0*/  FMNMX.FTZ R172, R14, R179, !PT ;  /* 0x000000b30eac7209 */ /* 0x000fe40007810000 */
[----:B------:R-:W-:Y:S02]  /*69c0*/  FSEL R168, R168, -INF , !P3 ;  /* 0xff800000a8a87808 */ /* 0x000fe40005800000 */
[----:B------:R-:W-:Y:S01]  /*69d0*/  FMNMX.FTZ R179, R15, R172, !PT ;  /* 0x000000ac0fb37209 */ /* 0x000fe20007810000 */
[----:B------:R-:W3:Y:S01]  /*69e0*/  MUFU.EX2 R154, R154 ;  /* 0x0000009a009a7308 */ /* 0x000ee20000000800 */
[----:B------:R-:W-:-:S02]  /*69f0*/  ISETP.LT.OR P2, PT, R178, 0x3a, P2 ;  /* 0x0000003ab200780c */ /* 0x000fc40001741670 */
[----:B------:R-:W-:Y:S02]  /*6a00*/  FMNMX.FTZ R172, R152, R179, !PT ;  /* 0x000000b398ac7209 */ /* 0x000fe40007810000 */
[----:B------:R-:W-:Y:S02]  /*6a10*/  FSEL R175, R175, -INF , !P2 ;  /* 0xff800000afaf7808 */ /* 0x000fe40005000000 */
[----:B------:R-:W-:Y:S01]  /*6a20*/  FMNMX.FTZ R179, R153, R172, !PT ;  /* 0x000000ac99b37209 */ /* 0x000fe20007810000 */
[----:B------:R-:W-:Y:S03]  /*6a30*/  MUFU.EX2 R155, R155 ;  /* 0x0000009b009b7308 */ /* 0x000fe60000000800 */
[----:B------:R-:W-:-:S04]  /*6a40*/  FMNMX.FTZ R172, R156, R179, !PT ;  /* 0x000000b39cac7209 */ /* 0x000fc80007810000 */
        /* <DEDUP_REMOVED lines=13> */
[----:B------:R-:W-:Y:S04]  /*6b20*/  MUFU.EX2 R166, R166 ;  /* 0x000000a600a67308 */ /* 0x000fe80000000800 */
[----:B------:R-:W4:Y:S04]  /*6b30*/  SHFL.BFLY PT, R179, R174, 0x2, 0x1f ;  /* 0x0c401f00aeb37f89 */ /* 0x000f2800000e0000 */
[----:B------:R-:W-:Y:S08]  /*6b40*/  MUFU.EX2 R167, R167 ;  /* 0x000000a700a77308 */ /* 0x000ff00000000800 */
[----:B------:R-:W-:Y:S08]  /*6b50*/  MUFU.EX2 R170, R170 ;  /* 0x000000aa00aa7308 */ /* 0x000ff00000000800 */
[----:B------:R-:W-:Y:S01]  /*6b60*/  MUFU.EX2 R171, R171 ;  /* 0x000000ab00ab7308 */ /* 0x000fe20000000800 */
[----:B----4-:R-:W-:-:S07]  /*6b70*/  FMNMX.FTZ R172, R174, R179, !PT ;  /* 0x000000b3aeac7209 */ /* 0x010fce0007810000 */
[----:B------:R-:W-:Y:S01]  /*6b80*/  MUFU.EX2 R177, R177 ;  /* 0x000000b100b17308 */ /* 0x000fe20000000800 */
[----:B------:R-:W4:Y:S07]  /*6b90*/  SHFL.BFLY PT, R179, R172, 0x1, 0x1f ;  /* 0x0c201f00acb37f89 */ /* 0x000f2e00000e0000 */
[----:B------:R-:W-:Y:S01]  /*6ba0*/  MUFU.EX2 R8, R8 ;  /* 0x0000000800087308 */ /* 0x000fe20000000800 */
[----:B----4-:R-:W-:-:S04]  /*6bb0*/  FMNMX.FTZ R179, R172, R179, !PT ;  /* 0x000000b3acb37209 */ /* 0x010fc80007810000 */
[----:B------:R-:W-:-:S04]  /*6bc0*/  FSETP.NEU.FTZ.AND P2, PT, R179, -INF , PT ;  /* 0xff800000b300780b */ /* 0x000fc80003f5d000 */
[----:B------:R-:W-:-:S05]  /*6bd0*/  FSEL R172, R179, RZ, P2 ;  /* 0x000000ffb3ac7208 */ /* 0x000fca0001000000 */
[----:B------:R-:W-:Y:S01]  /*6be0*/  FADD.FTZ R9, -R172, R9 ;  /* 0x00000009ac097221 */ /* 0x000fe20000010100 */
[----:B------:R-:W-:-:S03]  /*6bf0*/  IMAD.U32 R172, RZ, RZ, UR10 ;  /* 0x0000000affac7e24 */ /* 0x000fc6000f8e00ff */
[----:B------:R-:W-:Y:S01]  /*6c00*/  FMUL.FTZ R174, R9, UR10 ;  /* 0x0000000a09ae7c20 */ /* 0x000fe20008410000 */
[----:B------:R-:W-:-:S05]  /*6c10*/  FFMA.FTZ R172, R179, R172, -8 ;  /* 0xc1000000b3ac7423 */ /* 0x000fca00000100ac */
[----:B------:R-:W-:Y:S01]  /*6c20*/  FSEL R172, R172, RZ, P2 ;  /* 0x000000ffacac7208 */ /* 0x000fe20001000000 */
[----:B------:R-:W-:Y:S04]  /*6c30*/  MUFU.EX2 R174, R174 ;  /* 0x000000ae00ae7308 */ /* 0x000fe80000000800 */
[----:B------:R-:W-:-:S01]  /*6c40*/  FFMA.FTZ R181, R10, UR10, -R172 ;  /* 0x0000000a0ab57c23 */ /* 0x000fc200080108ac */
[--C-:B------:R-:W-:Y:S01]  /*6c50*/  FFMA.FTZ R10, R11, UR10, -R172.reuse ;  /* 0x0000000a0b0a7c23 */ /* 0x100fe200080108ac */
[----:B------:R-:W-:-:S01]  /*6c60*/  FFMA.FTZ R11, R14, UR10, -R172 ;  /* 0x0000000a0e0b7c23 */ /* 0x000fc200080108ac */
[--C-:B------:R-:W-:Y:S01]  /*6c70*/  FFMA.FTZ R14, R15, UR10, -R172.reuse ;  /* 0x0000000a0f0e7c23 */ /* 0x100fe200080108ac */
[----:B------:R-:W-:-:S01]  /*6c80*/  FFMA.FTZ R15, R152, UR10, -R172 ;  /* 0x0000000a980f7c23 */ /* 0x000fc200080108ac */
[--C-:B------:R-:W-:Y:S01]  /*6c90*/  FFMA.FTZ R152, R153, UR10, -R172.reuse ;  /* 0x0000000a99987c23 */ /* 0x100fe200080108ac */
[----:B------:R-:W4:Y:S01]  /*6ca0*/  MUFU.EX2 R181, R181 ;  /* 0x000000b500b57308 */ /* 0x000f220000000800 */
[----:B------:R-:W-:-:S01]  /*6cb0*/  FFMA.FTZ R153, R156, UR10, -R172 ;  /* 0x0000000a9c997c23 */ /* 0x000fc200080108ac */
[----:B------:R-:W-:Y:S01]  /*6cc0*/  FFMA.FTZ R156, R157, UR10, -R172 ;  /* 0x0000000a9d9c7c23 */ /* 0x000fe200080108ac */
[----:B-1----:R-:W-:-:S01]  /*6cd0*/  FADD.FTZ R157, R13, R176 ;  /* 0x000000b00d9d7221 */ /* 0x002fc20000010000 */
[--C-:B------:R-:W-:Y:S01]  /*6ce0*/  FFMA.FTZ R9, R160, UR10, -R172.reuse ;  /* 0x0000000aa0097c23 */ /* 0x100fe200080108ac */
[----:B------:R-:W-:-:S01]  /*6cf0*/  FFMA.FTZ R160, R161, UR10, -R172 ;  /* 0x0000000aa1a07c23 */ /* 0x000fc200080108ac */
[----:B------:R-:W-:Y:S01]  /*6d00*/  FFMA.FTZ R164, R164, UR10, -R172 ;  /* 0x0000000aa4a47c23 */ /* 0x000fe200080108ac */
[----:B--2---:R-:W-:-:S01]  /*6d10*/  FADD.FTZ R176, R20, R157 ;  /* 0x0000009d14b07221 */ /* 0x004fc20000010000 */
[----:B------:R-:W1:Y:S01]  /*6d20*/  MUFU.EX2 R10, R10 ;  /* 0x0000000a000a7308 */ /* 0x000e620000000800 */
[----:B------:R-:W-:-:S01]  /*6d30*/  FFMA.FTZ R165, R165, UR10, -R172 ;  /* 0x0000000aa5a57c23 */ /* 0x000fc200080108ac */
[----:B------:R-:W-:Y:S01]  /*6d40*/  FFMA.FTZ R168, R168, UR10, -R172 ;  /* 0x0000000aa8a87c23 */ /* 0x000fe200080108ac */
[----:B0-----:R-:W-:-:S01]  /*6d50*/  FADD.FTZ R157, R21, R176 ;  /* 0x000000b0159d7221 */ /* 0x001fc20000010000 */
[--C-:B------:R-:W-:Y:S01]  /*6d60*/  FFMA.FTZ R169, R169, UR10, -R172.reuse ;  /* 0x0000000aa9a97c23 */ /* 0x100fe200080108ac */
[----:B------:R-:W-:-:S01]  /*6d70*/  FFMA.FTZ R173, R173, UR10, -R172 ;  /* 0x0000000aadad7c23 */ /* 0x000fc200080108ac */
[----:B------:R-:W-:Y:S01]  /*6d80*/  FFMA.FTZ R172, R175, UR10, -R172 ;  /* 0x0000000aafac7c23 */ /* 0x000fe200080108ac */
[----:B---3--:R-:W-:-:S01]  /*6d90*/  FADD.FTZ R176, R154, R157 ;  /* 0x0000009d9ab07221 */ /* 0x008fc20000010000 */
[----:B------:R-:W0:Y:S01]  /*6da0*/  MUFU.EX2 R11, R11 ;  /* 0x0000000b000b7308 */ /* 0x000e220000000800 */
[----:B----4-:R-:W-:-:S02]  /*6db0*/  FFMA.FTZ R3, R174, R4, R181 ;  /* 0x00000004ae037223 */ /* 0x010fc400000100b5 */
[----:B------:R-:W-:-:S04]  /*6dc0*/  FADD.FTZ R157, R155, R176 ;  /* 0x000000b09b9d7221 */ /* 0x000fc80000010000 */
[----:B------:R-:W-:Y:S01]  /*6dd0*/  FADD.FTZ R176, R158, R157 ;  /* 0x0000009d9eb07221 */ /* 0x000fe20000010000 */
[----:B------:R-:W2:Y:S01]  /*6de0*/  MUFU.EX2 R14, R14 ;  /* 0x0000000e000e7308 */ /* 0x000ea20000000800 */
[----:B-1----:R-:W-:-:S02]  /*6df0*/  FADD.FTZ R4, R10, R3 ;  /* 0x000000030a047221 */ /* 0x002fc40000010000 */
[----:B------:R-:W-:-:S04]  /*6e00*/  FADD.FTZ R157, R159, R176 ;  /* 0x000000b09f9d7221 */ /* 0x000fc80000010000 */
[----:B------:R-:W-:Y:S01]  /*6e10*/  FADD.FTZ R176, R162, R157 ;  /* 0x0000009da2b07221 */ /* 0x000fe20000010000 */
[----:B------:R-:W1:Y:S01]  /*6e20*/  MUFU.EX2 R15, R15 ;  /* 0x0000000f000f7308 */ /* 0x000e620000000800 */
[----:B0-----:R-:W-:-:S02]  /*6e30*/  FADD.FTZ R3, R11, R4 ;  /* 0x000000040b037221 */ /* 0x001fc40000010000 */
[----:B------:R-:W-:-:S05]  /*6e40*/  FADD.FTZ R157, R163, R176 ;  /* 0x000000b0a39d7221 */ /* 0x000fca0000010000 */
        /* <DEDUP_REMOVED lines=12> */
[----:B------:R-:W-:-:S06]  /*6f10*/  FADD.FTZ R4, R166, R157 ;  /* 0x0000009da6047221 */ /* 0x000fcc0000010000 */
[----:B------:R-:W0:Y:S01]  /*6f20*/  MUFU.EX2 R165, R165 ;  /* 0x000000a500a57308 */ /* 0x000e220000000800 */
[----:B--2---:R-:W-:-:S07]  /*6f30*/  FADD.FTZ R3, R160, R3 ;  /* 0x00000003a0037221 */ /* 0x004fce0000010000 */
[----:B------:R-:W2:Y:S01]  /*6f40*/  MUFU.EX2 R168, R168 ;  /* 0x000000a800a87308 */ /* 0x000ea20000000800 */
[----:B-1----:R-:W-:-:S01]  /*6f50*/  FADD.FTZ R176, R164, R3 ;  /* 0x00000003a4b07221 */ /* 0x002fc20000010000 */
[----:B------:R-:W-:-:S04]  /*6f60*/  FADD.FTZ R3, R167, R4 ;  /* 0x00000004a7037221 */ /* 0x000fc80000010000 */
[----:B------:R-:W-:Y:S02]  /*6f70*/  FADD.FTZ R4, R170, R3 ;  /* 0x00000003aa047221 */ /* 0x000fe40000010000 */
[----:B------:R-:W1:Y:S01]  /*6f80*/  MUFU.EX2 R169, R169 ;  /* 0x000000a900a97308 */ /* 0x000e620000000800 */
[----:B0-----:R-:W-:-:S01]  /*6f90*/  FADD.FTZ R157, R165, R176 ;  /* 0x000000b0a59d7221 */ /* 0x001fc20000010000 */
[----:B------:R-:W-:-:S04]  /*6fa0*/  FADD.FTZ R4, R171, R4 ;  /* 0x00000004ab047221 */ /* 0x000fc80000010000 */
[----:B------:R-:W-:Y:S02]  /*6fb0*/  FADD.FTZ R3, R177, R4 ;  /* 0x00000004b1037221 */ /* 0x000fe40000010000 */
[----:B------:R-:W0:Y:S01]  /*6fc0*/  MUFU.EX2 R173, R173 ;  /* 0x000000ad00ad7308 */ /* 0x000e220000000800 */
[----:B--2---:R-:W-:-:S01]  /*6fd0*/  FADD.FTZ R176, R168, R157 ;  /* 0x0000009da8b07221 */ /* 0x004fc20000010000 */
[----:B------:R-:W-:-:S06]  /*6fe0*/  FADD.FTZ R3, R8, R3 ;  /* 0x0000000308037221 */ /* 0x000fcc0000010000 */
[----:B------:R-:W2:Y:S01]  /*6ff0*/  MUFU.EX2 R172, R172 ;  /* 0x000000ac00ac7308 */ /* 0x000ea20000000800 */
[----:B-1----:R-:W-:-:S04]  /*7000*/  FADD.FTZ R176, R169, R176 ;  /* 0x000000b0a9b07221 */ /* 0x002fc80000010000 */
[----:B0-----:R-:W-:-:S04]  /*7010*/  FADD.FTZ R157, R173, R176 ;  /* 0x000000b0ad9d7221 */ /* 0x001fc80000010000 */
[----:B--2---:R-:W-:Y:S01]  /*7020*/  FADD.FTZ R4, R172, R157 ;  /* 0x0000009dac047221 */ /* 0x004fe20000010000 */
[----:B------:R-:W-:Y:S06]  /*7030*/  @!P0 BRA `(.L_x_1191) ;  /* 0x0000000000048947 */ /* 0x000fec0003800000 */
[----:B------:R-:W-:Y:S01]  /*7040*/  BPT.TRAP 0x1 ;  /* 0x000000040000795c */ /* 0x000fe20000300000 */
.L_x_1191:
[----:B------:R-:W-:Y:S01]  /*7050*/  ULEA UR11, UR37, UR40, 0x3 ;  /* 0x00000028250b7291 */ /* 0x000fe2000f8e183f */
[----:B------:R-:W-:Y:S01]  /*7060*/  ISETP.GT.AND P2, PT, R5, UR5, PT ;  /* 0x0000000505007c0c */ /* 0x000fe2000bf44270 */
        /* <DEDUP_REMOVED lines=17> */
[----:B------:R-:W-:Y:S01]  /*7180*/  F2FP.SATFINITE.E4M3.F32.PACK_AB_MERGE_C R185, R160, R9, R164 ;  /* 0x00000009a0b9723e */ /* 0x000fe200048070a4 */
[-C--:B------:R-:W-:Y:S01]  /*7190*/  FMUL.FTZ R32, R32, R7.reuse ;  /* 0x0000000720207220 */ /* 0x080fe20000410000 */
[----:B------:R-:W-:Y:S01]  /*71a0*/  F2FP.SATFINITE.E4M3.F32.PACK_AB_MERGE_C R186, R171, R170, R8 ;  /* 0x000000aaabba723e */ /* 0x000fe20004807008 */
[-C--:B------:R-:W-:Y:S01]  /*71b0*/  FMUL.FTZ R33, R33, R7.reuse ;  /* 0x0000000721217220 */ /* 0x080fe20000410000 */
[----:B------:R-:W-:Y:S01]  /*71c0*/  F2FP.SATFINITE.E4M3.F32.PACK_AB_MERGE_C R188, R13, R12, R188 ;  /* 0x0000000c0dbc723e */ /* 0x000fe200048070bc */
[----:B------:R-:W-:Y:S01]  /*71d0*/  FMUL.FTZ R36, R36, R7 ;  /* 0x0000000724247220 */ /* 0x000fe20000410000 */
[----:B------:R-:W-:Y:S01]  /*71e0*/  F2FP.SATFINITE.E4M3.F32.PACK_AB_MERGE_C R189, R10, R181, R189 ;  /* 0x000000b50abd723e */ /* 0x000fe200048070bd */
[-C--:B------:R-:W-:Y:S01]  /*71f0*/  FMUL.FTZ R37, R37, R7.reuse ;  /* 0x0000000725257220 */ /* 0x080fe20000410000 */
        /* <DEDUP_REMOVED lines=60> */
[----:B------:R-:W-:-:S02]  /*75c0*/  VIADD R5, R5, 0xffffffff ;  /* 0xffffffff05057836 */ /* 0x000fc40000000000 */
        /* <DEDUP_REMOVED lines=69> */
[----:B------:R-:W-:Y:S01]  /*7a20*/  IMAD.MOV.U32 R8, RZ, RZ, R6 ;  /* 0x000000ffff087224 */ /* 0x000fe200078e0006 */
[----:B------:R-:W-:-:S06]  /*7a30*/  UMOV UR36, UR7 ;  /* 0x0000000700247c82 */ /* 0x000fcc0008000000 */
.L_x_1174:
[----:B------:R-:W-:Y:S01]  /*7a40*/  ULDC UR5, c[0x0][0x448] ;  /* 0x0001120000057ab9 */ /* 0x000fe20000000800 */
[----:B------:R-:W-:Y:S02]  /*7a50*/  UIADD3 UR11, UR41, 0x7f, URZ ;  /* 0x0000007f290b7890 */ /* 0x000fe4000fffe03f */
[----:B------:R-:W-:Y:S02]  /*7a60*/  UISETP.NE.AND UP0, UPT, UR5, 0x1, UPT ;  /* 0x000000010500788c */ /* 0x000fe4000bf05270 */
[----:B------:R-:W-:Y:S01]  /*7a70*/  UIADD3 UR14, UR39, 0x1, -UR38 ;  /* 0x00000001270e7890 */ /* 0x000fe2000fffe826 */
[----:B------:R-:W-:Y:S01]  /*7a80*/  ULDC UR5, c[0x0][0x9e4] ;  /* 0x0002790000057ab9 */ /* 0x000fe20000000800 */
[----:B------:R-:W-:Y:S01]  /*7a90*/  ULDC UR18, c[0x0][0x9dc] ;  /* 0x0002770000127ab9 */ /* 0x000fe20000000800 */
[----:B------:R-:W-:-:S06]  /*7aa0*/  UISETP.GE.AND UP1, UPT, UR5, 0x1, UPT ;  /* 0x000000010500788c */ /* 0x000fcc000bf26270 */
[----:B------:R-:W-:Y:S01]  /*7ab0*/  @UP0 ULDC UR6, c[0x0][0x44c] ;  /* 0x0001130000060ab9 */ /* 0x000fe20000000800 */
[----:B------:R-:W-:Y:S01]  /*7ac0*/  PLOP3.LUT P6, PT, PT, PT, UP1, 0x80, 0x0 ;  /* 0x000000000000781c */ /* 0x000fe20003fcf018 */
[----:B------:R-:W-:Y:S01]  /*7ad0*/  UIMAD.WIDE.U32 UR6, UR11, UR6, URZ ;  /* 0x000000060b0672a5 */ /* 0x000fe2000f8e003f */
[----:B------:R-:W-:-:S03]  /*7ae0*/  @UP0 ULDC UR15, c[0x0][0x450] ;  /* 0x00011400000f0ab9 */ /* 0x000fc60000000800 */
[----:B------:R-:W-:-:S04]  /*7af0*/  @UP0 USHF.R.U32.HI UR11, URZ, UR15, UR7 ;  /* 0x0000000f3f0b0299 */ /* 0x000fc80008011607 */
[----:B------:R-:W-:-:S04]  /*7b00*/  UIADD3 UR11, UR14, UR11, URZ ;  /* 0x0000000b0e0b7290 */ /* 0x000fc8000fffe03f */
        /* <DEDUP_REMOVED lines=12> */
.L_x_1194:
[----:B------:R-:W-:-:S11]  /*7bd0*/  UISETP.NE.AND UP1, UPT, UR5, 0x1, UPT ;  /* 0x000000010500788c */ /* 0x000fd6000bf25270 */
[----:B------:R-:W-:Y:S02]  /*7be0*/  @UP1 ULDC.64 UR6, c[0x0][0x9e8] ;  /* 0x00027a0000061ab9 */ /* 0x000fe40000000a00 */
[----:B------:R-:W-:-:S04]  /*7bf0*/  UIMAD.WIDE.U32 UR14, UR11, UR6, URZ ;  /* 0x000000060b0e72a5 */ /* 0x000fc8000f8e003f */
[----:B------:R-:W-:-:S12]  /*7c00*/  @UP1 USHF.R.U32.HI UR11, URZ, UR7, UR15 ;  /* 0x000000073f0b1299 */ /* 0x000fd8000801160f */
.L_x_1195:
[----:B------:R-:W-:-:S04]  /*7c10*/  UIMAD UR5, UR11, UR5, URZ ;  /* 0x000000050b0572a4 */ /* 0x000fc8000f8e023f */
[----:B------:R-:W-:-:S04]  /*7c20*/  UISETP.LT.AND UP1, UPT, UR18, UR5, UPT ;  /* 0x000000051200728c */ /* 0x000fc8000bf21270 */
[----:B------:R-:W-:-:S12]  /*7c30*/  USEL UR18, UR18, UR5, !UP1 ;  /* 0x0000000512127287 */ /* 0x000fd8000c800000 */
.L_x_1193:
[----:B------:R-:W-:-:S04]  /*7c40*/  UIADD3 UR18, UR18, 0x3f, URZ ;  /* 0x0000003f12127890 */ /* 0x000fc8000fffe03f */
[----:B------:R-:W-:-:S04]  /*7c50*/  USHF.R.S32.HI UR5, URZ, 0x1f, UR18 ;  /* 0x0000001f3f057899 */ /* 0x000fc80008011412 */
[----:B------:R-:W-:-:S04]  /*7c60*/  ULEA.HI UR5, UR5, UR18, URZ, 0x6 ;  /* 0x0000001205057291 */ /* 0x000fc8000f8f303f */
[----:B------:R-:W-:-:S04]  /*7c70*/  USHF.R.S32.HI UR5, URZ, 0x6, UR5 ;  /* 0x000000063f057899 */ /* 0x000fc80008011405 */
[----:B------:R-:W-:-:S04]  /*7c80*/  UISETP.LT.AND UP1, UPT, UR50, UR5, UPT ;  /* 0x000000053200728c */ /* 0x000fc8000bf21270 */
[----:B------:R-:W-:-:S06]  /*7c90*/  USEL UR6, UR50, UR5, !UP1 ;  /* 0x0000000532067287 */ /* 0x000fcc000c800000 */
[----:B------:R-:W-:-:S13]  /*7ca0*/  ISETP.GE.AND P2, PT, R5, UR6, PT ;  /* 0x0000000605007c0c */ /* 0x000fda000bf46270 */
[----:B------:R-:W-:Y:S05]  /*7cb0*/  @!P2 BRA `(.L_x_1196) ;  /* 0x0000001c006ca947 */ /* 0x000fea0003800000 */
[----:B------:R-:W-:Y:S01]  /*7cc0*/  IMAD.MOV.U32 R7, RZ, RZ, R9 ;  /* 0x000000ffff077224 */ /* 0x000fe200078e0009 */
[----:B------:R-:W-:Y:S01]  /*7cd0*/  UMOV UR5, UR36 ;  /* 0x0000002400057c82 */ /* 0x000fe20008000000 */
[----:B------:R-:W-:Y:S01]  /*7ce0*/  IMAD.MOV.U32 R6, RZ, RZ, R8 ;  /* 0x000000ffff067224 */ /* 0x000fe200078e0008 */
[----:B------:R-:W-:-:S06]  /*7cf0*/  ULDC UR43, c[0x0][0x988] ;  /* 0x00026200002b7ab9 */ /* 0x000fcc0000000800 */
.L_x_1206:
[----:B------:R-:W-:Y:S01]  /*7d00*/  ISETP.NE.AND P3, PT, RZ, UR42, PT ;  /* 0x0000002aff007c0c */ /* 0x000fe2000bf65270 */
[----:B------:R-:W-:-:S04]  /*7d10*/  UISETP.NE.AND UP1, UPT, UR37, 0x1, UPT ;  /* 0x000000012500788c */ /* 0x000fc8000bf25270 */
[----:B------:R-:W-:-:S04]  /*7d20*/  USEL UR36, URZ, 0x1, UP1 ;  /* 0x000000013f247887 */ /* 0x000fc80008800000 */
[----:B------:R-:W-:-:S04]  /*7d30*/  ULOP3.LUT UR36, UR5, UR36, URZ, 0x3c, !UPT ;  /* 0x0000002405247292 */ /* 0x000fc8000f8e3c3f */
[----:B------:R-:W-:Y:S08]  /*7d40*/  @P3 BRA `(.L_x_1197) ;  /* 0x0000000000383947 */ /* 0x000ff00003800000 */
[----:B------:R-:W-:Y:S05]  /*7d50*/  @!P0 BRA `(.L_x_1198) ;  /* 0x0000000000048947 */ /* 0x000fea0003800000 */
[----:B------:R-:W-:Y:S01]  /*7d60*/  BPT.TRAP 0x1 ;  /* 0x000000040000795c */ /* 0x000fe20000300000 */
.L_x_1198:
        /* <DEDUP_REMOVED lines=9> */
.L_x_1199:
[----:B-1----:R-:W-:Y:S05]  /*7e00*/  @P2 BRA `(.L_x_1197) ;  /* 0x0000000000082947 */ /* 0x002fea0003800000 */
[----:B------:R-:W1:Y:S02]  /*7e10*/  SYNCS.PHASECHK.TRANS64.TRYWAIT P2, [UR7+0x28430], R8 ;  /* 0x02843008ff0075a7 */ /* 0x000e640008040147 */
[----:B-1----:R-:W-:Y:S05]  /*7e20*/  @!P2 BRA `(.L_x_1200) ;  /* 0x0000011c0088a947 */ /* 0x002fea0003800000 */
.L_x_1197:
        /* <DEDUP_REMOVED lines=15> */
[----:B------:R-:W-:Y:S01]  /*7f20*/  UMOV UR46, UR34 ;  /* 0x00000022002e7c82 */ /* 0x000fe20008000000 */
        /* <DEDUP_REMOVED lines=35> */
.L_x_1202:
[----:B------:R-:W-:Y:S01]  /*8160*/  ULEA UR10, UR37, UR40, 0x3 ;  /* 0x00000028250a7291 */ /* 0x000fe2000f8e183f */
[----:B------:R-:W-:-:S05]  /*8170*/  IMAD.U32 R8, RZ, RZ, UR5 ;  /* 0x00000005ff087e24 */ /* 0x000fca000f8e00ff */
[----:B------:R-:W-:-:S04]  /*8180*/  SHF.L.U32 R8, R8, 0x1f, RZ ;  /* 0x0000001f08087819 */ /* 0x000fc800000006ff */
[----:B------:R0:W1:Y:S01]  /*8190*/  SYNCS.PHASECHK.TRANS64.TRYWAIT P2, [UR10+0x28450], R8 ;  /* 0x02845008ff0075a7 */ /* 0x000062000804014a */
[----:B------:R-:W-:Y:S05]  /*81a0*/  @!P0 BRA `(.L_x_1203) ;  /* 0x0000000000048947 */ /* 0x000fea0003800000 */
[----:B------:R-:W-:Y:S01]  /*81b0*/  BPT.TRAP 0x1 ;  /* 0x000000040000795c */ /* 0x000fe20000300000 */
.L_x_1203:
[----:B-1----:R-:W-:Y:S05]  /*81c0*/  @P2 BRA `(.L_x_1201) ;  /* 0x0000000000082947 */ /* 0x002fea0003800000 */
[----:B------:R-:W1:Y:S02]  /*81d0*/  SYNCS.PHASECHK.TRANS64.TRYWAIT P2, [UR10+0x28450], R8 ;  /* 0x02845008ff0075a7 */ /* 0x000e64000804014a */
[----:B-1----:R-:W-:Y:S05]  /*81e0*/  @!P2 BRA `(.L_x_1204) ;  /* 0x0000011800b0a947 */ /* 0x002fea0003800000 */
.L_x_1201:
        /* <DEDUP_REMOVED lines=26> */
[----:B------:R-:W2:Y:S01]  /*8390*/  MUFU.TANH R10, R10 ;  /* 0x0000000a000a7308 */ /* 0x000ea20000002400 */
[----:B------:R-:W-:Y:S01]  /*83a0*/  UIADD3 UR10, UR10, 0x2, URZ ;  /* 0x000000020a0a7890 */ /* 0x000fe2000fffe03f */
[----:B-1----:R-:W-:Y:S01]  /*83b0*/  FMNMX.FTZ R9, R11, R6, !PT ;  /* 0x000000060b097209 */ /* 0x002fe20007810000 */
[----:B------:R-:W-:Y:S01]  /*83c0*/  UMOV UR11, 0x80000020 ;  /* 0x80000020000b7882 */ /* 0x000fe20000000000 */
[C---:B------:R-:W-:Y:S01]  /*83d0*/  FMUL.FTZ R159, R0.reuse, R167 ;  /* 0x000000a7009f7220 */ /* 0x040fe20000410000 */
[C---:B------:R-:W-:Y:S01]  /*83e0*/  FMUL.FTZ R160, R0.reuse, R168 ;  /* 0x000000a800a07220 */ /* 0x040fe20000410000 */
[C---:B------:R-:W-:Y:S01]  /*83f0*/  FMUL.FTZ R164, R0.reuse, R172 ;  /* 0x000000ac00a47220 */ /* 0x040fe20000410000 */
[----:B------:R-:W-:Y:S01]  /*8400*/  FMUL.FTZ R162, R0, R170 ;  /* 0x000000aa00a27220 */ /* 0x000fe20000410000 */
[----:B------:R-:W1:Y:S01]  /*8410*/  MUFU.TANH R13, R13 ;  /* 0x0000000d000d7308 */ /* 0x000e620000002400 */
        /* <DEDUP_REMOVED lines=8> */
[----:B--2---:R-:W-:Y:S01]  /*84a0*/  FMNMX.FTZ R9, R10, R9, !PT ;  /* 0x000000090a097209 */ /* 0x004fe20007810000 */
[C---:B------:R-:W-:Y:S01]  /*84b0*/  FMUL.FTZ R169, R0.reuse, R177 ;  /* 0x000000b100a97220 */ /* 0x040fe20000410000 */
[----:B------:R-:W-:Y:S01]  /*84c0*/  FMUL.FTZ R171, R0, R179 ;  /* 0x000000b300ab7220 */ /* 0x000fe20000410000 */
[----:B------:R-:W2:Y:S04]  /*84d0*/  S2R R216, SR_TID.X ;  /* 0x0000000000d87919 */ /* 0x000ea80000002100 */
[----:B------:R-:W3:Y:S01]  /*84e0*/  MUFU.TANH R20, R20 ;  /* 0x0000001400147308 */ /* 0x000ee20000002400 */
[----:B-1----:R-:W-:-:S07]  /*84f0*/  FMNMX.FTZ R173, R13, R8, !PT ;  /* 0x000000080dad7209 */ /* 0x002fce0007810000 */
[----:B------:R-:W1:Y:S01]  /*8500*/  MUFU.TANH R15, R15 ;  /* 0x0000000f000f7308 */ /* 0x000e620000002400 */
[----:B0-----:R-:W-:-:S07]  /*8510*/  FMNMX.FTZ R8, R14, R9, !PT ;  /* 0x000000090e087209 */ /* 0x001fce0007810000 */
[----:B------:R-:W0:Y:S01]  /*8520*/  MUFU.TANH R21, R21 ;  /* 0x0000001500157308 */ /* 0x000e220000002400 */
[----:B---3--:R-:W-:-:S07]  /*8530*/  FMNMX.FTZ R172, R20, R173, !PT ;  /* 0x000000ad14ac7209 */ /* 0x008fce0007810000 */
[----:B------:R-:W3:Y:S01]  /*8540*/  MUFU.TANH R152, R152 ;  /* 0x0000009800987308 */ /* 0x000ee20000002400 */
[----:B-1----:R-:W-:Y:S02]  /*8550*/  FMNMX.FTZ R9, R15, R8, !PT ;  /* 0x000000080f097209 */ /* 0x002fe40007810000 */
[----:B--2---:R-:W-:-:S05]  /*8560*/  SHF.R.U32.HI R216, RZ, 0x7, R216 ;  /* 0x00000007ffd87819 */ /* 0x004fca00000116d8 */
[----:B------:R-:W1:Y:S01]  /*8570*/  MUFU.TANH R154, R154 ;  /* 0x0000009a009a7308 */ /* 0x000e620000002400 */
[----:B0-----:R-:W-:Y:S01]  /*8580*/  FMNMX.FTZ R173, R21, R172, !PT ;  /* 0x000000ac15ad7209 */ /* 0x001fe20007810000 */
[----:B------:R-:W-:-:S06]  /*8590*/  FMUL.FTZ R172, R0, R180 ;  /* 0x000000b400ac7220 */ /* 0x000fcc0000410000 */
[----:B------:R-:W0:Y:S01]  /*85a0*/  MUFU.TANH R153, R153 ;  /* 0x0000009900997308 */ /* 0x000e220000002400 */
[----:B---3--:R-:W-:-:S07]  /*85b0*/  FMNMX.FTZ R8, R152, R9, !PT ;  /* 0x0000000998087209 */ /* 0x008fce0007810000 */
[----:B------:R-:W2:Y:S01]  /*85c0*/  MUFU.TANH R155, R155 ;  /* 0x0000009b009b7308 */ /* 0x000ea20000002400 */
[----:B-1----:R-:W-:Y:S01]  /*85d0*/  FMNMX.FTZ R174, R154, R173, !PT ;  /* 0x000000ad9aae7209 */ /* 0x002fe20007810000 */
[----:B------:R-:W-:-:S06]  /*85e0*/  FMUL.FTZ R173, R0, R181 ;  /* 0x000000b500ad7220 */ /* 0x000fcc0000410000 */
[----:B------:R-:W1:Y:S01]  /*85f0*/  MUFU.TANH R156, R156 ;  /* 0x0000009c009c7308 */ /* 0x000e620000002400 */
[----:B0-----:R-:W-:-:S07]  /*8600*/  FMNMX.FTZ R9, R153, R8, !PT ;  /* 0x0000000899097209 */ /* 0x001fce0007810000 */
[----:B------:R-:W0:Y:S01]  /*8610*/  MUFU.TANH R158, R158 ;  /* 0x0000009e009e7308 */ /* 0x000e220000002400 */
[----:B--2---:R-:W-:-:S07]  /*8620*/  FMNMX.FTZ R175, R155, R174, !PT ;  /* 0x000000ae9baf7209 */ /* 0x004fce0007810000 */
[----:B------:R-:W2:Y:S01]  /*8630*/  MUFU.TANH R157, R157 ;  /* 0x0000009d009d7308 */ /* 0x000ea20000002400 */
[----:B-1----:R-:W-:-:S07]  /*8640*/  FMNMX.FTZ R8, R156, R9, !PT ;  /* 0x000000099c087209 */ /* 0x002fce0007810000 */
[----:B------:R-:W1:Y:S01]  /*8650*/  MUFU.TANH R159, R159 ;  /* 0x0000009f009f7308 */ /* 0x000e620000002400 */
[----:B0-----:R-:W-:-:S07]  /*8660*/  FMNMX.FTZ R174, R158, R175, !PT ;  /* 0x000000af9eae7209 */ /* 0x001fce0007810000 */
[----:B------:R-:W0:Y:S01]  /*8670*/  MUFU.TANH R160, R160 ;  /* 0x000000a000a07308 */ /* 0x000e220000002400 */
[----:B--2---:R-:W-:-:S07]  /*8680*/  FMNMX.FTZ R9, R157, R8, !PT ;  /* 0x000000089d097209 */ /* 0x004fce0007810000 */
[----:B------:R-:W2:Y:S01]  /*8690*/  MUFU.TANH R162, R162 ;  /* 0x000000a200a27308 */ /* 0x000ea20000002400 */
[----:B-1----:R-:W-:Y:S01]  /*86a0*/  FMNMX.FTZ R175, R159, R174, !PT ;  /* 0x000000ae9faf7209 */ /* 0x002fe20007810000 */
[----:B------:R-:W-:-:S06]  /*86b0*/  FMUL.FTZ R174, R0, R182 ;  /* 0x000000b600ae7220 */ /* 0x000fcc0000410000 */
[----:B------:R-:W1:Y:S01]  /*86c0*/  MUFU.TANH R161, R161 ;  /* 0x000000a100a17308 */ /* 0x000e620000002400 */
[----:B0-----:R-:W-:-:S07]  /*86d0*/  FMNMX.FTZ R8, R160, R9, !PT ;  /* 0x00000009a0087209 */ /* 0x001fce0007810000 */
[----:B------:R-:W0:Y:S01]  /*86e0*/  MUFU.TANH R163, R163 ;  /* 0x000000a300a37308 */ /* 0x000e220000002400 */
[----:B--2---:R-:W-:Y:S01]  /*86f0*/  FMNMX.FTZ R176, R162, R175, !PT ;  /* 0x000000afa2b07209 */ /* 0x004fe20007810000 */
[----:B------:R-:W-:-:S06]  /*8700*/  FMUL.FTZ R175, R0, R183 ;  /* 0x000000b700af7220 */ /* 0x000fcc0000410000 */
[----:B------:R-:W2:Y:S01]  /*8710*/  MUFU.TANH R164, R164 ;  /* 0x000000a400a47308 */ /* 0x000ea20000002400 */
[----:B-1----:R-:W-:-:S07]  /*8720*/  FMNMX.FTZ R9, R161, R8, !PT ;  /* 0x00000008a1097209 */ /* 0x002fce0007810000 */
        /* <DEDUP_REMOVED lines=21> */
[----:B--2---:R-:W-:Y:S02]  /*8880*/  FMNMX.FTZ R176, R174, R177, !PT ;  /* 0x000000b1aeb07209 */ /* 0x004fe40007810000 */
[----:B-1----:R-:W-:Y:S02]  /*8890*/  FMNMX.FTZ R177, R173, R8, !PT ;  /* 0x00000008adb17209 */ /* 0x002fe40007810000 */
[----:B0-----:R-:W-:-:S03]  /*88a0*/  FMNMX.FTZ R178, R175, R176, !PT ;  /* 0x000000b0afb27209 */ /* 0x001fc60007810000 */
[----:B------:R-:W0:Y:S04]  /*88b0*/  SHFL.BFLY PT, R176, R177, 0x2, 0x1f ;  /* 0x0c401f00b1b07f89 */ /* 0x000e2800000e0000 */
[----:B------:R-:W1:Y:S01]  /*88c0*/  SHFL.BFLY PT, R9, R178, 0x2, 0x1f ;  /* 0x0c401f00b2097f89 */ /* 0x000e6200000e0000 */
[----:B------:R-:W-:Y:S02]  /*88d0*/  WARPGROUP.DEPBAR.LE gsb0, 0x0 ;  /* 0x00008000000079c5 */ /* 0x000fe40000010000 */
[----:B------:R-:W-:Y:S01]  /*88e0*/  WARPGROUP.ARRIVE ;  /* 0x00000000000079c5 */ /* 0x000fe20000000000 */
[----:B0-----:R-:W-:-:S05]  /*88f0*/  FMNMX.FTZ R176, R177, R176, !PT ;  /* 0x000000b0b1b07209 */ /* 0x001fca0007810000 */
[----:B------:R-:W-:Y:S01]  /*8900*/  QGMMA.64x256x32.F32.E4M3.E4M3 R24, R184, gdesc[UR8], R24, gsb0 ;  /* 0x03e00008b8187df3 */ /* 0x000fe20008000818 */
[----:B------:R-:W-:Y:S01]  /*8910*/  UMOV UR10, UR43 ;  /* 0x0000002b000a7c82 */ /* 0x000fe20008000000 */
[----:B-1----:R-:W-:Y:S01]  /*8920*/  FMNMX.FTZ R179, R178, R9, !PT ;  /* 0x00000009b2b37209 */ /* 0x002fe20007810000 */
[----:B------:R-:W-:Y:S01]  /*8930*/  IMAD.U32 R177, RZ, RZ, UR10 ;  /* 0x0000000affb17e24 */ /* 0x000fe2000f8e00ff */
[----:B------:R-:W0:Y:S01]  /*8940*/  SHFL.BFLY PT, R9, R176, 0x1, 0x1f ;  /* 0x0c201f00b0097f89 */ /* 0x000e2200000e0000 */
[----:B------:R-:W-:-:S03]  /*8950*/  IADD3 R178, -R216, 0xb, RZ ;  /* 0x0000000bd8b27810 */ /* 0x000fc60007ffe1ff */
[----:B------:R-:W1:Y:S01]  /*8960*/  SHFL.BFLY PT, R180, R179, 0x1, 0x1f ;  /* 0x0c201f00b3b47f89 */ /* 0x000e6200000e0000 */
[----:B0-----:R-:W-:Y:S02]  /*8970*/  FMNMX.FTZ R8, R176, R9, !PT ;  /* 0x00000009b0087209 */ /* 0x001fe40007810000 */
[----:B-1----:R-:W-:-:S03]  /*8980*/  FMNMX.FTZ R9, R179, R180, !PT ;  /* 0x000000b4b3097209 */ /* 0x002fc60007810000 */
[C---:B------:R-:W-:Y:S01]  /*8990*/  FFMA.FTZ R176, R8.reuse, R177, -8 ;  /* 0xc100000008b07423 */ /* 0x040fe200000100b1 */
[----:B------:R-:W-:-:S03]  /*89a0*/  FADD.FTZ R6, -R8, R6 ;  /* 0x0000000608067221 */ /* 0x000fc60000010100 */
        /* <DEDUP_REMOVED lines=16> */
[----:B------:R-:W-:-:S02]  /*8ab0*/  IMAD.U32 R176, RZ, RZ, UR10 ;  /* 0x0000000affb07e24 */ /* 0x000fc4000f8e00ff */
[----:B------:R-:W-:-:S01]  /*8ac0*/  FADD.FTZ R7, -R9, R7 ;  /* 0x0000000709077221 */ /* 0x000fc20000010100 */
[----:B------:R-:W-:Y:S01]  /*8ad0*/  FMUL.FTZ R6, R6, UR10 ;  /* 0x0000000a06067c20 */ /* 0x000fe20008410000 */
[----:B------:R-:W-:Y:S01]  /*8ae0*/  MUFU.EX2 R11, R11 ;  /* 0x0000000b000b7308 */ /* 0x000fe20000000800 */
[----:B------:R-:W-:-:S01]  /*8af0*/  FFMA.FTZ R176, R9, R176, -8 ;  /* 0xc100000009b07423 */ /* 0x000fc200000100b0 */
[----:B------:R-:W-:-:S03]  /*8b00*/  FMUL.FTZ R7, R7, UR10 ;  /* 0x0000000a07077c20 */ /* 0x000fc60008410000 */
[--C-:B------:R-:W-:Y:S01]  /*8b10*/  FFMA.FTZ R12, R12, UR10, -R176.reuse ;  /* 0x0000000a0c0c7c23 */ /* 0x100fe200080108b0 */
[----:B------:R-:W-:-:S01]  /*8b20*/  FFMA.FTZ R13, R13, UR10, -R176 ;  /* 0x0000000a0d0d7c23 */ /* 0x000fc200080108b0 */
[--C-:B------:R-:W-:Y:S01]  /*8b30*/  FFMA.FTZ R20, R20, UR10, -R176.reuse ;  /* 0x0000000a14147c23 */ /* 0x100fe200080108b0 */
        /* <DEDUP_REMOVED lines=14> */
[----:B------:R-:W-:-:S02]  /*8c20*/  FFMA.FTZ R175, R175, UR10, -R176 ;  /* 0x0000000aafaf7c23 */ /* 0x000fc400080108b0 */
[----:B------:R1:W-:Y:S01]  /*8c30*/  MUFU.EX2 R173, R177 ;  /* 0x000000b100ad7308 */ /* 0x0003e20000000800 */
[----:B0-----:R-:W-:-:S07]  /*8c40*/  FFMA.FTZ R3, R6, R3, R11 ;  /* 0x0000000306037223 */ /* 0x001fce000001000b */
[----:B------:R-:W0:Y:S01]  /*8c50*/  MUFU.EX2 R12, R12 ;  /* 0x0000000c000c7308 */ /* 0x000e220000000800 */
[----:B-1----:R-:W-:-:S05]  /*8c60*/  IMAD.U32 R177, RZ, RZ, UR7 ;  /* 0x00000007ffb17e24 */ /* 0x002fca000f8e00ff */
[----:B------:R-:W-:Y:S02]  /*8c70*/  @!P1 LEA R177, R177, UR40, 0x3 ;  /* 0x00000028b1b19c11 */ /* 0x000fe4000f8e18ff */
[----:B------:R-:W1:Y:S03]  /*8c80*/  MUFU.EX2 R10, R10 ;  /* 0x0000000a000a7308 */ /* 0x000e660000000800 */
[----:B------:R-:W-:-:S05]  /*8c90*/  @!P1 VIADD R177, R177, 0x28440 ;  /* 0x00028440b1b19836 */ /* 0x000fca0000000000 */
[----:B------:R-:W2:Y:S01]  /*8ca0*/  MUFU.EX2 R13, R13 ;  /* 0x0000000d000d7308 */ /* 0x000ea20000000800 */
[----:B------:R-:W-:Y:S01]  /*8cb0*/  @!P1 PRMT R177, RZ, 0x654, R177 ;  /* 0x00000654ffb19816 */ /* 0x000fe200000000b1 */
[----:B0-----:R-:W-:-:S06]  /*8cc0*/  FFMA.FTZ R4, R7, R4, R12 ;  /* 0x0000000407047223 */ /* 0x001fcc000001000c */
[----:B------:R-:W0:Y:S01]  /*8cd0*/  MUFU.EX2 R14, R14 ;  /* 0x0000000e000e7308 */ /* 0x000e220000000800 */
[----:B-1----:R-:W-:-:S07]  /*8ce0*/  FADD.FTZ R3, R10, R3 ;  /* 0x000000030a037221 */ /* 0x002fce0000010000 */
[----:B------:R-:W1:Y:S08]  /*8cf0*/  MUFU.EX2 R20, R20 ;  /* 0x0000001400147308 */ /* 0x000e700000000800 */
[----:B------:R-:W3:Y:S08]  /*8d00*/  MUFU.EX2 R15, R15 ;  /* 0x0000000f000f7308 */ /* 0x000ef00000000800 */
[----:B------:R-:W4:Y:S08]  /*8d10*/  MUFU.EX2 R21, R21 ;  /* 0x0000001500157308 */ /* 0x000f300000000800 */
[----:B------:R-:W5:Y:S08]  /*8d20*/  MUFU.EX2 R152, R152 ;  /* 0x0000009800987308 */ /* 0x000f700000000800 */
        /* <DEDUP_REMOVED lines=14> */
[----:B------:R-:W5:Y:S01]  /*8e10*/  MUFU.EX2 R167, R167 ;  /* 0x000000a700a77308 */ /* 0x000f620000000800 */
[----:B------:R-:W-:-:S02]  /*8e20*/  WARPGROUP.DEPBAR.LE gsb0, 0x0 ;  /* 0x00008000000079c5 */ /* 0x000fc40000010000 */
[----:B------:R0:W-:Y:S06]  /*8e30*/  BAR.ARV R178, 0x100 ;  /* 0x000400b20000751d */ /* 0x0001ec0000002000 */
[----:B------:R2:W-:Y:S01]  /*8e40*/  @!P1 SYNCS.ARRIVE.TRANS64.RED.A1T0 RZ, [R177+URZ], RZ ;  /* 0x000000ffb1ff99a7 */ /* 0x0005e2000810043f */
[----:B------:R-:W5:Y:S01]  /*8e50*/  MUFU.EX2 R168, R168 ;  /* 0x000000a800a87308 */ /* 0x000f620000000800 */
[----:B--2---:R-:W-:-:S01]  /*8e60*/  FADD.FTZ R177, R13, R4 ;  /* 0x000000040db17221 */ /* 0x004fc20000010000 */
[----:B0-----:R-:W-:-:S06]  /*8e70*/  FADD.FTZ R4, R14, R3 ;  /* 0x000000030e047221 */ /* 0x001fcc0000010000 */
[----:B------:R-:W0:Y:S01]  /*8e80*/  MUFU.EX2 R170, R170 ;  /* 0x000000aa00aa7308 */ /* 0x000e220000000800 */
[----:B-1----:R-:W-:-:S01]  /*8e90*/  FADD.FTZ R176, R20, R177 ;  /* 0x000000b114b07221 */ /* 0x002fc20000010000 */
[----:B---3--:R-:W-:-:S03]  /*8ea0*/  FADD.FTZ R3, R15, R4 ;  /* 0x000000040f037221 */ /* 0x008fc60000010000 */
[----:B----4-:R-:W-:Y:S01]  /*8eb0*/  FADD.FTZ R177, R21, R176 ;  /* 0x000000b015b17221 */ /* 0x010fe20000010000 */
[----:B-----5:R-:W-:-:S02]  /*8ec0*/  FADD.FTZ R4, R152, R3 ;  /* 0x0000000398047221 */ /* 0x020fc40000010000 */
[----:B------:R-:W1:Y:S01]  /*8ed0*/  MUFU.EX2 R169, R169 ;  /* 0x000000a900a97308 */ /* 0x000e620000000800 */
[----:B------:R-:W-:-:S01]  /*8ee0*/  FADD.FTZ R176, R154, R177 ;  /* 0x000000b19ab07221 */ /* 0x000fc20000010000 */
[----:B------:R-:W-:-:S03]  /*8ef0*/  FADD.FTZ R3, R153, R4 ;  /* 0x0000000499037221 */ /* 0x000fc60000010000 */
[----:B------:R-:W-:Y:S01]  /*8f00*/  FADD.FTZ R177, R155, R176 ;  /* 0x000000b09bb17221 */ /* 0x000fe20000010000 */
[----:B------:R-:W-:-:S02]  /*8f10*/  FADD.FTZ R4, R156, R3 ;  /* 0x000000039c047221 */ /* 0x000fc40000010000 */
[----:B------:R-:W2:Y:S01]  /*8f20*/  MUFU.EX2 R171, R171 ;  /* 0x000000ab00ab7308 */ /* 0x000ea20000000800 */
[----:B------:R-:W-:-:S01]  /*8f30*/  FADD.FTZ R176, R158, R177 ;  /* 0x000000b19eb07221 */ /* 0x000fc20000010000 */
[----:B------:R-:W-:-:S03]  /*8f40*/  FADD.FTZ R3, R157, R4 ;  /* 0x000000049d037221 */ /* 0x000fc60000010000 */
[----:B------:R-:W-:Y:S01]  /*8f50*/  FADD.FTZ R177, R159, R176 ;  /* 0x000000b09fb17221 */ /* 0x000fe20000010000 */
[----:B------:R-:W-:-:S02]  /*8f60*/  FADD.FTZ R4, R160, R3 ;  /* 0x00000003a0047221 */ /* 0x000fc40000010000 */
[----:B------:R-:W3:Y:S01]  /*8f70*/  MUFU.EX2 R174, R174 ;  /* 0x000000ae00ae7308 */ /* 0x000ee20000000800 */
[----:B------:R-:W-:-:S01]  /*8f80*/  FADD.FTZ R176, R162, R177 ;  /* 0x000000b1a2b07221 */ /* 0x000fc20000010000 */
[----:B------:R-:W-:-:S03]  /*8f90*/  FADD.FTZ R3, R161, R4 ;  /* 0x00000004a1037221 */ /* 0x000fc60000010000 */
[----:B------:R-:W-:Y:S01]  /*8fa0*/  FADD.FTZ R177, R163, R176 ;  /* 0x000000b0a3b17221 */ /* 0x000fe20000010000 */
[----:B------:R-:W-:-:S02]  /*8fb0*/  FADD.FTZ R4, R164, R3 ;  /* 0x00000003a4047221 */ /* 0x000fc40000010000 */
[----:B------:R-:W4:Y:S01]  /*8fc0*/  MUFU.EX2 R172, R172 ;  /* 0x000000ac00ac7308 */ /* 0x000f220000000800 */
[----:B------:R-:W-:-:S01]  /*8fd0*/  FADD.FTZ R176, R166, R177 ;  /* 0x000000b1a6b07221 */ /* 0x000fc20000010000 */
[----:B------:R-:W-:-:S03]  /*8fe0*/  FADD.FTZ R3, R165, R4 ;  /* 0x00000004a5037221 */ /* 0x000fc60000010000 */
[----:B------:R-:W-:Y:S01]  /*8ff0*/  FADD.FTZ R177, R167, R176 ;  /* 0x000000b0a7b17221 */ /* 0x000fe20000010000 */
[----:B------:R-:W-:-:S02]  /*9000*/  FADD.FTZ R4, R168, R3 ;  /* 0x00000003a8047221 */ /* 0x000fc40000010000 */
[----:B------:R-:W5:Y:S01]  /*9010*/  MUFU.EX2 R175, R175 ;  /* 0x000000af00af7308 */ /* 0x000f620000000800 */
[----:B0-----:R-:W-:-:S01]  /*9020*/  FADD.FTZ R176, R170, R177 ;  /* 0x000000b1aab07221 */ /* 0x001fc20000010000 */
[----:B-1----:R-:W-:-:S03]  /*9030*/  FADD.FTZ R4, R169, R4 ;  /* 0x00000004a9047221 */ /* 0x002fc60000010000 */
[----:B--2---:R-:W-:Y:S01]  /*9040*/  FADD.FTZ R3, R171, R176 ;  /* 0x000000b0ab037221 */ /* 0x004fe20000010000 */
[----:B------:R-:W-:-:S03]  /*9050*/  FADD.FTZ R177, R173, R4 ;  /* 0x00000004adb17221 */ /* 0x000fc60000010000 */
[----:B---3--:R-:W-:Y:S01]  /*9060*/  FADD.FTZ R4, R174, R3 ;  /* 0x00000003ae047221 */ /* 0x008fe20000010000 */
[----:B----4-:R-:W-:-:S03]  /*9070*/  FADD.FTZ R3, R172, R177 ;  /* 0x000000b1ac037221 */ /* 0x010fc60000010000 */
[----:B-----5:R-:W-:Y:S01]  /*9080*/  FADD.FTZ R4, R175, R4 ;  /* 0x00000004af047221 */ /* 0x020fe20000010000 */
[----:B------:R-:W-:Y:S06]  /*9090*/  @!P0 BRA `(.L_x_1205) ;  /* 0x0000000000048947 */ /* 0x000fec0003800000 */
[----:B------:R-:W-:Y:S01]  /*90a0*/  BPT.TRAP 0x1 ;  /* 0x000000040000795c */ /* 0x000fe20000300000 */
.L_x_1205:
[----:B------:R-:W-:Y:S01]  /*90b0*/  ULEA UR5, UR37, UR40, 0x3 ;  /* 0x0000002825057291 */ /* 0x000fe2000f8e183f */
[----:B------:R-:W-:Y:S01]  /*90c0*/  ISETP.GT.AND P2, PT, R5, UR6, PT ;  /* 0x0000000605007c0c */ /* 0x000fe2000bf44270 */
[----:B------:R-:W-:Y:S01]  /*90d0*/  FMUL.FTZ R24, R24, R6 ;  /* 0x0000000618187220 */ /* 0x000fe20000410000 */
        /* <DEDUP_REMOVED lines=150> */
[----:B------:R-:W-:Y:S01]  /*9a40*/  F2FP.SATFINITE.E4M3.F32.PACK_AB_MERGE_C R187, R171, R170, R174 ;  /* 0x000000aaabbb723e */ /* 0x000fe200048070ae */
[----:B------:R-:W-:Y:S06]  /*9a50*/  @P2 BRA `(.L_x_1206) ;  /* 0xffffffe000a82947 */ /* 0x000fec000383ffff */
[----:B------:R-:W-:-:S05]  /*9a60*/  UMOV UR37, UR7 ;  /* 0x0000000700257c82 */ /* 0x000fca0008000000 */
.L_x_1196:
[----:B------:R-:W-:-:S13]  /*9a70*/  ISETP.GE.AND P2, PT, R5, UR50, PT ;  /* 0x0000003205007c0c */ /* 0x000fda000bf46270 */
[----:B------:R-:W-:Y:S05]  /*9a80*/  @!P2 BRA `(.L_x_1207) ;  /* 0x000000280020a947 */ /* 0x000fea0003800000 */
[----:B------:R-:W-:Y:S01]  /*9a90*/  IMAD.MOV.U32 R10, RZ, RZ, R9 ;  /* 0x000000ffff0a7224 */ /* 0x000fe200078e0009 */
[----:B------:R-:W-:Y:S01]  /*9aa0*/  UMOV UR5, UR36 ;  /* 0x0000002400057c82 */ /* 0x000fe20008000000 */
[----:B------:R-:W-:Y:S01]  /*9ab0*/  IMAD.MOV.U32 R11, RZ, RZ, R8 ;  /* 0x000000ffff0b7224 */ /* 0x000fe200078e0008 */
[----:B------:R-:W-:Y:S01]  /*9ac0*/  ULDC UR7, c[0x0][0x9e4] ;  /* 0x0002790000077ab9 */ /* 0x000fe20000000800 */
[----:B------:R-:W-:Y:S01]  /*9ad0*/  ULDC UR43, c[0x0][0x988] ;  /* 0x00026200002b7ab9 */ /* 0x000fe20000000800 */
[----:B------:R-:W-:-:S05]  /*9ae0*/  ULDC UR58, c[0x0][0x9e0] ;  /* 0x00027800003a7ab9 */ /* 0x000fca0000000800 */
.L_x_1225:
[----:B------:R-:W-:Y:S01]  /*9af0*/  ISETP.NE.AND P3, PT, RZ, UR42, PT ;  /* 0x0000002aff007c0c */ /* 0x000fe2000bf65270 */
[----:B------:R-:W-:-:S04]  /*9b00*/  UISETP.NE.AND UP1, UPT, UR37, 0x1, UPT ;  /* 0x000000012500788c */ /* 0x000fc8000bf25270 */
[----:B------:R-:W-:-:S04]  /*9b10*/  USEL UR36, URZ, 0x1, UP1 ;  /* 0x000000013f247887 */ /* 0x000fc80008800000 */
[----:B------:R-:W-:-:S04]  /*9b20*/  ULOP3.LUT UR36, UR5, UR36, URZ, 0x3c, !UPT ;  /* 0x0000002405247292 */ /* 0x000fc8000f8e3c3f */
[----:B------:R-:W-:Y:S08]  /*9b30*/  @P3 BRA `(.L_x_1208) ;  /* 0x0000000000383947 */ /* 0x000ff00003800000 */
[----:B------:R-:W-:Y:S05]  /*9b40*/  @!P0 BRA `(.L_x_1209) ;  /* 0x0000000000048947 */ /* 0x000fea0003800000 */
[----:B------:R-:W-:Y:S01]  /*9b50*/  BPT.TRAP 0x1 ;  /* 0x000000040000795c */ /* 0x000fe20000300000 */
.L_x_1209:
        /* <DEDUP_REMOVED lines=9> */
.L_x_1210:
[----:B-1----:R-:W-:Y:S05]  /*9bf0*/  @P2 BRA `(.L_x_1208) ;  /* 0x0000000000082947 */ /* 0x002fea0003800000 */
[----:B------:R-:W1:Y:S02]  /*9c00*/  SYNCS.PHASECHK.TRANS64.TRYWAIT P2, [UR6+0x28430], R6 ;  /* 0x02843006ff0075a7 */ /* 0x000e640008040146 */
[----:B-1----:R-:W-:Y:S05]  /*9c10*/  @!P2 BRA `(.L_x_1211) ;  /* 0x00000100003ca947 */ /* 0x002fea0003800000 */
.L_x_1208:
        /* <DEDUP_REMOVED lines=51> */
.L_x_1213:
[----:B------:R-:W-:Y:S01]  /*9f50*/  ULEA UR10, UR37, UR40, 0x3 ;  /* 0x00000028250a7291 */ /* 0x000fe2000f8e183f */
[----:B------:R-:W-:-:S05]  /*9f60*/  IMAD.U32 R6, RZ, RZ, UR5 ;  /* 0x00000005ff067e24 */ /* 0x000fca000f8e00ff */
[----:B------:R-:W-:-:S04]  /*9f70*/  SHF.L.U32 R6, R6, 0x1f, RZ ;  /* 0x0000001f06067819 */ /* 0x000fc800000006ff */
[----:B------:R0:W1:Y:S01]  /*9f80*/  SYNCS.PHASECHK.TRANS64.TRYWAIT P2, [UR10+0x28450], R6 ;  /* 0x02845006ff0075a7 */ /* 0x000062000804014a */
[----:B------:R-:W-:Y:S05]  /*9f90*/  @!P0 BRA `(.L_x_1214) ;  /* 0x0000000000048947 */ /* 0x000fea0003800000 */
[----:B------:R-:W-:Y:S01]  /*9fa0*/  BPT.TRAP 0x1 ;  /* 0x000000040000795c */ /* 0x000fe20000300000 */
.L_x_1214:
[----:B-1----:R-:W-:Y:S05]  /*9fb0*/  @P2 BRA `(.L_x_1212) ;  /* 0x0000000000082947 */ /* 0x002fea0003800000 */
[----:B------:R-:W1:Y:S02]  /*9fc0*/  SYNCS.PHASECHK.TRANS64.TRYWAIT P2, [UR10+0x28450], R6 ;  /* 0x02845006ff0075a7 */ /* 0x000e64000804014a */
[----:B-1----:R-:W-:Y:S05]  /*9fd0*/  @!P2 BRA `(.L_x_1215) ;  /* 0x000000fc0064a947 */ /* 0x002fea0003800000 */
.L_x_1212:
[----:B------:R-:W-:Y:S01]  /*9fe0*/  UIADD3 UR5, UR40, 0x8000, URZ ;  /* 0x0000800028057890 */ /* 0x000fe2000fffe03f */
[----:B------:R-:W-:Y:S01]  /*9ff0*/  WARPGROUP.ARRIVE ;  /* 0x00000000000079c5 */ /* 0x000fe20000000000 */
[----:B------:R-:W-:-:S05]  /*a000*/  UMOV UR11, 0x80000020 ;  /* 0x80000020000b7882 */ /* 0x000fca0000000000 */
[----:B-1----:R-:W1:Y:S01]  /*a010*/  S2R R7, SR_TID.X ;  /* 0x0000000000077919 */ /* 0x002e620000002100 */
[----:B------:R-:W-:Y:S01]  /*a020*/  USHF.R.U32.HI UR5, URZ, 0x4, UR5 ;  /* 0x000000043f057899 */ /* 0x000fe20008011605 */
[----:B------:R-:W-:Y:S01]  /*a030*/  PLOP3.LUT P2, PT, PT, PT, UP0, 0x80, 0x0 ;  /* 0x000000000000781c */ /* 0x000fe20003f4f008 */
[C---:B------:R-:W-:Y:S01]  /*a040*/  FMUL.FTZ R9, R0.reuse, R154 ;  /* 0x0000009a00097220 */ /* 0x040fe20000410000 */
        /* <DEDUP_REMOVED lines=12> */
[----:B------:R-:W-:Y:S01]  /*a110*/  @UP0 ULDC UR5, c[0x0][0x44c] ;  /* 0x0001130000050ab9 */ /* 0x000fe20000000800 */
[----:B------:R-:W-:Y:S01]  /*a120*/  FMUL.FTZ R12, R0, R155 ;  /* 0x0000009b000c7220 */ /* 0x000fe20000410000 */
[----:B0-----:R-:W-:Y:S01]  /*a130*/  @P2 IMAD.HI.U32 R6, R175, UR5, RZ ;  /* 0x00000005af062c27 */ /* 0x001fe2000f8e00ff */
[----:B------:R-:W-:-:S03]  /*a140*/  @UP0 ULDC UR5, c[0x0][0x450] ;  /* 0x0001140000050ab9 */ /* 0x000fc60000000800 */
[C---:B------:R-:W-:Y:S01]  /*a150*/  FMUL.FTZ R8, R0.reuse, R152 ;  /* 0x0000009800087220 */ /* 0x040fe20000410000 */
[C---:B------:R-:W-:Y:S01]  /*a160*/  FMUL.FTZ R13, R0.reuse, R158 ;  /* 0x0000009e000d7220 */ /* 0x040fe20000410000 */
[----:B------:R-:W-:Y:S01]  /*a170*/  QGMMA.64x256x32.F32.E4M3.E4M3 R24, R188, gdesc[UR8], R24, gsb0 ;  /* 0x03e00008bc187df3 */ /* 0x000fe20008000818 */
[----:B------:R-:W-:Y:S01]  /*a180*/  UIADD3 UR10, UR10, 0x2, URZ ;  /* 0x000000020a0a7890 */ /* 0x000fe2000fffe03f */
[----:B------:R-:W-:Y:S01]  /*a190*/  @P2 SHF.R.U32.HI R175, RZ, UR5, R6 ;  /* 0x00000005ffaf2c19 */ /* 0x000fe20008011606 */
[----:B------:R-:W-:Y:S01]  /*a1a0*/  UMOV UR11, 0x80000020 ;  /* 0x80000020000b7882 */ /* 0x000fe20000000000 */
[----:B------:R-:W-:Y:S02]  /*a1b0*/  IMAD.U32 R6, RZ, RZ, UR6 ;  /* 0x00000006ff067e24 */ /* 0x000fe4000f8e00ff */
[C---:B------:R-:W-:Y:S01]  /*a1c0*/  FMUL.FTZ R15, R0.reuse, R159 ;  /* 0x0000009f000f7220 */ /* 0x040fe20000410000 */
[C---:B------:R-:W-:Y:S01]  /*a1d0*/  FMUL.FTZ R21, R0.reuse, R162 ;  /* 0x000000a200157220 */ /* 0x040fe20000410000 */
[----:B------:R-:W0:Y:S01]  /*a1e0*/  SHFL.IDX PT, R182, R175, RZ, 0x1c1f ;  /* 0x001c1fffafb67589 */ /* 0x000e2200000e0000 */
[----:B------:R-:W-:Y:S01]  /*a1f0*/  FMUL.FTZ R153, R0, R163 ;  /* 0x000000a300997220 */ /* 0x000fe20000410000 */
[----:B------:R-:W-:Y:S01]  /*a200*/  @!P1 LEA R6, R6, UR40, 0x3 ;  /* 0x0000002806069c11 */ /* 0x000fe2000f8e18ff */
[C---:B------:R-:W-:Y:S01]  /*a210*/  FMUL.FTZ R155, R0.reuse, R166 ;  /* 0x000000a6009b7220 */ /* 0x040fe20000410000 */
[----:B-1----:R-:W-:Y:S01]  /*a220*/  SHF.R.U32.HI R7, RZ, 0x7, R7 ;  /* 0x00000007ff077819 */ /* 0x002fe20000011607 */
[C---:B------:R-:W-:Y:S01]  /*a230*/  FMUL.FTZ R152, R0.reuse, R157 ;  /* 0x0000009d00987220 */ /* 0x040fe20000410000 */
[----:B------:R-:W-:Y:S01]  /*a240*/  FMUL.FTZ R158, R0, R164 ;  /* 0x000000a4009e7220 */ /* 0x000fe20000410000 */
[----:B------:R-:W-:Y:S01]  /*a250*/  @!P1 VIADD R6, R6, 0x28440 ;  /* 0x0002844006069836 */ /* 0x000fe20000000000 */
[----:B------:R-:W-:Y:S01]  /*a260*/  IADD3 R7, -R7, 0xb, RZ ;  /* 0x0000000b07077810 */ /* 0x000fe20007ffe1ff */
[C---:B------:R-:W-:Y:S01]  /*a270*/  FMUL.FTZ R162, R0.reuse, R168 ;  /* 0x000000a800a27220 */ /* 0x040fe20000410000 */
[C---:B------:R-:W-:Y:S01]  /*a280*/  FMUL.FTZ R159, R0.reuse, R170 ;  /* 0x000000aa009f7220 */ /* 0x040fe20000410000 */
[C---:B------:R-:W-:Y:S01]  /*a290*/  FMUL.FTZ R166, R0.reuse, R172 ;  /* 0x000000ac00a67220 */ /* 0x040fe20000410000 */
[C---:B------:R-:W-:Y:S01]  /*a2a0*/  FMUL.FTZ R163, R0.reuse, R174 ;  /* 0x000000ae00a37220 */ /* 0x040fe20000410000 */
[----:B------:R-:W-:Y:S01]  /*a2b0*/  @!P1 PRMT R6, RZ, 0x654, R6 ;  /* 0x00000654ff069816 */ /* 0x000fe20000000006 */
        /* <DEDUP_REMOVED lines=11> */
[----:B------:R-:W-:Y:S01]  /*a370*/  IADD3 R179, -R2, 0x1, -R174 ;  /* 0x0000000102b37810 */ /* 0x000fe20007ffe9ae */
[----:B------:R-:W1:Y:S08]  /*a380*/  MUFU.TANH R8, R8 ;  /* 0x0000000800087308 */ /* 0x000e700000002400 */
[----:B------:R-:W2:Y:S08]  /*a390*/  MUFU.TANH R14, R14 ;  /* 0x0000000e000e7308 */ /* 0x000eb00000002400 */
        /* <DEDUP_REMOVED lines=28> */
[----:B------:R-:W-:-:S02]  /*a560*/  WARPGROUP.DEPBAR.LE gsb0, 0x0 ;  /* 0x00008000000079c5 */ /* 0x000fc40000010000 */
[----:B------:R-:W-:-:S05]  /*a570*/  WARPGROUP.ARRIVE ;  /* 0x00000000000079c5 */ /* 0x000fca0000000000 */
[----:B------:R-:W0:Y:S01]  /*a580*/  MUFU.TANH R171, R171 ;  /* 0x000000ab00ab7308 */ /* 0x000e220000002400 */
[----:B------:R-:W-:Y:S07]  /*a590*/  QGMMA.64x256x32.F32.E4M3.E4M3 R24, R184, gdesc[UR8], R24, gsb0 ;  /* 0x03e00008b8187df3 */ /* 0x000fee0008000818 */
[----:B------:R-:W0:Y:S01]  /*a5a0*/  MUFU.TANH R173, R173 ;  /* 0x000000ad00ad7308 */ /* 0x000e220000002400 */
[----:B------:R-:W-:Y:S02]  /*a5b0*/  WARPGROUP.DEPBAR.LE gsb0, 0x0 ;  /* 0x00008000000079c5 */ /* 0x000fe40000010000 */
[----:B------:R0:W-:Y:S06]  /*a5c0*/  BAR.ARV R7, 0x100 ;  /* 0x000400070000751d */ /* 0x0001ec0000002000 */
[----:B------:R5:W-:Y:S02]  /*a5d0*/  @!P1 SYNCS.ARRIVE.TRANS64.RED.A1T0 RZ, [R6+URZ], RZ ;  /* 0x000000ff06ff99a7 */ /* 0x000be4000810043f */
[----:B-----5:R-:W-:-:S05]  /*a5e0*/  IMAD.U32 R6, RZ, RZ, UR38 ;  /* 0x00000026ff067e24 */ /* 0x020fca000f8e00ff */
[----:B------:R-:W-:-:S05]  /*a5f0*/  IADD3 R179, -R6, UR39, R179 ;  /* 0x0000002706b37c10 */ /* 0x000fca000fffe1b3 */
[C---:B------:R-:W-:Y:S02]  /*a600*/  VIADD R178, R179.reuse, UR58 ;  /* 0x0000003ab3b27c36 */ /* 0x040fe40008000000 */
[----:B------:R-:W-:Y:S02]  /*a610*/  VIADD R179, R179, UR53 ;  /* 0x00000035b3b37c36 */ /* 0x000fe40008000000 */
[--C-:B0-----:R-:W-:Y:S02]  /*a620*/  IMAD.IADD R180, R178, 0x1, R182.reuse ;  /* 0x00000001b2b47824 */ /* 0x101fe400078e02b6 */
[----:B------:R-:W-:Y:S01]  /*a630*/  IMAD.IADD R181, R179, 0x1, R182 ;  /* 0x00000001b3b57824 */ /* 0x000fe200078e02b6 */
[----:B-1234-:R-:W-:Y:S06]  /*a640*/  @!P6 BRA `(.L_x_1216) ;  /* 0x00000000005ce947 */ /* 0x01efec0003800000 */
[----:B------:R-:W-:Y:S01]  /*a650*/  IMAD.U32 R6, RZ, RZ, UR38 ;  /* 0x00000026ff067e24 */ /* 0x000fe2000f8e00ff */
        /* <DEDUP_REMOVED lines=12> */
.L_x_1218:
[----:B------:R-:W-:-:S05]  /*a720*/  IMAD.U32 R183, RZ, RZ, UR7 ;  /* 0x00000007ffb77e24 */ /* 0x000fca000f8e00ff */
[----:B------:R-:W-:-:S13]  /*a730*/  ISETP.NE.AND P2, PT, R183, 0x1, PT ;  /* 0x00000001b700780c */ /* 0x000fda0003f45270 */
[----:B------:R-:W0:Y:S02]  /*a740*/  @P2 LDC.64 R6, c[0x0][0x9e8] ;  /* 0x00027a00ff062b82 */ /* 0x000e240000000a00 */
[----:B0-----:R-:W-:-:S05]  /*a750*/  @P2 IMAD.HI.U32 R6, R182, R6, RZ ;  /* 0x00000006b6062227 */ /* 0x001fca00078e00ff */
[----:B------:R-:W-:-:S07]  /*a760*/  @P2 SHF.R.U32.HI R182, RZ, R7, R6 ;  /* 0x00000007ffb62219 */ /* 0x000fce0000011606 */
.L_x_1219:
[----:B------:R-:W-:Y:S05]  /*a770*/  BSYNC B0 ;  /* 0x0000000000007941 */ /* 0x000fea0003800000 */
.L_x_1217:
[----:B------:R-:W-:-:S04]  /*a780*/  IMAD R182, R182, R183, -R174 ;  /* 0x000000b7b6b67224 */ /* 0x000fc800078e0aae */
[----:B------:R-:W-:-:S05]  /*a790*/  IMAD.IADD R182, R182, 0x1, -R2 ;  /* 0x00000001b6b67824 */ /* 0x000fca00078e0a02 */
[----:B------:R-:W-:Y:S02]  /*a7a0*/  VIMNMX R181, R181, R182, !PT ;  /* 0x000000b6b5b57248 */ /* 0x000fe40007fe0100 */
[----:B------:R-:W-:-:S07]  /*a7b0*/  VIADDMNMX R180, R182, R183, R180, PT ;  /* 0x000000b7b6b47246 */ /* 0x000fce00038001b4 */
.L_x_1216:
[----:B------:R-:W-:Y:S01]  /*a7c0*/  ISETP.GT.AND P2, PT, R5, -0x1, PT ;  /* 0xffffffff0500780c */ /* 0x000fe20003f44270 */
[----:B------:R-:W0:Y:S03]  /*a7d0*/  SHFL.IDX PT, R175, R175, 0x1, 0x1c1f ;  /* 0x003c1f00afaf7f89 */ /* 0x000e2600000e0000 */
[C---:B------:R-:W-:Y:S02]  /*a7e0*/  ISETP.GT.AND P3, PT, R181.reuse, RZ, P2 ;  /* 0x000000ffb500720c */ /* 0x040fe40001764270 */
[C---:B------:R-:W-:Y:S02]  /*a7f0*/  ISETP.GT.AND P5, PT, R181.reuse, 0x1, P2 ;  /* 0x00000001b500780c */ /* 0x040fe400017a4270 */
[----:B------:R-:W-:Y:S02]  /*a800*/  ISETP.LT.OR P4, PT, R180, 0x1, P3 ;  /* 0x00000001b400780c */ /* 0x000fe40001f81670 */
[----:B------:R-:W-:-:S02]  /*a810*/  ISETP.GT.AND P3, PT, R181, 0x8, P2 ;  /* 0x00000008b500780c */ /* 0x000fc40001764270 */
[----:B------:R-:W-:Y:S02]  /*a820*/  FSEL R182, R8, -INF , !P4 ;  /* 0xff80000008b67808 */ /* 0x000fe40006000000 */
[----:B------:R-:W-:Y:S02]  /*a830*/  ISETP.GT.AND P4, PT, R181, 0x9, P2 ;  /* 0x00000009b500780c */ /* 0x000fe40001784270 */
[C---:B------:R-:W-:Y:S02]  /*a840*/  ISETP.LT.OR P5, PT, R180.reuse, 0x2, P5 ;  /* 0x00000002b400780c */ /* 0x040fe40002fa1670 */
[C---:B------:R-:W-:Y:S02]  /*a850*/  ISETP.LT.OR P3, PT, R180.reuse, 0x9, P3 ;  /* 0x00000009b400780c */ /* 0x040fe40001f61670 */
[----:B------:R-:W-:Y:S02]  /*a860*/  ISETP.LT.OR P4, PT, R180, 0xa, P4 ;  /* 0x0000000ab400780c */ /* 0x000fe40002781670 */
[----:B------:R-:W-:-:S02]  /*a870*/  FSEL R14, R14, -INF , !P5 ;  /* 0xff8000000e0e7808 */ /* 0x000fc40006800000 */
[----:B------:R-:W-:Y:S01]  /*a880*/  FSEL R20, R20, -INF , !P3 ;  /* 0xff80000014147808 */ /* 0x000fe20005800000 */
[--C-:B0-----:R-:W-:Y:S01]  /*a890*/  IMAD.IADD R178, R178, 0x1, R175.reuse ;  /* 0x00000001b2b27824 */ /* 0x101fe200078e02af */
[----:B------:R-:W-:Y:S01]  /*a8a0*/  FSEL R152, R152, -INF , !P4 ;  /* 0xff80000098987808 */ /* 0x000fe20006000000 */
[----:B------:R-:W-:Y:S01]  /*a8b0*/  IMAD.IADD R179, R179, 0x1, R175 ;  /* 0x00000001b3b37824 */ /* 0x000fe200078e02af */
[C---:B------:R-:W-:Y:S02]  /*a8c0*/  ISETP.GT.AND P5, PT, R181.reuse, 0x10, P2 ;  /* 0x00000010b500780c */ /* 0x040fe400017a4270 */
[C---:B------:R-:W-:Y:S02]  /*a8d0*/  ISETP.GT.AND P3, PT, R181.reuse, 0x11, P2 ;  /* 0x00000011b500780c */ /* 0x040fe40001764270 */
[----:B------:R-:W-:Y:S02]  /*a8e0*/  ISETP.GT.AND P4, PT, R181, 0x18, P2 ;  /* 0x00000018b500780c */ /* 0x000fe40001784270 */
[----:B------:R-:W-:-:S02]  /*a8f0*/  ISETP.LT.OR P5, PT, R180, 0x11, P5 ;  /* 0x00000011b400780c */ /* 0x000fc40002fa1670 */
[C---:B------:R-:W-:Y:S02]  /*a900*/  ISETP.LT.OR P3, PT, R180.reuse, 0x12, P3 ;  /* 0x00000012b400780c */ /* 0x040fe40001f61670 */
[----:B------:R-:W-:Y:S02]  /*a910*/  ISETP.LT.OR P4, PT, R180, 0x19, P4 ;  /* 0x00000019b400780c */ /* 0x000fe40002781670 */
[----:B------:R-:W-:Y:S02]  /*a920*/  FSEL R154, R154, -INF , !P5 ;  /* 0xff8000009a9a7808 */ /* 0x000fe40006800000 */
[----:B------:R-:W-:Y:S02]  /*a930*/  FSEL R156, R156, -INF , !P3 ;  /* 0xff8000009c9c7808 */ /* 0x000fe40005800000 */
[----:B------:R-:W-:Y:S02]  /*a940*/  FSEL R158, R158, -INF , !P4 ;  /* 0xff8000009e9e7808 */ /* 0x000fe40006000000 */
[----:B------:R-:W-:-:S02]  /*a950*/  ISETP.GT.AND P5, PT, R181, 0x19, P2 ;  /* 0x00000019b500780c */ /* 0x000fc400017a4270 */
[C---:B------:R-:W-:Y:S02]  /*a960*/  ISETP.GT.AND P3, PT, R181.reuse, 0x20, P2 ;  /* 0x00000020b500780c */ /* 0x040fe40001764270 */
[----:B------:R-:W-:Y:S02]  /*a970*/  ISETP.GT.AND P4, PT, R181, 0x21, P2 ;  /* 0x00000021b500780c */ /* 0x000fe40001784270 */
[C---:B------:R-:W-:Y:S02]  /*a980*/  ISETP.LT.OR P5, PT, R180.reuse, 0x1a, P5 ;  /* 0x0000001ab400780c */ /* 0x040fe40002fa1670 */
[C---:B------:R-:W-:Y:S02]  /*a990*/  ISETP.LT.OR P3, PT, R180.reuse, 0x21, P3 ;  /* 0x00000021b400780c */ /* 0x040fe40001f61670 */
[----:B------:R-:W-:Y:S02]  /*a9a0*/  ISETP.LT.OR P4, PT, R180, 0x22, P4 ;  /* 0x00000022b400780c */ /* 0x000fe40002781670 */
[----:B------:R-:W-:-:S02]  /*a9b0*/  FSEL R160, R160, -INF , !P5 ;  /* 0xff800000a0a07808 */ /* 0x000fc40006800000 */
[----:B------:R-:W-:Y:S02]  /*a9c0*/  FSEL R162, R162, -INF , !P3 ;  /* 0xff800000a2a27808 */ /* 0x000fe40005800000 */
[----:B------:R-:W-:Y:S02]  /*a9d0*/  FSEL R164, R164, -INF , !P4 ;  /* 0xff800000a4a47808 */ /* 0x000fe40006000000 */
        /* <DEDUP_REMOVED lines=17> */
[----:B------:R-:W-:Y:S01]  /*aaf0*/  FSEL R176, R176, -INF , !P4 ;  /* 0xff800000b0b07808 */ /* 0x000fe20006000000 */
[----:B------:R-:W-:Y:S06]  /*ab00*/  @!P6 BRA `(.L_x_1220) ;  /* 0x00000000005ce947 */ /* 0x000fec0003800000 */
        /* <DEDUP_REMOVED lines=13> */
.L_x_1222:
[----:B------:R-:W-:-:S05]  /*abe0*/  IMAD.U32 R8, RZ, RZ, UR7 ;  /* 0x00000007ff087e24 */ /* 0x000fca000f8e00ff */
[----:B------:R-:W-:-:S13]  /*abf0*/  ISETP.NE.AND P3, PT, R8, 0x1, PT ;  /* 0x000000010800780c */ /* 0x000fda0003f65270 */
[----:B------:R-:W0:Y:S02]  /*ac00*/  @P3 LDC.64 R6, c[0x0][0x9e8] ;  /* 0x00027a00ff063b82 */ /* 0x000e240000000a00 */
[----:B0-----:R-:W-:-:S05]  /*ac10*/  @P3 IMAD.HI.U32 R6, R175, R6, RZ ;  /* 0x00000006af063227 */ /* 0x001fca00078e00ff */
[----:B------:R-:W-:-:S07]  /*ac20*/  @P3 SHF.R.U32.HI R175, RZ, R7, R6 ;  /* 0x00000007ffaf3219 */ /* 0x000fce0000011606 */
.L_x_1223:
[----:B------:R-:W-:Y:S05]  /*ac30*/  BSYNC B0 ;  /* 0x0000000000007941 */ /* 0x000fea0003800000 */
.L_x_1221:
[----:B------:R-:W-:-:S04]  /*ac40*/  IMAD R175, R175, R8, -R174 ;  /* 0x00000008afaf7224 */ /* 0x000fc800078e0aae */
[----:B------:R-:W-:-:S05]  /*ac50*/  IMAD.IADD R175, R175, 0x1, -R2 ;  /* 0x00000001afaf7824 */ /* 0x000fca00078e0a02 */
[----:B------:R-:W-:Y:S02]  /*ac60*/  VIADDMNMX R178, R175, R8, R178, PT ;  /* 0x00000008afb27246 */ /* 0x000fe400038001b2 */
[----:B------:R-:W-:-:S07]  /*ac70*/  VIMNMX R179, R179, R175, !PT ;  /* 0x000000afb3b37248 */ /* 0x000fce0007fe0100 */
.L_x_1220:
[----:B------:R-:W-:Y:S01]  /*ac80*/  FMNMX.FTZ R7, R182, R11, !PT ;  /* 0x0000000bb6077209 */ /* 0x000fe20007810000 */
[----:B------:R-:W-:Y:S01]  /*ac90*/  UMOV UR10, UR43 ;  /* 0x0000002b000a7c82 */ /* 0x000fe20008000000 */
        /* <DEDUP_REMOVED lines=30> */
[C---:B------:R-:W-:Y:S02]  /*ae80*/  ISETP.LT.OR P5, PT, R178.reuse, 0x21, P5 ;  /* 0x00000021b200780c */ /* 0x040fe40002fa1670 */
[----:B------:R-:W-:Y:S01]  /*ae90*/  FSEL R157, R157, -INF , !P4 ;  /* 0xff8000009d9d7808 */ /* 0x000fe20006000000 */
[----:B------:R-:W0:Y:S01]  /*aea0*/  SHFL.BFLY PT, R7, R174, 0x2, 0x1f ;  /* 0x0c401f00ae077f89 */ /* 0x000e2200000e0000 */
[----:B------:R-:W-:Y:S02]  /*aeb0*/  ISETP.GT.AND P4, PT, R179, 0x28, P2 ;  /* 0x00000028b300780c */ /* 0x000fe40001784270 */
[----:B------:R-:W-:Y:S02]  /*aec0*/  FSEL R159, R159, -INF , !P5 ;  /* 0xff8000009f9f7808 */ /* 0x000fe40006800000 */
[----:B------:R-:W-:-:S02]  /*aed0*/  ISETP.LT.OR P4, PT, R178, 0x29, P4 ;  /* 0x00000029b200780c */ /* 0x000fc40002781670 */
[----:B------:R-:W-:Y:S02]  /*aee0*/  ISETP.GT.AND P5, PT, R179, 0x29, P2 ;  /* 0x00000029b300780c */ /* 0x000fe400017a4270 */
[----:B------:R-:W-:Y:S02]  /*aef0*/  FSEL R163, R163, -INF , !P4 ;  /* 0xff800000a3a37808 */ /* 0x000fe40006000000 */
[C---:B------:R-:W-:Y:S02]  /*af00*/  ISETP.LT.OR P5, PT, R178.reuse, 0x2a, P5 ;  /* 0x0000002ab200780c */ /* 0x040fe40002fa1670 */
[----:B------:R-:W-:Y:S02]  /*af10*/  ISETP.GT.AND P4, PT, R179, 0x30, P2 ;  /* 0x00000030b300780c */ /* 0x000fe40001784270 */
[----:B------:R-:W-:Y:S02]  /*af20*/  FSEL R165, R165, -INF , !P5 ;  /* 0xff800000a5a57808 */ /* 0x000fe40006800000 */
[----:B------:R-:W-:-:S02]  /*af30*/  ISETP.LT.OR P4, PT, R178, 0x31, P4 ;  /* 0x00000031b200780c */ /* 0x000fc40002781670 */
[----:B------:R-:W-:Y:S02]  /*af40*/  ISETP.GT.AND P5, PT, R179, 0x38, P2 ;  /* 0x00000038b300780c */ /* 0x000fe400017a4270 */
[----:B------:R-:W-:Y:S02]  /*af50*/  FSEL R167, R167, -INF , !P4 ;  /* 0xff800000a7a77808 */ /* 0x000fe40006000000 */
[----:B------:R-:W-:Y:S02]  /*af60*/  ISETP.LT.OR P5, PT, R178, 0x39, P5 ;  /* 0x00000039b200780c */ /* 0x000fe40002fa1670 */
[----:B0-----:R-:W-:Y:S01]  /*af70*/  FMNMX.FTZ R175, R174, R7, !PT ;  /* 0x00000007aeaf7209 */ /* 0x001fe20007810000 */
[----:B------:R-:W-:Y:S01]  /*af80*/  IMAD.U32 R7, RZ, RZ, UR10 ;  /* 0x0000000aff077e24 */ /* 0x000fe2000f8e00ff */
[----:B------:R-:W-:-:S03]  /*af90*/  FSEL R171, R171, -INF , !P5 ;  /* 0xff800000abab7808 */ /* 0x000fc60006800000 */
[----:B------:R-:W0:Y:S02]  /*afa0*/  SHFL.BFLY PT, R8, R175, 0x1, 0x1f ;  /* 0x0c201f00af087f89 */ /* 0x000e2400000e0000 */
[----:B0-----:R-:W-:-:S04]  /*afb0*/  FMNMX.FTZ R8, R175, R8, !PT ;  /* 0x00000008af087209 */ /* 0x001fc80007810000 */
[C---:B------:R-:W-:Y:S01]  /*afc0*/  FSETP.NEU.FTZ.AND P3, PT, R8.reuse, -INF , PT ;  /* 0xff8000000800780b */ /* 0x040fe20003f7d000 */
[----:B------:R-:W-:-:S03]  /*afd0*/  FFMA.FTZ R7, R8, R7, -8 ;  /* 0xc100000008077423 */ /* 0x000fc60000010007 */
[----:B------:R-:W-:Y:S02]  /*afe0*/  FSEL R6, R8, RZ, P3 ;  /* 0x000000ff08067208 */ /* 0x000fe40001800000 */
[----:B------:R-:W-:Y:S02]  /*aff0*/  FSEL R7, R7, RZ, P3 ;  /* 0x000000ff07077208 */ /* 0x000fe40001800000 */
[----:B------:R-:W-:Y:S01]  /*b000*/  ISETP.GT.AND P3, PT, R179, 0x9, P2 ;  /* 0x00000009b300780c */ /* 0x000fe20001764270 */
[----:B------:R-:W-:-:S02]  /*b010*/  FADD.FTZ R6, -R6, R11 ;  /* 0x0000000b06067221 */ /* 0x000fc40000010100 */
[--C-:B------:R-:W-:Y:S01]  /*b020*/  FFMA.FTZ R182, R182, UR10, -R7.reuse ;  /* 0x0000000ab6b67c23 */ /* 0x100fe20008010807 */
[----:B------:R-:W-:Y:S01]  /*b030*/  ISETP.LT.OR P3, PT, R178, 0xa, P3 ;  /* 0x0000000ab200780c */ /* 0x000fe20001f61670 */
[--C-:B------:R-:W-:Y:S01]  /*b040*/  FFMA.FTZ R14, R14, UR10, -R7.reuse ;  /* 0x0000000a0e0e7c23 */ /* 0x100fe20008010807 */
[----:B------:R-:W-:-:S01]  /*b050*/  FFMA.FTZ R20, R20, UR10, -R7 ;  /* 0x0000000a14147c23 */ /* 0x000fc20008010807 */
[--C-:B------:R-:W-:Y:S01]  /*b060*/  FFMA.FTZ R152, R152, UR10, -R7.reuse ;  /* 0x0000000a98987c23 */ /* 0x100fe20008010807 */
[----:B------:R-:W-:Y:S01]  /*b070*/  FSEL R15, R15, -INF , !P3 ;  /* 0xff8000000f0f7808 */ /* 0x000fe20005800000 */
[--C-:B------:R-:W-:Y:S01]  /*b080*/  FFMA.FTZ R154, R154, UR10, -R7.reuse ;  /* 0x0000000a9a9a7c23 */ /* 0x100fe20008010807 */
[----:B------:R-:W-:Y:S01]  /*b090*/  ISETP.GT.AND P3, PT, R179, 0x18, P2 ;  /* 0x00000018b300780c */ /* 0x000fe20001764270 */
[--C-:B------:R-:W-:Y:S01]  /*b0a0*/  FFMA.FTZ R156, R156, UR10, -R7.reuse ;  /* 0x0000000a9c9c7c23 */ /* 0x100fe20008010807 */
[----:B------:R-:W-:-:S01]  /*b0b0*/  FFMA.FTZ R158, R158, UR10, -R7 ;  /* 0x0000000a9e9e7c23 */ /* 0x000fc20008010807 */
        /* <DEDUP_REMOVED lines=12> */
[----:B------:R-:W-:Y:S01]  /*b180*/  FFMA.FTZ R7, R176, UR10, -R7 ;  /* 0x0000000ab0077c23 */ /* 0x000fe20008010807 */
[----:B------:R-:W-:Y:S02]  /*b190*/  MUFU.EX2 R182, R182 ;  /* 0x000000b600b67308 */ /* 0x000fe40000000800 */
[----:B------:R-:W-:-:S02]  /*b1a0*/  FSEL R161, R161, -INF , !P3 ;  /* 0xff800000a1a17808 */ /* 0x000fc40005800000 */
[----:B------:R-:W-:-:S04]  /*b1b0*/  ISETP.GT.AND P3, PT, R179, RZ, P2 ;  /* 0x000000ffb300720c */ /* 0x000fc80001764270 */
[C---:B------:R-:W-:Y:S01]  /*b1c0*/  ISETP.LT.OR P3, PT, R178.reuse, 0x1, P3 ;  /* 0x00000001b200780c */ /* 0x040fe20001f61670 */
[----:B------:R-:W-:Y:S03]  /*b1d0*/  MUFU.EX2 R175, R14 ;  /* 0x0000000e00af7308 */ /* 0x000fe60000000800 */
[----:B------:R-:W-:Y:S02]  /*b1e0*/  FSEL R11, R9, -INF , !P3 ;  /* 0xff800000090b7808 */ /* 0x000fe40005800000 */
[----:B------:R-:W-:Y:S02]  /*b1f0*/  ISETP.GT.AND P3, PT, R179, 0x31, P2 ;  /* 0x00000031b300780c */ /* 0x000fe40001764270 */
[----:B------:R-:W-:Y:S01]  /*b200*/  FMNMX.FTZ R9, R11, R10, !PT ;  /* 0x0000000a0b097209 */ /* 0x000fe20007810000 */
[----:B------:R-:W-:Y:S01]  /*b210*/  MUFU.EX2 R20, R20 ;  /* 0x0000001400147308 */ /* 0x000fe20000000800 */
[----:B------:R-:W-:-:S02]  /*b220*/  ISETP.LT.OR P3, PT, R178, 0x32, P3 ;  /* 0x00000032b200780c */ /* 0x000fc40001f61670 */
[----:B------:R-:W-:Y:S02]  /*b230*/  FMNMX.FTZ R174, R12, R9, !PT ;  /* 0x000000090cae7209 */ /* 0x000fe40007810000 */
[----:B------:R-:W-:Y:S02]  /*b240*/  ISETP.GT.AND P2, PT, R179, 0x39, P2 ;  /* 0x00000039b300780c */ /* 0x000fe40001744270 */
[----:B------:R-:W-:Y:S01]  /*b250*/  FMNMX.FTZ R174, R13, R174, !PT ;  /* 0x000000ae0dae7209 */ /* 0x000fe20007810000 */
[----:B------:R0:W-:Y:S01]  /*b260*/  MUFU.EX2 R179, R152 ;  /* 0x0000009800b37308 */ /* 0x0001e20000000800 */
[----:B------:R-:W-:Y:S02]  /*b270*/  FSEL R169, R169, -INF , !P3 ;  /* 0xff800000a9a97808 */ /* 0x000fe40005800000 */
[----:B------:R-:W-:Y:S02]  /*b280*/  FMNMX.FTZ R174, R15, R174, !PT ;  /* 0x000000ae0fae7209 */ /* 0x000fe40007810000 */
[----:B------:R-:W-:-:S02]  /*b290*/  ISETP.LT.OR P2, PT, R178, 0x3a, P2 ;  /* 0x0000003ab200780c */ /* 0x000fc40001741670 */
[----:B------:R-:W-:Y:S01]  /*b2a0*/  FMNMX.FTZ R174, R21, R174, !PT ;  /* 0x000000ae15ae7209 */ /* 0x000fe20007810000 */
[----:B------:R1:W-:Y:S01]  /*b2b0*/  MUFU.EX2 R14, R7 ;  /* 0x00000007000e7308 */ /* 0x0003e20000000800 */
[----:B------:R-:W-:Y:S01]  /*b2c0*/  FSEL R173, R173, -INF , !P2 ;  /* 0xff800000adad7808 */ /* 0x000fe20005000000 */
[----:B0-----:R-:W-:Y:S01]  /*b2d0*/  IMAD.U32 R152, RZ, RZ, UR10 ;  /* 0x0000000aff987e24 */ /* 0x001fe2000f8e00ff */
[----:B------:R-:W-:-:S04]  /*b2e0*/  FMNMX.FTZ R174, R153, R174, !PT ;  /* 0x000000ae99ae7209 */ /* 0x000fc80007810000 */
[----:B------:R-:W-:Y:S01]  /*b2f0*/  FMNMX.FTZ R174, R155, R174, !PT ;  /* 0x000000ae9bae7209 */ /* 0x000fe20007810000 */
[----:B------:R0:W-:Y:S03]  /*b300*/  MUFU.EX2 R181, R156 ;  /* 0x0000009c00b57308 */ /* 0x0001e60000000800 */
        /* <DEDUP_REMOVED lines=8> */
[----:B------:R2:W-:Y:S03]  /*b390*/  MUFU.EX2 R183, R160 ;  /* 0x000000a000b77308 */ /* 0x0005e60000000800 */
[----:B------:R-:W-:-:S04]  /*b3a0*/  FMNMX.FTZ R174, R169, R174, !PT ;  /* 0x000000aea9ae7209 */ /* 0x000fc80007810000 */
[----:B------:R-:W-:Y:S01]  /*b3b0*/  FMNMX.FTZ R174, R171, R174, !PT ;  /* 0x000000aeabae7209 */ /* 0x000fe20007810000 */
[----:B------:R-:W-:Y:S03]  /*b3c0*/  MUFU.EX2 R158, R158 ;  /* 0x0000009e009e7308 */ /* 0x000fe60000000800 */
[----:B------:R-:W-:-:S05]  /*b3d0*/  FMNMX.FTZ R176, R173, R174, !PT ;  /* 0x000000aeadb07209 */ /* 0x000fca0007810000 */
[----:B------:R-:W3:Y:S01]  /*b3e0*/  SHFL.BFLY PT, R9, R176, 0x2, 0x1f ;  /* 0x0c401f00b0097f89 */ /* 0x000ee200000e0000 */
[----:B------:R-:W-:Y:S08]  /*b3f0*/  MUFU.EX2 R189, R172 ;  /* 0x000000ac00bd7308 */ /* 0x000ff00000000800 */
[----:B------:R4:W-:Y:S08]  /*b400*/  MUFU.EX2 R185, R164 ;  /* 0x000000a400b97308 */ /* 0x0009f00000000800 */
[----:B------:R-:W-:Y:S01]  /*b410*/  MUFU.EX2 R162, R162 ;  /* 0x000000a200a27308 */ /* 0x000fe20000000800 */
[----:B---3--:R-:W-:-:S07]  /*b420*/  FMNMX.FTZ R9, R176, R9, !PT ;  /* 0x00000009b0097209 */ /* 0x008fce0007810000 */
[----:B------:R-:W-:Y:S01]  /*b430*/  MUFU.EX2 R166, R166 ;  /* 0x000000a600a67308 */ /* 0x000fe20000000800 */
[----:B------:R-:W3:Y:S07]  /*b440*/  SHFL.BFLY PT, R174, R9, 0x1, 0x1f ;  /* 0x0c201f0009ae7f89 */ /* 0x000eee00000e0000 */
[----:B------:R-:W-:Y:S08]  /*b450*/  MUFU.EX2 R170, R170 ;  /* 0x000000aa00aa7308 */ /* 0x000ff00000000800 */
[----:B------:R-:W-:Y:S01]  /*b460*/  MUFU.EX2 R177, R177 ;  /* 0x000000b100b17308 */ /* 0x000fe20000000800 */
[----:B---3--:R-:W-:-:S04]  /*b470*/  FMNMX.FTZ R9, R9, R174, !PT ;  /* 0x000000ae09097209 */ /* 0x008fc80007810000 */
[C---:B------:R-:W-:Y:S01]  /*b480*/  FSETP.NEU.FTZ.AND P2, PT, R9.reuse, -INF , PT ;  /* 0xff8000000900780b */ /* 0x040fe20003f5d000 */
[----:B------:R-:W-:-:S03]  /*b490*/  FFMA.FTZ R152, R9, R152, -8 ;  /* 0xc100000009987423 */ /* 0x000fc60000010098 */
[----:B------:R-:W-:-:S05]  /*b4a0*/  FSEL R191, R9, RZ, P2 ;  /* 0x000000ff09bf7208 */ /* 0x000fca0001000000 */
[----:B------:R-:W-:Y:S01]  /*b4b0*/  FADD.FTZ R10, -R191, R10 ;  /* 0x0000000abf0a7221 */ /* 0x000fe20000010100 */
[----:B------:R-:W-:Y:S01]  /*b4c0*/  FMUL.FTZ R191, R6, UR10 ;  /* 0x0000000a06bf7c20 */ /* 0x000fe20008410000 */
[----:B------:R-:W-:Y:S02]  /*b4d0*/  FSEL R6, R152, RZ, P2 ;  /* 0x000000ff98067208 */ /* 0x000fe40001000000 */
[----:B------:R-:W-:-:S03]  /*b4e0*/  FMUL.FTZ R10, R10, UR10 ;  /* 0x0000000a0a0a7c20 */ /* 0x000fc60008410000 */
[--C-:B------:R-:W-:Y:S01]  /*b4f0*/  FFMA.FTZ R11, R11, UR10, -R6.reuse ;  /* 0x0000000a0b0b7c23 */ /* 0x100fe20008010806 */
[----:B------:R-:W-:-:S01]  /*b500*/  FFMA.FTZ R12, R12, UR10, -R6 ;  /* 0x0000000a0c0c7c23 */ /* 0x000fc20008010806 */
[----:B------:R-:W3:Y:S01]  /*b510*/  MUFU.EX2 R191, R191 ;  /* 0x000000bf00bf7308 */ /* 0x000ee20000000800 */
[----:B------:R-:W-:-:S01]  /*b520*/  FFMA.FTZ R13, R13, UR10, -R6 ;  /* 0x0000000a0d0d7c23 */ /* 0x000fc20008010806 */
[--C-:B------:R-:W-:Y:S01]  /*b530*/  FFMA.FTZ R152, R15, UR10, -R6.reuse ;  /* 0x0000000a0f987c23 */ /* 0x100fe20008010806 */
[----:B-1----:R-:W-:-:S01]  /*b540*/  FFMA.FTZ R7, R21, UR10, -R6 ;  /* 0x0000000a15077c23 */ /* 0x002fc20008010806 */
[--C-:B0-----:R-:W-:Y:S01]  /*b550*/  FFMA.FTZ R156, R153, UR10, -R6.reuse ;  /* 0x0000000a999c7c23 */ /* 0x101fe20008010806 */
[----:B------:R-:W-:-:S01]  /*b560*/  FFMA.FTZ R15, R155, UR10, -R6 ;  /* 0x0000000a9b0f7c23 */ /* 0x000fc20008010806 */
[--C-:B--2---:R-:W-:Y:S01]  /*b570*/  FFMA.FTZ R160, R157, UR10, -R6.reuse ;  /* 0x0000000a9da07c23 */ /* 0x104fe20008010806 */
[----:B------:R-:W-:-:S01]  /*b580*/  FFMA.FTZ R21, R159, UR10, -R6 ;  /* 0x0000000a9f157c23 */ /* 0x000fc20008010806 */
[----:B------:R-:W-:Y:S01]  /*b590*/  MUFU.EX2 R11, R11 ;  /* 0x0000000b000b7308 */ /* 0x000fe20000000800 */
[----:B----4-:R-:W-:-:S01]  /*b5a0*/  FFMA.FTZ R164, R161, UR10, -R6 ;  /* 0x0000000aa1a47c23 */ /* 0x010fc20008010806 */
[--C-:B------:R-:W-:Y:S01]  /*b5b0*/  FFMA.FTZ R163, R163, UR10, -R6.reuse ;  /* 0x0000000aa3a37c23 */ /* 0x100fe20008010806 */
[----:B------:R-:W-:-:S01]  /*b5c0*/  FFMA.FTZ R165, R165, UR10, -R6 ;  /* 0x0000000aa5a57c23 */ /* 0x000fc20008010806 */
[--C-:B------:R-:W-:Y:S01]  /*b5d0*/  FFMA.FTZ R167, R167, UR10, -R6.reuse ;  /* 0x0000000aa7a77c23 */ /* 0x100fe20008010806 */
[----:B------:R-:W-:-:S01]  /*b5e0*/  FFMA.FTZ R169, R169, UR10, -R6 ;  /* 0x0000000aa9a97c23 */ /* 0x000fc20008010806 */
[--C-:B------:R-:W-:Y:S01]  /*b5f0*/  FFMA.FTZ R171, R171, UR10, -R6.reuse ;  /* 0x0000000aabab7c23 */ /* 0x100fe20008010806 */
[----:B------:R-:W-:-:S01]  /*b600*/  FFMA.FTZ R6, R173, UR10, -R6 ;  /* 0x0000000aad067c23 */ /* 0x000fc20008010806 */
[----:B------:R-:W0:Y:S01]  /*b610*/  MUFU.EX2 R10, R10 ;  /* 0x0000000a000a7308 */ /* 0x000e220000000800 */
[----:B---3--:R-:W-:-:S04]  /*b620*/  FFMA.FTZ R168, R191, R3, R182 ;  /* 0x00000003bfa87223 */ /* 0x008fc800000100b6 */
[----:B------:R-:W-:-:S03]  /*b630*/  FADD.FTZ R153, R175, R168 ;  /* 0x000000a8af997221 */ /* 0x000fc60000010000 */
[----:B------:R-:W1:Y:S01]  /*b640*/  MUFU.EX2 R12, R12 ;  /* 0x0000000c000c7308 */ /* 0x000e620000000800 */
[----:B------:R-:W-:-:S04]  /*b650*/  FADD.FTZ R172, R20, R153 ;  /* 0x0000009914ac7221 */ /* 0x000fc80000010000 */
[----:B------:R-:W-:-:S03]  /*b660*/  FADD.FTZ R153, R179, R172 ;  /* 0x000000acb3997221 */ /* 0x000fc60000010000 */
[----:B------:R-:W2:Y:S01]  /*b670*/  MUFU.EX2 R13, R13 ;  /* 0x0000000d000d7308 */ /* 0x000ea20000000800 */
[----:B0-----:R-:W-:-:S01]  /*b680*/  FFMA.FTZ R3, R10, R4, R11 ;  /* 0x000000040a037223 */ /* 0x001fc2000001000b */
[----:B------:R-:W-:-:S04]  /*b690*/  FADD.FTZ R172, R154, R153 ;  /* 0x000000999aac7221 */ /* 0x000fc80000010000 */
[----:B------:R-:W-:Y:S02]  /*b6a0*/  FADD.FTZ R153, R181, R172 ;  /* 0x000000acb5997221 */ /* 0x000fe40000010000 */
[----:B------:R-:W0:Y:S01]  /*b6b0*/  MUFU.EX2 R152, R152 ;  /* 0x0000009800987308 */ /* 0x000e220000000800 */
[----:B-1----:R-:W-:-:S01]  /*b6c0*/  FADD.FTZ R4, R12, R3 ;  /* 0x000000030c047221 */ /* 0x002fc20000010000 */
[----:B------:R-:W-:-:S04]  /*b6d0*/  FADD.FTZ R174, R158, R153 ;  /* 0x000000999eae7221 */ /* 0x000fc80000010000 */
[----:B------:R-:W-:Y:S02]  /*b6e0*/  FADD.FTZ R153, R183, R174 ;  /* 0x000000aeb7997221 */ /* 0x000fe40000010000 */
[----:B------:R-:W1:Y:S01]  /*b6f0*/  MUFU.EX2 R7, R7 ;  /* 0x0000000700077308 */ /* 0x000e620000000800 */
[----:B--2---:R-:W-:-:S01]  /*b700*/  FADD.FTZ R3, R13, R4 ;  /* 0x000000040d037221 */ /* 0x004fc20000010000 */
[----:B------:R-:W-:-:S04]  /*b710*/  FADD.FTZ R174, R162, R153 ;  /* 0x00000099a2ae7221 */ /* 0x000fc80000010000 */
[----:B------:R-:W-:Y:S02]  /*b720*/  FADD.FTZ R153, R185, R174 ;  /* 0x000000aeb9997221 */ /* 0x000fe40000010000 */
[----:B------:R-:W2:Y:S01]  /*b730*/  MUFU.EX2 R156, R156 ;  /* 0x0000009c009c7308 */ /* 0x000ea20000000800 */
[----:B0-----:R-:W-:-:S01]  /*b740*/  FADD.FTZ R4, R152, R3 ;  /* 0x0000000398047221 */ /* 0x001fc20000010000 */
[----:B------:R-:W-:-:S04]  /*b750*/  FADD.FTZ R174, R166, R153 ;  /* 0x00000099a6ae7221 */ /* 0x000fc80000010000 */
[----:B------:R-:W-:Y:S02]  /*b760*/  FADD.FTZ R153, R187, R174 ;  /* 0x000000aebb997221 */ /* 0x000fe40000010000 */
[----:B------:R-:W0:Y:S01]  /*b770*/  MUFU.EX2 R15, R15 ;  /* 0x0000000f000f7308 */ /* 0x000e220000000800 */
[----:B-1----:R-:W-:-:S01]  /*b780*/  FADD.FTZ R3, R7, R4 ;  /* 0x0000000407037221 */ /* 0x002fc20000010000 */
[----:B------:R-:W-:-:S04]  /*b790*/  FADD.FTZ R174, R170, R153 ;  /* 0x00000099aaae7221 */ /* 0x000fc80000010000 */
[----:B------:R-:W-:Y:S02]  /*b7a0*/  FADD.FTZ R174, R189, R174 ;  /* 0x000000aebdae7221 */ /* 0x000fe40000010000 */
        /* <DEDUP_REMOVED lines=17> */
[----:B-1----:R-:W-:-:S01]  /*b8c0*/  FADD.FTZ R4, R172, R3 ;  /* 0x00000003ac047221 */ /* 0x002fc20000010000 */
[----:B------:R-:W-:-:S04]  /*b8d0*/  FADD.FTZ R3, R177, R174 ;  /* 0x000000aeb1037221 */ /* 0x000fc80000010000 */
[----:B------:R-:W-:Y:S01]  /*b8e0*/  FADD.FTZ R3, R14, R3 ;  /* 0x000000030e037221 */ /* 0x000fe20000010000 */
[----:B--2---:R-:W-:-:S04]  /*b8f0*/  FADD.FTZ R153, R171, R4 ;  /* 0x00000004ab997221 */ /* 0x004fc80000010000 */
[----:B0-----:R-:W-:Y:S01]  /*b900*/  FADD.FTZ R4, R6, R153 ;  /* 0x0000009906047221 */ /* 0x001fe20000010000 */
[----:B------:R-:W-:Y:S06]  /*b910*/  @!P0 BRA `(.L_x_1224) ;  /* 0x0000000000048947 */ /* 0x000fec0003800000 */
[----:B------:R-:W-:Y:S01]  /*b920*/  BPT.TRAP 0x1 ;  /* 0x000000040000795c */ /* 0x000fe20000300000 */
.L_x_1224:
[----:B------:R-:W-:Y:S01]  /*b930*/  ULEA UR5, UR37, UR40, 0x3 ;  /* 0x0000002825057291 */ /* 0x000fe2000f8e183f */
[----:B------:R-:W-:Y:S01]  /*b940*/  ISETP.GT.AND P2, PT, R5, UR50, PT ;  /* 0x0000003205007c0c */ /* 0x000fe2000bf44270 */
[----:B------:R-:W-:Y:S01]  /*b950*/  FMUL.FTZ R24, R24, R191 ;  /* 0x000000bf18187220 */ /* 0x000fe20000410000 */
[----:B------:R-:W-:Y:S01]  /*b960*/  F2FP.SATFINITE.E4M3.F32.PACK_AB_MERGE_C R13, R152, R13, RZ ;  /* 0x0000000d980d723e */ /* 0x000fe200048070ff */
[----:B------:R-:W-:Y:S01]  /*b970*/  UIADD3 UR5, UR5, 0x28460, URZ ;  /* 0x0002846005057890 */ /* 0x000fe2000fffe03f */
[----:B------:R-:W-:Y:S01]  /*b980*/  F2FP.SATFINITE.E4M3.F32.PACK_AB_MERGE_C R15, R160, R15, RZ ;  /* 0x0000000fa00f723e */ /* 0x000fe200048070ff */
[----:B------:R-:W-:Y:S01]  /*b990*/  UMOV UR37, UR6 ;  /* 0x0000000600257c82 */ /* 0x000fe20008000000 */
[----:B------:R-:W-:Y:S01]  /*b9a0*/  F2FP.SATFINITE.E4M3.F32.PACK_AB_MERGE_C R12, R12, R11, R13 ;  /* 0x0000000b0c0c723e */ /* 0x000fe2000480700d */
[----:B------:R-:W-:Y:S01]  /*b9b0*/  UPRMT UR5, UR57, 0x654, UR5 ;  /* 0x0000065439057896 */ /* 0x000fe20008000005 */
[----:B------:R-:W-:Y:S01]  /*b9c0*/  F2FP.SATFINITE.E4M3.F32.PACK_AB_MERGE_C R166, R187, R166, RZ ;  /* 0x000000a6bba6723e */ /* 0x000fe200048070ff */
[----:B------:R-:W-:Y:S01]  /*b9d0*/  FMUL.FTZ R25, R25, R191 ;  /* 0x000000bf19197220 */ /* 0x000fe20000410000 */
[----:B------:R-:W-:Y:S01]  /*b9e0*/  F2FP.SATFINITE.E4M3.F32.PACK_AB_MERGE_C R14, R14, R177, RZ ;  /* 0x000000b10e0e723e */ /* 0x000fe200048070ff */
[----:B------:R-:W-:Y:S01]  /*b9f0*/  FMUL.FTZ R28, R28, R191 ;  /* 0x000000bf1c1c7220 */ /* 0x000fe20000410000 */
[----:B------:R-:W-:Y:S01]  /*ba00*/  F2FP.SATFINITE.E4M3.F32.PACK_AB_MERGE_C R15, R156, R7, R15 ;  /* 0x000000079c0f723e */ /* 0x000fe2000480700f */
        /* <DEDUP_REMOVED lines=140> */
[----:B------:R-:W-:-:S02]  /*c2d0*/  IMAD.MOV.U32 R189, RZ, RZ, R12 ;  /* 0x000000ffffbd7224 */ /* 0x000fc400078e000c */
[----:B------:R-:W-:Y:S01]  /*c2e0*/  IMAD.MOV.U32 R191, RZ, RZ, R15 ;  /* 0x000000ffffbf7224 */ /* 0x000fe200078e000f */
[----:B------:R-:W-:Y:S06]  /*c2f0*/  @P2 BRA `(.L_x_1225) ;  /* 0xffffffd400fc2947 */ /* 0x000fec000383ffff */
[----:B------:R-:W-:-:S05]  /*c300*/  UMOV UR37, UR6 ;  /* 0x0000000600257c82 */ /* 0x000fca0008000000 */
.L_x_1207:
[----:B------:R-:W-:Y:S06]  /*c310*/  BAR.ARV 0x8, 0x180 ;  /* 0x0206000000007b1d */ /* 0x000fec0000002000 */
[----:B------:R-:W-:Y:S05]  /*c320*/  @!P0 BRA `(.L_x_1226) ;  /* 0x0000000000048947 */ /* 0x000fea0003800000 */
[----:B------:R-:W-:Y:S01]  /*c330*/  BPT.TRAP 0x1 ;  /* 0x000000040000795c */ /* 0x000fe20000300000 */
.L_x_1226:
[----:B------:R-:W-:Y:S01]  /*c340*/  ULEA UR14, UR37, UR40, 0x3 ;  /* 0x00000028250e7291 */ /* 0x000fe2000f8e183f */
[----:B------:R-:W-:-:S05]  /*c350*/  IMAD.U32 R0, RZ, RZ, UR36 ;  /* 0x00000024ff007e24 */ /* 0x000fca000f8e00ff */
[----:B------:R-:W-:-:S04]  /*c360*/  SHF.L.U32 R0, R0, 0x1f, RZ ;  /* 0x0000001f00007819 */ /* 0x000fc800000006ff */
[----:B------:R0:W1:Y:S01]  /*c370*/  SYNCS.PHASECHK.TRANS64.TRYWAIT P1, [UR14+0x28450], R0 ;  /* 0x02845000ff0075a7 */ /* 0x000062000802014e */
[----:B------:R-:W-:Y:S05]  /*c380*/  @!P0 BRA `(.L_x_1227) ;  /* 0x0000000000048947 */ /* 0x000fea0003800000 */
[----:B------:R-:W-:Y:S01]  /*c390*/  BPT.TRAP 0x1 ;  /* 0x000000040000795c */ /* 0x000fe20000300000 */
.L_x_1227:
[----:B-1----:R-:W-:Y:S05]  /*c3a0*/  @P1 BRA `(.L_x_1228) ;  /* 0x0000000000081947 */ /* 0x002fea0003800000 */
[----:B------:R-:W1:Y:S02]  /*c3b0*/  SYNCS.PHASECHK.TRANS64.TRYWAIT P1, [UR14+0x28450], R0 ;  /* 0x02845000ff0075a7 */ /* 0x000e64000802014e */
[----:B-1----:R-:W-:Y:S05]  /*c3c0*/  @!P1 BRA `(.L_x_1229) ;  /* 0x000000d800809947 */ /* 0x002fea0003800000 */
.L_x_1228:
[----:B------:R-:W-:Y:S01]  /*c3d0*/  ULDC.64 UR4, c[0x0][0x9a0] ;  /* 0x0002680000047ab9 */ /* 0x000fe20000000a00 */
[----:B------:R-:W-:Y:S01]  /*c3e0*/  UIADD3 UR40, UR40, 0x8000, URZ ;  /* 0x0000800028287890 */ /* 0x000fe2000fffe03f */
[----:B------:R-:W-:Y:S01]  /*c3f0*/  WARPGROUP.ARRIVE ;  /* 0x00000000000079c5 */ /* 0x000fe20000000000 */
[----:B------:R-:W-:Y:S01]  /*c400*/  UISETP.NE.U32.AND UP0, UPT, UR4, URZ, UPT ;  /* 0x0000003f0400728c */ /* 0x000fe2000bf05070 */
[----:B------:R-:W-:Y:S01]  /*c410*/  IMAD.MOV.U32 R10, RZ, RZ, 0x3f800000 ;  /* 0x3f800000ff0a7424 */ /* 0x000fe200078e00ff */
[----:B------:R-:W-:Y:S02]  /*c420*/  USHF.R.U32.HI UR40, URZ, 0x4, UR40 ;  /* 0x000000043f287899 */ /* 0x000fe40008011628 */
[----:B------:R-:W-:Y:S02]  /*c430*/  UISETP.NE.AND.EX UP0, UPT, UR5, URZ, UPT, UP0 ;  /* 0x0000003f0500728c */ /* 0x000fe4000bf05300 */
[----:B------:R-:W-:-:S04]  /*c440*/  ULOP3.LUT UR40, UR40, 0x3fff, URZ, 0xc0, !UPT ;  /* 0x00003fff28287892 */ /* 0x000fc8000f8ec03f */
[----:B------:R-:W-:Y:S01]  /*c450*/  ULOP3.LUT UR11, UR40, 0x10000, URZ, 0xfc, !UPT ;  /* 0x00010000280b7892 */ /* 0x000fe2000f8efc3f */
[----:B------:R-:W-:-:S03]  /*c460*/  PLOP3.LUT P1, PT, PT, PT, UP0, 0x80, 0x0 ;  /* 0x000000000000781c */ /* 0x000fc60003f2f008 */
[----:B------:R-:W-:Y:S02]  /*c470*/  ULEA UR11, UR37, UR11, 0xa ;  /* 0x0000000b250b7291 */ /* 0x000fe4000f8e503f */
[----:B------:R-:W-:Y:S01]  /*c480*/  @UP0 USHF.R.S32.HI UR8, URZ, 0x1f, UR51 ;  /* 0x0000001f3f080899 */ /* 0x000fe20008011433 */
[----:B------:R-:W-:-:S03]  /*c490*/  @UP0 ULDC.64 UR12, c[0x0][0x9c8] ;  /* 0x00027200000c0ab9 */ /* 0x000fc60000000a00 */
[----:B------:R-:W-:Y:S02]  /*c4a0*/  @UP0 UIMAD UR8, UR8, UR12, URZ ;  /* 0x0000000c080802a4 */ /* 0x000fe4000f8e023f */
[----:B------:R-:W-:Y:S02]  /*c4b0*/  @UP0 UIMAD.WIDE.U32 UR6, UR51, UR12, URZ ;  /* 0x0000000c330602a5 */ /* 0x000fe4000f8e003f */
[----:B------:R-:W-:-:S03]  /*c4c0*/  @UP0 UIMAD UR8, UR51, UR13, UR8 ;  /* 0x0000000d330802a4 */ /* 0x000fc6000f8e0208 */
[----:B------:R-:W-:Y:S01]  /*c4d0*/  @UP0 ULDC.64 UR12, c[0x0][0x9d0] ;  /* 0x00027400000c0ab9 */ /* 0x000fe20000000a00 */
[----:B------:R-:W-:-:S04]  /*c4e0*/  @UP0 UIADD3 UR7, UR7, UR8, URZ ;  /* 0x0000000807070290 */ /* 0x000fc8000fffe03f */
[----:B------:R-:W-:-:S03]  /*c4f0*/  @UP0 UIMAD.WIDE.U32 UR8, UR52, UR12, UR6 ;  /* 0x0000000c340802a5 */ /* 0x000fc6000f8e0006 */
[----:B------:R-:W-:Y:S01]  /*c500*/  UMOV UR6, UR11 ;  /* 0x0000000b00067c82 */ /* 0x000fe20008000000 */
[----:B------:R-:W-:Y:S01]  /*c510*/  UMOV UR7, 0x80000020 ;  /* 0x8000002000077882 */ /* 0x000fe20000000000 */
[----:B------:R-:W-:Y:S01]  /*c520*/  @UP0 UIMAD UR9, UR52, UR13, UR9 ;  /* 0x0000000d340902a4 */ /* 0x000fe2000f8e0209 */
[----:B------:R-:W-:Y:S01]  /*c530*/  QGMMA.64x256x32.F32.E4M3.E4M3 R24, R188, gdesc[UR4], R24, gsb0 ;  /* 0x03e00004bc187df3 */ /* 0x000fe20008000818 */
[----:B------:R-:W-:-:S04]  /*c540*/  @UP0 ULEA UR4, UP1, UR8, UR4, 0x2 ;  /* 0x0000000408040291 */ /* 0x000fc8000f82103f */
[----:B------:R-:W-:Y:S02]  /*c550*/  @UP0 ULEA.HI.X UR5, UR8, UR5, UR9, 0x2, UP1 ;  /* 0x0000000508050291 */ /* 0x000fe400088f1409 */
[----:B------:R-:W-:-:S04]  /*c560*/  IMAD.U32 R6, RZ, RZ, UR4 ;  /* 0x00000004ff067e24 */ /* 0x000fc8000f8e00ff */
[----:B------:R-:W-:-:S05]  /*c570*/  IMAD.U32 R7, RZ, RZ, UR5 ;  /* 0x00000005ff077e24 */ /* 0x000fca000f8e00ff */
[----:B------:R2:W3:Y:S01]  /*c580*/  @P1 LDG.E R10, desc[UR48][R6.64] ;  /* 0x00000030060a1981 */ /* 0x0004e2000c1e1900 */
[----:B------:R-:W-:Y:S01]  /*c590*/  UIADD3 UR4, UR11, 0x2, URZ ;  /* 0x000000020b047890 */ /* 0x000fe2000fffe03f */
[----:B------:R-:W-:-:S06]  /*c5a0*/  UMOV UR7, 0x80000020 ;  /* 0x8000002000077882 */ /* 0x000fcc0000000000 */
[----:B------:R-:W-:Y:S01]  /*c5b0*/  UMOV UR6, UR4 ;  /* 0x0000000400067c82 */ /* 0x000fe20008000000 */
[----:B01----:R-:W0:Y:S04]  /*c5c0*/  SHFL.BFLY PT, R0, R3, 0x2, 0x1f ;  /* 0x0c401f0003007f89 */ /* 0x003e2800000e0000 */
[----:B------:R-:W1:Y:S01]  /*c5d0*/  SHFL.BFLY PT, R11, R4, 0x2, 0x1f ;  /* 0x0c401f00040b7f89 */ /* 0x000e6200000e0000 */
[----:B0-----:R-:W-:-:S01]  /*c5e0*/  FADD.FTZ R0, R0, R3 ;  /* 0x0000000300007221 */ /* 0x001fc20000010000 */
[----:B-1----:R-:W-:-:S04]  /*c5f0*/  FADD.FTZ R11, R11, R4 ;  /* 0x000000040b0b7221 */ /* 0x002fc80000010000 */
[----:B------:R-:W0:Y:S04]  /*c600*/  SHFL.BFLY PT, R5, R0, 0x1, 0x1f ;  /* 0x0c201f0000057f89 */ /* 0x000e2800000e0000 */
[----:B------:R-:W1:Y:S01]  /*c610*/  SHFL.BFLY PT, R12, R11, 0x1, 0x1f ;  /* 0x0c201f000b0c7f89 */ /* 0x000e6200000e0000 */
[----:B0-----:R-:W-:-:S01]  /*c620*/  FADD.FTZ R13, R0, R5 ;  /* 0x00000005000d7221 */ /* 0x001fc20000010000 */
[----:B-1----:R-:W-:-:S04]  /*c630*/  FADD.FTZ R12, R11, R12 ;  /* 0x0000000c0b0c7221 */ /* 0x002fc80000010000 */
[C---:B------:R-:W-:Y:S01]  /*c640*/  FSETP.NE.FTZ.AND P1, PT, R13.reuse, RZ, PT ;  /* 0x000000ff0d00720b */ /* 0x040fe20003f35000 */
[----:B------:R-:W-:Y:S01]  /*c650*/  FMUL.FTZ R14, R13, 0.00390625 ;  /* 0x3b8000000d0e7820 */ /* 0x000fe20000410000 */
[----:B------:R-:W-:Y:S01]  /*c660*/  FMUL.FTZ R15, R12, 0.00390625 ;  /* 0x3b8000000c0f7820 */ /* 0x000fe20000410000 */
[----:B------:R-:W-:-:S03]  /*c670*/  IMAD.MOV.U32 R5, RZ, RZ, RZ ;  /* 0x000000ffff057224 */ /* 0x000fc600078e00ff */
[----:B------:R-:W-:Y:S02]  /*c680*/  FSETP.NE.FTZ.AND P2, PT, R14, RZ, PT ;  /* 0x000000ff0e00720b */ /* 0x000fe40003f55000 */
[----:B------:R-:W-:-:S05]  /*c690*/  FSETP.NE.FTZ.AND P3, PT, R15, RZ, PT ;  /* 0x000000ff0f00720b */ /* 0x000fca0003f75000 */
[----:B------:R-:W-:Y:S01]  /*c6a0*/  @P1 MUFU.RCP R5, R13 ;  /* 0x0000000d00051308 */ /* 0x000fe20000001000 */
[----:B------:R-:W-:Y:S01]  /*c6b0*/  FSETP.NE.FTZ.AND P1, PT, R12, RZ, PT ;  /* 0x000000ff0c00720b */ /* 0x000fe20003f35000 */
[----:B------:R-:W-:-:S06]  /*c6c0*/  IMAD.MOV.U32 R11, RZ, RZ, RZ ;  /* 0x000000ffff0b7224 */ /* 0x000fcc00078e00ff */
[----:B------:R-:W0:Y:S08]  /*c6d0*/  @P2 MUFU.LG2 R4, R14 ;  /* 0x0000000e00042308 */ /* 0x000e300000000c00 */
[----:B--2---:R-:W1:Y:S01]  /*c6e0*/  @P3 MUFU.LG2 R6, R15 ;  /* 0x0000000f00063308 */ /* 0x004e620000000c00 */
[----:B------:R-:W-:Y:S02]  /*c6f0*/  WARPGROUP.DEPBAR.LE gsb0, 0x0 ;  /* 0x00008000000079c5 */ /* 0x000fe40000010000 */
[----:B------:R-:W-:-:S06]  /*c700*/  WARPGROUP.ARRIVE ;  /* 0x00000000000079c5 */ /* 0x000fcc0000000000 */
[----:B------:R-:W-:Y:S01]  /*c710*/  QGMMA.64x256x32.F32.E4M3.E4M3 R24, R184, gdesc[UR4], R24, gsb0 ;  /* 0x03e00004b8187df3 */ /* 0x000fe20008000818 */
[----:B------:R-:W2:Y:S01]  /*c720*/  @P1 MUFU.RCP R11, R12 ;  /* 0x0000000c000b1308 */ /* 0x000ea20000001000 */
[----:B------:R-:W-:Y:S02]  /*c730*/  IMAD.U32 R7, RZ, RZ, UR10 ;  /* 0x0000000aff077e24 */ /* 0x000fe4000f8e00ff */
[----:B------:R-:W-:Y:S02]  /*c740*/  IMAD.U32 R20, RZ, RZ, UR10 ;  /* 0x0000000aff147e24 */ /* 0x000fe4000f8e00ff */
[----:B0-----:R-:W-:Y:S01]  /*c750*/  @P2 FMUL.FTZ R4, R4, 0.69314718246459960938 ;  /* 0x3f31721804042820 */ /* 0x001fe20000410000 */
[----:B------:R-:W-:Y:S01]  /*c760*/  @P2 FMUL.FTZ R7, R7, 0.69314718246459960938 ;  /* 0x3f31721807072820 */ /* 0x000fe20000410000 */
[----:B-1----:R-:W-:Y:S01]  /*c770*/  @P3 FMUL.FTZ R6, R6, 0.69314718246459960938 ;  /* 0x3f31721806063820 */ /* 0x002fe20000410000 */
[----:B------:R-:W-:Y:S01]  /*c780*/  @P3 FMUL.FTZ R13, R20, 0.69314718246459960938 ;  /* 0x3f317218140d3820 */ /* 0x000fe20000410000 */
[----:B------:R-:W-:-:S02]  /*c790*/  IMAD.MOV.U32 R0, RZ, RZ, -0x800000 ;  /* 0xff800000ff007424 */ /* 0x000fc400078e00ff */
[----:B------:R-:W-:Y:S01]  /*c7a0*/  @P2 FFMA.FTZ R0, R7, R8, R4 ;  /* 0x0000000807002223 */ /* 0x000fe20000010004 */
[----:B------:R-:W-:Y:S02]  /*c7b0*/  IMAD.MOV.U32 R3, RZ, RZ, -0x800000 ;  /* 0xff800000ff037424 */ /* 0x000fe400078e00ff */
[----:B------:R-:W-:Y:S01]  /*c7c0*/  @P3 FFMA.FTZ R3, R13, R9, R6 ;  /* 0x000000090d033223 */ /* 0x000fe20000010006 */
[-C--:B---3--:R-:W-:Y:S01]  /*c7d0*/  FMUL.FTZ R5, R5, R10.reuse ;  /* 0x0000000a05057220 */ /* 0x088fe20000410000 */
[----:B--2---:R-:W-:Y:S01]  /*c7e0*/  FMUL.FTZ R4, R11, R10 ;  /* 0x0000000a0b047220 */ /* 0x004fe20000410000 */
[----:B------:R-:W-:Y:S02]  /*c7f0*/  WARPGROUP.DEPBAR.LE gsb0, 0x0 ;  /* 0x00008000000079c5 */ /* 0x000fe40000010000 */
[----:B------:R-:W-:Y:S05]  /*c800*/  @!P0 BRA `(.L_x_1230) ;  /* 0x0000000000048947 */ /* 0x000fea0003800000 */
[----:B------:R-:W-:Y:S01]  /*c810*/  BPT.TRAP 0x1 ;  /* 0x000000040000795c */ /* 0x000fe20000300000 */
.L_x_1230:
[----:B------:R-:W-:Y:S01]  /*c820*/  UIADD3 UR4, UR14, 0x28460, URZ ;  /* 0x000284600e047890 */ /* 0x000fe2000fffe03f */
[-C--:B------:R-:W-:Y:S01]  /*c830*/  FMUL.FTZ R24, R24, R5.reuse ;  /* 0x0000000518187220 */ /* 0x080fe20000410000 */
[----:B------:R-:W-:Y:S01]  /*c840*/  UIADD3 UR37, UR37, 0x1, URZ ;  /* 0x0000000125257890 */ /* 0x000fe2000fffe03f */
[-C--:B------:R-:W-:Y:S01]  /*c850*/  FMUL.FTZ R29, R29, R5.reuse ;  /* 0x000000051d1d7220 */ /* 0x080fe20000410000 */
[----:B------:R-:W-:Y:S01]  /*c860*/  UPRMT UR4, UR57, 0x654, UR4 ;  /* 0x0000065439047896 */ /* 0x000fe20008000004 */
[-C--:B------:R-:W-:Y:S01]  /*c870*/  FMUL.FTZ R32, R32, R5.reuse ;  /* 0x0000000520207220 */ /* 0x080fe20000410000 */
[----:B------:R-:W-:Y:S01]  /*c880*/  UISETP.NE.AND UP0, UPT, UR37, 0x2, UPT ;  /* 0x000000022500788c */ /* 0x000fe2000bf05270 */
[-C--:B------:R-:W-:Y:S01]  /*c890*/  FMUL.FTZ R37, R37, R5.reuse ;  /* 0x0000000525257220 */ /* 0x080fe20000410000 */
[-C--:B------:R-:W-:Y:S01]  /*c8a0*/  FMUL.FTZ R40, R40, R5.reuse ;  /* 0x0000000528287220 */ /* 0x080fe20000410000 */
[-C--:B------:R-:W-:Y:S01]  /*c8b0*/  FMUL.FTZ R45, R45, R5.reuse ;  /* 0x000000052d2d7220 */ /* 0x080fe20000410000 */
[-C--:B------:R-:W-:Y:S01]  /*c8c0*/  FMUL.FTZ R48, R48, R5.reuse ;  /* 0x0000000530307220 */ /* 0x080fe20000410000 */
[-C--:B------:R-:W-:Y:S01]  /*c8d0*/  FMUL.FTZ R53, R53, R5.reuse ;  /* 0x0000000535357220 */ /* 0x080fe20000410000 */
[-C--:B------:R-:W-:Y:S01]  /*c8e0*/  FMUL.FTZ R56, R56, R5.reuse ;  /* 0x0000000538387220 */ /* 0x080fe20000410000 */
[----:B------:R-:W-:Y:S01]  /*c8f0*/  SYNCS.ARRIVE.TRANS64.RED.A1T0 RZ, [UR4], RZ ;  /* 0x000000ffffff79a7 */ /* 0x000fe20008100404 */
        /* <DEDUP_REMOVED lines=123> */
[----:B------:R-:W-:-:S12]  /*d0b0*/  ULOP3.LUT UR36, UR36, UR4, URZ, 0x3c, !UPT ;  /* 0x0000000424247292 */ /* 0x000fd8000f8e3c3f */
.L_x_1156:
[----:B------:R-:W0:Y:S08]  /*d0c0*/  S2UR UR4, SR_CgaCtaId ;  /* 0x00000000000479c3 */ /* 0x000e300000008800 */
[----:B------:R-:W-:Y:S01]  /*d0d0*/  BAR.SYNC.DEFER_BLOCKING 0x5, 0x180 ;  /* 0x0146000000007b1d */ /* 0x000fe20000010000 */
[----:B------:R-:W-:-:S05]  /*d0e0*/  UISETP.NE.AND UP0, UPT, UR54, URZ, UPT ;  /* 0x0000003f3600728c */ /* 0x000fca000bf05270 */
[----:B------:R-:W-:Y:S01]  /*d0f0*/  UMOV UR7, 0x400 ;  /* 0x0000040000077882 */ /* 0x000fe20000000000 */
[----:B------:R-:W-:Y:S05]  /*d100*/  BSSY B0, `(.L_x_1231) ;  /* 0x00005ef000007945 */ /* 0x000fea0003800000 */
[----:B------:R-:W-:Y:S01]  /*d110*/  @!UP0 ULDC UR54, c[0x0][0xad4] ;  /* 0x0002b50000368ab9 */ /* 0x000fe20000000800 */
[----:B0-----:R-:W-:-:S09]  /*d120*/  ULEA UR7, UR4, UR7, 0x18 ;  /* 0x0000000704077291 */ /* 0x001fd2000f8ec03f */
[----:B------:R-:W0:Y:S02]  /*d130*/  LDS.128 R4, [UR7+0x284d0] ;  /* 0x0284d007ff047984 */ /* 0x000e240008000c00 */
[----:B0-----:R-:W-:Y:S02]  /*d140*/  R2UR UR5, R5 ;  /* 0x00000000050572ca */ /* 0x001fe400000e0000 */
[----:B------:R-:W-:Y:S02]  /*d150*/  R2UR UR6, R6 ;  /* 0x00000000060672ca */ /* 0x000fe400000e0000 */
[----:B------:R-:W-:Y:S01]  /*d160*/  R2UR UR51, R7 ;  /* 0x00000000073372ca */ /* 0x000fe200000e0000 */
[----:B------:R-:W-:Y:S06]  /*d170*/  BAR.ARV 0x4, 0x180 ;  /* 0x0106000000007b1d */ /* 0x000fec0000002000 */
[----:B------:R-:W-:Y:S08]  /*d180*/  @P0 BRA `(.L_x_1232) ;  /* 0x0000004c00d00947 */ /* 0x000ff00003800000 */
[----:B------:R-:W0:Y:S01]  /*d190*/  S2R R9, SR_TID.X ;  /* 0x0000000000097919 */ /* 0x000e220000002100 */
[----:B------:R-:W-:Y:S01]  /*d1a0*/  ULDC.64 UR8, c[0x4][0x140] ;  /* 0x0100500000087ab9 */ /* 0x000fe20000000a00 */
[----:B------:R-:W1:Y:S01]  /*d1b0*/  S2UR UR4, SR_SWINHI ;  /* 0x00000000000479c3 */ /* 0x000e620000002f00 */
[----:B------:R-:W-:Y:S01]  /*d1c0*/  ULDC.64 UR14, c[0x0][0xc00] ;  /* 0x00030000000e7ab9 */ /* 0x000fe20000000a00 */
[----:B------:R-:W-:Y:S01]  /*d1d0*/  ULDC.64 UR10, c[0x0][0xc00] ;  /* 0x00030000000a7ab9 */ /* 0x000fe20000000a00 */
[----:B------:R-:W-:-:S05]  /*d1e0*/  ULDC.64 UR12, c[0x0][0xc08] ;  /* 0x00030200000c7ab9 */ /* 0x000fca0000000a00 */
[----:B------:R-:W-:Y:S01]  /*d1f0*/  BAR.SYNC.DEFER_BLOCKING 0x1, 0x100 ;  /* 0x0044000000007b1d */ /* 0x000fe20000010000 */
[----:B------:R-:W-:-:S05]  /*d200*/  UISETP.GT.AND UP1, UPT, UR54, 0x1, UPT ;  /* 0x000000013600788c */ /* 0x000fca000bf24270 */
[----:B------:R-:W-:Y:S01]  /*d210*/  ULDC UR20, c[0x0][0xbe8] ;  /* 0x0002fa0000147ab9 */ /* 0x000fe20000000800 */
[----:B0-----:R-:W-:-:S05]  /*d220*/  IMAD.SHL.U32 R4, R9, 0x4, RZ ;  /* 0x0000000409047824 */ /* 0x001fca00078e00ff */
[----:B------:R-:W-:-:S04]  /*d230*/  LOP3.LUT R4, R4, 0xc, RZ, 0xc0, !PT ;  /* 0x0000000c04047812 */ /* 0x000fc800078ec0ff */
[----:B------:R-:W-:-:S05]  /*d240*/  IADD3 R4, P0, R4, UR8, RZ ;  /* 0x0000000804047c10 */ /* 0x000fca000ff1e0ff */
[----:B------:R-:W-:-:S05]  /*d250*/  IMAD.X R5, RZ, RZ, UR9, P0 ;  /* 0x00000009ff057e24 */ /* 0x000fca00080e06ff */
[----:B------:R0:W2:Y:S01]  /*d260*/  LDG.E.CONSTANT R7, desc[UR48][R4.64] ;  /* 0x0000003004077981 */ /* 0x0000a2000c1e9900 */
[----:B------:R-:W-:-:S03]  /*d270*/  LOP3.LUT P0, R6, R9, 0x3, RZ, 0xc0, !PT ;  /* 0x0000000309067812 */ /* 0x000fc6000780c0ff */
[----:B------:R-:W3:Y:S01]  /*d280*/  LDL R4, [R1+0x2c] ;  /* 0x00002c0001047983 */ /* 0x000ee20000100800 */
[----:B------:R-:W-:Y:S01]  /*d290*/  ISETP.EQ.OR P0, PT, R6, 0x3, !P0 ;  /* 0x000000030600780c */ /* 0x000fe20004702670 */
[----:B------:R-:W-:Y:S01]  /*d2a0*/  UMOV UR8, UR7 ;  /* 0x0000000700087c82 */ /* 0x000fe20008000000 */
[----:B-1----:R-:W-:Y:S01]  /*d2b0*/  UMOV UR9, UR4 ;  /* 0x0000000400097c82 */ /* 0x002fe20008000000 */
[----:B------:R-:W-:Y:S01]  /*d2c0*/  UIMAD.WIDE UR10, UR56, 0x4, UR10 ;  /* 0x00000004380a78a5 */ /* 0x000fe2000f8e020a */
        /* <DEDUP_REMOVED lines=16> */
[----:B------:R-:W-:Y:S01]  /*d3d0*/  IMAD.MOV.U32 R30, RZ, RZ, 0x2 ;  /* 0x00000002ff1e7424 */ /* 0x000fe200078e00ff */
        /* <DEDUP_REMOVED lines=11> */
[----:B0-----:R-:W-:Y:S02]  /*d490*/  SEL R5, R147, R8, P0 ;  /* 0x0000000893057207 */ /* 0x001fe40000000000 */
        /* <DEDUP_REMOVED lines=100> */
[----:B--2---:R-:W-:Y:S04]  /*dae0*/  SHFL.IDX PT, R152, R109, R7, 0x1c1f ;  /* 0x001c1f076d987589 */ /* 0x004fe800000e0000 */
[----:B------:R-:W-:Y:S04]  /*daf0*/  SHFL.IDX PT, R103, R53, R7, 0x1c1f ;  /* 0x001c1f0735677589 */ /* 0x000fe800000e0000 */
[----:B------:R-:W-:Y:S01]  /*db00*/  SHFL.IDX PT, R114, R65, R7, 0x1c1f ;  /* 0x001c1f0741727589 */ /* 0x000fe200000e0000 */
[----:B---3--:R-:W-:-:S03]  /*db10*/  IMAD.WIDE R30, R4, R30, UR8 ;  /* 0x00000008041e7e25 */ /* 0x008fc6000f8e021e */
[----:B------:R-:W-:Y:S01]  /*db20*/  SHFL.IDX PT, R6, R6, R7, 0x1c1f ;  /* 0x001c1f0706067589 */ /* 0x000fe200000e0000 */
[----:B------:R-:W-:-:S03]  /*db30*/  IADD3 R83, P2, R30, 0xc020, RZ ;  /* 0x0000c0201e537810 */ /* 0x000fc60007f5e0ff */
[----:B------:R-:W-:Y:S01]  /*db40*/  SHFL.IDX PT, R119, R49, R7, 0x1c1f ;  /* 0x001c1f0731777589 */ /* 0x000fe200000e0000 */
[----:B------:R-:W-:Y:S02]  /*db50*/  IADD3 R75, P4, R30, 0xc060, RZ ;  /* 0x0000c0601e4b7810 */ /* 0x000fe40007f9e0ff */
[----:B------:R-:W-:Y:S01]  /*db60*/  LOP3.LUT R82, R83, 0x380, RZ, 0xc0, !PT ;  /* 0x0000038053527812 */ /* 0x000fe200078ec0ff */
[----:B------:R-:W-:Y:S01]  /*db70*/  SHFL.IDX PT, R107, R57, R7, 0x1c1f ;  /* 0x001c1f07396b7589 */ /* 0x000fe200000e0000 */
[----:B------:R-:W-:Y:S02]  /*db80*/  LOP3.LUT R74, R75, 0x380, RZ, 0xc0, !PT ;  /* 0x000003804b4a7812 */ /* 0x000fe400078ec0ff */
[----:B------:R-:W-:Y:S01]  /*db90*/  SHF.R.U64 R82, R82, 0x3, RZ ;  /* 0x0000000352527819 */ /* 0x000fe200000012ff */
[----:B------:R-:W-:Y:S01]  /*dba0*/  SHFL.IDX PT, R111, R61, R7, 0x1c1f ;  /* 0x001c1f073d6f7589 */ /* 0x000fe200000e0000 */
[----:B------:R-:W-:Y:S02]  /*dbb0*/  IADD3 R79, P3, R30, 0xc040, RZ ;  /* 0x0000c0401e4f7810 */ /* 0x000fe40007f7e0ff */
[----:B------:R-:W-:Y:S01]  /*dbc0*/  LOP3.LUT R82, R82, R83, RZ, 0x3c, !PT ;  /* 0x0000005352527212 */ /* 0x000fe200078e3cff */
[----:B------:R-:W-:Y:S01]  /*dbd0*/  IMAD.X R83, RZ, RZ, R31, P2 ;  /* 0x000000ffff537224 */ /* 0x000fe200010e061f */
[----:B------:R-:W-:Y:S01]  /*dbe0*/  IADD3 R59, P2, R30, 0x4060, RZ ;  /* 0x000040601e3b7810 */ /* 0x000fe20007f5e0ff */
[----:B------:R-:W-:Y:S01]  /*dbf0*/  SHFL.IDX PT, R90, R69, R7, 0x1c1f ;  /* 0x001c1f07455a7589 */ /* 0x000fe200000e0000 */
[----:B------:R-:W-:-:S02]  /*dc00*/  SHF.R.U64 R74, R74, 0x3, RZ ;  /* 0x000000034a4a7819 */ /* 0x000fc400000012ff */
[----:B------:R-:W-:Y:S01]  /*dc10*/  LOP3.LUT R78, R79, 0x380, RZ, 0xc0, !PT ;  /* 0x000003804f4e7812 */ /* 0x000fe200078ec0ff */
[----:B------:R-:W-:Y:S01]  /*dc20*/  SHFL.IDX PT, R89, R89, R7, 0x1c1f ;  /* 0x001c1f0759597589 */ /* 0x000fe200000e0000 */
[----:B------:R-:W-:Y:S02]  /*dc30*/  LOP3.LUT R58, R59, 0x380, RZ, 0xc0, !PT ;  /* 0x000003803b3a7812 */ /* 0x000fe400078ec0ff */
[----:B------:R-:W-:Y:S01]  /*dc40*/  LOP3.LUT R74, R74, R75, RZ, 0x3c, !PT ;  /* 0x0000004b4a4a7212 */ /* 0x000fe200078e3cff */
[--C-:B------:R-:W-:Y:S01]  /*dc50*/  IMAD.X R75, RZ, RZ, R31.reuse, P4 ;  /* 0x000000ffff4b7224 */ /* 0x100fe200020e061f */
[----:B------:R-:W-:Y:S01]  /*dc60*/  SHF.R.U64 R78, R78, 0x3, RZ ;  /* 0x000000034e4e7819 */ /* 0x000fe200000012ff */
[----:B------:R-:W-:Y:S01]  /*dc70*/  SHFL.IDX PT, R160, R160, R7, 0x1c1f ;  /* 0x001c1f07a0a07589 */ /* 0x000fe200000e0000 */
[----:B------:R-:W-:Y:S02]  /*dc80*/  IADD3 R51, P4, R30, 0x8020, RZ ;  /* 0x000080201e337810 */ /* 0x000fe40007f9e0ff */
[----:B------:R-:W-:Y:S01]  /*dc90*/  SHF.R.U64 R58, R58, 0x3, RZ ;  /* 0x000000033a3a7819 */ /* 0x000fe200000012ff */
[----:B------:R-:W-:Y:S01]  /*dca0*/  SHFL.IDX PT, R154, R154, R7, 0x1c1f ;  /* 0x001c1f079a9a7589 */ /* 0x000fe200000e0000 */
[----:B------:R-:W-:Y:S01]  /*dcb0*/  LOP3.LUT R78, R78, R79, RZ, 0x3c, !PT ;  /* 0x0000004f4e4e7212 */ /* 0x000fe200078e3cff */
[----:B------:R-:W-:Y:S01]  /*dcc0*/  IMAD.X R79, RZ, RZ, R31, P3 ;  /* 0x000000ffff4f7224 */ /* 0x000fe200018e061f */
[C---:B------:R-:W-:Y:S01]  /*dcd0*/  IADD3 R47, P5, R30.reuse, 0x8040, RZ ;  /* 0x000080401e2f7810 */ /* 0x040fe20007fbe0ff */
[----:B------:R-:W-:Y:S01]  /*dce0*/  SHFL.IDX PT, R158, R158, R7, 0x1c1f ;  /* 0x001c1f079e9e7589 */ /* 0x000fe200000e0000 */
[----:B------:R-:W-:-:S02]  /*dcf0*/  IADD3 R87, P1, R30, 0xc000, RZ ;  /* 0x0000c0001e577810 */ /* 0x000fc40007f3e0ff */
[----:B------:R-:W-:Y:S01]  /*dd00*/  IADD3 R43, P6, R30, 0x8060, RZ ;  /* 0x000080601e2b7810 */ /* 0x000fe20007fde0ff */
[----:B------:R-:W-:Y:S01]  /*dd10*/  SHFL.IDX PT, R53, R161, R7, 0x1c1f ;  /* 0x001c1f07a1357589 */ /* 0x000fe200000e0000 */
[----:B------:R-:W-:Y:S02]  /*dd20*/  LOP3.LUT R50, R51, 0x380, RZ, 0xc0, !PT ;  /* 0x0000038033327812 */ /* 0x000fe400078ec0ff */
[----:B------:R-:W-:Y:S01]  /*dd30*/  LOP3.LUT R58, R58, R59, RZ, 0x3c, !PT ;  /* 0x0000003b3a3a7212 */ /* 0x000fe200078e3cff */
[----:B------:R-:W-:Y:S01]  /*dd40*/  IMAD.X R59, RZ, RZ, R31, P2 ;  /* 0x000000ffff3b7224 */ /* 0x000fe200010e061f */
[C---:B------:R-:W-:Y:S01]  /*dd50*/  IADD3 R55, P3, R30.reuse, 0x8000, RZ ;  /* 0x000080001e377810 */ /* 0x040fe20007f7e0ff */
[----:B------:R-:W-:Y:S01]  /*dd60*/  SHFL.IDX PT, R164, R164, R7, 0x1c1f ;  /* 0x001c1f07a4a47589 */ /* 0x000fe200000e0000 */
[----:B------:R-:W-:Y:S02]  /*dd70*/  IADD3 R35, P2, R30, 0x60, RZ ;  /* 0x000000601e237810 */ /* 0x000fe40007f5e0ff */
[----:B------:R-:W-:Y:S01]  /*dd80*/  LOP3.LUT R46, R47, 0x380, RZ, 0xc0, !PT ;  /* 0x000003802f2e7812 */ /* 0x000fe200078ec0ff */
[----:B------:R-:W-:Y:S01]  /*dd90*/  SHFL.IDX PT, R166, R166, R7, 0x1c1f ;  /* 0x001c1f07a6a67589 */ /* 0x000fe200000e0000 */
[----:B------:R-:W-:-:S02]  /*dda0*/  LOP3.LUT R86, R87, 0x380, RZ, 0xc0, !PT ;  /* 0x0000038057567812 */ /* 0x000fc400078ec0ff */
[----:B------:R-:W-:Y:S01]  /*ddb0*/  LOP3.LUT R42, R43, 0x380, RZ, 0xc0, !PT ;  /* 0x000003802b2a7812 */ /* 0x000fe200078ec0ff */
[----:B------:R-:W-:Y:S01]  /*ddc0*/  SHFL.IDX PT, R168, R168, R7, 0x1c1f ;  /* 0x001c1f07a8a87589 */ /* 0x000fe200000e0000 */
[----:B------:R-:W-:Y:S02]  /*ddd0*/  SHF.R.U64 R50, R50, 0x3, RZ ;  /* 0x0000000332327819 */ /* 0x000fe400000012ff */
[----:B------:R-:W-:Y:S01]  /*dde0*/  LOP3.LUT R54, R55, 0x380, RZ, 0xc0, !PT ;  /* 0x0000038037367812 */ /* 0x000fe200078ec0ff */
[----:B------:R-:W-:Y:S01]  /*ddf0*/  SHFL.IDX PT, R170, R170, R7, 0x1c1f ;  /* 0x001c1f07aaaa7589 */ /* 0x000fe200000e0000 */
[----:B------:R-:W-:Y:S02]  /*de00*/  LOP3.LUT R34, R35, 0x380, RZ, 0xc0, !PT ;  /* 0x0000038023227812 */ /* 0x000fe400078ec0ff */
[----:B------:R-:W-:Y:S01]  /*de10*/  SHF.R.U64 R46, R46, 0x3, RZ ;  /* 0x000000032e2e7819 */ /* 0x000fe200000012ff */
[----:B------:R-:W-:Y:S01]  /*de20*/  SHFL.IDX PT, R172, R172, R7, 0x1c1f ;  /* 0x001c1f07acac7589 */ /* 0x000fe200000e0000 */
[----:B------:R-:W-:-:S02]  /*de30*/  SHF.R.U64 R86, R86, 0x3, RZ ;  /* 0x0000000356567819 */ /* 0x000fc400000012ff */
[----:B------:R-:W-:Y:S01]  /*de40*/  SHF.R.U64 R42, R42, 0x3, RZ ;  /* 0x000000032a2a7819 */ /* 0x000fe200000012ff */
[----:B------:R-:W-:Y:S01]  /*de50*/  SHFL.IDX PT, R173, R173, R7, 0x1c1f ;  /* 0x001c1f07adad7589 */ /* 0x000fe200000e0000 */
        /* <DEDUP_REMOVED lines=22> */
[----:B------:R-:W-:Y:S01]  /*dfc0*/  SHFL.IDX PT, R131, R178, R7, 0x1c1f ;  /* 0x001c1f07b2837589 */ /* 0x000fe200000e0000 */
[C---:B------:R-:W-:Y:S02]  /*dfd0*/  IADD3 R39, P3, R30.reuse, 0x4000, RZ ;  /* 0x000040001e277810 */ /* 0x040fe40007f7e0ff */
[----:B------:R-:W-:Y:S02]  /*dfe0*/  LOP3.LUT R35, R30, 0x380, RZ, 0xc0, !PT ;  /* 0x000003801e237812 */ /* 0x000fe400078ec0ff */
[----:B------:R-:W-:-:S02]  /*dff0*/  LOP3.LUT R70, R71, 0x380, RZ, 0xc0, !PT ;  /* 0x0000038047467812 */ /* 0x000fc400078ec0ff */
[----:B------:R-:W-:Y:S02]  /*e000*/  LOP3.LUT R62, R63, 0x380, RZ, 0xc0, !PT ;  /* 0x000003803f3e7812 */ /* 0x000fe400078ec0ff */
[----:B------:R-:W-:Y:S02]  /*e010*/  LOP3.LUT R66, R67, 0x380, RZ, 0xc0, !PT ;  /* 0x0000038043427812 */ /* 0x000fe400078ec0ff */
[----:B------:R-:W-:Y:S02]  /*e020*/  SHF.R.U64 R80, R80, 0x3, RZ ;  /* 0x0000000350507819 */ /* 0x000fe400000012ff */
[----:B------:R-:W-:Y:S02]  /*e030*/  LOP3.LUT R38, R39, 0x380, RZ, 0xc0, !PT ;  /* 0x0000038027267812 */ /* 0x000fe400078ec0ff */
[----:B------:R-:W-:Y:S02]  /*e040*/  SHF.R.U64 R35, R35, 0x3, RZ ;  /* 0x0000000323237819 */ /* 0x000fe400000012ff */
[----:B------:R-:W-:-:S02]  /*e050*/  SHF.R.U64 R70, R70, 0x3, RZ ;  /* 0x0000000346467819 */ /* 0x000fc400000012ff */
[----:B------:R-:W-:Y:S02]  /*e060*/  SHF.R.U64 R62, R62, 0x3, RZ ;  /* 0x000000033e3e7819 */ /* 0x000fe400000012ff */
[----:B------:R-:W-:Y:S02]  /*e070*/  SHF.R.U64 R66, R66, 0x3, RZ ;  /* 0x0000000342427819 */ /* 0x000fe400000012ff */
[----:B------:R-:W-:Y:S01]  /*e080*/  LOP3.LUT R80, R80, R81, RZ, 0x3c, !PT ;  /* 0x0000005150507212 */ /* 0x000fe200078e3cff */
[--C-:B------:R-:W-:Y:S01]  /*e090*/  IMAD.X R81, RZ, RZ, R31.reuse, P4 ;  /* 0x000000ffff517224 */ /* 0x100fe200020e061f */
[----:B------:R-:W-:Y:S02]  /*e0a0*/  SHF.R.U64 R38, R38, 0x3, RZ ;  /* 0x0000000326267819 */ /* 0x000fe400000012ff */
[----:B------:R-:W-:Y:S01]  /*e0b0*/  LOP3.LUT R30, R35, R30, RZ, 0x3c, !PT ;  /* 0x0000001e231e7212 */ /* 0x000fe200078e3cff */
[----:B------:R-:W-:Y:S01]  /*e0c0*/  IMAD.X R35, RZ, RZ, R31, P2 ;  /* 0x000000ffff237224 */ /* 0x000fe200010e061f */
[----:B------:R-:W-:-:S02]  /*e0d0*/  MOV R186, R50 ;  /* 0x0000003200ba7202 */ /* 0x000fc40000000f00 */
[----:B------:R-:W-:Y:S01]  /*e0e0*/  LOP3.LUT R70, R70, R71, RZ, 0x3c, !PT ;  /* 0x0000004746467212 */ /* 0x000fe200078e3cff */
[----:B------:R0:W-:Y:S01]  /*e0f0*/  SHFL.IDX PT, R50, R21, R7, 0x1c1f ;  /* 0x001c1f0715327589 */ /* 0x0001e200000e0000 */
[----:B------:R-:W-:Y:S01]  /*e100*/  LOP3.LUT R62, R62, R63, RZ, 0x3c, !PT ;  /* 0x0000003f3e3e7212 */ /* 0x000fe200078e3cff */
[--C-:B------:R-:W-:Y:S01]  /*e110*/  IMAD.X R71, RZ, RZ, R31.reuse, P5 ;  /* 0x000000ffff477224 */ /* 0x100fe200028e061f */
[----:B------:R-:W-:Y:S01]  /*e120*/  LOP3.LUT R66, R66, R67, RZ, 0x3c, !PT ;  /* 0x0000004342427212 */ /* 0x000fe200078e3cff */
[--C-:B------:R-:W-:Y:S01]  /*e130*/  IMAD.X R63, RZ, RZ, R31.reuse, P1 ;  /* 0x000000ffff3f7224 */ /* 0x100fe200008e061f */
[----:B------:R-:W-:Y:S01]  /*e140*/  LOP3.LUT R38, R38, R39, RZ, 0x3c, !PT ;  /* 0x0000002726267212 */ /* 0x000fe200078e3cff */
[--C-:B------:R-:W-:Y:S01]  /*e150*/  IMAD.X R67, RZ, RZ, R31.reuse, P6 ;  /* 0x000000ffff437224 */ /* 0x100fe200030e061f */
[----:B------:R-:W-:Y:S01]  /*e160*/  MOV R80, R80 ;  /* 0x0000005000507202 */ /* 0x000fe20000000f00 */
[----:B------:R-:W-:Y:S01]  /*e170*/  IMAD.X R39, RZ, RZ, R31, P3 ;  /* 0x000000ffff277224 */ /* 0x000fe200018e061f */
[----:B------:R-:W-:-:S02]  /*e180*/  MOV R81, R34 ;  /* 0x0000002200517202 */ /* 0x000fc40000000f00 */
[----:B0-----:R-:W-:Y:S01]  /*e190*/  LOP3.LUT R21, R7, 0x2, RZ, 0x3c, !PT ;  /* 0x0000000207157812 */ /* 0x001fe200078e3cff */
[----:B------:R-:W-:Y:S01]  /*e1a0*/  SHFL.IDX PT, R35, R10, R7, 0x1c1f ;  /* 0x001c1f070a237589 */ /* 0x000fe200000e0000 */
[----:B------:R-:W-:Y:S02]  /*e1b0*/  MOV R191, R78 ;  /* 0x0000004e00bf7202 */ /* 0x000fe40000000f00 */
[----:B------:R-:W-:Y:S01]  /*e1c0*/  MOV R189, R86 ;  /* 0x0000005600bd7202 */ /* 0x000fe20000000f00 */
[----:B------:R-:W-:Y:S01]  /*e1d0*/  SHFL.IDX PT, R10, R24, R21, 0x1c1f ;  /* 0x001c1f15180a7589 */ /* 0x000fe200000e0000 */
[----:B------:R-:W-:Y:S02]  /*e1e0*/  MOV R188, R42 ;  /* 0x0000002a00bc7202 */ /* 0x000fe40000000f00 */
[----:B------:R-:W-:Y:S01]  /*e1f0*/  MOV R84, R70 ;  /* 0x0000004600547202 */ /* 0x000fe20000000f00 */
[----:B------:R-:W-:Y:S01]  /*e200*/  SHFL.IDX PT, R42, R15, R7, 0x1c1f ;  /* 0x001c1f070f2a7589 */ /* 0x000fe200000e0000 */
[----:B------:R-:W-:-:S02]  /*e210*/  MOV R184, R58 ;  /* 0x0000003a00b87202 */ /* 0x000fc40000000f00 */
[----:B------:R-:W-:Y:S01]  /*e220*/  MOV R183, R62 ;  /* 0x0000003e00b77202 */ /* 0x000fe20000000f00 */
        /* <DEDUP_REMOVED lines=9> */
[----:B------:R-:W0:Y:S01]  /*e2c0*/  SHFL.IDX PT, R24, R32, R21, 0x1c1f ;  /* 0x001c1f1520187589 */ /* 0x000e2200000e0000 */
[----:B------:R-:W-:-:S03]  /*e2d0*/  MOV R185, R54 ;  /* 0x0000003600b97202 */ /* 0x000fc60000000f00 */
        /* <DEDUP_REMOVED lines=30> */
[----:B------:R-:W-:-:S03]  /*e4c0*/  SEL R24, R24, R35, P0 ;  /* 0x0000002318187207 */ /* 0x000fc60000000000 */
        /* <DEDUP_REMOVED lines=15> */
[----:B------:R-:W0:Y:S04]  /*e5c0*/  SHFL.IDX PT, R56, R64, R21, 0x1c1f ;  /* 0x001c1f1540387589 */ /* 0x000e2800000e0000 */
[----:B------:R-:W-:Y:S04]  /*e5d0*/  SHFL.IDX PT, R127, R112, R21, 0x1c1f ;  /* 0x001c1f15707f7589 */ /* 0x000fe800000e0000 */
[----:B------:R-:W-:Y:S04]  /*e5e0*/  SHFL.IDX PT, R139, R124, R21, 0x1c1f ;  /* 0x001c1f157c8b7589 */ /* 0x000fe800000e0000 */
[----:B------:R-:W-:Y:S04]  /*e5f0*/  SHFL.IDX PT, R76, R136, R21, 0x1c1f ;  /* 0x001c1f15884c7589 */ /* 0x000fe800000e0000 */
[----:B------:R-:W1:Y:S04]  /*e600*/  SHFL.IDX PT, R27, R27, R21, 0x1c1f ;  /* 0x001c1f151b1b7589 */ /* 0x000e6800000e0000 */
[----:B------:R-:W-:Y:S04]  /*e610*/  SHFL.IDX PT, R7, R150, R21, 0x1c1f ;  /* 0x001c1f1596077589 */ /* 0x000fe800000e0000 */
[----:B------:R2:W3:Y:S01]  /*e620*/  SHFL.IDX PT, R120, R102, R21, 0x1c1f ;  /* 0x001c1f1566787589 */ /* 0x0004e200000e0000 */
[----:B0-----:R-:W-:-:S02]  /*e630*/  SEL R54, R55, R56, P0 ;  /* 0x0000003837367207 */ /* 0x001fc40000000000 */
[----:B------:R-:W-:Y:S01]  /*e640*/  SEL R56, R56, R55, P0 ;  /* 0x0000003738387207 */ /* 0x000fe20000000000 */
[----:B------:R-:W0:Y:S04]  /*e650*/  SHFL.IDX PT, R28, R28, R21, 0x1c1f ;  /* 0x001c1f151c1c7589 */ /* 0x000e2800000e0000 */
[----:B------:R-:W4:Y:S01]  /*e660*/  SHFL.IDX PT, R36, R36, R21, 0x1c1f ;  /* 0x001c1f1524247589 */ /* 0x000f2200000e0000 */
[----:B--2---:R-:W-:-:S03]  /*e670*/  SEL R102, R103, R109, P0 ;  /* 0x0000006d67667207 */ /* 0x004fc60000000000 */
[----:B------:R-:W2:Y:S04]  /*e680*/  SHFL.IDX PT, R64, R72, R21, 0x1c1f ;  /* 0x001c1f1548407589 */ /* 0x000ea800000e0000 */
[----:B------:R-:W5:Y:S01]  /*e690*/  SHFL.IDX PT, R26, R26, R21, 0x1c1f ;  /* 0x001c1f151a1a7589 */ /* 0x000f6200000e0000 */
[----:B-1----:R-:W-:Y:S02]  /*e6a0*/  SEL R13, R15, R27, P0 ;  /* 0x0000001b0f0d7207 */ /* 0x002fe40000000000 */
[----:B------:R-:W-:Y:S01]  /*e6b0*/  SEL R15, R27, R15, P0 ;  /* 0x0000000f1b0f7207 */ /* 0x000fe20000000000 */
[----:B------:R-:W1:Y:S04]  /*e6c0*/  SHFL.IDX PT, R112, R94, R21, 0x1c1f ;  /* 0x001c1f155e707589 */ /* 0x000e6800000e0000 */
[----:B------:R-:W-:Y:S01]  /*e6d0*/  SHFL.IDX PT, R124, R106, R21, 0x1c1f ;  /* 0x001c1f156a7c7589 */ /* 0x000fe200000e0000 */
[----:B---3--:R-:W-:-:S02]  /*e6e0*/  SEL R115, R117, R120, P0 ;  /* 0x0000007875737207 */ /* 0x008fc40000000000 */
[----:B------:R-:W-:Y:S01]  /*e6f0*/  SEL R117, R120, R117, P0 ;  /* 0x0000007578757207 */ /* 0x000fe20000000000 */
[----:B------:R-:W-:Y:S01]  /*e700*/  SHFL.IDX PT, R136, R118, R21, 0x1c1f ;  /* 0x001c1f1576887589 */ /* 0x000fe200000e0000 */
[----:B0-----:R-:W-:Y:S02]  /*e710*/  SEL R9, R38, R28, P0 ;  /* 0x0000001c26097207 */ /* 0x001fe40000000000 */
[----:B------:R-:W-:Y:S01]  /*e720*/  SEL R11, R28, R38, P0 ;  /* 0x000000261c0b7207 */ /* 0x000fe20000000000 */
[----:B------:R-:W0:Y:S01]  /*e730*/  SHFL.IDX PT, R146, R96, R21, 0x1c1f ;  /* 0x001c1f1560927589 */ /* 0x000e2200000e0000 */
[----:B----4-:R-:W-:Y:S02]  /*e740*/  SEL R25, R36, R30, P0 ;  /* 0x0000001e24197207 */ /* 0x010fe40000000000 */
[----:B------:R-:W-:Y:S01]  /*e750*/  SEL R38, R39, R40, P0 ;  /* 0x0000002827267207 */ /* 0x000fe20000000000 */
[----:B------:R3:W4:Y:S01]  /*e760*/  SHFL.IDX PT, R123, R104, R21, 0x1c1f ;  /* 0x001c1f15687b7589 */ /* 0x00072200000e0000 */
[----:B------:R-:W-:-:S02]  /*e770*/  SEL R40, R40, R39, P0 ;  /* 0x0000002728287207 */ /* 0x000fc40000000000 */
[----:B--2---:R-:W-:Y:S01]  /*e780*/  SEL R62, R63, R64, P0 ;  /* 0x000000403f3e7207 */ /* 0x004fe20000000000 */
[----:B------:R-:W-:Y:S01]  /*e790*/  SHFL.IDX PT, R88, R128, R21, 0x1c1f ;  /* 0x001c1f1580587589 */ /* 0x000fe200000e0000 */
[----:B-----5:R-:W-:Y:S02]  /*e7a0*/  SEL R12, R14, R26, P0 ;  /* 0x0000001a0e0c7207 */ /* 0x020fe40000000000 */
[----:B------:R-:W-:Y:S01]  /*e7b0*/  SEL R14, R26, R14, P0 ;  /* 0x0000000e1a0e7207 */ /* 0x000fe20000000000 */
[----:B------:R-:W2:Y:S01]  /*e7c0*/  SHFL.IDX PT, R72, R140, R21, 0x1c1f ;  /* 0x001c1f158c487589 */ /* 0x000ea200000e0000 */
[----:B------:R-:W-:Y:S02]  /*e7d0*/  SEL R64, R64, R63, P0 ;  /* 0x0000003f40407207 */ /* 0x000fe40000000000 */
[----:B---3--:R-:W-:Y:S01]  /*e7e0*/  SEL R104, R109, R103, P0 ;  /* 0x000000676d687207 */ /* 0x008fe20000000000 */
[----:B------:R-:W-:Y:S01]  /*e7f0*/  SHFL.IDX PT, R98, R148, R21, 0x1c1f ;  /* 0x001c1f1594627589 */ /* 0x000fe200000e0000 */
[----:B------:R-:W-:-:S02]  /*e800*/  SEL R103, R107, R105, P0 ;  /* 0x000000696b677207 */ /* 0x000fc40000000000 */
[----:B------:R-:W-:Y:S01]  /*e810*/  SEL R105, R105, R107, P0 ;  /* 0x0000006b69697207 */ /* 0x000fe20000000000 */
[----:B------:R-:W3:Y:S01]  /*e820*/  SHFL.IDX PT, R137, R137, R21, 0x1c1f ;  /* 0x001c1f1589897589 */ /* 0x000ee200000e0000 */
[----:B-1----:R-:W-:Y:S02]  /*e830*/  SEL R107, R175, R112, P0 ;  /* 0x00000070af6b7207 */ /* 0x002fe40000000000 */
[----:B------:R-:W-:Y:S01]  /*e840*/  SEL R109, R112, R175, P0 ;  /* 0x000000af706d7207 */ /* 0x000fe20000000000 */
[----:B------:R-:W1:Y:S01]  /*e850*/  SHFL.IDX PT, R129, R129, R21, 0x1c1f ;  /* 0x001c1f1581817589 */ /* 0x000e6200000e0000 */
[----:B0-----:R-:W-:Y:S02]  /*e860*/  SEL R112, R146, R111, P0 ;  /* 0x0000006f92707207 */ /* 0x001fe40000000000 */
[----:B------:R-:W-:Y:S01]  /*e870*/  SEL R63, R66, R65, P0 ;  /* 0x00000041423f7207 */ /* 0x000fe20000000000 */
[----:B------:R-:W0:Y:S01]  /*e880*/  SHFL.IDX PT, R147, R147, R21, 0x1c1f ;  /* 0x001c1f1593937589 */ /* 0x000e2200000e0000 */
[----:B----4-:R-:W-:-:S02]  /*e890*/  SEL R118, R90, R123, P0 ;  /* 0x0000007b5a767207 */ /* 0x010fc40000000000 */
[----:B------:R-:W-:Y:S01]  /*e8a0*/  SEL R120, R123, R90, P0 ;  /* 0x0000005a7b787207 */ /* 0x000fe20000000000 */
[----:B------:R4:W5:Y:S01]  /*e8b0*/  SHFL.IDX PT, R128, R110, R21, 0x1c1f ;  /* 0x001c1f156e807589 */ /* 0x00096200000e0000 */
[----:B------:R-:W-:-:S03]  /*e8c0*/  SEL R65, R65, R66, P0 ;  /* 0x0000004241417207 */ /* 0x000fc60000000000 */
[----:B------:R1:W-:Y:S01]  /*e8d0*/  SHFL.IDX PT, R140, R122, R21, 0x1c1f ;  /* 0x001c1f157a8c7589 */ /* 0x0003e200000e0000 */
[----:B--2---:R-:W-:-:S03]  /*e8e0*/  SEL R151, R73, R72, P0 ;  /* 0x0000004849977207 */ /* 0x004fc60000000000 */
[----:B------:R2:W5:Y:S01]  /*e8f0*/  SHFL.IDX PT, R148, R130, R21, 0x1c1f ;  /* 0x001c1f1582947589 */ /* 0x00056200000e0000 */
[----:B----4-:R-:W-:-:S03]  /*e900*/  SEL R110, R111, R146, P0 ;  /* 0x000000926f6e7207 */ /* 0x010fc60000000000 */
[----:B------:R-:W4:Y:S01]  /*e910*/  SHFL.IDX PT, R44, R44, R21, 0x1c1f ;  /* 0x001c1f152c2c7589 */ /* 0x000f2200000e0000 */
[----:B---3--:R-:W-:Y:S02]  /*e920*/  SEL R27, R29, R137, P0 ;  /* 0x000000891d1b7207 */ /* 0x008fe40000000000 */
[----:B-1----:R-:W-:Y:S01]  /*e930*/  SEL R122, R125, R124, P0 ;  /* 0x0000007c7d7a7207 */ /* 0x002fe20000000000 */
[----:B------:R-:W1:Y:S01]  /*e940*/  SHFL.IDX PT, R52, R52, R21, 0x1c1f ;  /* 0x001c1f1534347589 */ /* 0x000e6200000e0000 */
[----:B------:R-:W-:Y:S02]  /*e950*/  SEL R124, R124, R125, P0 ;  /* 0x0000007d7c7c7207 */ /* 0x000fe40000000000 */
[----:B--2---:R-:W-:Y:S01]  /*e960*/  SEL R130, R131, R132, P0 ;  /* 0x0000008483827207 */ /* 0x004fe20000000000 */
        /* <DEDUP_REMOVED lines=10> */
[----:B0-----:R-:W-:Y:S02]  /*ea10*/  SEL R35, R37, R147, P0 ;  /* 0x0000009325237207 */ /* 0x001fe40000000000 */
[----:B-----5:R-:W-:Y:S01]  /*ea20*/  SEL R123, R177, R128, P0 ;  /* 0x00000080b17b7207 */ /* 0x020fe20000000000 */
[----:B------:R0:W3:Y:S01]  /*ea30*/  SHFL.IDX PT, R144, R126, R21, 0x1c1f ;  /* 0x001c1f157e907589 */ /* 0x0000e200000e0000 */
[----:B------:R-:W-:-:S02]  /*ea40*/  SEL R125, R128, R177, P0 ;  /* 0x000000b1807d7207 */ /* 0x000fc40000000000 */
[----:B------:R-:W-:Y:S01]  /*ea50*/  SEL R136, R135, R78, P0 ;  /* 0x0000004e87887207 */ /* 0x000fe20000000000 */
[----:B------:R5:W3:Y:S01]  /*ea60*/  SHFL.IDX PT, R150, R134, R21, 0x1c1f ;  /* 0x001c1f1586967589 */ /* 0x000ae200000e0000 */
[----:B------:R-:W-:Y:S02]  /*ea70*/  SEL R146, R149, R148, P0 ;  /* 0x0000009495927207 */ /* 0x000fe40000000000 */
[----:B----4-:R-:W-:Y:S01]  /*ea80*/  SEL R33, R44, R34, P0 ;  /* 0x000000222c217207 */ /* 0x010fe20000000000 */
[----:B------:R4:W3:Y:S01]  /*ea90*/  SHFL.IDX PT, R101, R41, R21, 0x1c1f ;  /* 0x001c1f1529657589 */ /* 0x0008e200000e0000 */
[----:B------:R-:W-:Y:S02]  /*eaa0*/  SEL R37, R147, R37, P0 ;  /* 0x0000002593257207 */ /* 0x000fe40000000000 */
[----:B-1----:R-:W-:Y:S01]  /*eab0*/  SEL R39, R42, R52, P0 ;  /* 0x000000342a277207 */ /* 0x002fe20000000000 */
[----:B------:R-:W-:Y:S01]  /*eac0*/  SHFL.IDX PT, R155, R155, R21, 0x1c1f ;  /* 0x001c1f159b9b7589 */ /* 0x000fe200000e0000 */
[----:B0-----:R-:W-:-:S02]  /*ead0*/  SEL R126, R86, R127, P0 ;  /* 0x0000007f567e7207 */ /* 0x001fc40000000000 */
[----:B-----5:R-:W-:Y:S01]  /*eae0*/  SEL R134, R78, R135, P0 ;  /* 0x000000874e867207 */ /* 0x020fe20000000000 */
[----:B------:R-:W-:Y:S01]  /*eaf0*/  SHFL.IDX PT, R121, R108, R21, 0x1c1f ;  /* 0x001c1f156c797589 */ /* 0x000fe200000e0000 */
[----:B------:R-:W-:Y:S02]  /*eb00*/  SEL R128, R127, R86, P0 ;  /* 0x000000567f807207 */ /* 0x000fe40000000000 */
[----:B----4-:R-:W-:Y:S01]  /*eb10*/  SEL R41, R52, R42, P0 ;  /* 0x0000002a34297207 */ /* 0x010fe20000000000 */
[----:B------:R-:W0:Y:S01]  /*eb20*/  SHFL.IDX PT, R60, R60, R21, 0x1c1f ;  /* 0x001c1f153c3c7589 */ /* 0x000e2200000e0000 */
[----:B------:R-:W-:Y:S02]  /*eb30*/  SEL R135, R77, R139, P0 ;  /* 0x0000008b4d877207 */ /* 0x000fe40000000000 */
[----:B------:R-:W-:Y:S01]  /*eb40*/  SEL R137, R139, R77, P0 ;  /* 0x0000004d8b897207 */ /* 0x000fe20000000000 */
[----:B------:R-:W-:Y:S01]  /*eb50*/  SHFL.IDX PT, R108, R91, R21, 0x1c1f ;  /* 0x001c1f155b6c7589 */ /* 0x000fe200000e0000 */
[----:B------:R-:W-:-:S02]  /*eb60*/  SEL R148, R148, R149, P0 ;  /* 0x0000009594947207 */ /* 0x000fc40000000000 */
[----:B--2---:R-:W-:Y:S01]  /*eb70*/  SEL R42, R154, R153, P0 ;  /* 0x000000999a2a7207 */ /* 0x004fe20000000000 */
[----:B------:R-:W1:Y:S01]  /*eb80*/  SHFL.IDX PT, R51, R157, R21, 0x1c1f ;  /* 0x001c1f159d337589 */ /* 0x000e6200000e0000 */
[----:B------:R-:W-:Y:S02]  /*eb90*/  SEL R127, R89, R143, P0 ;  /* 0x0000008f597f7207 */ /* 0x000fe40000000000 */
[----:B------:R-:W-:Y:S01]  /*eba0*/  SEL R129, R143, R89, P0 ;  /* 0x000000598f817207 */ /* 0x000fe20000000000 */
[----:B------:R2:W-:Y:S01]  /*ebb0*/  SHFL.IDX PT, R91, R138, R21, 0x1c1f ;  /* 0x001c1f158a5b7589 */ /* 0x0005e200000e0000 */
[----:B---3--:R-:W-:Y:S02]  /*ebc0*/  SEL R139, R99, R144, P0 ;  /* 0x00000090638b7207 */ /* 0x008fe40000000000 */
[----:B------:R-:W-:Y:S01]  /*ebd0*/  SEL R147, R79, R150, P0 ;  /* 0x000000964f937207 */ /* 0x000fe20000000000 */
[----:B------:R-:W-:Y:S01]  /*ebe0*/  SHFL.IDX PT, R159, R159, R21, 0x1c1f ;  /* 0x001c1f159f9f7589 */ /* 0x000fe200000e0000 */
[----:B------:R-:W-:-:S02]  /*ebf0*/  SEL R149, R150, R79, P0 ;  /* 0x0000004f96957207 */ /* 0x000fc40000000000 */
[----:B------:R-:W-:Y:S01]  /*ec00*/  SEL R143, R74, R85, P0 ;  /* 0x000000554a8f7207 */ /* 0x000fe20000000000 */
[----:B------:R-:W3:Y:S01]  /*ec10*/  SHFL.IDX PT, R68, R68, R21, 0x1c1f ;  /* 0x001c1f1544447589 */ /* 0x000ee200000e0000 */
[----:B------:R-:W-:Y:S02]  /*ec20*/  SEL R150, R152, R76, P0 ;  /* 0x0000004c98967207 */ /* 0x000fe40000000000 */
[----:B--2---:R-:W-:Y:S01]  /*ec30*/  SEL R138, R141, R140, P0 ;  /* 0x0000008c8d8a7207 */ /* 0x004fe20000000000 */
[----:B------:R-:W-:Y:S01]  /*ec40*/  SHFL.IDX PT, R163, R163, R21, 0x1c1f ;  /* 0x001c1f15a3a37589 */ /* 0x000fe200000e0000 */
[----:B------:R-:W-:Y:S02]  /*ec50*/  SEL R140, R140, R141, P0 ;  /* 0x0000008d8c8c7207 */ /* 0x000fe40000000000 */
[----:B------:R-:W-:Y:S01]  /*ec60*/  SEL R141, R144, R99, P0 ;  /* 0x00000063908d7207 */ /* 0x000fe20000000000 */
[----:B------:R-:W2:Y:S01]  /*ec70*/  SHFL.IDX PT, R162, R162, R21, 0x1c1f ;  /* 0x001c1f15a2a27589 */ /* 0x000ea200000e0000 */
[----:B------:R-:W-:-:S02]  /*ec80*/  SEL R144, R88, R75, P0 ;  /* 0x0000004b58907207 */ /* 0x000fc40000000000 */
[----:B------:R-:W-:Y:S01]  /*ec90*/  SEL R152, R76, R152, P0 ;  /* 0x000000984c987207 */ /* 0x000fe20000000000 */
[----:B------:R-:W-:Y:S01]  /*eca0*/  SHFL.IDX PT, R167, R167, R21, 0x1c1f ;  /* 0x001c1f15a7a77589 */ /* 0x000fe200000e0000 */
[----:B------:R-:W-:Y:S02]  /*ecb0*/  F2FP.BF16.F32.PACK_AB R77, R27, R26 ;  /* 0x0000001a1b4d723e */ /* 0x000fe400000010ff */
[----:B------:R-:W-:Y:S01]  /*ecc0*/  F2FP.BF16.F32.PACK_AB R78, R25, R24 ;  /* 0x00000018194e723e */ /* 0x000fe200000010ff */
[----:B------:R-:W4:Y:S01]  /*ecd0*/  SHFL.IDX PT, R165, R165, R21, 0x1c1f ;  /* 0x001c1f15a5a57589 */ /* 0x000f2200000e0000 */
[----:B------:R-:W-:Y:S02]  /*ece0*/  F2FP.BF16.F32.PACK_AB R79, R29, R28 ;  /* 0x0000001c1d4f723e */ /* 0x000fe400000010ff */
[----:B------:R-:W-:Y:S01]  /*ecf0*/  SEL R70, R71, R101, P0 ;  /* 0x0000006547467207 */ /* 0x000fe20000000000 */
[----:B------:R-:W5:Y:S01]  /*ed00*/  SHFL.IDX PT, R113, R100, R21, 0x1c1f ;  /* 0x001c1f1564717589 */ /* 0x000f6200000e0000 */
[----:B------:R-:W-:-:S02]  /*ed10*/  SEL R92, R101, R71, P0 ;  /* 0x00000047655c7207 */ /* 0x000fc40000000000 */
[----:B------:R-:W-:Y:S01]  /*ed20*/  SEL R71, R119, R93, P0 ;  /* 0x0000005d77477207 */ /* 0x000fe20000000000 */
[----:B------:R-:W-:Y:S01]  /*ed30*/  SHFL.IDX PT, R171, R171, R21, 0x1c1f ;  /* 0x001c1f15abab7589 */ /* 0x000fe200000e0000 */
[----:B------:R-:W-:Y:S02]  /*ed40*/  SEL R93, R93, R119, P0 ;  /* 0x000000775d5d7207 */ /* 0x000fe40000000000 */
[----:B0-----:R-:W-:Y:S01]  /*ed50*/  SEL R49, R60, R50, P0 ;  /* 0x000000323c317207 */ /* 0x001fe20000000000 */
[----:B------:R-:W0:Y:S01]  /*ed60*/  SHFL.IDX PT, R169, R169, R21, 0x1c1f ;  /* 0x001c1f15a9a97589 */ /* 0x000e2200000e0000 */
[----:B------:R-:W-:Y:S02]  /*ed70*/  SEL R119, R87, R121, P0 ;  /* 0x0000007957777207 */ /* 0x000fe40000000000 */
[----:B-1----:R-:W-:Y:S01]  /*ed80*/  SEL R52, R51, R158, P0 ;  /* 0x0000009e33347207 */ /* 0x002fe20000000000 */
[----:B------:R1:W0:Y:S01]  /*ed90*/  SHFL.IDX PT, R157, R142, R21, 0x1c1f ;  /* 0x001c1f158e9d7589 */ /* 0x00022200000e0000 */
[----:B------:R-:W-:-:S02]  /*eda0*/  SEL R121, R121, R87, P0 ;  /* 0x0000005779797207 */ /* 0x000fc40000000000 */
[----:B---3--:R-:W-:Y:S01]  /*edb0*/  SEL R55, R58, R68, P0 ;  /* 0x000000443a377207 */ /* 0x008fe20000000000 */
[----:B------:R-:W3:Y:S01]  /*edc0*/  SHFL.IDX PT, R116, R95, R21, 0x1c1f ;  /* 0x001c1f155f747589 */ /* 0x000ee200000e0000 */
[----:B------:R-:W-:Y:S02]  /*edd0*/  SEL R57, R68, R58, P0 ;  /* 0x0000003a44397207 */ /* 0x000fe40000000000 */
[----:B------:R-:W-:Y:S01]  /*ede0*/  F2FP.BF16.F32.PACK_AB R90, R41, R40 ;  /* 0x00000028295a723e */ /* 0x000fe200000010ff */
[----:B------:R4:W3:Y:S01]  /*edf0*/  SHFL.IDX PT, R96, R5, R21, 0x1c1f ;  /* 0x001c1f1505607589 */ /* 0x0008e200000e0000 */
[----:B--2---:R-:W-:Y:S02]  /*ee00*/  SEL R58, R164, R162, P0 ;  /* 0x000000a2a43a7207 */ /* 0x004fe40000000000 */
[----:B-1----:R-:W-:Y:S02]  /*ee10*/  SEL R142, R75, R88, P0 ;  /* 0x000000584b8e7207 */ /* 0x002fe40000000000 */
[----:B------:R-:W-:-:S02]  /*ee20*/  F2FP.BF16.F32.PACK_AB R75, R15, R14 ;  /* 0x0000000e0f4b723e */ /* 0x000fc400000010ff */
[----:B------:R-:W-:Y:S02]  /*ee30*/  F2FP.BF16.F32.PACK_AB R88, R39, R38 ;  /* 0x000000262758723e */ /* 0x000fe400000010ff */
[----:B------:R-:W-:Y:S02]  /*ee40*/  SEL R59, R166, R163, P0 ;  /* 0x000000a3a63b7207 */ /* 0x000fe40000000000 */
[----:B----4-:R-:W-:Y:S02]  /*ee50*/  SEL R5, R8, R7, P0 ;  /* 0x0000000708057207 */ /* 0x010fe40000000000 */
        /* <DEDUP_REMOVED lines=12> */
[----:B------:R-:W-:Y:S02]  /*ef20*/  F2FP.BF16.F32.PACK_AB R72, R9, R8 ;  /* 0x000000080948723e */ /* 0x000fe400000010ff */
[----:B------:R-:W-:Y:S02]  /*ef30*/  F2FP.BF16.F32.PACK_AB R73, R13, R12 ;  /* 0x0000000c0d49723e */ /* 0x000fe400000010ff */
[----:B------:R-:W-:-:S02]  /*ef40*/  F2FP.BF16.F32.PACK_AB R74, R11, R10 ;  /* 0x0000000a0b4a723e */ /* 0x000fc400000010ff */
[----:B------:R-:W-:Y:S02]  /*ef50*/  F2FP.BF16.F32.PACK_AB R76, R21, R20 ;  /* 0x00000014154c723e */ /* 0x000fe400000010ff */
[----:B------:R-:W-:Y:S01]  /*ef60*/  SEL R43, R45, R155, P0 ;  /* 0x0000009b2d2b7207 */ /* 0x000fe20000000000 */
[----:B------:R-:W-:Y:S01]  /*ef70*/  STSM.16.M88.4 [R83], R72 ;  /* 0x0000004853007844 */ /* 0x000fe20000000200 */
[----:B------:R-:W-:Y:S02]  /*ef80*/  SEL R46, R47, R48, P0 ;  /* 0x000000302f2e7207 */ /* 0x000fe40000000000 */
[----:B------:R-:W-:Y:S01]  /*ef90*/  SEL R45, R155, R45, P0 ;  /* 0x0000002d9b2d7207 */ /* 0x000fe20000000000 */
[----:B------:R1:W-:Y:S01]  /*efa0*/  STSM.16.M88.4 [R84], R76 ;  /* 0x0000004c54007844 */ /* 0x0003e20000000200 */
[----:B------:R-:W-:Y:S02]  /*efb0*/  SEL R48, R48, R47, P0 ;  /* 0x0000002f30307207 */ /* 0x000fe40000000000 */
[----:B------:R-:W-:-:S02]  /*efc0*/  SEL R47, R50, R60, P0 ;  /* 0x0000003c322f7207 */ /* 0x000fc40000000000 */
[----:B------:R-:W-:Y:S02]  /*efd0*/  SEL R50, R158, R51, P0 ;  /* 0x000000339e327207 */ /* 0x000fe40000000000 */
[----:B------:R-:W-:Y:S02]  /*efe0*/  SEL R154, R156, R91, P0 ;  /* 0x0000005b9c9a7207 */ /* 0x000fe40000000000 */
[----:B------:R-:W-:Y:S02]  /*eff0*/  SEL R51, R53, R159, P0 ;  /* 0x0000009f35337207 */ /* 0x000fe40000000000 */
[----:B------:R-:W-:Y:S02]  /*f000*/  SEL R156, R91, R156, P0 ;  /* 0x0000009c5b9c7207 */ /* 0x000fe40000000000 */
[----:B------:R-:W-:Y:S02]  /*f010*/  F2FP.BF16.F32.PACK_AB R85, R35, R34 ;  /* 0x000000222355723e */ /* 0x000fe400000010ff */
[----:B------:R-:W-:-:S02]  /*f020*/  F2FP.BF16.F32.PACK_AB R86, R33, R32 ;  /* 0x000000202156723e */ /* 0x000fc400000010ff */
[----:B-1----:R-:W-:Y:S02]  /*f030*/  F2FP.BF16.F32.PACK_AB R84, R31, R30 ;  /* 0x0000001e1f54723e */ /* 0x002fe400000010ff */
[----:B------:R-:W-:Y:S02]  /*f040*/  F2FP.BF16.F32.PACK_AB R87, R37, R36 ;  /* 0x000000242557723e */ /* 0x000fe400000010ff */
[----:B------:R-:W-:Y:S02]  /*f050*/  SEL R53, R159, R53, P0 ;  /* 0x000000359f357207 */ /* 0x000fe40000000000 */
[----:B------:R-:W-:Y:S01]  /*f060*/  F2FP.BF16.F32.PACK_AB R91, R45, R44 ;  /* 0x0000002c2d5b723e */ /* 0x000fe200000010ff */
[----:B------:R1:W-:Y:S01]  /*f070*/  STSM.16.M88.4 [R80], R84 ;  /* 0x0000005450007844 */ /* 0x0003e20000000200 */
[----:B------:R-:W-:Y:S02]  /*f080*/  F2FP.BF16.F32.PACK_AB R89, R43, R42 ;  /* 0x0000002a2b59723e */ /* 0x000fe400000010ff */
[----:B------:R-:W-:-:S02]  /*f090*/  SEL R60, R162, R164, P0 ;  /* 0x000000a4a23c7207 */ /* 0x000fc40000000000 */
[----:B------:R-:W-:Y:S01]  /*f0a0*/  SEL R61, R163, R166, P0 ;  /* 0x000000a6a33d7207 */ /* 0x000fe20000000000 */
[----:B------:R2:W-:Y:S01]  /*f0b0*/  STSM.16.M88.4 [R81], R88 ;  /* 0x0000005851007844 */ /* 0x0005e20000000200 */
[----:B------:R-:W-:Y:S02]  /*f0c0*/  SEL R66, R168, R165, P0 ;  /* 0x000000a5a8427207 */ /* 0x000fe40000000000 */
[----:B------:R-:W-:Y:S02]  /*f0d0*/  SEL R68, R165, R168, P0 ;  /* 0x000000a8a5447207 */ /* 0x000fe40000000000 */
[----:B------:R-:W-:Y:S02]  /*f0e0*/  SEL R67, R170, R167, P0 ;  /* 0x000000a7aa437207 */ /* 0x000fe40000000000 */
[----:B------:R-:W-:Y:S02]  /*f0f0*/  SEL R69, R167, R170, P0 ;  /* 0x000000aaa7457207 */ /* 0x000fe40000000000 */
[----:B-----5:R-:W-:-:S02]  /*f100*/  SEL R111, R114, R113, P0 ;  /* 0x00000071726f7207 */ /* 0x020fc40000000000 */
[----:B0-----:R-:W-:Y:S02]  /*f110*/  SEL R94, R172, R169, P0 ;  /* 0x000000a9ac5e7207 */ /* 0x001fe40000000000 */
[----:B------:R-:W-:Y:S02]  /*f120*/  SEL R100, R169, R172, P0 ;  /* 0x000000aca9647207 */ /* 0x000fe40000000000 */
[----:B------:R-:W-:Y:S02]  /*f130*/  SEL R95, R173, R171, P0 ;  /* 0x000000abad5f7207 */ /* 0x000fe40000000000 */
[----:B------:R-:W-:Y:S02]  /*f140*/  SEL R101, R171, R173, P0 ;  /* 0x000000adab657207 */ /* 0x000fe40000000000 */
        /* <DEDUP_REMOVED lines=8> */
[----:B---3--:R-:W-:Y:S01]  /*f1d0*/  SEL R114, R176, R116, P0 ;  /* 0x00000074b0727207 */ /* 0x008fe20000000000 */
[----:B------:R0:W-:Y:S01]  /*f1e0*/  STSM.16.M88.4 [R4], R72 ;  /* 0x0000004804007844 */ /* 0x0001e20000000200 */
[----:B------:R-:W-:Y:S02]  /*f1f0*/  SEL R157, R157, R82, P0 ;  /* 0x000000529d9d7207 */ /* 0x000fe40000000000 */
[----:B------:R-:W-:Y:S02]  /*f200*/  F2FP.BF16.F32.PACK_AB R76, R55, R54 ;  /* 0x00000036374c723e */ /* 0x000fe400000010ff */
[----:B------:R-:W-:Y:S02]  /*f210*/  F2FP.BF16.F32.PACK_AB R78, R57, R56 ;  /* 0x00000038394e723e */ /* 0x000fe400000010ff */
[----:B------:R-:W-:Y:S02]  /*f220*/  F2FP.BF16.F32.PACK_AB R79, R61, R60 ;  /* 0x0000003c3d4f723e */ /* 0x000fe400000010ff */
[----:B------:R-:W-:-:S02]  /*f230*/  F2FP.BF16.F32.PACK_AB R77, R59, R58 ;  /* 0x0000003a3b4d723e */ /* 0x000fc400000010ff */
[----:B------:R-:W-:Y:S02]  /*f240*/  SEL R116, R116, R176, P0 ;  /* 0x000000b074747207 */ /* 0x000fe40000000000 */
[----:B-1----:R-:W-:Y:S01]  /*f250*/  F2FP.BF16.F32.PACK_AB R80, R63, R62 ;  /* 0x0000003e3f50723e */ /* 0x002fe200000010ff */
[----:B------:R-:W-:Y:S01]  /*f260*/  STSM.16.M88.4 [R182], R76 ;  /* 0x0000004cb6007844 */ /* 0x000fe20000000200 */
[----:B------:R-:W-:Y:S02]  /*f270*/  F2FP.BF16.F32.PACK_AB R82, R65, R64 ;  /* 0x000000404152723e */ /* 0x000fe400000010ff */
[----:B------:R-:W-:Y:S02]  /*f280*/  F2FP.BF16.F32.PACK_AB R83, R69, R68 ;  /* 0x000000444553723e */ /* 0x000fe400000010ff */
[----:B--2---:R-:W-:Y:S02]  /*f290*/  F2FP.BF16.F32.PACK_AB R81, R67, R66 ;  /* 0x000000424351723e */ /* 0x004fe400000010ff */
[----:B------:R-:W-:-:S02]  /*f2a0*/  F2FP.BF16.F32.PACK_AB R84, R71, R70 ;  /* 0x000000464754723e */ /* 0x000fc400000010ff */
[----:B------:R-:W-:Y:S01]  /*f2b0*/  F2FP.BF16.F32.PACK_AB R86, R93, R92 ;  /* 0x0000005c5d56723e */ /* 0x000fe200000010ff */
[----:B------:R1:W-:Y:S01]  /*f2c0*/  STSM.16.M88.4 [R183], R80 ;  /* 0x00000050b7007844 */ /* 0x0003e20000000200 */
[----:B------:R-:W-:Y:S02]  /*f2d0*/  F2FP.BF16.F32.PACK_AB R87, R101, R100 ;  /* 0x000000646557723e */ /* 0x000fe400000010ff */
[----:B------:R-:W-:Y:S02]  /*f2e0*/  F2FP.BF16.F32.PACK_AB R85, R95, R94 ;  /* 0x0000005e5f55723e */ /* 0x000fe400000010ff */
[----:B------:R-:W-:Y:S02]  /*f2f0*/  F2FP.BF16.F32.PACK_AB R88, R103, R102 ;  /* 0x000000666758723e */ /* 0x000fe400000010ff */
[----:B------:R-:W-:Y:S01]  /*f300*/  F2FP.BF16.F32.PACK_AB R90, R105, R104 ;  /* 0x00000068695a723e */ /* 0x000fe200000010ff */
[----:B------:R-:W-:Y:S01]  /*f310*/  STSM.16.M88.4 [R184], R84 ;  /* 0x00000054b8007844 */ /* 0x000fe20000000200 */
[----:B------:R-:W-:-:S02]  /*f320*/  F2FP.BF16.F32.PACK_AB R91, R109, R108 ;  /* 0x0000006c6d5b723e */ /* 0x000fc400000010ff */
[----:B------:R-:W-:Y:S02]  /*f330*/  F2FP.BF16.F32.PACK_AB R89, R107, R106 ;  /* 0x0000006a6b59723e */ /* 0x000fe400000010ff */
[----:B0-----:R-:W-:Y:S02]  /*f340*/  F2FP.BF16.F32.PACK_AB R72, R111, R110 ;  /* 0x0000006e6f48723e */ /* 0x001fe400000010ff */
[----:B------:R-:W-:Y:S01]  /*f350*/  F2FP.BF16.F32.PACK_AB R74, R113, R112 ;  /* 0x00000070714a723e */ /* 0x000fe200000010ff */
[----:B------:R-:W-:Y:S01]  /*f360*/  STSM.16.M88.4 [R185], R88 ;  /* 0x00000058b9007844 */ /* 0x000fe20000000200 */
[----:B------:R-:W-:Y:S02]  /*f370*/  F2FP.BF16.F32.PACK_AB R75, R117, R116 ;  /* 0x00000074754b723e */ /* 0x000fe400000010ff */
[----:B------:R-:W-:Y:S02]  /*f380*/  F2FP.BF16.F32.PACK_AB R73, R115, R114 ;  /* 0x000000727349723e */ /* 0x000fe400000010ff */
[----:B------:R-:W-:-:S02]  /*f390*/  SEL R158, R160, R161, P0 ;  /* 0x000000a1a09e7207 */ /* 0x000fc40000000000 */
[----:B-1----:R-:W-:Y:S01]  /*f3a0*/  F2FP.BF16.F32.PACK_AB R80, R119, R118 ;  /* 0x000000767750723e */ /* 0x002fe200000010ff */
[----:B------:R0:W-:Y:S01]  /*f3b0*/  STSM.16.M88.4 [R186], R72 ;  /* 0x00000048ba007844 */ /* 0x0001e20000000200 */
[----:B------:R-:W-:Y:S02]  /*f3c0*/  F2FP.BF16.F32.PACK_AB R82, R121, R120 ;  /* 0x000000787952723e */ /* 0x000fe400000010ff */
[----:B------:R-:W-:Y:S02]  /*f3d0*/  F2FP.BF16.F32.PACK_AB R83, R125, R124 ;  /* 0x0000007c7d53723e */ /* 0x000fe400000010ff */
[----:B------:R-:W-:Y:S02]  /*f3e0*/  F2FP.BF16.F32.PACK_AB R81, R123, R122 ;  /* 0x0000007a7b51723e */ /* 0x000fe400000010ff */
[----:B------:R-:W-:Y:S02]  /*f3f0*/  SEL R160, R161, R160, P0 ;  /* 0x000000a0a1a07207 */ /* 0x000fe40000000000 */
[----:B------:R-:W-:Y:S01]  /*f400*/  SEL R4, R6, R96, P0 ;  /* 0x0000006006047207 */ /* 0x000fe20000000000 */
[----:B------:R1:W-:Y:S01]  /*f410*/  STSM.16.M88.4 [R187], R80 ;  /* 0x00000050bb007844 */ /* 0x0003e20000000200 */
[----:B------:R-:W-:-:S02]  /*f420*/  SEL R159, R97, R98, P0 ;  /* 0x00000062619f7207 */ /* 0x000fc40000000000 */
[----:B------:R-:W-:Y:S02]  /*f430*/  SEL R161, R98, R97, P0 ;  /* 0x0000006162a17207 */ /* 0x000fe40000000000 */
[----:B------:R-:W-:Y:S02]  /*f440*/  SEL R6, R96, R6, P0 ;  /* 0x0000000660067207 */ /* 0x000fe40000000000 */
[----:B------:R-:W-:Y:S02]  /*f450*/  F2FP.BF16.F32.PACK_AB R96, R127, R126 ;  /* 0x0000007e7f60723e */ /* 0x000fe400000010ff */
[----:B------:R-:W-:Y:S02]  /*f460*/  F2FP.BF16.F32.PACK_AB R98, R129, R128 ;  /* 0x000000808162723e */ /* 0x000fe400000010ff */
[----:B------:R-:W-:Y:S02]  /*f470*/  F2FP.BF16.F32.PACK_AB R99, R133, R132 ;  /* 0x000000848563723e */ /* 0x000fe400000010ff */
[----:B------:R-:W-:-:S02]  /*f480*/  F2FP.BF16.F32.PACK_AB R97, R131, R130 ;  /* 0x000000828361723e */ /* 0x000fc400000010ff */
[----:B0-----:R-:W-:Y:S02]  /*f490*/  F2FP.BF16.F32.PACK_AB R72, R135, R134 ;  /* 0x000000868748723e */ /* 0x001fe400000010ff */
[----:B------:R-:W-:Y:S01]  /*f4a0*/  F2FP.BF16.F32.PACK_AB R74, R137, R136 ;  /* 0x00000088894a723e */ /* 0x000fe200000010ff */
[----:B------:R-:W-:Y:S01]  /*f4b0*/  STSM.16.M88.4 [R188], R96 ;  /* 0x00000060bc007844 */ /* 0x000fe20000000200 */
[----:B------:R-:W-:Y:S02]  /*f4c0*/  F2FP.BF16.F32.PACK_AB R75, R141, R140 ;  /* 0x0000008c8d4b723e */ /* 0x000fe400000010ff */
[----:B------:R-:W-:Y:S02]  /*f4d0*/  F2FP.BF16.F32.PACK_AB R73, R139, R138 ;  /* 0x0000008a8b49723e */ /* 0x000fe400000010ff */
[----:B------:R-:W-:Y:S02]  /*f4e0*/  F2FP.BF16.F32.PACK_AB R76, R143, R142 ;  /* 0x0000008e8f4c723e */ /* 0x000fe400000010ff */
[----:B------:R-:W-:Y:S01]  /*f4f0*/  F2FP.BF16.F32.PACK_AB R78, R145, R144 ;  /* 0x00000090914e723e */ /* 0x000fe200000010ff */
[----:B------:R0:W-:Y:S01]  /*f500*/  STSM.16.M88.4 [R189], R72 ;  /* 0x00000048bd007844 */ /* 0x0001e20000000200 */
[----:B------:R-:W-:-:S02]  /*f510*/  F2FP.BF16.F32.PACK_AB R79, R149, R148 ;  /* 0x00000094954f723e */ /* 0x000fc400000010ff */
[----:B------:R-:W-:Y:S02]  /*f520*/  F2FP.BF16.F32.PACK_AB R77, R147, R146 ;  /* 0x00000092934d723e */ /* 0x000fe400000010ff */
[----:B-1----:R-:W-:Y:S02]  /*f530*/  F2FP.BF16.F32.PACK_AB R80, R151, R150 ;  /* 0x000000969750723e */ /* 0x002fe400000010ff */
[----:B------:R-:W-:Y:S01]  /*f540*/  F2FP.BF16.F32.PACK_AB R82, R153, R152 ;  /* 0x000000989952723e */ /* 0x000fe200000010ff */
[----:B------:R-:W-:Y:S01]  /*f550*/  STSM.16.M88.4 [R190], R76 ;  /* 0x0000004cbe007844 */ /* 0x000fe20000000200 */
[----:B------:R-:W-:Y:S02]  /*f560*/  F2FP.BF16.F32.PACK_AB R83, R157, R156 ;  /* 0x0000009c9d53723e */ /* 0x000fe400000010ff */
[----:B------:R-:W-:Y:S02]  /*f570*/  F2FP.BF16.F32.PACK_AB R81, R155, R154 ;  /* 0x0000009a9b51723e */ /* 0x000fe400000010ff */
[----:B------:R-:W-:-:S02]  /*f580*/  F2FP.BF16.F32.PACK_AB R85, R5, R4 ;  /* 0x000000040555723e */ /* 0x000fc400000010ff */
[----:B------:R-:W-:Y:S01]  /*f590*/  F2FP.BF16.F32.PACK_AB R86, R161, R160 ;  /* 0x000000a0a156723e */ /* 0x000fe200000010ff */
[----:B------:R1:W-:Y:S01]  /*f5a0*/  STSM.16.M88.4 [R191], R80 ;  /* 0x00000050bf007844 */ /* 0x0003e20000000200 */
[----:B------:R-:W-:Y:S01]  /*f5b0*/  F2FP.BF16.F32.PACK_AB R87, R7, R6 ;  /* 0x000000060757723e */ /* 0x000fe200000010ff */
[----:B0-----:R-:W-:Y:S01]  /*f5c0*/  IMAD.U32 R72, RZ, RZ, UR10 ;  /* 0x0000000aff487e24 */ /* 0x001fe2000f8e00ff */
[----:B------:R-:W-:Y:S01]  /*f5d0*/  F2FP.BF16.F32.PACK_AB R84, R159, R158 ;  /* 0x0000009e9f54723e */ /* 0x000fe200000010ff */
[----:B------:R-:W-:Y:S01]  /*f5e0*/  IMAD.U32 R73, RZ, RZ, UR11 ;  /* 0x0000000bff497e24 */ /* 0x000fe2000f8e00ff */
[----:B------:R-:W-:-:S03]  /*f5f0*/  ISETP.NE.U32.AND P0, PT, RZ, UR14, PT ;  /* 0x0000000eff007c0c */ /* 0x000fc6000bf05070 */
[----:B------:R0:W-:Y:S01]  /*f600*/  STSM.16.M88.4 [R216], R84 ;  /* 0x00000054d8007844 */ /* 0x0001e20000000200 */
[----:B------:R-:W-:Y:S01]  /*f610*/  ISETP.NE.AND.EX P0, PT, RZ, UR15, PT, P0 ;  /* 0x0000000fff007c0c */ /* 0x000fe2000bf05300 */
[----:B------:R-:W-:Y:S01]  /*f620*/  BAR.SYNC.DEFER_BLOCKING 0x1, 0x100 ;  /* 0x0044000000007b1d */ /* 0x000fe20000010000 */
[----:B------:R-:W-:-:S04]  /*f630*/  UISETP.NE.U32.AND UP0, UPT, UR12, URZ, UPT ;  /* 0x0000003f0c00728c */ /* 0x000fc8000bf05070 */
[----:B------:R-:W-:-:S07]  /*f640*/  UISETP.NE.AND.EX UP0, UPT, UR13, URZ, UPT, UP0 ;  /* 0x0000003f0d00728c */ /* 0x000fce000bf05300 */
[----:B------:R2:W3:Y:S04]  /*f650*/  @P0 LDG.E R88, desc[UR48][R72.64] ;  /* 0x0000003048580981 */ /* 0x0004e8000c1e1900 */
[----:B------:R-:W-:Y:S01]  /*f660*/  @UP0 ULDC.64 UR12, c[0x0][0xc08] ;  /* 0x00030200000c0ab9 */ /* 0x000fe20000000a00 */
[----:B------:R-:W-:Y:S01]  /*f670*/  PLOP3.LUT P4, PT, PT, PT, UP0, 0x80, 0x0 ;  /* 0x000000000000781c */ /* 0x000fe20003f8f008 */
[----:B------:R-:W-:-:S06]  /*f680*/  @UP0 UIMAD.WIDE UR12, UR56, 0x4, UR12 ;  /* 0x00000004380c08a5 */ /* 0x000fcc000f8e020c */
[----:B--2---:R-:W-:Y:S02]  /*f690*/  IMAD.U32 R72, RZ, RZ, UR12 ;  /* 0x0000000cff487e24 */ /* 0x004fe4000f8e00ff */
[----:B------:R-:W-:-:S05]  /*f6a0*/  IMAD.U32 R73, RZ, RZ, UR13 ;  /* 0x0000000dff497e24 */ /* 0x000fca000f8e00ff */
[----:B------:R2:W4:Y:S01]  /*f6b0*/  @P4 LDG.E R74, desc[UR48][R72.64] ;  /* 0x00000030484a4981 */ /* 0x000522000c1e1900 */
[----:B------:R-:W-:Y:S01]  /*f6c0*/  UMOV UR22, 0x9b8 ;  /* 0x000009b800167882 */ /* 0x000fe20000000000 */
[----:B------:R-:W-:Y:S01]  /*f6d0*/  UISETP.NE.AND UP2, UPT, UR20, 0x1, UPT ;  /* 0x000000011400788c */ /* 0x000fe2000bf45270 */
[----:B-1----:R-:W-:Y:S01]  /*f6e0*/  VIADD R80, R16, UR41 ;  /* 0x0000002910507c36 */ /* 0x002fe20008000000 */
[----:B------:R-:W-:Y:S02]  /*f6f0*/  USEL UR22, UR22, 0x978, UP1 ;  /* 0x0000097816167887 */ /* 0x000fe40008800000 */
[----:B------:R-:W-:Y:S02]  /*f700*/  UISETP.NE.U32.AND UP0, UPT, UR14, URZ, UPT ;  /* 0x0000003f0e00728c */ /* 0x000fe4000bf05070 */
[----:B------:R-:W-:Y:S01]  /*f710*/  PLOP3.LUT P1, PT, PT, PT, UP2, 0x80, 0x0 ;  /* 0x000000000000781c */ /* 0x000fe20003f2f028 */
[----:B------:R-:W-:Y:S01]  /*f720*/  UMOV UR4, URZ ;  /* 0x0000003f00047c82 */ /* 0x000fe20008000000 */
[----:B------:R-:W-:Y:S01]  /*f730*/  UISETP.NE.AND.EX UP0, UPT, UR15, URZ, UPT, UP0 ;  /* 0x0000003f0f00728c */ /* 0x000fe2000bf05300 */
[----:B--2---:R-:W-:Y:S01]  /*f740*/  IMAD.MOV.U32 R73, RZ, RZ, R80 ;  /* 0x000000ffff497224 */ /* 0x004fe200078e0050 */
[----:B------:R-:W-:-:S02]  /*f750*/  USHF.R.S32.HI UR24, URZ, 0x1f, UR56 ;  /* 0x0000001f3f187899 */ /* 0x000fc40008011438 */
[----:B------:R-:W-:Y:S02]  /*f760*/  USEL UR21, UR55, URZ, UP1 ;  /* 0x0000003f37157287 */ /* 0x000fe40008800000 */
[----:B------:R-:W-:Y:S01]  /*f770*/  ULDC.64 UR12, c[0x0][UR22+0x218] ;  /* 0x00008600160c7abb */ /* 0x000fe20008000a00 */
[----:B------:R-:W-:Y:S01]  /*f780*/  @UP2 ULDC UR26, c[0x0][0xbec] ;  /* 0x0002fb00001a2ab9 */ /* 0x000fe20000000800 */
[----:B------:R-:W-:Y:S02]  /*f790*/  UIMAD.WIDE.U32 UR14, UR12, UR52, URZ ;  /* 0x000000340c0e72a5 */ /* 0x000fe4000f8e003f */
[----:B------:R-:W-:Y:S01]  /*f7a0*/  USEL UR12, UR56, URZ, !UP0 ;  /* 0x0000003f380c7287 */ /* 0x000fe2000c000000 */
[----:B------:R-:W-:Y:S01]  /*f7b0*/  @P1 IMAD.HI.U32 R72, R80, UR26, RZ ;  /* 0x0000001a50481c27 */ /* 0x000fe2000f8e00ff */
[----:B------:R-:W-:Y:S01]  /*f7c0*/  ULDC.64 UR16, c[0x0][UR22+0x220] ;  /* 0x0000880016107abb */ /* 0x000fe20008000a00 */
[----:B------:R-:W-:Y:S01]  /*f7d0*/  ULDC.64 UR18, c[0x0][UR22+0x228] ;  /* 0x00008a0016127abb */ /* 0x000fe20008000a00 */
[----:B------:R-:W-:-:S02]  /*f7e0*/  UIMAD UR23, UR13, UR52, URZ ;  /* 0x000000340d1772a4 */ /* 0x000fc4000f8e023f */
[----:B------:R-:W-:Y:S02]  /*f7f0*/  USEL UR13, UR24, URZ, !UP0 ;  /* 0x0000003f180d7287 */ /* 0x000fe4000c000000 */
[----:B------:R-:W-:Y:S02]  /*f800*/  UIMAD UR17, UR17, UR12, URZ ;  /* 0x0000000c111172a4 */ /* 0x000fe4000f8e023f */
[----:B------:R-:W-:Y:S01]  /*f810*/  UIMAD.WIDE.U32 UR24, UR18, UR21, URZ ;  /* 0x00000015121872a5 */ /* 0x000fe2000f8e003f */
[----:B------:R-:W-:Y:S01]  /*f820*/  @UP2 ULDC UR27, c[0x0][0xbf0] ;  /* 0x0002fc00001b2ab9 */ /* 0x000fe20000000800 */
[----:B------:R-:W-:Y:S01]  /*f830*/  UIMAD UR21, UR19, UR21, URZ ;  /* 0x00000015131572a4 */ /* 0x000fe2000f8e023f */
[----:B------:R-:W-:Y:S01]  /*f840*/  @P1 SHF.R.U32.HI R73, RZ, UR27, R72 ;  /* 0x0000001bff491c19 */ /* 0x000fe20008011648 */
[----:B------:R-:W-:Y:S02]  /*f850*/  UIMAD.WIDE.U32 UR18, UR16, UR12, URZ ;  /* 0x0000000c101272a5 */ /* 0x000fe4000f8e003f */
[----:B------:R-:W-:Y:S01]  /*f860*/  IMAD.U32 R72, RZ, RZ, UR24 ;  /* 0x00000018ff487e24 */ /* 0x000fe2000f8e00ff */
[----:B------:R-:W-:-:S02]  /*f870*/  UIMAD UR17, UR16, UR13, UR17 ;  /* 0x0000000d101172a4 */ /* 0x000fc4000f8e0211 */
[----:B------:R-:W-:Y:S01]  /*f880*/  UIADD3 UR21, UR25, UR21, URZ ;  /* 0x0000001519157290 */ /* 0x000fe2000fffe03f */
[----:B------:R-:W-:Y:S01]  /*f890*/  IMAD.MOV R75, RZ, RZ, -R73 ;  /* 0x000000ffff4b7224 */ /* 0x000fe200078e0a49 */
[----:B------:R-:W-:Y:S02]  /*f8a0*/  UIADD3 UR13, UR15, UR23, URZ ;  /* 0x000000170f0d7290 */ /* 0x000fe4000fffe03f */
[----:B------:R-:W-:Y:S01]  /*f8b0*/  UIADD3 UR17, UR19, UR17, URZ ;  /* 0x0000001113117290 */ /* 0x000fe2000fffe03f */
        /* <DEDUP_REMOVED lines=10> */
[----:B------:R-:W-:Y:S01]  /*f960*/  ULDC.64 UR14, c[0x0][UR22+0x210] ;  /* 0x00008400160e7abb */ /* 0x000fe20008000a00 */
[----:B------:R-:W-:Y:S01]  /*f970*/  SHF.R.S32.HI R73, RZ, 0x1f, R73 ;  /* 0x0000001fff497819 */ /* 0x000fe20000011449 */
[----:B------:R-:W-:Y:S01]  /*f980*/  IMAD R77, R75, UR15, RZ ;  /* 0x0000000f4b4d7c24 */ /* 0x000fe2000f8e02ff */
[----:B------:R-:W-:-:S02]  /*f990*/  @!UP1 ULDC UR19, c[0x0][0xb54] ;  /* 0x0002d50000139ab9 */ /* 0x000fc40000000800 */
[----:B------:R-:W-:Y:S01]  /*f9a0*/  IADD3.X R73, R73, UR13, R78, P2, P3 ;  /* 0x0000000d49497c10 */ /* 0x000fe200097e644e */
[----:B------:R-:W-:Y:S01]  /*f9b0*/  IMAD R77, R76, UR14, R77 ;  /* 0x0000000e4c4d7c24 */ /* 0x000fe2000f8e024d */
[----:B------:R-:W-:Y:S01]  /*f9c0*/  ULDC UR13, c[0x0][0xa88] ;  /* 0x0002a200000d7ab9 */ /* 0x000fe20000000800 */
[----:B----4-:R-:W-:Y:S01]  /*f9d0*/  @P4 R2UR UR13, R74 ;  /* 0x000000004a0d42ca */ /* 0x010fe200000e0000 */
[----:B------:R-:W-:-:S04]  /*f9e0*/  IMAD.WIDE.U32 R72, R75, UR14, R72 ;  /* 0x0000000e4b487c25 */ /* 0x000fc8000f8e0048 */
[----:B------:R-:W-:Y:S01]  /*f9f0*/  IMAD.IADD R73, R73, 0x1, R77 ;  /* 0x0000000149497824 */ /* 0x000fe200078e024d */
[----:B------:R-:W-:-:S04]  /*fa00*/  LEA R77, P2, R72, UR18, 0x2 ;  /* 0x00000012484d7c11 */ /* 0x000fc8000f8410ff */
[----:B------:R-:W-:Y:S01]  /*fa10*/  LEA.HI.X R78, R72, UR19, R73, 0x2, P2 ;  /* 0x00000013484e7c11 */ /* 0x000fe200090f1449 */
[----:B0-----:R-:W-:Y:S08]  /*fa20*/  @P4 BRA `(.L_x_1233) ;  /* 0x0000000000284947 */ /* 0x001ff00003800000 */
        /* <DEDUP_REMOVED lines=10> */
.L_x_1233:
[----:B------:R-:W2:Y:S01]  /*fad0*/  LDL R76, [R1+0x28] ;  /* 0x00002800014c7983 */ /* 0x000ea20000100800 */
[----:B------:R-:W-:Y:S01]  /*fae0*/  UIMAD UR10, UR13, UR20, URZ ;  /* 0x000000140d0a72a4 */ /* 0x000fe2000f8e023f */
[----:B------:R-:W-:Y:S02]  /*faf0*/  LOP3.LUT P0, RZ, R217, 0x3, RZ, 0xc0, !PT ;  /* 0x00000003d9ff7812 */ /* 0x000fe4000780c0ff */
[----:B------:R-:W-:Y:S04]  /*fb00*/  SHFL.IDX PT, R72, R77, RZ, 0x1c1f ;  /* 0x001c1fff4d487589 */ /* 0x000fe800000e0000 */
[----:B------:R-:W0:Y:S04]  /*fb10*/  SHFL.IDX PT, R73, R78, RZ, 0x1c1f ;  /* 0x001c1fff4e497589 */ /* 0x000e2800000e0000 */
[----:B------:R-:W-:Y:S04]  /*fb20*/  SHFL.IDX PT, R74, R77, 0x1, 0x1c1f ;  /* 0x003c1f004d4a7f89 */ /* 0x000fe800000e0000 */
[----:B------:R-:W1:Y:S01]  /*fb30*/  SHFL.IDX PT, R75, R78, 0x1, 0x1c1f ;  /* 0x003c1f004e4b7f89 */ /* 0x000e6200000e0000 */
[----:B--2---:R-:W-:-:S04]  /*fb40*/  VIADD R79, R76, UR41 ;  /* 0x000000294c4f7c36 */ /* 0x004fc80008000000 */
[C---:B------:R-:W-:Y:S01]  /*fb50*/  VIADD R76, R79.reuse, 0x8 ;  /* 0x000000084f4c7836 */ /* 0x040fe20000000000 */
[----:B------:R-:W-:-:S04]  /*fb60*/  ISETP.GE.OR P2, PT, R79, UR10, P0 ;  /* 0x0000000a4f007c0c */ /* 0x000fc80008746670 */
[----:B------:R-:W-:-:S09]  /*fb70*/  ISETP.GE.OR P0, PT, R76, UR10, P0 ;  /* 0x0000000a4c007c0c */ /* 0x000fd20008706670 */
[----:B0-----:R0:W-:Y:S04]  /*fb80*/  @!P2 ST.E desc[UR48][R72.64], R0 ;  /* 0x000000004800a985 */ /* 0x0011e8000c101930 */
[----:B-1----:R0:W-:Y:S01]  /*fb90*/  @!P0 ST.E desc[UR48][R74.64], R3 ;  /* 0x000000034a008985 */ /* 0x0021e2000c101930 */
[----:B------:R-:W-:-:S13]  /*fba0*/  PLOP3.LUT P0, PT, PT, PT, UP1, 0x80, 0x0 ;  /* 0x000000000000781c */ /* 0x000fda0003f0f018 */
[----:B0-----:R-:W-:Y:S05]  /*fbb0*/  @P0 BRA `(.L_x_1234) ;  /* 0x0000001000080947 */ /* 0x001fea0003800000 */
[----:B------:R-:W0:Y:S01]  /*fbc0*/  S2R R81, SR_TID.X ;  /* 0x0000000000517919 */ /* 0x000e220000002100 */
[----:B------:R-:W-:Y:S01]  /*fbd0*/  ULDC.64 UR14, c[0x0][0xaa0] ;  /* 0x0002a800000e7ab9 */ /* 0x000fe20000000a00 */
[----:B0-----:R-:W-:-:S05]  /*fbe0*/  VIADD R0, R81, 0xffffff80 ;  /* 0xffffff8051007836 */ /* 0x001fca0000000000 */
[----:B------:R-:W-:-:S04]  /*fbf0*/  SHF.R.S32.HI R3, RZ, 0x1f, R0 ;  /* 0x0000001fff037819 */ /* 0x000fc80000011400 */
[----:B------:R-:W-:-:S04]  /*fc00*/  LEA.HI R3, R3, R0, RZ, 0x3 ;  /* 0x0000000003037211 */ /* 0x000fc800078f18ff */
[----:B------:R-:W-:Y:S02]  /*fc10*/  LOP3.LUT R5, R3, 0xfffffff8, RZ, 0xc0, !PT ;  /* 0xfffffff803057812 */ /* 0x000fe400078ec0ff */
[----:B------:R-:W-:-:S03]  /*fc20*/  SHF.R.S32.HI R81, RZ, 0x3, R3 ;  /* 0x00000003ff517819 */ /* 0x000fc60000011403 */
[----:B------:R-:W-:Y:S02]  /*fc30*/  IMAD.IADD R20, R0, 0x1, -R5 ;  /* 0x0000000100147824 */ /* 0x000fe400078e0a05 */
[----:B------:R-:W-:Y:S02]  /*fc40*/  IMAD.MOV.U32 R5, RZ, RZ, 0x2 ;  /* 0x00000002ff057424 */ /* 0x000fe400078e00ff */
[----:B------:R-:W-:-:S04]  /*fc50*/  IMAD.SHL.U32 R0, R20, 0x8, RZ ;  /* 0x0000000814007824 */ /* 0x000fc800078e00ff */
[----:B------:R-:W-:-:S04]  /*fc60*/  IMAD R4, R81, 0x40, R0 ;  /* 0x0000004051047824 */ /* 0x000fc800078e0200 */
[----:B------:R-:W-:-:S03]  /*fc70*/  IMAD.WIDE R4, R4, R5, UR8 ;  /* 0x0000000804047e25 */ /* 0x000fc6000f8e0205 */
[C---:B------:R-:W-:Y:S01]  /*fc80*/  IADD3 R25, P2, R4.reuse, 0x3000, RZ ;  /* 0x0000300004197810 */ /* 0x040fe20007f5e0ff */
[----:B------:R-:W-:Y:S01]  /*fc90*/  UIMAD UR11, UR16, UR14, URZ ;  /* 0x0000000e100b72a4 */ /* 0x000fe2000f8e023f */
[C---:B------:R-:W-:Y:S02]  /*fca0*/  IADD3 R9, P4, R4.reuse, 0x1000, RZ ;  /* 0x0000100004097810 */ /* 0x040fe40007f9e0ff */
[----:B------:R-:W-:Y:S02]  /*fcb0*/  LOP3.LUT R24, R25, 0x380, RZ, 0xc0, !PT ;  /* 0x0000038019187812 */ /* 0x000fe400078ec0ff */
[----:B------:R-:W-:Y:S02]  /*fcc0*/  IADD3 R13, P3, R4, 0x2000, RZ ;  /* 0x00002000040d7810 */ /* 0x000fe40007f7e0ff */
[----:B------:R-:W-:Y:S01]  /*fcd0*/  SHF.R.U64 R24, R24, 0x3, RZ ;  /* 0x0000000318187819 */ /* 0x000fe200000012ff */
[----:B------:R-:W-:Y:S01]  /*fce0*/  UIMAD.WIDE.U32 UR8, UR4, UR14, URZ ;  /* 0x0000000e040872a5 */ /* 0x000fe2000f8e003f */
[----:B------:R-:W-:-:S02]  /*fcf0*/  LOP3.LUT R8, R9, 0x380, RZ, 0xc0, !PT ;  /* 0x0000038009087812 */ /* 0x000fc400078ec0ff */
[----:B------:R-:W-:Y:S01]  /*fd00*/  LOP3.LUT R24, R24, R25, RZ, 0x3c, !PT ;  /* 0x0000001918187212 */ /* 0x000fe200078e3cff */
[--C-:B------:R-:W-:Y:S01]  /*fd10*/  IMAD.X R25, RZ, RZ, R5.reuse, P2 ;  /* 0x000000ffff197224 */ /* 0x100fe200010e0605 */
[----:B------:R-:W-:Y:S01]  /*fd20*/  IADD3 R49, P2, R4, 0x9000, RZ ;  /* 0x0000900004317810 */ /* 0x000fe20007f5e0ff */
[----:B------:R-:W-:Y:S01]  /*fd30*/  UIMAD UR11, UR4, UR15, UR11 ;  /* 0x0000000f040b72a4 */ /* 0x000fe2000f8e020b */
[----:B------:R-:W-:Y:S02]  /*fd40*/  LOP3.LUT R12, R13, 0x380, RZ, 0xc0, !PT ;  /* 0x000003800d0c7812 */ /* 0x000fe400078ec0ff */
[----:B------:R-:W-:Y:S01]  /*fd50*/  LOP3.LUT R48, R49, 0x380, RZ, 0xc0, !PT ;  /* 0x0000038031307812 */ /* 0x000fe200078ec0ff */
[----:B------:R-:W-:Y:S01]  /*fd60*/  UIADD3 UR9, UR9, UR11, URZ ;  /* 0x0000000b09097290 */ /* 0x000fe2000fffe03f */
[----:B------:R-:W-:Y:S01]  /*fd70*/  SHF.R.U64 R8, R8, 0x3, RZ ;  /* 0x0000000308087819 */ /* 0x000fe200000012ff */
[----:B------:R-:W-:Y:S01]  /*fd80*/  ULDC.64 UR14, c[0x0][0xae8] ;  /* 0x0002ba00000e7ab9 */ /* 0x000fe20000000a00 */
[----:B------:R-:W-:Y:S01]  /*fd90*/  SHF.R.U64 R48, R48, 0x3, RZ ;  /* 0x0000000330307819 */ /* 0x000fe200000012ff */
[----:B------:R-:W-:Y:S01]  /*fda0*/  USHF.R.S32.HI UR4, URZ, 0x1f, UR12 ;  /* 0x0000001f3f047899 */ /* 0x000fe2000801140c */
[----:B------:R-:W-:Y:S01]  /*fdb0*/  SHF.R.U64 R12, R12, 0x3, RZ ;  /* 0x000000030c0c7819 */ /* 0x000fe200000012ff */
[----:B------:R-:W-:Y:S01]  /*fdc0*/  @UP2 ULDC UR11, c[0x0][0xbec] ;  /* 0x0002fb00000b2ab9 */ /* 0x000fe20000000800 */
[----:B------:R-:W-:Y:S01]  /*fdd0*/  LOP3.LUT R48, R48, R49, RZ, 0x3c, !PT ;  /* 0x0000003130307212 */ /* 0x000fe200078e3cff */
[--C-:B------:R-:W-:Y:S01]  /*fde0*/  IMAD.X R49, RZ, RZ, R5.reuse, P2 ;  /* 0x000000ffff317224 */ /* 0x100fe200010e0605 */
[----:B------:R-:W-:Y:S01]  /*fdf0*/  IADD3 R6, P2, R4, 0xf000, RZ ;  /* 0x0000f00004067810 */ /* 0x000fe20007f5e0ff */
[----:B------:R-:W-:Y:S01]  /*fe00*/  UIMAD.WIDE.U32 UR8, UR52, UR14, UR8 ;  /* 0x0000000e340872a5 */ /* 0x000fe2000f8e0008 */
[----:B------:R-:W-:Y:S01]  /*fe10*/  LOP3.LUT R8, R8, R9, RZ, 0x3c, !PT ;  /* 0x0000000908087212 */ /* 0x000fe200078e3cff */
[--C-:B------:R-:W-:Y:S01]  /*fe20*/  IMAD.X R9, RZ, RZ, R5.reuse, P4 ;  /* 0x000000ffff097224 */ /* 0x100fe200020e0605 */
[----:B------:R-:W-:Y:S01]  /*fe30*/  LOP3.LUT R3, R6, 0x380, RZ, 0xc0, !PT ;  /* 0x0000038006037812 */ /* 0x000fe200078ec0ff */
[--C-:B------:R-:W-:Y:S01]  /*fe40*/  IMAD.X R73, RZ, RZ, R5.reuse, P2 ;  /* 0x000000ffff497224 */ /* 0x100fe200010e0605 */
[----:B------:R-:W-:Y:S01]  /*fe50*/  LOP3.LUT R12, R12, R13, RZ, 0x3c, !PT ;  /* 0x0000000d0c0c7212 */ /* 0x000fe200078e3cff */
[----:B------:R-:W-:Y:S01]  /*fe60*/  IMAD.X R13, RZ, RZ, R5, P3 ;  /* 0x000000ffff0d7224 */ /* 0x000fe200018e0605 */
[----:B------:R-:W-:-:S02]  /*fe70*/  SHF.R.U64 R3, R3, 0x3, RZ ;  /* 0x0000000303037819 */ /* 0x000fc400000012ff */
[C---:B------:R-:W-:Y:S02]  /*fe80*/  IADD3 R29, P0, R4.reuse, 0x4000, RZ ;  /* 0x00004000041d7810 */ /* 0x040fe40007f1e0ff */
[C---:B------:R-:W-:Y:S02]  /*fe90*/  IADD3 R33, P6, R4.reuse, 0x5000, RZ ;  /* 0x0000500004217810 */ /* 0x040fe40007fde0ff */
[----:B------:R-:W-:Y:S01]  /*fea0*/  IADD3 R37, P5, R4, 0x6000, RZ ;  /* 0x0000600004257810 */ /* 0x000fe20007fbe0ff */
[----:B------:R-:W-:Y:S01]  /*feb0*/  UIMAD UR9, UR52, UR15, UR9 ;  /* 0x0000000f340972a4 */ /* 0x000fe2000f8e0209 */
[----:B------:R-:W-:Y:S01]  /*fec0*/  LOP3.LUT R72, R3, R6, RZ, 0x3c, !PT ;  /* 0x0000000603487212 */ /* 0x000fe200078e3cff */
[----:B------:R-:W-:Y:S01]  /*fed0*/  IMAD R3, R20, 0x20, R81 ;  /* 0x0000002014037824 */ /* 0x000fe200078e0251 */
[C---:B------:R-:W-:Y:S01]  /*fee0*/  IADD3 R41, P4, R4.reuse, 0x7000, RZ ;  /* 0x0000700004297810 */ /* 0x040fe20007f9e0ff */
[----:B------:R-:W-:Y:S01]  /*fef0*/  ULDC.64 UR14, c[0x0][0xaf0] ;  /* 0x0002bc00000e7ab9 */ /* 0x000fe20000000a00 */
[----:B------:R-:W-:Y:S01]  /*ff00*/  IADD3 R45, P3, R4, 0x8000, RZ ;  /* 0x00008000042d7810 */ /* 0x000fe20007f7e0ff */
[----:B------:R-:W-:Y:S01]  /*ff10*/  VIADD R78, R3, UR41 ;  /* 0x00000029034e7c36 */ /* 0x000fe20008000000 */
[----:B------:R-:W-:Y:S01]  /*ff20*/  LOP3.LUT R28, R29, 0x380, RZ, 0xc0, !PT ;  /* 0x000003801d1c7812 */ /* 0x000fe200078ec0ff */
[----:B------:R-:W-:Y:S01]  /*ff30*/  UIMAD UR4, UR4, UR14, URZ ;  /* 0x0000000e040472a4 */ /* 0x000fe2000f8e023f */
[----:B------:R-:W-:Y:S01]  /*ff40*/  LOP3.LUT R32, R33, 0x380, RZ, 0xc0, !PT ;  /* 0x0000038021207812 */ /* 0x000fe200078ec0ff */
[----:B------:R-:W5:Y:S01]  /*ff50*/  LD.E.128 R8, desc[UR48][R8.64] ;  /* 0x0000003008087980 */ /* 0x000f62000c101d00 */
[----:B------:R-:W-:-:S02]  /*ff60*/  LOP3.LUT R36, R37, 0x380, RZ, 0xc0, !PT ;  /* 0x0000038025247812 */ /* 0x000fc400078ec0ff */
[----:B------:R-:W-:Y:S01]  /*ff70*/  LOP3.LUT R40, R41, 0x380, RZ, 0xc0, !PT ;  /* 0x0000038029287812 */ /* 0x000fe200078ec0ff */
[----:B------:R-:W5:Y:S01]  /*ff80*/  LD.E.128 R12, desc[UR48][R12.64] ;  /* 0x000000300c0c7980 */ /* 0x000f62000c101d00 */
[----:B------:R-:W-:Y:S01]  /*ff90*/  LOP3.LUT R44, R45, 0x380, RZ, 0xc0, !PT ;  /* 0x000003802d2c7812 */ /* 0x000fe200078ec0ff */
[----:B------:R-:W-:Y:S01]  /*ffa0*/  @P1 IMAD.HI.U32 R20, R78, UR11, RZ ;  /* 0x0000000b4e141c27 */ /* 0x000fe2000f8e00ff */
[----:B------:R-:W-:Y:S01]  /*ffb0*/  SHF.R.U64 R28, R28, 0x3, RZ ;  /* 0x000000031c1c7819 */ /* 0x000fe200000012ff */
[----:B------:R-:W-:Y:S01]  /*ffc0*/  UIMAD UR4, UR12, UR15, UR4 ;  /* 0x0000000f0c0472a4 */ /* 0x000fe2000f8e0204 */
[----:B------:R-:W-:Y:S01]  /*ffd0*/  SHF.R.U64 R32, R32, 0x3, RZ ;  /* 0x0000000320207819 */ /* 0x000fe200000012ff */
[----:B------:R-:W5:Y:S01]  /*ffe0*/  LD.E.128 R24, desc[UR48][R24.64] ;  /* 0x0000003018187980 */ /* 0x000f62000c101d00 */
[----:B------:R-:W-:Y:S02]  /*fff0*/  SHF.R.U64 R36, R36, 0x3, RZ ;  /* 0x0000000324247819 */ /* 0x000fe400000012ff */
[----:B------:R-:W-:Y:S01]  /*10000*/  SHF.R.U64 R40, R40, 0x3, RZ ;  /* 0x0000000328287819 */ /* 0x000fe200000012ff */
[----:B------:R-:W5:Y:S01]  /*10010*/  LD.E.128 R48, desc[UR48][R48.64] ;  /* 0x0000003030307980 */ /* 0x000f62000c101d00 */
[----:B------:R-:W-:Y:S01]  /*10020*/  SHF.R.U64 R44, R44, 0x3, RZ ;  /* 0x000000032c2c7819 */ /* 0x000fe200000012ff */
[----:B------:R-:W-:Y:S01]  /*10030*/  UIMAD.WIDE.U32 UR12, UR12, UR14, UR8 ;  /* 0x0000000e0c0c72a5 */ /* 0x000fe2000f8e0008 */
[----:B------:R-:W-:Y:S01]  /*10040*/  LOP3.LUT R28, R28, R29, RZ, 0x3c, !PT ;  /* 0x0000001d1c1c7212 */ /* 0x000fe200078e3cff */
[----:B------:R-:W-:Y:S01]  /*10050*/  IMAD.MOV.U32 R3, RZ, RZ, R78 ;  /* 0x000000ffff037224 */ /* 0x000fe200078e004e */
[----:B------:R-:W-:Y:S01]  /*10060*/  @UP2 ULDC UR8, c[0x0][0xbf0] ;  /* 0x0002fc0000082ab9 */ /* 0x000fe20000000800 */
        /* <DEDUP_REMOVED lines=8> */
[----:B------:R-:W-:Y:S01]  /*100f0*/  @P1 SHF.R.U32.HI R3, RZ, UR8, R20 ;  /* 0x00000008ff031c19 */ /* 0x000fe20008011614 */
[----:B------:R-:W-:Y:S01]  /*10100*/  IMAD.X R45, RZ, RZ, R5, P3 ;  /* 0x000000ffff2d7224 */ /* 0x000fe200018e0605 */
[C---:B------:R-:W-:Y:S01]  /*10110*/  IADD3 R53, P0, R4.reuse, 0xa000, RZ ;  /* 0x0000a00004357810 */ /* 0x040fe20007f1e0ff */
[----:B------:R-:W-:Y:S01]  /*10120*/  UIADD3 UR4, UR13, UR4, URZ ;  /* 0x000000040d047290 */ /* 0x000fe2000fffe03f */
[C---:B------:R-:W-:Y:S01]  /*10130*/  IADD3 R57, P6, R4.reuse, 0xb000, RZ ;  /* 0x0000b00004397810 */ /* 0x040fe20007fde0ff */
[----:B------:R-:W-:Y:S01]  /*10140*/  ULDC.64 UR8, c[0x0][0xae0] ;  /* 0x0002b80000087ab9 */ /* 0x000fe20000000a00 */
[----:B------:R-:W-:-:S02]  /*10150*/  IADD3 R61, P5, R4, 0xc000, RZ ;  /* 0x0000c000043d7810 */ /* 0x000fc40007fbe0ff */
[C---:B------:R-:W-:Y:S01]  /*10160*/  LOP3.LUT R7, R4.reuse, 0x380, RZ, 0xc0, !PT ;  /* 0x0000038004077812 */ /* 0x040fe200078ec0ff */
[----:B------:R-:W-:Y:S01]  /*10170*/  IMAD.U32 R21, RZ, RZ, UR13 ;  /* 0x0000000dff157e24 */ /* 0x000fe2000f8e00ff */
[C---:B------:R-:W-:Y:S01]  /*10180*/  IADD3 R65, P4, R4.reuse, 0xd000, RZ ;  /* 0x0000d00004417810 */ /* 0x040fe20007f9e0ff */
[--C-:B------:R-:W-:Y:S01]  /*10190*/  IMAD.MOV R77, RZ, RZ, -R3.reuse ;  /* 0x000000ffff4d7224 */ /* 0x100fe200078e0a03 */
[----:B------:R-:W-:Y:S01]  /*101a0*/  IADD3 R69, P3, R4, 0xe000, RZ ;  /* 0x0000e00004457810 */ /* 0x000fe20007f7e0ff */
[----:B------:R-:W-:Y:S01]  /*101b0*/  IMAD.U32 R20, RZ, RZ, UR12 ;  /* 0x0000000cff147e24 */ /* 0x000fe2000f8e00ff */
[----:B------:R-:W-:Y:S01]  /*101c0*/  SHF.R.S32.HI R76, RZ, 0x1f, R3 ;  /* 0x0000001fff4c7819 */ /* 0x000fe20000011403 */
[----:B------:R-:W5:Y:S01]  /*101d0*/  LD.E.128 R28, desc[UR48][R28.64] ;  /* 0x000000301c1c7980 */ /* 0x000f62000c101d00 */
[----:B------:R-:W-:Y:S02]  /*101e0*/  LOP3.LUT R52, R53, 0x380, RZ, 0xc0, !PT ;  /* 0x0000038035347812 */ /* 0x000fe400078ec0ff */
[----:B------:R-:W-:Y:S01]  /*101f0*/  LOP3.LUT R56, R57, 0x380, RZ, 0xc0, !PT ;  /* 0x0000038039387812 */ /* 0x000fe200078ec0ff */
[----:B------:R-:W5:Y:S01]  /*10200*/  LD.E.128 R32, desc[UR48][R32.64] ;  /* 0x0000003020207980 */ /* 0x000f62000c101d00 */
[----:B------:R-:W-:-:S02]  /*10210*/  LOP3.LUT R60, R61, 0x380, RZ, 0xc0, !PT ;  /* 0x000003803d3c7812 */ /* 0x000fc400078ec0ff */
[----:B------:R-:W-:Y:S01]  /*10220*/  LOP3.LUT R64, R65, 0x380, RZ, 0xc0, !PT ;  /* 0x0000038041407812 */ /* 0x000fe200078ec0ff */
[----:B------:R-:W5:Y:S01]  /*10230*/  LD.E.128 R36, desc[UR48][R36.64] ;  /* 0x0000003024247980 */ /* 0x000f62000c101d00 */
[----:B------:R-:W-:Y:S01]  /*10240*/  LOP3.LUT R68, R69, 0x380, RZ, 0xc0, !PT ;  /* 0x0000038045447812 */ /* 0x000fe200078ec0ff */
[----:B------:R-:W-:Y:S01]  /*10250*/  IMAD.U32 R21, RZ, RZ, UR4 ;  /* 0x00000004ff157e24 */ /* 0x000fe2000f8e00ff */
[----:B------:R-:W-:Y:S01]  /*10260*/  SHF.R.U64 R52, R52, 0x3, RZ ;  /* 0x0000000334347819 */ /* 0x000fe200000012ff */
[----:B------:R-:W-:Y:S01]  /*10270*/  IMAD R76, R76, UR8, RZ ;  /* 0x000000084c4c7c24 */ /* 0x000fe2000f8e02ff */
[----:B------:R-:W-:Y:S01]  /*10280*/  SHF.R.U64 R56, R56, 0x3, RZ ;  /* 0x0000000338387819 */ /* 0x000fe200000012ff */
[----:B------:R-:W-:Y:S01]  /*10290*/  IMAD R77, R77, UR20, R78 ;  /* 0x000000144d4d7c24 */ /* 0x000fe2000f8e024e */
[----:B------:R-:W-:Y:S01]  /*102a0*/  SHF.R.U64 R60, R60, 0x3, RZ ;  /* 0x000000033c3c7819 */ /* 0x000fe200000012ff */
[----:B------:R-:W5:Y:S01]  /*102b0*/  LD.E.128 R40, desc[UR48][R40.64] ;  /* 0x0000003028287980 */ /* 0x000f62000c101d00 */
[----:B------:R-:W-:-:S02]  /*102c0*/  SHF.R.U64 R64, R64, 0x3, RZ ;  /* 0x0000000340407819 */ /* 0x000fc400000012ff */
[----:B------:R-:W-:Y:S01]  /*102d0*/  SHF.R.U64 R68, R68, 0x3, RZ ;  /* 0x0000000344447819 */ /* 0x000fe200000012ff */
[----:B------:R-:W5:Y:S01]  /*102e0*/  LD.E.128 R44, desc[UR48][R44.64] ;  /* 0x000000302c2c7980 */ /* 0x000f62000c101d00 */
[----:B------:R-:W-:Y:S01]  /*102f0*/  SHF.R.U64 R7, R7, 0x3, RZ ;  /* 0x0000000307077819 */ /* 0x000fe200000012ff */
[C---:B------:R-:W-:Y:S01]  /*10300*/  IMAD R79, R3.reuse, UR9, R76 ;  /* 0x00000009034f7c24 */ /* 0x040fe2000f8e024c */
[----:B------:R-:W-:Y:S01]  /*10310*/  LOP3.LUT R52, R52, R53, RZ, 0x3c, !PT ;  /* 0x0000003534347212 */ /* 0x000fe200078e3cff */
[----:B------:R-:W-:Y:S01]  /*10320*/  IMAD.WIDE.U32 R20, R3, UR8, R20 ;  /* 0x0000000803147c25 */ /* 0x000fe2000f8e0014 */
[----:B------:R-:W-:Y:S01]  /*10330*/  LOP3.LUT R56, R56, R57, RZ, 0x3c, !PT ;  /* 0x0000003938387212 */ /* 0x000fe200078e3cff */
[----:B------:R-:W-:Y:S01]  /*10340*/  ULDC.64 UR8, c[0x0][0xad8] ;  /* 0x0002b60000087ab9 */ /* 0x000fe20000000a00 */
        /* <DEDUP_REMOVED lines=8> */
[----:B------:R-:W-:Y:S01]  /*103d0*/  SHF.R.S32.HI R3, RZ, 0x1f, R77 ;  /* 0x0000001fff037819 */ /* 0x000fe2000001144d */
[----:B------:R-:W-:Y:S01]  /*103e0*/  IMAD.X R69, RZ, RZ, R5, P3 ;  /* 0x000000ffff457224 */ /* 0x000fe200018e0605 */
[----:B------:R-:W5:Y:S01]  /*103f0*/  LD.E.128 R52, desc[UR48][R52.64] ;  /* 0x0000003034347980 */ /* 0x000f62000c101d00 */
[----:B------:R-:W-:-:S02]  /*10400*/  IMAD.IADD R21, R21, 0x1, R79 ;  /* 0x0000000115157824 */ /* 0x000fc400078e024f */
[----:B------:R-:W-:Y:S01]  /*10410*/  IMAD R76, R3, UR8, RZ ;  /* 0x00000008034c7c24 */ /* 0x000fe2000f8e02ff */
[----:B------:R-:W5:Y:S01]  /*10420*/  LD.E.128 R4, desc[UR48][R4.64] ;  /* 0x0000003004047980 */ /* 0x000f62000c101d00 */
[----:B------:R-:W-:-:S03]  /*10430*/  IMAD.WIDE.U32 R20, R77, UR8, R20 ;  /* 0x000000084d147c25 */ /* 0x000fc6000f8e0014 */
[----:B------:R-:W5:Y:S01]  /*10440*/  LD.E.128 R56, desc[UR48][R56.64] ;  /* 0x0000003038387980 */ /* 0x000f62000c101d00 */
[----:B------:R-:W-:Y:S01]  /*10450*/  IMAD R3, R77, UR9, R76 ;  /* 0x000000094d037c24 */ /* 0x000fe2000f8e024c */
[----:B------:R-:W-:Y:S02]  /*10460*/  ULDC.64 UR8, c[0x0][0xa80] ;  /* 0x0002a00000087ab9 */ /* 0x000fe40000000a00 */
[----:B------:R-:W5:Y:S04]  /*10470*/  LD.E.128 R60, desc[UR48][R60.64] ;  /* 0x000000303c3c7980 */ /* 0x000f68000c101d00 */
[----:B------:R-:W5:Y:S04]  /*10480*/  LD.E.128 R64, desc[UR48][R64.64] ;  /* 0x0000003040407980 */ /* 0x000f68000c101d00 */
[----:B------:R-:W5:Y:S04]  /*10490*/  LD.E.128 R68, desc[UR48][R68.64] ;  /* 0x0000003044447980 */ /* 0x000f68000c101d00 */
[----:B------:R-:W5:Y:S01]  /*104a0*/  LD.E.128 R72, desc[UR48][R72.64] ;  /* 0x0000003048487980 */ /* 0x000f62000c101d00 */
[----:B------:R-:W-:Y:S01]  /*104b0*/  @!PT LDS RZ, [RZ] ;  /* 0x00000000fffff984 */ /* 0x000fe20000000800 */
[----:B------:R-:W-:Y:S01]  /*104c0*/  @!PT LDS RZ, [RZ] ;  /* 0x00000000fffff984 */ /* 0x000fe20000000800 */
[----:B------:R-:W-:Y:S01]  /*104d0*/  @!PT LDS RZ, [RZ] ;  /* 0x00000000fffff984 */ /* 0x000fe20000000800 */
[----:B------:R-:W-:Y:S01]  /*104e0*/  @!PT LDS RZ, [RZ] ;  /* 0x00000000fffff984 */ /* 0x000fe20000000800 */
[----:B------:R0:W-:Y:S06]  /*104f0*/  MEMBAR.ALL.CTA ;  /* 0x0000000000007992 */ /* 0x0001ec0000008000 */
[----:B0-----:R-:W0:Y:S01]  /*10500*/  FENCE.VIEW.ASYNC.S ;  /* 0x00000000000073c6 */ /* 0x001e220000000000 */
[----:B------:R-:W-:Y:S01]  /*10510*/  IMAD.IADD R3, R21, 0x1, R3 ;  /* 0x0000000115037824 */ /* 0x000fe200078e0203 */
[----:B------:R-:W-:Y:S01]  /*10520*/  LEA R82, P2, R20, UR8, 0x1 ;  /* 0x0000000814527c11 */ /* 0x000fe2000f8408ff */
[----:B------:R-:W-:Y:S01]  /*10530*/  VIADD R84, R81, UR41 ;  /* 0x0000002951547c36 */ /* 0x000fe20008000000 */
[----:B------:R-:W-:-:S02]  /*10540*/  UIADD3 UR7, UR7, 0x28420, URZ ;  /* 0x0002842007077890 */ /* 0x000fc4000fffe03f */
[----:B------:R-:W-:Y:S02]  /*10550*/  LEA.HI.X R83, R20, UR9, R3, 0x1, P2 ;  /* 0x0000000914537c11 */ /* 0x000fe400090f0c03 */
[C---:B------:R-:W-:Y:S01]  /*10560*/  ISETP.GE.AND P2, PT, R84.reuse, UR10, PT ;  /* 0x0000000a54007c0c */ /* 0x040fe2000bf46270 */
[----:B------:R-:W-:Y:S01]  /*10570*/  UPRMT UR7, URZ, 0x654, UR7 ;  /* 0x000006543f077896 */ /* 0x000fe20008000007 */
[C---:B------:R-:W-:Y:S02]  /*10580*/  VIADD R76, R84.reuse, 0x20 ;  /* 0x00000020544c7836 */ /* 0x040fe40000000000 */
[----:B------:R-:W-:Y:S02]  /*10590*/  VIADD R77, R84, 0x40 ;  /* 0x00000040544d7836 */ /* 0x000fe40000000000 */
[C---:B------:R-:W-:Y:S02]  /*105a0*/  VIADD R88, R0.reuse, 0x80 ;  /* 0x0000008000587836 */ /* 0x040fe40000000000 */
[----:B------:R-:W-:-:S02]  /*105b0*/  VIADD R90, R0, 0xc0 ;  /* 0x000000c0005a7836 */ /* 0x000fc40000000000 */
[----:B------:R-:W-:Y:S01]  /*105c0*/  VIADD R86, R0, 0x40 ;  /* 0x0000004000567836 */ /* 0x000fe20000000000 */
[----:B0-----:R0:W1:Y:S01]  /*105d0*/  SHFL.IDX PT, R81, R82, RZ, 0x181f ;  /* 0x00181fff52517589 */ /* 0x00106200000e0000 */
[----:B------:R-:W-:Y:S03]  /*105e0*/  BSSY B1, `(.L_x_1235) ;  /* 0x000001b000017945 */ /* 0x000fe60003800000 */
[----:B------:R0:W2:Y:S01]  /*105f0*/  SHFL.IDX PT, R3, R83, RZ, 0x181f ;  /* 0x00181fff53037589 */ /* 0x0000a200000e0000 */
[----:B------:R-:W-:Y:S01]  /*10600*/  SYNCS.ARRIVE.TRANS64.RED.A1T0 RZ, [UR7], RZ ;  /* 0x000000ffffff79a7 */ /* 0x000fe20008100407 */
[----:B------:R-:W-:Y:S02]  /*10610*/  ISETP.GE.AND P1, PT, R76, UR10, PT ;  /* 0x0000000a4c007c0c */ /* 0x000fe4000bf26270 */
[----:B------:R-:W-:Y:S02]  /*10620*/  ISETP.GE.AND P0, PT, R77, UR10, PT ;  /* 0x0000000a4d007c0c */ /* 0x000fe4000bf06270 */
[----:B------:R-:W-:-:S02]  /*10630*/  SHF.R.S32.HI R91, RZ, 0x1f, R0 ;  /* 0x0000001fff5b7819 */ /* 0x000fc40000011400 */
        /* <DEDUP_REMOVED lines=21> */
.L_x_1236:
[----:B------:R-:W-:Y:S05]  /*10790*/  BSYNC B1 ;  /* 0x0000000000017941 */ /* 0x000fea0003800000 */
.L_x_1235:
[----:B--2---:R2:W3:Y:S01]  /*107a0*/  SHFL.IDX PT, R3, R83, 0x1, 0x181f ;  /* 0x00381f0053037f89 */ /* 0x0044e200000e0000 */
[----:B------:R-:W-:Y:S03]  /*107b0*/  BSSY B1, `(.L_x_1237) ;  /* 0x0000014000017945 */ /* 0x000fe60003800000 */
[----:B0----5:R2:W0:Y:S01]  /*107c0*/  SHFL.IDX PT, R29, R82, 0x1, 0x181f ;  /* 0x00381f00521d7f89 */ /* 0x02142200000e0000 */
[----:B------:R-:W-:Y:S05]  /*107d0*/  @P1 BRA `(.L_x_1238) ;  /* 0x0000000000441947 */ /* 0x000fea0003800000 */
[----:B------:R-:W-:Y:S02]  /*107e0*/  ULDC UR4, c[0x0][0xac8] ;  /* 0x0002b20000047ab9 */ /* 0x000fe40000000800 */
[----:B------:R-:W-:Y:S02]  /*107f0*/  ISETP.GE.AND P4, PT, R0, UR4, PT ;  /* 0x0000000400007c0c */ /* 0x000fe4000bf86270 */
[----:B------:R-:W-:Y:S02]  /*10800*/  ISETP.GE.AND P3, PT, R86, UR4, PT ;  /* 0x0000000456007c0c */ /* 0x000fe4000bf66270 */
[----:B------:R-:W-:Y:S02]  /*10810*/  ISETP.GE.AND P2, PT, R88, UR4, PT ;  /* 0x0000000458007c0c */ /* 0x000fe4000bf46270 */
[----:B------:R-:W-:-:S07]  /*10820*/  ISETP.GE.AND P1, PT, R90, UR4, PT ;  /* 0x000000045a007c0c */ /* 0x000fce000bf26270 */
[-C--:B0-----:R-:W-:Y:S02]  /*10830*/  @!P4 LEA R4, P6, R0, R29.reuse, 0x1 ;  /* 0x0000001d0004c211 */ /* 0x081fe400078c08ff */
        /* <DEDUP_REMOVED lines=11> */
.L_x_1238:
[----:B------:R-:W-:Y:S05]  /*108f0*/  BSYNC B1 ;  /* 0x0000000000017941 */ /* 0x000fea0003800000 */
.L_x_1237:
[----:B---3--:R3:W0:Y:S01]  /*10900*/  SHFL.IDX PT, R3, R83, 0x2, 0x181f ;  /* 0x00581f0053037f89 */ /* 0x00862200000e0000 */
[----:B------:R-:W-:Y:S03]  /*10910*/  BSSY B1, `(.L_x_1239) ;  /* 0x0000014000017945 */ /* 0x000fe60003800000 */
[----:B----4-:R3:W4:Y:S01]  /*10920*/  SHFL.IDX PT, R11, R82, 0x2, 0x181f ;  /* 0x00581f00520b7f89 */ /* 0x01072200000e0000 */
        /* <DEDUP_REMOVED lines=12> */
[----:B------:R0:W-:Y:S01]  /*109f0*/  @!P3 ST.E.128 desc[UR48][R4.64], R12 ;  /* 0x0000000c0400b985 */ /* 0x0001e2000c101d30 */
[----:B------:R-:W-:-:S02]  /*10a00*/  @!P1 LEA.HI.X R9, R88, R3, R85, 0x1, P4 ;  /* 0x0000000358099211 */ /* 0x000fc400020f0c55 */
[----:B------:R-:W-:Y:S01]  /*10a10*/  @!P0 LEA.HI.X R11, R90, R3, R87, 0x1, P6 ;  /* 0x000000035a0b8211 */ /* 0x000fe200030f0c57 */
[----:B------:R0:W-:Y:S04]  /*10a20*/  @!P2 ST.E.128 desc[UR48][R6.64], R36 ;  /* 0x000000240600a985 */ /* 0x0001e8000c101d30 */
[----:B------:R0:W-:Y:S04]  /*10a30*/  @!P1 ST.E.128 desc[UR48][R8.64], R52 ;  /* 0x0000003408009985 */ /* 0x0001e8000c101d30 */
[----:B------:R0:W-:Y:S02]  /*10a40*/  @!P0 ST.E.128 desc[UR48][R10.64], R68 ;  /* 0x000000440a008985 */ /* 0x0001e4000c101d30 */
.L_x_1240:
[----:B------:R-:W-:Y:S05]  /*10a50*/  BSYNC B1 ;  /* 0x0000000000017941 */ /* 0x000fea0003800000 */
.L_x_1239:
[----:B0-----:R-:W-:Y:S01]  /*10a60*/  VIADD R3, R84, 0x60 ;  /* 0x0000006054037836 */ /* 0x001fe20000000000 */
[----:B--23--:R-:W0:Y:S04]  /*10a70*/  SHFL.IDX PT, R83, R83, 0x3, 0x181f ;  /* 0x00781f0053537f89 */ /* 0x00ce2800000e0000 */
[----:B------:R-:W-:Y:S01]  /*10a80*/  ISETP.GE.AND P0, PT, R3, UR10, PT ;  /* 0x0000000a03007c0c */ /* 0x000fe2000bf06270 */
[----:B----4-:R4:W2:-:S12]  /*10a90*/  SHFL.IDX PT, R11, R82, 0x3, 0x181f ;  /* 0x00781f00520b7f89 */ /* 0x01089800000e0000 */
[----:B----4-:R-:W-:Y:S05]  /*10aa0*/  @P0 BRA `(.L_x_1241) ;  /* 0x0000002400500947 */ /* 0x010fea0003800000 */
[----:B------:R-:W-:Y:S02]  /*10ab0*/  ULDC UR4, c[0x0][0xac8] ;  /* 0x0002b20000047ab9 */ /* 0x000fe40000000800 */
[----:B------:R-:W-:Y:S02]  /*10ac0*/  ISETP.GE.AND P3, PT, R0, UR4, PT ;  /* 0x0000000400007c0c */ /* 0x000fe4000bf66270 */
[----:B------:R-:W-:Y:S02]  /*10ad0*/  ISETP.GE.AND P4, PT, R86, UR4, PT ;  /* 0x0000000456007c0c */ /* 0x000fe4000bf86270 */
[----:B------:R-:W-:-:S09]  /*10ae0*/  ISETP.GE.AND P5, PT, R88, UR4, PT ;  /* 0x0000000458007c0c */ /* 0x000fd2000bfa6270 */
[-C--:B--2---:R-:W-:Y:S02]  /*10af0*/  @!P3 LEA R4, P0, R0, R11.reuse, 0x1 ;  /* 0x0000000b0004b211 */ /* 0x084fe400078008ff */
[-C--:B------:R-:W-:Y:S02]  /*10b00*/  @!P4 LEA R6, P1, R86, R11.reuse, 0x1 ;  /* 0x0000000b5606c211 */ /* 0x080fe400078208ff */
[----:B------:R-:W-:Y:S02]  /*10b10*/  @!P5 LEA R8, P2, R88, R11, 0x1 ;  /* 0x0000000b5808d211 */ /* 0x000fe400078408ff */
[-C--:B0-----:R-:W-:Y:S02]  /*10b20*/  @!P3 LEA.HI.X R5, R0, R83.reuse, R91, 0x1, P0 ;  /* 0x000000530005b211 */ /* 0x081fe400000f0c5b */
[-C--:B------:R-:W-:Y:S02]  /*10b30*/  @!P4 LEA.HI.X R7, R86, R83.reuse, R89, 0x1, P1 ;  /* 0x000000535607c211 */ /* 0x080fe400008f0c59 */
[----:B------:R-:W-:Y:S01]  /*10b40*/  @!P5 LEA.HI.X R9, R88, R83, R85, 0x1, P2 ;  /* 0x000000535809d211 */ /* 0x000fe200010f0c55 */
[----:B------:R4:W-:Y:S01]  /*10b50*/  @!P3 ST.E.128 desc[UR48][R4.64], R24 ;  /* 0x000000180400b985 */ /* 0x0009e2000c101d30 */
[----:B------:R-:W-:-:S03]  /*10b60*/  ISETP.GE.AND P0, PT, R90, UR4, PT ;  /* 0x000000045a007c0c */ /* 0x000fc6000bf06270 */
[----:B------:R4:W-:Y:S04]  /*10b70*/  @!P4 ST.E.128 desc[UR48][R6.64], R40 ;  /* 0x000000280600c985 */ /* 0x0009e8000c101d30 */
[----:B------:R4:W-:Y:S06]  /*10b80*/  @!P5 ST.E.128 desc[UR48][R8.64], R56 ;  /* 0x000000380800d985 */ /* 0x0009ec000c101d30 */
[----:B------:R-:W-:Y:S05]  /*10b90*/  @P0 BRA `(.L_x_1241) ;  /* 0x0000002400140947 */ /* 0x000fea0003800000 */
[----:B----4-:R-:W-:-:S04]  /*10ba0*/  LEA R4, P0, R90, R11, 0x1 ;  /* 0x0000000b5a047211 */ /* 0x010fc800078008ff */
[----:B------:R-:W-:-:S05]  /*10bb0*/  LEA.HI.X R5, R90, R83, R87, 0x1, P0 ;  /* 0x000000535a057211 */ /* 0x000fca00000f0c57 */
[----:B------:R0:W-:Y:S01]  /*10bc0*/  ST.E.128 desc[UR48][R4.64], R72 ;  /* 0x0000004804007985 */ /* 0x0001e2000c101d30 */
[----:B------:R-:W-:Y:S05]  /*10bd0*/  BRA `(.L_x_1241) ;  /* 0x0000002400047947 */ /* 0x000fea0003800000 */
.L_x_1234:
[----:B------:R-:W-:Y:S01]  /*10be0*/  ULDC.64 UR14, c[0x0][0xb08] ;  /* 0x0002c200000e7ab9 */ /* 0x000fe20000000a00 */
[----:B------:R-:W-:Y:S01]  /*10bf0*/  IMAD.MOV.U32 R3, RZ, RZ, R80 ;  /* 0x000000ffff037224 */ /* 0x000fe200078e0050 */
[----:B------:R-:W-:Y:S01]  /*10c00*/  UIMAD UR11, UR16, UR14, URZ ;  /* 0x0000000e100b72a4 */ /* 0x000fe2000f8e023f */
[----:B------:R-:W-:Y:S01]  /*10c10*/  ISETP.GE.AND P0, PT, R79, UR10, PT ;  /* 0x0000000a4f007c0c */ /* 0x000fe2000bf06270 */
[----:B------:R-:W-:Y:S01]  /*10c20*/  UIMAD.WIDE.U32 UR8, UR4, UR14, URZ ;  /* 0x0000000e040872a5 */ /* 0x000fe2000f8e003f */
[----:B------:R-:W-:Y:S01]  /*10c30*/  BSSY B1, `(.L_x_1242) ;  /* 0x00000bd000017945 */ /* 0x000fe20003800000 */
[----:B------:R-:W-:Y:S01]  /*10c40*/  UIMAD UR11, UR4, UR15, UR11 ;  /* 0x0000000f040b72a4 */ /* 0x000fe2000f8e020b */
[----:B------:R-:W-:Y:S01]  /*10c50*/  SHF.R.S32.HI R81, RZ, 0x1f, R208 ;  /* 0x0000001fff517819 */ /* 0x000fe200000114d0 */
[----:B------:R-:W-:Y:S01]  /*10c60*/  USHF.R.S32.HI UR4, URZ, 0x1f, UR12 ;  /* 0x0000001f3f047899 */ /* 0x000fe2000801140c */
[----:B------:R-:W-:Y:S01]  /*10c70*/  SHF.R.S32.HI R82, RZ, 0x1f, R209 ;  /* 0x0000001fff527819 */ /* 0x000fe200000114d1 */
[----:B------:R-:W-:Y:S01]  /*10c80*/  UIADD3 UR9, UR9, UR11, URZ ;  /* 0x0000000b09097290 */ /* 0x000fe2000fffe03f */
[----:B------:R-:W-:Y:S01]  /*10c90*/  SHF.R.S32.HI R83, RZ, 0x1f, R210 ;  /* 0x0000001fff537819 */ /* 0x000fe200000114d2 */
[----:B------:R-:W-:Y:S01]  /*10ca0*/  ULDC.64 UR14, c[0x0][0xb38] ;  /* 0x0002ce00000e7ab9 */ /* 0x000fe20000000a00 */
[----:B------:R-:W-:Y:S01]  /*10cb0*/  ULDC.64 UR16, c[0x0][0xb40] ;  /* 0x0002d00000107ab9 */ /* 0x000fe20000000a00 */
[----:B------:R-:W-:Y:S01]  /*10cc0*/  UIMAD.WIDE.U32 UR8, UR52, UR14, UR8 ;  /* 0x0000000e340872a5 */ /* 0x000fe2000f8e0008 */
[----:B------:R-:W-:Y:S01]  /*10cd0*/  SHF.R.S32.HI R84, RZ, 0x1f, R211 ;  /* 0x0000001fff547819 */ /* 0x000fe200000114d3 */
[----:B------:R-:W-:Y:S01]  /*10ce0*/  UIMAD UR4, UR4, UR16, URZ ;  /* 0x00000010040472a4 */ /* 0x000fe2000f8e023f */
[----:B------:R-:W-:Y:S01]  /*10cf0*/  SHF.R.S32.HI R85, RZ, 0x1f, R212 ;  /* 0x0000001fff557819 */ /* 0x000fe200000114d4 */
[----:B------:R-:W-:Y:S01]  /*10d00*/  UIMAD UR9, UR52, UR15, UR9 ;  /* 0x0000000f340972a4 */ /* 0x000fe2000f8e0209 */
[----:B------:R-:W-:Y:S01]  /*10d10*/  SHF.R.S32.HI R86, RZ, 0x1f, R213 ;  /* 0x0000001fff567819 */ /* 0x000fe200000114d5 */
[----:B------:R-:W-:Y:S01]  /*10d20*/  UIMAD UR4, UR12, UR17, UR4 ;  /* 0x000000110c0472a4 */ /* 0x000fe2000f8e0204 */
[----:B------:R-:W-:Y:S01]  /*10d30*/  SHF.R.S32.HI R87, RZ, 0x1f, R214 ;  /* 0x0000001fff577819 */ /* 0x000fe200000114d6 */
[----:B------:R-:W-:Y:S01]  /*10d40*/  UIMAD.WIDE.U32 UR12, UR12, UR16, UR8 ;  /* 0x000000100c0c72a5 */ /* 0x000fe2000f8e0008 */
[----:B------:R-:W-:Y:S01]  /*10d50*/  SHF.R.S32.HI R88, RZ, 0x1f, R215 ;  /* 0x0000001fff587819 */ /* 0x000fe200000114d7 */
[----:B------:R-:W-:Y:S01]  /*10d60*/  ULDC.64 UR14, c[0x0][0xb48] ;  /* 0x0002d200000e7ab9 */ /* 0x000fe20000000a00 */
[----:B------:R-:W-:Y:S01]  /*10d70*/  @UP2 ULDC UR8, c[0x0][0xbec] ;  /* 0x0002fb0000082ab9 */ /* 0x000fe20000000800 */
[----:B------:R-:W-:Y:S01]  /*10d80*/  UIADD3 UR9, UR13, UR4, URZ ;  /* 0x000000040d097290 */ /* 0x000fe2000fffe03f */
[----:B------:R-:W-:Y:S01]  /*10d90*/  @P1 IMAD.HI.U32 R0, R80, UR8, RZ ;  /* 0x0000000850001c27 */ /* 0x000fe2000f8e00ff */
[----:B------:R-:W-:Y:S01]  /*10da0*/  UIADD3 UR7, UR7, 0x28420, URZ ;  /* 0x0002842007077890 */ /* 0x000fe2000fffe03f */
[----:B------:R-:W-:Y:S01]  /*10db0*/  SHF.R.S32.HI R89, RZ, 0x1f, R2 ;  /* 0x0000001fff597819 */ /* 0x000fe20000011402 */
[----:B------:R-:W-:Y:S01]  /*10dc0*/  @UP2 ULDC UR4, c[0x0][0xbf0] ;  /* 0x0002fc0000042ab9 */ /* 0x000fe20000000800 */
[----:B------:R-:W-:Y:S01]  /*10dd0*/  UMOV UR8, UR12 ;  /* 0x0000000c00087c82 */ /* 0x000fe20008000000 */
[----:B------:R-:W-:Y:S01]  /*10de0*/  @P1 SHF.R.U32.HI R3, RZ, UR4, R0 ;  /* 0x00000004ff031c19 */ /* 0x000fe20008011600 */
[----:B------:R-:W-:Y:S01]  /*10df0*/  UIMAD.WIDE.U32 UR8, UR55, UR14, UR8 ;  /* 0x0000000e370872a5 */ /* 0x000fe2000f8e0008 */
[----:B------:R-:W-:-:S02]  /*10e00*/  ULDC.64 UR12, c[0x0][0xb30] ;  /* 0x0002cc00000c7ab9 */ /* 0x000fc40000000a00 */
[--C-:B------:R-:W-:Y:S01]  /*10e10*/  SHF.R.S32.HI R0, RZ, 0x1f, R3.reuse ;  /* 0x0000001fff007819 */ /* 0x100fe20000011403 */
[----:B------:R-:W-:Y:S01]  /*10e20*/  IMAD.MOV R75, RZ, RZ, -R3 ;  /* 0x000000ffff4b7224 */ /* 0x000fe200078e0a03 */
[----:B------:R-:W-:Y:S02]  /*10e30*/  UIMAD UR55, UR55, UR15, UR9 ;  /* 0x0000000f373772a4 */ /* 0x000fe4000f8e0209 */
[----:B------:R-:W-:Y:S01]  /*10e40*/  IMAD.U32 R73, RZ, RZ, UR9 ;  /* 0x00000009ff497e24 */ /* 0x000fe2000f8e00ff */
[----:B------:R-:W-:Y:S01]  /*10e50*/  UPRMT UR7, URZ, 0x654, UR7 ;  /* 0x000006543f077896 */ /* 0x000fe20008000007 */
[----:B------:R-:W-:Y:S02]  /*10e60*/  IMAD R75, R75, UR20, R80 ;  /* 0x000000144b4b7c24 */ /* 0x000fe4000f8e0250 */
[----:B------:R-:W-:Y:S02]  /*10e70*/  IMAD R0, R0, UR12, RZ ;  /* 0x0000000c00007c24 */ /* 0x000fe4000f8e02ff */
[----:B------:R-:W-:Y:S01]  /*10e80*/  IMAD.U32 R72, RZ, RZ, UR8 ;  /* 0x00000008ff487e24 */ /* 0x000fe2000f8e00ff */
[----:B------:R-:W-:Y:S01]  /*10e90*/  ULDC.64 UR8, c[0x0][0xb28] ;  /* 0x0002ca0000087ab9 */ /* 0x000fe20000000a00 */
[----:B------:R-:W-:-:S02]  /*10ea0*/  IMAD.U32 R73, RZ, RZ, UR55 ;  /* 0x00000037ff497e24 */ /* 0x000fc4000f8e00ff */
[C---:B------:R-:W-:Y:S01]  /*10eb0*/  IMAD R77, R3.reuse, UR13, R0 ;  /* 0x0000000d034d7c24 */ /* 0x040fe2000f8e0200 */
[----:B------:R-:W-:Y:S01]  /*10ec0*/  SHF.R.S32.HI R0, RZ, 0x1f, R75 ;  /* 0x0000001fff007819 */ /* 0x000fe2000001144b */
[----:B------:R-:W-:Y:S01]  /*10ed0*/  IMAD.WIDE.U32 R72, R3, UR12, R72 ;  /* 0x0000000c03487c25 */ /* 0x000fe2000f8e0048 */
[----:B------:R-:W-:Y:S03]  /*10ee0*/  SYNCS.ARRIVE.TRANS64.RED.A1T0 RZ, [UR7], RZ ;  /* 0x000000ffffff79a7 */ /* 0x000fe60008100407 */
[----:B------:R-:W-:Y:S02]  /*10ef0*/  IMAD R0, R0, UR8, RZ ;  /* 0x0000000800007c24 */ /* 0x000fe4000f8e02ff */
[----:B------:R-:W-:Y:S02]  /*10f00*/  IMAD.IADD R73, R73, 0x1, R77 ;  /* 0x0000000149497824 */ /* 0x000fe400078e024d */
[----:B------:R-:W-:-:S02]  /*10f10*/  IMAD R3, R75, UR9, R0 ;  /* 0x000000094b037c24 */ /* 0x000fc4000f8e0200 */
[----:B------:R-:W-:Y:S01]  /*10f20*/  IMAD.WIDE.U32 R72, R75, UR8, R72 ;  /* 0x000000084b487c25 */ /* 0x000fe2000f8e0048 */
[----:B------:R-:W-:-:S03]  /*10f30*/  ULDC.64 UR8, c[0x0][0xb00] ;  /* 0x0002c00000087ab9 */ /* 0x000fc60000000a00 */
[----:B------:R-:W-:Y:S01]  /*10f40*/  IMAD.IADD R3, R73, 0x1, R3 ;  /* 0x0000000149037824 */ /* 0x000fe200078e0203 */
[----:B------:R-:W-:-:S04]  /*10f50*/  LEA R0, P1, R72, UR8, 0x2 ;  /* 0x0000000848007c11 */ /* 0x000fc8000f8210ff */
[----:B------:R-:W-:Y:S01]  /*10f60*/  LEA.HI.X R3, R72, UR9, R3, 0x2, P1 ;  /* 0x0000000948037c11 */ /* 0x000fe200088f1403 */
[----:B------:R0:W1:Y:S04]  /*10f70*/  SHFL.IDX PT, R77, R0, RZ, 0x1c1f ;  /* 0x001c1fff004d7589 */ /* 0x00006800000e0000 */
[----:B------:R0:W2:Y:S01]  /*10f80*/  SHFL.IDX PT, R78, R3, RZ, 0x1c1f ;  /* 0x001c1fff034e7589 */ /* 0x0000a200000e0000 */
[----:B------:R-:W-:Y:S05]  /*10f90*/  @P0 BRA `(.L_x_1243) ;  /* 0x0000000800180947 */ /* 0x000fea0003800000 */
[----:B------:R-:W-:Y:S02]  /*10fa0*/  ULDC UR4, c[0x0][0xac8] ;  /* 0x0002b20000047ab9 */ /* 0x000fe40000000800 */
[----:B------:R-:W-:Y:S02]  /*10fb0*/  ISETP.GE.AND P2, PT, R2, UR4, PT ;  /* 0x0000000402007c0c */ /* 0x000fe4000bf46270 */
[----:B------:R-:W-:Y:S02]  /*10fc0*/  ISETP.GE.AND P1, PT, R215, UR4, PT ;  /* 0x00000004d7007c0c */ /* 0x000fe4000bf26270 */
[----:B------:R-:W-:Y:S02]  /*10fd0*/  ISETP.GE.AND P3, PT, R214, UR4, PT ;  /* 0x00000004d6007c0c */ /* 0x000fe4000bf66270 */
[----:B------:R-:W-:-:S07]  /*10fe0*/  ISETP.GE.AND P0, PT, R213, UR4, PT ;  /* 0x00000004d5007c0c */ /* 0x000fce000bf06270 */
[CC--:B-1----:R-:W-:Y:S02]  /*10ff0*/  @!P2 LEA R72, P4, R2.reuse, R77.reuse, 0x2 ;  /* 0x0000004d0248a211 */ /* 0x0c2fe400078810ff */
[C---:B------:R-:W-:Y:S02]  /*11000*/  @!P1 LEA R74, P5, R215.reuse, R77, 0x2 ;  /* 0x0000004dd74a9211 */ /* 0x040fe400078a10ff */
[-C--:B--2---:R-:W-:Y:S02]  /*11010*/  @!P2 LEA.HI.X R73, R2, R78.reuse, R89, 0x2, P4 ;  /* 0x0000004e0249a211 */ /* 0x084fe400020f1459 */
[----:B------:R-:W-:Y:S02]  /*11020*/  @!P1 LEA.HI.X R75, R215, R78, R88, 0x2, P5 ;  /* 0x0000004ed74b9211 */ /* 0x000fe400028f1458 */
[----:B------:R-:W-:Y:S01]  /*11030*/  ISETP.GE.AND P4, PT, R212, UR4, PT ;  /* 0x00000004d4007c0c */ /* 0x000fe2000bf86270 */
[----:B------:R1:W-:Y:S04]  /*11040*/  @!P2 ST.E.64 desc[UR48][R72.64], R8 ;  /* 0x000000084800a985 */ /* 0x0003e8000c101b30 */
[----:B------:R2:W-:Y:S01]  /*11050*/  @!P1 ST.E.64 desc[UR48][R74.64], R10 ;  /* 0x0000000a4a009985 */ /* 0x0005e2000c101b30 */
[----:B------:R-:W-:-:S02]  /*11060*/  ISETP.GE.AND P1, PT, R211, UR4, PT ;  /* 0x00000004d3007c0c */ /* 0x000fc4000bf26270 */
[----:B-1----:R-:W-:-:S05]  /*11070*/  @!P3 LEA R8, P2, R214, R77, 0x2 ;  /* 0x0000004dd608b211 */ /* 0x002fca00078410ff */
[-C--:B------:R-:W-:Y:S02]  /*11080*/  @!P4 LEA R72, P5, R212, R77.reuse, 0x2 ;  /* 0x0000004dd448c211 */ /* 0x080fe400078a10ff */
[C---:B--2---:R-:W-:Y:S02]  /*11090*/  @!P0 LEA R10, P6, R213.reuse, R77, 0x2 ;  /* 0x0000004dd50a8211 */ /* 0x044fe400078c10ff */
[-C--:B------:R-:W-:Y:S02]  /*110a0*/  @!P3 LEA.HI.X R9, R214, R78.reuse, R87, 0x2, P2 ;  /* 0x0000004ed609b211 */ /* 0x080fe400010f1457 */
[-C--:B------:R-:W-:Y:S02]  /*110b0*/  @!P0 LEA.HI.X R11, R213, R78.reuse, R86, 0x2, P6 ;  /* 0x0000004ed50b8211 */ /* 0x080fe400030f1456 */
[----:B------:R-:W-:Y:S01]  /*110c0*/  ISETP.GE.AND P2, PT, R210, UR4, PT ;  /* 0x00000004d2007c0c */ /* 0x000fe2000bf46270 */
[----:B------:R1:W-:Y:S01]  /*110d0*/  @!P3 ST.E.64 desc[UR48][R8.64], R20 ;  /* 0x000000140800b985 */ /* 0x0003e2000c101b30 */
[----:B------:R-:W-:-:S02]  /*110e0*/  @!P4 LEA.HI.X R73, R212, R78, R85, 0x2, P5 ;  /* 0x0000004ed449c211 */ /* 0x000fc400028f1455 */
[----:B------:R-:W-:Y:S01]  /*110f0*/  ISETP.GE.AND P3, PT, R209, UR4, PT ;  /* 0x00000004d1007c0c */ /* 0x000fe2000bf66270 */
[----:B------:R2:W-:Y:S04]  /*11100*/  @!P0 ST.E.64 desc[UR48][R10.64], R24 ;  /* 0x000000180a008985 */ /* 0x0005e8000c101b30 */
[----:B------:R-:W-:Y:S01]  /*11110*/  @!P4 ST.E.64 desc[UR48][R72.64], R30 ;  /* 0x0000001e4800c985 */ /* 0x000fe2000c101b30 */
[----:B------:R-:W-:Y:S02]  /*11120*/  ISETP.GE.AND P4, PT, R208, UR4, PT ;  /* 0x00000004d0007c0c */ /* 0x000fe4000bf86270 */
[----:B-1----:R-:W-:-:S05]  /*11130*/  @!P1 LEA R8, P0, R211, R77, 0x2 ;  /* 0x0000004dd3089211 */ /* 0x002fca00078010ff */
[-C--:B------:R-:W-:Y:S02]  /*11140*/  @!P3 LEA R20, P5, R209, R77.reuse, 0x2 ;  /* 0x0000004dd114b211 */ /* 0x080fe400078a10ff */
[-C--:B------:R-:W-:Y:S02]  /*11150*/  @!P1 LEA.HI.X R9, R211, R78.reuse, R84, 0x2, P0 ;  /* 0x0000004ed3099211 */ /* 0x080fe400000f1454 */
[----:B--2---:R-:W-:Y:S02]  /*11160*/  @!P2 LEA R10, P6, R210, R77, 0x2 ;  /* 0x0000004dd20aa211 */ /* 0x004fe400078c10ff */
[----:B------:R-:W-:Y:S01]  /*11170*/  ISETP.GE.AND P0, PT, R207, UR4, PT ;  /* 0x00000004cf007c0c */ /* 0x000fe2000bf06270 */
[----:B------:R1:W-:Y:S01]  /*11180*/  @!P1 ST.E.64 desc[UR48][R8.64], R32 ;  /* 0x0000002008009985 */ /* 0x0003e2000c101b30 */
[----:B------:R-:W-:Y:S02]  /*11190*/  ISETP.GE.AND P1, PT, R206, UR4, PT ;  /* 0x00000004ce007c0c */ /* 0x000fe4000bf26270 */
[----:B------:R-:W-:-:S02]  /*111a0*/  @!P2 LEA.HI.X R11, R210, R78, R83, 0x2, P6 ;  /* 0x0000004ed20ba211 */ /* 0x000fc400030f1453 */
[----:B------:R-:W-:-:S03]  /*111b0*/  @!P3 LEA.HI.X R21, R209, R78, R82, 0x2, P5 ;  /* 0x0000004ed115b211 */ /* 0x000fc600028f1452 */
[----:B------:R2:W-:Y:S01]  /*111c0*/  @!P2 ST.E.64 desc[UR48][R10.64], R38 ;  /* 0x000000260a00a985 */ /* 0x0005e2000c101b30 */
[----:B------:R-:W-:-:S03]  /*111d0*/  ISETP.GE.AND P2, PT, R205, UR4, PT ;  /* 0x00000004cd007c0c */ /* 0x000fc6000bf46270 */
[----:B------:R3:W-:Y:S01]  /*111e0*/  @!P3 ST.E.64 desc[UR48][R20.64], R40 ;  /* 0x000000281400b985 */ /* 0x0007e2000c101b30 */
[----:B------:R-:W-:Y:S02]  /*111f0*/  ISETP.GE.AND P3, PT, R204, UR4, PT ;  /* 0x00000004cc007c0c */ /* 0x000fe4000bf66270 */
[----:B-1----:R-:W-:-:S04]  /*11200*/  @!P4 LEA R8, P5, R208, R77, 0x2 ;  /* 0x0000004dd008c211 */ /* 0x002fc800078a10ff */
[----:B------:R-:W-:Y:S02]  /*11210*/  @!P4 LEA.HI.X R9, R208, R78, R81, 0x2, P5 ;  /* 0x0000004ed009c211 */ /* 0x000fe400028f1451 */
[----:B--2---:R-:W-:-:S03]  /*11220*/  @!P0 LEA R10, P6, R207, R77, 0x2 ;  /* 0x0000004dcf0a8211 */ /* 0x004fc600078c10ff */
[----:B------:R1:W-:Y:S01]  /*11230*/  @!P4 ST.E.64 desc[UR48][R8.64], R46 ;  /* 0x0000002e0800c985 */ /* 0x0003e2000c101b30 */
[----:B------:R-:W-:Y:S02]  /*11240*/  ISETP.GE.AND P4, PT, R203, UR4, PT ;  /* 0x00000004cb007c0c */ /* 0x000fe4000bf86270 */
[C---:B---3--:R-:W-:Y:S02]  /*11250*/  @!P1 LEA R20, P5, R206.reuse, R77, 0x2 ;  /* 0x0000004dce149211 */ /* 0x048fe400078a10ff */
[-C--:B------:R-:W-:Y:S02]  /*11260*/  @!P0 LEA.HI.X R11, R207, R78.reuse, R237, 0x2, P6 ;  /* 0x0000004ecf0b8211 */ /* 0x080fe400030f14ed */
[----:B------:R-:W-:-:S03]  /*11270*/  @!P1 LEA.HI.X R21, R206, R78, R236, 0x2, P5 ;  /* 0x0000004ece159211 */ /* 0x000fc600028f14ec */
[----:B------:R2:W-:Y:S01]  /*11280*/  @!P0 ST.E.64 desc[UR48][R10.64], R48 ;  /* 0x000000300a008985 */ /* 0x0005e2000c101b30 */
[----:B-1----:R-:W-:-:S03]  /*11290*/  @!P2 LEA R8, P0, R205, R77, 0x2 ;  /* 0x0000004dcd08a211 */ /* 0x002fc600078010ff */
[----:B------:R1:W-:Y:S01]  /*112a0*/  @!P1 ST.E.64 desc[UR48][R20.64], R54 ;  /* 0x0000003614009985 */ /* 0x0003e2000c101b30 */
[----:B------:R-:W-:Y:S02]  /*112b0*/  ISETP.GE.AND P1, PT, R202, UR4, PT ;  /* 0x00000004ca007c0c */ /* 0x000fe4000bf26270 */
[----:B------:R-:W-:Y:S02]  /*112c0*/  @!P2 LEA.HI.X R9, R205, R78, R235, 0x2, P0 ;  /* 0x0000004ecd09a211 */ /* 0x000fe400000f14eb */
[----:B------:R-:W-:-:S03]  /*112d0*/  ISETP.GE.AND P0, PT, R201, UR4, PT ;  /* 0x00000004c9007c0c */ /* 0x000fc6000bf06270 */
[----:B------:R3:W-:Y:S01]  /*112e0*/  @!P2 ST.E.64 desc[UR48][R8.64], R56 ;  /* 0x000000380800a985 */ /* 0x0007e2000c101b30 */
[-C--:B--2---:R-:W-:Y:S02]  /*112f0*/  @!P3 LEA R10, P6, R204, R77.reuse, 0x2 ;  /* 0x0000004dcc0ab211 */ /* 0x084fe400078c10ff */
[----:B------:R-:W-:Y:S02]  /*11300*/  ISETP.GE.AND P2, PT, R200, UR4, PT ;  /* 0x00000004c8007c0c */ /* 0x000fe4000bf46270 */
[----:B------:R-:W-:Y:S02]  /*11310*/  @!P3 LEA.HI.X R11, R204, R78, R234, 0x2, P6 ;  /* 0x0000004ecc0bb211 */ /* 0x000fe400030f14ea */
[----:B-1----:R-:W-:-:S03]  /*11320*/  @!P4 LEA R20, P5, R203, R77, 0x2 ;  /* 0x0000004dcb14c211 */ /* 0x002fc600078a10ff */
[----:B------:R1:W-:Y:S01]  /*11330*/  @!P3 ST.E.64 desc[UR48][R10.64], R62 ;  /* 0x0000003e0a00b985 */ /* 0x0003e2000c101b30 */
[-C--:B------:R-:W-:Y:S02]  /*11340*/  @!P4 LEA.HI.X R21, R203, R78.reuse, R233, 0x2, P5 ;  /* 0x0000004ecb15c211 */ /* 0x080fe400028f14e9 */
[----:B------:R-:W-:Y:S02]  /*11350*/  ISETP.GE.AND P3, PT, R199, UR4, PT ;  /* 0x00000004c7007c0c */ /* 0x000fe4000bf66270 */
[-C--:B---3--:R-:W-:Y:S01]  /*11360*/  @!P1 LEA R8, P5, R202, R77.reuse, 0x2 ;  /* 0x0000004dca089211 */ /* 0x088fe200078a10ff */
[----:B------:R2:W-:Y:S01]  /*11370*/  @!P4 ST.E.64 desc[UR48][R20.64], R64 ;  /* 0x000000401400c985 */ /* 0x0005e2000c101b30 */
[----:B------:R-:W-:Y:S02]  /*11380*/  ISETP.GE.AND P4, PT, R198, UR4, PT ;  /* 0x00000004c6007c0c */ /* 0x000fe4000bf86270 */
[----:B------:R-:W-:Y:S02]  /*11390*/  @!P1 LEA.HI.X R9, R202, R78, R232, 0x2, P5 ;  /* 0x0000004eca099211 */ /* 0x000fe400028f14e8 */
[----:B-1----:R-:W-:-:S03]  /*113a0*/  @!P0 LEA R10, P6, R201, R77, 0x2 ;  /* 0x0000004dc90a8211 */ /* 0x002fc600078c10ff */
[----:B------:R1:W-:Y:S01]  /*113b0*/  @!P1 ST.E.64 desc[UR48][R8.64], R70 ;  /* 0x0000004608009985 */ /* 0x0003e2000c101b30 */
[----:B------:R-:W-:Y:S02]  /*113c0*/  ISETP.GE.AND P1, PT, R197, UR4, PT ;  /* 0x00000004c5007c0c */ /* 0x000fe4000bf26270 */
[----:B------:R-:W-:Y:S02]  /*113d0*/  @!P0 LEA.HI.X R11, R201, R78, R231, 0x2, P6 ;  /* 0x0000004ec90b8211 */ /* 0x000fe400030f14e7 */
[----:B--2---:R-:W-:-:S03]  /*113e0*/  @!P2 LEA R20, P5, R200, R77, 0x2 ;  /* 0x0000004dc814a211 */ /* 0x004fc600078a10ff */
[----:B------:R2:W-:Y:S01]  /*113f0*/  @!P0 ST.E.64 desc[UR48][R10.64], R92 ;  /* 0x0000005c0a008985 */ /* 0x0005e2000c101b30 */
[----:B------:R-:W-:-:S05]  /*11400*/  @!P2 LEA.HI.X R21, R200, R78, R230, 0x2, P5 ;  /* 0x0000004ec815a211 */ /* 0x000fca00028f14e6 */
[----:B------:R3:W-:Y:S01]  /*11410*/  @!P2 ST.E.64 desc[UR48][R20.64], R102 ;  /* 0x000000661400a985 */ /* 0x0007e2000c101b30 */
[CC--:B-1----:R-:W-:Y:S02]  /*11420*/  @!P3 LEA R8, P0, R199.reuse, R77.reuse, 0x2 ;  /* 0x0000004dc708b211 */ /* 0x0c2fe400078010ff */
[----:B------:R-:W-:Y:S02]  /*11430*/  ISETP.GE.AND P2, PT, R196, UR4, PT ;  /* 0x00000004c4007c0c */ /* 0x000fe4000bf46270 */
[----:B------:R-:W-:Y:S02]  /*11440*/  @!P3 LEA.HI.X R9, R199, R78, R229, 0x2, P0 ;  /* 0x0000004ec709b211 */ /* 0x000fe400000f14e5 */
[----:B------:R-:W-:Y:S02]  /*11450*/  ISETP.GE.AND P0, PT, R195, UR4, PT ;  /* 0x00000004c3007c0c */ /* 0x000fe4000bf06270 */
[----:B--2---:R-:W-:Y:S01]  /*11460*/  @!P4 LEA R10, P6, R198, R77, 0x2 ;  /* 0x0000004dc60ac211 */ /* 0x004fe200078c10ff */
[----:B------:R1:W-:Y:S01]  /*11470*/  @!P3 ST.E.64 desc[UR48][R8.64], R104 ;  /* 0x000000680800b985 */ /* 0x0003e2000c101b30 */
[----:B------:R-:W-:-:S02]  /*11480*/  ISETP.GE.AND P3, PT, R194, UR4, PT ;  /* 0x00000004c2007c0c */ /* 0x000fc4000bf66270 */
[----:B------:R-:W-:Y:S02]  /*11490*/  @!P4 LEA.HI.X R11, R198, R78, R228, 0x2, P6 ;  /* 0x0000004ec60bc211 */ /* 0x000fe400030f14e4 */
[----:B---3--:R-:W-:-:S03]  /*114a0*/  @!P1 LEA R20, P5, R197, R77, 0x2 ;  /* 0x0000004dc5149211 */ /* 0x008fc600078a10ff */
[----:B------:R2:W-:Y:S01]  /*114b0*/  @!P4 ST.E.64 desc[UR48][R10.64], R110 ;  /* 0x0000006e0a00c985 */ /* 0x0005e2000c101b30 */
[-C--:B------:R-:W-:Y:S02]  /*114c0*/  @!P1 LEA.HI.X R21, R197, R78.reuse, R227, 0x2, P5 ;  /* 0x0000004ec5159211 */ /* 0x080fe400028f14e3 */
[CC--:B------:R-:W-:Y:S02]  /*114d0*/  @!P2 LEA R24, P4, R196.reuse, R77.reuse, 0x2 ;  /* 0x0000004dc418a211 */ /* 0x0c0fe400078810ff */
[----:B------:R-:W-:Y:S01]  /*114e0*/  @!P0 LEA R32, P6, R195, R77, 0x2 ;  /* 0x0000004dc3208211 */ /* 0x000fe200078c10ff */
[----:B------:R3:W-:Y:S01]  /*114f0*/  @!P1 ST.E.64 desc[UR48][R20.64], R112 ;  /* 0x0000007014009985 */ /* 0x0007e2000c101b30 */
[----:B------:R-:W-:Y:S02]  /*11500*/  ISETP.GE.AND P1, PT, R193, UR4, PT ;  /* 0x00000004c1007c0c */ /* 0x000fe4000bf26270 */
[----:B------:R-:W-:Y:S02]  /*11510*/  @!P2 LEA.HI.X R25, R196, R78, R226, 0x2, P4 ;  /* 0x0000004ec419a211 */ /* 0x000fe400020f14e2 */
[----:B------:R-:W-:-:S02]  /*11520*/  ISETP.GE.AND P4, PT, R192, UR4, PT ;  /* 0x00000004c0007c0c */ /* 0x000fc4000bf86270 */
[-C--:B------:R-:W-:Y:S01]  /*11530*/  @!P0 LEA.HI.X R33, R195, R78.reuse, R225, 0x2, P6 ;  /* 0x0000004ec3218211 */ /* 0x080fe200030f14e1 */
[----:B------:R-:W-:Y:S01]  /*11540*/  @!P2 ST.E.64 desc[UR48][R24.64], R118 ;  /* 0x000000761800a985 */ /* 0x000fe2000c101b30 */
[----:B------:R-:W-:Y:S02]  /*11550*/  ISETP.GE.AND P2, PT, R23, UR4, PT ;  /* 0x0000000417007c0c */ /* 0x000fe4000bf46270 */
[CC--:B------:R-:W-:Y:S01]  /*11560*/  @!P3 LEA R30, P5, R194.reuse, R77.reuse, 0x2 ;  /* 0x0000004dc21eb211 */ /* 0x0c0fe200078a10ff */
[----:B------:R4:W-:Y:S02]  /*11570*/  @!P0 ST.E.64 desc[UR48][R32.64], R120 ;  /* 0x0000007820008985 */ /* 0x0009e4000c101b30 */
[C---:B-1----:R-:W-:Y:S02]  /*11580*/  @!P1 LEA R8, P0, R193.reuse, R77, 0x2 ;  /* 0x0000004dc1089211 */ /* 0x042fe400078010ff */
[-C--:B------:R-:W-:Y:S02]  /*11590*/  @!P3 LEA.HI.X R31, R194, R78.reuse, R224, 0x2, P5 ;  /* 0x0000004ec21fb211 */ /* 0x080fe400028f14e0 */
[----:B------:R-:W-:-:S02]  /*115a0*/  @!P1 LEA.HI.X R9, R193, R78, R223, 0x2, P0 ;  /* 0x0000004ec1099211 */ /* 0x000fc400000f14df */
[----:B------:R-:W-:Y:S01]  /*115b0*/  ISETP.GE.AND P0, PT, R22, UR4, PT ;  /* 0x0000000416007c0c */ /* 0x000fe2000bf06270 */
[----:B------:R1:W-:Y:S01]  /*115c0*/  @!P3 ST.E.64 desc[UR48][R30.64], R126 ;  /* 0x0000007e1e00b985 */ /* 0x0003e2000c101b30 */
[CC--:B--2---:R-:W-:Y:S02]  /*115d0*/  @!P4 LEA R10, P3, R192.reuse, R77.reuse, 0x2 ;  /* 0x0000004dc00ac211 */ /* 0x0c4fe400078610ff */
[C---:B---3--:R-:W-:Y:S01]  /*115e0*/  @!P2 LEA R20, P5, R23.reuse, R77, 0x2 ;  /* 0x0000004d1714a211 */ /* 0x048fe200078a10ff */
[----:B------:R2:W-:Y:S01]  /*115f0*/  @!P1 ST.E.64 desc[UR48][R8.64], R128 ;  /* 0x0000008008009985 */ /* 0x0005e2000c101b30 */
[-C--:B------:R-:W-:Y:S01]  /*11600*/  @!P4 LEA.HI.X R11, R192, R78.reuse, R222, 0x2, P3 ;  /* 0x0000004ec00bc211 */ /* 0x080fe200018f14de */
[C---:B----4-:R-:W-:Y:S01]  /*11610*/  VIADD R32, R2.reuse, 0xf0 ;  /* 0x000000f002207836 */ /* 0x050fe20000000000 */
[----:B------:R-:W-:Y:S01]  /*11620*/  @!P2 LEA.HI.X R21, R23, R78, R221, 0x2, P5 ;  /* 0x0000004e1715a211 */ /* 0x000fe200028f14dd */
[----:B------:R-:W-:Y:S01]  /*11630*/  VIADD R33, R2, 0xf8 ;  /* 0x000000f802217836 */ /* 0x000fe20000000000 */
[----:B------:R-:W-:Y:S01]  /*11640*/  ISETP.GE.AND P1, PT, R17, UR4, PT ;  /* 0x0000000411007c0c */ /* 0x000fe2000bf26270 */
[----:B------:R3:W-:Y:S01]  /*11650*/  @!P4 ST.E.64 desc[UR48][R10.64], R134 ;  /* 0x000000860a00c985 */ /* 0x0007e2000c101b30 */
[----:B------:R-:W-:-:S02]  /*11660*/  ISETP.GE.AND P3, PT, R32, UR4, PT ;  /* 0x0000000420007c0c */ /* 0x000fc4000bf66270 */
[----:B------:R-:W-:Y:S01]  /*11670*/  ISETP.GE.AND P5, PT, R19, UR4, PT ;  /* 0x0000000413007c0c */ /* 0x000fe2000bfa6270 */
[----:B------:R4:W-:Y:S01]  /*11680*/  @!P2 ST.E.64 desc[UR48][R20.64], R136 ;  /* 0x000000881400a985 */ /* 0x0009e2000c101b30 */
[-C--:B------:R-:W-:Y:S02]  /*11690*/  @!P0 LEA R24, P2, R22, R77.reuse, 0x2 ;  /* 0x0000004d16188211 */ /* 0x080fe400078410ff */
[----:B------:R-:W-:Y:S02]  /*116a0*/  ISETP.GE.AND P4, PT, R18, UR4, PT ;  /* 0x0000000412007c0c */ /* 0x000fe4000bf86270 */
[----:B------:R-:W-:Y:S02]  /*116b0*/  @!P0 LEA.HI.X R25, R22, R78, R220, 0x2, P2 ;  /* 0x0000004e16198211 */ /* 0x000fe400010f14dc */
[----:B------:R-:W-:Y:S02]  /*116c0*/  ISETP.GE.AND P2, PT, R33, UR4, PT ;  /* 0x0000000421007c0c */ /* 0x000fe4000bf46270 */
[----:B-1----:R-:W-:Y:S01]  /*116d0*/  SHF.R.S32.HI R31, RZ, 0x1f, R17 ;  /* 0x0000001fff1f7819 */ /* 0x002fe20000011411 */
[----:B------:R1:W-:Y:S01]  /*116e0*/  @!P0 ST.E.64 desc[UR48][R24.64], R142 ;  /* 0x0000008e18008985 */ /* 0x0003e2000c101b30 */
[----:B--2---:R-:W-:-:S02]  /*116f0*/  @!P1 LEA R8, P6, R17, R77, 0x2 ;  /* 0x0000004d11089211 */ /* 0x004fc400078c10ff */
[----:B---3--:R-:W-:Y:S02]  /*11700*/  SHF.R.S32.HI R11, RZ, 0x1f, R32 ;  /* 0x0000001fff0b7819 */ /* 0x008fe40000011420 */
[CC--:B------:R-:W-:Y:S02]  /*11710*/  @!P3 LEA R30, P0, R32.reuse, R77.reuse, 0x2 ;  /* 0x0000004d201eb211 */ /* 0x0c0fe400078010ff */
[-C--:B------:R-:W-:Y:S02]  /*11720*/  @!P1 LEA.HI.X R9, R17, R78.reuse, R31, 0x2, P6 ;  /* 0x0000004e11099211 */ /* 0x080fe400030f141f */
[C---:B------:R-:W-:Y:S02]  /*11730*/  @!P5 LEA R10, P6, R19.reuse, R77, 0x2 ;  /* 0x0000004d130ad211 */ /* 0x040fe400078c10ff */
[-C--:B------:R-:W-:Y:S02]  /*11740*/  @!P3 LEA.HI.X R31, R32, R78.reuse, R11, 0x2, P0 ;  /* 0x0000004e201fb211 */ /* 0x080fe400000f140b */
[----:B------:R-:W-:-:S02]  /*11750*/  @!P5 LEA.HI.X R11, R19, R78, R219, 0x2, P6 ;  /* 0x0000004e130bd211 */ /* 0x000fc400030f14db */
[----:B----4-:R-:W-:Y:S02]  /*11760*/  SHF.R.S32.HI R21, RZ, 0x1f, R33 ;  /* 0x0000001fff157819 */ /* 0x010fe40000011421 */
[CC--:B------:R-:W-:Y:S01]  /*11770*/  @!P2 LEA R32, P6, R33.reuse, R77.reuse, 0x2 ;  /* 0x0000004d2120a211 */ /* 0x0c0fe200078c10ff */
[----:B------:R1:W-:Y:S01]  /*11780*/  @!P5 ST.E.64 desc[UR48][R10.64], R144 ;  /* 0x000000900a00d985 */ /* 0x0003e2000c101b30 */
[C---:B------:R-:W-:Y:S02]  /*11790*/  @!P4 LEA R20, P0, R18.reuse, R77, 0x2 ;  /* 0x0000004d1214c211 */ /* 0x040fe400078010ff */
[-C--:B------:R-:W-:Y:S02]  /*117a0*/  @!P2 LEA.HI.X R33, R33, R78.reuse, R21, 0x2, P6 ;  /* 0x0000004e2121a211 */ /* 0x080fe400030f1415 */
[----:B------:R-:W-:-:S05]  /*117b0*/  @!P4 LEA.HI.X R21, R18, R78, R218, 0x2, P0 ;  /* 0x0000004e1215c211 */ /* 0x000fca00000f14da */
[----:B------:R1:W-:Y:S04]  /*117c0*/  @!P4 ST.E.64 desc[UR48][R20.64], R150 ;  /* 0x000000961400c985 */ /* 0x0003e8000c101b30 */
[----:B------:R1:W-:Y:S04]  /*117d0*/  @!P1 ST.E.64 desc[UR48][R8.64], R152 ;  /* 0x0000009808009985 */ /* 0x0003e8000c101b30 */
[----:B------:R1:W-:Y:S04]  /*117e0*/  @!P3 ST.E.64 desc[UR48][R30.64], R158 ;  /* 0x0000009e1e00b985 */ /* 0x0003e8000c101b30 */
[----:B------:R1:W-:Y:S02]  /*117f0*/  @!P2 ST.E.64 desc[UR48][R32.64], R160 ;  /* 0x000000a02000a985 */ /* 0x0003e4000c101b30 */
.L_x_1243:
[----:B------:R-:W-:Y:S05]  /*11800*/  BSYNC B1 ;  /* 0x0000000000017941 */ /* 0x000fea0003800000 */
.L_x_1242:
[----:B------:R-:W-:Y:S01]  /*11810*/  ISETP.GE.AND P0, PT, R76, UR10, PT ;  /* 0x0000000a4c007c0c */ /* 0x000fe2000bf06270 */
[----:B0-----:R-:W0:Y:S04]  /*11820*/  SHFL.IDX PT, R3, R3, 0x1, 0x1c1f ;  /* 0x003c1f0003037f89 */ /* 0x001e2800000e0000 */
[----:B------:R-:W3:Y:S08]  /*11830*/  SHFL.IDX PT, R0, R0, 0x1, 0x1c1f ;  /* 0x003c1f0000007f89 */ /* 0x000ef000000e0000 */
[----:B------:R-:W-:Y:S05]  /*11840*/  @P0 BRA `(.L_x_1241) ;  /* 0x0000001400e80947 */ /* 0x000fea0003800000 */
[----:B------:R-:W-:Y:S02]  /*11850*/  ULDC UR4, c[0x0][0xac8] ;  /* 0x0002b20000047ab9 */ /* 0x000fe40000000800 */
[----:B------:R-:W-:Y:S02]  /*11860*/  ISETP.GE.AND P5, PT, R2, UR4, PT ;  /* 0x0000000402007c0c */ /* 0x000fe4000bfa6270 */
[----:B------:R-:W-:Y:S02]  /*11870*/  ISETP.GE.AND P1, PT, R215, UR4, PT ;  /* 0x00000004d7007c0c */ /* 0x000fe4000bf26270 */
[----:B------:R-:W-:Y:S02]  /*11880*/  ISETP.GE.AND P4, PT, R214, UR4, PT ;  /* 0x00000004d6007c0c */ /* 0x000fe4000bf86270 */
[----:B------:R-:W-:-:S07]  /*11890*/  ISETP.GE.AND P3, PT, R213, UR4, PT ;  /* 0x00000004d5007c0c */ /* 0x000fce000bf66270 */
[CC--:B-1-3--:R-:W-:Y:S02]  /*118a0*/  @!P5 LEA R8, P0, R2.reuse, R0.reuse, 0x2 ;  /* 0x000000000208d211 */ /* 0x0cafe400078010ff */
[CC--:B------:R-:W-:Y:S02]  /*118b0*/  @!P1 LEA R10, P2, R215.reuse, R0.reuse, 0x2 ;  /* 0x00000000d70a9211 */ /* 0x0c0fe400078410ff */
[-C--:B0-----:R-:W-:Y:S02]  /*118c0*/  @!P5 LEA.HI.X R9, R2, R3.reuse, R89, 0x2, P0 ;  /* 0x000000030209d211 */ /* 0x081fe400000f1459 */
[----:B------:R-:W-:Y:S02]  /*118d0*/  @!P1 LEA.HI.X R11, R215, R3, R88, 0x2, P2 ;  /* 0x00000003d70b9211 */ /* 0x000fe400010f1458 */
[----:B------:R-:W-:Y:S01]  /*118e0*/  ISETP.GE.AND P0, PT, R212, UR4, PT ;  /* 0x00000004d4007c0c */ /* 0x000fe2000bf06270 */
[----:B------:R0:W-:Y:S01]  /*118f0*/  @!P5 ST.E.64 desc[UR48][R8.64], R12 ;  /* 0x0000000c0800d985 */ /* 0x0001e2000c101b30 */
[----:B------:R-:W-:-:S02]  /*11900*/  @!P4 LEA R20, P2, R214, R0, 0x2 ;  /* 0x00000000d614c211 */ /* 0x000fc400078410ff */
[----:B------:R-:W-:Y:S01]  /*11910*/  @!P3 LEA R24, P6, R213, R0, 0x2 ;  /* 0x00000000d518b211 */ /* 0x000fe200078c10ff */
[----:B------:R1:W-:Y:S01]  /*11920*/  @!P1 ST.E.64 desc[UR48][R10.64], R14 ;  /* 0x0000000e0a009985 */ /* 0x0003e2000c101b30 */
[----:B------:R-:W-:Y:S02]  /*11930*/  ISETP.GE.AND P1, PT, R211, UR4, PT ;  /* 0x00000004d3007c0c */ /* 0x000fe4000bf26270 */
[-C--:B------:R-:W-:Y:S02]  /*11940*/  @!P4 LEA.HI.X R21, R214, R3.reuse, R87, 0x2, P2 ;  /* 0x00000003d615c211 */ /* 0x080fe400010f1457 */
[----:B------:R-:W-:Y:S02]  /*11950*/  ISETP.GE.AND P2, PT, R210, UR4, PT ;  /* 0x00000004d2007c0c */ /* 0x000fe4000bf46270 */
[----:B------:R-:W-:Y:S01]  /*11960*/  @!P3 LEA.HI.X R25, R213, R3, R86, 0x2, P6 ;  /* 0x00000003d519b211 */ /* 0x000fe200030f1456 */
[----:B------:R3:W-:Y:S01]  /*11970*/  @!P4 ST.E.64 desc[UR48][R20.64], R26 ;  /* 0x0000001a1400c985 */ /* 0x0007e2000c101b30 */
[----:B------:R-:W-:-:S02]  /*11980*/  ISETP.GE.AND P4, PT, R209, UR4, PT ;  /* 0x00000004d1007c0c */ /* 0x000fc4000bf86270 */
[-C--:B------:R-:W-:Y:S01]  /*11990*/  @!P0 LEA R30, P5, R212, R0.reuse, 0x2 ;  /* 0x00000000d41e8211 */ /* 0x080fe200078a10ff */
[----:B------:R4:W-:Y:S01]  /*119a0*/  @!P3 ST.E.64 desc[UR48][R24.64], R28 ;  /* 0x0000001c1800b985 */ /* 0x0009e2000c101b30 */
[----:B------:R-:W-:Y:S02]  /*119b0*/  ISETP.GE.AND P3, PT, R208, UR4, PT ;  /* 0x00000004d0007c0c */ /* 0x000fe4000bf66270 */
[-C--:B------:R-:W-:Y:S02]  /*119c0*/  @!P0 LEA.HI.X R31, R212, R3.reuse, R85, 0x2, P5 ;  /* 0x00000003d41f8211 */ /* 0x080fe400028f1455 */
[CC--:B0-----:R-:W-:Y:S02]  /*119d0*/  @!P1 LEA R8, P5, R211.reuse, R0.reuse, 0x2 ;  /* 0x00000000d3089211 */ /* 0x0c1fe400078a10ff */
[----:B-1----:R-:W-:Y:S01]  /*119e0*/  @!P2 LEA R10, P6, R210, R0, 0x2 ;  /* 0x00000000d20aa211 */ /* 0x002fe200078c10ff */
[----:B------:R-:W-:Y:S01]  /*119f0*/  @!P0 ST.E.64 desc[UR48][R30.64], R34 ;  /* 0x000000221e008985 */ /* 0x000fe2000c101b30 */
[-C--:B------:R-:W-:Y:S01]  /*11a00*/  @!P1 LEA.HI.X R9, R211, R3.reuse, R84, 0x2, P5 ;  /* 0x00000003d3099211 */ /* 0x080fe200028f1454 */
[----:B---3--:R-:W-:Y:S01]  /*11a10*/  VIADD R26, R2, 0xf0 ;  /* 0x000000f0021a7836 */ /* 0x008fe20000000000 */
[----:B------:R-:W-:-:S02]  /*11a20*/  @!P2 LEA.HI.X R11, R210, R3, R83, 0x2, P6 ;  /* 0x00000003d20ba211 */ /* 0x000fc400030f1453 */
[-C--:B------:R-:W-:Y:S01]  /*11a30*/  @!P4 LEA R12, P5, R209, R0.reuse, 0x2 ;  /* 0x00000000d10cc211 */ /* 0x080fe200078a10ff */
[----:B------:R0:W-:Y:S01]  /*11a40*/  @!P1 ST.E.64 desc[UR48][R8.64], R36 ;  /* 0x0000002408009985 */ /* 0x0001e2000c101b30 */
[----:B------:R-:W-:Y:S02]  /*11a50*/  ISETP.GE.AND P0, PT, R207, UR4, PT ;  /* 0x00000004cf007c0c */ /* 0x000fe4000bf06270 */
        /* <DEDUP_REMOVED lines=11> */
[----:B----4-:R-:W-:Y:S02]  /*11b10*/  @!P1 LEA R24, P5, R206, R0, 0x2 ;  /* 0x00000000ce189211 */ /* 0x010fe400078a10ff */
[----:B------:R-:W-:-:S02]  /*11b20*/  @!P0 LEA.HI.X R21, R207, R3, R237, 0x2, P6 ;  /* 0x00000003cf158211 */ /* 0x000fc400030f14ed */
[-C--:B------:R-:W-:Y:S02]  /*11b30*/  @!P1 LEA.HI.X R25, R206, R3.reuse, R236, 0x2, P5 ;  /* 0x00000003ce199211 */ /* 0x080fe400028f14ec */
[CC--:B0-----:R-:W-:Y:S01]  /*11b40*/  @!P4 LEA R8, P5, R205.reuse, R0.reuse, 0x2 ;  /* 0x00000000cd08c211 */ /* 0x0c1fe200078a10ff */
[----:B------:R0:W-:Y:S01]  /*11b50*/  @!P0 ST.E.64 desc[UR48][R20.64], R52 ;  /* 0x0000003414008985 */ /* 0x0001e2000c101b30 */
[----:B------:R-:W-:Y:S02]  /*11b60*/  ISETP.GE.AND P0, PT, R202, UR4, PT ;  /* 0x00000004ca007c0c */ /* 0x000fe4000bf06270 */
[-C--:B-1----:R-:W-:Y:S01]  /*11b70*/  @!P2 LEA R10, P6, R204, R0.reuse, 0x2 ;  /* 0x00000000cc0aa211 */ /* 0x082fe200078c10ff */
[----:B------:R1:W-:Y:S01]  /*11b80*/  @!P1 ST.E.64 desc[UR48][R24.64], R58 ;  /* 0x0000003a18009985 */ /* 0x0003e2000c101b30 */
[----:B------:R-:W-:Y:S02]  /*11b90*/  @!P4 LEA.HI.X R9, R205, R3, R235, 0x2, P5 ;  /* 0x00000003cd09c211 */ /* 0x000fe400028f14eb */
[----:B---3--:R-:W-:-:S02]  /*11ba0*/  @!P3 LEA R12, P5, R203, R0, 0x2 ;  /* 0x00000000cb0cb211 */ /* 0x008fc400078a10ff */
[-C--:B------:R-:W-:Y:S01]  /*11bb0*/  @!P2 LEA.HI.X R11, R204, R3.reuse, R234, 0x2, P6 ;  /* 0x00000003cc0ba211 */ /* 0x080fe200030f14ea */
[----:B------:R3:W-:Y:S01]  /*11bc0*/  @!P4 ST.E.64 desc[UR48][R8.64], R60 ;  /* 0x0000003c0800c985 */ /* 0x0007e2000c101b30 */
[----:B------:R-:W-:Y:S02]  /*11bd0*/  @!P3 LEA.HI.X R13, R203, R3, R233, 0x2, P5 ;  /* 0x00000003cb0db211 */ /* 0x000fe400028f14e9 */
[----:B------:R-:W-:Y:S01]  /*11be0*/  ISETP.GE.AND P1, PT, R201, UR4, PT ;  /* 0x00000004c9007c0c */ /* 0x000fe2000bf26270 */
[----:B------:R4:W-:Y:S01]  /*11bf0*/  @!P2 ST.E.64 desc[UR48][R10.64], R66 ;  /* 0x000000420a00a985 */ /* 0x0009e2000c101b30 */
[----:B------:R-:W-:Y:S02]  /*11c00*/  ISETP.GE.AND P4, PT, R200, UR4, PT ;  /* 0x00000004c8007c0c */ /* 0x000fe4000bf86270 */
[----:B-----5:R-:W-:Y:S01]  /*11c10*/  @!P0 LEA R14, P2, R202, R0, 0x2 ;  /* 0x00000000ca0e8211 */ /* 0x020fe200078410ff */
[----:B------:R5:W-:Y:S01]  /*11c20*/  @!P3 ST.E.64 desc[UR48][R12.64], R68 ;  /* 0x000000440c00b985 */ /* 0x000be2000c101b30 */
[----:B------:R-:W-:-:S02]  /*11c30*/  ISETP.GE.AND P3, PT, R199, UR4, PT ;  /* 0x00000004c7007c0c */ /* 0x000fc4000bf66270 */
[----:B------:R-:W-:Y:S02]  /*11c40*/  @!P0 LEA.HI.X R15, R202, R3, R232, 0x2, P2 ;  /* 0x00000003ca0f8211 */ /* 0x000fe400010f14e8 */
[----:B------:R-:W-:-:S03]  /*11c50*/  ISETP.GE.AND P2, PT, R198, UR4, PT ;  /* 0x00000004c6007c0c */ /* 0x000fc6000bf46270 */
[CC--:B0-----:R-:W-:Y:S01]  /*11c60*/  @!P1 LEA R20, P6, R201.reuse, R0.reuse, 0x2 ;  /* 0x00000000c9149211 */ /* 0x0c1fe200078c10ff */
[----:B------:R0:W-:Y:S01]  /*11c70*/  @!P0 ST.E.64 desc[UR48][R14.64], R94 ;  /* 0x0000005e0e008985 */ /* 0x0001e2000c101b30 */
[CC--:B-1----:R-:W-:Y:S02]  /*11c80*/  @!P4 LEA R24, P5, R200.reuse, R0.reuse, 0x2 ;  /* 0x00000000c818c211 */ /* 0x0c2fe400078a10ff */
[-C--:B------:R-:W-:Y:S02]  /*11c90*/  @!P1 LEA.HI.X R21, R201, R3.reuse, R231, 0x2, P6 ;  /* 0x00000003c9159211 */ /* 0x080fe400030f14e7 */
[----:B------:R-:W-:Y:S02]  /*11ca0*/  ISETP.GE.AND P0, PT, R197, UR4, PT ;  /* 0x00000004c5007c0c */ /* 0x000fe4000bf06270 */
[----:B------:R-:W-:Y:S01]  /*11cb0*/  @!P4 LEA.HI.X R25, R200, R3, R230, 0x2, P5 ;  /* 0x00000003c819c211 */ /* 0x000fe200028f14e6 */
[----:B------:R1:W-:Y:S01]  /*11cc0*/  @!P1 ST.E.64 desc[UR48][R20.64], R100 ;  /* 0x0000006414009985 */ /* 0x0003e2000c101b30 */
[----:B---3--:R-:W-:-:S02]  /*11cd0*/  @!P3 LEA R8, P5, R199, R0, 0x2 ;  /* 0x00000000c708b211 */ /* 0x008fc400078a10ff */
[----:B------:R-:W-:Y:S01]  /*11ce0*/  ISETP.GE.AND P1, PT, R196, UR4, PT ;  /* 0x00000004c4007c0c */ /* 0x000fe2000bf26270 */
[----:B------:R3:W-:Y:S01]  /*11cf0*/  @!P4 ST.E.64 desc[UR48][R24.64], R106 ;  /* 0x0000006a1800c985 */ /* 0x0007e2000c101b30 */
[----:B------:R-:W-:Y:S02]  /*11d00*/  @!P3 LEA.HI.X R9, R199, R3, R229, 0x2, P5 ;  /* 0x00000003c709b211 */ /* 0x000fe400028f14e5 */
[-C--:B----4-:R-:W-:Y:S02]  /*11d10*/  @!P2 LEA R10, P6, R198, R0.reuse, 0x2 ;  /* 0x00000000c60aa211 */ /* 0x090fe400078c10ff */
[----:B------:R-:W-:Y:S01]  /*11d20*/  ISETP.GE.AND P4, PT, R195, UR4, PT ;  /* 0x00000004c3007c0c */ /* 0x000fe2000bf86270 */
[----:B------:R4:W-:Y:S01]  /*11d30*/  @!P3 ST.E.64 desc[UR48][R8.64], R108 ;  /* 0x0000006c0800b985 */ /* 0x0009e2000c101b30 */
[----:B------:R-:W-:Y:S02]  /*11d40*/  ISETP.GE.AND P3, PT, R194, UR4, PT ;  /* 0x00000004c2007c0c */ /* 0x000fe4000bf66270 */
[----:B-----5:R-:W-:-:S02]  /*11d50*/  @!P0 LEA R12, P5, R197, R0, 0x2 ;  /* 0x00000000c50c8211 */ /* 0x020fc400078a10ff */
[-C--:B------:R-:W-:Y:S02]  /*11d60*/  @!P2 LEA.HI.X R11, R198, R3.reuse, R228, 0x2, P6 ;  /* 0x00000003c60ba211 */ /* 0x080fe400030f14e4 */
[----:B------:R-:W-:-:S03]  /*11d70*/  @!P0 LEA.HI.X R13, R197, R3, R227, 0x2, P5 ;  /* 0x00000003c50d8211 */ /* 0x000fc600028f14e3 */
[----:B------:R5:W-:Y:S01]  /*11d80*/  @!P2 ST.E.64 desc[UR48][R10.64], R114 ;  /* 0x000000720a00a985 */ /* 0x000be2000c101b30 */
[CC--:B0-----:R-:W-:Y:S02]  /*11d90*/  @!P1 LEA R14, P2, R196.reuse, R0.reuse, 0x2 ;  /* 0x00000000c40e9211 */ /* 0x0c1fe400078410ff */
[-C--:B-1----:R-:W-:Y:S01]  /*11da0*/  @!P4 LEA R20, P5, R195, R0.reuse, 0x2 ;  /* 0x00000000c314c211 */ /* 0x082fe200078a10ff */
[----:B------:R0:W-:Y:S01]  /*11db0*/  @!P0 ST.E.64 desc[UR48][R12.64], R116 ;  /* 0x000000740c008985 */ /* 0x0001e2000c101b30 */
[----:B------:R-:W-:Y:S02]  /*11dc0*/  ISETP.GE.AND P0, PT, R193, UR4, PT ;  /* 0x00000004c1007c0c */ /* 0x000fe4000bf06270 */
[-C--:B------:R-:W-:Y:S02]  /*11dd0*/  @!P1 LEA.HI.X R15, R196, R3.reuse, R226, 0x2, P2 ;  /* 0x00000003c40f9211 */ /* 0x080fe400010f14e2 */
[----:B------:R-:W-:Y:S02]  /*11de0*/  ISETP.GE.AND P2, PT, R192, UR4, PT ;  /* 0x00000004c0007c0c */ /* 0x000fe4000bf46270 */
[----:B---3--:R-:W-:Y:S01]  /*11df0*/  @!P3 LEA R24, P6, R194, R0, 0x2 ;  /* 0x00000000c218b211 */ /* 0x008fe200078c10ff */
[----:B------:R1:W-:Y:S01]  /*11e00*/  @!P1 ST.E.64 desc[UR48][R14.64], R122 ;  /* 0x0000007a0e009985 */ /* 0x0003e2000c101b30 */
[----:B------:R-:W-:-:S02]  /*11e10*/  @!P4 LEA.HI.X R21, R195, R3, R225, 0x2, P5 ;  /* 0x00000003c315c211 */ /* 0x000fc400028f14e1 */
[----:B------:R-:W-:-:S03]  /*11e20*/  @!P3 LEA.HI.X R25, R194, R3, R224, 0x2, P6 ;  /* 0x00000003c219b211 */ /* 0x000fc600030f14e0 */
[----:B------:R3:W-:Y:S01]  /*11e30*/  @!P4 ST.E.64 desc[UR48][R20.64], R124 ;  /* 0x0000007c1400c985 */ /* 0x0007e2000c101b30 */
[-C--:B----4-:R-:W-:Y:S02]  /*11e40*/  @!P0 LEA R8, P1, R193, R0.reuse, 0x2 ;  /* 0x00000000c1088211 */ /* 0x090fe400078210ff */
[----:B------:R-:W-:Y:S01]  /*11e50*/  ISETP.GE.AND P4, PT, R23, UR4, PT ;  /* 0x0000000417007c0c */ /* 0x000fe2000bf86270 */
[----:B------:R4:W-:Y:S01]  /*11e60*/  @!P3 ST.E.64 desc[UR48][R24.64], R130 ;  /* 0x000000821800b985 */ /* 0x0009e2000c101b30 */
[----:B------:R-:W-:Y:S02]  /*11e70*/  ISETP.GE.AND P3, PT, R22, UR4, PT ;  /* 0x0000000416007c0c */ /* 0x000fe4000bf66270 */
[C---:B-----5:R-:W-:Y:S02]  /*11e80*/  @!P2 LEA R10, P5, R192.reuse, R0, 0x2 ;  /* 0x00000000c00aa211 */ /* 0x060fe400078a10ff */
        /* <DEDUP_REMOVED lines=10> */
[-C--:B------:R-:W-:Y:S02]  /*11f30*/  @!P3 LEA.HI.X R15, R22, R3.reuse, R220, 0x2, P6 ;  /* 0x00000003160fb211 */ /* 0x080fe400030f14dc */
[----:B------:R-:W-:Y:S01]  /*11f40*/  ISETP.GE.AND P6, PT, R17, UR4, PT ;  /* 0x0000000411007c0c */ /* 0x000fe2000bfc6270 */
[----:B------:R1:W-:Y:S01]  /*11f50*/  @!P4 ST.E.64 desc[UR48][R12.64], R140 ;  /* 0x0000008c0c00c985 */ /* 0x0003e2000c101b30 */
[----:B---3--:R-:W-:Y:S02]  /*11f60*/  SHF.R.S32.HI R20, RZ, 0x1f, R26 ;  /* 0x0000001fff147819 */ /* 0x008fe4000001141a */
[CC--:B----4-:R-:W-:Y:S01]  /*11f70*/  @!P1 LEA R24, P5, R26.reuse, R0.reuse, 0x2 ;  /* 0x000000001a189211 */ /* 0x0d0fe200078a10ff */
[----:B------:R3:W-:Y:S01]  /*11f80*/  @!P3 ST.E.64 desc[UR48][R14.64], R146 ;  /* 0x000000920e00b985 */ /* 0x0007e2000c101b30 */
[----:B-----5:R-:W-:Y:S02]  /*11f90*/  @!P2 LEA R8, P4, R19, R0, 0x2 ;  /* 0x000000001308a211 */ /* 0x020fe400078810ff */
[----:B------:R-:W-:-:S02]  /*11fa0*/  @!P1 LEA.HI.X R25, R26, R3, R20, 0x2, P5 ;  /* 0x000000031a199211 */ /* 0x000fc400028f1414 */
[-C--:B0-----:R-:W-:Y:S02]  /*11fb0*/  @!P0 LEA R10, P3, R18, R0.reuse, 0x2 ;  /* 0x00000000120a8211 */ /* 0x081fe400078610ff */
[-C--:B------:R-:W-:Y:S02]  /*11fc0*/  @!P2 LEA.HI.X R9, R19, R3.reuse, R219, 0x2, P4 ;  /* 0x000000031309a211 */ /* 0x080fe400020f14db */
[----:B------:R-:W-:Y:S01]  /*11fd0*/  SHF.R.S32.HI R26, RZ, 0x1f, R17 ;  /* 0x0000001fff1a7819 */ /* 0x000fe20000011411 */
[----:B-1----:R-:W-:Y:S01]  /*11fe0*/  VIADD R12, R2, 0xf8 ;  /* 0x000000f8020c7836 */ /* 0x002fe20000000000 */
[C---:B------:R-:W-:Y:S01]  /*11ff0*/  @!P6 LEA R20, P4, R17.reuse, R0, 0x2 ;  /* 0x000000001114e211 */ /* 0x040fe200078810ff */
[----:B------:R3:W-:Y:S01]  /*12000*/  @!P2 ST.E.64 desc[UR48][R8.64], R148 ;  /* 0x000000940800a985 */ /* 0x0007e2000c101b30 */
[-C--:B------:R-:W-:Y:S02]  /*12010*/  @!P0 LEA.HI.X R11, R18, R3.reuse, R218, 0x2, P3 ;  /* 0x00000003120b8211 */ /* 0x080fe400018f14da */
[----:B------:R-:W-:-:S03]  /*12020*/  @!P6 LEA.HI.X R21, R17, R3, R26, 0x2, P4 ;  /* 0x000000031115e211 */ /* 0x000fc600020f141a */
[----:B------:R3:W-:Y:S01]  /*12030*/  @!P0 ST.E.64 desc[UR48][R10.64], R154 ;  /* 0x0000009a0a008985 */ /* 0x0007e2000c101b30 */
[----:B------:R-:W-:-:S03]  /*12040*/  ISETP.GE.AND P0, PT, R12, UR4, PT ;  /* 0x000000040c007c0c */ /* 0x000fc6000bf06270 */
[----:B------:R3:W-:Y:S04]  /*12050*/  @!P6 ST.E.64 desc[UR48][R20.64], R156 ;  /* 0x0000009c1400e985 */ /* 0x0007e8000c101b30 */
[----:B------:R3:W-:Y:S06]  /*12060*/  @!P1 ST.E.64 desc[UR48][R24.64], R4 ;  /* 0x0000000418009985 */ /* 0x0007ec000c101b30 */
[----:B------:R-:W-:Y:S05]  /*12070*/  @P0 BRA `(.L_x_1241) ;  /* 0x0000000c00dc0947 */ /* 0x000fea0003800000 */
[----:B---3--:R-:W-:Y:S02]  /*12080*/  LEA R4, P0, R12, R0, 0x2 ;  /* 0x000000000c047211 */ /* 0x008fe400078010ff */
[----:B------:R-:W-:-:S04]  /*12090*/  SHF.R.S32.HI R0, RZ, 0x1f, R12 ;  /* 0x0000001fff007819 */ /* 0x000fc8000001140c */
[----:B------:R-:W-:-:S05]  /*120a0*/  LEA.HI.X R5, R12, R3, R0, 0x2, P0 ;  /* 0x000000030c057211 */ /* 0x000fca00000f1400 */
[----:B------:R0:W-:Y:S01]  /*120b0*/  ST.E.64 desc[UR48][R4.64], R6 ;  /* 0x0000000604007985 */ /* 0x0001e2000c101b30 */
[----:B------:R-:W-:Y:S05]  /*120c0*/  BRA `(.L_x_1241) ;  /* 0x0000000c00c87947 */ /* 0x000fea0003800000 */
.L_x_1232:
        /* <DEDUP_REMOVED lines=9> */
[----:B------:R-:W-:Y:S01]  /*12160*/  UISETP.NE.U32.AND UP1, UPT, UR8, URZ, UPT ;  /* 0x0000003f0800728c */ /* 0x000fe2000bf25070 */
[----:B------:R-:W-:Y:S02]  /*12170*/  ULDC UR4, c[0x0][0xa88] ;  /* 0x0002a20000047ab9 */ /* 0x000fe40000000800 */
[----:B------:R-:W2:Y:S01]  /*12180*/  @P1 LDG.E R3, desc[UR48][R4.64] ;  /* 0x0000003004031981 */ /* 0x000ea2000c1e1900 */
[----:B------:R-:W-:Y:S01]  /*12190*/  UISETP.NE.AND.EX UP1, UPT, UR9, URZ, UPT, UP1 ;  /* 0x0000003f0900728c */ /* 0x000fe2000bf25310 */
[----:B------:R-:W-:Y:S01]  /*121a0*/  IMAD.U32 R0, RZ, RZ, UR4 ;  /* 0x00000004ff007e24 */ /* 0x000fe2000f8e00ff */
[----:B------:R-:W0:Y:S04]  /*121b0*/  S2R R10, SR_TID.X ;  /* 0x00000000000a7919 */ /* 0x000e280000002100 */
[----:B------:R-:W-:-:S05]  /*121c0*/  PLOP3.LUT P2, PT, PT, PT, UP1, 0x80, 0x0 ;  /* 0x000000000000781c */ /* 0x000fca0003f4f018 */
[----:B------:R-:W-:Y:S02]  /*121d0*/  @UP1 ULDC.64 UR8, c[0x0][0xc08] ;  /* 0x0003020000081ab9 */ /* 0x000fe40000000a00 */
[----:B------:R-:W-:-:S06]  /*121e0*/  @UP1 UIMAD.WIDE UR8, UR56, 0x4, UR8 ;  /* 0x00000004380818a5 */ /* 0x000fcc000f8e0208 */
[----:B------:R-:W-:Y:S02]  /*121f0*/  IMAD.U32 R6, RZ, RZ, UR8 ;  /* 0x00000008ff067e24 */ /* 0x000fe4000f8e00ff */
[----:B------:R-:W-:-:S05]  /*12200*/  IMAD.U32 R7, RZ, RZ, UR9 ;  /* 0x00000009ff077e24 */ /* 0x000fca000f8e00ff */
[----:B------:R1:W5:Y:S01]  /*12210*/  @P2 LDG.E R0, desc[UR48][R6.64] ;  /* 0x0000003006002981 */ /* 0x000362000c1e1900 */
[----:B------:R-:W-:Y:S01]  /*12220*/  UMOV UR4, URZ ;  /* 0x0000003f00047c82 */ /* 0x000fe20008000000 */
[----:B0-----:R-:W-:-:S05]  /*12230*/  VIADD R8, R10, 0xffffff80 ;  /* 0xffffff800a087836 */ /* 0x001fca0000000000 */
[----:B------:R-:W-:Y:S02]  /*12240*/  ISETP.GT.AND P0, PT, R8, 0x7f, PT ;  /* 0x0000007f0800780c */ /* 0x000fe40003f04270 */
[----:B--2---:R-:W-:Y:S01]  /*12250*/  @P1 R2UR UR4, R3 ;  /* 0x00000000030412ca */ /* 0x004fe200000e0000 */
[----:B-1----:R-:W-:-:S14]  /*12260*/  @P2 BRA `(.L_x_1244) ;  /* 0x0000000000102947 */ /* 0x002fdc0003800000 */
[----:B------:R-:W-:Y:S05]  /*12270*/  @!P1 BRA `(.L_x_1244) ;  /* 0x00000000000c9947 */ /* 0x000fea0003800000 */
[----:B------:R-:W2:Y:S04]  /*12280*/  LDG.E R3, desc[UR48][R4.64] ;  /* 0x0000003004037981 */ /* 0x000ea8000c1e1900 */
[----:B-----5:R-:W2:Y:S02]  /*12290*/  LDG.E R0, desc[UR48][R4.64+0x4] ;  /* 0x0000043004007981 */ /* 0x020ea4000c1e1900 */
[----:B--2---:R-:W-:-:S07]  /*122a0*/  IMAD.IADD R0, R0, 0x1, -R3 ;  /* 0x0000000100007824 */ /* 0x004fce00078e0a03 */
.L_x_1244:
[----:B------:R-:W-:Y:S01]  /*122b0*/  USHF.R.S32.HI UR12, URZ, 0x1f, UR56 ;  /* 0x0000001f3f0c7899 */ /* 0x000fe20008011438 */
[----:B------:R-:W-:Y:S01]  /*122c0*/  BSSY B1, `(.L_x_1245) ;  /* 0x0000039000017945 */ /* 0x000fe20003800000 */
[----:B------:R-:W-:Y:S02]  /*122d0*/  USHF.R.S32.HI UR18, URZ, 0x1f, UR4 ;  /* 0x0000001f3f127899 */ /* 0x000fe40008011404 */
[----:B------:R-:W-:Y:S02]  /*122e0*/  USEL UR7, UR56, URZ, !UP0 ;  /* 0x0000003f38077287 */ /* 0x000fe4000c000000 */
[----:B------:R-:W-:Y:S01]  /*122f0*/  USEL UR12, UR12, URZ, !UP0 ;  /* 0x0000003f0c0c7287 */ /* 0x000fe2000c000000 */
[----:B------:R-:W-:Y:S11]  /*12300*/  @P0 BRA `(.L_x_1246) ;  /* 0x0000000000d00947 */ /* 0x000ff60003800000 */
[----:B------:R-:W0:Y:S01]  /*12310*/  LDC R9, c[0x0][0xbe8] ;  /* 0x0002fa00ff097b82 */ /* 0x000e220000000800 */
[----:B------:R-:W-:-:S05]  /*12320*/  IMAD.U32 R6, RZ, RZ, UR41 ;  /* 0x00000029ff067e24 */ /* 0x000fca000f8e00ff */
[----:B------:R-:W-:Y:S01]  /*12330*/  IADD3 R6, R6, -0x80, R10 ;  /* 0xffffff8006067810 */ /* 0x000fe20007ffe00a */
[----:B0----5:R-:W-:-:S05]  /*12340*/  IMAD R3, R0, R9, RZ ;  /* 0x0000000900037224 */ /* 0x021fca00078e02ff */
[----:B------:R-:W-:-:S13]  /*12350*/  ISETP.GE.AND P0, PT, R6, R3, PT ;  /* 0x000000030600720c */ /* 0x000fda0003f06270 */
[----:B------:R-:W-:Y:S05]  /*12360*/  @P0 BRA `(.L_x_1246) ;  /* 0x0000000000b80947 */ /* 0x000fea0003800000 */
[----:B------:R-:W-:Y:S01]  /*12370*/  ISETP.NE.AND P0, PT, R9, 0x1, PT ;  /* 0x000000010900780c */ /* 0x000fe20003f05270 */
[----:B------:R-:W-:Y:S01]  /*12380*/  UISETP.GT.AND UP2, UPT, UR54, 0x1, UPT ;  /* 0x000000013600788c */ /* 0x000fe2000bf44270 */
[----:B------:R-:W-:-:S03]  /*12390*/  UMOV UR8, 0x9b8 ;  /* 0x000009b800087882 */ /* 0x000fc60000000000 */
[----:B------:R-:W-:Y:S02]  /*123a0*/  USEL UR19, UR8, 0x978, UP2 ;  /* 0x0000097808137887 */ /* 0x000fe40009000000 */
[----:B------:R-:W-:-:S06]  /*123b0*/  USEL UR21, UR55, URZ, UP2 ;  /* 0x0000003f37157287 */ /* 0x000fcc0009000000 */
[----:B------:R-:W0:Y:S04]  /*123c0*/  @P0 LDC R3, c[0x0][0xbec] ;  /* 0x0002fb00ff030b82 */ /* 0x000e280000000800 */
[----:B------:R-:W-:Y:S01]  /*123d0*/  ULDC.64 UR8, c[0x0][UR19+0x218] ;  /* 0x0000860013087abb */ /* 0x000fe20008000a00 */
[----:B------:R-:W-:Y:S01]  /*123e0*/  ULDC.64 UR14, c[0x0][UR19+0x220] ;  /* 0x00008800130e7abb */ /* 0x000fe20008000a00 */
[----:B------:R-:W-:Y:S01]  /*123f0*/  ULDC.64 UR16, c[0x0][UR19+0x228] ;  /* 0x00008a0013107abb */ /* 0x000fe20008000a00 */
[----:B------:R-:W-:Y:S01]  /*12400*/  UIMAD.WIDE.U32 UR10, UR8, UR52, URZ ;  /* 0x00000034080a72a5 */ /* 0x000fe2000f8e003f */
[----:B------:R-:W1:Y:S01]  /*12410*/  @P0 LDC R5, c[0x0][0xbf0] ;  /* 0x0002fc00ff050b82 */ /* 0x000e620000000800 */
        /* <DEDUP_REMOVED lines=8> */
[----:B0-----:R-:W-:Y:S01]  /*124a0*/  @P0 IMAD.HI.U32 R4, R6, R3, RZ ;  /* 0x0000000306040227 */ /* 0x001fe200078e00ff */
[----:B------:R-:W-:-:S02]  /*124b0*/  UIADD3 UR11, UR20, UR11, URZ ;  /* 0x0000000b140b7290 */ /* 0x000fc4000fffe03f */
[----:B------:R-:W-:Y:S01]  /*124c0*/  UIADD3 UR13, UR9, UR13, URZ ;  /* 0x0000000d090d7290 */ /* 0x000fe2000fffe03f */
[----:B------:R-:W-:Y:S02]  /*124d0*/  IMAD.MOV.U32 R3, RZ, RZ, R6 ;  /* 0x000000ffff037224 */ /* 0x000fe400078e0006 */
[----:B------:R-:W-:Y:S01]  /*124e0*/  IMAD.U32 R10, RZ, RZ, UR8 ;  /* 0x00000008ff0a7e24 */ /* 0x000fe2000f8e00ff */
[----:B------:R-:W-:Y:S01]  /*124f0*/  ULDC.64 UR8, c[0x0][UR19+0x210] ;  /* 0x0000840013087abb */ /* 0x000fe20008000a00 */
[----:B-1----:R-:W-:Y:S01]  /*12500*/  @P0 SHF.R.U32.HI R3, RZ, R5, R4 ;  /* 0x00000005ff030219 */ /* 0x002fe20000011604 */
[----:B------:R-:W-:Y:S02]  /*12510*/  IMAD.U32 R4, RZ, RZ, UR22 ;  /* 0x00000016ff047e24 */ /* 0x000fe4000f8e00ff */
[----:B------:R-:W-:Y:S01]  /*12520*/  IMAD.U32 R5, RZ, RZ, UR23 ;  /* 0x00000017ff057e24 */ /* 0x000fe2000f8e00ff */
[--C-:B------:R-:W-:Y:S01]  /*12530*/  SHF.R.S32.HI R5, RZ, 0x1f, R3.reuse ;  /* 0x0000001fff057819 */ /* 0x100fe20000011403 */
[----:B------:R-:W-:Y:S01]  /*12540*/  IMAD.MOV R7, RZ, RZ, -R3 ;  /* 0x000000ffff077224 */ /* 0x000fe200078e0a03 */
[----:B------:R-:W-:Y:S01]  /*12550*/  IADD3 R4, P0, P1, R3, UR10, R4 ;  /* 0x0000000a03047c10 */ /* 0x000fe2000f91e004 */
[----:B------:R-:W-:-:S02]  /*12560*/  UIADD3.X UR10, UR13, UR11, UR18, UP0, UP1 ;  /* 0x0000000b0d0a7290 */ /* 0x000fc400087e2412 */
        /* <DEDUP_REMOVED lines=14> */
.L_x_1246:
[----:B------:R-:W-:Y:S05]  /*12650*/  BSYNC B1 ;  /* 0x0000000000017941 */ /* 0x000fea0003800000 */
.L_x_1245:
[----:B------:R-:W-:-:S06]  /*12660*/  UISETP.GT.AND UP0, UPT, UR54, 0x1, UPT ;  /* 0x000000013600788c */ /* 0x000fcc000bf04270 */
[----:B------:R-:W-:-:S13]  /*12670*/  PLOP3.LUT P0, PT, PT, PT, UP0, 0x80, 0x0 ;  /* 0x000000000000781c */ /* 0x000fda0003f0f008 */
[----:B------:R-:W-:Y:S05]  /*12680*/  @P0 BRA `(.L_x_1241) ;  /* 0x0000000800580947 */ /* 0x000fea0003800000 */
[----:B------:R-:W1:Y:S01]  /*12690*/  LDC R11, c[0x0][0xbe8] ;  /* 0x0002fa00ff0b7b82 */ /* 0x000e620000000800 */
[----:B0-----:R-:W-:Y:S01]  /*126a0*/  SHF.R.S32.HI R3, RZ, 0x1f, R8 ;  /* 0x0000001fff037819 */ /* 0x001fe20000011408 */
        /* <DEDUP_REMOVED lines=9> */
[----:B------:R-:W-:-:S03]  /*12740*/  UIADD3 UR9, UR9, UR10, URZ ;  /* 0x0000000a09097290 */ /* 0x000fc6000fffe03f */
[----:B------:R-:W-:Y:S01]  /*12750*/  IMAD R3, R10, 0x20, R13 ;  /* 0x000000200a037824 */ /* 0x000fe200078e020d */
[----:B------:R-:W-:Y:S02]  /*12760*/  ULDC.64 UR10, c[0x0][0xae8] ;  /* 0x0002ba00000a7ab9 */ /* 0x000fe40000000a00 */
[----:B------:R-:W-:Y:S01]  /*12770*/  UIMAD.WIDE.U32 UR8, UR52, UR10, UR8 ;  /* 0x0000000a340872a5 */ /* 0x000fe2000f8e0008 */
[----:B------:R-:W-:Y:S01]  /*12780*/  VIADD R8, R3, UR41 ;  /* 0x0000002903087c36 */ /* 0x000fe20008000000 */
[----:B-1----:R-:W-:Y:S02]  /*12790*/  ISETP.NE.AND P0, PT, R11, 0x1, PT ;  /* 0x000000010b00780c */ /* 0x002fe40003f05270 */
[----:B------:R-:W-:Y:S01]  /*127a0*/  UIMAD UR9, UR52, UR11, UR9 ;  /* 0x0000000b340972a4 */ /* 0x000fe2000f8e0209 */
[----:B------:R-:W-:Y:S02]  /*127b0*/  IMAD.MOV.U32 R3, RZ, RZ, R8 ;  /* 0x000000ffff037224 */ /* 0x000fe400078e0008 */
[----:B------:R-:W-:-:S02]  /*127c0*/  ULDC.64 UR10, c[0x0][0xaf0] ;  /* 0x0002bc00000a7ab9 */ /* 0x000fc40000000a00 */
[----:B------:R-:W-:Y:S02]  /*127d0*/  UIMAD UR12, UR12, UR10, URZ ;  /* 0x0000000a0c0c72a4 */ /* 0x000fe4000f8e023f */
[----:B------:R-:W-:Y:S02]  /*127e0*/  UIMAD.WIDE.U32 UR8, UR7, UR10, UR8 ;  /* 0x0000000a070872a5 */ /* 0x000fe4000f8e0008 */
[----:B------:R-:W-:Y:S02]  /*127f0*/  UIMAD UR4, UR7, UR11, UR12 ;  /* 0x0000000b070472a4 */ /* 0x000fe4000f8e020c */
[----:B------:R-:W0:Y:S02]  /*12800*/  @P0 LDC R5, c[0x0][0xbec] ;  /* 0x0002fb00ff050b82 */ /* 0x000e240000000800 */
[----:B------:R-:W-:Y:S01]  /*12810*/  UIADD3 UR4, UR9, UR4, URZ ;  /* 0x0000000409047290 */ /* 0x000fe2000fffe03f */
[----:B------:R-:W-:-:S05]  /*12820*/  ULDC.64 UR10, c[0x0][0xae0] ;  /* 0x0002b800000a7ab9 */ /* 0x000fca0000000a00 */
[----:B------:R-:W1:Y:S01]  /*12830*/  @P0 LDC R7, c[0x0][0xbf0] ;  /* 0x0002fc00ff070b82 */ /* 0x000e620000000800 */
[----:B0-----:R-:W-:-:S04]  /*12840*/  @P0 IMAD.HI.U32 R4, R8, R5, RZ ;  /* 0x0000000508040227 */ /* 0x001fc800078e00ff */
[----:B------:R-:W-:Y:S02]  /*12850*/  IMAD.U32 R5, RZ, RZ, UR9 ;  /* 0x00000009ff057e24 */ /* 0x000fe4000f8e00ff */
[----:B------:R-:W-:Y:S01]  /*12860*/  IMAD.U32 R5, RZ, RZ, UR4 ;  /* 0x00000004ff057e24 */ /* 0x000fe2000f8e00ff */
[----:B-1----:R-:W-:Y:S01]  /*12870*/  @P0 SHF.R.U32.HI R3, RZ, R7, R4 ;  /* 0x00000007ff030219 */ /* 0x002fe20000011604 */
[----:B------:R-:W-:Y:S01]  /*12880*/  IMAD.U32 R4, RZ, RZ, UR8 ;  /* 0x00000008ff047e24 */ /* 0x000fe2000f8e00ff */
[----:B------:R-:W-:Y:S02]  /*12890*/  ULDC.64 UR8, c[0x0][0xad8] ;  /* 0x0002b60000087ab9 */ /* 0x000fe40000000a00 */
[--C-:B------:R-:W-:Y:S01]  /*128a0*/  SHF.R.S32.HI R6, RZ, 0x1f, R3.reuse ;  /* 0x0000001fff067819 */ /* 0x100fe20000011403 */
[----:B------:R-:W-:Y:S02]  /*128b0*/  IMAD.MOV R7, RZ, RZ, -R3 ;  /* 0x000000ffff077224 */ /* 0x000fe400078e0a03 */
[----:B------:R-:W-:-:S04]  /*128c0*/  IMAD.WIDE.U32 R4, R3, UR10, R4 ;  /* 0x0000000a03047c25 */ /* 0x000fc8000f8e0004 */
[----:B------:R-:W-:Y:S02]  /*128d0*/  IMAD R7, R11, R7, R8 ;  /* 0x000000070b077224 */ /* 0x000fe400078e0208 */
[----:B------:R-:W-:Y:S02]  /*128e0*/  IMAD R6, R6, UR10, RZ ;  /* 0x0000000a06067c24 */ /* 0x000fe4000f8e02ff */
[----:B------:R-:W-:Y:S02]  /*128f0*/  VIADD R8, R13, UR41 ;  /* 0x000000290d087c36 */ /* 0x000fe40008000000 */
[----:B------:R-:W-:Y:S01]  /*12900*/  IMAD R9, R3, UR11, R6 ;  /* 0x0000000b03097c24 */ /* 0x000fe2000f8e0206 */
[----:B------:R-:W-:Y:S01]  /*12910*/  SHF.R.S32.HI R6, RZ, 0x1f, R7 ;  /* 0x0000001fff067819 */ /* 0x000fe20000011407 */
[----:B-----5:R-:W-:Y:S02]  /*12920*/  IMAD R11, R0, R11, RZ ;  /* 0x0000000b000b7224 */ /* 0x020fe400078e02ff */
[----:B------:R-:W-:-:S02]  /*12930*/  IMAD.IADD R5, R5, 0x1, R9 ;  /* 0x0000000105057824 */ /* 0x000fc400078e0209 */
[----:B------:R-:W-:Y:S02]  /*12940*/  IMAD R6, R6, UR8, RZ ;  /* 0x0000000806067c24 */ /* 0x000fe4000f8e02ff */
[----:B------:R-:W-:-:S04]  /*12950*/  IMAD.WIDE.U32 R4, R7, UR8, R4 ;  /* 0x0000000807047c25 */ /* 0x000fc8000f8e0004 */
[----:B------:R-:W-:Y:S01]  /*12960*/  IMAD R9, R7, UR9, R6 ;  /* 0x0000000907097c24 */ /* 0x000fe2000f8e0206 */
[----:B------:R-:W-:Y:S01]  /*12970*/  ULDC.64 UR8, c[0x0][0xa80] ;  /* 0x0002a00000087ab9 */ /* 0x000fe20000000a00 */
[----:B------:R-:W-:Y:S01]  /*12980*/  VIADD R3, R8, 0x40 ;  /* 0x0000004008037836 */ /* 0x000fe20000000000 */
[----:B------:R-:W-:Y:S01]  /*12990*/  LEA R6, P2, R4, UR8, 0x1 ;  /* 0x0000000804067c11 */ /* 0x000fe2000f8408ff */
[----:B------:R-:W-:Y:S02]  /*129a0*/  IMAD.IADD R5, R5, 0x1, R9 ;  /* 0x0000000105057824 */ /* 0x000fe400078e0209 */
[----:B------:R-:W-:Y:S01]  /*129b0*/  VIADD R0, R8, 0x20 ;  /* 0x0000002008007836 */ /* 0x000fe20000000000 */
[-C--:B------:R-:W-:Y:S01]  /*129c0*/  ISETP.GE.AND P0, PT, R3, R11.reuse, PT ;  /* 0x0000000b0300720c */ /* 0x080fe20003f06270 */
[----:B------:R-:W-:Y:S01]  /*129d0*/  IMAD.SHL.U32 R7, R10, 0x8, RZ ;  /* 0x000000080a077824 */ /* 0x000fe200078e00ff */
[----:B------:R-:W-:Y:S02]  /*129e0*/  LEA.HI.X R3, R4, UR9, R5, 0x1, P2 ;  /* 0x0000000904037c11 */ /* 0x000fe400090f0c05 */
[-C--:B------:R-:W-:Y:S01]  /*129f0*/  ISETP.GE.AND P2, PT, R8, R11.reuse, PT ;  /* 0x0000000b0800720c */ /* 0x080fe20003f46270 */
[C---:B------:R-:W-:Y:S01]  /*12a00*/  VIADD R9, R7.reuse, 0x80 ;  /* 0x0000008007097836 */ /* 0x040fe20000000000 */
[----:B------:R-:W-:Y:S01]  /*12a10*/  ISETP.GE.AND P1, PT, R0, R11, PT ;  /* 0x0000000b0000720c */ /* 0x000fe20003f26270 */
[C---:B------:R-:W-:Y:S01]  /*12a20*/  VIADD R15, R7.reuse, 0xc0 ;  /* 0x000000c0070f7836 */ /* 0x040fe20000000000 */
[----:B------:R0:W1:Y:S01]  /*12a30*/  SHFL.IDX PT, R4, R6, RZ, 0x181f ;  /* 0x00181fff06047589 */ /* 0x00006200000e0000 */
[----:B------:R-:W-:Y:S01]  /*12a40*/  VIADD R13, R7, 0x40 ;  /* 0x00000040070d7836 */ /* 0x000fe20000000000 */
[----:B------:R-:W-:-:S02]  /*12a50*/  SHF.R.S32.HI R12, RZ, 0x1f, R7 ;  /* 0x0000001fff0c7819 */ /* 0x000fc40000011407 */
[----:B------:R0:W2:Y:S01]  /*12a60*/  SHFL.IDX PT, R0, R3, RZ, 0x181f ;  /* 0x00181fff03007589 */ /* 0x0000a200000e0000 */
[----:B------:R-:W-:Y:S02]  /*12a70*/  SHF.R.S32.HI R10, RZ, 0x1f, R9 ;  /* 0x0000001fff0a7819 */ /* 0x000fe40000011409 */
[----:B------:R-:W-:Y:S02]  /*12a80*/  SHF.R.S32.HI R14, RZ, 0x1f, R15 ;  /* 0x0000001fff0e7819 */ /* 0x000fe4000001140f */
[----:B------:R-:W-:Y:S01]  /*12a90*/  SHF.R.S32.HI R20, RZ, 0x1f, R13 ;  /* 0x0000001fff147819 */ /* 0x000fe2000001140d */
[----:B------:R-:W-:Y:S06]  /*12aa0*/  @P2 BRA `(.L_x_1248) ;  /* 0x0000000000442947 */ /* 0x000fec0003800000 */
        /* <DEDUP_REMOVED lines=17> */
.L_x_1248:
[----:B------:R-:W-:Y:S05]  /*12bc0*/  BSYNC B1 ;  /* 0x0000000000017941 */ /* 0x000fea0003800000 */
.L_x_1247:
[----:B--2---:R2:W4:Y:S01]  /*12bd0*/  SHFL.IDX PT, R0, R3, 0x1, 0x181f ;  /* 0x00381f0003007f89 */ /* 0x00452200000e0000 */
[----:B------:R-:W-:Y:S03]  /*12be0*/  BSSY B1, `(.L_x_1249) ;  /* 0x0000014000017945 */ /* 0x000fe60003800000 */
[----:B-1-3--:R2:W1:Y:S01]  /*12bf0*/  SHFL.IDX PT, R4, R6, 0x1, 0x181f ;  /* 0x00381f0006047f89 */ /* 0x00a46200000e0000 */
[----:B------:R-:W-:Y:S05]  /*12c00*/  @P1 BRA `(.L_x_1250) ;  /* 0x0000000000441947 */ /* 0x000fea0003800000 */
[----:B------:R-:W-:Y:S02]  /*12c10*/  ULDC UR4, c[0x0][0xac8] ;  /* 0x0002b20000047ab9 */ /* 0x000fe40000000800 */
[----:B------:R-:W-:Y:S02]  /*12c20*/  ISETP.GE.AND P4, PT, R7, UR4, PT ;  /* 0x0000000407007c0c */ /* 0x000fe4000bf86270 */
[----:B------:R-:W-:Y:S02]  /*12c30*/  ISETP.GE.AND P3, PT, R13, UR4, PT ;  /* 0x000000040d007c0c */ /* 0x000fe4000bf66270 */
[----:B------:R-:W-:Y:S02]  /*12c40*/  ISETP.GE.AND P2, PT, R9, UR4, PT ;  /* 0x0000000409007c0c */ /* 0x000fe4000bf46270 */
[----:B------:R-:W-:-:S07]  /*12c50*/  ISETP.GE.AND P1, PT, R15, UR4, PT ;  /* 0x000000040f007c0c */ /* 0x000fce000bf26270 */
[-C--:B-1----:R-:W-:Y:S02]  /*12c60*/  @!P4 LEA R24, P6, R7, R4.reuse, 0x1 ;  /* 0x000000040718c211 */ /* 0x082fe400078c08ff */
[----:B------:R-:W-:Y:S02]  /*12c70*/  @!P3 LEA R26, P5, R13, R4, 0x1 ;  /* 0x000000040d1ab211 */ /* 0x000fe400078a08ff */
[----:B----4-:R-:W-:Y:S02]  /*12c80*/  @!P4 LEA.HI.X R25, R7, R0, R12, 0x1, P6 ;  /* 0x000000000719c211 */ /* 0x010fe400030f0c0c */
        /* <DEDUP_REMOVED lines=9> */
.L_x_1250:
[----:B------:R-:W-:Y:S05]  /*12d20*/  BSYNC B1 ;  /* 0x0000000000017941 */ /* 0x000fea0003800000 */
.L_x_1249:
[----:B----4-:R4:W0:Y:S01]  /*12d30*/  SHFL.IDX PT, R0, R3, 0x2, 0x181f ;  /* 0x00581f0003007f89 */ /* 0x01082200000e0000 */
        /* <DEDUP_REMOVED lines=20> */
.L_x_1252:
[----:B------:R-:W-:Y:S05]  /*12e80*/  BSYNC B1 ;  /* 0x0000000000017941 */ /* 0x000fea0003800000 */
.L_x_1251:
[----:B0-----:R-:W-:Y:S01]  /*12e90*/  VIADD R0, R8, 0x60 ;  /* 0x0000006008007836 */ /* 0x001fe20000000000 */
[----:B--2-4-:R-:W2:Y:S04]  /*12ea0*/  SHFL.IDX PT, R3, R3, 0x3, 0x181f ;  /* 0x00781f0003037f89 */ /* 0x014ea800000e0000 */
[----:B------:R-:W-:Y:S01]  /*12eb0*/  ISETP.GE.AND P0, PT, R0, R11, PT ;  /* 0x0000000b0000720c */ /* 0x000fe20003f06270 */
[----:B-1-3--:R1:W3:-:S12]  /*12ec0*/  SHFL.IDX PT, R4, R6, 0x3, 0x181f ;  /* 0x00781f0006047f89 */ /* 0x00a2d800000e0000 */
[----:B-1----:R-:W-:Y:S05]  /*12ed0*/  @P0 BRA `(.L_x_1241) ;  /* 0x0000000000440947 */ /* 0x002fea0003800000 */
[----:B------:R-:W-:Y:S02]  /*12ee0*/  ULDC UR4, c[0x0][0xac8] ;  /* 0x0002b20000047ab9 */ /* 0x000fe40000000800 */
[----:B------:R-:W-:Y:S02]  /*12ef0*/  ISETP.GE.AND P3, PT, R7, UR4, PT ;  /* 0x0000000407007c0c */ /* 0x000fe4000bf66270 */
[----:B------:R-:W-:Y:S02]  /*12f00*/  ISETP.GE.AND P2, PT, R13, UR4, PT ;  /* 0x000000040d007c0c */ /* 0x000fe4000bf46270 */
[----:B------:R-:W-:Y:S02]  /*12f10*/  ISETP.GE.AND P1, PT, R9, UR4, PT ;  /* 0x0000000409007c0c */ /* 0x000fe4000bf26270 */
[----:B------:R-:W-:-:S07]  /*12f20*/  ISETP.GE.AND P0, PT, R15, UR4, PT ;  /* 0x000000040f007c0c */ /* 0x000fce000bf06270 */
[----:B---3--:R-:W-:-:S04]  /*12f30*/  @!P3 LEA R6, P4, R7, R4, 0x1 ;  /* 0x000000040706b211 */ /* 0x008fc800078808ff */
[-C--:B--2---:R-:W-:Y:S02]  /*12f40*/  @!P3 LEA.HI.X R7, R7, R3.reuse, R12, 0x1, P4 ;  /* 0x000000030707b211 */ /* 0x084fe400020f0c0c */
        /* <DEDUP_REMOVED lines=10> */
.L_x_1241:
[----:B------:R-:W-:Y:S05]  /*12ff0*/  BSYNC B0 ;  /* 0x0000000000007941 */ /* 0x000fea0003800000 */
.L_x_1231:
[----:B------:R-:W-:Y:S02]  /*13000*/  ULDC UR4, c[0x0][0xc3c] ;  /* 0x00030f0000047ab9 */ /* 0x000fe40000000800 */
[----:B------:R-:W-:-:S06]  /*13010*/  UISETP.GE.AND UP0, UPT, UR51, UR4, UPT ;  /* 0x000000043300728c */ /* 0x000fcc000bf06270 */
[----:B------:R-:W-:-:S13]  /*13020*/  PLOP3.LUT P0, PT, PT, PT, UP0, 0x80, 0x0 ;  /* 0x000000000000781c */ /* 0x000fda0003f0f008 */
[----:B------:R-:W-:Y:S05]  /*13030*/  @!P0 BRA `(.L_x_1253) ;  /* 0xfffffee000588947 */ /* 0x000fea000383ffff */
[----:B------:R-:W-:Y:S05]  /*13040*/  EXIT ;  /* 0x000000000000794d */ /* 0x000fea0003800000 */
.L_x_1144:
[----:B------:R-:W-:-:S08]  /*13050*/  NOP ;  /* 0x0000000000007918 */ /* 0x000fd00000000000 */
[----:B0-----:R-:W0:-:S00]  /*13060*/  USETMAXREG.DEALLOC.CTAPOOL 0x18 ;  /* 0x00000018000079c8 */ /* 0x001e0000080e0500 */
        /* <DEDUP_REMOVED lines=20> */
.L_x_1254:
        /* <DEDUP_REMOVED lines=21> */
[----:B------:R-:W-:Y:S02]  /*13300*/  IMAD.IADD R7, R4, 0x1, R7 ;  /* 0x0000000104077824 */ /* 0x000fe400078e0207 */
[----:B------:R-:W0:Y:S03]  /*13310*/  LDC R4, c[0x0][0xc38] ;  /* 0x00030e00ff047b82 */ /* 0x000e260000000800 */
[----:B------:R-:W1:Y:S02]  /*13320*/  SHFL.UP PT, R8, R7, 0x2, RZ ;  /* 0x0440000007087989 */ /* 0x000e6400000e00ff */
[----:B-1----:R-:W-:-:S05]  /*13330*/  SEL R8, R8, RZ, P2 ;  /* 0x000000ff08087207 */ /* 0x002fca0001000000 */
[----:B------:R-:W-:Y:S02]  /*13340*/  IMAD.IADD R8, R7, 0x1, R8 ;  /* 0x0000000107087824 */ /* 0x000fe400078e0208 */
[----:B------:R-:W1:Y:S03]  /*13350*/  S2R R7, SR_CTAID.X ;  /* 0x0000000000077919 */ /* 0x000e660000002500 */
[----:B------:R-:W2:Y:S02]  /*13360*/  SHFL.UP PT, R9, R8, 0x4, RZ ;  /* 0x0480000008097989 */ /* 0x000ea400000e00ff */
[----:B--2---:R-:W-:-:S05]  /*13370*/  SEL R9, R9, RZ, P3 ;  /* 0x000000ff09097207 */ /* 0x004fca0001800000 */
[----:B------:R-:W-:-:S05]  /*13380*/  IMAD.IADD R9, R8, 0x1, R9 ;  /* 0x0000000108097824 */ /* 0x000fca00078e0209 */
[----:B------:R-:W2:Y:S02]  /*13390*/  SHFL.UP PT, R2, R9, 0x8, RZ ;  /* 0x0500000009027989 */ /* 0x000ea400000e00ff */
[----:B--2---:R-:W-:-:S05]  /*133a0*/  SEL R2, R2, RZ, P4 ;  /* 0x000000ff02027207 */ /* 0x004fca0002000000 */
[----:B------:R-:W-:-:S05]  /*133b0*/  IMAD.IADD R2, R9, 0x1, R2 ;  /* 0x0000000109027824 */ /* 0x000fca00078e0202 */
[----:B------:R-:W2:Y:S02]  /*133c0*/  SHFL.UP PT, R3, R2, 0x10, RZ ;  /* 0x0600000002037989 */ /* 0x000ea400000e00ff */
[----:B--2---:R-:W-:-:S05]  /*133d0*/  SEL R3, R3, RZ, P5 ;  /* 0x000000ff03037207 */ /* 0x004fca0002800000 */
[----:B------:R-:W-:-:S05]  /*133e0*/  IMAD.IADD R3, R2, 0x1, R3 ;  /* 0x0000000102037824 */ /* 0x000fca00078e0203 */
[----:B------:R-:W0:Y:S02]  /*133f0*/  SHFL.IDX PT, R11, R3, 0x1f, 0x1f ;  /* 0x03e01f00030b7f89 */ /* 0x000e2400000e0000 */
[----:B0-----:R-:W-:-:S04]  /*13400*/  IMAD R8, R11, R4, RZ ;  /* 0x000000040b087224 */ /* 0x001fc800078e02ff */
[----:B------:R-:W-:Y:S01]  /*13410*/  IMAD.MOV.U32 R9, RZ, RZ, R8 ;  /* 0x000000ffff097224 */ /* 0x000fe200078e0008 */
[----:B-1----:R-:W-:-:S13]  /*13420*/  ISETP.GT.AND P6, PT, R8, R7, PT ;  /* 0x000000070800720c */ /* 0x002fda0003fc4270 */
[----:B------:R-:W-:Y:S05]  /*13430*/  @P6 BRA `(.L_x_1256) ;  /* 0x0000000000a86947 */ /* 0x000fea0003800000 */
[----:B------:R-:W-:Y:S01]  /*13440*/  IMAD.MOV.U32 R8, RZ, RZ, R9 ;  /* 0x000000ffff087224 */ /* 0x000fe200078e0009 */
[----:B------:R-:W-:Y:S01]  /*13450*/  UMOV UR38, URZ ;  /* 0x0000003f00267c82 */ /* 0x000fe20008000000 */
[----:B------:R-:W-:-:S05]  /*13460*/  ULDC UR5, c[0x0][0xc3c] ;  /* 0x00030f0000057ab9 */ /* 0x000fca0000000800 */
.L_x_1258:
        /* <DEDUP_REMOVED lines=22> */
[----:B------:R-:W-:Y:S02]  /*135d0*/  IMAD.IADD R9, R4, 0x1, R9 ;  /* 0x0000000104097824 */ /* 0x000fe400078e0209 */
[----:B------:R-:W0:Y:S03]  /*135e0*/  LDC R4, c[0x0][0xc38] ;  /* 0x00030e00ff047b82 */ /* 0x000e260000000800 */
        /* <DEDUP_REMOVED lines=9> */
[----:B------:R-:W0:Y:S02]  /*13680*/  SHFL.IDX PT, R11, R2, 0x1f, 0x1f ;  /* 0x03e01f00020b7f89 */ /* 0x000e2400000e0000 */
[----:B0-----:R-:W-:-:S04]  /*13690*/  IMAD R9, R11, R4, RZ ;  /* 0x000000040b097224 */ /* 0x001fc800078e02ff */
[----:B------:R-:W-:-:S05]  /*136a0*/  IMAD.IADD R8, R9, 0x1, R8 ;  /* 0x0000000109087824 */ /* 0x000fca00078e0208 */
[----:B------:R-:W-:-:S13]  /*136b0*/  ISETP.GT.AND P6, PT, R8, R7, PT ;  /* 0x000000070800720c */ /* 0x000fda0003fc4270 */
[----:B------:R-:W-:Y:S05]  /*136c0*/  @!P6 BRA `(.L_x_1258) ;  /* 0xfffffffc0068e947 */ /* 0x000fea000383ffff */
[----:B------:R-:W-:-:S07]  /*136d0*/  IMAD.MOV.U32 R3, RZ, RZ, R2 ;  /* 0x000000ffff037224 */ /* 0x000fce00078e0002 */
.L_x_1256:
        /* <DEDUP_REMOVED lines=8> */
[----:B------:R-:W-:-:S04]  /*13760*/  IMAD.U32 R11, RZ, RZ, UR4 ;  /* 0x00000004ff0b7e24 */ /* 0x000fc8000f8e00ff */
[----:B------:R0:W1:Y:S04]  /*13770*/  SHFL.IDX PT, R8, R5, R8, 0x1f ;  /* 0x00001f0805087589 */ /* 0x00006800000e0000 */
[----:B------:R0:W2:Y:S01]  /*13780*/  SHFL.IDX PT, R6, R6, R11, 0x1f ;  /* 0x00001f0b06067589 */ /* 0x0000a200000e0000 */
[----:B------:R-:W-:Y:S05]  /*13790*/  @!P0 BRA `(.L_x_1259) ;  /* 0x00000000000c8947 */ /* 0x000fea0003800000 */
[----:B------:R-:W-:-:S06]  /*137a0*/  UIADD3 UR5, UR4, -0x1, URZ ;  /* 0xffffffff04057890 */ /* 0x000fcc000fffe03f */
[----:B------:R-:W-:-:S05]  /*137b0*/  IMAD.U32 R2, RZ, RZ, UR5 ;  /* 0x00000005ff027e24 */ /* 0x000fca000f8e00ff */
[----:B------:R3:W4:Y:S02]  /*137c0*/  SHFL.IDX PT, R9, R3, R2, 0x1f ;  /* 0x00001f0203097589 */ /* 0x00072400000e0000 */
.L_x_1259:
[----:B---34-:R-:W-:Y:S01]  /*137d0*/  IMAD R2, R9, R4, R10 ;  /* 0x0000000409027224 */ /* 0x018fe200078e020a */
[----:B-1----:R-:W-:Y:S01]  /*137e0*/  ISETP.NE.AND P0, PT, R8, 0x1, PT ;  /* 0x000000010800780c */ /* 0x002fe20003f05270 */
[----:B------:R-:W-:Y:S02]  /*137f0*/  UIADD3 UR38, UR4, UR38, URZ ;  /* 0x0000002604267290 */ /* 0x000fe4000fffe03f */
[----:B0-----:R-:W-:Y:S01]  /*13800*/  IMAD.IADD R5, R7, 0x1, -R2 ;  /* 0x0000000107057824 */ /* 0x001fe200078e0a02 */
[----:B------:R0:W-:Y:S09]  /*13810*/  STL [R1+0x10], R2 ;  /* 0x0000100201007387 */ /* 0x0001f20000100800 */
[----:B------:R-:W-:Y:S05]  /*13820*/  @!P0 BRA `(.L_x_1260) ;  /* 0x0000000000e08947 */ /* 0x000fea0003800000 */
[----:B--2---:R-:W-:Y:S02]  /*13830*/  IABS R4, R6 ;  /* 0x0000000600047213 */ /* 0x004fe40000000000 */
[----:B------:R-:W-:Y:S02]  /*13840*/  IABS R7, R8 ;  /* 0x0000000800077213 */ /* 0x000fe40000000000 */
[----:B------:R-:W1:Y:S08]  /*13850*/  I2F.RP R9, R4 ;  /* 0x0000000400097306 */ /* 0x000e700000209400 */
[----:B------:R-:W2:Y:S08]  /*13860*/  I2F.RP R10, R7 ;  /* 0x00000007000a7306 */ /* 0x000eb00000209400 */
[----:B-1----:R-:W0:Y:S08]  /*13870*/  MUFU.RCP R9, R9 ;  /* 0x0000000900097308 */ /* 0x002e300000001000 */
[----:B--2---:R-:W-:Y:S01]  /*13880*/  MUFU.RCP R10, R10 ;  /* 0x0000000a000a7308 */ /* 0x004fe20000001000 */
[----:B0-----:R-:W-:Y:S01]  /*13890*/  VIADD R2, R9, 0xffffffe ;  /* 0x0ffffffe09027836 */ /* 0x001fe20000000000 */
[----:B------:R-:W-:-:S06]  /*138a0*/  IABS R9, R6 ;  /* 0x0000000600097213 */ /* 0x000fcc0000000000 */
[----:B------:R0:W1:Y:S02]  /*138b0*/  F2I.FTZ.U32.TRUNC.NTZ R3, R2 ;  /* 0x0000000200037305 */ /* 0x000064000021f000 */
[----:B0-----:R-:W-:Y:S02]  /*138c0*/  IMAD.MOV.U32 R2, RZ, RZ, RZ ;  /* 0x000000ffff027224 */ /* 0x001fe400078e00ff */
[----:B-1----:R-:W-:-:S04]  /*138d0*/  IMAD.MOV R11, RZ, RZ, -R3 ;  /* 0x000000ffff0b7224 */ /* 0x002fc800078e0a03 */
[----:B------:R-:W-:-:S04]  /*138e0*/  IMAD R11, R11, R4, RZ ;  /* 0x000000040b0b7224 */ /* 0x000fc800078e02ff */
[----:B------:R-:W-:Y:S01]  /*138f0*/  IMAD.HI.U32 R3, R3, R11, R2 ;  /* 0x0000000b03037227 */ /* 0x000fe200078e0002 */
[----:B------:R-:W-:-:S03]  /*13900*/  IABS R2, R5 ;  /* 0x0000000500027213 */ /* 0x000fc60000000000 */
[----:B------:R-:W-:Y:S02]  /*13910*/  IMAD.MOV R11, RZ, RZ, -R9 ;  /* 0x000000ffff0b7224 */ /* 0x000fe400078e0a09 */
[----:B------:R-:W-:-:S04]  /*13920*/  IMAD.HI.U32 R9, R3, R2, RZ ;  /* 0x0000000203097227 */ /* 0x000fc800078e00ff */
[----:B------:R-:W-:Y:S02]  /*13930*/  VIADD R3, R10, 0xffffffe ;  /* 0x0ffffffe0a037836 */ /* 0x000fe40000000000 */
[----:B------:R-:W-:-:S04]  /*13940*/  IMAD R11, R9, R11, R2 ;  /* 0x0000000b090b7224 */ /* 0x000fc800078e0202 */
[----:B------:R-:W0:Y:S01]  /*13950*/  F2I.FTZ.U32.TRUNC.NTZ R3, R3 ;  /* 0x0000000300037305 */ /* 0x000e22000021f000 */
[----:B------:R-:W-:-:S13]  /*13960*/  ISETP.GT.U32.AND P1, PT, R4, R11, PT ;  /* 0x0000000b0400720c */ /* 0x000fda0003f24070 */
[----:B------:R-:W-:Y:S02]  /*13970*/  @!P1 IMAD.IADD R11, R11, 0x1, -R4 ;  /* 0x000000010b0b9824 */ /* 0x000fe400078e0a04 */
[----:B0-----:R-:W-:Y:S02]  /*13980*/  IMAD.MOV R2, RZ, RZ, -R3 ;  /* 0x000000ffff027224 */ /* 0x001fe400078e0a03 */
[----:B------:R-:W-:Y:S01]  /*13990*/  @!P1 VIADD R9, R9, 0x1 ;  /* 0x0000000109099836 */ /* 0x000fe20000000000 */
[----:B------:R-:W-:Y:S01]  /*139a0*/  ISETP.GE.U32.AND P0, PT, R11, R4, PT ;  /* 0x000000040b00720c */ /* 0x000fe20003f06070 */
[----:B------:R-:W-:Y:S01]  /*139b0*/  IMAD R11, R2, R7, RZ ;  /* 0x00000007020b7224 */ /* 0x000fe200078e02ff */
[----:B------:R-:W-:Y:S01]  /*139c0*/  ISETP.NE.AND P1, PT, R6, RZ, PT ;  /* 0x000000ff0600720c */ /* 0x000fe20003f25270 */
[----:B------:R-:W-:-:S04]  /*139d0*/  IMAD.MOV.U32 R2, RZ, RZ, RZ ;  /* 0x000000ffff027224 */ /* 0x000fc800078e00ff */
[----:B------:R-:W-:Y:S01]  /*139e0*/  IMAD.HI.U32 R4, R3, R11, R2 ;  /* 0x0000000b03047227 */ /* 0x000fe200078e0002 */
[----:B------:R-:W-:-:S04]  /*139f0*/  LOP3.LUT R2, R5, R6, RZ, 0x3c, !PT ;  /* 0x0000000605027212 */ /* 0x000fc800078e3cff */
[----:B------:R-:W-:Y:S01]  /*13a00*/  ISETP.GE.AND P2, PT, R2, RZ, PT ;  /* 0x000000ff0200720c */ /* 0x000fe20003f46270 */
[----:B------:R-:W-:Y:S01]  /*13a10*/  @P0 VIADD R9, R9, 0x1 ;  /* 0x0000000109090836 */ /* 0x000fe20000000000 */
[----:B------:R-:W-:-:S05]  /*13a20*/  IABS R2, R8 ;  /* 0x0000000800027213 */ /* 0x000fca0000000000 */
[----:B------:R-:W-:-:S06]  /*13a30*/  IMAD.MOV R2, RZ, RZ, -R2 ;  /* 0x000000ffff027224 */ /* 0x000fcc00078e0a02 */
[----:B------:R-:W-:Y:S01]  /*13a40*/  @!P2 IMAD.MOV R9, RZ, RZ, -R9 ;  /* 0x000000ffff09a224 */ /* 0x000fe200078e0a09 */
[----:B------:R-:W-:-:S04]  /*13a50*/  @!P1 LOP3.LUT R9, RZ, R6, RZ, 0x33, !PT ;  /* 0x00000006ff099212 */ /* 0x000fc800078e33ff */
        /* <DEDUP_REMOVED lines=9> */
[----:B------:R-:W-:-:S07]  /*13af0*/  ISETP.GE.AND P2, PT, R2, RZ, PT ;  /* 0x000000ff0200720c */ /* 0x000fce0003f46270 */
[----:B------:R-:W-:-:S06]  /*13b00*/  @P0 VIADD R4, R4, 0x1 ;  /* 0x0000000104040836 */ /* 0x000fcc0000000000 */
[----:B------:R-:W-:Y:S01]  /*13b10*/  @!P2 IMAD.MOV R4, RZ, RZ, -R4 ;  /* 0x000000ffff04a224 */ /* 0x000fe200078e0a04 */
[----:B------:R-:W-:-:S05]  /*13b20*/  @!P1 LOP3.LUT R4, RZ, R8, RZ, 0x33, !PT ;  /* 0x00000008ff049212 */ /* 0x000fca00078e33ff */
[--C-:B------:R-:W-:Y:S02]  /*13b30*/  IMAD.MOV R2, RZ, RZ, -R4.reuse ;  /* 0x000000ffff027224 */ /* 0x100fe400078e0a04 */
[C---:B------:R-:W-:Y:S02]  /*13b40*/  IMAD R3, R8.reuse, 0x1000000, R4 ;  /* 0x0100000008037824 */ /* 0x040fe400078e0204 */
[--C-:B------:R-:W-:Y:S02]  /*13b50*/  IMAD R8, R8, R2, R9.reuse ;  /* 0x0000000208087224 */ /* 0x100fe400078e0209 */
[----:B------:R-:W-:Y:S02]  /*13b60*/  IMAD.MOV R2, RZ, RZ, -R9 ;  /* 0x000000ffff027224 */ /* 0x000fe400078e0a09 */
[----:B------:R-:W-:Y:S02]  /*13b70*/  IMAD R3, R8, 0x10000, R3 ;  /* 0x0001000008037824 */ /* 0x000fe400078e0203 */
[----:B------:R-:W-:-:S03]  /*13b80*/  IMAD R2, R6, R2, R5 ;  /* 0x0000000206027224 */ /* 0x000fc600078e0205 */
[----:B------:R0:W-:Y:S01]  /*13b90*/  STL [R1+0x18], R3 ;  /* 0x0000180301007387 */ /* 0x0001e20000100800 */
[----:B------:R-:W-:Y:S05]  /*13ba0*/  BRA `(.L_x_1261) ;  /* 0x0000000000fc7947 */ /* 0x000fea0003800000 */
.L_x_1260:
[----:B------:R-:W-:Y:S02]  /*13bb0*/  ULDC.64 UR4, c[0x0][0xc90] ;  /* 0x0003240000047ab9 */ /* 0x000fe40000000a00 */
[----:B------:R-:W-:-:S06]  /*13bc0*/  UIMAD.WIDE UR4, UR38, 0x4, UR4 ;  /* 0x00000004260478a5 */ /* 0x000fcc000f8e0204 */
[----:B0-----:R-:W-:Y:S02]  /*13bd0*/  IMAD.U32 R2, RZ, RZ, UR4 ;  /* 0x00000004ff027e24 */ /* 0x001fe4000f8e00ff */
[----:B------:R-:W-:-:S05]  /*13be0*/  IMAD.U32 R3, RZ, RZ, UR5 ;  /* 0x00000005ff037e24 */ /* 0x000fca000f8e00ff */
[----:B------:R0:W2:Y:S02]  /*13bf0*/  LDG.E R7, desc[UR48][R2.64] ;  /* 0x0000003002077981 */ /* 0x0000a4000c1e1900 */
[----:B0-----:R-:W-:Y:S02]  /*13c00*/  IMAD.MOV.U32 R2, RZ, RZ, RZ ;  /* 0x000000ffff027224 */ /* 0x001fe400078e00ff */
[----:B--2---:R-:W-:-:S05]  /*13c10*/  IMAD R8, R6, R7, RZ ;  /* 0x0000000706087224 */ /* 0x004fca00078e02ff */
[----:B------:R-:W-:-:S04]  /*13c20*/  IABS R9, R8 ;  /* 0x0000000800097213 */ /* 0x000fc80000000000 */
[----:B------:R-:W0:Y:S08]  /*13c30*/  I2F.RP R10, R9 ;  /* 0x00000009000a7306 */ /* 0x000e300000209400 */
[----:B0-----:R-:W0:Y:S02]  /*13c40*/  MUFU.RCP R10, R10 ;  /* 0x0000000a000a7308 */ /* 0x001e240000001000 */
[----:B0-----:R-:W-:-:S06]  /*13c50*/  VIADD R11, R10, 0xffffffe ;  /* 0x0ffffffe0a0b7836 */ /* 0x001fcc0000000000 */
[----:B------:R-:W0:Y:S02]  /*13c60*/  F2I.FTZ.U32.TRUNC.NTZ R3, R11 ;  /* 0x0000000b00037305 */ /* 0x000e24000021f000 */
[----:B0-----:R-:W-:-:S04]  /*13c70*/  IMAD.MOV R12, RZ, RZ, -R3 ;  /* 0x000000ffff0c7224 */ /* 0x001fc800078e0a03 */
[----:B------:R-:W-:-:S04]  /*13c80*/  IMAD R13, R12, R9, RZ ;  /* 0x000000090c0d7224 */ /* 0x000fc800078e02ff */
[----:B------:R-:W-:Y:S01]  /*13c90*/  IMAD.HI.U32 R2, R3, R13, R2 ;  /* 0x0000000d03027227 */ /* 0x000fe200078e0002 */
[----:B------:R-:W-:Y:S02]  /*13ca0*/  IABS R13, R5 ;  /* 0x00000005000d7213 */ /* 0x000fe40000000000 */
[----:B------:R-:W-:-:S03]  /*13cb0*/  IABS R3, R8 ;  /* 0x0000000800037213 */ /* 0x000fc60000000000 */
[----:B------:R-:W-:-:S04]  /*13cc0*/  IMAD.HI.U32 R2, R2, R13, RZ ;  /* 0x0000000d02027227 */ /* 0x000fc800078e00ff */
[----:B------:R-:W-:-:S04]  /*13cd0*/  IMAD.MOV R3, RZ, RZ, -R3 ;  /* 0x000000ffff037224 */ /* 0x000fc800078e0a03 */
[----:B------:R-:W-:Y:S01]  /*13ce0*/  IMAD R10, R2, R3, R13 ;  /* 0x00000003020a7224 */ /* 0x000fe200078e020d */
[----:B------:R-:W-:-:S04]  /*13cf0*/  LOP3.LUT R3, R5, R8, RZ, 0x3c, !PT ;  /* 0x0000000805037212 */ /* 0x000fc800078e3cff */
[----:B------:R-:W-:Y:S02]  /*13d00*/  ISETP.GT.U32.AND P1, PT, R9, R10, PT ;  /* 0x0000000a0900720c */ /* 0x000fe40003f24070 */
[----:B------:R-:W-:-:S11]  /*13d10*/  ISETP.GE.AND P2, PT, R3, RZ, PT ;  /* 0x000000ff0300720c */ /* 0x000fd60003f46270 */
[----:B------:R-:W-:Y:S02]  /*13d20*/  @!P1 IMAD.IADD R10, R10, 0x1, -R9 ;  /* 0x000000010a0a9824 */ /* 0x000fe400078e0a09 */
[----:B------:R-:W-:Y:S01]  /*13d30*/  @!P1 VIADD R2, R2, 0x1 ;  /* 0x0000000102029836 */ /* 0x000fe20000000000 */
[----:B------:R-:W-:Y:S02]  /*13d40*/  ISETP.NE.AND P1, PT, R8, RZ, PT ;  /* 0x000000ff0800720c */ /* 0x000fe40003f25270 */
[----:B------:R-:W-:-:S13]  /*13d50*/  ISETP.GE.U32.AND P0, PT, R10, R9, PT ;  /* 0x000000090a00720c */ /* 0x000fda0003f06070 */
[----:B------:R-:W-:-:S04]  /*13d60*/  @P0 VIADD R2, R2, 0x1 ;  /* 0x0000000102020836 */ /* 0x000fc80000000000 */
[----:B------:R-:W-:Y:S01]  /*13d70*/  @!P2 IMAD.MOV R2, RZ, RZ, -R2 ;  /* 0x000000ffff02a224 */ /* 0x000fe200078e0a02 */
[----:B------:R-:W-:-:S05]  /*13d80*/  @!P1 LOP3.LUT R2, RZ, R8, RZ, 0x33, !PT ;  /* 0x00000008ff029212 */ /* 0x000fca00078e33ff */
[----:B------:R-:W-:Y:S02]  /*13d90*/  IMAD R9, R7, R2, RZ ;  /* 0x0000000207097224 */ /* 0x000fe400078e02ff */
[----:B------:R-:W-:Y:S02]  /*13da0*/  IMAD.MOV R2, RZ, RZ, -R2 ;  /* 0x000000ffff027224 */ /* 0x000fe400078e0a02 */
[----:B------:R-:W-:Y:S02]  /*13db0*/  IMAD.MOV R3, RZ, RZ, -R9 ;  /* 0x000000ffff037224 */ /* 0x000fe400078e0a09 */
[----:B------:R-:W-:-:S03]  /*13dc0*/  IMAD R5, R8, R2, R5 ;  /* 0x0000000208057224 */ /* 0x000fc600078e0205 */
[----:B------:R-:W-:-:S04]  /*13dd0*/  VIADDMNMX R4, R3, R4, R7, PT ;  /* 0x0000000403047246 */ /* 0x000fc80003800107 */
[-C--:B------:R-:W-:Y:S02]  /*13de0*/  IABS R7, R4.reuse ;  /* 0x0000000400077213 */ /* 0x080fe40000000000 */
[----:B------:R-:W-:Y:S02]  /*13df0*/  IABS R8, R4 ;  /* 0x0000000400087213 */ /* 0x000fe40000000000 */
[----:B------:R-:W0:Y:S03]  /*13e00*/  I2F.RP R10, R7 ;  /* 0x00000007000a7306 */ /* 0x000e260000209400 */
[----:B------:R-:W-:-:S05]  /*13e10*/  IMAD.MOV R8, RZ, RZ, -R8 ;  /* 0x000000ffff087224 */ /* 0x000fca00078e0a08 */
[----:B0-----:R-:W0:Y:S02]  /*13e20*/  MUFU.RCP R10, R10 ;  /* 0x0000000a000a7308 */ /* 0x001e240000001000 */
[----:B0-----:R-:W-:-:S06]  /*13e30*/  VIADD R3, R10, 0xffffffe ;  /* 0x0ffffffe0a037836 */ /* 0x001fcc0000000000 */
[----:B------:R-:W0:Y:S02]  /*13e40*/  F2I.FTZ.U32.TRUNC.NTZ R3, R3 ;  /* 0x0000000300037305 */ /* 0x000e24000021f000 */
[----:B0-----:R-:W-:-:S04]  /*13e50*/  IMAD.MOV R2, RZ, RZ, -R3 ;  /* 0x000000ffff027224 */ /* 0x001fc800078e0a03 */
[----:B------:R-:W-:Y:S02]  /*13e60*/  IMAD R11, R2, R7, RZ ;  /* 0x00000007020b7224 */ /* 0x000fe400078e02ff */
[----:B------:R-:W-:-:S04]  /*13e70*/  IMAD.MOV.U32 R2, RZ, RZ, RZ ;  /* 0x000000ffff027224 */ /* 0x000fc800078e00ff */
[----:B------:R-:W-:Y:S01]  /*13e80*/  IMAD.HI.U32 R2, R3, R11, R2 ;  /* 0x0000000b03027227 */ /* 0x000fe200078e0002 */
[----:B------:R-:W-:Y:S02]  /*13e90*/  IABS R11, R5 ;  /* 0x00000005000b7213 */ /* 0x000fe40000000000 */
[----:B------:R-:W-:Y:S02]  /*13ea0*/  LOP3.LUT R3, R5, R4, RZ, 0x3c, !PT ;  /* 0x0000000405037212 */ /* 0x000fe400078e3cff */
[----:B------:R-:W-:Y:S01]  /*13eb0*/  IADD3 R5, R9, 0x1000000, R5 ;  /* 0x0100000009057810 */ /* 0x000fe20007ffe005 */
        /* <DEDUP_REMOVED lines=10> */
[----:B------:R-:W-:Y:S01]  /*13f60*/  @!P1 LOP3.LUT R2, RZ, R4, RZ, 0x33, !PT ;  /* 0x00000004ff029212 */ /* 0x000fe200078e33ff */
[----:B------:R-:W-:-:S04]  /*13f70*/  IMAD.MOV R4, RZ, RZ, -R4 ;  /* 0x000000ffff047224 */ /* 0x000fc800078e0a04 */
[----:B------:R-:W-:-:S05]  /*13f80*/  IMAD R3, R2, R4, R5 ;  /* 0x0000000402037224 */ /* 0x000fca00078e0205 */
[----:B------:R1:W-:Y:S02]  /*13f90*/  STL [R1+0x18], R3 ;  /* 0x0000180301007387 */ /* 0x0003e40000100800 */
.L_x_1261:
[----:B01----:R-:W-:-:S05]  /*13fa0*/  LOP3.LUT R3, RZ, R2, RZ, 0x33, !PT ;  /* 0x00000002ff037212 */ /* 0x003fca00078e33ff */
[----:B------:R-:W-:-:S05]  /*13fb0*/  IMAD.IADD R2, R6, 0x1, R3 ;  /* 0x0000000106027824 */ /* 0x000fca00078e0203 */
[----:B------:R1:W-:Y:S01]  /*13fc0*/  STL [R1+0x14], R2 ;  /* 0x0000140201007387 */ /* 0x0003e20000100800 */
[----:B------:R-:W-:Y:S05]  /*13fd0*/  BRA `(.L_x_1262) ;  /* 0x00000000000c7947 */ /* 0x000fea0003800000 */
.L_x_1257:
[----:B------:R0:W-:Y:S04]  /*13fe0*/  STL [R1+0x10], R7 ;  /* 0x0000100701007387 */ /* 0x0001e80000100800 */
[----:B------:R0:W-:Y:S04]  /*13ff0*/  STL [R1+0x14], RZ ;  /* 0x000014ff01007387 */ /* 0x0001e80000100800 */
[----:B------:R0:W-:Y:S02]  /*14000*/  STL [R1+0x18], RZ ;  /* 0x000018ff01007387 */ /* 0x0001e40000100800 */
.L_x_1262:
[----:B------:R-:W2:Y:S04]  /*14010*/  LDL R4, [R1+0x10] ;  /* 0x0000100001047983 */ /* 0x000ea80000100800 */
[----:B------:R-:W2:Y:S04]  /*14020*/  LDL R5, [R1+0x14] ;  /* 0x0000140001057983 */ /* 0x000ea80000100800 */
[----:B------:R-:W2:Y:S01]  /*14030*/  LDL R6, [R1+0x18] ;  /* 0x0000180001067983 */ /* 0x000ea20000100800 */
[----:B------:R-:W-:Y:S01]  /*14040*/  ISETP.NE.AND P0, PT, R0, RZ, PT ;  /* 0x000000ff0000720c */ /* 0x000fe20003f05270 */
[----:B-1----:R-:W-:-:S12]  /*14050*/  IMAD.U32 R2, RZ, RZ, UR38 ;  /* 0x00000026ff027e24 */ /* 0x002fd8000f8e00ff */
[----:B------:R-:W1:Y:S01]  /*14060*/  @!P0 S2R R3, SR_CgaCtaId ;  /* 0x0000000000038919 */ /* 0x000e620000008800 */
[----:B------:R-:W-:Y:S01]  /*14070*/  @!P0 MOV R0, 0x400 ;  /* 0x0000040000008802 */ /* 0x000fe20000000f00 */
[----:B0-----:R-:W-:-:S03]  /*14080*/  @!P0 IMAD.MOV.U32 R7, RZ, RZ, R2 ;  /* 0x000000ffff078224 */ /* 0x001fc600078e0002 */
[----:B-1----:R-:W-:-:S05]  /*14090*/  @!P0 LEA R0, R3, R0, 0x18 ;  /* 0x0000000003008211 */ /* 0x002fca00078ec0ff */
[----:B--2---:R0:W-:Y:S01]  /*140a0*/  @!P0 STS.128 [R0+0x284d0], R4 ;  /* 0x0284d00400008388 */ /* 0x0041e20000000c00 */
[----:B------:R-:W-:Y:S06]  /*140b0*/  BAR.ARV 0x5, 0x180 ;  /* 0x0146000000007b1d */ /* 0x000fec0000002000 */
.L_x_1255:
[----:B0-----:R-:W-:Y:S01]  /*140c0*/  IMAD.MOV.U32 R0, RZ, RZ, 0x1 ;  /* 0x00000001ff007424 */ /* 0x001fe200078e00ff */
[----:B------:R-:W-:Y:S01]  /*140d0*/  ULDC UR4, c[0x0][0xc3c] ;  /* 0x00030f0000047ab9 */ /* 0x000fe20000000800 */
[----:B------:R0:W-:Y:S01]  /*140e0*/  STL [R1], RZ ;  /* 0x000000ff01007387 */ /* 0x0001e20000100800 */
[----:B------:R-:W-:-:S03]  /*140f0*/  UISETP.GE.AND UP0, UPT, UR38, UR4, UPT ;  /* 0x000000042600728c */ /* 0x000fc6000bf06270 */
[----:B------:R0:W-:Y:S03]  /*14100*/  STL [R1+0x8], R0 ;  /* 0x0000080001007387 */ /* 0x0001e60000100800 */
[----:B------:R-:W-:Y:S01]  /*14110*/  PLOP3.LUT P0, PT, PT, PT, UP0, 0x80, 0x0 ;  /* 0x000000000000781c */ /* 0x000fe20003f0f008 */
[----:B------:R0:W-:-:S12]  /*14120*/  STL [R1+0x38], RZ ;  /* 0x000038ff01007387 */ /* 0x0001d80000100800 */
[----:B0-----:R-:W-:Y:S05]  /*14130*/  @P0 BRA `(.L_x_1263) ;  /* 0x0000005400500947 */ /* 0x001fea0003800000 */
[----:B------:R-:W2:Y:S01]  /*14140*/  LDL R0, [R1+0x3c] ;  /* 0x00003c0001007983 */ /* 0x000ea20000100800 */
[----:B------:R-:W0:Y:S01]  /*14150*/  S2UR UR5, SR_CgaCtaId ;  /* 0x00000000000579c3 */ /* 0x000e220000008800 */
[----:B------:R-:W-:Y:S01]  /*14160*/  UMOV UR4, 0x400 ;  /* 0x0000040000047882 */ /* 0x000fe20000000000 */
[----:B------:R-:W-:Y:S01]  /*14170*/  ULDC UR46, c[0x0][0xc] ;  /* 0x00000300002e7ab9 */ /* 0x000fe20000000800 */
[----:B------:R-:W3:Y:S01]  /*14180*/  S2R R7, SR_TID.X ;  /* 0x0000000000077919 */ /* 0x000ee20000002100 */
[----:B------:R-:W-:Y:S01]  /*14190*/  ULDC.64 UR44, c[0x0][0x198] ;  /* 0x00006600002c7ab9 */ /* 0x000fe20000000a00 */
[----:B0-----:R-:W-:-:S06]  /*141a0*/  ULEA UR4, UR5, UR4, 0x18 ;  /* 0x0000000405047291 */ /* 0x001fcc000f8ec03f */
[----:B------:R-:W-:Y:S02]  /*141b0*/  IMAD.U32 R17, RZ, RZ, UR4 ;  /* 0x00000004ff117e24 */ /* 0x000fe4000f8e00ff */
[C---:B---3--:R-:W-:Y:S01]  /*141c0*/  IMAD.SHL.U32 R3, R7.reuse, 0x8, RZ ;  /* 0x0000000807037824 */ /* 0x048fe200078e00ff */
[C---:B-1----:R-:W-:Y:S02]  /*141d0*/  LOP3.LUT R4, R7.reuse, 0x7f, RZ, 0xc0, !PT ;  /* 0x0000007f07047812 */ /* 0x042fe400078ec0ff */
[C---:B------:R-:W-:Y:S02]  /*141e0*/  LOP3.LUT P0, RZ, R7.reuse, 0x4, RZ, 0xc0, !PT ;  /* 0x0000000407ff7812 */ /* 0x040fe4000780c0ff */
[----:B--2---:R-:W-:Y:S01]  /*141f0*/  R2UR UR6, R0 ;  /* 0x00000000000672ca */ /* 0x004fe200000e0000 */
[----:B------:R-:W-:-:S05]  /*14200*/  IMAD.SHL.U32 R0, R7, 0x40, RZ ;  /* 0x0000004007007824 */ /* 0x000fca00078e00ff */
[----:B------:R-:W-:-:S04]  /*14210*/  LOP3.LUT R2, R0, 0x180, RZ, 0xc0, !PT ;  /* 0x0000018000027812 */ /* 0x000fc800078ec0ff */
[----:B------:R-:W-:-:S03]  /*14220*/  LOP3.LUT R2, R2, 0x10, R7, 0xf8, !PT ;  /* 0x0000001002027812 */ /* 0x000fc600078ef807 */
[----:B------:R-:W-:Y:S01]  /*14230*/  ULOP3.LUT UR39, UR6, 0x1, URZ, 0xfc, !UPT ;  /* 0x0000000106277892 */ /* 0x000fe2000f8efc3f */
[----:B------:R-:W-:Y:S01]  /*14240*/  LOP3.LUT R5, R2, 0x30, R3, 0x78, !PT ;  /* 0x0000003002057812 */ /* 0x000fe200078e7803 */
[----:B------:R-:W-:Y:S01]  /*14250*/  ULOP3.LUT UR42, UR6, 0x2, URZ, 0xfc, !UPT ;  /* 0x00000002062a7892 */ /* 0x000fe2000f8efc3f */
[----:B------:R-:W-:Y:S02]  /*14260*/  SHF.R.U32.HI R3, RZ, 0x5, R4 ;  /* 0x00000005ff037819 */ /* 0x000fe40000011604 */
[C---:B------:R-:W-:Y:S02]  /*14270*/  LOP3.LUT R2, R0.reuse, 0x40, RZ, 0xc0, !PT ;  /* 0x0000004000027812 */ /* 0x040fe400078ec0ff */
[----:B------:R-:W-:-:S03]  /*14280*/  LOP3.LUT R0, R0, 0x200, RZ, 0xc0, !PT ;  /* 0x0000020000007812 */ /* 0x000fc600078ec0ff */
[----:B------:R-:W-:-:S05]  /*14290*/  IMAD R2, R3, 0x400, R2 ;  /* 0x0000040003027824 */ /* 0x000fca00078e0202 */
[----:B------:R-:W-:Y:S01]  /*142a0*/  IADD3 R5, R5, R2, R0 ;  /* 0x0000000205057210 */ /* 0x000fe20007ffe000 */
[----:B------:R-:W-:-:S04]  /*142b0*/  IMAD.SHL.U32 R2, R7, 0x80, RZ ;  /* 0x0000008007027824 */ /* 0x000fc800078e00ff */
[----:B------:R0:W-:Y:S01]  /*142c0*/  STL [R1+0x20], R5 ;  /* 0x0000200501007387 */ /* 0x0001e20000100800 */
[----:B------:R-:W-:-:S05]  /*142d0*/  LOP3.LUT R0, R2, 0x380, RZ, 0xc0, !PT ;  /* 0x0000038002007812 */ /* 0x000fca00078ec0ff */
[----:B------:R-:W-:Y:S02]  /*142e0*/  IMAD R3, R3, 0x10, R0 ;  /* 0x0000001003037824 */ /* 0x000fe400078e0200 */
[----:B------:R-:W-:Y:S01]  /*142f0*/  IMAD.SHL.U32 R0, R7, 0x10, RZ ;  /* 0x0000001007007824 */ /* 0x000fe200078e00ff */
[----:B0-----:R-:W-:-:S04]  /*14300*/  SHF.R.U32.HI R5, RZ, 0x3, R4 ;  /* 0x00000003ff057819 */ /* 0x001fc80000011604 */
[----:B------:R-:W-:-:S04]  /*14310*/  LOP3.LUT R3, R3, 0x70, R0, 0x78, !PT ;  /* 0x0000007003037812 */ /* 0x000fc800078e7800 */
[----:B------:R-:W-:Y:S01]  /*14320*/  LOP3.LUT R6, R3, 0xc00, R2, 0xf8, !PT ;  /* 0x00000c0003067812 */ /* 0x000fe200078ef802 */
[----:B------:R-:W-:Y:S01]  /*14330*/  IMAD.SHL.U32 R3, R7, 0x2, RZ ;  /* 0x0000000207037824 */ /* 0x000fe200078e00ff */
[----:B------:R-:W-:-:S03]  /*14340*/  LOP3.LUT R2, R0, 0x3f0, RZ, 0xc0, !PT ;  /* 0x000003f000027812 */ /* 0x000fc600078ec0ff */
[----:B------:R-:W-:Y:S01]  /*14350*/  STL [R1+0x4], R6 ;  /* 0x0000040601007387 */ /* 0x000fe20000100800 */
[----:B------:R-:W-:Y:S01]  /*14360*/  LOP3.LUT R3, R2, 0x70, R3, 0x78, !PT ;  /* 0x0000007002037812 */ /* 0x000fe200078e7803 */
[----:B------:R-:W-:Y:S02]  /*14370*/  IMAD.SHL.U32 R2, R4, 0x10, RZ ;  /* 0x0000001004027824 */ /* 0x000fe400078e00ff */
[C---:B------:R-:W-:Y:S02]  /*14380*/  VIADD R4, R6.reuse, 0x40 ;  /* 0x0000004006047836 */ /* 0x040fe40000000000 */
[----:B------:R-:W-:Y:S01]  /*14390*/  @P0 VIADD R4, R6, 0xffffffc0 ;  /* 0xffffffc006040836 */ /* 0x000fe20000000000 */
[----:B------:R-:W-:Y:S01]  /*143a0*/  LOP3.LUT R2, R3, 0x400, R2, 0xf8, !PT ;  /* 0x0000040003027812 */ /* 0x000fe200078ef802 */
[----:B------:R-:W-:-:S04]  /*143b0*/  IMAD.MOV.U32 R3, RZ, RZ, 0x20 ;  /* 0x00000020ff037424 */ /* 0x000fc800078e00ff */
[----:B------:R-:W-:Y:S01]  /*143c0*/  IMAD.IADD R2, R17, 0x1, R2 ;  /* 0x0000000111027824 */ /* 0x000fe200078e0202 */
[----:B------:R-:W-:Y:S02]  /*143d0*/  SEL R3, R3, 0xffffffe0, !P0 ;  /* 0xffffffe003037807 */ /* 0x000fe40004000000 */
[----:B------:R-:W-:Y:S02]  /*143e0*/  LOP3.LUT R3, R0, 0x70, RZ, 0xc0, !PT ;  /* 0x0000007000037812 */ /* 0x000fe400078ec0ff */
[----:B------:R-:W-:Y:S01]  /*143f0*/  LOP3.LUT R0, R5, 0x70, R0, 0xf8, !PT ;  /* 0x0000007005007812 */ /* 0x000fe200078ef800 */
[----:B------:R-:W-:Y:S01]  /*14400*/  IMAD.MOV.U32 R0, RZ, RZ, 0x1 ;  /* 0x00000001ff007424 */ /* 0x000fe200078e00ff */
[----:B------:R-:W-:Y:S04]  /*14410*/  STL [R1+0x30], R2 ;  /* 0x0000300201007387 */ /* 0x000fe80000100800 */
[----:B------:R-:W-:Y:S04]  /*14420*/  STL [R1+0x38], RZ ;  /* 0x000038ff01007387 */ /* 0x000fe80000100800 */
[----:B------:R-:W-:Y:S04]  /*14430*/  STL [R1+0x2c], R4 ;  /* 0x00002c0401007387 */ /* 0x000fe80000100800 */
[----:B------:R0:W-:Y:S04]  /*14440*/  STL [R1+0x8], R0 ;  /* 0x0000080001007387 */ /* 0x0001e80000100800 */
[----:B------:R1:W-:Y:S01]  /*14450*/  STL [R1], RZ ;  /* 0x000000ff01007387 */ /* 0x0003e20000100800 */
[----:B0-----:R-:W-:-:S07]  /*14460*/  LOP3.LUT R0, R3, 0x80, RZ, 0xfc, !PT ;  /* 0x0000008003007812 */ /* 0x001fce00078efcff */
.L_x_1341:
[----:B------:R-:W-:Y:S01]  /*14470*/  ULDC.64 UR8, c[0x0][0xa00] ;  /* 0x0002800000087ab9 */ /* 0x000fe20000000a00 */
[----:B------:R-:W-:Y:S01]  /*14480*/  ULDC.64 UR6, c[0x0][0xa00] ;  /* 0x0002800000067ab9 */ /* 0x000fe20000000a00 */
[----:B------:R-:W-:Y:S01]  /*14490*/  ISETP.NE.U32.AND P0, PT, RZ, UR8, PT ;  /* 0x00000008ff007c0c */ /* 0x000fe2000bf05070 */
[----:B------:R-:W-:Y:S01]  /*144a0*/  UIMAD.WIDE UR6, UR38, 0x4, UR6 ;  /* 0x00000004260678a5 */ /* 0x000fe2000f8e0206 */
[----:B-1----:R-:W2:Y:S01]  /*144b0*/  LDL.LU R7, [R1+0x18] ;  /* 0x0000180001077983 */ /* 0x002ea20000300800 */
[----:B------:R-:W-:Y:S01]  /*144c0*/  ULDC.64 UR4, c[0x0][0xa28] ;  /* 0x00028a0000047ab9 */ /* 0x000fe20000000a00 */
[----:B------:R-:W-:Y:S01]  /*144d0*/  ISETP.NE.AND.EX P0, PT, RZ, UR9, PT, P0 ;  /* 0x00000009ff007c0c */ /* 0x000fe2000bf05300 */
[----:B------:R-:W-:Y:S01]  /*144e0*/  UISETP.NE.U32.AND UP0, UPT, UR4, URZ, UPT ;  /* 0x0000003f0400728c */ /* 0x000fe2000bf05070 */
[----:B------:R-:W-:Y:S01]  /*144f0*/  IMAD.MOV.U32 R0, RZ, RZ, RZ ;  /* 0x000000ffff007224 */ /* 0x000fe200078e00ff */
[----:B------:R-:W-:Y:S01]  /*14500*/  ULDC.64 UR10, c[0x0][0xa18] ;  /* 0x00028600000a7ab9 */ /* 0x000fe20000000a00 */
[----:B------:R-:W-:Y:S01]  /*14510*/  IMAD.U32 R2, RZ, RZ, UR6 ;  /* 0x00000006ff027e24 */ /* 0x000fe2000f8e00ff */
[----:B------:R-:W-:Y:S01]  /*14520*/  UISETP.NE.AND.EX UP0, UPT, UR5, URZ, UPT, UP0 ;  /* 0x0000003f0500728c */ /* 0x000fe2000bf05300 */
[----:B------:R-:W-:Y:S01]  /*14530*/  IMAD.U32 R3, RZ, RZ, UR7 ;  /* 0x00000007ff037e24 */ /* 0x000fe2000f8e00ff */
[----:B0-----:R-:W0:Y:S01]  /*14540*/  LDC R19, c[0x0][0x288] ;  /* 0x0000a200ff137b82 */ /* 0x001e220000000800 */
[----:B------:R-:W-:-:S03]  /*14550*/  ULDC.64 UR8, c[0x0][0xa08] ;  /* 0x0002820000087ab9 */ /* 0x000fc60000000a00 */
[----:B------:R-:W-:Y:S02]  /*14560*/  PLOP3.LUT P1, PT, PT, PT, UP0, 0x80, 0x0 ;  /* 0x000000000000781c */ /* 0x000fe40003f2f008 */
[----:B------:R3:W4:Y:S01]  /*14570*/  @P0 LDG.E R5, desc[UR48][R2.64] ;  /* 0x0000003002050981 */ /* 0x000722000c1e1900 */
[----:B------:R-:W-:Y:S01]  /*14580*/  IMAD.MOV.U32 R4, RZ, RZ, RZ ;  /* 0x000000ffff047224 */ /* 0x000fe200078e00ff */
[----:B------:R-:W-:Y:S01]  /*14590*/  UMOV UR43, URZ ;  /* 0x0000003f002b7c82 */ /* 0x000fe20008000000 */
[----:B------:R-:W-:Y:S01]  /*145a0*/  @UP0 ULDC.64 UR4, c[0x0][0xa28] ;  /* 0x00028a0000040ab9 */ /* 0x000fe20000000a00 */
[----:B------:R-:W1:Y:S01]  /*145b0*/  LDC R6, c[0x0][0x2f0] ;  /* 0x0000bc00ff067b82 */ /* 0x000e620000000800 */
[----:B------:R-:W-:Y:S02]  /*145c0*/  @UP0 UIMAD.WIDE UR4, UR38, 0x4, UR4 ;  /* 0x00000004260408a5 */ /* 0x000fe4000f8e0204 */
[----:B------:R-:W-:-:S04]  /*145d0*/  UISETP.NE.U32.AND UP0, UPT, UR10, URZ, UPT ;  /* 0x0000003f0a00728c */ /* 0x000fc8000bf05070 */
[----:B---3--:R-:W-:Y:S02]  /*145e0*/  IMAD.U32 R2, RZ, RZ, UR4 ;  /* 0x00000004ff027e24 */ /* 0x008fe4000f8e00ff */
[----:B------:R-:W-:Y:S01]  /*145f0*/  IMAD.U32 R3, RZ, RZ, UR5 ;  /* 0x00000005ff037e24 */ /* 0x000fe2000f8e00ff */
[----:B------:R-:W-:Y:S01]  /*14600*/  ULDC.64 UR4, c[0x0][0xa08] ;  /* 0x0002820000047ab9 */ /* 0x000fe20000000a00 */
[----:B------:R-:W-:-:S03]  /*14610*/  UISETP.NE.AND.EX UP0, UPT, UR11, URZ, UPT, UP0 ;  /* 0x0000003f0b00728c */ /* 0x000fc6000bf05300 */
[----:B------:R3:W5:Y:S01]  /*14620*/  @P1 LDG.E R0, desc[UR48][R2.64] ;  /* 0x0000003002001981 */ /* 0x000762000c1e1900 */
[----:B------:R-:W-:Y:S01]  /*14630*/  ISETP.NE.U32.AND P1, PT, RZ, UR4, PT ;  /* 0x00000004ff007c0c */ /* 0x000fe2000bf25070 */
[----:B------:R-:W-:-:S03]  /*14640*/  UIMAD.WIDE UR8, UR38, 0x4, UR8 ;  /* 0x00000004260878a5 */ /* 0x000fc6000f8e0208 */
[----:B------:R-:W-:Y:S02]  /*14650*/  ISETP.NE.AND.EX P1, PT, RZ, UR5, PT, P1 ;  /* 0x00000005ff007c0c */ /* 0x000fe4000bf25310 */
[----:B------:R-:W-:Y:S01]  /*14660*/  PLOP3.LUT P4, PT, PT, PT, UP0, 0x80, 0x0 ;  /* 0x000000000000781c */ /* 0x000fe20003f8f008 */
[----:B------:R-:W-:Y:S01]  /*14670*/  @UP0 ULDC.64 UR4, c[0x0][0xa18] ;  /* 0x0002860000040ab9 */ /* 0x000fe20000000a00 */
[----:B---3--:R-:W-:Y:S01]  /*14680*/  IMAD.U32 R2, RZ, RZ, UR8 ;  /* 0x00000008ff027e24 */ /* 0x008fe2000f8e00ff */
[----:B------:R-:W-:Y:S01]  /*14690*/  @UP0 UIMAD.WIDE UR4, UR38, 0x4, UR4 ;  /* 0x00000004260408a5 */ /* 0x000fe2000f8e0204 */
[----:B------:R-:W-:-:S07]  /*146a0*/  IMAD.U32 R3, RZ, RZ, UR9 ;  /* 0x00000009ff037e24 */ /* 0x000fce000f8e00ff */
[----:B------:R3:W5:Y:S02]  /*146b0*/  @P1 LDG.E R4, desc[UR48][R2.64] ;  /* 0x0000003002041981 */ /* 0x000764000c1e1900 */
[----:B---3--:R-:W-:Y:S02]  /*146c0*/  IMAD.U32 R2, RZ, RZ, UR4 ;  /* 0x00000004ff027e24 */ /* 0x008fe4000f8e00ff */
[----:B------:R-:W-:Y:S01]  /*146d0*/  IMAD.U32 R3, RZ, RZ, UR5 ;  /* 0x00000005ff037e24 */ /* 0x000fe2000f8e00ff */
[----:B------:R-:W-:-:S04]  /*146e0*/  ULDC.64 UR4, c[0x0][0xa20] ;  /* 0x0002880000047ab9 */ /* 0x000fc80000000a00 */
[----:B0-----:R0:W5:Y:S02]  /*146f0*/  @P4 LDG.E R19, desc[UR48][R2.64] ;  /* 0x0000003002134981 */ /* 0x001164000c1e1900 */
[----:B0-----:R-:W0:Y:S01]  /*14700*/  LDC.64 R2, c[0x0][0x418] ;  /* 0x00010600ff027b82 */ /* 0x001e220000000a00 */
[----:B------:R-:W-:-:S04]  /*14710*/  ISETP.NE.U32.AND P3, PT, RZ, UR4, PT ;  /* 0x00000004ff007c0c */ /* 0x000fc8000bf65070 */
[----:B------:R-:W-:Y:S02]  /*14720*/  ISETP.NE.AND.EX P3, PT, RZ, UR5, PT, P3 ;  /* 0x00000005ff007c0c */ /* 0x000fe4000bf65330 */
[----:B0-----:R-:W-:-:S04]  /*14730*/  ISETP.NE.U32.AND P2, PT, R2, RZ, PT ;  /* 0x000000ff0200720c */ /* 0x001fc80003f45070 */
[----:B------:R-:W-:Y:S02]  /*14740*/  ISETP.NE.AND.EX P2, PT, R3, RZ, PT, P2 ;  /* 0x000000ff0300720c */ /* 0x000fe40003f45320 */
[----:B--2---:R-:W-:Y:S02]  /*14750*/  R2UR UR36, R7 ;  /* 0x00000000072472ca */ /* 0x004fe400000e0000 */
[----:B----4-:R-:W-:Y:S02]  /*14760*/  @P0 R2UR UR43, R5 ;  /* 0x00000000052b02ca */ /* 0x010fe400000e0000 */
[----:B------:R-:W0:Y:S01]  /*14770*/  LDC R5, c[0x0][0x424] ;  /* 0x00010900ff057b82 */ /* 0x000e220000000800 */
[----:B------:R-:W-:-:S08]  /*14780*/  LOP3.LUT R2, R7, 0xff000000, RZ, 0xc0, !PT ;  /* 0xff00000007027812 */ /* 0x000fd000078ec0ff */
[----:B------:R-:W-:Y:S01]  /*14790*/  ULOP3.LUT UR36, UR36, 0xffff, URZ, 0xc0, !UPT ;  /* 0x0000ffff24247892 */ /* 0x000fe2000f8ec03f */
[----:B------:R-:W-:Y:S02]  /*147a0*/  LOP3.LUT R7, R7, 0xff0000, RZ, 0xc0, !PT ;  /* 0x00ff000007077812 */ /* 0x000fe400078ec0ff */
[----:B------:R-:W-:-:S04]  /*147b0*/  SHF.R.U32.HI R2, RZ, 0x8, R2 ;  /* 0x00000008ff027819 */ /* 0x000fc80000011602 */
[----:B------:R-:W-:Y:S02]  /*147c0*/  LEA.HI R7, R7, R2, RZ, 0x10 ;  /* 0x0000000207077211 */ /* 0x000fe400078f80ff */
[----:B0-----:R-:W-:-:S05]  /*147d0*/  SEL R5, R5, 0x1, P2 ;  /* 0x0000000105057807 */ /* 0x001fca0001000000 */
[----:B-1----:R-:W-:Y:S01]  /*147e0*/  IMAD R5, R5, R6, RZ ;  /* 0x0000000605057224 */ /* 0x002fe200078e02ff */
[----:B------:R-:W-:Y:S06]  /*147f0*/  @P4 BRA `(.L_x_1264) ;  /* 0x0000000000184947 */ /* 0x000fec0003800000 */
[----:B------:R-:W-:Y:S05]  /*14800*/  @!P0 BRA `(.L_x_1264) ;  /* 0x0000000000148947 */ /* 0x000fea0003800000 */
[----:B------:R-:W-:Y:S02]  /*14810*/  IMAD.U32 R2, RZ, RZ, UR6 ;  /* 0x00000006ff027e24 */ /* 0x000fe4000f8e00ff */
[----:B------:R-:W-:-:S05]  /*14820*/  IMAD.U32 R3, RZ, RZ, UR7 ;  /* 0x00000007ff037e24 */ /* 0x000fca000f8e00ff */
[----:B-----5:R-:W2:Y:S04]  /*14830*/  LDG.E R19, desc[UR48][R2.64] ;  /* 0x0000003002137981 */ /* 0x020ea8000c1e1900 */
[----:B------:R-:W2:Y:S02]  /*14840*/  LDG.E R2, desc[UR48][R2.64+0x4] ;  /* 0x0000043002027981 */ /* 0x000ea4000c1e1900 */
[----:B--2---:R-:W-:-:S07]  /*14850*/  IMAD.IADD R19, R2, 0x1, -R19 ;  /* 0x0000000102137824 */ /* 0x004fce00078e0a13 */
.L_x_1264:
[----:B-----5:R-:W-:-:S05]  /*14860*/  IMAD.IADD R2, R4, 0x1, R0 ;  /* 0x0000000104027824 */ /* 0x020fca00078e0200 */
[----:B------:R0:W-:Y:S01]  /*14870*/  STL [R1+0x28], R2 ;  /* 0x0000280201007387 */ /* 0x0001e20000100800 */
[----:B------:R-:W-:Y:S05]  /*14880*/  @!P3 BRA `(.L_x_1265) ;  /* 0x000000000018b947 */ /* 0x000fea0003800000 */
[----:B------:R-:W-:Y:S02]  /*14890*/  ULDC.64 UR4, c[0x0][0xa20] ;  /* 0x0002880000047ab9 */ /* 0x000fe40000000a00 */
[----:B------:R-:W-:-:S06]  /*148a0*/  UIMAD.WIDE UR4, UR38, 0x4, UR4 ;  /* 0x00000004260478a5 */ /* 0x000fcc000f8e0204 */
[----:B0-----:R-:W-:Y:S02]  /*148b0*/  IMAD.U32 R2, RZ, RZ, UR4 ;  /* 0x00000004ff027e24 */ /* 0x001fe4000f8e00ff */
[----:B------:R-:W-:-:S05]  /*148c0*/  IMAD.U32 R3, RZ, RZ, UR5 ;  /* 0x00000005ff037e24 */ /* 0x000fca000f8e00ff */
[----:B------:R1:W5:Y:S01]  /*148d0*/  LDG.E R5, desc[UR48][R2.64] ;  /* 0x0000003002057981 */ /* 0x000362000c1e1900 */
[----:B------:R-:W-:Y:S05]  /*148e0*/  BRA `(.L_x_1266) ;  /* 0x0000000000187947 */ /* 0x000fea0003800000 */
.L_x_1265:
[----:B------:R-:W-:Y:S05]  /*148f0*/  @!P1 BRA `(.L_x_1266) ;  /* 0x0000000000149947 */ /* 0x000fea0003800000 */
[----:B0-----:R-:W-:Y:S02]  /*14900*/  IMAD.U32 R2, RZ, RZ, UR8 ;  /* 0x00000008ff027e24 */ /* 0x001fe4000f8e00ff */
[----:B------:R-:W-:-:S05]  /*14910*/  IMAD.U32 R3, RZ, RZ, UR9 ;  /* 0x00000009ff037e24 */ /* 0x000fca000f8e00ff */
[----:B------:R-:W2:Y:S04]  /*14920*/  LDG.E R5, desc[UR48][R2.64] ;  /* 0x0000003002057981 */ /* 0x000ea8000c1e1900 */
[----:B------:R-:W2:Y:S02]  /*14930*/  LDG.E R2, desc[UR48][R2.64+0x4] ;  /* 0x0000043002027981 */ /* 0x000ea4000c1e1900 */
[----:B--2---:R-:W-:-:S07]  /*14940*/  IMAD.IADD R5, R2, 0x1, -R5 ;  /* 0x0000000102057824 */ /* 0x004fce00078e0a05 */
.L_x_1266:
[----:B------:R-:W2:Y:S01]  /*14950*/  LDL.LU R4, [R1+0x14] ;  /* 0x0000140001047983 */ /* 0x000ea20000300800 */
[----:B01----:R-:W0:Y:S01]  /*14960*/  LDC R2, c[0x0][0x448] ;  /* 0x00011200ff027b82 */ /* 0x003e220000000800 */
[----:B-----5:R-:W-:Y:S01]  /*14970*/  IMAD.IADD R0, R5, 0x1, -R0 ;  /* 0x0000000105007824 */ /* 0x020fe200078e0a00 */
[----:B0-----:R-:W-:-:S13]  /*14980*/  ISETP.NE.AND P1, PT, R2, 0x1, PT ;  /* 0x000000010200780c */ /* 0x001fda0003f25270 */
[----:B------:R-:W0:Y:S08]  /*14990*/  @P1 LDC R3, c[0x0][0x44c] ;  /* 0x00011300ff031b82 */ /* 0x000e300000000800 */
[----:B------:R-:W1:Y:S01]  /*149a0*/  @P1 LDC R2, c[0x0][0x450] ;  /* 0x00011400ff021b82 */ /* 0x000e620000000800 */
[----:B--2---:R-:W-:-:S04]  /*149b0*/  IMAD.SHL.U32 R18, R4, 0x80, RZ ;  /* 0x0000008004127824 */ /* 0x004fc800078e00ff */
[----:B------:R-:W-:-:S04]  /*149c0*/  VIADD R4, R18, 0x7f ;  /* 0x0000007f12047836 */ /* 0x000fc80000000000 */
[----:B0-----:R-:W-:-:S04]  /*149d0*/  @P1 IMAD.HI.U32 R3, R4, R3, RZ ;  /* 0x0000000304031227 */ /* 0x001fc800078e00ff */
[----:B------:R-:W-:Y:S01]  /*149e0*/  IMAD.MOV.U32 R6, RZ, RZ, R4 ;  /* 0x000000ffff067224 */ /* 0x000fe200078e0004 */
[----:B-1----:R-:W-:Y:S02]  /*149f0*/  @P1 SHF.R.U32.HI R6, RZ, R2, R3 ;  /* 0x00000002ff061219 */ /* 0x002fe40000011603 */
[----:B------:R-:W-:-:S05]  /*14a00*/  IADD3 R2, R0, 0x1, -R19 ;  /* 0x0000000100027810 */ /* 0x000fca0007ffe813 */
[----:B------:R-:W-:Y:S02]  /*14a10*/  IMAD.IADD R6, R2, 0x1, R6 ;  /* 0x0000000102067824 */ /* 0x000fe400078e0206 */
[----:B------:R-:W0:Y:S02]  /*14a20*/  LDC.64 R2, c[0x0][0x9e0] ;  /* 0x00027800ff027b82 */ /* 0x000e240000000a00 */
[----:B0-----:R-:W-:Y:S01]  /*14a30*/  ISETP.GE.AND P2, PT, R3, 0x1, PT ;  /* 0x000000010300780c */ /* 0x001fe20003f46270 */
[----:B------:R-:W-:-:S12]  /*14a40*/  IMAD.IADD R2, R6, 0x1, R2 ;  /* 0x0000000106027824 */ /* 0x000fd800078e0202 */
[----:B------:R-:W-:Y:S05]  /*14a50*/  @!P2 BRA `(.L_x_1267) ;  /* 0x000000000040a947 */ /* 0x000fea0003800000 */
[C---:B------:R-:W-:Y:S01]  /*14a60*/  ISETP.GT.AND P0, PT, R6.reuse, RZ, PT ;  /* 0x000000ff0600720c */ /* 0x040fe20003f04270 */
[----:B------:R-:W-:-:S12]  /*14a70*/  VIADD R8, R6, 0xffffffff ;  /* 0xffffffff06087836 */ /* 0x000fd80000000000 */
[----:B------:R-:W-:Y:S05]  /*14a80*/  @P0 BRA `(.L_x_1268) ;  /* 0x00000000001c0947 */ /* 0x000fea0003800000 */
[----:B------:R-:W-:Y:S01]  /*14a90*/  ISETP.NE.AND P0, PT, R3, 0x1, PT ;  /* 0x000000010300780c */ /* 0x000fe20003f05270 */
[----:B------:R-:W-:-:S12]  /*14aa0*/  IMAD.MOV R6, RZ, RZ, -R6 ;  /* 0x000000ffff067224 */ /* 0x000fd800078e0a06 */
[----:B------:R-:W0:Y:S02]  /*14ab0*/  @P0 LDC.64 R4, c[0x0][0x9e8] ;  /* 0x00027a00ff040b82 */ /* 0x000e240000000a00 */
[----:B0-----:R-:W-:-:S05]  /*14ac0*/  @P0 IMAD.HI.U32 R4, R6, R4, RZ ;  /* 0x0000000406040227 */ /* 0x001fca00078e00ff */
[----:B------:R-:W-:-:S04]  /*14ad0*/  @P0 SHF.R.U32.HI R6, RZ, R5, R4 ;  /* 0x00000005ff060219 */ /* 0x000fc80000011604 */
[----:B------:R-:W-:Y:S01]  /*14ae0*/  LOP3.LUT R8, RZ, R6, RZ, 0x33, !PT ;  /* 0x00000006ff087212 */ /* 0x000fe200078e33ff */
[----:B------:R-:W-:Y:S06]  /*14af0*/  BRA `(.L_x_1269) ;  /* 0x0000000000107947 */ /* 0x000fec0003800000 */
.L_x_1268:
[----:B------:R-:W-:-:S13]  /*14b00*/  ISETP.NE.AND P0, PT, R3, 0x1, PT ;  /* 0x000000010300780c */ /* 0x000fda0003f05270 */
[----:B------:R-:W0:Y:S02]  /*14b10*/  @P0 LDC.64 R4, c[0x0][0x9e8] ;  /* 0x00027a00ff040b82 */ /* 0x000e240000000a00 */
[----:B0-----:R-:W-:-:S05]  /*14b20*/  @P0 IMAD.HI.U32 R4, R8, R4, RZ ;  /* 0x0000000408040227 */ /* 0x001fca00078e00ff */
[----:B------:R-:W-:-:S07]  /*14b30*/  @P0 SHF.R.U32.HI R8, RZ, R5, R4 ;  /* 0x00000005ff080219 */ /* 0x000fce0000011604 */
.L_x_1269:
[----:B------:R-:W-:-:S05]  /*14b40*/  IMAD R8, R8, R3, R3 ;  /* 0x0000000308087224 */ /* 0x000fca00078e0203 */
[----:B------:R-:W-:-:S07]  /*14b50*/  VIMNMX R2, R2, R8, PT ;  /* 0x0000000802027248 */ /* 0x000fce0003fe0100 */
.L_x_1267:
[----:B------:R-:W0:Y:S01]  /*14b60*/  @P1 LDC R4, c[0x0][0x44c] ;  /* 0x00011300ff041b82 */ /* 0x000e220000000800 */
[----:B------:R-:W-:Y:S01]  /*14b70*/  IMAD.MOV.U32 R5, RZ, RZ, R18 ;  /* 0x000000ffff057224 */ /* 0x000fe200078e0012 */
[----:B------:R-:W-:Y:S01]  /*14b80*/  ULDC UR4, c[0x0][0x9dc] ;  /* 0x0002770000047ab9 */ /* 0x000fe20000000800 */
[----:B------:R-:W-:-:S05]  /*14b90*/  VIADD R2, R2, 0x3f ;  /* 0x0000003f02027836 */ /* 0x000fca0000000000 */
[----:B------:R-:W1:Y:S01]  /*14ba0*/  @P1 LDC R6, c[0x0][0x450] ;  /* 0x00011400ff061b82 */ /* 0x000e620000000800 */
[----:B0-----:R-:W-:-:S05]  /*14bb0*/  @P1 IMAD.HI.U32 R4, R18, R4, RZ ;  /* 0x0000000412041227 */ /* 0x001fca00078e00ff */
[----:B-1----:R-:W-:Y:S02]  /*14bc0*/  @P1 SHF.R.U32.HI R5, RZ, R6, R4 ;  /* 0x00000006ff051219 */ /* 0x002fe40000011604 */
[----:B------:R-:W-:Y:S02]  /*14bd0*/  SHF.R.S32.HI R4, RZ, 0x1f, R2 ;  /* 0x0000001fff047819 */ /* 0x000fe40000011402 */
[----:B------:R-:W-:Y:S01]  /*14be0*/  IADD3 R6, R5, R0, -R19 ;  /* 0x0000000005067210 */ /* 0x000fe20007ffe813 */
[----:B------:R-:W-:Y:S01]  /*14bf0*/  VIADD R0, R0, 0x3f ;  /* 0x0000003f00007836 */ /* 0x000fe20000000000 */
[----:B------:R-:W-:-:S04]  /*14c00*/  LEA.HI R4, R4, R2, RZ, 0x6 ;  /* 0x0000000204047211 */ /* 0x000fc800078f30ff */
[----:B------:R-:W-:-:S04]  /*14c10*/  SHF.R.S32.HI R2, RZ, 0x1f, R0 ;  /* 0x0000001fff027819 */ /* 0x000fc80000011400 */
[----:B------:R-:W-:Y:S02]  /*14c20*/  LEA.HI R2, R2, R0, RZ, 0x6 ;  /* 0x0000000002027211 */ /* 0x000fe400078f30ff */
[----:B------:R-:W-:Y:S02]  /*14c30*/  SHF.R.S32.HI R0, RZ, 0x6, R4 ;  /* 0x00000006ff007819 */ /* 0x000fe40000011404 */
[----:B------:R-:W-:-:S04]  /*14c40*/  SHF.R.S32.HI R2, RZ, 0x6, R2 ;  /* 0x00000006ff027819 */ /* 0x000fc80000011402 */
[----:B------:R-:W-:Y:S01]  /*14c50*/  VIMNMX R0, R2, R0, PT ;  /* 0x0000000002007248 */ /* 0x000fe20003fe0100 */
        /* <DEDUP_REMOVED lines=11> */
.L_x_1271:
[----:B------:R-:W-:-:S13]  /*14d10*/  ISETP.NE.AND P0, PT, R3, 0x1, PT ;  /* 0x000000010300780c */ /* 0x000fda0003f05270 */
[----:B------:R-:W0:Y:S02]  /*14d20*/  @P0 LDC.64 R4, c[0x0][0x9e8] ;  /* 0x00027a00ff040b82 */ /* 0x000e240000000a00 */
[----:B0-----:R-:W-:-:S05]  /*14d30*/  @P0 IMAD.HI.U32 R4, R6, R4, RZ ;  /* 0x0000000406040227 */ /* 0x001fca00078e00ff */
[----:B------:R-:W-:-:S07]  /*14d40*/  @P0 SHF.R.U32.HI R6, RZ, R5, R4 ;  /* 0x00000005ff060219 */ /* 0x000fce0000011604 */
.L_x_1272:
[----:B------:R-:W-:-:S05]  /*14d50*/  IMAD R3, R6, R3, RZ ;  /* 0x0000000306037224 */ /* 0x000fca00078e02ff */
[----:B------:R-:W-:-:S07]  /*14d60*/  VIMNMX R2, R2, R3, !PT ;  /* 0x0000000302027248 */ /* 0x000fce0007fe0100 */
.L_x_1270:
[----:B------:R-:W-:Y:S02]  /*14d70*/  SHF.R.U32.HI R5, RZ, 0x10, R7 ;  /* 0x00000010ff057819 */ /* 0x000fe40000011607 */
[----:B------:R-:W-:Y:S02]  /*14d80*/  SHF.R.S32.HI R3, RZ, 0x1f, R2 ;  /* 0x0000001fff037819 */ /* 0x000fe40000011402 */
[----:B------:R-:W-:Y:S02]  /*14d90*/  ISETP.NE.AND P0, PT, R5, RZ, PT ;  /* 0x000000ff0500720c */ /* 0x000fe40003f05270 */
[----:B------:R-:W-:Y:S01]  /*14da0*/  LEA.HI R3, R3, R2, RZ, 0x6 ;  /* 0x0000000203037211 */ /* 0x000fe200078f30ff */
[----:B------:R-:W-:-:S03]  /*14db0*/  IMAD.MOV.U32 R2, RZ, RZ, RZ ;  /* 0x000000ffff027224 */ /* 0x000fc600078e00ff */
[----:B------:R-:W-:-:S04]  /*14dc0*/  SHF.R.S32.HI R3, RZ, 0x6, R3 ;  /* 0x00000006ff037819 */ /* 0x000fc80000011403 */
[----:B------:R-:W-:-:S03]  /*14dd0*/  VIMNMX R4, RZ, R3, !PT ;  /* 0x00000003ff047248 */ /* 0x000fc60007fe0100 */
[----:B------:R-:W0:Y:S01]  /*14de0*/  @!P0 LDC R5, c[0x0][0x9f0] ;  /* 0x00027c00ff058b82 */ /* 0x000e220000000800 */
[----:B------:R-:W-:-:S13]  /*14df0*/  ISETP.GT.AND P1, PT, R0, R4, PT ;  /* 0x000000040000720c */ /* 0x000fda0003f24270 */
[----:B------:R-:W-:Y:S05]  /*14e00*/  @!P1 BRA `(.L_x_1273) ;  /* 0x0000000000689947 */ /* 0x000fea0003800000 */
[-C--:B0-----:R-:W-:Y:S02]  /*14e10*/  IABS R6, R5.reuse ;  /* 0x0000000500067213 */ /* 0x081fe40000000000 */
        /* <DEDUP_REMOVED lines=10> */
[----:B------:R-:W-:-:S05]  /*14ec0*/  IADD3 R8, R5, -0x1, R0 ;  /* 0xffffffff05087810 */ /* 0x000fca0007ffe000 */
[----:B------:R-:W-:-:S05]  /*14ed0*/  IMAD.IADD R8, R8, 0x1, -R4 ;  /* 0x0000000108087824 */ /* 0x000fca00078e0a04 */
[----:B------:R-:W-:Y:S02]  /*14ee0*/  IABS R3, R8 ;  /* 0x0000000800037213 */ /* 0x000fe40000000000 */
[----:B------:R-:W-:-:S03]  /*14ef0*/  LOP3.LUT R8, R8, R5, RZ, 0x3c, !PT ;  /* 0x0000000508087212 */ /* 0x000fc600078e3cff */
        /* <DEDUP_REMOVED lines=11> */
.L_x_1273:
[----:B------:R-:W-:Y:S01]  /*14fb0*/  LOP3.LUT R7, R7, 0xff, RZ, 0xc0, !PT ;  /* 0x000000ff07077812 */ /* 0x000fe200078ec0ff */
[----:B------:R-:W-:Y:S04]  /*14fc0*/  BSSY B7, `(.L_x_1274) ;  /* 0x000035f000077945 */ /* 0x000fe80003800000 */
[----:B------:R-:W-:-:S05]  /*14fd0*/  IMAD R3, R7, R2, R4 ;  /* 0x0000000207037224 */ /* 0x000fca00078e0204 */
[----:B------:R-:W-:Y:S01]  /*14fe0*/  VIADDMNMX R0, R3, R2, R0, PT ;  /* 0x0000000203007246 */ /* 0x000fe20003800100 */
[----:B------:R1:W-:Y:S03]  /*14ff0*/  STL [R1+0x18], R3 ;  /* 0x0000180301007387 */ /* 0x0003e60000100800 */
[----:B------:R-:W-:Y:S01]  /*15000*/  ISETP.GT.AND P0, PT, R0, R3, PT ;  /* 0x000000030000720c */ /* 0x000fe20003f04270 */
[----:B------:R1:W-:-:S12]  /*15010*/  STL [R1+0x34], R0 ;  /* 0x0000340001007387 */ /* 0x0003d80000100800 */
[----:B-1----:R-:W-:Y:S05]  /*15020*/  @P0 BRA `(.L_x_1275) ;  /* 0x0000000000480947 */ /* 0x002fea0003800000 */
[----:B------:R-:W1:Y:S02]  /*15030*/  S2R R3, SR_TID.X ;  /* 0x0000000000037919 */ /* 0x000e640000002100 */
[----:B-1----:R-:W-:-:S04]  /*15040*/  LOP3.LUT R3, R3, 0x7f, RZ, 0xc0, !PT ;  /* 0x0000007f03037812 */ /* 0x002fc800078ec0ff */
[----:B------:R-:W-:-:S13]  /*15050*/  ISETP.NE.AND P0, PT, R3, RZ, PT ;  /* 0x000000ff0300720c */ /* 0x000fda0003f05270 */
[----:B------:R-:W-:Y:S05]  /*15060*/  @P0 BRA `(.L_x_1276) ;  /* 0x0000003400500947 */ /* 0x000fea0003800000 */
[----:B------:R-:W1:Y:S01]  /*15070*/  S2R R3, SR_LANEID ;  /* 0x0000000000037919 */ /* 0x000e620000000000 */
[----:B------:R-:W-:Y:S02]  /*15080*/  VOTEU.ANY UR4, UPT, PT ;  /* 0x0000000000047886 */ /* 0x000fe400038e0100 */
[----:B------:R-:W1:Y:S08]  /*15090*/  FLO.U32 R0, UR4 ;  /* 0x0000000400007d00 */ /* 0x000e7000080e0000 */
[----:B------:R-:W2:Y:S01]  /*150a0*/  POPC R4, UR4 ;  /* 0x0000000400047d09 */ /* 0x000ea20008000000 */
[----:B-1----:R-:W-:-:S02]  /*150b0*/  ISETP.EQ.U32.AND P0, PT, R0, R3, PT ;  /* 0x000000030000720c */ /* 0x002fc40003f02070 */
[----:B------:R-:W2:Y:S11]  /*150c0*/  LDC.64 R2, c[0x0][0xc60] ;  /* 0x00031800ff027b82 */ /* 0x000eb60000000a00 */
[----:B--2---:R-:W2:Y:S01]  /*150d0*/  @P0 ATOMG.E.ADD.STRONG.GPU PT, R3, desc[UR48][R2.64], R4 ;  /* 0x00000004020309a8 */ /* 0x004ea200081ee1f0 */
[----:B0-----:R-:W0:Y:S02]  /*150e0*/  S2R R5, SR_LTMASK ;  /* 0x0000000000057919 */ /* 0x001e240000003900 */
[----:B0-----:R-:W-:-:S06]  /*150f0*/  LOP3.LUT R5, R5, UR4, RZ, 0xc0, !PT ;  /* 0x0000000405057c12 */ /* 0x001fcc000f8ec0ff */
[----:B------:R-:W0:Y:S01]  /*15100*/  POPC R5, R5 ;  /* 0x0000000500057309 */ /* 0x000e220000000000 */
[----:B--2---:R-:W0:Y:S02]  /*15110*/  SHFL.IDX PT, R0, R3, R0, 0x1f ;  /* 0x00001f0003007589 */ /* 0x004e2400000e0000 */
[----:B0-----:R-:W-:-:S05]  /*15120*/  IADD3 R0, R0, UR46, R5 ;  /* 0x0000002e00007c10 */ /* 0x001fca000fffe005 */
[----:B------:R2:W-:Y:S01]  /*15130*/  STL [R1+0x10], R0 ;  /* 0x0000100001007387 */ /* 0x0005e20000100800 */
[----:B------:R-:W-:Y:S05]  /*15140*/  BRA `(.L_x_1276) ;  /* 0x0000003400187947 */ /* 0x000fea0003800000 */
.L_x_1275:
        /* <DEDUP_REMOVED lines=9> */
[----:B------:R-:W1:Y:S01]  /*151e0*/  LDC.64 R2, c[0x4][R2] ;  /* 0x0100000002027b82 */ /* 0x000e620000000a00 */
[----:B0-----:R-:W-:Y:S02]  /*151f0*/  IMAD.U32 R5, RZ, RZ, UR7 ;  /* 0x00000007ff057e24 */ /* 0x001fe4000f8e00ff */
        /* <DEDUP_REMOVED lines=8> */
[----:B-1----:R-:W-:Y:S05]  /*15280*/  CALL.ABS.NOINC R2 ;  /* 0x0000000002007343 */ /* 0x002fea0003c00000 */
.L_x_1278:
[----:B------:R-:W-:Y:S05]  /*15290*/  BSYNC B6 ;  /* 0x0000000000067941 */ /* 0x000fea0003800000 */
.L_x_1277:
        /* <DEDUP_REMOVED lines=13> */
[----:B------:R-:W2:Y:S01]  /*15370*/  LDC.64 R2, c[0x4][R2] ;  /* 0x0100000002027b82 */ /* 0x000ea20000000a00 */
        /* <DEDUP_REMOVED lines=9> */
[----:B-12---:R-:W-:Y:S05]  /*15410*/  CALL.ABS.NOINC R2 ;  /* 0x0000000002007343 */ /* 0x006fea0003c00000 */
.L_x_1280:
[----:B------:R-:W-:Y:S05]  /*15420*/  BSYNC B6 ;  /* 0x0000000000067941 */ /* 0x000fea0003800000 */
.L_x_1279:
[----:B------:R-:W-:Y:S01]  /*15430*/  VIADD R0, R17, 0x8000 ;  /* 0x0000800011007836 */ /* 0x000fe20000000000 */
[----:B------:R-:W-:Y:S04]  /*15440*/  BSSY B6, `(.L_x_1281) ;  /* 0x0000014000067945 */ /* 0x000fe80003800000 */
[----:B------:R2:W-:Y:S01]  /*15450*/  STL [R1+0xc], R0 ;  /* 0x00000c0001007387 */ /* 0x0005e20000100800 */
[----:B------:R-:W-:-:S13]  /*15460*/  LOP3.LUT P0, RZ, R0, 0x1bf, RZ, 0xc0, !PT ;  /* 0x000001bf00ff7812 */ /* 0x000fda000780c0ff */
[----:B--2---:R-:W-:Y:S05]  /*15470*/  @!P0 BRA `(.L_x_1282) ;  /* 0x0000000000408947 */ /* 0x004fea0003800000 */
        /* <DEDUP_REMOVED lines=16> */
.L_x_1282:
[----:B------:R-:W-:Y:S05]  /*15580*/  BSYNC B6 ;  /* 0x0000000000067941 */ /* 0x000fea0003800000 */
.L_x_1281:
        /* <DEDUP_REMOVED lines=19> */
.L_x_1284:
[----:B------:R-:W-:Y:S05]  /*156c0*/  BSYNC B6 ;  /* 0x0000000000067941 */ /* 0x000fea0003800000 */
.L_x_1283:
[----:B------:R-:W-:Y:S01]  /*156d0*/  ULDC.64 UR4, c[0x0][0x9f8] ;  /* 0x00027e0000047ab9 */ /* 0x000fe20000000a00 */
[----:B------:R-:W-:Y:S01]  /*156e0*/  IMAD.U32 R8, RZ, RZ, UR38 ;  /* 0x00000026ff087e24 */ /* 0x000fe2000f8e00ff */
[----:B------:R-:W-:-:S04]  /*156f0*/  UISETP.NE.U32.AND UP0, UPT, UR4, URZ, UPT ;  /* 0x0000003f0400728c */ /* 0x000fc8000bf05070 */
[----:B------:R-:W-:-:S06]  /*15700*/  UISETP.NE.AND.EX UP0, UPT, UR5, URZ, UPT, UP0 ;  /* 0x0000003f0500728c */ /* 0x000fcc000bf05300 */
[----:B------:R-:W-:-:S05]  /*15710*/  PLOP3.LUT P0, PT, PT, PT, UP0, 0x80, 0x0 ;  /* 0x000000000000781c */ /* 0x000fca0003f0f008 */
[----:B------:R-:W-:Y:S02]  /*15720*/  @UP0 ULDC.64 UR4, c[0x0][0x9f8] ;  /* 0x00027e0000040ab9 */ /* 0x000fe40000000a00 */
[----:B------:R-:W-:-:S06]  /*15730*/  @UP0 UIMAD.WIDE UR4, UR38, 0x4, UR4 ;  /* 0x00000004260408a5 */ /* 0x000fcc000f8e0204 */
[----:B------:R-:W-:Y:S02]  /*15740*/  IMAD.U32 R2, RZ, RZ, UR4 ;  /* 0x00000004ff027e24 */ /* 0x000fe4000f8e00ff */
[----:B------:R-:W-:Y:S01]  /*15750*/  IMAD.U32 R3, RZ, RZ, UR5 ;  /* 0x00000005ff037e24 */ /* 0x000fe2000f8e00ff */
[----:B------:R-:W2:Y:S01]  /*15760*/  S2R R0, SR_TID.X ;  /* 0x0000000000007919 */ /* 0x000ea20000002100 */
[----:B------:R-:W-:-:S03]  /*15770*/  ULDC.64 UR4, c[0x0][0xa08] ;  /* 0x0002820000047ab9 */ /* 0x000fc60000000a00 */
[----:B------:R3:W4:Y:S02]  /*15780*/  @P0 LDG.E R8, desc[UR48][R2.64] ;  /* 0x0000003002080981 */ /* 0x000724000c1e1900 */
[----:B---3--:R-:W3:Y:S01]  /*15790*/  LDC.64 R2, c[0x0][0x418] ;  /* 0x00010600ff027b82 */ /* 0x008ee20000000a00 */
[----:B--2---:R-:W-:-:S04]  /*157a0*/  SHF.R.U32.HI R0, RZ, 0x5, R0 ;  /* 0x00000005ff007819 */ /* 0x004fc80000011600 */
[----:B------:R-:W-:Y:S02]  /*157b0*/  LOP3.LUT R0, R0, 0x3, RZ, 0xc0, !PT ;  /* 0x0000000300007812 */ /* 0x000fe400078ec0ff */
[----:B---3--:R-:W-:Y:S01]  /*157c0*/  LOP3.LUT P0, RZ, R2, UR4, RZ, 0xfc, !PT ;  /* 0x0000000402ff7c12 */ /* 0x008fe2000f80fcff */
[----:B------:R-:W-:-:S03]  /*157d0*/  UMOV UR4, 0xffffffff ;  /* 0xffffffff00047882 */ /* 0x000fc60000000000 */
[----:B------:R-:W-:Y:S02]  /*157e0*/  LOP3.LUT P0, RZ, R3, UR5, RZ, 0xfc, P0 ;  /* 0x0000000503ff7c12 */ /* 0x000fe4000800fcff */
[----:B----4-:R-:W-:Y:S01]  /*157f0*/  SHF.R.S32.HI R9, RZ, 0x1f, R8 ;  /* 0x0000001fff097819 */ /* 0x010fe20000011408 */
[----:B------:R2:W-:Y:S01]  /*15800*/  STL [R1+0x14], R8 ;  /* 0x0000140801007387 */ /* 0x0005e20000100800 */
[----:B-1----:R-:W-:-:S03]  /*15810*/  SEL R16, R8, RZ, !P0 ;  /* 0x000000ff08107207 */ /* 0x002fc60004000000 */
[----:B------:R2:W-:Y:S01]  /*15820*/  STL [R1+0x1c], R9 ;  /* 0x00001c0901007387 */ /* 0x0005e20000100800 */
[----:B------:R-:W-:Y:S05]  /*15830*/  BRA.DIV UR4, `(.L_x_1285) ;  /* 0x00000046047c7947 */ /* 0x000fea000b800000 */
[----:B------:R1:W3:Y:S02]  /*15840*/  SHFL.IDX PT, R14, R0, RZ, 0x1f ;  /* 0x00001fff000e7589 */ /* 0x0002e400000e0000 */
.L_x_1360:
[----:B-1----:R-:W4:Y:S01]  /*15850*/  LDL.LU R0, [R1+0x24] ;  /* 0x0000240001007983 */ /* 0x002f220000300800 */
[----:B------:R-:W-:Y:S02]  /*15860*/  PLOP3.LUT P1, PT, PT, PT, PT, 0x8, 0x0 ;  /* 0x000000000000781c */ /* 0x000fe40003f2e170 */
[----:B---3--:R-:W-:Y:S02]  /*15870*/  ISETP.NE.AND P0, PT, R14, RZ, PT ;  /* 0x000000ff0e00720c */ /* 0x008fe40003f05270 */
[----:B----4-:R-:W-:-:S09]  /*15880*/  LOP3.LUT R0, R0, 0xfffffffe, RZ, 0xc0, !PT ;  /* 0xfffffffe00007812 */ /* 0x010fd200078ec0ff */
[----:B------:R-:W-:-:S05]  /*15890*/  @P1 LOP3.LUT R0, R0, 0x1, RZ, 0xfc, !PT ;  /* 0x0000000100001812 */ /* 0x000fca00078efcff */
[----:B------:R1:W-:Y:S01]  /*158a0*/  STL [R1+0x24], R0 ;  /* 0x0000240001007387 */ /* 0x0003e20000100800 */
[----:B------:R-:W-:Y:S05]  /*158b0*/  @P0 BRA `(.L_x_1286) ;  /* 0x0000000400980947 */ /* 0x000fea0003800000 */
[----:B-1----:R-:W3:Y:S01]  /*158c0*/  LDL R0, [R1+0x34] ;  /* 0x0000340001007983 */ /* 0x002ee20000100800 */
[----:B------:R-:W-:Y:S01]  /*158d0*/  UMOV UR4, 0xffffffff ;  /* 0xffffffff00047882 */ /* 0x000fe20000000000 */
[----:B---3--:R-:W-:Y:S02]  /*158e0*/  VIADD R0, R0, 0xffffffff ;  /* 0xffffffff00007836 */ /* 0x008fe40000000000 */
[----:B------:R-:W-:Y:S05]  /*158f0*/  BRA.DIV UR4, `(.L_x_1287) ;  /* 0x00000046046c7947 */ /* 0x000fea000b800000 */
[----:B------:R-:W-:-:S13]  /*15900*/  ELECT P6, URZ, PT ;  /* 0x00000000003f782f */ /* 0x000fda00038c0000 */
.L_x_1363:
[----:B------:R-:W-:Y:S05]  /*15910*/  @!P6 BRA `(.L_x_1286) ;  /* 0x000000040080e947 */ /* 0x000fea0003800000 */
[----:B------:R-:W-:-:S04]  /*15920*/  ISETP.NE.U32.AND P0, PT, R2, RZ, PT ;  /* 0x000000ff0200720c */ /* 0x000fc80003f05070 */
[----:B------:R-:W-:-:S13]  /*15930*/  ISETP.NE.AND.EX P0, PT, R3, RZ, PT, P0 ;  /* 0x000000ff0300720c */ /* 0x000fda0003f05300 */
[----:B------:R-:W-:Y:S05]  /*15940*/  @!P0 BRA `(.L_x_1288) ;  /* 0x0000000000448947 */ /* 0x000fea0003800000 */
[----:B------:R-:W1:Y:S01]  /*15950*/  LDC R7, c[0x0][0x43c] ;  /* 0x00010f00ff077b82 */ /* 0x000e620000000800 */
[----:B------:R-:W-:Y:S01]  /*15960*/  ULDC.64 UR4, c[0x0][0x428] ;  /* 0x00010a0000047ab9 */ /* 0x000fe20000000a00 */
[----:B-1----:R-:W-:-:S13]  /*15970*/  ISETP.NE.AND P0, PT, R7, 0x1, PT ;  /* 0x000000010700780c */ /* 0x002fda0003f05270 */
[----:B0-----:R-:W0:Y:S02]  /*15980*/  @P0 LDC.64 R4, c[0x0][0x440] ;  /* 0x00011000ff040b82 */ /* 0x001e240000000a00 */
        /* <DEDUP_REMOVED lines=13> */
.L_x_1288:
[----:B-1----:R-:W3:Y:S04]  /*15a60*/  LDL R2, [R1] ;  /* 0x0000000001027983 */ /* 0x002ee80000100800 */
[----:B------:R-:W4:Y:S01]  /*15a70*/  LDL R3, [R1+0x8] ;  /* 0x0000080001037983 */ /* 0x000f220000100800 */
[----:B--2---:R-:W1:Y:S02]  /*15a80*/  S2R R8, SR_TID.X ;  /* 0x0000000000087919 */ /* 0x004e640000002100 */
[----:B-1----:R-:W-:-:S04]  /*15a90*/  LOP3.LUT R8, R8, 0x7f, RZ, 0xc0, !PT ;  /* 0x0000007f08087812 */ /* 0x002fc800078ec0ff */
[----:B------:R-:W-:Y:S01]  /*15aa0*/  ISETP.NE.AND P1, PT, R8, RZ, PT ;  /* 0x000000ff0800720c */ /* 0x000fe20003f25270 */
[----:B---3--:R-:W-:Y:S01]  /*15ab0*/  IMAD R2, R2, 0x8, R17 ;  /* 0x0000000802027824 */ /* 0x008fe200078e0211 */
[----:B----4-:R-:W-:-:S04]  /*15ac0*/  SHF.L.U32 R4, R3, 0x1f, RZ ;  /* 0x0000001f03047819 */ /* 0x010fc800000006ff */
[----:B------:R-:W1:Y:S02]  /*15ad0*/  SYNCS.PHASECHK.TRANS64.TRYWAIT P0, [R2+URZ+0x28480], R4 ;  /* 0x02848004020075a7 */ /* 0x000e64000800017f */
[----:B-1----:R-:W-:Y:S05]  /*15ae0*/  @!P0 BRA `(.L_x_1289) ;  /* 0x0000004400108947 */ /* 0x002fea0003800000 */
.L_x_1364:
[----:B------:R-:W-:Y:S05]  /*15af0*/  @P1 BRA `(.L_x_1290) ;  /* 0x00000000001c1947 */ /* 0x000fea0003800000 */
[----:B------:R-:W0:Y:S02]  /*15b00*/  S2R R3, SR_TID.X ;  /* 0x0000000000037919 */ /* 0x000e240000002100 */
[----:B0-----:R-:W-:Y:S01]  /*15b10*/  LOP3.LUT R5, R3, 0x1f, RZ, 0xc0, !PT ;  /* 0x0000001f03057812 */ /* 0x001fe200078ec0ff */
[----:B------:R-:W-:-:S03]  /*15b20*/  IMAD.MOV.U32 R3, RZ, RZ, 0x4000 ;  /* 0x00004000ff037424 */ /* 0x000fc600078e00ff */
[----:B------:R-:W-:Y:S01]  /*15b30*/  ISETP.NE.AND P0, PT, R5, RZ, PT ;  /* 0x000000ff0500720c */ /* 0x000fe20003f05270 */
[----:B------:R2:W-:-:S12]  /*15b40*/  SYNCS.ARRIVE.TRANS64 RZ, [R2+URZ+0x28470], R3 ;  /* 0x0284700302ff79a7 */ /* 0x0005d8000800003f */
[----:B--2---:R-:W-:Y:S05]  /*15b50*/  @!P0 BRA `(.L_x_1290) ;  /* 0x0000000000048947 */ /* 0x004fea0003800000 */
[----:B------:R-:W-:Y:S01]  /*15b60*/  BPT.TRAP 0x1 ;  /* 0x000000040000795c */ /* 0x000fe20000300000 */
.L_x_1290:
[----:B------:R-:W2:Y:S04]  /*15b70*/  LDL R3, [R1] ;  /* 0x0000000001037983 */ /* 0x000ea80000100800 */
[----:B0-----:R-:W3:Y:S01]  /*15b80*/  LDL R5, [R1+0x28] ;  /* 0x0000280001057983 */ /* 0x001ee20000100800 */
[----:B------:R-:W-:Y:S01]  /*15b90*/  R2UR UR33, R2 ;  /* 0x00000000022172ca */ /* 0x000fe200000e0000 */
[----:B------:R-:W-:Y:S01]  /*15ba0*/  UIADD3 UR4, UP0, UR44, 0x470, URZ ;  /* 0x000004702c047890 */ /* 0x000fe2000ff1e03f */
[----:B-----5:R-:W-:Y:S01]  /*15bb0*/  R2UR UR37, R16 ;  /* 0x00000000102572ca */ /* 0x020fe200000e0000 */
[----:B------:R-:W-:Y:S01]  /*15bc0*/  UMOV UR6, 0x0 ;  /* 0x0000000000067882 */ /* 0x000fe20000000000 */
[----:B------:R-:W-:Y:S01]  /*15bd0*/  UMOV UR7, 0x14f00000 ;  /* 0x14f0000000077882 */ /* 0x000fe20000000000 */
[----:B------:R-:W-:Y:S01]  /*15be0*/  UIADD3.X UR5, URZ, UR45, URZ, UP0, !UPT ;  /* 0x0000002d3f057290 */ /* 0x000fe200087fe43f */
[----:B------:R-:W-:Y:S01]  /*15bf0*/  UMOV UR34, URZ ;  /* 0x0000003f00227c82 */ /* 0x000fe20008000000 */
[----:B------:R-:W-:Y:S01]  /*15c00*/  UMOV UR10, 0x80 ;  /* 0x00000080000a7882 */ /* 0x000fe20000000000 */
[----:B------:R-:W-:-:S05]  /*15c10*/  UMOV UR12, UR36 ;  /* 0x00000024000c7c82 */ /* 0x000fca0008000000 */
[----:B------:R-:W-:Y:S02]  /*15c20*/  UIADD3 UR33, UR33, 0x28470, URZ ;  /* 0x0002847021217890 */ /* 0x000fe4000fffe03f */
[----:B------:R-:W-:-:S05]  /*15c30*/  UMOV UR13, UR37 ;  /* 0x00000025000d7c82 */ /* 0x000fca0008000000 */
[----:B------:R-:W-:Y:S01]  /*15c40*/  UMOV UR9, UR33 ;  /* 0x0000002100097c82 */ /* 0x000fe20008000000 */
[----:B--2---:R-:W-:Y:S02]  /*15c50*/  IMAD R3, R3, 0x4000, R17 ;  /* 0x0000400003037824 */ /* 0x004fe400078e0211 */
[----:B---3--:R-:W-:-:S03]  /*15c60*/  IMAD R0, R0, 0x40, R5 ;  /* 0x0000004000007824 */ /* 0x008fc600078e0205 */
[----:B------:R-:W-:Y:S02]  /*15c70*/  R2UR UR8, R3 ;  /* 0x00000000030872ca */ /* 0x000fe400000e0000 */
[----:B------:R-:W-:-:S11]  /*15c80*/  R2UR UR35, R0 ;  /* 0x00000000002372ca */ /* 0x000fd600000e0000 */
[----:B------:R-:W-:Y:S02]  /*15c90*/  UIADD3 UR32, UR8, 0x10000, URZ ;  /* 0x0001000008207890 */ /* 0x000fe4000fffe03f */
[----:B------:R-:W-:Y:S01]  /*15ca0*/  UIADD3 UR8, UR8, 0x12000, URZ ;  /* 0x0001200008087890 */ /* 0x000fe2000fffe03f */
[----:B------:R-:W-:-:S06]  /*15cb0*/  UMOV UR11, UR35 ;  /* 0x00000023000b7c82 */ /* 0x000fcc0008000000 */
[----:B------:R0:W-:Y:S02]  /*15cc0*/  UTMALDG.4D [UR32], [UR4], desc[UR6] ;  /* 0x00000620040075b4 */ /* 0x0001e40008019000 */
[----:B------:R0:W-:Y:S01]  /*15cd0*/  UTMALDG.4D [UR8], [UR4], desc[UR6] ;  /* 0x00000608040075b4 */ /* 0x0001e20008019000 */
[----:B------:R-:W2:Y:S02]  /*15ce0*/  SYNCS.PHASECHK.TRANS64.TRYWAIT P0, [R2+URZ+0x28440], R4 ;  /* 0x02844004020075a7 */ /* 0x000ea4000800017f */
[----:B0-2---:R-:W-:Y:S05]  /*15cf0*/  @!P0 BRA `(.L_x_1291) ;  /* 0x0000004000a08947 */ /* 0x005fea0003800000 */
.L_x_1365:
        /* <DEDUP_REMOVED lines=8> */
.L_x_1292:
        /* <DEDUP_REMOVED lines=26> */
.L_x_1286:
[----:B------:R-:W-:Y:S05]  /*15f20*/  WARPSYNC.ALL ;  /* 0x0000000000007948 */ /* 0x000fea0003800000 */
[----:B-1----:R-:W-:Y:S01]  /*15f30*/  VIADD R0, R17, 0x18000 ;  /* 0x0001800011007836 */ /* 0x002fe20000000000 */
[----:B---3--:R-:W-:Y:S01]  /*15f40*/  USHF.R.S32.HI UR4, URZ, 0x1f, UR43 ;  /* 0x0000001f3f047899 */ /* 0x008fe2000801142b */
[----:B------:R-:W-:Y:S03]  /*15f50*/  BAR.SYNC.DEFER_BLOCKING 0x8, 0x180 ;  /* 0x0206000000007b1d */ /* 0x000fe60000010000 */
[----:B------:R-:W-:-:S03]  /*15f60*/  LOP3.LUT P0, RZ, R0, 0x3ff, RZ, 0xc0, !PT ;  /* 0x000003ff00ff7812 */ /* 0x000fc6000780c0ff */
[----:B------:R-:W-:Y:S01]  /*15f70*/  ULDC.64 UR6, c[0x0][0x298] ;  /* 0x0000a60000067ab9 */ /* 0x000fe20000000a00 */
[----:B------:R-:W-:Y:S01]  /*15f80*/  BSSY B6, `(.L_x_1293) ;  /* 0x0000016000067945 */ /* 0x000fe20003800000 */
[----:B------:R-:W-:Y:S02]  /*15f90*/  UIMAD UR4, UR4, UR6, URZ ;  /* 0x00000006040472a4 */ /* 0x000fe4000f8e023f */
[----:B------:R-:W-:Y:S02]  /*15fa0*/  UIMAD.WIDE.U32 UR40, UR43, UR6, URZ ;  /* 0x000000062b2872a5 */ /* 0x000fe4000f8e003f */
[----:B------:R-:W-:-:S04]  /*15fb0*/  UIMAD UR4, UR43, UR7, UR4 ;  /* 0x000000072b0472a4 */ /* 0x000fc8000f8e0204 */
[----:B------:R-:W-:Y:S01]  /*15fc0*/  UIADD3 UR37, UR41, UR4, URZ ;  /* 0x0000000429257290 */ /* 0x000fe2000fffe03f */
[----:B------:R-:W-:Y:S11]  /*15fd0*/  @!P0 BRA `(.L_x_1294) ;  /* 0x0000000000408947 */ /* 0x000ff60003800000 */
        /* <DEDUP_REMOVED lines=15> */
[----:B-1----:R-:W-:Y:S05]  /*160d0*/  CALL.ABS.NOINC R2 ;  /* 0x0000000002007343 */ /* 0x002fea0003c00000 */
.L_x_1294:
[----:B------:R-:W-:Y:S05]  /*160e0*/  BSYNC B6 ;  /* 0x0000000000067941 */ /* 0x000fea0003800000 */
.L_x_1293:
[----:B--2---:R-:W1:Y:S01]  /*160f0*/  LDC R8, c[0x0][0x448] ;  /* 0x00011200ff087b82 */ /* 0x004e620000000800 */
[----:B------:R-:W2:Y:S01]  /*16100*/  S2R R2, SR_TID.X ;  /* 0x0000000000027919 */ /* 0x000ea20000002100 */
[----:B------:R-:W-:Y:S01]  /*16110*/  ULDC.64 UR8, c[0x0][0xa00] ;  /* 0x0002800000087ab9 */ /* 0x000fe20000000a00 */
[----:B------:R-:W-:Y:S01]  /*16120*/  ULDC.64 UR6, c[0x0][0x2d8] ;  /* 0x0000b60000067ab9 */ /* 0x000fe20000000a00 */
[----:B------:R-:W-:Y:S01]  /*16130*/  UISETP.NE.U32.AND UP0, UPT, UR8, URZ, UPT ;  /* 0x0000003f0800728c */ /* 0x000fe2000bf05070 */
[----:B------:R-:W3:Y:S01]  /*16140*/  S2R R9, SR_TID.X ;  /* 0x0000000000097919 */ /* 0x000ee20000002100 */
[----:B------:R-:W-:Y:S01]  /*16150*/  UMOV UR4, UR40 ;  /* 0x0000002800047c82 */ /* 0x000fe20008000000 */
[----:B------:R-:W-:Y:S01]  /*16160*/  UMOV UR5, UR37 ;  /* 0x0000002500057c82 */ /* 0x000fe20008000000 */
[----:B------:R-:W-:Y:S02]  /*16170*/  UISETP.NE.AND.EX UP0, UPT, UR9, URZ, UPT, UP0 ;  /* 0x0000003f0900728c */ /* 0x000fe4000bf05300 */
[----:B------:R-:W-:-:S02]  /*16180*/  UIMAD.WIDE.U32 UR4, UR36, UR6, UR4 ;  /* 0x00000006240472a5 */ /* 0x000fc4000f8e0004 */
[----:B------:R-:W-:Y:S01]  /*16190*/  USHF.R.S32.HI UR6, URZ, 0x1f, UR38 ;  /* 0x0000001f3f067899 */ /* 0x000fe20008011426 */
[----:B------:R-:W-:Y:S01]  /*161a0*/  ULDC.64 UR8, c[0x0][0x2e0] ;  /* 0x0000b80000087ab9 */ /* 0x000fe20000000a00 */
[----:B------:R-:W-:Y:S02]  /*161b0*/  UIMAD UR5, UR36, UR7, UR5 ;  /* 0x00000007240572a4 */ /* 0x000fe4000f8e0205 */
[----:B------:R-:W-:Y:S02]  /*161c0*/  USEL UR6, UR6, URZ, !UP0 ;  /* 0x0000003f06067287 */ /* 0x000fe4000c000000 */
[----:B------:R-:W-:Y:S02]  /*161d0*/  USEL UR7, UR38, URZ, !UP0 ;  /* 0x0000003f26077287 */ /* 0x000fe4000c000000 */
[----:B------:R-:W-:Y:S02]  /*161e0*/  UIMAD UR6, UR6, UR8, URZ ;  /* 0x00000008060672a4 */ /* 0x000fe4000f8e023f */
[----:B------:R-:W-:Y:S01]  /*161f0*/  UIMAD.WIDE.U32 UR4, UR7, UR8, UR4 ;  /* 0x00000008070472a5 */ /* 0x000fe2000f8e0004 */
[----:B-1----:R-:W-:Y:S01]  /*16200*/  ISETP.NE.AND P0, PT, R8, 0x1, PT ;  /* 0x000000010800780c */ /* 0x002fe20003f05270 */
[----:B------:R-:W-:-:S04]  /*16210*/  UIMAD UR6, UR7, UR9, UR6 ;  /* 0x00000009070672a4 */ /* 0x000fc8000f8e0206 */
[----:B------:R-:W-:Y:S01]  /*16220*/  UIADD3 UR6, UR5, UR6, URZ ;  /* 0x0000000605067290 */ /* 0x000fe2000fffe03f */
[----:B------:R-:W-:Y:S02]  /*16230*/  IMAD.U32 R6, RZ, RZ, UR4 ;  /* 0x00000004ff067e24 */ /* 0x000fe4000f8e00ff */
[----:B------:R-:W-:Y:S01]  /*16240*/  IMAD.U32 R7, RZ, RZ, UR5 ;  /* 0x00000005ff077e24 */ /* 0x000fe2000f8e00ff */
[C---:B--2---:R-:W-:Y:S01]  /*16250*/  LOP3.LUT R0, R2.reuse, 0x7f, RZ, 0xc0, !PT ;  /* 0x0000007f02007812 */ /* 0x044fe200078ec0ff */
[----:B------:R-:W-:Y:S01]  /*16260*/  IMAD.SHL.U32 R2, R2, 0x10, RZ ;  /* 0x0000001002027824 */ /* 0x000fe200078e00ff */
[----:B------:R-:W-:Y:S02]  /*16270*/  ULDC.64 UR4, c[0x0][0x2d0] ;  /* 0x0000b40000047ab9 */ /* 0x000fe40000000a00 */
[----:B------:R-:W1:Y:S01]  /*16280*/  @P0 LDC R3, c[0x0][0x44c] ;  /* 0x00011300ff030b82 */ /* 0x000e620000000800 */
[----:B------:R-:W-:Y:S01]  /*16290*/  SHF.R.U32.HI R0, RZ, 0x3, R0 ;  /* 0x00000003ff007819 */ /* 0x000fe20000011600 */
[----:B---3--:R-:W-:Y:S01]  /*162a0*/  IMAD.SHL.U32 R9, R9, 0x10, RZ ;  /* 0x0000001009097824 */ /* 0x008fe200078e00ff */
[----:B------:R-:W2:Y:S02]  /*162b0*/  S2R R7, SR_TID.X ;  /* 0x0000000000077919 */ /* 0x000ea40000002100 */
[----:B------:R-:W-:-:S02]  /*162c0*/  LOP3.LUT R2, R0, 0x70, R2, 0xf8, !PT ;  /* 0x0000007000027812 */ /* 0x000fc400078ef802 */
[----:B------:R-:W-:Y:S01]  /*162d0*/  LOP3.LUT R9, R9, 0x70, RZ, 0xc0, !PT ;  /* 0x0000007009097812 */ /* 0x000fe200078ec0ff */
[----:B------:R-:W3:Y:S02]  /*162e0*/  @P0 LDC R4, c[0x0][0x450] ;  /* 0x00011400ff040b82 */ /* 0x000ee40000000800 */
[----:B------:R-:W-:Y:S01]  /*162f0*/  IMAD.IADD R2, R2, 0x1, R18 ;  /* 0x0000000102027824 */ /* 0x000fe200078e0212 */
[----:B------:R-:W-:-:S03]  /*16300*/  LOP3.LUT R9, R9, 0x80, RZ, 0xfc, !PT ;  /* 0x0000008009097812 */ /* 0x000fc600078efcff */
[----:B------:R-:W-:Y:S02]  /*16310*/  IMAD.MOV.U32 R0, RZ, RZ, R2 ;  /* 0x000000ffff007224 */ /* 0x000fe400078e0002 */
[----:B-1----:R-:W-:-:S05]  /*16320*/  @P0 IMAD.HI.U32 R3, R2, R3, RZ ;  /* 0x0000000302030227 */ /* 0x002fca00078e00ff */
[----:B---3--:R-:W-:Y:S01]  /*16330*/  @P0 SHF.R.U32.HI R0, RZ, R4, R3 ;  /* 0x00000004ff000219 */ /* 0x008fe20000011603 */
[----:B------:R-:W-:Y:S01]  /*16340*/  IMAD.U32 R3, RZ, RZ, UR6 ;  /* 0x00000006ff037e24 */ /* 0x000fe2000f8e00ff */
[----:B------:R-:W-:Y:S01]  /*16350*/  ULDC.64 UR6, c[0x0][0x280] ;  /* 0x0000a00000067ab9 */ /* 0x000fe20000000a00 */
[----:B--2---:R-:W-:Y:S01]  /*16360*/  IMAD.SHL.U32 R10, R7, 0x10, RZ ;  /* 0x00000010070a7824 */ /* 0x004fe200078e00ff */
[--C-:B0-----:R-:W-:Y:S01]  /*16370*/  SHF.R.S32.HI R5, RZ, 0x1f, R0.reuse ;  /* 0x0000001fff057819 */ /* 0x101fe20000011400 */
[----:B------:R-:W-:-:S03]  /*16380*/  IMAD.MOV R4, RZ, RZ, -R0 ;  /* 0x000000ffff047224 */ /* 0x000fc600078e0a00 */
[----:B------:R-:W-:Y:S01]  /*16390*/  LOP3.LUT R10, R10, 0x70, RZ, 0xc0, !PT ;  /* 0x000000700a0a7812 */ /* 0x000fe200078ec0ff */
[----:B------:R-:W-:Y:S02]  /*163a0*/  IMAD R4, R8, R4, R2 ;  /* 0x0000000408047224 */ /* 0x000fe400078e0202 */
[----:B------:R-:W-:Y:S02]  /*163b0*/  IMAD.MOV.U32 R2, RZ, RZ, R6 ;  /* 0x000000ffff027224 */ /* 0x000fe400078e0006 */
[----:B------:R-:W-:Y:S02]  /*163c0*/  IMAD R5, R5, UR4, RZ ;  /* 0x0000000405057c24 */ /* 0x000fe4000f8e02ff */
[----:B------:R-:W-:-:S04]  /*163d0*/  IMAD.WIDE.U32 R2, R0, UR4, R2 ;  /* 0x0000000400027c25 */ /* 0x000fc8000f8e0002 */
[----:B------:R-:W-:Y:S01]  /*163e0*/  IMAD R0, R0, UR5, R5 ;  /* 0x0000000500007c24 */ /* 0x000fe2000f8e0205 */
[----:B------:R-:W-:-:S03]  /*163f0*/  ULDC.64 UR4, c[0x0][0x2c8] ;  /* 0x0000b20000047ab9 */ /* 0x000fc60000000a00 */
[----:B------:R-:W-:Y:S01]  /*16400*/  IMAD.IADD R3, R3, 0x1, R0 ;  /* 0x0000000103037824 */ /* 0x000fe200078e0200 */
[----:B------:R-:W-:Y:S01]  /*16410*/  SHF.R.S32.HI R0, RZ, 0x1f, R4 ;  /* 0x0000001fff007819 */ /* 0x000fe20000011404 */
[----:B------:R-:W-:-:S04]  /*16420*/  IMAD.WIDE.U32 R2, R4, UR4, R2 ;  /* 0x0000000404027c25 */ /* 0x000fc8000f8e0002 */
[----:B------:R-:W-:Y:S01]  /*16430*/  IMAD R0, R0, UR4, RZ ;  /* 0x0000000400007c24 */ /* 0x000fe2000f8e02ff */
[----:B------:R-:W-:Y:S02]  /*16440*/  ULDC UR4, c[0x0][0x2b8] ;  /* 0x0000ae0000047ab9 */ /* 0x000fe40000000800 */
[----:B------:R-:W-:Y:S01]  /*16450*/  ISETP.GE.AND P1, PT, R9, UR4, PT ;  /* 0x0000000409007c0c */ /* 0x000fe2000bf26270 */
[----:B------:R-:W-:Y:S01]  /*16460*/  IMAD R0, R4, UR5, R0 ;  /* 0x0000000504007c24 */ /* 0x000fe2000f8e0200 */
[----:B------:R0:W5:Y:S01]  /*16470*/  LDL R9, [R1+0x30] ;  /* 0x0000300001097983 */ /* 0x0001620000100800 */
[----:B------:R-:W-:Y:S02]  /*16480*/  IADD3 R4, P2, R2, UR6, RZ ;  /* 0x0000000602047c10 */ /* 0x000fe4000ff5e0ff */
[----:B------:R-:W-:Y:S01]  /*16490*/  ISETP.GE.AND P0, PT, R10, UR4, PT ;  /* 0x000000040a007c0c */ /* 0x000fe2000bf06270 */
[----:B------:R-:W-:Y:S01]  /*164a0*/  UMOV UR4, 0xffffffff ;  /* 0xffffffff00047882 */ /* 0x000fe20000000000 */
[----:B------:R-:W-:-:S02]  /*164b0*/  IADD3.X R3, R3, UR7, R0, P2, !PT ;  /* 0x0000000703037c10 */ /* 0x000fc400097fe400 */
[----:B------:R-:W-:Y:S09]  /*164c0*/  BRA.DIV UR4, `(.L_x_1295) ;  /* 0x0000003a04c07947 */ /* 0x000ff2000b800000 */
[----:B------:R-:W1:Y:S01]  /*164d0*/  S2R R5, SR_TID.X ;  /* 0x0000000000057919 */ /* 0x000e620000002100 */
[----:B------:R-:W-:Y:S01]  /*164e0*/  IMAD R2, R19, R8, RZ ;  /* 0x0000000813027224 */ /* 0x000fe200078e02ff */
[----:B------:R-:W2:Y:S04]  /*164f0*/  SHFL.IDX PT, R7, R4, RZ, 0x181f ;  /* 0x00181fff04077589 */ /* 0x000ea800000e0000 */
[----:B------:R-:W3:Y:S04]  /*16500*/  SHFL.IDX PT, R6, R3, RZ, 0x181f ;  /* 0x00181fff03067589 */ /* 0x000ee800000e0000 */
[----:B------:R-:W-:Y:S01]  /*16510*/  SHFL.IDX PT, R8, R3, 0x1, 0x181f ;  /* 0x00381f0003087f89 */ /* 0x000fe200000e0000 */
[----:B-1----:R-:W-:-:S04]  /*16520*/  LOP3.LUT R5, R5, 0x7f, RZ, 0xc0, !PT ;  /* 0x0000007f05057812 */ /* 0x002fc800078ec0ff */
[----:B------:R-:W-:-:S05]  /*16530*/  SHF.R.U32.HI R5, RZ, 0x3, R5 ;  /* 0x00000003ff057819 */ /* 0x000fca0000011605 */
[----:B------:R-:W-:-:S04]  /*16540*/  IMAD.IADD R0, R5, 0x1, R18 ;  /* 0x0000000105007824 */ /* 0x000fc800078e0212 */
[C---:B------:R-:W-:Y:S01]  /*16550*/  VIADD R5, R0.reuse, 0x10 ;  /* 0x0000001000057836 */ /* 0x040fe20000000000 */
[----:B------:R-:W-:-:S04]  /*16560*/  ISETP.GE.AND P4, PT, R0, R2, PT ;  /* 0x000000020000720c */ /* 0x000fc80003f86270 */
[----:B------:R-:W-:Y:S02]  /*16570*/  ISETP.GE.AND P2, PT, R5, R2, PT ;  /* 0x000000020500720c */ /* 0x000fe40003f46270 */
[----:B------:R-:W1:Y:S07]  /*16580*/  SHFL.IDX PT, R5, R4, 0x1, 0x181f ;  /* 0x00381f0004057f89 */ /* 0x000e6e00000e0000 */
[----:B--2---:R-:W-:-:S05]  /*16590*/  @!P4 IADD3 R7, P3, R10, R7, RZ ;  /* 0x000000070a07c210 */ /* 0x004fca0007f7e0ff */
[----:B---3--:R-:W-:-:S05]  /*165a0*/  @!P4 IMAD.X R6, RZ, RZ, R6, P3 ;  /* 0x000000ffff06c224 */ /* 0x008fca00018e0606 */
[----:B------:R-:W-:-:S04]  /*165b0*/  @!P4 LOP3.LUT R7, R7, R6, RZ, 0x3c, !PT ;  /* 0x000000060707c212 */ /* 0x000fc800078e3cff */
[----:B------:R-:W-:-:S04]  /*165c0*/  @!P4 LOP3.LUT R6, R7, R6, RZ, 0x3c, !PT ;  /* 0x000000060706c212 */ /* 0x000fc800078e3cff */
[----:B------:R-:W-:-:S05]  /*165d0*/  @!P4 LOP3.LUT R7, R7, R6, RZ, 0x3c, !PT ;  /* 0x000000060707c212 */ /* 0x000fca00078e3cff */
[----:B-----5:R-:W-:Y:S04]  /*165e0*/  @!P4 LDGSTS.E.BYPASS.LTC128B.128 [R9+0x18000], desc[UR48][R6.64], !P0 ;  /* 0x180000000609cfae */ /* 0x020fe8000c101d70 */
[----:B------:R1:W-:Y:S02]  /*165f0*/  @!P4 LDGSTS.E.BYPASS.LTC128B.128 [R9+0x1c000], desc[UR48][R6.64+0x80], !P1 ;  /* 0x1c0000800609cfae */ /* 0x0003e4000c901d70 */
[----:B-1----:R-:W-:Y:S01]  /*16600*/  @!P2 IADD3 R7, P3, R10, R5, RZ ;  /* 0x000000050a07a210 */ /* 0x002fe20007f7e0ff */
        /* <DEDUP_REMOVED lines=8> */
[----:B------:R-:W2:Y:S04]  /*16690*/  SHFL.IDX PT, R5, R4, 0x2, 0x181f ;  /* 0x00581f0004057f89 */ /* 0x000ea800000e0000 */
[----:B-1----:R-:W1:Y:S06]  /*166a0*/  SHFL.IDX PT, R6, R3, 0x2, 0x181f ;  /* 0x00581f0003067f89 */ /* 0x002e6c00000e0000 */
[----:B--2---:R-:W-:-:S05]  /*166b0*/  @!P2 IADD3 R5, P3, R10, R5, RZ ;  /* 0x000000050a05a210 */ /* 0x004fca0007f7e0ff */
[----:B-1----:R-:W-:-:S04]  /*166c0*/  @!P2 IMAD.X R6, RZ, RZ, R6, P3 ;  /* 0x000000ffff06a224 */ /* 0x002fc800018e0606 */
[----:B------:R-:W-:Y:S02]  /*166d0*/  @!P2 IMAD.MOV.U32 R7, RZ, RZ, R6 ;  /* 0x000000ffff07a224 */ /* 0x000fe400078e0006 */
[----:B------:R-:W-:Y:S02]  /*166e0*/  @!P2 IMAD.MOV.U32 R6, RZ, RZ, R5 ;  /* 0x000000ffff06a224 */ /* 0x000fe400078e0005 */
[----:B------:R-:W-:-:S03]  /*166f0*/  VIADD R5, R0, 0x30 ;  /* 0x0000003000057836 */ /* 0x000fc60000000000 */
        /* <DEDUP_REMOVED lines=34> */
[----:B------:R-:W-:Y:S04]  /*16920*/  SHFL.IDX PT, R4, R4, 0x7, 0x181f ;  /* 0x00f81f0004047f89 */ /* 0x000fe800000e0000 */
[----:B-1----:R-:W1:Y:S04]  /*16930*/  SHFL.IDX PT, R6, R3, 0x6, 0x181f ;  /* 0x00d81f0003067f89 */ /* 0x002e6800000e0000 */
[----:B------:R-:W3:Y:S01]  /*16940*/  SHFL.IDX PT, R3, R3, 0x7, 0x181f ;  /* 0x00f81f0003037f89 */ /* 0x000ee200000e0000 */
[----:B--2---:R-:W-:-:S05]  /*16950*/  @!P2 IADD3 R5, P3, R10, R5, RZ ;  /* 0x000000050a05a210 */ /* 0x004fca0007f7e0ff */
[----:B-1----:R-:W-:-:S04]  /*16960*/  @!P2 IMAD.X R6, RZ, RZ, R6, P3 ;  /* 0x000000ffff06a224 */ /* 0x002fc800018e0606 */
[----:B------:R-:W-:Y:S02]  /*16970*/  @!P2 IMAD.MOV.U32 R7, RZ, RZ, R6 ;  /* 0x000000ffff07a224 */ /* 0x000fe400078e0006 */
[----:B------:R-:W-:-:S05]  /*16980*/  @!P2 IMAD.MOV.U32 R6, RZ, RZ, R5 ;  /* 0x000000ffff06a224 */ /* 0x000fca00078e0005 */
[----:B------:R1:W-:Y:S04]  /*16990*/  @!P2 LDGSTS.E.BYPASS.LTC128B.128 [R9+0x1b000], desc[UR48][R6.64], !P0 ;  /* 0x1b0000000609afae */ /* 0x0003e8000c101d70 */
[----:B---3--:R1:W-:Y:S02]  /*169a0*/  @!P2 LDGSTS.E.BYPASS.LTC128B.128 [R9+0x1f000], desc[UR48][R6.64+0x80], !P1 ;  /* 0x1f0000800609afae */ /* 0x0083e4000c901d70 */
.L_x_1382:
[----:B------:R-:W-:Y:S01]  /*169b0*/  VIADD R0, R0, 0x70 ;  /* 0x0000007000007836 */ /* 0x000fe20000000000 */
[----:B------:R-:W-:Y:S04]  /*169c0*/  BSSY B0, `(.L_x_1296) ;  /* 0x000000a000007945 */ /* 0x000fe80003800000 */
[----:B------:R-:W-:-:S13]  /*169d0*/  ISETP.GE.AND P2, PT, R0, R2, PT ;  /* 0x000000020000720c */ /* 0x000fda0003f46270 */
[----:B------:R-:W-:Y:S05]  /*169e0*/  @P2 BRA `(.L_x_1297) ;  /* 0x00000000001c2947 */ /* 0x000fea0003800000 */
[----:B------:R-:W-:-:S05]  /*169f0*/  IADD3 R2, P2, R10, R4, RZ ;  /* 0x000000040a027210 */ /* 0x000fca0007f5e0ff */
[----:B------:R-:W-:-:S05]  /*16a00*/  IMAD.X R3, RZ, RZ, R3, P2 ;  /* 0x000000ffff037224 */ /* 0x000fca00010e0603 */
[----:B------:R-:W-:Y:S01]  /*16a10*/  @!PT LDS RZ, [RZ] ;  /* 0x00000000fffff984 */ /* 0x000fe20000000800 */
[----:B------:R-:W-:Y:S01]  /*16a20*/  @!PT LDS RZ, [RZ] ;  /* 0x00000000fffff984 */ /* 0x000fe20000000800 */
[----:B------:R-:W-:Y:S01]  /*16a30*/  @!PT LDS RZ, [RZ] ;  /* 0x00000000fffff984 */ /* 0x000fe20000000800 */
[----:B------:R2:W-:Y:S04]  /*16a40*/  LDGSTS.E.BYPASS.LTC128B.128 [R9+0x1b800], desc[UR48][R2.64], !P0 ;  /* 0x1b80000002097fae */ /* 0x0005e8000c101d70 */
[----:B------:R2:W-:Y:S02]  /*16a50*/  LDGSTS.E.BYPASS.LTC128B.128 [R9+0x1f800], desc[UR48][R2.64+0x80], !P1 ;  /* 0x1f80008002097fae */ /* 0x0005e4000c901d70 */
.L_x_1297:
[----:B------:R-:W-:Y:S05]  /*16a60*/  BSYNC B0 ;  /* 0x0000000000007941 */ /* 0x000fea0003800000 */
.L_x_1296:
[----:B------:R-:W-:Y:S01]  /*16a70*/  NOP ;  /* 0x0000000000007918 */ /* 0x000fe20000000000 */
[----:B------:R-:W-:-:S13]  /*16a80*/  PLOP3.LUT P0, PT, PT, PT, PT, 0x80, 0x0 ;  /* 0x000000000000781c */ /* 0x000fda0003f0f070 */
.L_x_1298:
[----:B------:R-:W-:Y:S02]  /*16a90*/  PLOP3.LUT P1, PT, P1, P0, PT, 0xa2, 0x0 ;  /* 0x000000000000781c */ /* 0x000fe40000f21472 */
[----:B------:R-:W-:-:S08]  /*16aa0*/  @P0 R2UR P1, UR4, R17 ;  /* 0x00000000110402ca */ /* 0x000fd00000020000 */
[----:B------:R-:W-:-:S05]  /*16ab0*/  @P0 PLOP3.LUT P0, PT, P1, PT, PT, 0x80, 0x0 ;  /* 0x000000000000081c */ /* 0x000fca0000f0f070 */
[----:B------:R-:W-:Y:S01]  /*16ac0*/  @!P1 SYNCS.ARRIVE.TRANS64.RED.A0T1 RZ, [UR4+0x28400], RZ ;  /* 0x028400ffffff99a7 */ /* 0x000fe20008200404 */
[----:B------:R-:W-:Y:S07]  /*16ad0*/  @!P1 ARRIVES.LDGSTSBAR.64.TRANSCNT [UR4+0x28400] ;  /* 0x02840000ff0099b0 */ /* 0x000fee0008000a84 */
[----:B------:R-:W-:Y:S05]  /*16ae0*/  @P0 BRA.U.ANY `(.L_x_1298) ;  /* 0xfffffffd00e80947 */ /* 0x000fea000393ffff */
[----:B--2---:R-:W2:Y:S02]  /*16af0*/  LDL.LU R2, [R1+0x38] ;  /* 0x0000380001027983 */ /* 0x004ea40000300800 */
        /* <DEDUP_REMOVED lines=9> */
[----:B------:R-:W3:Y:S03]  /*16b90*/  SYNCS.PHASECHK.TRANS64.TRYWAIT P0, [R17+URZ+0x28420], R0 ;  /* 0x02842000110075a7 */ /* 0x000ee6000800017f */
[----:B--23--:R-:W-:Y:S05]  /*16ba0*/  @!P0 BRA `(.L_x_1300) ;  /* 0x0000003c00bc8947 */ /* 0x00cfea0003800000 */
.L_x_1383:
[----:B------:R-:W-:Y:S05]  /*16bb0*/  BSYNC B0 ;  /* 0x0000000000007941 */ /* 0x000fea0003800000 */
.L_x_1299:
[----:B------:R-:W3:Y:S04]  /*16bc0*/  LDL.LU R2, [R1+0x34] ;  /* 0x0000340001027983 */ /* 0x000ee80000300800 */
[----:B------:R-:W4:Y:S01]  /*16bd0*/  LDL R3, [R1+0x18] ;  /* 0x0000180001037983 */ /* 0x000f220000100800 */
[----:B---3--:R-:W-:-:S05]  /*16be0*/  VIADD R2, R2, 0xfffffffe ;  /* 0xfffffffe02027836 */ /* 0x008fca0000000000 */
[----:B----4-:R-:W-:-:S13]  /*16bf0*/  ISETP.GE.AND P0, PT, R2, R3, PT ;  /* 0x000000030200720c */ /* 0x010fda0003f06270 */
[----:B------:R-:W-:Y:S05]  /*16c00*/  @!P0 BRA `(.L_x_1301) ;  /* 0x0000001000388947 */ /* 0x000fea0003800000 */
[----:B--2---:R2:W5:Y:S04]  /*16c10*/  LDL.LU R0, [R1] ;  /* 0x0000000001007983 */ /* 0x0045680000300800 */
[----:B------:R2:W5:Y:S02]  /*16c20*/  LDL.LU R3, [R1+0x8] ;  /* 0x0000080001037983 */ /* 0x0005640000300800 */
.L_x_1323:
[----:B------:R-:W3:Y:S01]  /*16c30*/  LDL R4, [R1+0x24] ;  /* 0x0000240001047983 */ /* 0x000ee20000100800 */
[----:B-----5:R-:W-:Y:S01]  /*16c40*/  VIADD R5, R0, 0x1 ;  /* 0x0000000100057836 */ /* 0x020fe20000000000 */
[----:B------:R-:W-:Y:S05]  /*16c50*/  YIELD ;  /* 0x0000000000007946 */ /* 0x000fea0003800000 */
[C---:B------:R-:W-:Y:S01]  /*16c60*/  ISETP.NE.AND P0, PT, R5.reuse, 0x2, PT ;  /* 0x000000020500780c */ /* 0x040fe20003f05270 */
[----:B------:R-:W-:Y:S03]  /*16c70*/  BSSY B0, `(.L_x_1302) ;  /* 0x000008b000007945 */ /* 0x000fe60003800000 */
[----:B------:R-:W-:-:S02]  /*16c80*/  SEL R10, R5, RZ, P0 ;  /* 0x000000ff050a7207 */ /* 0x000fc40000000000 */
[----:B---3--:R-:W-:Y:S02]  /*16c90*/  LOP3.LUT P1, RZ, R4, 0x1, RZ, 0xc0, !PT ;  /* 0x0000000104ff7812 */ /* 0x008fe4000782c0ff */
[----:B------:R-:W-:-:S04]  /*16ca0*/  SEL R4, RZ, 0x1, P0 ;  /* 0x00000001ff047807 */ /* 0x000fc80000000000 */
[----:B-1----:R-:W-:-:S05]  /*16cb0*/  LOP3.LUT R9, R3, R4, RZ, 0x3c, !PT ;  /* 0x0000000403097212 */ /* 0x002fca00078e3cff */
[----:B------:R1:W-:Y:S04]  /*16cc0*/  STL [R1+0x8], R9 ;  /* 0x0000080901007387 */ /* 0x0003e80000100800 */
[----:B------:R1:W-:Y:S01]  /*16cd0*/  STL [R1], R10 ;  /* 0x0000000a01007387 */ /* 0x0003e20000100800 */
        /* <DEDUP_REMOVED lines=11> */
[----:B------:R-:W4:Y:S02]  /*16d90*/  @P0 LDC.64 R4, c[0x0][0x440] ;  /* 0x00011000ff040b82 */ /* 0x000f240000000a00 */
[----:B----4-:R-:W-:-:S04]  /*16da0*/  @P0 IMAD.HI.U32 R6, R2, R4, RZ ;  /* 0x0000000402060227 */ /* 0x010fc800078e00ff */
[----:B------:R-:W-:Y:S01]  /*16db0*/  IMAD.MOV.U32 R4, RZ, RZ, R2 ;  /* 0x000000ffff047224 */ /* 0x000fe200078e0002 */
[----:B------:R-:W-:-:S04]  /*16dc0*/  @P0 SHF.R.U32.HI R4, RZ, R5, R6 ;  /* 0x00000005ff040219 */ /* 0x000fc80000011606 */
[--C-:B------:R-:W-:Y:S01]  /*16dd0*/  SHF.R.S32.HI R5, RZ, 0x1f, R4.reuse ;  /* 0x0000001fff057819 */ /* 0x100fe20000011404 */
[----:B------:R-:W-:-:S04]  /*16de0*/  IMAD.MOV R8, RZ, RZ, -R4 ;  /* 0x000000ffff087224 */ /* 0x000fc800078e0a04 */
[----:B------:R-:W-:Y:S02]  /*16df0*/  IMAD R8, R7, R8, R2 ;  /* 0x0000000807087224 */ /* 0x000fe400078e0202 */
[----:B---3--:R-:W-:-:S04]  /*16e00*/  IMAD R6, R12, UR6, RZ ;  /* 0x000000060c067c24 */ /* 0x008fc8000f8e02ff */
[C---:B--2---:R-:W-:Y:S02]  /*16e10*/  IMAD R6, R11.reuse, UR7, R6 ;  /* 0x000000070b067c24 */ /* 0x044fe4000f8e0206 */
[----:B------:R-:W-:-:S04]  /*16e20*/  IMAD.WIDE.U32 R4, R11, UR6, R4 ;  /* 0x000000060b047c25 */ /* 0x000fc8000f8e0004 */
[----:B------:R-:W-:Y:S01]  /*16e30*/  IMAD.IADD R5, R6, 0x1, R5 ;  /* 0x0000000106057824 */ /* 0x000fe200078e0205 */
[----:B------:R-:W-:-:S04]  /*16e40*/  LEA R6, P0, R4, UR4, 0x2 ;  /* 0x0000000404067c11 */ /* 0x000fc8000f8010ff */
[----:B------:R-:W-:-:S05]  /*16e50*/  LEA.HI.X R7, R4, UR5, R5, 0x2, P0 ;  /* 0x0000000504077c11 */ /* 0x000fca00080f1405 */
[----:B------:R3:W5:Y:S04]  /*16e60*/  LDG.E R16, desc[UR48][R6.64] ;  /* 0x0000003006107981 */ /* 0x000768000c1e1900 */
.L_x_1304:
[----:B---3--:R-:W-:Y:S01]  /*16e70*/  IMAD R6, R10, 0x8, R17 ;  /* 0x000000080a067824 */ /* 0x008fe200078e0211 */
[----:B------:R-:W-:Y:S01]  /*16e80*/  SHF.L.U32 R5, R9, 0x1f, RZ ;  /* 0x0000001f09057819 */ /* 0x000fe200000006ff */
[----:B------:R-:W3:Y:S01]  /*16e90*/  S2R R4, SR_TID.X ;  /* 0x0000000000047919 */ /* 0x000ee20000002100 */
[----:B------:R-:W-:Y:S02]  /*16ea0*/  BSSY B1, `(.L_x_1305) ;  /* 0x0000005000017945 */ /* 0x000fe40003800000 */
[----:B------:R-:W4:Y:S01]  /*16eb0*/  SYNCS.PHASECHK.TRANS64.TRYWAIT P0, [R6+URZ+0x28480], R5 ;  /* 0x02848005060075a7 */ /* 0x000f22000800017f */
[----:B---3--:R-:W-:-:S04]  /*16ec0*/  LOP3.LUT R4, R4, 0x7f, RZ, 0xc0, !PT ;  /* 0x0000007f04047812 */ /* 0x008fc800078ec0ff */
[----:B------:R-:W-:Y:S01]  /*16ed0*/  ISETP.NE.AND P1, PT, R4, RZ, PT ;  /* 0x000000ff0400720c */ /* 0x000fe20003f25270 */
[----:B----4-:R-:W-:-:S12]  /*16ee0*/  @!P0 BRA `(.L_x_1306) ;  /* 0x0000003c00008947 */ /* 0x010fd80003800000 */
.L_x_1384:
[----:B------:R-:W-:Y:S05]  /*16ef0*/  BSYNC B1 ;  /* 0x0000000000017941 */ /* 0x000fea0003800000 */
.L_x_1305:
[----:B------:R-:W-:Y:S04]  /*16f00*/  BSSY B1, `(.L_x_1307) ;  /* 0x0000009000017945 */ /* 0x000fe80003800000 */
[----:B------:R-:W-:Y:S05]  /*16f10*/  @P1 BRA `(.L_x_1308) ;  /* 0x00000000001c1947 */ /* 0x000fea0003800000 */
[----:B------:R-:W4:Y:S02]  /*16f20*/  S2R R4, SR_TID.X ;  /* 0x0000000000047919 */ /* 0x000f240000002100 */
[----:B----4-:R-:W-:Y:S01]  /*16f30*/  LOP3.LUT R7, R4, 0x1f, RZ, 0xc0, !PT ;  /* 0x0000001f04077812 */ /* 0x010fe200078ec0ff */
[----:B------:R-:W-:-:S03]  /*16f40*/  IMAD.MOV.U32 R4, RZ, RZ, 0x4000 ;  /* 0x00004000ff047424 */ /* 0x000fc600078e00ff */
[----:B------:R-:W-:Y:S01]  /*16f50*/  ISETP.NE.AND P0, PT, R7, RZ, PT ;  /* 0x000000ff0700720c */ /* 0x000fe20003f05270 */
[----:B------:R4:W-:-:S12]  /*16f60*/  SYNCS.ARRIVE.TRANS64 RZ, [R6+URZ+0x28470], R4 ;  /* 0x0284700406ff79a7 */ /* 0x0009d8000800003f */
[----:B----4-:R-:W-:Y:S05]  /*16f70*/  @!P0 BRA `(.L_x_1308) ;  /* 0x0000000000048947 */ /* 0x010fea0003800000 */
[----:B------:R-:W-:Y:S01]  /*16f80*/  BPT.TRAP 0x1 ;  /* 0x000000040000795c */ /* 0x000fe20000300000 */
.L_x_1308:
[----:B------:R-:W-:Y:S05]  /*16f90*/  BSYNC B1 ;  /* 0x0000000000017941 */ /* 0x000fea0003800000 */
.L_x_1307:
[----:B------:R-:W4:Y:S04]  /*16fa0*/  LDL R4, [R1] ;  /* 0x0000000001047983 */ /* 0x000f280000100800 */
[----:B------:R-:W2:Y:S01]  /*16fb0*/  LDL R7, [R1+0x28] ;  /* 0x0000280001077983 */ /* 0x000ea20000100800 */
[----:B------:R-:W-:Y:S01]  /*16fc0*/  IMAD.MOV.U32 R13, RZ, RZ, RZ ;  /* 0x000000ffff0d7224 */ /* 0x000fe200078e00ff */
[----:B------:R-:W-:Y:S01]  /*16fd0*/  UIADD3 UR4, UP0, UR44, 0x470, URZ ;  /* 0x000004702c047890 */ /* 0x000fe2000ff1e03f */
[----:B------:R-:W-:Y:S01]  /*16fe0*/  PLOP3.LUT P0, PT, PT, PT, PT, 0x80, 0x0 ;  /* 0x000000000000781c */ /* 0x000fe20003f0f070 */
[----:B------:R-:W-:Y:S01]  /*16ff0*/  UMOV UR6, 0x0 ;  /* 0x0000000000067882 */ /* 0x000fe20000000000 */
[----:B------:R-:W-:Y:S01]  /*17000*/  UMOV UR7, 0x14f00000 ;  /* 0x14f0000000077882 */ /* 0x000fe20000000000 */
[----:B------:R-:W-:Y:S01]  /*17010*/  R2UR UR10, R13 ;  /* 0x000000000d0a72ca */ /* 0x000fe200000e0000 */
[----:B------:R-:W-:Y:S01]  /*17020*/  UIADD3.X UR5, URZ, UR45, URZ, UP0, !UPT ;  /* 0x0000002d3f057290 */ /* 0x000fe200087fe43f */
[----:B----4-:R-:W-:-:S02]  /*17030*/  IMAD R4, R4, 0x4000, R17 ;  /* 0x0000400004047824 */ /* 0x010fc400078e0211 */
[----:B--2---:R-:W-:Y:S02]  /*17040*/  IMAD R8, R8, 0x40, R7 ;  /* 0x0000004008087824 */ /* 0x004fe400078e0207 */
[----:B------:R-:W-:Y:S02]  /*17050*/  VIADD R7, R6, 0x28470 ;  /* 0x0002847006077836 */ /* 0x000fe40000000000 */
[----:B-1----:R-:W-:-:S07]  /*17060*/  VIADD R9, R4, 0x10000 ;  /* 0x0001000004097836 */ /* 0x002fce0000000000 */
.L_x_1309:
        /* <DEDUP_REMOVED lines=16> */
.L_x_1310:
        /* <DEDUP_REMOVED lines=13> */
.L_x_1385:
[----:B------:R-:W-:Y:S05]  /*17240*/  BSYNC B1 ;  /* 0x0000000000017941 */ /* 0x000fea0003800000 */
.L_x_1311:
[----:B------:R-:W-:Y:S01]  /*17250*/  BSSY B1, `(.L_x_1313) ;  /* 0x000000b000017945 */ /* 0x000fe20003800000 */
[----:B------:R-:W-:Y:S02]  /*17260*/  IMAD.MOV.U32 R10, RZ, RZ, 0x0 ;  /* 0x00000000ff0a7424 */ /* 0x000fe400078e00ff */
[----:B------:R-:W-:Y:S01]  /*17270*/  IMAD.MOV.U32 R11, RZ, RZ, 0x14f00000 ;  /* 0x14f00000ff0b7424 */ /* 0x000fe200078e00ff */
[----:B------:R-:W-:Y:S06]  /*17280*/  @P1 BRA `(.L_x_1314) ;  /* 0x00000000001c1947 */ /* 0x000fec0003800000 */
[----:B------:R-:W2:Y:S01]  /*17290*/  S2R R7, SR_TID.X ;  /* 0x0000000000077919 */ /* 0x000ea20000002100 */
[----:B-1-3--:R-:W-:-:S04]  /*172a0*/  IMAD.MOV.U32 R5, RZ, RZ, 0x4000 ;  /* 0x00004000ff057424 */ /* 0x00afc800078e00ff */
[----:B------:R4:W-:Y:S01]  /*172b0*/  SYNCS.ARRIVE.TRANS64 RZ, [R6+URZ+0x28430], R5 ;  /* 0x0284300506ff79a7 */ /* 0x0009e2000800003f */
[----:B--2---:R-:W-:-:S04]  /*172c0*/  LOP3.LUT R7, R7, 0x1f, RZ, 0xc0, !PT ;  /* 0x0000001f07077812 */ /* 0x004fc800078ec0ff */
[----:B------:R-:W-:-:S13]  /*172d0*/  ISETP.NE.AND P0, PT, R7, RZ, PT ;  /* 0x000000ff0700720c */ /* 0x000fda0003f05270 */
[----:B----4-:R-:W-:Y:S05]  /*172e0*/  @!P0 BRA `(.L_x_1314) ;  /* 0x0000000000048947 */ /* 0x010fea0003800000 */
[----:B------:R-:W-:Y:S01]  /*172f0*/  BPT.TRAP 0x1 ;  /* 0x000000040000795c */ /* 0x000fe20000300000 */
.L_x_1314:
[----:B------:R-:W-:Y:S05]  /*17300*/  BSYNC B1 ;  /* 0x0000000000017941 */ /* 0x000fea0003800000 */
.L_x_1313:
[----:B------:R-:W-:Y:S01]  /*17310*/  R2UR UR10, R13 ;  /* 0x000000000d0a72ca */ /* 0x000fe200000e0000 */
[----:B------:R-:W-:Y:S01]  /*17320*/  UIADD3 UR4, UP0, UR44, 0x370, URZ ;  /* 0x000003702c047890 */ /* 0x000fe2000ff1e03f */
[----:B------:R-:W-:Y:S01]  /*17330*/  R2UR UR6, R10 ;  /* 0x000000000a0672ca */ /* 0x000fe200000e0000 */
[----:B-1-3--:R-:W-:Y:S01]  /*17340*/  VIADD R6, R6, 0x28430 ;  /* 0x0002843006067836 */ /* 0x00afe20000000000 */
[----:B------:R-:W-:Y:S01]  /*17350*/  R2UR UR7, R11 ;  /* 0x000000000b0772ca */ /* 0x000fe200000e0000 */
[----:B------:R-:W-:Y:S01]  /*17360*/  VIADD R5, R4, 0x20000 ;  /* 0x0002000004057836 */ /* 0x000fe20000000000 */
[----:B------:R-:W-:Y:S01]  /*17370*/  PLOP3.LUT P0, PT, PT, PT, PT, 0x80, 0x0 ;  /* 0x000000000000781c */ /* 0x000fe20003f0f070 */
[----:B------:R-:W-:-:S12]  /*17380*/  UIADD3.X UR5, URZ, UR45, URZ, UP0, !UPT ;  /* 0x0000002d3f057290 */ /* 0x000fd800087fe43f */
.L_x_1315:
        /* <DEDUP_REMOVED lines=15> */
.L_x_1316:
        /* <DEDUP_REMOVED lines=9> */
[----:B---3--:R-:W-:Y:S05]  /*17510*/  @P0 BRA.U.ANY `(.L_x_1316) ;  /* 0xfffffffd00d80947 */ /* 0x008fea000393ffff */
.L_x_1303:
[----:B------:R-:W-:Y:S05]  /*17520*/  BSYNC B0 ;  /* 0x0000000000007941 */ /* 0x000fea0003800000 */
.L_x_1302:
[----:B------:R-:W-:-:S06]  /*17530*/  UISETP.NE.AND UP0, UPT, UR39, 0x3, UPT ;  /* 0x000000032700788c */ /* 0x000fcc000bf05270 */
[----:B------:R-:W-:-:S13]  /*17540*/  PLOP3.LUT P0, PT, PT, PT, UP0, 0x80, 0x0 ;  /* 0x000000000000781c */ /* 0x000fda0003f0f008 */
[----:B------:R-:W-:Y:S05]  /*17550*/  @!P0 BRA `(.L_x_1317) ;  /* 0x0000000000048947 */ /* 0x000fea0003800000 */
[----:B------:R-:W-:Y:S01]  /*17560*/  BPT.TRAP 0x1 ;  /* 0x000000040000795c */ /* 0x000fe20000300000 */
.L_x_1317:
[----:B------:R-:W-:Y:S01]  /*17570*/  IMAD.U32 R4, RZ, RZ, UR42 ;  /* 0x0000002aff047e24 */ /* 0x000fe2000f8e00ff */
[----:B------:R-:W-:Y:S01]  /*17580*/  BSSY B0, `(.L_x_1318) ;  /* 0x0000007000007945 */ /* 0x000fe20003800000 */
[----:B------:R-:W-:-:S03]  /*17590*/  IMAD R19, R0, 0x8, R17 ;  /* 0x0000000800137824 */ /* 0x000fc600078e0211 */
[----:B------:R-:W-:Y:S02]  /*175a0*/  ISETP.NE.AND P1, PT, R4, 0x3, PT ;  /* 0x000000030400780c */ /* 0x000fe40003f25270 */
[----:B------:R-:W-:-:S04]  /*175b0*/  LOP3.LUT R4, R3, 0x1, RZ, 0x3c, !PT ;  /* 0x0000000103047812 */ /* 0x000fc800078e3cff */
[----:B------:R-:W-:-:S04]  /*175c0*/  SHF.L.U32 R4, R4, 0x1f, RZ ;  /* 0x0000001f04047819 */ /* 0x000fc800000006ff */
[----:B------:R-:W3:Y:S02]  /*175d0*/  SYNCS.PHASECHK.TRANS64.TRYWAIT P0, [R19+URZ+0x28470], R4 ;  /* 0x02847004130075a7 */ /* 0x000ee4000800017f */
[----:B---3--:R-:W-:Y:S05]  /*175e0*/  @!P0 BRA `(.L_x_1319) ;  /* 0x0000003400688947 */ /* 0x008fea0003800000 */
.L_x_1386:
[----:B------:R-:W-:Y:S05]  /*175f0*/  BSYNC B0 ;  /* 0x0000000000007941 */ /* 0x000fea0003800000 */
.L_x_1318:
[----:B------:R-:W-:Y:S05]  /*17600*/  @!P1 BRA `(.L_x_1320) ;  /* 0x0000000000049947 */ /* 0x000fea0003800000 */
[----:B------:R-:W-:Y:S01]  /*17610*/  BPT.TRAP 0x1 ;  /* 0x000000040000795c */ /* 0x000fe20000300000 */
.L_x_1320:
[----:B------:R-:W-:Y:S01]  /*17620*/  SHF.L.U32 R3, R3, 0x1f, RZ ;  /* 0x0000001f03037819 */ /* 0x000fe200000006ff */
[----:B------:R-:W-:-:S03]  /*17630*/  IMAD.SHL.U32 R0, R0, 0x4000, RZ ;  /* 0x0000400000007824 */ /* 0x000fc600078e00ff */
[----:B------:R-:W4:Y:S02]  /*17640*/  SYNCS.PHASECHK.TRANS64.TRYWAIT P0, [R19+URZ+0x28460], R3 ;  /* 0x02846003130075a7 */ /* 0x000f24000800017f */
[----:B----4-:R-:W-:Y:S05]  /*17650*/  @!P0 BRA `(.L_x_1321) ;  /* 0x0000003400608947 */ /* 0x010fea0003800000 */
.L_x_1387:
[----:B------:R-:W4:Y:S04]  /*17660*/  LDL R12, [R1+0x4] ;  /* 0x00000400010c7983 */ /* 0x000f280000100800 */
[----:B------:R-:W2:Y:S04]  /*17670*/  LDL R14, [R1+0x2c] ;  /* 0x00002c00010e7983 */ /* 0x000ea80000100800 */
[----:B------:R-:W3:Y:S04]  /*17680*/  LDL R13, [R1+0x20] ;  /* 0x00002000010d7983 */ /* 0x000ee80000100800 */
[----:B------:R0:W-:Y:S04]  /*17690*/  STL [R1+0x40], R2 ;  /* 0x0000400201007387 */ /* 0x0001e80000100800 */
[----:B0-----:R-:W3:Y:S01]  /*176a0*/  LDL R2, [R1+0xc] ;  /* 0x00000c0001027983 */ /* 0x001ee20000100800 */
[----:B------:R-:W-:Y:S05]  /*176b0*/  WARPSYNC.ALL ;  /* 0x0000000000007948 */ /* 0x000fea0003800000 */
[----:B----4-:R-:W-:-:S05]  /*176c0*/  LOP3.LUT R3, R0, R12, RZ, 0xfc, !PT ;  /* 0x0000000c00037212 */ /* 0x010fca00078efcff */
[----:B------:R-:W-:-:S05]  /*176d0*/  IMAD.IADD R3, R17, 0x1, R3 ;  /* 0x0000000111037824 */ /* 0x000fca00078e0203 */
[----:B-1----:R-:W3:Y:S01]  /*176e0*/  LDSM.16.MT88.4 R8, [R3+0x10000] ;  /* 0x010000000308783b */ /* 0x002ee20000004200 */
[----:B--2---:R-:W-:Y:S02]  /*176f0*/  IADD3 R18, R17, R14, R0 ;  /* 0x0000000e11127210 */ /* 0x004fe40007ffe000 */
[C-C-:B---3--:R-:W-:Y:S02]  /*17700*/  PRMT R4, R8.reuse, 0x6420, R9.reuse ;  /* 0x0000642008047816 */ /* 0x148fe40000000009 */
[----:B------:R-:W-:Y:S02]  /*17710*/  PRMT R5, R8, 0x7531, R9 ;  /* 0x0000753108057816 */ /* 0x000fe40000000009 */
[C-C-:B------:R-:W-:Y:S02]  /*17720*/  PRMT R6, R10.reuse, 0x6420, R11.reuse ;  /* 0x000064200a067816 */ /* 0x140fe4000000000b */
[----:B------:R-:W-:Y:S02]  /*17730*/  PRMT R7, R10, 0x7531, R11 ;  /* 0x000075310a077816 */ /* 0x000fe4000000000b */
[----:B------:R-:W0:Y:S01]  /*17740*/  LDSM.16.MT88.4 R8, [R18+0x10000] ;  /* 0x010000001208783b */ /* 0x000e220000004200 */
[----:B------:R-:W-:-:S05]  /*17750*/  IADD3 R3, R2, R0, R13 ;  /* 0x0000000002037210 */ /* 0x000fca0007ffe00d */
[----:B------:R1:W-:Y:S02]  /*17760*/  STSM.16.M88.4 [R3], R4 ;  /* 0x0000000403007844 */ /* 0x0003e40000000200 */
[----:B-1----:R-:W-:Y:S02]  /*17770*/  IMAD.MOV.U32 R6, RZ, RZ, R13 ;  /* 0x000000ffff067224 */ /* 0x002fe400078e000d */
[----:B------:R-:W-:Y:S02]  /*17780*/  IMAD.MOV.U32 R7, RZ, RZ, R12 ;  /* 0x000000ffff077224 */ /* 0x000fe400078e000c */
[----:B------:R-:W-:Y:S01]  /*17790*/  VIADD R4, R0, 0x2000 ;  /* 0x0000200000047836 */ /* 0x000fe20000000000 */
[C-C-:B0-----:R-:W-:Y:S02]  /*177a0*/  PRMT R12, R8.reuse, 0x6420, R9.reuse ;  /* 0x00006420080c7816 */ /* 0x141fe40000000009 */
[----:B------:R-:W-:Y:S02]  /*177b0*/  PRMT R13, R8, 0x7531, R9 ;  /* 0x00007531080d7816 */ /* 0x000fe40000000009 */
[----:B------:R-:W-:-:S02]  /*177c0*/  PRMT R14, R10, 0x6420, R11 ;  /* 0x000064200a0e7816 */ /* 0x000fc4000000000b */
[----:B------:R-:W-:-:S05]  /*177d0*/  PRMT R15, R10, 0x7531, R11 ;  /* 0x000075310a0f7816 */ /* 0x000fca000000000b */
[----:B------:R0:W-:Y:S02]  /*177e0*/  STSM.16.M88.4 [R3+0x1000], R12 ;  /* 0x0010000c03007844 */ /* 0x0001e40000000200 */
[----:B0-----:R-:W-:-:S05]  /*177f0*/  IMAD.MOV.U32 R15, RZ, RZ, R7 ;  /* 0x000000ffff0f7224 */ /* 0x001fca00078e0007 */
[----:B------:R-:W-:-:S05]  /*17800*/  LOP3.LUT R4, R4, R15, RZ, 0xfc, !PT ;  /* 0x0000000f04047212 */ /* 0x000fca00078efcff */
[----:B------:R-:W-:-:S05]  /*17810*/  IMAD.IADD R4, R17, 0x1, R4 ;  /* 0x0000000111047824 */ /* 0x000fca00078e0204 */
[----:B------:R-:W0:Y:S01]  /*17820*/  LDSM.16.MT88.4 R8, [R4+0x10000] ;  /* 0x010000000408783b */ /* 0x000e220000004200 */
[----:B------:R-:W-:Y:S01]  /*17830*/  IMAD.MOV.U32 R14, RZ, RZ, R6 ;  /* 0x000000ffff0e7224 */ /* 0x000fe200078e0006 */
[C-C-:B0-----:R-:W-:Y:S02]  /*17840*/  PRMT R4, R8.reuse, 0x6420, R9.reuse ;  /* 0x0000642008047816 */ /* 0x141fe40000000009 */
[----:B------:R-:W-:Y:S02]  /*17850*/  PRMT R5, R8, 0x7531, R9 ;  /* 0x0000753108057816 */ /* 0x000fe40000000009 */
        /* <DEDUP_REMOVED lines=10> */
[----:B------:R0:W-:Y:S02]  /*17900*/  STSM.16.M88.4 [R3+0x3000], R12 ;  /* 0x0030000c03007844 */ /* 0x0001e40000000200 */
[----:B0-----:R-:W-:Y:S02]  /*17910*/  IMAD.MOV.U32 R15, RZ, RZ, R7 ;  /* 0x000000ffff0f7224 */ /* 0x001fe400078e0007 */
[----:B------:R-:W0:Y:S01]  /*17920*/  S2R R7, SR_TID.X ;  /* 0x0000000000077919 */ /* 0x000e220000002100 */
[----:B------:R-:W-:Y:S02]  /*17930*/  VIADD R3, R0, 0x1000 ;  /* 0x0000100000037836 */ /* 0x000fe40000000000 */
[----:B------:R-:W-:-:S03]  /*17940*/  IMAD.MOV.U32 R13, RZ, RZ, 0x20 ;  /* 0x00000020ff0d7424 */ /* 0x000fc600078e00ff */
[----:B------:R-:W-:Y:S01]  /*17950*/  LOP3.LUT R3, R3, R15, RZ, 0xfc, !PT ;  /* 0x0000000f03037212 */ /* 0x000fe200078efcff */
[----:B------:R-:W-:-:S04]  /*17960*/  IMAD.MOV.U32 R14, RZ, RZ, R6 ;  /* 0x000000ffff0e7224 */ /* 0x000fc800078e0006 */
[----:B------:R-:W-:-:S05]  /*17970*/  IMAD.IADD R3, R17, 0x1, R3 ;  /* 0x0000000111037824 */ /* 0x000fca00078e0203 */
[----:B------:R1:W2:Y:S01]  /*17980*/  LDSM.16.MT88.4 R8, [R3+0x10000] ;  /* 0x010000000308783b */ /* 0x0002a20000004200 */
[----:B0-----:R-:W-:-:S04]  /*17990*/  LOP3.LUT P0, RZ, R7, 0x4, RZ, 0xc0, !PT ;  /* 0x0000000407ff7812 */ /* 0x001fc8000780c0ff */
[----:B------:R-:W-:-:S04]  /*179a0*/  SEL R13, R13, 0xffffffe0, !P0 ;  /* 0xffffffe00d0d7807 */ /* 0x000fc80004000000 */
[----:B-1----:R-:W-:-:S05]  /*179b0*/  IADD3 R3, R14, R0, R13 ;  /* 0x000000000e037210 */ /* 0x002fca0007ffe00d */
[----:B------:R-:W-:Y:S02]  /*179c0*/  IMAD.IADD R3, R2, 0x1, R3 ;  /* 0x0000000102037824 */ /* 0x000fe400078e0203 */
[----:B------:R0:W5:Y:S01]  /*179d0*/  LDL.LU R2, [R1+0x40] ;  /* 0x0000400001027983 */ /* 0x0001620000300800 */
[C-C-:B--2---:R-:W-:Y:S02]  /*179e0*/  PRMT R4, R8.reuse, 0x6420, R9.reuse ;  /* 0x0000642008047816 */ /* 0x144fe40000000009 */
[----:B------:R-:W-:Y:S02]  /*179f0*/  PRMT R5, R8, 0x7531, R9 ;  /* 0x0000753108057816 */ /* 0x000fe40000000009 */
[C-C-:B------:R-:W-:Y:S02]  /*17a00*/  PRMT R6, R10.reuse, 0x6420, R11.reuse ;  /* 0x000064200a067816 */ /* 0x140fe4000000000b */
[----:B------:R-:W-:Y:S02]  /*17a10*/  PRMT R7, R10, 0x7531, R11 ;  /* 0x000075310a077816 */ /* 0x000fe4000000000b */
[----:B------:R-:W1:Y:S01]  /*17a20*/  LDSM.16.MT88.4 R8, [R18+0x11000] ;  /* 0x011000001208783b */ /* 0x000e620000004200 */
[----:B------:R-:W-:-:S03]  /*17a30*/  VIADD R0, R0, 0x3000 ;  /* 0x0000300000007836 */ /* 0x000fc60000000000 */
[----:B------:R2:W-:Y:S02]  /*17a40*/  STSM.16.M88.4 [R3], R4 ;  /* 0x0000000403007844 */ /* 0x0005e40000000200 */
[----:B--2---:R-:W-:-:S05]  /*17a50*/  IMAD.MOV.U32 R7, RZ, RZ, R15 ;  /* 0x000000ffff077224 */ /* 0x004fca00078e000f */
[----:B------:R-:W-:-:S05]  /*17a60*/  LOP3.LUT R0, R0, R7, RZ, 0xfc, !PT ;  /* 0x0000000700007212 */ /* 0x000fca00078efcff */
        /* <DEDUP_REMOVED lines=26> */
.L_x_1322:
[----:B------:R-:W0:Y:S01]  /*17c10*/  S2R R0, SR_TID.X ;  /* 0x0000000000007919 */ /* 0x000e220000002100 */
[----:B-1----:R1:W-:Y:S01]  /*17c20*/  SYNCS.ARRIVE.TRANS64.A1T0 RZ, [R19+URZ+0x28450], RZ ;  /* 0x028450ff13ff79a7 */ /* 0x0023e2000810003f */
[----:B0-----:R-:W-:Y:S02]  /*17c30*/  LOP3.LUT R3, R0, 0x7f, RZ, 0xc0, !PT ;  /* 0x0000007f00037812 */ /* 0x001fe400078ec0ff */
[----:B------:R-:W2:Y:S01]  /*17c40*/  LDL R0, [R1+0x18] ;  /* 0x0000180001007983 */ /* 0x000ea20000100800 */
[----:B------:R-:W-:Y:S01]  /*17c50*/  BAR.SYNC.DEFER_BLOCKING 0x2, 0x80 ;  /* 0x0082000000007b1d */ /* 0x000fe20000010000 */
[----:B------:R-:W-:-:S05]  /*17c60*/  ISETP.NE.AND P0, PT, R3, RZ, PT ;  /* 0x000000ff0300720c */ /* 0x000fca0003f05270 */
[----:B------:R3:W5:Y:S08]  /*17c70*/  LDL R3, [R1+0x8] ;  /* 0x0000080001037983 */ /* 0x0007700000100800 */
[----:B-1----:R-:W-:-:S05]  /*17c80*/  @!P0 VIADD R19, R19, 0x28480 ;  /* 0x0002848013138836 */ /* 0x002fca0000000000 */
[----:B------:R-:W-:-:S04]  /*17c90*/  @!P0 PRMT R19, RZ, 0x654, R19 ;  /* 0x00000654ff138816 */ /* 0x000fc80000000013 */
[----:B------:R3:W-:Y:S01]  /*17ca0*/  @!P0 SYNCS.ARRIVE.TRANS64.RED.A1T0 RZ, [R19+URZ], RZ ;  /* 0x000000ff13ff89a7 */ /* 0x0007e2000810043f */
[C---:B--2--5:R-:W-:Y:S01]  /*17cb0*/  ISETP.GT.AND P0, PT, R2.reuse, R0, PT ;  /* 0x000000000200720c */ /* 0x064fe20003f04270 */
[----:B------:R-:W-:Y:S01]  /*17cc0*/  VIADD R2, R2, 0xffffffff ;  /* 0xffffffff02027836 */ /* 0x000fe20000000000 */
[----:B------:R3:W5:Y:S11]  /*17cd0*/  LDL R0, [R1] ;  /* 0x0000000001007983 */ /* 0x0007760000100800 */
[----:B---3--:R-:W-:Y:S05]  /*17ce0*/  @P0 BRA `(.L_x_1323) ;  /* 0xffffffec00d00947 */ /* 0x008fea000383ffff */
.L_x_1301:
[----:B------:R-:W3:Y:S01]  /*17cf0*/  S2R R4, SR_TID.X ;  /* 0x0000000000047919 */ /* 0x000ee20000002100 */
[----:B------:R-:W-:Y:S01]  /*17d00*/  BSSY B0, `(.L_x_1324) ;  /* 0x0000011000007945 */ /* 0x000fe20003800000 */
[----:B---3--:R-:W-:-:S04]  /*17d10*/  LOP3.LUT R4, R4, 0x7f, RZ, 0xc0, !PT ;  /* 0x0000007f04047812 */ /* 0x008fc800078ec0ff */
[----:B------:R-:W-:-:S13]  /*17d20*/  ISETP.NE.AND P0, PT, R4, RZ, PT ;  /* 0x000000ff0400720c */ /* 0x000fda0003f05270 */
[----:B------:R-:W-:Y:S05]  /*17d30*/  @P0 BRA `(.L_x_1325) ;  /* 0x0000000000340947 */ /* 0x000fea0003800000 */
[----:B------:R-:W3:Y:S01]  /*17d40*/  S2R R3, SR_LANEID ;  /* 0x0000000000037919 */ /* 0x000ee20000000000 */
[----:B------:R-:W-:Y:S01]  /*17d50*/  VOTEU.ANY UR4, UPT, PT ;  /* 0x0000000000047886 */ /* 0x000fe200038e0100 */
[----:B------:R-:W4:Y:S01]  /*17d60*/  LDC.64 R4, c[0x0][0xc60] ;  /* 0x00031800ff047b82 */ /* 0x000f220000000a00 */
[----:B--2--5:R-:W3:Y:S08]  /*17d70*/  FLO.U32 R0, UR4 ;  /* 0x0000000400007d00 */ /* 0x024ef000080e0000 */
[----:B------:R-:W4:Y:S01]  /*17d80*/  POPC R2, UR4 ;  /* 0x0000000400027d09 */ /* 0x000f220008000000 */
[----:B---3--:R-:W-:-:S13]  /*17d90*/  ISETP.EQ.U32.AND P1, PT, R0, R3, PT ;  /* 0x000000030000720c */ /* 0x008fda0003f22070 */
[----:B----4-:R-:W2:Y:S01]  /*17da0*/  @P1 ATOMG.E.ADD.STRONG.GPU PT, R5, desc[UR48][R4.64], R2 ;  /* 0x00000002040519a8 */ /* 0x010ea200081ee1f0 */
[----:B------:R-:W3:Y:S02]  /*17db0*/  S2R R3, SR_LTMASK ;  /* 0x0000000000037919 */ /* 0x000ee40000003900 */
[----:B---3--:R-:W-:-:S06]  /*17dc0*/  LOP3.LUT R3, R3, UR4, RZ, 0xc0, !PT ;  /* 0x0000000403037c12 */ /* 0x008fcc000f8ec0ff */
[----:B------:R-:W3:Y:S01]  /*17dd0*/  POPC R3, R3 ;  /* 0x0000000300037309 */ /* 0x000ee20000000000 */
[----:B--2---:R-:W3:Y:S02]  /*17de0*/  SHFL.IDX PT, R0, R5, R0, 0x1f ;  /* 0x00001f0005007589 */ /* 0x004ee400000e0000 */
[----:B---3--:R-:W-:-:S05]  /*17df0*/  IADD3 R0, R0, UR46, R3 ;  /* 0x0000002e00007c10 */ /* 0x008fca000fffe003 */
[----:B------:R3:W-:Y:S02]  /*17e00*/  STL [R1+0x10], R0 ;  /* 0x0000100001007387 */ /* 0x0007e40000100800 */
.L_x_1325:
[----:B------:R-:W-:Y:S05]  /*17e10*/  BSYNC B0 ;  /* 0x0000000000007941 */ /* 0x000fea0003800000 */
.L_x_1324:
[----:B------:R-:W-:-:S06]  /*17e20*/  UISETP.NE.AND UP0, UPT, UR39, 0x3, UPT ;  /* 0x000000032700788c */ /* 0x000fcc000bf05270 */
[----:B------:R-:W-:-:S13]  /*17e30*/  PLOP3.LUT P1, PT, PT, PT, UP0, 0x80, 0x0 ;  /* 0x000000000000781c */ /* 0x000fda0003f2f008 */
[----:B------:R-:W-:Y:S05]  /*17e40*/  @!P1 BRA `(.L_x_1326) ;  /* 0x0000000000049947 */ /* 0x000fea0003800000 */
[----:B------:R-:W-:Y:S01]  /*17e50*/  BPT.TRAP 0x1 ;  /* 0x000000040000795c */ /* 0x000fe20000300000 */
.L_x_1326:
[----:B------:R-:W4:Y:S04]  /*17e60*/  LDL R3, [R1+0x8] ;  /* 0x0000080001037983 */ /* 0x000f280000100800 */
[----:B------:R-:W4:Y:S01]  /*17e70*/  LDL R2, [R1] ;  /* 0x0000000001027983 */ /* 0x000f220000100800 */
[----:B--23-5:R-:W-:Y:S01]  /*17e80*/  IMAD.U32 R0, RZ, RZ, UR42 ;  /* 0x0000002aff007e24 */ /* 0x02cfe2000f8e00ff */
[----:B------:R-:W-:Y:S04]  /*17e90*/  BSSY B0, `(.L_x_1327) ;  /* 0x0000007000007945 */ /* 0x000fe80003800000 */
[----:B------:R-:W-:-:S02]  /*17ea0*/  ISETP.NE.AND P2, PT, R0, 0x3, PT ;  /* 0x000000030000780c */ /* 0x000fc40003f45270 */
[----:B----4-:R-:W-:-:S04]  /*17eb0*/  LOP3.LUT R0, R3, 0x1, RZ, 0x3c, !PT ;  /* 0x0000000103007812 */ /* 0x010fc800078e3cff */
[----:B------:R-:W-:Y:S01]  /*17ec0*/  SHF.L.U32 R0, R0, 0x1f, RZ ;  /* 0x0000001f00007819 */ /* 0x000fe200000006ff */
[----:B------:R-:W-:-:S04]  /*17ed0*/  IMAD R2, R2, 0x8, R17 ;  /* 0x0000000802027824 */ /* 0x000fc800078e0211 */
[----:B------:R-:W2:Y:S02]  /*17ee0*/  SYNCS.PHASECHK.TRANS64.TRYWAIT P1, [R2+URZ+0x28470], R0 ;  /* 0x02847000020075a7 */ /* 0x000ea4000802017f */
[----:B--2---:R-:W-:Y:S05]  /*17ef0*/  @!P1 BRA `(.L_x_1328) ;  /* 0x0000002c004c9947 */ /* 0x004fea0003800000 */
.L_x_1388:
[----:B------:R-:W-:Y:S05]  /*17f00*/  BSYNC B0 ;  /* 0x0000000000007941 */ /* 0x000fea0003800000 */
.L_x_1327:
[----:B------:R-:W-:Y:S05]  /*17f10*/  @!P2 BRA `(.L_x_1329) ;  /* 0x000000000004a947 */ /* 0x000fea0003800000 */
[----:B------:R-:W-:Y:S01]  /*17f20*/  BPT.TRAP 0x1 ;  /* 0x000000040000795c */ /* 0x000fe20000300000 */
.L_x_1329:
[----:B--2---:R-:W2:Y:S02]  /*17f30*/  LDL R0, [R1+0x8] ;  /* 0x0000080001007983 */ /* 0x004ea40000100800 */
[----:B--2---:R-:W-:-:S04]  /*17f40*/  SHF.L.U32 R0, R0, 0x1f, RZ ;  /* 0x0000001f00007819 */ /* 0x004fc800000006ff */
[----:B------:R-:W2:Y:S02]  /*17f50*/  SYNCS.PHASECHK.TRANS64.TRYWAIT P1, [R2+URZ+0x28460], R0 ;  /* 0x02846000020075a7 */ /* 0x000ea4000802017f */
[----:B--2---:R-:W-:Y:S05]  /*17f60*/  @!P1 BRA `(.L_x_1330) ;  /* 0x0000002c00449947 */ /* 0x004fea0003800000 */
.L_x_1389:
[----:B------:R-:W3:Y:S04]  /*17f70*/  LDL R3, [R1+0x2c] ;  /* 0x00002c0001037983 */ /* 0x000ee80000100800 */
[----:B------:R-:W4:Y:S04]  /*17f80*/  LDL R12, [R1+0x20] ;  /* 0x00002000010c7983 */ /* 0x000f280000100800 */
[----:B------:R2:W-:Y:S04]  /*17f90*/  STL [R1+0x40], R2 ;  /* 0x0000400201007387 */ /* 0x0005e80000100800 */
[----:B--2---:R-:W4:Y:S04]  /*17fa0*/  LDL.LU R2, [R1+0xc] ;  /* 0x00000c0001027983 */ /* 0x004f280000300800 */
[----:B------:R-:W2:Y:S04]  /*17fb0*/  LDL R18, [R1] ;  /* 0x0000000001127983 */ /* 0x000ea80000100800 */
[----:B------:R-:W3:Y:S01]  /*17fc0*/  LDL R19, [R1+0x4] ;  /* 0x0000040001137983 */ /* 0x000ee20000100800 */
[----:B------:R-:W-:Y:S05]  /*17fd0*/  WARPSYNC.ALL ;  /* 0x0000000000007948 */ /* 0x000fea0003800000 */
[----:B--2---:R-:W-:-:S05]  /*17fe0*/  IMAD.SHL.U32 R16, R18, 0x4000, RZ ;  /* 0x0000400012107824 */ /* 0x004fca00078e00ff */
[----:B---3--:R-:W-:-:S05]  /*17ff0*/  LOP3.LUT R0, R16, R19, RZ, 0xfc, !PT ;  /* 0x0000001310007212 */ /* 0x008fca00078efcff */
[----:B------:R-:W-:-:S05]  /*18000*/  IMAD.IADD R0, R17, 0x1, R0 ;  /* 0x0000000111007824 */ /* 0x000fca00078e0200 */
[----:B-1----:R-:W1:Y:S01]  /*18010*/  LDSM.16.MT88.4 R4, [R0+0x10000] ;  /* 0x010000000004783b */ /* 0x002e620000004200 */
[----:B------:R-:W-:Y:S02]  /*18020*/  IADD3 R3, R17, R3, R16 ;  /* 0x0000000311037210 */ /* 0x000fe40007ffe010 */
[C-C-:B-1----:R-:W-:Y:S02]  /*18030*/  PRMT R8, R4.reuse, 0x6420, R5.reuse ;  /* 0x0000642004087816 */ /* 0x142fe40000000005 */
[----:B------:R-:W-:Y:S02]  /*18040*/  PRMT R9, R4, 0x7531, R5 ;  /* 0x0000753104097816 */ /* 0x000fe40000000005 */
[C-C-:B------:R-:W-:Y:S02]  /*18050*/  PRMT R10, R6.reuse, 0x6420, R7.reuse ;  /* 0x00006420060a7816 */ /* 0x140fe40000000007 */
[----:B------:R-:W-:Y:S02]  /*18060*/  PRMT R11, R6, 0x7531, R7 ;  /* 0x00007531060b7816 */ /* 0x000fe40000000007 */
[----:B------:R-:W1:Y:S01]  /*18070*/  LDSM.16.MT88.4 R4, [R3+0x10000] ;  /* 0x010000000304783b */ /* 0x000e620000004200 */
[----:B----4-:R-:W-:-:S05]  /*18080*/  IADD3 R0, R2, R16, R12 ;  /* 0x0000001002007210 */ /* 0x010fca0007ffe00c */
[----:B------:R1:W-:Y:S02]  /*18090*/  STSM.16.M88.4 [R0], R8 ;  /* 0x0000000800007844 */ /* 0x0003e40000000200 */
[C-C-:B-1----:R-:W-:Y:S02]  /*180a0*/  PRMT R8, R4.reuse, 0x6420, R5.reuse ;  /* 0x0000642004087816 */ /* 0x142fe40000000005 */
[----:B------:R-:W-:Y:S01]  /*180b0*/  PRMT R9, R4, 0x7531, R5 ;  /* 0x0000753104097816 */ /* 0x000fe20000000005 */
[----:B------:R-:W-:-:S05]  /*180c0*/  VIADD R4, R16, 0x2000 ;  /* 0x0000200010047836 */ /* 0x000fca0000000000 */
[----:B------:R-:W-:Y:S02]  /*180d0*/  LOP3.LUT R4, R4, R19, RZ, 0xfc, !PT ;  /* 0x0000001304047212 */ /* 0x000fe400078efcff */
[C-C-:B------:R-:W-:Y:S02]  /*180e0*/  PRMT R10, R6.reuse, 0x6420, R7.reuse ;  /* 0x00006420060a7816 */ /* 0x140fe40000000007 */
[----:B------:R-:W-:Y:S01]  /*180f0*/  PRMT R11, R6, 0x7531, R7 ;  /* 0x00007531060b7816 */ /* 0x000fe20000000007 */
[----:B------:R-:W-:-:S04]  /*18100*/  IMAD.IADD R4, R17, 0x1, R4 ;  /* 0x0000000111047824 */ /* 0x000fc800078e0204 */
[----:B------:R1:W-:Y:S04]  /*18110*/  STSM.16.M88.4 [R0+0x1000], R8 ;  /* 0x0010000800007844 */ /* 0x0003e80000000200 */
[----:B------:R-:W2:Y:S01]  /*18120*/  LDSM.16.MT88.4 R4, [R4+0x10000] ;  /* 0x010000000404783b */ /* 0x000ea20000004200 */
[----:B-1----:R-:W-:Y:S01]  /*18130*/  IMAD.MOV.U32 R11, RZ, RZ, R12 ;  /* 0x000000ffff0b7224 */ /* 0x002fe200078e000c */
[C-C-:B--2---:R-:W-:Y:S02]  /*18140*/  PRMT R12, R4.reuse, 0x6420, R5.reuse ;  /* 0x00006420040c7816 */ /* 0x144fe40000000005 */
[----:B------:R-:W-:Y:S02]  /*18150*/  PRMT R13, R4, 0x7531, R5 ;  /* 0x00007531040d7816 */ /* 0x000fe40000000005 */
[----:B------:R-:W-:-:S02]  /*18160*/  PRMT R14, R6, 0x6420, R7 ;  /* 0x00006420060e7816 */ /* 0x000fc40000000007 */
[----:B------:R-:W-:Y:S02]  /*18170*/  PRMT R15, R6, 0x7531, R7 ;  /* 0x00007531060f7816 */ /* 0x000fe40000000007 */
[----:B------:R-:W1:Y:S04]  /*18180*/  LDSM.16.MT88.4 R4, [R3+0x12000] ;  /* 0x012000000304783b */ /* 0x000e680000004200 */
[----:B------:R2:W-:Y:S02]  /*18190*/  STSM.16.M88.4 [R0+0x2000], R12 ;  /* 0x0020000c00007844 */ /* 0x0005e40000000200 */
[----:B--2---:R-:W-:Y:S01]  /*181a0*/  IMAD.MOV.U32 R15, RZ, RZ, R11 ;  /* 0x000000ffff0f7224 */ /* 0x004fe200078e000b */
[C-C-:B-1----:R-:W-:Y:S02]  /*181b0*/  PRMT R8, R4.reuse, 0x6420, R5.reuse ;  /* 0x0000642004087816 */ /* 0x142fe40000000005 */
[----:B------:R-:W-:-:S02]  /*181c0*/  PRMT R9, R4, 0x7531, R5 ;  /* 0x0000753104097816 */ /* 0x000fc40000000005 */
[C-C-:B------:R-:W-:Y:S02]  /*181d0*/  PRMT R10, R6.reuse, 0x6420, R7.reuse ;  /* 0x00006420060a7816 */ /* 0x140fe40000000007 */
[----:B------:R-:W-:-:S05]  /*181e0*/  PRMT R11, R6, 0x7531, R7 ;  /* 0x00007531060b7816 */ /* 0x000fca0000000007 */
[----:B------:R1:W-:Y:S02]  /*181f0*/  STSM.16.M88.4 [R0+0x3000], R8 ;  /* 0x0030000800007844 */ /* 0x0003e40000000200 */
[----:B-1----:R-:W-:Y:S02]  /*18200*/  IMAD.MOV.U32 R11, RZ, RZ, R15 ;  /* 0x000000ffff0b7224 */ /* 0x002fe400078e000f */
[----:B------:R-:W1:Y:S01]  /*18210*/  S2R R15, SR_TID.X ;  /* 0x00000000000f7919 */ /* 0x000e620000002100 */
[----:B------:R-:W-:Y:S02]  /*18220*/  VIADD R0, R16, 0x1000 ;  /* 0x0000100010007836 */ /* 0x000fe40000000000 */
[----:B------:R-:W-:-:S03]  /*18230*/  IMAD.MOV.U32 R10, RZ, RZ, 0x20 ;  /* 0x00000020ff0a7424 */ /* 0x000fc600078e00ff */
[----:B------:R-:W-:-:S05]  /*18240*/  LOP3.LUT R0, R0, R19, RZ, 0xfc, !PT ;  /* 0x0000001300007212 */ /* 0x000fca00078efcff */
[----:B------:R-:W-:-:S05]  /*18250*/  IMAD.IADD R0, R17, 0x1, R0 ;  /* 0x0000000111007824 */ /* 0x000fca00078e0200 */
[----:B------:R2:W3:Y:S01]  /*18260*/  LDSM.16.MT88.4 R4, [R0+0x10000] ;  /* 0x010000000004783b */ /* 0x0004e20000004200 */
[----:B-1----:R-:W-:-:S04]  /*18270*/  LOP3.LUT P1, RZ, R15, 0x4, RZ, 0xc0, !PT ;  /* 0x000000040fff7812 */ /* 0x002fc8000782c0ff */
[----:B------:R-:W-:-:S04]  /*18280*/  SEL R10, R10, 0xffffffe0, !P1 ;  /* 0xffffffe00a0a7807 */ /* 0x000fc80004800000 */
[----:B--2---:R-:W-:-:S05]  /*18290*/  IADD3 R0, R11, R16, R10 ;  /* 0x000000100b007210 */ /* 0x004fca0007ffe00a */
[----:B------:R-:W-:Y:S02]  /*182a0*/  IMAD.IADD R0, R2, 0x1, R0 ;  /* 0x0000000102007824 */ /* 0x000fe400078e0200 */
[----:B------:R1:W5:Y:S01]  /*182b0*/  LDL.LU R2, [R1+0x40] ;  /* 0x0000400001027983 */ /* 0x0003620000300800 */
[C-C-:B---3--:R-:W-:Y:S02]  /*182c0*/  PRMT R12, R4.reuse, 0x6420, R5.reuse ;  /* 0x00006420040c7816 */ /* 0x148fe40000000005 */
[----:B------:R-:W-:Y:S02]  /*182d0*/  PRMT R13, R4, 0x7531, R5 ;  /* 0x00007531040d7816 */ /* 0x000fe40000000005 */
[C-C-:B------:R-:W-:Y:S02]  /*182e0*/  PRMT R14, R6.reuse, 0x6420, R7.reuse ;  /* 0x00006420060e7816 */ /* 0x140fe40000000007 */
[----:B------:R-:W-:Y:S02]  /*182f0*/  PRMT R15, R6, 0x7531, R7 ;  /* 0x00007531060f7816 */ /* 0x000fe40000000007 */
[----:B------:R-:W2:Y:S01]  /*18300*/  LDSM.16.MT88.4 R4, [R3+0x11000] ;  /* 0x011000000304783b */ /* 0x000ea20000004200 */
[----:B------:R-:W-:-:S05]  /*18310*/  VIADD R16, R16, 0x3000 ;  /* 0x0000300010107836 */ /* 0x000fca0000000000 */
[----:B------:R-:W-:Y:S01]  /*18320*/  LOP3.LUT R16, R16, R19, RZ, 0xfc, !PT ;  /* 0x0000001310107212 */ /* 0x000fe200078efcff */
[----:B------:R-:W-:Y:S01]  /*18330*/  STSM.16.M88.4 [R0], R12 ;  /* 0x0000000c00007844 */ /* 0x000fe20000000200 */
[C-C-:B--2---:R-:W-:Y:S02]  /*18340*/  PRMT R8, R4.reuse, 0x6420, R5.reuse ;  /* 0x0000642004087816 */ /* 0x144fe40000000005 */
[----:B------:R-:W-:Y:S01]  /*18350*/  PRMT R9, R4, 0x7531, R5 ;  /* 0x0000753104097816 */ /* 0x000fe20000000005 */
[----:B------:R-:W-:Y:S01]  /*18360*/  IMAD.IADD R4, R17, 0x1, R16 ;  /* 0x0000000111047824 */ /* 0x000fe200078e0210 */
[C-C-:B------:R-:W-:Y:S02]  /*18370*/  PRMT R10, R6.reuse, 0x6420, R7.reuse ;  /* 0x00006420060a7816 */ /* 0x140fe40000000007 */
[----:B------:R-:W-:-:S05]  /*18380*/  PRMT R11, R6, 0x7531, R7 ;  /* 0x00007531060b7816 */ /* 0x000fca0000000007 */
[----:B------:R-:W-:Y:S04]  /*18390*/  STSM.16.M88.4 [R0+0x1000], R8 ;  /* 0x0010000800007844 */ /* 0x000fe80000000200 */
[----:B------:R-:W2:Y:S02]  /*183a0*/  LDSM.16.MT88.4 R4, [R4+0x10000] ;  /* 0x010000000404783b */ /* 0x000ea40000004200 */
[C-C-:B--2---:R-:W-:Y:S02]  /*183b0*/  PRMT R12, R4.reuse, 0x6420, R5.reuse ;  /* 0x00006420040c7816 */ /* 0x144fe40000000005 */
[----:B------:R-:W-:Y:S02]  /*183c0*/  PRMT R13, R4, 0x7531, R5 ;  /* 0x00007531040d7816 */ /* 0x000fe40000000005 */
[----:B------:R-:W-:-:S02]  /*183d0*/  PRMT R14, R6, 0x6420, R7 ;  /* 0x00006420060e7816 */ /* 0x000fc40000000007 */
[----:B------:R-:W-:Y:S02]  /*183e0*/  PRMT R15, R6, 0x7531, R7 ;  /* 0x00007531060f7816 */ /* 0x000fe40000000007 */
[----:B------:R-:W2:Y:S04]  /*183f0*/  LDSM.16.MT88.4 R4, [R3+0x13000] ;  /* 0x013000000304783b */ /* 0x000ea80000004200 */
[----:B------:R1:W-:Y:S01]  /*18400*/  STSM.16.M88.4 [R0+0x2000], R12 ;  /* 0x0020000c00007844 */ /* 0x0003e20000000200 */
[C-C-:B--2---:R-:W-:Y:S02]  /*18410*/  PRMT R8, R4.reuse, 0x6420, R5.reuse ;  /* 0x0000642004087816 */ /* 0x144fe40000000005 */
        /* <DEDUP_REMOVED lines=12> */
.L_x_1331:
[----:B------:R-:W3:Y:S01]  /*184e0*/  LDL.LU R3, [R1+0x8] ;  /* 0x0000080001037983 */ /* 0x000ee20000300800 */
[----:B--2--5:R2:W-:Y:S01]  /*184f0*/  SYNCS.ARRIVE.TRANS64.A1T0 RZ, [R2+URZ+0x28450], RZ ;  /* 0x028450ff02ff79a7 */ /* 0x0245e2000810003f */
[----:B-1----:R-:W-:Y:S02]  /*18500*/  VIADD R0, R18, 0x1 ;  /* 0x0000000112007836 */ /* 0x002fe40000000000 */
[----:B--2---:R-:W-:-:S05]  /*18510*/  @!P0 VIADD R2, R2, 0x28480 ;  /* 0x0002848002028836 */ /* 0x004fca0000000000 */
[----:B------:R-:W-:Y:S01]  /*18520*/  @!P0 PRMT R2, RZ, 0x654, R2 ;  /* 0x00000654ff028816 */ /* 0x000fe20000000002 */
[----:B------:R-:W-:Y:S06]  /*18530*/  BAR.SYNC.DEFER_BLOCKING 0x2, 0x80 ;  /* 0x0082000000007b1d */ /* 0x000fec0000010000 */
[----:B------:R1:W-:Y:S01]  /*18540*/  @!P0 SYNCS.ARRIVE.TRANS64.RED.A1T0 RZ, [R2+URZ], RZ ;  /* 0x000000ff02ff89a7 */ /* 0x0003e2000810043f */
[----:B------:R-:W-:-:S04]  /*18550*/  ISETP.NE.AND P0, PT, R0, 0x2, PT ;  /* 0x000000020000780c */ /* 0x000fc80003f05270 */
[----:B------:R-:W-:Y:S02]  /*18560*/  SEL R0, R0, RZ, P0 ;  /* 0x000000ff00007207 */ /* 0x000fe40000000000 */
[----:B-1----:R-:W-:-:S03]  /*18570*/  SEL R2, RZ, 0x1, P0 ;  /* 0x00000001ff027807 */ /* 0x002fc60000000000 */
[----:B------:R1:W-:Y:S01]  /*18580*/  STL [R1], R0 ;  /* 0x0000000001007387 */ /* 0x0003e20000100800 */
[----:B---3--:R-:W-:-:S05]  /*18590*/  LOP3.LUT R3, R3, R2, RZ, 0x3c, !PT ;  /* 0x0000000203037212 */ /* 0x008fca00078e3cff */
[----:B------:R1:W-:Y:S02]  /*185a0*/  STL [R1+0x8], R3 ;  /* 0x0000080301007387 */ /* 0x0003e40000100800 */
.L_x_1276:
[----:B------:R-:W-:Y:S05]  /*185b0*/  BSYNC B7 ;  /* 0x0000000000077941 */ /* 0x000fea0003800000 */
.L_x_1274:
[----:B-12---:R-:W2:Y:S02]  /*185c0*/  LDL R0, [R1+0x24] ;  /* 0x0000240001007983 */ /* 0x006ea40000100800 */
[----:B--2---:R-:W-:-:S13]  /*185d0*/  LOP3.LUT P0, RZ, R0, 0x2, RZ, 0xc0, !PT ;  /* 0x0000000200ff7812 */ /* 0x004fda000780c0ff */
[----:B------:R-:W-:Y:S05]  /*185e0*/  @!P0 BRA `(.L_x_1332) ;  /* 0x0000000000308947 */ /* 0x000fea0003800000 */
[----:B------:R-:W1:Y:S08]  /*185f0*/  S2UR UR5, SR_CgaCtaId ;  /* 0x00000000000579c3 */ /* 0x000e700000008800 */
[----:B------:R-:W-:Y:S06]  /*18600*/  BAR.SYNC.DEFER_BLOCKING 0x5, 0x180 ;  /* 0x0146000000007b1d */ /* 0x000fec0000010000 */
[----:B------:R-:W-:-:S02]  /*18610*/  UMOV UR4, 0x400 ;  /* 0x0000040000047882 */ /* 0x000fc40000000000 */
[----:B-1----:R-:W-:-:S06]  /*18620*/  ULEA UR4, UR5, UR4, 0x18 ;  /* 0x0000000405047291 */ /* 0x002fcc000f8ec03f */
[----:B------:R-:W-:-:S05]  /*18630*/  IMAD.U32 R17, RZ, RZ, UR4 ;  /* 0x00000004ff117e24 */ /* 0x000fca000f8e00ff */
[----:B0-----:R-:W0:Y:S04]  /*18640*/  LDS.128 R4, [R17+0x284d0] ;  /* 0x0284d00011047984 */ /* 0x001e280000000c00 */
[----:B0-----:R0:W-:Y:S01]  /*18650*/  STL.64 [R1+0x10], R4 ;  /* 0x0000100401007387 */ /* 0x0011e20000100a00 */
[----:B------:R-:W-:-:S03]  /*18660*/  IMAD.MOV.U32 R0, RZ, RZ, R7 ;  /* 0x000000ffff007224 */ /* 0x000fc600078e0007 */
[----:B------:R0:W-:Y:S02]  /*18670*/  STL [R1+0x18], R6 ;  /* 0x0000180601007387 */ /* 0x0001e40000100800 */
[----:B------:R-:W-:Y:S01]  /*18680*/  R2UR UR38, R0 ;  /* 0x00000000002672ca */ /* 0x000fe200000e0000 */
[----:B------:R-:W-:Y:S06]  /*18690*/  BAR.ARV 0x4, 0x180 ;  /* 0x0106000000007b1d */ /* 0x000fec0000002000 */
[----:B------:R-:W-:Y:S08]  /*186a0*/  BRA `(.L_x_1333) ;  /* 0x0000000c00e47947 */ /* 0x000ff00003800000 */
.L_x_1332:
[----:B------:R-:W2:Y:S01]  /*186b0*/  LDL.LU R0, [R1+0x10] ;  /* 0x0000100001007983 */ /* 0x000ea20000300800 */
[----:B------:R-:W-:Y:S01]  /*186c0*/  ULDC UR4, c[0x0][0xc3c] ;  /* 0x00030f0000047ab9 */ /* 0x000fe20000000800 */
[----:B------:R-:W1:Y:S02]  /*186d0*/  S2R R2, SR_TID.X ;  /* 0x0000000000027919 */ /* 0x000e640000002100 */
[----:B-1----:R-:W-:-:S04]  /*186e0*/  LOP3.LUT R9, R2, 0x1f, RZ, 0xc0, !PT ;  /* 0x0000001f02097812 */ /* 0x002fc800078ec0ff */
[C---:B------:R-:W-:Y:S01]  /*186f0*/  ISETP.NE.AND P0, PT, R9.reuse, 0x1f, PT ;  /* 0x0000001f0900780c */ /* 0x040fe20003f05270 */
[----:B------:R-:W-:-:S05]  /*18700*/  VIADD R6, R9, UR38 ;  /* 0x0000002609067c36 */ /* 0x000fca0008000000 */
[----:B------:R-:W-:Y:S01]  /*18710*/  ISETP.GE.OR P1, PT, R6, UR4, !P0 ;  /* 0x0000000406007c0c */ /* 0x000fe2000c726670 */
[----:B------:R-:W-:Y:S02]  /*18720*/  IMAD.MOV.U32 R7, RZ, RZ, RZ ;  /* 0x000000ffff077224 */ /* 0x000fe400078e00ff */
[----:B--2---:R-:W-:-:S10]  /*18730*/  IMAD.MOV.U32 R8, RZ, RZ, R0 ;  /* 0x000000ffff087224 */ /* 0x004fd400078e0000 */
[----:B------:R-:W1:Y:S01]  /*18740*/  @!P1 LDC.64 R2, c[0x0][0xc80] ;  /* 0x00032000ff029b82 */ /* 0x000e620000000a00 */
[----:B------:R-:W-:Y:S01]  /*18750*/  IMAD.MOV.U32 R0, RZ, RZ, RZ ;  /* 0x000000ffff007224 */ /* 0x000fe200078e00ff */
[----:B------:R-:W-:Y:S01]  /*18760*/  ISETP.GE.U32.AND P2, PT, R9, 0x2, PT ;  /* 0x000000020900780c */ /* 0x000fe20003f46070 */
[----:B------:R-:W-:-:S05]  /*18770*/  ULDC UR4, c[0x0][0xc3c] ;  /* 0x00030f0000047ab9 */ /* 0x000fca0000000800 */
[----:B0-----:R-:W0:Y:S01]  /*18780*/  @!P1 LDC.64 R4, c[0x0][0xc78] ;  /* 0x00031e00ff049b82 */ /* 0x001e220000000a00 */
[----:B-1----:R-:W-:-:S05]  /*18790*/  @!P1 IMAD.WIDE R2, R6, 0x4, R2 ;  /* 0x0000000406029825 */ /* 0x002fca00078e0202 */
[----:B------:R0:W2:Y:S02]  /*187a0*/  @!P1 LDG.E R0, desc[UR48][R2.64] ;  /* 0x0000003002009981 */ /* 0x0000a4000c1e1900 */
[----:B0-----:R-:W-:-:S05]  /*187b0*/  @!P1 IMAD.WIDE R2, R6, 0x4, R4 ;  /* 0x0000000406029825 */ /* 0x001fca00078e0204 */
[----:B------:R-:W2:Y:S01]  /*187c0*/  @!P1 LDG.E R7, desc[UR48][R2.64] ;  /* 0x0000003002079981 */ /* 0x000ea2000c1e1900 */
[C---:B------:R-:W-:Y:S01]  /*187d0*/  ISETP.NE.AND P1, PT, R9.reuse, RZ, PT ;  /* 0x000000ff0900720c */ /* 0x040fe20003f25270 */
[----:B------:R-:W-:Y:S01]  /*187e0*/  IMAD.MOV.U32 R5, RZ, RZ, RZ ;  /* 0x000000ffff057224 */ /* 0x000fe200078e00ff */
[C---:B------:R-:W-:Y:S01]  /*187f0*/  ISETP.GE.U32.AND P3, PT, R9.reuse, 0x4, PT ;  /* 0x000000040900780c */ /* 0x040fe20003f66070 */
[----:B------:R-:W-:Y:S01]  /*18800*/  SHFL.IDX PT, R6, R8, 0x1, 0x1f ;  /* 0x00201f0008067f89 */ /* 0x000fe200000e0000 */
[C---:B------:R-:W-:Y:S02]  /*18810*/  ISETP.GE.U32.AND P4, PT, R9.reuse, 0x8, PT ;  /* 0x000000080900780c */ /* 0x040fe40003f86070 */
[----:B------:R-:W-:Y:S01]  /*18820*/  ISETP.GE.U32.AND P5, PT, R9, 0x10, PT ;  /* 0x000000100900780c */ /* 0x000fe20003fa6070 */
[----:B------:R-:W-:Y:S01]  /*18830*/  SHFL.IDX PT, R4, R8, RZ, 0x1f ;  /* 0x00001fff08047589 */ /* 0x000fe200000e0000 */
[----:B------:R-:W0:Y:S01]  /*18840*/  LDC R9, c[0x0][0xc38] ;  /* 0x00030e00ff097b82 */ /* 0x000e220000000800 */
[----:B--2---:R-:W-:-:S05]  /*18850*/  IMAD R2, R7, R0, RZ ;  /* 0x0000000007027224 */ /* 0x004fca00078e02ff */
        /* <DEDUP_REMOVED lines=19> */
[----:B------:R-:W-:Y:S05]  /*18990*/  @P6 BRA `(.L_x_1334) ;  /* 0x0000000000986947 */ /* 0x000fea0003800000 */
.L_x_1336:
[----:B------:R-:W-:-:S04]  /*189a0*/  UIADD3 UR38, UR38, 0x1f, URZ ;  /* 0x0000001f26267890 */ /* 0x000fc8000fffe03f */
[----:B------:R-:W-:-:S06]  /*189b0*/  UISETP.GE.AND UP0, UPT, UR38, UR4, UPT ;  /* 0x000000042600728c */ /* 0x000fcc000bf06270 */
[----:B------:R-:W-:-:S13]  /*189c0*/  PLOP3.LUT P6, PT, PT, PT, UP0, 0x40, 0x0 ;  /* 0x000000000000781c */ /* 0x000fda0003fce808 */
[----:B------:R-:W-:Y:S05]  /*189d0*/  @!P6 BRA `(.L_x_1335) ;  /* 0x0000000800c8e947 */ /* 0x000fea0003800000 */
[----:B------:R-:W0:Y:S01]  /*189e0*/  S2R R0, SR_TID.X ;  /* 0x0000000000007919 */ /* 0x000e220000002100 */
[----:B------:R-:W1:Y:S01]  /*189f0*/  LDC R9, c[0x0][0xc38] ;  /* 0x00030e00ff097b82 */ /* 0x000e620000000800 */
[----:B0-----:R-:W-:-:S05]  /*18a00*/  LOP3.LUT R0, R0, 0x1f, RZ, 0xc0, !PT ;  /* 0x0000001f00007812 */ /* 0x001fca00078ec0ff */
[----:B------:R-:W-:Y:S02]  /*18a10*/  VIADD R7, R0, UR38 ;  /* 0x0000002600077c36 */ /* 0x000fe40008000000 */
[----:B------:R-:W-:-:S03]  /*18a20*/  IMAD.MOV.U32 R0, RZ, RZ, RZ ;  /* 0x000000ffff007224 */ /* 0x000fc600078e00ff */
        /* <DEDUP_REMOVED lines=29> */
.L_x_1334:
        /* <DEDUP_REMOVED lines=13> */
.L_x_1337:
[----:B---34-:R-:W-:Y:S01]  /*18cd0*/  IMAD R2, R5, R9, R6 ;  /* 0x0000000905027224 */ /* 0x018fe200078e0206 */
[----:B--2---:R-:W-:Y:S01]  /*18ce0*/  ISETP.NE.AND P0, PT, R7, 0x1, PT ;  /* 0x000000010700780c */ /* 0x004fe20003f05270 */
[----:B------:R-:W-:Y:S02]  /*18cf0*/  UIADD3 UR38, UR4, UR38, URZ ;  /* 0x0000002604267290 */ /* 0x000fe4000fffe03f */
[----:B------:R-:W-:Y:S01]  /*18d00*/  IMAD.IADD R4, R4, 0x1, -R2 ;  /* 0x0000000104047824 */ /* 0x000fe200078e0a02 */
[----:B------:R2:W-:Y:S09]  /*18d10*/  STL [R1+0x10], R2 ;  /* 0x0000100201007387 */ /* 0x0005f20000100800 */
[----:B------:R-:W-:Y:S05]  /*18d20*/  @!P0 BRA `(.L_x_1338) ;  /* 0x0000000000e48947 */ /* 0x000fea0003800000 */
[----:B-1----:R-:W-:-:S04]  /*18d30*/  IABS R5, R0 ;  /* 0x0000000000057213 */ /* 0x002fc80000000000 */
[----:B--2---:R-:W1:Y:S08]  /*18d40*/  I2F.RP R2, R5 ;  /* 0x0000000500027306 */ /* 0x004e700000209400 */
[----:B-1----:R-:W1:Y:S02]  /*18d50*/  MUFU.RCP R2, R2 ;  /* 0x0000000200027308 */ /* 0x002e640000001000 */
[----:B-1----:R-:W-:-:S06]  /*18d60*/  VIADD R2, R2, 0xffffffe ;  /* 0x0ffffffe02027836 */ /* 0x002fcc0000000000 */
[----:B0-----:R-:W0:Y:S02]  /*18d70*/  F2I.FTZ.U32.TRUNC.NTZ R3, R2 ;  /* 0x0000000200037305 */ /* 0x001e24000021f000 */
[----:B0-----:R-:W-:-:S04]  /*18d80*/  IMAD.MOV R2, RZ, RZ, -R3 ;  /* 0x000000ffff027224 */ /* 0x001fc800078e0a03 */
        /* <DEDUP_REMOVED lines=12> */
[----:B------:R-:W-:Y:S02]  /*18e50*/  ISETP.GE.U32.AND P0, PT, R2, R5, PT ;  /* 0x000000050200720c */ /* 0x000fe40003f06070 */
[----:B------:R-:W-:-:S04]  /*18e60*/  IABS R5, R7 ;  /* 0x0000000700057213 */ /* 0x000fc80000000000 */
        /* <DEDUP_REMOVED lines=9> */
[----:B------:R-:W-:-:S03]  /*18f00*/  LOP3.LUT R2, R4, R0, RZ, 0x3c, !PT ;  /* 0x0000000004027212 */ /* 0x000fc600078e3cff */
[----:B------:R-:W-:Y:S01]  /*18f10*/  IMAD.MOV.U32 R3, RZ, RZ, R8 ;  /* 0x000000ffff037224 */ /* 0x000fe200078e0008 */
[----:B------:R-:W-:Y:S02]  /*18f20*/  ISETP.GE.AND P2, PT, R2, RZ, PT ;  /* 0x000000ff0200720c */ /* 0x000fe40003f46270 */
        /* <DEDUP_REMOVED lines=11> */
[----:B------:R-:W-:Y:S01]  /*18fe0*/  ISETP.GE.U32.AND P0, PT, R2, R5, PT ;  /* 0x000000050200720c */ /* 0x000fe20003f06070 */
[----:B------:R-:W-:-:S04]  /*18ff0*/  IMAD.MOV R2, RZ, RZ, -R3 ;  /* 0x000000ffff027224 */ /* 0x000fc800078e0a03 */
[----:B------:R-:W-:Y:S01]  /*19000*/  IMAD R4, R0, R2, R4 ;  /* 0x0000000200047224 */ /* 0x000fe200078e0204 */
[----:B------:R-:W-:-:S04]  /*19010*/  LOP3.LUT R2, R3, R7, RZ, 0x3c, !PT ;  /* 0x0000000703027212 */ /* 0x000fc800078e3cff */
[----:B------:R-:W-:-:S03]  /*19020*/  ISETP.GE.AND P2, PT, R2, RZ, PT ;  /* 0x000000ff0200720c */ /* 0x000fc60003f46270 */
[----:B------:R-:W-:-:S10]  /*19030*/  @P0 VIADD R6, R6, 0x1 ;  /* 0x0000000106060836 */ /* 0x000fd40000000000 */
[----:B------:R-:W-:Y:S01]  /*19040*/  @!P2 IMAD.MOV R6, RZ, RZ, -R6 ;  /* 0x000000ffff06a224 */ /* 0x000fe200078e0a06 */
[----:B------:R-:W-:-:S05]  /*19050*/  @!P1 LOP3.LUT R6, RZ, R7, RZ, 0x33, !PT ;  /* 0x00000007ff069212 */ /* 0x000fca00078e33ff */
[--C-:B------:R-:W-:Y:S02]  /*19060*/  IMAD.MOV R2, RZ, RZ, -R6.reuse ;  /* 0x000000ffff027224 */ /* 0x100fe400078e0a06 */
[C---:B------:R-:W-:Y:S02]  /*19070*/  IMAD R6, R7.reuse, 0x1000000, R6 ;  /* 0x0100000007067824 */ /* 0x040fe400078e0206 */
[----:B------:R-:W-:-:S04]  /*19080*/  IMAD R2, R7, R2, R3 ;  /* 0x0000000207027224 */ /* 0x000fc800078e0203 */
[----:B------:R-:W-:-:S05]  /*19090*/  IMAD R2, R2, 0x10000, R6 ;  /* 0x0001000002027824 */ /* 0x000fca00078e0206 */
[----:B------:R0:W-:Y:S01]  /*190a0*/  STL [R1+0x18], R2 ;  /* 0x0000180201007387 */ /* 0x0001e20000100800 */
[----:B------:R-:W-:Y:S05]  /*190b0*/  BRA `(.L_x_1339) ;  /* 0x0000000400007947 */ /* 0x000fea0003800000 */
.L_x_1338:
[----:B------:R-:W-:Y:S02]  /*190c0*/  ULDC.64 UR4, c[0x0][0xc90] ;  /* 0x0003240000047ab9 */ /* 0x000fe40000000a00 */
[----:B------:R-:W-:-:S06]  /*190d0*/  UIMAD.WIDE UR4, UR38, 0x4, UR4 ;  /* 0x00000004260478a5 */ /* 0x000fcc000f8e0204 */
[----:B--2---:R-:W-:Y:S02]  /*190e0*/  IMAD.U32 R2, RZ, RZ, UR4 ;  /* 0x00000004ff027e24 */ /* 0x004fe4000f8e00ff */
[----:B0-----:R-:W-:-:S05]  /*190f0*/  IMAD.U32 R3, RZ, RZ, UR5 ;  /* 0x00000005ff037e24 */ /* 0x001fca000f8e00ff */
[----:B------:R-:W1:Y:S02]  /*19100*/  LDG.E R6, desc[UR48][R2.64] ;  /* 0x0000003002067981 */ /* 0x000e64000c1e1900 */
[----:B-1----:R-:W-:-:S05]  /*19110*/  IMAD R5, R0, R6, RZ ;  /* 0x0000000600057224 */ /* 0x002fca00078e02ff */
[----:B------:R-:W-:-:S04]  /*19120*/  IABS R7, R5 ;  /* 0x0000000500077213 */ /* 0x000fc80000000000 */
[----:B------:R-:W0:Y:S08]  /*19130*/  I2F.RP R2, R7 ;  /* 0x0000000700027306 */ /* 0x000e300000209400 */
        /* <DEDUP_REMOVED lines=22> */
[----:B------:R-:W-:Y:S02]  /*192a0*/  IMAD R7, R6, R2, RZ ;  /* 0x0000000206077224 */ /* 0x000fe400078e02ff */
[----:B------:R-:W-:Y:S02]  /*192b0*/  IMAD.MOV R2, RZ, RZ, -R2 ;  /* 0x000000ffff027224 */ /* 0x000fe400078e0a02 */
[----:B------:R-:W-:Y:S02]  /*192c0*/  IMAD.MOV R3, RZ, RZ, -R7 ;  /* 0x000000ffff037224 */ /* 0x000fe400078e0a07 */
[----:B------:R-:W-:-:S03]  /*192d0*/  IMAD R4, R5, R2, R4 ;  /* 0x0000000205047224 */ /* 0x000fc600078e0204 */
[----:B------:R-:W-:-:S04]  /*192e0*/  VIADDMNMX R6, R3, R9, R6, PT ;  /* 0x0000000903067246 */ /* 0x000fc80003800106 */
        /* <DEDUP_REMOVED lines=19> */
[----:B------:R-:W-:Y:S02]  /*19420*/  LOP3.LUT R3, R4, R6, RZ, 0x3c, !PT ;  /* 0x0000000604037212 */ /* 0x000fe400078e3cff */
[----:B------:R-:W-:Y:S02]  /*19430*/  IADD3 R4, R7, 0x1000000, R4 ;  /* 0x0100000007047810 */ /* 0x000fe40007ffe004 */
[----:B------:R-:W-:-:S07]  /*19440*/  ISETP.GE.AND P2, PT, R3, RZ, PT ;  /* 0x000000ff0300720c */ /* 0x000fce0003f46270 */
[----:B------:R-:W-:-:S06]  /*19450*/  @P0 VIADD R2, R2, 0x1 ;  /* 0x0000000102020836 */ /* 0x000fcc0000000000 */
[----:B------:R-:W-:Y:S01]  /*19460*/  @!P2 IMAD.MOV R2, RZ, RZ, -R2 ;  /* 0x000000ffff02a224 */ /* 0x000fe200078e0a02 */
[----:B------:R-:W-:Y:S01]  /*19470*/  @!P1 LOP3.LUT R2, RZ, R6, RZ, 0x33, !PT ;  /* 0x00000006ff029212 */ /* 0x000fe200078e33ff */
[----:B------:R-:W-:-:S04]  /*19480*/  IMAD.MOV R6, RZ, RZ, -R6 ;  /* 0x000000ffff067224 */ /* 0x000fc800078e0a06 */
[----:B------:R-:W-:Y:S02]  /*19490*/  IMAD R3, R2, R6, R4 ;  /* 0x0000000602037224 */ /* 0x000fe400078e0204 */
[----:B------:R-:W-:-:S03]  /*194a0*/  IMAD.MOV.U32 R4, RZ, RZ, R2 ;  /* 0x000000ffff047224 */ /* 0x000fc600078e0002 */
[----:B------:R1:W-:Y:S04]  /*194b0*/  STL [R1+0x18], R3 ;  /* 0x0000180301007387 */ /* 0x0003e80000100800 */
.L_x_1339:
[----:B------:R-:W-:-:S05]  /*194c0*/  LOP3.LUT R4, RZ, R4, RZ, 0x33, !PT ;  /* 0x00000004ff047212 */ /* 0x000fca00078e33ff */
[----:B------:R-:W-:-:S05]  /*194d0*/  IMAD.IADD R0, R0, 0x1, R4 ;  /* 0x0000000100007824 */ /* 0x000fca00078e0204 */
[----:B------:R2:W-:Y:S01]  /*194e0*/  STL [R1+0x14], R0 ;  /* 0x0000140001007387 */ /* 0x0005e20000100800 */
[----:B------:R-:W-:Y:S05]  /*194f0*/  BRA `(.L_x_1340) ;  /* 0x0000000000107947 */ /* 0x000fea0003800000 */
.L_x_1335:
[----:B------:R0:W-:Y:S01]  /*19500*/  STL [R1+0x10], R4 ;  /* 0x0000100401007387 */ /* 0x0001e20000100800 */
[----:B------:R-:W-:-:S03]  /*19510*/  ULDC UR38, c[0x0][0xc3c] ;  /* 0x00030f0000267ab9 */ /* 0x000fc60000000800 */
[----:B------:R0:W-:Y:S04]  /*19520*/  STL [R1+0x14], RZ ;  /* 0x000014ff01007387 */ /* 0x0001e80000100800 */
[----:B------:R0:W-:Y:S02]  /*19530*/  STL [R1+0x18], RZ ;  /* 0x000018ff01007387 */ /* 0x0001e40000100800 */
.L_x_1340:
[----:B0-----:R-:W3:Y:S04]  /*19540*/  LDL R2, [R1+0x18] ;  /* 0x0000180001027983 */ /* 0x001ee80000100800 */
[----:B-1----:R-:W4:Y:S04]  /*19550*/  LDL R3, [R1+0x14] ;  /* 0x0000140001037983 */ /* 0x002f280000100800 */
[----:B------:R-:W5:Y:S01]  /*19560*/  LDL R4, [R1+0x10] ;  /* 0x0000100001047983 */ /* 0x000f620000100800 */
[----:B--2---:R-:W0:Y:S02]  /*19570*/  S2R R0, SR_TID.X ;  /* 0x0000000000007919 */ /* 0x004e240000002100 */
[----:B0-----:R-:W-:Y:S01]  /*19580*/  LOP3.LUT R0, R0, 0x1f, RZ, 0xc0, !PT ;  /* 0x0000001f00007812 */ /* 0x001fe200078ec0ff */
[----:B------:R-:W-:Y:S03]  /*19590*/  BAR.SYNC.DEFER_BLOCKING 0x4, 0x180 ;  /* 0x0106000000007b1d */ /* 0x000fe60000010000 */
[----:B------:R-:W-:-:S13]  /*195a0*/  ISETP.NE.AND P0, PT, R0, RZ, PT ;  /* 0x000000ff0000720c */ /* 0x000fda0003f05270 */
[----:B------:R-:W0:Y:S01]  /*195b0*/  @!P0 S2R R0, SR_CgaCtaId ;  /* 0x0000000000008919 */ /* 0x000e220000008800 */
[----:B---3--:R-:W-:Y:S01]  /*195c0*/  IMAD.MOV.U32 R6, RZ, RZ, R2 ;  /* 0x000000ffff067224 */ /* 0x008fe200078e0002 */
[----:B------:R-:W-:-:S04]  /*195d0*/  @!P0 MOV R2, 0x400 ;  /* 0x0000040000028802 */ /* 0x000fc80000000f00 */
[----:B0-----:R-:W-:Y:S01]  /*195e0*/  @!P0 LEA R17, R0, R2, 0x18 ;  /* 0x0000000200118211 */ /* 0x001fe200078ec0ff */
[----:B------:R-:W-:Y:S02]  /*195f0*/  IMAD.U32 R0, RZ, RZ, UR38 ;  /* 0x00000026ff007e24 */ /* 0x000fe4000f8e00ff */
[----:B----4-:R-:W-:Y:S02]  /*19600*/  IMAD.MOV.U32 R5, RZ, RZ, R3 ;  /* 0x000000ffff057224 */ /* 0x010fe400078e0003 */
[----:B------:R-:W-:-:S05]  /*19610*/  @!P0 IMAD.MOV.U32 R7, RZ, RZ, R0 ;  /* 0x000000ffff078224 */ /* 0x000fca00078e0000 */
[----:B-----5:R1:W-:Y:S01]  /*19620*/  @!P0 STS.128 [R17+0x284d0], R4 ;  /* 0x0284d00411008388 */ /* 0x0203e20000000c00 */
[----:B------:R-:W-:Y:S06]  /*19630*/  BAR.ARV 0x5, 0x180 ;  /* 0x0146000000007b1d */ /* 0x000fec0000002000 */
.L_x_1333:
[----:B------:R-:W-:Y:S02]  /*19640*/  ULDC UR4, c[0x0][0xc3c] ;  /* 0x00030f0000047ab9 */ /* 0x000fe40000000800 */
[----:B------:R-:W-:-:S06]  /*19650*/  UISETP.GE.AND UP0, UPT, UR38, UR4, UPT ;  /* 0x000000042600728c */ /* 0x000fcc000bf06270 */
[----:B------:R-:W-:-:S13]  /*19660*/  PLOP3.LUT P0, PT, PT, PT, UP0, 0x80, 0x0 ;  /* 0x000000000000781c */ /* 0x000fda0003f0f008 */
[----:B------:R-:W-:Y:S05]  /*19670*/  @!P0 BRA `(.L_x_1341) ;  /* 0xffffffac007c8947 */ /* 0x000fea000383ffff */
.L_x_1263:
[----:B------:R-:W2:Y:S01]  /*19680*/  LDL.LU R0, [R1+0x38] ;  /* 0x0000380001007983 */ /* 0x000ea20000300800 */
[----:B------:R-:W-:Y:S01]  /*19690*/  BSSY B0, `(.L_x_1342) ;  /* 0x000000b000007945 */ /* 0x000fe20003800000 */
[----:B01----:R-:W0:Y:S01]  /*196a0*/  S2R R5, SR_CgaCtaId ;  /* 0x0000000000057919 */ /* 0x003e220000008800 */
[----:B--2---:R-:W-:-:S05]  /*196b0*/  VIADD R0, R0, 0x1 ;  /* 0x0000000100007836 */ /* 0x004fca0000000000 */
[----:B------:R-:W-:-:S04]  /*196c0*/  LEA.HI R2, R0, R0, RZ, 0x1 ;  /* 0x0000000000027211 */ /* 0x000fc800078f08ff */
[----:B------:R-:W-:-:S05]  /*196d0*/  LOP3.LUT R3, R2, 0xfffffffe, RZ, 0xc0, !PT ;  /* 0xfffffffe02037812 */ /* 0x000fca00078ec0ff */
[----:B------:R-:W-:Y:S01]  /*196e0*/  IMAD.IADD R3, R0, 0x1, -R3 ;  /* 0x0000000100037824 */ /* 0x000fe200078e0a03 */
[----:B------:R-:W-:-:S04]  /*196f0*/  MOV R0, 0x400 ;  /* 0x0000040000007802 */ /* 0x000fc80000000f00 */
[----:B0-----:R-:W-:Y:S02]  /*19700*/  LEA R0, R5, R0, 0x18 ;  /* 0x0000000005007211 */ /* 0x001fe400078ec0ff */
[----:B------:R-:W-:-:S04]  /*19710*/  SHF.L.U32 R3, R3, 0x1f, RZ ;  /* 0x0000001f03037819 */ /* 0x000fc800000006ff */
[----:B------:R-:W0:Y:S02]  /*19720*/  SYNCS.PHASECHK.TRANS64.TRYWAIT P0, [R0+URZ+0x28420], R3 ;  /* 0x02842003000075a7 */ /* 0x000e24000800017f */
[----:B0-----:R-:W-:Y:S05]  /*19730*/  @!P0 BRA `(.L_x_1343) ;  /* 0x0000001400648947 */ /* 0x001fea0003800000 */
.L_x_1390:
[----:B------:R-:W-:Y:S05]  /*19740*/  BSYNC B0 ;  /* 0x0000000000007941 */ /* 0x000fea0003800000 */
.L_x_1342:
[----:B------:R-:W-:-:S03]  /*19750*/  UMOV UR4, 0xffffffff ;  /* 0xffffffff00047882 */ /* 0x000fc60000000000 */
[----:B------:R-:W-:Y:S05]  /*19760*/  BRA.DIV UR4, `(.L_x_1344) ;  /* 0x00000016046c7947 */ /* 0x000fea000b800000 */
[----:B------:R-:W1:Y:S02]  /*19770*/  S2R R2, SR_TID.X ;  /* 0x0000000000027919 */ /* 0x000e640000002100 */
[----:B-1----:R-:W-:-:S04]  /*19780*/  SHF.R.U32.HI R2, RZ, 0x5, R2 ;  /* 0x00000005ff027819 */ /* 0x002fc80000011602 */
[----:B------:R-:W-:-:S05]  /*19790*/  LOP3.LUT R2, R2, 0x3, RZ, 0xc0, !PT ;  /* 0x0000000302027812 */ /* 0x000fca00078ec0ff */
[----:B------:R1:W2:Y:S02]  /*197a0*/  SHFL.IDX PT, R14, R2, RZ, 0x1f ;  /* 0x00001fff020e7589 */ /* 0x0002a400000e0000 */
.L_x_1393:
[----:B--2---:R-:W-:Y:S01]  /*197b0*/  ISETP.NE.AND P0, PT, R14, RZ, PT ;  /* 0x000000ff0e00720c */ /* 0x004fe20003f05270 */
[----:B------:R-:W-:-:S12]  /*197c0*/  BSSY B0, `(.L_x_1345) ;  /* 0x0000030000007945 */ /* 0x000fd80003800000 */
[----:B------:R-:W-:Y:S05]  /*197d0*/  @P0 BRA `(.L_x_1346) ;  /* 0x0000000000b80947 */ /* 0x000fea0003800000 */
[----:B------:R-:W-:-:S03]  /*197e0*/  UMOV UR4, 0xffffffff ;  /* 0xffffffff00047882 */ /* 0x000fc60000000000 */
[----:B------:R-:W-:Y:S05]  /*197f0*/  BRA.DIV UR4, `(.L_x_1347) ;  /* 0x00000016047c7947 */ /* 0x000fea000b800000 */
[----:B------:R-:W-:-:S13]  /*19800*/  ELECT P6, URZ, PT ;  /* 0x00000000003f782f */ /* 0x000fda00038c0000 */
.L_x_1396:
[----:B------:R-:W-:Y:S05]  /*19810*/  @!P6 BRA `(.L_x_1346) ;  /* 0x0000000000a8e947 */ /* 0x000fea0003800000 */
[----:B-1----:R-:W2:Y:S02]  /*19820*/  LDL R2, [R1+0x3c] ;  /* 0x00003c0001027983 */ /* 0x002ea40000100800 */
[----:B--2---:R-:W-:-:S13]  /*19830*/  R2UR UR4, R2 ;  /* 0x00000000020472ca */ /* 0x004fda00000e0000 */
[----:B------:R-:W-:-:S06]  /*19840*/  ULOP3.LUT UR4, UR4, 0x2, URZ, 0xfc, !UPT ;  /* 0x0000000204047892 */ /* 0x000fcc000f8efc3f */
[----:B------:R-:W-:-:S05]  /*19850*/  IMAD.U32 R2, RZ, RZ, UR4 ;  /* 0x00000004ff027e24 */ /* 0x000fca000f8e00ff */
[----:B------:R-:W-:-:S13]  /*19860*/  ISETP.NE.AND P0, PT, R2, 0x3, PT ;  /* 0x000000030200780c */ /* 0x000fda0003f05270 */
[----:B------:R-:W-:Y:S05]  /*19870*/  @!P0 BRA `(.L_x_1348) ;  /* 0x0000000000048947 */ /* 0x000fea0003800000 */
[----:B------:R-:W-:Y:S01]  /*19880*/  BPT.TRAP 0x1 ;  /* 0x000000040000795c */ /* 0x000fe20000300000 */
.L_x_1348:
[----:B0-----:R-:W2:Y:S04]  /*19890*/  LDL R3, [R1] ;  /* 0x0000000001037983 */ /* 0x001ea80000100800 */
        /* <DEDUP_REMOVED lines=13> */
.L_x_1397:
[----:B------:R-:W1:Y:S02]  /*19970*/  SYNCS.PHASECHK.TRANS64.TRYWAIT P1, [R7+URZ], R2 ;  /* 0x00000002070075a7 */ /* 0x000e64000802017f */
[----:B-1----:R-:W-:Y:S05]  /*19980*/  @!P1 BRA `(.L_x_1350) ;  /* 0x00000014004c9947 */ /* 0x002fea0003800000 */
.L_x_1398:
[----:B------:R-:W-:Y:S05]  /*19990*/  @!P0 BRA `(.L_x_1351) ;  /* 0x0000000000048947 */ /* 0x000fea0003800000 */
[----:B------:R-:W-:Y:S01]  /*199a0*/  BPT.TRAP 0x1 ;  /* 0x000000040000795c */ /* 0x000fe20000300000 */
.L_x_1351:
[----:B------:R-:W2:Y:S02]  /*199b0*/  LDL.LU R4, [R1] ;  /* 0x0000000001047983 */ /* 0x000ea40000300800 */
[----:B--2---:R-:W-:-:S04]  /*199c0*/  IMAD R4, R4, 0x8, R0 ;  /* 0x0000000804047824 */ /* 0x004fc800078e0200 */
[----:B------:R-:W2:Y:S02]  /*199d0*/  SYNCS.PHASECHK.TRANS64.TRYWAIT P1, [R4+URZ+0x28460], R5 ;  /* 0x02846005040075a7 */ /* 0x000ea4000802017f */
[----:B--2---:R-:W-:Y:S05]  /*199e0*/  @!P1 BRA `(.L_x_1352) ;  /* 0x0000001400489947 */ /* 0x004fea0003800000 */
.L_x_1399:
[----:B------:R-:W-:Y:S05]  /*199f0*/  @!P0 BRA `(.L_x_1353) ;  /* 0x0000000000048947 */ /* 0x000fea0003800000 */
[----:B------:R-:W-:Y:S01]  /*19a00*/  BPT.TRAP 0x1 ;  /* 0x000000040000795c */ /* 0x000fe20000300000 */
.L_x_1353:
[----:B------:R-:W-:-:S04]  /*19a10*/  IMAD R3, R3, 0x8, R0 ;  /* 0x0000000803037824 */ /* 0x000fc800078e0200 */
[----:B------:R-:W3:Y:S02]  /*19a20*/  SYNCS.PHASECHK.TRANS64.TRYWAIT P1, [R3+URZ+0x28460], R2 ;  /* 0x02846002030075a7 */ /* 0x000ee4000802017f */
[----:B---3--:R-:W-:Y:S05]  /*19a30*/  @!P1 BRA `(.L_x_1354) ;  /* 0x0000001400489947 */ /* 0x008fea0003800000 */
.L_x_1400:
[----:B------:R-:W-:Y:S05]  /*19a40*/  @!P0 BRA `(.L_x_1355) ;  /* 0x0000000000048947 */ /* 0x000fea0003800000 */
[----:B------:R-:W-:Y:S01]  /*19a50*/  BPT.TRAP 0x1 ;  /* 0x000000040000795c */ /* 0x000fe20000300000 */
.L_x_1355:
[----:B------:R-:W4:Y:S02]  /*19a60*/  SYNCS.PHASECHK.TRANS64.TRYWAIT P0, [R4+URZ+0x28480], R5 ;  /* 0x02848005040075a7 */ /* 0x000f24000800017f */
[----:B----4-:R-:W-:Y:S05]  /*19a70*/  @!P0 BRA `(.L_x_1356) ;  /* 0x00000014004c8947 */ /* 0x010fea0003800000 */
.L_x_1357:
[----:B------:R0:W0:Y:S02]  /*19a80*/  SYNCS.PHASECHK.TRANS64.TRYWAIT P0, [R3+URZ+0x28480], R2 ;  /* 0x02848002030075a7 */ /* 0x000024000800017f */
[----:B0-----:R-:W-:Y:S05]  /*19a90*/  @!P0 NANOSLEEP.SYNCS 0x989680 ;  /* 0x009896800000895d */ /* 0x001fea0003900000 */
[----:B------:R-:W0:Y:S02]  /*19aa0*/  @!P0 SYNCS.PHASECHK.TRANS64 P0, [R3+URZ+0x28480], R2 ;  /* 0x02848002030085a7 */ /* 0x000e24000800007f */
[----:B0-----:R-:W-:Y:S05]  /*19ab0*/  @!P0 BRA `(.L_x_1357) ;  /* 0xfffffffc00f08947 */ /* 0x001fea000383ffff */
.L_x_1346:
[----:B------:R-:W-:Y:S05]  /*19ac0*/  BSYNC B0 ;  /* 0x0000000000007941 */ /* 0x000fea0003800000 */
.L_x_1345:
[----:B------:R-:W-:Y:S05]  /*19ad0*/  EXIT ;  /* 0x000000000000794d */ /* 0x000fea0003800000 */
.L_x_1158:
[----:B0-----:R-:W-:-:S04]  /*19ae0*/  IMAD.U32 R3, RZ, RZ, UR40 ;  /* 0x00000028ff037e24 */ /* 0x001fc8000f8e00ff */
[----:B------:R0:W1:Y:S03]  /*19af0*/  SYNCS.PHASECHK.TRANS64.TRYWAIT P1, [R3+URZ+0x28400], R8 ;  /* 0x02840008030075a7 */ /* 0x000066000802017f */
[----:B-1----:R-:W-:Y:S05]  /*19b00*/  @!P1 NANOSLEEP.SYNCS 0x989680 ;  /* 0x009896800000995d */ /* 0x002fea0003900000 */
[----:B------:R-:W1:Y:S02]  /*19b10*/  @!P1 SYNCS.PHASECHK.TRANS64 P1, [R3+URZ+0x28400], R8 ;  /* 0x02840008030095a7 */ /* 0x000e64000802007f */
[----:B-1----:R-:W-:Y:S05]  /*19b20*/  @!P1 BRA `(.L_x_1158) ;  /* 0xfffffffc00ec9947 */ /* 0x002fea000383ffff */
[----:B------:R-:W-:Y:S05]  /*19b30*/  BRA `(.L_x_1358) ;  /* 0xfffffe8c00147947 */ /* 0x000fea000383ffff */
.L_x_1162:
[----:B-1----:R1:W2:Y:S02]  /*19b40*/  SYNCS.PHASECHK.TRANS64.TRYWAIT P2, [R6+URZ+0x28430], R3 ;  /* 0x02843003060075a7 */ /* 0x0022a4000804017f */
[----:B--2---:R-:W-:Y:S05]  /*19b50*/  @!P2 NANOSLEEP.SYNCS 0x989680 ;  /* 0x009896800000a95d */ /* 0x004fea0003900000 */
[----:B------:R-:W2:Y:S02]  /*19b60*/  @!P2 SYNCS.PHASECHK.TRANS64 P2, [R6+URZ+0x28430], R3 ;  /* 0x028430030600a5a7 */ /* 0x000ea4000804007f */
[----:B--2---:R-:W-:Y:S05]  /*19b70*/  @!P2 BRA `(.L_x_1162) ;  /* 0xfffffffc00f0a947 */ /* 0x004fea000383ffff */
[----:B------:R-:W-:Y:S05]  /*19b80*/  BRA `(.L_x_1161) ;  /* 0xfffffe8c00387947 */ /* 0x000fea000383ffff */
.L_x_1178:
[----:B-1----:R-:W-:-:S04]  /*19b90*/  IMAD.U32 R7, RZ, RZ, UR10 ;  /* 0x0000000aff077e24 */ /* 0x002fc8000f8e00ff */
[----:B------:R1:W2:Y:S03]  /*19ba0*/  SYNCS.PHASECHK.TRANS64.TRYWAIT P2, [R7+URZ+0x28430], R6 ;  /* 0x02843006070075a7 */ /* 0x0002a6000804017f */
[----:B--2---:R-:W-:Y:S05]  /*19bb0*/  @!P2 NANOSLEEP.SYNCS 0x989680 ;  /* 0x009896800000a95d */ /* 0x004fea0003900000 */
[----:B------:R-:W2:Y:S02]  /*19bc0*/  @!P2 SYNCS.PHASECHK.TRANS64 P2, [R7+URZ+0x28430], R6 ;  /* 0x028430060700a5a7 */ /* 0x000ea4000804007f */
[----:B--2---:R-:W-:Y:S05]  /*19bd0*/  @!P2 BRA `(.L_x_1178) ;  /* 0xfffffffc00eca947 */ /* 0x004fea000383ffff */
[----:B------:R-:W-:Y:S05]  /*19be0*/  BRA `(.L_x_1175) ;  /* 0xfffffeb400d47947 */ /* 0x000fea000383ffff */
.L_x_1182:
[----:B-1----:R-:W-:-:S04]  /*19bf0*/  IMAD.U32 R7, RZ, RZ, UR10 ;  /* 0x0000000aff077e24 */ /* 0x002fc8000f8e00ff */
[----:B------:R1:W2:Y:S03]  /*19c00*/  SYNCS.PHASECHK.TRANS64.TRYWAIT P2, [R7+URZ+0x28450], R6 ;  /* 0x02845006070075a7 */ /* 0x0002a6000804017f */
[----:B--2---:R-:W-:Y:S05]  /*19c10*/  @!P2 NANOSLEEP.SYNCS 0x989680 ;  /* 0x009896800000a95d */ /* 0x004fea0003900000 */
[----:B------:R-:W2:Y:S02]  /*19c20*/  @!P2 SYNCS.PHASECHK.TRANS64 P2, [R7+URZ+0x28450], R6 ;  /* 0x028450060700a5a7 */ /* 0x000ea4000804007f */
[----:B--2---:R-:W-:Y:S05]  /*19c30*/  @!P2 BRA `(.L_x_1182) ;  /* 0xfffffffc00eca947 */ /* 0x004fea000383ffff */
[----:B------:R-:W-:Y:S05]  /*19c40*/  BRA `(.L_x_1179) ;  /* 0xfffffeb800a07947 */ /* 0x000fea000383ffff */
.L_x_1200:
[----:B-1----:R-:W-:-:S04]  /*19c50*/  IMAD.U32 R9, RZ, RZ, UR7 ;  /* 0x00000007ff097e24 */ /* 0x002fc8000f8e00ff */
[----:B------:R1:W2:Y:S03]  /*19c60*/  SYNCS.PHASECHK.TRANS64.TRYWAIT P2, [R9+URZ+0x28430], R8 ;  /* 0x02843008090075a7 */ /* 0x0002a6000804017f */
[----:B--2---:R-:W-:Y:S05]  /*19c70*/  @!P2 NANOSLEEP.SYNCS 0x989680 ;  /* 0x009896800000a95d */ /* 0x004fea0003900000 */
[----:B------:R-:W2:Y:S02]  /*19c80*/  @!P2 SYNCS.PHASECHK.TRANS64 P2, [R9+URZ+0x28430], R8 ;  /* 0x028430080900a5a7 */ /* 0x000ea4000804007f */
[----:B--2---:R-:W-:Y:S05]  /*19c90*/  @!P2 BRA `(.L_x_1200) ;  /* 0xfffffffc00eca947 */ /* 0x004fea000383ffff */
[----:B------:R-:W-:Y:S05]  /*19ca0*/  BRA `(.L_x_1197) ;  /* 0xfffffee000607947 */ /* 0x000fea000383ffff */
.L_x_1204:
[----:B-1----:R-:W-:-:S04]  /*19cb0*/  IMAD.U32 R9, RZ, RZ, UR10 ;  /* 0x0000000aff097e24 */ /* 0x002fc8000f8e00ff */
[----:B------:R1:W2:Y:S03]  /*19cc0*/  SYNCS.PHASECHK.TRANS64.TRYWAIT P2, [R9+URZ+0x28450], R8 ;  /* 0x02845008090075a7 */ /* 0x0002a6000804017f */
[----:B--2---:R-:W-:Y:S05]  /*19cd0*/  @!P2 NANOSLEEP.SYNCS 0x989680 ;  /* 0x009896800000a95d */ /* 0x004fea0003900000 */
[----:B------:R-:W2:Y:S02]  /*19ce0*/  @!P2 SYNCS.PHASECHK.TRANS64 P2, [R9+URZ+0x28450], R8 ;  /* 0x028450080900a5a7 */ /* 0x000ea4000804007f */
[----:B--2---:R-:W-:Y:S05]  /*19cf0*/  @!P2 BRA `(.L_x_1204) ;  /* 0xfffffffc00eca947 */ /* 0x004fea000383ffff */
[----:B------:R-:W-:Y:S05]  /*19d00*/  BRA `(.L_x_1201) ;  /* 0xfffffee400387947 */ /* 0x000fea000383ffff */
.L_x_1211:
[----:B-1----:R-:W-:-:S04]  /*19d10*/  IMAD.U32 R7, RZ, RZ, UR6 ;  /* 0x00000006ff077e24 */ /* 0x002fc8000f8e00ff */
[----:B------:R1:W2:Y:S03]  /*19d20*/  SYNCS.PHASECHK.TRANS64.TRYWAIT P2, [R7+URZ+0x28430], R6 ;  /* 0x02843006070075a7 */ /* 0x0002a6000804017f */
[----:B--2---:R-:W-:Y:S05]  /*19d30*/  @!P2 NANOSLEEP.SYNCS 0x989680 ;  /* 0x009896800000a95d */ /* 0x004fea0003900000 */
[----:B------:R-:W2:Y:S02]  /*19d40*/  @!P2 SYNCS.PHASECHK.TRANS64 P2, [R7+URZ+0x28430], R6 ;  /* 0x028430060700a5a7 */ /* 0x000ea4000804007f */
[----:B--2---:R-:W-:Y:S05]  /*19d50*/  @!P2 BRA `(.L_x_1211) ;  /* 0xfffffffc00eca947 */ /* 0x004fea000383ffff */
[----:B------:R-:W-:Y:S05]  /*19d60*/  BRA `(.L_x_1208) ;  /* 0xfffffefc00ac7947 */ /* 0x000fea000383ffff */
.L_x_1215:
[----:B-1----:R-:W-:-:S04]  /*19d70*/  IMAD.U32 R7, RZ, RZ, UR10 ;  /* 0x0000000aff077e24 */ /* 0x002fc8000f8e00ff */
[----:B------:R1:W2:Y:S03]  /*19d80*/  SYNCS.PHASECHK.TRANS64.TRYWAIT P2, [R7+URZ+0x28450], R6 ;  /* 0x02845006070075a7 */ /* 0x0002a6000804017f */
[----:B--2---:R-:W-:Y:S05]  /*19d90*/  @!P2 NANOSLEEP.SYNCS 0x989680 ;  /* 0x009896800000a95d */ /* 0x004fea0003900000 */
[----:B------:R-:W2:Y:S02]  /*19da0*/  @!P2 SYNCS.PHASECHK.TRANS64 P2, [R7+URZ+0x28450], R6 ;  /* 0x028450060700a5a7 */ /* 0x000ea4000804007f */
[----:B--2---:R-:W-:Y:S05]  /*19db0*/  @!P2 BRA `(.L_x_1215) ;  /* 0xfffffffc00eca947 */ /* 0x004fea000383ffff */
[----:B------:R-:W-:Y:S05]  /*19dc0*/  BRA `(.L_x_1212) ;  /* 0xffffff0000847947 */ /* 0x000fea000383ffff */
.L_x_1229:
[----:B-1----:R-:W-:-:S04]  /*19dd0*/  IMAD.U32 R5, RZ, RZ, UR14 ;  /* 0x0000000eff057e24 */ /* 0x002fc8000f8e00ff */
[----:B------:R1:W2:Y:S03]  /*19de0*/  SYNCS.PHASECHK.TRANS64.TRYWAIT P1, [R5+URZ+0x28450], R0 ;  /* 0x02845000050075a7 */ /* 0x0002a6000802017f */
[----:B--2---:R-:W-:Y:S05]  /*19df0*/  @!P1 NANOSLEEP.SYNCS 0x989680 ;  /* 0x009896800000995d */ /* 0x004fea0003900000 */
[----:B------:R-:W2:Y:S02]  /*19e00*/  @!P1 SYNCS.PHASECHK.TRANS64 P1, [R5+URZ+0x28450], R0 ;  /* 0x02845000050095a7 */ /* 0x000ea4000802007f */
[----:B--2---:R-:W-:Y:S05]  /*19e10*/  @!P1 BRA `(.L_x_1229) ;  /* 0xfffffffc00ec9947 */ /* 0x004fea000383ffff */
[----:B------:R-:W-:Y:S05]  /*19e20*/  BRA `(.L_x_1228) ;  /* 0xffffff2400687947 */ /* 0x000fea000383ffff */
.L_x_1285:
[----:B------:R-:W-:Y:S02]  /*19e30*/  IMAD.MOV.U32 R13, RZ, RZ, R0 ;  /* 0x000000ffff0d7224 */ /* 0x000fe400078e0000 */
[----:B------:R-:W-:Y:S02]  /*19e40*/  IMAD.MOV.U32 R12, RZ, RZ, RZ ;  /* 0x000000ffff0c7224 */ /* 0x000fe400078e00ff */
[----:B------:R-:W-:Y:S02]  /*19e50*/  IMAD.MOV.U32 R11, RZ, RZ, 0x1f ;  /* 0x0000001fff0b7424 */ /* 0x000fe400078e00ff */
[----:B------:R-:W-:-:S07]  /*19e60*/  IMAD.MOV.U32 R15, RZ, RZ, -0x1 ;  /* 0xffffffffff0f7424 */ /* 0x000fce00078e00ff */
[----:B0-2---:R-:W-:Y:S05]  /*19e70*/  WARPSYNC.COLLECTIVE R15, `(.L_x_1359) ;  /* 0x000000000f087348 */ /* 0x005fea0003c00000 */
[----:B------:R1:W3:Y:S02]  /*19e80*/  SHFL.IDX P6, R14, R13, R12, R11 ;  /* 0x0000000c0d0e7389 */ /* 0x0002e400000c000b */
[----:B0123--:R-:W-:Y:S01]  /*19e90*/  ENDCOLLECTIVE ;  /* 0x000000000000791b */ /* 0x00ffe20003800000 */
.L_x_1359:
[----:B------:R-:W-:Y:S05]  /*19ea0*/  BRA `(.L_x_1360) ;  /* 0xffffffb800687947 */ /* 0x000fea000383ffff */
.L_x_1287:
[----:B------:R-:W-:Y:S01]  /*19eb0*/  BSSY B0, `(.L_x_1361) ;  /* 0x0000006000007945 */ /* 0x000fe20003800000 */
[----:B------:R-:W-:-:S07]  /*19ec0*/  IMAD.MOV.U32 R15, RZ, RZ, -0x1 ;  /* 0xffffffffff0f7424 */ /* 0x000fce00078e00ff */
[----:B0-2---:R-:W-:Y:S05]  /*19ed0*/  WARPSYNC.COLLECTIVE R15, `(.L_x_1362) ;  /* 0x000000000f0c7348 */ /* 0x005fea0003c00000 */
[----:B------:R-:W-:Y:S02]  /*19ee0*/  ELECT P6, UR62, PT ;  /* 0x00000000003e782f */ /* 0x000fe400038c0000 */
[----:B------:R-:W-:Y:S01]  /*19ef0*/  MOV R14, UR62 ;  /* 0x0000003e000e7c02 */ /* 0x000fe20008000f00 */
[----:B0-2---:R-:W-:Y:S10]  /*19f00*/  ENDCOLLECTIVE ;  /* 0x000000000000791b */ /* 0x005ff40003800000 */
.L_x_1362:
[----:B------:R-:W-:Y:S05]  /*19f10*/  BSYNC B0 ;  /* 0x0000000000007941 */ /* 0x000fea0003800000 */
.L_x_1361:
[----:B------:R-:W-:Y:S05]  /*19f20*/  BRA `(.L_x_1363) ;  /* 0xffffffb800787947 */ /* 0x000fea000383ffff */
.L_x_1289:
[----:B-1----:R1:W2:Y:S02]  /*19f30*/  SYNCS.PHASECHK.TRANS64.TRYWAIT P0, [R2+URZ+0x28480], R4 ;  /* 0x02848004020075a7 */ /* 0x0022a4000800017f */
[----:B--2---:R-:W-:Y:S05]  /*19f40*/  @!P0 NANOSLEEP.SYNCS 0x989680 ;  /* 0x009896800000895d */ /* 0x004fea0003900000 */
[----:B------:R-:W2:Y:S02]  /*19f50*/  @!P0 SYNCS.PHASECHK.TRANS64 P0, [R2+URZ+0x28480], R4 ;  /* 0x02848004020085a7 */ /* 0x000ea4000800007f */
[----:B--2---:R-:W-:Y:S05]  /*19f60*/  @!P0 BRA `(.L_x_1289) ;  /* 0xfffffffc00f08947 */ /* 0x004fea000383ffff */
[----:B------:R-:W-:Y:S05]  /*19f70*/  BRA `(.L_x_1364) ;  /* 0xffffffb800dc7947 */ /* 0x000fea000383ffff */
.L_x_1291:
[----:B0-----:R0:W2:Y:S02]  /*19f80*/  SYNCS.PHASECHK.TRANS64.TRYWAIT P0, [R2+URZ+0x28440], R4 ;  /* 0x02844004020075a7 */ /* 0x0010a4000800017f */
[----:B--2---:R-:W-:Y:S05]  /*19f90*/  @!P0 NANOSLEEP.SYNCS 0x989680 ;  /* 0x009896800000895d */ /* 0x004fea0003900000 */
[----:B------:R-:W2:Y:S02]  /*19fa0*/  @!P0 SYNCS.PHASECHK.TRANS64 P0, [R2+URZ+0x28440], R4 ;  /* 0x02844004020085a7 */ /* 0x000ea4000800007f */
[----:B--2---:R-:W-:Y:S05]  /*19fb0*/  @!P0 BRA `(.L_x_1291) ;  /* 0xfffffffc00f08947 */ /* 0x004fea000383ffff */
[----:B------:R-:W-:Y:S05]  /*19fc0*/  BRA `(.L_x_1365) ;  /* 0xffffffbc004c7947 */ /* 0x000fea000383ffff */
.L_x_1295:
[----:B------:R-:W-:Y:S01]  /*19fd0*/  IMAD.MOV.U32 R13, RZ, RZ, R3 ;  /* 0x000000ffff0d7224 */ /* 0x000fe200078e0003 */
[----:B------:R-:W-:Y:S01]  /*19fe0*/  LOP3.LUT R7, R7, 0x7f, RZ, 0xc0, !PT ;  /* 0x0000007f07077812 */ /* 0x000fe200078ec0ff */
[----:B------:R-:W-:Y:S02]  /*19ff0*/  IMAD.MOV.U32 R12, RZ, RZ, RZ ;  /* 0x000000ffff0c7224 */ /* 0x000fe400078e00ff */
[----:B------:R-:W-:Y:S01]  /*1a000*/  IMAD.MOV.U32 R11, RZ, RZ, 0x181f ;  /* 0x0000181fff0b7424 */ /* 0x000fe200078e00ff */
[----:B------:R-:W-:Y:S01]  /*1a010*/  SHF.R.U32.HI R5, RZ, 0x3, R7 ;  /* 0x00000003ff057819 */ /* 0x000fe20000011607 */
[----:B------:R-:W-:Y:S02]  /*1a020*/  IMAD.MOV.U32 R15, RZ, RZ, -0x1 ;  /* 0xffffffffff0f7424 */ /* 0x000fe400078e00ff */
[----:B------:R-:W-:Y:S02]  /*1a030*/  IMAD R2, R19, R8, RZ ;  /* 0x0000000813027224 */ /* 0x000fe400078e02ff */
[----:B------:R-:W-:-:S07]  /*1a040*/  IMAD.IADD R0, R5, 0x1, R18 ;  /* 0x0000000105007824 */ /* 0x000fce00078e0212 */
[----:B0----5:R-:W-:Y:S05]  /*1a050*/  WARPSYNC.COLLECTIVE R15, `(.L_x_1366) ;  /* 0x000000000f087348 */ /* 0x021fea0003c00000 */
[----:B------:R1:W2:Y:S02]  /*1a060*/  SHFL.IDX P6, R14, R13, R12, R11 ;  /* 0x0000000c0d0e7389 */ /* 0x0002a400000c000b */
[----:B012--5:R-:W-:Y:S01]  /*1a070*/  ENDCOLLECTIVE ;  /* 0x000000000000791b */ /* 0x027fe20003800000 */
.L_x_1366:
[C---:B------:R-:W-:Y:S01]  /*1a080*/  VIADD R5, R0.reuse, 0x10 ;  /* 0x0000001000057836 */ /* 0x040fe20000000000 */
[----:B------:R-:W-:Y:S01]  /*1a090*/  ISETP.GE.AND P2, PT, R0, R2, PT ;  /* 0x000000020000720c */ /* 0x000fe20003f46270 */
[----:B------:R-:W-:Y:S02]  /*1a0a0*/  IMAD.MOV.U32 R13, RZ, RZ, R4 ;  /* 0x000000ffff0d7224 */ /* 0x000fe400078e0004 */
[----:B------:R-:W-:-:S10]  /*1a0b0*/  IMAD.MOV.U32 R6, RZ, RZ, R14 ;  /* 0x000000ffff067224 */ /* 0x000fd400078e000e */
[----:B------:R-:W-:Y:S05]  /*1a0c0*/  WARPSYNC.COLLECTIVE R15, `(.L_x_1367) ;  /* 0x000000000f087348 */ /* 0x000fea0003c00000 */
[----:B------:R0:W1:Y:S02]  /*1a0d0*/  SHFL.IDX P6, R14, R13, R12, R11 ;  /* 0x0000000c0d0e7389 */ /* 0x00006400000c000b */
[----:B01----:R-:W-:Y:S01]  /*1a0e0*/  ENDCOLLECTIVE ;  /* 0x000000000000791b */ /* 0x003fe20003800000 */
.L_x_1367:
[----:B------:R-:W-:Y:S02]  /*1a0f0*/  IMAD.MOV.U32 R13, RZ, RZ, R3 ;  /* 0x000000ffff0d7224 */ /* 0x000fe400078e0003 */
[----:B------:R-:W-:Y:S02]  /*1a100*/  IMAD.MOV.U32 R12, RZ, RZ, 0x1 ;  /* 0x00000001ff0c7424 */ /* 0x000fe400078e00ff */
[----:B------:R-:W-:-:S07]  /*1a110*/  IMAD.MOV.U32 R7, RZ, RZ, R14 ;  /* 0x000000ffff077224 */ /* 0x000fce00078e000e */
[----:B------:R-:W-:Y:S05]  /*1a120*/  WARPSYNC.COLLECTIVE R15, `(.L_x_1368) ;  /* 0x000000000f087348 */ /* 0x000fea0003c00000 */
[----:B------:R0:W1:Y:S02]  /*1a130*/  SHFL.IDX P6, R14, R13, R12, R11 ;  /* 0x0000000c0d0e7389 */ /* 0x00006400000c000b */
[----:B01----:R-:W-:Y:S01]  /*1a140*/  ENDCOLLECTIVE ;  /* 0x000000000000791b */ /* 0x003fe20003800000 */
.L_x_1368:
        /* <DEDUP_REMOVED lines=10> */
.L_x_1369:
        /* <DEDUP_REMOVED lines=12> */
.L_x_1370:
        /* <DEDUP_REMOVED lines=17> */
.L_x_1371:
[----:B------:R-:W-:Y:S02]  /*1a3c0*/  IMAD.MOV.U32 R13, RZ, RZ, R3 ;  /* 0x000000ffff0d7224 */ /* 0x000fe400078e0003 */
[----:B------:R-:W-:Y:S02]  /*1a3d0*/  IMAD.MOV.U32 R12, RZ, RZ, 0x3 ;  /* 0x00000003ff0c7424 */ /* 0x000fe400078e00ff */
[----:B------:R-:W-:-:S07]  /*1a3e0*/  IMAD.MOV.U32 R5, RZ, RZ, R14 ;  /* 0x000000ffff057224 */ /* 0x000fce00078e000e */
[----:B------:R-:W-:Y:S05]  /*1a3f0*/  WARPSYNC.COLLECTIVE R15, `(.L_x_1372) ;  /* 0x000000000f087348 */ /* 0x000fea0003c00000 */
[----:B------:R0:W1:Y:S02]  /*1a400*/  SHFL.IDX P6, R14, R13, R12, R11 ;  /* 0x0000000c0d0e7389 */ /* 0x00006400000c000b */
[----:B01----:R-:W-:Y:S01]  /*1a410*/  ENDCOLLECTIVE ;  /* 0x000000000000791b */ /* 0x003fe20003800000 */
.L_x_1372:
        /* <DEDUP_REMOVED lines=16> */
.L_x_1373:
[----:B------:R-:W-:Y:S02]  /*1a520*/  IMAD.MOV.U32 R13, RZ, RZ, R3 ;  /* 0x000000ffff0d7224 */ /* 0x000fe400078e0003 */
[----:B------:R-:W-:Y:S02]  /*1a530*/  IMAD.MOV.U32 R12, RZ, RZ, 0x4 ;  /* 0x00000004ff0c7424 */ /* 0x000fe400078e00ff */
[----:B------:R-:W-:-:S07]  /*1a540*/  IMAD.MOV.U32 R5, RZ, RZ, R14 ;  /* 0x000000ffff057224 */ /* 0x000fce00078e000e */
[----:B------:R-:W-:Y:S05]  /*1a550*/  WARPSYNC.COLLECTIVE R15, `(.L_x_1374) ;  /* 0x000000000f087348 */ /* 0x000fea0003c00000 */
[----:B------:R0:W1:Y:S02]  /*1a560*/  SHFL.IDX P6, R14, R13, R12, R11 ;  /* 0x0000000c0d0e7389 */ /* 0x00006400000c000b */
[----:B01----:R-:W-:Y:S01]  /*1a570*/  ENDCOLLECTIVE ;  /* 0x000000000000791b */ /* 0x003fe20003800000 */
.L_x_1374:
        /* <DEDUP_REMOVED lines=16> */
.L_x_1375:
[----:B------:R-:W-:Y:S02]  /*1a680*/  IMAD.MOV.U32 R13, RZ, RZ, R3 ;  /* 0x000000ffff0d7224 */ /* 0x000fe400078e0003 */
[----:B------:R-:W-:Y:S02]  /*1a690*/  IMAD.MOV.U32 R12, RZ, RZ, 0x5 ;  /* 0x00000005ff0c7424 */ /* 0x000fe400078e00ff */
[----:B------:R-:W-:-:S07]  /*1a6a0*/  IMAD.MOV.U32 R5, RZ, RZ, R14 ;  /* 0x000000ffff057224 */ /* 0x000fce00078e000e */
[----:B------:R-:W-:Y:S05]  /*1a6b0*/  WARPSYNC.COLLECTIVE R15, `(.L_x_1376) ;  /* 0x000000000f087348 */ /* 0x000fea0003c00000 */
[----:B------:R0:W1:Y:S02]  /*1a6c0*/  SHFL.IDX P6, R14, R13, R12, R11 ;  /* 0x0000000c0d0e7389 */ /* 0x00006400000c000b */
[----:B01----:R-:W-:Y:S01]  /*1a6d0*/  ENDCOLLECTIVE ;  /* 0x000000000000791b */ /* 0x003fe20003800000 */
.L_x_1376:
        /* <DEDUP_REMOVED lines=16> */
.L_x_1377:
[----:B------:R-:W-:Y:S02]  /*1a7e0*/  IMAD.MOV.U32 R13, RZ, RZ, R3 ;  /* 0x000000ffff0d7224 */ /* 0x000fe400078e0003 */
[----:B------:R-:W-:Y:S02]  /*1a7f0*/  IMAD.MOV.U32 R12, RZ, RZ, 0x6 ;  /* 0x00000006ff0c7424 */ /* 0x000fe400078e00ff */
[----:B------:R-:W-:-:S07]  /*1a800*/  IMAD.MOV.U32 R5, RZ, RZ, R14 ;  /* 0x000000ffff057224 */ /* 0x000fce00078e000e */
[----:B------:R-:W-:Y:S05]  /*1a810*/  WARPSYNC.COLLECTIVE R15, `(.L_x_1378) ;  /* 0x000000000f087348 */ /* 0x000fea0003c00000 */
[----:B------:R0:W1:Y:S02]  /*1a820*/  SHFL.IDX P6, R14, R13, R12, R11 ;  /* 0x0000000c0d0e7389 */ /* 0x00006400000c000b */
[----:B01----:R-:W-:Y:S01]  /*1a830*/  ENDCOLLECTIVE ;  /* 0x000000000000791b */ /* 0x003fe20003800000 */
.L_x_1378:
        /* <DEDUP_REMOVED lines=14> */
.L_x_1379:
        /* <DEDUP_REMOVED lines=8> */
.L_x_1380:
        /* <DEDUP_REMOVED lines=14> */
.L_x_1381:
[----:B------:R-:W-:Y:S01]  /*1aa80*/  IMAD.MOV.U32 R4, RZ, RZ, R14 ;  /* 0x000000ffff047224 */ /* 0x000fe200078e000e */
[----:B------:R-:W-:Y:S06]  /*1aa90*/  BRA `(.L_x_1382) ;  /* 0xffffffbc00c47947 */ /* 0x000fec000383ffff */
.L_x_1300:
[----:B--2---:R2:W3:Y:S02]  /*1aaa0*/  SYNCS.PHASECHK.TRANS64.TRYWAIT P0, [R17+URZ+0x28420], R0 ;  /* 0x02842000110075a7 */ /* 0x0044e4000800017f */
[----:B---3--:R-:W-:Y:S05]  /*1aab0*/  @!P0 NANOSLEEP.SYNCS 0x989680 ;  /* 0x009896800000895d */ /* 0x008fea0003900000 */
[----:B------:R-:W3:Y:S02]  /*1aac0*/  @!P0 SYNCS.PHASECHK.TRANS64 P0, [R17+URZ+0x28420], R0 ;  /* 0x02842000110085a7 */ /* 0x000ee4000800007f */
[----:B---3--:R-:W-:Y:S05]  /*1aad0*/  @!P0 BRA `(.L_x_1300) ;  /* 0xfffffffc00f08947 */ /* 0x008fea000383ffff */
[----:B------:R-:W-:Y:S05]  /*1aae0*/  BRA `(.L_x_1383) ;  /* 0xffffffc000307947 */ /* 0x000fea000383ffff */
.L_x_1306:
[----:B---3--:R3:W4:Y:S02]  /*1aaf0*/  SYNCS.PHASECHK.TRANS64.TRYWAIT P0, [R6+URZ+0x28480], R5 ;  /* 0x02848005060075a7 */ /* 0x008724000800017f */
[----:B----4-:R-:W-:Y:S05]  /*1ab00*/  @!P0 NANOSLEEP.SYNCS 0x989680 ;  /* 0x009896800000895d */ /* 0x010fea0003900000 */
[----:B------:R-:W4:Y:S02]  /*1ab10*/  @!P0 SYNCS.PHASECHK.TRANS64 P0, [R6+URZ+0x28480], R5 ;  /* 0x02848005060085a7 */ /* 0x000f24000800007f */
[----:B----4-:R-:W-:Y:S05]  /*1ab20*/  @!P0 BRA `(.L_x_1306) ;  /* 0xfffffffc00f08947 */ /* 0x010fea000383ffff */
[----:B------:R-:W-:Y:S05]  /*1ab30*/  BRA `(.L_x_1384) ;  /* 0xffffffc000ec7947 */ /* 0x000fea000383ffff */
.L_x_1312:
[----:B-1----:R1:W2:Y:S02]  /*1ab40*/  SYNCS.PHASECHK.TRANS64.TRYWAIT P0, [R6+URZ+0x28440], R5 ;  /* 0x02844005060075a7 */ /* 0x0022a4000800017f */
[----:B--2---:R-:W-:Y:S05]  /*1ab50*/  @!P0 NANOSLEEP.SYNCS 0x989680 ;  /* 0x009896800000895d */ /* 0x004fea0003900000 */
[----:B------:R-:W2:Y:S02]  /*1ab60*/  @!P0 SYNCS.PHASECHK.TRANS64 P0, [R6+URZ+0x28440], R5 ;  /* 0x02844005060085a7 */ /* 0x000ea4000800007f */
[----:B--2---:R-:W-:Y:S05]  /*1ab70*/  @!P0 BRA `(.L_x_1312) ;  /* 0xfffffffc00f08947 */ /* 0x004fea000383ffff */
[----:B------:R-:W-:Y:S05]  /*1ab80*/  BRA `(.L_x_1385) ;  /* 0xffffffc400ac7947 */ /* 0x000fea000383ffff */
.L_x_1319:
[----:B---3--:R3:W4:Y:S02]  /*1ab90*/  SYNCS.PHASECHK.TRANS64.TRYWAIT P0, [R19+URZ+0x28470], R4 ;  /* 0x02847004130075a7 */ /* 0x008724000800017f */
[----:B----4-:R-:W-:Y:S05]  /*1aba0*/  @!P0 NANOSLEEP.SYNCS 0x989680 ;  /* 0x009896800000895d */ /* 0x010fea0003900000 */
[----:B------:R-:W4:Y:S02]  /*1abb0*/  @!P0 SYNCS.PHASECHK.TRANS64 P0, [R19+URZ+0x28470], R4 ;  /* 0x02847004130085a7 */ /* 0x000f24000800007f */
[----:B----4-:R-:W-:Y:S05]  /*1abc0*/  @!P0 BRA `(.L_x_1319) ;  /* 0xfffffffc00f08947 */ /* 0x010fea000383ffff */
[----:B------:R-:W-:Y:S05]  /*1abd0*/  BRA `(.L_x_1386) ;  /* 0xffffffc800847947 */ /* 0x000fea000383ffff */
.L_x_1321:
[----:B----4-:R4:W0:Y:S02]  /*1abe0*/  SYNCS.PHASECHK.TRANS64.TRYWAIT P0, [R19+URZ+0x28460], R3 ;  /* 0x02846003130075a7 */ /* 0x010824000800017f */
[----:B0-----:R-:W-:Y:S05]  /*1abf0*/  @!P0 NANOSLEEP.SYNCS 0x989680 ;  /* 0x009896800000895d */ /* 0x001fea0003900000 */
[----:B------:R-:W0:Y:S02]  /*1ac00*/  @!P0 SYNCS.PHASECHK.TRANS64 P0, [R19+URZ+0x28460], R3 ;  /* 0x02846003130085a7 */ /* 0x000e24000800007f */
[----:B0-----:R-:W-:Y:S05]  /*1ac10*/  @!P0 BRA `(.L_x_1321) ;  /* 0xfffffffc00f08947 */ /* 0x001fea000383ffff */
[----:B------:R-:W-:Y:S05]  /*1ac20*/  BRA `(.L_x_1387) ;  /* 0xffffffc8008c7947 */ /* 0x000fea000383ffff */
.L_x_1328:
[----:B--2---:R2:W3:Y:S02]  /*1ac30*/  SYNCS.PHASECHK.TRANS64.TRYWAIT P1, [R2+URZ+0x28470], R0 ;  /* 0x02847000020075a7 */ /* 0x0044e4000802017f */
[----:B---3--:R-:W-:Y:S05]  /*1ac40*/  @!P1 NANOSLEEP.SYNCS 0x989680 ;  /* 0x009896800000995d */ /* 0x008fea0003900000 */
[----:B------:R-:W3:Y:S02]  /*1ac50*/  @!P1 SYNCS.PHASECHK.TRANS64 P1, [R2+URZ+0x28470], R0 ;  /* 0x02847000020095a7 */ /* 0x000ee4000802007f */
[----:B---3--:R-:W-:Y:S05]  /*1ac60*/  @!P1 BRA `(.L_x_1328) ;  /* 0xfffffffc00f09947 */ /* 0x008fea000383ffff */
[----:B------:R-:W-:Y:S05]  /*1ac70*/  BRA `(.L_x_1388) ;  /* 0xffffffd000a07947 */ /* 0x000fea000383ffff */
.L_x_1330:
[----:B--2---:R2:W3:Y:S02]  /*1ac80*/  SYNCS.PHASECHK.TRANS64.TRYWAIT P1, [R2+URZ+0x28460], R0 ;  /* 0x02846000020075a7 */ /* 0x0044e4000802017f */
[----:B---3--:R-:W-:Y:S05]  /*1ac90*/  @!P1 NANOSLEEP.SYNCS 0x989680 ;  /* 0x009896800000995d */ /* 0x008fea0003900000 */
[----:B------:R-:W3:Y:S02]  /*1aca0*/  @!P1 SYNCS.PHASECHK.TRANS64 P1, [R2+URZ+0x28460], R0 ;  /* 0x02846000020095a7 */ /* 0x000ee4000802007f */
[----:B---3--:R-:W-:Y:S05]  /*1acb0*/  @!P1 BRA `(.L_x_1330) ;  /* 0xfffffffc00f09947 */ /* 0x008fea000383ffff */
[----:B------:R-:W-:Y:S05]  /*1acc0*/  BRA `(.L_x_1389) ;  /* 0xffffffd000a87947 */ /* 0x000fea000383ffff */
.L_x_1343:
[----:B0-----:R0:W1:Y:S02]  /*1acd0*/  SYNCS.PHASECHK.TRANS64.TRYWAIT P0, [R0+URZ+0x28420], R3 ;  /* 0x02842003000075a7 */ /* 0x001064000800017f */
[----:B-1----:R-:W-:Y:S05]  /*1ace0*/  @!P0 NANOSLEEP.SYNCS 0x989680 ;  /* 0x009896800000895d */ /* 0x002fea0003900000 */
[----:B------:R-:W1:Y:S02]  /*1acf0*/  @!P0 SYNCS.PHASECHK.TRANS64 P0, [R0+URZ+0x28420], R3 ;  /* 0x02842003000085a7 */ /* 0x000e64000800007f */
[----:B-1----:R-:W-:Y:S05]  /*1ad00*/  @!P0 BRA `(.L_x_1343) ;  /* 0xfffffffc00f08947 */ /* 0x002fea000383ffff */
[----:B------:R-:W-:Y:S05]  /*1ad10*/  BRA `(.L_x_1390) ;  /* 0xffffffe800887947 */ /* 0x000fea000383ffff */
.L_x_1344:
        /* <DEDUP_REMOVED lines=11> */
.L_x_1392:
[----:B------:R-:W-:Y:S05]  /*1add0*/  BSYNC B0 ;  /* 0x0000000000007941 */ /* 0x000fea0003800000 */
.L_x_1391:
[----:B------:R-:W-:Y:S05]  /*1ade0*/  BRA `(.L_x_1393) ;  /* 0xffffffe800707947 */ /* 0x000fea000383ffff */
.L_x_1347:
[----:B------:R-:W-:Y:S01]  /*1adf0*/  BSSY B1, `(.L_x_1394) ;  /* 0x0000006000017945 */ /* 0x000fe20003800000 */
[----:B------:R-:W-:-:S07]  /*1ae00*/  IMAD.MOV.U32 R15, RZ, RZ, -0x1 ;  /* 0xffffffffff0f7424 */ /* 0x000fce00078e00ff */
[----:B01----:R-:W-:Y:S05]  /*1ae10*/  WARPSYNC.COLLECTIVE R15, `(.L_x_1395) ;  /* 0x000000000f0c7348 */ /* 0x003fea0003c00000 */
[----:B------:R-:W-:Y:S02]  /*1ae20*/  ELECT P6, UR62, PT ;  /* 0x00000000003e782f */ /* 0x000fe400038c0000 */
[----:B------:R-:W-:Y:S01]  /*1ae30*/  MOV R14, UR62 ;  /* 0x0000003e000e7c02 */ /* 0x000fe20008000f00 */
[----:B01----:R-:W-:Y:S10]  /*1ae40*/  ENDCOLLECTIVE ;  /* 0x000000000000791b */ /* 0x003ff40003800000 */
.L_x_1395:
[----:B------:R-:W-:Y:S05]  /*1ae50*/  BSYNC B1 ;  /* 0x0000000000017941 */ /* 0x000fea0003800000 */
.L_x_1394:
[----:B------:R-:W-:Y:S05]  /*1ae60*/  BRA `(.L_x_1396) ;  /* 0xffffffe800687947 */ /* 0x000fea000383ffff */
.L_x_1349:
[----:B0-----:R0:W1:Y:S02]  /*1ae70*/  SYNCS.PHASECHK.TRANS64.TRYWAIT P1, [R6+URZ], R5 ;  /* 0x00000005060075a7 */ /* 0x001064000802017f */
[----:B-1----:R-:W-:Y:S05]  /*1ae80*/  @!P1 NANOSLEEP.SYNCS 0x989680 ;  /* 0x009896800000995d */ /* 0x002fea0003900000 */
[----:B------:R-:W1:Y:S02]  /*1ae90*/  @!P1 SYNCS.PHASECHK.TRANS64 P1, [R6+URZ], R5 ;  /* 0x00000005060095a7 */ /* 0x000e64000802007f */
[----:B-1----:R-:W-:Y:S05]  /*1aea0*/  @!P1 BRA `(.L_x_1349) ;  /* 0xfffffffc00f09947 */ /* 0x002fea000383ffff */
[----:B------:R-:W-:Y:S05]  /*1aeb0*/  BRA `(.L_x_1397) ;  /* 0xffffffe800ac7947 */ /* 0x000fea000383ffff */
.L_x_1350:
[----:B-1----:R1:W2:Y:S02]  /*1aec0*/  SYNCS.PHASECHK.TRANS64.TRYWAIT P1, [R7+URZ], R2 ;  /* 0x00000002070075a7 */ /* 0x0022a4000802017f */
[----:B--2---:R-:W-:Y:S05]  /*1aed0*/  @!P1 NANOSLEEP.SYNCS 0x989680 ;  /* 0x009896800000995d */ /* 0x004fea0003900000 */
[----:B------:R-:W2:Y:S02]  /*1aee0*/  @!P1 SYNCS.PHASECHK.TRANS64 P1, [R7+URZ], R2 ;  /* 0x00000002070095a7 */ /* 0x000ea4000802007f */
[----:B--2---:R-:W-:Y:S05]  /*1aef0*/  @!P1 BRA `(.L_x_1350) ;  /* 0xfffffffc00f09947 */ /* 0x004fea000383ffff */
[----:B------:R-:W-:Y:S05]  /*1af00*/  BRA `(.L_x_1398) ;  /* 0xffffffe800a07947 */ /* 0x000fea000383ffff */
.L_x_1352:
[----:B--2---:R2:W3:Y:S02]  /*1af10*/  SYNCS.PHASECHK.TRANS64.TRYWAIT P1, [R4+URZ+0x28460], R5 ;  /* 0x02846005040075a7 */ /* 0x0044e4000802017f */
[----:B---3--:R-:W-:Y:S05]  /*1af20*/  @!P1 NANOSLEEP.SYNCS 0x989680 ;  /* 0x009896800000995d */ /* 0x008fea0003900000 */
[----:B------:R-:W3:Y:S02]  /*1af30*/  @!P1 SYNCS.PHASECHK.TRANS64 P1, [R4+URZ+0x28460], R5 ;  /* 0x02846005040095a7 */ /* 0x000ee4000802007f */
[----:B---3--:R-:W-:Y:S05]  /*1af40*/  @!P1 BRA `(.L_x_1352) ;  /* 0xfffffffc00f09947 */ /* 0x008fea000383ffff */
[----:B------:R-:W-:Y:S05]  /*1af50*/  BRA `(.L_x_1399) ;  /* 0xffffffe800a47947 */ /* 0x000fea000383ffff */
.L_x_1354:
[----:B---3--:R3:W4:Y:S02]  /*1af60*/  SYNCS.PHASECHK.TRANS64.TRYWAIT P1, [R3+URZ+0x28460], R2 ;  /* 0x02846002030075a7 */ /* 0x008724000802017f */
[----:B----4-:R-:W-:Y:S05]  /*1af70*/  @!P1 NANOSLEEP.SYNCS 0x989680 ;  /* 0x009896800000995d */ /* 0x010fea0003900000 */
[----:B------:R-:W4:Y:S02]  /*1af80*/  @!P1 SYNCS.PHASECHK.TRANS64 P1, [R3+URZ+0x28460], R2 ;  /* 0x02846002030095a7 */ /* 0x000f24000802007f */
[----:B----4-:R-:W-:Y:S05]  /*1af90*/  @!P1 BRA `(.L_x_1354) ;  /* 0xfffffffc00f09947 */ /* 0x010fea000383ffff */
[----:B------:R-:W-:Y:S05]  /*1afa0*/  BRA `(.L_x_1400) ;  /* 0xffffffe800a47947 */ /* 0x000fea000383ffff */
.L_x_1356:
[----:B----4-:R4:W0:Y:S02]  /*1afb0*/  SYNCS.PHASECHK.TRANS64.TRYWAIT P0, [R4+URZ+0x28480], R5 ;  /* 0x02848005040075a7 */ /* 0x010824000800017f */
[----:B0-----:R-:W-:Y:S05]  /*1afc0*/  @!P0 NANOSLEEP.SYNCS 0x989680 ;  /* 0x009896800000895d */ /* 0x001fea0003900000 */
[----:B------:R-:W0:Y:S02]  /*1afd0*/  @!P0 SYNCS.PHASECHK.TRANS64 P0, [R4+URZ+0x28480], R5 ;  /* 0x02848005040085a7 */ /* 0x000e24000800007f */
[----:B0-----:R-:W-:Y:S05]  /*1afe0*/  @!P0 BRA `(.L_x_1356) ;  /* 0xfffffffc00f08947 */ /* 0x001fea000383ffff */
[----:B------:R-:W-:Y:S05]  /*1aff0*/  BRA `(.L_x_1357) ;  /* 0xffffffe800a07947 */ /* 0x000fea000383ffff */
.L_x_1401:
        /* <DEDUP_REMOVED lines=16> */
.L_x_13342:


//--------------------- .text._ZN7cutlass13device_kernelIN5flash11enable_sm90INS1_16FlashAttnFwdSm90INS1_25CollectiveMainloopFwdSm90ILi2EN4cute5tupleIJNS5_1CILi1EEES8_S8_EEENS6_IJNS7_ILi128EEENS7_ILi64EEENS7_ILi256EEEEEELi256ENS_12float_e4m3_tEfNS_4arch4Sm90ELb0ELb1ELb1ELb1ELb0ELb1ELb0ELb1ELb1ELb1ELb1ELb0EEENS1_21CollectiveEpilogueFwdINS6_IJSA_SC_SB_EEES9_NS_10bfloat16_tESG_Li256ELb1ELb1ELb1ELb1EEENS1_36VarlenDynamicPersistentTileSchedulerILi128ELi64ELi256ELi128ELb1ELb1ELb1ELb1ELb0ELb1EEEEEEEEEvNT_6ParamsE --------------------------
	.section	.text._ZN7cutlass13device_kernelIN5flash11enable_sm90INS1_16FlashAttnFwdSm90INS1_25CollectiveMainloopFwdSm90ILi2EN4cute5tupleIJNS5_1CILi1EEES8_S8_EEENS6_IJNS7_ILi128EEENS7_ILi64EEENS7_ILi256EEEEEELi256ENS_12float_e4m3_tEfNS_4arch4Sm90ELb0ELb1ELb1ELb1ELb0ELb1ELb0ELb1ELb1ELb1ELb1ELb0EEENS1_21CollectiveEpilogueFwdINS6_IJSA_SC_SB_EEES9_NS_10bfloat16_tESG_Li256ELb1ELb1ELb1ELb1EEENS1_36VarlenDynamicPersistentTileSchedulerILi128ELi64ELi256ELi128ELb1ELb1ELb1ELb1ELb0ELb1EEEEEEEEEvNT_6ParamsE,"ax",@progbits
	.align	128
.text._ZN7cutlass13device_kernelIN5flash11enable_sm90INS1_16FlashAttnFwdSm90INS1_25CollectiveMainloopFwdSm90ILi2EN4cute5tupleIJNS5_1CILi1EEES8_S8_EEENS6_IJNS7_ILi128EEENS7_ILi64EEENS7_ILi256EEEEEELi256ENS_12float_e4m3_tEfNS_4arch4Sm90ELb0ELb1ELb1ELb1ELb0ELb1ELb0ELb1ELb1ELb1ELb1ELb0EEENS1_21CollectiveEpilogueFwdINS6_IJSA_SC_SB_EEES9_NS_10bfloat16_tESG_Li256ELb1ELb1ELb1ELb1EEENS1_36VarlenDynamicPersistentTileSchedulerILi128ELi64ELi256ELi128ELb1ELb1ELb1ELb1ELb0ELb1EEEEEEEEEvNT_6ParamsE:
        .type           _ZN7cutlass13device_kernelIN5flash11enable_sm90INS1_16FlashAttnFwdSm90INS1_25CollectiveMainloopFwdSm90ILi2EN4cute5tupleIJNS5_1CILi1EEES8_S8_EEENS6_IJNS7_ILi128EEENS7_ILi64EEENS7_ILi256EEEEEELi256ENS_12float_e4m3_tEfNS_4arch4Sm90ELb0ELb1ELb1ELb1ELb0ELb1ELb0ELb1ELb1ELb1ELb1ELb0EEENS1_21CollectiveEpilogueFwdINS6_IJSA_SC_SB_EEES9_NS_10bfloat16_tESG_Li256ELb1ELb1ELb1ELb1EEENS1_36VarlenDynamicPersistentTileSchedulerILi128ELi64ELi256ELi128ELb1ELb1ELb1ELb1ELb0ELb1EEEEEEEEEvNT_6ParamsE,@function
        .size           _ZN7cutlass13device_kernelIN5flash11enable_sm90INS1_16FlashAttnFwdSm90INS1_25CollectiveMainloopFwdSm90ILi2EN4cute5tupleIJNS5_1CILi1EEES8_S8_EEENS6_IJNS7_ILi128EEENS7_ILi64EEENS7_ILi256EEEEEELi256ENS_12float_e4m3_tEfNS_4arch4Sm90ELb0ELb1ELb1ELb1ELb0ELb1ELb0ELb1ELb1ELb1ELb1ELb0EEENS1_21CollectiveEpilogueFwdINS6_IJSA_SC_SB_EEES9_NS_10bfloat16_tESG_Li256ELb1ELb1ELb1ELb1EEENS1_36VarlenDynamicPersistentTileSchedulerILi128ELi64ELi256ELi128ELb1ELb1ELb1ELb1ELb0ELb1EEEEEEEEEvNT_6ParamsE,(.L_x_13343 - _ZN7cutlass13device_kernelIN5flash11enable_sm90INS1_16FlashAttnFwdSm90INS1_25CollectiveMainloopFwdSm90ILi2EN4cute5tupleIJNS5_1CILi1EEES8_S8_EEENS6_IJNS7_ILi128EEENS7_ILi64EEENS7_ILi256EEEEEELi256ENS_12float_e4m3_tEfNS_4arch4Sm90ELb0ELb1ELb1ELb1ELb0ELb1ELb0ELb1ELb1ELb1ELb1ELb0EEENS1_21CollectiveEpilogueFwdINS6_IJSA_SC_SB_EEES9_NS_10bfloat16_tESG_Li256ELb1ELb1ELb1ELb1EEENS1_36VarlenDynamicPersistentTileSchedulerILi128ELi64ELi256ELi128ELb1ELb1ELb1ELb1ELb0ELb1EEEEEEEEEvNT_6ParamsE)
        .other          _ZN7cutlass13device_kernelIN5flash11enable_sm90INS1_16FlashAttnFwdSm90INS1_25CollectiveMainloopFwdSm90ILi2EN4cute5tupleIJNS5_1CILi1EEES8_S8_EEENS6_IJNS7_ILi128EEENS7_ILi64EEENS7_ILi256EEEEEELi256ENS_12float_e4m3_tEfNS_4arch4Sm90ELb0ELb1ELb1ELb1ELb0ELb1ELb0ELb1ELb1ELb1ELb1ELb0EEENS1_21CollectiveEpilogueFwdINS6_IJSA_SC_SB_EEES9_NS_10bfloat16_tESG_Li256ELb1ELb1ELb1ELb1EEENS1_36VarlenDynamicPersistentTileSchedulerILi128ELi64ELi256ELi128ELb1ELb1ELb1ELb1ELb0ELb1EEEEEEEEEvNT_6ParamsE,@"STO_CUDA_ENTRY STV_DEFAULT"
_ZN7cutlass13device_kernelIN5flash11enable_sm90INS1_16FlashAttnFwdSm90INS1_25CollectiveMainloopFwdSm90ILi2EN4cute5tupleIJNS5_1CILi1EEES8_S8_EEENS6_IJNS7_ILi128EEENS7_ILi64EEENS7_ILi256EEEEEELi256ENS_12float_e4m3_tEfNS_4arch4Sm90ELb0ELb1ELb1ELb1ELb0ELb1ELb0ELb1ELb1ELb1ELb1ELb0EEENS1_21CollectiveEpilogueFwdINS6_IJSA_SC_SB_EEES9_NS_10bfloat16_tESG_Li256ELb1ELb1ELb1ELb1EEENS1_36VarlenDynamicPersistentTileSchedulerILi128ELi64ELi256ELi128ELb1ELb1ELb1ELb1ELb0ELb1EEEEEEEEEvNT_6ParamsE:
        /* <DEDUP_REMOVED lines=24> */
.L_x_1403:
[----:B------:R-:W-:Y:S05]  /*0180*/  BSYNC B0 ;  /* 0x0000000000007941 */ /* 0x000fea0003800000 */
.L_x_1402:
        /* <DEDUP_REMOVED lines=41> */
.L_x_1404:
        /* <DEDUP_REMOVED lines=22> */
.L_x_1405:
        /* <DEDUP_REMOVED lines=18> */
.L_x_1406:
        /* <DEDUP_REMOVED lines=22> */
.L_x_1407:
        /* <DEDUP_REMOVED lines=22> */
.L_x_1408:
        /* <DEDUP_REMOVED lines=8> */
.L_x_1411:
        /* <DEDUP_REMOVED lines=8> */
[----:B-1----:R-:W-:-:S06]  /*0a60*/  ULEA UR4, UR42, UR4, 0x18 ;  /* 0x000000042a047291 */ /* 0x002fcc000f8ec03f */
[----:B------:R-:W-:Y:S01]  /*0a70*/  IMAD.U32 R16, RZ, RZ, UR4 ;  /* 0x00000004ff107e24 */ /* 0x000fe2000f8e00ff */
[----:B0-----:R-:W-:Y:S01]  /*0a80*/  SHF.R.U32.HI R0, RZ, 0x7, R0 ;  /* 0x00000007ff007819 */ /* 0x001fe20000011600 */
[----:B------:R-:W-:-:S03]  /*0a90*/  ULDC UR4, c[0x0][0xc3c] ;  /* 0x00030f0000047ab9 */ /* 0x000fc60000000800 */
[----:B------:R-:W-:-:S13]  /*0aa0*/  ISETP.NE.AND P0, PT, R0, 0x1, PT ;  /* 0x000000010000780c */ /* 0x000fda0003f05270 */
[----:B------:R-:W-:Y:S08]  /*0ab0*/  @!P0 BAR.ARV 0x9, 0x100 ;  /* 0x0244000000008b1d */ /* 0x000ff00000002000 */
[----:B------:R-:W-:Y:S06]  /*0ac0*/  BAR.SYNC.DEFER_BLOCKING 0x5, 0x180 ;  /* 0x0146000000007b1d */ /* 0x000fec0000010000 */
[----:B------:R-:W0:Y:S02]  /*0ad0*/  LDS.128 R204, [R16+0x284d0] ;  /* 0x0284d00010cc7984 */ /* 0x000e240000000c00 */
[----:B------:R-:W-:Y:S06]  /*0ae0*/  BAR.ARV 0x4, 0x180 ;  /* 0x0106000000007b1d */ /* 0x000fec0000002000 */
[----:B0-----:R-:W-:-:S13]  /*0af0*/  ISETP.GE.AND P0, PT, R207, UR4, PT ;  /* 0x00000004cf007c0c */ /* 0x001fda000bf06270 */
[----:B------:R-:W-:Y:S05]  /*0b00*/  @P0 BRA `(.L_x_1412) ;  /* 0x000002b400d80947 */ /* 0x000fea0003800000 */
[----:B------:R-:W0:Y:S01]  /*0b10*/  S2R R0, SR_TID.X ;  /* 0x0000000000007919 */ /* 0x000e220000002100 */
[----:B------:R-:W-:Y:S02]  /*0b20*/  R2UR UR44, R16 ;  /* 0x00000000102c72ca */ /* 0x000fe400000e0000 */
[----:B------:R-:W-:Y:S01]  /*0b30*/  CS2R R192, SRZ ;  /* 0x0000000000c07805 */ /* 0x000fe2000001ff00 */
[----:B------:R-:W-:Y:S01]  /*0b40*/  IMAD.MOV.U32 R198, RZ, RZ, RZ ;  /* 0x000000ffffc67224 */ /* 0x000fe200078e00ff */
[----:B------:R-:W-:Y:S01]  /*0b50*/  ULOP3.LUT UR45, UR40, 0x1, URZ, 0xfc, !UPT ;  /* 0x00000001282d7892 */ /* 0x000fe2000f8efc3f */
[----:B------:R-:W-:Y:S01]  /*0b60*/  IMAD.MOV.U32 R200, RZ, RZ, RZ ;  /* 0x000000ffffc87224 */ /* 0x000fe200078e00ff */
[----:B------:R-:W-:-:S07]  /*0b70*/  UMOV UR43, URZ ;  /* 0x0000003f002b7c82 */ /* 0x000fce0008000000 */
[----:B------:R-:W-:Y:S01]  /*0b80*/  UIADD3 UR44, UR44, 0x18000, URZ ;  /* 0x000180002c2c7890 */ /* 0x000fe2000fffe03f */
[----:B0-----:R-:W-:-:S05]  /*0b90*/  VIADD R0, R0, 0xffffff80 ;  /* 0xffffff8000007836 */ /* 0x001fca0000000000 */
[----:B------:R-:W-:-:S04]  /*0ba0*/  SHF.R.S32.HI R3, RZ, 0x1f, R0 ;  /* 0x0000001fff037819 */ /* 0x000fc80000011400 */
[CC--:B------:R-:W-:Y:S02]  /*0bb0*/  LEA.HI R2, R3.reuse, R0.reuse, RZ, 0x7 ;  /* 0x0000000003027211 */ /* 0x0c0fe400078f38ff */
[CC--:B------:R-:W-:Y:S02]  /*0bc0*/  LEA.HI R5, R3.reuse, R0.reuse, RZ, 0x2 ;  /* 0x0000000003057211 */ /* 0x0c0fe400078f10ff */
[CC--:B------:R-:W-:Y:S02]  /*0bd0*/  LEA.HI R6, R3.reuse, R0.reuse, RZ, 0x4 ;  /* 0x0000000003067211 */ /* 0x0c0fe400078f20ff */
[CC--:B------:R-:W-:Y:S02]  /*0be0*/  LEA.HI R17, R3.reuse, R0.reuse, RZ, 0x3 ;  /* 0x0000000003117211 */ /* 0x0c0fe400078f18ff */
[----:B------:R-:W-:Y:S02]  /*0bf0*/  LOP3.LUT R11, R2, 0xffffff80, RZ, 0xc0, !PT ;  /* 0xffffff80020b7812 */ /* 0x000fe400078ec0ff */
[----:B------:R-:W-:-:S02]  /*0c00*/  LEA.HI R8, R3, R0, RZ, 0x5 ;  /* 0x0000000003087211 */ /* 0x000fc400078f28ff */
[----:B------:R-:W-:Y:S01]  /*0c10*/  LEA.HI R4, R3, R0, RZ, 0x6 ;  /* 0x0000000003047211 */ /* 0x000fe200078f30ff */
[----:B------:R-:W-:Y:S01]  /*0c20*/  IMAD.IADD R20, R0, 0x1, -R11 ;  /* 0x0000000100147824 */ /* 0x000fe200078e0a0b */
[----:B------:R-:W-:Y:S01]  /*0c30*/  LOP3.LUT R13, R5, 0xfffffffc, RZ, 0xc0, !PT ;  /* 0xfffffffc050d7812 */ /* 0x000fe200078ec0ff */
[----:B------:R-:W-:Y:S01]  /*0c40*/  IMAD.SHL.U32 R8, R8, 0x20, RZ ;  /* 0x0000002008087824 */ /* 0x000fe200078e00ff */
[----:B------:R-:W-:Y:S01]  /*0c50*/  LOP3.LUT R7, R6, 0x3fffff0, RZ, 0xc0, !PT ;  /* 0x03fffff006077812 */ /* 0x000fe200078ec0ff */
[----:B------:R-:W-:Y:S01]  /*0c60*/  IMAD.SHL.U32 R4, R4, 0x10, RZ ;  /* 0x0000001004047824 */ /* 0x000fe200078e00ff */
[----:B------:R-:W-:Y:S01]  /*0c70*/  LOP3.LUT R5, R17, 0xfffffff8, RZ, 0xc0, !PT ;  /* 0xfffffff811057812 */ /* 0x000fe200078ec0ff */
[C---:B------:R-:W-:Y:S01]  /*0c80*/  IMAD.IADD R13, R0.reuse, 0x1, -R13 ;  /* 0x00000001000d7824 */ /* 0x040fe200078e0a0d */
[----:B------:R-:W-:Y:S01]  /*0c90*/  SHF.R.S32.HI R3, RZ, 0x7, R2 ;  /* 0x00000007ff037819 */ /* 0x000fe20000011402 */
[C---:B------:R-:W-:Y:S01]  /*0ca0*/  IMAD.IADD R7, R0.reuse, 0x1, -R7 ;  /* 0x0000000100077824 */ /* 0x040fe200078e0a07 */
[----:B------:R-:W-:Y:S01]  /*0cb0*/  SHF.R.S32.HI R9, RZ, 0x4, R6 ;  /* 0x00000004ff097819 */ /* 0x000fe20000011406 */
[----:B------:R-:W-:Y:S01]  /*0cc0*/  IMAD.IADD R5, R0, 0x1, -R5 ;  /* 0x0000000100057824 */ /* 0x000fe200078e0a05 */
[----:B------:R-:W-:Y:S01]  /*0cd0*/  LEA.HI R2, R2, R3, RZ, 0x1 ;  /* 0x0000000302027211 */ /* 0x000fe200078f08ff */
[----:B------:R-:W-:Y:S01]  /*0ce0*/  STL [R1+0x98], R20 ;  /* 0x0000981401007387 */ /* 0x000fe20000100800 */
[----:B------:R-:W-:Y:S01]  /*0cf0*/  LEA.HI R6, R6, R9, RZ, 0x1 ;  /* 0x0000000906067211 */ /* 0x000fe200078f08ff */
[C---:B------:R-:W-:Y:S01]  /*0d00*/  IMAD.SHL.U32 R22, R5.reuse, 0x10, RZ ;  /* 0x0000001005167824 */ /* 0x040fe200078e00ff */
[----:B------:R-:W-:Y:S01]  /*0d10*/  SHF.R.S32.HI R0, RZ, 0x1f, R20 ;  /* 0x0000001fff007819 */ /* 0x000fe20000011414 */
[----:B------:R-:W-:Y:S01]  /*0d20*/  IMAD.SHL.U32 R18, R5, 0x8, RZ ;  /* 0x0000000805127824 */ /* 0x000fe200078e00ff */
[----:B------:R-:W-:-:S02]  /*0d30*/  LOP3.LUT R8, R8, 0xfffffc00, RZ, 0xc0, !PT ;  /* 0xfffffc0008087812 */ /* 0x000fc400078ec0ff */
[----:B------:R-:W-:Y:S01]  /*0d40*/  LOP3.LUT R2, R2, 0x3fffffe, RZ, 0xc0, !PT ;  /* 0x03fffffe02027812 */ /* 0x000fe200078ec0ff */
[----:B------:R-:W-:Y:S01]  /*0d50*/  VIADD R208, R18, 0x80 ;  /* 0x0000008012d07836 */ /* 0x000fe20000000000 */
[----:B------:R-:W-:Y:S01]  /*0d60*/  LOP3.LUT R6, R6, 0x1ffffffe, RZ, 0xc0, !PT ;  /* 0x1ffffffe06067812 */ /* 0x000fe200078ec0ff */
[----:B------:R-:W-:Y:S01]  /*0d70*/  IMAD R7, R7, 0x40, R8 ;  /* 0x0000004007077824 */ /* 0x000fe200078e0208 */
[-C--:B------:R-:W-:Y:S01]  /*0d80*/  LEA.HI R10, R0, R20.reuse, RZ, 0x2 ;  /* 0x00000014000a7211 */ /* 0x080fe200078f10ff */
[----:B------:R-:W-:Y:S01]  /*0d90*/  IMAD.IADD R2, R3, 0x1, -R2 ;  /* 0x0000000103027824 */ /* 0x000fe200078e0a02 */
[----:B------:R-:W-:Y:S01]  /*0da0*/  SHF.R.S32.HI R17, RZ, 0x3, R17 ;  /* 0x00000003ff117819 */ /* 0x000fe20000011411 */
[----:B------:R-:W-:Y:S01]  /*0db0*/  IMAD.IADD R6, R9, 0x1, -R6 ;  /* 0x0000000109067824 */ /* 0x000fe200078e0a06 */
[--C-:B------:R-:W-:Y:S01]  /*0dc0*/  SHF.R.S32.HI R3, RZ, 0x2, R10.reuse ;  /* 0x00000002ff037819 */ /* 0x100fe2000001140a */
[----:B------:R-:W-:Y:S01]  /*0dd0*/  VIADD R210, R18, 0xc0 ;  /* 0x000000c012d27836 */ /* 0x000fe20000000000 */
[----:B------:R-:W-:Y:S01]  /*0de0*/  SHF.R.S32.HI R8, RZ, 0x1f, R10 ;  /* 0x0000001fff087819 */ /* 0x000fe2000001140a */
[----:B------:R-:W-:Y:S01]  /*0df0*/  IMAD R6, R6, 0x8, R7 ;  /* 0x0000000806067824 */ /* 0x000fe200078e0207 */
[----:B------:R-:W-:Y:S01]  /*0e00*/  LEA.HI R9, R13, R13, RZ, 0x1 ;  /* 0x0000000d0d097211 */ /* 0x000fe200078f08ff */
[C---:B------:R-:W-:Y:S01]  /*0e10*/  VIADD R7, R17.reuse, 0x40 ;  /* 0x0000004011077836 */ /* 0x040fe20000000000 */
[----:B------:R-:W-:Y:S01]  /*0e20*/  LEA.HI R8, R8, R3, RZ, 0x3 ;  /* 0x0000000308087211 */ /* 0x000fe200078f18ff */
[----:B------:R-:W-:Y:S01]  /*0e30*/  VIADD R219, R17, 0x20 ;  /* 0x0000002011db7836 */ /* 0x000fe20000000000 */
[----:B------:R-:W-:Y:S01]  /*0e40*/  LEA.HI R0, R0, R20, RZ, 0x5 ;  /* 0x0000001400007211 */ /* 0x000fe200078f28ff */
[----:B------:R0:W-:Y:S01]  /*0e50*/  STL [R1+0xac], R6 ;  /* 0x0000ac0601007387 */ /* 0x0001e20000100800 */
[----:B------:R-:W-:Y:S01]  /*0e60*/  LOP3.LUT R8, R8, 0xfffffff8, RZ, 0xc0, !PT ;  /* 0xfffffff808087812 */ /* 0x000fe200078ec0ff */
[----:B------:R-:W-:Y:S01]  /*0e70*/  IMAD.SHL.U32 R203, R219, 0x80, RZ ;  /* 0x00000080dbcb7824 */ /* 0x000fe200078e00ff */
[----:B------:R-:W-:Y:S01]  /*0e80*/  SHF.R.S32.HI R0, RZ, 0x5, R0 ;  /* 0x00000005ff007819 */ /* 0x000fe20000011400 */
[----:B------:R-:W-:Y:S01]  /*0e90*/  IMAD.SHL.U32 R209, R17, 0x80, RZ ;  /* 0x0000008011d17824 */ /* 0x000fe200078e00ff */
[----:B------:R-:W-:Y:S01]  /*0ea0*/  SHF.R.S32.HI R12, RZ, 0x1f, R7 ;  /* 0x0000001fff0c7819 */ /* 0x000fe20000011407 */
[----:B------:R-:W-:Y:S01]  /*0eb0*/  IMAD.IADD R3, R3, 0x1, -R8 ;  /* 0x0000000103037824 */ /* 0x000fe200078e0a08 */
[----:B------:R-:W-:-:S02]  /*0ec0*/  LOP3.LUT R10, R10, 0x7ffffffc, RZ, 0xc0, !PT ;  /* 0x7ffffffc0a0a7812 */ /* 0x000fc400078ec0ff */
[----:B------:R-:W-:Y:S01]  /*0ed0*/  LEA.HI R12, R12, R7, RZ, 0x3 ;  /* 0x000000070c0c7211 */ /* 0x000fe200078f18ff */
[----:B------:R-:W-:Y:S01]  /*0ee0*/  IMAD R3, R0, 0x10, R3 ;  /* 0x0000001000037824 */ /* 0x000fe200078e0203 */
[----:B0-----:R-:W-:Y:S01]  /*0ef0*/  LOP3.LUT R6, R9, 0x1ffffffe, RZ, 0xc0, !PT ;  /* 0x1ffffffe09067812 */ /* 0x001fe200078ec0ff */
[----:B------:R-:W-:Y:S01]  /*0f00*/  VIADD R9, R17, 0x60 ;  /* 0x0000006011097836 */ /* 0x000fe20000000000 */
[----:B------:R-:W-:Y:S01]  /*0f10*/  SHF.R.S32.HI R0, RZ, 0x1f, R219 ;  /* 0x0000001fff007819 */ /* 0x000fe200000114db */
[----:B------:R-:W-:Y:S01]  /*0f20*/  IMAD.SHL.U32 R7, R7, 0x80, RZ ;  /* 0x0000008007077824 */ /* 0x000fe200078e00ff */
[----:B------:R-:W-:Y:S01]  /*0f30*/  LOP3.LUT R203, R203, 0x380, RZ, 0xc0, !PT ;  /* 0x00000380cbcb7812 */ /* 0x000fe200078ec0ff */
[----:B------:R-:W-:Y:S01]  /*0f40*/  IMAD R15, R2, 0x40, R3 ;  /* 0x00000040020f7824 */ /* 0x000fe200078e0203 */
[----:B------:R-:W-:Y:S01]  /*0f50*/  SHF.R.S32.HI R14, RZ, 0x1f, R9 ;  /* 0x0000001fff0e7819 */ /* 0x000fe20000011409 */
[----:B------:R-:W-:Y:S01]  /*0f60*/  IMAD.SHL.U32 R12, R12, 0x80, RZ ;  /* 0x000000800c0c7824 */ /* 0x000fe200078e00ff */
[----:B------:R-:W-:Y:S01]  /*0f70*/  LEA.HI R2, R0, R219, RZ, 0x3 ;  /* 0x000000db00027211 */ /* 0x000fe200078f18ff */
[----:B------:R-:W-:Y:S01]  /*0f80*/  IMAD.IADD R6, R13, 0x1, -R6 ;  /* 0x000000010d067824 */ /* 0x000fe200078e0a06 */
[----:B------:R-:W-:Y:S01]  /*0f90*/  LEA.HI R14, R14, R9, RZ, 0x3 ;  /* 0x000000090e0e7211 */ /* 0x000fe200078f18ff */
[----:B------:R-:W-:Y:S01]  /*0fa0*/  IMAD.SHL.U32 R9, R9, 0x80, RZ ;  /* 0x0000008009097824 */ /* 0x000fe200078e00ff */
[----:B------:R-:W-:Y:S01]  /*0fb0*/  LOP3.LUT R7, R7, 0x380, RZ, 0xc0, !PT ;  /* 0x0000038007077812 */ /* 0x000fe200078ec0ff */
[----:B------:R-:W-:Y:S01]  /*0fc0*/  IMAD.SHL.U32 R2, R2, 0x80, RZ ;  /* 0x0000008002027824 */ /* 0x000fe200078e00ff */
[----:B------:R-:W-:Y:S01]  /*0fd0*/  LOP3.LUT R209, R209, 0x380, RZ, 0xc0, !PT ;  /* 0x00000380d1d17812 */ /* 0x000fe200078ec0ff */
[----:B------:R-:W-:Y:S01]  /*0fe0*/  IMAD.SHL.U32 R14, R14, 0x80, RZ ;  /* 0x000000800e0e7824 */ /* 0x000fe200078e00ff */
[----:B------:R-:W-:Y:S01]  /*0ff0*/  LOP3.LUT R11, R9, 0x380, RZ, 0xc0, !PT ;  /* 0x00000380090b7812 */ /* 0x000fe200078ec0ff */
[----:B------:R-:W-:Y:S01]  /*1000*/  IMAD.IADD R10, R20, 0x1, -R10 ;  /* 0x00000001140a7824 */ /* 0x000fe200078e0a0a */
[--C-:B------:R-:W-:Y:S01]  /*1010*/  LOP3.LUT R8, R7, 0x70, R22.reuse, 0xf8, !PT ;  /* 0x0000007007087812 */ /* 0x100fe200078ef816 */
[----:B------:R-:W-:Y:S01]  /*1020*/  STL [R1+0xa8], R15 ;  /* 0x0000a80f01007387 */ /* 0x000fe20000100800 */
[----:B------:R-:W-:Y:S01]  /*1030*/  SHF.R.U32.HI R9, RZ, 0x3, R7 ;  /* 0x00000003ff097819 */ /* 0x000fe20000011607 */
[----:B------:R-:W-:Y:S01]  /*1040*/  IMAD.SHL.U32 R196, R10, 0x2, RZ ;  /* 0x000000020ac47824 */ /* 0x000fe200078e00ff */
[--C-:B------:R-:W-:Y:S01]  /*1050*/  LOP3.LUT R13, R11, 0x70, R22.reuse, 0xf8, !PT ;  /* 0x000000700b0d7812 */ /* 0x100fe200078ef816 */
[----:B------:R-:W-:Y:S01]  /*1060*/  IMAD R202, R6, 0x8, R15 ;  /* 0x0000000806ca7824 */ /* 0x000fe200078e020f */
[----:B------:R-:W-:Y:S01]  /*1070*/  LOP3.LUT R7, R12, 0xfffffc00, RZ, 0xc0, !PT ;  /* 0xfffffc000c077812 */ /* 0x000fe200078ec0ff */
[C---:B------:R-:W-:Y:S01]  /*1080*/  VIADD R25, R196.reuse, 0x8 ;  /* 0x00000008c4197836 */ /* 0x040fe20000000000 */
[----:B------:R-:W-:Y:S01]  /*1090*/  SHF.R.U32.HI R11, RZ, 0x3, R11 ;  /* 0x00000003ff0b7819 */ /* 0x000fe2000001160b */
[----:B------:R-:W-:Y:S01]  /*10a0*/  VIADD R24, R196, 0x10 ;  /* 0x00000010c4187836 */ /* 0x000fe20000000000 */
[----:B------:R-:W-:Y:S01]  /*10b0*/  LOP3.LUT R14, R14, 0xfffffc00, RZ, 0xc0, !PT ;  /* 0xfffffc000e0e7812 */ /* 0x000fe200078ec0ff */
[----:B------:R-:W-:Y:S01]  /*10c0*/  VIADD R20, R196, 0x20 ;  /* 0x00000020c4147836 */ /* 0x000fe20000000000 */
[----:B------:R-:W-:Y:S01]  /*10d0*/  LOP3.LUT R213, R4, 0xfffffc00, RZ, 0xc0, !PT ;  /* 0xfffffc0004d57812 */ /* 0x000fe200078ec0ff */
[C---:B------:R-:W-:Y:S01]  /*10e0*/  VIADD R12, R196.reuse, 0x38 ;  /* 0x00000038c40c7836 */ /* 0x040fe20000000000 */
[----:B------:R-:W-:Y:S01]  /*10f0*/  SHF.R.U32.HI R4, RZ, 0x3, R203 ;  /* 0x00000003ff047819 */ /* 0x000fe200000116cb */
[C---:B------:R-:W-:Y:S01]  /*1100*/  VIADD R10, R196.reuse, 0x48 ;  /* 0x00000048c40a7836 */ /* 0x040fe20000000000 */
[--C-:B------:R-:W-:Y:S01]  /*1110*/  LOP3.LUT R3, R203, 0x70, R22.reuse, 0xf8, !PT ;  /* 0x00000070cb037812 */ /* 0x100fe200078ef816 */
[----:B------:R-:W-:Y:S01]  /*1120*/  VIADD R5, R196, 0x68 ;  /* 0x00000068c4057836 */ /* 0x000fe20000000000 */
[----:B------:R-:W-:Y:S01]  /*1130*/  LOP3.LUT R212, R2, 0xfffffc00, RZ, 0xc0, !PT ;  /* 0xfffffc0002d47812 */ /* 0x000fe200078ec0ff */
[C---:B------:R-:W-:Y:S01]  /*1140*/  VIADD R237, R196.reuse, 0x90 ;  /* 0x00000090c4ed7836 */ /* 0x040fe20000000000 */
[----:B------:R-:W-:Y:S01]  /*1150*/  LOP3.LUT R7, R7, R8, R9, 0xf6, !PT ;  /* 0x0000000807077212 */ /* 0x000fe200078ef609 */
[C---:B------:R-:W-:Y:S01]  /*1160*/  VIADD R9, R196.reuse, 0x50 ;  /* 0x00000050c4097836 */ /* 0x040fe20000000000 */
[----:B------:R-:W-:Y:S01]  /*1170*/  LOP3.LUT R0, R209, 0x70, R22, 0xf8, !PT ;  /* 0x00000070d1007812 */ /* 0x000fe200078ef816 */
[C---:B------:R-:W-:Y:S01]  /*1180*/  VIADD R8, R196.reuse, 0x58 ;  /* 0x00000058c4087836 */ /* 0x040fe20000000000 */
[----:B------:R-:W-:Y:S01]  /*1190*/  SHF.R.U32.HI R21, RZ, 0x3, R209 ;  /* 0x00000003ff157819 */ /* 0x000fe200000116d1 */
[----:B------:R-:W-:Y:S01]  /*11a0*/  VIADD R236, R196, 0x98 ;  /* 0x00000098c4ec7836 */ /* 0x000fe20000000000 */
[----:B------:R-:W-:Y:S01]  /*11b0*/  LOP3.LUT R11, R14, R13, R11, 0xf6, !PT ;  /* 0x0000000d0e0b7212 */ /* 0x000fe200078ef60b */
[----:B------:R-:W-:Y:S01]  /*11c0*/  VIADD R14, R196, 0x28 ;  /* 0x00000028c40e7836 */ /* 0x000fe20000000000 */
[----:B------:R-:W-:Y:S01]  /*11d0*/  LOP3.LUT R3, R212, R3, R4, 0xf6, !PT ;  /* 0x00000003d4037212 */ /* 0x000fe200078ef604 */
[----:B------:R-:W-:Y:S01]  /*11e0*/  VIADD R13, R196, 0x30 ;  /* 0x00000030c40d7836 */ /* 0x000fe20000000000 */
[----:B------:R-:W-:Y:S01]  /*11f0*/  LOP3.LUT R215, R213, R0, R21, 0xf6, !PT ;  /* 0x00000000d5d77212 */ /* 0x000fe200078ef615 */
[C---:B------:R-:W-:Y:S01]  /*1200*/  IMAD.IADD R0, R16.reuse, 0x1, R7 ;  /* 0x0000000110007824 */ /* 0x040fe200078e0207 */
[----:B------:R-:W-:Y:S01]  /*1210*/  SHF.R.S32.HI R27, RZ, 0x1f, R25 ;  /* 0x0000001fff1b7819 */ /* 0x000fe20000011419 */
[----:B------:R-:W-:Y:S01]  /*1220*/  IMAD.IADD R4, R16, 0x1, R11 ;  /* 0x0000000110047824 */ /* 0x000fe200078e020b */
[----:B------:R-:W-:Y:S01]  /*1230*/  SHF.R.S32.HI R26, RZ, 0x1f, R24 ;  /* 0x0000001fff1a7819 */ /* 0x000fe20000011418 */
[----:B------:R-:W-:Y:S01]  /*1240*/  VIADD R21, R196, 0x18 ;  /* 0x00000018c4157836 */ /* 0x000fe20000000000 */
[----:B------:R0:W-:Y:S01]  /*1250*/  STL [R1+0xa0], R0 ;  /* 0x0000a00001007387 */ /* 0x0001e20000100800 */
[----:B------:R-:W-:Y:S01]  /*1260*/  IMAD.IADD R2, R16, 0x1, R3 ;  /* 0x0000000110027824 */ /* 0x000fe200078e0203 */
[----:B------:R-:W-:Y:S01]  /*1270*/  SHF.R.S32.HI R24, RZ, 0x1f, R20 ;  /* 0x0000001fff187819 */ /* 0x000fe20000011414 */
[C---:B------:R-:W-:Y:S01]  /*1280*/  VIADD R11, R196.reuse, 0x40 ;  /* 0x00000040c40b7836 */ /* 0x040fe20000000000 */
[----:B------:R1:W-:Y:S01]  /*1290*/  STL [R1+0x9c], R4 ;  /* 0x00009c0401007387 */ /* 0x0003e20000100800 */
[C---:B------:R-:W-:Y:S01]  /*12a0*/  VIADD R7, R196.reuse, 0x60 ;  /* 0x00000060c4077836 */ /* 0x040fe20000000000 */
[----:B------:R-:W-:Y:S01]  /*12b0*/  SHF.R.S32.HI R25, RZ, 0x1f, R21 ;  /* 0x0000001fff197819 */ /* 0x000fe20000011415 */
[C---:B------:R-:W-:Y:S01]  /*12c0*/  VIADD R3, R196.reuse, 0x78 ;  /* 0x00000078c4037836 */ /* 0x040fe20000000000 */
[----:B------:R2:W-:Y:S01]  /*12d0*/  STL [R1+0xa4], R2 ;  /* 0x0000a40201007387 */ /* 0x0005e20000100800 */
[----:B------:R-:W-:Y:S01]  /*12e0*/  SHF.R.S32.HI R21, RZ, 0x1f, R14 ;  /* 0x0000001fff157819 */ /* 0x000fe2000001140e */
[C---:B------:R-:W-:Y:S01]  /*12f0*/  VIADD R235, R196.reuse, 0xa0 ;  /* 0x000000a0c4eb7836 */ /* 0x040fe20000000000 */
[----:B0-----:R-:W-:Y:S01]  /*1300*/  SHF.R.S32.HI R0, RZ, 0x1f, R196 ;  /* 0x0000001fff007819 */ /* 0x001fe200000114c4 */
[C---:B------:R-:W-:Y:S01]  /*1310*/  VIADD R0, R196.reuse, 0x88 ;  /* 0x00000088c4007836 */ /* 0x040fe20000000000 */
[----:B------:R-:W-:Y:S01]  /*1320*/  SHF.R.S32.HI R20, RZ, 0x1f, R13 ;  /* 0x0000001fff147819 */ /* 0x000fe2000001140d */
[C---:B-1----:R-:W-:Y:S01]  /*1330*/  VIADD R4, R196.reuse, 0x70 ;  /* 0x00000070c4047836 */ /* 0x042fe20000000000 */
[----:B------:R-:W-:Y:S01]  /*1340*/  SHF.R.S32.HI R14, RZ, 0x1f, R12 ;  /* 0x0000001fff0e7819 */ /* 0x000fe2000001140c */
[C---:B------:R-:W-:Y:S01]  /*1350*/  VIADD R234, R196.reuse, 0xa8 ;  /* 0x000000a8c4ea7836 */ /* 0x040fe20000000000 */
[----:B------:R-:W-:Y:S01]  /*1360*/  SHF.R.S32.HI R13, RZ, 0x1f, R11 ;  /* 0x0000001fff0d7819 */ /* 0x000fe2000001140b */
[C---:B--2---:R-:W-:Y:S01]  /*1370*/  VIADD R2, R196.reuse, 0x80 ;  /* 0x00000080c4027836 */ /* 0x044fe20000000000 */
[----:B------:R-:W-:Y:S01]  /*1380*/  SHF.R.S32.HI R12, RZ, 0x1f, R10 ;  /* 0x0000001fff0c7819 */ /* 0x000fe2000001140a */
[C---:B------:R-:W-:Y:S01]  /*1390*/  VIADD R232, R196.reuse, 0xb8 ;  /* 0x000000b8c4e87836 */ /* 0x040fe20000000000 */
[----:B------:R-:W-:Y:S01]  /*13a0*/  SHF.R.S32.HI R11, RZ, 0x1f, R9 ;  /* 0x0000001fff0b7819 */ /* 0x000fe20000011409 */
[C---:B------:R-:W-:Y:S01]  /*13b0*/  VIADD R231, R196.reuse, 0xc0 ;  /* 0x000000c0c4e77836 */ /* 0x040fe20000000000 */
[----:B------:R-:W-:Y:S01]  /*13c0*/  SHF.R.S32.HI R10, RZ, 0x1f, R8 ;  /* 0x0000001fff0a7819 */ /* 0x000fe20000011408 */
[C---:B------:R-:W-:Y:S01]  /*13d0*/  VIADD R230, R196.reuse, 0xc8 ;  /* 0x000000c8c4e67836 */ /* 0x040fe20000000000 */
[C---:B------:R-:W-:Y:S01]  /*13e0*/  IADD3 R233, R196.reuse, 0xb0, RZ ;  /* 0x000000b0c4e97810 */ /* 0x040fe20007ffe0ff */
        /* <DEDUP_REMOVED lines=12> */
[----:B------:R-:W-:Y:S01]  /*14b0*/  IMAD.IADD R214, R16, 0x1, R215 ;  /* 0x0000000110d67824 */ /* 0x000fe200078e02d7 */
[----:B------:R-:W-:-:S02]  /*14c0*/  IADD3 R194, R18, 0x40, RZ ;  /* 0x0000004012c27810 */ /* 0x000fc40007ffe0ff */
[----:B------:R-:W-:Y:S02]  /*14d0*/  SHF.R.S32.HI R2, RZ, 0x1f, R237 ;  /* 0x0000001fff027819 */ /* 0x000fe400000114ed */
[----:B------:R-:W-:Y:S02]  /*14e0*/  SHF.R.S32.HI R0, RZ, 0x1f, R236 ;  /* 0x0000001fff007819 */ /* 0x000fe400000114ec */
[----:B------:R-:W-:Y:S02]  /*14f0*/  SHF.R.S32.HI R3, RZ, 0x1f, R235 ;  /* 0x0000001fff037819 */ /* 0x000fe400000114eb */
[----:B------:R-:W-:Y:S02]  /*1500*/  SHF.R.S32.HI R2, RZ, 0x1f, R234 ;  /* 0x0000001fff027819 */ /* 0x000fe400000114ea */
[----:B------:R-:W-:Y:S02]  /*1510*/  SHF.R.S32.HI R0, RZ, 0x1f, R233 ;  /* 0x0000001fff007819 */ /* 0x000fe400000114e9 */
[----:B------:R-:W-:-:S02]  /*1520*/  SHF.R.S32.HI R3, RZ, 0x1f, R232 ;  /* 0x0000001fff037819 */ /* 0x000fc400000114e8 */
        /* <DEDUP_REMOVED lines=12> */
[----:B------:R-:W-:-:S07]  /*15f0*/  SHF.R.S32.HI R0, RZ, 0x1f, R224 ;  /* 0x0000001fff007819 */ /* 0x000fce00000114e0 */
.L_x_1654:
[----:B------:R-:W-:Y:S05]  /*1600*/  YIELD ;  /* 0x0000000000007946 */ /* 0x000fea0003800000 */
[----:B------:R-:W-:Y:S01]  /*1610*/  ULDC.64 UR4, c[0x0][0xa28] ;  /* 0x00028a0000047ab9 */ /* 0x000fe20000000a00 */
[----:B01-3--:R-:W0:Y:S01]  /*1620*/  LDC.64 R4, c[0x0][0xa08] ;  /* 0x00028200ff047b82 */ /* 0x00be220000000a00 */
[----:B------:R-:W-:Y:S01]  /*1630*/  ISETP.NE.U32.AND P1, PT, RZ, UR4, PT ;  /* 0x00000004ff007c0c */ /* 0x000fe2000bf25070 */
[----:B------:R-:W-:Y:S02]  /*1640*/  IMAD.MOV.U32 R24, RZ, RZ, RZ ;  /* 0x000000ffff187224 */ /* 0x000fe400078e00ff */
[----:B------:R-:W-:Y:S01]  /*1650*/  IMAD.MOV.U32 R10, RZ, RZ, RZ ;  /* 0x000000ffff0a7224 */ /* 0x000fe200078e00ff */
[----:B------:R-:W-:Y:S01]  /*1660*/  ISETP.NE.AND.EX P1, PT, RZ, UR5, PT, P1 ;  /* 0x00000005ff007c0c */ /* 0x000fe2000bf25310 */
[----:B------:R-:W-:-:S02]  /*1670*/  ULDC.64 UR4, c[0x0][0xa18] ;  /* 0x0002860000047ab9 */ /* 0x000fc40000000a00 */
[----:B------:R-:W-:-:S04]  /*1680*/  ISETP.NE.U32.AND P2, PT, RZ, UR4, PT ;  /* 0x00000004ff007c0c */ /* 0x000fc8000bf45070 */
[----:B------:R-:W-:Y:S01]  /*1690*/  ISETP.NE.AND.EX P2, PT, RZ, UR5, PT, P2 ;  /* 0x00000005ff007c0c */ /* 0x000fe2000bf45320 */
[----:B------:R-:W-:Y:S02]  /*16a0*/  ULDC.64 UR4, c[0x0][0xa08] ;  /* 0x0002820000047ab9 */ /* 0x000fe40000000a00 */
[----:B------:R-:W-:-:S03]  /*16b0*/  ISETP.NE.U32.AND P0, PT, RZ, UR4, PT ;  /* 0x00000004ff007c0c */ /* 0x000fc6000bf05070 */
[----:B------:R-:W1:Y:S01]  /*16c0*/  @P1 LDC.64 R2, c[0x0][0xa28] ;  /* 0x00028a00ff021b82 */ /* 0x000e620000000a00 */
[----:B------:R-:W-:Y:S01]  /*16d0*/  ISETP.NE.AND.EX P0, PT, RZ, UR5, PT, P0 ;  /* 0x00000005ff007c0c */ /* 0x000fe2000bf05300 */
[----:B0-----:R-:W-:-:S06]  /*16e0*/  IMAD.WIDE R4, R207, 0x4, R4 ;  /* 0x00000004cf047825 */ /* 0x001fcc00078e0204 */
[----:B------:R-:W0:Y:S01]  /*16f0*/  @P2 LDC.64 R6, c[0x0][0xa18] ;  /* 0x00028600ff062b82 */ /* 0x000e220000000a00 */
[----:B------:R-:W-:Y:S02]  /*1700*/  ULDC UR4, c[0x0][0x288] ;  /* 0x0000a20000047ab9 */ /* 0x000fe40000000800 */
[----:B------:R-:W-:Y:S01]  /*1710*/  IMAD.U32 R195, RZ, RZ, UR4 ;  /* 0x00000004ffc37e24 */ /* 0x000fe2000f8e00ff */
[----:B------:R-:W-:Y:S02]  /*1720*/  ULDC.64 UR4, c[0x0][0x418] ;  /* 0x0001060000047ab9 */ /* 0x000fe40000000a00 */
[----:B------:R-:W5:Y:S01]  /*1730*/  @P0 LDG.E R24, desc[UR46][R4.64] ;  /* 0x0000002e04180981 */ /* 0x000f62000c1e1900 */
[----:B-1----:R-:W-:-:S04]  /*1740*/  @P1 IMAD.WIDE R2, R207, 0x4, R2 ;  /* 0x00000004cf021825 */ /* 0x002fc800078e0202 */
[----:B0-----:R-:W-:Y:S01]  /*1750*/  @P2 IMAD.WIDE R6, R207, 0x4, R6 ;  /* 0x00000004cf062825 */ /* 0x001fe200078e0206 */
[----:B------:R-:W-:Y:S01]  /*1760*/  UISETP.NE.U32.AND UP0, UPT, UR4, URZ, UPT ;  /* 0x0000003f0400728c */ /* 0x000fe2000bf05070 */
[----:B------:R0:W5:Y:S02]  /*1770*/  @P1 LDG.E R10, desc[UR46][R2.64] ;  /* 0x0000002e020a1981 */ /* 0x000164000c1e1900 */
[----:B------:R-:W-:Y:S02]  /*1780*/  ULDC UR4, c[0x0][0x424] ;  /* 0x0001090000047ab9 */ /* 0x000fe40000000800 */
[----:B------:R1:W5:Y:S01]  /*1790*/  @P2 LDG.E R195, desc[UR46][R6.64] ;  /* 0x0000002e06c32981 */ /* 0x000362000c1e1900 */
[----:B------:R-:W-:-:S03]  /*17a0*/  UISETP.NE.AND.EX UP0, UPT, UR5, URZ, UPT, UP0 ;  /* 0x0000003f0500728c */ /* 0x000fc6000bf05300 */
[----:B------:R-:W-:Y:S01]  /*17b0*/  ULDC UR5, c[0x0][0x2f0] ;  /* 0x0000bc0000057ab9 */ /* 0x000fe20000000800 */
[----:B------:R-:W-:-:S04]  /*17c0*/  USEL UR4, UR4, 0x1, UP0 ;  /* 0x0000000104047887 */ /* 0x000fc80008000000 */
[----:B------:R-:W-:-:S03]  /*17d0*/  UIMAD UR4, UR4, UR5, URZ ;  /* 0x00000005040472a4 */ /* 0x000fc6000f8e023f */
[----:B------:R-:W-:Y:S02]  /*17e0*/  ULDC UR5, c[0x0][0x348] ;  /* 0x0000d20000057ab9 */ /* 0x000fe40000000800 */
[----:B0-----:R-:W-:Y:S02]  /*17f0*/  IMAD.U32 R2, RZ, RZ, UR5 ;  /* 0x00000005ff027e24 */ /* 0x001fe4000f8e00ff */
[----:B------:R-:W-:Y:S01]  /*1800*/  IMAD.U32 R25, RZ, RZ, UR4 ;  /* 0x00000004ff197e24 */ /* 0x000fe2000f8e00ff */
[----:B-1--4-:R-:W-:Y:S06]  /*1810*/  @P2 BRA `(.L_x_1413) ;  /* 0x0000000000242947 */ /* 0x012fec0003800000 */
        /* <DEDUP_REMOVED lines=9> */
.L_x_1413:
[----:B------:R-:W-:Y:S01]  /*18b0*/  ULDC.64 UR4, c[0x0][0xa20] ;  /* 0x0002880000047ab9 */ /* 0x000fe20000000a00 */
[C---:B------:R-:W-:Y:S01]  /*18c0*/  LOP3.LUT R3, R206.reuse, 0xff000000, RZ, 0xc0, !PT ;  /* 0xff000000ce037812 */ /* 0x040fe200078ec0ff */
[----:B------:R-:W-:Y:S01]  /*18d0*/  IMAD.MOV.U32 R218, RZ, RZ, R207 ;  /* 0x000000ffffda7224 */ /* 0x000fe200078e00cf */
[----:B------:R-:W-:Y:S02]  /*18e0*/  ISETP.NE.U32.AND P1, PT, RZ, UR4, PT ;  /* 0x00000004ff007c0c */ /* 0x000fe4000bf25070 */
[C---:B------:R-:W-:Y:S02]  /*18f0*/  LOP3.LUT R0, R206.reuse, 0xff0000, RZ, 0xc0, !PT ;  /* 0x00ff0000ce007812 */ /* 0x040fe400078ec0ff */
[----:B------:R-:W-:Y:S02]  /*1900*/  ISETP.NE.AND.EX P1, PT, RZ, UR5, PT, P1 ;  /* 0x00000005ff007c0c */ /* 0x000fe4000bf25310 */
[----:B------:R-:W-:Y:S02]  /*1910*/  SHF.R.U32.HI R3, RZ, 0x8, R3 ;  /* 0x00000008ff037819 */ /* 0x000fe40000011603 */
[----:B------:R-:W-:-:S02]  /*1920*/  LOP3.LUT R211, R206, 0xffff, RZ, 0xc0, !PT ;  /* 0x0000ffffced37812 */ /* 0x000fc400078ec0ff */
[----:B------:R-:W-:-:S07]  /*1930*/  LEA.HI R217, R0, R3, RZ, 0x10 ;  /* 0x0000000300d97211 */ /* 0x000fce00078f80ff */
[----:B------:R-:W-:Y:S05]  /*1940*/  @!P1 BRA `(.L_x_1414) ;  /* 0x0000000000109947 */ /* 0x000fea0003800000 */
[----:B------:R-:W0:Y:S02]  /*1950*/  LDC.64 R4, c[0x0][0xa20] ;  /* 0x00028800ff047b82 */ /* 0x000e240000000a00 */
[----:B0-----:R-:W-:-:S05]  /*1960*/  IMAD.WIDE R4, R207, 0x4, R4 ;  /* 0x00000004cf047825 */ /* 0x001fca00078e0204 */
[----:B------:R0:W5:Y:S01]  /*1970*/  LDG.E R25, desc[UR46][R4.64] ;  /* 0x0000002e04197981 */ /* 0x000162000c1e1900 */
[----:B------:R-:W-:Y:S05]  /*1980*/  BRA `(.L_x_1415) ;  /* 0x0000000000107947 */ /* 0x000fea0003800000 */
.L_x_1414:
[----:B------:R-:W-:Y:S05]  /*1990*/  @!P0 BRA `(.L_x_1415) ;  /* 0x00000000000c8947 */ /* 0x000fea0003800000 */
[----:B------:R-:W2:Y:S04]  /*19a0*/  LDG.E R0, desc[UR46][R4.64] ;  /* 0x0000002e04007981 */ /* 0x000ea8000c1e1900 */
[----:B------:R-:W2:Y:S02]  /*19b0*/  LDG.E R25, desc[UR46][R4.64+0x4] ;  /* 0x0000042e04197981 */ /* 0x000ea4000c1e1900 */
[----:B--2---:R-:W-:-:S07]  /*19c0*/  IMAD.IADD R25, R25, 0x1, -R0 ;  /* 0x0000000119197824 */ /* 0x004fce00078e0a00 */
.L_x_1415:
[----:B------:R-:W-:Y:S01]  /*19d0*/  ULDC.64 UR4, c[0x0][0xa10] ;  /* 0x0002840000047ab9 */ /* 0x000fe20000000a00 */
[----:B0-----:R-:W0:Y:S01]  /*19e0*/  LDC R4, c[0x0][0x448] ;  /* 0x00011200ff047b82 */ /* 0x001e220000000800 */
[----:B------:R-:W-:-:S04]  /*19f0*/  ISETP.NE.U32.AND P0, PT, RZ, UR4, PT ;  /* 0x00000004ff007c0c */ /* 0x000fc8000bf05070 */
[----:B------:R-:W-:Y:S01]  /*1a00*/  ISETP.NE.AND.EX P0, PT, RZ, UR5, PT, P0 ;  /* 0x00000005ff007c0c */ /* 0x000fe2000bf05300 */
[----:B------:R-:W-:Y:S02]  /*1a10*/  ULDC.64 UR4, c[0x0][0xa30] ;  /* 0x00028c0000047ab9 */ /* 0x000fe40000000a00 */
[----:B------:R-:W-:-:S04]  /*1a20*/  ISETP.NE.U32.AND P1, PT, RZ, UR4, PT ;  /* 0x00000004ff007c0c */ /* 0x000fc8000bf25070 */
[----:B------:R-:W-:-:S06]  /*1a30*/  ISETP.NE.AND.EX P1, PT, RZ, UR5, PT, P1 ;  /* 0x00000005ff007c0c */ /* 0x000fcc000bf25310 */
[----:B------:R-:W1:Y:S08]  /*1a40*/  @P0 LDC.64 R6, c[0x0][0xa10] ;  /* 0x00028400ff060b82 */ /* 0x000e700000000a00 */
[----:B------:R-:W2:Y:S01]  /*1a50*/  @P1 LDC.64 R8, c[0x0][0xa30] ;  /* 0x00028c00ff081b82 */ /* 0x000ea20000000a00 */
[----:B-1----:R-:W-:-:S05]  /*1a60*/  @P0 IMAD.WIDE R6, R207, 0x4, R6 ;  /* 0x00000004cf060825 */ /* 0x002fca00078e0206 */
[----:B------:R-:W3:Y:S04]  /*1a70*/  @P0 LDG.E R0, desc[UR46][R6.64] ;  /* 0x0000002e06000981 */ /* 0x000ee8000c1e1900 */
[----:B------:R-:W3:Y:S01]  /*1a80*/  @P0 LDG.E R3, desc[UR46][R6.64+0x4] ;  /* 0x0000042e06030981 */ /* 0x000ee2000c1e1900 */
[----:B-----5:R-:W-:Y:S02]  /*1a90*/  IMAD.MOV.U32 R38, RZ, RZ, R25 ;  /* 0x000000ffff267224 */ /* 0x020fe400078e0019 */
[----:B--2---:R-:W-:-:S05]  /*1aa0*/  @P1 IMAD.WIDE R8, R207, 0x4, R8 ;  /* 0x00000004cf081825 */ /* 0x004fca00078e0208 */
[----:B------:R1:W5:Y:S01]  /*1ab0*/  @P1 LDG.E R38, desc[UR46][R8.64] ;  /* 0x0000002e08261981 */ /* 0x000362000c1e1900 */
[----:B0-----:R-:W-:Y:S01]  /*1ac0*/  ISETP.NE.AND P1, PT, R4, 0x1, PT ;  /* 0x000000010400780c */ /* 0x001fe20003f25270 */
[----:B------:R-:W-:Y:S01]  /*1ad0*/  IMAD.SHL.U32 R199, R205, 0x80, RZ ;  /* 0x00000080cdc77824 */ /* 0x000fe200078e00ff */
[----:B------:R-:W0:Y:S01]  /*1ae0*/  LDC.64 R4, c[0x0][0x9e0] ;  /* 0x00027800ff047b82 */ /* 0x000e220000000a00 */
[----:B------:R-:W-:-:S10]  /*1af0*/  IMAD.IADD R13, R25, 0x1, -R10 ;  /* 0x00000001190d7824 */ /* 0x000fd400078e0a0a */
[----:B------:R-:W2:Y:S08]  /*1b00*/  @P1 LDC R11, c[0x0][0x44c] ;  /* 0x00011300ff0b1b82 */ /* 0x000eb00000000800 */
[----:B------:R-:W4:Y:S01]  /*1b10*/  @P1 LDC R12, c[0x0][0x450] ;  /* 0x00011400ff0c1b82 */ /* 0x000f220000000800 */
[----:B0-----:R-:W-:Y:S01]  /*1b20*/  ISETP.GE.AND P2, PT, R5, 0x1, PT ;  /* 0x000000010500780c */ /* 0x001fe20003f46270 */
[----:B---3--:R-:W-:-:S02]  /*1b30*/  @P0 IMAD.IADD R2, R3, 0x1, -R0 ;  /* 0x0000000103020824 */ /* 0x008fc400078e0a00 */
[----:B------:R-:W-:Y:S02]  /*1b40*/  VIADD R0, R199, 0x7f ;  /* 0x0000007fc7007836 */ /* 0x000fe40000000000 */
[----:B------:R-:W-:Y:S02]  /*1b50*/  IMAD.IADD R197, R13, 0x1, R2 ;  /* 0x000000010dc57824 */ /* 0x000fe400078e0202 */
[----:B--2---:R-:W-:-:S03]  /*1b60*/  @P1 IMAD.HI.U32 R3, R0, R11, RZ ;  /* 0x0000000b00031227 */ /* 0x004fc600078e00ff */
[C---:B------:R-:W-:Y:S01]  /*1b70*/  IADD3 R40, R197.reuse, 0x1, -R195 ;  /* 0x00000001c5287810 */ /* 0x040fe20007ffe8c3 */
[----:B------:R-:W-:Y:S01]  /*1b80*/  IMAD.MOV.U32 R7, RZ, RZ, R0 ;  /* 0x000000ffff077224 */ /* 0x000fe200078e0000 */
[----:B----4-:R-:W-:Y:S01]  /*1b90*/  @P1 SHF.R.U32.HI R7, RZ, R12, R3 ;  /* 0x0000000cff071219 */ /* 0x010fe20000011603 */
[----:B------:R-:W-:-:S04]  /*1ba0*/  VIADD R0, R197, 0x3f ;  /* 0x0000003fc5007836 */ /* 0x000fc80000000000 */
[----:B-1----:R-:W-:Y:S01]  /*1bb0*/  IMAD.IADD R9, R40, 0x1, R7 ;  /* 0x0000000128097824 */ /* 0x002fe200078e0207 */
[----:B------:R-:W-:-:S03]  /*1bc0*/  SHF.R.S32.HI R3, RZ, 0x1f, R0 ;  /* 0x0000001fff037819 */ /* 0x000fc60000011400 */
[----:B------:R-:W-:Y:S01]  /*1bd0*/  IMAD.IADD R4, R9, 0x1, R4 ;  /* 0x0000000109047824 */ /* 0x000fe200078e0204 */
[----:B------:R-:W-:-:S04]  /*1be0*/  LEA.HI R3, R3, R0, RZ, 0x6 ;  /* 0x0000000003037211 */ /* 0x000fc800078f30ff */
[----:B------:R-:W-:Y:S01]  /*1bf0*/  SHF.R.S32.HI R39, RZ, 0x6, R3 ;  /* 0x00000006ff277819 */ /* 0x000fe20000011403 */
[----:B------:R-:W-:Y:S06]  /*1c00*/  @!P2 BRA `(.L_x_1416) ;  /* 0x000000000048a947 */ /* 0x000fec0003800000 */
[C---:B------:R-:W-:Y:S01]  /*1c10*/  ISETP.GT.AND P0, PT, R9.reuse, RZ, PT ;  /* 0x000000ff0900720c */ /* 0x040fe20003f04270 */
[----:B------:R-:W-:Y:S01]  /*1c20*/  BSSY B0, `(.L_x_1417) ;  /* 0x000000e000007945 */ /* 0x000fe20003800000 */
[----:B------:R-:W-:-:S11]  /*1c30*/  VIADD R0, R9, 0xffffffff ;  /* 0xffffffff09007836 */ /* 0x000fd60000000000 */
        /* <DEDUP_REMOVED lines=8> */
.L_x_1418:
[----:B------:R-:W-:-:S13]  /*1cc0*/  ISETP.NE.AND P0, PT, R5, 0x1, PT ;  /* 0x000000010500780c */ /* 0x000fda0003f05270 */
[----:B------:R-:W0:Y:S02]  /*1cd0*/  @P0 LDC.64 R6, c[0x0][0x9e8] ;  /* 0x00027a00ff060b82 */ /* 0x000e240000000a00 */
[----:B0-----:R-:W-:-:S05]  /*1ce0*/  @P0 IMAD.HI.U32 R6, R0, R6, RZ ;  /* 0x0000000600060227 */ /* 0x001fca00078e00ff */
[----:B------:R-:W-:-:S07]  /*1cf0*/  @P0 SHF.R.U32.HI R0, RZ, R7, R6 ;  /* 0x00000007ff000219 */ /* 0x000fce0000011606 */
.L_x_1419:
[----:B------:R-:W-:Y:S05]  /*1d00*/  BSYNC B0 ;  /* 0x0000000000007941 */ /* 0x000fea0003800000 */
.L_x_1417:
[----:B------:R-:W-:-:S05]  /*1d10*/  IMAD R3, R0, R5, R5 ;  /* 0x0000000500037224 */ /* 0x000fca00078e0205 */
[----:B------:R-:W-:-:S07]  /*1d20*/  VIMNMX R4, R4, R3, PT ;  /* 0x0000000304047248 */ /* 0x000fce0003fe0100 */
.L_x_1416:
[----:B------:R-:W0:Y:S01]  /*1d30*/  @P1 LDC R0, c[0x0][0x44c] ;  /* 0x00011300ff001b82 */ /* 0x000e220000000800 */
[----:B------:R-:W-:Y:S01]  /*1d40*/  IADD3 R4, R4, 0x3f, RZ ;  /* 0x0000003f04047810 */ /* 0x000fe20007ffe0ff */
[----:B------:R-:W-:Y:S01]  /*1d50*/  IMAD.MOV.U32 R6, RZ, RZ, R199 ;  /* 0x000000ffff067224 */ /* 0x000fe200078e00c7 */
[----:B------:R-:W-:Y:S01]  /*1d60*/  ULDC UR4, c[0x0][0x9dc] ;  /* 0x0002770000047ab9 */ /* 0x000fe20000000800 */
[----:B------:R-:W-:Y:S01]  /*1d70*/  IMAD.IADD R165, R197, 0x1, -R195 ;  /* 0x00000001c5a57824 */ /* 0x000fe200078e0ac3 */
[----:B------:R-:W-:-:S03]  /*1d80*/  SHF.R.S32.HI R3, RZ, 0x1f, R4 ;  /* 0x0000001fff037819 */ /* 0x000fc60000011404 */
[----:B------:R-:W1:Y:S01]  /*1d90*/  @P1 LDC R7, c[0x0][0x450] ;  /* 0x00011400ff071b82 */ /* 0x000e620000000800 */
[----:B------:R-:W-:Y:S01]  /*1da0*/  LEA.HI R3, R3, R4, RZ, 0x6 ;  /* 0x0000000403037211 */ /* 0x000fe200078f30ff */
[----:B0-----:R-:W-:-:S05]  /*1db0*/  @P1 IMAD.HI.U32 R0, R199, R0, RZ ;  /* 0x00000000c7001227 */ /* 0x001fca00078e00ff */
[----:B-1----:R-:W-:Y:S02]  /*1dc0*/  @P1 SHF.R.U32.HI R6, RZ, R7, R0 ;  /* 0x00000007ff061219 */ /* 0x002fe40000011600 */
[----:B------:R-:W-:-:S03]  /*1dd0*/  SHF.R.S32.HI R0, RZ, 0x6, R3 ;  /* 0x00000006ff007819 */ /* 0x000fc60000011403 */
[----:B------:R-:W-:Y:S01]  /*1de0*/  IMAD.IADD R3, R165, 0x1, R6 ;  /* 0x00000001a5037824 */ /* 0x000fe200078e0206 */
[----:B------:R-:W-:-:S03]  /*1df0*/  VIMNMX R8, R39, R0, PT ;  /* 0x0000000027087248 */ /* 0x000fc60003fe0100 */
[----:B------:R-:W-:Y:S01]  /*1e00*/  VIADD R0, R3, -UR4 ;  /* 0x8000000403007c36 */ /* 0x000fe20008000000 */
[----:B------:R-:W-:Y:S06]  /*1e10*/  @!P2 BRA `(.L_x_1420) ;  /* 0x000000000044a947 */ /* 0x000fec0003800000 */
[----:B------:R-:W-:Y:S01]  /*1e20*/  ISETP.GT.AND P0, PT, R3, -0x1, PT ;  /* 0xffffffff0300780c */ /* 0x000fe20003f04270 */
[----:B------:R-:W-:-:S12]  /*1e30*/  BSSY B0, `(.L_x_1421) ;  /* 0x000000d000007945 */ /* 0x000fd80003800000 */
        /* <DEDUP_REMOVED lines=8> */
.L_x_1422:
[----:B------:R-:W-:-:S13]  /*1ec0*/  ISETP.NE.AND P0, PT, R5, 0x1, PT ;  /* 0x000000010500780c */ /* 0x000fda0003f05270 */
[----:B------:R-:W0:Y:S02]  /*1ed0*/  @P0 LDC.64 R6, c[0x0][0x9e8] ;  /* 0x00027a00ff060b82 */ /* 0x000e240000000a00 */
[----:B0-----:R-:W-:-:S05]  /*1ee0*/  @P0 IMAD.HI.U32 R6, R3, R6, RZ ;  /* 0x0000000603060227 */ /* 0x001fca00078e00ff */
[----:B------:R-:W-:-:S07]  /*1ef0*/  @P0 SHF.R.U32.HI R3, RZ, R7, R6 ;  /* 0x00000007ff030219 */ /* 0x000fce0000011606 */
.L_x_1423:
[----:B------:R-:W-:Y:S05]  /*1f00*/  BSYNC B0 ;  /* 0x0000000000007941 */ /* 0x000fea0003800000 */
.L_x_1421:
[----:B------:R-:W-:-:S05]  /*1f10*/  IMAD R3, R3, R5, RZ ;  /* 0x0000000503037224 */ /* 0x000fca00078e02ff */
[----:B------:R-:W-:-:S07]  /*1f20*/  VIMNMX R0, R0, R3, !PT ;  /* 0x0000000300007248 */ /* 0x000fce0007fe0100 */
.L_x_1420:
[----:B------:R-:W-:Y:S01]  /*1f30*/  SHF.R.S32.HI R3, RZ, 0x1f, R0 ;  /* 0x0000001fff037819 */ /* 0x000fe20000011400 */
[----:B------:R-:W-:Y:S01]  /*1f40*/  BSSY B0, `(.L_x_1424) ;  /* 0x0000028000007945 */ /* 0x000fe20003800000 */
[----:B------:R-:W-:Y:S02]  /*1f50*/  LOP3.LUT R222, R217, 0xff, RZ, 0xc0, !PT ;  /* 0x000000ffd9de7812 */ /* 0x000fe400078ec0ff */
[----:B------:R-:W-:Y:S02]  /*1f60*/  LEA.HI R3, R3, R0, RZ, 0x6 ;  /* 0x0000000003037211 */ /* 0x000fe400078f30ff */
[----:B------:R-:W-:Y:S02]  /*1f70*/  SHF.R.U32.HI R217, RZ, 0x10, R217 ;  /* 0x00000010ffd97819 */ /* 0x000fe400000116d9 */
[----:B------:R-:W-:-:S04]  /*1f80*/  SHF.R.S32.HI R3, RZ, 0x6, R3 ;  /* 0x00000006ff037819 */ /* 0x000fc80000011403 */
[----:B------:R-:W-:Y:S01]  /*1f90*/  VIMNMX R9, RZ, R3, !PT ;  /* 0x00000003ff097248 */ /* 0x000fe20007fe0100 */
[----:B------:R-:W-:-:S03]  /*1fa0*/  IMAD.MOV.U32 R3, RZ, RZ, RZ ;  /* 0x000000ffff037224 */ /* 0x000fc600078e00ff */
[----:B------:R-:W-:-:S13]  /*1fb0*/  ISETP.GT.AND P0, PT, R8, R9, PT ;  /* 0x000000090800720c */ /* 0x000fda0003f04270 */
[----:B------:R-:W-:Y:S05]  /*1fc0*/  @!P0 BRA `(.L_x_1425) ;  /* 0x00000000007c8947 */ /* 0x000fea0003800000 */
[----:B------:R-:W-:Y:S01]  /*1fd0*/  ISETP.NE.AND P0, PT, R217, RZ, PT ;  /* 0x000000ffd900720c */ /* 0x000fe20003f05270 */
[----:B------:R-:W-:-:S03]  /*1fe0*/  ULDC UR4, c[0x0][0x9f0] ;  /* 0x00027c0000047ab9 */ /* 0x000fc60000000800 */
[----:B------:R-:W-:-:S04]  /*1ff0*/  SEL R11, R217, UR4, P0 ;  /* 0x00000004d90b7c07 */ /* 0x000fc80008000000 */
[-C--:B------:R-:W-:Y:S02]  /*2000*/  IABS R6, R11.reuse ;  /* 0x0000000b00067213 */ /* 0x080fe40000000000 */
[----:B------:R-:W-:Y:S02]  /*2010*/  IADD3 R0, R11, -0x1, R8 ;  /* 0xffffffff0b007810 */ /* 0x000fe40007ffe008 */
[----:B------:R-:W0:Y:S01]  /*2020*/  I2F.RP R3, R6 ;  /* 0x0000000600037306 */ /* 0x000e220000209400 */
[----:B------:R-:W-:Y:S02]  /*2030*/  IABS R12, R11 ;  /* 0x0000000b000c7213 */ /* 0x000fe40000000000 */
[----:B------:R-:W-:-:S05]  /*2040*/  IMAD.IADD R0, R0, 0x1, -R9 ;  /* 0x0000000100007824 */ /* 0x000fca00078e0a09 */
[----:B------:R-:W-:Y:S02]  /*2050*/  IABS R10, R0 ;  /* 0x00000000000a7213 */ /* 0x000fe40000000000 */
[----:B------:R-:W-:-:S04]  /*2060*/  LOP3.LUT R0, R0, R11, RZ, 0x3c, !PT ;  /* 0x0000000b00007212 */ /* 0x000fc800078e3cff */
        /* <DEDUP_REMOVED lines=21> */
.L_x_1425:
[----:B------:R-:W-:Y:S05]  /*21c0*/  BSYNC B0 ;  /* 0x0000000000007941 */ /* 0x000fea0003800000 */
.L_x_1424:
[----:B------:R-:W-:-:S05]  /*21d0*/  IMAD R0, R222, R3, R9 ;  /* 0x00000003de007224 */ /* 0x000fca00078e0209 */
        /* <DEDUP_REMOVED lines=15> */
[----:B------:R-:W-:Y:S01]  /*22d0*/  VIADD R0, R16, 0x20000 ;  /* 0x0002000010007836 */ /* 0x000fe20000000000 */
[----:B------:R-:W-:Y:S04]  /*22e0*/  BSSY B6, `(.L_x_1427) ;  /* 0x0000013000067945 */ /* 0x000fe80003800000 */
[----:B------:R-:W-:-:S13]  /*22f0*/  LOP3.LUT P0, RZ, R0, 0x3ff, RZ, 0xc0, !PT ;  /* 0x000003ff00ff7812 */ /* 0x000fda000780c0ff */
[----:B------:R-:W-:Y:S05]  /*2300*/  @!P0 BRA `(.L_x_1428) ;  /* 0x0000000000408947 */ /* 0x000fea0003800000 */
[----:B------:R-:W-:Y:S01]  /*2310*/  MOV R14, 0x0 ;  /* 0x00000000000e7802 */ /* 0x000fe20000000f00 */
[----:B------:R-:W-:Y:S01]  /*2320*/  ULDC.64 UR4, c[0x4][0x1c8] ;  /* 0x0100720000047ab9 */ /* 0x000fe20000000a00 */
[----:B------:R-:W-:Y:S01]  /*2330*/  ULDC.64 UR6, c[0x4][0x160] ;  /* 0x0100580000067ab9 */ /* 0x000fe20000000a00 */
[----:B------:R-:W-:Y:S02]  /*2340*/  IMAD.U32 R4, RZ, RZ, UR4 ;  /* 0x00000004ff047e24 */ /* 0x000fe4000f8e00ff */
[----:B------:R-:W-:Y:S01]  /*2350*/  IMAD.U32 R5, RZ, RZ, UR5 ;  /* 0x00000005ff057e24 */ /* 0x000fe2000f8e00ff */
[----:B------:R-:W0:Y:S01]  /*2360*/  LDC.64 R14, c[0x4][R14] ;  /* 0x010000000e0e7b82 */ /* 0x000e220000000a00 */
[----:B------:R-:W-:Y:S01]  /*2370*/  ULDC.64 UR4, c[0x4][0x1d0] ;  /* 0x0100740000047ab9 */ /* 0x000fe20000000a00 */
        /* <DEDUP_REMOVED lines=8> */
[----:B0----5:R-:W-:Y:S05]  /*2400*/  CALL.ABS.NOINC R14 ;  /* 0x000000000e007343 */ /* 0x021fea0003c00000 */
.L_x_1428:
[----:B------:R-:W-:Y:S05]  /*2410*/  BSYNC B6 ;  /* 0x0000000000067941 */ /* 0x000fea0003800000 */
.L_x_1427:
[----:B------:R-:W-:Y:S01]  /*2420*/  IADD3 R0, R16, 0x10000, RZ ;  /* 0x0001000010007810 */ /* 0x000fe20007ffe0ff */
[----:B------:R-:W-:Y:S03]  /*2430*/  BSSY B6, `(.L_x_1429) ;  /* 0x0000013000067945 */ /* 0x000fe60003800000 */
        /* <DEDUP_REMOVED lines=18> */
.L_x_1430:
[----:B------:R-:W-:Y:S05]  /*2560*/  BSYNC B6 ;  /* 0x0000000000067941 */ /* 0x000fea0003800000 */
.L_x_1429:
[----:B------:R-:W-:Y:S01]  /*2570*/  ULDC.64 UR4, c[0x0][0x9f8] ;  /* 0x00027e0000047ab9 */ /* 0x000fe20000000a00 */
[----:B------:R-:W-:Y:S01]  /*2580*/  IMAD.MOV.U32 R0, RZ, RZ, R207 ;  /* 0x000000ffff007224 */ /* 0x000fe200078e00cf */
[----:B------:R-:W-:Y:S01]  /*2590*/  ISETP.NE.U32.AND P0, PT, RZ, UR4, PT ;  /* 0x00000004ff007c0c */ /* 0x000fe2000bf05070 */
[----:B------:R-:W0:Y:S01]  /*25a0*/  LDC.64 R8, c[0x0][0x300] ;  /* 0x0000c000ff087b82 */ /* 0x000e220000000a00 */
[----:B------:R-:W-:Y:S01]  /*25b0*/  IMAD.IADD R24, R24, 0x1, R25 ;  /* 0x0000000118187824 */ /* 0x000fe200078e0219 */
[----:B------:R-:W-:Y:S01]  /*25c0*/  ULDC.64 UR6, c[0x0][0x310] ;  /* 0x0000c40000067ab9 */ /* 0x000fe20000000a00 */
[----:B------:R-:W-:Y:S01]  /*25d0*/  ISETP.NE.AND.EX P0, PT, RZ, UR5, PT, P0 ;  /* 0x00000005ff007c0c */ /* 0x000fe2000bf05300 */
[----:B------:R-:W1:Y:S01]  /*25e0*/  S2R R20, SR_TID.X ;  /* 0x0000000000147919 */ /* 0x000e620000002100 */
[----:B------:R-:W-:-:S03]  /*25f0*/  ULDC.64 UR4, c[0x0][0xa08] ;  /* 0x0002820000047ab9 */ /* 0x000fc60000000a00 */
[----:B------:R-:W2:Y:S08]  /*2600*/  LDC R71, c[0x0][0x3f4] ;  /* 0x0000fd00ff477b82 */ /* 0x000eb00000000800 */
[----:B------:R-:W3:Y:S02]  /*2610*/  @P0 LDC.64 R6, c[0x0][0x9f8] ;  /* 0x00027e00ff060b82 */ /* 0x000ee40000000a00 */
[----:B---3--:R-:W-:-:S05]  /*2620*/  @P0 IMAD.WIDE R6, R207, 0x4, R6 ;  /* 0x00000004cf060825 */ /* 0x008fca00078e0206 */
[----:B------:R3:W4:Y:S01]  /*2630*/  @P0 LDG.E R0, desc[UR46][R6.64] ;  /* 0x0000002e06000981 */ /* 0x000722000c1e1900 */
[----:B------:R-:W-:Y:S01]  /*2640*/  SHF.R.S32.HI R14, RZ, 0x1f, R24 ;  /* 0x0000001fff0e7819 */ /* 0x000fe20000011418 */
[-C--:B0-----:R-:W-:Y:S01]  /*2650*/  IMAD.WIDE.U32 R4, R24, R8.reuse, RZ ;  /* 0x0000000818047225 */ /* 0x081fe200078e00ff */
[----:B------:R-:W-:Y:S02]  /*2660*/  ISETP.NE.U32.AND P0, PT, RZ, UR4, PT ;  /* 0x00000004ff007c0c */ /* 0x000fe4000bf05070 */
[----:B-1----:R-:W-:Y:S01]  /*2670*/  SHF.R.U32.HI R26, RZ, 0x7, R20 ;  /* 0x00000007ff1a7819 */ /* 0x002fe20000011614 */
[-C--:B------:R-:W-:Y:S01]  /*2680*/  IMAD R10, R14, R8.reuse, RZ ;  /* 0x000000080e0a7224 */ /* 0x080fe200078e02ff */
[----:B------:R-:W-:Y:S01]  /*2690*/  ISETP.NE.AND.EX P0, PT, RZ, UR5, PT, P0 ;  /* 0x00000005ff007c0c */ /* 0x000fe2000bf05300 */
[----:B------:R-:W-:Y:S01]  /*26a0*/  ULDC.64 UR4, c[0x0][0x308] ;  /* 0x0000c20000047ab9 */ /* 0x000fe20000000a00 */
[----:B------:R-:W-:Y:S01]  /*26b0*/  SHF.R.S32.HI R23, RZ, 0x1f, R22 ;  /* 0x0000001fff177819 */ /* 0x000fe20000011416 */
[----:B------:R-:W-:Y:S01]  /*26c0*/  IMAD R3, R24, R9, R10 ;  /* 0x0000000918037224 */ /* 0x000fe200078e020a */
[----:B---3--:R-:W0:Y:S01]  /*26d0*/  LDC.64 R6, c[0x0][0x3f8] ;  /* 0x0000fe00ff067b82 */ /* 0x008e220000000a00 */
[----:B------:R-:W-:Y:S01]  /*26e0*/  ISETP.NE.AND P6, PT, R26, 0x1, PT ;  /* 0x000000011a00780c */ /* 0x000fe20003fc5270 */
[----:B------:R-:W-:Y:S01]  /*26f0*/  VIADD R68, R22, 0x80 ;  /* 0x0000008016447836 */ /* 0x000fe20000000000 */
[C---:B------:R-:W-:Y:S01]  /*2700*/  SHF.L.U64.HI R56, R8.reuse, 0x6, R9 ;  /* 0x0000000608387819 */ /* 0x040fe20000010209 */
[----:B------:R-:W-:Y:S01]  /*2710*/  IMAD.IADD R5, R5, 0x1, R3 ;  /* 0x0000000105057824 */ /* 0x000fe200078e0203 */
[----:B------:R-:W-:Y:S01]  /*2720*/  SHF.L.U64.HI R57, R8, 0x5, R9 ;  /* 0x0000000508397819 */ /* 0x000fe20000010209 */
[----:B------:R-:W-:Y:S01]  /*2730*/  IMAD.WIDE.U32 R20, R17, R8, R22 ;  /* 0x0000000811147225 */ /* 0x000fe200078e0016 */
[----:B------:R-:W-:-:S02]  /*2740*/  SHF.R.U32.HI R27, RZ, 0x3, R209 ;  /* 0x00000003ff1b7819 */ /* 0x000fc400000116d1 */
[----:B------:R-:W-:Y:S01]  /*2750*/  SHF.R.U32.HI R25, RZ, 0x3, R203 ;  /* 0x00000003ff197819 */ /* 0x000fe200000116cb */
[----:B------:R-:W-:Y:S01]  /*2760*/  IMAD.WIDE.U32 R4, R211, UR4, R4 ;  /* 0x00000004d3047c25 */ /* 0x000fe2000f8e0004 */
[----:B------:R-:W-:Y:S02]  /*2770*/  IADD3 R54, P1, R17, R24, RZ ;  /* 0x0000001811367210 */ /* 0x000fe40007f3e0ff */
[----:B------:R-:W-:Y:S01]  /*2780*/  SHF.R.S32.HI R69, RZ, 0x1f, R219 ;  /* 0x0000001fff457819 */ /* 0x000fe200000114db */
[----:B------:R-:W-:Y:S02]  /*2790*/  IMAD R5, R211, UR5, R5 ;  /* 0x00000005d3057c24 */ /* 0x000fe4000f8e0205 */
[----:B------:R-:W-:Y:S02]  /*27a0*/  IMAD.X R55, R223, 0x1, R14, P1 ;  /* 0x00000001df377824 */ /* 0x000fe400008e060e */
[C---:B------:R-:W-:Y:S02]  /*27b0*/  IMAD.SHL.U32 R58, R8.reuse, 0x40, RZ ;  /* 0x00000040083a7824 */ /* 0x040fe400078e00ff */
[----:B------:R-:W-:-:S02]  /*27c0*/  IMAD.SHL.U32 R59, R8, 0x20, RZ ;  /* 0x00000020083b7824 */ /* 0x000fc400078e00ff */
[----:B------:R-:W-:Y:S02]  /*27d0*/  VIADD R70, R26, 0x8 ;  /* 0x000000081a467836 */ /* 0x000fe40000000000 */
[-C--:B0-----:R-:W-:Y:S01]  /*27e0*/  IMAD R10, R223, R6.reuse, RZ ;  /* 0x00000006df0a7224 */ /* 0x081fe200078e02ff */
[C---:B------:R-:W-:Y:S01]  /*27f0*/  SHF.L.U64.HI R60, R6.reuse, 0x5, R7 ;  /* 0x00000005063c7819 */ /* 0x040fe20000010207 */
[----:B------:R-:W-:Y:S01]  /*2800*/  IMAD.WIDE.U32 R46, R17, R6, R18 ;  /* 0x00000006112e7225 */ /* 0x000fe200078e0012 */
[----:B------:R-:W-:-:S03]  /*2810*/  SHF.L.U64.HI R61, R6, 0x6, R7 ;  /* 0x00000006063d7819 */ /* 0x000fc60000010207 */
[C---:B------:R-:W-:Y:S02]  /*2820*/  IMAD R13, R17.reuse, R7, R10 ;  /* 0x00000007110d7224 */ /* 0x040fe400078e020a */
[----:B------:R-:W-:-:S04]  /*2830*/  IMAD.WIDE.U32 R48, R17, R6, R22 ;  /* 0x0000000611307225 */ /* 0x000fc800078e0016 */
[----:B------:R-:W-:Y:S02]  /*2840*/  IMAD.IADD R47, R47, 0x1, R13 ;  /* 0x000000012f2f7824 */ /* 0x000fe400078e020d */
[----:B------:R-:W-:Y:S02]  /*2850*/  IMAD.IADD R49, R13, 0x1, R49 ;  /* 0x000000010d317824 */ /* 0x000fe400078e0231 */
[----:B-----5:R-:W-:-:S04]  /*2860*/  IMAD.WIDE.U32 R46, R38, R6, R46 ;  /* 0x00000006262e7225 */ /* 0x020fc800078e002e */
[----:B------:R-:W-:-:S04]  /*2870*/  IMAD.WIDE.U32 R48, R38, R6, R48 ;  /* 0x0000000626307225 */ /* 0x000fc800078e0030 */
[C---:B------:R-:W-:Y:S02]  /*2880*/  IMAD.SHL.U32 R62, R6.reuse, 0x20, RZ ;  /* 0x00000020063e7824 */ /* 0x040fe400078e00ff */
[----:B------:R-:W-:Y:S01]  /*2890*/  IMAD.SHL.U32 R63, R6, 0x40, RZ ;  /* 0x00000040063f7824 */ /* 0x000fe200078e00ff */
[----:B----4-:R-:W-:Y:S02]  /*28a0*/  SHF.R.S32.HI R3, RZ, 0x1f, R0 ;  /* 0x0000001fff037819 */ /* 0x010fe40000011400 */
[----:B------:R-:W-:Y:S02]  /*28b0*/  SEL R15, R0, RZ, !P0 ;  /* 0x000000ff000f7207 */ /* 0x000fe40004000000 */
[----:B------:R-:W-:-:S03]  /*28c0*/  SEL R12, R3, RZ, !P0 ;  /* 0x000000ff030c7207 */ /* 0x000fc60004000000 */
[----:B------:R-:W-:Y:S02]  /*28d0*/  IMAD.WIDE.U32 R44, R15, UR6, R4 ;  /* 0x000000060f2c7c25 */ /* 0x000fe4000f8e0004 */
[----:B------:R-:W0:Y:S02]  /*28e0*/  LDC.64 R4, c[0x0][0x408] ;  /* 0x00010200ff047b82 */ /* 0x000e240000000a00 */
[----:B------:R-:W-:-:S04]  /*28f0*/  IMAD R0, R12, UR6, RZ ;  /* 0x000000060c007c24 */ /* 0x000fc8000f8e02ff */
[----:B------:R-:W-:Y:S01]  /*2900*/  IMAD R3, R15, UR7, R0 ;  /* 0x000000070f037c24 */ /* 0x000fe2000f8e0200 */
[----:B------:R-:W-:Y:S05]  /*2910*/  @!P6 WARPSYNC.ALL ;  /* 0x000000000000e948 */ /* 0x000fea0003800000 */
[----:B------:R-:W-:Y:S01]  /*2920*/  IMAD R0, R223, R8, RZ ;  /* 0x00000008df007224 */ /* 0x000fe200078e02ff */
[----:B------:R-:W-:Y:S02]  /*2930*/  ULDC.64 UR4, c[0x0][0x330] ;  /* 0x0000cc0000047ab9 */ /* 0x000fe40000000a00 */
[----:B------:R-:W-:-:S04]  /*2940*/  IMAD.WIDE.U32 R42, R211, UR4, R22 ;  /* 0x00000004d32a7c25 */ /* 0x000fc8000f8e0016 */
[----:B------:R-:W-:Y:S02]  /*2950*/  IMAD R11, R17, R9, R0 ;  /* 0x00000009110b7224 */ /* 0x000fe400078e0200 */
[----:B------:R-:W-:Y:S01]  /*2960*/  IMAD.IADD R0, R45, 0x1, R3 ;  /* 0x000000012d007824 */ /* 0x000fe200078e0203 */
[----:B------:R-:W-:Y:S01]  /*2970*/  IADD3 R3, P0, R44, R20, RZ ;  /* 0x000000142c037210 */ /* 0x000fe20007f1e0ff */
[----:B------:R-:W-:Y:S01]  /*2980*/  IMAD R43, R211, UR5, R43 ;  /* 0x00000005d32b7c24 */ /* 0x000fe2000f8e022b */
[----:B------:R-:W-:Y:S01]  /*2990*/  ULDC.64 UR4, c[0x0][0x338] ;  /* 0x0000ce0000047ab9 */ /* 0x000fe20000000a00 */
[-C--:B0-----:R-:W-:Y:S01]  /*29a0*/  IMAD.WIDE.U32 R50, R17, R4.reuse, R18 ;  /* 0x0000000411327225 */ /* 0x081fe200078e0012 */
[----:B------:R-:W-:Y:S02]  /*29b0*/  IADD3.X R20, R0, R21, R11, P0, !PT ;  /* 0x0000001500147210 */ /* 0x000fe400007fe40b */
[----:B--2---:R-:W-:Y:S01]  /*29c0*/  ISETP.GE.AND P0, PT, R22, R71, PT ;  /* 0x000000471600720c */ /* 0x004fe20003f06270 */
[----:B------:R-:W-:Y:S01]  /*29d0*/  IMAD R10, R12, UR4, RZ ;  /* 0x000000040c0a7c24 */ /* 0x000fe2000f8e02ff */
[C-C-:B------:R-:W-:Y:S01]  /*29e0*/  SHF.L.U64.HI R64, R4.reuse, 0x5, R5.reuse ;  /* 0x0000000504407819 */ /* 0x140fe20000010205 */
[----:B------:R-:W-:Y:S01]  /*29f0*/  IMAD R12, R223, R4, RZ ;  /* 0x00000004df0c7224 */ /* 0x000fe200078e02ff */
[----:B------:R-:W-:Y:S01]  /*2a00*/  SEL R11, R71, RZ, P0 ;  /* 0x000000ff470b7207 */ /* 0x000fe20000000000 */
[C---:B------:R-:W-:Y:S01]  /*2a10*/  IMAD R87, R15.reuse, UR5, R10 ;  /* 0x000000050f577c24 */ /* 0x040fe2000f8e020a */
[----:B------:R-:W-:Y:S01]  /*2a20*/  SHF.L.U64.HI R65, R4, 0x6, R5 ;  /* 0x0000000604417819 */ /* 0x000fe20000010205 */
[----:B------:R-:W-:Y:S01]  /*2a30*/  IMAD.WIDE.U32 R42, R15, UR4, R42 ;  /* 0x000000040f2a7c25 */ /* 0x000fe2000f8e002a */
[----:B------:R-:W-:Y:S01]  /*2a40*/  SHF.R.S32.HI R15, RZ, 0x1f, R38 ;  /* 0x0000001fff0f7819 */ /* 0x000fe20000011426 */
[----:B------:R-:W-:-:S02]  /*2a50*/  ULDC UR4, c[0x0][0x2f4] ;  /* 0x0000bd0000047ab9 */ /* 0x000fc40000000800 */
[C---:B------:R-:W-:Y:S01]  /*2a60*/  IMAD.IADD R11, R22.reuse, 0x1, R11 ;  /* 0x00000001160b7824 */ /* 0x040fe200078e020b */
[----:B------:R-:W-:Y:S01]  /*2a70*/  ISETP.GE.AND P1, PT, R22, UR4, PT ;  /* 0x0000000416007c0c */ /* 0x000fe2000bf26270 */
[C---:B------:R-:W-:Y:S01]  /*2a80*/  IMAD R13, R17.reuse, R5, R12 ;  /* 0x00000005110d7224 */ /* 0x040fe200078e020c */
[----:B------:R-:W-:Y:S01]  /*2a90*/  ISETP.GE.AND P2, PT, R68, UR4, PT ;  /* 0x0000000444007c0c */ /* 0x000fe2000bf46270 */
[----:B------:R-:W-:Y:S01]  /*2aa0*/  IMAD.WIDE.U32 R52, R17, R4, R22 ;  /* 0x0000000411347225 */ /* 0x000fe200078e0016 */
[----:B------:R-:W-:-:S03]  /*2ab0*/  SHF.R.S32.HI R10, RZ, 0x1f, R11 ;  /* 0x0000001fff0a7819 */ /* 0x000fc6000001140b */
[----:B------:R-:W-:Y:S01]  /*2ac0*/  IMAD.IADD R51, R51, 0x1, R13 ;  /* 0x0000000133337824 */ /* 0x000fe200078e020d */
[CC--:B------:R-:W-:Y:S01]  /*2ad0*/  LEA.HI R12, R10.reuse, R11.reuse, RZ, 0x7 ;  /* 0x0000000b0a0c7211 */ /* 0x0c0fe200078f38ff */
[----:B------:R-:W-:Y:S01]  /*2ae0*/  IMAD.IADD R53, R13, 0x1, R53 ;  /* 0x000000010d357824 */ /* 0x000fe200078e0235 */
[----:B------:R-:W-:Y:S01]  /*2af0*/  LEA.HI R10, R10, R11, RZ, 0x4 ;  /* 0x0000000b0a0a7211 */ /* 0x000fe200078f20ff */
[----:B------:R-:W-:Y:S02]  /*2b00*/  IMAD R9, R15, R6, RZ ;  /* 0x000000060f097224 */ /* 0x000fe400078e02ff */
[----:B------:R-:W-:Y:S01]  /*2b10*/  IMAD.SHL.U32 R12, R12, 0x40, RZ ;  /* 0x000000400c0c7824 */ /* 0x000fe200078e00ff */
[--C-:B------:R-:W-:Y:S01]  /*2b20*/  LOP3.LUT R11, R209, 0x70, R10.reuse, 0xf8, !PT ;  /* 0x00000070d10b7812 */ /* 0x100fe200078ef80a */
[-C--:B------:R-:W-:Y:S01]  /*2b30*/  IMAD R15, R15, R4.reuse, RZ ;  /* 0x000000040f0f7224 */ /* 0x080fe200078e02ff */
[----:B------:R-:W-:Y:S01]  /*2b40*/  LOP3.LUT R13, R203, 0x70, R10, 0xf8, !PT ;  /* 0x00000070cb0d7812 */ /* 0x000fe200078ef80a */
[----:B------:R-:W-:Y:S01]  /*2b50*/  IMAD R9, R38, R7, R9 ;  /* 0x0000000726097224 */ /* 0x000fe200078e0209 */
[----:B------:R-:W-:Y:S01]  /*2b60*/  LOP3.LUT R12, R12, 0xffffe000, RZ, 0xc0, !PT ;  /* 0xffffe0000c0c7812 */ /* 0x000fe200078ec0ff */
[C---:B------:R-:W-:Y:S01]  /*2b70*/  IMAD R15, R38.reuse, R5, R15 ;  /* 0x00000005260f7224 */ /* 0x040fe200078e020f */
[----:B------:R-:W-:Y:S01]  /*2b80*/  LOP3.LUT R11, R11, R27, RZ, 0x3c, !PT ;  /* 0x0000001b0b0b7212 */ /* 0x000fe200078e3cff */
[----:B------:R-:W-:Y:S01]  /*2b90*/  IMAD.WIDE.U32 R50, R38, R4, R50 ;  /* 0x0000000426327225 */ /* 0x000fe200078e0032 */
[----:B------:R-:W-:-:S02]  /*2ba0*/  LOP3.LUT R13, R13, R25, RZ, 0x3c, !PT ;  /* 0x000000190d0d7212 */ /* 0x000fc400078e3cff */
[----:B------:R-:W-:Y:S01]  /*2bb0*/  LOP3.LUT R74, R10, 0xfffffff0, RZ, 0xc0, !PT ;  /* 0xfffffff00a4a7812 */ /* 0x000fe200078ec0ff */
[----:B------:R-:W-:Y:S01]  /*2bc0*/  IMAD.WIDE.U32 R52, R38, R4, R52 ;  /* 0x0000000426347225 */ /* 0x000fe200078e0034 */
[-C--:B------:R-:W-:Y:S02]  /*2bd0*/  IADD3 R21, R11, R12.reuse, R213 ;  /* 0x0000000c0b157210 */ /* 0x080fe40007ffe0d5 */
[----:B------:R-:W-:Y:S01]  /*2be0*/  IADD3 R41, R13, R12, R212 ;  /* 0x0000000c0d297210 */ /* 0x000fe20007ffe0d4 */
[C---:B------:R-:W-:Y:S01]  /*2bf0*/  IMAD.SHL.U32 R66, R4.reuse, 0x20, RZ ;  /* 0x0000002004427824 */ /* 0x040fe200078e00ff */
[----:B------:R-:W-:Y:S01]  /*2c00*/  IADD3 R73, R9, R49, RZ ;  /* 0x0000003109497210 */ /* 0x000fe20007ffe0ff */
[----:B------:R-:W-:Y:S01]  /*2c10*/  IMAD.SHL.U32 R67, R4, 0x40, RZ ;  /* 0x0000004004437824 */ /* 0x000fe200078e00ff */
[----:B------:R-:W-:Y:S01]  /*2c20*/  SHF.R.S32.HI R79, RZ, 0x4, R10 ;  /* 0x00000004ff4f7819 */ /* 0x000fe2000001140a */
[----:B------:R-:W-:Y:S01]  /*2c30*/  IMAD.SHL.U32 R71, R71, 0x2, RZ ;  /* 0x0000000247477824 */ /* 0x000fe200078e00ff */
[----:B------:R-:W-:Y:S01]  /*2c40*/  SHF.R.S32.HI R86, RZ, 0x1f, R74 ;  /* 0x0000001fff567819 */ /* 0x000fe2000001144a */
[----:B------:R-:W-:-:S02]  /*2c50*/  IMAD.IADD R72, R47, 0x1, R9 ;  /* 0x000000012f487824 */ /* 0x000fc400078e0209 */
[----:B------:R-:W-:Y:S02]  /*2c60*/  IMAD.IADD R75, R51, 0x1, R15 ;  /* 0x00000001334b7824 */ /* 0x000fe400078e020f */
[----:B------:R-:W-:Y:S02]  /*2c70*/  IMAD.IADD R78, R15, 0x1, R53 ;  /* 0x000000010f4e7824 */ /* 0x000fe400078e0235 */
[----:B------:R-:W-:Y:S01]  /*2c80*/  IMAD.IADD R87, R43, 0x1, R87 ;  /* 0x000000012b577824 */ /* 0x000fe200078e0257 */
[----:B------:R-:W-:Y:S06]  /*2c90*/  @!P6 BAR.SYNC.DEFER_BLOCKING 0x9, 0x100 ;  /* 0x024400000000eb1d */ /* 0x000fec0000010000 */
.L_x_1478:
[----:B0-----:R-:W0:Y:S01]  /*2ca0*/  LDC.64 R76, c[0x0][0x2e8] ;  /* 0x0000ba00ff4c7b82 */ /* 0x001e220000000a00 */
[----:B------:R-:W-:Y:S01]  /*2cb0*/  VIADD R36, R36, 0xffffffff ;  /* 0xffffffff24247836 */ /* 0x000fe20000000000 */
[----:B------:R-:W-:Y:S05]  /*2cc0*/  YIELD ;  /* 0x0000000000007946 */ /* 0x000fea0003800000 */
[----:B------:R-:W-:Y:S01]  /*2cd0*/  SHF.R.S32.HI R11, RZ, 0x1f, R36 ;  /* 0x0000001fff0b7819 */ /* 0x000fe20000011424 */
[----:B------:R-:W1:Y:S01]  /*2ce0*/  LDC R82, c[0x0][0x3f4] ;  /* 0x0000fd00ff527b82 */ /* 0x000e620000000800 */
[-C--:B------:R-:W-:Y:S01]  /*2cf0*/  IMAD R5, R56, R36.reuse, RZ ;  /* 0x0000002438057224 */ /* 0x080fe200078e02ff */
[----:B------:R-:W-:Y:S01]  /*2d00*/  BSSY B0, `(.L_x_1431) ;  /* 0x0000487000007945 */ /* 0x000fe20003800000 */
[----:B------:R-:W-:-:S04]  /*2d10*/  IMAD.WIDE.U32 R80, R58, R36, RZ ;  /* 0x000000243a507225 */ /* 0x000fc800078e00ff */
[----:B------:R-:W-:Y:S01]  /*2d20*/  IMAD R5, R11, R58, R5 ;  /* 0x0000003a0b057224 */ /* 0x000fe200078e0205 */
[----:B------:R-:W-:Y:S01]  /*2d30*/  IADD3 R13, P3, P4, R3, R80, R59 ;  /* 0x00000050030d7210 */ /* 0x000fe20007c7e03b */
[----:B------:R-:W-:Y:S02]  /*2d40*/  IMAD R89, R192, 0x4000, R215 ;  /* 0x00004000c0597824 */ /* 0x000fe400078e02d7 */
[----:B------:R-:W-:Y:S02]  /*2d50*/  IMAD.IADD R33, R81, 0x1, R5 ;  /* 0x0000000151217824 */ /* 0x000fe400078e0205 */
[----:B------:R-:W-:-:S03]  /*2d60*/  IMAD.IADD R89, R16, 0x1, R89 ;  /* 0x0000000110597824 */ /* 0x000fc600078e0259 */
[----:B------:R-:W-:Y:S02]  /*2d70*/  IADD3.X R4, R20, R33, R57, P3, P4 ;  /* 0x0000002114047210 */ /* 0x000fe40001fe8439 */
[-C--:B0-----:R-:W-:Y:S02]  /*2d80*/  IADD3 R14, P4, P5, R80, R76.reuse, R3 ;  /* 0x0000004c500e7210 */ /* 0x081fe40007d9e003 */
[----:B------:R-:W-:Y:S02]  /*2d90*/  IADD3 R12, P3, R13, R76, RZ ;  /* 0x0000004c0d0c7210 */ /* 0x000fe40007f7e0ff */
[----:B------:R-:W-:Y:S02]  /*2da0*/  IADD3.X R15, R33, R77, R20, P4, P5 ;  /* 0x0000004d210f7210 */ /* 0x000fe400027ea414 */
[----:B-1----:R-:W-:Y:S01]  /*2db0*/  ISETP.GE.AND P4, PT, R82, 0x1, PT ;  /* 0x000000015200780c */ /* 0x002fe20003f86270 */
[----:B------:R-:W-:Y:S01]  /*2dc0*/  IMAD.X R13, R4, 0x1, R77, P3 ;  /* 0x00000001040d7824 */ /* 0x000fe200018e064d */
[----:B------:R-:W-:-:S04]  /*2dd0*/  ISETP.GT.AND P5, PT, R36, R37, PT ;  /* 0x000000252400720c */ /* 0x000fc80003fa4270 */
[----:B------:R-:W-:-:S07]  /*2de0*/  P2R R88, PR, RZ, 0x20 ;  /* 0x00000020ff587803 */ /* 0x000fce0000000000 */
[----:B----4-:R-:W-:Y:S05]  /*2df0*/  @!P4 BRA `(.L_x_1432) ;  /* 0x000000440074c947 */ /* 0x010fea0003800000 */
[----:B------:R-:W-:Y:S01]  /*2e00*/  ULDC.U8 UR4, c[0x0][0x410] ;  /* 0x0001040000047ab9 */ /* 0x000fe20000000000 */
[-C--:B------:R-:W-:Y:S01]  /*2e10*/  IMAD R4, R61, R36.reuse, RZ ;  /* 0x000000243d047224 */ /* 0x080fe200078e02ff */
[----:B------:R-:W-:Y:S01]  /*2e20*/  ISETP.NE.AND P3, PT, RZ, UR4, PT ;  /* 0x00000004ff007c0c */ /* 0x000fe2000bf65270 */
[-C--:B------:R-:W-:Y:S02]  /*2e30*/  IMAD R6, R65, R36.reuse, RZ ;  /* 0x0000002441067224 */ /* 0x080fe400078e02ff */
[C---:B------:R-:W-:Y:S02]  /*2e40*/  IMAD R9, R11.reuse, R63, R4 ;  /* 0x0000003f0b097224 */ /* 0x040fe400078e0204 */
[----:B------:R-:W-:Y:S02]  /*2e50*/  IMAD R11, R11, R67, R6 ;  /* 0x000000430b0b7224 */ /* 0x000fe400078e0206 */
[----:B------:R-:W-:Y:S02]  /*2e60*/  IMAD R90, R36, -0x40, R2 ;  /* 0xffffffc0245a7824 */ /* 0x000fe400078e0202 */
[----:B------:R-:W-:-:S03]  /*2e70*/  IMAD.WIDE.U32 R6, R63, R36, RZ ;  /* 0x000000243f067225 */ /* 0x000fc600078e00ff */
[----:B------:R-:W-:Y:S01]  /*2e80*/  VIMNMX R90, R90, 0x40, PT ;  /* 0x000000405a5a7848 */ /* 0x000fe20003fe0100 */
[----:B------:R-:W-:-:S04]  /*2e90*/  IMAD.WIDE.U32 R4, R67, R36, RZ ;  /* 0x0000002443047225 */ /* 0x000fc800078e00ff */
        /* <DEDUP_REMOVED lines=9> */
[----:B------:R-:W-:-:S03]  /*2f30*/  CS2R R32, SRZ ;  /* 0x0000000000207805 */ /* 0x000fc6000001ff00 */
[----:B------:R-:W-:Y:S05]  /*2f40*/  @P4 BRA `(.L_x_1435) ;  /* 0x0000000000404947 */ /* 0x000fea0003800000 */
        /* <DEDUP_REMOVED lines=16> */
.L_x_1435:
[----:B------:R-:W-:Y:S05]  /*3050*/  BSYNC B1 ;  /* 0x0000000000017941 */ /* 0x000fea0003800000 */
.L_x_1434:
[----:B------:R-:W-:Y:S01]  /*3060*/  ISETP.GE.AND P5, PT, R219, R90, PT ;  /* 0x0000005adb00720c */ /* 0x000fe20003fa6270 */
[----:B------:R-:W-:Y:S01]  /*3070*/  BSSY B1, `(.L_x_1436) ;  /* 0x000001b000017945 */ /* 0x000fe20003800000 */
[----:B0-----:R-:W-:Y:S02]  /*3080*/  CS2R R24, SRZ ;  /* 0x0000000000187805 */ /* 0x001fe4000001ff00 */
[----:B------:R-:W-:Y:S01]  /*3090*/  CS2R R10, SRZ ;  /* 0x00000000000a7805 */ /* 0x000fe2000001ff00 */
[----:B-----5:R-:W-:Y:S01]  /*30a0*/  IMAD.MOV.U32 R81, RZ, RZ, R28 ;  /* 0x000000ffff517224 */ /* 0x020fe200078e001c */
[----:B------:R-:W-:Y:S01]  /*30b0*/  CS2R R26, SRZ ;  /* 0x00000000001a7805 */ /* 0x000fe2000001ff00 */
[----:B------:R-:W-:-:S06]  /*30c0*/  IMAD.MOV.U32 R85, RZ, RZ, R34 ;  /* 0x000000ffff557224 */ /* 0x000fcc00078e0022 */
        /* <DEDUP_REMOVED lines=21> */
.L_x_1437:
[----:B------:R-:W-:Y:S05]  /*3220*/  BSYNC B1 ;  /* 0x0000000000017941 */ /* 0x000fea0003800000 */
.L_x_1436:
[----:B------:R-:W-:Y:S01]  /*3230*/  UISETP.NE.AND UP0, UPT, UR45, 0x3, UPT ;  /* 0x000000032d00788c */ /* 0x000fe2000bf05270 */
[----:B------:R-:W-:Y:S02]  /*3240*/  IMAD.MOV.U32 R84, RZ, RZ, R30 ;  /* 0x000000ffff547224 */ /* 0x000fe400078e001e */
[----:B------:R-:W-:Y:S02]  /*3250*/  IMAD.MOV.U32 R101, RZ, RZ, R32 ;  /* 0x000000ffff657224 */ /* 0x000fe400078e0020 */
[----:B-----5:R-:W-:Y:S01]  /*3260*/  IMAD.MOV.U32 R76, RZ, RZ, R8 ;  /* 0x000000ffff4c7224 */ /* 0x020fe200078e0008 */
[----:B------:R-:W-:Y:S01]  /*3270*/  PLOP3.LUT P3, PT, PT, PT, UP0, 0x80, 0x0 ;  /* 0x000000000000781c */ /* 0x000fe20003f6f008 */
[----:B------:R-:W-:Y:S02]  /*3280*/  IMAD.MOV.U32 R80, RZ, RZ, R24 ;  /* 0x000000ffff507224 */ /* 0x000fe400078e0018 */
[----:B------:R-:W-:Y:S02]  /*3290*/  IMAD.MOV.U32 R77, RZ, RZ, R10 ;  /* 0x000000ffff4d7224 */ /* 0x000fe400078e000a */
[----:B------:R-:W-:-:S08]  /*32a0*/  IMAD.MOV.U32 R83, RZ, RZ, R26 ;  /* 0x000000ffff537224 */ /* 0x000fd000078e001a */
[----:B------:R-:W-:Y:S05]  /*32b0*/  @!P3 BRA `(.L_x_1438) ;  /* 0x000000000004b947 */ /* 0x000fea0003800000 */
[----:B------:R-:W-:Y:S01]  /*32c0*/  BPT.TRAP 0x1 ;  /* 0x000000040000795c */ /* 0x000fe20000300000 */
.L_x_1438:
[----:B------:R-:W-:Y:S01]  /*32d0*/  IMAD R91, R192, 0x8, R16 ;  /* 0x00000008c05b7824 */ /* 0x000fe200078e0210 */
[----:B------:R-:W-:Y:S01]  /*32e0*/  SHF.L.U32 R92, R198, 0x1f, RZ ;  /* 0x0000001fc65c7819 */ /* 0x000fe200000006ff */
[----:B------:R-:W-:Y:S03]  /*32f0*/  BSSY B1, `(.L_x_1439) ;  /* 0x0000003000017945 */ /* 0x000fe60003800000 */
[----:B------:R-:W1:Y:S02]  /*3300*/  SYNCS.PHASECHK.TRANS64.TRYWAIT P6, [R91+URZ+0x28490], R92 ;  /* 0x0284905c5b0075a7 */ /* 0x000e6400080c017f */
[----:B-1----:R-:W-:Y:S05]  /*3310*/  @!P6 BRA `(.L_x_1440) ;  /* 0x0000028c00dce947 */ /* 0x002fea0003800000 */
.L_x_1809:
[----:B------:R-:W-:Y:S05]  /*3320*/  BSYNC B1 ;  /* 0x0000000000017941 */ /* 0x000fea0003800000 */
.L_x_1439:
[----:B------:R-:W-:Y:S04]  /*3330*/  BSSY B1, `(.L_x_1441) ;  /* 0x00000e9000017945 */ /* 0x000fe80003800000 */
[----:B------:R-:W-:Y:S05]  /*3340*/  @P4 BRA `(.L_x_1442) ;  /* 0x0000000c009c4947 */ /* 0x000fea0003800000 */
[----:B------:R-:W-:Y:S04]  /*3350*/  BSSY B2, `(.L_x_1443) ;  /* 0x0000073000027945 */ /* 0x000fe80003800000 */
[----:B------:R-:W-:Y:S05]  /*3360*/  @P1 BRA `(.L_x_1444) ;  /* 0x0000000400c41947 */ /* 0x000fea0003800000 */
[----:B0-----:R0:W2:Y:S01]  /*3370*/  LDS.128 R4, [R89+0x20000] ;  /* 0x0200000059047984 */ /* 0x0010a20000000c00 */
[----:B------:R-:W-:Y:S01]  /*3380*/  ISETP.GE.AND P4, PT, R18, R82, PT ;  /* 0x000000521200720c */ /* 0x000fe20003f86270 */
[----:B------:R-:W-:-:S12]  /*3390*/  BSSY B3, `(.L_x_1445) ;  /* 0x000006d000037945 */ /* 0x000fd80003800000 */
[----:B0-----:R-:W-:Y:S05]  /*33a0*/  @P4 BRA `(.L_x_1446) ;  /* 0x0000000400ac4947 */ /* 0x001fea0003800000 */
[--C-:B------:R-:W-:Y:S02]  /*33b0*/  SHF.R.U32.HI R98, RZ, 0x10, R35.reuse ;  /* 0x00000010ff627819 */ /* 0x100fe40000011623 */
[--C-:B------:R-:W-:Y:S02]  /*33c0*/  SHF.R.U32.HI R96, RZ, 0x8, R35.reuse ;  /* 0x00000008ff607819 */ /* 0x100fe40000011623 */
[----:B------:R-:W-:Y:S02]  /*33d0*/  LOP3.LUT R32, R35, 0xff, RZ, 0xc0, !PT ;  /* 0x000000ff23207812 */ /* 0x000fe400078ec0ff */
[----:B------:R-:W-:Y:S02]  /*33e0*/  SHF.R.U32.HI R97, RZ, 0x18, R35 ;  /* 0x00000018ff617819 */ /* 0x000fe40000011623 */
[----:B------:R-:W-:Y:S02]  /*33f0*/  SHF.R.U32.HI R93, RZ, 0x8, R33 ;  /* 0x00000008ff5d7819 */ /* 0x000fe40000011621 */
[----:B------:R-:W-:-:S02]  /*3400*/  LOP3.LUT R34, R33, 0xff, RZ, 0xc0, !PT ;  /* 0x000000ff21227812 */ /* 0x000fc400078ec0ff */
[--C-:B------:R-:W-:Y:S02]  /*3410*/  SHF.R.U32.HI R35, RZ, 0x18, R33.reuse ;  /* 0x00000018ff237819 */ /* 0x100fe40000011621 */
[----:B------:R-:W-:Y:S02]  /*3420*/  SHF.R.U32.HI R95, RZ, 0x10, R33 ;  /* 0x00000010ff5f7819 */ /* 0x000fe40000011621 */
[----:B------:R-:W-:Y:S01]  /*3430*/  PRMT R33, R97, 0x654, R32 ;  /* 0x0000065461217816 */ /* 0x000fe20000000020 */
[----:B------:R-:W-:Y:S01]  /*3440*/  IMAD.SHL.U32 R32, R96, 0x100, RZ ;  /* 0x0000010060207824 */ /* 0x000fe200078e00ff */
[----:B------:R-:W-:Y:S01]  /*3450*/  PRMT R94, R35, 0x654, R34 ;  /* 0x00000654235e7816 */ /* 0x000fe20000000022 */
[----:B------:R-:W-:Y:S01]  /*3460*/  IMAD.SHL.U32 R35, R93, 0x100, RZ ;  /* 0x000001005d237824 */ /* 0x000fe200078e00ff */
[----:B------:R-:W-:Y:S01]  /*3470*/  F2FP.F16.E4M3.UNPACK_B R93, R101.H1 ;  /* 0x00000065ff5d723e */ /* 0x000fe200030006ff */
[----:B--2---:R-:W-:Y:S01]  /*3480*/  IMAD.MOV.U32 R34, RZ, RZ, R4 ;  /* 0x000000ffff227224 */ /* 0x004fe200078e0004 */
[----:B------:R-:W-:Y:S01]  /*3490*/  LOP3.LUT R33, R33, 0xff00, R32, 0xf8, !PT ;  /* 0x0000ff0021217812 */ /* 0x000fe200078ef820 */
[----:B------:R-:W-:Y:S01]  /*34a0*/  IMAD.U32 R32, R98, 0x10000, RZ ;  /* 0x0001000062207824 */ /* 0x000fe200078e00ff */
[----:B------:R-:W-:Y:S01]  /*34b0*/  LOP3.LUT R94, R94, 0xff00, R35, 0xf8, !PT ;  /* 0x0000ff005e5e7812 */ /* 0x000fe200078ef823 */
[----:B------:R-:W-:Y:S01]  /*34c0*/  IMAD.U32 R35, R95, 0x10000, RZ ;  /* 0x000100005f237824 */ /* 0x000fe200078e00ff */
[----:B------:R-:W-:Y:S01]  /*34d0*/  F2FP.F16.E4M3.UNPACK_B R4, R5 ;  /* 0x00000005ff04723e */ /* 0x000fe200020006ff */
[--C-:B------:R-:W-:Y:S01]  /*34e0*/  HADD2.F32 R97, -RZ, R93.reuse.H0_H0 ;  /* 0x2000005dff617230 */ /* 0x100fe20000004100 */
[----:B------:R-:W-:Y:S01]  /*34f0*/  LOP3.LUT R32, R33, 0xff0000, R32, 0xf8, !PT ;  /* 0x00ff000021207812 */ /* 0x000fe200078ef820 */
[----:B------:R-:W-:Y:S01]  /*3500*/  HADD2.F32 R98, -RZ, R93.H1_H1 ;  /* 0x3000005dff627230 */ /* 0x000fe20000004100 */
[----:B------:R-:W-:Y:S01]  /*3510*/  LOP3.LUT R33, R94, 0xff0000, R35, 0xf8, !PT ;  /* 0x00ff00005e217812 */ /* 0x000fe200078ef823 */
[--C-:B------:R-:W-:Y:S01]  /*3520*/  HADD2.F32 R35, -RZ, R4.reuse.H1_H1 ;  /* 0x30000004ff237230 */ /* 0x100fe20000004100 */
[----:B------:R-:W-:Y:S01]  /*3530*/  F2FP.F16.E4M3.UNPACK_B R95, R85.H1 ;  /* 0x00000055ff5f723e */ /* 0x000fe200030006ff */
[----:B------:R-:W-:Y:S01]  /*3540*/  HADD2.F32 R4, -RZ, R4.H0_H0 ;  /* 0x20000004ff047230 */ /* 0x000fe20000004100 */
[----:B------:R-:W-:-:S02]  /*3550*/  F2FP.F16.E4M3.UNPACK_B R5, R5.H1 ;  /* 0x00000005ff05723e */ /* 0x000fc400030006ff */
[CC--:B------:R-:W-:Y:S01]  /*3560*/  FMUL.FTZ R99, R35.reuse, R97.reuse ;  /* 0x0000006123637220 */ /* 0x0c0fe20000410000 */
[----:B------:R-:W-:Y:S02]  /*3570*/  HADD2.F32 R96, -RZ, R95.H0_H0 ;  /* 0x2000005fff607230 */ /* 0x000fe40000004100 */
[C---:B------:R-:W-:Y:S01]  /*3580*/  FMUL.FTZ R100, R4.reuse, R97 ;  /* 0x0000006104647220 */ /* 0x040fe20000410000 */
[--C-:B------:R-:W-:Y:S01]  /*3590*/  HADD2.F32 R94, -RZ, R5.reuse.H1_H1 ;  /* 0x30000005ff5e7230 */ /* 0x100fe20000004100 */
[----:B------:R-:W-:Y:S01]  /*35a0*/  F2FP.F16.E4M3.UNPACK_B R97, R101 ;  /* 0x00000065ff61723e */ /* 0x000fe200020006ff */
[----:B------:R-:W-:Y:S02]  /*35b0*/  HADD2.F32 R93, -RZ, R5.H0_H0 ;  /* 0x20000005ff5d7230 */ /* 0x000fe40000004100 */
[-C--:B------:R-:W-:Y:S01]  /*35c0*/  FFMA.FTZ R4, R4, R96.reuse, -R99 ;  /* 0x0000006004047223 */ /* 0x080fe20000010863 */
[----:B------:R-:W-:Y:S02]  /*35d0*/  HADD2.F32 R95, -RZ, R95.H1_H1 ;  /* 0x3000005fff5f7230 */ /* 0x000fe40000004100 */
[----:B------:R-:W-:Y:S01]  /*35e0*/  FFMA.FTZ R5, R35, R96, R100 ;  /* 0x0000006023057223 */ /* 0x000fe20000010064 */
[CC--:B------:R-:W-:Y:S01]  /*35f0*/  FMUL.FTZ R102, R94.reuse, R98.reuse ;  /* 0x000000625e667220 */ /* 0x0c0fe20000410000 */
[C---:B------:R-:W-:Y:S01]  /*3600*/  FMUL.FTZ R99, R93.reuse, R98 ;  /* 0x000000625d637220 */ /* 0x040fe20000410000 */
[-C--:B------:R-:W-:Y:S01]  /*3610*/  F2FP.F16.E4M3.UNPACK_B R35, R34.reuse.H1 ;  /* 0x00000022ff23723e */ /* 0x080fe200030006ff */
[--C-:B------:R-:W-:Y:S01]  /*3620*/  HADD2.F32 R98, -RZ, R97.reuse.H0_H0 ;  /* 0x20000061ff627230 */ /* 0x100fe20000004100 */
[----:B------:R-:W-:Y:S01]  /*3630*/  F2FP.F16.E4M3.UNPACK_B R34, R34 ;  /* 0x00000022ff22723e */ /* 0x000fe200020006ff */
[-C--:B------:R-:W-:Y:S01]  /*3640*/  FFMA.FTZ R101, R93, R95.reuse, -R102 ;  /* 0x0000005f5d657223 */ /* 0x080fe20000010866 */
[----:B------:R-:W-:Y:S01]  /*3650*/  FFMA.FTZ R104, R94, R95, R99 ;  /* 0x0000005f5e687223 */ /* 0x000fe20000010063 */
[----:B------:R-:W-:Y:S01]  /*3660*/  HADD2.F32 R99, -RZ, R97.H1_H1 ;  /* 0x30000061ff637230 */ /* 0x000fe20000004100 */
[----:B------:R-:W-:Y:S01]  /*3670*/  F2FP.F16.E4M3.UNPACK_B R95, R85 ;  /* 0x00000055ff5f723e */ /* 0x000fe200020006ff */
[--C-:B------:R-:W-:Y:S01]  /*3680*/  HADD2.F32 R94, -RZ, R35.reuse.H1_H1 ;  /* 0x30000023ff5e7230 */ /* 0x100fe20000004100 */
[----:B------:R-:W-:Y:S01]  /*3690*/  F2FP.F16.E4M3.UNPACK_B R97, R32 ;  /* 0x00000020ff61723e */ /* 0x000fe200020006ff */
[----:B------:R-:W-:-:S02]  /*36a0*/  HADD2.F32 R93, -RZ, R35.H0_H0 ;  /* 0x20000023ff5d7230 */ /* 0x000fc40000004100 */
[--C-:B------:R-:W-:Y:S02]  /*36b0*/  HADD2.F32 R85, -RZ, R34.reuse.H1_H1 ;  /* 0x30000022ff557230 */ /* 0x100fe40000004100 */
[CC--:B------:R-:W-:Y:S01]  /*36c0*/  FMUL.FTZ R102, R94.reuse, R99.reuse ;  /* 0x000000635e667220 */ /* 0x0c0fe20000410000 */
[----:B------:R-:W-:Y:S02]  /*36d0*/  HADD2.F32 R35, -RZ, R34.H0_H0 ;  /* 0x20000022ff237230 */ /* 0x000fe40000004100 */
[----:B------:R-:W-:Y:S01]  /*36e0*/  FMUL.FTZ R99, R93, R99 ;  /* 0x000000635d637220 */ /* 0x000fe20000410000 */
[--C-:B------:R-:W-:Y:S02]  /*36f0*/  HADD2.F32 R34, -RZ, R95.reuse.H1_H1 ;  /* 0x3000005fff227230 */ /* 0x100fe40000004100 */
[-C--:B------:R-:W-:Y:S01]  /*3700*/  FMUL.FTZ R100, R85, R98.reuse ;  /* 0x0000006255647220 */ /* 0x080fe20000410000 */
[----:B------:R-:W-:Y:S02]  /*3710*/  HADD2.F32 R96, -RZ, R95.H0_H0 ;  /* 0x2000005fff607230 */ /* 0x000fe40000004100 */
[----:B------:R-:W-:Y:S01]  /*3720*/  FMUL.FTZ R98, R35, R98 ;  /* 0x0000006223627220 */ /* 0x000fe20000410000 */
[----:B------:R-:W-:Y:S01]  /*3730*/  F2FP.F16.E4M3.UNPACK_B R95, R7.H1 ;  /* 0x00000007ff5f723e */ /* 0x000fe200030006ff */
[-C--:B------:R-:W-:Y:S01]  /*3740*/  FFMA.FTZ R93, R93, R34.reuse, -R102 ;  /* 0x000000225d5d7223 */ /* 0x080fe20000010866 */
[----:B------:R-:W-:Y:S01]  /*3750*/  FFMA.FTZ R94, R94, R34, R99 ;  /* 0x000000225e5e7223 */ /* 0x000fe20000010063 */
[-C--:B------:R-:W-:Y:S01]  /*3760*/  FFMA.FTZ R34, R35, R96.reuse, -R100 ;  /* 0x0000006023227223 */ /* 0x080fe20000010864 */
[----:B------:R-:W-:Y:S01]  /*3770*/  FFMA.FTZ R35, R85, R96, R98 ;  /* 0x0000006055237223 */ /* 0x000fe20000010062 */
[----:B------:R-:W-:Y:S01]  /*3780*/  F2FP.SATFINITE.E4M3.F32.PACK_AB_MERGE_C R85, R104, R101, RZ ;  /* 0x000000656855723e */ /* 0x000fe200048070ff */
[--C-:B------:R-:W-:Y:S01]  /*3790*/  HADD2.F32 R96, -RZ, R95.reuse.H0_H0 ;  /* 0x2000005fff607230 */ /* 0x100fe20000004100 */
[----:B------:R-:W-:Y:S01]  /*37a0*/  F2FP.SATFINITE.E4M3.F32.PACK_AB_MERGE_C R93, R94, R93, RZ ;  /* 0x0000005d5e5d723e */ /* 0x000fe200048070ff */
[----:B------:R-:W-:Y:S01]  /*37b0*/  HADD2.F32 R95, -RZ, R95.H1_H1 ;  /* 0x3000005fff5f7230 */ /* 0x000fe20000004100 */
[----:B------:R-:W-:-:S02]  /*37c0*/  F2FP.F16.E4M3.UNPACK_B R101, R33.H1 ;  /* 0x00000021ff65723e */ /* 0x000fc400030006ff */
[----:B------:R-:W-:Y:S02]  /*37d0*/  F2FP.F16.E4M3.UNPACK_B R94, R6.H1 ;  /* 0x00000006ff5e723e */ /* 0x000fe400030006ff */
[----:B------:R-:W-:Y:S01]  /*37e0*/  F2FP.F16.E4M3.UNPACK_B R100, R33 ;  /* 0x00000021ff64723e */ /* 0x000fe200020006ff */
[----:B------:R-:W-:Y:S01]  /*37f0*/  HADD2.F32 R103, -RZ, R101.H1_H1 ;  /* 0x30000065ff677230 */ /* 0x000fe20000004100 */
[----:B------:R-:W-:Y:S01]  /*3800*/  F2FP.F16.E4M3.UNPACK_B R98, R32.H1 ;  /* 0x00000020ff62723e */ /* 0x000fe200030006ff */
[----:B------:R-:W-:Y:S01]  /*3810*/  HADD2.F32 R33, -RZ, R94.H1_H1 ;  /* 0x3000005eff217230 */ /* 0x000fe20000004100 */
[----:B------:R-:W-:Y:S01]  /*3820*/  F2FP.F16.E4M3.UNPACK_B R7, R7 ;  /* 0x00000007ff07723e */ /* 0x000fe200020006ff */
[----:B------:R-:W-:Y:S02]  /*3830*/  HADD2.F32 R102, -RZ, R100.H1_H1 ;  /* 0x30000064ff667230 */ /* 0x000fe40000004100 */
[----:B------:R-:W-:Y:S01]  /*3840*/  FMUL.FTZ R105, R95, R103 ;  /* 0x000000675f697220 */ /* 0x000fe20000410000 */
[----:B------:R-:W-:-:S02]  /*3850*/  HADD2.F32 R94, -RZ, R94.H0_H0 ;  /* 0x2000005eff5e7230 */ /* 0x000fc40000004100 */
[----:B------:R-:W-:Y:S01]  /*3860*/  FMUL.FTZ R104, R96, R103 ;  /* 0x0000006760687220 */ /* 0x000fe20000410000 */
[----:B------:R-:W-:Y:S02]  /*3870*/  HADD2.F32 R32, -RZ, R97.H1_H1 ;  /* 0x30000061ff207230 */ /* 0x000fe40000004100 */
[C---:B------:R-:W-:Y:S01]  /*3880*/  FMUL.FTZ R103, R33.reuse, R102 ;  /* 0x0000006621677220 */ /* 0x040fe20000410000 */
[----:B------:R-:W-:Y:S01]  /*3890*/  F2FP.F16.E4M3.UNPACK_B R6, R6 ;  /* 0x00000006ff06723e */ /* 0x000fe200020006ff */
[C---:B------:R-:W-:Y:S01]  /*38a0*/  FMUL.FTZ R102, R94.reuse, R102 ;  /* 0x000000665e667220 */ /* 0x040fe20000410000 */
[----:B------:R-:W-:Y:S02]  /*38b0*/  HADD2.F32 R99, -RZ, R98.H1_H1 ;  /* 0x30000062ff637230 */ /* 0x000fe40000004100 */
[-C--:B------:R-:W-:Y:S01]  /*38c0*/  FFMA.FTZ R103, R94, R32.reuse, -R103 ;  /* 0x000000205e677223 */ /* 0x080fe20000010867 */
[----:B------:R-:W-:Y:S02]  /*38d0*/  HADD2.F32 R101, -RZ, R101.H0_H0 ;  /* 0x20000065ff657230 */ /* 0x000fe40000004100 */
[----:B------:R-:W-:Y:S01]  /*38e0*/  FFMA.FTZ R102, R33, R32, R102 ;  /* 0x0000002021667223 */ /* 0x000fe20000010066 */
[----:B------:R-:W-:-:S02]  /*38f0*/  HADD2.F32 R32, -RZ, R7.H0_H0 ;  /* 0x20000007ff207230 */ /* 0x000fc40000004100 */
[-C--:B------:R-:W-:Y:S01]  /*3900*/  FFMA.FTZ R105, R96, R99.reuse, -R105 ;  /* 0x0000006360697223 */ /* 0x080fe20000010869 */
[----:B------:R-:W-:Y:S02]  /*3910*/  HADD2.F32 R33, -RZ, R7.H1_H1 ;  /* 0x30000007ff217230 */ /* 0x000fe40000004100 */
[----:B------:R-:W-:Y:S01]  /*3920*/  FFMA.FTZ R104, R95, R99, R104 ;  /* 0x000000635f687223 */ /* 0x000fe20000010068 */
[--C-:B------:R-:W-:Y:S02]  /*3930*/  HADD2.F32 R7, -RZ, R6.reuse.H0_H0 ;  /* 0x20000006ff077230 */ /* 0x100fe40000004100 */
[-C--:B------:R-:W-:Y:S01]  /*3940*/  FMUL.FTZ R96, R32, R101.reuse ;  /* 0x0000006520607220 */ /* 0x080fe20000410000 */
[----:B------:R-:W-:Y:S02]  /*3950*/  HADD2.F32 R6, -RZ, R6.H1_H1 ;  /* 0x30000006ff067230 */ /* 0x000fe40000004100 */
[----:B------:R-:W-:Y:S01]  /*3960*/  FMUL.FTZ R99, R33, R101 ;  /* 0x0000006521637220 */ /* 0x000fe20000410000 */
[----:B------:R-:W-:Y:S01]  /*3970*/  HADD2.F32 R100, -RZ, R100.H0_H0 ;  /* 0x20000064ff647230 */ /* 0x000fe20000004100 */
[----:B------:R-:W-:Y:S01]  /*3980*/  F2FP.SATFINITE.E4M3.F32.PACK_AB_MERGE_C R102, R102, R103, RZ ;  /* 0x000000676666723e */ /* 0x000fe200048070ff */
[----:B------:R-:W-:Y:S01]  /*3990*/  HADD2.F32 R98, -RZ, R98.H0_H0 ;  /* 0x20000062ff627230 */ /* 0x000fe20000004100 */
[----:B------:R-:W-:Y:S01]  /*39a0*/  F2FP.SATFINITE.E4M3.F32.PACK_AB_MERGE_C R104, R104, R105, RZ ;  /* 0x000000696868723e */ /* 0x000fe200048070ff */
[----:B------:R-:W-:-:S02]  /*39b0*/  HADD2.F32 R97, -RZ, R97.H0_H0 ;  /* 0x20000061ff617230 */ /* 0x000fc40000004100 */
[-C--:B------:R-:W-:Y:S01]  /*39c0*/  FMUL.FTZ R94, R6, R100.reuse ;  /* 0x00000064065e7220 */ /* 0x080fe20000410000 */
[----:B------:R-:W-:Y:S01]  /*39d0*/  FMUL.FTZ R95, R7, R100 ;  /* 0x00000064075f7220 */ /* 0x000fe20000410000 */
[-C--:B------:R-:W-:Y:S01]  /*39e0*/  FFMA.FTZ R99, R32, R98.reuse, -R99 ;  /* 0x0000006220637223 */ /* 0x080fe20000010863 */
[----:B------:R-:W-:Y:S01]  /*39f0*/  FFMA.FTZ R96, R33, R98, R96 ;  /* 0x0000006221607223 */ /* 0x000fe20000010060 */
[-C--:B------:R-:W-:Y:S01]  /*3a00*/  FFMA.FTZ R94, R7, R97.reuse, -R94 ;  /* 0x00000061075e7223 */ /* 0x080fe2000001085e */
[----:B------:R-:W-:Y:S01]  /*3a10*/  FFMA.FTZ R95, R6, R97, R95 ;  /* 0x00000061065f7223 */ /* 0x000fe2000001005f */
[----:B------:R-:W-:Y:S02]  /*3a20*/  F2FP.SATFINITE.E4M3.F32.PACK_AB_MERGE_C R5, R5, R4, R85 ;  /* 0x000000040505723e */ /* 0x000fe40004807055 */
[----:B------:R-:W-:Y:S02]  /*3a30*/  F2FP.SATFINITE.E4M3.F32.PACK_AB_MERGE_C R4, R35, R34, R93 ;  /* 0x000000222304723e */ /* 0x000fe4000480705d */
[----:B------:R-:W-:-:S02]  /*3a40*/  F2FP.SATFINITE.E4M3.F32.PACK_AB_MERGE_C R6, R95, R94, R102 ;  /* 0x0000005e5f06723e */ /* 0x000fc40004807066 */
[----:B------:R-:W-:-:S07]  /*3a50*/  F2FP.SATFINITE.E4M3.F32.PACK_AB_MERGE_C R7, R96, R99, R104 ;  /* 0x000000636007723e */ /* 0x000fce0004807068 */
.L_x_1446:
[----:B------:R-:W-:Y:S05]  /*3a60*/  BSYNC B3 ;  /* 0x0000000000037941 */ /* 0x000fea0003800000 */
.L_x_1445:
[----:B--2---:R2:W-:Y:S02]  /*3a70*/  STG.E.128 desc[UR46][R14.64], R4 ;  /* 0x000000040e007986 */ /* 0x0045e4000c101d2e */
.L_x_1444:
[----:B------:R-:W-:Y:S05]  /*3a80*/  BSYNC B2 ;  /* 0x0000000000027941 */ /* 0x000fea0003800000 */
.L_x_1443:
[----:B------:R-:W-:Y:S05]  /*3a90*/  @P2 BRA `(.L_x_1442) ;  /* 0x0000000400c82947 */ /* 0x000fea0003800000 */
[----:B0-2---:R0:W2:Y:S01]  /*3aa0*/  LDS.128 R4, [R89+0x22000] ;  /* 0x0220000059047984 */ /* 0x0050a20000000c00 */
[----:B------:R-:W-:Y:S01]  /*3ab0*/  ISETP.GE.AND P4, PT, R194, R82, PT ;  /* 0x00000052c200720c */ /* 0x000fe20003f86270 */
[----:B------:R-:W-:-:S12]  /*3ac0*/  BSSY B2, `(.L_x_1447) ;  /* 0x000006e000027945 */ /* 0x000fd80003800000 */
[----:B0-----:R-:W-:Y:S05]  /*3ad0*/  @P4 BRA `(.L_x_1448) ;  /* 0x0000000400b04947 */ /* 0x001fea0003800000 */
[----:B------:R-:W-:Y:S02]  /*3ae0*/  SHF.R.U32.HI R85, RZ, 0x8, R29 ;  /* 0x00000008ff557819 */ /* 0x000fe4000001161d */
[----:B------:R-:W-:Y:S02]  /*3af0*/  SHF.R.U32.HI R33, RZ, 0x8, R31 ;  /* 0x00000008ff217819 */ /* 0x000fe4000001161f */
[--C-:B------:R-:W-:Y:S02]  /*3b00*/  SHF.R.U32.HI R93, RZ, 0x18, R29.reuse ;  /* 0x00000018ff5d7819 */ /* 0x100fe4000001161d */
[----:B------:R-:W-:Y:S01]  /*3b10*/  LOP3.LUT R28, R29, 0xff, RZ, 0xc0, !PT ;  /* 0x000000ff1d1c7812 */ /* 0x000fe200078ec0ff */
[----:B------:R-:W-:Y:S01]  /*3b20*/  IMAD.SHL.U32 R33, R33, 0x100, RZ ;  /* 0x0000010021217824 */ /* 0x000fe200078e00ff */
[----:B------:R-:W-:Y:S02]  /*3b30*/  SHF.R.U32.HI R35, RZ, 0x10, R29 ;  /* 0x00000010ff237819 */ /* 0x000fe4000001161d */
[----:B------:R-:W-:-:S02]  /*3b40*/  SHF.R.U32.HI R32, RZ, 0x18, R31 ;  /* 0x00000018ff207819 */ /* 0x000fc4000001161f */
[----:B------:R-:W-:Y:S02]  /*3b50*/  LOP3.LUT R29, R31, 0xff, RZ, 0xc0, !PT ;  /* 0x000000ff1f1d7812 */ /* 0x000fe400078ec0ff */
[----:B------:R-:W-:Y:S01]  /*3b60*/  SHF.R.U32.HI R34, RZ, 0x10, R31 ;  /* 0x00000010ff227819 */ /* 0x000fe2000001161f */
[----:B------:R-:W-:Y:S01]  /*3b70*/  IMAD.SHL.U32 R31, R85, 0x100, RZ ;  /* 0x00000100551f7824 */ /* 0x000fe200078e00ff */
[----:B------:R-:W-:Y:S01]  /*3b80*/  PRMT R30, R93, 0x654, R28 ;  /* 0x000006545d1e7816 */ /* 0x000fe2000000001c */
[----:B--2---:R-:W-:Y:S01]  /*3b90*/  IMAD.MOV.U32 R28, RZ, RZ, R4 ;  /* 0x000000ffff1c7224 */ /* 0x004fe200078e0004 */
[----:B------:R-:W-:Y:S01]  /*3ba0*/  PRMT R32, R32, 0x654, R29 ;  /* 0x0000065420207816 */ /* 0x000fe2000000001d */
[----:B------:R-:W-:Y:S01]  /*3bb0*/  IMAD.MOV.U32 R29, RZ, RZ, R5 ;  /* 0x000000ffff1d7224 */ /* 0x000fe200078e0005 */
[----:B------:R-:W-:Y:S01]  /*3bc0*/  LOP3.LUT R5, R30, 0xff00, R31, 0xf8, !PT ;  /* 0x0000ff001e057812 */ /* 0x000fe200078ef81f */
[----:B------:R-:W-:Y:S01]  /*3bd0*/  IMAD.U32 R30, R35, 0x10000, RZ ;  /* 0x00010000231e7824 */ /* 0x000fe200078e00ff */
[----:B------:R-:W-:Y:S01]  /*3be0*/  LOP3.LUT R32, R32, 0xff00, R33, 0xf8, !PT ;  /* 0x0000ff0020207812 */ /* 0x000fe200078ef821 */
[----:B------:R-:W-:Y:S01]  /*3bf0*/  IMAD.U32 R33, R34, 0x10000, RZ ;  /* 0x0001000022217824 */ /* 0x000fe200078e00ff */
[----:B------:R-:W-:-:S02]  /*3c00*/  F2FP.F16.E4M3.UNPACK_B R4, R29 ;  /* 0x0000001dff04723e */ /* 0x000fc400020006ff */
[-C--:B------:R-:W-:Y:S02]  /*3c10*/  F2FP.F16.E4M3.UNPACK_B R31, R84.reuse.H1 ;  /* 0x00000054ff1f723e */ /* 0x080fe400030006ff */
[----:B------:R-:W-:Y:S01]  /*3c20*/  LOP3.LUT R5, R5, 0xff0000, R30, 0xf8, !PT ;  /* 0x00ff000005057812 */ /* 0x000fe200078ef81e */
[--C-:B------:R-:W-:Y:S01]  /*3c30*/  HADD2.F32 R30, -RZ, R4.reuse.H1_H1 ;  /* 0x30000004ff1e7230 */ /* 0x100fe20000004100 */
[----:B------:R-:W-:Y:S01]  /*3c40*/  LOP3.LUT R93, R32, 0xff0000, R33, 0xf8, !PT ;  /* 0x00ff0000205d7812 */ /* 0x000fe200078ef821 */
[--C-:B------:R-:W-:Y:S01]  /*3c50*/  HADD2.F32 R85, -RZ, R31.reuse.H0_H0 ;  /* 0x2000001fff557230 */ /* 0x100fe20000004100 */
[----:B------:R-:W-:Y:S01]  /*3c60*/  F2FP.F16.E4M3.UNPACK_B R33, R81.H1 ;  /* 0x00000051ff21723e */ /* 0x000fe200030006ff */
[----:B------:R-:W-:Y:S01]  /*3c70*/  HADD2.F32 R4, -RZ, R4.H0_H0 ;  /* 0x20000004ff047230 */ /* 0x000fe20000004100 */
[----:B------:R-:W-:Y:S01]  /*3c80*/  F2FP.F16.E4M3.UNPACK_B R29, R29.H1 ;  /* 0x0000001dff1d723e */ /* 0x000fe200030006ff */
[----:B------:R-:W-:Y:S02]  /*3c90*/  HADD2.F32 R34, -RZ, R31.H1_H1 ;  /* 0x3000001fff227230 */ /* 0x000fe40000004100 */
[----:B------:R-:W-:Y:S01]  /*3ca0*/  FMUL.FTZ R95, R30, R85 ;  /* 0x000000551e5f7220 */ /* 0x000fe20000410000 */
[----:B------:R-:W-:Y:S01]  /*3cb0*/  HADD2.F32 R35, -RZ, R33.H0_H0 ;  /* 0x20000021ff237230 */ /* 0x000fe20000004100 */
[----:B------:R-:W-:Y:S01]  /*3cc0*/  F2FP.F16.E4M3.UNPACK_B R84, R84 ;  /* 0x00000054ff54723e */ /* 0x000fe200020006ff */
[--C-:B------:R-:W-:Y:S01]  /*3cd0*/  HADD2.F32 R32, -RZ, R29.reuse.H1_H1 ;  /* 0x3000001dff207230 */ /* 0x100fe20000004100 */
[----:B------:R-:W-:Y:S01]  /*3ce0*/  F2FP.F16.E4M3.UNPACK_B R81, R81 ;  /* 0x00000051ff51723e */ /* 0x000fe200020006ff */
[----:B------:R-:W-:-:S02]  /*3cf0*/  HADD2.F32 R31, -RZ, R29.H0_H0 ;  /* 0x2000001dff1f7230 */ /* 0x000fc40000004100 */
[----:B------:R-:W-:Y:S01]  /*3d00*/  FMUL.FTZ R29, R4, R85 ;  /* 0x00000055041d7220 */ /* 0x000fe20000410000 */
[----:B------:R-:W-:Y:S02]  /*3d10*/  HADD2.F32 R33, -RZ, R33.H1_H1 ;  /* 0x30000021ff217230 */ /* 0x000fe40000004100 */
[----:B------:R-:W-:Y:S01]  /*3d20*/  FMUL.FTZ R94, R32, R34 ;  /* 0x00000022205e7220 */ /* 0x000fe20000410000 */
[-C--:B------:R-:W-:Y:S01]  /*3d30*/  FFMA.FTZ R4, R4, R35.reuse, -R95 ;  /* 0x0000002304047223 */ /* 0x080fe2000001085f */
[----:B------:R-:W-:Y:S01]  /*3d40*/  FFMA.FTZ R29, R30, R35, R29 ;  /* 0x000000231e1d7223 */ /* 0x000fe2000001001d */
[----:B------:R-:W-:Y:S01]  /*3d50*/  F2FP.F16.E4M3.UNPACK_B R30, R28.H1 ;  /* 0x0000001cff1e723e */ /* 0x000fe200030006ff */
[C---:B------:R-:W-:Y:S01]  /*3d60*/  FMUL.FTZ R85, R31.reuse, R34 ;  /* 0x000000221f557220 */ /* 0x040fe20000410000 */
[----:B------:R-:W-:Y:S01]  /*3d70*/  F2FP.F16.E4M3.UNPACK_B R28, R28 ;  /* 0x0000001cff1c723e */ /* 0x000fe200020006ff */
[----:B------:R-:W-:Y:S01]  /*3d80*/  FFMA.FTZ R94, R31, R33, -R94 ;  /* 0x000000211f5e7223 */ /* 0x000fe2000001085e */
[----:B------:R-:W-:-:S02]  /*3d90*/  HADD2.F32 R34, -RZ, R84.H1_H1 ;  /* 0x30000054ff227230 */ /* 0x000fc40000004100 */
[----:B------:R-:W-:Y:S01]  /*3da0*/  FFMA.FTZ R97, R32, R33, R85 ;  /* 0x0000002120617223 */ /* 0x000fe20000010055 */
[----:B------:R-:W-:Y:S02]  /*3db0*/  HADD2.F32 R84, -RZ, R84.H0_H0 ;  /* 0x20000054ff547230 */ /* 0x000fe40000004100 */
[--C-:B------:R-:W-:Y:S02]  /*3dc0*/  HADD2.F32 R32, -RZ, R30.reuse.H0_H0 ;  /* 0x2000001eff207230 */ /* 0x100fe40000004100 */
[----:B------:R-:W-:Y:S01]  /*3dd0*/  HADD2.F32 R33, -RZ, R30.H1_H1 ;  /* 0x3000001eff217230 */ /* 0x000fe20000004100 */
[----:B------:R-:W-:Y:S01]  /*3de0*/  F2FP.SATFINITE.E4M3.F32.PACK_AB_MERGE_C R99, R97, R94, RZ ;  /* 0x0000005e6163723e */ /* 0x000fe200048070ff */
[--C-:B------:R-:W-:Y:S02]  /*3df0*/  HADD2.F32 R31, -RZ, R28.reuse.H1_H1 ;  /* 0x3000001cff1f7230 */ /* 0x100fe40000004100 */
[----:B------:R-:W-:Y:S02]  /*3e00*/  HADD2.F32 R30, -RZ, R28.H0_H0 ;  /* 0x2000001cff1e7230 */ /* 0x000fe40000004100 */
[----:B------:R-:W-:Y:S01]  /*3e10*/  FMUL.FTZ R85, R33, R34 ;  /* 0x0000002221557220 */ /* 0x000fe20000410000 */
[----:B------:R-:W-:-:S02]  /*3e20*/  HADD2.F32 R28, -RZ, R81.H1_H1 ;  /* 0x30000051ff1c7230 */ /* 0x000fc40000004100 */
[CC--:B------:R-:W-:Y:S01]  /*3e30*/  FMUL.FTZ R35, R31.reuse, R84.reuse ;  /* 0x000000541f237220 */ /* 0x0c0fe20000410000 */
[----:B------:R-:W-:Y:S02]  /*3e40*/  HADD2.F32 R81, -RZ, R81.H0_H0 ;  /* 0x20000051ff517230 */ /* 0x000fe40000004100 */
[----:B------:R-:W-:Y:S01]  /*3e50*/  FMUL.FTZ R84, R30, R84 ;  /* 0x000000541e547220 */ /* 0x000fe20000410000 */
[C---:B------:R-:W-:Y:S01]  /*3e60*/  FMUL.FTZ R34, R32.reuse, R34 ;  /* 0x0000002220227220 */ /* 0x040fe20000410000 */
[-C--:B------:R-:W-:Y:S02]  /*3e70*/  FFMA.FTZ R85, R32, R28.reuse, -R85 ;  /* 0x0000001c20557223 */ /* 0x080fe40000010855 */
[----:B------:R-:W-:Y:S01]  /*3e80*/  FFMA.FTZ R95, R31, R81, R84 ;  /* 0x000000511f5f7223 */ /* 0x000fe20000010054 */
[----:B------:R-:W-:Y:S01]  /*3e90*/  F2FP.F16.E4M3.UNPACK_B R31, R7.H1 ;  /* 0x00000007ff1f723e */ /* 0x000fe200030006ff */
[----:B------:R-:W-:Y:S01]  /*3ea0*/  FFMA.FTZ R34, R33, R28, R34 ;  /* 0x0000001c21227223 */ /* 0x000fe20000010022 */
[----:B------:R-:W-:Y:S01]  /*3eb0*/  F2FP.F16.E4M3.UNPACK_B R84, R93.H1 ;  /* 0x0000005dff54723e */ /* 0x000fe200030006ff */
[----:B------:R-:W-:Y:S01]  /*3ec0*/  FFMA.FTZ R28, R30, R81, -R35 ;  /* 0x000000511e1c7223 */ /* 0x000fe20000010823 */
[----:B------:R-:W-:Y:S01]  /*3ed0*/  F2FP.F16.E4M3.UNPACK_B R35, R5.H1 ;  /* 0x00000005ff23723e */ /* 0x000fe200030006ff */
[--C-:B------:R-:W-:Y:S01]  /*3ee0*/  HADD2.F32 R33, -RZ, R31.reuse.H1_H1 ;  /* 0x3000001fff217230 */ /* 0x100fe20000004100 */
[----:B------:R-:W-:Y:S01]  /*3ef0*/  F2FP.F16.E4M3.UNPACK_B R30, R6.H1 ;  /* 0x00000006ff1e723e */ /* 0x000fe200030006ff */
[----:B------:R-:W-:Y:S01]  /*3f00*/  HADD2.F32 R94, -RZ, R84.H1_H1 ;  /* 0x30000054ff5e7230 */ /* 0x000fe20000004100 */
[----:B------:R-:W-:Y:S01]  /*3f10*/  F2FP.F16.E4M3.UNPACK_B R93, R93 ;  /* 0x0000005dff5d723e */ /* 0x000fe200020006ff */
[----:B------:R-:W-:Y:S01]  /*3f20*/  HADD2.F32 R32, -RZ, R31.H0_H0 ;  /* 0x2000001fff207230 */ /* 0x000fe20000004100 */
[----:B------:R-:W-:Y:S01]  /*3f30*/  F2FP.SATFINITE.E4M3.F32.PACK_AB_MERGE_C R98, R34, R85, RZ ;  /* 0x000000552262723e */ /* 0x000fe200048070ff */
[----:B------:R-:W-:Y:S01]  /*3f40*/  HADD2.F32 R81, -RZ, R35.H1_H1 ;  /* 0x30000023ff517230 */ /* 0x000fe20000004100 */
[----:B------:R-:W-:Y:S01]  /*3f50*/  F2FP.F16.E4M3.UNPACK_B R34, R5 ;  /* 0x00000005ff22723e */ /* 0x000fe200020006ff */
[----:B------:R-:W-:-:S02]  /*3f60*/  HADD2.F32 R31, -RZ, R30.H1_H1 ;  /* 0x3000001eff1f7230 */ /* 0x000fc40000004100 */
[-C--:B------:R-:W-:Y:S01]  /*3f70*/  FMUL.FTZ R5, R33, R94.reuse ;  /* 0x0000005e21057220 */ /* 0x080fe20000410000 */
[----:B------:R-:W-:Y:S02]  /*3f80*/  HADD2.F32 R85, -RZ, R93.H1_H1 ;  /* 0x3000005dff557230 */ /* 0x000fe40000004100 */
[C---:B------:R-:W-:Y:S01]  /*3f90*/  FMUL.FTZ R94, R32.reuse, R94 ;  /* 0x0000005e205e7220 */ /* 0x040fe20000410000 */
[----:B------:R-:W-:Y:S02]  /*3fa0*/  HADD2.F32 R30, -RZ, R30.H0_H0 ;  /* 0x2000001eff1e7230 */ /* 0x000fe40000004100 */
[----:B------:R-:W-:Y:S01]  /*3fb0*/  FFMA.FTZ R96, R32, R81, -R5 ;  /* 0x0000005120607223 */ /* 0x000fe20000010805 */
[----:B------:R-:W-:Y:S02]  /*3fc0*/  HADD2.F32 R5, -RZ, R34.H1_H1 ;  /* 0x30000022ff057230 */ /* 0x000fe40000004100 */
[----:B------:R-:W-:Y:S01]  /*3fd0*/  FMUL.FTZ R97, R31, R85 ;  /* 0x000000551f617220 */ /* 0x000fe20000410000 */
[----:B------:R-:W-:Y:S01]  /*3fe0*/  F2FP.F16.E4M3.UNPACK_B R7, R7 ;  /* 0x00000007ff07723e */ /* 0x000fe200020006ff */
[C---:B------:R-:W-:Y:S01]  /*3ff0*/  FMUL.FTZ R32, R30.reuse, R85 ;  /* 0x000000551e207220 */ /* 0x040fe20000410000 */
[----:B------:R-:W-:Y:S01]  /*4000*/  F2FP.F16.E4M3.UNPACK_B R6, R6 ;  /* 0x00000006ff06723e */ /* 0x000fe200020006ff */
[----:B------:R-:W-:Y:S01]  /*4010*/  FFMA.FTZ R33, R33, R81, R94 ;  /* 0x0000005121217223 */ /* 0x000fe2000001005e */
[-C--:B------:R-:W-:Y:S01]  /*4020*/  FFMA.FTZ R97, R30, R5.reuse, -R97 ;  /* 0x000000051e617223 */ /* 0x080fe20000010861 */
[----:B------:R-:W-:Y:S01]  /*4030*/  FFMA.FTZ R94, R31, R5, R32 ;  /* 0x000000051f5e7223 */ /* 0x000fe20000010020 */
[----:B------:R-:W-:-:S02]  /*4040*/  HADD2.F32 R30, -RZ, R7.H0_H0 ;  /* 0x20000007ff1e7230 */ /* 0x000fc40000004100 */
[----:B------:R-:W-:Y:S01]  /*4050*/  HADD2.F32 R5, -RZ, R6.H0_H0 ;  /* 0x20000006ff057230 */ /* 0x000fe20000004100 */
[----:B------:R-:W-:Y:S01]  /*4060*/  F2FP.SATFINITE.E4M3.F32.PACK_AB_MERGE_C R33, R33, R96, RZ ;  /* 0x000000602121723e */ /* 0x000fe200048070ff */
[----:B------:R-:W-:Y:S01]  /*4070*/  HADD2.F32 R7, -RZ, R7.H1_H1 ;  /* 0x30000007ff077230 */ /* 0x000fe20000004100 */
[----:B------:R-:W-:Y:S01]  /*4080*/  F2FP.SATFINITE.E4M3.F32.PACK_AB_MERGE_C R94, R94, R97, RZ ;  /* 0x000000615e5e723e */ /* 0x000fe200048070ff */
[----:B------:R-:W-:Y:S02]  /*4090*/  HADD2.F32 R84, -RZ, R84.H0_H0 ;  /* 0x20000054ff547230 */ /* 0x000fe40000004100 */
[----:B------:R-:W-:Y:S02]  /*40a0*/  HADD2.F32 R6, -RZ, R6.H1_H1 ;  /* 0x30000006ff067230 */ /* 0x000fe40000004100 */
[----:B------:R-:W-:Y:S02]  /*40b0*/  HADD2.F32 R93, -RZ, R93.H0_H0 ;  /* 0x2000005dff5d7230 */ /* 0x000fe40000004100 */
[----:B------:R-:W-:Y:S01]  /*40c0*/  FMUL.FTZ R31, R7, R84 ;  /* 0x00000054071f7220 */ /* 0x000fe20000410000 */
[----:B------:R-:W-:-:S02]  /*40d0*/  HADD2.F32 R35, -RZ, R35.H0_H0 ;  /* 0x20000023ff237230 */ /* 0x000fc40000004100 */
[----:B------:R-:W-:Y:S01]  /*40e0*/  FMUL.FTZ R84, R30, R84 ;  /* 0x000000541e547220 */ /* 0x000fe20000410000 */
[----:B------:R-:W-:Y:S02]  /*40f0*/  HADD2.F32 R34, -RZ, R34.H0_H0 ;  /* 0x20000022ff227230 */ /* 0x000fe40000004100 */
[-C--:B------:R-:W-:Y:S01]  /*4100*/  FMUL.FTZ R32, R6, R93.reuse ;  /* 0x0000005d06207220 */ /* 0x080fe20000410000 */
[----:B------:R-:W-:Y:S01]  /*4110*/  FMUL.FTZ R93, R5, R93 ;  /* 0x0000005d055d7220 */ /* 0x000fe20000410000 */
[-C--:B------:R-:W-:Y:S01]  /*4120*/  FFMA.FTZ R31, R30, R35.reuse, -R31 ;  /* 0x000000231e1f7223 */ /* 0x080fe2000001081f */
[----:B------:R-:W-:Y:S01]  /*4130*/  FFMA.FTZ R84, R7, R35, R84 ;  /* 0x0000002307547223 */ /* 0x000fe20000010054 */
[-C--:B------:R-:W-:Y:S01]  /*4140*/  FFMA.FTZ R32, R5, R34.reuse, -R32 ;  /* 0x0000002205207223 */ /* 0x080fe20000010820 */
[----:B------:R-:W-:Y:S01]  /*4150*/  FFMA.FTZ R93, R6, R34, R93 ;  /* 0x00000022065d7223 */ /* 0x000fe2000001005d */
[----:B------:R-:W-:Y:S02]  /*4160*/  F2FP.SATFINITE.E4M3.F32.PACK_AB_MERGE_C R5, R29, R4, R99 ;  /* 0x000000041d05723e */ /* 0x000fe40004807063 */
[----:B------:R-:W-:-:S02]  /*4170*/  F2FP.SATFINITE.E4M3.F32.PACK_AB_MERGE_C R4, R95, R28, R98 ;  /* 0x0000001c5f04723e */ /* 0x000fc40004807062 */
[----:B------:R-:W-:Y:S02]  /*4180*/  F2FP.SATFINITE.E4M3.F32.PACK_AB_MERGE_C R6, R93, R32, R94 ;  /* 0x000000205d06723e */ /* 0x000fe4000480705e */
[----:B------:R-:W-:-:S07]  /*4190*/  F2FP.SATFINITE.E4M3.F32.PACK_AB_MERGE_C R7, R84, R31, R33 ;  /* 0x0000001f5407723e */ /* 0x000fce0004807021 */
.L_x_1448:
[----:B------:R-:W-:Y:S05]  /*41a0*/  BSYNC B2 ;  /* 0x0000000000027941 */ /* 0x000fea0003800000 */
.L_x_1447:
[----:B--2---:R3:W-:Y:S02]  /*41b0*/  STG.E.128 desc[UR46][R14.64+0x80], R4 ;  /* 0x000080040e007986 */ /* 0x0047e4000c101d2e */
.L_x_1442:
[----:B------:R-:W-:Y:S05]  /*41c0*/  BSYNC B1 ;  /* 0x0000000000017941 */ /* 0x000fea0003800000 */
.L_x_1441:
[----:B------:R-:W-:Y:S05]  /*41d0*/  @P5 BRA `(.L_x_1449) ;  /* 0x0000003000e45947 */ /* 0x000fea0003800000 */
[----:B------:R-:W-:Y:S04]  /*41e0*/  BSSY B1, `(.L_x_1450) ;  /* 0x0000073000017945 */ /* 0x000fe80003800000 */
[----:B------:R-:W-:Y:S05]  /*41f0*/  @P1 BRA `(.L_x_1451) ;  /* 0x0000000400c41947 */ /* 0x000fea0003800000 */
[----:B0-23--:R0:W2:Y:S01]  /*4200*/  LDS.128 R4, [R89+0x21000] ;  /* 0x0210000059047984 */ /* 0x00d0a20000000c00 */
[----:B------:R-:W-:Y:S01]  /*4210*/  ISETP.GE.AND P4, PT, R18, R82, PT ;  /* 0x000000521200720c */ /* 0x000fe20003f86270 */
[----:B------:R-:W-:-:S12]  /*4220*/  BSSY B2, `(.L_x_1452) ;  /* 0x000006d000027945 */ /* 0x000fd80003800000 */
[----:B0-----:R-:W-:Y:S05]  /*4230*/  @P4 BRA `(.L_x_1453) ;  /* 0x0000000400ac4947 */ /* 0x001fea0003800000 */
[--C-:B------:R-:W-:Y:S02]  /*4240*/  SHF.R.U32.HI R15, RZ, 0x18, R25.reuse ;  /* 0x00000018ff0f7819 */ /* 0x100fe40000011619 */
[----:B------:R-:W-:Y:S02]  /*4250*/  LOP3.LUT R14, R25, 0xff, RZ, 0xc0, !PT ;  /* 0x000000ff190e7812 */ /* 0x000fe400078ec0ff */
[--C-:B------:R-:W-:Y:S02]  /*4260*/  SHF.R.U32.HI R29, RZ, 0x8, R25.reuse ;  /* 0x00000008ff1d7819 */ /* 0x100fe40000011619 */
[----:B------:R-:W-:Y:S02]  /*4270*/  SHF.R.U32.HI R28, RZ, 0x10, R25 ;  /* 0x00000010ff1c7819 */ /* 0x000fe40000011619 */
[----:B------:R-:W-:Y:S02]  /*4280*/  SHF.R.U32.HI R25, RZ, 0x18, R27 ;  /* 0x00000018ff197819 */ /* 0x000fe4000001161b */
[----:B------:R-:W-:-:S02]  /*4290*/  LOP3.LUT R24, R27, 0xff, RZ, 0xc0, !PT ;  /* 0x000000ff1b187812 */ /* 0x000fc400078ec0ff */
[--C-:B------:R-:W-:Y:S02]  /*42a0*/  SHF.R.U32.HI R26, RZ, 0x8, R27.reuse ;  /* 0x00000008ff1a7819 */ /* 0x100fe4000001161b */
[----:B------:R-:W-:Y:S02]  /*42b0*/  PRMT R25, R25, 0x654, R24 ;  /* 0x0000065419197816 */ /* 0x000fe40000000018 */
[----:B------:R-:W-:Y:S01]  /*42c0*/  SHF.R.U32.HI R27, RZ, 0x10, R27 ;  /* 0x00000010ff1b7819 */ /* 0x000fe2000001161b */
[----:B------:R-:W-:Y:S01]  /*42d0*/  IMAD.SHL.U32 R26, R26, 0x100, RZ ;  /* 0x000001001a1a7824 */ /* 0x000fe200078e00ff */
[----:B------:R-:W-:Y:S01]  /*42e0*/  PRMT R15, R15, 0x654, R14 ;  /* 0x000006540f0f7816 */ /* 0x000fe2000000000e */
[----:B--2---:R-:W-:Y:S01]  /*42f0*/  IMAD.MOV.U32 R14, RZ, RZ, R4 ;  /* 0x000000ffff0e7224 */ /* 0x004fe200078e0004 */
[----:B------:R-:W-:Y:S01]  /*4300*/  SHF.L.U32 R24, R29, 0x8, RZ ;  /* 0x000000081d187819 */ /* 0x000fe200000006ff */
[----:B------:R-:W-:Y:S01]  /*4310*/  IMAD.U32 R27, R27, 0x10000, RZ ;  /* 0x000100001b1b7824 */ /* 0x000fe200078e00ff */
[----:B------:R-:W-:-:S02]  /*4320*/  LOP3.LUT R26, R25, 0xff00, R26, 0xf8, !PT ;  /* 0x0000ff00191a7812 */ /* 0x000fc400078ef81a */
[----:B------:R-:W-:Y:S01]  /*4330*/  LOP3.LUT R15, R15, 0xff00, R24, 0xf8, !PT ;  /* 0x0000ff000f0f7812 */ /* 0x000fe200078ef818 */
[----:B------:R-:W-:Y:S01]  /*4340*/  IMAD.U32 R24, R28, 0x10000, RZ ;  /* 0x000100001c187824 */ /* 0x000fe200078e00ff */
[----:B------:R-:W-:Y:S02]  /*4350*/  F2FP.F16.E4M3.UNPACK_B R4, R5 ;  /* 0x00000005ff04723e */ /* 0x000fe400020006ff */
[----:B------:R-:W-:Y:S02]  /*4360*/  F2FP.F16.E4M3.UNPACK_B R25, R83.H1 ;  /* 0x00000053ff19723e */ /* 0x000fe400030006ff */
[----:B------:R-:W-:Y:S01]  /*4370*/  LOP3.LUT R28, R15, 0xff0000, R24, 0xf8, !PT ;  /* 0x00ff00000f1c7812 */ /* 0x000fe200078ef818 */
[--C-:B------:R-:W-:Y:S01]  /*4380*/  HADD2.F32 R15, -RZ, R4.reuse.H1_H1 ;  /* 0x30000004ff0f7230 */ /* 0x100fe20000004100 */
[----:B------:R-:W-:Y:S01]  /*4390*/  LOP3.LUT R31, R26, 0xff0000, R27, 0xf8, !PT ;  /* 0x00ff00001a1f7812 */ /* 0x000fe200078ef81b */
[--C-:B------:R-:W-:Y:S01]  /*43a0*/  HADD2.F32 R29, -RZ, R25.reuse.H0_H0 ;  /* 0x20000019ff1d7230 */ /* 0x100fe20000004100 */
[----:B------:R-:W-:Y:S01]  /*43b0*/  F2FP.F16.E4M3.UNPACK_B R26, R80.H1 ;  /* 0x00000050ff1a723e */ /* 0x000fe200030006ff */
[----:B------:R-:W-:Y:S01]  /*43c0*/  HADD2.F32 R4, -RZ, R4.H0_H0 ;  /* 0x20000004ff047230 */ /* 0x000fe20000004100 */
[----:B------:R-:W-:Y:S01]  /*43d0*/  F2FP.F16.E4M3.UNPACK_B R5, R5.H1 ;  /* 0x00000005ff05723e */ /* 0x000fe200030006ff */
[----:B------:R-:W-:-:S02]  /*43e0*/  HADD2.F32 R30, -RZ, R25.H1_H1 ;  /* 0x30000019ff1e7230 */ /* 0x000fc40000004100 */
[CC--:B------:R-:W-:Y:S01]  /*43f0*/  FMUL.FTZ R33, R15.reuse, R29.reuse ;  /* 0x0000001d0f217220 */ /* 0x0c0fe20000410000 */
[--C-:B------:R-:W-:Y:S02]  /*4400*/  HADD2.F32 R27, -RZ, R26.reuse.H0_H0 ;  /* 0x2000001aff1b7230 */ /* 0x100fe40000004100 */
[----:B------:R-:W-:Y:S01]  /*4410*/  FMUL.FTZ R32, R4, R29 ;  /* 0x0000001d04207220 */ /* 0x000fe20000410000 */
[--C-:B------:R-:W-:Y:S01]  /*4420*/  HADD2.F32 R25, -RZ, R5.reuse.H1_H1 ;  /* 0x30000005ff197230 */ /* 0x100fe20000004100 */
[----:B------:R-:W-:Y:S01]  /*4430*/  F2FP.F16.E4M3.UNPACK_B R83, R83 ;  /* 0x00000053ff53723e */ /* 0x000fe200020006ff */
[----:B------:R-:W-:Y:S02]  /*4440*/  HADD2.F32 R24, -RZ, R5.H0_H0 ;  /* 0x20000005ff187230 */ /* 0x000fe40000004100 */
[-C--:B------:R-:W-:Y:S01]  /*4450*/  FFMA.FTZ R5, R15, R27.reuse, R32 ;  /* 0x0000001b0f057223 */ /* 0x080fe20000010020 */
[----:B------:R-:W-:Y:S02]  /*4460*/  HADD2.F32 R26, -RZ, R26.H1_H1 ;  /* 0x3000001aff1a7230 */ /* 0x000fe40000004100 */
[C---:B------:R-:W-:Y:S01]  /*4470*/  FMUL.FTZ R29, R25.reuse, R30 ;  /* 0x0000001e191d7220 */ /* 0x040fe20000410000 */
[----:B------:R-:W-:Y:S01]  /*4480*/  F2FP.F16.E4M3.UNPACK_B R15, R14.H1 ;  /* 0x0000000eff0f723e */ /* 0x000fe200030006ff */
[----:B------:R-:W-:Y:S01]  /*4490*/  FMUL.FTZ R30, R24, R30 ;  /* 0x0000001e181e7220 */ /* 0x000fe20000410000 */
[----:B------:R-:W-:Y:S01]  /*44a0*/  FFMA.FTZ R4, R4, R27, -R33 ;  /* 0x0000001b04047223 */ /* 0x000fe20000010821 */
[----:B------:R-:W-:Y:S01]  /*44b0*/  FFMA.FTZ R34, R24, R26, -R29 ;  /* 0x0000001a18227223 */ /* 0x000fe2000001081d */
[----:B------:R-:W-:Y:S01]  /*44c0*/  F2FP.F16.E4M3.UNPACK_B R14, R14 ;  /* 0x0000000eff0e723e */ /* 0x000fe200020006ff */
[----:B------:R-:W-:Y:S01]  /*44d0*/  FFMA.FTZ R35, R25, R26, R30 ;  /* 0x0000001a19237223 */ /* 0x000fe2000001001e */
[----:B------:R-:W-:Y:S01]  /*44e0*/  F2FP.F16.E4M3.UNPACK_B R80, R80 ;  /* 0x00000050ff50723e */ /* 0x000fe200020006ff */
[----:B------:R-:W-:-:S02]  /*44f0*/  HADD2.F32 R27, -RZ, R83.H1_H1 ;  /* 0x30000053ff1b7230 */ /* 0x000fc40000004100 */
[--C-:B------:R-:W-:Y:S02]  /*4500*/  HADD2.F32 R24, -RZ, R15.reuse.H0_H0 ;  /* 0x2000000fff187230 */ /* 0x100fe40000004100 */
[----:B------:R-:W-:Y:S02]  /*4510*/  HADD2.F32 R25, -RZ, R15.H1_H1 ;  /* 0x3000000fff197230 */ /* 0x000fe40000004100 */
[----:B------:R-:W-:Y:S02]  /*4520*/  HADD2.F32 R15, -RZ, R14.H0_H0 ;  /* 0x2000000eff0f7230 */ /* 0x000fe40000004100 */
[-C--:B------:R-:W-:Y:S01]  /*4530*/  FMUL.FTZ R32, R24, R27.reuse ;  /* 0x0000001b18207220 */ /* 0x080fe20000410000 */
[----:B------:R-:W-:Y:S02]  /*4540*/  HADD2.F32 R26, -RZ, R80.H1_H1 ;  /* 0x30000050ff1a7230 */ /* 0x000fe40000004100 */
[----:B------:R-:W-:Y:S01]  /*4550*/  FMUL.FTZ R29, R25, R27 ;  /* 0x0000001b191d7220 */ /* 0x000fe20000410000 */
[----:B------:R-:W-:-:S02]  /*4560*/  HADD2.F32 R83, -RZ, R83.H0_H0 ;  /* 0x20000053ff537230 */ /* 0x000fc40000004100 */
[----:B------:R-:W-:Y:S02]  /*4570*/  HADD2.F32 R14, -RZ, R14.H1_H1 ;  /* 0x3000000eff0e7230 */ /* 0x000fe40000004100 */
[-C--:B------:R-:W-:Y:S01]  /*4580*/  FFMA.FTZ R29, R24, R26.reuse, -R29 ;  /* 0x0000001a181d7223 */ /* 0x080fe2000001081d */
[----:B------:R-:W-:Y:S02]  /*4590*/  HADD2.F32 R80, -RZ, R80.H0_H0 ;  /* 0x20000050ff507230 */ /* 0x000fe40000004100 */
[----:B------:R-:W-:Y:S01]  /*45a0*/  FFMA.FTZ R32, R25, R26, R32 ;  /* 0x0000001a19207223 */ /* 0x000fe20000010020 */
[-C--:B------:R-:W-:Y:S01]  /*45b0*/  F2FP.F16.E4M3.UNPACK_B R26, R28.reuse.H1 ;  /* 0x0000001cff1a723e */ /* 0x080fe200030006ff */
[-C--:B------:R-:W-:Y:S01]  /*45c0*/  FMUL.FTZ R30, R14, R83.reuse ;  /* 0x000000530e1e7220 */ /* 0x080fe20000410000 */
[C---:B------:R-:W-:Y:S01]  /*45d0*/  FMUL.FTZ R83, R15.reuse, R83 ;  /* 0x000000530f537220 */ /* 0x040fe20000410000 */
[----:B------:R-:W-:Y:S02]  /*45e0*/  F2FP.F16.E4M3.UNPACK_B R28, R28 ;  /* 0x0000001cff1c723e */ /* 0x000fe400020006ff */
[-C--:B------:R-:W-:Y:S01]  /*45f0*/  FFMA.FTZ R33, R15, R80.reuse, -R30 ;  /* 0x000000500f217223 */ /* 0x080fe2000001081e */
[----:B------:R-:W-:Y:S01]  /*4600*/  F2FP.SATFINITE.E4M3.F32.PACK_AB_MERGE_C R81, R32, R29, RZ ;  /* 0x0000001d2051723e */ /* 0x000fe200048070ff */
[----:B------:R-:W-:Y:S01]  /*4610*/  FFMA.FTZ R80, R14, R80, R83 ;  /* 0x000000500e507223 */ /* 0x000fe20000010053 */
[----:B------:R-:W-:Y:S01]  /*4620*/  F2FP.F16.E4M3.UNPACK_B R15, R7.H1 ;  /* 0x00000007ff0f723e */ /* 0x000fe200030006ff */
[--C-:B------:R-:W-:Y:S01]  /*4630*/  HADD2.F32 R27, -RZ, R26.reuse.H1_H1 ;  /* 0x3000001aff1b7230 */ /* 0x100fe20000004100 */
[-C--:B------:R-:W-:Y:S01]  /*4640*/  F2FP.F16.E4M3.UNPACK_B R29, R31.reuse.H1 ;  /* 0x0000001fff1d723e */ /* 0x080fe200030006ff */
[----:B------:R-:W-:Y:S01]  /*4650*/  HADD2.F32 R26, -RZ, R26.H0_H0 ;  /* 0x2000001aff1a7230 */ /* 0x000fe20000004100 */
[----:B------:R-:W-:Y:S01]  /*4660*/  F2FP.F16.E4M3.UNPACK_B R14, R6.H1 ;  /* 0x00000006ff0e723e */ /* 0x000fe200030006ff */
[----:B------:R-:W-:Y:S01]  /*4670*/  HADD2.F32 R25, -RZ, R15.H1_H1 ;  /* 0x3000000fff197230 */ /* 0x000fe20000004100 */
[----:B------:R-:W-:Y:S01]  /*4680*/  F2FP.F16.E4M3.UNPACK_B R31, R31 ;  /* 0x0000001fff1f723e */ /* 0x000fe200020006ff */
[----:B------:R-:W-:Y:S01]  /*4690*/  HADD2.F32 R32, -RZ, R29.H1_H1 ;  /* 0x3000001dff207230 */ /* 0x000fe20000004100 */
[----:B------:R-:W-:Y:S01]  /*46a0*/  F2FP.SATFINITE.E4M3.F32.PACK_AB_MERGE_C R83, R35, R34, RZ ;  /* 0x000000222353723e */ /* 0x000fe200048070ff */
[----:B------:R-:W-:Y:S01]  /*46b0*/  HADD2.F32 R24, -RZ, R15.H0_H0 ;  /* 0x2000000fff187230 */ /* 0x000fe20000004100 */
[----:B------:R-:W-:Y:S01]  /*46c0*/  F2FP.F16.E4M3.UNPACK_B R7, R7 ;  /* 0x00000007ff07723e */ /* 0x000fe200020006ff */
[----:B------:R-:W-:-:S02]  /*46d0*/  HADD2.F32 R15, -RZ, R14.H1_H1 ;  /* 0x3000000eff0f7230 */ /* 0x000fc40000004100 */
[-C--:B------:R-:W-:Y:S01]  /*46e0*/  FMUL.FTZ R35, R25, R32.reuse ;  /* 0x0000002019237220 */ /* 0x080fe20000410000 */
[--C-:B------:R-:W-:Y:S02]  /*46f0*/  HADD2.F32 R30, -RZ, R31.reuse.H1_H1 ;  /* 0x3000001fff1e7230 */ /* 0x100fe40000004100 */
[C---:B------:R-:W-:Y:S01]  /*4700*/  FMUL.FTZ R32, R24.reuse, R32 ;  /* 0x0000002018207220 */ /* 0x040fe20000410000 */
[----:B------:R-:W-:Y:S02]  /*4710*/  HADD2.F32 R14, -RZ, R14.H0_H0 ;  /* 0x2000000eff0e7230 */ /* 0x000fe40000004100 */
[----:B------:R-:W-:Y:S01]  /*4720*/  FFMA.FTZ R34, R24, R27, -R35 ;  /* 0x0000001b18227223 */ /* 0x000fe20000010823 */
[----:B------:R-:W-:Y:S02]  /*4730*/  HADD2.F32 R24, -RZ, R28.H1_H1 ;  /* 0x3000001cff187230 */ /* 0x000fe40000004100 */
[----:B------:R-:W-:Y:S01]  /*4740*/  FMUL.FTZ R35, R15, R30 ;  /* 0x0000001e0f237220 */ /* 0x000fe20000410000 */
[----:B------:R-:W-:Y:S01]  /*4750*/  F2FP.F16.E4M3.UNPACK_B R6, R6 ;  /* 0x00000006ff06723e */ /* 0x000fe200020006ff */
[----:B------:R-:W-:Y:S01]  /*4760*/  FMUL.FTZ R30, R14, R30 ;  /* 0x0000001e0e1e7220 */ /* 0x000fe20000410000 */
[----:B------:R-:W-:-:S02]  /*4770*/  HADD2.F32 R31, -RZ, R31.H0_H0 ;  /* 0x2000001fff1f7230 */ /* 0x000fc40000004100 */
[-C--:B------:R-:W-:Y:S01]  /*4780*/  FFMA.FTZ R35, R14, R24.reuse, -R35 ;  /* 0x000000180e237223 */ /* 0x080fe20000010823 */
[--C-:B------:R-:W-:Y:S02]  /*4790*/  HADD2.F32 R14, -RZ, R7.reuse.H0_H0 ;  /* 0x20000007ff0e7230 */ /* 0x100fe40000004100 */
[----:B------:R-:W-:Y:S01]  /*47a0*/  FFMA.FTZ R30, R15, R24, R30 ;  /* 0x000000180f1e7223 */ /* 0x000fe2000001001e */
[----:B------:R-:W-:Y:S02]  /*47b0*/  HADD2.F32 R15, -RZ, R7.H1_H1 ;  /* 0x30000007ff0f7230 */ /* 0x000fe40000004100 */
[----:B------:R-:W-:Y:S01]  /*47c0*/  FFMA.FTZ R27, R25, R27, R32 ;  /* 0x0000001b191b7223 */ /* 0x000fe20000010020 */
[--C-:B------:R-:W-:Y:S01]  /*47d0*/  HADD2.F32 R7, -RZ, R6.reuse.H0_H0 ;  /* 0x20000006ff077230 */ /* 0x100fe20000004100 */
[----:B------:R-:W-:Y:S01]  /*47e0*/  F2FP.SATFINITE.E4M3.F32.PACK_AB_MERGE_C R5, R5, R4, R83 ;  /* 0x000000040505723e */ /* 0x000fe20004807053 */
[----:B------:R-:W-:Y:S01]  /*47f0*/  HADD2.F32 R6, -RZ, R6.H1_H1 ;  /* 0x30000006ff067230 */ /* 0x000fe20000004100 */
[----:B------:R-:W-:Y:S01]  /*4800*/  F2FP.SATFINITE.E4M3.F32.PACK_AB_MERGE_C R30, R30, R35, RZ ;  /* 0x000000231e1e723e */ /* 0x000fe200048070ff */
[----:B------:R-:W-:Y:S01]  /*4810*/  HADD2.F32 R29, -RZ, R29.H0_H0 ;  /* 0x2000001dff1d7230 */ /* 0x000fe20000004100 */
[----:B------:R-:W-:Y:S01]  /*4820*/  F2FP.SATFINITE.E4M3.F32.PACK_AB_MERGE_C R27, R27, R34, RZ ;  /* 0x000000221b1b723e */ /* 0x000fe200048070ff */
[----:B------:R-:W-:-:S02]  /*4830*/  HADD2.F32 R28, -RZ, R28.H0_H0 ;  /* 0x2000001cff1c7230 */ /* 0x000fc40000004100 */
[-C--:B------:R-:W-:Y:S01]  /*4840*/  FMUL.FTZ R24, R6, R31.reuse ;  /* 0x0000001f06187220 */ /* 0x080fe20000410000 */
[----:B------:R-:W-:Y:S01]  /*4850*/  FMUL.FTZ R31, R7, R31 ;  /* 0x0000001f071f7220 */ /* 0x000fe20000410000 */
        /* <DEDUP_REMOVED lines=8> */
[----:B------:R-:W-:-:S07]  /*48e0*/  F2FP.SATFINITE.E4M3.F32.PACK_AB_MERGE_C R7, R32, R25, R27 ;  /* 0x000000192007723e */ /* 0x000fce000480701b */
.L_x_1453:
[----:B------:R-:W-:Y:S05]  /*48f0*/  BSYNC B2 ;  /* 0x0000000000027941 */ /* 0x000fea0003800000 */
.L_x_1452:
[----:B--2---:R4:W-:Y:S02]  /*4900*/  STG.E.128 desc[UR46][R12.64], R4 ;  /* 0x000000040c007986 */ /* 0x0049e4000c101d2e */
.L_x_1451:
[----:B------:R-:W-:Y:S05]  /*4910*/  BSYNC B1 ;  /* 0x0000000000017941 */ /* 0x000fea0003800000 */
.L_x_1450:
[----:B------:R-:W-:Y:S05]  /*4920*/  @P2 BRA `(.L_x_1449) ;  /* 0x0000002c00102947 */ /* 0x000fea0003800000 */
[----:B0-234-:R0:W2:Y:S01]  /*4930*/  LDS.128 R4, [R89+0x23000] ;  /* 0x0230000059047984 */ /* 0x01d0a20000000c00 */
        /* <DEDUP_REMOVED lines=8> */
[----:B------:R-:W-:-:S02]  /*49c0*/  SHF.R.U32.HI R24, RZ, 0x10, R11 ;  /* 0x00000010ff187819 */ /* 0x000fc4000001160b */
[----:B------:R-:W-:Y:S01]  /*49d0*/  LOP3.LUT R14, R11, 0xff0000ff, RZ, 0xc0, !PT ;  /* 0xff0000ff0b0e7812 */ /* 0x000fe200078ec0ff */
[----:B------:R-:W-:Y:S01]  /*49e0*/  IMAD.SHL.U32 R11, R15, 0x100, RZ ;  /* 0x000001000f0b7824 */ /* 0x000fe200078e00ff */
[----:B------:R-:W-:Y:S01]  /*49f0*/  PRMT R10, R9, 0x654, R8 ;  /* 0x00000654090a7816 */ /* 0x000fe20000000008 */
[----:B------:R-:W-:Y:S02]  /*4a00*/  IMAD.SHL.U32 R9, R25, 0x100, RZ ;  /* 0x0000010019097824 */ /* 0x000fe400078e00ff */
[----:B--2---:R-:W-:Y:S01]  /*4a10*/  IMAD.MOV.U32 R8, RZ, RZ, R4 ;  /* 0x000000ffff087224 */ /* 0x004fe200078e0004 */
[----:B------:R-:W-:Y:S01]  /*4a20*/  LOP3.LUT R15, R14, 0xff00, R11, 0xf8, !PT ;  /* 0x0000ff000e0f7812 */ /* 0x000fe200078ef80b */
[----:B------:R-:W-:Y:S01]  /*4a30*/  IMAD.U32 R14, R24, 0x10000, RZ ;  /* 0x00010000180e7824 */ /* 0x000fe200078e00ff */
[----:B------:R-:W-:Y:S01]  /*4a40*/  LOP3.LUT R10, R10, 0xff00, R9, 0xf8, !PT ;  /* 0x0000ff000a0a7812 */ /* 0x000fe200078ef809 */
[----:B------:R-:W-:Y:S01]  /*4a50*/  IMAD.U32 R9, R26, 0x10000, RZ ;  /* 0x000100001a097824 */ /* 0x000fe200078e00ff */
[----:B------:R-:W-:-:S02]  /*4a60*/  F2FP.F16.E4M3.UNPACK_B R4, R5 ;  /* 0x00000005ff04723e */ /* 0x000fc400020006ff */
        /* <DEDUP_REMOVED lines=10> */
[----:B------:R-:W-:-:S02]  /*4b10*/  HADD2.F32 R15, -RZ, R14.H0_H0 ;  /* 0x2000000eff0f7230 */ /* 0x000fc40000004100 */
        /* <DEDUP_REMOVED lines=15> */
[--C-:B------:R-:W-:Y:S01]  /*4c10*/  HADD2.F32 R10, -RZ, R9.reuse.H0_H0 ;  /* 0x20000009ff0a7230 */ /* 0x100fe20000004100 */
[----:B------:R-:W-:Y:S01]  /*4c20*/  F2FP.SATFINITE.E4M3.F32.PACK_AB_MERGE_C R33, R31, R30, RZ ;  /* 0x0000001e1f21723e */ /* 0x000fe200048070ff */
[----:B------:R-:W-:Y:S02]  /*4c30*/  HADD2.F32 R11, -RZ, R9.H1_H1 ;  /* 0x30000009ff0b7230 */ /* 0x000fe40000004100 */
[----:B------:R-:W-:Y:S02]  /*4c40*/  HADD2.F32 R9, -RZ, R8.H0_H0 ;  /* 0x20000008ff097230 */ /* 0x000fe40000004100 */
[-C--:B------:R-:W-:Y:S01]  /*4c50*/  FMUL.FTZ R28, R10, R15.reuse ;  /* 0x0000000f0a1c7220 */ /* 0x080fe20000410000 */
[----:B------:R-:W-:Y:S02]  /*4c60*/  HADD2.F32 R14, -RZ, R76.H1_H1 ;  /* 0x3000004cff0e7230 */ /* 0x000fe40000004100 */
[----:B------:R-:W-:Y:S01]  /*4c70*/  FMUL.FTZ R25, R11, R15 ;  /* 0x0000000f0b197220 */ /* 0x000fe20000410000 */
[----:B------:R-:W-:Y:S01]  /*4c80*/  HADD2.F32 R77, -RZ, R77.H0_H0 ;  /* 0x2000004dff4d7230 */ /* 0x000fe20000004100 */
[----:B------:R-:W-:Y:S01]  /*4c90*/  F2FP.SATFINITE.E4M3.F32.PACK_AB_MERGE_C R5, R5, R4, R33 ;  /* 0x000000040505723e */ /* 0x000fe20004807021 */
[----:B------:R-:W-:-:S02]  /*4ca0*/  HADD2.F32 R8, -RZ, R8.H1_H1 ;  /* 0x30000008ff087230 */ /* 0x000fc40000004100 */
        /* <DEDUP_REMOVED lines=14> */
[-C--:B------:R-:W-:Y:S01]  /*4d90*/  F2FP.F16.E4M3.UNPACK_B R8, R6.reuse.H1 ;  /* 0x00000006ff08723e */ /* 0x080fe200030006ff */
[----:B------:R-:W-:Y:S01]  /*4da0*/  HADD2.F32 R11, -RZ, R9.H1_H1 ;  /* 0x30000009ff0b7230 */ /* 0x000fe20000004100 */
[----:B------:R-:W-:Y:S01]  /*4db0*/  F2FP.F16.E4M3.UNPACK_B R27, R27 ;  /* 0x0000001bff1b723e */ /* 0x000fe200020006ff */
[----:B------:R-:W-:Y:S01]  /*4dc0*/  HADD2.F32 R28, -RZ, R25.H1_H1 ;  /* 0x30000019ff1c7230 */ /* 0x000fe20000004100 */
[----:B------:R-:W-:Y:S01]  /*4dd0*/  F2FP.F16.E4M3.UNPACK_B R7, R7 ;  /* 0x00000007ff07723e */ /* 0x000fe200020006ff */
        /* <DEDUP_REMOVED lines=10> */
[----:B------:R-:W-:-:S02]  /*4e80*/  HADD2.F32 R27, -RZ, R27.H0_H0 ;  /* 0x2000001bff1b7230 */ /* 0x000fc40000004100 */
[C---:B------:R-:W-:Y:S01]  /*4e90*/  FMUL.FTZ R26, R8.reuse, R26 ;  /* 0x0000001a081a7220 */ /* 0x040fe20000410000 */
[----:B------:R-:W-:Y:S02]  /*4ea0*/  HADD2.F32 R25, -RZ, R25.H0_H0 ;  /* 0x20000019ff197230 */ /* 0x000fe40000004100 */
[-C--:B------:R-:W-:Y:S01]  /*4eb0*/  FFMA.FTZ R31, R8, R10.reuse, -R31 ;  /* 0x0000000a081f7223 */ /* 0x080fe2000001081f */
[--C-:B------:R-:W-:Y:S02]  /*4ec0*/  HADD2.F32 R8, -RZ, R7.reuse.H0_H0 ;  /* 0x20000007ff087230 */ /* 0x100fe40000004100 */
[----:B------:R-:W-:Y:S01]  /*4ed0*/  FFMA.FTZ R26, R9, R10, R26 ;  /* 0x0000000a091a7223 */ /* 0x000fe2000001001a */
[----:B------:R-:W-:Y:S02]  /*4ee0*/  HADD2.F32 R9, -RZ, R7.H1_H1 ;  /* 0x30000007ff097230 */ /* 0x000fe40000004100 */
[----:B------:R-:W-:Y:S01]  /*4ef0*/  FFMA.FTZ R15, R11, R15, R28 ;  /* 0x0000000f0b0f7223 */ /* 0x000fe2000001001c */
[----:B------:R-:W-:-:S02]  /*4f00*/  HADD2.F32 R7, -RZ, R6.H0_H0 ;  /* 0x20000006ff077230 */ /* 0x000fc40000004100 */
[-C--:B------:R-:W-:Y:S01]  /*4f10*/  FMUL.FTZ R28, R8, R25.reuse ;  /* 0x00000019081c7220 */ /* 0x080fe20000410000 */
[----:B------:R-:W-:Y:S02]  /*4f20*/  HADD2.F32 R6, -RZ, R6.H1_H1 ;  /* 0x30000006ff067230 */ /* 0x000fe40000004100 */
[C---:B------:R-:W-:Y:S01]  /*4f30*/  FMUL.FTZ R11, R9.reuse, R25 ;  /* 0x00000019090b7220 */ /* 0x040fe20000410000 */
[----:B------:R-:W-:Y:S02]  /*4f40*/  HADD2.F32 R24, -RZ, R24.H0_H0 ;  /* 0x20000018ff187230 */ /* 0x000fe40000004100 */
[-C--:B------:R-:W-:Y:S01]  /*4f50*/  FFMA.FTZ R28, R9, R14.reuse, R28 ;  /* 0x0000000e091c7223 */ /* 0x080fe2000001001c */
[----:B------:R-:W-:Y:S01]  /*4f60*/  F2FP.SATFINITE.E4M3.F32.PACK_AB_MERGE_C R26, R26, R31, RZ ;  /* 0x0000001f1a1a723e */ /* 0x000fe200048070ff */
[-C--:B------:R-:W-:Y:S01]  /*4f70*/  FMUL.FTZ R10, R6, R27.reuse ;  /* 0x0000001b060a7220 */ /* 0x080fe20000410000 */
[----:B------:R-:W-:Y:S01]  /*4f80*/  FMUL.FTZ R27, R7, R27 ;  /* 0x0000001b071b7220 */ /* 0x000fe20000410000 */
[----:B------:R-:W-:Y:S01]  /*4f90*/  FFMA.FTZ R11, R8, R14, -R11 ;  /* 0x0000000e080b7223 */ /* 0x000fe2000001080b */
[----:B------:R-:W-:Y:S01]  /*4fa0*/  F2FP.SATFINITE.E4M3.F32.PACK_AB_MERGE_C R15, R15, R30, RZ ;  /* 0x0000001e0f0f723e */ /* 0x000fe200048070ff */
[-C--:B------:R-:W-:Y:S01]  /*4fb0*/  FFMA.FTZ R10, R7, R24.reuse, -R10 ;  /* 0x00000018070a7223 */ /* 0x080fe2000001080a */
[----:B------:R-:W-:Y:S01]  /*4fc0*/  FFMA.FTZ R27, R6, R24, R27 ;  /* 0x00000018061b7223 */ /* 0x000fe2000001001b */
[----:B------:R-:W-:-:S02]  /*4fd0*/  F2FP.SATFINITE.E4M3.F32.PACK_AB_MERGE_C R4, R76, R29, R32 ;  /* 0x0000001d4c04723e */ /* 0x000fc40004807020 */
[----:B------:R-:W-:Y:S02]  /*4fe0*/  F2FP.SATFINITE.E4M3.F32.PACK_AB_MERGE_C R7, R28, R11, R15 ;  /* 0x0000000b1c07723e */ /* 0x000fe4000480700f */
[----:B------:R-:W-:-:S07]  /*4ff0*/  F2FP.SATFINITE.E4M3.F32.PACK_AB_MERGE_C R6, R27, R10, R26 ;  /* 0x0000000a1b06723e */ /* 0x000fce000480701a */
.L_x_1455:
[----:B------:R-:W-:Y:S05]  /*5000*/  BSYNC B1 ;  /* 0x0000000000017941 */ /* 0x000fea0003800000 */
.L_x_1454:
[----:B--2---:R0:W-:Y:S01]  /*5010*/  STG.E.128 desc[UR46][R12.64+0x80], R4 ;  /* 0x000080040c007986 */ /* 0x0041e2000c101d2e */
[----:B------:R-:W-:Y:S05]  /*5020*/  BRA `(.L_x_1449) ;  /* 0x0000002400507947 */ /* 0x000fea0003800000 */
.L_x_1433:
[----:B------:R-:W-:Y:S02]  /*5030*/  ISETP.GE.AND P3, PT, R219, R90, PT ;  /* 0x0000005adb00720c */ /* 0x000fe40003f66270 */
[----:B------:R-:W-:Y:S02]  /*5040*/  CS2R R10, SRZ ;  /* 0x00000000000a7805 */ /* 0x000fe4000001ff00 */
[----:B------:R-:W-:Y:S02]  /*5050*/  CS2R R8, SRZ ;  /* 0x0000000000087805 */ /* 0x000fe4000001ff00 */
[----:B------:R-:W-:-:S13]  /*5060*/  ISETP.GE.OR P3, PT, R22, R82, P3 ;  /* 0x000000521600720c */ /* 0x000fda0001f66670 */
[----:B------:R-:W-:Y:S01]  /*5070*/  @!P3 IADD3 R27, P4, P5, R48, R6, R62 ;  /* 0x00000006301bb210 */ /* 0x000fe20007d9e03e */
[----:B------:R-:W0:Y:S03]  /*5080*/  @!P3 LDC.64 R28, c[0x0][0x3e8] ;  /* 0x0000fa00ff1cbb82 */ /* 0x000e260000000a00 */
[----:B------:R-:W-:Y:S02]  /*5090*/  @!P3 IADD3.X R26, R73, R83, R60, P4, P5 ;  /* 0x00000053491ab210 */ /* 0x000fe400027ea43c */
[----:B------:R-:W-:-:S03]  /*50a0*/  ISETP.GE.AND P4, PT, R17, R90, PT ;  /* 0x0000005a1100720c */ /* 0x000fc60003f86270 */
[----:B------:R-:W1:Y:S01]  /*50b0*/  @!P3 LDC.64 R30, c[0x0][0x400] ;  /* 0x00010000ff1ebb82 */ /* 0x000e620000000a00 */
[----:B------:R-:W-:-:S13]  /*50c0*/  ISETP.GE.OR P4, PT, R22, R82, P4 ;  /* 0x000000521600720c */ /* 0x000fda0002786670 */
[----:B------:R-:W2:Y:S08]  /*50d0*/  @!P4 LDC.64 R12, c[0x0][0x3e8] ;  /* 0x0000fa00ff0ccb82 */ /* 0x000eb00000000a00 */
[----:B------:R-:W3:Y:S01]  /*50e0*/  @!P4 LDC.64 R14, c[0x0][0x400] ;  /* 0x00010000ff0ecb82 */ /* 0x000ee20000000a00 */
[----:B--2---:R-:W-:Y:S02]  /*50f0*/  @!P4 IADD3 R12, P5, P6, R48, R12, R6 ;  /* 0x0000000c300cc210 */ /* 0x004fe40007ebe006 */
[----:B------:R-:W-:-:S02]  /*5100*/  CS2R R6, SRZ ;  /* 0x0000000000067805 */ /* 0x000fc4000001ff00 */
[----:B------:R-:W-:Y:S02]  /*5110*/  @!P4 IADD3.X R13, R73, R13, R83, P5, P6 ;  /* 0x0000000d490dc210 */ /* 0x000fe40002fec453 */
[----:B---3--:R-:W-:-:S04]  /*5120*/  @!P4 IADD3 R14, P5, P6, R52, R14, R4 ;  /* 0x0000000e340ec210 */ /* 0x008fc80007ebe004 */
[----:B------:R-:W-:Y:S02]  /*5130*/  @!P4 IADD3.X R15, R78, R15, R91, P5, P6 ;  /* 0x0000000f4e0fc210 */ /* 0x000fe40002fec45b */
[----:B------:R-:W-:Y:S02]  /*5140*/  @!P3 IADD3 R25, P5, P6, R52, R4, R66 ;  /* 0x000000043419b210 */ /* 0x000fe40007ebe042 */
[----:B------:R-:W-:Y:S01]  /*5150*/  CS2R R4, SRZ ;  /* 0x0000000000047805 */ /* 0x000fe2000001ff00 */
[----:B------:R2:W3:Y:S01]  /*5160*/  @!P4 LDG.E.128 R8, desc[UR46][R14.64] ;  /* 0x0000002e0e08c981 */ /* 0x0004e2000c1e1d00 */
[----:B------:R-:W-:-:S04]  /*5170*/  @!P3 IADD3.X R24, R78, R91, R64, P5, P6 ;  /* 0x0000005b4e18b210 */ /* 0x000fc80002fec440 */
[----:B------:R4:W5:Y:S01]  /*5180*/  @!P4 LDG.E.128 R4, desc[UR46][R12.64] ;  /* 0x0000002e0c04c981 */ /* 0x000962000c1e1d00 */
[----:B0-----:R-:W-:-:S05]  /*5190*/  @!P3 IADD3 R28, P4, R27, R28, RZ ;  /* 0x0000001c1b1cb210 */ /* 0x001fca0007f9e0ff */
[----:B------:R-:W-:Y:S01]  /*51a0*/  @!P3 IMAD.X R29, R26, 0x1, R29, P4 ;  /* 0x000000011a1db824 */ /* 0x000fe200020e061d */
[----:B-1----:R-:W-:Y:S02]  /*51b0*/  @!P3 IADD3 R30, P4, R25, R30, RZ ;  /* 0x0000001e191eb210 */ /* 0x002fe40007f9e0ff */
[----:B--2---:R-:W-:Y:S02]  /*51c0*/  CS2R R14, SRZ ;  /* 0x00000000000e7805 */ /* 0x004fe4000001ff00 */
[----:B------:R-:W-:Y:S02]  /*51d0*/  CS2R R26, SRZ ;  /* 0x00000000001a7805 */ /* 0x000fe4000001ff00 */
[----:B----4-:R-:W-:Y:S01]  /*51e0*/  CS2R R12, SRZ ;  /* 0x00000000000c7805 */ /* 0x010fe2000001ff00 */
[----:B------:R-:W-:Y:S01]  /*51f0*/  @!P3 IMAD.X R31, R24, 0x1, R31, P4 ;  /* 0x00000001181fb824 */ /* 0x000fe200020e061f */
[----:B------:R-:W-:-:S04]  /*5200*/  CS2R R24, SRZ ;  /* 0x0000000000187805 */ /* 0x000fc8000001ff00 */
[----:B------:R-:W2:Y:S04]  /*5210*/  @!P3 LDG.E.128 R12, desc[UR46][R28.64] ;  /* 0x0000002e1c0cb981 */ /* 0x000ea8000c1e1d00 */
[----:B------:R-:W4:Y:S01]  /*5220*/  @!P3 LDG.E.128 R24, desc[UR46][R30.64] ;  /* 0x0000002e1e18b981 */ /* 0x000f22000c1e1d00 */
[----:B------:R-:W-:-:S06]  /*5230*/  UISETP.NE.AND UP0, UPT, UR45, 0x3, UPT ;  /* 0x000000032d00788c */ /* 0x000fcc000bf05270 */
[----:B------:R-:W-:Y:S02]  /*5240*/  PLOP3.LUT P3, PT, PT, PT, UP0, 0x80, 0x0 ;  /* 0x000000000000781c */ /* 0x000fe40003f6f008 */
[----:B------:R-:W-:Y:S01]  /*5250*/  ISETP.GE.AND P4, PT, R22, R82, PT ;  /* 0x000000521600720c */ /* 0x000fe20003f86270 */
[----:B---3--:R-:W-:Y:S02]  /*5260*/  IMAD.MOV.U32 R104, RZ, RZ, R10 ;  /* 0x000000ffff687224 */ /* 0x008fe400078e000a */
[----:B------:R-:W-:Y:S02]  /*5270*/  IMAD.MOV.U32 R106, RZ, RZ, R8 ;  /* 0x000000ffff6a7224 */ /* 0x000fe400078e0008 */
[----:B-----5:R-:W-:Y:S02]  /*5280*/  IMAD.MOV.U32 R103, RZ, RZ, R6 ;  /* 0x000000ffff677224 */ /* 0x020fe400078e0006 */
[----:B------:R-:W-:Y:S02]  /*5290*/  IMAD.MOV.U32 R105, RZ, RZ, R4 ;  /* 0x000000ffff697224 */ /* 0x000fe400078e0004 */
[----:B--2---:R-:W-:-:S02]  /*52a0*/  IMAD.MOV.U32 R93, RZ, RZ, R14 ;  /* 0x000000ffff5d7224 */ /* 0x004fc400078e000e */
[----:B------:R-:W-:Y:S02]  /*52b0*/  IMAD.MOV.U32 R94, RZ, RZ, R12 ;  /* 0x000000ffff5e7224 */ /* 0x000fe400078e000c */
[----:B----4-:R-:W-:Y:S02]  /*52c0*/  IMAD.MOV.U32 R95, RZ, RZ, R26 ;  /* 0x000000ffff5f7224 */ /* 0x010fe400078e001a */
[----:B------:R-:W-:Y:S01]  /*52d0*/  IMAD.MOV.U32 R96, RZ, RZ, R24 ;  /* 0x000000ffff607224 */ /* 0x000fe200078e0018 */
[----:B------:R-:W-:Y:S06]  /*52e0*/  @!P3 BRA `(.L_x_1456) ;  /* 0x000000000004b947 */ /* 0x000fec0003800000 */
[----:B------:R-:W-:Y:S01]  /*52f0*/  BPT.TRAP 0x1 ;  /* 0x000000040000795c */ /* 0x000fe20000300000 */
.L_x_1456:
[----:B------:R-:W-:Y:S01]  /*5300*/  IMAD R91, R192, 0x8, R16 ;  /* 0x00000008c05b7824 */ /* 0x000fe200078e0210 */
[----:B------:R-:W-:Y:S01]  /*5310*/  SHF.L.U32 R92, R198, 0x1f, RZ ;  /* 0x0000001fc65c7819 */ /* 0x000fe200000006ff */
[----:B------:R-:W0:Y:S01]  /*5320*/  LDC R98, c[0x0][0x2f4] ;  /* 0x0000bd00ff627b82 */ /* 0x000e220000000800 */
[----:B------:R-:W-:Y:S01]  /*5330*/  BSSY B1, `(.L_x_1457) ;  /* 0x0000006000017945 */ /* 0x000fe20003800000 */
[----:B------:R-:W-:Y:S01]  /*5340*/  IMAD.MOV.U32 R81, RZ, RZ, R33 ;  /* 0x000000ffff517224 */ /* 0x000fe200078e0021 */
[----:B------:R-:W1:Y:S05]  /*5350*/  SYNCS.PHASECHK.TRANS64.TRYWAIT P5, [R91+URZ+0x28490], R92 ;  /* 0x0284905c5b0075a7 */ /* 0x000e6a00080a017f */
[----:B------:R-:W2:Y:S01]  /*5360*/  LDC.64 R82, c[0x0][0x300] ;  /* 0x0000c000ff527b82 */ /* 0x000ea20000000a00 */
[----:B0-----:R-:W-:Y:S01]  /*5370*/  IMAD.IADD R100, R98, 0x1, -R71 ;  /* 0x0000000162647824 */ /* 0x001fe200078e0a47 */
[----:B-1----:R-:W-:Y:S06]  /*5380*/  @!P5 BRA `(.L_x_1458) ;  /* 0x0000026c00d4d947 */ /* 0x002fec0003800000 */
.L_x_1810:
[----:B------:R-:W-:Y:S05]  /*5390*/  BSYNC B1 ;  /* 0x0000000000017941 */ /* 0x000fea0003800000 */
.L_x_1457:
[----:B------:R-:W-:Y:S01]  /*53a0*/  ISETP.GE.OR P5, PT, R17, R90, P1 ;  /* 0x0000005a1100720c */ /* 0x000fe20000fa6670 */
[----:B------:R-:W-:-:S12]  /*53b0*/  BSSY B1, `(.L_x_1459) ;  /* 0x00000fe000017945 */ /* 0x000fd80003800000 */
[----:B------:R-:W-:Y:S05]  /*53c0*/  @P5 BRA `(.L_x_1460) ;  /* 0x0000000c00f05947 */ /* 0x000fea0003800000 */
[-C--:B--2---:R-:W-:Y:S01]  /*53d0*/  IMAD R28, R223, R82.reuse, RZ ;  /* 0x00000052df1c7224 */ /* 0x084fe200078e02ff */
[----:B------:R-:W-:Y:S01]  /*53e0*/  SHF.R.U32.HI R30, RZ, 0x3, R209 ;  /* 0x00000003ff1e7819 */ /* 0x000fe200000116d1 */
[C---:B------:R-:W-:Y:S01]  /*53f0*/  IMAD.WIDE.U32 R84, R17.reuse, R82, R80 ;  /* 0x0000005211547225 */ /* 0x040fe200078e0050 */
[----:B------:R-:W-:Y:S03]  /*5400*/  BSSY B2, `(.L_x_1461) ;  /* 0x00000ec000027945 */ /* 0x000fe60003800000 */
[----:B------:R-:W-:Y:S01]  /*5410*/  IMAD R97, R17, R83, R28 ;  /* 0x0000005311617224 */ /* 0x000fe200078e021c */
[----:B------:R-:W-:Y:S02]  /*5420*/  SEL R28, R71, R100, !P0 ;  /* 0x00000064471c7207 */ /* 0x000fe40004000000 */
[----:B------:R-:W-:Y:S01]  /*5430*/  IADD3 R99, P5, P6, R44, R84, R74 ;  /* 0x000000542c637210 */ /* 0x000fe20007ebe04a */
[----:B------:R-:W-:Y:S01]  /*5440*/  IMAD.IADD R97, R97, 0x1, R85 ;  /* 0x0000000161617824 */ /* 0x000fe200078e0255 */
[----:B------:R-:W-:-:S04]  /*5450*/  SHF.R.S32.HI R29, RZ, 0x1f, R28 ;  /* 0x0000001fff1d7819 */ /* 0x000fc8000001141c */
[----:B------:R-:W-:Y:S02]  /*5460*/  LEA.HI R28, R29, R28, RZ, 0x5 ;  /* 0x0000001c1d1c7211 */ /* 0x000fe400078f28ff */
[----:B------:R-:W-:Y:S02]  /*5470*/  IADD3.X R102, R0, R97, R86, P5, P6 ;  /* 0x0000006100667210 */ /* 0x000fe40002fec456 */
[----:B------:R-:W-:-:S04]  /*5480*/  LEA.HI.SX32 R28, R28, R79, 0x1b ;  /* 0x0000004f1c1c7211 */ /* 0x000fc800078fdaff */
[----:B------:R-:W-:Y:S01]  /*5490*/  SHF.R.S32.HI R29, RZ, 0x1f, R28 ;  /* 0x0000001fff1d7819 */ /* 0x000fe2000001141c */
[----:B------:R-:W-:-:S03]  /*54a0*/  IMAD.SHL.U32 R101, R28, 0x10, RZ ;  /* 0x000000101c657824 */ /* 0x000fc600078e00ff */
[----:B------:R-:W-:Y:S02]  /*54b0*/  LEA.HI R29, R29, R28, RZ, 0x3 ;  /* 0x0000001c1d1d7211 */ /* 0x000fe400078f18ff */
[----:B------:R-:W-:-:S03]  /*54c0*/  LOP3.LUT R28, R209, 0x70, R101, 0xf8, !PT ;  /* 0x00000070d11c7812 */ /* 0x000fc600078ef865 */
[----:B------:R-:W-:Y:S01]  /*54d0*/  IMAD.SHL.U32 R29, R29, 0x400, RZ ;  /* 0x000004001d1d7824 */ /* 0x000fe200078e00ff */
[----:B------:R-:W-:-:S04]  /*54e0*/  LOP3.LUT R30, R28, R30, RZ, 0x3c, !PT ;  /* 0x0000001e1c1e7212 */ /* 0x000fc800078e3cff */
[----:B------:R-:W-:Y:S01]  /*54f0*/  LOP3.LUT R28, R29, 0xffffe000, RZ, 0xc0, !PT ;  /* 0xffffe0001d1c7812 */ /* 0x000fe200078ec0ff */
[----:B------:R-:W-:-:S03]  /*5500*/  IMAD R29, R192, 0x4000, R21 ;  /* 0x00004000c01d7824 */ /* 0x000fc600078e0215 */
[----:B------:R-:W-:Y:S01]  /*5510*/  IADD3 R31, R30, R28, R213 ;  /* 0x0000001c1e1f7210 */ /* 0x000fe20007ffe0d5 */
[----:B------:R-:W-:-:S04]  /*5520*/  IMAD.IADD R29, R16, 0x1, R29 ;  /* 0x00000001101d7824 */ /* 0x000fc800078e021d */
[----:B------:R-:W-:-:S04]  /*5530*/  IMAD R31, R192, 0x4000, R31 ;  /* 0x00004000c01f7824 */ /* 0x000fc800078e021f */
[----:B------:R-:W-:Y:S02]  /*5540*/  IMAD.IADD R32, R16, 0x1, R31 ;  /* 0x0000000110207824 */ /* 0x000fe400078e021f */
[----:B------:R-:W1:Y:S04]  /*5550*/  LDS.128 R28, [R29+0x20000] ;  /* 0x020000001d1c7984 */ /* 0x000e680000000c00 */
[----:B------:R-:W2:Y:S01]  /*5560*/  LDS.128 R32, [R32+0x20000] ;  /* 0x0200000020207984 */ /* 0x000ea20000000c00 */
[----:B------:R-:W-:Y:S05]  /*5570*/  @P4 BRA `(.L_x_1462) ;  /* 0x0000000c00504947 */ /* 0x000fea0003800000 */
[----:B------:R-:W-:Y:S02]  /*5580*/  SHF.R.U32.HI R114, RZ, 0x8, R5 ;  /* 0x00000008ff727819 */ /* 0x000fe40000011605 */
[----:B------:R-:W-:Y:S02]  /*5590*/  SHF.R.U32.HI R111, RZ, 0x8, R9 ;  /* 0x00000008ff6f7819 */ /* 0x000fe40000011609 */
[----:B------:R-:W-:Y:S02]  /*55a0*/  SHF.R.U32.HI R110, RZ, 0x18, R11 ;  /* 0x00000018ff6e7819 */ /* 0x000fe4000001160b */
[----:B------:R-:W-:Y:S02]  /*55b0*/  LOP3.LUT R109, R11, 0xff, RZ, 0xc0, !PT ;  /* 0x000000ff0b6d7812 */ /* 0x000fe400078ec0ff */
[----:B------:R-:W-:Y:S02]  /*55c0*/  SHF.R.U32.HI R117, RZ, 0x18, R5 ;  /* 0x00000018ff757819 */ /* 0x000fe40000011605 */
[----:B------:R-:W-:-:S02]  /*55d0*/  LOP3.LUT R8, R5, 0xff, RZ, 0xc0, !PT ;  /* 0x000000ff05087812 */ /* 0x000fc400078ec0ff */
[----:B------:R-:W-:Y:S02]  /*55e0*/  SHF.R.U32.HI R6, RZ, 0x10, R5 ;  /* 0x00000010ff067819 */ /* 0x000fe40000011605 */
[--C-:B------:R-:W-:Y:S02]  /*55f0*/  SHF.R.U32.HI R115, RZ, 0x18, R7.reuse ;  /* 0x00000018ff737819 */ /* 0x100fe40000011607 */
[----:B------:R-:W-:Y:S02]  /*5600*/  LOP3.LUT R10, R7, 0xff, RZ, 0xc0, !PT ;  /* 0x000000ff070a7812 */ /* 0x000fe400078ec0ff */
[----:B------:R-:W-:Y:S02]  /*5610*/  SHF.R.U32.HI R112, RZ, 0x8, R7 ;  /* 0x00000008ff707819 */ /* 0x000fe40000011607 */
[----:B------:R-:W-:Y:S02]  /*5620*/  SHF.R.U32.HI R108, RZ, 0x18, R9 ;  /* 0x00000018ff6c7819 */ /* 0x000fe40000011609 */
[----:B------:R-:W-:-:S02]  /*5630*/  LOP3.LUT R107, R9, 0xff, RZ, 0xc0, !PT ;  /* 0x000000ff096b7812 */ /* 0x000fc400078ec0ff */
[----:B------:R-:W-:Y:S01]  /*5640*/  SHF.R.U32.HI R5, RZ, 0x10, R9 ;  /* 0x00000010ff057819 */ /* 0x000fe20000011609 */
[----:B------:R-:W-:Y:S01]  /*5650*/  IMAD.SHL.U32 R9, R114, 0x100, RZ ;  /* 0x0000010072097824 */ /* 0x000fe200078e00ff */
[----:B------:R-:W-:Y:S02]  /*5660*/  SHF.R.U32.HI R4, RZ, 0x10, R7 ;  /* 0x00000010ff047819 */ /* 0x000fe40000011607 */
[----:B------:R-:W-:Y:S01]  /*5670*/  PRMT R110, R110, 0x654, R109 ;  /* 0x000006546e6e7816 */ /* 0x000fe2000000006d */
[----:B------:R-:W-:Y:S01]  /*5680*/  IMAD.SHL.U32 R109, R111, 0x100, RZ ;  /* 0x000001006f6d7824 */ /* 0x000fe200078e00ff */
[--C-:B------:R-:W-:Y:S01]  /*5690*/  SHF.R.U32.HI R113, RZ, 0x8, R11.reuse ;  /* 0x00000008ff717819 */ /* 0x100fe2000001160b */
[----:B------:R-:W-:Y:S01]  /*56a0*/  IMAD.U32 R4, R4, 0x10000, RZ ;  /* 0x0001000004047824 */ /* 0x000fe200078e00ff */
[----:B------:R-:W-:Y:S02]  /*56b0*/  SHF.R.U32.HI R7, RZ, 0x10, R11 ;  /* 0x00000010ff077819 */ /* 0x000fe4000001160b */
[----:B------:R-:W-:Y:S01]  /*56c0*/  PRMT R8, R117, 0x654, R8 ;  /* 0x0000065475087816 */ /* 0x000fe20000000008 */
[----:B------:R-:W-:Y:S01]  /*56d0*/  IMAD.SHL.U32 R113, R113, 0x100, RZ ;  /* 0x0000010071717824 */ /* 0x000fe200078e00ff */
[----:B------:R-:W-:Y:S01]  /*56e0*/  PRMT R10, R115, 0x654, R10 ;  /* 0x00000654730a7816 */ /* 0x000fe2000000000a */
[----:B------:R-:W-:Y:S01]  /*56f0*/  IMAD.U32 R114, R7, 0x10000, RZ ;  /* 0x0001000007727824 */ /* 0x000fe200078e00ff */
[----:B------:R-:W-:-:S02]  /*5700*/  PRMT R108, R108, 0x654, R107 ;  /* 0x000006546c6c7816 */ /* 0x000fc4000000006b */
[----:B------:R-:W-:Y:S01]  /*5710*/  SHF.L.U32 R11, R112, 0x8, RZ ;  /* 0x00000008700b7819 */ /* 0x000fe200000006ff */
[----:B------:R-:W-:Y:S01]  /*5720*/  IMAD.U32 R112, R5, 0x10000, RZ ;  /* 0x0001000005707824 */ /* 0x000fe200078e00ff */
[----:B------:R-:W-:Y:S01]  /*5730*/  LOP3.LUT R8, R8, 0xff00, R9, 0xf8, !PT ;  /* 0x0000ff0008087812 */ /* 0x000fe200078ef809 */
[----:B------:R-:W-:Y:S01]  /*5740*/  IMAD.U32 R9, R6, 0x10000, RZ ;  /* 0x0001000006097824 */ /* 0x000fe200078e00ff */
[----:B------:R-:W-:Y:S02]  /*5750*/  LOP3.LUT R107, R10, 0xff00, R11, 0xf8, !PT ;  /* 0x0000ff000a6b7812 */ /* 0x000fe400078ef80b */
[----:B------:R-:W-:Y:S02]  /*5760*/  LOP3.LUT R111, R108, 0xff00, R109, 0xf8, !PT ;  /* 0x0000ff006c6f7812 */ /* 0x000fe400078ef86d */
[----:B------:R-:W-:Y:S02]  /*5770*/  F2FP.F16.E4M3.UNPACK_B R109, R106.H1 ;  /* 0x0000006aff6d723e */ /* 0x000fe400030006ff */
[----:B--2---:R-:W-:-:S02]  /*5780*/  F2FP.F16.E4M3.UNPACK_B R11, R32.H1 ;  /* 0x00000020ff0b723e */ /* 0x004fc400030006ff */
[----:B-1----:R-:W-:Y:S02]  /*5790*/  F2FP.F16.E4M3.UNPACK_B R10, R28.H1 ;  /* 0x0000001cff0a723e */ /* 0x002fe400030006ff */
[----:B------:R-:W-:Y:S01]  /*57a0*/  LOP3.LUT R113, R110, 0xff00, R113, 0xf8, !PT ;  /* 0x0000ff006e717812 */ /* 0x000fe200078ef871 */
[----:B------:R-:W-:Y:S01]  /*57b0*/  HADD2.F32 R110, -RZ, R109.H0_H0 ;  /* 0x2000006dff6e7230 */ /* 0x000fe20000004100 */
[----:B------:R-:W-:Y:S01]  /*57c0*/  LOP3.LUT R6, R8, 0xff0000, R9, 0xf8, !PT ;  /* 0x00ff000008067812 */ /* 0x000fe200078ef809 */
[----:B------:R-:W-:Y:S01]  /*57d0*/  HADD2.F32 R9, -RZ, R11.H0_H0 ;  /* 0x2000000bff097230 */ /* 0x000fe20000004100 */
[----:B------:R-:W-:Y:S01]  /*57e0*/  LOP3.LUT R4, R107, 0xff0000, R4, 0xf8, !PT ;  /* 0x00ff00006b047812 */ /* 0x000fe200078ef804 */
[--C-:B------:R-:W-:Y:S01]  /*57f0*/  HADD2.F32 R8, -RZ, R10.reuse.H0_H0 ;  /* 0x2000000aff087230 */ /* 0x100fe20000004100 */
[-C--:B------:R-:W-:Y:S01]  /*5800*/  F2FP.F16.E4M3.UNPACK_B R107, R105.reuse.H1 ;  /* 0x00000069ff6b723e */ /* 0x080fe200030006ff */
[----:B------:R-:W-:Y:S02]  /*5810*/  HADD2.F32 R10, -RZ, R10.H1_H1 ;  /* 0x3000000aff0a7230 */ /* 0x000fe40000004100 */
[-C--:B------:R-:W-:Y:S01]  /*5820*/  FMUL.FTZ R115, R9, R110.reuse ;  /* 0x0000006e09737220 */ /* 0x080fe20000410000 */
[----:B------:R-:W-:Y:S01]  /*5830*/  LOP3.LUT R7, R111, 0xff0000, R112, 0xf8, !PT ;  /* 0x00ff00006f077812 */ /* 0x000fe200078ef870 */
[----:B------:R-:W-:Y:S01]  /*5840*/  FMUL.FTZ R110, R8, R110 ;  /* 0x0000006e086e7220 */ /* 0x000fe20000410000 */
[----:B------:R-:W-:Y:S01]  /*5850*/  HADD2.F32 R108, -RZ, R107.H0_H0 ;  /* 0x2000006bff6c7230 */ /* 0x000fe20000004100 */
[----:B------:R-:W-:Y:S01]  /*5860*/  F2FP.F16.E4M3.UNPACK_B R32, R32 ;  /* 0x00000020ff20723e */ /* 0x000fe200020006ff */
[----:B------:R-:W-:Y:S01]  /*5870*/  HADD2.F32 R112, -RZ, R109.H1_H1 ;  /* 0x3000006dff707230 */ /* 0x000fe20000004100 */
[----:B------:R-:W-:-:S02]  /*5880*/  F2FP.F16.E4M3.UNPACK_B R109, R105 ;  /* 0x00000069ff6d723e */ /* 0x000fc400020006ff */
[-C--:B------:R-:W-:Y:S01]  /*5890*/  FFMA.FTZ R8, R8, R108.reuse, -R115 ;  /* 0x0000006c08087223 */ /* 0x080fe20000010873 */
[----:B------:R-:W-:Y:S01]  /*58a0*/  FFMA.FTZ R9, R9, R108, R110 ;  /* 0x0000006c09097223 */ /* 0x000fe2000001006e */
[----:B------:R-:W-:Y:S01]  /*58b0*/  HADD2.F32 R108, -RZ, R107.H1_H1 ;  /* 0x3000006bff6c7230 */ /* 0x000fe20000004100 */
[----:B------:R-:W-:Y:S01]  /*58c0*/  F2FP.F16.E4M3.UNPACK_B R110, R106 ;  /* 0x0000006aff6e723e */ /* 0x000fe200020006ff */
[----:B------:R-:W-:Y:S01]  /*58d0*/  HADD2.F32 R107, -RZ, R11.H1_H1 ;  /* 0x3000000bff6b7230 */ /* 0x000fe20000004100 */
[----:B------:R-:W-:Y:S01]  /*58e0*/  F2FP.F16.E4M3.UNPACK_B R105, R28 ;  /* 0x0000001cff69723e */ /* 0x000fe200020006ff */
[----:B------:R-:W-:Y:S01]  /*58f0*/  HADD2.F32 R106, -RZ, R32.H0_H0 ;  /* 0x20000020ff6a7230 */ /* 0x000fe20000004100 */
[----:B------:R-:W-:Y:S01]  /*5900*/  LOP3.LUT R5, R113, 0xff0000, R114, 0xf8, !PT ;  /* 0x00ff000071057812 */ /* 0x000fe200078ef872 */
[----:B------:R-:W-:Y:S02]  /*5910*/  HADD2.F32 R111, -RZ, R110.H0_H0 ;  /* 0x2000006eff6f7230 */ /* 0x000fe40000004100 */
[-C--:B------:R-:W-:Y:S01]  /*5920*/  FMUL.FTZ R11, R107, R112.reuse ;  /* 0x000000706b0b7220 */ /* 0x080fe20000410000 */
[----:B------:R-:W-:Y:S01]  /*5930*/  FMUL.FTZ R112, R10, R112 ;  /* 0x000000700a707220 */ /* 0x000fe20000410000 */
[----:B------:R-:W-:-:S02]  /*5940*/  HADD2.F32 R28, -RZ, R105.H0_H0 ;  /* 0x20000069ff1c7230 */ /* 0x000fc40000004100 */
[-C--:B------:R-:W-:Y:S01]  /*5950*/  FFMA.FTZ R11, R10, R108.reuse, -R11 ;  /* 0x0000006c0a0b7223 */ /* 0x080fe2000001080b */
[----:B------:R-:W-:Y:S01]  /*5960*/  FFMA.FTZ R10, R107, R108, R112 ;  /* 0x0000006c6b0a7223 */ /* 0x000fe20000010070 */
[----:B------:R-:W-:Y:S02]  /*5970*/  HADD2.F32 R107, -RZ, R109.H0_H0 ;  /* 0x2000006dff6b7230 */ /* 0x000fe40000004100 */
[-C--:B------:R-:W-:Y:S01]  /*5980*/  FMUL.FTZ R113, R106, R111.reuse ;  /* 0x0000006f6a717220 */ /* 0x080fe20000410000 */
[----:B------:R-:W-:Y:S01]  /*5990*/  FMUL.FTZ R111, R28, R111 ;  /* 0x0000006f1c6f7220 */ /* 0x000fe20000410000 */
[----:B------:R-:W-:Y:S01]  /*59a0*/  HADD2.F32 R110, -RZ, R110.H1_H1 ;  /* 0x3000006eff6e7230 */ /* 0x000fe20000004100 */
[----:B------:R-:W-:Y:S01]  /*59b0*/  F2FP.F16.E4M3.UNPACK_B R112, R103.H1 ;  /* 0x00000067ff70723e */ /* 0x000fe200030006ff */
[----:B------:R-:W-:Y:S02]  /*59c0*/  HADD2.F32 R108, -RZ, R32.H1_H1 ;  /* 0x30000020ff6c7230 */ /* 0x000fe40000004100 */
[----:B------:R-:W-:Y:S01]  /*59d0*/  FFMA.FTZ R32, R106, R107, R111 ;  /* 0x0000006b6a207223 */ /* 0x000fe2000001006f */
[----:B------:R-:W-:-:S02]  /*59e0*/  HADD2.F32 R105, -RZ, R105.H1_H1 ;  /* 0x30000069ff697230 */ /* 0x000fc40000004100 */
[----:B------:R-:W-:Y:S01]  /*59f0*/  FFMA.FTZ R28, R28, R107, -R113 ;  /* 0x0000006b1c1c7223 */ /* 0x000fe20000010871 */
[----:B------:R-:W-:Y:S02]  /*5a00*/  HADD2.F32 R111, -RZ, R109.H1_H1 ;  /* 0x3000006dff6f7230 */ /* 0x000fe40000004100 */
[C---:B------:R-:W-:Y:S01]  /*5a10*/  FMUL.FTZ R106, R108.reuse, R110 ;  /* 0x0000006e6c6a7220 */ /* 0x040fe20000410000 */
[----:B------:R-:W-:Y:S01]  /*5a20*/  F2FP.F16.E4M3.UNPACK_B R113, R104.H1 ;  /* 0x00000068ff71723e */ /* 0x000fe200030006ff */
[C---:B------:R-:W-:Y:S01]  /*5a30*/  FMUL.FTZ R117, R105.reuse, R110 ;  /* 0x0000006e69757220 */ /* 0x040fe20000410000 */
[----:B------:R-:W-:Y:S01]  /*5a40*/  F2FP.F16.E4M3.UNPACK_B R109, R34.H1 ;  /* 0x00000022ff6d723e */ /* 0x000fe200030006ff */
[-C--:B------:R-:W-:Y:S01]  /*5a50*/  FFMA.FTZ R107, R105, R111.reuse, -R106 ;  /* 0x0000006f696b7223 */ /* 0x080fe2000001086a */
[-C--:B------:R-:W-:Y:S01]  /*5a60*/  F2FP.F16.E4M3.UNPACK_B R106, R30.reuse.H1 ;  /* 0x0000001eff6a723e */ /* 0x080fe200030006ff */
[----:B------:R-:W-:Y:S02]  /*5a70*/  HADD2.F32 R115, -RZ, R113.H0_H0 ;  /* 0x20000071ff737230 */ /* 0x000fe40000004100 */
[----:B------:R-:W-:Y:S01]  /*5a80*/  FFMA.FTZ R105, R108, R111, R117 ;  /* 0x0000006f6c697223 */ /* 0x000fe20000010075 */
[----:B------:R-:W-:Y:S01]  /*5a90*/  HADD2.F32 R110, -RZ, R109.H0_H0 ;  /* 0x2000006dff6e7230 */ /* 0x000fe20000004100 */
[----:B------:R-:W-:Y:S01]  /*5aa0*/  F2FP.F16.E4M3.UNPACK_B R30, R30 ;  /* 0x0000001eff1e723e */ /* 0x000fe200020006ff */
[----:B------:R-:W-:Y:S01]  /*5ab0*/  HADD2.F32 R108, -RZ, R106.H0_H0 ;  /* 0x2000006aff6c7230 */ /* 0x000fe20000004100 */
[----:B------:R-:W-:Y:S01]  /*5ac0*/  F2FP.SATFINITE.E4M3.F32.PACK_AB_MERGE_C R9, R10, R9, RZ ;  /* 0x000000090a09723e */ /* 0x000fe200048070ff */
[----:B------:R-:W-:-:S02]  /*5ad0*/  HADD2.F32 R114, -RZ, R113.H1_H1 ;  /* 0x30000071ff727230 */ /* 0x000fc40000004100 */
[-C--:B------:R-:W-:Y:S01]  /*5ae0*/  FMUL.FTZ R117, R110, R115.reuse ;  /* 0x000000736e757220 */ /* 0x080fe20000410000 */
[----:B------:R-:W-:Y:S02]  /*5af0*/  HADD2.F32 R113, -RZ, R112.H0_H0 ;  /* 0x20000070ff717230 */ /* 0x000fe40000004100 */
[C---:B------:R-:W-:Y:S01]  /*5b00*/  FMUL.FTZ R115, R108.reuse, R115 ;  /* 0x000000736c737220 */ /* 0x040fe20000410000 */
[----:B------:R-:W-:Y:S01]  /*5b10*/  HADD2.F32 R111, -RZ, R109.H1_H1 ;  /* 0x3000006dff6f7230 */ /* 0x000fe20000004100 */
[----:B------:R-:W-:Y:S01]  /*5b20*/  F2FP.SATFINITE.E4M3.F32.PACK_AB_MERGE_C R8, R11, R8, RZ ;  /* 0x000000080b08723e */ /* 0x000fe200048070ff */
[----:B------:R-:W-:Y:S02]  /*5b30*/  HADD2.F32 R109, -RZ, R106.H1_H1 ;  /* 0x3000006aff6d7230 */ /* 0x000fe40000004100 */
[-C--:B------:R-:W-:Y:S01]  /*5b40*/  FFMA.FTZ R106, R108, R113.reuse, -R117 ;  /* 0x000000716c6a7223 */ /* 0x080fe20000010875 */
[----:B------:R-:W-:Y:S02]  /*5b50*/  HADD2.F32 R112, -RZ, R112.H1_H1 ;  /* 0x30000070ff707230 */ /* 0x000fe40000004100 */
[----:B------:R-:W-:Y:S01]  /*5b60*/  FFMA.FTZ R108, R110, R113, R115 ;  /* 0x000000716e6c7223 */ /* 0x000fe20000010073 */
[----:B------:R-:W-:Y:S01]  /*5b70*/  FMUL.FTZ R116, R111, R114 ;  /* 0x000000726f747220 */ /* 0x000fe20000410000 */
[----:B------:R-:W-:Y:S01]  /*5b80*/  F2FP.F16.E4M3.UNPACK_B R110, R104 ;  /* 0x00000068ff6e723e */ /* 0x000fe200020006ff */
[C---:B------:R-:W-:Y:S01]  /*5b90*/  FMUL.FTZ R114, R109.reuse, R114 ;  /* 0x000000726d727220 */ /* 0x040fe20000410000 */
[----:B------:R-:W-:Y:S01]  /*5ba0*/  F2FP.F16.E4M3.UNPACK_B R104, R34 ;  /* 0x00000022ff68723e */ /* 0x000fe200020006ff */
[-C--:B------:R-:W-:Y:S01]  /*5bb0*/  FFMA.FTZ R117, R109, R112.reuse, -R116 ;  /* 0x000000706d757223 */ /* 0x080fe20000010874 */
[----:B------:R-:W-:Y:S01]  /*5bc0*/  F2FP.F16.E4M3.UNPACK_B R109, R103 ;  /* 0x00000067ff6d723e */ /* 0x000fe200020006ff */
[----:B------:R-:W-:Y:S01]  /*5bd0*/  FFMA.FTZ R119, R111, R112, R114 ;  /* 0x000000706f777223 */ /* 0x000fe20000010072 */
[----:B------:R-:W-:Y:S01]  /*5be0*/  HADD2.F32 R111, -RZ, R110.H0_H0 ;  /* 0x2000006eff6f7230 */ /* 0x000fe20000004100 */
[----:B------:R-:W-:Y:S01]  /*5bf0*/  F2FP.SATFINITE.E4M3.F32.PACK_AB_MERGE_C R32, R105, R32, R9 ;  /* 0x000000206920723e */ /* 0x000fe20004807009 */
[----:B------:R-:W-:Y:S01]  /*5c00*/  HADD2.F32 R34, -RZ, R30.H0_H0 ;  /* 0x2000001eff227230 */ /* 0x000fe20000004100 */
[----:B------:R-:W-:Y:S01]  /*5c10*/  F2FP.F16.E4M3.UNPACK_B R10, R33 ;  /* 0x00000021ff0a723e */ /* 0x000fe200020006ff */
[----:B------:R-:W-:Y:S01]  /*5c20*/  HADD2.F32 R103, -RZ, R104.H0_H0 ;  /* 0x20000068ff677230 */ /* 0x000fe20000004100 */
[----:B------:R-:W-:Y:S01]  /*5c30*/  F2FP.F16.E4M3.UNPACK_B R11, R7 ;  /* 0x00000007ff0b723e */ /* 0x000fe200020006ff */
[----:B------:R-:W-:-:S02]  /*5c40*/  HADD2.F32 R113, -RZ, R110.H1_H1 ;  /* 0x3000006eff717230 */ /* 0x000fc40000004100 */
[-C--:B------:R-:W-:Y:S01]  /*5c50*/  FMUL.FTZ R112, R34, R111.reuse ;  /* 0x0000006f22707220 */ /* 0x080fe20000410000 */
[----:B------:R-:W-:Y:S02]  /*5c60*/  HADD2.F32 R104, -RZ, R104.H1_H1 ;  /* 0x30000068ff687230 */ /* 0x000fe40000004100 */
[----:B------:R-:W-:Y:S01]  /*5c70*/  FMUL.FTZ R115, R103, R111 ;  /* 0x0000006f67737220 */ /* 0x000fe20000410000 */
[----:B------:R-:W-:Y:S01]  /*5c80*/  HADD2.F32 R30, -RZ, R30.H1_H1 ;  /* 0x3000001eff1e7230 */ /* 0x000fe20000004100 */
[----:B------:R-:W-:Y:S01]  /*5c90*/  F2FP.F16.E4M3.UNPACK_B R9, R29 ;  /* 0x0000001dff09723e */ /* 0x000fe200020006ff */
[--C-:B------:R-:W-:Y:S02]  /*5ca0*/  HADD2.F32 R110, -RZ, R109.reuse.H0_H0 ;  /* 0x2000006dff6e7230 */ /* 0x100fe40000004100 */
[-C--:B------:R-:W-:Y:S01]  /*5cb0*/  FMUL.FTZ R111, R104, R113.reuse ;  /* 0x00000071686f7220 */ /* 0x080fe20000410000 */
[----:B------:R-:W-:Y:S02]  /*5cc0*/  HADD2.F32 R109, -RZ, R109.H1_H1 ;  /* 0x3000006dff6d7230 */ /* 0x000fe40000004100 */
[----:B------:R-:W-:Y:S01]  /*5cd0*/  FMUL.FTZ R113, R30, R113 ;  /* 0x000000711e717220 */ /* 0x000fe20000410000 */
[----:B------:R-:W-:Y:S01]  /*5ce0*/  F2FP.SATFINITE.E4M3.F32.PACK_AB_MERGE_C R117, R117, R106, RZ ;  /* 0x0000006a7575723e */ /* 0x000fe200048070ff */
[-C--:B------:R-:W-:Y:S01]  /*5cf0*/  FFMA.FTZ R115, R34, R110.reuse, -R115 ;  /* 0x0000006e22737223 */ /* 0x080fe20000010873 */
[----:B------:R-:W-:Y:S01]  /*5d00*/  FFMA.FTZ R34, R103, R110, R112 ;  /* 0x0000006e67227223 */ /* 0x000fe20000010070 */
[----:B------:R-:W-:Y:S01]  /*5d10*/  FFMA.FTZ R113, R104, R109, R113 ;  /* 0x0000006d68717223 */ /* 0x000fe20000010071 */
[----:B------:R-:W-:Y:S01]  /*5d20*/  F2FP.SATFINITE.E4M3.F32.PACK_AB_MERGE_C R28, R107, R28, R8 ;  /* 0x0000001c6b1c723e */ /* 0x000fe20004807008 */
[--C-:B------:R-:W-:Y:S01]  /*5d30*/  HADD2.F32 R103, -RZ, R10.reuse.H0_H0 ;  /* 0x2000000aff677230 */ /* 0x100fe20000004100 */
[----:B------:R-:W-:Y:S01]  /*5d40*/  F2FP.SATFINITE.E4M3.F32.PACK_AB_MERGE_C R108, R119, R108, RZ ;  /* 0x0000006c776c723e */ /* 0x000fe200048070ff */
[----:B------:R-:W-:Y:S01]  /*5d50*/  HADD2.F32 R106, -RZ, R11.H0_H0 ;  /* 0x2000000bff6a7230 */ /* 0x000fe20000004100 */
[----:B------:R-:W-:Y:S01]  /*5d60*/  F2FP.F16.E4M3.UNPACK_B R104, R6 ;  /* 0x00000006ff68723e */ /* 0x000fe200020006ff */
[----:B------:R-:W-:Y:S01]  /*5d70*/  HADD2.F32 R8, -RZ, R9.H0_H0 ;  /* 0x20000009ff087230 */ /* 0x000fe20000004100 */
[----:B------:R-:W-:Y:S01]  /*5d80*/  F2FP.SATFINITE.E4M3.F32.PACK_AB_MERGE_C R34, R113, R34, R108 ;  /* 0x000000227122723e */ /* 0x000fe2000480706c */
[----:B------:R-:W-:-:S02]  /*5d90*/  HADD2.F32 R10, -RZ, R10.H1_H1 ;  /* 0x3000000aff0a7230 */ /* 0x000fc40000004100 */
[CC--:B------:R-:W-:Y:S01]  /*5da0*/  FMUL.FTZ R107, R103.reuse, R106.reuse ;  /* 0x0000006a676b7220 */ /* 0x0c0fe20000410000 */
[--C-:B------:R-:W-:Y:S02]  /*5db0*/  HADD2.F32 R105, -RZ, R104.reuse.H0_H0 ;  /* 0x20000068ff697230 */ /* 0x100fe40000004100 */
[C---:B------:R-:W-:Y:S01]  /*5dc0*/  FMUL.FTZ R108, R8.reuse, R106 ;  /* 0x0000006a086c7220 */ /* 0x040fe20000410000 */
[----:B------:R-:W-:Y:S01]  /*5dd0*/  HADD2.F32 R106, -RZ, R11.H1_H1 ;  /* 0x3000000bff6a7230 */ /* 0x000fe20000004100 */
[----:B------:R-:W-:Y:S01]  /*5de0*/  F2FP.F16.E4M3.UNPACK_B R33, R33.H1 ;  /* 0x00000021ff21723e */ /* 0x000fe200030006ff */
[----:B------:R-:W-:Y:S02]  /*5df0*/  HADD2.F32 R11, -RZ, R9.H1_H1 ;  /* 0x30000009ff0b7230 */ /* 0x000fe40000004100 */
[-C--:B------:R-:W-:Y:S01]  /*5e00*/  FFMA.FTZ R8, R8, R105.reuse, -R107 ;  /* 0x0000006908087223 */ /* 0x080fe2000001086b */
[----:B------:R-:W-:Y:S01]  /*5e10*/  FFMA.FTZ R9, R103, R105, R108 ;  /* 0x0000006967097223 */ /* 0x000fe2000001006c */
[----:B------:R-:W-:-:S02]  /*5e20*/  HADD2.F32 R104, -RZ, R104.H1_H1 ;  /* 0x30000068ff687230 */ /* 0x000fc40000004100 */
[-C--:B------:R-:W-:Y:S01]  /*5e30*/  FMUL.FTZ R108, R10, R106.reuse ;  /* 0x0000006a0a6c7220 */ /* 0x080fe20000410000 */
[C---:B------:R-:W-:Y:S01]  /*5e40*/  FMUL.FTZ R103, R11.reuse, R106 ;  /* 0x0000006a0b677220 */ /* 0x040fe20000410000 */
[----:B------:R-:W-:Y:S01]  /*5e50*/  F2FP.F16.E4M3.UNPACK_B R105, R7.H1 ;  /* 0x00000007ff69723e */ /* 0x000fe200030006ff */
[----:B------:R-:W-:Y:S01]  /*5e60*/  FFMA.FTZ R30, R30, R109, -R111 ;  /* 0x0000006d1e1e7223 */ /* 0x000fe2000001086f */
[----:B------:R-:W-:Y:S01]  /*5e70*/  F2FP.F16.E4M3.UNPACK_B R29, R29.H1 ;  /* 0x0000001dff1d723e */ /* 0x000fe200030006ff */
[-C--:B------:R-:W-:Y:S01]  /*5e80*/  FFMA.FTZ R11, R11, R104.reuse, -R108 ;  /* 0x000000680b0b7223 */ /* 0x080fe2000001086c */
[----:B------:R-:W-:Y:S01]  /*5e90*/  FFMA.FTZ R10, R10, R104, R103 ;  /* 0x000000680a0a7223 */ /* 0x000fe20000010067 */
[----:B------:R-:W-:Y:S01]  /*5ea0*/  F2FP.F16.E4M3.UNPACK_B R6, R6.H1 ;  /* 0x00000006ff06723e */ /* 0x000fe200030006ff */
[----:B------:R-:W-:Y:S01]  /*5eb0*/  HADD2.F32 R103, -RZ, R33.H0_H0 ;  /* 0x20000021ff677230 */ /* 0x000fe20000004100 */
[-C--:B------:R-:W-:Y:S01]  /*5ec0*/  F2FP.F16.E4M3.UNPACK_B R113, R5.reuse ;  /* 0x00000005ff71723e */ /* 0x080fe200020006ff */
[----:B------:R-:W-:Y:S01]  /*5ed0*/  HADD2.F32 R108, -RZ, R105.H0_H0 ;  /* 0x20000069ff6c7230 */ /* 0x000fe20000004100 */
[----:B------:R-:W-:Y:S01]  /*5ee0*/  F2FP.F16.E4M3.UNPACK_B R114, R5.H1 ;  /* 0x00000005ff72723e */ /* 0x000fe200030006ff */
[----:B------:R-:W-:Y:S01]  /*5ef0*/  HADD2.F32 R7, -RZ, R29.H0_H0 ;  /* 0x2000001dff077230 */ /* 0x000fe20000004100 */
[----:B------:R-:W-:Y:S01]  /*5f00*/  F2FP.F16.E4M3.UNPACK_B R109, R4 ;  /* 0x00000004ff6d723e */ /* 0x000fe200020006ff */
[----:B------:R-:W-:-:S02]  /*5f10*/  HADD2.F32 R106, -RZ, R6.H0_H0 ;  /* 0x20000006ff6a7230 */ /* 0x000fc40000004100 */
[-C--:B------:R-:W-:Y:S01]  /*5f20*/  FMUL.FTZ R110, R103, R108.reuse ;  /* 0x0000006c676e7220 */ /* 0x080fe20000410000 */
[----:B------:R-:W-:Y:S02]  /*5f30*/  HADD2.F32 R29, -RZ, R29.H1_H1 ;  /* 0x3000001dff1d7230 */ /* 0x000fe40000004100 */
[C---:B------:R-:W-:Y:S01]  /*5f40*/  FMUL.FTZ R108, R7.reuse, R108 ;  /* 0x0000006c076c7220 */ /* 0x040fe20000410000 */
[----:B------:R-:W-:Y:S01]  /*5f50*/  HADD2.F32 R104, -RZ, R33.H1_H1 ;  /* 0x30000021ff687230 */ /* 0x000fe20000004100 */
[-C--:B------:R-:W-:Y:S01]  /*5f60*/  F2FP.F16.E4M3.UNPACK_B R33, R31.reuse ;  /* 0x0000001fff21723e */ /* 0x080fe200020006ff */
[----:B------:R-:W-:Y:S01]  /*5f70*/  HADD2.F32 R105, -RZ, R105.H1_H1 ;  /* 0x30000069ff697230 */ /* 0x000fe20000004100 */
[----:B------:R-:W-:Y:S01]  /*5f80*/  F2FP.F16.E4M3.UNPACK_B R31, R31.H1 ;  /* 0x0000001fff1f723e */ /* 0x000fe200030006ff */
[----:B------:R-:W-:Y:S02]  /*5f90*/  HADD2.F32 R107, -RZ, R6.H1_H1 ;  /* 0x30000006ff6b7230 */ /* 0x000fe40000004100 */
[-C--:B------:R-:W-:Y:S01]  /*5fa0*/  FFMA.FTZ R6, R7, R106.reuse, -R110 ;  /* 0x0000006a07067223 */ /* 0x080fe2000001086e */
[----:B------:R-:W-:Y:S01]  /*5fb0*/  FFMA.FTZ R7, R103, R106, R108 ;  /* 0x0000006a67077223 */ /* 0x000fe2000001006c */
[CC--:B------:R-:W-:Y:S01]  /*5fc0*/  FMUL.FTZ R112, R104.reuse, R105.reuse ;  /* 0x0000006968707220 */ /* 0x0c0fe20000410000 */
[C---:B------:R-:W-:Y:S01]  /*5fd0*/  FMUL.FTZ R103, R29.reuse, R105 ;  /* 0x000000691d677220 */ /* 0x040fe20000410000 */
[-C--:B------:R-:W-:Y:S01]  /*5fe0*/  F2FP.F16.E4M3.UNPACK_B R105, R35.reuse ;  /* 0x00000023ff69723e */ /* 0x080fe200020006ff */
[----:B------:R-:W-:Y:S01]  /*5ff0*/  HADD2.F32 R5, -RZ, R114.H0_H0 ;  /* 0x20000072ff057230 */ /* 0x000fe20000004100 */
[----:B------:R-:W-:Y:S01]  /*6000*/  F2FP.F16.E4M3.UNPACK_B R106, R35.H1 ;  /* 0x00000023ff6a723e */ /* 0x000fe200030006ff */
[-C--:B------:R-:W-:Y:S01]  /*6010*/  FFMA.FTZ R29, R29, R107.reuse, -R112 ;  /* 0x0000006b1d1d7223 */ /* 0x080fe20000010870 */
[----:B------:R-:W-:Y:S01]  /*6020*/  FFMA.FTZ R104, R104, R107, R103 ;  /* 0x0000006b68687223 */ /* 0x000fe20000010067 */
[----:B------:R-:W-:Y:S01]  /*6030*/  F2FP.F16.E4M3.UNPACK_B R110, R4.H1 ;  /* 0x00000004ff6e723e */ /* 0x000fe200030006ff */
[----:B------:R-:W-:Y:S01]  /*6040*/  HADD2.F32 R35, -RZ, R33.H0_H0 ;  /* 0x20000021ff237230 */ /* 0x000fe20000004100 */
[----:B------:R-:W-:Y:S01]  /*6050*/  F2FP.SATFINITE.E4M3.F32.PACK_AB_MERGE_C R30, R30, R115, R117 ;  /* 0x000000731e1e723e */ /* 0x000fe20004807075 */
[----:B------:R-:W-:Y:S01]  /*6060*/  HADD2.F32 R107, -RZ, R105.H0_H0 ;  /* 0x20000069ff6b7230 */ /* 0x000fe20000004100 */
[----:B------:R-:W-:Y:S01]  /*6070*/  F2FP.SATFINITE.E4M3.F32.PACK_AB_MERGE_C R6, R29, R6, RZ ;  /* 0x000000061d06723e */ /* 0x000fe200048070ff */
[----:B------:R-:W-:Y:S01]  /*6080*/  HADD2.F32 R4, -RZ, R113.H0_H0 ;  /* 0x20000071ff047230 */ /* 0x000fe20000004100 */
        /* <DEDUP_REMOVED lines=9> */
[----:B------:R-:W-:Y:S02]  /*6120*/  HADD2.F32 R114, -RZ, R114.H1_H1 ;  /* 0x30000072ff727230 */ /* 0x000fe40000004100 */
[----:B------:R-:W-:Y:S01]  /*6130*/  FMUL.FTZ R115, R103, R5 ;  /* 0x0000000567737220 */ /* 0x000fe20000410000 */
[----:B------:R-:W-:-:S02]  /*6140*/  HADD2.F32 R31, -RZ, R31.H1_H1 ;  /* 0x3000001fff1f7230 */ /* 0x000fc40000004100 */
[-C--:B------:R-:W-:Y:S01]  /*6150*/  FFMA.FTZ R4, R35, R112.reuse, -R116 ;  /* 0x0000007023047223 */ /* 0x080fe20000010874 */
[--C-:B------:R-:W-:Y:S02]  /*6160*/  HADD2.F32 R111, -RZ, R110.reuse.H0_H0 ;  /* 0x2000006eff6f7230 */ /* 0x100fe40000004100 */
[----:B------:R-:W-:Y:S01]  /*6170*/  FFMA.FTZ R5, R107, R112, R118 ;  /* 0x000000706b057223 */ /* 0x000fe20000010076 */
[----:B------:R-:W-:Y:S02]  /*6180*/  HADD2.F32 R105, -RZ, R105.H1_H1 ;  /* 0x30000069ff697230 */ /* 0x000fe40000004100 */
[-C--:B------:R-:W-:Y:S01]  /*6190*/  FMUL.FTZ R116, R106, R114.reuse ;  /* 0x000000726a747220 */ /* 0x080fe20000410000 */
[----:B------:R-:W-:Y:S02]  /*61a0*/  HADD2.F32 R112, -RZ, R113.H1_H1 ;  /* 0x30000071ff707230 */ /* 0x000fe40000004100 */
[----:B------:R-:W-:Y:S01]  /*61b0*/  FMUL.FTZ R35, R31, R114 ;  /* 0x000000721f237220 */ /* 0x000fe20000410000 */
[----:B------:R-:W-:-:S02]  /*61c0*/  HADD2.F32 R110, -RZ, R110.H1_H1 ;  /* 0x3000006eff6e7230 */ /* 0x000fc40000004100 */
[-C--:B------:R-:W-:Y:S01]  /*61d0*/  FFMA.FTZ R115, R108, R111.reuse, R115 ;  /* 0x0000006f6c737223 */ /* 0x080fe20000010073 */
[----:B------:R-:W-:Y:S02]  /*61e0*/  HADD2.F32 R33, -RZ, R33.H1_H1 ;  /* 0x30000021ff217230 */ /* 0x000fe40000004100 */
[----:B------:R-:W-:Y:S01]  /*61f0*/  FFMA.FTZ R120, R103, R111, -R120 ;  /* 0x0000006f67787223 */ /* 0x000fe20000010878 */
[----:B------:R-:W-:Y:S02]  /*6200*/  HADD2.F32 R108, -RZ, R109.H1_H1 ;  /* 0x3000006dff6c7230 */ /* 0x000fe40000004100 */
[----:B------:R-:W-:Y:S01]  /*6210*/  FMUL.FTZ R114, R105, R112 ;  /* 0x0000007069727220 */ /* 0x000fe20000410000 */
[----:B------:R-:W-:Y:S01]  /*6220*/  FFMA.FTZ R31, R31, R110, -R116 ;  /* 0x0000006e1f1f7223 */ /* 0x000fe20000010874 */
[C---:B------:R-:W-:Y:S01]  /*6230*/  FMUL.FTZ R112, R33.reuse, R112 ;  /* 0x0000007021707220 */ /* 0x040fe20000410000 */
[----:B------:R-:W-:Y:S01]  /*6240*/  FFMA.FTZ R106, R106, R110, R35 ;  /* 0x0000006e6a6a7223 */ /* 0x000fe20000010023 */
[----:B------:R-:W-:-:S02]  /*6250*/  FFMA.FTZ R33, R33, R108, -R114 ;  /* 0x0000006c21217223 */ /* 0x000fc40000010872 */
[----:B------:R-:W-:Y:S01]  /*6260*/  FFMA.FTZ R112, R105, R108, R112 ;  /* 0x0000006c69707223 */ /* 0x000fe20000010070 */
[----:B------:R-:W-:Y:S02]  /*6270*/  F2FP.SATFINITE.E4M3.F32.PACK_AB_MERGE_C R31, R31, R120, RZ ;  /* 0x000000781f1f723e */ /* 0x000fe400048070ff */
[----:B------:R-:W-:Y:S02]  /*6280*/  F2FP.SATFINITE.E4M3.F32.PACK_AB_MERGE_C R106, R106, R115, RZ ;  /* 0x000000736a6a723e */ /* 0x000fe400048070ff */
[----:B------:R-:W-:Y:S02]  /*6290*/  F2FP.SATFINITE.E4M3.F32.PACK_AB_MERGE_C R31, R33, R4, R31 ;  /* 0x00000004211f723e */ /* 0x000fe4000480701f */
[----:B------:R-:W-:Y:S02]  /*62a0*/  F2FP.SATFINITE.E4M3.F32.PACK_AB_MERGE_C R33, R10, R9, R7 ;  /* 0x000000090a21723e */ /* 0x000fe40004807007 */
[----:B------:R-:W-:-:S07]  /*62b0*/  F2FP.SATFINITE.E4M3.F32.PACK_AB_MERGE_C R35, R112, R5, R106 ;  /* 0x000000057023723e */ /* 0x000fce000480706a */
.L_x_1462:
[----:B------:R-:W-:Y:S05]  /*62c0*/  BSYNC B2 ;  /* 0x0000000000027941 */ /* 0x000fea0003800000 */
.L_x_1461:
[----:B------:R-:W-:Y:S02]  /*62d0*/  ISETP.GE.AND P5, PT, R101, R98, PT ;  /* 0x000000626500720c */ /* 0x000fe40003fa6270 */
[----:B------:R-:W-:-:S11]  /*62e0*/  P2R R5, PR, RZ, 0x1 ;  /* 0x00000001ff057803 */ /* 0x000fd60000000000 */
[--C-:B------:R-:W-:Y:S02]  /*62f0*/  @!P5 SHF.R.S32.HI R4, RZ, 0x1f, R101.reuse ;  /* 0x0000001fff04d819 */ /* 0x100fe40000011465 */
[----:B------:R-:W-:-:S04]  /*6300*/  @!P5 IADD3 R7, P0, P6, R44, R84, R101 ;  /* 0x000000542c07d210 */ /* 0x000fc80007e1e065 */
[----:B------:R-:W-:Y:S02]  /*6310*/  @!P5 IADD3.X R8, R0, R97, R4, P0, P6 ;  /* 0x000000610008d210 */ /* 0x000fe400007ec404 */
[----:B------:R-:W-:Y:S02]  /*6320*/  IADD3 R4, P6, R99, R76, RZ ;  /* 0x0000004c63047210 */ /* 0x000fe40007fde0ff */
[----:B------:R-:W-:-:S03]  /*6330*/  ISETP.NE.AND P0, PT, R5, RZ, PT ;  /* 0x000000ff0500720c */ /* 0x000fc60003f05270 */
[----:B------:R-:W-:Y:S01]  /*6340*/  IMAD.X R5, R102, 0x1, R77, P6 ;  /* 0x0000000166057824 */ /* 0x000fe200030e064d */
[----:B------:R-:W-:-:S04]  /*6350*/  @!P5 IADD3 R6, P6, R7, R76, RZ ;  /* 0x0000004c0706d210 */ /* 0x000fc80007fde0ff */
[----:B-1----:R1:W-:Y:S01]  /*6360*/  STG.E.128 desc[UR46][R4.64], R28 ;  /* 0x0000001c04007986 */ /* 0x0023e2000c101d2e */
[----:B------:R-:W-:-:S05]  /*6370*/  @!P5 IMAD.X R7, R8, 0x1, R77, P6 ;  /* 0x000000010807d824 */ /* 0x000fca00030e064d */
[----:B--2---:R1:W-:Y:S03]  /*6380*/  @!P5 STG.E.128 desc[UR46][R6.64], R32 ;  /* 0x000000200600d986 */ /* 0x0043e6000c101d2e */
.L_x_1460:
[----:B------:R-:W-:Y:S05]  /*6390*/  BSYNC B1 ;  /* 0x0000000000017941 */ /* 0x000fea0003800000 */
.L_x_1459:
[----:B------:R-:W-:Y:S01]  /*63a0*/  ISETP.GE.OR P5, PT, R219, R90, P1 ;  /* 0x0000005adb00720c */ /* 0x000fe20000fa6670 */
[-C--:B-12---:R-:W-:Y:S02]  /*63b0*/  IMAD R4, R69, R82.reuse, RZ ;  /* 0x0000005245047224 */ /* 0x086fe400078e02ff */
[----:B------:R-:W-:-:S04]  /*63c0*/  IMAD.WIDE.U32 R80, R219, R82, R80 ;  /* 0x00000052db507225 */ /* 0x000fc800078e0050 */
[----:B------:R-:W-:-:S06]  /*63d0*/  IMAD R31, R219, R83, R4 ;  /* 0x00000053db1f7224 */ /* 0x000fcc00078e0204 */
[----:B------:R-:W-:Y:S05]  /*63e0*/  @P5 BRA `(.L_x_1449) ;  /* 0x0000001000605947 */ /* 0x000fea0003800000 */
[----:B------:R-:W-:Y:S01]  /*63f0*/  SEL R100, R71, R100, !P0 ;  /* 0x0000006447647207 */ /* 0x000fe20004000000 */
[----:B------:R-:W-:Y:S01]  /*6400*/  IMAD.IADD R31, R81, 0x1, R31 ;  /* 0x00000001511f7824 */ /* 0x000fe200078e021f */
[----:B------:R-:W-:Y:S01]  /*6410*/  IADD3 R29, P5, P6, R44, R80, R74 ;  /* 0x000000502c1d7210 */ /* 0x000fe20007ebe04a */
[----:B------:R-:W-:Y:S01]  /*6420*/  BSSY B1, `(.L_x_1463) ;  /* 0x00000f0000017945 */ /* 0x000fe20003800000 */
[----:B------:R-:W-:Y:S02]  /*6430*/  SHF.R.S32.HI R5, RZ, 0x1f, R100 ;  /* 0x0000001fff057819 */ /* 0x000fe40000011464 */
[----:B------:R-:W-:Y:S02]  /*6440*/  IADD3.X R4, R0, R31, R86, P5, P6 ;  /* 0x0000001f00047210 */ /* 0x000fe40002fec456 */
[----:B------:R-:W-:Y:S02]  /*6450*/  LEA.HI R100, R5, R100, RZ, 0x5 ;  /* 0x0000006405647211 */ /* 0x000fe400078f28ff */
[----:B------:R-:W-:-:S02]  /*6460*/  IADD3 R28, P5, R29, R76, RZ ;  /* 0x0000004c1d1c7210 */ /* 0x000fc40007fbe0ff */
[----:B------:R-:W-:Y:S02]  /*6470*/  LEA.HI.SX32 R100, R100, R79, 0x1b ;  /* 0x0000004f64647211 */ /* 0x000fe400078fdaff */
[----:B------:R-:W-:Y:S01]  /*6480*/  SHF.R.U32.HI R7, RZ, 0x3, R203 ;  /* 0x00000003ff077819 */ /* 0x000fe200000116cb */
[----:B------:R-:W-:Y:S01]  /*6490*/  IMAD.X R29, R4, 0x1, R77, P5 ;  /* 0x00000001041d7824 */ /* 0x000fe200028e064d */
[----:B------:R-:W-:Y:S01]  /*64a0*/  SHF.R.S32.HI R5, RZ, 0x1f, R100 ;  /* 0x0000001fff057819 */ /* 0x000fe20000011464 */
[----:B------:R-:W-:-:S03]  /*64b0*/  IMAD.SHL.U32 R33, R100, 0x10, RZ ;  /* 0x0000001064217824 */ /* 0x000fc600078e00ff */
[----:B------:R-:W-:Y:S02]  /*64c0*/  LEA.HI R5, R5, R100, RZ, 0x3 ;  /* 0x0000006405057211 */ /* 0x000fe400078f18ff */
[----:B------:R-:W-:-:S03]  /*64d0*/  LOP3.LUT R4, R203, 0x70, R33, 0xf8, !PT ;  /* 0x00000070cb047812 */ /* 0x000fc600078ef821 */
[----:B------:R-:W-:Y:S01]  /*64e0*/  IMAD.SHL.U32 R6, R5, 0x400, RZ ;  /* 0x0000040005067824 */ /* 0x000fe200078e00ff */
[----:B------:R-:W-:-:S04]  /*64f0*/  LOP3.LUT R5, R4, R7, RZ, 0x3c, !PT ;  /* 0x0000000704057212 */ /* 0x000fc800078e3cff */
[----:B------:R-:W-:-:S04]  /*6500*/  LOP3.LUT R6, R6, 0xffffe000, RZ, 0xc0, !PT ;  /* 0xffffe00006067812 */ /* 0x000fc800078ec0ff */
[----:B------:R-:W-:Y:S01]  /*6510*/  IADD3 R7, R5, R6, R212 ;  /* 0x0000000605077210 */ /* 0x000fe20007ffe0d4 */
[----:B------:R-:W-:-:S04]  /*6520*/  IMAD R5, R192, 0x4000, R41 ;  /* 0x00004000c0057824 */ /* 0x000fc800078e0229 */
[----:B------:R-:W-:Y:S02]  /*6530*/  IMAD R7, R192, 0x4000, R7 ;  /* 0x00004000c0077824 */ /* 0x000fe400078e0207 */
[C---:B------:R-:W-:Y:S02]  /*6540*/  IMAD.IADD R5, R16.reuse, 0x1, R5 ;  /* 0x0000000110057824 */ /* 0x040fe400078e0205 */
[----:B------:R-:W-:-:S04]  /*6550*/  IMAD.IADD R8, R16, 0x1, R7 ;  /* 0x0000000110087824 */ /* 0x000fc800078e0207 */
[----:B------:R-:W1:Y:S04]  /*6560*/  LDS.128 R4, [R5+0x20000] ;  /* 0x0200000005047984 */ /* 0x000e680000000c00 */
[----:B------:R-:W2:Y:S01]  /*6570*/  LDS.128 R8, [R8+0x20000] ;  /* 0x0200000008087984 */ /* 0x000ea20000000c00 */
[----:B------:R-:W-:Y:S05]  /*6580*/  @P4 BRA `(.L_x_1464) ;  /* 0x0000000c00644947 */ /* 0x000fea0003800000 */
[----:B------:R-:W-:Y:S01]  /*6590*/  SHF.R.U32.HI R100, RZ, 0x8, R13 ;  /* 0x00000008ff647819 */ /* 0x000fe2000001160d */
[----:B-1----:R-:W-:Y:S01]  /*65a0*/  IMAD.MOV.U32 R24, RZ, RZ, R4 ;  /* 0x000000ffff187224 */ /* 0x002fe200078e0004 */
[----:B------:R-:W-:Y:S01]  /*65b0*/  LOP3.LUT R14, R13, 0xff, RZ, 0xc0, !PT ;  /* 0x000000ff0d0e7812 */ /* 0x000fe200078ec0ff */
[----:B------:R-:W-:Y:S01]  /*65c0*/  IMAD.MOV.U32 R12, RZ, RZ, R5 ;  /* 0x000000ffff0c7224 */ /* 0x000fe200078e0005 */
[----:B------:R-:W-:Y:S01]  /*65d0*/  SHF.R.U32.HI R99, RZ, 0x18, R13 ;  /* 0x00000018ff637819 */ /* 0x000fe2000001160d */
[----:B------:R-:W-:Y:S01]  /*65e0*/  IMAD.SHL.U32 R4, R100, 0x100, RZ ;  /* 0x0000010064047824 */ /* 0x000fe200078e00ff */
[--C-:B------:R-:W-:Y:S02]  /*65f0*/  SHF.R.U32.HI R85, RZ, 0x8, R15.reuse ;  /* 0x00000008ff557819 */ /* 0x100fe4000001160f */
[----:B------:R-:W-:Y:S02]  /*6600*/  PRMT R5, R99, 0x654, R14 ;  /* 0x0000065463057816 */ /* 0x000fe4000000000e */
[----:B------:R-:W-:-:S02]  /*6610*/  SHF.R.U32.HI R97, RZ, 0x10, R15 ;  /* 0x00000010ff617819 */ /* 0x000fc4000001160f */
[----:B------:R-:W-:Y:S02]  /*6620*/  LOP3.LUT R26, R15, 0xff, RZ, 0xc0, !PT ;  /* 0x000000ff0f1a7812 */ /* 0x000fe400078ec0ff */
[----:B------:R-:W-:Y:S02]  /*6630*/  SHF.R.U32.HI R15, RZ, 0x18, R15 ;  /* 0x00000018ff0f7819 */ /* 0x000fe4000001160f */
[----:B------:R-:W-:Y:S01]  /*6640*/  LOP3.LUT R5, R5, 0xff00, R4, 0xf8, !PT ;  /* 0x0000ff0005057812 */ /* 0x000fe200078ef804 */
[----:B------:R-:W-:Y:S01]  /*6650*/  IMAD.SHL.U32 R4, R85, 0x100, RZ ;  /* 0x0000010055047824 */ /* 0x000fe200078e00ff */
[----:B------:R-:W-:Y:S02]  /*6660*/  SHF.R.U32.HI R34, RZ, 0x8, R25 ;  /* 0x00000008ff227819 */ /* 0x000fe40000011619 */
[----:B------:R-:W-:Y:S01]  /*6670*/  SHF.R.U32.HI R101, RZ, 0x10, R13 ;  /* 0x00000010ff657819 */ /* 0x000fe2000001160d */
[----:B------:R-:W-:Y:S01]  /*6680*/  IMAD.MOV.U32 R13, RZ, RZ, R6 ;  /* 0x000000ffff0d7224 */ /* 0x000fe200078e0006 */
[----:B------:R-:W-:-:S02]  /*6690*/  SHF.R.U32.HI R84, RZ, 0x10, R25 ;  /* 0x00000010ff547819 */ /* 0x000fc40000011619 */
[----:B------:R-:W-:Y:S01]  /*66a0*/  LOP3.LUT R30, R25, 0xff, RZ, 0xc0, !PT ;  /* 0x000000ff191e7812 */ /* 0x000fe200078ec0ff */
[----:B------:R-:W-:Y:S01]  /*66b0*/  IMAD.U32 R6, R101, 0x10000, RZ ;  /* 0x0001000065067824 */ /* 0x000fe200078e00ff */
[----:B------:R-:W-:Y:S01]  /*66c0*/  SHF.R.U32.HI R35, RZ, 0x18, R25 ;  /* 0x00000018ff237819 */ /* 0x000fe20000011619 */
[----:B--2---:R-:W-:Y:S01]  /*66d0*/  IMAD.MOV.U32 R25, RZ, RZ, R8 ;  /* 0x000000ffff197224 */ /* 0x004fe200078e0008 */
[--C-:B------:R-:W-:Y:S01]  /*66e0*/  SHF.R.U32.HI R32, RZ, 0x8, R27.reuse ;  /* 0x00000008ff207819 */ /* 0x100fe2000001161b */
[----:B------:R-:W-:Y:S01]  /*66f0*/  IMAD.SHL.U32 R8, R34, 0x100, RZ ;  /* 0x0000010022087824 */ /* 0x000fe200078e00ff */
[----:B------:R-:W-:Y:S02]  /*6700*/  PRMT R15, R15, 0x654, R26 ;  /* 0x000006540f0f7816 */ /* 0x000fe4000000001a */
[----:B------:R-:W-:Y:S01]  /*6710*/  SHF.R.U32.HI R82, RZ, 0x10, R27 ;  /* 0x00000010ff527819 */ /* 0x000fe2000001161b */
[----:B------:R-:W-:Y:S01]  /*6720*/  IMAD.SHL.U32 R14, R32, 0x100, RZ ;  /* 0x00000100200e7824 */ /* 0x000fe200078e00ff */
[----:B------:R-:W-:-:S02]  /*6730*/  LOP3.LUT R83, R27, 0xff0000ff, RZ, 0xc0, !PT ;  /* 0xff0000ff1b537812 */ /* 0x000fc400078ec0ff */
[----:B------:R-:W-:Y:S01]  /*6740*/  LOP3.LUT R15, R15, 0xff00, R4, 0xf8, !PT ;  /* 0x0000ff000f0f7812 */ /* 0x000fe200078ef804 */
[----:B------:R-:W-:Y:S01]  /*6750*/  IMAD.U32 R4, R97, 0x10000, RZ ;  /* 0x0001000061047824 */ /* 0x000fe200078e00ff */
[----:B------:R-:W-:Y:S01]  /*6760*/  PRMT R27, R35, 0x654, R30 ;  /* 0x00000654231b7816 */ /* 0x000fe2000000001e */
[----:B------:R-:W-:Y:S01]  /*6770*/  IMAD.U32 R82, R82, 0x10000, RZ ;  /* 0x0001000052527824 */ /* 0x000fe200078e00ff */
[----:B------:R-:W-:Y:S02]  /*6780*/  F2FP.F16.E4M3.UNPACK_B R34, R96.H1 ;  /* 0x00000060ff22723e */ /* 0x000fe400030006ff */
[----:B------:R-:W-:Y:S02]  /*6790*/  F2FP.F16.E4M3.UNPACK_B R30, R25.H1 ;  /* 0x00000019ff1e723e */ /* 0x000fe400030006ff */
[----:B------:R-:W-:Y:S02]  /*67a0*/  F2FP.F16.E4M3.UNPACK_B R26, R24.H1 ;  /* 0x00000018ff1a723e */ /* 0x000fe400030006ff */
[----:B------:R-:W-:Y:S01]  /*67b0*/  LOP3.LUT R35, R27, 0xff00, R8, 0xf8, !PT ;  /* 0x0000ff001b237812 */ /* 0x000fe200078ef808 */
[----:B------:R-:W-:Y:S01]  /*67c0*/  IMAD.U32 R8, R84, 0x10000, RZ ;  /* 0x0001000054087824 */ /* 0x000fe200078e00ff */
[----:B------:R-:W-:Y:S01]  /*67d0*/  LOP3.LUT R83, R83, 0xff00, R14, 0xf8, !PT ;  /* 0x0000ff0053537812 */ /* 0x000fe200078ef80e */
[----:B------:R-:W-:Y:S01]  /*67e0*/  HADD2.F32 R14, -RZ, R26.H0_H0 ;  /* 0x2000001aff0e7230 */ /* 0x000fe20000004100 */
[----:B------:R-:W-:Y:S01]  /*67f0*/  LOP3.LUT R6, R5, 0xff0000, R6, 0xf8, !PT ;  /* 0x00ff000005067812 */ /* 0x000fe200078ef806 */
[----:B------:R-:W-:Y:S01]  /*6800*/  HADD2.F32 R5, -RZ, R34.H0_H0 ;  /* 0x20000022ff057230 */ /* 0x000fe20000004100 */
[----:B------:R-:W-:Y:S01]  /*6810*/  LOP3.LUT R4, R15, 0xff0000, R4, 0xf8, !PT ;  /* 0x00ff00000f047812 */ /* 0x000fe200078ef804 */
[----:B------:R-:W-:Y:S01]  /*6820*/  HADD2.F32 R15, -RZ, R30.H0_H0 ;  /* 0x2000001eff0f7230 */ /* 0x000fe20000004100 */
[----:B------:R-:W-:Y:S01]  /*6830*/  F2FP.F16.E4M3.UNPACK_B R27, R94.H1 ;  /* 0x0000005eff1b723e */ /* 0x000fe200030006ff */
[----:B------:R-:W-:-:S02]  /*6840*/  HADD2.F32 R34, -RZ, R34.H1_H1 ;  /* 0x30000022ff227230 */ /* 0x000fc40000004100 */
[CC--:B------:R-:W-:Y:S01]  /*6850*/  FMUL.FTZ R84, R14.reuse, R5.reuse ;  /* 0x000000050e547220 */ /* 0x0c0fe20000410000 */
[----:B------:R-:W-:Y:S01]  /*6860*/  LOP3.LUT R8, R35, 0xff0000, R8, 0xf8, !PT ;  /* 0x00ff000023087812 */ /* 0x000fe200078ef808 */
[----:B------:R-:W-:Y:S01]  /*6870*/  FMUL.FTZ R85, R15, R5 ;  /* 0x000000050f557220 */ /* 0x000fe20000410000 */
[--C-:B------:R-:W-:Y:S01]  /*6880*/  HADD2.F32 R32, -RZ, R27.reuse.H0_H0 ;  /* 0x2000001bff207230 */ /* 0x100fe20000004100 */
[----:B------:R-:W-:Y:S01]  /*6890*/  LOP3.LUT R5, R83, 0xff0000, R82, 0xf8, !PT ;  /* 0x00ff000053057812 */ /* 0x000fe200078ef852 */
[----:B------:R-:W-:Y:S01]  /*68a0*/  HADD2.F32 R82, -RZ, R27.H1_H1 ;  /* 0x3000001bff527230 */ /* 0x000fe20000004100 */
[----:B------:R-:W-:Y:S01]  /*68b0*/  F2FP.F16.E4M3.UNPACK_B R96, R96 ;  /* 0x00000060ff60723e */ /* 0x000fe200020006ff */
[----:B------:R-:W-:Y:S02]  /*68c0*/  HADD2.F32 R27, -RZ, R26.H1_H1 ;  /* 0x3000001aff1b7230 */ /* 0x000fe40000004100 */
[-C--:B------:R-:W-:Y:S01]  /*68d0*/  FFMA.FTZ R14, R14, R32.reuse, -R85 ;  /* 0x000000200e0e7223 */ /* 0x080fe20000010855 */
[----:B------:R-:W-:Y:S01]  /*68e0*/  FFMA.FTZ R15, R15, R32, R84 ;  /* 0x000000200f0f7223 */ /* 0x000fe20000010054 */
[----:B------:R-:W-:Y:S01]  /*68f0*/  HADD2.F32 R35, -RZ, R30.H1_H1 ;  /* 0x3000001eff237230 */ /* 0x000fe20000004100 */
[----:B------:R-:W-:Y:S01]  /*6900*/  F2FP.F16.E4M3.UNPACK_B R32, R25 ;  /* 0x00000019ff20723e */ /* 0x000fe200020006ff */
[----:B------:R-:W-:Y:S01]  /*6910*/  FMUL.FTZ R84, R27, R34 ;  /* 0x000000221b547220 */ /* 0x000fe20000410000 */
[----:B------:R-:W-:Y:S01]  /*6920*/  F2FP.F16.E4M3.UNPACK_B R30, R24 ;  /* 0x00000018ff1e723e */ /* 0x000fe200020006ff */
[----:B------:R-:W-:Y:S01]  /*6930*/  HADD2.F32 R83, -RZ, R96.H0_H0 ;  /* 0x20000060ff537230 */ /* 0x000fe20000004100 */
[----:B------:R-:W-:Y:S01]  /*6940*/  F2FP.F16.E4M3.UNPACK_B R94, R94 ;  /* 0x0000005eff5e723e */ /* 0x000fe200020006ff */
[----:B------:R-:W-:Y:S01]  /*6950*/  FMUL.FTZ R24, R35, R34 ;  /* 0x0000002223187220 */ /* 0x000fe20000410000 */
[----:B------:R-:W-:-:S02]  /*6960*/  HADD2.F32 R34, -RZ, R32.H0_H0 ;  /* 0x20000020ff227230 */ /* 0x000fc40000004100 */
[----:B------:R-:W-:Y:S02]  /*6970*/  HADD2.F32 R26, -RZ, R30.H0_H0 ;  /* 0x2000001eff1a7230 */ /* 0x000fe40000004100 */
[-C--:B------:R-:W-:Y:S01]  /*6980*/  FFMA.FTZ R25, R27, R82.reuse, -R24 ;  /* 0x000000521b197223 */ /* 0x080fe20000010818 */
[----:B------:R-:W-:Y:S02]  /*6990*/  HADD2.F32 R27, -RZ, R94.H0_H0 ;  /* 0x2000005eff1b7230 */ /* 0x000fe40000004100 */
[----:B------:R-:W-:Y:S01]  /*69a0*/  FFMA.FTZ R24, R35, R82, R84 ;  /* 0x0000005223187223 */ /* 0x000fe20000010054 */
[-C--:B------:R-:W-:Y:S01]  /*69b0*/  FMUL.FTZ R85, R34, R83.reuse ;  /* 0x0000005322557220 */ /* 0x080fe20000410000 */
[----:B------:R-:W-:Y:S01]  /*69c0*/  FMUL.FTZ R83, R26, R83 ;  /* 0x000000531a537220 */ /* 0x000fe20000410000 */
[----:B------:R-:W-:Y:S01]  /*69d0*/  HADD2.F32 R35, -RZ, R96.H1_H1 ;  /* 0x30000060ff237230 */ /* 0x000fe20000004100 */
[----:B------:R-:W-:Y:S01]  /*69e0*/  F2FP.SATFINITE.E4M3.F32.PACK_AB_MERGE_C R14, R25, R14, RZ ;  /* 0x0000000e190e723e */ /* 0x000fe200048070ff */
[----:B------:R-:W-:-:S02]  /*69f0*/  HADD2.F32 R82, -RZ, R32.H1_H1 ;  /* 0x30000020ff527230 */ /* 0x000fc40000004100 */
[-C--:B------:R-:W-:Y:S01]  /*6a00*/  FFMA.FTZ R26, R26, R27.reuse, -R85 ;  /* 0x0000001b1a1a7223 */ /* 0x080fe20000010855 */
[----:B------:R-:W-:Y:S02]  /*6a10*/  HADD2.F32 R30, -RZ, R30.H1_H1 ;  /* 0x3000001eff1e7230 */ /* 0x000fe40000004100 */
[----:B------:R-:W-:Y:S01]  /*6a20*/  FFMA.FTZ R27, R34, R27, R83 ;  /* 0x0000001b221b7223 */ /* 0x000fe20000010053 */
[----:B------:R-:W-:Y:S02]  /*6a30*/  HADD2.F32 R85, -RZ, R94.H1_H1 ;  /* 0x3000005eff557230 */ /* 0x000fe40000004100 */
[-C--:B------:R-:W-:Y:S01]  /*6a40*/  FMUL.FTZ R97, R82, R35.reuse ;  /* 0x0000002352617220 */ /* 0x080fe20000410000 */
[----:B------:R-:W-:Y:S01]  /*6a50*/  F2FP.F16.E4M3.UNPACK_B R83, R10.H1 ;  /* 0x0000000aff53723e */ /* 0x000fe200030006ff */
[C---:B------:R-:W-:Y:S01]  /*6a60*/  FMUL.FTZ R99, R30.reuse, R35 ;  /* 0x000000231e637220 */ /* 0x040fe20000410000 */
[----:B------:R-:W-:Y:S01]  /*6a70*/  F2FP.F16.E4M3.UNPACK_B R34, R95.H1 ;  /* 0x0000005fff22723e */ /* 0x000fe200030006ff */
[----:B------:R-:W-:Y:S01]  /*6a80*/  FFMA.FTZ R35, R30, R85, -R97 ;  /* 0x000000551e237223 */ /* 0x000fe20000010861 */
[----:B------:R-:W-:Y:S01]  /*6a90*/  F2FP.F16.E4M3.UNPACK_B R94, R93.H1 ;  /* 0x0000005dff5e723e */ /* 0x000fe200030006ff */
[--C-:B------:R-:W-:Y:S01]  /*6aa0*/  HADD2.F32 R84, -RZ, R83.reuse.H0_H0 ;  /* 0x20000053ff547230 */ /* 0x100fe20000004100 */
[----:B------:R-:W-:Y:S01]  /*6ab0*/  F2FP.F16.E4M3.UNPACK_B R32, R13.H1 ;  /* 0x0000000dff20723e */ /* 0x000fe200030006ff */
[----:B------:R-:W-:Y:S01]  /*6ac0*/  FFMA.FTZ R30, R82, R85, R99 ;  /* 0x00000055521e7223 */ /* 0x000fe20000010063 */
[--C-:B------:R-:W-:Y:S01]  /*6ad0*/  HADD2.F32 R82, -RZ, R34.reuse.H1_H1 ;  /* 0x30000022ff527230 */ /* 0x100fe20000004100 */
[----:B------:R-:W-:Y:S01]  /*6ae0*/  F2FP.F16.E4M3.UNPACK_B R95, R95 ;  /* 0x0000005fff5f723e */ /* 0x000fe200020006ff */
[----:B------:R-:W-:Y:S01]  /*6af0*/  HADD2.F32 R83, -RZ, R83.H1_H1 ;  /* 0x30000053ff537230 */ /* 0x000fe20000004100 */
[----:B------:R-:W-:Y:S01]  /*6b00*/  F2FP.F16.E4M3.UNPACK_B R13, R13 ;  /* 0x0000000dff0d723e */ /* 0x000fe200020006ff */
[----:B------:R-:W-:Y:S01]  /*6b10*/  HADD2.F32 R97, -RZ, R34.H0_H0 ;  /* 0x20000022ff617230 */ /* 0x000fe20000004100 */
[----:B------:R-:W-:Y:S01]  /*6b20*/  F2FP.F16.E4M3.UNPACK_B R93, R93 ;  /* 0x0000005dff5d723e */ /* 0x000fe200020006ff */
[----:B------:R-:W-:-:S02]  /*6b30*/  HADD2.F32 R34, -RZ, R32.H0_H0 ;  /* 0x20000020ff227230 */ /* 0x000fc40000004100 */
[-C--:B------:R-:W-:Y:S01]  /*6b40*/  FMUL.FTZ R101, R83, R82.reuse ;  /* 0x0000005253657220 */ /* 0x080fe20000410000 */
[----:B------:R-:W-:Y:S02]  /*6b50*/  HADD2.F32 R85, -RZ, R94.H0_H0 ;  /* 0x2000005eff557230 */ /* 0x000fe40000004100 */
[-C--:B------:R-:W-:Y:S01]  /*6b60*/  FMUL.FTZ R99, R84, R97.reuse ;  /* 0x0000006154637220 */ /* 0x080fe20000410000 */
[----:B------:R-:W-:Y:S02]  /*6b70*/  HADD2.F32 R32, -RZ, R32.H1_H1 ;  /* 0x30000020ff207230 */ /* 0x000fe40000004100 */
[C---:B------:R-:W-:Y:S01]  /*6b80*/  FMUL.FTZ R97, R34.reuse, R97 ;  /* 0x0000006122617220 */ /* 0x040fe20000410000 */
[----:B------:R-:W-:Y:S02]  /*6b90*/  HADD2.F32 R94, -RZ, R94.H1_H1 ;  /* 0x3000005eff5e7230 */ /* 0x000fe40000004100 */
[----:B------:R-:W-:Y:S01]  /*6ba0*/  FFMA.FTZ R99, R34, R85, -R99 ;  /* 0x0000005522637223 */ /* 0x000fe20000010863 */
[----:B------:R-:W-:Y:S01]  /*6bb0*/  F2FP.SATFINITE.E4M3.F32.PACK_AB_MERGE_C R24, R24, R15, RZ ;  /* 0x0000000f1818723e */ /* 0x000fe200048070ff */
[----:B------:R-:W-:Y:S01]  /*6bc0*/  FMUL.FTZ R82, R32, R82 ;  /* 0x0000005220527220 */ /* 0x000fe20000410000 */
[----:B------:R-:W-:Y:S01]  /*6bd0*/  FFMA.FTZ R84, R84, R85, R97 ;  /* 0x0000005554547223 */ /* 0x000fe20000010061 */
[----:B------:R-:W-:Y:S01]  /*6be0*/  FFMA.FTZ R96, R32, R94, -R101 ;  /* 0x0000005e20607223 */ /* 0x000fe20000010865 */
[----:B------:R-:W-:Y:S01]  /*6bf0*/  F2FP.F16.E4M3.UNPACK_B R32, R10 ;  /* 0x0000000aff20723e */ /* 0x000fe200020006ff */
[----:B------:R-:W-:-:S02]  /*6c00*/  HADD2.F32 R85, -RZ, R95.H0_H0 ;  /* 0x2000005fff557230 */ /* 0x000fc40000004100 */
[----:B------:R-:W-:Y:S01]  /*6c10*/  FFMA.FTZ R101, R83, R94, R82 ;  /* 0x0000005e53657223 */ /* 0x000fe20000010052 */
[----:B------:R-:W-:Y:S01]  /*6c20*/  HADD2.F32 R95, -RZ, R95.H1_H1 ;  /* 0x3000005fff5f7230 */ /* 0x000fe20000004100 */
[----:B------:R-:W-:Y:S01]  /*6c30*/  F2FP.SATFINITE.E4M3.F32.PACK_AB_MERGE_C R15, R35, R26, R14 ;  /* 0x0000001a230f723e */ /* 0x000fe2000480700e */
[--C-:B------:R-:W-:Y:S01]  /*6c40*/  HADD2.F32 R34, -RZ, R32.reuse.H0_H0 ;  /* 0x20000020ff227230 */ /* 0x100fe20000004100 */
[----:B------:R-:W-:Y:S01]  /*6c50*/  F2FP.F16.E4M3.UNPACK_B R26, R8 ;  /* 0x00000008ff1a723e */ /* 0x000fe200020006ff */
[--C-:B------:R-:W-:Y:S01]  /*6c60*/  HADD2.F32 R10, -RZ, R13.reuse.H0_H0 ;  /* 0x2000000dff0a7230 */ /* 0x100fe20000004100 */
[----:B------:R-:W-:Y:S01]  /*6c70*/  F2FP.F16.E4M3.UNPACK_B R25, R12 ;  /* 0x0000000cff19723e */ /* 0x000fe200020006ff */
[----:B------:R-:W-:Y:S02]  /*6c80*/  HADD2.F32 R32, -RZ, R32.H1_H1 ;  /* 0x30000020ff207230 */ /* 0x000fe40000004100 */
[----:B------:R-:W-:Y:S01]  /*6c90*/  FMUL.FTZ R97, R34, R85 ;  /* 0x0000005522617220 */ /* 0x000fe20000410000 */
[----:B------:R-:W-:Y:S01]  /*6ca0*/  HADD2.F32 R13, -RZ, R13.H1_H1 ;  /* 0x3000000dff0d7230 */ /* 0x000fe20000004100 */
[----:B------:R-:W-:Y:S01]  /*6cb0*/  F2FP.SATFINITE.E4M3.F32.PACK_AB_MERGE_C R14, R30, R27, R24 ;  /* 0x0000001b1e0e723e */ /* 0x000fe20004807018 */
[----:B------:R-:W-:-:S02]  /*6cc0*/  HADD2.F32 R83, -RZ, R93.H0_H0 ;  /* 0x2000005dff537230 */ /* 0x000fc40000004100 */
[-C--:B------:R-:W-:Y:S01]  /*6cd0*/  FMUL.FTZ R82, R32, R95.reuse ;  /* 0x0000005f20527220 */ /* 0x080fe20000410000 */
[----:B------:R-:W-:Y:S02]  /*6ce0*/  HADD2.F32 R93, -RZ, R93.H1_H1 ;  /* 0x3000005dff5d7230 */ /* 0x000fe40000004100 */
[C---:B------:R-:W-:Y:S01]  /*6cf0*/  FMUL.FTZ R95, R13.reuse, R95 ;  /* 0x0000005f0d5f7220 */ /* 0x040fe20000410000 */
[C---:B------:R-:W-:Y:S01]  /*6d00*/  FMUL.FTZ R85, R10.reuse, R85 ;  /* 0x000000550a557220 */ /* 0x040fe20000410000 */
[----:B------:R-:W-:Y:S01]  /*6d10*/  F2FP.F16.E4M3.UNPACK_B R30, R6 ;  /* 0x00000006ff1e723e */ /* 0x000fe200020006ff */
[----:B------:R-:W-:Y:S01]  /*6d20*/  FFMA.FTZ R97, R10, R83, -R97 ;  /* 0x000000530a617223 */ /* 0x000fe20000010861 */
[----:B------:R-:W-:Y:S01]  /*6d30*/  FFMA.FTZ R95, R32, R93, R95 ;  /* 0x0000005d205f7223 */ /* 0x000fe2000001005f */
[----:B------:R-:W-:Y:S01]  /*6d40*/  F2FP.F16.E4M3.UNPACK_B R32, R9 ;  /* 0x00000009ff20723e */ /* 0x000fe200020006ff */
[----:B------:R-:W-:Y:S01]  /*6d50*/  FFMA.FTZ R82, R13, R93, -R82 ;  /* 0x0000005d0d527223 */ /* 0x000fe20000010852 */
[----:B------:R-:W-:Y:S01]  /*6d60*/  HADD2.F32 R35, -RZ, R26.H0_H0 ;  /* 0x2000001aff237230 */ /* 0x000fe20000004100 */
[----:B------:R-:W-:Y:S01]  /*6d70*/  F2FP.SATFINITE.E4M3.F32.PACK_AB_MERGE_C R13, R96, R99, RZ ;  /* 0x00000063600d723e */ /* 0x000fe200048070ff */
[----:B------:R-:W-:-:S02]  /*6d80*/  HADD2.F32 R24, -RZ, R25.H0_H0 ;  /* 0x20000019ff187230 */ /* 0x000fc40000004100 */
[----:B------:R-:W-:Y:S01]  /*6d90*/  FFMA.FTZ R10, R34, R83, R85 ;  /* 0x00000053220a7223 */ /* 0x000fe20000010055 */
[----:B------:R-:W-:Y:S01]  /*6da0*/  HADD2.F32 R27, -RZ, R32.H0_H0 ;  /* 0x20000020ff1b7230 */ /* 0x000fe20000004100 */
[----:B------:R-:W-:Y:S01]  /*6db0*/  F2FP.SATFINITE.E4M3.F32.PACK_AB_MERGE_C R13, R82, R97, R13 ;  /* 0x00000061520d723e */ /* 0x000fe2000480700d */
[----:B------:R-:W-:Y:S02]  /*6dc0*/  HADD2.F32 R34, -RZ, R30.H0_H0 ;  /* 0x2000001eff227230 */ /* 0x000fe40000004100 */
[-C--:B------:R-:W-:Y:S01]  /*6dd0*/  FMUL.FTZ R82, R24, R35.reuse ;  /* 0x0000002318527220 */ /* 0x080fe20000410000 */
[----:B------:R-:W-:Y:S02]  /*6de0*/  HADD2.F32 R32, -RZ, R32.H1_H1 ;  /* 0x30000020ff207230 */ /* 0x000fe40000004100 */
[----:B------:R-:W-:Y:S01]  /*6df0*/  FMUL.FTZ R85, R27, R35 ;  /* 0x000000231b557220 */ /* 0x000fe20000410000 */
[----:B------:R-:W-:Y:S01]  /*6e00*/  HADD2.F32 R83, -RZ, R26.H1_H1 ;  /* 0x3000001aff537230 */ /* 0x000fe20000004100 */
[----:B------:R-:W-:Y:S01]  /*6e10*/  F2FP.F16.E4M3.UNPACK_B R12, R12.H1 ;  /* 0x0000000cff0c723e */ /* 0x000fe200030006ff */
[----:B------:R-:W-:-:S02]  /*6e20*/  HADD2.F32 R26, -RZ, R25.H1_H1 ;  /* 0x30000019ff1a7230 */ /* 0x000fc40000004100 */
[-C--:B------:R-:W-:Y:S01]  /*6e30*/  FFMA.FTZ R24, R24, R34.reuse, -R85 ;  /* 0x0000002218187223 */ /* 0x080fe20000010855 */
[----:B------:R-:W-:Y:S01]  /*6e40*/  FFMA.FTZ R25, R27, R34, R82 ;  /* 0x000000221b197223 */ /* 0x000fe20000010052 */
[----:B------:R-:W-:Y:S02]  /*6e50*/  HADD2.F32 R35, -RZ, R30.H1_H1 ;  /* 0x3000001eff237230 */ /* 0x000fe40000004100 */
[-C--:B------:R-:W-:Y:S01]  /*6e60*/  FMUL.FTZ R85, R32, R83.reuse ;  /* 0x0000005320557220 */ /* 0x080fe20000410000 */
[----:B------:R-:W-:Y:S01]  /*6e70*/  FMUL.FTZ R83, R26, R83 ;  /* 0x000000531a537220 */ /* 0x000fe20000410000 */
[----:B------:R-:W-:Y:S02]  /*6e80*/  F2FP.F16.E4M3.UNPACK_B R27, R9.H1 ;  /* 0x00000009ff1b723e */ /* 0x000fe400030006ff */
[----:B------:R-:W-:Y:S01]  /*6e90*/  F2FP.F16.E4M3.UNPACK_B R34, R8.H1 ;  /* 0x00000008ff22723e */ /* 0x000fe200030006ff */
[-C--:B------:R-:W-:Y:S01]  /*6ea0*/  FFMA.FTZ R8, R32, R35.reuse, R83 ;  /* 0x0000002320087223 */ /* 0x080fe20000010053 */
[----:B------:R-:W-:Y:S01]  /*6eb0*/  FFMA.FTZ R9, R26, R35, -R85 ;  /* 0x000000231a097223 */ /* 0x000fe20000010855 */
[--C-:B------:R-:W-:Y:S01]  /*6ec0*/  HADD2.F32 R30, -RZ, R27.reuse.H0_H0 ;  /* 0x2000001bff1e7230 */ /* 0x100fe20000004100 */
[----:B------:R-:W-:Y:S01]  /*6ed0*/  F2FP.F16.E4M3.UNPACK_B R6, R6.H1 ;  /* 0x00000006ff06723e */ /* 0x000fe200030006ff */
[----:B------:R-:W-:Y:S01]  /*6ee0*/  HADD2.F32 R83, -RZ, R34.H0_H0 ;  /* 0x20000022ff537230 */ /* 0x000fe20000004100 */
[----:B------:R-:W-:Y:S01]  /*6ef0*/  F2FP.SATFINITE.E4M3.F32.PACK_AB_MERGE_C R84, R101, R84, RZ ;  /* 0x000000546554723e */ /* 0x000fe200048070ff */
[----:B------:R-:W-:Y:S01]  /*6f00*/  HADD2.F32 R26, -RZ, R12.H0_H0 ;  /* 0x2000000cff1a7230 */ /* 0x000fe20000004100 */
[----:B------:R-:W-:Y:S01]  /*6f10*/  F2FP.F16.E4M3.UNPACK_B R82, R5 ;  /* 0x00000005ff52723e */ /* 0x000fe200020006ff */
[----:B------:R-:W-:Y:S01]  /*6f20*/  HADD2.F32 R27, -RZ, R27.H1_H1 ;  /* 0x3000001bff1b7230 */ /* 0x000fe20000004100 */
[----:B------:R-:W-:Y:S01]  /*6f30*/  F2FP.SATFINITE.E4M3.F32.PACK_AB_MERGE_C R10, R95, R10, R84 ;  /* 0x0000000a5f0a723e */ /* 0x000fe20004807054 */
[----:B------:R-:W-:-:S02]  /*6f40*/  HADD2.F32 R34, -RZ, R34.H1_H1 ;  /* 0x30000022ff227230 */ /* 0x000fc40000004100 */
[-C--:B------:R-:W-:Y:S01]  /*6f50*/  FMUL.FTZ R85, R30, R83.reuse ;  /* 0x000000531e557220 */ /* 0x080fe20000410000 */
[----:B------:R-:W-:Y:S02]  /*6f60*/  HADD2.F32 R12, -RZ, R12.H1_H1 ;  /* 0x3000000cff0c7230 */ /* 0x000fe40000004100 */
[----:B------:R-:W-:Y:S01]  /*6f70*/  FMUL.FTZ R83, R26, R83 ;  /* 0x000000531a537220 */ /* 0x000fe20000410000 */
[--C-:B------:R-:W-:Y:S02]  /*6f80*/  HADD2.F32 R32, -RZ, R6.reuse.H1_H1 ;  /* 0x30000006ff207230 */ /* 0x100fe40000004100 */
[CC--:B------:R-:W-:Y:S01]  /*6f90*/  FMUL.FTZ R95, R27.reuse, R34.reuse ;  /* 0x000000221b5f7220 */ /* 0x0c0fe20000410000 */
[----:B------:R-:W-:Y:S02]  /*6fa0*/  HADD2.F32 R35, -RZ, R6.H0_H0 ;  /* 0x20000006ff237230 */ /* 0x000fe40000004100 */
[C---:B------:R-:W-:Y:S01]  /*6fb0*/  FMUL.FTZ R34, R12.reuse, R34 ;  /* 0x000000220c227220 */ /* 0x040fe20000410000 */
[-C--:B------:R-:W-:Y:S01]  /*6fc0*/  F2FP.F16.E4M3.UNPACK_B R6, R7.reuse ;  /* 0x00000007ff06723e */ /* 0x080fe200020006ff */
[-C--:B------:R-:W-:Y:S01]  /*6fd0*/  FFMA.FTZ R96, R12, R32.reuse, -R95 ;  /* 0x000000200c607223 */ /* 0x080fe2000001085f */
[----:B------:R-:W-:Y:S01]  /*6fe0*/  F2FP.F16.E4M3.UNPACK_B R7, R7.H1 ;  /* 0x00000007ff07723e */ /* 0x000fe200030006ff */
[----:B------:R-:W-:Y:S01]  /*6ff0*/  FFMA.FTZ R94, R30, R35, R83 ;  /* 0x000000231e5e7223 */ /* 0x000fe20000010053 */
[----:B------:R-:W-:Y:S01]  /*7000*/  FFMA.FTZ R95, R27, R32, R34 ;  /* 0x000000201b5f7223 */ /* 0x000fe20000010022 */
[----:B------:R-:W-:Y:S01]  /*7010*/  F2FP.F16.E4M3.UNPACK_B R27, R11.H1 ;  /* 0x0000000bff1b723e */ /* 0x000fe200030006ff */
[----:B------:R-:W-:Y:S01]  /*7020*/  FFMA.FTZ R93, R26, R35, -R85 ;  /* 0x000000231a5d7223 */ /* 0x000fe20000010855 */
[----:B------:R-:W-:Y:S01]  /*7030*/  F2FP.F16.E4M3.UNPACK_B R83, R5.H1 ;  /* 0x00000005ff53723e */ /* 0x000fe200030006ff */
[----:B------:R-:W-:Y:S01]  /*7040*/  HADD2.F32 R12, -RZ, R7.H0_H0 ;  /* 0x20000007ff0c7230 */ /* 0x000fe20000004100 */
[-C--:B------:R-:W-:Y:S01]  /*7050*/  F2FP.F16.E4M3.UNPACK_B R5, R4.reuse ;  /* 0x00000004ff05723e */ /* 0x080fe200020006ff */
[----:B------:R-:W-:Y:S01]  /*7060*/  HADD2.F32 R84, -RZ, R82.H0_H0 ;  /* 0x20000052ff547230 */ /* 0x000fe20000004100 */
[----:B------:R-:W-:Y:S01]  /*7070*/  F2FP.F16.E4M3.UNPACK_B R32, R4.H1 ;  /* 0x00000004ff20723e */ /* 0x000fe200030006ff */
[----:B------:R-:W-:Y:S01]  /*7080*/  HADD2.F32 R4, -RZ, R27.H0_H0 ;  /* 0x2000001bff047230 */ /* 0x000fe20000004100 */
[----:B------:R-:W-:Y:S01]  /*7090*/  F2FP.F16.E4M3.UNPACK_B R26, R11 ;  /* 0x0000000bff1a723e */ /* 0x000fe200020006ff */
[----:B------:R-:W-:Y:S01]  /*70a0*/  HADD2.F32 R85, -RZ, R83.H0_H0 ;  /* 0x20000053ff557230 */ /* 0x000fe20000004100 */
[----:B------:R-:W-:Y:S01]  /*70b0*/  F2FP.SATFINITE.E4M3.F32.PACK_AB_MERGE_C R93, R96, R93, RZ ;  /* 0x0000005d605d723e */ /* 0x000fe200048070ff */
[----:B------:R-:W-:Y:S01]  /*70c0*/  HADD2.F32 R35, -RZ, R32.H0_H0 ;  /* 0x20000020ff237230 */ /* 0x000fe20000004100 */
[----:B------:R-:W-:Y:S01]  /*70d0*/  F2FP.SATFINITE.E4M3.F32.PACK_AB_MERGE_C R94, R95, R94, RZ ;  /* 0x0000005e5f5e723e */ /* 0x000fe200048070ff */
[----:B------:R-:W-:-:S02]  /*70e0*/  HADD2.F32 R30, -RZ, R26.H0_H0 ;  /* 0x2000001aff1e7230 */ /* 0x000fc40000004100 */
[-C--:B------:R-:W-:Y:S01]  /*70f0*/  FMUL.FTZ R99, R4, R85.reuse ;  /* 0x0000005504637220 */ /* 0x080fe20000410000 */
[----:B------:R-:W-:Y:S01]  /*7100*/  FMUL.FTZ R85, R12, R85 ;  /* 0x000000550c557220 */ /* 0x000fe20000410000 */
[----:B------:R-:W-:Y:S02]  /*7110*/  HADD2.F32 R11, -RZ, R6.H0_H0 ;  /* 0x20000006ff0b7230 */ /* 0x000fe40000004100 */
[----:B------:R-:W-:Y:S02]  /*7120*/  HADD2.F32 R34, -RZ, R5.H0_H0 ;  /* 0x20000005ff227230 */ /* 0x000fe40000004100 */
[-C--:B------:R-:W-:Y:S01]  /*7130*/  FMUL.FTZ R100, R30, R84.reuse ;  /* 0x000000541e647220 */ /* 0x080fe20000410000 */
[----:B------:R-:W-:Y:S01]  /*7140*/  FFMA.FTZ R85, R4, R35, R85 ;  /* 0x0000002304557223 */ /* 0x000fe20000010055 */
[----:B------:R-:W-:Y:S02]  /*7150*/  HADD2.F32 R27, -RZ, R27.H1_H1 ;  /* 0x3000001bff1b7230 */ /* 0x000fe40000004100 */
[----:B------:R-:W-:Y:S01]  /*7160*/  FMUL.FTZ R97, R11, R84 ;  /* 0x000000540b617220 */ /* 0x000fe20000410000 */
[----:B------:R-:W-:-:S02]  /*7170*/  HADD2.F32 R4, -RZ, R83.H1_H1 ;  /* 0x30000053ff047230 */ /* 0x000fc40000004100 */
[----:B------:R-:W-:Y:S01]  /*7180*/  FFMA.FTZ R100, R11, R34, -R100 ;  /* 0x000000220b647223 */ /* 0x000fe20000010864 */
[----:B------:R-:W-:Y:S02]  /*7190*/  HADD2.F32 R7, -RZ, R7.H1_H1 ;  /* 0x30000007ff077230 */ /* 0x000fe40000004100 */
[----:B------:R-:W-:Y:S01]  /*71a0*/  FFMA.FTZ R99, R12, R35, -R99 ;  /* 0x000000230c637223 */ /* 0x000fe20000010863 */
[----:B------:R-:W-:Y:S02]  /*71b0*/  HADD2.F32 R26, -RZ, R26.H1_H1 ;  /* 0x3000001aff1a7230 */ /* 0x000fe40000004100 */
[-C--:B------:R-:W-:Y:S01]  /*71c0*/  FMUL.FTZ R12, R27, R4.reuse ;  /* 0x000000041b0c7220 */ /* 0x080fe20000410000 */
[----:B------:R-:W-:Y:S02]  /*71d0*/  HADD2.F32 R11, -RZ, R82.H1_H1 ;  /* 0x30000052ff0b7230 */ /* 0x000fe40000004100 */
[----:B------:R-:W-:Y:S01]  /*71e0*/  FMUL.FTZ R4, R7, R4 ;  /* 0x0000000407047220 */ /* 0x000fe20000410000 */
[----:B------:R-:W-:-:S02]  /*71f0*/  HADD2.F32 R6, -RZ, R6.H1_H1 ;  /* 0x30000006ff067230 */ /* 0x000fc40000004100 */
[----:B------:R-:W-:Y:S01]  /*7200*/  FFMA.FTZ R97, R30, R34, R97 ;  /* 0x000000221e617223 */ /* 0x000fe20000010061 */
[----:B------:R-:W-:Y:S02]  /*7210*/  HADD2.F32 R32, -RZ, R32.H1_H1 ;  /* 0x30000020ff207230 */ /* 0x000fe40000004100 */
[-C--:B------:R-:W-:Y:S01]  /*7220*/  FMUL.FTZ R35, R26, R11.reuse ;  /* 0x0000000b1a237220 */ /* 0x080fe20000410000 */
[----:B------:R-:W-:Y:S02]  /*7230*/  HADD2.F32 R5, -RZ, R5.H1_H1 ;  /* 0x30000005ff057230 */ /* 0x000fe40000004100 */
[----:B------:R-:W-:Y:S01]  /*7240*/  FMUL.FTZ R11, R6, R11 ;  /* 0x0000000b060b7220 */ /* 0x000fe20000410000 */
[-C--:B------:R-:W-:Y:S01]  /*7250*/  FFMA.FTZ R4, R27, R32.reuse, R4 ;  /* 0x000000201b047223 */ /* 0x080fe20000010004 */
[----:B------:R-:W-:Y:S02]  /*7260*/  FFMA.FTZ R12, R7, R32, -R12 ;  /* 0x00000020070c7223 */ /* 0x000fe4000001080c */
[-C--:B------:R-:W-:Y:S01]  /*7270*/  FFMA.FTZ R26, R26, R5.reuse, R11 ;  /* 0x000000051a1a7223 */ /* 0x080fe2000001000b */
[----:B------:R-:W-:Y:S01]  /*7280*/  FFMA.FTZ R35, R6, R5, -R35 ;  /* 0x0000000506237223 */ /* 0x000fe20000010823 */
[----:B------:R-:W-:-:S02]  /*7290*/  F2FP.SATFINITE.E4M3.F32.PACK_AB_MERGE_C R5, R9, R24, R93 ;  /* 0x000000180905723e */ /* 0x000fc4000480705d */
[----:B------:R-:W-:Y:S02]  /*72a0*/  F2FP.SATFINITE.E4M3.F32.PACK_AB_MERGE_C R4, R4, R85, RZ ;  /* 0x000000550404723e */ /* 0x000fe400048070ff */
[----:B------:R-:W-:Y:S02]  /*72b0*/  F2FP.SATFINITE.E4M3.F32.PACK_AB_MERGE_C R12, R12, R99, RZ ;  /* 0x000000630c0c723e */ /* 0x000fe400048070ff */
[----:B------:R-:W-:Y:S01]  /*72c0*/  F2FP.SATFINITE.E4M3.F32.PACK_AB_MERGE_C R9, R8, R25, R94 ;  /* 0x000000190809723e */ /* 0x000fe2000480705e */
[----:B------:R-:W-:Y:S01]  /*72d0*/  IMAD.MOV.U32 R8, RZ, RZ, R14 ;  /* 0x000000ffff087224 */ /* 0x000fe200078e000e */
[----:B------:R-:W-:Y:S01]  /*72e0*/  F2FP.SATFINITE.E4M3.F32.PACK_AB_MERGE_C R11, R26, R97, R4 ;  /* 0x000000611a0b723e */ /* 0x000fe20004807004 */
[----:B------:R-:W-:Y:S01]  /*72f0*/  IMAD.MOV.U32 R4, RZ, RZ, R15 ;  /* 0x000000ffff047224 */ /* 0x000fe200078e000f */
[----:B------:R-:W-:Y:S02]  /*7300*/  F2FP.SATFINITE.E4M3.F32.PACK_AB_MERGE_C R7, R35, R100, R12 ;  /* 0x000000642307723e */ /* 0x000fe4000480700c */
[----:B------:R-:W-:-:S07]  /*7310*/  MOV R6, R13 ;  /* 0x0000000d00067202 */ /* 0x000fce0000000f00 */
.L_x_1464:
[----:B------:R-:W-:Y:S05]  /*7320*/  BSYNC B1 ;  /* 0x0000000000017941 */ /* 0x000fea0003800000 */
.L_x_1463:
[----:B-1----:R4:W-:Y:S01]  /*7330*/  STG.E.128 desc[UR46][R28.64], R4 ;  /* 0x000000041c007986 */ /* 0x0029e2000c101d2e */
[----:B------:R-:W-:-:S13]  /*7340*/  ISETP.GE.AND P4, PT, R33, R98, PT ;  /* 0x000000622100720c */ /* 0x000fda0003f86270 */
[----:B------:R-:W-:Y:S05]  /*7350*/  @P4 BRA `(.L_x_1449) ;  /* 0x0000000000844947 */ /* 0x000fea0003800000 */
[--C-:B----4-:R-:W-:Y:S02]  /*7360*/  SHF.R.S32.HI R4, RZ, 0x1f, R33.reuse ;  /* 0x0000001fff047819 */ /* 0x110fe40000011421 */
[----:B------:R-:W-:-:S04]  /*7370*/  IADD3 R33, P4, P5, R44, R80, R33 ;  /* 0x000000502c217210 */ /* 0x000fc80007d9e021 */
[----:B------:R-:W-:Y:S02]  /*7380*/  IADD3.X R4, R0, R31, R4, P4, P5 ;  /* 0x0000001f00047210 */ /* 0x000fe400027ea404 */
[----:B------:R-:W-:-:S05]  /*7390*/  IADD3 R76, P4, R33, R76, RZ ;  /* 0x0000004c214c7210 */ /* 0x000fca0007f9e0ff */
[----:B------:R-:W-:-:S05]  /*73a0*/  IMAD.X R77, R4, 0x1, R77, P4 ;  /* 0x00000001044d7824 */ /* 0x000fca00020e064d */
[----:B--2---:R1:W-:Y:S01]  /*73b0*/  STG.E.128 desc[UR46][R76.64], R8 ;  /* 0x000000084c007986 */ /* 0x0043e2000c101d2e */
[----:B------:R-:W-:Y:S05]  /*73c0*/  BRA `(.L_x_1449) ;  /* 0x0000000000687947 */ /* 0x000fea0003800000 */
.L_x_1432:
[----:B------:R-:W-:-:S06]  /*73d0*/  UISETP.NE.AND UP0, UPT, UR45, 0x3, UPT ;  /* 0x000000032d00788c */ /* 0x000fcc000bf05270 */
[----:B------:R-:W-:-:S13]  /*73e0*/  PLOP3.LUT P3, PT, PT, PT, UP0, 0x80, 0x0 ;  /* 0x000000000000781c */ /* 0x000fda0003f6f008 */
[----:B------:R-:W-:Y:S05]  /*73f0*/  @!P3 BRA `(.L_x_1465) ;  /* 0x000000000004b947 */ /* 0x000fea0003800000 */
[----:B------:R-:W-:Y:S01]  /*7400*/  BPT.TRAP 0x1 ;  /* 0x000000040000795c */ /* 0x000fe20000300000 */
.L_x_1465:
[----:B------:R-:W-:Y:S01]  /*7410*/  IMAD R91, R192, 0x8, R16 ;  /* 0x00000008c05b7824 */ /* 0x000fe200078e0210 */
[----:B------:R-:W-:Y:S01]  /*7420*/  SHF.L.U32 R92, R198, 0x1f, RZ ;  /* 0x0000001fc65c7819 */ /* 0x000fe200000006ff */
[----:B------:R-:W-:Y:S01]  /*7430*/  IMAD R90, R36, -0x40, R2 ;  /* 0xffffffc0245a7824 */ /* 0x000fe200078e0202 */
[----:B------:R-:W-:Y:S02]  /*7440*/  BSSY B1, `(.L_x_1466) ;  /* 0x0000004000017945 */ /* 0x000fe40003800000 */
[----:B------:R-:W0:Y:S02]  /*7450*/  SYNCS.PHASECHK.TRANS64.TRYWAIT P4, [R91+URZ+0x28490], R92 ;  /* 0x0284905c5b0075a7 */ /* 0x000e24000808017f */
[----:B------:R-:W-:Y:S01]  /*7460*/  VIMNMX R90, R90, 0x40, PT ;  /* 0x000000405a5a7848 */ /* 0x000fe20003fe0100 */
[----:B0-----:R-:W-:Y:S06]  /*7470*/  @!P4 BRA `(.L_x_1467) ;  /* 0x0000024c00acc947 */ /* 0x001fec0003800000 */
.L_x_1811:
[----:B------:R-:W-:Y:S05]  /*7480*/  BSYNC B1 ;  /* 0x0000000000017941 */ /* 0x000fea0003800000 */
.L_x_1466:
[-C--:B------:R-:W-:Y:S01]  /*7490*/  ISETP.GE.AND P5, PT, R17, R90.reuse, PT ;  /* 0x0000005a1100720c */ /* 0x080fe20003fa6270 */
[----:B------:R-:W-:Y:S01]  /*74a0*/  BSSY B1, `(.L_x_1468) ;  /* 0x0000007000017945 */ /* 0x000fe20003800000 */
[----:B------:R-:W-:-:S11]  /*74b0*/  ISETP.GE.AND P4, PT, R219, R90, PT ;  /* 0x0000005adb00720c */ /* 0x000fd60003f86270 */
[----:B------:R-:W-:Y:S05]  /*74c0*/  @P5 BRA `(.L_x_1469) ;  /* 0x0000000000105947 */ /* 0x000fea0003800000 */
[----:B------:R-:W1:Y:S04]  /*74d0*/  @!P1 LDS.128 R4, [R89+0x20000] ;  /* 0x0200000059049984 */ /* 0x000e680000000c00 */
[----:B------:R-:W2:Y:S04]  /*74e0*/  @!P2 LDS.128 R8, [R89+0x22000] ;  /* 0x022000005908a984 */ /* 0x000ea80000000c00 */
[----:B-1----:R1:W-:Y:S04]  /*74f0*/  @!P1 STG.E.128 desc[UR46][R14.64], R4 ;  /* 0x000000040e009986 */ /* 0x0023e8000c101d2e */
[----:B--2---:R1:W-:Y:S02]  /*7500*/  @!P2 STG.E.128 desc[UR46][R14.64+0x80], R8 ;  /* 0x000080080e00a986 */ /* 0x0043e4000c101d2e */
.L_x_1469:
[----:B------:R-:W-:Y:S05]  /*7510*/  BSYNC B1 ;  /* 0x0000000000017941 */ /* 0x000fea0003800000 */
.L_x_1468:
[----:B------:R-:W-:Y:S05]  /*7520*/  @P4 BRA `(.L_x_1449) ;  /* 0x0000000000104947 */ /* 0x000fea0003800000 */
[----:B-1----:R-:W1:Y:S04]  /*7530*/  @!P1 LDS.128 R4, [R89+0x21000] ;  /* 0x0210000059049984 */ /* 0x002e680000000c00 */
[----:B------:R-:W2:Y:S04]  /*7540*/  @!P2 LDS.128 R8, [R89+0x23000] ;  /* 0x023000005908a984 */ /* 0x000ea80000000c00 */
[----:B-1----:R3:W-:Y:S04]  /*7550*/  @!P1 STG.E.128 desc[UR46][R12.64], R4 ;  /* 0x000000040c009986 */ /* 0x0027e8000c101d2e */
[----:B--2---:R3:W-:Y:S02]  /*7560*/  @!P2 STG.E.128 desc[UR46][R12.64+0x80], R8 ;  /* 0x000080080c00a986 */ /* 0x0047e4000c101d2e */
.L_x_1449:
[----:B------:R-:W-:Y:S05]  /*7570*/  BSYNC B0 ;  /* 0x0000000000007941 */ /* 0x000fea0003800000 */
.L_x_1431:
[----:B01234-:R-:W0:Y:S01]  /*7580*/  S2R R4, SR_TID.X ;  /* 0x0000000000047919 */ /* 0x01fe220000002100 */
[----:B------:R-:W-:Y:S01]  /*7590*/  @!PT LDS RZ, [RZ] ;  /* 0x00000000fffff984 */ /* 0x000fe20000000800 */
[----:B------:R-:W-:Y:S01]  /*75a0*/  @!PT LDS RZ, [RZ] ;  /* 0x00000000fffff984 */ /* 0x000fe20000000800 */
[----:B------:R-:W-:Y:S01]  /*75b0*/  @!PT LDS RZ, [RZ] ;  /* 0x00000000fffff984 */ /* 0x000fe20000000800 */
[----:B------:R-:W-:Y:S01]  /*75c0*/  @!PT LDS RZ, [RZ] ;  /* 0x00000000fffff984 */ /* 0x000fe20000000800 */
[----:B------:R1:W-:Y:S06]  /*75d0*/  MEMBAR.ALL.CTA ;  /* 0x0000000000007992 */ /* 0x0003ec0000008000 */
[----:B-1----:R-:W1:Y:S01]  /*75e0*/  FENCE.VIEW.ASYNC.S ;  /* 0x00000000000073c6 */ /* 0x002e620000000000 */
[----:B------:R-:W-:Y:S05]  /*75f0*/  WARPSYNC.ALL ;  /* 0x0000000000007948 */ /* 0x000fea0003800000 */
[----:B------:R-:W-:Y:S01]  /*7600*/  BSSY B0, `(.L_x_1470) ;  /* 0x0000009000007945 */ /* 0x000fe20003800000 */
[----:B0-----:R-:W-:Y:S01]  /*7610*/  LOP3.LUT R4, R4, 0x7f, RZ, 0xc0, !PT ;  /* 0x0000007f04047812 */ /* 0x001fe200078ec0ff */
[----:B-1----:R0:W-:Y:S03]  /*7620*/  BAR.SYNC.DEFER_BLOCKING R70, 0x80 ;  /* 0x000200460000751d */ /* 0x0021e60000010000 */
[----:B------:R-:W-:-:S13]  /*7630*/  ISETP.NE.AND P4, PT, R4, RZ, PT ;  /* 0x000000ff0400720c */ /* 0x000fda0003f85270 */
[----:B------:R-:W-:-:S05]  /*7640*/  @!P4 VIADD R4, R91, 0x284a0 ;  /* 0x000284a05b04c836 */ /* 0x000fca0000000000 */
[----:B------:R-:W-:-:S04]  /*7650*/  @!P4 PRMT R4, RZ, 0x654, R4 ;  /* 0x00000654ff04c816 */ /* 0x000fc80000000004 */
[----:B------:R0:W-:Y:S01]  /*7660*/  @!P4 SYNCS.ARRIVE.TRANS64.RED.A1T0 RZ, [R4+URZ], RZ ;  /* 0x000000ff04ffc9a7 */ /* 0x0001e2000810043f */
[----:B------:R-:W-:Y:S05]  /*7670*/  @!P3 BRA `(.L_x_1471) ;  /* 0x000000000004b947 */ /* 0x000fea0003800000 */
[----:B------:R-:W-:Y:S01]  /*7680*/  BPT.TRAP 0x1 ;  /* 0x000000040000795c */ /* 0x000fe20000300000 */
.L_x_1471:
[----:B------:R-:W-:Y:S05]  /*7690*/  BSYNC B0 ;  /* 0x0000000000007941 */ /* 0x000fea0003800000 */
.L_x_1470:
[----:B------:R-:W1:Y:S01]  /*76a0*/  SYNCS.PHASECHK.TRANS64.TRYWAIT P3, [R91+URZ+0x284b0], R92 ;  /* 0x0284b05c5b0075a7 */ /* 0x000e62000806017f */
[----:B------:R-:W-:Y:S01]  /*76b0*/  ULDC UR41, c[0x0][0x2f4] ;  /* 0x0000bd0000297ab9 */ /* 0x000fe20000000800 */
[----:B------:R-:W-:Y:S01]  /*76c0*/  ULDC.64 UR36, c[0x0][0x328] ;  /* 0x0000ca0000247ab9 */ /* 0x000fe20000000a00 */
[----:B------:R-:W-:Y:S01]  /*76d0*/  ULDC.64 UR38, c[0x0][0x318] ;  /* 0x0000c60000267ab9 */ /* 0x000fe20000000a00 */
[----:B------:R-:W-:Y:S04]  /*76e0*/  BSSY B0, `(.L_x_1472) ;  /* 0x0000002000007945 */ /* 0x000fe80003800000 */
[----:B-1----:R-:W-:Y:S05]  /*76f0*/  @!P3 BRA `(.L_x_1473) ;  /* 0x0000024c0020b947 */ /* 0x002fea0003800000 */
.L_x_1812:
[----:B------:R-:W-:Y:S05]  /*7700*/  BSYNC B0 ;  /* 0x0000000000007941 */ /* 0x000fea0003800000 */
.L_x_1472:
[----:B------:R-:W-:Y:S01]  /*7710*/  ISETP.GE.AND P3, PT, R17, R90, PT ;  /* 0x0000005a1100720c */ /* 0x000fe20003f66270 */
[----:B------:R-:W-:Y:S01]  /*7720*/  BSSY B0, `(.L_x_1474) ;  /* 0x0000010000007945 */ /* 0x000fe20003800000 */
[----:B------:R-:W-:-:S11]  /*7730*/  IMAD.WIDE R8, R36, 0x40, R54 ;  /* 0x0000004024087825 */ /* 0x000fd600078e0236 */
        /* <DEDUP_REMOVED lines=14> */
.L_x_1475:
[----:B------:R-:W-:Y:S05]  /*7820*/  BSYNC B0 ;  /* 0x0000000000007941 */ /* 0x000fea0003800000 */
.L_x_1474:
[----:B------:R-:W-:Y:S01]  /*7830*/  ISETP.GE.AND P3, PT, R219, R90, PT ;  /* 0x0000005adb00720c */ /* 0x000fe20003f66270 */
[----:B------:R-:W-:-:S12]  /*7840*/  BSSY B0, `(.L_x_1476) ;  /* 0x0000011000007945 */ /* 0x000fd80003800000 */
[----:B------:R-:W-:Y:S05]  /*7850*/  @P3 BRA `(.L_x_1477) ;  /* 0x00000000003c3947 */ /* 0x000fea0003800000 */
[----:B--2---:R-:W-:Y:S01]  /*7860*/  IADD3 R7, P3, R8, 0x20, RZ ;  /* 0x0000002008077810 */ /* 0x004fe20007f7e0ff */
[----:B0-----:R-:W-:Y:S02]  /*7870*/  IMAD.MOV.U32 R4, RZ, RZ, R42 ;  /* 0x000000ffff047224 */ /* 0x001fe400078e002a */
[----:B------:R-:W-:Y:S02]  /*7880*/  IMAD.MOV.U32 R5, RZ, RZ, R87 ;  /* 0x000000ffff057224 */ /* 0x000fe400078e0057 */
        /* <DEDUP_REMOVED lines=12> */
.L_x_1477:
[----:B------:R-:W-:Y:S05]  /*7950*/  BSYNC B0 ;  /* 0x0000000000007941 */ /* 0x000fea0003800000 */
.L_x_1476:
[----:B------:R-:W-:Y:S01]  /*7960*/  @!PT LDS RZ, [RZ] ;  /* 0x00000000fffff984 */ /* 0x000fe20000000800 */
[----:B------:R-:W-:Y:S01]  /*7970*/  @!PT LDS RZ, [RZ] ;  /* 0x00000000fffff984 */ /* 0x000fe20000000800 */
[----:B------:R-:W-:Y:S01]  /*7980*/  @!PT LDS RZ, [RZ] ;  /* 0x00000000fffff984 */ /* 0x000fe20000000800 */
[----:B------:R-:W-:Y:S01]  /*7990*/  @!PT LDS RZ, [RZ] ;  /* 0x00000000fffff984 */ /* 0x000fe20000000800 */
[----:B------:R4:W-:Y:S06]  /*79a0*/  MEMBAR.ALL.CTA ;  /* 0x0000000000007992 */ /* 0x0009ec0000008000 */
[----:B----4-:R-:W4:Y:S02]  /*79b0*/  FENCE.VIEW.ASYNC.S ;  /* 0x00000000000073c6 */ /* 0x010f240000000000 */
[----:B----4-:R4:W-:Y:S01]  /*79c0*/  BAR.SYNC.DEFER_BLOCKING R70, 0x80 ;  /* 0x000200460000751d */ /* 0x0109e20000010000 */
[----:B------:R-:W-:Y:S01]  /*79d0*/  ISETP.NE.AND P5, PT, R88, RZ, PT ;  /* 0x000000ff5800720c */ /* 0x000fe20003fa5270 */
[----:B------:R-:W-:-:S02]  /*79e0*/  VIADD R192, R192, 0x1 ;  /* 0x00000001c0c07836 */ /* 0x000fc40000000000 */
[----:B-1----:R-:W-:-:S03]  /*79f0*/  @!P4 VIADD R91, R91, 0x284c0 ;  /* 0x000284c05b5bc836 */ /* 0x002fc60000000000 */
[C---:B------:R-:W-:Y:S02]  /*7a00*/  ISETP.NE.AND P3, PT, R192.reuse, 0x2, PT ;  /* 0x00000002c000780c */ /* 0x040fe40003f65270 */
[----:B------:R-:W-:Y:S02]  /*7a10*/  @!P4 PRMT R91, RZ, 0x654, R91 ;  /* 0x00000654ff5bc816 */ /* 0x000fe4000000005b */
[----:B--23--:R-:W-:Y:S02]  /*7a20*/  SEL R5, RZ, 0x1, P3 ;  /* 0x00000001ff057807 */ /* 0x00cfe40001800000 */
[----:B------:R-:W-:Y:S02]  /*7a30*/  SEL R192, R192, RZ, P3 ;  /* 0x000000ffc0c07207 */ /* 0x000fe40001800000 */
[----:B------:R-:W-:Y:S01]  /*7a40*/  LOP3.LUT R198, R198, R5, RZ, 0x3c, !PT ;  /* 0x00000005c6c67212 */ /* 0x000fe200078e3cff */
[----:B------:R4:W-:Y:S01]  /*7a50*/  @!P4 SYNCS.ARRIVE.TRANS64.RED.A1T0 RZ, [R91+URZ], RZ ;  /* 0x000000ff5bffc9a7 */ /* 0x0009e2000810043f */
[----:B------:R-:W-:Y:S05]  /*7a60*/  @P5 BRA `(.L_x_1478) ;  /* 0xffffffb0008c5947 */ /* 0x000fea000383ffff */
[----:B0-----:R-:W0:Y:S01]  /*7a70*/  S2R R4, SR_TID.X ;  /* 0x0000000000047919 */ /* 0x001e220000002100 */
[----:B------:R-:W-:Y:S02]  /*7a80*/  PLOP3.LUT P0, PT, PT, PT, PT, 0x8, 0x0 ;  /* 0x000000000000781c */ /* 0x000fe40003f0e170 */
[----:B0-----:R-:W-:-:S04]  /*7a90*/  SHF.R.U32.HI R4, RZ, 0x7, R4 ;  /* 0x00000007ff047819 */ /* 0x001fc80000011604 */
[----:B------:R-:W-:-:S13]  /*7aa0*/  ISETP.NE.AND P5, PT, R4, 0x1, PT ;  /* 0x000000010400780c */ /* 0x000fda0003fa5270 */
[----:B------:R-:W-:Y:S06]  /*7ab0*/  @!P5 BAR.ARV 0x9, 0x100 ;  /* 0x024400000000db1d */ /* 0x000fec0000002000 */
.L_x_1426:
[----:B------:R-:W0:Y:S01]  /*7ac0*/  LDC R0, c[0x0][0x448] ;  /* 0x00011200ff007b82 */ /* 0x000e220000000800 */
[----:B------:R-:W-:-:S07]  /*7ad0*/  VIADD R5, R199, 0x7f ;  /* 0x0000007fc7057836 */ /* 0x000fce0000000000 */
[----:B------:R-:W1:Y:S01]  /*7ae0*/  LDC.64 R2, c[0x0][0x9e0] ;  /* 0x00027800ff027b82 */ /* 0x000e620000000a00 */
[----:B0-----:R-:W-:Y:S02]  /*7af0*/  ISETP.NE.AND P1, PT, R0, 0x1, PT ;  /* 0x000000010000780c */ /* 0x001fe40003f25270 */
[----:B-1----:R-:W-:-:S11]  /*7b00*/  ISETP.GE.AND P2, PT, R3, 0x1, PT ;  /* 0x000000010300780c */ /* 0x002fd60003f46270 */
[----:B------:R-:W0:Y:S08]  /*7b10*/  @P1 LDC R0, c[0x0][0x44c] ;  /* 0x00011300ff001b82 */ /* 0x000e300000000800 */
[----:B------:R-:W1:Y:S01]  /*7b20*/  @P1 LDC R7, c[0x0][0x450] ;  /* 0x00011400ff071b82 */ /* 0x000e620000000800 */
[----:B0-----:R-:W-:-:S05]  /*7b30*/  @P1 IMAD.HI.U32 R0, R5, R0, RZ ;  /* 0x0000000005001227 */ /* 0x001fca00078e00ff */
[----:B-1----:R-:W-:-:S05]  /*7b40*/  @P1 SHF.R.U32.HI R5, RZ, R7, R0 ;  /* 0x00000007ff051219 */ /* 0x002fca0000011600 */
[----:B------:R-:W-:Y:S01]  /*7b50*/  IMAD.IADD R5, R40, 0x1, R5 ;  /* 0x0000000128057824 */ /* 0x000fe200078e0205 */
[----:B------:R-:W-:Y:S06]  /*7b60*/  @P0 BRA `(.L_x_1479) ;  /* 0x00000000000c0947 */ /* 0x000fec0003800000 */
[----:B------:R-:W0:Y:S01]  /*7b70*/  FENCE.VIEW.ASYNC.G ;  /* 0x00000000000073c6 */ /* 0x000e220000000100 */
[----:B------:R-:W-:Y:S05]  /*7b80*/  WARPSYNC.ALL ;  /* 0x0000000000007948 */ /* 0x000fea0003800000 */
[----:B0-----:R-:W-:Y:S06]  /*7b90*/  BAR.ARV 0xc, 0x180 ;  /* 0x0306000000007b1d */ /* 0x001fec0000002000 */
.L_x_1479:
[----:B------:R-:W-:Y:S01]  /*7ba0*/  IMAD.IADD R2, R5, 0x1, R2 ;  /* 0x0000000105027824 */ /* 0x000fe200078e0202 */
        /* <DEDUP_REMOVED lines=12> */
.L_x_1482:
[----:B------:R-:W-:-:S13]  /*7c70*/  ISETP.NE.AND P0, PT, R3, 0x1, PT ;  /* 0x000000010300780c */ /* 0x000fda0003f05270 */
[----:B------:R-:W0:Y:S02]  /*7c80*/  @P0 LDC.64 R4, c[0x0][0x9e8] ;  /* 0x00027a00ff040b82 */ /* 0x000e240000000a00 */
[----:B0-----:R-:W-:-:S05]  /*7c90*/  @P0 IMAD.HI.U32 R4, R0, R4, RZ ;  /* 0x0000000400040227 */ /* 0x001fca00078e00ff */
[----:B------:R-:W-:-:S07]  /*7ca0*/  @P0 SHF.R.U32.HI R0, RZ, R5, R4 ;  /* 0x00000005ff000219 */ /* 0x000fce0000011604 */
.L_x_1483:
[----:B------:R-:W-:Y:S05]  /*7cb0*/  BSYNC B0 ;  /* 0x0000000000007941 */ /* 0x000fea0003800000 */
.L_x_1481:
[----:B------:R-:W-:-:S05]  /*7cc0*/  IMAD R5, R0, R3, R3 ;  /* 0x0000000300057224 */ /* 0x000fca00078e0203 */
[----:B------:R-:W-:-:S07]  /*7cd0*/  VIMNMX R2, R2, R5, PT ;  /* 0x0000000502027248 */ /* 0x000fce0003fe0100 */
.L_x_1480:
[----:B------:R-:W0:Y:S01]  /*7ce0*/  @P1 LDC R0, c[0x0][0x44c] ;  /* 0x00011300ff001b82 */ /* 0x000e220000000800 */
[----:B------:R-:W-:Y:S01]  /*7cf0*/  VIADD R2, R2, 0x3f ;  /* 0x0000003f02027836 */ /* 0x000fe20000000000 */
[----:B------:R-:W-:Y:S01]  /*7d00*/  ULDC UR4, c[0x0][0x9dc] ;  /* 0x0002770000047ab9 */ /* 0x000fe20000000800 */
[----:B------:R-:W-:-:S03]  /*7d10*/  IMAD.MOV.U32 R4, RZ, RZ, R199 ;  /* 0x000000ffff047224 */ /* 0x000fc600078e00c7 */
[----:B------:R-:W-:Y:S02]  /*7d20*/  SHF.R.S32.HI R5, RZ, 0x1f, R2 ;  /* 0x0000001fff057819 */ /* 0x000fe40000011402 */
[----:B------:R-:W1:Y:S02]  /*7d30*/  @P1 LDC R7, c[0x0][0x450] ;  /* 0x00011400ff071b82 */ /* 0x000e640000000800 */
        /* <DEDUP_REMOVED lines=18> */
.L_x_1486:
[----:B------:R-:W-:-:S13]  /*7e60*/  ISETP.NE.AND P0, PT, R3, 0x1, PT ;  /* 0x000000010300780c */ /* 0x000fda0003f05270 */
[----:B------:R-:W0:Y:S02]  /*7e70*/  @P0 LDC.64 R4, c[0x0][0x9e8] ;  /* 0x00027a00ff040b82 */ /* 0x000e240000000a00 */
[----:B0-----:R-:W-:-:S05]  /*7e80*/  @P0 IMAD.HI.U32 R4, R2, R4, RZ ;  /* 0x0000000402040227 */ /* 0x001fca00078e00ff */
[----:B------:R-:W-:-:S07]  /*7e90*/  @P0 SHF.R.U32.HI R2, RZ, R5, R4 ;  /* 0x00000005ff020219 */ /* 0x000fce0000011604 */
.L_x_1487:
[----:B------:R-:W-:Y:S05]  /*7ea0*/  BSYNC B0 ;  /* 0x0000000000007941 */ /* 0x000fea0003800000 */
.L_x_1485:
[----:B------:R-:W-:-:S05]  /*7eb0*/  IMAD R3, R2, R3, RZ ;  /* 0x0000000302037224 */ /* 0x000fca00078e02ff */
[----:B------:R-:W-:-:S07]  /*7ec0*/  VIMNMX R0, R0, R3, !PT ;  /* 0x0000000300007248 */ /* 0x000fce0007fe0100 */
.L_x_1484:
[----:B------:R-:W-:Y:S01]  /*7ed0*/  SHF.R.S32.HI R3, RZ, 0x1f, R0 ;  /* 0x0000001fff037819 */ /* 0x000fe20000011400 */
[----:B------:R-:W-:Y:S03]  /*7ee0*/  BSSY B0, `(.L_x_1488) ;  /* 0x0000025000007945 */ /* 0x000fe60003800000 */
[----:B------:R-:W-:-:S04]  /*7ef0*/  LEA.HI R3, R3, R0, RZ, 0x6 ;  /* 0x0000000003037211 */ /* 0x000fc800078f30ff */
        /* <DEDUP_REMOVED lines=13> */
[----:B0-----:R-:W0:Y:S02]  /*7fd0*/  MUFU.RCP R4, R4 ;  /* 0x0000000400047308 */ /* 0x001e240000001000 */
[----:B0-----:R-:W-:Y:S02]  /*7fe0*/  VIADD R2, R4, 0xffffffe ;  /* 0x0ffffffe04027836 */ /* 0x001fe40000000000 */
[----:B------:R-:W-:-:S04]  /*7ff0*/  IMAD.MOV R4, RZ, RZ, -R9 ;  /* 0x000000ffff047224 */ /* 0x000fc800078e0a09 */
[----:B------:R0:W1:Y:S02]  /*8000*/  F2I.FTZ.U32.TRUNC.NTZ R3, R2 ;  /* 0x0000000200037305 */ /* 0x000064000021f000 */
[----:B0-----:R-:W-:Y:S02]  /*8010*/  IMAD.MOV.U32 R2, RZ, RZ, RZ ;  /* 0x000000ffff027224 */ /* 0x001fe400078e00ff */
[----:B-1----:R-:W-:-:S04]  /*8020*/  IMAD.MOV R8, RZ, RZ, -R3 ;  /* 0x000000ffff087224 */ /* 0x002fc800078e0a03 */
[----:B------:R-:W-:Y:S01]  /*8030*/  IMAD R7, R8, R5, RZ ;  /* 0x0000000508077224 */ /* 0x000fe200078e02ff */
[----:B------:R-:W-:Y:S02]  /*8040*/  IABS R8, R0 ;  /* 0x0000000000087213 */ /* 0x000fe40000000000 */
[----:B------:R-:W-:Y:S01]  /*8050*/  LOP3.LUT R0, R0, R6, RZ, 0x3c, !PT ;  /* 0x0000000600007212 */ /* 0x000fe200078e3cff */
[----:B------:R-:W-:-:S03]  /*8060*/  IMAD.HI.U32 R3, R3, R7, R2 ;  /* 0x0000000703037227 */ /* 0x000fc600078e0002 */
[----:B------:R-:W-:Y:S01]  /*8070*/  ISETP.GE.AND P2, PT, R0, RZ, PT ;  /* 0x000000ff0000720c */ /* 0x000fe20003f46270 */
        /* <DEDUP_REMOVED lines=11> */
.L_x_1489:
[----:B------:R-:W-:Y:S05]  /*8130*/  BSYNC B0 ;  /* 0x0000000000007941 */ /* 0x000fea0003800000 */
.L_x_1488:
[-C--:B------:R-:W-:Y:S01]  /*8140*/  IMAD R204, R222, R3.reuse, R204 ;  /* 0x00000003decc7224 */ /* 0x080fe200078e02cc */
[----:B------:R-:W-:Y:S02]  /*8150*/  PLOP3.LUT P0, PT, PT, PT, PT, 0x80, 0x0 ;  /* 0x000000000000781c */ /* 0x000fe40003f0f070 */
[----:B------:R-:W-:Y:S02]  /*8160*/  CS2R R28, SRZ ;  /* 0x00000000001c7805 */ /* 0x000fe4000001ff00 */
[----:B------:R-:W-:Y:S02]  /*8170*/  CS2R R162, SRZ ;  /* 0x0000000000a27805 */ /* 0x000fe4000001ff00 */
[----:B------:R-:W-:Y:S02]  /*8180*/  MOV R5, RZ ;  /* 0x000000ff00057202 */ /* 0x000fe40000000f00 */
[----:B------:R-:W-:Y:S02]  /*8190*/  CS2R R146, SRZ ;  /* 0x0000000000927805 */ /* 0x000fe4000001ff00 */
[----:B------:R-:W-:-:S02]  /*81a0*/  VIADDMNMX R164, R204, R3, R39, PT ;  /* 0x00000003cca47246 */ /* 0x000fc40003800127 */
[----:B------:R-:W-:Y:S01]  /*81b0*/  CS2R R56, SRZ ;  /* 0x0000000000387805 */ /* 0x000fe2000001ff00 */
[----:B------:R-:W-:Y:S01]  /*81c0*/  IMAD.MOV.U32 R0, RZ, RZ, RZ ;  /* 0x000000ffff007224 */ /* 0x000fe200078e00ff */
[----:B------:R-:W-:Y:S02]  /*81d0*/  CS2R R152, SRZ ;  /* 0x0000000000987805 */ /* 0x000fe4000001ff00 */
[----:B------:R-:W-:Y:S01]  /*81e0*/  ISETP.GT.AND P1, PT, R164, R204, PT ;  /* 0x000000cca400720c */ /* 0x000fe20003f24270 */
        /* <DEDUP_REMOVED lines=19> */
[----:B----4-:R-:W-:Y:S02]  /*8320*/  CS2R R70, SRZ ;  /* 0x0000000000467805 */ /* 0x010fe4000001ff00 */
        /* <DEDUP_REMOVED lines=40> */
[----:B------:R-:W-:Y:S06]  /*85b0*/  @!P1 BRA `(.L_x_1490) ;  /* 0x00000148003c9947 */ /* 0x000fec0003800000 */
[----:B------:R-:W0:Y:S01]  /*85c0*/  S2R R2, SR_TID.X ;  /* 0x0000000000027919 */ /* 0x000e220000002100 */
[----:B------:R-:W-:Y:S01]  /*85d0*/  UMOV UR4, 0xffffffff ;  /* 0xffffffff00047882 */ /* 0x000fe20000000000 */
[----:B0-----:R-:W-:-:S05]  /*85e0*/  VIADD R26, R2, 0xffffff80 ;  /* 0xffffff80021a7836 */ /* 0x001fca0000000000 */
[----:B------:R-:W-:-:S04]  /*85f0*/  SHF.R.S32.HI R29, RZ, 0x1f, R26 ;  /* 0x0000001fff1d7819 */ /* 0x000fc8000001141a */
[----:B------:R-:W-:-:S04]  /*8600*/  LEA.HI R13, R29, R26, RZ, 0x7 ;  /* 0x0000001a1d0d7211 */ /* 0x000fc800078f38ff */
[----:B------:R-:W-:Y:S01]  /*8610*/  SHF.R.S32.HI R13, RZ, 0x7, R13 ;  /* 0x00000007ff0d7819 */ /* 0x000fe2000001140d */
[----:B------:R-:W-:Y:S06]  /*8620*/  BRA.DIV UR4, `(.L_x_1491) ;  /* 0x0000023e04687947 */ /* 0x000fec000b800000 */
[----:B------:R0:W1:Y:S02]  /*8630*/  SHFL.IDX PT, R201, R13, RZ, 0x1f ;  /* 0x00001fff0dc97589 */ /* 0x00006400000e0000 */
.L_x_1815:
[----:B-1----:R-:W-:Y:S01]  /*8640*/  LEA.HI R0, R201, R201, RZ, 0x1 ;  /* 0x000000c9c9007211 */ /* 0x002fe200078f08ff */
[----:B------:R-:W-:-:S03]  /*8650*/  ULOP3.LUT UP0, URZ, UR44, 0x1bf, URZ, 0xc0, !UPT ;  /* 0x000001bf2c3f7892 */ /* 0x000fc6000f80c03f */
[----:B------:R-:W-:-:S03]  /*8660*/  LOP3.LUT R0, R0, 0x1e, RZ, 0xc0, !PT ;  /* 0x0000001e00007812 */ /* 0x000fc600078ec0ff */
[----:B------:R-:W-:Y:S02]  /*8670*/  PLOP3.LUT P0, PT, PT, PT, UP0, 0x80, 0x0 ;  /* 0x000000000000781c */ /* 0x000fe40003f0f008 */
[----:B------:R-:W-:-:S05]  /*8680*/  IMAD.IADD R0, R201, 0x1, -R0 ;  /* 0x00000001c9007824 */ /* 0x000fca00078e0a00 */
[----:B------:R-:W-:-:S04]  /*8690*/  LEA R0, R0, UR44, 0xd ;  /* 0x0000002c00007c11 */ /* 0x000fc8000f8e68ff */
[----:B------:R-:W-:-:S04]  /*86a0*/  SHF.R.U32.HI R0, RZ, 0x4, R0 ;  /* 0x00000004ff007819 */ /* 0x000fc80000011600 */
[----:B------:R-:W-:Y:S01]  /*86b0*/  LOP3.LUT R36, R0, 0x3fff, RZ, 0xc0, !PT ;  /* 0x00003fff00247812 */ /* 0x000fe200078ec0ff */
[----:B------:R-:W-:Y:S06]  /*86c0*/  @!P0 BRA `(.L_x_1492) ;  /* 0x0000000000408947 */ /* 0x000fec0003800000 */
[----:B------:R-:W-:Y:S01]  /*86d0*/  MOV R2, 0x0 ;  /* 0x0000000000027802 */ /* 0x000fe20000000f00 */
[----:B------:R-:W-:Y:S01]  /*86e0*/  ULDC.64 UR4, c[0x4][0x1c8] ;  /* 0x0100720000047ab9 */ /* 0x000fe20000000a00 */
[----:B------:R-:W-:Y:S01]  /*86f0*/  ULDC.64 UR6, c[0x4][0x1d0] ;  /* 0x0100740000067ab9 */ /* 0x000fe20000000a00 */
[----:B------:R-:W-:Y:S02]  /*8700*/  IMAD.U32 R4, RZ, RZ, UR4 ;  /* 0x00000004ff047e24 */ /* 0x000fe4000f8e00ff */
[----:B------:R-:W-:Y:S01]  /*8710*/  IMAD.U32 R5, RZ, RZ, UR5 ;  /* 0x00000005ff057e24 */ /* 0x000fe2000f8e00ff */
[----:B------:R-:W1:Y:S01]  /*8720*/  LDC.64 R2, c[0x4][R2] ;  /* 0x0100000002027b82 */ /* 0x000e620000000a00 */
[----:B------:R-:W-:Y:S01]  /*8730*/  ULDC.64 UR4, c[0x4][0x168] ;  /* 0x01005a0000047ab9 */ /* 0x000fe20000000a00 */
[----:B------:R-:W-:Y:S02]  /*8740*/  IMAD.U32 R6, RZ, RZ, UR6 ;  /* 0x00000006ff067e24 */ /* 0x000fe4000f8e00ff */
[----:B------:R-:W-:-:S02]  /*8750*/  IMAD.U32 R7, RZ, RZ, UR7 ;  /* 0x00000007ff077e24 */ /* 0x000fc4000f8e00ff */
[----:B------:R-:W-:Y:S02]  /*8760*/  IMAD.U32 R10, RZ, RZ, UR4 ;  /* 0x00000004ff0a7e24 */ /* 0x000fe4000f8e00ff */
[----:B------:R-:W-:Y:S02]  /*8770*/  IMAD.U32 R11, RZ, RZ, UR5 ;  /* 0x00000005ff0b7e24 */ /* 0x000fe4000f8e00ff */
[----:B------:R-:W-:Y:S02]  /*8780*/  IMAD.MOV.U32 R8, RZ, RZ, 0x70 ;  /* 0x00000070ff087424 */ /* 0x000fe400078e00ff */
[----:B------:R-:W-:Y:S02]  /*8790*/  IMAD.MOV.U32 R12, RZ, RZ, 0x1 ;  /* 0x00000001ff0c7424 */ /* 0x000fe400078e00ff */
[----:B0-----:R-:W-:-:S07]  /*87a0*/  IMAD.MOV.U32 R13, RZ, RZ, RZ ;  /* 0x000000ffff0d7224 */ /* 0x001fce00078e00ff */
[----:B------:R-:W-:-:S07]  /*87b0*/  LEPC R20, `(.L_x_1492) ;  /* 0x000000001014794e */ /* 0x000fce0000000000 */
[----:B-1---5:R-:W-:Y:S05]  /*87c0*/  CALL.ABS.NOINC R2 ;  /* 0x0000000002007343 */ /* 0x022fea0003c00000 */
.L_x_1492:
[----:B------:R-:W-:Y:S01]  /*87d0*/  ULDC.64 UR4, c[0x0][0x990] ;  /* 0x0002640000047ab9 */ /* 0x000fe20000000a00 */
[----:B------:R-:W-:Y:S01]  /*87e0*/  ULDC.64 UR6, c[0x0][0x998] ;  /* 0x0002660000067ab9 */ /* 0x000fe20000000a00 */
[----:B------:R-:W-:Y:S02]  /*87f0*/  ISETP.NE.U32.AND P0, PT, RZ, UR4, PT ;  /* 0x00000004ff007c0c */ /* 0x000fe4000bf05070 */
[----:B------:R-:W-:Y:S02]  /*8800*/  ISETP.NE.U32.AND P1, PT, RZ, UR6, PT ;  /* 0x00000006ff007c0c */ /* 0x000fe4000bf25070 */
[----:B------:R-:W-:Y:S02]  /*8810*/  ISETP.NE.AND.EX P0, PT, RZ, UR5, PT, P0 ;  /* 0x00000005ff007c0c */ /* 0x000fe4000bf05300 */
[----:B------:R-:W-:-:S11]  /*8820*/  ISETP.NE.AND.EX P1, PT, RZ, UR7, PT, P1 ;  /* 0x00000007ff007c0c */ /* 0x000fd6000bf25310 */
[----:B------:R-:W1:Y:S01]  /*8830*/  @P0 LDC.64 R8, c[0x0][0x9a8] ;  /* 0x00026a00ff080b82 */ /* 0x000e620000000a00 */
[--C-:B------:R-:W-:Y:S02]  /*8840*/  @P0 SHF.R.S32.HI R11, RZ, 0x1f, R207.reuse ;  /* 0x0000001fff0b0819 */ /* 0x100fe400000114cf */
[----:B0-----:R-:W-:-:S05]  /*8850*/  @P1 SHF.R.S32.HI R13, RZ, 0x1f, R207 ;  /* 0x0000001fff0d1819 */ /* 0x001fca00000114cf */
[----:B------:R-:W0:Y:S08]  /*8860*/  @P1 LDC.64 R6, c[0x0][0x9b8] ;  /* 0x00026e00ff061b82 */ /* 0x000e300000000a00 */
[----:B------:R-:W2:Y:S08]  /*8870*/  @P0 LDC.64 R4, c[0x0][0x9b0] ;  /* 0x00026c00ff040b82 */ /* 0x000eb00000000a00 */
[----:B------:R-:W3:Y:S01]  /*8880*/  @P1 LDC.64 R2, c[0x0][0x9c0] ;  /* 0x00027000ff021b82 */ /* 0x000ee20000000a00 */
[----:B-1----:R-:W-:-:S04]  /*8890*/  @P0 IMAD R0, R11, R8, RZ ;  /* 0x000000080b000224 */ /* 0x002fc800078e02ff */
[C---:B------:R-:W-:Y:S02]  /*88a0*/  @P0 IMAD R11, R207.reuse, R9, R0 ;  /* 0x00000009cf0b0224 */ /* 0x040fe400078e0200 */
[----:B------:R-:W-:-:S04]  /*88b0*/  @P0 IMAD.WIDE.U32 R8, R207, R8, RZ ;  /* 0x00000008cf080225 */ /* 0x000fc800078e00ff */
[-C--:B0-----:R-:W-:Y:S02]  /*88c0*/  @P1 IMAD R10, R13, R6.reuse, RZ ;  /* 0x000000060d0a1224 */ /* 0x081fe400078e02ff */
[----:B------:R-:W-:Y:S02]  /*88d0*/  @P0 IMAD.IADD R9, R9, 0x1, R11 ;  /* 0x0000000109090824 */ /* 0x000fe400078e020b */
[C---:B------:R-:W-:Y:S02]  /*88e0*/  @P1 IMAD R13, R207.reuse, R7, R10 ;  /* 0x00000007cf0d1224 */ /* 0x040fe400078e020a */
[----:B------:R-:W-:-:S04]  /*88f0*/  @P1 IMAD.WIDE.U32 R6, R207, R6, RZ ;  /* 0x00000006cf061225 */ /* 0x000fc800078e00ff */
[----:B------:R-:W-:Y:S02]  /*8900*/  @P1 IMAD.IADD R11, R7, 0x1, R13 ;  /* 0x00000001070b1824 */ /* 0x000fe400078e020d */
[----:B------:R-:W-:Y:S02]  /*8910*/  @P1 IMAD.MOV.U32 R10, RZ, RZ, R6 ;  /* 0x000000ffff0a1224 */ /* 0x000fe400078e0006 */
[----:B--2---:R-:W-:-:S04]  /*8920*/  @P0 IMAD.WIDE.U32 R6, R211, R4, R8 ;  /* 0x00000004d3060225 */ /* 0x004fc800078e0008 */
[C---:B---3--:R-:W-:Y:S01]  /*8930*/  @P1 IMAD.WIDE.U32 R8, R211.reuse, R2, R10 ;  /* 0x00000002d3081225 */ /* 0x048fe200078e000a */
[----:B------:R-:W-:Y:S01]  /*8940*/  @P0 LEA R4, P2, R6, UR4, 0x2 ;  /* 0x0000000406040c11 */ /* 0x000fe2000f8410ff */
[----:B------:R-:W-:Y:S02]  /*8950*/  ULDC UR4, c[0x0][0x3f4] ;  /* 0x0000fd0000047ab9 */ /* 0x000fe40000000800 */
[C---:B------:R-:W-:Y:S01]  /*8960*/  @P1 IMAD R3, R211.reuse, R3, R9 ;  /* 0x00000003d3031224 */ /* 0x040fe200078e0209 */
[C---:B------:R-:W-:Y:S01]  /*8970*/  @P1 LEA R10, P3, R8.reuse, UR6, 0x2 ;  /* 0x00000006080a1c11 */ /* 0x040fe2000f8610ff */
[----:B------:R-:W-:Y:S02]  /*8980*/  @P0 IMAD R5, R211, R5, R7 ;  /* 0x00000005d3050224 */ /* 0x000fe400078e0207 */
[----:B------:R-:W-:Y:S01]  /*8990*/  IMAD.MOV.U32 R0, RZ, RZ, 0x3f800000 ;  /* 0x3f800000ff007424 */ /* 0x000fe200078e00ff */
[----:B------:R-:W-:Y:S01]  /*89a0*/  @P1 LEA.HI.X R11, R8, UR7, R3, 0x2, P3 ;  /* 0x00000007080b1c11 */ /* 0x000fe200098f1403 */
[----:B------:R-:W-:Y:S01]  /*89b0*/  IMAD.MOV.U32 R3, RZ, RZ, 0x3f800000 ;  /* 0x3f800000ff037424 */ /* 0x000fe200078e00ff */
[----:B------:R-:W-:-:S03]  /*89c0*/  @P0 LEA.HI.X R5, R6, UR5, R5, 0x2, P2 ;  /* 0x0000000506050c11 */ /* 0x000fc600090f1405 */
        /* <DEDUP_REMOVED lines=17> */
.L_x_1496:
[----:B-1----:R1:W2:Y:S02]  /*8ae0*/  SYNCS.PHASECHK.TRANS64.TRYWAIT P0, [R16+URZ+0x28400], R3 ;  /* 0x02840003100075a7 */ /* 0x0022a4000800017f */
[----:B--2---:R-:W-:Y:S05]  /*8af0*/  @!P0 NANOSLEEP.SYNCS 0x989680 ;  /* 0x009896800000895d */ /* 0x004fea0003900000 */
[----:B------:R-:W2:Y:S02]  /*8b00*/  @!P0 SYNCS.PHASECHK.TRANS64 P0, [R16+URZ+0x28400], R3 ;  /* 0x02840003100085a7 */ /* 0x000ea4000800007f */
[----:B--2---:R-:W-:Y:S05]  /*8b10*/  @!P0 BRA `(.L_x_1496) ;  /* 0xfffffffc00f08947 */ /* 0x004fea000383ffff */
.L_x_1495:
[----:B------:R-:W-:Y:S05]  /*8b20*/  BSYNC B0 ;  /* 0x0000000000007941 */ /* 0x000fea0003800000 */
.L_x_1494:
[----:B------:R-:W-:Y:S05]  /*8b30*/  BRA `(.L_x_1497) ;  /* 0x00000094006c7947 */ /* 0x000fea0003800000 */
.L_x_1493:
[----:B------:R-:W-:Y:S01]  /*8b40*/  ULOP3.LUT UP0, URZ, UR44, 0x3ff, URZ, 0xc0, !UPT ;  /* 0x000003ff2c3f7892 */ /* 0x000fe2000f80c03f */
[----:B-----5:R-:W-:Y:S01]  /*8b50*/  SHF.R.S32.HI R0, RZ, 0x1f, R38 ;  /* 0x0000001fff007819 */ /* 0x020fe20000011426 */
[----:B------:R-:W-:Y:S01]  /*8b60*/  ULDC.64 UR4, c[0x0][0x3f8] ;  /* 0x0000fe0000047ab9 */ /* 0x000fe20000000a00 */
[----:B------:R-:W-:Y:S01]  /*8b70*/  ULDC.64 UR6, c[0x0][0x408] ;  /* 0x0001020000067ab9 */ /* 0x000fe20000000a00 */
[----:B------:R-:W-:Y:S02]  /*8b80*/  IMAD.WIDE.U32 R24, R38, UR4, RZ ;  /* 0x0000000426187c25 */ /* 0x000fe4000f8e00ff */
[----:B------:R-:W-:Y:S02]  /*8b90*/  PLOP3.LUT P0, PT, PT, PT, UP0, 0x80, 0x0 ;  /* 0x000000000000781c */ /* 0x000fe40003f0f008 */
[C---:B------:R-:W-:Y:S02]  /*8ba0*/  IMAD R3, R0.reuse, UR4, RZ ;  /* 0x0000000400037c24 */ /* 0x040fe4000f8e02ff */
[----:B------:R-:W-:-:S02]  /*8bb0*/  IMAD R5, R0, UR6, RZ ;  /* 0x0000000600057c24 */ /* 0x000fc4000f8e02ff */
[C---:B------:R-:W-:Y:S02]  /*8bc0*/  IMAD R3, R38.reuse, UR5, R3 ;  /* 0x0000000526037c24 */ /* 0x040fe4000f8e0203 */
[C---:B------:R-:W-:Y:S02]  /*8bd0*/  IMAD R5, R38.reuse, UR7, R5 ;  /* 0x0000000726057c24 */ /* 0x040fe4000f8e0205 */
[----:B------:R-:W-:-:S04]  /*8be0*/  IMAD.WIDE.U32 R38, R38, UR6, RZ ;  /* 0x0000000626267c25 */ /* 0x000fc8000f8e00ff */
[----:B------:R-:W-:Y:S02]  /*8bf0*/  IMAD.IADD R51, R3, 0x1, R25 ;  /* 0x0000000103337824 */ /* 0x000fe400078e0219 */
[----:B------:R-:W-:Y:S01]  /*8c00*/  IMAD.IADD R27, R5, 0x1, R39 ;  /* 0x00000001051b7824 */ /* 0x000fe200078e0227 */
[----:B------:R-:W-:Y:S06]  /*8c10*/  @!P0 BRA `(.L_x_1498) ;  /* 0x0000000000408947 */ /* 0x000fec0003800000 */
[----:B------:R-:W-:Y:S01]  /*8c20*/  MOV R14, 0x0 ;  /* 0x00000000000e7802 */ /* 0x000fe20000000f00 */
[----:B------:R-:W-:Y:S01]  /*8c30*/  ULDC.64 UR4, c[0x4][0x1c8] ;  /* 0x0100720000047ab9 */ /* 0x000fe20000000a00 */
[----:B------:R-:W-:Y:S01]  /*8c40*/  ULDC.64 UR6, c[0x4][0x1d0] ;  /* 0x0100740000067ab9 */ /* 0x000fe20000000a00 */
[----:B------:R-:W-:Y:S01]  /*8c50*/  IMAD.U32 R4, RZ, RZ, UR4 ;  /* 0x00000004ff047e24 */ /* 0x000fe2000f8e00ff */
[----:B------:R-:W-:Y:S01]  /*8c60*/  MOV R13, RZ ;  /* 0x000000ff000d7202 */ /* 0x000fe20000000f00 */
        /* <DEDUP_REMOVED lines=8> */
[----:B------:R-:W-:-:S07]  /*8cf0*/  IMAD.MOV.U32 R12, RZ, RZ, 0x1 ;  /* 0x00000001ff0c7424 */ /* 0x000fce00078e00ff */
[----:B------:R-:W-:-:S07]  /*8d00*/  LEPC R20, `(.L_x_1498) ;  /* 0x000000001014794e */ /* 0x000fce0000000000 */
[----:B0-----:R-:W-:Y:S05]  /*8d10*/  CALL.ABS.NOINC R14 ;  /* 0x000000000e007343 */ /* 0x001fea0003c00000 */
.L_x_1498:
[----:B------:R-:W-:Y:S01]  /*8d20*/  ULDC.U8 UR4, c[0x0][0x410] ;  /* 0x0001040000047ab9 */ /* 0x000fe20000000000 */
[----:B------:R-:W-:Y:S01]  /*8d30*/  LEA.HI R29, R29, R26, RZ, 0x3 ;  /* 0x0000001a1d1d7211 */ /* 0x000fe200078f18ff */
[----:B------:R-:W-:Y:S01]  /*8d40*/  IMAD.IADD R0, R17, 0x1, R199 ;  /* 0x0000000111007824 */ /* 0x000fe200078e02c7 */
[----:B------:R-:W-:Y:S01]  /*8d50*/  ISETP.NE.AND P0, PT, RZ, UR4, PT ;  /* 0x00000004ff007c0c */ /* 0x000fe2000bf05270 */
[----:B------:R-:W-:Y:S01]  /*8d60*/  BSSY B0, `(.L_x_1499) ;  /* 0x0000930000007945 */ /* 0x000fe20003800000 */
[----:B------:R-:W-:-:S05]  /*8d70*/  LOP3.LUT R3, R29, 0xfffffff8, RZ, 0xc0, !PT ;  /* 0xfffffff81d037812 */ /* 0x000fca00078ec0ff */
[----:B------:R-:W-:-:S04]  /*8d80*/  IMAD.IADD R3, R26, 0x1, -R3 ;  /* 0x000000011a037824 */ /* 0x000fc800078e0a03 */
[----:B------:R-:W-:Y:S02]  /*8d90*/  IMAD R9, R3, 0x20, R0 ;  /* 0x0000002003097824 */ /* 0x000fe400078e0200 */
[----:B------:R-:W-:Y:S05]  /*8da0*/  @!P0 BRA `(.L_x_1500) ;  /* 0x00000048005c8947 */ /* 0x000fea0003800000 */
[----:B------:R-:W0:Y:S01]  /*8db0*/  LDC R8, c[0x0][0x448] ;  /* 0x00011200ff087b82 */ /* 0x000e220000000800 */
[----:B------:R-:W-:Y:S01]  /*8dc0*/  ULDC.64 UR4, c[0x0][0x3f8] ;  /* 0x0000fe0000047ab9 */ /* 0x000fe20000000a00 */
[----:B------:R-:W-:Y:S01]  /*8dd0*/  IMAD.MOV.U32 R50, RZ, RZ, R24 ;  /* 0x000000ffff327224 */ /* 0x000fe200078e0018 */
[----:B------:R-:W-:Y:S01]  /*8de0*/  ULDC.64 UR6, c[0x0][0x408] ;  /* 0x0001020000067ab9 */ /* 0x000fe20000000a00 */
[----:B------:R-:W-:Y:S01]  /*8df0*/  IMAD.MOV.U32 R5, RZ, RZ, R27 ;  /* 0x000000ffff057224 */ /* 0x000fe200078e001b */
[----:B------:R-:W-:Y:S01]  /*8e00*/  ULDC.64 UR8, c[0x0][0x400] ;  /* 0x0001000000087ab9 */ /* 0x000fe20000000a00 */
[----:B0-----:R-:W-:-:S13]  /*8e10*/  ISETP.NE.AND P0, PT, R8, 0x1, PT ;  /* 0x000000010800780c */ /* 0x001fda0003f05270 */
[----:B------:R-:W0:Y:S08]  /*8e20*/  @P0 LDC R4, c[0x0][0x44c] ;  /* 0x00011300ff040b82 */ /* 0x000e300000000800 */
[----:B------:R-:W1:Y:S01]  /*8e30*/  @P0 LDC R6, c[0x0][0x450] ;  /* 0x00011400ff060b82 */ /* 0x000e620000000800 */
[----:B0-----:R-:W-:-:S04]  /*8e40*/  @P0 IMAD.HI.U32 R3, R9, R4, RZ ;  /* 0x0000000409030227 */ /* 0x001fc800078e00ff */
[----:B------:R-:W-:Y:S01]  /*8e50*/  IMAD.MOV.U32 R4, RZ, RZ, R38 ;  /* 0x000000ffff047224 */ /* 0x000fe200078e0026 */
[----:B-1----:R-:W-:-:S04]  /*8e60*/  @P0 SHF.R.U32.HI R9, RZ, R6, R3 ;  /* 0x00000006ff090219 */ /* 0x002fc80000011603 */
[----:B------:R-:W-:Y:S01]  /*8e70*/  SHF.R.S32.HI R3, RZ, 0x1f, R9 ;  /* 0x0000001fff037819 */ /* 0x000fe20000011409 */
[----:B------:R-:W-:-:S04]  /*8e80*/  IMAD.WIDE.U32 R50, R9, UR4, R50 ;  /* 0x0000000409327c25 */ /* 0x000fc8000f8e0032 */
[----:B------:R-:W-:Y:S02]  /*8e90*/  IMAD R6, R3, UR4, RZ ;  /* 0x0000000403067c24 */ /* 0x000fe4000f8e02ff */
[----:B------:R-:W-:-:S04]  /*8ea0*/  IMAD.WIDE.U32 R4, R9, UR6, R4 ;  /* 0x0000000609047c25 */ /* 0x000fc8000f8e0004 */
[----:B------:R-:W-:Y:S01]  /*8eb0*/  IMAD R7, R9, UR5, R6 ;  /* 0x0000000509077c24 */ /* 0x000fe2000f8e0206 */
[----:B------:R-:W-:Y:S01]  /*8ec0*/  ULDC.64 UR4, c[0x0][0x3e8] ;  /* 0x0000fa0000047ab9 */ /* 0x000fe20000000a00 */
[----:B------:R-:W-:Y:S01]  /*8ed0*/  IMAD R6, R3, UR6, RZ ;  /* 0x0000000603067c24 */ /* 0x000fe2000f8e02ff */
[----:B------:R-:W-:Y:S01]  /*8ee0*/  IADD3 R48, P0, R50, UR4, RZ ;  /* 0x0000000432307c10 */ /* 0x000fe2000ff1e0ff */
[----:B------:R-:W-:Y:S01]  /*8ef0*/  UMOV UR4, 0xffffffff ;  /* 0xffffffff00047882 */ /* 0x000fe20000000000 */
[----:B------:R-:W-:Y:S01]  /*8f00*/  IADD3 R49, P1, R4, UR8, RZ ;  /* 0x0000000804317c10 */ /* 0x000fe2000ff3e0ff */
[----:B------:R-:W-:Y:S01]  /*8f10*/  IMAD R37, R9, UR7, R6 ;  /* 0x0000000709257c24 */ /* 0x000fe2000f8e0206 */
[----:B------:R-:W-:-:S04]  /*8f20*/  IADD3.X R50, R51, UR5, R7, P0, !PT ;  /* 0x0000000533327c10 */ /* 0x000fc800087fe407 */
[----:B------:R-:W-:Y:S01]  /*8f30*/  IADD3.X R37, R5, UR9, R37, P1, !PT ;  /* 0x0000000905257c10 */ /* 0x000fe20008ffe425 */
[----:B------:R-:W-:Y:S06]  /*8f40*/  BRA.DIV UR4, `(.L_x_1501) ;  /* 0x0000023604487947 */ /* 0x000fec000b800000 */
[----:B------:R0:W1:Y:S04]  /*8f50*/  SHFL.IDX PT, R3, R50, RZ, 0x181f ;  /* 0x00181fff32037589 */ /* 0x00006800000e0000 */
[----:B------:R0:W2:Y:S04]  /*8f60*/  SHFL.IDX PT, R5, R48, RZ, 0x181f ;  /* 0x00181fff30057589 */ /* 0x0000a800000e0000 */
[----:B------:R0:W3:Y:S04]  /*8f70*/  SHFL.IDX PT, R9, R37, RZ, 0x181f ;  /* 0x00181fff25097589 */ /* 0x0000e800000e0000 */
[----:B------:R0:W4:Y:S02]  /*8f80*/  SHFL.IDX PT, R14, R49, RZ, 0x181f ;  /* 0x00181fff310e7589 */ /* 0x00012400000e0000 */
.L_x_1821:
[----:B------:R-:W-:Y:S01]  /*8f90*/  IMAD R51, R195, R8, RZ ;  /* 0x00000008c3337224 */ /* 0x000fe200078e02ff */
[----:B------:R-:W-:Y:S01]  /*8fa0*/  BSSY B1, `(.L_x_1502) ;  /* 0x000001a000017945 */ /* 0x000fe20003800000 */
[----:B------:R-:W-:Y:S02]  /*8fb0*/  CS2R R40, SRZ ;  /* 0x0000000000287805 */ /* 0x000fe4000001ff00 */
[----:B------:R-:W-:Y:S02]  /*8fc0*/  CS2R R44, SRZ ;  /* 0x00000000002c7805 */ /* 0x000fe4000001ff00 */
[----:B------:R-:W-:Y:S02]  /*8fd0*/  CS2R R42, SRZ ;  /* 0x00000000002a7805 */ /* 0x000fe4000001ff00 */
[----:B------:R-:W-:Y:S02]  /*8fe0*/  ISETP.GE.AND P0, PT, R0, R51, PT ;  /* 0x000000330000720c */ /* 0x000fe40003f06270 */
[----:B------:R-:W-:-:S11]  /*8ff0*/  CS2R R46, SRZ ;  /* 0x00000000002e7805 */ /* 0x000fd6000001ff00 */
[----:B------:R-:W-:Y:S05]  /*9000*/  @P0 BRA `(.L_x_1503) ;  /* 0x00000000004c0947 */ /* 0x000fea0003800000 */
[----:B------:R-:W-:Y:S01]  /*9010*/  ULDC UR4, c[0x0][0x3f4] ;  /* 0x0000fd0000047ab9 */ /* 0x000fe20000000800 */
[----:B------:R-:W-:Y:S02]  /*9020*/  CS2R R40, SRZ ;  /* 0x0000000000287805 */ /* 0x000fe4000001ff00 */
[----:B------:R-:W-:Y:S02]  /*9030*/  ISETP.GE.AND P4, PT, R194, UR4, PT ;  /* 0x00000004c2007c0c */ /* 0x000fe4000bf86270 */
[----:B------:R-:W-:Y:S02]  /*9040*/  CS2R R44, SRZ ;  /* 0x00000000002c7805 */ /* 0x000fe4000001ff00 */
[----:B------:R-:W-:Y:S02]  /*9050*/  ISETP.GE.AND P3, PT, R18, UR4, PT ;  /* 0x0000000412007c0c */ /* 0x000fe4000bf66270 */
[----:B------:R-:W-:-:S07]  /*9060*/  CS2R R46, SRZ ;  /* 0x00000000002e7805 */ /* 0x000fce000001ff00 */
[----:B--2---:R-:W-:-:S04]  /*9070*/  @!P4 IADD3 R10, P0, R194, R5, RZ ;  /* 0x00000005c20ac210 */ /* 0x004fc80007f1e0ff */
[-C--:B----4-:R-:W-:Y:S02]  /*9080*/  @!P3 IADD3 R6, P1, R18, R14.reuse, RZ ;  /* 0x0000000e1206b210 */ /* 0x090fe40007f3e0ff */
[----:B------:R-:W-:Y:S01]  /*9090*/  @!P4 IADD3 R8, P2, R194, R14, RZ ;  /* 0x0000000ec208c210 */ /* 0x000fe20007f5e0ff */
[--C-:B-1----:R-:W-:Y:S01]  /*90a0*/  @!P4 IMAD.X R11, R3, 0x1, R216.reuse, P0 ;  /* 0x00000001030bc824 */ /* 0x102fe200000e06d8 */
[----:B------:R-:W-:Y:S01]  /*90b0*/  @!P3 IADD3 R4, P0, R18, R5, RZ ;  /* 0x000000051204b210 */ /* 0x000fe20007f1e0ff */
[C-C-:B---3--:R-:W-:Y:S01]  /*90c0*/  @!P3 IMAD.X R7, R9.reuse, 0x1, R19.reuse, P1 ;  /* 0x000000010907b824 */ /* 0x148fe200008e0613 */
[----:B------:R-:W-:Y:S01]  /*90d0*/  CS2R R42, SRZ ;  /* 0x00000000002a7805 */ /* 0x000fe2000001ff00 */
[----:B------:R-:W-:Y:S01]  /*90e0*/  @!P4 IMAD.X R9, R9, 0x1, R216, P2 ;  /* 0x000000010909c824 */ /* 0x000fe200010e06d8 */
[----:B------:R1:W5:Y:S01]  /*90f0*/  @!P4 LD.E.64 R40, desc[UR46][R10.64] ;  /* 0x0000002e0a28c980 */ /* 0x000362000c101b00 */
[----:B------:R-:W-:-:S03]  /*9100*/  @!P3 IMAD.X R5, R3, 0x1, R19, P0 ;  /* 0x000000010305b824 */ /* 0x000fc600000e0613 */
[----:B------:R1:W5:Y:S04]  /*9110*/  @!P3 LD.E.64 R46, desc[UR46][R6.64] ;  /* 0x0000002e062eb980 */ /* 0x000368000c101b00 */
[----:B------:R1:W5:Y:S04]  /*9120*/  @!P3 LD.E.64 R44, desc[UR46][R4.64] ;  /* 0x0000002e042cb980 */ /* 0x000368000c101b00 */
[----:B------:R1:W5:Y:S02]  /*9130*/  @!P4 LD.E.64 R42, desc[UR46][R8.64] ;  /* 0x0000002e082ac980 */ /* 0x000364000c101b00 */
.L_x_1503:
[----:B------:R-:W-:Y:S05]  /*9140*/  BSYNC B1 ;  /* 0x0000000000017941 */ /* 0x000fea0003800000 */
.L_x_1502:
[----:B------:R-:W-:Y:S01]  /*9150*/  UMOV UR4, 0xffffffff ;  /* 0xffffffff00047882 */ /* 0x000fe20000000000 */
[----:B------:R-:W-:Y:S02]  /*9160*/  CS2R R30, SRZ ;  /* 0x00000000001e7805 */ /* 0x000fe4000001ff00 */
[----:B------:R-:W-:Y:S05]  /*9170*/  BRA.DIV UR4, `(.L_x_1504) ;  /* 0x00000236042c7947 */ /* 0x000fea000b800000 */
[----:B-1----:R1:W0:Y:S04]  /*9180*/  SHFL.IDX PT, R3, R50, 0x1, 0x181f ;  /* 0x00381f0032037f89 */ /* 0x00222800000e0000 */
[----:B--2---:R1:W2:Y:S04]  /*9190*/  SHFL.IDX PT, R5, R48, 0x1, 0x181f ;  /* 0x00381f0030057f89 */ /* 0x0042a800000e0000 */
[----:B---3--:R1:W3:Y:S04]  /*91a0*/  SHFL.IDX PT, R9, R37, 0x1, 0x181f ;  /* 0x00381f0025097f89 */ /* 0x0082e800000e0000 */
[----:B----4-:R1:W4:Y:S02]  /*91b0*/  SHFL.IDX PT, R14, R49, 0x1, 0x181f ;  /* 0x00381f00310e7f89 */ /* 0x01032400000e0000 */
.L_x_1827:
[----:B------:R-:W-:Y:S01]  /*91c0*/  VIADD R4, R0, 0x20 ;  /* 0x0000002000047836 */ /* 0x000fe20000000000 */
[----:B------:R-:W-:Y:S01]  /*91d0*/  BSSY B1, `(.L_x_1505) ;  /* 0x0000019000017945 */ /* 0x000fe20003800000 */
[----:B------:R-:W-:Y:S02]  /*91e0*/  CS2R R34, SRZ ;  /* 0x0000000000227805 */ /* 0x000fe4000001ff00 */
[----:B------:R-:W-:Y:S02]  /*91f0*/  CS2R R32, SRZ ;  /* 0x0000000000207805 */ /* 0x000fe4000001ff00 */
[----:B------:R-:W-:Y:S02]  /*9200*/  CS2R R38, SRZ ;  /* 0x0000000000267805 */ /* 0x000fe4000001ff00 */
[----:B------:R-:W-:-:S13]  /*9210*/  ISETP.GE.AND P0, PT, R4, R51, PT ;  /* 0x000000330400720c */ /* 0x000fda0003f06270 */
[----:B------:R-:W-:Y:S05]  /*9220*/  @P0 BRA `(.L_x_1506) ;  /* 0x00000000004c0947 */ /* 0x000fea0003800000 */
[----:B------:R-:W-:Y:S01]  /*9230*/  ULDC UR4, c[0x0][0x3f4] ;  /* 0x0000fd0000047ab9 */ /* 0x000fe20000000800 */
[----:B------:R-:W-:Y:S02]  /*9240*/  CS2R R30, SRZ ;  /* 0x00000000001e7805 */ /* 0x000fe4000001ff00 */
[----:B------:R-:W-:Y:S02]  /*9250*/  ISETP.GE.AND P4, PT, R194, UR4, PT ;  /* 0x00000004c2007c0c */ /* 0x000fe4000bf86270 */
[----:B------:R-:W-:Y:S02]  /*9260*/  CS2R R34, SRZ ;  /* 0x0000000000227805 */ /* 0x000fe4000001ff00 */
[----:B------:R-:W-:-:S09]  /*9270*/  ISETP.GE.AND P3, PT, R18, UR4, PT ;  /* 0x0000000412007c0c */ /* 0x000fd2000bf66270 */
[----:B--2---:R-:W-:-:S05]  /*9280*/  @!P4 IADD3 R6, P0, R194, R5, RZ ;  /* 0x00000005c206c210 */ /* 0x004fca0007f1e0ff */
[C---:B0-----:R-:W-:Y:S01]  /*9290*/  @!P4 IMAD.X R7, R3.reuse, 0x1, R216, P0 ;  /* 0x000000010307c824 */ /* 0x041fe200000e06d8 */
[----:B------:R-:W-:Y:S02]  /*92a0*/  @!P3 IADD3 R4, P0, R18, R5, RZ ;  /* 0x000000051204b210 */ /* 0x000fe40007f1e0ff */
[----:B----4-:R-:W-:Y:S02]  /*92b0*/  @!P4 IADD3 R8, P2, R194, R14, RZ ;  /* 0x0000000ec208c210 */ /* 0x010fe40007f5e0ff */
[----:B------:R0:W5:Y:S01]  /*92c0*/  @!P4 LD.E.64 R30, desc[UR46][R6.64] ;  /* 0x0000002e061ec980 */ /* 0x000162000c101b00 */
[----:B------:R-:W-:Y:S02]  /*92d0*/  CS2R R38, SRZ ;  /* 0x0000000000267805 */ /* 0x000fe4000001ff00 */
[----:B------:R-:W-:Y:S01]  /*92e0*/  CS2R R32, SRZ ;  /* 0x0000000000207805 */ /* 0x000fe2000001ff00 */
[----:B------:R-:W-:-:S05]  /*92f0*/  @!P3 IMAD.X R5, R3, 0x1, R19, P0 ;  /* 0x000000010305b824 */ /* 0x000fca00000e0613 */
[----:B------:R2:W5:Y:S01]  /*9300*/  @!P3 LD.E.64 R34, desc[UR46][R4.64] ;  /* 0x0000002e0422b980 */ /* 0x000562000c101b00 */
[----:B0-----:R-:W-:-:S05]  /*9310*/  @!P3 IADD3 R6, P1, R18, R14, RZ ;  /* 0x0000000e1206b210 */ /* 0x001fca0007f3e0ff */
[C---:B---3--:R-:W-:Y:S02]  /*9320*/  @!P3 IMAD.X R7, R9.reuse, 0x1, R19, P1 ;  /* 0x000000010907b824 */ /* 0x048fe400008e0613 */
[----:B------:R-:W-:-:S03]  /*9330*/  @!P4 IMAD.X R9, R9, 0x1, R216, P2 ;  /* 0x000000010909c824 */ /* 0x000fc600010e06d8 */
[----:B------:R2:W5:Y:S04]  /*9340*/  @!P3 LD.E.64 R38, desc[UR46][R6.64] ;  /* 0x0000002e0626b980 */ /* 0x000568000c101b00 */
[----:B------:R2:W5:Y:S02]  /*9350*/  @!P4 LD.E.64 R32, desc[UR46][R8.64] ;  /* 0x0000002e0820c980 */ /* 0x000564000c101b00 */
.L_x_1506:
[----:B------:R-:W-:Y:S05]  /*9360*/  BSYNC B1 ;  /* 0x0000000000017941 */ /* 0x000fea0003800000 */
.L_x_1505:
[----:B------:R-:W-:-:S03]  /*9370*/  UMOV UR4, 0xffffffff ;  /* 0xffffffff00047882 */ /* 0x000fc60000000000 */
[----:B------:R-:W-:Y:S05]  /*9380*/  BRA.DIV UR4, `(.L_x_1507) ;  /* 0x0000023604187947 */ /* 0x000fea000b800000 */
[----:B0-----:R0:W0:Y:S04]  /*9390*/  SHFL.IDX PT, R3, R50, 0x2, 0x181f ;  /* 0x00581f0032037f89 */ /* 0x00102800000e0000 */
[----:B--2---:R2:W0:Y:S04]  /*93a0*/  SHFL.IDX PT, R5, R48, 0x2, 0x181f ;  /* 0x00581f0030057f89 */ /* 0x00442800000e0000 */
[----:B---3--:R2:W3:Y:S04]  /*93b0*/  SHFL.IDX PT, R9, R37, 0x2, 0x181f ;  /* 0x00581f0025097f89 */ /* 0x0084e800000e0000 */
[----:B----4-:R2:W4:Y:S02]  /*93c0*/  SHFL.IDX PT, R14, R49, 0x2, 0x181f ;  /* 0x00581f00310e7f89 */ /* 0x01052400000e0000 */
.L_x_1833:
[----:B------:R-:W-:Y:S01]  /*93d0*/  VIADD R4, R0, 0x40 ;  /* 0x0000004000047836 */ /* 0x000fe20000000000 */
        /* <DEDUP_REMOVED lines=11> */
[----:B------:R-:W-:-:S09]  /*9490*/  ISETP.GE.AND P3, PT, R18, UR4, PT ;  /* 0x0000000412007c0c */ /* 0x000fd2000bf66270 */
[----:B0-----:R-:W-:-:S05]  /*94a0*/  @!P4 IADD3 R6, P0, R194, R5, RZ ;  /* 0x00000005c206c210 */ /* 0x001fca0007f1e0ff */
[C---:B------:R-:W-:Y:S01]  /*94b0*/  @!P4 IMAD.X R7, R3.reuse, 0x1, R216, P0 ;  /* 0x000000010307c824 */ /* 0x040fe200000e06d8 */
        /* <DEDUP_REMOVED lines=12> */
.L_x_1509:
[----:B------:R-:W-:Y:S05]  /*9580*/  BSYNC B1 ;  /* 0x0000000000017941 */ /* 0x000fea0003800000 */
.L_x_1508:
[----:B------:R-:W-:Y:S01]  /*9590*/  UMOV UR4, 0xffffffff ;  /* 0xffffffff00047882 */ /* 0x000fe20000000000 */
[----:B---34-:R-:W-:Y:S02]  /*95a0*/  CS2R R8, SRZ ;  /* 0x0000000000087805 */ /* 0x018fe4000001ff00 */
[----:B------:R-:W-:Y:S05]  /*95b0*/  BRA.DIV UR4, `(.L_x_1510) ;  /* 0x0000023204fc7947 */ /* 0x000fea000b800000 */
[----:B0-----:R0:W3:Y:S04]  /*95c0*/  SHFL.IDX PT, R3, R50, 0x3, 0x181f ;  /* 0x00781f0032037f89 */ /* 0x0010e800000e0000 */
[----:B------:R0:W4:Y:S04]  /*95d0*/  SHFL.IDX PT, R5, R48, 0x3, 0x181f ;  /* 0x00781f0030057f89 */ /* 0x00012800000e0000 */
[----:B-12---:R-:W1:Y:S04]  /*95e0*/  SHFL.IDX PT, R37, R37, 0x3, 0x181f ;  /* 0x00781f0025257f89 */ /* 0x006e6800000e0000 */
[----:B0-----:R-:W2:Y:S02]  /*95f0*/  SHFL.IDX PT, R49, R49, 0x3, 0x181f ;  /* 0x00781f0031317f89 */ /* 0x001ea400000e0000 */
.L_x_1839:
        /* <DEDUP_REMOVED lines=12> */
[----:B----4-:R-:W-:-:S05]  /*96c0*/  @!P4 IADD3 R6, P0, R194, R5, RZ ;  /* 0x00000005c206c210 */ /* 0x010fca0007f1e0ff */
[C---:B---3--:R-:W-:Y:S01]  /*96d0*/  @!P4 IMAD.X R7, R3.reuse, 0x1, R216, P0 ;  /* 0x000000010307c824 */ /* 0x048fe200000e06d8 */
[----:B------:R-:W-:Y:S02]  /*96e0*/  @!P3 IADD3 R4, P0, R18, R5, RZ ;  /* 0x000000051204b210 */ /* 0x000fe40007f1e0ff */
[----:B--2---:R-:W-:Y:S02]  /*96f0*/  @!P4 IADD3 R48, P2, R194, R49, RZ ;  /* 0x00000031c230c210 */ /* 0x004fe40007f5e0ff */
[----:B------:R0:W5:Y:S01]  /*9700*/  @!P4 LD.E.64 R8, desc[UR46][R6.64] ;  /* 0x0000002e0608c980 */ /* 0x000162000c101b00 */
[----:B------:R-:W-:Y:S02]  /*9710*/  CS2R R14, SRZ ;  /* 0x00000000000e7805 */ /* 0x000fe4000001ff00 */
[----:B------:R-:W-:Y:S01]  /*9720*/  CS2R R10, SRZ ;  /* 0x00000000000a7805 */ /* 0x000fe2000001ff00 */
[----:B------:R-:W-:-:S05]  /*9730*/  @!P3 IMAD.X R5, R3, 0x1, R19, P0 ;  /* 0x000000010305b824 */ /* 0x000fca00000e0613 */
[----:B------:R2:W5:Y:S01]  /*9740*/  @!P3 LD.E.64 R12, desc[UR46][R4.64] ;  /* 0x0000002e040cb980 */ /* 0x000562000c101b00 */
[----:B0-----:R-:W-:Y:S01]  /*9750*/  @!P3 IADD3 R6, P1, R18, R49, RZ ;  /* 0x000000311206b210 */ /* 0x001fe20007f3e0ff */
[----:B-1----:R-:W-:-:S04]  /*9760*/  @!P4 IMAD.X R49, R37, 0x1, R216, P2 ;  /* 0x000000012531c824 */ /* 0x002fc800010e06d8 */
[----:B------:R-:W-:Y:S01]  /*9770*/  @!P3 IMAD.X R7, R37, 0x1, R19, P1 ;  /* 0x000000012507b824 */ /* 0x000fe200008e0613 */
[----:B------:R2:W5:Y:S04]  /*9780*/  @!P4 LD.E.64 R10, desc[UR46][R48.64] ;  /* 0x0000002e300ac980 */ /* 0x000568000c101b00 */
[----:B------:R2:W5:Y:S03]  /*9790*/  @!P3 LD.E.64 R14, desc[UR46][R6.64] ;  /* 0x0000002e060eb980 */ /* 0x000566000c101b00 */
.L_x_1512:
[----:B------:R-:W-:Y:S05]  /*97a0*/  BSYNC B1 ;  /* 0x0000000000017941 */ /* 0x000fea0003800000 */
.L_x_1511:
[----:B------:R-:W-:Y:S01]  /*97b0*/  ULEA.HI UR4, UR43, UR43, URZ, 0x1 ;  /* 0x0000002b2b047291 */ /* 0x000fe2000f8f083f */
[----:B------:R-:W-:Y:S01]  /*97c0*/  VIADDMNMX R0, R51, -R199, 0x80, PT ;  /* 0x0000008033007446 */ /* 0x000fe200038009c7 */
[----:B------:R-:W-:Y:S02]  /*97d0*/  BSSY B1, `(.L_x_1513) ;  /* 0x0000008000017945 */ /* 0x000fe40003800000 */
[----:B------:R-:W-:Y:S01]  /*97e0*/  ULOP3.LUT UR4, UR4, 0xfffffffe, URZ, 0xc0, !UPT ;  /* 0xfffffffe04047892 */ /* 0x000fe2000f8ec03f */
[----:B------:R-:W-:-:S03]  /*97f0*/  ISETP.GE.AND P1, PT, R17, R0, PT ;  /* 0x000000001100720c */ /* 0x000fc60003f26270 */
[----:B------:R-:W-:-:S06]  /*9800*/  UIADD3 UR4, UR43, -UR4, URZ ;  /* 0x800000042b047290 */ /* 0x000fcc000fffe03f */
[----:B---3--:R-:W-:-:S05]  /*9810*/  IMAD.U32 R3, RZ, RZ, UR4 ;  /* 0x00000004ff037e24 */ /* 0x008fca000f8e00ff */
[----:B------:R-:W-:-:S04]  /*9820*/  SHF.L.U32 R3, R3, 0x1f, RZ ;  /* 0x0000001f03037819 */ /* 0x000fc800000006ff */
[----:B------:R-:W0:Y:S02]  /*9830*/  SYNCS.PHASECHK.TRANS64.TRYWAIT P0, [R16+URZ+0x28400], R3 ;  /* 0x02840003100075a7 */ /* 0x000e24000800017f */
[----:B0-----:R-:W-:Y:S05]  /*9840*/  @!P0 BRA `(.L_x_1514) ;  /* 0x0000023000cc8947 */ /* 0x001fea0003800000 */
.L_x_1840:
[----:B------:R-:W-:Y:S05]  /*9850*/  BSYNC B1 ;  /* 0x0000000000017941 */ /* 0x000fea0003800000 */
.L_x_1513:
[----:B------:R-:W-:Y:S04]  /*9860*/  BSSY B1, `(.L_x_1515) ;  /* 0x00000f9000017945 */ /* 0x000fe80003800000 */
[----:B------:R-:W-:Y:S05]  /*9870*/  @P1 BRA `(.L_x_1516) ;  /* 0x0000000c00dc1947 */ /* 0x000fea0003800000 */
[----:B0-----:R-:W0:Y:S01]  /*9880*/  LDC R3, c[0x0][0x3f4] ;  /* 0x0000fd00ff037b82 */ /* 0x001e220000000800 */
[----:B------:R-:W-:Y:S01]  /*9890*/  BSSY B2, `(.L_x_1517) ;  /* 0x000007a000027945 */ /* 0x000fe20003800000 */
[-C--:B0-----:R-:W-:Y:S02]  /*98a0*/  ISETP.GE.AND P0, PT, R18, R3.reuse, PT ;  /* 0x000000031200720c */ /* 0x081fe40003f06270 */
[----:B------:R-:W-:-:S11]  /*98b0*/  ISETP.GE.AND P1, PT, R194, R3, PT ;  /* 0x00000003c200720c */ /* 0x000fd60003f26270 */
[----:B------:R-:W-:Y:S05]  /*98c0*/  @P0 BRA `(.L_x_1518) ;  /* 0x0000000400d80947 */ /* 0x000fea0003800000 */
[----:B--2-4-:R-:W0:Y:S01]  /*98d0*/  LDS.128 R4, [R214+0x18000] ;  /* 0x01800000d6047984 */ /* 0x014e220000000c00 */
[----:B-1---5:R-:W-:Y:S02]  /*98e0*/  SHF.R.U32.HI R37, RZ, 0x8, R44 ;  /* 0x00000008ff257819 */ /* 0x022fe4000001162c */
[----:B------:R-:W-:Y:S02]  /*98f0*/  SHF.R.U32.HI R50, RZ, 0x8, R45 ;  /* 0x00000008ff327819 */ /* 0x000fe4000001162d */
[----:B------:R-:W-:Y:S02]  /*9900*/  LOP3.LUT R3, R44, 0xff, RZ, 0xc0, !PT ;  /* 0x000000ff2c037812 */ /* 0x000fe400078ec0ff */
[----:B------:R-:W-:Y:S02]  /*9910*/  LOP3.LUT R48, R37, 0xff, RZ, 0xc0, !PT ;  /* 0x000000ff25307812 */ /* 0x000fe400078ec0ff */
[----:B------:R-:W-:Y:S02]  /*9920*/  SHF.R.U32.HI R52, RZ, 0x8, R47 ;  /* 0x00000008ff347819 */ /* 0x000fe4000001162f */
[----:B------:R-:W-:-:S02]  /*9930*/  LOP3.LUT R49, R45, 0xff, RZ, 0xc0, !PT ;  /* 0x000000ff2d317812 */ /* 0x000fc400078ec0ff */
[----:B------:R-:W-:Y:S02]  /*9940*/  LOP3.LUT R50, R50, 0xff, RZ, 0xc0, !PT ;  /* 0x000000ff32327812 */ /* 0x000fe400078ec0ff */
[----:B------:R-:W-:Y:S02]  /*9950*/  PRMT R3, R48, 0x7604, R3 ;  /* 0x0000760430037816 */ /* 0x000fe40000000003 */
[----:B------:R-:W-:Y:S02]  /*9960*/  SHF.R.U32.HI R54, RZ, 0x10, R45 ;  /* 0x00000010ff367819 */ /* 0x000fe4000001162d */
[----:B------:R-:W-:Y:S02]  /*9970*/  SHF.R.U32.HI R48, RZ, 0x8, R46 ;  /* 0x00000008ff307819 */ /* 0x000fe4000001162e */
[----:B------:R-:W-:Y:S02]  /*9980*/  SHF.R.U32.HI R53, RZ, 0x10, R47 ;  /* 0x00000010ff357819 */ /* 0x000fe4000001162f */
[----:B------:R-:W-:-:S02]  /*9990*/  LOP3.LUT R51, R47, 0xff, RZ, 0xc0, !PT ;  /* 0x000000ff2f337812 */ /* 0x000fc400078ec0ff */
[----:B------:R-:W-:Y:S01]  /*99a0*/  LOP3.LUT R52, R52, 0xff, RZ, 0xc0, !PT ;  /* 0x000000ff34347812 */ /* 0x000fe200078ec0ff */
[----:B------:R-:W-:Y:S01]  /*99b0*/  IMAD.U32 R53, R53, 0x10000, RZ ;  /* 0x0001000035357824 */ /* 0x000fe200078e00ff */
[----:B------:R-:W-:Y:S02]  /*99c0*/  PRMT R49, R50, 0x7604, R49 ;  /* 0x0000760432317816 */ /* 0x000fe40000000031 */
[----:B------:R-:W-:Y:S01]  /*99d0*/  LOP3.LUT R50, R48, 0xff, RZ, 0xc0, !PT ;  /* 0x000000ff30327812 */ /* 0x000fe200078ec0ff */
[----:B------:R-:W-:Y:S01]  /*99e0*/  IMAD.U32 R48, R54, 0x10000, RZ ;  /* 0x0001000036307824 */ /* 0x000fe200078e00ff */
[----:B------:R-:W-:Y:S02]  /*99f0*/  PRMT R52, R52, 0x7604, R51 ;  /* 0x0000760434347816 */ /* 0x000fe40000000033 */
[----:B------:R-:W-:Y:S02]  /*9a00*/  LOP3.LUT R37, R46, 0xff, RZ, 0xc0, !PT ;  /* 0x000000ff2e257812 */ /* 0x000fe400078ec0ff */
[----:B------:R-:W-:-:S02]  /*9a10*/  LOP3.LUT R49, R49, 0xff0000, R48, 0xf8, !PT ;  /* 0x00ff000031317812 */ /* 0x000fc400078ef830 */
[----:B------:R-:W-:Y:S02]  /*9a20*/  LOP3.LUT R53, R52, 0xff0000, R53, 0xf8, !PT ;  /* 0x00ff000034357812 */ /* 0x000fe400078ef835 */
[----:B------:R-:W-:Y:S02]  /*9a30*/  LOP3.LUT R49, R49, 0xff000000, R45, 0xf8, !PT ;  /* 0xff00000031317812 */ /* 0x000fe400078ef82d */
[----:B------:R-:W-:Y:S02]  /*9a40*/  LOP3.LUT R53, R53, 0xff000000, R47, 0xf8, !PT ;  /* 0xff00000035357812 */ /* 0x000fe400078ef82f */
[----:B------:R-:W-:Y:S02]  /*9a50*/  PRMT R51, R50, 0x7604, R37 ;  /* 0x0000760432337816 */ /* 0x000fe40000000025 */
[----:B------:R-:W-:Y:S02]  /*9a60*/  LOP3.LUT R37, R3, 0xff0000, R44, 0xf8, !PT ;  /* 0x00ff000003257812 */ /* 0x000fe400078ef82c */
[----:B0-----:R-:W-:-:S02]  /*9a70*/  F2FP.F16.E4M3.UNPACK_B R3, R6.H1 ;  /* 0x00000006ff03723e */ /* 0x001fc400030006ff */
[----:B------:R-:W-:Y:S02]  /*9a80*/  F2FP.F16.E4M3.UNPACK_B R52, R53 ;  /* 0x00000035ff34723e */ /* 0x000fe400020006ff */
[----:B------:R-:W-:Y:S02]  /*9a90*/  F2FP.F16.E4M3.UNPACK_B R47, R49 ;  /* 0x00000031ff2f723e */ /* 0x000fe400020006ff */
[----:B------:R-:W-:Y:S01]  /*9aa0*/  LOP3.LUT R48, R37, 0xff000000, R44, 0xf8, !PT ;  /* 0xff00000025307812 */ /* 0x000fe200078ef82c */
[----:B------:R-:W-:Y:S01]  /*9ab0*/  HADD2.F32 R37, -RZ, R3.H1_H1 ;  /* 0x30000003ff257230 */ /* 0x000fe20000004100 */
[--C-:B------:R-:W-:Y:S01]  /*9ac0*/  LOP3.LUT R51, R51, 0xff0000, R46.reuse, 0xf8, !PT ;  /* 0x00ff000033337812 */ /* 0x100fe200078ef82e */
[--C-:B------:R-:W-:Y:S01]  /*9ad0*/  HADD2.F32 R54, -RZ, R52.reuse.H1_H1 ;  /* 0x30000034ff367230 */ /* 0x100fe20000004100 */
[----:B------:R-:W-:Y:S01]  /*9ae0*/  F2FP.F16.E4M3.UNPACK_B R6, R6 ;  /* 0x00000006ff06723e */ /* 0x000fe200020006ff */
[----:B------:R-:W-:Y:S01]  /*9af0*/  HADD2.F32 R50, -RZ, R47.H1_H1 ;  /* 0x3000002fff327230 */ /* 0x000fe20000004100 */
[----:B------:R-:W-:Y:S01]  /*9b00*/  LOP3.LUT R51, R51, 0xff000000, R46, 0xf8, !PT ;  /* 0xff00000033337812 */ /* 0x000fe200078ef82e */
[----:B------:R-:W-:Y:S01]  /*9b10*/  HADD2.F32 R44, -RZ, R3.H0_H0 ;  /* 0x20000003ff2c7230 */ /* 0x000fe20000004100 */
[-C--:B------:R-:W-:Y:S01]  /*9b20*/  F2FP.F16.E4M3.UNPACK_B R45, R7.reuse ;  /* 0x00000007ff2d723e */ /* 0x080fe200020006ff */
[C---:B------:R-:W-:Y:S01]  /*9b30*/  FMUL.FTZ R55, R37.reuse, R54 ;  /* 0x0000003625377220 */ /* 0x040fe20000410000 */
[----:B------:R-:W-:Y:S01]  /*9b40*/  F2FP.F16.E4M3.UNPACK_B R46, R7.H1 ;  /* 0x00000007ff2e723e */ /* 0x000fe200030006ff */
[-C--:B------:R-:W-:Y:S01]  /*9b50*/  FMUL.FTZ R57, R37, R50.reuse ;  /* 0x0000003225397220 */ /* 0x080fe20000410000 */
[-C--:B------:R-:W-:Y:S01]  /*9b60*/  F2FP.F16.E4M3.UNPACK_B R7, R5.reuse ;  /* 0x00000005ff07723e */ /* 0x080fe200020006ff */
[----:B------:R-:W-:Y:S01]  /*9b70*/  HADD2.F32 R52, -RZ, R52.H0_H0 ;  /* 0x20000034ff347230 */ /* 0x000fe20000004100 */
[----:B------:R-:W-:Y:S01]  /*9b80*/  F2FP.F16.E4M3.UNPACK_B R37, R5.H1 ;  /* 0x00000005ff25723e */ /* 0x000fe200030006ff */
[--C-:B------:R-:W-:Y:S01]  /*9b90*/  HADD2.F32 R5, -RZ, R6.reuse.H1_H1 ;  /* 0x30000006ff057230 */ /* 0x100fe20000004100 */
[----:B------:R-:W-:Y:S01]  /*9ba0*/  F2FP.F16.E4M3.UNPACK_B R53, R53.H1 ;  /* 0x00000035ff35723e */ /* 0x000fe200030006ff */
[----:B------:R-:W-:Y:S01]  /*9bb0*/  HADD2.F32 R47, -RZ, R47.H0_H0 ;  /* 0x2000002fff2f7230 */ /* 0x000fe20000004100 */
[----:B------:R-:W-:Y:S01]  /*9bc0*/  F2FP.F16.E4M3.UNPACK_B R49, R49.H1 ;  /* 0x00000031ff31723e */ /* 0x000fe200030006ff */
[C---:B------:R-:W-:Y:S01]  /*9bd0*/  FFMA.FTZ R56, R44.reuse, R50, -R55 ;  /* 0x000000322c387223 */ /* 0x040fe20000010837 */
[----:B------:R-:W-:Y:S01]  /*9be0*/  FFMA.FTZ R59, R44, R54, R57 ;  /* 0x000000362c3b7223 */ /* 0x000fe20000010039 */
[----:B------:R-:W-:-:S02]  /*9bf0*/  HADD2.F32 R6, -RZ, R6.H0_H0 ;  /* 0x20000006ff067230 */ /* 0x000fc40000004100 */
[C---:B------:R-:W-:Y:S01]  /*9c00*/  FMUL.FTZ R55, R5.reuse, R52 ;  /* 0x0000003405377220 */ /* 0x040fe20000410000 */
[-C--:B------:R-:W-:Y:S01]  /*9c10*/  FMUL.FTZ R57, R5, R47.reuse ;  /* 0x0000002f05397220 */ /* 0x080fe20000410000 */
[----:B------:R-:W-:Y:S01]  /*9c20*/  HADD2.F32 R5, -RZ, R45.H1_H1 ;  /* 0x3000002dff057230 */ /* 0x000fe20000004100 */
[----:B------:R-:W-:Y:S01]  /*9c30*/  F2FP.F16.E4M3.UNPACK_B R3, R4 ;  /* 0x00000004ff03723e */ /* 0x000fe200020006ff */
[----:B------:R-:W-:Y:S02]  /*9c40*/  HADD2.F32 R50, -RZ, R53.H0_H0 ;  /* 0x20000035ff327230 */ /* 0x000fe40000004100 */
[C---:B------:R-:W-:Y:S01]  /*9c50*/  FFMA.FTZ R55, R6.reuse, R47, -R55 ;  /* 0x0000002f06377223 */ /* 0x040fe20000010837 */
[----:B------:R-:W-:Y:S02]  /*9c60*/  HADD2.F32 R44, -RZ, R49.H0_H0 ;  /* 0x20000031ff2c7230 */ /* 0x000fe40000004100 */
[----:B------:R-:W-:Y:S01]  /*9c70*/  FFMA.FTZ R54, R6, R52, R57 ;  /* 0x0000003406367223 */ /* 0x000fe20000010039 */
[----:B------:R-:W-:-:S02]  /*9c80*/  HADD2.F32 R45, -RZ, R45.H0_H0 ;  /* 0x2000002dff2d7230 */ /* 0x000fc40000004100 */
[C---:B------:R-:W-:Y:S01]  /*9c90*/  FMUL.FTZ R52, R5.reuse, R50 ;  /* 0x0000003205347220 */ /* 0x040fe20000410000 */
[----:B------:R-:W-:Y:S02]  /*9ca0*/  HADD2.F32 R53, -RZ, R53.H1_H1 ;  /* 0x30000035ff357230 */ /* 0x000fe40000004100 */
[-C--:B------:R-:W-:Y:S01]  /*9cb0*/  FMUL.FTZ R58, R5, R44.reuse ;  /* 0x0000002c053a7220 */ /* 0x080fe20000410000 */
[--C-:B------:R-:W-:Y:S02]  /*9cc0*/  HADD2.F32 R6, -RZ, R46.reuse.H1_H1 ;  /* 0x3000002eff067230 */ /* 0x100fe40000004100 */
[C---:B------:R-:W-:Y:S01]  /*9cd0*/  FFMA.FTZ R57, R45.reuse, R44, -R52 ;  /* 0x0000002c2d397223 */ /* 0x040fe20000010834 */
[----:B------:R-:W-:Y:S02]  /*9ce0*/  HADD2.F32 R49, -RZ, R49.H1_H1 ;  /* 0x30000031ff317230 */ /* 0x000fe40000004100 */
[----:B------:R-:W-:Y:S01]  /*9cf0*/  FFMA.FTZ R58, R45, R50, R58 ;  /* 0x000000322d3a7223 */ /* 0x000fe2000001003a */
[----:B------:R-:W-:-:S02]  /*9d00*/  HADD2.F32 R46, -RZ, R46.H0_H0 ;  /* 0x2000002eff2e7230 */ /* 0x000fc40000004100 */
[C---:B------:R-:W-:Y:S01]  /*9d10*/  FMUL.FTZ R47, R6.reuse, R53 ;  /* 0x00000035062f7220 */ /* 0x040fe20000410000 */
[----:B------:R-:W-:Y:S01]  /*9d20*/  F2FP.F16.E4M3.UNPACK_B R5, R51 ;  /* 0x00000033ff05723e */ /* 0x000fe200020006ff */
[-C--:B------:R-:W-:Y:S01]  /*9d30*/  FMUL.FTZ R45, R6, R49.reuse ;  /* 0x00000031062d7220 */ /* 0x080fe20000410000 */
[----:B------:R-:W-:Y:S01]  /*9d40*/  F2FP.F16.E4M3.UNPACK_B R4, R4.H1 ;  /* 0x00000004ff04723e */ /* 0x000fe200030006ff */
[C---:B------:R-:W-:Y:S01]  /*9d50*/  FFMA.FTZ R60, R46.reuse, R49, -R47 ;  /* 0x000000312e3c7223 */ /* 0x040fe2000001082f */
[-C--:B------:R-:W-:Y:S01]  /*9d60*/  F2FP.F16.E4M3.UNPACK_B R44, R48.reuse ;  /* 0x00000030ff2c723e */ /* 0x080fe200020006ff */
[----:B------:R-:W-:Y:S01]  /*9d70*/  FFMA.FTZ R53, R46, R53, R45 ;  /* 0x000000352e357223 */ /* 0x000fe2000001002d */
[--C-:B------:R-:W-:Y:S01]  /*9d80*/  HADD2.F32 R47, -RZ, R5.reuse.H1_H1 ;  /* 0x30000005ff2f7230 */ /* 0x100fe20000004100 */
[----:B------:R-:W-:Y:S01]  /*9d90*/  F2FP.F16.E4M3.UNPACK_B R48, R48.H1 ;  /* 0x00000030ff30723e */ /* 0x000fe200030006ff */
[----:B------:R-:W-:Y:S01]  /*9da0*/  HADD2.F32 R46, -RZ, R5.H0_H0 ;  /* 0x20000005ff2e7230 */ /* 0x000fe20000004100 */
[----:B------:R-:W-:Y:S01]  /*9db0*/  F2FP.F16.E4M3.UNPACK_B R51, R51.H1 ;  /* 0x00000033ff33723e */ /* 0x000fe200030006ff */
[----:B------:R-:W-:-:S02]  /*9dc0*/  HADD2.F32 R6, -RZ, R4.H1_H1 ;  /* 0x30000004ff067230 */ /* 0x000fc40000004100 */
[----:B------:R-:W-:Y:S02]  /*9dd0*/  HADD2.F32 R45, -RZ, R44.H1_H1 ;  /* 0x3000002cff2d7230 */ /* 0x000fe40000004100 */
[----:B------:R-:W-:Y:S02]  /*9de0*/  HADD2.F32 R5, -RZ, R4.H0_H0 ;  /* 0x20000004ff057230 */ /* 0x000fe40000004100 */
[C---:B------:R-:W-:Y:S01]  /*9df0*/  FMUL.FTZ R50, R6.reuse, R47 ;  /* 0x0000002f06327220 */ /* 0x040fe20000410000 */
[--C-:B------:R-:W-:Y:S02]  /*9e00*/  HADD2.F32 R4, -RZ, R3.reuse.H1_H1 ;  /* 0x30000003ff047230 */ /* 0x100fe40000004100 */
[-C--:B------:R-:W-:Y:S01]  /*9e10*/  FMUL.FTZ R52, R6, R45.reuse ;  /* 0x0000002d06347220 */ /* 0x080fe20000410000 */
[----:B------:R-:W-:Y:S02]  /*9e20*/  HADD2.F32 R44, -RZ, R44.H0_H0 ;  /* 0x2000002cff2c7230 */ /* 0x000fe40000004100 */
[----:B------:R-:W-:Y:S01]  /*9e30*/  FFMA.FTZ R50, R5, R45, -R50 ;  /* 0x0000002d05327223 */ /* 0x000fe20000010832 */
[----:B------:R-:W-:-:S02]  /*9e40*/  HADD2.F32 R3, -RZ, R3.H0_H0 ;  /* 0x20000003ff037230 */ /* 0x000fc40000004100 */
[C---:B------:R-:W-:Y:S01]  /*9e50*/  FMUL.FTZ R6, R4.reuse, R46 ;  /* 0x0000002e04067220 */ /* 0x040fe20000410000 */
[----:B------:R-:W-:Y:S01]  /*9e60*/  FFMA.FTZ R47, R5, R47, R52 ;  /* 0x0000002f052f7223 */ /* 0x000fe20000010034 */
[-C--:B------:R-:W-:Y:S01]  /*9e70*/  FMUL.FTZ R49, R4, R44.reuse ;  /* 0x0000002c04317220 */ /* 0x080fe20000410000 */
[----:B------:R-:W-:Y:S02]  /*9e80*/  HADD2.F32 R5, -RZ, R48.H1_H1 ;  /* 0x30000030ff057230 */ /* 0x000fe40000004100 */
[C---:B------:R-:W-:Y:S01]  /*9e90*/  FFMA.FTZ R45, R3.reuse, R44, -R6 ;  /* 0x0000002c032d7223 */ /* 0x040fe20000010806 */
[----:B------:R-:W-:Y:S02]  /*9ea0*/  HADD2.F32 R4, -RZ, R37.H1_H1 ;  /* 0x30000025ff047230 */ /* 0x000fe40000004100 */
[----:B------:R-:W-:Y:S01]  /*9eb0*/  FFMA.FTZ R46, R3, R46, R49 ;  /* 0x0000002e032e7223 */ /* 0x000fe20000010031 */
[--C-:B------:R-:W-:Y:S02]  /*9ec0*/  HADD2.F32 R44, -RZ, R51.reuse.H1_H1 ;  /* 0x30000033ff2c7230 */ /* 0x100fe40000004100 */
[----:B------:R-:W-:-:S02]  /*9ed0*/  HADD2.F32 R6, -RZ, R51.H0_H0 ;  /* 0x20000033ff067230 */ /* 0x000fc40000004100 */
[CC--:B------:R-:W-:Y:S01]  /*9ee0*/  FMUL.FTZ R49, R4.reuse, R5.reuse ;  /* 0x0000000504317220 */ /* 0x0c0fe20000410000 */
[----:B------:R-:W-:Y:S02]  /*9ef0*/  HADD2.F32 R3, -RZ, R7.H1_H1 ;  /* 0x30000007ff037230 */ /* 0x000fe40000004100 */
[----:B------:R-:W-:Y:S01]  /*9f00*/  FMUL.FTZ R52, R4, R44 ;  /* 0x0000002c04347220 */ /* 0x000fe20000410000 */
[----:B------:R-:W-:Y:S02]  /*9f10*/  HADD2.F32 R48, -RZ, R48.H0_H0 ;  /* 0x20000030ff307230 */ /* 0x000fe40000004100 */
[----:B------:R-:W-:Y:S02]  /*9f20*/  HADD2.F32 R37, -RZ, R37.H0_H0 ;  /* 0x20000025ff257230 */ /* 0x000fe40000004100 */
[C---:B------:R-:W-:Y:S01]  /*9f30*/  FMUL.FTZ R4, R3.reuse, R6 ;  /* 0x0000000603047220 */ /* 0x040fe20000410000 */
[----:B------:R-:W-:Y:S02]  /*9f40*/  HADD2.F32 R7, -RZ, R7.H0_H0 ;  /* 0x20000007ff077230 */ /* 0x000fe40000004100 */
[----:B------:R-:W-:Y:S01]  /*9f50*/  FMUL.FTZ R3, R3, R48 ;  /* 0x0000003003037220 */ /* 0x000fe20000410000 */
[C---:B------:R-:W-:Y:S01]  /*9f60*/  FFMA.FTZ R52, R37.reuse, R5, -R52 ;  /* 0x0000000525347223 */ /* 0x040fe20000010834 */
[----:B------:R-:W-:Y:S01]  /*9f70*/  FFMA.FTZ R49, R37, R44, R49 ;  /* 0x0000002c25317223 */ /* 0x000fe20000010031 */
[C---:B------:R-:W-:Y:S01]  /*9f80*/  FFMA.FTZ R5, R7.reuse, R48, -R4 ;  /* 0x0000003007057223 */ /* 0x040fe20000010804 */
[----:B------:R-:W-:Y:S01]  /*9f90*/  FFMA.FTZ R44, R7, R6, R3 ;  /* 0x00000006072c7223 */ /* 0x000fe20000010003 */
[----:B------:R-:W-:-:S02]  /*9fa0*/  F2FP.SATFINITE.E4M3.F32.PACK_AB_MERGE_C R6, R59, R56, RZ ;  /* 0x000000383b06723e */ /* 0x000fc400048070ff */
[----:B------:R-:W-:Y:S02]  /*9fb0*/  F2FP.SATFINITE.E4M3.F32.PACK_AB_MERGE_C R7, R53, R60, RZ ;  /* 0x0000003c3507723e */ /* 0x000fe400048070ff */
[----:B------:R-:W-:Y:S02]  /*9fc0*/  F2FP.SATFINITE.E4M3.F32.PACK_AB_MERGE_C R4, R47, R50, RZ ;  /* 0x000000322f04723e */ /* 0x000fe400048070ff */
[----:B------:R-:W-:Y:S02]  /*9fd0*/  F2FP.SATFINITE.E4M3.F32.PACK_AB_MERGE_C R49, R49, R52, RZ ;  /* 0x000000343131723e */ /* 0x000fe400048070ff */
[----:B------:R-:W-:Y:S02]  /*9fe0*/  F2FP.SATFINITE.E4M3.F32.PACK_AB_MERGE_C R6, R54, R55, R6 ;  /* 0x000000373606723e */ /* 0x000fe40004807006 */
[----:B------:R-:W-:Y:S02]  /*9ff0*/  F2FP.SATFINITE.E4M3.F32.PACK_AB_MERGE_C R7, R58, R57, R7 ;  /* 0x000000393a07723e */ /* 0x000fe40004807007 */
[----:B------:R-:W-:-:S02]  /*a000*/  F2FP.SATFINITE.E4M3.F32.PACK_AB_MERGE_C R4, R46, R45, R4 ;  /* 0x0000002d2e04723e */ /* 0x000fc40004807004 */
[----:B------:R-:W-:-:S05]  /*a010*/  F2FP.SATFINITE.E4M3.F32.PACK_AB_MERGE_C R5, R44, R5, R49 ;  /* 0x000000052c05723e */ /* 0x000fca0004807031 */
[----:B------:R0:W-:Y:S02]  /*a020*/  STS.128 [R214+0x18000], R4 ;  /* 0x01800004d6007388 */ /* 0x0001e40000000c00 */
.L_x_1518:
[----:B------:R-:W-:Y:S05]  /*a030*/  BSYNC B2 ;  /* 0x0000000000027941 */ /* 0x000fea0003800000 */
.L_x_1517:
[----:B------:R-:W-:Y:S05]  /*a040*/  @P1 BRA `(.L_x_1516) ;  /* 0x0000000400e81947 */ /* 0x000fea0003800000 */
[----:B0-2-4-:R-:W0:Y:S01]  /*a050*/  LDS.128 R4, [R214+0x1c000] ;  /* 0x01c00000d6047984 */ /* 0x015e220000000c00 */
[----:B-----5:R-:W-:Y:S02]  /*a060*/  SHF.R.U32.HI R45, RZ, 0x8, R42 ;  /* 0x00000008ff2d7819 */ /* 0x020fe4000001162a */
[----:B------:R-:W-:Y:S02]  /*a070*/  LOP3.LUT R48, R42, 0xff, RZ, 0xc0, !PT ;  /* 0x000000ff2a307812 */ /* 0x000fe400078ec0ff */
[----:B------:R-:W-:Y:S02]  /*a080*/  LOP3.LUT R45, R45, 0xff, RZ, 0xc0, !PT ;  /* 0x000000ff2d2d7812 */ /* 0x000fe400078ec0ff */
[----:B-1----:R-:W-:Y:S02]  /*a090*/  SHF.R.U32.HI R37, RZ, 0x8, R41 ;  /* 0x00000008ff257819 */ /* 0x002fe40000011629 */
[----:B------:R-:W-:Y:S02]  /*a0a0*/  SHF.R.U32.HI R47, RZ, 0x8, R43 ;  /* 0x00000008ff2f7819 */ /* 0x000fe4000001162b */
[----:B------:R-:W-:-:S02]  /*a0b0*/  SHF.R.U32.HI R3, RZ, 0x8, R40 ;  /* 0x00000008ff037819 */ /* 0x000fc40000011628 */
[----:B------:R-:W-:Y:S02]  /*a0c0*/  PRMT R48, R45, 0x7604, R48 ;  /* 0x000076042d307816 */ /* 0x000fe40000000030 */
[----:B------:R-:W-:Y:S02]  /*a0d0*/  LOP3.LUT R46, R41, 0xff, RZ, 0xc0, !PT ;  /* 0x000000ff292e7812 */ /* 0x000fe400078ec0ff */
[----:B------:R-:W-:Y:S02]  /*a0e0*/  LOP3.LUT R50, R43, 0xff, RZ, 0xc0, !PT ;  /* 0x000000ff2b327812 */ /* 0x000fe400078ec0ff */
[----:B------:R-:W-:Y:S02]  /*a0f0*/  LOP3.LUT R37, R37, 0xff, RZ, 0xc0, !PT ;  /* 0x000000ff25257812 */ /* 0x000fe400078ec0ff */
[----:B------:R-:W-:Y:S02]  /*a100*/  LOP3.LUT R47, R47, 0xff, RZ, 0xc0, !PT ;  /* 0x000000ff2f2f7812 */ /* 0x000fe400078ec0ff */
[----:B------:R-:W-:-:S02]  /*a110*/  SHF.R.U32.HI R45, RZ, 0x10, R41 ;  /* 0x00000010ff2d7819 */ /* 0x000fc40000011629 */
[----:B------:R-:W-:Y:S02]  /*a120*/  SHF.R.U32.HI R49, RZ, 0x10, R43 ;  /* 0x00000010ff317819 */ /* 0x000fe4000001162b */
[----:B------:R-:W-:Y:S02]  /*a130*/  LOP3.LUT R44, R40, 0xff, RZ, 0xc0, !PT ;  /* 0x000000ff282c7812 */ /* 0x000fe400078ec0ff */
[----:B------:R-:W-:Y:S02]  /*a140*/  LOP3.LUT R3, R3, 0xff, RZ, 0xc0, !PT ;  /* 0x000000ff03037812 */ /* 0x000fe400078ec0ff */
[----:B------:R-:W-:Y:S02]  /*a150*/  PRMT R46, R37, 0x7604, R46 ;  /* 0x00007604252e7816 */ /* 0x000fe4000000002e */
[----:B------:R-:W-:Y:S02]  /*a160*/  PRMT R50, R47, 0x7604, R50 ;  /* 0x000076042f327816 */ /* 0x000fe40000000032 */
[----:B------:R-:W-:-:S02]  /*a170*/  LOP3.LUT R45, R45, 0xff, RZ, 0xc0, !PT ;  /* 0x000000ff2d2d7812 */ /* 0x000fc400078ec0ff */
[----:B------:R-:W-:Y:S02]  /*a180*/  LOP3.LUT R49, R49, 0xff, RZ, 0xc0, !PT ;  /* 0x000000ff31317812 */ /* 0x000fe400078ec0ff */
[----:B------:R-:W-:Y:S02]  /*a190*/  PRMT R44, R3, 0x7604, R44 ;  /* 0x00007604032c7816 */ /* 0x000fe4000000002c */
[----:B------:R-:W-:Y:S02]  /*a1a0*/  SHF.R.U32.HI R3, RZ, 0x10, R40 ;  /* 0x00000010ff037819 */ /* 0x000fe40000011628 */
[----:B------:R-:W-:Y:S02]  /*a1b0*/  SHF.R.U32.HI R37, RZ, 0x10, R42 ;  /* 0x00000010ff257819 */ /* 0x000fe4000001162a */
[----:B------:R-:W-:Y:S02]  /*a1c0*/  PRMT R45, R45, 0x7054, R46 ;  /* 0x000070542d2d7816 */ /* 0x000fe4000000002e */
[----:B------:R-:W-:-:S02]  /*a1d0*/  PRMT R49, R49, 0x7054, R50 ;  /* 0x0000705431317816 */ /* 0x000fc40000000032 */
[----:B------:R-:W-:Y:S02]  /*a1e0*/  LOP3.LUT R3, R3, 0xff, RZ, 0xc0, !PT ;  /* 0x000000ff03037812 */ /* 0x000fe400078ec0ff */
[----:B------:R-:W-:Y:S02]  /*a1f0*/  LOP3.LUT R47, R37, 0xff, RZ, 0xc0, !PT ;  /* 0x000000ff252f7812 */ /* 0x000fe400078ec0ff */
[----:B------:R-:W-:Y:S02]  /*a200*/  LOP3.LUT R49, R49, 0xff000000, R43, 0xf8, !PT ;  /* 0xff00000031317812 */ /* 0x000fe400078ef82b */
[----:B------:R-:W-:Y:S02]  /*a210*/  LOP3.LUT R45, R45, 0xff000000, R41, 0xf8, !PT ;  /* 0xff0000002d2d7812 */ /* 0x000fe400078ef829 */
[----:B------:R-:W-:Y:S02]  /*a220*/  PRMT R37, R3, 0x7054, R44 ;  /* 0x0000705403257816 */ /* 0x000fe4000000002c */
[----:B------:R-:W-:-:S02]  /*a230*/  PRMT R47, R47, 0x7054, R48 ;  /* 0x000070542f2f7816 */ /* 0x000fc40000000030 */
[-C--:B0-----:R-:W-:Y:S02]  /*a240*/  F2FP.F16.E4M3.UNPACK_B R3, R6.reuse.H1 ;  /* 0x00000006ff03723e */ /* 0x081fe400030006ff */
[----:B------:R-:W-:Y:S02]  /*a250*/  F2FP.F16.E4M3.UNPACK_B R48, R49 ;  /* 0x00000031ff30723e */ /* 0x000fe400020006ff */
[----:B------:R-:W-:Y:S02]  /*a260*/  F2FP.F16.E4M3.UNPACK_B R43, R45 ;  /* 0x0000002dff2b723e */ /* 0x000fe400020006ff */
[----:B------:R-:W-:Y:S01]  /*a270*/  LOP3.LUT R44, R37, 0xff000000, R40, 0xf8, !PT ;  /* 0xff000000252c7812 */ /* 0x000fe200078ef828 */
[----:B------:R-:W-:Y:S01]  /*a280*/  HADD2.F32 R37, -RZ, R3.H1_H1 ;  /* 0x30000003ff257230 */ /* 0x000fe20000004100 */
[----:B------:R-:W-:Y:S01]  /*a290*/  F2FP.F16.E4M3.UNPACK_B R6, R6 ;  /* 0x00000006ff06723e */ /* 0x000fe200020006ff */
[--C-:B------:R-:W-:Y:S01]  /*a2a0*/  HADD2.F32 R50, -RZ, R48.reuse.H1_H1 ;  /* 0x30000030ff327230 */ /* 0x100fe20000004100 */
[----:B------:R-:W-:Y:S01]  /*a2b0*/  LOP3.LUT R47, R47, 0xff000000, R42, 0xf8, !PT ;  /* 0xff0000002f2f7812 */ /* 0x000fe200078ef82a */
[----:B------:R-:W-:Y:S01]  /*a2c0*/  HADD2.F32 R46, -RZ, R43.H1_H1 ;  /* 0x3000002bff2e7230 */ /* 0x000fe20000004100 */
[-C--:B------:R-:W-:Y:S01]  /*a2d0*/  F2FP.F16.E4M3.UNPACK_B R41, R7.reuse ;  /* 0x00000007ff29723e */ /* 0x080fe200020006ff */
[----:B------:R-:W-:Y:S01]  /*a2e0*/  HADD2.F32 R40, -RZ, R3.H0_H0 ;  /* 0x20000003ff287230 */ /* 0x000fe20000004100 */
[----:B------:R-:W-:Y:S01]  /*a2f0*/  F2FP.F16.E4M3.UNPACK_B R42, R7.H1 ;  /* 0x00000007ff2a723e */ /* 0x000fe200030006ff */
[C---:B------:R-:W-:Y:S01]  /*a300*/  FMUL.FTZ R51, R37.reuse, R50 ;  /* 0x0000003225337220 */ /* 0x040fe20000410000 */
        /* <DEDUP_REMOVED lines=78> */
.L_x_1516:
[----:B------:R-:W-:Y:S05]  /*a7f0*/  BSYNC B1 ;  /* 0x0000000000017941 */ /* 0x000fea0003800000 */
.L_x_1515:
[----:B------:R-:W-:Y:S01]  /*a800*/  ISETP.GE.AND P0, PT, R219, R0, PT ;  /* 0x00000000db00720c */ /* 0x000fe20003f06270 */
[----:B------:R-:W-:-:S12]  /*a810*/  BSSY B1, `(.L_x_1519) ;  /* 0x00000f9000017945 */ /* 0x000fd80003800000 */
[----:B------:R-:W-:Y:S05]  /*a820*/  @P0 BRA `(.L_x_1520) ;  /* 0x0000000c00dc0947 */ /* 0x000fea0003800000 */
[----:B0-----:R-:W0:Y:S01]  /*a830*/  LDC R3, c[0x0][0x3f4] ;  /* 0x0000fd00ff037b82 */ /* 0x001e220000000800 */
[----:B------:R-:W-:Y:S01]  /*a840*/  BSSY B2, `(.L_x_1521) ;  /* 0x000007e000027945 */ /* 0x000fe20003800000 */
[-C--:B0-----:R-:W-:Y:S02]  /*a850*/  ISETP.GE.AND P0, PT, R18, R3.reuse, PT ;  /* 0x000000031200720c */ /* 0x081fe40003f06270 */
[----:B------:R-:W-:-:S11]  /*a860*/  ISETP.GE.AND P1, PT, R194, R3, PT ;  /* 0x00000003c200720c */ /* 0x000fd60003f26270 */
[----:B------:R-:W-:Y:S05]  /*a870*/  @P0 BRA `(.L_x_1522) ;  /* 0x0000000400e80947 */ /* 0x000fea0003800000 */
[----:B--234-:R-:W0:Y:S01]  /*a880*/  LDS.128 R4, [R214+0x19000] ;  /* 0x01900000d6047984 */ /* 0x01ce220000000c00 */
        /* <DEDUP_REMOVED lines=32> */
[----:B------:R-:W-:Y:S01]  /*aa90*/  F2FP.F16.E4M3.UNPACK_B R39, R41 ;  /* 0x00000029ff27723e */ /* 0x000fe200020006ff */
[--C-:B------:R-:W-:Y:S01]  /*aaa0*/  HADD2.F32 R35, -RZ, R3.reuse.H0_H0 ;  /* 0x20000003ff237230 */ /* 0x100fe20000004100 */
[----:B------:R-:W-:Y:S01]  /*aab0*/  LOP3.LUT R40, R37, 0xff000000, R34, 0xf8, !PT ;  /* 0xff00000025287812 */ /* 0x000fe200078ef822 */
[----:B------:R-:W-:Y:S01]  /*aac0*/  HADD2.F32 R34, -RZ, R3.H1_H1 ;  /* 0x30000003ff227230 */ /* 0x000fe20000004100 */
[----:B------:R-:W-:Y:S01]  /*aad0*/  F2FP.F16.E4M3.UNPACK_B R6, R6 ;  /* 0x00000006ff06723e */ /* 0x000fe200020006ff */
[--C-:B------:R-:W-:Y:S01]  /*aae0*/  HADD2.F32 R46, -RZ, R44.reuse.H1_H1 ;  /* 0x3000002cff2e7230 */ /* 0x100fe20000004100 */
[----:B------:R-:W-:Y:S01]  /*aaf0*/  LOP3.LUT R43, R43, 0xff000000, R38, 0xf8, !PT ;  /* 0xff0000002b2b7812 */ /* 0x000fe200078ef826 */
[--C-:B------:R-:W-:Y:S01]  /*ab00*/  HADD2.F32 R42, -RZ, R39.reuse.H1_H1 ;  /* 0x30000027ff2a7230 */ /* 0x100fe20000004100 */
[-C--:B------:R-:W-:Y:S01]  /*ab10*/  F2FP.F16.E4M3.UNPACK_B R37, R7.reuse ;  /* 0x00000007ff25723e */ /* 0x080fe200020006ff */
[----:B------:R-:W-:Y:S01]  /*ab20*/  HADD2.F32 R44, -RZ, R44.H0_H0 ;  /* 0x2000002cff2c7230 */ /* 0x000fe20000004100 */
[----:B------:R-:W-:Y:S01]  /*ab30*/  F2FP.F16.E4M3.UNPACK_B R38, R7.H1 ;  /* 0x00000007ff26723e */ /* 0x000fe200030006ff */
[C---:B------:R-:W-:Y:S01]  /*ab40*/  FMUL.FTZ R48, R34.reuse, R46 ;  /* 0x0000002e22307220 */ /* 0x040fe20000410000 */
[----:B------:R-:W-:Y:S01]  /*ab50*/  FMUL.FTZ R47, R34, R42 ;  /* 0x0000002a222f7220 */ /* 0x000fe20000410000 */
[-C--:B------:R-:W-:Y:S01]  /*ab60*/  F2FP.F16.E4M3.UNPACK_B R7, R5.reuse ;  /* 0x00000005ff07723e */ /* 0x080fe200020006ff */
[----:B------:R-:W-:Y:S01]  /*ab70*/  HADD2.F32 R39, -RZ, R39.H0_H0 ;  /* 0x20000027ff277230 */ /* 0x000fe20000004100 */
[----:B------:R-:W-:Y:S01]  /*ab80*/  F2FP.F16.E4M3.UNPACK_B R34, R5.H1 ;  /* 0x00000005ff22723e */ /* 0x000fe200030006ff */
[----:B------:R-:W-:-:S02]  /*ab90*/  HADD2.F32 R5, -RZ, R6.H1_H1 ;  /* 0x30000006ff057230 */ /* 0x000fc40000004100 */
[C---:B------:R-:W-:Y:S01]  /*aba0*/  FFMA.FTZ R50, R35.reuse, R42, -R48 ;  /* 0x0000002a23327223 */ /* 0x040fe20000010830 */
[----:B------:R-:W-:Y:S01]  /*abb0*/  FFMA.FTZ R51, R35, R46, R47 ;  /* 0x0000002e23337223 */ /* 0x000fe2000001002f */
[----:B------:R-:W-:Y:S01]  /*abc0*/  HADD2.F32 R6, -RZ, R6.H0_H0 ;  /* 0x20000006ff067230 */ /* 0x000fe20000004100 */
[----:B------:R-:W-:Y:S01]  /*abd0*/  F2FP.F16.E4M3.UNPACK_B R45, R45.H1 ;  /* 0x0000002dff2d723e */ /* 0x000fe200030006ff */
[C---:B------:R-:W-:Y:S01]  /*abe0*/  FMUL.FTZ R35, R5.reuse, R44 ;  /* 0x0000002c05237220 */ /* 0x040fe20000410000 */
[----:B------:R-:W-:Y:S01]  /*abf0*/  F2FP.F16.E4M3.UNPACK_B R41, R41.H1 ;  /* 0x00000029ff29723e */ /* 0x000fe200030006ff */
[-C--:B------:R-:W-:Y:S01]  /*ac00*/  FMUL.FTZ R49, R5, R39.reuse ;  /* 0x0000002705317220 */ /* 0x080fe20000410000 */
[----:B------:R-:W-:Y:S02]  /*ac10*/  HADD2.F32 R5, -RZ, R37.H1_H1 ;  /* 0x30000025ff057230 */ /* 0x000fe40000004100 */
[----:B------:R-:W-:Y:S01]  /*ac20*/  FFMA.FTZ R47, R6, R39, -R35 ;  /* 0x00000027062f7223 */ /* 0x000fe20000010823 */
[----:B------:R-:W-:-:S02]  /*ac30*/  HADD2.F32 R46, -RZ, R45.H0_H0 ;  /* 0x2000002dff2e7230 */ /* 0x000fc40000004100 */
[----:B------:R-:W-:Y:S01]  /*ac40*/  FFMA.FTZ R48, R6, R44, R49 ;  /* 0x0000002c06307223 */ /* 0x000fe20000010031 */
[----:B------:R-:W-:Y:S01]  /*ac50*/  HADD2.F32 R42, -RZ, R41.H0_H0 ;  /* 0x20000029ff2a7230 */ /* 0x000fe20000004100 */
[----:B------:R-:W-:Y:S01]  /*ac60*/  F2FP.F16.E4M3.UNPACK_B R3, R4 ;  /* 0x00000004ff03723e */ /* 0x000fe200020006ff */
[----:B------:R-:W-:Y:S02]  /*ac70*/  HADD2.F32 R45, -RZ, R45.H1_H1 ;  /* 0x3000002dff2d7230 */ /* 0x000fe40000004100 */
[C---:B------:R-:W-:Y:S01]  /*ac80*/  FMUL.FTZ R44, R5.reuse, R46 ;  /* 0x0000002e052c7220 */ /* 0x040fe20000410000 */
[----:B------:R-:W-:Y:S02]  /*ac90*/  HADD2.F32 R6, -RZ, R38.H1_H1 ;  /* 0x30000026ff067230 */ /* 0x000fe40000004100 */
[----:B------:R-:W-:Y:S01]  /*aca0*/  FMUL.FTZ R52, R5, R42 ;  /* 0x0000002a05347220 */ /* 0x000fe20000410000 */
[----:B------:R-:W-:Y:S01]  /*acb0*/  HADD2.F32 R37, -RZ, R37.H0_H0 ;  /* 0x20000025ff257230 */ /* 0x000fe20000004100 */
[----:B------:R-:W-:Y:S01]  /*acc0*/  F2FP.F16.E4M3.UNPACK_B R5, R43 ;  /* 0x0000002bff05723e */ /* 0x000fe200020006ff */
[----:B------:R-:W-:-:S02]  /*acd0*/  HADD2.F32 R41, -RZ, R41.H1_H1 ;  /* 0x30000029ff297230 */ /* 0x000fc40000004100 */
[C---:B------:R-:W-:Y:S01]  /*ace0*/  FMUL.FTZ R35, R6.reuse, R45 ;  /* 0x0000002d06237220 */ /* 0x040fe20000410000 */
[----:B------:R-:W-:Y:S02]  /*acf0*/  HADD2.F32 R38, -RZ, R38.H0_H0 ;  /* 0x20000026ff267230 */ /* 0x000fe40000004100 */
[C---:B------:R-:W-:Y:S01]  /*ad00*/  FFMA.FTZ R49, R37.reuse, R42, -R44 ;  /* 0x0000002a25317223 */ /* 0x040fe2000001082c */
[----:B------:R-:W-:Y:S01]  /*ad10*/  FFMA.FTZ R52, R37, R46, R52 ;  /* 0x0000002e25347223 */ /* 0x000fe20000010034 */
        /* <DEDUP_REMOVED lines=13> */
[----:B------:R-:W-:Y:S02]  /*adf0*/  HADD2.F32 R4, -RZ, R3.H1_H1 ;  /* 0x30000003ff047230 */ /* 0x000fe40000004100 */
[-C--:B------:R-:W-:Y:S01]  /*ae00*/  FMUL.FTZ R44, R6, R37.reuse ;  /* 0x00000025062c7220 */ /* 0x080fe20000410000 */
[----:B------:R-:W-:Y:S02]  /*ae10*/  HADD2.F32 R35, -RZ, R35.H0_H0 ;  /* 0x20000023ff237230 */ /* 0x000fe40000004100 */
[----:B------:R-:W-:Y:S01]  /*ae20*/  FFMA.FTZ R42, R5, R37, -R42 ;  /* 0x00000025052a7223 */ /* 0x000fe2000001082a */
[----:B------:R-:W-:-:S02]  /*ae30*/  HADD2.F32 R3, -RZ, R3.H0_H0 ;  /* 0x20000003ff037230 */ /* 0x000fc40000004100 */
[CC--:B------:R-:W-:Y:S01]  /*ae40*/  FMUL.FTZ R6, R4.reuse, R38.reuse ;  /* 0x0000002604067220 */ /* 0x0c0fe20000410000 */
        /* <DEDUP_REMOVED lines=8> */
[C---:B------:R-:W-:Y:S01]  /*aed0*/  FMUL.FTZ R44, R4.reuse, R5 ;  /* 0x00000005042c7220 */ /* 0x040fe20000410000 */
[--C-:B------:R-:W-:Y:S02]  /*aee0*/  HADD2.F32 R3, -RZ, R7.reuse.H1_H1 ;  /* 0x30000007ff037230 */ /* 0x100fe40000004100 */
[----:B------:R-:W-:Y:S01]  /*aef0*/  FMUL.FTZ R41, R4, R35 ;  /* 0x0000002304297220 */ /* 0x000fe20000410000 */
[----:B------:R-:W-:Y:S02]  /*af00*/  HADD2.F32 R40, -RZ, R40.H0_H0 ;  /* 0x20000028ff287230 */ /* 0x000fe40000004100 */
[----:B------:R-:W-:Y:S02]  /*af10*/  HADD2.F32 R34, -RZ, R34.H0_H0 ;  /* 0x20000022ff227230 */ /* 0x000fe40000004100 */
[C---:B------:R-:W-:Y:S01]  /*af20*/  FMUL.FTZ R4, R3.reuse, R6 ;  /* 0x0000000603047220 */ /* 0x040fe20000410000 */
[----:B------:R-:W-:Y:S02]  /*af30*/  HADD2.F32 R7, -RZ, R7.H0_H0 ;  /* 0x20000007ff077230 */ /* 0x000fe40000004100 */
[-C--:B------:R-:W-:Y:S01]  /*af40*/  FMUL.FTZ R3, R3, R40.reuse ;  /* 0x0000002803037220 */ /* 0x080fe20000410000 */
        /* <DEDUP_REMOVED lines=13> */
.L_x_1522:
[----:B------:R-:W-:Y:S05]  /*b020*/  BSYNC B2 ;  /* 0x0000000000027941 */ /* 0x000fea0003800000 */
.L_x_1521:
[----:B------:R-:W-:Y:S05]  /*b030*/  @P1 BRA `(.L_x_1520) ;  /* 0x0000000400d81947 */ /* 0x000fea0003800000 */
[----:B0-234-:R-:W0:Y:S01]  /*b040*/  LDS.128 R4, [R214+0x1d000] ;  /* 0x01d00000d6047984 */ /* 0x01de220000000c00 */
[----:B-----5:R-:W-:Y:S02]  /*b050*/  SHF.R.U32.HI R34, RZ, 0x8, R30 ;  /* 0x00000008ff227819 */ /* 0x020fe4000001161e */
        /* <DEDUP_REMOVED lines=16> */
[----:B-1----:R-:W-:Y:S02]  /*b160*/  LOP3.LUT R37, R32, 0xff, RZ, 0xc0, !PT ;  /* 0x000000ff20257812 */ /* 0x002fe400078ec0ff */
[----:B------:R-:W-:Y:S02]  /*b170*/  PRMT R40, R40, 0x7604, R39 ;  /* 0x0000760428287816 */ /* 0x000fe40000000027 */
[----:B------:R-:W-:-:S02]  /*b180*/  PRMT R39, R38, 0x7604, R37 ;  /* 0x0000760426277816 */ /* 0x000fc40000000025 */
[----:B------:R-:W-:Y:S02]  /*b190*/  LOP3.LUT R37, R35, 0xff0000, R34, 0xf8, !PT ;  /* 0x00ff000023257812 */ /* 0x000fe400078ef822 */
[----:B------:R-:W-:Y:S02]  /*b1a0*/  LOP3.LUT R41, R40, 0xff0000, R41, 0xf8, !PT ;  /* 0x00ff000028297812 */ /* 0x000fe400078ef829 */
[----:B------:R-:W-:Y:S02]  /*b1b0*/  LOP3.LUT R37, R37, 0xff000000, R31, 0xf8, !PT ;  /* 0xff00000025257812 */ /* 0x000fe400078ef81f */
[----:B------:R-:W-:Y:S02]  /*b1c0*/  LOP3.LUT R41, R41, 0xff000000, R33, 0xf8, !PT ;  /* 0xff00000029297812 */ /* 0x000fe400078ef821 */
[----:B------:R-:W-:Y:S02]  /*b1d0*/  LOP3.LUT R35, R3, 0xff0000, R30, 0xf8, !PT ;  /* 0x00ff000003237812 */ /* 0x000fe400078ef81e */
[----:B0-----:R-:W-:-:S02]  /*b1e0*/  F2FP.F16.E4M3.UNPACK_B R3, R6.H1 ;  /* 0x00000006ff03723e */ /* 0x001fc400030006ff */
[----:B------:R-:W-:Y:S02]  /*b1f0*/  F2FP.F16.E4M3.UNPACK_B R40, R41 ;  /* 0x00000029ff28723e */ /* 0x000fe400020006ff */
[----:B------:R-:W-:Y:S01]  /*b200*/  F2FP.F16.E4M3.UNPACK_B R34, R37 ;  /* 0x00000025ff22723e */ /* 0x000fe200020006ff */
[--C-:B------:R-:W-:Y:S01]  /*b210*/  HADD2.F32 R31, -RZ, R3.reuse.H0_H0 ;  /* 0x20000003ff1f7230 */ /* 0x100fe20000004100 */
[----:B------:R-:W-:Y:S01]  /*b220*/  LOP3.LUT R35, R35, 0xff000000, R30, 0xf8, !PT ;  /* 0xff00000023237812 */ /* 0x000fe200078ef81e */
[----:B------:R-:W-:Y:S01]  /*b230*/  HADD2.F32 R30, -RZ, R3.H1_H1 ;  /* 0x30000003ff1e7230 */ /* 0x000fe20000004100 */
[--C-:B------:R-:W-:Y:S01]  /*b240*/  LOP3.LUT R39, R39, 0xff0000, R32.reuse, 0xf8, !PT ;  /* 0x00ff000027277812 */ /* 0x100fe200078ef820 */
[----:B------:R-:W-:Y:S01]  /*b250*/  HADD2.F32 R42, -RZ, R40.H1_H1 ;  /* 0x30000028ff2a7230 */ /* 0x000fe20000004100 */
[----:B------:R-:W-:Y:S01]  /*b260*/  F2FP.F16.E4M3.UNPACK_B R6, R6 ;  /* 0x00000006ff06723e */ /* 0x000fe200020006ff */
[----:B------:R-:W-:Y:S01]  /*b270*/  HADD2.F32 R38, -RZ, R34.H1_H1 ;  /* 0x30000022ff267230 */ /* 0x000fe20000004100 */
[----:B------:R-:W-:Y:S01]  /*b280*/  LOP3.LUT R39, R39, 0xff000000, R32, 0xf8, !PT ;  /* 0xff00000027277812 */ /* 0x000fe200078ef820 */
[----:B------:R-:W-:Y:S01]  /*b290*/  HADD2.F32 R40, -RZ, R40.H0_H0 ;  /* 0x20000028ff287230 */ /* 0x000fe20000004100 */
[-C--:B------:R-:W-:Y:S01]  /*b2a0*/  F2FP.F16.E4M3.UNPACK_B R32, R7.reuse ;  /* 0x00000007ff20723e */ /* 0x080fe200020006ff */
[C---:B------:R-:W-:Y:S01]  /*b2b0*/  FMUL.FTZ R44, R30.reuse, R42 ;  /* 0x0000002a1e2c7220 */ /* 0x040fe20000410000 */
[----:B------:R-:W-:Y:S01]  /*b2c0*/  F2FP.F16.E4M3.UNPACK_B R33, R7.H1 ;  /* 0x00000007ff21723e */ /* 0x000fe200030006ff */
        /* <DEDUP_REMOVED lines=18> */
[----:B------:R-:W-:Y:S02]  /*b3f0*/  HADD2.F32 R32, -RZ, R32.H0_H0 ;  /* 0x20000020ff207230 */ /* 0x000fe40000004100 */
[C---:B------:R-:W-:Y:S01]  /*b400*/  FMUL.FTZ R47, R5.reuse, R38 ;  /* 0x00000026052f7220 */ /* 0x040fe20000410000 */
[----:B------:R-:W-:Y:S02]  /*b410*/  HADD2.F32 R41, -RZ, R41.H1_H1 ;  /* 0x30000029ff297230 */ /* 0x000fe40000004100 */
[-C--:B------:R-:W-:Y:S01]  /*b420*/  FMUL.FTZ R5, R5, R31.reuse ;  /* 0x0000001f05057220 */ /* 0x080fe20000410000 */
[----:B------:R-:W-:Y:S02]  /*b430*/  HADD2.F32 R6, -RZ, R33.H1_H1 ;  /* 0x30000021ff067230 */ /* 0x000fe40000004100 */
[----:B------:R-:W-:Y:S01]  /*b440*/  FFMA.FTZ R47, R32, R31, -R47 ;  /* 0x0000001f202f7223 */ /* 0x000fe2000001082f */
[----:B------:R-:W-:-:S02]  /*b450*/  HADD2.F32 R37, -RZ, R37.H1_H1 ;  /* 0x30000025ff257230 */ /* 0x000fc40000004100 */
[----:B------:R-:W-:Y:S01]  /*b460*/  FFMA.FTZ R46, R32, R38, R5 ;  /* 0x00000026202e7223 */ /* 0x000fe20000010005 */
[----:B------:R-:W-:Y:S02]  /*b470*/  HADD2.F32 R33, -RZ, R33.H0_H0 ;  /* 0x20000021ff217230 */ /* 0x000fe40000004100 */
[C---:B------:R-:W-:Y:S01]  /*b480*/  FMUL.FTZ R34, R6.reuse, R41 ;  /* 0x0000002906227220 */ /* 0x040fe20000410000 */
[----:B------:R-:W-:Y:S01]  /*b490*/  F2FP.F16.E4M3.UNPACK_B R5, R39 ;  /* 0x00000027ff05723e */ /* 0x000fe200020006ff */
[-C--:B------:R-:W-:Y:S01]  /*b4a0*/  FMUL.FTZ R32, R6, R37.reuse ;  /* 0x0000002506207220 */ /* 0x080fe20000410000 */
[----:B------:R-:W-:Y:S01]  /*b4b0*/  F2FP.F16.E4M3.UNPACK_B R4, R4.H1 ;  /* 0x00000004ff04723e */ /* 0x000fe200030006ff */
[C---:B------:R-:W-:Y:S01]  /*b4c0*/  FFMA.FTZ R48, R33.reuse, R37, -R34 ;  /* 0x0000002521307223 */ /* 0x040fe20000010822 */
[----:B------:R-:W-:Y:S01]  /*b4d0*/  F2FP.F16.E4M3.UNPACK_B R31, R35 ;  /* 0x00000023ff1f723e */ /* 0x000fe200020006ff */
        /* <DEDUP_REMOVED lines=19> */
[--C-:B------:R-:W-:Y:S02]  /*b610*/  HADD2.F32 R31, -RZ, R39.reuse.H1_H1 ;  /* 0x30000027ff1f7230 */ /* 0x100fe40000004100 */
[----:B------:R-:W-:Y:S01]  /*b620*/  FFMA.FTZ R33, R3, R33, R4 ;  /* 0x0000002103217223 */ /* 0x000fe20000010004 */
[----:B------:R-:W-:Y:S02]  /*b630*/  HADD2.F32 R4, -RZ, R30.H1_H1 ;  /* 0x3000001eff047230 */ /* 0x000fe40000004100 */
[----:B------:R-:W-:-:S02]  /*b640*/  HADD2.F32 R32, -RZ, R39.H0_H0 ;  /* 0x20000027ff207230 */ /* 0x000fc40000004100 */
[----:B------:R-:W-:Y:S02]  /*b650*/  HADD2.F32 R3, -RZ, R7.H1_H1 ;  /* 0x30000007ff037230 */ /* 0x000fe40000004100 */
[C---:B------:R-:W-:Y:S01]  /*b660*/  FMUL.FTZ R40, R4.reuse, R5 ;  /* 0x0000000504287220 */ /* 0x040fe20000410000 */
[----:B------:R-:W-:Y:S02]  /*b670*/  HADD2.F32 R6, -RZ, R35.H0_H0 ;  /* 0x20000023ff067230 */ /* 0x000fe40000004100 */
[----:B------:R-:W-:Y:S01]  /*b680*/  FMUL.FTZ R35, R4, R31 ;  /* 0x0000001f04237220 */ /* 0x000fe20000410000 */
        /* <DEDUP_REMOVED lines=17> */
.L_x_1520:
[----:B------:R-:W-:Y:S05]  /*b7a0*/  BSYNC B1 ;  /* 0x0000000000017941 */ /* 0x000fea0003800000 */
.L_x_1519:
[----:B0-----:R-:W-:Y:S01]  /*b7b0*/  IADD3 R3, R17, 0x40, RZ ;  /* 0x0000004011037810 */ /* 0x001fe20007ffe0ff */
[----:B------:R-:W-:Y:S03]  /*b7c0*/  BSSY B1, `(.L_x_1523) ;  /* 0x00000fa000017945 */ /* 0x000fe60003800000 */
[----:B------:R-:W-:-:S13]  /*b7d0*/  ISETP.GE.AND P0, PT, R3, R0, PT ;  /* 0x000000000300720c */ /* 0x000fda0003f06270 */
[----:B------:R-:W-:Y:S05]  /*b7e0*/  @P0 BRA `(.L_x_1524) ;  /* 0x0000000c00dc0947 */ /* 0x000fea0003800000 */
[----:B------:R-:W0:Y:S01]  /*b7f0*/  LDC R3, c[0x0][0x3f4] ;  /* 0x0000fd00ff037b82 */ /* 0x000e220000000800 */
        /* <DEDUP_REMOVED lines=8> */
[----:B------:R-:W-:Y:S02]  /*b880*/  SHF.R.U32.HI R32, RZ, 0x8, R27 ;  /* 0x00000008ff207819 */ /* 0x000fe4000001161b */
[----:B------:R-:W-:Y:S02]  /*b890*/  SHF.R.U32.HI R35, RZ, 0x8, R29 ;  /* 0x00000008ff237819 */ /* 0x000fe4000001161d */
[----:B------:R-:W-:-:S02]  /*b8a0*/  PRMT R3, R30, 0x7604, R3 ;  /* 0x000076041e037816 */ /* 0x000fc40000000003 */
[----:B------:R-:W-:Y:S02]  /*b8b0*/  LOP3.LUT R31, R27, 0xff, RZ, 0xc0, !PT ;  /* 0x000000ff1b1f7812 */ /* 0x000fe400078ec0ff */
[----:B------:R-:W-:Y:S02]  /*b8c0*/  LOP3.LUT R32, R32, 0xff, RZ, 0xc0, !PT ;  /* 0x000000ff20207812 */ /* 0x000fe400078ec0ff */
[----:B------:R-:W-:Y:S02]  /*b8d0*/  SHF.R.U32.HI R38, RZ, 0x10, R27 ;  /* 0x00000010ff267819 */ /* 0x000fe4000001161b */
[----:B------:R-:W-:Y:S02]  /*b8e0*/  SHF.R.U32.HI R30, RZ, 0x8, R28 ;  /* 0x00000008ff1e7819 */ /* 0x000fe4000001161c */
[----:B-1----:R-:W-:Y:S02]  /*b8f0*/  SHF.R.U32.HI R37, RZ, 0x10, R29 ;  /* 0x00000010ff257819 */ /* 0x002fe4000001161d */
[----:B------:R-:W-:-:S02]  /*b900*/  LOP3.LUT R34, R29, 0xff, RZ, 0xc0, !PT ;  /* 0x000000ff1d227812 */ /* 0x000fc400078ec0ff */
[----:B------:R-:W-:Y:S01]  /*b910*/  LOP3.LUT R35, R35, 0xff, RZ, 0xc0, !PT ;  /* 0x000000ff23237812 */ /* 0x000fe200078ec0ff */
[----:B------:R-:W-:Y:S01]  /*b920*/  IMAD.U32 R37, R37, 0x10000, RZ ;  /* 0x0001000025257824 */ /* 0x000fe200078e00ff */
[----:B------:R-:W-:Y:S02]  /*b930*/  PRMT R31, R32, 0x7604, R31 ;  /* 0x00007604201f7816 */ /* 0x000fe4000000001f */
[----:B------:R-:W-:Y:S01]  /*b940*/  LOP3.LUT R33, R30, 0xff, RZ, 0xc0, !PT ;  /* 0x000000ff1e217812 */ /* 0x000fe200078ec0ff */
[----:B------:R-:W-:Y:S01]  /*b950*/  IMAD.U32 R30, R38, 0x10000, RZ ;  /* 0x00010000261e7824 */ /* 0x000fe200078e00ff */
[----:B------:R-:W-:Y:S02]  /*b960*/  LOP3.LUT R32, R28, 0xff, RZ, 0xc0, !PT ;  /* 0x000000ff1c207812 */ /* 0x000fe400078ec0ff */
        /* <DEDUP_REMOVED lines=99> */
.L_x_1526:
[----:B------:R-:W-:Y:S05]  /*bfa0*/  BSYNC B2 ;  /* 0x0000000000027941 */ /* 0x000fea0003800000 */
.L_x_1525:
[----:B------:R-:W-:Y:S05]  /*bfb0*/  @P1 BRA `(.L_x_1524) ;  /* 0x0000000400e81947 */ /* 0x000fea0003800000 */
[----:B0-234-:R-:W0:Y:S01]  /*bfc0*/  LDS.128 R4, [R214+0x1e000] ;  /* 0x01e00000d6047984 */ /* 0x01de220000000c00 */
[----:B-----5:R-:W-:Y:S02]  /*bfd0*/  SHF.R.U32.HI R27, RZ, 0x8, R25 ;  /* 0x00000008ff1b7819 */ /* 0x020fe40000011619 */
[----:B------:R-:W-:Y:S02]  /*bfe0*/  SHF.R.U32.HI R32, RZ, 0x8, R21 ;  /* 0x00000008ff207819 */ /* 0x000fe40000011615 */
[----:B------:R-:W-:Y:S02]  /*bff0*/  SHF.R.U32.HI R29, RZ, 0x8, R20 ;  /* 0x00000008ff1d7819 */ /* 0x000fe40000011614 */
[----:B------:R-:W-:Y:S02]  /*c000*/  LOP3.LUT R28, R25, 0xff, RZ, 0xc0, !PT ;  /* 0x000000ff191c7812 */ /* 0x000fe400078ec0ff */
[----:B------:R-:W-:Y:S02]  /*c010*/  LOP3.LUT R33, R21, 0xff, RZ, 0xc0, !PT ;  /* 0x000000ff15217812 */ /* 0x000fe400078ec0ff */
[----:B------:R-:W-:-:S02]  /*c020*/  LOP3.LUT R27, R27, 0xff, RZ, 0xc0, !PT ;  /* 0x000000ff1b1b7812 */ /* 0x000fc400078ec0ff */
[----:B------:R-:W-:Y:S02]  /*c030*/  LOP3.LUT R32, R32, 0xff, RZ, 0xc0, !PT ;  /* 0x000000ff20207812 */ /* 0x000fe400078ec0ff */
[----:B------:R-:W-:Y:S02]  /*c040*/  SHF.R.U32.HI R3, RZ, 0x8, R24 ;  /* 0x00000008ff037819 */ /* 0x000fe40000011618 */
[----:B------:R-:W-:Y:S02]  /*c050*/  LOP3.LUT R30, R29, 0xff, RZ, 0xc0, !PT ;  /* 0x000000ff1d1e7812 */ /* 0x000fe400078ec0ff */
[----:B------:R-:W-:Y:S02]  /*c060*/  PRMT R29, R27, 0x7604, R28 ;  /* 0x000076041b1d7816 */ /* 0x000fe4000000001c */
[----:B------:R-:W-:Y:S02]  /*c070*/  PRMT R33, R32, 0x7604, R33 ;  /* 0x0000760420217816 */ /* 0x000fe40000000021 */
[----:B------:R-:W-:-:S02]  /*c080*/  SHF.R.U32.HI R28, RZ, 0x10, R25 ;  /* 0x00000010ff1c7819 */ /* 0x000fc40000011619 */
[----:B------:R-:W-:Y:S02]  /*c090*/  SHF.R.U32.HI R32, RZ, 0x10, R21 ;  /* 0x00000010ff207819 */ /* 0x000fe40000011615 */
[----:B------:R-:W-:Y:S02]  /*c0a0*/  LOP3.LUT R26, R24, 0xff, RZ, 0xc0, !PT ;  /* 0x000000ff181a7812 */ /* 0x000fe400078ec0ff */
[----:B------:R-:W-:Y:S02]  /*c0b0*/  LOP3.LUT R3, R3, 0xff, RZ, 0xc0, !PT ;  /* 0x000000ff03037812 */ /* 0x000fe400078ec0ff */
[----:B------:R-:W-:Y:S02]  /*c0c0*/  LOP3.LUT R28, R28, 0xff, RZ, 0xc0, !PT ;  /* 0x000000ff1c1c7812 */ /* 0x000fe400078ec0ff */
[----:B------:R-:W-:Y:S02]  /*c0d0*/  LOP3.LUT R32, R32, 0xff, RZ, 0xc0, !PT ;  /* 0x000000ff20207812 */ /* 0x000fe400078ec0ff */
[----:B------:R-:W-:-:S02]  /*c0e0*/  LOP3.LUT R31, R20, 0xff, RZ, 0xc0, !PT ;  /* 0x000000ff141f7812 */ /* 0x000fc400078ec0ff */
[----:B------:R-:W-:Y:S02]  /*c0f0*/  PRMT R26, R3, 0x7604, R26 ;  /* 0x00007604031a7816 */ /* 0x000fe4000000001a */
[----:B------:R-:W-:Y:S02]  /*c100*/  SHF.R.U32.HI R3, RZ, 0x10, R24 ;  /* 0x00000010ff037819 */ /* 0x000fe40000011618 */
[----:B------:R-:W-:Y:S02]  /*c110*/  SHF.R.U32.HI R27, RZ, 0x10, R20 ;  /* 0x00000010ff1b7819 */ /* 0x000fe40000011614 */
[----:B------:R-:W-:Y:S02]  /*c120*/  PRMT R29, R28, 0x7054, R29 ;  /* 0x000070541c1d7816 */ /* 0x000fe4000000001d */
        /* <DEDUP_REMOVED lines=15> */
[----:B------:R-:W-:Y:S01]  /*c220*/  HADD2.F32 R32, -RZ, R30.H1_H1 ;  /* 0x3000001eff207230 */ /* 0x000fe20000004100 */
[----:B------:R-:W-:Y:S01]  /*c230*/  LOP3.LUT R27, R27, 0xff000000, R24, 0xf8, !PT ;  /* 0xff0000001b1b7812 */ /* 0x000fe200078ef818 */
[----:B------:R-:W-:Y:S01]  /*c240*/  HADD2.F32 R28, -RZ, R26.H1_H1 ;  /* 0x3000001aff1c7230 */ /* 0x000fe20000004100 */
        /* <DEDUP_REMOVED lines=10> */
[----:B-1----:R-:W-:Y:S01]  /*c2f0*/  FFMA.FTZ R37, R21, R32, R35 ;  /* 0x0000002015257223 */ /* 0x002fe20000010023 */
        /* <DEDUP_REMOVED lines=70> */
.L_x_1524:
[----:B------:R-:W-:Y:S05]  /*c760*/  BSYNC B1 ;  /* 0x0000000000017941 */ /* 0x000fea0003800000 */
.L_x_1523:
[----:B------:R-:W-:-:S05]  /*c770*/  VIADD R3, R17, 0x60 ;  /* 0x0000006011037836 */ /* 0x000fca0000000000 */
        /* <DEDUP_REMOVED lines=9> */
[----:B------:R-:W-:Y:S02]  /*c810*/  SHF.R.U32.HI R26, RZ, 0x8, R15 ;  /* 0x00000008ff1a7819 */ /* 0x000fe4000001160f */
[----:B------:R-:W-:Y:S02]  /*c820*/  LOP3.LUT R21, R13, 0xff, RZ, 0xc0, !PT ;  /* 0x000000ff0d157812 */ /* 0x000fe400078ec0ff */
[----:B------:R-:W-:Y:S02]  /*c830*/  LOP3.LUT R27, R15, 0xff, RZ, 0xc0, !PT ;  /* 0x000000ff0f1b7812 */ /* 0x000fe400078ec0ff */
[----:B------:R-:W-:Y:S02]  /*c840*/  LOP3.LUT R20, R20, 0xff, RZ, 0xc0, !PT ;  /* 0x000000ff14147812 */ /* 0x000fe400078ec0ff */
[----:B------:R-:W-:-:S02]  /*c850*/  LOP3.LUT R26, R26, 0xff, RZ, 0xc0, !PT ;  /* 0x000000ff1a1a7812 */ /* 0x000fc400078ec0ff */
[----:B------:R-:W-:Y:S02]  /*c860*/  SHF.R.U32.HI R0, RZ, 0x8, R12 ;  /* 0x00000008ff007819 */ /* 0x000fe4000001160c */
[----:B------:R-:W-:Y:S02]  /*c870*/  SHF.R.U32.HI R24, RZ, 0x8, R14 ;  /* 0x00000008ff187819 */ /* 0x000fe4000001160e */
[----:B------:R-:W-:Y:S02]  /*c880*/  PRMT R21, R20, 0x7604, R21 ;  /* 0x0000760414157816 */ /* 0x000fe40000000015 */
[----:B------:R-:W-:Y:S02]  /*c890*/  PRMT R27, R26, 0x7604, R27 ;  /* 0x000076041a1b7816 */ /* 0x000fe4000000001b */
[----:B------:R-:W-:Y:S02]  /*c8a0*/  SHF.R.U32.HI R20, RZ, 0x10, R13 ;  /* 0x00000010ff147819 */ /* 0x000fe4000001160d */
[----:B------:R-:W-:-:S02]  /*c8b0*/  SHF.R.U32.HI R26, RZ, 0x10, R15 ;  /* 0x00000010ff1a7819 */ /* 0x000fc4000001160f */
[----:B------:R-:W-:Y:S02]  /*c8c0*/  LOP3.LUT R3, R12, 0xff, RZ, 0xc0, !PT ;  /* 0x000000ff0c037812 */ /* 0x000fe400078ec0ff */
[----:B------:R-:W-:Y:S02]  /*c8d0*/  LOP3.LUT R25, R14, 0xff, RZ, 0xc0, !PT ;  /* 0x000000ff0e197812 */ /* 0x000fe400078ec0ff */
[----:B------:R-:W-:Y:S02]  /*c8e0*/  LOP3.LUT R0, R0, 0xff, RZ, 0xc0, !PT ;  /* 0x000000ff00007812 */ /* 0x000fe400078ec0ff */
[----:B------:R-:W-:Y:S02]  /*c8f0*/  LOP3.LUT R24, R24, 0xff, RZ, 0xc0, !PT ;  /* 0x000000ff18187812 */ /* 0x000fe400078ec0ff */
[----:B------:R-:W-:Y:S02]  /*c900*/  LOP3.LUT R20, R20, 0xff, RZ, 0xc0, !PT ;  /* 0x000000ff14147812 */ /* 0x000fe400078ec0ff */
[----:B------:R-:W-:-:S02]  /*c910*/  LOP3.LUT R26, R26, 0xff, RZ, 0xc0, !PT ;  /* 0x000000ff1a1a7812 */ /* 0x000fc400078ec0ff */
[----:B------:R-:W-:Y:S02]  /*c920*/  PRMT R3, R0, 0x7604, R3 ;  /* 0x0000760400037816 */ /* 0x000fe40000000003 */
        /* <DEDUP_REMOVED lines=14> */
[----:B------:R-:W-:Y:S01]  /*ca10*/  HADD2.F32 R13, -RZ, R0.H1_H1 ;  /* 0x30000000ff0d7230 */ /* 0x000fe20000004100 */
[----:B------:R-:W-:Y:S01]  /*ca20*/  LOP3.LUT R20, R3, 0xff000000, R12, 0xf8, !PT ;  /* 0xff00000003147812 */ /* 0x000fe200078ef80c */
[----:B------:R-:W-:Y:S01]  /*ca30*/  HADD2.F32 R29, -RZ, R28.H1_H1 ;  /* 0x3000001cff1d7230 */ /* 0x000fe20000004100 */
[----:B------:R-:W-:Y:S01]  /*ca40*/  LOP3.LUT R26, R25, 0xff000000, R14, 0xf8, !PT ;  /* 0xff000000191a7812 */ /* 0x000fe200078ef80e */
[----:B------:R-:W-:Y:S01]  /*ca50*/  HADD2.F32 R25, -RZ, R24.H1_H1 ;  /* 0x30000018ff197230 */ /* 0x000fe20000004100 */
[----:B------:R-:W-:Y:S01]  /*ca60*/  F2FP.F16.E4M3.UNPACK_B R3, R6 ;  /* 0x00000006ff03723e */ /* 0x000fe200020006ff */
[----:B------:R-:W-:Y:S01]  /*ca70*/  HADD2.F32 R12, -RZ, R0.H0_H0 ;  /* 0x20000000ff0c7230 */ /* 0x000fe20000004100 */
[----:B------:R-:W-:Y:S01]  /*ca80*/  F2FP.F16.E4M3.UNPACK_B R14, R7 ;  /* 0x00000007ff0e723e */ /* 0x000fe200020006ff */
[C---:B------:R-:W-:Y:S01]  /*ca90*/  FMUL.FTZ R31, R13.reuse, R29 ;  /* 0x0000001d0d1f7220 */ /* 0x040fe20000410000 */
[----:B------:R-:W-:Y:S01]  /*caa0*/  F2FP.F16.E4M3.UNPACK_B R15, R7.H1 ;  /* 0x00000007ff0f723e */ /* 0x000fe200030006ff */
[----:B------:R-:W-:Y:S01]  /*cab0*/  FMUL.FTZ R30, R13, R25 ;  /* 0x000000190d1e7220 */ /* 0x000fe20000410000 */
[-C--:B------:R-:W-:Y:S01]  /*cac0*/  F2FP.F16.E4M3.UNPACK_B R6, R5.reuse ;  /* 0x00000005ff06723e */ /* 0x080fe200020006ff */
[----:B------:R-:W-:Y:S01]  /*cad0*/  HADD2.F32 R28, -RZ, R28.H0_H0 ;  /* 0x2000001cff1c7230 */ /* 0x000fe20000004100 */
[----:B------:R-:W-:Y:S01]  /*cae0*/  F2FP.F16.E4M3.UNPACK_B R7, R5.H1 ;  /* 0x00000005ff07723e */ /* 0x000fe200030006ff */
[----:B------:R-:W-:Y:S01]  /*caf0*/  HADD2.F32 R5, -RZ, R3.H1_H1 ;  /* 0x30000003ff057230 */ /* 0x000fe20000004100 */
[----:B------:R-:W-:Y:S01]  /*cb00*/  F2FP.F16.E4M3.UNPACK_B R27, R27.H1 ;  /* 0x0000001bff1b723e */ /* 0x000fe200030006ff */
[----:B------:R-:W-:-:S02]  /*cb10*/  HADD2.F32 R24, -RZ, R24.H0_H0 ;  /* 0x20000018ff187230 */ /* 0x000fc40000004100 */
[C---:B------:R-:W-:Y:S01]  /*cb20*/  FFMA.FTZ R31, R12.reuse, R25, -R31 ;  /* 0x000000190c1f7223 */ /* 0x040fe2000001081f */
[----:B------:R-:W-:Y:S01]  /*cb30*/  FFMA.FTZ R30, R12, R29, R30 ;  /* 0x0000001d0c1e7223 */ /* 0x000fe2000001001e */
[----:B------:R-:W-:Y:S01]  /*cb40*/  HADD2.F32 R3, -RZ, R3.H0_H0 ;  /* 0x20000003ff037230 */ /* 0x000fe20000004100 */
[----:B------:R-:W-:Y:S01]  /*cb50*/  F2FP.F16.E4M3.UNPACK_B R21, R21.H1 ;  /* 0x00000015ff15723e */ /* 0x000fe200030006ff */
[C---:B------:R-:W-:Y:S01]  /*cb60*/  FMUL.FTZ R12, R5.reuse, R28 ;  /* 0x0000001c050c7220 */ /* 0x040fe20000410000 */
[----:B------:R-:W-:Y:S01]  /*cb70*/  FMUL.FTZ R25, R5, R24 ;  /* 0x0000001805197220 */ /* 0x000fe20000410000 */
[--C-:B------:R-:W-:Y:S01]  /*cb80*/  HADD2.F32 R5, -RZ, R14.reuse.H1_H1 ;  /* 0x3000000eff057230 */ /* 0x100fe20000004100 */
[----:B------:R-:W-:Y:S01]  /*cb90*/  F2FP.F16.E4M3.UNPACK_B R0, R4 ;  /* 0x00000004ff00723e */ /* 0x000fe200020006ff */
[----:B------:R-:W-:Y:S02]  /*cba0*/  HADD2.F32 R13, -RZ, R27.H0_H0 ;  /* 0x2000001bff0d7230 */ /* 0x000fe40000004100 */
[C---:B------:R-:W-:Y:S01]  /*cbb0*/  FFMA.FTZ R29, R3.reuse, R24, -R12 ;  /* 0x00000018031d7223 */ /* 0x040fe2000001080c */
[----:B------:R-:W-:Y:S01]  /*cbc0*/  FFMA.FTZ R28, R3, R28, R25 ;  /* 0x0000001c031c7223 */ /* 0x000fe20000010019 */
[----:B------:R-:W-:Y:S01]  /*cbd0*/  HADD2.F32 R12, -RZ, R21.H0_H0 ;  /* 0x20000015ff0c7230 */ /* 0x000fe20000004100 */
[----:B------:R-:W-:Y:S01]  /*cbe0*/  F2FP.F16.E4M3.UNPACK_B R4, R4.H1 ;  /* 0x00000004ff04723e */ /* 0x000fe200030006ff */
[----:B------:R-:W-:-:S02]  /*cbf0*/  HADD2.F32 R14, -RZ, R14.H0_H0 ;  /* 0x2000000eff0e7230 */ /* 0x000fc40000004100 */
[CC--:B------:R-:W-:Y:S01]  /*cc00*/  FMUL.FTZ R25, R5.reuse, R13.reuse ;  /* 0x0000000d05197220 */ /* 0x0c0fe20000410000 */
[----:B------:R-:W-:Y:S02]  /*cc10*/  HADD2.F32 R24, -RZ, R27.H1_H1 ;  /* 0x3000001bff187230 */ /* 0x000fe40000004100 */
[-C--:B------:R-:W-:Y:S01]  /*cc20*/  FMUL.FTZ R5, R5, R12.reuse ;  /* 0x0000000c05057220 */ /* 0x080fe20000410000 */
[----:B------:R-:W-:Y:S02]  /*cc30*/  HADD2.F32 R3, -RZ, R15.H1_H1 ;  /* 0x3000000fff037230 */ /* 0x000fe40000004100 */
[C---:B------:R-:W-:Y:S01]  /*cc40*/  FFMA.FTZ R27, R14.reuse, R12, -R25 ;  /* 0x0000000c0e1b7223 */ /* 0x040fe20000010819 */
[----:B------:R-:W-:Y:S02]  /*cc50*/  HADD2.F32 R12, -RZ, R21.H1_H1 ;  /* 0x30000015ff0c7230 */ /* 0x000fe40000004100 */
[----:B------:R-:W-:Y:S01]  /*cc60*/  FFMA.FTZ R32, R14, R13, R5 ;  /* 0x0000000d0e207223 */ /* 0x000fe20000010005 */
[----:B------:R-:W-:-:S02]  /*cc70*/  HADD2.F32 R15, -RZ, R15.H0_H0 ;  /* 0x2000000fff0f7230 */ /* 0x000fc40000004100 */
[C---:B------:R-:W-:Y:S01]  /*cc80*/  FMUL.FTZ R34, R3.reuse, R24 ;  /* 0x0000001803227220 */ /* 0x040fe20000410000 */
[----:B------:R-:W-:Y:S01]  /*cc90*/  F2FP.F16.E4M3.UNPACK_B R13, R26 ;  /* 0x0000001aff0d723e */ /* 0x000fe200020006ff */
[-C--:B------:R-:W-:Y:S01]  /*cca0*/  FMUL.FTZ R14, R3, R12.reuse ;  /* 0x0000000c030e7220 */ /* 0x080fe20000410000 */
[----:B------:R-:W-:Y:S02]  /*ccb0*/  HADD2.F32 R5, -RZ, R4.H1_H1 ;  /* 0x30000004ff057230 */ /* 0x000fe40000004100 */
        /* <DEDUP_REMOVED lines=8> */
[C---:B------:R-:W-:Y:S01]  /*cd40*/  FMUL.FTZ R15, R5.reuse, R21 ;  /* 0x00000015050f7220 */ /* 0x040fe20000410000 */
[----:B------:R-:W-:Y:S02]  /*cd50*/  HADD2.F32 R3, -RZ, R0.H1_H1 ;  /* 0x30000000ff037230 */ /* 0x000fe40000004100 */
[----:B------:R-:W-:Y:S02]  /*cd60*/  HADD2.F32 R12, -RZ, R12.H0_H0 ;  /* 0x2000000cff0c7230 */ /* 0x000fe40000004100 */
[-C--:B------:R-:W-:Y:S01]  /*cd70*/  FMUL.FTZ R25, R5, R13.reuse ;  /* 0x0000000d05197220 */ /* 0x080fe20000410000 */
        /* <DEDUP_REMOVED lines=8> */
[----:B------:R-:W-:-:S02]  /*ce00*/  HADD2.F32 R4, -RZ, R20.H1_H1 ;  /* 0x30000014ff047230 */ /* 0x000fc40000004100 */
[--C-:B------:R-:W-:Y:S02]  /*ce10*/  HADD2.F32 R3, -RZ, R7.reuse.H1_H1 ;  /* 0x30000007ff037230 */ /* 0x100fe40000004100 */
[--C-:B------:R-:W-:Y:S02]  /*ce20*/  HADD2.F32 R12, -RZ, R26.reuse.H1_H1 ;  /* 0x3000001aff0c7230 */ /* 0x100fe40000004100 */
[----:B------:R-:W-:Y:S02]  /*ce30*/  HADD2.F32 R13, -RZ, R26.H0_H0 ;  /* 0x2000001aff0d7230 */ /* 0x000fe40000004100 */
[C---:B------:R-:W-:Y:S01]  /*ce40*/  FMUL.FTZ R21, R3.reuse, R4 ;  /* 0x0000000403157220 */ /* 0x040fe20000410000 */
[----:B------:R-:W-:Y:S02]  /*ce50*/  HADD2.F32 R0, -RZ, R6.H1_H1 ;  /* 0x30000006ff007230 */ /* 0x000fe40000004100 */
[----:B------:R-:W-:Y:S02]  /*ce60*/  HADD2.F32 R5, -RZ, R20.H0_H0 ;  /* 0x20000014ff057230 */ /* 0x000fe40000004100 */
[----:B------:R-:W-:Y:S01]  /*ce70*/  FMUL.FTZ R20, R3, R12 ;  /* 0x0000000c03147220 */ /* 0x000fe20000410000 */
[----:B------:R-:W-:-:S02]  /*ce80*/  HADD2.F32 R7, -RZ, R7.H0_H0 ;  /* 0x20000007ff077230 */ /* 0x000fc40000004100 */
[C---:B------:R-:W-:Y:S01]  /*ce90*/  FMUL.FTZ R3, R0.reuse, R13 ;  /* 0x0000000d00037220 */ /* 0x040fe20000410000 */
[----:B------:R-:W-:Y:S02]  /*cea0*/  HADD2.F32 R6, -RZ, R6.H0_H0 ;  /* 0x20000006ff067230 */ /* 0x000fe40000004100 */
[-C--:B------:R-:W-:Y:S01]  /*ceb0*/  FMUL.FTZ R0, R0, R5.reuse ;  /* 0x0000000500007220 */ /* 0x080fe20000410000 */
[C---:B------:R-:W-:Y:S01]  /*cec0*/  FFMA.FTZ R20, R7.reuse, R4, -R20 ;  /* 0x0000000407147223 */ /* 0x040fe20000010814 */
[----:B------:R-:W-:Y:S01]  /*ced0*/  FFMA.FTZ R21, R7, R12, R21 ;  /* 0x0000000c07157223 */ /* 0x000fe20000010015 */
[C---:B------:R-:W-:Y:S01]  /*cee0*/  FFMA.FTZ R5, R6.reuse, R5, -R3 ;  /* 0x0000000506057223 */ /* 0x040fe20000010803 */
[----:B------:R-:W-:Y:S01]  /*cef0*/  FFMA.FTZ R0, R6, R13, R0 ;  /* 0x0000000d06007223 */ /* 0x000fe20000010000 */
[----:B------:R-:W-:Y:S02]  /*cf00*/  F2FP.SATFINITE.E4M3.F32.PACK_AB_MERGE_C R6, R30, R31, RZ ;  /* 0x0000001f1e06723e */ /* 0x000fe400048070ff */
[----:B------:R-:W-:-:S02]  /*cf10*/  F2FP.SATFINITE.E4M3.F32.PACK_AB_MERGE_C R7, R33, R34, RZ ;  /* 0x000000222107723e */ /* 0x000fc400048070ff */
[----:B------:R-:W-:Y:S02]  /*cf20*/  F2FP.SATFINITE.E4M3.F32.PACK_AB_MERGE_C R4, R25, R24, RZ ;  /* 0x000000181904723e */ /* 0x000fe400048070ff */
[----:B------:R-:W-:Y:S02]  /*cf30*/  F2FP.SATFINITE.E4M3.F32.PACK_AB_MERGE_C R20, R21, R20, RZ ;  /* 0x000000141514723e */ /* 0x000fe400048070ff */
[----:B------:R-:W-:Y:S02]  /*cf40*/  F2FP.SATFINITE.E4M3.F32.PACK_AB_MERGE_C R6, R28, R29, R6 ;  /* 0x0000001d1c06723e */ /* 0x000fe40004807006 */
[----:B------:R-:W-:Y:S02]  /*cf50*/  F2FP.SATFINITE.E4M3.F32.PACK_AB_MERGE_C R7, R32, R27, R7 ;  /* 0x0000001b2007723e */ /* 0x000fe40004807007 */
[----:B------:R-:W-:Y:S02]  /*cf60*/  F2FP.SATFINITE.E4M3.F32.PACK_AB_MERGE_C R4, R14, R15, R4 ;  /* 0x0000000f0e04723e */ /* 0x000fe40004807004 */
[----:B------:R-:W-:-:S05]  /*cf70*/  F2FP.SATFINITE.E4M3.F32.PACK_AB_MERGE_C R5, R0, R5, R20 ;  /* 0x000000050005723e */ /* 0x000fca0004807014 */
[----:B------:R0:W-:Y:S02]  /*cf80*/  STS.128 [R214+0x1b000], R4 ;  /* 0x01b00004d6007388 */ /* 0x0001e40000000c00 */
.L_x_1529:
[----:B------:R-:W-:Y:S05]  /*cf90*/  BSYNC B1 ;  /* 0x0000000000017941 */ /* 0x000fea0003800000 */
.L_x_1528:
[----:B------:R-:W-:Y:S05]  /*cfa0*/  @P1 BRA `(.L_x_1527) ;  /* 0x00000050002c1947 */ /* 0x000fea0003800000 */
[----:B0-234-:R-:W0:Y:S01]  /*cfb0*/  LDS.128 R4, [R214+0x1f000] ;  /* 0x01f00000d6047984 */ /* 0x01de220000000c00 */
[----:B-----5:R-:W-:Y:S02]  /*cfc0*/  SHF.R.U32.HI R13, RZ, 0x8, R9 ;  /* 0x00000008ff0d7819 */ /* 0x020fe40000011609 */
[----:B------:R-:W-:Y:S02]  /*cfd0*/  LOP3.LUT R12, R9, 0xff, RZ, 0xc0, !PT ;  /* 0x000000ff090c7812 */ /* 0x000fe400078ec0ff */
[----:B------:R-:W-:Y:S02]  /*cfe0*/  LOP3.LUT R13, R13, 0xff, RZ, 0xc0, !PT ;  /* 0x000000ff0d0d7812 */ /* 0x000fe400078ec0ff */
[----:B------:R-:W-:Y:S02]  /*cff0*/  SHF.R.U32.HI R21, RZ, 0x8, R11 ;  /* 0x00000008ff157819 */ /* 0x000fe4000001160b */
[----:B------:R-:W-:Y:S02]  /*d000*/  PRMT R12, R13, 0x7604, R12 ;  /* 0x000076040d0c7816 */ /* 0x000fe4000000000c */
[----:B------:R-:W-:-:S02]  /*d010*/  SHF.R.U32.HI R24, RZ, 0x10, R9 ;  /* 0x00000010ff187819 */ /* 0x000fc40000011609 */
[----:B------:R-:W-:Y:S02]  /*d020*/  SHF.R.U32.HI R13, RZ, 0x8, R10 ;  /* 0x00000008ff0d7819 */ /* 0x000fe4000001160a */
[----:B------:R-:W-:Y:S02]  /*d030*/  LOP3.LUT R14, R11, 0xff, RZ, 0xc0, !PT ;  /* 0x000000ff0b0e7812 */ /* 0x000fe400078ec0ff */
[----:B------:R-:W-:Y:S02]  /*d040*/  LOP3.LUT R21, R21, 0xff, RZ, 0xc0, !PT ;  /* 0x000000ff15157812 */ /* 0x000fe400078ec0ff */
[----:B------:R-:W-:Y:S02]  /*d050*/  SHF.R.U32.HI R20, RZ, 0x10, R11 ;  /* 0x00000010ff147819 */ /* 0x000fe4000001160b */
[----:B------:R-:W-:Y:S02]  /*d060*/  SHF.R.U32.HI R3, RZ, 0x8, R8 ;  /* 0x00000008ff037819 */ /* 0x000fe40000011608 */
[----:B------:R-:W-:Y:S01]  /*d070*/  LOP3.LUT R15, R13, 0xff, RZ, 0xc0, !PT ;  /* 0x000000ff0d0f7812 */ /* 0x000fe200078ec0ff */
[----:B------:R-:W-:Y:S01]  /*d080*/  IMAD.U32 R13, R24, 0x10000, RZ ;  /* 0x00010000180d7824 */ /* 0x000fe200078e00ff */
[----:B------:R-:W-:Y:S01]  /*d090*/  PRMT R14, R21, 0x7604, R14 ;  /* 0x00007604150e7816 */ /* 0x000fe2000000000e */
[----:B------:R-:W-:Y:S01]  /*d0a0*/  IMAD.U32 R21, R20, 0x10000, RZ ;  /* 0x0001000014157824 */ /* 0x000fe200078e00ff */
[----:B------:R-:W-:-:S02]  /*d0b0*/  LOP3.LUT R0, R8, 0xff, RZ, 0xc0, !PT ;  /* 0x000000ff08007812 */ /* 0x000fc400078ec0ff */
[----:B------:R-:W-:Y:S02]  /*d0c0*/  LOP3.LUT R3, R3, 0xff, RZ, 0xc0, !PT ;  /* 0x000000ff03037812 */ /* 0x000fe400078ec0ff */
[----:B------:R-:W-:Y:S02]  /*d0d0*/  LOP3.LUT R13, R12, 0xff0000, R13, 0xf8, !PT ;  /* 0x00ff00000c0d7812 */ /* 0x000fe400078ef80d */
[----:B------:R-:W-:Y:S02]  /*d0e0*/  PRMT R3, R3, 0x7604, R0 ;  /* 0x0000760403037816 */ /* 0x000fe40000000000 */
[----:B------:R-:W-:Y:S02]  /*d0f0*/  LOP3.LUT R0, R10, 0xff, RZ, 0xc0, !PT ;  /* 0x000000ff0a007812 */ /* 0x000fe400078ec0ff */
[----:B------:R-:W-:Y:S02]  /*d100*/  LOP3.LUT R21, R14, 0xff0000, R21, 0xf8, !PT ;  /* 0x00ff00000e157812 */ /* 0x000fe400078ef815 */
[----:B------:R-:W-:-:S02]  /*d110*/  PRMT R15, R15, 0x7604, R0 ;  /* 0x000076040f0f7816 */ /* 0x000fc40000000000 */
[----:B------:R-:W-:Y:S02]  /*d120*/  LOP3.LUT R21, R21, 0xff000000, R11, 0xf8, !PT ;  /* 0xff00000015157812 */ /* 0x000fe400078ef80b */
[----:B------:R-:W-:Y:S02]  /*d130*/  LOP3.LUT R13, R13, 0xff000000, R9, 0xf8, !PT ;  /* 0xff0000000d0d7812 */ /* 0x000fe400078ef809 */
[----:B------:R-:W-:Y:S02]  /*d140*/  LOP3.LUT R3, R3, 0xff0000, R8, 0xf8, !PT ;  /* 0x00ff000003037812 */ /* 0x000fe400078ef808 */
[----:B0-----:R-:W-:Y:S02]  /*d150*/  F2FP.F16.E4M3.UNPACK_B R0, R6.H1 ;  /* 0x00000006ff00723e */ /* 0x001fe400030006ff */
[----:B------:R-:W-:Y:S02]  /*d160*/  LOP3.LUT R15, R15, 0xff0000, R10, 0xf8, !PT ;  /* 0x00ff00000f0f7812 */ /* 0x000fe400078ef80a */
[----:B------:R-:W-:Y:S01]  /*d170*/  F2FP.F16.E4M3.UNPACK_B R24, R21 ;  /* 0x00000015ff18723e */ /* 0x000fe200020006ff */
[----:B------:R-:W-:Y:S01]  /*d180*/  HADD2.F32 R9, -RZ, R0.H1_H1 ;  /* 0x30000000ff097230 */ /* 0x000fe20000004100 */
[----:B------:R-:W-:-:S02]  /*d190*/  F2FP.F16.E4M3.UNPACK_B R14, R13 ;  /* 0x0000000dff0e723e */ /* 0x000fc400020006ff */
        /* <DEDUP_REMOVED lines=86> */
[----:B------:R0:W-:Y:S01]  /*d700*/  STS.128 [R214+0x1f000], R4 ;  /* 0x01f00004d6007388 */ /* 0x0001e20000000c00 */
[----:B------:R-:W-:Y:S05]  /*d710*/  BRA `(.L_x_1527) ;  /* 0x0000004800507947 */ /* 0x000fea0003800000 */
.L_x_1500:
[----:B------:R-:W0:Y:S01]  /*d720*/  LDC R8, c[0x0][0x448] ;  /* 0x00011200ff087b82 */ /* 0x000e220000000800 */
[----:B------:R-:W-:Y:S01]  /*d730*/  IMAD.MOV.U32 R6, RZ, RZ, R24 ;  /* 0x000000ffff067224 */ /* 0x000fe200078e0018 */
[----:B------:R-:W-:Y:S01]  /*d740*/  ULDC.64 UR4, c[0x0][0x3f8] ;  /* 0x0000fe0000047ab9 */ /* 0x000fe20000000a00 */
[----:B------:R-:W-:Y:S01]  /*d750*/  IMAD.MOV.U32 R7, RZ, RZ, R51 ;  /* 0x000000ffff077224 */ /* 0x000fe200078e0033 */
[----:B------:R-:W-:Y:S01]  /*d760*/  ULDC.64 UR6, c[0x0][0x408] ;  /* 0x0001020000067ab9 */ /* 0x000fe20000000a00 */
[----:B------:R-:W-:Y:S01]  /*d770*/  ULDC.64 UR8, c[0x0][0x400] ;  /* 0x0001000000087ab9 */ /* 0x000fe20000000a00 */
[----:B------:R-:W-:Y:S02]  /*d780*/  SHF.R.S32.HI R59, RZ, 0x1f, R22 ;  /* 0x0000001fff3b7819 */ /* 0x000fe40000011416 */
[----:B0-----:R-:W-:-:S13]  /*d790*/  ISETP.NE.AND P0, PT, R8, 0x1, PT ;  /* 0x000000010800780c */ /* 0x001fda0003f05270 */
[----:B------:R-:W0:Y:S08]  /*d7a0*/  @P0 LDC R4, c[0x0][0x44c] ;  /* 0x00011300ff040b82 */ /* 0x000e300000000800 */
[----:B------:R-:W1:Y:S01]  /*d7b0*/  @P0 LDC R5, c[0x0][0x450] ;  /* 0x00011400ff050b82 */ /* 0x000e620000000800 */
[----:B0-----:R-:W-:-:S05]  /*d7c0*/  @P0 IMAD.HI.U32 R4, R9, R4, RZ ;  /* 0x0000000409040227 */ /* 0x001fca00078e00ff */
[----:B-1----:R-:W-:Y:S01]  /*d7d0*/  @P0 SHF.R.U32.HI R9, RZ, R5, R4 ;  /* 0x00000005ff090219 */ /* 0x002fe20000011604 */
[----:B------:R-:W-:Y:S02]  /*d7e0*/  IMAD.MOV.U32 R4, RZ, RZ, R38 ;  /* 0x000000ffff047224 */ /* 0x000fe400078e0026 */
[----:B------:R-:W-:Y:S01]  /*d7f0*/  IMAD.MOV.U32 R5, RZ, RZ, R27 ;  /* 0x000000ffff057224 */ /* 0x000fe200078e001b */
[----:B------:R-:W-:Y:S01]  /*d800*/  SHF.R.S32.HI R10, RZ, 0x1f, R9 ;  /* 0x0000001fff0a7819 */ /* 0x000fe20000011409 */
[----:B------:R-:W-:-:S04]  /*d810*/  IMAD.WIDE.U32 R6, R9, UR4, R6 ;  /* 0x0000000409067c25 */ /* 0x000fc8000f8e0006 */
[----:B------:R-:W-:Y:S02]  /*d820*/  IMAD R12, R10, UR4, RZ ;  /* 0x000000040a0c7c24 */ /* 0x000fe4000f8e02ff */
[----:B------:R-:W-:-:S04]  /*d830*/  IMAD.WIDE.U32 R4, R9, UR6, R4 ;  /* 0x0000000609047c25 */ /* 0x000fc8000f8e0004 */
[----:B------:R-:W-:Y:S01]  /*d840*/  IMAD R10, R10, UR6, RZ ;  /* 0x000000060a0a7c24 */ /* 0x000fe2000f8e02ff */
[----:B------:R-:W-:Y:S01]  /*d850*/  IADD3 R55, P1, R4, UR8, RZ ;  /* 0x0000000804377c10 */ /* 0x000fe2000ff3e0ff */
[C---:B------:R-:W-:Y:S01]  /*d860*/  IMAD R37, R9.reuse, UR5, R12 ;  /* 0x0000000509257c24 */ /* 0x040fe2000f8e020c */
[----:B------:R-:W-:Y:S01]  /*d870*/  ULDC.64 UR4, c[0x0][0x3e8] ;  /* 0x0000fa0000047ab9 */ /* 0x000fe20000000a00 */
[----:B------:R-:W-:Y:S01]  /*d880*/  IMAD R9, R9, UR7, R10 ;  /* 0x0000000709097c24 */ /* 0x000fe2000f8e020a */
[----:B------:R-:W-:Y:S01]  /*d890*/  IADD3 R53, P0, R6, UR4, RZ ;  /* 0x0000000406357c10 */ /* 0x000fe2000ff1e0ff */
[----:B------:R-:W-:-:S03]  /*d8a0*/  UMOV UR4, 0xffffffff ;  /* 0xffffffff00047882 */ /* 0x000fc60000000000 */
[----:B------:R-:W-:Y:S02]  /*d8b0*/  IADD3.X R37, R7, UR5, R37, P0, !PT ;  /* 0x0000000507257c10 */ /* 0x000fe400087fe425 */
[----:B------:R-:W-:Y:S01]  /*d8c0*/  IADD3.X R54, R5, UR9, R9, P1, !PT ;  /* 0x0000000905367c10 */ /* 0x000fe20008ffe409 */
[----:B------:R-:W-:Y:S06]  /*d8d0*/  BRA.DIV UR4, `(.L_x_1530) ;  /* 0x000001f204bc7947 */ /* 0x000fec000b800000 */
[----:B------:R-:W0:Y:S01]  /*d8e0*/  LDC R52, c[0x0][0x3f4] ;  /* 0x0000fd00ff347b82 */ /* 0x000e220000000800 */
[----:B------:R-:W1:Y:S01]  /*d8f0*/  SHFL.IDX PT, R5, R53, RZ, 0x181f ;  /* 0x00181fff35057589 */ /* 0x000e6200000e0000 */
[----:B------:R-:W-:-:S03]  /*d900*/  IMAD R57, R195, R8, RZ ;  /* 0x00000008c3397224 */ /* 0x000fc600078e02ff */
[----:B------:R-:W2:Y:S04]  /*d910*/  SHFL.IDX PT, R14, R55, RZ, 0x181f ;  /* 0x00181fff370e7589 */ /* 0x000ea800000e0000 */
[----:B------:R-:W3:Y:S04]  /*d920*/  SHFL.IDX PT, R4, R37, RZ, 0x181f ;  /* 0x00181fff25047589 */ /* 0x000ee800000e0000 */
[----:B------:R-:W4:Y:S01]  /*d930*/  SHFL.IDX PT, R6, R54, RZ, 0x181f ;  /* 0x00181fff36067589 */ /* 0x000f2200000e0000 */
[----:B0-----:R-:W-:-:S04]  /*d940*/  ISETP.GE.AND P0, PT, R22, R52, PT ;  /* 0x000000341600720c */ /* 0x001fc80003f06270 */
[----:B------:R-:W-:-:S13]  /*d950*/  ISETP.GE.OR P1, PT, R0, R57, P0 ;  /* 0x000000390000720c */ /* 0x000fda0000726670 */
[C---:B-1----:R-:W-:Y:S02]  /*d960*/  @!P1 IADD3 R7, P2, R22.reuse, R5, RZ ;  /* 0x0000000516079210 */ /* 0x042fe40007f5e0ff */
[----:B--2---:R-:W-:-:S03]  /*d970*/  @!P1 IADD3 R24, P3, R22, R14, RZ ;  /* 0x0000000e16189210 */ /* 0x004fc60007f7e0ff */
[----:B---3--:R-:W-:Y:S02]  /*d980*/  @!P1 IMAD.X R5, R4, 0x1, R59, P2 ;  /* 0x0000000104059824 */ /* 0x008fe400010e063b */
[----:B------:R-:W-:Y:S02]  /*d990*/  @!P1 IMAD.MOV.U32 R4, RZ, RZ, R7 ;  /* 0x000000ffff049224 */ /* 0x000fe400078e0007 */
[----:B----4-:R-:W-:-:S04]  /*d9a0*/  @!P1 IMAD.X R25, R6, 0x1, R59, P3 ;  /* 0x0000000106199824 */ /* 0x010fc800018e063b */
[----:B------:R-:W2:Y:S04]  /*d9b0*/  @!P1 LD.E.128 R4, desc[UR46][R4.64] ;  /* 0x0000002e04049980 */ /* 0x000ea8000c101d00 */
[----:B------:R-:W3:Y:S01]  /*d9c0*/  @!P1 LD.E.128 R24, desc[UR46][R24.64] ;  /* 0x0000002e18189980 */ /* 0x000ee2000c101d00 */
[----:B------:R-:W-:Y:S02]  /*d9d0*/  CS2R R44, SRZ ;  /* 0x00000000002c7805 */ /* 0x000fe4000001ff00 */
[----:B------:R-:W-:Y:S02]  /*d9e0*/  CS2R R46, SRZ ;  /* 0x00000000002e7805 */ /* 0x000fe4000001ff00 */
[----:B------:R-:W-:Y:S01]  /*d9f0*/  CS2R R48, SRZ ;  /* 0x0000000000307805 */ /* 0x000fe2000001ff00 */
[----:B------:R0:W1:Y:S01]  /*da00*/  SHFL.IDX PT, R8, R37, 0x1, 0x181f ;  /* 0x00381f0025087f89 */ /* 0x00006200000e0000 */
[----:B------:R-:W-:-:S03]  /*da10*/  CS2R R50, SRZ ;  /* 0x0000000000327805 */ /* 0x000fc6000001ff00 */
[----:B------:R0:W4:Y:S04]  /*da20*/  SHFL.IDX PT, R9, R53, 0x1, 0x181f ;  /* 0x00381f0035097f89 */ /* 0x00012800000e0000 */
[----:B------:R0:W0:Y:S04]  /*da30*/  SHFL.IDX PT, R10, R54, 0x1, 0x181f ;  /* 0x00381f00360a7f89 */ /* 0x00002800000e0000 */
[----:B------:R0:W0:Y:S01]  /*da40*/  SHFL.IDX PT, R14, R55, 0x1, 0x181f ;  /* 0x00381f00370e7f89 */ /* 0x00002200000e0000 */
[----:B--2---:R-:W-:Y:S02]  /*da50*/  @!P1 IMAD.MOV.U32 R44, RZ, RZ, R4 ;  /* 0x000000ffff2c9224 */ /* 0x004fe400078e0004 */
[----:B------:R-:W-:Y:S01]  /*da60*/  @!P1 IMAD.MOV.U32 R45, RZ, RZ, R5 ;  /* 0x000000ffff2d9224 */ /* 0x000fe200078e0005 */
[----:B------:R-:W-:Y:S01]  /*da70*/  CS2R R4, SRZ ;  /* 0x0000000000047805 */ /* 0x000fe2000001ff00 */
[----:B------:R-:W-:-:S02]  /*da80*/  @!P1 IMAD.MOV.U32 R46, RZ, RZ, R6 ;  /* 0x000000ffff2e9224 */ /* 0x000fc400078e0006 */
[----:B------:R-:W-:Y:S02]  /*da90*/  @!P1 IMAD.MOV.U32 R47, RZ, RZ, R7 ;  /* 0x000000ffff2f9224 */ /* 0x000fe400078e0007 */
[----:B---3--:R-:W-:Y:S02]  /*daa0*/  @!P1 IMAD.MOV.U32 R48, RZ, RZ, R24 ;  /* 0x000000ffff309224 */ /* 0x008fe400078e0018 */
[----:B------:R-:W-:Y:S02]  /*dab0*/  @!P1 IMAD.MOV.U32 R49, RZ, RZ, R25 ;  /* 0x000000ffff319224 */ /* 0x000fe400078e0019 */
[----:B------:R-:W-:Y:S02]  /*dac0*/  @!P1 IMAD.MOV.U32 R50, RZ, RZ, R26 ;  /* 0x000000ffff329224 */ /* 0x000fe400078e001a */
[----:B01--4-:R-:W-:-:S07]  /*dad0*/  @!P1 IMAD.MOV.U32 R51, RZ, RZ, R27 ;  /* 0x000000ffff339224 */ /* 0x013fce00078e001b */
.L_x_1850:
[----:B------:R-:W-:Y:S01]  /*dae0*/  VIADD R6, R0, 0x20 ;  /* 0x0000002000067836 */ /* 0x000fe20000000000 */
[----:B------:R-:W-:Y:S01]  /*daf0*/  BSSY B1, `(.L_x_1531) ;  /* 0x0000010000017945 */ /* 0x000fe20003800000 */
[----:B------:R-:W-:Y:S02]  /*db00*/  CS2R R28, SRZ ;  /* 0x00000000001c7805 */ /* 0x000fe4000001ff00 */
[----:B------:R-:W-:Y:S02]  /*db10*/  CS2R R30, SRZ ;  /* 0x00000000001e7805 */ /* 0x000fe4000001ff00 */
[----:B------:R-:W-:Y:S02]  /*db20*/  ISETP.GE.AND P1, PT, R6, R57, PT ;  /* 0x000000390600720c */ /* 0x000fe40003f26270 */
[----:B------:R-:W-:-:S11]  /*db30*/  CS2R R6, SRZ ;  /* 0x0000000000067805 */ /* 0x000fd6000001ff00 */
[----:B------:R-:W-:Y:S05]  /*db40*/  @P1 BRA `(.L_x_1532) ;  /* 0x0000000000281947 */ /* 0x000fea0003800000 */
[----:B------:R-:W-:Y:S02]  /*db50*/  CS2R R6, SRZ ;  /* 0x0000000000067805 */ /* 0x000fe4000001ff00 */
[----:B------:R-:W-:Y:S02]  /*db60*/  CS2R R28, SRZ ;  /* 0x00000000001c7805 */ /* 0x000fe4000001ff00 */
[----:B------:R-:W-:Y:S01]  /*db70*/  CS2R R30, SRZ ;  /* 0x00000000001e7805 */ /* 0x000fe2000001ff00 */
[----:B------:R-:W-:Y:S06]  /*db80*/  @P0 BRA `(.L_x_1532) ;  /* 0x0000000000180947 */ /* 0x000fec0003800000 */
[C---:B------:R-:W-:Y:S02]  /*db90*/  IADD3 R28, P1, R22.reuse, R9, RZ ;  /* 0x00000009161c7210 */ /* 0x040fe40007f3e0ff */
[----:B------:R-:W-:-:S03]  /*dba0*/  IADD3 R4, P2, R22, R14, RZ ;  /* 0x0000000e16047210 */ /* 0x000fc60007f5e0ff */
[--C-:B------:R-:W-:Y:S02]  /*dbb0*/  IMAD.X R29, R8, 0x1, R59.reuse, P1 ;  /* 0x00000001081d7824 */ /* 0x100fe400008e063b */
[----:B------:R-:W-:-:S04]  /*dbc0*/  IMAD.X R5, R10, 0x1, R59, P2 ;  /* 0x000000010a057824 */ /* 0x000fc800010e063b */
[----:B------:R-:W5:Y:S04]  /*dbd0*/  LD.E.128 R28, desc[UR46][R28.64] ;  /* 0x0000002e1c1c7980 */ /* 0x000f68000c101d00 */
[----:B------:R-:W5:Y:S02]  /*dbe0*/  LD.E.128 R4, desc[UR46][R4.64] ;  /* 0x0000002e04047980 */ /* 0x000f64000c101d00 */
.L_x_1532:
[----:B------:R-:W-:Y:S05]  /*dbf0*/  BSYNC B1 ;  /* 0x0000000000017941 */ /* 0x000fea0003800000 */
.L_x_1531:
[----:B------:R-:W-:-:S03]  /*dc00*/  UMOV UR4, 0xffffffff ;  /* 0xffffffff00047882 */ /* 0x000fc60000000000 */
[----:B------:R-:W-:Y:S05]  /*dc10*/  BRA.DIV UR4, `(.L_x_1533) ;  /* 0x000001f6040c7947 */ /* 0x000fea000b800000 */
[----:B------:R-:W0:Y:S01]  /*dc20*/  SHFL.IDX PT, R9, R53, 0x2, 0x181f ;  /* 0x00581f0035097f89 */ /* 0x000e2200000e0000 */
[----:B------:R-:W-:-:S03]  /*dc30*/  VIADD R12, R0, 0x40 ;  /* 0x00000040000c7836 */ /* 0x000fc60000000000 */
[----:B------:R-:W1:Y:S02]  /*dc40*/  SHFL.IDX PT, R14, R55, 0x2, 0x181f ;  /* 0x00581f00370e7f89 */ /* 0x000e6400000e0000 */
[----:B------:R-:W-:Y:S02]  /*dc50*/  ISETP.GE.OR P1, PT, R12, R57, P0 ;  /* 0x000000390c00720c */ /* 0x000fe40000726670 */
[----:B------:R-:W2:Y:S04]  /*dc60*/  SHFL.IDX PT, R8, R37, 0x2, 0x181f ;  /* 0x00581f0025087f89 */ /* 0x000ea800000e0000 */
[----:B------:R-:W3:Y:S07]  /*dc70*/  SHFL.IDX PT, R10, R54, 0x2, 0x181f ;  /* 0x00581f00360a7f89 */ /* 0x000eee00000e0000 */
[----:B0-----:R-:W-:-:S02]  /*dc80*/  @!P1 IADD3 R24, P2, R22, R9, RZ ;  /* 0x0000000916189210 */ /* 0x001fc40007f5e0ff */
[----:B-1----:R-:W-:-:S03]  /*dc90*/  @!P1 IADD3 R32, P3, R22, R14, RZ ;  /* 0x0000000e16209210 */ /* 0x002fc60007f7e0ff */
[--C-:B--2---:R-:W-:Y:S02]  /*dca0*/  @!P1 IMAD.X R25, R8, 0x1, R59.reuse, P2 ;  /* 0x0000000108199824 */ /* 0x104fe400010e063b */
[----:B---3--:R-:W-:-:S04]  /*dcb0*/  @!P1 IMAD.X R33, R10, 0x1, R59, P3 ;  /* 0x000000010a219824 */ /* 0x008fc800018e063b */
[----:B------:R-:W2:Y:S04]  /*dcc0*/  @!P1 LD.E.128 R24, desc[UR46][R24.64] ;  /* 0x0000002e18189980 */ /* 0x000ea8000c101d00 */
[----:B------:R-:W3:Y:S01]  /*dcd0*/  @!P1 LD.E.128 R32, desc[UR46][R32.64] ;  /* 0x0000002e20209980 */ /* 0x000ee2000c101d00 */
[----:B------:R-:W-:Y:S02]  /*dce0*/  CS2R R20, SRZ ;  /* 0x0000000000147805 */ /* 0x000fe4000001ff00 */
[----:B------:R-:W-:Y:S02]  /*dcf0*/  CS2R R38, SRZ ;  /* 0x0000000000267805 */ /* 0x000fe4000001ff00 */
[----:B------:R-:W-:Y:S01]  /*dd00*/  CS2R R40, SRZ ;  /* 0x0000000000287805 */ /* 0x000fe2000001ff00 */
[----:B------:R-:W0:Y:S01]  /*dd10*/  SHFL.IDX PT, R53, R53, 0x3, 0x181f ;  /* 0x00781f0035357f89 */ /* 0x000e2200000e0000 */
[----:B------:R-:W-:-:S02]  /*dd20*/  CS2R R42, SRZ ;  /* 0x00000000002a7805 */ /* 0x000fc4000001ff00 */
[----:B------:R-:W-:Y:S01]  /*dd30*/  CS2R R8, SRZ ;  /* 0x0000000000087805 */ /* 0x000fe2000001ff00 */
[----:B------:R-:W1:Y:S04]  /*dd40*/  SHFL.IDX PT, R37, R37, 0x3, 0x181f ;  /* 0x00781f0025257f89 */ /* 0x000e6800000e0000 */
[----:B------:R-:W4:Y:S04]  /*dd50*/  SHFL.IDX PT, R55, R55, 0x3, 0x181f ;  /* 0x00781f0037377f89 */ /* 0x000f2800000e0000 */
[----:B------:R-:W0:Y:S01]  /*dd60*/  SHFL.IDX PT, R54, R54, 0x3, 0x181f ;  /* 0x00781f0036367f89 */ /* 0x000e2200000e0000 */
[----:B--2---:R-:W-:Y:S01]  /*dd70*/  @!P1 IMAD.MOV.U32 R20, RZ, RZ, R24 ;  /* 0x000000ffff149224 */ /* 0x004fe200078e0018 */
[----:B------:R-:W-:Y:S01]  /*dd80*/  @!P1 MOV R39, R27 ;  /* 0x0000001b00279202 */ /* 0x000fe20000000f00 */
[----:B------:R-:W-:-:S02]  /*dd90*/  @!P1 IMAD.MOV.U32 R21, RZ, RZ, R25 ;  /* 0x000000ffff159224 */ /* 0x000fc400078e0019 */
[----:B------:R-:W-:Y:S02]  /*dda0*/  @!P1 IMAD.MOV.U32 R38, RZ, RZ, R26 ;  /* 0x000000ffff269224 */ /* 0x000fe400078e001a */
[----:B---3--:R-:W-:Y:S02]  /*ddb0*/  @!P1 IMAD.MOV.U32 R40, RZ, RZ, R32 ;  /* 0x000000ffff289224 */ /* 0x008fe400078e0020 */
[----:B------:R-:W-:Y:S02]  /*ddc0*/  @!P1 IMAD.MOV.U32 R41, RZ, RZ, R33 ;  /* 0x000000ffff299224 */ /* 0x000fe400078e0021 */
[----:B------:R-:W-:Y:S02]  /*ddd0*/  @!P1 IMAD.MOV.U32 R42, RZ, RZ, R34 ;  /* 0x000000ffff2a9224 */ /* 0x000fe400078e0022 */
[----:B01--4-:R-:W-:-:S07]  /*dde0*/  @!P1 IMAD.MOV.U32 R43, RZ, RZ, R35 ;  /* 0x000000ffff2b9224 */ /* 0x013fce00078e0023 */
.L_x_1860:
[----:B------:R-:W-:Y:S01]  /*ddf0*/  VIADD R0, R0, 0x60 ;  /* 0x0000006000007836 */ /* 0x000fe20000000000 */
[----:B------:R-:W-:Y:S01]  /*de00*/  BSSY B1, `(.L_x_1534) ;  /* 0x0000010000017945 */ /* 0x000fe20003800000 */
[----:B------:R-:W-:Y:S02]  /*de10*/  CS2R R10, SRZ ;  /* 0x00000000000a7805 */ /* 0x000fe4000001ff00 */
[----:B------:R-:W-:Y:S02]  /*de20*/  CS2R R12, SRZ ;  /* 0x00000000000c7805 */ /* 0x000fe4000001ff00 */
[----:B------:R-:W-:Y:S02]  /*de30*/  CS2R R14, SRZ ;  /* 0x00000000000e7805 */ /* 0x000fe4000001ff00 */
[----:B------:R-:W-:-:S13]  /*de40*/  ISETP.GE.AND P1, PT, R0, R57, PT ;  /* 0x000000390000720c */ /* 0x000fda0003f26270 */
        /* <DEDUP_REMOVED lines=11> */
.L_x_1535:
[----:B------:R-:W-:Y:S05]  /*df00*/  BSYNC B1 ;  /* 0x0000000000017941 */ /* 0x000fea0003800000 */
.L_x_1534:
[----:B------:R-:W-:Y:S01]  /*df10*/  ULEA.HI UR4, UR43, UR43, URZ, 0x1 ;  /* 0x0000002b2b047291 */ /* 0x000fe2000f8f083f */
[----:B------:R-:W-:Y:S01]  /*df20*/  VIADD R37, R17, 0x40 ;  /* 0x0000004011257836 */ /* 0x000fe20000000000 */
[----:B------:R-:W-:Y:S01]  /*df30*/  VIADDMNMX R24, R57, -R199, 0x80, PT ;  /* 0x0000008039187446 */ /* 0x000fe200038009c7 */
[C---:B------:R-:W-:Y:S01]  /*df40*/  VIADD R0, R17.reuse, 0x60 ;  /* 0x0000006011007836 */ /* 0x040fe20000000000 */
[----:B------:R-:W-:Y:S01]  /*df50*/  ULOP3.LUT UR4, UR4, 0xfffffffe, URZ, 0xc0, !UPT ;  /* 0xfffffffe04047892 */ /* 0x000fe2000f8ec03f */
[----:B------:R-:W-:Y:S01]  /*df60*/  BSSY B1, `(.L_x_1536) ;  /* 0x000000a000017945 */ /* 0x000fe20003800000 */
[-C--:B------:R-:W-:Y:S02]  /*df70*/  ISETP.GE.OR P3, PT, R17, R24.reuse, P0 ;  /* 0x000000181100720c */ /* 0x080fe40000766670 */
[----:B------:R-:W-:Y:S01]  /*df80*/  UIADD3 UR4, UR43, -UR4, URZ ;  /* 0x800000042b047290 */ /* 0x000fe2000fffe03f */
[-C--:B------:R-:W-:Y:S02]  /*df90*/  ISETP.GE.OR P2, PT, R219, R24.reuse, P0 ;  /* 0x00000018db00720c */ /* 0x080fe40000746670 */
[----:B------:R-:W-:-:S02]  /*dfa0*/  ISETP.GE.OR P1, PT, R37, R24, P0 ;  /* 0x000000182500720c */ /* 0x000fc40000726670 */
[----:B------:R-:W-:Y:S01]  /*dfb0*/  ISETP.GE.OR P0, PT, R0, R24, P0 ;  /* 0x000000180000720c */ /* 0x000fe20000706670 */
[----:B------:R-:W-:-:S05]  /*dfc0*/  IMAD.U32 R25, RZ, RZ, UR4 ;  /* 0x00000004ff197e24 */ /* 0x000fca000f8e00ff */
[----:B------:R-:W-:-:S04]  /*dfd0*/  SHF.L.U32 R25, R25, 0x1f, RZ ;  /* 0x0000001f19197819 */ /* 0x000fc800000006ff */
[----:B------:R-:W0:Y:S02]  /*dfe0*/  SYNCS.PHASECHK.TRANS64.TRYWAIT P4, [R16+URZ+0x28400], R25 ;  /* 0x02840019100075a7 */ /* 0x000e24000808017f */
[----:B0-----:R-:W-:Y:S05]  /*dff0*/  @!P4 BRA `(.L_x_1537) ;  /* 0x000001f4002cc947 */ /* 0x001fea0003800000 */
.L_x_1861:
[----:B------:R-:W-:Y:S05]  /*e000*/  BSYNC B1 ;  /* 0x0000000000017941 */ /* 0x000fea0003800000 */
.L_x_1536:
[----:B------:R-:W-:Y:S04]  /*e010*/  BSSY B1, `(.L_x_1538) ;  /* 0x0000101000017945 */ /* 0x000fe80003800000 */
[----:B------:R-:W-:Y:S05]  /*e020*/  @P3 BRA `(.L_x_1539) ;  /* 0x0000000c00fc3947 */ /* 0x000fea0003800000 */
[----:B------:R-:W-:Y:S02]  /*e030*/  SHF.R.U32.HI R24, RZ, 0x8, R44 ;  /* 0x00000008ff187819 */ /* 0x000fe4000001162c */
[----:B------:R-:W-:Y:S02]  /*e040*/  LOP3.LUT R26, R44, 0xff, RZ, 0xc0, !PT ;  /* 0x000000ff2c1a7812 */ /* 0x000fe400078ec0ff */
[----:B0-----:R-:W-:Y:S02]  /*e050*/  LOP3.LUT R25, R24, 0xff, RZ, 0xc0, !PT ;  /* 0x000000ff18197812 */ /* 0x001fe400078ec0ff */
[----:B------:R-:W-:Y:S02]  /*e060*/  LEA.HI R24, R52, R3, RZ, 0x1c ;  /* 0x0000000334187211 */ /* 0x000fe400078fe0ff */
[----:B------:R-:W-:Y:S02]  /*e070*/  PRMT R55, R25, 0x7604, R26 ;  /* 0x0000760419377816 */ /* 0x000fe4000000001a */
[----:B------:R-:W-:-:S02]  /*e080*/  SHF.R.S32.HI R25, RZ, 0x1f, R24 ;  /* 0x0000001fff197819 */ /* 0x000fc40000011418 */
[----:B------:R-:W-:Y:S02]  /*e090*/  SHF.R.U32.HI R27, RZ, 0x8, R45 ;  /* 0x00000008ff1b7819 */ /* 0x000fe4000001162d */
[----:B------:R-:W-:Y:S01]  /*e0a0*/  LEA.HI R25, R25, R24, RZ, 0x3 ;  /* 0x0000001819197211 */ /* 0x000fe200078f18ff */
[----:B------:R-:W-:Y:S01]  /*e0b0*/  IMAD.SHL.U32 R24, R24, 0x10, RZ ;  /* 0x0000001018187824 */ /* 0x000fe200078e00ff */
[----:B------:R-:W-:Y:S02]  /*e0c0*/  LOP3.LUT R32, R45, 0xff, RZ, 0xc0, !PT ;  /* 0x000000ff2d207812 */ /* 0x000fe400078ec0ff */
[----:B------:R-:W-:Y:S01]  /*e0d0*/  LOP3.LUT R27, R27, 0xff, RZ, 0xc0, !PT ;  /* 0x000000ff1b1b7812 */ /* 0x000fe200078ec0ff */
[----:B------:R-:W-:Y:S01]  /*e0e0*/  IMAD.SHL.U32 R25, R25, 0x800, RZ ;  /* 0x0000080019197824 */ /* 0x000fe200078e00ff */
[----:B------:R-:W-:Y:S02]  /*e0f0*/  SHF.R.U32.HI R26, RZ, 0x8, R46 ;  /* 0x00000008ff1a7819 */ /* 0x000fe4000001162e */
[----:B------:R-:W-:-:S02]  /*e100*/  SHF.R.U32.HI R33, RZ, 0x8, R47 ;  /* 0x00000008ff217819 */ /* 0x000fc4000001162f */
[----:B------:R-:W-:Y:S02]  /*e110*/  LOP3.LUT R24, R209, 0x70, R24, 0xf8, !PT ;  /* 0x00000070d1187812 */ /* 0x000fe400078ef818 */
[----:B------:R-:W-:Y:S02]  /*e120*/  SHF.R.U32.HI R53, RZ, 0x3, R209 ;  /* 0x00000003ff357819 */ /* 0x000fe400000116d1 */
[----:B------:R-:W-:Y:S02]  /*e130*/  PRMT R57, R27, 0x7604, R32 ;  /* 0x000076041b397816 */ /* 0x000fe40000000020 */
[----:B------:R-:W-:Y:S02]  /*e140*/  LOP3.LUT R27, R26, 0xff, RZ, 0xc0, !PT ;  /* 0x000000ff1a1b7812 */ /* 0x000fe400078ec0ff */
[----:B------:R-:W-:Y:S02]  /*e150*/  LOP3.LUT R32, R46, 0xff, RZ, 0xc0, !PT ;  /* 0x000000ff2e207812 */ /* 0x000fe400078ec0ff */
[----:B------:R-:W-:-:S02]  /*e160*/  LOP3.LUT R34, R47, 0xff, RZ, 0xc0, !PT ;  /* 0x000000ff2f227812 */ /* 0x000fc400078ec0ff */
[----:B------:R-:W-:Y:S02]  /*e170*/  SHF.R.U32.HI R35, RZ, 0x8, R48 ;  /* 0x00000008ff237819 */ /* 0x000fe40000011630 */
[----:B------:R-:W-:Y:S02]  /*e180*/  LOP3.LUT R33, R33, 0xff, RZ, 0xc0, !PT ;  /* 0x000000ff21217812 */ /* 0x000fe400078ec0ff */
[----:B------:R-:W-:Y:S02]  /*e190*/  LOP3.LUT R26, R24, R53, RZ, 0x3c, !PT ;  /* 0x00000035181a7212 */ /* 0x000fe400078e3cff */
[----:B------:R-:W-:Y:S02]  /*e1a0*/  LOP3.LUT R24, R25, 0xffffc000, RZ, 0xc0, !PT ;  /* 0xffffc00019187812 */ /* 0x000fe400078ec0ff */
[----:B------:R-:W-:Y:S02]  /*e1b0*/  LOP3.LUT R54, R48, 0xff, RZ, 0xc0, !PT ;  /* 0x000000ff30367812 */ /* 0x000fe400078ec0ff */
[----:B------:R-:W-:-:S02]  /*e1c0*/  LOP3.LUT R35, R35, 0xff, RZ, 0xc0, !PT ;  /* 0x000000ff23237812 */ /* 0x000fc400078ec0ff */
[----:B------:R-:W-:Y:S02]  /*e1d0*/  PRMT R59, R27, 0x7604, R32 ;  /* 0x000076041b3b7816 */ /* 0x000fe40000000020 */
[----:B------:R-:W-:Y:S02]  /*e1e0*/  PRMT R61, R33, 0x7604, R34 ;  /* 0x00007604213d7816 */ /* 0x000fe40000000022 */
[----:B------:R-:W-:Y:S02]  /*e1f0*/  IADD3 R53, R26, R24, R213 ;  /* 0x000000181a357210 */ /* 0x000fe40007ffe0d5 */
[----:B------:R-:W-:Y:S01]  /*e200*/  SHF.R.U32.HI R32, RZ, 0x8, R49 ;  /* 0x00000008ff207819 */ /* 0x000fe20000011631 */
[----:B------:R-:W-:Y:S01]  /*e210*/  LDS.128 R24, [R214+0x18000] ;  /* 0x01800000d6187984 */ /* 0x000fe20000000c00 */
[----:B------:R-:W-:Y:S01]  /*e220*/  SHF.R.U32.HI R34, RZ, 0x8, R50 ;  /* 0x00000008ff227819 */ /* 0x000fe20000011632 */
[----:B------:R-:W-:Y:S01]  /*e230*/  IMAD.IADD R53, R16, 0x1, R53 ;  /* 0x0000000110357824 */ /* 0x000fe200078e0235 */
[----:B------:R-:W-:-:S02]  /*e240*/  PRMT R63, R35, 0x7604, R54 ;  /* 0x00007604233f7816 */ /* 0x000fc40000000036 */
[----:B------:R-:W-:Y:S02]  /*e250*/  LOP3.LUT R33, R49, 0xff, RZ, 0xc0, !PT ;  /* 0x000000ff31217812 */ /* 0x000fe400078ec0ff */
[----:B------:R-:W-:Y:S02]  /*e260*/  LOP3.LUT R35, R50, 0xff, RZ, 0xc0, !PT ;  /* 0x000000ff32237812 */ /* 0x000fe400078ec0ff */
[----:B------:R-:W-:Y:S02]  /*e270*/  LOP3.LUT R32, R32, 0xff, RZ, 0xc0, !PT ;  /* 0x000000ff20207812 */ /* 0x000fe400078ec0ff */
[----:B------:R-:W-:Y:S02]  /*e280*/  LOP3.LUT R34, R34, 0xff, RZ, 0xc0, !PT ;  /* 0x000000ff22227812 */ /* 0x000fe400078ec0ff */
[----:B------:R-:W-:Y:S02]  /*e290*/  PRMT R67, R32, 0x7604, R33 ;  /* 0x0000760420437816 */ /* 0x000fe40000000021 */
[----:B------:R-:W-:-:S02]  /*e2a0*/  PRMT R69, R34, 0x7604, R35 ;  /* 0x0000760422457816 */ /* 0x000fc40000000023 */
[----:B------:R-:W0:Y:S01]  /*e2b0*/  LDS.128 R32, [R53+0x18000] ;  /* 0x0180000035207984 */ /* 0x000e220000000c00 */
[----:B------:R-:W-:Y:S02]  /*e2c0*/  SHF.R.U32.HI R54, RZ, 0x8, R51 ;  /* 0x00000008ff367819 */ /* 0x000fe40000011633 */
[----:B------:R-:W-:Y:S02]  /*e2d0*/  SHF.R.U32.HI R56, RZ, 0x10, R45 ;  /* 0x00000010ff387819 */ /* 0x000fe4000001162d */
[----:B------:R-:W-:Y:S02]  /*e2e0*/  LOP3.LUT R65, R51, 0xff, RZ, 0xc0, !PT ;  /* 0x000000ff33417812 */ /* 0x000fe400078ec0ff */
[----:B------:R-:W-:Y:S02]  /*e2f0*/  LOP3.LUT R54, R54, 0xff, RZ, 0xc0, !PT ;  /* 0x000000ff36367812 */ /* 0x000fe400078ec0ff */
[----:B------:R-:W-:Y:S02]  /*e300*/  LOP3.LUT R56, R56, 0xff, RZ, 0xc0, !PT ;  /* 0x000000ff38387812 */ /* 0x000fe400078ec0ff */
[----:B------:R-:W-:-:S02]  /*e310*/  PRMT R71, R54, 0x7604, R65 ;  /* 0x0000760436477816 */ /* 0x000fc40000000041 */
[----:B------:R-:W-:Y:S02]  /*e320*/  SHF.R.U32.HI R58, RZ, 0x10, R46 ;  /* 0x00000010ff3a7819 */ /* 0x000fe4000001162e */
[----:B------:R-:W-:Y:S02]  /*e330*/  SHF.R.U32.HI R54, RZ, 0x10, R44 ;  /* 0x00000010ff367819 */ /* 0x000fe4000001162c */
[----:B------:R-:W-:Y:S02]  /*e340*/  PRMT R57, R56, 0x7054, R57 ;  /* 0x0000705438397816 */ /* 0x000fe40000000039 */
[----:B------:R-:W-:Y:S02]  /*e350*/  SHF.R.U32.HI R56, RZ, 0x10, R49 ;  /* 0x00000010ff387819 */ /* 0x000fe40000011631 */
[----:B------:R-:W-:Y:S02]  /*e360*/  LOP3.LUT R58, R58, 0xff, RZ, 0xc0, !PT ;  /* 0x000000ff3a3a7812 */ /* 0x000fe400078ec0ff */
[----:B------:R-:W-:-:S02]  /*e370*/  LOP3.LUT R54, R54, 0xff, RZ, 0xc0, !PT ;  /* 0x000000ff36367812 */ /* 0x000fc400078ec0ff */
[----:B------:R-:W-:Y:S02]  /*e380*/  LOP3.LUT R56, R56, 0xff, RZ, 0xc0, !PT ;  /* 0x000000ff38387812 */ /* 0x000fe400078ec0ff */
[----:B------:R-:W-:Y:S02]  /*e390*/  PRMT R59, R58, 0x7054, R59 ;  /* 0x000070543a3b7816 */ /* 0x000fe4000000003b */
[----:B------:R-:W-:Y:S02]  /*e3a0*/  SHF.R.U32.HI R60, RZ, 0x10, R47 ;  /* 0x00000010ff3c7819 */ /* 0x000fe4000001162f */
[----:B------:R-:W-:Y:S02]  /*e3b0*/  PRMT R55, R54, 0x7054, R55 ;  /* 0x0000705436377816 */ /* 0x000fe40000000037 */
[----:B------:R-:W-:Y:S02]  /*e3c0*/  SHF.R.U32.HI R58, RZ, 0x10, R50 ;  /* 0x00000010ff3a7819 */ /* 0x000fe40000011632 */
[----:B------:R-:W-:-:S02]  /*e3d0*/  SHF.R.U32.HI R54, RZ, 0x10, R48 ;  /* 0x00000010ff367819 */ /* 0x000fc40000011630 */
[----:B------:R-:W-:Y:S02]  /*e3e0*/  PRMT R67, R56, 0x7054, R67 ;  /* 0x0000705438437816 */ /* 0x000fe40000000043 */
[----:B------:R-:W-:Y:S02]  /*e3f0*/  LOP3.LUT R60, R60, 0xff, RZ, 0xc0, !PT ;  /* 0x000000ff3c3c7812 */ /* 0x000fe400078ec0ff */
[----:B------:R-:W-:Y:S02]  /*e400*/  LOP3.LUT R58, R58, 0xff, RZ, 0xc0, !PT ;  /* 0x000000ff3a3a7812 */ /* 0x000fe400078ec0ff */
[----:B------:R-:W-:Y:S02]  /*e410*/  LOP3.LUT R54, R54, 0xff, RZ, 0xc0, !PT ;  /* 0x000000ff36367812 */ /* 0x000fe400078ec0ff */
[----:B------:R-:W-:Y:S02]  /*e420*/  LOP3.LUT R67, R67, 0xff000000, R49, 0xf8, !PT ;  /* 0xff00000043437812 */ /* 0x000fe400078ef831 */
[----:B------:R-:W-:-:S02]  /*e430*/  PRMT R61, R60, 0x7054, R61 ;  /* 0x000070543c3d7816 */ /* 0x000fc4000000003d */
[----:B------:R-:W-:Y:S02]  /*e440*/  PRMT R69, R58, 0x7054, R69 ;  /* 0x000070543a457816 */ /* 0x000fe40000000045 */
[----:B------:R-:W-:Y:S02]  /*e450*/  PRMT R65, R54, 0x7054, R63 ;  /* 0x0000705436417816 */ /* 0x000fe4000000003f */
[----:B------:R-:W-:Y:S02]  /*e460*/  LOP3.LUT R58, R57, 0xff000000, R45, 0xf8, !PT ;  /* 0xff000000393a7812 */ /* 0x000fe400078ef82d */
[----:B------:R-:W-:Y:S02]  /*e470*/  F2FP.F16.E4M3.UNPACK_B R68, R67 ;  /* 0x00000043ff44723e */ /* 0x000fe400020006ff */
[----:B0-----:R-:W-:Y:S02]  /*e480*/  F2FP.F16.E4M3.UNPACK_B R56, R33 ;  /* 0x00000021ff38723e */ /* 0x001fe400020006ff */
[----:B------:R-:W-:Y:S01]  /*e490*/  LOP3.LUT R63, R61, 0xff000000, R47, 0xf8, !PT ;  /* 0xff0000003d3f7812 */ /* 0x000fe200078ef82f */
[----:B------:R-:W-:Y:S01]  /*e4a0*/  HADD2.F32 R70, -RZ, R68.H0_H0 ;  /* 0x20000044ff467230 */ /* 0x000fe20000004100 */
[----:B------:R-:W-:-:S02]  /*e4b0*/  LOP3.LUT R54, R55, 0xff000000, R44, 0xf8, !PT ;  /* 0xff00000037367812 */ /* 0x000fc400078ef82c */
[----:B------:R-:W-:Y:S02]  /*e4c0*/  LOP3.LUT R47, R65, 0xff000000, R48, 0xf8, !PT ;  /* 0xff000000412f7812 */ /* 0x000fe400078ef830 */
[----:B------:R-:W-:Y:S02]  /*e4d0*/  F2FP.F16.E4M3.UNPACK_B R61, R58 ;  /* 0x0000003aff3d723e */ /* 0x000fe400020006ff */
[-C--:B------:R-:W-:Y:S02]  /*e4e0*/  F2FP.F16.E4M3.UNPACK_B R48, R25.reuse ;  /* 0x00000019ff30723e */ /* 0x080fe400020006ff */
[----:B------:R-:W-:Y:S01]  /*e4f0*/  F2FP.F16.E4M3.UNPACK_B R55, R25.H1 ;  /* 0x00000019ff37723e */ /* 0x000fe200030006ff */
[----:B------:R-:W-:Y:S01]  /*e500*/  HADD2.F32 R25, -RZ, R56.H0_H0 ;  /* 0x20000038ff197230 */ /* 0x000fe20000004100 */
[----:B------:R-:W-:Y:S01]  /*e510*/  LOP3.LUT R44, R59, 0xff000000, R46, 0xf8, !PT ;  /* 0xff0000003b2c7812 */ /* 0x000fe200078ef82e */
[--C-:B------:R-:W-:Y:S01]  /*e520*/  HADD2.F32 R66, -RZ, R61.reuse.H0_H0 ;  /* 0x2000003dff427230 */ /* 0x100fe20000004100 */
[----:B------:R-:W-:Y:S01]  /*e530*/  LOP3.LUT R45, R69, 0xff000000, R50, 0xf8, !PT ;  /* 0xff000000452d7812 */ /* 0x000fe200078ef832 */
[----:B------:R-:W-:Y:S01]  /*e540*/  HADD2.F32 R49, -RZ, R48.H0_H0 ;  /* 0x20000030ff317230 */ /* 0x000fe20000004100 */
[----:B------:R-:W-:Y:S01]  /*e550*/  SHF.R.U32.HI R60, RZ, 0x10, R51 ;  /* 0x00000010ff3c7819 */ /* 0x000fe20000011633 */
[----:B------:R-:W-:Y:S01]  /*e560*/  HADD2.F32 R69, -RZ, R68.H1_H1 ;  /* 0x30000044ff457230 */ /* 0x000fe20000004100 */
[-C--:B------:R-:W-:Y:S01]  /*e570*/  F2FP.F16.E4M3.UNPACK_B R50, R32.reuse ;  /* 0x00000020ff32723e */ /* 0x080fe200020006ff */
[----:B------:R-:W-:Y:S01]  /*e580*/  HADD2.F32 R56, -RZ, R56.H1_H1 ;  /* 0x30000038ff387230 */ /* 0x000fe20000004100 */
[----:B------:R-:W-:Y:S01]  /*e590*/  F2FP.F16.E4M3.UNPACK_B R59, R32.H1 ;  /* 0x00000020ff3b723e */ /* 0x000fe200030006ff */
[C---:B------:R-:W-:Y:S01]  /*e5a0*/  FMUL.FTZ R32, R25.reuse, R70 ;  /* 0x0000004619207220 */ /* 0x040fe20000410000 */
[----:B------:R-:W-:Y:S01]  /*e5b0*/  F2FP.F16.E4M3.UNPACK_B R57, R33.H1 ;  /* 0x00000021ff39723e */ /* 0x000fe200030006ff */
[-C--:B------:R-:W-:Y:S01]  /*e5c0*/  FMUL.FTZ R33, R25, R66.reuse ;  /* 0x0000004219217220 */ /* 0x080fe20000410000 */
[----:B------:R-:W-:Y:S01]  /*e5d0*/  F2FP.F16.E4M3.UNPACK_B R67, R67.H1 ;  /* 0x00000043ff43723e */ /* 0x000fe200030006ff */
[C---:B------:R-:W-:Y:S01]  /*e5e0*/  FFMA.FTZ R25, R49.reuse, R66, -R32 ;  /* 0x0000004231197223 */ /* 0x040fe20000010820 */
[----:B------:R-:W-:Y:S01]  /*e5f0*/  F2FP.F16.E4M3.UNPACK_B R58, R58.H1 ;  /* 0x0000003aff3a723e */ /* 0x000fe200030006ff */
[----:B------:R-:W-:Y:S01]  /*e600*/  HADD2.F32 R61, -RZ, R61.H1_H1 ;  /* 0x3000003dff3d7230 */ /* 0x000fe20000004100 */
[----:B------:R-:W-:Y:S01]  /*e610*/  LOP3.LUT R60, R60, 0xff, RZ, 0xc0, !PT ;  /* 0x000000ff3c3c7812 */ /* 0x000fe200078ec0ff */
[----:B------:R-:W-:Y:S01]  /*e620*/  HADD2.F32 R66, -RZ, R67.H0_H0 ;  /* 0x20000043ff427230 */ /* 0x000fe20000004100 */
[-C--:B------:R-:W-:Y:S01]  /*e630*/  F2FP.F16.E4M3.UNPACK_B R62, R35.reuse ;  /* 0x00000023ff3e723e */ /* 0x080fe200020006ff */
[----:B------:R-:W-:Y:S01]  /*e640*/  HADD2.F32 R32, -RZ, R57.H0_H0 ;  /* 0x20000039ff207230 */ /* 0x000fe20000004100 */
[----:B------:R-:W-:Y:S01]  /*e650*/  F2FP.F16.E4M3.UNPACK_B R65, R35.H1 ;  /* 0x00000023ff41723e */ /* 0x000fe200030006ff */
[----:B------:R-:W-:Y:S01]  /*e660*/  HADD2.F32 R35, -RZ, R58.H0_H0 ;  /* 0x2000003aff237230 */ /* 0x000fe20000004100 */
[----:B------:R-:W-:Y:S01]  /*e670*/  PRMT R71, R60, 0x7054, R71 ;  /* 0x000070543c477816 */ /* 0x000fe20000000047 */
[----:B------:R-:W-:Y:S01]  /*e680*/  FFMA.FTZ R33, R49, R70, R33 ;  /* 0x0000004631217223 */ /* 0x000fe20000010021 */
[----:B------:R-:W-:-:S02]  /*e690*/  HADD2.F32 R48, -RZ, R48.H1_H1 ;  /* 0x30000030ff307230 */ /* 0x000fc40000004100 */
[C---:B------:R-:W-:Y:S01]  /*e6a0*/  FMUL.FTZ R73, R56.reuse, R69 ;  /* 0x0000004538497220 */ /* 0x040fe20000410000 */
[----:B------:R-:W-:Y:S02]  /*e6b0*/  HADD2.F32 R49, -RZ, R55.H0_H0 ;  /* 0x20000037ff317230 */ /* 0x000fe40000004100 */
[----:B------:R-:W-:Y:S01]  /*e6c0*/  FMUL.FTZ R56, R56, R61 ;  /* 0x0000003d38387220 */ /* 0x000fe20000410000 */
[CC--:B------:R-:W-:Y:S01]  /*e6d0*/  FMUL.FTZ R68, R32.reuse, R66.reuse ;  /* 0x0000004220447220 */ /* 0x0c0fe20000410000 */
[----:B------:R-:W-:Y:S01]  /*e6e0*/  LOP3.LUT R71, R71, 0xff000000, R51, 0xf8, !PT ;  /* 0xff00000047477812 */ /* 0x000fe200078ef833 */
[----:B------:R-:W-:Y:S01]  /*e6f0*/  FMUL.FTZ R75, R32, R35 ;  /* 0x00000023204b7220 */ /* 0x000fe20000410000 */
[C---:B------:R-:W-:Y:S01]  /*e700*/  FFMA.FTZ R32, R48.reuse, R61, -R73 ;  /* 0x0000003d30207223 */ /* 0x040fe20000010849 */
[----:B------:R-:W-:Y:S01]  /*e710*/  FFMA.FTZ R48, R48, R69, R56 ;  /* 0x0000004530307223 */ /* 0x000fe20000010038 */
[C---:B------:R-:W-:Y:S01]  /*e720*/  FFMA.FTZ R35, R49.reuse, R35, -R68 ;  /* 0x0000002331237223 */ /* 0x040fe20000010844 */
[----:B------:R-:W-:Y:S01]  /*e730*/  FFMA.FTZ R49, R49, R66, R75 ;  /* 0x0000004231317223 */ /* 0x000fe2000001004b */
[----:B------:R-:W-:Y:S01]  /*e740*/  F2FP.F16.E4M3.UNPACK_B R69, R71 ;  /* 0x00000047ff45723e */ /* 0x000fe200020006ff */
[----:B------:R-:W-:Y:S01]  /*e750*/  HADD2.F32 R68, -RZ, R67.H1_H1 ;  /* 0x30000043ff447230 */ /* 0x000fe20000004100 */
[----:B------:R-:W-:Y:S01]  /*e760*/  F2FP.F16.E4M3.UNPACK_B R66, R63 ;  /* 0x0000003fff42723e */ /* 0x000fe200020006ff */
[----:B------:R-:W-:Y:S01]  /*e770*/  HADD2.F32 R57, -RZ, R57.H1_H1 ;  /* 0x30000039ff397230 */ /* 0x000fe20000004100 */
[-C--:B------:R-:W-:Y:S01]  /*e780*/  F2FP.F16.E4M3.UNPACK_B R60, R27.reuse ;  /* 0x0000001bff3c723e */ /* 0x080fe200020006ff */
[----:B------:R-:W-:Y:S01]  /*e790*/  HADD2.F32 R58, -RZ, R58.H1_H1 ;  /* 0x3000003aff3a7230 */ /* 0x000fe20000004100 */
[----:B------:R-:W-:Y:S01]  /*e7a0*/  F2FP.F16.E4M3.UNPACK_B R64, R27.H1 ;  /* 0x0000001bff40723e */ /* 0x000fe200030006ff */
[----:B------:R-:W-:-:S02]  /*e7b0*/  HADD2.F32 R70, -RZ, R69.H0_H0 ;  /* 0x20000045ff467230 */ /* 0x000fc40000004100 */
[C---:B------:R-:W-:Y:S01]  /*e7c0*/  FMUL.FTZ R72, R57.reuse, R68 ;  /* 0x0000004439487220 */ /* 0x040fe20000410000 */
[----:B------:R-:W-:Y:S02]  /*e7d0*/  HADD2.F32 R56, -RZ, R62.H0_H0 ;  /* 0x2000003eff387230 */ /* 0x000fe40000004100 */
[----:B------:R-:W-:Y:S01]  /*e7e0*/  FMUL.FTZ R57, R57, R58 ;  /* 0x0000003a39397220 */ /* 0x000fe20000410000 */
[----:B------:R-:W-:Y:S01]  /*e7f0*/  HADD2.F32 R67, -RZ, R66.H0_H0 ;  /* 0x20000042ff437230 */ /* 0x000fe20000004100 */
[----:B------:R-:W-:Y:S01]  /*e800*/  F2FP.F16.E4M3.UNPACK_B R51, R24.H1 ;  /* 0x00000018ff33723e */ /* 0x000fe200030006ff */
[----:B------:R-:W-:Y:S02]  /*e810*/  HADD2.F32 R55, -RZ, R55.H1_H1 ;  /* 0x30000037ff377230 */ /* 0x000fe40000004100 */
[C---:B------:R-:W-:Y:S01]  /*e820*/  FMUL.FTZ R74, R56.reuse, R70 ;  /* 0x00000046384a7220 */ /* 0x040fe20000410000 */
[----:B------:R-:W-:Y:S02]  /*e830*/  HADD2.F32 R61, -RZ, R60.H0_H0 ;  /* 0x2000003cff3d7230 */ /* 0x000fe40000004100 */
[----:B------:R-:W-:Y:S01]  /*e840*/  FMUL.FTZ R73, R56, R67 ;  /* 0x0000004338497220 */ /* 0x000fe20000410000 */
[----:B------:R-:W-:-:S02]  /*e850*/  HADD2.F32 R69, -RZ, R69.H1_H1 ;  /* 0x30000045ff457230 */ /* 0x000fc40000004100 */
[C---:B------:R-:W-:Y:S01]  /*e860*/  FFMA.FTZ R56, R55.reuse, R58, -R72 ;  /* 0x0000003a37387223 */ /* 0x040fe20000010848 */
[----:B------:R-:W-:Y:S01]  /*e870*/  FFMA.FTZ R58, R55, R68, R57 ;  /* 0x00000044373a7223 */ /* 0x000fe20000010039 */
[C---:B------:R-:W-:Y:S01]  /*e880*/  FFMA.FTZ R57, R61.reuse, R67, -R74 ;  /* 0x000000433d397223 */ /* 0x040fe2000001084a */
[----:B------:R-:W-:Y:S01]  /*e890*/  F2FP.F16.E4M3.UNPACK_B R72, R71.H1 ;  /* 0x00000047ff48723e */ /* 0x000fe200030006ff */
[----:B------:R-:W-:Y:S01]  /*e8a0*/  HADD2.F32 R67, -RZ, R66.H1_H1 ;  /* 0x30000042ff437230 */ /* 0x000fe20000004100 */
[----:B------:R-:W-:Y:S01]  /*e8b0*/  F2FP.F16.E4M3.UNPACK_B R66, R63.H1 ;  /* 0x0000003fff42723e */ /* 0x000fe200030006ff */
[----:B------:R-:W-:Y:S01]  /*e8c0*/  FFMA.FTZ R55, R61, R70, R73 ;  /* 0x000000463d377223 */ /* 0x000fe20000010049 */
[----:B------:R-:W-:Y:S01]  /*e8d0*/  HADD2.F32 R62, -RZ, R62.H1_H1 ;  /* 0x3000003eff3e7230 */ /* 0x000fe20000004100 */
[----:B------:R-:W-:Y:S01]  /*e8e0*/  F2FP.F16.E4M3.UNPACK_B R46, R24 ;  /* 0x00000018ff2e723e */ /* 0x000fe200020006ff */
[----:B------:R-:W-:Y:S01]  /*e8f0*/  HADD2.F32 R70, -RZ, R72.H0_H0 ;  /* 0x20000048ff467230 */ /* 0x000fe20000004100 */
[----:B------:R-:W-:Y:S01]  /*e900*/  F2FP.F16.E4M3.UNPACK_B R24, R26 ;  /* 0x0000001aff18723e */ /* 0x000fe200020006ff */
[----:B------:R-:W-:-:S02]  /*e910*/  HADD2.F32 R61, -RZ, R65.H0_H0 ;  /* 0x20000041ff3d7230 */ /* 0x000fc40000004100 */
[C---:B------:R-:W-:Y:S01]  /*e920*/  FMUL.FTZ R71, R62.reuse, R69 ;  /* 0x000000453e477220 */ /* 0x040fe20000410000 */
[----:B------:R-:W-:Y:S02]  /*e930*/  HADD2.F32 R68, -RZ, R66.H0_H0 ;  /* 0x20000042ff447230 */ /* 0x000fe40000004100 */
[----:B------:R-:W-:Y:S01]  /*e940*/  FMUL.FTZ R74, R62, R67 ;  /* 0x000000433e4a7220 */ /* 0x000fe20000410000 */
[----:B------:R-:W-:Y:S02]  /*e950*/  HADD2.F32 R60, -RZ, R60.H1_H1 ;  /* 0x3000003cff3c7230 */ /* 0x000fe40000004100 */
[C---:B------:R-:W-:Y:S01]  /*e960*/  FMUL.FTZ R76, R61.reuse, R70 ;  /* 0x000000463d4c7220 */ /* 0x040fe20000410000 */
[----:B------:R-:W-:Y:S02]  /*e970*/  HADD2.F32 R63, -RZ, R64.H0_H0 ;  /* 0x20000040ff3f7230 */ /* 0x000fe40000004100 */
[----:B------:R-:W-:Y:S01]  /*e980*/  FMUL.FTZ R73, R61, R68 ;  /* 0x000000443d497220 */ /* 0x000fe20000410000 */
[----:B------:R-:W-:-:S02]  /*e990*/  HADD2.F32 R65, -RZ, R65.H1_H1 ;  /* 0x30000041ff417230 */ /* 0x000fc40000004100 */
[C---:B------:R-:W-:Y:S01]  /*e9a0*/  FFMA.FTZ R62, R60.reuse, R67, -R71 ;  /* 0x000000433c3e7223 */ /* 0x040fe20000010847 */
[----:B------:R-:W-:Y:S01]  /*e9b0*/  F2FP.F16.E4M3.UNPACK_B R71, R47.H1 ;  /* 0x0000002fff47723e */ /* 0x000fe200030006ff */
[C---:B------:R-:W-:Y:S01]  /*e9c0*/  FFMA.FTZ R61, R63.reuse, R68, -R76 ;  /* 0x000000443f3d7223 */ /* 0x040fe2000001084c */
[----:B------:R-:W-:Y:S01]  /*e9d0*/  F2FP.F16.E4M3.UNPACK_B R68, R54.H1 ;  /* 0x00000036ff44723e */ /* 0x000fe200030006ff */
[----:B------:R-:W-:Y:S01]  /*e9e0*/  FFMA.FTZ R63, R63, R70, R73 ;  /* 0x000000463f3f7223 */ /* 0x000fe20000010049 */
[----:B------:R-:W-:Y:S02]  /*e9f0*/  HADD2.F32 R70, -RZ, R66.H1_H1 ;  /* 0x30000042ff467230 */ /* 0x000fe40000004100 */
[----:B------:R-:W-:Y:S01]  /*ea00*/  FFMA.FTZ R60, R60, R69, R74 ;  /* 0x000000453c3c7223 */ /* 0x000fe2000001004a */
[----:B------:R-:W-:Y:S01]  /*ea10*/  HADD2.F32 R73, -RZ, R72.H1_H1 ;  /* 0x30000048ff497230 */ /* 0x000fe20000004100 */
[----:B------:R-:W-:Y:S01]  /*ea20*/  F2FP.F16.E4M3.UNPACK_B R27, R26.H1 ;  /* 0x0000001aff1b723e */ /* 0x000fe200030006ff */
        /* <DEDUP_REMOVED lines=11> */
[-C--:B------:R-:W-:Y:S01]  /*eae0*/  FMUL.FTZ R75, R64, R69.reuse ;  /* 0x00000045404b7220 */ /* 0x080fe20000410000 */
[----:B------:R-:W-:Y:S01]  /*eaf0*/  FFMA.FTZ R64, R66, R70, -R77 ;  /* 0x0000004642407223 */ /* 0x000fe2000001084d */
[C---:B------:R-:W-:Y:S01]  /*eb00*/  FFMA.FTZ R65, R67.reuse, R69, -R74 ;  /* 0x0000004543417223 */ /* 0x040fe2000001084a */
[----:B------:R-:W-:Y:S02]  /*eb10*/  HADD2.F32 R70, -RZ, R68.H1_H1 ;  /* 0x30000044ff467230 */ /* 0x000fe40000004100 */
[----:B------:R-:W-:Y:S01]  /*eb20*/  FFMA.FTZ R67, R67, R72, R75 ;  /* 0x0000004843437223 */ /* 0x000fe2000001004b */
[----:B------:R-:W-:Y:S01]  /*eb30*/  HADD2.F32 R72, -RZ, R71.H1_H1 ;  /* 0x30000047ff487230 */ /* 0x000fe20000004100 */
[----:B------:R-:W-:Y:S01]  /*eb40*/  F2FP.F16.E4M3.UNPACK_B R69, R47 ;  /* 0x0000002fff45723e */ /* 0x000fe200020006ff */
[----:B------:R-:W-:Y:S01]  /*eb50*/  HADD2.F32 R51, -RZ, R51.H1_H1 ;  /* 0x30000033ff337230 */ /* 0x000fe20000004100 */
[----:B------:R-:W-:Y:S01]  /*eb60*/  F2FP.F16.E4M3.UNPACK_B R68, R54 ;  /* 0x00000036ff44723e */ /* 0x000fe200020006ff */
[C---:B------:R-:W-:Y:S01]  /*eb70*/  FMUL.FTZ R47, R59.reuse, R70 ;  /* 0x000000463b2f7220 */ /* 0x040fe20000410000 */
[----:B------:R-:W-:Y:S01]  /*eb80*/  FMUL.FTZ R74, R59, R72 ;  /* 0x000000483b4a7220 */ /* 0x000fe20000410000 */
[----:B------:R-:W-:-:S02]  /*eb90*/  HADD2.F32 R59, -RZ, R69.H0_H0 ;  /* 0x20000045ff3b7230 */ /* 0x000fc40000004100 */
[----:B------:R-:W-:Y:S01]  /*eba0*/  FFMA.FTZ R66, R66, R73, R76 ;  /* 0x0000004942427223 */ /* 0x000fe2000001004c */
[----:B------:R-:W-:Y:S02]  /*ebb0*/  HADD2.F32 R54, -RZ, R50.H0_H0 ;  /* 0x20000032ff367230 */ /* 0x000fe40000004100 */
[C---:B------:R-:W-:Y:S01]  /*ebc0*/  FFMA.FTZ R74, R51.reuse, R70, -R74 ;  /* 0x00000046334a7223 */ /* 0x040fe2000001084a */
[----:B------:R-:W-:Y:S01]  /*ebd0*/  FFMA.FTZ R76, R51, R72, R47 ;  /* 0x00000048334c7223 */ /* 0x000fe2000001002f */
[----:B------:R-:W-:Y:S01]  /*ebe0*/  HADD2.F32 R51, -RZ, R68.H0_H0 ;  /* 0x20000044ff337230 */ /* 0x000fe20000004100 */
[----:B------:R-:W-:Y:S01]  /*ebf0*/  F2FP.SATFINITE.E4M3.F32.PACK_AB_MERGE_C R35, R56, R35, RZ ;  /* 0x000000233823723e */ /* 0x000fe200048070ff */
[----:B------:R-:W-:Y:S02]  /*ec00*/  HADD2.F32 R47, -RZ, R46.H0_H0 ;  /* 0x2000002eff2f7230 */ /* 0x000fe40000004100 */
[----:B------:R-:W-:Y:S01]  /*ec10*/  FMUL.FTZ R70, R54, R59 ;  /* 0x0000003b36467220 */ /* 0x000fe20000410000 */
[----:B------:R-:W-:-:S02]  /*ec20*/  HADD2.F32 R69, -RZ, R69.H1_H1 ;  /* 0x30000045ff457230 */ /* 0x000fc40000004100 */
[-C--:B------:R-:W-:Y:S01]  /*ec30*/  FMUL.FTZ R54, R54, R51.reuse ;  /* 0x0000003336367220 */ /* 0x080fe20000410000 */
[----:B------:R-:W-:Y:S02]  /*ec40*/  HADD2.F32 R50, -RZ, R50.H1_H1 ;  /* 0x30000032ff327230 */ /* 0x000fe40000004100 */
[C---:B------:R-:W-:Y:S01]  /*ec50*/  FFMA.FTZ R70, R47.reuse, R51, -R70 ;  /* 0x000000332f467223 */ /* 0x040fe20000010846 */
[----:B------:R-:W-:Y:S01]  /*ec60*/  HADD2.F32 R51, -RZ, R68.H1_H1 ;  /* 0x30000044ff337230 */ /* 0x000fe20000004100 */
[----:B------:R-:W-:Y:S01]  /*ec70*/  F2FP.F16.E4M3.UNPACK_B R68, R45.H1 ;  /* 0x0000002dff44723e */ /* 0x000fe200030006ff */
[----:B------:R-:W-:Y:S02]  /*ec80*/  HADD2.F32 R46, -RZ, R46.H1_H1 ;  /* 0x3000002eff2e7230 */ /* 0x000fe40000004100 */
[C---:B------:R-:W-:Y:S01]  /*ec90*/  FMUL.FTZ R71, R50.reuse, R69 ;  /* 0x0000004532477220 */ /* 0x040fe20000410000 */
[----:B------:R-:W-:Y:S01]  /*eca0*/  FFMA.FTZ R59, R47, R59, R54 ;  /* 0x0000003b2f3b7223 */ /* 0x000fe20000010036 */
[-C--:B------:R-:W-:Y:S01]  /*ecb0*/  F2FP.F16.E4M3.UNPACK_B R54, R44.reuse.H1 ;  /* 0x0000002cff36723e */ /* 0x080fe200030006ff */
[-C--:B------:R-:W-:Y:S01]  /*ecc0*/  FMUL.FTZ R50, R50, R51.reuse ;  /* 0x0000003332327220 */ /* 0x080fe20000410000 */
[----:B------:R-:W-:Y:S01]  /*ecd0*/  FFMA.FTZ R71, R46, R51, -R71 ;  /* 0x000000332e477223 */ /* 0x000fe20000010847 */
[----:B------:R-:W-:Y:S01]  /*ece0*/  HADD2.F32 R51, -RZ, R68.H0_H0 ;  /* 0x20000044ff337230 */ /* 0x000fe20000004100 */
[----:B------:R-:W-:Y:S01]  /*ecf0*/  F2FP.F16.E4M3.UNPACK_B R44, R44 ;  /* 0x0000002cff2c723e */ /* 0x000fe200020006ff */
[----:B------:R-:W-:-:S02]  /*ed00*/  HADD2.F32 R47, -RZ, R34.H0_H0 ;  /* 0x20000022ff2f7230 */ /* 0x000fc40000004100 */
[----:B------:R-:W-:Y:S01]  /*ed10*/  FFMA.FTZ R72, R46, R69, R50 ;  /* 0x000000452e487223 */ /* 0x000fe20000010032 */
[--C-:B------:R-:W-:Y:S01]  /*ed20*/  HADD2.F32 R50, -RZ, R54.reuse.H0_H0 ;  /* 0x20000036ff327230 */ /* 0x100fe20000004100 */
[----:B------:R-:W-:Y:S01]  /*ed30*/  F2FP.SATFINITE.E4M3.F32.PACK_AB_MERGE_C R49, R58, R49, RZ ;  /* 0x000000313a31723e */ /* 0x000fe200048070ff */
        /* <DEDUP_REMOVED lines=8> */
[----:B------:R-:W-:Y:S01]  /*edc0*/  HADD2.F32 R27, -RZ, R27.H1_H1 ;  /* 0x3000001bff1b7230 */ /* 0x000fe20000004100 */
[----:B------:R-:W-:Y:S01]  /*edd0*/  F2FP.SATFINITE.E4M3.F32.PACK_AB_MERGE_C R63, R66, R63, RZ ;  /* 0x0000003f423f723e */ /* 0x000fe200048070ff */
[--C-:B------:R-:W-:Y:S02]  /*ede0*/  HADD2.F32 R47, -RZ, R44.reuse.H1_H1 ;  /* 0x3000002cff2f7230 */ /* 0x100fe40000004100 */
[C---:B------:R-:W-:Y:S01]  /*edf0*/  FMUL.FTZ R78, R34.reuse, R68 ;  /* 0x00000044224e7220 */ /* 0x040fe20000410000 */
[-C--:B------:R-:W-:Y:S01]  /*ee00*/  FMUL.FTZ R69, R34, R54.reuse ;  /* 0x0000003622457220 */ /* 0x080fe20000410000 */
[----:B------:R-:W-:Y:S01]  /*ee10*/  F2FP.F16.E4M3.UNPACK_B R34, R45 ;  /* 0x0000002dff22723e */ /* 0x000fe200020006ff */
[----:B------:R-:W-:Y:S02]  /*ee20*/  HADD2.F32 R45, -RZ, R44.H0_H0 ;  /* 0x2000002cff2d7230 */ /* 0x000fe40000004100 */
[C---:B------:R-:W-:Y:S01]  /*ee30*/  FFMA.FTZ R77, R27.reuse, R54, -R78 ;  /* 0x000000361b4d7223 */ /* 0x040fe2000001084e */
[----:B------:R-:W-:Y:S01]  /*ee40*/  FFMA.FTZ R68, R27, R68, R69 ;  /* 0x000000441b447223 */ /* 0x000fe20000010045 */
[----:B------:R-:W-:Y:S01]  /*ee50*/  HADD2.F32 R27, -RZ, R26.H0_H0 ;  /* 0x2000001aff1b7230 */ /* 0x000fe20000004100 */
[----:B------:R-:W-:Y:S01]  /*ee60*/  F2FP.SATFINITE.E4M3.F32.PACK_AB_MERGE_C R67, R76, R67, RZ ;  /* 0x000000434c43723e */ /* 0x000fe200048070ff */
[--C-:B------:R-:W-:Y:S01]  /*ee70*/  HADD2.F32 R44, -RZ, R34.reuse.H0_H0 ;  /* 0x20000022ff2c7230 */ /* 0x100fe20000004100 */
[----:B------:R-:W-:Y:S01]  /*ee80*/  F2FP.SATFINITE.E4M3.F32.PACK_AB_MERGE_C R50, R77, R50, RZ ;  /* 0x000000324d32723e */ /* 0x000fe200048070ff */
[----:B------:R-:W-:Y:S01]  /*ee90*/  HADD2.F32 R51, -RZ, R34.H1_H1 ;  /* 0x30000022ff337230 */ /* 0x000fe20000004100 */
[----:B------:R-:W-:Y:S01]  /*eea0*/  F2FP.SATFINITE.E4M3.F32.PACK_AB_MERGE_C R68, R68, R75, RZ ;  /* 0x0000004b4444723e */ /* 0x000fe200048070ff */
[----:B------:R-:W-:-:S02]  /*eeb0*/  HADD2.F32 R34, -RZ, R26.H1_H1 ;  /* 0x3000001aff227230 */ /* 0x000fc40000004100 */
[CC--:B------:R-:W-:Y:S01]  /*eec0*/  FMUL.FTZ R69, R27.reuse, R44.reuse ;  /* 0x0000002c1b457220 */ /* 0x0c0fe20000410000 */
[--C-:B------:R-:W-:Y:S02]  /*eed0*/  HADD2.F32 R26, -RZ, R24.reuse.H0_H0 ;  /* 0x20000018ff1a7230 */ /* 0x100fe40000004100 */
[----:B------:R-:W-:Y:S01]  /*eee0*/  FMUL.FTZ R27, R27, R45 ;  /* 0x0000002d1b1b7220 */ /* 0x000fe20000410000 */
[----:B------:R-:W-:Y:S02]  /*eef0*/  HADD2.F32 R24, -RZ, R24.H1_H1 ;  /* 0x30000018ff187230 */ /* 0x000fe40000004100 */
[C---:B------:R-:W-:Y:S01]  /*ef00*/  FMUL.FTZ R73, R34.reuse, R51 ;  /* 0x0000003322497220 */ /* 0x040fe20000410000 */
[----:B------:R-:W-:Y:S01]  /*ef10*/  FMUL.FTZ R46, R34, R47 ;  /* 0x0000002f222e7220 */ /* 0x000fe20000410000 */
[C---:B------:R-:W-:Y:S01]  /*ef20*/  FFMA.FTZ R69, R26.reuse, R45, -R69 ;  /* 0x0000002d1a457223 */ /* 0x040fe20000010845 */
[----:B------:R-:W-:Y:S01]  /*ef30*/  FFMA.FTZ R34, R26, R44, R27 ;  /* 0x0000002c1a227223 */ /* 0x000fe2000001001b */
[C---:B------:R-:W-:Y:S01]  /*ef40*/  FFMA.FTZ R26, R24.reuse, R47, -R73 ;  /* 0x0000002f181a7223 */ /* 0x040fe20000010849 */
[----:B------:R-:W-:Y:S01]  /*ef50*/  FFMA.FTZ R51, R24, R51, R46 ;  /* 0x0000003318337223 */ /* 0x000fe2000001002e */
[----:B------:R-:W-:-:S02]  /*ef60*/  F2FP.SATFINITE.E4M3.F32.PACK_AB_MERGE_C R27, R64, R61, RZ ;  /* 0x0000003d401b723e */ /* 0x000fc400048070ff */
[----:B------:R-:W-:Y:S02]  /*ef70*/  F2FP.SATFINITE.E4M3.F32.PACK_AB_MERGE_C R24, R74, R65, RZ ;  /* 0x000000414a18723e */ /* 0x000fe400048070ff */
[----:B------:R-:W-:Y:S02]  /*ef80*/  F2FP.SATFINITE.E4M3.F32.PACK_AB_MERGE_C R25, R32, R25, R35 ;  /* 0x000000192019723e */ /* 0x000fe40004807023 */
[----:B------:R-:W-:Y:S02]  /*ef90*/  F2FP.SATFINITE.E4M3.F32.PACK_AB_MERGE_C R27, R62, R57, R27 ;  /* 0x000000393e1b723e */ /* 0x000fe4000480701b */
[----:B------:R-:W-:Y:S02]  /*efa0*/  F2FP.SATFINITE.E4M3.F32.PACK_AB_MERGE_C R24, R71, R70, R24 ;  /* 0x000000464718723e */ /* 0x000fe40004807018 */
[----:B------:R-:W-:Y:S02]  /*efb0*/  F2FP.SATFINITE.E4M3.F32.PACK_AB_MERGE_C R26, R26, R69, R50 ;  /* 0x000000451a1a723e */ /* 0x000fe40004807032 */
[----:B------:R-:W-:-:S02]  /*efc0*/  F2FP.SATFINITE.E4M3.F32.PACK_AB_MERGE_C R33, R48, R33, R49 ;  /* 0x000000213021723e */ /* 0x000fc40004807031 */
[----:B------:R-:W-:Y:S01]  /*efd0*/  F2FP.SATFINITE.E4M3.F32.PACK_AB_MERGE_C R35, R60, R55, R63 ;  /* 0x000000373c23723e */ /* 0x000fe2000480703f */
[----:B------:R1:W-:Y:S01]  /*efe0*/  STS.128 [R214+0x18000], R24 ;  /* 0x01800018d6007388 */ /* 0x0003e20000000c00 */
[----:B------:R-:W-:Y:S02]  /*eff0*/  F2FP.SATFINITE.E4M3.F32.PACK_AB_MERGE_C R32, R72, R59, R67 ;  /* 0x0000003b4820723e */ /* 0x000fe40004807043 */
[----:B------:R-:W-:-:S05]  /*f000*/  F2FP.SATFINITE.E4M3.F32.PACK_AB_MERGE_C R34, R51, R34, R68 ;  /* 0x000000223322723e */ /* 0x000fca0004807044 */
[----:B------:R1:W-:Y:S02]  /*f010*/  STS.128 [R53+0x18000], R32 ;  /* 0x0180002035007388 */ /* 0x0003e40000000c00 */
.L_x_1539:
[----:B------:R-:W-:Y:S05]  /*f020*/  BSYNC B1 ;  /* 0x0000000000017941 */ /* 0x000fea0003800000 */
.L_x_1538:
[----:B------:R-:W-:Y:S04]  /*f030*/  BSSY B1, `(.L_x_1540) ;  /* 0x00000fa000017945 */ /* 0x000fe80003800000 */
[----:B------:R-:W-:Y:S05]  /*f040*/  @P2 BRA `(.L_x_1541) ;  /* 0x0000000c00e02947 */ /* 0x000fea0003800000 */
[----:B------:R-:W2:Y:S01]  /*f050*/  LDL R71, [R1+0xa4] ;  /* 0x0000a40001477983 */ /* 0x000ea20000100800 */
[----:B01---5:R-:W-:Y:S02]  /*f060*/  SHF.R.U32.HI R25, RZ, 0x8, R28 ;  /* 0x00000008ff197819 */ /* 0x023fe4000001161c */
[----:B------:R-:W-:Y:S02]  /*f070*/  LOP3.LUT R24, R28, 0xff, RZ, 0xc0, !PT ;  /* 0x000000ff1c187812 */ /* 0x000fe400078ec0ff */
[----:B------:R-:W-:Y:S02]  /*f080*/  SHF.R.U32.HI R33, RZ, 0x8, R30 ;  /* 0x00000008ff217819 */ /* 0x000fe4000001161e */
[----:B------:R-:W-:Y:S02]  /*f090*/  LOP3.LUT R25, R25, 0xff, RZ, 0xc0, !PT ;  /* 0x000000ff19197812 */ /* 0x000fe400078ec0ff */
[----:B------:R-:W-:Y:S02]  /*f0a0*/  LEA.HI R34, R52, R3, RZ, 0x1c ;  /* 0x0000000334227211 */ /* 0x000fe400078fe0ff */
[----:B------:R-:W-:-:S02]  /*f0b0*/  LOP3.LUT R32, R30, 0xff, RZ, 0xc0, !PT ;  /* 0x000000ff1e207812 */ /* 0x000fc400078ec0ff */
[----:B------:R-:W-:Y:S02]  /*f0c0*/  LOP3.LUT R33, R33, 0xff, RZ, 0xc0, !PT ;  /* 0x000000ff21217812 */ /* 0x000fe400078ec0ff */
[----:B------:R-:W-:Y:S01]  /*f0d0*/  PRMT R45, R25, 0x7604, R24 ;  /* 0x00007604192d7816 */ /* 0x000fe20000000018 */
[----:B------:R-:W-:Y:S01]  /*f0e0*/  IMAD.SHL.U32 R24, R34, 0x10, RZ ;  /* 0x0000001022187824 */ /* 0x000fe200078e00ff */
[----:B------:R-:W-:Y:S02]  /*f0f0*/  SHF.R.S32.HI R25, RZ, 0x1f, R34 ;  /* 0x0000001fff197819 */ /* 0x000fe40000011422 */
[----:B------:R-:W-:Y:S02]  /*f100*/  PRMT R49, R33, 0x7604, R32 ;  /* 0x0000760421317816 */ /* 0x000fe40000000020 */
[----:B------:R-:W-:Y:S02]  /*f110*/  LEA.HI R33, R25, R34, RZ, 0x3 ;  /* 0x0000002219217211 */ /* 0x000fe400078f18ff */
[----:B------:R-:W-:-:S02]  /*f120*/  SHF.R.U32.HI R27, RZ, 0x8, R29 ;  /* 0x00000008ff1b7819 */ /* 0x000fc4000001161d */
[----:B------:R-:W-:Y:S01]  /*f130*/  LOP3.LUT R24, R203, 0x70, R24, 0xf8, !PT ;  /* 0x00000070cb187812 */ /* 0x000fe200078ef818 */
[----:B------:R-:W-:Y:S01]  /*f140*/  IMAD.SHL.U32 R34, R33, 0x800, RZ ;  /* 0x0000080021227824 */ /* 0x000fe200078e00ff */
[----:B------:R-:W-:Y:S02]  /*f150*/  SHF.R.U32.HI R35, RZ, 0x3, R203 ;  /* 0x00000003ff237819 */ /* 0x000fe400000116cb */
[----:B------:R-:W-:Y:S02]  /*f160*/  LOP3.LUT R26, R29, 0xff, RZ, 0xc0, !PT ;  /* 0x000000ff1d1a7812 */ /* 0x000fe400078ec0ff */
[----:B------:R-:W-:Y:S02]  /*f170*/  LOP3.LUT R27, R27, 0xff, RZ, 0xc0, !PT ;  /* 0x000000ff1b1b7812 */ /* 0x000fe400078ec0ff */
[----:B------:R-:W-:Y:S02]  /*f180*/  LOP3.LUT R33, R24, R35, RZ, 0x3c, !PT ;  /* 0x0000002318217212 */ /* 0x000fe400078e3cff */
[----:B------:R-:W-:-:S02]  /*f190*/  LOP3.LUT R34, R34, 0xffffc000, RZ, 0xc0, !PT ;  /* 0xffffc00022227812 */ /* 0x000fc400078ec0ff */
[----:B------:R-:W-:Y:S02]  /*f1a0*/  PRMT R46, R27, 0x7604, R26 ;  /* 0x000076041b2e7816 */ /* 0x000fe4000000001a */
[----:B------:R-:W-:Y:S02]  /*f1b0*/  SHF.R.U32.HI R26, RZ, 0x8, R31 ;  /* 0x00000008ff1a7819 */ /* 0x000fe4000001161f */
[----:B------:R-:W-:Y:S02]  /*f1c0*/  SHF.R.U32.HI R32, RZ, 0x8, R4 ;  /* 0x00000008ff207819 */ /* 0x000fe40000011604 */
[----:B------:R-:W-:Y:S02]  /*f1d0*/  IADD3 R33, R33, R34, R212 ;  /* 0x0000002221217210 */ /* 0x000fe40007ffe0d4 */
[----:B------:R-:W-:Y:S02]  /*f1e0*/  LOP3.LUT R25, R31, 0xff, RZ, 0xc0, !PT ;  /* 0x000000ff1f197812 */ /* 0x000fe400078ec0ff */
[----:B------:R-:W-:Y:S01]  /*f1f0*/  LOP3.LUT R27, R4, 0xff, RZ, 0xc0, !PT ;  /* 0x000000ff041b7812 */ /* 0x000fe200078ec0ff */
[----:B------:R-:W-:Y:S01]  /*f200*/  IMAD.IADD R44, R16, 0x1, R33 ;  /* 0x00000001102c7824 */ /* 0x000fe200078e0221 */
[----:B------:R-:W-:-:S02]  /*f210*/  LOP3.LUT R26, R26, 0xff, RZ, 0xc0, !PT ;  /* 0x000000ff1a1a7812 */ /* 0x000fc400078ec0ff */
[----:B------:R-:W-:Y:S02]  /*f220*/  LOP3.LUT R32, R32, 0xff, RZ, 0xc0, !PT ;  /* 0x000000ff20207812 */ /* 0x000fe400078ec0ff */
[----:B------:R-:W-:Y:S02]  /*f230*/  PRMT R48, R26, 0x7604, R25 ;  /* 0x000076041a307816 */ /* 0x000fe40000000019 */
[----:B------:R-:W-:Y:S02]  /*f240*/  PRMT R53, R32, 0x7604, R27 ;  /* 0x0000760420357816 */ /* 0x000fe4000000001b */
[----:B------:R-:W0:Y:S01]  /*f250*/  LDS.128 R32, [R44+0x18000] ;  /* 0x018000002c207984 */ /* 0x000e220000000c00 */
[----:B------:R-:W-:Y:S02]  /*f260*/  SHF.R.U32.HI R56, RZ, 0x8, R7 ;  /* 0x00000008ff387819 */ /* 0x000fe40000011607 */
[----:B------:R-:W-:Y:S02]  /*f270*/  SHF.R.U32.HI R50, RZ, 0x8, R5 ;  /* 0x00000008ff327819 */ /* 0x000fe40000011605 */
[----:B------:R-:W-:-:S02]  /*f280*/  LOP3.LUT R55, R7, 0xff, RZ, 0xc0, !PT ;  /* 0x000000ff07377812 */ /* 0x000fc400078ec0ff */
[----:B------:R-:W-:Y:S02]  /*f290*/  LOP3.LUT R56, R56, 0xff, RZ, 0xc0, !PT ;  /* 0x000000ff38387812 */ /* 0x000fe400078ec0ff */
[----:B------:R-:W-:Y:S02]  /*f2a0*/  LOP3.LUT R47, R5, 0xff, RZ, 0xc0, !PT ;  /* 0x000000ff052f7812 */ /* 0x000fe400078ec0ff */
[----:B------:R-:W-:Y:S02]  /*f2b0*/  LOP3.LUT R50, R50, 0xff, RZ, 0xc0, !PT ;  /* 0x000000ff32327812 */ /* 0x000fe400078ec0ff */
[----:B------:R-:W-:Y:S02]  /*f2c0*/  SHF.R.U32.HI R54, RZ, 0x8, R6 ;  /* 0x00000008ff367819 */ /* 0x000fe40000011606 */
[----:B------:R-:W-:Y:S02]  /*f2d0*/  PRMT R56, R56, 0x7604, R55 ;  /* 0x0000760438387816 */ /* 0x000fe40000000037 */
[----:B------:R-:W-:-:S02]  /*f2e0*/  PRMT R50, R50, 0x7604, R47 ;  /* 0x0000760432327816 */ /* 0x000fc4000000002f */
[----:B------:R-:W-:Y:S02]  /*f2f0*/  SHF.R.U32.HI R55, RZ, 0x10, R5 ;  /* 0x00000010ff377819 */ /* 0x000fe40000011605 */
[----:B------:R-:W-:Y:S02]  /*f300*/  LOP3.LUT R51, R6, 0xff, RZ, 0xc0, !PT ;  /* 0x000000ff06337812 */ /* 0x000fe400078ec0ff */
[----:B------:R-:W-:Y:S01]  /*f310*/  LOP3.LUT R54, R54, 0xff, RZ, 0xc0, !PT ;  /* 0x000000ff36367812 */ /* 0x000fe200078ec0ff */
[----:B------:R-:W-:Y:S01]  /*f320*/  IMAD.U32 R55, R55, 0x10000, RZ ;  /* 0x0001000037377824 */ /* 0x000fe200078e00ff */
[----:B------:R-:W-:Y:S02]  /*f330*/  SHF.R.U32.HI R47, RZ, 0x10, R29 ;  /* 0x00000010ff2f7819 */ /* 0x000fe4000001161d */
[----:B------:R-:W-:Y:S02]  /*f340*/  SHF.R.U32.HI R59, RZ, 0x10, R7 ;  /* 0x00000010ff3b7819 */ /* 0x000fe40000011607 */
[----:B------:R-:W-:Y:S01]  /*f350*/  PRMT R57, R54, 0x7604, R51 ;  /* 0x0000760436397816 */ /* 0x000fe20000000033 */
[----:B------:R-:W-:Y:S01]  /*f360*/  IMAD.U32 R47, R47, 0x10000, RZ ;  /* 0x000100002f2f7824 */ /* 0x000fe200078e00ff */
[----:B------:R-:W-:Y:S01]  /*f370*/  SHF.R.U32.HI R51, RZ, 0x10, R31 ;  /* 0x00000010ff337819 */ /* 0x000fe2000001161f */
[----:B------:R-:W-:Y:S01]  /*f380*/  IMAD.U32 R59, R59, 0x10000, RZ ;  /* 0x000100003b3b7824 */ /* 0x000fe200078e00ff */
[----:B------:R-:W-:-:S02]  /*f390*/  LOP3.LUT R55, R50, 0xff0000, R55, 0xf8, !PT ;  /* 0x00ff000032377812 */ /* 0x000fc400078ef837 */
[----:B------:R-:W-:Y:S01]  /*f3a0*/  LOP3.LUT R47, R46, 0xff0000, R47, 0xf8, !PT ;  /* 0x00ff00002e2f7812 */ /* 0x000fe200078ef82f */
[----:B------:R-:W-:Y:S01]  /*f3b0*/  IMAD.U32 R51, R51, 0x10000, RZ ;  /* 0x0001000033337824 */ /* 0x000fe200078e00ff */
[----:B------:R-:W-:Y:S02]  /*f3c0*/  LOP3.LUT R45, R45, 0xff0000, R28, 0xf8, !PT ;  /* 0x00ff00002d2d7812 */ /* 0x000fe400078ef81c */
[----:B------:R-:W-:Y:S02]  /*f3d0*/  LOP3.LUT R49, R49, 0xff0000, R30, 0xf8, !PT ;  /* 0x00ff000031317812 */ /* 0x000fe400078ef81e */
[----:B------:R-:W-:Y:S02]  /*f3e0*/  LOP3.LUT R59, R56, 0xff0000, R59, 0xf8, !PT ;  /* 0x00ff0000383b7812 */ /* 0x000fe400078ef83b */
[----:B------:R-:W-:Y:S02]  /*f3f0*/  LOP3.LUT R58, R55, 0xff000000, R5, 0xf8, !PT ;  /* 0xff000000373a7812 */ /* 0x000fe400078ef805 */
[----:B------:R-:W-:-:S02]  /*f400*/  LOP3.LUT R45, R45, 0xff000000, R28, 0xf8, !PT ;  /* 0xff0000002d2d7812 */ /* 0x000fc400078ef81c */
[----:B------:R-:W-:Y:S02]  /*f410*/  LOP3.LUT R47, R47, 0xff000000, R29, 0xf8, !PT ;  /* 0xff0000002f2f7812 */ /* 0x000fe400078ef81d */
[----:B------:R-:W-:Y:S02]  /*f420*/  LOP3.LUT R51, R48, 0xff0000, R51, 0xf8, !PT ;  /* 0x00ff000030337812 */ /* 0x000fe400078ef833 */
[----:B------:R-:W-:Y:S02]  /*f430*/  LOP3.LUT R28, R49, 0xff000000, R30, 0xf8, !PT ;  /* 0xff000000311c7812 */ /* 0x000fe400078ef81e */
[----:B------:R-:W-:Y:S02]  /*f440*/  LOP3.LUT R53, R53, 0xff0000, R4, 0xf8, !PT ;  /* 0x00ff000035357812 */ /* 0x000fe400078ef804 */
[----:B------:R-:W-:Y:S02]  /*f450*/  LOP3.LUT R61, R59, 0xff000000, R7, 0xf8, !PT ;  /* 0xff0000003b3d7812 */ /* 0x000fe400078ef807 */
[----:B------:R-:W-:-:S02]  /*f460*/  LOP3.LUT R57, R57, 0xff0000, R6, 0xf8, !PT ;  /* 0x00ff000039397812 */ /* 0x000fc400078ef806 */
[----:B------:R-:W-:Y:S02]  /*f470*/  F2FP.F16.E4M3.UNPACK_B R59, R58 ;  /* 0x0000003aff3b723e */ /* 0x000fe400020006ff */
[----:B------:R-:W-:Y:S02]  /*f480*/  LOP3.LUT R54, R51, 0xff000000, R31, 0xf8, !PT ;  /* 0xff00000033367812 */ /* 0x000fe400078ef81f */
[----:B------:R-:W-:Y:S01]  /*f490*/  LOP3.LUT R31, R53, 0xff000000, R4, 0xf8, !PT ;  /* 0xff000000351f7812 */ /* 0x000fe200078ef804 */
[--C-:B------:R-:W-:Y:S01]  /*f4a0*/  HADD2.F32 R60, -RZ, R59.reuse.H0_H0 ;  /* 0x2000003bff3c7230 */ /* 0x100fe20000004100 */
[----:B------:R-:W-:Y:S01]  /*f4b0*/  LOP3.LUT R4, R57, 0xff000000, R6, 0xf8, !PT ;  /* 0xff00000039047812 */ /* 0x000fe200078ef806 */
[----:B------:R-:W-:Y:S01]  /*f4c0*/  HADD2.F32 R59, -RZ, R59.H1_H1 ;  /* 0x3000003bff3b7230 */ /* 0x000fe20000004100 */
[-C--:B0-----:R-:W-:Y:S02]  /*f4d0*/  F2FP.F16.E4M3.UNPACK_B R48, R32.reuse ;  /* 0x00000020ff30723e */ /* 0x081fe400020006ff */
[----:B------:R-:W-:-:S02]  /*f4e0*/  F2FP.F16.E4M3.UNPACK_B R55, R32.H1 ;  /* 0x00000020ff37723e */ /* 0x000fc400030006ff */
[-C--:B------:R-:W-:Y:S02]  /*f4f0*/  F2FP.F16.E4M3.UNPACK_B R51, R35.reuse ;  /* 0x00000023ff33723e */ /* 0x080fe400020006ff */
[----:B------:R-:W-:Y:S02]  /*f500*/  F2FP.F16.E4M3.UNPACK_B R57, R35.H1 ;  /* 0x00000023ff39723e */ /* 0x000fe400030006ff */
[----:B------:R-:W-:Y:S02]  /*f510*/  F2FP.F16.E4M3.UNPACK_B R58, R58.H1 ;  /* 0x0000003aff3a723e */ /* 0x000fe400030006ff */
[-C--:B------:R-:W-:Y:S02]  /*f520*/  F2FP.F16.E4M3.UNPACK_B R62, R61.reuse ;  /* 0x0000003dff3e723e */ /* 0x080fe400020006ff */
[----:B------:R-:W-:Y:S02]  /*f530*/  F2FP.F16.E4M3.UNPACK_B R61, R61.H1 ;  /* 0x0000003dff3d723e */ /* 0x000fe400030006ff */
[-C--:B------:R-:W-:Y:S01]  /*f540*/  F2FP.F16.E4M3.UNPACK_B R7, R34.reuse ;  /* 0x00000022ff07723e */ /* 0x080fe200020006ff */
[--C-:B------:R-:W-:Y:S01]  /*f550*/  HADD2.F32 R64, -RZ, R62.reuse.H0_H0 ;  /* 0x2000003eff407230 */ /* 0x100fe20000004100 */
[----:B------:R-:W-:Y:S01]  /*f560*/  F2FP.F16.E4M3.UNPACK_B R34, R34.H1 ;  /* 0x00000022ff22723e */ /* 0x000fe200030006ff */
[----:B------:R-:W-:Y:S01]  /*f570*/  HADD2.F32 R62, -RZ, R62.H1_H1 ;  /* 0x3000003eff3e7230 */ /* 0x000fe20000004100 */
[----:B--2---:R-:W0:Y:S02]  /*f580*/  LDS.128 R24, [R71+0x18000] ;  /* 0x0180000047187984 */ /* 0x004e240000000c00 */
[----:B0-----:R-:W-:-:S02]  /*f590*/  F2FP.F16.E4M3.UNPACK_B R29, R24 ;  /* 0x00000018ff1d723e */ /* 0x001fc400020006ff */
[----:B------:R-:W-:Y:S02]  /*f5a0*/  F2FP.F16.E4M3.UNPACK_B R49, R24.H1 ;  /* 0x00000018ff31723e */ /* 0x000fe400030006ff */
[-C--:B------:R-:W-:Y:S02]  /*f5b0*/  F2FP.F16.E4M3.UNPACK_B R50, R27.reuse ;  /* 0x0000001bff32723e */ /* 0x080fe400020006ff */
[----:B------:R-:W-:Y:S02]  /*f5c0*/  F2FP.F16.E4M3.UNPACK_B R56, R27.H1 ;  /* 0x0000001bff38723e */ /* 0x000fe400030006ff */
[----:B------:R-:W-:Y:S02]  /*f5d0*/  F2FP.F16.E4M3.UNPACK_B R24, R33 ;  /* 0x00000021ff18723e */ /* 0x000fe400020006ff */
[----:B------:R-:W-:Y:S02]  /*f5e0*/  F2FP.F16.E4M3.UNPACK_B R27, R47 ;  /* 0x0000002fff1b723e */ /* 0x000fe400020006ff */
[-C--:B------:R-:W-:Y:S01]  /*f5f0*/  F2FP.F16.E4M3.UNPACK_B R30, R25.reuse ;  /* 0x00000019ff1e723e */ /* 0x080fe200020006ff */
[----:B------:R-:W-:Y:S01]  /*f600*/  HADD2.F32 R6, -RZ, R24.H0_H0 ;  /* 0x20000018ff067230 */ /* 0x000fe20000004100 */
[----:B------:R-:W-:Y:S01]  /*f610*/  F2FP.F16.E4M3.UNPACK_B R46, R25.H1 ;  /* 0x00000019ff2e723e */ /* 0x000fe200030006ff */
[----:B------:R-:W-:Y:S01]  /*f620*/  HADD2.F32 R53, -RZ, R27.H0_H0 ;  /* 0x2000001bff357230 */ /* 0x000fe20000004100 */
[----:B------:R-:W-:Y:S01]  /*f630*/  F2FP.F16.E4M3.UNPACK_B R33, R33.H1 ;  /* 0x00000021ff21723e */ /* 0x000fe200030006ff */
[----:B------:R-:W-:-:S02]  /*f640*/  HADD2.F32 R25, -RZ, R30.H0_H0 ;  /* 0x2000001eff197230 */ /* 0x000fc40000004100 */
[CC--:B------:R-:W-:Y:S01]  /*f650*/  FMUL.FTZ R32, R6.reuse, R60.reuse ;  /* 0x0000003c06207220 */ /* 0x0c0fe20000410000 */
[----:B------:R-:W-:Y:S02]  /*f660*/  HADD2.F32 R24, -RZ, R24.H1_H1 ;  /* 0x30000018ff187230 */ /* 0x000fe40000004100 */
[----:B------:R-:W-:Y:S01]  /*f670*/  FMUL.FTZ R35, R6, R53 ;  /* 0x0000003506237220 */ /* 0x000fe20000410000 */
[----:B------:R-:W-:Y:S01]  /*f680*/  F2FP.F16.E4M3.UNPACK_B R47, R47.H1 ;  /* 0x0000002fff2f723e */ /* 0x000fe200030006ff */
[C---:B------:R-:W-:Y:S01]  /*f690*/  FFMA.FTZ R6, R25.reuse, R53, -R32 ;  /* 0x0000003519067223 */ /* 0x040fe20000010820 */
[----:B------:R-:W-:Y:S02]  /*f6a0*/  HADD2.F32 R30, -RZ, R30.H1_H1 ;  /* 0x3000001eff1e7230 */ /* 0x000fe40000004100 */
[----:B------:R-:W-:Y:S01]  /*f6b0*/  FFMA.FTZ R25, R25, R60, R35 ;  /* 0x0000003c19197223 */ /* 0x000fe20000010023 */
[----:B------:R-:W-:Y:S02]  /*f6c0*/  HADD2.F32 R35, -RZ, R27.H1_H1 ;  /* 0x3000001bff237230 */ /* 0x000fe40000004100 */
[----:B------:R-:W-:Y:S01]  /*f6d0*/  FMUL.FTZ R63, R24, R59 ;  /* 0x0000003b183f7220 */ /* 0x000fe20000410000 */
[----:B------:R-:W-:Y:S01]  /*f6e0*/  HADD2.F32 R60, -RZ, R58.H0_H0 ;  /* 0x2000003aff3c7230 */ /* 0x000fe20000004100 */
[----:B------:R-:W-:Y:S01]  /*f6f0*/  F2FP.F16.E4M3.UNPACK_B R5, R26 ;  /* 0x0000001aff05723e */ /* 0x000fe200020006ff */
[----:B------:R-:W-:-:S02]  /*f700*/  HADD2.F32 R27, -RZ, R33.H0_H0 ;  /* 0x20000021ff1b7230 */ /* 0x000fc40000004100 */
[----:B------:R-:W-:Y:S01]  /*f710*/  FMUL.FTZ R24, R24, R35 ;  /* 0x0000002318187220 */ /* 0x000fe20000410000 */
[--C-:B------:R-:W-:Y:S01]  /*f720*/  HADD2.F32 R53, -RZ, R47.reuse.H0_H0 ;  /* 0x2000002fff357230 */ /* 0x100fe20000004100 */
[----:B------:R-:W-:Y:S01]  /*f730*/  F2FP.F16.E4M3.UNPACK_B R26, R26.H1 ;  /* 0x0000001aff1a723e */ /* 0x000fe200030006ff */
[----:B------:R-:W-:Y:S02]  /*f740*/  HADD2.F32 R32, -RZ, R46.H0_H0 ;  /* 0x2000002eff207230 */ /* 0x000fe40000004100 */
[C---:B------:R-:W-:Y:S01]  /*f750*/  FMUL.FTZ R65, R27.reuse, R60 ;  /* 0x0000003c1b417220 */ /* 0x040fe20000410000 */
[C---:B------:R-:W-:Y:S01]  /*f760*/  FFMA.FTZ R24, R30.reuse, R59, R24 ;  /* 0x0000003b1e187223 */ /* 0x040fe20000010018 */
[----:B------:R-:W-:Y:S01]  /*f770*/  FMUL.FTZ R67, R27, R53 ;  /* 0x000000351b437220 */ /* 0x000fe20000410000 */
[----:B------:R-:W-:Y:S02]  /*f780*/  HADD2.F32 R59, -RZ, R58.H1_H1 ;  /* 0x3000003aff3b7230 */ /* 0x000fe40000004100 */
[----:B------:R-:W-:Y:S01]  /*f790*/  FFMA.FTZ R27, R30, R35, -R63 ;  /* 0x000000231e1b7223 */ /* 0x000fe2000001083f */
[----:B------:R-:W-:Y:S01]  /*f7a0*/  F2FP.F16.E4M3.UNPACK_B R58, R54 ;  /* 0x00000036ff3a723e */ /* 0x000fe200020006ff */
[----:B------:R-:W-:Y:S01]  /*f7b0*/  FFMA.FTZ R30, R32, R53, -R65 ;  /* 0x00000035201e7223 */ /* 0x000fe20000010841 */
[----:B------:R-:W-:-:S02]  /*f7c0*/  HADD2.F32 R53, -RZ, R47.H1_H1 ;  /* 0x3000002fff357230 */ /* 0x000fc40000004100 */
[----:B------:R-:W-:Y:S01]  /*f7d0*/  FFMA.FTZ R32, R32, R60, R67 ;  /* 0x0000003c20207223 */ /* 0x000fe20000010043 */
[----:B------:R-:W-:Y:S02]  /*f7e0*/  HADD2.F32 R33, -RZ, R33.H1_H1 ;  /* 0x30000021ff217230 */ /* 0x000fe40000004100 */
[----:B------:R-:W-:Y:S02]  /*f7f0*/  HADD2.F32 R47, -RZ, R51.H0_H0 ;  /* 0x20000033ff2f7230 */ /* 0x000fe40000004100 */
[----:B------:R-:W-:Y:S02]  /*f800*/  HADD2.F32 R60, -RZ, R58.H0_H0 ;  /* 0x2000003aff3c7230 */ /* 0x000fe40000004100 */
[----:B------:R-:W-:Y:S01]  /*f810*/  FMUL.FTZ R66, R33, R53 ;  /* 0x0000003521427220 */ /* 0x000fe20000410000 */
[----:B------:R-:W-:Y:S02]  /*f820*/  HADD2.F32 R46, -RZ, R46.H1_H1 ;  /* 0x3000002eff2e7230 */ /* 0x000fe40000004100 */
[----:B------:R-:W-:Y:S01]  /*f830*/  FMUL.FTZ R68, R47, R64 ;  /* 0x000000402f447220 */ /* 0x000fe20000410000 */
[----:B------:R-:W-:Y:S01]  /*f840*/  FMUL.FTZ R63, R33, R59 ;  /* 0x0000003b213f7220 */ /* 0x000fe20000410000 */
[----:B------:R-:W-:Y:S01]  /*f850*/  FMUL.FTZ R65, R47, R60 ;  /* 0x0000003c2f417220 */ /* 0x000fe20000410000 */
[----:B------:R-:W-:-:S02]  /*f860*/  HADD2.F32 R35, -RZ, R50.H0_H0 ;  /* 0x20000032ff237230 */ /* 0x000fc40000004100 */
[C---:B------:R-:W-:Y:S01]  /*f870*/  FFMA.FTZ R47, R46.reuse, R59, R66 ;  /* 0x0000003b2e2f7223 */ /* 0x040fe20000010042 */
[----:B------:R-:W-:Y:S01]  /*f880*/  HADD2.F32 R59, -RZ, R58.H1_H1 ;  /* 0x3000003aff3b7230 */ /* 0x000fe20000004100 */
[----:B------:R-:W-:Y:S01]  /*f890*/  F2FP.F16.E4M3.UNPACK_B R58, R54.H1 ;  /* 0x00000036ff3a723e */ /* 0x000fe200030006ff */
[----:B------:R-:W-:Y:S01]  /*f8a0*/  FFMA.FTZ R33, R46, R53, -R63 ;  /* 0x000000352e217223 */ /* 0x000fe2000001083f */
[C---:B------:R-:W-:Y:S01]  /*f8b0*/  FFMA.FTZ R46, R35.reuse, R60, -R68 ;  /* 0x0000003c232e7223 */ /* 0x040fe20000010844 */
[----:B------:R-:W-:Y:S02]  /*f8c0*/  HADD2.F32 R63, -RZ, R61.H0_H0 ;  /* 0x2000003dff3f7230 */ /* 0x000fe40000004100 */
[----:B------:R-:W-:Y:S01]  /*f8d0*/  FFMA.FTZ R35, R35, R64, R65 ;  /* 0x0000004023237223 */ /* 0x000fe20000010041 */
[----:B------:R-:W-:Y:S01]  /*f8e0*/  HADD2.F32 R53, -RZ, R57.H0_H0 ;  /* 0x20000039ff357230 */ /* 0x000fe20000004100 */
[----:B------:R-:W-:Y:S01]  /*f8f0*/  F2FP.SATFINITE.E4M3.F32.PACK_AB_MERGE_C R32, R47, R32, RZ ;  /* 0x000000202f20723e */ /* 0x000fe200048070ff */
[----:B------:R-:W-:-:S02]  /*f900*/  HADD2.F32 R60, -RZ, R58.H0_H0 ;  /* 0x2000003aff3c7230 */ /* 0x000fc40000004100 */
[----:B------:R-:W-:Y:S02]  /*f910*/  HADD2.F32 R51, -RZ, R51.H1_H1 ;  /* 0x30000033ff337230 */ /* 0x000fe40000004100 */
[C---:B------:R-:W-:Y:S01]  /*f920*/  FMUL.FTZ R69, R53.reuse, R63 ;  /* 0x0000003f35457220 */ /* 0x040fe20000410000 */
[----:B------:R-:W-:Y:S02]  /*f930*/  HADD2.F32 R54, -RZ, R56.H0_H0 ;  /* 0x20000038ff367230 */ /* 0x000fe40000004100 */
[----:B------:R-:W-:Y:S01]  /*f940*/  FMUL.FTZ R64, R53, R60 ;  /* 0x0000003c35407220 */ /* 0x000fe20000410000 */
[----:B------:R-:W-:Y:S02]  /*f950*/  HADD2.F32 R50, -RZ, R50.H1_H1 ;  /* 0x30000032ff327230 */ /* 0x000fe40000004100 */
[C---:B------:R-:W-:Y:S01]  /*f960*/  FMUL.FTZ R65, R51.reuse, R62 ;  /* 0x0000003e33417220 */ /* 0x040fe20000410000 */
[----:B------:R-:W-:Y:S01]  /*f970*/  FMUL.FTZ R67, R51, R59 ;  /* 0x0000003b33437220 */ /* 0x000fe20000410000 */
[C---:B------:R-:W-:Y:S01]  /*f980*/  FFMA.FTZ R53, R54.reuse, R60, -R69 ;  /* 0x0000003c36357223 */ /* 0x040fe20000010845 */
[----:B------:R-:W-:Y:S01]  /*f990*/  FFMA.FTZ R54, R54, R63, R64 ;  /* 0x0000003f36367223 */ /* 0x000fe20000010040 */
[----:B------:R-:W-:Y:S01]  /*f9a0*/  F2FP.F16.E4M3.UNPACK_B R63, R31.H1 ;  /* 0x0000001fff3f723e */ /* 0x000fe200030006ff */
[C---:B------:R-:W-:Y:S01]  /*f9b0*/  FFMA.FTZ R51, R50.reuse, R59, -R65 ;  /* 0x0000003b32337223 */ /* 0x040fe20000010841 */
[----:B------:R-:W-:Y:S01]  /*f9c0*/  F2FP.F16.E4M3.UNPACK_B R60, R45.H1 ;  /* 0x0000002dff3c723e */ /* 0x000fe200030006ff */
[----:B------:R-:W-:Y:S01]  /*f9d0*/  FFMA.FTZ R50, R50, R62, R67 ;  /* 0x0000003e32327223 */ /* 0x000fe20000010043 */
[----:B------:R-:W-:Y:S01]  /*f9e0*/  HADD2.F32 R62, -RZ, R58.H1_H1 ;  /* 0x3000003aff3e7230 */ /* 0x000fe20000004100 */
[----:B------:R-:W-:Y:S01]  /*f9f0*/  F2FP.SATFINITE.E4M3.F32.PACK_AB_MERGE_C R25, R24, R25, R32 ;  /* 0x000000191819723e */ /* 0x000fe20004807020 */
[----:B------:R-:W-:-:S02]  /*fa00*/  HADD2.F32 R58, -RZ, R56.H1_H1 ;  /* 0x30000038ff3a7230 */ /* 0x000fc40000004100 */
[----:B------:R-:W-:Y:S02]  /*fa10*/  HADD2.F32 R65, -RZ, R61.H1_H1 ;  /* 0x3000003dff417230 */ /* 0x000fe40000004100 */
[----:B------:R-:W-:Y:S02]  /*fa20*/  HADD2.F32 R59, -RZ, R57.H1_H1 ;  /* 0x30000039ff3b7230 */ /* 0x000fe40000004100 */
[----:B------:R-:W-:Y:S02]  /*fa30*/  HADD2.F32 R64, -RZ, R63.H0_H0 ;  /* 0x2000003fff407230 */ /* 0x000fe40000004100 */
[----:B------:R-:W-:Y:S02]  /*fa40*/  HADD2.F32 R56, -RZ, R55.H0_H0 ;  /* 0x20000037ff387230 */ /* 0x000fe40000004100 */
        /* <DEDUP_REMOVED lines=8> */
[C---:B------:R-:W-:Y:S01]  /*fad0*/  FFMA.FTZ R66, R57.reuse, R61, -R66 ;  /* 0x0000003d39427223 */ /* 0x040fe20000010842 */
[----:B------:R-:W-:Y:S01]  /*fae0*/  FFMA.FTZ R65, R58, R65, R68 ;  /* 0x000000413a417223 */ /* 0x000fe20000010044 */
[----:B------:R-:W-:Y:S01]  /*faf0*/  FFMA.FTZ R61, R57, R64, R59 ;  /* 0x00000040393d7223 */ /* 0x000fe2000001003b */
[----:B------:R-:W-:Y:S01]  /*fb00*/  HADD2.F32 R60, -RZ, R60.H1_H1 ;  /* 0x3000003cff3c7230 */ /* 0x000fe20000004100 */
[----:B------:R-:W-:Y:S01]  /*fb10*/  F2FP.F16.E4M3.UNPACK_B R59, R31 ;  /* 0x0000001fff3b723e */ /* 0x000fe200020006ff */
[----:B------:R-:W-:Y:S01]  /*fb20*/  HADD2.F32 R58, -RZ, R63.H1_H1 ;  /* 0x3000003fff3a7230 */ /* 0x000fe20000004100 */
[----:B------:R-:W-:Y:S01]  /*fb30*/  F2FP.F16.E4M3.UNPACK_B R57, R45 ;  /* 0x0000002dff39723e */ /* 0x000fe200020006ff */
[----:B------:R-:W-:-:S02]  /*fb40*/  HADD2.F32 R49, -RZ, R49.H1_H1 ;  /* 0x30000031ff317230 */ /* 0x000fc40000004100 */
[C---:B------:R-:W-:Y:S01]  /*fb50*/  FMUL.FTZ R31, R55.reuse, R60 ;  /* 0x0000003c371f7220 */ /* 0x040fe20000410000 */
[----:B------:R-:W-:Y:S02]  /*fb60*/  HADD2.F32 R62, -RZ, R59.H0_H0 ;  /* 0x2000003bff3e7230 */ /* 0x000fe40000004100 */
[-C--:B------:R-:W-:Y:S01]  /*fb70*/  FMUL.FTZ R64, R55, R58.reuse ;  /* 0x0000003a37407220 */ /* 0x080fe20000410000 */
[----:B------:R-:W-:Y:S02]  /*fb80*/  HADD2.F32 R45, -RZ, R48.H0_H0 ;  /* 0x20000030ff2d7230 */ /* 0x000fe40000004100 */
[C---:B------:R-:W-:Y:S01]  /*fb90*/  FFMA.FTZ R68, R49.reuse, R58, R31 ;  /* 0x0000003a31447223 */ /* 0x040fe2000001001f */
[----:B------:R-:W-:Y:S02]  /*fba0*/  HADD2.F32 R58, -RZ, R57.H0_H0 ;  /* 0x20000039ff3a7230 */ /* 0x000fe40000004100 */
[----:B------:R-:W-:Y:S01]  /*fbb0*/  FFMA.FTZ R55, R49, R60, -R64 ;  /* 0x0000003c31377223 */ /* 0x000fe20000010840 */
[----:B------:R-:W-:-:S02]  /*fbc0*/  HADD2.F32 R31, -RZ, R29.H0_H0 ;  /* 0x2000001dff1f7230 */ /* 0x000fc40000004100 */
[C---:B------:R-:W-:Y:S01]  /*fbd0*/  FMUL.FTZ R60, R45.reuse, R62 ;  /* 0x0000003e2d3c7220 */ /* 0x040fe20000410000 */
[----:B------:R-:W-:Y:S02]  /*fbe0*/  HADD2.F32 R59, -RZ, R59.H1_H1 ;  /* 0x3000003bff3b7230 */ /* 0x000fe40000004100 */
[-C--:B------:R-:W-:Y:S01]  /*fbf0*/  FMUL.FTZ R64, R45, R58.reuse ;  /* 0x0000003a2d407220 */ /* 0x080fe20000410000 */
[----:B------:R-:W-:Y:S02]  /*fc00*/  HADD2.F32 R48, -RZ, R48.H1_H1 ;  /* 0x30000030ff307230 */ /* 0x000fe40000004100 */
[C---:B------:R-:W-:Y:S01]  /*fc10*/  FFMA.FTZ R60, R31.reuse, R58, -R60 ;  /* 0x0000003a1f3c7223 */ /* 0x040fe2000001083c */
[----:B------:R-:W-:Y:S01]  /*fc20*/  HADD2.F32 R57, -RZ, R57.H1_H1 ;  /* 0x30000039ff397230 */ /* 0x000fe20000004100 */
[----:B------:R-:W-:Y:S01]  /*fc30*/  F2FP.F16.E4M3.UNPACK_B R49, R4.H1 ;  /* 0x00000004ff31723e */ /* 0x000fe200030006ff */
[----:B------:R-:W-:Y:S02]  /*fc40*/  HADD2.F32 R29, -RZ, R29.H1_H1 ;  /* 0x3000001dff1d7230 */ /* 0x000fe40000004100 */
[C---:B------:R-:W-:Y:S01]  /*fc50*/  FMUL.FTZ R58, R48.reuse, R59 ;  /* 0x0000003b303a7220 */ /* 0x040fe20000410000 */
[----:B------:R-:W-:Y:S01]  /*fc60*/  F2FP.F16.E4M3.UNPACK_B R45, R28.H1 ;  /* 0x0000001cff2d723e */ /* 0x000fe200030006ff */
[-C--:B------:R-:W-:Y:S01]  /*fc70*/  FMUL.FTZ R48, R48, R57.reuse ;  /* 0x0000003930307220 */ /* 0x080fe20000410000 */
[----:B------:R-:W-:Y:S01]  /*fc80*/  FFMA.FTZ R64, R31, R62, R64 ;  /* 0x0000003e1f407223 */ /* 0x000fe20000010040 */
[----:B------:R-:W-:Y:S01]  /*fc90*/  FFMA.FTZ R57, R29, R57, -R58 ;  /* 0x000000391d397223 */ /* 0x000fe2000001083a */
[----:B------:R-:W-:-:S02]  /*fca0*/  HADD2.F32 R58, -RZ, R49.H0_H0 ;  /* 0x20000031ff3a7230 */ /* 0x000fc40000004100 */
[----:B------:R-:W-:Y:S01]  /*fcb0*/  FFMA.FTZ R59, R29, R59, R48 ;  /* 0x0000003b1d3b7223 */ /* 0x000fe20000010030 */
[--C-:B------:R-:W-:Y:S01]  /*fcc0*/  HADD2.F32 R31, -RZ, R34.reuse.H0_H0 ;  /* 0x20000022ff1f7230 */ /* 0x100fe20000004100 */
[----:B------:R-:W-:Y:S01]  /*fcd0*/  F2FP.F16.E4M3.UNPACK_B R28, R28 ;  /* 0x0000001cff1c723e */ /* 0x000fe200020006ff */
[----:B------:R-:W-:Y:S01]  /*fce0*/  HADD2.F32 R48, -RZ, R45.H0_H0 ;  /* 0x2000002dff307230 */ /* 0x000fe20000004100 */
[----:B------:R-:W-:Y:S01]  /*fcf0*/  F2FP.F16.E4M3.UNPACK_B R4, R4 ;  /* 0x00000004ff04723e */ /* 0x000fe200020006ff */
[----:B------:R-:W-:Y:S02]  /*fd00*/  HADD2.F32 R49, -RZ, R49.H1_H1 ;  /* 0x30000031ff317230 */ /* 0x000fe40000004100 */
[C---:B------:R-:W-:Y:S01]  /*fd10*/  FMUL.FTZ R62, R31.reuse, R58 ;  /* 0x0000003a1f3e7220 */ /* 0x040fe20000410000 */
[----:B------:R-:W-:Y:S02]  /*fd20*/  HADD2.F32 R34, -RZ, R34.H1_H1 ;  /* 0x30000022ff227230 */ /* 0x000fe40000004100 */
[----:B------:R-:W-:Y:S01]  /*fd30*/  FMUL.FTZ R70, R31, R48 ;  /* 0x000000301f467220 */ /* 0x000fe20000410000 */
[----:B------:R-:W-:Y:S01]  /*fd40*/  HADD2.F32 R45, -RZ, R45.H1_H1 ;  /* 0x3000002dff2d7230 */ /* 0x000fe20000004100 */
[----:B------:R-:W-:Y:S01]  /*fd50*/  F2FP.SATFINITE.E4M3.F32.PACK_AB_MERGE_C R54, R65, R54, RZ ;  /* 0x000000364136723e */ /* 0x000fe200048070ff */
[----:B------:R-:W-:-:S02]  /*fd60*/  HADD2.F32 R29, -RZ, R26.H0_H0 ;  /* 0x2000001aff1d7230 */ /* 0x000fc40000004100 */
[C---:B------:R-:W-:Y:S01]  /*fd70*/  FMUL.FTZ R31, R34.reuse, R49 ;  /* 0x00000031221f7220 */ /* 0x040fe20000410000 */
[----:B------:R-:W-:Y:S02]  /*fd80*/  HADD2.F32 R26, -RZ, R26.H1_H1 ;  /* 0x3000001aff1a7230 */ /* 0x000fe40000004100 */
[----:B------:R-:W-:Y:S01]  /*fd90*/  FMUL.FTZ R34, R34, R45 ;  /* 0x0000002d22227220 */ /* 0x000fe20000410000 */
[----:B------:R-:W-:Y:S01]  /*fda0*/  F2FP.SATFINITE.E4M3.F32.PACK_AB_MERGE_C R61, R68, R61, RZ ;  /* 0x0000003d443d723e */ /* 0x000fe200048070ff */
[C---:B------:R-:W-:Y:S01]  /*fdb0*/  FFMA.FTZ R62, R29.reuse, R48, -R62 ;  /* 0x000000301d3e7223 */ /* 0x040fe2000001083e */
[----:B------:R-:W-:Y:S01]  /*fdc0*/  FFMA.FTZ R70, R29, R58, R70 ;  /* 0x0000003a1d467223 */ /* 0x000fe20000010046 */
[C---:B------:R-:W-:Y:S01]  /*fdd0*/  FFMA.FTZ R63, R26.reuse, R45, -R31 ;  /* 0x0000002d1a3f7223 */ /* 0x040fe2000001081f */
[----:B------:R-:W-:Y:S01]  /*fde0*/  FFMA.FTZ R49, R26, R49, R34 ;  /* 0x000000311a317223 */ /* 0x000fe20000010022 */
[----:B------:R-:W-:Y:S01]  /*fdf0*/  HADD2.F32 R26, -RZ, R7.H0_H0 ;  /* 0x20000007ff1a7230 */ /* 0x000fe20000004100 */
[----:B------:R-:W-:Y:S01]  /*fe00*/  F2FP.SATFINITE.E4M3.F32.PACK_AB_MERGE_C R24, R59, R64, R61 ;  /* 0x000000403b18723e */ /* 0x000fe2000480703d */
[----:B------:R-:W-:Y:S01]  /*fe10*/  HADD2.F32 R29, -RZ, R28.H0_H0 ;  /* 0x2000001cff1d7230 */ /* 0x000fe20000004100 */
[----:B------:R-:W-:Y:S01]  /*fe20*/  F2FP.SATFINITE.E4M3.F32.PACK_AB_MERGE_C R62, R63, R62, RZ ;  /* 0x0000003e3f3e723e */ /* 0x000fe200048070ff */
[--C-:B------:R-:W-:Y:S01]  /*fe30*/  HADD2.F32 R31, -RZ, R4.reuse.H0_H0 ;  /* 0x20000004ff1f7230 */ /* 0x100fe20000004100 */
[----:B------:R-:W-:Y:S01]  /*fe40*/  F2FP.SATFINITE.E4M3.F32.PACK_AB_MERGE_C R49, R49, R70, RZ ;  /* 0x000000463131723e */ /* 0x000fe200048070ff */
[----:B------:R-:W-:-:S02]  /*fe50*/  HADD2.F32 R34, -RZ, R4.H1_H1 ;  /* 0x30000004ff227230 */ /* 0x000fc40000004100 */
[----:B------:R-:W-:Y:S02]  /*fe60*/  HADD2.F32 R7, -RZ, R7.H1_H1 ;  /* 0x30000007ff077230 */ /* 0x000fe40000004100 */
[C---:B------:R-:W-:Y:S01]  /*fe70*/  FMUL.FTZ R45, R26.reuse, R31 ;  /* 0x0000001f1a2d7220 */ /* 0x040fe20000410000 */
[----:B------:R-:W-:Y:S02]  /*fe80*/  HADD2.F32 R28, -RZ, R28.H1_H1 ;  /* 0x3000001cff1c7230 */ /* 0x000fe40000004100 */
[-C--:B------:R-:W-:Y:S01]  /*fe90*/  FMUL.FTZ R26, R26, R29.reuse ;  /* 0x0000001d1a1a7220 */ /* 0x080fe20000410000 */
[--C-:B------:R-:W-:Y:S02]  /*fea0*/  HADD2.F32 R4, -RZ, R5.reuse.H0_H0 ;  /* 0x20000005ff047230 */ /* 0x100fe40000004100 */
[C---:B------:R-:W-:Y:S01]  /*feb0*/  FMUL.FTZ R48, R7.reuse, R34 ;  /* 0x0000002207307220 */ /* 0x040fe20000410000 */
[----:B------:R-:W-:Y:S02]  /*fec0*/  HADD2.F32 R5, -RZ, R5.H1_H1 ;  /* 0x30000005ff057230 */ /* 0x000fe40000004100 */
        /* <DEDUP_REMOVED lines=8> */
[----:B------:R-:W-:Y:S02]  /*ff50*/  F2FP.SATFINITE.E4M3.F32.PACK_AB_MERGE_C R5, R27, R6, R5 ;  /* 0x000000061b05723e */ /* 0x000fe40004807005 */
[----:B------:R-:W-:Y:S02]  /*ff60*/  F2FP.SATFINITE.E4M3.F32.PACK_AB_MERGE_C R7, R51, R46, R7 ;  /* 0x0000002e3307723e */ /* 0x000fe40004807007 */
[----:B------:R-:W-:Y:S02]  /*ff70*/  F2FP.SATFINITE.E4M3.F32.PACK_AB_MERGE_C R4, R57, R60, R4 ;  /* 0x0000003c3904723e */ /* 0x000fe40004807004 */
[----:B------:R-:W-:-:S02]  /*ff80*/  F2FP.SATFINITE.E4M3.F32.PACK_AB_MERGE_C R6, R48, R45, R62 ;  /* 0x0000002d3006723e */ /* 0x000fc4000480703e */
[----:B------:R-:W-:Y:S02]  /*ff90*/  F2FP.SATFINITE.E4M3.F32.PACK_AB_MERGE_C R27, R50, R35, R54 ;  /* 0x00000023321b723e */ /* 0x000fe40004807036 */
[----:B------:R-:W-:Y:S01]  /*ffa0*/  F2FP.SATFINITE.E4M3.F32.PACK_AB_MERGE_C R26, R29, R26, R49 ;  /* 0x0000001a1d1a723e */ /* 0x000fe20004807031 */
[----:B------:R2:W-:Y:S04]  /*ffb0*/  STS.128 [R71+0x18000], R4 ;  /* 0x0180000447007388 */ /* 0x0005e80000000c00 */
[----:B------:R2:W-:Y:S02]  /*ffc0*/  STS.128 [R44+0x18000], R24 ;  /* 0x018000182c007388 */ /* 0x0005e40000000c00 */
.L_x_1541:
[----:B------:R-:W-:Y:S05]  /*ffd0*/  BSYNC B1 ;  /* 0x0000000000017941 */ /* 0x000fea0003800000 */
.L_x_1540:
[----:B------:R-:W-:Y:S04]  /*ffe0*/  BSSY B1, `(.L_x_1542) ;  /* 0x0000108000017945 */ /* 0x000fe80003800000 */
[----:B------:R-:W-:Y:S05]  /*fff0*/  @P1 BRA `(.L_x_1543) ;  /* 0x0000001000181947 */ /* 0x000fea0003800000 */
[----:B------:R-:W3:Y:S01]  /*10000*/  LDL R61, [R1+0xa0] ;  /* 0x0000a000013d7983 */ /* 0x000ee20000100800 */
[----:B012---:R-:W-:Y:S01]  /*10010*/  LEA.HI R25, R52, R3, RZ, 0x1c ;  /* 0x0000000334197211 */ /* 0x007fe200078fe0ff */
[----:B-----5:R-:W-:Y:S01]  /*10020*/  IMAD.SHL.U32 R5, R37, 0x80, RZ ;  /* 0x0000008025057824 */ /* 0x020fe200078e00ff */
[----:B------:R-:W-:Y:S02]  /*10030*/  SHF.R.S32.HI R4, RZ, 0x1f, R37 ;  /* 0x0000001fff047819 */ /* 0x000fe40000011425 */
[----:B------:R-:W-:Y:S01]  /*10040*/  SHF.R.U32.HI R7, RZ, 0x8, R21 ;  /* 0x00000008ff077819 */ /* 0x000fe20000011615 */
[----:B------:R-:W-:Y:S01]  /*10050*/  IMAD.SHL.U32 R26, R25, 0x10, RZ ;  /* 0x00000010191a7824 */ /* 0x000fe200078e00ff */
[----:B------:R-:W-:Y:S02]  /*10060*/  SHF.R.S32.HI R28, RZ, 0x1f, R25 ;  /* 0x0000001fff1c7819 */ /* 0x000fe40000011419 */
[----:B------:R-:W-:Y:S02]  /*10070*/  LEA.HI R37, R4, R37, RZ, 0x3 ;  /* 0x0000002504257211 */ /* 0x000fe400078f18ff */
[----:B------:R-:W-:-:S02]  /*10080*/  SHF.R.U32.HI R4, RZ, 0x8, R20 ;  /* 0x00000008ff047819 */ /* 0x000fc40000011614 */
[----:B------:R-:W-:Y:S01]  /*10090*/  LOP3.LUT R24, R21, 0xff, RZ, 0xc0, !PT ;  /* 0x000000ff15187812 */ /* 0x000fe200078ec0ff */
[----:B------:R-:W-:Y:S01]  /*100a0*/  IMAD.SHL.U32 R37, R37, 0x80, RZ ;  /* 0x0000008025257824 */ /* 0x000fe200078e00ff */
[----:B------:R-:W-:Y:S02]  /*100b0*/  LOP3.LUT R27, R5, 0x380, RZ, 0xc0, !PT ;  /* 0x00000380051b7812 */ /* 0x000fe400078ec0ff */
[----:B------:R-:W-:Y:S02]  /*100c0*/  LOP3.LUT R7, R7, 0xff, RZ, 0xc0, !PT ;  /* 0x000000ff07077812 */ /* 0x000fe400078ec0ff */
[----:B------:R-:W-:Y:S02]  /*100d0*/  LEA.HI R28, R28, R25, RZ, 0x3 ;  /* 0x000000191c1c7211 */ /* 0x000fe400078f18ff */
[----:B------:R-:W-:Y:S02]  /*100e0*/  LOP3.LUT R5, R4, 0xff, RZ, 0xc0, !PT ;  /* 0x000000ff04057812 */ /* 0x000fe400078ec0ff */
[----:B------:R-:W-:Y:S01]  /*100f0*/  LOP3.LUT R4, R27, 0x70, R26, 0xf8, !PT ;  /* 0x000000701b047812 */ /* 0x000fe200078ef81a */
[----:B------:R-:W-:Y:S01]  /*10100*/  IMAD.SHL.U32 R28, R28, 0x800, RZ ;  /* 0x000008001c1c7824 */ /* 0x000fe200078e00ff */
[----:B------:R-:W-:-:S02]  /*10110*/  PRMT R32, R7, 0x7604, R24 ;  /* 0x0000760407207816 */ /* 0x000fc40000000018 */
[----:B------:R-:W-:Y:S02]  /*10120*/  SHF.R.U32.HI R27, RZ, 0x3, R27 ;  /* 0x00000003ff1b7819 */ /* 0x000fe4000001161b */
[----:B------:R-:W-:Y:S02]  /*10130*/  SHF.R.U32.HI R7, RZ, 0x8, R39 ;  /* 0x00000008ff077819 */ /* 0x000fe40000011627 */
[----:B------:R-:W-:Y:S02]  /*10140*/  SHF.R.U32.HI R25, RZ, 0x8, R40 ;  /* 0x00000008ff197819 */ /* 0x000fe40000011628 */
[----:B------:R-:W-:Y:S02]  /*10150*/  LOP3.LUT R4, R4, R27, RZ, 0x3c, !PT ;  /* 0x0000001b04047212 */ /* 0x000fe400078e3cff */
[----:B------:R-:W-:Y:S02]  /*10160*/  LOP3.LUT R24, R39, 0xff, RZ, 0xc0, !PT ;  /* 0x000000ff27187812 */ /* 0x000fe400078ec0ff */
[----:B------:R-:W-:-:S02]  /*10170*/  LOP3.LUT R26, R40, 0xff, RZ, 0xc0, !PT ;  /* 0x000000ff281a7812 */ /* 0x000fc400078ec0ff */
[----:B------:R-:W-:Y:S02]  /*10180*/  LOP3.LUT R7, R7, 0xff, RZ, 0xc0, !PT ;  /* 0x000000ff07077812 */ /* 0x000fe400078ec0ff */
[----:B------:R-:W-:Y:S02]  /*10190*/  LOP3.LUT R25, R25, 0xff, RZ, 0xc0, !PT ;  /* 0x000000ff19197812 */ /* 0x000fe400078ec0ff */
[----:B------:R-:W-:Y:S02]  /*101a0*/  LOP3.LUT R29, R37, 0xfffffc00, RZ, 0xc0, !PT ;  /* 0xfffffc00251d7812 */ /* 0x000fe400078ec0ff */
[----:B------:R-:W-:Y:S02]  /*101b0*/  LOP3.LUT R27, R28, 0xffffc000, RZ, 0xc0, !PT ;  /* 0xffffc0001c1b7812 */ /* 0x000fe400078ec0ff */
[----:B------:R-:W-:Y:S02]  /*101c0*/  LOP3.LUT R6, R20, 0xff, RZ, 0xc0, !PT ;  /* 0x000000ff14067812 */ /* 0x000fe400078ec0ff */
[----:B------:R-:W-:-:S02]  /*101d0*/  PRMT R44, R7, 0x7604, R24 ;  /* 0x00007604072c7816 */ /* 0x000fc40000000018 */
[----:B------:R-:W-:Y:S02]  /*101e0*/  PRMT R37, R25, 0x7604, R26 ;  /* 0x0000760419257816 */ /* 0x000fe4000000001a */
[----:B------:R-:W-:Y:S02]  /*101f0*/  IADD3 R25, R4, R27, R29 ;  /* 0x0000001b04197210 */ /* 0x000fe40007ffe01d */
[----:B------:R-:W-:Y:S02]  /*10200*/  SHF.R.U32.HI R24, RZ, 0x8, R41 ;  /* 0x00000008ff187819 */ /* 0x000fe40000011629 */
[----:B------:R-:W-:Y:S01]  /*10210*/  SHF.R.U32.HI R26, RZ, 0x8, R42 ;  /* 0x00000008ff1a7819 */ /* 0x000fe2000001162a */
[----:B------:R-:W-:Y:S01]  /*10220*/  IMAD.IADD R28, R16, 0x1, R25 ;  /* 0x00000001101c7824 */ /* 0x000fe200078e0219 */
[----:B------:R-:W-:Y:S02]  /*10230*/  PRMT R30, R5, 0x7604, R6 ;  /* 0x00007604051e7816 */ /* 0x000fe40000000006 */
        /* <DEDUP_REMOVED lines=9> */
[----:B------:R-:W0:Y:S01]  /*102d0*/  LDS.128 R24, [R28+0x18000] ;  /* 0x018000001c187984 */ /* 0x000e220000000c00 */
[----:B------:R-:W-:Y:S02]  /*102e0*/  PRMT R34, R5, 0x7604, R6 ;  /* 0x0000760405227816 */ /* 0x000fe40000000006 */
[----:B------:R-:W-:Y:S02]  /*102f0*/  SHF.R.U32.HI R31, RZ, 0x8, R43 ;  /* 0x00000008ff1f7819 */ /* 0x000fe4000001162b */
[----:B------:R-:W-:Y:S02]  /*10300*/  LOP3.LUT R46, R43, 0xff, RZ, 0xc0, !PT ;  /* 0x000000ff2b2e7812 */ /* 0x000fe400078ec0ff */
[----:B------:R-:W-:-:S02]  /*10310*/  LOP3.LUT R31, R31, 0xff, RZ, 0xc0, !PT ;  /* 0x000000ff1f1f7812 */ /* 0x000fc400078ec0ff */
[----:B------:R-:W-:Y:S02]  /*10320*/  SHF.R.U32.HI R29, RZ, 0x10, R20 ;  /* 0x00000010ff1d7819 */ /* 0x000fe40000011614 */
[----:B------:R-:W-:Y:S02]  /*10330*/  PRMT R49, R31, 0x7604, R46 ;  /* 0x000076041f317816 */ /* 0x000fe4000000002e */
[----:B------:R-:W-:Y:S02]  /*10340*/  SHF.R.U32.HI R31, RZ, 0x10, R21 ;  /* 0x00000010ff1f7819 */ /* 0x000fe40000011615 */
[----:B------:R-:W-:Y:S02]  /*10350*/  SHF.R.U32.HI R35, RZ, 0x10, R39 ;  /* 0x00000010ff237819 */ /* 0x000fe40000011627 */
[----:B------:R-:W-:Y:S02]  /*10360*/  LOP3.LUT R31, R31, 0xff, RZ, 0xc0, !PT ;  /* 0x000000ff1f1f7812 */ /* 0x000fe400078ec0ff */
[----:B------:R-:W-:-:S02]  /*10370*/  SHF.R.U32.HI R33, RZ, 0x10, R38 ;  /* 0x00000010ff217819 */ /* 0x000fc40000011626 */
[----:B------:R-:W-:Y:S02]  /*10380*/  LOP3.LUT R29, R29, 0xff, RZ, 0xc0, !PT ;  /* 0x000000ff1d1d7812 */ /* 0x000fe400078ec0ff */
[----:B------:R-:W-:Y:S02]  /*10390*/  LOP3.LUT R35, R35, 0xff, RZ, 0xc0, !PT ;  /* 0x000000ff23237812 */ /* 0x000fe400078ec0ff */
[----:B------:R-:W-:Y:S02]  /*103a0*/  PRMT R31, R31, 0x7054, R32 ;  /* 0x000070541f1f7816 */ /* 0x000fe40000000020 */
[----:B------:R-:W-:Y:S02]  /*103b0*/  SHF.R.U32.HI R32, RZ, 0x10, R41 ;  /* 0x00000010ff207819 */ /* 0x000fe40000011629 */
[----:B------:R-:W-:Y:S02]  /*103c0*/  LOP3.LUT R33, R33, 0xff, RZ, 0xc0, !PT ;  /* 0x000000ff21217812 */ /* 0x000fe400078ec0ff */
[----:B------:R-:W-:-:S02]  /*103d0*/  PRMT R29, R29, 0x7054, R30 ;  /* 0x000070541d1d7816 */ /* 0x000fc4000000001e */
[----:B------:R-:W-:Y:S02]  /*103e0*/  PRMT R35, R35, 0x7054, R44 ;  /* 0x0000705423237816 */ /* 0x000fe4000000002c */
[----:B------:R-:W-:Y:S02]  /*103f0*/  SHF.R.U32.HI R30, RZ, 0x10, R40 ;  /* 0x00000010ff1e7819 */ /* 0x000fe40000011628 */
[----:B------:R-:W-:Y:S02]  /*10400*/  SHF.R.U32.HI R44, RZ, 0x10, R43 ;  /* 0x00000010ff2c7819 */ /* 0x000fe4000001162b */
[----:B------:R-:W-:Y:S02]  /*10410*/  LOP3.LUT R32, R32, 0xff, RZ, 0xc0, !PT ;  /* 0x000000ff20207812 */ /* 0x000fe400078ec0ff */
[----:B------:R-:W-:Y:S02]  /*10420*/  PRMT R33, R33, 0x7054, R34 ;  /* 0x0000705421217816 */ /* 0x000fe40000000022 */
[----:B------:R-:W-:-:S02]  /*10430*/  SHF.R.U32.HI R34, RZ, 0x10, R42 ;  /* 0x00000010ff227819 */ /* 0x000fc4000001162a */
[----:B------:R-:W-:Y:S02]  /*10440*/  LOP3.LUT R30, R30, 0xff, RZ, 0xc0, !PT ;  /* 0x000000ff1e1e7812 */ /* 0x000fe400078ec0ff */
[----:B------:R-:W-:Y:S02]  /*10450*/  LOP3.LUT R44, R44, 0xff, RZ, 0xc0, !PT ;  /* 0x000000ff2c2c7812 */ /* 0x000fe400078ec0ff */
[----:B------:R-:W-:Y:S02]  /*10460*/  PRMT R45, R32, 0x7054, R45 ;  /* 0x00007054202d7816 */ /* 0x000fe4000000002d */
[----:B------:R-:W-:Y:S02]  /*10470*/  LOP3.LUT R34, R34, 0xff, RZ, 0xc0, !PT ;  /* 0x000000ff22227812 */ /* 0x000fe400078ec0ff */
[----:B------:R-:W-:Y:S02]  /*10480*/  PRMT R37, R30, 0x7054, R37 ;  /* 0x000070541e257816 */ /* 0x000fe40000000025 */
[----:B------:R-:W-:-:S02]  /*10490*/  PRMT R51, R44, 0x7054, R49 ;  /* 0x000070542c337816 */ /* 0x000fc40000000031 */
[----:B------:R-:W-:Y:S02]  /*104a0*/  LOP3.LUT R49, R45, 0xff000000, R41, 0xf8, !PT ;  /* 0xff0000002d317812 */ /* 0x000fe400078ef829 */
[----:B------:R-:W-:Y:S02]  /*104b0*/  PRMT R47, R34, 0x7054, R47 ;  /* 0x00007054222f7816 */ /* 0x000fe4000000002f */
[----:B------:R-:W-:Y:S02]  /*104c0*/  LOP3.LUT R44, R31, 0xff000000, R21, 0xf8, !PT ;  /* 0xff0000001f2c7812 */ /* 0x000fe400078ef815 */
[----:B------:R-:W-:Y:S02]  /*104d0*/  LOP3.LUT R34, R37, 0xff000000, R40, 0xf8, !PT ;  /* 0xff00000025227812 */ /* 0x000fe400078ef828 */
[----:B------:R-:W-:Y:S02]  /*104e0*/  F2FP.F16.E4M3.UNPACK_B R50, R49 ;  /* 0x00000031ff32723e */ /* 0x000fe400020006ff */
[----:B0-----:R-:W-:-:S02]  /*104f0*/  F2FP.F16.E4M3.UNPACK_B R37, R25 ;  /* 0x00000019ff25723e */ /* 0x001fc400020006ff */
[----:B------:R-:W-:Y:S01]  /*10500*/  LOP3.LUT R46, R35, 0xff000000, R39, 0xf8, !PT ;  /* 0xff000000232e7812 */ /* 0x000fe200078ef827 */
[--C-:B------:R-:W-:Y:S01]  /*10510*/  HADD2.F32 R54, -RZ, R50.reuse.H0_H0 ;  /* 0x20000032ff367230 */ /* 0x100fe20000004100 */
[----:B------:R-:W-:Y:S01]  /*10520*/  F2FP.F16.E4M3.UNPACK_B R40, R44 ;  /* 0x0000002cff28723e */ /* 0x000fe200020006ff */
[----:B------:R-:W-:Y:S01]  /*10530*/  HADD2.F32 R50, -RZ, R50.H1_H1 ;  /* 0x30000032ff327230 */ /* 0x000fe20000004100 */
[----:B------:R-:W-:Y:S02]  /*10540*/  LOP3.LUT R29, R29, 0xff000000, R20, 0xf8, !PT ;  /* 0xff0000001d1d7812 */ /* 0x000fe400078ef814 */
[----:B------:R-:W-:Y:S01]  /*10550*/  LOP3.LUT R21, R47, 0xff000000, R42, 0xf8, !PT ;  /* 0xff0000002f157812 */ /* 0x000fe200078ef82a */
[--C-:B------:R-:W-:Y:S01]  /*10560*/  HADD2.F32 R42, -RZ, R40.reuse.H0_H0 ;  /* 0x20000028ff2a7230 */ /* 0x100fe20000004100 */
[----:B------:R-:W-:Y:S01]  /*10570*/  LOP3.LUT R20, R33, 0xff000000, R38, 0xf8, !PT ;  /* 0xff00000021147812 */ /* 0x000fe200078ef826 */
[----:B------:R-:W-:Y:S01]  /*10580*/  HADD2.F32 R40, -RZ, R40.H1_H1 ;  /* 0x30000028ff287230 */ /* 0x000fe20000004100 */
[----:B------:R-:W-:-:S02]  /*10590*/  LOP3.LUT R53, R51, 0xff000000, R43, 0xf8, !PT ;  /* 0xff00000033357812 */ /* 0x000fc400078ef82b */
[-C--:B------:R-:W-:Y:S02]  /*105a0*/  F2FP.F16.E4M3.UNPACK_B R33, R24.reuse ;  /* 0x00000018ff21723e */ /* 0x080fe400020006ff */
[----:B------:R-:W-:Y:S02]  /*105b0*/  F2FP.F16.E4M3.UNPACK_B R47, R24.H1 ;  /* 0x00000018ff2f723e */ /* 0x000fe400030006ff */
[----:B------:R-:W-:Y:S02]  /*105c0*/  F2FP.F16.E4M3.UNPACK_B R38, R25.H1 ;  /* 0x00000019ff26723e */ /* 0x000fe400030006ff */
[----:B------:R-:W-:Y:S02]  /*105d0*/  F2FP.F16.E4M3.UNPACK_B R51, R49.H1 ;  /* 0x00000031ff33723e */ /* 0x000fe400030006ff */
[----:B------:R-:W-:Y:S02]  /*105e0*/  F2FP.F16.E4M3.UNPACK_B R44, R44.H1 ;  /* 0x0000002cff2c723e */ /* 0x000fe400030006ff */
[-C--:B------:R-:W-:Y:S01]  /*105f0*/  F2FP.F16.E4M3.UNPACK_B R43, R27.reuse ;  /* 0x0000001bff2b723e */ /* 0x080fe200020006ff */
[--C-:B------:R-:W-:Y:S01]  /*10600*/  HADD2.F32 R49, -RZ, R51.reuse.H0_H0 ;  /* 0x20000033ff317230 */ /* 0x100fe20000004100 */
[----:B------:R-:W-:Y:S01]  /*10610*/  F2FP.F16.E4M3.UNPACK_B R48, R27.H1 ;  /* 0x0000001bff30723e */ /* 0x000fe200030006ff */
[----:B------:R-:W-:Y:S01]  /*10620*/  HADD2.F32 R51, -RZ, R51.H1_H1 ;  /* 0x30000033ff337230 */ /* 0x000fe20000004100 */
[----:B------:R-:W-:Y:S01]  /*10630*/  F2FP.F16.E4M3.UNPACK_B R27, R26.H1 ;  /* 0x0000001aff1b723e */ /* 0x000fe200030006ff */
[----:B---3--:R-:W0:Y:S02]  /*10640*/  LDS.128 R4, [R61+0x18000] ;  /* 0x018000003d047984 */ /* 0x008e240000000c00 */
[----:B0-----:R-:W-:-:S02]  /*10650*/  F2FP.F16.E4M3.UNPACK_B R30, R5 ;  /* 0x00000005ff1e723e */ /* 0x001fc400020006ff */
[----:B------:R-:W-:Y:S01]  /*10660*/  F2FP.F16.E4M3.UNPACK_B R35, R5.H1 ;  /* 0x00000005ff23723e */ /* 0x000fe200030006ff */
[--C-:B------:R-:W-:Y:S01]  /*10670*/  HADD2.F32 R5, -RZ, R37.reuse.H0_H0 ;  /* 0x20000025ff057230 */ /* 0x100fe20000004100 */
[-C--:B------:R-:W-:Y:S01]  /*10680*/  F2FP.F16.E4M3.UNPACK_B R39, R7.reuse ;  /* 0x00000007ff27723e */ /* 0x080fe200020006ff */
[--C-:B------:R-:W-:Y:S01]  /*10690*/  HADD2.F32 R31, -RZ, R30.reuse.H0_H0 ;  /* 0x2000001eff1f7230 */ /* 0x100fe20000004100 */
[----:B------:R-:W-:Y:S01]  /*106a0*/  F2FP.F16.E4M3.UNPACK_B R45, R7.H1 ;  /* 0x00000007ff2d723e */ /* 0x000fe200030006ff */
[----:B------:R-:W-:Y:S02]  /*106b0*/  HADD2.F32 R37, -RZ, R37.H1_H1 ;  /* 0x30000025ff257230 */ /* 0x000fe40000004100 */
[C---:B------:R-:W-:Y:S01]  /*106c0*/  FMUL.FTZ R24, R5.reuse, R54 ;  /* 0x0000003605187220 */ /* 0x040fe20000410000 */
[----:B------:R-:W-:Y:S01]  /*106d0*/  FMUL.FTZ R25, R5, R42 ;  /* 0x0000002a05197220 */ /* 0x000fe20000410000 */
[----:B------:R-:W-:Y:S01]  /*106e0*/  HADD2.F32 R30, -RZ, R30.H1_H1 ;  /* 0x3000001eff1e7230 */ /* 0x000fe20000004100 */
[----:B------:R-:W-:Y:S01]  /*106f0*/  F2FP.F16.E4M3.UNPACK_B R32, R4 ;  /* 0x00000004ff20723e */ /* 0x000fe200020006ff */
[----:B------:R-:W-:Y:S01]  /*10700*/  FFMA.FTZ R5, R31, R42, -R24 ;  /* 0x0000002a1f057223 */ /* 0x000fe20000010818 */
[----:B------:R-:W-:-:S02]  /*10710*/  HADD2.F32 R24, -RZ, R38.H0_H0 ;  /* 0x20000026ff187230 */ /* 0x000fc40000004100 */
[----:B------:R-:W-:Y:S01]  /*10720*/  FFMA.FTZ R25, R31, R54, R25 ;  /* 0x000000361f197223 */ /* 0x000fe20000010019 */
[----:B------:R-:W-:Y:S02]  /*10730*/  HADD2.F32 R42, -RZ, R44.H0_H0 ;  /* 0x2000002cff2a7230 */ /* 0x000fe40000004100 */
[C---:B------:R-:W-:Y:S01]  /*10740*/  FMUL.FTZ R55, R37.reuse, R50 ;  /* 0x0000003225377220 */ /* 0x040fe20000410000 */
[----:B------:R-:W-:Y:S02]  /*10750*/  HADD2.F32 R31, -RZ, R35.H0_H0 ;  /* 0x20000023ff1f7230 */ /* 0x000fe40000004100 */
[----:B------:R-:W-:Y:S01]  /*10760*/  FMUL.FTZ R37, R37, R40 ;  /* 0x0000002825257220 */ /* 0x000fe20000410000 */
[----:B------:R-:W-:Y:S01]  /*10770*/  F2FP.F16.E4M3.UNPACK_B R41, R4.H1 ;  /* 0x00000004ff29723e */ /* 0x000fe200030006ff */
[C---:B------:R-:W-:Y:S01]  /*10780*/  FMUL.FTZ R54, R24.reuse, R49 ;  /* 0x0000003118367220 */ /* 0x040fe20000410000 */
[----:B------:R-:W-:Y:S01]  /*10790*/  F2FP.F16.E4M3.UNPACK_B R4, R6 ;  /* 0x00000006ff04723e */ /* 0x000fe200020006ff */
[----:B------:R-:W-:Y:S01]  /*107a0*/  FMUL.FTZ R56, R24, R42 ;  /* 0x0000002a18387220 */ /* 0x000fe20000410000 */
[----:B------:R-:W-:Y:S01]  /*107b0*/  F2FP.F16.E4M3.UNPACK_B R7, R6.H1 ;  /* 0x00000006ff07723e */ /* 0x000fe200030006ff */
[C---:B------:R-:W-:Y:S01]  /*107c0*/  FFMA.FTZ R24, R30.reuse, R50, R37 ;  /* 0x000000321e187223 */ /* 0x040fe20000010025 */
[----:B------:R-:W-:Y:S01]  /*107d0*/  F2FP.F16.E4M3.UNPACK_B R6, R26 ;  /* 0x0000001aff06723e */ /* 0x000fe200020006ff */
[----:B------:R-:W-:Y:S01]  /*107e0*/  FFMA.FTZ R26, R30, R40, -R55 ;  /* 0x000000281e1a7223 */ /* 0x000fe20000010837 */
[C---:B------:R-:W-:Y:S01]  /*107f0*/  FFMA.FTZ R30, R31.reuse, R42, -R54 ;  /* 0x0000002a1f1e7223 */ /* 0x040fe20000010836 */
[----:B------:R-:W-:Y:S01]  /*10800*/  F2FP.F16.E4M3.UNPACK_B R50, R53 ;  /* 0x00000035ff32723e */ /* 0x000fe200020006ff */
[----:B------:R-:W-:Y:S01]  /*10810*/  FFMA.FTZ R31, R31, R49, R56 ;  /* 0x000000311f1f7223 */ /* 0x000fe20000010038 */
[-C--:B------:R-:W-:Y:S01]  /*10820*/  F2FP.F16.E4M3.UNPACK_B R42, R46.reuse ;  /* 0x0000002eff2a723e */ /* 0x080fe200020006ff */
[----:B------:R-:W-:Y:S01]  /*10830*/  HADD2.F32 R38, -RZ, R38.H1_H1 ;  /* 0x30000026ff267230 */ /* 0x000fe20000004100 */
[----:B------:R-:W-:Y:S01]  /*10840*/  F2FP.F16.E4M3.UNPACK_B R46, R46.H1 ;  /* 0x0000002eff2e723e */ /* 0x000fe200030006ff */
[----:B------:R-:W-:-:S02]  /*10850*/  HADD2.F32 R49, -RZ, R44.H1_H1 ;  /* 0x3000002cff317230 */ /* 0x000fc40000004100 */
[----:B------:R-:W-:Y:S02]  /*10860*/  HADD2.F32 R40, -RZ, R35.H1_H1 ;  /* 0x30000023ff287230 */ /* 0x000fe40000004100 */
[C---:B------:R-:W-:Y:S01]  /*10870*/  FMUL.FTZ R55, R38.reuse, R51 ;  /* 0x0000003326377220 */ /* 0x040fe20000410000 */
[----:B------:R-:W-:Y:S02]  /*10880*/  HADD2.F32 R54, -RZ, R50.H0_H0 ;  /* 0x20000032ff367230 */ /* 0x000fe40000004100 */
[----:B------:R-:W-:Y:S01]  /*10890*/  FMUL.FTZ R38, R38, R49 ;  /* 0x0000003126267220 */ /* 0x000fe20000410000 */
[----:B------:R-:W-:Y:S02]  /*108a0*/  HADD2.F32 R35, -RZ, R43.H0_H0 ;  /* 0x2000002bff237230 */ /* 0x000fe40000004100 */
[----:B------:R-:W-:Y:S02]  /*108b0*/  HADD2.F32 R44, -RZ, R42.H0_H0 ;  /* 0x2000002aff2c7230 */ /* 0x000fe40000004100 */
[----:B------:R-:W-:-:S02]  /*108c0*/  HADD2.F32 R37, -RZ, R39.H0_H0 ;  /* 0x20000027ff257230 */ /* 0x000fc40000004100 */
[C---:B------:R-:W-:Y:S01]  /*108d0*/  FMUL.FTZ R56, R35.reuse, R54 ;  /* 0x0000003623387220 */ /* 0x040fe20000410000 */
[----:B------:R-:W-:Y:S02]  /*108e0*/  HADD2.F32 R43, -RZ, R43.H1_H1 ;  /* 0x3000002bff2b7230 */ /* 0x000fe40000004100 */
[-C--:B------:R-:W-:Y:S01]  /*108f0*/  FMUL.FTZ R57, R35, R44.reuse ;  /* 0x0000002c23397220 */ /* 0x080fe20000410000 */
[C---:B------:R-:W-:Y:S01]  /*10900*/  FFMA.FTZ R35, R40.reuse, R49, -R55 ;  /* 0x0000003128237223 */ /* 0x040fe20000010837 */
[----:B------:R-:W-:Y:S01]  /*10910*/  FFMA.FTZ R40, R40, R51, R38 ;  /* 0x0000003328287223 */ /* 0x000fe20000010026 */
[----:B------:R-:W-:Y:S01]  /*10920*/  F2FP.F16.E4M3.UNPACK_B R51, R53.H1 ;  /* 0x00000035ff33723e */ /* 0x000fe200030006ff */
[C---:B------:R-:W-:Y:S01]  /*10930*/  FFMA.FTZ R38, R37.reuse, R44, -R56 ;  /* 0x0000002c25267223 */ /* 0x040fe20000010838 */
[----:B------:R-:W-:Y:S02]  /*10940*/  HADD2.F32 R49, -RZ, R42.H1_H1 ;  /* 0x3000002aff317230 */ /* 0x000fe40000004100 */
[----:B------:R-:W-:Y:S01]  /*10950*/  FFMA.FTZ R37, R37, R54, R57 ;  /* 0x0000003625257223 */ /* 0x000fe20000010039 */
[----:B------:R-:W-:Y:S01]  /*10960*/  HADD2.F32 R53, -RZ, R50.H1_H1 ;  /* 0x30000032ff357230 */ /* 0x000fe20000004100 */
[----:B------:R-:W-:Y:S01]  /*10970*/  F2FP.SATFINITE.E4M3.F32.PACK_AB_MERGE_C R30, R35, R30, RZ ;  /* 0x0000001e231e723e */ /* 0x000fe200048070ff */
[----:B------:R-:W-:-:S02]  /*10980*/  HADD2.F32 R42, -RZ, R39.H1_H1 ;  /* 0x30000027ff2a7230 */ /* 0x000fc40000004100 */
[C---:B------:R-:W-:Y:S01]  /*10990*/  FMUL.FTZ R56, R43.reuse, R49 ;  /* 0x000000312b387220 */ /* 0x040fe20000410000 */
[----:B------:R-:W-:Y:S02]  /*109a0*/  HADD2.F32 R54, -RZ, R51.H0_H0 ;  /* 0x20000033ff367230 */ /* 0x000fe40000004100 */
[----:B------:R-:W-:Y:S01]  /*109b0*/  FMUL.FTZ R55, R43, R53 ;  /* 0x000000352b377220 */ /* 0x000fe20000410000 */
[----:B------:R-:W-:Y:S01]  /*109c0*/  HADD2.F32 R39, -RZ, R48.H0_H0 ;  /* 0x20000030ff277230 */ /* 0x000fe20000004100 */
[----:B------:R-:W-:Y:S01]  /*109d0*/  F2FP.SATFINITE.E4M3.F32.PACK_AB_MERGE_C R31, R40, R31, RZ ;  /* 0x0000001f281f723e */ /* 0x000fe200048070ff */
[----:B------:R-:W-:Y:S01]  /*109e0*/  HADD2.F32 R50, -RZ, R46.H0_H0 ;  /* 0x2000002eff327230 */ /* 0x000fe20000004100 */
[----:B------:R-:W-:Y:S01]  /*109f0*/  F2FP.SATFINITE.E4M3.F32.PACK_AB_MERGE_C R5, R26, R5, R30 ;  /* 0x000000051a05723e */ /* 0x000fe2000480701e */
[----:B------:R-:W-:Y:S02]  /*10a00*/  HADD2.F32 R44, -RZ, R45.H0_H0 ;  /* 0x2000002dff2c7230 */ /* 0x000fe40000004100 */
[C---:B------:R-:W-:Y:S01]  /*10a10*/  FMUL.FTZ R43, R39.reuse, R54 ;  /* 0x00000036272b7220 */ /* 0x040fe20000410000 */
[----:B------:R-:W-:Y:S01]  /*10a20*/  F2FP.SATFINITE.E4M3.F32.PACK_AB_MERGE_C R25, R24, R25, R31 ;  /* 0x000000191819723e */ /* 0x000fe2000480701f */
[-C--:B------:R-:W-:Y:S01]  /*10a30*/  FMUL.FTZ R57, R39, R50.reuse ;  /* 0x0000003227397220 */ /* 0x080fe20000410000 */
[----:B------:R-:W-:Y:S01]  /*10a40*/  FFMA.FTZ R39, R42, R49, -R55 ;  /* 0x000000312a277223 */ /* 0x000fe20000010837 */
[C---:B------:R-:W-:Y:S01]  /*10a50*/  FFMA.FTZ R43, R44.reuse, R50, -R43 ;  /* 0x000000322c2b7223 */ /* 0x040fe2000001082b */
[----:B------:R-:W-:Y:S01]  /*10a60*/  F2FP.F16.E4M3.UNPACK_B R50, R29.H1 ;  /* 0x0000001dff32723e */ /* 0x000fe200030006ff */
[----:B------:R-:W-:Y:S01]  /*10a70*/  FFMA.FTZ R44, R44, R54, R57 ;  /* 0x000000362c2c7223 */ /* 0x000fe20000010039 */
[----:B------:R-:W-:Y:S01]  /*10a80*/  F2FP.F16.E4M3.UNPACK_B R54, R34.H1 ;  /* 0x00000022ff36723e */ /* 0x000fe200030006ff */
[----:B------:R-:W-:Y:S01]  /*10a90*/  FFMA.FTZ R42, R42, R53, R56 ;  /* 0x000000352a2a7223 */ /* 0x000fe20000010038 */
[----:B------:R-:W-:-:S02]  /*10aa0*/  HADD2.F32 R49, -RZ, R48.H1_H1 ;  /* 0x30000030ff317230 */ /* 0x000fc40000004100 */
[----:B------:R-:W-:Y:S02]  /*10ab0*/  HADD2.F32 R56, -RZ, R51.H1_H1 ;  /* 0x30000033ff387230 */ /* 0x000fe40000004100 */
[----:B------:R-:W-:Y:S02]  /*10ac0*/  HADD2.F32 R55, -RZ, R54.H0_H0 ;  /* 0x20000036ff377230 */ /* 0x000fe40000004100 */
[----:B------:R-:W-:Y:S02]  /*10ad0*/  HADD2.F32 R48, -RZ, R47.H0_H0 ;  /* 0x2000002fff307230 */ /* 0x000fe40000004100 */
[----:B------:R-:W-:Y:S01]  /*10ae0*/  FMUL.FTZ R57, R49, R56 ;  /* 0x0000003831397220 */ /* 0x000fe20000410000 */
[----:B------:R-:W-:Y:S02]  /*10af0*/  HADD2.F32 R53, -RZ, R46.H1_H1 ;  /* 0x3000002eff357230 */ /* 0x000fe40000004100 */
[----:B------:R-:W-:Y:S02]  /*10b00*/  HADD2.F32 R51, -RZ, R50.H0_H0 ;  /* 0x20000032ff337230 */ /* 0x000fe40000004100 */
[----:B------:R-:W-:Y:S01]  /*10b10*/  FMUL.FTZ R58, R48, R55 ;  /* 0x00000037303a7220 */ /* 0x000fe20000410000 */
[----:B------:R-:W-:-:S02]  /*10b20*/  HADD2.F32 R46, -RZ, R45.H1_H1 ;  /* 0x3000002dff2e7230 */ /* 0x000fc40000004100 */
[----:B------:R-:W-:Y:S01]  /*10b30*/  FMUL.FTZ R49, R49, R53 ;  /* 0x0000003531317220 */ /* 0x000fe20000410000 */
[----:B------:R-:W-:Y:S02]  /*10b40*/  HADD2.F32 R45, -RZ, R41.H0_H0 ;  /* 0x20000029ff2d7230 */ /* 0x000fe40000004100 */
[----:B------:R-:W-:Y:S01]  /*10b50*/  FMUL.FTZ R48, R48, R51 ;  /* 0x0000003330307220 */ /* 0x000fe20000410000 */
[----:B------:R-:W-:Y:S02]  /*10b60*/  HADD2.F32 R54, -RZ, R54.H1_H1 ;  /* 0x30000036ff367230 */ /* 0x000fe40000004100 */
[C---:B------:R-:W-:Y:S01]  /*10b70*/  FFMA.FTZ R64, R46.reuse, R53, -R57 ;  /* 0x000000352e407223 */ /* 0x040fe20000010839 */
[----:B------:R-:W-:Y:S02]  /*10b80*/  HADD2.F32 R47, -RZ, R47.H1_H1 ;  /* 0x3000002fff2f7230 */ /* 0x000fe40000004100 */
[----:B------:R-:W-:Y:S01]  /*10b90*/  FFMA.FTZ R59, R46, R56, R49 ;  /* 0x000000382e3b7223 */ /* 0x000fe20000010031 */
[----:B------:R-:W-:-:S02]  /*10ba0*/  HADD2.F32 R50, -RZ, R50.H1_H1 ;  /* 0x30000032ff327230 */ /* 0x000fc40000004100 */
[C---:B------:R-:W-:Y:S01]  /*10bb0*/  FFMA.FTZ R58, R45.reuse, R51, -R58 ;  /* 0x000000332d3a7223 */ /* 0x040fe2000001083a */
[----:B------:R-:W-:Y:S01]  /*10bc0*/  FFMA.FTZ R55, R45, R55, R48 ;  /* 0x000000372d377223 */ /* 0x000fe20000010030 */
[----:B------:R-:W-:Y:S01]  /*10bd0*/  F2FP.F16.E4M3.UNPACK_B R46, R34 ;  /* 0x00000022ff2e723e */ /* 0x000fe200020006ff */
[----:B------:R-:W-:Y:S01]  /*10be0*/  HADD2.F32 R41, -RZ, R41.H1_H1 ;  /* 0x30000029ff297230 */ /* 0x000fe20000004100 */
[----:B------:R-:W-:Y:S01]  /*10bf0*/  F2FP.F16.E4M3.UNPACK_B R45, R29 ;  /* 0x0000001dff2d723e */ /* 0x000fe200020006ff */
[C---:B------:R-:W-:Y:S01]  /*10c00*/  FMUL.FTZ R48, R47.reuse, R54 ;  /* 0x000000362f307220 */ /* 0x040fe20000410000 */
[-C--:B------:R-:W-:Y:S01]  /*10c10*/  FMUL.FTZ R29, R47, R50.reuse ;  /* 0x000000322f1d7220 */ /* 0x080fe20000410000 */
[----:B------:R-:W-:Y:S02]  /*10c20*/  HADD2.F32 R47, -RZ, R46.H0_H0 ;  /* 0x2000002eff2f7230 */ /* 0x000fe40000004100 */
[----:B------:R-:W-:Y:S02]  /*10c30*/  HADD2.F32 R34, -RZ, R33.H0_H0 ;  /* 0x20000021ff227230 */ /* 0x000fe40000004100 */
[C---:B------:R-:W-:Y:S01]  /*10c40*/  FFMA.FTZ R57, R41.reuse, R50, -R48 ;  /* 0x0000003229397223 */ /* 0x040fe20000010830 */
[----:B------:R-:W-:Y:S01]  /*10c50*/  FFMA.FTZ R56, R41, R54, R29 ;  /* 0x0000003629387223 */ /* 0x000fe2000001001d */
[----:B------:R-:W-:-:S02]  /*10c60*/  HADD2.F32 R41, -RZ, R45.H0_H0 ;  /* 0x2000002dff297230 */ /* 0x000fc40000004100 */
[----:B------:R-:W-:Y:S02]  /*10c70*/  HADD2.F32 R29, -RZ, R32.H0_H0 ;  /* 0x20000020ff1d7230 */ /* 0x000fe40000004100 */
[C---:B------:R-:W-:Y:S01]  /*10c80*/  FMUL.FTZ R48, R34.reuse, R47 ;  /* 0x0000002f22307220 */ /* 0x040fe20000410000 */
[----:B------:R-:W-:Y:S02]  /*10c90*/  HADD2.F32 R46, -RZ, R46.H1_H1 ;  /* 0x3000002eff2e7230 */ /* 0x000fe40000004100 */
[-C--:B------:R-:W-:Y:S01]  /*10ca0*/  FMUL.FTZ R34, R34, R41.reuse ;  /* 0x0000002922227220 */ /* 0x080fe20000410000 */
[----:B------:R-:W-:Y:S02]  /*10cb0*/  HADD2.F32 R33, -RZ, R33.H1_H1 ;  /* 0x30000021ff217230 */ /* 0x000fe40000004100 */
[----:B------:R-:W-:Y:S01]  /*10cc0*/  FFMA.FTZ R49, R29, R41, -R48 ;  /* 0x000000291d317223 */ /* 0x000fe20000010830 */
[----:B------:R-:W-:Y:S01]  /*10cd0*/  HADD2.F32 R45, -RZ, R45.H1_H1 ;  /* 0x3000002dff2d7230 */ /* 0x000fe20000004100 */
[----:B------:R-:W-:Y:S01]  /*10ce0*/  F2FP.F16.E4M3.UNPACK_B R41, R21.H1 ;  /* 0x00000015ff29723e */ /* 0x000fe200030006ff */
[----:B------:R-:W-:-:S02]  /*10cf0*/  HADD2.F32 R32, -RZ, R32.H1_H1 ;  /* 0x30000020ff207230 */ /* 0x000fc40000004100 */
[----:B------:R-:W-:Y:S01]  /*10d00*/  FFMA.FTZ R47, R29, R47, R34 ;  /* 0x0000002f1d2f7223 */ /* 0x000fe20000010022 */
[C---:B------:R-:W-:Y:S01]  /*10d10*/  FMUL.FTZ R51, R33.reuse, R46 ;  /* 0x0000002e21337220 */ /* 0x040fe20000410000 */
[----:B------:R-:W-:Y:S01]  /*10d20*/  F2FP.F16.E4M3.UNPACK_B R29, R20.H1 ;  /* 0x00000014ff1d723e */ /* 0x000fe200030006ff */
[-C--:B------:R-:W-:Y:S01]  /*10d30*/  FMUL.FTZ R53, R33, R45.reuse ;  /* 0x0000002d21357220 */ /* 0x080fe20000410000 */
[----:B------:R-:W-:Y:S02]  /*10d40*/  HADD2.F32 R48, -RZ, R41.H0_H0 ;  /* 0x20000029ff307230 */ /* 0x000fe40000004100 */
[C---:B------:R-:W-:Y:S01]  /*10d50*/  FFMA.FTZ R50, R32.reuse, R45, -R51 ;  /* 0x0000002d20327223 */ /* 0x040fe20000010833 */
[----:B------:R-:W-:Y:S02]  /*10d60*/  HADD2.F32 R33, -RZ, R27.H0_H0 ;  /* 0x2000001bff217230 */ /* 0x000fe40000004100 */
[----:B------:R-:W-:Y:S01]  /*10d70*/  FFMA.FTZ R54, R32, R46, R53 ;  /* 0x0000002e20367223 */ /* 0x000fe20000010035 */
[--C-:B------:R-:W-:Y:S01]  /*10d80*/  HADD2.F32 R32, -RZ, R29.reuse.H0_H0 ;  /* 0x2000001dff207230 */ /* 0x100fe20000004100 */
[----:B------:R-:W-:Y:S01]  /*10d90*/  F2FP.F16.E4M3.UNPACK_B R20, R20 ;  /* 0x00000014ff14723e */ /* 0x000fe200020006ff */
[----:B------:R-:W-:-:S02]  /*10da0*/  HADD2.F32 R34, -RZ, R29.H1_H1 ;  /* 0x3000001dff227230 */ /* 0x000fc40000004100 */
[C---:B------:R-:W-:Y:S01]  /*10db0*/  FMUL.FTZ R60, R33.reuse, R48 ;  /* 0x00000030213c7220 */ /* 0x040fe20000410000 */
[----:B------:R-:W-:Y:S02]  /*10dc0*/  HADD2.F32 R29, -RZ, R7.H0_H0 ;  /* 0x20000007ff1d7230 */ /* 0x000fe40000004100 */
[-C--:B------:R-:W-:Y:S01]  /*10dd0*/  FMUL.FTZ R62, R33, R32.reuse ;  /* 0x00000020213e7220 */ /* 0x080fe20000410000 */
[----:B------:R-:W-:Y:S01]  /*10de0*/  HADD2.F32 R46, -RZ, R41.H1_H1 ;  /* 0x30000029ff2e7230 */ /* 0x000fe20000004100 */
[----:B------:R-:W-:Y:S01]  /*10df0*/  F2FP.SATFINITE.E4M3.F32.PACK_AB_MERGE_C R55, R56, R55, RZ ;  /* 0x000000373837723e */ /* 0x000fe200048070ff */
[----:B------:R-:W-:Y:S02]  /*10e00*/  HADD2.F32 R27, -RZ, R27.H1_H1 ;  /* 0x3000001bff1b7230 */ /* 0x000fe40000004100 */
[C---:B------:R-:W-:Y:S01]  /*10e10*/  FFMA.FTZ R60, R29.reuse, R32, -R60 ;  /* 0x000000201d3c7223 */ /* 0x040fe2000001083c */
[----:B------:R-:W-:Y:S02]  /*10e20*/  HADD2.F32 R7, -RZ, R7.H1_H1 ;  /* 0x30000007ff077230 */ /* 0x000fe40000004100 */
[----:B------:R-:W-:Y:S01]  /*10e30*/  FFMA.FTZ R62, R29, R48, R62 ;  /* 0x000000301d3e7223 */ /* 0x000fe2000001003e */
[----:B------:R-:W-:Y:S01]  /*10e40*/  F2FP.F16.E4M3.UNPACK_B R29, R21 ;  /* 0x00000015ff1d723e */ /* 0x000fe200020006ff */
[C---:B------:R-:W-:Y:S01]  /*10e50*/  FMUL.FTZ R32, R27.reuse, R46 ;  /* 0x0000002e1b207220 */ /* 0x040fe20000410000 */
[-C--:B------:R-:W-:Y:S01]  /*10e60*/  FMUL.FTZ R27, R27, R34.reuse ;  /* 0x000000221b1b7220 */ /* 0x080fe20000410000 */
[--C-:B------:R-:W-:Y:S01]  /*10e70*/  HADD2.F32 R21, -RZ, R20.reuse.H0_H0 ;  /* 0x20000014ff157230 */ /* 0x100fe20000004100 */
[----:B------:R-:W-:Y:S01]  /*10e80*/  F2FP.SATFINITE.E4M3.F32.PACK_AB_MERGE_C R24, R54, R47, R55 ;  /* 0x0000002f3618723e */ /* 0x000fe20004807037 */
[C---:B------:R-:W-:Y:S01]  /*10e90*/  FFMA.FTZ R45, R7.reuse, R34, -R32 ;  /* 0x00000022072d7223 */ /* 0x040fe20000010820 */
[----:B------:R-:W-:Y:S01]  /*10ea0*/  FFMA.FTZ R51, R7, R46, R27 ;  /* 0x0000002e07337223 */ /* 0x000fe2000001001b */
[----:B------:R-:W-:-:S02]  /*10eb0*/  HADD2.F32 R27, -RZ, R20.H1_H1 ;  /* 0x30000014ff1b7230 */ /* 0x000fc40000004100 */
[--C-:B------:R-:W-:Y:S01]  /*10ec0*/  HADD2.F32 R32, -RZ, R29.reuse.H0_H0 ;  /* 0x2000001dff207230 */ /* 0x100fe20000004100 */
[----:B------:R-:W-:Y:S01]  /*10ed0*/  F2FP.SATFINITE.E4M3.F32.PACK_AB_MERGE_C R45, R45, R60, RZ ;  /* 0x0000003c2d2d723e */ /* 0x000fe200048070ff */
[--C-:B------:R-:W-:Y:S01]  /*10ee0*/  HADD2.F32 R7, -RZ, R6.reuse.H0_H0 ;  /* 0x20000006ff077230 */ /* 0x100fe20000004100 */
[----:B------:R-:W-:Y:S01]  /*10ef0*/  F2FP.SATFINITE.E4M3.F32.PACK_AB_MERGE_C R51, R51, R62, RZ ;  /* 0x0000003e3333723e */ /* 0x000fe200048070ff */
[----:B------:R-:W-:Y:S02]  /*10f00*/  HADD2.F32 R29, -RZ, R29.H1_H1 ;  /* 0x3000001dff1d7230 */ /* 0x000fe40000004100 */
[----:B------:R-:W-:Y:S02]  /*10f10*/  HADD2.F32 R20, -RZ, R6.H1_H1 ;  /* 0x30000006ff147230 */ /* 0x000fe40000004100 */
[C---:B------:R-:W-:Y:S01]  /*10f20*/  FMUL.FTZ R33, R7.reuse, R32 ;  /* 0x0000002007217220 */ /* 0x040fe20000410000 */
[--C-:B------:R-:W-:Y:S02]  /*10f30*/  HADD2.F32 R6, -RZ, R4.reuse.H0_H0 ;  /* 0x20000004ff067230 */ /* 0x100fe40000004100 */
[----:B------:R-:W-:Y:S01]  /*10f40*/  FMUL.FTZ R7, R7, R21 ;  /* 0x0000001507077220 */ /* 0x000fe20000410000 */
[----:B------:R-:W-:-:S02]  /*10f50*/  HADD2.F32 R4, -RZ, R4.H1_H1 ;  /* 0x30000004ff047230 */ /* 0x000fc40000004100 */
[C---:B------:R-:W-:Y:S01]  /*10f60*/  FMUL.FTZ R41, R20.reuse, R29 ;  /* 0x0000001d14297220 */ /* 0x040fe20000410000 */
[----:B------:R-:W-:Y:S01]  /*10f70*/  FMUL.FTZ R20, R20, R27 ;  /* 0x0000001b14147220 */ /* 0x000fe20000410000 */
[C---:B------:R-:W-:Y:S01]  /*10f80*/  FFMA.FTZ R33, R6.reuse, R21, -R33 ;  /* 0x0000001506217223 */ /* 0x040fe20000010821 */
[----:B------:R-:W-:Y:S01]  /*10f90*/  FFMA.FTZ R32, R6, R32, R7 ;  /* 0x0000002006207223 */ /* 0x000fe20000010007 */
[C---:B------:R-:W-:Y:S01]  /*10fa0*/  FFMA.FTZ R6, R4.reuse, R27, -R41 ;  /* 0x0000001b04067223 */ /* 0x040fe20000010829 */
[----:B------:R-:W-:Y:S01]  /*10fb0*/  FFMA.FTZ R29, R4, R29, R20 ;  /* 0x0000001d041d7223 */ /* 0x000fe20000010014 */
[----:B------:R-:W-:Y:S02]  /*10fc0*/  F2FP.SATFINITE.E4M3.F32.PACK_AB_MERGE_C R7, R64, R43, RZ ;  /* 0x0000002b4007723e */ /* 0x000fe400048070ff */
[----:B------:R-:W-:Y:S02]  /*10fd0*/  F2FP.SATFINITE.E4M3.F32.PACK_AB_MERGE_C R4, R57, R58, RZ ;  /* 0x0000003a3904723e */ /* 0x000fe400048070ff */
[----:B------:R-:W-:-:S02]  /*10fe0*/  F2FP.SATFINITE.E4M3.F32.PACK_AB_MERGE_C R27, R59, R44, RZ ;  /* 0x0000002c3b1b723e */ /* 0x000fc400048070ff */
[----:B------:R-:W-:Y:S02]  /*10ff0*/  F2FP.SATFINITE.E4M3.F32.PACK_AB_MERGE_C R7, R39, R38, R7 ;  /* 0x000000262707723e */ /* 0x000fe40004807007 */
[----:B------:R-:W-:Y:S02]  /*11000*/  F2FP.SATFINITE.E4M3.F32.PACK_AB_MERGE_C R4, R50, R49, R4 ;  /* 0x000000313204723e */ /* 0x000fe40004807004 */
[----:B------:R-:W-:Y:S02]  /*11010*/  F2FP.SATFINITE.E4M3.F32.PACK_AB_MERGE_C R6, R6, R33, R45 ;  /* 0x000000210606723e */ /* 0x000fe4000480702d */
[----:B------:R-:W-:Y:S02]  /*11020*/  F2FP.SATFINITE.E4M3.F32.PACK_AB_MERGE_C R27, R42, R37, R27 ;  /* 0x000000252a1b723e */ /* 0x000fe4000480701b */
[----:B------:R-:W-:Y:S01]  /*11030*/  F2FP.SATFINITE.E4M3.F32.PACK_AB_MERGE_C R26, R29, R32, R51 ;  /* 0x000000201d1a723e */ /* 0x000fe20004807033 */
[----:B------:R3:W-:Y:S04]  /*11040*/  STS.128 [R61+0x18000], R4 ;  /* 0x018000043d007388 */ /* 0x0007e80000000c00 */
[----:B------:R3:W-:Y:S02]  /*11050*/  STS.128 [R28+0x18000], R24 ;  /* 0x018000181c007388 */ /* 0x0007e40000000c00 */
.L_x_1543:
[----:B------:R-:W-:Y:S05]  /*11060*/  BSYNC B1 ;  /* 0x0000000000017941 */ /* 0x000fea0003800000 */
.L_x_1542:
[----:B------:R-:W-:Y:S05]  /*11070*/  @P0 BRA `(.L_x_1527) ;  /* 0x0000000c00f80947 */ /* 0x000fea0003800000 */
[----:B------:R-:W4:Y:S01]  /*11080*/  LDL R47, [R1+0x9c] ;  /* 0x00009c00012f7983 */ /* 0x000f220000100800 */
[----:B--23-5:R-:W-:Y:S01]  /*11090*/  SHF.R.S32.HI R5, RZ, 0x1f, R0 ;  /* 0x0000001fff057819 */ /* 0x02cfe20000011400 */
[----:B------:R-:W-:Y:S01]  /*110a0*/  IMAD.SHL.U32 R4, R0, 0x80, RZ ;  /* 0x0000008000047824 */ /* 0x000fe200078e00ff */
[----:B------:R-:W-:Y:S02]  /*110b0*/  LEA.HI R52, R52, R3, RZ, 0x1c ;  /* 0x0000000334347211 */ /* 0x000fe400078fe0ff */
[----:B-1----:R-:W-:Y:S02]  /*110c0*/  LEA.HI R26, R5, R0, RZ, 0x3 ;  /* 0x00000000051a7211 */ /* 0x002fe400078f18ff */
[----:B------:R-:W-:Y:S02]  /*110d0*/  SHF.R.S32.HI R21, RZ, 0x1f, R52 ;  /* 0x0000001fff157819 */ /* 0x000fe40000011434 */
[----:B------:R-:W-:Y:S01]  /*110e0*/  SHF.R.U32.HI R0, RZ, 0x8, R12 ;  /* 0x00000008ff007819 */ /* 0x000fe2000001160c */
[----:B------:R-:W-:Y:S01]  /*110f0*/  IMAD.SHL.U32 R26, R26, 0x80, RZ ;  /* 0x000000801a1a7824 */ /* 0x000fe200078e00ff */
[----:B------:R-:W-:-:S02]  /*11100*/  LOP3.LUT R27, R4, 0x380, RZ, 0xc0, !PT ;  /* 0x00000380041b7812 */ /* 0x000fc400078ec0ff */
[----:B0-----:R-:W-:Y:S01]  /*11110*/  LEA.HI R25, R21, R52, RZ, 0x3 ;  /* 0x0000003415197211 */ /* 0x001fe200078f18ff */
[----:B------:R-:W-:Y:S01]  /*11120*/  IMAD.SHL.U32 R52, R52, 0x10, RZ ;  /* 0x0000001034347824 */ /* 0x000fe200078e00ff */
[----:B------:R-:W-:Y:S02]  /*11130*/  LOP3.LUT R3, R12, 0xff, RZ, 0xc0, !PT ;  /* 0x000000ff0c037812 */ /* 0x000fe400078ec0ff */
[----:B------:R-:W-:Y:S01]  /*11140*/  LOP3.LUT R4, R0, 0xff, RZ, 0xc0, !PT ;  /* 0x000000ff00047812 */ /* 0x000fe200078ec0ff */
[----:B------:R-:W-:Y:S01]  /*11150*/  IMAD.SHL.U32 R25, R25, 0x800, RZ ;  /* 0x0000080019197824 */ /* 0x000fe200078e00ff */
[----:B------:R-:W-:Y:S02]  /*11160*/  LOP3.LUT R0, R27, 0x70, R52, 0xf8, !PT ;  /* 0x000000701b007812 */ /* 0x000fe400078ef834 */
[----:B------:R-:W-:Y:S02]  /*11170*/  PRMT R21, R4, 0x7604, R3 ;  /* 0x0000760404157816 */ /* 0x000fe40000000003 */
[----:B------:R-:W-:-:S02]  /*11180*/  SHF.R.U32.HI R4, RZ, 0x8, R15 ;  /* 0x00000008ff047819 */ /* 0x000fc4000001160f */
[----:B------:R-:W-:Y:S02]  /*11190*/  SHF.R.U32.HI R27, RZ, 0x3, R27 ;  /* 0x00000003ff1b7819 */ /* 0x000fe4000001161b */
[----:B------:R-:W-:Y:S02]  /*111a0*/  SHF.R.U32.HI R6, RZ, 0x8, R13 ;  /* 0x00000008ff067819 */ /* 0x000fe4000001160d */
[----:B------:R-:W-:Y:S02]  /*111b0*/  SHF.R.U32.HI R20, RZ, 0x8, R14 ;  /* 0x00000008ff147819 */ /* 0x000fe4000001160e */
[----:B------:R-:W-:Y:S02]  /*111c0*/  LOP3.LUT R3, R15, 0xff, RZ, 0xc0, !PT ;  /* 0x000000ff0f037812 */ /* 0x000fe400078ec0ff */
[----:B------:R-:W-:Y:S02]  /*111d0*/  LOP3.LUT R4, R4, 0xff, RZ, 0xc0, !PT ;  /* 0x000000ff04047812 */ /* 0x000fe400078ec0ff */
[----:B------:R-:W-:-:S02]  /*111e0*/  LOP3.LUT R0, R0, R27, RZ, 0x3c, !PT ;  /* 0x0000001b00007212 */ /* 0x000fc400078e3cff */
[----:B------:R-:W-:Y:S02]  /*111f0*/  LOP3.LUT R26, R26, 0xfffffc00, RZ, 0xc0, !PT ;  /* 0xfffffc001a1a7812 */ /* 0x000fe400078ec0ff */
[----:B------:R-:W-:Y:S02]  /*11200*/  LOP3.LUT R25, R25, 0xffffc000, RZ, 0xc0, !PT ;  /* 0xffffc00019197812 */ /* 0x000fe400078ec0ff */
[----:B------:R-:W-:Y:S02]  /*11210*/  LOP3.LUT R5, R13, 0xff, RZ, 0xc0, !PT ;  /* 0x000000ff0d057812 */ /* 0x000fe400078ec0ff */
[----:B------:R-:W-:Y:S02]  /*11220*/  LOP3.LUT R7, R14, 0xff, RZ, 0xc0, !PT ;  /* 0x000000ff0e077812 */ /* 0x000fe400078ec0ff */
[----:B------:R-:W-:Y:S02]  /*11230*/  LOP3.LUT R6, R6, 0xff, RZ, 0xc0, !PT ;  /* 0x000000ff06067812 */ /* 0x000fe400078ec0ff */
[----:B------:R-:W-:-:S02]  /*11240*/  LOP3.LUT R24, R20, 0xff, RZ, 0xc0, !PT ;  /* 0x000000ff14187812 */ /* 0x000fc400078ec0ff */
[----:B------:R-:W-:Y:S02]  /*11250*/  PRMT R28, R4, 0x7604, R3 ;  /* 0x00007604041c7816 */ /* 0x000fe40000000003 */
[----:B------:R-:W-:Y:S02]  /*11260*/  IADD3 R3, R0, R25, R26 ;  /* 0x0000001900037210 */ /* 0x000fe40007ffe01a */
[----:B------:R-:W-:Y:S02]  /*11270*/  PRMT R20, R6, 0x7604, R5 ;  /* 0x0000760406147816 */ /* 0x000fe40000000005 */
[----:B------:R-:W-:Y:S02]  /*11280*/  PRMT R29, R24, 0x7604, R7 ;  /* 0x00007604181d7816 */ /* 0x000fe40000000007 */
[----:B------:R-:W-:Y:S02]  /*11290*/  SHF.R.U32.HI R6, RZ, 0x8, R8 ;  /* 0x00000008ff067819 */ /* 0x000fe40000011608 */
[----:B------:R-:W-:-:S02]  /*112a0*/  SHF.R.U32.HI R24, RZ, 0x8, R9 ;  /* 0x00000008ff187819 */ /* 0x000fc40000011609 */
[----:B------:R-:W-:Y:S02]  /*112b0*/  IADD3 R0, R16, R3, RZ ;  /* 0x0000000310007210 */ /* 0x000fe40007ffe0ff */
[----:B------:R-:W-:Y:S02]  /*112c0*/  LOP3.LUT R5, R8, 0xff, RZ, 0xc0, !PT ;  /* 0x000000ff08057812 */ /* 0x000fe400078ec0ff */
[----:B------:R-:W-:Y:S02]  /*112d0*/  LOP3.LUT R6, R6, 0xff, RZ, 0xc0, !PT ;  /* 0x000000ff06067812 */ /* 0x000fe400078ec0ff */
[----:B------:R-:W-:Y:S02]  /*112e0*/  LOP3.LUT R3, R24, 0xff, RZ, 0xc0, !PT ;  /* 0x000000ff18037812 */ /* 0x000fe400078ec0ff */
[----:B------:R-:W0:Y:S01]  /*112f0*/  LDS.128 R24, [R0+0x18000] ;  /* 0x0180000000187984 */ /* 0x000e220000000c00 */
[----:B------:R-:W-:Y:S02]  /*11300*/  PRMT R33, R6, 0x7604, R5 ;  /* 0x0000760406217816 */ /* 0x000fe40000000005 */
[----:B------:R-:W-:-:S02]  /*11310*/  SHF.R.U32.HI R35, RZ, 0x8, R11 ;  /* 0x00000008ff237819 */ /* 0x000fc4000001160b */
[----:B------:R-:W-:Y:S02]  /*11320*/  LOP3.LUT R34, R11, 0xff, RZ, 0xc0, !PT ;  /* 0x000000ff0b227812 */ /* 0x000fe400078ec0ff */
[----:B------:R-:W-:Y:S02]  /*11330*/  LOP3.LUT R35, R35, 0xff, RZ, 0xc0, !PT ;  /* 0x000000ff23237812 */ /* 0x000fe400078ec0ff */
[----:B------:R-:W-:Y:S02]  /*11340*/  LOP3.LUT R30, R9, 0xff, RZ, 0xc0, !PT ;  /* 0x000000ff091e7812 */ /* 0x000fe400078ec0ff */
[----:B------:R-:W-:Y:S02]  /*11350*/  SHF.R.U32.HI R32, RZ, 0x8, R10 ;  /* 0x00000008ff207819 */ /* 0x000fe4000001160a */
[----:B------:R-:W-:Y:S02]  /*11360*/  PRMT R34, R35, 0x7604, R34 ;  /* 0x0000760423227816 */ /* 0x000fe40000000022 */
[----:B------:R-:W-:-:S02]  /*11370*/  PRMT R30, R3, 0x7604, R30 ;  /* 0x00007604031e7816 */ /* 0x000fc4000000001e */
[----:B------:R-:W-:Y:S02]  /*11380*/  SHF.R.U32.HI R35, RZ, 0x10, R9 ;  /* 0x00000010ff237819 */ /* 0x000fe40000011609 */
[----:B------:R-:W-:Y:S02]  /*11390*/  SHF.R.U32.HI R3, RZ, 0x10, R13 ;  /* 0x00000010ff037819 */ /* 0x000fe4000001160d */
[----:B------:R-:W-:Y:S01]  /*113a0*/  LOP3.LUT R31, R10, 0xff, RZ, 0xc0, !PT ;  /* 0x000000ff0a1f7812 */ /* 0x000fe200078ec0ff */
[----:B------:R-:W-:Y:S01]  /*113b0*/  IMAD.U32 R35, R35, 0x10000, RZ ;  /* 0x0001000023237824 */ /* 0x000fe200078e00ff */
[----:B------:R-:W-:Y:S01]  /*113c0*/  LOP3.LUT R32, R32, 0xff, RZ, 0xc0, !PT ;  /* 0x000000ff20207812 */ /* 0x000fe200078ec0ff */
[----:B------:R-:W-:Y:S01]  /*113d0*/  IMAD.U32 R3, R3, 0x10000, RZ ;  /* 0x0001000003037824 */ /* 0x000fe200078e00ff */
[----:B------:R-:W-:Y:S02]  /*113e0*/  SHF.R.U32.HI R39, RZ, 0x10, R11 ;  /* 0x00000010ff277819 */ /* 0x000fe4000001160b */
[----:B------:R-:W-:-:S02]  /*113f0*/  PRMT R37, R32, 0x7604, R31 ;  /* 0x0000760420257816 */ /* 0x000fc4000000001f */
[----:B------:R-:W-:Y:S01]  /*11400*/  SHF.R.U32.HI R31, RZ, 0x10, R15 ;  /* 0x00000010ff1f7819 */ /* 0x000fe2000001160f */
[----:B------:R-:W-:Y:S01]  /*11410*/  IMAD.U32 R39, R39, 0x10000, RZ ;  /* 0x0001000027277824 */ /* 0x000fe200078e00ff */
[----:B------:R-:W-:Y:S02]  /*11420*/  LOP3.LUT R35, R30, 0xff0000, R35, 0xf8, !PT ;  /* 0x00ff00001e237812 */ /* 0x000fe400078ef823 */
[----:B------:R-:W-:Y:S01]  /*11430*/  LOP3.LUT R3, R20, 0xff0000, R3, 0xf8, !PT ;  /* 0x00ff000014037812 */ /* 0x000fe200078ef803 */
[----:B------:R-:W-:Y:S01]  /*11440*/  IMAD.U32 R31, R31, 0x10000, RZ ;  /* 0x000100001f1f7824 */ /* 0x000fe200078e00ff */
        /* <DEDUP_REMOVED lines=9> */
[----:B------:R-:W-:Y:S02]  /*114e0*/  LOP3.LUT R41, R39, 0xff000000, R11, 0xf8, !PT ;  /* 0xff00000027297812 */ /* 0x000fe400078ef80b */
[----:B------:R-:W-:Y:S02]  /*114f0*/  LOP3.LUT R3, R29, 0xff000000, R14, 0xf8, !PT ;  /* 0xff0000001d037812 */ /* 0x000fe400078ef80e */
[----:B------:R-:W-:Y:S02]  /*11500*/  F2FP.F16.E4M3.UNPACK_B R38, R32 ;  /* 0x00000020ff26723e */ /* 0x000fe400020006ff */
[----:B0-----:R-:W-:Y:S02]  /*11510*/  F2FP.F16.E4M3.UNPACK_B R11, R25 ;  /* 0x00000019ff0b723e */ /* 0x001fe400020006ff */
[----:B------:R-:W-:Y:S01]  /*11520*/  F2FP.F16.E4M3.UNPACK_B R14, R13 ;  /* 0x0000000dff0e723e */ /* 0x000fe200020006ff */
[--C-:B------:R-:W-:Y:S01]  /*11530*/  HADD2.F32 R40, -RZ, R38.reuse.H0_H0 ;  /* 0x20000026ff287230 */ /* 0x100fe20000004100 */
[----:B------:R-:W-:Y:S01]  /*11540*/  LOP3.LUT R28, R33, 0xff000000, R8, 0xf8, !PT ;  /* 0xff000000211c7812 */ /* 0x000fe200078ef808 */
[----:B------:R-:W-:Y:S01]  /*11550*/  HADD2.F32 R38, -RZ, R38.H1_H1 ;  /* 0x30000026ff267230 */ /* 0x000fe20000004100 */
[----:B------:R-:W-:Y:S01]  /*11560*/  LOP3.LUT R37, R31, 0xff000000, R15, 0xf8, !PT ;  /* 0xff0000001f257812 */ /* 0x000fe200078ef80f */
[----:B------:R-:W-:Y:S01]  /*11570*/  HADD2.F32 R20, -RZ, R14.H0_H0 ;  /* 0x2000000eff147230 */ /* 0x000fe20000004100 */
[----:B------:R-:W-:-:S02]  /*11580*/  LOP3.LUT R8, R21, 0xff000000, R10, 0xf8, !PT ;  /* 0xff00000015087812 */ /* 0x000fc400078ef80a */
[-C--:B------:R-:W-:Y:S02]  /*11590*/  F2FP.F16.E4M3.UNPACK_B R33, R27.reuse ;  /* 0x0000001bff21723e */ /* 0x080fe400020006ff */
[----:B------:R-:W-:Y:S02]  /*115a0*/  F2FP.F16.E4M3.UNPACK_B R35, R27.H1 ;  /* 0x0000001bff23723e */ /* 0x000fe400030006ff */
[-C--:B------:R-:W-:Y:S02]  /*115b0*/  F2FP.F16.E4M3.UNPACK_B R27, R24.reuse ;  /* 0x00000018ff1b723e */ /* 0x080fe400020006ff */
[----:B------:R-:W-:Y:S02]  /*115c0*/  F2FP.F16.E4M3.UNPACK_B R34, R24.H1 ;  /* 0x00000018ff22723e */ /* 0x000fe400030006ff */
[----:B------:R-:W-:Y:S01]  /*115d0*/  F2FP.F16.E4M3.UNPACK_B R25, R25.H1 ;  /* 0x00000019ff19723e */ /* 0x000fe200030006ff */
[----:B----4-:R-:W0:Y:S02]  /*115e0*/  LDS.128 R4, [R47+0x18000] ;  /* 0x018000002f047984 */ /* 0x010e240000000c00 */
[----:B0-----:R-:W-:-:S02]  /*115f0*/  F2FP.F16.E4M3.UNPACK_B R10, R5 ;  /* 0x00000005ff0a723e */ /* 0x001fc400020006ff */
[----:B------:R-:W-:Y:S01]  /*11600*/  F2FP.F16.E4M3.UNPACK_B R15, R5.H1 ;  /* 0x00000005ff0f723e */ /* 0x000fe200030006ff */
[--C-:B------:R-:W-:Y:S01]  /*11610*/  HADD2.F32 R5, -RZ, R11.reuse.H0_H0 ;  /* 0x2000000bff057230 */ /* 0x100fe20000004100 */
[-C--:B------:R-:W-:Y:S01]  /*11620*/  F2FP.F16.E4M3.UNPACK_B R30, R7.reuse ;  /* 0x00000007ff1e723e */ /* 0x080fe200020006ff */
[----:B------:R-:W-:Y:S01]  /*11630*/  HADD2.F32 R9, -RZ, R10.H0_H0 ;  /* 0x2000000aff097230 */ /* 0x000fe20000004100 */
[----:B------:R-:W-:Y:S01]  /*11640*/  F2FP.F16.E4M3.UNPACK_B R31, R7.H1 ;  /* 0x00000007ff1f723e */ /* 0x000fe200030006ff */
[----:B------:R-:W-:Y:S02]  /*11650*/  HADD2.F32 R11, -RZ, R11.H1_H1 ;  /* 0x3000000bff0b7230 */ /* 0x000fe40000004100 */
[C---:B------:R-:W-:Y:S01]  /*11660*/  FMUL.FTZ R24, R5.reuse, R40 ;  /* 0x0000002805187220 */ /* 0x040fe20000410000 */
[----:B------:R-:W-:Y:S01]  /*11670*/  FMUL.FTZ R39, R5, R20 ;  /* 0x0000001405277220 */ /* 0x000fe20000410000 */
[----:B------:R-:W-:Y:S02]  /*11680*/  F2FP.F16.E4M3.UNPACK_B R29, R4.H1 ;  /* 0x00000004ff1d723e */ /* 0x000fe400030006ff */
[C---:B------:R-:W-:Y:S01]  /*11690*/  FFMA.FTZ R5, R9.reuse, R20, -R24 ;  /* 0x0000001409057223 */ /* 0x040fe20000010818 */
[----:B------:R-:W-:Y:S01]  /*116a0*/  FFMA.FTZ R9, R9, R40, R39 ;  /* 0x0000002809097223 */ /* 0x000fe20000010027 */
[----:B------:R-:W-:Y:S01]  /*116b0*/  F2FP.F16.E4M3.UNPACK_B R39, R32.H1 ;  /* 0x00000020ff27723e */ /* 0x000fe200030006ff */
[----:B------:R-:W-:Y:S01]  /*116c0*/  HADD2.F32 R24, -RZ, R14.H1_H1 ;  /* 0x3000000eff187230 */ /* 0x000fe20000004100 */
[----:B------:R-:W-:Y:S01]  /*116d0*/  F2FP.F16.E4M3.UNPACK_B R20, R13.H1 ;  /* 0x0000000dff14723e */ /* 0x000fe200030006ff */
[----:B------:R-:W-:-:S02]  /*116e0*/  HADD2.F32 R14, -RZ, R10.H1_H1 ;  /* 0x3000000aff0e7230 */ /* 0x000fc40000004100 */
[C---:B------:R-:W-:Y:S01]  /*116f0*/  FMUL.FTZ R43, R11.reuse, R38 ;  /* 0x000000260b2b7220 */ /* 0x040fe20000410000 */
[----:B------:R-:W-:Y:S02]  /*11700*/  HADD2.F32 R40, -RZ, R39.H0_H0 ;  /* 0x20000027ff287230 */ /* 0x000fe40000004100 */
[----:B------:R-:W-:Y:S01]  /*11710*/  FMUL.FTZ R11, R11, R24 ;  /* 0x000000180b0b7220 */ /* 0x000fe20000410000 */
[----:B------:R-:W-:Y:S01]  /*11720*/  HADD2.F32 R10, -RZ, R25.H0_H0 ;  /* 0x20000019ff0a7230 */ /* 0x000fe20000004100 */
[----:B------:R-:W-:Y:S01]  /*11730*/  F2FP.F16.E4M3.UNPACK_B R21, R4 ;  /* 0x00000004ff15723e */ /* 0x000fe200020006ff */
[----:B------:R-:W-:Y:S01]  /*11740*/  HADD2.F32 R32, -RZ, R20.H0_H0 ;  /* 0x20000014ff207230 */ /* 0x000fe20000004100 */
[----:B------:R-:W-:Y:S01]  /*11750*/  F2FP.F16.E4M3.UNPACK_B R4, R6 ;  /* 0x00000006ff04723e */ /* 0x000fe200020006ff */
[--C-:B------:R-:W-:Y:S02]  /*11760*/  HADD2.F32 R13, -RZ, R15.reuse.H0_H0 ;  /* 0x2000000fff0d7230 */ /* 0x100fe40000004100 */
        /* <DEDUP_REMOVED lines=9> */
[----:B------:R-:W-:Y:S01]  /*11800*/  HADD2.F32 R32, -RZ, R20.H1_H1 ;  /* 0x30000014ff207230 */ /* 0x000fe20000004100 */
[----:B------:R-:W-:Y:S01]  /*11810*/  F2FP.F16.E4M3.UNPACK_B R41, R41.H1 ;  /* 0x00000029ff29723e */ /* 0x000fe200030006ff */
[----:B------:R-:W-:Y:S01]  /*11820*/  HADD2.F32 R40, -RZ, R39.H1_H1 ;  /* 0x30000027ff287230 */ /* 0x000fe20000004100 */
[----:B------:R-:W-:Y:S01]  /*11830*/  F2FP.F16.E4M3.UNPACK_B R7, R6.H1 ;  /* 0x00000006ff07723e */ /* 0x000fe200030006ff */
[----:B------:R-:W-:Y:S01]  /*11840*/  HADD2.F32 R20, -RZ, R25.H1_H1 ;  /* 0x30000019ff147230 */ /* 0x000fe20000004100 */
[-C--:B------:R-:W-:Y:S01]  /*11850*/  F2FP.F16.E4M3.UNPACK_B R6, R26.reuse ;  /* 0x0000001aff06723e */ /* 0x080fe200020006ff */
[----:B------:R-:W-:Y:S01]  /*11860*/  HADD2.F32 R43, -RZ, R42.H0_H0 ;  /* 0x2000002aff2b7230 */ /* 0x000fe20000004100 */
[----:B------:R-:W-:Y:S01]  /*11870*/  F2FP.F16.E4M3.UNPACK_B R26, R26.H1 ;  /* 0x0000001aff1a723e */ /* 0x000fe200030006ff */
[----:B------:R-:W-:-:S02]  /*11880*/  HADD2.F32 R24, -RZ, R33.H0_H0 ;  /* 0x20000021ff187230 */ /* 0x000fc40000004100 */
[C---:B------:R-:W-:Y:S01]  /*11890*/  FMUL.FTZ R44, R20.reuse, R40 ;  /* 0x00000028142c7220 */ /* 0x040fe20000410000 */
[----:B------:R-:W-:Y:S02]  /*118a0*/  HADD2.F32 R39, -RZ, R38.H0_H0 ;  /* 0x20000026ff277230 */ /* 0x000fe40000004100 */
[-C--:B------:R-:W-:Y:S01]  /*118b0*/  FMUL.FTZ R45, R20, R32.reuse ;  /* 0x00000020142d7220 */ /* 0x080fe20000410000 */
[----:B------:R-:W-:Y:S02]  /*118c0*/  HADD2.F32 R25, -RZ, R30.H0_H0 ;  /* 0x2000001eff197230 */ /* 0x000fe40000004100 */
[C---:B------:R-:W-:Y:S01]  /*118d0*/  FMUL.FTZ R46, R24.reuse, R43 ;  /* 0x0000002b182e7220 */ /* 0x040fe20000410000 */
[C---:B------:R-:W-:Y:S01]  /*118e0*/  FFMA.FTZ R20, R15.reuse, R32, -R44 ;  /* 0x000000200f147223 */ /* 0x040fe2000001082c */
[-C--:B------:R-:W-:Y:S01]  /*118f0*/  FMUL.FTZ R48, R24, R39.reuse ;  /* 0x0000002718307220 */ /* 0x080fe20000410000 */
[----:B------:R-:W-:Y:S01]  /*11900*/  FFMA.FTZ R24, R15, R40, R45 ;  /* 0x000000280f187223 */ /* 0x000fe2000001002d */
[C---:B------:R-:W-:Y:S01]  /*11910*/  FFMA.FTZ R15, R25.reuse, R39, -R46 ;  /* 0x00000027190f7223 */ /* 0x040fe2000001082e */
[----:B------:R-:W-:Y:S01]  /*11920*/  HADD2.F32 R39, -RZ, R38.H1_H1 ;  /* 0x30000026ff277230 */ /* 0x000fe20000004100 */
[----:B------:R-:W-:Y:S01]  /*11930*/  F2FP.F16.E4M3.UNPACK_B R38, R37.H1 ;  /* 0x00000025ff26723e */ /* 0x000fe200030006ff */
[----:B------:R-:W-:Y:S01]  /*11940*/  FFMA.FTZ R25, R25, R43, R48 ;  /* 0x0000002b19197223 */ /* 0x000fe20000010030 */
[----:B------:R-:W-:Y:S01]  /*11950*/  HADD2.F32 R43, -RZ, R42.H1_H1 ;  /* 0x3000002aff2b7230 */ /* 0x000fe20000004100 */
[----:B------:R-:W-:Y:S01]  /*11960*/  F2FP.SATFINITE.E4M3.F32.PACK_AB_MERGE_C R11, R20, R11, RZ ;  /* 0x0000000b140b723e */ /* 0x000fe200048070ff */
[----:B------:R-:W-:Y:S01]  /*11970*/  HADD2.F32 R32, -RZ, R30.H1_H1 ;  /* 0x3000001eff207230 */ /* 0x000fe20000004100 */
[----:B------:R-:W-:Y:S01]  /*11980*/  F2FP.SATFINITE.E4M3.F32.PACK_AB_MERGE_C R13, R24, R13, RZ ;  /* 0x0000000d180d723e */ /* 0x000fe200048070ff */
[----:B------:R-:W-:Y:S01]  /*11990*/  HADD2.F32 R30, -RZ, R33.H1_H1 ;  /* 0x30000021ff1e7230 */ /* 0x000fe20000004100 */
[----:B------:R-:W-:Y:S01]  /*119a0*/  F2FP.SATFINITE.E4M3.F32.PACK_AB_MERGE_C R5, R10, R5, R11 ;  /* 0x000000050a05723e */ /* 0x000fe2000480700b */
[----:B------:R-:W-:Y:S01]  /*119b0*/  HADD2.F32 R42, -RZ, R41.H0_H0 ;  /* 0x20000029ff2a7230 */ /* 0x000fe20000004100 */
[----:B------:R-:W-:Y:S01]  /*119c0*/  F2FP.SATFINITE.E4M3.F32.PACK_AB_MERGE_C R9, R14, R9, R13 ;  /* 0x000000090e09723e */ /* 0x000fe2000480700d */
[----:B------:R-:W-:-:S02]  /*119d0*/  HADD2.F32 R37, -RZ, R35.H0_H0 ;  /* 0x20000023ff257230 */ /* 0x000fc40000004100 */
[C---:B------:R-:W-:Y:S01]  /*119e0*/  FMUL.FTZ R45, R30.reuse, R43 ;  /* 0x0000002b1e2d7220 */ /* 0x040fe20000410000 */
[--C-:B------:R-:W-:Y:S02]  /*119f0*/  HADD2.F32 R40, -RZ, R38.reuse.H0_H0 ;  /* 0x20000026ff287230 */ /* 0x100fe40000004100 */
[-C--:B------:R-:W-:Y:S01]  /*11a00*/  FMUL.FTZ R44, R30, R39.reuse ;  /* 0x000000271e2c7220 */ /* 0x080fe20000410000 */
[----:B------:R-:W-:Y:S02]  /*11a10*/  HADD2.F32 R33, -RZ, R31.H0_H0 ;  /* 0x2000001fff217230 */ /* 0x000fe40000004100 */
[C---:B------:R-:W-:Y:S01]  /*11a20*/  FMUL.FTZ R46, R37.reuse, R42 ;  /* 0x0000002a252e7220 */ /* 0x040fe20000410000 */
[C---:B------:R-:W-:Y:S01]  /*11a30*/  FFMA.FTZ R30, R32.reuse, R39, -R45 ;  /* 0x00000027201e7223 */ /* 0x040fe2000001082d */
[----:B------:R-:W-:Y:S01]  /*11a40*/  FMUL.FTZ R37, R37, R40 ;  /* 0x0000002825257220 */ /* 0x000fe20000410000 */
[----:B------:R-:W-:Y:S01]  /*11a50*/  F2FP.F16.E4M3.UNPACK_B R39, R28.H1 ;  /* 0x0000001cff27723e */ /* 0x000fe200030006ff */
[----:B------:R-:W-:Y:S01]  /*11a60*/  FFMA.FTZ R32, R32, R43, R44 ;  /* 0x0000002b20207223 */ /* 0x000fe2000001002c */
[C---:B------:R-:W-:Y:S01]  /*11a70*/  FFMA.FTZ R43, R33.reuse, R40, -R46 ;  /* 0x00000028212b7223 */ /* 0x040fe2000001082e */
[----:B------:R-:W-:Y:S01]  /*11a80*/  FFMA.FTZ R45, R33, R42, R37 ;  /* 0x0000002a212d7223 */ /* 0x000fe20000010025 */
[----:B------:R-:W-:Y:S01]  /*11a90*/  HADD2.F32 R42, -RZ, R38.H1_H1 ;  /* 0x30000026ff2a7230 */ /* 0x000fe20000004100 */
[----:B------:R-:W-:Y:S01]  /*11aa0*/  F2FP.F16.E4M3.UNPACK_B R38, R12.H1 ;  /* 0x0000000cff26723e */ /* 0x000fe200030006ff */
[----:B------:R-:W-:-:S02]  /*11ab0*/  HADD2.F32 R37, -RZ, R35.H1_H1 ;  /* 0x30000023ff257230 */ /* 0x000fc40000004100 */
[----:B------:R-:W-:Y:S02]  /*11ac0*/  HADD2.F32 R44, -RZ, R39.H0_H0 ;  /* 0x20000027ff2c7230 */ /* 0x000fe40000004100 */
[----:B------:R-:W-:Y:S02]  /*11ad0*/  HADD2.F32 R35, -RZ, R34.H0_H0 ;  /* 0x20000022ff237230 */ /* 0x000fe40000004100 */
[----:B------:R-:W-:Y:S02]  /*11ae0*/  HADD2.F32 R40, -RZ, R38.H0_H0 ;  /* 0x20000026ff287230 */ /* 0x000fe40000004100 */
[----:B------:R-:W-:Y:S02]  /*11af0*/  HADD2.F32 R46, -RZ, R41.H1_H1 ;  /* 0x30000029ff2e7230 */ /* 0x000fe40000004100 */
[C---:B------:R-:W-:Y:S01]  /*11b00*/  FMUL.FTZ R48, R35.reuse, R44 ;  /* 0x0000002c23307220 */ /* 0x040fe20000410000 */
[----:B------:R-:W-:Y:S02]  /*11b10*/  HADD2.F32 R33, -RZ, R31.H1_H1 ;  /* 0x3000001fff217230 */ /* 0x000fe40000004100 */
[----:B------:R-:W-:Y:S01]  /*11b20*/  FMUL.FTZ R35, R35, R40 ;  /* 0x0000002823237220 */ /* 0x000fe20000410000 */
[----:B------:R-:W-:-:S02]  /*11b30*/  HADD2.F32 R31, -RZ, R29.H0_H0 ;  /* 0x2000001dff1f7230 */ /* 0x000fc40000004100 */
[C---:B------:R-:W-:Y:S01]  /*11b40*/  FMUL.FTZ R50, R37.reuse, R46 ;  /* 0x0000002e25327220 */ /* 0x040fe20000410000 */
[----:B------:R-:W-:Y:S02]  /*11b50*/  HADD2.F32 R39, -RZ, R39.H1_H1 ;  /* 0x30000027ff277230 */ /* 0x000fe40000004100 */
[----:B------:R-:W-:Y:S01]  /*11b60*/  FMUL.FTZ R37, R37, R42 ;  /* 0x0000002a25257220 */ /* 0x000fe20000410000 */
[----:B------:R-:W-:Y:S02]  /*11b70*/  HADD2.F32 R34, -RZ, R34.H1_H1 ;  /* 0x30000022ff227230 */ /* 0x000fe40000004100 */
[C---:B------:R-:W-:Y:S01]  /*11b80*/  FFMA.FTZ R48, R31.reuse, R40, -R48 ;  /* 0x000000281f307223 */ /* 0x040fe20000010830 */
[----:B------:R-:W-:Y:S02]  /*11b90*/  HADD2.F32 R38, -RZ, R38.H1_H1 ;  /* 0x30000026ff267230 */ /* 0x000fe40000004100 */
[----:B------:R-:W-:Y:S01]  /*11ba0*/  FFMA.FTZ R44, R31, R44, R35 ;  /* 0x0000002c1f2c7223 */ /* 0x000fe20000010023 */
[----:B------:R-:W-:Y:S01]  /*11bb0*/  F2FP.F16.E4M3.UNPACK_B R31, R12 ;  /* 0x0000000cff1f723e */ /* 0x000fe200020006ff */
[C---:B------:R-:W-:Y:S01]  /*11bc0*/  FFMA.FTZ R50, R33.reuse, R42, -R50 ;  /* 0x0000002a21327223 */ /* 0x040fe20000010832 */
[----:B------:R-:W-:Y:S01]  /*11bd0*/  FFMA.FTZ R46, R33, R46, R37 ;  /* 0x0000002e212e7223 */ /* 0x000fe20000010025 */
[----:B------:R-:W-:-:S02]  /*11be0*/  HADD2.F32 R29, -RZ, R29.H1_H1 ;  /* 0x3000001dff1d7230 */ /* 0x000fc40000004100 */
[CC--:B------:R-:W-:Y:S01]  /*11bf0*/  FMUL.FTZ R12, R34.reuse, R39.reuse ;  /* 0x00000027220c7220 */ /* 0x0c0fe20000410000 */
[----:B------:R-:W-:Y:S01]  /*11c00*/  F2FP.F16.E4M3.UNPACK_B R33, R28 ;  /* 0x0000001cff21723e */ /* 0x000fe200020006ff */
[-C--:B------:R-:W-:Y:S01]  /*11c10*/  FMUL.FTZ R34, R34, R38.reuse ;  /* 0x0000002622227220 */ /* 0x080fe20000410000 */
[----:B------:R-:W-:Y:S02]  /*11c20*/  HADD2.F32 R28, -RZ, R27.H0_H0 ;  /* 0x2000001bff1c7230 */ /* 0x000fe40000004100 */
        /* <DEDUP_REMOVED lines=8> */
[----:B------:R-:W-:Y:S02]  /*11cb0*/  HADD2.F32 R27, -RZ, R27.H1_H1 ;  /* 0x3000001bff1b7230 */ /* 0x000fe40000004100 */
[-C--:B------:R-:W-:Y:S01]  /*11cc0*/  FMUL.FTZ R33, R28, R29.reuse ;  /* 0x0000001d1c217220 */ /* 0x080fe20000410000 */
[----:B------:R-:W-:Y:S02]  /*11cd0*/  HADD2.F32 R28, -RZ, R31.H1_H1 ;  /* 0x3000001fff1c7230 */ /* 0x000fe40000004100 */
[C---:B------:R-:W-:Y:S01]  /*11ce0*/  FFMA.FTZ R37, R12.reuse, R29, -R37 ;  /* 0x0000001d0c257223 */ /* 0x040fe20000010825 */
[----:B------:R-:W-:Y:S01]  /*11cf0*/  HADD2.F32 R21, -RZ, R21.H1_H1 ;  /* 0x30000015ff157230 */ /* 0x000fe20000004100 */
[----:B------:R-:W-:Y:S01]  /*11d00*/  F2FP.F16.E4M3.UNPACK_B R29, R8.H1 ;  /* 0x00000008ff1d723e */ /* 0x000fe200030006ff */
[----:B------:R-:W-:Y:S01]  /*11d10*/  FFMA.FTZ R33, R12, R35, R33 ;  /* 0x000000230c217223 */ /* 0x000fe20000010021 */
[C---:B------:R-:W-:Y:S01]  /*11d20*/  FMUL.FTZ R38, R27.reuse, R34 ;  /* 0x000000221b267220 */ /* 0x040fe20000410000 */
[----:B------:R-:W-:Y:S01]  /*11d30*/  F2FP.F16.E4M3.UNPACK_B R12, R3.H1 ;  /* 0x00000003ff0c723e */ /* 0x000fe200030006ff */
[----:B------:R-:W-:Y:S01]  /*11d40*/  FMUL.FTZ R35, R27, R28 ;  /* 0x0000001c1b237220 */ /* 0x000fe20000410000 */
[----:B------:R-:W-:-:S02]  /*11d50*/  HADD2.F32 R31, -RZ, R29.H0_H0 ;  /* 0x2000001dff1f7230 */ /* 0x000fc40000004100 */
[C---:B------:R-:W-:Y:S01]  /*11d60*/  FFMA.FTZ R38, R21.reuse, R28, -R38 ;  /* 0x0000001c15267223 */ /* 0x040fe20000010826 */
[----:B------:R-:W-:Y:S02]  /*11d70*/  HADD2.F32 R27, -RZ, R26.H0_H0 ;  /* 0x2000001aff1b7230 */ /* 0x000fe40000004100 */
[----:B------:R-:W-:Y:S01]  /*11d80*/  FFMA.FTZ R34, R21, R34, R35 ;  /* 0x0000002215227223 */ /* 0x000fe20000010023 */
[--C-:B------:R-:W-:Y:S01]  /*11d90*/  HADD2.F32 R21, -RZ, R12.reuse.H0_H0 ;  /* 0x2000000cff157230 */ /* 0x100fe20000004100 */
[----:B------:R-:W-:Y:S01]  /*11da0*/  F2FP.F16.E4M3.UNPACK_B R3, R3 ;  /* 0x00000003ff03723e */ /* 0x000fe200020006ff */
[----:B------:R-:W-:Y:S02]  /*11db0*/  HADD2.F32 R28, -RZ, R12.H1_H1 ;  /* 0x3000000cff1c7230 */ /* 0x000fe40000004100 */
[C---:B------:R-:W-:Y:S01]  /*11dc0*/  FMUL.FTZ R35, R27.reuse, R31 ;  /* 0x0000001f1b237220 */ /* 0x040fe20000410000 */
[----:B------:R-:W-:Y:S02]  /*11dd0*/  HADD2.F32 R12, -RZ, R7.H0_H0 ;  /* 0x20000007ff0c7230 */ /* 0x000fe40000004100 */
[----:B------:R-:W-:Y:S01]  /*11de0*/  FMUL.FTZ R27, R27, R21 ;  /* 0x000000151b1b7220 */ /* 0x000fe20000410000 */
[----:B------:R-:W-:Y:S01]  /*11df0*/  HADD2.F32 R29, -RZ, R29.H1_H1 ;  /* 0x3000001dff1d7230 */ /* 0x000fe20000004100 */
[----:B------:R-:W-:Y:S01]  /*11e00*/  F2FP.SATFINITE.E4M3.F32.PACK_AB_MERGE_C R11, R32, R25, R45 ;  /* 0x00000019200b723e */ /* 0x000fe2000480702d */
[----:B------:R-:W-:-:S02]  /*11e10*/  HADD2.F32 R26, -RZ, R26.H1_H1 ;  /* 0x3000001aff1a7230 */ /* 0x000fc40000004100 */
[C---:B------:R-:W-:Y:S01]  /*11e20*/  FFMA.FTZ R35, R12.reuse, R21, -R35 ;  /* 0x000000150c237223 */ /* 0x040fe20000010823 */
[----:B------:R-:W-:Y:S02]  /*11e30*/  HADD2.F32 R7, -RZ, R7.H1_H1 ;  /* 0x30000007ff077230 */ /* 0x000fe40000004100 */
[----:B------:R-:W-:Y:S01]  /*11e40*/  FFMA.FTZ R31, R12, R31, R27 ;  /* 0x0000001f0c1f7223 */ /* 0x000fe2000001001b */
[----:B------:R-:W-:Y:S01]  /*11e50*/  F2FP.F16.E4M3.UNPACK_B R12, R8 ;  /* 0x00000008ff0c723e */ /* 0x000fe200020006ff */
[CC--:B------:R-:W-:Y:S01]  /*11e60*/  FMUL.FTZ R40, R26.reuse, R29.reuse ;  /* 0x0000001d1a287220 */ /* 0x0c0fe20000410000 */
[-C--:B------:R-:W-:Y:S01]  /*11e70*/  FMUL.FTZ R26, R26, R28.reuse ;  /* 0x0000001c1a1a7220 */ /* 0x080fe20000410000 */
[----:B------:R-:W-:Y:S02]  /*11e80*/  HADD2.F32 R8, -RZ, R3.H0_H0 ;  /* 0x20000003ff087230 */ /* 0x000fe40000004100 */
[C---:B------:R-:W-:Y:S01]  /*11e90*/  FFMA.FTZ R40, R7.reuse, R28, -R40 ;  /* 0x0000001c07287223 */ /* 0x040fe20000010828 */
[----:B------:R-:W-:Y:S01]  /*11ea0*/  FFMA.FTZ R42, R7, R29, R26 ;  /* 0x0000001d072a7223 */ /* 0x000fe2000001001a */
[----:B------:R-:W-:-:S02]  /*11eb0*/  HADD2.F32 R26, -RZ, R12.H0_H0 ;  /* 0x2000000cff1a7230 */ /* 0x000fc40000004100 */
[----:B------:R-:W-:Y:S01]  /*11ec0*/  HADD2.F32 R7, -RZ, R6.H0_H0 ;  /* 0x20000006ff077230 */ /* 0x000fe20000004100 */
[----:B------:R-:W-:Y:S01]  /*11ed0*/  F2FP.SATFINITE.E4M3.F32.PACK_AB_MERGE_C R35, R40, R35, RZ ;  /* 0x000000232823723e */ /* 0x000fe200048070ff */
[----:B------:R-:W-:Y:S01]  /*11ee0*/  HADD2.F32 R21, -RZ, R3.H1_H1 ;  /* 0x30000003ff157230 */ /* 0x000fe20000004100 */
[----:B------:R-:W-:Y:S01]  /*11ef0*/  F2FP.SATFINITE.E4M3.F32.PACK_AB_MERGE_C R31, R42, R31, RZ ;  /* 0x0000001f2a1f723e */ /* 0x000fe200048070ff */
[----:B------:R-:W-:Y:S02]  /*11f00*/  HADD2.F32 R27, -RZ, R12.H1_H1 ;  /* 0x3000000cff1b7230 */ /* 0x000fe40000004100 */
[C---:B------:R-:W-:Y:S01]  /*11f10*/  FMUL.FTZ R12, R7.reuse, R26 ;  /* 0x0000001a070c7220 */ /* 0x040fe20000410000 */
[----:B------:R-:W-:Y:S02]  /*11f20*/  HADD2.F32 R6, -RZ, R6.H1_H1 ;  /* 0x30000006ff067230 */ /* 0x000fe40000004100 */
[----:B------:R-:W-:Y:S01]  /*11f30*/  FMUL.FTZ R7, R7, R8 ;  /* 0x0000000807077220 */ /* 0x000fe20000410000 */
[----:B------:R-:W-:-:S02]  /*11f40*/  HADD2.F32 R3, -RZ, R4.H0_H0 ;  /* 0x20000004ff037230 */ /* 0x000fc40000004100 */
[----:B------:R-:W-:Y:S02]  /*11f50*/  HADD2.F32 R4, -RZ, R4.H1_H1 ;  /* 0x30000004ff047230 */ /* 0x000fe40000004100 */
[C---:B------:R-:W-:Y:S01]  /*11f60*/  FMUL.FTZ R29, R6.reuse, R27 ;  /* 0x0000001b061d7220 */ /* 0x040fe20000410000 */
        /* <DEDUP_REMOVED lines=11> */
[----:B------:R-:W-:Y:S02]  /*12020*/  F2FP.SATFINITE.E4M3.F32.PACK_AB_MERGE_C R8, R34, R33, R8 ;  /* 0x000000212208723e */ /* 0x000fe40004807008 */
[----:B------:R-:W-:Y:S01]  /*12030*/  F2FP.SATFINITE.E4M3.F32.PACK_AB_MERGE_C R10, R28, R3, R31 ;  /* 0x000000031c0a723e */ /* 0x000fe2000480701f */
[----:B------:R0:W-:Y:S04]  /*12040*/  STS.128 [R47+0x18000], R4 ;  /* 0x018000042f007388 */ /* 0x0001e80000000c00 */
[----:B------:R0:W-:Y:S02]  /*12050*/  STS.128 [R0+0x18000], R8 ;  /* 0x0180000800007388 */ /* 0x0001e40000000c00 */
.L_x_1527:
[----:B------:R-:W-:Y:S05]  /*12060*/  BSYNC B0 ;  /* 0x0000000000007941 */ /* 0x000fea0003800000 */
.L_x_1499:
[----:B------:R-:W-:Y:S01]  /*12070*/  @!PT LDS RZ, [RZ] ;  /* 0x00000000fffff984 */ /* 0x000fe20000000800 */
[----:B------:R-:W-:Y:S01]  /*12080*/  @!PT LDS RZ, [RZ] ;  /* 0x00000000fffff984 */ /* 0x000fe20000000800 */
[----:B------:R-:W-:Y:S01]  /*12090*/  @!PT LDS RZ, [RZ] ;  /* 0x00000000fffff984 */ /* 0x000fe20000000800 */
[----:B------:R-:W-:Y:S01]  /*120a0*/  @!PT LDS RZ, [RZ] ;  /* 0x00000000fffff984 */ /* 0x000fe20000000800 */
[----:B------:R1:W-:Y:S06]  /*120b0*/  MEMBAR.ALL.CTA ;  /* 0x0000000000007992 */ /* 0x0003ec0000008000 */
[----:B-1----:R-:W1:Y:S01]  /*120c0*/  FENCE.VIEW.ASYNC.S ;  /* 0x00000000000073c6 */ /* 0x002e620000000000 */
[----:B------:R-:W-:Y:S05]  /*120d0*/  WARPSYNC.ALL ;  /* 0x0000000000007948 */ /* 0x000fea0003800000 */
[----:B-1----:R-:W-:Y:S06]  /*120e0*/  BAR.SYNC.DEFER_BLOCKING 0xd, 0x100 ;  /* 0x0344000000007b1d */ /* 0x002fec0000010000 */
.L_x_1497:
[----:B0-----:R-:W-:-:S05]  /*120f0*/  IMAD.U32 R0, RZ, RZ, UR45 ;  /* 0x0000002dff007e24 */ /* 0x001fca000f8e00ff */
[----:B------:R-:W-:-:S13]  /*12100*/  ISETP.NE.AND P0, PT, R0, 0x3, PT ;  /* 0x000000030000780c */ /* 0x000fda0003f05270 */
[----:B------:R-:W-:Y:S05]  /*12110*/  @!P0 BRA `(.L_x_1544) ;  /* 0x0000000000048947 */ /* 0x000fea0003800000 */
[----:B------:R-:W-:Y:S01]  /*12120*/  BPT.TRAP 0x1 ;  /* 0x000000040000795c */ /* 0x000fe20000300000 */
.L_x_1544:
[----:B-----5:R-:W-:Y:S01]  /*12130*/  IMAD R11, R200, 0x8, R16 ;  /* 0x00000008c80b7824 */ /* 0x020fe200078e0210 */
[----:B------:R-:W-:-:S04]  /*12140*/  SHF.L.U32 R0, R193, 0x1f, RZ ;  /* 0x0000001fc1007819 */ /* 0x000fc800000006ff */
[----:B------:R0:W0:Y:S01]  /*12150*/  SYNCS.PHASECHK.TRANS64.TRYWAIT P2, [R11+URZ+0x28430], R0 ;  /* 0x028430000b0075a7 */ /* 0x000022000804017f */
[----:B------:R-:W-:Y:S05]  /*12160*/  @!P0 BRA `(.L_x_1545) ;  /* 0x0000000000048947 */ /* 0x000fea0003800000 */
[----:B------:R-:W-:Y:S01]  /*12170*/  BPT.TRAP 0x1 ;  /* 0x000000040000795c */ /* 0x000fe20000300000 */
.L_x_1545:
[----:B-1----:R-:W1:Y:S02]  /*12180*/  S2R R3, SR_TID.X ;  /* 0x0000000000037919 */ /* 0x002e640000002100 */
[----:B-1----:R-:W-:-:S04]  /*12190*/  LOP3.LUT R3, R3, 0x7f, RZ, 0xc0, !PT ;  /* 0x0000007f03037812 */ /* 0x002fc800078ec0ff */
[----:B------:R-:W-:Y:S01]  /*121a0*/  ISETP.NE.AND P1, PT, R3, RZ, PT ;  /* 0x000000ff0300720c */ /* 0x000fe20003f25270 */
[----:B0-----:R-:W-:-:S12]  /*121b0*/  @P2 BRA `(.L_x_1546) ;  /* 0x0000000000082947 */ /* 0x001fd80003800000 */
[----:B------:R-:W0:Y:S02]  /*121c0*/  SYNCS.PHASECHK.TRANS64.TRYWAIT P2, [R11+URZ+0x28430], R0 ;  /* 0x028430000b0075a7 */ /* 0x000e24000804017f */
[----:B0-----:R-:W-:Y:S05]  /*121d0*/  @!P2 BRA `(.L_x_1547) ;  /* 0x000001b000c8a947 */ /* 0x001fea0003800000 */
.L_x_1546:
[----:B------:R-:W-:Y:S05]  /*121e0*/  WARPSYNC.ALL ;  /* 0x0000000000007948 */ /* 0x000fea0003800000 */
[----:B0-----:R-:W-:Y:S01]  /*121f0*/  VIADD R0, R16, 0x20000 ;  /* 0x0002000010007836 */ /* 0x001fe20000000000 */
[----:B------:R-:W-:Y:S01]  /*12200*/  R2UR UR12, R36 ;  /* 0x00000000240c72ca */ /* 0x000fe200000e0000 */
[----:B--23--:R-:W-:Y:S01]  /*12210*/  IMAD.MOV.U32 R7, RZ, RZ, 0x40000040 ;  /* 0x40000040ff077424 */ /* 0x00cfe200078e00ff */
[----:B------:R-:W-:Y:S01]  /*12220*/  WARPGROUP.ARRIVE ;  /* 0x00000000000079c5 */ /* 0x000fe20000000000 */
[----:B------:R-:W-:Y:S01]  /*12230*/  UMOV UR13, 0x40000040 ;  /* 0x40000040000d7882 */ /* 0x000fe20000000000 */
[----:B------:R-:W-:Y:S01]  /*12240*/  SHF.R.U32.HI R0, RZ, 0x4, R0 ;  /* 0x00000004ff007819 */ /* 0x000fe20000011600 */
[----:B------:R-:W-:Y:S01]  /*12250*/  IMAD.MOV.U32 R9, RZ, RZ, 0x40000040 ;  /* 0x40000040ff097424 */ /* 0x000fe200078e00ff */
[----:B------:R-:W-:Y:S01]  /*12260*/  R2UR UR15, R7 ;  /* 0x00000000070f72ca */ /* 0x000fe200000e0000 */
[----:B------:R-:W-:Y:S01]  /*12270*/  UMOV UR9, 0x40000040 ;  /* 0x4000004000097882 */ /* 0x000fe20000000000 */
[----:B------:R-:W-:Y:S01]  /*12280*/  LOP3.LUT R0, R0, 0x3fff, RZ, 0xc0, !PT ;  /* 0x00003fff00007812 */ /* 0x000fe200078ec0ff */
[----:B------:R-:W-:Y:S01]  /*12290*/  UMOV UR5, 0x40000040 ;  /* 0x4000004000057882 */ /* 0x000fe20000000000 */
[----:B------:R-:W-:Y:S01]  /*122a0*/  R2UR UR11, R9 ;  /* 0x00000000090b72ca */ /* 0x000fe200000e0000 */
[----:B------:R-:W-:Y:S01]  /*122b0*/  IMAD.MOV.U32 R9, RZ, RZ, 0x40000040 ;  /* 0x40000040ff097424 */ /* 0x000fe200078e00ff */
[----:B------:R-:W-:Y:S01]  /*122c0*/  LOP3.LUT R4, R0, 0x10000, RZ, 0xfc, !PT ;  /* 0x0001000000047812 */ /* 0x000fe200078efcff */
[----:B------:R-:W-:Y:S01]  /*122d0*/  ULOP3.LUT UR12, UR12, 0x10000, URZ, 0xfc, !UPT ;  /* 0x000100000c0c7892 */ /* 0x000fe2000f8efc3f */
[----:B------:R-:W-:Y:S01]  /*122e0*/  IMAD.MOV.U32 R7, RZ, RZ, 0x40000040 ;  /* 0x40000040ff077424 */ /* 0x000fe200078e00ff */
[----:B------:R-:W-:Y:S01]  /*122f0*/  UMOV UR17, 0x40000040 ;  /* 0x4000004000117882 */ /* 0x000fe20000000000 */
[----:B------:R-:W-:Y:S01]  /*12300*/  R2UR UR7, R9 ;  /* 0x00000000090772ca */ /* 0x000fe200000e0000 */
[----:B------:R-:W-:Y:S01]  /*12310*/  IMAD R6, R200, 0x400, R4 ;  /* 0x00000400c8067824 */ /* 0x000fe200078e0204 */
[----:B------:R-:W-:Y:S01]  /*12320*/  UIADD3 UR8, UR12, 0x2, URZ ;  /* 0x000000020c087890 */ /* 0x000fe2000fffe03f */
[----:B------:R-:W-:Y:S01]  /*12330*/  IMAD.MOV.U32 R9, RZ, RZ, 0x40000040 ;  /* 0x40000040ff097424 */ /* 0x000fe200078e00ff */
[----:B------:R-:W-:Y:S01]  /*12340*/  UIADD3 UR4, UR12, 0x4, URZ ;  /* 0x000000040c047890 */ /* 0x000fe2000fffe03f */
[C---:B------:R-:W-:Y:S01]  /*12350*/  VIADD R8, R6.reuse, 0x2 ;  /* 0x0000000206087836 */ /* 0x040fe20000000000 */
[----:B------:R-:W-:Y:S01]  /*12360*/  R2UR UR14, R6 ;  /* 0x00000000060e72ca */ /* 0x000fe200000e0000 */
[----:B------:R-:W-:Y:S01]  /*12370*/  UIADD3 UR16, UR12, 0x6, URZ ;  /* 0x000000060c107890 */ /* 0x000fe2000fffe03f */
[----:B------:R-:W-:Y:S01]  /*12380*/  R2UR UR19, R9 ;  /* 0x00000000091372ca */ /* 0x000fe200000e0000 */
[----:B------:R-:W-:Y:S01]  /*12390*/  IMAD.MOV.U32 R9, RZ, RZ, 0x40000040 ;  /* 0x40000040ff097424 */ /* 0x000fe200078e00ff */
[----:B------:R-:W-:Y:S01]  /*123a0*/  R2UR UR10, R8 ;  /* 0x00000000080a72ca */ /* 0x000fe200000e0000 */
[----:B------:R-:W-:Y:S01]  /*123b0*/  VIADD R8, R6, 0x4 ;  /* 0x0000000406087836 */ /* 0x000fe20000000000 */
[----:B------:R-:W-:Y:S01]  /*123c0*/  UIADD3 UR20, UR12, 0x400, URZ ;  /* 0x000004000c147890 */ /* 0x000fe2000fffe03f */
[----:B------:R-:W-:Y:S01]  /*123d0*/  R2UR UR35, R7 ;  /* 0x00000000072372ca */ /* 0x000fe200000e0000 */
[----:B------:R-:W-:Y:S01]  /*123e0*/  UMOV UR21, 0x40000040 ;  /* 0x4000004000157882 */ /* 0x000fe20000000000 */
[----:B------:R-:W-:Y:S01]  /*123f0*/  R2UR UR23, R9 ;  /* 0x00000000091772ca */ /* 0x000fe200000e0000 */
[----:B------:R-:W-:Y:S01]  /*12400*/  IMAD.MOV.U32 R9, RZ, RZ, 0x40000040 ;  /* 0x40000040ff097424 */ /* 0x000fe200078e00ff */
[----:B------:R-:W-:Y:S01]  /*12410*/  R2UR UR6, R8 ;  /* 0x00000000080672ca */ /* 0x000fe200000e0000 */
[----:B------:R-:W-:Y:S01]  /*12420*/  VIADD R8, R6, 0x6 ;  /* 0x0000000606087836 */ /* 0x000fe20000000000 */
[----:B------:R-:W-:Y:S01]  /*12430*/  QGMMA.64x64x32.F32.E4M3.E4M3 R24, gdesc[UR12], RZ, !UPT, gsb0 ;  /* 0x00e000000c1879f3 */ /* 0x000fe2000c0008ff */
[----:B------:R-:W-:Y:S01]  /*12440*/  UIADD3 UR24, UR12, 0x402, URZ ;  /* 0x000004020c187890 */ /* 0x000fe2000fffe03f */
[----:B------:R-:W-:Y:S01]  /*12450*/  R2UR UR27, R9 ;  /* 0x00000000091b72ca */ /* 0x000fe200000e0000 */
[----:B------:R-:W-:Y:S01]  /*12460*/  UMOV UR25, 0x40000040 ;  /* 0x4000004000197882 */ /* 0x000fe20000000000 */
[----:B------:R-:W-:Y:S01]  /*12470*/  R2UR UR18, R8 ;  /* 0x00000000081272ca */ /* 0x000fe200000e0000 */
[----:B------:R-:W-:Y:S01]  /*12480*/  VIADD R8, R6, 0x200 ;  /* 0x0000020006087836 */ /* 0x000fe20000000000 */
[----:B------:R-:W-:Y:S01]  /*12490*/  UIADD3 UR28, UR12, 0x404, URZ ;  /* 0x000004040c1c7890 */ /* 0x000fe2000fffe03f */
[----:B------:R-:W-:Y:S01]  /*124a0*/  IMAD.MOV.U32 R9, RZ, RZ, 0x40000040 ;  /* 0x40000040ff097424 */ /* 0x000fe200078e00ff */
[----:B------:R-:W-:Y:S01]  /*124b0*/  UMOV UR29, 0x40000040 ;  /* 0x40000040001d7882 */ /* 0x000fe20000000000 */
[----:B------:R-:W-:Y:S01]  /*124c0*/  UIADD3 UR32, UR12, 0x406, URZ ;  /* 0x000004060c207890 */ /* 0x000fe2000fffe03f */
[----:B------:R-:W-:Y:S01]  /*124d0*/  R2UR UR22, R8 ;  /* 0x00000000081672ca */ /* 0x000fe200000e0000 */
[----:B------:R-:W-:Y:S01]  /*124e0*/  VIADD R8, R6, 0x202 ;  /* 0x0000020206087836 */ /* 0x000fe20000000000 */
[----:B------:R-:W-:Y:S01]  /*124f0*/  R2UR UR31, R9 ;  /* 0x00000000091f72ca */ /* 0x000fe200000e0000 */
[----:B------:R-:W-:Y:S01]  /*12500*/  UMOV UR33, 0x40000040 ;  /* 0x4000004000217882 */ /* 0x000fe20000000000 */
[----:B----4-:R-:W0:Y:S01]  /*12510*/  LDC R5, c[0x0][0x448] ;  /* 0x00011200ff057b82 */ /* 0x010e220000000800 */
[----:B------:R-:W-:Y:S01]  /*12520*/  IMAD.MOV.U32 R9, RZ, RZ, -0x40 ;  /* 0xffffffc0ff097424 */ /* 0x000fe200078e00ff */
[----:B------:R-:W-:Y:S01]  /*12530*/  R2UR UR26, R8 ;  /* 0x00000000081a72ca */ /* 0x000fe200000e0000 */
[C---:B------:R-:W-:Y:S01]  /*12540*/  VIADD R8, R6.reuse, 0x204 ;  /* 0x0000020406087836 */ /* 0x040fe20000000000 */
[----:B------:R-:W-:Y:S01]  /*12550*/  ULDC UR55, c[0x0][0x9dc] ;  /* 0x0002770000377ab9 */ /* 0x000fe20000000800 */
[----:B------:R-:W-:Y:S01]  /*12560*/  VIADD R6, R6, 0x206 ;  /* 0x0000020606067836 */ /* 0x000fe20000000000 */
[----:B------:R-:W-:-:S02]  /*12570*/  ULOP3.LUT UR55, URZ, UR55, URZ, 0x33, !UPT ;  /* 0x000000373f377292 */ /* 0x000fc4000f8e333f */
[----:B------:R-:W-:Y:S02]  /*12580*/  R2UR UR30, R8 ;  /* 0x00000000081e72ca */ /* 0x000fe400000e0000 */
[----:B------:R-:W-:Y:S02]  /*12590*/  R2UR UR34, R6 ;  /* 0x00000000062272ca */ /* 0x000fe400000e0000 */
[----:B0-----:R-:W-:Y:S01]  /*125a0*/  ISETP.NE.AND P2, PT, R5, 0x1, PT ;  /* 0x000000010500780c */ /* 0x001fe20003f45270 */
[----:B------:R-:W-:-:S12]  /*125b0*/  IMAD.IADD R5, R202, 0x1, R199 ;  /* 0x00000001ca057824 */ /* 0x000fd800078e02c7 */
[----:B------:R-:W0:Y:S08]  /*125c0*/  @P2 LDC R6, c[0x0][0x44c] ;  /* 0x00011300ff062b82 */ /* 0x000e300000000800 */
[----:B------:R-:W1:Y:S01]  /*125d0*/  @P2 LDC R7, c[0x0][0x450] ;  /* 0x00011400ff072b82 */ /* 0x000e620000000800 */
[----:B0-----:R-:W-:Y:S01]  /*125e0*/  @P2 IMAD.HI.U32 R6, R5, R6, RZ ;  /* 0x0000000605062227 */ /* 0x001fe200078e00ff */
        /* <DEDUP_REMOVED lines=35> */
[----:B0-----:R-:W-:Y:S01]  /*12820*/  IMAD.MOV.U32 R44, RZ, RZ, R5 ;  /* 0x000000ffff2c7224 */ /* 0x001fe200078e0005 */
[----:B-1----:R-:W-:Y:S01]  /*12830*/  @P2 SHF.R.U32.HI R44, RZ, R7, R6 ;  /* 0x00000007ff2c2219 */ /* 0x002fe20000011606 */
[----:B------:R-:W-:Y:S01]  /*12840*/  @!P1 VIADD R5, R11, 0x28440 ;  /* 0x000284400b059836 */ /* 0x000fe20000000000 */
[----:B------:R-:W0:Y:S01]  /*12850*/  LDC.64 R6, c[0x0][0x9e0] ;  /* 0x00027800ff067b82 */ /* 0x000e220000000a00 */
[----:B------:R1:W3:Y:S01]  /*12860*/  MUFU.TANH R10, R28 ;  /* 0x0000001c000a7308 */ /* 0x0002e20000002400 */
[C---:B------:R-:W-:Y:S01]  /*12870*/  FMUL.FTZ R20, R2.reuse, R31 ;  /* 0x0000001f02147220 */ /* 0x040fe20000410000 */
[----:B------:R-:W4:Y:S01]  /*12880*/  SHFL.IDX PT, R38, R44, RZ, 0x1c1f ;  /* 0x001c1fff2c267589 */ /* 0x000f2200000e0000 */
[----:B------:R-:W-:Y:S01]  /*12890*/  FMUL.FTZ R21, R2, R34 ;  /* 0x0000002202157220 */ /* 0x000fe20000410000 */
[----:B------:R-:W-:-:S02]  /*128a0*/  IMAD R47, R164, R9, 0x40 ;  /* 0x00000040a42f7424 */ /* 0x000fc400078e0209 */
[C---:B------:R-:W-:Y:S01]  /*128b0*/  FMUL.FTZ R24, R2.reuse, R35 ;  /* 0x0000002302187220 */ /* 0x040fe20000410000 */
[C---:B------:R-:W-:Y:S01]  /*128c0*/  FMUL.FTZ R36, R2.reuse, R36 ;  /* 0x0000002402247220 */ /* 0x040fe20000410000 */
[C---:B------:R-:W-:Y:S01]  /*128d0*/  FMUL.FTZ R37, R2.reuse, R37 ;  /* 0x0000002502257220 */ /* 0x040fe20000410000 */
[----:B------:R5:W0:Y:S01]  /*128e0*/  MUFU.TANH R12, R29 ;  /* 0x0000001d000c7308 */ /* 0x000a220000002400 */
[C---:B------:R-:W-:Y:S01]  /*128f0*/  FMUL.FTZ R26, R2.reuse, R39 ;  /* 0x00000027021a7220 */ /* 0x040fe20000410000 */
[C---:B------:R-:W-:Y:S01]  /*12900*/  FMUL.FTZ R27, R2.reuse, R42 ;  /* 0x0000002a021b7220 */ /* 0x040fe20000410000 */
[C---:B-1----:R-:W-:Y:S01]  /*12910*/  FMUL.FTZ R28, R2.reuse, R43 ;  /* 0x0000002b021c7220 */ /* 0x042fe20000410000 */
[C---:B------:R-:W-:Y:S01]  /*12920*/  FMUL.FTZ R48, R2.reuse, R48 ;  /* 0x0000003002307220 */ /* 0x040fe20000410000 */
[C---:B------:R-:W-:Y:S01]  /*12930*/  FMUL.FTZ R49, R2.reuse, R49 ;  /* 0x0000003102317220 */ /* 0x040fe20000410000 */
[C---:B------:R-:W-:Y:S01]  /*12940*/  FMUL.FTZ R31, R2.reuse, R50 ;  /* 0x00000032021f7220 */ /* 0x040fe20000410000 */
[C---:B------:R-:W-:Y:S01]  /*12950*/  FMUL.FTZ R52, R2.reuse, R52 ;  /* 0x0000003402347220 */ /* 0x040fe20000410000 */
[----:B------:R1:W0:Y:S01]  /*12960*/  MUFU.TANH R56, R32 ;  /* 0x0000002000387308 */ /* 0x0002220000002400 */
[C---:B-----5:R-:W-:Y:S01]  /*12970*/  FMUL.FTZ R29, R2.reuse, R46 ;  /* 0x0000002e021d7220 */ /* 0x060fe20000410000 */
[C---:B------:R-:W-:Y:S01]  /*12980*/  FMUL.FTZ R53, R2.reuse, R53 ;  /* 0x0000003502357220 */ /* 0x040fe20000410000 */
[C---:B------:R-:W-:Y:S01]  /*12990*/  FMUL.FTZ R34, R2.reuse, R55 ;  /* 0x0000003702227220 */ /* 0x040fe20000410000 */
[C---:B------:R-:W-:Y:S01]  /*129a0*/  FMUL.FTZ R40, R2.reuse, R40 ;  /* 0x0000002802287220 */ /* 0x040fe20000410000 */
[C---:B------:R-:W-:Y:S01]  /*129b0*/  FMUL.FTZ R41, R2.reuse, R41 ;  /* 0x0000002902297220 */ /* 0x040fe20000410000 */
[----:B------:R-:W-:Y:S01]  /*129c0*/  @!P1 PRMT R5, RZ, 0x654, R5 ;  /* 0x00000654ff059816 */ /* 0x000fe20000000005 */
[C---:B------:R-:W-:Y:S01]  /*129d0*/  FMUL.FTZ R45, R2.reuse, R45 ;  /* 0x0000002d022d7220 */ /* 0x040fe20000410000 */
[----:B------:R5:W0:Y:S01]  /*129e0*/  MUFU.TANH R57, R33 ;  /* 0x0000002100397308 */ /* 0x000a220000002400 */
[----:B-1----:R-:W-:Y:S01]  /*129f0*/  FMUL.FTZ R32, R2, R51 ;  /* 0x0000003302207220 */ /* 0x002fe20000410000 */
[----:B0-----:R-:W-:Y:S01]  /*12a00*/  ISETP.GE.AND P3, PT, R7, 0x1, PT ;  /* 0x000000010700780c */ /* 0x001fe20003f66270 */
[----:B------:R0:W-:Y:S01]  /*12a10*/  @!P1 SYNCS.ARRIVE.TRANS64.RED.A1T0 RZ, [R5+URZ], RZ ;  /* 0x000000ff05ff99a7 */ /* 0x0001e2000810043f */
[----:B------:R-:W-:-:S02]  /*12a20*/  IADD3 R8, -R196, 0x1, R47 ;  /* 0x00000001c4087810 */ /* 0x000fc40007ffe12f */
[----:B------:R-:W-:Y:S02]  /*12a30*/  IADD3 R51, -R196, R197, R47 ;  /* 0x000000c5c4337210 */ /* 0x000fe40007ffe12f */
[----:B------:R-:W1:Y:S01]  /*12a40*/  MUFU.TANH R13, R13 ;  /* 0x0000000d000d7308 */ /* 0x000e620000002400 */
[----:B-----5:R-:W-:Y:S01]  /*12a50*/  FMUL.FTZ R33, R2, R54 ;  /* 0x0000003602217220 */ /* 0x020fe20000410000 */
[----:B------:R-:W-:Y:S02]  /*12a60*/  LEA R50, R164, 0xffffffc0, 0x6 ;  /* 0xffffffc0a4327811 */ /* 0x000fe400078e30ff */
[----:B0-----:R-:W-:-:S04]  /*12a70*/  IADD3 R5, -R195, R8, R197 ;  /* 0x00000008c3057210 */ /* 0x001fc80007ffe1c5 */
[----:B------:R-:W0:Y:S01]  /*12a80*/  MUFU.TANH R3, R3 ;  /* 0x0000000300037308 */ /* 0x000e220000002400 */
[C---:B------:R-:W-:Y:S02]  /*12a90*/  VIADD R55, R5.reuse, UR55 ;  /* 0x0000003705377c36 */ /* 0x040fe40008000000 */
[----:B------:R-:W-:-:S05]  /*12aa0*/  IMAD.IADD R54, R5, 0x1, R6 ;  /* 0x0000000105367824 */ /* 0x000fca00078e0206 */
[----:B------:R-:W0:Y:S01]  /*12ab0*/  MUFU.TANH R0, R0 ;  /* 0x0000000000007308 */ /* 0x000e220000002400 */
[----:B----4-:R-:W-:-:S07]  /*12ac0*/  VIADDMNMX R46, R38, R54, R51, PT ;  /* 0x00000036262e7246 */ /* 0x010fce0003800133 */
        /* <DEDUP_REMOVED lines=23> */
[----:B------:R5:W0:Y:S02]  /*12c40*/  MUFU.TANH R60, R45 ;  /* 0x0000002d003c7308 */ /* 0x000a240000002400 */
[----:B-----5:R-:W-:Y:S01]  /*12c50*/  IADD3 R45, R55, R38, RZ ;  /* 0x00000026372d7210 */ /* 0x020fe20007ffe0ff */
[----:B-1234-:R-:W-:Y:S06]  /*12c60*/  @!P3 BRA `(.L_x_1548) ;  /* 0x000000000050b947 */ /* 0x01efec0003800000 */
[----:B------:R-:W-:Y:S01]  /*12c70*/  IADD3 R5, -R195, R197, R38 ;  /* 0x000000c5c3057210 */ /* 0x000fe20007ffe126 */
[----:B------:R-:W-:Y:S03]  /*12c80*/  BSSY B0, `(.L_x_1549) ;  /* 0x000000e000007945 */ /* 0x000fe60003800000 */
        /* <DEDUP_REMOVED lines=9> */
.L_x_1550:
[----:B------:R-:W-:-:S13]  /*12d20*/  ISETP.NE.AND P4, PT, R7, 0x1, PT ;  /* 0x000000010700780c */ /* 0x000fda0003f85270 */
[----:B------:R-:W1:Y:S02]  /*12d30*/  @P4 LDC.64 R8, c[0x0][0x9e8] ;  /* 0x00027a00ff084b82 */ /* 0x000e640000000a00 */
[----:B-1----:R-:W-:-:S05]  /*12d40*/  @P4 IMAD.HI.U32 R8, R5, R8, RZ ;  /* 0x0000000805084227 */ /* 0x002fca00078e00ff */
[----:B------:R-:W-:-:S07]  /*12d50*/  @P4 SHF.R.U32.HI R5, RZ, R9, R8 ;  /* 0x00000009ff054219 */ /* 0x000fce0000011608 */
.L_x_1551:
[----:B------:R-:W-:Y:S05]  /*12d60*/  BSYNC B0 ;  /* 0x0000000000007941 */ /* 0x000fea0003800000 */
.L_x_1549:
[----:B------:R-:W-:-:S04]  /*12d70*/  IMAD R5, R5, R7, -R50 ;  /* 0x0000000705057224 */ /* 0x000fc800078e0a32 */
[----:B------:R-:W-:-:S05]  /*12d80*/  IMAD.IADD R8, R5, 0x1, -R196 ;  /* 0x0000000105087824 */ /* 0x000fca00078e0ac4 */
[----:B------:R-:W-:Y:S02]  /*12d90*/  VIMNMX R45, R45, R8, !PT ;  /* 0x000000082d2d7248 */ /* 0x000fe40007fe0100 */
[----:B------:R-:W-:-:S07]  /*12da0*/  VIADDMNMX R46, R8, R7, R46, PT ;  /* 0x00000007082e7246 */ /* 0x000fce000380012e */
.L_x_1548:
[C---:B------:R-:W-:Y:S01]  /*12db0*/  ISETP.GE.AND P4, PT, R47.reuse, 0x2, PT ;  /* 0x000000022f00780c */ /* 0x040fe20003f86270 */
[----:B------:R-:W1:Y:S01]  /*12dc0*/  SHFL.IDX PT, R44, R44, 0x1, 0x1c1f ;  /* 0x003c1f002c2c7f89 */ /* 0x000e6200000e0000 */
[----:B------:R-:W-:Y:S02]  /*12dd0*/  ISETP.GE.AND P6, PT, R47, 0x9, PT ;  /* 0x000000092f00780c */ /* 0x000fe40003fc6270 */
[----:B------:R-:W-:Y:S02]  /*12de0*/  ISETP.GT.AND P5, PT, R45, 0x1, !P4 ;  /* 0x000000012d00780c */ /* 0x000fe400067a4270 */
[----:B------:R-:W-:Y:S02]  /*12df0*/  P2R R61, PR, RZ, 0x40 ;  /* 0x00000040ff3d7803 */ /* 0x000fe40000000000 */
[----:B------:R-:W-:-:S04]  /*12e00*/  ISETP.LT.OR P5, PT, R46, 0x2, P5 ;  /* 0x000000022e00780c */ /* 0x000fc80002fa1670 */
[----:B0-----:R-:W-:Y:S02]  /*12e10*/  FSEL R43, R3, -INF , !P5 ;  /* 0xff800000032b7808 */ /* 0x001fe40006800000 */
[----:B------:R-:W-:Y:S02]  /*12e20*/  ISETP.GT.AND P5, PT, R45, 0x8, !P6 ;  /* 0x000000082d00780c */ /* 0x000fe400077a4270 */
[----:B------:R-:W-:Y:S02]  /*12e30*/  ISETP.GE.AND P6, PT, R47, 0xa, PT ;  /* 0x0000000a2f00780c */ /* 0x000fe40003fc6270 */
[----:B------:R-:W-:Y:S02]  /*12e40*/  ISETP.LT.OR P5, PT, R46, 0x9, P5 ;  /* 0x000000092e00780c */ /* 0x000fe40002fa1670 */
[----:B------:R-:W-:Y:S02]  /*12e50*/  P2R R62, PR, RZ, 0x40 ;  /* 0x00000040ff3e7803 */ /* 0x000fe40000000000 */
[----:B------:R-:W-:-:S02]  /*12e60*/  FSEL R42, R10, -INF , !P5 ;  /* 0xff8000000a2a7808 */ /* 0x000fc40006800000 */
[----:B------:R-:W-:Y:S02]  /*12e70*/  ISETP.GT.AND P5, PT, R45, 0x9, !P6 ;  /* 0x000000092d00780c */ /* 0x000fe400077a4270 */
[----:B------:R-:W-:Y:S02]  /*12e80*/  ISETP.GE.AND P6, PT, R47, 0x11, PT ;  /* 0x000000112f00780c */ /* 0x000fe40003fc6270 */
[----:B------:R-:W-:Y:S02]  /*12e90*/  ISETP.LT.OR P5, PT, R46, 0xa, P5 ;  /* 0x0000000a2e00780c */ /* 0x000fe40002fa1670 */
[----:B------:R-:W-:Y:S02]  /*12ea0*/  P2R R63, PR, RZ, 0x40 ;  /* 0x00000040ff3f7803 */ /* 0x000fe40000000000 */
[----:B------:R-:W-:Y:S02]  /*12eb0*/  FSEL R41, R12, -INF , !P5 ;  /* 0xff8000000c297808 */ /* 0x000fe40006800000 */
[----:B------:R-:W-:-:S02]  /*12ec0*/  ISETP.GT.AND P5, PT, R45, 0x10, !P6 ;  /* 0x000000102d00780c */ /* 0x000fc400077a4270 */
[----:B------:R-:W-:Y:S02]  /*12ed0*/  ISETP.GE.AND P6, PT, R47, 0x12, PT ;  /* 0x000000122f00780c */ /* 0x000fe40003fc6270 */
[----:B------:R-:W-:-:S04]  /*12ee0*/  ISETP.LT.OR P5, PT, R46, 0x11, P5 ;  /* 0x000000112e00780c */ /* 0x000fc80002fa1670 */
        /* <DEDUP_REMOVED lines=18> */
[C---:B------:R-:W-:Y:S02]  /*13010*/  ISETP.LT.OR P5, PT, R46.reuse, 0x21, P5 ;  /* 0x000000212e00780c */ /* 0x040fe40002fa1670 */
        /* <DEDUP_REMOVED lines=38> */
[----:B-1----:R-:W-:-:S03]  /*13280*/  IMAD.IADD R45, R55, 0x1, R44 ;  /* 0x00000001372d7824 */ /* 0x002fc600078e022c */
[----:B------:R-:W-:Y:S02]  /*13290*/  ISETP.LT.OR P6, PT, R46, 0x3a, P6 ;  /* 0x0000003a2e00780c */ /* 0x000fe400037c1670 */
[----:B------:R-:W-:Y:S02]  /*132a0*/  VIADDMNMX R46, R44, R54, R51, PT ;  /* 0x000000362c2e7246 */ /* 0x000fe40003800133 */
[----:B------:R-:W-:Y:S01]  /*132b0*/  FSEL R13, R53, -INF , !P6 ;  /* 0xff800000350d7808 */ /* 0x000fe20007000000 */
[----:B------:R-:W-:Y:S08]  /*132c0*/  @!P3 BRA `(.L_x_1552) ;  /* 0x000000000050b947 */ /* 0x000ff00003800000 */
[----:B------:R-:W-:Y:S01]  /*132d0*/  IADD3 R44, -R195, R197, R44 ;  /* 0x000000c5c32c7210 */ /* 0x000fe20007ffe12c */
[----:B------:R-:W-:Y:S03]  /*132e0*/  BSSY B0, `(.L_x_1553) ;  /* 0x000000e000007945 */ /* 0x000fe60003800000 */
        /* <DEDUP_REMOVED lines=9> */
.L_x_1554:
[----:B------:R-:W-:-:S13]  /*13380*/  ISETP.NE.AND P6, PT, R7, 0x1, PT ;  /* 0x000000010700780c */ /* 0x000fda0003fc5270 */
[----:B------:R-:W0:Y:S02]  /*13390*/  @P6 LDC.64 R8, c[0x0][0x9e8] ;  /* 0x00027a00ff086b82 */ /* 0x000e240000000a00 */
[----:B0-----:R-:W-:-:S05]  /*133a0*/  @P6 IMAD.HI.U32 R8, R44, R8, RZ ;  /* 0x000000082c086227 */ /* 0x001fca00078e00ff */
[----:B------:R-:W-:-:S07]  /*133b0*/  @P6 SHF.R.U32.HI R44, RZ, R9, R8 ;  /* 0x00000009ff2c6219 */ /* 0x000fce0000011608 */
.L_x_1555:
[----:B------:R-:W-:Y:S05]  /*133c0*/  BSYNC B0 ;  /* 0x0000000000007941 */ /* 0x000fea0003800000 */
.L_x_1553:
[----:B------:R-:W-:-:S04]  /*133d0*/  IMAD R9, R44, R7, -R50 ;  /* 0x000000072c097224 */ /* 0x000fc800078e0a32 */
[----:B------:R-:W-:-:S05]  /*133e0*/  IMAD.IADD R8, R9, 0x1, -R196 ;  /* 0x0000000109087824 */ /* 0x000fca00078e0ac4 */
[----:B------:R-:W-:Y:S02]  /*133f0*/  VIMNMX R45, R45, R8, !PT ;  /* 0x000000082d2d7248 */ /* 0x000fe40007fe0100 */
[----:B------:R-:W-:-:S07]  /*13400*/  VIADDMNMX R46, R8, R7, R46, PT ;  /* 0x00000007082e7246 */ /* 0x000fce000380012e */
.L_x_1552:
[----:B------:R-:W-:Y:S01]  /*13410*/  ISETP.GT.AND P4, PT, R45, 0x1, !P4 ;  /* 0x000000012d00780c */ /* 0x000fe20006784270 */
[----:B------:R-:W-:Y:S01]  /*13420*/  ULDC UR56, c[0x0][0x988] ;  /* 0x0002620000387ab9 */ /* 0x000fe20000000800 */
[----:B------:R-:W-:Y:S02]  /*13430*/  ISETP.NE.AND P6, PT, R62, RZ, PT ;  /* 0x000000ff3e00720c */ /* 0x000fe40003fc5270 */
[----:B------:R-:W-:Y:S02]  /*13440*/  ISETP.LT.OR P4, PT, R46, 0x2, P4 ;  /* 0x000000022e00780c */ /* 0x000fe40002781670 */
[----:B------:R-:W-:Y:S02]  /*13450*/  FMNMX.FTZ R9, R49, R43, !PT ;  /* 0x0000002b31097209 */ /* 0x000fe40007810000 */
[----:B------:R-:W-:Y:S02]  /*13460*/  FSEL R14, R14, -INF , !P4 ;  /* 0xff8000000e0e7808 */ /* 0x000fe40006000000 */
[----:B------:R-:W-:-:S02]  /*13470*/  ISETP.NE.AND P4, PT, R61, RZ, PT ;  /* 0x000000ff3d00720c */ /* 0x000fc40003f85270 */
[C---:B------:R-:W-:Y:S02]  /*13480*/  ISETP.GT.AND P5, PT, R45.reuse, 0x38, !P5 ;  /* 0x000000382d00780c */ /* 0x040fe40006fa4270 */
[----:B------:R-:W-:Y:S02]  /*13490*/  ISETP.GT.AND P4, PT, R45, 0x8, !P4 ;  /* 0x000000082d00780c */ /* 0x000fe40006784270 */
[C---:B------:R-:W-:Y:S02]  /*134a0*/  ISETP.LT.OR P5, PT, R46.reuse, 0x39, P5 ;  /* 0x000000392e00780c */ /* 0x040fe40002fa1670 */
[----:B------:R-:W-:Y:S02]  /*134b0*/  ISETP.LT.OR P4, PT, R46, 0x9, P4 ;  /* 0x000000092e00780c */ /* 0x000fe40002781670 */
[----:B------:R-:W-:Y:S02]  /*134c0*/  FSEL R33, R33, -INF , !P5 ;  /* 0xff80000021217808 */ /* 0x000fe40006800000 */
[----:B------:R-:W-:-:S02]  /*134d0*/  FSEL R15, R15, -INF , !P4 ;  /* 0xff8000000f0f7808 */ /* 0x000fc40006000000 */
[----:B------:R-:W-:Y:S02]  /*134e0*/  ISETP.GT.AND P4, PT, R45, 0x9, !P6 ;  /* 0x000000092d00780c */ /* 0x000fe40007784270 */
[----:B------:R-:W-:Y:S02]  /*134f0*/  ISETP.NE.AND P6, PT, R48, RZ, PT ;  /* 0x000000ff3000720c */ /* 0x000fe40003fc5270 */
[----:B------:R-:W-:-:S04]  /*13500*/  ISETP.LT.OR P4, PT, R46, 0xa, P4 ;  /* 0x0000000a2e00780c */ /* 0x000fc80002781670 */
[----:B------:R-:W-:Y:S02]  /*13510*/  FSEL R20, R20, -INF , !P4 ;  /* 0xff80000014147808 */ /* 0x000fe40006000000 */
[----:B------:R-:W-:-:S04]  /*13520*/  ISETP.NE.AND P4, PT, R63, RZ, PT ;  /* 0x000000ff3f00720c */ /* 0x000fc80003f85270 */
[----:B------:R-:W-:-:S04]  /*13530*/  ISETP.GT.AND P4, PT, R45, 0x10, !P4 ;  /* 0x000000102d00780c */ /* 0x000fc80006784270 */
        /* <DEDUP_REMOVED lines=38> */
[----:B------:R-:W-:Y:S02]  /*137a0*/  ISETP.GT.AND P4, PT, R45, RZ, !P6 ;  /* 0x000000ff2d00720c */ /* 0x000fe40007784270 */
[----:B------:R-:W-:Y:S02]  /*137b0*/  ISETP.NE.AND P6, PT, R52, RZ, PT ;  /* 0x000000ff3400720c */ /* 0x000fe40003fc5270 */
[----:B------:R-:W-:-:S04]  /*137c0*/  ISETP.LT.OR P4, PT, R46, 0x1, P4 ;  /* 0x000000012e00780c */ /* 0x000fc80002781670 */
[----:B------:R-:W-:Y:S02]  /*137d0*/  FSEL R47, R0, -INF , !P4 ;  /* 0xff800000002f7808 */ /* 0x000fe40006000000 */
[----:B------:R-:W-:-:S04]  /*137e0*/  FMNMX.FTZ R0, R42, R9, !PT ;  /* 0x000000092a007209 */ /* 0x000fc80007810000 */
        /* <DEDUP_REMOVED lines=12> */
[----:B------:R-:W-:-:S05]  /*138b0*/  FMNMX.FTZ R44, R13, R0, !PT ;  /* 0x000000000d2c7209 */ /* 0x000fca0007810000 */
[----:B------:R-:W0:Y:S02]  /*138c0*/  SHFL.BFLY PT, R9, R44, 0x2, 0x1f ;  /* 0x0c401f002c097f89 */ /* 0x000e2400000e0000 */
[----:B0-----:R-:W-:-:S05]  /*138d0*/  FMNMX.FTZ R48, R44, R9, !PT ;  /* 0x000000092c307209 */ /* 0x001fca0007810000 */
[----:B------:R-:W0:Y:S02]  /*138e0*/  SHFL.BFLY PT, R9, R48, 0x1, 0x1f ;  /* 0x0c201f0030097f89 */ /* 0x000e2400000e0000 */
[----:B0-----:R-:W-:Y:S01]  /*138f0*/  FMNMX.FTZ R8, R48, R9, !PT ;  /* 0x0000000930087209 */ /* 0x001fe20007810000 */
[----:B------:R-:W-:-:S03]  /*13900*/  IMAD.U32 R9, RZ, RZ, UR56 ;  /* 0x00000038ff097e24 */ /* 0x000fc6000f8e00ff */
[C---:B------:R-:W-:Y:S01]  /*13910*/  FSETP.NEU.FTZ.AND P4, PT, R8.reuse, -INF , PT ;  /* 0xff8000000800780b */ /* 0x040fe20003f9d000 */
[----:B------:R-:W-:-:S05]  /*13920*/  FFMA.FTZ R0, R8, R9, -8 ;  /* 0xc100000008007423 */ /* 0x000fca0000010009 */
[----:B------:R-:W-:Y:S02]  /*13930*/  FSEL R50, R0, RZ, P4 ;  /* 0x000000ff00327208 */ /* 0x000fe40002000000 */
[----:B------:R-:W-:Y:S02]  /*13940*/  FMNMX.FTZ R0, R47, R14, !PT ;  /* 0x0000000e2f007209 */ /* 0x000fe40007810000 */
[----:B------:R-:W-:Y:S01]  /*13950*/  ISETP.GT.AND P4, PT, R45, 0x39, !P6 ;  /* 0x000000392d00780c */ /* 0x000fe20007784270 */
[----:B------:R-:W-:-:S01]  /*13960*/  FFMA.FTZ R44, R49, UR56, -R50 ;  /* 0x00000038312c7c23 */ /* 0x000fc20008010832 */
[----:B------:R-:W-:Y:S01]  /*13970*/  FMNMX.FTZ R9, R15, R0, !PT ;  /* 0x000000000f097209 */ /* 0x000fe20007810000 */
[----:B------:R-:W-:-:S01]  /*13980*/  FFMA.FTZ R43, R43, UR56, -R50 ;  /* 0x000000382b2b7c23 */ /* 0x000fc20008010832 */
[----:B------:R-:W-:Y:S01]  /*13990*/  ISETP.LT.OR P4, PT, R46, 0x3a, P4 ;  /* 0x0000003a2e00780c */ /* 0x000fe20002781670 */
[----:B------:R-:W-:-:S01]  /*139a0*/  FFMA.FTZ R42, R42, UR56, -R50 ;  /* 0x000000382a2a7c23 */ /* 0x000fc20008010832 */
[----:B------:R-:W-:Y:S01]  /*139b0*/  FMNMX.FTZ R0, R20, R9, !PT ;  /* 0x0000000914007209 */ /* 0x000fe20007810000 */
[----:B------:R-:W-:Y:S01]  /*139c0*/  MUFU.EX2 R44, R44 ;  /* 0x0000002c002c7308 */ /* 0x000fe20000000800 */
[----:B------:R-:W-:Y:S01]  /*139d0*/  FSEL R34, R34, -INF , !P4 ;  /* 0xff80000022227808 */ /* 0x000fe20006000000 */
[--C-:B------:R-:W-:Y:S01]  /*139e0*/  FFMA.FTZ R41, R41, UR56, -R50.reuse ;  /* 0x0000003829297c23 */ /* 0x100fe20008010832 */
[----:B------:R-:W-:Y:S01]  /*139f0*/  FMNMX.FTZ R9, R21, R0, !PT ;  /* 0x0000000015097209 */ /* 0x000fe20007810000 */
[--C-:B------:R-:W-:Y:S01]  /*13a00*/  FFMA.FTZ R40, R40, UR56, -R50.reuse ;  /* 0x0000003828287c23 */ /* 0x100fe20008010832 */
[----:B------:R-:W-:-:S01]  /*13a10*/  FFMA.FTZ R38, R38, UR56, -R50 ;  /* 0x0000003826267c23 */ /* 0x000fc20008010832 */
        /* <DEDUP_REMOVED lines=9> */
[----:B------:R-:W-:Y:S01]  /*13ab0*/  FMNMX.FTZ R0, R26, R9, !PT ;  /* 0x000000091a007209 */ /* 0x000fe20007810000 */
[----:B------:R-:W1:Y:S01]  /*13ac0*/  MUFU.EX2 R42, R42 ;  /* 0x0000002a002a7308 */ /* 0x000e620000000800 */
[----:B------:R-:W-:-:S01]  /*13ad0*/  FFMA.FTZ R35, R35, UR56, -R50 ;  /* 0x0000003823237c23 */ /* 0x000fc20008010832 */
[--C-:B------:R-:W-:Y:S01]  /*13ae0*/  FFMA.FTZ R3, R3, UR56, -R50.reuse ;  /* 0x0000003803037c23 */ /* 0x100fe20008010832 */
[----:B------:R-:W-:Y:S01]  /*13af0*/  FMNMX.FTZ R9, R27, R0, !PT ;  /* 0x000000001b097209 */ /* 0x000fe20007810000 */
[--C-:B------:R-:W-:Y:S01]  /*13b00*/  FFMA.FTZ R5, R5, UR56, -R50.reuse ;  /* 0x0000003805057c23 */ /* 0x100fe20008010832 */
[----:B------:R-:W-:-:S02]  /*13b10*/  FFMA.FTZ R10, R10, UR56, -R50 ;  /* 0x000000380a0a7c23 */ /* 0x000fc40008010832 */
[----:B------:R-:W-:Y:S01]  /*13b20*/  FMNMX.FTZ R0, R28, R9, !PT ;  /* 0x000000091c007209 */ /* 0x000fe20007810000 */
[----:B------:R-:W2:Y:S03]  /*13b30*/  MUFU.EX2 R41, R41 ;  /* 0x0000002900297308 */ /* 0x000ea60000000800 */
        /* <DEDUP_REMOVED lines=8> */
[----:B------:R-:W3:Y:S04]  /*13bc0*/  MUFU.EX2 R37, R37 ;  /* 0x0000002500257308 */ /* 0x000ee80000000800 */
[----:B------:R-:W4:Y:S04]  /*13bd0*/  SHFL.BFLY PT, R0, R9, 0x2, 0x1f ;  /* 0x0c401f0009007f89 */ /* 0x000f2800000e0000 */
[----:B------:R-:W5:Y:S08]  /*13be0*/  MUFU.EX2 R39, R39 ;  /* 0x0000002700277308 */ /* 0x000f700000000800 */
[----:B------:R-:W-:Y:S08]  /*13bf0*/  MUFU.EX2 R12, R12 ;  /* 0x0000000c000c7308 */ /* 0x000ff00000000800 */
[----:B------:R-:W5:Y:S01]  /*13c00*/  MUFU.EX2 R11, R11 ;  /* 0x0000000b000b7308 */ /* 0x000f620000000800 */
[----:B----4-:R-:W-:-:S07]  /*13c10*/  FMNMX.FTZ R0, R9, R0, !PT ;  /* 0x0000000009007209 */ /* 0x010fce0007810000 */
[----:B------:R-:W-:Y:S01]  /*13c20*/  MUFU.EX2 R36, R36 ;  /* 0x0000002400247308 */ /* 0x000fe20000000800 */
[----:B------:R-:W4:Y:S07]  /*13c30*/  SHFL.BFLY PT, R9, R0, 0x1, 0x1f ;  /* 0x0c201f0000097f89 */ /* 0x000f2e00000e0000 */
[----:B------:R-:W-:Y:S08]  /*13c40*/  MUFU.EX2 R35, R35 ;  /* 0x0000002300237308 */ /* 0x000ff00000000800 */
[----:B------:R-:W-:Y:S08]  /*13c50*/  MUFU.EX2 R3, R3 ;  /* 0x0000000300037308 */ /* 0x000ff00000000800 */
[----:B------:R-:W-:Y:S01]  /*13c60*/  MUFU.EX2 R5, R5 ;  /* 0x0000000500057308 */ /* 0x000fe20000000800 */
[----:B----4-:R-:W-:Y:S01]  /*13c70*/  FMNMX.FTZ R9, R0, R9, !PT ;  /* 0x0000000900097209 */ /* 0x010fe20007810000 */
[----:B------:R-:W-:-:S03]  /*13c80*/  IMAD.U32 R0, RZ, RZ, UR56 ;  /* 0x00000038ff007e24 */ /* 0x000fc6000f8e00ff */
[C---:B------:R-:W-:Y:S01]  /*13c90*/  FSETP.NEU.FTZ.AND P4, PT, R9.reuse, -INF , PT ;  /* 0xff8000000900780b */ /* 0x040fe20003f9d000 */
[----:B------:R-:W-:-:S02]  /*13ca0*/  FFMA.FTZ R0, R9, R0, -8 ;  /* 0xc100000009007423 */ /* 0x000fc40000010000 */
[----:B------:R-:W-:Y:S03]  /*13cb0*/  MUFU.EX2 R10, R10 ;  /* 0x0000000a000a7308 */ /* 0x000fe60000000800 */
[----:B------:R-:W-:-:S05]  /*13cc0*/  FSEL R45, R0, RZ, P4 ;  /* 0x000000ff002d7208 */ /* 0x000fca0002000000 */
[--C-:B------:R-:W-:Y:S01]  /*13cd0*/  FFMA.FTZ R47, R47, UR56, -R45.reuse ;  /* 0x000000382f2f7c23 */ /* 0x100fe2000801082d */
[----:B------:R-:W-:-:S01]  /*13ce0*/  FFMA.FTZ R14, R14, UR56, -R45 ;  /* 0x000000380e0e7c23 */ /* 0x000fc2000801082d */
[--C-:B------:R-:W-:Y:S01]  /*13cf0*/  FFMA.FTZ R15, R15, UR56, -R45.reuse ;  /* 0x000000380f0f7c23 */ /* 0x100fe2000801082d */
[----:B------:R-:W-:-:S01]  /*13d00*/  FFMA.FTZ R20, R20, UR56, -R45 ;  /* 0x0000003814147c23 */ /* 0x000fc2000801082d */
[--C-:B------:R-:W-:Y:S01]  /*13d10*/  FFMA.FTZ R21, R21, UR56, -R45.reuse ;  /* 0x0000003815157c23 */ /* 0x100fe2000801082d */
[----:B------:R0:W-:Y:S01]  /*13d20*/  MUFU.EX2 R0, R13 ;  /* 0x0000000d00007308 */ /* 0x0001e20000000800 */
        /* <DEDUP_REMOVED lines=8> */
[----:B0-----:R-:W-:-:S01]  /*13db0*/  FADD.FTZ R13, R44, R43 ;  /* 0x0000002b2c0d7221 */ /* 0x001fc20000010000 */
[--C-:B------:R-:W-:Y:S01]  /*13dc0*/  FFMA.FTZ R31, R31, UR56, -R45.reuse ;  /* 0x000000381f1f7c23 */ /* 0x100fe2000801082d */
[----:B------:R-:W-:-:S01]  /*13dd0*/  FFMA.FTZ R32, R32, UR56, -R45 ;  /* 0x0000003820207c23 */ /* 0x000fc2000801082d */
[----:B------:R-:W-:Y:S01]  /*13de0*/  FFMA.FTZ R33, R33, UR56, -R45 ;  /* 0x0000003821217c23 */ /* 0x000fe2000801082d */
[----:B-1----:R-:W-:-:S01]  /*13df0*/  FADD.FTZ R46, R42, R13 ;  /* 0x0000000d2a2e7221 */ /* 0x002fc20000010000 */
[----:B--2---:R-:W-:Y:S01]  /*13e00*/  F2FP.SATFINITE.E4M3.F32.PACK_AB_MERGE_C R13, R41, R42, RZ ;  /* 0x0000002a290d723e */ /* 0x004fe200048070ff */
[----:B------:R-:W-:-:S01]  /*13e10*/  FFMA.FTZ R34, R34, UR56, -R45 ;  /* 0x0000003822227c23 */ /* 0x000fc2000801082d */
[----:B------:R-:W0:Y:S01]  /*13e20*/  MUFU.EX2 R14, R14 ;  /* 0x0000000e000e7308 */ /* 0x000e220000000800 */
[----:B------:R-:W-:-:S01]  /*13e30*/  FADD.FTZ R41, R41, R46 ;  /* 0x0000002e29297221 */ /* 0x000fc20000010000 */
[----:B------:R-:W-:-:S02]  /*13e40*/  F2FP.SATFINITE.E4M3.F32.PACK_AB_MERGE_C R188, R43, R44, R13 ;  /* 0x0000002c2bbc723e */ /* 0x000fc4000480700d */
[----:B---3--:R-:W-:Y:S01]  /*13e50*/  F2FP.SATFINITE.E4M3.F32.PACK_AB_MERGE_C R43, R37, R38, RZ ;  /* 0x00000026252b723e */ /* 0x008fe200048070ff */
[----:B------:R-:W-:-:S03]  /*13e60*/  FADD.FTZ R44, R40, R41 ;  /* 0x00000029282c7221 */ /* 0x000fc60000010000 */
[----:B------:R-:W1:Y:S01]  /*13e70*/  MUFU.EX2 R15, R15 ;  /* 0x0000000f000f7308 */ /* 0x000e620000000800 */
[----:B-----5:R-:W-:-:S01]  /*13e80*/  FADD.FTZ R41, R39, R44 ;  /* 0x0000002c27297221 */ /* 0x020fc20000010000 */
[----:B------:R-:W-:Y:S02]  /*13e90*/  F2FP.SATFINITE.E4M3.F32.PACK_AB_MERGE_C R190, R39, R40, R43 ;  /* 0x0000002827be723e */ /* 0x000fe4000480702b */
[----:B------:R-:W-:Y:S01]  /*13ea0*/  F2FP.SATFINITE.E4M3.F32.PACK_AB_MERGE_C R39, R11, R12, RZ ;  /* 0x0000000c0b27723e */ /* 0x000fe200048070ff */
[----:B------:R-:W-:-:S03]  /*13eb0*/  FADD.FTZ R40, R38, R41 ;  /* 0x0000002926287221 */ /* 0x000fc60000010000 */
[----:B------:R-:W2:Y:S01]  /*13ec0*/  MUFU.EX2 R20, R20 ;  /* 0x0000001400147308 */ /* 0x000ea20000000800 */
[----:B0-----:R-:W-:-:S01]  /*13ed0*/  FADD.FTZ R42, R47, R14 ;  /* 0x0000000e2f2a7221 */ /* 0x001fc20000010000 */
[----:B------:R-:W-:Y:S01]  /*13ee0*/  FADD.FTZ R37, R37, R40 ;  /* 0x0000002825257221 */ /* 0x000fe20000010000 */
[----:B------:R-:W-:Y:S01]  /*13ef0*/  F2FP.SATFINITE.E4M3.F32.PACK_AB_MERGE_C R184, R35, R36, R39 ;  /* 0x0000002423b8723e */ /* 0x000fe20004807027 */
[----:B------:R-:W0:Y:S02]  /*13f00*/  @P2 LDC R40, c[0x0][0x44c] ;  /* 0x00011300ff282b82 */ /* 0x000e240000000800 */
[----:B------:R-:W-:-:S02]  /*13f10*/  FADD.FTZ R36, R36, R37 ;  /* 0x0000002524247221 */ /* 0x000fc40000010000 */
[----:B------:R-:W3:Y:S01]  /*13f20*/  MUFU.EX2 R21, R21 ;  /* 0x0000001500157308 */ /* 0x000ee20000000800 */
[----:B-1----:R-:W-:-:S01]  /*13f30*/  FADD.FTZ R13, R15, R42 ;  /* 0x0000002a0f0d7221 */ /* 0x002fc20000010000 */
[----:B------:R-:W-:-:S02]  /*13f40*/  FADD.FTZ R35, R35, R36 ;  /* 0x0000002423237221 */ /* 0x000fc40000010000 */
[----:B------:R-:W1:Y:S02]  /*13f50*/  @P2 LDC R37, c[0x0][0x450] ;  /* 0x00011400ff252b82 */ /* 0x000e640000000800 */
[----:B------:R-:W-:-:S02]  /*13f60*/  FADD.FTZ R12, R12, R35 ;  /* 0x000000230c0c7221 */ /* 0x000fc40000010000 */
[----:B------:R-:W4:Y:S01]  /*13f70*/  MUFU.EX2 R24, R24 ;  /* 0x0000001800187308 */ /* 0x000f220000000800 */
[----:B--2---:R-:W-:-:S01]  /*13f80*/  FADD.FTZ R42, R20, R13 ;  /* 0x0000000d142a7221 */ /* 0x004fc20000010000 */
[----:B------:R-:W-:Y:S01]  /*13f90*/  F2FP.SATFINITE.E4M3.F32.PACK_AB_MERGE_C R15, R20, R15, RZ ;  /* 0x0000000f140f723e */ /* 0x000fe200048070ff */
[----:B------:R-:W-:-:S03]  /*13fa0*/  FADD.FTZ R12, R11, R12 ;  /* 0x0000000c0b0c7221 */ /* 0x000fc60000010000 */
[----:B------:R-:W-:Y:S02]  /*13fb0*/  F2FP.SATFINITE.E4M3.F32.PACK_AB_MERGE_C R189, R14, R47, R15 ;  /* 0x0000002f0ebd723e */ /* 0x000fe4000480700f */
[----:B------:R-:W2:Y:S01]  /*13fc0*/  MUFU.EX2 R25, R25 ;  /* 0x0000001900197308 */ /* 0x000ea20000000800 */
[----:B---3--:R-:W-:-:S01]  /*13fd0*/  FADD.FTZ R13, R21, R42 ;  /* 0x0000002a150d7221 */ /* 0x008fc20000010000 */
[----:B------:R-:W-:Y:S01]  /*13fe0*/  F2FP.SATFINITE.E4M3.F32.PACK_AB_MERGE_C R14, R0, R3, RZ ;  /* 0x00000003000e723e */ /* 0x000fe200048070ff */
[----:B0-----:R-:W-:-:S03]  /*13ff0*/  @P2 IMAD.HI.U32 R40, R199, R40, RZ ;  /* 0x00000028c7282227 */ /* 0x001fc600078e00ff */
[----:B------:R-:W-:Y:S01]  /*14000*/  F2FP.SATFINITE.E4M3.F32.PACK_AB_MERGE_C R186, R10, R5, R14 ;  /* 0x000000050aba723e */ /* 0x000fe2000480700e */
[----:B------:R-:W-:-:S01]  /*14010*/  FADD.FTZ R5, R5, R12 ;  /* 0x0000000c05057221 */ /* 0x000fc20000010000 */
[----:B------:R-:W0:Y:S01]  /*14020*/  MUFU.EX2 R26, R26 ;  /* 0x0000001a001a7308 */ /* 0x000e220000000800 */
[----:B----4-:R-:W-:-:S01]  /*14030*/  FADD.FTZ R38, R24, R13 ;  /* 0x0000000d18267221 */ /* 0x010fc20000010000 */
[----:B------:R-:W-:Y:S02]  /*14040*/  IMAD.MOV.U32 R14, RZ, RZ, R199 ;  /* 0x000000ffff0e7224 */ /* 0x000fe400078e00c7 */
[----:B------:R-:W-:-:S01]  /*14050*/  FADD.FTZ R10, R10, R5 ;  /* 0x000000050a0a7221 */ /* 0x000fc20000010000 */
[----:B-1----:R-:W-:-:S03]  /*14060*/  @P2 SHF.R.U32.HI R14, RZ, R37, R40 ;  /* 0x00000025ff0e2219 */ /* 0x002fc60000011628 */
[----:B------:R-:W-:Y:S01]  /*14070*/  FADD.FTZ R3, R3, R10 ;  /* 0x0000000a03037221 */ /* 0x000fe20000010000 */
[----:B------:R-:W1:Y:S01]  /*14080*/  MUFU.EX2 R27, R27 ;  /* 0x0000001b001b7308 */ /* 0x000e620000000800 */
[----:B--2---:R-:W-:-:S02]  /*14090*/  FADD.FTZ R13, R25, R38 ;  /* 0x00000026190d7221 */ /* 0x004fc40000010000 */
[----:B------:R-:W-:-:S05]  /*140a0*/  FADD.FTZ R3, R0, R3 ;  /* 0x0000000300037221 */ /* 0x000fca0000010000 */
[----:B------:R-:W2:Y:S01]  /*140b0*/  MUFU.EX2 R28, R28 ;  /* 0x0000001c001c7308 */ /* 0x000ea20000000800 */
[----:B0-----:R-:W-:-:S01]  /*140c0*/  FADD.FTZ R38, R26, R13 ;  /* 0x0000000d1a267221 */ /* 0x001fc20000010000 */
[----:B------:R-:W-:-:S04]  /*140d0*/  F2FP.SATFINITE.E4M3.F32.PACK_AB_MERGE_C R25, R26, R25, RZ ;  /* 0x000000191a19723e */ /* 0x000fc800048070ff */
[----:B------:R-:W-:Y:S02]  /*140e0*/  F2FP.SATFINITE.E4M3.F32.PACK_AB_MERGE_C R191, R24, R21, R25 ;  /* 0x0000001518bf723e */ /* 0x000fe40004807019 */
[----:B------:R-:W0:Y:S01]  /*140f0*/  MUFU.EX2 R29, R29 ;  /* 0x0000001d001d7308 */ /* 0x000e220000000800 */
[----:B-1----:R-:W-:-:S07]  /*14100*/  FADD.FTZ R13, R27, R38 ;  /* 0x000000261b0d7221 */ /* 0x002fce0000010000 */
[----:B------:R-:W1:Y:S01]  /*14110*/  MUFU.EX2 R30, R30 ;  /* 0x0000001e001e7308 */ /* 0x000e620000000800 */
[----:B--2---:R-:W-:-:S07]  /*14120*/  FADD.FTZ R20, R28, R13 ;  /* 0x0000000d1c147221 */ /* 0x004fce0000010000 */
[----:B------:R-:W2:Y:S01]  /*14130*/  MUFU.EX2 R31, R31 ;  /* 0x0000001f001f7308 */ /* 0x000ea20000000800 */
[----:B0-----:R-:W-:-:S07]  /*14140*/  FADD.FTZ R13, R29, R20 ;  /* 0x000000141d0d7221 */ /* 0x001fce0000010000 */
[----:B------:R-:W0:Y:S01]  /*14150*/  MUFU.EX2 R32, R32 ;  /* 0x0000002000207308 */ /* 0x000e220000000800 */
[C---:B-1----:R-:W-:Y:S01]  /*14160*/  F2FP.SATFINITE.E4M3.F32.PACK_AB_MERGE_C R29, R30.reuse, R29, RZ ;  /* 0x0000001d1e1d723e */ /* 0x042fe200048070ff */
[----:B------:R-:W-:Y:S01]  /*14170*/  FADD.FTZ R30, R30, R13 ;  /* 0x0000000d1e1e7221 */ /* 0x000fe20000010000 */
[----:B------:R-:W-:Y:S02]  /*14180*/  IMAD.IADD R13, R165, 0x1, R14 ;  /* 0x00000001a50d7824 */ /* 0x000fe400078e020e */
[----:B------:R-:W-:Y:S02]  /*14190*/  F2FP.SATFINITE.E4M3.F32.PACK_AB_MERGE_C R185, R28, R27, R29 ;  /* 0x0000001b1cb9723e */ /* 0x000fe4000480701d */
[----:B------:R-:W-:Y:S01]  /*141a0*/  IMAD.IADD R6, R13, 0x1, R6 ;  /* 0x000000010d067824 */ /* 0x000fe200078e0206 */
[----:B------:R-:W-:Y:S01]  /*141b0*/  MUFU.EX2 R33, R33 ;  /* 0x0000002100217308 */ /* 0x000fe20000000800 */
[----:B--2---:R-:W-:-:S07]  /*141c0*/  FADD.FTZ R11, R31, R30 ;  /* 0x0000001e1f0b7221 */ /* 0x004fce0000010000 */
[----:B------:R-:W1:Y:S01]  /*141d0*/  MUFU.EX2 R34, R34 ;  /* 0x0000002200227308 */ /* 0x000e620000000800 */
[----:B0-----:R-:W-:-:S01]  /*141e0*/  FADD.FTZ R12, R32, R11 ;  /* 0x0000000b200c7221 */ /* 0x001fc20000010000 */
[----:B-1----:R-:W-:-:S03]  /*141f0*/  F2FP.SATFINITE.E4M3.F32.PACK_AB_MERGE_C R5, R34, R33, RZ ;  /* 0x000000212205723e */ /* 0x002fc600048070ff */
[----:B------:R-:W-:Y:S01]  /*14200*/  FADD.FTZ R33, R33, R12 ;  /* 0x0000000c21217221 */ /* 0x000fe20000010000 */
[----:B------:R-:W-:-:S03]  /*14210*/  F2FP.SATFINITE.E4M3.F32.PACK_AB_MERGE_C R187, R32, R31, R5 ;  /* 0x0000001f20bb723e */ /* 0x000fc60004807005 */
[----:B------:R-:W-:Y:S01]  /*14220*/  FADD.FTZ R0, R34, R33 ;  /* 0x0000002122007221 */ /* 0x000fe20000010000 */
[----:B------:R-:W-:Y:S01]  /*14230*/  VIADD R5, R164, 0xfffffffe ;  /* 0xfffffffea4057836 */ /* 0x000fe20000000000 */
        /* <DEDUP_REMOVED lines=12> */
.L_x_1558:
[----:B------:R-:W-:-:S13]  /*14300*/  ISETP.NE.AND P4, PT, R7, 0x1, PT ;  /* 0x000000010700780c */ /* 0x000fda0003f85270 */
[----:B------:R-:W0:Y:S02]  /*14310*/  @P4 LDC.64 R10, c[0x0][0x9e8] ;  /* 0x00027a00ff0a4b82 */ /* 0x000e240000000a00 */
[----:B0-----:R-:W-:-:S05]  /*14320*/  @P4 IMAD.HI.U32 R10, R12, R10, RZ ;  /* 0x0000000a0c0a4227 */ /* 0x001fca00078e00ff */
[----:B------:R-:W-:-:S07]  /*14330*/  @P4 SHF.R.U32.HI R12, RZ, R11, R10 ;  /* 0x0000000bff0c4219 */ /* 0x000fce000001160a */
.L_x_1559:
[----:B------:R-:W-:Y:S05]  /*14340*/  BSYNC B0 ;  /* 0x0000000000007941 */ /* 0x000fea0003800000 */
.L_x_1557:
[----:B------:R-:W-:-:S05]  /*14350*/  IMAD R7, R12, R7, R7 ;  /* 0x000000070c077224 */ /* 0x000fca00078e0207 */
[----:B------:R-:W-:-:S07]  /*14360*/  VIMNMX R6, R6, R7, PT ;  /* 0x0000000706067248 */ /* 0x000fce0003fe0100 */
.L_x_1556:
[----:B------:R-:W-:Y:S01]  /*14370*/  SHF.R.S32.HI R7, RZ, 0x1f, R6 ;  /* 0x0000001fff077819 */ /* 0x000fe20000011406 */
[----:B------:R-:W-:Y:S01]  /*14380*/  ULDC UR52, c[0x0][0x9e4] ;  /* 0x0002790000347ab9 */ /* 0x000fe20000000800 */
[----:B------:R-:W-:Y:S01]  /*14390*/  ULDC UR49, c[0x0][0x9e4] ;  /* 0x0002790000317ab9 */ /* 0x000fe20000000800 */
[----:B------:R-:W-:Y:S01]  /*143a0*/  ULDC UR48, c[0x0][0x988] ;  /* 0x0002620000307ab9 */ /* 0x000fe20000000800 */
[----:B------:R-:W-:Y:S01]  /*143b0*/  LEA.HI R7, R7, R6, RZ, 0x6 ;  /* 0x0000000607077211 */ /* 0x000fe200078f30ff */
[----:B------:R-:W-:Y:S01]  /*143c0*/  ULDC UR51, c[0x0][0x988] ;  /* 0x0002620000337ab9 */ /* 0x000fe20000000800 */
[----:B------:R-:W-:Y:S01]  /*143d0*/  ULDC UR50, c[0x0][0x988] ;  /* 0x0002620000327ab9 */ /* 0x000fe20000000800 */
[----:B------:R-:W-:Y:S01]  /*143e0*/  ULDC UR54, c[0x0][0x9e0] ;  /* 0x0002780000367ab9 */ /* 0x000fe20000000800 */
[----:B------:R-:W-:Y:S01]  /*143f0*/  SHF.R.S32.HI R7, RZ, 0x6, R7 ;  /* 0x00000006ff077819 */ /* 0x000fe20000011407 */
[----:B------:R-:W-:Y:S01]  /*14400*/  ULDC UR53, c[0x0][0x9e0] ;  /* 0x0002780000357ab9 */ /* 0x000fe20000000800 */
[----:B------:R-:W-:-:S02]  /*14410*/  CS2R R24, SRZ ;  /* 0x0000000000187805 */ /* 0x000fc4000001ff00 */
[----:B------:R-:W-:Y:S02]  /*14420*/  CS2R R26, SRZ ;  /* 0x00000000001a7805 */ /* 0x000fe4000001ff00 */
[----:B------:R-:W-:Y:S02]  /*14430*/  VIMNMX R10, R204, R7, !PT ;  /* 0x00000007cc0a7248 */ /* 0x000fe40007fe0100 */
[----:B------:R-:W-:Y:S02]  /*14440*/  CS2R R28, SRZ ;  /* 0x00000000001c7805 */ /* 0x000fe4000001ff00 */
[----:B------:R-:W-:Y:S02]  /*14450*/  CS2R R30, SRZ ;  /* 0x00000000001e7805 */ /* 0x000fe4000001ff00 */
[----:B------:R-:W-:Y:S02]  /*14460*/  CS2R R32, SRZ ;  /* 0x0000000000207805 */ /* 0x000fe4000001ff00 */
[----:B------:R-:W-:-:S02]  /*14470*/  ISETP.GE.AND P4, PT, R5, R10, PT ;  /* 0x0000000a0500720c */ /* 0x000fc40003f86270 */
        /* <DEDUP_REMOVED lines=123> */
[----:B------:R-:W-:-:S07]  /*14c30*/  CS2R R24, SRZ ;  /* 0x0000000000187805 */ /* 0x000fce000001ff00 */
.L_x_1579:
[----:B------:R-:W-:Y:S01]  /*14c40*/  VIADD R11, R200, 0x1 ;  /* 0x00000001c80b7836 */ /* 0x000fe20000000000 */
[----:B------:R-:W-:Y:S05]  /*14c50*/  YIELD ;  /* 0x0000000000007946 */ /* 0x000fea0003800000 */
[----:B------:R-:W-:-:S04]  /*14c60*/  ISETP.NE.AND P4, PT, R11, 0x2, PT ;  /* 0x000000020b00780c */ /* 0x000fc80003f85270 */
[----:B------:R-:W-:Y:S02]  /*14c70*/  SEL R11, R11, RZ, P4 ;  /* 0x000000ff0b0b7207 */ /* 0x000fe40002000000 */
[----:B------:R-:W-:Y:S02]  /*14c80*/  SEL R205, RZ, 0x1, P4 ;  /* 0x00000001ffcd7807 */ /* 0x000fe40002000000 */
[----:B------:R-:W-:Y:S02]  /*14c90*/  ISETP.NE.AND P4, PT, R201, RZ, PT ;  /* 0x000000ffc900720c */ /* 0x000fe40003f85270 */
[----:B------:R-:W-:-:S11]  /*14ca0*/  LOP3.LUT R205, R193, R205, RZ, 0x3c, !PT ;  /* 0x000000cdc1cd7212 */ /* 0x000fd600078e3cff */
[----:B------:R-:W-:Y:S05]  /*14cb0*/  @P4 BRA `(.L_x_1561) ;  /* 0x0000000000304947 */ /* 0x000fea0003800000 */
[----:B------:R-:W-:Y:S05]  /*14cc0*/  @!P0 BRA `(.L_x_1562) ;  /* 0x0000000000048947 */ /* 0x000fea0003800000 */
[----:B------:R-:W-:Y:S01]  /*14cd0*/  BPT.TRAP 0x1 ;  /* 0x000000040000795c */ /* 0x000fe20000300000 */
.L_x_1562:
[----:B------:R-:W-:Y:S01]  /*14ce0*/  IMAD R6, R11, 0x8, R16 ;  /* 0x000000080b067824 */ /* 0x000fe200078e0210 */
[----:B------:R-:W-:-:S04]  /*14cf0*/  SHF.L.U32 R7, R205, 0x1f, RZ ;  /* 0x0000001fcd077819 */ /* 0x000fc800000006ff */
[----:B------:R0:W1:Y:S01]  /*14d00*/  SYNCS.PHASECHK.TRANS64.TRYWAIT P5, [R6+URZ+0x28430], R7 ;  /* 0x02843007060075a7 */ /* 0x00006200080a017f */
[----:B------:R-:W-:Y:S05]  /*14d10*/  @!P0 BRA `(.L_x_1563) ;  /* 0x0000000000048947 */ /* 0x000fea0003800000 */
[----:B------:R-:W-:Y:S01]  /*14d20*/  BPT.TRAP 0x1 ;  /* 0x000000040000795c */ /* 0x000fe20000300000 */
.L_x_1563:
[----:B------:R-:W-:Y:S04]  /*14d30*/  BSSY B0, `(.L_x_1561) ;  /* 0x0000004000007945 */ /* 0x000fe80003800000 */
[----:B-1----:R-:W-:Y:S05]  /*14d40*/  @P5 BRA `(.L_x_1564) ;  /* 0x0000000000085947 */ /* 0x002fea0003800000 */
[----:B------:R-:W1:Y:S02]  /*14d50*/  SYNCS.PHASECHK.TRANS64.TRYWAIT P5, [R6+URZ+0x28430], R7 ;  /* 0x02843007060075a7 */ /* 0x000e6400080a017f */
[----:B-1----:R-:W-:Y:S05]  /*14d60*/  @!P5 BRA `(.L_x_1565) ;  /* 0x0000018400f8d947 */ /* 0x002fea0003800000 */
.L_x_1564:
[----:B------:R-:W-:Y:S05]  /*14d70*/  BSYNC B0 ;  /* 0x0000000000007941 */ /* 0x000fea0003800000 */
.L_x_1561:
[----:B01----:R-:W0:Y:S01]  /*14d80*/  S2R R6, SR_TID.X ;  /* 0x0000000000067919 */ /* 0x003e220000002100 */
[----:B------:R-:W-:Y:S05]  /*14d90*/  WARPSYNC.ALL ;  /* 0x0000000000007948 */ /* 0x000fea0003800000 */
[----:B------:R-:W-:Y:S02]  /*14da0*/  IMAD.MOV.U32 R15, RZ, RZ, 0x40000040 ;  /* 0x40000040ff0f7424 */ /* 0x000fe400078e00ff */
[----:B------:R-:W-:Y:S02]  /*14db0*/  IMAD.MOV.U32 R21, RZ, RZ, 0x40000040 ;  /* 0x40000040ff157424 */ /* 0x000fe400078e00ff */
[----:B------:R-:W-:Y:S01]  /*14dc0*/  IMAD.MOV.U32 R13, RZ, RZ, 0x40000040 ;  /* 0x40000040ff0d7424 */ /* 0x000fe200078e00ff */
[----:B------:R-:W-:-:S02]  /*14dd0*/  R2UR UR11, R15 ;  /* 0x000000000f0b72ca */ /* 0x000fc400000e0000 */
[----:B------:R-:W-:Y:S02]  /*14de0*/  R2UR UR7, R21 ;  /* 0x00000000150772ca */ /* 0x000fe400000e0000 */
[----:B------:R-:W-:Y:S02]  /*14df0*/  R2UR UR19, R13 ;  /* 0x000000000d1372ca */ /* 0x000fe400000e0000 */
[----:B------:R-:W-:Y:S02]  /*14e00*/  R2UR UR23, R15 ;  /* 0x000000000f1772ca */ /* 0x000fe400000e0000 */
[----:B------:R-:W-:Y:S02]  /*14e10*/  R2UR UR27, R13 ;  /* 0x000000000d1b72ca */ /* 0x000fe400000e0000 */
[----:B------:R-:W-:Y:S02]  /*14e20*/  R2UR UR31, R21 ;  /* 0x00000000151f72ca */ /* 0x000fe400000e0000 */
[----:B0-----:R-:W-:Y:S01]  /*14e30*/  SHF.R.U32.HI R12, RZ, 0x7, R6 ;  /* 0x00000007ff0c7819 */ /* 0x001fe20000011606 */
[----:B------:R-:W-:-:S04]  /*14e40*/  IMAD R6, R11, 0x400, R4 ;  /* 0x000004000b067824 */ /* 0x000fc800078e0204 */
[----:B------:R-:W-:Y:S01]  /*14e50*/  VIADD R7, R12, 0x8 ;  /* 0x000000080c077836 */ /* 0x000fe20000000000 */
[C---:B------:R-:W-:Y:S01]  /*14e60*/  R2UR UR14, R6.reuse ;  /* 0x00000000060e72ca */ /* 0x040fe200000e0000 */
[C---:B------:R-:W-:Y:S02]  /*14e70*/  VIADD R14, R6.reuse, 0x2 ;  /* 0x00000002060e7836 */ /* 0x040fe40000000000 */
[C---:B------:R-:W-:Y:S01]  /*14e80*/  VIADD R20, R6.reuse, 0x4 ;  /* 0x0000000406147836 */ /* 0x040fe20000000000 */
[----:B------:R0:W-:Y:S01]  /*14e90*/  BAR.SYNC.DEFER_BLOCKING R7, 0x100 ;  /* 0x000400070000751d */ /* 0x0001e20000010000 */
[----:B------:R-:W-:Y:S01]  /*14ea0*/  VIADD R12, R6, 0x6 ;  /* 0x00000006060c7836 */ /* 0x000fe20000000000 */
[----:B------:R-:W-:Y:S01]  /*14eb0*/  R2UR UR10, R14 ;  /* 0x000000000e0a72ca */ /* 0x000fe200000e0000 */
[----:B------:R-:W-:Y:S01]  /*14ec0*/  VIADD R14, R6, 0x200 ;  /* 0x00000200060e7836 */ /* 0x000fe20000000000 */
[----:B------:R-:W-:Y:S01]  /*14ed0*/  R2UR UR6, R20 ;  /* 0x00000000140672ca */ /* 0x000fe200000e0000 */
[----:B------:R-:W-:Y:S01]  /*14ee0*/  VIADD R20, R6, 0x204 ;  /* 0x0000020406147836 */ /* 0x000fe20000000000 */
[----:B------:R-:W-:Y:S01]  /*14ef0*/  R2UR UR18, R12 ;  /* 0x000000000c1272ca */ /* 0x000fe200000e0000 */
[----:B------:R-:W-:Y:S01]  /*14f00*/  VIADD R12, R6, 0x202 ;  /* 0x00000202060c7836 */ /* 0x000fe20000000000 */
[----:B------:R-:W-:Y:S01]  /*14f10*/  R2UR UR22, R14 ;  /* 0x000000000e1672ca */ /* 0x000fe200000e0000 */
[----:B0-----:R-:W-:Y:S01]  /*14f20*/  IMAD.MOV.U32 R7, RZ, RZ, 0x40000040 ;  /* 0x40000040ff077424 */ /* 0x001fe200078e00ff */
[----:B------:R-:W-:Y:S01]  /*14f30*/  R2UR UR30, R20 ;  /* 0x00000000141e72ca */ /* 0x000fe200000e0000 */
[----:B------:R-:W-:Y:S01]  /*14f40*/  VIADD R6, R6, 0x206 ;  /* 0x0000020606067836 */ /* 0x000fe20000000000 */
[----:B------:R-:W-:-:S02]  /*14f50*/  R2UR UR26, R12 ;  /* 0x000000000c1a72ca */ /* 0x000fc400000e0000 */
[C---:B------:R-:W-:Y:S02]  /*14f60*/  R2UR UR15, R7.reuse ;  /* 0x00000000070f72ca */ /* 0x040fe400000e0000 */
[----:B------:R-:W-:Y:S02]  /*14f70*/  R2UR UR34, R6 ;  /* 0x00000000062272ca */ /* 0x000fe400000e0000 */
[----:B------:R-:W-:Y:S01]  /*14f80*/  R2UR UR35, R7 ;  /* 0x00000000072372ca */ /* 0x000fe200000e0000 */
[----:B------:R-:W-:-:S08]  /*14f90*/  WARPGROUP.ARRIVE ;  /* 0x00000000000079c5 */ /* 0x000fd00000000000 */
        /* <DEDUP_REMOVED lines=23> */
[----:B------:R-:W-:Y:S05]  /*15110*/  @P4 BRA `(.L_x_1566) ;  /* 0x0000000000284947 */ /* 0x000fea0003800000 */
[----:B------:R-:W-:Y:S05]  /*15120*/  @!P0 BRA `(.L_x_1567) ;  /* 0x0000000000048947 */ /* 0x000fea0003800000 */
[----:B------:R-:W-:Y:S01]  /*15130*/  BPT.TRAP 0x1 ;  /* 0x000000040000795c */ /* 0x000fe20000300000 */
.L_x_1567:
[----:B------:R-:W-:Y:S01]  /*15140*/  SHF.L.U32 R6, R193, 0x1f, RZ ;  /* 0x0000001fc1067819 */ /* 0x000fe200000006ff */
[----:B------:R-:W-:-:S04]  /*15150*/  IMAD R7, R200, 0x8, R16 ;  /* 0x00000008c8077824 */ /* 0x000fc800078e0210 */
[----:B------:R0:W1:Y:S01]  /*15160*/  SYNCS.PHASECHK.TRANS64.TRYWAIT P4, [R7+URZ+0x28450], R6 ;  /* 0x02845006070075a7 */ /* 0x000062000808017f */
[----:B------:R-:W-:Y:S05]  /*15170*/  @!P0 BRA `(.L_x_1568) ;  /* 0x0000000000048947 */ /* 0x000fea0003800000 */
[----:B------:R-:W-:Y:S01]  /*15180*/  BPT.TRAP 0x1 ;  /* 0x000000040000795c */ /* 0x000fe20000300000 */
.L_x_1568:
[----:B-1----:R-:W-:Y:S05]  /*15190*/  @P4 BRA `(.L_x_1566) ;  /* 0x0000000000084947 */ /* 0x002fea0003800000 */
[----:B------:R-:W1:Y:S02]  /*151a0*/  SYNCS.PHASECHK.TRANS64.TRYWAIT P4, [R7+URZ+0x28450], R6 ;  /* 0x02845006070075a7 */ /* 0x000e64000808017f */
[----:B-1----:R-:W-:Y:S05]  /*151b0*/  @!P4 BRA `(.L_x_1569) ;  /* 0x0000018000f8c947 */ /* 0x002fea0003800000 */
.L_x_1566:
[----:B01----:R-:W-:Y:S01]  /*151c0*/  VIADD R6, R16, 0x8000 ;  /* 0x0000800010067836 */ /* 0x003fe20000000000 */
[----:B------:R-:W-:Y:S01]  /*151d0*/  MOV R7, 0x80000020 ;  /* 0x8000002000077802 */ /* 0x000fe20000000f00 */
[----:B------:R-:W-:Y:S05]  /*151e0*/  WARPSYNC.ALL ;  /* 0x0000000000007948 */ /* 0x000fea0003800000 */
[----:B------:R-:W-:Y:S01]  /*151f0*/  SHF.R.U32.HI R6, RZ, 0x4, R6 ;  /* 0x00000004ff067819 */ /* 0x000fe20000011606 */
[----:B------:R-:W-:Y:S01]  /*15200*/  WARPGROUP.ARRIVE ;  /* 0x00000000000079c5 */ /* 0x000fe20000000000 */
[----:B------:R-:W-:Y:S01]  /*15210*/  R2UR UR7, R7 ;  /* 0x00000000070772ca */ /* 0x000fe200000e0000 */
[----:B------:R-:W-:Y:S01]  /*15220*/  IMAD.MOV.U32 R7, RZ, RZ, -0x7fffffe0 ;  /* 0x80000020ff077424 */ /* 0x000fe200078e00ff */
[----:B------:R-:W-:-:S03]  /*15230*/  LOP3.LUT R6, R6, 0x3fff, RZ, 0xc0, !PT ;  /* 0x00003fff06067812 */ /* 0x000fc600078ec0ff */
[----:B------:R-:W0:Y:S01]  /*15240*/  S2R R193, SR_TID.X ;  /* 0x0000000000c17919 */ /* 0x000e220000002100 */
[----:B------:R-:W-:Y:S02]  /*15250*/  IMAD.IADD R14, R202, 0x1, R199 ;  /* 0x00000001ca0e7824 */ /* 0x000fe400078e02c7 */
[----:B------:R-:W-:Y:S01]  /*15260*/  FMUL.FTZ R15, R2, R152 ;  /* 0x00000098020f7220 */ /* 0x000fe20000410000 */
[----:B------:R-:W-:Y:S01]  /*15270*/  LOP3.LUT R6, R6, 0x10000, RZ, 0xfc, !PT ;  /* 0x0001000006067812 */ /* 0x000fe200078efcff */
[C---:B------:R-:W-:Y:S01]  /*15280*/  FMUL.FTZ R20, R2.reuse, R153 ;  /* 0x0000009902147220 */ /* 0x040fe20000410000 */
[C---:B------:R-:W-:Y:S01]  /*15290*/  FMUL.FTZ R12, R2.reuse, R154 ;  /* 0x0000009a020c7220 */ /* 0x040fe20000410000 */
[C---:B------:R-:W-:Y:S01]  /*152a0*/  FMUL.FTZ R13, R2.reuse, R155 ;  /* 0x0000009b020d7220 */ /* 0x040fe20000410000 */
[----:B------:R-:W-:Y:S01]  /*152b0*/  FMUL.FTZ R153, R2, R156 ;  /* 0x0000009c02997220 */ /* 0x000fe20000410000 */
[----:B------:R-:W-:Y:S02]  /*152c0*/  IMAD R6, R200, 0x400, R6 ;  /* 0x00000400c8067824 */ /* 0x000fe400078e0206 */
[C---:B------:R-:W-:Y:S01]  /*152d0*/  FMUL.FTZ R154, R2.reuse, R157 ;  /* 0x0000009d029a7220 */ /* 0x040fe20000410000 */
[C---:B------:R-:W-:Y:S01]  /*152e0*/  FMUL.FTZ R21, R2.reuse, R158 ;  /* 0x0000009e02157220 */ /* 0x040fe20000410000 */
[C---:B------:R-:W-:Y:S01]  /*152f0*/  FMUL.FTZ R152, R2.reuse, R159 ;  /* 0x0000009f02987220 */ /* 0x040fe20000410000 */
[----:B------:R-:W-:Y:S01]  /*15300*/  FMUL.FTZ R155, R2, R162 ;  /* 0x000000a2029b7220 */ /* 0x000fe20000410000 */
[C---:B------:R-:W-:Y:S01]  /*15310*/  R2UR UR6, R6.reuse ;  /* 0x00000000060672ca */ /* 0x040fe200000e0000 */
[----:B------:R-:W-:-:S02]  /*15320*/  VIADD R6, R6, 0x2 ;  /* 0x0000000206067836 */ /* 0x000fc40000000000 */
        /* <DEDUP_REMOVED lines=12> */
[----:B------:R-:W-:Y:S01]  /*153f0*/  R2UR UR6, R6 ;  /* 0x00000000060672ca */ /* 0x000fe200000e0000 */
[C---:B------:R-:W-:Y:S01]  /*15400*/  FMUL.FTZ R169, R2.reuse, R172 ;  /* 0x000000ac02a97220 */ /* 0x040fe20000410000 */
[----:B------:R-:W-:Y:S01]  /*15410*/  R2UR UR7, R7 ;  /* 0x00000000070772ca */ /* 0x000fe200000e0000 */
[----:B------:R-:W1:Y:S01]  /*15420*/  @P2 LDC R6, c[0x0][0x450] ;  /* 0x00011400ff062b82 */ /* 0x000e620000000800 */
[C---:B------:R-:W-:Y:S01]  /*15430*/  FMUL.FTZ R170, R2.reuse, R173 ;  /* 0x000000ad02aa7220 */ /* 0x040fe20000410000 */
[C---:B------:R-:W-:Y:S01]  /*15440*/  FMUL.FTZ R167, R2.reuse, R174 ;  /* 0x000000ae02a77220 */ /* 0x040fe20000410000 */
[C---:B------:R-:W-:Y:S01]  /*15450*/  FMUL.FTZ R168, R2.reuse, R175 ;  /* 0x000000af02a87220 */ /* 0x040fe20000410000 */
[C---:B------:R-:W-:Y:S01]  /*15460*/  FMUL.FTZ R173, R2.reuse, R176 ;  /* 0x000000b002ad7220 */ /* 0x040fe20000410000 */
[C---:B------:R-:W-:Y:S01]  /*15470*/  FMUL.FTZ R174, R2.reuse, R177 ;  /* 0x000000b102ae7220 */ /* 0x040fe20000410000 */
[C---:B------:R-:W-:Y:S01]  /*15480*/  FMUL.FTZ R171, R2.reuse, R178 ;  /* 0x000000b202ab7220 */ /* 0x040fe20000410000 */
[----:B------:R-:W-:Y:S01]  /*15490*/  FMUL.FTZ R172, R2, R179 ;  /* 0x000000b302ac7220 */ /* 0x000fe20000410000 */
[----:B------:R-:W2:Y:S01]  /*154a0*/  @P2 LDC R7, c[0x0][0x44c] ;  /* 0x00011300ff072b82 */ /* 0x000ea20000000800 */
[----:B------:R-:W-:-:S02]  /*154b0*/  IMAD.SHL.U32 R175, R5, 0x40, RZ ;  /* 0x0000004005af7824 */ /* 0x000fc400078e00ff */
[C---:B------:R-:W-:Y:S01]  /*154c0*/  FMUL.FTZ R178, R2.reuse, R180 ;  /* 0x000000b402b27220 */ /* 0x040fe20000410000 */
[C---:B------:R-:W-:Y:S01]  /*154d0*/  FMUL.FTZ R179, R2.reuse, R181 ;  /* 0x000000b502b37220 */ /* 0x040fe20000410000 */
[C---:B------:R-:W-:Y:S01]  /*154e0*/  FMUL.FTZ R176, R2.reuse, R182 ;  /* 0x000000b602b07220 */ /* 0x040fe20000410000 */
[----:B------:R-:W-:Y:S01]  /*154f0*/  FMUL.FTZ R177, R2, R183 ;  /* 0x000000b702b17220 */ /* 0x000fe20000410000 */
[----:B------:R-:W-:Y:S01]  /*15500*/  IADD3 R181, -R196, 0x1, -R175 ;  /* 0x00000001c4b57810 */ /* 0x000fe20007ffe9af */
[----:B------:R-:W3:Y:S01]  /*15510*/  MUFU.TANH R15, R15 ;  /* 0x0000000f000f7308 */ /* 0x000ee20000002400 */
[----:B0-----:R-:W-:Y:S02]  /*15520*/  SHF.R.U32.HI R193, RZ, 0x7, R193 ;  /* 0x00000007ffc17819 */ /* 0x001fe400000116c1 */
[----:B------:R-:W-:-:S05]  /*15530*/  IADD3 R181, -R195, R181, R197 ;  /* 0x000000b5c3b57210 */ /* 0x000fca0007ffe1c5 */
[----:B------:R-:W0:Y:S01]  /*15540*/  MUFU.TANH R20, R20 ;  /* 0x0000001400147308 */ /* 0x000e220000002400 */
[C---:B------:R-:W-:Y:S02]  /*15550*/  VIADD R180, R181.reuse, UR54 ;  /* 0x00000036b5b47c36 */ /* 0x040fe40008000000 */
[----:B------:R-:W-:-:S05]  /*15560*/  VIADD R181, R181, UR55 ;  /* 0x00000037b5b57c36 */ /* 0x000fca0008000000 */
[----:B------:R-:W4:Y:S01]  /*15570*/  MUFU.TANH R12, R12 ;  /* 0x0000000c000c7308 */ /* 0x000f220000002400 */
[----:B--2---:R-:W-:-:S05]  /*15580*/  @P2 IMAD.HI.U32 R7, R14, R7, RZ ;  /* 0x000000070e072227 */ /* 0x004fca00078e00ff */
[----:B-1----:R-:W-:Y:S01]  /*15590*/  @P2 SHF.R.U32.HI R14, RZ, R6, R7 ;  /* 0x00000006ff0e2219 */ /* 0x002fe20000011607 */
[----:B------:R-:W-:Y:S01]  /*155a0*/  @!P1 IMAD R6, R11, 0x8, R16 ;  /* 0x000000080b069824 */ /* 0x000fe200078e0210 */
[----:B------:R-:W1:Y:S01]  /*155b0*/  MUFU.TANH R13, R13 ;  /* 0x0000000d000d7308 */ /* 0x000e620000002400 */
[----:B------:R-:W-:Y:S02]  /*155c0*/  IADD3 R7, -R193, 0xb, RZ ;  /* 0x0000000bc1077810 */ /* 0x000fe40007ffe1ff */
[----:B------:R-:W-:-:S05]  /*155d0*/  @!P1 VIADD R6, R6, 0x28440 ;  /* 0x0002844006069836 */ /* 0x000fca0000000000 */
[----:B------:R-:W2:Y:S01]  /*155e0*/  MUFU.TANH R153, R153 ;  /* 0x0000009900997308 */ /* 0x000ea20000002400 */
[----:B------:R-:W-:-:S07]  /*155f0*/  @!P1 PRMT R6, RZ, 0x654, R6 ;  /* 0x00000654ff069816 */ /* 0x000fce0000000006 */
        /* <DEDUP_REMOVED lines=28> */
[----:B------:R-:W-:-:S06]  /*157c0*/  WARPGROUP.ARRIVE ;  /* 0x00000000000079c5 */ /* 0x000fcc0000000000 */
[----:B------:R-:W-:Y:S03]  /*157d0*/  QGMMA.64x256x32.F32.E4M3.E4M3 R24, R184, gdesc[UR4], R24, gsb0 ;  /* 0x03e00004b8187df3 */ /* 0x000fe60008000818 */
[----:B------:R-:W-:Y:S02]  /*157e0*/  WARPGROUP.DEPBAR.LE gsb0, 0x0 ;  /* 0x00008000000079c5 */ /* 0x000fe40000010000 */
[----:B------:R-:W5:Y:S01]  /*157f0*/  SHFL.IDX PT, R184, R14, RZ, 0x1c1f ;  /* 0x001c1fff0eb87589 */ /* 0x000f6200000e0000 */
[----:B------:R0:W-:Y:S06]  /*15800*/  BAR.ARV R7, 0x100 ;  /* 0x000400070000751d */ /* 0x0001ec0000002000 */
[----:B------:R0:W-:Y:S01]  /*15810*/  @!P1 SYNCS.ARRIVE.TRANS64.RED.A1T0 RZ, [R6+URZ], RZ ;  /* 0x000000ff06ff99a7 */ /* 0x0001e2000810043f */
[----:B-----5:R-:W-:-:S02]  /*15820*/  IMAD.IADD R182, R180, 0x1, R184 ;  /* 0x00000001b4b67824 */ /* 0x020fc400078e02b8 */
[----:B------:R-:W-:Y:S01]  /*15830*/  IMAD.IADD R183, R181, 0x1, R184 ;  /* 0x00000001b5b77824 */ /* 0x000fe200078e02b8 */
[----:B01234-:R-:W-:Y:S06]  /*15840*/  @!P3 BRA `(.L_x_1570) ;  /* 0x000000000058b947 */ /* 0x01ffec0003800000 */
[----:B------:R-:W-:Y:S01]  /*15850*/  IADD3 R184, -R195, R197, R184 ;  /* 0x000000c5c3b87210 */ /* 0x000fe20007ffe1b8 */
[----:B------:R-:W-:Y:S03]  /*15860*/  BSSY B0, `(.L_x_1571) ;  /* 0x0000010000007945 */ /* 0x000fe60003800000 */
        /* <DEDUP_REMOVED lines=10> */
.L_x_1572:
[----:B------:R-:W-:-:S05]  /*15910*/  IMAD.U32 R185, RZ, RZ, UR52 ;  /* 0x00000034ffb97e24 */ /* 0x000fca000f8e00ff */
[----:B------:R-:W-:-:S13]  /*15920*/  ISETP.NE.AND P4, PT, R185, 0x1, PT ;  /* 0x00000001b900780c */ /* 0x000fda0003f85270 */
[----:B------:R-:W0:Y:S02]  /*15930*/  @P4 LDC.64 R6, c[0x0][0x9e8] ;  /* 0x00027a00ff064b82 */ /* 0x000e240000000a00 */
[----:B0-----:R-:W-:-:S05]  /*15940*/  @P4 IMAD.HI.U32 R6, R184, R6, RZ ;  /* 0x00000006b8064227 */ /* 0x001fca00078e00ff */
[----:B------:R-:W-:-:S07]  /*15950*/  @P4 SHF.R.U32.HI R184, RZ, R7, R6 ;  /* 0x00000007ffb84219 */ /* 0x000fce0000011606 */
.L_x_1573:
[----:B------:R-:W-:Y:S05]  /*15960*/  BSYNC B0 ;  /* 0x0000000000007941 */ /* 0x000fea0003800000 */
.L_x_1571:
[----:B------:R-:W-:-:S04]  /*15970*/  IMAD R184, R184, R185, -R175 ;  /* 0x000000b9b8b87224 */ /* 0x000fc800078e0aaf */
[----:B------:R-:W-:-:S05]  /*15980*/  IMAD.IADD R184, R184, 0x1, -R196 ;  /* 0x00000001b8b87824 */ /* 0x000fca00078e0ac4 */
[----:B------:R-:W-:Y:S02]  /*15990*/  VIMNMX R183, R183, R184, !PT ;  /* 0x000000b8b7b77248 */ /* 0x000fe40007fe0100 */
[----:B------:R-:W-:-:S07]  /*159a0*/  VIADDMNMX R182, R184, R185, R182, PT ;  /* 0x000000b9b8b67246 */ /* 0x000fce00038001b6 */
.L_x_1570:
[----:B------:R-:W-:Y:S01]  /*159b0*/  ISETP.GT.AND P5, PT, R5, -0x1, PT ;  /* 0xffffffff0500780c */ /* 0x000fe20003fa4270 */
[----:B------:R-:W0:Y:S03]  /*159c0*/  SHFL.IDX PT, R14, R14, 0x1, 0x1c1f ;  /* 0x003c1f000e0e7f89 */ /* 0x000e2600000e0000 */
[----:B------:R-:W-:-:S04]  /*159d0*/  ISETP.GT.AND P4, PT, R183, RZ, P5 ;  /* 0x000000ffb700720c */ /* 0x000fc80002f84270 */
[----:B------:R-:W-:-:S04]  /*159e0*/  ISETP.LT.OR P4, PT, R182, 0x1, P4 ;  /* 0x00000001b600780c */ /* 0x000fc80002781670 */
[----:B------:R-:W-:Y:S02]  /*159f0*/  FSEL R15, R15, -INF , !P4 ;  /* 0xff8000000f0f7808 */ /* 0x000fe40006000000 */
[----:B------:R-:W-:-:S04]  /*15a00*/  ISETP.GT.AND P4, PT, R183, 0x1, P5 ;  /* 0x00000001b700780c */ /* 0x000fc80002f84270 */
[----:B------:R-:W-:-:S04]  /*15a10*/  ISETP.LT.OR P4, PT, R182, 0x2, P4 ;  /* 0x00000002b600780c */ /* 0x000fc80002781670 */
[----:B------:R-:W-:Y:S02]  /*15a20*/  FSEL R20, R20, -INF , !P4 ;  /* 0xff80000014147808 */ /* 0x000fe40006000000 */
[----:B------:R-:W-:Y:S01]  /*15a30*/  ISETP.GT.AND P4, PT, R183, 0x8, P5 ;  /* 0x00000008b700780c */ /* 0x000fe20002f84270 */
[--C-:B0-----:R-:W-:Y:S02]  /*15a40*/  IMAD.IADD R180, R180, 0x1, R14.reuse ;  /* 0x00000001b4b47824 */ /* 0x101fe400078e020e */
[----:B------:R-:W-:Y:S01]  /*15a50*/  IMAD.IADD R181, R181, 0x1, R14 ;  /* 0x00000001b5b57824 */ /* 0x000fe200078e020e */
[----:B------:R-:W-:-:S04]  /*15a60*/  ISETP.LT.OR P4, PT, R182, 0x9, P4 ;  /* 0x00000009b600780c */ /* 0x000fc80002781670 */
[----:B------:R-:W-:Y:S02]  /*15a70*/  FSEL R153, R153, -INF , !P4 ;  /* 0xff80000099997808 */ /* 0x000fe40006000000 */
[----:B------:R-:W-:-:S04]  /*15a80*/  ISETP.GT.AND P4, PT, R183, 0x9, P5 ;  /* 0x00000009b700780c */ /* 0x000fc80002f84270 */
        /* <DEDUP_REMOVED lines=37> */
[----:B------:R-:W-:Y:S01]  /*15ce0*/  FSEL R179, R179, -INF , !P4 ;  /* 0xff800000b3b37808 */ /* 0x000fe20006000000 */
[----:B------:R-:W-:Y:S08]  /*15cf0*/  @!P3 BRA `(.L_x_1574) ;  /* 0x000000000058b947 */ /* 0x000ff00003800000 */
        /* <DEDUP_REMOVED lines=12> */
.L_x_1576:
[----:B------:R-:W-:-:S05]  /*15dc0*/  IMAD.U32 R182, RZ, RZ, UR52 ;  /* 0x00000034ffb67e24 */ /* 0x000fca000f8e00ff */
[----:B------:R-:W-:-:S13]  /*15dd0*/  ISETP.NE.AND P4, PT, R182, 0x1, PT ;  /* 0x00000001b600780c */ /* 0x000fda0003f85270 */
[----:B------:R-:W0:Y:S02]  /*15de0*/  @P4 LDC.64 R6, c[0x0][0x9e8] ;  /* 0x00027a00ff064b82 */ /* 0x000e240000000a00 */
[----:B0-----:R-:W-:-:S05]  /*15df0*/  @P4 IMAD.HI.U32 R6, R14, R6, RZ ;  /* 0x000000060e064227 */ /* 0x001fca00078e00ff */
[----:B------:R-:W-:-:S07]  /*15e00*/  @P4 SHF.R.U32.HI R14, RZ, R7, R6 ;  /* 0x00000007ff0e4219 */ /* 0x000fce0000011606 */
.L_x_1577:
[----:B------:R-:W-:Y:S05]  /*15e10*/  BSYNC B0 ;  /* 0x0000000000007941 */ /* 0x000fea0003800000 */
.L_x_1575:
[----:B------:R-:W-:-:S04]  /*15e20*/  IMAD R14, R14, R182, -R175 ;  /* 0x000000b60e0e7224 */ /* 0x000fc800078e0aaf */
[----:B------:R-:W-:-:S05]  /*15e30*/  IMAD.IADD R14, R14, 0x1, -R196 ;  /* 0x000000010e0e7824 */ /* 0x000fca00078e0ac4 */
[----:B------:R-:W-:Y:S02]  /*15e40*/  VIMNMX R181, R181, R14, !PT ;  /* 0x0000000eb5b57248 */ /* 0x000fe40007fe0100 */
[----:B------:R-:W-:-:S07]  /*15e50*/  VIADDMNMX R180, R14, R182, R180, PT ;  /* 0x000000b60eb47246 */ /* 0x000fce00038001b4 */
.L_x_1574:
[----:B------:R-:W-:Y:S01]  /*15e60*/  FMNMX.FTZ R6, R15, R8, !PT ;  /* 0x000000080f067209 */ /* 0x000fe20007810000 */
[----:B------:R-:W-:-:S03]  /*15e70*/  UMOV UR56, UR51 ;  /* 0x0000003300387c82 */ /* 0x000fc60008000000 */
        /* <DEDUP_REMOVED lines=18> */
[----:B0-----:R-:W-:-:S04]  /*15fa0*/  FMNMX.FTZ R6, R6, R7, !PT ;  /* 0x0000000706067209 */ /* 0x001fc80007810000 */
[----:B------:R-:W-:-:S04]  /*15fb0*/  FSETP.NEU.FTZ.AND P4, PT, R6, -INF , PT ;  /* 0xff8000000600780b */ /* 0x000fc80003f9d000 */
[----:B------:R-:W-:-:S05]  /*15fc0*/  FSEL R7, R6, RZ, P4 ;  /* 0x000000ff06077208 */ /* 0x000fca0002000000 */
[----:B------:R-:W-:Y:S01]  /*15fd0*/  FADD.FTZ R7, -R7, R8 ;  /* 0x0000000807077221 */ /* 0x000fe20000010100 */
[----:B------:R-:W-:-:S03]  /*15fe0*/  IMAD.U32 R8, RZ, RZ, UR56 ;  /* 0x00000038ff087e24 */ /* 0x000fc6000f8e00ff */
[----:B------:R-:W-:Y:S01]  /*15ff0*/  FMUL.FTZ R7, R7, UR56 ;  /* 0x0000003807077c20 */ /* 0x000fe20008410000 */
[----:B------:R-:W-:-:S05]  /*16000*/  FFMA.FTZ R8, R6, R8, -8 ;  /* 0xc100000006087423 */ /* 0x000fca0000010008 */
[----:B------:R-:W-:Y:S01]  /*16010*/  FSEL R8, R8, RZ, P4 ;  /* 0x000000ff08087208 */ /* 0x000fe20002000000 */
[----:B------:R-:W-:Y:S01]  /*16020*/  MUFU.EX2 R7, R7 ;  /* 0x0000000700077308 */ /* 0x000fe20000000800 */
[----:B------:R-:W-:-:S03]  /*16030*/  ISETP.GT.AND P4, PT, R181, 0x1, P5 ;  /* 0x00000001b500780c */ /* 0x000fc60002f84270 */
[--C-:B------:R-:W-:Y:S01]  /*16040*/  FFMA.FTZ R15, R15, UR56, -R8.reuse ;  /* 0x000000380f0f7c23 */ /* 0x100fe20008010808 */
[----:B------:R-:W-:Y:S01]  /*16050*/  ISETP.LT.OR P4, PT, R180, 0x2, P4 ;  /* 0x00000002b400780c */ /* 0x000fe20002781670 */
[--C-:B------:R-:W-:Y:S01]  /*16060*/  FFMA.FTZ R20, R20, UR56, -R8.reuse ;  /* 0x0000003814147c23 */ /* 0x100fe20008010808 */
[----:B------:R-:W-:-:S01]  /*16070*/  FFMA.FTZ R153, R153, UR56, -R8 ;  /* 0x0000003899997c23 */ /* 0x000fc20008010808 */
[--C-:B------:R-:W-:Y:S01]  /*16080*/  FFMA.FTZ R154, R154, UR56, -R8.reuse ;  /* 0x000000389a9a7c23 */ /* 0x100fe20008010808 */
[----:B------:R-:W-:Y:S01]  /*16090*/  FSEL R13, R13, -INF , !P4 ;  /* 0xff8000000d0d7808 */ /* 0x000fe20006000000 */
[----:B------:R-:W0:Y:S01]  /*160a0*/  MUFU.EX2 R15, R15 ;  /* 0x0000000f000f7308 */ /* 0x000e220000000800 */
[----:B------:R-:W-:Y:S01]  /*160b0*/  ISETP.GT.AND P4, PT, R181, 0x8, P5 ;  /* 0x00000008b500780c */ /* 0x000fe20002f84270 */
[--C-:B------:R-:W-:Y:S01]  /*160c0*/  FFMA.FTZ R157, R157, UR56, -R8.reuse ;  /* 0x000000389d9d7c23 */ /* 0x100fe20008010808 */
[----:B------:R-:W-:-:S01]  /*160d0*/  FFMA.FTZ R158, R158, UR56, -R8 ;  /* 0x000000389e9e7c23 */ /* 0x000fc20008010808 */
[--C-:B------:R-:W-:Y:S01]  /*160e0*/  FFMA.FTZ R161, R161, UR56, -R8.reuse ;  /* 0x00000038a1a17c23 */ /* 0x100fe20008010808 */
[----:B------:R-:W-:Y:S01]  /*160f0*/  ISETP.LT.OR P4, PT, R180, 0x9, P4 ;  /* 0x00000009b400780c */ /* 0x000fe20002781670 */
[--C-:B------:R-:W-:Y:S01]  /*16100*/  FFMA.FTZ R162, R162, UR56, -R8.reuse ;  /* 0x00000038a2a27c23 */ /* 0x100fe20008010808 */
[----:B------:R-:W-:-:S01]  /*16110*/  FFMA.FTZ R165, R165, UR56, -R8 ;  /* 0x00000038a5a57c23 */ /* 0x000fc20008010808 */
[----:B------:R-:W1:Y:S01]  /*16120*/  MUFU.EX2 R20, R20 ;  /* 0x0000001400147308 */ /* 0x000e620000000800 */
[----:B------:R-:W-:Y:S01]  /*16130*/  FSEL R21, R21, -INF , !P4 ;  /* 0xff80000015157808 */ /* 0x000fe20006000000 */
[--C-:B------:R-:W-:Y:S01]  /*16140*/  FFMA.FTZ R166, R166, UR56, -R8.reuse ;  /* 0x00000038a6a67c23 */ /* 0x100fe20008010808 */
[----:B------:R-:W-:Y:S01]  /*16150*/  ISETP.GT.AND P4, PT, R181, 0x9, P5 ;  /* 0x00000009b500780c */ /* 0x000fe20002f84270 */
[--C-:B------:R-:W-:Y:S01]  /*16160*/  FFMA.FTZ R169, R169, UR56, -R8.reuse ;  /* 0x00000038a9a97c23 */ /* 0x100fe20008010808 */
[----:B------:R-:W-:-:S01]  /*16170*/  FFMA.FTZ R170, R170, UR56, -R8 ;  /* 0x00000038aaaa7c23 */ /* 0x000fc20008010808 */
[----:B------:R-:W-:Y:S01]  /*16180*/  FFMA.FTZ R173, R173, UR56, -R8 ;  /* 0x00000038adad7c23 */ /* 0x000fe20008010808 */
[----:B------:R-:W-:Y:S01]  /*16190*/  ISETP.LT.OR P4, PT, R180, 0xa, P4 ;  /* 0x0000000ab400780c */ /* 0x000fe20002781670 */
[----:B------:R-:W-:Y:S01]  /*161a0*/  MUFU.EX2 R153, R153 ;  /* 0x0000009900997308 */ /* 0x000fe20000000800 */
[----:B0-----:R-:W-:-:S01]  /*161b0*/  FFMA.FTZ R3, R7, R3, R15 ;  /* 0x0000000307037223 */ /* 0x001fc2000001000f */
[--C-:B------:R-:W-:Y:S01]  /*161c0*/  FFMA.FTZ R174, R174, UR56, -R8.reuse ;  /* 0x00000038aeae7c23 */ /* 0x100fe20008010808 */
[----:B------:R-:W-:Y:S01]  /*161d0*/  FSEL R152, R152, -INF , !P4 ;  /* 0xff80000098987808 */ /* 0x000fe20006000000 */
[--C-:B------:R-:W-:Y:S01]  /*161e0*/  FFMA.FTZ R178, R178, UR56, -R8.reuse ;  /* 0x00000038b2b27c23 */ /* 0x100fe20008010808 */
[----:B------:R-:W-:Y:S01]  /*161f0*/  ISETP.GT.AND P4, PT, R181, 0x10, P5 ;  /* 0x00000010b500780c */ /* 0x000fe20002f84270 */
[----:B------:R-:W-:-:S02]  /*16200*/  FFMA.FTZ R8, R179, UR56, -R8 ;  /* 0x00000038b3087c23 */ /* 0x000fc40008010808 */
[----:B------:R-:W-:Y:S01]  /*16210*/  MUFU.EX2 R154, R154 ;  /* 0x0000009a009a7308 */ /* 0x000fe20000000800 */
[----:B------:R-:W-:Y:S01]  /*16220*/  ISETP.LT.OR P4, PT, R180, 0x11, P4 ;  /* 0x00000011b400780c */ /* 0x000fe20002781670 */
[----:B-1----:R-:W-:-:S03]  /*16230*/  FADD.FTZ R3, R20, R3 ;  /* 0x0000000314037221 */ /* 0x002fc60000010000 */
[----:B------:R-:W-:Y:S02]  /*16240*/  FSEL R155, R155, -INF , !P4 ;  /* 0xff8000009b9b7808 */ /* 0x000fe40006000000 */
[----:B------:R-:W-:Y:S01]  /*16250*/  ISETP.GT.AND P4, PT, R181, 0x11, P5 ;  /* 0x00000011b500780c */ /* 0x000fe20002f84270 */
[----:B------:R-:W-:Y:S03]  /*16260*/  MUFU.EX2 R157, R157 ;  /* 0x0000009d009d7308 */ /* 0x000fe60000000800 */
[----:B------:R-:W-:-:S04]  /*16270*/  ISETP.LT.OR P4, PT, R180, 0x12, P4 ;  /* 0x00000012b400780c */ /* 0x000fc80002781670 */
[----:B------:R-:W-:Y:S01]  /*16280*/  FSEL R156, R156, -INF , !P4 ;  /* 0xff8000009c9c7808 */ /* 0x000fe20006000000 */
[----:B------:R-:W-:Y:S01]  /*16290*/  MUFU.EX2 R158, R158 ;  /* 0x0000009e009e7308 */ /* 0x000fe20000000800 */
[----:B------:R-:W-:-:S04]  /*162a0*/  ISETP.GT.AND P4, PT, R181, 0x18, P5 ;  /* 0x00000018b500780c */ /* 0x000fc80002f84270 */
[----:B------:R-:W-:-:S03]  /*162b0*/  ISETP.LT.OR P4, PT, R180, 0x19, P4 ;  /* 0x00000019b400780c */ /* 0x000fc60002781670 */
[----:B------:R-:W-:Y:S01]  /*162c0*/  MUFU.EX2 R161, R161 ;  /* 0x000000a100a17308 */ /* 0x000fe20000000800 */
[----:B------:R-:W-:Y:S02]  /*162d0*/  FSEL R159, R159, -INF , !P4 ;  /* 0xff8000009f9f7808 */ /* 0x000fe40006000000 */
[----:B------:R-:W-:-:S04]  /*162e0*/  ISETP.GT.AND P4, PT, R181, 0x19, P5 ;  /* 0x00000019b500780c */ /* 0x000fc80002f84270 */
[----:B------:R-:W-:Y:S01]  /*162f0*/  ISETP.LT.OR P4, PT, R180, 0x1a, P4 ;  /* 0x0000001ab400780c */ /* 0x000fe20002781670 */
[----:B------:R-:W-:Y:S03]  /*16300*/  MUFU.EX2 R162, R162 ;  /* 0x000000a200a27308 */ /* 0x000fe60000000800 */
[----:B------:R-:W-:Y:S02]  /*16310*/  FSEL R160, R160, -INF , !P4 ;  /* 0xff800000a0a07808 */ /* 0x000fe40006000000 */
[----:B------:R-:W-:-:S03]  /*16320*/  ISETP.GT.AND P4, PT, R181, 0x20, P5 ;  /* 0x00000020b500780c */ /* 0x000fc60002f84270 */
[----:B------:R-:W-:Y:S01]  /*16330*/  MUFU.EX2 R165, R165 ;  /* 0x000000a500a57308 */ /* 0x000fe20000000800 */
[----:B------:R-:W-:-:S04]  /*16340*/  ISETP.LT.OR P4, PT, R180, 0x21, P4 ;  /* 0x00000021b400780c */ /* 0x000fc80002781670 */
        /* <DEDUP_REMOVED lines=23> */
[----:B------:R-:W-:-:S04]  /*164c0*/  ISETP.GT.AND P4, PT, R181, RZ, P5 ;  /* 0x000000ffb500720c */ /* 0x000fc80002f84270 */
[----:B------:R-:W-:-:S04]  /*164d0*/  ISETP.LT.OR P4, PT, R180, 0x1, P4 ;  /* 0x00000001b400780c */ /* 0x000fc80002781670 */
[----:B------:R-:W-:Y:S02]  /*164e0*/  FSEL R12, R12, -INF , !P4 ;  /* 0xff8000000c0c7808 */ /* 0x000fe40006000000 */
        /* <DEDUP_REMOVED lines=10> */
[----:B------:R-:W-:-:S02]  /*16590*/  FSEL R177, R177, -INF , !P5 ;  /* 0xff800000b1b17808 */ /* 0x000fc40006800000 */
        /* <DEDUP_REMOVED lines=40> */
[----:B------:R-:W-:-:S05]  /*16820*/  FFMA.FTZ R14, R177, UR56, -R14 ;  /* 0x00000038b10e7c23 */ /* 0x000fca000801080e */
[----:B------:R-:W2:Y:S01]  /*16830*/  MUFU.EX2 R21, R21 ;  /* 0x0000001500157308 */ /* 0x000ea20000000800 */
[----:B0-----:R-:W-:-:S07]  /*16840*/  FFMA.FTZ R0, R9, R0, R12 ;  /* 0x0000000009007223 */ /* 0x001fce000001000c */
        /* <DEDUP_REMOVED lines=26> */
[----:B------:R-:W-:-:S06]  /*169f0*/  FADD.FTZ R0, R178, R0 ;  /* 0x00000000b2007221 */ /* 0x000fcc0000010000 */
        /* <DEDUP_REMOVED lines=11> */
[----:B-1----:R-:W-:-:S04]  /*16ab0*/  FADD.FTZ R3, R172, R3 ;  /* 0x00000003ac037221 */ /* 0x002fc80000010000 */
[----:B--2---:R-:W-:Y:S01]  /*16ac0*/  FADD.FTZ R177, R176, R3 ;  /* 0x00000003b0b17221 */ /* 0x004fe20000010000 */
[----:B------:R-:W-:-:S03]  /*16ad0*/  FADD.FTZ R3, R8, R0 ;  /* 0x0000000008037221 */ /* 0x000fc60000010000 */
[----:B0-----:R-:W-:Y:S01]  /*16ae0*/  FADD.FTZ R0, R14, R177 ;  /* 0x000000b10e007221 */ /* 0x001fe20000010000 */
[----:B------:R-:W-:Y:S06]  /*16af0*/  @!P0 BRA `(.L_x_1578) ;  /* 0x0000000000048947 */ /* 0x000fec0003800000 */
[----:B------:R-:W-:Y:S01]  /*16b00*/  BPT.TRAP 0x1 ;  /* 0x000000040000795c */ /* 0x000fe20000300000 */
.L_x_1578:
[----:B------:R-:W-:Y:S01]  /*16b10*/  IMAD R177, R200, 0x8, R16 ;  /* 0x00000008c8b17824 */ /* 0x000fe200078e0210 */
[----:B------:R-:W-:Y:S01]  /*16b20*/  ISETP.GT.AND P4, PT, R5, R10, PT ;  /* 0x0000000a0500720c */ /* 0x000fe20003f84270 */
        /* <DEDUP_REMOVED lines=14> */
[----:B------:R-:W-:Y:S01]  /*16c10*/  FMUL.FTZ R35, R35, R9 ;  /* 0x0000000923237220 */ /* 0x000fe20000410000 */
[----:B------:R-:W-:Y:S01]  /*16c20*/  F2FP.SATFINITE.E4M3.F32.PACK_AB_MERGE_C R21, R152, R21, RZ ;  /* 0x000000159815723e */ /* 0x000fe200048070ff */
[-C--:B------:R-:W-:Y:S01]  /*16c30*/  FMUL.FTZ R38, R38, R9.reuse ;  /* 0x0000000926267220 */ /* 0x080fe20000410000 */
[----:B------:R-:W-:Y:S01]  /*16c40*/  PRMT R177, R179, 0x654, R177 ;  /* 0x00000654b3b17816 */ /* 0x000fe200000000b1 */
[----:B------:R-:W-:Y:S01]  /*16c50*/  FMUL.FTZ R39, R39, R9 ;  /* 0x0000000927277220 */ /* 0x000fe20000410000 */
        /* <DEDUP_REMOVED lines=129> */
[----:B------:R-:W-:Y:S01]  /*17470*/  VIADD R5, R5, 0xffffffff ;  /* 0xffffffff05057836 */ /* 0x000fe20000000000 */
        /* <DEDUP_REMOVED lines=12> */
[----:B0-----:R-:W-:Y:S06]  /*17540*/  @P4 BRA `(.L_x_1579) ;  /* 0xffffffd400bc4947 */ /* 0x001fec000383ffff */
[----:B------:R-:W-:Y:S02]  /*17550*/  IMAD.MOV.U32 R9, RZ, RZ, R175 ;  /* 0x000000ffff097224 */ /* 0x000fe400078e00af */
[----:B------:R-:W-:Y:S02]  /*17560*/  IMAD.MOV.U32 R8, RZ, RZ, R6 ;  /* 0x000000ffff087224 */ /* 0x000fe400078e0006 */
[----:B------:R-:W-:Y:S02]  /*17570*/  IMAD.MOV.U32 R200, RZ, RZ, R11 ;  /* 0x000000ffffc87224 */ /* 0x000fe400078e000b */
[----:B------:R-:W-:-:S07]  /*17580*/  IMAD.MOV.U32 R193, RZ, RZ, R205 ;  /* 0x000000ffffc17224 */ /* 0x000fce00078e00cd */
.L_x_1560:
[----:B------:R-:W0:Y:S01]  /*17590*/  LDC R6, c[0x0][0x448] ;  /* 0x00011200ff067b82 */ /* 0x000e220000000800 */
[----:B------:R-:W-:Y:S01]  /*175a0*/  VIADD R7, R199, 0x7f ;  /* 0x0000007fc7077836 */ /* 0x000fe20000000000 */
[----:B------:R-:W-:-:S06]  /*175b0*/  ULDC UR6, c[0x0][0x9dc] ;  /* 0x0002770000067ab9 */ /* 0x000fcc0000000800 */
[----:B------:R-:W1:Y:S01]  /*175c0*/  LDC R12, c[0x0][0x9e4] ;  /* 0x00027900ff0c7b82 */ /* 0x000e620000000800 */
[----:B0-----:R-:W-:Y:S02]  /*175d0*/  ISETP.NE.AND P5, PT, R6, 0x1, PT ;  /* 0x000000010600780c */ /* 0x001fe40003fa5270 */
[----:B-1----:R-:W-:-:S11]  /*175e0*/  ISETP.GE.AND P4, PT, R12, 0x1, PT ;  /* 0x000000010c00780c */ /* 0x002fd60003f86270 */
[----:B------:R-:W0:Y:S08]  /*175f0*/  @P5 LDC R10, c[0x0][0x44c] ;  /* 0x00011300ff0a5b82 */ /* 0x000e300000000800 */
[----:B------:R-:W1:Y:S01]  /*17600*/  @P5 LDC R6, c[0x0][0x450] ;  /* 0x00011400ff065b82 */ /* 0x000e620000000800 */
[----:B0-----:R-:W-:-:S05]  /*17610*/  @P5 IMAD.HI.U32 R10, R7, R10, RZ ;  /* 0x0000000a070a5227 */ /* 0x001fca00078e00ff */
[----:B-1----:R-:W-:Y:S02]  /*17620*/  @P5 SHF.R.U32.HI R7, RZ, R6, R10 ;  /* 0x00000006ff075219 */ /* 0x002fe4000001160a */
[----:B------:R-:W-:-:S05]  /*17630*/  IADD3 R6, R197, 0x1, -R195 ;  /* 0x00000001c5067810 */ /* 0x000fca0007ffe8c3 */
[----:B------:R-:W-:-:S04]  /*17640*/  IMAD.IADD R7, R7, 0x1, R6 ;  /* 0x0000000107077824 */ /* 0x000fc800078e0206 */
[----:B------:R-:W-:Y:S01]  /*17650*/  VIADD R10, R7, -UR6 ;  /* 0x80000006070a7c36 */ /* 0x000fe20008000000 */
[----:B------:R-:W-:Y:S06]  /*17660*/  @!P4 BRA `(.L_x_1580) ;  /* 0x000000000048c947 */ /* 0x000fec0003800000 */
[----:B------:R-:W-:Y:S01]  /*17670*/  IMAD.MOV.U32 R11, RZ, RZ, R7 ;  /* 0x000000ffff0b7224 */ /* 0x000fe200078e0007 */
[----:B------:R-:W-:Y:S04]  /*17680*/  BSSY B0, `(.L_x_1581) ;  /* 0x000000e000007945 */ /* 0x000fe80003800000 */
        /* <DEDUP_REMOVED lines=9> */
.L_x_1582:
[----:B------:R-:W-:-:S13]  /*17720*/  ISETP.NE.AND P2, PT, R12, 0x1, PT ;  /* 0x000000010c00780c */ /* 0x000fda0003f45270 */
[----:B------:R-:W0:Y:S02]  /*17730*/  @P2 LDC.64 R6, c[0x0][0x9e8] ;  /* 0x00027a00ff062b82 */ /* 0x000e240000000a00 */
[----:B0-----:R-:W-:-:S05]  /*17740*/  @P2 IMAD.HI.U32 R6, R11, R6, RZ ;  /* 0x000000060b062227 */ /* 0x001fca00078e00ff */
[----:B------:R-:W-:-:S07]  /*17750*/  @P2 SHF.R.U32.HI R11, RZ, R7, R6 ;  /* 0x00000007ff0b2219 */ /* 0x000fce0000011606 */
.L_x_1583:
[----:B------:R-:W-:Y:S05]  /*17760*/  BSYNC B0 ;  /* 0x0000000000007941 */ /* 0x000fea0003800000 */
.L_x_1581:
[----:B------:R-:W-:-:S05]  /*17770*/  IMAD R11, R11, R12, RZ ;  /* 0x0000000c0b0b7224 */ /* 0x000fca00078e02ff */
[----:B------:R-:W-:-:S07]  /*17780*/  VIMNMX R10, R10, R11, !PT ;  /* 0x0000000b0a0a7248 */ /* 0x000fce0007fe0100 */
.L_x_1580:
[----:B------:R-:W-:-:S05]  /*17790*/  VIADD R10, R10, 0x3f ;  /* 0x0000003f0a0a7836 */ /* 0x000fca0000000000 */
[----:B------:R-:W-:-:S04]  /*177a0*/  SHF.R.S32.HI R6, RZ, 0x1f, R10 ;  /* 0x0000001fff067819 */ /* 0x000fc8000001140a */
[----:B------:R-:W-:-:S04]  /*177b0*/  LEA.HI R6, R6, R10, RZ, 0x6 ;  /* 0x0000000a06067211 */ /* 0x000fc800078f30ff */
[----:B------:R-:W-:-:S04]  /*177c0*/  SHF.R.S32.HI R6, RZ, 0x6, R6 ;  /* 0x00000006ff067819 */ /* 0x000fc80000011406 */
[----:B------:R-:W-:-:S04]  /*177d0*/  VIMNMX R10, R204, R6, !PT ;  /* 0x00000006cc0a7248 */ /* 0x000fc80007fe0100 */
[----:B------:R-:W-:-:S13]  /*177e0*/  ISETP.GE.AND P2, PT, R5, R10, PT ;  /* 0x0000000a0500720c */ /* 0x000fda0003f46270 */
[----:B------:R-:W-:Y:S05]  /*177f0*/  @!P2 BRA `(.L_x_1584) ;  /* 0x0000001c00d0a947 */ /* 0x000fea0003800000 */
[----:B------:R-:W-:Y:S02]  /*17800*/  IMAD.MOV.U32 R11, RZ, RZ, R9 ;  /* 0x000000ffff0b7224 */ /* 0x000fe400078e0009 */
[----:B------:R-:W-:Y:S02]  /*17810*/  IMAD.MOV.U32 R12, RZ, RZ, R8 ;  /* 0x000000ffff0c7224 */ /* 0x000fe400078e0008 */
[----:B------:R-:W-:-:S07]  /*17820*/  IMAD.MOV.U32 R205, RZ, RZ, R193 ;  /* 0x000000ffffcd7224 */ /* 0x000fce00078e00c1 */
.L_x_1595:
[----:B------:R-:W-:Y:S01]  /*17830*/  ISETP.NE.AND P2, PT, R200, 0x1, PT ;  /* 0x00000001c800780c */ /* 0x000fe20003f45270 */
[----:B------:R-:W-:Y:S05]  /*17840*/  YIELD ;  /* 0x0000000000007946 */ /* 0x000fea0003800000 */
[----:B------:R-:W-:Y:S02]  /*17850*/  SEL R193, RZ, 0x1, P2 ;  /* 0x00000001ffc17807 */ /* 0x000fe40001000000 */
[----:B------:R-:W-:Y:S02]  /*17860*/  ISETP.NE.AND P2, PT, R201, RZ, PT ;  /* 0x000000ffc900720c */ /* 0x000fe40003f45270 */
[----:B------:R-:W-:-:S11]  /*17870*/  LOP3.LUT R193, R205, R193, RZ, 0x3c, !PT ;  /* 0x000000c1cdc17212 */ /* 0x000fd600078e3cff */
[----:B------:R-:W-:Y:S05]  /*17880*/  @P2 BRA `(.L_x_1585) ;  /* 0x00000000003c2947 */ /* 0x000fea0003800000 */
[----:B------:R-:W-:Y:S05]  /*17890*/  @!P0 BRA `(.L_x_1586) ;  /* 0x0000000000048947 */ /* 0x000fea0003800000 */
[----:B------:R-:W-:Y:S01]  /*178a0*/  BPT.TRAP 0x1 ;  /* 0x000000040000795c */ /* 0x000fe20000300000 */
.L_x_1586:
        /* <DEDUP_REMOVED lines=8> */
.L_x_1587:
[----:B------:R-:W-:Y:S04]  /*17930*/  BSSY B0, `(.L_x_1585) ;  /* 0x0000004000007945 */ /* 0x000fe80003800000 */
[----:B-1----:R-:W-:Y:S05]  /*17940*/  @P3 BRA `(.L_x_1588) ;  /* 0x0000000000083947 */ /* 0x002fea0003800000 */
[----:B------:R-:W1:Y:S02]  /*17950*/  SYNCS.PHASECHK.TRANS64.TRYWAIT P3, [R6+URZ+0x28430], R7 ;  /* 0x02843007060075a7 */ /* 0x000e64000806017f */
[----:B-1----:R-:W-:Y:S05]  /*17960*/  @!P3 BRA `(.L_x_1589) ;  /* 0x0000015c0020b947 */ /* 0x002fea0003800000 */
.L_x_1588:
[----:B------:R-:W-:Y:S05]  /*17970*/  BSYNC B0 ;  /* 0x0000000000007941 */ /* 0x000fea0003800000 */
.L_x_1585:
[----:B01----:R-:W0:Y:S01]  /*17980*/  S2R R6, SR_TID.X ;  /* 0x0000000000067919 */ /* 0x003e220000002100 */
[----:B------:R-:W-:Y:S01]  /*17990*/  VIADD R13, R200, 0x1 ;  /* 0x00000001c80d7836 */ /* 0x000fe20000000000 */
[----:B------:R-:W-:Y:S05]  /*179a0*/  WARPSYNC.ALL ;  /* 0x0000000000007948 */ /* 0x000fea0003800000 */
[C---:B------:R-:W-:Y:S01]  /*179b0*/  ISETP.NE.AND P3, PT, R13.reuse, 0x2, PT ;  /* 0x000000020d00780c */ /* 0x040fe20003f65270 */
[----:B------:R-:W-:Y:S02]  /*179c0*/  IMAD.MOV.U32 R15, RZ, RZ, 0x40000040 ;  /* 0x40000040ff0f7424 */ /* 0x000fe400078e00ff */
[----:B------:R-:W-:Y:S01]  /*179d0*/  IMAD.MOV.U32 R21, RZ, RZ, 0x40000040 ;  /* 0x40000040ff157424 */ /* 0x000fe200078e00ff */
[----:B------:R-:W-:Y:S01]  /*179e0*/  SEL R13, R13, RZ, P3 ;  /* 0x000000ff0d0d7207 */ /* 0x000fe20001800000 */
[----:B------:R-:W-:Y:S01]  /*179f0*/  IMAD.MOV.U32 R9, RZ, RZ, 0x40000040 ;  /* 0x40000040ff097424 */ /* 0x000fe200078e00ff */
[----:B------:R-:W-:-:S02]  /*17a00*/  R2UR UR11, R15 ;  /* 0x000000000f0b72ca */ /* 0x000fc400000e0000 */
[----:B------:R-:W-:Y:S02]  /*17a10*/  R2UR UR7, R21 ;  /* 0x00000000150772ca */ /* 0x000fe400000e0000 */
[----:B------:R-:W-:Y:S02]  /*17a20*/  R2UR UR19, R9 ;  /* 0x00000000091372ca */ /* 0x000fe400000e0000 */
[----:B------:R-:W-:Y:S02]  /*17a30*/  R2UR UR23, R15 ;  /* 0x000000000f1772ca */ /* 0x000fe400000e0000 */
[----:B------:R-:W-:Y:S02]  /*17a40*/  R2UR UR27, R9 ;  /* 0x00000000091b72ca */ /* 0x000fe400000e0000 */
[----:B------:R-:W-:Y:S02]  /*17a50*/  R2UR UR31, R21 ;  /* 0x00000000151f72ca */ /* 0x000fe400000e0000 */
[----:B0-----:R-:W-:-:S05]  /*17a60*/  SHF.R.U32.HI R6, RZ, 0x7, R6 ;  /* 0x00000007ff067819 */ /* 0x001fca0000011606 */
[----:B------:R-:W-:Y:S02]  /*17a70*/  VIADD R7, R6, 0x8 ;  /* 0x0000000806077836 */ /* 0x000fe40000000000 */
[----:B------:R-:W-:-:S03]  /*17a80*/  IMAD R6, R13, 0x400, R4 ;  /* 0x000004000d067824 */ /* 0x000fc600078e0204 */
[----:B------:R0:W-:Y:S01]  /*17a90*/  BAR.SYNC.DEFER_BLOCKING R7, 0x100 ;  /* 0x000400070000751d */ /* 0x0001e20000010000 */
[C---:B------:R-:W-:Y:S01]  /*17aa0*/  VIADD R14, R6.reuse, 0x2 ;  /* 0x00000002060e7836 */ /* 0x040fe20000000000 */
[C---:B------:R-:W-:Y:S01]  /*17ab0*/  R2UR UR14, R6.reuse ;  /* 0x00000000060e72ca */ /* 0x040fe200000e0000 */
[C---:B------:R-:W-:Y:S02]  /*17ac0*/  VIADD R20, R6.reuse, 0x4 ;  /* 0x0000000406147836 */ /* 0x040fe40000000000 */
[----:B------:R-:W-:Y:S01]  /*17ad0*/  VIADD R8, R6, 0x6 ;  /* 0x0000000606087836 */ /* 0x000fe20000000000 */
[----:B------:R-:W-:Y:S01]  /*17ae0*/  R2UR UR10, R14 ;  /* 0x000000000e0a72ca */ /* 0x000fe200000e0000 */
[----:B0-----:R-:W-:Y:S01]  /*17af0*/  IMAD.MOV.U32 R7, RZ, RZ, 0x40000040 ;  /* 0x40000040ff077424 */ /* 0x001fe200078e00ff */
[----:B------:R-:W-:Y:S01]  /*17b00*/  R2UR UR6, R20 ;  /* 0x00000000140672ca */ /* 0x000fe200000e0000 */
[----:B------:R-:W-:Y:S01]  /*17b10*/  VIADD R20, R6, 0x204 ;  /* 0x0000020406147836 */ /* 0x000fe20000000000 */
[----:B------:R-:W-:Y:S01]  /*17b20*/  R2UR UR18, R8 ;  /* 0x00000000081272ca */ /* 0x000fe200000e0000 */
[----:B------:R-:W-:Y:S01]  /*17b30*/  VIADD R8, R6, 0x202 ;  /* 0x0000020206087836 */ /* 0x000fe20000000000 */
[----:B------:R-:W-:-:S02]  /*17b40*/  R2UR UR15, R7 ;  /* 0x00000000070f72ca */ /* 0x000fc400000e0000 */
[C---:B------:R-:W-:Y:S01]  /*17b50*/  IADD3 R14, R6.reuse, 0x200, RZ ;  /* 0x00000200060e7810 */ /* 0x040fe20007ffe0ff */
[----:B------:R-:W-:Y:S01]  /*17b60*/  VIADD R6, R6, 0x206 ;  /* 0x0000020606067836 */ /* 0x000fe20000000000 */
[----:B------:R-:W-:Y:S02]  /*17b70*/  R2UR UR26, R8 ;  /* 0x00000000081a72ca */ /* 0x000fe400000e0000 */
[----:B------:R-:W-:Y:S02]  /*17b80*/  R2UR UR22, R14 ;  /* 0x000000000e1672ca */ /* 0x000fe400000e0000 */
[----:B------:R-:W-:Y:S02]  /*17b90*/  R2UR UR30, R20 ;  /* 0x00000000141e72ca */ /* 0x000fe400000e0000 */
[----:B------:R-:W-:Y:S01]  /*17ba0*/  R2UR UR34, R6 ;  /* 0x00000000062272ca */ /* 0x000fe200000e0000 */
[----:B------:R-:W-:Y:S01]  /*17bb0*/  WARPGROUP.ARRIVE ;  /* 0x00000000000079c5 */ /* 0x000fe20000000000 */
[----:B------:R-:W-:-:S05]  /*17bc0*/  R2UR UR35, R7 ;  /* 0x00000000072372ca */ /* 0x000fca00000e0000 */
        /* <DEDUP_REMOVED lines=26> */
.L_x_1591:
[----:B------:R-:W-:Y:S01]  /*17d70*/  SHF.L.U32 R6, R205, 0x1f, RZ ;  /* 0x0000001fcd067819 */ /* 0x000fe200000006ff */
[----:B------:R-:W-:-:S04]  /*17d80*/  IMAD R7, R200, 0x8, R16 ;  /* 0x00000008c8077824 */ /* 0x000fc800078e0210 */
[----:B------:R0:W1:Y:S01]  /*17d90*/  SYNCS.PHASECHK.TRANS64.TRYWAIT P2, [R7+URZ+0x28450], R6 ;  /* 0x02845006070075a7 */ /* 0x000062000804017f */
[----:B------:R-:W-:Y:S05]  /*17da0*/  @!P0 BRA `(.L_x_1592) ;  /* 0x0000000000048947 */ /* 0x000fea0003800000 */
[----:B------:R-:W-:Y:S01]  /*17db0*/  BPT.TRAP 0x1 ;  /* 0x000000040000795c */ /* 0x000fe20000300000 */
.L_x_1592:
[----:B-1----:R-:W-:Y:S05]  /*17dc0*/  @P2 BRA `(.L_x_1590) ;  /* 0x0000000000082947 */ /* 0x002fea0003800000 */
[----:B------:R-:W1:Y:S02]  /*17dd0*/  SYNCS.PHASECHK.TRANS64.TRYWAIT P2, [R7+URZ+0x28450], R6 ;  /* 0x02845006070075a7 */ /* 0x000e64000804017f */
[----:B-1----:R-:W-:Y:S05]  /*17de0*/  @!P2 BRA `(.L_x_1593) ;  /* 0x000001580014a947 */ /* 0x002fea0003800000 */
.L_x_1590:
[----:B01----:R-:W-:Y:S01]  /*17df0*/  VIADD R6, R16, 0x8000 ;  /* 0x0000800010067836 */ /* 0x003fe20000000000 */
[----:B------:R-:W-:Y:S05]  /*17e00*/  WARPSYNC.ALL ;  /* 0x0000000000007948 */ /* 0x000fea0003800000 */
[----:B------:R-:W-:-:S04]  /*17e10*/  SHF.R.U32.HI R6, RZ, 0x4, R6 ;  /* 0x00000004ff067819 */ /* 0x000fc80000011606 */
[----:B------:R-:W-:-:S04]  /*17e20*/  LOP3.LUT R6, R6, 0x3fff, RZ, 0xc0, !PT ;  /* 0x00003fff06067812 */ /* 0x000fc800078ec0ff */
[----:B------:R-:W-:-:S05]  /*17e30*/  LOP3.LUT R6, R6, 0x10000, RZ, 0xfc, !PT ;  /* 0x0001000006067812 */ /* 0x000fca00078efcff */
[----:B------:R-:W-:Y:S01]  /*17e40*/  IMAD R6, R200, 0x400, R6 ;  /* 0x00000400c8067824 */ /* 0x000fe200078e0206 */
[----:B------:R-:W-:Y:S01]  /*17e50*/  WARPGROUP.ARRIVE ;  /* 0x00000000000079c5 */ /* 0x000fe20000000000 */
[----:B------:R-:W-:Y:S02]  /*17e60*/  IMAD.MOV.U32 R7, RZ, RZ, -0x7fffffe0 ;  /* 0x80000020ff077424 */ /* 0x000fe400078e00ff */
[C---:B------:R-:W-:Y:S01]  /*17e70*/  FMUL.FTZ R14, R2.reuse, R154 ;  /* 0x0000009a020e7220 */ /* 0x040fe20000410000 */
[----:B------:R-:W-:Y:S01]  /*17e80*/  FMUL.FTZ R15, R2, R155 ;  /* 0x0000009b020f7220 */ /* 0x000fe20000410000 */
[C---:B------:R-:W-:Y:S01]  /*17e90*/  R2UR UR6, R6.reuse ;  /* 0x00000000060672ca */ /* 0x040fe200000e0000 */
[----:B------:R-:W-:Y:S01]  /*17ea0*/  VIADD R6, R6, 0x2 ;  /* 0x0000000206067836 */ /* 0x000fe20000000000 */
[----:B------:R-:W-:Y:S01]  /*17eb0*/  R2UR UR7, R7 ;  /* 0x00000000070772ca */ /* 0x000fe200000e0000 */
[----:B------:R-:W-:Y:S01]  /*17ec0*/  IMAD.MOV.U32 R7, RZ, RZ, -0x7fffffe0 ;  /* 0x80000020ff077424 */ /* 0x000fe200078e00ff */
        /* <DEDUP_REMOVED lines=10> */
[----:B------:R-:W-:Y:S01]  /*17f70*/  FMUL.FTZ R162, R2, R168 ;  /* 0x000000a802a27220 */ /* 0x000fe20000410000 */
[----:B------:R-:W-:Y:S01]  /*17f80*/  QGMMA.64x256x32.F32.E4M3.E4M3 R24, R188, gdesc[UR4], R24, gsb0 ;  /* 0x03e00004bc187df3 */ /* 0x000fe20008000818 */
[----:B------:R-:W-:Y:S01]  /*17f90*/  R2UR UR6, R6 ;  /* 0x00000000060672ca */ /* 0x000fe200000e0000 */
[C---:B------:R-:W-:Y:S01]  /*17fa0*/  FMUL.FTZ R6, R2.reuse, R152 ;  /* 0x0000009802067220 */ /* 0x040fe20000410000 */
[----:B------:R-:W-:Y:S01]  /*17fb0*/  R2UR UR7, R7 ;  /* 0x00000000070772ca */ /* 0x000fe200000e0000 */
[C---:B------:R-:W-:Y:S01]  /*17fc0*/  FMUL.FTZ R7, R2.reuse, R153 ;  /* 0x0000009902077220 */ /* 0x040fe20000410000 */
[C---:B------:R-:W-:Y:S01]  /*17fd0*/  FMUL.FTZ R152, R2.reuse, R158 ;  /* 0x0000009e02987220 */ /* 0x040fe20000410000 */
[C---:B------:R-:W-:Y:S01]  /*17fe0*/  FMUL.FTZ R153, R2.reuse, R159 ;  /* 0x0000009f02997220 */ /* 0x040fe20000410000 */
[----:B------:R-:W-:Y:S01]  /*17ff0*/  MUFU.TANH R20, R20 ;  /* 0x0000001400147308 */ /* 0x000fe20000002400 */
[----:B------:R-:W-:Y:S01]  /*18000*/  FMUL.FTZ R158, R2, R164 ;  /* 0x000000a4029e7220 */ /* 0x000fe20000410000 */
[----:B0-----:R-:W-:Y:S01]  /*18010*/  FMNMX.FTZ R8, R14, R11, !PT ;  /* 0x0000000b0e087209 */ /* 0x001fe20007810000 */
[C---:B------:R-:W-:Y:S01]  /*18020*/  FMUL.FTZ R159, R2.reuse, R165 ;  /* 0x000000a5029f7220 */ /* 0x040fe20000410000 */
[C---:B------:R-:W-:Y:S01]  /*18030*/  FMUL.FTZ R164, R2.reuse, R170 ;  /* 0x000000aa02a47220 */ /* 0x040fe20000410000 */
[C---:B------:R-:W-:Y:S01]  /*18040*/  FMUL.FTZ R163, R2.reuse, R169 ;  /* 0x000000a902a37220 */ /* 0x040fe20000410000 */
[C---:B------:R-:W-:Y:S01]  /*18050*/  FMUL.FTZ R165, R2.reuse, R171 ;  /* 0x000000ab02a57220 */ /* 0x040fe20000410000 */
[----:B-1----:R-:W-:Y:S01]  /*18060*/  FMNMX.FTZ R8, R15, R8, !PT ;  /* 0x000000080f087209 */ /* 0x002fe20007810000 */
        /* <DEDUP_REMOVED lines=14> */
[----:B------:R-:W-:Y:S01]  /*18150*/  UMOV UR56, UR50 ;  /* 0x0000003200387c82 */ /* 0x000fe20008000000 */
[----:B------:R-:W2:Y:S01]  /*18160*/  S2R R205, SR_TID.X ;  /* 0x0000000000cd7919 */ /* 0x000ea20000002100 */
[----:B------:R-:W3:Y:S01]  /*18170*/  MUFU.TANH R152, R152 ;  /* 0x0000009800987308 */ /* 0x000ee20000002400 */
[----:B0-----:R-:W-:-:S07]  /*18180*/  FMNMX.FTZ R9, R6, R12, !PT ;  /* 0x0000000c06097209 */ /* 0x001fce0007810000 */
[----:B------:R-:W0:Y:S01]  /*18190*/  MUFU.TANH R21, R21 ;  /* 0x0000001500157308 */ /* 0x000e220000002400 */
[----:B-1----:R-:W-:-:S04]  /*181a0*/  FMNMX.FTZ R9, R7, R9, !PT ;  /* 0x0000000907097209 */ /* 0x002fc80007810000 */
[----:B------:R-:W-:-:S03]  /*181b0*/  FMNMX.FTZ R9, R20, R9, !PT ;  /* 0x0000000914097209 */ /* 0x000fc60007810000 */
[----:B------:R-:W1:Y:S01]  /*181c0*/  MUFU.TANH R153, R153 ;  /* 0x0000009900997308 */ /* 0x000e620000002400 */
[----:B---3--:R-:W-:-:S07]  /*181d0*/  FMNMX.FTZ R8, R152, R8, !PT ;  /* 0x0000000898087209 */ /* 0x008fce0007810000 */
[----:B------:R-:W3:Y:S01]  /*181e0*/  MUFU.TANH R154, R154 ;  /* 0x0000009a009a7308 */ /* 0x000ee20000002400 */
[----:B0-----:R-:W-:Y:S02]  /*181f0*/  FMNMX.FTZ R9, R21, R9, !PT ;  /* 0x0000000915097209 */ /* 0x001fe40007810000 */
[----:B--2---:R-:W-:-:S05]  /*18200*/  SHF.R.U32.HI R205, RZ, 0x7, R205 ;  /* 0x00000007ffcd7819 */ /* 0x004fca00000116cd */
[----:B------:R-:W0:Y:S01]  /*18210*/  MUFU.TANH R156, R156 ;  /* 0x0000009c009c7308 */ /* 0x000e220000002400 */
[----:B-1----:R-:W-:Y:S02]  /*18220*/  FMNMX.FTZ R8, R153, R8, !PT ;  /* 0x0000000899087209 */ /* 0x002fe40007810000 */
        /* <DEDUP_REMOVED lines=44> */
[----:B--2---:R-:W-:Y:S02]  /*184f0*/  FMNMX.FTZ R178, R176, R8, !PT ;  /* 0x00000008b0b27209 */ /* 0x004fe40007810000 */
[----:B0-----:R-:W-:-:S05]  /*18500*/  FMNMX.FTZ R8, R175, R9, !PT ;  /* 0x00000009af087209 */ /* 0x001fca0007810000 */
[----:B------:R-:W0:Y:S01]  /*18510*/  SHFL.BFLY PT, R179, R8, 0x2, 0x1f ;  /* 0x0c401f0008b37f89 */ /* 0x000e2200000e0000 */
[----:B-1----:R-:W-:-:S05]  /*18520*/  FMNMX.FTZ R9, R177, R178, !PT ;  /* 0x000000b2b1097209 */ /* 0x002fca0007810000 */
[----:B------:R-:W1:Y:S01]  /*18530*/  SHFL.BFLY PT, R178, R9, 0x2, 0x1f ;  /* 0x0c401f0009b27f89 */ /* 0x000e6200000e0000 */
[----:B------:R-:W-:Y:S02]  /*18540*/  WARPGROUP.DEPBAR.LE gsb0, 0x0 ;  /* 0x00008000000079c5 */ /* 0x000fe40000010000 */
[----:B------:R-:W-:Y:S01]  /*18550*/  WARPGROUP.ARRIVE ;  /* 0x00000000000079c5 */ /* 0x000fe20000000000 */
[----:B0-----:R-:W-:-:S05]  /*18560*/  FMNMX.FTZ R8, R8, R179, !PT ;  /* 0x000000b308087209 */ /* 0x001fca0007810000 */
[----:B------:R-:W-:Y:S01]  /*18570*/  QGMMA.64x256x32.F32.E4M3.E4M3 R24, R184, gdesc[UR4], R24, gsb0 ;  /* 0x03e00004b8187df3 */ /* 0x000fe20008000818 */
        /* <DEDUP_REMOVED lines=50> */
[----:B------:R-:W-:-:S07]  /*188a0*/  FFMA.FTZ R177, R177, UR56, -R178 ;  /* 0x00000038b1b17c23 */ /* 0x000fce00080108b2 */
[----:B------:R-:W2:Y:S01]  /*188b0*/  MUFU.EX2 R15, R15 ;  /* 0x0000000f000f7308 */ /* 0x000ea20000000800 */
[----:B-1----:R-:W-:-:S07]  /*188c0*/  FFMA.FTZ R0, R11, R0, R14 ;  /* 0x000000000b007223 */ /* 0x002fce000001000e */
        /* <DEDUP_REMOVED lines=42> */
[----:B------:R-:W-:-:S06]  /*18b70*/  WARPGROUP.DEPBAR.LE gsb0, 0x0 ;  /* 0x00008000000079c5 */ /* 0x000fcc0000010000 */
        /* <DEDUP_REMOVED lines=10> */
[----:B------:R2:W3:Y:S01]  /*18c20*/  MUFU.EX2 R174, R179 ;  /* 0x000000b300ae7308 */ /* 0x0004e20000000800 */
[----:B-1----:R-:W-:-:S07]  /*18c30*/  FADD.FTZ R0, R175, R0 ;  /* 0x00000000af007221 */ /* 0x002fce0000010000 */
[----:B------:R-:W1:Y:S01]  /*18c40*/  MUFU.EX2 R177, R177 ;  /* 0x000000b100b17308 */ /* 0x000e620000000800 */
[----:B--2---:R-:W-:Y:S02]  /*18c50*/  @!P1 IMAD R179, R13, 0x8, R16 ;  /* 0x000000080db39824 */ /* 0x004fe400078e0210 */
[----:B0-----:R-:W-:Y:S02]  /*18c60*/  FADD.FTZ R178, R176, R3 ;  /* 0x00000003b0b27221 */ /* 0x001fe40000010000 */
[----:B------:R-:W-:Y:S02]  /*18c70*/  @!P1 VIADD R179, R179, 0x28440 ;  /* 0x00028440b3b39836 */ /* 0x000fe40000000000 */
[----:B---3--:R-:W-:-:S03]  /*18c80*/  FADD.FTZ R3, R174, R0 ;  /* 0x00000000ae037221 */ /* 0x008fc60000010000 */
[----:B------:R-:W-:Y:S01]  /*18c90*/  @!P1 PRMT R179, RZ, 0x654, R179 ;  /* 0x00000654ffb39816 */ /* 0x000fe200000000b3 */
[----:B------:R0:W-:Y:S06]  /*18ca0*/  BAR.ARV R180, 0x100 ;  /* 0x000400b40000751d */ /* 0x0001ec0000002000 */
[----:B------:R0:W-:Y:S01]  /*18cb0*/  @!P1 SYNCS.ARRIVE.TRANS64.RED.A1T0 RZ, [R179+URZ], RZ ;  /* 0x000000ffb3ff99a7 */ /* 0x0001e2000810043f */
[----:B-1----:R-:W-:-:S01]  /*18cc0*/  FADD.FTZ R0, R177, R178 ;  /* 0x000000b2b1007221 */ /* 0x002fc20000010000 */
[----:B------:R-:W-:Y:S06]  /*18cd0*/  @!P0 BRA `(.L_x_1594) ;  /* 0x0000000000048947 */ /* 0x000fec0003800000 */
[----:B------:R-:W-:Y:S01]  /*18ce0*/  BPT.TRAP 0x1 ;  /* 0x000000040000795c */ /* 0x000fe20000300000 */
.L_x_1594:
[----:B------:R-:W-:Y:S01]  /*18cf0*/  IMAD R178, R200, 0x8, R16 ;  /* 0x00000008c8b27824 */ /* 0x000fe200078e0210 */
[----:B------:R-:W-:Y:S01]  /*18d00*/  ISETP.GT.AND P2, PT, R5, R10, PT ;  /* 0x0000000a0500720c */ /* 0x000fe20003f44270 */
[----:B0-----:R-:W-:Y:S01]  /*18d10*/  IMAD.U32 R179, RZ, RZ, UR42 ;  /* 0x0000002affb37e24 */ /* 0x001fe2000f8e00ff */
        /* <DEDUP_REMOVED lines=161> */
[----:B------:R-:W-:-:S07]  /*19730*/  IMAD.MOV.U32 R200, RZ, RZ, R13 ;  /* 0x000000ffffc87224 */ /* 0x000fce00078e000d */
.L_x_1584:
[----:B------:R-:W-:-:S13]  /*19740*/  ISETP.GE.AND P2, PT, R5, R204, PT ;  /* 0x000000cc0500720c */ /* 0x000fda0003f46270 */
[----:B------:R-:W-:Y:S05]  /*19750*/  @!P2 BRA `(.L_x_1596) ;  /* 0x000000280064a947 */ /* 0x000fea0003800000 */
[----:B------:R-:W-:Y:S02]  /*19760*/  IMAD.MOV.U32 R11, RZ, RZ, R9 ;  /* 0x000000ffff0b7224 */ /* 0x000fe400078e0009 */
[----:B------:R-:W-:Y:S02]  /*19770*/  IMAD.MOV.U32 R10, RZ, RZ, R8 ;  /* 0x000000ffff0a7224 */ /* 0x000fe400078e0008 */
[----:B------:R-:W-:-:S07]  /*19780*/  IMAD.MOV.U32 R21, RZ, RZ, R193 ;  /* 0x000000ffff157224 */ /* 0x000fce00078e00c1 */
.L_x_1615:
        /* <DEDUP_REMOVED lines=8> */
.L_x_1598:
        /* <DEDUP_REMOVED lines=8> */
.L_x_1599:
[----:B------:R-:W-:Y:S04]  /*19890*/  BSSY B0, `(.L_x_1597) ;  /* 0x0000004000007945 */ /* 0x000fe80003800000 */
[----:B-1----:R-:W-:Y:S05]  /*198a0*/  @P3 BRA `(.L_x_1600) ;  /* 0x0000000000083947 */ /* 0x002fea0003800000 */
[----:B------:R-:W1:Y:S02]  /*198b0*/  SYNCS.PHASECHK.TRANS64.TRYWAIT P3, [R6+URZ+0x28430], R7 ;  /* 0x02843007060075a7 */ /* 0x000e64000806017f */
[----:B-1----:R-:W-:Y:S05]  /*198c0*/  @!P3 BRA `(.L_x_1601) ;  /* 0x0000013c0070b947 */ /* 0x002fea0003800000 */
.L_x_1600:
[----:B------:R-:W-:Y:S05]  /*198d0*/  BSYNC B0 ;  /* 0x0000000000007941 */ /* 0x000fea0003800000 */
.L_x_1597:
        /* <DEDUP_REMOVED lines=23> */
[----:B------:R-:W-:Y:S01]  /*19a50*/  VIADD R12, R6, 0x200 ;  /* 0x00000200060c7836 */ /* 0x000fe20000000000 */
[----:B------:R-:W-:Y:S01]  /*19a60*/  R2UR UR6, R14 ;  /* 0x000000000e0672ca */ /* 0x000fe200000e0000 */
[----:B0-----:R-:W-:Y:S01]  /*19a70*/  IMAD.MOV.U32 R7, RZ, RZ, 0x40000040 ;  /* 0x40000040ff077424 */ /* 0x001fe200078e00ff */
[----:B------:R-:W-:Y:S01]  /*19a80*/  R2UR UR18, R8 ;  /* 0x00000000081272ca */ /* 0x000fe200000e0000 */
[----:B------:R-:W-:Y:S01]  /*19a90*/  VIADD R8, R6, 0x202 ;  /* 0x0000020206087836 */ /* 0x000fe20000000000 */
[----:B------:R-:W-:Y:S01]  /*19aa0*/  R2UR UR22, R12 ;  /* 0x000000000c1672ca */ /* 0x000fe200000e0000 */
[C---:B------:R-:W-:Y:S01]  /*19ab0*/  VIADD R14, R6.reuse, 0x204 ;  /* 0x00000204060e7836 */ /* 0x040fe20000000000 */
[----:B------:R-:W-:Y:S01]  /*19ac0*/  R2UR UR15, R7 ;  /* 0x00000000070f72ca */ /* 0x000fe200000e0000 */
[----:B------:R-:W-:Y:S01]  /*19ad0*/  VIADD R6, R6, 0x206 ;  /* 0x0000020606067836 */ /* 0x000fe20000000000 */
[----:B------:R-:W-:-:S02]  /*19ae0*/  R2UR UR26, R8 ;  /* 0x00000000081a72ca */ /* 0x000fc400000e0000 */
[----:B------:R-:W-:Y:S02]  /*19af0*/  R2UR UR30, R14 ;  /* 0x000000000e1e72ca */ /* 0x000fe400000e0000 */
[----:B------:R-:W-:Y:S02]  /*19b00*/  R2UR UR34, R6 ;  /* 0x00000000062272ca */ /* 0x000fe400000e0000 */
[----:B------:R-:W-:Y:S01]  /*19b10*/  R2UR UR35, R7 ;  /* 0x00000000072372ca */ /* 0x000fe200000e0000 */
        /* <DEDUP_REMOVED lines=27> */
.L_x_1603:
[----:B------:R-:W-:Y:S01]  /*19cd0*/  SHF.L.U32 R6, R21, 0x1f, RZ ;  /* 0x0000001f15067819 */ /* 0x000fe200000006ff */
[----:B------:R-:W-:-:S04]  /*19ce0*/  IMAD R7, R200, 0x8, R16 ;  /* 0x00000008c8077824 */ /* 0x000fc800078e0210 */
[----:B------:R0:W1:Y:S01]  /*19cf0*/  SYNCS.PHASECHK.TRANS64.TRYWAIT P2, [R7+URZ+0x28450], R6 ;  /* 0x02845006070075a7 */ /* 0x000062000804017f */
[----:B------:R-:W-:Y:S05]  /*19d00*/  @!P0 BRA `(.L_x_1604) ;  /* 0x0000000000048947 */ /* 0x000fea0003800000 */
[----:B------:R-:W-:Y:S01]  /*19d10*/  BPT.TRAP 0x1 ;  /* 0x000000040000795c */ /* 0x000fe20000300000 */
.L_x_1604:
[----:B-1----:R-:W-:Y:S05]  /*19d20*/  @P2 BRA `(.L_x_1602) ;  /* 0x0000000000082947 */ /* 0x002fea0003800000 */
[----:B------:R-:W1:Y:S02]  /*19d30*/  SYNCS.PHASECHK.TRANS64.TRYWAIT P2, [R7+URZ+0x28450], R6 ;  /* 0x02845006070075a7 */ /* 0x000e64000804017f */
[----:B-1----:R-:W-:Y:S05]  /*19d40*/  @!P2 BRA `(.L_x_1605) ;  /* 0x000001380064a947 */ /* 0x002fea0003800000 */
.L_x_1602:
[----:B01----:R-:W-:Y:S01]  /*19d50*/  VIADD R6, R16, 0x8000 ;  /* 0x0000800010067836 */ /* 0x003fe20000000000 */
[----:B------:R-:W-:Y:S05]  /*19d60*/  WARPSYNC.ALL ;  /* 0x0000000000007948 */ /* 0x000fea0003800000 */
[----:B------:R-:W-:Y:S01]  /*19d70*/  SHF.R.U32.HI R6, RZ, 0x4, R6 ;  /* 0x00000004ff067819 */ /* 0x000fe20000011606 */
[----:B------:R-:W-:Y:S01]  /*19d80*/  IMAD.MOV.U32 R7, RZ, RZ, -0x7fffffe0 ;  /* 0x80000020ff077424 */ /* 0x000fe200078e00ff */
[----:B------:R-:W-:-:S06]  /*19d90*/  WARPGROUP.ARRIVE ;  /* 0x00000000000079c5 */ /* 0x000fcc0000000000 */
[----:B------:R-:W0:Y:S01]  /*19da0*/  S2R R205, SR_TID.X ;  /* 0x0000000000cd7919 */ /* 0x000e220000002100 */
[----:B------:R-:W-:Y:S01]  /*19db0*/  LOP3.LUT R6, R6, 0x3fff, RZ, 0xc0, !PT ;  /* 0x00003fff06067812 */ /* 0x000fe200078ec0ff */
[----:B------:R-:W-:Y:S01]  /*19dc0*/  IMAD.IADD R8, R202, 0x1, R199 ;  /* 0x00000001ca087824 */ /* 0x000fe200078e02c7 */
[----:B------:R-:W-:Y:S01]  /*19dd0*/  R2UR UR7, R7 ;  /* 0x00000000070772ca */ /* 0x000fe200000e0000 */
[----:B------:R-:W-:Y:S01]  /*19de0*/  IMAD.MOV.U32 R7, RZ, RZ, -0x7fffffe0 ;  /* 0x80000020ff077424 */ /* 0x000fe200078e00ff */
[----:B------:R-:W-:Y:S01]  /*19df0*/  LOP3.LUT R6, R6, 0x10000, RZ, 0xfc, !PT ;  /* 0x0001000006067812 */ /* 0x000fe200078efcff */
[C---:B------:R-:W-:Y:S01]  /*19e00*/  FMUL.FTZ R9, R2.reuse, R154 ;  /* 0x0000009a02097220 */ /* 0x040fe20000410000 */
[C---:B------:R-:W-:Y:S01]  /*19e10*/  FMUL.FTZ R154, R2.reuse, R157 ;  /* 0x0000009d029a7220 */ /* 0x040fe20000410000 */
[C---:B------:R-:W-:Y:S01]  /*19e20*/  FMUL.FTZ R157, R2.reuse, R166 ;  /* 0x000000a6029d7220 */ /* 0x040fe20000410000 */
[----:B------:R-:W-:Y:S01]  /*19e30*/  FMUL.FTZ R166, R2, R169 ;  /* 0x000000a902a67220 */ /* 0x000fe20000410000 */
[----:B------:R-:W-:-:S02]  /*19e40*/  IMAD R6, R200, 0x400, R6 ;  /* 0x00000400c8067824 */ /* 0x000fc400078e0206 */
[C---:B------:R-:W-:Y:S01]  /*19e50*/  FMUL.FTZ R13, R2.reuse, R152 ;  /* 0x00000098020d7220 */ /* 0x040fe20000410000 */
[C---:B------:R-:W-:Y:S01]  /*19e60*/  FMUL.FTZ R169, R2.reuse, R173 ;  /* 0x000000ad02a97220 */ /* 0x040fe20000410000 */
[C---:B------:R-:W-:Y:S01]  /*19e70*/  FMUL.FTZ R152, R2.reuse, R156 ;  /* 0x0000009c02987220 */ /* 0x040fe20000410000 */
[----:B------:R-:W-:Y:S01]  /*19e80*/  FMUL.FTZ R156, R2, R160 ;  /* 0x000000a0029c7220 */ /* 0x000fe20000410000 */
[C---:B------:R-:W-:Y:S01]  /*19e90*/  R2UR UR6, R6.reuse ;  /* 0x00000000060672ca */ /* 0x040fe200000e0000 */
[----:B------:R-:W-:Y:S02]  /*19ea0*/  VIADD R6, R6, 0x2 ;  /* 0x0000000206067836 */ /* 0x000fe40000000000 */
        /* <DEDUP_REMOVED lines=16> */
[----:B0-----:R-:W-:Y:S01]  /*19fb0*/  SHF.R.U32.HI R205, RZ, 0x7, R205 ;  /* 0x00000007ffcd7819 */ /* 0x001fe200000116cd */
[C---:B------:R-:W-:Y:S01]  /*19fc0*/  FMUL.FTZ R168, R2.reuse, R172 ;  /* 0x000000ac02a87220 */ /* 0x040fe20000410000 */
[C---:B------:R-:W-:Y:S01]  /*19fd0*/  FMUL.FTZ R167, R2.reuse, R175 ;  /* 0x000000af02a77220 */ /* 0x040fe20000410000 */
[C---:B------:R-:W-:Y:S01]  /*19fe0*/  FMUL.FTZ R163, R2.reuse, R171 ;  /* 0x000000ab02a37220 */ /* 0x040fe20000410000 */
[----:B------:R-:W-:Y:S01]  /*19ff0*/  IADD3 R173, -R205, 0xb, RZ ;  /* 0x0000000bcdad7810 */ /* 0x000fe20007ffe1ff */
[C---:B------:R-:W-:Y:S01]  /*1a000*/  FMUL.FTZ R165, R2.reuse, R174 ;  /* 0x000000ae02a57220 */ /* 0x040fe20000410000 */
[C---:B------:R-:W-:Y:S01]  /*1a010*/  FMUL.FTZ R172, R2.reuse, R176 ;  /* 0x000000b002ac7220 */ /* 0x040fe20000410000 */
[----:B------:R-:W0:Y:S01]  /*1a020*/  @P5 LDC R7, c[0x0][0x44c] ;  /* 0x00011300ff075b82 */ /* 0x000e220000000800 */
[C---:B------:R-:W-:Y:S01]  /*1a030*/  FMUL.FTZ R175, R2.reuse, R177 ;  /* 0x000000b102af7220 */ /* 0x040fe20000410000 */
[C---:B------:R-:W-:Y:S01]  /*1a040*/  FMUL.FTZ R170, R2.reuse, R178 ;  /* 0x000000b202aa7220 */ /* 0x040fe20000410000 */
[C---:B------:R-:W-:Y:S01]  /*1a050*/  FMUL.FTZ R171, R2.reuse, R179 ;  /* 0x000000b302ab7220 */ /* 0x040fe20000410000 */
[C---:B------:R-:W-:Y:S01]  /*1a060*/  FMUL.FTZ R178, R2.reuse, R180 ;  /* 0x000000b402b27220 */ /* 0x040fe20000410000 */
[C---:B------:R-:W-:Y:S01]  /*1a070*/  FMUL.FTZ R177, R2.reuse, R181 ;  /* 0x000000b502b17220 */ /* 0x040fe20000410000 */
[----:B------:R-:W-:Y:S01]  /*1a080*/  SHF.L.U32 R174, R5, 0x6, RZ ;  /* 0x0000000605ae7819 */ /* 0x000fe200000006ff */
[----:B------:R-:W-:Y:S01]  /*1a090*/  FMUL.FTZ R176, R2, R183 ;  /* 0x000000b702b07220 */ /* 0x000fe20000410000 */
[----:B------:R-:W2:Y:S02]  /*1a0a0*/  MUFU.TANH R13, R13 ;  /* 0x0000000d000d7308 */ /* 0x000ea40000002400 */
[----:B------:R-:W-:-:S04]  /*1a0b0*/  IADD3 R180, -R196, 0x1, -R174 ;  /* 0x00000001c4b47810 */ /* 0x000fc80007ffe9ae */
[----:B------:R-:W-:Y:S02]  /*1a0c0*/  IADD3 R180, -R195, R180, R197 ;  /* 0x000000b4c3b47210 */ /* 0x000fe40007ffe1c5 */
[----:B------:R-:W3:Y:S03]  /*1a0d0*/  MUFU.TANH R15, R15 ;  /* 0x0000000f000f7308 */ /* 0x000ee60000002400 */
[C---:B------:R-:W-:Y:S02]  /*1a0e0*/  VIADD R179, R180.reuse, UR53 ;  /* 0x00000035b4b37c36 */ /* 0x040fe40008000000 */
[----:B------:R-:W-:Y:S02]  /*1a0f0*/  VIADD R180, R180, UR55 ;  /* 0x00000037b4b47c36 */ /* 0x000fe40008000000 */
[----:B0-----:R-:W-:Y:S01]  /*1a100*/  @P5 IMAD.HI.U32 R7, R8, R7, RZ ;  /* 0x0000000708075227 */ /* 0x001fe200078e00ff */
[----:B------:R-:W0:Y:S04]  /*1a110*/  MUFU.TANH R9, R9 ;  /* 0x0000000900097308 */ /* 0x000e280000002400 */
[----:B-1----:R-:W-:Y:S01]  /*1a120*/  @P5 SHF.R.U32.HI R8, RZ, R6, R7 ;  /* 0x00000006ff085219 */ /* 0x002fe20000011607 */
[----:B------:R-:W-:-:S03]  /*1a130*/  @!P1 IMAD R7, R20, 0x8, R16 ;  /* 0x0000000814079824 */ /* 0x000fc600078e0210 */
[----:B------:R-:W1:Y:S01]  /*1a140*/  MUFU.TANH R12, R12 ;  /* 0x0000000c000c7308 */ /* 0x000e620000002400 */
[----:B------:R-:W4:Y:S01]  /*1a150*/  SHFL.IDX PT, R6, R8, RZ, 0x1c1f ;  /* 0x001c1fff08067589 */ /* 0x000f2200000e0000 */
[----:B------:R-:W-:-:S05]  /*1a160*/  @!P1 VIADD R7, R7, 0x28440 ;  /* 0x0002844007079836 */ /* 0x000fca0000000000 */
[----:B------:R-:W-:Y:S01]  /*1a170*/  @!P1 PRMT R7, RZ, 0x654, R7 ;  /* 0x00000654ff079816 */ /* 0x000fe20000000007 */
[----:B------:R-:W0:Y:S08]  /*1a180*/  MUFU.TANH R152, R152 ;  /* 0x0000009800987308 */ /* 0x000e300000002400 */
[----:B------:R-:W0:Y:S08]  /*1a190*/  MUFU.TANH R154, R154 ;  /* 0x0000009a009a7308 */ /* 0x000e300000002400 */
[----:B------:R-:W0:Y:S01]  /*1a1a0*/  MUFU.TANH R14, R14 ;  /* 0x0000000e000e7308 */ /* 0x000e220000002400 */
[----:B----4-:R-:W-:-:S07]  /*1a1b0*/  IMAD.IADD R181, R179, 0x1, R6 ;  /* 0x00000001b3b57824 */ /* 0x010fce00078e0206 */
        /* <DEDUP_REMOVED lines=28> */
[----:B------:R5:W-:Y:S06]  /*1a380*/  BAR.ARV R173, 0x100 ;  /* 0x000400ad0000751d */ /* 0x000bec0000002000 */
[----:B------:R0:W-:Y:S01]  /*1a390*/  @!P1 SYNCS.ARRIVE.TRANS64.RED.A1T0 RZ, [R7+URZ], RZ ;  /* 0x000000ff07ff99a7 */ /* 0x0001e2000810043f */
[----:B-----5:R-:W-:Y:S01]  /*1a3a0*/  FMUL.FTZ R173, R2, R182 ;  /* 0x000000b602ad7220 */ /* 0x020fe20000410000 */
[----:B------:R-:W-:-:S05]  /*1a3b0*/  IMAD.IADD R182, R180, 0x1, R6 ;  /* 0x00000001b4b67824 */ /* 0x000fca00078e0206 */
[----:B------:R-:W0:Y:S01]  /*1a3c0*/  MUFU.TANH R173, R173 ;  /* 0x000000ad00ad7308 */ /* 0x000e220000002400 */
[----:B-1234-:R-:W-:Y:S05]  /*1a3d0*/  @!P4 BRA `(.L_x_1606) ;  /* 0x000000000058c947 */ /* 0x01efea0003800000 */
[----:B------:R-:W-:Y:S01]  /*1a3e0*/  IADD3 R183, -R195, R197, R6 ;  /* 0x000000c5c3b77210 */ /* 0x000fe20007ffe106 */
[----:B------:R-:W-:Y:S03]  /*1a3f0*/  BSSY B0, `(.L_x_1607) ;  /* 0x0000010000007945 */ /* 0x000fe60003800000 */
[----:B------:R-:W-:-:S13]  /*1a400*/  ISETP.GT.AND P2, PT, R183, -0x1, PT ;  /* 0xffffffffb700780c */ /* 0x000fda0003f44270 */
[----:B------:R-:W-:Y:S05]  /*1a410*/  @P2 BRA `(.L_x_1608) ;  /* 0x0000000000202947 */ /* 0x000fea0003800000 */
[----:B------:R-:W-:Y:S01]  /*1a420*/  IMAD.U32 R184, RZ, RZ, UR49 ;  /* 0x00000031ffb87e24 */ /* 0x000fe2000f8e00ff */
[----:B------:R-:W-:-:S04]  /*1a430*/  LOP3.LUT R183, RZ, R183, RZ, 0x33, !PT ;  /* 0x000000b7ffb77212 */ /* 0x000fc800078e33ff */
[----:B------:R-:W-:-:S13]  /*1a440*/  ISETP.NE.AND P2, PT, R184, 0x1, PT ;  /* 0x00000001b800780c */ /* 0x000fda0003f45270 */
[----:B0-----:R-:W0:Y:S02]  /*1a450*/  @P2 LDC.64 R6, c[0x0][0x9e8] ;  /* 0x00027a00ff062b82 */ /* 0x001e240000000a00 */
[----:B0-----:R-:W-:-:S05]  /*1a460*/  @P2 IMAD.HI.U32 R6, R183, R6, RZ ;  /* 0x00000006b7062227 */ /* 0x001fca00078e00ff */
[----:B------:R-:W-:-:S04]  /*1a470*/  @P2 SHF.R.U32.HI R183, RZ, R7, R6 ;  /* 0x00000007ffb72219 */ /* 0x000fc80000011606 */
[----:B------:R-:W-:Y:S01]  /*1a480*/  LOP3.LUT R183, RZ, R183, RZ, 0x33, !PT ;  /* 0x000000b7ffb77212 */ /* 0x000fe200078e33ff */
[----:B------:R-:W-:Y:S06]  /*1a490*/  BRA `(.L_x_1609) ;  /* 0x0000000000147947 */ /* 0x000fec0003800000 */
.L_x_1608:
[----:B------:R-:W-:-:S05]  /*1a4a0*/  IMAD.U32 R184, RZ, RZ, UR49 ;  /* 0x00000031ffb87e24 */ /* 0x000fca000f8e00ff */
[----:B------:R-:W-:-:S13]  /*1a4b0*/  ISETP.NE.AND P2, PT, R184, 0x1, PT ;  /* 0x00000001b800780c */ /* 0x000fda0003f45270 */
[----:B0-----:R-:W0:Y:S02]  /*1a4c0*/  @P2 LDC.64 R6, c[0x0][0x9e8] ;  /* 0x00027a00ff062b82 */ /* 0x001e240000000a00 */
[----:B0-----:R-:W-:-:S05]  /*1a4d0*/  @P2 IMAD.HI.U32 R6, R183, R6, RZ ;  /* 0x00000006b7062227 */ /* 0x001fca00078e00ff */
[----:B------:R-:W-:-:S07]  /*1a4e0*/  @P2 SHF.R.U32.HI R183, RZ, R7, R6 ;  /* 0x00000007ffb72219 */ /* 0x000fce0000011606 */
.L_x_1609:
[----:B------:R-:W-:Y:S05]  /*1a4f0*/  BSYNC B0 ;  /* 0x0000000000007941 */ /* 0x000fea0003800000 */
.L_x_1607:
[----:B------:R-:W-:-:S04]  /*1a500*/  IMAD R183, R183, R184, -R174 ;  /* 0x000000b8b7b77224 */ /* 0x000fc800078e0aae */
[----:B------:R-:W-:-:S05]  /*1a510*/  IMAD.IADD R183, R183, 0x1, -R196 ;  /* 0x00000001b7b77824 */ /* 0x000fca00078e0ac4 */
[----:B------:R-:W-:Y:S02]  /*1a520*/  VIMNMX R182, R182, R183, !PT ;  /* 0x000000b7b6b67248 */ /* 0x000fe40007fe0100 */
[----:B------:R-:W-:-:S07]  /*1a530*/  VIADDMNMX R181, R183, R184, R181, PT ;  /* 0x000000b8b7b57246 */ /* 0x000fce00038001b5 */
.L_x_1606:
[----:B------:R-:W-:Y:S01]  /*1a540*/  ISETP.GT.AND P3, PT, R5, -0x1, PT ;  /* 0xffffffff0500780c */ /* 0x000fe20003f64270 */
[----:B------:R-:W1:Y:S03]  /*1a550*/  SHFL.IDX PT, R8, R8, 0x1, 0x1c1f ;  /* 0x003c1f0008087f89 */ /* 0x000e6600000e0000 */
[----:B------:R-:W-:-:S04]  /*1a560*/  ISETP.GT.AND P2, PT, R182, RZ, P3 ;  /* 0x000000ffb600720c */ /* 0x000fc80001f44270 */
[----:B------:R-:W-:-:S04]  /*1a570*/  ISETP.LT.OR P2, PT, R181, 0x1, P2 ;  /* 0x00000001b500780c */ /* 0x000fc80001741670 */
[----:B------:R-:W-:Y:S02]  /*1a580*/  FSEL R13, R13, -INF , !P2 ;  /* 0xff8000000d0d7808 */ /* 0x000fe40005000000 */
[----:B------:R-:W-:-:S04]  /*1a590*/  ISETP.GT.AND P2, PT, R182, 0x1, P3 ;  /* 0x00000001b600780c */ /* 0x000fc80001f44270 */
[----:B------:R-:W-:-:S04]  /*1a5a0*/  ISETP.LT.OR P2, PT, R181, 0x2, P2 ;  /* 0x00000002b500780c */ /* 0x000fc80001741670 */
[----:B------:R-:W-:Y:S02]  /*1a5b0*/  FSEL R15, R15, -INF , !P2 ;  /* 0xff8000000f0f7808 */ /* 0x000fe40005000000 */
[----:B------:R-:W-:Y:S01]  /*1a5c0*/  ISETP.GT.AND P2, PT, R182, 0x8, P3 ;  /* 0x00000008b600780c */ /* 0x000fe20001f44270 */
[--C-:B-1----:R-:W-:Y:S02]  /*1a5d0*/  IMAD.IADD R179, R179, 0x1, R8.reuse ;  /* 0x00000001b3b37824 */ /* 0x102fe400078e0208 */
[----:B------:R-:W-:Y:S01]  /*1a5e0*/  IMAD.IADD R180, R180, 0x1, R8 ;  /* 0x00000001b4b47824 */ /* 0x000fe200078e0208 */
[----:B------:R-:W-:-:S04]  /*1a5f0*/  ISETP.LT.OR P2, PT, R181, 0x9, P2 ;  /* 0x00000009b500780c */ /* 0x000fc80001741670 */
[----:B0-----:R-:W-:Y:S02]  /*1a600*/  FSEL R152, R152, -INF , !P2 ;  /* 0xff80000098987808 */ /* 0x001fe40005000000 */
        /* <DEDUP_REMOVED lines=52> */
.L_x_1612:
[----:B------:R-:W-:-:S05]  /*1a950*/  IMAD.U32 R181, RZ, RZ, UR49 ;  /* 0x00000031ffb57e24 */ /* 0x000fca000f8e00ff */
[----:B------:R-:W-:-:S13]  /*1a960*/  ISETP.NE.AND P2, PT, R181, 0x1, PT ;  /* 0x00000001b500780c */ /* 0x000fda0003f45270 */
[----:B------:R-:W0:Y:S02]  /*1a970*/  @P2 LDC.64 R6, c[0x0][0x9e8] ;  /* 0x00027a00ff062b82 */ /* 0x000e240000000a00 */
[----:B0-----:R-:W-:-:S05]  /*1a980*/  @P2 IMAD.HI.U32 R6, R8, R6, RZ ;  /* 0x0000000608062227 */ /* 0x001fca00078e00ff */
[----:B------:R-:W-:-:S07]  /*1a990*/  @P2 SHF.R.U32.HI R8, RZ, R7, R6 ;  /* 0x00000007ff082219 */ /* 0x000fce0000011606 */
.L_x_1613:
[----:B------:R-:W-:Y:S05]  /*1a9a0*/  BSYNC B0 ;  /* 0x0000000000007941 */ /* 0x000fea0003800000 */
.L_x_1611:
[----:B------:R-:W-:-:S04]  /*1a9b0*/  IMAD R8, R8, R181, -R174 ;  /* 0x000000b508087224 */ /* 0x000fc800078e0aae */
[----:B------:R-:W-:-:S05]  /*1a9c0*/  IMAD.IADD R8, R8, 0x1, -R196 ;  /* 0x0000000108087824 */ /* 0x000fca00078e0ac4 */
[----:B------:R-:W-:Y:S02]  /*1a9d0*/  VIMNMX R180, R180, R8, !PT ;  /* 0x00000008b4b47248 */ /* 0x000fe40007fe0100 */
[----:B------:R-:W-:-:S07]  /*1a9e0*/  VIADDMNMX R179, R8, R181, R179, PT ;  /* 0x000000b508b37246 */ /* 0x000fce00038001b3 */
.L_x_1610:
        /* <DEDUP_REMOVED lines=30> */
[----:B------:R-:W-:Y:S01]  /*1abd0*/  FMUL.FTZ R6, R6, UR56 ;  /* 0x0000003806067c20 */ /* 0x000fe20008410000 */
[----:B------:R-:W-:-:S01]  /*1abe0*/  FFMA.FTZ R15, R15, UR56, -R7 ;  /* 0x000000380f0f7c23 */ /* 0x000fc20008010807 */
[--C-:B------:R-:W-:Y:S01]  /*1abf0*/  FFMA.FTZ R152, R152, UR56, -R7.reuse ;  /* 0x0000003898987c23 */ /* 0x100fe20008010807 */
[----:B------:R-:W-:Y:S01]  /*1ac00*/  FSEL R12, R12, -INF , !P2 ;  /* 0xff8000000c0c7808 */ /* 0x000fe20005000000 */
[----:B------:R-:W-:Y:S01]  /*1ac10*/  MUFU.EX2 R13, R13 ;  /* 0x0000000d000d7308 */ /* 0x000fe20000000800 */
[----:B------:R-:W-:Y:S01]  /*1ac20*/  ISETP.GT.AND P2, PT, R180, 0x8, P3 ;  /* 0x00000008b400780c */ /* 0x000fe20001f44270 */
[--C-:B------:R-:W-:Y:S01]  /*1ac30*/  FFMA.FTZ R154, R154, UR56, -R7.reuse ;  /* 0x000000389a9a7c23 */ /* 0x100fe20008010807 */
[----:B------:R-:W-:-:S01]  /*1ac40*/  FFMA.FTZ R156, R156, UR56, -R7 ;  /* 0x000000389c9c7c23 */ /* 0x000fc20008010807 */
[--C-:B------:R-:W-:Y:S01]  /*1ac50*/  FFMA.FTZ R158, R158, UR56, -R7.reuse ;  /* 0x000000389e9e7c23 */ /* 0x100fe20008010807 */
[----:B------:R-:W-:Y:S01]  /*1ac60*/  ISETP.LT.OR P2, PT, R179, 0x9, P2 ;  /* 0x00000009b300780c */ /* 0x000fe20001741670 */
[--C-:B------:R-:W-:Y:S01]  /*1ac70*/  FFMA.FTZ R160, R160, UR56, -R7.reuse ;  /* 0x00000038a0a07c23 */ /* 0x100fe20008010807 */
[----:B------:R-:W-:-:S01]  /*1ac80*/  FFMA.FTZ R162, R162, UR56, -R7 ;  /* 0x00000038a2a27c23 */ /* 0x000fc20008010807 */
[----:B------:R-:W0:Y:S01]  /*1ac90*/  MUFU.EX2 R6, R6 ;  /* 0x0000000600067308 */ /* 0x000e220000000800 */
[----:B------:R-:W-:Y:S01]  /*1aca0*/  FSEL R14, R14, -INF , !P2 ;  /* 0xff8000000e0e7808 */ /* 0x000fe20005000000 */
[--C-:B------:R-:W-:Y:S01]  /*1acb0*/  FFMA.FTZ R164, R164, UR56, -R7.reuse ;  /* 0x00000038a4a47c23 */ /* 0x100fe20008010807 */
[----:B------:R-:W-:Y:S01]  /*1acc0*/  ISETP.GT.AND P2, PT, R180, 0x9, P3 ;  /* 0x00000009b400780c */ /* 0x000fe20001f44270 */
[--C-:B------:R-:W-:Y:S01]  /*1acd0*/  FFMA.FTZ R166, R166, UR56, -R7.reuse ;  /* 0x00000038a6a67c23 */ /* 0x100fe20008010807 */
[----:B------:R-:W-:-:S01]  /*1ace0*/  FFMA.FTZ R168, R168, UR56, -R7 ;  /* 0x00000038a8a87c23 */ /* 0x000fc20008010807 */
[--C-:B------:R-:W-:Y:S01]  /*1acf0*/  FFMA.FTZ R169, R169, UR56, -R7.reuse ;  /* 0x00000038a9a97c23 */ /* 0x100fe20008010807 */
[----:B------:R-:W-:Y:S01]  /*1ad00*/  ISETP.LT.OR P2, PT, R179, 0xa, P2 ;  /* 0x0000000ab300780c */ /* 0x000fe20001741670 */
[----:B------:R-:W1:Y:S01]  /*1ad10*/  MUFU.EX2 R15, R15 ;  /* 0x0000000f000f7308 */ /* 0x000e620000000800 */
[----:B------:R-:W-:-:S01]  /*1ad20*/  FFMA.FTZ R172, R172, UR56, -R7 ;  /* 0x00000038acac7c23 */ /* 0x000fc20008010807 */
[--C-:B------:R-:W-:Y:S01]  /*1ad30*/  FFMA.FTZ R175, R175, UR56, -R7.reuse ;  /* 0x00000038afaf7c23 */ /* 0x100fe20008010807 */
[----:B------:R-:W-:Y:S01]  /*1ad40*/  FSEL R21, R21, -INF , !P2 ;  /* 0xff80000015157808 */ /* 0x000fe20005000000 */
[--C-:B------:R-:W-:Y:S01]  /*1ad50*/  FFMA.FTZ R178, R178, UR56, -R7.reuse ;  /* 0x00000038b2b27c23 */ /* 0x100fe20008010807 */
[----:B------:R-:W-:Y:S01]  /*1ad60*/  ISETP.GT.AND P2, PT, R180, 0x10, P3 ;  /* 0x00000010b400780c */ /* 0x000fe20001f44270 */
[----:B------:R-:W-:-:S02]  /*1ad70*/  FFMA.FTZ R7, R177, UR56, -R7 ;  /* 0x00000038b1077c23 */ /* 0x000fc40008010807 */
[----:B------:R-:W-:Y:S01]  /*1ad80*/  MUFU.EX2 R152, R152 ;  /* 0x0000009800987308 */ /* 0x000fe20000000800 */
[----:B------:R-:W-:Y:S01]  /*1ad90*/  ISETP.LT.OR P2, PT, R179, 0x11, P2 ;  /* 0x00000011b300780c */ /* 0x000fe20001741670 */
[----:B0-----:R-:W-:-:S03]  /*1ada0*/  FFMA.FTZ R3, R6, R3, R13 ;  /* 0x0000000306037223 */ /* 0x001fc6000001000d */
[----:B------:R-:W-:Y:S02]  /*1adb0*/  FSEL R153, R153, -INF , !P2 ;  /* 0xff80000099997808 */ /* 0x000fe40005000000 */
[----:B------:R-:W-:Y:S01]  /*1adc0*/  ISETP.GT.AND P2, PT, R180, 0x11, P3 ;  /* 0x00000011b400780c */ /* 0x000fe20001f44270 */
[----:B------:R-:W-:Y:S01]  /*1add0*/  MUFU.EX2 R154, R154 ;  /* 0x0000009a009a7308 */ /* 0x000fe20000000800 */
[----:B-1----:R-:W-:-:S02]  /*1ade0*/  FADD.FTZ R3, R15, R3 ;  /* 0x000000030f037221 */ /* 0x002fc40000010000 */
        /* <DEDUP_REMOVED lines=38> */
[----:B------:R-:W-:-:S03]  /*1b050*/  ISETP.LT.OR P2, PT, R179, 0x1, P2 ;  /* 0x00000001b300780c */ /* 0x000fc60001741670 */
[----:B------:R-:W-:Y:S01]  /*1b060*/  MUFU.EX2 R7, R7 ;  /* 0x0000000700077308 */ /* 0x000fe20000000800 */
[----:B------:R-:W-:Y:S02]  /*1b070*/  FSEL R10, R9, -INF , !P2 ;  /* 0xff800000090a7808 */ /* 0x000fe40005000000 */
[----:B------:R-:W-:Y:S02]  /*1b080*/  ISETP.GT.AND P2, PT, R180, 0x38, P3 ;  /* 0x00000038b400780c */ /* 0x000fe40001f44270 */
        /* <DEDUP_REMOVED lines=97> */
.L_x_1614:
[----:B------:R-:W-:Y:S01]  /*1b6a0*/  IMAD R176, R200, 0x8, R16 ;  /* 0x00000008c8b07824 */ /* 0x000fe200078e0210 */
[----:B------:R-:W-:Y:S01]  /*1b6b0*/  ISETP.GT.AND P2, PT, R5, R204, PT ;  /* 0x000000cc0500720c */ /* 0x000fe20003f44270 */
[----:B------:R-:W-:Y:S01]  /*1b6c0*/  IMAD.U32 R177, RZ, RZ, UR42 ;  /* 0x0000002affb17e24 */ /* 0x000fe2000f8e00ff */
[----:B------:R-:W-:Y:S01]  /*1b6d0*/  F2FP.SATFINITE.E4M3.F32.PACK_AB_MERGE_C R152, R154, R152, RZ ;  /* 0x000000989a98723e */ /* 0x000fe200048070ff */
[----:B------:R-:W-:Y:S01]  /*1b6e0*/  VIADD R176, R176, 0x28460 ;  /* 0x00028460b0b07836 */ /* 0x000fe20000000000 */
        /* <DEDUP_REMOVED lines=17> */
[-C--:B------:R-:W-:Y:S01]  /*1b800*/  FMUL.FTZ R42, R42, R11.reuse ;  /* 0x0000000b2a2a7220 */ /* 0x080fe20000410000 */
[----:B------:R-:W-:Y:S01]  /*1b810*/  F2FP.SATFINITE.E4M3.F32.PACK_AB_MERGE_C R14, R12, R10, R14 ;  /* 0x0000000a0c0e723e */ /* 0x000fe2000480700e */
[----:B------:R0:W-:Y:S01]  /*1b820*/  SYNCS.ARRIVE.TRANS64.RED.A1T0 RZ, [R176+URZ], RZ ;  /* 0x000000ffb0ff79a7 */ /* 0x0001e2000810043f */
        /* <DEDUP_REMOVED lines=140> */
.L_x_1596:
[----:B------:R-:W-:Y:S05]  /*1c0f0*/  WARPSYNC.ALL ;  /* 0x0000000000007948 */ /* 0x000fea0003800000 */
[----:B------:R-:W-:Y:S06]  /*1c100*/  BAR.ARV 0x8, 0x180 ;  /* 0x0206000000007b1d */ /* 0x000fec0000002000 */
[----:B------:R-:W-:Y:S05]  /*1c110*/  @!P0 BRA `(.L_x_1616) ;  /* 0x0000000000048947 */ /* 0x000fea0003800000 */
[----:B------:R-:W-:Y:S01]  /*1c120*/  BPT.TRAP 0x1 ;  /* 0x000000040000795c */ /* 0x000fe20000300000 */
.L_x_1616:
[----:B------:R-:W-:Y:S01]  /*1c130*/  IMAD R10, R200, 0x8, R16 ;  /* 0x00000008c80a7824 */ /* 0x000fe200078e0210 */
[----:B------:R-:W-:-:S04]  /*1c140*/  SHF.L.U32 R2, R193, 0x1f, RZ ;  /* 0x0000001fc1027819 */ /* 0x000fc800000006ff */
[----:B------:R0:W1:Y:S01]  /*1c150*/  SYNCS.PHASECHK.TRANS64.TRYWAIT P1, [R10+URZ+0x28450], R2 ;  /* 0x028450020a0075a7 */ /* 0x000062000802017f */
[----:B------:R-:W-:Y:S05]  /*1c160*/  @!P0 BRA `(.L_x_1617) ;  /* 0x0000000000048947 */ /* 0x000fea0003800000 */
[----:B------:R-:W-:Y:S01]  /*1c170*/  BPT.TRAP 0x1 ;  /* 0x000000040000795c */ /* 0x000fe20000300000 */
.L_x_1617:
[----:B-1----:R-:W-:Y:S05]  /*1c180*/  @P1 BRA `(.L_x_1618) ;  /* 0x0000000000081947 */ /* 0x002fea0003800000 */
[----:B------:R-:W1:Y:S02]  /*1c190*/  SYNCS.PHASECHK.TRANS64.TRYWAIT P1, [R10+URZ+0x28450], R2 ;  /* 0x028450020a0075a7 */ /* 0x000e64000802017f */
[----:B-1----:R-:W-:Y:S05]  /*1c1a0*/  @!P1 BRA `(.L_x_1619) ;  /* 0x0000011400609947 */ /* 0x002fea0003800000 */
.L_x_1618:
[----:B------:R-:W-:Y:S01]  /*1c1b0*/  VIADD R16, R16, 0x8000 ;  /* 0x0000800010107836 */ /* 0x000fe20000000000 */
[----:B------:R-:W-:Y:S05]  /*1c1c0*/  WARPSYNC.ALL ;  /* 0x0000000000007948 */ /* 0x000fea0003800000 */
[----:B------:R-:W-:Y:S01]  /*1c1d0*/  SHF.R.U32.HI R16, RZ, 0x4, R16 ;  /* 0x00000004ff107819 */ /* 0x000fe20000011610 */
[----:B------:R-:W-:Y:S01]  /*1c1e0*/  ULDC.64 UR4, c[0x0][0x9a0] ;  /* 0x0002680000047ab9 */ /* 0x000fe20000000a00 */
[----:B------:R-:W-:Y:S01]  /*1c1f0*/  IMAD.MOV.U32 R5, RZ, RZ, -0x7fffffe0 ;  /* 0x80000020ff057424 */ /* 0x000fe200078e00ff */
[----:B------:R-:W-:Y:S01]  /*1c200*/  ISETP.NE.U32.AND P1, PT, RZ, UR4, PT ;  /* 0x00000004ff007c0c */ /* 0x000fe2000bf25070 */
[----:B------:R-:W-:Y:S01]  /*1c210*/  WARPGROUP.ARRIVE ;  /* 0x00000000000079c5 */ /* 0x000fe20000000000 */
[----:B------:R-:W-:-:S02]  /*1c220*/  LOP3.LUT R16, R16, 0x3fff, RZ, 0xc0, !PT ;  /* 0x00003fff10107812 */ /* 0x000fc400078ec0ff */
[----:B------:R-:W-:Y:S02]  /*1c230*/  ISETP.NE.AND.EX P1, PT, RZ, UR5, PT, P1 ;  /* 0x00000005ff007c0c */ /* 0x000fe4000bf25310 */
[----:B------:R-:W-:Y:S02]  /*1c240*/  LOP3.LUT R16, R16, 0x10000, RZ, 0xfc, !PT ;  /* 0x0001000010107812 */ /* 0x000fe400078efcff */
[----:B------:R-:W-:Y:S01]  /*1c250*/  R2UR UR7, R5 ;  /* 0x00000000050772ca */ /* 0x000fe200000e0000 */
[----:B------:R-:W-:Y:S02]  /*1c260*/  IMAD.MOV.U32 R5, RZ, RZ, -0x7fffffe0 ;  /* 0x80000020ff057424 */ /* 0x000fe400078e00ff */
[----:B------:R-:W-:-:S05]  /*1c270*/  IMAD R4, R200, 0x400, R16 ;  /* 0x00000400c8047824 */ /* 0x000fca00078e0210 */
[C---:B------:R-:W-:Y:S01]  /*1c280*/  R2UR UR6, R4.reuse ;  /* 0x00000000040672ca */ /* 0x040fe200000e0000 */
[----:B------:R-:W2:Y:S01]  /*1c290*/  @P1 LDC.64 R6, c[0x0][0x9c8] ;  /* 0x00027200ff061b82 */ /* 0x000ea20000000a00 */
[----:B------:R-:W-:Y:S01]  /*1c2a0*/  VIADD R4, R4, 0x2 ;  /* 0x0000000204047836 */ /* 0x000fe20000000000 */
[----:B01----:R-:W-:-:S10]  /*1c2b0*/  @P1 SHF.R.S32.HI R2, RZ, 0x1f, R207 ;  /* 0x0000001fff021819 */ /* 0x003fd400000114cf */
[----:B------:R-:W-:Y:S01]  /*1c2c0*/  QGMMA.64x256x32.F32.E4M3.E4M3 R24, R188, gdesc[UR4], R24, gsb0 ;  /* 0x03e00004bc187df3 */ /* 0x000fe20008000818 */
[----:B------:R-:W-:Y:S02]  /*1c2d0*/  R2UR UR6, R4 ;  /* 0x00000000040672ca */ /* 0x000fe400000e0000 */
[----:B------:R-:W-:Y:S02]  /*1c2e0*/  R2UR UR7, R5 ;  /* 0x00000000050772ca */ /* 0x000fe400000e0000 */
[----:B------:R-:W0:Y:S01]  /*1c2f0*/  @P1 LDC.64 R4, c[0x0][0x9d0] ;  /* 0x00027400ff041b82 */ /* 0x000e220000000a00 */
[----:B--2---:R-:W-:-:S04]  /*1c300*/  @P1 IMAD R2, R2, R6, RZ ;  /* 0x0000000602021224 */ /* 0x004fc800078e02ff */
[C---:B------:R-:W-:Y:S02]  /*1c310*/  @P1 IMAD R2, R207.reuse, R7, R2 ;  /* 0x00000007cf021224 */ /* 0x040fe400078e0202 */
[----:B------:R-:W-:-:S04]  /*1c320*/  @P1 IMAD.WIDE.U32 R6, R207, R6, RZ ;  /* 0x00000006cf061225 */ /* 0x000fc800078e00ff */
[----:B------:R-:W-:Y:S02]  /*1c330*/  @P1 IMAD.IADD R7, R7, 0x1, R2 ;  /* 0x0000000107071824 */ /* 0x000fe400078e0202 */
[----:B------:R-:W-:Y:S02]  /*1c340*/  IMAD.MOV.U32 R2, RZ, RZ, 0x3f800000 ;  /* 0x3f800000ff027424 */ /* 0x000fe400078e00ff */
[----:B0-----:R-:W-:-:S04]  /*1c350*/  @P1 IMAD.WIDE.U32 R6, R211, R4, R6 ;  /* 0x00000004d3061225 */ /* 0x001fc800078e0006 */
[----:B------:R-:W-:Y:S01]  /*1c360*/  @P1 IMAD R5, R211, R5, R7 ;  /* 0x00000005d3051224 */ /* 0x000fe200078e0207 */
[----:B------:R-:W-:-:S04]  /*1c370*/  @P1 LEA R4, P2, R6, UR4, 0x2 ;  /* 0x0000000406041c11 */ /* 0x000fc8000f8410ff */
[----:B------:R-:W-:-:S05]  /*1c380*/  @P1 LEA.HI.X R5, R6, UR5, R5, 0x2, P2 ;  /* 0x0000000506051c11 */ /* 0x000fca00090f1405 */
[----:B------:R0:W2:Y:S04]  /*1c390*/  @P1 LDG.E R2, desc[UR46][R4.64] ;  /* 0x0000002e04021981 */ /* 0x0000a8000c1e1900 */
[----:B0-----:R-:W0:Y:S02]  /*1c3a0*/  SHFL.BFLY PT, R4, R3, 0x2, 0x1f ;  /* 0x0c401f0003047f89 */ /* 0x001e2400000e0000 */
[----:B0-----:R-:W-:-:S05]  /*1c3b0*/  FADD.FTZ R3, R4, R3 ;  /* 0x0000000304037221 */ /* 0x001fca0000010000 */
[----:B------:R-:W0:Y:S04]  /*1c3c0*/  SHFL.BFLY PT, R5, R3, 0x1, 0x1f ;  /* 0x0c201f0003057f89 */ /* 0x000e2800000e0000 */
[----:B------:R-:W1:Y:S01]  /*1c3d0*/  SHFL.BFLY PT, R4, R0, 0x2, 0x1f ;  /* 0x0c401f0000047f89 */ /* 0x000e6200000e0000 */
[----:B0-----:R-:W-:-:S04]  /*1c3e0*/  FADD.FTZ R3, R3, R5 ;  /* 0x0000000503037221 */ /* 0x001fc80000010000 */
[----:B------:R-:W-:-:S05]  /*1c3f0*/  FMUL.FTZ R6, R3, 0.00390625 ;  /* 0x3b80000003067820 */ /* 0x000fca0000410000 */
[----:B------:R-:W-:Y:S01]  /*1c400*/  FSETP.NE.FTZ.AND P1, PT, R6, RZ, PT ;  /* 0x000000ff0600720b */ /* 0x000fe20003f35000 */
[----:B-1----:R-:W-:-:S05]  /*1c410*/  FADD.FTZ R0, R4, R0 ;  /* 0x0000000004007221 */ /* 0x002fca0000010000 */
[----:B------:R-:W0:Y:S07]  /*1c420*/  SHFL.BFLY PT, R4, R0, 0x1, 0x1f ;  /* 0x0c201f0000047f89 */ /* 0x000e2e00000e0000 */
[----:B------:R-:W1:Y:S01]  /*1c430*/  @P1 MUFU.LG2 R6, R6 ;  /* 0x0000000600061308 */ /* 0x000e620000000c00 */
[----:B------:R-:W-:-:S04]  /*1c440*/  IMAD.U32 R5, RZ, RZ, UR56 ;  /* 0x00000038ff057e24 */ /* 0x000fc8000f8e00ff */
[----:B------:R-:W-:Y:S01]  /*1c450*/  @P1 FMUL.FTZ R5, R5, 0.69314718246459960938 ;  /* 0x3f31721805051820 */ /* 0x000fe20000410000 */
[----:B------:R-:W-:Y:S02]  /*1c460*/  IMAD.MOV.U32 R163, RZ, RZ, -0x800000 ;  /* 0xff800000ffa37424 */ /* 0x000fe400078e00ff */
[----:B-1----:R-:W-:Y:S01]  /*1c470*/  @P1 FMUL.FTZ R6, R6, 0.69314718246459960938 ;  /* 0x3f31721806061820 */ /* 0x002fe20000410000 */
[----:B------:R-:W-:Y:S02]  /*1c480*/  WARPGROUP.DEPBAR.LE gsb0, 0x0 ;  /* 0x00008000000079c5 */ /* 0x000fe40000010000 */
[----:B------:R-:W-:-:S06]  /*1c490*/  WARPGROUP.ARRIVE ;  /* 0x00000000000079c5 */ /* 0x000fcc0000000000 */
[----:B------:R-:W-:Y:S01]  /*1c4a0*/  QGMMA.64x256x32.F32.E4M3.E4M3 R24, R184, gdesc[UR4], R24, gsb0 ;  /* 0x03e00004b8187df3 */ /* 0x000fe20008000818 */
[----:B------:R-:W-:-:S01]  /*1c4b0*/  @P1 FFMA.FTZ R163, R5, R8, R6 ;  /* 0x0000000805a31223 */ /* 0x000fc20000010006 */
[----:B0-----:R-:W-:Y:S01]  /*1c4c0*/  FADD.FTZ R5, R0, R4 ;  /* 0x0000000400057221 */ /* 0x001fe20000010000 */
[----:B------:R-:W-:-:S03]  /*1c4d0*/  FSETP.NE.FTZ.AND P1, PT, R3, RZ, PT ;  /* 0x000000ff0300720b */ /* 0x000fc60003f35000 */
[----:B------:R-:W-:Y:S01]  /*1c4e0*/  FMUL.FTZ R6, R5, 0.00390625 ;  /* 0x3b80000005067820 */ /* 0x000fe20000410000 */
[----:B------:R-:W-:-:S04]  /*1c4f0*/  IMAD.MOV.U32 R0, RZ, RZ, RZ ;  /* 0x000000ffff007224 */ /* 0x000fc800078e00ff */
[----:B------:R-:W-:-:S05]  /*1c500*/  FSETP.NE.FTZ.AND P2, PT, R6, RZ, PT ;  /* 0x000000ff0600720b */ /* 0x000fca0003f55000 */
[----:B------:R0:W-:Y:S01]  /*1c510*/  @P1 MUFU.RCP R0, R3 ;  /* 0x0000000300001308 */ /* 0x0001e20000001000 */
[----:B------:R-:W-:Y:S01]  /*1c520*/  FSETP.NE.FTZ.AND P1, PT, R5, RZ, PT ;  /* 0x000000ff0500720b */ /* 0x000fe20003f35000 */
[----:B------:R-:W-:-:S06]  /*1c530*/  IMAD.MOV.U32 R4, RZ, RZ, RZ ;  /* 0x000000ffff047224 */ /* 0x000fcc00078e00ff */
[----:B------:R-:W1:Y:S01]  /*1c540*/  @P2 MUFU.LG2 R6, R6 ;  /* 0x0000000600062308 */ /* 0x000e620000000c00 */
[----:B0-----:R-:W-:-:S07]  /*1c550*/  IMAD.U32 R3, RZ, RZ, UR56 ;  /* 0x00000038ff037e24 */ /* 0x001fce000f8e00ff */
[----:B------:R-:W0:Y:S01]  /*1c560*/  @P1 MUFU.RCP R4, R5 ;  /* 0x0000000500041308 */ /* 0x000e220000001000 */
[----:B------:R-:W-:Y:S01]  /*1c570*/  @P2 FMUL.FTZ R3, R3, 0.69314718246459960938 ;  /* 0x3f31721803032820 */ /* 0x000fe20000410000 */
[----:B------:R-:W-:Y:S02]  /*1c580*/  IMAD.MOV.U32 R162, RZ, RZ, -0x800000 ;  /* 0xff800000ffa27424 */ /* 0x000fe400078e00ff */
[----:B-1----:R-:W-:-:S04]  /*1c590*/  @P2 FMUL.FTZ R6, R6, 0.69314718246459960938 ;  /* 0x3f31721806062820 */ /* 0x002fc80000410000 */
[----:B------:R-:W-:Y:S01]  /*1c5a0*/  @P2 FFMA.FTZ R162, R3, R9, R6 ;  /* 0x0000000903a22223 */ /* 0x000fe20000010006 */
[-C--:B--2---:R-:W-:Y:S01]  /*1c5b0*/  FMUL.FTZ R3, R0, R2.reuse ;  /* 0x0000000200037220 */ /* 0x084fe20000410000 */
[----:B0-----:R-:W-:Y:S01]  /*1c5c0*/  FMUL.FTZ R2, R4, R2 ;  /* 0x0000000204027220 */ /* 0x001fe20000410000 */
[----:B------:R-:W-:Y:S02]  /*1c5d0*/  WARPGROUP.DEPBAR.LE gsb0, 0x0 ;  /* 0x00008000000079c5 */ /* 0x000fe40000010000 */
[----:B------:R-:W-:Y:S05]  /*1c5e0*/  @!P0 BRA `(.L_x_1620) ;  /* 0x0000000000048947 */ /* 0x000fea0003800000 */
[----:B------:R-:W-:Y:S01]  /*1c5f0*/  BPT.TRAP 0x1 ;  /* 0x000000040000795c */ /* 0x000fe20000300000 */
.L_x_1620:
[----:B------:R-:W-:Y:S02]  /*1c600*/  VIADD R10, R10, 0x28460 ;  /* 0x000284600a0a7836 */ /* 0x000fe40000000000 */
[-C--:B------:R-:W-:Y:S01]  /*1c610*/  FMUL.FTZ R6, R146, R2.reuse ;  /* 0x0000000292067220 */ /* 0x080fe20000410000 */
[----:B------:R-:W-:Y:S02]  /*1c620*/  IMAD.U32 R0, RZ, RZ, UR42 ;  /* 0x0000002aff007e24 */ /* 0x000fe4000f8e00ff */
[-C--:B------:R-:W-:Y:S01]  /*1c630*/  FMUL.FTZ R152, R31, R2.reuse ;  /* 0x000000021f987220 */ /* 0x080fe20000410000 */
[----:B------:R-:W-:Y:S02]  /*1c640*/  VIADD R200, R200, 0x1 ;  /* 0x00000001c8c87836 */ /* 0x000fe40000000000 */
[-C--:B------:R-:W-:Y:S01]  /*1c650*/  FMUL.FTZ R153, R34, R2.reuse ;  /* 0x0000000222997220 */ /* 0x080fe20000410000 */
[-C--:B------:R-:W-:Y:S01]  /*1c660*/  FMUL.FTZ R154, R39, R2.reuse ;  /* 0x00000002279a7220 */ /* 0x080fe20000410000 */
[----:B------:R-:W-:Y:S01]  /*1c670*/  PRMT R0, R0, 0x654, R10 ;  /* 0x0000065400007816 */ /* 0x000fe2000000000a */
[-C--:B------:R-:W-:Y:S01]  /*1c680*/  FMUL.FTZ R155, R42, R2.reuse ;  /* 0x000000022a9b7220 */ /* 0x080fe20000410000 */
[----:B------:R-:W-:Y:S01]  /*1c690*/  ISETP.NE.AND P1, PT, R200, 0x2, PT ;  /* 0x00000002c800780c */ /* 0x000fe20003f25270 */
        /* <DEDUP_REMOVED lines=129> */
.L_x_1490:
[----:B------:R-:W-:Y:S05]  /*1ceb0*/  WARPSYNC.ALL ;  /* 0x0000000000007948 */ /* 0x000fea0003800000 */
[----:B------:R-:W0:Y:S08]  /*1cec0*/  S2UR UR42, SR_CgaCtaId ;  /* 0x00000000002a79c3 */ /* 0x000e300000008800 */
[----:B------:R-:W-:Y:S01]  /*1ced0*/  BAR.SYNC.DEFER_BLOCKING 0x5, 0x180 ;  /* 0x0146000000007b1d */ /* 0x000fe20000010000 */
[----:B------:R-:W-:-:S05]  /*1cee0*/  ISETP.NE.AND P1, PT, R217, RZ, PT ;  /* 0x000000ffd900720c */ /* 0x000fca0003f25270 */
[----:B------:R-:W-:Y:S01]  /*1cef0*/  UMOV UR4, 0x400 ;  /* 0x0000040000047882 */ /* 0x000fe20000000000 */
[----:B------:R-:W-:Y:S07]  /*1cf00*/  BSSY B0, `(.L_x_1621) ;  /* 0x00006da000007945 */ /* 0x000fee0003800000 */
[----:B------:R-:W1:Y:S01]  /*1cf10*/  @!P1 LDC R217, c[0x0][0xad4] ;  /* 0x0002b500ffd99b82 */ /* 0x000e620000000800 */
[----:B0-----:R-:W-:-:S06]  /*1cf20*/  ULEA UR4, UR42, UR4, 0x18 ;  /* 0x000000042a047291 */ /* 0x001fcc000f8ec03f */
[----:B------:R-:W-:-:S05]  /*1cf30*/  IMAD.U32 R16, RZ, RZ, UR4 ;  /* 0x00000004ff107e24 */ /* 0x000fca000f8e00ff */
[----:B------:R0:W2:Y:S01]  /*1cf40*/  LDS.128 R204, [R16+0x284d0] ;  /* 0x0284d00010cc7984 */ /* 0x0000a20000000c00 */
[----:B------:R-:W-:Y:S06]  /*1cf50*/  BAR.ARV 0x4, 0x180 ;  /* 0x0106000000007b1d */ /* 0x000fec0000002000 */
[----:B------:R-:W-:Y:S05]  /*1cf60*/  @P0 BRA `(.L_x_1622) ;  /* 0x0000005c00c00947 */ /* 0x000fea0003800000 */
[----:B------:R-:W3:Y:S01]  /*1cf70*/  LDL R3, [R1+0xac] ;  /* 0x0000ac0001037983 */ /* 0x000ee20000100800 */
[----:B------:R-:W-:Y:S01]  /*1cf80*/  ULDC.64 UR4, c[0x4][0x140] ;  /* 0x0100500000047ab9 */ /* 0x000fe20000000a00 */
[----:B------:R-:W4:Y:S01]  /*1cf90*/  S2R R2, SR_SWINHI ;  /* 0x0000000000027919 */ /* 0x000f220000002f00 */
[----:B------:R-:W-:Y:S02]  /*1cfa0*/  MOV R32, R16 ;  /* 0x0000001000207202 */ /* 0x000fe40000000f00 */
[----:B----4-:R-:W-:-:S03]  /*1cfb0*/  MOV R33, R2 ;  /* 0x0000000200217202 */ /* 0x010fc60000000f00 */
[----:B---3--:R-:W-:-:S03]  /*1cfc0*/  IMAD.WIDE R2, R3, 0x2, R32 ;  /* 0x0000000203027825 */ /* 0x008fc600078e0220 */
[C---:B-----5:R-:W-:Y:S02]  /*1cfd0*/  IADD3 R38, P5, R2.reuse, 0xc000, RZ ;  /* 0x0000c00002267810 */ /* 0x060fe40007fbe0ff */
[----:B------:R-:W-:Y:S02]  /*1cfe0*/  IADD3 R42, P1, R2, 0xc060, RZ ;  /* 0x0000c060022a7810 */ /* 0x000fe40007f3e0ff */
[----:B------:R-:W-:Y:S02]  /*1cff0*/  LOP3.LUT R39, R38, 0x380, RZ, 0xc0, !PT ;  /* 0x0000038026277812 */ /* 0x000fe400078ec0ff */
[----:B------:R-:W-:Y:S01]  /*1d000*/  LOP3.LUT R4, R42, 0x380, RZ, 0xc0, !PT ;  /* 0x000003802a047812 */ /* 0x000fe200078ec0ff */
[----:B------:R-:W-:Y:S01]  /*1d010*/  IMAD.X R43, RZ, RZ, R3, P1 ;  /* 0x000000ffff2b7224 */ /* 0x000fe200008e0603 */
[----:B------:R-:W-:Y:S02]  /*1d020*/  SHF.R.U64 R39, R39, 0x3, RZ ;  /* 0x0000000327277819 */ /* 0x000fe400000012ff */
[----:B------:R-:W-:-:S02]  /*1d030*/  IADD3 R46, P0, R2, 0xc040, RZ ;  /* 0x0000c040022e7810 */ /* 0x000fc40007f1e0ff */
[----:B------:R-:W-:Y:S01]  /*1d040*/  LOP3.LUT R38, R39, R38, RZ, 0x3c, !PT ;  /* 0x0000002627267212 */ /* 0x000fe200078e3cff */
[--C-:B------:R-:W-:Y:S01]  /*1d050*/  IMAD.X R39, RZ, RZ, R3.reuse, P5 ;  /* 0x000000ffff277224 */ /* 0x100fe200028e0603 */
[----:B------:R-:W-:Y:S02]  /*1d060*/  SHF.R.U64 R4, R4, 0x3, RZ ;  /* 0x0000000304047819 */ /* 0x000fe400000012ff */
[----:B------:R-:W-:Y:S02]  /*1d070*/  LOP3.LUT R47, R46, 0x380, RZ, 0xc0, !PT ;  /* 0x000003802e2f7812 */ /* 0x000fe400078ec0ff */
[C---:B------:R-:W-:Y:S02]  /*1d080*/  IADD3 R20, P5, R2.reuse, 0x4040, RZ ;  /* 0x0000404002147810 */ /* 0x040fe40007fbe0ff */
[----:B------:R-:W-:Y:S02]  /*1d090*/  IADD3 R26, P4, R2, 0x8060, RZ ;  /* 0x00008060021a7810 */ /* 0x000fe40007f9e0ff */
[----:B------:R-:W-:Y:S01]  /*1d0a0*/  LOP3.LUT R42, R4, R42, RZ, 0x3c, !PT ;  /* 0x0000002a042a7212 */ /* 0x000fe200078e3cff */
[----:B------:R-:W-:Y:S01]  /*1d0b0*/  IMAD.X R21, RZ, RZ, R3, P5 ;  /* 0x000000ffff157224 */ /* 0x000fe200028e0603 */
[----:B------:R-:W-:-:S02]  /*1d0c0*/  SHF.R.U64 R47, R47, 0x3, RZ ;  /* 0x000000032f2f7819 */ /* 0x000fc400000012ff */
[----:B------:R-:W-:Y:S02]  /*1d0d0*/  LOP3.LUT R4, R20, 0x380, RZ, 0xc0, !PT ;  /* 0x0000038014047812 */ /* 0x000fe400078ec0ff */
[----:B------:R-:W-:Y:S02]  /*1d0e0*/  LOP3.LUT R27, R26, 0x380, RZ, 0xc0, !PT ;  /* 0x000003801a1b7812 */ /* 0x000fe400078ec0ff */
[----:B------:R-:W-:Y:S01]  /*1d0f0*/  LOP3.LUT R46, R47, R46, RZ, 0x3c, !PT ;  /* 0x0000002e2f2e7212 */ /* 0x000fe200078e3cff */
[----:B------:R-:W-:Y:S01]  /*1d100*/  IMAD.X R47, RZ, RZ, R3, P0 ;  /* 0x000000ffff2f7224 */ /* 0x000fe200000e0603 */
[----:B------:R-:W-:Y:S02]  /*1d110*/  SHF.R.U64 R4, R4, 0x3, RZ ;  /* 0x0000000304047819 */ /* 0x000fe400000012ff */
[----:B------:R-:W-:Y:S02]  /*1d120*/  IADD3 R34, P3, R2, 0xc020, RZ ;  /* 0x0000c02002227810 */ /* 0x000fe40007f7e0ff */
[----:B------:R-:W-:-:S02]  /*1d130*/  SHF.R.U64 R27, R27, 0x3, RZ ;  /* 0x000000031b1b7819 */ /* 0x000fc400000012ff */
[----:B------:R-:W-:Y:S02]  /*1d140*/  LOP3.LUT R20, R4, R20, RZ, 0x3c, !PT ;  /* 0x0000001404147212 */ /* 0x000fe400078e3cff */
[----:B------:R-:W-:Y:S02]  /*1d150*/  MOV R9, R42 ;  /* 0x0000002a00097202 */ /* 0x000fe40000000f00 */
[----:B------:R-:W-:Y:S02]  /*1d160*/  LOP3.LUT R35, R34, 0x380, RZ, 0xc0, !PT ;  /* 0x0000038022237812 */ /* 0x000fe400078ec0ff */
[----:B------:R-:W-:Y:S01]  /*1d170*/  LOP3.LUT R26, R27, R26, RZ, 0x3c, !PT ;  /* 0x0000001a1b1a7212 */ /* 0x000fe200078e3cff */
[----:B------:R-:W-:Y:S01]  /*1d180*/  IMAD.X R27, RZ, RZ, R3, P4 ;  /* 0x000000ffff1b7224 */ /* 0x000fe200020e0603 */
[----:B------:R-:W-:Y:S01]  /*1d190*/  MOV R4, R46 ;  /* 0x0000002e00047202 */ /* 0x000fe20000000f00 */
[----:B------:R-:W-:Y:S01]  /*1d1a0*/  STL [R1+0x94], R9 ;  /* 0x0000940901007387 */ /* 0x000fe20000100800 */
[----:B------:R-:W-:-:S02]  /*1d1b0*/  IADD3 R42, P4, R2, 0x4020, RZ ;  /* 0x00004020022a7810 */ /* 0x000fc40007f9e0ff */
[----:B------:R-:W-:Y:S01]  /*1d1c0*/  IADD3 R30, P2, R2, 0x8040, RZ ;  /* 0x00008040021e7810 */ /* 0x000fe20007f5e0ff */
[----:B------:R3:W-:Y:S01]  /*1d1d0*/  STL [R1+0x90], R4 ;  /* 0x0000900401007387 */ /* 0x0007e20000100800 */
[----:B------:R-:W-:Y:S02]  /*1d1e0*/  SHF.R.U64 R35, R35, 0x3, RZ ;  /* 0x0000000323237819 */ /* 0x000fe400000012ff */
[----:B------:R-:W-:Y:S02]  /*1d1f0*/  LOP3.LUT R31, R30, 0x380, RZ, 0xc0, !PT ;  /* 0x000003801e1f7812 */ /* 0x000fe400078ec0ff */
[----:B------:R-:W-:Y:S01]  /*1d200*/  LOP3.LUT R34, R35, R34, RZ, 0x3c, !PT ;  /* 0x0000002223227212 */ /* 0x000fe200078e3cff */
[----:B------:R-:W-:Y:S01]  /*1d210*/  IMAD.X R35, RZ, RZ, R3, P3 ;  /* 0x000000ffff237224 */ /* 0x000fe200018e0603 */
[----:B------:R-:W-:Y:S02]  /*1d220*/  SHF.R.U64 R31, R31, 0x3, RZ ;  /* 0x000000031f1f7819 */ /* 0x000fe400000012ff */
[----:B------:R-:W-:-:S02]  /*1d230*/  IADD3 R10, P1, R2, 0x8020, RZ ;  /* 0x00008020020a7810 */ /* 0x000fc40007f3e0ff */
[----:B---3--:R-:W-:Y:S02]  /*1d240*/  LOP3.LUT R4, R42, 0x380, RZ, 0xc0, !PT ;  /* 0x000003802a047812 */ /* 0x008fe400078ec0ff */
[----:B------:R-:W-:Y:S02]  /*1d250*/  MOV R9, R34 ;  /* 0x0000002200097202 */ /* 0x000fe40000000f00 */
[----:B------:R-:W-:Y:S02]  /*1d260*/  SHF.R.U64 R4, R4, 0x3, RZ ;  /* 0x0000000304047819 */ /* 0x000fe400000012ff */
[----:B------:R-:W-:Y:S01]  /*1d270*/  LOP3.LUT R30, R31, R30, RZ, 0x3c, !PT ;  /* 0x0000001e1f1e7212 */ /* 0x000fe200078e3cff */
[----:B------:R-:W-:Y:S01]  /*1d280*/  IMAD.X R31, RZ, RZ, R3, P2 ;  /* 0x000000ffff1f7224 */ /* 0x000fe200010e0603 */
[----:B------:R-:W-:Y:S01]  /*1d290*/  LOP3.LUT R42, R4, R42, RZ, 0x3c, !PT ;  /* 0x0000002a042a7212 */ /* 0x000fe200078e3cff */
[----:B------:R3:W-:Y:S01]  /*1d2a0*/  STL [R1+0x8c], R9 ;  /* 0x00008c0901007387 */ /* 0x0007e20000100800 */
[----:B------:R-:W-:-:S02]  /*1d2b0*/  MOV R4, R38 ;  /* 0x0000002600047202 */ /* 0x000fc40000000f00 */
[----:B------:R-:W-:Y:S02]  /*1d2c0*/  IADD3 R34, P2, R2, 0x4000, RZ ;  /* 0x0000400002227810 */ /* 0x000fe40007f5e0ff */
[----:B------:R-:W-:Y:S01]  /*1d2d0*/  LOP3.LUT R11, R10, 0x380, RZ, 0xc0, !PT ;  /* 0x000003800a0b7812 */ /* 0x000fe200078ec0ff */
[----:B------:R4:W-:Y:S01]  /*1d2e0*/  STL [R1+0x88], R4 ;  /* 0x0000880401007387 */ /* 0x0009e20000100800 */
[----:B------:R-:W-:Y:S01]  /*1d2f0*/  IADD3 R12, P0, R2, 0x8000, RZ ;  /* 0x00008000020c7810 */ /* 0x000fe20007f1e0ff */
[--C-:B------:R-:W-:Y:S01]  /*1d300*/  IMAD.X R35, RZ, RZ, R3.reuse, P2 ;  /* 0x000000ffff237224 */ /* 0x100fe200010e0603 */
[----:B------:R-:W-:Y:S02]  /*1d310*/  SHF.R.U64 R11, R11, 0x3, RZ ;  /* 0x000000030b0b7819 */ /* 0x000fe400000012ff */
[----:B---3--:R-:W-:Y:S02]  /*1d320*/  MOV R9, R26 ;  /* 0x0000001a00097202 */ /* 0x008fe40000000f00 */
[----:B------:R-:W-:Y:S01]  /*1d330*/  LOP3.LUT R10, R11, R10, RZ, 0x3c, !PT ;  /* 0x0000000a0b0a7212 */ /* 0x000fe200078e3cff */
[----:B------:R-:W-:Y:S01]  /*1d340*/  IMAD.X R11, RZ, RZ, R3, P1 ;  /* 0x000000ffff0b7224 */ /* 0x000fe200008e0603 */
[----:B------:R-:W-:Y:S01]  /*1d350*/  LOP3.LUT R13, R12, 0x380, RZ, 0xc0, !PT ;  /* 0x000003800c0d7812 */ /* 0x000fe200078ec0ff */
[----:B------:R3:W-:Y:S01]  /*1d360*/  STL [R1+0x84], R9 ;  /* 0x0000840901007387 */ /* 0x0007e20000100800 */
[----:B----4-:R-:W-:-:S02]  /*1d370*/  LOP3.LUT R4, R34, 0x380, RZ, 0xc0, !PT ;  /* 0x0000038022047812 */ /* 0x010fc400078ec0ff */
[----:B------:R-:W-:Y:S02]  /*1d380*/  IADD3 R14, P3, R2, 0x4060, RZ ;  /* 0x00004060020e7810 */ /* 0x000fe40007f7e0ff */
[----:B------:R-:W-:Y:S02]  /*1d390*/  SHF.R.U64 R4, R4, 0x3, RZ ;  /* 0x0000000304047819 */ /* 0x000fe400000012ff */
[----:B------:R-:W-:Y:S02]  /*1d3a0*/  IADD3 R26, P1, R2, 0x60, RZ ;  /* 0x00000060021a7810 */ /* 0x000fe40007f3e0ff */
[----:B------:R-:W-:Y:S02]  /*1d3b0*/  LOP3.LUT R34, R4, R34, RZ, 0x3c, !PT ;  /* 0x0000002204227212 */ /* 0x000fe400078e3cff */
[----:B------:R-:W-:Y:S01]  /*1d3c0*/  MOV R4, R30 ;  /* 0x0000001e00047202 */ /* 0x000fe20000000f00 */
[----:B------:R-:W-:Y:S01]  /*1d3d0*/  IMAD.X R27, RZ, RZ, R3, P1 ;  /* 0x000000ffff1b7224 */ /* 0x000fe200008e0603 */
[----:B------:R-:W-:-:S02]  /*1d3e0*/  SHF.R.U64 R13, R13, 0x3, RZ ;  /* 0x000000030d0d7819 */ /* 0x000fc400000012ff */
[----:B------:R-:W-:Y:S01]  /*1d3f0*/  LOP3.LUT R15, R14, 0x380, RZ, 0xc0, !PT ;  /* 0x000003800e0f7812 */ /* 0x000fe200078ec0ff */
[----:B------:R4:W-:Y:S01]  /*1d400*/  STL [R1+0x80], R4 ;  /* 0x0000800401007387 */ /* 0x0009e20000100800 */
[----:B------:R-:W-:Y:S01]  /*1d410*/  LOP3.LUT R12, R13, R12, RZ, 0x3c, !PT ;  /* 0x0000000c0d0c7212 */ /* 0x000fe200078e3cff */
[--C-:B------:R-:W-:Y:S01]  /*1d420*/  IMAD.X R13, RZ, RZ, R3.reuse, P0 ;  /* 0x000000ffff0d7224 */ /* 0x100fe200000e0603 */
[----:B------:R-:W-:Y:S02]  /*1d430*/  SHF.R.U64 R15, R15, 0x3, RZ ;  /* 0x000000030f0f7819 */ /* 0x000fe400000012ff */
[----:B---3--:R-:W-:Y:S02]  /*1d440*/  MOV R9, R10 ;  /* 0x0000000a00097202 */ /* 0x008fe40000000f00 */
[----:B------:R-:W-:Y:S01]  /*1d450*/  LOP3.LUT R14, R15, R14, RZ, 0x3c, !PT ;  /* 0x0000000e0f0e7212 */ /* 0x000fe200078e3cff */
[----:B------:R-:W-:Y:S01]  /*1d460*/  IMAD.X R15, RZ, RZ, R3, P3 ;  /* 0x000000ffff0f7224 */ /* 0x000fe200018e0603 */
[----:B------:R-:W-:Y:S01]  /*1d470*/  IADD3.X R43, RZ, R3, RZ, P4, !PT ;  /* 0x00000003ff2b7210 */ /* 0x000fe200027fe4ff */
[----:B------:R3:W-:Y:S01]  /*1d480*/  STL [R1+0x7c], R9 ;  /* 0x00007c0901007387 */ /* 0x0007e20000100800 */
[----:B----4-:R-:W-:-:S02]  /*1d490*/  LOP3.LUT R4, R26, 0x380, RZ, 0xc0, !PT ;  /* 0x000003801a047812 */ /* 0x010fc400078ec0ff */
[----:B------:R-:W-:Y:S02]  /*1d4a0*/  IADD3 R10, P0, R2, 0x40, RZ ;  /* 0x00000040020a7810 */ /* 0x000fe40007f1e0ff */
[----:B------:R-:W-:-:S03]  /*1d4b0*/  SHF.R.U64 R4, R4, 0x3, RZ ;  /* 0x0000000304047819 */ /* 0x000fc600000012ff */
[----:B------:R-:W-:Y:S01]  /*1d4c0*/  IMAD.X R11, RZ, RZ, R3, P0 ;  /* 0x000000ffff0b7224 */ /* 0x000fe200000e0603 */
[----:B------:R-:W-:Y:S02]  /*1d4d0*/  LOP3.LUT R26, R4, R26, RZ, 0x3c, !PT ;  /* 0x0000001a041a7212 */ /* 0x000fe400078e3cff */
[----:B------:R-:W-:Y:S02]  /*1d4e0*/  MOV R4, R12 ;  /* 0x0000000c00047202 */ /* 0x000fe40000000f00 */
[----:B---3--:R-:W-:-:S03]  /*1d4f0*/  MOV R9, R14 ;  /* 0x0000000e00097202 */ /* 0x008fc60000000f00 */
[----:B------:R3:W-:Y:S04]  /*1d500*/  STL [R1+0x78], R4 ;  /* 0x0000780401007387 */ /* 0x0007e80000100800 */
[----:B------:R4:W-:Y:S01]  /*1d510*/  STL [R1+0x74], R9 ;  /* 0x0000740901007387 */ /* 0x0009e20000100800 */
[----:B---3--:R-:W-:Y:S02]  /*1d520*/  MOV R4, R20 ;  /* 0x0000001400047202 */ /* 0x008fe40000000f00 */
[----:B----4-:R-:W-:-:S03]  /*1d530*/  MOV R9, R42 ;  /* 0x0000002a00097202 */ /* 0x010fc60000000f00 */
[----:B------:R3:W-:Y:S04]  /*1d540*/  STL [R1+0x70], R4 ;  /* 0x0000700401007387 */ /* 0x0007e80000100800 */
[----:B------:R4:W-:Y:S01]  /*1d550*/  STL [R1+0x6c], R9 ;  /* 0x00006c0901007387 */ /* 0x0009e20000100800 */
[----:B---3--:R-:W-:Y:S02]  /*1d560*/  MOV R4, R34 ;  /* 0x0000002200047202 */ /* 0x008fe40000000f00 */
[----:B----4-:R-:W-:-:S03]  /*1d570*/  MOV R9, R26 ;  /* 0x0000001a00097202 */ /* 0x010fc60000000f00 */
[----:B------:R3:W-:Y:S04]  /*1d580*/  STL [R1+0x68], R4 ;  /* 0x0000680401007387 */ /* 0x0007e80000100800 */
[----:B------:R4:W-:Y:S01]  /*1d590*/  STL [R1+0x64], R9 ;  /* 0x0000640901007387 */ /* 0x0009e20000100800 */
[----:B---3--:R-:W-:-:S04]  /*1d5a0*/  LOP3.LUT R4, R10, 0x380, RZ, 0xc0, !PT ;  /* 0x000003800a047812 */ /* 0x008fc800078ec0ff */
[----:B------:R-:W-:-:S04]  /*1d5b0*/  SHF.R.U64 R4, R4, 0x3, RZ ;  /* 0x0000000304047819 */ /* 0x000fc800000012ff */
[----:B------:R-:W-:-:S04]  /*1d5c0*/  LOP3.LUT R10, R4, R10, RZ, 0x3c, !PT ;  /* 0x0000000a040a7212 */ /* 0x000fc800078e3cff */
[----:B----4-:R-:W-:Y:S02]  /*1d5d0*/  MOV R9, R10 ;  /* 0x0000000a00097202 */ /* 0x010fe40000000f00 */
[----:B------:R-:W-:-:S03]  /*1d5e0*/  IADD3 R10, P0, R2, 0x20, RZ ;  /* 0x00000020020a7810 */ /* 0x000fc60007f1e0ff */
[----:B------:R3:W-:Y:S01]  /*1d5f0*/  STL [R1+0x60], R9 ;  /* 0x0000600901007387 */ /* 0x0007e20000100800 */
[----:B------:R-:W-:Y:S01]  /*1d600*/  LOP3.LUT R4, R10, 0x380, RZ, 0xc0, !PT ;  /* 0x000003800a047812 */ /* 0x000fe200078ec0ff */
[----:B------:R-:W-:-:S03]  /*1d610*/  IMAD.X R11, RZ, RZ, R3, P0 ;  /* 0x000000ffff0b7224 */ /* 0x000fc600000e0603 */
[----:B------:R-:W-:-:S04]  /*1d620*/  SHF.R.U64 R4, R4, 0x3, RZ ;  /* 0x0000000304047819 */ /* 0x000fc800000012ff */
[----:B------:R-:W-:Y:S02]  /*1d630*/  LOP3.LUT R10, R4, R10, RZ, 0x3c, !PT ;  /* 0x0000000a040a7212 */ /* 0x000fe400078e3cff */
[----:B------:R-:W-:Y:S02]  /*1d640*/  LOP3.LUT R4, R2, 0x380, RZ, 0xc0, !PT ;  /* 0x0000038002047812 */ /* 0x000fe400078ec0ff */
[----:B---3--:R-:W-:Y:S02]  /*1d650*/  MOV R9, R10 ;  /* 0x0000000a00097202 */ /* 0x008fe40000000f00 */
[----:B------:R-:W-:-:S03]  /*1d660*/  SHF.R.U64 R4, R4, 0x3, RZ ;  /* 0x0000000304047819 */ /* 0x000fc600000012ff */
[----:B------:R3:W-:Y:S01]  /*1d670*/  STL [R1+0x5c], R9 ;  /* 0x00005c0901007387 */ /* 0x0007e20000100800 */
[----:B------:R-:W-:-:S04]  /*1d680*/  LOP3.LUT R2, R4, R2, RZ, 0x3c, !PT ;  /* 0x0000000204027212 */ /* 0x000fc800078e3cff */
[----:B------:R-:W-:Y:S01]  /*1d690*/  MOV R3, R2 ;  /* 0x0000000200037202 */ /* 0x000fe20000000f00 */
[----:B---3--:R-:W3:Y:S04]  /*1d6a0*/  S2R R9, SR_TID.X ;  /* 0x0000000000097919 */ /* 0x008ee80000002100 */
[----:B------:R4:W-:Y:S01]  /*1d6b0*/  STL [R1+0x50], R3 ;  /* 0x0000500301007387 */ /* 0x0009e20000100800 */
[----:B---3--:R-:W-:-:S04]  /*1d6c0*/  LOP3.LUT P0, R2, R9, 0x3, RZ, 0xc0, !PT ;  /* 0x0000000309027812 */ /* 0x008fc8000780c0ff */
[----:B------:R-:W-:Y:S01]  /*1d6d0*/  ISETP.EQ.OR P0, PT, R2, 0x3, !P0 ;  /* 0x000000030200780c */ /* 0x000fe20004702670 */
[----:B------:R-:W-:-:S03]  /*1d6e0*/  IMAD.SHL.U32 R2, R9, 0x4, RZ ;  /* 0x0000000409027824 */ /* 0x000fc600078e00ff */
[----:B------:R-:W-:Y:S02]  /*1d6f0*/  SEL R13, R28, R0, P0 ;  /* 0x000000001c0d7207 */ /* 0x000fe40000000000 */
[----:B------:R-:W-:Y:S02]  /*1d700*/  LOP3.LUT R2, R2, 0xc, RZ, 0xc0, !PT ;  /* 0x0000000c02027812 */ /* 0x000fe400078ec0ff */
[----:B------:R-:W-:Y:S02]  /*1d710*/  SEL R21, R0, R28, P0 ;  /* 0x0000001c00157207 */ /* 0x000fe40000000000 */
[----:B------:R-:W-:Y:S02]  /*1d720*/  IADD3 R2, P1, R2, UR4, RZ ;  /* 0x0000000402027c10 */ /* 0x000fe4000ff3e0ff */
[----:B------:R-:W-:Y:S01]  /*1d730*/  SEL R4, R5, R25, P0 ;  /* 0x0000001905047207 */ /* 0x000fe20000000000 */
[----:B------:R-:W-:Y:S01]  /*1d740*/  UMOV UR4, 0xffffffff ;  /* 0xffffffff00047882 */ /* 0x000fe20000000000 */
[----:B------:R-:W-:Y:S01]  /*1d750*/  SEL R5, R25, R5, P0 ;  /* 0x0000000519057207 */ /* 0x000fe20000000000 */
[----:B----4-:R-:W-:-:S05]  /*1d760*/  IMAD.X R3, RZ, RZ, UR5, P1 ;  /* 0x00000005ff037e24 */ /* 0x010fca00088e06ff */
[----:B------:R3:W5:Y:S01]  /*1d770*/  LDG.E.CONSTANT R0, desc[UR46][R2.64] ;  /* 0x0000002e02007981 */ /* 0x000762000c1e9900 */
[----:B------:R-:W-:Y:S05]  /*1d780*/  BRA.DIV UR4, `(.L_x_1623) ;  /* 0x000000fe04fc7947 */ /* 0x000fea000b800000 */
[----:B---3-5:R-:W-:Y:S01]  /*1d790*/  LOP3.LUT R2, R0, 0x2, RZ, 0x3c, !PT ;  /* 0x0000000200027812 */ /* 0x028fe200078e3cff */
[----:B------:R-:W-:Y:S01]  /*1d7a0*/  SHFL.IDX PT, R4, R4, R0, 0x1c1f ;  /* 0x001c1f0004047589 */ /* 0x000fe200000e0000 */
[----:B------:R-:W-:Y:S02]  /*1d7b0*/  SEL R47, R104, R105, P0 ;  /* 0x00000069682f7207 */ /* 0x000fe40000000000 */
[----:B------:R-:W-:Y:S01]  /*1d7c0*/  SEL R104, R105, R104, P0 ;  /* 0x0000006869687207 */ /* 0x000fe20000000000 */
[----:B------:R-:W3:Y:S01]  /*1d7d0*/  SHFL.IDX PT, R5, R5, R2, 0x1c1f ;  /* 0x001c1f0205057589 */ /* 0x000ee200000e0000 */
        /* <DEDUP_REMOVED lines=17> */
[----:B------:R-:W-:Y:S01]  /*1d8f0*/  SHFL.IDX PT, R55, R55, R2, 0x1c1f ;  /* 0x001c1f0237377589 */ /* 0x000fe200000e0000 */
[----:B---3--:R-:W-:Y:S02]  /*1d900*/  SEL R9, R4, R5, P0 ;  /* 0x0000000504097207 */ /* 0x008fe40000000000 */
[----:B------:R-:W-:Y:S01]  /*1d910*/  SEL R62, R66, R67, P0 ;  /* 0x00000043423e7207 */ /* 0x000fe20000000000 */
[----:B------:R-:W-:Y:S01]  /*1d920*/  SHFL.IDX PT, R54, R54, R0, 0x1c1f ;  /* 0x001c1f0036367589 */ /* 0x000fe200000e0000 */
[----:B------:R-:W-:-:S02]  /*1d930*/  SEL R30, R29, R57, P0 ;  /* 0x000000391d1e7207 */ /* 0x000fc40000000000 */
[----:B------:R-:W-:Y:S01]  /*1d940*/  SEL R67, R67, R66, P0 ;  /* 0x0000004243437207 */ /* 0x000fe20000000000 */
[----:B------:R3:W-:Y:S01]  /*1d950*/  STL [R1+0x24], R9 ;  /* 0x0000240901007387 */ /* 0x0007e20000100800 */
[----:B------:R-:W-:Y:S02]  /*1d960*/  SEL R38, R52, R53, P0 ;  /* 0x0000003534267207 */ /* 0x000fe40000000000 */
[----:B------:R-:W-:Y:S01]  /*1d970*/  SEL R29, R57, R29, P0 ;  /* 0x0000001d391d7207 */ /* 0x000fe20000000000 */
[----:B------:R-:W-:Y:S01]  /*1d980*/  SHFL.IDX PT, R59, R59, R2, 0x1c1f ;  /* 0x001c1f023b3b7589 */ /* 0x000fe200000e0000 */
[----:B------:R-:W-:Y:S02]  /*1d990*/  SEL R66, R70, R71, P0 ;  /* 0x0000004746427207 */ /* 0x000fe40000000000 */
[----:B------:R-:W-:Y:S01]  /*1d9a0*/  SEL R34, R48, R49, P0 ;  /* 0x0000003130227207 */ /* 0x000fe20000000000 */
[----:B------:R-:W-:Y:S01]  /*1d9b0*/  SHFL.IDX PT, R58, R58, R0, 0x1c1f ;  /* 0x001c1f003a3a7589 */ /* 0x000fe200000e0000 */
[----:B------:R-:W-:-:S02]  /*1d9c0*/  SEL R31, R49, R48, P0 ;  /* 0x00000030311f7207 */ /* 0x000fc40000000000 */
[----:B---3--:R-:W-:Y:S01]  /*1d9d0*/  SEL R9, R8, R7, P0 ;  /* 0x0000000708097207 */ /* 0x008fe20000000000 */
        /* <DEDUP_REMOVED lines=81> */
[----:B------:R-:W2:Y:S01]  /*1def0*/  SHFL.IDX PT, R96, R96, R2, 0x1c1f ;  /* 0x001c1f0260607589 */ /* 0x000ea200000e0000 */
        /* <DEDUP_REMOVED lines=72> */
[----:B----4-:R-:W-:Y:S02]  /*1e380*/  SEL R4, R3, R6, P0 ;  /* 0x0000000603047207 */ /* 0x010fe40000000000 */
[----:B------:R-:W-:Y:S01]  /*1e390*/  SEL R3, R6, R3, P0 ;  /* 0x0000000306037207 */ /* 0x000fe20000000000 */
[----:B------:R-:W-:Y:S01]  /*1e3a0*/  SHFL.IDX PT, R61, R61, R0, 0x1c1f ;  /* 0x001c1f003d3d7589 */ /* 0x000fe200000e0000 */
[----:B---3--:R-:W-:Y:S02]  /*1e3b0*/  SEL R180, R36, R68, P0 ;  /* 0x0000004424b47207 */ /* 0x008fe40000000000 */
[----:B------:R-:W-:Y:S01]  /*1e3c0*/  SEL R179, R68, R36, P0 ;  /* 0x0000002444b37207 */ /* 0x000fe20000000000 */
[----:B------:R-:W-:Y:S01]  /*1e3d0*/  SHFL.IDX PT, R124, R124, R2, 0x1c1f ;  /* 0x001c1f027c7c7589 */ /* 0x000fe200000e0000 */
[----:B0-----:R-:W-:-:S02]  /*1e3e0*/  SEL R174, R39, R80, P0 ;  /* 0x0000005027ae7207 */ /* 0x001fc40000000000 */
[----:B------:R-:W-:Y:S01]  /*1e3f0*/  SEL R173, R80, R39, P0 ;  /* 0x0000002750ad7207 */ /* 0x000fe20000000000 */
[----:B------:R-:W-:Y:S01]  /*1e400*/  SHFL.IDX PT, R64, R64, R0, 0x1c1f ;  /* 0x001c1f0040407589 */ /* 0x000fe200000e0000 */
[----:B------:R-:W-:Y:S02]  /*1e410*/  SEL R172, R41, R84, P0 ;  /* 0x0000005429ac7207 */ /* 0x000fe40000000000 */
[----:B------:R-:W-:Y:S01]  /*1e420*/  SEL R171, R84, R41, P0 ;  /* 0x0000002954ab7207 */ /* 0x000fe20000000000 */
[----:B------:R-:W-:Y:S01]  /*1e430*/  SHFL.IDX PT, R128, R128, R2, 0x1c1f ;  /* 0x001c1f0280807589 */ /* 0x000fe200000e0000 */
[----:B-1----:R-:W-:Y:S02]  /*1e440*/  SEL R170, R42, R88, P0 ;  /* 0x000000582aaa7207 */ /* 0x002fe40000000000 */
[----:B------:R-:W-:Y:S01]  /*1e450*/  SEL R169, R88, R42, P0 ;  /* 0x0000002a58a97207 */ /* 0x000fe20000000000 */
[----:B------:R-:W-:Y:S01]  /*1e460*/  SHFL.IDX PT, R65, R65, R0, 0x1c1f ;  /* 0x001c1f0041417589 */ /* 0x000fe200000e0000 */
[----:B--2---:R-:W-:-:S02]  /*1e470*/  SEL R168, R43, R92, P0 ;  /* 0x0000005c2ba87207 */ /* 0x004fc40000000000 */
[----:B------:R-:W-:Y:S01]  /*1e480*/  SEL R167, R92, R43, P0 ;  /* 0x0000002b5ca77207 */ /* 0x000fe20000000000 */
[----:B------:R-:W0:Y:S01]  /*1e490*/  SHFL.IDX PT, R132, R132, R2, 0x1c1f ;  /* 0x001c1f0284847589 */ /* 0x000e2200000e0000 */
        /* <DEDUP_REMOVED lines=41> */
[----:B------:R-:W3:Y:S01]  /*1e730*/  SHFL.IDX PT, R153, R153, R2, 0x1c1f ;  /* 0x001c1f0299997589 */ /* 0x000ee200000e0000 */
        /* <DEDUP_REMOVED lines=16> */
[----:B0-----:R-:W-:Y:S01]  /*1e840*/  SEL R6, R65, R132, P0 ;  /* 0x0000008441067207 */ /* 0x001fe20000000000 */
[----:B------:R-:W0:Y:S01]  /*1e850*/  SHFL.IDX PT, R51, R51, R2, 0x1c1f ;  /* 0x001c1f0233337589 */ /* 0x000e2200000e0000 */
[----:B-1----:R-:W-:-:S02]  /*1e860*/  SEL R20, R85, R157, P0 ;  /* 0x0000009d55147207 */ /* 0x002fc40000000000 */
[----:B--2---:R-:W-:Y:S01]  /*1e870*/  SEL R21, R56, R146, P0 ;  /* 0x0000009238157207 */ /* 0x004fe20000000000 */
[----:B------:R-:W-:Y:S01]  /*1e880*/  SHFL.IDX PT, R66, R66, R0, 0x1c1f ;  /* 0x001c1f0042427589 */ /* 0x000fe200000e0000 */
[----:B---3--:R-:W-:Y:S02]  /*1e890*/  SEL R34, R89, R153, P0 ;  /* 0x0000009959227207 */ /* 0x008fe40000000000 */
[----:B------:R-:W-:Y:S01]  /*1e8a0*/  SEL R63, R114, R111, P0 ;  /* 0x0000006f723f7207 */ /* 0x000fe20000000000 */
[----:B------:R-:W1:Y:S01]  /*1e8b0*/  SHFL.IDX PT, R71, R71, R2, 0x1c1f ;  /* 0x001c1f0247477589 */ /* 0x000e6200000e0000 */
[----:B----4-:R-:W-:Y:S02]  /*1e8c0*/  SEL R35, R93, R154, P0 ;  /* 0x0000009a5d237207 */ /* 0x010fe40000000000 */
        /* <DEDUP_REMOVED lines=11> */
[----:B0-----:R-:W-:-:S02]  /*1e980*/  SEL R38, R105, R51, P0 ;  /* 0x0000003369267207 */ /* 0x001fc40000000000 */
[----:B------:R-:W-:Y:S01]  /*1e990*/  SEL R97, R156, R97, P0 ;  /* 0x000000619c617207 */ /* 0x000fe20000000000 */
[----:B------:R-:W-:Y:S01]  /*1e9a0*/  SHFL.IDX PT, R79, R79, R0, 0x1c1f ;  /* 0x001c1f004f4f7589 */ /* 0x000fe200000e0000 */
[----:B------:R-:W-:Y:S02]  /*1e9b0*/  SEL R51, R51, R105, P0 ;  /* 0x0000006933337207 */ /* 0x000fe40000000000 */
[----:B------:R-:W-:Y:S01]  /*1e9c0*/  SEL R111, R111, R114, P0 ;  /* 0x000000726f6f7207 */ /* 0x000fe20000000000 */
[----:B------:R-:W0:Y:S01]  /*1e9d0*/  SHFL.IDX PT, R86, R86, R2, 0x1c1f ;  /* 0x001c1f0256567589 */ /* 0x000e2200000e0000 */
[----:B-1----:R-:W-:Y:S02]  /*1e9e0*/  SEL R44, R66, R71, P0 ;  /* 0x00000047422c7207 */ /* 0x002fe40000000000 */
[----:B------:R-:W-:Y:S01]  /*1e9f0*/  SEL R66, R71, R66, P0 ;  /* 0x0000004247427207 */ /* 0x000fe20000000000 */
[----:B------:R-:W-:Y:S01]  /*1ea00*/  SHFL.IDX PT, R125, R125, R0, 0x1c1f ;  /* 0x001c1f007d7d7589 */ /* 0x000fe200000e0000 */
[----:B------:R-:W-:-:S03]  /*1ea10*/  SEL R115, R119, R115, P0 ;  /* 0x0000007377737207 */ /* 0x000fc60000000000 */
[----:B------:R-:W1:Y:S01]  /*1ea20*/  SHFL.IDX PT, R121, R121, R2, 0x1c1f ;  /* 0x001c1f0279797589 */ /* 0x000e6200000e0000 */
[----:B--2---:R-:W-:Y:S02]  /*1ea30*/  SEL R45, R109, R75, P0 ;  /* 0x0000004b6d2d7207 */ /* 0x004fe40000000000 */
[----:B------:R-:W-:Y:S01]  /*1ea40*/  SEL R75, R75, R109, P0 ;  /* 0x0000006d4b4b7207 */ /* 0x000fe20000000000 */
[----:B------:R-:W-:Y:S04]  /*1ea50*/  SHFL.IDX PT, R82, R82, R0, 0x1c1f ;  /* 0x001c1f0052527589 */ /* 0x000fe800000e0000 */
[----:B------:R-:W2:Y:S01]  /*1ea60*/  SHFL.IDX PT, R94, R94, R2, 0x1c1f ;  /* 0x001c1f025e5e7589 */ /* 0x000ea200000e0000 */
[----:B---3--:R-:W-:Y:S02]  /*1ea70*/  SEL R47, R113, R117, P0 ;  /* 0x00000075712f7207 */ /* 0x008fe40000000000 */
[----:B------:R-:W-:Y:S01]  /*1ea80*/  SEL R113, R117, R113, P0 ;  /* 0x0000007175717207 */ /* 0x000fe20000000000 */
[----:B------:R-:W-:Y:S04]  /*1ea90*/  SHFL.IDX PT, R83, R83, R0, 0x1c1f ;  /* 0x001c1f0053537589 */ /* 0x000fe800000e0000 */
[----:B------:R-:W3:Y:S01]  /*1eaa0*/  SHFL.IDX PT, R98, R98, R2, 0x1c1f ;  /* 0x001c1f0262627589 */ /* 0x000ee200000e0000 */
[----:B0-----:R-:W-:-:S02]  /*1eab0*/  SEL R48, R79, R86, P0 ;  /* 0x000000564f307207 */ /* 0x001fc40000000000 */
[----:B------:R-:W-:Y:S01]  /*1eac0*/  SEL R79, R86, R79, P0 ;  /* 0x0000004f564f7207 */ /* 0x000fe20000000000 */
[----:B------:R-:W-:Y:S04]  /*1ead0*/  SHFL.IDX PT, R87, R87, R0, 0x1c1f ;  /* 0x001c1f0057577589 */ /* 0x000fe800000e0000 */
[----:B------:R-:W0:Y:S01]  /*1eae0*/  SHFL.IDX PT, R102, R102, R2, 0x1c1f ;  /* 0x001c1f0266667589 */ /* 0x000e2200000e0000 */
[----:B-1----:R-:W-:Y:S02]  /*1eaf0*/  SEL R49, R125, R121, P0 ;  /* 0x000000797d317207 */ /* 0x002fe40000000000 */
[----:B------:R-:W-:Y:S01]  /*1eb00*/  SEL R121, R121, R125, P0 ;  /* 0x0000007d79797207 */ /* 0x000fe20000000000 */
[----:B------:R-:W1:Y:S04]  /*1eb10*/  SHFL.IDX PT, R107, R107, R2, 0x1c1f ;  /* 0x001c1f026b6b7589 */ /* 0x000e6800000e0000 */
[----:B------:R-:W-:Y:S01]  /*1eb20*/  SHFL.IDX PT, R90, R90, R0, 0x1c1f ;  /* 0x001c1f005a5a7589 */ /* 0x000fe200000e0000 */
[----:B--2---:R-:W-:-:S02]  /*1eb30*/  SEL R52, R82, R94, P0 ;  /* 0x0000005e52347207 */ /* 0x004fc40000000000 */
[----:B------:R-:W-:Y:S01]  /*1eb40*/  SEL R82, R94, R82, P0 ;  /* 0x000000525e527207 */ /* 0x000fe20000000000 */
[----:B------:R-:W2:Y:S04]  /*1eb50*/  SHFL.IDX PT, R110, R110, R2, 0x1c1f ;  /* 0x001c1f026e6e7589 */ /* 0x000ea800000e0000 */
[----:B------:R-:W-:Y:S01]  /*1eb60*/  SHFL.IDX PT, R91, R91, R0, 0x1c1f ;  /* 0x001c1f005b5b7589 */ /* 0x000fe200000e0000 */
[----:B---3--:R-:W-:Y:S02]  /*1eb70*/  SEL R53, R83, R98, P0 ;  /* 0x0000006253357207 */ /* 0x008fe40000000000 */
[----:B------:R-:W-:Y:S01]  /*1eb80*/  SEL R83, R98, R83, P0 ;  /* 0x0000005362537207 */ /* 0x000fe20000000000 */
[----:B------:R-:W3:Y:S04]  /*1eb90*/  SHFL.IDX PT, R118, R118, R2, 0x1c1f ;  /* 0x001c1f0276767589 */ /* 0x000ee800000e0000 */
[----:B------:R-:W-:Y:S01]  /*1eba0*/  SHFL.IDX PT, R95, R95, R0, 0x1c1f ;  /* 0x001c1f005f5f7589 */ /* 0x000fe200000e0000 */
[----:B0-----:R-:W-:-:S02]  /*1ebb0*/  SEL R55, R87, R102, P0 ;  /* 0x0000006657377207 */ /* 0x001fc40000000000 */
[----:B------:R-:W-:Y:S01]  /*1ebc0*/  SEL R87, R102, R87, P0 ;  /* 0x0000005766577207 */ /* 0x000fe20000000000 */
[----:B------:R-:W0:Y:S01]  /*1ebd0*/  SHFL.IDX PT, R126, R126, R2, 0x1c1f ;  /* 0x001c1f027e7e7589 */ /* 0x000e2200000e0000 */
[----:B-1----:R-:W-:Y:S02]  /*1ebe0*/  SEL R59, R106, R107, P0 ;  /* 0x0000006b6a3b7207 */ /* 0x002fe40000000000 */
[----:B------:R-:W-:Y:S01]  /*1ebf0*/  SEL R106, R107, R106, P0 ;  /* 0x0000006a6b6a7207 */ /* 0x000fe20000000000 */
[----:B------:R-:W-:Y:S04]  /*1ec00*/  SHFL.IDX PT, R123, R123, R0, 0x1c1f ;  /* 0x001c1f007b7b7589 */ /* 0x000fe800000e0000 */
[----:B------:R-:W1:Y:S01]  /*1ec10*/  SHFL.IDX PT, R122, R130, R2, 0x1c1f ;  /* 0x001c1f02827a7589 */ /* 0x000e6200000e0000 */
[----:B--2---:R-:W-:-:S02]  /*1ec20*/  SEL R60, R90, R110, P0 ;  /* 0x0000006e5a3c7207 */ /* 0x004fc40000000000 */
        /* <DEDUP_REMOVED lines=21> */
[----:B------:R-:W3:Y:S04]  /*1ed80*/  SHFL.IDX PT, R150, R150, R2, 0x1c1f ;  /* 0x001c1f0296967589 */ /* 0x000ee800000e0000 */
[----:B------:R4:W-:Y:S01]  /*1ed90*/  STL [R1+0x28], R5 ;  /* 0x0000280501007387 */ /* 0x0009e20000100800 */
[----:B0-----:R-:W-:-:S02]  /*1eda0*/  SEL R84, R101, R142, P0 ;  /* 0x0000008e65547207 */ /* 0x001fc40000000000 */
[----:B------:R-:W-:Y:S01]  /*1edb0*/  SEL R101, R142, R101, P0 ;  /* 0x000000658e657207 */ /* 0x000fe20000000000 */
[----:B------:R0:W-:Y:S04]  /*1edc0*/  STL [R1+0x18], R4 ;  /* 0x0000180401007387 */ /* 0x0001e80000100800 */
[----:B------:R2:W-:Y:S01]  /*1edd0*/  STL [R1+0x20], R3 ;  /* 0x0000200301007387 */ /* 0x0005e20000100800 */
[----:B-1----:R-:W-:Y:S02]  /*1ede0*/  SEL R185, R30, R29, P0 ;  /* 0x0000001d1eb97207 */ /* 0x002fe40000000000 */
[----:B----4-:R-:W-:Y:S01]  /*1edf0*/  SEL R5, R64, R128, P0 ;  /* 0x0000008040057207 */ /* 0x010fe20000000000 */
[----:B------:R-:W1:Y:S01]  /*1ee00*/  SHFL.IDX PT, R70, R12, R0, 0x1c1f ;  /* 0x001c1f000c467589 */ /* 0x000e6200000e0000 */
[----:B------:R-:W-:-:S02]  /*1ee10*/  SEL R186, R29, R30, P0 ;  /* 0x0000001e1dba7207 */ /* 0x000fc40000000000 */
[----:B0-----:R-:W-:Y:S01]  /*1ee20*/  SEL R4, R9, R8, P0 ;  /* 0x0000000809047207 */ /* 0x001fe20000000000 */
[----:B------:R-:W0:Y:S01]  /*1ee30*/  SHFL.IDX PT, R103, R103, R0, 0x1c1f ;  /* 0x001c1f0067677589 */ /* 0x000e2200000e0000 */
[----:B--2---:R-:W-:Y:S02]  /*1ee40*/  SEL R182, R28, R27, P0 ;  /* 0x0000001b1cb67207 */ /* 0x004fe40000000000 */
[----:B------:R-:W-:Y:S01]  /*1ee50*/  SEL R3, R8, R9, P0 ;  /* 0x0000000908037207 */ /* 0x000fe20000000000 */
[----:B------:R2:W4:Y:S01]  /*1ee60*/  SHFL.IDX PT, R0, R11, R2, 0x1c1f ;  /* 0x001c1f020b007589 */ /* 0x00052200000e0000 */
[----:B------:R-:W-:Y:S02]  /*1ee70*/  SEL R8, R73, R140, P0 ;  /* 0x0000008c49087207 */ /* 0x000fe40000000000 */
[----:B------:R-:W-:Y:S01]  /*1ee80*/  SEL R9, R77, R144, P0 ;  /* 0x000000904d097207 */ /* 0x000fe20000000000 */
[----:B------:R3:W-:Y:S01]  /*1ee90*/  STL [R1+0x10], R3 ;  /* 0x0000100301007387 */ /* 0x0007e20000100800 */
[----:B------:R-:W-:-:S02]  /*1eea0*/  SEL R181, R27, R28, P0 ;  /* 0x0000001c1bb57207 */ /* 0x000fc40000000000 */
[----:B------:R-:W-:Y:S01]  /*1eeb0*/  SEL R64, R128, R64, P0 ;  /* 0x0000004080407207 */ /* 0x000fe20000000000 */
[----:B------:R1:W-:Y:S01]  /*1eec0*/  STL [R1+0x14], R4 ;  /* 0x0000140401007387 */ /* 0x0003e20000100800 */
[----:B------:R-:W-:Y:S01]  /*1eed0*/  SEL R73, R140, R73, P0 ;  /* 0x000000498c497207 */ /* 0x000fe20000000000 */
[----:B--2---:R-:W-:Y:S01]  /*1eee0*/  IMAD.MOV.U32 R11, RZ, RZ, RZ ;  /* 0x000000ffff0b7224 */ /* 0x004fe200078e00ff */
[----:B------:R-:W-:Y:S02]  /*1eef0*/  SEL R77, R144, R77, P0 ;  /* 0x0000004d904d7207 */ /* 0x000fe40000000000 */
[----:B---3--:R-:W-:Y:S02]  /*1ef00*/  SEL R3, R10, R7, P0 ;  /* 0x000000070a037207 */ /* 0x008fe40000000000 */
[----:B------:R-:W-:Y:S02]  /*1ef10*/  SEL R7, R69, R136, P0 ;  /* 0x0000008845077207 */ /* 0x000fe40000000000 */
[----:B-1----:R-:W-:Y:S01]  /*1ef20*/  SEL R4, R61, R124, P0 ;  /* 0x0000007c3d047207 */ /* 0x002fe20000000000 */
[----:B------:R1:W-:Y:S01]  /*1ef30*/  STL [R1+0xc], R3 ;  /* 0x00000c0301007387 */ /* 0x0003e20000100800 */
[----:B------:R-:W-:-:S02]  /*1ef40*/  SEL R10, R81, R148, P0 ;  /* 0x00000094510a7207 */ /* 0x000fc40000000000 */
[----:B------:R-:W-:Y:S02]  /*1ef50*/  SEL R61, R124, R61, P0 ;  /* 0x0000003d7c3d7207 */ /* 0x000fe40000000000 */
[----:B------:R-:W-:Y:S02]  /*1ef60*/  SEL R69, R136, R69, P0 ;  /* 0x0000004588457207 */ /* 0x000fe40000000000 */
[----:B------:R-:W-:Y:S02]  /*1ef70*/  SEL R81, R148, R81, P0 ;  /* 0x0000005194517207 */ /* 0x000fe40000000000 */
[----:B-1----:R-:W-:Y:S02]  /*1ef80*/  SEL R3, R57, R120, P0 ;  /* 0x0000007839037207 */ /* 0x002fe40000000000 */
[----:B0---4-:R-:W-:-:S07]  /*1ef90*/  SEL R57, R120, R57, P0 ;  /* 0x0000003978397207 */ /* 0x011fce0000000000 */
.L_x_1990:
[----:B------:R-:W2:Y:S01]  /*1efa0*/  LDL.LU R24, [R1+0x50] ;  /* 0x0000500001187983 */ /* 0x000ea20000300800 */
[----:B------:R-:W-:Y:S05]  /*1efb0*/  WARPSYNC.ALL ;  /* 0x0000000000007948 */ /* 0x000fea0003800000 */
[----:B------:R-:W3:Y:S01]  /*1efc0*/  LDL.LU R28, [R1+0x5c] ;  /* 0x00005c00011c7983 */ /* 0x000ee20000300800 */
[----:B------:R-:W-:Y:S01]  /*1efd0*/  F2FP.BF16.F32.PACK_AB R13, R21, R20 ;  /* 0x00000014150d723e */ /* 0x000fe200000010ff */
[----:B------:R-:W-:Y:S01]  /*1efe0*/  ULDC.64 UR4, c[0x0][0xc00] ;  /* 0x0003000000047ab9 */ /* 0x000fe20000000a00 */
[----:B------:R-:W-:Y:S01]  /*1eff0*/  F2FP.BF16.F32.PACK_AB R15, R56, R85 ;  /* 0x00000055380f723e */ /* 0x000fe200000010ff */
[----:B------:R-:W4:Y:S01]  /*1f000*/  LDL.LU R71, [R1+0x60] ;  /* 0x0000600001477983 */ /* 0x000f220000300800 */
[----:B------:R-:W-:Y:S01]  /*1f010*/  F2FP.BF16.F32.PACK_AB R25, R35, R34 ;  /* 0x000000222319723e */ /* 0x000fe200000010ff */
[----:B------:R-:W-:Y:S01]  /*1f020*/  ULDC.64 UR6, c[0x0][0xc08] ;  /* 0x0003020000067ab9 */ /* 0x000fe20000000a00 */
[----:B------:R-:W-:Y:S01]  /*1f030*/  F2FP.BF16.F32.PACK_AB R27, R93, R89 ;  /* 0x000000595d1b723e */ /* 0x000fe200000010ff */
[----:B------:R-:W4:Y:S01]  /*1f040*/  LDL.LU R2, [R1+0x64] ;  /* 0x0000640001027983 */ /* 0x000f220000300800 */
[----:B------:R-:W-:Y:S01]  /*1f050*/  F2FP.BF16.F32.PACK_AB R29, R37, R36 ;  /* 0x00000024251d723e */ /* 0x000fe200000010ff */
[----:B------:R-:W0:Y:S02]  /*1f060*/  LDC R107, c[0x0][0xbe8] ;  /* 0x0002fa00ff6b7b82 */ /* 0x000e240000000800 */
[----:B------:R-:W4:Y:S04]  /*1f070*/  LDL.LU R102, [R1+0x68] ;  /* 0x0000680001667983 */ /* 0x000f280000300800 */
[----:B------:R-:W4:Y:S04]  /*1f080*/  LDL.LU R98, [R1+0x6c] ;  /* 0x00006c0001627983 */ /* 0x000f280000300800 */
[----:B------:R-:W2:Y:S04]  /*1f090*/  LDL R120, [R1+0x18] ;  /* 0x0000180001787983 */ /* 0x000ea80000100800 */
[----:B------:R-:W2:Y:S04]  /*1f0a0*/  LDL R119, [R1+0x24] ;  /* 0x0000240001777983 */ /* 0x000ea80000100800 */
[----:B------:R-:W3:Y:S04]  /*1f0b0*/  LDL R118, [R1+0x20] ;  /* 0x0000200001767983 */ /* 0x000ee80000100800 */
[----:B------:R-:W3:Y:S04]  /*1f0c0*/  LDL R117, [R1+0x28] ;  /* 0x0000280001757983 */ /* 0x000ee80000100800 */
[----:B------:R-:W4:Y:S04]  /*1f0d0*/  LDL R114, [R1+0x10] ;  /* 0x0000100001727983 */ /* 0x000f280000100800 */
[----:B------:R-:W4:Y:S04]  /*1f0e0*/  LDL R110, [R1+0xc] ;  /* 0x00000c00016e7983 */ /* 0x000f280000100800 */
[----:B------:R-:W4:Y:S01]  /*1f0f0*/  LDL R109, [R1+0x14] ;  /* 0x00001400016d7983 */ /* 0x000f220000100800 */
[----:B------:R-:W-:-:S02]  /*1f100*/  F2FP.BF16.F32.PACK_AB R30, R195, R201 ;  /* 0x000000c9c31e723e */ /* 0x000fc400000010ff */
[----:B------:R-:W-:Y:S01]  /*1f110*/  F2FP.BF16.F32.PACK_AB R31, R97, R40 ;  /* 0x00000028611f723e */ /* 0x000fe200000010ff */
[----:B------:R-:W4:Y:S04]  /*1f120*/  LDL.LU R94, [R1+0x70] ;  /* 0x00007000015e7983 */ /* 0x000f280000300800 */
[----:B------:R-:W4:Y:S01]  /*1f130*/  LDL.LU R86, [R1+0x74] ;  /* 0x0000740001567983 */ /* 0x000f220000300800 */
[----:B------:R-:W-:Y:S01]  /*1f140*/  BAR.SYNC.DEFER_BLOCKING 0x1, 0x100 ;  /* 0x0044000000007b1d */ /* 0x000fe20000010000 */
[----:B--2---:R-:W-:Y:S02]  /*1f150*/  F2FP.BF16.F32.PACK_AB R12, R120, R119 ;  /* 0x00000077780c723e */ /* 0x004fe400000010ff */
[----:B---3--:R-:W-:-:S05]  /*1f160*/  F2FP.BF16.F32.PACK_AB R14, R118, R117 ;  /* 0x00000075760e723e */ /* 0x008fca00000010ff */
[----:B------:R1:W-:Y:S01]  /*1f170*/  STSM.16.M88.4 [R24], R12 ;  /* 0x0000000c18007844 */ /* 0x0003e20000000200 */
[----:B----4-:R-:W-:Y:S02]  /*1f180*/  F2FP.BF16.F32.PACK_AB R26, R110, R109 ;  /* 0x0000006d6e1a723e */ /* 0x010fe400000010ff */
[----:B-1----:R-:W-:-:S05]  /*1f190*/  F2FP.BF16.F32.PACK_AB R24, R204, R114 ;  /* 0x00000072cc18723e */ /* 0x002fca00000010ff */
[----:B------:R1:W-:Y:S01]  /*1f1a0*/  STSM.16.M88.4 [R28], R24 ;  /* 0x000000181c007844 */ /* 0x0003e20000000200 */
[----:B------:R-:W-:Y:S02]  /*1f1b0*/  F2FP.BF16.F32.PACK_AB R12, R187, R189 ;  /* 0x000000bdbb0c723e */ /* 0x000fe400000010ff */
[----:B------:R-:W-:Y:S02]  /*1f1c0*/  F2FP.BF16.F32.PACK_AB R13, R39, R38 ;  /* 0x00000026270d723e */ /* 0x000fe400000010ff */
[----:B------:R-:W-:Y:S02]  /*1f1d0*/  F2FP.BF16.F32.PACK_AB R14, R188, R190 ;  /* 0x000000bebc0e723e */ /* 0x000fe400000010ff */
[----:B-1----:R-:W-:-:S05]  /*1f1e0*/  F2FP.BF16.F32.PACK_AB R28, R191, R197 ;  /* 0x000000c5bf1c723e */ /* 0x002fca00000010ff */
[----:B------:R1:W-:Y:S01]  /*1f1f0*/  STSM.16.M88.4 [R71], R28 ;  /* 0x0000001c47007844 */ /* 0x0003e20000000200 */
[----:B------:R-:W-:-:S05]  /*1f200*/  F2FP.BF16.F32.PACK_AB R15, R50, R51 ;  /* 0x00000033320f723e */ /* 0x000fca00000010ff */
[----:B------:R2:W-:Y:S04]  /*1f210*/  STSM.16.M88.4 [R2], R12 ;  /* 0x0000000c02007844 */ /* 0x0005e80000000200 */
[----:B-1----:R-:W3:Y:S04]  /*1f220*/  LDL.LU R71, [R1+0x78] ;  /* 0x0000780001477983 */ /* 0x002ee80000300800 */
[----:B--2---:R-:W2:Y:S01]  /*1f230*/  LDL.LU R2, [R1+0x7c] ;  /* 0x00007c0001027983 */ /* 0x004ea20000300800 */
[----:B------:R-:W-:Y:S02]  /*1f240*/  F2FP.BF16.F32.PACK_AB R24, R183, R185 ;  /* 0x000000b9b718723e */ /* 0x000fe400000010ff */
[----:B------:R-:W-:-:S02]  /*1f250*/  F2FP.BF16.F32.PACK_AB R25, R42, R41 ;  /* 0x000000292a19723e */ /* 0x000fc400000010ff */
[----:B------:R-:W-:Y:S02]  /*1f260*/  F2FP.BF16.F32.PACK_AB R26, R184, R186 ;  /* 0x000000bab81a723e */ /* 0x000fe400000010ff */
[----:B------:R-:W-:Y:S02]  /*1f270*/  F2FP.BF16.F32.PACK_AB R27, R58, R54 ;  /* 0x000000363a1b723e */ /* 0x000fe400000010ff */
[----:B------:R-:W-:Y:S02]  /*1f280*/  F2FP.BF16.F32.PACK_AB R28, R180, R182 ;  /* 0x000000b6b41c723e */ /* 0x000fe400000010ff */
[----:B------:R-:W-:Y:S02]  /*1f290*/  F2FP.BF16.F32.PACK_AB R29, R44, R43 ;  /* 0x0000002b2c1d723e */ /* 0x000fe400000010ff */
[----:B------:R-:W-:Y:S02]  /*1f2a0*/  F2FP.BF16.F32.PACK_AB R30, R179, R181 ;  /* 0x000000b5b31e723e */ /* 0x000fe400000010ff */
[----:B------:R-:W-:Y:S01]  /*1f2b0*/  F2FP.BF16.F32.PACK_AB R31, R66, R62 ;  /* 0x0000003e421f723e */ /* 0x000fe200000010ff */
[----:B------:R1:W-:Y:S01]  /*1f2c0*/  STSM.16.M88.4 [R102], R24 ;  /* 0x0000001866007844 */ /* 0x0003e20000000200 */
[----:B------:R-:W-:-:S02]  /*1f2d0*/  F2FP.BF16.F32.PACK_AB R12, R176, R178 ;  /* 0x000000b2b00c723e */ /* 0x000fc400000010ff */
[----:B------:R-:W-:Y:S01]  /*1f2e0*/  F2FP.BF16.F32.PACK_AB R13, R46, R45 ;  /* 0x0000002d2e0d723e */ /* 0x000fe200000010ff */
[----:B------:R4:W-:Y:S01]  /*1f2f0*/  STSM.16.M88.4 [R98], R28 ;  /* 0x0000001c62007844 */ /* 0x0009e20000000200 */
[----:B------:R-:W-:Y:S02]  /*1f300*/  F2FP.BF16.F32.PACK_AB R14, R175, R177 ;  /* 0x000000b1af0e723e */ /* 0x000fe400000010ff */
[----:B------:R-:W-:-:S05]  /*1f310*/  F2FP.BF16.F32.PACK_AB R15, R74, R75 ;  /* 0x0000004b4a0f723e */ /* 0x000fca00000010ff */
[----:B------:R0:W-:Y:S04]  /*1f320*/  STSM.16.M88.4 [R94], R12 ;  /* 0x0000000c5e007844 */ /* 0x0001e80000000200 */
[----:B-1----:R-:W2:Y:S01]  /*1f330*/  LDL.LU R102, [R1+0x80] ;  /* 0x0000800001667983 */ /* 0x002ea20000300800 */
[----:B------:R-:W-:Y:S02]  /*1f340*/  F2FP.BF16.F32.PACK_AB R24, R172, R174 ;  /* 0x000000aeac18723e */ /* 0x000fe400000010ff */
[----:B------:R-:W-:Y:S01]  /*1f350*/  F2FP.BF16.F32.PACK_AB R25, R48, R47 ;  /* 0x0000002f3019723e */ /* 0x000fe200000010ff */
[----:B----4-:R-:W4:Y:S01]  /*1f360*/  LDL.LU R98, [R1+0x84] ;  /* 0x0000840001627983 */ /* 0x010f220000300800 */
[----:B------:R-:W-:Y:S02]  /*1f370*/  F2FP.BF16.F32.PACK_AB R26, R171, R173 ;  /* 0x000000adab1a723e */ /* 0x000fe400000010ff */
[----:B------:R-:W-:-:S02]  /*1f380*/  F2FP.BF16.F32.PACK_AB R27, R79, R113 ;  /* 0x000000714f1b723e */ /* 0x000fc400000010ff */
[----:B------:R-:W-:Y:S02]  /*1f390*/  F2FP.BF16.F32.PACK_AB R28, R168, R170 ;  /* 0x000000aaa81c723e */ /* 0x000fe400000010ff */
[----:B------:R-:W-:Y:S01]  /*1f3a0*/  F2FP.BF16.F32.PACK_AB R29, R52, R49 ;  /* 0x00000031341d723e */ /* 0x000fe200000010ff */
[----:B0-----:R-:W4:Y:S01]  /*1f3b0*/  LDL.LU R94, [R1+0x88] ;  /* 0x00008800015e7983 */ /* 0x001f220000300800 */
[----:B------:R-:W-:Y:S02]  /*1f3c0*/  F2FP.BF16.F32.PACK_AB R30, R167, R169 ;  /* 0x000000a9a71e723e */ /* 0x000fe400000010ff */
[----:B------:R-:W-:Y:S01]  /*1f3d0*/  F2FP.BF16.F32.PACK_AB R31, R82, R121 ;  /* 0x00000079521f723e */ /* 0x000fe200000010ff */
[----:B------:R0:W-:Y:S01]  /*1f3e0*/  STSM.16.M88.4 [R86], R24 ;  /* 0x0000001856007844 */ /* 0x0001e20000000200 */
[----:B------:R-:W-:Y:S02]  /*1f3f0*/  F2FP.BF16.F32.PACK_AB R12, R164, R166 ;  /* 0x000000a6a40c723e */ /* 0x000fe400000010ff */
[----:B------:R-:W-:-:S02]  /*1f400*/  F2FP.BF16.F32.PACK_AB R13, R55, R53 ;  /* 0x00000035370d723e */ /* 0x000fc400000010ff */
[----:B------:R-:W-:Y:S02]  /*1f410*/  F2FP.BF16.F32.PACK_AB R14, R147, R165 ;  /* 0x000000a5930e723e */ /* 0x000fe400000010ff */
[----:B------:R-:W-:Y:S01]  /*1f420*/  F2FP.BF16.F32.PACK_AB R15, R87, R83 ;  /* 0x00000053570f723e */ /* 0x000fe200000010ff */
[----:B0-----:R-:W4:Y:S04]  /*1f430*/  LDL.LU R86, [R1+0x8c] ;  /* 0x00008c0001567983 */ /* 0x001f280000300800 */
[----:B---3--:R0:W-:Y:S04]  /*1f440*/  STSM.16.M88.4 [R71], R28 ;  /* 0x0000001c47007844 */ /* 0x0081e80000000200 */
[----:B--2---:R1:W-:Y:S04]  /*1f450*/  STSM.16.M88.4 [R2], R12 ;  /* 0x0000000c02007844 */ /* 0x0043e80000000200 */
[----:B0-----:R-:W2:Y:S04]  /*1f460*/  LDL.LU R71, [R1+0x90] ;  /* 0x0000900001477983 */ /* 0x001ea80000300800 */
[----:B-1----:R-:W3:Y:S01]  /*1f470*/  LDL.LU R2, [R1+0x94] ;  /* 0x0000940001027983 */ /* 0x002ee20000300800 */
[----:B------:R-:W-:-:S02]  /*1f480*/  F2FP.BF16.F32.PACK_AB R24, R96, R100 ;  /* 0x000000646018723e */ /* 0x000fc400000010ff */
[----:B------:R-:W-:Y:S02]  /*1f490*/  F2FP.BF16.F32.PACK_AB R25, R60, R59 ;  /* 0x0000003b3c19723e */ /* 0x000fe400000010ff */
[----:B------:R-:W-:Y:S02]  /*1f4a0*/  F2FP.BF16.F32.PACK_AB R26, R108, R104 ;  /* 0x000000686c1a723e */ /* 0x000fe400000010ff */
[----:B------:R-:W-:Y:S02]  /*1f4b0*/  F2FP.BF16.F32.PACK_AB R27, R90, R106 ;  /* 0x0000006a5a1b723e */ /* 0x000fe400000010ff */
[----:B------:R-:W-:Y:S02]  /*1f4c0*/  F2FP.BF16.F32.PACK_AB R28, R88, R92 ;  /* 0x0000005c581c723e */ /* 0x000fe400000010ff */
[----:B------:R-:W-:Y:S02]  /*1f4d0*/  F2FP.BF16.F32.PACK_AB R29, R67, R63 ;  /* 0x0000003f431d723e */ /* 0x000fe400000010ff */
[----:B------:R-:W-:-:S02]  /*1f4e0*/  F2FP.BF16.F32.PACK_AB R30, R116, R112 ;  /* 0x00000070741e723e */ /* 0x000fc400000010ff */
[----:B------:R-:W-:Y:S01]  /*1f4f0*/  F2FP.BF16.F32.PACK_AB R31, R91, R111 ;  /* 0x0000006f5b1f723e */ /* 0x000fe200000010ff */
[----:B------:R0:W-:Y:S01]  /*1f500*/  STSM.16.M88.4 [R102], R24 ;  /* 0x0000001866007844 */ /* 0x0001e20000000200 */
[----:B------:R-:W-:Y:S02]  /*1f510*/  F2FP.BF16.F32.PACK_AB R12, R4, R3 ;  /* 0x00000003040c723e */ /* 0x000fe400000010ff */
[----:B------:R-:W-:Y:S01]  /*1f520*/  F2FP.BF16.F32.PACK_AB R13, R72, R68 ;  /* 0x00000044480d723e */ /* 0x000fe200000010ff */
[----:B----4-:R1:W-:Y:S01]  /*1f530*/  STSM.16.M88.4 [R98], R28 ;  /* 0x0000001c62007844 */ /* 0x0103e20000000200 */
[----:B------:R-:W-:Y:S02]  /*1f540*/  F2FP.BF16.F32.PACK_AB R14, R61, R57 ;  /* 0x000000393d0e723e */ /* 0x000fe400000010ff */
[----:B------:R-:W-:-:S05]  /*1f550*/  F2FP.BF16.F32.PACK_AB R15, R95, R115 ;  /* 0x000000735f0f723e */ /* 0x000fca00000010ff */
[----:B------:R4:W-:Y:S01]  /*1f560*/  STSM.16.M88.4 [R94], R12 ;  /* 0x0000000c5e007844 */ /* 0x0009e20000000200 */
[----:B0-----:R-:W-:Y:S02]  /*1f570*/  F2FP.BF16.F32.PACK_AB R24, R6, R5 ;  /* 0x000000050618723e */ /* 0x001fe400000010ff */
[----:B------:R-:W-:Y:S02]  /*1f580*/  F2FP.BF16.F32.PACK_AB R25, R78, R76 ;  /* 0x0000004c4e19723e */ /* 0x000fe400000010ff */
[----:B------:R-:W-:Y:S02]  /*1f590*/  F2FP.BF16.F32.PACK_AB R26, R65, R64 ;  /* 0x00000040411a723e */ /* 0x000fe400000010ff */
[----:B------:R-:W-:Y:S02]  /*1f5a0*/  F2FP.BF16.F32.PACK_AB R27, R99, R122 ;  /* 0x0000007a631b723e */ /* 0x000fe400000010ff */
[----:B-1----:R-:W-:Y:S02]  /*1f5b0*/  F2FP.BF16.F32.PACK_AB R28, R8, R7 ;  /* 0x00000007081c723e */ /* 0x002fe400000010ff */
[----:B------:R-:W-:-:S02]  /*1f5c0*/  F2FP.BF16.F32.PACK_AB R29, R84, R80 ;  /* 0x00000050541d723e */ /* 0x000fc400000010ff */
[----:B------:R-:W-:Y:S02]  /*1f5d0*/  F2FP.BF16.F32.PACK_AB R30, R73, R69 ;  /* 0x00000045491e723e */ /* 0x000fe400000010ff */
[----:B------:R-:W-:Y:S01]  /*1f5e0*/  F2FP.BF16.F32.PACK_AB R31, R101, R127 ;  /* 0x0000007f651f723e */ /* 0x000fe200000010ff */
[----:B------:R0:W-:Y:S01]  /*1f5f0*/  STSM.16.M88.4 [R86], R24 ;  /* 0x0000001856007844 */ /* 0x0001e20000000200 */
[----:B----4-:R-:W-:Y:S02]  /*1f600*/  F2FP.BF16.F32.PACK_AB R12, R10, R9 ;  /* 0x000000090a0c723e */ /* 0x010fe400000010ff */
[----:B------:R-:W-:Y:S02]  /*1f610*/  F2FP.BF16.F32.PACK_AB R14, R81, R77 ;  /* 0x0000004d510e723e */ /* 0x000fe400000010ff */
[----:B0-----:R-:W-:Y:S02]  /*1f620*/  SEL R24, R70, R0, P0 ;  /* 0x0000000046187207 */ /* 0x001fe40000000000 */
[----:B------:R-:W-:-:S02]  /*1f630*/  SEL R70, R0, R70, P0 ;  /* 0x0000004600467207 */ /* 0x000fc40000000000 */
[----:B------:R-:W-:-:S04]  /*1f640*/  SEL R25, R103, R150, P0 ;  /* 0x0000009667197207 */ /* 0x000fc80000000000 */
[----:B------:R-:W-:Y:S02]  /*1f650*/  F2FP.BF16.F32.PACK_AB R13, R25, R24 ;  /* 0x00000018190d723e */ /* 0x000fe400000010ff */
[----:B------:R-:W-:-:S04]  /*1f660*/  ISETP.NE.U32.AND P3, PT, RZ, UR4, PT ;  /* 0x00000004ff007c0c */ /* 0x000fc8000bf65070 */
[----:B------:R-:W-:Y:S01]  /*1f670*/  ISETP.NE.AND.EX P3, PT, RZ, UR5, PT, P3 ;  /* 0x00000005ff007c0c */ /* 0x000fe2000bf65330 */
[----:B--2---:R0:W-:Y:S02]  /*1f680*/  STSM.16.M88.4 [R71], R28 ;  /* 0x0000001c47007844 */ /* 0x0041e40000000200 */
[----:B0-----:R-:W-:-:S04]  /*1f690*/  SEL R71, R150, R103, P0 ;  /* 0x0000006796477207 */ /* 0x001fc80000000000 */
[----:B------:R-:W-:-:S05]  /*1f6a0*/  F2FP.BF16.F32.PACK_AB R15, R71, R70 ;  /* 0x00000046470f723e */ /* 0x000fca00000010ff */
[----:B---3--:R0:W-:Y:S02]  /*1f6b0*/  STSM.16.M88.4 [R2], R12 ;  /* 0x0000000c02007844 */ /* 0x0081e40000000200 */
[----:B0-----:R-:W0:Y:S02]  /*1f6c0*/  LDC.64 R12, c[0x0][0xc00] ;  /* 0x00030000ff0c7b82 */ /* 0x001e240000000a00 */
[----:B0-----:R-:W-:-:S06]  /*1f6d0*/  IMAD.WIDE R12, R218, 0x4, R12 ;  /* 0x00000004da0c7825 */ /* 0x001fcc00078e020c */
[----:B------:R-:W-:Y:S06]  /*1f6e0*/  BAR.SYNC.DEFER_BLOCKING 0x1, 0x100 ;  /* 0x0044000000007b1d */ /* 0x000fec0000010000 */
[----:B------:R-:W5:Y:S01]  /*1f6f0*/  @P3 LDG.E R11, desc[UR46][R12.64] ;  /* 0x0000002e0c0b3981 */ /* 0x000f62000c1e1900 */
[----:B------:R-:W-:-:S04]  /*1f700*/  ISETP.NE.U32.AND P0, PT, RZ, UR6, PT ;  /* 0x00000006ff007c0c */ /* 0x000fc8000bf05070 */
[----:B------:R-:W-:-:S13]  /*1f710*/  ISETP.NE.AND.EX P0, PT, RZ, UR7, PT, P0 ;  /* 0x00000007ff007c0c */ /* 0x000fda000bf05300 */
[----:B------:R-:W0:Y:S01]  /*1f720*/  @P0 LDC.64 R14, c[0x0][0xc08] ;  /* 0x00030200ff0e0b82 */ /* 0x000e220000000a00 */
[----:B------:R-:W-:Y:S01]  /*1f730*/  ULDC UR6, c[0x0][0xa88] ;  /* 0x0002a20000067ab9 */ /* 0x000fe20000000800 */
[----:B------:R-:W-:Y:S01]  /*1f740*/  IMAD.MOV.U32 R30, RZ, RZ, 0x9b8 ;  /* 0x000009b8ff1e7424 */ /* 0x000fe200078e00ff */
[----:B------:R-:W-:Y:S01]  /*1f750*/  ISETP.GT.AND P1, PT, R217, 0x1, PT ;  /* 0x00000001d900780c */ /* 0x000fe20003f24270 */
[----:B------:R-:W-:-:S03]  /*1f760*/  IMAD.U32 R0, RZ, RZ, UR6 ;  /* 0x00000006ff007e24 */ /* 0x000fc6000f8e00ff */
[----:B------:R-:W-:-:S04]  /*1f770*/  SEL R30, R30, 0x978, P1 ;  /* 0x000009781e1e7807 */ /* 0x000fc80000800000 */
[----:B------:R1:W2:Y:S01]  /*1f780*/  LDC.64 R28, c[0x0][R30+0x218] ;  /* 0x000086001e1c7b82 */ /* 0x0002a20000000a00 */
[----:B0-----:R-:W-:-:S07]  /*1f790*/  @P0 IMAD.WIDE R14, R218, 0x4, R14 ;  /* 0x00000004da0e0825 */ /* 0x001fce00078e020e */
[----:B------:R1:W0:Y:S01]  /*1f7a0*/  LDC.64 R26, c[0x0][R30+0x228] ;  /* 0x00008a001e1a7b82 */ /* 0x0002220000000a00 */
[----:B------:R3:W5:Y:S07]  /*1f7b0*/  @P0 LDG.E R0, desc[UR46][R14.64] ;  /* 0x0000002e0e000981 */ /* 0x00076e000c1e1900 */
[----:B---3--:R1:W3:Y:S01]  /*1f7c0*/  LDC.64 R14, c[0x0][R30+0x220] ;  /* 0x000088001e0e7b82 */ /* 0x0082e20000000a00 */
[----:B------:R-:W-:-:S13]  /*1f7d0*/  ISETP.NE.AND P2, PT, R107, 0x1, PT ;  /* 0x000000016b00780c */ /* 0x000fda0003f45270 */
[----:B------:R-:W4:Y:S08]  /*1f7e0*/  @P2 LDC R2, c[0x0][0xbec] ;  /* 0x0002fb00ff022b82 */ /* 0x000f300000000800 */
[----:B------:R-:W0:Y:S01]  /*1f7f0*/  @P2 LDC R31, c[0x0][0xbf0] ;  /* 0x0002fc00ff1f2b82 */ /* 0x000e220000000800 */
[----:B-12---:R-:W-:Y:S05]  /*1f800*/  @P0 BRA `(.L_x_1624) ;  /* 0x0000000000100947 */ /* 0x006fea0003800000 */
[----:B------:R-:W-:Y:S05]  /*1f810*/  @!P3 BRA `(.L_x_1624) ;  /* 0x00000000000cb947 */ /* 0x000fea0003800000 */
[----:B-----5:R-:W2:Y:S04]  /*1f820*/  LDG.E R0, desc[UR46][R12.64] ;  /* 0x0000002e0c007981 */ /* 0x020ea8000c1e1900 */
[----:B------:R-:W2:Y:S02]  /*1f830*/  LDG.E R12, desc[UR46][R12.64+0x4] ;  /* 0x0000042e0c0c7981 */ /* 0x000ea4000c1e1900 */
[----:B--2---:R-:W-:-:S07]  /*1f840*/  IMAD.IADD R0, R12, 0x1, -R0 ;  /* 0x000000010c007824 */ /* 0x004fce00078e0a00 */
.L_x_1624:
[----:B------:R-:W2:Y:S04]  /*1f850*/  LDL R124, [R1+0xa8] ;  /* 0x0000a800017c7983 */ /* 0x000ea80000100800 */
[----:B------:R-:W2:Y:S01]  /*1f860*/  LDL R123, [R1+0x98] ;  /* 0x00009800017b7983 */ /* 0x000ea20000100800 */
[----:B------:R-:W-:Y:S01]  /*1f870*/  IMAD.IADD R98, R202, 0x1, R199 ;  /* 0x00000001ca627824 */ /* 0x000fe200078e02c7 */
[----:B------:R-:W-:Y:S01]  /*1f880*/  ISETP.NE.U32.AND P0, PT, RZ, UR4, PT ;  /* 0x00000004ff007c0c */ /* 0x000fe2000bf05070 */
[----:B------:R-:W-:Y:S01]  /*1f890*/  IMAD R102, R29, R211, RZ ;  /* 0x000000d31d667224 */ /* 0x000fe200078e02ff */
[----:B------:R-:W-:Y:S01]  /*1f8a0*/  SEL R105, R222, RZ, P1 ;  /* 0x000000ffde697207 */ /* 0x000fe20000800000 */
[----:B----4-:R-:W-:Y:S01]  /*1f8b0*/  @P2 IMAD.HI.U32 R12, R98, R2, RZ ;  /* 0x00000002620c2227 */ /* 0x010fe200078e00ff */
[----:B------:R-:W-:-:S03]  /*1f8c0*/  ISETP.NE.AND.EX P0, PT, RZ, UR5, PT, P0 ;  /* 0x00000005ff007c0c */ /* 0x000fc6000bf05300 */
[----:B------:R-:W-:Y:S01]  /*1f8d0*/  IMAD.MOV.U32 R2, RZ, RZ, R98 ;  /* 0x000000ffff027224 */ /* 0x000fe200078e0062 */
[----:B0-----:R-:W-:Y:S01]  /*1f8e0*/  @P2 SHF.R.U32.HI R2, RZ, R31, R12 ;  /* 0x0000001fff022219 */ /* 0x001fe2000001160c */
[----:B------:R-:W-:Y:S01]  /*1f8f0*/  IMAD.WIDE.U32 R28, R28, R211, RZ ;  /* 0x000000d31c1c7225 */ /* 0x000fe200078e00ff */
[----:B------:R-:W-:Y:S01]  /*1f900*/  SHF.R.S32.HI R31, RZ, 0x1f, R218 ;  /* 0x0000001fff1f7819 */ /* 0x000fe200000114da */
[----:B------:R0:W1:Y:S01]  /*1f910*/  LDC.64 R12, c[0x0][R30+0x210] ;  /* 0x000084001e0c7b82 */ /* 0x0000620000000a00 */
[----:B------:R-:W-:Y:S01]  /*1f920*/  SEL R86, R218, RZ, !P0 ;  /* 0x000000ffda567207 */ /* 0x000fe20004000000 */
[-C--:B------:R-:W-:Y:S01]  /*1f930*/  IMAD R103, R27, R105.reuse, RZ ;  /* 0x000000691b677224 */ /* 0x080fe200078e02ff */
[----:B------:R-:W-:Y:S01]  /*1f940*/  SEL R31, R31, RZ, !P0 ;  /* 0x000000ff1f1f7207 */ /* 0x000fe20004000000 */
[----:B------:R-:W-:-:S04]  /*1f950*/  IMAD.WIDE.U32 R26, R26, R105, RZ ;  /* 0x000000691a1a7225 */ /* 0x000fc800078e00ff */
[-C--:B---3--:R-:W-:Y:S02]  /*1f960*/  IMAD R94, R15, R86.reuse, RZ ;  /* 0x000000560f5e7224 */ /* 0x088fe400078e02ff */
[----:B------:R-:W-:Y:S02]  /*1f970*/  IMAD.IADD R102, R29, 0x1, R102 ;  /* 0x000000011d667824 */ /* 0x000fe400078e0266 */
[C---:B------:R-:W-:Y:S02]  /*1f980*/  IMAD R94, R14.reuse, R31, R94 ;  /* 0x0000001f0e5e7224 */ /* 0x040fe400078e025e */
[----:B0-----:R-:W0:Y:S01]  /*1f990*/  LDC.64 R30, c[0x0][0xba8] ;  /* 0x0002ea00ff1e7b82 */ /* 0x001e220000000a00 */
[----:B------:R-:W-:-:S04]  /*1f9a0*/  IMAD.WIDE.U32 R14, R14, R86, RZ ;  /* 0x000000560e0e7225 */ /* 0x000fc800078e00ff */
[----:B------:R-:W-:Y:S01]  /*1f9b0*/  IMAD.IADD R15, R15, 0x1, R94 ;  /* 0x000000010f0f7824 */ /* 0x000fe200078e025e */
[----:B-----5:R-:W-:Y:S01]  /*1f9c0*/  IADD3 R14, P0, P3, R14, R28, R11 ;  /* 0x0000001c0e0e7210 */ /* 0x020fe20007b1e00b */
[----:B------:R-:W-:Y:S01]  /*1f9d0*/  IMAD.IADD R103, R27, 0x1, R103 ;  /* 0x000000011b677824 */ /* 0x000fe200078e0267 */
[----:B------:R-:W-:Y:S01]  /*1f9e0*/  SHF.R.S32.HI R94, RZ, 0x1f, R11 ;  /* 0x0000001fff5e7819 */ /* 0x000fe2000001140b */
[----:B------:R-:W-:Y:S01]  /*1f9f0*/  IMAD R0, R0, R107, RZ ;  /* 0x0000006b00007224 */ /* 0x000fe200078e02ff */
[----:B------:R-:W-:Y:S02]  /*1fa00*/  IADD3 R26, P4, P5, R2, R14, R26 ;  /* 0x0000000e021a7210 */ /* 0x000fe40007d9e01a */
[----:B------:R-:W-:Y:S02]  /*1fa10*/  IADD3.X R15, R15, R102, R94, P0, P3 ;  /* 0x000000660f0f7210 */ /* 0x000fe400007e645e */
[----:B------:R-:W-:-:S04]  /*1fa20*/  SHF.R.S32.HI R14, RZ, 0x1f, R2 ;  /* 0x0000001fff0e7819 */ /* 0x000fc80000011402 */
[----:B------:R-:W-:Y:S01]  /*1fa30*/  IADD3.X R27, R14, R15, R103, P4, P5 ;  /* 0x0000000f0e1b7210 */ /* 0x000fe200027ea467 */
[----:B------:R-:W-:-:S04]  /*1fa40*/  IMAD.MOV R14, RZ, RZ, -R2 ;  /* 0x000000ffff0e7224 */ /* 0x000fc800078e0a02 */
[----:B------:R-:W-:Y:S01]  /*1fa50*/  IMAD R14, R107, R14, R98 ;  /* 0x0000000e6b0e7224 */ /* 0x000fe200078e0262 */
[----:B0-----:R-:W0:Y:S04]  /*1fa60*/  @!P1 LDC R30, c[0x0][0xb50] ;  /* 0x0002d400ff1e9b82 */ /* 0x001e280000000800 */
[----:B------:R-:W-:-:S04]  /*1fa70*/  SHF.R.S32.HI R2, RZ, 0x1f, R14 ;  /* 0x0000001fff027819 */ /* 0x000fc8000001140e */
[----:B------:R-:W3:Y:S01]  /*1fa80*/  @!P1 LDC R31, c[0x0][0xb54] ;  /* 0x0002d500ff1f9b82 */ /* 0x000ee20000000800 */
[-C--:B-1----:R-:W-:Y:S02]  /*1fa90*/  IMAD R13, R13, R14.reuse, RZ ;  /* 0x0000000e0d0d7224 */ /* 0x082fe400078e02ff */
[----:B------:R-:W-:-:S04]  /*1faa0*/  IMAD.WIDE.U32 R26, R12, R14, R26 ;  /* 0x0000000e0c1a7225 */ /* 0x000fc800078e001a */
[----:B------:R-:W-:-:S04]  /*1fab0*/  IMAD R2, R12, R2, R13 ;  /* 0x000000020c027224 */ /* 0x000fc800078e020d */
[----:B------:R-:W-:Y:S01]  /*1fac0*/  IMAD.IADD R2, R27, 0x1, R2 ;  /* 0x000000011b027824 */ /* 0x000fe200078e0202 */
[----:B0-----:R-:W-:-:S05]  /*1fad0*/  LEA R30, P0, R26, R30, 0x2 ;  /* 0x0000001e1a1e7211 */ /* 0x001fca00078010ff */
[----:B------:R-:W-:Y:S01]  /*1fae0*/  SHFL.IDX PT, R12, R30, RZ, 0x1c1f ;  /* 0x001c1fff1e0c7589 */ /* 0x000fe200000e0000 */
[----:B---3--:R-:W-:-:S03]  /*1faf0*/  LEA.HI.X R2, R26, R31, R2, 0x2, P0 ;  /* 0x0000001f1a027211 */ /* 0x008fc600000f1402 */
[----:B------:R-:W-:Y:S04]  /*1fb00*/  SHFL.IDX PT, R14, R30, 0x1, 0x1c1f ;  /* 0x003c1f001e0e7f89 */ /* 0x000fe800000e0000 */
[----:B------:R-:W0:Y:S04]  /*1fb10*/  SHFL.IDX PT, R13, R2, RZ, 0x1c1f ;  /* 0x001c1fff020d7589 */ /* 0x000e2800000e0000 */
[----:B------:R1:W3:Y:S01]  /*1fb20*/  SHFL.IDX PT, R15, R2, 0x1, 0x1c1f ;  /* 0x003c1f00020f7f89 */ /* 0x0002e200000e0000 */
[----:B--2---:R-:W-:Y:S01]  /*1fb30*/  IMAD.IADD R26, R124, 0x1, R199 ;  /* 0x000000017c1a7824 */ /* 0x004fe200078e02c7 */
[----:B------:R-:W-:-:S03]  /*1fb40*/  LOP3.LUT P0, RZ, R123, 0x3, RZ, 0xc0, !PT ;  /* 0x000000037bff7812 */ /* 0x000fc6000780c0ff */
[C---:B-1----:R-:W-:Y:S01]  /*1fb50*/  VIADD R2, R26.reuse, 0x8 ;  /* 0x000000081a027836 */ /* 0x042fe20000000000 */
[----:B------:R-:W-:-:S04]  /*1fb60*/  ISETP.GE.OR P3, PT, R26, R0, P0 ;  /* 0x000000001a00720c */ /* 0x000fc80000766670 */
[----:B------:R-:W-:-:S09]  /*1fb70*/  ISETP.GE.OR P0, PT, R2, R0, P0 ;  /* 0x000000000200720c */ /* 0x000fd20000706670 */
[----:B0-----:R0:W-:Y:S04]  /*1fb80*/  @!P3 ST.E desc[UR46][R12.64], R163 ;  /* 0x000000a30c00b985 */ /* 0x0011e8000c10192e */
[----:B---3--:R0:W-:Y:S01]  /*1fb90*/  @!P0 ST.E desc[UR46][R14.64], R162 ;  /* 0x000000a20e008985 */ /* 0x0081e2000c10192e */
[----:B------:R-:W-:Y:S05]  /*1fba0*/  @P1 BRA `(.L_x_1625) ;  /* 0x0000000c00fc1947 */ /* 0x000fea0003800000 */
[----:B------:R-:W1:Y:S01]  /*1fbb0*/  S2R R123, SR_TID.X ;  /* 0x00000000007b7919 */ /* 0x000e620000002100 */
[----:B------:R-:W2:Y:S01]  /*1fbc0*/  @P2 LDC R10, c[0x0][0xbec] ;  /* 0x0002fb00ff0a2b82 */ /* 0x000ea20000000800 */
[----:B------:R-:W-:-:S07]  /*1fbd0*/  ULDC.64 UR4, c[0x0][0xaa0] ;  /* 0x0002a80000047ab9 */ /* 0x000fce0000000a00 */
[----:B0-----:R-:W0:Y:S01]  /*1fbe0*/  @P2 LDC R15, c[0x0][0xbf0] ;  /* 0x0002fc00ff0f2b82 */ /* 0x001e220000000800 */
[----:B-1----:R-:W-:-:S05]  /*1fbf0*/  VIADD R8, R123, 0xffffff80 ;  /* 0xffffff807b087836 */ /* 0x002fca0000000000 */
[----:B------:R-:W-:-:S04]  /*1fc00*/  SHF.R.S32.HI R3, RZ, 0x1f, R8 ;  /* 0x0000001fff037819 */ /* 0x000fc80000011408 */
[----:B------:R-:W-:-:S04]  /*1fc10*/  LEA.HI R3, R3, R8, RZ, 0x3 ;  /* 0x0000000803037211 */ /* 0x000fc800078f18ff */
[----:B------:R-:W-:-:S05]  /*1fc20*/  LOP3.LUT R3, R3, 0xfffffff8, RZ, 0xc0, !PT ;  /* 0xfffffff803037812 */ /* 0x000fca00078ec0ff */
[----:B------:R-:W-:-:S04]  /*1fc30*/  IMAD.IADD R8, R8, 0x1, -R3 ;  /* 0x0000000108087824 */ /* 0x000fc800078e0a03 */
[----:B------:R-:W-:-:S04]  /*1fc40*/  IMAD R3, R17, 0x8, R8 ;  /* 0x0000000811037824 */ /* 0x000fc800078e0208 */
[----:B------:R-:W-:-:S04]  /*1fc50*/  IMAD.SHL.U32 R3, R3, 0x8, RZ ;  /* 0x0000000803037824 */ /* 0x000fc800078e00ff */
[----:B------:R-:W-:-:S03]  /*1fc60*/  IMAD.WIDE R2, R3, 0x2, R32 ;  /* 0x0000000203027825 */ /* 0x000fc600078e0220 */
[C---:B------:R-:W-:Y:S02]  /*1fc70*/  IADD3 R25, P0, R2.reuse, 0x1000, RZ ;  /* 0x0000100002197810 */ /* 0x040fe40007f1e0ff */
[C---:B------:R-:W-:Y:S02]  /*1fc80*/  IADD3 R29, P1, R2.reuse, 0x2000, RZ ;  /* 0x00002000021d7810 */ /* 0x040fe40007f3e0ff */
[C---:B------:R-:W-:Y:S02]  /*1fc90*/  IADD3 R33, P3, R2.reuse, 0x3000, RZ ;  /* 0x0000300002217810 */ /* 0x040fe40007f7e0ff */
[C---:B------:R-:W-:Y:S02]  /*1fca0*/  IADD3 R37, P4, R2.reuse, 0x4000, RZ ;  /* 0x0000400002257810 */ /* 0x040fe40007f9e0ff */
[----:B------:R-:W-:Y:S02]  /*1fcb0*/  IADD3 R41, P5, R2, 0x5000, RZ ;  /* 0x0000500002297810 */ /* 0x000fe40007fbe0ff */
[----:B------:R-:W-:-:S02]  /*1fcc0*/  LOP3.LUT R24, R25, 0x380, RZ, 0xc0, !PT ;  /* 0x0000038019187812 */ /* 0x000fc400078ec0ff */
[----:B------:R-:W-:Y:S02]  /*1fcd0*/  LOP3.LUT R28, R29, 0x380, RZ, 0xc0, !PT ;  /* 0x000003801d1c7812 */ /* 0x000fe400078ec0ff */
[----:B------:R-:W-:Y:S02]  /*1fce0*/  LOP3.LUT R32, R33, 0x380, RZ, 0xc0, !PT ;  /* 0x0000038021207812 */ /* 0x000fe400078ec0ff */
[----:B------:R-:W-:Y:S02]  /*1fcf0*/  LOP3.LUT R36, R37, 0x380, RZ, 0xc0, !PT ;  /* 0x0000038025247812 */ /* 0x000fe400078ec0ff */
[----:B------:R-:W-:Y:S02]  /*1fd00*/  LOP3.LUT R40, R41, 0x380, RZ, 0xc0, !PT ;  /* 0x0000038029287812 */ /* 0x000fe400078ec0ff */
[----:B------:R-:W-:Y:S02]  /*1fd10*/  SHF.R.U64 R24, R24, 0x3, RZ ;  /* 0x0000000318187819 */ /* 0x000fe400000012ff */
[----:B------:R-:W-:-:S02]  /*1fd20*/  SHF.R.U64 R28, R28, 0x3, RZ ;  /* 0x000000031c1c7819 */ /* 0x000fc400000012ff */
        /* <DEDUP_REMOVED lines=13> */
[----:B------:R-:W-:Y:S01]  /*1fe00*/  IADD3 R45, P0, R2, 0x6000, RZ ;  /* 0x00006000022d7810 */ /* 0x000fe20007f1e0ff */
[----:B------:R-:W-:Y:S01]  /*1fe10*/  IMAD R94, R94, UR4, RZ ;  /* 0x000000045e5e7c24 */ /* 0x000fe2000f8e02ff */
[----:B------:R-:W-:Y:S01]  /*1fe20*/  IADD3 R49, P1, R2, 0x7000, RZ ;  /* 0x0000700002317810 */ /* 0x000fe20007f3e0ff */
[----:B------:R-:W-:Y:S01]  /*1fe30*/  IMAD R8, R8, 0x20, R17 ;  /* 0x0000002008087824 */ /* 0x000fe200078e0211 */
[C---:B------:R-:W-:Y:S01]  /*1fe40*/  IADD3 R53, P3, R2.reuse, 0x8000, RZ ;  /* 0x0000800002357810 */ /* 0x040fe20007f7e0ff */
[----:B------:R-:W5:Y:S01]  /*1fe50*/  LD.E.128 R24, desc[UR46][R24.64] ;  /* 0x0000002e18187980 */ /* 0x000f62000c101d00 */
[----:B------:R-:W-:-:S02]  /*1fe60*/  IADD3 R57, P4, R2, 0x9000, RZ ;  /* 0x0000900002397810 */ /* 0x000fc40007f9e0ff */
[----:B------:R-:W-:Y:S01]  /*1fe70*/  IADD3 R61, P5, R2, 0xa000, RZ ;  /* 0x0000a000023d7810 */ /* 0x000fe20007fbe0ff */
        /* <DEDUP_REMOVED lines=11> */
[----:B------:R-:W-:Y:S02]  /*1ff30*/  SHF.R.U64 R52, R52, 0x3, RZ ;  /* 0x0000000334347819 */ /* 0x000fe400000012ff */
[----:B------:R-:W-:Y:S02]  /*1ff40*/  SHF.R.U64 R56, R56, 0x3, RZ ;  /* 0x0000000338387819 */ /* 0x000fe400000012ff */
[----:B------:R-:W-:Y:S02]  /*1ff50*/  SHF.R.U64 R60, R60, 0x3, RZ ;  /* 0x000000033c3c7819 */ /* 0x000fe400000012ff */
[----:B------:R-:W-:Y:S01]  /*1ff60*/  LOP3.LUT R44, R44, R45, RZ, 0x3c, !PT ;  /* 0x0000002d2c2c7212 */ /* 0x000fe200078e3cff */
[----:B------:R-:W-:Y:S01]  /*1ff70*/  IMAD.X R45, RZ, RZ, R3, P0 ;  /* 0x000000ffff2d7224 */ /* 0x000fe200000e0603 */
[----:B------:R-:W-:-:S02]  /*1ff80*/  LOP3.LUT R48, R48, R49, RZ, 0x3c, !PT ;  /* 0x0000003130307212 */ /* 0x000fc400078e3cff */
[----:B------:R-:W-:Y:S01]  /*1ff90*/  LOP3.LUT R52, R52, R53, RZ, 0x3c, !PT ;  /* 0x0000003534347212 */ /* 0x000fe200078e3cff */
[--C-:B------:R-:W-:Y:S01]  /*1ffa0*/  IMAD.X R53, RZ, RZ, R3.reuse, P3 ;  /* 0x000000ffff357224 */ /* 0x100fe200018e0603 */
[----:B------:R-:W-:Y:S01]  /*1ffb0*/  LOP3.LUT R56, R56, R57, RZ, 0x3c, !PT ;  /* 0x0000003938387212 */ /* 0x000fe200078e3cff */
[--C-:B------:R-:W-:Y:S01]  /*1ffc0*/  IMAD.X R57, RZ, RZ, R3.reuse, P4 ;  /* 0x000000ffff397224 */ /* 0x100fe200020e0603 */
[----:B------:R-:W-:Y:S01]  /*1ffd0*/  LOP3.LUT R60, R60, R61, RZ, 0x3c, !PT ;  /* 0x0000003d3c3c7212 */ /* 0x000fe200078e3cff */
[----:B------:R-:W-:Y:S01]  /*1ffe0*/  IMAD.X R61, RZ, RZ, R3, P5 ;  /* 0x000000ffff3d7224 */ /* 0x000fe200028e0603 */
[----:B------:R-:W-:Y:S02]  /*1fff0*/  IADD3.X R49, RZ, R3, RZ, P1, !PT ;  /* 0x00000003ff317210 */ /* 0x000fe40000ffe4ff */
[C---:B------:R-:W-:Y:S01]  /*20000*/  LOP3.LUT R9, R2.reuse, 0x380, RZ, 0xc0, !PT ;  /* 0x0000038002097812 */ /* 0x040fe200078ec0ff */
[----:B------:R-:W-:Y:S01]  /*20010*/  IMAD.IADD R13, R199, 0x1, R8 ;  /* 0x00000001c70d7824 */ /* 0x000fe200078e0208 */
[C---:B------:R-:W-:Y:S01]  /*20020*/  IADD3 R65, P0, R2.reuse, 0xb000, RZ ;  /* 0x0000b00002417810 */ /* 0x040fe20007f1e0ff */
[----:B------:R-:W5:Y:S01]  /*20030*/  LD.E.128 R44, desc[UR46][R44.64] ;  /* 0x0000002e2c2c7980 */ /* 0x000f62000c101d00 */
[----:B------:R-:W-:-:S02]  /*20040*/  IADD3 R69, P1, R2, 0xc000, RZ ;  /* 0x0000c00002457810 */ /* 0x000fc40007f3e0ff */
[C---:B------:R-:W-:Y:S01]  /*20050*/  IADD3 R73, P3, R2.reuse, 0xd000, RZ ;  /* 0x0000d00002497810 */ /* 0x040fe20007f7e0ff */
[----:B------:R-:W5:Y:S01]  /*20060*/  LD.E.128 R48, desc[UR46][R48.64] ;  /* 0x0000002e30307980 */ /* 0x000f62000c101d00 */
[C---:B------:R-:W-:Y:S02]  /*20070*/  IADD3 R77, P4, R2.reuse, 0xe000, RZ ;  /* 0x0000e000024d7810 */ /* 0x040fe40007f9e0ff */
[----:B------:R-:W-:Y:S01]  /*20080*/  IADD3 R7, P5, R2, 0xf000, RZ ;  /* 0x0000f00002077810 */ /* 0x000fe20007fbe0ff */
[----:B------:R-:W5:Y:S01]  /*20090*/  LD.E.128 R52, desc[UR46][R52.64] ;  /* 0x0000002e34347980 */ /* 0x000f62000c101d00 */
[----:B------:R-:W-:Y:S02]  /*200a0*/  LOP3.LUT R64, R65, 0x380, RZ, 0xc0, !PT ;  /* 0x0000038041407812 */ /* 0x000fe400078ec0ff */
[----:B------:R-:W-:Y:S01]  /*200b0*/  LOP3.LUT R68, R69, 0x380, RZ, 0xc0, !PT ;  /* 0x0000038045447812 */ /* 0x000fe200078ec0ff */
[----:B------:R-:W-:Y:S01]  /*200c0*/  IMAD.X R81, RZ, RZ, R3, P5 ;  /* 0x000000ffff517224 */ /* 0x000fe200028e0603 */
[----:B------:R-:W-:Y:S01]  /*200d0*/  LOP3.LUT R72, R73, 0x380, RZ, 0xc0, !PT ;  /* 0x0000038049487812 */ /* 0x000fe200078ec0ff */
[----:B------:R-:W5:Y:S01]  /*200e0*/  LD.E.128 R56, desc[UR46][R56.64] ;  /* 0x0000002e38387980 */ /* 0x000f62000c101d00 */
[----:B------:R-:W-:-:S02]  /*200f0*/  LOP3.LUT R76, R77, 0x380, RZ, 0xc0, !PT ;  /* 0x000003804d4c7812 */ /* 0x000fc400078ec0ff */
[----:B------:R-:W-:Y:S01]  /*20100*/  SHF.R.U64 R9, R9, 0x3, RZ ;  /* 0x0000000309097819 */ /* 0x000fe200000012ff */
[----:B------:R-:W5:Y:S01]  /*20110*/  LD.E.128 R60, desc[UR46][R60.64] ;  /* 0x0000002e3c3c7980 */ /* 0x000f62000c101d00 */
[----:B------:R-:W-:Y:S02]  /*20120*/  LOP3.LUT R5, R7, 0x380, RZ, 0xc0, !PT ;  /* 0x0000038007057812 */ /* 0x000fe400078ec0ff */
[----:B------:R-:W-:Y:S02]  /*20130*/  SHF.R.U64 R64, R64, 0x3, RZ ;  /* 0x0000000340407819 */ /* 0x000fe400000012ff */
[----:B------:R-:W-:Y:S02]  /*20140*/  SHF.R.U64 R68, R68, 0x3, RZ ;  /* 0x0000000344447819 */ /* 0x000fe400000012ff */
[----:B------:R-:W-:Y:S02]  /*20150*/  SHF.R.U64 R72, R72, 0x3, RZ ;  /* 0x0000000348487819 */ /* 0x000fe400000012ff */
[----:B------:R-:W-:-:S02]  /*20160*/  SHF.R.U64 R76, R76, 0x3, RZ ;  /* 0x000000034c4c7819 */ /* 0x000fc400000012ff */
[----:B------:R-:W-:Y:S02]  /*20170*/  LOP3.LUT R4, R9, R2, RZ, 0x3c, !PT ;  /* 0x0000000209047212 */ /* 0x000fe400078e3cff */
[----:B------:R-:W-:Y:S01]  /*20180*/  SHF.R.U64 R2, R5, 0x3, RZ ;  /* 0x0000000305027819 */ /* 0x000fe200000012ff */
[--C-:B------:R-:W-:Y:S01]  /*20190*/  IMAD.MOV.U32 R5, RZ, RZ, R3.reuse ;  /* 0x000000ffff057224 */ /* 0x100fe200078e0003 */
        /* <DEDUP_REMOVED lines=9> */
[C---:B------:R-:W-:Y:S01]  /*20230*/  IMAD R9, R11.reuse, UR5, R94 ;  /* 0x000000050b097c24 */ /* 0x040fe2000f8e025e */
[----:B------:R-:W5:Y:S01]  /*20240*/  LD.E.128 R4, desc[UR46][R4.64] ;  /* 0x0000002e04047980 */ /* 0x000f62000c101d00 */
[----:B------:R-:W-:Y:S01]  /*20250*/  IMAD.WIDE.U32 R2, R11, UR4, RZ ;  /* 0x000000040b027c25 */ /* 0x000fe2000f8e00ff */
[----:B------:R-:W-:-:S02]  /*20260*/  ULDC.64 UR4, c[0x0][0xae8] ;  /* 0x0002ba0000047ab9 */ /* 0x000fc40000000a00 */
[----:B------:R-:W5:Y:S01]  /*20270*/  LD.E.128 R64, desc[UR46][R64.64] ;  /* 0x0000002e40407980 */ /* 0x000f62000c101d00 */
[----:B------:R-:W-:Y:S02]  /*20280*/  IMAD.IADD R3, R3, 0x1, R9 ;  /* 0x0000000103037824 */ /* 0x000fe400078e0209 */
[----:B--2---:R-:W-:Y:S01]  /*20290*/  @P2 IMAD.HI.U32 R8, R13, R10, RZ ;  /* 0x0000000a0d082227 */ /* 0x004fe200078e00ff */
[----:B------:R-:W5:Y:S01]  /*202a0*/  LD.E.128 R68, desc[UR46][R68.64] ;  /* 0x0000002e44447980 */ /* 0x000f62000c101d00 */
[----:B------:R-:W-:Y:S02]  /*202b0*/  SHF.R.S32.HI R11, RZ, 0x1f, R86 ;  /* 0x0000001fff0b7819 */ /* 0x000fe40000011456 */
[C---:B------:R-:W-:Y:S01]  /*202c0*/  IMAD.WIDE.U32 R2, R211.reuse, UR4, R2 ;  /* 0x00000004d3027c25 */ /* 0x040fe2000f8e0002 */
        /* <DEDUP_REMOVED lines=8> */
[----:B-1----:R-:W1:Y:S01]  /*20350*/  FENCE.VIEW.ASYNC.S ;  /* 0x00000000000073c6 */ /* 0x002e620000000000 */
[----:B------:R-:W-:Y:S01]  /*20360*/  IMAD R3, R211, UR5, R3 ;  /* 0x00000005d3037c24 */ /* 0x000fe2000f8e0203 */
[----:B------:R-:W-:Y:S01]  /*20370*/  ULDC.64 UR4, c[0x0][0xaf0] ;  /* 0x0002bc0000047ab9 */ /* 0x000fe20000000a00 */
[----:B------:R-:W-:Y:S01]  /*20380*/  IMAD.MOV.U32 R9, RZ, RZ, R13 ;  /* 0x000000ffff097224 */ /* 0x000fe200078e000d */
[----:B0-----:R-:W-:Y:S01]  /*20390*/  @P2 SHF.R.U32.HI R9, RZ, R15, R8 ;  /* 0x0000000fff092219 */ /* 0x001fe20000011608 */
[----:B------:R-:W-:-:S03]  /*203a0*/  IMAD R11, R11, UR4, RZ ;  /* 0x000000040b0b7c24 */ /* 0x000fc6000f8e02ff */
[----:B------:R-:W-:Y:S01]  /*203b0*/  SHF.R.S32.HI R8, RZ, 0x1f, R9 ;  /* 0x0000001fff087819 */ /* 0x000fe20000011409 */
[C---:B------:R-:W-:Y:S02]  /*203c0*/  IMAD R11, R86.reuse, UR5, R11 ;  /* 0x00000005560b7c24 */ /* 0x040fe4000f8e020b */
[----:B------:R-:W-:Y:S01]  /*203d0*/  IMAD.WIDE.U32 R2, R86, UR4, R2 ;  /* 0x0000000456027c25 */ /* 0x000fe2000f8e0002 */
[----:B------:R-:W-:-:S03]  /*203e0*/  ULDC.64 UR4, c[0x0][0xae0] ;  /* 0x0002b80000047ab9 */ /* 0x000fc60000000a00 */
[----:B------:R-:W-:Y:S02]  /*203f0*/  IMAD.MOV R12, RZ, RZ, -R9 ;  /* 0x000000ffff0c7224 */ /* 0x000fe400078e0a09 */
[----:B------:R-:W-:Y:S02]  /*20400*/  IMAD R10, R8, UR4, RZ ;  /* 0x00000004080a7c24 */ /* 0x000fe4000f8e02ff */
[----:B------:R-:W-:Y:S02]  /*20410*/  IMAD.IADD R3, R3, 0x1, R11 ;  /* 0x0000000103037824 */ /* 0x000fe400078e020b */
[----:B------:R-:W-:Y:S02]  /*20420*/  IMAD R107, R107, R12, R13 ;  /* 0x0000000c6b6b7224 */ /* 0x000fe400078e020d */
[----:B------:R-:W-:Y:S02]  /*20430*/  VIADD R8, R16, 0x28420 ;  /* 0x0002842010087836 */ /* 0x000fe40000000000 */
        /* <DEDUP_REMOVED lines=14> */
[----:B------:R-:W-:-:S03]  /*20520*/  IMAD.IADD R199, R17, 0x1, R199 ;  /* 0x0000000111c77824 */ /* 0x000fc600078e02c7 */
[----:B------:R-:W-:Y:S01]  /*20530*/  LEA.HI.X R84, R2, UR5, R3, 0x1, P0 ;  /* 0x0000000502547c11 */ /* 0x000fe200080f0c03 */
[----:B------:R-:W-:Y:S06]  /*20540*/  BRA.DIV UR4, `(.L_x_1626) ;  /* 0x0000010e04987947 */ /* 0x000fec000b800000 */
[----:B------:R0:W1:Y:S04]  /*20550*/  SHFL.IDX PT, R21, R84, RZ, 0x181f ;  /* 0x00181fff54157589 */ /* 0x00006800000e0000 */
[----:B------:R0:W2:Y:S02]  /*20560*/  SHFL.IDX PT, R14, R20, RZ, 0x181f ;  /* 0x00181fff140e7589 */ /* 0x0000a400000e0000 */
.L_x_1993:
[----:B------:R-:W-:Y:S01]  /*20570*/  ISETP.GE.AND P0, PT, R199, R0, PT ;  /* 0x00000000c700720c */ /* 0x000fe20003f06270 */
[----:B------:R-:W-:-:S12]  /*20580*/  BSSY B1, `(.L_x_1627) ;  /* 0x0000013000017945 */ /* 0x000fd80003800000 */
[----:B------:R-:W-:Y:S05]  /*20590*/  @P0 BRA `(.L_x_1628) ;  /* 0x0000000000440947 */ /* 0x000fea0003800000 */
[----:B------:R-:W-:Y:S02]  /*205a0*/  ULDC UR4, c[0x0][0xac8] ;  /* 0x0002b20000047ab9 */ /* 0x000fe40000000800 */
[----:B------:R-:W-:Y:S02]  /*205b0*/  ISETP.GE.AND P3, PT, R18, UR4, PT ;  /* 0x0000000412007c0c */ /* 0x000fe4000bf66270 */
[----:B------:R-:W-:Y:S02]  /*205c0*/  ISETP.GE.AND P2, PT, R194, UR4, PT ;  /* 0x00000004c2007c0c */ /* 0x000fe4000bf46270 */
[----:B------:R-:W-:Y:S02]  /*205d0*/  ISETP.GE.AND P1, PT, R208, UR4, PT ;  /* 0x00000004d0007c0c */ /* 0x000fe4000bf26270 */
[----:B------:R-:W-:-:S07]  /*205e0*/  ISETP.GE.AND P0, PT, R210, UR4, PT ;  /* 0x00000004d2007c0c */ /* 0x000fce000bf06270 */
[-C--:B--2---:R-:W-:Y:S02]  /*205f0*/  @!P3 LEA R2, P5, R18, R14.reuse, 0x1 ;  /* 0x0000000e1202b211 */ /* 0x084fe400078a08ff */
[-C--:B------:R-:W-:Y:S02]  /*20600*/  @!P2 LEA R8, P4, R194, R14.reuse, 0x1 ;  /* 0x0000000ec208a211 */ /* 0x080fe400078808ff */
[-C--:B-1----:R-:W-:Y:S02]  /*20610*/  @!P3 LEA.HI.X R3, R18, R21.reuse, R19, 0x1, P5 ;  /* 0x000000151203b211 */ /* 0x082fe400028f0c13 */
[-C--:B------:R-:W-:Y:S02]  /*20620*/  @!P1 LEA R10, P5, R208, R14.reuse, 0x1 ;  /* 0x0000000ed00a9211 */ /* 0x080fe400078a08ff */
[----:B------:R-:W-:Y:S01]  /*20630*/  @!P2 LEA.HI.X R9, R194, R21, R216, 0x1, P4 ;  /* 0x00000015c209a211 */ /* 0x000fe200020f0cd8 */
[----:B-----5:R3:W-:Y:S01]  /*20640*/  @!P3 ST.E.128 desc[UR46][R2.64], R4 ;  /* 0x000000040200b985 */ /* 0x0207e2000c101d2e */
[----:B------:R-:W-:-:S02]  /*20650*/  @!P0 LEA R12, P4, R210, R14, 0x1 ;  /* 0x0000000ed20c8211 */ /* 0x000fc400078808ff */
[-C--:B------:R-:W-:Y:S01]  /*20660*/  @!P1 LEA.HI.X R11, R208, R21.reuse, R221, 0x1, P5 ;  /* 0x00000015d00b9211 */ /* 0x080fe200028f0cdd */
[----:B------:R3:W-:Y:S01]  /*20670*/  @!P2 ST.E.128 desc[UR46][R8.64], R36 ;  /* 0x000000240800a985 */ /* 0x0007e2000c101d2e */
[----:B------:R-:W-:-:S03]  /*20680*/  @!P0 LEA.HI.X R13, R210, R21, R220, 0x1, P4 ;  /* 0x00000015d20d8211 */ /* 0x000fc600020f0cdc */
[----:B------:R3:W-:Y:S04]  /*20690*/  @!P1 ST.E.128 desc[UR46][R10.64], R52 ;  /* 0x000000340a009985 */ /* 0x0007e8000c101d2e */
[----:B------:R3:W-:Y:S02]  /*206a0*/  @!P0 ST.E.128 desc[UR46][R12.64], R68 ;  /* 0x000000440c008985 */ /* 0x0007e4000c101d2e */
.L_x_1628:
[----:B------:R-:W-:Y:S05]  /*206b0*/  BSYNC B1 ;  /* 0x0000000000017941 */ /* 0x000fea0003800000 */
.L_x_1627:
[----:B------:R-:W-:-:S03]  /*206c0*/  UMOV UR4, 0xffffffff ;  /* 0xffffffff00047882 */ /* 0x000fc60000000000 */
[----:B------:R-:W-:Y:S05]  /*206d0*/  BRA.DIV UR4, `(.L_x_1629) ;  /* 0x0000010e04687947 */ /* 0x000fea000b800000 */
[----:B---3--:R3:W4:Y:S04]  /*206e0*/  SHFL.IDX PT, R9, R84, 0x1, 0x181f ;  /* 0x00381f0054097f89 */ /* 0x00872800000e0000 */
[----:B--2---:R3:W2:Y:S02]  /*206f0*/  SHFL.IDX PT, R14, R20, 0x1, 0x181f ;  /* 0x00381f00140e7f89 */ /* 0x0046a400000e0000 */
.L_x_1997:
[----:B------:R-:W-:Y:S01]  /*20700*/  VIADD R3, R199, 0x20 ;  /* 0x00000020c7037836 */ /* 0x000fe20000000000 */
[----:B------:R-:W-:Y:S04]  /*20710*/  BSSY B1, `(.L_x_1630) ;  /* 0x0000014000017945 */ /* 0x000fe80003800000 */
[----:B------:R-:W-:-:S13]  /*20720*/  ISETP.GE.AND P0, PT, R3, R0, PT ;  /* 0x000000000300720c */ /* 0x000fda0003f06270 */
[----:B------:R-:W-:Y:S05]  /*20730*/  @P0 BRA `(.L_x_1631) ;  /* 0x0000000000440947 */ /* 0x000fea0003800000 */
[----:B------:R-:W-:Y:S02]  /*20740*/  ULDC UR4, c[0x0][0xac8] ;  /* 0x0002b20000047ab9 */ /* 0x000fe40000000800 */
[----:B------:R-:W-:Y:S02]  /*20750*/  ISETP.GE.AND P3, PT, R18, UR4, PT ;  /* 0x0000000412007c0c */ /* 0x000fe4000bf66270 */
[----:B------:R-:W-:Y:S02]  /*20760*/  ISETP.GE.AND P2, PT, R194, UR4, PT ;  /* 0x00000004c2007c0c */ /* 0x000fe4000bf46270 */
[----:B------:R-:W-:Y:S02]  /*20770*/  ISETP.GE.AND P1, PT, R208, UR4, PT ;  /* 0x00000004d0007c0c */ /* 0x000fe4000bf26270 */
[----:B------:R-:W-:-:S07]  /*20780*/  ISETP.GE.AND P0, PT, R210, UR4, PT ;  /* 0x00000004d2007c0c */ /* 0x000fce000bf06270 */
[-C--:B--2---:R-:W-:Y:S02]  /*20790*/  @!P3 LEA R2, P5, R18, R14.reuse, 0x1 ;  /* 0x0000000e1202b211 */ /* 0x084fe400078a08ff */
[-C--:B-----5:R-:W-:Y:S02]  /*207a0*/  @!P2 LEA R4, P4, R194, R14.reuse, 0x1 ;  /* 0x0000000ec204a211 */ /* 0x0a0fe400078808ff */
[-C--:B----4-:R-:W-:Y:S02]  /*207b0*/  @!P3 LEA.HI.X R3, R18, R9.reuse, R19, 0x1, P5 ;  /* 0x000000091203b211 */ /* 0x090fe400028f0c13 */
[-C--:B------:R-:W-:Y:S02]  /*207c0*/  @!P1 LEA R6, P5, R208, R14.reuse, 0x1 ;  /* 0x0000000ed0069211 */ /* 0x080fe400078a08ff */
        /* <DEDUP_REMOVED lines=8> */
.L_x_1631:
[----:B------:R-:W-:Y:S05]  /*20850*/  BSYNC B1 ;  /* 0x0000000000017941 */ /* 0x000fea0003800000 */
.L_x_1630:
[----:B------:R-:W-:-:S03]  /*20860*/  UMOV UR4, 0xffffffff ;  /* 0xffffffff00047882 */ /* 0x000fc60000000000 */
[----:B------:R-:W-:Y:S05]  /*20870*/  BRA.DIV UR4, `(.L_x_1632) ;  /* 0x0000010e04487947 */ /* 0x000fea000b800000 */
[----:B--2-4-:R2:W4:Y:S04]  /*20880*/  SHFL.IDX PT, R9, R84, 0x2, 0x181f ;  /* 0x00581f0054097f89 */ /* 0x01452800000e0000 */
[----:B------:R2:W0:Y:S02]  /*20890*/  SHFL.IDX PT, R14, R20, 0x2, 0x181f ;  /* 0x00581f00140e7f89 */ /* 0x00042400000e0000 */
.L_x_2001:
        /* <DEDUP_REMOVED lines=9> */
[-C--:B0-----:R-:W-:Y:S02]  /*20930*/  @!P3 LEA R2, P5, R18, R14.reuse, 0x1 ;  /* 0x0000000e1202b211 */ /* 0x081fe400078a08ff */
        /* <DEDUP_REMOVED lines=11> */
.L_x_1634:
[----:B------:R-:W-:Y:S05]  /*209f0*/  BSYNC B1 ;  /* 0x0000000000017941 */ /* 0x000fea0003800000 */
.L_x_1633:
[----:B------:R-:W-:-:S03]  /*20a00*/  UMOV UR4, 0xffffffff ;  /* 0xffffffff00047882 */ /* 0x000fc60000000000 */
[----:B------:R-:W-:Y:S05]  /*20a10*/  BRA.DIV UR4, `(.L_x_1635) ;  /* 0x0000010e04287947 */ /* 0x000fea000b800000 */
[----:B0-----:R0:W0:Y:S04]  /*20a20*/  SHFL.IDX PT, R3, R84, 0x3, 0x181f ;  /* 0x00781f0054037f89 */ /* 0x00102800000e0000 */
[----:B------:R0:W0:Y:S02]  /*20a30*/  SHFL.IDX PT, R14, R20, 0x3, 0x181f ;  /* 0x00781f00140e7f89 */ /* 0x00002400000e0000 */
.L_x_2005:
[----:B-----5:R-:W-:-:S05]  /*20a40*/  VIADD R5, R199, 0x60 ;  /* 0x00000060c7057836 */ /* 0x020fca0000000000 */
[----:B------:R-:W-:-:S13]  /*20a50*/  ISETP.GE.AND P0, PT, R5, R0, PT ;  /* 0x000000000500720c */ /* 0x000fda0003f06270 */
[----:B------:R-:W-:Y:S05]  /*20a60*/  @P0 BRA `(.L_x_1636) ;  /* 0x00000030008c0947 */ /* 0x000fea0003800000 */
        /* <DEDUP_REMOVED lines=15> */
[----:B------:R-:W-:-:S04]  /*20b60*/  LEA R14, P0, R210, R14, 0x1 ;  /* 0x0000000ed20e7211 */ /* 0x000fc800078008ff */
[----:B------:R-:W-:-:S05]  /*20b70*/  LEA.HI.X R15, R210, R3, R220, 0x1, P0 ;  /* 0x00000003d20f7211 */ /* 0x000fca00000f0cdc */
[----:B------:R4:W-:Y:S01]  /*20b80*/  ST.E.128 desc[UR46][R14.64], R80 ;  /* 0x000000500e007985 */ /* 0x0009e2000c101d2e */
[----:B------:R-:W-:Y:S05]  /*20b90*/  BRA `(.L_x_1636) ;  /* 0x0000003000407947 */ /* 0x000fea0003800000 */
.L_x_1625:
        /* <DEDUP_REMOVED lines=11> */
[----:B------:R-:W-:Y:S01]  /*20c50*/  IMAD.IADD R13, R13, 0x1, R15 ;  /* 0x000000010d0d7824 */ /* 0x000fe200078e020f */
[----:B------:R-:W-:Y:S01]  /*20c60*/  SHF.R.S32.HI R15, RZ, 0x1f, R14 ;  /* 0x0000001fff0f7819 */ /* 0x000fe2000001140e */
[----:B------:R-:W-:-:S04]  /*20c70*/  IMAD.WIDE.U32 R12, R211, UR4, R12 ;  /* 0x00000004d30c7c25 */ /* 0x000fc8000f8e000c */
[----:B------:R-:W-:Y:S01]  /*20c80*/  IMAD R13, R211, UR5, R13 ;  /* 0x00000005d30d7c24 */ /* 0x000fe2000f8e020d */
[----:B------:R-:W-:Y:S02]  /*20c90*/  ULDC.64 UR4, c[0x0][0xb40] ;  /* 0x0002d00000047ab9 */ /* 0x000fe40000000a00 */
[----:B------:R-:W-:Y:S02]  /*20ca0*/  IMAD R11, R11, UR4, RZ ;  /* 0x000000040b0b7c24 */ /* 0x000fe4000f8e02ff */
[----:B------:R-:W-:-:S04]  /*20cb0*/  IMAD.WIDE.U32 R12, R86, UR4, R12 ;  /* 0x00000004560c7c25 */ /* 0x000fc8000f8e000c */
[----:B------:R-:W-:Y:S01]  /*20cc0*/  IMAD R11, R86, UR5, R11 ;  /* 0x00000005560b7c24 */ /* 0x000fe2000f8e020b */
[----:B------:R-:W-:-:S03]  /*20cd0*/  ULDC.64 UR4, c[0x0][0xb48] ;  /* 0x0002d20000047ab9 */ /* 0x000fc60000000a00 */
[----:B------:R-:W-:Y:S02]  /*20ce0*/  IMAD.IADD R13, R13, 0x1, R11 ;  /* 0x000000010d0d7824 */ /* 0x000fe400078e020b */
        /* <DEDUP_REMOVED lines=10> */
[----:B------:R-:W-:-:S03]  /*20d90*/  IMAD.IADD R13, R13, 0x1, R15 ;  /* 0x000000010d0d7824 */ /* 0x000fc600078e020f */
[----:B------:R-:W-:Y:S01]  /*20da0*/  PRMT R14, RZ, 0x654, R14 ;  /* 0x00000654ff0e7816 */ /* 0x000fe2000000000e */
[----:B------:R-:W-:-:S03]  /*20db0*/  IMAD.WIDE.U32 R12, R11, UR4, R12 ;  /* 0x000000040b0c7c25 */ /* 0x000fc6000f8e000c */
[----:B------:R0:W-:Y:S02]  /*20dc0*/  SYNCS.ARRIVE.TRANS64.RED.A1T0 RZ, [R14+URZ], RZ ;  /* 0x000000ff0eff79a7 */ /* 0x0001e4000810043f */
[----:B0-----:R-:W-:-:S05]  /*20dd0*/  SHF.R.S32.HI R14, RZ, 0x1f, R11 ;  /* 0x0000001fff0e7819 */ /* 0x001fca000001140b */
[----:B------:R-:W-:-:S04]  /*20de0*/  IMAD R14, R14, UR4, RZ ;  /* 0x000000040e0e7c24 */ /* 0x000fc8000f8e02ff */
[----:B------:R-:W-:Y:S01]  /*20df0*/  IMAD R14, R11, UR5, R14 ;  /* 0x000000050b0e7c24 */ /* 0x000fe2000f8e020e */
[----:B------:R-:W-:Y:S02]  /*20e00*/  ULDC.64 UR4, c[0x0][0xb00] ;  /* 0x0002c00000047ab9 */ /* 0x000fe40000000a00 */
[----:B------:R-:W-:Y:S01]  /*20e10*/  LEA R30, P0, R12, UR4, 0x2 ;  /* 0x000000040c1e7c11 */ /* 0x000fe2000f8010ff */
[----:B------:R-:W-:Y:S01]  /*20e20*/  IMAD.IADD R14, R13, 0x1, R14 ;  /* 0x000000010d0e7824 */ /* 0x000fe200078e020e */
[----:B------:R-:W-:-:S04]  /*20e30*/  UMOV UR4, 0xffffffff ;  /* 0xffffffff00047882 */ /* 0x000fc80000000000 */
[----:B------:R-:W-:Y:S01]  /*20e40*/  LEA.HI.X R31, R12, UR5, R14, 0x2, P0 ;  /* 0x000000050c1f7c11 */ /* 0x000fe200080f140e */
[----:B------:R-:W-:Y:S06]  /*20e50*/  BRA.DIV UR4, `(.L_x_1637) ;  /* 0x0000010a04607947 */ /* 0x000fec000b800000 */
[----:B------:R0:W1:Y:S04]  /*20e60*/  SHFL.IDX PT, R32, R31, RZ, 0x1c1f ;  /* 0x001c1fff1f207589 */ /* 0x00006800000e0000 */
[----:B------:R0:W2:Y:S02]  /*20e70*/  SHFL.IDX PT, R11, R30, RZ, 0x1c1f ;  /* 0x001c1fff1e0b7589 */ /* 0x0000a400000e0000 */
.L_x_2008:
[----:B------:R-:W-:Y:S01]  /*20e80*/  ISETP.GE.AND P0, PT, R26, R0, PT ;  /* 0x000000001a00720c */ /* 0x000fe20003f06270 */
[----:B------:R-:W-:-:S12]  /*20e90*/  BSSY B1, `(.L_x_1638) ;  /* 0x0000103000017945 */ /* 0x000fd80003800000 */
[----:B------:R-:W-:Y:S05]  /*20ea0*/  @P0 BRA `(.L_x_1639) ;  /* 0x0000001000040947 */ /* 0x000fea0003800000 */
[----:B------:R-:W-:Y:S01]  /*20eb0*/  ULDC UR4, c[0x0][0xac8] ;  /* 0x0002b20000047ab9 */ /* 0x000fe20000000800 */
[----:B------:R-:W-:Y:S01]  /*20ec0*/  SHF.R.S32.HI R14, RZ, 0x1f, R196 ;  /* 0x0000001fff0e7819 */ /* 0x000fe200000114c4 */
[C---:B------:R-:W-:Y:S01]  /*20ed0*/  VIADD R28, R196.reuse, 0x8 ;  /* 0x00000008c41c7836 */ /* 0x040fe20000000000 */
[C---:B------:R-:W-:Y:S01]  /*20ee0*/  ISETP.GE.AND P0, PT, R196.reuse, UR4, PT ;  /* 0x00000004c4007c0c */ /* 0x040fe2000bf06270 */
[C---:B------:R-:W-:Y:S01]  /*20ef0*/  VIADD R29, R196.reuse, 0x10 ;  /* 0x00000010c41d7836 */ /* 0x040fe20000000000 */
[C---:B------:R-:W-:Y:S01]  /*20f00*/  IADD3 R27, R196.reuse, 0x8, RZ ;  /* 0x00000008c41b7810 */ /* 0x040fe20007ffe0ff */
[C---:B------:R-:W-:Y:S01]  /*20f10*/  VIADD R33, R196.reuse, 0x10 ;  /* 0x00000010c4217836 */ /* 0x040fe20000000000 */
[----:B------:R-:W-:Y:S01]  /*20f20*/  SHF.R.S32.HI R28, RZ, 0x1f, R28 ;  /* 0x0000001fff1c7819 */ /* 0x000fe2000001141c */
[C---:B------:R-:W-:Y:S02]  /*20f30*/  VIADD R26, R196.reuse, 0x40 ;  /* 0x00000040c41a7836 */ /* 0x040fe40000000000 */
[C---:B------:R-:W-:Y:S01]  /*20f40*/  VIADD R86, R196.reuse, 0x58 ;  /* 0x00000058c4567836 */ /* 0x040fe20000000000 */
[----:B------:R-:W-:Y:S01]  /*20f50*/  SHF.R.S32.HI R33, RZ, 0x1f, R33 ;  /* 0x0000001fff217819 */ /* 0x000fe20000011421 */
[----:B------:R-:W-:-:S02]  /*20f60*/  VIADD R98, R196, 0x60 ;  /* 0x00000060c4627836 */ /* 0x000fc40000000000 */
[C---:B------:R-:W-:Y:S01]  /*20f70*/  VIADD R94, R196.reuse, 0x70 ;  /* 0x00000070c45e7836 */ /* 0x040fe20000000000 */
[----:B------:R-:W-:Y:S01]  /*20f80*/  SHF.R.S32.HI R86, RZ, 0x1f, R86 ;  /* 0x0000001fff567819 */ /* 0x000fe20000011456 */
[----:B------:R-:W-:Y:S01]  /*20f90*/  @!P0 IMAD.MOV.U32 R15, RZ, RZ, R120 ;  /* 0x000000ffff0f8224 */ /* 0x000fe200078e0078 */
[C---:B--2---:R-:W-:Y:S02]  /*20fa0*/  @!P0 LEA R12, P1, R196.reuse, R11, 0x2 ;  /* 0x0000000bc40c8211 */ /* 0x044fe400078210ff */
[----:B------:R-:W-:Y:S02]  /*20fb0*/  SHF.R.S32.HI R98, RZ, 0x1f, R98 ;  /* 0x0000001fff627819 */ /* 0x000fe40000011462 */
[----:B-1----:R-:W-:Y:S01]  /*20fc0*/  @!P0 LEA.HI.X R13, R196, R32, R14, 0x2, P1 ;  /* 0x00000020c40d8211 */ /* 0x002fe200008f140e */
[----:B------:R-:W-:-:S05]  /*20fd0*/  @!P0 IMAD.MOV.U32 R14, RZ, RZ, R119 ;  /* 0x000000ffff0e8224 */ /* 0x000fca00078e0077 */
[----:B------:R1:W-:Y:S01]  /*20fe0*/  @!P0 ST.E.64 desc[UR46][R12.64], R14 ;  /* 0x0000000e0c008985 */ /* 0x0003e2000c101b2e */
[----:B------:R-:W-:-:S13]  /*20ff0*/  ISETP.GE.AND P0, PT, R27, UR4, PT ;  /* 0x000000041b007c0c */ /* 0x000fda000bf06270 */
[C---:B-1----:R-:W-:Y:S01]  /*21000*/  @!P0 LEA R12, P1, R27.reuse, R11, 0x2 ;  /* 0x0000000b1b0c8211 */ /* 0x042fe200078210ff */
[----:B------:R-:W-:Y:S02]  /*21010*/  @!P0 IMAD.MOV.U32 R14, RZ, RZ, R117 ;  /* 0x000000ffff0e8224 */ /* 0x000fe400078e0075 */
[----:B------:R-:W-:Y:S01]  /*21020*/  @!P0 IMAD.MOV.U32 R15, RZ, RZ, R118 ;  /* 0x000000ffff0f8224 */ /* 0x000fe200078e0076 */
[----:B------:R-:W-:Y:S01]  /*21030*/  @!P0 LEA.HI.X R13, R27, R32, R28, 0x2, P1 ;  /* 0x000000201b0d8211 */ /* 0x000fe200008f141c */
[C---:B------:R-:W-:Y:S02]  /*21040*/  VIADD R27, R196.reuse, 0x18 ;  /* 0x00000018c41b7836 */ /* 0x040fe40000000000 */
[----:B------:R-:W-:Y:S02]  /*21050*/  VIADD R28, R196, 0x20 ;  /* 0x00000020c41c7836 */ /* 0x000fe40000000000 */
[----:B------:R1:W-:Y:S01]  /*21060*/  @!P0 ST.E.64 desc[UR46][R12.64], R14 ;  /* 0x0000000e0c008985 */ /* 0x0003e2000c101b2e */
[----:B------:R-:W-:-:S02]  /*21070*/  ISETP.GE.AND P0, PT, R29, UR4, PT ;  /* 0x000000041d007c0c */ /* 0x000fc4000bf06270 */
[----:B------:R-:W-:-:S11]  /*21080*/  ISETP.GE.AND P1, PT, R27, UR4, PT ;  /* 0x000000041b007c0c */ /* 0x000fd6000bf26270 */
        /* <DEDUP_REMOVED lines=8> */
[----:B------:R-:W-:Y:S02]  /*21110*/  SHF.R.S32.HI R33, RZ, 0x1f, R33 ;  /* 0x0000001fff217819 */ /* 0x000fe40000011421 */
[C---:B-1----:R-:W-:Y:S01]  /*21120*/  @!P1 LEA R12, P2, R27.reuse, R11, 0x2 ;  /* 0x0000000b1b0c9211 */ /* 0x042fe200078410ff */
[----:B------:R-:W-:Y:S02]  /*21130*/  @!P1 IMAD.MOV.U32 R14, RZ, RZ, R109 ;  /* 0x000000ffff0e9224 */ /* 0x000fe400078e006d */
[----:B------:R-:W-:Y:S01]  /*21140*/  @!P1 IMAD.MOV.U32 R15, RZ, RZ, R110 ;  /* 0x000000ffff0f9224 */ /* 0x000fe200078e006e */
[----:B------:R-:W-:Y:S01]  /*21150*/  @!P1 LEA.HI.X R13, R27, R32, R33, 0x2, P2 ;  /* 0x000000201b0d9211 */ /* 0x000fe200010f1421 */
[C---:B------:R-:W-:Y:S02]  /*21160*/  VIADD R33, R196.reuse, 0x20 ;  /* 0x00000020c4217836 */ /* 0x040fe40000000000 */
[----:B------:R-:W-:Y:S02]  /*21170*/  VIADD R27, R196, 0x30 ;  /* 0x00000030c41b7836 */ /* 0x000fe40000000000 */
[----:B------:R1:W-:Y:S01]  /*21180*/  @!P1 ST.E.64 desc[UR46][R12.64], R14 ;  /* 0x0000000e0c009985 */ /* 0x0003e2000c101b2e */
[----:B------:R-:W-:-:S02]  /*21190*/  SHF.R.S32.HI R33, RZ, 0x1f, R33 ;  /* 0x0000001fff217819 */ /* 0x000fc40000011421 */
[----:B------:R-:W-:Y:S02]  /*211a0*/  ISETP.GE.AND P1, PT, R29, UR4, PT ;  /* 0x000000041d007c0c */ /* 0x000fe4000bf26270 */
        /* <DEDUP_REMOVED lines=28> */
[----:B------:R-:W-:Y:S01]  /*21370*/  @!P1 IMAD.MOV.U32 R15, RZ, RZ, R188 ;  /* 0x000000ffff0f9224 */ /* 0x000fe200078e00bc */
[----:B------:R-:W-:Y:S02]  /*21380*/  @!P1 MOV R14, R190 ;  /* 0x000000be000e9202 */ /* 0x000fe40000000f00 */
[----:B------:R-:W-:Y:S01]  /*21390*/  @!P1 LEA.HI.X R13, R28, R32, R29, 0x2, P2 ;  /* 0x000000201c0d9211 */ /* 0x000fe200010f141d */
[C---:B------:R-:W-:Y:S01]  /*213a0*/  VIADD R28, R196.reuse, 0x40 ;  /* 0x00000040c41c7836 */ /* 0x040fe20000000000 */
[----:B------:R-:W-:Y:S01]  /*213b0*/  ISETP.GE.AND P2, PT, R27, UR4, PT ;  /* 0x000000041b007c0c */ /* 0x000fe2000bf46270 */
[----:B------:R-:W-:Y:S02]  /*213c0*/  VIADD R29, R196, 0x58 ;  /* 0x00000058c41d7836 */ /* 0x000fe40000000000 */
[----:B------:R1:W-:Y:S01]  /*213d0*/  @!P1 ST.E.64 desc[UR46][R12.64], R14 ;  /* 0x0000000e0c009985 */ /* 0x0003e2000c101b2e */
[----:B------:R-:W-:-:S02]  /*213e0*/  SHF.R.S32.HI R28, RZ, 0x1f, R28 ;  /* 0x0000001fff1c7819 */ /* 0x000fc4000001141c */
[C---:B-1----:R-:W-:Y:S01]  /*213f0*/  @!P0 LEA R12, P1, R26.reuse, R11, 0x2 ;  /* 0x0000000b1a0c8211 */ /* 0x042fe200078210ff */
[----:B------:R-:W-:Y:S02]  /*21400*/  @!P0 IMAD.MOV.U32 R14, RZ, RZ, R185 ;  /* 0x000000ffff0e8224 */ /* 0x000fe400078e00b9 */
[----:B------:R-:W-:Y:S01]  /*21410*/  @!P0 IMAD.MOV.U32 R15, RZ, RZ, R183 ;  /* 0x000000ffff0f8224 */ /* 0x000fe200078e00b7 */
[----:B------:R-:W-:Y:S01]  /*21420*/  @!P0 LEA.HI.X R13, R26, R32, R28, 0x2, P1 ;  /* 0x000000201a0d8211 */ /* 0x000fe200008f141c */
[C---:B------:R-:W-:Y:S01]  /*21430*/  VIADD R26, R196.reuse, 0x50 ;  /* 0x00000050c41a7836 */ /* 0x040fe20000000000 */
[----:B------:R-:W-:Y:S01]  /*21440*/  ISETP.GE.AND P1, PT, R29, UR4, PT ;  /* 0x000000041d007c0c */ /* 0x000fe2000bf26270 */
        /* <DEDUP_REMOVED lines=13> */
[----:B------:R-:W-:Y:S02]  /*21520*/  ISETP.GE.AND P3, PT, R28, UR4, PT ;  /* 0x000000041c007c0c */ /* 0x000fe4000bf66270 */
[CC--:B-1----:R-:W-:Y:S02]  /*21530*/  @!P0 LEA R14, P4, R26.reuse, R11.reuse, 0x2 ;  /* 0x0000000b1a0e8211 */ /* 0x0c2fe400078810ff */
[C---:B------:R-:W-:Y:S02]  /*21540*/  @!P1 LEA R12, P5, R29.reuse, R11, 0x2 ;  /* 0x0000000b1d0c9211 */ /* 0x040fe400078a10ff */
[-C--:B------:R-:W-:Y:S01]  /*21550*/  @!P0 LEA.HI.X R15, R26, R32.reuse, R27, 0x2, P4 ;  /* 0x000000201a0f8211 */ /* 0x080fe200020f141b */
[----:B------:R-:W-:Y:S01]  /*21560*/  @!P0 IMAD.MOV.U32 R26, RZ, RZ, R182 ;  /* 0x000000ffff1a8224 */ /* 0x000fe200078e00b6 */
[----:B------:R-:W-:Y:S01]  /*21570*/  @!P1 LEA.HI.X R13, R29, R32, R86, 0x2, P5 ;  /* 0x000000201d0d9211 */ /* 0x000fe200028f1456 */
[----:B------:R-:W-:-:S02]  /*21580*/  @!P0 IMAD.MOV.U32 R27, RZ, RZ, R180 ;  /* 0x000000ffff1b8224 */ /* 0x000fc400078e00b4 */
[C---:B------:R-:W-:Y:S02]  /*21590*/  VIADD R29, R196.reuse, 0x78 ;  /* 0x00000078c41d7836 */ /* 0x040fe40000000000 */
[----:B------:R-:W-:Y:S01]  /*215a0*/  VIADD R86, R196, 0x68 ;  /* 0x00000068c4567836 */ /* 0x000fe20000000000 */
[----:B------:R1:W-:Y:S01]  /*215b0*/  @!P0 ST.E.64 desc[UR46][R14.64], R26 ;  /* 0x0000001a0e008985 */ /* 0x0003e2000c101b2e */
[----:B------:R-:W-:-:S03]  /*215c0*/  ISETP.GE.AND P0, PT, R94, UR4, PT ;  /* 0x000000045e007c0c */ /* 0x000fc6000bf06270 */
[----:B------:R-:W-:Y:S01]  /*215d0*/  SHF.R.S32.HI R86, RZ, 0x1f, R86 ;  /* 0x0000001fff567819 */ /* 0x000fe20000011456 */
[----:B-1----:R-:W-:Y:S01]  /*215e0*/  @!P1 IMAD.MOV.U32 R26, RZ, RZ, R181 ;  /* 0x000000ffff1a9224 */ /* 0x002fe200078e00b5 */
[----:B------:R-:W-:Y:S01]  /*215f0*/  @!P2 LEA R14, P4, R33, R11, 0x2 ;  /* 0x0000000b210ea211 */ /* 0x000fe200078810ff */
[----:B------:R-:W-:-:S03]  /*21600*/  @!P1 IMAD.MOV.U32 R27, RZ, RZ, R179 ;  /* 0x000000ffff1b9224 */ /* 0x000fc600078e00b3 */
[----:B------:R-:W-:Y:S01]  /*21610*/  @!P2 LEA.HI.X R15, R33, R32, R98, 0x2, P4 ;  /* 0x00000020210fa211 */ /* 0x000fe200020f1462 */
[C---:B------:R-:W-:Y:S01]  /*21620*/  VIADD R33, R196.reuse, 0x80 ;  /* 0x00000080c4217836 */ /* 0x040fe20000000000 */
[----:B------:R1:W-:Y:S01]  /*21630*/  @!P1 ST.E.64 desc[UR46][R12.64], R26 ;  /* 0x0000001a0c009985 */ /* 0x0003e2000c101b2e */
[----:B------:R-:W-:Y:S01]  /*21640*/  ISETP.GE.AND P1, PT, R29, UR4, PT ;  /* 0x000000041d007c0c */ /* 0x000fe2000bf26270 */
[----:B------:R-:W-:-:S05]  /*21650*/  VIADD R98, R196, 0x70 ;  /* 0x00000070c4627836 */ /* 0x000fca0000000000 */
        /* <DEDUP_REMOVED lines=8> */
[----:B------:R-:W-:Y:S02]  /*216e0*/  VIADD R28, R196, 0x88 ;  /* 0x00000088c41c7836 */ /* 0x000fe40000000000 */
[----:B------:R-:W-:Y:S01]  /*216f0*/  SHF.R.S32.HI R86, RZ, 0x1f, R86 ;  /* 0x0000001fff567819 */ /* 0x000fe20000011456 */
[----:B-1----:R-:W-:Y:S01]  /*21700*/  @!P3 IMAD.MOV.U32 R26, RZ, RZ, R177 ;  /* 0x000000ffff1ab224 */ /* 0x002fe200078e00b1 */
[----:B------:R-:W-:Y:S01]  /*21710*/  @!P0 LEA R14, P4, R94, R11, 0x2 ;  /* 0x0000000b5e0e8211 */ /* 0x000fe200078810ff */
[----:B------:R-:W-:-:S03]  /*21720*/  @!P3 IMAD.MOV.U32 R27, RZ, RZ, R175 ;  /* 0x000000ffff1bb224 */ /* 0x000fc600078e00af */
[----:B------:R-:W-:Y:S02]  /*21730*/  @!P0 LEA.HI.X R15, R94, R32, R98, 0x2, P4 ;  /* 0x000000205e0f8211 */ /* 0x000fe400020f1462 */
[----:B------:R1:W-:Y:S01]  /*21740*/  @!P3 ST.E.64 desc[UR46][R12.64], R26 ;  /* 0x0000001a0c00b985 */ /* 0x0003e2000c101b2e */
[----:B------:R-:W-:Y:S02]  /*21750*/  ISETP.GE.AND P3, PT, R28, UR4, PT ;  /* 0x000000041c007c0c */ /* 0x000fe4000bf66270 */
[C---:B-1----:R-:W-:Y:S01]  /*21760*/  @!P1 LEA R12, P5, R29.reuse, R11, 0x2 ;  /* 0x0000000b1d0c9211 */ /* 0x042fe200078a10ff */
[----:B------:R-:W-:Y:S01]  /*21770*/  @!P0 IMAD.MOV.U32 R27, RZ, RZ, R172 ;  /* 0x000000ffff1b8224 */ /* 0x000fe200078e00ac */
[----:B------:R-:W-:Y:S02]  /*21780*/  @!P0 MOV R26, R174 ;  /* 0x000000ae001a8202 */ /* 0x000fe40000000f00 */
[----:B------:R-:W-:Y:S01]  /*21790*/  @!P1 LEA.HI.X R13, R29, R32, R86, 0x2, P5 ;  /* 0x000000201d0d9211 */ /* 0x000fe200028f1456 */
[----:B------:R-:W-:-:S02]  /*217a0*/  VIADD R86, R196, 0x80 ;  /* 0x00000080c4567836 */ /* 0x000fc40000000000 */
[----:B------:R1:W-:Y:S01]  /*217b0*/  @!P0 ST.E.64 desc[UR46][R14.64], R26 ;  /* 0x0000001a0e008985 */ /* 0x0003e2000c101b2e */
[----:B------:R-:W-:Y:S01]  /*217c0*/  ISETP.GE.AND P0, PT, R237, UR4, PT ;  /* 0x00000004ed007c0c */ /* 0x000fe2000bf06270 */
[----:B------:R-:W-:Y:S01]  /*217d0*/  VIADD R29, R196, 0x88 ;  /* 0x00000088c41d7836 */ /* 0x000fe20000000000 */
[----:B------:R-:W-:-:S04]  /*217e0*/  SHF.R.S32.HI R86, RZ, 0x1f, R86 ;  /* 0x0000001fff567819 */ /* 0x000fc80000011456 */
[----:B------:R-:W-:Y:S01]  /*217f0*/  SHF.R.S32.HI R29, RZ, 0x1f, R29 ;  /* 0x0000001fff1d7819 */ /* 0x000fe2000001141d */
[----:B-1----:R-:W-:Y:S01]  /*21800*/  @!P1 IMAD.MOV.U32 R26, RZ, RZ, R173 ;  /* 0x000000ffff1a9224 */ /* 0x002fe200078e00ad */
[----:B------:R-:W-:Y:S01]  /*21810*/  @!P2 LEA R14, P4, R33, R11, 0x2 ;  /* 0x0000000b210ea211 */ /* 0x000fe200078810ff */
[----:B------:R-:W-:-:S03]  /*21820*/  @!P1 IMAD.MOV.U32 R27, RZ, RZ, R171 ;  /* 0x000000ffff1b9224 */ /* 0x000fc600078e00ab */
[----:B------:R-:W-:Y:S02]  /*21830*/  @!P2 LEA.HI.X R15, R33, R32, R86, 0x2, P4 ;  /* 0x00000020210fa211 */ /* 0x000fe400020f1456 */
[----:B------:R1:W-:Y:S01]  /*21840*/  @!P1 ST.E.64 desc[UR46][R12.64], R26 ;  /* 0x0000001a0c009985 */ /* 0x0003e2000c101b2e */
[----:B------:R-:W-:Y:S02]  /*21850*/  ISETP.GE.AND P1, PT, R236, UR4, PT ;  /* 0x00000004ec007c0c */ /* 0x000fe4000bf26270 */
[----:B------:R-:W-:Y:S02]  /*21860*/  ISETP.GE.AND P4, PT, R234, UR4, PT ;  /* 0x00000004ea007c0c */ /* 0x000fe4000bf86270 */
[----:B------:R-:W-:Y:S02]  /*21870*/  SHF.R.S32.HI R33, RZ, 0x1f, R230 ;  /* 0x0000001fff217819 */ /* 0x000fe400000114e6 */
[----:B------:R-:W-:Y:S01]  /*21880*/  SHF.R.S32.HI R86, RZ, 0x1f, R228 ;  /* 0x0000001fff567819 */ /* 0x000fe200000114e4 */
[----:B-1----:R-:W-:Y:S01]  /*21890*/  @!P2 IMAD.MOV.U32 R26, RZ, RZ, R170 ;  /* 0x000000ffff1aa224 */ /* 0x002fe200078e00aa */
[----:B------:R-:W-:Y:S01]  /*218a0*/  @!P3 LEA R12, P5, R28, R11, 0x2 ;  /* 0x0000000b1c0cb211 */ /* 0x000fe200078a10ff */
[----:B------:R-:W-:-:S03]  /*218b0*/  @!P2 IMAD.MOV.U32 R27, RZ, RZ, R168 ;  /* 0x000000ffff1ba224 */ /* 0x000fc600078e00a8 */
[----:B------:R-:W-:Y:S02]  /*218c0*/  @!P3 LEA.HI.X R13, R28, R32, R29, 0x2, P5 ;  /* 0x000000201c0db211 */ /* 0x000fe400028f141d */
[----:B------:R1:W-:Y:S01]  /*218d0*/  @!P2 ST.E.64 desc[UR46][R14.64], R26 ;  /* 0x0000001a0e00a985 */ /* 0x0003e2000c101b2e */
        /* <DEDUP_REMOVED lines=8> */
[----:B------:R-:W-:Y:S01]  /*21960*/  SHF.R.S32.HI R29, RZ, 0x1f, R235 ;  /* 0x0000001fff1d7819 */ /* 0x000fe200000114eb */
[----:B-1----:R-:W-:Y:S01]  /*21970*/  @!P0 IMAD.MOV.U32 R26, RZ, RZ, R166 ;  /* 0x000000ffff1a8224 */ /* 0x002fe200078e00a6 */
[----:B------:R-:W-:Y:S01]  /*21980*/  @!P1 LEA R12, P3, R236, R11, 0x2 ;  /* 0x0000000bec0c9211 */ /* 0x000fe200078610ff */
[----:B------:R-:W-:-:S03]  /*21990*/  @!P0 IMAD.MOV.U32 R27, RZ, RZ, R164 ;  /* 0x000000ffff1b8224 */ /* 0x000fc600078e00a4 */
[----:B------:R-:W-:Y:S02]  /*219a0*/  @!P1 LEA.HI.X R13, R236, R32, R28, 0x2, P3 ;  /* 0x00000020ec0d9211 */ /* 0x000fe400018f141c */
[----:B------:R1:W-:Y:S01]  /*219b0*/  @!P0 ST.E.64 desc[UR46][R14.64], R26 ;  /* 0x0000001a0e008985 */ /* 0x0003e2000c101b2e */
[----:B------:R-:W-:Y:S02]  /*219c0*/  ISETP.GE.AND P0, PT, R233, UR4, PT ;  /* 0x00000004e9007c0c */ /* 0x000fe4000bf06270 */
        /* <DEDUP_REMOVED lines=18> */
[-C--:B------:R-:W-:Y:S02]  /*21af0*/  @!P0 LEA.HI.X R15, R233, R32.reuse, R29, 0x2, P3 ;  /* 0x00000020e90f8211 */ /* 0x080fe400018f141d */
[----:B------:R1:W-:Y:S01]  /*21b00*/  @!P4 ST.E.64 desc[UR46][R12.64], R26 ;  /* 0x0000001a0c00c985 */ /* 0x0003e2000c101b2e */
[----:B------:R-:W-:Y:S02]  /*21b10*/  ISETP.GE.AND P4, PT, R230, UR4, PT ;  /* 0x00000004e6007c0c */ /* 0x000fe4000bf86270 */
[----:B------:R-:W-:Y:S01]  /*21b20*/  ISETP.GE.AND P3, PT, R229, UR4, PT ;  /* 0x00000004e5007c0c */ /* 0x000fe2000bf66270 */
[----:B-1----:R-:W-:Y:S01]  /*21b30*/  @!P0 IMAD.MOV.U32 R26, RZ, RZ, R92 ;  /* 0x000000ffff1a8224 */ /* 0x002fe200078e005c */
[C---:B------:R-:W-:Y:S01]  /*21b40*/  @!P1 LEA R12, P5, R232.reuse, R11, 0x2 ;  /* 0x0000000be80c9211 */ /* 0x040fe200078a10ff */
[----:B------:R-:W-:Y:S01]  /*21b50*/  @!P0 IMAD.MOV.U32 R27, RZ, RZ, R88 ;  /* 0x000000ffff1b8224 */ /* 0x000fe200078e0058 */
[----:B------:R-:W-:Y:S02]  /*21b60*/  SHF.R.S32.HI R88, RZ, 0x1f, R226 ;  /* 0x0000001fff587819 */ /* 0x000fe400000114e2 */
[----:B------:R-:W-:-:S02]  /*21b70*/  @!P1 LEA.HI.X R13, R232, R32, R28, 0x2, P5 ;  /* 0x00000020e80d9211 */ /* 0x000fc400028f141c */
[----:B------:R1:W-:Y:S01]  /*21b80*/  @!P0 ST.E.64 desc[UR46][R14.64], R26 ;  /* 0x0000001a0e008985 */ /* 0x0003e2000c101b2e */
[----:B------:R-:W-:Y:S01]  /*21b90*/  SHF.R.S32.HI R28, RZ, 0x1f, R231 ;  /* 0x0000001fff1c7819 */ /* 0x000fe200000114e7 */
[----:B-1----:R-:W-:Y:S01]  /*21ba0*/  @!P1 IMAD.MOV.U32 R14, RZ, RZ, R112 ;  /* 0x000000ffff0e9224 */ /* 0x002fe200078e0070 */
[----:B------:R-:W-:Y:S01]  /*21bb0*/  @!P2 LEA R26, P0, R231, R11, 0x2 ;  /* 0x0000000be71aa211 */ /* 0x000fe200078010ff */
[----:B------:R-:W-:-:S03]  /*21bc0*/  @!P1 IMAD.MOV.U32 R15, RZ, RZ, R116 ;  /* 0x000000ffff0f9224 */ /* 0x000fc600078e0074 */
[-C--:B------:R-:W-:Y:S02]  /*21bd0*/  @!P2 LEA.HI.X R27, R231, R32.reuse, R28, 0x2, P0 ;  /* 0x00000020e71ba211 */ /* 0x080fe400000f141c */
[----:B------:R1:W-:Y:S01]  /*21be0*/  @!P1 ST.E.64 desc[UR46][R12.64], R14 ;  /* 0x0000000e0c009985 */ /* 0x0003e2000c101b2e */
[----:B------:R-:W-:Y:S02]  /*21bf0*/  ISETP.GE.AND P0, PT, R228, UR4, PT ;  /* 0x00000004e4007c0c */ /* 0x000fe4000bf06270 */
[-C--:B------:R-:W-:Y:S02]  /*21c00*/  @!P3 LEA R28, P5, R229, R11.reuse, 0x2 ;  /* 0x0000000be51cb211 */ /* 0x080fe400078a10ff */
[C---:B-1----:R-:W-:Y:S01]  /*21c10*/  @!P4 LEA R12, P1, R230.reuse, R11, 0x2 ;  /* 0x0000000be60cc211 */ /* 0x042fe200078210ff */
[----:B------:R-:W-:Y:S02]  /*21c20*/  @!P2 IMAD.MOV.U32 R14, RZ, RZ, R3 ;  /* 0x000000ffff0ea224 */ /* 0x000fe400078e0003 */
[----:B------:R-:W-:Y:S01]  /*21c30*/  @!P2 IMAD.MOV.U32 R15, RZ, RZ, R4 ;  /* 0x000000ffff0fa224 */ /* 0x000fe200078e0004 */
[-C--:B------:R-:W-:Y:S01]  /*21c40*/  @!P4 LEA.HI.X R13, R230, R32.reuse, R33, 0x2, P1 ;  /* 0x00000020e60dc211 */ /* 0x080fe200008f1421 */
[----:B------:R-:W-:Y:S01]  /*21c50*/  @!P3 IMAD.MOV.U32 R4, RZ, RZ, R5 ;  /* 0x000000ffff04b224 */ /* 0x000fe200078e0005 */
[----:B------:R-:W-:Y:S01]  /*21c60*/  ISETP.GE.AND P1, PT, R227, UR4, PT ;  /* 0x00000004e3007c0c */ /* 0x000fe2000bf26270 */
[----:B------:R-:W-:Y:S01]  /*21c70*/  @!P3 IMAD.MOV.U32 R5, RZ, RZ, R6 ;  /* 0x000000ffff05b224 */ /* 0x000fe200078e0006 */
[----:B------:R-:W-:Y:S01]  /*21c80*/  SHF.R.S32.HI R33, RZ, 0x1f, R229 ;  /* 0x0000001fff217819 */ /* 0x000fe200000114e5 */
[----:B------:R1:W-:Y:S03]  /*21c90*/  @!P2 ST.E.64 desc[UR46][R26.64], R14 ;  /* 0x0000000e1a00a985 */ /* 0x0003e6000c101b2e */
[----:B------:R-:W-:-:S02]  /*21ca0*/  @!P3 LEA.HI.X R29, R229, R32, R33, 0x2, P5 ;  /* 0x00000020e51db211 */ /* 0x000fc400028f1421 */
[----:B------:R-:W-:Y:S02]  /*21cb0*/  ISETP.GE.AND P5, PT, R225, UR4, PT ;  /* 0x00000004e1007c0c */ /* 0x000fe4000bfa6270 */
[----:B------:R-:W-:-:S03]  /*21cc0*/  SHF.R.S32.HI R33, RZ, 0x1f, R227 ;  /* 0x0000001fff217819 */ /* 0x000fc600000114e3 */
[----:B------:R-:W-:Y:S02]  /*21cd0*/  @!P1 IMAD.MOV.U32 R6, RZ, RZ, R7 ;  /* 0x000000ffff069224 */ /* 0x000fe400078e0007 */
[----:B------:R-:W-:Y:S02]  /*21ce0*/  @!P1 IMAD.MOV.U32 R7, RZ, RZ, R8 ;  /* 0x000000ffff079224 */ /* 0x000fe400078e0008 */
[----:B-1----:R-:W-:Y:S02]  /*21cf0*/  @!P4 IMAD.MOV.U32 R14, RZ, RZ, R57 ;  /* 0x000000ffff0ec224 */ /* 0x002fe400078e0039 */
[----:B------:R-:W-:-:S05]  /*21d00*/  @!P4 IMAD.MOV.U32 R15, RZ, RZ, R61 ;  /* 0x000000ffff0fc224 */ /* 0x000fca00078e003d */
[----:B------:R1:W-:Y:S01]  /*21d10*/  @!P4 ST.E.64 desc[UR46][R12.64], R14 ;  /* 0x0000000e0c00c985 */ /* 0x0003e2000c101b2e */
[----:B------:R-:W-:-:S03]  /*21d20*/  ISETP.GE.AND P4, PT, R226, UR4, PT ;  /* 0x00000004e2007c0c */ /* 0x000fc6000bf86270 */
[----:B------:R2:W-:Y:S01]  /*21d30*/  @!P3 ST.E.64 desc[UR46][R28.64], R4 ;  /* 0x000000041c00b985 */ /* 0x0005e2000c101b2e */
[----:B------:R-:W-:Y:S02]  /*21d40*/  ISETP.GE.AND P3, PT, R224, UR4, PT ;  /* 0x00000004e0007c0c */ /* 0x000fe4000bf66270 */
[----:B-1----:R-:W-:-:S07]  /*21d50*/  @!P0 LEA R12, P2, R228, R11, 0x2 ;  /* 0x0000000be40c8211 */ /* 0x002fce00078410ff */
[----:B------:R-:W-:Y:S01]  /*21d60*/  @!P4 IMAD.MOV.U32 R15, RZ, RZ, R73 ;  /* 0x000000ffff0fc224 */ /* 0x000fe200078e0049 */
[----:B------:R-:W-:Y:S02]  /*21d70*/  @!P4 MOV R14, R69 ;  /* 0x00000045000ec202 */ /* 0x000fe40000000f00 */
[-C--:B------:R-:W-:Y:S01]  /*21d80*/  @!P0 LEA.HI.X R13, R228, R32.reuse, R86, 0x2, P2 ;  /* 0x00000020e40d8211 */ /* 0x080fe200010f1456 */
[----:B------:R-:W-:Y:S01]  /*21d90*/  @!P3 IMAD.MOV.U32 R8, RZ, RZ, R77 ;  /* 0x000000ffff08b224 */ /* 0x000fe200078e004d */
[C---:B--2---:R-:W-:Y:S02]  /*21da0*/  @!P1 LEA R4, P2, R227.reuse, R11, 0x2 ;  /* 0x0000000be3049211 */ /* 0x044fe400078410ff */
[----:B------:R-:W-:Y:S01]  /*21db0*/  SHF.R.S32.HI R86, RZ, 0x1f, R225 ;  /* 0x0000001fff567819 */ /* 0x000fe200000114e1 */
[----:B------:R1:W-:Y:S01]  /*21dc0*/  @!P0 ST.E.64 desc[UR46][R12.64], R64 ;  /* 0x000000400c008985 */ /* 0x0003e2000c101b2e */
[----:B------:R-:W-:Y:S02]  /*21dd0*/  @!P1 LEA.HI.X R5, R227, R32, R33, 0x2, P2 ;  /* 0x00000020e3059211 */ /* 0x000fe400010f1421 */
[----:B------:R-:W-:-:S03]  /*21de0*/  SHF.R.S32.HI R33, RZ, 0x1f, R224 ;  /* 0x0000001fff217819 */ /* 0x000fc600000114e0 */
[----:B------:R2:W-:Y:S01]  /*21df0*/  @!P1 ST.E.64 desc[UR46][R4.64], R6 ;  /* 0x0000000604009985 */ /* 0x0005e2000c101b2e */
[----:B-1----:R-:W-:-:S04]  /*21e00*/  @!P4 LEA R12, P0, R226, R11, 0x2 ;  /* 0x0000000be20cc211 */ /* 0x002fc800078010ff */
[-C--:B------:R-:W-:Y:S02]  /*21e10*/  @!P4 LEA.HI.X R13, R226, R32.reuse, R88, 0x2, P0 ;  /* 0x00000020e20dc211 */ /* 0x080fe400000f1458 */
[CC--:B--2---:R-:W-:Y:S02]  /*21e20*/  @!P5 LEA R4, P1, R225.reuse, R11.reuse, 0x2 ;  /* 0x0000000be104d211 */ /* 0x0c4fe400078210ff */
[C---:B------:R-:W-:Y:S01]  /*21e30*/  @!P3 LEA R6, P2, R224.reuse, R11, 0x2 ;  /* 0x0000000be006b211 */ /* 0x040fe200078410ff */
[----:B------:R-:W-:Y:S01]  /*21e40*/  @!P5 IMAD.MOV.U32 R11, RZ, RZ, R10 ;  /* 0x000000ffff0bd224 */ /* 0x000fe200078e000a */
[-C--:B------:R-:W-:Y:S01]  /*21e50*/  @!P5 LEA.HI.X R5, R225, R32.reuse, R86, 0x2, P1 ;  /* 0x00000020e105d211 */ /* 0x080fe200008f1456 */
[----:B------:R-:W-:Y:S01]  /*21e60*/  @!P5 IMAD.MOV.U32 R10, RZ, RZ, R9 ;  /* 0x000000ffff0ad224 */ /* 0x000fe200078e0009 */
[----:B------:R-:W-:Y:S01]  /*21e70*/  @!P3 LEA.HI.X R7, R224, R32, R33, 0x2, P2 ;  /* 0x00000020e007b211 */ /* 0x000fe200010f1421 */
[----:B------:R-:W-:Y:S01]  /*21e80*/  @!P3 IMAD.MOV.U32 R9, RZ, RZ, R81 ;  /* 0x000000ffff09b224 */ /* 0x000fe200078e0051 */
[----:B------:R3:W-:Y:S04]  /*21e90*/  @!P4 ST.E.64 desc[UR46][R12.64], R14 ;  /* 0x0000000e0c00c985 */ /* 0x0007e8000c101b2e */
[----:B------:R3:W-:Y:S04]  /*21ea0*/  @!P5 ST.E.64 desc[UR46][R4.64], R10 ;  /* 0x0000000a0400d985 */ /* 0x0007e8000c101b2e */
[----:B------:R3:W-:Y:S02]  /*21eb0*/  @!P3 ST.E.64 desc[UR46][R6.64], R8 ;  /* 0x000000080600b985 */ /* 0x0007e4000c101b2e */
.L_x_1639:
[----:B------:R-:W-:Y:S05]  /*21ec0*/  BSYNC B1 ;  /* 0x0000000000017941 */ /* 0x000fea0003800000 */
.L_x_1638:
[----:B------:R-:W-:-:S03]  /*21ed0*/  UMOV UR4, 0xffffffff ;  /* 0xffffffff00047882 */ /* 0x000fc60000000000 */
[----:B------:R-:W-:Y:S05]  /*21ee0*/  BRA.DIV UR4, `(.L_x_1640) ;  /* 0x000000fa04747947 */ /* 0x000fea000b800000 */
[----:B0-----:R-:W0:Y:S04]  /*21ef0*/  SHFL.IDX PT, R31, R31, 0x1, 0x1c1f ;  /* 0x003c1f001f1f7f89 */ /* 0x001e2800000e0000 */
[----:B------:R-:W4:Y:S02]  /*21f00*/  SHFL.IDX PT, R30, R30, 0x1, 0x1c1f ;  /* 0x003c1f001e1e7f89 */ /* 0x000f2400000e0000 */
.L_x_2012:
[----:B------:R-:W-:-:S13]  /*21f10*/  ISETP.GE.AND P0, PT, R2, R0, PT ;  /* 0x000000000200720c */ /* 0x000fda0003f06270 */
[----:B------:R-:W-:Y:S05]  /*21f20*/  @P0 BRA `(.L_x_1636) ;  /* 0x0000001c005c0947 */ /* 0x000fea0003800000 */
[----:B------:R-:W-:Y:S01]  /*21f30*/  ULDC UR4, c[0x0][0xac8] ;  /* 0x0002b20000047ab9 */ /* 0x000fe20000000800 */
[C---:B---3--:R-:W-:Y:S01]  /*21f40*/  VIADD R9, R196.reuse, 0x8 ;  /* 0x00000008c4097836 */ /* 0x048fe20000000000 */
[C---:B------:R-:W-:Y:S01]  /*21f50*/  ISETP.GE.AND P5, PT, R196.reuse, UR4, PT ;  /* 0x00000004c4007c0c */ /* 0x040fe2000bfa6270 */
[C---:B------:R-:W-:Y:S01]  /*21f60*/  VIADD R7, R196.reuse, 0x10 ;  /* 0x00000010c4077836 */ /* 0x040fe20000000000 */
[----:B------:R-:W-:Y:S01]  /*21f70*/  SHF.R.S32.HI R4, RZ, 0x1f, R196 ;  /* 0x0000001fff047819 */ /* 0x000fe200000114c4 */
[C---:B------:R-:W-:Y:S01]  /*21f80*/  VIADD R6, R196.reuse, 0x18 ;  /* 0x00000018c4067836 */ /* 0x040fe20000000000 */
[----:B------:R-:W-:Y:S01]  /*21f90*/  ISETP.GE.AND P0, PT, R9, UR4, PT ;  /* 0x0000000409007c0c */ /* 0x000fe2000bf06270 */
[C---:B--2---:R-:W-:Y:S01]  /*21fa0*/  VIADD R11, R196.reuse, 0x8 ;  /* 0x00000008c40b7836 */ /* 0x044fe20000000000 */
[----:B------:R-:W-:Y:S01]  /*21fb0*/  ISETP.GE.AND P3, PT, R7, UR4, PT ;  /* 0x0000000407007c0c */ /* 0x000fe2000bf66270 */
[----:B------:R-:W-:Y:S01]  /*21fc0*/  VIADD R10, R196, 0x10 ;  /* 0x00000010c40a7836 */ /* 0x000fe20000000000 */
[----:B------:R-:W-:Y:S01]  /*21fd0*/  ISETP.GE.AND P2, PT, R6, UR4, PT ;  /* 0x0000000406007c0c */ /* 0x000fe2000bf46270 */
[C---:B------:R-:W-:Y:S01]  /*21fe0*/  VIADD R8, R196.reuse, 0x20 ;  /* 0x00000020c4087836 */ /* 0x040fe20000000000 */
[----:B------:R-:W-:Y:S01]  /*21ff0*/  SHF.R.S32.HI R11, RZ, 0x1f, R11 ;  /* 0x0000001fff0b7819 */ /* 0x000fe2000001140b */
[C---:B------:R-:W-:Y:S01]  /*22000*/  VIADD R12, R196.reuse, 0x20 ;  /* 0x00000020c40c7836 */ /* 0x040fe20000000000 */
[----:B------:R-:W-:Y:S01]  /*22010*/  SHF.R.S32.HI R10, RZ, 0x1f, R10 ;  /* 0x0000001fff0a7819 */ /* 0x000fe2000001140a */
[C---:B------:R-:W-:Y:S01]  /*22020*/  VIADD R13, R196.reuse, 0x28 ;  /* 0x00000028c40d7836 */ /* 0x040fe20000000000 */
[----:B----4-:R-:W-:-:S02]  /*22030*/  @!P5 LEA R2, P1, R196, R30, 0x2 ;  /* 0x0000001ec402d211 */ /* 0x010fc400078210ff */
[----:B------:R-:W-:Y:S01]  /*22040*/  SHF.R.S32.HI R12, RZ, 0x1f, R12 ;  /* 0x0000001fff0c7819 */ /* 0x000fe2000001140c */
[----:B------:R-:W-:Y:S01]  /*22050*/  @!P0 IMAD.MOV.U32 R57, RZ, RZ, R56 ;  /* 0x000000ffff398224 */ /* 0x000fe200078e0038 */
[-C--:B0-----:R-:W-:Y:S01]  /*22060*/  @!P5 LEA.HI.X R3, R196, R31.reuse, R4, 0x2, P1 ;  /* 0x0000001fc403d211 */ /* 0x081fe200008f1404 */
[----:B------:R-:W-:Y:S01]  /*22070*/  @!P0 IMAD.MOV.U32 R56, RZ, RZ, R85 ;  /* 0x000000ffff388224 */ /* 0x000fe200078e0055 */
[C---:B------:R-:W-:Y:S02]  /*22080*/  @!P0 LEA R4, P4, R9.reuse, R30, 0x2 ;  /* 0x0000001e09048211 */ /* 0x040fe400078810ff */
[----:B------:R-:W-:Y:S01]  /*22090*/  ISETP.GE.AND P1, PT, R8, UR4, PT ;  /* 0x0000000408007c0c */ /* 0x000fe2000bf26270 */
[----:B------:R0:W-:Y:S01]  /*220a0*/  @!P5 ST.E.64 desc[UR46][R2.64], R20 ;  /* 0x000000140200d985 */ /* 0x0001e2000c101b2e */
[----:B------:R-:W-:Y:S01]  /*220b0*/  @!P0 LEA.HI.X R5, R9, R31, R11, 0x2, P4 ;  /* 0x0000001f09058211 */ /* 0x000fe200020f140b */
[C---:B------:R-:W-:Y:S01]  /*220c0*/  VIADD R9, R196.reuse, 0x28 ;  /* 0x00000028c4097836 */ /* 0x040fe20000000000 */
[----:B------:R-:W-:Y:S01]  /*220d0*/  SHF.R.S32.HI R13, RZ, 0x1f, R13 ;  /* 0x0000001fff0d7819 */ /* 0x000fe2000001140d */
[----:B------:R-:W-:Y:S01]  /*220e0*/  VIADD R11, R196, 0x38 ;  /* 0x00000038c40b7836 */ /* 0x000fe20000000000 */
[----:B------:R-:W-:Y:S01]  /*220f0*/  SHF.R.S32.HI R14, RZ, 0x1f, R227 ;  /* 0x0000001fff0e7819 */ /* 0x000fe200000114e3 */
[----:B------:R2:W-:Y:S01]  /*22100*/  @!P0 ST.E.64 desc[UR46][R4.64], R56 ;  /* 0x0000003804008985 */ /* 0x0005e2000c101b2e */
[----:B------:R-:W-:-:S02]  /*22110*/  ISETP.GE.AND P0, PT, R9, UR4, PT ;  /* 0x0000000409007c0c */ /* 0x000fc4000bf06270 */
[----:B0-----:R-:W-:-:S04]  /*22120*/  @!P3 LEA R2, P5, R7, R30, 0x2 ;  /* 0x0000001e0702b211 */ /* 0x001fc800078a10ff */
[-C--:B------:R-:W-:Y:S01]  /*22130*/  @!P3 LEA.HI.X R3, R7, R31.reuse, R10, 0x2, P5 ;  /* 0x0000001f0703b211 */ /* 0x080fe200028f140a */
[----:B------:R-:W-:Y:S01]  /*22140*/  VIADD R7, R196, 0x18 ;  /* 0x00000018c4077836 */ /* 0x000fe20000000000 */
[----:B--2---:R-:W-:Y:S01]  /*22150*/  @!P2 LEA R4, P4, R6, R30, 0x2 ;  /* 0x0000001e0604a211 */ /* 0x004fe200078810ff */
[----:B------:R-:W-:Y:S02]  /*22160*/  VIADD R10, R196, 0x30 ;  /* 0x00000030c40a7836 */ /* 0x000fe40000000000 */
[----:B------:R0:W-:Y:S01]  /*22170*/  @!P3 ST.E.64 desc[UR46][R2.64], R34 ;  /* 0x000000220200b985 */ /* 0x0001e2000c101b2e */
[----:B------:R-:W-:Y:S02]  /*22180*/  SHF.R.S32.HI R7, RZ, 0x1f, R7 ;  /* 0x0000001fff077819 */ /* 0x000fe40000011407 */
[----:B------:R-:W-:Y:S02]  /*22190*/  ISETP.GE.AND P3, PT, R10, UR4, PT ;  /* 0x000000040a007c0c */ /* 0x000fe4000bf66270 */
[----:B------:R-:W-:Y:S01]  /*221a0*/  @!P2 LEA.HI.X R5, R6, R31, R7, 0x2, P4 ;  /* 0x0000001f0605a211 */ /* 0x000fe200020f1407 */
[----:B------:R-:W-:-:S02]  /*221b0*/  @!P2 IMAD.MOV.U32 R6, RZ, RZ, R89 ;  /* 0x000000ffff06a224 */ /* 0x000fc400078e0059 */
[----:B------:R-:W-:-:S05]  /*221c0*/  @!P2 IMAD.MOV.U32 R7, RZ, RZ, R93 ;  /* 0x000000ffff07a224 */ /* 0x000fca00078e005d */
[----:B------:R2:W-:Y:S01]  /*221d0*/  @!P2 ST.E.64 desc[UR46][R4.64], R6 ;  /* 0x000000060400a985 */ /* 0x0005e2000c101b2e */
[C---:B0-----:R-:W-:Y:S02]  /*221e0*/  @!P1 LEA R2, P5, R8.reuse, R30, 0x2 ;  /* 0x0000001e08029211 */ /* 0x041fe400078a10ff */
[----:B------:R-:W-:Y:S02]  /*221f0*/  ISETP.GE.AND P2, PT, R11, UR4, PT ;  /* 0x000000040b007c0c */ /* 0x000fe4000bf46270 */
[----:B------:R-:W-:Y:S01]  /*22200*/  @!P1 LEA.HI.X R3, R8, R31, R12, 0x2, P5 ;  /* 0x0000001f08039211 */ /* 0x000fe200028f140c */
[C---:B------:R-:W-:Y:S02]  /*22210*/  VIADD R8, R196.reuse, 0x40 ;  /* 0x00000040c4087836 */ /* 0x040fe40000000000 */
[----:B------:R-:W-:Y:S02]  /*22220*/  VIADD R12, R196, 0x30 ;  /* 0x00000030c40c7836 */ /* 0x000fe40000000000 */
[----:B------:R0:W-:Y:S01]  /*22230*/  @!P1 ST.E.64 desc[UR46][R2.64], R36 ;  /* 0x0000002402009985 */ /* 0x0001e2000c101b2e */
[----:B------:R-:W-:-:S02]  /*22240*/  ISETP.GE.AND P1, PT, R8, UR4, PT ;  /* 0x0000000408007c0c */ /* 0x000fc4000bf26270 */
[----:B------:R-:W-:Y:S01]  /*22250*/  SHF.R.S32.HI R12, RZ, 0x1f, R12 ;  /* 0x0000001fff0c7819 */ /* 0x000fe2000001140c */
[----:B--2---:R-:W-:Y:S01]  /*22260*/  @!P0 IMAD.MOV.U32 R6, RZ, RZ, R40 ;  /* 0x000000ffff068224 */ /* 0x004fe200078e0028 */
[----:B------:R-:W-:Y:S01]  /*22270*/  @!P0 LEA R4, P4, R9, R30, 0x2 ;  /* 0x0000001e09048211 */ /* 0x000fe200078810ff */
[----:B------:R-:W-:Y:S01]  /*22280*/  @!P0 IMAD.MOV.U32 R7, RZ, RZ, R97 ;  /* 0x000000ffff078224 */ /* 0x000fe200078e0061 */
[-C--:B------:R-:W-:Y:S02]  /*22290*/  @!P2 LOP3.LUT R51, R51, R50.reuse, RZ, 0x3c, !PT ;  /* 0x000000323333a212 */ /* 0x080fe400078e3cff */
[----:B------:R-:W-:Y:S01]  /*222a0*/  @!P0 LEA.HI.X R5, R9, R31, R13, 0x2, P4 ;  /* 0x0000001f09058211 */ /* 0x000fe200020f140d */
[C---:B------:R-:W-:Y:S01]  /*222b0*/  VIADD R9, R196.reuse, 0x48 ;  /* 0x00000048c4097836 */ /* 0x040fe20000000000 */
[----:B------:R-:W-:Y:S01]  /*222c0*/  @!P2 LOP3.LUT R50, R51, R50, RZ, 0x3c, !PT ;  /* 0x000000323332a212 */ /* 0x000fe200078e3cff */
[----:B------:R-:W-:Y:S01]  /*222d0*/  VIADD R13, R196, 0x38 ;  /* 0x00000038c40d7836 */ /* 0x000fe20000000000 */
[----:B0-----:R-:W-:Y:S01]  /*222e0*/  @!P3 LEA R2, P5, R10, R30, 0x2 ;  /* 0x0000001e0a02b211 */ /* 0x001fe200078a10ff */
[----:B------:R0:W-:Y:S01]  /*222f0*/  @!P0 ST.E.64 desc[UR46][R4.64], R6 ;  /* 0x0000000604008985 */ /* 0x0001e2000c101b2e */
[----:B------:R-:W-:-:S02]  /*22300*/  ISETP.GE.AND P0, PT, R9, UR4, PT ;  /* 0x0000000409007c0c */ /* 0x000fc4000bf06270 */
[----:B------:R-:W-:Y:S01]  /*22310*/  @!P3 LEA.HI.X R3, R10, R31, R12, 0x2, P5 ;  /* 0x0000001f0a03b211 */ /* 0x000fe200028f140c */
[C---:B------:R-:W-:Y:S01]  /*22320*/  VIADD R10, R196.reuse, 0x50 ;  /* 0x00000050c40a7836 */ /* 0x040fe20000000000 */
[----:B------:R-:W-:Y:S01]  /*22330*/  SHF.R.S32.HI R13, RZ, 0x1f, R13 ;  /* 0x0000001fff0d7819 */ /* 0x000fe2000001140d */
[----:B------:R-:W-:Y:S01]  /*22340*/  VIADD R12, R196, 0x40 ;  /* 0x00000040c40c7836 */ /* 0x000fe20000000000 */
[----:B------:R-:W-:Y:S01]  /*22350*/  @!P2 LOP3.LUT R51, R51, R50, RZ, 0x3c, !PT ;  /* 0x000000323333a212 */ /* 0x000fe200078e3cff */
[----:B------:R2:W-:Y:S01]  /*22360*/  @!P3 ST.E.64 desc[UR46][R2.64], R38 ;  /* 0x000000260200b985 */ /* 0x0005e2000c101b2e */
[----:B------:R-:W-:Y:S02]  /*22370*/  ISETP.GE.AND P3, PT, R10, UR4, PT ;  /* 0x000000040a007c0c */ /* 0x000fe4000bf66270 */
[----:B------:R-:W-:Y:S02]  /*22380*/  SHF.R.S32.HI R12, RZ, 0x1f, R12 ;  /* 0x0000001fff0c7819 */ /* 0x000fe4000001140c */
[----:B0-----:R-:W-:-:S04]  /*22390*/  @!P2 LEA R4, P4, R11, R30, 0x2 ;  /* 0x0000001e0b04a211 */ /* 0x001fc800078810ff */
[-C--:B------:R-:W-:Y:S01]  /*223a0*/  @!P2 LEA.HI.X R5, R11, R31.reuse, R13, 0x2, P4 ;  /* 0x0000001f0b05a211 */ /* 0x080fe200020f140d */
[C---:B------:R-:W-:Y:S01]  /*223b0*/  VIADD R13, R196.reuse, 0x48 ;  /* 0x00000048c40d7836 */ /* 0x040fe20000000000 */
[----:B------:R-:W-:Y:S02]  /*223c0*/  IADD3 R11, R196, 0x58, RZ ;  /* 0x00000058c40b7810 */ /* 0x000fe40007ffe0ff */
[CC--:B--2---:R-:W-:Y:S01]  /*223d0*/  @!P1 LEA R2, P5, R8.reuse, R30.reuse, 0x2 ;  /* 0x0000001e08029211 */ /* 0x0c4fe200078a10ff */
[----:B------:R0:W-:Y:S01]  /*223e0*/  @!P2 ST.E.64 desc[UR46][R4.64], R50 ;  /* 0x000000320400a985 */ /* 0x0001e2000c101b2e */
[----:B------:R-:W-:Y:S02]  /*223f0*/  ISETP.GE.AND P2, PT, R11, UR4, PT ;  /* 0x000000040b007c0c */ /* 0x000fe4000bf46270 */
[----:B------:R-:W-:Y:S01]  /*22400*/  @!P1 LEA.HI.X R3, R8, R31, R12, 0x2, P5 ;  /* 0x0000001f08039211 */ /* 0x000fe200028f140c */
[C---:B------:R-:W-:Y:S01]  /*22410*/  VIADD R8, R196.reuse, 0x60 ;  /* 0x00000060c4087836 */ /* 0x040fe20000000000 */
[----:B------:R-:W-:Y:S01]  /*22420*/  @!P0 LEA R6, P4, R9, R30, 0x2 ;  /* 0x0000001e09068211 */ /* 0x000fe200078810ff */
[----:B------:R-:W-:Y:S01]  /*22430*/  VIADD R12, R196, 0x50 ;  /* 0x00000050c40c7836 */ /* 0x000fe20000000000 */
[----:B------:R-:W-:-:S04]  /*22440*/  SHF.R.S32.HI R13, RZ, 0x1f, R13 ;  /* 0x0000001fff0d7819 */ /* 0x000fc8000001140d */
[----:B------:R-:W-:Y:S01]  /*22450*/  @!P0 LEA.HI.X R7, R9, R31, R13, 0x2, P4 ;  /* 0x0000001f09078211 */ /* 0x000fe200020f140d */
[C---:B------:R-:W-:Y:S01]  /*22460*/  VIADD R9, R196.reuse, 0x68 ;  /* 0x00000068c4097836 */ /* 0x040fe20000000000 */
[----:B------:R-:W-:Y:S01]  /*22470*/  SHF.R.S32.HI R12, RZ, 0x1f, R12 ;  /* 0x0000001fff0c7819 */ /* 0x000fe2000001140c */
[----:B0-----:R-:W-:Y:S02]  /*22480*/  @!P1 IMAD.MOV.U32 R4, RZ, RZ, R41 ;  /* 0x000000ffff049224 */ /* 0x001fe400078e0029 */
[----:B------:R-:W-:Y:S02]  /*22490*/  @!P1 IMAD.MOV.U32 R5, RZ, RZ, R42 ;  /* 0x000000ffff059224 */ /* 0x000fe400078e002a */
[----:B------:R-:W-:-:S03]  /*224a0*/  VIADD R13, R196, 0x58 ;  /* 0x00000058c40d7836 */ /* 0x000fc60000000000 */
[----:B------:R0:W-:Y:S01]  /*224b0*/  @!P1 ST.E.64 desc[UR46][R2.64], R4 ;  /* 0x0000000402009985 */ /* 0x0001e2000c101b2e */
[----:B------:R-:W-:Y:S02]  /*224c0*/  ISETP.GE.AND P1, PT, R8, UR4, PT ;  /* 0x0000000408007c0c */ /* 0x000fe4000bf26270 */
[----:B------:R-:W-:Y:S01]  /*224d0*/  SHF.R.S32.HI R13, RZ, 0x1f, R13 ;  /* 0x0000001fff0d7819 */ /* 0x000fe2000001140d */
[----:B0-----:R-:W-:Y:S01]  /*224e0*/  @!P0 IMAD.MOV.U32 R4, RZ, RZ, R54 ;  /* 0x000000ffff048224 */ /* 0x001fe200078e0036 */
        /* <DEDUP_REMOVED lines=8> */
[----:B0-----:R-:W-:Y:S01]  /*22570*/  @!P3 IMAD.MOV.U32 R4, RZ, RZ, R43 ;  /* 0x000000ffff04b224 */ /* 0x001fe200078e002b */
[----:B------:R-:W-:Y:S01]  /*22580*/  @!P2 LEA R6, P4, R11, R30, 0x2 ;  /* 0x0000001e0b06a211 */ /* 0x000fe200078810ff */
[----:B------:R-:W-:-:S04]  /*22590*/  @!P3 IMAD.MOV.U32 R5, RZ, RZ, R44 ;  /* 0x000000ffff05b224 */ /* 0x000fc800078e002c */
[-C--:B------:R-:W-:Y:S02]  /*225a0*/  @!P0 LOP3.LUT R75, R75, R74.reuse, RZ, 0x3c, !PT ;  /* 0x0000004a4b4b8212 */ /* 0x080fe400078e3cff */
[----:B------:R-:W-:Y:S01]  /*225b0*/  @!P2 LEA.HI.X R7, R11, R31, R13, 0x2, P4 ;  /* 0x0000001f0b07a211 */ /* 0x000fe200020f140d */
[----:B------:R-:W-:Y:S01]  /*225c0*/  VIADD R11, R196, 0x78 ;  /* 0x00000078c40b7836 */ /* 0x000fe20000000000 */
[----:B------:R0:W-:Y:S01]  /*225d0*/  @!P3 ST.E.64 desc[UR46][R2.64], R4 ;  /* 0x000000040200b985 */ /* 0x0001e2000c101b2e */
[----:B------:R-:W-:Y:S01]  /*225e0*/  ISETP.GE.AND P3, PT, R10, UR4, PT ;  /* 0x000000040a007c0c */ /* 0x000fe2000bf66270 */
[----:B------:R-:W-:Y:S01]  /*225f0*/  VIADD R13, R196, 0x68 ;  /* 0x00000068c40d7836 */ /* 0x000fe20000000000 */
[----:B------:R-:W-:-:S04]  /*22600*/  @!P0 LOP3.LUT R74, R75, R74, RZ, 0x3c, !PT ;  /* 0x0000004a4b4a8212 */ /* 0x000fc800078e3cff */
[----:B------:R-:W-:Y:S02]  /*22610*/  SHF.R.S32.HI R13, RZ, 0x1f, R13 ;  /* 0x0000001fff0d7819 */ /* 0x000fe4000001140d */
[----:B------:R-:W-:Y:S01]  /*22620*/  @!P0 LOP3.LUT R75, R75, R74, RZ, 0x3c, !PT ;  /* 0x0000004a4b4b8212 */ /* 0x000fe200078e3cff */
[----:B0-----:R-:W-:Y:S01]  /*22630*/  @!P2 IMAD.MOV.U32 R4, RZ, RZ, R62 ;  /* 0x000000ffff04a224 */ /* 0x001fe200078e003e */
[----:B------:R-:W-:Y:S01]  /*22640*/  @!P1 LEA R2, P5, R8, R30, 0x2 ;  /* 0x0000001e08029211 */ /* 0x000fe200078a10ff */
[----:B------:R-:W-:-:S03]  /*22650*/  @!P2 IMAD.MOV.U32 R5, RZ, RZ, R66 ;  /* 0x000000ffff05a224 */ /* 0x000fc600078e0042 */
[----:B------:R-:W-:Y:S01]  /*22660*/  @!P1 LEA.HI.X R3, R8, R31, R12, 0x2, P5 ;  /* 0x0000001f08039211 */ /* 0x000fe200028f140c */
[C---:B------:R-:W-:Y:S01]  /*22670*/  VIADD R8, R196.reuse, 0x80 ;  /* 0x00000080c4087836 */ /* 0x040fe20000000000 */
[----:B------:R0:W-:Y:S01]  /*22680*/  @!P2 ST.E.64 desc[UR46][R6.64], R4 ;  /* 0x000000040600a985 */ /* 0x0001e2000c101b2e */
[----:B------:R-:W-:Y:S01]  /*22690*/  VIADD R12, R196, 0x70 ;  /* 0x00000070c40c7836 */ /* 0x000fe20000000000 */
[----:B------:R-:W-:-:S04]  /*226a0*/  ISETP.GE.AND P2, PT, R11, UR4, PT ;  /* 0x000000040b007c0c */ /* 0x000fc8000bf46270 */
[----:B------:R-:W-:Y:S01]  /*226b0*/  SHF.R.S32.HI R12, RZ, 0x1f, R12 ;  /* 0x0000001fff0c7819 */ /* 0x000fe2000001140c */
[----:B0-----:R-:W-:Y:S01]  /*226c0*/  @!P1 IMAD.MOV.U32 R4, RZ, RZ, R45 ;  /* 0x000000ffff049224 */ /* 0x001fe200078e002d */
[----:B------:R-:W-:Y:S01]  /*226d0*/  @!P0 LEA R6, P4, R9, R30, 0x2 ;  /* 0x0000001e09068211 */ /* 0x000fe200078810ff */
[----:B------:R-:W-:-:S03]  /*226e0*/  @!P1 IMAD.MOV.U32 R5, RZ, RZ, R46 ;  /* 0x000000ffff059224 */ /* 0x000fc600078e002e */
[----:B------:R-:W-:Y:S01]  /*226f0*/  @!P0 LEA.HI.X R7, R9, R31, R13, 0x2, P4 ;  /* 0x0000001f09078211 */ /* 0x000fe200020f140d */
[----:B------:R-:W-:Y:S01]  /*22700*/  VIADD R9, R196, 0x88 ;  /* 0x00000088c4097836 */ /* 0x000fe20000000000 */
[----:B------:R0:W-:Y:S01]  /*22710*/  @!P1 ST.E.64 desc[UR46][R2.64], R4 ;  /* 0x0000000402009985 */ /* 0x0001e2000c101b2e */
[----:B------:R-:W-:Y:S02]  /*22720*/  ISETP.GE.AND P1, PT, R8, UR4, PT ;  /* 0x0000000408007c0c */ /* 0x000fe4000bf26270 */
[----:B------:R-:W-:Y:S01]  /*22730*/  SHF.R.S32.HI R13, RZ, 0x1f, R229 ;  /* 0x0000001fff0d7819 */ /* 0x000fe200000114e5 */
[----:B------:R2:W-:Y:S01]  /*22740*/  @!P0 ST.E.64 desc[UR46][R6.64], R74 ;  /* 0x0000004a06008985 */ /* 0x0005e2000c101b2e */
[----:B------:R-:W-:Y:S02]  /*22750*/  ISETP.GE.AND P0, PT, R9, UR4, PT ;  /* 0x0000000409007c0c */ /* 0x000fe4000bf06270 */
[----:B0-----:R-:W-:Y:S01]  /*22760*/  @!P3 LEA R2, P5, R10, R30, 0x2 ;  /* 0x0000001e0a02b211 */ /* 0x001fe200078a10ff */
[----:B------:R-:W-:-:S02]  /*22770*/  @!P3 IMAD.MOV.U32 R4, RZ, RZ, R47 ;  /* 0x000000ffff04b224 */ /* 0x000fc400078e002f */
[----:B------:R-:W-:Y:S01]  /*22780*/  @!P3 IMAD.MOV.U32 R5, RZ, RZ, R48 ;  /* 0x000000ffff05b224 */ /* 0x000fe200078e0030 */
[-C--:B------:R-:W-:Y:S01]  /*22790*/  @!P3 LEA.HI.X R3, R10, R31.reuse, R12, 0x2, P5 ;  /* 0x0000001f0a03b211 */ /* 0x080fe200028f140c */
[C---:B------:R-:W-:Y:S01]  /*227a0*/  VIADD R12, R196.reuse, 0x78 ;  /* 0x00000078c40c7836 */ /* 0x040fe20000000000 */
[C---:B--2---:R-:W-:Y:S01]  /*227b0*/  @!P2 LEA R6, P4, R11.reuse, R30, 0x2 ;  /* 0x0000001e0b06a211 */ /* 0x044fe200078810ff */
[----:B------:R-:W-:Y:S02]  /*227c0*/  VIADD R10, R196, 0x80 ;  /* 0x00000080c40a7836 */ /* 0x000fe40000000000 */
[----:B------:R0:W-:Y:S01]  /*227d0*/  @!P3 ST.E.64 desc[UR46][R2.64], R4 ;  /* 0x000000040200b985 */ /* 0x0001e2000c101b2e */
[----:B------:R-:W-:Y:S02]  /*227e0*/  SHF.R.S32.HI R12, RZ, 0x1f, R12 ;  /* 0x0000001fff0c7819 */ /* 0x000fe4000001140c */
[----:B------:R-:W-:Y:S02]  /*227f0*/  SHF.R.S32.HI R10, RZ, 0x1f, R10 ;  /* 0x0000001fff0a7819 */ /* 0x000fe4000001140a */
[----:B------:R-:W-:-:S02]  /*22800*/  @!P2 LEA.HI.X R7, R11, R31, R12, 0x2, P4 ;  /* 0x0000001f0b07a211 */ /* 0x000fc400020f140c */
[----:B------:R-:W-:Y:S02]  /*22810*/  ISETP.GE.AND P3, PT, R237, UR4, PT ;  /* 0x00000004ed007c0c */ /* 0x000fe4000bf66270 */
[----:B------:R-:W-:Y:S02]  /*22820*/  SHF.R.S32.HI R12, RZ, 0x1f, R228 ;  /* 0x0000001fff0c7819 */ /* 0x000fe400000114e4 */
[C---:B0-----:R-:W-:Y:S01]  /*22830*/  @!P1 LEA R2, P5, R8.reuse, R30, 0x2 ;  /* 0x0000001e08029211 */ /* 0x041fe200078a10ff */
[----:B------:R-:W-:Y:S02]  /*22840*/  @!P2 IMAD.MOV.U32 R4, RZ, RZ, R113 ;  /* 0x000000ffff04a224 */ /* 0x000fe400078e0071 */
[----:B------:R-:W-:Y:S01]  /*22850*/  @!P2 IMAD.MOV.U32 R5, RZ, RZ, R79 ;  /* 0x000000ffff05a224 */ /* 0x000fe200078e004f */
[----:B------:R-:W-:Y:S01]  /*22860*/  @!P1 LEA.HI.X R3, R8, R31, R10, 0x2, P5 ;  /* 0x0000001f08039211 */ /* 0x000fe200028f140a */
[----:B------:R-:W-:Y:S01]  /*22870*/  VIADD R10, R196, 0x88 ;  /* 0x00000088c40a7836 */ /* 0x000fe20000000000 */
[----:B------:R-:W-:-:S02]  /*22880*/  SHF.R.S32.HI R8, RZ, 0x1f, R237 ;  /* 0x0000001fff087819 */ /* 0x000fc400000114ed */
[----:B------:R0:W-:Y:S01]  /*22890*/  @!P2 ST.E.64 desc[UR46][R6.64], R4 ;  /* 0x000000040600a985 */ /* 0x0001e2000c101b2e */
[----:B------:R-:W-:Y:S02]  /*228a0*/  ISETP.GE.AND P2, PT, R236, UR4, PT ;  /* 0x00000004ec007c0c */ /* 0x000fe4000bf46270 */
[----:B------:R-:W-:Y:S01]  /*228b0*/  SHF.R.S32.HI R10, RZ, 0x1f, R10 ;  /* 0x0000001fff0a7819 */ /* 0x000fe2000001140a */
[----:B0-----:R-:W-:Y:S01]  /*228c0*/  @!P1 IMAD.MOV.U32 R4, RZ, RZ, R49 ;  /* 0x000000ffff049224 */ /* 0x001fe200078e0031 */
[----:B------:R-:W-:Y:S02]  /*228d0*/  @!P1 MOV R5, R52 ;  /* 0x0000003400059202 */ /* 0x000fe40000000f00 */
[----:B------:R-:W-:-:S03]  /*228e0*/  @!P0 LEA R6, P4, R9, R30, 0x2 ;  /* 0x0000001e09068211 */ /* 0x000fc600078810ff */
[----:B------:R0:W-:Y:S01]  /*228f0*/  @!P1 ST.E.64 desc[UR46][R2.64], R4 ;  /* 0x0000000402009985 */ /* 0x0001e2000c101b2e */
[----:B------:R-:W-:Y:S02]  /*22900*/  ISETP.GE.AND P1, PT, R235, UR4, PT ;  /* 0x00000004eb007c0c */ /* 0x000fe4000bf26270 */
[----:B------:R-:W-:Y:S02]  /*22910*/  @!P0 LEA.HI.X R7, R9, R31, R10, 0x2, P4 ;  /* 0x0000001f09078211 */ /* 0x000fe400020f140a */
[----:B------:R-:W-:Y:S02]  /*22920*/  SHF.R.S32.HI R9, RZ, 0x1f, R236 ;  /* 0x0000001fff097819 */ /* 0x000fe400000114ec */
[----:B------:R-:W-:Y:S01]  /*22930*/  SHF.R.S32.HI R10, RZ, 0x1f, R231 ;  /* 0x0000001fff0a7819 */ /* 0x000fe200000114e7 */
[----:B0-----:R-:W-:Y:S01]  /*22940*/  @!P0 IMAD.MOV.U32 R4, RZ, RZ, R121 ;  /* 0x000000ffff048224 */ /* 0x001fe200078e0079 */
[----:B------:R-:W-:Y:S01]  /*22950*/  @!P3 LEA R2, P5, R237, R30, 0x2 ;  /* 0x0000001eed02b211 */ /* 0x000fe200078a10ff */
[----:B------:R-:W-:-:S04]  /*22960*/  @!P0 IMAD.MOV.U32 R5, RZ, RZ, R82 ;  /* 0x000000ffff058224 */ /* 0x000fc800078e0052 */
[----:B------:R-:W-:Y:S01]  /*22970*/  @!P1 IMAD.MOV.U32 R61, RZ, RZ, R60 ;  /* 0x000000ffff3d9224 */ /* 0x000fe200078e003c */
[----:B------:R-:W-:Y:S01]  /*22980*/  @!P3 LEA.HI.X R3, R237, R31, R8, 0x2, P5 ;  /* 0x0000001fed03b211 */ /* 0x000fe200028f1408 */
[----:B------:R-:W-:Y:S01]  /*22990*/  @!P1 IMAD.MOV.U32 R60, RZ, RZ, R59 ;  /* 0x000000ffff3c9224 */ /* 0x000fe200078e003b */
[----:B------:R0:W-:Y:S01]  /*229a0*/  @!P0 ST.E.64 desc[UR46][R6.64], R4 ;  /* 0x0000000406008985 */ /* 0x0001e2000c101b2e */
[----:B------:R-:W-:Y:S02]  /*229b0*/  ISETP.GE.AND P0, PT, R234, UR4, PT ;  /* 0x00000004ea007c0c */ /* 0x000fe4000bf06270 */
[----:B------:R-:W-:Y:S01]  /*229c0*/  SHF.R.S32.HI R8, RZ, 0x1f, R235 ;  /* 0x0000001fff087819 */ /* 0x000fe200000114eb */
[----:B0-----:R-:W-:Y:S01]  /*229d0*/  @!P3 IMAD.MOV.U32 R4, RZ, RZ, R53 ;  /* 0x000000ffff04b224 */ /* 0x001fe200078e0035 */
[----:B------:R-:W-:Y:S01]  /*229e0*/  @!P2 LEA R6, P4, R236, R30, 0x2 ;  /* 0x0000001eec06a211 */ /* 0x000fe200078810ff */
[----:B------:R-:W-:-:S08]  /*229f0*/  @!P3 IMAD.MOV.U32 R5, RZ, RZ, R55 ;  /* 0x000000ffff05b224 */ /* 0x000fd000078e0037 */
[----:B------:R-:W-:Y:S01]  /*22a00*/  @!P0 IMAD.MOV.U32 R107, RZ, RZ, R90 ;  /* 0x000000ffff6b8224 */ /* 0x000fe200078e005a */
[----:B------:R-:W-:Y:S01]  /*22a10*/  @!P2 LEA.HI.X R7, R236, R31, R9, 0x2, P4 ;  /* 0x0000001fec07a211 */ /* 0x000fe200020f1409 */
[----:B------:R0:W-:Y:S01]  /*22a20*/  @!P3 ST.E.64 desc[UR46][R2.64], R4 ;  /* 0x000000040200b985 */ /* 0x0001e2000c101b2e */
[----:B------:R-:W-:Y:S02]  /*22a30*/  ISETP.GE.AND P3, PT, R233, UR4, PT ;  /* 0x00000004e9007c0c */ /* 0x000fe4000bf66270 */
[----:B------:R-:W-:Y:S01]  /*22a40*/  SHF.R.S32.HI R9, RZ, 0x1f, R234 ;  /* 0x0000001fff097819 */ /* 0x000fe200000114ea */
[----:B0-----:R-:W-:Y:S01]  /*22a50*/  @!P2 IMAD.MOV.U32 R4, RZ, RZ, R83 ;  /* 0x000000ffff04a224 */ /* 0x001fe200078e0053 */
[----:B------:R-:W-:Y:S01]  /*22a60*/  @!P1 LEA R2, P5, R235, R30, 0x2 ;  /* 0x0000001eeb029211 */ /* 0x000fe200078a10ff */
[----:B------:R-:W-:-:S03]  /*22a70*/  @!P2 IMAD.MOV.U32 R5, RZ, RZ, R87 ;  /* 0x000000ffff05a224 */ /* 0x000fc600078e0057 */
[----:B------:R-:W-:Y:S02]  /*22a80*/  @!P1 LEA.HI.X R3, R235, R31, R8, 0x2, P5 ;  /* 0x0000001feb039211 */ /* 0x000fe400028f1408 */
[----:B------:R0:W-:Y:S01]  /*22a90*/  @!P2 ST.E.64 desc[UR46][R6.64], R4 ;  /* 0x000000040600a985 */ /* 0x0001e2000c101b2e */
[----:B------:R-:W-:Y:S02]  /*22aa0*/  ISETP.GE.AND P2, PT, R232, UR4, PT ;  /* 0x00000004e8007c0c */ /* 0x000fe4000bf46270 */
[----:B------:R-:W-:Y:S01]  /*22ab0*/  SHF.R.S32.HI R8, RZ, 0x1f, R233 ;  /* 0x0000001fff087819 */ /* 0x000fe200000114e9 */
[----:B------:R2:W-:Y:S01]  /*22ac0*/  @!P1 ST.E.64 desc[UR46][R2.64], R60 ;  /* 0x0000003c02009985 */ /* 0x0005e2000c101b2e */
[----:B------:R-:W-:Y:S02]  /*22ad0*/  ISETP.GE.AND P1, PT, R231, UR4, PT ;  /* 0x00000004e7007c0c */ /* 0x000fe4000bf26270 */
[----:B0-----:R-:W-:-:S04]  /*22ae0*/  @!P0 LEA R4, P4, R234, R30, 0x2 ;  /* 0x0000001eea048211 */ /* 0x001fc800078810ff */
[----:B------:R-:W-:-:S07]  /*22af0*/  @!P0 LEA.HI.X R5, R234, R31, R9, 0x2, P4 ;  /* 0x0000001fea058211 */ /* 0x000fce00020f1409 */
[----:B------:R-:W-:Y:S01]  /*22b00*/  @!P1 IMAD.MOV.U32 R69, RZ, RZ, R72 ;  /* 0x000000ffff459224 */ /* 0x000fe200078e0048 */
[CC--:B--2---:R-:W-:Y:S02]  /*22b10*/  @!P3 LEA R2, P5, R233.reuse, R30.reuse, 0x2 ;  /* 0x0000001ee902b211 */ /* 0x0c4fe400078a10ff */
[----:B------:R-:W-:Y:S01]  /*22b20*/  ISETP.GE.AND P4, PT, R230, UR4, PT ;  /* 0x00000004e6007c0c */ /* 0x000fe2000bf86270 */
[----:B------:R0:W-:Y:S01]  /*22b30*/  @!P0 ST.E.64 desc[UR46][R4.64], R106 ;  /* 0x0000006a04008985 */ /* 0x0001e2000c101b2e */
[----:B------:R-:W-:Y:S02]  /*22b40*/  @!P3 LEA.HI.X R3, R233, R31, R8, 0x2, P5 ;  /* 0x0000001fe903b211 */ /* 0x000fe400028f1408 */
[----:B------:R-:W-:Y:S02]  /*22b50*/  SHF.R.S32.HI R8, RZ, 0x1f, R232 ;  /* 0x0000001fff087819 */ /* 0x000fe400000114e8 */
[----:B------:R-:W-:-:S04]  /*22b60*/  @!P2 LEA R6, P0, R232, R30, 0x2 ;  /* 0x0000001ee806a211 */ /* 0x000fc800078010ff */
[----:B------:R-:W-:Y:S02]  /*22b70*/  @!P2 LEA.HI.X R7, R232, R31, R8, 0x2, P0 ;  /* 0x0000001fe807a211 */ /* 0x000fe400000f1408 */
[----:B------:R-:W-:Y:S01]  /*22b80*/  ISETP.GE.AND P0, PT, R229, UR4, PT ;  /* 0x00000004e5007c0c */ /* 0x000fe2000bf06270 */
[----:B------:R-:W-:Y:S02]  /*22b90*/  @!P4 IMAD.MOV.U32 R94, RZ, RZ, R115 ;  /* 0x000000ffff5ec224 */ /* 0x000fe400078e0073 */
[----:B0-----:R-:W-:Y:S02]  /*22ba0*/  @!P3 IMAD.MOV.U32 R4, RZ, RZ, R63 ;  /* 0x000000ffff04b224 */ /* 0x001fe400078e003f */
[----:B------:R-:W-:-:S05]  /*22bb0*/  @!P3 IMAD.MOV.U32 R5, RZ, RZ, R67 ;  /* 0x000000ffff05b224 */ /* 0x000fca00078e0043 */
[----:B------:R0:W-:Y:S01]  /*22bc0*/  @!P3 ST.E.64 desc[UR46][R2.64], R4 ;  /* 0x000000040200b985 */ /* 0x0001e2000c101b2e */
[-C--:B------:R-:W-:Y:S02]  /*22bd0*/  @!P4 LEA R8, P3, R230, R30.reuse, 0x2 ;  /* 0x0000001ee608c211 */ /* 0x080fe400078610ff */
[----:B------:R-:W-:Y:S02]  /*22be0*/  @!P0 IMAD.MOV.U32 R77, RZ, RZ, R78 ;  /* 0x000000ffff4d8224 */ /* 0x000fe400078e004e */
[----:B0-----:R-:W-:Y:S01]  /*22bf0*/  @!P2 IMAD.MOV.U32 R4, RZ, RZ, R111 ;  /* 0x000000ffff04a224 */ /* 0x001fe200078e006f */
[----:B------:R-:W-:Y:S01]  /*22c00*/  @!P1 LEA R2, P5, R231, R30, 0x2 ;  /* 0x0000001ee7029211 */ /* 0x000fe200078a10ff */
[----:B------:R-:W-:-:S03]  /*22c10*/  @!P2 IMAD.MOV.U32 R5, RZ, RZ, R91 ;  /* 0x000000ffff05a224 */ /* 0x000fc600078e005b */
[-C--:B------:R-:W-:Y:S02]  /*22c20*/  @!P1 LEA.HI.X R3, R231, R31.reuse, R10, 0x2, P5 ;  /* 0x0000001fe7039211 */ /* 0x080fe400028f140a */
[----:B------:R0:W-:Y:S01]  /*22c30*/  @!P2 ST.E.64 desc[UR46][R6.64], R4 ;  /* 0x000000040600a985 */ /* 0x0001e2000c101b2e */
[----:B------:R-:W-:Y:S02]  /*22c40*/  SHF.R.S32.HI R10, RZ, 0x1f, R230 ;  /* 0x0000001fff0a7819 */ /* 0x000fe400000114e6 */
[----:B------:R-:W-:Y:S01]  /*22c50*/  ISETP.GE.AND P2, PT, R228, UR4, PT ;  /* 0x00000004e4007c0c */ /* 0x000fe2000bf46270 */
[----:B------:R2:W-:Y:S01]  /*22c60*/  @!P1 ST.E.64 desc[UR46][R2.64], R68 ;  /* 0x0000004402009985 */ /* 0x0005e2000c101b2e */
[----:B------:R-:W-:Y:S02]  /*22c70*/  @!P4 LEA.HI.X R9, R230, R31, R10, 0x2, P3 ;  /* 0x0000001fe609c211 */ /* 0x000fe400018f140a */
[----:B------:R-:W-:Y:S02]  /*22c80*/  ISETP.GE.AND P3, PT, R227, UR4, PT ;  /* 0x00000004e3007c0c */ /* 0x000fe4000bf66270 */
[----:B------:R-:W-:Y:S01]  /*22c90*/  @!P0 LEA R10, P1, R229, R30, 0x2 ;  /* 0x0000001ee50a8211 */ /* 0x000fe200078210ff */
[----:B------:R3:W-:Y:S01]  /*22ca0*/  @!P4 ST.E.64 desc[UR46][R8.64], R94 ;  /* 0x0000005e0800c985 */ /* 0x0007e2000c101b2e */
[----:B------:R-:W-:-:S02]  /*22cb0*/  ISETP.GE.AND P5, PT, R226, UR4, PT ;  /* 0x00000004e2007c0c */ /* 0x000fc4000bfa6270 */
[----:B------:R-:W-:Y:S02]  /*22cc0*/  ISETP.GE.AND P4, PT, R225, UR4, PT ;  /* 0x00000004e1007c0c */ /* 0x000fe4000bf86270 */
[-C--:B------:R-:W-:Y:S01]  /*22cd0*/  @!P0 LEA.HI.X R11, R229, R31.reuse, R13, 0x2, P1 ;  /* 0x0000001fe50b8211 */ /* 0x080fe200008f140d */
[----:B------:R-:W-:Y:S01]  /*22ce0*/  @!P2 IMAD.MOV.U32 R123, RZ, RZ, R99 ;  /* 0x000000ffff7ba224 */ /* 0x000fe200078e0063 */
[CC--:B0-----:R-:W-:Y:S02]  /*22cf0*/  @!P2 LEA R4, P1, R228.reuse, R30.reuse, 0x2 ;  /* 0x0000001ee404a211 */ /* 0x0c1fe400078210ff */
[----:B------:R-:W-:Y:S01]  /*22d00*/  SHF.R.S32.HI R13, RZ, 0x1f, R226 ;  /* 0x0000001fff0d7819 */ /* 0x000fe200000114e2 */
[----:B------:R0:W-:Y:S01]  /*22d10*/  @!P0 ST.E.64 desc[UR46][R10.64], R76 ;  /* 0x0000004c0a008985 */ /* 0x0001e2000c101b2e */
[----:B------:R-:W-:Y:S01]  /*22d20*/  @!P2 LEA.HI.X R5, R228, R31, R12, 0x2, P1 ;  /* 0x0000001fe405a211 */ /* 0x000fe200008f140c */
[----:B------:R-:W-:Y:S01]  /*22d30*/  @!P3 IMAD.MOV.U32 R81, RZ, RZ, R84 ;  /* 0x000000ffff51b224 */ /* 0x000fe200078e0054 */
[-C--:B--2---:R-:W-:Y:S01]  /*22d40*/  @!P3 LEA R2, P0, R227, R30.reuse, 0x2 ;  /* 0x0000001ee302b211 */ /* 0x084fe200078010ff */
[----:B------:R-:W-:Y:S01]  /*22d50*/  @!P5 IMAD.MOV.U32 R100, RZ, RZ, R127 ;  /* 0x000000ffff64d224 */ /* 0x000fe200078e007f */
[-C--:B------:R-:W-:Y:S01]  /*22d60*/  @!P5 LEA R6, P1, R226, R30.reuse, 0x2 ;  /* 0x0000001ee206d211 */ /* 0x080fe200078210ff */
[----:B------:R0:W-:Y:S01]  /*22d70*/  @!P2 ST.E.64 desc[UR46][R4.64], R122 ;  /* 0x0000007a0400a985 */ /* 0x0001e2000c101b2e */
[----:B---3--:R-:W-:-:S02]  /*22d80*/  @!P4 LEA R8, P2, R225, R30, 0x2 ;  /* 0x0000001ee108c211 */ /* 0x008fc400078410ff */
[----:B------:R-:W-:Y:S02]  /*22d90*/  SHF.R.S32.HI R12, RZ, 0x1f, R225 ;  /* 0x0000001fff0c7819 */ /* 0x000fe400000114e1 */
[-C--:B------:R-:W-:Y:S02]  /*22da0*/  @!P3 LEA.HI.X R3, R227, R31.reuse, R14, 0x2, P0 ;  /* 0x0000001fe303b211 */ /* 0x080fe400000f140e */
[-C--:B------:R-:W-:Y:S02]  /*22db0*/  @!P5 LEA.HI.X R7, R226, R31.reuse, R13, 0x2, P1 ;  /* 0x0000001fe207d211 */ /* 0x080fe400008f140d */
[----:B------:R-:W-:Y:S01]  /*22dc0*/  @!P4 LEA.HI.X R9, R225, R31, R12, 0x2, P2 ;  /* 0x0000001fe109c211 */ /* 0x000fe200010f140c */
[----:B------:R0:W-:Y:S01]  /*22dd0*/  @!P3 ST.E.64 desc[UR46][R2.64], R80 ;  /* 0x000000500200b985 */ /* 0x0001e2000c101b2e */
[----:B------:R-:W-:-:S03]  /*22de0*/  ISETP.GE.AND P0, PT, R224, UR4, PT ;  /* 0x00000004e0007c0c */ /* 0x000fc6000bf06270 */
[----:B------:R0:W-:Y:S04]  /*22df0*/  @!P5 ST.E.64 desc[UR46][R6.64], R100 ;  /* 0x000000640600d985 */ /* 0x0001e8000c101b2e */
[----:B------:R0:W-:Y:S06]  /*22e00*/  @!P4 ST.E.64 desc[UR46][R8.64], R24 ;  /* 0x000000180800c985 */ /* 0x0001ec000c101b2e */
[----:B------:R-:W-:Y:S05]  /*22e10*/  @P0 BRA `(.L_x_1636) ;  /* 0x0000000c00a00947 */ /* 0x000fea0003800000 */
[----:B------:R-:W-:Y:S02]  /*22e20*/  SHF.R.S32.HI R12, RZ, 0x1f, R224 ;  /* 0x0000001fff0c7819 */ /* 0x000fe400000114e0 */
[----:B------:R-:W-:-:S04]  /*22e30*/  LEA R30, P0, R224, R30, 0x2 ;  /* 0x0000001ee01e7211 */ /* 0x000fc800078010ff */
[----:B------:R-:W-:-:S05]  /*22e40*/  LEA.HI.X R31, R224, R31, R12, 0x2, P0 ;  /* 0x0000001fe01f7211 */ /* 0x000fca00000f140c */
[----:B------:R2:W-:Y:S01]  /*22e50*/  ST.E.64 desc[UR46][R30.64], R70 ;  /* 0x000000461e007985 */ /* 0x0005e2000c101b2e */
[----:B------:R-:W-:Y:S05]  /*22e60*/  BRA `(.L_x_1636) ;  /* 0x0000000c008c7947 */ /* 0x000fea0003800000 */
.L_x_1622:
[----:B------:R-:W-:Y:S01]  /*22e70*/  ULDC.64 UR4, c[0x0][0xc08] ;  /* 0x0003020000047ab9 */ /* 0x000fe20000000a00 */
[----:B------:R-:W3:Y:S01]  /*22e80*/  LDC.64 R2, c[0x0][0xc00] ;  /* 0x00030000ff027b82 */ /* 0x000ee20000000a00 */
[----:B------:R-:W-:Y:S01]  /*22e90*/  ISETP.NE.U32.AND P0, PT, RZ, UR4, PT ;  /* 0x00000004ff007c0c */ /* 0x000fe2000bf05070 */
[----:B------:R-:W-:-:S03]  /*22ea0*/  IMAD.MOV.U32 R15, RZ, RZ, RZ ;  /* 0x000000ffff0f7224 */ /* 0x000fc600078e00ff */
[----:B------:R-:W-:Y:S01]  /*22eb0*/  ISETP.NE.AND.EX P1, PT, RZ, UR5, PT, P0 ;  /* 0x00000005ff007c0c */ /* 0x000fe2000bf25300 */
[----:B------:R-:W-:Y:S02]  /*22ec0*/  ULDC.64 UR4, c[0x0][0xc00] ;  /* 0x0003000000047ab9 */ /* 0x000fe40000000a00 */
[----:B------:R-:W-:-:S04]  /*22ed0*/  ISETP.NE.U32.AND P0, PT, RZ, UR4, PT ;  /* 0x00000004ff007c0c */ /* 0x000fc8000bf05070 */
[----:B------:R-:W-:-:S06]  /*22ee0*/  ISETP.NE.AND.EX P0, PT, RZ, UR5, PT, P0 ;  /* 0x00000005ff007c0c */ /* 0x000fcc000bf05300 */
[----:B------:R-:W4:Y:S01]  /*22ef0*/  @P1 LDC.64 R4, c[0x0][0xc08] ;  /* 0x00030200ff041b82 */ /* 0x000f220000000a00 */
[----:B------:R-:W-:Y:S02]  /*22f00*/  ULDC UR4, c[0x0][0xa88] ;  /* 0x0002a20000047ab9 */ /* 0x000fe40000000800 */
[----:B------:R-:W-:Y:S02]  /*22f10*/  IMAD.U32 R20, RZ, RZ, UR4 ;  /* 0x00000004ff147e24 */ /* 0x000fe4000f8e00ff */
[----:B---3--:R-:W-:-:S05]  /*22f20*/  IMAD.WIDE R2, R218, 0x4, R2 ;  /* 0x00000004da027825 */ /* 0x008fca00078e0202 */
[----:B------:R3:W5:Y:S01]  /*22f30*/  @P0 LDG.E R15, desc[UR46][R2.64] ;  /* 0x0000002e020f0981 */ /* 0x000762000c1e1900 */
[----:B------:R-:W0:Y:S01]  /*22f40*/  S2R R28, SR_TID.X ;  /* 0x00000000001c7919 */ /* 0x000e220000002100 */
[----:B----4-:R-:W-:-:S05]  /*22f50*/  @P1 IMAD.WIDE R4, R218, 0x4, R4 ;  /* 0x00000004da041825 */ /* 0x010fca00078e0204 */
[----:B------:R3:W5:Y:S01]  /*22f60*/  @P1 LDG.E R20, desc[UR46][R4.64] ;  /* 0x0000002e04141981 */ /* 0x000762000c1e1900 */
[----:B-1----:R-:W-:Y:S02]  /*22f70*/  ISETP.GT.AND P2, PT, R217, 0x1, PT ;  /* 0x00000001d900780c */ /* 0x002fe40003f44270 */
[----:B------:R-:W-:Y:S01]  /*22f80*/  SHF.R.S32.HI R24, RZ, 0x1f, R218 ;  /* 0x0000001fff187819 */ /* 0x000fe200000114da */
[----:B0-----:R-:W-:-:S05]  /*22f90*/  VIADD R0, R28, 0xffffff80 ;  /* 0xffffff801c007836 */ /* 0x001fca0000000000 */
[----:B------:R-:W-:Y:S01]  /*22fa0*/  ISETP.GT.AND P3, PT, R0, 0x7f, PT ;  /* 0x0000007f0000780c */ /* 0x000fe20003f64270 */
[----:B---3--:R-:W-:-:S12]  /*22fb0*/  @P1 BRA `(.L_x_1641) ;  /* 0x0000000000101947 */ /* 0x008fd80003800000 */
[----:B------:R-:W-:Y:S05]  /*22fc0*/  @!P0 BRA `(.L_x_1641) ;  /* 0x00000000000c8947 */ /* 0x000fea0003800000 */
[----:B------:R-:W3:Y:S04]  /*22fd0*/  LDG.E R5, desc[UR46][R2.64] ;  /* 0x0000002e02057981 */ /* 0x000ee8000c1e1900 */
[----:B-----5:R-:W3:Y:S02]  /*22fe0*/  LDG.E R20, desc[UR46][R2.64+0x4] ;  /* 0x0000042e02147981 */ /* 0x020ee4000c1e1900 */
[----:B---3--:R-:W-:-:S07]  /*22ff0*/  IMAD.IADD R20, R20, 0x1, -R5 ;  /* 0x0000000114147824 */ /* 0x008fce00078e0a05 */
.L_x_1641:
[----:B------:R-:W-:Y:S01]  /*23000*/  BSSY B1, `(.L_x_1642) ;  /* 0x0000035000017945 */ /* 0x000fe20003800000 */
[----:B------:R-:W-:Y:S02]  /*23010*/  SEL R25, R218, RZ, !P0 ;  /* 0x000000ffda197207 */ /* 0x000fe40004000000 */
[----:B------:R-:W-:Y:S02]  /*23020*/  SEL R24, R24, RZ, !P0 ;  /* 0x000000ff18187207 */ /* 0x000fe40004000000 */
[----:B-----5:R-:W-:Y:S01]  /*23030*/  SHF.R.S32.HI R14, RZ, 0x1f, R15 ;  /* 0x0000001fff0e7819 */ /* 0x020fe2000001140f */
[----:B------:R-:W-:Y:S06]  /*23040*/  @P3 BRA `(.L_x_1643) ;  /* 0x0000000000c03947 */ /* 0x000fec0003800000 */
[----:B------:R-:W0:Y:S01]  /*23050*/  LDC R29, c[0x0][0xbe8] ;  /* 0x0002fa00ff1d7b82 */ /* 0x000e220000000800 */
[----:B------:R-:W-:Y:S01]  /*23060*/  IADD3 R27, R199, -0x80, R28 ;  /* 0xffffff80c71b7810 */ /* 0x000fe20007ffe01c */
[----:B0-----:R-:W-:-:S05]  /*23070*/  IMAD R0, R20, R29, RZ ;  /* 0x0000001d14007224 */ /* 0x001fca00078e02ff */
[----:B------:R-:W-:-:S13]  /*23080*/  ISETP.GE.AND P0, PT, R27, R0, PT ;  /* 0x000000001b00720c */ /* 0x000fda0003f06270 */
[----:B------:R-:W-:Y:S05]  /*23090*/  @P0 BRA `(.L_x_1643) ;  /* 0x0000000000ac0947 */ /* 0x000fea0003800000 */
[----:B------:R-:W-:Y:S01]  /*230a0*/  IMAD.MOV.U32 R0, RZ, RZ, 0x9b8 ;  /* 0x000009b8ff007424 */ /* 0x000fe200078e00ff */
[----:B------:R-:W-:Y:S01]  /*230b0*/  ISETP.GT.AND P3, PT, R217, 0x1, PT ;  /* 0x00000001d900780c */ /* 0x000fe20003f64270 */
[----:B------:R-:W0:Y:S01]  /*230c0*/  LDC.64 R2, c[0x0][0xba8] ;  /* 0x0002ea00ff027b82 */ /* 0x000e220000000a00 */
[----:B------:R-:W-:Y:S01]  /*230d0*/  ISETP.NE.AND P0, PT, R29, 0x1, PT ;  /* 0x000000011d00780c */ /* 0x000fe20003f05270 */
[----:B------:R-:W-:Y:S01]  /*230e0*/  IMAD.MOV.U32 R21, RZ, RZ, R27 ;  /* 0x000000ffff157224 */ /* 0x000fe200078e001b */
[----:B------:R-:W-:-:S05]  /*230f0*/  SEL R26, R0, 0x978, P3 ;  /* 0x00000978001a7807 */ /* 0x000fca0001800000 */
[----:B------:R-:W1:Y:S08]  /*23100*/  LDC.64 R10, c[0x0][R26+0x220] ;  /* 0x000088001a0a7b82 */ /* 0x000e700000000a00 */
[----:B------:R-:W3:Y:S08]  /*23110*/  LDC.64 R12, c[0x0][R26+0x218] ;  /* 0x000086001a0c7b82 */ /* 0x000ef00000000a00 */
[----:B------:R-:W4:Y:S08]  /*23120*/  LDC.64 R6, c[0x0][R26+0x228] ;  /* 0x00008a001a067b82 */ /* 0x000f300000000a00 */
[----:B------:R-:W5:Y:S08]  /*23130*/  LDC.64 R4, c[0x0][R26+0x210] ;  /* 0x000084001a047b82 */ /* 0x000f700000000a00 */
[----:B------:R-:W2:Y:S08]  /*23140*/  @P0 LDC R0, c[0x0][0xbec] ;  /* 0x0002fb00ff000b82 */ /* 0x000eb00000000800 */
[----:B------:R-:W4:Y:S01]  /*23150*/  @P0 LDC R33, c[0x0][0xbf0] ;  /* 0x0002fc00ff210b82 */ /* 0x000f220000000800 */
[----:B-1----:R-:W-:-:S07]  /*23160*/  IMAD R11, R11, R25, RZ ;  /* 0x000000190b0b7224 */ /* 0x002fce00078e02ff */
[----:B0-----:R-:W0:Y:S01]  /*23170*/  @!P3 LDC R2, c[0x0][0xb50] ;  /* 0x0002d400ff02bb82 */ /* 0x001e220000000800 */
[----:B------:R-:W-:-:S04]  /*23180*/  IMAD.WIDE.U32 R8, R10, R25, RZ ;  /* 0x000000190a087225 */ /* 0x000fc800078e00ff */
[----:B------:R-:W-:Y:S02]  /*23190*/  IMAD R11, R10, R24, R11 ;  /* 0x000000180a0b7224 */ /* 0x000fe400078e020b */
[----:B--2---:R-:W-:Y:S01]  /*231a0*/  @P0 IMAD.HI.U32 R0, R27, R0, RZ ;  /* 0x000000001b000227 */ /* 0x004fe200078e00ff */
[----:B------:R-:W1:Y:S03]  /*231b0*/  @!P3 LDC R3, c[0x0][0xb54] ;  /* 0x0002d500ff03bb82 */ /* 0x000e660000000800 */
[-C--:B---3--:R-:W-:Y:S02]  /*231c0*/  IMAD R31, R13, R211.reuse, RZ ;  /* 0x000000d30d1f7224 */ /* 0x088fe400078e02ff */
[----:B------:R-:W-:Y:S01]  /*231d0*/  IMAD.WIDE.U32 R12, R12, R211, RZ ;  /* 0x000000d30c0c7225 */ /* 0x000fe200078e00ff */
[----:B----4-:R-:W-:Y:S02]  /*231e0*/  @P0 SHF.R.U32.HI R21, RZ, R33, R0 ;  /* 0x00000021ff150219 */ /* 0x010fe40000011600 */
[----:B------:R-:W-:Y:S01]  /*231f0*/  SEL R33, R222, RZ, P3 ;  /* 0x000000ffde217207 */ /* 0x000fe20001800000 */
[----:B------:R-:W-:Y:S01]  /*23200*/  IMAD.IADD R13, R31, 0x1, R13 ;  /* 0x000000011f0d7824 */ /* 0x000fe200078e020d */
[----:B------:R-:W-:Y:S01]  /*23210*/  IADD3 R12, P0, P1, R8, R12, R15 ;  /* 0x0000000c080c7210 */ /* 0x000fe2000791e00f */
[----:B------:R-:W-:-:S02]  /*23220*/  IMAD.MOV R0, RZ, RZ, -R21 ;  /* 0x000000ffff007224 */ /* 0x000fc400078e0a15 */
[----:B------:R-:W-:Y:S02]  /*23230*/  IMAD.IADD R11, R9, 0x1, R11 ;  /* 0x00000001090b7824 */ /* 0x000fe400078e020b */
[-C--:B------:R-:W-:Y:S02]  /*23240*/  IMAD R31, R7, R33.reuse, RZ ;  /* 0x00000021071f7224 */ /* 0x080fe400078e02ff */
[----:B------:R-:W-:-:S04]  /*23250*/  IMAD.WIDE.U32 R6, R6, R33, RZ ;  /* 0x0000002106067225 */ /* 0x000fc800078e00ff */
[----:B------:R-:W-:Y:S01]  /*23260*/  IMAD R9, R29, R0, R27 ;  /* 0x000000001d097224 */ /* 0x000fe200078e021b */
[----:B------:R-:W-:Y:S02]  /*23270*/  IADD3.X R0, R11, R13, R14, P0, P1 ;  /* 0x0000000d0b007210 */ /* 0x000fe400007e240e */
[----:B------:R-:W-:Y:S02]  /*23280*/  IADD3 R6, P0, P1, R21, R12, R6 ;  /* 0x0000000c15067210 */ /* 0x000fe4000791e006 */
[----:B------:R-:W-:Y:S02]  /*23290*/  IADD3 R7, R31, R7, RZ ;  /* 0x000000071f077210 */ /* 0x000fe40007ffe0ff */
[----:B------:R-:W-:Y:S02]  /*232a0*/  SHF.R.S32.HI R21, RZ, 0x1f, R21 ;  /* 0x0000001fff157819 */ /* 0x000fe40000011415 */
[----:B------:R-:W-:Y:S02]  /*232b0*/  SHF.R.S32.HI R11, RZ, 0x1f, R9 ;  /* 0x0000001fff0b7819 */ /* 0x000fe40000011409 */
[----:B------:R-:W-:Y:S01]  /*232c0*/  IADD3.X R7, R21, R0, R7, P0, P1 ;  /* 0x0000000015077210 */ /* 0x000fe200007e2407 */
[----:B-----5:R-:W-:-:S04]  /*232d0*/  IMAD R0, R5, R9, RZ ;  /* 0x0000000905007224 */ /* 0x020fc800078e02ff */
[C---:B------:R-:W-:Y:S02]  /*232e0*/  IMAD R11, R4.reuse, R11, R0 ;  /* 0x0000000b040b7224 */ /* 0x040fe400078e0200 */
[----:B------:R-:W-:-:S04]  /*232f0*/  IMAD.WIDE.U32 R4, R4, R9, R6 ;  /* 0x0000000904047225 */ /* 0x000fc800078e0006 */
[----:B------:R-:W-:Y:S01]  /*23300*/  IMAD.IADD R0, R5, 0x1, R11 ;  /* 0x0000000105007824 */ /* 0x000fe200078e020b */
[----:B0-----:R-:W-:Y:S01]  /*23310*/  LEA R2, P0, R4, R2, 0x2 ;  /* 0x0000000204027211 */ /* 0x001fe200078010ff */
[----:B------:R-:W-:-:S03]  /*23320*/  IMAD.MOV.U32 R5, RZ, RZ, -0x800000 ;  /* 0xff800000ff057424 */ /* 0x000fc600078e00ff */
[----:B-1----:R-:W-:-:S05]  /*23330*/  LEA.HI.X R3, R4, R3, R0, 0x2, P0 ;  /* 0x0000000304037211 */ /* 0x002fca00000f1400 */
[----:B------:R0:W-:Y:S04]  /*23340*/  STG.E desc[UR46][R2.64], R5 ;  /* 0x0000000502007986 */ /* 0x0001e8000c10192e */
.L_x_1643:
[----:B------:R-:W-:Y:S05]  /*23350*/  BSYNC B1 ;  /* 0x0000000000017941 */ /* 0x000fea0003800000 */
.L_x_1642:
[----:B------:R-:W-:Y:S05]  /*23360*/  @P2 BRA `(.L_x_1636) ;  /* 0x00000008004c2947 */ /* 0x000fea0003800000 */
[----:B------:R-:W1:Y:S01]  /*23370*/  LDC R9, c[0x0][0xbe8] ;  /* 0x0002fa00ff097b82 */ /* 0x000e620000000800 */
[----:B------:R-:W-:Y:S01]  /*23380*/  VIADD R4, R28, 0xffffff80 ;  /* 0xffffff801c047836 */ /* 0x000fe20000000000 */
[----:B------:R-:W-:Y:S02]  /*23390*/  ULDC.64 UR4, c[0x0][0xaa0] ;  /* 0x0002a80000047ab9 */ /* 0x000fe40000000a00 */
[----:B------:R-:W-:Y:S02]  /*233a0*/  IMAD R0, R14, UR4, RZ ;  /* 0x000000040e007c24 */ /* 0x000fe4000f8e02ff */
[----:B------:R-:W-:Y:S01]  /*233b0*/  SHF.R.S32.HI R11, RZ, 0x1f, R4 ;  /* 0x0000001fff0b7819 */ /* 0x000fe20000011404 */
[----:B0-----:R-:W-:-:S04]  /*233c0*/  IMAD.WIDE.U32 R2, R15, UR4, RZ ;  /* 0x000000040f027c25 */ /* 0x001fc8000f8e00ff */
[----:B------:R-:W-:Y:S01]  /*233d0*/  IMAD R5, R15, UR5, R0 ;  /* 0x000000050f057c24 */ /* 0x000fe2000f8e0200 */
[----:B------:R-:W-:Y:S01]  /*233e0*/  LEA.HI R0, R11, R4, RZ, 0x3 ;  /* 0x000000040b007211 */ /* 0x000fe200078f18ff */
[----:B------:R-:W-:Y:S02]  /*233f0*/  ULDC.64 UR4, c[0x0][0xae8] ;  /* 0x0002ba0000047ab9 */ /* 0x000fe40000000a00 */
[----:B------:R-:W-:Y:S01]  /*23400*/  IMAD.IADD R3, R3, 0x1, R5 ;  /* 0x0000000103037824 */ /* 0x000fe200078e0205 */
[----:B------:R-:W-:Y:S01]  /*23410*/  LOP3.LUT R13, R0, 0xfffffff8, RZ, 0xc0, !PT ;  /* 0xfffffff8000d7812 */ /* 0x000fe200078ec0ff */
[----:B------:R-:W-:-:S04]  /*23420*/  IMAD.WIDE.U32 R2, R211, UR4, R2 ;  /* 0x00000004d3027c25 */ /* 0x000fc8000f8e0002 */
[----:B------:R-:W-:Y:S01]  /*23430*/  IMAD.IADD R0, R4, 0x1, -R13 ;  /* 0x0000000104007824 */ /* 0x000fe200078e0a0d */
[----:B-1----:R-:W-:Y:S01]  /*23440*/  ISETP.NE.AND P0, PT, R9, 0x1, PT ;  /* 0x000000010900780c */ /* 0x002fe20003f05270 */
[----:B------:R-:W-:Y:S01]  /*23450*/  IMAD R3, R211, UR5, R3 ;  /* 0x00000005d3037c24 */ /* 0x000fe2000f8e0203 */
[----:B------:R-:W-:Y:S01]  /*23460*/  ULDC.64 UR4, c[0x0][0xaf0] ;  /* 0x0002bc0000047ab9 */ /* 0x000fe20000000a00 */
[----:B------:R-:W-:Y:S02]  /*23470*/  IMAD R0, R0, 0x20, R17 ;  /* 0x0000002000007824 */ /* 0x000fe400078e0211 */
[----:B------:R-:W-:Y:S02]  /*23480*/  IMAD R4, R24, UR4, RZ ;  /* 0x0000000418047c24 */ /* 0x000fe4000f8e02ff */
[----:B------:R-:W-:Y:S02]  /*23490*/  IMAD.IADD R6, R199, 0x1, R0 ;  /* 0x00000001c7067824 */ /* 0x000fe400078e0200 */
[----:B------:R-:W-:-:S04]  /*234a0*/  IMAD.WIDE.U32 R2, R25, UR4, R2 ;  /* 0x0000000419027c25 */ /* 0x000fc8000f8e0002 */
[----:B------:R-:W0:Y:S01]  /*234b0*/  @P0 LDC R7, c[0x0][0xbec] ;  /* 0x0002fb00ff070b82 */ /* 0x000e220000000800 */
[----:B------:R-:W-:Y:S02]  /*234c0*/  IMAD.MOV.U32 R5, RZ, RZ, R6 ;  /* 0x000000ffff057224 */ /* 0x000fe400078e0006 */
[----:B------:R-:W-:-:S05]  /*234d0*/  IMAD.IADD R199, R17, 0x1, R199 ;  /* 0x0000000111c77824 */ /* 0x000fca00078e02c7 */
[----:B------:R-:W1:Y:S01]  /*234e0*/  @P0 LDC R11, c[0x0][0xbf0] ;  /* 0x0002fc00ff0b0b82 */ /* 0x000e620000000800 */
[----:B0-----:R-:W-:-:S04]  /*234f0*/  @P0 IMAD.HI.U32 R0, R6, R7, RZ ;  /* 0x0000000706000227 */ /* 0x001fc800078e00ff */
[----:B------:R-:W-:Y:S01]  /*23500*/  IMAD R7, R25, UR5, R4 ;  /* 0x0000000519077c24 */ /* 0x000fe2000f8e0204 */
[----:B------:R-:W-:Y:S01]  /*23510*/  ULDC.64 UR4, c[0x0][0xae0] ;  /* 0x0002b80000047ab9 */ /* 0x000fe20000000a00 */
[----:B-1----:R-:W-:Y:S02]  /*23520*/  @P0 SHF.R.U32.HI R5, RZ, R11, R0 ;  /* 0x0000000bff050219 */ /* 0x002fe40000011600 */
[----:B------:R-:W-:Y:S02]  /*23530*/  IMAD.IADD R3, R3, 0x1, R7 ;  /* 0x0000000103037824 */ /* 0x000fe400078e0207 */
[--C-:B------:R-:W-:Y:S01]  /*23540*/  SHF.R.S32.HI R0, RZ, 0x1f, R5.reuse ;  /* 0x0000001fff007819 */ /* 0x100fe20000011405 */
[----:B------:R-:W-:Y:S02]  /*23550*/  IMAD.MOV R7, RZ, RZ, -R5 ;  /* 0x000000ffff077224 */ /* 0x000fe400078e0a05 */
[----:B------:R-:W-:-:S04]  /*23560*/  IMAD.WIDE.U32 R2, R5, UR4, R2 ;  /* 0x0000000405027c25 */ /* 0x000fc8000f8e0002 */
[----:B------:R-:W-:Y:S02]  /*23570*/  IMAD R0, R0, UR4, RZ ;  /* 0x0000000400007c24 */ /* 0x000fe4000f8e02ff */
[----:B------:R-:W-:Y:S02]  /*23580*/  IMAD R7, R9, R7, R6 ;  /* 0x0000000709077224 */ /* 0x000fe400078e0206 */
        /* <DEDUP_REMOVED lines=14> */
[----:B------:R0:W3:Y:S02]  /*23670*/  SHFL.IDX PT, R14, R0, RZ, 0x181f ;  /* 0x00181fff000e7589 */ /* 0x0000e400000e0000 */
.L_x_2015:
[----:B------:R-:W-:Y:S01]  /*23680*/  IMAD R9, R20, R9, RZ ;  /* 0x0000000914097224 */ /* 0x000fe200078e02ff */
        /* <DEDUP_REMOVED lines=8> */
[-C--:B---3--:R-:W-:Y:S02]  /*23710*/  @!P3 LEA R4, P5, R18, R14.reuse, 0x1 ;  /* 0x0000000e1204b211 */ /* 0x088fe400078a08ff */
[-C--:B------:R-:W-:Y:S02]  /*23720*/  @!P2 LEA R6, P4, R194, R14.reuse, 0x1 ;  /* 0x0000000ec206a211 */ /* 0x080fe400078808ff */
[-C--:B-1----:R-:W-:Y:S02]  /*23730*/  @!P3 LEA.HI.X R5, R18, R3.reuse, R19, 0x1, P5 ;  /* 0x000000031205b211 */ /* 0x082fe400028f0c13 */
[-C--:B------:R-:W-:Y:S02]  /*23740*/  @!P1 LEA R10, P5, R208, R14.reuse, 0x1 ;  /* 0x0000000ed00a9211 */ /* 0x080fe400078a08ff */
        /* <DEDUP_REMOVED lines=8> */
.L_x_1646:
[----:B------:R-:W-:Y:S05]  /*237d0*/  BSYNC B1 ;  /* 0x0000000000017941 */ /* 0x000fea0003800000 */
.L_x_1645:
[----:B------:R-:W-:-:S03]  /*237e0*/  UMOV UR4, 0xffffffff ;  /* 0xffffffff00047882 */ /* 0x000fc60000000000 */
[----:B------:R-:W-:Y:S05]  /*237f0*/  BRA.DIV UR4, `(.L_x_1647) ;  /* 0x000000e204b07947 */ /* 0x000fea000b800000 */
[----:B-1----:R1:W0:Y:S04]  /*23800*/  SHFL.IDX PT, R3, R2, 0x1, 0x181f ;  /* 0x00381f0002037f89 */ /* 0x00222800000e0000 */
[----:B---34-:R1:W3:Y:S02]  /*23810*/  SHFL.IDX PT, R14, R0, 0x1, 0x181f ;  /* 0x00381f00000e7f89 */ /* 0x0182e400000e0000 */
.L_x_2019:
        /* <DEDUP_REMOVED lines=11> */
[-C--:B0-----:R-:W-:Y:S02]  /*238d0*/  @!P3 LEA.HI.X R5, R18, R3.reuse, R19, 0x1, P5 ;  /* 0x000000031205b211 */ /* 0x081fe400028f0c13 */
        /* <DEDUP_REMOVED lines=9> */
.L_x_1649:
[----:B------:R-:W-:Y:S05]  /*23970*/  BSYNC B1 ;  /* 0x0000000000017941 */ /* 0x000fea0003800000 */
.L_x_1648:
[----:B------:R-:W-:-:S03]  /*23980*/  UMOV UR4, 0xffffffff ;  /* 0xffffffff00047882 */ /* 0x000fc60000000000 */
[----:B------:R-:W-:Y:S05]  /*23990*/  BRA.DIV UR4, `(.L_x_1650) ;  /* 0x000000e204907947 */ /* 0x000fea000b800000 */
[----:B0-----:R0:W0:Y:S04]  /*239a0*/  SHFL.IDX PT, R3, R2, 0x2, 0x181f ;  /* 0x00581f0002037f89 */ /* 0x00102800000e0000 */
[----:B---34-:R3:W4:Y:S02]  /*239b0*/  SHFL.IDX PT, R14, R0, 0x2, 0x181f ;  /* 0x00581f00000e7f89 */ /* 0x01872400000e0000 */
.L_x_2023:
        /* <DEDUP_REMOVED lines=21> */
.L_x_1652:
[----:B------:R-:W-:Y:S05]  /*23b10*/  BSYNC B1 ;  /* 0x0000000000017941 */ /* 0x000fea0003800000 */
.L_x_1651:
[----:B------:R-:W-:-:S03]  /*23b20*/  UMOV UR4, 0xffffffff ;  /* 0xffffffff00047882 */ /* 0x000fc60000000000 */
[----:B------:R-:W-:Y:S05]  /*23b30*/  BRA.DIV UR4, `(.L_x_1653) ;  /* 0x000000e204707947 */ /* 0x000fea000b800000 */
[----:B0-----:R0:W0:Y:S04]  /*23b40*/  SHFL.IDX PT, R3, R2, 0x3, 0x181f ;  /* 0x00781f0002037f89 */ /* 0x00102800000e0000 */
[----:B----4-:R4:W0:Y:S02]  /*23b50*/  SHFL.IDX PT, R14, R0, 0x3, 0x181f ;  /* 0x00781f00000e7f89 */ /* 0x01082400000e0000 */
.L_x_2027:
[----:B-1-34-:R-:W-:-:S05]  /*23b60*/  VIADD R0, R199, 0x60 ;  /* 0x00000060c7007836 */ /* 0x01afca0000000000 */
        /* <DEDUP_REMOVED lines=9> */
[-C--:B------:R-:W-:Y:S02]  /*23c00*/  @!P3 LEA.HI.X R5, R18, R3.reuse, R19, 0x1, P5 ;  /* 0x000000031205b211 */ /* 0x080fe400028f0c13 */
        /* <DEDUP_REMOVED lines=9> */
.L_x_1636:
[----:B------:R-:W-:Y:S05]  /*23ca0*/  BSYNC B0 ;  /* 0x0000000000007941 */ /* 0x000fea0003800000 */
.L_x_1621:
[----:B------:R-:W-:Y:S02]  /*23cb0*/  ULDC UR4, c[0x0][0xc3c] ;  /* 0x00030f0000047ab9 */ /* 0x000fe40000000800 */
[----:B--2---:R-:W-:-:S13]  /*23cc0*/  ISETP.GE.AND P0, PT, R207, UR4, PT ;  /* 0x00000004cf007c0c */ /* 0x004fda000bf06270 */
[----:B------:R-:W-:Y:S05]  /*23cd0*/  @!P0 BRA `(.L_x_1654) ;  /* 0xfffffdd800488947 */ /* 0x000fea000383ffff */
[----:B------:R-:W-:Y:S05]  /*23ce0*/  BRA `(.L_x_1412) ;  /* 0x0000008400607947 */ /* 0x000fea0003800000 */
.L_x_1410:
        /* <DEDUP_REMOVED lines=20> */
.L_x_1655:
[----:B------:R-:W1:Y:S01]  /*23e30*/  S2R R0, SR_TID.X ;  /* 0x0000000000007919 */ /* 0x000e620000002100 */
[----:B------:R-:W-:Y:S01]  /*23e40*/  ULDC UR4, c[0x0][0xc3c] ;  /* 0x00030f0000047ab9 */ /* 0x000fe20000000800 */
        /* <DEDUP_REMOVED lines=9> */
[----:B-1----:R-:W-:-:S04]  /*23ee0*/  @!P1 IMAD.WIDE.U32 R2, R0, 0x4, R4 ;  /* 0x0000000400029825 */ /* 0x002fc800078e0004 */
[----:B------:R-:W-:-:S06]  /*23ef0*/  IMAD.MOV.U32 R5, RZ, RZ, RZ ;  /* 0x000000ffff057224 */ /* 0x000fcc00078e00ff */
        /* <DEDUP_REMOVED lines=28> */
[----:B------:R-:W-:Y:S01]  /*240c0*/  IMAD.MOV.U32 R7, RZ, RZ, R4 ;  /* 0x000000ffff077224 */ /* 0x000fe200078e0004 */
[----:B------:R-:W-:Y:S01]  /*240d0*/  UMOV UR4, URZ ;  /* 0x0000003f00047c82 */ /* 0x000fe20008000000 */
[----:B------:R-:W-:-:S05]  /*240e0*/  ULDC UR5, c[0x0][0xc38] ;  /* 0x00030e0000057ab9 */ /* 0x000fca0000000800 */
.L_x_1659:
        /* <DEDUP_REMOVED lines=35> */
[----:B------:R-:W-:-:S05]  /*24320*/  IMAD.IADD R7, R4, 0x1, R7 ;  /* 0x0000000104077824 */ /* 0x000fca00078e0207 */
[----:B------:R-:W-:-:S13]  /*24330*/  ISETP.GT.AND P6, PT, R7, UR6, PT ;  /* 0x0000000607007c0c */ /* 0x000fda000bfc4270 */
[----:B------:R-:W-:Y:S05]  /*24340*/  @!P6 BRA `(.L_x_1659) ;  /* 0xfffffffc0068e947 */ /* 0x000fea000383ffff */
[----:B------:R-:W-:-:S07]  /*24350*/  IMAD.MOV.U32 R3, RZ, RZ, R2 ;  /* 0x000000ffff037224 */ /* 0x000fce00078e0002 */
.L_x_1657:
[----:B------:R-:W-:Y:S02]  /*24360*/  IMAD.IADD R9, R7, 0x1, -R4 ;  /* 0x0000000107097824 */ /* 0x000fe400078e0a04 */
[----:B------:R-:W-:Y:S02]  /*24370*/  IMAD.MOV.U32 R8, RZ, RZ, RZ ;  /* 0x000000ffff087224 */ /* 0x000fe400078e00ff */
[----:B------:R-:W-:-:S05]  /*24380*/  IMAD R2, R3, UR5, R9 ;  /* 0x0000000503027c24 */ /* 0x000fca000f8e0209 */
[----:B------:R-:W-:-:S13]  /*24390*/  ISETP.GT.AND P0, PT, R2, UR6, PT ;  /* 0x0000000602007c0c */ /* 0x000fda000bf04270 */
[----:B------:R-:W-:-:S04]  /*243a0*/  VOTE.ANY R2, PT, !P0 ;  /* 0x0000000000027806 */ /* 0x000fc800040e0100 */
[----:B------:R-:W0:Y:S01]  /*243b0*/  POPC R10, R2 ;  /* 0x00000002000a7309 */ /* 0x000e220000000000 */
[----:B------:R-:W-:Y:S01]  /*243c0*/  ISETP.NE.AND P0, PT, R2, RZ, PT ;  /* 0x000000ff0200720c */ /* 0x000fe20003f05270 */
[----:B0-----:R0:W1:Y:S04]  /*243d0*/  SHFL.IDX PT, R7, R5, R10, 0x1f ;  /* 0x00001f0a05077589 */ /* 0x00106800000e0000 */
[----:B------:R0:W2:Y:S08]  /*243e0*/  SHFL.IDX PT, R4, R6, R10, 0x1f ;  /* 0x00001f0a06047589 */ /* 0x0000b000000e0000 */
[----:B------:R-:W-:Y:S05]  /*243f0*/  @!P0 BRA `(.L_x_1660) ;  /* 0x0000000000088947 */ /* 0x000fea0003800000 */
[----:B------:R-:W-:-:S06]  /*24400*/  VIADD R8, R10, 0xffffffff ;  /* 0xffffffff0a087836 */ /* 0x000fcc0000000000 */
[----:B------:R3:W4:Y:S02]  /*24410*/  SHFL.IDX PT, R8, R3, R8, 0x1f ;  /* 0x00001f0803087589 */ /* 0x00072400000e0000 */
.L_x_1660:
[----:B----4-:R-:W-:Y:S01]  /*24420*/  IMAD R2, R8, UR5, R9 ;  /* 0x0000000508027c24 */ /* 0x010fe2000f8e0209 */
[----:B-1----:R-:W-:Y:S01]  /*24430*/  ISETP.NE.AND P0, PT, R7, 0x1, PT ;  /* 0x000000010700780c */ /* 0x002fe20003f05270 */
[----:B------:R-:W-:-:S03]  /*24440*/  VIADD R12, R10, UR4 ;  /* 0x000000040a0c7c36 */ /* 0x000fc60008000000 */
[----:B------:R1:W-:Y:S01]  /*24450*/  STL [R1], R2 ;  /* 0x0000000201007387 */ /* 0x0003e20000100800 */
[----:B0-----:R-:W-:-:S03]  /*24460*/  IADD3 R5, -R2, UR6, RZ ;  /* 0x0000000602057c10 */ /* 0x001fc6000fffe1ff */
[----:B------:R1:W-:Y:S05]  /*24470*/  STL [R1+0xc], R12 ;  /* 0x00000c0c01007387 */ /* 0x0003ea0000100800 */
[----:B------:R-:W-:Y:S05]  /*24480*/  @!P0 BRA `(.L_x_1661) ;  /* 0x0000000000e08947 */ /* 0x000fea0003800000 */
[-C--:B--2---:R-:W-:Y:S02]  /*24490*/  IABS R6, R4.reuse ;  /* 0x0000000400067213 */ /* 0x084fe40000000000 */
[----:B------:R-:W-:Y:S02]  /*244a0*/  IABS R8, R7 ;  /* 0x0000000700087213 */ /* 0x000fe40000000000 */
[----:B------:R-:W0:Y:S08]  /*244b0*/  I2F.RP R9, R6 ;  /* 0x0000000600097306 */ /* 0x000e300000209400 */
[----:B------:R-:W2:Y:S08]  /*244c0*/  I2F.RP R10, R8 ;  /* 0x00000008000a7306 */ /* 0x000eb00000209400 */
[----:B0-----:R-:W1:Y:S08]  /*244d0*/  MUFU.RCP R9, R9 ;  /* 0x0000000900097308 */ /* 0x001e700000001000 */
[----:B--2---:R-:W-:Y:S01]  /*244e0*/  MUFU.RCP R10, R10 ;  /* 0x0000000a000a7308 */ /* 0x004fe20000001000 */
[----:B-1----:R-:W-:Y:S01]  /*244f0*/  VIADD R2, R9, 0xffffffe ;  /* 0x0ffffffe09027836 */ /* 0x002fe20000000000 */
[----:B------:R-:W-:-:S06]  /*24500*/  IABS R9, R4 ;  /* 0x0000000400097213 */ /* 0x000fcc0000000000 */
[----:B---3--:R0:W1:Y:S02]  /*24510*/  F2I.FTZ.U32.TRUNC.NTZ R3, R2 ;  /* 0x0000000200037305 */ /* 0x008064000021f000 */
[----:B0-----:R-:W-:Y:S02]  /*24520*/  IMAD.MOV.U32 R2, RZ, RZ, RZ ;  /* 0x000000ffff027224 */ /* 0x001fe400078e00ff */
[----:B-1----:R-:W-:-:S04]  /*24530*/  IMAD.MOV R11, RZ, RZ, -R3 ;  /* 0x000000ffff0b7224 */ /* 0x002fc800078e0a03 */
[----:B------:R-:W-:-:S04]  /*24540*/  IMAD R11, R11, R6, RZ ;  /* 0x000000060b0b7224 */ /* 0x000fc800078e02ff */
[----:B------:R-:W-:Y:S01]  /*24550*/  IMAD.HI.U32 R3, R3, R11, R2 ;  /* 0x0000000b03037227 */ /* 0x000fe200078e0002 */
[----:B------:R-:W-:-:S03]  /*24560*/  IABS R2, R5 ;  /* 0x0000000500027213 */ /* 0x000fc60000000000 */
[----:B------:R-:W-:Y:S02]  /*24570*/  IMAD.MOV R11, RZ, RZ, -R9 ;  /* 0x000000ffff0b7224 */ /* 0x000fe400078e0a09 */
[----:B------:R-:W-:-:S04]  /*24580*/  IMAD.HI.U32 R9, R3, R2, RZ ;  /* 0x0000000203097227 */ /* 0x000fc800078e00ff */
[----:B------:R-:W-:Y:S02]  /*24590*/  IMAD R11, R9, R11, R2 ;  /* 0x0000000b090b7224 */ /* 0x000fe400078e0202 */
[----:B------:R-:W-:Y:S02]  /*245a0*/  VIADD R3, R10, 0xffffffe ;  /* 0x0ffffffe0a037836 */ /* 0x000fe40000000000 */
[----:B------:R-:W-:Y:S01]  /*245b0*/  IMAD.MOV.U32 R2, RZ, RZ, RZ ;  /* 0x000000ffff027224 */ /* 0x000fe200078e00ff */
[----:B------:R-:W-:-:S03]  /*245c0*/  ISETP.GT.U32.AND P1, PT, R6, R11, PT ;  /* 0x0000000b0600720c */ /* 0x000fc60003f24070 */
[----:B------:R-:W0:Y:S10]  /*245d0*/  F2I.FTZ.U32.TRUNC.NTZ R3, R3 ;  /* 0x0000000300037305 */ /* 0x000e34000021f000 */
[----:B------:R-:W-:-:S02]  /*245e0*/  @!P1 IMAD.IADD R11, R11, 0x1, -R6 ;  /* 0x000000010b0b9824 */ /* 0x000fc400078e0a06 */
[----:B------:R-:W-:Y:S01]  /*245f0*/  @!P1 VIADD R9, R9, 0x1 ;  /* 0x0000000109099836 */ /* 0x000fe20000000000 */
[----:B------:R-:W-:Y:S02]  /*24600*/  ISETP.NE.AND P1, PT, R4, RZ, PT ;  /* 0x000000ff0400720c */ /* 0x000fe40003f25270 */
[----:B------:R-:W-:Y:S01]  /*24610*/  ISETP.GE.U32.AND P0, PT, R11, R6, PT ;  /* 0x000000060b00720c */ /* 0x000fe20003f06070 */
[----:B0-----:R-:W-:-:S04]  /*24620*/  IMAD.MOV R11, RZ, RZ, -R3 ;  /* 0x000000ffff0b7224 */ /* 0x001fc800078e0a03 */
[----:B------:R-:W-:-:S04]  /*24630*/  IMAD R11, R11, R8, RZ ;  /* 0x000000080b0b7224 */ /* 0x000fc800078e02ff */
[----:B------:R-:W-:Y:S01]  /*24640*/  IMAD.HI.U32 R6, R3, R11, R2 ;  /* 0x0000000b03067227 */ /* 0x000fe200078e0002 */
[----:B------:R-:W-:-:S03]  /*24650*/  LOP3.LUT R2, R5, R4, RZ, 0x3c, !PT ;  /* 0x0000000405027212 */ /* 0x000fc600078e3cff */
[----:B------:R-:W-:Y:S01]  /*24660*/  @P0 VIADD R9, R9, 0x1 ;  /* 0x0000000109090836 */ /* 0x000fe20000000000 */
[----:B------:R-:W-:Y:S02]  /*24670*/  ISETP.GE.AND P2, PT, R2, RZ, PT ;  /* 0x000000ff0200720c */ /* 0x000fe40003f46270 */
[----:B------:R-:W-:-:S05]  /*24680*/  IABS R2, R7 ;  /* 0x0000000700027213 */ /* 0x000fca0000000000 */
[----:B------:R-:W-:-:S06]  /*24690*/  IMAD.MOV R2, RZ, RZ, -R2 ;  /* 0x000000ffff027224 */ /* 0x000fcc00078e0a02 */
[----:B------:R-:W-:Y:S01]  /*246a0*/  @!P2 IMAD.MOV R9, RZ, RZ, -R9 ;  /* 0x000000ffff09a224 */ /* 0x000fe200078e0a09 */
[----:B------:R-:W-:-:S04]  /*246b0*/  @!P1 LOP3.LUT R9, RZ, R4, RZ, 0x33, !PT ;  /* 0x00000004ff099212 */ /* 0x000fc800078e33ff */
[----:B------:R-:W-:-:S05]  /*246c0*/  IABS R3, R9 ;  /* 0x0000000900037213 */ /* 0x000fca0000000000 */
        /* <DEDUP_REMOVED lines=12> */
[--C-:B------:R-:W-:Y:S02]  /*24790*/  IMAD.MOV R2, RZ, RZ, -R6.reuse ;  /* 0x000000ffff027224 */ /* 0x100fe400078e0a06 */
[C---:B------:R-:W-:Y:S02]  /*247a0*/  IMAD R6, R7.reuse, 0x1000000, R6 ;  /* 0x0100000007067824 */ /* 0x040fe400078e0206 */
[--C-:B------:R-:W-:Y:S02]  /*247b0*/  IMAD R7, R7, R2, R9.reuse ;  /* 0x0000000207077224 */ /* 0x100fe400078e0209 */
[----:B------:R-:W-:-:S03]  /*247c0*/  IMAD.MOV R2, RZ, RZ, -R9 ;  /* 0x000000ffff027224 */ /* 0x000fc600078e0a09 */
[----:B------:R-:W-:Y:S01]  /*247d0*/  LEA R3, R7, R6, 0x10 ;  /* 0x0000000607037211 */ /* 0x000fe200078e80ff */
[----:B------:R-:W-:-:S04]  /*247e0*/  IMAD R2, R4, R2, R5 ;  /* 0x0000000204027224 */ /* 0x000fc800078e0205 */
[----:B------:R0:W-:Y:S01]  /*247f0*/  STL [R1+0x8], R3 ;  /* 0x0000080301007387 */ /* 0x0001e20000100800 */
[----:B------:R-:W-:Y:S05]  /*24800*/  BRA `(.L_x_1662) ;  /* 0x0000000000f47947 */ /* 0x000fea0003800000 */
.L_x_1661:
[----:B-1-3--:R-:W0:Y:S02]  /*24810*/  LDC.64 R2, c[0x0][0xc90] ;  /* 0x00032400ff027b82 */ /* 0x00ae240000000a00 */
[----:B0-----:R-:W-:-:S05]  /*24820*/  IMAD.WIDE R2, R12, 0x4, R2 ;  /* 0x000000040c027825 */ /* 0x001fca00078e0202 */
        /* <DEDUP_REMOVED lines=30> */
[----:B------:R-:W-:-:S04]  /*24a10*/  VIADDMNMX R7, R10, UR5, R7, PT ;  /* 0x000000050a077c46 */ /* 0x000fc8000b800107 */
        /* <DEDUP_REMOVED lines=28> */
.L_x_1662:
[----:B01----:R-:W-:-:S05]  /*24be0*/  LOP3.LUT R3, RZ, R2, RZ, 0x33, !PT ;  /* 0x00000002ff037212 */ /* 0x003fca00078e33ff */
[----:B------:R-:W-:-:S05]  /*24bf0*/  IMAD.IADD R2, R4, 0x1, R3 ;  /* 0x0000000104027824 */ /* 0x000fca00078e0203 */
[----:B------:R1:W-:Y:S01]  /*24c00*/  STL [R1+0x4], R2 ;  /* 0x0000040201007387 */ /* 0x0003e20000100800 */
[----:B------:R-:W-:Y:S05]  /*24c10*/  BRA `(.L_x_1663) ;  /* 0x0000000000107947 */ /* 0x000fea0003800000 */
.L_x_1658:
[----:B------:R-:W-:Y:S01]  /*24c20*/  IMAD.U32 R2, RZ, RZ, UR6 ;  /* 0x00000006ff027e24 */ /* 0x000fe2000f8e00ff */
[----:B------:R0:W-:Y:S04]  /*24c30*/  STL [R1+0x4], RZ ;  /* 0x000004ff01007387 */ /* 0x0001e80000100800 */
[----:B------:R0:W-:Y:S04]  /*24c40*/  STL [R1+0x8], RZ ;  /* 0x000008ff01007387 */ /* 0x0001e80000100800 */
[----:B------:R0:W-:Y:S02]  /*24c50*/  STL [R1], R2 ;  /* 0x0000000201007387 */ /* 0x0001e40000100800 */
.L_x_1663:
[----:B------:R-:W2:Y:S04]  /*24c60*/  LDL R4, [R1] ;  /* 0x0000000001047983 */ /* 0x000ea80000100800 */
[----:B------:R-:W2:Y:S04]  /*24c70*/  LDL R5, [R1+0x4] ;  /* 0x0000040001057983 */ /* 0x000ea80000100800 */
[----:B------:R-:W2:Y:S04]  /*24c80*/  LDL R6, [R1+0x8] ;  /* 0x0000080001067983 */ /* 0x000ea80000100800 */
[----:B------:R-:W2:Y:S01]  /*24c90*/  LDL R7, [R1+0xc] ;  /* 0x00000c0001077983 */ /* 0x000ea20000100800 */
[----:B------:R-:W-:-:S13]  /*24ca0*/  ISETP.NE.AND P0, PT, R0, RZ, PT ;  /* 0x000000ff0000720c */ /* 0x000fda0003f05270 */
[----:B------:R-:W3:Y:S01]  /*24cb0*/  @!P0 S2R R3, SR_CgaCtaId ;  /* 0x0000000000038919 */ /* 0x000ee20000008800 */
[----:B------:R-:W-:-:S04]  /*24cc0*/  @!P0 MOV R0, 0x400 ;  /* 0x0000040000008802 */ /* 0x000fc80000000f00 */
[----:B---3--:R-:W-:-:S05]  /*24cd0*/  @!P0 LEA R0, R3, R0, 0x18 ;  /* 0x0000000003008211 */ /* 0x008fca00078ec0ff */
[----:B--2---:R2:W-:Y:S01]  /*24ce0*/  @!P0 STS.128 [R0+0x284d0], R4 ;  /* 0x0284d00400008388 */ /* 0x0045e20000000c00 */
[----:B------:R-:W-:Y:S06]  /*24cf0*/  BAR.ARV 0x5, 0x180 ;  /* 0x0146000000007b1d */ /* 0x000fec0000002000 */
.L_x_1656:
        /* <DEDUP_REMOVED lines=19> */
[C---:B01----:R-:W-:Y:S01]  /*24e30*/  IMAD.SHL.U32 R2, R10.reuse, 0x80, RZ ;  /* 0x000000800a027824 */ /* 0x043fe200078e00ff */
[C---:B------:R-:W-:Y:S01]  /*24e40*/  LOP3.LUT P0, RZ, R10.reuse, 0x4, RZ, 0xc0, !PT ;  /* 0x000000040aff7812 */ /* 0x040fe2000780c0ff */
[----:B------:R-:W-:Y:S02]  /*24e50*/  IMAD.SHL.U32 R5, R10, 0x8, RZ ;  /* 0x000000080a057824 */ /* 0x000fe400078e00ff */
[----:B---3--:R-:W-:-:S05]  /*24e60*/  IMAD.SHL.U32 R0, R9, 0x20, RZ ;  /* 0x0000002009007824 */ /* 0x008fca00078e00ff */
[----:B------:R-:W-:Y:S01]  /*24e70*/  LOP3.LUT R3, R0, 0xc00, RZ, 0xc0, !PT ;  /* 0x00000c0000037812 */ /* 0x000fe200078ec0ff */
[----:B------:R-:W-:-:S05]  /*24e80*/  IMAD.SHL.U32 R0, R10, 0x40, RZ ;  /* 0x000000400a007824 */ /* 0x000fca00078e00ff */
[--C-:B------:R-:W-:Y:S02]  /*24e90*/  LOP3.LUT R3, R3, 0x40, R0.reuse, 0xf8, !PT ;  /* 0x0000004003037812 */ /* 0x100fe400078ef800 */
[----:B------:R-:W-:Y:S02]  /*24ea0*/  LOP3.LUT R4, R0, 0x180, RZ, 0xc0, !PT ;  /* 0x0000018000047812 */ /* 0x000fe400078ec0ff */
[----:B------:R-:W-:Y:S02]  /*24eb0*/  LOP3.LUT R7, R3, 0x200, R0, 0xf8, !PT ;  /* 0x0000020003077812 */ /* 0x000fe400078ef800 */
[--C-:B------:R-:W-:Y:S02]  /*24ec0*/  SHF.R.U32.HI R3, RZ, 0x1, R10.reuse ;  /* 0x00000001ff037819 */ /* 0x100fe4000001160a */
[----:B------:R-:W-:Y:S02]  /*24ed0*/  LOP3.LUT R0, R2, 0x380, RZ, 0xc0, !PT ;  /* 0x0000038002007812 */ /* 0x000fe400078ec0ff */
[----:B------:R-:W-:-:S02]  /*24ee0*/  LOP3.LUT R4, R4, 0x10, R10, 0xf8, !PT ;  /* 0x0000001004047812 */ /* 0x000fc400078ef80a */
[----:B------:R-:W-:Y:S01]  /*24ef0*/  LOP3.LUT R3, R0, 0x30, R3, 0xf8, !PT ;  /* 0x0000003000037812 */ /* 0x000fe200078ef803 */
[----:B------:R-:W-:Y:S01]  /*24f00*/  IMAD.SHL.U32 R0, R10, 0x10, RZ ;  /* 0x000000100a007824 */ /* 0x000fe200078e00ff */
[----:B------:R-:W-:Y:S02]  /*24f10*/  LOP3.LUT R4, R4, 0x30, R5, 0x78, !PT ;  /* 0x0000003004047812 */ /* 0x000fe400078e7805 */
[----:B------:R-:W-:Y:S02]  /*24f20*/  SHF.R.U32.HI R5, RZ, 0x3, R9 ;  /* 0x00000003ff057819 */ /* 0x000fe40000011609 */
[----:B------:R-:W-:Y:S02]  /*24f30*/  LOP3.LUT R3, R3, 0x70, R0, 0x78, !PT ;  /* 0x0000007003037812 */ /* 0x000fe400078e7800 */
[----:B------:R-:W-:Y:S02]  /*24f40*/  LOP3.LUT R6, R7, R4, RZ, 0xfc, !PT ;  /* 0x0000000407067212 */ /* 0x000fe400078efcff */
[----:B------:R-:W-:Y:S01]  /*24f50*/  LOP3.LUT R8, R3, 0xc00, R2, 0xf8, !PT ;  /* 0x00000c0003087812 */ /* 0x000fe200078ef802 */
[----:B------:R-:W-:Y:S01]  /*24f60*/  IMAD.SHL.U32 R3, R10, 0x2, RZ ;  /* 0x000000020a037824 */ /* 0x000fe200078e00ff */
[----:B------:R-:W-:Y:S01]  /*24f70*/  LOP3.LUT R2, R0, 0x3f0, RZ, 0xc0, !PT ;  /* 0x000003f000027812 */ /* 0x000fe200078ec0ff */
[----:B------:R-:W-:Y:S02]  /*24f80*/  STL [R1+0x10], R6 ;  /* 0x0000100601007387 */ /* 0x000fe40000100800 */
[----:B------:R-:W-:Y:S01]  /*24f90*/  VIADD R4, R8, 0x40 ;  /* 0x0000004008047836 */ /* 0x000fe20000000000 */
[----:B------:R-:W-:Y:S01]  /*24fa0*/  LOP3.LUT R3, R2, 0x70, R3, 0x78, !PT ;  /* 0x0000007002037812 */ /* 0x000fe200078e7803 */
[----:B------:R-:W-:Y:S01]  /*24fb0*/  IMAD.SHL.U32 R2, R9, 0x10, RZ ;  /* 0x0000001009027824 */ /* 0x000fe200078e00ff */
[----:B------:R-:W-:Y:S01]  /*24fc0*/  STL [R1+0x18], R8 ;  /* 0x0000180801007387 */ /* 0x000fe20000100800 */
[----:B------:R-:W-:-:S03]  /*24fd0*/  @P0 VIADD R4, R8, 0xffffffc0 ;  /* 0xffffffc008040836 */ /* 0x000fc60000000000 */
[----:B------:R-:W-:Y:S02]  /*24fe0*/  LOP3.LUT R3, R3, 0x400, R2, 0xf8, !PT ;  /* 0x0000040003037812 */ /* 0x000fe400078ef802 */
[----:B------:R-:W-:-:S03]  /*24ff0*/  MOV R2, 0x20 ;  /* 0x0000002000027802 */ /* 0x000fc60000000f00 */
[----:B------:R-:W-:Y:S01]  /*25000*/  IMAD.IADD R3, R18, 0x1, R3 ;  /* 0x0000000112037824 */ /* 0x000fe200078e0203 */
[----:B------:R-:W-:-:S05]  /*25010*/  SEL R2, R2, 0xffffffe0, !P0 ;  /* 0xffffffe002027807 */ /* 0x000fca0004000000 */
[----:B------:R0:W-:Y:S04]  /*25020*/  STL [R1+0x40], R2 ;  /* 0x0000400201007387 */ /* 0x0001e80000100800 */
[----:B------:R1:W-:Y:S04]  /*25030*/  STL [R1+0x44], R3 ;  /* 0x0000440301007387 */ /* 0x0003e80000100800 */
[----:B------:R-:W-:Y:S01]  /*25040*/  STL [R1+0x60], RZ ;  /* 0x000060ff01007387 */ /* 0x000fe20000100800 */
[----:B0-----:R-:W-:Y:S02]  /*25050*/  LOP3.LUT R2, R0, 0x70, RZ, 0xc0, !PT ;  /* 0x0000007000027812 */ /* 0x001fe400078ec0ff */
[----:B------:R-:W-:Y:S01]  /*25060*/  LOP3.LUT R0, R5, 0x70, R0, 0xf8, !PT ;  /* 0x0000007005007812 */ /* 0x000fe200078ef800 */
[----:B------:R-:W-:Y:S01]  /*25070*/  IMAD.MOV.U32 R0, RZ, RZ, 0x1 ;  /* 0x00000001ff007424 */ /* 0x000fe200078e00ff */
[----:B------:R-:W-:Y:S01]  /*25080*/  STL [R1+0x38], R4 ;  /* 0x0000380401007387 */ /* 0x000fe20000100800 */
[----:B-1----:R-:W-:Y:S01]  /*25090*/  IMAD.MOV.U32 R3, RZ, RZ, 0x1 ;  /* 0x00000001ff037424 */ /* 0x002fe200078e00ff */
[----:B------:R-:W-:-:S02]  /*250a0*/  LOP3.LUT R2, R2, 0x80, RZ, 0xfc, !PT ;  /* 0x0000008002027812 */ /* 0x000fc400078efcff */
[----:B------:R0:W-:Y:S04]  /*250b0*/  STL [R1+0x24], R0 ;  /* 0x0000240001007387 */ /* 0x0001e80000100800 */
[----:B------:R1:W-:Y:S04]  /*250c0*/  STL [R1+0x1c], RZ ;  /* 0x00001cff01007387 */ /* 0x0003e80000100800 */
[----:B------:R1:W-:Y:S01]  /*250d0*/  STL [R1+0x14], RZ ;  /* 0x000014ff01007387 */ /* 0x0003e20000100800 */
[----:B0-----:R-:W-:-:S03]  /*250e0*/  LOP3.LUT R0, R6, 0x1000, RZ, 0xfc, !PT ;  /* 0x0000100006007812 */ /* 0x001fc600078efcff */
[----:B------:R1:W-:Y:S04]  /*250f0*/  STL [R1+0x20], R3 ;  /* 0x0000200301007387 */ /* 0x0003e80000100800 */
[----:B------:R1:W-:Y:S02]  /*25100*/  STL [R1+0x3c], R0 ;  /* 0x00003c0001007387 */ /* 0x0003e40000100800 */
.L_x_1794:
[----:B--2---:R-:W2:Y:S01]  /*25110*/  LDL R14, [R1+0xc] ;  /* 0x00000c00010e7983 */ /* 0x004ea20000100800 */
[----:B------:R-:W-:Y:S05]  /*25120*/  YIELD ;  /* 0x0000000000007946 */ /* 0x000fea0003800000 */
[----:B------:R-:W-:Y:S01]  /*25130*/  ULDC.64 UR4, c[0x0][0xa28] ;  /* 0x00028a0000047ab9 */ /* 0x000fe20000000a00 */
[----:B-1----:R-:W-:Y:S02]  /*25140*/  CS2R R6, SRZ ;  /* 0x0000000000067805 */ /* 0x002fe4000001ff00 */
[----:B------:R-:W-:Y:S01]  /*25150*/  ISETP.NE.U32.AND P0, PT, RZ, UR4, PT ;  /* 0x00000004ff007c0c */ /* 0x000fe2000bf05070 */
[----:B0-----:R-:W0:Y:S01]  /*25160*/  LDC.64 R12, c[0x0][0xa00] ;  /* 0x00028000ff0c7b82 */ /* 0x001e220000000a00 */
[----:B------:R-:W-:Y:S01]  /*25170*/  ULDC.64 UR6, c[0x0][0xa08] ;  /* 0x0002820000067ab9 */ /* 0x000fe20000000a00 */
[----:B------:R-:W-:Y:S01]  /*25180*/  ULDC.64 UR8, c[0x0][0xa10] ;  /* 0x0002840000087ab9 */ /* 0x000fe20000000a00 */
[----:B------:R-:W-:Y:S01]  /*25190*/  ISETP.NE.AND.EX P0, PT, RZ, UR5, PT, P0 ;  /* 0x00000005ff007c0c */ /* 0x000fe2000bf05300 */
[----:B------:R-:W-:-:S04]  /*251a0*/  ULDC.64 UR4, c[0x0][0xa18] ;  /* 0x0002860000047ab9 */ /* 0x000fc80000000a00 */
[----:B------:R-:W3:Y:S08]  /*251b0*/  LDC.64 R4, c[0x0][0xa08] ;  /* 0x00028200ff047b82 */ /* 0x000ef00000000a00 */
[----:B-1----:R-:W2:Y:S02]  /*251c0*/  @P0 LDC.64 R2, c[0x0][0xa28] ;  /* 0x00028a00ff020b82 */ /* 0x002ea40000000a00 */
[----:B--2---:R-:W-:-:S05]  /*251d0*/  @P0 IMAD.WIDE R2, R14, 0x4, R2 ;  /* 0x000000040e020825 */ /* 0x004fca00078e0202 */
[----:B------:R1:W5:Y:S01]  /*251e0*/  @P0 LDG.E R6, desc[UR46][R2.64] ;  /* 0x0000002e02060981 */ /* 0x000362000c1e1900 */
[----:B------:R-:W-:Y:S01]  /*251f0*/  ISETP.NE.U32.AND P0, PT, RZ, UR4, PT ;  /* 0x00000004ff007c0c */ /* 0x000fe2000bf05070 */
[----:B0-----:R-:W-:Y:S01]  /*25200*/  IMAD.WIDE R12, R14, 0x4, R12 ;  /* 0x000000040e0c7825 */ /* 0x001fe200078e020c */
[----:B------:R-:W-:Y:S02]  /*25210*/  ISETP.NE.U32.AND P2, PT, RZ, UR6, PT ;  /* 0x00000006ff007c0c */ /* 0x000fe4000bf45070 */
[----:B------:R-:W-:Y:S01]  /*25220*/  ISETP.NE.AND.EX P0, PT, RZ, UR5, PT, P0 ;  /* 0x00000005ff007c0c */ /* 0x000fe2000bf05300 */
[----:B------:R-:W-:Y:S01]  /*25230*/  ULDC.64 UR4, c[0x0][0xa00] ;  /* 0x0002800000047ab9 */ /* 0x000fe20000000a00 */
[----:B------:R-:W-:Y:S01]  /*25240*/  ISETP.NE.U32.AND P4, PT, RZ, UR8, PT ;  /* 0x00000008ff007c0c */ /* 0x000fe2000bf85070 */
[----:B------:R-:W-:Y:S01]  /*25250*/  IMAD.MOV.U32 R8, RZ, RZ, RZ ;  /* 0x000000ffff087224 */ /* 0x000fe200078e00ff */
[----:B------:R-:W-:Y:S01]  /*25260*/  ISETP.NE.U32.AND P1, PT, RZ, UR4, PT ;  /* 0x00000004ff007c0c */ /* 0x000fe2000bf25070 */
[----:B-1----:R-:W0:Y:S01]  /*25270*/  LDC.64 R2, c[0x0][0xa10] ;  /* 0x00028400ff027b82 */ /* 0x002e220000000a00 */
[----:B------:R-:W-:-:S02]  /*25280*/  IMAD.MOV.U32 R0, RZ, RZ, RZ ;  /* 0x000000ffff007224 */ /* 0x000fc400078e00ff */
[----:B------:R-:W-:Y:S01]  /*25290*/  ISETP.NE.AND.EX P3, PT, RZ, UR5, PT, P1 ;  /* 0x00000005ff007c0c */ /* 0x000fe2000bf65310 */
[----:B---3--:R-:W-:-:S04]  /*252a0*/  IMAD.WIDE R4, R14, 0x4, R4 ;  /* 0x000000040e047825 */ /* 0x008fc800078e0204 */
[----:B------:R-:W1:Y:S01]  /*252b0*/  @P0 LDC.64 R10, c[0x0][0xa18] ;  /* 0x00028600ff0a0b82 */ /* 0x000e620000000a00 */
[----:B------:R-:W-:Y:S01]  /*252c0*/  ULDC UR4, c[0x0][0x288] ;  /* 0x0000a20000047ab9 */ /* 0x000fe20000000800 */
[----:B------:R-:W-:Y:S02]  /*252d0*/  ISETP.NE.AND.EX P1, PT, RZ, UR7, PT, P2 ;  /* 0x00000007ff007c0c */ /* 0x000fe4000bf25320 */
[----:B------:R-:W-:-:S04]  /*252e0*/  ISETP.NE.AND.EX P2, PT, RZ, UR9, PT, P4 ;  /* 0x00000009ff007c0c */ /* 0x000fc8000bf45340 */
[----:B------:R-:W2:Y:S07]  /*252f0*/  @P3 LDG.E R7, desc[UR46][R12.64] ;  /* 0x0000002e0c073981 */ /* 0x000eae000c1e1900 */
[----:B------:R-:W5:Y:S01]  /*25300*/  @P1 LDG.E R8, desc[UR46][R4.64] ;  /* 0x0000002e04081981 */ /* 0x000f62000c1e1900 */
[----:B0-----:R-:W-:-:S05]  /*25310*/  IMAD.WIDE R2, R14, 0x4, R2 ;  /* 0x000000040e027825 */ /* 0x001fca00078e0202 */
[----:B------:R-:W5:Y:S01]  /*25320*/  @P2 LDG.E R0, desc[UR46][R2.64] ;  /* 0x0000002e02002981 */ /* 0x000f62000c1e1900 */
[----:B-1----:R-:W-:-:S03]  /*25330*/  @P0 IMAD.WIDE R10, R14, 0x4, R10 ;  /* 0x000000040e0a0825 */ /* 0x002fc600078e020a */
[----:B--2---:R0:W-:Y:S02]  /*25340*/  STL [R1+0x50], R7 ;  /* 0x0000500701007387 */ /* 0x0041e40000100800 */
[----:B0-----:R-:W-:Y:S01]  /*25350*/  IMAD.U32 R7, RZ, RZ, UR4 ;  /* 0x00000004ff077e24 */ /* 0x001fe2000f8e00ff */
[----:B------:R-:W-:-:S05]  /*25360*/  ULDC.64 UR4, c[0x0][0x418] ;  /* 0x0001060000047ab9 */ /* 0x000fca0000000a00 */
        /* <DEDUP_REMOVED lines=9> */
[----:B--2---:R0:W-:Y:S01]  /*25400*/  STL [R1+0x48], R7 ;  /* 0x0000480701007387 */ /* 0x0041e20000100800 */
[----:B------:R-:W-:Y:S02]  /*25410*/  IMAD.MOV.U32 R15, RZ, RZ, R7 ;  /* 0x000000ffff0f7224 */ /* 0x000fe400078e0007 */
[----:B0-----:R-:W-:Y:S01]  /*25420*/  IMAD.U32 R7, RZ, RZ, UR4 ;  /* 0x00000004ff077e24 */ /* 0x001fe2000f8e00ff */
[----:B------:R-:W-:Y:S06]  /*25430*/  @P0 BRA `(.L_x_1665) ;  /* 0x0000000000140947 */ /* 0x000fec0003800000 */
[----:B------:R-:W-:Y:S05]  /*25440*/  @!P3 BRA `(.L_x_1665) ;  /* 0x000000000010b947 */ /* 0x000fea0003800000 */
[----:B------:R-:W2:Y:S04]  /*25450*/  LDG.E R9, desc[UR46][R12.64] ;  /* 0x0000002e0c097981 */ /* 0x000ea8000c1e1900 */
[----:B------:R-:W2:Y:S02]  /*25460*/  LDG.E R12, desc[UR46][R12.64+0x4] ;  /* 0x0000042e0c0c7981 */ /* 0x000ea4000c1e1900 */
[----:B--2---:R-:W-:-:S05]  /*25470*/  IMAD.IADD R15, R12, 0x1, -R9 ;  /* 0x000000010c0f7824 */ /* 0x004fca00078e0a09 */
[----:B------:R0:W-:Y:S02]  /*25480*/  STL [R1+0x48], R15 ;  /* 0x0000480f01007387 */ /* 0x0001e40000100800 */
.L_x_1665:
[----:B------:R-:W2:Y:S01]  /*25490*/  LDL.LU R10, [R1+0x8] ;  /* 0x00000800010a7983 */ /* 0x000ea20000300800 */
[----:B-----5:R-:W-:Y:S01]  /*254a0*/  IMAD.IADD R8, R8, 0x1, R6 ;  /* 0x0000000108087824 */ /* 0x020fe200078e0206 */
[----:B------:R-:W-:Y:S02]  /*254b0*/  ULDC.64 UR4, c[0x0][0xa20] ;  /* 0x0002880000047ab9 */ /* 0x000fe40000000a00 */
[----:B------:R-:W-:Y:S02]  /*254c0*/  ISETP.NE.U32.AND P0, PT, RZ, UR4, PT ;  /* 0x00000004ff007c0c */ /* 0x000fe4000bf05070 */
[----:B------:R1:W-:Y:S02]  /*254d0*/  STL [R1+0x34], R8 ;  /* 0x0000340801007387 */ /* 0x0003e40000100800 */
[----:B------:R-:W-:Y:S02]  /*254e0*/  ISETP.NE.AND.EX P0, PT, RZ, UR5, PT, P0 ;  /* 0x00000005ff007c0c */ /* 0x000fe4000bf05300 */
[----:B--2---:R-:W-:-:S02]  /*254f0*/  LOP3.LUT R17, R10, 0xff000000, RZ, 0xc0, !PT ;  /* 0xff0000000a117812 */ /* 0x004fc400078ec0ff */
[C---:B------:R-:W-:Y:S02]  /*25500*/  LOP3.LUT R9, R10.reuse, 0xff0000, RZ, 0xc0, !PT ;  /* 0x00ff00000a097812 */ /* 0x040fe400078ec0ff */
[----:B------:R-:W-:Y:S02]  /*25510*/  SHF.R.U32.HI R17, RZ, 0x8, R17 ;  /* 0x00000008ff117819 */ /* 0x000fe40000011611 */
[----:B------:R-:W-:Y:S02]  /*25520*/  LOP3.LUT R16, R10, 0xffff, RZ, 0xc0, !PT ;  /* 0x0000ffff0a107812 */ /* 0x000fe400078ec0ff */
[----:B------:R-:W-:-:S03]  /*25530*/  LEA.HI R17, R9, R17, RZ, 0x10 ;  /* 0x0000001109117211 */ /* 0x000fc600078f80ff */
[----:B-1----:R-:W-:Y:S05]  /*25540*/  @!P0 BRA `(.L_x_1666) ;  /* 0x0000000000108947 */ /* 0x002fea0003800000 */
[----:B------:R-:W1:Y:S02]  /*25550*/  LDC.64 R4, c[0x0][0xa20] ;  /* 0x00028800ff047b82 */ /* 0x000e640000000a00 */
[----:B-1----:R-:W-:-:S05]  /*25560*/  IMAD.WIDE R4, R14, 0x4, R4 ;  /* 0x000000040e047825 */ /* 0x002fca00078e0204 */
[----:B------:R1:W5:Y:S01]  /*25570*/  LDG.E R7, desc[UR46][R4.64] ;  /* 0x0000002e04077981 */ /* 0x000362000c1e1900 */
[----:B------:R-:W-:Y:S05]  /*25580*/  BRA `(.L_x_1667) ;  /* 0x0000000000107947 */ /* 0x000fea0003800000 */
.L_x_1666:
[----:B------:R-:W-:Y:S05]  /*25590*/  @!P1 BRA `(.L_x_1667) ;  /* 0x00000000000c9947 */ /* 0x000fea0003800000 */
[----:B------:R-:W2:Y:S04]  /*255a0*/  LDG.E R7, desc[UR46][R4.64] ;  /* 0x0000002e04077981 */ /* 0x000ea8000c1e1900 */
[----:B------:R-:W2:Y:S02]  /*255b0*/  LDG.E R4, desc[UR46][R4.64+0x4] ;  /* 0x0000042e04047981 */ /* 0x000ea4000c1e1900 */
[----:B--2---:R-:W-:-:S07]  /*255c0*/  IMAD.IADD R7, R4, 0x1, -R7 ;  /* 0x0000000104077824 */ /* 0x004fce00078e0a07 */
.L_x_1667:
[----:B------:R-:W2:Y:S04]  /*255d0*/  LDL.LU R8, [R1+0x4] ;  /* 0x0000040001087983 */ /* 0x000ea80000300800 */
[----:B-1----:R-:W3:Y:S04]  /*255e0*/  @P2 LDG.E R4, desc[UR46][R2.64] ;  /* 0x0000002e02042981 */ /* 0x002ee8000c1e1900 */
[----:B------:R1:W3:Y:S01]  /*255f0*/  @P2 LDG.E R2, desc[UR46][R2.64+0x4] ;  /* 0x0000042e02022981 */ /* 0x0002e2000c1e1900 */
[----:B-----5:R-:W-:Y:S01]  /*25600*/  IMAD.IADD R10, R7, 0x1, -R6 ;  /* 0x00000001070a7824 */ /* 0x020fe200078e0a06 */
[----:B-1----:R-:W1:Y:S02]  /*25610*/  LDC R3, c[0x0][0x448] ;  /* 0x00011200ff037b82 */ /* 0x002e640000000800 */
[----:B-1----:R-:W-:-:S13]  /*25620*/  ISETP.NE.AND P1, PT, R3, 0x1, PT ;  /* 0x000000010300780c */ /* 0x002fda0003f25270 */
[----:B------:R-:W1:Y:S08]  /*25630*/  @P1 LDC R3, c[0x0][0x44c] ;  /* 0x00011300ff031b82 */ /* 0x000e700000000800 */
[----:B------:R-:W4:Y:S01]  /*25640*/  @P1 LDC R5, c[0x0][0x450] ;  /* 0x00011400ff051b82 */ /* 0x000f220000000800 */
[----:B--2---:R-:W-:-:S05]  /*25650*/  IMAD.SHL.U32 R9, R8, 0x80, RZ ;  /* 0x0000008008097824 */ /* 0x004fca00078e00ff */
[----:B------:R2:W-:Y:S01]  /*25660*/  STL [R1+0x4], R9 ;  /* 0x0000040901007387 */ /* 0x0005e20000100800 */
[----:B---3--:R-:W-:Y:S02]  /*25670*/  @P2 IMAD.IADD R11, R2, 0x1, -R4 ;  /* 0x00000001020b2824 */ /* 0x008fe400078e0a04 */
[----:B------:R-:W-:Y:S02]  /*25680*/  VIADD R2, R9, 0x7f ;  /* 0x0000007f09027836 */ /* 0x000fe40000000000 */
[----:B------:R-:W-:Y:S02]  /*25690*/  IMAD.IADD R7, R10, 0x1, R11 ;  /* 0x000000010a077824 */ /* 0x000fe400078e020b */
[----:B-1----:R-:W-:-:S03]  /*256a0*/  @P1 IMAD.HI.U32 R3, R2, R3, RZ ;  /* 0x0000000302031227 */ /* 0x002fc600078e00ff */
[C---:B------:R-:W-:Y:S01]  /*256b0*/  IADD3 R19, R7.reuse, 0x1, -R15 ;  /* 0x0000000107137810 */ /* 0x040fe20007ffe80f */
[----:B------:R-:W-:Y:S01]  /*256c0*/  IMAD.MOV.U32 R6, RZ, RZ, R2 ;  /* 0x000000ffff067224 */ /* 0x000fe200078e0002 */
[----:B----4-:R-:W-:Y:S01]  /*256d0*/  @P1 SHF.R.U32.HI R6, RZ, R5, R3 ;  /* 0x00000005ff061219 */ /* 0x010fe20000011603 */
[----:B------:R-:W-:-:S04]  /*256e0*/  VIADD R2, R7, 0x3f ;  /* 0x0000003f07027836 */ /* 0x000fc80000000000 */
[----:B------:R-:W-:Y:S01]  /*256f0*/  IMAD.IADD R6, R19, 0x1, R6 ;  /* 0x0000000113067824 */ /* 0x000fe200078e0206 */
[----:B------:R-:W-:-:S04]  /*25700*/  SHF.R.S32.HI R3, RZ, 0x1f, R2 ;  /* 0x0000001fff037819 */ /* 0x000fc80000011402 */
[----:B------:R-:W-:Y:S02]  /*25710*/  LEA.HI R21, R3, R2, RZ, 0x6 ;  /* 0x0000000203157211 */ /* 0x000fe400078f30ff */
[----:B------:R-:W1:Y:S02]  /*25720*/  LDC.64 R2, c[0x0][0x9e0] ;  /* 0x00027800ff027b82 */ /* 0x000e640000000a00 */
[----:B------:R-:W-:Y:S02]  /*25730*/  SHF.R.S32.HI R21, RZ, 0x6, R21 ;  /* 0x00000006ff157819 */ /* 0x000fe40000011415 */
[----:B-1----:R-:W-:Y:S01]  /*25740*/  ISETP.GE.AND P3, PT, R3, 0x1, PT ;  /* 0x000000010300780c */ /* 0x002fe20003f66270 */
[----:B------:R-:W-:-:S12]  /*25750*/  IMAD.IADD R8, R6, 0x1, R2 ;  /* 0x0000000106087824 */ /* 0x000fd800078e0202 */
[----:B--2---:R-:W-:Y:S05]  /*25760*/  @!P3 BRA `(.L_x_1668) ;  /* 0x000000000048b947 */ /* 0x004fea0003800000 */
[C---:B------:R-:W-:Y:S01]  /*25770*/  ISETP.GT.AND P0, PT, R6.reuse, RZ, PT ;  /* 0x000000ff0600720c */ /* 0x040fe20003f04270 */
[----:B------:R-:W-:Y:S01]  /*25780*/  BSSY B0, `(.L_x_1669) ;  /* 0x000000e000007945 */ /* 0x000fe20003800000 */
[----:B------:R-:W-:-:S11]  /*25790*/  VIADD R2, R6, 0xffffffff ;  /* 0xffffffff06027836 */ /* 0x000fd60000000000 */
[----:B------:R-:W-:Y:S05]  /*257a0*/  @P0 BRA `(.L_x_1670) ;  /* 0x00000000001c0947 */ /* 0x000fea0003800000 */
[----:B------:R-:W-:Y:S01]  /*257b0*/  ISETP.NE.AND P0, PT, R3, 0x1, PT ;  /* 0x000000010300780c */ /* 0x000fe20003f05270 */
[----:B------:R-:W-:-:S12]  /*257c0*/  IMAD.MOV R2, RZ, RZ, -R6 ;  /* 0x000000ffff027224 */ /* 0x000fd800078e0a06 */
[----:B------:R-:W1:Y:S02]  /*257d0*/  @P0 LDC.64 R4, c[0x0][0x9e8] ;  /* 0x00027a00ff040b82 */ /* 0x000e640000000a00 */
[----:B-1----:R-:W-:-:S05]  /*257e0*/  @P0 IMAD.HI.U32 R4, R2, R4, RZ ;  /* 0x0000000402040227 */ /* 0x002fca00078e00ff */
[----:B------:R-:W-:-:S04]  /*257f0*/  @P0 SHF.R.U32.HI R2, RZ, R5, R4 ;  /* 0x00000005ff020219 */ /* 0x000fc80000011604 */
[----:B------:R-:W-:Y:S01]  /*25800*/  LOP3.LUT R2, RZ, R2, RZ, 0x33, !PT ;  /* 0x00000002ff027212 */ /* 0x000fe200078e33ff */
[----:B------:R-:W-:Y:S06]  /*25810*/  BRA `(.L_x_1671) ;  /* 0x0000000000107947 */ /* 0x000fec0003800000 */
.L_x_1670:
[----:B------:R-:W-:-:S13]  /*25820*/  ISETP.NE.AND P0, PT, R3, 0x1, PT ;  /* 0x000000010300780c */ /* 0x000fda0003f05270 */
[----:B------:R-:W1:Y:S02]  /*25830*/  @P0 LDC.64 R4, c[0x0][0x9e8] ;  /* 0x00027a00ff040b82 */ /* 0x000e640000000a00 */
[----:B-1----:R-:W-:-:S05]  /*25840*/  @P0 IMAD.HI.U32 R4, R2, R4, RZ ;  /* 0x0000000402040227 */ /* 0x002fca00078e00ff */
[----:B------:R-:W-:-:S07]  /*25850*/  @P0 SHF.R.U32.HI R2, RZ, R5, R4 ;  /* 0x00000005ff020219 */ /* 0x000fce0000011604 */
.L_x_1671:
[----:B------:R-:W-:Y:S05]  /*25860*/  BSYNC B0 ;  /* 0x0000000000007941 */ /* 0x000fea0003800000 */
.L_x_1669:
[----:B------:R-:W-:-:S05]  /*25870*/  IMAD R2, R2, R3, R3 ;  /* 0x0000000302027224 */ /* 0x000fca00078e0203 */
[----:B------:R-:W-:-:S07]  /*25880*/  VIMNMX R8, R8, R2, PT ;  /* 0x0000000208087248 */ /* 0x000fce0003fe0100 */
.L_x_1668:
[----:B------:R-:W1:Y:S01]  /*25890*/  @P1 LDC R4, c[0x0][0x44c] ;  /* 0x00011300ff041b82 */ /* 0x000e620000000800 */
[----:B------:R-:W-:Y:S01]  /*258a0*/  VIADD R8, R8, 0x3f ;  /* 0x0000003f08087836 */ /* 0x000fe20000000000 */
[----:B------:R-:W-:Y:S01]  /*258b0*/  ULDC UR4, c[0x0][0x9dc] ;  /* 0x0002770000047ab9 */ /* 0x000fe20000000800 */
[----:B------:R-:W-:Y:S02]  /*258c0*/  IMAD.MOV.U32 R2, RZ, RZ, R9 ;  /* 0x000000ffff027224 */ /* 0x000fe400078e0009 */
[----:B------:R-:W-:-:S03]  /*258d0*/  IMAD.IADD R20, R7, 0x1, -R15 ;  /* 0x0000000107147824 */ /* 0x000fc600078e0a0f */
[----:B------:R-:W2:Y:S01]  /*258e0*/  @P1 LDC R5, c[0x0][0x450] ;  /* 0x00011400ff051b82 */ /* 0x000ea20000000800 */
[----:B-1----:R-:W-:Y:S01]  /*258f0*/  @P1 IMAD.HI.U32 R4, R9, R4, RZ ;  /* 0x0000000409041227 */ /* 0x002fe200078e00ff */
[----:B------:R-:W-:-:S04]  /*25900*/  SHF.R.S32.HI R9, RZ, 0x1f, R8 ;  /* 0x0000001fff097819 */ /* 0x000fc80000011408 */
[----:B------:R-:W-:Y:S02]  /*25910*/  LEA.HI R9, R9, R8, RZ, 0x6 ;  /* 0x0000000809097211 */ /* 0x000fe400078f30ff */
[----:B--2---:R-:W-:Y:S02]  /*25920*/  @P1 SHF.R.U32.HI R2, RZ, R5, R4 ;  /* 0x00000005ff021219 */ /* 0x004fe40000011604 */
[----:B------:R-:W-:Y:S02]  /*25930*/  SHF.R.S32.HI R9, RZ, 0x6, R9 ;  /* 0x00000006ff097819 */ /* 0x000fe40000011409 */
[----:B------:R-:W-:Y:S02]  /*25940*/  IADD3 R2, R20, R2, RZ ;  /* 0x0000000214027210 */ /* 0x000fe40007ffe0ff */
        /* <DEDUP_REMOVED lines=13> */
.L_x_1674:
[----:B------:R-:W-:-:S13]  /*25a20*/  ISETP.NE.AND P0, PT, R3, 0x1, PT ;  /* 0x000000010300780c */ /* 0x000fda0003f05270 */
[----:B------:R-:W1:Y:S02]  /*25a30*/  @P0 LDC.64 R4, c[0x0][0x9e8] ;  /* 0x00027a00ff040b82 */ /* 0x000e640000000a00 */
[----:B-1----:R-:W-:-:S05]  /*25a40*/  @P0 IMAD.HI.U32 R4, R2, R4, RZ ;  /* 0x0000000402040227 */ /* 0x002fca00078e00ff */
[----:B------:R-:W-:-:S07]  /*25a50*/  @P0 SHF.R.U32.HI R2, RZ, R5, R4 ;  /* 0x00000005ff020219 */ /* 0x000fce0000011604 */
.L_x_1675:
[----:B------:R-:W-:Y:S05]  /*25a60*/  BSYNC B0 ;  /* 0x0000000000007941 */ /* 0x000fea0003800000 */
.L_x_1673:
[----:B------:R-:W-:-:S05]  /*25a70*/  IMAD R2, R2, R3, RZ ;  /* 0x0000000302027224 */ /* 0x000fca00078e02ff */
[----:B------:R-:W-:-:S07]  /*25a80*/  VIMNMX R6, R6, R2, !PT ;  /* 0x0000000206067248 */ /* 0x000fce0007fe0100 */
.L_x_1672:
[----:B------:R-:W-:Y:S01]  /*25a90*/  SHF.R.S32.HI R8, RZ, 0x1f, R6 ;  /* 0x0000001fff087819 */ /* 0x000fe20000011406 */
[----:B------:R-:W-:Y:S01]  /*25aa0*/  BSSY B0, `(.L_x_1676) ;  /* 0x0000028000007945 */ /* 0x000fe20003800000 */
[----:B------:R-:W-:Y:S01]  /*25ab0*/  LOP3.LUT R12, R17, 0xff, RZ, 0xc0, !PT ;  /* 0x000000ff110c7812 */ /* 0x000fe200078ec0ff */
[----:B------:R-:W-:Y:S01]  /*25ac0*/  IMAD.MOV.U32 R2, RZ, RZ, RZ ;  /* 0x000000ffff027224 */ /* 0x000fe200078e00ff */
[----:B------:R-:W-:Y:S02]  /*25ad0*/  LEA.HI R8, R8, R6, RZ, 0x6 ;  /* 0x0000000608087211 */ /* 0x000fe400078f30ff */
[----:B------:R-:W-:Y:S01]  /*25ae0*/  SHF.R.U32.HI R17, RZ, 0x10, R17 ;  /* 0x00000010ff117819 */ /* 0x000fe20000011611 */
[----:B------:R1:W-:Y:S01]  /*25af0*/  STL [R1+0x8], R12 ;  /* 0x0000080c01007387 */ /* 0x0003e20000100800 */
[----:B------:R-:W-:-:S04]  /*25b00*/  SHF.R.S32.HI R8, RZ, 0x6, R8 ;  /* 0x00000006ff087819 */ /* 0x000fc80000011408 */
[----:B------:R-:W-:-:S04]  /*25b10*/  VIMNMX R8, RZ, R8, !PT ;  /* 0x00000008ff087248 */ /* 0x000fc80007fe0100 */
[----:B------:R-:W-:-:S13]  /*25b20*/  ISETP.GT.AND P0, PT, R9, R8, PT ;  /* 0x000000080900720c */ /* 0x000fda0003f04270 */
[----:B-1----:R-:W-:Y:S05]  /*25b30*/  @!P0 BRA `(.L_x_1677) ;  /* 0x0000000000788947 */ /* 0x002fea0003800000 */
[----:B------:R-:W-:Y:S01]  /*25b40*/  ISETP.NE.AND P0, PT, R17, RZ, PT ;  /* 0x000000ff1100720c */ /* 0x000fe20003f05270 */
[----:B------:R-:W-:-:S03]  /*25b50*/  ULDC UR4, c[0x0][0x9f0] ;  /* 0x00027c0000047ab9 */ /* 0x000fc60000000800 */
[----:B------:R-:W-:-:S04]  /*25b60*/  SEL R3, R17, UR4, P0 ;  /* 0x0000000411037c07 */ /* 0x000fc80008000000 */
[----:B------:R-:W-:Y:S02]  /*25b70*/  IABS R4, R3 ;  /* 0x0000000300047213 */ /* 0x000fe40000000000 */
[----:B------:R-:W-:Y:S02]  /*25b80*/  IADD3 R2, R3, -0x1, R9 ;  /* 0xffffffff03027810 */ /* 0x000fe40007ffe009 */
[----:B------:R-:W1:Y:S03]  /*25b90*/  I2F.RP R6, R4 ;  /* 0x0000000400067306 */ /* 0x000e660000209400 */
[----:B------:R-:W-:-:S05]  /*25ba0*/  IMAD.IADD R2, R2, 0x1, -R8 ;  /* 0x0000000102027824 */ /* 0x000fca00078e0a08 */
[----:B------:R-:W-:-:S04]  /*25bb0*/  LOP3.LUT R5, R2, R3, RZ, 0x3c, !PT ;  /* 0x0000000302057212 */ /* 0x000fc800078e3cff */
[----:B------:R-:W-:Y:S01]  /*25bc0*/  ISETP.GE.AND P3, PT, R5, RZ, PT ;  /* 0x000000ff0500720c */ /* 0x000fe20003f66270 */
[----:B-1----:R-:W1:Y:S02]  /*25bd0*/  MUFU.RCP R6, R6 ;  /* 0x0000000600067308 */ /* 0x002e640000001000 */
[----:B-1----:R-:W-:-:S06]  /*25be0*/  VIADD R6, R6, 0xffffffe ;  /* 0x0ffffffe06067836 */ /* 0x002fcc0000000000 */
[----:B------:R1:W2:Y:S02]  /*25bf0*/  F2I.FTZ.U32.TRUNC.NTZ R7, R6 ;  /* 0x0000000600077305 */ /* 0x0002a4000021f000 */
[----:B-1----:R-:W-:Y:S02]  /*25c00*/  IMAD.MOV.U32 R6, RZ, RZ, RZ ;  /* 0x000000ffff067224 */ /* 0x002fe400078e00ff */
[----:B--2---:R-:W-:-:S04]  /*25c10*/  IMAD.MOV R5, RZ, RZ, -R7 ;  /* 0x000000ffff057224 */ /* 0x004fc800078e0a07 */
[----:B------:R-:W-:-:S04]  /*25c20*/  IMAD R5, R5, R4, RZ ;  /* 0x0000000405057224 */ /* 0x000fc800078e02ff */
        /* <DEDUP_REMOVED lines=15> */
.L_x_1677:
[----:B------:R-:W-:Y:S05]  /*25d20*/  BSYNC B0 ;  /* 0x0000000000007941 */ /* 0x000fea0003800000 */
.L_x_1676:
[-C--:B------:R-:W-:Y:S01]  /*25d30*/  IMAD R8, R12, R2.reuse, R8 ;  /* 0x000000020c087224 */ /* 0x080fe200078e0208 */
[----:B------:R-:W-:Y:S03]  /*25d40*/  BSSY B0, `(.L_x_1678) ;  /* 0x0000120000007945 */ /* 0x000fe60003800000 */
[C---:B------:R-:W-:Y:S01]  /*25d50*/  IMAD R3, R8.reuse, 0x40, -R10 ;  /* 0x0000004008037824 */ /* 0x040fe200078e0a0a */
[----:B------:R-:W-:-:S04]  /*25d60*/  VIADDMNMX R2, R8, R2, R9, PT ;  /* 0x0000000208027246 */ /* 0x000fc80003800109 */
[----:B------:R-:W-:Y:S01]  /*25d70*/  VIMNMX R3, RZ, R3, !PT ;  /* 0x00000003ff037248 */ /* 0x000fe20007fe0100 */
[----:B------:R-:W-:-:S05]  /*25d80*/  IMAD R10, R2, 0x40, -R10 ;  /* 0x00000040020a7824 */ /* 0x000fca00078e0a0a */
[----:B------:R-:W-:-:S04]  /*25d90*/  VIMNMX R11, R10, R11, PT ;  /* 0x0000000b0a0b7248 */ /* 0x000fc80003fe0100 */
[----:B------:R-:W-:Y:S02]  /*25da0*/  ISETP.GT.AND P0, PT, R11, R3, PT ;  /* 0x000000030b00720c */ /* 0x000fe40003f04270 */
[----:B------:R-:W-:-:S05]  /*25db0*/  SHF.R.U32.HI R3, RZ, 0x6, R3 ;  /* 0x00000006ff037819 */ /* 0x000fca0000011603 */
[----:B------:R-:W-:-:S06]  /*25dc0*/  IMAD.MOV.U32 R8, RZ, RZ, R3 ;  /* 0x000000ffff087224 */ /* 0x000fcc00078e0003 */
[----:B------:R-:W-:-:S05]  /*25dd0*/  @P0 VIADD R11, R11, 0x3f ;  /* 0x0000003f0b0b0836 */ /* 0x000fca0000000000 */
[----:B------:R-:W-:-:S04]  /*25de0*/  @P0 SHF.R.S32.HI R2, RZ, 0x1f, R11 ;  /* 0x0000001fff020819 */ /* 0x000fc8000001140b */
        /* <DEDUP_REMOVED lines=8> */
[----:B------:R-:W1:Y:S02]  /*25e70*/  S2R R4, SR_TID.X ;  /* 0x0000000000047919 */ /* 0x000e640000002100 */
[----:B-1----:R-:W-:-:S04]  /*25e80*/  SHF.R.U32.HI R4, RZ, 0x5, R4 ;  /* 0x00000005ff047819 */ /* 0x002fc80000011604 */
[----:B------:R-:W-:-:S05]  /*25e90*/  LOP3.LUT R4, R4, 0x3, RZ, 0xc0, !PT ;  /* 0x0000000304047812 */ /* 0x000fca00078ec0ff */
[----:B------:R1:W2:Y:S02]  /*25ea0*/  SHFL.IDX PT, R14, R4, RZ, 0x1f ;  /* 0x00001fff040e7589 */ /* 0x0002a400000e0000 */
.L_x_2030:
[----:B--2---:R-:W-:Y:S02]  /*25eb0*/  ISETP.NE.AND P0, PT, R14, RZ, PT ;  /* 0x000000ff0e00720c */ /* 0x004fe40003f05270 */
[----:B------:R-:W-:-:S11]  /*25ec0*/  PLOP3.LUT P6, PT, PT, PT, PT, 0x8, 0x0 ;  /* 0x000000000000781c */ /* 0x000fd60003fce170 */
[----:B------:R-:W-:Y:S05]  /*25ed0*/  @P0 BRA `(.L_x_1681) ;  /* 0x00000000000c0947 */ /* 0x000fea0003800000 */
[----:B------:R-:W-:-:S03]  /*25ee0*/  UMOV UR4, 0xffffffff ;  /* 0xffffffff00047882 */ /* 0x000fc60000000000 */
[----:B------:R-:W-:Y:S05]  /*25ef0*/  BRA.DIV UR4, `(.L_x_1682) ;  /* 0x000000be04fc7947 */ /* 0x000fea000b800000 */
[----:B------:R-:W-:-:S13]  /*25f00*/  ELECT P6, URZ, PT ;  /* 0x00000000003f782f */ /* 0x000fda00038c0000 */
.L_x_1681:
[----:B-1----:R-:W2:Y:S01]  /*25f10*/  LDL R4, [R1+0x60] ;  /* 0x0000600001047983 */ /* 0x002ea20000100800 */
[----:B------:R-:W-:Y:S01]  /*25f20*/  BSSY B1, `(.L_x_1683) ;  /* 0x0000008000017945 */ /* 0x000fe20003800000 */
[----:B--2---:R-:W-:-:S05]  /*25f30*/  VIADD R4, R4, 0x1 ;  /* 0x0000000104047836 */ /* 0x004fca0000000000 */
[----:B------:R-:W-:-:S04]  /*25f40*/  LEA.HI R5, R4, R4, RZ, 0x1 ;  /* 0x0000000404057211 */ /* 0x000fc800078f08ff */
[----:B------:R-:W-:-:S05]  /*25f50*/  LOP3.LUT R5, R5, 0xfffffffe, RZ, 0xc0, !PT ;  /* 0xfffffffe05057812 */ /* 0x000fca00078ec0ff */
[----:B------:R-:W-:-:S05]  /*25f60*/  IMAD.IADD R4, R4, 0x1, -R5 ;  /* 0x0000000104047824 */ /* 0x000fca00078e0a05 */
[----:B------:R-:W-:-:S04]  /*25f70*/  SHF.L.U32 R4, R4, 0x1f, RZ ;  /* 0x0000001f04047819 */ /* 0x000fc800000006ff */
[----:B------:R-:W1:Y:S02]  /*25f80*/  SYNCS.PHASECHK.TRANS64.TRYWAIT P0, [R18+URZ+0x28420], R4 ;  /* 0x02842004120075a7 */ /* 0x000e64000800017f */
[----:B-1----:R-:W-:Y:S05]  /*25f90*/  @!P0 BRA `(.L_x_1684) ;  /* 0x000000bc00f48947 */ /* 0x002fea0003800000 */
.L_x_2033:
[----:B------:R-:W-:Y:S05]  /*25fa0*/  BSYNC B1 ;  /* 0x0000000000017941 */ /* 0x000fea0003800000 */
.L_x_1683:
[----:B------:R-:W-:Y:S04]  /*25fb0*/  BSSY B1, `(.L_x_1685) ;  /* 0x000006f000017945 */ /* 0x000fe80003800000 */
[----:B------:R-:W-:Y:S05]  /*25fc0*/  @!P6 BRA `(.L_x_1686) ;  /* 0x0000000400b4e947 */ /* 0x000fea0003800000 */
[----:B------:R-:W2:Y:S04]  /*25fd0*/  LDL R7, [R1+0x1c] ;  /* 0x00001c0001077983 */ /* 0x000ea80000100800 */
[----:B------:R-:W3:Y:S01]  /*25fe0*/  LDL R6, [R1+0x24] ;  /* 0x0000240001067983 */ /* 0x000ee20000100800 */
[----:B------:R-:W4:Y:S01]  /*25ff0*/  S2R R5, SR_TID.X ;  /* 0x0000000000057919 */ /* 0x000f220000002100 */
[----:B------:R-:W-:Y:S01]  /*26000*/  BSSY B2, `(.L_x_1687) ;  /* 0x0000007000027945 */ /* 0x000fe20003800000 */
[----:B----4-:R-:W-:-:S04]  /*26010*/  LOP3.LUT R5, R5, 0x7f, RZ, 0xc0, !PT ;  /* 0x0000007f05057812 */ /* 0x010fc800078ec0ff */
[----:B------:R-:W-:Y:S01]  /*26020*/  ISETP.NE.AND P1, PT, R5, RZ, PT ;  /* 0x000000ff0500720c */ /* 0x000fe20003f25270 */
[----:B--2---:R-:W-:Y:S01]  /*26030*/  IMAD R7, R7, 0x8, R18 ;  /* 0x0000000807077824 */ /* 0x004fe200078e0212 */
[----:B---3--:R-:W-:-:S04]  /*26040*/  SHF.L.U32 R10, R6, 0x1f, RZ ;  /* 0x0000001f060a7819 */ /* 0x008fc800000006ff */
[----:B------:R-:W2:Y:S02]  /*26050*/  SYNCS.PHASECHK.TRANS64.TRYWAIT P0, [R7+URZ+0x284a0], R10 ;  /* 0x0284a00a070075a7 */ /* 0x000ea4000800017f */
[----:B--2---:R-:W-:Y:S05]  /*26060*/  @!P0 BRA `(.L_x_1688) ;  /* 0x000000bc00d48947 */ /* 0x004fea0003800000 */
.L_x_2034:
[----:B------:R-:W-:Y:S05]  /*26070*/  BSYNC B2 ;  /* 0x0000000000027941 */ /* 0x000fea0003800000 */
.L_x_1687:
[----:B------:R-:W-:Y:S04]  /*26080*/  BSSY B2, `(.L_x_1689) ;  /* 0x0000009000027945 */ /* 0x000fe80003800000 */
[----:B------:R-:W-:Y:S05]  /*26090*/  @P1 BRA `(.L_x_1690) ;  /* 0x00000000001c1947 */ /* 0x000fea0003800000 */
[----:B-1----:R-:W1:Y:S02]  /*260a0*/  S2R R4, SR_TID.X ;  /* 0x0000000000047919 */ /* 0x002e640000002100 */
[----:B-1----:R-:W-:Y:S01]  /*260b0*/  LOP3.LUT R5, R4, 0x1f, RZ, 0xc0, !PT ;  /* 0x0000001f04057812 */ /* 0x002fe200078ec0ff */
[----:B------:R-:W-:-:S03]  /*260c0*/  IMAD.MOV.U32 R4, RZ, RZ, 0x4000 ;  /* 0x00004000ff047424 */ /* 0x000fc600078e00ff */
[----:B------:R-:W-:Y:S01]  /*260d0*/  ISETP.NE.AND P0, PT, R5, RZ, PT ;  /* 0x000000ff0500720c */ /* 0x000fe20003f05270 */
[----:B------:R3:W-:-:S12]  /*260e0*/  SYNCS.ARRIVE.TRANS64 RZ, [R7+URZ+0x28490], R4 ;  /* 0x0284900407ff79a7 */ /* 0x0007d8000800003f */
[----:B---3--:R-:W-:Y:S05]  /*260f0*/  @!P0 BRA `(.L_x_1690) ;  /* 0x0000000000048947 */ /* 0x008fea0003800000 */
[----:B------:R-:W-:Y:S01]  /*26100*/  BPT.TRAP 0x1 ;  /* 0x000000040000795c */ /* 0x000fe20000300000 */
.L_x_1690:
[----:B------:R-:W-:Y:S05]  /*26110*/  BSYNC B2 ;  /* 0x0000000000027941 */ /* 0x000fea0003800000 */
.L_x_1689:
[----:B-1----:R-:W3:Y:S01]  /*26120*/  LDL R4, [R1+0x1c] ;  /* 0x00001c0001047983 */ /* 0x002ee20000100800 */
[----:B------:R-:W-:Y:S01]  /*26130*/  IMAD.MOV.U32 R13, RZ, RZ, RZ ;  /* 0x000000ffff0d7224 */ /* 0x000fe200078e00ff */
[----:B------:R-:W-:Y:S01]  /*26140*/  UIADD3 UR4, UP0, UR42, 0x570, URZ ;  /* 0x000005702a047890 */ /* 0x000fe2000ff1e03f */
[----:B------:R-:W-:Y:S01]  /*26150*/  IMAD R5, R8, 0x40, R0 ;  /* 0x0000004008057824 */ /* 0x000fe200078e0200 */
[----:B------:R-:W-:Y:S01]  /*26160*/  PLOP3.LUT P0, PT, PT, PT, PT, 0x80, 0x0 ;  /* 0x000000000000781c */ /* 0x000fe20003f0f070 */
[----:B------:R-:W-:Y:S01]  /*26170*/  UMOV UR6, 0x0 ;  /* 0x0000000000067882 */ /* 0x000fe20000000000 */
[----:B------:R-:W-:Y:S01]  /*26180*/  R2UR UR10, R13 ;  /* 0x000000000d0a72ca */ /* 0x000fe200000e0000 */
[----:B------:R-:W-:Y:S01]  /*26190*/  VIADD R5, R5, 0xffffffc0 ;  /* 0xffffffc005057836 */ /* 0x000fe20000000000 */
[----:B------:R-:W-:Y:S01]  /*261a0*/  UIADD3.X UR5, URZ, UR43, URZ, UP0, !UPT ;  /* 0x0000002b3f057290 */ /* 0x000fe200087fe43f */
[----:B------:R-:W-:Y:S01]  /*261b0*/  UMOV UR7, 0x12f00000 ;  /* 0x12f0000000077882 */ /* 0x000fe20000000000 */
[----:B---3--:R-:W-:-:S02]  /*261c0*/  IMAD R9, R4, 0x4000, R18 ;  /* 0x0000400004097824 */ /* 0x008fc400078e0212 */
[----:B------:R-:W-:Y:S02]  /*261d0*/  VIADD R4, R7, 0x28490 ;  /* 0x0002849007047836 */ /* 0x000fe40000000000 */
[----:B------:R-:W-:-:S07]  /*261e0*/  VIADD R6, R9, 0x20000 ;  /* 0x0002000009067836 */ /* 0x000fce0000000000 */
.L_x_1691:
        /* <DEDUP_REMOVED lines=16> */
.L_x_1692:
        /* <DEDUP_REMOVED lines=13> */
.L_x_2035:
[----:B------:R-:W-:Y:S05]  /*263c0*/  BSYNC B2 ;  /* 0x0000000000027941 */ /* 0x000fea0003800000 */
.L_x_1693:
[----:B------:R-:W-:Y:S01]  /*263d0*/  BSSY B2, `(.L_x_1695) ;  /* 0x000000b000027945 */ /* 0x000fe20003800000 */
[----:B-12---:R-:W-:Y:S01]  /*263e0*/  IMAD.MOV.U32 R10, RZ, RZ, 0x0 ;  /* 0x00000000ff0a7424 */ /* 0x006fe200078e00ff */
[----:B------:R-:W-:Y:S02]  /*263f0*/  MOV R11, 0x12f00000 ;  /* 0x12f00000000b7802 */ /* 0x000fe40000000f00 */
        /* <DEDUP_REMOVED lines=8> */
.L_x_1696:
[----:B------:R-:W-:Y:S05]  /*26480*/  BSYNC B2 ;  /* 0x0000000000027941 */ /* 0x000fea0003800000 */
.L_x_1695:
        /* <DEDUP_REMOVED lines=8> */
.L_x_1697:
        /* <DEDUP_REMOVED lines=15> */
.L_x_1698:
        /* <DEDUP_REMOVED lines=10> */
.L_x_1686:
[----:B------:R-:W-:Y:S05]  /*266a0*/  BSYNC B1 ;  /* 0x0000000000017941 */ /* 0x000fea0003800000 */
.L_x_1685:
[----:B------:R-:W1:Y:S04]  /*266b0*/  LDL.LU R9, [R1+0x1c] ;  /* 0x00001c0001097983 */ /* 0x000e680000300800 */
[----:B------:R-:W2:Y:S01]  /*266c0*/  LDL.LU R7, [R1+0x24] ;  /* 0x0000240001077983 */ /* 0x000ea20000300800 */
[----:B------:R-:W-:Y:S01]  /*266d0*/  PLOP3.LUT P0, PT, PT, PT, PT, 0x8, 0x0 ;  /* 0x000000000000781c */ /* 0x000fe20003f0e170 */
[----:B-1----:R-:W-:Y:S02]  /*266e0*/  VIADD R4, R9, 0x1 ;  /* 0x0000000109047836 */ /* 0x002fe40000000000 */
[----:B------:R-:W-:-:S03]  /*266f0*/  VIADD R9, R8, 0xfffffffe ;  /* 0xfffffffe08097836 */ /* 0x000fc60000000000 */
[C---:B------:R-:W-:Y:S02]  /*26700*/  ISETP.NE.AND P1, PT, R4.reuse, 0x2, PT ;  /* 0x000000020400780c */ /* 0x040fe40003f25270 */
[----:B------:R-:W-:Y:S02]  /*26710*/  ISETP.GE.AND P2, PT, R9, R3, PT ;  /* 0x000000030900720c */ /* 0x000fe40003f46270 */
[----:B------:R-:W-:Y:S02]  /*26720*/  SEL R5, RZ, 0x1, P1 ;  /* 0x00000001ff057807 */ /* 0x000fe40000800000 */
[----:B------:R-:W-:Y:S02]  /*26730*/  SEL R4, R4, RZ, P1 ;  /* 0x000000ff04047207 */ /* 0x000fe40000800000 */
[----:B--2---:R-:W-:-:S03]  /*26740*/  LOP3.LUT R7, R7, R5, RZ, 0x3c, !PT ;  /* 0x0000000507077212 */ /* 0x004fc600078e3cff */
[----:B------:R1:W-:Y:S04]  /*26750*/  STL [R1+0x1c], R4 ;  /* 0x00001c0401007387 */ /* 0x0003e80000100800 */
[----:B------:R1:W-:Y:S01]  /*26760*/  STL [R1+0x24], R7 ;  /* 0x0000240701007387 */ /* 0x0003e20000100800 */
[----:B------:R-:W-:Y:S05]  /*26770*/  @!P2 BRA `(.L_x_1679) ;  /* 0x0000000400f0a947 */ /* 0x000fea0003800000 */
.L_x_1713:
[----:B------:R-:W-:Y:S05]  /*26780*/  YIELD ;  /* 0x0000000000007946 */ /* 0x000fea0003800000 */
[----:B------:R-:W-:Y:S04]  /*26790*/  BSSY B1, `(.L_x_1699) ;  /* 0x000006e000017945 */ /* 0x000fe80003800000 */
[----:B--2---:R-:W-:Y:S05]  /*267a0*/  @!P6 BRA `(.L_x_1700) ;  /* 0x0000000400b0e947 */ /* 0x004fea0003800000 */
[----:B------:R-:W2:Y:S04]  /*267b0*/  LDL R6, [R1+0x1c] ;  /* 0x00001c0001067983 */ /* 0x000ea80000100800 */
[----:B------:R-:W3:Y:S01]  /*267c0*/  LDL R5, [R1+0x24] ;  /* 0x0000240001057983 */ /* 0x000ee20000100800 */
[----:B-1----:R-:W1:Y:S01]  /*267d0*/  S2R R4, SR_TID.X ;  /* 0x0000000000047919 */ /* 0x002e620000002100 */
[----:B------:R-:W-:Y:S01]  /*267e0*/  BSSY B2, `(.L_x_1701) ;  /* 0x0000007000027945 */ /* 0x000fe20003800000 */
[----:B-1----:R-:W-:-:S04]  /*267f0*/  LOP3.LUT R4, R4, 0x7f, RZ, 0xc0, !PT ;  /* 0x0000007f04047812 */ /* 0x002fc800078ec0ff */
[----:B------:R-:W-:Y:S01]  /*26800*/  ISETP.NE.AND P2, PT, R4, RZ, PT ;  /* 0x000000ff0400720c */ /* 0x000fe20003f45270 */
[----:B--2---:R-:W-:Y:S01]  /*26810*/  IMAD R8, R6, 0x8, R18 ;  /* 0x0000000806087824 */ /* 0x004fe200078e0212 */
[----:B---3--:R-:W-:-:S04]  /*26820*/  SHF.L.U32 R7, R5, 0x1f, RZ ;  /* 0x0000001f05077819 */ /* 0x008fc800000006ff */
[----:B------:R-:W1:Y:S02]  /*26830*/  SYNCS.PHASECHK.TRANS64.TRYWAIT P1, [R8+URZ+0x284a0], R7 ;  /* 0x0284a007080075a7 */ /* 0x000e64000802017f */
[----:B-1----:R-:W-:Y:S05]  /*26840*/  @!P1 BRA `(.L_x_1702) ;  /* 0x000000b800049947 */ /* 0x002fea0003800000 */
.L_x_2036:
[----:B------:R-:W-:Y:S05]  /*26850*/  BSYNC B2 ;  /* 0x0000000000027941 */ /* 0x000fea0003800000 */
.L_x_1701:
        /* <DEDUP_REMOVED lines=9> */
.L_x_1704:
[----:B------:R-:W-:Y:S05]  /*268f0*/  BSYNC B2 ;  /* 0x0000000000027941 */ /* 0x000fea0003800000 */
.L_x_1703:
[----:B------:R-:W2:Y:S01]  /*26900*/  LDL R4, [R1+0x1c] ;  /* 0x00001c0001047983 */ /* 0x000ea20000100800 */
[----:B------:R-:W-:Y:S01]  /*26910*/  IMAD.MOV.U32 R12, RZ, RZ, RZ ;  /* 0x000000ffff0c7224 */ /* 0x000fe200078e00ff */
[----:B------:R-:W-:Y:S01]  /*26920*/  UIADD3 UR4, UP0, UR42, 0x570, URZ ;  /* 0x000005702a047890 */ /* 0x000fe2000ff1e03f */
[----:B------:R-:W-:Y:S01]  /*26930*/  PLOP3.LUT P1, PT, PT, PT, PT, 0x80, 0x0 ;  /* 0x000000000000781c */ /* 0x000fe20003f2f070 */
[----:B------:R-:W-:Y:S01]  /*26940*/  IMAD R5, R9, 0x40, R0 ;  /* 0x0000004009057824 */ /* 0x000fe200078e0200 */
[----:B------:R-:W-:Y:S01]  /*26950*/  UMOV UR6, 0x0 ;  /* 0x0000000000067882 */ /* 0x000fe20000000000 */
[----:B------:R-:W-:Y:S01]  /*26960*/  R2UR UR10, R12 ;  /* 0x000000000c0a72ca */ /* 0x000fe200000e0000 */
[----:B------:R-:W-:Y:S01]  /*26970*/  UIADD3.X UR5, URZ, UR43, URZ, UP0, !UPT ;  /* 0x0000002b3f057290 */ /* 0x000fe200087fe43f */
[----:B------:R-:W-:Y:S01]  /*26980*/  UMOV UR7, 0x12f00000 ;  /* 0x12f0000000077882 */ /* 0x000fe20000000000 */
[----:B--2---:R-:W-:Y:S02]  /*26990*/  IMAD R6, R4, 0x4000, R18 ;  /* 0x0000400004067824 */ /* 0x004fe400078e0212 */
[----:B------:R-:W-:-:S02]  /*269a0*/  VIADD R4, R8, 0x28490 ;  /* 0x0002849008047836 */ /* 0x000fc40000000000 */
[----:B------:R-:W-:-:S08]  /*269b0*/  VIADD R10, R6, 0x20000 ;  /* 0x00020000060a7836 */ /* 0x000fd00000000000 */
.L_x_1705:
        /* <DEDUP_REMOVED lines=10> */
[----:B------:R-:W-:Y:S01]  /*26a60*/  IMAD.MOV.U32 R13, RZ, RZ, 0x80 ;  /* 0x00000080ff0d7424 */ /* 0x000fe200078e00ff */
[----:B------:R-:W-:Y:S01]  /*26a70*/  PLOP3.LUT P1, PT, PT, PT, PT, 0x80, 0x0 ;  /* 0x000000000000781c */ /* 0x000fe20003f2f070 */
[----:B------:R-:W-:Y:S01]  /*26a80*/  VIADD R10, R6, 0x22000 ;  /* 0x00022000060a7836 */ /* 0x000fe20000000000 */
[----:B------:R-:W-:Y:S01]  /*26a90*/  UMOV UR6, 0x0 ;  /* 0x0000000000067882 */ /* 0x000fe20000000000 */
[----:B------:R-:W-:Y:S01]  /*26aa0*/  UMOV UR7, 0x12f00000 ;  /* 0x12f0000000077882 */ /* 0x000fe20000000000 */
[----:B------:R-:W-:-:S15]  /*26ab0*/  R2UR UR10, R13 ;  /* 0x000000000d0a72ca */ /* 0x000fde00000e0000 */
.L_x_1706:
        /* <DEDUP_REMOVED lines=13> */
.L_x_2037:
[----:B------:R-:W-:Y:S05]  /*26b90*/  BSYNC B2 ;  /* 0x0000000000027941 */ /* 0x000fea0003800000 */
.L_x_1707:
[----:B------:R-:W-:Y:S01]  /*26ba0*/  BSSY B2, `(.L_x_1709) ;  /* 0x000000b000027945 */ /* 0x000fe20003800000 */
[----:B------:R-:W-:Y:S02]  /*26bb0*/  IMAD.MOV.U32 R10, RZ, RZ, 0x0 ;  /* 0x00000000ff0a7424 */ /* 0x000fe400078e00ff */
[----:B------:R-:W-:Y:S01]  /*26bc0*/  IMAD.MOV.U32 R11, RZ, RZ, 0x12f00000 ;  /* 0x12f00000ff0b7424 */ /* 0x000fe200078e00ff */
[----:B------:R-:W-:Y:S06]  /*26bd0*/  @P2 BRA `(.L_x_1710) ;  /* 0x00000000001c2947 */ /* 0x000fec0003800000 */
[----:B------:R-:W3:Y:S02]  /*26be0*/  S2R R4, SR_TID.X ;  /* 0x0000000000047919 */ /* 0x000ee40000002100 */
[----:B---3--:R-:W-:Y:S01]  /*26bf0*/  LOP3.LUT R14, R4, 0x1f, RZ, 0xc0, !PT ;  /* 0x0000001f040e7812 */ /* 0x008fe200078ec0ff */
[----:B------:R-:W-:-:S03]  /*26c00*/  IMAD.MOV.U32 R4, RZ, RZ, 0x4000 ;  /* 0x00004000ff047424 */ /* 0x000fc600078e00ff */
[----:B------:R-:W-:Y:S01]  /*26c10*/  ISETP.NE.AND P1, PT, R14, RZ, PT ;  /* 0x000000ff0e00720c */ /* 0x000fe20003f25270 */
[----:B------:R3:W-:-:S12]  /*26c20*/  SYNCS.ARRIVE.TRANS64 RZ, [R8+URZ+0x284b0], R4 ;  /* 0x0284b00408ff79a7 */ /* 0x0007d8000800003f */
[----:B---3--:R-:W-:Y:S05]  /*26c30*/  @!P1 BRA `(.L_x_1710) ;  /* 0x0000000000049947 */ /* 0x008fea0003800000 */
[----:B------:R-:W-:Y:S01]  /*26c40*/  BPT.TRAP 0x1 ;  /* 0x000000040000795c */ /* 0x000fe20000300000 */
.L_x_1710:
[----:B------:R-:W-:Y:S05]  /*26c50*/  BSYNC B2 ;  /* 0x0000000000027941 */ /* 0x000fea0003800000 */
.L_x_1709:
        /* <DEDUP_REMOVED lines=8> */
.L_x_1711:
        /* <DEDUP_REMOVED lines=15> */
.L_x_1712:
        /* <DEDUP_REMOVED lines=10> */
.L_x_1700:
[----:B------:R-:W-:Y:S05]  /*26e70*/  BSYNC B1 ;  /* 0x0000000000017941 */ /* 0x000fea0003800000 */
.L_x_1699:
[----:B-1----:R-:W2:Y:S04]  /*26e80*/  LDL.LU R4, [R1+0x1c] ;  /* 0x00001c0001047983 */ /* 0x002ea80000300800 */
        /* <DEDUP_REMOVED lines=11> */
.L_x_1679:
[----:B------:R-:W-:Y:S05]  /*26f40*/  BSYNC B0 ;  /* 0x0000000000007941 */ /* 0x000fea0003800000 */
.L_x_1678:
[----:B-12---:R-:W2:Y:S01]  /*26f50*/  LDL R7, [R1+0x4] ;  /* 0x0000040001077983 */ /* 0x006ea20000100800 */
[----:B------:R-:W1:Y:S01]  /*26f60*/  LDC R0, c[0x0][0x448] ;  /* 0x00011200ff007b82 */ /* 0x000e620000000800 */
[----:B------:R-:W-:Y:S07]  /*26f70*/  @!P0 WARPSYNC.ALL ;  /* 0x0000000000008948 */ /* 0x000fee0003800000 */
[----:B------:R-:W-:Y:S01]  /*26f80*/  @!P0 BAR.SYNC.DEFER_BLOCKING 0xc, 0x180 ;  /* 0x0306000000008b1d */ /* 0x000fe20000010000 */
[----:B-1----:R-:W-:-:S13]  /*26f90*/  ISETP.NE.AND P1, PT, R0, 0x1, PT ;  /* 0x000000010000780c */ /* 0x002fda0003f25270 */
[----:B------:R-:W1:Y:S08]  /*26fa0*/  @P1 LDC R2, c[0x0][0x44c] ;  /* 0x00011300ff021b82 */ /* 0x000e700000000800 */
[----:B------:R-:W3:Y:S01]  /*26fb0*/  @P1 LDC R3, c[0x0][0x450] ;  /* 0x00011400ff031b82 */ /* 0x000ee20000000800 */
[----:B--2---:R-:W-:-:S04]  /*26fc0*/  VIADD R0, R7, 0x7f ;  /* 0x0000007f07007836 */ /* 0x004fc80000000000 */
[----:B-1----:R-:W-:-:S04]  /*26fd0*/  @P1 IMAD.HI.U32 R2, R0, R2, RZ ;  /* 0x0000000200021227 */ /* 0x002fc800078e00ff */
[----:B------:R-:W-:Y:S01]  /*26fe0*/  IMAD.MOV.U32 R6, RZ, RZ, R0 ;  /* 0x000000ffff067224 */ /* 0x000fe200078e0000 */
[----:B---3--:R-:W-:Y:S02]  /*26ff0*/  @P1 SHF.R.U32.HI R6, RZ, R3, R2 ;  /* 0x00000003ff061219 */ /* 0x008fe40000011602 */
[----:B------:R-:W1:Y:S03]  /*27000*/  LDC.64 R2, c[0x0][0x9e0] ;  /* 0x00027800ff027b82 */ /* 0x000e660000000a00 */
[----:B------:R-:W-:Y:S01]  /*27010*/  IMAD.IADD R6, R19, 0x1, R6 ;  /* 0x0000000113067824 */ /* 0x000fe200078e0206 */
[----:B-1----:R-:W-:-:S03]  /*27020*/  ISETP.GE.AND P2, PT, R3, 0x1, PT ;  /* 0x000000010300780c */ /* 0x002fc60003f46270 */
[----:B------:R-:W-:-:S10]  /*27030*/  IMAD.IADD R2, R6, 0x1, R2 ;  /* 0x0000000106027824 */ /* 0x000fd400078e0202 */
[----:B------:R-:W-:Y:S05]  /*27040*/  @!P2 BRA `(.L_x_1714) ;  /* 0x000000000048a947 */ /* 0x000fea0003800000 */
        /* <DEDUP_REMOVED lines=11> */
.L_x_1716:
[----:B------:R-:W-:-:S13]  /*27100*/  ISETP.NE.AND P0, PT, R3, 0x1, PT ;  /* 0x000000010300780c */ /* 0x000fda0003f05270 */
[----:B------:R-:W1:Y:S02]  /*27110*/  @P0 LDC.64 R4, c[0x0][0x9e8] ;  /* 0x00027a00ff040b82 */ /* 0x000e640000000a00 */
[----:B-1----:R-:W-:-:S05]  /*27120*/  @P0 IMAD.HI.U32 R4, R0, R4, RZ ;  /* 0x0000000400040227 */ /* 0x002fca00078e00ff */
[----:B------:R-:W-:-:S07]  /*27130*/  @P0 SHF.R.U32.HI R0, RZ, R5, R4 ;  /* 0x00000005ff000219 */ /* 0x000fce0000011604 */
.L_x_1717:
[----:B------:R-:W-:Y:S05]  /*27140*/  BSYNC B0 ;  /* 0x0000000000007941 */ /* 0x000fea0003800000 */
.L_x_1715:
[----:B------:R-:W-:-:S05]  /*27150*/  IMAD R0, R0, R3, R3 ;  /* 0x0000000300007224 */ /* 0x000fca00078e0203 */
[----:B------:R-:W-:-:S07]  /*27160*/  VIMNMX R2, R2, R0, PT ;  /* 0x0000000002027248 */ /* 0x000fce0003fe0100 */
.L_x_1714:
[----:B------:R-:W-:Y:S01]  /*27170*/  IADD3 R2, R2, 0x3f, RZ ;  /* 0x0000003f02027810 */ /* 0x000fe20007ffe0ff */
[----:B------:R-:W1:Y:S01]  /*27180*/  @P1 LDC R4, c[0x0][0x450] ;  /* 0x00011400ff041b82 */ /* 0x000e620000000800 */
[----:B------:R-:W-:Y:S01]  /*27190*/  IMAD.MOV.U32 R0, RZ, RZ, R7 ;  /* 0x000000ffff007224 */ /* 0x000fe200078e0007 */
[----:B------:R-:W-:Y:S01]  /*271a0*/  ULDC UR4, c[0x0][0x9dc] ;  /* 0x0002770000047ab9 */ /* 0x000fe20000000800 */
[----:B------:R-:W-:-:S04]  /*271b0*/  SHF.R.S32.HI R6, RZ, 0x1f, R2 ;  /* 0x0000001fff067819 */ /* 0x000fc80000011402 */
[----:B------:R-:W-:Y:S02]  /*271c0*/  LEA.HI R6, R6, R2, RZ, 0x6 ;  /* 0x0000000206067211 */ /* 0x000fe400078f30ff */
[----:B------:R-:W2:Y:S02]  /*271d0*/  @P1 LDC R2, c[0x0][0x44c] ;  /* 0x00011300ff021b82 */ /* 0x000ea40000000800 */
[----:B------:R-:W-:-:S04]  /*271e0*/  SHF.R.S32.HI R6, RZ, 0x6, R6 ;  /* 0x00000006ff067819 */ /* 0x000fc80000011406 */
[----:B------:R-:W-:Y:S01]  /*271f0*/  VIMNMX R6, R21, R6, PT ;  /* 0x0000000615067248 */ /* 0x000fe20003fe0100 */
[----:B--2---:R-:W-:-:S05]  /*27200*/  @P1 IMAD.HI.U32 R2, R7, R2, RZ ;  /* 0x0000000207021227 */ /* 0x004fca00078e00ff */
[----:B-1----:R-:W-:-:S05]  /*27210*/  @P1 SHF.R.U32.HI R0, RZ, R4, R2 ;  /* 0x00000004ff001219 */ /* 0x002fca0000011602 */
[----:B------:R-:W-:-:S04]  /*27220*/  IMAD.IADD R0, R20, 0x1, R0 ;  /* 0x0000000114007824 */ /* 0x000fc800078e0200 */
        /* <DEDUP_REMOVED lines=12> */
.L_x_1720:
[----:B------:R-:W-:-:S13]  /*272f0*/  ISETP.NE.AND P0, PT, R3, 0x1, PT ;  /* 0x000000010300780c */ /* 0x000fda0003f05270 */
[----:B------:R-:W1:Y:S02]  /*27300*/  @P0 LDC.64 R4, c[0x0][0x9e8] ;  /* 0x00027a00ff040b82 */ /* 0x000e640000000a00 */
[----:B-1----:R-:W-:-:S05]  /*27310*/  @P0 IMAD.HI.U32 R4, R0, R4, RZ ;  /* 0x0000000400040227 */ /* 0x002fca00078e00ff */
[----:B------:R-:W-:-:S07]  /*27320*/  @P0 SHF.R.U32.HI R0, RZ, R5, R4 ;  /* 0x00000005ff000219 */ /* 0x000fce0000011604 */
.L_x_1721:
[----:B------:R-:W-:Y:S05]  /*27330*/  BSYNC B0 ;  /* 0x0000000000007941 */ /* 0x000fea0003800000 */
.L_x_1719:
[----:B------:R-:W-:-:S05]  /*27340*/  IMAD R0, R0, R3, RZ ;  /* 0x0000000300007224 */ /* 0x000fca00078e02ff */
[----:B------:R-:W-:-:S07]  /*27350*/  VIMNMX R2, R2, R0, !PT ;  /* 0x0000000002027248 */ /* 0x000fce0007fe0100 */
.L_x_1718:
[----:B------:R-:W-:Y:S01]  /*27360*/  ISETP.NE.AND P1, PT, R17, RZ, PT ;  /* 0x000000ff1100720c */ /* 0x000fe20003f25270 */
[----:B------:R-:W-:Y:S01]  /*27370*/  BSSY B0, `(.L_x_1722) ;  /* 0x0000025000007945 */ /* 0x000fe20003800000 */
[----:B------:R-:W-:Y:S01]  /*27380*/  SHF.R.S32.HI R4, RZ, 0x1f, R2 ;  /* 0x0000001fff047819 */ /* 0x000fe20000011402 */
[----:B------:R-:W-:-:S03]  /*27390*/  IMAD.MOV.U32 R0, RZ, RZ, RZ ;  /* 0x000000ffff007224 */ /* 0x000fc600078e00ff */
[----:B------:R-:W-:-:S04]  /*273a0*/  LEA.HI R4, R4, R2, RZ, 0x6 ;  /* 0x0000000204047211 */ /* 0x000fc800078f30ff */
[----:B------:R-:W-:-:S03]  /*273b0*/  SHF.R.S32.HI R4, RZ, 0x6, R4 ;  /* 0x00000006ff047819 */ /* 0x000fc60000011404 */
[----:B------:R-:W1:Y:S01]  /*273c0*/  @!P1 LDC R17, c[0x0][0x9f0] ;  /* 0x00027c00ff119b82 */ /* 0x000e620000000800 */
[----:B------:R-:W-:-:S04]  /*273d0*/  VIMNMX R4, RZ, R4, !PT ;  /* 0x00000004ff047248 */ /* 0x000fc80007fe0100 */
[----:B------:R-:W-:-:S13]  /*273e0*/  ISETP.GT.AND P0, PT, R6, R4, PT ;  /* 0x000000040600720c */ /* 0x000fda0003f04270 */
[----:B------:R-:W-:Y:S05]  /*273f0*/  @!P0 BRA `(.L_x_1723) ;  /* 0x0000000000708947 */ /* 0x000fea0003800000 */
[----:B-1----:R-:W-:-:S04]  /*27400*/  IABS R0, R17 ;  /* 0x0000001100007213 */ /* 0x002fc80000000000 */
[----:B------:R-:W1:Y:S08]  /*27410*/  I2F.RP R2, R0 ;  /* 0x0000000000027306 */ /* 0x000e700000209400 */
[----:B-1----:R-:W1:Y:S02]  /*27420*/  MUFU.RCP R2, R2 ;  /* 0x0000000200027308 */ /* 0x002e640000001000 */
[----:B-1----:R-:W-:-:S06]  /*27430*/  VIADD R2, R2, 0xffffffe ;  /* 0x0ffffffe02027836 */ /* 0x002fcc0000000000 */
[----:B------:R-:W1:Y:S02]  /*27440*/  F2I.FTZ.U32.TRUNC.NTZ R3, R2 ;  /* 0x0000000200037305 */ /* 0x000e64000021f000 */
[----:B-1----:R-:W-:-:S04]  /*27450*/  IMAD.MOV R2, RZ, RZ, -R3 ;  /* 0x000000ffff027224 */ /* 0x002fc800078e0a03 */
[----:B------:R-:W-:Y:S02]  /*27460*/  IMAD R5, R2, R0, RZ ;  /* 0x0000000002057224 */ /* 0x000fe400078e02ff */
[----:B------:R-:W-:-:S04]  /*27470*/  IMAD.MOV.U32 R2, RZ, RZ, RZ ;  /* 0x000000ffff027224 */ /* 0x000fc800078e00ff */
[----:B------:R-:W-:Y:S01]  /*27480*/  IMAD.HI.U32 R8, R3, R5, R2 ;  /* 0x0000000503087227 */ /* 0x000fe200078e0002 */
[----:B------:R-:W-:Y:S02]  /*27490*/  IADD3 R5, R17, -0x1, R6 ;  /* 0xffffffff11057810 */ /* 0x000fe40007ffe006 */
[----:B------:R-:W-:-:S03]  /*274a0*/  IABS R2, R17 ;  /* 0x0000001100027213 */ /* 0x000fc60000000000 */
[----:B------:R-:W-:Y:S02]  /*274b0*/  IMAD.IADD R5, R5, 0x1, -R4 ;  /* 0x0000000105057824 */ /* 0x000fe400078e0a04 */
[----:B------:R-:W-:-:S03]  /*274c0*/  IMAD.MOV R2, RZ, RZ, -R2 ;  /* 0x000000ffff027224 */ /* 0x000fc600078e0a02 */
[----:B------:R-:W-:Y:S01]  /*274d0*/  IABS R3, R5 ;  /* 0x0000000500037213 */ /* 0x000fe20000000000 */
[----:B------:R-:W-:Y:S01]  /*274e0*/  IMAD.MOV.U32 R7, RZ, RZ, R2 ;  /* 0x000000ffff077224 */ /* 0x000fe200078e0002 */
        /* <DEDUP_REMOVED lines=13> */
.L_x_1723:
[----:B------:R-:W-:Y:S05]  /*275c0*/  BSYNC B0 ;  /* 0x0000000000007941 */ /* 0x000fea0003800000 */
.L_x_1722:
[----:B------:R-:W2:Y:S02]  /*275d0*/  LDL.LU R2, [R1+0x8] ;  /* 0x0000080001027983 */ /* 0x000ea40000300800 */
[----:B--2---:R-:W-:-:S05]  /*275e0*/  IMAD R3, R2, R0, R4 ;  /* 0x0000000002037224 */ /* 0x004fca00078e0204 */
[----:B------:R-:W-:Y:S01]  /*275f0*/  VIADDMNMX R2, R3, R0, R6, PT ;  /* 0x0000000003027246 */ /* 0x000fe20003800106 */
[----:B------:R2:W-:Y:S03]  /*27600*/  STL [R1+0x2c], R3 ;  /* 0x00002c0301007387 */ /* 0x0005e60000100800 */
[----:B------:R-:W-:Y:S01]  /*27610*/  ISETP.GT.AND P0, PT, R2, R3, PT ;  /* 0x000000030200720c */ /* 0x000fe20003f04270 */
[----:B------:R2:W-:-:S12]  /*27620*/  STL [R1+0x4c], R2 ;  /* 0x00004c0201007387 */ /* 0x0005d80000100800 */
[----:B--2---:R-:W-:Y:S05]  /*27630*/  @P0 BRA `(.L_x_1724) ;  /* 0x0000000000480947 */ /* 0x004fea0003800000 */
[----:B------:R-:W2:Y:S02]  /*27640*/  S2R R2, SR_TID.X ;  /* 0x0000000000027919 */ /* 0x000ea40000002100 */
[----:B--2---:R-:W-:-:S04]  /*27650*/  LOP3.LUT R2, R2, 0x7f, RZ, 0xc0, !PT ;  /* 0x0000007f02027812 */ /* 0x004fc800078ec0ff */
[----:B------:R-:W-:-:S13]  /*27660*/  ISETP.NE.AND P0, PT, R2, RZ, PT ;  /* 0x000000ff0200720c */ /* 0x000fda0003f05270 */
[----:B------:R-:W-:Y:S05]  /*27670*/  @P0 BRA `(.L_x_1725) ;  /* 0x00000034006c0947 */ /* 0x000fea0003800000 */
[----:B------:R-:W2:Y:S01]  /*27680*/  S2R R2, SR_LANEID ;  /* 0x0000000000027919 */ /* 0x000ea20000000000 */
[----:B------:R-:W-:Y:S01]  /*27690*/  VOTEU.ANY UR4, UPT, PT ;  /* 0x0000000000047886 */ /* 0x000fe200038e0100 */
[----:B------:R-:W3:Y:S01]  /*276a0*/  LDC.64 R4, c[0x0][0xc60] ;  /* 0x00031800ff047b82 */ /* 0x000ee20000000a00 */
[----:B------:R-:W2:Y:S02]  /*276b0*/  FLO.U32 R0, UR4 ;  /* 0x0000000400007d00 */ /* 0x000ea400080e0000 */
[----:B--2---:R-:W-:-:S06]  /*276c0*/  ISETP.EQ.U32.AND P0, PT, R0, R2, PT ;  /* 0x000000020000720c */ /* 0x004fcc0003f02070 */
[----:B------:R-:W3:Y:S07]  /*276d0*/  POPC R2, UR4 ;  /* 0x0000000400027d09 */ /* 0x000eee0008000000 */
[----:B---3--:R-:W2:Y:S04]  /*276e0*/  @P0 ATOMG.E.ADD.STRONG.GPU PT, R2, desc[UR46][R4.64], R2 ;  /* 0x00000002040209a8 */ /* 0x008ea800081ee1ee */
[----:B--2---:R2:W3:Y:S02]  /*276f0*/  SHFL.IDX PT, R2, R2, R0, 0x1f ;  /* 0x00001f0002027589 */ /* 0x0044e400000e0000 */
[----:B--2---:R-:W2:Y:S02]  /*27700*/  S2R R0, SR_LTMASK ;  /* 0x0000000000007919 */ /* 0x004ea40000003900 */
[----:B--2---:R-:W-:-:S06]  /*27710*/  LOP3.LUT R0, R0, UR4, RZ, 0xc0, !PT ;  /* 0x0000000400007c12 */ /* 0x004fcc000f8ec0ff */
[----:B------:R-:W3:Y:S02]  /*27720*/  POPC R0, R0 ;  /* 0x0000000000007309 */ /* 0x000ee40000000000 */
[----:B---3--:R-:W-:-:S05]  /*27730*/  IADD3 R0, R2, UR37, R0 ;  /* 0x0000002502007c10 */ /* 0x008fca000fffe000 */
[----:B------:R2:W-:Y:S01]  /*27740*/  STL [R1], R0 ;  /* 0x0000000001007387 */ /* 0x0005e20000100800 */
[----:B------:R-:W-:Y:S05]  /*27750*/  BRA `(.L_x_1725) ;  /* 0x0000003400347947 */ /* 0x000fea0003800000 */
.L_x_1724:
        /* <DEDUP_REMOVED lines=19> */
[----:B012---:R-:W-:Y:S05]  /*27890*/  CALL.ABS.NOINC R2 ;  /* 0x0000000002007343 */ /* 0x007fea0003c00000 */
.L_x_1727:
[----:B------:R-:W-:Y:S05]  /*278a0*/  BSYNC B6 ;  /* 0x0000000000067941 */ /* 0x000fea0003800000 */
.L_x_1726:
[----:B-1----:R-:W2:Y:S01]  /*278b0*/  LDL.LU R17, [R1+0x28] ;  /* 0x0000280001117983 */ /* 0x002ea20000300800 */
        /* <DEDUP_REMOVED lines=13> */
[----:B------:R-:W2:Y:S01]  /*27990*/  LDC.64 R2, c[0x4][R2] ;  /* 0x0100000002027b82 */ /* 0x000ea20000000a00 */
        /* <DEDUP_REMOVED lines=8> */
[----:B012---:R-:W-:Y:S05]  /*27a20*/  CALL.ABS.NOINC R2 ;  /* 0x0000000002007343 */ /* 0x007fea0003c00000 */
.L_x_1729:
[----:B------:R-:W-:Y:S05]  /*27a30*/  BSYNC B6 ;  /* 0x0000000000067941 */ /* 0x000fea0003800000 */
.L_x_1728:
        /* <DEDUP_REMOVED lines=20> */
.L_x_1731:
[----:B------:R-:W-:Y:S05]  /*27b80*/  BSYNC B6 ;  /* 0x0000000000067941 */ /* 0x000fea0003800000 */
.L_x_1730:
        /* <DEDUP_REMOVED lines=19> */
.L_x_1733:
[----:B------:R-:W-:Y:S05]  /*27cc0*/  BSYNC B6 ;  /* 0x0000000000067941 */ /* 0x000fea0003800000 */
.L_x_1732:
[----:B-1----:R-:W2:Y:S01]  /*27cd0*/  LDL R17, [R1+0xc] ;  /* 0x00000c0001117983 */ /* 0x002ea20000100800 */
[----:B------:R-:W-:Y:S02]  /*27ce0*/  ULDC.64 UR4, c[0x0][0x9f8] ;  /* 0x00027e0000047ab9 */ /* 0x000fe40000000a00 */
[----:B------:R-:W-:-:S04]  /*27cf0*/  ISETP.NE.U32.AND P0, PT, RZ, UR4, PT ;  /* 0x00000004ff007c0c */ /* 0x000fc8000bf05070 */
[----:B------:R-:W-:Y:S01]  /*27d00*/  ISETP.NE.AND.EX P0, PT, RZ, UR5, PT, P0 ;  /* 0x00000005ff007c0c */ /* 0x000fe2000bf05300 */
[----:B------:R-:W-:-:S12]  /*27d10*/  ULDC.64 UR4, c[0x0][0xa08] ;  /* 0x0002820000047ab9 */ /* 0x000fd80000000a00 */
[----:B------:R-:W1:Y:S01]  /*27d20*/  @P0 LDC.64 R2, c[0x0][0x9f8] ;  /* 0x00027e00ff020b82 */ /* 0x000e620000000a00 */
[----:B--2---:R-:W-:Y:S02]  /*27d30*/  IMAD.MOV.U32 R9, RZ, RZ, R17 ;  /* 0x000000ffff097224 */ /* 0x004fe400078e0011 */
[----:B-1----:R-:W-:-:S05]  /*27d40*/  @P0 IMAD.WIDE R2, R17, 0x4, R2 ;  /* 0x0000000411020825 */ /* 0x002fca00078e0202 */
[----:B------:R1:W2:Y:S02]  /*27d50*/  @P0 LDG.E R9, desc[UR46][R2.64] ;  /* 0x0000002e02090981 */ /* 0x0002a4000c1e1900 */
[----:B-1----:R-:W1:Y:S02]  /*27d60*/  LDC.64 R2, c[0x0][0x418] ;  /* 0x00010600ff027b82 */ /* 0x002e640000000a00 */
[----:B-1----:R-:W-:Y:S01]  /*27d70*/  LOP3.LUT P0, RZ, R2, UR4, RZ, 0xfc, !PT ;  /* 0x0000000402ff7c12 */ /* 0x002fe2000f80fcff */
[----:B------:R-:W-:-:S03]  /*27d80*/  UMOV UR4, 0xffffffff ;  /* 0xffffffff00047882 */ /* 0x000fc60000000000 */
[----:B------:R-:W-:Y:S02]  /*27d90*/  LOP3.LUT P0, RZ, R3, UR5, RZ, 0xfc, P0 ;  /* 0x0000000503ff7c12 */ /* 0x000fe4000800fcff */
[----:B--2---:R-:W-:Y:S01]  /*27da0*/  SHF.R.S32.HI R10, RZ, 0x1f, R9 ;  /* 0x0000001fff0a7819 */ /* 0x004fe20000011409 */
[----:B------:R1:W-:Y:S01]  /*27db0*/  STL [R1+0x8], R9 ;  /* 0x0000080901007387 */ /* 0x0003e20000100800 */
[----:B------:R-:W-:-:S03]  /*27dc0*/  SEL R17, R9, RZ, !P0 ;  /* 0x000000ff09117207 */ /* 0x000fc60004000000 */
[----:B------:R1:W-:Y:S01]  /*27dd0*/  STL [R1+0x30], R10 ;  /* 0x0000300a01007387 */ /* 0x0003e20000100800 */
[----:B------:R-:W-:Y:S05]  /*27de0*/  BRA.DIV UR4, `(.L_x_1734) ;  /* 0x000000a204c47947 */ /* 0x000fea000b800000 */
[----:B------:R-:W2:Y:S02]  /*27df0*/  S2R R0, SR_TID.X ;  /* 0x0000000000007919 */ /* 0x000ea40000002100 */
[----:B--2---:R-:W-:-:S04]  /*27e00*/  SHF.R.U32.HI R0, RZ, 0x5, R0 ;  /* 0x00000005ff007819 */ /* 0x004fc80000011600 */
[----:B------:R-:W-:-:S05]  /*27e10*/  LOP3.LUT R0, R0, 0x3, RZ, 0xc0, !PT ;  /* 0x0000000300007812 */ /* 0x000fca00078ec0ff */
[----:B------:R2:W3:Y:S02]  /*27e20*/  SHFL.IDX PT, R14, R0, RZ, 0x1f ;  /* 0x00001fff000e7589 */ /* 0x0004e400000e0000 */
.L_x_2040:
[----:B--2---:R-:W2:Y:S01]  /*27e30*/  LDL.LU R0, [R1+0x28] ;  /* 0x0000280001007983 */ /* 0x004ea20000300800 */
[----:B------:R-:W-:Y:S02]  /*27e40*/  PLOP3.LUT P1, PT, PT, PT, PT, 0x8, 0x0 ;  /* 0x000000000000781c */ /* 0x000fe40003f2e170 */
[----:B---3--:R-:W-:Y:S02]  /*27e50*/  ISETP.NE.AND P0, PT, R14, RZ, PT ;  /* 0x000000ff0e00720c */ /* 0x008fe40003f05270 */
[----:B--2---:R-:W-:-:S09]  /*27e60*/  LOP3.LUT R0, R0, 0xfffffffe, RZ, 0xc0, !PT ;  /* 0xfffffffe00007812 */ /* 0x004fd200078ec0ff */
[----:B------:R-:W-:-:S05]  /*27e70*/  @P1 LOP3.LUT R0, R0, 0x1, RZ, 0xfc, !PT ;  /* 0x0000000100001812 */ /* 0x000fca00078efcff */
[----:B------:R2:W-:Y:S01]  /*27e80*/  STL [R1+0x28], R0 ;  /* 0x0000280001007387 */ /* 0x0005e20000100800 */
[----:B------:R-:W-:Y:S05]  /*27e90*/  @P0 BRA `(.L_x_1735) ;  /* 0x0000000400900947 */ /* 0x000fea0003800000 */
[----:B------:R-:W-:-:S03]  /*27ea0*/  UMOV UR4, 0xffffffff ;  /* 0xffffffff00047882 */ /* 0x000fc60000000000 */
[----:B------:R-:W-:Y:S05]  /*27eb0*/  BRA.DIV UR4, `(.L_x_1736) ;  /* 0x000000a204c47947 */ /* 0x000fea000b800000 */
[----:B------:R-:W-:-:S13]  /*27ec0*/  ELECT P6, URZ, PT ;  /* 0x00000000003f782f */ /* 0x000fda00038c0000 */
.L_x_2043:
[----:B------:R-:W-:Y:S05]  /*27ed0*/  @!P6 BRA `(.L_x_1735) ;  /* 0x000000040080e947 */ /* 0x000fea0003800000 */
[----:B--2---:R-:W2:Y:S01]  /*27ee0*/  LDL R0, [R1+0x4c] ;  /* 0x00004c0001007983 */ /* 0x004ea20000100800 */
[----:B------:R-:W-:-:S04]  /*27ef0*/  ISETP.NE.U32.AND P0, PT, R2, RZ, PT ;  /* 0x000000ff0200720c */ /* 0x000fc80003f05070 */
[----:B------:R-:W-:Y:S01]  /*27f00*/  ISETP.NE.AND.EX P0, PT, R3, RZ, PT, P0 ;  /* 0x000000ff0300720c */ /* 0x000fe20003f05300 */
[----:B--2---:R-:W-:-:S12]  /*27f10*/  VIADD R4, R0, 0xffffffff ;  /* 0xffffffff00047836 */ /* 0x004fd80000000000 */
[----:B------:R-:W-:Y:S05]  /*27f20*/  @!P0 BRA `(.L_x_1737) ;  /* 0x0000000000488947 */ /* 0x000fea0003800000 */
[----:B------:R-:W2:Y:S01]  /*27f30*/  LDC R8, c[0x0][0x43c] ;  /* 0x00010f00ff087b82 */ /* 0x000ea20000000800 */
[----:B------:R-:W-:Y:S01]  /*27f40*/  IMAD.MOV.U32 R0, RZ, RZ, R4 ;  /* 0x000000ffff007224 */ /* 0x000fe200078e0004 */
[----:B------:R-:W-:Y:S01]  /*27f50*/  ULDC.64 UR4, c[0x0][0x428] ;  /* 0x00010a0000047ab9 */ /* 0x000fe20000000a00 */
[----:B--2---:R-:W-:-:S13]  /*27f60*/  ISETP.NE.AND P0, PT, R8, 0x1, PT ;  /* 0x000000010800780c */ /* 0x004fda0003f05270 */
[----:B------:R-:W2:Y:S02]  /*27f70*/  @P0 LDC.64 R6, c[0x0][0x440] ;  /* 0x00011000ff060b82 */ /* 0x000ea40000000a00 */
[----:B--2---:R-:W-:-:S05]  /*27f80*/  @P0 IMAD.HI.U32 R6, R4, R6, RZ ;  /* 0x0000000604060227 */ /* 0x004fca00078e00ff */
        /* <DEDUP_REMOVED lines=8> */
[----:B------:R-:W-:-:S04]  /*28010*/  LEA R2, P0, R6, R2, 0x2 ;  /* 0x0000000206027211 */ /* 0x000fc800078010ff */
[----:B------:R-:W-:-:S04]  /*28020*/  IADD3 R0, R7, R0, RZ ;  /* 0x0000000007007210 */ /* 0x000fc80007ffe0ff */
[----:B------:R-:W-:-:S05]  /*28030*/  LEA.HI.X R3, R6, R3, R0, 0x2, P0 ;  /* 0x0000000306037211 */ /* 0x000fca00000f1400 */
[----:B------:R2:W5:Y:S02]  /*28040*/  LDG.E R17, desc[UR46][R2.64] ;  /* 0x0000002e02117981 */ /* 0x000564000c1e1900 */
.L_x_1737:
[----:B------:R-:W3:Y:S04]  /*28050*/  LDL R0, [R1+0x14] ;  /* 0x0000140001007983 */ /* 0x000ee80000100800 */
[----:B--2---:R-:W2:Y:S01]  /*28060*/  LDL R2, [R1+0x20] ;  /* 0x0000200001027983 */ /* 0x004ea20000100800 */
[----:B-1----:R-:W1:Y:S02]  /*28070*/  S2R R9, SR_TID.X ;  /* 0x0000000000097919 */ /* 0x002e640000002100 */
[----:B-1----:R-:W-:-:S04]  /*28080*/  LOP3.LUT R9, R9, 0x7f, RZ, 0xc0, !PT ;  /* 0x0000007f09097812 */ /* 0x002fc800078ec0ff */
[----:B------:R-:W-:Y:S01]  /*28090*/  ISETP.NE.AND P1, PT, R9, RZ, PT ;  /* 0x000000ff0900720c */ /* 0x000fe20003f25270 */
[----:B---3--:R-:W-:Y:S01]  /*280a0*/  IMAD R0, R0, 0x8, R18 ;  /* 0x0000000800007824 */ /* 0x008fe200078e0212 */
[----:B--2---:R-:W-:-:S04]  /*280b0*/  SHF.L.U32 R3, R2, 0x1f, RZ ;  /* 0x0000001f02037819 */ /* 0x004fc800000006ff */
[----:B------:R-:W1:Y:S02]  /*280c0*/  SYNCS.PHASECHK.TRANS64.TRYWAIT P0, [R0+URZ+0x28480], R3 ;  /* 0x02848003000075a7 */ /* 0x000e64000800017f */
[----:B-1----:R-:W-:Y:S05]  /*280d0*/  @!P0 BRA `(.L_x_1738) ;  /* 0x000000a0005c8947 */ /* 0x002fea0003800000 */
.L_x_2044:
        /* <DEDUP_REMOVED lines=8> */
.L_x_1739:
        /* <DEDUP_REMOVED lines=19> */
[----:B--2---:R-:W-:Y:S01]  /*28290*/  UMOV UR8, UR14 ;  /* 0x0000000e00087c82 */ /* 0x004fe20008000000 */
[----:B------:R-:W-:Y:S02]  /*282a0*/  UMOV UR10, UR15 ;  /* 0x0000000f000a7c82 */ /* 0x000fe40008000000 */
[----:B------:R2:W-:Y:S01]  /*282b0*/  UTMALDG.4D [UR8], [UR4], desc[UR6] ;  /* 0x00000608040075b4 */ /* 0x0005e20008019000 */
[----:B------:R-:W3:Y:S02]  /*282c0*/  SYNCS.PHASECHK.TRANS64.TRYWAIT P0, [R0+URZ+0x28440], R3 ;  /* 0x02844003000075a7 */ /* 0x000ee4000800017f */
[----:B--23--:R-:W-:Y:S05]  /*282d0*/  @!P0 BRA `(.L_x_1740) ;  /* 0x0000009c00f08947 */ /* 0x00cfea0003800000 */
.L_x_2045:
[----:B------:R-:W-:Y:S05]  /*282e0*/  @P1 BRA `(.L_x_1741) ;  /* 0x00000000001c1947 */ /* 0x000fea0003800000 */
[----:B------:R-:W3:Y:S01]  /*282f0*/  S2R R5, SR_TID.X ;  /* 0x0000000000057919 */ /* 0x000ee20000002100 */
[----:B-12---:R-:W-:-:S04]  /*28300*/  IMAD.MOV.U32 R3, RZ, RZ, 0x4000 ;  /* 0x00004000ff037424 */ /* 0x006fc800078e00ff */
[----:B------:R4:W-:Y:S01]  /*28310*/  SYNCS.ARRIVE.TRANS64 RZ, [R0+URZ+0x28430], R3 ;  /* 0x0284300300ff79a7 */ /* 0x0009e2000800003f */
[----:B---3--:R-:W-:-:S04]  /*28320*/  LOP3.LUT R5, R5, 0x1f, RZ, 0xc0, !PT ;  /* 0x0000001f05057812 */ /* 0x008fc800078ec0ff */
[----:B------:R-:W-:-:S13]  /*28330*/  ISETP.NE.AND P0, PT, R5, RZ, PT ;  /* 0x000000ff0500720c */ /* 0x000fda0003f05270 */
[----:B----4-:R-:W-:Y:S05]  /*28340*/  @!P0 BRA `(.L_x_1741) ;  /* 0x0000000000048947 */ /* 0x010fea0003800000 */
[----:B------:R-:W-:Y:S01]  /*28350*/  BPT.TRAP 0x1 ;  /* 0x000000040000795c */ /* 0x000fe20000300000 */
.L_x_1741:
[----:B-12---:R-:W2:Y:S01]  /*28360*/  LDL.LU R3, [R1+0x28] ;  /* 0x0000280001037983 */ /* 0x006ea20000300800 */
        /* <DEDUP_REMOVED lines=16> */
[----:B-1----:R-:W-:Y:S01]  /*28470*/  UMOV UR8, UR14 ;  /* 0x0000000e00087c82 */ /* 0x002fe20008000000 */
[----:B------:R-:W-:Y:S02]  /*28480*/  UMOV UR10, UR15 ;  /* 0x0000000f000a7c82 */ /* 0x000fe40008000000 */
[----:B------:R3:W-:Y:S01]  /*28490*/  UTMALDG.4D [UR8], [UR4], desc[UR6] ;  /* 0x00000608040075b4 */ /* 0x0007e20008019000 */
[----:B--2---:R-:W-:-:S04]  /*284a0*/  LOP3.LUT R3, R3, 0xfffffffe, RZ, 0xc0, !PT ;  /* 0xfffffffe03037812 */ /* 0x004fc800078ec0ff */
[----:B------:R-:W-:-:S05]  /*284b0*/  @P0 LOP3.LUT R3, R3, 0x1, RZ, 0xfc, !PT ;  /* 0x0000000103030812 */ /* 0x000fca00078efcff */
[----:B------:R3:W-:Y:S01]  /*284c0*/  STL [R1+0x28], R3 ;  /* 0x0000280301007387 */ /* 0x0007e20000100800 */
[----:B------:R-:W-:Y:S01]  /*284d0*/  NOP ;  /* 0x0000000000007918 */ /* 0x000fe20000000000 */
.L_x_1735:
[----:B---3--:R-:W2:Y:S01]  /*284e0*/  LDL.LU R3, [R1+0x50] ;  /* 0x0000500001037983 */ /* 0x008ea20000300800 */
[----:B------:R-:W-:Y:S05]  /*284f0*/  WARPSYNC.ALL ;  /* 0x0000000000007948 */ /* 0x000fea0003800000 */
[----:B------:R-:W-:Y:S01]  /*28500*/  ULDC.64 UR4, c[0x0][0x298] ;  /* 0x0000a60000047ab9 */ /* 0x000fe20000000a00 */
[----:B------:R-:W-:Y:S01]  /*28510*/  BSSY B6, `(.L_x_1742) ;  /* 0x000001c000067945 */ /* 0x000fe20003800000 */
[----:B------:R-:W-:Y:S01]  /*28520*/  BAR.SYNC.DEFER_BLOCKING 0x8, 0x180 ;  /* 0x0206000000007b1d */ /* 0x000fe20000010000 */
[----:B--2---:R-:W-:Y:S01]  /*28530*/  SHF.R.S32.HI R0, RZ, 0x1f, R3 ;  /* 0x0000001fff007819 */ /* 0x004fe20000011403 */
[----:B------:R-:W-:-:S04]  /*28540*/  IMAD.WIDE.U32 R4, R3, UR4, RZ ;  /* 0x0000000403047c25 */ /* 0x000fc8000f8e00ff */
[----:B------:R-:W-:Y:S01]  /*28550*/  IMAD R2, R0, UR4, RZ ;  /* 0x0000000400027c24 */ /* 0x000fe2000f8e02ff */
[----:B------:R2:W-:Y:S01]  /*28560*/  STL.64 [R1+0x50], R4 ;  /* 0x0000500401007387 */ /* 0x0005e20000100a00 */
[----:B------:R-:W-:Y:S02]  /*28570*/  VIADD R0, R18, 0x18000 ;  /* 0x0001800012007836 */ /* 0x000fe40000000000 */
[----:B------:R-:W-:-:S03]  /*28580*/  IMAD R2, R3, UR5, R2 ;  /* 0x0000000503027c24 */ /* 0x000fc6000f8e0202 */
[----:B------:R-:W-:Y:S01]  /*28590*/  LOP3.LUT P0, RZ, R0, 0x3ff, RZ, 0xc0, !PT ;  /* 0x000003ff00ff7812 */ /* 0x000fe2000780c0ff */
[----:B------:R-:W-:-:S05]  /*285a0*/  IMAD.IADD R0, R5, 0x1, R2 ;  /* 0x0000000105007824 */ /* 0x000fca00078e0202 */
[----:B------:R2:W-:Y:S07]  /*285b0*/  STL [R1+0x58], R0 ;  /* 0x0000580001007387 */ /* 0x0005ee0000100800 */
[----:B------:R-:W-:Y:S05]  /*285c0*/  @!P0 BRA `(.L_x_1743) ;  /* 0x0000000000408947 */ /* 0x000fea0003800000 */
[----:B------:R-:W-:Y:S01]  /*285d0*/  MOV R2, 0x0 ;  /* 0x0000000000027802 */ /* 0x000fe20000000f00 */
[----:B------:R-:W-:Y:S01]  /*285e0*/  ULDC.64 UR4, c[0x4][0x1c8] ;  /* 0x0100720000047ab9 */ /* 0x000fe20000000a00 */
[----:B------:R-:W-:Y:S01]  /*285f0*/  ULDC.64 UR6, c[0x4][0x1d0] ;  /* 0x0100740000067ab9 */ /* 0x000fe20000000a00 */
[----:B------:R-:W-:Y:S01]  /*28600*/  ULDC.64 UR8, c[0x4][0x138] ;  /* 0x01004e0000087ab9 */ /* 0x000fe20000000a00 */
[----:B--2---:R-:W-:Y:S02]  /*28610*/  IMAD.U32 R4, RZ, RZ, UR4 ;  /* 0x00000004ff047e24 */ /* 0x004fe4000f8e00ff */
[----:B------:R-:W2:Y:S01]  /*28620*/  LDC.64 R2, c[0x4][R2] ;  /* 0x0100000002027b82 */ /* 0x000ea20000000a00 */
[----:B------:R-:W-:Y:S02]  /*28630*/  IMAD.U32 R5, RZ, RZ, UR5 ;  /* 0x00000005ff057e24 */ /* 0x000fe4000f8e00ff */
[----:B------:R-:W-:Y:S02]  /*28640*/  IMAD.U32 R6, RZ, RZ, UR6 ;  /* 0x00000006ff067e24 */ /* 0x000fe4000f8e00ff */
[----:B------:R-:W-:-:S02]  /*28650*/  IMAD.U32 R7, RZ, RZ, UR7 ;  /* 0x00000007ff077e24 */ /* 0x000fc4000f8e00ff */
[----:B-1----:R-:W-:Y:S02]  /*28660*/  IMAD.U32 R10, RZ, RZ, UR8 ;  /* 0x00000008ff0a7e24 */ /* 0x002fe4000f8e00ff */
[----:B------:R-:W-:Y:S02]  /*28670*/  IMAD.U32 R11, RZ, RZ, UR9 ;  /* 0x00000009ff0b7e24 */ /* 0x000fe4000f8e00ff */
[----:B------:R-:W-:Y:S02]  /*28680*/  IMAD.MOV.U32 R8, RZ, RZ, 0x70 ;  /* 0x00000070ff087424 */ /* 0x000fe400078e00ff */
[----:B------:R-:W-:Y:S02]  /*28690*/  IMAD.MOV.U32 R12, RZ, RZ, 0x1 ;  /* 0x00000001ff0c7424 */ /* 0x000fe400078e00ff */
[----:B------:R-:W-:-:S07]  /*286a0*/  IMAD.MOV.U32 R13, RZ, RZ, RZ ;  /* 0x000000ffff0d7224 */ /* 0x000fce00078e00ff */
[----:B------:R-:W-:-:S07]  /*286b0*/  LEPC R20, `(.L_x_1743) ;  /* 0x000000001014794e */ /* 0x000fce0000000000 */
[----:B0-2---:R-:W-:Y:S05]  /*286c0*/  CALL.ABS.NOINC R2 ;  /* 0x0000000002007343 */ /* 0x005fea0003c00000 */
.L_x_1743:
[----:B------:R-:W-:Y:S05]  /*286d0*/  BSYNC B6 ;  /* 0x0000000000067941 */ /* 0x000fea0003800000 */
.L_x_1742:
[----:B--2---:R-:W2:Y:S01]  /*286e0*/  LDL.LU R0, [R1+0x58] ;  /* 0x0000580001007983 */ /* 0x004ea20000300800 */
[----:B------:R-:W-:Y:S01]  /*286f0*/  ULDC.64 UR6, c[0x0][0xa00] ;  /* 0x0002800000067ab9 */ /* 0x000fe20000000a00 */
[----:B------:R-:W3:Y:S01]  /*28700*/  LDC R7, c[0x0][0x448] ;  /* 0x00011200ff077b82 */ /* 0x000ee20000000800 */
[----:B------:R-:W-:Y:S01]  /*28710*/  ULDC.64 UR4, c[0x0][0x2d8] ;  /* 0x0000b60000047ab9 */ /* 0x000fe20000000a00 */
[----:B------:R-:W2:Y:S04]  /*28720*/  LDL.LU.64 R2, [R1+0x50] ;  /* 0x0000500001027983 */ /* 0x000ea80000300a00 */
[----:B------:R-:W4:Y:S04]  /*28730*/  LDL R6, [R1+0xc] ;  /* 0x00000c0001067983 */ /* 0x000f280000100800 */
[----:B------:R-:W3:Y:S01]  /*28740*/  LDL R8, [R1+0x4] ;  /* 0x0000040001087983 */ /* 0x000ee20000100800 */
[----:B------:R-:W-:-:S04]  /*28750*/  ISETP.NE.U32.AND P0, PT, RZ, UR6, PT ;  /* 0x00000006ff007c0c */ /* 0x000fc8000bf05070 */
[----:B------:R-:W-:Y:S01]  /*28760*/  ISETP.NE.AND.EX P0, PT, RZ, UR7, PT, P0 ;  /* 0x00000007ff007c0c */ /* 0x000fe2000bf05300 */
[----:B------:R-:W0:Y:S01]  /*28770*/  S2R R5, SR_TID.X ;  /* 0x0000000000057919 */ /* 0x000e220000002100 */
[----:B------:R-:W-:Y:S01]  /*28780*/  ULDC.64 UR6, c[0x0][0x280] ;  /* 0x0000a00000067ab9 */ /* 0x000fe20000000a00 */
[----:B0-----:R-:W-:-:S04]  /*28790*/  LOP3.LUT R5, R5, 0x7f, RZ, 0xc0, !PT ;  /* 0x0000007f05057812 */ /* 0x001fc800078ec0ff */
[----:B------:R-:W-:Y:S01]  /*287a0*/  SHF.R.U32.HI R5, RZ, 0x3, R5 ;  /* 0x00000003ff057819 */ /* 0x000fe20000011605 */
[----:B--2---:R-:W-:Y:S01]  /*287b0*/  IMAD.MOV.U32 R3, RZ, RZ, R0 ;  /* 0x000000ffff037224 */ /* 0x004fe200078e0000 */
[----:B----4-:R-:W-:-:S04]  /*287c0*/  SHF.R.S32.HI R0, RZ, 0x1f, R6 ;  /* 0x0000001fff007819 */ /* 0x010fc80000011406 */
[----:B------:R-:W-:Y:S02]  /*287d0*/  SEL R4, R0, RZ, !P0 ;  /* 0x000000ff00047207 */ /* 0x000fe40004000000 */
[----:B------:R-:W-:Y:S02]  /*287e0*/  SEL R0, R6, RZ, !P0 ;  /* 0x000000ff06007207 */ /* 0x000fe40004000000 */
[----:B------:R-:W1:Y:S01]  /*287f0*/  S2R R6, SR_TID.X ;  /* 0x0000000000067919 */ /* 0x000e620000002100 */
[----:B---3--:R-:W-:Y:S01]  /*28800*/  ISETP.NE.AND P0, PT, R7, 0x1, PT ;  /* 0x000000010700780c */ /* 0x008fe20003f05270 */
[----:B------:R-:W-:-:S04]  /*28810*/  IMAD.WIDE.U32 R2, R16, UR4, R2 ;  /* 0x0000000410027c25 */ /* 0x000fc8000f8e0002 */
[----:B------:R-:W-:Y:S01]  /*28820*/  IMAD R3, R16, UR5, R3 ;  /* 0x0000000510037c24 */ /* 0x000fe2000f8e0203 */
[----:B------:R-:W-:Y:S02]  /*28830*/  ULDC.64 UR4, c[0x0][0x2e0] ;  /* 0x0000b80000047ab9 */ /* 0x000fe40000000a00 */
[----:B------:R-:W-:Y:S02]  /*28840*/  IMAD R4, R4, UR4, RZ ;  /* 0x0000000404047c24 */ /* 0x000fe4000f8e02ff */
[----:B------:R-:W-:-:S04]  /*28850*/  IMAD.WIDE.U32 R2, R0, UR4, R2 ;  /* 0x0000000400027c25 */ /* 0x000fc8000f8e0002 */
[----:B-1----:R-:W-:Y:S02]  /*28860*/  IMAD.SHL.U32 R9, R6, 0x10, RZ ;  /* 0x0000001006097824 */ /* 0x002fe400078e00ff */
[----:B------:R-:W0:Y:S03]  /*28870*/  @P0 LDC R6, c[0x0][0x450] ;  /* 0x00011400ff060b82 */ /* 0x000e260000000800 */
[----:B------:R-:W-:-:S05]  /*28880*/  LOP3.LUT R9, R5, 0x70, R9, 0xf8, !PT ;  /* 0x0000007005097812 */ /* 0x000fca00078ef809 */
[----:B------:R-:W1:Y:S01]  /*28890*/  @P0 LDC R5, c[0x0][0x44c] ;  /* 0x00011300ff050b82 */ /* 0x000e620000000800 */
[----:B------:R-:W-:Y:S01]  /*288a0*/  IMAD R0, R0, UR5, R4 ;  /* 0x0000000500007c24 */ /* 0x000fe2000f8e0204 */
[----:B------:R-:W-:Y:S01]  /*288b0*/  ULDC.64 UR4, c[0x0][0x2d0] ;  /* 0x0000b40000047ab9 */ /* 0x000fe20000000a00 */
[----:B------:R-:W-:Y:S02]  /*288c0*/  IMAD.IADD R4, R9, 0x1, R8 ;  /* 0x0000000109047824 */ /* 0x000fe400078e0208 */
[----:B------:R-:W2:Y:S01]  /*288d0*/  S2R R9, SR_TID.X ;  /* 0x0000000000097919 */ /* 0x000ea20000002100 */
[----:B------:R-:W-:Y:S02]  /*288e0*/  IMAD.IADD R3, R3, 0x1, R0 ;  /* 0x0000000103037824 */ /* 0x000fe400078e0200 */
[----:B------:R-:W-:Y:S02]  /*288f0*/  IMAD.MOV.U32 R0, RZ, RZ, R4 ;  /* 0x000000ffff007224 */ /* 0x000fe400078e0004 */
[----:B-1----:R-:W-:-:S05]  /*28900*/  @P0 IMAD.HI.U32 R5, R4, R5, RZ ;  /* 0x0000000504050227 */ /* 0x002fca00078e00ff */
[----:B0-----:R-:W-:-:S05]  /*28910*/  @P0 SHF.R.U32.HI R0, RZ, R6, R5 ;  /* 0x00000006ff000219 */ /* 0x001fca0000011605 */
[----:B------:R-:W-:-:S04]  /*28920*/  IMAD.MOV R5, RZ, RZ, -R0 ;  /* 0x000000ffff057224 */ /* 0x000fc800078e0a00 */
[----:B------:R-:W-:Y:S01]  /*28930*/  IMAD R4, R7, R5, R4 ;  /* 0x0000000507047224 */ /* 0x000fe200078e0204 */
[----:B------:R-:W-:Y:S01]  /*28940*/  SHF.R.S32.HI R5, RZ, 0x1f, R0 ;  /* 0x0000001fff057819 */ /* 0x000fe20000011400 */
[----:B------:R-:W-:-:S04]  /*28950*/  IMAD.WIDE.U32 R2, R0, UR4, R2 ;  /* 0x0000000400027c25 */ /* 0x000fc8000f8e0002 */
[----:B------:R-:W-:Y:S02]  /*28960*/  IMAD R5, R5, UR4, RZ ;  /* 0x0000000405057c24 */ /* 0x000fe4000f8e02ff */
[----:B--2---:R-:W-:Y:S02]  /*28970*/  IMAD.SHL.U32 R9, R9, 0x10, RZ ;  /* 0x0000001009097824 */ /* 0x004fe400078e00ff */
[----:B------:R-:W-:Y:S01]  /*28980*/  IMAD R0, R0, UR5, R5 ;  /* 0x0000000500007c24 */ /* 0x000fe2000f8e0205 */
[----:B------:R-:W-:Y:S02]  /*28990*/  ULDC.64 UR4, c[0x0][0x2c8] ;  /* 0x0000b20000047ab9 */ /* 0x000fe40000000a00 */
[----:B------:R-:W-:Y:S01]  /*289a0*/  LOP3.LUT R9, R9, 0x70, RZ, 0xc0, !PT ;  /* 0x0000007009097812 */ /* 0x000fe200078ec0ff */
[----:B------:R-:W-:Y:S01]  /*289b0*/  IMAD.IADD R3, R3, 0x1, R0 ;  /* 0x0000000103037824 */ /* 0x000fe200078e0200 */
[----:B------:R-:W-:Y:S02]  /*289c0*/  SHF.R.S32.HI R0, RZ, 0x1f, R4 ;  /* 0x0000001fff007819 */ /* 0x000fe40000011404 */
[----:B------:R-:W-:Y:S01]  /*289d0*/  LOP3.LUT R9, R9, 0x80, RZ, 0xfc, !PT ;  /* 0x0000008009097812 */ /* 0x000fe200078efcff */
        /* <DEDUP_REMOVED lines=14> */
[----:B------:R-:W0:Y:S01]  /*28ac0*/  S2R R6, SR_TID.X ;  /* 0x0000000000067919 */ /* 0x000e220000002100 */
[----:B------:R-:W2:Y:S01]  /*28ad0*/  LDL.LU R11, [R1+0x4] ;  /* 0x00000400010b7983 */ /* 0x000ea20000300800 */
[----:B0-----:R-:W-:-:S04]  /*28ae0*/  LOP3.LUT R6, R6, 0x7f, RZ, 0xc0, !PT ;  /* 0x0000007f06067812 */ /* 0x001fc800078ec0ff */
[----:B------:R-:W-:Y:S02]  /*28af0*/  SHF.R.U32.HI R8, RZ, 0x3, R6 ;  /* 0x00000003ff087819 */ /* 0x000fe40000011606 */
[----:B------:R-:W3:Y:S03]  /*28b00*/  LDL.LU R6, [R1+0x48] ;  /* 0x0000480001067983 */ /* 0x000ee60000300800 */
[----:B--2---:R-:W-:-:S04]  /*28b10*/  IMAD.IADD R0, R8, 0x1, R11 ;  /* 0x0000000108007824 */ /* 0x004fc800078e020b */
[----:B------:R-:W-:Y:S02]  /*28b20*/  VIADD R5, R0, 0x10 ;  /* 0x0000001000057836 */ /* 0x000fe40000000000 */
[----:B---3--:R-:W-:Y:S02]  /*28b30*/  IMAD R2, R6, R7, RZ ;  /* 0x0000000706027224 */ /* 0x008fe400078e02ff */
[----:B------:R-:W0:Y:S04]  /*28b40*/  SHFL.IDX PT, R7, R4, RZ, 0x181f ;  /* 0x00181fff04077589 */ /* 0x000e2800000e0000 */
[----:B------:R-:W1:Y:S01]  /*28b50*/  SHFL.IDX PT, R6, R3, RZ, 0x181f ;  /* 0x00181fff03067589 */ /* 0x000e6200000e0000 */
[-C--:B------:R-:W-:Y:S02]  /*28b60*/  ISETP.GE.AND P4, PT, R0, R2.reuse, PT ;  /* 0x000000020000720c */ /* 0x080fe40003f86270 */
[----:B------:R-:W-:-:S02]  /*28b70*/  ISETP.GE.AND P2, PT, R5, R2, PT ;  /* 0x000000020500720c */ /* 0x000fc40003f46270 */
[----:B------:R-:W2:Y:S04]  /*28b80*/  SHFL.IDX PT, R5, R4, 0x1, 0x181f ;  /* 0x00381f0004057f89 */ /* 0x000ea800000e0000 */
[----:B------:R-:W3:Y:S05]  /*28b90*/  SHFL.IDX PT, R8, R3, 0x1, 0x181f ;  /* 0x00381f0003087f89 */ /* 0x000eea00000e0000 */
[----:B0-----:R-:W-:-:S05]  /*28ba0*/  @!P4 IADD3 R7, P3, R10, R7, RZ ;  /* 0x000000070a07c210 */ /* 0x001fca0007f7e0ff */
[----:B-1----:R-:W-:-:S05]  /*28bb0*/  @!P4 IMAD.X R6, RZ, RZ, R6, P3 ;  /* 0x000000ffff06c224 */ /* 0x002fca00018e0606 */
[----:B------:R-:W-:-:S04]  /*28bc0*/  @!P4 LOP3.LUT R7, R7, R6, RZ, 0x3c, !PT ;  /* 0x000000060707c212 */ /* 0x000fc800078e3cff */
[----:B------:R-:W-:-:S04]  /*28bd0*/  @!P4 LOP3.LUT R6, R7, R6, RZ, 0x3c, !PT ;  /* 0x000000060706c212 */ /* 0x000fc800078e3cff */
[----:B------:R-:W-:-:S05]  /*28be0*/  @!P4 LOP3.LUT R7, R7, R6, RZ, 0x3c, !PT ;  /* 0x000000060707c212 */ /* 0x000fca00078e3cff */
[----:B-----5:R-:W-:Y:S04]  /*28bf0*/  @!P4 LDGSTS.E.BYPASS.LTC128B.128 [R9+0x18000], desc[UR46][R6.64], !P0 ;  /* 0x180000000609cfae */ /* 0x020fe8000c101d6e */
[----:B------:R2:W-:Y:S02]  /*28c00*/  @!P4 LDGSTS.E.BYPASS.LTC128B.128 [R9+0x1c000], desc[UR46][R6.64+0x80], !P1 ;  /* 0x1c0000800609cfae */ /* 0x0005e4000c901d6e */
[----:B--2---:R-:W-:-:S05]  /*28c10*/  @!P2 IADD3 R7, P3, R10, R5, RZ ;  /* 0x000000050a07a210 */ /* 0x004fca0007f7e0ff */
[----:B---3--:R-:W-:-:S05]  /*28c20*/  @!P2 IMAD.X R6, RZ, RZ, R8, P3 ;  /* 0x000000ffff06a224 */ /* 0x008fca00018e0608 */
[----:B------:R-:W-:-:S04]  /*28c30*/  @!P2 LOP3.LUT R7, R7, R6, RZ, 0x3c, !PT ;  /* 0x000000060707a212 */ /* 0x000fc800078e3cff */
[C---:B------:R-:W-:Y:S02]  /*28c40*/  @!P2 LOP3.LUT R6, R7.reuse, R6, RZ, 0x3c, !PT ;  /* 0x000000060706a212 */ /* 0x040fe400078e3cff */
[----:B------:R-:W-:Y:S02]  /*28c50*/  IADD3 R5, R0, 0x20, RZ ;  /* 0x0000002000057810 */ /* 0x000fe40007ffe0ff */
        /* <DEDUP_REMOVED lines=50> */
[----:B------:R0:W1:Y:S04]  /*28f80*/  SHFL.IDX PT, R5, R3, 0x7, 0x181f ;  /* 0x00f81f0003057f89 */ /* 0x00006800000e0000 */
[----:B------:R0:W-:Y:S04]  /*28f90*/  @!P2 LDGSTS.E.BYPASS.LTC128B.128 [R9+0x1b000], desc[UR46][R6.64], !P0 ;  /* 0x1b0000000609afae */ /* 0x0001e8000c101d6e */
[----:B------:R0:W-:Y:S04]  /*28fa0*/  @!P2 LDGSTS.E.BYPASS.LTC128B.128 [R9+0x1f000], desc[UR46][R6.64+0x80], !P1 ;  /* 0x1f0000800609afae */ /* 0x0001e8000c901d6e */
[----:B------:R0:W2:Y:S02]  /*28fb0*/  SHFL.IDX PT, R3, R4, 0x7, 0x181f ;  /* 0x00f81f0004037f89 */ /* 0x0000a400000e0000 */
.L_x_2062:
[----:B------:R-:W-:Y:S01]  /*28fc0*/  VIADD R0, R0, 0x70 ;  /* 0x0000007000007836 */ /* 0x000fe20000000000 */
[----:B------:R-:W-:Y:S04]  /*28fd0*/  BSSY B0, `(.L_x_1745) ;  /* 0x000000a000007945 */ /* 0x000fe80003800000 */
[----:B------:R-:W-:-:S13]  /*28fe0*/  ISETP.GE.AND P2, PT, R0, R2, PT ;  /* 0x000000020000720c */ /* 0x000fda0003f46270 */
[----:B------:R-:W-:Y:S05]  /*28ff0*/  @P2 BRA `(.L_x_1746) ;  /* 0x00000000001c2947 */ /* 0x000fea0003800000 */
[----:B--2---:R-:W-:-:S05]  /*29000*/  IADD3 R2, P2, R10, R3, RZ ;  /* 0x000000030a027210 */ /* 0x004fca0007f5e0ff */
[----:B01----:R-:W-:-:S05]  /*29010*/  IMAD.X R3, RZ, RZ, R5, P2 ;  /* 0x000000ffff037224 */ /* 0x003fca00010e0605 */
[----:B------:R-:W-:Y:S01]  /*29020*/  @!PT LDS RZ, [RZ] ;  /* 0x00000000fffff984 */ /* 0x000fe20000000800 */
[----:B------:R-:W-:Y:S01]  /*29030*/  @!PT LDS RZ, [RZ] ;  /* 0x00000000fffff984 */ /* 0x000fe20000000800 */
[----:B------:R-:W-:Y:S01]  /*29040*/  @!PT LDS RZ, [RZ] ;  /* 0x00000000fffff984 */ /* 0x000fe20000000800 */
[----:B------:R3:W-:Y:S04]  /*29050*/  LDGSTS.E.BYPASS.LTC128B.128 [R9+0x1b800], desc[UR46][R2.64], !P0 ;  /* 0x1b80000002097fae */ /* 0x0007e8000c101d6e */
[----:B------:R3:W-:Y:S02]  /*29060*/  LDGSTS.E.BYPASS.LTC128B.128 [R9+0x1f800], desc[UR46][R2.64+0x80], !P1 ;  /* 0x1f80008002097fae */ /* 0x0007e4000c901d6e */
.L_x_1746:
[----:B------:R-:W-:Y:S05]  /*29070*/  BSYNC B0 ;  /* 0x0000000000007941 */ /* 0x000fea0003800000 */
.L_x_1745:
[----:B------:R-:W-:Y:S01]  /*29080*/  NOP ;  /* 0x0000000000007918 */ /* 0x000fe20000000000 */
[----:B------:R-:W-:-:S13]  /*29090*/  PLOP3.LUT P0, PT, PT, PT, PT, 0x80, 0x0 ;  /* 0x000000000000781c */ /* 0x000fda0003f0f070 */
.L_x_1747:
        /* <DEDUP_REMOVED lines=18> */
.L_x_2063:
[----:B------:R-:W-:Y:S05]  /*291c0*/  BSYNC B0 ;  /* 0x0000000000007941 */ /* 0x000fea0003800000 */
.L_x_1748:
[----:B------:R-:W4:Y:S04]  /*291d0*/  LDL.LU R2, [R1+0x4c] ;  /* 0x00004c0001027983 */ /* 0x000f280000300800 */
[----:B0-2---:R-:W2:Y:S01]  /*291e0*/  LDL R3, [R1+0x2c] ;  /* 0x00002c0001037983 */ /* 0x005ea20000100800 */
[----:B----4-:R-:W-:-:S05]  /*291f0*/  VIADD R2, R2, 0xfffffffe ;  /* 0xfffffffe02027836 */ /* 0x010fca0000000000 */
[----:B--2---:R-:W-:-:S13]  /*29200*/  ISETP.GE.AND P0, PT, R2, R3, PT ;  /* 0x000000030200720c */ /* 0x004fda0003f06270 */
[----:B------:R-:W-:Y:S05]  /*29210*/  @!P0 BRA `(.L_x_1750) ;  /* 0x0000001000448947 */ /* 0x000fea0003800000 */
[----:B---3--:R0:W5:Y:S04]  /*29220*/  LDL.LU R0, [R1+0x14] ;  /* 0x0000140001007983 */ /* 0x0081680000300800 */
[----:B------:R0:W5:Y:S02]  /*29230*/  LDL.LU R3, [R1+0x20] ;  /* 0x0000200001037983 */ /* 0x0001640000300800 */
.L_x_1772:
        /* <DEDUP_REMOVED lines=36> */
.L_x_1753:
[----:B--2---:R-:W-:Y:S01]  /*29480*/  LEA R6, R10, R18, 0x3 ;  /* 0x000000120a067211 */ /* 0x004fe200078e18ff */
[----:B------:R-:W2:Y:S01]  /*29490*/  S2R R4, SR_TID.X ;  /* 0x0000000000047919 */ /* 0x000ea20000002100 */
[----:B------:R-:W-:Y:S01]  /*294a0*/  SHF.L.U32 R5, R9, 0x1f, RZ ;  /* 0x0000001f09057819 */ /* 0x000fe200000006ff */
[----:B------:R-:W-:Y:S03]  /*294b0*/  BSSY B1, `(.L_x_1754) ;  /* 0x0000005000017945 */ /* 0x000fe60003800000 */
[----:B------:R-:W3:Y:S01]  /*294c0*/  SYNCS.PHASECHK.TRANS64.TRYWAIT P0, [R6+URZ+0x28480], R5 ;  /* 0x02848005060075a7 */ /* 0x000ee2000800017f */
[----:B--2---:R-:W-:-:S04]  /*294d0*/  LOP3.LUT R4, R4, 0x7f, RZ, 0xc0, !PT ;  /* 0x0000007f04047812 */ /* 0x004fc800078ec0ff */
[----:B------:R-:W-:Y:S01]  /*294e0*/  ISETP.NE.AND P1, PT, R4, RZ, PT ;  /* 0x000000ff0400720c */ /* 0x000fe20003f25270 */
[----:B---3--:R-:W-:-:S12]  /*294f0*/  @!P0 BRA `(.L_x_1755) ;  /* 0x0000009800488947 */ /* 0x008fd80003800000 */
.L_x_2064:
[----:B------:R-:W-:Y:S05]  /*29500*/  BSYNC B1 ;  /* 0x0000000000017941 */ /* 0x000fea0003800000 */
.L_x_1754:
        /* <DEDUP_REMOVED lines=9> */
.L_x_1757:
[----:B------:R-:W-:Y:S05]  /*295a0*/  BSYNC B1 ;  /* 0x0000000000017941 */ /* 0x000fea0003800000 */
.L_x_1756:
        /* <DEDUP_REMOVED lines=9> */
[----:B---3--:R-:W-:-:S02]  /*29640*/  IMAD R4, R4, 0x4000, R18 ;  /* 0x0000400004047824 */ /* 0x008fc400078e0212 */
[----:B----4-:R-:W-:Y:S02]  /*29650*/  IMAD R8, R8, 0x40, R7 ;  /* 0x0000004008087824 */ /* 0x010fe400078e0207 */
[----:B------:R-:W-:Y:S02]  /*29660*/  VIADD R7, R6, 0x28470 ;  /* 0x0002847006077836 */ /* 0x000fe40000000000 */
[----:B-1----:R-:W-:-:S07]  /*29670*/  VIADD R9, R4, 0x10000 ;  /* 0x0001000004097836 */ /* 0x002fce0000000000 */
.L_x_1758:
        /* <DEDUP_REMOVED lines=16> */
.L_x_1759:
        /* <DEDUP_REMOVED lines=13> */
.L_x_2065:
[----:B------:R-:W-:Y:S05]  /*29850*/  BSYNC B1 ;  /* 0x0000000000017941 */ /* 0x000fea0003800000 */
.L_x_1760:
        /* <DEDUP_REMOVED lines=11> */
.L_x_1763:
[----:B------:R-:W-:Y:S05]  /*29910*/  BSYNC B1 ;  /* 0x0000000000017941 */ /* 0x000fea0003800000 */
.L_x_1762:
        /* <DEDUP_REMOVED lines=8> */
.L_x_1764:
        /* <DEDUP_REMOVED lines=15> */
.L_x_1765:
        /* <DEDUP_REMOVED lines=10> */
.L_x_1752:
[----:B------:R-:W-:Y:S05]  /*29b30*/  BSYNC B0 ;  /* 0x0000000000007941 */ /* 0x000fea0003800000 */
.L_x_1751:
[----:B------:R-:W-:-:S06]  /*29b40*/  UISETP.NE.AND UP0, UPT, UR36, 0x3, UPT ;  /* 0x000000032400788c */ /* 0x000fcc000bf05270 */
[----:B------:R-:W-:-:S13]  /*29b50*/  PLOP3.LUT P0, PT, PT, PT, UP0, 0x80, 0x0 ;  /* 0x000000000000781c */ /* 0x000fda0003f0f008 */
[----:B------:R-:W-:Y:S05]  /*29b60*/  @!P0 BRA `(.L_x_1766) ;  /* 0x0000000000048947 */ /* 0x000fea0003800000 */
[----:B------:R-:W-:Y:S01]  /*29b70*/  BPT.TRAP 0x1 ;  /* 0x000000040000795c */ /* 0x000fe20000300000 */
.L_x_1766:
        /* <DEDUP_REMOVED lines=8> */
.L_x_2066:
[----:B------:R-:W-:Y:S05]  /*29c00*/  BSYNC B0 ;  /* 0x0000000000007941 */ /* 0x000fea0003800000 */
.L_x_1767:
[----:B------:R-:W-:Y:S05]  /*29c10*/  @!P1 BRA `(.L_x_1769) ;  /* 0x0000000000049947 */ /* 0x000fea0003800000 */
[----:B------:R-:W-:Y:S01]  /*29c20*/  BPT.TRAP 0x1 ;  /* 0x000000040000795c */ /* 0x000fe20000300000 */
.L_x_1769:
[----:B------:R-:W-:Y:S01]  /*29c30*/  SHF.L.U32 R3, R3, 0x1f, RZ ;  /* 0x0000001f03037819 */ /* 0x000fe200000006ff */
[----:B------:R-:W-:-:S03]  /*29c40*/  IMAD.SHL.U32 R0, R0, 0x4000, RZ ;  /* 0x0000400000007824 */ /* 0x000fc600078e00ff */
[----:B------:R-:W3:Y:S02]  /*29c50*/  SYNCS.PHASECHK.TRANS64.TRYWAIT P0, [R20+URZ+0x28460], R3 ;  /* 0x02846003140075a7 */ /* 0x000ee4000800017f */
[----:B---3--:R-:W-:Y:S05]  /*29c60*/  @!P0 BRA `(.L_x_1770) ;  /* 0x0000009000a88947 */ /* 0x008fea0003800000 */
.L_x_2067:
[----:B------:R-:W3:Y:S04]  /*29c70*/  LDL R13, [R1+0x18] ;  /* 0x00001800010d7983 */ /* 0x000ee80000100800 */
[----:B------:R-:W4:Y:S04]  /*29c80*/  LDL R12, [R1+0x38] ;  /* 0x00003800010c7983 */ /* 0x000f280000100800 */
[----:B------:R-:W5:Y:S01]  /*29c90*/  LDL R14, [R1+0x10] ;  /* 0x00001000010e7983 */ /* 0x000f620000100800 */
[----:B------:R-:W-:Y:S05]  /*29ca0*/  WARPSYNC.ALL ;  /* 0x0000000000007948 */ /* 0x000fea0003800000 */
[C---:B------:R-:W-:Y:S01]  /*29cb0*/  VIADD R21, R0.reuse, 0x1000 ;  /* 0x0000100000157836 */ /* 0x040fe20000000000 */
[----:B---3--:R-:W-:-:S05]  /*29cc0*/  LOP3.LUT R3, R0, R13, RZ, 0xfc, !PT ;  /* 0x0000000d00037212 */ /* 0x008fca00078efcff */
[----:B------:R-:W-:-:S05]  /*29cd0*/  IMAD.IADD R3, R18, 0x1, R3 ;  /* 0x0000000112037824 */ /* 0x000fca00078e0203 */
[----:B--2---:R4:W2:Y:S02]  /*29ce0*/  LDSM.16.MT88.4 R4, [R3+0x10000] ;  /* 0x010000000304783b */ /* 0x0048a40000004200 */
[----:B----4-:R-:W-:Y:S02]  /*29cf0*/  IADD3 R3, R18, R12, R0 ;  /* 0x0000000c12037210 */ /* 0x010fe40007ffe000 */
[----:B-----5:R-:W-:Y:S02]  /*29d00*/  LOP3.LUT R12, R0, R14, RZ, 0xfc, !PT ;  /* 0x0000000e000c7212 */ /* 0x020fe400078efcff */
[C-C-:B--2---:R-:W-:Y:S02]  /*29d10*/  PRMT R8, R4.reuse, 0x6420, R5.reuse ;  /* 0x0000642004087816 */ /* 0x144fe40000000005 */
[----:B-1----:R-:W-:Y:S02]  /*29d20*/  PRMT R9, R4, 0x7531, R5 ;  /* 0x0000753104097816 */ /* 0x002fe40000000005 */
[----:B------:R-:W-:-:S02]  /*29d30*/  PRMT R10, R6, 0x6420, R7 ;  /* 0x00006420060a7816 */ /* 0x000fc40000000007 */
[----:B------:R-:W-:Y:S02]  /*29d40*/  PRMT R11, R6, 0x7531, R7 ;  /* 0x00007531060b7816 */ /* 0x000fe40000000007 */
[----:B------:R-:W1:Y:S01]  /*29d50*/  LDSM.16.MT88.4 R4, [R3+0x10000] ;  /* 0x010000000304783b */ /* 0x000e620000004200 */
[----:B------:R-:W-:-:S05]  /*29d60*/  IMAD.IADD R12, R19, 0x1, R12 ;  /* 0x00000001130c7824 */ /* 0x000fca00078e020c */
[----:B------:R1:W-:Y:S02]  /*29d70*/  STSM.16.M88.4 [R12], R8 ;  /* 0x000000080c007844 */ /* 0x0003e40000000200 */
[C-C-:B-1----:R-:W-:Y:S02]  /*29d80*/  PRMT R8, R4.reuse, 0x6420, R5.reuse ;  /* 0x0000642004087816 */ /* 0x142fe40000000005 */
[----:B------:R-:W-:Y:S02]  /*29d90*/  PRMT R9, R4, 0x7531, R5 ;  /* 0x0000753104097816 */ /* 0x000fe40000000005 */
[----:B------:R-:W-:Y:S02]  /*29da0*/  LOP3.LUT R4, R21, R14, RZ, 0xfc, !PT ;  /* 0x0000000e15047212 */ /* 0x000fe400078efcff */
[C-C-:B------:R-:W-:Y:S02]  /*29db0*/  PRMT R10, R6.reuse, 0x6420, R7.reuse ;  /* 0x00006420060a7816 */ /* 0x140fe40000000007 */
[----:B------:R-:W-:Y:S01]  /*29dc0*/  PRMT R11, R6, 0x7531, R7 ;  /* 0x00007531060b7816 */ /* 0x000fe20000000007 */
[----:B------:R-:W-:-:S05]  /*29dd0*/  IMAD.IADD R4, R19, 0x1, R4 ;  /* 0x0000000113047824 */ /* 0x000fca00078e0204 */
[----:B------:R1:W-:Y:S02]  /*29de0*/  STSM.16.M88.4 [R4], R8 ;  /* 0x0000000804007844 */ /* 0x0003e40000000200 */
[----:B-1----:R-:W-:Y:S02]  /*29df0*/  IMAD.MOV.U32 R11, RZ, RZ, R13 ;  /* 0x000000ffff0b7224 */ /* 0x002fe400078e000d */
[----:B------:R-:W-:-:S05]  /*29e00*/  VIADD R8, R0, 0x2000 ;  /* 0x0000200000087836 */ /* 0x000fca0000000000 */
[----:B------:R-:W-:-:S05]  /*29e10*/  LOP3.LUT R4, R8, R11, RZ, 0xfc, !PT ;  /* 0x0000000b08047212 */ /* 0x000fca00078efcff */
[----:B------:R-:W-:-:S06]  /*29e20*/  IMAD.IADD R4, R18, 0x1, R4 ;  /* 0x0000000112047824 */ /* 0x000fcc00078e0204 */
[----:B------:R-:W1:Y:S01]  /*29e30*/  LDSM.16.MT88.4 R4, [R4+0x10000] ;  /* 0x010000000404783b */ /* 0x000e620000004200 */
[----:B------:R-:W-:-:S05]  /*29e40*/  IMAD.MOV.U32 R10, RZ, RZ, R14 ;  /* 0x000000ffff0a7224 */ /* 0x000fca00078e000e */
[----:B------:R-:W-:Y:S02]  /*29e50*/  LOP3.LUT R8, R8, R10, RZ, 0xfc, !PT ;  /* 0x0000000a08087212 */ /* 0x000fe400078efcff */
[C-C-:B-1----:R-:W-:Y:S02]  /*29e60*/  PRMT R12, R4.reuse, 0x6420, R5.reuse ;  /* 0x00006420040c7816 */ /* 0x142fe40000000005 */
[----:B------:R-:W-:Y:S02]  /*29e70*/  PRMT R13, R4, 0x7531, R5 ;  /* 0x00007531040d7816 */ /* 0x000fe40000000005 */
[C-C-:B------:R-:W-:Y:S02]  /*29e80*/  PRMT R14, R6.reuse, 0x6420, R7.reuse ;  /* 0x00006420060e7816 */ /* 0x140fe40000000007 */
[----:B------:R-:W-:Y:S02]  /*29e90*/  PRMT R15, R6, 0x7531, R7 ;  /* 0x00007531060f7816 */ /* 0x000fe40000000007 */
[----:B------:R-:W1:Y:S01]  /*29ea0*/  LDSM.16.MT88.4 R4, [R3+0x12000] ;  /* 0x012000000304783b */ /* 0x000e620000004200 */
[----:B------:R-:W-:-:S05]  /*29eb0*/  IMAD.IADD R8, R19, 0x1, R8 ;  /* 0x0000000113087824 */ /* 0x000fca00078e0208 */
[----:B------:R2:W-:Y:S02]  /*29ec0*/  STSM.16.M88.4 [R8], R12 ;  /* 0x0000000c08007844 */ /* 0x0005e40000000200 */
[----:B--2---:R-:W-:Y:S02]  /*29ed0*/  IMAD.MOV.U32 R13, RZ, RZ, R10 ;  /* 0x000000ffff0d7224 */ /* 0x004fe400078e000a */
[----:B------:R-:W-:Y:S02]  /*29ee0*/  VIADD R15, R0, 0x3000 ;  /* 0x00003000000f7836 */ /* 0x000fe40000000000 */
[----:B------:R-:W-:Y:S01]  /*29ef0*/  IMAD.MOV.U32 R14, RZ, RZ, R11 ;  /* 0x000000ffff0e7224 */ /* 0x000fe200078e000b */
[C-C-:B-1----:R-:W-:Y:S02]  /*29f00*/  PRMT R8, R4.reuse, 0x6420, R5.reuse ;  /* 0x0000642004087816 */ /* 0x142fe40000000005 */
[----:B------:R-:W-:Y:S02]  /*29f10*/  PRMT R9, R4, 0x7531, R5 ;  /* 0x0000753104097816 */ /* 0x000fe40000000005 */
[----:B------:R-:W-:-:S02]  /*29f20*/  LOP3.LUT R4, R15, R13, RZ, 0xfc, !PT ;  /* 0x0000000d0f047212 */ /* 0x000fc400078efcff */
[C-C-:B------:R-:W-:Y:S02]  /*29f30*/  PRMT R10, R6.reuse, 0x6420, R7.reuse ;  /* 0x00006420060a7816 */ /* 0x140fe40000000007 */
[----:B------:R-:W-:Y:S02]  /*29f40*/  PRMT R11, R6, 0x7531, R7 ;  /* 0x00007531060b7816 */ /* 0x000fe40000000007 */
[----:B------:R-:W-:-:S05]  /*29f50*/  IADD3 R4, R19, R4, RZ ;  /* 0x0000000413047210 */ /* 0x000fca0007ffe0ff */
[----:B------:R1:W-:Y:S04]  /*29f60*/  STSM.16.M88.4 [R4], R8 ;  /* 0x0000000804007844 */ /* 0x0003e80000000200 */
[----:B-1----:R-:W2:Y:S01]  /*29f70*/  LDL R8, [R1+0x40] ;  /* 0x0000400001087983 */ /* 0x002ea20000100800 */
[----:B------:R-:W-:-:S05]  /*29f80*/  IMAD.MOV.U32 R10, RZ, RZ, R14 ;  /* 0x000000ffff0a7224 */ /* 0x000fca00078e000e */
[----:B------:R-:W-:-:S05]  /*29f90*/  LOP3.LUT R21, R21, R10, RZ, 0xfc, !PT ;  /* 0x0000000a15157212 */ /* 0x000fca00078efcff */
[----:B------:R-:W-:-:S06]  /*29fa0*/  IMAD.IADD R4, R18, 0x1, R21 ;  /* 0x0000000112047824 */ /* 0x000fcc00078e0215 */
[----:B------:R-:W1:Y:S01]  /*29fb0*/  LDSM.16.MT88.4 R4, [R4+0x10000] ;  /* 0x010000000404783b */ /* 0x000e620000004200 */
[----:B------:R-:W-:Y:S02]  /*29fc0*/  IMAD.MOV.U32 R9, RZ, RZ, R13 ;  /* 0x000000ffff097224 */ /* 0x000fe400078e000d */
[----:B------:R-:W-:Y:S01]  /*29fd0*/  IMAD.MOV.U32 R11, RZ, RZ, R15 ;  /* 0x000000ffff0b7224 */ /* 0x000fe200078e000f */
[C-C-:B-1----:R-:W-:Y:S02]  /*29fe0*/  PRMT R12, R4.reuse, 0x6420, R5.reuse ;  /* 0x00006420040c7816 */ /* 0x142fe40000000005 */
[----:B------:R-:W-:Y:S02]  /*29ff0*/  PRMT R13, R4, 0x7531, R5 ;  /* 0x00007531040d7816 */ /* 0x000fe40000000005 */
[C-C-:B------:R-:W-:Y:S02]  /*2a000*/  PRMT R14, R6.reuse, 0x6420, R7.reuse ;  /* 0x00006420060e7816 */ /* 0x140fe40000000007 */
[----:B------:R-:W-:-:S02]  /*2a010*/  PRMT R15, R6, 0x7531, R7 ;  /* 0x00007531060f7816 */ /* 0x000fc40000000007 */
[----:B------:R-:W1:Y:S01]  /*2a020*/  LDSM.16.MT88.4 R4, [R3+0x11000] ;  /* 0x011000000304783b */ /* 0x000e620000004200 */
[----:B--2---:R-:W-:-:S05]  /*2a030*/  IMAD.IADD R0, R8, 0x1, R0 ;  /* 0x0000000108007824 */ /* 0x004fca00078e0200 */
[----:B------:R-:W-:-:S05]  /*2a040*/  IADD3 R21, R19, R0, R9 ;  /* 0x0000000013157210 */ /* 0x000fca0007ffe009 */
[----:B------:R2:W-:Y:S04]  /*2a050*/  STSM.16.M88.4 [R21], R12 ;  /* 0x0000000c15007844 */ /* 0x0005e80000000200 */
[----:B--2---:R-:W2:Y:S01]  /*2a060*/  LDL R13, [R1+0x3c] ;  /* 0x00003c00010d7983 */ /* 0x004ea20000100800 */
[----:B------:R-:W-:Y:S02]  /*2a070*/  IMAD.MOV.U32 R14, RZ, RZ, R10 ;  /* 0x000000ffff0e7224 */ /* 0x000fe400078e000a */
[----:B------:R-:W-:Y:S01]  /*2a080*/  IMAD.MOV.U32 R15, RZ, RZ, R11 ;  /* 0x000000ffff0f7224 */ /* 0x000fe200078e000b */
[C-C-:B-1----:R-:W-:Y:S02]  /*2a090*/  PRMT R8, R4.reuse, 0x6420, R5.reuse ;  /* 0x0000642004087816 */ /* 0x142fe40000000005 */
[----:B------:R-:W-:-:S02]  /*2a0a0*/  PRMT R9, R4, 0x7531, R5 ;  /* 0x0000753104097816 */ /* 0x000fc40000000005 */
[----:B------:R-:W-:Y:S02]  /*2a0b0*/  LOP3.LUT R4, R15, R14, RZ, 0xfc, !PT ;  /* 0x0000000e0f047212 */ /* 0x000fe400078efcff */
[C-C-:B------:R-:W-:Y:S02]  /*2a0c0*/  PRMT R10, R6.reuse, 0x6420, R7.reuse ;  /* 0x00006420060a7816 */ /* 0x140fe40000000007 */
[----:B------:R-:W-:Y:S01]  /*2a0d0*/  PRMT R11, R6, 0x7531, R7 ;  /* 0x00007531060b7816 */ /* 0x000fe20000000007 */
[----:B------:R-:W-:Y:S01]  /*2a0e0*/  IMAD.IADD R4, R18, 0x1, R4 ;  /* 0x0000000112047824 */ /* 0x000fe200078e0204 */
[----:B--2---:R-:W-:-:S05]  /*2a0f0*/  IADD3 R0, R19, R13, R0 ;  /* 0x0000000d13007210 */ /* 0x004fca0007ffe000 */
[----:B------:R-:W-:Y:S04]  /*2a100*/  STSM.16.M88.4 [R0], R8 ;  /* 0x0000000800007844 */ /* 0x000fe80000000200 */
[----:B------:R-:W1:Y:S02]  /*2a110*/  LDSM.16.MT88.4 R4, [R4+0x10000] ;  /* 0x010000000404783b */ /* 0x000e640000004200 */
[C-C-:B-1----:R-:W-:Y:S02]  /*2a120*/  PRMT R12, R4.reuse, 0x6420, R5.reuse ;  /* 0x00006420040c7816 */ /* 0x142fe40000000005 */
[----:B------:R-:W-:Y:S02]  /*2a130*/  PRMT R13, R4, 0x7531, R5 ;  /* 0x00007531040d7816 */ /* 0x000fe40000000005 */
[----:B------:R-:W-:-:S02]  /*2a140*/  PRMT R14, R6, 0x6420, R7 ;  /* 0x00006420060e7816 */ /* 0x000fc40000000007 */
[----:B------:R-:W-:Y:S02]  /*2a150*/  PRMT R15, R6, 0x7531, R7 ;  /* 0x00007531060f7816 */ /* 0x000fe40000000007 */
[----:B------:R-:W1:Y:S04]  /*2a160*/  LDSM.16.MT88.4 R4, [R3+0x13000] ;  /* 0x013000000304783b */ /* 0x000e680000004200 */
[----:B------:R2:W-:Y:S01]  /*2a170*/  STSM.16.M88.4 [R21+0x2000], R12 ;  /* 0x0020000c15007844 */ /* 0x0005e20000000200 */
[C-C-:B-1----:R-:W-:Y:S02]  /*2a180*/  PRMT R8, R4.reuse, 0x6420, R5.reuse ;  /* 0x0000642004087816 */ /* 0x142fe40000000005 */
        /* <DEDUP_REMOVED lines=12> */
.L_x_1771:
[----:B--2---:R-:W2:Y:S01]  /*2a250*/  S2R R0, SR_TID.X ;  /* 0x0000000000007919 */ /* 0x004ea20000002100 */
[----:B-1----:R1:W-:Y:S01]  /*2a260*/  SYNCS.ARRIVE.TRANS64.A1T0 RZ, [R20+URZ+0x28450], RZ ;  /* 0x028450ff14ff79a7 */ /* 0x0023e2000810003f */
[----:B--2---:R-:W-:Y:S02]  /*2a270*/  LOP3.LUT R3, R0, 0x7f, RZ, 0xc0, !PT ;  /* 0x0000007f00037812 */ /* 0x004fe400078ec0ff */
[----:B------:R-:W2:Y:S01]  /*2a280*/  LDL R0, [R1+0x2c] ;  /* 0x00002c0001007983 */ /* 0x000ea20000100800 */
[----:B------:R-:W-:Y:S01]  /*2a290*/  BAR.SYNC.DEFER_BLOCKING 0x2, 0x80 ;  /* 0x0082000000007b1d */ /* 0x000fe20000010000 */
[----:B------:R-:W-:-:S05]  /*2a2a0*/  ISETP.NE.AND P0, PT, R3, RZ, PT ;  /* 0x000000ff0300720c */ /* 0x000fca0003f05270 */
[----:B------:R4:W5:Y:S08]  /*2a2b0*/  LDL R3, [R1+0x20] ;  /* 0x0000200001037983 */ /* 0x0009700000100800 */
[----:B-1----:R-:W-:-:S05]  /*2a2c0*/  @!P0 VIADD R20, R20, 0x28480 ;  /* 0x0002848014148836 */ /* 0x002fca0000000000 */
[----:B------:R-:W-:-:S04]  /*2a2d0*/  @!P0 PRMT R20, RZ, 0x654, R20 ;  /* 0x00000654ff148816 */ /* 0x000fc80000000014 */
[----:B------:R4:W-:Y:S01]  /*2a2e0*/  @!P0 SYNCS.ARRIVE.TRANS64.RED.A1T0 RZ, [R20+URZ], RZ ;  /* 0x000000ff14ff89a7 */ /* 0x0009e2000810043f */
[C---:B--2---:R-:W-:Y:S01]  /*2a2f0*/  ISETP.GT.AND P0, PT, R2.reuse, R0, PT ;  /* 0x000000000200720c */ /* 0x044fe20003f04270 */
[----:B------:R-:W-:Y:S01]  /*2a300*/  VIADD R2, R2, 0xffffffff ;  /* 0xffffffff02027836 */ /* 0x000fe20000000000 */
[----:B------:R4:W5:Y:S11]  /*2a310*/  LDL R0, [R1+0x14] ;  /* 0x0000140001007983 */ /* 0x0009760000100800 */
[----:B----4-:R-:W-:Y:S05]  /*2a320*/  @P0 BRA `(.L_x_1772) ;  /* 0xffffffec00c40947 */ /* 0x010fea000383ffff */
.L_x_1750:
        /* <DEDUP_REMOVED lines=18> */
.L_x_1774:
[----:B------:R-:W-:Y:S05]  /*2a450*/  BSYNC B0 ;  /* 0x0000000000007941 */ /* 0x000fea0003800000 */
.L_x_1773:
[----:B------:R-:W-:-:S06]  /*2a460*/  UISETP.NE.AND UP0, UPT, UR36, 0x3, UPT ;  /* 0x000000032400788c */ /* 0x000fcc000bf05270 */
[----:B------:R-:W-:-:S13]  /*2a470*/  PLOP3.LUT P1, PT, PT, PT, UP0, 0x80, 0x0 ;  /* 0x000000000000781c */ /* 0x000fda0003f2f008 */
[----:B------:R-:W-:Y:S05]  /*2a480*/  @!P1 BRA `(.L_x_1775) ;  /* 0x0000000000049947 */ /* 0x000fea0003800000 */
[----:B------:R-:W-:Y:S01]  /*2a490*/  BPT.TRAP 0x1 ;  /* 0x000000040000795c */ /* 0x000fe20000300000 */
.L_x_1775:
[----:B------:R-:W4:Y:S04]  /*2a4a0*/  LDL R2, [R1+0x20] ;  /* 0x0000200001027983 */ /* 0x000f280000100800 */
[----:B-----5:R-:W4:Y:S01]  /*2a4b0*/  LDL R3, [R1+0x14] ;  /* 0x0000140001037983 */ /* 0x020f220000100800 */
[----:B--23--:R-:W-:Y:S01]  /*2a4c0*/  IMAD.U32 R0, RZ, RZ, UR38 ;  /* 0x00000026ff007e24 */ /* 0x00cfe2000f8e00ff */
[----:B------:R-:W-:Y:S04]  /*2a4d0*/  BSSY B0, `(.L_x_1776) ;  /* 0x0000007000007945 */ /* 0x000fe80003800000 */
[----:B------:R-:W-:-:S02]  /*2a4e0*/  ISETP.NE.AND P2, PT, R0, 0x3, PT ;  /* 0x000000030000780c */ /* 0x000fc40003f45270 */
[----:B----4-:R-:W-:-:S04]  /*2a4f0*/  LOP3.LUT R2, R2, 0x1, RZ, 0x3c, !PT ;  /* 0x0000000102027812 */ /* 0x010fc800078e3cff */
[----:B------:R-:W-:Y:S01]  /*2a500*/  SHF.L.U32 R2, R2, 0x1f, RZ ;  /* 0x0000001f02027819 */ /* 0x000fe200000006ff */
[----:B------:R-:W-:-:S04]  /*2a510*/  IMAD R0, R3, 0x8, R18 ;  /* 0x0000000803007824 */ /* 0x000fc800078e0212 */
[----:B------:R-:W2:Y:S02]  /*2a520*/  SYNCS.PHASECHK.TRANS64.TRYWAIT P1, [R0+URZ+0x28470], R2 ;  /* 0x02847002000075a7 */ /* 0x000ea4000802017f */
[----:B--2---:R-:W-:Y:S05]  /*2a530*/  @!P1 BRA `(.L_x_1777) ;  /* 0x0000008800889947 */ /* 0x004fea0003800000 */
.L_x_2068:
[----:B------:R-:W-:Y:S05]  /*2a540*/  BSYNC B0 ;  /* 0x0000000000007941 */ /* 0x000fea0003800000 */
.L_x_1776:
[----:B------:R-:W-:Y:S05]  /*2a550*/  @!P2 BRA `(.L_x_1778) ;  /* 0x000000000004a947 */ /* 0x000fea0003800000 */
[----:B------:R-:W-:Y:S01]  /*2a560*/  BPT.TRAP 0x1 ;  /* 0x000000040000795c */ /* 0x000fe20000300000 */
.L_x_1778:
[----:B--2---:R-:W2:Y:S02]  /*2a570*/  LDL R2, [R1+0x20] ;  /* 0x0000200001027983 */ /* 0x004ea40000100800 */
[----:B--2---:R-:W-:-:S04]  /*2a580*/  SHF.L.U32 R2, R2, 0x1f, RZ ;  /* 0x0000001f02027819 */ /* 0x004fc800000006ff */
[----:B------:R-:W2:Y:S02]  /*2a590*/  SYNCS.PHASECHK.TRANS64.TRYWAIT P1, [R0+URZ+0x28460], R2 ;  /* 0x02846002000075a7 */ /* 0x000ea4000802017f */
[----:B--2---:R-:W-:Y:S05]  /*2a5a0*/  @!P1 BRA `(.L_x_1779) ;  /* 0x0000008800809947 */ /* 0x004fea0003800000 */
.L_x_2069:
[----:B------:R-:W3:Y:S04]  /*2a5b0*/  LDL R12, [R1+0x38] ;  /* 0x00003800010c7983 */ /* 0x000ee80000100800 */
[----:B------:R2:W-:Y:S04]  /*2a5c0*/  STL [R1+0xb0], R0 ;  /* 0x0000b00001007387 */ /* 0x0005e80000100800 */
[----:B------:R-:W4:Y:S04]  /*2a5d0*/  LDL R17, [R1+0x14] ;  /* 0x0000140001117983 */ /* 0x000f280000100800 */
[----:B--2---:R-:W2:Y:S01]  /*2a5e0*/  LDL R0, [R1+0x18] ;  /* 0x0000180001007983 */ /* 0x004ea20000100800 */
[----:B------:R-:W-:Y:S05]  /*2a5f0*/  WARPSYNC.ALL ;  /* 0x0000000000007948 */ /* 0x000fea0003800000 */
[----:B----4-:R-:W-:Y:S01]  /*2a600*/  IMAD.SHL.U32 R3, R17, 0x4000, RZ ;  /* 0x0000400011037824 */ /* 0x010fe200078e00ff */
[----:B------:R4:W-:Y:S04]  /*2a610*/  STL [R1+0xb4], R17 ;  /* 0x0000b41101007387 */ /* 0x0009e80000100800 */
[----:B----4-:R-:W4:Y:S01]  /*2a620*/  LDL R17, [R1+0x10] ;  /* 0x0000100001117983 */ /* 0x010f220000100800 */
[----:B--2---:R-:W-:-:S05]  /*2a630*/  LOP3.LUT R2, R3, R0, RZ, 0xfc, !PT ;  /* 0x0000000003027212 */ /* 0x004fca00078efcff */
[----:B------:R-:W-:-:S05]  /*2a640*/  IMAD.IADD R2, R18, 0x1, R2 ;  /* 0x0000000112027824 */ /* 0x000fca00078e0202 */
[----:B-1----:R3:W1:Y:S02]  /*2a650*/  LDSM.16.MT88.4 R4, [R2+0x10000] ;  /* 0x010000000204783b */ /* 0x0026640000004200 */
[----:B---3--:R-:W-:Y:S02]  /*2a660*/  IADD3 R2, R18, R12, R3 ;  /* 0x0000000c12027210 */ /* 0x008fe40007ffe003 */
[C-C-:B-1----:R-:W-:Y:S02]  /*2a670*/  PRMT R8, R4.reuse, 0x6420, R5.reuse ;  /* 0x0000642004087816 */ /* 0x142fe40000000005 */
[----:B------:R-:W-:Y:S02]  /*2a680*/  PRMT R9, R4, 0x7531, R5 ;  /* 0x0000753104097816 */ /* 0x000fe40000000005 */
[C-C-:B------:R-:W-:Y:S02]  /*2a690*/  PRMT R10, R6.reuse, 0x6420, R7.reuse ;  /* 0x00006420060a7816 */ /* 0x140fe40000000007 */
[----:B------:R-:W-:-:S02]  /*2a6a0*/  PRMT R11, R6, 0x7531, R7 ;  /* 0x00007531060b7816 */ /* 0x000fc40000000007 */
[----:B------:R-:W1:Y:S01]  /*2a6b0*/  LDSM.16.MT88.4 R4, [R2+0x10000] ;  /* 0x010000000204783b */ /* 0x000e620000004200 */
[C---:B------:R-:W-:Y:S01]  /*2a6c0*/  VIADD R16, R3.reuse, 0x1000 ;  /* 0x0000100003107836 */ /* 0x040fe20000000000 */
[----:B----4-:R-:W-:-:S05]  /*2a6d0*/  LOP3.LUT R12, R3, R17, RZ, 0xfc, !PT ;  /* 0x00000011030c7212 */ /* 0x010fca00078efcff */
        /* <DEDUP_REMOVED lines=9> */
[----:B-1----:R-:W-:-:S05]  /*2a770*/  VIADD R8, R3, 0x2000 ;  /* 0x0000200003087836 */ /* 0x002fca0000000000 */
[----:B------:R-:W-:-:S05]  /*2a780*/  LOP3.LUT R4, R8, R0, RZ, 0xfc, !PT ;  /* 0x0000000008047212 */ /* 0x000fca00078efcff */
[----:B------:R-:W-:-:S06]  /*2a790*/  IMAD.IADD R4, R18, 0x1, R4 ;  /* 0x0000000112047824 */ /* 0x000fcc00078e0204 */
[----:B------:R-:W1:Y:S01]  /*2a7a0*/  LDSM.16.MT88.4 R4, [R4+0x10000] ;  /* 0x010000000404783b */ /* 0x000e620000004200 */
[----:B------:R-:W-:-:S05]  /*2a7b0*/  LOP3.LUT R8, R8, R17, RZ, 0xfc, !PT ;  /* 0x0000001108087212 */ /* 0x000fca00078efcff */
[----:B------:R-:W-:Y:S01]  /*2a7c0*/  IMAD.IADD R8, R19, 0x1, R8 ;  /* 0x0000000113087824 */ /* 0x000fe200078e0208 */
[C-C-:B-1----:R-:W-:Y:S02]  /*2a7d0*/  PRMT R12, R4.reuse, 0x6420, R5.reuse ;  /* 0x00006420040c7816 */ /* 0x142fe40000000005 */
[----:B------:R-:W-:Y:S02]  /*2a7e0*/  PRMT R13, R4, 0x7531, R5 ;  /* 0x00007531040d7816 */ /* 0x000fe40000000005 */
[C-C-:B------:R-:W-:Y:S02]  /*2a7f0*/  PRMT R14, R6.reuse, 0x6420, R7.reuse ;  /* 0x00006420060e7816 */ /* 0x140fe40000000007 */
[----:B------:R-:W-:Y:S02]  /*2a800*/  PRMT R15, R6, 0x7531, R7 ;  /* 0x00007531060f7816 */ /* 0x000fe40000000007 */
[----:B------:R-:W1:Y:S04]  /*2a810*/  LDSM.16.MT88.4 R4, [R2+0x12000] ;  /* 0x012000000204783b */ /* 0x000e680000004200 */
[----:B------:R2:W-:Y:S04]  /*2a820*/  STSM.16.M88.4 [R8], R12 ;  /* 0x0000000c08007844 */ /* 0x0005e80000000200 */
[----:B--2---:R-:W2:Y:S04]  /*2a830*/  LDL R14, [R1+0x40] ;  /* 0x00004000010e7983 */ /* 0x004ea80000100800 */
[----:B------:R-:W3:Y:S01]  /*2a840*/  LDL R15, [R1+0x3c] ;  /* 0x00003c00010f7983 */ /* 0x000ee20000100800 */
[----:B------:R-:W-:Y:S01]  /*2a850*/  VIADD R12, R3, 0x3000 ;  /* 0x00003000030c7836 */ /* 0x000fe20000000000 */
[----:B-1----:R-:W-:-:S02]  /*2a860*/  PRMT R8, R4, 0x6420, R5 ;  /* 0x0000642004087816 */ /* 0x002fc40000000005 */
[----:B------:R-:W-:Y:S02]  /*2a870*/  PRMT R9, R4, 0x7531, R5 ;  /* 0x0000753104097816 */ /* 0x000fe40000000005 */
[----:B------:R-:W-:Y:S02]  /*2a880*/  LOP3.LUT R4, R12, R17, RZ, 0xfc, !PT ;  /* 0x000000110c047212 */ /* 0x000fe400078efcff */
[C-C-:B------:R-:W-:Y:S02]  /*2a890*/  PRMT R10, R6.reuse, 0x6420, R7.reuse ;  /* 0x00006420060a7816 */ /* 0x140fe40000000007 */
[----:B------:R-:W-:Y:S01]  /*2a8a0*/  PRMT R11, R6, 0x7531, R7 ;  /* 0x00007531060b7816 */ /* 0x000fe20000000007 */
[----:B------:R-:W-:-:S05]  /*2a8b0*/  IMAD.IADD R4, R19, 0x1, R4 ;  /* 0x0000000113047824 */ /* 0x000fca00078e0204 */
[----:B------:R1:W-:Y:S01]  /*2a8c0*/  STSM.16.M88.4 [R4], R8 ;  /* 0x0000000804007844 */ /* 0x0003e20000000200 */
[-C--:B------:R-:W-:Y:S02]  /*2a8d0*/  LOP3.LUT R16, R16, R0.reuse, RZ, 0xfc, !PT ;  /* 0x0000000010107212 */ /* 0x080fe400078efcff */
[----:B------:R-:W-:-:S03]  /*2a8e0*/  LOP3.LUT R12, R12, R0, RZ, 0xfc, !PT ;  /* 0x000000000c0c7212 */ /* 0x000fc600078efcff */
[----:B-1----:R-:W-:-:S06]  /*2a8f0*/  IMAD.IADD R4, R18, 0x1, R16 ;  /* 0x0000000112047824 */ /* 0x002fcc00078e0210 */
[----:B------:R-:W1:Y:S02]  /*2a900*/  LDSM.16.MT88.4 R4, [R4+0x10000] ;  /* 0x010000000404783b */ /* 0x000e640000004200 */
[----:B-1----:R-:W-:Y:S02]  /*2a910*/  PRMT R9, R4, 0x7531, R5 ;  /* 0x0000753104097816 */ /* 0x002fe40000000005 */
[C-C-:B------:R-:W-:Y:S02]  /*2a920*/  PRMT R10, R6.reuse, 0x6420, R7.reuse ;  /* 0x00006420060a7816 */ /* 0x140fe40000000007 */
[----:B------:R-:W-:Y:S01]  /*2a930*/  PRMT R11, R6, 0x7531, R7 ;  /* 0x00007531060b7816 */ /* 0x000fe20000000007 */
[----:B--2---:R-:W-:-:S05]  /*2a940*/  IMAD.IADD R8, R14, 0x1, R3 ;  /* 0x000000010e087824 */ /* 0x004fca00078e0203 */
[C---:B------:R-:W-:Y:S02]  /*2a950*/  IADD3 R3, R19.reuse, R8, R17 ;  /* 0x0000000813037210 */ /* 0x040fe40007ffe011 */
[----:B------:R1:W5:Y:S04]  /*2a960*/  LDL.LU R17, [R1+0xb4] ;  /* 0x0000b40001117983 */ /* 0x0003680000300800 */
[----:B------:R1:W5:Y:S01]  /*2a970*/  LDL.LU R0, [R1+0xb0] ;  /* 0x0000b00001007983 */ /* 0x0003620000300800 */
[----:B---3--:R-:W-:Y:S02]  /*2a980*/  IADD3 R19, R19, R15, R8 ;  /* 0x0000000f13137210 */ /* 0x008fe40007ffe008 */
[----:B------:R-:W-:Y:S02]  /*2a990*/  PRMT R8, R4, 0x6420, R5 ;  /* 0x0000642004087816 */ /* 0x000fe40000000005 */
[----:B------:R-:W2:Y:S04]  /*2a9a0*/  LDSM.16.MT88.4 R4, [R2+0x11000] ;  /* 0x011000000204783b */ /* 0x000ea80000004200 */
[----:B------:R2:W-:Y:S02]  /*2a9b0*/  STSM.16.M88.4 [R3], R8 ;  /* 0x0000000803007844 */ /* 0x0005e40000000200 */
[----:B--2---:R-:W-:-:S02]  /*2a9c0*/  PRMT R8, R4, 0x6420, R5 ;  /* 0x0000642004087816 */ /* 0x004fc40000000005 */
[----:B------:R-:W-:Y:S01]  /*2a9d0*/  PRMT R9, R4, 0x7531, R5 ;  /* 0x0000753104097816 */ /* 0x000fe20000000005 */
[----:B------:R-:W-:Y:S01]  /*2a9e0*/  IMAD.IADD R4, R18, 0x1, R12 ;  /* 0x0000000112047824 */ /* 0x000fe200078e020c */
[C-C-:B------:R-:W-:Y:S02]  /*2a9f0*/  PRMT R10, R6.reuse, 0x6420, R7.reuse ;  /* 0x00006420060a7816 */ /* 0x140fe40000000007 */
[----:B------:R-:W-:-:S05]  /*2aa00*/  PRMT R11, R6, 0x7531, R7 ;  /* 0x00007531060b7816 */ /* 0x000fca0000000007 */
[----:B------:R-:W-:Y:S04]  /*2aa10*/  STSM.16.M88.4 [R19], R8 ;  /* 0x0000000813007844 */ /* 0x000fe80000000200 */
        /* <DEDUP_REMOVED lines=20> */
.L_x_1780:
[----:B-1----:R-:W3:Y:S01]  /*2ab60*/  LDL.LU R3, [R1+0x20] ;  /* 0x0000200001037983 */ /* 0x002ee20000300800 */
[----:B--2--5:R1:W-:Y:S02]  /*2ab70*/  SYNCS.ARRIVE.TRANS64.A1T0 RZ, [R0+URZ+0x28450], RZ ;  /* 0x028450ff00ff79a7 */ /* 0x0243e4000810003f */
[----:B-1----:R-:W-:-:S05]  /*2ab80*/  @!P0 VIADD R0, R0, 0x28480 ;  /* 0x0002848000008836 */ /* 0x002fca0000000000 */
[----:B------:R-:W-:Y:S01]  /*2ab90*/  @!P0 PRMT R0, RZ, 0x654, R0 ;  /* 0x00000654ff008816 */ /* 0x000fe20000000000 */
[----:B------:R-:W-:Y:S06]  /*2aba0*/  BAR.SYNC.DEFER_BLOCKING 0x2, 0x80 ;  /* 0x0082000000007b1d */ /* 0x000fec0000010000 */
[----:B------:R1:W-:Y:S02]  /*2abb0*/  @!P0 SYNCS.ARRIVE.TRANS64.RED.A1T0 RZ, [R0+URZ], RZ ;  /* 0x000000ff00ff89a7 */ /* 0x0003e4000810043f */
[----:B-1----:R-:W-:-:S05]  /*2abc0*/  VIADD R0, R17, 0x1 ;  /* 0x0000000111007836 */ /* 0x002fca0000000000 */
[----:B------:R-:W-:-:S04]  /*2abd0*/  ISETP.NE.AND P0, PT, R0, 0x2, PT ;  /* 0x000000020000780c */ /* 0x000fc80003f05270 */
[----:B------:R-:W-:Y:S02]  /*2abe0*/  SEL R2, RZ, 0x1, P0 ;  /* 0x00000001ff027807 */ /* 0x000fe40000000000 */
[----:B------:R-:W-:-:S05]  /*2abf0*/  SEL R0, R0, RZ, P0 ;  /* 0x000000ff00007207 */ /* 0x000fca0000000000 */
[----:B------:R1:W-:Y:S01]  /*2ac00*/  STL [R1+0x14], R0 ;  /* 0x0000140001007387 */ /* 0x0003e20000100800 */
[----:B---3--:R-:W-:-:S05]  /*2ac10*/  LOP3.LUT R3, R3, R2, RZ, 0x3c, !PT ;  /* 0x0000000203037212 */ /* 0x008fca00078e3cff */
[----:B------:R1:W-:Y:S02]  /*2ac20*/  STL [R1+0x20], R3 ;  /* 0x0000200301007387 */ /* 0x0003e40000100800 */
.L_x_1725:
        /* <DEDUP_REMOVED lines=14> */
.L_x_1781:
        /* <DEDUP_REMOVED lines=8> */
[----:B--2---:R-:W-:Y:S01]  /*2ad90*/  MOV R11, R2 ;  /* 0x00000002000b7202 */ /* 0x004fe20000000f00 */
[----:B---3--:R-:W-:-:S05]  /*2ada0*/  IMAD.IADD R0, R4, 0x1, R16 ;  /* 0x0000000104007824 */ /* 0x008fca00078e0210 */
[----:B------:R-:W-:-:S13]  /*2adb0*/  ISETP.GE.OR P1, PT, R0, UR4, !P0 ;  /* 0x0000000400007c0c */ /* 0x000fda000c726670 */
[----:B------:R-:W1:Y:S08]  /*2adc0*/  @!P1 LDC.64 R2, c[0x0][0xc80] ;  /* 0x00032000ff029b82 */ /* 0x000e700000000a00 */
[----:B------:R-:W2:Y:S01]  /*2add0*/  @!P1 LDC.64 R6, c[0x0][0xc78] ;  /* 0x00031e00ff069b82 */ /* 0x000ea20000000a00 */
[----:B-1----:R-:W-:-:S05]  /*2ade0*/  @!P1 IMAD.WIDE R2, R0, 0x4, R2 ;  /* 0x0000000400029825 */ /* 0x002fca00078e0202 */
[----:B------:R2:W3:Y:S02]  /*2adf0*/  @!P1 LDG.E R4, desc[UR46][R2.64] ;  /* 0x0000002e02049981 */ /* 0x0004e4000c1e1900 */
[----:B--2---:R-:W-:-:S06]  /*2ae00*/  @!P1 IMAD.WIDE R2, R0, 0x4, R6 ;  /* 0x0000000400029825 */ /* 0x004fcc00078e0206 */
[----:B------:R-:W2:Y:S01]  /*2ae10*/  @!P1 LDG.E R2, desc[UR46][R2.64] ;  /* 0x0000002e02029981 */ /* 0x000ea2000c1e1900 */
[----:B------:R-:W-:Y:S01]  /*2ae20*/  IMAD.MOV.U32 R0, RZ, RZ, RZ ;  /* 0x000000ffff007224 */ /* 0x000fe200078e00ff */
[C---:B------:R-:W-:Y:S01]  /*2ae30*/  ISETP.GE.U32.AND P2, PT, R16.reuse, 0x2, PT ;  /* 0x000000021000780c */ /* 0x040fe20003f46070 */
[----:B------:R-:W-:Y:S01]  /*2ae40*/  IMAD.MOV.U32 R6, RZ, RZ, RZ ;  /* 0x000000ffff067224 */ /* 0x000fe200078e00ff */
[C---:B------:R-:W-:Y:S01]  /*2ae50*/  ISETP.GE.U32.AND P3, PT, R16.reuse, 0x4, PT ;  /* 0x000000041000780c */ /* 0x040fe20003f66070 */
[----:B------:R-:W-:Y:S01]  /*2ae60*/  SHFL.IDX PT, R5, R11, RZ, 0x1f ;  /* 0x00001fff0b057589 */ /* 0x000fe200000e0000 */
[C---:B------:R-:W-:Y:S01]  /*2ae70*/  ISETP.GE.U32.AND P4, PT, R16.reuse, 0x8, PT ;  /* 0x000000081000780c */ /* 0x040fe20003f86070 */
[----:B------:R-:W-:Y:S01]  /*2ae80*/  IMAD.MOV.U32 R9, RZ, RZ, RZ ;  /* 0x000000ffff097224 */ /* 0x000fe200078e00ff */
[----:B------:R-:W-:Y:S01]  /*2ae90*/  ISETP.GE.U32.AND P5, PT, R16, 0x10, PT ;  /* 0x000000101000780c */ /* 0x000fe20003fa6070 */
[----:B------:R-:W-:Y:S01]  /*2aea0*/  SHFL.IDX PT, R10, R11, 0x1, 0x1f ;  /* 0x00201f000b0a7f89 */ /* 0x000fe200000e0000 */
[----:B---3--:R-:W-:-:S02]  /*2aeb0*/  @!P1 IMAD.MOV.U32 R0, RZ, RZ, R4 ;  /* 0x000000ffff009224 */ /* 0x008fc400078e0004 */
[----:B--2---:R-:W-:Y:S01]  /*2aec0*/  @!P1 IMAD.MOV.U32 R6, RZ, RZ, R2 ;  /* 0x000000ffff069224 */ /* 0x004fe200078e0002 */
[----:B------:R-:W-:-:S03]  /*2aed0*/  ISETP.NE.AND P1, PT, R16, RZ, PT ;  /* 0x000000ff1000720c */ /* 0x000fc60003f25270 */
[----:B------:R-:W-:-:S05]  /*2aee0*/  IMAD R2, R6, R0, RZ ;  /* 0x0000000006027224 */ /* 0x000fca00078e02ff */
        /* <DEDUP_REMOVED lines=15> */
[----:B------:R1:W2:Y:S02]  /*2afe0*/  SHFL.IDX PT, R8, R3, 0x1f, 0x1f ;  /* 0x03e01f0003087f89 */ /* 0x0002a400000e0000 */
.L_x_2079:
[----:B------:R-:W-:Y:S01]  /*2aff0*/  ULDC UR4, c[0x0][0xc38] ;  /* 0x00030e0000047ab9 */ /* 0x000fe20000000800 */
[----:B------:R-:W-:Y:S02]  /*2b000*/  IMAD.MOV.U32 R7, RZ, RZ, R3 ;  /* 0x000000ffff077224 */ /* 0x000fe400078e0003 */
[----:B------:R-:W-:-:S04]  /*2b010*/  IMAD.U32 R2, RZ, RZ, UR4 ;  /* 0x00000004ff027e24 */ /* 0x000fc8000f8e00ff */
[----:B--2---:R-:W-:-:S04]  /*2b020*/  IMAD R8, R8, R2, RZ ;  /* 0x0000000208087224 */ /* 0x004fc800078e02ff */
[----:B------:R-:W-:-:S05]  /*2b030*/  IMAD.IADD R4, R10, 0x1, R8 ;  /* 0x000000010a047824 */ /* 0x000fca00078e0208 */
[----:B------:R-:W-:-:S13]  /*2b040*/  ISETP.GT.AND P6, PT, R4, R5, PT ;  /* 0x000000050400720c */ /* 0x000fda0003fc4270 */
[----:B------:R-:W-:Y:S05]  /*2b050*/  @P6 BRA `(.L_x_1784) ;  /* 0x0000000000b06947 */ /* 0x000fea0003800000 */
.L_x_1787:
[----:B------:R-:W2:Y:S01]  /*2b060*/  LDL.LU R2, [R1+0xc] ;  /* 0x00000c0001027983 */ /* 0x000ea20000300800 */
[----:B------:R-:W3:Y:S01]  /*2b070*/  LDC R0, c[0x0][0xc3c] ;  /* 0x00030f00ff007b82 */ /* 0x000ee20000000800 */
[----:B--2---:R-:W-:-:S05]  /*2b080*/  VIADD R2, R2, 0x1f ;  /* 0x0000001f02027836 */ /* 0x004fca0000000000 */
[----:B---3--:R-:W-:-:S13]  /*2b090*/  ISETP.GE.AND P6, PT, R2, R0, PT ;  /* 0x000000000200720c */ /* 0x008fda0003fc6270 */
[----:B------:R-:W-:Y:S05]  /*2b0a0*/  @P6 BRA `(.L_x_1785) ;  /* 0x0000000800f06947 */ /* 0x000fea0003800000 */
[----:B-1----:R-:W1:Y:S01]  /*2b0b0*/  S2R R3, SR_TID.X ;  /* 0x0000000000037919 */ /* 0x002e620000002100 */
[----:B------:R2:W-:Y:S01]  /*2b0c0*/  STL [R1+0xc], R2 ;  /* 0x00000c0201007387 */ /* 0x0005e20000100800 */
[----:B-1----:R-:W-:-:S05]  /*2b0d0*/  LOP3.LUT R3, R3, 0x1f, RZ, 0xc0, !PT ;  /* 0x0000001f03037812 */ /* 0x002fca00078ec0ff */
[----:B------:R-:W-:-:S05]  /*2b0e0*/  IMAD.IADD R6, R2, 0x1, R3 ;  /* 0x0000000102067824 */ /* 0x000fca00078e0203 */
[----:B------:R-:W-:Y:S01]  /*2b0f0*/  ISETP.GE.OR P6, PT, R6, R0, !P0 ;  /* 0x000000000600720c */ /* 0x000fe200047c6670 */
[----:B------:R-:W-:-:S12]  /*2b100*/  IMAD.MOV.U32 R0, RZ, RZ, RZ ;  /* 0x000000ffff007224 */ /* 0x000fd800078e00ff */
[----:B--2---:R-:W1:Y:S02]  /*2b110*/  @!P6 LDC.64 R2, c[0x0][0xc80] ;  /* 0x00032000ff02eb82 */ /* 0x004e640000000a00 */
[----:B-1----:R-:W-:-:S05]  /*2b120*/  @!P6 IMAD.WIDE R2, R6, 0x4, R2 ;  /* 0x000000040602e825 */ /* 0x002fca00078e0202 */
[----:B------:R1:W2:Y:S02]  /*2b130*/  @!P6 LDG.E R0, desc[UR46][R2.64] ;  /* 0x0000002e0200e981 */ /* 0x0002a4000c1e1900 */
[----:B-1----:R-:W1:Y:S02]  /*2b140*/  @!P6 LDC.64 R2, c[0x0][0xc78] ;  /* 0x00031e00ff02eb82 */ /* 0x002e640000000a00 */
[----:B-1----:R-:W-:-:S04]  /*2b150*/  @!P6 IMAD.WIDE R2, R6, 0x4, R2 ;  /* 0x000000040602e825 */ /* 0x002fc800078e0202 */
[----:B------:R-:W-:-:S06]  /*2b160*/  IMAD.MOV.U32 R6, RZ, RZ, RZ ;  /* 0x000000ffff067224 */ /* 0x000fcc00078e00ff */
        /* <DEDUP_REMOVED lines=20> */
.L_x_2087:
[----:B------:R-:W-:Y:S02]  /*2b2b0*/  ULDC UR4, c[0x0][0xc38] ;  /* 0x00030e0000047ab9 */ /* 0x000fe40000000800 */
[----:B------:R-:W-:-:S04]  /*2b2c0*/  IMAD.U32 R2, RZ, RZ, UR4 ;  /* 0x00000004ff027e24 */ /* 0x000fc8000f8e00ff */
[----:B--2---:R-:W-:-:S04]  /*2b2d0*/  IMAD R8, R8, R2, RZ ;  /* 0x0000000208087224 */ /* 0x004fc800078e02ff */
[----:B------:R-:W-:-:S05]  /*2b2e0*/  IMAD.IADD R4, R8, 0x1, R4 ;  /* 0x0000000108047824 */ /* 0x000fca00078e0204 */
[----:B------:R-:W-:-:S13]  /*2b2f0*/  ISETP.GT.AND P6, PT, R4, R5, PT ;  /* 0x000000050400720c */ /* 0x000fda0003fc4270 */
[----:B------:R-:W-:Y:S05]  /*2b300*/  @!P6 BRA `(.L_x_1787) ;  /* 0xfffffffc0054e947 */ /* 0x000fea000383ffff */
[----:B------:R-:W-:-:S07]  /*2b310*/  IMAD.MOV.U32 R7, RZ, RZ, R3 ;  /* 0x000000ffff077224 */ /* 0x000fce00078e0003 */
.L_x_1784:
[----:B------:R-:W-:Y:S01]  /*2b320*/  IMAD.IADD R10, R4, 0x1, -R8 ;  /* 0x00000001040a7824 */ /* 0x000fe200078e0a08 */
[----:B------:R-:W-:-:S03]  /*2b330*/  UMOV UR4, 0xffffffff ;  /* 0xffffffff00047882 */ /* 0x000fc60000000000 */
[----:B-1----:R-:W-:-:S05]  /*2b340*/  IMAD R3, R7, R2, R10 ;  /* 0x0000000207037224 */ /* 0x002fca00078e020a */
[----:B------:R-:W-:Y:S01]  /*2b350*/  ISETP.GT.AND P6, PT, R3, R5, PT ;  /* 0x000000050300720c */ /* 0x000fe20003fc4270 */
[----:B------:R-:W-:-:S12]  /*2b360*/  BRA.DIV UR4, `(.L_x_1788) ;  /* 0x00000086045c7947 */ /* 0x000fd8000b800000 */
[----:B------:R-:W2:Y:S01]  /*2b370*/  LDL.LU R8, [R1+0xc] ;  /* 0x00000c0001087983 */ /* 0x000ea20000300800 */
[----:B------:R-:W-:-:S04]  /*2b380*/  VOTE.ANY R4, PT, !P6 ;  /* 0x0000000000047806 */ /* 0x000fc800070e0100 */
[----:B------:R-:W1:Y:S02]  /*2b390*/  POPC R3, R4 ;  /* 0x0000000400037309 */ /* 0x000e640000000000 */
[----:B-1----:R1:W3:Y:S04]  /*2b3a0*/  SHFL.IDX PT, R0, R0, R3, 0x1f ;  /* 0x00001f0300007589 */ /* 0x0022e800000e0000 */
[----:B------:R1:W4:Y:S01]  /*2b3b0*/  SHFL.IDX PT, R6, R6, R3, 0x1f ;  /* 0x00001f0306067589 */ /* 0x00032200000e0000 */
[----:B--2---:R-:W-:-:S05]  /*2b3c0*/  IMAD.IADD R8, R3, 0x1, R8 ;  /* 0x0000000103087824 */ /* 0x004fca00078e0208 */
[----:B---34-:R1:W-:Y:S02]  /*2b3d0*/  STL [R1+0xc], R8 ;  /* 0x00000c0801007387 */ /* 0x0183e40000100800 */
.L_x_2092:
[----:B------:R-:W-:-:S13]  /*2b3e0*/  ISETP.NE.AND P0, PT, R4, RZ, PT ;  /* 0x000000ff0400720c */ /* 0x000fda0003f05270 */
[----:B------:R-:W-:Y:S05]  /*2b3f0*/  @!P0 BRA `(.L_x_1789) ;  /* 0x0000000000148947 */ /* 0x000fea0003800000 */
[----:B------:R-:W-:Y:S01]  /*2b400*/  UMOV UR4, 0xffffffff ;  /* 0xffffffff00047882 */ /* 0x000fe20000000000 */
[----:B-1----:R-:W-:Y:S02]  /*2b410*/  VIADD R3, R3, 0xffffffff ;  /* 0xffffffff03037836 */ /* 0x002fe40000000000 */
[----:B------:R-:W-:Y:S05]  /*2b420*/  BRA.DIV UR4, `(.L_x_1790) ;  /* 0x0000008604947947 */ /* 0x000fea000b800000 */
[----:B------:R1:W2:Y:S02]  /*2b430*/  SHFL.IDX PT, R3, R7, R3, 0x1f ;  /* 0x00001f0307037589 */ /* 0x0002a400000e0000 */
.L_x_2095:
[----:B--2---:R-:W-:-:S07]  /*2b440*/  IMAD.MOV.U32 R9, RZ, RZ, R3 ;  /* 0x000000ffff097224 */ /* 0x004fce00078e0003 */
.L_x_1789:
[----:B-1----:R-:W-:Y:S01]  /*2b450*/  IMAD R3, R9, R2, R10 ;  /* 0x0000000209037224 */ /* 0x002fe200078e020a */
[----:B------:R-:W-:-:S04]  /*2b460*/  ISETP.NE.AND P0, PT, R6, 0x1, PT ;  /* 0x000000010600780c */ /* 0x000fc80003f05270 */
[----:B------:R1:W-:Y:S01]  /*2b470*/  STL [R1], R3 ;  /* 0x0000000301007387 */ /* 0x0003e20000100800 */
[----:B------:R-:W-:-:S08]  /*2b480*/  IADD3 R4, R5, -R3, RZ ;  /* 0x8000000305047210 */ /* 0x000fd00007ffe0ff */
[----:B------:R-:W-:Y:S05]  /*2b490*/  @!P0 BRA `(.L_x_1791) ;  /* 0x0000000000e08947 */ /* 0x000fea0003800000 */
[----:B------:R-:W-:-:S04]  /*2b4a0*/  IABS R7, R0 ;  /* 0x0000000000077213 */ /* 0x000fc80000000000 */
[----:B------:R-:W2:Y:S08]  /*2b4b0*/  I2F.RP R2, R7 ;  /* 0x0000000700027306 */ /* 0x000eb00000209400 */
[----:B--2---:R-:W2:Y:S02]  /*2b4c0*/  MUFU.RCP R2, R2 ;  /* 0x0000000200027308 */ /* 0x004ea40000001000 */
[----:B--2---:R-:W-:-:S06]  /*2b4d0*/  VIADD R2, R2, 0xffffffe ;  /* 0x0ffffffe02027836 */ /* 0x004fcc0000000000 */
[----:B-1----:R-:W1:Y:S02]  /*2b4e0*/  F2I.FTZ.U32.TRUNC.NTZ R3, R2 ;  /* 0x0000000200037305 */ /* 0x002e64000021f000 */
        /* <DEDUP_REMOVED lines=15> */
[----:B------:R-:W1:Y:S07]  /*2b5e0*/  I2F.RP R2, R7 ;  /* 0x0000000700027306 */ /* 0x000e6e0000209400 */
[----:B------:R-:W-:Y:S01]  /*2b5f0*/  @P0 VIADD R5, R5, 0x1 ;  /* 0x0000000105050836 */ /* 0x000fe20000000000 */
[----:B-1----:R-:W1:Y:S02]  /*2b600*/  MUFU.RCP R2, R2 ;  /* 0x0000000200027308 */ /* 0x002e640000001000 */
[----:B-1----:R-:W-:-:S06]  /*2b610*/  VIADD R2, R2, 0xffffffe ;  /* 0x0ffffffe02027836 */ /* 0x002fcc0000000000 */
[----:B------:R-:W1:Y:S02]  /*2b620*/  F2I.FTZ.U32.TRUNC.NTZ R3, R2 ;  /* 0x0000000200037305 */ /* 0x000e64000021f000 */
[----:B-1----:R-:W-:-:S04]  /*2b630*/  IMAD.MOV R2, RZ, RZ, -R3 ;  /* 0x000000ffff027224 */ /* 0x002fc800078e0a03 */
[----:B0-----:R-:W-:Y:S02]  /*2b640*/  IMAD R8, R2, R7, RZ ;  /* 0x0000000702087224 */ /* 0x001fe400078e02ff */
        /* <DEDUP_REMOVED lines=29> */
.L_x_1791:
[----:B-1----:R-:W2:Y:S01]  /*2b820*/  LDL R3, [R1+0xc] ;  /* 0x00000c0001037983 */ /* 0x002ea20000100800 */
[----:B------:R-:W2:Y:S02]  /*2b830*/  LDC.64 R6, c[0x0][0xc90] ;  /* 0x00032400ff067b82 */ /* 0x000ea40000000a00 */
[----:B--2---:R-:W-:-:S05]  /*2b840*/  IMAD.WIDE R6, R3, 0x4, R6 ;  /* 0x0000000403067825 */ /* 0x004fca00078e0206 */
[----:B------:R-:W2:Y:S02]  /*2b850*/  LDG.E R3, desc[UR46][R6.64] ;  /* 0x0000002e06037981 */ /* 0x000ea4000c1e1900 */
[----:B--2---:R-:W-:-:S05]  /*2b860*/  IMAD R9, R0, R3, RZ ;  /* 0x0000000300097224 */ /* 0x004fca00078e02ff */
[----:B------:R-:W-:-:S04]  /*2b870*/  IABS R5, R9 ;  /* 0x0000000900057213 */ /* 0x000fc80000000000 */
[----:B------:R-:W1:Y:S08]  /*2b880*/  I2F.RP R6, R5 ;  /* 0x0000000500067306 */ /* 0x000e700000209400 */
[----:B-1----:R-:W1:Y:S02]  /*2b890*/  MUFU.RCP R6, R6 ;  /* 0x0000000600067308 */ /* 0x002e640000001000 */
[----:B-1----:R-:W-:-:S06]  /*2b8a0*/  VIADD R6, R6, 0xffffffe ;  /* 0x0ffffffe06067836 */ /* 0x002fcc0000000000 */
[----:B------:R-:W1:Y:S02]  /*2b8b0*/  F2I.FTZ.U32.TRUNC.NTZ R7, R6 ;  /* 0x0000000600077305 */ /* 0x000e64000021f000 */
[----:B-1----:R-:W-:-:S04]  /*2b8c0*/  IMAD.MOV R6, RZ, RZ, -R7 ;  /* 0x000000ffff067224 */ /* 0x002fc800078e0a07 */
[----:B0-----:R-:W-:Y:S02]  /*2b8d0*/  IMAD R8, R6, R5, RZ ;  /* 0x0000000506087224 */ /* 0x001fe400078e02ff */
        /* <DEDUP_REMOVED lines=14> */
[----:B------:R-:W-:-:S04]  /*2b9c0*/  @P0 VIADD R6, R6, 0x1 ;  /* 0x0000000106060836 */ /* 0x000fc80000000000 */
[----:B------:R-:W-:-:S04]  /*2b9d0*/  IMAD.MOV.U32 R5, RZ, RZ, R6 ;  /* 0x000000ffff057224 */ /* 0x000fc800078e0006 */
[----:B------:R-:W-:Y:S01]  /*2b9e0*/  @!P2 IMAD.MOV R5, RZ, RZ, -R5 ;  /* 0x000000ffff05a224 */ /* 0x000fe200078e0a05 */
[----:B------:R-:W-:-:S05]  /*2b9f0*/  @!P1 LOP3.LUT R5, RZ, R9, RZ, 0x33, !PT ;  /* 0x00000009ff059212 */ /* 0x000fca00078e33ff */
[----:B------:R-:W-:Y:S02]  /*2ba00*/  IMAD R8, R3, R5, RZ ;  /* 0x0000000503087224 */ /* 0x000fe400078e02ff */
[----:B------:R-:W-:-:S03]  /*2ba10*/  IMAD.MOV R5, RZ, RZ, -R5 ;  /* 0x000000ffff057224 */ /* 0x000fc600078e0a05 */
[----:B------:R-:W-:Y:S01]  /*2ba20*/  IADD3 R6, -R8, RZ, RZ ;  /* 0x000000ff08067210 */ /* 0x000fe20007ffe1ff */
        /* <DEDUP_REMOVED lines=32> */
.L_x_1792:
[----:B------:R-:W-:-:S05]  /*2bc30*/  LOP3.LUT R4, RZ, R4, RZ, 0x33, !PT ;  /* 0x00000004ff047212 */ /* 0x000fca00078e33ff */
[----:B------:R-:W-:-:S05]  /*2bc40*/  IMAD.IADD R0, R0, 0x1, R4 ;  /* 0x0000000100007824 */ /* 0x000fca00078e0204 */
[----:B------:R2:W-:Y:S01]  /*2bc50*/  STL [R1+0x4], R0 ;  /* 0x0000040001007387 */ /* 0x0005e20000100800 */
[----:B------:R-:W-:Y:S05]  /*2bc60*/  BRA `(.L_x_1793) ;  /* 0x0000000000287947 */ /* 0x000fea0003800000 */
.L_x_1785:
[----:B------:R-:W-:Y:S01]  /*2bc70*/  UMOV UR4, URZ ;  /* 0x0000003f00047c82 */ /* 0x000fe20008000000 */
[----:B------:R-:W-:Y:S01]  /*2bc80*/  ULDC UR6, c[0x0][0xc3c] ;  /* 0x00030f0000067ab9 */ /* 0x000fe20000000800 */
[----:B------:R-:W-:Y:S01]  /*2bc90*/  UMOV UR5, URZ ;  /* 0x0000003f00057c82 */ /* 0x000fe20008000000 */
[----:B-1----:R-:W-:Y:S01]  /*2bca0*/  IMAD.U32 R3, RZ, RZ, UR4 ;  /* 0x00000004ff037e24 */ /* 0x002fe2000f8e00ff */
[----:B------:R1:W-:Y:S01]  /*2bcb0*/  STL [R1], R5 ;  /* 0x0000000501007387 */ /* 0x0003e20000100800 */
[----:B------:R-:W-:Y:S02]  /*2bcc0*/  IMAD.U32 R0, RZ, RZ, UR6 ;  /* 0x00000006ff007e24 */ /* 0x000fe4000f8e00ff */
[----:B------:R-:W-:Y:S01]  /*2bcd0*/  IMAD.U32 R2, RZ, RZ, UR5 ;  /* 0x00000005ff027e24 */ /* 0x000fe2000f8e00ff */
[----:B------:R1:W-:Y:S04]  /*2bce0*/  STL [R1+0x4], R3 ;  /* 0x0000040301007387 */ /* 0x0003e80000100800 */
[----:B------:R1:W-:Y:S04]  /*2bcf0*/  STL [R1+0xc], R0 ;  /* 0x00000c0001007387 */ /* 0x0003e80000100800 */
[----:B------:R1:W-:Y:S02]  /*2bd00*/  STL [R1+0x8], R2 ;  /* 0x0000080201007387 */ /* 0x0003e40000100800 */
.L_x_1793:
[----:B01----:R-:W3:Y:S04]  /*2bd10*/  LDL R2, [R1+0xc] ;  /* 0x00000c0001027983 */ /* 0x003ee80000100800 */
[----:B------:R-:W4:Y:S04]  /*2bd20*/  LDL R3, [R1+0x8] ;  /* 0x0000080001037983 */ /* 0x000f280000100800 */
[----:B------:R-:W5:Y:S04]  /*2bd30*/  LDL R4, [R1] ;  /* 0x0000000001047983 */ /* 0x000f680000100800 */
[----:B------:R-:W5:Y:S01]  /*2bd40*/  LDL R5, [R1+0x4] ;  /* 0x0000040001057983 */ /* 0x000f620000100800 */
[----:B--2---:R-:W0:Y:S01]  /*2bd50*/  S2R R0, SR_TID.X ;  /* 0x0000000000007919 */ /* 0x004e220000002100 */
[----:B------:R-:W-:Y:S05]  /*2bd60*/  WARPSYNC.ALL ;  /* 0x0000000000007948 */ /* 0x000fea0003800000 */
[----:B0-----:R-:W-:Y:S01]  /*2bd70*/  LOP3.LUT R0, R0, 0x1f, RZ, 0xc0, !PT ;  /* 0x0000001f00007812 */ /* 0x001fe200078ec0ff */
[----:B------:R-:W-:Y:S03]  /*2bd80*/  BAR.SYNC.DEFER_BLOCKING 0x4, 0x180 ;  /* 0x0106000000007b1d */ /* 0x000fe60000010000 */
[----:B------:R-:W-:-:S13]  /*2bd90*/  ISETP.NE.AND P0, PT, R0, RZ, PT ;  /* 0x000000ff0000720c */ /* 0x000fda0003f05270 */
[----:B------:R-:W0:Y:S01]  /*2bda0*/  @!P0 S2R R0, SR_CgaCtaId ;  /* 0x0000000000008919 */ /* 0x000e220000008800 */
[----:B---3--:R-:W-:Y:S01]  /*2bdb0*/  IMAD.MOV.U32 R7, RZ, RZ, R2 ;  /* 0x000000ffff077224 */ /* 0x008fe200078e0002 */
[----:B------:R-:W-:Y:S01]  /*2bdc0*/  @!P0 MOV R2, 0x400 ;  /* 0x0000040000028802 */ /* 0x000fe20000000f00 */
[----:B----4-:R-:W-:-:S03]  /*2bdd0*/  IMAD.MOV.U32 R6, RZ, RZ, R3 ;  /* 0x000000ffff067224 */ /* 0x010fc600078e0003 */
[----:B0-----:R-:W-:-:S05]  /*2bde0*/  @!P0 LEA R18, R0, R2, 0x18 ;  /* 0x0000000200128211 */ /* 0x001fca00078ec0ff */
[----:B-----5:R2:W-:Y:S01]  /*2bdf0*/  @!P0 STS.128 [R18+0x284d0], R4 ;  /* 0x0284d00412008388 */ /* 0x0205e20000000c00 */
[----:B------:R-:W-:Y:S06]  /*2be00*/  BAR.ARV 0x5, 0x180 ;  /* 0x0146000000007b1d */ /* 0x000fec0000002000 */
.L_x_1782:
[----:B------:R-:W3:Y:S01]  /*2be10*/  LDL R0, [R1+0xc] ;  /* 0x00000c0001007983 */ /* 0x000ee20000100800 */
[----:B------:R-:W-:Y:S02]  /*2be20*/  ULDC UR4, c[0x0][0xc3c] ;  /* 0x00030f0000047ab9 */ /* 0x000fe40000000800 */
[----:B---3--:R-:W-:-:S13]  /*2be30*/  ISETP.GE.AND P0, PT, R0, UR4, PT ;  /* 0x0000000400007c0c */ /* 0x008fda000bf06270 */
[----:B------:R-:W-:Y:S05]  /*2be40*/  @!P0 BRA `(.L_x_1794) ;  /* 0xffffff9000b08947 */ /* 0x000fea000383ffff */
[----:B------:R-:W-:Y:S05]  /*2be50*/  BSYNC B7 ;  /* 0x0000000000077941 */ /* 0x000fea0003800000 */
.L_x_1664:
        /* <DEDUP_REMOVED lines=12> */
.L_x_2096:
[----:B------:R-:W-:Y:S05]  /*2bf20*/  BSYNC B0 ;  /* 0x0000000000007941 */ /* 0x000fea0003800000 */
.L_x_1795:
[----:B------:R-:W-:-:S03]  /*2bf30*/  UMOV UR4, 0xffffffff ;  /* 0xffffffff00047882 */ /* 0x000fc60000000000 */
[----:B------:R-:W-:Y:S05]  /*2bf40*/  BRA.DIV UR4, `(.L_x_1797) ;  /* 0x0000007e040c7947 */ /* 0x000fea000b800000 */
[----:B------:R-:W1:Y:S02]  /*2bf50*/  S2R R2, SR_TID.X ;  /* 0x0000000000027919 */ /* 0x000e640000002100 */
[----:B-1----:R-:W-:-:S04]  /*2bf60*/  SHF.R.U32.HI R2, RZ, 0x5, R2 ;  /* 0x00000005ff027819 */ /* 0x002fc80000011602 */
[----:B------:R-:W-:-:S05]  /*2bf70*/  LOP3.LUT R2, R2, 0x3, RZ, 0xc0, !PT ;  /* 0x0000000302027812 */ /* 0x000fca00078ec0ff */
[----:B------:R1:W2:Y:S02]  /*2bf80*/  SHFL.IDX PT, R14, R2, RZ, 0x1f ;  /* 0x00001fff020e7589 */ /* 0x0002a400000e0000 */
.L_x_2099:
[----:B--2---:R-:W-:-:S13]  /*2bf90*/  ISETP.NE.AND P0, PT, R14, RZ, PT ;  /* 0x000000ff0e00720c */ /* 0x004fda0003f05270 */
[----:B------:R-:W-:Y:S05]  /*2bfa0*/  @P0 BRA `(.L_x_1412) ;  /* 0x0000000000b00947 */ /* 0x000fea0003800000 */
[----:B------:R-:W-:-:S03]  /*2bfb0*/  UMOV UR4, 0xffffffff ;  /* 0xffffffff00047882 */ /* 0x000fc60000000000 */
[----:B------:R-:W-:Y:S05]  /*2bfc0*/  BRA.DIV UR4, `(.L_x_1798) ;  /* 0x0000007e04207947 */ /* 0x000fea000b800000 */
[----:B------:R-:W-:-:S13]  /*2bfd0*/  ELECT P6, URZ, PT ;  /* 0x00000000003f782f */ /* 0x000fda00038c0000 */
.L_x_2102:
[----:B------:R-:W-:Y:S05]  /*2bfe0*/  @!P6 BRA `(.L_x_1412) ;  /* 0x0000000000a0e947 */ /* 0x000fea0003800000 */
[----:B------:R-:W-:-:S06]  /*2bff0*/  ULOP3.LUT UR4, UR40, 0x2, URZ, 0xfc, !UPT ;  /* 0x0000000228047892 */ /* 0x000fcc000f8efc3f */
[----:B-1----:R-:W-:-:S05]  /*2c000*/  IMAD.U32 R2, RZ, RZ, UR4 ;  /* 0x00000004ff027e24 */ /* 0x002fca000f8e00ff */
[----:B------:R-:W-:-:S13]  /*2c010*/  ISETP.NE.AND P0, PT, R2, 0x3, PT ;  /* 0x000000030200780c */ /* 0x000fda0003f05270 */
[----:B------:R-:W-:Y:S05]  /*2c020*/  @!P0 BRA `(.L_x_1799) ;  /* 0x0000000000048947 */ /* 0x000fea0003800000 */
[----:B------:R-:W-:Y:S01]  /*2c030*/  BPT.TRAP 0x1 ;  /* 0x000000040000795c */ /* 0x000fe20000300000 */
.L_x_1799:
        /* <DEDUP_REMOVED lines=14> */
.L_x_2103:
[----:B------:R-:W1:Y:S02]  /*2c120*/  SYNCS.PHASECHK.TRANS64.TRYWAIT P1, [R7+URZ], R2 ;  /* 0x00000002070075a7 */ /* 0x000e64000802017f */
[----:B-1----:R-:W-:Y:S05]  /*2c130*/  @!P1 BRA `(.L_x_1801) ;  /* 0x0000007800f89947 */ /* 0x002fea0003800000 */
.L_x_2104:
[----:B------:R-:W-:Y:S05]  /*2c140*/  @!P0 BRA `(.L_x_1802) ;  /* 0x0000000000048947 */ /* 0x000fea0003800000 */
[----:B------:R-:W-:Y:S01]  /*2c150*/  BPT.TRAP 0x1 ;  /* 0x000000040000795c */ /* 0x000fe20000300000 */
.L_x_1802:
[----:B------:R-:W2:Y:S02]  /*2c160*/  LDL.LU R4, [R1+0x14] ;  /* 0x0000140001047983 */ /* 0x000ea40000300800 */
[----:B--2---:R-:W-:-:S04]  /*2c170*/  IMAD R4, R4, 0x8, R0 ;  /* 0x0000000804047824 */ /* 0x004fc800078e0200 */
[----:B------:R-:W2:Y:S02]  /*2c180*/  SYNCS.PHASECHK.TRANS64.TRYWAIT P1, [R4+URZ+0x28460], R5 ;  /* 0x02846005040075a7 */ /* 0x000ea4000802017f */
[----:B--2---:R-:W-:Y:S05]  /*2c190*/  @!P1 BRA `(.L_x_1803) ;  /* 0x0000007800f49947 */ /* 0x004fea0003800000 */
.L_x_2105:
[----:B------:R-:W-:Y:S05]  /*2c1a0*/  @!P0 BRA `(.L_x_1804) ;  /* 0x0000000000048947 */ /* 0x000fea0003800000 */
[----:B------:R-:W-:Y:S01]  /*2c1b0*/  BPT.TRAP 0x1 ;  /* 0x000000040000795c */ /* 0x000fe20000300000 */
.L_x_1804:
[----:B------:R-:W-:-:S04]  /*2c1c0*/  IMAD R3, R3, 0x8, R0 ;  /* 0x0000000803037824 */ /* 0x000fc800078e0200 */
[----:B------:R-:W3:Y:S02]  /*2c1d0*/  SYNCS.PHASECHK.TRANS64.TRYWAIT P1, [R3+URZ+0x28460], R2 ;  /* 0x02846002030075a7 */ /* 0x000ee4000802017f */
[----:B---3--:R-:W-:Y:S05]  /*2c1e0*/  @!P1 BRA `(.L_x_1805) ;  /* 0x0000007800f49947 */ /* 0x008fea0003800000 */
.L_x_2106:
[----:B------:R-:W-:Y:S05]  /*2c1f0*/  @!P0 BRA `(.L_x_1806) ;  /* 0x0000000000048947 */ /* 0x000fea0003800000 */
[----:B------:R-:W-:Y:S01]  /*2c200*/  BPT.TRAP 0x1 ;  /* 0x000000040000795c */ /* 0x000fe20000300000 */
.L_x_1806:
[----:B------:R-:W4:Y:S02]  /*2c210*/  SYNCS.PHASECHK.TRANS64.TRYWAIT P0, [R4+URZ+0x28480], R5 ;  /* 0x02848005040075a7 */ /* 0x000f24000800017f */
[----:B----4-:R-:W-:Y:S05]  /*2c220*/  @!P0 BRA `(.L_x_1807) ;  /* 0x0000007800f88947 */ /* 0x010fea0003800000 */
.L_x_1808:
[----:B------:R0:W0:Y:S02]  /*2c230*/  SYNCS.PHASECHK.TRANS64.TRYWAIT P0, [R3+URZ+0x28480], R2 ;  /* 0x02848002030075a7 */ /* 0x000024000800017f */
[----:B0-----:R-:W-:Y:S05]  /*2c240*/  @!P0 NANOSLEEP.SYNCS 0x989680 ;  /* 0x009896800000895d */ /* 0x001fea0003900000 */
[----:B------:R-:W0:Y:S02]  /*2c250*/  @!P0 SYNCS.PHASECHK.TRANS64 P0, [R3+URZ+0x28480], R2 ;  /* 0x02848002030085a7 */ /* 0x000e24000800007f */
[----:B0-----:R-:W-:Y:S05]  /*2c260*/  @!P0 BRA `(.L_x_1808) ;  /* 0xfffffffc00f08947 */ /* 0x001fea000383ffff */
.L_x_1412:
[----:B------:R-:W-:Y:S05]  /*2c270*/  BSYNC B8 ;  /* 0x0000000000087941 */ /* 0x000fea0003800000 */
.L_x_1409:
[----:B------:R-:W-:Y:S05]  /*2c280*/  EXIT ;  /* 0x000000000000794d */ /* 0x000fea0003800000 */
.L_x_1440:
[----:B-1----:R1:W2:Y:S02]  /*2c290*/  SYNCS.PHASECHK.TRANS64.TRYWAIT P6, [R91+URZ+0x28490], R92 ;  /* 0x0284905c5b0075a7 */ /* 0x0022a400080c017f */
[----:B--2---:R-:W-:Y:S05]  /*2c2a0*/  @!P6 NANOSLEEP.SYNCS 0x989680 ;  /* 0x009896800000e95d */ /* 0x004fea0003900000 */
[----:B------:R-:W2:Y:S02]  /*2c2b0*/  @!P6 SYNCS.PHASECHK.TRANS64 P6, [R91+URZ+0x28490], R92 ;  /* 0x0284905c5b00e5a7 */ /* 0x000ea400080c007f */
[----:B--2---:R-:W-:Y:S05]  /*2c2c0*/  @!P6 BRA `(.L_x_1440) ;  /* 0xfffffffc00f0e947 */ /* 0x004fea000383ffff */
[----:B------:R-:W-:Y:S05]  /*2c2d0*/  BRA `(.L_x_1809) ;  /* 0xfffffd7000107947 */ /* 0x000fea000383ffff */
.L_x_1458:
[----:B0-----:R0:W1:Y:S02]  /*2c2e0*/  SYNCS.PHASECHK.TRANS64.TRYWAIT P5, [R91+URZ+0x28490], R92 ;  /* 0x0284905c5b0075a7 */ /* 0x00106400080a017f */
[----:B-1----:R-:W-:Y:S05]  /*2c2f0*/  @!P5 NANOSLEEP.SYNCS 0x989680 ;  /* 0x009896800000d95d */ /* 0x002fea0003900000 */
[----:B------:R-:W1:Y:S02]  /*2c300*/  @!P5 SYNCS.PHASECHK.TRANS64 P5, [R91+URZ+0x28490], R92 ;  /* 0x0284905c5b00d5a7 */ /* 0x000e6400080a007f */
[----:B-1----:R-:W-:Y:S05]  /*2c310*/  @!P5 BRA `(.L_x_1458) ;  /* 0xfffffffc00f0d947 */ /* 0x002fea000383ffff */
[----:B------:R-:W-:Y:S05]  /*2c320*/  BRA `(.L_x_1810) ;  /* 0xfffffd9000187947 */ /* 0x000fea000383ffff */
.L_x_1467:
[----:B0-----:R0:W1:Y:S02]  /*2c330*/  SYNCS.PHASECHK.TRANS64.TRYWAIT P4, [R91+URZ+0x28490], R92 ;  /* 0x0284905c5b0075a7 */ /* 0x001064000808017f */
[----:B-1----:R-:W-:Y:S05]  /*2c340*/  @!P4 NANOSLEEP.SYNCS 0x989680 ;  /* 0x009896800000c95d */ /* 0x002fea0003900000 */
[----:B------:R-:W1:Y:S02]  /*2c350*/  @!P4 SYNCS.PHASECHK.TRANS64 P4, [R91+URZ+0x28490], R92 ;  /* 0x0284905c5b00c5a7 */ /* 0x000e64000808007f */
[----:B-1----:R-:W-:Y:S05]  /*2c360*/  @!P4 BRA `(.L_x_1467) ;  /* 0xfffffffc00f0c947 */ /* 0x002fea000383ffff */
[----:B------:R-:W-:Y:S05]  /*2c370*/  BRA `(.L_x_1811) ;  /* 0xfffffdb000407947 */ /* 0x000fea000383ffff */
.L_x_1473:
[----:B-1----:R1:W2:Y:S02]  /*2c380*/  SYNCS.PHASECHK.TRANS64.TRYWAIT P3, [R91+URZ+0x284b0], R92 ;  /* 0x0284b05c5b0075a7 */ /* 0x0022a4000806017f */
[----:B--2---:R-:W-:Y:S05]  /*2c390*/  @!P3 NANOSLEEP.SYNCS 0x989680 ;  /* 0x009896800000b95d */ /* 0x004fea0003900000 */
[----:B------:R-:W2:Y:S02]  /*2c3a0*/  @!P3 SYNCS.PHASECHK.TRANS64 P3, [R91+URZ+0x284b0], R92 ;  /* 0x0284b05c5b00b5a7 */ /* 0x000ea4000806007f */
[----:B--2---:R-:W-:Y:S05]  /*2c3b0*/  @!P3 BRA `(.L_x_1473) ;  /* 0xfffffffc00f0b947 */ /* 0x004fea000383ffff */
[----:B------:R-:W-:Y:S05]  /*2c3c0*/  BRA `(.L_x_1812) ;  /* 0xfffffdb000cc7947 */ /* 0x000fea000383ffff */
.L_x_1491:
[----:B------:R-:W-:Y:S01]  /*2c3d0*/  BSSY B0, `(.L_x_1813) ;  /* 0x0000007000007945 */ /* 0x000fe20003800000 */
[----:B------:R-:W-:Y:S01]  /*2c3e0*/  IMAD.MOV.U32 R12, RZ, RZ, RZ ;  /* 0x000000ffff0c7224 */ /* 0x000fe200078e00ff */
[----:B------:R-:W-:Y:S01]  /*2c3f0*/  MOV R15, 0xffffffff ;  /* 0xffffffff000f7802 */ /* 0x000fe20000000f00 */
[----:B------:R-:W-:-:S07]  /*2c400*/  IMAD.MOV.U32 R11, RZ, RZ, 0x1f ;  /* 0x0000001fff0b7424 */ /* 0x000fce00078e00ff */
[----:B-----5:R-:W-:Y:S05]  /*2c410*/  WARPSYNC.COLLECTIVE R15, `(.L_x_1814) ;  /* 0x000000000f087348 */ /* 0x020fea0003c00000 */
[----:B------:R0:W1:Y:S02]  /*2c420*/  SHFL.IDX P6, R14, R13, R12, R11 ;  /* 0x0000000c0d0e7389 */ /* 0x00006400000c000b */
[----:B01---5:R-:W-:Y:S01]  /*2c430*/  ENDCOLLECTIVE ;  /* 0x000000000000791b */ /* 0x023fe20003800000 */
.L_x_1814:
[----:B------:R-:W-:Y:S05]  /*2c440*/  BSYNC B0 ;  /* 0x0000000000007941 */ /* 0x000fea0003800000 */
.L_x_1813:
[----:B------:R-:W-:Y:S01]  /*2c450*/  IMAD.MOV.U32 R201, RZ, RZ, R14 ;  /* 0x000000ffffc97224 */ /* 0x000fe200078e000e */
[----:B------:R-:W-:Y:S06]  /*2c460*/  BRA `(.L_x_1815) ;  /* 0xfffffdc000747947 */ /* 0x000fec000383ffff */
.L_x_1501:
[----:B------:R-:W-:Y:S01]  /*2c470*/  BSSY B1, `(.L_x_1816) ;  /* 0x0000008000017945 */ /* 0x000fe20003800000 */
[----:B------:R-:W-:Y:S02]  /*2c480*/  IMAD.MOV.U32 R13, RZ, RZ, R50 ;  /* 0x000000ffff0d7224 */ /* 0x000fe400078e0032 */
[----:B------:R-:W-:Y:S02]  /*2c490*/  IMAD.MOV.U32 R12, RZ, RZ, RZ ;  /* 0x000000ffff0c7224 */ /* 0x000fe400078e00ff */
[----:B------:R-:W-:Y:S02]  /*2c4a0*/  IMAD.MOV.U32 R11, RZ, RZ, 0x181f ;  /* 0x0000181fff0b7424 */ /* 0x000fe400078e00ff */
[----:B------:R-:W-:-:S07]  /*2c4b0*/  IMAD.MOV.U32 R15, RZ, RZ, -0x1 ;  /* 0xffffffffff0f7424 */ /* 0x000fce00078e00ff */
[----:B------:R-:W-:Y:S05]  /*2c4c0*/  WARPSYNC.COLLECTIVE R15, `(.L_x_1817) ;  /* 0x000000000f087348 */ /* 0x000fea0003c00000 */
[----:B------:R0:W1:Y:S02]  /*2c4d0*/  SHFL.IDX P6, R14, R13, R12, R11 ;  /* 0x0000000c0d0e7389 */ /* 0x00006400000c000b */
[----:B01----:R-:W-:Y:S01]  /*2c4e0*/  ENDCOLLECTIVE ;  /* 0x000000000000791b */ /* 0x003fe20003800000 */
.L_x_1817:
[----:B------:R-:W-:Y:S05]  /*2c4f0*/  BSYNC B1 ;  /* 0x0000000000017941 */ /* 0x000fea0003800000 */
.L_x_1816:
[----:B------:R-:W-:Y:S02]  /*2c500*/  IMAD.MOV.U32 R13, RZ, RZ, R48 ;  /* 0x000000ffff0d7224 */ /* 0x000fe400078e0030 */
[----:B------:R-:W-:Y:S02]  /*2c510*/  IMAD.MOV.U32 R12, RZ, RZ, RZ ;  /* 0x000000ffff0c7224 */ /* 0x000fe400078e00ff */
[----:B------:R-:W-:Y:S02]  /*2c520*/  IMAD.MOV.U32 R11, RZ, RZ, 0x181f ;  /* 0x0000181fff0b7424 */ /* 0x000fe400078e00ff */
[----:B------:R-:W-:Y:S02]  /*2c530*/  IMAD.MOV.U32 R15, RZ, RZ, -0x1 ;  /* 0xffffffffff0f7424 */ /* 0x000fe400078e00ff */
[----:B------:R-:W-:-:S07]  /*2c540*/  IMAD.MOV.U32 R3, RZ, RZ, R14 ;  /* 0x000000ffff037224 */ /* 0x000fce00078e000e */
[----:B------:R-:W-:Y:S05]  /*2c550*/  WARPSYNC.COLLECTIVE R15, `(.L_x_1818) ;  /* 0x000000000f087348 */ /* 0x000fea0003c00000 */
[----:B------:R0:W1:Y:S02]  /*2c560*/  SHFL.IDX P6, R14, R13, R12, R11 ;  /* 0x0000000c0d0e7389 */ /* 0x00006400000c000b */
[----:B01----:R-:W-:Y:S01]  /*2c570*/  ENDCOLLECTIVE ;  /* 0x000000000000791b */ /* 0x003fe20003800000 */
.L_x_1818:
[----:B------:R-:W-:Y:S02]  /*2c580*/  IMAD.MOV.U32 R13, RZ, RZ, R37 ;  /* 0x000000ffff0d7224 */ /* 0x000fe400078e0025 */
[----:B------:R-:W-:-:S07]  /*2c590*/  IMAD.MOV.U32 R5, RZ, RZ, R14 ;  /* 0x000000ffff057224 */ /* 0x000fce00078e000e */
[----:B------:R-:W-:Y:S05]  /*2c5a0*/  WARPSYNC.COLLECTIVE R15, `(.L_x_1819) ;  /* 0x000000000f087348 */ /* 0x000fea0003c00000 */
[----:B------:R0:W1:Y:S02]  /*2c5b0*/  SHFL.IDX P6, R14, R13, R12, R11 ;  /* 0x0000000c0d0e7389 */ /* 0x00006400000c000b */
[----:B01----:R-:W-:Y:S01]  /*2c5c0*/  ENDCOLLECTIVE ;  /* 0x000000000000791b */ /* 0x003fe20003800000 */
.L_x_1819:
[----:B------:R-:W-:Y:S02]  /*2c5d0*/  IMAD.MOV.U32 R13, RZ, RZ, R49 ;  /* 0x000000ffff0d7224 */ /* 0x000fe400078e0031 */
[----:B------:R-:W-:-:S07]  /*2c5e0*/  IMAD.MOV.U32 R9, RZ, RZ, R14 ;  /* 0x000000ffff097224 */ /* 0x000fce00078e000e */
[----:B------:R-:W-:Y:S05]  /*2c5f0*/  WARPSYNC.COLLECTIVE R15, `(.L_x_1820) ;  /* 0x000000000f087348 */ /* 0x000fea0003c00000 */
[----:B------:R0:W1:Y:S02]  /*2c600*/  SHFL.IDX P6, R14, R13, R12, R11 ;  /* 0x0000000c0d0e7389 */ /* 0x00006400000c000b */
[----:B01----:R-:W-:Y:S01]  /*2c610*/  ENDCOLLECTIVE ;  /* 0x000000000000791b */ /* 0x003fe20003800000 */
.L_x_1820:
[----:B------:R-:W-:Y:S05]  /*2c620*/  BRA `(.L_x_1821) ;  /* 0xfffffdc800587947 */ /* 0x000fea000383ffff */
.L_x_1504:
[----:B------:R-:W-:Y:S01]  /*2c630*/  BSSY B1, `(.L_x_1822) ;  /* 0x0000008000017945 */ /* 0x000fe20003800000 */
[----:B------:R-:W-:Y:S02]  /*2c640*/  IMAD.MOV.U32 R13, RZ, RZ, R50 ;  /* 0x000000ffff0d7224 */ /* 0x000fe400078e0032 */
[----:B------:R-:W-:Y:S02]  /*2c650*/  IMAD.MOV.U32 R12, RZ, RZ, 0x1 ;  /* 0x00000001ff0c7424 */ /* 0x000fe400078e00ff */
[----:B-1----:R-:W-:Y:S02]  /*2c660*/  IMAD.MOV.U32 R11, RZ, RZ, 0x181f ;  /* 0x0000181fff0b7424 */ /* 0x002fe400078e00ff */
[----:B------:R-:W-:-:S07]  /*2c670*/  IMAD.MOV.U32 R15, RZ, RZ, -0x1 ;  /* 0xffffffffff0f7424 */ /* 0x000fce00078e00ff */
[----:B0-2345:R-:W-:Y:S05]  /*2c680*/  WARPSYNC.COLLECTIVE R15, `(.L_x_1823) ;  /* 0x000000000f087348 */ /* 0x03dfea0003c00000 */
[----:B----4-:R1:W4:Y:S02]  /*2c690*/  SHFL.IDX P6, R14, R13, R12, R11 ;  /* 0x0000000c0d0e7389 */ /* 0x01032400000c000b */
[----:B012345:R-:W-:Y:S01]  /*2c6a0*/  ENDCOLLECTIVE ;  /* 0x000000000000791b */ /* 0x03ffe20003800000 */
.L_x_1823:
[----:B------:R-:W-:Y:S05]  /*2c6b0*/  BSYNC B1 ;  /* 0x0000000000017941 */ /* 0x000fea0003800000 */
.L_x_1822:
[----:B------:R-:W-:Y:S02]  /*2c6c0*/  IMAD.MOV.U32 R13, RZ, RZ, R48 ;  /* 0x000000ffff0d7224 */ /* 0x000fe400078e0030 */
[----:B------:R-:W-:Y:S02]  /*2c6d0*/  IMAD.MOV.U32 R12, RZ, RZ, 0x1 ;  /* 0x00000001ff0c7424 */ /* 0x000fe400078e00ff */
[----:B------:R-:W-:Y:S02]  /*2c6e0*/  IMAD.MOV.U32 R11, RZ, RZ, 0x181f ;  /* 0x0000181fff0b7424 */ /* 0x000fe400078e00ff */
[----:B------:R-:W-:Y:S02]  /*2c6f0*/  IMAD.MOV.U32 R15, RZ, RZ, -0x1 ;  /* 0xffffffffff0f7424 */ /* 0x000fe400078e00ff */
[----:B------:R-:W-:-:S07]  /*2c700*/  IMAD.MOV.U32 R3, RZ, RZ, R14 ;  /* 0x000000ffff037224 */ /* 0x000fce00078e000e */
[----:B------:R-:W-:Y:S05]  /*2c710*/  WARPSYNC.COLLECTIVE R15, `(.L_x_1824) ;  /* 0x000000000f087348 */ /* 0x000fea0003c00000 */
[----:B------:R0:W1:Y:S02]  /*2c720*/  SHFL.IDX P6, R14, R13, R12, R11 ;  /* 0x0000000c0d0e7389 */ /* 0x00006400000c000b */
[----:B01----:R-:W-:Y:S01]  /*2c730*/  ENDCOLLECTIVE ;  /* 0x000000000000791b */ /* 0x003fe20003800000 */
.L_x_1824:
[----:B------:R-:W-:Y:S02]  /*2c740*/  IMAD.MOV.U32 R13, RZ, RZ, R37 ;  /* 0x000000ffff0d7224 */ /* 0x000fe400078e0025 */
[----:B------:R-:W-:-:S07]  /*2c750*/  IMAD.MOV.U32 R5, RZ, RZ, R14 ;  /* 0x000000ffff057224 */ /* 0x000fce00078e000e */
[----:B------:R-:W-:Y:S05]  /*2c760*/  WARPSYNC.COLLECTIVE R15, `(.L_x_1825) ;  /* 0x000000000f087348 */ /* 0x000fea0003c00000 */
[----:B------:R0:W1:Y:S02]  /*2c770*/  SHFL.IDX P6, R14, R13, R12, R11 ;  /* 0x0000000c0d0e7389 */ /* 0x00006400000c000b */
[----:B01----:R-:W-:Y:S01]  /*2c780*/  ENDCOLLECTIVE ;  /* 0x000000000000791b */ /* 0x003fe20003800000 */
.L_x_1825:
[----:B------:R-:W-:Y:S02]  /*2c790*/  IMAD.MOV.U32 R13, RZ, RZ, R49 ;  /* 0x000000ffff0d7224 */ /* 0x000fe400078e0031 */
[----:B------:R-:W-:-:S07]  /*2c7a0*/  IMAD.MOV.U32 R9, RZ, RZ, R14 ;  /* 0x000000ffff097224 */ /* 0x000fce00078e000e */
[----:B------:R-:W-:Y:S05]  /*2c7b0*/  WARPSYNC.COLLECTIVE R15, `(.L_x_1826) ;  /* 0x000000000f087348 */ /* 0x000fea0003c00000 */
[----:B------:R0:W1:Y:S02]  /*2c7c0*/  SHFL.IDX P6, R14, R13, R12, R11 ;  /* 0x0000000c0d0e7389 */ /* 0x00006400000c000b */
[----:B01----:R-:W-:Y:S01]  /*2c7d0*/  ENDCOLLECTIVE ;  /* 0x000000000000791b */ /* 0x003fe20003800000 */
.L_x_1826:
[----:B------:R-:W-:Y:S05]  /*2c7e0*/  BRA `(.L_x_1827) ;  /* 0xfffffdc800747947 */ /* 0x000fea000383ffff */
.L_x_1507:
[----:B------:R-:W-:Y:S01]  /*2c7f0*/  BSSY B1, `(.L_x_1828) ;  /* 0x0000008000017945 */ /* 0x000fe20003800000 */
[----:B------:R-:W-:Y:S01]  /*2c800*/  IMAD.MOV.U32 R13, RZ, RZ, R50 ;  /* 0x000000ffff0d7224 */ /* 0x000fe200078e0032 */
[----:B------:R-:W-:Y:S01]  /*2c810*/  MOV R11, 0x181f ;  /* 0x0000181f000b7802 */ /* 0x000fe20000000f00 */
[----:B------:R-:W-:Y:S02]  /*2c820*/  IMAD.MOV.U32 R12, RZ, RZ, 0x2 ;  /* 0x00000002ff0c7424 */ /* 0x000fe400078e00ff */
[----:B------:R-:W-:-:S07]  /*2c830*/  IMAD.MOV.U32 R15, RZ, RZ, -0x1 ;  /* 0xffffffffff0f7424 */ /* 0x000fce00078e00ff */
[----:B012345:R-:W-:Y:S05]  /*2c840*/  WARPSYNC.COLLECTIVE R15, `(.L_x_1829) ;  /* 0x000000000f087348 */ /* 0x03ffea0003c00000 */
[----:B----4-:R4:W0:Y:S02]  /*2c850*/  SHFL.IDX P6, R14, R13, R12, R11 ;  /* 0x0000000c0d0e7389 */ /* 0x01082400000c000b */
[----:B012345:R-:W-:Y:S01]  /*2c860*/  ENDCOLLECTIVE ;  /* 0x000000000000791b */ /* 0x03ffe20003800000 */
.L_x_1829:
[----:B------:R-:W-:Y:S05]  /*2c870*/  BSYNC B1 ;  /* 0x0000000000017941 */ /* 0x000fea0003800000 */
.L_x_1828:
        /* <DEDUP_REMOVED lines=8> */
.L_x_1830:
[----:B------:R-:W-:Y:S02]  /*2c900*/  IMAD.MOV.U32 R13, RZ, RZ, R37 ;  /* 0x000000ffff0d7224 */ /* 0x000fe400078e0025 */
[----:B------:R-:W-:-:S07]  /*2c910*/  IMAD.MOV.U32 R5, RZ, RZ, R14 ;  /* 0x000000ffff057224 */ /* 0x000fce00078e000e */
[----:B------:R-:W-:Y:S05]  /*2c920*/  WARPSYNC.COLLECTIVE R15, `(.L_x_1831) ;  /* 0x000000000f087348 */ /* 0x000fea0003c00000 */
[----:B------:R0:W1:Y:S02]  /*2c930*/  SHFL.IDX P6, R14, R13, R12, R11 ;  /* 0x0000000c0d0e7389 */ /* 0x00006400000c000b */
[----:B01----:R-:W-:Y:S01]  /*2c940*/  ENDCOLLECTIVE ;  /* 0x000000000000791b */ /* 0x003fe20003800000 */
.L_x_1831:
[----:B------:R-:W-:Y:S02]  /*2c950*/  IMAD.MOV.U32 R13, RZ, RZ, R49 ;  /* 0x000000ffff0d7224 */ /* 0x000fe400078e0031 */
[----:B------:R-:W-:-:S07]  /*2c960*/  IMAD.MOV.U32 R9, RZ, RZ, R14 ;  /* 0x000000ffff097224 */ /* 0x000fce00078e000e */
[----:B------:R-:W-:Y:S05]  /*2c970*/  WARPSYNC.COLLECTIVE R15, `(.L_x_1832) ;  /* 0x000000000f087348 */ /* 0x000fea0003c00000 */
[----:B------:R0:W1:Y:S02]  /*2c980*/  SHFL.IDX P6, R14, R13, R12, R11 ;  /* 0x0000000c0d0e7389 */ /* 0x00006400000c000b */
[----:B01----:R-:W-:Y:S01]  /*2c990*/  ENDCOLLECTIVE ;  /* 0x000000000000791b */ /* 0x003fe20003800000 */
.L_x_1832:
[----:B------:R-:W-:Y:S05]  /*2c9a0*/  BRA `(.L_x_1833) ;  /* 0xfffffdc800887947 */ /* 0x000fea000383ffff */
.L_x_1510:
[----:B------:R-:W-:Y:S01]  /*2c9b0*/  BSSY B1, `(.L_x_1834) ;  /* 0x0000008000017945 */ /* 0x000fe20003800000 */
[----:B------:R-:W-:Y:S02]  /*2c9c0*/  IMAD.MOV.U32 R13, RZ, RZ, R50 ;  /* 0x000000ffff0d7224 */ /* 0x000fe400078e0032 */
[----:B------:R-:W-:Y:S02]  /*2c9d0*/  IMAD.MOV.U32 R12, RZ, RZ, 0x3 ;  /* 0x00000003ff0c7424 */ /* 0x000fe400078e00ff */
[----:B------:R-:W-:Y:S02]  /*2c9e0*/  IMAD.MOV.U32 R11, RZ, RZ, 0x181f ;  /* 0x0000181fff0b7424 */ /* 0x000fe400078e00ff */
[----:B------:R-:W-:-:S07]  /*2c9f0*/  IMAD.MOV.U32 R15, RZ, RZ, -0x1 ;  /* 0xffffffffff0f7424 */ /* 0x000fce00078e00ff */
[----:B012--5:R-:W-:Y:S05]  /*2ca00*/  WARPSYNC.COLLECTIVE R15, `(.L_x_1835) ;  /* 0x000000000f087348 */ /* 0x027fea0003c00000 */
[----:B------:R3:W4:Y:S02]  /*2ca10*/  SHFL.IDX P6, R14, R13, R12, R11 ;  /* 0x0000000c0d0e7389 */ /* 0x00072400000c000b */
[----:B012345:R-:W-:Y:S01]  /*2ca20*/  ENDCOLLECTIVE ;  /* 0x000000000000791b */ /* 0x03ffe20003800000 */
.L_x_1835:
[----:B------:R-:W-:Y:S05]  /*2ca30*/  BSYNC B1 ;  /* 0x0000000000017941 */ /* 0x000fea0003800000 */
.L_x_1834:
        /* <DEDUP_REMOVED lines=8> */
.L_x_1836:
[----:B------:R-:W-:Y:S02]  /*2cac0*/  IMAD.MOV.U32 R13, RZ, RZ, R37 ;  /* 0x000000ffff0d7224 */ /* 0x000fe400078e0025 */
[----:B------:R-:W-:-:S07]  /*2cad0*/  IMAD.MOV.U32 R5, RZ, RZ, R14 ;  /* 0x000000ffff057224 */ /* 0x000fce00078e000e */
[----:B------:R-:W-:Y:S05]  /*2cae0*/  WARPSYNC.COLLECTIVE R15, `(.L_x_1837) ;  /* 0x000000000f087348 */ /* 0x000fea0003c00000 */
[----:B------:R0:W1:Y:S02]  /*2caf0*/  SHFL.IDX P6, R14, R13, R12, R11 ;  /* 0x0000000c0d0e7389 */ /* 0x00006400000c000b */
[----:B01----:R-:W-:Y:S01]  /*2cb00*/  ENDCOLLECTIVE ;  /* 0x000000000000791b */ /* 0x003fe20003800000 */
.L_x_1837:
[----:B------:R-:W-:Y:S02]  /*2cb10*/  IMAD.MOV.U32 R13, RZ, RZ, R49 ;  /* 0x000000ffff0d7224 */ /* 0x000fe400078e0031 */
[----:B------:R-:W-:-:S07]  /*2cb20*/  IMAD.MOV.U32 R37, RZ, RZ, R14 ;  /* 0x000000ffff257224 */ /* 0x000fce00078e000e */
[----:B------:R-:W-:Y:S05]  /*2cb30*/  WARPSYNC.COLLECTIVE R15, `(.L_x_1838) ;  /* 0x000000000f087348 */ /* 0x000fea0003c00000 */
[----:B------:R0:W1:Y:S02]  /*2cb40*/  SHFL.IDX P6, R14, R13, R12, R11 ;  /* 0x0000000c0d0e7389 */ /* 0x00006400000c000b */
[----:B01----:R-:W-:Y:S01]  /*2cb50*/  ENDCOLLECTIVE ;  /* 0x000000000000791b */ /* 0x003fe20003800000 */
.L_x_1838:
[----:B------:R-:W-:Y:S01]  /*2cb60*/  IMAD.MOV.U32 R49, RZ, RZ, R14 ;  /* 0x000000ffff317224 */ /* 0x000fe200078e000e */
[----:B------:R-:W-:Y:S06]  /*2cb70*/  BRA `(.L_x_1839) ;  /* 0xfffffdc800a07947 */ /* 0x000fec000383ffff */
.L_x_1514:
[----:B0-----:R0:W3:Y:S02]  /*2cb80*/  SYNCS.PHASECHK.TRANS64.TRYWAIT P0, [R16+URZ+0x28400], R3 ;  /* 0x02840003100075a7 */ /* 0x0010e4000800017f */
[----:B---3--:R-:W-:Y:S05]  /*2cb90*/  @!P0 NANOSLEEP.SYNCS 0x989680 ;  /* 0x009896800000895d */ /* 0x008fea0003900000 */
[----:B------:R-:W3:Y:S02]  /*2cba0*/  @!P0 SYNCS.PHASECHK.TRANS64 P0, [R16+URZ+0x28400], R3 ;  /* 0x02840003100085a7 */ /* 0x000ee4000800007f */
[----:B---3--:R-:W-:Y:S05]  /*2cbb0*/  @!P0 BRA `(.L_x_1514) ;  /* 0xfffffffc00f08947 */ /* 0x008fea000383ffff */
[----:B------:R-:W-:Y:S05]  /*2cbc0*/  BRA `(.L_x_1840) ;  /* 0xfffffdcc00207947 */ /* 0x000fea000383ffff */
.L_x_1530:
[----:B------:R-:W0:Y:S01]  /*2cbd0*/  LDC R52, c[0x0][0x3f4] ;  /* 0x0000fd00ff347b82 */ /* 0x000e220000000800 */
[----:B------:R-:W-:Y:S01]  /*2cbe0*/  BSSY B1, `(.L_x_1841) ;  /* 0x0000008000017945 */ /* 0x000fe20003800000 */
[----:B------:R-:W-:Y:S02]  /*2cbf0*/  IMAD.MOV.U32 R13, RZ, RZ, R37 ;  /* 0x000000ffff0d7224 */ /* 0x000fe400078e0025 */
[----:B------:R-:W-:Y:S02]  /*2cc00*/  IMAD.MOV.U32 R12, RZ, RZ, RZ ;  /* 0x000000ffff0c7224 */ /* 0x000fe400078e00ff */
[----:B------:R-:W-:Y:S02]  /*2cc10*/  IMAD.MOV.U32 R11, RZ, RZ, 0x181f ;  /* 0x0000181fff0b7424 */ /* 0x000fe400078e00ff */
[----:B------:R-:W-:-:S07]  /*2cc20*/  IMAD.MOV.U32 R15, RZ, RZ, -0x1 ;  /* 0xffffffffff0f7424 */ /* 0x000fce00078e00ff */
[----:B0-----:R-:W-:Y:S05]  /*2cc30*/  WARPSYNC.COLLECTIVE R15, `(.L_x_1842) ;  /* 0x000000000f087348 */ /* 0x001fea0003c00000 */
[----:B------:R1:W2:Y:S02]  /*2cc40*/  SHFL.IDX P6, R14, R13, R12, R11 ;  /* 0x0000000c0d0e7389 */ /* 0x0002a400000c000b */
[----:B012---:R-:W-:Y:S01]  /*2cc50*/  ENDCOLLECTIVE ;  /* 0x000000000000791b */ /* 0x007fe20003800000 */
.L_x_1842:
[----:B------:R-:W-:Y:S05]  /*2cc60*/  BSYNC B1 ;  /* 0x0000000000017941 */ /* 0x000fea0003800000 */
.L_x_1841:
[----:B------:R-:W-:Y:S01]  /*2cc70*/  MOV R13, R53 ;  /* 0x00000035000d7202 */ /* 0x000fe20000000f00 */
[----:B------:R-:W-:Y:S01]  /*2cc80*/  IMAD.MOV.U32 R12, RZ, RZ, RZ ;  /* 0x000000ffff0c7224 */ /* 0x000fe200078e00ff */
[----:B------:R-:W-:Y:S01]  /*2cc90*/  ISETP.GE.AND P0, PT, R22, R52, PT ;  /* 0x000000341600720c */ /* 0x000fe20003f06270 */
[----:B------:R-:W-:Y:S02]  /*2cca0*/  IMAD.MOV.U32 R11, RZ, RZ, 0x181f ;  /* 0x0000181fff0b7424 */ /* 0x000fe400078e00ff */
[----:B------:R-:W-:Y:S02]  /*2ccb0*/  IMAD.MOV.U32 R15, RZ, RZ, -0x1 ;  /* 0xffffffffff0f7424 */ /* 0x000fe400078e00ff */
[----:B------:R-:W-:Y:S02]  /*2ccc0*/  IMAD.MOV.U32 R4, RZ, RZ, R14 ;  /* 0x000000ffff047224 */ /* 0x000fe400078e000e */
[----:B------:R-:W-:-:S07]  /*2ccd0*/  IMAD R57, R195, R8, RZ ;  /* 0x00000008c3397224 */ /* 0x000fce00078e02ff */
[----:B------:R-:W-:Y:S05]  /*2cce0*/  WARPSYNC.COLLECTIVE R15, `(.L_x_1843) ;  /* 0x000000000f087348 */ /* 0x000fea0003c00000 */
[----:B------:R0:W1:Y:S02]  /*2ccf0*/  SHFL.IDX P6, R14, R13, R12, R11 ;  /* 0x0000000c0d0e7389 */ /* 0x00006400000c000b */
[----:B01----:R-:W-:Y:S01]  /*2cd00*/  ENDCOLLECTIVE ;  /* 0x000000000000791b */ /* 0x003fe20003800000 */
.L_x_1843:
[----:B------:R-:W-:Y:S01]  /*2cd10*/  ISETP.GE.OR P1, PT, R0, R57, P0 ;  /* 0x000000390000720c */ /* 0x000fe20000726670 */
[----:B------:R-:W-:Y:S02]  /*2cd20*/  IMAD.MOV.U32 R13, RZ, RZ, R54 ;  /* 0x000000ffff0d7224 */ /* 0x000fe400078e0036 */
[----:B------:R-:W-:-:S10]  /*2cd30*/  IMAD.MOV.U32 R5, RZ, RZ, R14 ;  /* 0x000000ffff057224 */ /* 0x000fd400078e000e */
[----:B------:R-:W-:Y:S05]  /*2cd40*/  WARPSYNC.COLLECTIVE R15, `(.L_x_1844) ;  /* 0x000000000f087348 */ /* 0x000fea0003c00000 */
[----:B------:R0:W1:Y:S02]  /*2cd50*/  SHFL.IDX P6, R14, R13, R12, R11 ;  /* 0x0000000c0d0e7389 */ /* 0x00006400000c000b */
[----:B01----:R-:W-:Y:S01]  /*2cd60*/  ENDCOLLECTIVE ;  /* 0x000000000000791b */ /* 0x003fe20003800000 */
.L_x_1844:
[----:B------:R-:W-:-:S05]  /*2cd70*/  @!P1 IADD3 R7, P2, R22, R5, RZ ;  /* 0x0000000516079210 */ /* 0x000fca0007f5e0ff */
[----:B------:R-:W-:Y:S02]  /*2cd80*/  @!P1 IMAD.X R5, R4, 0x1, R59, P2 ;  /* 0x0000000104059824 */ /* 0x000fe400010e063b */
[----:B------:R-:W-:Y:S02]  /*2cd90*/  @!P1 IMAD.MOV.U32 R4, RZ, RZ, R7 ;  /* 0x000000ffff049224 */ /* 0x000fe400078e0007 */
[----:B------:R-:W-:Y:S02]  /*2cda0*/  IMAD.MOV.U32 R13, RZ, RZ, R55 ;  /* 0x000000ffff0d7224 */ /* 0x000fe400078e0037 */
[----:B------:R-:W-:-:S07]  /*2cdb0*/  IMAD.MOV.U32 R6, RZ, RZ, R14 ;  /* 0x000000ffff067224 */ /* 0x000fce00078e000e */
[----:B------:R-:W-:Y:S05]  /*2cdc0*/  WARPSYNC.COLLECTIVE R15, `(.L_x_1845) ;  /* 0x000000000f087348 */ /* 0x000fea0003c00000 */
[----:B------:R0:W1:Y:S02]  /*2cdd0*/  SHFL.IDX P6, R14, R13, R12, R11 ;  /* 0x0000000c0d0e7389 */ /* 0x00006400000c000b */
[----:B01----:R-:W-:Y:S01]  /*2cde0*/  ENDCOLLECTIVE ;  /* 0x000000000000791b */ /* 0x003fe20003800000 */
.L_x_1845:
[----:B------:R-:W-:-:S05]  /*2cdf0*/  @!P1 IADD3 R24, P3, R22, R14, RZ ;  /* 0x0000000e16189210 */ /* 0x000fca0007f7e0ff */
[----:B------:R-:W-:Y:S02]  /*2ce00*/  @!P1 IMAD.X R25, R6, 0x1, R59, P3 ;  /* 0x0000000106199824 */ /* 0x000fe400018e063b */
[----:B------:R-:W5:Y:S04]  /*2ce10*/  @!P1 LD.E.128 R4, desc[UR46][R4.64] ;  /* 0x0000002e04049980 */ /* 0x000f68000c101d00 */
[----:B------:R-:W5:Y:S01]  /*2ce20*/  @!P1 LD.E.128 R24, desc[UR46][R24.64] ;  /* 0x0000002e18189980 */ /* 0x000f62000c101d00 */
[----:B------:R-:W-:Y:S01]  /*2ce30*/  IMAD.MOV.U32 R13, RZ, RZ, R37 ;  /* 0x000000ffff0d7224 */ /* 0x000fe200078e0025 */
[----:B------:R-:W-:Y:S01]  /*2ce40*/  CS2R R44, SRZ ;  /* 0x00000000002c7805 */ /* 0x000fe2000001ff00 */
[----:B------:R-:W-:Y:S01]  /*2ce50*/  IMAD.MOV.U32 R12, RZ, RZ, 0x1 ;  /* 0x00000001ff0c7424 */ /* 0x000fe200078e00ff */
[----:B------:R-:W-:-:S02]  /*2ce60*/  CS2R R46, SRZ ;  /* 0x00000000002e7805 */ /* 0x000fc4000001ff00 */
[----:B------:R-:W-:Y:S02]  /*2ce70*/  CS2R R48, SRZ ;  /* 0x0000000000307805 */ /* 0x000fe4000001ff00 */
[----:B------:R-:W-:-:S07]  /*2ce80*/  CS2R R50, SRZ ;  /* 0x0000000000327805 */ /* 0x000fce000001ff00 */
[----:B-----5:R-:W-:Y:S05]  /*2ce90*/  WARPSYNC.COLLECTIVE R15, `(.L_x_1846) ;  /* 0x000000000f087348 */ /* 0x020fea0003c00000 */
[----:B------:R0:W1:Y:S02]  /*2cea0*/  SHFL.IDX P6, R14, R13, R12, R11 ;  /* 0x0000000c0d0e7389 */ /* 0x00006400000c000b */
[----:B01---5:R-:W-:Y:S01]  /*2ceb0*/  ENDCOLLECTIVE ;  /* 0x000000000000791b */ /* 0x023fe20003800000 */
.L_x_1846:
[----:B------:R-:W-:Y:S02]  /*2cec0*/  IMAD.MOV.U32 R13, RZ, RZ, R53 ;  /* 0x000000ffff0d7224 */ /* 0x000fe400078e0035 */
[----:B------:R-:W-:-:S07]  /*2ced0*/  IMAD.MOV.U32 R8, RZ, RZ, R14 ;  /* 0x000000ffff087224 */ /* 0x000fce00078e000e */
[----:B------:R-:W-:Y:S05]  /*2cee0*/  WARPSYNC.COLLECTIVE R15, `(.L_x_1847) ;  /* 0x000000000f087348 */ /* 0x000fea0003c00000 */
[----:B------:R0:W1:Y:S02]  /*2cef0*/  SHFL.IDX P6, R14, R13, R12, R11 ;  /* 0x0000000c0d0e7389 */ /* 0x00006400000c000b */
[----:B01----:R-:W-:Y:S01]  /*2cf00*/  ENDCOLLECTIVE ;  /* 0x000000000000791b */ /* 0x003fe20003800000 */
.L_x_1847:
[----:B------:R-:W-:Y:S02]  /*2cf10*/  IMAD.MOV.U32 R13, RZ, RZ, R54 ;  /* 0x000000ffff0d7224 */ /* 0x000fe400078e0036 */
[----:B------:R-:W-:-:S07]  /*2cf20*/  IMAD.MOV.U32 R9, RZ, RZ, R14 ;  /* 0x000000ffff097224 */ /* 0x000fce00078e000e */
[----:B------:R-:W-:Y:S05]  /*2cf30*/  WARPSYNC.COLLECTIVE R15, `(.L_x_1848) ;  /* 0x000000000f087348 */ /* 0x000fea0003c00000 */
[----:B------:R0:W1:Y:S02]  /*2cf40*/  SHFL.IDX P6, R14, R13, R12, R11 ;  /* 0x0000000c0d0e7389 */ /* 0x00006400000c000b */
[----:B01----:R-:W-:Y:S01]  /*2cf50*/  ENDCOLLECTIVE ;  /* 0x000000000000791b */ /* 0x003fe20003800000 */
.L_x_1848:
[----:B------:R-:W-:Y:S02]  /*2cf60*/  IMAD.MOV.U32 R13, RZ, RZ, R55 ;  /* 0x000000ffff0d7224 */ /* 0x000fe400078e0037 */
[----:B------:R-:W-:-:S07]  /*2cf70*/  IMAD.MOV.U32 R10, RZ, RZ, R14 ;  /* 0x000000ffff0a7224 */ /* 0x000fce00078e000e */
[----:B------:R-:W-:Y:S05]  /*2cf80*/  WARPSYNC.COLLECTIVE R15, `(.L_x_1849) ;  /* 0x000000000f087348 */ /* 0x000fea0003c00000 */
[----:B------:R0:W1:Y:S02]  /*2cf90*/  SHFL.IDX P6, R14, R13, R12, R11 ;  /* 0x0000000c0d0e7389 */ /* 0x00006400000c000b */
[----:B01----:R-:W-:Y:S01]  /*2cfa0*/  ENDCOLLECTIVE ;  /* 0x000000000000791b */ /* 0x003fe20003800000 */
.L_x_1849:
[----:B------:R-:W-:Y:S02]  /*2cfb0*/  @!P1 IMAD.MOV.U32 R44, RZ, RZ, R4 ;  /* 0x000000ffff2c9224 */ /* 0x000fe400078e0004 */
[----:B------:R-:W-:Y:S01]  /*2cfc0*/  @!P1 IMAD.MOV.U32 R45, RZ, RZ, R5 ;  /* 0x000000ffff2d9224 */ /* 0x000fe200078e0005 */
[----:B------:R-:W-:Y:S01]  /*2cfd0*/  CS2R R4, SRZ ;  /* 0x0000000000047805 */ /* 0x000fe2000001ff00 */
[----:B------:R-:W-:Y:S02]  /*2cfe0*/  @!P1 IMAD.MOV.U32 R46, RZ, RZ, R6 ;  /* 0x000000ffff2e9224 */ /* 0x000fe400078e0006 */
[----:B------:R-:W-:Y:S02]  /*2cff0*/  @!P1 IMAD.MOV.U32 R47, RZ, RZ, R7 ;  /* 0x000000ffff2f9224 */ /* 0x000fe400078e0007 */
[----:B------:R-:W-:Y:S02]  /*2d000*/  @!P1 IMAD.MOV.U32 R48, RZ, RZ, R24 ;  /* 0x000000ffff309224 */ /* 0x000fe400078e0018 */
[----:B------:R-:W-:-:S02]  /*2d010*/  @!P1 IMAD.MOV.U32 R49, RZ, RZ, R25 ;  /* 0x000000ffff319224 */ /* 0x000fc400078e0019 */
[----:B------:R-:W-:Y:S02]  /*2d020*/  @!P1 IMAD.MOV.U32 R50, RZ, RZ, R26 ;  /* 0x000000ffff329224 */ /* 0x000fe400078e001a */
[----:B------:R-:W-:Y:S01]  /*2d030*/  @!P1 IMAD.MOV.U32 R51, RZ, RZ, R27 ;  /* 0x000000ffff339224 */ /* 0x000fe200078e001b */
[----:B------:R-:W-:Y:S06]  /*2d040*/  BRA `(.L_x_1850) ;  /* 0xfffffe0800a47947 */ /* 0x000fec000383ffff */
.L_x_1533:
[----:B------:R-:W-:Y:S01]  /*2d050*/  BSSY B1, `(.L_x_1851) ;  /* 0x0000008000017945 */ /* 0x000fe20003800000 */
[----:B------:R-:W-:Y:S01]  /*2d060*/  IMAD.MOV.U32 R13, RZ, RZ, R37 ;  /* 0x000000ffff0d7224 */ /* 0x000fe200078e0025 */
[----:B------:R-:W-:Y:S01]  /*2d070*/  MOV R15, 0xffffffff ;  /* 0xffffffff000f7802 */ /* 0x000fe20000000f00 */
[----:B------:R-:W-:Y:S02]  /*2d080*/  IMAD.MOV.U32 R12, RZ, RZ, 0x2 ;  /* 0x00000002ff0c7424 */ /* 0x000fe400078e00ff */
[----:B------:R-:W-:-:S07]  /*2d090*/  IMAD.MOV.U32 R11, RZ, RZ, 0x181f ;  /* 0x0000181fff0b7424 */ /* 0x000fce00078e00ff */
[----:B-----5:R-:W-:Y:S05]  /*2d0a0*/  WARPSYNC.COLLECTIVE R15, `(.L_x_1852) ;  /* 0x000000000f087348 */ /* 0x020fea0003c00000 */
[----:B------:R0:W1:Y:S02]  /*2d0b0*/  SHFL.IDX P6, R14, R13, R12, R11 ;  /* 0x0000000c0d0e7389 */ /* 0x00006400000c000b */
[----:B01---5:R-:W-:Y:S01]  /*2d0c0*/  ENDCOLLECTIVE ;  /* 0x000000000000791b */ /* 0x023fe20003800000 */
.L_x_1852:
[----:B------:R-:W-:Y:S05]  /*2d0d0*/  BSYNC B1 ;  /* 0x0000000000017941 */ /* 0x000fea0003800000 */
.L_x_1851:
[----:B------:R-:W-:Y:S02]  /*2d0e0*/  IMAD.MOV.U32 R13, RZ, RZ, R53 ;  /* 0x000000ffff0d7224 */ /* 0x000fe400078e0035 */
[----:B------:R-:W-:Y:S02]  /*2d0f0*/  IMAD.MOV.U32 R12, RZ, RZ, 0x2 ;  /* 0x00000002ff0c7424 */ /* 0x000fe400078e00ff */
[----:B------:R-:W-:Y:S02]  /*2d100*/  IMAD.MOV.U32 R11, RZ, RZ, 0x181f ;  /* 0x0000181fff0b7424 */ /* 0x000fe400078e00ff */
[----:B------:R-:W-:Y:S02]  /*2d110*/  IMAD.MOV.U32 R15, RZ, RZ, -0x1 ;  /* 0xffffffffff0f7424 */ /* 0x000fe400078e00ff */
[----:B------:R-:W-:Y:S02]  /*2d120*/  IMAD.MOV.U32 R8, RZ, RZ, R14 ;  /* 0x000000ffff087224 */ /* 0x000fe400078e000e */
[----:B------:R-:W-:-:S07]  /*2d130*/  VIADD R20, R0, 0x40 ;  /* 0x0000004000147836 */ /* 0x000fce0000000000 */
[----:B------:R-:W-:Y:S05]  /*2d140*/  WARPSYNC.COLLECTIVE R15, `(.L_x_1853) ;  /* 0x000000000f087348 */ /* 0x000fea0003c00000 */
[----:B------:R0:W1:Y:S02]  /*2d150*/  SHFL.IDX P6, R14, R13, R12, R11 ;  /* 0x0000000c0d0e7389 */ /* 0x00006400000c000b */
[----:B01----:R-:W-:Y:S01]  /*2d160*/  ENDCOLLECTIVE ;  /* 0x000000000000791b */ /* 0x003fe20003800000 */
.L_x_1853:
[----:B------:R-:W-:Y:S01]  /*2d170*/  ISETP.GE.OR P1, PT, R20, R57, P0 ;  /* 0x000000391400720c */ /* 0x000fe20000726670 */
[----:B------:R-:W-:Y:S02]  /*2d180*/  IMAD.MOV.U32 R13, RZ, RZ, R54 ;  /* 0x000000ffff0d7224 */ /* 0x000fe400078e0036 */
[----:B------:R-:W-:-:S10]  /*2d190*/  IMAD.MOV.U32 R9, RZ, RZ, R14 ;  /* 0x000000ffff097224 */ /* 0x000fd400078e000e */
[----:B------:R-:W-:Y:S05]  /*2d1a0*/  WARPSYNC.COLLECTIVE R15, `(.L_x_1854) ;  /* 0x000000000f087348 */ /* 0x000fea0003c00000 */
[----:B------:R0:W1:Y:S02]  /*2d1b0*/  SHFL.IDX P6, R14, R13, R12, R11 ;  /* 0x0000000c0d0e7389 */ /* 0x00006400000c000b */
[----:B01----:R-:W-:Y:S01]  /*2d1c0*/  ENDCOLLECTIVE ;  /* 0x000000000000791b */ /* 0x003fe20003800000 */
.L_x_1854:
[----:B------:R-:W-:-:S05]  /*2d1d0*/  @!P1 IADD3 R24, P2, R22, R9, RZ ;  /* 0x0000000916189210 */ /* 0x000fca0007f5e0ff */
[----:B------:R-:W-:Y:S02]  /*2d1e0*/  @!P1 IMAD.X R25, R8, 0x1, R59, P2 ;  /* 0x0000000108199824 */ /* 0x000fe400010e063b */
[----:B------:R-:W-:-:S04]  /*2d1f0*/  IMAD.MOV.U32 R13, RZ, RZ, R55 ;  /* 0x000000ffff0d7224 */ /* 0x000fc800078e0037 */
[----:B------:R-:W5:Y:S01]  /*2d200*/  @!P1 LD.E.128 R24, desc[UR46][R24.64] ;  /* 0x0000002e18189980 */ /* 0x000f62000c101d00 */
[----:B------:R-:W-:-:S07]  /*2d210*/  IMAD.MOV.U32 R10, RZ, RZ, R14 ;  /* 0x000000ffff0a7224 */ /* 0x000fce00078e000e */
[----:B-----5:R-:W-:Y:S05]  /*2d220*/  WARPSYNC.COLLECTIVE R15, `(.L_x_1855) ;  /* 0x000000000f087348 */ /* 0x020fea0003c00000 */
[----:B------:R0:W1:Y:S02]  /*2d230*/  SHFL.IDX P6, R14, R13, R12, R11 ;  /* 0x0000000c0d0e7389 */ /* 0x00006400000c000b */
[----:B01---5:R-:W-:Y:S01]  /*2d240*/  ENDCOLLECTIVE ;  /* 0x000000000000791b */ /* 0x023fe20003800000 */
.L_x_1855:
[----:B------:R-:W-:-:S05]  /*2d250*/  @!P1 IADD3 R32, P3, R22, R14, RZ ;  /* 0x0000000e16209210 */ /* 0x000fca0007f7e0ff */
[----:B------:R-:W-:-:S06]  /*2d260*/  @!P1 IMAD.X R33, R10, 0x1, R59, P3 ;  /* 0x000000010a219824 */ /* 0x000fcc00018e063b */
[----:B------:R-:W5:Y:S01]  /*2d270*/  @!P1 LD.E.128 R32, desc[UR46][R32.64] ;  /* 0x0000002e20209980 */ /* 0x000f62000c101d00 */
[----:B------:R-:W-:Y:S02]  /*2d280*/  IMAD.MOV.U32 R13, RZ, RZ, R37 ;  /* 0x000000ffff0d7224 */ /* 0x000fe400078e0025 */
[----:B------:R-:W-:-:S07]  /*2d290*/  IMAD.MOV.U32 R12, RZ, RZ, 0x3 ;  /* 0x00000003ff0c7424 */ /* 0x000fce00078e00ff */
[----:B-----5:R-:W-:Y:S05]  /*2d2a0*/  WARPSYNC.COLLECTIVE R15, `(.L_x_1856) ;  /* 0x000000000f087348 */ /* 0x020fea0003c00000 */
[----:B------:R0:W1:Y:S02]  /*2d2b0*/  SHFL.IDX P6, R14, R13, R12, R11 ;  /* 0x0000000c0d0e7389 */ /* 0x00006400000c000b */
[----:B01---5:R-:W-:Y:S01]  /*2d2c0*/  ENDCOLLECTIVE ;  /* 0x000000000000791b */ /* 0x023fe20003800000 */
.L_x_1856:
[----:B------:R-:W-:Y:S02]  /*2d2d0*/  IMAD.MOV.U32 R13, RZ, RZ, R53 ;  /* 0x000000ffff0d7224 */ /* 0x000fe400078e0035 */
[----:B------:R-:W-:-:S07]  /*2d2e0*/  IMAD.MOV.U32 R37, RZ, RZ, R14 ;  /* 0x000000ffff257224 */ /* 0x000fce00078e000e */
[----:B------:R-:W-:Y:S05]  /*2d2f0*/  WARPSYNC.COLLECTIVE R15, `(.L_x_1857) ;  /* 0x000000000f087348 */ /* 0x000fea0003c00000 */
[----:B------:R0:W1:Y:S02]  /*2d300*/  SHFL.IDX P6, R14, R13, R12, R11 ;  /* 0x0000000c0d0e7389 */ /* 0x00006400000c000b */
[----:B01----:R-:W-:Y:S01]  /*2d310*/  ENDCOLLECTIVE ;  /* 0x000000000000791b */ /* 0x003fe20003800000 */
.L_x_1857:
[----:B------:R-:W-:Y:S02]  /*2d320*/  IMAD.MOV.U32 R13, RZ, RZ, R54 ;  /* 0x000000ffff0d7224 */ /* 0x000fe400078e0036 */
[----:B------:R-:W-:-:S07]  /*2d330*/  IMAD.MOV.U32 R53, RZ, RZ, R14 ;  /* 0x000000ffff357224 */ /* 0x000fce00078e000e */
[----:B------:R-:W-:Y:S05]  /*2d340*/  WARPSYNC.COLLECTIVE R15, `(.L_x_1858) ;  /* 0x000000000f087348 */ /* 0x000fea0003c00000 */
[----:B------:R0:W1:Y:S02]  /*2d350*/  SHFL.IDX P6, R14, R13, R12, R11 ;  /* 0x0000000c0d0e7389 */ /* 0x00006400000c000b */
[----:B01----:R-:W-:Y:S01]  /*2d360*/  ENDCOLLECTIVE ;  /* 0x000000000000791b */ /* 0x003fe20003800000 */
.L_x_1858:
[----:B------:R-:W-:Y:S02]  /*2d370*/  IMAD.MOV.U32 R13, RZ, RZ, R55 ;  /* 0x000000ffff0d7224 */ /* 0x000fe400078e0037 */
[----:B------:R-:W-:-:S07]  /*2d380*/  IMAD.MOV.U32 R54, RZ, RZ, R14 ;  /* 0x000000ffff367224 */ /* 0x000fce00078e000e */
[----:B------:R-:W-:Y:S05]  /*2d390*/  WARPSYNC.COLLECTIVE R15, `(.L_x_1859) ;  /* 0x000000000f087348 */ /* 0x000fea0003c00000 */
[----:B------:R0:W1:Y:S02]  /*2d3a0*/  SHFL.IDX P6, R14, R13, R12, R11 ;  /* 0x0000000c0d0e7389 */ /* 0x00006400000c000b */
[----:B01----:R-:W-:Y:S01]  /*2d3b0*/  ENDCOLLECTIVE ;  /* 0x000000000000791b */ /* 0x003fe20003800000 */
.L_x_1859:
[----:B------:R-:W-:Y:S02]  /*2d3c0*/  CS2R R20, SRZ ;  /* 0x0000000000147805 */ /* 0x000fe4000001ff00 */
[----:B------:R-:W-:Y:S02]  /*2d3d0*/  CS2R R38, SRZ ;  /* 0x0000000000267805 */ /* 0x000fe4000001ff00 */
[----:B------:R-:W-:Y:S02]  /*2d3e0*/  CS2R R40, SRZ ;  /* 0x0000000000287805 */ /* 0x000fe4000001ff00 */
[----:B------:R-:W-:Y:S02]  /*2d3f0*/  CS2R R42, SRZ ;  /* 0x00000000002a7805 */ /* 0x000fe4000001ff00 */
[----:B------:R-:W-:Y:S01]  /*2d400*/  CS2R R8, SRZ ;  /* 0x0000000000087805 */ /* 0x000fe2000001ff00 */
[----:B------:R-:W-:Y:S02]  /*2d410*/  IMAD.MOV.U32 R55, RZ, RZ, R14 ;  /* 0x000000ffff377224 */ /* 0x000fe400078e000e */
[----:B------:R-:W-:-:S02]  /*2d420*/  @!P1 IMAD.MOV.U32 R20, RZ, RZ, R24 ;  /* 0x000000ffff149224 */ /* 0x000fc400078e0018 */
[----:B------:R-:W-:Y:S02]  /*2d430*/  @!P1 IMAD.MOV.U32 R21, RZ, RZ, R25 ;  /* 0x000000ffff159224 */ /* 0x000fe400078e0019 */
[----:B------:R-:W-:Y:S02]  /*2d440*/  @!P1 IMAD.MOV.U32 R38, RZ, RZ, R26 ;  /* 0x000000ffff269224 */ /* 0x000fe400078e001a */
[----:B------:R-:W-:Y:S02]  /*2d450*/  @!P1 IMAD.MOV.U32 R39, RZ, RZ, R27 ;  /* 0x000000ffff279224 */ /* 0x000fe400078e001b */
[----:B------:R-:W-:Y:S02]  /*2d460*/  @!P1 IMAD.MOV.U32 R40, RZ, RZ, R32 ;  /* 0x000000ffff289224 */ /* 0x000fe400078e0020 */
[----:B------:R-:W-:Y:S02]  /*2d470*/  @!P1 IMAD.MOV.U32 R41, RZ, RZ, R33 ;  /* 0x000000ffff299224 */ /* 0x000fe400078e0021 */
[----:B------:R-:W-:-:S02]  /*2d480*/  @!P1 IMAD.MOV.U32 R42, RZ, RZ, R34 ;  /* 0x000000ffff2a9224 */ /* 0x000fc400078e0022 */
[----:B------:R-:W-:Y:S01]  /*2d490*/  @!P1 IMAD.MOV.U32 R43, RZ, RZ, R35 ;  /* 0x000000ffff2b9224 */ /* 0x000fe200078e0023 */
[----:B------:R-:W-:Y:S06]  /*2d4a0*/  BRA `(.L_x_1860) ;  /* 0xfffffe0800507947 */ /* 0x000fec000383ffff */
.L_x_1537:
[----:B0-----:R0:W1:Y:S02]  /*2d4b0*/  SYNCS.PHASECHK.TRANS64.TRYWAIT P4, [R16+URZ+0x28400], R25 ;  /* 0x02840019100075a7 */ /* 0x001064000808017f */
[----:B-1----:R-:W-:Y:S05]  /*2d4c0*/  @!P4 NANOSLEEP.SYNCS 0x989680 ;  /* 0x009896800000c95d */ /* 0x002fea0003900000 */
[----:B------:R-:W1:Y:S02]  /*2d4d0*/  @!P4 SYNCS.PHASECHK.TRANS64 P4, [R16+URZ+0x28400], R25 ;  /* 0x028400191000c5a7 */ /* 0x000e64000808007f */
[----:B-1----:R-:W-:Y:S05]  /*2d4e0*/  @!P4 BRA `(.L_x_1537) ;  /* 0xfffffffc00f0c947 */ /* 0x002fea000383ffff */
[----:B------:R-:W-:Y:S05]  /*2d4f0*/  BRA `(.L_x_1861) ;  /* 0xfffffe0800c07947 */ /* 0x000fea000383ffff */
.L_x_1547:
[----:B0-----:R0:W1:Y:S02]  /*2d500*/  SYNCS.PHASECHK.TRANS64.TRYWAIT P2, [R11+URZ+0x28430], R0 ;  /* 0x028430000b0075a7 */ /* 0x001064000804017f */
[----:B-1----:R-:W-:Y:S05]  /*2d510*/  @!P2 NANOSLEEP.SYNCS 0x989680 ;  /* 0x009896800000a95d */ /* 0x002fea0003900000 */
[----:B------:R-:W1:Y:S02]  /*2d520*/  @!P2 SYNCS.PHASECHK.TRANS64 P2, [R11+URZ+0x28430], R0 ;  /* 0x028430000b00a5a7 */ /* 0x000e64000804007f */
[----:B-1----:R-:W-:Y:S05]  /*2d530*/  @!P2 BRA `(.L_x_1547) ;  /* 0xfffffffc00f0a947 */ /* 0x002fea000383ffff */
[----:B------:R-:W-:Y:S05]  /*2d540*/  BRA `(.L_x_1546) ;  /* 0xfffffe4c00247947 */ /* 0x000fea000383ffff */
.L_x_1565:
[----:B-1----:R1:W2:Y:S02]  /*2d550*/  SYNCS.PHASECHK.TRANS64.TRYWAIT P5, [R6+URZ+0x28430], R7 ;  /* 0x02843007060075a7 */ /* 0x0022a400080a017f */
[----:B--2---:R-:W-:Y:S05]  /*2d560*/  @!P5 NANOSLEEP.SYNCS 0x989680 ;  /* 0x009896800000d95d */ /* 0x004fea0003900000 */
[----:B------:R-:W2:Y:S02]  /*2d570*/  @!P5 SYNCS.PHASECHK.TRANS64 P5, [R6+URZ+0x28430], R7 ;  /* 0x028430070600d5a7 */ /* 0x000ea400080a007f */
[----:B--2---:R-:W-:Y:S05]  /*2d580*/  @!P5 BRA `(.L_x_1565) ;  /* 0xfffffffc00f0d947 */ /* 0x004fea000383ffff */
[----:B------:R-:W-:Y:S05]  /*2d590*/  BRA `(.L_x_1564) ;  /* 0xfffffe7400f47947 */ /* 0x000fea000383ffff */
.L_x_1569:
[----:B-1----:R1:W2:Y:S02]  /*2d5a0*/  SYNCS.PHASECHK.TRANS64.TRYWAIT P4, [R7+URZ+0x28450], R6 ;  /* 0x02845006070075a7 */ /* 0x0022a4000808017f */
[----:B--2---:R-:W-:Y:S05]  /*2d5b0*/  @!P4 NANOSLEEP.SYNCS 0x989680 ;  /* 0x009896800000c95d */ /* 0x004fea0003900000 */
[----:B------:R-:W2:Y:S02]  /*2d5c0*/  @!P4 SYNCS.PHASECHK.TRANS64 P4, [R7+URZ+0x28450], R6 ;  /* 0x028450060700c5a7 */ /* 0x000ea4000808007f */
[----:B--2---:R-:W-:Y:S05]  /*2d5d0*/  @!P4 BRA `(.L_x_1569) ;  /* 0xfffffffc00f0c947 */ /* 0x004fea000383ffff */
[----:B------:R-:W-:Y:S05]  /*2d5e0*/  BRA `(.L_x_1566) ;  /* 0xfffffe7800f47947 */ /* 0x000fea000383ffff */
.L_x_1589:
[----:B-1----:R1:W2:Y:S02]  /*2d5f0*/  SYNCS.PHASECHK.TRANS64.TRYWAIT P3, [R6+URZ+0x28430], R7 ;  /* 0x02843007060075a7 */ /* 0x0022a4000806017f */
[----:B--2---:R-:W-:Y:S05]  /*2d600*/  @!P3 NANOSLEEP.SYNCS 0x989680 ;  /* 0x009896800000b95d */ /* 0x004fea0003900000 */
[----:B------:R-:W2:Y:S02]  /*2d610*/  @!P3 SYNCS.PHASECHK.TRANS64 P3, [R6+URZ+0x28430], R7 ;  /* 0x028430070600b5a7 */ /* 0x000ea4000806007f */
[----:B--2---:R-:W-:Y:S05]  /*2d620*/  @!P3 BRA `(.L_x_1589) ;  /* 0xfffffffc00f0b947 */ /* 0x004fea000383ffff */
[----:B------:R-:W-:Y:S05]  /*2d630*/  BRA `(.L_x_1588) ;  /* 0xfffffea000cc7947 */ /* 0x000fea000383ffff */
.L_x_1593:
[----:B-1----:R1:W2:Y:S02]  /*2d640*/  SYNCS.PHASECHK.TRANS64.TRYWAIT P2, [R7+URZ+0x28450], R6 ;  /* 0x02845006070075a7 */ /* 0x0022a4000804017f */
[----:B--2---:R-:W-:Y:S05]  /*2d650*/  @!P2 NANOSLEEP.SYNCS 0x989680 ;  /* 0x009896800000a95d */ /* 0x004fea0003900000 */
[----:B------:R-:W2:Y:S02]  /*2d660*/  @!P2 SYNCS.PHASECHK.TRANS64 P2, [R7+URZ+0x28450], R6 ;  /* 0x028450060700a5a7 */ /* 0x000ea4000804007f */
[----:B--2---:R-:W-:Y:S05]  /*2d670*/  @!P2 BRA `(.L_x_1593) ;  /* 0xfffffffc00f0a947 */ /* 0x004fea000383ffff */
[----:B------:R-:W-:Y:S05]  /*2d680*/  BRA `(.L_x_1590) ;  /* 0xfffffea400d87947 */ /* 0x000fea000383ffff */
.L_x_1601:
[----:B-1----:R1:W2:Y:S02]  /*2d690*/  SYNCS.PHASECHK.TRANS64.TRYWAIT P3, [R6+URZ+0x28430], R7 ;  /* 0x02843007060075a7 */ /* 0x0022a4000806017f */
[----:B--2---:R-:W-:Y:S05]  /*2d6a0*/  @!P3 NANOSLEEP.SYNCS 0x989680 ;  /* 0x009896800000b95d */ /* 0x004fea0003900000 */
[----:B------:R-:W2:Y:S02]  /*2d6b0*/  @!P3 SYNCS.PHASECHK.TRANS64 P3, [R6+URZ+0x28430], R7 ;  /* 0x028430070600b5a7 */ /* 0x000ea4000806007f */
[----:B--2---:R-:W-:Y:S05]  /*2d6c0*/  @!P3 BRA `(.L_x_1601) ;  /* 0xfffffffc00f0b947 */ /* 0x004fea000383ffff */
[----:B------:R-:W-:Y:S05]  /*2d6d0*/  BRA `(.L_x_1600) ;  /* 0xfffffec0007c7947 */ /* 0x000fea000383ffff */
.L_x_1605:
[----:B-1----:R1:W2:Y:S02]  /*2d6e0*/  SYNCS.PHASECHK.TRANS64.TRYWAIT P2, [R7+URZ+0x28450], R6 ;  /* 0x02845006070075a7 */ /* 0x0022a4000804017f */
[----:B--2---:R-:W-:Y:S05]  /*2d6f0*/  @!P2 NANOSLEEP.SYNCS 0x989680 ;  /* 0x009896800000a95d */ /* 0x004fea0003900000 */
[----:B------:R-:W2:Y:S02]  /*2d700*/  @!P2 SYNCS.PHASECHK.TRANS64 P2, [R7+URZ+0x28450], R6 ;  /* 0x028450060700a5a7 */ /* 0x000ea4000804007f */
[----:B--2---:R-:W-:Y:S05]  /*2d710*/  @!P2 BRA `(.L_x_1605) ;  /* 0xfffffffc00f0a947 */ /* 0x004fea000383ffff */
[----:B------:R-:W-:Y:S05]  /*2d720*/  BRA `(.L_x_1602) ;  /* 0xfffffec400887947 */ /* 0x000fea000383ffff */
.L_x_1619:
[----:B-1----:R1:W2:Y:S02]  /*2d730*/  SYNCS.PHASECHK.TRANS64.TRYWAIT P1, [R10+URZ+0x28450], R2 ;  /* 0x028450020a0075a7 */ /* 0x0022a4000802017f */
[----:B--2---:R-:W-:Y:S05]  /*2d740*/  @!P1 NANOSLEEP.SYNCS 0x989680 ;  /* 0x009896800000995d */ /* 0x004fea0003900000 */
[----:B------:R-:W2:Y:S02]  /*2d750*/  @!P1 SYNCS.PHASECHK.TRANS64 P1, [R10+URZ+0x28450], R2 ;  /* 0x028450020a0095a7 */ /* 0x000ea4000802007f */
[----:B--2---:R-:W-:Y:S05]  /*2d760*/  @!P1 BRA `(.L_x_1619) ;  /* 0xfffffffc00f09947 */ /* 0x004fea000383ffff */
[----:B------:R-:W-:Y:S05]  /*2d770*/  BRA `(.L_x_1618) ;  /* 0xfffffee8008c7947 */ /* 0x000fea000383ffff */
.L_x_1623:
[----:B-----5:R-:W-:Y:S01]  /*2d780*/  MOV R12, R0 ;  /* 0x00000000000c7202 */ /* 0x020fe20000000f00 */
[----:B------:R-:W-:Y:S01]  /*2d790*/  IMAD.MOV.U32 R11, RZ, RZ, 0x1c1f ;  /* 0x00001c1fff0b7424 */ /* 0x000fe200078e00ff */
[----:B---3--:R-:W-:Y:S01]  /*2d7a0*/  LOP3.LUT R2, R0, 0x2, RZ, 0x3c, !PT ;  /* 0x0000000200027812 */ /* 0x008fe200078e3cff */
[----:B------:R-:W-:Y:S01]  /*2d7b0*/  IMAD.MOV.U32 R15, RZ, RZ, -0x1 ;  /* 0xffffffffff0f7424 */ /* 0x000fe200078e00ff */
[----:B------:R-:W-:Y:S02]  /*2d7c0*/  SEL R165, R6, R147, P0 ;  /* 0x0000009306a57207 */ /* 0x000fe40000000000 */
[----:B------:R-:W-:-:S07]  /*2d7d0*/  SEL R164, R147, R6, P0 ;  /* 0x0000000693a47207 */ /* 0x000fce0000000000 */
[----:B012---:R-:W-:Y:S05]  /*2d7e0*/  WARPSYNC.COLLECTIVE R15, `(.L_x_1862) ;  /* 0x000000000f087348 */ /* 0x007fea0003c00000 */
[----:B------:R3:W4:Y:S02]  /*2d7f0*/  SHFL.IDX P6, R14, R13, R12, R11 ;  /* 0x0000000c0d0e7389 */ /* 0x00072400000c000b */
[----:B01234-:R-:W-:Y:S01]  /*2d800*/  ENDCOLLECTIVE ;  /* 0x000000000000791b */ /* 0x01ffe20003800000 */
.L_x_1862:
        /* <DEDUP_REMOVED lines=18> */
.L_x_1863:
        /* <DEDUP_REMOVED lines=19> */
.L_x_1864:
        /* <DEDUP_REMOVED lines=18> */
.L_x_1865:
        /* <DEDUP_REMOVED lines=19> */
.L_x_1866:
        /* <DEDUP_REMOVED lines=18> */
.L_x_1867:
        /* <DEDUP_REMOVED lines=19> */
.L_x_1868:
        /* <DEDUP_REMOVED lines=18> */
.L_x_1869:
        /* <DEDUP_REMOVED lines=19> */
.L_x_1870:
        /* <DEDUP_REMOVED lines=18> */
.L_x_1871:
[----:B------:R-:W-:Y:S02]  /*2e270*/  SEL R127, R138, R139, P0 ;  /* 0x0000008b8a7f7207 */ /* 0x000fe40000000000 */
[----:B------:R-:W-:Y:S02]  /*2e280*/  SEL R142, R143, R142, P0 ;  /* 0x0000008e8f8e7207 */ /* 0x000fe40000000000 */
[----:B------:R-:W-:Y:S02]  /*2e290*/  SEL R138, R139, R138, P0 ;  /* 0x0000008a8b8a7207 */ /* 0x000fe40000000000 */
[----:B------:R-:W-:Y:S02]  /*2e2a0*/  SEL R103, R150, R151, P0 ;  /* 0x0000009796677207 */ /* 0x000fe40000000000 */
[----:B------:R-:W-:Y:S02]  /*2e2b0*/  SEL R150, R151, R150, P0 ;  /* 0x0000009697967207 */ /* 0x000fe40000000000 */
[----:B------:R-:W-:Y:S01]  /*2e2c0*/  SEL R204, R7, R10, P0 ;  /* 0x0000000a07cc7207 */ /* 0x000fe20000000000 */
[----:B------:R-:W-:-:S02]  /*2e2d0*/  IMAD.MOV.U32 R13, RZ, RZ, R44 ;  /* 0x000000ffff0d7224 */ /* 0x000fc400078e002c */
[----:B------:R-:W-:Y:S02]  /*2e2e0*/  IMAD.MOV.U32 R12, RZ, RZ, R2 ;  /* 0x000000ffff0c7224 */ /* 0x000fe400078e0002 */
[----:B------:R-:W-:-:S07]  /*2e2f0*/  IMAD.MOV.U32 R20, RZ, RZ, R14 ;  /* 0x000000ffff147224 */ /* 0x000fce00078e000e */
[----:B------:R-:W-:Y:S05]  /*2e300*/  WARPSYNC.COLLECTIVE R15, `(.L_x_1872) ;  /* 0x000000000f087348 */ /* 0x000fea0003c00000 */
[----:B------:R0:W1:Y:S02]  /*2e310*/  SHFL.IDX P6, R14, R13, R12, R11 ;  /* 0x0000000c0d0e7389 */ /* 0x00006400000c000b */
[----:B01----:R-:W-:Y:S01]  /*2e320*/  ENDCOLLECTIVE ;  /* 0x000000000000791b */ /* 0x003fe20003800000 */
.L_x_1872:
[----:B------:R-:W-:Y:S02]  /*2e330*/  IMAD.MOV.U32 R13, RZ, RZ, R40 ;  /* 0x000000ffff0d7224 */ /* 0x000fe400078e0028 */
[----:B------:R-:W-:-:S07]  /*2e340*/  IMAD.MOV.U32 R25, RZ, RZ, R14 ;  /* 0x000000ffff197224 */ /* 0x000fce00078e000e */
[----:B------:R-:W-:Y:S05]  /*2e350*/  WARPSYNC.COLLECTIVE R15, `(.L_x_1873) ;  /* 0x000000000f087348 */ /* 0x000fea0003c00000 */
[----:B------:R0:W1:Y:S02]  /*2e360*/  SHFL.IDX P6, R14, R13, R12, R11 ;  /* 0x0000000c0d0e7389 */ /* 0x00006400000c000b */
[----:B01----:R-:W-:Y:S01]  /*2e370*/  ENDCOLLECTIVE ;  /* 0x000000000000791b */ /* 0x003fe20003800000 */
.L_x_1873:
        /* <DEDUP_REMOVED lines=8> */
.L_x_1874:
[----:B------:R-:W-:Y:S02]  /*2e400*/  SEL R197, R20, R24, P0 ;  /* 0x0000001814c57207 */ /* 0x000fe40000000000 */
[----:B------:R-:W-:Y:S01]  /*2e410*/  SEL R201, R24, R20, P0 ;  /* 0x0000001418c97207 */ /* 0x000fe20000000000 */
[----:B------:R-:W-:Y:S02]  /*2e420*/  IMAD.MOV.U32 R13, RZ, RZ, R34 ;  /* 0x000000ffff0d7224 */ /* 0x000fe400078e0022 */
[----:B------:R-:W-:-:S07]  /*2e430*/  IMAD.MOV.U32 R38, RZ, RZ, R14 ;  /* 0x000000ffff267224 */ /* 0x000fce00078e000e */
[----:B------:R-:W-:Y:S05]  /*2e440*/  WARPSYNC.COLLECTIVE R15, `(.L_x_1875) ;  /* 0x000000000f087348 */ /* 0x000fea0003c00000 */
[----:B------:R0:W1:Y:S02]  /*2e450*/  SHFL.IDX P6, R14, R13, R12, R11 ;  /* 0x0000000c0d0e7389 */ /* 0x00006400000c000b */
[----:B01----:R-:W-:Y:S01]  /*2e460*/  ENDCOLLECTIVE ;  /* 0x000000000000791b */ /* 0x003fe20003800000 */
.L_x_1875:
[----:B------:R-:W-:Y:S02]  /*2e470*/  IMAD.MOV.U32 R13, RZ, RZ, R52 ;  /* 0x000000ffff0d7224 */ /* 0x000fe400078e0034 */
[----:B------:R-:W-:Y:S02]  /*2e480*/  IMAD.MOV.U32 R12, RZ, RZ, R2 ;  /* 0x000000ffff0c7224 */ /* 0x000fe400078e0002 */
[----:B------:R-:W-:-:S07]  /*2e490*/  IMAD.MOV.U32 R34, RZ, RZ, R14 ;  /* 0x000000ffff227224 */ /* 0x000fce00078e000e */
[----:B------:R-:W-:Y:S05]  /*2e4a0*/  WARPSYNC.COLLECTIVE R15, `(.L_x_1876) ;  /* 0x000000000f087348 */ /* 0x000fea0003c00000 */
[----:B------:R0:W1:Y:S02]  /*2e4b0*/  SHFL.IDX P6, R14, R13, R12, R11 ;  /* 0x0000000c0d0e7389 */ /* 0x00006400000c000b */
[----:B01----:R-:W-:Y:S01]  /*2e4c0*/  ENDCOLLECTIVE ;  /* 0x000000000000791b */ /* 0x003fe20003800000 */
.L_x_1876:
[----:B------:R-:W-:Y:S02]  /*2e4d0*/  IMAD.MOV.U32 R13, RZ, RZ, R31 ;  /* 0x000000ffff0d7224 */ /* 0x000fe400078e001f */
[----:B------:R-:W-:-:S07]  /*2e4e0*/  IMAD.MOV.U32 R52, RZ, RZ, R14 ;  /* 0x000000ffff347224 */ /* 0x000fce00078e000e */
[----:B------:R-:W-:Y:S05]  /*2e4f0*/  WARPSYNC.COLLECTIVE R15, `(.L_x_1877) ;  /* 0x000000000f087348 */ /* 0x000fea0003c00000 */
[----:B------:R0:W1:Y:S02]  /*2e500*/  SHFL.IDX P6, R14, R13, R12, R11 ;  /* 0x0000000c0d0e7389 */ /* 0x00006400000c000b */
[----:B01----:R-:W-:Y:S01]  /*2e510*/  ENDCOLLECTIVE ;  /* 0x000000000000791b */ /* 0x003fe20003800000 */
.L_x_1877:
[----:B------:R-:W-:Y:S02]  /*2e520*/  SEL R187, R38, R52, P0 ;  /* 0x0000003426bb7207 */ /* 0x000fe40000000000 */
[----:B------:R-:W-:Y:S01]  /*2e530*/  SEL R188, R52, R38, P0 ;  /* 0x0000002634bc7207 */ /* 0x000fe20000000000 */
[----:B------:R-:W-:Y:S02]  /*2e540*/  IMAD.MOV.U32 R13, RZ, RZ, R37 ;  /* 0x000000ffff0d7224 */ /* 0x000fe400078e0025 */
[----:B------:R-:W-:Y:S02]  /*2e550*/  IMAD.MOV.U32 R12, RZ, RZ, R0 ;  /* 0x000000ffff0c7224 */ /* 0x000fe400078e0000 */
[----:B------:R-:W-:-:S07]  /*2e560*/  IMAD.MOV.U32 R31, RZ, RZ, R14 ;  /* 0x000000ffff1f7224 */ /* 0x000fce00078e000e */
[----:B------:R-:W-:Y:S05]  /*2e570*/  WARPSYNC.COLLECTIVE R15, `(.L_x_1878) ;  /* 0x000000000f087348 */ /* 0x000fea0003c00000 */
[----:B------:R0:W1:Y:S02]  /*2e580*/  SHFL.IDX P6, R14, R13, R12, R11 ;  /* 0x0000000c0d0e7389 */ /* 0x00006400000c000b */
[----:B01----:R-:W-:Y:S01]  /*2e590*/  ENDCOLLECTIVE ;  /* 0x000000000000791b */ /* 0x003fe20003800000 */
.L_x_1878:
[----:B------:R-:W-:Y:S02]  /*2e5a0*/  SEL R189, R34, R31, P0 ;  /* 0x0000001f22bd7207 */ /* 0x000fe40000000000 */
[----:B------:R-:W-:Y:S01]  /*2e5b0*/  SEL R190, R31, R34, P0 ;  /* 0x000000221fbe7207 */ /* 0x000fe20000000000 */
[----:B------:R-:W-:Y:S02]  /*2e5c0*/  IMAD.MOV.U32 R13, RZ, RZ, R30 ;  /* 0x000000ffff0d7224 */ /* 0x000fe400078e001e */
[----:B------:R-:W-:-:S07]  /*2e5d0*/  IMAD.MOV.U32 R37, RZ, RZ, R14 ;  /* 0x000000ffff257224 */ /* 0x000fce00078e000e */
[----:B------:R-:W-:Y:S05]  /*2e5e0*/  WARPSYNC.COLLECTIVE R15, `(.L_x_1879) ;  /* 0x000000000f087348 */ /* 0x000fea0003c00000 */
[----:B------:R0:W1:Y:S02]  /*2e5f0*/  SHFL.IDX P6, R14, R13, R12, R11 ;  /* 0x0000000c0d0e7389 */ /* 0x00006400000c000b */
[----:B01----:R-:W-:Y:S01]  /*2e600*/  ENDCOLLECTIVE ;  /* 0x000000000000791b */ /* 0x003fe20003800000 */
.L_x_1879:
[----:B------:R-:W-:Y:S02]  /*2e610*/  IMAD.MOV.U32 R13, RZ, RZ, R60 ;  /* 0x000000ffff0d7224 */ /* 0x000fe400078e003c */
[----:B------:R-:W-:Y:S02]  /*2e620*/  IMAD.MOV.U32 R12, RZ, RZ, R2 ;  /* 0x000000ffff0c7224 */ /* 0x000fe400078e0002 */
[----:B------:R-:W-:-:S07]  /*2e630*/  IMAD.MOV.U32 R30, RZ, RZ, R14 ;  /* 0x000000ffff1e7224 */ /* 0x000fce00078e000e */
[----:B------:R-:W-:Y:S05]  /*2e640*/  WARPSYNC.COLLECTIVE R15, `(.L_x_1880) ;  /* 0x000000000f087348 */ /* 0x000fea0003c00000 */
[----:B------:R0:W1:Y:S02]  /*2e650*/  SHFL.IDX P6, R14, R13, R12, R11 ;  /* 0x0000000c0d0e7389 */ /* 0x00006400000c000b */
[----:B01----:R-:W-:Y:S01]  /*2e660*/  ENDCOLLECTIVE ;  /* 0x000000000000791b */ /* 0x003fe20003800000 */
.L_x_1880:
[----:B------:R-:W-:Y:S02]  /*2e670*/  IMAD.MOV.U32 R13, RZ, RZ, R29 ;  /* 0x000000ffff0d7224 */ /* 0x000fe400078e001d */
[----:B------:R-:W-:-:S07]  /*2e680*/  IMAD.MOV.U32 R60, RZ, RZ, R14 ;  /* 0x000000ffff3c7224 */ /* 0x000fce00078e000e */
[----:B------:R-:W-:Y:S05]  /*2e690*/  WARPSYNC.COLLECTIVE R15, `(.L_x_1881) ;  /* 0x000000000f087348 */ /* 0x000fea0003c00000 */
[----:B------:R0:W1:Y:S02]  /*2e6a0*/  SHFL.IDX P6, R14, R13, R12, R11 ;  /* 0x0000000c0d0e7389 */ /* 0x00006400000c000b */
[----:B01----:R-:W-:Y:S01]  /*2e6b0*/  ENDCOLLECTIVE ;  /* 0x000000000000791b */ /* 0x003fe20003800000 */
.L_x_1881:
        /* <DEDUP_REMOVED lines=8> */
.L_x_1882:
[----:B------:R-:W-:Y:S02]  /*2e740*/  SEL R185, R30, R29, P0 ;  /* 0x0000001d1eb97207 */ /* 0x000fe40000000000 */
[----:B------:R-:W-:Y:S01]  /*2e750*/  SEL R186, R29, R30, P0 ;  /* 0x0000001e1dba7207 */ /* 0x000fe20000000000 */
[----:B------:R-:W-:Y:S02]  /*2e760*/  IMAD.MOV.U32 R13, RZ, RZ, R28 ;  /* 0x000000ffff0d7224 */ /* 0x000fe400078e001c */
[----:B------:R-:W-:-:S07]  /*2e770*/  IMAD.MOV.U32 R36, RZ, RZ, R14 ;  /* 0x000000ffff247224 */ /* 0x000fce00078e000e */
[----:B------:R-:W-:Y:S05]  /*2e780*/  WARPSYNC.COLLECTIVE R15, `(.L_x_1883) ;  /* 0x000000000f087348 */ /* 0x000fea0003c00000 */
[----:B------:R0:W1:Y:S02]  /*2e790*/  SHFL.IDX P6, R14, R13, R12, R11 ;  /* 0x0000000c0d0e7389 */ /* 0x00006400000c000b */
[----:B01----:R-:W-:Y:S01]  /*2e7a0*/  ENDCOLLECTIVE ;  /* 0x000000000000791b */ /* 0x003fe20003800000 */
.L_x_1883:
[----:B------:R-:W-:Y:S02]  /*2e7b0*/  IMAD.MOV.U32 R13, RZ, RZ, R68 ;  /* 0x000000ffff0d7224 */ /* 0x000fe400078e0044 */
[----:B------:R-:W-:Y:S02]  /*2e7c0*/  IMAD.MOV.U32 R12, RZ, RZ, R2 ;  /* 0x000000ffff0c7224 */ /* 0x000fe400078e0002 */
[----:B------:R-:W-:-:S07]  /*2e7d0*/  IMAD.MOV.U32 R28, RZ, RZ, R14 ;  /* 0x000000ffff1c7224 */ /* 0x000fce00078e000e */
[----:B------:R-:W-:Y:S05]  /*2e7e0*/  WARPSYNC.COLLECTIVE R15, `(.L_x_1884) ;  /* 0x000000000f087348 */ /* 0x000fea0003c00000 */
[----:B------:R0:W1:Y:S02]  /*2e7f0*/  SHFL.IDX P6, R14, R13, R12, R11 ;  /* 0x0000000c0d0e7389 */ /* 0x00006400000c000b */
[----:B01----:R-:W-:Y:S01]  /*2e800*/  ENDCOLLECTIVE ;  /* 0x000000000000791b */ /* 0x003fe20003800000 */
.L_x_1884:
[----:B------:R-:W-:Y:S02]  /*2e810*/  IMAD.MOV.U32 R13, RZ, RZ, R27 ;  /* 0x000000ffff0d7224 */ /* 0x000fe400078e001b */
[----:B------:R-:W-:-:S07]  /*2e820*/  IMAD.MOV.U32 R68, RZ, RZ, R14 ;  /* 0x000000ffff447224 */ /* 0x000fce00078e000e */
[----:B------:R-:W-:Y:S05]  /*2e830*/  WARPSYNC.COLLECTIVE R15, `(.L_x_1885) ;  /* 0x000000000f087348 */ /* 0x000fea0003c00000 */
[----:B------:R0:W1:Y:S02]  /*2e840*/  SHFL.IDX P6, R14, R13, R12, R11 ;  /* 0x0000000c0d0e7389 */ /* 0x00006400000c000b */
[----:B01----:R-:W-:Y:S01]  /*2e850*/  ENDCOLLECTIVE ;  /* 0x000000000000791b */ /* 0x003fe20003800000 */
.L_x_1885:
        /* <DEDUP_REMOVED lines=8> */
.L_x_1886:
[----:B------:R-:W-:Y:S02]  /*2e8e0*/  SEL R182, R28, R27, P0 ;  /* 0x0000001b1cb67207 */ /* 0x000fe40000000000 */
[----:B------:R-:W-:Y:S01]  /*2e8f0*/  SEL R181, R27, R28, P0 ;  /* 0x0000001c1bb57207 */ /* 0x000fe20000000000 */
[----:B------:R-:W-:Y:S02]  /*2e900*/  IMAD.MOV.U32 R13, RZ, RZ, R26 ;  /* 0x000000ffff0d7224 */ /* 0x000fe400078e001a */
[----:B------:R-:W-:-:S07]  /*2e910*/  IMAD.MOV.U32 R35, RZ, RZ, R14 ;  /* 0x000000ffff237224 */ /* 0x000fce00078e000e */
[----:B------:R-:W-:Y:S05]  /*2e920*/  WARPSYNC.COLLECTIVE R15, `(.L_x_1887) ;  /* 0x000000000f087348 */ /* 0x000fea0003c00000 */
[----:B------:R0:W1:Y:S02]  /*2e930*/  SHFL.IDX P6, R14, R13, R12, R11 ;  /* 0x0000000c0d0e7389 */ /* 0x00006400000c000b */
[----:B01----:R-:W-:Y:S01]  /*2e940*/  ENDCOLLECTIVE ;  /* 0x000000000000791b */ /* 0x003fe20003800000 */
.L_x_1887:
[----:B------:R-:W-:Y:S02]  /*2e950*/  IMAD.MOV.U32 R13, RZ, RZ, R76 ;  /* 0x000000ffff0d7224 */ /* 0x000fe400078e004c */
[----:B------:R-:W-:Y:S02]  /*2e960*/  IMAD.MOV.U32 R12, RZ, RZ, R2 ;  /* 0x000000ffff0c7224 */ /* 0x000fe400078e0002 */
[----:B------:R-:W-:-:S07]  /*2e970*/  IMAD.MOV.U32 R26, RZ, RZ, R14 ;  /* 0x000000ffff1a7224 */ /* 0x000fce00078e000e */
[----:B------:R-:W-:Y:S05]  /*2e980*/  WARPSYNC.COLLECTIVE R15, `(.L_x_1888) ;  /* 0x000000000f087348 */ /* 0x000fea0003c00000 */
[----:B------:R0:W1:Y:S02]  /*2e990*/  SHFL.IDX P6, R14, R13, R12, R11 ;  /* 0x0000000c0d0e7389 */ /* 0x00006400000c000b */
[----:B01----:R-:W-:Y:S01]  /*2e9a0*/  ENDCOLLECTIVE ;  /* 0x000000000000791b */ /* 0x003fe20003800000 */
.L_x_1888:
[----:B------:R-:W-:Y:S02]  /*2e9b0*/  IMAD.MOV.U32 R13, RZ, RZ, R72 ;  /* 0x000000ffff0d7224 */ /* 0x000fe400078e0048 */
[----:B------:R-:W-:-:S07]  /*2e9c0*/  IMAD.MOV.U32 R76, RZ, RZ, R14 ;  /* 0x000000ffff4c7224 */ /* 0x000fce00078e000e */
[----:B------:R-:W-:Y:S05]  /*2e9d0*/  WARPSYNC.COLLECTIVE R15, `(.L_x_1889) ;  /* 0x000000000f087348 */ /* 0x000fea0003c00000 */
[----:B------:R0:W1:Y:S02]  /*2e9e0*/  SHFL.IDX P6, R14, R13, R12, R11 ;  /* 0x0000000c0d0e7389 */ /* 0x00006400000c000b */
[----:B01----:R-:W-:Y:S01]  /*2e9f0*/  ENDCOLLECTIVE ;  /* 0x000000000000791b */ /* 0x003fe20003800000 */
.L_x_1889:
        /* <DEDUP_REMOVED lines=8> */
.L_x_1890:
[----:B------:R-:W-:Y:S02]  /*2ea80*/  SEL R178, R26, R72, P0 ;  /* 0x000000481ab27207 */ /* 0x000fe40000000000 */
[----:B------:R-:W-:Y:S01]  /*2ea90*/  SEL R177, R72, R26, P0 ;  /* 0x0000001a48b17207 */ /* 0x000fe20000000000 */
[----:B------:R-:W-:Y:S02]  /*2eaa0*/  IMAD.MOV.U32 R13, RZ, RZ, R39 ;  /* 0x000000ffff0d7224 */ /* 0x000fe400078e0027 */
[----:B------:R-:W-:-:S07]  /*2eab0*/  IMAD.MOV.U32 R41, RZ, RZ, R14 ;  /* 0x000000ffff297224 */ /* 0x000fce00078e000e */
[----:B------:R-:W-:Y:S05]  /*2eac0*/  WARPSYNC.COLLECTIVE R15, `(.L_x_1891) ;  /* 0x000000000f087348 */ /* 0x000fea0003c00000 */
[----:B------:R0:W1:Y:S02]  /*2ead0*/  SHFL.IDX P6, R14, R13, R12, R11 ;  /* 0x0000000c0d0e7389 */ /* 0x00006400000c000b */
[----:B01----:R-:W-:Y:S01]  /*2eae0*/  ENDCOLLECTIVE ;  /* 0x000000000000791b */ /* 0x003fe20003800000 */
.L_x_1891:
[----:B------:R-:W-:Y:S02]  /*2eaf0*/  IMAD.MOV.U32 R13, RZ, RZ, R84 ;  /* 0x000000ffff0d7224 */ /* 0x000fe400078e0054 */
[----:B------:R-:W-:Y:S02]  /*2eb00*/  IMAD.MOV.U32 R12, RZ, RZ, R2 ;  /* 0x000000ffff0c7224 */ /* 0x000fe400078e0002 */
[----:B------:R-:W-:-:S07]  /*2eb10*/  IMAD.MOV.U32 R39, RZ, RZ, R14 ;  /* 0x000000ffff277224 */ /* 0x000fce00078e000e */
[----:B------:R-:W-:Y:S05]  /*2eb20*/  WARPSYNC.COLLECTIVE R15, `(.L_x_1892) ;  /* 0x000000000f087348 */ /* 0x000fea0003c00000 */
[----:B------:R0:W1:Y:S02]  /*2eb30*/  SHFL.IDX P6, R14, R13, R12, R11 ;  /* 0x0000000c0d0e7389 */ /* 0x00006400000c000b */
[----:B01----:R-:W-:Y:S01]  /*2eb40*/  ENDCOLLECTIVE ;  /* 0x000000000000791b */ /* 0x003fe20003800000 */
.L_x_1892:
[----:B------:R-:W-:Y:S02]  /*2eb50*/  IMAD.MOV.U32 R13, RZ, RZ, R80 ;  /* 0x000000ffff0d7224 */ /* 0x000fe400078e0050 */
[----:B------:R-:W-:-:S07]  /*2eb60*/  IMAD.MOV.U32 R84, RZ, RZ, R14 ;  /* 0x000000ffff547224 */ /* 0x000fce00078e000e */
[----:B------:R-:W-:Y:S05]  /*2eb70*/  WARPSYNC.COLLECTIVE R15, `(.L_x_1893) ;  /* 0x000000000f087348 */ /* 0x000fea0003c00000 */
[----:B------:R0:W1:Y:S02]  /*2eb80*/  SHFL.IDX P6, R14, R13, R12, R11 ;  /* 0x0000000c0d0e7389 */ /* 0x00006400000c000b */
[----:B01----:R-:W-:Y:S01]  /*2eb90*/  ENDCOLLECTIVE ;  /* 0x000000000000791b */ /* 0x003fe20003800000 */
.L_x_1893:
        /* <DEDUP_REMOVED lines=8> */
.L_x_1894:
[----:B------:R-:W-:Y:S02]  /*2ec20*/  SEL R174, R39, R80, P0 ;  /* 0x0000005027ae7207 */ /* 0x000fe40000000000 */
[----:B------:R-:W-:Y:S01]  /*2ec30*/  SEL R173, R80, R39, P0 ;  /* 0x0000002750ad7207 */ /* 0x000fe20000000000 */
[----:B------:R-:W-:Y:S02]  /*2ec40*/  IMAD.MOV.U32 R13, RZ, RZ, R42 ;  /* 0x000000ffff0d7224 */ /* 0x000fe400078e002a */
[----:B------:R-:W-:-:S07]  /*2ec50*/  IMAD.MOV.U32 R43, RZ, RZ, R14 ;  /* 0x000000ffff2b7224 */ /* 0x000fce00078e000e */
[----:B------:R-:W-:Y:S05]  /*2ec60*/  WARPSYNC.COLLECTIVE R15, `(.L_x_1895) ;  /* 0x000000000f087348 */ /* 0x000fea0003c00000 */
[----:B------:R0:W1:Y:S02]  /*2ec70*/  SHFL.IDX P6, R14, R13, R12, R11 ;  /* 0x0000000c0d0e7389 */ /* 0x00006400000c000b */
[----:B01----:R-:W-:Y:S01]  /*2ec80*/  ENDCOLLECTIVE ;  /* 0x000000000000791b */ /* 0x003fe20003800000 */
.L_x_1895:
[----:B------:R-:W-:Y:S02]  /*2ec90*/  IMAD.MOV.U32 R13, RZ, RZ, R92 ;  /* 0x000000ffff0d7224 */ /* 0x000fe400078e005c */
[----:B------:R-:W-:Y:S02]  /*2eca0*/  IMAD.MOV.U32 R12, RZ, RZ, R2 ;  /* 0x000000ffff0c7224 */ /* 0x000fe400078e0002 */
[----:B------:R-:W-:-:S07]  /*2ecb0*/  IMAD.MOV.U32 R42, RZ, RZ, R14 ;  /* 0x000000ffff2a7224 */ /* 0x000fce00078e000e */
[----:B------:R-:W-:Y:S05]  /*2ecc0*/  WARPSYNC.COLLECTIVE R15, `(.L_x_1896) ;  /* 0x000000000f087348 */ /* 0x000fea0003c00000 */
[----:B------:R0:W1:Y:S02]  /*2ecd0*/  SHFL.IDX P6, R14, R13, R12, R11 ;  /* 0x0000000c0d0e7389 */ /* 0x00006400000c000b */
[----:B01----:R-:W-:Y:S01]  /*2ece0*/  ENDCOLLECTIVE ;  /* 0x000000000000791b */ /* 0x003fe20003800000 */
.L_x_1896:
[----:B------:R-:W-:Y:S02]  /*2ecf0*/  IMAD.MOV.U32 R13, RZ, RZ, R88 ;  /* 0x000000ffff0d7224 */ /* 0x000fe400078e0058 */
[----:B------:R-:W-:-:S07]  /*2ed00*/  IMAD.MOV.U32 R92, RZ, RZ, R14 ;  /* 0x000000ffff5c7224 */ /* 0x000fce00078e000e */
[----:B------:R-:W-:Y:S05]  /*2ed10*/  WARPSYNC.COLLECTIVE R15, `(.L_x_1897) ;  /* 0x000000000f087348 */ /* 0x000fea0003c00000 */
[----:B------:R0:W1:Y:S02]  /*2ed20*/  SHFL.IDX P6, R14, R13, R12, R11 ;  /* 0x0000000c0d0e7389 */ /* 0x00006400000c000b */
[----:B01----:R-:W-:Y:S01]  /*2ed30*/  ENDCOLLECTIVE ;  /* 0x000000000000791b */ /* 0x003fe20003800000 */
.L_x_1897:
        /* <DEDUP_REMOVED lines=8> */
.L_x_1898:
[----:B------:R-:W-:Y:S02]  /*2edc0*/  SEL R170, R42, R88, P0 ;  /* 0x000000582aaa7207 */ /* 0x000fe40000000000 */
[----:B------:R-:W-:Y:S01]  /*2edd0*/  SEL R169, R88, R42, P0 ;  /* 0x0000002a58a97207 */ /* 0x000fe20000000000 */
[----:B------:R-:W-:Y:S02]  /*2ede0*/  IMAD.MOV.U32 R13, RZ, RZ, R45 ;  /* 0x000000ffff0d7224 */ /* 0x000fe400078e002d */
[----:B------:R-:W-:-:S07]  /*2edf0*/  IMAD.MOV.U32 R46, RZ, RZ, R14 ;  /* 0x000000ffff2e7224 */ /* 0x000fce00078e000e */
[----:B------:R-:W-:Y:S05]  /*2ee00*/  WARPSYNC.COLLECTIVE R15, `(.L_x_1899) ;  /* 0x000000000f087348 */ /* 0x000fea0003c00000 */
[----:B------:R0:W1:Y:S02]  /*2ee10*/  SHFL.IDX P6, R14, R13, R12, R11 ;  /* 0x0000000c0d0e7389 */ /* 0x00006400000c000b */
[----:B01----:R-:W-:Y:S01]  /*2ee20*/  ENDCOLLECTIVE ;  /* 0x000000000000791b */ /* 0x003fe20003800000 */
.L_x_1899:
[----:B------:R-:W-:Y:S02]  /*2ee30*/  IMAD.MOV.U32 R13, RZ, RZ, R100 ;  /* 0x000000ffff0d7224 */ /* 0x000fe400078e0064 */
[----:B------:R-:W-:Y:S02]  /*2ee40*/  IMAD.MOV.U32 R12, RZ, RZ, R2 ;  /* 0x000000ffff0c7224 */ /* 0x000fe400078e0002 */
[----:B------:R-:W-:-:S07]  /*2ee50*/  IMAD.MOV.U32 R45, RZ, RZ, R14 ;  /* 0x000000ffff2d7224 */ /* 0x000fce00078e000e */
[----:B------:R-:W-:Y:S05]  /*2ee60*/  WARPSYNC.COLLECTIVE R15, `(.L_x_1900) ;  /* 0x000000000f087348 */ /* 0x000fea0003c00000 */
[----:B------:R0:W1:Y:S02]  /*2ee70*/  SHFL.IDX P6, R14, R13, R12, R11 ;  /* 0x0000000c0d0e7389 */ /* 0x00006400000c000b */
[----:B01----:R-:W-:Y:S01]  /*2ee80*/  ENDCOLLECTIVE ;  /* 0x000000000000791b */ /* 0x003fe20003800000 */
.L_x_1900:
[----:B------:R-:W-:Y:S02]  /*2ee90*/  IMAD.MOV.U32 R13, RZ, RZ, R96 ;  /* 0x000000ffff0d7224 */ /* 0x000fe400078e0060 */
[----:B------:R-:W-:-:S07]  /*2eea0*/  IMAD.MOV.U32 R100, RZ, RZ, R14 ;  /* 0x000000ffff647224 */ /* 0x000fce00078e000e */
[----:B------:R-:W-:Y:S05]  /*2eeb0*/  WARPSYNC.COLLECTIVE R15, `(.L_x_1901) ;  /* 0x000000000f087348 */ /* 0x000fea0003c00000 */
[----:B------:R0:W1:Y:S02]  /*2eec0*/  SHFL.IDX P6, R14, R13, R12, R11 ;  /* 0x0000000c0d0e7389 */ /* 0x00006400000c000b */
[----:B01----:R-:W-:Y:S01]  /*2eed0*/  ENDCOLLECTIVE ;  /* 0x000000000000791b */ /* 0x003fe20003800000 */
.L_x_1901:
[----:B------:R-:W-:Y:S01]  /*2eee0*/  SEL R147, R100, R46, P0 ;  /* 0x0000002e64937207 */ /* 0x000fe20000000000 */
[----:B------:R-:W-:Y:S02]  /*2eef0*/  IMAD.MOV.U32 R13, RZ, RZ, R48 ;  /* 0x000000ffff0d7224 */ /* 0x000fe400078e0030 */
[----:B------:R-:W-:Y:S02]  /*2ef00*/  IMAD.MOV.U32 R12, RZ, RZ, R0 ;  /* 0x000000ffff0c7224 */ /* 0x000fe400078e0000 */
[----:B------:R-:W-:-:S07]  /*2ef10*/  IMAD.MOV.U32 R96, RZ, RZ, R14 ;  /* 0x000000ffff607224 */ /* 0x000fce00078e000e */
[----:B------:R-:W-:Y:S05]  /*2ef20*/  WARPSYNC.COLLECTIVE R15, `(.L_x_1902) ;  /* 0x000000000f087348 */ /* 0x000fea0003c00000 */
[----:B------:R0:W1:Y:S02]  /*2ef30*/  SHFL.IDX P6, R14, R13, R12, R11 ;  /* 0x0000000c0d0e7389 */ /* 0x00006400000c000b */
[----:B01----:R-:W-:Y:S01]  /*2ef40*/  ENDCOLLECTIVE ;  /* 0x000000000000791b */ /* 0x003fe20003800000 */
.L_x_1902:
[----:B------:R-:W-:Y:S01]  /*2ef50*/  SEL R166, R45, R96, P0 ;  /* 0x000000602da67207 */ /* 0x000fe20000000000 */
[----:B------:R-:W-:Y:S02]  /*2ef60*/  IMAD.MOV.U32 R13, RZ, RZ, R47 ;  /* 0x000000ffff0d7224 */ /* 0x000fe400078e002f */
[----:B------:R-:W-:-:S07]  /*2ef70*/  IMAD.MOV.U32 R48, RZ, RZ, R14 ;  /* 0x000000ffff307224 */ /* 0x000fce00078e000e */
[----:B------:R-:W-:Y:S05]  /*2ef80*/  WARPSYNC.COLLECTIVE R15, `(.L_x_1903) ;  /* 0x000000000f087348 */ /* 0x000fea0003c00000 */
[----:B------:R0:W1:Y:S02]  /*2ef90*/  SHFL.IDX P6, R14, R13, R12, R11 ;  /* 0x0000000c0d0e7389 */ /* 0x00006400000c000b */
[----:B01----:R-:W-:Y:S01]  /*2efa0*/  ENDCOLLECTIVE ;  /* 0x000000000000791b */ /* 0x003fe20003800000 */
.L_x_1903:
[----:B------:R-:W-:Y:S02]  /*2efb0*/  IMAD.MOV.U32 R13, RZ, RZ, R108 ;  /* 0x000000ffff0d7224 */ /* 0x000fe400078e006c */
[----:B------:R-:W-:Y:S02]  /*2efc0*/  IMAD.MOV.U32 R12, RZ, RZ, R2 ;  /* 0x000000ffff0c7224 */ /* 0x000fe400078e0002 */
[----:B------:R-:W-:-:S07]  /*2efd0*/  IMAD.MOV.U32 R47, RZ, RZ, R14 ;  /* 0x000000ffff2f7224 */ /* 0x000fce00078e000e */
[----:B------:R-:W-:Y:S05]  /*2efe0*/  WARPSYNC.COLLECTIVE R15, `(.L_x_1904) ;  /* 0x000000000f087348 */ /* 0x000fea0003c00000 */
[----:B------:R0:W1:Y:S02]  /*2eff0*/  SHFL.IDX P6, R14, R13, R12, R11 ;  /* 0x0000000c0d0e7389 */ /* 0x00006400000c000b */
[----:B01----:R-:W-:Y:S01]  /*2f000*/  ENDCOLLECTIVE ;  /* 0x000000000000791b */ /* 0x003fe20003800000 */
.L_x_1904:
[----:B------:R-:W-:Y:S02]  /*2f010*/  IMAD.MOV.U32 R13, RZ, RZ, R104 ;  /* 0x000000ffff0d7224 */ /* 0x000fe400078e0068 */
[----:B------:R-:W-:-:S07]  /*2f020*/  IMAD.MOV.U32 R108, RZ, RZ, R14 ;  /* 0x000000ffff6c7224 */ /* 0x000fce00078e000e */
[----:B------:R-:W-:Y:S05]  /*2f030*/  WARPSYNC.COLLECTIVE R15, `(.L_x_1905) ;  /* 0x000000000f087348 */ /* 0x000fea0003c00000 */
[----:B------:R0:W1:Y:S02]  /*2f040*/  SHFL.IDX P6, R14, R13, R12, R11 ;  /* 0x0000000c0d0e7389 */ /* 0x00006400000c000b */
[----:B01----:R-:W-:Y:S01]  /*2f050*/  ENDCOLLECTIVE ;  /* 0x000000000000791b */ /* 0x003fe20003800000 */
.L_x_1905:
[----:B------:R-:W-:Y:S02]  /*2f060*/  IMAD.MOV.U32 R13, RZ, RZ, R53 ;  /* 0x000000ffff0d7224 */ /* 0x000fe400078e0035 */
[----:B------:R-:W-:Y:S02]  /*2f070*/  IMAD.MOV.U32 R12, RZ, RZ, R0 ;  /* 0x000000ffff0c7224 */ /* 0x000fe400078e0000 */
[----:B------:R-:W-:-:S07]  /*2f080*/  IMAD.MOV.U32 R104, RZ, RZ, R14 ;  /* 0x000000ffff687224 */ /* 0x000fce00078e000e */
[----:B------:R-:W-:Y:S05]  /*2f090*/  WARPSYNC.COLLECTIVE R15, `(.L_x_1906) ;  /* 0x000000000f087348 */ /* 0x000fea0003c00000 */
[----:B------:R0:W1:Y:S02]  /*2f0a0*/  SHFL.IDX P6, R14, R13, R12, R11 ;  /* 0x0000000c0d0e7389 */ /* 0x00006400000c000b */
[----:B01----:R-:W-:Y:S01]  /*2f0b0*/  ENDCOLLECTIVE ;  /* 0x000000000000791b */ /* 0x003fe20003800000 */
.L_x_1906:
[----:B------:R-:W-:Y:S02]  /*2f0c0*/  IMAD.MOV.U32 R13, RZ, RZ, R49 ;  /* 0x000000ffff0d7224 */ /* 0x000fe400078e0031 */
[----:B------:R-:W-:-:S07]  /*2f0d0*/  IMAD.MOV.U32 R53, RZ, RZ, R14 ;  /* 0x000000ffff357224 */ /* 0x000fce00078e000e */
[----:B------:R-:W-:Y:S05]  /*2f0e0*/  WARPSYNC.COLLECTIVE R15, `(.L_x_1907) ;  /* 0x000000000f087348 */ /* 0x000fea0003c00000 */
[----:B------:R0:W1:Y:S02]  /*2f0f0*/  SHFL.IDX P6, R14, R13, R12, R11 ;  /* 0x0000000c0d0e7389 */ /* 0x00006400000c000b */
[----:B01----:R-:W-:Y:S01]  /*2f100*/  ENDCOLLECTIVE ;  /* 0x000000000000791b */ /* 0x003fe20003800000 */
.L_x_1907:
[----:B------:R-:W-:Y:S02]  /*2f110*/  IMAD.MOV.U32 R13, RZ, RZ, R116 ;  /* 0x000000ffff0d7224 */ /* 0x000fe400078e0074 */
[----:B------:R-:W-:Y:S02]  /*2f120*/  IMAD.MOV.U32 R12, RZ, RZ, R2 ;  /* 0x000000ffff0c7224 */ /* 0x000fe400078e0002 */
[----:B------:R-:W-:-:S07]  /*2f130*/  IMAD.MOV.U32 R49, RZ, RZ, R14 ;  /* 0x000000ffff317224 */ /* 0x000fce00078e000e */
[----:B------:R-:W-:Y:S05]  /*2f140*/  WARPSYNC.COLLECTIVE R15, `(.L_x_1908) ;  /* 0x000000000f087348 */ /* 0x000fea0003c00000 */
[----:B------:R0:W1:Y:S02]  /*2f150*/  SHFL.IDX P6, R14, R13, R12, R11 ;  /* 0x0000000c0d0e7389 */ /* 0x00006400000c000b */
[----:B01----:R-:W-:Y:S01]  /*2f160*/  ENDCOLLECTIVE ;  /* 0x000000000000791b */ /* 0x003fe20003800000 */
.L_x_1908:
[----:B------:R-:W-:Y:S02]  /*2f170*/  IMAD.MOV.U32 R13, RZ, RZ, R112 ;  /* 0x000000ffff0d7224 */ /* 0x000fe400078e0070 */
[----:B------:R-:W-:-:S07]  /*2f180*/  IMAD.MOV.U32 R116, RZ, RZ, R14 ;  /* 0x000000ffff747224 */ /* 0x000fce00078e000e */
[----:B------:R-:W-:Y:S05]  /*2f190*/  WARPSYNC.COLLECTIVE R15, `(.L_x_1909) ;  /* 0x000000000f087348 */ /* 0x000fea0003c00000 */
[----:B------:R0:W1:Y:S02]  /*2f1a0*/  SHFL.IDX P6, R14, R13, R12, R11 ;  /* 0x0000000c0d0e7389 */ /* 0x00006400000c000b */
[----:B01----:R-:W-:Y:S01]  /*2f1b0*/  ENDCOLLECTIVE ;  /* 0x000000000000791b */ /* 0x003fe20003800000 */
.L_x_1909:
        /* <DEDUP_REMOVED lines=8> */
.L_x_1910:
[----:B------:R-:W-:Y:S02]  /*2f240*/  SEL R92, R49, R112, P0 ;  /* 0x00000070315c7207 */ /* 0x000fe40000000000 */
[----:B------:R-:W-:Y:S01]  /*2f250*/  SEL R112, R112, R49, P0 ;  /* 0x0000003170707207 */ /* 0x000fe20000000000 */
[----:B------:R-:W-:Y:S02]  /*2f260*/  IMAD.MOV.U32 R13, RZ, RZ, R57 ;  /* 0x000000ffff0d7224 */ /* 0x000fe400078e0039 */
[----:B------:R-:W-:-:S07]  /*2f270*/  IMAD.MOV.U32 R61, RZ, RZ, R14 ;  /* 0x000000ffff3d7224 */ /* 0x000fce00078e000e */
[----:B------:R-:W-:Y:S05]  /*2f280*/  WARPSYNC.COLLECTIVE R15, `(.L_x_1911) ;  /* 0x000000000f087348 */ /* 0x000fea0003c00000 */
[----:B------:R0:W1:Y:S02]  /*2f290*/  SHFL.IDX P6, R14, R13, R12, R11 ;  /* 0x0000000c0d0e7389 */ /* 0x00006400000c000b */
[----:B01----:R-:W-:Y:S01]  /*2f2a0*/  ENDCOLLECTIVE ;  /* 0x000000000000791b */ /* 0x003fe20003800000 */
.L_x_1911:
[----:B------:R-:W-:Y:S02]  /*2f2b0*/  IMAD.MOV.U32 R13, RZ, RZ, R124 ;  /* 0x000000ffff0d7224 */ /* 0x000fe400078e007c */
[----:B------:R-:W-:Y:S02]  /*2f2c0*/  IMAD.MOV.U32 R12, RZ, RZ, R2 ;  /* 0x000000ffff0c7224 */ /* 0x000fe400078e0002 */
[----:B------:R-:W-:-:S07]  /*2f2d0*/  IMAD.MOV.U32 R57, RZ, RZ, R14 ;  /* 0x000000ffff397224 */ /* 0x000fce00078e000e */
[----:B------:R-:W-:Y:S05]  /*2f2e0*/  WARPSYNC.COLLECTIVE R15, `(.L_x_1912) ;  /* 0x000000000f087348 */ /* 0x000fea0003c00000 */
[----:B------:R0:W1:Y:S02]  /*2f2f0*/  SHFL.IDX P6, R14, R13, R12, R11 ;  /* 0x0000000c0d0e7389 */ /* 0x00006400000c000b */
[----:B01----:R-:W-:Y:S01]  /*2f300*/  ENDCOLLECTIVE ;  /* 0x000000000000791b */ /* 0x003fe20003800000 */
.L_x_1912:
[----:B------:R-:W-:Y:S02]  /*2f310*/  IMAD.MOV.U32 R13, RZ, RZ, R120 ;  /* 0x000000ffff0d7224 */ /* 0x000fe400078e0078 */
[----:B------:R-:W-:-:S07]  /*2f320*/  IMAD.MOV.U32 R124, RZ, RZ, R14 ;  /* 0x000000ffff7c7224 */ /* 0x000fce00078e000e */
[----:B------:R-:W-:Y:S05]  /*2f330*/  WARPSYNC.COLLECTIVE R15, `(.L_x_1913) ;  /* 0x000000000f087348 */ /* 0x000fea0003c00000 */
[----:B------:R0:W1:Y:S02]  /*2f340*/  SHFL.IDX P6, R14, R13, R12, R11 ;  /* 0x0000000c0d0e7389 */ /* 0x00006400000c000b */
[----:B01----:R-:W-:Y:S01]  /*2f350*/  ENDCOLLECTIVE ;  /* 0x000000000000791b */ /* 0x003fe20003800000 */
.L_x_1913:
[----:B------:R-:W-:Y:S02]  /*2f360*/  IMAD.MOV.U32 R13, RZ, RZ, R65 ;  /* 0x000000ffff0d7224 */ /* 0x000fe400078e0041 */
[----:B------:R-:W-:Y:S02]  /*2f370*/  IMAD.MOV.U32 R12, RZ, RZ, R0 ;  /* 0x000000ffff0c7224 */ /* 0x000fe400078e0000 */
[----:B------:R-:W-:-:S07]  /*2f380*/  IMAD.MOV.U32 R120, RZ, RZ, R14 ;  /* 0x000000ffff787224 */ /* 0x000fce00078e000e */
[----:B------:R-:W-:Y:S05]  /*2f390*/  WARPSYNC.COLLECTIVE R15, `(.L_x_1914) ;  /* 0x000000000f087348 */ /* 0x000fea0003c00000 */
[----:B------:R0:W1:Y:S02]  /*2f3a0*/  SHFL.IDX P6, R14, R13, R12, R11 ;  /* 0x0000000c0d0e7389 */ /* 0x00006400000c000b */
[----:B01----:R-:W-:Y:S01]  /*2f3b0*/  ENDCOLLECTIVE ;  /* 0x000000000000791b */ /* 0x003fe20003800000 */
.L_x_1914:
[----:B------:R-:W-:Y:S02]  /*2f3c0*/  IMAD.MOV.U32 R13, RZ, RZ, R64 ;  /* 0x000000ffff0d7224 */ /* 0x000fe400078e0040 */
[----:B------:R-:W-:-:S07]  /*2f3d0*/  IMAD.MOV.U32 R65, RZ, RZ, R14 ;  /* 0x000000ffff417224 */ /* 0x000fce00078e000e */
[----:B------:R-:W-:Y:S05]  /*2f3e0*/  WARPSYNC.COLLECTIVE R15, `(.L_x_1915) ;  /* 0x000000000f087348 */ /* 0x000fea0003c00000 */
[----:B------:R0:W1:Y:S02]  /*2f3f0*/  SHFL.IDX P6, R14, R13, R12, R11 ;  /* 0x0000000c0d0e7389 */ /* 0x00006400000c000b */
[----:B01----:R-:W-:Y:S01]  /*2f400*/  ENDCOLLECTIVE ;  /* 0x000000000000791b */ /* 0x003fe20003800000 */
.L_x_1915:
[----:B------:R-:W-:Y:S02]  /*2f410*/  IMAD.MOV.U32 R13, RZ, RZ, R132 ;  /* 0x000000ffff0d7224 */ /* 0x000fe400078e0084 */
[----:B------:R-:W-:Y:S02]  /*2f420*/  IMAD.MOV.U32 R12, RZ, RZ, R2 ;  /* 0x000000ffff0c7224 */ /* 0x000fe400078e0002 */
[----:B------:R-:W-:-:S07]  /*2f430*/  IMAD.MOV.U32 R64, RZ, RZ, R14 ;  /* 0x000000ffff407224 */ /* 0x000fce00078e000e */
[----:B------:R-:W-:Y:S05]  /*2f440*/  WARPSYNC.COLLECTIVE R15, `(.L_x_1916) ;  /* 0x000000000f087348 */ /* 0x000fea0003c00000 */
[----:B------:R0:W1:Y:S02]  /*2f450*/  SHFL.IDX P6, R14, R13, R12, R11 ;  /* 0x0000000c0d0e7389 */ /* 0x00006400000c000b */
[----:B01----:R-:W-:Y:S01]  /*2f460*/  ENDCOLLECTIVE ;  /* 0x000000000000791b */ /* 0x003fe20003800000 */
.L_x_1916:
[----:B------:R-:W-:Y:S02]  /*2f470*/  IMAD.MOV.U32 R13, RZ, RZ, R128 ;  /* 0x000000ffff0d7224 */ /* 0x000fe400078e0080 */
[----:B------:R-:W-:-:S07]  /*2f480*/  IMAD.MOV.U32 R132, RZ, RZ, R14 ;  /* 0x000000ffff847224 */ /* 0x000fce00078e000e */
[----:B------:R-:W-:Y:S05]  /*2f490*/  WARPSYNC.COLLECTIVE R15, `(.L_x_1917) ;  /* 0x000000000f087348 */ /* 0x000fea0003c00000 */
[----:B------:R0:W1:Y:S02]  /*2f4a0*/  SHFL.IDX P6, R14, R13, R12, R11 ;  /* 0x0000000c0d0e7389 */ /* 0x00006400000c000b */
[----:B01----:R-:W-:Y:S01]  /*2f4b0*/  ENDCOLLECTIVE ;  /* 0x000000000000791b */ /* 0x003fe20003800000 */
.L_x_1917:
[----:B------:R-:W-:Y:S02]  /*2f4c0*/  IMAD.MOV.U32 R13, RZ, RZ, R73 ;  /* 0x000000ffff0d7224 */ /* 0x000fe400078e0049 */
[----:B------:R-:W-:Y:S02]  /*2f4d0*/  IMAD.MOV.U32 R12, RZ, RZ, R0 ;  /* 0x000000ffff0c7224 */ /* 0x000fe400078e0000 */
[----:B------:R-:W-:-:S07]  /*2f4e0*/  IMAD.MOV.U32 R128, RZ, RZ, R14 ;  /* 0x000000ffff807224 */ /* 0x000fce00078e000e */
[----:B------:R-:W-:Y:S05]  /*2f4f0*/  WARPSYNC.COLLECTIVE R15, `(.L_x_1918) ;  /* 0x000000000f087348 */ /* 0x000fea0003c00000 */
[----:B------:R0:W1:Y:S02]  /*2f500*/  SHFL.IDX P6, R14, R13, R12, R11 ;  /* 0x0000000c0d0e7389 */ /* 0x00006400000c000b */
[----:B01----:R-:W-:Y:S01]  /*2f510*/  ENDCOLLECTIVE ;  /* 0x000000000000791b */ /* 0x003fe20003800000 */
.L_x_1918:
[----:B------:R-:W-:Y:S02]  /*2f520*/  IMAD.MOV.U32 R13, RZ, RZ, R69 ;  /* 0x000000ffff0d7224 */ /* 0x000fe400078e0045 */
[----:B------:R-:W-:-:S07]  /*2f530*/  IMAD.MOV.U32 R73, RZ, RZ, R14 ;  /* 0x000000ffff497224 */ /* 0x000fce00078e000e */
[----:B------:R-:W-:Y:S05]  /*2f540*/  WARPSYNC.COLLECTIVE R15, `(.L_x_1919) ;  /* 0x000000000f087348 */ /* 0x000fea0003c00000 */
[----:B------:R0:W1:Y:S02]  /*2f550*/  SHFL.IDX P6, R14, R13, R12, R11 ;  /* 0x0000000c0d0e7389 */ /* 0x00006400000c000b */
[----:B01----:R-:W-:Y:S01]  /*2f560*/  ENDCOLLECTIVE ;  /* 0x000000000000791b */ /* 0x003fe20003800000 */
.L_x_1919:
[----:B------:R-:W-:Y:S02]  /*2f570*/  IMAD.MOV.U32 R13, RZ, RZ, R140 ;  /* 0x000000ffff0d7224 */ /* 0x000fe400078e008c */
[----:B------:R-:W-:Y:S02]  /*2f580*/  IMAD.MOV.U32 R12, RZ, RZ, R2 ;  /* 0x000000ffff0c7224 */ /* 0x000fe400078e0002 */
[----:B------:R-:W-:-:S07]  /*2f590*/  IMAD.MOV.U32 R69, RZ, RZ, R14 ;  /* 0x000000ffff457224 */ /* 0x000fce00078e000e */
[----:B------:R-:W-:Y:S05]  /*2f5a0*/  WARPSYNC.COLLECTIVE R15, `(.L_x_1920) ;  /* 0x000000000f087348 */ /* 0x000fea0003c00000 */
[----:B------:R0:W1:Y:S02]  /*2f5b0*/  SHFL.IDX P6, R14, R13, R12, R11 ;  /* 0x0000000c0d0e7389 */ /* 0x00006400000c000b */
[----:B01----:R-:W-:Y:S01]  /*2f5c0*/  ENDCOLLECTIVE ;  /* 0x000000000000791b */ /* 0x003fe20003800000 */
.L_x_1920:
[----:B------:R-:W-:Y:S02]  /*2f5d0*/  IMAD.MOV.U32 R13, RZ, RZ, R136 ;  /* 0x000000ffff0d7224 */ /* 0x000fe400078e0088 */
[----:B------:R-:W-:-:S07]  /*2f5e0*/  IMAD.MOV.U32 R140, RZ, RZ, R14 ;  /* 0x000000ffff8c7224 */ /* 0x000fce00078e000e */
[----:B------:R-:W-:Y:S05]  /*2f5f0*/  WARPSYNC.COLLECTIVE R15, `(.L_x_1921) ;  /* 0x000000000f087348 */ /* 0x000fea0003c00000 */
[----:B------:R0:W1:Y:S02]  /*2f600*/  SHFL.IDX P6, R14, R13, R12, R11 ;  /* 0x0000000c0d0e7389 */ /* 0x00006400000c000b */
[----:B01----:R-:W-:Y:S01]  /*2f610*/  ENDCOLLECTIVE ;  /* 0x000000000000791b */ /* 0x003fe20003800000 */
.L_x_1921:
[----:B------:R-:W-:Y:S02]  /*2f620*/  IMAD.MOV.U32 R13, RZ, RZ, R81 ;  /* 0x000000ffff0d7224 */ /* 0x000fe400078e0051 */
[----:B------:R-:W-:Y:S01]  /*2f630*/  IMAD.MOV.U32 R12, RZ, RZ, R0 ;  /* 0x000000ffff0c7224 */ /* 0x000fe200078e0000 */
[----:B------:R-:W-:-:S07]  /*2f640*/  MOV R136, R14 ;  /* 0x0000000e00887202 */ /* 0x000fce0000000f00 */
[----:B------:R-:W-:Y:S05]  /*2f650*/  WARPSYNC.COLLECTIVE R15, `(.L_x_1922) ;  /* 0x000000000f087348 */ /* 0x000fea0003c00000 */
[----:B------:R0:W1:Y:S02]  /*2f660*/  SHFL.IDX P6, R14, R13, R12, R11 ;  /* 0x0000000c0d0e7389 */ /* 0x00006400000c000b */
[----:B01----:R-:W-:Y:S01]  /*2f670*/  ENDCOLLECTIVE ;  /* 0x000000000000791b */ /* 0x003fe20003800000 */
.L_x_1922:
[----:B------:R-:W-:Y:S02]  /*2f680*/  IMAD.MOV.U32 R13, RZ, RZ, R77 ;  /* 0x000000ffff0d7224 */ /* 0x000fe400078e004d */
[----:B------:R-:W-:-:S07]  /*2f690*/  IMAD.MOV.U32 R81, RZ, RZ, R14 ;  /* 0x000000ffff517224 */ /* 0x000fce00078e000e */
[----:B------:R-:W-:Y:S05]  /*2f6a0*/  WARPSYNC.COLLECTIVE R15, `(.L_x_1923) ;  /* 0x000000000f087348 */ /* 0x000fea0003c00000 */
[----:B------:R0:W1:Y:S02]  /*2f6b0*/  SHFL.IDX P6, R14, R13, R12, R11 ;  /* 0x0000000c0d0e7389 */ /* 0x00006400000c000b */
[----:B01----:R-:W-:Y:S01]  /*2f6c0*/  ENDCOLLECTIVE ;  /* 0x000000000000791b */ /* 0x003fe20003800000 */
.L_x_1923:
[----:B------:R-:W-:Y:S02]  /*2f6d0*/  IMAD.MOV.U32 R13, RZ, RZ, R148 ;  /* 0x000000ffff0d7224 */ /* 0x000fe400078e0094 */
[----:B------:R-:W-:Y:S02]  /*2f6e0*/  IMAD.MOV.U32 R12, RZ, RZ, R2 ;  /* 0x000000ffff0c7224 */ /* 0x000fe400078e0002 */
[----:B------:R-:W-:-:S07]  /*2f6f0*/  IMAD.MOV.U32 R77, RZ, RZ, R14 ;  /* 0x000000ffff4d7224 */ /* 0x000fce00078e000e */
[----:B------:R-:W-:Y:S05]  /*2f700*/  WARPSYNC.COLLECTIVE R15, `(.L_x_1924) ;  /* 0x000000000f087348 */ /* 0x000fea0003c00000 */
[----:B------:R0:W1:Y:S02]  /*2f710*/  SHFL.IDX P6, R14, R13, R12, R11 ;  /* 0x0000000c0d0e7389 */ /* 0x00006400000c000b */
[----:B01----:R-:W-:Y:S01]  /*2f720*/  ENDCOLLECTIVE ;  /* 0x000000000000791b */ /* 0x003fe20003800000 */
.L_x_1924:
[----:B------:R-:W-:Y:S02]  /*2f730*/  IMAD.MOV.U32 R13, RZ, RZ, R144 ;  /* 0x000000ffff0d7224 */ /* 0x000fe400078e0090 */
[----:B------:R-:W-:-:S07]  /*2f740*/  IMAD.MOV.U32 R148, RZ, RZ, R14 ;  /* 0x000000ffff947224 */ /* 0x000fce00078e000e */
[----:B------:R-:W-:Y:S05]  /*2f750*/  WARPSYNC.COLLECTIVE R15, `(.L_x_1925) ;  /* 0x000000000f087348 */ /* 0x000fea0003c00000 */
[----:B------:R0:W1:Y:S02]  /*2f760*/  SHFL.IDX P6, R14, R13, R12, R11 ;  /* 0x0000000c0d0e7389 */ /* 0x00006400000c000b */
[----:B01----:R-:W-:Y:S01]  /*2f770*/  ENDCOLLECTIVE ;  /* 0x000000000000791b */ /* 0x003fe20003800000 */
.L_x_1925:
[----:B------:R-:W-:Y:S02]  /*2f780*/  IMAD.MOV.U32 R13, RZ, RZ, R56 ;  /* 0x000000ffff0d7224 */ /* 0x000fe400078e0038 */
[----:B------:R-:W-:Y:S02]  /*2f790*/  IMAD.MOV.U32 R12, RZ, RZ, R0 ;  /* 0x000000ffff0c7224 */ /* 0x000fe400078e0000 */
[----:B------:R-:W-:-:S07]  /*2f7a0*/  IMAD.MOV.U32 R144, RZ, RZ, R14 ;  /* 0x000000ffff907224 */ /* 0x000fce00078e000e */
[----:B------:R-:W-:Y:S05]  /*2f7b0*/  WARPSYNC.COLLECTIVE R15, `(.L_x_1926) ;  /* 0x000000000f087348 */ /* 0x000fea0003c00000 */
[----:B------:R0:W1:Y:S02]  /*2f7c0*/  SHFL.IDX P6, R14, R13, R12, R11 ;  /* 0x0000000c0d0e7389 */ /* 0x00006400000c000b */
[----:B01----:R-:W-:Y:S01]  /*2f7d0*/  ENDCOLLECTIVE ;  /* 0x000000000000791b */ /* 0x003fe20003800000 */
.L_x_1926:
[----:B------:R-:W-:Y:S02]  /*2f7e0*/  IMAD.MOV.U32 R13, RZ, RZ, R85 ;  /* 0x000000ffff0d7224 */ /* 0x000fe400078e0055 */
[----:B------:R-:W-:-:S07]  /*2f7f0*/  IMAD.MOV.U32 R56, RZ, RZ, R14 ;  /* 0x000000ffff387224 */ /* 0x000fce00078e000e */
[----:B------:R-:W-:Y:S05]  /*2f800*/  WARPSYNC.COLLECTIVE R15, `(.L_x_1927) ;  /* 0x000000000f087348 */ /* 0x000fea0003c00000 */
[----:B------:R0:W1:Y:S02]  /*2f810*/  SHFL.IDX P6, R14, R13, R12, R11 ;  /* 0x0000000c0d0e7389 */ /* 0x00006400000c000b */
[----:B01----:R-:W-:Y:S01]  /*2f820*/  ENDCOLLECTIVE ;  /* 0x000000000000791b */ /* 0x003fe20003800000 */
.L_x_1927:
[----:B------:R-:W-:Y:S02]  /*2f830*/  IMAD.MOV.U32 R13, RZ, RZ, R146 ;  /* 0x000000ffff0d7224 */ /* 0x000fe400078e0092 */
[----:B------:R-:W-:Y:S02]  /*2f840*/  IMAD.MOV.U32 R12, RZ, RZ, R2 ;  /* 0x000000ffff0c7224 */ /* 0x000fe400078e0002 */
[----:B------:R-:W-:-:S07]  /*2f850*/  IMAD.MOV.U32 R85, RZ, RZ, R14 ;  /* 0x000000ffff557224 */ /* 0x000fce00078e000e */
[----:B------:R-:W-:Y:S05]  /*2f860*/  WARPSYNC.COLLECTIVE R15, `(.L_x_1928) ;  /* 0x000000000f087348 */ /* 0x000fea0003c00000 */
[----:B------:R0:W1:Y:S02]  /*2f870*/  SHFL.IDX P6, R14, R13, R12, R11 ;  /* 0x0000000c0d0e7389 */ /* 0x00006400000c000b */
[----:B01----:R-:W-:Y:S01]  /*2f880*/  ENDCOLLECTIVE ;  /* 0x000000000000791b */ /* 0x003fe20003800000 */
.L_x_1928:
[----:B------:R-:W-:Y:S02]  /*2f890*/  IMAD.MOV.U32 R13, RZ, RZ, R157 ;  /* 0x000000ffff0d7224 */ /* 0x000fe400078e009d */
[----:B------:R-:W-:-:S07]  /*2f8a0*/  IMAD.MOV.U32 R146, RZ, RZ, R14 ;  /* 0x000000ffff927224 */ /* 0x000fce00078e000e */
[----:B------:R-:W-:Y:S05]  /*2f8b0*/  WARPSYNC.COLLECTIVE R15, `(.L_x_1929) ;  /* 0x000000000f087348 */ /* 0x000fea0003c00000 */
[----:B------:R0:W1:Y:S02]  /*2f8c0*/  SHFL.IDX P6, R14, R13, R12, R11 ;  /* 0x0000000c0d0e7389 */ /* 0x00006400000c000b */
[----:B01----:R-:W-:Y:S01]  /*2f8d0*/  ENDCOLLECTIVE ;  /* 0x000000000000791b */ /* 0x003fe20003800000 */
.L_x_1929:
        /* <DEDUP_REMOVED lines=8> */
.L_x_1930:
[----:B------:R-:W-:Y:S02]  /*2f960*/  SEL R20, R85, R157, P0 ;  /* 0x0000009d55147207 */ /* 0x000fe40000000000 */
[----:B------:R-:W-:Y:S01]  /*2f970*/  SEL R85, R157, R85, P0 ;  /* 0x000000559d557207 */ /* 0x000fe20000000000 */
[----:B------:R-:W-:Y:S02]  /*2f980*/  IMAD.MOV.U32 R13, RZ, RZ, R89 ;  /* 0x000000ffff0d7224 */ /* 0x000fe400078e0059 */
[----:B------:R-:W-:-:S07]  /*2f990*/  IMAD.MOV.U32 R93, RZ, RZ, R14 ;  /* 0x000000ffff5d7224 */ /* 0x000fce00078e000e */
[----:B------:R-:W-:Y:S05]  /*2f9a0*/  WARPSYNC.COLLECTIVE R15, `(.L_x_1931) ;  /* 0x000000000f087348 */ /* 0x000fea0003c00000 */
[----:B------:R0:W1:Y:S02]  /*2f9b0*/  SHFL.IDX P6, R14, R13, R12, R11 ;  /* 0x0000000c0d0e7389 */ /* 0x00006400000c000b */
[----:B01----:R-:W-:Y:S01]  /*2f9c0*/  ENDCOLLECTIVE ;  /* 0x000000000000791b */ /* 0x003fe20003800000 */
.L_x_1931:
[----:B------:R-:W-:Y:S02]  /*2f9d0*/  IMAD.MOV.U32 R13, RZ, RZ, R154 ;  /* 0x000000ffff0d7224 */ /* 0x000fe400078e009a */
[----:B------:R-:W-:Y:S02]  /*2f9e0*/  IMAD.MOV.U32 R12, RZ, RZ, R2 ;  /* 0x000000ffff0c7224 */ /* 0x000fe400078e0002 */
[----:B------:R-:W-:-:S07]  /*2f9f0*/  IMAD.MOV.U32 R89, RZ, RZ, R14 ;  /* 0x000000ffff597224 */ /* 0x000fce00078e000e */
[----:B------:R-:W-:Y:S05]  /*2fa00*/  WARPSYNC.COLLECTIVE R15, `(.L_x_1932) ;  /* 0x000000000f087348 */ /* 0x000fea0003c00000 */
[----:B------:R0:W1:Y:S02]  /*2fa10*/  SHFL.IDX P6, R14, R13, R12, R11 ;  /* 0x0000000c0d0e7389 */ /* 0x00006400000c000b */
[----:B01----:R-:W-:Y:S01]  /*2fa20*/  ENDCOLLECTIVE ;  /* 0x000000000000791b */ /* 0x003fe20003800000 */
.L_x_1932:
[----:B------:R-:W-:Y:S02]  /*2fa30*/  IMAD.MOV.U32 R13, RZ, RZ, R153 ;  /* 0x000000ffff0d7224 */ /* 0x000fe400078e0099 */
[----:B------:R-:W-:-:S07]  /*2fa40*/  IMAD.MOV.U32 R154, RZ, RZ, R14 ;  /* 0x000000ffff9a7224 */ /* 0x000fce00078e000e */
[----:B------:R-:W-:Y:S05]  /*2fa50*/  WARPSYNC.COLLECTIVE R15, `(.L_x_1933) ;  /* 0x000000000f087348 */ /* 0x000fea0003c00000 */
[----:B------:R0:W1:Y:S02]  /*2fa60*/  SHFL.IDX P6, R14, R13, R12, R11 ;  /* 0x0000000c0d0e7389 */ /* 0x00006400000c000b */
[----:B01----:R-:W-:Y:S01]  /*2fa70*/  ENDCOLLECTIVE ;  /* 0x000000000000791b */ /* 0x003fe20003800000 */
.L_x_1933:
        /* <DEDUP_REMOVED lines=8> */
.L_x_1934:
[----:B------:R-:W-:Y:S02]  /*2fb00*/  SEL R34, R89, R153, P0 ;  /* 0x0000009959227207 */ /* 0x000fe40000000000 */
[----:B------:R-:W-:Y:S01]  /*2fb10*/  SEL R89, R153, R89, P0 ;  /* 0x0000005999597207 */ /* 0x000fe20000000000 */
[----:B------:R-:W-:Y:S02]  /*2fb20*/  IMAD.MOV.U32 R13, RZ, RZ, R109 ;  /* 0x000000ffff0d7224 */ /* 0x000fe400078e006d */
[----:B------:R-:W-:-:S07]  /*2fb30*/  IMAD.MOV.U32 R97, RZ, RZ, R14 ;  /* 0x000000ffff617224 */ /* 0x000fce00078e000e */
[----:B------:R-:W-:Y:S05]  /*2fb40*/  WARPSYNC.COLLECTIVE R15, `(.L_x_1935) ;  /* 0x000000000f087348 */ /* 0x000fea0003c00000 */
[----:B------:R0:W1:Y:S02]  /*2fb50*/  SHFL.IDX P6, R14, R13, R12, R11 ;  /* 0x0000000c0d0e7389 */ /* 0x00006400000c000b */
[----:B01----:R-:W-:Y:S01]  /*2fb60*/  ENDCOLLECTIVE ;  /* 0x000000000000791b */ /* 0x003fe20003800000 */
.L_x_1935:
[----:B------:R-:W-:Y:S02]  /*2fb70*/  IMAD.MOV.U32 R13, RZ, RZ, R156 ;  /* 0x000000ffff0d7224 */ /* 0x000fe400078e009c */
[----:B------:R-:W-:Y:S02]  /*2fb80*/  IMAD.MOV.U32 R12, RZ, RZ, R2 ;  /* 0x000000ffff0c7224 */ /* 0x000fe400078e0002 */
[----:B------:R-:W-:-:S07]  /*2fb90*/  IMAD.MOV.U32 R44, RZ, RZ, R14 ;  /* 0x000000ffff2c7224 */ /* 0x000fce00078e000e */
[----:B------:R-:W-:Y:S05]  /*2fba0*/  WARPSYNC.COLLECTIVE R15, `(.L_x_1936) ;  /* 0x000000000f087348 */ /* 0x000fea0003c00000 */
[----:B------:R0:W1:Y:S02]  /*2fbb0*/  SHFL.IDX P6, R14, R13, R12, R11 ;  /* 0x0000000c0d0e7389 */ /* 0x00006400000c000b */
[----:B01----:R-:W-:Y:S01]  /*2fbc0*/  ENDCOLLECTIVE ;  /* 0x000000000000791b */ /* 0x003fe20003800000 */
.L_x_1936:
[----:B------:R-:W-:Y:S02]  /*2fbd0*/  IMAD.MOV.U32 R13, RZ, RZ, R155 ;  /* 0x000000ffff0d7224 */ /* 0x000fe400078e009b */
[----:B------:R-:W-:-:S07]  /*2fbe0*/  IMAD.MOV.U32 R156, RZ, RZ, R14 ;  /* 0x000000ffff9c7224 */ /* 0x000fce00078e000e */
[----:B------:R-:W-:Y:S05]  /*2fbf0*/  WARPSYNC.COLLECTIVE R15, `(.L_x_1937) ;  /* 0x000000000f087348 */ /* 0x000fea0003c00000 */
[----:B------:R0:W1:Y:S02]  /*2fc00*/  SHFL.IDX P6, R14, R13, R12, R11 ;  /* 0x0000000c0d0e7389 */ /* 0x00006400000c000b */
[----:B01----:R-:W-:Y:S01]  /*2fc10*/  ENDCOLLECTIVE ;  /* 0x000000000000791b */ /* 0x003fe20003800000 */
.L_x_1937:
        /* <DEDUP_REMOVED lines=8> */
.L_x_1938:
[----:B------:R-:W-:Y:S02]  /*2fca0*/  SEL R36, R44, R40, P0 ;  /* 0x000000282c247207 */ /* 0x000fe40000000000 */
[----:B------:R-:W-:Y:S01]  /*2fcb0*/  SEL R40, R40, R44, P0 ;  /* 0x0000002c28287207 */ /* 0x000fe20000000000 */
[----:B------:R-:W-:Y:S02]  /*2fcc0*/  IMAD.MOV.U32 R13, RZ, RZ, R105 ;  /* 0x000000ffff0d7224 */ /* 0x000fe400078e0069 */
[----:B------:R-:W-:-:S07]  /*2fcd0*/  IMAD.MOV.U32 R50, RZ, RZ, R14 ;  /* 0x000000ffff327224 */ /* 0x000fce00078e000e */
[----:B------:R-:W-:Y:S05]  /*2fce0*/  WARPSYNC.COLLECTIVE R15, `(.L_x_1939) ;  /* 0x000000000f087348 */ /* 0x000fea0003c00000 */
[----:B------:R0:W1:Y:S02]  /*2fcf0*/  SHFL.IDX P6, R14, R13, R12, R11 ;  /* 0x0000000c0d0e7389 */ /* 0x00006400000c000b */
[----:B01----:R-:W-:Y:S01]  /*2fd00*/  ENDCOLLECTIVE ;  /* 0x000000000000791b */ /* 0x003fe20003800000 */
.L_x_1939:
[----:B------:R-:W-:Y:S02]  /*2fd10*/  IMAD.MOV.U32 R13, RZ, RZ, R55 ;  /* 0x000000ffff0d7224 */ /* 0x000fe400078e0037 */
[----:B------:R-:W-:Y:S02]  /*2fd20*/  IMAD.MOV.U32 R12, RZ, RZ, R2 ;  /* 0x000000ffff0c7224 */ /* 0x000fe400078e0002 */
[----:B------:R-:W-:-:S07]  /*2fd30*/  IMAD.MOV.U32 R105, RZ, RZ, R14 ;  /* 0x000000ffff697224 */ /* 0x000fce00078e000e */
[----:B------:R-:W-:Y:S05]  /*2fd40*/  WARPSYNC.COLLECTIVE R15, `(.L_x_1940) ;  /* 0x000000000f087348 */ /* 0x000fea0003c00000 */
[----:B------:R0:W1:Y:S02]  /*2fd50*/  SHFL.IDX P6, R14, R13, R12, R11 ;  /* 0x0000000c0d0e7389 */ /* 0x00006400000c000b */
[----:B01----:R-:W-:Y:S01]  /*2fd60*/  ENDCOLLECTIVE ;  /* 0x000000000000791b */ /* 0x003fe20003800000 */
.L_x_1940:
[----:B------:R-:W-:Y:S02]  /*2fd70*/  IMAD.MOV.U32 R13, RZ, RZ, R51 ;  /* 0x000000ffff0d7224 */ /* 0x000fe400078e0033 */
[----:B------:R-:W-:-:S07]  /*2fd80*/  IMAD.MOV.U32 R55, RZ, RZ, R14 ;  /* 0x000000ffff377224 */ /* 0x000fce00078e000e */
[----:B------:R-:W-:Y:S05]  /*2fd90*/  WARPSYNC.COLLECTIVE R15, `(.L_x_1941) ;  /* 0x000000000f087348 */ /* 0x000fea0003c00000 */
[----:B------:R0:W1:Y:S02]  /*2fda0*/  SHFL.IDX P6, R14, R13, R12, R11 ;  /* 0x0000000c0d0e7389 */ /* 0x00006400000c000b */
[----:B01----:R-:W-:Y:S01]  /*2fdb0*/  ENDCOLLECTIVE ;  /* 0x000000000000791b */ /* 0x003fe20003800000 */
.L_x_1941:
        /* <DEDUP_REMOVED lines=8> */
.L_x_1942:
[----:B------:R-:W-:Y:S02]  /*2fe40*/  SEL R38, R105, R51, P0 ;  /* 0x0000003369267207 */ /* 0x000fe40000000000 */
[----:B------:R-:W-:Y:S01]  /*2fe50*/  SEL R51, R51, R105, P0 ;  /* 0x0000006933337207 */ /* 0x000fe20000000000 */
[----:B------:R-:W-:Y:S02]  /*2fe60*/  IMAD.MOV.U32 R13, RZ, RZ, R54 ;  /* 0x000000ffff0d7224 */ /* 0x000fe400078e0036 */
[----:B------:R-:W-:-:S07]  /*2fe70*/  IMAD.MOV.U32 R58, RZ, RZ, R14 ;  /* 0x000000ffff3a7224 */ /* 0x000fce00078e000e */
[----:B------:R-:W-:Y:S05]  /*2fe80*/  WARPSYNC.COLLECTIVE R15, `(.L_x_1943) ;  /* 0x000000000f087348 */ /* 0x000fea0003c00000 */
[----:B------:R0:W1:Y:S02]  /*2fe90*/  SHFL.IDX P6, R14, R13, R12, R11 ;  /* 0x0000000c0d0e7389 */ /* 0x00006400000c000b */
[----:B01----:R-:W-:Y:S01]  /*2fea0*/  ENDCOLLECTIVE ;  /* 0x000000000000791b */ /* 0x003fe20003800000 */
.L_x_1943:
[----:B------:R-:W-:Y:S02]  /*2feb0*/  IMAD.MOV.U32 R13, RZ, RZ, R63 ;  /* 0x000000ffff0d7224 */ /* 0x000fe400078e003f */
[----:B------:R-:W-:Y:S02]  /*2fec0*/  IMAD.MOV.U32 R12, RZ, RZ, R2 ;  /* 0x000000ffff0c7224 */ /* 0x000fe400078e0002 */
[----:B------:R-:W-:-:S07]  /*2fed0*/  IMAD.MOV.U32 R54, RZ, RZ, R14 ;  /* 0x000000ffff367224 */ /* 0x000fce00078e000e */
[----:B------:R-:W-:Y:S05]  /*2fee0*/  WARPSYNC.COLLECTIVE R15, `(.L_x_1944) ;  /* 0x000000000f087348 */ /* 0x000fea0003c00000 */
[----:B------:R0:W1:Y:S02]  /*2fef0*/  SHFL.IDX P6, R14, R13, R12, R11 ;  /* 0x0000000c0d0e7389 */ /* 0x00006400000c000b */
[----:B01----:R-:W-:Y:S01]  /*2ff00*/  ENDCOLLECTIVE ;  /* 0x000000000000791b */ /* 0x003fe20003800000 */
.L_x_1944:
[----:B------:R-:W-:Y:S02]  /*2ff10*/  IMAD.MOV.U32 R13, RZ, RZ, R59 ;  /* 0x000000ffff0d7224 */ /* 0x000fe400078e003b */
[----:B------:R-:W-:-:S07]  /*2ff20*/  IMAD.MOV.U32 R63, RZ, RZ, R14 ;  /* 0x000000ffff3f7224 */ /* 0x000fce00078e000e */
[----:B------:R-:W-:Y:S05]  /*2ff30*/  WARPSYNC.COLLECTIVE R15, `(.L_x_1945) ;  /* 0x000000000f087348 */ /* 0x000fea0003c00000 */
[----:B------:R0:W1:Y:S02]  /*2ff40*/  SHFL.IDX P6, R14, R13, R12, R11 ;  /* 0x0000000c0d0e7389 */ /* 0x00006400000c000b */
[----:B01----:R-:W-:Y:S01]  /*2ff50*/  ENDCOLLECTIVE ;  /* 0x000000000000791b */ /* 0x003fe20003800000 */
.L_x_1945:
        /* <DEDUP_REMOVED lines=8> */
.L_x_1946:
[----:B------:R-:W-:Y:S02]  /*2ffe0*/  SEL R41, R54, R59, P0 ;  /* 0x0000003b36297207 */ /* 0x000fe40000000000 */
[----:B------:R-:W-:Y:S01]  /*2fff0*/  SEL R54, R59, R54, P0 ;  /* 0x000000363b367207 */ /* 0x000fe20000000000 */
[----:B------:R-:W-:Y:S02]  /*30000*/  IMAD.MOV.U32 R13, RZ, RZ, R62 ;  /* 0x000000ffff0d7224 */ /* 0x000fe400078e003e */
[----:B------:R-:W-:-:S07]  /*30010*/  IMAD.MOV.U32 R66, RZ, RZ, R14 ;  /* 0x000000ffff427224 */ /* 0x000fce00078e000e */
[----:B------:R-:W-:Y:S05]  /*30020*/  WARPSYNC.COLLECTIVE R15, `(.L_x_1947) ;  /* 0x000000000f087348 */ /* 0x000fea0003c00000 */
[----:B------:R0:W1:Y:S02]  /*30030*/  SHFL.IDX P6, R14, R13, R12, R11 ;  /* 0x0000000c0d0e7389 */ /* 0x00006400000c000b */
[----:B01----:R-:W-:Y:S01]  /*30040*/  ENDCOLLECTIVE ;  /* 0x000000000000791b */ /* 0x003fe20003800000 */
.L_x_1947:
[----:B------:R-:W-:Y:S02]  /*30050*/  IMAD.MOV.U32 R13, RZ, RZ, R71 ;  /* 0x000000ffff0d7224 */ /* 0x000fe400078e0047 */
[----:B------:R-:W-:Y:S02]  /*30060*/  IMAD.MOV.U32 R12, RZ, RZ, R2 ;  /* 0x000000ffff0c7224 */ /* 0x000fe400078e0002 */
[----:B------:R-:W-:-:S07]  /*30070*/  IMAD.MOV.U32 R62, RZ, RZ, R14 ;  /* 0x000000ffff3e7224 */ /* 0x000fce00078e000e */
[----:B------:R-:W-:Y:S05]  /*30080*/  WARPSYNC.COLLECTIVE R15, `(.L_x_1948) ;  /* 0x000000000f087348 */ /* 0x000fea0003c00000 */
[----:B------:R0:W1:Y:S02]  /*30090*/  SHFL.IDX P6, R14, R13, R12, R11 ;  /* 0x0000000c0d0e7389 */ /* 0x00006400000c000b */
[----:B01----:R-:W-:Y:S01]  /*300a0*/  ENDCOLLECTIVE ;  /* 0x000000000000791b */ /* 0x003fe20003800000 */
.L_x_1948:
[----:B------:R-:W-:Y:S02]  /*300b0*/  IMAD.MOV.U32 R13, RZ, RZ, R67 ;  /* 0x000000ffff0d7224 */ /* 0x000fe400078e0043 */
[----:B------:R-:W-:-:S07]  /*300c0*/  IMAD.MOV.U32 R71, RZ, RZ, R14 ;  /* 0x000000ffff477224 */ /* 0x000fce00078e000e */
[----:B------:R-:W-:Y:S05]  /*300d0*/  WARPSYNC.COLLECTIVE R15, `(.L_x_1949) ;  /* 0x000000000f087348 */ /* 0x000fea0003c00000 */
[----:B------:R0:W1:Y:S02]  /*300e0*/  SHFL.IDX P6, R14, R13, R12, R11 ;  /* 0x0000000c0d0e7389 */ /* 0x00006400000c000b */
[----:B01----:R-:W-:Y:S01]  /*300f0*/  ENDCOLLECTIVE ;  /* 0x000000000000791b */ /* 0x003fe20003800000 */
.L_x_1949:
        /* <DEDUP_REMOVED lines=8> */
.L_x_1950:
[----:B------:R-:W-:Y:S02]  /*30180*/  SEL R43, R62, R67, P0 ;  /* 0x000000433e2b7207 */ /* 0x000fe40000000000 */
[----:B------:R-:W-:Y:S01]  /*30190*/  SEL R62, R67, R62, P0 ;  /* 0x0000003e433e7207 */ /* 0x000fe20000000000 */
[----:B------:R-:W-:Y:S02]  /*301a0*/  IMAD.MOV.U32 R13, RZ, RZ, R70 ;  /* 0x000000ffff0d7224 */ /* 0x000fe400078e0046 */
[----:B------:R-:W-:-:S07]  /*301b0*/  IMAD.MOV.U32 R74, RZ, RZ, R14 ;  /* 0x000000ffff4a7224 */ /* 0x000fce00078e000e */
[----:B------:R-:W-:Y:S05]  /*301c0*/  WARPSYNC.COLLECTIVE R15, `(.L_x_1951) ;  /* 0x000000000f087348 */ /* 0x000fea0003c00000 */
[----:B------:R0:W1:Y:S02]  /*301d0*/  SHFL.IDX P6, R14, R13, R12, R11 ;  /* 0x0000000c0d0e7389 */ /* 0x00006400000c000b */
[----:B01----:R-:W-:Y:S01]  /*301e0*/  ENDCOLLECTIVE ;  /* 0x000000000000791b */ /* 0x003fe20003800000 */
.L_x_1951:
[----:B------:R-:W-:Y:S02]  /*301f0*/  IMAD.MOV.U32 R13, RZ, RZ, R78 ;  /* 0x000000ffff0d7224 */ /* 0x000fe400078e004e */
[----:B------:R-:W-:Y:S02]  /*30200*/  IMAD.MOV.U32 R12, RZ, RZ, R2 ;  /* 0x000000ffff0c7224 */ /* 0x000fe400078e0002 */
[----:B------:R-:W-:-:S07]  /*30210*/  IMAD.MOV.U32 R109, RZ, RZ, R14 ;  /* 0x000000ffff6d7224 */ /* 0x000fce00078e000e */
[----:B------:R-:W-:Y:S05]  /*30220*/  WARPSYNC.COLLECTIVE R15, `(.L_x_1952) ;  /* 0x000000000f087348 */ /* 0x000fea0003c00000 */
[----:B------:R0:W1:Y:S02]  /*30230*/  SHFL.IDX P6, R14, R13, R12, R11 ;  /* 0x0000000c0d0e7389 */ /* 0x00006400000c000b */
[----:B01----:R-:W-:Y:S01]  /*30240*/  ENDCOLLECTIVE ;  /* 0x000000000000791b */ /* 0x003fe20003800000 */
.L_x_1952:
[----:B------:R-:W-:Y:S02]  /*30250*/  IMAD.MOV.U32 R13, RZ, RZ, R75 ;  /* 0x000000ffff0d7224 */ /* 0x000fe400078e004b */
[----:B------:R-:W-:-:S07]  /*30260*/  IMAD.MOV.U32 R78, RZ, RZ, R14 ;  /* 0x000000ffff4e7224 */ /* 0x000fce00078e000e */
[----:B------:R-:W-:Y:S05]  /*30270*/  WARPSYNC.COLLECTIVE R15, `(.L_x_1953) ;  /* 0x000000000f087348 */ /* 0x000fea0003c00000 */
[----:B------:R0:W1:Y:S02]  /*30280*/  SHFL.IDX P6, R14, R13, R12, R11 ;  /* 0x0000000c0d0e7389 */ /* 0x00006400000c000b */
[----:B01----:R-:W-:Y:S01]  /*30290*/  ENDCOLLECTIVE ;  /* 0x000000000000791b */ /* 0x003fe20003800000 */
.L_x_1953:
[----:B------:R-:W-:Y:S02]  /*302a0*/  IMAD.MOV.U32 R13, RZ, RZ, R79 ;  /* 0x000000ffff0d7224 */ /* 0x000fe400078e004f */
[----:B------:R-:W-:Y:S02]  /*302b0*/  IMAD.MOV.U32 R12, RZ, RZ, R0 ;  /* 0x000000ffff0c7224 */ /* 0x000fe400078e0000 */
[----:B------:R-:W-:-:S07]  /*302c0*/  IMAD.MOV.U32 R75, RZ, RZ, R14 ;  /* 0x000000ffff4b7224 */ /* 0x000fce00078e000e */
[----:B------:R-:W-:Y:S05]  /*302d0*/  WARPSYNC.COLLECTIVE R15, `(.L_x_1954) ;  /* 0x000000000f087348 */ /* 0x000fea0003c00000 */
[----:B------:R0:W1:Y:S02]  /*302e0*/  SHFL.IDX P6, R14, R13, R12, R11 ;  /* 0x0000000c0d0e7389 */ /* 0x00006400000c000b */
[----:B01----:R-:W-:Y:S01]  /*302f0*/  ENDCOLLECTIVE ;  /* 0x000000000000791b */ /* 0x003fe20003800000 */
.L_x_1954:
[----:B------:R-:W-:Y:S02]  /*30300*/  IMAD.MOV.U32 R13, RZ, RZ, R113 ;  /* 0x000000ffff0d7224 */ /* 0x000fe400078e0071 */
[----:B------:R-:W-:-:S07]  /*30310*/  IMAD.MOV.U32 R79, RZ, RZ, R14 ;  /* 0x000000ffff4f7224 */ /* 0x000fce00078e000e */
[----:B------:R-:W-:Y:S05]  /*30320*/  WARPSYNC.COLLECTIVE R15, `(.L_x_1955) ;  /* 0x000000000f087348 */ /* 0x000fea0003c00000 */
[----:B------:R0:W1:Y:S02]  /*30330*/  SHFL.IDX P6, R14, R13, R12, R11 ;  /* 0x0000000c0d0e7389 */ /* 0x00006400000c000b */
[----:B01----:R-:W-:Y:S01]  /*30340*/  ENDCOLLECTIVE ;  /* 0x000000000000791b */ /* 0x003fe20003800000 */
.L_x_1955:
[----:B------:R-:W-:Y:S02]  /*30350*/  IMAD.MOV.U32 R13, RZ, RZ, R86 ;  /* 0x000000ffff0d7224 */ /* 0x000fe400078e0056 */
[----:B------:R-:W-:Y:S02]  /*30360*/  IMAD.MOV.U32 R12, RZ, RZ, R2 ;  /* 0x000000ffff0c7224 */ /* 0x000fe400078e0002 */
[----:B------:R-:W-:-:S07]  /*30370*/  IMAD.MOV.U32 R113, RZ, RZ, R14 ;  /* 0x000000ffff717224 */ /* 0x000fce00078e000e */
[----:B------:R-:W-:Y:S05]  /*30380*/  WARPSYNC.COLLECTIVE R15, `(.L_x_1956) ;  /* 0x000000000f087348 */ /* 0x000fea0003c00000 */
[----:B------:R0:W1:Y:S02]  /*30390*/  SHFL.IDX P6, R14, R13, R12, R11 ;  /* 0x0000000c0d0e7389 */ /* 0x00006400000c000b */
[----:B01----:R-:W-:Y:S01]  /*303a0*/  ENDCOLLECTIVE ;  /* 0x000000000000791b */ /* 0x003fe20003800000 */
.L_x_1956:
[----:B------:R-:W-:Y:S02]  /*303b0*/  IMAD.MOV.U32 R13, RZ, RZ, R117 ;  /* 0x000000ffff0d7224 */ /* 0x000fe400078e0075 */
[----:B------:R-:W-:-:S07]  /*303c0*/  IMAD.MOV.U32 R86, RZ, RZ, R14 ;  /* 0x000000ffff567224 */ /* 0x000fce00078e000e */
[----:B------:R-:W-:Y:S05]  /*303d0*/  WARPSYNC.COLLECTIVE R15, `(.L_x_1957) ;  /* 0x000000000f087348 */ /* 0x000fea0003c00000 */
[----:B------:R0:W1:Y:S02]  /*303e0*/  SHFL.IDX P6, R14, R13, R12, R11 ;  /* 0x0000000c0d0e7389 */ /* 0x00006400000c000b */
[----:B01----:R-:W-:Y:S01]  /*303f0*/  ENDCOLLECTIVE ;  /* 0x000000000000791b */ /* 0x003fe20003800000 */
.L_x_1957:
[----:B------:R-:W-:Y:S02]  /*30400*/  IMAD.MOV.U32 R13, RZ, RZ, R82 ;  /* 0x000000ffff0d7224 */ /* 0x000fe400078e0052 */
[----:B------:R-:W-:Y:S01]  /*30410*/  IMAD.MOV.U32 R12, RZ, RZ, R0 ;  /* 0x000000ffff0c7224 */ /* 0x000fe200078e0000 */
[----:B------:R-:W-:-:S07]  /*30420*/  MOV R117, R14 ;  /* 0x0000000e00757202 */ /* 0x000fce0000000f00 */
[----:B------:R-:W-:Y:S05]  /*30430*/  WARPSYNC.COLLECTIVE R15, `(.L_x_1958) ;  /* 0x000000000f087348 */ /* 0x000fea0003c00000 */
[----:B------:R0:W1:Y:S02]  /*30440*/  SHFL.IDX P6, R14, R13, R12, R11 ;  /* 0x0000000c0d0e7389 */ /* 0x00006400000c000b */
[----:B01----:R-:W-:Y:S01]  /*30450*/  ENDCOLLECTIVE ;  /* 0x000000000000791b */ /* 0x003fe20003800000 */
.L_x_1958:
[----:B------:R-:W-:Y:S02]  /*30460*/  IMAD.MOV.U32 R13, RZ, RZ, R125 ;  /* 0x000000ffff0d7224 */ /* 0x000fe400078e007d */
[----:B------:R-:W-:-:S07]  /*30470*/  IMAD.MOV.U32 R82, RZ, RZ, R14 ;  /* 0x000000ffff527224 */ /* 0x000fce00078e000e */
[----:B------:R-:W-:Y:S05]  /*30480*/  WARPSYNC.COLLECTIVE R15, `(.L_x_1959) ;  /* 0x000000000f087348 */ /* 0x000fea0003c00000 */
[----:B------:R0:W1:Y:S02]  /*30490*/  SHFL.IDX P6, R14, R13, R12, R11 ;  /* 0x0000000c0d0e7389 */ /* 0x00006400000c000b */
[----:B01----:R-:W-:Y:S01]  /*304a0*/  ENDCOLLECTIVE ;  /* 0x000000000000791b */ /* 0x003fe20003800000 */
.L_x_1959:
[----:B------:R-:W-:Y:S02]  /*304b0*/  IMAD.MOV.U32 R13, RZ, RZ, R94 ;  /* 0x000000ffff0d7224 */ /* 0x000fe400078e005e */
[----:B------:R-:W-:Y:S02]  /*304c0*/  IMAD.MOV.U32 R12, RZ, RZ, R2 ;  /* 0x000000ffff0c7224 */ /* 0x000fe400078e0002 */
[----:B------:R-:W-:-:S07]  /*304d0*/  IMAD.MOV.U32 R125, RZ, RZ, R14 ;  /* 0x000000ffff7d7224 */ /* 0x000fce00078e000e */
[----:B------:R-:W-:Y:S05]  /*304e0*/  WARPSYNC.COLLECTIVE R15, `(.L_x_1960) ;  /* 0x000000000f087348 */ /* 0x000fea0003c00000 */
[----:B------:R0:W1:Y:S02]  /*304f0*/  SHFL.IDX P6, R14, R13, R12, R11 ;  /* 0x0000000c0d0e7389 */ /* 0x00006400000c000b */
[----:B01----:R-:W-:Y:S01]  /*30500*/  ENDCOLLECTIVE ;  /* 0x000000000000791b */ /* 0x003fe20003800000 */
.L_x_1960:
[----:B------:R-:W-:Y:S02]  /*30510*/  IMAD.MOV.U32 R13, RZ, RZ, R121 ;  /* 0x000000ffff0d7224 */ /* 0x000fe400078e0079 */
[----:B------:R-:W-:-:S07]  /*30520*/  IMAD.MOV.U32 R94, RZ, RZ, R14 ;  /* 0x000000ffff5e7224 */ /* 0x000fce00078e000e */
[----:B------:R-:W-:Y:S05]  /*30530*/  WARPSYNC.COLLECTIVE R15, `(.L_x_1961) ;  /* 0x000000000f087348 */ /* 0x000fea0003c00000 */
[----:B------:R0:W1:Y:S02]  /*30540*/  SHFL.IDX P6, R14, R13, R12, R11 ;  /* 0x0000000c0d0e7389 */ /* 0x00006400000c000b */
[----:B01----:R-:W-:Y:S01]  /*30550*/  ENDCOLLECTIVE ;  /* 0x000000000000791b */ /* 0x003fe20003800000 */
.L_x_1961:
        /* <DEDUP_REMOVED lines=8> */
.L_x_1962:
[----:B------:R-:W-:Y:S02]  /*305e0*/  SEL R49, R125, R121, P0 ;  /* 0x000000797d317207 */ /* 0x000fe40000000000 */
[----:B------:R-:W-:Y:S01]  /*305f0*/  SEL R121, R121, R125, P0 ;  /* 0x0000007d79797207 */ /* 0x000fe20000000000 */
[----:B------:R-:W-:Y:S02]  /*30600*/  IMAD.MOV.U32 R13, RZ, RZ, R83 ;  /* 0x000000ffff0d7224 */ /* 0x000fe400078e0053 */
[----:B------:R-:W-:-:S07]  /*30610*/  IMAD.MOV.U32 R87, RZ, RZ, R14 ;  /* 0x000000ffff577224 */ /* 0x000fce00078e000e */
[----:B------:R-:W-:Y:S05]  /*30620*/  WARPSYNC.COLLECTIVE R15, `(.L_x_1963) ;  /* 0x000000000f087348 */ /* 0x000fea0003c00000 */
[----:B------:R0:W1:Y:S02]  /*30630*/  SHFL.IDX P6, R14, R13, R12, R11 ;  /* 0x0000000c0d0e7389 */ /* 0x00006400000c000b */
[----:B01----:R-:W-:Y:S01]  /*30640*/  ENDCOLLECTIVE ;  /* 0x000000000000791b */ /* 0x003fe20003800000 */
.L_x_1963:
[----:B------:R-:W-:Y:S02]  /*30650*/  IMAD.MOV.U32 R13, RZ, RZ, R102 ;  /* 0x000000ffff0d7224 */ /* 0x000fe400078e0066 */
[----:B------:R-:W-:Y:S02]  /*30660*/  IMAD.MOV.U32 R12, RZ, RZ, R2 ;  /* 0x000000ffff0c7224 */ /* 0x000fe400078e0002 */
[----:B------:R-:W-:-:S07]  /*30670*/  IMAD.MOV.U32 R83, RZ, RZ, R14 ;  /* 0x000000ffff537224 */ /* 0x000fce00078e000e */
[----:B------:R-:W-:Y:S05]  /*30680*/  WARPSYNC.COLLECTIVE R15, `(.L_x_1964) ;  /* 0x000000000f087348 */ /* 0x000fea0003c00000 */
[----:B------:R0:W1:Y:S02]  /*30690*/  SHFL.IDX P6, R14, R13, R12, R11 ;  /* 0x0000000c0d0e7389 */ /* 0x00006400000c000b */
[----:B01----:R-:W-:Y:S01]  /*306a0*/  ENDCOLLECTIVE ;  /* 0x000000000000791b */ /* 0x003fe20003800000 */
.L_x_1964:
[----:B------:R-:W-:Y:S02]  /*306b0*/  IMAD.MOV.U32 R13, RZ, RZ, R98 ;  /* 0x000000ffff0d7224 */ /* 0x000fe400078e0062 */
[----:B------:R-:W-:-:S07]  /*306c0*/  IMAD.MOV.U32 R102, RZ, RZ, R14 ;  /* 0x000000ffff667224 */ /* 0x000fce00078e000e */
[----:B------:R-:W-:Y:S05]  /*306d0*/  WARPSYNC.COLLECTIVE R15, `(.L_x_1965) ;  /* 0x000000000f087348 */ /* 0x000fea0003c00000 */
[----:B------:R0:W1:Y:S02]  /*306e0*/  SHFL.IDX P6, R14, R13, R12, R11 ;  /* 0x0000000c0d0e7389 */ /* 0x00006400000c000b */
[----:B01----:R-:W-:Y:S01]  /*306f0*/  ENDCOLLECTIVE ;  /* 0x000000000000791b */ /* 0x003fe20003800000 */
.L_x_1965:
        /* <DEDUP_REMOVED lines=8> */
.L_x_1966:
[----:B------:R-:W-:Y:S02]  /*30780*/  SEL R53, R83, R98, P0 ;  /* 0x0000006253357207 */ /* 0x000fe40000000000 */
[----:B------:R-:W-:Y:S01]  /*30790*/  SEL R83, R98, R83, P0 ;  /* 0x0000005362537207 */ /* 0x000fe20000000000 */
[----:B------:R-:W-:Y:S02]  /*307a0*/  IMAD.MOV.U32 R13, RZ, RZ, R129 ;  /* 0x000000ffff0d7224 */ /* 0x000fe400078e0081 */
[----:B------:R-:W-:-:S07]  /*307b0*/  IMAD.MOV.U32 R90, RZ, RZ, R14 ;  /* 0x000000ffff5a7224 */ /* 0x000fce00078e000e */
[----:B------:R-:W-:Y:S05]  /*307c0*/  WARPSYNC.COLLECTIVE R15, `(.L_x_1967) ;  /* 0x000000000f087348 */ /* 0x000fea0003c00000 */
[----:B------:R0:W1:Y:S02]  /*307d0*/  SHFL.IDX P6, R14, R13, R12, R11 ;  /* 0x0000000c0d0e7389 */ /* 0x00006400000c000b */
[----:B01----:R-:W-:Y:S01]  /*307e0*/  ENDCOLLECTIVE ;  /* 0x000000000000791b */ /* 0x003fe20003800000 */
.L_x_1967:
[----:B------:R-:W-:Y:S02]  /*307f0*/  IMAD.MOV.U32 R13, RZ, RZ, R110 ;  /* 0x000000ffff0d7224 */ /* 0x000fe400078e006e */
[----:B------:R-:W-:Y:S02]  /*30800*/  IMAD.MOV.U32 R12, RZ, RZ, R2 ;  /* 0x000000ffff0c7224 */ /* 0x000fe400078e0002 */
[----:B------:R-:W-:-:S07]  /*30810*/  IMAD.MOV.U32 R106, RZ, RZ, R14 ;  /* 0x000000ffff6a7224 */ /* 0x000fce00078e000e */
[----:B------:R-:W-:Y:S05]  /*30820*/  WARPSYNC.COLLECTIVE R15, `(.L_x_1968) ;  /* 0x000000000f087348 */ /* 0x000fea0003c00000 */
[----:B------:R0:W1:Y:S02]  /*30830*/  SHFL.IDX P6, R14, R13, R12, R11 ;  /* 0x0000000c0d0e7389 */ /* 0x00006400000c000b */
[----:B01----:R-:W-:Y:S01]  /*30840*/  ENDCOLLECTIVE ;  /* 0x000000000000791b */ /* 0x003fe20003800000 */
.L_x_1968:
[----:B------:R-:W-:Y:S02]  /*30850*/  IMAD.MOV.U32 R13, RZ, RZ, R107 ;  /* 0x000000ffff0d7224 */ /* 0x000fe400078e006b */
[----:B------:R-:W-:-:S07]  /*30860*/  IMAD.MOV.U32 R110, RZ, RZ, R14 ;  /* 0x000000ffff6e7224 */ /* 0x000fce00078e000e */
[----:B------:R-:W-:Y:S05]  /*30870*/  WARPSYNC.COLLECTIVE R15, `(.L_x_1969) ;  /* 0x000000000f087348 */ /* 0x000fea0003c00000 */
[----:B------:R0:W1:Y:S02]  /*30880*/  SHFL.IDX P6, R14, R13, R12, R11 ;  /* 0x0000000c0d0e7389 */ /* 0x00006400000c000b */
[----:B01----:R-:W-:Y:S01]  /*30890*/  ENDCOLLECTIVE ;  /* 0x000000000000791b */ /* 0x003fe20003800000 */
.L_x_1969:
        /* <DEDUP_REMOVED lines=8> */
.L_x_1970:
[----:B------:R-:W-:Y:S02]  /*30920*/  SEL R59, R106, R107, P0 ;  /* 0x0000006b6a3b7207 */ /* 0x000fe40000000000 */
[----:B------:R-:W-:Y:S01]  /*30930*/  SEL R106, R107, R106, P0 ;  /* 0x0000006a6b6a7207 */ /* 0x000fe20000000000 */
[----:B------:R-:W-:Y:S02]  /*30940*/  IMAD.MOV.U32 R13, RZ, RZ, R111 ;  /* 0x000000ffff0d7224 */ /* 0x000fe400078e006f */
[----:B------:R-:W-:-:S07]  /*30950*/  IMAD.MOV.U32 R91, RZ, RZ, R14 ;  /* 0x000000ffff5b7224 */ /* 0x000fce00078e000e */
[----:B------:R-:W-:Y:S05]  /*30960*/  WARPSYNC.COLLECTIVE R15, `(.L_x_1971) ;  /* 0x000000000f087348 */ /* 0x000fea0003c00000 */
[----:B------:R0:W1:Y:S02]  /*30970*/  SHFL.IDX P6, R14, R13, R12, R11 ;  /* 0x0000000c0d0e7389 */ /* 0x00006400000c000b */
[----:B01----:R-:W-:Y:S01]  /*30980*/  ENDCOLLECTIVE ;  /* 0x000000000000791b */ /* 0x003fe20003800000 */
.L_x_1971:
[----:B------:R-:W-:Y:S02]  /*30990*/  IMAD.MOV.U32 R13, RZ, RZ, R118 ;  /* 0x000000ffff0d7224 */ /* 0x000fe400078e0076 */
[----:B------:R-:W-:Y:S02]  /*309a0*/  IMAD.MOV.U32 R12, RZ, RZ, R2 ;  /* 0x000000ffff0c7224 */ /* 0x000fe400078e0002 */
[----:B------:R-:W-:-:S07]  /*309b0*/  IMAD.MOV.U32 R114, RZ, RZ, R14 ;  /* 0x000000ffff727224 */ /* 0x000fce00078e000e */
[----:B------:R-:W-:Y:S05]  /*309c0*/  WARPSYNC.COLLECTIVE R15, `(.L_x_1972) ;  /* 0x000000000f087348 */ /* 0x000fea0003c00000 */
[----:B------:R0:W1:Y:S02]  /*309d0*/  SHFL.IDX P6, R14, R13, R12, R11 ;  /* 0x0000000c0d0e7389 */ /* 0x00006400000c000b */
[----:B01----:R-:W-:Y:S01]  /*309e0*/  ENDCOLLECTIVE ;  /* 0x000000000000791b */ /* 0x003fe20003800000 */
.L_x_1972:
[----:B------:R-:W-:Y:S02]  /*309f0*/  IMAD.MOV.U32 R13, RZ, RZ, R115 ;  /* 0x000000ffff0d7224 */ /* 0x000fe400078e0073 */
[----:B------:R-:W-:-:S07]  /*30a00*/  IMAD.MOV.U32 R118, RZ, RZ, R14 ;  /* 0x000000ffff767224 */ /* 0x000fce00078e000e */
[----:B------:R-:W-:Y:S05]  /*30a10*/  WARPSYNC.COLLECTIVE R15, `(.L_x_1973) ;  /* 0x000000000f087348 */ /* 0x000fea0003c00000 */
[----:B------:R0:W1:Y:S02]  /*30a20*/  SHFL.IDX P6, R14, R13, R12, R11 ;  /* 0x0000000c0d0e7389 */ /* 0x00006400000c000b */
[----:B01----:R-:W-:Y:S01]  /*30a30*/  ENDCOLLECTIVE ;  /* 0x000000000000791b */ /* 0x003fe20003800000 */
.L_x_1973:
        /* <DEDUP_REMOVED lines=8> */
.L_x_1974:
[----:B------:R-:W-:Y:S02]  /*30ac0*/  SEL R63, R114, R111, P0 ;  /* 0x0000006f723f7207 */ /* 0x000fe40000000000 */
[----:B------:R-:W-:Y:S01]  /*30ad0*/  SEL R111, R111, R114, P0 ;  /* 0x000000726f6f7207 */ /* 0x000fe20000000000 */
[----:B------:R-:W-:Y:S02]  /*30ae0*/  IMAD.MOV.U32 R13, RZ, RZ, R119 ;  /* 0x000000ffff0d7224 */ /* 0x000fe400078e0077 */
[----:B------:R-:W-:-:S07]  /*30af0*/  IMAD.MOV.U32 R95, RZ, RZ, R14 ;  /* 0x000000ffff5f7224 */ /* 0x000fce00078e000e */
[----:B------:R-:W-:Y:S05]  /*30b00*/  WARPSYNC.COLLECTIVE R15, `(.L_x_1975) ;  /* 0x000000000f087348 */ /* 0x000fea0003c00000 */
[----:B------:R0:W1:Y:S02]  /*30b10*/  SHFL.IDX P6, R14, R13, R12, R11 ;  /* 0x0000000c0d0e7389 */ /* 0x00006400000c000b */
[----:B01----:R-:W-:Y:S01]  /*30b20*/  ENDCOLLECTIVE ;  /* 0x000000000000791b */ /* 0x003fe20003800000 */
.L_x_1975:
[----:B------:R-:W-:Y:S02]  /*30b30*/  IMAD.MOV.U32 R13, RZ, RZ, R126 ;  /* 0x000000ffff0d7224 */ /* 0x000fe400078e007e */
[----:B------:R-:W-:Y:S02]  /*30b40*/  IMAD.MOV.U32 R12, RZ, RZ, R2 ;  /* 0x000000ffff0c7224 */ /* 0x000fe400078e0002 */
[----:B------:R-:W-:-:S07]  /*30b50*/  IMAD.MOV.U32 R115, RZ, RZ, R14 ;  /* 0x000000ffff737224 */ /* 0x000fce00078e000e */
[----:B------:R-:W-:Y:S05]  /*30b60*/  WARPSYNC.COLLECTIVE R15, `(.L_x_1976) ;  /* 0x000000000f087348 */ /* 0x000fea0003c00000 */
[----:B------:R0:W1:Y:S02]  /*30b70*/  SHFL.IDX P6, R14, R13, R12, R11 ;  /* 0x0000000c0d0e7389 */ /* 0x00006400000c000b */
[----:B01----:R-:W-:Y:S01]  /*30b80*/  ENDCOLLECTIVE ;  /* 0x000000000000791b */ /* 0x003fe20003800000 */
.L_x_1976:
[----:B------:R-:W-:Y:S02]  /*30b90*/  IMAD.MOV.U32 R13, RZ, RZ, R122 ;  /* 0x000000ffff0d7224 */ /* 0x000fe400078e007a */
[----:B------:R-:W-:-:S07]  /*30ba0*/  IMAD.MOV.U32 R126, RZ, RZ, R14 ;  /* 0x000000ffff7e7224 */ /* 0x000fce00078e000e */
[----:B------:R-:W-:Y:S05]  /*30bb0*/  WARPSYNC.COLLECTIVE R15, `(.L_x_1977) ;  /* 0x000000000f087348 */ /* 0x000fea0003c00000 */
[----:B------:R0:W1:Y:S02]  /*30bc0*/  SHFL.IDX P6, R14, R13, R12, R11 ;  /* 0x0000000c0d0e7389 */ /* 0x00006400000c000b */
[----:B01----:R-:W-:Y:S01]  /*30bd0*/  ENDCOLLECTIVE ;  /* 0x000000000000791b */ /* 0x003fe20003800000 */
.L_x_1977:
        /* <DEDUP_REMOVED lines=8> */
.L_x_1978:
[----:B------:R-:W-:Y:S02]  /*30c60*/  SEL R68, R115, R119, P0 ;  /* 0x0000007773447207 */ /* 0x000fe40000000000 */
[----:B------:R-:W-:Y:S01]  /*30c70*/  SEL R115, R119, R115, P0 ;  /* 0x0000007377737207 */ /* 0x000fe20000000000 */
[----:B------:R-:W-:Y:S02]  /*30c80*/  IMAD.MOV.U32 R13, RZ, RZ, R123 ;  /* 0x000000ffff0d7224 */ /* 0x000fe400078e007b */
[----:B------:R-:W-:-:S07]  /*30c90*/  IMAD.MOV.U32 R99, RZ, RZ, R14 ;  /* 0x000000ffff637224 */ /* 0x000fce00078e000e */
[----:B------:R-:W-:Y:S05]  /*30ca0*/  WARPSYNC.COLLECTIVE R15, `(.L_x_1979) ;  /* 0x000000000f087348 */ /* 0x000fea0003c00000 */
[----:B------:R0:W1:Y:S02]  /*30cb0*/  SHFL.IDX P6, R14, R13, R12, R11 ;  /* 0x0000000c0d0e7389 */ /* 0x00006400000c000b */
[----:B01----:R-:W-:Y:S01]  /*30cc0*/  ENDCOLLECTIVE ;  /* 0x000000000000791b */ /* 0x003fe20003800000 */
.L_x_1979:
[----:B------:R-:W-:Y:S02]  /*30cd0*/  IMAD.MOV.U32 R13, RZ, RZ, R134 ;  /* 0x000000ffff0d7224 */ /* 0x000fe400078e0086 */
[----:B------:R-:W-:Y:S02]  /*30ce0*/  IMAD.MOV.U32 R12, RZ, RZ, R2 ;  /* 0x000000ffff0c7224 */ /* 0x000fe400078e0002 */
[----:B------:R-:W-:-:S07]  /*30cf0*/  IMAD.MOV.U32 R123, RZ, RZ, R14 ;  /* 0x000000ffff7b7224 */ /* 0x000fce00078e000e */
[----:B------:R-:W-:Y:S05]  /*30d00*/  WARPSYNC.COLLECTIVE R15, `(.L_x_1980) ;  /* 0x000000000f087348 */ /* 0x000fea0003c00000 */
[----:B------:R0:W1:Y:S02]  /*30d10*/  SHFL.IDX P6, R14, R13, R12, R11 ;  /* 0x0000000c0d0e7389 */ /* 0x00006400000c000b */
[----:B01----:R-:W-:Y:S01]  /*30d20*/  ENDCOLLECTIVE ;  /* 0x000000000000791b */ /* 0x003fe20003800000 */
.L_x_1980:
[----:B------:R-:W-:Y:S02]  /*30d30*/  IMAD.MOV.U32 R13, RZ, RZ, R130 ;  /* 0x000000ffff0d7224 */ /* 0x000fe400078e0082 */
[----:B------:R-:W-:-:S07]  /*30d40*/  IMAD.MOV.U32 R134, RZ, RZ, R14 ;  /* 0x000000ffff867224 */ /* 0x000fce00078e000e */
[----:B------:R-:W-:Y:S05]  /*30d50*/  WARPSYNC.COLLECTIVE R15, `(.L_x_1981) ;  /* 0x000000000f087348 */ /* 0x000fea0003c00000 */
[----:B------:R0:W1:Y:S02]  /*30d60*/  SHFL.IDX P6, R14, R13, R12, R11 ;  /* 0x0000000c0d0e7389 */ /* 0x00006400000c000b */
[----:B01----:R-:W-:Y:S01]  /*30d70*/  ENDCOLLECTIVE ;  /* 0x000000000000791b */ /* 0x003fe20003800000 */
.L_x_1981:
[----:B------:R-:W-:Y:S02]  /*30d80*/  IMAD.MOV.U32 R13, RZ, RZ, R101 ;  /* 0x000000ffff0d7224 */ /* 0x000fe400078e0065 */
[----:B------:R-:W-:Y:S01]  /*30d90*/  IMAD.MOV.U32 R12, RZ, RZ, R0 ;  /* 0x000000ffff0c7224 */ /* 0x000fe200078e0000 */
[----:B------:R-:W-:-:S07]  /*30da0*/  MOV R122, R14 ;  /* 0x0000000e007a7202 */ /* 0x000fce0000000f00 */
[----:B------:R-:W-:Y:S05]  /*30db0*/  WARPSYNC.COLLECTIVE R15, `(.L_x_1982) ;  /* 0x000000000f087348 */ /* 0x000fea0003c00000 */
[----:B------:R0:W1:Y:S02]  /*30dc0*/  SHFL.IDX P6, R14, R13, R12, R11 ;  /* 0x0000000c0d0e7389 */ /* 0x00006400000c000b */
[----:B01----:R-:W-:Y:S01]  /*30dd0*/  ENDCOLLECTIVE ;  /* 0x000000000000791b */ /* 0x003fe20003800000 */
.L_x_1982:
[----:B------:R-:W-:Y:S02]  /*30de0*/  SEL R76, R123, R122, P0 ;  /* 0x0000007a7b4c7207 */ /* 0x000fe40000000000 */
[----:B------:R-:W-:Y:S01]  /*30df0*/  SEL R122, R122, R123, P0 ;  /* 0x0000007b7a7a7207 */ /* 0x000fe20000000000 */
[----:B------:R-:W-:Y:S02]  /*30e00*/  IMAD.MOV.U32 R13, RZ, RZ, R127 ;  /* 0x000000ffff0d7224 */ /* 0x000fe400078e007f */
[----:B------:R-:W-:-:S07]  /*30e10*/  IMAD.MOV.U32 R101, RZ, RZ, R14 ;  /* 0x000000ffff657224 */ /* 0x000fce00078e000e */
[----:B------:R-:W-:Y:S05]  /*30e20*/  WARPSYNC.COLLECTIVE R15, `(.L_x_1983) ;  /* 0x000000000f087348 */ /* 0x000fea0003c00000 */
[----:B------:R0:W1:Y:S02]  /*30e30*/  SHFL.IDX P6, R14, R13, R12, R11 ;  /* 0x0000000c0d0e7389 */ /* 0x00006400000c000b */
[----:B01----:R-:W-:Y:S01]  /*30e40*/  ENDCOLLECTIVE ;  /* 0x000000000000791b */ /* 0x003fe20003800000 */
.L_x_1983:
[----:B------:R-:W-:Y:S02]  /*30e50*/  IMAD.MOV.U32 R13, RZ, RZ, R142 ;  /* 0x000000ffff0d7224 */ /* 0x000fe400078e008e */
[----:B------:R-:W-:Y:S02]  /*30e60*/  IMAD.MOV.U32 R12, RZ, RZ, R2 ;  /* 0x000000ffff0c7224 */ /* 0x000fe400078e0002 */
[----:B------:R-:W-:-:S07]  /*30e70*/  IMAD.MOV.U32 R127, RZ, RZ, R14 ;  /* 0x000000ffff7f7224 */ /* 0x000fce00078e000e */
[----:B------:R-:W-:Y:S05]  /*30e80*/  WARPSYNC.COLLECTIVE R15, `(.L_x_1984) ;  /* 0x000000000f087348 */ /* 0x000fea0003c00000 */
[----:B------:R0:W1:Y:S02]  /*30e90*/  SHFL.IDX P6, R14, R13, R12, R11 ;  /* 0x0000000c0d0e7389 */ /* 0x00006400000c000b */
[----:B01----:R-:W-:Y:S01]  /*30ea0*/  ENDCOLLECTIVE ;  /* 0x000000000000791b */ /* 0x003fe20003800000 */
.L_x_1984:
[----:B------:R-:W-:Y:S02]  /*30eb0*/  IMAD.MOV.U32 R13, RZ, RZ, R138 ;  /* 0x000000ffff0d7224 */ /* 0x000fe400078e008a */
[----:B------:R-:W-:-:S07]  /*30ec0*/  IMAD.MOV.U32 R142, RZ, RZ, R14 ;  /* 0x000000ffff8e7224 */ /* 0x000fce00078e000e */
[----:B------:R-:W-:Y:S05]  /*30ed0*/  WARPSYNC.COLLECTIVE R15, `(.L_x_1985) ;  /* 0x000000000f087348 */ /* 0x000fea0003c00000 */
[----:B------:R0:W1:Y:S02]  /*30ee0*/  SHFL.IDX P6, R14, R13, R12, R11 ;  /* 0x0000000c0d0e7389 */ /* 0x00006400000c000b */
[----:B01----:R-:W-:Y:S01]  /*30ef0*/  ENDCOLLECTIVE ;  /* 0x000000000000791b */ /* 0x003fe20003800000 */
.L_x_1985:
        /* <DEDUP_REMOVED lines=8> */
.L_x_1986:
[----:B------:R-:W-:Y:S02]  /*30f80*/  SEL R80, R127, R129, P0 ;  /* 0x000000817f507207 */ /* 0x000fe40000000000 */
[----:B------:R-:W-:Y:S01]  /*30f90*/  SEL R127, R129, R127, P0 ;  /* 0x0000007f817f7207 */ /* 0x000fe20000000000 */
[----:B------:R-:W-:Y:S01]  /*30fa0*/  IMAD.MOV.U32 R13, RZ, RZ, R165 ;  /* 0x000000ffff0d7224 */ /* 0x000fe200078e00a5 */
[----:B------:R-:W-:Y:S02]  /*30fb0*/  SEL R165, R96, R45, P0 ;  /* 0x0000002d60a57207 */ /* 0x000fe40000000000 */
[----:B------:R-:W-:Y:S02]  /*30fc0*/  SEL R96, R48, R108, P0 ;  /* 0x0000006c30607207 */ /* 0x000fe40000000000 */
[----:B------:R-:W-:Y:S02]  /*30fd0*/  SEL R108, R108, R48, P0 ;  /* 0x000000306c6c7207 */ /* 0x000fe40000000000 */
[----:B------:R-:W-:-:S02]  /*30fe0*/  SEL R45, R109, R75, P0 ;  /* 0x0000004b6d2d7207 */ /* 0x000fc40000000000 */
[----:B------:R-:W-:Y:S01]  /*30ff0*/  SEL R48, R79, R86, P0 ;  /* 0x000000564f307207 */ /* 0x000fe20000000000 */
[----:B------:R-:W-:Y:S01]  /*31000*/  IMAD.MOV.U32 R103, RZ, RZ, R14 ;  /* 0x000000ffff677224 */ /* 0x000fe200078e000e */
[----:B------:R-:W-:-:S07]  /*31010*/  SEL R75, R75, R109, P0 ;  /* 0x0000006d4b4b7207 */ /* 0x000fce0000000000 */
[----:B------:R-:W-:Y:S05]  /*31020*/  WARPSYNC.COLLECTIVE R15, `(.L_x_1987) ;  /* 0x000000000f087348 */ /* 0x000fea0003c00000 */
[----:B------:R0:W1:Y:S02]  /*31030*/  SHFL.IDX P6, R14, R13, R12, R11 ;  /* 0x0000000c0d0e7389 */ /* 0x00006400000c000b */
[----:B01----:R-:W-:Y:S01]  /*31040*/  ENDCOLLECTIVE ;  /* 0x000000000000791b */ /* 0x003fe20003800000 */
.L_x_1987:
[----:B------:R-:W-:Y:S01]  /*31050*/  SEL R79, R86, R79, P0 ;  /* 0x0000004f564f7207 */ /* 0x000fe20000000000 */
[----:B------:R-:W-:Y:S02]  /*31060*/  IMAD.MOV.U32 R13, RZ, RZ, R150 ;  /* 0x000000ffff0d7224 */ /* 0x000fe400078e0096 */
[----:B------:R-:W-:Y:S01]  /*31070*/  IMAD.MOV.U32 R12, RZ, RZ, R2 ;  /* 0x000000ffff0c7224 */ /* 0x000fe200078e0002 */
[----:B------:R-:W-:Y:S01]  /*31080*/  SEL R2, R5, R4, P0 ;  /* 0x0000000405027207 */ /* 0x000fe20000000000 */
[----:B------:R-:W-:-:S07]  /*31090*/  IMAD.MOV.U32 R70, RZ, RZ, R14 ;  /* 0x000000ffff467224 */ /* 0x000fce00078e000e */
[----:B------:R-:W-:Y:S05]  /*310a0*/  WARPSYNC.COLLECTIVE R15, `(.L_x_1988) ;  /* 0x000000000f087348 */ /* 0x000fea0003c00000 */
[----:B------:R0:W1:Y:S02]  /*310b0*/  SHFL.IDX P6, R14, R13, R12, R11 ;  /* 0x0000000c0d0e7389 */ /* 0x00006400000c000b */
[----:B01----:R-:W-:Y:S01]  /*310c0*/  ENDCOLLECTIVE ;  /* 0x000000000000791b */ /* 0x003fe20003800000 */
.L_x_1988:
        /* <DEDUP_REMOVED lines=11> */
.L_x_1989:
[----:B------:R-:W-:Y:S02]  /*31180*/  SEL R78, R99, R134, P0 ;  /* 0x00000086634e7207 */ /* 0x000fe40000000000 */
[----:B------:R-:W-:Y:S02]  /*31190*/  SEL R113, R117, R113, P0 ;  /* 0x0000007175717207 */ /* 0x000fe40000000000 */
[----:B------:R-:W-:Y:S02]  /*311a0*/  SEL R99, R134, R99, P0 ;  /* 0x0000006386637207 */ /* 0x000fe40000000000 */
[----:B------:R-:W-:Y:S02]  /*311b0*/  SEL R11, R4, R5, P0 ;  /* 0x00000005040b7207 */ /* 0x000fe40000000000 */
[----:B------:R-:W-:Y:S02]  /*311c0*/  SEL R5, R3, R6, P0 ;  /* 0x0000000603057207 */ /* 0x000fe40000000000 */
[----:B------:R-:W-:Y:S01]  /*311d0*/  SEL R4, R6, R3, P0 ;  /* 0x0000000306047207 */ /* 0x000fe20000000000 */
[----:B------:R0:W-:Y:S01]  /*311e0*/  STL [R1+0x24], R11 ;  /* 0x0000240b01007387 */ /* 0x0001e20000100800 */
[----:B------:R-:W-:-:S02]  /*311f0*/  SEL R3, R9, R8, P0 ;  /* 0x0000000809037207 */ /* 0x000fc40000000000 */
[----:B------:R-:W-:Y:S01]  /*31200*/  SEL R6, R65, R132, P0 ;  /* 0x0000008441067207 */ /* 0x000fe20000000000 */
[----:B------:R1:W-:Y:S01]  /*31210*/  STL [R1+0x28], R2 ;  /* 0x0000280201007387 */ /* 0x0003e20000100800 */
[----:B------:R-:W-:Y:S01]  /*31220*/  IMAD.MOV.U32 R0, RZ, RZ, R14 ;  /* 0x000000ffff007224 */ /* 0x000fe200078e000e */
[----:B------:R-:W-:Y:S02]  /*31230*/  SEL R65, R132, R65, P0 ;  /* 0x0000004184417207 */ /* 0x000fe40000000000 */
[----:B------:R2:W-:Y:S01]  /*31240*/  STL [R1+0x18], R5 ;  /* 0x0000180501007387 */ /* 0x0005e20000100800 */
[----:B0-----:R-:W-:-:S03]  /*31250*/  IMAD.MOV.U32 R11, RZ, RZ, RZ ;  /* 0x000000ffff0b7224 */ /* 0x001fc600078e00ff */
[----:B------:R0:W-:Y:S01]  /*31260*/  STL [R1+0x20], R4 ;  /* 0x0000200401007387 */ /* 0x0001e20000100800 */
[----:B-1----:R-:W-:Y:S02]  /*31270*/  SEL R2, R8, R9, P0 ;  /* 0x0000000908027207 */ /* 0x002fe40000000000 */
[----:B------:R-:W-:Y:S02]  /*31280*/  SEL R8, R73, R140, P0 ;  /* 0x0000008c49087207 */ /* 0x000fe40000000000 */
[----:B--2---:R-:W-:Y:S01]  /*31290*/  SEL R5, R64, R128, P0 ;  /* 0x0000008040057207 */ /* 0x004fe20000000000 */
[----:B------:R1:W-:Y:S01]  /*312a0*/  STL [R1+0x10], R2 ;  /* 0x0000100201007387 */ /* 0x0003e20000100800 */
[----:B------:R-:W-:Y:S02]  /*312b0*/  SEL R9, R77, R144, P0 ;  /* 0x000000904d097207 */ /* 0x000fe40000000000 */
[----:B0-----:R-:W-:Y:S01]  /*312c0*/  SEL R4, R61, R124, P0 ;  /* 0x0000007c3d047207 */ /* 0x001fe20000000000 */
[----:B------:R0:W-:Y:S01]  /*312d0*/  STL [R1+0x14], R3 ;  /* 0x0000140301007387 */ /* 0x0001e20000100800 */
[----:B------:R-:W-:-:S02]  /*312e0*/  SEL R61, R124, R61, P0 ;  /* 0x0000003d7c3d7207 */ /* 0x000fc40000000000 */
[----:B------:R-:W-:Y:S02]  /*312f0*/  SEL R64, R128, R64, P0 ;  /* 0x0000004080407207 */ /* 0x000fe40000000000 */
[----:B------:R-:W-:Y:S02]  /*31300*/  SEL R73, R140, R73, P0 ;  /* 0x000000498c497207 */ /* 0x000fe40000000000 */
[----:B-1----:R-:W-:Y:S02]  /*31310*/  SEL R2, R10, R7, P0 ;  /* 0x000000070a027207 */ /* 0x002fe40000000000 */
[----:B------:R-:W-:Y:S02]  /*31320*/  SEL R7, R69, R136, P0 ;  /* 0x0000008845077207 */ /* 0x000fe40000000000 */
[----:B0-----:R-:W-:Y:S01]  /*31330*/  SEL R3, R57, R120, P0 ;  /* 0x0000007839037207 */ /* 0x001fe20000000000 */
[----:B------:R0:W-:Y:S01]  /*31340*/  STL [R1+0xc], R2 ;  /* 0x00000c0201007387 */ /* 0x0001e20000100800 */
[----:B------:R-:W-:-:S02]  /*31350*/  SEL R10, R81, R148, P0 ;  /* 0x00000094510a7207 */ /* 0x000fc40000000000 */
[----:B------:R-:W-:Y:S02]  /*31360*/  SEL R57, R120, R57, P0 ;  /* 0x0000003978397207 */ /* 0x000fe40000000000 */
[----:B------:R-:W-:Y:S02]  /*31370*/  SEL R69, R136, R69, P0 ;  /* 0x0000004588457207 */ /* 0x000fe40000000000 */
[----:B------:R-:W-:Y:S02]  /*31380*/  SEL R77, R144, R77, P0 ;  /* 0x0000004d904d7207 */ /* 0x000fe40000000000 */
[----:B------:R-:W-:Y:S01]  /*31390*/  SEL R81, R148, R81, P0 ;  /* 0x0000005194517207 */ /* 0x000fe20000000000 */
[----:B0-----:R-:W-:Y:S06]  /*313a0*/  BRA `(.L_x_1990) ;  /* 0xfffffed800fc7947 */ /* 0x001fec000383ffff */
.L_x_1626:
[----:B------:R-:W-:Y:S02]  /*313b0*/  IMAD.MOV.U32 R13, RZ, RZ, R84 ;  /* 0x000000ffff0d7224 */ /* 0x000fe400078e0054 */
[----:B------:R-:W-:Y:S02]  /*313c0*/  IMAD.MOV.U32 R12, RZ, RZ, RZ ;  /* 0x000000ffff0c7224 */ /* 0x000fe400078e00ff */
[----:B------:R-:W-:Y:S02]  /*313d0*/  IMAD.MOV.U32 R11, RZ, RZ, 0x181f ;  /* 0x0000181fff0b7424 */ /* 0x000fe400078e00ff */
[----:B------:R-:W-:-:S07]  /*313e0*/  IMAD.MOV.U32 R15, RZ, RZ, -0x1 ;  /* 0xffffffffff0f7424 */ /* 0x000fce00078e00ff */
[----:B-----5:R-:W-:Y:S05]  /*313f0*/  WARPSYNC.COLLECTIVE R15, `(.L_x_1991) ;  /* 0x000000000f087348 */ /* 0x020fea0003c00000 */
[----:B------:R0:W1:Y:S02]  /*31400*/  SHFL.IDX P6, R14, R13, R12, R11 ;  /* 0x0000000c0d0e7389 */ /* 0x00006400000c000b */
[----:B01---5:R-:W-:Y:S01]  /*31410*/  ENDCOLLECTIVE ;  /* 0x000000000000791b */ /* 0x023fe20003800000 */
.L_x_1991:
[----:B------:R-:W-:Y:S02]  /*31420*/  IMAD.MOV.U32 R13, RZ, RZ, R20 ;  /* 0x000000ffff0d7224 */ /* 0x000fe400078e0014 */
[----:B------:R-:W-:-:S07]  /*31430*/  IMAD.MOV.U32 R21, RZ, RZ, R14 ;  /* 0x000000ffff157224 */ /* 0x000fce00078e000e */
[----:B------:R-:W-:Y:S05]  /*31440*/  WARPSYNC.COLLECTIVE R15, `(.L_x_1992) ;  /* 0x000000000f087348 */ /* 0x000fea0003c00000 */
[----:B------:R0:W1:Y:S02]  /*31450*/  SHFL.IDX P6, R14, R13, R12, R11 ;  /* 0x0000000c0d0e7389 */ /* 0x00006400000c000b */
[----:B01----:R-:W-:Y:S01]  /*31460*/  ENDCOLLECTIVE ;  /* 0x000000000000791b */ /* 0x003fe20003800000 */
.L_x_1992:
[----:B------:R-:W-:Y:S05]  /*31470*/  BRA `(.L_x_1993) ;  /* 0xfffffef0003c7947 */ /* 0x000fea000383ffff */
.L_x_1629:
[----:B------:R-:W-:Y:S01]  /*31480*/  BSSY B1, `(.L_x_1994) ;  /* 0x0000008000017945 */ /* 0x000fe20003800000 */
[----:B---3--:R-:W-:Y:S01]  /*31490*/  IMAD.MOV.U32 R13, RZ, RZ, R84 ;  /* 0x000000ffff0d7224 */ /* 0x008fe200078e0054 */
[----:B------:R-:W-:Y:S01]  /*314a0*/  MOV R11, 0x181f ;  /* 0x0000181f000b7802 */ /* 0x000fe20000000f00 */
[----:B------:R-:W-:Y:S02]  /*314b0*/  IMAD.MOV.U32 R12, RZ, RZ, 0x1 ;  /* 0x00000001ff0c7424 */ /* 0x000fe400078e00ff */
[----:B------:R-:W-:-:S07]  /*314c0*/  IMAD.MOV.U32 R15, RZ, RZ, -0x1 ;  /* 0xffffffffff0f7424 */ /* 0x000fce00078e00ff */
[----:B012--5:R-:W-:Y:S05]  /*314d0*/  WARPSYNC.COLLECTIVE R15, `(.L_x_1995) ;  /* 0x000000000f087348 */ /* 0x027fea0003c00000 */
[----:B--2---:R2:W3:Y:S02]  /*314e0*/  SHFL.IDX P6, R14, R13, R12, R11 ;  /* 0x0000000c0d0e7389 */ /* 0x0044e400000c000b */
[----:B0123-5:R-:W-:Y:S01]  /*314f0*/  ENDCOLLECTIVE ;  /* 0x000000000000791b */ /* 0x02ffe20003800000 */
.L_x_1995:
[----:B------:R-:W-:Y:S05]  /*31500*/  BSYNC B1 ;  /* 0x0000000000017941 */ /* 0x000fea0003800000 */
.L_x_1994:
        /* <DEDUP_REMOVED lines=8> */
.L_x_1996:
[----:B------:R-:W-:Y:S05]  /*31590*/  BRA `(.L_x_1997) ;  /* 0xfffffef000587947 */ /* 0x000fea000383ffff */
.L_x_1632:
[----:B------:R-:W-:Y:S01]  /*315a0*/  BSSY B1, `(.L_x_1998) ;  /* 0x0000008000017945 */ /* 0x000fe20003800000 */
[----:B------:R-:W-:Y:S02]  /*315b0*/  IMAD.MOV.U32 R13, RZ, RZ, R84 ;  /* 0x000000ffff0d7224 */ /* 0x000fe400078e0054 */
[----:B------:R-:W-:Y:S02]  /*315c0*/  IMAD.MOV.U32 R12, RZ, RZ, 0x2 ;  /* 0x00000002ff0c7424 */ /* 0x000fe400078e00ff */
[----:B------:R-:W-:Y:S02]  /*315d0*/  IMAD.MOV.U32 R11, RZ, RZ, 0x181f ;  /* 0x0000181fff0b7424 */ /* 0x000fe400078e00ff */
[----:B------:R-:W-:-:S07]  /*315e0*/  IMAD.MOV.U32 R15, RZ, RZ, -0x1 ;  /* 0xffffffffff0f7424 */ /* 0x000fce00078e00ff */
[----:B012345:R-:W-:Y:S05]  /*315f0*/  WARPSYNC.COLLECTIVE R15, `(.L_x_1999) ;  /* 0x000000000f087348 */ /* 0x03ffea0003c00000 */
[----:B--2---:R2:W0:Y:S02]  /*31600*/  SHFL.IDX P6, R14, R13, R12, R11 ;  /* 0x0000000c0d0e7389 */ /* 0x00442400000c000b */
[----:B012345:R-:W-:Y:S01]  /*31610*/  ENDCOLLECTIVE ;  /* 0x000000000000791b */ /* 0x03ffe20003800000 */
.L_x_1999:
[----:B------:R-:W-:Y:S05]  /*31620*/  BSYNC B1 ;  /* 0x0000000000017941 */ /* 0x000fea0003800000 */
.L_x_1998:
        /* <DEDUP_REMOVED lines=8> */
.L_x_2000:
[----:B------:R-:W-:Y:S05]  /*316b0*/  BRA `(.L_x_2001) ;  /* 0xfffffef000787947 */ /* 0x000fea000383ffff */
.L_x_1635:
[----:B------:R-:W-:Y:S01]  /*316c0*/  BSSY B1, `(.L_x_2002) ;  /* 0x0000008000017945 */ /* 0x000fe20003800000 */
[----:B------:R-:W-:Y:S02]  /*316d0*/  IMAD.MOV.U32 R13, RZ, RZ, R84 ;  /* 0x000000ffff0d7224 */ /* 0x000fe400078e0054 */
[----:B------:R-:W-:Y:S02]  /*316e0*/  IMAD.MOV.U32 R12, RZ, RZ, 0x3 ;  /* 0x00000003ff0c7424 */ /* 0x000fe400078e00ff */
[----:B------:R-:W-:Y:S02]  /*316f0*/  IMAD.MOV.U32 R11, RZ, RZ, 0x181f ;  /* 0x0000181fff0b7424 */ /* 0x000fe400078e00ff */
[----:B------:R-:W-:-:S07]  /*31700*/  IMAD.MOV.U32 R15, RZ, RZ, -0x1 ;  /* 0xffffffffff0f7424 */ /* 0x000fce00078e00ff */
[----:B012345:R-:W-:Y:S05]  /*31710*/  WARPSYNC.COLLECTIVE R15, `(.L_x_2003) ;  /* 0x000000000f087348 */ /* 0x03ffea0003c00000 */
[----:B0-----:R0:W0:Y:S02]  /*31720*/  SHFL.IDX P6, R14, R13, R12, R11 ;  /* 0x0000000c0d0e7389 */ /* 0x00102400000c000b */
[----:B012345:R-:W-:Y:S01]  /*31730*/  ENDCOLLECTIVE ;  /* 0x000000000000791b */ /* 0x03ffe20003800000 */
.L_x_2003:
[----:B------:R-:W-:Y:S05]  /*31740*/  BSYNC B1 ;  /* 0x0000000000017941 */ /* 0x000fea0003800000 */
.L_x_2002:
        /* <DEDUP_REMOVED lines=8> */
.L_x_2004:
[----:B------:R-:W-:Y:S05]  /*317d0*/  BRA `(.L_x_2005) ;  /* 0xfffffef000987947 */ /* 0x000fea000383ffff */
.L_x_1637:
[----:B------:R-:W-:Y:S02]  /*317e0*/  IMAD.MOV.U32 R13, RZ, RZ, R31 ;  /* 0x000000ffff0d7224 */ /* 0x000fe400078e001f */
[----:B------:R-:W-:Y:S02]  /*317f0*/  IMAD.MOV.U32 R12, RZ, RZ, RZ ;  /* 0x000000ffff0c7224 */ /* 0x000fe400078e00ff */
[----:B------:R-:W-:Y:S02]  /*31800*/  IMAD.MOV.U32 R11, RZ, RZ, 0x1c1f ;  /* 0x00001c1fff0b7424 */ /* 0x000fe400078e00ff */
[----:B------:R-:W-:-:S07]  /*31810*/  IMAD.MOV.U32 R15, RZ, RZ, -0x1 ;  /* 0xffffffffff0f7424 */ /* 0x000fce00078e00ff */
[----:B------:R-:W-:Y:S05]  /*31820*/  WARPSYNC.COLLECTIVE R15, `(.L_x_2006) ;  /* 0x000000000f087348 */ /* 0x000fea0003c00000 */
[----:B------:R0:W1:Y:S02]  /*31830*/  SHFL.IDX P6, R14, R13, R12, R11 ;  /* 0x0000000c0d0e7389 */ /* 0x00006400000c000b */
[----:B01----:R-:W-:Y:S01]  /*31840*/  ENDCOLLECTIVE ;  /* 0x000000000000791b */ /* 0x003fe20003800000 */
.L_x_2006:
[----:B------:R-:W-:Y:S01]  /*31850*/  MOV R13, R30 ;  /* 0x0000001e000d7202 */ /* 0x000fe20000000f00 */
[----:B------:R-:W-:-:S07]  /*31860*/  IMAD.MOV.U32 R32, RZ, RZ, R14 ;  /* 0x000000ffff207224 */ /* 0x000fce00078e000e */
[----:B------:R-:W-:Y:S05]  /*31870*/  WARPSYNC.COLLECTIVE R15, `(.L_x_2007) ;  /* 0x000000000f087348 */ /* 0x000fea0003c00000 */
[----:B------:R0:W1:Y:S02]  /*31880*/  SHFL.IDX P6, R14, R13, R12, R11 ;  /* 0x0000000c0d0e7389 */ /* 0x00006400000c000b */
[----:B01----:R-:W-:Y:S01]  /*31890*/  ENDCOLLECTIVE ;  /* 0x000000000000791b */ /* 0x003fe20003800000 */
.L_x_2007:
[----:B------:R-:W-:Y:S01]  /*318a0*/  IMAD.MOV.U32 R11, RZ, RZ, R14 ;  /* 0x000000ffff0b7224 */ /* 0x000fe200078e000e */
[----:B------:R-:W-:Y:S06]  /*318b0*/  BRA `(.L_x_2008) ;  /* 0xfffffef400707947 */ /* 0x000fec000383ffff */
.L_x_1640:
[----:B------:R-:W-:Y:S01]  /*318c0*/  BSSY B1, `(.L_x_2009) ;  /* 0x0000008000017945 */ /* 0x000fe20003800000 */
[----:B---3--:R-:W-:Y:S02]  /*318d0*/  IMAD.MOV.U32 R13, RZ, RZ, R31 ;  /* 0x000000ffff0d7224 */ /* 0x008fe400078e001f */
[----:B------:R-:W-:Y:S02]  /*318e0*/  IMAD.MOV.U32 R12, RZ, RZ, 0x1 ;  /* 0x00000001ff0c7424 */ /* 0x000fe400078e00ff */
[----:B--2---:R-:W-:Y:S02]  /*318f0*/  IMAD.MOV.U32 R11, RZ, RZ, 0x1c1f ;  /* 0x00001c1fff0b7424 */ /* 0x004fe400078e00ff */
[----:B------:R-:W-:-:S07]  /*31900*/  IMAD.MOV.U32 R15, RZ, RZ, -0x1 ;  /* 0xffffffffff0f7424 */ /* 0x000fce00078e00ff */
[----:B01----:R-:W-:Y:S05]  /*31910*/  WARPSYNC.COLLECTIVE R15, `(.L_x_2010) ;  /* 0x000000000f087348 */ /* 0x003fea0003c00000 */
[----:B------:R2:W3:Y:S02]  /*31920*/  SHFL.IDX P6, R14, R13, R12, R11 ;  /* 0x0000000c0d0e7389 */ /* 0x0004e400000c000b */
[----:B0123--:R-:W-:Y:S01]  /*31930*/  ENDCOLLECTIVE ;  /* 0x000000000000791b */ /* 0x00ffe20003800000 */
.L_x_2010:
[----:B------:R-:W-:Y:S05]  /*31940*/  BSYNC B1 ;  /* 0x0000000000017941 */ /* 0x000fea0003800000 */
.L_x_2009:
        /* <DEDUP_REMOVED lines=8> */
.L_x_2011:
[----:B------:R-:W-:Y:S01]  /*319d0*/  IMAD.MOV.U32 R30, RZ, RZ, R14 ;  /* 0x000000ffff1e7224 */ /* 0x000fe200078e000e */
[----:B------:R-:W-:Y:S06]  /*319e0*/  BRA `(.L_x_2012) ;  /* 0xffffff0400487947 */ /* 0x000fec000383ffff */
.L_x_1644:
[----:B------:R-:W-:Y:S02]  /*319f0*/  IMAD.MOV.U32 R13, RZ, RZ, R2 ;  /* 0x000000ffff0d7224 */ /* 0x000fe400078e0002 */
[----:B------:R-:W-:Y:S02]  /*31a00*/  IMAD.MOV.U32 R12, RZ, RZ, RZ ;  /* 0x000000ffff0c7224 */ /* 0x000fe400078e00ff */
[----:B------:R-:W-:Y:S02]  /*31a10*/  IMAD.MOV.U32 R11, RZ, RZ, 0x181f ;  /* 0x0000181fff0b7424 */ /* 0x000fe400078e00ff */
[----:B------:R-:W-:-:S07]  /*31a20*/  IMAD.MOV.U32 R15, RZ, RZ, -0x1 ;  /* 0xffffffffff0f7424 */ /* 0x000fce00078e00ff */
[----:B--2---:R-:W-:Y:S05]  /*31a30*/  WARPSYNC.COLLECTIVE R15, `(.L_x_2013) ;  /* 0x000000000f087348 */ /* 0x004fea0003c00000 */
[----:B------:R0:W1:Y:S02]  /*31a40*/  SHFL.IDX P6, R14, R13, R12, R11 ;  /* 0x0000000c0d0e7389 */ /* 0x00006400000c000b */
[----:B012---:R-:W-:Y:S01]  /*31a50*/  ENDCOLLECTIVE ;  /* 0x000000000000791b */ /* 0x007fe20003800000 */
.L_x_2013:
[----:B------:R-:W-:Y:S02]  /*31a60*/  IMAD.MOV.U32 R13, RZ, RZ, R0 ;  /* 0x000000ffff0d7224 */ /* 0x000fe400078e0000 */
[----:B------:R-:W-:-:S07]  /*31a70*/  IMAD.MOV.U32 R3, RZ, RZ, R14 ;  /* 0x000000ffff037224 */ /* 0x000fce00078e000e */
[----:B------:R-:W-:Y:S05]  /*31a80*/  WARPSYNC.COLLECTIVE R15, `(.L_x_2014) ;  /* 0x000000000f087348 */ /* 0x000fea0003c00000 */
[----:B------:R0:W1:Y:S02]  /*31a90*/  SHFL.IDX P6, R14, R13, R12, R11 ;  /* 0x0000000c0d0e7389 */ /* 0x00006400000c000b */
[----:B01----:R-:W-:Y:S01]  /*31aa0*/  ENDCOLLECTIVE ;  /* 0x000000000000791b */ /* 0x003fe20003800000 */
.L_x_2014:
[----:B------:R-:W-:Y:S05]  /*31ab0*/  BRA `(.L_x_2015) ;  /* 0xffffff1800f07947 */ /* 0x000fea000383ffff */
.L_x_1647:
[----:B------:R-:W-:Y:S01]  /*31ac0*/  BSSY B1, `(.L_x_2016) ;  /* 0x0000008000017945 */ /* 0x000fe20003800000 */
[----:B------:R-:W-:Y:S02]  /*31ad0*/  IMAD.MOV.U32 R13, RZ, RZ, R2 ;  /* 0x000000ffff0d7224 */ /* 0x000fe400078e0002 */
[----:B------:R-:W-:Y:S02]  /*31ae0*/  IMAD.MOV.U32 R12, RZ, RZ, 0x1 ;  /* 0x00000001ff0c7424 */ /* 0x000fe400078e00ff */
[----:B----4-:R-:W-:Y:S02]  /*31af0*/  IMAD.MOV.U32 R11, RZ, RZ, 0x181f ;  /* 0x0000181fff0b7424 */ /* 0x010fe400078e00ff */
[----:B------:R-:W-:-:S07]  /*31b00*/  IMAD.MOV.U32 R15, RZ, RZ, -0x1 ;  /* 0xffffffffff0f7424 */ /* 0x000fce00078e00ff */
[----:B0123--:R-:W-:Y:S05]  /*31b10*/  WARPSYNC.COLLECTIVE R15, `(.L_x_2017) ;  /* 0x000000000f087348 */ /* 0x00ffea0003c00000 */
[----:B---3--:R3:W4:Y:S02]  /*31b20*/  SHFL.IDX P6, R14, R13, R12, R11 ;  /* 0x0000000c0d0e7389 */ /* 0x00872400000c000b */
[----:B01234-:R-:W-:Y:S01]  /*31b30*/  ENDCOLLECTIVE ;  /* 0x000000000000791b */ /* 0x01ffe20003800000 */
.L_x_2017:
[----:B------:R-:W-:Y:S05]  /*31b40*/  BSYNC B1 ;  /* 0x0000000000017941 */ /* 0x000fea0003800000 */
.L_x_2016:
        /* <DEDUP_REMOVED lines=8> */
.L_x_2018:
[----:B------:R-:W-:Y:S05]  /*31bd0*/  BRA `(.L_x_2019) ;  /* 0xffffff1c00107947 */ /* 0x000fea000383ffff */
.L_x_1650:
[----:B------:R-:W-:Y:S01]  /*31be0*/  BSSY B1, `(.L_x_2020) ;  /* 0x0000008000017945 */ /* 0x000fe20003800000 */
[----:B------:R-:W-:Y:S01]  /*31bf0*/  IMAD.MOV.U32 R13, RZ, RZ, R2 ;  /* 0x000000ffff0d7224 */ /* 0x000fe200078e0002 */
[----:B----4-:R-:W-:Y:S01]  /*31c00*/  MOV R15, 0xffffffff ;  /* 0xffffffff000f7802 */ /* 0x010fe20000000f00 */
[----:B------:R-:W-:Y:S02]  /*31c10*/  IMAD.MOV.U32 R12, RZ, RZ, 0x2 ;  /* 0x00000002ff0c7424 */ /* 0x000fe400078e00ff */
[----:B------:R-:W-:-:S07]  /*31c20*/  IMAD.MOV.U32 R11, RZ, RZ, 0x181f ;  /* 0x0000181fff0b7424 */ /* 0x000fce00078e00ff */
[----:B0123--:R-:W-:Y:S05]  /*31c30*/  WARPSYNC.COLLECTIVE R15, `(.L_x_2021) ;  /* 0x000000000f087348 */ /* 0x00ffea0003c00000 */
[----:B---3--:R3:W4:Y:S02]  /*31c40*/  SHFL.IDX P6, R14, R13, R12, R11 ;  /* 0x0000000c0d0e7389 */ /* 0x00872400000c000b */
[----:B01234-:R-:W-:Y:S01]  /*31c50*/  ENDCOLLECTIVE ;  /* 0x000000000000791b */ /* 0x01ffe20003800000 */
.L_x_2021:
[----:B------:R-:W-:Y:S05]  /*31c60*/  BSYNC B1 ;  /* 0x0000000000017941 */ /* 0x000fea0003800000 */
.L_x_2020:
        /* <DEDUP_REMOVED lines=8> */
.L_x_2022:
[----:B------:R-:W-:Y:S05]  /*31cf0*/  BRA `(.L_x_2023) ;  /* 0xffffff1c00307947 */ /* 0x000fea000383ffff */
.L_x_1653:
[----:B------:R-:W-:Y:S01]  /*31d00*/  BSSY B1, `(.L_x_2024) ;  /* 0x0000008000017945 */ /* 0x000fe20003800000 */
[----:B------:R-:W-:Y:S02]  /*31d10*/  IMAD.MOV.U32 R13, RZ, RZ, R2 ;  /* 0x000000ffff0d7224 */ /* 0x000fe400078e0002 */
[----:B------:R-:W-:Y:S02]  /*31d20*/  IMAD.MOV.U32 R12, RZ, RZ, 0x3 ;  /* 0x00000003ff0c7424 */ /* 0x000fe400078e00ff */
[----:B0-----:R-:W-:Y:S02]  /*31d30*/  IMAD.MOV.U32 R11, RZ, RZ, 0x181f ;  /* 0x0000181fff0b7424 */ /* 0x001fe400078e00ff */
[----:B------:R-:W-:-:S07]  /*31d40*/  IMAD.MOV.U32 R15, RZ, RZ, -0x1 ;  /* 0xffffffffff0f7424 */ /* 0x000fce00078e00ff */
[----:B-1234-:R-:W-:Y:S05]  /*31d50*/  WARPSYNC.COLLECTIVE R15, `(.L_x_2025) ;  /* 0x000000000f087348 */ /* 0x01efea0003c00000 */
[----:B----4-:R0:W4:Y:S02]  /*31d60*/  SHFL.IDX P6, R14, R13, R12, R11 ;  /* 0x0000000c0d0e7389 */ /* 0x01012400000c000b */
[----:B01234-:R-:W-:Y:S01]  /*31d70*/  ENDCOLLECTIVE ;  /* 0x000000000000791b */ /* 0x01ffe20003800000 */
.L_x_2025:
[----:B------:R-:W-:Y:S05]  /*31d80*/  BSYNC B1 ;  /* 0x0000000000017941 */ /* 0x000fea0003800000 */
.L_x_2024:
        /* <DEDUP_REMOVED lines=8> */
.L_x_2026:
[----:B------:R-:W-:Y:S05]  /*31e10*/  BRA `(.L_x_2027) ;  /* 0xffffff1c00507947 */ /* 0x000fea000383ffff */
.L_x_1680:
[----:B------:R-:W1:Y:S01]  /*31e20*/  S2R R4, SR_TID.X ;  /* 0x0000000000047919 */ /* 0x000e620000002100 */
[----:B------:R-:W-:Y:S01]  /*31e30*/  BSSY B1, `(.L_x_2028) ;  /* 0x000000a000017945 */ /* 0x000fe20003800000 */
[----:B------:R-:W-:Y:S02]  /*31e40*/  IMAD.MOV.U32 R12, RZ, RZ, RZ ;  /* 0x000000ffff0c7224 */ /* 0x000fe400078e00ff */
[----:B------:R-:W-:Y:S02]  /*31e50*/  IMAD.MOV.U32 R11, RZ, RZ, 0x1f ;  /* 0x0000001fff0b7424 */ /* 0x000fe400078e00ff */
[----:B0-----:R-:W-:Y:S01]  /*31e60*/  IMAD.MOV.U32 R15, RZ, RZ, -0x1 ;  /* 0xffffffffff0f7424 */ /* 0x001fe200078e00ff */
[----:B-1----:R-:W-:-:S04]  /*31e70*/  SHF.R.U32.HI R4, RZ, 0x5, R4 ;  /* 0x00000005ff047819 */ /* 0x002fc80000011604 */
[----:B------:R-:W-:-:S05]  /*31e80*/  LOP3.LUT R4, R4, 0x3, RZ, 0xc0, !PT ;  /* 0x0000000304047812 */ /* 0x000fca00078ec0ff */
[----:B------:R-:W-:-:S07]  /*31e90*/  IMAD.MOV.U32 R13, RZ, RZ, R4 ;  /* 0x000000ffff0d7224 */ /* 0x000fce00078e0004 */
[----:B------:R-:W-:Y:S05]  /*31ea0*/  WARPSYNC.COLLECTIVE R15, `(.L_x_2029) ;  /* 0x000000000f087348 */ /* 0x000fea0003c00000 */
[----:B------:R0:W1:Y:S02]  /*31eb0*/  SHFL.IDX P6, R14, R13, R12, R11 ;  /* 0x0000000c0d0e7389 */ /* 0x00006400000c000b */
[----:B01----:R-:W-:Y:S01]  /*31ec0*/  ENDCOLLECTIVE ;  /* 0x000000000000791b */ /* 0x003fe20003800000 */
.L_x_2029:
[----:B------:R-:W-:Y:S05]  /*31ed0*/  BSYNC B1 ;  /* 0x0000000000017941 */ /* 0x000fea0003800000 */
.L_x_2028:
[----:B------:R-:W-:Y:S05]  /*31ee0*/  BRA `(.L_x_2030) ;  /* 0xffffff3c00f07947 */ /* 0x000fea000383ffff */
.L_x_1682:
[----:B------:R-:W-:Y:S01]  /*31ef0*/  BSSY B1, `(.L_x_2031) ;  /* 0x0000006000017945 */ /* 0x000fe20003800000 */
[----:B0-----:R-:W-:-:S07]  /*31f00*/  IMAD.MOV.U32 R15, RZ, RZ, -0x1 ;  /* 0xffffffffff0f7424 */ /* 0x001fce00078e00ff */
[----:B-1----:R-:W-:Y:S05]  /*31f10*/  WARPSYNC.COLLECTIVE R15, `(.L_x_2032) ;  /* 0x000000000f0c7348 */ /* 0x002fea0003c00000 */
[----:B------:R-:W-:Y:S02]  /*31f20*/  ELECT P6, UR62, PT ;  /* 0x00000000003e782f */ /* 0x000fe400038c0000 */
[----:B------:R-:W-:Y:S01]  /*31f30*/  MOV R14, UR62 ;  /* 0x0000003e000e7c02 */ /* 0x000fe20008000f00 */
[----:B-1----:R-:W-:Y:S10]  /*31f40*/  ENDCOLLECTIVE ;  /* 0x000000000000791b */ /* 0x002ff40003800000 */
.L_x_2032:
[----:B------:R-:W-:Y:S05]  /*31f50*/  BSYNC B1 ;  /* 0x0000000000017941 */ /* 0x000fea0003800000 */
.L_x_2031:
[----:B------:R-:W-:Y:S05]  /*31f60*/  BRA `(.L_x_1681) ;  /* 0xffffff3c00e87947 */ /* 0x000fea000383ffff */
.L_x_1684:
[----:B-1----:R1:W2:Y:S02]  /*31f70*/  SYNCS.PHASECHK.TRANS64.TRYWAIT P0, [R18+URZ+0x28420], R4 ;  /* 0x02842004120075a7 */ /* 0x0022a4000800017f */
[----:B--2---:R-:W-:Y:S05]  /*31f80*/  @!P0 NANOSLEEP.SYNCS 0x989680 ;  /* 0x009896800000895d */ /* 0x004fea0003900000 */
[----:B------:R-:W2:Y:S02]  /*31f90*/  @!P0 SYNCS.PHASECHK.TRANS64 P0, [R18+URZ+0x28420], R4 ;  /* 0x02842004120085a7 */ /* 0x000ea4000800007f */
[----:B--2---:R-:W-:Y:S05]  /*31fa0*/  @!P0 BRA `(.L_x_1684) ;  /* 0xfffffffc00f08947 */ /* 0x004fea000383ffff */
[----:B------:R-:W-:Y:S05]  /*31fb0*/  BRA `(.L_x_2033) ;  /* 0xffffff3c00f87947 */ /* 0x000fea000383ffff */
.L_x_1688:
[----:B--2---:R2:W3:Y:S02]  /*31fc0*/  SYNCS.PHASECHK.TRANS64.TRYWAIT P0, [R7+URZ+0x284a0], R10 ;  /* 0x0284a00a070075a7 */ /* 0x0044e4000800017f */
[----:B---3--:R-:W-:Y:S05]  /*31fd0*/  @!P0 NANOSLEEP.SYNCS 0x989680 ;  /* 0x009896800000895d */ /* 0x008fea0003900000 */
[----:B------:R-:W3:Y:S02]  /*31fe0*/  @!P0 SYNCS.PHASECHK.TRANS64 P0, [R7+URZ+0x284a0], R10 ;  /* 0x0284a00a070085a7 */ /* 0x000ee4000800007f */
[----:B---3--:R-:W-:Y:S05]  /*31ff0*/  @!P0 BRA `(.L_x_1688) ;  /* 0xfffffffc00f08947 */ /* 0x008fea000383ffff */
[----:B------:R-:W-:Y:S05]  /*32000*/  BRA `(.L_x_2034) ;  /* 0xffffff4000187947 */ /* 0x000fea000383ffff */
.L_x_1694:
[----:B-1----:R1:W3:Y:S02]  /*32010*/  SYNCS.PHASECHK.TRANS64.TRYWAIT P0, [R7+URZ+0x284c0], R10 ;  /* 0x0284c00a070075a7 */ /* 0x0022e4000800017f */
[----:B---3--:R-:W-:Y:S05]  /*32020*/  @!P0 NANOSLEEP.SYNCS 0x989680 ;  /* 0x009896800000895d */ /* 0x008fea0003900000 */
[----:B------:R-:W3:Y:S02]  /*32030*/  @!P0 SYNCS.PHASECHK.TRANS64 P0, [R7+URZ+0x284c0], R10 ;  /* 0x0284c00a070085a7 */ /* 0x000ee4000800007f */
[----:B---3--:R-:W-:Y:S05]  /*32040*/  @!P0 BRA `(.L_x_1694) ;  /* 0xfffffffc00f08947 */ /* 0x008fea000383ffff */
[----:B------:R-:W-:Y:S05]  /*32050*/  BRA `(.L_x_2035) ;  /* 0xffffff4000d87947 */ /* 0x000fea000383ffff */
.L_x_1702:
[----:B-1----:R1:W2:Y:S02]  /*32060*/  SYNCS.PHASECHK.TRANS64.TRYWAIT P1, [R8+URZ+0x284a0], R7 ;  /* 0x0284a007080075a7 */ /* 0x0022a4000802017f */
[----:B--2---:R-:W-:Y:S05]  /*32070*/  @!P1 NANOSLEEP.SYNCS 0x989680 ;  /* 0x009896800000995d */ /* 0x004fea0003900000 */
[----:B------:R-:W2:Y:S02]  /*32080*/  @!P1 SYNCS.PHASECHK.TRANS64 P1, [R8+URZ+0x284a0], R7 ;  /* 0x0284a007080095a7 */ /* 0x000ea4000802007f */
[----:B--2---:R-:W-:Y:S05]  /*32090*/  @!P1 BRA `(.L_x_1702) ;  /* 0xfffffffc00f09947 */ /* 0x004fea000383ffff */
[----:B------:R-:W-:Y:S05]  /*320a0*/  BRA `(.L_x_2036) ;  /* 0xffffff4400e87947 */ /* 0x000fea000383ffff */
.L_x_1708:
[----:B--2---:R2:W3:Y:S02]  /*320b0*/  SYNCS.PHASECHK.TRANS64.TRYWAIT P1, [R8+URZ+0x284c0], R7 ;  /* 0x0284c007080075a7 */ /* 0x0044e4000802017f */
[----:B---3--:R-:W-:Y:S05]  /*320c0*/  @!P1 NANOSLEEP.SYNCS 0x989680 ;  /* 0x009896800000995d */ /* 0x008fea0003900000 */
[----:B------:R-:W3:Y:S02]  /*320d0*/  @!P1 SYNCS.PHASECHK.TRANS64 P1, [R8+URZ+0x284c0], R7 ;  /* 0x0284c007080095a7 */ /* 0x000ee4000802007f */
[----:B---3--:R-:W-:Y:S05]  /*320e0*/  @!P1 BRA `(.L_x_1708) ;  /* 0xfffffffc00f09947 */ /* 0x008fea000383ffff */
[----:B------:R-:W-:Y:S05]  /*320f0*/  BRA `(.L_x_2037) ;  /* 0xffffff4800a47947 */ /* 0x000fea000383ffff */
.L_x_1734:
[----:B------:R-:W2:Y:S01]  /*32100*/  S2R R0, SR_TID.X ;  /* 0x0000000000007919 */ /* 0x000ea20000002100 */
[----:B------:R-:W-:Y:S01]  /*32110*/  BSSY B0, `(.L_x_2038) ;  /* 0x000000a000007945 */ /* 0x000fe20003800000 */
[----:B------:R-:W-:Y:S02]  /*32120*/  IMAD.MOV.U32 R12, RZ, RZ, RZ ;  /* 0x000000ffff0c7224 */ /* 0x000fe400078e00ff */
[----:B------:R-:W-:Y:S02]  /*32130*/  IMAD.MOV.U32 R11, RZ, RZ, 0x1f ;  /* 0x0000001fff0b7424 */ /* 0x000fe400078e00ff */
[----:B0-----:R-:W-:Y:S01]  /*32140*/  IMAD.MOV.U32 R15, RZ, RZ, -0x1 ;  /* 0xffffffffff0f7424 */ /* 0x001fe200078e00ff */
[----:B--2---:R-:W-:-:S04]  /*32150*/  SHF.R.U32.HI R0, RZ, 0x5, R0 ;  /* 0x00000005ff007819 */ /* 0x004fc80000011600 */
[----:B------:R-:W-:-:S05]  /*32160*/  LOP3.LUT R0, R0, 0x3, RZ, 0xc0, !PT ;  /* 0x0000000300007812 */ /* 0x000fca00078ec0ff */
[----:B------:R-:W-:-:S07]  /*32170*/  IMAD.MOV.U32 R13, RZ, RZ, R0 ;  /* 0x000000ffff0d7224 */ /* 0x000fce00078e0000 */
[----:B-1----:R-:W-:Y:S05]  /*32180*/  WARPSYNC.COLLECTIVE R15, `(.L_x_2039) ;  /* 0x000000000f087348 */ /* 0x002fea0003c00000 */
[----:B------:R0:W2:Y:S02]  /*32190*/  SHFL.IDX P6, R14, R13, R12, R11 ;  /* 0x0000000c0d0e7389 */ /* 0x0000a400000c000b */
[----:B012---:R-:W-:Y:S01]  /*321a0*/  ENDCOLLECTIVE ;  /* 0x000000000000791b */ /* 0x007fe20003800000 */
.L_x_2039:
[----:B------:R-:W-:Y:S05]  /*321b0*/  BSYNC B0 ;  /* 0x0000000000007941 */ /* 0x000fea0003800000 */
.L_x_2038:
[----:B------:R-:W-:Y:S05]  /*321c0*/  BRA `(.L_x_2040) ;  /* 0xffffff5c00187947 */ /* 0x000fea000383ffff */
.L_x_1736:
[----:B------:R-:W-:Y:S01]  /*321d0*/  BSSY B0, `(.L_x_2041) ;  /* 0x0000006000007945 */ /* 0x000fe20003800000 */
[----:B0-----:R-:W-:-:S07]  /*321e0*/  IMAD.MOV.U32 R15, RZ, RZ, -0x1 ;  /* 0xffffffffff0f7424 */ /* 0x001fce00078e00ff */
[----:B-12---:R-:W-:Y:S05]  /*321f0*/  WARPSYNC.COLLECTIVE R15, `(.L_x_2042) ;  /* 0x000000000f0c7348 */ /* 0x006fea0003c00000 */
[----:B------:R-:W-:Y:S02]  /*32200*/  ELECT P6, UR62, PT ;  /* 0x00000000003e782f */ /* 0x000fe400038c0000 */
[----:B------:R-:W-:Y:S01]  /*32210*/  MOV R14, UR62 ;  /* 0x0000003e000e7c02 */ /* 0x000fe20008000f00 */
[----:B-12---:R-:W-:Y:S10]  /*32220*/  ENDCOLLECTIVE ;  /* 0x000000000000791b */ /* 0x006ff40003800000 */
.L_x_2042:
[----:B------:R-:W-:Y:S05]  /*32230*/  BSYNC B0 ;  /* 0x0000000000007941 */ /* 0x000fea0003800000 */
.L_x_2041:
[----:B------:R-:W-:Y:S05]  /*32240*/  BRA `(.L_x_2043) ;  /* 0xffffff5c00207947 */ /* 0x000fea000383ffff */
.L_x_1738:
[----:B-1----:R1:W2:Y:S02]  /*32250*/  SYNCS.PHASECHK.TRANS64.TRYWAIT P0, [R0+URZ+0x28480], R3 ;  /* 0x02848003000075a7 */ /* 0x0022a4000800017f */
[----:B--2---:R-:W-:Y:S05]  /*32260*/  @!P0 NANOSLEEP.SYNCS 0x989680 ;  /* 0x009896800000895d */ /* 0x004fea0003900000 */
[----:B------:R-:W2:Y:S02]  /*32270*/  @!P0 SYNCS.PHASECHK.TRANS64 P0, [R0+URZ+0x28480], R3 ;  /* 0x02848003000085a7 */ /* 0x000ea4000800007f */
[----:B--2---:R-:W-:Y:S05]  /*32280*/  @!P0 BRA `(.L_x_1738) ;  /* 0xfffffffc00f08947 */ /* 0x004fea000383ffff */
[----:B------:R-:W-:Y:S05]  /*32290*/  BRA `(.L_x_2044) ;  /* 0xffffff5c00907947 */ /* 0x000fea000383ffff */
.L_x_1740:
[----:B--2---:R2:W3:Y:S02]  /*322a0*/  SYNCS.PHASECHK.TRANS64.TRYWAIT P0, [R0+URZ+0x28440], R3 ;  /* 0x02844003000075a7 */ /* 0x0044e4000800017f */
[----:B---3--:R-:W-:Y:S05]  /*322b0*/  @!P0 NANOSLEEP.SYNCS 0x989680 ;  /* 0x009896800000895d */ /* 0x008fea0003900000 */
[----:B------:R-:W3:Y:S02]  /*322c0*/  @!P0 SYNCS.PHASECHK.TRANS64 P0, [R0+URZ+0x28440], R3 ;  /* 0x02844003000085a7 */ /* 0x000ee4000800007f */
[----:B---3--:R-:W-:Y:S05]  /*322d0*/  @!P0 BRA `(.L_x_1740) ;  /* 0xfffffffc00f08947 */ /* 0x008fea000383ffff */
[----:B------:R-:W-:Y:S05]  /*322e0*/  BRA `(.L_x_2045) ;  /* 0xffffff5c00fc7947 */ /* 0x000fea000383ffff */
.L_x_1744:
[----:B------:R-:W2:Y:S01]  /*322f0*/  LDL.LU R11, [R1+0x48] ;  /* 0x00004800010b7983 */ /* 0x000ea20000300800 */
[----:B------:R-:W-:Y:S01]  /*32300*/  IMAD.MOV.U32 R13, RZ, RZ, R3 ;  /* 0x000000ffff0d7224 */ /* 0x000fe200078e0003 */
[----:B------:R-:W-:Y:S01]  /*32310*/  LOP3.LUT R5, R5, 0x7f, RZ, 0xc0, !PT ;  /* 0x0000007f05057812 */ /* 0x000fe200078ec0ff */
[----:B------:R-:W-:Y:S02]  /*32320*/  IMAD.MOV.U32 R12, RZ, RZ, RZ ;  /* 0x000000ffff0c7224 */ /* 0x000fe400078e00ff */
[----:B------:R-:W-:Y:S01]  /*32330*/  IMAD.MOV.U32 R15, RZ, RZ, -0x1 ;  /* 0xffffffffff0f7424 */ /* 0x000fe200078e00ff */
[----:B------:R-:W-:-:S05]  /*32340*/  SHF.R.U32.HI R5, RZ, 0x3, R5 ;  /* 0x00000003ff057819 */ /* 0x000fca0000011605 */
[----:B------:R-:W-:-:S04]  /*32350*/  IMAD.IADD R0, R5, 0x1, R8 ;  /* 0x0000000105007824 */ /* 0x000fc800078e0208 */
[----:B------:R-:W-:Y:S02]  /*32360*/  VIADD R5, R0, 0x10 ;  /* 0x0000001000057836 */ /* 0x000fe40000000000 */
[----:B--2---:R-:W-:Y:S02]  /*32370*/  IMAD R2, R11, R7, RZ ;  /* 0x000000070b027224 */ /* 0x004fe400078e02ff */
[----:B------:R-:W-:-:S03]  /*32380*/  IMAD.MOV.U32 R11, RZ, RZ, 0x181f ;  /* 0x0000181fff0b7424 */ /* 0x000fc600078e00ff */
[----:B------:R-:W-:-:S13]  /*32390*/  ISETP.GE.AND P2, PT, R0, R2, PT ;  /* 0x000000020000720c */ /* 0x000fda0003f46270 */
[----:B-----5:R-:W-:Y:S05]  /*323a0*/  WARPSYNC.COLLECTIVE R15, `(.L_x_2046) ;  /* 0x000000000f087348 */ /* 0x020fea0003c00000 */
[----:B------:R0:W1:Y:S02]  /*323b0*/  SHFL.IDX P6, R14, R13, R12, R11 ;  /* 0x0000000c0d0e7389 */ /* 0x00006400000c000b */
[----:B01---5:R-:W-:Y:S01]  /*323c0*/  ENDCOLLECTIVE ;  /* 0x000000000000791b */ /* 0x023fe20003800000 */
.L_x_2046:
[----:B------:R-:W-:Y:S01]  /*323d0*/  MOV R13, R4 ;  /* 0x00000004000d7202 */ /* 0x000fe20000000f00 */
[----:B------:R-:W-:-:S07]  /*323e0*/  IMAD.MOV.U32 R6, RZ, RZ, R14 ;  /* 0x000000ffff067224 */ /* 0x000fce00078e000e */
[----:B------:R-:W-:Y:S05]  /*323f0*/  WARPSYNC.COLLECTIVE R15, `(.L_x_2047) ;  /* 0x000000000f087348 */ /* 0x000fea0003c00000 */
[----:B------:R0:W1:Y:S02]  /*32400*/  SHFL.IDX P6, R14, R13, R12, R11 ;  /* 0x0000000c0d0e7389 */ /* 0x00006400000c000b */
[----:B01----:R-:W-:Y:S01]  /*32410*/  ENDCOLLECTIVE ;  /* 0x000000000000791b */ /* 0x003fe20003800000 */
.L_x_2047:
[----:B------:R-:W-:Y:S02]  /*32420*/  IMAD.MOV.U32 R13, RZ, RZ, R3 ;  /* 0x000000ffff0d7224 */ /* 0x000fe400078e0003 */
[----:B------:R-:W-:Y:S02]  /*32430*/  IMAD.MOV.U32 R12, RZ, RZ, 0x1 ;  /* 0x00000001ff0c7424 */ /* 0x000fe400078e00ff */
[----:B------:R-:W-:-:S07]  /*32440*/  IMAD.MOV.U32 R7, RZ, RZ, R14 ;  /* 0x000000ffff077224 */ /* 0x000fce00078e000e */
[----:B------:R-:W-:Y:S05]  /*32450*/  WARPSYNC.COLLECTIVE R15, `(.L_x_2048) ;  /* 0x000000000f087348 */ /* 0x000fea0003c00000 */
[----:B------:R0:W1:Y:S02]  /*32460*/  SHFL.IDX P6, R14, R13, R12, R11 ;  /* 0x0000000c0d0e7389 */ /* 0x00006400000c000b */
[----:B01----:R-:W-:Y:S01]  /*32470*/  ENDCOLLECTIVE ;  /* 0x000000000000791b */ /* 0x003fe20003800000 */
.L_x_2048:
        /* <DEDUP_REMOVED lines=10> */
.L_x_2049:
        /* <DEDUP_REMOVED lines=12> */
.L_x_2050:
        /* <DEDUP_REMOVED lines=17> */
.L_x_2051:
[----:B------:R-:W-:Y:S02]  /*326f0*/  IMAD.MOV.U32 R13, RZ, RZ, R3 ;  /* 0x000000ffff0d7224 */ /* 0x000fe400078e0003 */
[----:B------:R-:W-:Y:S02]  /*32700*/  IMAD.MOV.U32 R12, RZ, RZ, 0x3 ;  /* 0x00000003ff0c7424 */ /* 0x000fe400078e00ff */
[----:B------:R-:W-:-:S07]  /*32710*/  IMAD.MOV.U32 R5, RZ, RZ, R14 ;  /* 0x000000ffff057224 */ /* 0x000fce00078e000e */
[----:B------:R-:W-:Y:S05]  /*32720*/  WARPSYNC.COLLECTIVE R15, `(.L_x_2052) ;  /* 0x000000000f087348 */ /* 0x000fea0003c00000 */
[----:B------:R0:W1:Y:S02]  /*32730*/  SHFL.IDX P6, R14, R13, R12, R11 ;  /* 0x0000000c0d0e7389 */ /* 0x00006400000c000b */
[----:B01----:R-:W-:Y:S01]  /*32740*/  ENDCOLLECTIVE ;  /* 0x000000000000791b */ /* 0x003fe20003800000 */
.L_x_2052:
        /* <DEDUP_REMOVED lines=16> */
.L_x_2053:
[----:B------:R-:W-:Y:S01]  /*32850*/  MOV R13, R3 ;  /* 0x00000003000d7202 */ /* 0x000fe20000000f00 */
[----:B------:R-:W-:Y:S02]  /*32860*/  IMAD.MOV.U32 R12, RZ, RZ, 0x4 ;  /* 0x00000004ff0c7424 */ /* 0x000fe400078e00ff */
[----:B------:R-:W-:-:S07]  /*32870*/  IMAD.MOV.U32 R5, RZ, RZ, R14 ;  /* 0x000000ffff057224 */ /* 0x000fce00078e000e */
[----:B------:R-:W-:Y:S05]  /*32880*/  WARPSYNC.COLLECTIVE R15, `(.L_x_2054) ;  /* 0x000000000f087348 */ /* 0x000fea0003c00000 */
[----:B------:R0:W1:Y:S02]  /*32890*/  SHFL.IDX P6, R14, R13, R12, R11 ;  /* 0x0000000c0d0e7389 */ /* 0x00006400000c000b */
[----:B01----:R-:W-:Y:S01]  /*328a0*/  ENDCOLLECTIVE ;  /* 0x000000000000791b */ /* 0x003fe20003800000 */
.L_x_2054:
        /* <DEDUP_REMOVED lines=16> */
.L_x_2055:
[----:B------:R-:W-:Y:S02]  /*329b0*/  IMAD.MOV.U32 R13, RZ, RZ, R3 ;  /* 0x000000ffff0d7224 */ /* 0x000fe400078e0003 */
[----:B------:R-:W-:Y:S02]  /*329c0*/  IMAD.MOV.U32 R12, RZ, RZ, 0x5 ;  /* 0x00000005ff0c7424 */ /* 0x000fe400078e00ff */
[----:B------:R-:W-:-:S07]  /*329d0*/  IMAD.MOV.U32 R5, RZ, RZ, R14 ;  /* 0x000000ffff057224 */ /* 0x000fce00078e000e */
[----:B------:R-:W-:Y:S05]  /*329e0*/  WARPSYNC.COLLECTIVE R15, `(.L_x_2056) ;  /* 0x000000000f087348 */ /* 0x000fea0003c00000 */
[----:B------:R0:W1:Y:S02]  /*329f0*/  SHFL.IDX P6, R14, R13, R12, R11 ;  /* 0x0000000c0d0e7389 */ /* 0x00006400000c000b */
[----:B01----:R-:W-:Y:S01]  /*32a00*/  ENDCOLLECTIVE ;  /* 0x000000000000791b */ /* 0x003fe20003800000 */
.L_x_2056:
        /* <DEDUP_REMOVED lines=16> */
.L_x_2057:
[----:B------:R-:W-:Y:S02]  /*32b10*/  IMAD.MOV.U32 R13, RZ, RZ, R3 ;  /* 0x000000ffff0d7224 */ /* 0x000fe400078e0003 */
[----:B------:R-:W-:Y:S02]  /*32b20*/  IMAD.MOV.U32 R12, RZ, RZ, 0x6 ;  /* 0x00000006ff0c7424 */ /* 0x000fe400078e00ff */
[----:B------:R-:W-:-:S07]  /*32b30*/  IMAD.MOV.U32 R5, RZ, RZ, R14 ;  /* 0x000000ffff057224 */ /* 0x000fce00078e000e */
[----:B------:R-:W-:Y:S05]  /*32b40*/  WARPSYNC.COLLECTIVE R15, `(.L_x_2058) ;  /* 0x000000000f087348 */ /* 0x000fea0003c00000 */
[----:B------:R0:W1:Y:S02]  /*32b50*/  SHFL.IDX P6, R14, R13, R12, R11 ;  /* 0x0000000c0d0e7389 */ /* 0x00006400000c000b */
[----:B01----:R-:W-:Y:S01]  /*32b60*/  ENDCOLLECTIVE ;  /* 0x000000000000791b */ /* 0x003fe20003800000 */
.L_x_2058:
        /* <DEDUP_REMOVED lines=14> */
.L_x_2059:
        /* <DEDUP_REMOVED lines=8> */
.L_x_2060:
        /* <DEDUP_REMOVED lines=14> */
.L_x_2061:
[----:B------:R-:W-:Y:S01]  /*32db0*/  MOV R3, R14 ;  /* 0x0000000e00037202 */ /* 0x000fe20000000f00 */
[----:B------:R-:W-:Y:S06]  /*32dc0*/  BRA `(.L_x_2062) ;  /* 0xffffff60007c7947 */ /* 0x000fec000383ffff */
.L_x_1749:
[----:B---3--:R3:W4:Y:S02]  /*32dd0*/  SYNCS.PHASECHK.TRANS64.TRYWAIT P0, [R18+URZ+0x28420], R0 ;  /* 0x02842000120075a7 */ /* 0x008724000800017f */
[----:B----4-:R-:W-:Y:S05]  /*32de0*/  @!P0 NANOSLEEP.SYNCS 0x989680 ;  /* 0x009896800000895d */ /* 0x010fea0003900000 */
[----:B------:R-:W4:Y:S02]  /*32df0*/  @!P0 SYNCS.PHASECHK.TRANS64 P0, [R18+URZ+0x28420], R0 ;  /* 0x02842000120085a7 */ /* 0x000f24000800007f */
[----:B----4-:R-:W-:Y:S05]  /*32e00*/  @!P0 BRA `(.L_x_1749) ;  /* 0xfffffffc00f08947 */ /* 0x010fea000383ffff */
[----:B------:R-:W-:Y:S05]  /*32e10*/  BRA `(.L_x_2063) ;  /* 0xffffff6000e87947 */ /* 0x000fea000383ffff */
.L_x_1755:
[----:B--2---:R2:W3:Y:S02]  /*32e20*/  SYNCS.PHASECHK.TRANS64.TRYWAIT P0, [R6+URZ+0x28480], R5 ;  /* 0x02848005060075a7 */ /* 0x0044e4000800017f */
[----:B---3--:R-:W-:Y:S05]  /*32e30*/  @!P0 NANOSLEEP.SYNCS 0x989680 ;  /* 0x009896800000895d */ /* 0x008fea0003900000 */
[----:B------:R-:W3:Y:S02]  /*32e40*/  @!P0 SYNCS.PHASECHK.TRANS64 P0, [R6+URZ+0x28480], R5 ;  /* 0x02848005060085a7 */ /* 0x000ee4000800007f */
[----:B---3--:R-:W-:Y:S05]  /*32e50*/  @!P0 BRA `(.L_x_1755) ;  /* 0xfffffffc00f08947 */ /* 0x008fea000383ffff */
[----:B------:R-:W-:Y:S05]  /*32e60*/  BRA `(.L_x_2064) ;  /* 0xffffff6400a47947 */ /* 0x000fea000383ffff */
.L_x_1761:
[----:B-1----:R1:W3:Y:S02]  /*32e70*/  SYNCS.PHASECHK.TRANS64.TRYWAIT P0, [R6+URZ+0x28440], R5 ;  /* 0x02844005060075a7 */ /* 0x0022e4000800017f */
[----:B---3--:R-:W-:Y:S05]  /*32e80*/  @!P0 NANOSLEEP.SYNCS 0x989680 ;  /* 0x009896800000895d */ /* 0x008fea0003900000 */
[----:B------:R-:W3:Y:S02]  /*32e90*/  @!P0 SYNCS.PHASECHK.TRANS64 P0, [R6+URZ+0x28440], R5 ;  /* 0x02844005060085a7 */ /* 0x000ee4000800007f */
[----:B---3--:R-:W-:Y:S05]  /*32ea0*/  @!P0 BRA `(.L_x_1761) ;  /* 0xfffffffc00f08947 */ /* 0x008fea000383ffff */
[----:B------:R-:W-:Y:S05]  /*32eb0*/  BRA `(.L_x_2065) ;  /* 0xffffff6800647947 */ /* 0x000fea000383ffff */
.L_x_1768:
[----:B--2---:R2:W3:Y:S02]  /*32ec0*/  SYNCS.PHASECHK.TRANS64.TRYWAIT P0, [R20+URZ+0x28470], R4 ;  /* 0x02847004140075a7 */ /* 0x0044e4000800017f */
[----:B---3--:R-:W-:Y:S05]  /*32ed0*/  @!P0 NANOSLEEP.SYNCS 0x989680 ;  /* 0x009896800000895d */ /* 0x008fea0003900000 */
[----:B------:R-:W3:Y:S02]  /*32ee0*/  @!P0 SYNCS.PHASECHK.TRANS64 P0, [R20+URZ+0x28470], R4 ;  /* 0x02847004140085a7 */ /* 0x000ee4000800007f */
[----:B---3--:R-:W-:Y:S05]  /*32ef0*/  @!P0 BRA `(.L_x_1768) ;  /* 0xfffffffc00f08947 */ /* 0x008fea000383ffff */
[----:B------:R-:W-:Y:S05]  /*32f00*/  BRA `(.L_x_2066) ;  /* 0xffffff6c003c7947 */ /* 0x000fea000383ffff */
.L_x_1770:
[----:B---3--:R3:W4:Y:S02]  /*32f10*/  SYNCS.PHASECHK.TRANS64.TRYWAIT P0, [R20+URZ+0x28460], R3 ;  /* 0x02846003140075a7 */ /* 0x008724000800017f */
[----:B----4-:R-:W-:Y:S05]  /*32f20*/  @!P0 NANOSLEEP.SYNCS 0x989680 ;  /* 0x009896800000895d */ /* 0x010fea0003900000 */
[----:B------:R-:W4:Y:S02]  /*32f30*/  @!P0 SYNCS.PHASECHK.TRANS64 P0, [R20+URZ+0x28460], R3 ;  /* 0x02846003140085a7 */ /* 0x000f24000800007f */
[----:B----4-:R-:W-:Y:S05]  /*32f40*/  @!P0 BRA `(.L_x_1770) ;  /* 0xfffffffc00f08947 */ /* 0x010fea000383ffff */
[----:B------:R-:W-:Y:S05]  /*32f50*/  BRA `(.L_x_2067) ;  /* 0xffffff6c00447947 */ /* 0x000fea000383ffff */
.L_x_1777:
[----:B--2---:R2:W3:Y:S02]  /*32f60*/  SYNCS.PHASECHK.TRANS64.TRYWAIT P1, [R0+URZ+0x28470], R2 ;  /* 0x02847002000075a7 */ /* 0x0044e4000802017f */
[----:B---3--:R-:W-:Y:S05]  /*32f70*/  @!P1 NANOSLEEP.SYNCS 0x989680 ;  /* 0x009896800000995d */ /* 0x008fea0003900000 */
[----:B------:R-:W3:Y:S02]  /*32f80*/  @!P1 SYNCS.PHASECHK.TRANS64 P1, [R0+URZ+0x28470], R2 ;  /* 0x02847002000095a7 */ /* 0x000ee4000802007f */
[----:B---3--:R-:W-:Y:S05]  /*32f90*/  @!P1 BRA `(.L_x_1777) ;  /* 0xfffffffc00f09947 */ /* 0x008fea000383ffff */
[----:B------:R-:W-:Y:S05]  /*32fa0*/  BRA `(.L_x_2068) ;  /* 0xffffff7400647947 */ /* 0x000fea000383ffff */
.L_x_1779:
[----:B--2---:R2:W3:Y:S02]  /*32fb0*/  SYNCS.PHASECHK.TRANS64.TRYWAIT P1, [R0+URZ+0x28460], R2 ;  /* 0x02846002000075a7 */ /* 0x0044e4000802017f */
[----:B---3--:R-:W-:Y:S05]  /*32fc0*/  @!P1 NANOSLEEP.SYNCS 0x989680 ;  /* 0x009896800000995d */ /* 0x008fea0003900000 */
[----:B------:R-:W3:Y:S02]  /*32fd0*/  @!P1 SYNCS.PHASECHK.TRANS64 P1, [R0+URZ+0x28460], R2 ;  /* 0x02846002000095a7 */ /* 0x000ee4000802007f */
[----:B---3--:R-:W-:Y:S05]  /*32fe0*/  @!P1 BRA `(.L_x_1779) ;  /* 0xfffffffc00f09947 */ /* 0x008fea000383ffff */
[----:B------:R-:W-:Y:S05]  /*32ff0*/  BRA `(.L_x_2069) ;  /* 0xffffff74006c7947 */ /* 0x000fea000383ffff */
.L_x_1783:
[----:B------:R-:W2:Y:S01]  /*33000*/  LDL R2, [R1] ;  /* 0x0000000001027983 */ /* 0x000ea20000100800 */
[----:B------:R-:W-:Y:S01]  /*33010*/  BSSY B0, `(.L_x_2070) ;  /* 0x0000008000007945 */ /* 0x000fe20003800000 */
[----:B------:R-:W-:Y:S02]  /*33020*/  IMAD.MOV.U32 R12, RZ, RZ, RZ ;  /* 0x000000ffff0c7224 */ /* 0x000fe400078e00ff */
[----:B------:R-:W-:Y:S02]  /*33030*/  IMAD.MOV.U32 R11, RZ, RZ, 0x1f ;  /* 0x0000001fff0b7424 */ /* 0x000fe400078e00ff */
[----:B0-----:R-:W-:Y:S02]  /*33040*/  IMAD.MOV.U32 R15, RZ, RZ, -0x1 ;  /* 0xffffffffff0f7424 */ /* 0x001fe400078e00ff */
[----:B--2---:R-:W-:-:S07]  /*33050*/  IMAD.MOV.U32 R13, RZ, RZ, R2 ;  /* 0x000000ffff0d7224 */ /* 0x004fce00078e0002 */
[----:B------:R-:W-:Y:S05]  /*33060*/  WARPSYNC.COLLECTIVE R15, `(.L_x_2071) ;  /* 0x000000000f087348 */ /* 0x000fea0003c00000 */
[----:B------:R0:W1:Y:S02]  /*33070*/  SHFL.IDX P6, R14, R13, R12, R11 ;  /* 0x0000000c0d0e7389 */ /* 0x00006400000c000b */
[----:B01----:R-:W-:Y:S01]  /*33080*/  ENDCOLLECTIVE ;  /* 0x000000000000791b */ /* 0x003fe20003800000 */
.L_x_2071:
[----:B------:R-:W-:Y:S05]  /*33090*/  BSYNC B0 ;  /* 0x0000000000007941 */ /* 0x000fea0003800000 */
.L_x_2070:
[----:B------:R0:W5:Y:S01]  /*330a0*/  LDL R0, [R1+0xc] ;  /* 0x00000c0001007983 */ /* 0x0001620000100800 */
[----:B------:R-:W-:Y:S02]  /*330b0*/  IMAD.MOV.U32 R13, RZ, RZ, R2 ;  /* 0x000000ffff0d7224 */ /* 0x000fe400078e0002 */
[----:B------:R-:W-:Y:S02]  /*330c0*/  IMAD.MOV.U32 R12, RZ, RZ, 0x1 ;  /* 0x00000001ff0c7424 */ /* 0x000fe400078e00ff */
[----:B------:R-:W-:Y:S02]  /*330d0*/  IMAD.MOV.U32 R11, RZ, RZ, 0x1f ;  /* 0x0000001fff0b7424 */ /* 0x000fe400078e00ff */
[----:B------:R-:W-:Y:S02]  /*330e0*/  IMAD.MOV.U32 R15, RZ, RZ, -0x1 ;  /* 0xffffffffff0f7424 */ /* 0x000fe400078e00ff */
[----:B0-----:R-:W-:-:S07]  /*330f0*/  IMAD.MOV.U32 R5, RZ, RZ, R14 ;  /* 0x000000ffff057224 */ /* 0x001fce00078e000e */
[----:B-----5:R-:W-:Y:S05]  /*33100*/  WARPSYNC.COLLECTIVE R15, `(.L_x_2072) ;  /* 0x000000000f087348 */ /* 0x020fea0003c00000 */
[----:B------:R0:W1:Y:S02]  /*33110*/  SHFL.IDX P6, R14, R13, R12, R11 ;  /* 0x0000000c0d0e7389 */ /* 0x00006400000c000b */
[----:B01---5:R-:W-:Y:S01]  /*33120*/  ENDCOLLECTIVE ;  /* 0x000000000000791b */ /* 0x023fe20003800000 */
.L_x_2072:
[----:B------:R-:W-:Y:S01]  /*33130*/  ULDC UR4, c[0x0][0xc3c] ;  /* 0x00030f0000047ab9 */ /* 0x000fe20000000800 */
[----:B------:R-:W-:Y:S02]  /*33140*/  IMAD.IADD R0, R0, 0x1, R16 ;  /* 0x0000000100007824 */ /* 0x000fe400078e0210 */
[----:B------:R-:W-:Y:S02]  /*33150*/  IMAD.MOV.U32 R11, RZ, RZ, RZ ;  /* 0x000000ffff0b7224 */ /* 0x000fe400078e00ff */
[----:B------:R-:W-:Y:S01]  /*33160*/  IMAD.MOV.U32 R10, RZ, RZ, R14 ;  /* 0x000000ffff0a7224 */ /* 0x000fe200078e000e */
[----:B------:R-:W-:-:S13]  /*33170*/  ISETP.GE.OR P1, PT, R0, UR4, !P0 ;  /* 0x0000000400007c0c */ /* 0x000fda000c726670 */
[----:B------:R-:W0:Y:S08]  /*33180*/  @!P1 LDC.64 R2, c[0x0][0xc80] ;  /* 0x00032000ff029b82 */ /* 0x000e300000000a00 */
[----:B------:R-:W1:Y:S01]  /*33190*/  @!P1 LDC.64 R6, c[0x0][0xc78] ;  /* 0x00031e00ff069b82 */ /* 0x000e620000000a00 */
[----:B0-----:R-:W-:-:S05]  /*331a0*/  @!P1 IMAD.WIDE R2, R0, 0x4, R2 ;  /* 0x0000000400029825 */ /* 0x001fca00078e0202 */
[----:B------:R1:W2:Y:S02]  /*331b0*/  @!P1 LDG.E R4, desc[UR46][R2.64] ;  /* 0x0000002e02049981 */ /* 0x0002a4000c1e1900 */
[----:B-1----:R-:W-:-:S06]  /*331c0*/  @!P1 IMAD.WIDE R2, R0, 0x4, R6 ;  /* 0x0000000400029825 */ /* 0x002fcc00078e0206 */
[----:B------:R-:W3:Y:S01]  /*331d0*/  @!P1 LDG.E R2, desc[UR46][R2.64] ;  /* 0x0000002e02029981 */ /* 0x000ee2000c1e1900 */
[----:B------:R-:W-:Y:S01]  /*331e0*/  IMAD.MOV.U32 R0, RZ, RZ, RZ ;  /* 0x000000ffff007224 */ /* 0x000fe200078e00ff */
[C---:B------:R-:W-:Y:S01]  /*331f0*/  ISETP.GE.U32.AND P2, PT, R16.reuse, 0x2, PT ;  /* 0x000000021000780c */ /* 0x040fe20003f46070 */
[----:B------:R-:W-:Y:S01]  /*33200*/  IMAD.MOV.U32 R6, RZ, RZ, RZ ;  /* 0x000000ffff067224 */ /* 0x000fe200078e00ff */
[C---:B------:R-:W-:Y:S01]  /*33210*/  ISETP.GE.U32.AND P3, PT, R16.reuse, 0x4, PT ;  /* 0x000000041000780c */ /* 0x040fe20003f66070 */
[----:B------:R-:W-:Y:S01]  /*33220*/  IMAD.MOV.U32 R9, RZ, RZ, RZ ;  /* 0x000000ffff097224 */ /* 0x000fe200078e00ff */
[C---:B------:R-:W-:Y:S02]  /*33230*/  ISETP.GE.U32.AND P4, PT, R16.reuse, 0x8, PT ;  /* 0x000000081000780c */ /* 0x040fe40003f86070 */
[C---:B------:R-:W-:Y:S01]  /*33240*/  ISETP.GE.U32.AND P5, PT, R16.reuse, 0x10, PT ;  /* 0x000000101000780c */ /* 0x040fe20003fa6070 */
[----:B--2---:R-:W-:Y:S02]  /*33250*/  @!P1 IMAD.MOV.U32 R0, RZ, RZ, R4 ;  /* 0x000000ffff009224 */ /* 0x004fe400078e0004 */
[----:B---3--:R-:W-:Y:S01]  /*33260*/  @!P1 IMAD.MOV.U32 R6, RZ, RZ, R2 ;  /* 0x000000ffff069224 */ /* 0x008fe200078e0002 */
[----:B------:R-:W-:-:S03]  /*33270*/  ISETP.NE.AND P1, PT, R16, RZ, PT ;  /* 0x000000ff1000720c */ /* 0x000fc60003f25270 */
[----:B------:R-:W-:-:S04]  /*33280*/  IMAD R2, R6, R0, RZ ;  /* 0x0000000006027224 */ /* 0x000fc800078e02ff */
[----:B------:R-:W-:-:S07]  /*33290*/  IMAD.MOV.U32 R13, RZ, RZ, R2 ;  /* 0x000000ffff0d7224 */ /* 0x000fce00078e0002 */
[----:B------:R-:W-:Y:S05]  /*332a0*/  WARPSYNC.COLLECTIVE R15, `(.L_x_2073) ;  /* 0x000000000f087348 */ /* 0x000fea0003c00000 */
[----:B------:R0:W1:Y:S02]  /*332b0*/  SHFL.UP P6, R14, R13, R12, R11 ;  /* 0x0400000c0d0e7389 */ /* 0x00006400000c000b */
[----:B01----:R-:W-:Y:S01]  /*332c0*/  ENDCOLLECTIVE ;  /* 0x000000000000791b */ /* 0x003fe20003800000 */
.L_x_2073:
[----:B------:R-:W-:Y:S02]  /*332d0*/  IMAD.MOV.U32 R12, RZ, RZ, 0x2 ;  /* 0x00000002ff0c7424 */ /* 0x000fe400078e00ff */
[----:B------:R-:W-:-:S05]  /*332e0*/  IMAD.MOV.U32 R3, RZ, RZ, R14 ;  /* 0x000000ffff037224 */ /* 0x000fca00078e000e */
[----:B------:R-:W-:-:S05]  /*332f0*/  SEL R3, R3, RZ, P1 ;  /* 0x000000ff03037207 */ /* 0x000fca0000800000 */
[----:B------:R-:W-:-:S04]  /*33300*/  IMAD.IADD R2, R2, 0x1, R3 ;  /* 0x0000000102027824 */ /* 0x000fc800078e0203 */
[----:B------:R-:W-:-:S07]  /*33310*/  IMAD.MOV.U32 R13, RZ, RZ, R2 ;  /* 0x000000ffff0d7224 */ /* 0x000fce00078e0002 */
[----:B------:R-:W-:Y:S05]  /*33320*/  WARPSYNC.COLLECTIVE R15, `(.L_x_2074) ;  /* 0x000000000f087348 */ /* 0x000fea0003c00000 */
[----:B------:R0:W1:Y:S02]  /*33330*/  SHFL.UP P6, R14, R13, R12, R11 ;  /* 0x0400000c0d0e7389 */ /* 0x00006400000c000b */
[----:B01----:R-:W-:Y:S01]  /*33340*/  ENDCOLLECTIVE ;  /* 0x000000000000791b */ /* 0x003fe20003800000 */
.L_x_2074:
        /* <DEDUP_REMOVED lines=8> */
.L_x_2075:
        /* <DEDUP_REMOVED lines=8> */
.L_x_2076:
[----:B------:R-:W-:Y:S01]  /*33450*/  IMAD.MOV.U32 R12, RZ, RZ, 0x10 ;  /* 0x00000010ff0c7424 */ /* 0x000fe200078e00ff */
[----:B------:R-:W-:-:S04]  /*33460*/  MOV R3, R14 ;  /* 0x0000000e00037202 */ /* 0x000fc80000000f00 */
[----:B------:R-:W-:-:S05]  /*33470*/  SEL R3, R3, RZ, P4 ;  /* 0x000000ff03037207 */ /* 0x000fca0002000000 */
[----:B------:R-:W-:-:S04]  /*33480*/  IMAD.IADD R2, R2, 0x1, R3 ;  /* 0x0000000102027824 */ /* 0x000fc800078e0203 */
[----:B------:R-:W-:-:S07]  /*33490*/  IMAD.MOV.U32 R13, RZ, RZ, R2 ;  /* 0x000000ffff0d7224 */ /* 0x000fce00078e0002 */
[----:B------:R-:W-:Y:S05]  /*334a0*/  WARPSYNC.COLLECTIVE R15, `(.L_x_2077) ;  /* 0x000000000f087348 */ /* 0x000fea0003c00000 */
[----:B------:R0:W1:Y:S02]  /*334b0*/  SHFL.UP P6, R14, R13, R12, R11 ;  /* 0x0400000c0d0e7389 */ /* 0x00006400000c000b */
[----:B01----:R-:W-:Y:S01]  /*334c0*/  ENDCOLLECTIVE ;  /* 0x000000000000791b */ /* 0x003fe20003800000 */
.L_x_2077:
[----:B------:R-:W-:Y:S02]  /*334d0*/  IMAD.MOV.U32 R12, RZ, RZ, 0x1f ;  /* 0x0000001fff0c7424 */ /* 0x000fe400078e00ff */
[----:B------:R-:W-:Y:S02]  /*334e0*/  IMAD.MOV.U32 R11, RZ, RZ, 0x1f ;  /* 0x0000001fff0b7424 */ /* 0x000fe400078e00ff */
[----:B------:R-:W-:-:S05]  /*334f0*/  IMAD.MOV.U32 R3, RZ, RZ, R14 ;  /* 0x000000ffff037224 */ /* 0x000fca00078e000e */
[----:B------:R-:W-:-:S05]  /*33500*/  SEL R3, R3, RZ, P5 ;  /* 0x000000ff03037207 */ /* 0x000fca0002800000 */
[----:B------:R-:W-:-:S04]  /*33510*/  IMAD.IADD R3, R2, 0x1, R3 ;  /* 0x0000000102037824 */ /* 0x000fc800078e0203 */
[----:B------:R-:W-:-:S07]  /*33520*/  IMAD.MOV.U32 R13, RZ, RZ, R3 ;  /* 0x000000ffff0d7224 */ /* 0x000fce00078e0003 */
[----:B------:R-:W-:Y:S05]  /*33530*/  WARPSYNC.COLLECTIVE R15, `(.L_x_2078) ;  /* 0x000000000f087348 */ /* 0x000fea0003c00000 */
[----:B------:R0:W1:Y:S02]  /*33540*/  SHFL.IDX P6, R14, R13, R12, R11 ;  /* 0x0000000c0d0e7389 */ /* 0x00006400000c000b */
[----:B01----:R-:W-:Y:S01]  /*33550*/  ENDCOLLECTIVE ;  /* 0x000000000000791b */ /* 0x003fe20003800000 */
.L_x_2078:
[----:B------:R-:W-:Y:S01]  /*33560*/  IMAD.MOV.U32 R8, RZ, RZ, R14 ;  /* 0x000000ffff087224 */ /* 0x000fe200078e000e */
[----:B------:R-:W-:Y:S06]  /*33570*/  BRA `(.L_x_2079) ;  /* 0xffffff78009c7947 */ /* 0x000fec000383ffff */
.L_x_1786:
[----:B------:R-:W-:Y:S01]  /*33580*/  BSSY B0, `(.L_x_2080) ;  /* 0x0000008000007945 */ /* 0x000fe20003800000 */
[----:B------:R-:W-:Y:S02]  /*33590*/  IMAD.MOV.U32 R13, RZ, RZ, R2 ;  /* 0x000000ffff0d7224 */ /* 0x000fe400078e0002 */
[----:B------:R-:W-:Y:S02]  /*335a0*/  IMAD.MOV.U32 R12, RZ, RZ, 0x1 ;  /* 0x00000001ff0c7424 */ /* 0x000fe400078e00ff */
[----:B------:R-:W-:Y:S02]  /*335b0*/  IMAD.MOV.U32 R11, RZ, RZ, RZ ;  /* 0x000000ffff0b7224 */ /* 0x000fe400078e00ff */
[----:B0-----:R-:W-:-:S07]  /*335c0*/  IMAD.MOV.U32 R15, RZ, RZ, -0x1 ;  /* 0xffffffffff0f7424 */ /* 0x001fce00078e00ff */
[----:B------:R-:W-:Y:S05]  /*335d0*/  WARPSYNC.COLLECTIVE R15, `(.L_x_2081) ;  /* 0x000000000f087348 */ /* 0x000fea0003c00000 */
[----:B------:R0:W1:Y:S02]  /*335e0*/  SHFL.UP P6, R14, R13, R12, R11 ;  /* 0x0400000c0d0e7389 */ /* 0x00006400000c000b */
[----:B01----:R-:W-:Y:S01]  /*335f0*/  ENDCOLLECTIVE ;  /* 0x000000000000791b */ /* 0x003fe20003800000 */
.L_x_2081:
[----:B------:R-:W-:Y:S05]  /*33600*/  BSYNC B0 ;  /* 0x0000000000007941 */ /* 0x000fea0003800000 */
.L_x_2080:
[----:B------:R-:W-:Y:S02]  /*33610*/  IMAD.MOV.U32 R3, RZ, RZ, R14 ;  /* 0x000000ffff037224 */ /* 0x000fe400078e000e */
[----:B------:R-:W-:Y:S02]  /*33620*/  IMAD.MOV.U32 R12, RZ, RZ, 0x2 ;  /* 0x00000002ff0c7424 */ /* 0x000fe400078e00ff */
[----:B------:R-:W-:Y:S01]  /*33630*/  IMAD.MOV.U32 R11, RZ, RZ, RZ ;  /* 0x000000ffff0b7224 */ /* 0x000fe200078e00ff */
[----:B------:R-:W-:Y:S01]  /*33640*/  SEL R3, R3, RZ, P1 ;  /* 0x000000ff03037207 */ /* 0x000fe20000800000 */
[----:B------:R-:W-:-:S04]  /*33650*/  IMAD.MOV.U32 R15, RZ, RZ, -0x1 ;  /* 0xffffffffff0f7424 */ /* 0x000fc800078e00ff */
[----:B------:R-:W-:-:S04]  /*33660*/  IMAD.IADD R2, R2, 0x1, R3 ;  /* 0x0000000102027824 */ /* 0x000fc800078e0203 */
[----:B------:R-:W-:-:S07]  /*33670*/  IMAD.MOV.U32 R13, RZ, RZ, R2 ;  /* 0x000000ffff0d7224 */ /* 0x000fce00078e0002 */
[----:B------:R-:W-:Y:S05]  /*33680*/  WARPSYNC.COLLECTIVE R15, `(.L_x_2082) ;  /* 0x000000000f087348 */ /* 0x000fea0003c00000 */
[----:B------:R0:W1:Y:S02]  /*33690*/  SHFL.UP P6, R14, R13, R12, R11 ;  /* 0x0400000c0d0e7389 */ /* 0x00006400000c000b */
[----:B01----:R-:W-:Y:S01]  /*336a0*/  ENDCOLLECTIVE ;  /* 0x000000000000791b */ /* 0x003fe20003800000 */
.L_x_2082:
        /* <DEDUP_REMOVED lines=8> */
.L_x_2083:
        /* <DEDUP_REMOVED lines=8> */
.L_x_2084:
        /* <DEDUP_REMOVED lines=8> */
.L_x_2085:
        /* <DEDUP_REMOVED lines=9> */
.L_x_2086:
[----:B------:R-:W-:Y:S01]  /*338c0*/  IMAD.MOV.U32 R8, RZ, RZ, R14 ;  /* 0x000000ffff087224 */ /* 0x000fe200078e000e */
[----:B------:R-:W-:Y:S06]  /*338d0*/  BRA `(.L_x_2087) ;  /* 0xffffff7800747947 */ /* 0x000fec000383ffff */
.L_x_1788:
[----:B------:R-:W-:Y:S01]  /*338e0*/  BSSY B0, `(.L_x_2088) ;  /* 0x0000006000007945 */ /* 0x000fe20003800000 */
[----:B------:R-:W-:Y:S01]  /*338f0*/  PLOP3.LUT P6, PT, P6, PT, PT, 0x8, 0x0 ;  /* 0x000000000000781c */ /* 0x000fe200037ce170 */
[----:B0-----:R-:W-:-:S12]  /*33900*/  IMAD.MOV.U32 R15, RZ, RZ, -0x1 ;  /* 0xffffffffff0f7424 */ /* 0x001fd800078e00ff */
[----:B------:R-:W-:Y:S05]  /*33910*/  WARPSYNC.COLLECTIVE R15, `(.L_x_2089) ;  /* 0x000000000f087348 */ /* 0x000fea0003c00000 */
[----:B------:R-:W-:Y:S01]  /*33920*/  VOTE.ANY R14, PT, P6 ;  /* 0x00000000000e7806 */ /* 0x000fe200030e0100 */
[----:B------:R-:W-:Y:S06]  /*33930*/  ENDCOLLECTIVE ;  /* 0x000000000000791b */ /* 0x000fec0003800000 */
.L_x_2089:
[----:B------:R-:W-:Y:S05]  /*33940*/  BSYNC B0 ;  /* 0x0000000000007941 */ /* 0x000fea0003800000 */
.L_x_2088:
[----:B------:R0:W5:Y:S01]  /*33950*/  LDL.LU R16, [R1+0xc] ;  /* 0x00000c0001107983 */ /* 0x0001620000300800 */
[----:B------:R-:W-:Y:S02]  /*33960*/  IMAD.MOV.U32 R4, RZ, RZ, R14 ;  /* 0x000000ffff047224 */ /* 0x000fe400078e000e */
[----:B------:R-:W-:Y:S02]  /*33970*/  IMAD.MOV.U32 R13, RZ, RZ, R0 ;  /* 0x000000ffff0d7224 */ /* 0x000fe400078e0000 */
[----:B------:R-:W1:Y:S01]  /*33980*/  POPC R3, R4 ;  /* 0x0000000400037309 */ /* 0x000e620000000000 */
[----:B------:R-:W-:Y:S02]  /*33990*/  IMAD.MOV.U32 R11, RZ, RZ, 0x1f ;  /* 0x0000001fff0b7424 */ /* 0x000fe400078e00ff */
[----:B------:R-:W-:Y:S02]  /*339a0*/  IMAD.MOV.U32 R15, RZ, RZ, -0x1 ;  /* 0xffffffffff0f7424 */ /* 0x000fe400078e00ff */
[----:B01----:R-:W-:-:S07]  /*339b0*/  IMAD.MOV.U32 R12, RZ, RZ, R3 ;  /* 0x000000ffff0c7224 */ /* 0x003fce00078e0003 */
[----:B-----5:R-:W-:Y:S05]  /*339c0*/  WARPSYNC.COLLECTIVE R15, `(.L_x_2090) ;  /* 0x000000000f087348 */ /* 0x020fea0003c00000 */
[----:B------:R0:W1:Y:S02]  /*339d0*/  SHFL.IDX P6, R14, R13, R12, R11 ;  /* 0x0000000c0d0e7389 */ /* 0x00006400000c000b */
[----:B01---5:R-:W-:Y:S01]  /*339e0*/  ENDCOLLECTIVE ;  /* 0x000000000000791b */ /* 0x023fe20003800000 */
.L_x_2090:
[----:B------:R-:W-:Y:S02]  /*339f0*/  IMAD.MOV.U32 R13, RZ, RZ, R6 ;  /* 0x000000ffff0d7224 */ /* 0x000fe400078e0006 */
[----:B------:R-:W-:-:S07]  /*33a00*/  IMAD.MOV.U32 R0, RZ, RZ, R14 ;  /* 0x000000ffff007224 */ /* 0x000fce00078e000e */
[----:B------:R-:W-:Y:S05]  /*33a10*/  WARPSYNC.COLLECTIVE R15, `(.L_x_2091) ;  /* 0x000000000f087348 */ /* 0x000fea0003c00000 */
[----:B------:R0:W1:Y:S02]  /*33a20*/  SHFL.IDX P6, R14, R13, R12, R11 ;  /* 0x0000000c0d0e7389 */ /* 0x00006400000c000b */
[----:B01----:R-:W-:Y:S01]  /*33a30*/  ENDCOLLECTIVE ;  /* 0x000000000000791b */ /* 0x003fe20003800000 */
.L_x_2091:
[----:B------:R-:W-:Y:S02]  /*33a40*/  IMAD.MOV.U32 R6, RZ, RZ, R14 ;  /* 0x000000ffff067224 */ /* 0x000fe400078e000e */
[----:B------:R-:W-:-:S05]  /*33a50*/  IMAD.IADD R8, R3, 0x1, R16 ;  /* 0x0000000103087824 */ /* 0x000fca00078e0210 */
[----:B------:R0:W-:Y:S01]  /*33a60*/  STL [R1+0xc], R8 ;  /* 0x00000c0801007387 */ /* 0x0001e20000100800 */
[----:B------:R-:W-:Y:S05]  /*33a70*/  BRA `(.L_x_2092) ;  /* 0xffffff7800587947 */ /* 0x000fea000383ffff */
.L_x_1790:
[----:B------:R-:W-:Y:S01]  /*33a80*/  BSSY B0, `(.L_x_2093) ;  /* 0x0000008000007945 */ /* 0x000fe20003800000 */
[----:B------:R-:W-:Y:S02]  /*33a90*/  IMAD.MOV.U32 R13, RZ, RZ, R7 ;  /* 0x000000ffff0d7224 */ /* 0x000fe400078e0007 */
[----:B------:R-:W-:Y:S02]  /*33aa0*/  IMAD.MOV.U32 R12, RZ, RZ, R3 ;  /* 0x000000ffff0c7224 */ /* 0x000fe400078e0003 */
[----:B------:R-:W-:Y:S02]  /*33ab0*/  IMAD.MOV.U32 R11, RZ, RZ, 0x1f ;  /* 0x0000001fff0b7424 */ /* 0x000fe400078e00ff */
[----:B0-----:R-:W-:-:S07]  /*33ac0*/  IMAD.MOV.U32 R15, RZ, RZ, -0x1 ;  /* 0xffffffffff0f7424 */ /* 0x001fce00078e00ff */
[----:B------:R-:W-:Y:S05]  /*33ad0*/  WARPSYNC.COLLECTIVE R15, `(.L_x_2094) ;  /* 0x000000000f087348 */ /* 0x000fea0003c00000 */
[----:B------:R0:W1:Y:S02]  /*33ae0*/  SHFL.IDX P6, R14, R13, R12, R11 ;  /* 0x0000000c0d0e7389 */ /* 0x00006400000c000b */
[----:B01----:R-:W-:Y:S01]  /*33af0*/  ENDCOLLECTIVE ;  /* 0x000000000000791b */ /* 0x003fe20003800000 */
.L_x_2094:
[----:B------:R-:W-:Y:S05]  /*33b00*/  BSYNC B0 ;  /* 0x0000000000007941 */ /* 0x000fea0003800000 */
.L_x_2093:
[----:B------:R-:W-:Y:S01]  /*33b10*/  IMAD.MOV.U32 R3, RZ, RZ, R14 ;  /* 0x000000ffff037224 */ /* 0x000fe200078e000e */
[----:B------:R-:W-:Y:S06]  /*33b20*/  BRA `(.L_x_2095) ;  /* 0xffffff7800447947 */ /* 0x000fec000383ffff */
.L_x_1796:
[----:B0-----:R0:W1:Y:S02]  /*33b30*/  SYNCS.PHASECHK.TRANS64.TRYWAIT P0, [R0+URZ+0x28420], R3 ;  /* 0x02842003000075a7 */ /* 0x001064000800017f */
[----:B-1----:R-:W-:Y:S05]  /*33b40*/  @!P0 NANOSLEEP.SYNCS 0x989680 ;  /* 0x009896800000895d */ /* 0x002fea0003900000 */
[----:B------:R-:W1:Y:S02]  /*33b50*/  @!P0 SYNCS.PHASECHK.TRANS64 P0, [R0+URZ+0x28420], R3 ;  /* 0x02842003000085a7 */ /* 0x000e64000800007f */
[----:B-1----:R-:W-:Y:S05]  /*33b60*/  @!P0 BRA `(.L_x_1796) ;  /* 0xfffffffc00f08947 */ /* 0x002fea000383ffff */
[----:B------:R-:W-:Y:S05]  /*33b70*/  BRA `(.L_x_2096) ;  /* 0xffffff8000e87947 */ /* 0x000fea000383ffff */
.L_x_1797:
        /* <DEDUP_REMOVED lines=11> */
.L_x_2098:
[----:B------:R-:W-:Y:S05]  /*33c30*/  BSYNC B0 ;  /* 0x0000000000007941 */ /* 0x000fea0003800000 */
.L_x_2097:
[----:B------:R-:W-:Y:S05]  /*33c40*/  BRA `(.L_x_2099) ;  /* 0xffffff8000d07947 */ /* 0x000fea000383ffff */
.L_x_1798:
[----:B------:R-:W-:Y:S01]  /*33c50*/  BSSY B0, `(.L_x_2100) ;  /* 0x0000006000007945 */ /* 0x000fe20003800000 */
[----:B------:R-:W-:-:S07]  /*33c60*/  IMAD.MOV.U32 R15, RZ, RZ, -0x1 ;  /* 0xffffffffff0f7424 */ /* 0x000fce00078e00ff */
[----:B01----:R-:W-:Y:S05]  /*33c70*/  WARPSYNC.COLLECTIVE R15, `(.L_x_2101) ;  /* 0x000000000f0c7348 */ /* 0x003fea0003c00000 */
[----:B------:R-:W-:Y:S02]  /*33c80*/  ELECT P6, UR62, PT ;  /* 0x00000000003e782f */ /* 0x000fe400038c0000 */
[----:B------:R-:W-:Y:S01]  /*33c90*/  MOV R14, UR62 ;  /* 0x0000003e000e7c02 */ /* 0x000fe20008000f00 */
[----:B01----:R-:W-:Y:S10]  /*33ca0*/  ENDCOLLECTIVE ;  /* 0x000000000000791b */ /* 0x003ff40003800000 */
.L_x_2101:
[----:B------:R-:W-:Y:S05]  /*33cb0*/  BSYNC B0 ;  /* 0x0000000000007941 */ /* 0x000fea0003800000 */
.L_x_2100:
[----:B------:R-:W-:Y:S05]  /*33cc0*/  BRA `(.L_x_2102) ;  /* 0xffffff8000c47947 */ /* 0x000fea000383ffff */
.L_x_1800:
[----:B0-----:R0:W1:Y:S02]  /*33cd0*/  SYNCS.PHASECHK.TRANS64.TRYWAIT P1, [R6+URZ], R5 ;  /* 0x00000005060075a7 */ /* 0x001064000802017f */
[----:B-1----:R-:W-:Y:S05]  /*33ce0*/  @!P1 NANOSLEEP.SYNCS 0x989680 ;  /* 0x009896800000995d */ /* 0x002fea0003900000 */
[----:B------:R-:W1:Y:S02]  /*33cf0*/  @!P1 SYNCS.PHASECHK.TRANS64 P1, [R6+URZ], R5 ;  /* 0x00000005060095a7 */ /* 0x000e64000802007f */
[----:B-1----:R-:W-:Y:S05]  /*33d00*/  @!P1 BRA `(.L_x_1800) ;  /* 0xfffffffc00f09947 */ /* 0x002fea000383ffff */
[----:B------:R-:W-:Y:S05]  /*33d10*/  BRA `(.L_x_2103) ;  /* 0xffffff8400007947 */ /* 0x000fea000383ffff */
.L_x_1801:
[----:B-1----:R1:W2:Y:S02]  /*33d20*/  SYNCS.PHASECHK.TRANS64.TRYWAIT P1, [R7+URZ], R2 ;  /* 0x00000002070075a7 */ /* 0x0022a4000802017f */
[----:B--2---:R-:W-:Y:S05]  /*33d30*/  @!P1 NANOSLEEP.SYNCS 0x989680 ;  /* 0x009896800000995d */ /* 0x004fea0003900000 */
[----:B------:R-:W2:Y:S02]  /*33d40*/  @!P1 SYNCS.PHASECHK.TRANS64 P1, [R7+URZ], R2 ;  /* 0x00000002070095a7 */ /* 0x000ea4000802007f */
[----:B--2---:R-:W-:Y:S05]  /*33d50*/  @!P1 BRA `(.L_x_1801) ;  /* 0xfffffffc00f09947 */ /* 0x004fea000383ffff */
[----:B------:R-:W-:Y:S05]  /*33d60*/  BRA `(.L_x_2104) ;  /* 0xffffff8000f47947 */ /* 0x000fea000383ffff */
.L_x_1803:
[----:B--2---:R2:W3:Y:S02]  /*33d70*/  SYNCS.PHASECHK.TRANS64.TRYWAIT P1, [R4+URZ+0x28460], R5 ;  /* 0x02846005040075a7 */ /* 0x0044e4000802017f */
[----:B---3--:R-:W-:Y:S05]  /*33d80*/  @!P1 NANOSLEEP.SYNCS 0x989680 ;  /* 0x009896800000995d */ /* 0x008fea0003900000 */
[----:B------:R-:W3:Y:S02]  /*33d90*/  @!P1 SYNCS.PHASECHK.TRANS64 P1, [R4+URZ+0x28460], R5 ;  /* 0x02846005040095a7 */ /* 0x000ee4000802007f */
[----:B---3--:R-:W-:Y:S05]  /*33da0*/  @!P1 BRA `(.L_x_1803) ;  /* 0xfffffffc00f09947 */ /* 0x008fea000383ffff */
[----:B------:R-:W-:Y:S05]  /*33db0*/  BRA `(.L_x_2105) ;  /* 0xffffff8000f87947 */ /* 0x000fea000383ffff */
.L_x_1805:
[----:B---3--:R3:W4:Y:S02]  /*33dc0*/  SYNCS.PHASECHK.TRANS64.TRYWAIT P1, [R3+URZ+0x28460], R2 ;  /* 0x02846002030075a7 */ /* 0x008724000802017f */
[----:B----4-:R-:W-:Y:S05]  /*33dd0*/  @!P1 NANOSLEEP.SYNCS 0x989680 ;  /* 0x009896800000995d */ /* 0x010fea0003900000 */
[----:B------:R-:W4:Y:S02]  /*33de0*/  @!P1 SYNCS.PHASECHK.TRANS64 P1, [R3+URZ+0x28460], R2 ;  /* 0x02846002030095a7 */ /* 0x000f24000802007f */
[----:B----4-:R-:W-:Y:S05]  /*33df0*/  @!P1 BRA `(.L_x_1805) ;  /* 0xfffffffc00f09947 */ /* 0x010fea000383ffff */
[----:B------:R-:W-:Y:S05]  /*33e00*/  BRA `(.L_x_2106) ;  /* 0xffffff8000f87947 */ /* 0x000fea000383ffff */
.L_x_1807:
[----:B----4-:R4:W0:Y:S02]  /*33e10*/  SYNCS.PHASECHK.TRANS64.TRYWAIT P0, [R4+URZ+0x28480], R5 ;  /* 0x02848005040075a7 */ /* 0x010824000800017f */
[----:B0-----:R-:W-:Y:S05]  /*33e20*/  @!P0 NANOSLEEP.SYNCS 0x989680 ;  /* 0x009896800000895d */ /* 0x001fea0003900000 */
[----:B------:R-:W0:Y:S02]  /*33e30*/  @!P0 SYNCS.PHASECHK.TRANS64 P0, [R4+URZ+0x28480], R5 ;  /* 0x02848005040085a7 */ /* 0x000e24000800007f */
[----:B0-----:R-:W-:Y:S05]  /*33e40*/  @!P0 BRA `(.L_x_1807) ;  /* 0xfffffffc00f08947 */ /* 0x001fea000383ffff */
[----:B------:R-:W-:Y:S05]  /*33e50*/  BRA `(.L_x_1808) ;  /* 0xffffff8000f47947 */ /* 0x000fea000383ffff */
.L_x_2107:
        /* <DEDUP_REMOVED lines=10> */
.L_x_13343:


//--------------------- .text._ZN7cutlass13device_kernelIN5flash11enable_sm90INS1_16FlashAttnFwdSm90INS1_25CollectiveMainloopFwdSm90ILi2EN4cute5tupleIJNS5_1CILi1EEES8_S8_EEENS6_IJNS7_ILi128EEESA_NS7_ILi256EEEEEELi256ENS_12float_e4m3_tEfNS_4arch4Sm90ELb1ELb0ELb1ELb0ELb0ELb0ELb0ELb1ELb1ELb1ELb1ELb0EEENS1_21CollectiveEpilogueFwdINS6_IJSA_SB_SA_EEES9_NS_10bfloat16_tESF_Li256ELb0ELb1ELb1ELb1EEENS1_19SingleTileSchedulerILb0ELb1ELb1ELi128EEEEEEEEEvNT_6ParamsE --------------------------
	.section	.text._ZN7cutlass13device_kernelIN5flash11enable_sm90INS1_16FlashAttnFwdSm90INS1_25CollectiveMainloopFwdSm90ILi2EN4cute5tupleIJNS5_1CILi1EEES8_S8_EEENS6_IJNS7_ILi128EEESA_NS7_ILi256EEEEEELi256ENS_12float_e4m3_tEfNS_4arch4Sm90ELb1ELb0ELb1ELb0ELb0ELb0ELb0ELb1ELb1ELb1ELb1ELb0EEENS1_21CollectiveEpilogueFwdINS6_IJSA_SB_SA_EEES9_NS_10bfloat16_tESF_Li256ELb0ELb1ELb1ELb1EEENS1_19SingleTileSchedulerILb0ELb1ELb1ELi128EEEEEEEEEvNT_6ParamsE,"ax",@progbits
	.align	128
.text._ZN7cutlass13device_kernelIN5flash11enable_sm90INS1_16FlashAttnFwdSm90INS1_25CollectiveMainloopFwdSm90ILi2EN4cute5tupleIJNS5_1CILi1EEES8_S8_EEENS6_IJNS7_ILi128EEESA_NS7_ILi256EEEEEELi256ENS_12float_e4m3_tEfNS_4arch4Sm90ELb1ELb0ELb1ELb0ELb0ELb0ELb0ELb1ELb1ELb1ELb1ELb0EEENS1_21CollectiveEpilogueFwdINS6_IJSA_SB_SA_EEES9_NS_10bfloat16_tESF_Li256ELb0ELb1ELb1ELb1EEENS1_19SingleTileSchedulerILb0ELb1ELb1ELi128EEEEEEEEEvNT_6ParamsE:
        .type           _ZN7cutlass13device_kernelIN5flash11enable_sm90INS1_16FlashAttnFwdSm90INS1_25CollectiveMainloopFwdSm90ILi2EN4cute5tupleIJNS5_1CILi1EEES8_S8_EEENS6_IJNS7_ILi128EEESA_NS7_ILi256EEEEEELi256ENS_12float_e4m3_tEfNS_4arch4Sm90ELb1ELb0ELb1ELb0ELb0ELb0ELb0ELb1ELb1ELb1ELb1ELb0EEENS1_21CollectiveEpilogueFwdINS6_IJSA_SB_SA_EEES9_NS_10bfloat16_tESF_Li256ELb0ELb1ELb1ELb1EEENS1_19SingleTileSchedulerILb0ELb1ELb1ELi128EEEEEEEEEvNT_6ParamsE,@function
        .size           _ZN7cutlass13device_kernelIN5flash11enable_sm90INS1_16FlashAttnFwdSm90INS1_25CollectiveMainloopFwdSm90ILi2EN4cute5tupleIJNS5_1CILi1EEES8_S8_EEENS6_IJNS7_ILi128EEESA_NS7_ILi256EEEEEELi256ENS_12float_e4m3_tEfNS_4arch4Sm90ELb1ELb0ELb1ELb0ELb0ELb0ELb0ELb1ELb1ELb1ELb1ELb0EEENS1_21CollectiveEpilogueFwdINS6_IJSA_SB_SA_EEES9_NS_10bfloat16_tESF_Li256ELb0ELb1ELb1ELb1EEENS1_19SingleTileSchedulerILb0ELb1ELb1ELi128EEEEEEEEEvNT_6ParamsE,(.L_x_13344 - _ZN7cutlass13device_kernelIN5flash11enable_sm90INS1_16FlashAttnFwdSm90INS1_25CollectiveMainloopFwdSm90ILi2EN4cute5tupleIJNS5_1CILi1EEES8_S8_EEENS6_IJNS7_ILi128EEESA_NS7_ILi256EEEEEELi256ENS_12float_e4m3_tEfNS_4arch4Sm90ELb1ELb0ELb1ELb0ELb0ELb0ELb0ELb1ELb1ELb1ELb1ELb0EEENS1_21CollectiveEpilogueFwdINS6_IJSA_SB_SA_EEES9_NS_10bfloat16_tESF_Li256ELb0ELb1ELb1ELb1EEENS1_19SingleTileSchedulerILb0ELb1ELb1ELi128EEEEEEEEEvNT_6ParamsE)
        .other          _ZN7cutlass13device_kernelIN5flash11enable_sm90INS1_16FlashAttnFwdSm90INS1_25CollectiveMainloopFwdSm90ILi2EN4cute5tupleIJNS5_1CILi1EEES8_S8_EEENS6_IJNS7_ILi128EEESA_NS7_ILi256EEEEEELi256ENS_12float_e4m3_tEfNS_4arch4Sm90ELb1ELb0ELb1ELb0ELb0ELb0ELb0ELb1ELb1ELb1ELb1ELb0EEENS1_21CollectiveEpilogueFwdINS6_IJSA_SB_SA_EEES9_NS_10bfloat16_tESF_Li256ELb0ELb1ELb1ELb1EEENS1_19SingleTileSchedulerILb0ELb1ELb1ELi128EEEEEEEEEvNT_6ParamsE,@"STO_CUDA_ENTRY STV_DEFAULT"
_ZN7cutlass13device_kernelIN5flash11enable_sm90INS1_16FlashAttnFwdSm90INS1_25CollectiveMainloopFwdSm90ILi2EN4cute5tupleIJNS5_1CILi1EEES8_S8_EEENS6_IJNS7_ILi128EEESA_NS7_ILi256EEEEEELi256ENS_12float_e4m3_tEfNS_4arch4Sm90ELb1ELb0ELb1ELb0ELb0ELb0ELb0ELb1ELb1ELb1ELb1ELb0EEENS1_21CollectiveEpilogueFwdINS6_IJSA_SB_SA_EEES9_NS_10bfloat16_tESF_Li256ELb0ELb1ELb1ELb1EEENS1_19SingleTileSchedulerILb0ELb1ELb1ELi128EEEEEEEEEvNT_6ParamsE:
        /* <DEDUP_REMOVED lines=17> */
.L_x_2109:
[----:B------:R-:W-:Y:S05]  /*0110*/  BSYNC B0 ;  /* 0x0000000000007941 */ /* 0x000fea0003800000 */
.L_x_2108:
        /* <DEDUP_REMOVED lines=40> */
.L_x_2110:
        /* <DEDUP_REMOVED lines=22> */
.L_x_2111:
        /* <DEDUP_REMOVED lines=18> */
.L_x_2112:
        /* <DEDUP_REMOVED lines=22> */
.L_x_2113:
        /* <DEDUP_REMOVED lines=22> */
.L_x_2114:
        /* <DEDUP_REMOVED lines=9> */
.L_x_2117:
        /* <DEDUP_REMOVED lines=22> */
[----:B------:R-:W0:Y:S01]  /*0ad0*/  LDC R0, c[0x0][0x448] ;  /* 0x00011200ff007b82 */ /* 0x000e220000000800 */
[----:B------:R-:W1:Y:S01]  /*0ae0*/  S2R R22, SR_CTAID.X ;  /* 0x0000000000167919 */ /* 0x000e620000002500 */
[----:B------:R-:W-:Y:S01]  /*0af0*/  SHF.R.U32.HI R4, RZ, 0x10, R18 ;  /* 0x00000010ff047819 */ /* 0x000fe20000011612 */
[----:B------:R-:W-:Y:S01]  /*0b00*/  IMAD.MOV.U32 R23, RZ, RZ, RZ ;  /* 0x000000ffff177224 */ /* 0x000fe200078e00ff */
[----:B------:R-:W-:-:S04]  /*0b10*/  LOP3.LUT R18, R18, 0xffff, RZ, 0xc0, !PT ;  /* 0x0000ffff12127812 */ /* 0x000fc800078ec0ff */
[----:B------:R-:W2:Y:S08]  /*0b20*/  LDC.64 R10, c[0x0][0x418] ;  /* 0x00010600ff0a7b82 */ /* 0x000eb00000000a00 */
[----:B------:R-:W3:Y:S01]  /*0b30*/  LDC R3, c[0x0][0x288] ;  /* 0x0000a200ff037b82 */ /* 0x000ee20000000800 */
[----:B0-----:R-:W-:-:S07]  /*0b40*/  ISETP.NE.AND P1, PT, R0, 0x1, PT ;  /* 0x000000010000780c */ /* 0x001fce0003f25270 */
[----:B------:R-:W0:Y:S01]  /*0b50*/  LDC R16, c[0x0][0x424] ;  /* 0x00010900ff107b82 */ /* 0x000e220000000800 */
[----:B--2---:R-:W-:-:S07]  /*0b60*/  ISETP.NE.U32.AND P0, PT, R10, RZ, PT ;  /* 0x000000ff0a00720c */ /* 0x004fce0003f05070 */
[----:B------:R-:W2:Y:S01]  /*0b70*/  LDC R9, c[0x0][0x2f0] ;  /* 0x0000bc00ff097b82 */ /* 0x000ea20000000800 */
[----:B-1----:R-:W-:Y:S01]  /*0b80*/  IMAD.SHL.U32 R22, R22, 0x80, RZ ;  /* 0x0000008016167824 */ /* 0x002fe200078e00ff */
[----:B------:R-:W-:-:S03]  /*0b90*/  ISETP.NE.AND.EX P0, PT, R11, RZ, PT, P0 ;  /* 0x000000ff0b00720c */ /* 0x000fc60003f05300 */
[----:B------:R-:W-:Y:S01]  /*0ba0*/  @P1 VIADD R0, R22, 0x7f ;  /* 0x0000007f16001836 */ /* 0x000fe20000000000 */
[----:B---3--:R-:W-:Y:S02]  /*0bb0*/  IADD3 R3, -R3, 0x80, RZ ;  /* 0x0000008003037810 */ /* 0x008fe40007ffe1ff */
[----:B------:R-:W1:Y:S08]  /*0bc0*/  @P1 LDC R5, c[0x0][0x44c] ;  /* 0x00011300ff051b82 */ /* 0x000e700000000800 */
[----:B------:R-:W3:Y:S01]  /*0bd0*/  @P1 LDC R7, c[0x0][0x450] ;  /* 0x00011400ff071b82 */ /* 0x000ee20000000800 */
[----:B0-----:R-:W-:-:S02]  /*0be0*/  SEL R16, R16, 0x1, P0 ;  /* 0x0000000110107807 */ /* 0x001fc40000000000 */
[----:B------:R-:W-:-:S03]  /*0bf0*/  ISETP.NE.AND P0, PT, R4, RZ, PT ;  /* 0x000000ff0400720c */ /* 0x000fc60003f05270 */
[----:B--2---:R-:W-:Y:S02]  /*0c00*/  IMAD R3, R16, R9, R3 ;  /* 0x0000000910037224 */ /* 0x004fe400078e0203 */
[----:B-1----:R-:W-:-:S08]  /*0c10*/  @P1 IMAD.HI.U32 R2, R0, R5, RZ ;  /* 0x0000000500021227 */ /* 0x002fd000078e00ff */
[----:B------:R-:W0:Y:S01]  /*0c20*/  @!P0 LDC R4, c[0x0][0x9f0] ;  /* 0x00027c00ff048b82 */ /* 0x000e220000000800 */
[----:B------:R-:W-:Y:S01]  /*0c30*/  VIADD R0, R22, 0x7f ;  /* 0x0000007f16007836 */ /* 0x000fe20000000000 */
[----:B---3--:R-:W-:Y:S01]  /*0c40*/  @P1 SHF.R.U32.HI R0, RZ, R7, R2 ;  /* 0x00000007ff001219 */ /* 0x008fe20000011602 */
[----:B------:R-:W-:-:S04]  /*0c50*/  IMAD R2, R16, R9, 0x7f ;  /* 0x0000007f10027424 */ /* 0x000fc800078e0209 */
[----:B------:R-:W-:Y:S01]  /*0c60*/  IMAD.IADD R0, R3, 0x1, R0 ;  /* 0x0000000103007824 */ /* 0x000fe200078e0200 */
[----:B------:R-:W-:-:S04]  /*0c70*/  SHF.R.S32.HI R3, RZ, 0x1f, R2 ;  /* 0x0000001fff037819 */ /* 0x000fc80000011402 */
[----:B------:R-:W-:Y:S02]  /*0c80*/  SHF.R.S32.HI R5, RZ, 0x1f, R0 ;  /* 0x0000001fff057819 */ /* 0x000fe40000011400 */
[----:B------:R-:W-:Y:S02]  /*0c90*/  LEA.HI R3, R3, R2, RZ, 0x7 ;  /* 0x0000000203037211 */ /* 0x000fe400078f38ff */
[----:B------:R-:W-:Y:S02]  /*0ca0*/  LEA.HI R5, R5, R0, RZ, 0x7 ;  /* 0x0000000005057211 */ /* 0x000fe400078f38ff */
[----:B------:R-:W-:Y:S02]  /*0cb0*/  SHF.R.S32.HI R3, RZ, 0x7, R3 ;  /* 0x00000007ff037819 */ /* 0x000fe40000011403 */
[----:B------:R-:W-:-:S04]  /*0cc0*/  SHF.R.S32.HI R0, RZ, 0x7, R5 ;  /* 0x00000007ff007819 */ /* 0x000fc80000011405 */
[----:B------:R-:W-:-:S04]  /*0cd0*/  VIMNMX R11, R3, R0, PT ;  /* 0x00000000030b7248 */ /* 0x000fc80003fe0100 */
[----:B------:R-:W-:-:S13]  /*0ce0*/  ISETP.GE.AND P1, PT, R11, 0x1, PT ;  /* 0x000000010b00780c */ /* 0x000fda0003f26270 */
[----:B------:R-:W-:Y:S05]  /*0cf0*/  @!P1 BRA `(.L_x_2119) ;  /* 0x00000000006c9947 */ /* 0x000fea0003800000 */
        /* <DEDUP_REMOVED lines=27> */
.L_x_2119:
[-C--:B------:R-:W-:Y:S01]  /*0eb0*/  IMAD R18, R18, R23.reuse, RZ ;  /* 0x0000001712127224 */ /* 0x080fe200078e02ff */
[----:B------:R-:W-:Y:S01]  /*0ec0*/  USHF.R.S32.HI UR38, URZ, 0x1f, UR39 ;  /* 0x0000001f3f267899 */ /* 0x000fe20008011427 */
[----:B------:R-:W-:Y:S01]  /*0ed0*/  VIADD R146, R12, 0xffffff80 ;  /* 0xffffff800c927836 */ /* 0x000fe20000000000 */
[----:B------:R-:W-:Y:S02]  /*0ee0*/  PLOP3.LUT P0, PT, PT, PT, PT, 0x80, 0x0 ;  /* 0x000000000000781c */ /* 0x000fe40003f0f070 */
[----:B------:R-:W-:Y:S02]  /*0ef0*/  CS2R R28, SRZ ;  /* 0x00000000001c7805 */ /* 0x000fe4000001ff00 */
[----:B------:R-:W-:Y:S01]  /*0f00*/  VIADDMNMX R23, R18, R23, R11, PT ;  /* 0x0000001712177246 */ /* 0x000fe2000380010b */
[----:B------:R-:W-:Y:S01]  /*0f10*/  IMAD.MOV.U32 R2, RZ, RZ, RZ ;  /* 0x000000ffff027224 */ /* 0x000fe200078e00ff */
[----:B------:R-:W-:Y:S01]  /*0f20*/  CS2R R24, SRZ ;  /* 0x0000000000187805 */ /* 0x000fe2000001ff00 */
[----:B------:R-:W-:Y:S01]  /*0f30*/  IMAD.MOV.U32 R0, RZ, RZ, RZ ;  /* 0x000000ffff007224 */ /* 0x000fe200078e00ff */
[----:B------:R-:W-:-:S02]  /*0f40*/  ISETP.GT.AND P1, PT, R23, R18, PT ;  /* 0x000000121700720c */ /* 0x000fc40003f24270 */
        /* <DEDUP_REMOVED lines=61> */
[----:B------:R-:W-:Y:S02]  /*1320*/  IMAD.MOV.U32 R8, RZ, RZ, RZ ;  /* 0x000000ffff087224 */ /* 0x000fe400078e00ff */
[----:B------:R-:W-:Y:S01]  /*1330*/  IMAD.MOV.U32 R147, RZ, RZ, RZ ;  /* 0x000000ffff937224 */ /* 0x000fe200078e00ff */
[----:B------:R-:W-:Y:S06]  /*1340*/  @!P1 BRA `(.L_x_2120) ;  /* 0x000000a400609947 */ /* 0x000fec0003800000 */
[----:B------:R-:W-:Y:S01]  /*1350*/  SHF.R.S32.HI R89, RZ, 0x1f, R146 ;  /* 0x0000001fff597819 */ /* 0x000fe20000011492 */
[----:B------:R-:W1:Y:S01]  /*1360*/  S2UR UR5, SR_CgaCtaId ;  /* 0x00000000000579c3 */ /* 0x000e620000008800 */
[----:B------:R-:W-:Y:S02]  /*1370*/  UMOV UR36, 0x400 ;  /* 0x0000040000247882 */ /* 0x000fe40000000000 */
[----:B------:R-:W-:-:S04]  /*1380*/  LEA.HI R88, R89, R146, RZ, 0x7 ;  /* 0x0000009259587211 */ /* 0x000fc800078f38ff */
[----:B------:R-:W-:-:S05]  /*1390*/  SHF.R.S32.HI R90, RZ, 0x7, R88 ;  /* 0x00000007ff5a7819 */ /* 0x000fca0000011458 */
[----:B------:R-:W2:Y:S01]  /*13a0*/  SHFL.IDX PT, R0, R90, RZ, 0x1f ;  /* 0x00001fff5a007589 */ /* 0x000ea200000e0000 */
[----:B-1----:R-:W-:-:S04]  /*13b0*/  ULEA UR36, UR5, UR36, 0x18 ;  /* 0x0000002405247291 */ /* 0x002fc8000f8ec03f */
[----:B------:R-:W-:-:S04]  /*13c0*/  UIADD3 UR5, UR36, 0x20400, URZ ;  /* 0x0002040024057890 */ /* 0x000fc8000fffe03f */
[----:B------:R-:W-:Y:S01]  /*13d0*/  ULOP3.LUT UP0, URZ, UR5, 0x3ff, URZ, 0xc0, !UPT ;  /* 0x000003ff053f7892 */ /* 0x000fe2000f80c03f */
[----:B--2---:R-:W-:-:S05]  /*13e0*/  R2UR UR37, R0 ;  /* 0x00000000002572ca */ /* 0x004fca00000e0000 */
        /* <DEDUP_REMOVED lines=11> */
[----:B0-----:R-:W-:Y:S01]  /*14a0*/  IMAD.U32 R4, RZ, RZ, UR4 ;  /* 0x00000004ff047e24 */ /* 0x001fe2000f8e00ff */
        /* <DEDUP_REMOVED lines=12> */
.L_x_2121:
[----:B------:R-:W1:Y:S01]  /*1570*/  LDC.64 R12, c[0x0][0x990] ;  /* 0x00026400ff0c7b82 */ /* 0x000e620000000a00 */
[----:B------:R-:W2:Y:S01]  /*1580*/  LDL.LU R26, [R1+0x28] ;  /* 0x00002800011a7983 */ /* 0x000ea20000300800 */
[----:B------:R-:W-:-:S06]  /*1590*/  ULDC UR4, c[0x0][0x9d8] ;  /* 0x0002760000047ab9 */ /* 0x000fcc0000000800 */
[----:B------:R-:W3:Y:S01]  /*15a0*/  LDC.64 R20, c[0x0][0x998] ;  /* 0x00026600ff147b82 */ /* 0x000ee20000000a00 */
[----:B-1----:R-:W-:-:S04]  /*15b0*/  ISETP.NE.U32.AND P0, PT, R12, RZ, PT ;  /* 0x000000ff0c00720c */ /* 0x002fc80003f05070 */
[----:B------:R-:W-:Y:S02]  /*15c0*/  ISETP.NE.AND.EX P0, PT, R13, RZ, PT, P0 ;  /* 0x000000ff0d00720c */ /* 0x000fe40003f05300 */
[----:B---3--:R-:W-:-:S04]  /*15d0*/  ISETP.NE.U32.AND P1, PT, R20, RZ, PT ;  /* 0x000000ff1400720c */ /* 0x008fc80003f25070 */
[----:B------:R-:W-:-:S07]  /*15e0*/  ISETP.NE.AND.EX P1, PT, R21, RZ, PT, P1 ;  /* 0x000000ff1500720c */ /* 0x000fce0003f25310 */
[----:B------:R-:W1:Y:S01]  /*15f0*/  @P0 LDC.64 R8, c[0x0][0x9a8] ;  /* 0x00026a00ff080b82 */ /* 0x000e620000000a00 */
[----:B------:R-:W-:-:S07]  /*1600*/  @P0 SHF.R.S32.HI R7, RZ, 0x1f, R17 ;  /* 0x0000001fff070819 */ /* 0x000fce0000011411 */
[----:B------:R-:W0:Y:S08]  /*1610*/  @P1 LDC.64 R10, c[0x0][0x9b8] ;  /* 0x00026e00ff0a1b82 */ /* 0x000e300000000a00 */
[----:B------:R-:W3:Y:S08]  /*1620*/  @P1 LDC.64 R24, c[0x0][0x9c0] ;  /* 0x00027000ff181b82 */ /* 0x000ef00000000a00 */
[----:B------:R-:W4:Y:S01]  /*1630*/  @P0 LDC.64 R14, c[0x0][0x9b0] ;  /* 0x00026c00ff0e0b82 */ /* 0x000f220000000a00 */
[----:B-1----:R-:W-:-:S02]  /*1640*/  @P0 IMAD R0, R8, UR38, RZ ;  /* 0x0000002608000c24 */ /* 0x002fc4000f8e02ff */
[----:B------:R-:W-:-:S04]  /*1650*/  @P0 IMAD.WIDE.U32 R2, R8, UR39, RZ ;  /* 0x0000002708020c25 */ /* 0x000fc8000f8e00ff */
[----:B------:R-:W-:Y:S02]  /*1660*/  @P0 IMAD R9, R9, UR39, R0 ;  /* 0x0000002709090c24 */ /* 0x000fe4000f8e0200 */
[C---:B0-----:R-:W-:Y:S02]  /*1670*/  @P1 IMAD R4, R10.reuse, UR38, RZ ;  /* 0x000000260a041c24 */ /* 0x041fe4000f8e02ff */
[----:B------:R-:W-:Y:S01]  /*1680*/  @P0 IMAD.IADD R3, R3, 0x1, R9 ;  /* 0x0000000103030824 */ /* 0x000fe200078e0209 */
[----:B------:R-:W-:Y:S01]  /*1690*/  @P1 SHF.R.S32.HI R9, RZ, 0x1f, R17 ;  /* 0x0000001fff091819 */ /* 0x000fe20000011411 */
[----:B------:R-:W-:Y:S02]  /*16a0*/  @P1 IMAD R11, R11, UR39, R4 ;  /* 0x000000270b0b1c24 */ /* 0x000fe4000f8e0204 */
[----:B------:R-:W-:-:S04]  /*16b0*/  @P1 IMAD.WIDE.U32 R4, R10, UR39, RZ ;  /* 0x000000270a041c25 */ /* 0x000fc8000f8e00ff */
[----:B---3--:R-:W-:Y:S02]  /*16c0*/  @P1 IMAD R6, R9, R24, RZ ;  /* 0x0000001809061224 */ /* 0x008fe400078e02ff */
[----:B------:R-:W-:Y:S02]  /*16d0*/  @P1 IMAD.IADD R5, R5, 0x1, R11 ;  /* 0x0000000105051824 */ /* 0x000fe400078e020b */
[----:B------:R-:W-:Y:S02]  /*16e0*/  @P1 IMAD R11, R17, R25, R6 ;  /* 0x00000019110b1224 */ /* 0x000fe400078e0206 */
[-C--:B----4-:R-:W-:Y:S02]  /*16f0*/  @P0 IMAD R0, R7, R14.reuse, RZ ;  /* 0x0000000e07000224 */ /* 0x090fe400078e02ff */
[----:B------:R-:W-:-:S04]  /*1700*/  @P0 IMAD.WIDE.U32 R2, R17, R14, R2 ;  /* 0x0000000e11020225 */ /* 0x000fc800078e0002 */
        /* <DEDUP_REMOVED lines=19> */
.L_x_2216:
[----:B------:R-:W-:Y:S05]  /*1840*/  @!P1 BRA `(.L_x_2123) ;  /* 0x0000000000049947 */ /* 0x000fea0003800000 */
[----:B------:R-:W-:Y:S01]  /*1850*/  BPT.TRAP 0x1 ;  /* 0x000000040000795c */ /* 0x000fe20000300000 */
.L_x_2123:
[----:B------:R1:W2:Y:S01]  /*1860*/  SYNCS.PHASECHK.TRANS64.TRYWAIT P2, [UR36+0x38830], R7 ;  /* 0x03883007ff0075a7 */ /* 0x0002a20008040164 */
[----:B------:R-:W-:Y:S05]  /*1870*/  @!P1 BRA `(.L_x_2124) ;  /* 0x0000000000049947 */ /* 0x000fea0003800000 */
[----:B------:R-:W-:Y:S01]  /*1880*/  BPT.TRAP 0x1 ;  /* 0x000000040000795c */ /* 0x000fe20000300000 */
.L_x_2124:
[----:B0-----:R-:W0:Y:S01]  /*1890*/  S2R R2, SR_TID.X ;  /* 0x0000000000027919 */ /* 0x001e220000002100 */
[----:B------:R-:W-:-:S05]  /*18a0*/  IMAD.U32 R6, RZ, RZ, UR42 ;  /* 0x0000002aff067e24 */ /* 0x000fca000f8e00ff */
[----:B------:R-:W-:Y:S02]  /*18b0*/  LOP3.LUT R6, R6, 0x10000, RZ, 0xfc, !PT ;  /* 0x0001000006067812 */ /* 0x000fe400078efcff */
[----:B0-----:R-:W-:-:S04]  /*18c0*/  LOP3.LUT R2, R2, 0x7f, RZ, 0xc0, !PT ;  /* 0x0000007f02027812 */ /* 0x001fc800078ec0ff */
[----:B------:R-:W-:Y:S01]  /*18d0*/  ISETP.NE.AND P0, PT, R2, RZ, PT ;  /* 0x000000ff0200720c */ /* 0x000fe20003f05270 */
[----:B--2---:R-:W-:-:S12]  /*18e0*/  @P2 BRA `(.L_x_2125) ;  /* 0x0000000000082947 */ /* 0x004fd80003800000 */
[----:B------:R-:W0:Y:S02]  /*18f0*/  SYNCS.PHASECHK.TRANS64.TRYWAIT P2, [UR36+0x38830], R7 ;  /* 0x03883007ff0075a7 */ /* 0x000e240008040164 */
[----:B0-----:R-:W-:Y:S05]  /*1900*/  @!P2 BRA `(.L_x_2126) ;  /* 0x000001200004a947 */ /* 0x001fea0003800000 */
.L_x_2125:
[----:B------:R-:W-:Y:S05]  /*1910*/  WARPSYNC.ALL ;  /* 0x0000000000007948 */ /* 0x000fea0003800000 */
[----:B01----:R-:W-:Y:S01]  /*1920*/  IMAD.MOV.U32 R7, RZ, RZ, 0x40000040 ;  /* 0x40000040ff077424 */ /* 0x003fe200078e00ff */
        /* <DEDUP_REMOVED lines=9> */
[----:B------:R-:W0:Y:S01]  /*19c0*/  LDC R2, c[0x0][0x448] ;  /* 0x00011200ff027b82 */ /* 0x000e220000000800 */
[----:B------:R-:W-:Y:S01]  /*19d0*/  UMOV UR15, 0x40000040 ;  /* 0x40000040000f7882 */ /* 0x000fe20000000000 */
[----:B------:R-:W-:Y:S01]  /*19e0*/  UMOV UR17, 0x40000040 ;  /* 0x4000004000117882 */ /* 0x000fe20000000000 */
[----:B------:R-:W-:Y:S01]  /*19f0*/  ULOP3.LUT UR6, UR4, 0x10000, URZ, 0xfc, !UPT ;  /* 0x0001000004067892 */ /* 0x000fe2000f8efc3f */
[----:B------:R-:W-:Y:S01]  /*1a00*/  LOP3.LUT R3, R88, 0xffffff80, RZ, 0xc0, !PT ;  /* 0xffffff8058037812 */ /* 0x000fe200078ec0ff */
[----:B------:R-:W-:Y:S01]  /*1a10*/  UMOV UR19, 0x40000040 ;  /* 0x4000004000137882 */ /* 0x000fe20000000000 */
[----:B------:R-:W-:Y:S01]  /*1a20*/  UMOV UR21, 0x40000040 ;  /* 0x4000004000157882 */ /* 0x000fe20000000000 */
[----:B------:R-:W-:Y:S01]  /*1a30*/  UIADD3 UR14, UR6, 0x4, URZ ;  /* 0x00000004060e7890 */ /* 0x000fe2000fffe03f */
[----:B------:R-:W-:Y:S01]  /*1a40*/  LEA.HI R89, R89, R146, RZ, 0x2 ;  /* 0x0000009259597211 */ /* 0x000fe200078f10ff */
[----:B------:R-:W-:Y:S01]  /*1a50*/  UIADD3 UR12, UR32, 0x4, URZ ;  /* 0x00000004200c7890 */ /* 0x000fe2000fffe03f */
[C---:B------:R-:W-:Y:S01]  /*1a60*/  IMAD.IADD R8, R146.reuse, 0x1, -R3 ;  /* 0x0000000192087824 */ /* 0x040fe200078e0a03 */
[----:B------:R-:W-:Y:S01]  /*1a70*/  UMOV UR10, UR6 ;  /* 0x00000006000a7c82 */ /* 0x000fe20008000000 */
[----:B------:R-:W-:Y:S01]  /*1a80*/  UIADD3 UR16, UR32, 0x6, URZ ;  /* 0x0000000620107890 */ /* 0x000fe2000fffe03f */
[----:B------:R-:W-:Y:S01]  /*1a90*/  QGMMA.64x128x32.F32.E4M3.E4M3 R24, gdesc[UR8], RZ, !UPT, gsb0 ;  /* 0x01e00000081879f3 */ /* 0x000fe2000c0008ff */
[----:B------:R-:W-:Y:S01]  /*1aa0*/  UIADD3 UR8, UR32, 0x2, URZ ;  /* 0x0000000220087890 */ /* 0x000fe2000fffe03f */
[----:B------:R-:W-:Y:S01]  /*1ab0*/  SHF.R.S32.HI R3, RZ, 0x1f, R8 ;  /* 0x0000001fff037819 */ /* 0x000fe20000011408 */
[----:B------:R-:W-:Y:S01]  /*1ac0*/  UIADD3 UR10, UR6, 0x2, URZ ;  /* 0x00000002060a7890 */ /* 0x000fe2000fffe03f */
[----:B------:R-:W-:Y:S01]  /*1ad0*/  LOP3.LUT R89, R89, 0xfffffffc, RZ, 0xc0, !PT ;  /* 0xfffffffc59597812 */ /* 0x000fe200078ec0ff */
[----:B------:R-:W-:Y:S01]  /*1ae0*/  UMOV UR9, 0x40000040 ;  /* 0x4000004000097882 */ /* 0x000fe20000000000 */
[----:B------:R-:W-:Y:S01]  /*1af0*/  UMOV UR11, 0x40000040 ;  /* 0x40000040000b7882 */ /* 0x000fe20000000000 */
[----:B------:R-:W-:Y:S01]  /*1b00*/  UIADD3 UR18, UR6, 0x6, URZ ;  /* 0x0000000606127890 */ /* 0x000fe2000fffe03f */
[C---:B------:R-:W-:Y:S01]  /*1b10*/  LEA.HI R4, R3.reuse, R8, RZ, 0x5 ;  /* 0x0000000803047211 */ /* 0x040fe200078f28ff */
[----:B------:R-:W-:Y:S01]  /*1b20*/  UIADD3 UR20, UR32, 0x400, URZ ;  /* 0x0000040020147890 */ /* 0x000fe2000fffe03f */
[----:B------:R-:W-:Y:S01]  /*1b30*/  IMAD.IADD R89, R146, 0x1, -R89 ;  /* 0x0000000192597824 */ /* 0x000fe200078e0a59 */
[----:B------:R-:W-:Y:S01]  /*1b40*/  UIADD3 UR22, UR6, 0x400, URZ ;  /* 0x0000040006167890 */ /* 0x000fe2000fffe03f */
[----:B0-----:R-:W-:Y:S01]  /*1b50*/  ISETP.NE.AND P2, PT, R2, 0x1, PT ;  /* 0x000000010200780c */ /* 0x001fe20003f45270 */
[----:B------:R-:W-:Y:S01]  /*1b60*/  UMOV UR23, 0x40000040 ;  /* 0x4000004000177882 */ /* 0x000fe20000000000 */
[----:B------:R-:W-:Y:S01]  /*1b70*/  UIADD3 UR24, UR32, 0x402, URZ ;  /* 0x0000040220187890 */ /* 0x000fe2000fffe03f */
[----:B------:R-:W-:Y:S01]  /*1b80*/  LEA.HI R2, R90, R90, RZ, 0x1 ;  /* 0x0000005a5a027211 */ /* 0x000fe200078f08ff */
[----:B------:R-:W-:Y:S01]  /*1b90*/  UIADD3 UR26, UR6, 0x402, URZ ;  /* 0x00000402061a7890 */ /* 0x000fe2000fffe03f */
[----:B------:R-:W-:Y:S01]  /*1ba0*/  SHF.R.S32.HI R5, RZ, 0x5, R4 ;  /* 0x00000005ff057819 */ /* 0x000fe20000011404 */
[----:B------:R-:W-:Y:S01]  /*1bb0*/  UMOV UR25, 0x40000040 ;  /* 0x4000004000197882 */ /* 0x000fe20000000000 */
[----:B------:R-:W-:Y:S01]  /*1bc0*/  UMOV UR27, 0x40000040 ;  /* 0x40000040001b7882 */ /* 0x000fe20000000000 */
[----:B------:R-:W-:Y:S01]  /*1bd0*/  UIADD3 UR28, UR32, 0x404, URZ ;  /* 0x00000404201c7890 */ /* 0x000fe2000fffe03f */
[----:B------:R-:W-:Y:S01]  /*1be0*/  LOP3.LUT R9, R2, 0x3fffffe, RZ, 0xc0, !PT ;  /* 0x03fffffe02097812 */ /* 0x000fe200078ec0ff */
[----:B------:R-:W-:Y:S01]  /*1bf0*/  UIADD3 UR30, UR6, 0x404, URZ ;  /* 0x00000404061e7890 */ /* 0x000fe2000fffe03f */
[----:B------:R-:W-:Y:S01]  /*1c00*/  LEA.HI R2, R3, R8, RZ, 0x2 ;  /* 0x0000000803027211 */ /* 0x000fe200078f10ff */
[----:B------:R-:W-:Y:S01]  /*1c10*/  UMOV UR29, 0x40000040 ;  /* 0x40000040001d7882 */ /* 0x000fe20000000000 */
[----:B------:R-:W-:Y:S01]  /*1c20*/  UMOV UR31, 0x40000040 ;  /* 0x40000040001f7882 */ /* 0x000fe20000000000 */
[----:B------:R-:W-:Y:S01]  /*1c30*/  UIADD3 UR32, UR32, 0x406, URZ ;  /* 0x0000040620207890 */ /* 0x000fe2000fffe03f */
[--C-:B------:R-:W-:Y:S01]  /*1c40*/  SHF.R.S32.HI R3, RZ, 0x2, R2.reuse ;  /* 0x00000002ff037819 */ /* 0x100fe20000011402 */
[----:B------:R-:W-:Y:S01]  /*1c50*/  UIADD3 UR34, UR6, 0x406, URZ ;  /* 0x0000040606227890 */ /* 0x000fe2000fffe03f */
[----:B------:R-:W-:Y:S01]  /*1c60*/  SHF.R.S32.HI R10, RZ, 0x1f, R2 ;  /* 0x0000001fff0a7819 */ /* 0x000fe20000011402 */
[----:B------:R-:W-:Y:S01]  /*1c70*/  UMOV UR33, 0x40000040 ;  /* 0x4000004000217882 */ /* 0x000fe20000000000 */
[----:B------:R-:W-:Y:S01]  /*1c80*/  UMOV UR35, 0x40000040 ;  /* 0x4000004000237882 */ /* 0x000fe20000000000 */
[----:B------:R-:W0:Y:S01]  /*1c90*/  @P2 LDC R12, c[0x0][0x44c] ;  /* 0x00011300ff0c2b82 */ /* 0x000e220000000800 */
[----:B------:R-:W-:Y:S01]  /*1ca0*/  LEA.HI R10, R10, R3, RZ, 0x3 ;  /* 0x000000030a0a7211 */ /* 0x000fe200078f18ff */
[----:B------:R-:W-:Y:S01]  /*1cb0*/  IMAD R5, R5, 0x10, R22 ;  /* 0x0000001005057824 */ /* 0x000fe200078e0216 */
[----:B------:R-:W-:Y:S01]  /*1cc0*/  LEA.HI R4, R89, R89, RZ, 0x1 ;  /* 0x0000005959047211 */ /* 0x000fe200078f08ff */
[----:B------:R-:W-:Y:S01]  /*1cd0*/  IMAD.IADD R9, R90, 0x1, -R9 ;  /* 0x000000015a097824 */ /* 0x000fe200078e0a09 */
[----:B------:R-:W-:Y:S01]  /*1ce0*/  LOP3.LUT R10, R10, 0xfffffff8, RZ, 0xc0, !PT ;  /* 0xfffffff80a0a7812 */ /* 0x000fe200078ec0ff */
[----:B------:R-:W-:Y:S01]  /*1cf0*/  ULDC UR4, c[0x0][0x2f0] ;  /* 0x0000bc0000047ab9 */ /* 0x000fe20000000800 */
[----:B------:R-:W-:Y:S01]  /*1d00*/  LOP3.LUT R4, R4, 0x1ffffffe, RZ, 0xc0, !PT ;  /* 0x1ffffffe04047812 */ /* 0x000fe200078ec0ff */
[----:B------:R-:W-:Y:S01]  /*1d10*/  ULDC UR5, c[0x0][0x988] ;  /* 0x0002620000057ab9 */ /* 0x000fe20000000800 */
[----:B------:R-:W-:-:S02]  /*1d20*/  IADD3 R10, R5, R3, -R10 ;  /* 0x00000003050a7210 */ /* 0x000fc40007ffe80a */
[----:B------:R-:W-:Y:S02]  /*1d30*/  CS2R R120, SRZ ;  /* 0x0000000000787805 */ /* 0x000fe4000001ff00 */
[----:B------:R-:W-:Y:S01]  /*1d40*/  CS2R R122, SRZ ;  /* 0x00000000007a7805 */ /* 0x000fe2000001ff00 */
[----:B------:R-:W-:Y:S01]  /*1d50*/  IMAD.IADD R4, R89, 0x1, -R4 ;  /* 0x0000000159047824 */ /* 0x000fe200078e0a04 */
[----:B------:R-:W-:Y:S01]  /*1d60*/  CS2R R124, SRZ ;  /* 0x00000000007c7805 */ /* 0x000fe2000001ff00 */
[----:B------:R-:W-:Y:S01]  /*1d70*/  IMAD R5, R9, 0x40, R10 ;  /* 0x0000004009057824 */ /* 0x000fe200078e020a */
[----:B------:R-:W-:Y:S01]  /*1d80*/  LOP3.LUT R9, R2, 0x7ffffffc, RZ, 0xc0, !PT ;  /* 0x7ffffffc02097812 */ /* 0x000fe200078ec0ff */
[----:B------:R-:W-:Y:S01]  /*1d90*/  IMAD.MOV.U32 R10, RZ, RZ, -0x80 ;  /* 0xffffff80ff0a7424 */ /* 0x000fe200078e00ff */
[----:B------:R-:W-:Y:S01]  /*1da0*/  CS2R R126, SRZ ;  /* 0x00000000007e7805 */ /* 0x000fe2000001ff00 */
[----:B------:R-:W-:Y:S01]  /*1db0*/  IMAD R5, R4, 0x8, R5 ;  /* 0x0000000804057824 */ /* 0x000fe200078e0205 */
[----:B------:R-:W-:Y:S01]  /*1dc0*/  CS2R R128, SRZ ;  /* 0x0000000000807805 */ /* 0x000fe2000001ff00 */
[----:B------:R-:W-:Y:S01]  /*1dd0*/  IMAD R11, R23, R10, 0x80 ;  /* 0x00000080170b7424 */ /* 0x000fe200078e020a */
[----:B------:R-:W-:Y:S01]  /*1de0*/  CS2R R130, SRZ ;  /* 0x0000000000827805 */ /* 0x000fe2000001ff00 */
[----:B------:R-:W-:Y:S01]  /*1df0*/  IMAD.MOV.U32 R4, RZ, RZ, R5 ;  /* 0x000000ffff047224 */ /* 0x000fe200078e0005 */
[----:B------:R-:W-:Y:S01]  /*1e00*/  CS2R R132, SRZ ;  /* 0x0000000000847805 */ /* 0x000fe2000001ff00 */
[----:B0-----:R-:W-:Y:S01]  /*1e10*/  @P2 IMAD.HI.U32 R3, R5, R12, RZ ;  /* 0x0000000c05032227 */ /* 0x001fe200078e00ff */
[----:B------:R-:W-:-:S02]  /*1e20*/  CS2R R134, SRZ ;  /* 0x0000000000867805 */ /* 0x000fc4000001ff00 */
[----:B------:R-:W-:Y:S02]  /*1e30*/  CS2R R136, SRZ ;  /* 0x0000000000887805 */ /* 0x000fe4000001ff00 */
[----:B------:R-:W-:Y:S01]  /*1e40*/  CS2R R138, SRZ ;  /* 0x00000000008a7805 */ /* 0x000fe2000001ff00 */
[----:B------:R-:W-:Y:S01]  /*1e50*/  IMAD.IADD R8, R8, 0x1, -R9 ;  /* 0x0000000108087824 */ /* 0x000fe200078e0a09 */
[----:B------:R-:W-:Y:S01]  /*1e60*/  CS2R R140, SRZ ;  /* 0x00000000008c7805 */ /* 0x000fe2000001ff00 */
[----:B------:R-:W-:Y:S01]  /*1e70*/  VIADD R9, R11, 0x1 ;  /* 0x000000010b097836 */ /* 0x000fe20000000000 */
[----:B------:R-:W-:Y:S01]  /*1e80*/  CS2R R142, SRZ ;  /* 0x00000000008e7805 */ /* 0x000fe2000001ff00 */
[----:B------:R-:W-:Y:S01]  /*1e90*/  IMAD R11, R16, UR4, R11 ;  /* 0x00000004100b7c24 */ /* 0x000fe2000f8e020b */
[----:B------:R-:W-:Y:S01]  /*1ea0*/  CS2R R144, SRZ ;  /* 0x0000000000907805 */ /* 0x000fe2000001ff00 */
[C---:B------:R-:W-:Y:S01]  /*1eb0*/  IMAD R9, R8.reuse, -0x2, R9 ;  /* 0xfffffffe08097824 */ /* 0x040fe200078e0209 */
[----:B------:R-:W-:Y:S01]  /*1ec0*/  CS2R R146, SRZ ;  /* 0x0000000000927805 */ /* 0x000fe2000001ff00 */
[----:B------:R-:W-:Y:S01]  /*1ed0*/  IMAD R11, R8, -0x2, R11 ;  /* 0xfffffffe080b7824 */ /* 0x000fe200078e020b */
[----:B------:R-:W-:Y:S01]  /*1ee0*/  CS2R R148, SRZ ;  /* 0x0000000000947805 */ /* 0x000fe2000001ff00 */
[----:B------:R-:W-:Y:S01]  /*1ef0*/  IMAD R10, R16, UR4, R9 ;  /* 0x00000004100a7c24 */ /* 0x000fe2000f8e0209 */
[----:B------:R-:W-:Y:S01]  /*1f00*/  CS2R R150, SRZ ;  /* 0x0000000000967805 */ /* 0x000fe2000001ff00 */
[----:B------:R-:W-:-:S02]  /*1f10*/  WARPGROUP.DEPBAR.LE gsb0, 0x0 ;  /* 0x00008000000079c5 */ /* 0x000fc40000010000 */
        /* <DEDUP_REMOVED lines=34> */
[----:B0-----:R-:W0:Y:S01]  /*2140*/  @P2 LDC R56, c[0x0][0x450] ;  /* 0x00011400ff382b82 */ /* 0x001e220000000800 */
[C---:B------:R-:W-:Y:S01]  /*2150*/  FMUL.FTZ R72, R0.reuse, R72 ;  /* 0x0000004800487220 */ /* 0x040fe20000410000 */
[C---:B------:R-:W-:Y:S01]  /*2160*/  FMUL.FTZ R41, R0.reuse, R41 ;  /* 0x0000002900297220 */ /* 0x040fe20000410000 */
[C---:B------:R-:W-:Y:S01]  /*2170*/  FMUL.FTZ R76, R0.reuse, R76 ;  /* 0x0000004c004c7220 */ /* 0x040fe20000410000 */
[C---:B------:R-:W-:Y:S01]  /*2180*/  FMUL.FTZ R44, R0.reuse, R44 ;  /* 0x0000002c002c7220 */ /* 0x040fe20000410000 */
        /* <DEDUP_REMOVED lines=9> */
[C---:B------:R-:W-:Y:S01]  /*2220*/  FMUL.FTZ R64, R0.reuse, R64 ;  /* 0x0000004000407220 */ /* 0x040fe20000410000 */
[----:B------:R-:W3:Y:S01]  /*2230*/  MUFU.TANH R14, R28 ;  /* 0x0000001c000e7308 */ /* 0x000ee20000002400 */
[C---:B------:R-:W-:Y:S01]  /*2240*/  FMUL.FTZ R60, R0.reuse, R60 ;  /* 0x0000003c003c7220 */ /* 0x040fe20000410000 */
[C---:B------:R-:W-:Y:S01]  /*2250*/  FMUL.FTZ R61, R0.reuse, R61 ;  /* 0x0000003d003d7220 */ /* 0x040fe20000410000 */
[C---:B------:R-:W-:Y:S01]  /*2260*/  FMUL.FTZ R65, R0.reuse, R65 ;  /* 0x0000004100417220 */ /* 0x040fe20000410000 */
[C---:B------:R-:W-:Y:S01]  /*2270*/  FMUL.FTZ R69, R0.reuse, R69 ;  /* 0x0000004500457220 */ /* 0x040fe20000410000 */
[C---:B------:R-:W-:Y:S01]  /*2280*/  FMUL.FTZ R73, R0.reuse, R73 ;  /* 0x0000004900497220 */ /* 0x040fe20000410000 */
[C---:B------:R-:W-:Y:S01]  /*2290*/  FMUL.FTZ R30, R0.reuse, R30 ;  /* 0x0000001e001e7220 */ /* 0x040fe20000410000 */
[C---:B------:R-:W-:Y:S01]  /*22a0*/  FMUL.FTZ R34, R0.reuse, R34 ;  /* 0x0000002200227220 */ /* 0x040fe20000410000 */
[----:B------:R-:W4:Y:S01]  /*22b0*/  MUFU.TANH R29, R29 ;  /* 0x0000001d001d7308 */ /* 0x000f220000002400 */
[----:B0-----:R-:W-:Y:S01]  /*22c0*/  @P2 SHF.R.U32.HI R4, RZ, R56, R3 ;  /* 0x00000038ff042219 */ /* 0x001fe20000011603 */
[C---:B------:R-:W-:Y:S01]  /*22d0*/  FMUL.FTZ R77, R0.reuse, R77 ;  /* 0x0000004d004d7220 */ /* 0x040fe20000410000 */
[----:B------:R-:W0:Y:S01]  /*22e0*/  LDC R3, c[0x0][0x288] ;  /* 0x0000a200ff037b82 */ /* 0x000e220000000800 */
[C---:B------:R-:W-:Y:S01]  /*22f0*/  FMUL.FTZ R50, R0.reuse, R50 ;  /* 0x0000003200327220 */ /* 0x040fe20000410000 */
[C---:B------:R-:W-:Y:S01]  /*2300*/  FMUL.FTZ R38, R0.reuse, R38 ;  /* 0x0000002600267220 */ /* 0x040fe20000410000 */
[----:B------:R-:W5:Y:S01]  /*2310*/  SHFL.IDX PT, R12, R4, RZ, 0x1c1f ;  /* 0x001c1fff040c7589 */ /* 0x000f6200000e0000 */
[C---:B------:R-:W-:Y:S01]  /*2320*/  FMUL.FTZ R81, R0.reuse, R81 ;  /* 0x0000005100517220 */ /* 0x040fe20000410000 */
[----:B------:R-:W4:Y:S01]  /*2330*/  MUFU.TANH R32, R32 ;  /* 0x0000002000207308 */ /* 0x000f220000002400 */
[C---:B------:R-:W-:Y:S01]  /*2340*/  FMUL.FTZ R85, R0.reuse, R85 ;  /* 0x0000005500557220 */ /* 0x040fe20000410000 */
[C---:B------:R-:W-:Y:S01]  /*2350*/  FMUL.FTZ R46, R0.reuse, R46 ;  /* 0x0000002e002e7220 */ /* 0x040fe20000410000 */
[C---:B------:R-:W-:Y:S01]  /*2360*/  FMUL.FTZ R42, R0.reuse, R42 ;  /* 0x0000002a002a7220 */ /* 0x040fe20000410000 */
[C---:B------:R-:W-:Y:S01]  /*2370*/  FMUL.FTZ R26, R0.reuse, R26 ;  /* 0x0000001a001a7220 */ /* 0x040fe20000410000 */
[----:B------:R-:W4:Y:S01]  /*2380*/  SHFL.IDX PT, R4, R4, 0x1, 0x1c1f ;  /* 0x003c1f0004047f89 */ /* 0x000f2200000e0000 */
        /* <DEDUP_REMOVED lines=12> */
[----:B------:R-:W-:Y:S01]  /*2450*/  FMUL.FTZ R47, R0, R47 ;  /* 0x0000002f002f7220 */ /* 0x000fe20000410000 */
[----:B0-----:R-:W-:-:S02]  /*2460*/  IMAD.IADD R2, R10, 0x1, -R3 ;  /* 0x000000010a027824 */ /* 0x001fc400078e0a03 */
[C---:B------:R-:W-:Y:S01]  /*2470*/  FMUL.FTZ R74, R0.reuse, R74 ;  /* 0x0000004a004a7220 */ /* 0x040fe20000410000 */
[C---:B------:R-:W-:Y:S01]  /*2480*/  FMUL.FTZ R51, R0.reuse, R51 ;  /* 0x0000003300337220 */ /* 0x040fe20000410000 */
[C---:B------:R-:W-:Y:S01]  /*2490*/  FMUL.FTZ R78, R0.reuse, R78 ;  /* 0x0000004e004e7220 */ /* 0x040fe20000410000 */
[----:B------:R-:W-:Y:S01]  /*24a0*/  FMUL.FTZ R55, R0, R55 ;  /* 0x0000003700377220 */ /* 0x000fe20000410000 */
[----:B-----5:R-:W-:Y:S01]  /*24b0*/  VIADDMNMX R2, R12, R2, R11, PT ;  /* 0x000000020c027246 */ /* 0x020fe2000380010b */
[----:B------:R-:W-:Y:S01]  /*24c0*/  MUFU.TANH R37, R37 ;  /* 0x0000002500257308 */ /* 0x000fe20000002400 */
[C---:B------:R-:W-:Y:S01]  /*24d0*/  FMUL.FTZ R82, R0.reuse, R82 ;  /* 0x0000005200527220 */ /* 0x040fe20000410000 */
[----:B------:R-:W-:Y:S01]  /*24e0*/  FMUL.FTZ R59, R0, R59 ;  /* 0x0000003b003b7220 */ /* 0x000fe20000410000 */
[----:B------:R-:W-:Y:S01]  /*24f0*/  ISETP.GT.AND P3, PT, R2, RZ, PT ;  /* 0x000000ff0200720c */ /* 0x000fe20003f64270 */
[----:B------:R-:W-:Y:S01]  /*2500*/  FMUL.FTZ R86, R0, R86 ;  /* 0x0000005600567220 */ /* 0x000fe20000410000 */
[----:B------:R-:W-:Y:S01]  /*2510*/  ISETP.GT.AND P4, PT, R2, 0x1, PT ;  /* 0x000000010200780c */ /* 0x000fe20003f84270 */
[----:B------:R-:W-:Y:S01]  /*2520*/  FMUL.FTZ R63, R0, R63 ;  /* 0x0000003f003f7220 */ /* 0x000fe20000410000 */
[----:B------:R-:W-:Y:S01]  /*2530*/  ISETP.GT.AND P5, PT, R2, 0x8, PT ;  /* 0x000000080200780c */ /* 0x000fe20003fa4270 */
[----:B------:R4:W-:Y:S01]  /*2540*/  MUFU.TANH R97, R68 ;  /* 0x0000004400617308 */ /* 0x0009e20000002400 */
[----:B-1----:R-:W-:Y:S01]  /*2550*/  FSEL R12, R24, -INF , P3 ;  /* 0xff800000180c7808 */ /* 0x002fe20001800000 */
[C---:B------:R-:W-:Y:S01]  /*2560*/  FMUL.FTZ R67, R0.reuse, R67 ;  /* 0x0000004300437220 */ /* 0x040fe20000410000 */
[----:B--2---:R-:W-:Y:S01]  /*2570*/  FSEL R9, R25, -INF , P4 ;  /* 0xff80000019097808 */ /* 0x004fe20002000000 */
[----:B------:R-:W-:Y:S01]  /*2580*/  FMUL.FTZ R71, R0, R71 ;  /* 0x0000004700477220 */ /* 0x000fe20000410000 */
[----:B------:R-:W-:Y:S01]  /*2590*/  ISETP.GT.AND P3, PT, R2, 0x9, PT ;  /* 0x000000090200780c */ /* 0x000fe20003f64270 */
[----:B------:R-:W-:Y:S01]  /*25a0*/  FMUL.FTZ R75, R0, R75 ;  /* 0x0000004b004b7220 */ /* 0x000fe20000410000 */
[----:B---3--:R-:W-:Y:S01]  /*25b0*/  FSEL R14, R14, -INF , P5 ;  /* 0xff8000000e0e7808 */ /* 0x008fe20002800000 */
[----:B------:R-:W0:Y:S01]  /*25c0*/  MUFU.TANH R40, R40 ;  /* 0x0000002800287308 */ /* 0x000e220000002400 */
[----:B------:R-:W-:Y:S01]  /*25d0*/  FMNMX.FTZ R13, R12, R9, !PT ;  /* 0x000000090c0d7209 */ /* 0x000fe20007810000 */
[----:B------:R-:W-:Y:S01]  /*25e0*/  FMUL.FTZ R79, R0, R79 ;  /* 0x0000004f004f7220 */ /* 0x000fe20000410000 */
[----:B------:R-:W-:Y:S01]  /*25f0*/  ISETP.GT.AND P4, PT, R2, 0x10, PT ;  /* 0x000000100200780c */ /* 0x000fe20003f84270 */
[C---:B------:R-:W-:Y:S01]  /*2600*/  FMUL.FTZ R83, R0.reuse, R83 ;  /* 0x0000005300537220 */ /* 0x040fe20000410000 */
[----:B----4-:R-:W-:Y:S01]  /*2610*/  FSEL R68, R29, -INF , P3 ;  /* 0xff8000001d447808 */ /* 0x010fe20001800000 */
[----:B------:R-:W-:Y:S01]  /*2620*/  FMUL.FTZ R87, R0, R87 ;  /* 0x0000005700577220 */ /* 0x000fe20000410000 */
[----:B------:R-:W-:Y:S01]  /*2630*/  FMNMX.FTZ R13, R14, R13, !PT ;  /* 0x0000000d0e0d7209 */ /* 0x000fe20007810000 */
[----:B------:R1:W-:Y:S01]  /*2640*/  MUFU.TANH R98, R72 ;  /* 0x0000004800627308 */ /* 0x0003e20000002400 */
[----:B------:R-:W-:-:S02]  /*2650*/  ISETP.GT.AND P3, PT, R2, 0x11, PT ;  /* 0x000000110200780c */ /* 0x000fc40003f64270 */
[----:B------:R-:W-:Y:S02]  /*2660*/  FMNMX.FTZ R13, R68, R13, !PT ;  /* 0x0000000d440d7209 */ /* 0x000fe40007810000 */
[----:B------:R-:W-:-:S03]  /*2670*/  IADD3 R4, R4, -R3, R10 ;  /* 0x8000000304047210 */ /* 0x000fc60007ffe00a */
[----:B------:R-:W-:Y:S01]  /*2680*/  MUFU.TANH R20, R41 ;  /* 0x0000002900147308 */ /* 0x000fe20000002400 */
[----:B-1----:R-:W-:Y:S02]  /*2690*/  FSEL R72, R32, -INF , P4 ;  /* 0xff80000020487808 */ /* 0x002fe40002000000 */
[----:B------:R-:W-:Y:S02]  /*26a0*/  ISETP.GT.AND P4, PT, R2, 0x18, PT ;  /* 0x000000180200780c */ /* 0x000fe40003f84270 */
[----:B------:R-:W-:Y:S02]  /*26b0*/  FMNMX.FTZ R13, R72, R13, !PT ;  /* 0x0000000d480d7209 */ /* 0x000fe40007810000 */
[----:B------:R-:W-:Y:S01]  /*26c0*/  VIMNMX R25, R11, R4, PT ;  /* 0x000000040b197248 */ /* 0x000fe20003fe0100 */
[----:B------:R1:W-:Y:S03]  /*26d0*/  MUFU.TANH R99, R76 ;  /* 0x0000004c00637308 */ /* 0x0003e60000002400 */
[----:B------:R-:W-:-:S05]  /*26e0*/  ISETP.GT.AND P5, PT, R25, 0x8, PT ;  /* 0x000000081900780c */ /* 0x000fca0003fa4270 */
[----:B------:R-:W2:Y:S01]  /*26f0*/  MUFU.TANH R44, R44 ;  /* 0x0000002c002c7308 */ /* 0x000ea20000002400 */
[----:B-1----:R-:W-:Y:S02]  /*2700*/  FSEL R76, R33, -INF , P3 ;  /* 0xff800000214c7808 */ /* 0x002fe40001800000 */
[----:B------:R-:W-:Y:S02]  /*2710*/  ISETP.GT.AND P3, PT, R2, 0x19, PT ;  /* 0x000000190200780c */ /* 0x000fe40003f64270 */
[----:B------:R-:W-:-:S03]  /*2720*/  FMNMX.FTZ R13, R76, R13, !PT ;  /* 0x0000000d4c0d7209 */ /* 0x000fc60007810000 */
[----:B------:R1:W-:Y:S08]  /*2730*/  MUFU.TANH R100, R80 ;  /* 0x0000005000647308 */ /* 0x0003f00000002400 */
[----:B------:R-:W3:Y:S01]  /*2740*/  MUFU.TANH R94, R45 ;  /* 0x0000002d005e7308 */ /* 0x000ee20000002400 */
[----:B-1----:R-:W-:Y:S02]  /*2750*/  FSEL R80, R36, -INF , P4 ;  /* 0xff80000024507808 */ /* 0x002fe40002000000 */
[----:B------:R-:W-:-:S02]  /*2760*/  ISETP.GT.AND P4, PT, R2, 0x20, PT ;  /* 0x000000200200780c */ /* 0x000fc40003f84270 */
[----:B------:R-:W-:Y:S02]  /*2770*/  FMNMX.FTZ R13, R80, R13, !PT ;  /* 0x0000000d500d7209 */ /* 0x000fe40007810000 */
[----:B0-----:R-:W-:Y:S01]  /*2780*/  FSEL R88, R40, -INF , P4 ;  /* 0xff80000028587808 */ /* 0x001fe20002000000 */
[----:B------:R0:W-:Y:S01]  /*2790*/  MUFU.TANH R89, R84 ;  /* 0x0000005400597308 */ /* 0x0001e20000002400 */
[----:B------:R-:W-:-:S04]  /*27a0*/  ISETP.GT.AND P4, PT, R2, 0x28, PT ;  /* 0x000000280200780c */ /* 0x000fc80003f84270 */
[----:B--2---:R-:W-:Y:S02]  /*27b0*/  FSEL R92, R44, -INF , P4 ;  /* 0xff8000002c5c7808 */ /* 0x004fe40002000000 */
[C---:B------:R-:W-:Y:S01]  /*27c0*/  ISETP.GT.AND P4, PT, R2.reuse, 0x30, PT ;  /* 0x000000300200780c */ /* 0x040fe20003f84270 */
[----:B------:R-:W1:Y:S01]  /*27d0*/  MUFU.TANH R48, R48 ;  /* 0x0000003000307308 */ /* 0x000e620000002400 */
[----:B0-----:R-:W-:Y:S02]  /*27e0*/  FSEL R84, R37, -INF , P3 ;  /* 0xff80000025547808 */ /* 0x001fe40001800000 */
[----:B------:R-:W-:Y:S02]  /*27f0*/  ISETP.GT.AND P3, PT, R2, 0x21, PT ;  /* 0x000000210200780c */ /* 0x000fe40003f64270 */
[----:B------:R-:W-:Y:S02]  /*2800*/  FMNMX.FTZ R13, R84, R13, !PT ;  /* 0x0000000d540d7209 */ /* 0x000fe40007810000 */
[----:B------:R-:W-:Y:S01]  /*2810*/  FSEL R90, R20, -INF , P3 ;  /* 0xff800000145a7808 */ /* 0x000fe20001800000 */
[----:B------:R-:W0:Y:S01]  /*2820*/  MUFU.TANH R28, R49 ;  /* 0x00000031001c7308 */ /* 0x000e220000002400 */
[----:B------:R-:W-:-:S02]  /*2830*/  FMNMX.FTZ R13, R88, R13, !PT ;  /* 0x0000000d580d7209 */ /* 0x000fc40007810000 */
[----:B------:R-:W-:Y:S02]  /*2840*/  ISETP.GT.AND P3, PT, R2, 0x29, PT ;  /* 0x000000290200780c */ /* 0x000fe40003f64270 */
[----:B------:R-:W-:Y:S02]  /*2850*/  FMNMX.FTZ R13, R90, R13, !PT ;  /* 0x0000000d5a0d7209 */ /* 0x000fe40007810000 */
[----:B---3--:R-:W-:Y:S01]  /*2860*/  FSEL R94, R94, -INF , P3 ;  /* 0xff8000005e5e7808 */ /* 0x008fe20001800000 */
[----:B------:R-:W-:Y:S01]  /*2870*/  MUFU.TANH R52, R52 ;  /* 0x0000003400347308 */ /* 0x000fe20000002400 */
[----:B------:R-:W-:Y:S02]  /*2880*/  FMNMX.FTZ R13, R92, R13, !PT ;  /* 0x0000000d5c0d7209 */ /* 0x000fe40007810000 */
[----:B------:R-:W-:Y:S02]  /*2890*/  ISETP.GT.AND P3, PT, R2, 0x31, PT ;  /* 0x000000310200780c */ /* 0x000fe40003f64270 */
[----:B-1----:R-:W-:-:S02]  /*28a0*/  FSEL R96, R48, -INF , P4 ;  /* 0xff80000030607808 */ /* 0x002fc40002000000 */
[----:B------:R-:W-:Y:S01]  /*28b0*/  FMNMX.FTZ R13, R94, R13, !PT ;  /* 0x0000000d5e0d7209 */ /* 0x000fe20007810000 */
[----:B------:R-:W1:Y:S01]  /*28c0*/  MUFU.TANH R53, R53 ;  /* 0x0000003500357308 */ /* 0x000e620000002400 */
[----:B------:R-:W-:Y:S02]  /*28d0*/  ISETP.GT.AND P4, PT, R2, 0x38, PT ;  /* 0x000000380200780c */ /* 0x000fe40003f84270 */
[----:B------:R-:W-:-:S05]  /*28e0*/  FMNMX.FTZ R13, R96, R13, !PT ;  /* 0x0000000d600d7209 */ /* 0x000fca0007810000 */
[----:B------:R-:W2:Y:S08]  /*28f0*/  MUFU.TANH R57, R57 ;  /* 0x0000003900397308 */ /* 0x000eb00000002400 */
[----:B------:R0:W-:Y:S08]  /*2900*/  MUFU.TANH R95, R64 ;  /* 0x00000040005f7308 */ /* 0x0001f00000002400 */
[----:B------:R3:W4:Y:S01]  /*2910*/  MUFU.TANH R93, R60 ;  /* 0x0000003c005d7308 */ /* 0x0007220000002400 */
[----:B0-----:R-:W-:-:S02]  /*2920*/  FSEL R64, R28, -INF , P3 ;  /* 0xff8000001c407808 */ /* 0x001fc40001800000 */
[----:B------:R-:W-:Y:S02]  /*2930*/  ISETP.GT.AND P3, PT, R2, 0x39, PT ;  /* 0x000000390200780c */ /* 0x000fe40003f64270 */
[----:B------:R-:W-:Y:S02]  /*2940*/  FMNMX.FTZ R13, R64, R13, !PT ;  /* 0x0000000d400d7209 */ /* 0x000fe40007810000 */
[----:B-1----:R-:W-:Y:S01]  /*2950*/  FSEL R56, R53, -INF , P3 ;  /* 0xff80000035387808 */ /* 0x002fe20001800000 */
[----:B------:R-:W0:Y:S01]  /*2960*/  MUFU.TANH R61, R61 ;  /* 0x0000003d003d7308 */ /* 0x000e220000002400 */
[----:B---3--:R-:W-:Y:S02]  /*2970*/  FSEL R60, R52, -INF , P4 ;  /* 0xff800000343c7808 */ /* 0x008fe40002000000 */
[----:B------:R-:W-:Y:S02]  /*2980*/  ISETP.GT.AND P4, PT, R2, 0x40, PT ;  /* 0x000000400200780c */ /* 0x000fe40003f84270 */
[----:B------:R-:W-:-:S02]  /*2990*/  FMNMX.FTZ R13, R60, R13, !PT ;  /* 0x0000000d3c0d7209 */ /* 0x000fc40007810000 */
[----:B------:R-:W-:Y:S01]  /*29a0*/  ISETP.GT.AND P3, PT, R2, 0x41, PT ;  /* 0x000000410200780c */ /* 0x000fe20003f64270 */
[----:B------:R-:W1:Y:S01]  /*29b0*/  MUFU.TANH R65, R65 ;  /* 0x0000004100417308 */ /* 0x000e620000002400 */
[----:B------:R-:W-:Y:S02]  /*29c0*/  FSEL R52, R91, -INF , P4 ;  /* 0xff8000005b347808 */ /* 0x000fe40002000000 */
[----:B------:R-:W-:Y:S02]  /*29d0*/  FMNMX.FTZ R13, R56, R13, !PT ;  /* 0x0000000d380d7209 */ /* 0x000fe40007810000 */
[----:B------:R-:W-:Y:S02]  /*29e0*/  ISETP.GT.AND P4, PT, R2, 0x48, PT ;  /* 0x000000480200780c */ /* 0x000fe40003f84270 */
[----:B--2---:R-:W-:Y:S01]  /*29f0*/  FSEL R32, R57, -INF , P3 ;  /* 0xff80000039207808 */ /* 0x004fe20001800000 */
[----:B------:R-:W2:Y:S01]  /*2a00*/  MUFU.TANH R69, R69 ;  /* 0x0000004500457308 */ /* 0x000ea20000002400 */
[----:B------:R-:W-:-:S02]  /*2a10*/  FMNMX.FTZ R13, R52, R13, !PT ;  /* 0x0000000d340d7209 */ /* 0x000fc40007810000 */
[----:B------:R-:W-:Y:S02]  /*2a20*/  ISETP.GT.AND P3, PT, R2, 0x49, PT ;  /* 0x000000490200780c */ /* 0x000fe40003f64270 */
[----:B----4-:R-:W-:Y:S02]  /*2a30*/  FSEL R20, R93, -INF , P4 ;  /* 0xff8000005d147808 */ /* 0x010fe40002000000 */
[----:B------:R-:W-:Y:S01]  /*2a40*/  FMNMX.FTZ R13, R32, R13, !PT ;  /* 0x0000000d200d7209 */ /* 0x000fe20007810000 */
[----:B------:R-:W3:Y:S01]  /*2a50*/  MUFU.TANH R73, R73 ;  /* 0x0000004900497308 */ /* 0x000ee20000002400 */
[----:B------:R-:W-:Y:S02]  /*2a60*/  ISETP.GT.AND P4, PT, R2, 0x50, PT ;  /* 0x000000500200780c */ /* 0x000fe40003f84270 */
[----:B0-----:R-:W-:Y:S02]  /*2a70*/  FSEL R28, R61, -INF , P3 ;  /* 0xff8000003d1c7808 */ /* 0x001fe40001800000 */
[----:B------:R-:W-:-:S02]  /*2a80*/  FMNMX.FTZ R13, R20, R13, !PT ;  /* 0x0000000d140d7209 */ /* 0x000fc40007810000 */
[----:B------:R-:W-:Y:S01]  /*2a90*/  ISETP.GT.AND P3, PT, R2, 0x51, PT ;  /* 0x000000510200780c */ /* 0x000fe20003f64270 */
[----:B------:R1:W-:Y:S01]  /*2aa0*/  MUFU.TANH R21, R30 ;  /* 0x0000001e00157308 */ /* 0x0003e20000002400 */
[----:B------:R-:W-:Y:S02]  /*2ab0*/  FSEL R24, R95, -INF , P4 ;  /* 0xff8000005f187808 */ /* 0x000fe40002000000 */
[----:B------:R-:W-:Y:S02]  /*2ac0*/  FMNMX.FTZ R13, R28, R13, !PT ;  /* 0x0000000d1c0d7209 */ /* 0x000fe40007810000 */
[----:B------:R-:W-:Y:S02]  /*2ad0*/  ISETP.GT.AND P4, PT, R2, 0x58, PT ;  /* 0x000000580200780c */ /* 0x000fe40003f84270 */
[----:B------:R-:W-:Y:S01]  /*2ae0*/  FMNMX.FTZ R13, R24, R13, !PT ;  /* 0x0000000d180d7209 */ /* 0x000fe20007810000 */
[----:B------:R0:W-:Y:S01]  /*2af0*/  MUFU.TANH R41, R34 ;  /* 0x0000002200297308 */ /* 0x0001e20000002400 */
[----:B-1----:R-:W-:-:S02]  /*2b00*/  FSEL R30, R65, -INF , P3 ;  /* 0xff800000411e7808 */ /* 0x002fc40001800000 */
[----:B------:R-:W-:Y:S02]  /*2b10*/  ISETP.GT.AND P3, PT, R2, 0x59, PT ;  /* 0x000000590200780c */ /* 0x000fe40003f64270 */
[----:B------:R-:W-:-:S03]  /*2b20*/  FMNMX.FTZ R13, R30, R13, !PT ;  /* 0x0000000d1e0d7209 */ /* 0x000fc60007810000 */
[----:B------:R-:W1:Y:S01]  /*2b30*/  MUFU.TANH R77, R77 ;  /* 0x0000004d004d7308 */ /* 0x000e620000002400 */
[----:B0-----:R-:W-:Y:S02]  /*2b40*/  FSEL R34, R97, -INF , P4 ;  /* 0xff80000061227808 */ /* 0x001fe40002000000 */
[----:B------:R-:W-:Y:S02]  /*2b50*/  ISETP.GT.AND P4, PT, R2, 0x60, PT ;  /* 0x000000600200780c */ /* 0x000fe40003f84270 */
[----:B------:R-:W-:-:S03]  /*2b60*/  FMNMX.FTZ R13, R34, R13, !PT ;  /* 0x0000000d220d7209 */ /* 0x000fc60007810000 */
[----:B------:R2:W-:Y:S08]  /*2b70*/  MUFU.TANH R53, R50 ;  /* 0x0000003200357308 */ /* 0x0005f00000002400 */
[----:B------:R0:W-:Y:S01]  /*2b80*/  MUFU.TANH R29, R38 ;  /* 0x00000026001d7308 */ /* 0x0001e20000002400 */
[----:B--2---:R-:W-:Y:S02]  /*2b90*/  FSEL R50, R69, -INF , P3 ;  /* 0xff80000045327808 */ /* 0x004fe40001800000 */
[----:B------:R-:W-:-:S02]  /*2ba0*/  ISETP.GT.AND P3, PT, R2, 0x61, PT ;  /* 0x000000610200780c */ /* 0x000fc40003f64270 */
[----:B------:R-:W-:Y:S02]  /*2bb0*/  FMNMX.FTZ R13, R50, R13, !PT ;  /* 0x0000000d320d7209 */ /* 0x000fe40007810000 */
[----:B---3--:R-:W-:Y:S01]  /*2bc0*/  FSEL R36, R73, -INF , P3 ;  /* 0xff80000049247808 */ /* 0x008fe20001800000 */
[----:B------:R-:W2:Y:S01]  /*2bd0*/  MUFU.TANH R81, R81 ;  /* 0x0000005100517308 */ /* 0x000ea20000002400 */
[----:B0-----:R-:W-:Y:S02]  /*2be0*/  FSEL R38, R98, -INF , P4 ;  /* 0xff80000062267808 */ /* 0x001fe40002000000 */
[----:B------:R-:W-:Y:S02]  /*2bf0*/  ISETP.GT.AND P4, PT, R2, 0x68, PT ;  /* 0x000000680200780c */ /* 0x000fe40003f84270 */
[----:B------:R-:W-:Y:S02]  /*2c00*/  FMNMX.FTZ R13, R38, R13, !PT ;  /* 0x0000000d260d7209 */ /* 0x000fe40007810000 */
[----:B------:R-:W-:Y:S01]  /*2c10*/  ISETP.GT.AND P3, PT, R2, 0x69, PT ;  /* 0x000000690200780c */ /* 0x000fe20003f64270 */
[----:B------:R-:W0:Y:S01]  /*2c20*/  MUFU.TANH R85, R85 ;  /* 0x0000005500557308 */ /* 0x000e220000002400 */
[----:B------:R-:W-:-:S02]  /*2c30*/  FSEL R48, R99, -INF , P4 ;  /* 0xff80000063307808 */ /* 0x000fc40002000000 */
[----:B------:R-:W-:Y:S02]  /*2c40*/  FMNMX.FTZ R13, R36, R13, !PT ;  /* 0x0000000d240d7209 */ /* 0x000fe40007810000 */
[----:B------:R-:W-:Y:S02]  /*2c50*/  ISETP.GT.AND P4, PT, R2, 0x70, PT ;  /* 0x000000700200780c */ /* 0x000fe40003f84270 */
[----:B------:R-:W-:Y:S01]  /*2c60*/  FMNMX.FTZ R13, R48, R13, !PT ;  /* 0x0000000d300d7209 */ /* 0x000fe20007810000 */
[----:B------:R1:W-:Y:S01]  /*2c70*/  MUFU.TANH R49, R46 ;  /* 0x0000002e00317308 */ /* 0x0003e20000002400 */
[----:B------:R-:W-:Y:S02]  /*2c80*/  FSEL R44, R100, -INF , P4 ;  /* 0xff800000642c7808 */ /* 0x000fe40002000000 */
[----:B------:R-:W-:-:S04]  /*2c90*/  ISETP.GT.AND P4, PT, R2, 0x78, PT ;  /* 0x000000780200780c */ /* 0x000fc80003f84270 */
[----:B------:R-:W-:Y:S01]  /*2ca0*/  FSEL R40, R89, -INF , P4 ;  /* 0xff80000059287808 */ /* 0x000fe20002000000 */
[----:B------:R2:W-:Y:S01]  /*2cb0*/  MUFU.TANH R33, R42 ;  /* 0x0000002a00217308 */ /* 0x0005e20000002400 */
[----:B-1----:R-:W-:Y:S02]  /*2cc0*/  FSEL R46, R77, -INF , P3 ;  /* 0xff8000004d2e7808 */ /* 0x002fe40001800000 */
[----:B------:R-:W-:Y:S02]  /*2cd0*/  ISETP.GT.AND P3, PT, R2, 0x71, PT ;  /* 0x000000710200780c */ /* 0x000fe40003f64270 */
[----:B------:R-:W-:Y:S02]  /*2ce0*/  FMNMX.FTZ R13, R46, R13, !PT ;  /* 0x0000000d2e0d7209 */ /* 0x000fe40007810000 */
[----:B------:R-:W-:Y:S01]  /*2cf0*/  ISETP.GT.AND P4, PT, R25, 0x1, PT ;  /* 0x000000011900780c */ /* 0x000fe20003f84270 */
[----:B------:R0:W-:Y:S01]  /*2d00*/  MUFU.TANH R15, R26 ;  /* 0x0000001a000f7308 */ /* 0x0001e20000002400 */
[----:B--2---:R-:W-:-:S02]  /*2d10*/  FSEL R42, R81, -INF , P3 ;  /* 0xff800000512a7808 */ /* 0x004fc40001800000 */
[----:B------:R-:W-:Y:S02]  /*2d20*/  FMNMX.FTZ R13, R44, R13, !PT ;  /* 0x0000000d2c0d7209 */ /* 0x000fe40007810000 */
[----:B------:R-:W-:Y:S02]  /*2d30*/  ISETP.GT.AND P3, PT, R2, 0x79, PT ;  /* 0x000000790200780c */ /* 0x000fe40003f64270 */
[----:B------:R-:W-:Y:S01]  /*2d40*/  FMNMX.FTZ R13, R42, R13, !PT ;  /* 0x0000000d2a0d7209 */ /* 0x000fe20007810000 */
[----:B------:R-:W1:Y:S01]  /*2d50*/  MUFU.TANH R27, R27 ;  /* 0x0000001b001b7308 */ /* 0x000e620000002400 */
[----:B0-----:R-:W-:Y:S02]  /*2d60*/  FSEL R26, R85, -INF , P3 ;  /* 0xff800000551a7808 */ /* 0x001fe40001800000 */
[----:B------:R-:W-:-:S04]  /*2d70*/  FMNMX.FTZ R13, R40, R13, !PT ;  /* 0x0000000d280d7209 */ /* 0x000fc80007810000 */
[----:B------:R-:W-:Y:S01]  /*2d80*/  FMNMX.FTZ R13, R26, R13, !PT ;  /* 0x0000000d1a0d7209 */ /* 0x000fe20007810000 */
[----:B------:R-:W0:Y:S04]  /*2d90*/  MUFU.TANH R31, R31 ;  /* 0x0000001f001f7308 */ /* 0x000e280000002400 */
[----:B------:R-:W2:Y:S04]  /*2da0*/  SHFL.BFLY PT, R2, R13, 0x2, 0x1f ;  /* 0x0c401f000d027f89 */ /* 0x000ea800000e0000 */
[----:B------:R1:W3:Y:S08]  /*2db0*/  MUFU.TANH R45, R35 ;  /* 0x00000023002d7308 */ /* 0x0002f00000002400 */
[----:B------:R-:W-:Y:S01]  /*2dc0*/  MUFU.TANH R57, R54 ;  /* 0x0000003600397308 */ /* 0x000fe20000002400 */
[----:B-1----:R-:W-:-:S02]  /*2dd0*/  FSEL R35, R27, -INF , P4 ;  /* 0xff8000001b237808 */ /* 0x002fc40002000000 */
[----:B------:R-:W-:-:S05]  /*2de0*/  ISETP.GT.AND P4, PT, R25, 0x10, PT ;  /* 0x000000101900780c */ /* 0x000fca0003f84270 */
[----:B------:R1:W-:Y:S01]  /*2df0*/  MUFU.TANH R61, R58 ;  /* 0x0000003a003d7308 */ /* 0x0003e20000002400 */
[----:B--2---:R-:W-:-:S07]  /*2e00*/  FMNMX.FTZ R2, R13, R2, !PT ;  /* 0x000000020d027209 */ /* 0x004fce0007810000 */
[----:B------:R-:W2:Y:S01]  /*2e10*/  MUFU.TANH R39, R39 ;  /* 0x0000002700277308 */ /* 0x000ea20000002400 */
[----:B------:R-:W4:Y:S01]  /*2e20*/  SHFL.BFLY PT, R13, R2, 0x1, 0x1f ;  /* 0x0c201f00020d7f89 */ /* 0x000f2200000e0000 */
[----:B-1----:R-:W-:-:S06]  /*2e30*/  FSEL R58, R21, -INF , P5 ;  /* 0xff800000153a7808 */ /* 0x002fcc0002800000 */
[----:B------:R-:W-:Y:S08]  /*2e40*/  MUFU.TANH R98, R62 ;  /* 0x0000003e00627308 */ /* 0x000ff00000002400 */
[----:B------:R1:W-:Y:S08]  /*2e50*/  MUFU.TANH R100, R66 ;  /* 0x0000004200647308 */ /* 0x0003f00000002400 */
[----:B------:R-:W5:Y:S01]  /*2e60*/  MUFU.TANH R43, R43 ;  /* 0x0000002b002b7308 */ /* 0x000f620000002400 */
[----:B----4-:R-:W-:Y:S01]  /*2e70*/  FMNMX.FTZ R170, R2, R13, !PT ;  /* 0x0000000d02aa7209 */ /* 0x010fe20007810000 */
[----:B------:R-:W-:Y:S01]  /*2e80*/  IMAD.U32 R13, RZ, RZ, UR5 ;  /* 0x00000005ff0d7e24 */ /* 0x000fe2000f8e00ff */
[----:B-1----:R-:W-:Y:S01]  /*2e90*/  FSEL R66, R41, -INF , P4 ;  /* 0xff80000029427808 */ /* 0x002fe20002000000 */
[----:B------:R-:W1:Y:S01]  /*2ea0*/  S2UR UR5, SR_CgaCtaId ;  /* 0x00000000000579c3 */ /* 0x000e620000008800 */
[C---:B------:R-:W-:Y:S01]  /*2eb0*/  FSETP.NEU.FTZ.AND P3, PT, R170.reuse, -INF , PT ;  /* 0xff800000aa00780b */ /* 0x040fe20003f7d000 */
[----:B------:R-:W-:Y:S01]  /*2ec0*/  FFMA.FTZ R2, R170, R13, -8 ;  /* 0xc1000000aa027423 */ /* 0x000fe2000001000d */
[----:B------:R-:W-:Y:S01]  /*2ed0*/  ISETP.GT.AND P4, PT, R25, 0x18, PT ;  /* 0x000000181900780c */ /* 0x000fe20003f84270 */
[----:B------:R4:W-:Y:S03]  /*2ee0*/  MUFU.TANH R102, R70 ;  /* 0x0000004600667308 */ /* 0x0009e60000002400 */
[----:B------:R-:W-:-:S02]  /*2ef0*/  FSEL R37, R2, RZ, P3 ;  /* 0x000000ff02257208 */ /* 0x000fc40001800000 */
[----:B------:R-:W-:-:S03]  /*2f00*/  ISETP.GT.AND P3, PT, R25, RZ, PT ;  /* 0x000000ff1900720c */ /* 0x000fc60003f64270 */
[-CC-:B------:R-:W-:Y:S01]  /*2f10*/  FFMA.FTZ R11, R68, R13.reuse, -R37.reuse ;  /* 0x0000000d440b7223 */ /* 0x180fe20000010825 */
[----:B------:R-:W-:Y:S01]  /*2f20*/  FSEL R54, R15, -INF , P3 ;  /* 0xff8000000f367808 */ /* 0x000fe20001800000 */
[----:B------:R-:W1:Y:S01]  /*2f30*/  MUFU.TANH R47, R47 ;  /* 0x0000002f002f7308 */ /* 0x000e620000002400 */
[----:B------:R-:W-:Y:S01]  /*2f40*/  ISETP.GT.AND P3, PT, R25, 0x9, PT ;  /* 0x000000091900780c */ /* 0x000fe20003f64270 */
[--C-:B------:R-:W-:Y:S01]  /*2f50*/  FFMA.FTZ R10, R72, R13, -R37.reuse ;  /* 0x0000000d480a7223 */ /* 0x100fe20000010825 */
[----:B------:R-:W-:Y:S01]  /*2f60*/  FMNMX.FTZ R15, R54, R35, !PT ;  /* 0x00000023360f7209 */ /* 0x000fe20007810000 */
[-CC-:B------:R-:W-:Y:S01]  /*2f70*/  FFMA.FTZ R4, R14, R13.reuse, -R37.reuse ;  /* 0x0000000d0e047223 */ /* 0x180fe20000010825 */
[----:B0-----:R-:W-:Y:S01]  /*2f80*/  FSEL R62, R31, -INF , P3 ;  /* 0xff8000001f3e7808 */ /* 0x001fe20001800000 */
[--C-:B------:R-:W-:Y:S01]  /*2f90*/  FFMA.FTZ R14, R76, R13, -R37.reuse ;  /* 0x0000000d4c0e7223 */ /* 0x100fe20000010825 */
[----:B------:R-:W-:Y:S01]  /*2fa0*/  FMNMX.FTZ R15, R58, R15, !PT ;  /* 0x0000000f3a0f7209 */ /* 0x000fe20007810000 */
[----:B------:R0:W-:Y:S01]  /*2fb0*/  MUFU.TANH R104, R74 ;  /* 0x0000004a00687308 */ /* 0x0001e20000002400 */
[----:B------:R-:W-:Y:S01]  /*2fc0*/  ISETP.GT.AND P3, PT, R25, 0x11, PT ;  /* 0x000000111900780c */ /* 0x000fe20003f64270 */
[--C-:B------:R-:W-:Y:S01]  /*2fd0*/  FFMA.FTZ R2, R12, R13, -R37.reuse ;  /* 0x0000000d0c027223 */ /* 0x100fe20000010825 */
[----:B------:R-:W-:Y:S01]  /*2fe0*/  FMNMX.FTZ R15, R62, R15, !PT ;  /* 0x0000000f3e0f7209 */ /* 0x000fe20007810000 */
[-CC-:B------:R-:W-:Y:S01]  /*2ff0*/  FFMA.FTZ R12, R80, R13.reuse, -R37.reuse ;  /* 0x0000000d500c7223 */ /* 0x180fe20000010825 */
[----:B---3--:R-:W-:Y:S01]  /*3000*/  FSEL R68, R45, -INF , P3 ;  /* 0xff8000002d447808 */ /* 0x008fe20001800000 */
[--C-:B------:R-:W-:Y:S01]  /*3010*/  FFMA.FTZ R31, R92, R13, -R37.reuse ;  /* 0x0000000d5c1f7223 */ /* 0x100fe20000010825 */
[----:B------:R-:W-:Y:S01]  /*3020*/  FMNMX.FTZ R15, R66, R15, !PT ;  /* 0x0000000f420f7209 */ /* 0x000fe20007810000 */
[----:B------:R-:W3:Y:S01]  /*3030*/  MUFU.TANH R51, R51 ;  /* 0x0000003300337308 */ /* 0x000ee20000002400 */
[----:B------:R-:W-:Y:S01]  /*3040*/  ISETP.GT.AND P3, PT, R25, 0x19, PT ;  /* 0x000000191900780c */ /* 0x000fe20003f64270 */
[-CC-:B------:R-:W-:Y:S01]  /*3050*/  FFMA.FTZ R226, R96, R13.reuse, -R37.reuse ;  /* 0x0000000d60e27223 */ /* 0x180fe20000010825 */
[----:B----4-:R-:W-:Y:S01]  /*3060*/  FSEL R70, R29, -INF , P4 ;  /* 0xff8000001d467808 */ /* 0x010fe20002000000 */
[--C-:B------:R-:W-:Y:S01]  /*3070*/  FFMA.FTZ R29, R84, R13, -R37.reuse ;  /* 0x0000000d541d7223 */ /* 0x100fe20000010825 */
[----:B------:R-:W-:Y:S01]  /*3080*/  FMNMX.FTZ R21, R68, R15, !PT ;  /* 0x0000000f44157209 */ /* 0x000fe20007810000 */
[-CC-:B------:R-:W-:Y:S01]  /*3090*/  FFMA.FTZ R41, R56, R13.reuse, -R37.reuse ;  /* 0x0000000d38297223 */ /* 0x180fe20000010825 */
[----:B------:R-:W-:Y:S01]  /*30a0*/  ISETP.GT.AND P4, PT, R25, 0x20, PT ;  /* 0x000000201900780c */ /* 0x000fe20003f84270 */
[----:B------:R4:W-:Y:S01]  /*30b0*/  MUFU.TANH R106, R78 ;  /* 0x0000004e006a7308 */ /* 0x0009e20000002400 */
[----:B--2---:R-:W-:Y:S01]  /*30c0*/  FSEL R72, R39, -INF , P3 ;  /* 0xff80000027487808 */ /* 0x004fe20001800000 */
[--C-:B------:R-:W-:Y:S01]  /*30d0*/  FFMA.FTZ R39, R60, R13, -R37.reuse ;  /* 0x0000000d3c277223 */ /* 0x100fe20000010825 */
[----:B------:R-:W-:Y:S01]  /*30e0*/  FMNMX.FTZ R21, R70, R21, !PT ;  /* 0x0000001546157209 */ /* 0x000fe20007810000 */
[-CC-:B------:R-:W-:Y:S01]  /*30f0*/  FFMA.FTZ R45, R24, R13.reuse, -R37.reuse ;  /* 0x0000000d182d7223 */ /* 0x180fe20000010825 */
[----:B------:R-:W-:Y:S01]  /*3100*/  ISETP.GT.AND P3, PT, R25, 0x21, PT ;  /* 0x000000211900780c */ /* 0x000fe20003f64270 */
[--C-:B------:R-:W-:Y:S01]  /*3110*/  FFMA.FTZ R36, R36, R13, -R37.reuse ;  /* 0x0000000d24247223 */ /* 0x100fe20000010825 */
[----:B0-----:R-:W-:Y:S01]  /*3120*/  FSEL R74, R33, -INF , P4 ;  /* 0xff800000214a7808 */ /* 0x001fe20002000000 */
[----:B------:R-:W0:Y:S01]  /*3130*/  MUFU.TANH R55, R55 ;  /* 0x0000003700377308 */ /* 0x000e220000002400 */
[----:B------:R-:W-:Y:S01]  /*3140*/  FMNMX.FTZ R21, R72, R21, !PT ;  /* 0x0000001548157209 */ /* 0x000fe20007810000 */
[-CC-:B------:R-:W-:Y:S01]  /*3150*/  FFMA.FTZ R33, R90, R13.reuse, -R37.reuse ;  /* 0x0000000d5a217223 */ /* 0x180fe20000010825 */
[----:B------:R-:W-:Y:S01]  /*3160*/  ISETP.GT.AND P4, PT, R25, 0x28, PT ;  /* 0x000000281900780c */ /* 0x000fe20003f84270 */
[-CC-:B------:R-:W-:Y:S01]  /*3170*/  FFMA.FTZ R28, R28, R13.reuse, -R37.reuse ;  /* 0x0000000d1c1c7223 */ /* 0x180fe20000010825 */
[----:B-----5:R-:W-:Y:S01]  /*3180*/  FSEL R76, R43, -INF , P3 ;  /* 0xff8000002b4c7808 */ /* 0x020fe20001800000 */
[--C-:B------:R-:W-:Y:S01]  /*3190*/  FFMA.FTZ R43, R52, R13, -R37.reuse ;  /* 0x0000000d342b7223 */ /* 0x100fe20000010825 */
[----:B------:R-:W-:Y:S01]  /*31a0*/  FMNMX.FTZ R21, R74, R21, !PT ;  /* 0x000000154a157209 */ /* 0x000fe20007810000 */
[----:B------:R2:W-:Y:S01]  /*31b0*/  MUFU.TANH R108, R82 ;  /* 0x00000052006c7308 */ /* 0x0005e20000002400 */
[----:B------:R-:W-:Y:S01]  /*31c0*/  ISETP.GT.AND P3, PT, R25, 0x29, PT ;  /* 0x000000291900780c */ /* 0x000fe20003f64270 */
[-CC-:B------:R-:W-:Y:S01]  /*31d0*/  FFMA.FTZ R9, R9, R13.reuse, -R37.reuse ;  /* 0x0000000d09097223 */ /* 0x180fe20000010825 */
[----:B----4-:R-:W-:Y:S01]  /*31e0*/  FSEL R78, R49, -INF , P4 ;  /* 0xff800000314e7808 */ /* 0x010fe20002000000 */
[--C-:B------:R-:W-:Y:S01]  /*31f0*/  FFMA.FTZ R30, R30, R13, -R37.reuse ;  /* 0x0000000d1e1e7223 */ /* 0x100fe20000010825 */
[----:B------:R-:W-:Y:S01]  /*3200*/  FMNMX.FTZ R21, R76, R21, !PT ;  /* 0x000000154c157209 */ /* 0x000fe20007810000 */
[-CC-:B------:R-:W-:Y:S01]  /*3210*/  FFMA.FTZ R34, R34, R13.reuse, -R37.reuse ;  /* 0x0000000d22227223 */ /* 0x180fe20000010825 */
[----:B------:R-:W-:Y:S01]  /*3220*/  ISETP.GT.AND P4, PT, R25, 0x30, PT ;  /* 0x000000301900780c */ /* 0x000fe20003f84270 */
[----:B------:R-:W4:Y:S01]  /*3230*/  MUFU.TANH R59, R59 ;  /* 0x0000003b003b7308 */ /* 0x000f220000002400 */
[----:B-1----:R-:W-:Y:S01]  /*3240*/  FSEL R80, R47, -INF , P3 ;  /* 0xff8000002f507808 */ /* 0x002fe20001800000 */
[--C-:B------:R-:W-:Y:S01]  /*3250*/  FFMA.FTZ R50, R50, R13, -R37.reuse ;  /* 0x0000000d32327223 */ /* 0x100fe20000010825 */
[----:B------:R-:W-:Y:S01]  /*3260*/  FMNMX.FTZ R21, R78, R21, !PT ;  /* 0x000000154e157209 */ /* 0x000fe20007810000 */
[-CC-:B------:R-:W-:Y:S01]  /*3270*/  FFMA.FTZ R38, R38, R13.reuse, -R37.reuse ;  /* 0x0000000d26267223 */ /* 0x180fe20000010825 */
[----:B------:R-:W-:Y:S01]  /*3280*/  ISETP.GT.AND P3, PT, R25, 0x31, PT ;  /* 0x000000311900780c */ /* 0x000fe20003f64270 */
[--C-:B------:R-:W-:Y:S01]  /*3290*/  FFMA.FTZ R48, R48, R13, -R37.reuse ;  /* 0x0000000d30307223 */ /* 0x100fe20000010825 */
[----:B--2---:R-:W-:Y:S01]  /*32a0*/  FSEL R82, R53, -INF , P4 ;  /* 0xff80000035527808 */ /* 0x004fe20002000000 */
[----:B------:R1:W-:Y:S01]  /*32b0*/  MUFU.TANH R110, R86 ;  /* 0x00000056006e7308 */ /* 0x0003e20000002400 */
[----:B------:R-:W-:Y:S01]  /*32c0*/  FMNMX.FTZ R21, R80, R21, !PT ;  /* 0x0000001550157209 */ /* 0x000fe20007810000 */
[----:B------:R-:W-:Y:S01]  /*32d0*/  FFMA.FTZ R42, R42, R13, -R37 ;  /* 0x0000000d2a2a7223 */ /* 0x000fe20000010825 */
[----:B------:R-:W-:-:S02]  /*32e0*/  ISETP.GT.AND P4, PT, R25, 0x38, PT ;  /* 0x000000381900780c */ /* 0x000fc40003f84270 */
[----:B---3--:R-:W-:Y:S02]  /*32f0*/  FSEL R84, R51, -INF , P3 ;  /* 0xff80000033547808 */ /* 0x008fe40001800000 */
[----:B------:R-:W-:Y:S01]  /*3300*/  FMNMX.FTZ R21, R82, R21, !PT ;  /* 0x0000001552157209 */ /* 0x000fe20007810000 */
[----:B------:R2:W-:Y:S01]  /*3310*/  MUFU.EX2 R15, R14 ;  /* 0x0000000e000f7308 */ /* 0x0005e20000000800 */
[----:B------:R-:W-:Y:S02]  /*3320*/  ISETP.GT.AND P3, PT, R25, 0x39, PT ;  /* 0x000000391900780c */ /* 0x000fe40003f64270 */
[----:B-1----:R-:W-:Y:S02]  /*3330*/  FSEL R86, R57, -INF , P4 ;  /* 0xff80000039567808 */ /* 0x002fe40002000000 */
[----:B------:R-:W-:Y:S02]  /*3340*/  FMNMX.FTZ R27, R84, R21, !PT ;  /* 0x00000015541b7209 */ /* 0x000fe40007810000 */
[----:B------:R-:W-:Y:S01]  /*3350*/  ISETP.GT.AND P4, PT, R25, 0x40, PT ;  /* 0x000000401900780c */ /* 0x000fe20003f84270 */
[----:B------:R-:W1:Y:S01]  /*3360*/  MUFU.TANH R63, R63 ;  /* 0x0000003f003f7308 */ /* 0x000e620000002400 */
[----:B--2---:R-:W-:Y:S01]  /*3370*/  FFMA.FTZ R14, R88, R13, -R37 ;  /* 0x0000000d580e7223 */ /* 0x004fe20000010825 */
[----:B0-----:R-:W-:-:S02]  /*3380*/  FSEL R88, R55, -INF , P3 ;  /* 0xff80000037587808 */ /* 0x001fc40001800000 */
[----:B------:R-:W-:Y:S02]  /*3390*/  FMNMX.FTZ R27, R86, R27, !PT ;  /* 0x0000001b561b7209 */ /* 0x000fe40007810000 */
[----:B------:R-:W-:Y:S02]  /*33a0*/  ISETP.GT.AND P3, PT, R25, 0x41, PT ;  /* 0x000000411900780c */ /* 0x000fe40003f64270 */
[----:B------:R-:W-:Y:S01]  /*33b0*/  FSEL R90, R61, -INF , P4 ;  /* 0xff8000003d5a7808 */ /* 0x000fe20002000000 */
[----:B------:R-:W0:Y:S01]  /*33c0*/  MUFU.TANH R67, R67 ;  /* 0x0000004300437308 */ /* 0x000e220000002400 */
[----:B------:R-:W-:Y:S02]  /*33d0*/  FMNMX.FTZ R27, R88, R27, !PT ;  /* 0x0000001b581b7209 */ /* 0x000fe40007810000 */
[----:B------:R-:W-:Y:S02]  /*33e0*/  ISETP.GT.AND P4, PT, R25, 0x48, PT ;  /* 0x000000481900780c */ /* 0x000fe40003f84270 */
[----:B----4-:R-:W-:-:S02]  /*33f0*/  FSEL R92, R59, -INF , P3 ;  /* 0xff8000003b5c7808 */ /* 0x010fc40001800000 */
[----:B------:R-:W-:Y:S01]  /*3400*/  FMNMX.FTZ R27, R90, R27, !PT ;  /* 0x0000001b5a1b7209 */ /* 0x000fe20007810000 */
[----:B------:R2:W-:Y:S01]  /*3410*/  MUFU.EX2 R21, R33 ;  /* 0x0000002100157308 */ /* 0x0005e20000000800 */
[C---:B------:R-:W-:Y:S02]  /*3420*/  ISETP.GT.AND P3, PT, R25.reuse, 0x49, PT ;  /* 0x000000491900780c */ /* 0x040fe40003f64270 */
[----:B------:R-:W-:Y:S02]  /*3430*/  FSEL R98, R98, -INF , P4 ;  /* 0xff80000062627808 */ /* 0x000fe40002000000 */
[----:B------:R-:W-:Y:S02]  /*3440*/  FMNMX.FTZ R27, R92, R27, !PT ;  /* 0x0000001b5c1b7209 */ /* 0x000fe40007810000 */
[----:B------:R-:W-:Y:S01]  /*3450*/  ISETP.GT.AND P4, PT, R25, 0x50, PT ;  /* 0x000000501900780c */ /* 0x000fe20003f84270 */
[----:B------:R-:W3:Y:S01]  /*3460*/  MUFU.TANH R71, R71 ;  /* 0x0000004700477308 */ /* 0x000ee20000002400 */
[----:B--2---:R-:W-:Y:S01]  /*3470*/  FFMA.FTZ R33, R94, R13, -R37 ;  /* 0x0000000d5e217223 */ /* 0x004fe20000010825 */
[----:B-1----:R-:W-:-:S02]  /*3480*/  FSEL R94, R63, -INF , P3 ;  /* 0xff8000003f5e7808 */ /* 0x002fc40001800000 */
[----:B------:R-:W-:Y:S02]  /*3490*/  FMNMX.FTZ R27, R98, R27, !PT ;  /* 0x0000001b621b7209 */ /* 0x000fe40007810000 */
[C---:B------:R-:W-:Y:S02]  /*34a0*/  ISETP.GT.AND P3, PT, R25.reuse, 0x51, PT ;  /* 0x000000511900780c */ /* 0x040fe40003f64270 */
[----:B------:R-:W-:Y:S01]  /*34b0*/  FSEL R100, R100, -INF , P4 ;  /* 0xff80000064647808 */ /* 0x000fe20002000000 */
[----:B------:R-:W1:Y:S01]  /*34c0*/  MUFU.TANH R75, R75 ;  /* 0x0000004b004b7308 */ /* 0x000e620000002400 */
[----:B------:R-:W-:Y:S02]  /*34d0*/  FMNMX.FTZ R27, R94, R27, !PT ;  /* 0x0000001b5e1b7209 */ /* 0x000fe40007810000 */
[----:B------:R-:W-:Y:S02]  /*34e0*/  ISETP.GT.AND P4, PT, R25, 0x58, PT ;  /* 0x000000581900780c */ /* 0x000fe40003f84270 */
[----:B0-----:R-:W-:-:S02]  /*34f0*/  FSEL R96, R67, -INF , P3 ;  /* 0xff80000043607808 */ /* 0x001fc40001800000 */
[----:B------:R-:W-:Y:S01]  /*3500*/  FMNMX.FTZ R27, R100, R27, !PT ;  /* 0x0000001b641b7209 */ /* 0x000fe20007810000 */
[----:B------:R0:W-:Y:S01]  /*3510*/  MUFU.EX2 R112, R33 ;  /* 0x0000002100707308 */ /* 0x0001e20000000800 */
[C---:B------:R-:W-:Y:S02]  /*3520*/  ISETP.GT.AND P3, PT, R25.reuse, 0x59, PT ;  /* 0x000000591900780c */ /* 0x040fe40003f64270 */
[----:B------:R-:W-:Y:S02]  /*3530*/  FSEL R102, R102, -INF , P4 ;  /* 0xff80000066667808 */ /* 0x000fe40002000000 */
[----:B------:R-:W-:Y:S02]  /*3540*/  FMNMX.FTZ R27, R96, R27, !PT ;  /* 0x0000001b601b7209 */ /* 0x000fe40007810000 */
[----:B------:R-:W-:Y:S01]  /*3550*/  ISETP.GT.AND P4, PT, R25, 0x60, PT ;  /* 0x000000601900780c */ /* 0x000fe20003f84270 */
[----:B------:R-:W2:Y:S01]  /*3560*/  MUFU.TANH R79, R79 ;  /* 0x0000004f004f7308 */ /* 0x000ea20000002400 */
[----:B0-----:R-:W-:Y:S01]  /*3570*/  FFMA.FTZ R33, R64, R13, -R37 ;  /* 0x0000000d40217223 */ /* 0x001fe20000010825 */
[----:B---3--:R-:W-:-:S02]  /*3580*/  FSEL R64, R71, -INF , P3 ;  /* 0xff80000047407808 */ /* 0x008fc40001800000 */
[----:B------:R-:W-:Y:S02]  /*3590*/  FMNMX.FTZ R27, R102, R27, !PT ;  /* 0x0000001b661b7209 */ /* 0x000fe40007810000 */
[C---:B------:R-:W-:Y:S02]  /*35a0*/  ISETP.GT.AND P3, PT, R25.reuse, 0x61, PT ;  /* 0x000000611900780c */ /* 0x040fe40003f64270 */
[----:B------:R-:W-:Y:S01]  /*35b0*/  FSEL R104, R104, -INF , P4 ;  /* 0xff80000068687808 */ /* 0x000fe20002000000 */
[----:B------:R-:W0:Y:S01]  /*35c0*/  MUFU.TANH R83, R83 ;  /* 0x0000005300537308 */ /* 0x000e220000002400 */
[----:B------:R-:W-:Y:S02]  /*35d0*/  FMNMX.FTZ R27, R64, R27, !PT ;  /* 0x0000001b401b7209 */ /* 0x000fe40007810000 */
[----:B------:R-:W-:Y:S02]  /*35e0*/  ISETP.GT.AND P4, PT, R25, 0x68, PT ;  /* 0x000000681900780c */ /* 0x000fe40003f84270 */
[----:B-1----:R-:W-:-:S02]  /*35f0*/  FSEL R60, R75, -INF , P3 ;  /* 0xff8000004b3c7808 */ /* 0x002fc40001800000 */
[----:B------:R-:W-:Y:S01]  /*3600*/  FMNMX.FTZ R27, R104, R27, !PT ;  /* 0x0000001b681b7209 */ /* 0x000fe20007810000 */
[----:B------:R-:W1:Y:S01]  /*3610*/  MUFU.TANH R87, R87 ;  /* 0x0000005700577308 */ /* 0x000e620000002400 */
[C---:B------:R-:W-:Y:S02]  /*3620*/  ISETP.GT.AND P3, PT, R25.reuse, 0x69, PT ;  /* 0x000000691900780c */ /* 0x040fe40003f64270 */
[----:B------:R-:W-:Y:S02]  /*3630*/  FSEL R106, R106, -INF , P4 ;  /* 0xff8000006a6a7808 */ /* 0x000fe40002000000 */
[----:B------:R-:W-:Y:S02]  /*3640*/  FMNMX.FTZ R27, R60, R27, !PT ;  /* 0x0000001b3c1b7209 */ /* 0x000fe40007810000 */
[----:B------:R-:W-:Y:S01]  /*3650*/  ISETP.GT.AND P4, PT, R25, 0x70, PT ;  /* 0x000000701900780c */ /* 0x000fe20003f84270 */
[----:B------:R3:W-:Y:S01]  /*3660*/  MUFU.EX2 R114, R41 ;  /* 0x0000002900727308 */ /* 0x0007e20000000800 */
[----:B--2---:R-:W-:-:S02]  /*3670*/  FSEL R56, R79, -INF , P3 ;  /* 0xff8000004f387808 */ /* 0x004fc40001800000 */
[----:B------:R-:W-:Y:S02]  /*3680*/  FMNMX.FTZ R27, R106, R27, !PT ;  /* 0x0000001b6a1b7209 */ /* 0x000fe40007810000 */
[C---:B------:R-:W-:Y:S02]  /*3690*/  ISETP.GT.AND P3, PT, R25.reuse, 0x71, PT ;  /* 0x000000711900780c */ /* 0x040fe40003f64270 */
[----:B------:R-:W-:Y:S01]  /*36a0*/  FSEL R108, R108, -INF , P4 ;  /* 0xff8000006c6c7808 */ /* 0x000fe20002000000 */
[----:B------:R-:W-:Y:S01]  /*36b0*/  MUFU.EX2 R49, R36 ;  /* 0x0000002400317308 */ /* 0x000fe20000000800 */
[----:B------:R-:W-:Y:S01]  /*36c0*/  FMNMX.FTZ R27, R56, R27, !PT ;  /* 0x0000001b381b7209 */ /* 0x000fe20007810000 */
[----:B---3--:R-:W-:Y:S01]  /*36d0*/  FFMA.FTZ R41, R20, R13, -R37 ;  /* 0x0000000d14297223 */ /* 0x008fe20000010825 */
[----:B------:R-:W-:Y:S02]  /*36e0*/  ISETP.GT.AND P4, PT, R25, 0x78, PT ;  /* 0x000000781900780c */ /* 0x000fe40003f84270 */
[----:B0-----:R-:W-:-:S02]  /*36f0*/  FSEL R52, R83, -INF , P3 ;  /* 0xff80000053347808 */ /* 0x001fc40001800000 */
[----:B------:R-:W-:Y:S01]  /*3700*/  FMNMX.FTZ R27, R108, R27, !PT ;  /* 0x0000001b6c1b7209 */ /* 0x000fe20007810000 */
[----:B------:R0:W-:Y:S01]  /*3710*/  MUFU.EX2 R118, R28 ;  /* 0x0000001c00767308 */ /* 0x0001e20000000800 */
[----:B------:R-:W-:Y:S01]  /*3720*/  ISETP.GT.AND P3, PT, R25, 0x79, PT ;  /* 0x000000791900780c */ /* 0x000fe20003f64270 */
[--C-:B------:R-:W-:Y:S01]  /*3730*/  FFMA.FTZ R25, R32, R13, -R37.reuse ;  /* 0x0000000d20197223 */ /* 0x100fe20000010825 */
[----:B------:R-:W-:Y:S02]  /*3740*/  FSEL R110, R110, -INF , P4 ;  /* 0xff8000006e6e7808 */ /* 0x000fe40002000000 */
[----:B------:R-:W-:Y:S02]  /*3750*/  FMNMX.FTZ R27, R52, R27, !PT ;  /* 0x0000001b341b7209 */ /* 0x000fe40007810000 */
[----:B-1----:R-:W-:Y:S01]  /*3760*/  FSEL R32, R87, -INF , P3 ;  /* 0xff80000057207808 */ /* 0x002fe20001800000 */
[----:B------:R-:W-:Y:S01]  /*3770*/  MUFU.EX2 R116, R25 ;  /* 0x0000001900747308 */ /* 0x000fe20000000800 */
[----:B------:R-:W-:Y:S01]  /*3780*/  FMNMX.FTZ R27, R110, R27, !PT ;  /* 0x0000001b6e1b7209 */ /* 0x000fe20007810000 */
[----:B0-----:R-:W-:-:S03]  /*3790*/  FFMA.FTZ R28, R46, R13, -R37 ;  /* 0x0000000d2e1c7223 */ /* 0x001fc60000010825 */
[----:B------:R-:W-:-:S03]  /*37a0*/  FMNMX.FTZ R27, R32, R27, !PT ;  /* 0x0000001b201b7209 */ /* 0x000fc60007810000 */
[----:B------:R-:W-:Y:S02]  /*37b0*/  MUFU.EX2 R2, R2 ;  /* 0x0000000200027308 */ /* 0x000fe40000000800 */
[----:B------:R-:W0:Y:S06]  /*37c0*/  SHFL.BFLY PT, R20, R27, 0x2, 0x1f ;  /* 0x0c401f001b147f89 */ /* 0x000e2c00000e0000 */
[----:B------:R-:W1:Y:S08]  /*37d0*/  MUFU.EX2 R9, R9 ;  /* 0x0000000900097308 */ /* 0x000e700000000800 */
[----:B------:R-:W-:Y:S08]  /*37e0*/  MUFU.EX2 R4, R4 ;  /* 0x0000000400047308 */ /* 0x000ff00000000800 */
[----:B------:R-:W2:Y:S01]  /*37f0*/  MUFU.EX2 R11, R11 ;  /* 0x0000000b000b7308 */ /* 0x000ea20000000800 */
[----:B-1----:R-:W-:Y:S01]  /*3800*/  FADD.FTZ R67, R2, R9 ;  /* 0x0000000902437221 */ /* 0x002fe20000010000 */
[----:B0-----:R-:W-:Y:S01]  /*3810*/  FMNMX.FTZ R24, R27, R20, !PT ;  /* 0x000000141b187209 */ /* 0x001fe20007810000 */
[-CC-:B------:R-:W-:Y:S01]  /*3820*/  FFMA.FTZ R20, R44, R13.reuse, -R37.reuse ;  /* 0x0000000d2c147223 */ /* 0x180fe20000010825 */
[----:B------:R-:W-:Y:S01]  /*3830*/  FFMA.FTZ R27, R26, R13, -R37 ;  /* 0x0000000d1a1b7223 */ /* 0x000fe20000010825 */
[----:B------:R-:W-:-:S02]  /*3840*/  IMAD.U32 R26, RZ, RZ, UR36 ;  /* 0x00000024ff1a7e24 */ /* 0x000fc4000f8e00ff */
[----:B------:R-:W0:Y:S01]  /*3850*/  SHFL.BFLY PT, R25, R24, 0x1, 0x1f ;  /* 0x0c201f0018197f89 */ /* 0x000e2200000e0000 */
[----:B------:R-:W1:Y:S01]  /*3860*/  MUFU.EX2 R10, R10 ;  /* 0x0000000a000a7308 */ /* 0x000e620000000800 */
[----:B------:R-:W-:-:S05]  /*3870*/  @!P0 VIADD R26, R26, 0x38840 ;  /* 0x000388401a1a8836 */ /* 0x000fca0000000000 */
[----:B------:R-:W-:Y:S02]  /*3880*/  @!P0 PRMT R26, RZ, 0x654, R26 ;  /* 0x00000654ff1a8816 */ /* 0x000fe4000000001a */
[----:B------:R-:W-:Y:S01]  /*3890*/  MUFU.EX2 R12, R12 ;  /* 0x0000000c000c7308 */ /* 0x000fe20000000800 */
[----:B--2---:R-:W-:Y:S01]  /*38a0*/  F2FP.SATFINITE.E4M3.F32.PACK_AB_MERGE_C R228, R11, R4, RZ ;  /* 0x000000040be4723e */ /* 0x004fe200048070ff */
[----:B------:R2:W-:Y:S03]  /*38b0*/  @!P0 SYNCS.ARRIVE.TRANS64.RED.A1T0 RZ, [R26+URZ], RZ ;  /* 0x000000ff1aff89a7 */ /* 0x0005e6000810043f */
[----:B------:R-:W-:-:S03]  /*38c0*/  F2FP.SATFINITE.E4M3.F32.PACK_AB_MERGE_C R228, R9, R2, R228 ;  /* 0x0000000209e4723e */ /* 0x000fc600048070e4 */
[----:B------:R-:W3:Y:S01]  /*38d0*/  MUFU.EX2 R29, R29 ;  /* 0x0000001d001d7308 */ /* 0x000ee20000000800 */
[----:B--2---:R-:W-:-:S04]  /*38e0*/  FADD.FTZ R26, R4, R67 ;  /* 0x00000043041a7221 */ /* 0x004fc80000010000 */
[----:B------:R-:W-:Y:S01]  /*38f0*/  FADD.FTZ R71, R11, R26 ;  /* 0x0000001a0b477221 */ /* 0x000fe20000010000 */
[----:B0-----:R-:W-:Y:S01]  /*3900*/  FMNMX.FTZ R180, R24, R25, !PT ;  /* 0x0000001918b47209 */ /* 0x001fe20007810000 */
[-C--:B------:R-:W-:Y:S01]  /*3910*/  FFMA.FTZ R24, R40, R13.reuse, -R37 ;  /* 0x0000000d28187223 */ /* 0x080fe20000010825 */
[----:B------:R-:W0:Y:S02]  /*3920*/  MUFU.EX2 R14, R14 ;  /* 0x0000000e000e7308 */ /* 0x000e240000000800 */
[C---:B------:R-:W-:Y:S01]  /*3930*/  FSETP.NEU.FTZ.AND P3, PT, R180.reuse, -INF , PT ;  /* 0xff800000b400780b */ /* 0x040fe20003f7d000 */
[----:B------:R-:W-:-:S05]  /*3940*/  FFMA.FTZ R36, R180, R13, -8 ;  /* 0xc1000000b4247423 */ /* 0x000fca000001000d */
[----:B------:R-:W-:Y:S01]  /*3950*/  FSEL R37, R36, RZ, P3 ;  /* 0x000000ff24257208 */ /* 0x000fe20001800000 */
[----:B-1----:R-:W-:Y:S01]  /*3960*/  FADD.FTZ R36, R10, R71 ;  /* 0x000000470a247221 */ /* 0x002fe20000010000 */
[----:B------:R-:W-:Y:S01]  /*3970*/  MUFU.EX2 R31, R31 ;  /* 0x0000001f001f7308 */ /* 0x000fe20000000800 */
[----:B---3--:R-:W-:Y:S02]  /*3980*/  F2FP.SATFINITE.E4M3.F32.PACK_AB_MERGE_C R230, R29, R12, RZ ;  /* 0x0000000c1de6723e */ /* 0x008fe400048070ff */
[-CC-:B------:R-:W-:Y:S01]  /*3990*/  FFMA.FTZ R54, R54, R13.reuse, -R37.reuse ;  /* 0x0000000d36367223 */ /* 0x180fe20000010825 */
[-CC-:B------:R-:W-:Y:S01]  /*39a0*/  FFMA.FTZ R35, R35, R13.reuse, -R37.reuse ;  /* 0x0000000d23237223 */ /* 0x180fe20000010825 */
[-CC-:B------:R-:W-:Y:S01]  /*39b0*/  FFMA.FTZ R58, R58, R13.reuse, -R37.reuse ;  /* 0x0000000d3a3a7223 */ /* 0x180fe20000010825 */
[-CC-:B------:R-:W-:Y:S01]  /*39c0*/  FFMA.FTZ R62, R62, R13.reuse, -R37.reuse ;  /* 0x0000000d3e3e7223 */ /* 0x180fe20000010825 */
[-CC-:B------:R-:W-:Y:S01]  /*39d0*/  FFMA.FTZ R66, R66, R13.reuse, -R37.reuse ;  /* 0x0000000d42427223 */ /* 0x180fe20000010825 */
[-CC-:B------:R-:W-:Y:S01]  /*39e0*/  FFMA.FTZ R68, R68, R13.reuse, -R37.reuse ;  /* 0x0000000d44447223 */ /* 0x180fe20000010825 */
[----:B------:R-:W-:Y:S01]  /*39f0*/  MUFU.EX2 R54, R54 ;  /* 0x0000003600367308 */ /* 0x000fe20000000800 */
[-CC-:B------:R-:W-:Y:S01]  /*3a00*/  FFMA.FTZ R70, R70, R13.reuse, -R37.reuse ;  /* 0x0000000d46467223 */ /* 0x180fe20000010825 */
[-CC-:B------:R-:W-:Y:S01]  /*3a10*/  FFMA.FTZ R72, R72, R13.reuse, -R37.reuse ;  /* 0x0000000d48487223 */ /* 0x180fe20000010825 */
[-CC-:B------:R-:W-:Y:S01]  /*3a20*/  FFMA.FTZ R74, R74, R13.reuse, -R37.reuse ;  /* 0x0000000d4a4a7223 */ /* 0x180fe20000010825 */
[-CC-:B------:R-:W-:Y:S01]  /*3a30*/  FFMA.FTZ R76, R76, R13.reuse, -R37.reuse ;  /* 0x0000000d4c4c7223 */ /* 0x180fe20000010825 */
[----:B------:R-:W-:Y:S01]  /*3a40*/  FADD.FTZ R71, R15, R36 ;  /* 0x000000240f477221 */ /* 0x000fe20000010000 */
[-CC-:B------:R-:W-:Y:S01]  /*3a50*/  FFMA.FTZ R78, R78, R13.reuse, -R37.reuse ;  /* 0x0000000d4e4e7223 */ /* 0x180fe20000010825 */
[-C--:B------:R-:W-:Y:S01]  /*3a60*/  FFMA.FTZ R80, R80, R13.reuse, -R37 ;  /* 0x0000000d50507223 */ /* 0x080fe20000010825 */
[----:B------:R-:W1:Y:S01]  /*3a70*/  MUFU.EX2 R35, R35 ;  /* 0x0000002300237308 */ /* 0x000e620000000800 */
[----:B------:R-:W-:Y:S01]  /*3a80*/  FADD.FTZ R36, R12, R71 ;  /* 0x000000470c247221 */ /* 0x000fe20000010000 */
[-CC-:B------:R-:W-:Y:S01]  /*3a90*/  FFMA.FTZ R82, R82, R13.reuse, -R37.reuse ;  /* 0x0000000d52527223 */ /* 0x180fe20000010825 */
[-CC-:B------:R-:W-:Y:S01]  /*3aa0*/  FFMA.FTZ R84, R84, R13.reuse, -R37.reuse ;  /* 0x0000000d54547223 */ /* 0x180fe20000010825 */
[-CC-:B------:R-:W-:Y:S01]  /*3ab0*/  FFMA.FTZ R86, R86, R13.reuse, -R37.reuse ;  /* 0x0000000d56567223 */ /* 0x180fe20000010825 */
[----:B------:R-:W-:Y:S01]  /*3ac0*/  FADD.FTZ R73, R29, R36 ;  /* 0x000000241d497221 */ /* 0x000fe20000010000 */
[-CC-:B------:R-:W-:Y:S01]  /*3ad0*/  FFMA.FTZ R88, R88, R13.reuse, -R37.reuse ;  /* 0x0000000d58587223 */ /* 0x180fe20000010825 */
[-C--:B------:R-:W-:Y:S01]  /*3ae0*/  FFMA.FTZ R90, R90, R13.reuse, -R37 ;  /* 0x0000000d5a5a7223 */ /* 0x080fe20000010825 */
[----:B------:R-:W2:Y:S01]  /*3af0*/  MUFU.EX2 R58, R58 ;  /* 0x0000003a003a7308 */ /* 0x000ea20000000800 */
[----:B0-----:R-:W-:Y:S01]  /*3b00*/  FADD.FTZ R36, R14, R73 ;  /* 0x000000490e247221 */ /* 0x001fe20000010000 */
[-CC-:B------:R-:W-:Y:S01]  /*3b10*/  FFMA.FTZ R92, R92, R13.reuse, -R37.reuse ;  /* 0x0000000d5c5c7223 */ /* 0x180fe20000010825 */
[-CC-:B------:R-:W-:Y:S01]  /*3b20*/  FFMA.FTZ R98, R98, R13.reuse, -R37.reuse ;  /* 0x0000000d62627223 */ /* 0x180fe20000010825 */
[-CC-:B------:R-:W-:Y:S01]  /*3b30*/  FFMA.FTZ R94, R94, R13.reuse, -R37.reuse ;  /* 0x0000000d5e5e7223 */ /* 0x180fe20000010825 */
[----:B------:R-:W-:Y:S01]  /*3b40*/  FADD.FTZ R36, R21, R36 ;  /* 0x0000002415247221 */ /* 0x000fe20000010000 */
[-CC-:B------:R-:W-:Y:S01]  /*3b50*/  FFMA.FTZ R100, R100, R13.reuse, -R37.reuse ;  /* 0x0000000d64647223 */ /* 0x180fe20000010825 */
[-C--:B------:R-:W-:Y:S01]  /*3b60*/  FFMA.FTZ R96, R96, R13.reuse, -R37 ;  /* 0x0000000d60607223 */ /* 0x080fe20000010825 */
[----:B------:R-:W0:Y:S01]  /*3b70*/  MUFU.EX2 R53, R62 ;  /* 0x0000003e00357308 */ /* 0x000e220000000800 */
[----:B-1----:R-:W-:Y:S01]  /*3b80*/  FADD.FTZ R69, R54, R35 ;  /* 0x0000002336457221 */ /* 0x002fe20000010000 */
[-CC-:B------:R-:W-:Y:S01]  /*3b90*/  FFMA.FTZ R102, R102, R13.reuse, -R37.reuse ;  /* 0x0000000d66667223 */ /* 0x180fe20000010825 */
[-CC-:B------:R-:W-:Y:S01]  /*3ba0*/  FFMA.FTZ R64, R64, R13.reuse, -R37.reuse ;  /* 0x0000000d40407223 */ /* 0x180fe20000010825 */
[-CC-:B------:R-:W-:Y:S01]  /*3bb0*/  FFMA.FTZ R104, R104, R13.reuse, -R37.reuse ;  /* 0x0000000d68687223 */ /* 0x180fe20000010825 */
[-CC-:B------:R-:W-:Y:S01]  /*3bc0*/  FFMA.FTZ R60, R60, R13.reuse, -R37.reuse ;  /* 0x0000000d3c3c7223 */ /* 0x180fe20000010825 */
[-CC-:B------:R-:W-:Y:S01]  /*3bd0*/  FFMA.FTZ R106, R106, R13.reuse, -R37.reuse ;  /* 0x0000000d6a6a7223 */ /* 0x180fe20000010825 */
[-C--:B------:R-:W-:Y:S01]  /*3be0*/  FFMA.FTZ R56, R56, R13.reuse, -R37 ;  /* 0x0000000d38387223 */ /* 0x080fe20000010825 */
[----:B------:R-:W1:Y:S01]  /*3bf0*/  MUFU.EX2 R66, R66 ;  /* 0x0000004200427308 */ /* 0x000e620000000800 */
[----:B--2---:R-:W-:Y:S01]  /*3c00*/  FADD.FTZ R26, R58, R69 ;  /* 0x000000453a1a7221 */ /* 0x004fe20000010000 */
[-CC-:B------:R-:W-:Y:S01]  /*3c10*/  FFMA.FTZ R108, R108, R13.reuse, -R37.reuse ;  /* 0x0000000d6c6c7223 */ /* 0x180fe20000010825 */
[-CC-:B------:R-:W-:Y:S01]  /*3c20*/  FFMA.FTZ R52, R52, R13.reuse, -R37.reuse ;  /* 0x0000000d34347223 */ /* 0x180fe20000010825 */
[-CC-:B------:R-:W-:Y:S01]  /*3c30*/  FFMA.FTZ R110, R110, R13.reuse, -R37.reuse ;  /* 0x0000000d6e6e7223 */ /* 0x180fe20000010825 */
[----:B------:R-:W-:Y:S01]  /*3c40*/  FFMA.FTZ R32, R32, R13, -R37 ;  /* 0x0000000d20207223 */ /* 0x000fe20000010825 */
[----:B------:R-:W-:-:S02]  /*3c50*/  F2FP.SATFINITE.E4M3.F32.PACK_AB_MERGE_C R230, R15, R10, R230 ;  /* 0x0000000a0fe6723e */ /* 0x000fc400048070e6 */
[----:B------:R-:W2:Y:S01]  /*3c60*/  MUFU.EX2 R231, R68 ;  /* 0x0000004400e77308 */ /* 0x000ea20000000800 */
[C---:B0-----:R-:W-:Y:S01]  /*3c70*/  FADD.FTZ R69, R53.reuse, R26 ;  /* 0x0000001a35457221 */ /* 0x041fe20000010000 */
[----:B------:R-:W-:Y:S02]  /*3c80*/  F2FP.SATFINITE.E4M3.F32.PACK_AB_MERGE_C R224, R112, R31, RZ ;  /* 0x0000001f70e0723e */ /* 0x000fe400048070ff */
[----:B------:R-:W-:Y:S02]  /*3c90*/  F2FP.SATFINITE.E4M3.F32.PACK_AB_MERGE_C R229, R53, R58, RZ ;  /* 0x0000003a35e5723e */ /* 0x000fe400048070ff */
[----:B------:R-:W-:Y:S02]  /*3ca0*/  F2FP.SATFINITE.E4M3.F32.PACK_AB_MERGE_C R224, R21, R14, R224 ;  /* 0x0000000e15e0723e */ /* 0x000fe400048070e0 */
[----:B------:R-:W0:Y:S01]  /*3cb0*/  MUFU.EX2 R70, R70 ;  /* 0x0000004600467308 */ /* 0x000e220000000800 */
[----:B-1----:R-:W-:Y:S01]  /*3cc0*/  FADD.FTZ R26, R66, R69 ;  /* 0x00000045421a7221 */ /* 0x002fe20000010000 */
[----:B------:R-:W-:-:S06]  /*3cd0*/  F2FP.SATFINITE.E4M3.F32.PACK_AB_MERGE_C R229, R35, R54, R229 ;  /* 0x0000003623e5723e */ /* 0x000fcc00048070e5 */
[----:B------:R1:W3:Y:S01]  /*3ce0*/  MUFU.EX2 R55, R72 ;  /* 0x0000004800377308 */ /* 0x0002e20000000800 */
[----:B--2---:R-:W-:-:S07]  /*3cf0*/  FADD.FTZ R71, R231, R26 ;  /* 0x0000001ae7477221 */ /* 0x004fce0000010000 */
[----:B------:R-:W2:Y:S01]  /*3d00*/  MUFU.EX2 R74, R74 ;  /* 0x0000004a004a7308 */ /* 0x000ea20000000800 */
[----:B0-----:R-:W-:Y:S01]  /*3d10*/  FADD.FTZ R26, R70, R71 ;  /* 0x00000047461a7221 */ /* 0x001fe20000010000 */
[----:B-1----:R-:W-:-:S06]  /*3d20*/  CS2R R72, SRZ ;  /* 0x0000000000487805 */ /* 0x002fcc000001ff00 */
[----:B------:R0:W1:Y:S01]  /*3d30*/  MUFU.EX2 R57, R76 ;  /* 0x0000004c00397308 */ /* 0x0000620000000800 */
[C---:B---3--:R-:W-:Y:S01]  /*3d40*/  FADD.FTZ R71, R55.reuse, R26 ;  /* 0x0000001a37477221 */ /* 0x048fe20000010000 */
[----:B------:R-:W-:-:S04]  /*3d50*/  F2FP.SATFINITE.E4M3.F32.PACK_AB_MERGE_C R55, R55, R70, RZ ;  /* 0x000000463737723e */ /* 0x000fc800048070ff */
[----:B------:R-:W-:Y:S02]  /*3d60*/  F2FP.SATFINITE.E4M3.F32.PACK_AB_MERGE_C R231, R231, R66, R55 ;  /* 0x00000042e7e7723e */ /* 0x000fe40004807037 */
[----:B------:R-:W-:Y:S01]  /*3d70*/  CS2R R54, SRZ ;  /* 0x0000000000367805 */ /* 0x000fe2000001ff00 */
[----:B------:R-:W3:Y:S01]  /*3d80*/  MUFU.EX2 R78, R78 ;  /* 0x0000004e004e7308 */ /* 0x000ee20000000800 */
[----:B--2---:R-:W-:Y:S01]  /*3d90*/  FADD.FTZ R26, R74, R71 ;  /* 0x000000474a1a7221 */ /* 0x004fe20000010000 */
[----:B------:R-:W-:Y:S01]  /*3da0*/  FADD.FTZ R71, R31, R36 ;  /* 0x000000241f477221 */ /* 0x000fe20000010000 */
[----:B0-----:R-:W-:Y:S01]  /*3db0*/  CS2R R76, SRZ ;  /* 0x00000000004c7805 */ /* 0x001fe2000001ff00 */
[----:B------:R-:W0:Y:S02]  /*3dc0*/  @P2 LDC R31, c[0x0][0x44c] ;  /* 0x00011300ff1f2b82 */ /* 0x000e240000000800 */
[----:B------:R-:W-:Y:S01]  /*3dd0*/  FADD.FTZ R71, R112, R71 ;  /* 0x0000004770477221 */ /* 0x000fe20000010000 */
[----:B------:R-:W-:Y:S01]  /*3de0*/  CS2R R112, SRZ ;  /* 0x0000000000707805 */ /* 0x000fe2000001ff00 */
[----:B------:R-:W2:Y:S01]  /*3df0*/  MUFU.EX2 R226, R226 ;  /* 0x000000e200e27308 */ /* 0x000ea20000000800 */
[----:B-1----:R-:W-:-:S07]  /*3e00*/  FADD.FTZ R37, R57, R26 ;  /* 0x0000001a39257221 */ /* 0x002fce0000010000 */
[----:B------:R1:W4:Y:S01]  /*3e10*/  MUFU.EX2 R59, R80 ;  /* 0x00000050003b7308 */ /* 0x0003220000000800 */
[----:B---3--:R-:W-:Y:S01]  /*3e20*/  FADD.FTZ R4, R78, R37 ;  /* 0x000000254e047221 */ /* 0x008fe20000010000 */
[----:B------:R-:W-:-:S06]  /*3e30*/  CS2R R36, SRZ ;  /* 0x0000000000247805 */ /* 0x000fcc000001ff00 */
[----:B------:R-:W3:Y:S01]  /*3e40*/  MUFU.EX2 R33, R33 ;  /* 0x0000002100217308 */ /* 0x000ee20000000800 */
[----:B--2---:R-:W-:Y:S01]  /*3e50*/  FADD.FTZ R12, R226, R71 ;  /* 0x00000047e20c7221 */ /* 0x004fe20000010000 */
[----:B------:R-:W-:Y:S02]  /*3e60*/  CS2R R70, SRZ ;  /* 0x0000000000467805 */ /* 0x000fe4000001ff00 */
[----:B-1----:R-:W-:Y:S01]  /*3e70*/  CS2R R80, SRZ ;  /* 0x0000000000507805 */ /* 0x002fe2000001ff00 */
[----:B0-----:R-:W-:-:S03]  /*3e80*/  @P2 IMAD.HI.U32 R10, R22, R31, RZ ;  /* 0x0000001f160a2227 */ /* 0x001fc600078e00ff */
[----:B------:R-:W0:Y:S01]  /*3e90*/  MUFU.EX2 R82, R82 ;  /* 0x0000005200527308 */ /* 0x000e220000000800 */
[C---:B----4-:R-:W-:Y:S01]  /*3ea0*/  FADD.FTZ R9, R59.reuse, R4 ;  /* 0x000000043b097221 */ /* 0x050fe20000010000 */
[----:B------:R-:W-:Y:S02]  /*3eb0*/  F2FP.SATFINITE.E4M3.F32.PACK_AB_MERGE_C R59, R59, R78, RZ ;  /* 0x0000004e3b3b723e */ /* 0x000fe400048070ff */
[----:B------:R-:W-:Y:S02]  /*3ec0*/  CS2R R78, SRZ ;  /* 0x00000000004e7805 */ /* 0x000fe4000001ff00 */
[----:B------:R-:W-:Y:S02]  /*3ed0*/  F2FP.SATFINITE.E4M3.F32.PACK_AB_MERGE_C R225, R57, R74, R59 ;  /* 0x0000004a39e1723e */ /* 0x000fe4000480703b */
[----:B------:R-:W-:Y:S01]  /*3ee0*/  CS2R R58, SRZ ;  /* 0x00000000003a7805 */ /* 0x000fe2000001ff00 */
[----:B------:R-:W1:Y:S01]  /*3ef0*/  MUFU.EX2 R39, R39 ;  /* 0x0000002700277308 */ /* 0x000e620000000800 */
[----:B---3--:R-:W-:Y:S01]  /*3f00*/  FADD.FTZ R12, R33, R12 ;  /* 0x0000000c210c7221 */ /* 0x008fe20000010000 */
[----:B------:R-:W-:-:S06]  /*3f10*/  CS2R R74, SRZ ;  /* 0x00000000004a7805 */ /* 0x000fcc000001ff00 */
[----:B------:R2:W3:Y:S01]  /*3f20*/  MUFU.EX2 R61, R84 ;  /* 0x00000054003d7308 */ /* 0x0004e20000000800 */
[----:B0-----:R-:W-:-:S07]  /*3f30*/  FADD.FTZ R2, R82, R9 ;  /* 0x0000000952027221 */ /* 0x001fce0000010000 */
[----:B------:R-:W0:Y:S01]  /*3f40*/  MUFU.EX2 R86, R86 ;  /* 0x0000005600567308 */ /* 0x000e220000000800 */
[----:B-1----:R-:W-:Y:S01]  /*3f50*/  FADD.FTZ R9, R39, R12 ;  /* 0x0000000c27097221 */ /* 0x002fe20000010000 */
[C---:B------:R-:W-:Y:S01]  /*3f60*/  F2FP.SATFINITE.E4M3.F32.PACK_AB_MERGE_C R39, R114.reuse, R39, RZ ;  /* 0x000000277227723e */ /* 0x040fe200048070ff */
[----:B------:R-:W-:Y:S01]  /*3f70*/  VIADD R12, R23, 0xfffffffe ;  /* 0xfffffffe170c7836 */ /* 0x000fe20000000000 */
[----:B--2---:R-:W-:Y:S01]  /*3f80*/  CS2R R84, SRZ ;  /* 0x0000000000547805 */ /* 0x004fe2000001ff00 */
[----:B------:R-:W-:Y:S01]  /*3f90*/  FADD.FTZ R114, R114, R9 ;  /* 0x0000000972727221 */ /* 0x000fe20000010000 */
[----:B------:R-:W-:Y:S02]  /*3fa0*/  F2FP.SATFINITE.E4M3.F32.PACK_AB_MERGE_C R226, R33, R226, R39 ;  /* 0x000000e221e2723e */ /* 0x000fe40004807027 */
[----:B------:R-:W1:Y:S01]  /*3fb0*/  MUFU.EX2 R41, R41 ;  /* 0x0000002900297308 */ /* 0x000e620000000800 */
[----:B---3--:R-:W-:Y:S01]  /*3fc0*/  FADD.FTZ R15, R61, R2 ;  /* 0x000000023d0f7221 */ /* 0x008fe20000010000 */
[----:B------:R-:W2:Y:S06]  /*3fd0*/  @P2 LDC R33, c[0x0][0x450] ;  /* 0x00011400ff212b82 */ /* 0x000eac0000000800 */
[----:B------:R-:W3:Y:S01]  /*3fe0*/  MUFU.EX2 R43, R43 ;  /* 0x0000002b002b7308 */ /* 0x000ee20000000800 */
[----:B0-----:R-:W-:-:S07]  /*3ff0*/  FADD.FTZ R2, R86, R15 ;  /* 0x0000000f56027221 */ /* 0x001fce0000010000 */
[----:B------:R0:W4:Y:S01]  /*4000*/  MUFU.EX2 R63, R88 ;  /* 0x00000058003f7308 */ /* 0x0001220000000800 */
[----:B-1----:R-:W-:-:S07]  /*4010*/  F2FP.SATFINITE.E4M3.F32.PACK_AB_MERGE_C R220, R118, R41, RZ ;  /* 0x0000002976dc723e */ /* 0x002fce00048070ff */
[----:B------:R-:W1:Y:S01]  /*4020*/  MUFU.EX2 R90, R90 ;  /* 0x0000005a005a7308 */ /* 0x000e620000000800 */
[----:B---3--:R-:W-:Y:S01]  /*4030*/  FADD.FTZ R21, R43, R114 ;  /* 0x000000722b157221 */ /* 0x008fe20000010000 */
[C---:B------:R-:W-:Y:S02]  /*4040*/  F2FP.SATFINITE.E4M3.F32.PACK_AB_MERGE_C R220, R116.reuse, R43, R220 ;  /* 0x0000002b74dc723e */ /* 0x040fe400048070dc */
[----:B0-----:R-:W-:Y:S02]  /*4050*/  CS2R R88, SRZ ;  /* 0x0000000000587805 */ /* 0x001fe4000001ff00 */
[----:B--2---:R-:W-:Y:S01]  /*4060*/  @P2 SHF.R.U32.HI R22, RZ, R33, R10 ;  /* 0x00000021ff162219 */ /* 0x004fe2000001160a */
[----:B------:R-:W-:Y:S01]  /*4070*/  FADD.FTZ R116, R116, R21 ;  /* 0x0000001574747221 */ /* 0x000fe20000010000 */
[----:B------:R-:W-:Y:S01]  /*4080*/  CS2R R114, SRZ ;  /* 0x0000000000727805 */ /* 0x000fe2000001ff00 */
[----:B------:R0:W2:Y:S01]  /*4090*/  MUFU.EX2 R65, R92 ;  /* 0x0000005c00417308 */ /* 0x0000a20000000800 */
[----:B----4-:R-:W-:Y:S01]  /*40a0*/  FADD.FTZ R15, R63, R2 ;  /* 0x000000023f0f7221 */ /* 0x010fe20000010000 */
[----:B------:R-:W-:Y:S01]  /*40b0*/  FADD.FTZ R41, R41, R116 ;  /* 0x0000007429297221 */ /* 0x000fe20000010000 */
[----:B------:R-:W-:-:S02]  /*40c0*/  F2FP.SATFINITE.E4M3.F32.PACK_AB_MERGE_C R63, R63, R86, RZ ;  /* 0x000000563f3f723e */ /* 0x000fc400048070ff */
[----:B------:R-:W-:Y:S02]  /*40d0*/  CS2R R86, SRZ ;  /* 0x0000000000567805 */ /* 0x000fe4000001ff00 */
[----:B------:R-:W-:Y:S01]  /*40e0*/  CS2R R116, SRZ ;  /* 0x0000000000747805 */ /* 0x000fe2000001ff00 */
[----:B------:R-:W-:Y:S01]  /*40f0*/  FADD.FTZ R118, R118, R41 ;  /* 0x0000002976767221 */ /* 0x000fe20000010000 */
[----:B------:R-:W-:Y:S01]  /*4100*/  F2FP.SATFINITE.E4M3.F32.PACK_AB_MERGE_C R227, R61, R82, R63 ;  /* 0x000000523de3723e */ /* 0x000fe2000480703f */
[----:B------:R-:W3:Y:S01]  /*4110*/  MUFU.EX2 R98, R98 ;  /* 0x0000006200627308 */ /* 0x000ee20000000800 */
[----:B-1----:R-:W-:Y:S01]  /*4120*/  FADD.FTZ R2, R90, R15 ;  /* 0x0000000f5a027221 */ /* 0x002fe20000010000 */
[----:B------:R-:W-:Y:S02]  /*4130*/  CS2R R40, SRZ ;  /* 0x0000000000287805 */ /* 0x000fe4000001ff00 */
[----:B------:R-:W-:Y:S02]  /*4140*/  CS2R R62, SRZ ;  /* 0x00000000003e7805 */ /* 0x000fe4000001ff00 */
[----:B------:R-:W-:-:S02]  /*4150*/  CS2R R82, SRZ ;  /* 0x0000000000527805 */ /* 0x000fc4000001ff00 */
[----:B0-----:R-:W-:Y:S01]  /*4160*/  CS2R R92, SRZ ;  /* 0x00000000005c7805 */ /* 0x001fe2000001ff00 */
[----:B------:R-:W0:Y:S01]  /*4170*/  MUFU.EX2 R45, R45 ;  /* 0x0000002d002d7308 */ /* 0x000e220000000800 */
[----:B--2---:R-:W-:-:S07]  /*4180*/  FADD.FTZ R21, R65, R2 ;  /* 0x0000000241157221 */ /* 0x004fce0000010000 */
[----:B------:R1:W2:Y:S01]  /*4190*/  MUFU.EX2 R67, R94 ;  /* 0x0000005e00437308 */ /* 0x0002a20000000800 */
[----:B---3--:R-:W-:-:S07]  /*41a0*/  FADD.FTZ R2, R98, R21 ;  /* 0x0000001562027221 */ /* 0x008fce0000010000 */
[----:B------:R-:W3:Y:S01]  /*41b0*/  MUFU.EX2 R30, R30 ;  /* 0x0000001e001e7308 */ /* 0x000ee20000000800 */
[----:B0-----:R-:W-:Y:S01]  /*41c0*/  FADD.FTZ R29, R45, R118 ;  /* 0x000000762d1d7221 */ /* 0x001fe20000010000 */
[----:B-1----:R-:W-:Y:S02]  /*41d0*/  CS2R R94, SRZ ;  /* 0x00000000005e7805 */ /* 0x002fe4000001ff00 */
[----:B------:R-:W-:-:S04]  /*41e0*/  CS2R R118, SRZ ;  /* 0x0000000000767805 */ /* 0x000fc8000001ff00 */
[----:B------:R-:W0:Y:S01]  /*41f0*/  MUFU.EX2 R100, R100 ;  /* 0x0000006400647308 */ /* 0x000e220000000800 */
[C---:B--2---:R-:W-:Y:S01]  /*4200*/  FADD.FTZ R21, R67.reuse, R2 ;  /* 0x0000000243157221 */ /* 0x044fe20000010000 */
[----:B------:R-:W-:Y:S02]  /*4210*/  F2FP.SATFINITE.E4M3.F32.PACK_AB_MERGE_C R67, R67, R98, RZ ;  /* 0x000000624343723e */ /* 0x000fe400048070ff */
[----:B------:R-:W-:Y:S02]  /*4220*/  CS2R R98, SRZ ;  /* 0x0000000000627805 */ /* 0x000fe4000001ff00 */
[----:B------:R-:W-:Y:S02]  /*4230*/  F2FP.SATFINITE.E4M3.F32.PACK_AB_MERGE_C R221, R65, R90, R67 ;  /* 0x0000005a41dd723e */ /* 0x000fe40004807043 */
[----:B------:R-:W-:Y:S01]  /*4240*/  CS2R R66, SRZ ;  /* 0x0000000000427805 */ /* 0x000fe2000001ff00 */
[----:B------:R-:W-:Y:S01]  /*4250*/  MUFU.EX2 R34, R34 ;  /* 0x0000002200227308 */ /* 0x000fe20000000800 */
[----:B---3--:R-:W-:Y:S01]  /*4260*/  FADD.FTZ R29, R30, R29 ;  /* 0x0000001d1e1d7221 */ /* 0x008fe20000010000 */
[----:B------:R-:W-:-:S06]  /*4270*/  CS2R R90, SRZ ;  /* 0x00000000005a7805 */ /* 0x000fcc000001ff00 */
[----:B------:R-:W1:Y:S01]  /*4280*/  MUFU.EX2 R47, R50 ;  /* 0x00000032002f7308 */ /* 0x000e620000000800 */
[----:B0-----:R-:W-:-:S07]  /*4290*/  FADD.FTZ R2, R100, R21 ;  /* 0x0000001564027221 */ /* 0x001fce0000010000 */
[----:B------:R0:W2:Y:S08]  /*42a0*/  MUFU.EX2 R69, R96 ;  /* 0x0000006000457308 */ /* 0x0000b00000000800 */
[----:B------:R-:W3:Y:S01]  /*42b0*/  MUFU.EX2 R102, R102 ;  /* 0x0000006600667308 */ /* 0x000ee20000000800 */
[----:B-1----:R-:W-:Y:S01]  /*42c0*/  F2FP.SATFINITE.E4M3.F32.PACK_AB_MERGE_C R222, R47, R34, RZ ;  /* 0x000000222fde723e */ /* 0x002fe200048070ff */
[----:B------:R-:W-:Y:S01]  /*42d0*/  FADD.FTZ R34, R34, R29 ;  /* 0x0000001d22227221 */ /* 0x000fe20000010000 */
[----:B0-----:R-:W-:-:S02]  /*42e0*/  CS2R R96, SRZ ;  /* 0x0000000000607805 */ /* 0x001fc4000001ff00 */
[----:B------:R-:W-:Y:S01]  /*42f0*/  F2FP.SATFINITE.E4M3.F32.PACK_AB_MERGE_C R222, R30, R45, R222 ;  /* 0x0000002d1ede723e */ /* 0x000fe200048070de */
[----:B------:R-:W-:Y:S01]  /*4300*/  FADD.FTZ R47, R47, R34 ;  /* 0x000000222f2f7221 */ /* 0x000fe20000010000 */
[----:B------:R-:W-:Y:S01]  /*4310*/  CS2R R30, SRZ ;  /* 0x00000000001e7805 */ /* 0x000fe2000001ff00 */
[----:B------:R0:W1:Y:S01]  /*4320*/  MUFU.EX2 R11, R64 ;  /* 0x00000040000b7308 */ /* 0x0000620000000800 */
[----:B--2---:R-:W-:Y:S01]  /*4330*/  FADD.FTZ R29, R69, R2 ;  /* 0x00000002451d7221 */ /* 0x004fe20000010000 */
[----:B------:R-:W-:Y:S02]  /*4340*/  CS2R R34, SRZ ;  /* 0x0000000000227805 */ /* 0x000fe4000001ff00 */
[----:B------:R-:W-:-:S04]  /*4350*/  CS2R R44, SRZ ;  /* 0x00000000002c7805 */ /* 0x000fc8000001ff00 */
[----:B------:R-:W2:Y:S01]  /*4360*/  MUFU.EX2 R104, R104 ;  /* 0x0000006800687308 */ /* 0x000ea20000000800 */
[----:B---3--:R-:W-:Y:S01]  /*4370*/  FADD.FTZ R2, R102, R29 ;  /* 0x0000001d66027221 */ /* 0x008fe20000010000 */
[----:B0-----:R-:W-:-:S06]  /*4380*/  CS2R R64, SRZ ;  /* 0x0000000000407805 */ /* 0x001fcc000001ff00 */
[----:B------:R0:W3:Y:S01]  /*4390*/  MUFU.EX2 R9, R60 ;  /* 0x0000003c00097308 */ /* 0x0000e20000000800 */
[C---:B-1----:R-:W-:Y:S01]  /*43a0*/  F2FP.SATFINITE.E4M3.F32.PACK_AB_MERGE_C R102, R11.reuse, R102, RZ ;  /* 0x000000660b66723e */ /* 0x042fe200048070ff */
[----:B------:R-:W-:-:S03]  /*43b0*/  FADD.FTZ R11, R11, R2 ;  /* 0x000000020b0b7221 */ /* 0x000fc60000010000 */
[----:B------:R-:W-:Y:S02]  /*43c0*/  F2FP.SATFINITE.E4M3.F32.PACK_AB_MERGE_C R223, R69, R100, R102 ;  /* 0x0000006445df723e */ /* 0x000fe40004807066 */
[----:B------:R-:W-:Y:S02]  /*43d0*/  CS2R R68, SRZ ;  /* 0x0000000000447805 */ /* 0x000fe4000001ff00 */
[----:B------:R-:W-:Y:S01]  /*43e0*/  CS2R R100, SRZ ;  /* 0x0000000000647805 */ /* 0x000fe2000001ff00 */
[----:B------:R-:W1:Y:S01]  /*43f0*/  MUFU.EX2 R106, R106 ;  /* 0x0000006a006a7308 */ /* 0x000e620000000800 */
[----:B--2---:R-:W-:Y:S01]  /*4400*/  FADD.FTZ R2, R104, R11 ;  /* 0x0000000b68027221 */ /* 0x004fe20000010000 */
[----:B0-----:R-:W-:Y:S02]  /*4410*/  CS2R R60, SRZ ;  /* 0x00000000003c7805 */ /* 0x001fe4000001ff00 */
[----:B------:R-:W-:-:S04]  /*4420*/  CS2R R102, SRZ ;  /* 0x0000000000667805 */ /* 0x000fc8000001ff00 */
[----:B------:R0:W2:Y:S01]  /*4430*/  MUFU.EX2 R15, R56 ;  /* 0x00000038000f7308 */ /* 0x0000a20000000800 */
[----:B---3--:R-:W-:-:S07]  /*4440*/  FADD.FTZ R29, R9, R2 ;  /* 0x00000002091d7221 */ /* 0x008fce0000010000 */
[----:B------:R-:W3:Y:S01]  /*4450*/  MUFU.EX2 R108, R108 ;  /* 0x0000006c006c7308 */ /* 0x000ee20000000800 */
[----:B-1----:R-:W-:Y:S01]  /*4460*/  FADD.FTZ R2, R106, R29 ;  /* 0x0000001d6a027221 */ /* 0x002fe20000010000 */
[----:B------:R-:W-:Y:S01]  /*4470*/  IMAD R29, R16, UR4, -R3 ;  /* 0x00000004101d7c24 */ /* 0x000fe2000f8e0a03 */
[----:B------:R-:W-:Y:S01]  /*4480*/  UMOV UR4, URZ ;  /* 0x0000003f00047c82 */ /* 0x000fe20008000000 */
[----:B0-----:R-:W-:Y:S02]  /*4490*/  CS2R R56, SRZ ;  /* 0x0000000000387805 */ /* 0x001fe4000001ff00 */
[----:B------:R-:W-:Y:S02]  /*44a0*/  IMAD.IADD R29, R29, 0x1, R22 ;  /* 0x000000011d1d7824 */ /* 0x000fe400078e0216 */
[----:B------:R-:W-:Y:S01]  /*44b0*/  MUFU.EX2 R51, R48 ;  /* 0x0000003000337308 */ /* 0x000fe20000000800 */
[C---:B--2---:R-:W-:Y:S01]  /*44c0*/  F2FP.SATFINITE.E4M3.F32.PACK_AB_MERGE_C R106, R15.reuse, R106, RZ ;  /* 0x0000006a0f6a723e */ /* 0x044fe200048070ff */
[----:B------:R-:W-:Y:S01]  /*44d0*/  FADD.FTZ R15, R15, R2 ;  /* 0x000000020f0f7221 */ /* 0x000fe20000010000 */
[----:B------:R-:W-:-:S02]  /*44e0*/  SHF.R.S32.HI R10, RZ, 0x1f, R29 ;  /* 0x0000001fff0a7819 */ /* 0x000fc4000001141d */
[----:B------:R-:W-:Y:S02]  /*44f0*/  F2FP.SATFINITE.E4M3.F32.PACK_AB_MERGE_C R217, R9, R104, R106 ;  /* 0x0000006809d9723e */ /* 0x000fe4000480706a */
[----:B------:R-:W-:Y:S02]  /*4500*/  CS2R R104, SRZ ;  /* 0x0000000000687805 */ /* 0x000fe4000001ff00 */
[----:B------:R-:W-:Y:S01]  /*4510*/  LEA.HI R10, R10, R29, RZ, 0x7 ;  /* 0x0000001d0a0a7211 */ /* 0x000fe200078f38ff */
[----:B------:R-:W0:Y:S01]  /*4520*/  MUFU.EX2 R28, R28 ;  /* 0x0000001c001c7308 */ /* 0x000e220000000800 */
[----:B---3--:R-:W-:Y:S01]  /*4530*/  FADD.FTZ R2, R108, R15 ;  /* 0x0000000f6c027221 */ /* 0x008fe20000010000 */
[----:B------:R-:W-:-:S06]  /*4540*/  CS2R R106, SRZ ;  /* 0x00000000006a7805 */ /* 0x000fcc000001ff00 */
[----:B------:R1:W2:Y:S08]  /*4550*/  MUFU.EX2 R21, R52 ;  /* 0x0000003400157308 */ /* 0x0002b00000000800 */
[----:B------:R-:W3:Y:S01]  /*4560*/  MUFU.EX2 R38, R38 ;  /* 0x0000002600267308 */ /* 0x000ee20000000800 */
[----:B0-----:R-:W-:Y:S02]  /*4570*/  F2FP.SATFINITE.E4M3.F32.PACK_AB_MERGE_C R4, R28, R51, RZ ;  /* 0x000000331c04723e */ /* 0x001fe400048070ff */
[----:B-1----:R-:W-:-:S05]  /*4580*/  CS2R R52, SRZ ;  /* 0x0000000000347805 */ /* 0x002fca000001ff00 */
[----:B------:R-:W-:Y:S01]  /*4590*/  MUFU.EX2 R110, R110 ;  /* 0x0000006e006e7308 */ /* 0x000fe20000000800 */
[----:B--2---:R-:W-:-:S07]  /*45a0*/  FADD.FTZ R3, R21, R2 ;  /* 0x0000000215037221 */ /* 0x004fce0000010000 */
[----:B------:R0:W1:Y:S01]  /*45b0*/  MUFU.EX2 R11, R32 ;  /* 0x00000020000b7308 */ /* 0x0000620000000800 */
[----:B---3--:R-:W-:Y:S01]  /*45c0*/  F2FP.SATFINITE.E4M3.F32.PACK_AB_MERGE_C R216, R49, R38, R4 ;  /* 0x0000002631d8723e */ /* 0x008fe20004807004 */
[----:B------:R-:W-:Y:S01]  /*45d0*/  FADD.FTZ R38, R38, R47 ;  /* 0x0000002f26267221 */ /* 0x000fe20000010000 */
[----:B------:R-:W-:-:S03]  /*45e0*/  CS2R R46, SRZ ;  /* 0x00000000002e7805 */ /* 0x000fc6000001ff00 */
[----:B------:R-:W-:Y:S01]  /*45f0*/  FADD.FTZ R38, R49, R38 ;  /* 0x0000002631267221 */ /* 0x000fe20000010000 */
[----:B------:R-:W-:Y:S01]  /*4600*/  CS2R R48, SRZ ;  /* 0x0000000000307805 */ /* 0x000fe2000001ff00 */
[----:B------:R-:W-:Y:S01]  /*4610*/  MUFU.EX2 R24, R24 ;  /* 0x0000001800187308 */ /* 0x000fe20000000800 */
[----:B0-----:R-:W-:Y:S01]  /*4620*/  CS2R R32, SRZ ;  /* 0x0000000000207805 */ /* 0x001fe2000001ff00 */
[----:B------:R-:W-:Y:S01]  /*4630*/  FADD.FTZ R51, R51, R38 ;  /* 0x0000002633337221 */ /* 0x000fe20000010000 */
[----:B------:R-:W-:-:S03]  /*4640*/  CS2R R38, SRZ ;  /* 0x0000000000267805 */ /* 0x000fc6000001ff00 */
[----:B------:R-:W-:Y:S01]  /*4650*/  FADD.FTZ R51, R28, R51 ;  /* 0x000000331c337221 */ /* 0x000fe20000010000 */
[----:B------:R-:W-:Y:S01]  /*4660*/  CS2R R28, SRZ ;  /* 0x00000000001c7805 */ /* 0x000fe2000001ff00 */
[----:B------:R-:W0:Y:S01]  /*4670*/  MUFU.EX2 R27, R27 ;  /* 0x0000001b001b7308 */ /* 0x000e220000000800 */
[----:B-1----:R-:W-:Y:S01]  /*4680*/  F2FP.SATFINITE.E4M3.F32.PACK_AB_MERGE_C R2, R11, R110, RZ ;  /* 0x0000006e0b02723e */ /* 0x002fe200048070ff */
[----:B------:R-:W-:-:S03]  /*4690*/  FADD.FTZ R110, R110, R3 ;  /* 0x000000036e6e7221 */ /* 0x000fc60000010000 */
[----:B------:R-:W-:Y:S01]  /*46a0*/  F2FP.SATFINITE.E4M3.F32.PACK_AB_MERGE_C R219, R21, R108, R2 ;  /* 0x0000006c15db723e */ /* 0x000fe20004807002 */
[----:B------:R-:W-:Y:S01]  /*46b0*/  FADD.FTZ R3, R11, R110 ;  /* 0x0000006e0b037221 */ /* 0x000fe20000010000 */
[----:B------:R-:W-:Y:S01]  /*46c0*/  SHF.R.S32.HI R11, RZ, 0x7, R10 ;  /* 0x00000007ff0b7819 */ /* 0x000fe2000001140a */
[----:B------:R-:W-:Y:S01]  /*46d0*/  MUFU.EX2 R20, R20 ;  /* 0x0000001400147308 */ /* 0x000fe20000000800 */
[----:B------:R-:W-:Y:S01]  /*46e0*/  IMAD.MOV.U32 R2, RZ, RZ, RZ ;  /* 0x000000ffff027224 */ /* 0x000fe200078e00ff */
[----:B------:R-:W-:Y:S02]  /*46f0*/  CS2R R108, SRZ ;  /* 0x00000000006c7805 */ /* 0x000fe4000001ff00 */
[----:B------:R-:W-:Y:S02]  /*4700*/  VIMNMX R11, R18, R11, !PT ;  /* 0x0000000b120b7248 */ /* 0x000fe40007fe0100 */
[----:B------:R-:W-:Y:S02]  /*4710*/  CS2R R110, SRZ ;  /* 0x00000000006e7805 */ /* 0x000fe4000001ff00 */
[----:B------:R-:W-:Y:S01]  /*4720*/  ISETP.GE.AND P3, PT, R12, R11, PT ;  /* 0x0000000b0c00720c */ /* 0x000fe20003f66270 */
[----:B------:R1:W2:Y:S01]  /*4730*/  MUFU.EX2 R25, R42 ;  /* 0x0000002a00197308 */ /* 0x0002a20000000800 */
[----:B0-----:R-:W-:-:S02]  /*4740*/  F2FP.SATFINITE.E4M3.F32.PACK_AB_MERGE_C R4, R27, R24, RZ ;  /* 0x000000181b04723e */ /* 0x001fc400048070ff */
[----:B-1----:R-:W-:Y:S02]  /*4750*/  CS2R R42, SRZ ;  /* 0x00000000002a7805 */ /* 0x002fe4000001ff00 */
[----:B--2---:R-:W-:Y:S01]  /*4760*/  F2FP.SATFINITE.E4M3.F32.PACK_AB_MERGE_C R218, R25, R20, R4 ;  /* 0x0000001419da723e */ /* 0x004fe20004807004 */
[----:B------:R-:W-:Y:S01]  /*4770*/  FADD.FTZ R20, R20, R51 ;  /* 0x0000003314147221 */ /* 0x000fe20000010000 */
[----:B------:R-:W-:-:S03]  /*4780*/  CS2R R50, SRZ ;  /* 0x0000000000327805 */ /* 0x000fc6000001ff00 */
[----:B------:R-:W-:-:S04]  /*4790*/  FADD.FTZ R25, R25, R20 ;  /* 0x0000001419197221 */ /* 0x000fc80000010000 */
[----:B------:R-:W-:Y:S01]  /*47a0*/  FADD.FTZ R4, R24, R25 ;  /* 0x0000001918047221 */ /* 0x000fe20000010000 */
[----:B------:R-:W-:-:S03]  /*47b0*/  CS2R R24, SRZ ;  /* 0x0000000000187805 */ /* 0x000fc6000001ff00 */
[----:B------:R-:W-:Y:S01]  /*47c0*/  FADD.FTZ R4, R27, R4 ;  /* 0x000000041b047221 */ /* 0x000fe20000010000 */
[----:B------:R-:W-:Y:S01]  /*47d0*/  CS2R R26, SRZ ;  /* 0x00000000001a7805 */ /* 0x000fe2000001ff00 */
[----:B------:R-:W-:Y:S06]  /*47e0*/  @!P3 BRA `(.L_x_2127) ;  /* 0x000000380014b947 */ /* 0x000fec0003800000 */
        /* <DEDUP_REMOVED lines=68> */
[----:B------:R-:W-:Y:S01]  /*4c30*/  ULDC UR42, c[0x0][0x288] ;  /* 0x0000a200002a7ab9 */ /* 0x000fe20000000800 */
[----:B------:R-:W-:-:S05]  /*4c40*/  ULDC UR43, c[0x0][0x2f0] ;  /* 0x0000bc00002b7ab9 */ /* 0x000fca0000000800 */
.L_x_2137:
[----:B------:R-:W-:Y:S01]  /*4c50*/  ISETP.NE.AND P4, PT, RZ, UR37, PT ;  /* 0x00000025ff007c0c */ /* 0x000fe2000bf85270 */
[----:B------:R-:W-:-:S04]  /*4c60*/  UISETP.NE.AND UP0, UPT, UR4, 0x1, UPT ;  /* 0x000000010400788c */ /* 0x000fc8000bf05270 */
[----:B------:R-:W-:-:S06]  /*4c70*/  USEL UR7, URZ, 0x1, UP0 ;  /* 0x000000013f077887 */ /* 0x000fcc0008000000 */
[----:B------:R-:W-:Y:S02]  /*4c80*/  LOP3.LUT R2, R14, UR7, RZ, 0x3c, !PT ;  /* 0x000000070e027c12 */ /* 0x000fe4000f8e3cff */
[----:B------:R-:W-:Y:S05]  /*4c90*/  @P4 BRA `(.L_x_2128) ;  /* 0x0000000000344947 */ /* 0x000fea0003800000 */
[----:B------:R-:W-:Y:S05]  /*4ca0*/  @!P1 BRA `(.L_x_2129) ;  /* 0x0000000000049947 */ /* 0x000fea0003800000 */
[----:B------:R-:W-:Y:S01]  /*4cb0*/  BPT.TRAP 0x1 ;  /* 0x000000040000795c */ /* 0x000fe20000300000 */
.L_x_2129:
        /* <DEDUP_REMOVED lines=8> */
.L_x_2130:
[----:B-1----:R-:W-:Y:S05]  /*4d40*/  @P3 BRA `(.L_x_2128) ;  /* 0x0000000000083947 */ /* 0x002fea0003800000 */
[----:B------:R-:W1:Y:S02]  /*4d50*/  SYNCS.PHASECHK.TRANS64.TRYWAIT P3, [UR7+0x38830], R13 ;  /* 0x0388300dff0075a7 */ /* 0x000e640008060147 */
[----:B-1----:R-:W-:Y:S05]  /*4d60*/  @!P3 BRA `(.L_x_2131) ;  /* 0x000000ec0004b947 */ /* 0x002fea0003800000 */
.L_x_2128:
        /* <DEDUP_REMOVED lines=50> */
.L_x_2133:
[----:B------:R-:W-:Y:S01]  /*5090*/  ULEA UR10, UR4, UR36, 0x3 ;  /* 0x00000024040a7291 */ /* 0x000fe2000f8e183f */
[----:B------:R-:W-:-:S08]  /*50a0*/  SHF.L.U32 R13, R14, 0x1f, RZ ;  /* 0x0000001f0e0d7819 */ /* 0x000fd000000006ff */
[----:B------:R0:W1:Y:S01]  /*50b0*/  SYNCS.PHASECHK.TRANS64.TRYWAIT P3, [UR10+0x38850], R13 ;  /* 0x0388500dff0075a7 */ /* 0x000062000806014a */
[----:B------:R-:W-:Y:S05]  /*50c0*/  @!P1 BRA `(.L_x_2134) ;  /* 0x0000000000049947 */ /* 0x000fea0003800000 */
[----:B------:R-:W-:Y:S01]  /*50d0*/  BPT.TRAP 0x1 ;  /* 0x000000040000795c */ /* 0x000fe20000300000 */
.L_x_2134:
[----:B-1----:R-:W-:Y:S05]  /*50e0*/  @P3 BRA `(.L_x_2132) ;  /* 0x0000000000083947 */ /* 0x002fea0003800000 */
[----:B------:R-:W1:Y:S02]  /*50f0*/  SYNCS.PHASECHK.TRANS64.TRYWAIT P3, [UR10+0x38850], R13 ;  /* 0x0388500dff0075a7 */ /* 0x000e64000806014a */
[----:B-1----:R-:W-:Y:S05]  /*5100*/  @!P3 BRA `(.L_x_2135) ;  /* 0x000000e80034b947 */ /* 0x002fea0003800000 */
.L_x_2132:
[----:B------:R-:W-:Y:S01]  /*5110*/  UIADD3 UR10, UR36, 0x400, URZ ;  /* 0x00000400240a7890 */ /* 0x000fe2000fffe03f */
[----:B------:R-:W-:Y:S01]  /*5120*/  WARPGROUP.ARRIVE ;  /* 0x00000000000079c5 */ /* 0x000fe20000000000 */
[----:B------:R-:W-:Y:S01]  /*5130*/  UMOV UR11, 0x40000040 ;  /* 0x40000040000b7882 */ /* 0x000fe20000000000 */
[----:B------:R-:W-:Y:S01]  /*5140*/  UMOV UR15, 0x40000040 ;  /* 0x40000040000f7882 */ /* 0x000fe20000000000 */
[----:B------:R-:W-:Y:S01]  /*5150*/  USHF.R.U32.HI UR10, URZ, 0x4, UR10 ;  /* 0x000000043f0a7899 */ /* 0x000fe2000801160a */
[C---:B------:R-:W-:Y:S01]  /*5160*/  FMUL.FTZ R15, R0.reuse, R154 ;  /* 0x0000009a000f7220 */ /* 0x040fe20000410000 */
[C---:B------:R-:W-:Y:S01]  /*5170*/  FMUL.FTZ R154, R0.reuse, R161 ;  /* 0x000000a1009a7220 */ /* 0x040fe20000410000 */
[C---:B------:R-:W-:Y:S01]  /*5180*/  FMUL.FTZ R161, R0.reuse, R168 ;  /* 0x000000a800a17220 */ /* 0x040fe20000410000 */
[----:B------:R-:W-:Y:S01]  /*5190*/  ULOP3.LUT UR10, UR10, 0x3fff, URZ, 0xc0, !UPT ;  /* 0x00003fff0a0a7892 */ /* 0x000fe2000f8ec03f */
[C---:B------:R-:W-:Y:S01]  /*51a0*/  FMUL.FTZ R168, R0.reuse, R175 ;  /* 0x000000af00a87220 */ /* 0x040fe20000410000 */
[C---:B------:R-:W-:Y:S01]  /*51b0*/  FMUL.FTZ R175, R0.reuse, R182 ;  /* 0x000000b600af7220 */ /* 0x040fe20000410000 */
[C---:B------:R-:W-:Y:S01]  /*51c0*/  FMUL.FTZ R20, R0.reuse, R155 ;  /* 0x0000009b00147220 */ /* 0x040fe20000410000 */
[----:B------:R-:W-:Y:S01]  /*51d0*/  ULOP3.LUT UR10, UR10, 0x10000, URZ, 0xfc, !UPT ;  /* 0x000100000a0a7892 */ /* 0x000fe2000f8efc3f */
[----:B------:R-:W2:Y:S01]  /*51e0*/  @P2 LDC R182, c[0x0][0x44c] ;  /* 0x00011300ffb62b82 */ /* 0x000ea20000000800 */
[C---:B------:R-:W-:Y:S01]  /*51f0*/  FMUL.FTZ R155, R0.reuse, R162 ;  /* 0x000000a2009b7220 */ /* 0x040fe20000410000 */
[C---:B------:R-:W-:Y:S01]  /*5200*/  FMUL.FTZ R162, R0.reuse, R169 ;  /* 0x000000a900a27220 */ /* 0x040fe20000410000 */
[----:B------:R-:W-:Y:S01]  /*5210*/  ULEA UR10, UR4, UR10, 0xb ;  /* 0x0000000a040a7291 */ /* 0x000fe2000f8e583f */
[C---:B------:R-:W-:Y:S01]  /*5220*/  FMUL.FTZ R169, R0.reuse, R176 ;  /* 0x000000b000a97220 */ /* 0x040fe20000410000 */
[C---:B------:R-:W-:Y:S01]  /*5230*/  FMUL.FTZ R176, R0.reuse, R183 ;  /* 0x000000b700b07220 */ /* 0x040fe20000410000 */
[C---:B------:R-:W-:Y:S01]  /*5240*/  FMUL.FTZ R23, R0.reuse, R158 ;  /* 0x0000009e00177220 */ /* 0x040fe20000410000 */
[----:B------:R-:W-:Y:S01]  /*5250*/  UIADD3 UR14, UR10, 0x2, URZ ;  /* 0x000000020a0e7890 */ /* 0x000fe2000fffe03f */
[----:B------:R-:W3:Y:S01]  /*5260*/  @P2 LDC R183, c[0x0][0x450] ;  /* 0x00011400ffb72b82 */ /* 0x000ee20000000800 */
[C---:B------:R-:W-:Y:S01]  /*5270*/  FMUL.FTZ R158, R0.reuse, R165 ;  /* 0x000000a5009e7220 */ /* 0x040fe20000410000 */
[C---:B------:R-:W-:Y:S01]  /*5280*/  FMUL.FTZ R165, R0.reuse, R172 ;  /* 0x000000ac00a57220 */ /* 0x040fe20000410000 */
[----:B------:R-:W-:Y:S01]  /*5290*/  FMUL.FTZ R172, R0, R179 ;  /* 0x000000b300ac7220 */ /* 0x000fe20000410000 */
[----:B------:R-:W-:Y:S01]  /*52a0*/  QGMMA.64x256x32.F32.E4M3.E4M3 R24, R228, gdesc[UR8], R24, gsb0 ;  /* 0x03e00008e4187df3 */ /* 0x000fe20008000818 */
[----:B------:R-:W-:-:S02]  /*52b0*/  IMAD.MOV.U32 R179, RZ, RZ, R5 ;  /* 0x000000ffffb37224 */ /* 0x000fc400078e0005 */
[C---:B-1----:R-:W-:Y:S01]  /*52c0*/  FMUL.FTZ R14, R0.reuse, R153 ;  /* 0x00000099000e7220 */ /* 0x042fe20000410000 */
[C---:B------:R-:W-:Y:S01]  /*52d0*/  FMUL.FTZ R153, R0.reuse, R160 ;  /* 0x000000a000997220 */ /* 0x040fe20000410000 */
[C---:B------:R-:W-:Y:S01]  /*52e0*/  FMUL.FTZ R160, R0.reuse, R167 ;  /* 0x000000a700a07220 */ /* 0x040fe20000410000 */
[C---:B------:R-:W-:Y:S01]  /*52f0*/  FMUL.FTZ R167, R0.reuse, R174 ;  /* 0x000000ae00a77220 */ /* 0x040fe20000410000 */
[C---:B------:R-:W-:Y:S01]  /*5300*/  FMUL.FTZ R174, R0.reuse, R181 ;  /* 0x000000b500ae7220 */ /* 0x040fe20000410000 */
[C---:B------:R-:W-:Y:S01]  /*5310*/  FMUL.FTZ R181, R0.reuse, R187 ;  /* 0x000000bb00b57220 */ /* 0x040fe20000410000 */
[----:B------:R-:W-:Y:S02]  /*5320*/  IMAD.MOV.U32 R187, RZ, RZ, -0x80 ;  /* 0xffffff80ffbb7424 */ /* 0x000fe400078e00ff */
[C---:B0-----:R-:W-:Y:S01]  /*5330*/  FMUL.FTZ R13, R0.reuse, R152 ;  /* 0x00000098000d7220 */ /* 0x041fe20000410000 */
[C---:B------:R-:W-:Y:S01]  /*5340*/  FMUL.FTZ R21, R0.reuse, R156 ;  /* 0x0000009c00157220 */ /* 0x040fe20000410000 */
[----:B------:R-:W-:Y:S01]  /*5350*/  FMUL.FTZ R156, R0, R163 ;  /* 0x000000a3009c7220 */ /* 0x000fe20000410000 */
[----:B--2---:R-:W-:-:S04]  /*5360*/  @P2 IMAD.HI.U32 R182, R5, R182, RZ ;  /* 0x000000b605b62227 */ /* 0x004fc800078e00ff */
[C---:B------:R-:W-:Y:S01]  /*5370*/  FMUL.FTZ R163, R0.reuse, R170 ;  /* 0x000000aa00a37220 */ /* 0x040fe20000410000 */
[----:B------:R-:W-:Y:S01]  /*5380*/  FMUL.FTZ R170, R0, R177 ;  /* 0x000000b100aa7220 */ /* 0x000fe20000410000 */
[----:B------:R-:W0:Y:S01]  /*5390*/  MUFU.TANH R13, R13 ;  /* 0x0000000d000d7308 */ /* 0x000e220000002400 */
[----:B------:R-:W-:Y:S02]  /*53a0*/  IMAD R187, R12, R187, 0x1 ;  /* 0x000000010cbb7424 */ /* 0x000fe400078e02bb */
[C---:B------:R-:W-:Y:S01]  /*53b0*/  FMUL.FTZ R177, R0.reuse, R184 ;  /* 0x000000b800b17220 */ /* 0x040fe20000410000 */
[C---:B------:R-:W-:Y:S01]  /*53c0*/  FMUL.FTZ R22, R0.reuse, R157 ;  /* 0x0000009d00167220 */ /* 0x040fe20000410000 */
[----:B------:R-:W-:Y:S01]  /*53d0*/  FMUL.FTZ R157, R0, R164 ;  /* 0x000000a4009d7220 */ /* 0x000fe20000410000 */
[----:B---3--:R-:W-:Y:S01]  /*53e0*/  @P2 SHF.R.U32.HI R179, RZ, R183, R182 ;  /* 0x000000b7ffb32219 */ /* 0x008fe200000116b6 */
[----:B------:R-:W-:Y:S02]  /*53f0*/  IMAD R187, R8, -0x2, R187 ;  /* 0xfffffffe08bb7824 */ /* 0x000fe400078e02bb */
[C---:B------:R-:W-:Y:S01]  /*5400*/  FMUL.FTZ R164, R0.reuse, R171 ;  /* 0x000000ab00a47220 */ /* 0x040fe20000410000 */
[----:B------:R-:W1:Y:S01]  /*5410*/  MUFU.TANH R14, R14 ;  /* 0x0000000e000e7308 */ /* 0x000e620000002400 */
[----:B------:R-:W-:Y:S01]  /*5420*/  FMUL.FTZ R171, R0, R178 ;  /* 0x000000b200ab7220 */ /* 0x000fe20000410000 */
[----:B------:R-:W-:-:S02]  /*5430*/  IMAD R184, R16, UR43, R187 ;  /* 0x0000002b10b87c24 */ /* 0x000fc4000f8e02bb */
        /* <DEDUP_REMOVED lines=19> */
[----:B------:R-:W-:Y:S01]  /*5570*/  FMUL.FTZ R191, R0, R191 ;  /* 0x000000bf00bf7220 */ /* 0x000fe20000410000 */
[----:B------:R-:W-:Y:S01]  /*5580*/  UMOV UR11, 0x40000040 ;  /* 0x40000040000b7882 */ /* 0x000fe20000000000 */
[----:B------:R-:W4:Y:S08]  /*5590*/  MUFU.TANH R153, R153 ;  /* 0x0000009900997308 */ /* 0x000f300000002400 */
[----:B------:R-:W5:Y:S08]  /*55a0*/  MUFU.TANH R154, R154 ;  /* 0x0000009a009a7308 */ /* 0x000f700000002400 */
        /* <DEDUP_REMOVED lines=27> */
[----:B------:R-:W-:Y:S01]  /*5760*/  WARPGROUP.ARRIVE ;  /* 0x00000000000079c5 */ /* 0x000fe20000000000 */
[C---:B------:R-:W-:Y:S01]  /*5770*/  FMUL.FTZ R228, R0.reuse, R200 ;  /* 0x000000c800e47220 */ /* 0x040fe20000410000 */
[----:B------:R-:W-:-:S03]  /*5780*/  FMUL.FTZ R230, R0, R204 ;  /* 0x000000cc00e67220 */ /* 0x000fc60000410000 */
[----:B------:R-:W-:Y:S01]  /*5790*/  MUFU.TANH R164, R164 ;  /* 0x000000a400a47308 */ /* 0x000fe20000002400 */
[----:B------:R-:W-:Y:S01]  /*57a0*/  QGMMA.64x256x32.F32.E4M3.E4M3 R24, R224, gdesc[UR12], R24, gsb0 ;  /* 0x03e0000ce0187df3 */ /* 0x000fe20008000818 */
[----:B------:R-:W-:Y:S01]  /*57b0*/  UIADD3 UR14, UR10, 0x4, URZ ;  /* 0x000000040a0e7890 */ /* 0x000fe2000fffe03f */
[----:B------:R-:W-:Y:S01]  /*57c0*/  UMOV UR15, 0x40000040 ;  /* 0x40000040000f7882 */ /* 0x000fe20000000000 */
[----:B------:R-:W-:-:S04]  /*57d0*/  UIADD3 UR10, UR10, 0x6, URZ ;  /* 0x000000060a0a7890 */ /* 0x000fc8000fffe03f */
        /* <DEDUP_REMOVED lines=13> */
[----:B------:R-:W0:Y:S01]  /*58b0*/  SHFL.IDX PT, R225, R179, RZ, 0x1c1f ;  /* 0x001c1fffb3e17589 */ /* 0x000e2200000e0000 */
[----:B------:R-:W-:Y:S01]  /*58c0*/  WARPGROUP.ARRIVE ;  /* 0x00000000000079c5 */ /* 0x000fe20000000000 */
[C---:B------:R-:W-:Y:S01]  /*58d0*/  FMUL.FTZ R224, R0.reuse, R201 ;  /* 0x000000c900e07220 */ /* 0x040fe20000410000 */
[----:B------:R-:W-:Y:S02]  /*58e0*/  FMUL.FTZ R226, R0, R205 ;  /* 0x000000cd00e27220 */ /* 0x000fe40000410000 */
[----:B------:R-:W5:Y:S02]  /*58f0*/  SHFL.IDX PT, R205, R179, 0x1, 0x1c1f ;  /* 0x003c1f00b3cd7f89 */ /* 0x000f6400000e0000 */
[----:B------:R-:W-:Y:S01]  /*5900*/  QGMMA.64x256x32.F32.E4M3.E4M3 R24, R220, gdesc[UR12], R24, gsb0 ;  /* 0x03e0000cdc187df3 */ /* 0x000fe20008000818 */
[----:B------:R-:W-:Y:S08]  /*5910*/  MUFU.TANH R224, R224 ;  /* 0x000000e000e07308 */ /* 0x000ff00000002400 */
[----:B------:R-:W-:Y:S01]  /*5920*/  MUFU.TANH R226, R226 ;  /* 0x000000e200e27308 */ /* 0x000fe20000002400 */
[----:B0-----:R-:W-:-:S04]  /*5930*/  IADD3 R186, R225, -UR42, R184 ;  /* 0x8000002ae1ba7c10 */ /* 0x001fc8000fffe0b8 */
[C---:B------:R-:W-:Y:S02]  /*5940*/  ISETP.GT.AND P3, PT, R186.reuse, RZ, PT ;  /* 0x000000ffba00720c */ /* 0x040fe40003f64270 */
[C---:B------:R-:W-:Y:S02]  /*5950*/  ISETP.GT.AND P4, PT, R186.reuse, 0x1, PT ;  /* 0x00000001ba00780c */ /* 0x040fe40003f84270 */
[----:B------:R-:W-:Y:S02]  /*5960*/  FSEL R188, R13, -INF , P3 ;  /* 0xff8000000dbc7808 */ /* 0x000fe40001800000 */
[----:B------:R-:W-:Y:S01]  /*5970*/  ISETP.GT.AND P3, PT, R186, 0x8, PT ;  /* 0x00000008ba00780c */ /* 0x000fe20003f64270 */
[----:B------:R0:W5:Y:S01]  /*5980*/  MUFU.TANH R13, R193 ;  /* 0x000000c1000d7308 */ /* 0x0001620000002400 */
[----:B-1----:R-:W-:Y:S02]  /*5990*/  FSEL R14, R14, -INF , P4 ;  /* 0xff8000000e0e7808 */ /* 0x002fe40002000000 */
[----:B------:R-:W-:-:S02]  /*59a0*/  FMNMX.FTZ R189, R188, R9, !PT ;  /* 0x00000009bcbd7209 */ /* 0x000fc40007810000 */
[----:B------:R-:W-:Y:S02]  /*59b0*/  ISETP.GT.AND P4, PT, R186, 0x9, PT ;  /* 0x00000009ba00780c */ /* 0x000fe40003f84270 */
[----:B--2---:R-:W-:Y:S02]  /*59c0*/  FSEL R21, R21, -INF , P3 ;  /* 0xff80000015157808 */ /* 0x004fe40001800000 */
[----:B------:R-:W-:Y:S01]  /*59d0*/  FMNMX.FTZ R190, R14, R189, !PT ;  /* 0x000000bd0ebe7209 */ /* 0x000fe20007810000 */
[----:B0-----:R-:W-:Y:S01]  /*59e0*/  FMUL.FTZ R193, R0, R203 ;  /* 0x000000cb00c17220 */ /* 0x001fe20000410000 */
[----:B------:R-:W-:Y:S01]  /*59f0*/  ISETP.GT.AND P3, PT, R186, 0x10, PT ;  /* 0x00000010ba00780c */ /* 0x000fe20003f64270 */
[----:B------:R-:W-:Y:S01]  /*5a00*/  FMUL.FTZ R203, R0, R215 ;  /* 0x000000d700cb7220 */ /* 0x000fe20000410000 */
[----:B---3--:R-:W-:Y:S02]  /*5a10*/  FSEL R22, R22, -INF , P4 ;  /* 0xff80000016167808 */ /* 0x008fe40002000000 */
[----:B------:R-:W-:Y:S01]  /*5a20*/  FMNMX.FTZ R189, R21, R190, !PT ;  /* 0x000000be15bd7209 */ /* 0x000fe20007810000 */
[----:B------:R-:W-:Y:S01]  /*5a30*/  MUFU.TANH R193, R193 ;  /* 0x000000c100c17308 */ /* 0x000fe20000002400 */
[----:B------:R-:W-:-:S02]  /*5a40*/  ISETP.GT.AND P4, PT, R186, 0x11, PT ;  /* 0x00000011ba00780c */ /* 0x000fc40003f84270 */
[----:B----4-:R-:W-:Y:S02]  /*5a50*/  FSEL R153, R153, -INF , P3 ;  /* 0xff80000099997808 */ /* 0x010fe40001800000 */
[----:B------:R-:W-:Y:S02]  /*5a60*/  FMNMX.FTZ R190, R22, R189, !PT ;  /* 0x000000bd16be7209 */ /* 0x000fe40007810000 */
[----:B------:R-:W-:Y:S01]  /*5a70*/  ISETP.GT.AND P3, PT, R186, 0x18, PT ;  /* 0x00000018ba00780c */ /* 0x000fe20003f64270 */
[----:B------:R-:W-:Y:S01]  /*5a80*/  MUFU.TANH R203, R203 ;  /* 0x000000cb00cb7308 */ /* 0x000fe20000002400 */
[----:B-----5:R-:W-:Y:S02]  /*5a90*/  FSEL R154, R154, -INF , P4 ;  /* 0xff8000009a9a7808 */ /* 0x020fe40002000000 */
[----:B------:R-:W-:Y:S02]  /*5aa0*/  FMNMX.FTZ R189, R153, R190, !PT ;  /* 0x000000be99bd7209 */ /* 0x000fe40007810000 */
[----:B------:R-:W-:-:S02]  /*5ab0*/  ISETP.GT.AND P4, PT, R186, 0x19, PT ;  /* 0x00000019ba00780c */ /* 0x000fc40003f84270 */
[----:B------:R-:W-:Y:S02]  /*5ac0*/  FSEL R157, R157, -INF , P3 ;  /* 0xff8000009d9d7808 */ /* 0x000fe40001800000 */
[----:B------:R-:W-:Y:S02]  /*5ad0*/  FMNMX.FTZ R190, R154, R189, !PT ;  /* 0x000000bd9abe7209 */ /* 0x000fe40007810000 */
[----:B------:R-:W-:Y:S02]  /*5ae0*/  ISETP.GT.AND P3, PT, R186, 0x20, PT ;  /* 0x00000020ba00780c */ /* 0x000fe40003f64270 */
[----:B------:R-:W-:Y:S02]  /*5af0*/  FSEL R158, R158, -INF , P4 ;  /* 0xff8000009e9e7808 */ /* 0x000fe40002000000 */
        /* <DEDUP_REMOVED lines=15> */
[----:B------:R-:W-:Y:S01]  /*5bf0*/  FMNMX.FTZ R189, R166, R189, !PT ;  /* 0x000000bda6bd7209 */ /* 0x000fe20007810000 */
[----:B------:R0:W1:Y:S01]  /*5c00*/  MUFU.TANH R169, R208 ;  /* 0x000000d000a97308 */ /* 0x0000620000002400 */
[----:B------:R-:W-:Y:S02]  /*5c10*/  ISETP.GT.AND P3, PT, R186, 0x38, PT ;  /* 0x00000038ba00780c */ /* 0x000fe40003f64270 */
[----:B------:R-:W-:Y:S01]  /*5c20*/  FSEL R192, R170, -INF , P4 ;  /* 0xff800000aac07808 */ /* 0x000fe20002000000 */
[----:B------:R-:W-:Y:S01]  /*5c30*/  FMUL.FTZ R170, R0, R212 ;  /* 0x000000d400aa7220 */ /* 0x000fe20000410000 */
[----:B------:R-:W-:Y:S02]  /*5c40*/  FMNMX.FTZ R189, R190, R189, !PT ;  /* 0x000000bdbebd7209 */ /* 0x000fe40007810000 */
[----:B------:R-:W-:-:S02]  /*5c50*/  ISETP.GT.AND P4, PT, R186, 0x39, PT ;  /* 0x00000039ba00780c */ /* 0x000fc40003f84270 */
[----:B------:R-:W-:Y:S02]  /*5c60*/  FSEL R196, R173, -INF , P3 ;  /* 0xff800000adc47808 */ /* 0x000fe40001800000 */
[----:B------:R-:W-:Y:S01]  /*5c70*/  FMNMX.FTZ R189, R192, R189, !PT ;  /* 0x000000bdc0bd7209 */ /* 0x000fe20007810000 */
[----:B------:R-:W2:Y:S01]  /*5c80*/  MUFU.TANH R173, R209 ;  /* 0x000000d100ad7308 */ /* 0x000ea20000002400 */
[----:B------:R-:W-:Y:S02]  /*5c90*/  ISETP.GT.AND P3, PT, R186, 0x40, PT ;  /* 0x00000040ba00780c */ /* 0x000fe40003f64270 */
[----:B------:R-:W-:Y:S02]  /*5ca0*/  FSEL R174, R174, -INF , P4 ;  /* 0xff800000aeae7808 */ /* 0x000fe40002000000 */
[----:B------:R-:W-:Y:S02]  /*5cb0*/  FMNMX.FTZ R189, R196, R189, !PT ;  /* 0x000000bdc4bd7209 */ /* 0x000fe40007810000 */
[----:B------:R-:W-:-:S02]  /*5cc0*/  ISETP.GT.AND P4, PT, R186, 0x41, PT ;  /* 0x00000041ba00780c */ /* 0x000fc40003f84270 */
[----:B------:R-:W-:Y:S02]  /*5cd0*/  FSEL R200, R177, -INF , P3 ;  /* 0xff800000b1c87808 */ /* 0x000fe40001800000 */
[----:B------:R-:W-:Y:S01]  /*5ce0*/  FMNMX.FTZ R189, R174, R189, !PT ;  /* 0x000000bdaebd7209 */ /* 0x000fe20007810000 */
[----:B------:R-:W-:Y:S01]  /*5cf0*/  MUFU.TANH R177, R213 ;  /* 0x000000d500b17308 */ /* 0x000fe20000002400 */
[----:B------:R-:W-:Y:S02]  /*5d00*/  ISETP.GT.AND P5, PT, R186, 0x48, PT ;  /* 0x00000048ba00780c */ /* 0x000fe40003fa4270 */
[----:B------:R-:W-:Y:S02]  /*5d10*/  FSEL R180, R180, -INF , P4 ;  /* 0xff800000b4b47808 */ /* 0x000fe40002000000 */
[----:B------:R-:W-:Y:S02]  /*5d20*/  FMNMX.FTZ R189, R200, R189, !PT ;  /* 0x000000bdc8bd7209 */ /* 0x000fe40007810000 */
[----:B------:R-:W-:-:S02]  /*5d30*/  ISETP.GT.AND P3, PT, R186, 0x49, PT ;  /* 0x00000049ba00780c */ /* 0x000fc40003f64270 */
[----:B------:R-:W-:Y:S01]  /*5d40*/  FSEL R204, R183, -INF , P5 ;  /* 0xff800000b7cc7808 */ /* 0x000fe20002800000 */
[----:B------:R-:W-:Y:S01]  /*5d50*/  FMUL.FTZ R183, R0, R194 ;  /* 0x000000c200b77220 */ /* 0x000fe20000410000 */
[----:B------:R-:W-:Y:S02]  /*5d60*/  FMNMX.FTZ R189, R180, R189, !PT ;  /* 0x000000bdb4bd7209 */ /* 0x000fe40007810000 */
[----:B------:R-:W-:Y:S02]  /*5d70*/  ISETP.GT.AND P4, PT, R186, 0x50, PT ;  /* 0x00000050ba00780c */ /* 0x000fe40003f84270 */
[----:B0-----:R-:W-:Y:S01]  /*5d80*/  FSEL R208, R185, -INF , P3 ;  /* 0xff800000b9d07808 */ /* 0x001fe20001800000 */
[----:B------:R-:W-:Y:S01]  /*5d90*/  FMUL.FTZ R185, R0, R195 ;  /* 0x000000c300b97220 */ /* 0x000fe20000410000 */
[----:B------:R-:W-:Y:S01]  /*5da0*/  FMNMX.FTZ R189, R204, R189, !PT ;  /* 0x000000bdccbd7209 */ /* 0x000fe20007810000 */
[----:B------:R-:W-:Y:S01]  /*5db0*/  FMUL.FTZ R195, R0, R206 ;  /* 0x000000ce00c37220 */ /* 0x000fe20000410000 */
[----:B------:R-:W-:Y:S01]  /*5dc0*/  ISETP.GT.AND P5, PT, R186, 0x51, PT ;  /* 0x00000051ba00780c */ /* 0x000fe20003fa4270 */
[----:B------:R-:W-:Y:S01]  /*5dd0*/  MUFU.TANH R183, R183 ;  /* 0x000000b700b77308 */ /* 0x000fe20000002400 */
[----:B------:R-:W-:Y:S01]  /*5de0*/  FSEL R212, R187, -INF , P4 ;  /* 0xff800000bbd47808 */ /* 0x000fe20002000000 */
[----:B------:R-:W-:Y:S01]  /*5df0*/  FMUL.FTZ R187, R0, R198 ;  /* 0x000000c600bb7220 */ /* 0x000fe20000410000 */
[----:B------:R-:W-:Y:S01]  /*5e00*/  FMNMX.FTZ R189, R208, R189, !PT ;  /* 0x000000bdd0bd7209 */ /* 0x000fe20007810000 */
[----:B------:R-:W-:Y:S01]  /*5e10*/  FMUL.FTZ R198, R0, R210 ;  /* 0x000000d200c67220 */ /* 0x000fe20000410000 */
[----:B------:R-:W-:-:S02]  /*5e20*/  ISETP.GT.AND P6, PT, R186, 0x58, PT ;  /* 0x00000058ba00780c */ /* 0x000fc40003fc4270 */
[----:B------:R-:W-:Y:S01]  /*5e30*/  FSEL R234, R13, -INF , P5 ;  /* 0xff8000000dea7808 */ /* 0x000fe20002800000 */
[----:B------:R-:W-:Y:S01]  /*5e40*/  MUFU.TANH R185, R185 ;  /* 0x000000b900b97308 */ /* 0x000fe20000002400 */
[----:B------:R-:W-:Y:S02]  /*5e50*/  FMNMX.FTZ R189, R212, R189, !PT ;  /* 0x000000bdd4bd7209 */ /* 0x000fe40007810000 */
[----:B------:R-:W-:Y:S02]  /*5e60*/  ISETP.GT.AND P3, PT, R186, 0x59, PT ;  /* 0x00000059ba00780c */ /* 0x000fe40003f64270 */
[----:B------:R-:W-:Y:S02]  /*5e70*/  FSEL R236, R236, -INF , P6 ;  /* 0xff800000ecec7808 */ /* 0x000fe40003000000 */
[----:B------:R-:W-:Y:S01]  /*5e80*/  FMNMX.FTZ R189, R234, R189, !PT ;  /* 0x000000bdeabd7209 */ /* 0x000fe20007810000 */
[----:B------:R0:W3:Y:S01]  /*5e90*/  MUFU.TANH R13, R170 ;  /* 0x000000aa000d7308 */ /* 0x0000e20000002400 */
[----:B------:R-:W-:-:S02]  /*5ea0*/  ISETP.GT.AND P4, PT, R186, 0x60, PT ;  /* 0x00000060ba00780c */ /* 0x000fc40003f84270 */
[----:B------:R-:W-:Y:S02]  /*5eb0*/  FSEL R232, R232, -INF , P3 ;  /* 0xff800000e8e87808 */ /* 0x000fe40001800000 */
[----:B------:R-:W-:Y:S02]  /*5ec0*/  FMNMX.FTZ R189, R236, R189, !PT ;  /* 0x000000bdecbd7209 */ /* 0x000fe40007810000 */
[----:B------:R-:W-:Y:S01]  /*5ed0*/  ISETP.GT.AND P5, PT, R186, 0x61, PT ;  /* 0x00000061ba00780c */ /* 0x000fe20003fa4270 */
[----:B------:R-:W-:Y:S01]  /*5ee0*/  MUFU.TANH R187, R187 ;  /* 0x000000bb00bb7308 */ /* 0x000fe20000002400 */
[----:B------:R-:W-:Y:S02]  /*5ef0*/  FSEL R228, R228, -INF , P4 ;  /* 0xff800000e4e47808 */ /* 0x000fe40002000000 */
[----:B------:R-:W-:Y:S02]  /*5f00*/  FMNMX.FTZ R189, R232, R189, !PT ;  /* 0x000000bde8bd7209 */ /* 0x000fe40007810000 */
[----:B------:R-:W-:-:S02]  /*5f10*/  ISETP.GT.AND P6, PT, R186, 0x68, PT ;  /* 0x00000068ba00780c */ /* 0x000fc40003fc4270 */
[----:B------:R-:W-:Y:S01]  /*5f20*/  FSEL R224, R224, -INF , P5 ;  /* 0xff800000e0e07808 */ /* 0x000fe20002800000 */
[----:B------:R-:W-:Y:S01]  /*5f30*/  MUFU.TANH R195, R195 ;  /* 0x000000c300c37308 */ /* 0x000fe20000002400 */
[----:B------:R-:W-:Y:S02]  /*5f40*/  FMNMX.FTZ R189, R228, R189, !PT ;  /* 0x000000bde4bd7209 */ /* 0x000fe40007810000 */
[----:B------:R-:W-:Y:S02]  /*5f50*/  ISETP.GT.AND P3, PT, R186, 0x69, PT ;  /* 0x00000069ba00780c */ /* 0x000fe40003f64270 */
[----:B------:R-:W-:Y:S02]  /*5f60*/  FSEL R230, R230, -INF , P6 ;  /* 0xff800000e6e67808 */ /* 0x000fe40003000000 */
[----:B------:R-:W-:Y:S01]  /*5f70*/  FMNMX.FTZ R189, R224, R189, !PT ;  /* 0x000000bde0bd7209 */ /* 0x000fe20007810000 */
[----:B------:R-:W-:Y:S01]  /*5f80*/  MUFU.TANH R198, R198 ;  /* 0x000000c600c67308 */ /* 0x000fe20000002400 */
[----:B------:R-:W-:-:S02]  /*5f90*/  ISETP.GT.AND P4, PT, R186, 0x70, PT ;  /* 0x00000070ba00780c */ /* 0x000fc40003f84270 */
[----:B------:R-:W-:Y:S02]  /*5fa0*/  FSEL R226, R226, -INF , P3 ;  /* 0xff800000e2e27808 */ /* 0x000fe40001800000 */
[----:B------:R-:W-:Y:S02]  /*5fb0*/  FMNMX.FTZ R189, R230, R189, !PT ;  /* 0x000000bde6bd7209 */ /* 0x000fe40007810000 */
[C---:B------:R-:W-:Y:S02]  /*5fc0*/  ISETP.GT.AND P5, PT, R186.reuse, 0x71, PT ;  /* 0x00000071ba00780c */ /* 0x040fe40003fa4270 */
[C---:B------:R-:W-:Y:S02]  /*5fd0*/  ISETP.GT.AND P6, PT, R186.reuse, 0x78, PT ;  /* 0x00000078ba00780c */ /* 0x040fe40003fc4270 */
[----:B------:R-:W-:Y:S02]  /*5fe0*/  ISETP.GT.AND P3, PT, R186, 0x79, PT ;  /* 0x00000079ba00780c */ /* 0x000fe40003f64270 */
[----:B-1----:R-:W-:-:S02]  /*5ff0*/  FSEL R186, R169, -INF , P4 ;  /* 0xff800000a9ba7808 */ /* 0x002fc40002000000 */
[----:B------:R-:W-:Y:S01]  /*6000*/  FMNMX.FTZ R189, R226, R189, !PT ;  /* 0x000000bde2bd7209 */ /* 0x000fe20007810000 */
[----:B------:R1:W4:Y:S01]  /*6010*/  MUFU.TANH R169, R191 ;  /* 0x000000bf00a97308 */ /* 0x0003220000002400 */
[----:B--2---:R-:W-:Y:S02]  /*6020*/  FSEL R173, R173, -INF , P5 ;  /* 0xff800000adad7808 */ /* 0x004fe40002800000 */
[----:B0-----:R-:W-:Y:S01]  /*6030*/  FMNMX.FTZ R170, R186, R189, !PT ;  /* 0x000000bdbaaa7209 */ /* 0x001fe20007810000 */
[C---:B------:R-:W-:Y:S01]  /*6040*/  FMUL.FTZ R189, R0.reuse, R199 ;  /* 0x000000c700bd7220 */ /* 0x040fe20000410000 */
[----:B---3--:R-:W-:Y:S01]  /*6050*/  FSEL R194, R13, -INF , P6 ;  /* 0xff8000000dc27808 */ /* 0x008fe20003000000 */
[C---:B------:R-:W-:Y:S01]  /*6060*/  FMUL.FTZ R199, R0.reuse, R211 ;  /* 0x000000d300c77220 */ /* 0x040fe20000410000 */
[----:B------:R-:W-:Y:S02]  /*6070*/  FMNMX.FTZ R13, R173, R170, !PT ;  /* 0x000000aaad0d7209 */ /* 0x000fe40007810000 */
[----:B------:R-:W-:Y:S01]  /*6080*/  FSEL R177, R177, -INF , P3 ;  /* 0xff800000b1b17808 */ /* 0x000fe20001800000 */
[----:B-1----:R-:W-:Y:S01]  /*6090*/  FMUL.FTZ R191, R0, R202 ;  /* 0x000000ca00bf7220 */ /* 0x002fe20000410000 */
[----:B------:R-:W-:Y:S01]  /*60a0*/  FMNMX.FTZ R170, R194, R13, !PT ;  /* 0x0000000dc2aa7209 */ /* 0x000fe20007810000 */
[----:B------:R-:W-:Y:S01]  /*60b0*/  FMUL.FTZ R202, R0, R214 ;  /* 0x000000d600ca7220 */ /* 0x000fe20000410000 */
[----:B------:R-:W-:Y:S01]  /*60c0*/  IADD3 R184, R205, -UR42, R184 ;  /* 0x8000002acdb87c10 */ /* 0x000fe2000fffe0b8 */
[----:B------:R-:W0:Y:S01]  /*60d0*/  MUFU.TANH R189, R189 ;  /* 0x000000bd00bd7308 */ /* 0x000e220000002400 */
[----:B------:R-:W-:-:S02]  /*60e0*/  FMNMX.FTZ R170, R177, R170, !PT ;  /* 0x000000aab1aa7209 */ /* 0x000fc40007810000 */
[C---:B------:R-:W-:Y:S02]  /*60f0*/  ISETP.GT.AND P4, PT, R184.reuse, RZ, PT ;  /* 0x000000ffb800720c */ /* 0x040fe40003f84270 */
[C---:B------:R-:W-:Y:S01]  /*6100*/  ISETP.GT.AND P5, PT, R184.reuse, 0x1, PT ;  /* 0x00000001b800780c */ /* 0x040fe20003fa4270 */
[----:B------:R-:W1:Y:S01]  /*6110*/  SHFL.BFLY PT, R13, R170, 0x2, 0x1f ;  /* 0x0c401f00aa0d7f89 */ /* 0x000e6200000e0000 */
[----:B------:R-:W-:Y:S01]  /*6120*/  FSEL R15, R15, -INF , P4 ;  /* 0xff8000000f0f7808 */ /* 0x000fe20002000000 */
[----:B------:R-:W2:Y:S01]  /*6130*/  MUFU.TANH R191, R191 ;  /* 0x000000bf00bf7308 */ /* 0x000ea20000002400 */
[----:B------:R-:W-:-:S04]  /*6140*/  ISETP.GT.AND P4, PT, R184, 0x8, PT ;  /* 0x00000008b800780c */ /* 0x000fc80003f84270 */
[----:B------:R-:W-:Y:S02]  /*6150*/  FSEL R206, R23, -INF , P4 ;  /* 0xff80000017ce7808 */ /* 0x000fe40002000000 */
[----:B------:R-:W-:Y:S01]  /*6160*/  ISETP.GT.AND P4, PT, R184, 0x10, PT ;  /* 0x00000010b800780c */ /* 0x000fe20003f84270 */
[----:B------:R-:W3:Y:S08]  /*6170*/  MUFU.TANH R199, R199 ;  /* 0x000000c700c77308 */ /* 0x000ef00000002400 */
[----:B------:R-:W5:Y:S01]  /*6180*/  MUFU.TANH R202, R202 ;  /* 0x000000ca00ca7308 */ /* 0x000f620000002400 */
[----:B-1----:R-:W-:-:S02]  /*6190*/  FMNMX.FTZ R201, R170, R13, !PT ;  /* 0x0000000daac97209 */ /* 0x002fc40007810000 */
[----:B------:R-:W1:Y:S03]  /*61a0*/  LDC R13, c[0x0][0x988] ;  /* 0x00026200ff0d7b82 */ /* 0x000e660000000800 */
[----:B------:R-:W4:Y:S01]  /*61b0*/  SHFL.BFLY PT, R170, R201, 0x1, 0x1f ;  /* 0x0c201f00c9aa7f89 */ /* 0x000f2200000e0000 */
[----:B------:R-:W-:Y:S02]  /*61c0*/  WARPGROUP.DEPBAR.LE gsb0, 0x0 ;  /* 0x00008000000079c5 */ /* 0x000fe40000010000 */
[----:B----4-:R-:W-:Y:S01]  /*61d0*/  FMNMX.FTZ R170, R201, R170, !PT ;  /* 0x000000aac9aa7209 */ /* 0x010fe20007810000 */
[----:B------:R-:W-:-:S03]  /*61e0*/  WARPGROUP.ARRIVE ;  /* 0x00000000000079c5 */ /* 0x000fc60000000000 */
[C---:B------:R-:W-:Y:S01]  /*61f0*/  FSETP.NEU.FTZ.AND P3, PT, R170.reuse, -INF , PT ;  /* 0xff800000aa00780b */ /* 0x040fe20003f7d000 */
[----:B-1----:R-:W-:-:S02]  /*6200*/  FFMA.FTZ R201, R170, R13, -8 ;  /* 0xc1000000aac97423 */ /* 0x002fc4000001000d */
[----:B------:R-:W-:Y:S03]  /*6210*/  QGMMA.64x256x32.F32.E4M3.E4M3 R24, R216, gdesc[UR8], R24, gsb0 ;  /* 0x03e00008d8187df3 */ /* 0x000fe60008000818 */
[----:B------:R-:W-:-:S05]  /*6220*/  FSEL R201, R201, RZ, P3 ;  /* 0x000000ffc9c97208 */ /* 0x000fca0001800000 */
[-CC-:B------:R-:W-:Y:S01]  /*6230*/  FFMA.FTZ R188, R188, R13.reuse, -R201.reuse ;  /* 0x0000000dbcbc7223 */ /* 0x180fe200000108c9 */
[----:B------:R-:W-:-:S01]  /*6240*/  FFMA.FTZ R205, R21, R13, -R201 ;  /* 0x0000000d15cd7223 */ /* 0x000fc200000108c9 */
[----:B------:R-:W-:Y:S01]  /*6250*/  FMNMX.FTZ R21, R15, R10, !PT ;  /* 0x0000000a0f157209 */ /* 0x000fe20007810000 */
[----:B------:R-:W-:-:S01]  /*6260*/  FFMA.FTZ R207, R22, R13, -R201 ;  /* 0x0000000d16cf7223 */ /* 0x000fc200000108c9 */
[----:B------:R1:W-:Y:S01]  /*6270*/  MUFU.EX2 R179, R188 ;  /* 0x000000bc00b37308 */ /* 0x0003e20000000800 */
[----:B------:R-:W-:Y:S01]  /*6280*/  FSEL R22, R155, -INF , P4 ;  /* 0xff8000009b167808 */ /* 0x000fe20002000000 */
[-CC-:B------:R-:W-:Y:S01]  /*6290*/  FFMA.FTZ R155, R153, R13.reuse, -R201.reuse ;  /* 0x0000000d999b7223 */ /* 0x180fe200000108c9 */
[----:B------:R-:W-:Y:S01]  /*62a0*/  ISETP.GT.AND P4, PT, R184, 0x18, PT ;  /* 0x00000018b800780c */ /* 0x000fe20003f84270 */
[-CC-:B------:R-:W-:Y:S01]  /*62b0*/  FFMA.FTZ R157, R157, R13.reuse, -R201.reuse ;  /* 0x0000000d9d9d7223 */ /* 0x180fe200000108c9 */
[----:B------:R-:W-:-:S01]  /*62c0*/  FFMA.FTZ R161, R161, R13, -R201 ;  /* 0x0000000da1a17223 */ /* 0x000fc200000108c9 */
[-CC-:B------:R-:W-:Y:S01]  /*62d0*/  FFMA.FTZ R165, R165, R13.reuse, -R201.reuse ;  /* 0x0000000da5a57223 */ /* 0x180fe200000108c9 */
[----:B------:R-:W-:Y:S01]  /*62e0*/  FSEL R210, R159, -INF , P4 ;  /* 0xff8000009fd27808 */ /* 0x000fe20002000000 */
[-CC-:B------:R-:W-:Y:S01]  /*62f0*/  FFMA.FTZ R14, R14, R13.reuse, -R201.reuse ;  /* 0x0000000d0e0e7223 */ /* 0x180fe200000108c9 */
[----:B-1----:R-:W-:Y:S01]  /*6300*/  FSEL R188, R20, -INF , P5 ;  /* 0xff80000014bc7808 */ /* 0x002fe20002800000 */
[-CC-:B------:R-:W-:Y:S01]  /*6310*/  FFMA.FTZ R154, R154, R13.reuse, -R201.reuse ;  /* 0x0000000d9a9a7223 */ /* 0x180fe200000108c9 */
[----:B------:R-:W-:Y:S01]  /*6320*/  ISETP.GT.AND P5, PT, R184, 0x9, PT ;  /* 0x00000009b800780c */ /* 0x000fe20003fa4270 */
[--C-:B------:R-:W-:Y:S01]  /*6330*/  FFMA.FTZ R158, R158, R13, -R201.reuse ;  /* 0x0000000d9e9e7223 */ /* 0x100fe200000108c9 */
[----:B------:R-:W-:Y:S01]  /*6340*/  FMNMX.FTZ R23, R188, R21, !PT ;  /* 0x00000015bc177209 */ /* 0x000fe20007810000 */
[----:B------:R-:W-:Y:S01]  /*6350*/  MUFU.EX2 R14, R14 ;  /* 0x0000000e000e7308 */ /* 0x000fe20000000800 */
[----:B------:R-:W-:Y:S01]  /*6360*/  FSEL R152, R152, -INF , P5 ;  /* 0xff80000098987808 */ /* 0x000fe20002800000 */
[--C-:B------:R-:W-:Y:S01]  /*6370*/  FFMA.FTZ R162, R162, R13, -R201.reuse ;  /* 0x0000000da2a27223 */ /* 0x100fe200000108c9 */
[----:B------:R-:W-:Y:S01]  /*6380*/  FMNMX.FTZ R23, R206, R23, !PT ;  /* 0x00000017ce177209 */ /* 0x000fe20007810000 */
[-CC-:B------:R-:W-:Y:S01]  /*6390*/  FFMA.FTZ R166, R166, R13.reuse, -R201.reuse ;  /* 0x0000000da6a67223 */ /* 0x180fe200000108c9 */
[----:B------:R-:W-:Y:S01]  /*63a0*/  ISETP.GT.AND P5, PT, R184, 0x11, PT ;  /* 0x00000011b800780c */ /* 0x000fe20003fa4270 */
[--C-:B------:R-:W-:Y:S01]  /*63b0*/  FFMA.FTZ R192, R192, R13, -R201.reuse ;  /* 0x0000000dc0c07223 */ /* 0x100fe200000108c9 */
[----:B------:R-:W-:Y:S01]  /*63c0*/  FMNMX.FTZ R153, R152, R23, !PT ;  /* 0x0000001798997209 */ /* 0x000fe20007810000 */
[--C-:B------:R-:W-:Y:S01]  /*63d0*/  FFMA.FTZ R224, R224, R13, -R201.reuse ;  /* 0x0000000de0e07223 */ /* 0x100fe200000108c9 */
[----:B------:R-:W-:Y:S01]  /*63e0*/  FSEL R156, R156, -INF , P5 ;  /* 0xff8000009c9c7808 */ /* 0x000fe20002800000 */
[----:B------:R1:W-:Y:S01]  /*63f0*/  MUFU.EX2 R23, R155 ;  /* 0x0000009b00177308 */ /* 0x0003e20000000800 */
[----:B------:R-:W-:Y:S01]  /*6400*/  FMNMX.FTZ R153, R22, R153, !PT ;  /* 0x0000009916997209 */ /* 0x000fe20007810000 */
[-CC-:B------:R-:W-:Y:S01]  /*6410*/  FFMA.FTZ R226, R226, R13.reuse, -R201.reuse ;  /* 0x0000000de2e27223 */ /* 0x180fe200000108c9 */
[----:B------:R-:W-:Y:S01]  /*6420*/  ISETP.GT.AND P5, PT, R184, 0x19, PT ;  /* 0x00000019b800780c */ /* 0x000fe20003fa4270 */
[--C-:B------:R-:W-:Y:S01]  /*6430*/  FFMA.FTZ R186, R186, R13, -R201.reuse ;  /* 0x0000000dbaba7223 */ /* 0x100fe200000108c9 */
[----:B------:R-:W-:Y:S01]  /*6440*/  FMNMX.FTZ R153, R156, R153, !PT ;  /* 0x000000999c997209 */ /* 0x000fe20007810000 */
[-CC-:B------:R-:W-:Y:S01]  /*6450*/  FFMA.FTZ R173, R173, R13.reuse, -R201.reuse ;  /* 0x0000000dadad7223 */ /* 0x180fe200000108c9 */
[----:B------:R-:W-:Y:S01]  /*6460*/  ISETP.GT.AND P4, PT, R184, 0x20, PT ;  /* 0x00000020b800780c */ /* 0x000fe20003f84270 */
[-CC-:B------:R-:W-:Y:S01]  /*6470*/  FFMA.FTZ R194, R194, R13.reuse, -R201.reuse ;  /* 0x0000000dc2c27223 */ /* 0x180fe200000108c9 */
[----:B------:R-:W-:Y:S01]  /*6480*/  FSEL R160, R160, -INF , P5 ;  /* 0xff800000a0a07808 */ /* 0x000fe20002800000 */
[----:B------:R-:W-:Y:S01]  /*6490*/  FFMA.FTZ R177, R177, R13, -R201 ;  /* 0x0000000db1b17223 */ /* 0x000fe200000108c9 */
[----:B------:R-:W-:Y:S01]  /*64a0*/  FMNMX.FTZ R153, R210, R153, !PT ;  /* 0x00000099d2997209 */ /* 0x000fe20007810000 */
[----:B------:R-:W-:Y:S01]  /*64b0*/  MUFU.EX2 R20, R205 ;  /* 0x000000cd00147308 */ /* 0x000fe20000000800 */
[----:B------:R-:W-:-:S02]  /*64c0*/  ISETP.GT.AND P5, PT, R184, 0x21, PT ;  /* 0x00000021b800780c */ /* 0x000fc40003fa4270 */
[----:B------:R-:W-:Y:S01]  /*64d0*/  FSEL R214, R163, -INF , P4 ;  /* 0xff800000a3d67808 */ /* 0x000fe20002000000 */
[----:B------:R-:W-:-:S01]  /*64e0*/  FFMA.FTZ R163, R190, R13, -R201 ;  /* 0x0000000dbea37223 */ /* 0x000fc200000108c9 */
[----:B-1----:R-:W-:Y:S02]  /*64f0*/  FMNMX.FTZ R155, R160, R153, !PT ;  /* 0x00000099a09b7209 */ /* 0x002fe40007810000 */
[----:B------:R-:W-:Y:S01]  /*6500*/  ISETP.GT.AND P4, PT, R184, 0x28, PT ;  /* 0x00000028b800780c */ /* 0x000fe20003f84270 */
[----:B------:R1:W-:Y:S01]  /*6510*/  MUFU.EX2 R153, R157 ;  /* 0x0000009d00997308 */ /* 0x0003e20000000800 */
[----:B------:R-:W-:Y:S02]  /*6520*/  FSEL R164, R164, -INF , P5 ;  /* 0xff800000a4a47808 */ /* 0x000fe40002800000 */
[----:B------:R-:W-:Y:S02]  /*6530*/  FMNMX.FTZ R155, R214, R155, !PT ;  /* 0x0000009bd69b7209 */ /* 0x000fe40007810000 */
[----:B------:R-:W-:-:S02]  /*6540*/  ISETP.GT.AND P5, PT, R184, 0x29, PT ;  /* 0x00000029b800780c */ /* 0x000fc40003fa4270 */
[----:B------:R-:W-:Y:S01]  /*6550*/  FSEL R220, R167, -INF , P4 ;  /* 0xff800000a7dc7808 */ /* 0x000fe20002000000 */
[----:B------:R-:W-:-:S01]  /*6560*/  FFMA.FTZ R167, R196, R13, -R201 ;  /* 0x0000000dc4a77223 */ /* 0x000fc200000108c9 */
[----:B------:R-:W-:Y:S01]  /*6570*/  FMNMX.FTZ R155, R164, R155, !PT ;  /* 0x0000009ba49b7209 */ /* 0x000fe20007810000 */
[----:B------:R-:W-:Y:S01]  /*6580*/  MUFU.EX2 R21, R207 ;  /* 0x000000cf00157308 */ /* 0x000fe20000000800 */
[----:B------:R-:W-:Y:S02]  /*6590*/  ISETP.GT.AND P4, PT, R184, 0x30, PT ;  /* 0x00000030b800780c */ /* 0x000fe40003f84270 */
[----:B------:R-:W-:Y:S02]  /*65a0*/  FSEL R168, R168, -INF , P5 ;  /* 0xff800000a8a87808 */ /* 0x000fe40002800000 */
[----:B------:R-:W-:Y:S02]  /*65b0*/  FMNMX.FTZ R155, R220, R155, !PT ;  /* 0x0000009bdc9b7209 */ /* 0x000fe40007810000 */
[----:B------:R-:W-:Y:S01]  /*65c0*/  ISETP.GT.AND P5, PT, R184, 0x31, PT ;  /* 0x00000031b800780c */ /* 0x000fe20003fa4270 */
[----:B------:R-:W-:Y:S01]  /*65d0*/  MUFU.EX2 R154, R154 ;  /* 0x0000009a009a7308 */ /* 0x000fe20000000800 */
[----:B------:R-:W-:Y:S01]  /*65e0*/  FSEL R222, R171, -INF , P4 ;  /* 0xff800000abde7808 */ /* 0x000fe20002000000 */
[----:B------:R-:W-:Y:S01]  /*65f0*/  FFMA.FTZ R171, R174, R13, -R201 ;  /* 0x0000000daeab7223 */ /* 0x000fe200000108c9 */
[----:B-1----:R-:W-:-:S02]  /*6600*/  FMNMX.FTZ R157, R168, R155, !PT ;  /* 0x0000009ba89d7209 */ /* 0x002fc40007810000 */
[----:B------:R-:W-:Y:S02]  /*6610*/  ISETP.GT.AND P4, PT, R184, 0x38, PT ;  /* 0x00000038b800780c */ /* 0x000fe40003f84270 */
[----:B------:R-:W-:Y:S01]  /*6620*/  FSEL R172, R172, -INF , P5 ;  /* 0xff800000acac7808 */ /* 0x000fe20002800000 */
[----:B------:R1:W-:Y:S01]  /*6630*/  MUFU.EX2 R155, R161 ;  /* 0x000000a1009b7308 */ /* 0x0003e20000000800 */
[----:B------:R-:W-:Y:S02]  /*6640*/  FMNMX.FTZ R157, R222, R157, !PT ;  /* 0x0000009dde9d7209 */ /* 0x000fe40007810000 */
[----:B------:R-:W-:Y:S02]  /*6650*/  ISETP.GT.AND P5, PT, R184, 0x39, PT ;  /* 0x00000039b800780c */ /* 0x000fe40003fa4270 */
[----:B------:R-:W-:Y:S02]  /*6660*/  FSEL R175, R175, -INF , P4 ;  /* 0xff800000afaf7808 */ /* 0x000fe40002000000 */
[----:B------:R-:W-:Y:S01]  /*6670*/  FMNMX.FTZ R157, R172, R157, !PT ;  /* 0x0000009dac9d7209 */ /* 0x000fe20007810000 */
[----:B------:R-:W-:Y:S01]  /*6680*/  MUFU.EX2 R158, R158 ;  /* 0x0000009e009e7308 */ /* 0x000fe20000000800 */
[----:B------:R-:W-:-:S02]  /*6690*/  ISETP.GT.AND P4, PT, R184, 0x40, PT ;  /* 0x00000040b800780c */ /* 0x000fc40003f84270 */
[----:B------:R-:W-:Y:S02]  /*66a0*/  FSEL R176, R176, -INF , P5 ;  /* 0xff800000b0b07808 */ /* 0x000fe40002800000 */
[----:B------:R-:W-:Y:S02]  /*66b0*/  FMNMX.FTZ R157, R175, R157, !PT ;  /* 0x0000009daf9d7209 */ /* 0x000fe40007810000 */
[----:B------:R-:W-:Y:S01]  /*66c0*/  ISETP.GT.AND P5, PT, R184, 0x41, PT ;  /* 0x00000041b800780c */ /* 0x000fe20003fa4270 */
[----:B------:R-:W-:Y:S01]  /*66d0*/  MUFU.EX2 R162, R162 ;  /* 0x000000a200a27308 */ /* 0x000fe20000000800 */
[----:B------:R-:W-:Y:S02]  /*66e0*/  FSEL R178, R178, -INF , P4 ;  /* 0xff800000b2b27808 */ /* 0x000fe40002000000 */
[----:B------:R-:W-:Y:S02]  /*66f0*/  FMNMX.FTZ R159, R176, R157, !PT ;  /* 0x0000009db09f7209 */ /* 0x000fe40007810000 */
[----:B------:R-:W-:-:S02]  /*6700*/  ISETP.GT.AND P4, PT, R184, 0x48, PT ;  /* 0x00000048b800780c */ /* 0x000fc40003f84270 */
[----:B------:R-:W-:Y:S01]  /*6710*/  FSEL R181, R181, -INF , P5 ;  /* 0xff800000b5b57808 */ /* 0x000fe20002800000 */
[----:B------:R-:W-:Y:S01]  /*6720*/  MUFU.EX2 R157, R165 ;  /* 0x000000a5009d7308 */ /* 0x000fe20000000800 */
        /* <DEDUP_REMOVED lines=8> */
[C---:B------:R-:W-:Y:S01]  /*67b0*/  ISETP.GT.AND P5, PT, R184.reuse, 0x51, PT ;  /* 0x00000051b800780c */ /* 0x040fe20003fa4270 */
[----:B------:R-:W-:Y:S01]  /*67c0*/  MUFU.EX2 R192, R192 ;  /* 0x000000c000c07308 */ /* 0x000fe20000000800 */
[----:B------:R-:W-:Y:S02]  /*67d0*/  FSEL R183, R183, -INF , P4 ;  /* 0xff800000b7b77808 */ /* 0x000fe40002000000 */
[----:B-1----:R-:W-:Y:S02]  /*67e0*/  FMNMX.FTZ R161, R169, R159, !PT ;  /* 0x0000009fa9a17209 */ /* 0x002fe40007810000 */
[----:B------:R-:W-:-:S02]  /*67f0*/  ISETP.GT.AND P4, PT, R184, 0x58, PT ;  /* 0x00000058b800780c */ /* 0x000fc40003f84270 */
[----:B------:R-:W-:Y:S01]  /*6800*/  FSEL R190, R185, -INF , P5 ;  /* 0xff800000b9be7808 */ /* 0x000fe20002800000 */
[----:B------:R1:W-:Y:S01]  /*6810*/  MUFU.EX2 R159, R163 ;  /* 0x000000a3009f7308 */ /* 0x0003e20000000800 */
[----:B------:R-:W-:Y:S01]  /*6820*/  FMNMX.FTZ R161, R183, R161, !PT ;  /* 0x000000a1b7a17209 */ /* 0x000fe20007810000 */
[----:B------:R-:W-:Y:S01]  /*6830*/  FFMA.FTZ R185, R200, R13, -R201 ;  /* 0x0000000dc8b97223 */ /* 0x000fe200000108c9 */
[----:B------:R-:W-:Y:S02]  /*6840*/  ISETP.GT.AND P5, PT, R184, 0x59, PT ;  /* 0x00000059b800780c */ /* 0x000fe40003fa4270 */
[----:B------:R-:W-:Y:S02]  /*6850*/  FSEL R187, R187, -INF , P4 ;  /* 0xff800000bbbb7808 */ /* 0x000fe40002000000 */
[----:B------:R-:W-:Y:S01]  /*6860*/  FMNMX.FTZ R161, R190, R161, !PT ;  /* 0x000000a1bea17209 */ /* 0x000fe20007810000 */
[----:B------:R-:W-:Y:S01]  /*6870*/  MUFU.EX2 R224, R224 ;  /* 0x000000e000e07308 */ /* 0x000fe20000000800 */
[----:B------:R-:W-:-:S02]  /*6880*/  ISETP.GT.AND P4, PT, R184, 0x60, PT ;  /* 0x00000060b800780c */ /* 0x000fc40003f84270 */
[----:B0-----:R-:W-:Y:S02]  /*6890*/  FSEL R189, R189, -INF , P5 ;  /* 0xff800000bdbd7808 */ /* 0x001fe40002800000 */
[----:B------:R-:W-:Y:S02]  /*68a0*/  FMNMX.FTZ R161, R187, R161, !PT ;  /* 0x000000a1bba17209 */ /* 0x000fe40007810000 */
[C---:B------:R-:W-:Y:S01]  /*68b0*/  ISETP.GT.AND P5, PT, R184.reuse, 0x61, PT ;  /* 0x00000061b800780c */ /* 0x040fe20003fa4270 */
[----:B------:R-:W-:Y:S01]  /*68c0*/  MUFU.EX2 R226, R226 ;  /* 0x000000e200e27308 */ /* 0x000fe20000000800 */
[----:B--2---:R-:W-:Y:S02]  /*68d0*/  FSEL R191, R191, -INF , P4 ;  /* 0xff800000bfbf7808 */ /* 0x004fe40002000000 */
[----:B-1----:R-:W-:Y:S02]  /*68e0*/  FMNMX.FTZ R163, R189, R161, !PT ;  /* 0x000000a1bda37209 */ /* 0x002fe40007810000 */
[----:B------:R-:W-:-:S02]  /*68f0*/  ISETP.GT.AND P4, PT, R184, 0x68, PT ;  /* 0x00000068b800780c */ /* 0x000fc40003f84270 */
        /* <DEDUP_REMOVED lines=8> */
[----:B------:R-:W-:Y:S01]  /*6980*/  FSEL R174, R197, -INF , P5 ;  /* 0xff800000c5ae7808 */ /* 0x000fe20002800000 */
[----:B------:R-:W-:-:S01]  /*6990*/  FFMA.FTZ R197, R230, R13, -R201 ;  /* 0x0000000de6c57223 */ /* 0x000fc200000108c9 */
[----:B------:R-:W-:Y:S02]  /*69a0*/  FMNMX.FTZ R165, R195, R165, !PT ;  /* 0x000000a5c3a57209 */ /* 0x000fe40007810000 */
[----:B------:R-:W-:Y:S01]  /*69b0*/  ISETP.GT.AND P5, PT, R184, 0x71, PT ;  /* 0x00000071b800780c */ /* 0x000fe20003fa4270 */
[----:B------:R1:W-:Y:S01]  /*69c0*/  MUFU.EX2 R163, R171 ;  /* 0x000000ab00a37308 */ /* 0x0003e20000000800 */
[----:B------:R-:W-:Y:S02]  /*69d0*/  FSEL R198, R198, -INF , P4 ;  /* 0xff800000c6c67808 */ /* 0x000fe40002000000 */
[----:B0-----:R-:W-:Y:S02]  /*69e0*/  FMNMX.FTZ R167, R174, R165, !PT ;  /* 0x000000a5aea77209 */ /* 0x001fe40007810000 */
[----:B------:R-:W-:-:S02]  /*69f0*/  ISETP.GT.AND P4, PT, R184, 0x78, PT ;  /* 0x00000078b800780c */ /* 0x000fc40003f84270 */
[----:B---3--:R-:W-:Y:S01]  /*6a00*/  FSEL R200, R199, -INF , P5 ;  /* 0xff800000c7c87808 */ /* 0x008fe20002800000 */
[----:B------:R0:W-:Y:S01]  /*6a10*/  MUFU.EX2 R165, R185 ;  /* 0x000000b900a57308 */ /* 0x0001e20000000800 */
[----:B------:R-:W-:Y:S01]  /*6a20*/  FMNMX.FTZ R167, R198, R167, !PT ;  /* 0x000000a7c6a77209 */ /* 0x000fe20007810000 */
[-CC-:B-1----:R-:W-:Y:S01]  /*6a30*/  FFMA.FTZ R171, R212, R13.reuse, -R201.reuse ;  /* 0x0000000dd4ab7223 */ /* 0x182fe200000108c9 */
[----:B------:R-:W-:Y:S01]  /*6a40*/  ISETP.GT.AND P5, PT, R184, 0x79, PT ;  /* 0x00000079b800780c */ /* 0x000fe20003fa4270 */
[-CC-:B------:R-:W-:Y:S01]  /*6a50*/  FFMA.FTZ R184, R180, R13.reuse, -R201.reuse ;  /* 0x0000000db4b87223 */ /* 0x180fe200000108c9 */
[----:B-----5:R-:W-:Y:S01]  /*6a60*/  FSEL R202, R202, -INF , P4 ;  /* 0xff800000caca7808 */ /* 0x020fe20002000000 */
[--C-:B------:R-:W-:Y:S01]  /*6a70*/  FFMA.FTZ R212, R232, R13, -R201.reuse ;  /* 0x0000000de8d47223 */ /* 0x100fe200000108c9 */
[----:B------:R-:W-:Y:S01]  /*6a80*/  FMNMX.FTZ R167, R200, R167, !PT ;  /* 0x000000a7c8a77209 */ /* 0x000fe20007810000 */
[----:B------:R-:W-:Y:S01]  /*6a90*/  MUFU.EX2 R171, R171 ;  /* 0x000000ab00ab7308 */ /* 0x000fe20000000800 */
[----:B------:R-:W-:Y:S01]  /*6aa0*/  FSEL R203, R203, -INF , P5 ;  /* 0xff800000cbcb7808 */ /* 0x000fe20002800000 */
[--C-:B0-----:R-:W-:Y:S01]  /*6ab0*/  FFMA.FTZ R185, R236, R13, -R201.reuse ;  /* 0x0000000decb97223 */ /* 0x101fe200000108c9 */
[----:B------:R-:W-:Y:S01]  /*6ac0*/  FMNMX.FTZ R180, R202, R167, !PT ;  /* 0x000000a7cab47209 */ /* 0x000fe20007810000 */
[-CC-:B------:R-:W-:Y:S01]  /*6ad0*/  FFMA.FTZ R167, R204, R13.reuse, -R201.reuse ;  /* 0x0000000dcca77223 */ /* 0x180fe200000108c9 */
[----:B------:R-:W-:-:S01]  /*6ae0*/  FFMA.FTZ R204, R208, R13, -R201 ;  /* 0x0000000dd0cc7223 */ /* 0x000fc200000108c9 */
[--C-:B------:R-:W-:Y:S01]  /*6af0*/  FFMA.FTZ R208, R234, R13, -R201.reuse ;  /* 0x0000000dead07223 */ /* 0x100fe200000108c9 */
[----:B------:R-:W-:Y:S01]  /*6b00*/  FMNMX.FTZ R180, R203, R180, !PT ;  /* 0x000000b4cbb47209 */ /* 0x000fe20007810000 */
[----:B------:R-:W-:Y:S04]  /*6b10*/  MUFU.EX2 R184, R184 ;  /* 0x000000b800b87308 */ /* 0x000fe80000000800 */
[----:B------:R-:W0:Y:S04]  /*6b20*/  SHFL.BFLY PT, R193, R180, 0x2, 0x1f ;  /* 0x0c401f00b4c17f89 */ /* 0x000e2800000e0000 */
[----:B------:R-:W-:Y:S08]  /*6b30*/  MUFU.EX2 R167, R167 ;  /* 0x000000a700a77308 */ /* 0x000ff00000000800 */
[----:B------:R-:W-:Y:S08]  /*6b40*/  MUFU.EX2 R204, R204 ;  /* 0x000000cc00cc7308 */ /* 0x000ff00000000800 */
        /* <DEDUP_REMOVED lines=11> */
[----:B------:R-:W-:Y:S03]  /*6c00*/  MUFU.EX2 R173, R173 ;  /* 0x000000ad00ad7308 */ /* 0x000fe60000000800 */
[----:B------:R-:W-:-:S05]  /*6c10*/  FSEL R199, R199, RZ, P4 ;  /* 0x000000ffc7c77208 */ /* 0x000fca0002000000 */
[-CC-:B------:R-:W-:Y:S01]  /*6c20*/  FFMA.FTZ R211, R168, R13.reuse, -R199.reuse ;  /* 0x0000000da8d37223 */ /* 0x180fe200000108c7 */
[----:B------:R-:W-:Y:S01]  /*6c30*/  FSEL R168, R170, RZ, P3 ;  /* 0x000000ffaaa87208 */ /* 0x000fe20001800000 */
[-CC-:B------:R-:W-:Y:S01]  /*6c40*/  FFMA.FTZ R213, R172, R13.reuse, -R199.reuse ;  /* 0x0000000dacd57223 */ /* 0x180fe200000108c7 */
[----:B------:R-:W-:-:S01]  /*6c50*/  FFMA.FTZ R172, R175, R13, -R199 ;  /* 0x0000000dafac7223 */ /* 0x000fc200000108c7 */
[----:B------:R-:W-:Y:S01]  /*6c60*/  FSEL R175, R180, RZ, P4 ;  /* 0x000000ffb4af7208 */ /* 0x000fe20002000000 */
[----:B------:R-:W-:-:S01]  /*6c70*/  FFMA.FTZ R228, R15, R13, -R199 ;  /* 0x0000000d0fe47223 */ /* 0x000fc200000108c7 */
[----:B------:R-:W-:Y:S01]  /*6c80*/  FADD.FTZ R168, -R168, R9 ;  /* 0x00000009a8a87221 */ /* 0x000fe20000010100 */
[----:B------:R-:W-:-:S01]  /*6c90*/  FFMA.FTZ R15, R188, R13, -R199 ;  /* 0x0000000dbc0f7223 */ /* 0x000fc200000108c7 */
[-CC-:B------:R-:W-:Y:S01]  /*6ca0*/  FFMA.FTZ R188, R206, R13.reuse, -R199.reuse ;  /* 0x0000000dcebc7223 */ /* 0x180fe200000108c7 */
[----:B------:R-:W-:-:S01]  /*6cb0*/  FFMA.FTZ R201, R152, R13, -R199 ;  /* 0x0000000d98c97223 */ /* 0x000fc200000108c7 */
[----:B------:R-:W-:Y:S01]  /*6cc0*/  FMUL.FTZ R206, R168, R13 ;  /* 0x0000000da8ce7220 */ /* 0x000fe20000410000 */
[----:B------:R-:W-:-:S01]  /*6cd0*/  FADD.FTZ R168, -R175, R10 ;  /* 0x0000000aafa87221 */ /* 0x000fc20000010100 */
[----:B------:R-:W-:Y:S01]  /*6ce0*/  MUFU.EX2 R228, R228 ;  /* 0x000000e400e47308 */ /* 0x000fe20000000800 */
[----:B------:R-:W-:-:S01]  /*6cf0*/  FFMA.FTZ R22, R22, R13, -R199 ;  /* 0x0000000d16167223 */ /* 0x000fc200000108c7 */
[-CC-:B------:R-:W-:Y:S01]  /*6d00*/  FFMA.FTZ R205, R156, R13.reuse, -R199.reuse ;  /* 0x0000000d9ccd7223 */ /* 0x180fe200000108c7 */
[-C--:B------:R-:W-:Y:S01]  /*6d10*/  FMUL.FTZ R175, R168, R13.reuse ;  /* 0x0000000da8af7220 */ /* 0x080fe20000410000 */
        /* <DEDUP_REMOVED lines=14> */
[----:B------:R-:W-:-:S06]  /*6e00*/  WARPGROUP.DEPBAR.LE gsb0, 0x0 ;  /* 0x00008000000079c5 */ /* 0x000fcc0000010000 */
[----:B------:R-:W2:Y:S01]  /*6e10*/  MUFU.EX2 R15, R15 ;  /* 0x0000000f000f7308 */ /* 0x000ea20000000800 */
[----:B0-----:R-:W-:-:S04]  /*6e20*/  FFMA.FTZ R215, R10, R4, R179 ;  /* 0x000000040ad77223 */ /* 0x001fc800000100b3 */
[----:B------:R-:W-:-:S03]  /*6e30*/  FADD.FTZ R215, R14, R215 ;  /* 0x000000d70ed77221 */ /* 0x000fc60000010000 */
[----:B------:R-:W0:Y:S01]  /*6e40*/  MUFU.EX2 R188, R188 ;  /* 0x000000bc00bc7308 */ /* 0x000e220000000800 */
[----:B-1----:R-:W-:-:S07]  /*6e50*/  FFMA.FTZ R4, R175, R3, R228 ;  /* 0x00000003af047223 */ /* 0x002fce00000100e4 */
[----:B------:R-:W1:Y:S01]  /*6e60*/  MUFU.EX2 R201, R201 ;  /* 0x000000c900c97308 */ /* 0x000e620000000800 */
[----:B--2---:R-:W-:-:S01]  /*6e70*/  FADD.FTZ R3, R15, R4 ;  /* 0x000000040f037221 */ /* 0x004fc20000010000 */
[----:B------:R-:W-:-:S04]  /*6e80*/  FADD.FTZ R4, R20, R215 ;  /* 0x000000d714047221 */ /* 0x000fc80000010000 */
[----:B------:R-:W-:Y:S02]  /*6e90*/  FADD.FTZ R4, R21, R4 ;  /* 0x0000000415047221 */ /* 0x000fe40000010000 */
[----:B------:R-:W2:Y:S08]  /*6ea0*/  MUFU.EX2 R22, R22 ;  /* 0x0000001600167308 */ /* 0x000eb00000000800 */
[----:B------:R-:W3:Y:S08]  /*6eb0*/  MUFU.EX2 R205, R205 ;  /* 0x000000cd00cd7308 */ /* 0x000ef00000000800 */
[----:B------:R-:W-:Y:S08]  /*6ec0*/  MUFU.EX2 R9, R172 ;  /* 0x000000ac00097308 */ /* 0x000ff00000000800 */
[----:B------:R-:W4:Y:S08]  /*6ed0*/  MUFU.EX2 R152, R152 ;  /* 0x0000009800987308 */ /* 0x000f300000000800 */
[----:B------:R0:W-:Y:S08]  /*6ee0*/  MUFU.EX2 R172, R178 ;  /* 0x000000b200ac7308 */ /* 0x0001f00000000800 */
[----:B------:R-:W5:Y:S01]  /*6ef0*/  MUFU.EX2 R207, R207 ;  /* 0x000000cf00cf7308 */ /* 0x000f620000000800 */
[----:B0-----:R-:W-:-:S04]  /*6f00*/  FADD.FTZ R178, R188, R3 ;  /* 0x00000003bcb27221 */ /* 0x001fc80000010000 */
[----:B-1----:R-:W-:Y:S01]  /*6f10*/  FADD.FTZ R3, R201, R178 ;  /* 0x000000b2c9037221 */ /* 0x002fe20000010000 */
[----:B------:R-:W-:-:S01]  /*6f20*/  FFMA.FTZ R178, R183, R13, -R199 ;  /* 0x0000000db7b27223 */ /* 0x000fc200000108c7 */
[----:B------:R-:W-:Y:S01]  /*6f30*/  FADD.FTZ R183, R23, R4 ;  /* 0x0000000417b77221 */ /* 0x000fe20000010000 */
[----:B------:R-:W0:Y:S01]  /*6f40*/  MUFU.EX2 R156, R156 ;  /* 0x0000009c009c7308 */ /* 0x000e220000000800 */
[----:B--2---:R-:W-:-:S02]  /*6f50*/  FADD.FTZ R4, R22, R3 ;  /* 0x0000000316047221 */ /* 0x004fc40000010000 */
[----:B------:R-:W-:Y:S01]  /*6f60*/  FADD.FTZ R182, R154, R183 ;  /* 0x000000b79ab67221 */ /* 0x000fe20000010000 */
[----:B------:R-:W-:-:S01]  /*6f70*/  FFMA.FTZ R183, R190, R13, -R199 ;  /* 0x0000000dbeb77223 */ /* 0x000fc200000108c7 */
[----:B---3--:R-:W-:Y:S02]  /*6f80*/  FADD.FTZ R3, R205, R4 ;  /* 0x00000004cd037221 */ /* 0x008fe40000010000 */
[----:B------:R-:W-:-:S01]  /*6f90*/  FADD.FTZ R215, R153, R182 ;  /* 0x000000b699d77221 */ /* 0x000fc20000010000 */
[----:B------:R-:W1:Y:S01]  /*6fa0*/  MUFU.EX2 R209, R209 ;  /* 0x000000d100d17308 */ /* 0x000e620000000800 */
[----:B----4-:R-:W-:-:S01]  /*6fb0*/  FADD.FTZ R4, R152, R3 ;  /* 0x0000000398047221 */ /* 0x010fc20000010000 */
[----:B------:R-:W-:Y:S01]  /*6fc0*/  FFMA.FTZ R182, R187, R13, -R199 ;  /* 0x0000000dbbb67223 */ /* 0x000fe200000108c7 */
[----:B------:R-:W-:-:S02]  /*6fd0*/  FADD.FTZ R190, R158, R215 ;  /* 0x000000d79ebe7221 */ /* 0x000fc40000010000 */
[----:B-----5:R-:W-:Y:S02]  /*6fe0*/  FADD.FTZ R3, R207, R4 ;  /* 0x00000004cf037221 */ /* 0x020fe40000010000 */
[----:B------:R-:W-:-:S01]  /*6ff0*/  FADD.FTZ R187, R155, R190 ;  /* 0x000000be9bbb7221 */ /* 0x000fc20000010000 */
[----:B------:R-:W2:Y:S01]  /*7000*/  MUFU.EX2 R160, R160 ;  /* 0x000000a000a07308 */ /* 0x000ea20000000800 */
[----:B0-----:R-:W-:-:S02]  /*7010*/  FADD.FTZ R4, R156, R3 ;  /* 0x000000039c047221 */ /* 0x001fc40000010000 */
[----:B------:R-:W-:Y:S01]  /*7020*/  FADD.FTZ R190, R162, R187 ;  /* 0x000000bba2be7221 */ /* 0x000fe20000010000 */
[----:B------:R-:W-:-:S03]  /*7030*/  FFMA.FTZ R187, R189, R13, -R199 ;  /* 0x0000000dbdbb7223 */ /* 0x000fc600000108c7 */
[----:B------:R-:W-:Y:S01]  /*7040*/  FADD.FTZ R189, R157, R190 ;  /* 0x000000be9dbd7221 */ /* 0x000fe20000010000 */
[----:B------:R-:W0:Y:S01]  /*7050*/  MUFU.EX2 R211, R211 ;  /* 0x000000d300d37308 */ /* 0x000e220000000800 */
[----:B-1----:R-:W-:-:S02]  /*7060*/  FADD.FTZ R3, R209, R4 ;  /* 0x00000004d1037221 */ /* 0x002fc40000010000 */
[----:B------:R-:W-:Y:S01]  /*7070*/  FADD.FTZ R190, R166, R189 ;  /* 0x000000bda6be7221 */ /* 0x000fe20000010000 */
[----:B------:R-:W-:-:S03]  /*7080*/  FFMA.FTZ R189, R191, R13, -R199 ;  /* 0x0000000dbfbd7223 */ /* 0x000fc600000108c7 */
[----:B------:R-:W-:Y:S01]  /*7090*/  FADD.FTZ R191, R159, R190 ;  /* 0x000000be9fbf7221 */ /* 0x000fe20000010000 */
[----:B------:R-:W1:Y:S01]  /*70a0*/  MUFU.EX2 R164, R164 ;  /* 0x000000a400a47308 */ /* 0x000e620000000800 */
[----:B--2---:R-:W-:-:S01]  /*70b0*/  FADD.FTZ R4, R160, R3 ;  /* 0x00000003a0047221 */ /* 0x004fc20000010000 */
[----:B------:R-:W-:Y:S01]  /*70c0*/  FFMA.FTZ R190, R196, R13, -R199 ;  /* 0x0000000dc4be7223 */ /* 0x000fe200000108c7 */
[----:B------:R-:W-:-:S01]  /*70d0*/  FADD.FTZ R206, R192, R191 ;  /* 0x000000bfc0ce7221 */ /* 0x000fc20000010000 */
[----:B------:R-:W-:-:S03]  /*70e0*/  FFMA.FTZ R191, R195, R13, -R199 ;  /* 0x0000000dc3bf7223 */ /* 0x000fc600000108c7 */
[----:B------:R-:W-:Y:S01]  /*70f0*/  FADD.FTZ R206, R161, R206 ;  /* 0x000000cea1ce7221 */ /* 0x000fe20000010000 */
[----:B------:R-:W2:Y:S01]  /*7100*/  MUFU.EX2 R213, R213 ;  /* 0x000000d500d57308 */ /* 0x000ea20000000800 */
[----:B0-----:R-:W-:-:S02]  /*7110*/  FADD.FTZ R3, R211, R4 ;  /* 0x00000004d3037221 */ /* 0x001fc40000010000 */
[----:B------:R-:W-:-:S04]  /*7120*/  FADD.FTZ R206, R163, R206 ;  /* 0x000000cea3ce7221 */ /* 0x000fc80000010000 */
[----:B------:R-:W-:Y:S01]  /*7130*/  FADD.FTZ R195, R165, R206 ;  /* 0x000000cea5c37221 */ /* 0x000fe20000010000 */
[----:B------:R-:W0:Y:S01]  /*7140*/  MUFU.EX2 R168, R168 ;  /* 0x000000a800a87308 */ /* 0x000e220000000800 */
[----:B-1----:R-:W-:-:S01]  /*7150*/  FADD.FTZ R4, R164, R3 ;  /* 0x00000003a4047221 */ /* 0x002fc20000010000 */
[----:B------:R-:W-:Y:S02]  /*7160*/  IMAD.U32 R206, RZ, RZ, UR7 ;  /* 0x00000007ffce7e24 */ /* 0x000fe4000f8e00ff */
[----:B------:R-:W-:-:S04]  /*7170*/  FADD.FTZ R196, R184, R195 ;  /* 0x000000c3b8c47221 */ /* 0x000fc80000010000 */
[----:B------:R-:W-:Y:S01]  /*7180*/  FADD.FTZ R195, R167, R196 ;  /* 0x000000c4a7c37221 */ /* 0x000fe20000010000 */
[----:B------:R-:W1:Y:S01]  /*7190*/  MUFU.EX2 R181, R181 ;  /* 0x000000b500b57308 */ /* 0x000e620000000800 */
[----:B--2---:R-:W-:-:S01]  /*71a0*/  FADD.FTZ R4, R213, R4 ;  /* 0x00000004d5047221 */ /* 0x004fc20000010000 */
[----:B------:R-:W-:Y:S01]  /*71b0*/  @!P0 LEA R206, R206, UR36, 0x3 ;  /* 0x00000024cece8c11 */ /* 0x000fe2000f8e18ff */
[----:B------:R-:W-:-:S01]  /*71c0*/  FADD.FTZ R196, R204, R195 ;  /* 0x000000c3ccc47221 */ /* 0x000fc20000010000 */
[----:B------:R-:W-:Y:S01]  /*71d0*/  FFMA.FTZ R195, R198, R13, -R199 ;  /* 0x0000000dc6c37223 */ /* 0x000fe200000108c7 */
[----:B------:R-:W-:-:S02]  /*71e0*/  FADD.FTZ R3, R9, R4 ;  /* 0x0000000409037221 */ /* 0x000fc40000010000 */
[----:B------:R-:W-:Y:S01]  /*71f0*/  FADD.FTZ R215, R171, R196 ;  /* 0x000000c4abd77221 */ /* 0x000fe20000010000 */
[----:B------:R-:W2:Y:S01]  /*7200*/  MUFU.EX2 R176, R176 ;  /* 0x000000b000b07308 */ /* 0x000ea20000000800 */
[----:B0-----:R-:W-:-:S01]  /*7210*/  FADD.FTZ R3, R168, R3 ;  /* 0x00000003a8037221 */ /* 0x001fc20000010000 */
[----:B------:R-:W-:Y:S01]  /*7220*/  FFMA.FTZ R196, R200, R13, -R199 ;  /* 0x0000000dc8c47223 */ /* 0x000fe200000108c7 */
[----:B------:R-:W-:-:S02]  /*7230*/  FADD.FTZ R198, R208, R215 ;  /* 0x000000d7d0c67221 */ /* 0x000fc40000010000 */
[----:B------:R-:W-:Y:S02]  /*7240*/  FADD.FTZ R4, R172, R3 ;  /* 0x00000003ac047221 */ /* 0x000fe40000010000 */
[----:B------:R-:W-:-:S01]  /*7250*/  FADD.FTZ R217, R185, R198 ;  /* 0x000000c6b9d97221 */ /* 0x000fc20000010000 */
[----:B------:R-:W0:Y:S01]  /*7260*/  MUFU.EX2 R169, R169 ;  /* 0x000000a900a97308 */ /* 0x000e220000000800 */
[----:B-1----:R-:W-:-:S01]  /*7270*/  FADD.FTZ R3, R181, R4 ;  /* 0x00000004b5037221 */ /* 0x002fc20000010000 */
[----:B------:R-:W-:Y:S01]  /*7280*/  FFMA.FTZ R198, R202, R13, -R199 ;  /* 0x0000000dcac67223 */ /* 0x000fe200000108c7 */
[----:B------:R-:W-:-:S01]  /*7290*/  FADD.FTZ R200, R212, R217 ;  /* 0x000000d9d4c87221 */ /* 0x000fc20000010000 */
[----:B------:R-:W-:-:S04]  /*72a0*/  FFMA.FTZ R199, R203, R13, -R199 ;  /* 0x0000000dcbc77223 */ /* 0x000fc800000108c7 */
[----:B------:R-:W1:Y:S01]  /*72b0*/  MUFU.EX2 R178, R178 ;  /* 0x000000b200b27308 */ /* 0x000e620000000800 */
[----:B--2---:R-:W-:-:S07]  /*72c0*/  FADD.FTZ R4, R176, R3 ;  /* 0x00000003b0047221 */ /* 0x004fce0000010000 */
[----:B------:R-:W2:Y:S01]  /*72d0*/  MUFU.EX2 R183, R183 ;  /* 0x000000b700b77308 */ /* 0x000ea20000000800 */
[----:B0-----:R-:W-:-:S07]  /*72e0*/  FADD.FTZ R3, R169, R4 ;  /* 0x00000004a9037221 */ /* 0x001fce0000010000 */
[----:B------:R-:W0:Y:S01]  /*72f0*/  MUFU.EX2 R182, R182 ;  /* 0x000000b600b67308 */ /* 0x000e220000000800 */
[----:B-1----:R-:W-:-:S01]  /*7300*/  FADD.FTZ R4, R178, R3 ;  /* 0x00000003b2047221 */ /* 0x002fc20000010000 */
[----:B------:R-:W-:-:S05]  /*7310*/  IADD3 R3, -R19, 0xb, RZ ;  /* 0x0000000b13037810 */ /* 0x000fca0007ffe1ff */
[----:B------:R1:W-:Y:S06]  /*7320*/  BAR.ARV R3, 0x100 ;  /* 0x000400030000751d */ /* 0x0003ec0000002000 */
[----:B------:R-:W3:Y:S01]  /*7330*/  MUFU.EX2 R187, R187 ;  /* 0x000000bb00bb7308 */ /* 0x000ee20000000800 */
[----:B--2---:R-:W-:-:S01]  /*7340*/  FADD.FTZ R215, R183, R4 ;  /* 0x00000004b7d77221 */ /* 0x004fc20000010000 */
[----:B-1----:R-:W-:-:S03]  /*7350*/  @!P0 VIADD R3, R206, 0x38840 ;  /* 0x00038840ce038836 */ /* 0x002fc60000000000 */
[----:B0-----:R-:W-:Y:S01]  /*7360*/  FADD.FTZ R4, R182, R215 ;  /* 0x000000d7b6047221 */ /* 0x001fe20000010000 */
[----:B------:R-:W-:-:S01]  /*7370*/  FADD.FTZ R215, R193, R200 ;  /* 0x000000c8c1d77221 */ /* 0x000fc20000010000 */
[----:B------:R-:W-:Y:S01]  /*7380*/  @!P0 PRMT R3, RZ, 0x654, R3 ;  /* 0x00000654ff038816 */ /* 0x000fe20000000003 */
[----:B------:R-:W0:Y:S03]  /*7390*/  MUFU.EX2 R189, R189 ;  /* 0x000000bd00bd7308 */ /* 0x000e260000000800 */
[----:B------:R1:W-:Y:S05]  /*73a0*/  @!P0 SYNCS.ARRIVE.TRANS64.RED.A1T0 RZ, [R3+URZ], RZ ;  /* 0x000000ff03ff89a7 */ /* 0x0003ea000810043f */
[----:B------:R-:W2:Y:S01]  /*73b0*/  MUFU.EX2 R190, R190 ;  /* 0x000000be00be7308 */ /* 0x000ea20000000800 */
[----:B---3--:R-:W-:-:S07]  /*73c0*/  FADD.FTZ R4, R187, R4 ;  /* 0x00000004bb047221 */ /* 0x008fce0000010000 */
[----:B------:R-:W3:Y:S01]  /*73d0*/  MUFU.EX2 R191, R191 ;  /* 0x000000bf00bf7308 */ /* 0x000ee20000000800 */
[----:B0-----:R-:W-:-:S01]  /*73e0*/  FADD.FTZ R217, R189, R4 ;  /* 0x00000004bdd97221 */ /* 0x001fc20000010000 */
[----:B------:R-:W-:-:S04]  /*73f0*/  FADD.FTZ R4, R224, R215 ;  /* 0x000000d7e0047221 */ /* 0x000fc80000010000 */
[----:B------:R-:W-:Y:S02]  /*7400*/  FADD.FTZ R203, R197, R4 ;  /* 0x00000004c5cb7221 */ /* 0x000fe40000010000 */
[----:B------:R-:W0:Y:S01]  /*7410*/  MUFU.EX2 R174, R174 ;  /* 0x000000ae00ae7308 */ /* 0x000e220000000800 */
[----:B--2---:R-:W-:-:S01]  /*7420*/  FADD.FTZ R200, R190, R217 ;  /* 0x000000d9bec87221 */ /* 0x004fc20000010000 */
[----:B------:R-:W-:-:S06]  /*7430*/  FADD.FTZ R203, R226, R203 ;  /* 0x000000cbe2cb7221 */ /* 0x000fcc0000010000 */
[----:B------:R-:W1:Y:S01]  /*7440*/  MUFU.EX2 R195, R195 ;  /* 0x000000c300c37308 */ /* 0x000e620000000800 */
[----:B---3--:R-:W-:-:S01]  /*7450*/  FADD.FTZ R215, R191, R200 ;  /* 0x000000c8bfd77221 */ /* 0x008fc20000010000 */
[----:B------:R-:W-:-:S04]  /*7460*/  FADD.FTZ R200, R186, R203 ;  /* 0x000000cbbac87221 */ /* 0x000fc80000010000 */
[----:B------:R-:W-:Y:S02]  /*7470*/  FADD.FTZ R203, R173, R200 ;  /* 0x000000c8adcb7221 */ /* 0x000fe40000010000 */
        /* <DEDUP_REMOVED lines=14> */
.L_x_2136:
        /* <DEDUP_REMOVED lines=12> */
[-C--:B------:R-:W-:Y:S01]  /*7620*/  FMUL.FTZ R29, R29, R10.reuse ;  /* 0x0000000a1d1d7220 */ /* 0x080fe20000410000 */
[----:B------:R-:W-:Y:S01]  /*7630*/  F2FP.SATFINITE.E4M3.F32.PACK_AB_MERGE_C R20, R14, R179, R20 ;  /* 0x000000b30e14723e */ /* 0x000fe20004807014 */
[-C--:B------:R-:W-:Y:S01]  /*7640*/  FMUL.FTZ R32, R32, R10.reuse ;  /* 0x0000000a20207220 */ /* 0x080fe20000410000 */
[----:B------:R-:W-:Y:S01]  /*7650*/  F2FP.SATFINITE.E4M3.F32.PACK_AB_MERGE_C R157, R162, R155, R157 ;  /* 0x0000009ba29d723e */ /* 0x000fe2000480709d */
        /* <DEDUP_REMOVED lines=151> */
[----:B------:R-:W-:Y:S02]  /*7fd0*/  IMAD.MOV.U32 R10, RZ, RZ, R180 ;  /* 0x000000ffff0a7224 */ /* 0x000fe400078e00b4 */
[----:B------:R-:W-:Y:S02]  /*7fe0*/  IMAD.MOV.U32 R9, RZ, RZ, R170 ;  /* 0x000000ffff097224 */ /* 0x000fe400078e00aa */
[----:B------:R-:W-:Y:S02]  /*7ff0*/  IMAD.MOV.U32 R14, RZ, RZ, R2 ;  /* 0x000000ffff0e7224 */ /* 0x000fe400078e0002 */
[----:B------:R-:W-:Y:S02]  /*8000*/  IMAD.MOV.U32 R228, RZ, RZ, R20 ;  /* 0x000000ffffe47224 */ /* 0x000fe400078e0014 */
[----:B------:R-:W-:Y:S01]  /*8010*/  IMAD.MOV.U32 R224, RZ, RZ, R157 ;  /* 0x000000ffffe07224 */ /* 0x000fe200078e009d */
[----:B------:R-:W-:Y:S06]  /*8020*/  @P3 BRA `(.L_x_2137) ;  /* 0xffffffcc00083947 */ /* 0x000fec000383ffff */
[----:B------:R-:W-:-:S05]  /*8030*/  UMOV UR4, UR7 ;  /* 0x0000000700047c82 */ /* 0x000fca0008000000 */
.L_x_2127:
[----:B------:R-:W-:-:S13]  /*8040*/  ISETP.GE.AND P2, PT, R12, R18, PT ;  /* 0x000000120c00720c */ /* 0x000fda0003f46270 */
[----:B------:R-:W-:Y:S05]  /*8050*/  @!P2 BRA `(.L_x_2138) ;  /* 0x0000002800a4a947 */ /* 0x000fea0003800000 */
[C---:B------:R-:W-:Y:S01]  /*8060*/  VIADD R9, R19.reuse, 0x8 ;  /* 0x0000000813097836 */ /* 0x040fe20000000000 */
[----:B------:R-:W-:Y:S01]  /*8070*/  IADD3 R19, -R19, 0xb, RZ ;  /* 0x0000000b13137810 */ /* 0x000fe20007ffe1ff */
[----:B------:R-:W-:Y:S01]  /*8080*/  IMAD.MOV.U32 R8, RZ, RZ, R180 ;  /* 0x000000ffff087224 */ /* 0x000fe200078e00b4 */
[----:B------:R-:W-:Y:S01]  /*8090*/  UMOV UR7, UR4 ;  /* 0x0000000400077c82 */ /* 0x000fe20008000000 */
[----:B------:R-:W-:Y:S02]  /*80a0*/  IMAD.MOV.U32 R5, RZ, RZ, R170 ;  /* 0x000000ffff057224 */ /* 0x000fe400078e00aa */
[----:B------:R-:W-:-:S07]  /*80b0*/  IMAD.MOV.U32 R10, RZ, RZ, R2 ;  /* 0x000000ffff0a7224 */ /* 0x000fce00078e0002 */
.L_x_2148:
[----:B------:R-:W-:Y:S01]  /*80c0*/  UIADD3 UR4, UR7, 0x1, URZ ;  /* 0x0000000107047890 */ /* 0x000fe2000fffe03f */
[----:B------:R-:W-:-:S03]  /*80d0*/  ISETP.NE.AND P3, PT, RZ, UR37, PT ;  /* 0x00000025ff007c0c */ /* 0x000fc6000bf65270 */
[----:B------:R-:W-:-:S04]  /*80e0*/  UISETP.NE.AND UP0, UPT, UR4, 0x2, UPT ;  /* 0x000000020400788c */ /* 0x000fc8000bf05270 */
[----:B------:R-:W-:Y:S02]  /*80f0*/  USEL UR10, URZ, 0x1, UP0 ;  /* 0x000000013f0a7887 */ /* 0x000fe40008000000 */
[----:B------:R-:W-:-:S04]  /*8100*/  USEL UR4, UR4, URZ, UP0 ;  /* 0x0000003f04047287 */ /* 0x000fc80008000000 */
[----:B------:R-:W-:Y:S01]  /*8110*/  LOP3.LUT R2, R10, UR10, RZ, 0x3c, !PT ;  /* 0x0000000a0a027c12 */ /* 0x000fe2000f8e3cff */
[----:B------:R-:W-:Y:S07]  /*8120*/  @P3 BRA `(.L_x_2139) ;  /* 0x0000000000283947 */ /* 0x000fee0003800000 */
[----:B------:R-:W-:Y:S05]  /*8130*/  @!P1 BRA `(.L_x_2140) ;  /* 0x0000000000049947 */ /* 0x000fea0003800000 */
[----:B------:R-:W-:Y:S01]  /*8140*/  BPT.TRAP 0x1 ;  /* 0x000000040000795c */ /* 0x000fe20000300000 */
.L_x_2140:
[----:B------:R-:W-:Y:S01]  /*8150*/  ULEA UR10, UR4, UR36, 0x3 ;  /* 0x00000024040a7291 */ /* 0x000fe2000f8e183f */
[----:B------:R-:W-:-:S08]  /*8160*/  SHF.L.U32 R11, R2, 0x1f, RZ ;  /* 0x0000001f020b7819 */ /* 0x000fd000000006ff */
[----:B------:R0:W1:Y:S01]  /*8170*/  SYNCS.PHASECHK.TRANS64.TRYWAIT P2, [UR10+0x38830], R11 ;  /* 0x0388300bff0075a7 */ /* 0x000062000804014a */
[----:B------:R-:W-:Y:S05]  /*8180*/  @!P1 BRA `(.L_x_2141) ;  /* 0x0000000000049947 */ /* 0x000fea0003800000 */
[----:B------:R-:W-:Y:S01]  /*8190*/  BPT.TRAP 0x1 ;  /* 0x000000040000795c */ /* 0x000fe20000300000 */
.L_x_2141:
[----:B-1----:R-:W-:Y:S05]  /*81a0*/  @P2 BRA `(.L_x_2139) ;  /* 0x0000000000082947 */ /* 0x002fea0003800000 */
[----:B------:R-:W1:Y:S02]  /*81b0*/  SYNCS.PHASECHK.TRANS64.TRYWAIT P2, [UR10+0x38830], R11 ;  /* 0x0388300bff0075a7 */ /* 0x000e64000804014a */
[----:B-1----:R-:W-:Y:S05]  /*81c0*/  @!P2 BRA `(.L_x_2142) ;  /* 0x000000b8001ca947 */ /* 0x002fea0003800000 */
.L_x_2139:
        /* <DEDUP_REMOVED lines=43> */
[----:B--2---:R-:W-:Y:S05]  /*8480*/  @P3 BRA `(.L_x_2143) ;  /* 0x0000000000283947 */ /* 0x004fea0003800000 */
[----:B------:R-:W-:Y:S05]  /*8490*/  @!P1 BRA `(.L_x_2144) ;  /* 0x0000000000049947 */ /* 0x000fea0003800000 */
[----:B------:R-:W-:Y:S01]  /*84a0*/  BPT.TRAP 0x1 ;  /* 0x000000040000795c */ /* 0x000fe20000300000 */
.L_x_2144:
[----:B------:R-:W-:Y:S01]  /*84b0*/  ULEA UR10, UR7, UR36, 0x3 ;  /* 0x00000024070a7291 */ /* 0x000fe2000f8e183f */
[----:B------:R-:W-:-:S08]  /*84c0*/  SHF.L.U32 R10, R10, 0x1f, RZ ;  /* 0x0000001f0a0a7819 */ /* 0x000fd000000006ff */
[----:B------:R2:W3:Y:S01]  /*84d0*/  SYNCS.PHASECHK.TRANS64.TRYWAIT P2, [UR10+0x38850], R10 ;  /* 0x0388500aff0075a7 */ /* 0x0004e2000804014a */
[----:B------:R-:W-:Y:S05]  /*84e0*/  @!P1 BRA `(.L_x_2145) ;  /* 0x0000000000049947 */ /* 0x000fea0003800000 */
[----:B------:R-:W-:Y:S01]  /*84f0*/  BPT.TRAP 0x1 ;  /* 0x000000040000795c */ /* 0x000fe20000300000 */
.L_x_2145:
[----:B---3--:R-:W-:Y:S05]  /*8500*/  @P2 BRA `(.L_x_2143) ;  /* 0x0000000000082947 */ /* 0x008fea0003800000 */
[----:B------:R-:W3:Y:S02]  /*8510*/  SYNCS.PHASECHK.TRANS64.TRYWAIT P2, [UR10+0x38850], R10 ;  /* 0x0388500aff0075a7 */ /* 0x000ee4000804014a */
[----:B---3--:R-:W-:Y:S05]  /*8520*/  @!P2 BRA `(.L_x_2146) ;  /* 0x000000b4005ca947 */ /* 0x008fea0003800000 */
.L_x_2143:
[----:B------:R-:W-:Y:S01]  /*8530*/  UIADD3 UR10, UR36, 0x400, URZ ;  /* 0x00000400240a7890 */ /* 0x000fe2000fffe03f */
[----:B------:R-:W-:Y:S01]  /*8540*/  WARPGROUP.ARRIVE ;  /* 0x00000000000079c5 */ /* 0x000fe20000000000 */
[----:B------:R-:W-:Y:S01]  /*8550*/  UMOV UR11, 0x40000040 ;  /* 0x40000040000b7882 */ /* 0x000fe20000000000 */
[----:B------:R-:W-:Y:S01]  /*8560*/  UMOV UR15, 0x40000040 ;  /* 0x40000040000f7882 */ /* 0x000fe20000000000 */
[----:B------:R-:W-:Y:S01]  /*8570*/  USHF.R.U32.HI UR10, URZ, 0x4, UR10 ;  /* 0x000000043f0a7899 */ /* 0x000fe2000801160a */
[C---:B0-2---:R-:W-:Y:S01]  /*8580*/  FMUL.FTZ R10, R0.reuse, R152 ;  /* 0x00000098000a7220 */ /* 0x045fe20000410000 */
[C---:B-1----:R-:W-:Y:S01]  /*8590*/  FMUL.FTZ R11, R0.reuse, R154 ;  /* 0x0000009a000b7220 */ /* 0x042fe20000410000 */
[C---:B------:R-:W-:Y:S01]  /*85a0*/  FMUL.FTZ R14, R0.reuse, R153 ;  /* 0x00000099000e7220 */ /* 0x040fe20000410000 */
        /* <DEDUP_REMOVED lines=18> */
[----:B------:R-:W-:Y:S01]  /*86d0*/  FMUL.FTZ R166, R0, R166 ;  /* 0x000000a600a67220 */ /* 0x000fe20000410000 */
        /* <DEDUP_REMOVED lines=52> */
[----:B------:R-:W-:Y:S01]  /*8a20*/  FMUL.FTZ R214, R0, R214 ;  /* 0x000000d600d67220 */ /* 0x000fe20000410000 */
[----:B------:R-:W-:-:S03]  /*8a30*/  UMOV UR11, 0x40000040 ;  /* 0x40000040000b7882 */ /* 0x000fc60000000000 */
        /* <DEDUP_REMOVED lines=11> */
[----:B------:R-:W-:Y:S01]  /*8af0*/  MUFU.TANH R168, R168 ;  /* 0x000000a800a87308 */ /* 0x000fe20000002400 */
[----:B0-----:R-:W-:-:S07]  /*8b00*/  FMNMX.FTZ R13, R164, R13, !PT ;  /* 0x0000000da40d7209 */ /* 0x001fce0007810000 */
[----:B------:R-:W-:Y:S01]  /*8b10*/  MUFU.TANH R234, R234 ;  /* 0x000000ea00ea7308 */ /* 0x000fe20000002400 */
[----:B-1----:R-:W-:-:S07]  /*8b20*/  FMNMX.FTZ R183, R166, R183, !PT ;  /* 0x000000b7a6b77209 */ /* 0x002fce0007810000 */
        /* <DEDUP_REMOVED lines=23> */
[C---:B------:R-:W-:Y:S01]  /*8ca0*/  FMUL.FTZ R230, R0.reuse, R167 ;  /* 0x000000a700e67220 */ /* 0x040fe20000410000 */
[C---:B------:R-:W-:Y:S02]  /*8cb0*/  FMUL.FTZ R165, R0.reuse, R189 ;  /* 0x000000bd00a57220 */ /* 0x040fe40000410000 */
[----:B------:R-:W-:Y:S01]  /*8cc0*/  MUFU.TANH R163, R163 ;  /* 0x000000a300a37308 */ /* 0x000fe20000002400 */
[----:B------:R-:W-:Y:S01]  /*8cd0*/  FMUL.FTZ R167, R0, R191 ;  /* 0x000000bf00a77220 */ /* 0x000fe20000410000 */
[----:B------:R-:W-:Y:S01]  /*8ce0*/  QGMMA.64x256x32.F32.E4M3.E4M3 R24, R224, gdesc[UR12], R24, gsb0 ;  /* 0x03e0000ce0187df3 */ /* 0x000fe20008000818 */
[----:B------:R-:W-:Y:S01]  /*8cf0*/  UIADD3 UR14, UR10, 0x4, URZ ;  /* 0x000000040a0e7890 */ /* 0x000fe2000fffe03f */
[----:B------:R-:W-:Y:S01]  /*8d00*/  UMOV UR15, 0x40000040 ;  /* 0x40000040000f7882 */ /* 0x000fe20000000000 */
[----:B------:R-:W-:-:S03]  /*8d10*/  UIADD3 UR10, UR10, 0x6, URZ ;  /* 0x000000060a0a7890 */ /* 0x000fc6000fffe03f */
[----:B------:R-:W0:Y:S08]  /*8d20*/  MUFU.TANH R228, R228 ;  /* 0x000000e400e47308 */ /* 0x000e300000002400 */
[----:B------:R-:W1:Y:S08]  /*8d30*/  MUFU.TANH R230, R230 ;  /* 0x000000e600e67308 */ /* 0x000e700000002400 */
[----:B------:R-:W-:Y:S01]  /*8d40*/  MUFU.TANH R165, R165 ;  /* 0x000000a500a57308 */ /* 0x000fe20000002400 */
[----:B0-----:R-:W-:-:S04]  /*8d50*/  FMNMX.FTZ R13, R228, R13, !PT ;  /* 0x0000000de40d7209 */ /* 0x001fc80007810000 */
[----:B------:R-:W-:-:S03]  /*8d60*/  FMNMX.FTZ R13, R168, R13, !PT ;  /* 0x0000000da80d7209 */ /* 0x000fc60007810000 */
[----:B------:R-:W-:Y:S01]  /*8d70*/  MUFU.TANH R196, R196 ;  /* 0x000000c400c47308 */ /* 0x000fe20000002400 */
[----:B-1----:R-:W-:Y:S02]  /*8d80*/  FMNMX.FTZ R183, R230, R183, !PT ;  /* 0x000000b7e6b77209 */ /* 0x002fe40007810000 */
[----:B------:R-:W-:Y:S02]  /*8d90*/  FMNMX.FTZ R13, R232, R13, !PT ;  /* 0x0000000de80d7209 */ /* 0x000fe40007810000 */
[----:B------:R-:W-:Y:S02]  /*8da0*/  FMNMX.FTZ R183, R234, R183, !PT ;  /* 0x000000b7eab77209 */ /* 0x000fe40007810000 */
[----:B------:R-:W-:Y:S01]  /*8db0*/  FMNMX.FTZ R170, R172, R13, !PT ;  /* 0x0000000dacaa7209 */ /* 0x000fe20007810000 */
[----:B------:R-:W0:Y:S01]  /*8dc0*/  MUFU.TANH R190, R190 ;  /* 0x000000be00be7308 */ /* 0x000e220000002400 */
[----:B------:R-:W-:Y:S01]  /*8dd0*/  FMNMX.FTZ R185, R236, R183, !PT ;  /* 0x000000b7ecb97209 */ /* 0x000fe20007810000 */
[----:B------:R-:W-:Y:S01]  /*8de0*/  FMUL.FTZ R183, R0, R207 ;  /* 0x000000cf00b77220 */ /* 0x000fe20000410000 */
[----:B------:R-:W-:-:S02]  /*8df0*/  FMNMX.FTZ R13, R15, R170, !PT ;  /* 0x000000aa0f0d7209 */ /* 0x000fc40007810000 */
[----:B------:R-:W-:Y:S02]  /*8e00*/  FMNMX.FTZ R180, R174, R185, !PT ;  /* 0x000000b9aeb47209 */ /* 0x000fe40007810000 */
[----:B------:R-:W-:Y:S01]  /*8e10*/  FMNMX.FTZ R170, R176, R13, !PT ;  /* 0x0000000db0aa7209 */ /* 0x000fe20007810000 */
[----:B------:R-:W-:Y:S01]  /*8e20*/  MUFU.TANH R173, R173 ;  /* 0x000000ad00ad7308 */ /* 0x000fe20000002400 */
[----:B------:R-:W-:Y:S02]  /*8e30*/  FMNMX.FTZ R185, R21, R180, !PT ;  /* 0x000000b415b97209 */ /* 0x000fe40007810000 */
[----:B------:R-:W-:Y:S02]  /*8e40*/  FMNMX.FTZ R170, R23, R170, !PT ;  /* 0x000000aa17aa7209 */ /* 0x000fe40007810000 */
[----:B------:R-:W-:Y:S01]  /*8e50*/  FMNMX.FTZ R180, R178, R185, !PT ;  /* 0x000000b9b2b47209 */ /* 0x000fe20007810000 */
[----:B------:R-:W-:Y:S01]  /*8e60*/  FMUL.FTZ R185, R0, R209 ;  /* 0x000000d100b97220 */ /* 0x000fe20000410000 */
[----:B------:R-:W-:Y:S01]  /*8e70*/  FMNMX.FTZ R170, R155, R170, !PT ;  /* 0x000000aa9baa7209 */ /* 0x000fe20007810000 */
[----:B------:R-:W1:Y:S01]  /*8e80*/  MUFU.TANH R167, R167 ;  /* 0x000000a700a77308 */ /* 0x000e620000002400 */
[----:B------:R-:W-:Y:S01]  /*8e90*/  FMNMX.FTZ R13, R153, R180, !PT ;  /* 0x000000b4990d7209 */ /* 0x000fe20007810000 */
[----:B------:R-:W-:-:S03]  /*8ea0*/  IMAD.U32 R209, RZ, RZ, UR4 ;  /* 0x00000004ffd17e24 */ /* 0x000fc6000f8e00ff */
        /* <DEDUP_REMOVED lines=8> */
[----:B------:R-:W2:Y:S01]  /*8f30*/  MUFU.TANH R194, R194 ;  /* 0x000000c200c27308 */ /* 0x000ea20000002400 */
[----:B------:R-:W-:-:S02]  /*8f40*/  FMNMX.FTZ R189, R163, R180, !PT ;  /* 0x000000b4a3bd7209 */ /* 0x000fc40007810000 */
[----:B------:R-:W-:Y:S02]  /*8f50*/  FMNMX.FTZ R170, R188, R13, !PT ;  /* 0x0000000dbcaa7209 */ /* 0x000fe40007810000 */
[----:B0-----:R-:W-:Y:S02]  /*8f60*/  FMNMX.FTZ R180, R190, R189, !PT ;  /* 0x000000bdbeb47209 */ /* 0x001fe40007810000 */
[----:B------:R-:W-:Y:S01]  /*8f70*/  FMNMX.FTZ R13, R165, R170, !PT ;  /* 0x000000aaa50d7209 */ /* 0x000fe20007810000 */
[----:B------:R-:W0:Y:S01]  /*8f80*/  MUFU.TANH R177, R177 ;  /* 0x000000b100b17308 */ /* 0x000e220000002400 */
[----:B-1----:R-:W-:Y:S02]  /*8f90*/  FMNMX.FTZ R189, R167, R180, !PT ;  /* 0x000000b4a7bd7209 */ /* 0x002fe40007810000 */
[----:B------:R-:W-:Y:S02]  /*8fa0*/  FMNMX.FTZ R170, R192, R13, !PT ;  /* 0x0000000dc0aa7209 */ /* 0x000fe40007810000 */
[----:B------:R-:W-:-:S02]  /*8fb0*/  @!P0 LEA R209, R209, UR36, 0x3 ;  /* 0x00000024d1d18c11 */ /* 0x000fc4000f8e18ff */
[----:B------:R-:W-:Y:S01]  /*8fc0*/  FMNMX.FTZ R13, R169, R170, !PT ;  /* 0x000000aaa90d7209 */ /* 0x000fe20007810000 */
[----:B------:R-:W1:Y:S01]  /*8fd0*/  MUFU.TANH R171, R171 ;  /* 0x000000ab00ab7308 */ /* 0x000e620000002400 */
[----:B--2---:R-:W-:Y:S01]  /*8fe0*/  FMNMX.FTZ R180, R194, R189, !PT ;  /* 0x000000bdc2b47209 */ /* 0x004fe20007810000 */
[----:B------:R-:W-:Y:S01]  /*8ff0*/  FMUL.FTZ R189, R0, R213 ;  /* 0x000000d500bd7220 */ /* 0x000fe20000410000 */
[----:B------:R-:W-:-:S04]  /*9000*/  FMNMX.FTZ R170, R196, R13, !PT ;  /* 0x0000000dc4aa7209 */ /* 0x000fc80007810000 */
[----:B------:R-:W-:Y:S01]  /*9010*/  FMNMX.FTZ R13, R173, R170, !PT ;  /* 0x000000aaad0d7209 */ /* 0x000fe20007810000 */
[----:B------:R-:W2:Y:S03]  /*9020*/  MUFU.TANH R204, R204 ;  /* 0x000000cc00cc7308 */ /* 0x000ea60000002400 */
[----:B------:R-:W-:-:S04]  /*9030*/  FMNMX.FTZ R170, R200, R13, !PT ;  /* 0x0000000dc8aa7209 */ /* 0x000fc80007810000 */
[----:B0-----:R-:W-:Y:S01]  /*9040*/  FMNMX.FTZ R13, R177, R170, !PT ;  /* 0x000000aab10d7209 */ /* 0x001fe20007810000 */
        /* <DEDUP_REMOVED lines=19> */
[----:B-1----:R-:W-:Y:S02]  /*9180*/  FMNMX.FTZ R170, R212, R13, !PT ;  /* 0x0000000dd4aa7209 */ /* 0x002fe40007810000 */
[----:B------:R-:W1:Y:S05]  /*9190*/  LDC R13, c[0x0][0x988] ;  /* 0x00026200ff0d7b82 */ /* 0x000e6a0000000800 */
[----:B------:R-:W3:Y:S01]  /*91a0*/  MUFU.TANH R183, R183 ;  /* 0x000000b700b77308 */ /* 0x000ee20000002400 */
[----:B--2---:R-:W-:-:S07]  /*91b0*/  FMNMX.FTZ R180, R206, R191, !PT ;  /* 0x000000bfceb47209 */ /* 0x004fce0007810000 */
[----:B------:R-:W2:Y:S01]  /*91c0*/  MUFU.TANH R210, R210 ;  /* 0x000000d200d27308 */ /* 0x000ea20000002400 */
[----:B0-----:R-:W-:-:S05]  /*91d0*/  FMNMX.FTZ R193, R189, R170, !PT ;  /* 0x000000aabdc17209 */ /* 0x001fca0007810000 */
[----:B------:R-:W0:Y:S02]  /*91e0*/  SHFL.BFLY PT, R170, R193, 0x2, 0x1f ;  /* 0x0c401f00c1aa7f89 */ /* 0x000e2400000e0000 */
[----:B------:R-:W4:Y:S01]  /*91f0*/  MUFU.TANH R187, R187 ;  /* 0x000000bb00bb7308 */ /* 0x000f220000002400 */
[----:B---3--:R-:W-:-:S07]  /*9200*/  FMNMX.FTZ R191, R183, R180, !PT ;  /* 0x000000b4b7bf7209 */ /* 0x008fce0007810000 */
[----:B------:R-:W3:Y:S01]  /*9210*/  MUFU.TANH R214, R214 ;  /* 0x000000d600d67308 */ /* 0x000ee20000002400 */
[----:B--2---:R-:W-:-:S04]  /*9220*/  FMNMX.FTZ R180, R210, R191, !PT ;  /* 0x000000bfd2b47209 */ /* 0x004fc80007810000 */
[----:B----4-:R-:W-:Y:S02]  /*9230*/  FMNMX.FTZ R191, R187, R180, !PT ;  /* 0x000000b4bbbf7209 */ /* 0x010fe40007810000 */
[----:B0-----:R-:W-:Y:S02]  /*9240*/  FMNMX.FTZ R195, R193, R170, !PT ;  /* 0x000000aac1c37209 */ /* 0x001fe40007810000 */
[----:B---3--:R-:W-:-:S03]  /*9250*/  FMNMX.FTZ R191, R214, R191, !PT ;  /* 0x000000bfd6bf7209 */ /* 0x008fc60007810000 */
[----:B------:R-:W0:Y:S02]  /*9260*/  SHFL.BFLY PT, R170, R195, 0x1, 0x1f ;  /* 0x0c201f00c3aa7f89 */ /* 0x000e2400000e0000 */
[----:B0-----:R-:W-:Y:S01]  /*9270*/  FMNMX.FTZ R170, R195, R170, !PT ;  /* 0x000000aac3aa7209 */ /* 0x001fe20007810000 */
[----:B------:R-:W-:Y:S02]  /*9280*/  WARPGROUP.DEPBAR.LE gsb0, 0x0 ;  /* 0x00008000000079c5 */ /* 0x000fe40000010000 */
[----:B------:R-:W-:Y:S01]  /*9290*/  WARPGROUP.ARRIVE ;  /* 0x00000000000079c5 */ /* 0x000fe20000000000 */
[----:B------:R-:W-:Y:S01]  /*92a0*/  FMUL.FTZ R224, R0, R215 ;  /* 0x000000d700e07220 */ /* 0x000fe20000410000 */
[----:B------:R-:W-:-:S04]  /*92b0*/  FADD.FTZ R226, -R170, R5 ;  /* 0x00000005aae27221 */ /* 0x000fc80000010100 */
[----:B------:R-:W-:Y:S01]  /*92c0*/  QGMMA.64x256x32.F32.E4M3.E4M3 R24, R220, gdesc[UR12], R24, gsb0 ;  /* 0x03e0000cdc187df3 */ /* 0x000fe20008000818 */
[----:B------:R-:W0:Y:S01]  /*92d0*/  MUFU.TANH R224, R224 ;  /* 0x000000e000e07308 */ /* 0x000e220000002400 */
[-C--:B-1----:R-:W-:Y:S01]  /*92e0*/  FMUL.FTZ R5, R226, R13.reuse ;  /* 0x0000000de2057220 */ /* 0x082fe20000410000 */
[----:B------:R-:W-:-:S04]  /*92f0*/  FFMA.FTZ R226, R170, R13, -8 ;  /* 0xc1000000aae27423 */ /* 0x000fc8000001000d */
        /* <DEDUP_REMOVED lines=11> */
[----:B0-----:R-:W-:Y:S01]  /*93b0*/  FMNMX.FTZ R191, R224, R191, !PT ;  /* 0x000000bfe0bf7209 */ /* 0x001fe20007810000 */
[-CC-:B------:R-:W-:Y:S01]  /*93c0*/  FFMA.FTZ R195, R158, R13.reuse, -R226.reuse ;  /* 0x0000000d9ec37223 */ /* 0x180fe200000108e2 */
[----:B------:R-:W-:-:S01]  /*93d0*/  FFMA.FTZ R199, R232, R13, -R226 ;  /* 0x0000000de8c77223 */ /* 0x000fc200000108e2 */
[-CC-:B------:R-:W-:Y:S01]  /*93e0*/  FFMA.FTZ R158, R172, R13.reuse, -R226.reuse ;  /* 0x0000000dac9e7223 */ /* 0x180fe200000108e2 */
[----:B------:R-:W-:-:S01]  /*93f0*/  FFMA.FTZ R15, R15, R13, -R226 ;  /* 0x0000000d0f0f7223 */ /* 0x000fc200000108e2 */
[----:B------:R-:W0:Y:S01]  /*9400*/  SHFL.BFLY PT, R180, R191, 0x2, 0x1f ;  /* 0x0c401f00bfb47f89 */ /* 0x000e2200000e0000 */
        /* <DEDUP_REMOVED lines=10> */
[----:B-1----:R-:W-:-:S07]  /*94b0*/  FFMA.FTZ R4, R5, R4, R10 ;  /* 0x0000000405047223 */ /* 0x002fce000001000a */
[----:B------:R-:W-:Y:S01]  /*94c0*/  MUFU.EX2 R22, R22 ;  /* 0x0000001600167308 */ /* 0x000fe20000000800 */
[----:B0-----:R-:W-:Y:S01]  /*94d0*/  FMNMX.FTZ R197, R191, R180, !PT ;  /* 0x000000b4bfc57209 */ /* 0x001fe20007810000 */
[-CC-:B------:R-:W-:Y:S01]  /*94e0*/  FFMA.FTZ R191, R14, R13.reuse, -R226.reuse ;  /* 0x0000000d0ebf7223 */ /* 0x180fe200000108e2 */
[----:B------:R-:W-:-:S01]  /*94f0*/  FFMA.FTZ R14, R20, R13, -R226 ;  /* 0x0000000d140e7223 */ /* 0x000fc200000108e2 */
[-CC-:B------:R-:W-:Y:S01]  /*9500*/  FFMA.FTZ R20, R156, R13.reuse, -R226.reuse ;  /* 0x0000000d9c147223 */ /* 0x180fe200000108e2 */
[----:B------:R-:W-:-:S01]  /*9510*/  FFMA.FTZ R156, R168, R13, -R226 ;  /* 0x0000000da89c7223 */ /* 0x000fc200000108e2 */
[----:B------:R-:W0:Y:S01]  /*9520*/  SHFL.BFLY PT, R180, R197, 0x1, 0x1f ;  /* 0x0c201f00c5b47f89 */ /* 0x000e2200000e0000 */
[----:B------:R-:W-:-:S01]  /*9530*/  FFMA.FTZ R168, R157, R13, -R226 ;  /* 0x0000000d9da87223 */ /* 0x000fc200000108e2 */
[-CC-:B------:R-:W-:Y:S01]  /*9540*/  FFMA.FTZ R157, R184, R13.reuse, -R226.reuse ;  /* 0x0000000db89d7223 */ /* 0x180fe200000108e2 */
[----:B------:R-:W-:-:S01]  /*9550*/  FFMA.FTZ R184, R169, R13, -R226 ;  /* 0x0000000da9b87223 */ /* 0x000fc200000108e2 */
[-CC-:B------:R-:W-:Y:S01]  /*9560*/  FFMA.FTZ R169, R196, R13.reuse, -R226.reuse ;  /* 0x0000000dc4a97223 */ /* 0x180fe200000108e2 */
[----:B------:R-:W-:-:S01]  /*9570*/  FFMA.FTZ R196, R181, R13, -R226 ;  /* 0x0000000db5c47223 */ /* 0x000fc200000108e2 */
[-C--:B------:R-:W-:Y:S01]  /*9580*/  FFMA.FTZ R181, R208, R13.reuse, -R226 ;  /* 0x0000000dd0b57223 */ /* 0x080fe200000108e2 */
[----:B------:R-:W1:Y:S08]  /*9590*/  MUFU.EX2 R191, R191 ;  /* 0x000000bf00bf7308 */ /* 0x000e700000000800 */
[----:B------:R-:W2:Y:S08]  /*95a0*/  MUFU.EX2 R14, R14 ;  /* 0x0000000e000e7308 */ /* 0x000eb00000000800 */
[----:B------:R-:W-:Y:S01]  /*95b0*/  MUFU.EX2 R20, R20 ;  /* 0x0000001400147308 */ /* 0x000fe20000000800 */
[----:B0-----:R-:W-:Y:S01]  /*95c0*/  FMNMX.FTZ R180, R197, R180, !PT ;  /* 0x000000b4c5b47209 */ /* 0x001fe20007810000 */
[----:B-1----:R-:W-:Y:S01]  /*95d0*/  FADD.FTZ R207, R191, R4 ;  /* 0x00000004bfcf7221 */ /* 0x002fe20000010000 */
[----:B------:R-:W-:-:S03]  /*95e0*/  FFMA.FTZ R197, R228, R13, -R226 ;  /* 0x0000000de4c57223 */ /* 0x000fc600000108e2 */
[C---:B------:R-:W-:Y:S01]  /*95f0*/  FADD.FTZ R8, -R180.reuse, R8 ;  /* 0x00000008b4087221 */ /* 0x040fe20000010100 */
[----:B------:R-:W-:-:S01]  /*9600*/  FFMA.FTZ R208, R180, R13, -8 ;  /* 0xc1000000b4d07423 */ /* 0x000fc2000001000d */
[----:B------:R-:W-:Y:S01]  /*9610*/  MUFU.EX2 R156, R156 ;  /* 0x0000009c009c7308 */ /* 0x000fe20000000800 */
[----:B--2---:R-:W-:-:S01]  /*9620*/  FADD.FTZ R4, R14, R207 ;  /* 0x000000cf0e047221 */ /* 0x004fc20000010000 */
[-C--:B------:R-:W-:Y:S01]  /*9630*/  FMUL.FTZ R8, R8, R13.reuse ;  /* 0x0000000d08087220 */ /* 0x080fe20000410000 */
        /* <DEDUP_REMOVED lines=27> */
[----:B------:R-:W-:-:S02]  /*97f0*/  FFMA.FTZ R187, R187, R13, -R208 ;  /* 0x0000000dbbbb7223 */ /* 0x000fc400000108d0 */
[----:B------:R-:W2:Y:S01]  /*9800*/  MUFU.EX2 R152, R152 ;  /* 0x0000009800987308 */ /* 0x000ea20000000800 */
[----:B0-----:R-:W-:-:S07]  /*9810*/  FFMA.FTZ R3, R8, R3, R11 ;  /* 0x0000000308037223 */ /* 0x001fce000001000b */
[----:B------:R-:W0:Y:S01]  /*9820*/  MUFU.EX2 R189, R189 ;  /* 0x000000bd00bd7308 */ /* 0x000e220000000800 */
[----:B-1----:R-:W-:-:S07]  /*9830*/  FADD.FTZ R3, R16, R3 ;  /* 0x0000000310037221 */ /* 0x002fce0000010000 */
[----:B------:R-:W1:Y:S01]  /*9840*/  MUFU.EX2 R154, R154 ;  /* 0x0000009a009a7308 */ /* 0x000e620000000800 */
[----:B--2---:R-:W-:-:S01]  /*9850*/  FADD.FTZ R190, R152, R3 ;  /* 0x0000000398be7221 */ /* 0x004fc20000010000 */
[----:B------:R-:W-:-:S04]  /*9860*/  FADD.FTZ R3, R193, R4 ;  /* 0x00000004c1037221 */ /* 0x000fc80000010000 */
[----:B------:R-:W-:Y:S02]  /*9870*/  FADD.FTZ R4, R20, R3 ;  /* 0x0000000314047221 */ /* 0x000fe40000010000 */
[----:B------:R-:W2:Y:S01]  /*9880*/  MUFU.EX2 R201, R201 ;  /* 0x000000c900c97308 */ /* 0x000ea20000000800 */
[----:B0-----:R-:W-:-:S01]  /*9890*/  FADD.FTZ R207, R189, R190 ;  /* 0x000000bebdcf7221 */ /* 0x001fc20000010000 */
[----:B------:R-:W-:Y:S01]  /*98a0*/  FFMA.FTZ R190, R194, R13, -R208 ;  /* 0x0000000dc2be7223 */ /* 0x000fe200000108d0 */
[----:B------:R-:W-:-:S04]  /*98b0*/  FADD.FTZ R3, R195, R4 ;  /* 0x00000004c3037221 */ /* 0x000fc80000010000 */
[----:B------:R-:W-:Y:S01]  /*98c0*/  FADD.FTZ R4, R22, R3 ;  /* 0x0000000316047221 */ /* 0x000fe20000010000 */
        /* <DEDUP_REMOVED lines=8> */
[----:B------:R-:W-:-:S03]  /*9950*/  FADD.FTZ R4, R156, R3 ;  /* 0x000000039c047221 */ /* 0x000fc60000010000 */
[----:B------:R-:W1:Y:S01]  /*9960*/  MUFU.EX2 R199, R199 ;  /* 0x000000c700c77308 */ /* 0x000e620000000800 */
[----:B--2---:R-:W-:-:S01]  /*9970*/  FADD.FTZ R207, R203, R194 ;  /* 0x000000c2cbcf7221 */ /* 0x004fc20000010000 */
[----:B------:R-:W-:-:S06]  /*9980*/  FFMA.FTZ R194, R198, R13, -R208 ;  /* 0x0000000dc6c27223 */ /* 0x000fcc00000108d0 */
        /* <DEDUP_REMOVED lines=14> */
[----:B------:R-:W-:-:S06]  /*9a70*/  FFMA.FTZ R198, R202, R13, -R208 ;  /* 0x0000000dcac67223 */ /* 0x000fcc00000108d0 */
        /* <DEDUP_REMOVED lines=8> */
[----:B------:R-:W-:Y:S01]  /*9b00*/  FFMA.FTZ R202, R206, R13, -R208 ;  /* 0x0000000dceca7223 */ /* 0x000fe200000108d0 */
[----:B------:R-:W-:Y:S02]  /*9b10*/  WARPGROUP.DEPBAR.LE gsb0, 0x0 ;  /* 0x00008000000079c5 */ /* 0x000fe40000010000 */
[----:B------:R-:W-:-:S03]  /*9b20*/  WARPGROUP.ARRIVE ;  /* 0x00000000000079c5 */ /* 0x000fc60000000000 */
[----:B------:R-:W1:Y:S01]  /*9b30*/  MUFU.EX2 R168, R168 ;  /* 0x000000a800a87308 */ /* 0x000e620000000800 */
[----:B--2---:R-:W-:-:S02]  /*9b40*/  FADD.FTZ R207, R155, R4 ;  /* 0x000000049bcf7221 */ /* 0x004fc40000010000 */
[----:B------:R-:W-:Y:S05]  /*9b50*/  QGMMA.64x256x32.F32.E4M3.E4M3 R24, R216, gdesc[UR8], R24, gsb0 ;  /* 0x03e00008d8187df3 */ /* 0x000fea0008000818 */
        /* <DEDUP_REMOVED lines=16> */
[----:B------:R-:W-:-:S06]  /*9c60*/  FFMA.FTZ R206, R210, R13, -R208 ;  /* 0x0000000dd2ce7223 */ /* 0x000fcc00000108d0 */
        /* <DEDUP_REMOVED lines=18> */
[----:B------:R-:W-:-:S05]  /*9d90*/  @!P0 VIADD R3, R209, 0x38840 ;  /* 0x00038840d1038836 */ /* 0x000fca0000000000 */
[----:B------:R-:W-:Y:S01]  /*9da0*/  @!P0 PRMT R3, RZ, 0x654, R3 ;  /* 0x00000654ff038816 */ /* 0x000fe20000000003 */
[----:B------:R-:W1:Y:S01]  /*9db0*/  MUFU.EX2 R173, R173 ;  /* 0x000000ad00ad7308 */ /* 0x000e620000000800 */
[----:B--2---:R-:W-:-:S01]  /*9dc0*/  FADD.FTZ R210, R188, R207 ;  /* 0x000000cfbcd27221 */ /* 0x004fc20000010000 */
[-CC-:B------:R-:W-:Y:S01]  /*9dd0*/  FFMA.FTZ R207, R214, R13.reuse, -R208.reuse ;  /* 0x0000000dd6cf7223 */ /* 0x180fe200000108d0 */
[----:B------:R-:W-:-:S05]  /*9de0*/  FFMA.FTZ R208, R224, R13, -R208 ;  /* 0x0000000de0d07223 */ /* 0x000fca00000108d0 */
        /* <DEDUP_REMOVED lines=12> */
[----:B------:R-:W-:Y:S01]  /*9eb0*/  MUFU.EX2 R183, R183 ;  /* 0x000000b700b77308 */ /* 0x000fe20000000800 */
[----:B0-----:R-:W-:-:S07]  /*9ec0*/  FADD.FTZ R4, R202, R209 ;  /* 0x000000d1ca047221 */ /* 0x001fce0000010000 */
[----:B------:R-:W0:Y:S01]  /*9ed0*/  MUFU.EX2 R181, R181 ;  /* 0x000000b500b57308 */ /* 0x000e220000000800 */
[----:B-1----:R-:W-:-:S07]  /*9ee0*/  FADD.FTZ R210, R196, R211 ;  /* 0x000000d3c4d27221 */ /* 0x002fce0000010000 */
[----:B------:R-:W-:Y:S08]  /*9ef0*/  MUFU.EX2 R206, R206 ;  /* 0x000000ce00ce7308 */ /* 0x000ff00000000800 */
[----:B------:R-:W1:Y:S01]  /*9f00*/  MUFU.EX2 R200, R200 ;  /* 0x000000c800c87308 */ /* 0x000e620000000800 */
[----:B0-----:R-:W-:-:S07]  /*9f10*/  FADD.FTZ R209, R181, R210 ;  /* 0x000000d2b5d17221 */ /* 0x001fce0000010000 */
[----:B------:R-:W-:Y:S08]  /*9f20*/  MUFU.EX2 R187, R187 ;  /* 0x000000bb00bb7308 */ /* 0x000ff00000000800 */
[----:B------:R-:W0:Y:S01]  /*9f30*/  MUFU.EX2 R185, R185 ;  /* 0x000000b900b97308 */ /* 0x000e220000000800 */
[----:B-1----:R-:W-:-:S07]  /*9f40*/  FADD.FTZ R210, R200, R209 ;  /* 0x000000d1c8d27221 */ /* 0x002fce0000010000 */
[----:B------:R-:W1:Y:S08]  /*9f50*/  MUFU.EX2 R207, R207 ;  /* 0x000000cf00cf7308 */ /* 0x000e700000000800 */
[----:B------:R-:W2:Y:S08]  /*9f60*/  MUFU.EX2 R204, R204 ;  /* 0x000000cc00cc7308 */ /* 0x000eb00000000800 */
[----:B------:R-:W3:Y:S01]  /*9f70*/  MUFU.EX2 R208, R208 ;  /* 0x000000d000d07308 */ /* 0x000ee20000000800 */
[----:B------:R-:W-:-:S02]  /*9f80*/  WARPGROUP.DEPBAR.LE gsb0, 0x0 ;  /* 0x00008000000079c5 */ /* 0x000fc40000010000 */
[----:B------:R4:W-:Y:S06]  /*9f90*/  BAR.ARV R19, 0x100 ;  /* 0x000400130000751d */ /* 0x0009ec0000002000 */
[----:B------:R5:W-:Y:S02]  /*9fa0*/  @!P0 SYNCS.ARRIVE.TRANS64.RED.A1T0 RZ, [R3+URZ], RZ ;  /* 0x000000ff03ff89a7 */ /* 0x000be4000810043f */
[----:B-----5:R-:W-:-:S04]  /*9fb0*/  FADD.FTZ R3, R183, R4 ;  /* 0x00000004b7037221 */ /* 0x020fc80000010000 */
[----:B------:R-:W-:Y:S01]  /*9fc0*/  FADD.FTZ R4, R206, R3 ;  /* 0x00000003ce047221 */ /* 0x000fe20000010000 */
[----:B0-----:R-:W-:-:S03]  /*9fd0*/  FADD.FTZ R3, R185, R210 ;  /* 0x000000d2b9037221 */ /* 0x001fc60000010000 */
[----:B------:R-:W-:-:S04]  /*9fe0*/  FADD.FTZ R4, R187, R4 ;  /* 0x00000004bb047221 */ /* 0x000fc80000010000 */
[----:B-1----:R-:W-:Y:S01]  /*9ff0*/  FADD.FTZ R209, R207, R4 ;  /* 0x00000004cfd17221 */ /* 0x002fe20000010000 */
[----:B--2---:R-:W-:-:S03]  /*a000*/  FADD.FTZ R4, R204, R3 ;  /* 0x00000003cc047221 */ /* 0x004fc60000010000 */
[----:B---3--:R-:W-:Y:S01]  /*a010*/  FADD.FTZ R3, R208, R209 ;  /* 0x000000d1d0037221 */ /* 0x008fe20000010000 */
[----:B----4-:R-:W-:Y:S06]  /*a020*/  @!P1 BRA `(.L_x_2147) ;  /* 0x0000000000049947 */ /* 0x010fec0003800000 */
[----:B------:R-:W-:Y:S01]  /*a030*/  BPT.TRAP 0x1 ;  /* 0x000000040000795c */ /* 0x000fe20000300000 */
.L_x_2147:
[----:B------:R-:W-:Y:S01]  /*a040*/  ULEA UR7, UR7, UR36, 0x3 ;  /* 0x0000002407077291 */ /* 0x000fe2000f8e183f */
[----:B------:R-:W-:Y:S01]  /*a050*/  ISETP.GT.AND P2, PT, R12, R18, PT ;  /* 0x000000120c00720c */ /* 0x000fe20003f44270 */
[-C--:B------:R-:W-:Y:S01]  /*a060*/  FMUL.FTZ R24, R24, R5.reuse ;  /* 0x0000000518187220 */ /* 0x080fe20000410000 */
[----:B------:R-:W-:Y:S01]  /*a070*/  F2FP.SATFINITE.E4M3.F32.PACK_AB_MERGE_C R14, R193, R14, RZ ;  /* 0x0000000ec10e723e */ /* 0x000fe200048070ff */
[----:B------:R-:W-:Y:S01]  /*a080*/  UIADD3 UR7, UR7, 0x38860, URZ ;  /* 0x0003886007077890 */ /* 0x000fe2000fffe03f */
[----:B------:R-:W-:Y:S01]  /*a090*/  F2FP.SATFINITE.E4M3.F32.PACK_AB_MERGE_C R152, R189, R152, RZ ;  /* 0x00000098bd98723e */ /* 0x000fe200048070ff */
[-C--:B------:R-:W-:Y:S01]  /*a0a0*/  FMUL.FTZ R25, R25, R5.reuse ;  /* 0x0000000519197220 */ /* 0x080fe20000410000 */
[----:B------:R-:W-:Y:S01]  /*a0b0*/  F2FP.SATFINITE.E4M3.F32.PACK_AB_MERGE_C R22, R197, R22, RZ ;  /* 0x00000016c516723e */ /* 0x000fe200048070ff */
[----:B------:R-:W-:Y:S01]  /*a0c0*/  UPRMT UR7, UR5, 0x654, UR7 ;  /* 0x0000065405077896 */ /* 0x000fe20008000007 */
        /* <DEDUP_REMOVED lines=9> */
[----:B------:R-:W-:Y:S01]  /*a160*/  SYNCS.ARRIVE.TRANS64.RED.A1T0 RZ, [UR7], RZ ;  /* 0x000000ffffff79a7 */ /* 0x000fe20008100407 */
[----:B------:R-:W-:Y:S01]  /*a170*/  F2FP.SATFINITE.E4M3.F32.PACK_AB_MERGE_C R161, R176, R161, RZ ;  /* 0x000000a1b0a1723e */ /* 0x000fe200048070ff */
[----:B------:R-:W-:Y:S01]  /*a180*/  UMOV UR7, UR4 ;  /* 0x0000000400077c82 */ /* 0x000fe20008000000 */
        /* <DEDUP_REMOVED lines=150> */
.L_x_2138:
[----:B------:R-:W-:Y:S06]  /*aaf0*/  BAR.ARV 0x8, 0x180 ;  /* 0x0206000000007b1d */ /* 0x000fec0000002000 */
[----:B------:R-:W-:Y:S05]  /*ab00*/  @!P1 BRA `(.L_x_2149) ;  /* 0x0000000000049947 */ /* 0x000fea0003800000 */
[----:B------:R-:W-:Y:S01]  /*ab10*/  BPT.TRAP 0x1 ;  /* 0x000000040000795c */ /* 0x000fe20000300000 */
.L_x_2149:
[----:B------:R-:W-:Y:S01]  /*ab20*/  ULEA UR7, UR4, UR36, 0x3 ;  /* 0x0000002404077291 */ /* 0x000fe2000f8e183f */
[----:B------:R-:W-:-:S08]  /*ab30*/  SHF.L.U32 R2, R2, 0x1f, RZ ;  /* 0x0000001f02027819 */ /* 0x000fd000000006ff */
[----:B------:R0:W1:Y:S01]  /*ab40*/  SYNCS.PHASECHK.TRANS64.TRYWAIT P0, [UR7+0x38850], R2 ;  /* 0x03885002ff0075a7 */ /* 0x0000620008000147 */
[----:B------:R-:W-:Y:S05]  /*ab50*/  @!P1 BRA `(.L_x_2150) ;  /* 0x0000000000049947 */ /* 0x000fea0003800000 */
[----:B------:R-:W-:Y:S01]  /*ab60*/  BPT.TRAP 0x1 ;  /* 0x000000040000795c */ /* 0x000fe20000300000 */
.L_x_2150:
[----:B-1----:R-:W-:Y:S05]  /*ab70*/  @P0 BRA `(.L_x_2151) ;  /* 0x0000000000080947 */ /* 0x002fea0003800000 */
[----:B------:R-:W1:Y:S02]  /*ab80*/  SYNCS.PHASECHK.TRANS64.TRYWAIT P0, [UR7+0x38850], R2 ;  /* 0x03885002ff0075a7 */ /* 0x000e640008000147 */
[----:B-1----:R-:W-:Y:S05]  /*ab90*/  @!P0 BRA `(.L_x_2152) ;  /* 0x0000008c00d88947 */ /* 0x002fea0003800000 */
.L_x_2151:
[----:B------:R-:W-:Y:S01]  /*aba0*/  UIADD3 UR36, UR36, 0x400, URZ ;  /* 0x0000040024247890 */ /* 0x000fe2000fffe03f */
[----:B------:R-:W-:Y:S01]  /*abb0*/  WARPGROUP.ARRIVE ;  /* 0x00000000000079c5 */ /* 0x000fe20000000000 */
[----:B------:R-:W-:Y:S01]  /*abc0*/  UMOV UR11, 0x40000040 ;  /* 0x40000040000b7882 */ /* 0x000fe20000000000 */
[----:B------:R-:W2:Y:S01]  /*abd0*/  LDC.64 R8, c[0x0][0x9a0] ;  /* 0x00026800ff087b82 */ /* 0x000ea20000000a00 */
[----:B------:R-:W-:-:S04]  /*abe0*/  USHF.R.U32.HI UR36, URZ, 0x4, UR36 ;  /* 0x000000043f247899 */ /* 0x000fc80008011624 */
        /* <DEDUP_REMOVED lines=8> */
[----:B--2---:R-:W-:Y:S01]  /*ac70*/  ISETP.NE.U32.AND P0, PT, R8, RZ, PT ;  /* 0x000000ff0800720c */ /* 0x004fe20003f05070 */
[----:B------:R-:W-:-:S03]  /*ac80*/  UIADD3 UR6, UR4, 0x4, URZ ;  /* 0x0000000404067890 */ /* 0x000fc6000fffe03f */
[----:B------:R-:W-:-:S13]  /*ac90*/  ISETP.NE.AND.EX P0, PT, R9, RZ, PT, P0 ;  /* 0x000000ff0900720c */ /* 0x000fda0003f05300 */
[----:B------:R-:W2:Y:S01]  /*aca0*/  @P0 LDC.64 R6, c[0x0][0x9c8] ;  /* 0x00027200ff060b82 */ /* 0x000ea20000000a00 */
[----:B------:R-:W-:-:S07]  /*acb0*/  @P0 SHF.R.S32.HI R15, RZ, 0x1f, R17 ;  /* 0x0000001fff0f0819 */ /* 0x000fce0000011411 */
[----:B------:R-:W3:Y:S01]  /*acc0*/  @P0 LDC.64 R10, c[0x0][0x9d0] ;  /* 0x00027400ff0a0b82 */ /* 0x000ee20000000a00 */
[----:B--2---:R-:W-:-:S04]  /*acd0*/  @P0 IMAD R0, R6, UR38, RZ ;  /* 0x0000002606000c24 */ /* 0x004fc8000f8e02ff */
[----:B-1----:R-:W-:Y:S02]  /*ace0*/  @P0 IMAD R5, R7, UR39, R0 ;  /* 0x0000002707050c24 */ /* 0x002fe4000f8e0200 */
[----:B------:R-:W-:-:S04]  /*acf0*/  @P0 IMAD.WIDE.U32 R6, R6, UR39, RZ ;  /* 0x0000002706060c25 */ /* 0x000fc8000f8e00ff */
[----:B------:R-:W-:Y:S02]  /*ad00*/  @P0 IMAD.IADD R7, R7, 0x1, R5 ;  /* 0x0000000107070824 */ /* 0x000fe400078e0205 */
[-C--:B---3--:R-:W-:Y:S02]  /*ad10*/  @P0 IMAD R0, R15, R10.reuse, RZ ;  /* 0x0000000a0f000224 */ /* 0x088fe400078e02ff */
[----:B------:R-:W-:-:S04]  /*ad20*/  @P0 IMAD.WIDE.U32 R6, R17, R10, R6 ;  /* 0x0000000a11060225 */ /* 0x000fc800078e0006 */
[----:B------:R-:W-:Y:S01]  /*ad30*/  @P0 IMAD R5, R17, R11, R0 ;  /* 0x0000000b11050224 */ /* 0x000fe200078e0200 */
[----:B------:R-:W-:-:S03]  /*ad40*/  @P0 LEA R8, P2, R6, R8, 0x2 ;  /* 0x0000000806080211 */ /* 0x000fc600078410ff */
[----:B------:R-:W-:Y:S02]  /*ad50*/  @P0 IMAD.IADD R0, R7, 0x1, R5 ;  /* 0x0000000107000824 */ /* 0x000fe400078e0205 */
[----:B------:R-:W-:-:S03]  /*ad60*/  IMAD.MOV.U32 R5, RZ, RZ, 0x3f800000 ;  /* 0x3f800000ff057424 */ /* 0x000fc600078e00ff */
        /* <DEDUP_REMOVED lines=8> */
[----:B------:R-:W3:Y:S04]  /*adf0*/  SHFL.BFLY PT, R7, R4, 0x2, 0x1f ;  /* 0x0c401f0004077f89 */ /* 0x000ee800000e0000 */
[----:B0-----:R-:W0:Y:S01]  /*ae00*/  SHFL.BFLY PT, R2, R3, 0x2, 0x1f ;  /* 0x0c401f0003027f89 */ /* 0x001e2200000e0000 */
[----:B------:R-:W-:Y:S02]  /*ae10*/  WARPGROUP.DEPBAR.LE gsb0, 0x0 ;  /* 0x00008000000079c5 */ /* 0x000fe40000010000 */
[----:B------:R-:W-:-:S15]  /*ae20*/  WARPGROUP.ARRIVE ;  /* 0x00000000000079c5 */ /* 0x000fde0000000000 */
[----:B------:R-:W-:-:S02]  /*ae30*/  NOP ;  /* 0x0000000000007918 */ /* 0x000fc40000000000 */
[----:B------:R-:W-:Y:S01]  /*ae40*/  QGMMA.64x256x32.F32.E4M3.E4M3 R24, R220, gdesc[UR8], R24, gsb0 ;  /* 0x03e00008dc187df3 */ /* 0x000fe20008000818 */
[----:B------:R-:W-:Y:S01]  /*ae50*/  UMOV UR10, UR4 ;  /* 0x00000004000a7c82 */ /* 0x000fe20008000000 */
[----:B------:R-:W-:Y:S01]  /*ae60*/  UMOV UR11, 0x40000040 ;  /* 0x40000040000b7882 */ /* 0x000fe20000000000 */
[----:B---3--:R-:W-:Y:S01]  /*ae70*/  FADD.FTZ R7, R7, R4 ;  /* 0x0000000407077221 */ /* 0x008fe20000010000 */
[----:B0-----:R-:W-:-:S04]  /*ae80*/  FADD.FTZ R2, R2, R3 ;  /* 0x0000000302027221 */ /* 0x001fc80000010000 */
[----:B------:R-:W0:Y:S04]  /*ae90*/  SHFL.BFLY PT, R0, R7, 0x1, 0x1f ;  /* 0x0c201f0007007f89 */ /* 0x000e2800000e0000 */
[----:B------:R-:W3:Y:S01]  /*aea0*/  SHFL.BFLY PT, R11, R2, 0x1, 0x1f ;  /* 0x0c201f00020b7f89 */ /* 0x000ee200000e0000 */
[----:B------:R-:W-:Y:S02]  /*aeb0*/  IMAD.MOV.U32 R4, RZ, RZ, RZ ;  /* 0x000000ffff047224 */ /* 0x000fe400078e00ff */
[----:B0-----:R-:W-:Y:S01]  /*aec0*/  FADD.FTZ R10, R7, R0 ;  /* 0x00000000070a7221 */ /* 0x001fe20000010000 */
[----:B---3--:R-:W-:-:S04]  /*aed0*/  FADD.FTZ R11, R2, R11 ;  /* 0x0000000b020b7221 */ /* 0x008fc80000010000 */
[C---:B------:R-:W-:Y:S01]  /*aee0*/  FSETP.NE.FTZ.AND P0, PT, R10.reuse, RZ, PT ;  /* 0x000000ff0a00720b */ /* 0x040fe20003f15000 */
[----:B-1----:R-:W-:Y:S01]  /*aef0*/  FMUL.FTZ R9, R10, 0.00390625 ;  /* 0x3b8000000a097820 */ /* 0x002fe20000410000 */
        /* <DEDUP_REMOVED lines=10> */
[----:B0-----:R-:W-:Y:S01]  /*afa0*/  @P2 FMUL.FTZ R6, R6, 0.69314718246459960938 ;  /* 0x3f31721806062820 */ /* 0x001fe20000410000 */
[----:B------:R-:W-:Y:S01]  /*afb0*/  @P3 FMUL.FTZ R14, R13, 0.69314718246459960938 ;  /* 0x3f3172180d0e3820 */ /* 0x000fe20000410000 */
        /* <DEDUP_REMOVED lines=13> */
.L_x_2153:
        /* <DEDUP_REMOVED lines=132> */
.L_x_2120:
[----:B------:R-:W-:Y:S05]  /*b8d0*/  @P0 BRA `(.L_x_2154) ;  /* 0x0000003800540947 */ /* 0x000fea0003800000 */
[----:B------:R-:W1:Y:S01]  /*b8e0*/  S2R R6, SR_TID.X ;  /* 0x0000000000067919 */ /* 0x000e620000002100 */
[----:B------:R-:W-:Y:S01]  /*b8f0*/  ULDC.64 UR4, c[0x4][0x140] ;  /* 0x0100500000047ab9 */ /* 0x000fe20000000a00 */
[----:B------:R-:W-:Y:S01]  /*b900*/  ULDC.64 UR6, c[0x0][0xb38] ;  /* 0x0002ce0000067ab9 */ /* 0x000fe20000000a00 */
[----:B------:R-:W-:Y:S01]  /*b910*/  ULDC.64 UR8, c[0x0][0xb28] ;  /* 0x0002ca0000087ab9 */ /* 0x000fe20000000a00 */
[----:B-1----:R-:W-:-:S05]  /*b920*/  IMAD.SHL.U32 R3, R6, 0x4, RZ ;  /* 0x0000000406037824 */ /* 0x002fca00078e00ff */
[----:B------:R-:W-:Y:S01]  /*b930*/  LOP3.LUT R3, R3, 0xc, RZ, 0xc0, !PT ;  /* 0x0000000c03037812 */ /* 0x000fe200078ec0ff */
[----:B------:R-:W-:Y:S03]  /*b940*/  BAR.SYNC.DEFER_BLOCKING 0x1, 0x100 ;  /* 0x0044000000007b1d */ /* 0x000fe60000010000 */
[----:B0-----:R-:W-:-:S05]  /*b950*/  IADD3 R4, P0, R3, UR4, RZ ;  /* 0x0000000403047c10 */ /* 0x001fca000ff1e0ff */
        /* <DEDUP_REMOVED lines=8> */
[----:B0-----:R-:W-:Y:S02]  /*b9e0*/  SHF.R.S32.HI R5, RZ, 0x1f, R6 ;  /* 0x0000001fff057819 */ /* 0x001fe40000011406 */
        /* <DEDUP_REMOVED lines=8> */
[----:B------:R-:W-:Y:S02]  /*ba70*/  SEL R38, R42, R43, P0 ;  /* 0x0000002b2a267207 */ /* 0x000fe40000000000 */
[----:B------:R-:W-:Y:S02]  /*ba80*/  SHF.R.S32.HI R10, RZ, 0x1f, R45 ;  /* 0x0000001fff0a7819 */ /* 0x000fe4000001142d */
[----:B------:R-:W-:-:S02]  /*ba90*/  SEL R15, R43, R42, P0 ;  /* 0x0000002a2b0f7207 */ /* 0x000fc40000000000 */
[----:B------:R-:W-:Y:S01]  /*baa0*/  SEL R42, R46, R47, P0 ;  /* 0x0000002f2e2a7207 */ /* 0x000fe20000000000 */
[----:B------:R-:W0:Y:S01]  /*bab0*/  S2R R43, SR_CTAID.X ;  /* 0x00000000002b7919 */ /* 0x000e220000002500 */
[----:B------:R-:W-:Y:S02]  /*bac0*/  SEL R23, R47, R46, P0 ;  /* 0x0000002e2f177207 */ /* 0x000fe40000000000 */
[----:B------:R-:W-:Y:S02]  /*bad0*/  SHF.R.S32.HI R9, RZ, 0x7, R4 ;  /* 0x00000007ff097819 */ /* 0x000fe40000011404 */
[----:B------:R-:W-:Y:S02]  /*bae0*/  SEL R204, R26, R27, P0 ;  /* 0x0000001b1acc7207 */ /* 0x000fe40000000000 */
[----:B------:R-:W-:Y:S02]  /*baf0*/  LEA.HI R47, R10, R45, RZ, 0x2 ;  /* 0x0000002d0a2f7211 */ /* 0x000fe400078f10ff */
[----:B------:R-:W-:-:S02]  /*bb00*/  SEL R16, R28, R29, P0 ;  /* 0x0000001d1c107207 */ /* 0x000fc40000000000 */
[----:B------:R-:W-:Y:S02]  /*bb10*/  SEL R26, R27, R26, P0 ;  /* 0x0000001a1b1a7207 */ /* 0x000fe40000000000 */
[----:B------:R-:W-:Y:S02]  /*bb20*/  SEL R28, R29, R28, P0 ;  /* 0x0000001c1d1c7207 */ /* 0x000fe40000000000 */
[----:B------:R-:W-:Y:S02]  /*bb30*/  SEL R212, R54, R55, P0 ;  /* 0x0000003736d47207 */ /* 0x000fe40000000000 */
[----:B------:R-:W-:Y:S02]  /*bb40*/  SEL R27, R55, R54, P0 ;  /* 0x00000036371b7207 */ /* 0x000fe40000000000 */
[----:B------:R-:W-:Y:S02]  /*bb50*/  LEA.HI R7, R5, R6, RZ, 0x2 ;  /* 0x0000000605077211 */ /* 0x000fe400078f10ff */
[----:B------:R-:W-:-:S02]  /*bb60*/  SEL R54, R90, R91, P0 ;  /* 0x0000005b5a367207 */ /* 0x000fc40000000000 */
[----:B------:R-:W-:Y:S02]  /*bb70*/  SEL R29, R91, R90, P0 ;  /* 0x0000005a5b1d7207 */ /* 0x000fe40000000000 */
[----:B------:R-:W-:Y:S02]  /*bb80*/  LEA.HI R4, R4, R9, RZ, 0x1 ;  /* 0x0000000904047211 */ /* 0x000fe400078f08ff */
[----:B------:R-:W-:Y:S02]  /*bb90*/  SEL R188, R120, R121, P0 ;  /* 0x0000007978bc7207 */ /* 0x000fe40000000000 */
[--C-:B------:R-:W-:Y:S02]  /*bba0*/  SHF.R.S32.HI R5, RZ, 0x2, R47.reuse ;  /* 0x00000002ff057819 */ /* 0x100fe4000001142f */
[----:B------:R-:W-:Y:S02]  /*bbb0*/  SHF.R.S32.HI R90, RZ, 0x1f, R47 ;  /* 0x0000001fff5a7819 */ /* 0x000fe4000001142f */
[----:B------:R-:W-:-:S02]  /*bbc0*/  SEL R154, R52, R53, P0 ;  /* 0x00000035349a7207 */ /* 0x000fc40000000000 */
[----:B------:R-:W-:Y:S02]  /*bbd0*/  SEL R120, R121, R120, P0 ;  /* 0x0000007879787207 */ /* 0x000fe40000000000 */
[----:B------:R-:W-:Y:S02]  /*bbe0*/  SEL R52, R53, R52, P0 ;  /* 0x0000003435347207 */ /* 0x000fe40000000000 */
[----:B------:R-:W-:Y:S02]  /*bbf0*/  LOP3.LUT R11, R7, 0xfffffffc, RZ, 0xc0, !PT ;  /* 0xfffffffc070b7812 */ /* 0x000fe400078ec0ff */
[----:B------:R-:W-:Y:S02]  /*bc00*/  SEL R184, R112, R113, P0 ;  /* 0x0000007170b87207 */ /* 0x000fe40000000000 */
[----:B------:R-:W-:Y:S02]  /*bc10*/  LOP3.LUT R4, R4, 0x3fffffe, RZ, 0xc0, !PT ;  /* 0x03fffffe04047812 */ /* 0x000fe400078ec0ff */
[----:B------:R-:W-:-:S02]  /*bc20*/  SEL R112, R113, R112, P0 ;  /* 0x0000007071707207 */ /* 0x000fc40000000000 */
[----:B------:R-:W-:Y:S01]  /*bc30*/  LEA.HI R7, R90, R5, RZ, 0x3 ;  /* 0x000000055a077211 */ /* 0x000fe200078f18ff */
[----:B------:R-:W-:Y:S01]  /*bc40*/  IMAD.IADD R9, R9, 0x1, -R4 ;  /* 0x0000000109097824 */ /* 0x000fe200078e0a04 */
[----:B------:R-:W-:Y:S02]  /*bc50*/  SEL R12, R8, R147, P0 ;  /* 0x00000093080c7207 */ /* 0x000fe40000000000 */
[----:B------:R-:W-:Y:S02]  /*bc60*/  SEL R152, R48, R49, P0 ;  /* 0x0000003130987207 */ /* 0x000fe40000000000 */
[----:B------:R-:W-:Y:S02]  /*bc70*/  SEL R113, R142, R143, P0 ;  /* 0x0000008f8e717207 */ /* 0x000fe40000000000 */
[----:B------:R-:W-:Y:S02]  /*bc80*/  SHF.R.S32.HI R90, RZ, 0x1f, R17 ;  /* 0x0000001fff5a7819 */ /* 0x000fe40000011411 */
[----:B------:R-:W-:-:S02]  /*bc90*/  SEL R8, R147, R8, P0 ;  /* 0x0000000893087207 */ /* 0x000fc40000000000 */
[----:B------:R-:W-:Y:S01]  /*bca0*/  SEL R48, R49, R48, P0 ;  /* 0x0000003031307207 */ /* 0x000fe20000000000 */
[----:B------:R-:W-:Y:S01]  /*bcb0*/  IMAD.IADD R49, R6, 0x1, -R11 ;  /* 0x0000000106317824 */ /* 0x000fe200078e0a0b */
        /* <DEDUP_REMOVED lines=9> */
[----:B------:R-:W-:Y:S01]  /*bd50*/  LEA.HI R4, R10, R45, RZ, 0x5 ;  /* 0x0000002d0a047211 */ /* 0x000fe200078f28ff */
[C---:B------:R-:W-:Y:S01]  /*bd60*/  IMAD R10, R90.reuse, UR4, RZ ;  /* 0x000000045a0a7c24 */ /* 0x040fe2000f8e02ff */
[----:B------:R-:W-:Y:S01]  /*bd70*/  SEL R138, R139, R138, P0 ;  /* 0x0000008a8b8a7207 */ /* 0x000fe20000000000 */
[----:B------:R-:W-:Y:S01]  /*bd80*/  IMAD R90, R90, UR6, RZ ;  /* 0x000000065a5a7c24 */ /* 0x000fe2000f8e02ff */
[----:B------:R-:W-:Y:S01]  /*bd90*/  LOP3.LUT R6, R7, 0xfffffff8, RZ, 0xc0, !PT ;  /* 0xfffffff807067812 */ /* 0x000fe200078ec0ff */
[----:B------:R-:W-:Y:S01]  /*bda0*/  IMAD R11, R17, UR5, R10 ;  /* 0x00000005110b7c24 */ /* 0x000fe2000f8e020a */
[----:B------:R-:W-:-:S02]  /*bdb0*/  SEL R210, R50, R51, P0 ;  /* 0x0000003332d27207 */ /* 0x000fc40000000000 */
[----:B------:R-:W-:Y:S01]  /*bdc0*/  SEL R21, R51, R50, P0 ;  /* 0x0000003233157207 */ /* 0x000fe20000000000 */
[----:B------:R-:W-:Y:S01]  /*bdd0*/  IMAD.IADD R6, R5, 0x1, -R6 ;  /* 0x0000000105067824 */ /* 0x000fe200078e0a06 */
[----:B------:R-:W-:Y:S02]  /*bde0*/  SEL R164, R72, R73, P0 ;  /* 0x0000004948a47207 */ /* 0x000fe40000000000 */
[----:B------:R-:W-:Y:S02]  /*bdf0*/  SEL R202, R148, R149, P0 ;  /* 0x0000009594ca7207 */ /* 0x000fe40000000000 */
[----:B------:R-:W-:Y:S02]  /*be00*/  SEL R230, R106, R107, P0 ;  /* 0x0000006b6ae67207 */ /* 0x000fe40000000000 */
[----:B------:R-:W-:Y:S02]  /*be10*/  SEL R61, R107, R106, P0 ;  /* 0x0000006a6b3d7207 */ /* 0x000fe40000000000 */
[----:B------:R-:W-:-:S02]  /*be20*/  LEA.HI R51, R49, R49, RZ, 0x1 ;  /* 0x0000003131337211 */ /* 0x000fc400078f08ff */
[----:B------:R-:W-:Y:S02]  /*be30*/  SEL R22, R40, R41, P0 ;  /* 0x0000002928167207 */ /* 0x000fe40000000000 */
[----:B------:R-:W-:Y:S02]  /*be40*/  SEL R72, R73, R72, P0 ;  /* 0x0000004849487207 */ /* 0x000fe40000000000 */
[----:B------:R-:W-:Y:S02]  /*be50*/  SEL R148, R149, R148, P0 ;  /* 0x0000009495947207 */ /* 0x000fe40000000000 */
[----:B------:R-:W-:Y:S01]  /*be60*/  SEL R40, R41, R40, P0 ;  /* 0x0000002829287207 */ /* 0x000fe20000000000 */
[----:B------:R-:W-:Y:S01]  /*be70*/  IMAD R41, R17, UR7, R90 ;  /* 0x0000000711297c24 */ /* 0x000fe2000f8e025a */
[----:B------:R-:W-:Y:S02]  /*be80*/  SEL R186, R116, R117, P0 ;  /* 0x0000007574ba7207 */ /* 0x000fe40000000000 */
[----:B------:R-:W-:-:S02]  /*be90*/  SEL R116, R117, R116, P0 ;  /* 0x0000007475747207 */ /* 0x000fc40000000000 */
[----:B------:R-:W-:Y:S02]  /*bea0*/  SEL R39, R122, R123, P0 ;  /* 0x0000007b7a277207 */ /* 0x000fe40000000000 */
[----:B------:R-:W-:Y:S01]  /*beb0*/  SHF.R.S32.HI R7, RZ, 0x5, R4 ;  /* 0x00000005ff077819 */ /* 0x000fe20000011404 */
[----:B------:R-:W-:Y:S01]  /*bec0*/  IMAD.WIDE.U32 R4, R17, UR4, RZ ;  /* 0x0000000411047c25 */ /* 0x000fe2000f8e00ff */
[----:B------:R-:W-:Y:S01]  /*bed0*/  SEL R14, R24, R25, P0 ;  /* 0x00000019180e7207 */ /* 0x000fe20000000000 */
[----:B------:R-:W1:Y:S01]  /*bee0*/  S2UR UR4, SR_CTAID.Y ;  /* 0x00000000000479c3 */ /* 0x000e620000002600 */
[----:B------:R-:W-:Y:S01]  /*bef0*/  SEL R178, R100, R101, P0 ;  /* 0x0000006564b27207 */ /* 0x000fe20000000000 */
[----:B------:R-:W-:Y:S01]  /*bf00*/  IMAD.IADD R5, R5, 0x1, R11 ;  /* 0x0000000105057824 */ /* 0x000fe200078e020b */
[----:B------:R-:W-:Y:S01]  /*bf10*/  SEL R180, R104, R105, P0 ;  /* 0x0000006968b47207 */ /* 0x000fe20000000000 */
[----:B------:R-:W-:Y:S01]  /*bf20*/  IMAD R10, R7, 0x10, R6 ;  /* 0x00000010070a7824 */ /* 0x000fe200078e0206 */
[----:B------:R-:W-:Y:S01]  /*bf30*/  SEL R122, R123, R122, P0 ;  /* 0x0000007a7b7a7207 */ /* 0x000fe20000000000 */
[----:B------:R-:W-:Y:S01]  /*bf40*/  IMAD.WIDE.U32 R6, R17, UR6, RZ ;  /* 0x0000000611067c25 */ /* 0x000fe2000f8e00ff */
[----:B------:R-:W-:Y:S01]  /*bf50*/  LOP3.LUT R90, R51, 0x1ffffffe, RZ, 0xc0, !PT ;  /* 0x1ffffffe335a7812 */ /* 0x000fe200078ec0ff */
[----:B------:R-:W-:Y:S01]  /*bf60*/  ULDC.64 UR6, c[0x0][0xb48] ;  /* 0x0002d20000067ab9 */ /* 0x000fe20000000a00 */
[----:B------:R-:W-:Y:S01]  /*bf70*/  SEL R172, R88, R89, P0 ;  /* 0x0000005958ac7207 */ /* 0x000fe20000000000 */
[----:B------:R-:W-:Y:S01]  /*bf80*/  IMAD R10, R9, 0x40, R10 ;  /* 0x00000040090a7824 */ /* 0x000fe200078e020a */
[----:B------:R-:W-:Y:S01]  /*bf90*/  SEL R100, R101, R100, P0 ;  /* 0x0000006465647207 */ /* 0x000fe20000000000 */
[----:B------:R-:W-:Y:S01]  /*bfa0*/  IMAD.IADD R11, R49, 0x1, -R90 ;  /* 0x00000001310b7824 */ /* 0x000fe200078e0a5a */
[----:B------:R-:W-:Y:S01]  /*bfb0*/  SEL R104, R105, R104, P0 ;  /* 0x0000006869687207 */ /* 0x000fe20000000000 */
[----:B------:R-:W-:Y:S01]  /*bfc0*/  IMAD.IADD R7, R7, 0x1, R41 ;  /* 0x0000000107077824 */ /* 0x000fe200078e0229 */
[----:B------:R-:W-:Y:S01]  /*bfd0*/  SEL R123, R150, R151, P0 ;  /* 0x00000097967b7207 */ /* 0x000fe20000000000 */
[--C-:B------:R-:W-:Y:S01]  /*bfe0*/  IMAD R11, R11, 0x8, R10.reuse ;  /* 0x000000080b0b7824 */ /* 0x100fe200078e020a */
[----:B------:R-:W-:Y:S01]  /*bff0*/  SEL R88, R89, R88, P0 ;  /* 0x0000005859587207 */ /* 0x000fe20000000000 */
[C---:B0-----:R-:W-:Y:S01]  /*c000*/  IMAD R10, R43.reuse, 0x80, R10 ;  /* 0x000000802b0a7824 */ /* 0x041fe200078e020a */
        /* <DEDUP_REMOVED lines=69> */
[----:B--2---:R-:W-:Y:S01]  /*c460*/  SHFL.IDX PT, R154, R154, R3, 0x1c1f ;  /* 0x001c1f039a9a7589 */ /* 0x004fe200000e0000 */
[----:B------:R-:W-:Y:S02]  /*c470*/  LOP3.LUT R121, R3, 0x2, RZ, 0x3c, !PT ;  /* 0x0000000203797812 */ /* 0x000fe400078e3cff */
[----:B------:R-:W-:Y:S01]  /*c480*/  SEL R63, R115, R114, P0 ;  /* 0x00000072733f7207 */ /* 0x000fe20000000000 */
[----:B------:R-:W-:Y:S01]  /*c490*/  SHFL.IDX PT, R107, R38, R3, 0x1c1f ;  /* 0x001c1f03266b7589 */ /* 0x000fe200000e0000 */
[----:B------:R-:W-:-:S02]  /*c4a0*/  SEL R234, R114, R115, P0 ;  /* 0x0000007372ea7207 */ /* 0x000fc40000000000 */
[----:B------:R-:W-:Y:S01]  /*c4b0*/  LOP3.LUT P1, RZ, R45, 0x3, RZ, 0xc0, !PT ;  /* 0x000000032dff7812 */ /* 0x000fe2000782c0ff */
[----:B------:R-:W-:Y:S04]  /*c4c0*/  SHFL.IDX PT, R143, R52, R121, 0x1c1f ;  /* 0x001c1f79348f7589 */ /* 0x000fe800000e0000 */
[----:B------:R0:W-:Y:S04]  /*c4d0*/  SHFL.IDX PT, R139, R8, R121, 0x1c1f ;  /* 0x001c1f79088b7589 */ /* 0x0001e800000e0000 */
[----:B------:R-:W-:Y:S04]  /*c4e0*/  SHFL.IDX PT, R73, R16, R3, 0x1c1f ;  /* 0x001c1f0310497589 */ /* 0x000fe800000e0000 */
[----:B------:R-:W-:Y:S01]  /*c4f0*/  SHFL.IDX PT, R158, R158, R3, 0x1c1f ;  /* 0x001c1f039e9e7589 */ /* 0x000fe200000e0000 */
[----:B0-----:R-:W0:Y:S03]  /*c500*/  LDC R8, c[0x0][0xbe8] ;  /* 0x0002fa00ff087b82 */ /* 0x001e260000000800 */
[----:B------:R-:W-:Y:S04]  /*c510*/  SHFL.IDX PT, R38, R97, R3, 0x1c1f ;  /* 0x001c1f0361267589 */ /* 0x000fe800000e0000 */
[----:B------:R-:W2:Y:S04]  /*c520*/  SHFL.IDX PT, R28, R28, R121, 0x1c1f ;  /* 0x001c1f791c1c7589 */ /* 0x000ea800000e0000 */
[----:B------:R-:W-:Y:S04]  /*c530*/  SHFL.IDX PT, R149, R60, R121, 0x1c1f ;  /* 0x001c1f793c957589 */ /* 0x000fe800000e0000 */
[----:B------:R-:W-:Y:S04]  /*c540*/  SHFL.IDX PT, R146, R146, R3, 0x1c1f ;  /* 0x001c1f0392927589 */ /* 0x000fe800000e0000 */
[----:B------:R-:W-:Y:S04]  /*c550*/  SHFL.IDX PT, R152, R152, R3, 0x1c1f ;  /* 0x001c1f0398987589 */ /* 0x000fe800000e0000 */
[----:B------:R-:W-:Y:S01]  /*c560*/  SHFL.IDX PT, R97, R44, R121, 0x1c1f ;  /* 0x001c1f792c617589 */ /* 0x000fe200000e0000 */
[----:B0-----:R-:W-:-:S03]  /*c570*/  ISETP.NE.AND P2, PT, R8, 0x1, PT ;  /* 0x000000010800780c */ /* 0x001fc60003f45270 */
[----:B------:R-:W0:Y:S04]  /*c580*/  SHFL.IDX PT, R147, R48, R121, 0x1c1f ;  /* 0x001c1f7930937589 */ /* 0x000e2800000e0000 */
        /* <DEDUP_REMOVED lines=25> */
[----:B------:R-:W-:Y:S01]  /*c720*/  SHFL.IDX PT, R91, R212, R3, 0x1c1f ;  /* 0x001c1f03d45b7589 */ /* 0x000fe200000e0000 */
[----:B0-----:R-:W-:-:S03]  /*c730*/  SEL R28, R152, R147, P0 ;  /* 0x00000093981c7207 */ /* 0x001fc60000000000 */
[----:B------:R0:W-:Y:S04]  /*c740*/  SHFL.IDX PT, R109, R144, R121, 0x1c1f ;  /* 0x001c1f79906d7589 */ /* 0x0001e800000e0000 */
[----:B------:R2:W-:Y:S04]  /*c750*/  SHFL.IDX PT, R150, R27, R121, 0x1c1f ;  /* 0x001c1f791b967589 */ /* 0x0005e800000e0000 */
[----:B------:R-:W-:Y:S01]  /*c760*/  SHFL.IDX PT, R94, R188, R3, 0x1c1f ;  /* 0x001c1f03bc5e7589 */ /* 0x000fe200000e0000 */
[----:B0-----:R-:W0:Y:S03]  /*c770*/  @P2 LDC R144, c[0x0][0xbec] ;  /* 0x0002fb00ff902b82 */ /* 0x001e260000000800 */
[----:B------:R-:W-:Y:S01]  /*c780*/  SHFL.IDX PT, R98, R192, R3, 0x1c1f ;  /* 0x001c1f03c0627589 */ /* 0x000fe200000e0000 */
[----:B--2---:R-:W-:-:S03]  /*c790*/  SEL R27, R97, R146, P0 ;  /* 0x00000092611b7207 */ /* 0x004fc60000000000 */
        /* <DEDUP_REMOVED lines=9> */
[----:B------:R2:W-:Y:S04]  /*c830*/  SHFL.IDX PT, R145, R29, R121, 0x1c1f ;  /* 0x001c1f791d917589 */ /* 0x0005e800000e0000 */
[----:B------:R3:W-:Y:S04]  /*c840*/  SHFL.IDX PT, R124, R31, R121, 0x1c1f ;  /* 0x001c1f791f7c7589 */ /* 0x0007e800000e0000 */
[----:B------:R-:W-:Y:S01]  /*c850*/  SHFL.IDX PT, R95, R190, R3, 0x1c1f ;  /* 0x001c1f03be5f7589 */ /* 0x000fe200000e0000 */
[----:B--2---:R-:W-:-:S03]  /*c860*/  SEL R29, R154, R143, P0 ;  /* 0x0000008f9a1d7207 */ /* 0x004fc60000000000 */
[----:B------:R-:W-:Y:S01]  /*c870*/  SHFL.IDX PT, R46, R46, R3, 0x1c1f ;  /* 0x001c1f032e2e7589 */ /* 0x000fe200000e0000 */
[----:B---3--:R-:W-:-:S03]  /*c880*/  SEL R31, R143, R154, P0 ;  /* 0x0000009a8f1f7207 */ /* 0x008fc60000000000 */
[----:B------:R-:W2:Y:S04]  /*c890*/  SHFL.IDX PT, R151, R151, R121, 0x1c1f ;  /* 0x001c1f7997977589 */ /* 0x000ea800000e0000 */
[----:B------:R-:W-:Y:S04]  /*c8a0*/  SHFL.IDX PT, R137, R66, R121, 0x1c1f ;  /* 0x001c1f7942897589 */ /* 0x000fe800000e0000 */
[----:B------:R3:W-:Y:S04]  /*c8b0*/  SHFL.IDX PT, R135, R142, R121, 0x1c1f ;  /* 0x001c1f798e877589 */ /* 0x0007e800000e0000 */
[----:B------:R-:W-:Y:S04]  /*c8c0*/  SHFL.IDX PT, R190, R132, R121, 0x1c1f ;  /* 0x001c1f7984be7589 */ /* 0x000fe800000e0000 */
[----:B------:R-:W-:Y:S01]  /*c8d0*/  SHFL.IDX PT, R47, R218, R3, 0x1c1f ;  /* 0x001c1f03da2f7589 */ /* 0x000fe200000e0000 */
[----:B---3--:R-:W3:Y:S03]  /*c8e0*/  LDC.64 R142, c[0x0][0xbd8] ;  /* 0x0002f600ff8e7b82 */ /* 0x008ee60000000a00 */
        /* <DEDUP_REMOVED lines=9> */
[----:B------:R2:W-:Y:S01]  /*c980*/  SHFL.IDX PT, R176, R30, R121, 0x1c1f ;  /* 0x001c1f791eb07589 */ /* 0x0005e200000e0000 */
[----:B----4-:R-:W-:-:S03]  /*c990*/  SEL R61, R149, R158, P0 ;  /* 0x0000009e953d7207 */ /* 0x010fc60000000000 */
[----:B------:R-:W-:Y:S01]  /*c9a0*/  SHFL.IDX PT, R141, R78, R121, 0x1c1f ;  /* 0x001c1f794e8d7589 */ /* 0x000fe200000e0000 */
[----:B------:R-:W1:Y:S03]  /*c9b0*/  LDC R149, c[0x0][0xc50] ;  /* 0x00031400ff957b82 */ /* 0x000e660000000800 */
[----:B------:R-:W-:Y:S01]  /*c9c0*/  SHFL.IDX PT, R81, R178, R3, 0x1c1f ;  /* 0x001c1f03b2517589 */ /* 0x000fe200000e0000 */
[----:B--2---:R-:W-:-:S03]  /*c9d0*/  SEL R30, R147, R152, P0 ;  /* 0x00000098931e7207 */ /* 0x004fc60000000000 */
[----:B------:R2:W-:Y:S01]  /*c9e0*/  SHFL.IDX PT, R44, R118, R121, 0x1c1f ;  /* 0x001c1f79762c7589 */ /* 0x0005e200000e0000 */
[----:B------:R-:W4:Y:S03]  /*c9f0*/  LDC.64 R146, c[0x0][0xb40] ;  /* 0x0002d000ff927b82 */ /* 0x000f260000000a00 */
[----:B------:R-:W-:Y:S04]  /*ca00*/  SHFL.IDX PT, R16, R113, R3, 0x1c1f ;  /* 0x001c1f0371107589 */ /* 0x000fe800000e0000 */
[----:B------:R-:W-:Y:S01]  /*ca10*/  SHFL.IDX PT, R182, R40, R121, 0x1c1f ;  /* 0x001c1f7928b67589 */ /* 0x000fe200000e0000 */
[----:B--2---:R-:W-:-:S03]  /*ca20*/  SEL R118, R119, R116, P0 ;  /* 0x0000007477767207 */ /* 0x004fc60000000000 */
[----:B------:R-:W-:Y:S01]  /*ca30*/  SHFL.IDX PT, R169, R128, R121, 0x1c1f ;  /* 0x001c1f7980a97589 */ /* 0x000fe200000e0000 */
[----:B------:R-:W-:Y:S02]  /*ca40*/  SEL R116, R116, R119, P0 ;  /* 0x0000007774747207 */ /* 0x000fe40000000000 */
[----:B------:R-:W-:Y:S01]  /*ca50*/  SEL R119, R117, R100, P0 ;  /* 0x0000006475777207 */ /* 0x000fe20000000000 */
[----:B------:R-:W-:Y:S01]  /*ca60*/  SHFL.IDX PT, R178, R140, R121, 0x1c1f ;  /* 0x001c1f798cb27589 */ /* 0x000fe200000e0000 */
[----:B------:R-:W-:Y:S02]  /*ca70*/  SEL R117, R100, R117, P0 ;  /* 0x0000007564757207 */ /* 0x000fe40000000000 */
[----:B------:R-:W-:Y:S01]  /*ca80*/  SEL R100, R101, R172, P0 ;  /* 0x000000ac65647207 */ /* 0x000fe20000000000 */
[----:B------:R-:W-:Y:S04]  /*ca90*/  SHFL.IDX PT, R24, R24, R121, 0x1c1f ;  /* 0x001c1f7918187589 */ /* 0x000fe800000e0000 */
[----:B------:R-:W-:Y:S01]  /*caa0*/  SHFL.IDX PT, R32, R32, R121, 0x1c1f ;  /* 0x001c1f7920207589 */ /* 0x000fe200000e0000 */
[----:B----4-:R-:W-:-:S03]  /*cab0*/  IMAD.WIDE.U32 R6, R146, UR39, R6 ;  /* 0x0000002792067c25 */ /* 0x010fc6000f8e0006 */
        /* <DEDUP_REMOVED lines=8> */
[----:B------:R-:W2:Y:S04]  /*cb40*/  SHFL.IDX PT, R88, R88, R121, 0x1c1f ;  /* 0x001c1f7958587589 */ /* 0x000ea800000e0000 */
[----:B------:R-:W4:Y:S04]  /*cb50*/  SHFL.IDX PT, R96, R96, R121, 0x1c1f ;  /* 0x001c1f7960607589 */ /* 0x000f2800000e0000 */
[----:B------:R-:W5:Y:S04]  /*cb60*/  SHFL.IDX PT, R112, R112, R121, 0x1c1f ;  /* 0x001c1f7970707589 */ /* 0x000f6800000e0000 */
[----:B------:R0:W-:Y:S04]  /*cb70*/  SHFL.IDX PT, R167, R120, R121, 0x1c1f ;  /* 0x001c1f7978a77589 */ /* 0x0001e800000e0000 */
[----:B------:R-:W-:Y:S04]  /*cb80*/  SHFL.IDX PT, R113, R26, R121, 0x1c1f ;  /* 0x001c1f791a717589 */ /* 0x000fe800000e0000 */
[----:B------:R3:W-:Y:S01]  /*cb90*/  SHFL.IDX PT, R140, R74, R121, 0x1c1f ;  /* 0x001c1f794a8c7589 */ /* 0x0007e200000e0000 */
[----:B0-----:R-:W-:-:S03]  /*cba0*/  SEL R120, R107, R174, P0 ;  /* 0x000000ae6b787207 */ /* 0x001fc60000000000 */
[----:B------:R0:W-:Y:S01]  /*cbb0*/  SHFL.IDX PT, R52, R86, R121, 0x1c1f ;  /* 0x001c1f7956347589 */ /* 0x0001e200000e0000 */
[----:B--2---:R-:W-:-:S03]  /*cbc0*/  SEL R76, R88, R75, P0 ;  /* 0x0000004b584c7207 */ /* 0x004fc60000000000 */
[----:B------:R2:W-:Y:S01]  /*cbd0*/  SHFL.IDX PT, R128, R82, R121, 0x1c1f ;  /* 0x001c1f7952807589 */ /* 0x0005e200000e0000 */
[----:B----4-:R-:W-:Y:S02]  /*cbe0*/  SEL R78, R79, R96, P0 ;  /* 0x000000604f4e7207 */ /* 0x010fe40000000000 */
[----:B---3--:R-:W-:Y:S01]  /*cbf0*/  SEL R74, R75, R88, P0 ;  /* 0x000000584b4a7207 */ /* 0x008fe20000000000 */
[----:B------:R-:W-:Y:S01]  /*cc00*/  SHFL.IDX PT, R125, R102, R121, 0x1c1f ;  /* 0x001c1f79667d7589 */ /* 0x000fe200000e0000 */
[----:B-----5:R-:W-:Y:S02]  /*cc10*/  SEL R88, R112, R87, P0 ;  /* 0x0000005770587207 */ /* 0x020fe40000000000 */
[----:B0-----:R-:W-:Y:S01]  /*cc20*/  SEL R86, R87, R112, P0 ;  /* 0x0000007057567207 */ /* 0x001fe20000000000 */
[----:B------:R-:W-:Y:S01]  /*cc30*/  SHFL.IDX PT, R40, R65, R121, 0x1c1f ;  /* 0x001c1f7941287589 */ /* 0x000fe200000e0000 */
[----:B------:R-:W-:Y:S02]  /*cc40*/  SEL R75, R77, R92, P0 ;  /* 0x0000005c4d4b7207 */ /* 0x000fe40000000000 */
[----:B--2---:R-:W-:Y:S01]  /*cc50*/  SEL R82, R83, R104, P0 ;  /* 0x0000006853527207 */ /* 0x004fe20000000000 */
[----:B------:R-:W-:Y:S01]  /*cc60*/  SHFL.IDX PT, R129, R63, R121, 0x1c1f ;  /* 0x001c1f793f817589 */ /* 0x000fe200000e0000 */
[----:B------:R-:W-:-:S02]  /*cc70*/  SEL R83, R85, R108, P0 ;  /* 0x0000006c55537207 */ /* 0x000fc40000000000 */
[----:B------:R-:W-:Y:S01]  /*cc80*/  SEL R85, R108, R85, P0 ;  /* 0x000000556c557207 */ /* 0x000fe20000000000 */
[----:B------:R0:W-:Y:S01]  /*cc90*/  SHFL.IDX PT, R131, R126, R121, 0x1c1f ;  /* 0x001c1f797e837589 */ /* 0x0001e200000e0000 */
[----:B------:R-:W-:Y:S02]  /*cca0*/  SEL R108, R110, R109, P0 ;  /* 0x0000006d6e6c7207 */ /* 0x000fe40000000000 */
[----:B------:R-:W-:Y:S01]  /*ccb0*/  SEL R110, R109, R110, P0 ;  /* 0x0000006e6d6e7207 */ /* 0x000fe20000000000 */
[----:B------:R2:W-:Y:S01]  /*ccc0*/  SHFL.IDX PT, R48, R122, R121, 0x1c1f ;  /* 0x001c1f797a307589 */ /* 0x0005e200000e0000 */
[----:B------:R-:W-:Y:S02]  /*ccd0*/  SEL R109, R111, R148, P0 ;  /* 0x000000946f6d7207 */ /* 0x000fe40000000000 */
[----:B------:R-:W-:Y:S01]  /*cce0*/  SEL R111, R148, R111, P0 ;  /* 0x0000006f946f7207 */ /* 0x000fe20000000000 */
[----:B------:R-:W-:Y:S01]  /*ccf0*/  SHFL.IDX PT, R134, R134, R121, 0x1c1f ;  /* 0x001c1f7986867589 */ /* 0x000fe200000e0000 */
[----:B------:R-:W3:Y:S01]  /*cd00*/  @P2 LDC R148, c[0x0][0xbf0] ;  /* 0x0002fc00ff942b82 */ /* 0x000ee20000000800 */
[----:B0-----:R-:W-:-:S02]  /*cd10*/  SEL R126, R90, R127, P0 ;  /* 0x0000007f5a7e7207 */ /* 0x001fc40000000000 */
[----:B------:R-:W-:Y:S01]  /*cd20*/  SHFL.IDX PT, R130, R130, R121, 0x1c1f ;  /* 0x001c1f7982827589 */ /* 0x000fe200000e0000 */
[----:B------:R-:W-:Y:S02]  /*cd30*/  SEL R90, R127, R90, P0 ;  /* 0x0000005a7f5a7207 */ /* 0x000fe40000000000 */
[----:B--2---:R-:W-:Y:S01]  /*cd40*/  SEL R122, R174, R107, P0 ;  /* 0x0000006bae7a7207 */ /* 0x004fe20000000000 */
[----:B------:R0:W-:Y:S01]  /*cd50*/  SHFL.IDX PT, R133, R138, R121, 0x1c1f ;  /* 0x001c1f798a857589 */ /* 0x0001e200000e0000 */
[----:B------:R-:W-:Y:S02]  /*cd60*/  SEL R107, R150, R91, P0 ;  /* 0x0000005b966b7207 */ /* 0x000fe40000000000 */
[----:B------:R-:W-:Y:S01]  /*cd70*/  SEL R127, R59, R136, P0 ;  /* 0x000000883b7f7207 */ /* 0x000fe20000000000 */
[----:B------:R-:W2:Y:S01]  /*cd80*/  SHFL.IDX PT, R49, R220, R3, 0x1c1f ;  /* 0x001c1f03dc317589 */ /* 0x000ea200000e0000 */
[----:B------:R-:W-:Y:S02]  /*cd90*/  SEL R77, R92, R77, P0 ;  /* 0x0000004d5c4d7207 */ /* 0x000fe40000000000 */
[----:B------:R-:W-:Y:S01]  /*cda0*/  SEL R80, R96, R79, P0 ;  /* 0x0000004f60507207 */ /* 0x000fe20000000000 */
[----:B------:R-:W-:Y:S01]  /*cdb0*/  SHFL.IDX PT, R12, R12, R3, 0x1c1f ;  /* 0x001c1f030c0c7589 */ /* 0x000fe200000e0000 */
[----:B------:R-:W-:Y:S01]  /*cdc0*/  SEL R79, R81, R184, P0 ;  /* 0x000000b8514f7207 */ /* 0x000fe20000000000 */
[----:B0-----:R-:W-:Y:S01]  /*cdd0*/  IMAD R138, R142, UR38, RZ ;  /* 0x000000268e8a7c24 */ /* 0x001fe2000f8e02ff */
[----:B------:R-:W-:Y:S01]  /*cde0*/  SEL R121, R106, R123, P0 ;  /* 0x0000007b6a797207 */ /* 0x000fe20000000000 */
[----:B------:R0:W4:Y:S01]  /*cdf0*/  SHFL.IDX PT, R71, R18, R3, 0x1c1f ;  /* 0x001c1f0312477589 */ /* 0x00012200000e0000 */
[----:B------:R-:W-:-:S02]  /*ce00*/  SEL R123, R123, R106, P0 ;  /* 0x0000006a7b7b7207 */ /* 0x000fc40000000000 */
[----:B------:R-:W-:Y:S01]  /*ce10*/  SEL R106, R172, R101, P0 ;  /* 0x00000065ac6a7207 */ /* 0x000fe20000000000 */
[----:B------:R4:W5:Y:S01]  /*ce20*/  SHFL.IDX PT, R69, R20, R3, 0x1c1f ;  /* 0x001c1f0314457589 */ /* 0x00096200000e0000 */
[----:B------:R-:W-:Y:S02]  /*ce30*/  SEL R101, R91, R150, P0 ;  /* 0x000000965b657207 */ /* 0x000fe40000000000 */
[----:B------:R-:W0:Y:S01]  /*ce40*/  @P2 LDC R150, c[0x0][0xbec] ;  /* 0x0002fb00ff962b82 */ /* 0x000e220000000800 */
[----:B------:R3:W5:Y:S01]  /*ce50*/  SHFL.IDX PT, R67, R22, R3, 0x1c1f ;  /* 0x001c1f0316437589 */ /* 0x00076200000e0000 */
[----:B------:R-:W-:Y:S01]  /*ce60*/  SEL R91, R136, R59, P0 ;  /* 0x0000003b885b7207 */ /* 0x000fe20000000000 */
[----:B------:R-:W-:Y:S01]  /*ce70*/  IMAD R59, R143, UR39, R138 ;  /* 0x000000278f3b7c24 */ /* 0x000fe2000f8e028a */
[----:B------:R-:W-:Y:S01]  /*ce80*/  SEL R136, R46, R137, P0 ;  /* 0x000000892e887207 */ /* 0x000fe20000000000 */
[----:B------:R-:W-:Y:S01]  /*ce90*/  SHFL.IDX PT, R156, R156, R3, 0x1c1f ;  /* 0x001c1f039c9c7589 */ /* 0x000fe200000e0000 */
[----:B------:R-:W-:Y:S01]  /*cea0*/  SEL R46, R137, R46, P0 ;  /* 0x0000002e892e7207 */ /* 0x000fe20000000000 */
[----:B------:R-:W-:Y:S01]  /*ceb0*/  IMAD.WIDE.U32 R142, R142, UR39, R4 ;  /* 0x000000278e8e7c25 */ /* 0x000fe2000f8e0004 */
[----:B------:R-:W-:Y:S01]  /*cec0*/  SEL R137, R47, R132, P0 ;  /* 0x000000842f897207 */ /* 0x000fe20000000000 */
[----:B------:R-:W-:Y:S01]  /*ced0*/  SHFL.IDX PT, R160, R160, R3, 0x1c1f ;  /* 0x001c1f03a0a07589 */ /* 0x000fe200000e0000 */
[----:B------:R-:W-:Y:S01]  /*cee0*/  SEL R47, R132, R47, P0 ;  /* 0x0000002f842f7207 */ /* 0x000fe20000000000 */
[----:B------:R-:W-:Y:S01]  /*cef0*/  IMAD.MOV R132, RZ, RZ, -R17 ;  /* 0x000000ffff847224 */ /* 0x000fe200078e0a11 */
[----:B------:R-:W-:Y:S01]  /*cf00*/  SEL R5, R50, R141, P0 ;  /* 0x0000008d32057207 */ /* 0x000fe20000000000 */
[----:B------:R-:W-:Y:S01]  /*cf10*/  SHFL.IDX PT, R162, R162, R3, 0x1c1f ;  /* 0x001c1f03a2a27589 */ /* 0x000fe200000e0000 */
[----:B------:R-:W-:Y:S01]  /*cf20*/  SEL R141, R141, R50, P0 ;  /* 0x000000328d8d7207 */ /* 0x000fe20000000000 */
[----:B-1----:R-:W-:Y:S01]  /*cf30*/  IMAD R132, R149, R132, UR4 ;  /* 0x0000000495847e24 */ /* 0x002fe2000f8e0284 */
[----:B--2---:R-:W-:Y:S01]  /*cf40*/  SEL R4, R49, R140, P0 ;  /* 0x0000008c31047207 */ /* 0x004fe20000000000 */
[----:B------:R-:W-:Y:S01]  /*cf50*/  SHFL.IDX PT, R164, R164, R3, 0x1c1f ;  /* 0x001c1f03a4a47589 */ /* 0x000fe200000e0000 */
[----:B------:R-:W-:Y:S01]  /*cf60*/  IMAD R50, R146, UR38, RZ ;  /* 0x0000002692327c24 */ /* 0x000fe2000f8e02ff */
[----:B------:R-:W-:Y:S01]  /*cf70*/  ULDC.64 UR4, c[0x0][0xbe0] ;  /* 0x0002f80000047ab9 */ /* 0x000fe20000000a00 */
[----:B------:R-:W-:Y:S01]  /*cf80*/  IMAD.IADD R143, R143, 0x1, R59 ;  /* 0x000000018f8f7824 */ /* 0x000fe200078e023b */
[----:B------:R-:W-:Y:S01]  /*cf90*/  SHFL.IDX PT, R166, R166, R3, 0x1c1f ;  /* 0x001c1f03a6a67589 */ /* 0x000fe200000e0000 */
[----:B------:R-:W-:Y:S01]  /*cfa0*/  IMAD R147, R147, UR39, R50 ;  /* 0x0000002793937c24 */ /* 0x000fe2000f8e0232 */
[----:B------:R-:W-:Y:S01]  /*cfb0*/  SHF.R.S32.HI R59, RZ, 0x1f, R132 ;  /* 0x0000001fff3b7819 */ /* 0x000fe20000011484 */
[----:B0-----:R-:W-:Y:S01]  /*cfc0*/  @P2 IMAD.HI.U32 R150, R11, R150, RZ ;  /* 0x000000960b962227 */ /* 0x001fe200078e00ff */
[----:B------:R-:W-:Y:S01]  /*cfd0*/  SHFL.IDX PT, R168, R168, R3, 0x1c1f ;  /* 0x001c1f03a8a87589 */ /* 0x000fe200000e0000 */
[----:B------:R-:W-:-:S02]  /*cfe0*/  SEL R140, R140, R49, P0 ;  /* 0x000000318c8c7207 */ /* 0x000fc40000000000 */
[----:B------:R-:W-:Y:S01]  /*cff0*/  IMAD.IADD R147, R7, 0x1, R147 ;  /* 0x0000000107937824 */ /* 0x000fe200078e0293 */
[----:B------:R-:W-:Y:S01]  /*d000*/  SHFL.IDX PT, R170, R170, R3, 0x1c1f ;  /* 0x001c1f03aaaa7589 */ /* 0x000fe200000e0000 */
[----:B------:R-:W-:Y:S01]  /*d010*/  @P2 IMAD.HI.U32 R49, R11, R144, RZ ;  /* 0x000000900b312227 */ /* 0x000fe200078e00ff */
[----:B------:R-:W-:Y:S02]  /*d020*/  SEL R18, R24, R93, P0 ;  /* 0x0000005d18127207 */ /* 0x000fe40000000000 */
[----:B------:R-:W-:Y:S01]  /*d030*/  SHFL.IDX PT, R99, R194, R3, 0x1c1f ;  /* 0x001c1f03c2637589 */ /* 0x000fe200000e0000 */
[----:B------:R-:W-:Y:S01]  /*d040*/  IMAD R7, R59, UR4, RZ ;  /* 0x000000043b077c24 */ /* 0x000fe2000f8e02ff */
[----:B----4-:R-:W-:Y:S01]  /*d050*/  SEL R20, R71, R32, P0 ;  /* 0x0000002047147207 */ /* 0x010fe20000000000 */
[----:B------:R-:W-:Y:S01]  /*d060*/  IMAD.MOV.U32 R17, RZ, RZ, R11 ;  /* 0x000000ffff117224 */ /* 0x000fe200078e000b */
[----:B------:R-:W0:Y:S01]  /*d070*/  SHFL.IDX PT, R103, R196, R3, 0x1c1f ;  /* 0x001c1f03c4677589 */ /* 0x000e2200000e0000 */
[----:B------:R-:W-:Y:S01]  /*d080*/  IMAD.MOV.U32 R146, RZ, RZ, R6 ;  /* 0x000000ffff927224 */ /* 0x000fe200078e0006 */
[----:B---3--:R-:W-:Y:S01]  /*d090*/  @P2 SHF.R.U32.HI R17, RZ, R148, R49 ;  /* 0x00000094ff112219 */ /* 0x008fe20000011631 */
[C---:B------:R-:W-:Y:S01]  /*d0a0*/  IMAD R50, R132.reuse, UR5, R7 ;  /* 0x0000000584327c24 */ /* 0x040fe2000f8e0207 */
[----:B------:R-:W-:Y:S01]  /*d0b0*/  SHFL.IDX PT, R105, R198, R3, 0x1c1f ;  /* 0x001c1f03c6697589 */ /* 0x000fe200000e0000 */
[----:B------:R-:W-:Y:S01]  /*d0c0*/  IMAD.WIDE.U32 R6, R132, UR4, R142 ;  /* 0x0000000484067c25 */ /* 0x000fe2000f8e008e */
[----:B------:R-:W-:Y:S01]  /*d0d0*/  ULDC.64 UR4, c[0x0][0xb30] ;  /* 0x0002cc0000047ab9 */ /* 0x000fe20000000a00 */
[----:B------:R-:W-:Y:S01]  /*d0e0*/  SEL R22, R32, R71, P0 ;  /* 0x0000004720167207 */ /* 0x000fe20000000000 */
[----:B------:R-:W1:Y:S01]  /*d0f0*/  SHFL.IDX PT, R114, R204, R3, 0x1c1f ;  /* 0x001c1f03cc727589 */ /* 0x000e6200000e0000 */
[----:B------:R-:W-:Y:S01]  /*d100*/  IMAD.MOV.U32 R49, RZ, RZ, R11 ;  /* 0x000000ffff317224 */ /* 0x000fe200078e000b */
[----:B-----5:R-:W-:Y:S01]  /*d110*/  SEL R21, R69, R180, P0 ;  /* 0x000000b445157207 */ /* 0x020fe20000000000 */
[----:B------:R-:W-:Y:S01]  /*d120*/  IMAD R59, R59, UR6, RZ ;  /* 0x000000063b3b7c24 */ /* 0x000fe2000f8e02ff */
[----:B------:R-:W2:Y:S01]  /*d130*/  SHFL.IDX PT, R115, R206, R3, 0x1c1f ;  /* 0x001c1f03ce737589 */ /* 0x000ea200000e0000 */
[----:B------:R-:W-:Y:S01]  /*d140*/  IMAD.WIDE.U32 R146, R132, UR6, R146 ;  /* 0x0000000684927c25 */ /* 0x000fe2000f8e0092 */
[----:B------:R-:W-:-:S02]  /*d150*/  SEL R23, R180, R69, P0 ;  /* 0x00000045b4177207 */ /* 0x000fc40000000000 */
[----:B------:R-:W3:Y:S01]  /*d160*/  SHFL.IDX PT, R51, R222, R3, 0x1c1f ;  /* 0x001c1f03de337589 */ /* 0x000ee200000e0000 */
[----:B------:R-:W-:Y:S01]  /*d170*/  IMAD R143, R132, UR7, R59 ;  /* 0x00000007848f7c24 */ /* 0x000fe2000f8e023b */
[----:B------:R-:W-:Y:S01]  /*d180*/  SHF.R.S32.HI R59, RZ, 0x1f, R17 ;  /* 0x0000001fff3b7819 */ /* 0x000fe20000011411 */
[----:B------:R-:W-:Y:S01]  /*d190*/  ULDC.64 UR6, c[0x0][0xbc8] ;  /* 0x0002f20000067ab9 */ /* 0x000fe20000000a00 */
[----:B------:R-:W4:Y:S01]  /*d1a0*/  SHFL.IDX PT, R53, R224, R3, 0x1c1f ;  /* 0x001c1f03e0357589 */ /* 0x000f2200000e0000 */
[----:B------:R-:W-:Y:S01]  /*d1b0*/  IMAD.IADD R147, R147, 0x1, R143 ;  /* 0x0000000193937824 */ /* 0x000fe200078e028f */
[----:B------:R-:W-:Y:S02]  /*d1c0*/  SEL R26, R182, R67, P0 ;  /* 0x00000043b61a7207 */ /* 0x000fe40000000000 */
[----:B------:R-:W-:Y:S01]  /*d1d0*/  SHFL.IDX PT, R54, R54, R3, 0x1c1f ;  /* 0x001c1f0336367589 */ /* 0x000fe200000e0000 */
[----:B0-----:R-:W-:Y:S02]  /*d1e0*/  SEL R102, R103, R192, P0 ;  /* 0x000000c067667207 */ /* 0x001fe40000000000 */
[----:B------:R-:W-:Y:S01]  /*d1f0*/  SEL R104, R192, R103, P0 ;  /* 0x00000067c0687207 */ /* 0x000fe20000000000 */
[----:B------:R-:W0:Y:S01]  /*d200*/  SHFL.IDX PT, R55, R226, R3, 0x1c1f ;  /* 0x001c1f03e2377589 */ /* 0x000e2200000e0000 */
[----:B------:R-:W-:-:S02]  /*d210*/  SEL R87, R89, R186, P0 ;  /* 0x000000ba59577207 */ /* 0x000fc40000000000 */
[----:B------:R-:W-:Y:S01]  /*d220*/  SEL R92, R94, R167, P0 ;  /* 0x000000a75e5c7207 */ /* 0x000fe20000000000 */
[----:B------:R-:W5:Y:S01]  /*d230*/  SHFL.IDX PT, R57, R228, R3, 0x1c1f ;  /* 0x001c1f03e4397589 */ /* 0x000f6200000e0000 */
[----:B-1----:R-:W-:Y:S02]  /*d240*/  SEL R112, R114, R113, P0 ;  /* 0x0000007172707207 */ /* 0x002fe40000000000 */
[----:B------:R-:W-:Y:S01]  /*d250*/  SEL R114, R113, R114, P0 ;  /* 0x0000007271727207 */ /* 0x000fe20000000000 */
[----:B------:R-:W1:Y:S01]  /*d260*/  SHFL.IDX PT, R58, R58, R3, 0x1c1f ;  /* 0x001c1f033a3a7589 */ /* 0x000e6200000e0000 */
[----:B------:R-:W-:Y:S02]  /*d270*/  SEL R96, R98, R169, P0 ;  /* 0x000000a962607207 */ /* 0x000fe40000000000 */
[----:B------:R-:W-:Y:S01]  /*d280*/  SEL R97, R99, R190, P0 ;  /* 0x000000be63617207 */ /* 0x000fe20000000000 */
[----:B------:R-:W-:Y:S01]  /*d290*/  SHFL.IDX PT, R45, R230, R3, 0x1c1f ;  /* 0x001c1f03e62d7589 */ /* 0x000fe200000e0000 */
[----:B------:R-:W-:-:S02]  /*d2a0*/  SEL R103, R105, R178, P0 ;  /* 0x000000b269677207 */ /* 0x000fc40000000000 */
[----:B--2---:R-:W-:Y:S01]  /*d2b0*/  SEL R113, R115, R176, P0 ;  /* 0x000000b073717207 */ /* 0x004fe20000000000 */
        /* <DEDUP_REMOVED lines=15> */
[----:B------:R2:W-:Y:S01]  /*d3b0*/  SHFL.IDX PT, R35, R35, R3, 0x1c1f ;  /* 0x001c1f0323237589 */ /* 0x0005e200000e0000 */
[----:B------:R-:W-:-:S02]  /*d3c0*/  SEL R72, R165, R168, P0 ;  /* 0x000000a8a5487207 */ /* 0x000fc40000000000 */
[----:B------:R-:W-:Y:S02]  /*d3d0*/  SEL R71, R170, R163, P0 ;  /* 0x000000a3aa477207 */ /* 0x000fe40000000000 */
[----:B------:R-:W-:Y:S02]  /*d3e0*/  SEL R73, R163, R170, P0 ;  /* 0x000000aaa3497207 */ /* 0x000fe40000000000 */
[----:B------:R-:W-:Y:S02]  /*d3f0*/  SEL R81, R184, R81, P0 ;  /* 0x00000051b8517207 */ /* 0x000fe40000000000 */
[----:B------:R-:W-:Y:S02]  /*d400*/  SEL R89, R186, R89, P0 ;  /* 0x00000059ba597207 */ /* 0x000fe40000000000 */
[----:B--2---:R-:W-:Y:S02]  /*d410*/  SEL R3, R14, R151, P0 ;  /* 0x000000970e037207 */ /* 0x004fe40000000000 */
[----:B------:R-:W2:Y:S01]  /*d420*/  @P2 LDC R151, c[0x0][0xbf0] ;  /* 0x0002fc00ff972b82 */ /* 0x000ea20000000800 */
        /* <DEDUP_REMOVED lines=10> */
[----:B--2---:R-:W-:Y:S02]  /*d4d0*/  @P2 SHF.R.U32.HI R49, RZ, R151, R150 ;  /* 0x00000097ff312219 */ /* 0x004fe40000011696 */
[----:B------:R-:W-:Y:S01]  /*d4e0*/  IADD3 R142, P2, R17, R6, RZ ;  /* 0x00000006118e7210 */ /* 0x000fe20007f5e0ff */
[----:B------:R-:W-:Y:S01]  /*d4f0*/  IMAD.MOV R17, RZ, RZ, -R17 ;  /* 0x000000ffff117224 */ /* 0x000fe200078e0a11 */
[--C-:B------:R-:W-:Y:S01]  /*d500*/  SHF.R.S32.HI R6, RZ, 0x1f, R49.reuse ;  /* 0x0000001fff067819 */ /* 0x100fe20000011431 */
[----:B------:R-:W-:Y:S01]  /*d510*/  IMAD.MOV R132, RZ, RZ, -R49 ;  /* 0x000000ffff847224 */ /* 0x000fe200078e0a31 */
[----:B------:R-:W-:Y:S01]  /*d520*/  IADD3.X R143, R59, R7, R50, P2, !PT ;  /* 0x000000073b8f7210 */ /* 0x000fe200017fe432 */
[----:B------:R-:W-:-:S02]  /*d530*/  IMAD R17, R8, R17, R11 ;  /* 0x0000001108117224 */ /* 0x000fc400078e020b */
[----:B------:R-:W-:Y:S02]  /*d540*/  IMAD R6, R6, UR4, RZ ;  /* 0x0000000406067c24 */ /* 0x000fe4000f8e02ff */
[----:B------:R-:W-:Y:S02]  /*d550*/  IMAD R11, R8, R132, R11 ;  /* 0x00000084080b7224 */ /* 0x000fe400078e020b */
[C---:B------:R-:W-:Y:S01]  /*d560*/  IMAD R59, R49.reuse, UR5, R6 ;  /* 0x00000005313b7c24 */ /* 0x040fe2000f8e0206 */
[----:B------:R-:W2:Y:S01]  /*d570*/  S2UR UR5, SR_CgaCtaId ;  /* 0x00000000000579c3 */ /* 0x000ea20000008800 */
[----:B------:R-:W-:Y:S01]  /*d580*/  IMAD.WIDE.U32 R6, R49, UR4, R146 ;  /* 0x0000000431067c25 */ /* 0x000fe2000f8e0092 */
[----:B------:R-:W-:Y:S01]  /*d590*/  SHF.R.S32.HI R49, RZ, 0x1f, R17 ;  /* 0x0000001fff317819 */ /* 0x000fe20000011411 */
[----:B------:R-:W-:Y:S01]  /*d5a0*/  UMOV UR4, 0x400 ;  /* 0x0000040000047882 */ /* 0x000fe20000000000 */
[----:B------:R-:W-:Y:S01]  /*d5b0*/  SHF.R.S32.HI R50, RZ, 0x1f, R11 ;  /* 0x0000001fff327819 */ /* 0x000fe2000001140b */
[----:B------:R-:W-:-:S02]  /*d5c0*/  IMAD.IADD R7, R7, 0x1, R59 ;  /* 0x0000000107077824 */ /* 0x000fc400078e023b */
[----:B------:R-:W-:Y:S02]  /*d5d0*/  IMAD R132, R49, UR6, RZ ;  /* 0x0000000631847c24 */ /* 0x000fe4000f8e02ff */
[----:B------:R-:W-:Y:S02]  /*d5e0*/  IMAD R50, R50, UR8, RZ ;  /* 0x0000000832327c24 */ /* 0x000fe4000f8e02ff */
[C---:B------:R-:W-:Y:S02]  /*d5f0*/  IMAD R49, R17.reuse, UR7, R132 ;  /* 0x0000000711317c24 */ /* 0x040fe4000f8e0284 */
[----:B------:R-:W-:Y:S01]  /*d600*/  IMAD.WIDE.U32 R142, R17, UR6, R142 ;  /* 0x00000006118e7c25 */ /* 0x000fe2000f8e008e */
[----:B------:R-:W-:-:S03]  /*d610*/  ULDC.64 UR6, c[0x0][0xba8] ;  /* 0x0002ea0000067ab9 */ /* 0x000fc60000000a00 */
[----:B------:R-:W-:Y:S01]  /*d620*/  IMAD.WIDE.U32 R146, R11, UR8, R6 ;  /* 0x000000080b927c25 */ /* 0x000fe2000f8e0006 */
[----:B------:R-:W-:Y:S01]  /*d630*/  LEA R59, P2, R142, UR6, 0x2 ;  /* 0x000000068e3b7c11 */ /* 0x000fe2000f8410ff */
[----:B------:R-:W-:Y:S01]  /*d640*/  ULDC UR6, c[0x0][0xa88] ;  /* 0x0002a20000067ab9 */ /* 0x000fe20000000800 */
[----:B---3--:R-:W-:Y:S01]  /*d650*/  SEL R6, R51, R128, P0 ;  /* 0x0000008033067207 */ /* 0x008fe20000000000 */
[----:B------:R-:W-:Y:S01]  /*d660*/  IMAD R17, R11, UR9, R50 ;  /* 0x000000090b117c24 */ /* 0x000fe2000f8e0232 */
[----:B------:R-:W-:Y:S01]  /*d670*/  ULDC.64 UR8, c[0x0][0xb00] ;  /* 0x0002c00000087ab9 */ /* 0x000fe20000000a00 */
[----:B------:R-:W-:Y:S01]  /*d680*/  IMAD.IADD R7, R143, 0x1, R49 ;  /* 0x000000018f077824 */ /* 0x000fe200078e0231 */
[----:B------:R-:W-:Y:S01]  /*d690*/  SEL R50, R128, R51, P0 ;  /* 0x0000003380327207 */ /* 0x000fe20000000000 */
[----:B------:R-:W-:Y:S01]  /*d6a0*/  IMAD.IADD R49, R147, 0x1, R17 ;  /* 0x0000000193317824 */ /* 0x000fe200078e0211 */
[----:B------:R-:W-:Y:S01]  /*d6b0*/  LEA R17, P3, R146, UR8, 0x2 ;  /* 0x0000000892117c11 */ /* 0x000fe2000f8610ff */
[----:B------:R-:W-:Y:S01]  /*d6c0*/  SHFL.IDX PT, R148, R59, 0x1, 0x1c1f ;  /* 0x003c1f003b947f89 */ /* 0x000fe200000e0000 */
[----:B------:R-:W-:Y:S01]  /*d6d0*/  LEA.HI.X R128, R142, UR7, R7, 0x2, P2 ;  /* 0x000000078e807c11 */ /* 0x000fe200090f1407 */
[----:B--2---:R-:W-:Y:S01]  /*d6e0*/  ULEA UR4, UR5, UR4, 0x18 ;  /* 0x0000000405047291 */ /* 0x004fe2000f8ec03f */
[----:B------:R-:W-:Y:S01]  /*d6f0*/  LEA.HI.X R49, R146, UR9, R49, 0x2, P3 ;  /* 0x0000000992317c11 */ /* 0x000fe200098f1431 */
[----:B------:R-:W-:Y:S01]  /*d700*/  IMAD R11, R8, UR6, RZ ;  /* 0x00000006080b7c24 */ /* 0x000fe2000f8e02ff */
[----:B------:R-:W-:Y:S01]  /*d710*/  SHFL.IDX PT, R146, R59, RZ, 0x1c1f ;  /* 0x001c1fff3b927589 */ /* 0x000fe200000e0000 */
[C---:B------:R-:W-:Y:S01]  /*d720*/  VIADD R8, R10.reuse, 0x8 ;  /* 0x000000080a087836 */ /* 0x040fe20000000000 */
[----:B------:R-:W-:Y:S01]  /*d730*/  UIADD3 UR4, UR4, 0x38820, URZ ;  /* 0x0003882004047890 */ /* 0x000fe2000fffe03f */
[----:B----4-:R-:W-:Y:S01]  /*d740*/  SEL R7, R53, R52, P0 ;  /* 0x0000003435077207 */ /* 0x010fe20000000000 */
[----:B------:R-:W2:Y:S01]  /*d750*/  SHFL.IDX PT, R147, R128, RZ, 0x1c1f ;  /* 0x001c1fff80937589 */ /* 0x000ea200000e0000 */
[-C--:B------:R-:W-:Y:S01]  /*d760*/  ISETP.GE.OR P2, PT, R10, R11.reuse, P1 ;  /* 0x0000000b0a00720c */ /* 0x080fe20000f46670 */
[----:B------:R-:W-:Y:S01]  /*d770*/  UPRMT UR4, URZ, 0x654, UR4 ;  /* 0x000006543f047896 */ /* 0x000fe20008000004 */
[-C--:B------:R-:W-:Y:S01]  /*d780*/  ISETP.GE.OR P1, PT, R8, R11.reuse, P1 ;  /* 0x0000000b0800720c */ /* 0x080fe20000f26670 */
[----:B------:R-:W3:Y:S01]  /*d790*/  SHFL.IDX PT, R149, R128, 0x1, 0x1c1f ;  /* 0x003c1f0080957f89 */ /* 0x000ee200000e0000 */
[----:B------:R-:W-:-:S02]  /*d7a0*/  ISETP.GE.AND P3, PT, R10, R11, PT ;  /* 0x0000000b0a00720c */ /* 0x000fc40003f66270 */
[----:B------:R-:W-:Y:S01]  /*d7b0*/  SEL R51, R52, R53, P0 ;  /* 0x0000003534337207 */ /* 0x000fe20000000000 */
[----:B------:R4:W4:Y:S01]  /*d7c0*/  SHFL.IDX PT, R142, R17, RZ, 0x1c1f ;  /* 0x001c1fff118e7589 */ /* 0x00092200000e0000 */
[----:B0-----:R-:W-:Y:S02]  /*d7d0*/  SEL R53, R55, R56, P0 ;  /* 0x0000003837357207 */ /* 0x001fe40000000000 */
[----:B------:R-:W-:Y:S01]  /*d7e0*/  SYNCS.ARRIVE.TRANS64.RED.A1T0 RZ, [UR4], RZ ;  /* 0x000000ffffff79a7 */ /* 0x000fe20008100404 */
[----:B------:R-:W-:Y:S01]  /*d7f0*/  SEL R55, R56, R55, P0 ;  /* 0x0000003738377207 */ /* 0x000fe20000000000 */
[----:B------:R0:W0:Y:S01]  /*d800*/  SHFL.IDX PT, R143, R49, RZ, 0x1c1f ;  /* 0x001c1fff318f7589 */ /* 0x00002200000e0000 */
[----:B-----5:R-:W-:Y:S02]  /*d810*/  SEL R56, R57, R124, P0 ;  /* 0x0000007c39387207 */ /* 0x020fe40000000000 */
[----:B------:R-:W-:Y:S02]  /*d820*/  SEL R124, R124, R57, P0 ;  /* 0x000000397c7c7207 */ /* 0x000fe40000000000 */
[----:B------:R-:W-:-:S02]  /*d830*/  SEL R52, R54, R145, P0 ;  /* 0x0000009136347207 */ /* 0x000fc40000000000 */
[----:B-1----:R-:W-:Y:S02]  /*d840*/  SEL R57, R58, R125, P0 ;  /* 0x0000007d3a397207 */ /* 0x002fe40000000000 */
[----:B------:R-:W-:Y:S01]  /*d850*/  SEL R54, R145, R54, P0 ;  /* 0x0000003691367207 */ /* 0x000fe20000000000 */
[----:B--2---:R1:W-:Y:S01]  /*d860*/  @!P2 ST.E desc[UR40][R146.64], R0 ;  /* 0x000000009200a985 */ /* 0x0043e2000c101928 */
[----:B------:R-:W-:-:S03]  /*d870*/  SEL R125, R125, R58, P0 ;  /* 0x0000003a7d7d7207 */ /* 0x000fc60000000000 */
[----:B---3--:R1:W-:Y:S01]  /*d880*/  @!P1 ST.E desc[UR40][R148.64], R2 ;  /* 0x0000000294009985 */ /* 0x0083e2000c101928 */
[----:B------:R-:W-:Y:S05]  /*d890*/  @P3 BRA `(.L_x_2156) ;  /* 0x0000000800f83947 */ /* 0x000fea0003800000 */
[----:B------:R-:W-:Y:S01]  /*d8a0*/  ULDC UR4, c[0x0][0xac8] ;  /* 0x0002b20000047ab9 */ /* 0x000fe20000000800 */
[C---:B-1----:R-:W-:Y:S01]  /*d8b0*/  VIADD R0, R9.reuse, 0x8 ;  /* 0x0000000809007836 */ /* 0x042fe20000000000 */
        /* <DEDUP_REMOVED lines=10> */
[----:B0---4-:R-:W-:Y:S01]  /*d960*/  @!P1 IMAD.WIDE R58, R9, 0x4, R142 ;  /* 0x00000004093a9825 */ /* 0x011fe200078e028e */
        /* <DEDUP_REMOVED lines=21> */
[----:B------:R-:W-:Y:S01]  /*dac0*/  VIADD R128, R9, 0x48 ;  /* 0x0000004809807836 */ /* 0x000fe20000000000 */
[----:B------:R2:W-:Y:S01]  /*dad0*/  @!P6 ST.E.64 desc[UR40][R144.64], R22 ;  /* 0x000000169000e985 */ /* 0x0005e2000c101b28 */
[----:B------:R-:W-:-:S03]  /*dae0*/  ISETP.GE.AND P5, PT, R10, UR4, PT ;  /* 0x000000040a007c0c */ /* 0x000fc6000bfa6270 */
[----:B------:R-:W-:Y:S02]  /*daf0*/  ISETP.GE.AND P6, PT, R128, UR4, PT ;  /* 0x0000000480007c0c */ /* 0x000fe4000bfc6270 */
[----:B0-----:R-:W-:Y:S01]  /*db00*/  @!P2 LOP3.LUT R19, R138, 0xfffffffe, RZ, 0xc0, !PT ;  /* 0xfffffffe8a13a812 */ /* 0x001fe200078ec0ff */
[----:B------:R-:W-:Y:S01]  /*db10*/  @!P1 IMAD.WIDE R14, R147, 0x4, R142 ;  /* 0x00000004930e9825 */ /* 0x000fe200078e028e */
[----:B-1----:R-:W-:-:S03]  /*db20*/  @!P3 LOP3.LUT R21, R146, 0xfffffffe, RZ, 0xc0, !PT ;  /* 0xfffffffe9215b812 */ /* 0x002fc600078ec0ff */
[--C-:B------:R-:W-:Y:S01]  /*db30*/  @!P2 IMAD.WIDE R18, R19, 0x4, R142.reuse ;  /* 0x000000041312a825 */ /* 0x100fe200078e028e */
[----:B------:R0:W-:Y:S01]  /*db40*/  @!P1 ST.E.64 desc[UR40][R14.64], R24 ;  /* 0x000000180e009985 */ /* 0x0001e2000c101b28 */
[----:B------:R-:W-:Y:S02]  /*db50*/  @!P4 LEA.HI R0, R0, R0, RZ, 0x1 ;  /* 0x000000000000c211 */ /* 0x000fe400078f08ff */
[--C-:B------:R-:W-:Y:S01]  /*db60*/  @!P3 IMAD.WIDE R20, R21, 0x4, R142.reuse ;  /* 0x000000041514b825 */ /* 0x100fe200078e028e */
[----:B------:R1:W-:Y:S01]  /*db70*/  @!P2 ST.E.64 desc[UR40][R18.64], R26 ;  /* 0x0000001a1200a985 */ /* 0x0003e2000c101b28 */
[----:B------:R-:W-:Y:S02]  /*db80*/  @!P5 LEA.HI R10, R10, R10, RZ, 0x1 ;  /* 0x0000000a0a0ad211 */ /* 0x000fe400078f08ff */
[C---:B--2---:R-:W-:Y:S01]  /*db90*/  VIADD R22, R9.reuse, 0x50 ;  /* 0x0000005009167836 */ /* 0x044fe20000000000 */
[----:B------:R2:W-:Y:S01]  /*dba0*/  @!P3 ST.E.64 desc[UR40][R20.64], R28 ;  /* 0x0000001c1400b985 */ /* 0x0005e2000c101b28 */
[C---:B------:R-:W-:Y:S01]  /*dbb0*/  VIADD R58, R9.reuse, 0x58 ;  /* 0x00000058093a7836 */ /* 0x040fe20000000000 */
[----:B------:R-:W-:Y:S01]  /*dbc0*/  @!P4 LOP3.LUT R23, R0, 0xfffffffe, RZ, 0xc0, !PT ;  /* 0xfffffffe0017c812 */ /* 0x000fe200078ec0ff */
[C---:B------:R-:W-:Y:S01]  /*dbd0*/  VIADD R59, R9.reuse, 0x60 ;  /* 0x00000060093b7836 */ /* 0x040fe20000000000 */
[----:B------:R-:W-:Y:S01]  /*dbe0*/  ISETP.GE.AND P3, PT, R22, UR4, PT ;  /* 0x0000000416007c0c */ /* 0x000fe2000bf66270 */
[----:B------:R-:W-:Y:S01]  /*dbf0*/  VIADD R0, R9, 0x68 ;  /* 0x0000006809007836 */ /* 0x000fe20000000000 */
[----:B------:R-:W-:Y:S01]  /*dc00*/  @!P6 LEA.HI R128, R128, R128, RZ, 0x1 ;  /* 0x000000808080e211 */ /* 0x000fe200078f08ff */
[----:B0-----:R-:W-:Y:S01]  /*dc10*/  @!P4 IMAD.WIDE R14, R23, 0x4, R142 ;  /* 0x00000004170ec825 */ /* 0x001fe200078e028e */
[----:B------:R-:W-:-:S02]  /*dc20*/  @!P5 LOP3.LUT R25, R10, 0xfffffffe, RZ, 0xc0, !PT ;  /* 0xfffffffe0a19d812 */ /* 0x000fc400078ec0ff */
        /* <DEDUP_REMOVED lines=15> */
[----:B------:R-:W-:Y:S02]  /*dd20*/  @!P1 LEA.HI R58, R58, R58, RZ, 0x1 ;  /* 0x0000003a3a3a9211 */ /* 0x000fe400078f08ff */
        /* <DEDUP_REMOVED lines=8> */
[----:B--2---:R-:W-:Y:S01]  /*ddb0*/  @!P2 LOP3.LUT R21, R59, 0xfffffffe, RZ, 0xc0, !PT ;  /* 0xfffffffe3b15a812 */ /* 0x004fe200078ec0ff */
[----:B------:R-:W-:Y:S01]  /*ddc0*/  VIADD R25, R9, 0x88 ;  /* 0x0000008809197836 */ /* 0x000fe20000000000 */
        /* <DEDUP_REMOVED lines=107> */
.L_x_2156:
[----:B------:R-:W-:Y:S05]  /*e480*/  BSYNC B0 ;  /* 0x0000000000007941 */ /* 0x000fea0003800000 */
.L_x_2155:
[----:B------:R-:W-:Y:S01]  /*e490*/  ISETP.GE.AND P1, PT, R8, R11, PT ;  /* 0x0000000b0800720c */ /* 0x000fe20003f26270 */
[----:B--2---:R2:W3:Y:S01]  /*e4a0*/  SHFL.IDX PT, R15, R49, 0x1, 0x1c1f ;  /* 0x003c1f00310f7f89 */ /* 0x0044e200000e0000 */
        /* <DEDUP_REMOVED lines=22> */
[----:B------:R-:W-:Y:S01]  /*e610*/  SEL R12, R139, R12, P0 ;  /* 0x0000000c8b0c7207 */ /* 0x000fe20000000000 */
[----:B0-23--:R-:W-:Y:S06]  /*e620*/  @P1 BRA `(.L_x_2118) ;  /* 0x00000050009c1947 */ /* 0x00dfec0003800000 */
        /* <DEDUP_REMOVED lines=14> */
[C-C-:B----4-:R-:W-:Y:S02]  /*e710*/  @!P3 IMAD.WIDE R16, R9.reuse, 0x4, R14.reuse ;  /* 0x000000040910b825 */ /* 0x150fe400078e020e */
        /* <DEDUP_REMOVED lines=141> */
[----:B---3--:R-:W-:Y:S01]  /*eff0*/  @!P2 IMAD.WIDE R4, R17, 0x4, R14 ;  /* 0x000000041104a825 */ /* 0x008fe200078e020e */
        /* <DEDUP_REMOVED lines=35> */
.L_x_2154:
[----:B------:R-:W1:Y:S02]  /*f230*/  S2R R0, SR_TID.X ;  /* 0x0000000000007919 */ /* 0x000e640000002100 */
[----:B-1----:R-:W-:-:S05]  /*f240*/  VIADD R2, R0, 0xffffff80 ;  /* 0xffffff8000027836 */ /* 0x002fca0000000000 */
[----:B------:R-:W-:-:S13]  /*f250*/  ISETP.GT.AND P0, PT, R2, 0x7f, PT ;  /* 0x0000007f0200780c */ /* 0x000fda0003f04270 */
[----:B------:R-:W-:Y:S05]  /*f260*/  @P0 BRA `(.L_x_2118) ;  /* 0x00000044008c0947 */ /* 0x000fea0003800000 */
[----:B------:R-:W1:Y:S01]  /*f270*/  S2R R3, SR_CTAID.X ;  /* 0x0000000000037919 */ /* 0x000e620000002500 */
[----:B------:R-:W2:Y:S01]  /*f280*/  LDC R6, c[0x0][0xbe8] ;  /* 0x0002fa00ff067b82 */ /* 0x000ea20000000800 */
[----:B------:R-:W-:Y:S01]  /*f290*/  ULDC UR4, c[0x0][0xa88] ;  /* 0x0002a20000047ab9 */ /* 0x000fe20000000800 */
[----:B-1----:R-:W-:Y:S02]  /*f2a0*/  IMAD R0, R3, 0x80, R0 ;  /* 0x0000008003007824 */ /* 0x002fe400078e0200 */
[----:B--2---:R-:W-:Y:S02]  /*f2b0*/  IMAD R3, R6, UR4, RZ ;  /* 0x0000000406037c24 */ /* 0x004fe4000f8e02ff */
[----:B------:R-:W-:-:S05]  /*f2c0*/  VIADD R0, R0, 0xffffff80 ;  /* 0xffffff8000007836 */ /* 0x000fca0000000000 */
[----:B------:R-:W-:-:S13]  /*f2d0*/  ISETP.GE.AND P0, PT, R0, R3, PT ;  /* 0x000000030000720c */ /* 0x000fda0003f06270 */
[----:B------:R-:W-:Y:S05]  /*f2e0*/  @P0 BRA `(.L_x_2118) ;  /* 0x00000044006c0947 */ /* 0x000fea0003800000 */
[----:B------:R-:W-:Y:S01]  /*f2f0*/  ISETP.NE.AND P0, PT, R6, 0x1, PT ;  /* 0x000000010600780c */ /* 0x000fe20003f05270 */
[----:B------:R-:W1:Y:S01]  /*f300*/  LDC.64 R10, c[0x0][0xbd8] ;  /* 0x0002f600ff0a7b82 */ /* 0x000e620000000a00 */
[----:B0-----:R-:W-:Y:S01]  /*f310*/  SHF.R.S32.HI R4, RZ, 0x1f, R17 ;  /* 0x0000001fff047819 */ /* 0x001fe20000011411 */
[----:B------:R-:W-:Y:S02]  /*f320*/  ULDC.64 UR4, c[0x0][0xbd0] ;  /* 0x0002f40000047ab9 */ /* 0x000fe40000000a00 */
[----:B------:R-:W-:-:S04]  /*f330*/  IMAD.WIDE.U32 R2, R17, UR4, RZ ;  /* 0x0000000411027c25 */ /* 0x000fc8000f8e00ff */
[----:B------:R-:W0:Y:S01]  /*f340*/  S2UR UR6, SR_CTAID.Y ;  /* 0x00000000000679c3 */ /* 0x000e220000002600 */
[----:B------:R-:W-:-:S04]  /*f350*/  IMAD R4, R4, UR4, RZ ;  /* 0x0000000404047c24 */ /* 0x000fc8000f8e02ff */
[----:B------:R-:W-:Y:S01]  /*f360*/  IMAD R5, R17, UR5, R4 ;  /* 0x0000000511057c24 */ /* 0x000fe2000f8e0204 */
[----:B------:R-:W-:Y:S01]  /*f370*/  ULDC.64 UR4, c[0x0][0xbe0] ;  /* 0x0002f80000047ab9 */ /* 0x000fe20000000a00 */
[----:B------:R-:W-:Y:S01]  /*f380*/  IMAD.MOV R17, RZ, RZ, -R17 ;  /* 0x000000ffff117224 */ /* 0x000fe200078e0a11 */
[----:B------:R-:W2:Y:S01]  /*f390*/  @P0 LDC R7, c[0x0][0xbec] ;  /* 0x0002fb00ff070b82 */ /* 0x000ea20000000800 */
[----:B------:R-:W-:Y:S02]  /*f3a0*/  IMAD.IADD R3, R3, 0x1, R5 ;  /* 0x0000000103037824 */ /* 0x000fe400078e0205 */
[----:B------:R-:W-:-:S05]  /*f3b0*/  IMAD.MOV.U32 R5, RZ, RZ, R0 ;  /* 0x000000ffff057224 */ /* 0x000fca00078e0000 */
[----:B------:R-:W0:Y:S01]  /*f3c0*/  LDC R8, c[0x0][0xc50] ;  /* 0x00031400ff087b82 */ /* 0x000e220000000800 */
[C---:B-1----:R-:W-:Y:S02]  /*f3d0*/  IMAD R12, R10.reuse, UR38, RZ ;  /* 0x000000260a0c7c24 */ /* 0x042fe4000f8e02ff */
[----:B------:R-:W-:-:S04]  /*f3e0*/  IMAD.WIDE.U32 R2, R10, UR39, R2 ;  /* 0x000000270a027c25 */ /* 0x000fc8000f8e0002 */
[----:B------:R-:W-:Y:S01]  /*f3f0*/  IMAD R11, R11, UR39, R12 ;  /* 0x000000270b0b7c24 */ /* 0x000fe2000f8e020c */
[----:B------:R-:W1:Y:S03]  /*f400*/  @P0 LDC R9, c[0x0][0xbf0] ;  /* 0x0002fc00ff090b82 */ /* 0x000e660000000800 */
[----:B------:R-:W-:Y:S02]  /*f410*/  IMAD.IADD R3, R11, 0x1, R3 ;  /* 0x000000010b037824 */ /* 0x000fe400078e0203 */
[----:B--2---:R-:W-:-:S04]  /*f420*/  @P0 IMAD.HI.U32 R4, R0, R7, RZ ;  /* 0x0000000700040227 */ /* 0x004fc800078e00ff */
[----:B0-----:R-:W-:-:S04]  /*f430*/  IMAD R17, R8, R17, UR6 ;  /* 0x0000000608117e24 */ /* 0x001fc8000f8e0211 */
[----:B------:R-:W-:Y:S01]  /*f440*/  IMAD.WIDE.U32 R2, R17, UR4, R2 ;  /* 0x0000000411027c25 */ /* 0x000fe2000f8e0002 */
[----:B-1----:R-:W-:Y:S02]  /*f450*/  @P0 SHF.R.U32.HI R5, RZ, R9, R4 ;  /* 0x00000009ff050219 */ /* 0x002fe40000011604 */
[----:B------:R-:W-:Y:S02]  /*f460*/  SHF.R.S32.HI R4, RZ, 0x1f, R17 ;  /* 0x0000001fff047819 */ /* 0x000fe40000011411 */
[--C-:B------:R-:W-:Y:S01]  /*f470*/  SHF.R.S32.HI R9, RZ, 0x1f, R5.reuse ;  /* 0x0000001fff097819 */ /* 0x100fe20000011405 */
[----:B------:R-:W-:Y:S01]  /*f480*/  IMAD.MOV R7, RZ, RZ, -R5 ;  /* 0x000000ffff077224 */ /* 0x000fe200078e0a05 */
[----:B------:R-:W-:Y:S01]  /*f490*/  IADD3 R2, P0, R5, R2, RZ ;  /* 0x0000000205027210 */ /* 0x000fe20007f1e0ff */
[----:B------:R-:W-:Y:S02]  /*f4a0*/  IMAD R4, R4, UR4, RZ ;  /* 0x0000000404047c24 */ /* 0x000fe4000f8e02ff */
[----:B------:R-:W-:-:S02]  /*f4b0*/  IMAD R7, R6, R7, R0 ;  /* 0x0000000706077224 */ /* 0x000fc400078e0200 */
[----:B------:R-:W-:Y:S01]  /*f4c0*/  IMAD R4, R17, UR5, R4 ;  /* 0x0000000511047c24 */ /* 0x000fe2000f8e0204 */
[----:B------:R-:W-:Y:S02]  /*f4d0*/  ULDC.64 UR4, c[0x0][0xbc8] ;  /* 0x0002f20000047ab9 */ /* 0x000fe40000000a00 */
        /* <DEDUP_REMOVED lines=12> */
.L_x_2116:
        /* <DEDUP_REMOVED lines=18> */
.L_x_2157:
[----:B------:R-:W-:Y:S01]  /*f6c0*/  ULDC UR7, c[0x0][0xc50] ;  /* 0x0003140000077ab9 */ /* 0x000fe20000000800 */
[----:B------:R-:W-:Y:S01]  /*f6d0*/  UMOV UR36, UR6 ;  /* 0x0000000600247c82 */ /* 0x000fe20008000000 */
[----:B------:R-:W-:-:S11]  /*f6e0*/  UISETP.NE.AND UP0, UPT, UR7, 0x1, UPT ;  /* 0x000000010700788c */ /* 0x000fd6000bf05270 */
[----:B------:R-:W-:Y:S01]  /*f6f0*/  @UP0 ULDC UR4, c[0x0][0xc54] ;  /* 0x0003150000040ab9 */ /* 0x000fe20000000800 */
[----:B------:R-:W-:Y:S01]  /*f700*/  @UP0 ULDC UR8, c[0x0][0xc58] ;  /* 0x0003160000080ab9 */ /* 0x000fe20000000800 */
[----:B------:R-:W-:-:S04]  /*f710*/  UIMAD.WIDE.U32 UR4, UR6, UR4, URZ ;  /* 0x00000004060472a5 */ /* 0x000fc8000f8e003f */
[----:B------:R-:W-:-:S12]  /*f720*/  @UP0 USHF.R.U32.HI UR36, URZ, UR8, UR5 ;  /* 0x000000083f240299 */ /* 0x000fd80008011605 */
.L_x_2158:
        /* <DEDUP_REMOVED lines=8> */
[----:B------:R-:W-:Y:S01]  /*f7b0*/  ULDC UR6, c[0x0][0x448] ;  /* 0x0001120000067ab9 */ /* 0x000fe20000000800 */
[----:B------:R-:W-:Y:S01]  /*f7c0*/  ULDC.64 UR4, c[0x0][0x418] ;  /* 0x0001060000047ab9 */ /* 0x000fe20000000a00 */
[----:B------:R-:W-:Y:S01]  /*f7d0*/  UISETP.NE.AND UP1, UPT, UR6, 0x1, UPT ;  /* 0x000000010600788c */ /* 0x000fe2000bf25270 */
[----:B------:R-:W-:Y:S01]  /*f7e0*/  IMAD.MOV.U32 R18, RZ, RZ, RZ ;  /* 0x000000ffff127224 */ /* 0x000fe200078e00ff */
[----:B------:R-:W-:Y:S01]  /*f7f0*/  UISETP.NE.U32.AND UP0, UPT, UR4, URZ, UPT ;  /* 0x0000003f0400728c */ /* 0x000fe2000bf05070 */
[----:B------:R-:W-:Y:S02]  /*f800*/  ULDC UR8, c[0x0][0x424] ;  /* 0x0001090000087ab9 */ /* 0x000fe40000000800 */
[----:B------:R-:W-:Y:S01]  /*f810*/  ULDC UR4, c[0x0][0x288] ;  /* 0x0000a20000047ab9 */ /* 0x000fe20000000800 */
[----:B------:R-:W-:Y:S02]  /*f820*/  UISETP.NE.AND.EX UP0, UPT, UR5, URZ, UPT, UP0 ;  /* 0x0000003f0500728c */ /* 0x000fe4000bf05300 */
[----:B------:R-:W-:-:S02]  /*f830*/  UIADD3 UR10, -UR4, 0x80, URZ ;  /* 0x00000080040a7890 */ /* 0x000fc4000fffe13f */
[----:B------:R-:W-:Y:S01]  /*f840*/  USEL UR8, UR8, 0x1, UP0 ;  /* 0x0000000108087887 */ /* 0x000fe20008000000 */
[----:B------:R-:W-:Y:S01]  /*f850*/  @UP1 ULDC UR4, c[0x0][0x44c] ;  /* 0x0001130000041ab9 */ /* 0x000fe20000000800 */
[----:B------:R-:W-:Y:S01]  /*f860*/  ULDC UR9, c[0x0][0x2f0] ;  /* 0x0000bc0000097ab9 */ /* 0x000fe20000000800 */
[----:B------:R-:W-:Y:S01]  /*f870*/  @UP1 ULDC UR11, c[0x0][0x450] ;  /* 0x00011400000b1ab9 */ /* 0x000fe20000000800 */
[----:B------:R-:W-:Y:S02]  /*f880*/  UIMAD UR10, UR8, UR9, UR10 ;  /* 0x00000009080a72a4 */ /* 0x000fe4000f8e020a */
[----:B------:R-:W-:Y:S02]  /*f890*/  UIMAD UR8, UR8, UR9, 0x7f ;  /* 0x0000007f080874a4 */ /* 0x000fe4000f8e0209 */
[----:B0-----:R-:W-:-:S04]  /*f8a0*/  USHF.L.U32 UR39, UR39, 0x7, URZ ;  /* 0x0000000727277899 */ /* 0x001fc8000800063f */
[----:B------:R-:W-:-:S04]  /*f8b0*/  UIADD3 UR6, UR39, 0x7f, URZ ;  /* 0x0000007f27067890 */ /* 0x000fc8000fffe03f */
[----:B------:R-:W-:-:S04]  /*f8c0*/  UIMAD.WIDE.U32 UR4, UR6, UR4, URZ ;  /* 0x00000004060472a5 */ /* 0x000fc8000f8e003f */
[----:B------:R-:W-:Y:S02]  /*f8d0*/  @UP1 USHF.R.U32.HI UR6, URZ, UR11, UR5 ;  /* 0x0000000b3f061299 */ /* 0x000fe40008011605 */
[----:B------:R-:W-:Y:S02]  /*f8e0*/  USHF.R.S32.HI UR5, URZ, 0x1f, UR8 ;  /* 0x0000001f3f057899 */ /* 0x000fe40008011408 */
[----:B------:R-:W-:Y:S02]  /*f8f0*/  UIADD3 UR6, UR10, UR6, URZ ;  /* 0x000000060a067290 */ /* 0x000fe4000fffe03f */
[----:B------:R-:W-:Y:S02]  /*f900*/  ULEA.HI UR5, UR5, UR8, URZ, 0x7 ;  /* 0x0000000805057291 */ /* 0x000fe4000f8f383f */
[----:B------:R-:W-:Y:S02]  /*f910*/  USHF.R.S32.HI UR4, URZ, 0x1f, UR6 ;  /* 0x0000001f3f047899 */ /* 0x000fe40008011406 */
[----:B------:R-:W-:-:S02]  /*f920*/  USHF.R.S32.HI UR5, URZ, 0x7, UR5 ;  /* 0x000000073f057899 */ /* 0x000fc40008011405 */
[----:B------:R-:W-:Y:S02]  /*f930*/  ULEA.HI UR4, UR4, UR6, URZ, 0x7 ;  /* 0x0000000604047291 */ /* 0x000fe4000f8f383f */
[----:B------:R-:W-:Y:S02]  /*f940*/  USHF.R.U32.HI UR8, URZ, 0x10, UR7 ;  /* 0x000000103f087899 */ /* 0x000fe40008011607 */
[----:B------:R-:W-:-:S04]  /*f950*/  USHF.R.S32.HI UR4, URZ, 0x7, UR4 ;  /* 0x000000073f047899 */ /* 0x000fc80008011404 */
[----:B------:R-:W-:-:S04]  /*f960*/  UISETP.LT.AND UP0, UPT, UR5, UR4, UPT ;  /* 0x000000040500728c */ /* 0x000fc8000bf01270 */
[----:B------:R-:W-:Y:S02]  /*f970*/  USEL UR6, UR5, UR4, UP0 ;  /* 0x0000000405067287 */ /* 0x000fe40008000000 */
[----:B------:R-:W-:Y:S02]  /*f980*/  UISETP.NE.AND UP0, UPT, UR8, URZ, UPT ;  /* 0x0000003f0800728c */ /* 0x000fe4000bf05270 */
[----:B------:R-:W-:Y:S02]  /*f990*/  UISETP.GE.AND UP1, UPT, UR6, 0x1, UPT ;  /* 0x000000010600788c */ /* 0x000fe4000bf26270 */
[----:B------:R-:W-:-:S04]  /*f9a0*/  ULOP3.LUT UR5, UR7, 0xffff, URZ, 0xc0, !UPT ;  /* 0x0000ffff07057892 */ /* 0x000fc8000f8ec03f */
[----:B------:R-:W-:-:S03]  /*f9b0*/  PLOP3.LUT P0, PT, PT, PT, UP1, 0x80, 0x0 ;  /* 0x000000000000781c */ /* 0x000fc60003f0f018 */
[----:B------:R-:W-:-:S10]  /*f9c0*/  @!UP0 ULDC UR8, c[0x0][0x9f0] ;  /* 0x00027c0000088ab9 */ /* 0x000fd40000000800 */
[----:B------:R-:W-:Y:S05]  /*f9d0*/  @!P0 BRA `(.L_x_2160) ;  /* 0x0000000000708947 */ /* 0x000fea0003800000 */
        /* <DEDUP_REMOVED lines=28> */
.L_x_2160:
        /* <DEDUP_REMOVED lines=30> */
.L_x_2161:
        /* <DEDUP_REMOVED lines=20> */
.L_x_2162:
        /* <DEDUP_REMOVED lines=20> */
.L_x_2163:
        /* <DEDUP_REMOVED lines=18> */
.L_x_2164:
        /* <DEDUP_REMOVED lines=10> */
[----:B------:R-:W-:Y:S01]  /*101c0*/  IMAD.SHL.U32 R19, R7, 0x10, RZ ;  /* 0x0000001007137824 */ /* 0x000fe200078e00ff */
[----:B------:R-:W-:Y:S02]  /*101d0*/  UMOV UR4, 0xffffffff ;  /* 0xffffffff00047882 */ /* 0x000fe40000000000 */
[----:B------:R-:W-:Y:S02]  /*101e0*/  SHF.R.U32.HI R5, RZ, 0x5, R8 ;  /* 0x00000005ff057819 */ /* 0x000fe40000011608 */
[C---:B------:R-:W-:Y:S01]  /*101f0*/  LOP3.LUT R0, R17.reuse, 0x380, RZ, 0xc0, !PT ;  /* 0x0000038011007812 */ /* 0x040fe200078ec0ff */
[----:B0-----:R-:W0:Y:S01]  /*10200*/  LDC.64 R2, c[0x0][0x418] ;  /* 0x00010600ff027b82 */ /* 0x001e220000000a00 */
[----:B------:R-:W-:-:S03]  /*10210*/  LOP3.LUT R6, R17, 0x400, RZ, 0xc0, !PT ;  /* 0x0000040011067812 */ /* 0x000fc600078ec0ff */
[----:B------:R-:W-:Y:S01]  /*10220*/  IMAD R4, R5, 0x10, R0 ;  /* 0x0000001005047824 */ /* 0x000fe200078e0200 */
[----:B------:R-:W-:Y:S02]  /*10230*/  LOP3.LUT R19, R19, 0x70, RZ, 0xc0, !PT ;  /* 0x0000007013137812 */ /* 0x000fe400078ec0ff */
[----:B------:R-:W-:Y:S01]  /*10240*/  LOP3.LUT R0, R0, 0x10, R7, 0xf8, !PT ;  /* 0x0000001000007812 */ /* 0x000fe200078ef807 */
[----:B------:R-:W-:Y:S01]  /*10250*/  IMAD R6, R5, 0x800, R6 ;  /* 0x0000080005067824 */ /* 0x000fe200078e0206 */
[-C--:B------:R-:W-:Y:S02]  /*10260*/  LOP3.LUT R4, R4, R19.reuse, RZ, 0x3c, !PT ;  /* 0x0000001304047212 */ /* 0x080fe400078e3cff */
[----:B------:R-:W-:Y:S02]  /*10270*/  LOP3.LUT R5, R0, R19, RZ, 0x3c, !PT ;  /* 0x0000001300057212 */ /* 0x000fe400078e3cff */
[----:B------:R-:W-:Y:S01]  /*10280*/  LOP3.LUT R17, R4, 0xc00, R17, 0xf8, !PT ;  /* 0x00000c0004117812 */ /* 0x000fe200078ef811 */
[----:B------:R-:W-:-:S02]  /*10290*/  IMAD.MOV.U32 R4, RZ, RZ, 0x20 ;  /* 0x00000020ff047424 */ /* 0x000fc400078e00ff */
[----:B------:R-:W-:-:S05]  /*102a0*/  IMAD.IADD R0, R6, 0x1, R5 ;  /* 0x0000000106007824 */ /* 0x000fca00078e0205 */
[----:B------:R1:W-:Y:S01]  /*102b0*/  STL [R1], R0 ;  /* 0x0000000001007387 */ /* 0x0003e20000100800 */
[----:B0-----:R-:W-:-:S04]  /*102c0*/  ISETP.NE.U32.AND P0, PT, R2, RZ, PT ;  /* 0x000000ff0200720c */ /* 0x001fc80003f05070 */
[----:B------:R-:W-:Y:S01]  /*102d0*/  R2P PR, R7, 0x6 ;  /* 0x0000000607007804 */ /* 0x000fe20000000000 */
[----:B-1----:R-:W-:Y:S01]  /*102e0*/  IMAD.MOV.U32 R0, RZ, RZ, 0x40 ;  /* 0x00000040ff007424 */ /* 0x002fe200078e00ff */
[----:B------:R-:W-:Y:S02]  /*102f0*/  ISETP.NE.AND.EX P3, PT, R3, RZ, PT, P0 ;  /* 0x000000ff0300720c */ /* 0x000fe40003f65300 */
[----:B------:R-:W-:Y:S02]  /*10300*/  SHF.R.U32.HI R7, RZ, 0x5, R7 ;  /* 0x00000005ff077819 */ /* 0x000fe40000011607 */
[----:B------:R-:W-:Y:S02]  /*10310*/  SEL R6, R0, 0xffffffc0, !P2 ;  /* 0xffffffc000067807 */ /* 0x000fe40005000000 */
[----:B------:R-:W-:Y:S02]  /*10320*/  P2R R5, PR, RZ, 0x8 ;  /* 0x00000008ff057803 */ /* 0x000fe40000000000 */
[----:B------:R-:W-:Y:S01]  /*10330*/  SEL R0, R4, 0xffffffe0, !P1 ;  /* 0xffffffe004007807 */ /* 0x000fe20004800000 */
[----:B------:R0:W-:Y:S01]  /*10340*/  STL [R1+0x8], R6 ;  /* 0x0000080601007387 */ /* 0x0001e20000100800 */
[----:B------:R-:W-:-:S02]  /*10350*/  LOP3.LUT R7, R7, 0x3, RZ, 0xc0, !PT ;  /* 0x0000000307077812 */ /* 0x000fc400078ec0ff */
[----:B--2---:R-:W-:Y:S01]  /*10360*/  SHF.R.S32.HI R10, RZ, 0x1f, R9 ;  /* 0x0000001fff0a7819 */ /* 0x004fe20000011409 */
[----:B------:R0:W-:Y:S01]  /*10370*/  STL [R1+0x4], R9 ;  /* 0x0000040901007387 */ /* 0x0001e20000100800 */
[----:B------:R-:W-:-:S03]  /*10380*/  SEL R16, R9, RZ, !P3 ;  /* 0x000000ff09107207 */ /* 0x000fc60005800000 */
[----:B------:R0:W-:Y:S04]  /*10390*/  STL [R1+0x24], R5 ;  /* 0x0000240501007387 */ /* 0x0001e80000100800 */
[----:B------:R0:W-:Y:S04]  /*103a0*/  STL [R1+0x10], R0 ;  /* 0x0000100001007387 */ /* 0x0001e80000100800 */
[----:B------:R0:W-:Y:S01]  /*103b0*/  STL [R1+0x14], R10 ;  /* 0x0000140a01007387 */ /* 0x0001e20000100800 */
[----:B------:R-:W-:Y:S05]  /*103c0*/  BRA.DIV UR4, `(.L_x_2165) ;  /* 0x0000003604e47947 */ /* 0x000fea000b800000 */
[----:B------:R1:W2:Y:S02]  /*103d0*/  SHFL.IDX PT, R14, R7, RZ, 0x1f ;  /* 0x00001fff070e7589 */ /* 0x0002a400000e0000 */
.L_x_2218:
[----:B------:R-:W-:Y:S02]  /*103e0*/  PLOP3.LUT P1, PT, PT, PT, PT, 0x8, 0x0 ;  /* 0x000000000000781c */ /* 0x000fe40003f2e170 */
[----:B--2---:R-:W-:Y:S02]  /*103f0*/  ISETP.NE.AND P0, PT, R14, RZ, PT ;  /* 0x000000ff0e00720c */ /* 0x004fe40003f05270 */
[----:B0-----:R-:W-:-:S05]  /*10400*/  P2R R0, PR, RZ, 0x2 ;  /* 0x00000002ff007803 */ /* 0x001fca0000000000 */
[----:B------:R0:W-:Y:S06]  /*10410*/  STL [R1+0x18], R0 ;  /* 0x0000180001007387 */ /* 0x0001ec0000100800 */
[----:B------:R-:W-:Y:S05]  /*10420*/  @P0 BRA `(.L_x_2166) ;  /* 0x0000000400580947 */ /* 0x000fea0003800000 */
[----:B------:R-:W-:Y:S01]  /*10430*/  UMOV UR4, 0xffffffff ;  /* 0xffffffff00047882 */ /* 0x000fe20000000000 */
[----:B0-----:R-:W-:Y:S02]  /*10440*/  VIADD R0, R18, 0xffffffff ;  /* 0xffffffff12007836 */ /* 0x001fe40000000000 */
[----:B------:R-:W-:Y:S05]  /*10450*/  BRA.DIV UR4, `(.L_x_2167) ;  /* 0x0000003604e07947 */ /* 0x000fea000b800000 */
[----:B------:R-:W-:-:S13]  /*10460*/  ELECT P6, URZ, PT ;  /* 0x00000000003f782f */ /* 0x000fda00038c0000 */
.L_x_2221:
[----:B------:R-:W-:Y:S05]  /*10470*/  @!P6 BRA `(.L_x_2166) ;  /* 0x000000040044e947 */ /* 0x000fea0003800000 */
[----:B------:R-:W-:Y:S01]  /*10480*/  IMAD.MOV.U32 R16, RZ, RZ, R9 ;  /* 0x000000ffff107224 */ /* 0x000fe200078e0009 */
[----:B------:R-:W-:Y:S06]  /*10490*/  @!P3 BRA `(.L_x_2168) ;  /* 0x000000000044b947 */ /* 0x000fec0003800000 */
[----:B-1----:R-:W0:Y:S01]  /*104a0*/  LDC R7, c[0x0][0x43c] ;  /* 0x00010f00ff077b82 */ /* 0x002e220000000800 */
        /* <DEDUP_REMOVED lines=16> */
.L_x_2168:
[----:B0-----:R-:W-:Y:S01]  /*105b0*/  IMAD.MOV.U32 R2, RZ, RZ, 0x1 ;  /* 0x00000001ff027424 */ /* 0x001fe200078e00ff */
[----:B------:R-:W-:-:S04]  /*105c0*/  ISETP.NE.AND P1, PT, R8, RZ, PT ;  /* 0x000000ff0800720c */ /* 0x000fc80003f25270 */
[----:B------:R-:W-:-:S04]  /*105d0*/  SHF.L.U32 R2, R2, 0x1f, RZ ;  /* 0x0000001f02027819 */ /* 0x000fc800000006ff */
[----:B------:R-:W0:Y:S02]  /*105e0*/  SYNCS.PHASECHK.TRANS64.TRYWAIT P0, [UR38+0x38880], R2 ;  /* 0x03888002ff0075a7 */ /* 0x000e240008000166 */
[----:B0-----:R-:W-:Y:S05]  /*105f0*/  @!P0 BRA `(.L_x_2169) ;  /* 0x0000003400988947 */ /* 0x001fea0003800000 */
.L_x_2222:
[----:B------:R-:W-:Y:S05]  /*10600*/  @P1 BRA `(.L_x_2170) ;  /* 0x0000000000181947 */ /* 0x000fea0003800000 */
[----:B------:R-:W2:Y:S01]  /*10610*/  S2R R4, SR_TID.X ;  /* 0x0000000000047919 */ /* 0x000ea20000002100 */
[----:B0-----:R-:W-:-:S04]  /*10620*/  IMAD.MOV.U32 R3, RZ, RZ, 0x8000 ;  /* 0x00008000ff037424 */ /* 0x001fc800078e00ff */
[----:B------:R3:W-:Y:S01]  /*10630*/  SYNCS.ARRIVE.TRANS64 RZ, [UR38+0x38870], R3 ;  /* 0x03887003ffff79a7 */ /* 0x0007e20008000026 */
[----:B--2---:R-:W-:-:S13]  /*10640*/  LOP3.LUT P0, RZ, R4, 0x1f, RZ, 0xc0, !PT ;  /* 0x0000001f04ff7812 */ /* 0x004fda000780c0ff */
[----:B---3--:R-:W-:Y:S05]  /*10650*/  @!P0 BRA `(.L_x_2170) ;  /* 0x0000000000048947 */ /* 0x008fea0003800000 */
[----:B------:R-:W-:Y:S01]  /*10660*/  BPT.TRAP 0x1 ;  /* 0x000000040000795c */ /* 0x000fe20000300000 */
.L_x_2170:
        /* <DEDUP_REMOVED lines=21> */
.L_x_2223:
[----:B------:R-:W-:Y:S05]  /*107c0*/  @P1 BRA `(.L_x_2172) ;  /* 0x0000000000181947 */ /* 0x000fea0003800000 */
[----:B0-----:R-:W0:Y:S01]  /*107d0*/  S2R R3, SR_TID.X ;  /* 0x0000000000037919 */ /* 0x001e220000002100 */
[----:B------:R-:W-:-:S04]  /*107e0*/  IMAD.MOV.U32 R2, RZ, RZ, 0x8000 ;  /* 0x00008000ff027424 */ /* 0x000fc800078e00ff */
[----:B------:R2:W-:Y:S01]  /*107f0*/  SYNCS.ARRIVE.TRANS64 RZ, [UR38+0x38830], R2 ;  /* 0x03883002ffff79a7 */ /* 0x0005e20008000026 */
[----:B0-----:R-:W-:-:S13]  /*10800*/  LOP3.LUT P0, RZ, R3, 0x1f, RZ, 0xc0, !PT ;  /* 0x0000001f03ff7812 */ /* 0x001fda000780c0ff */
[----:B--2---:R-:W-:Y:S05]  /*10810*/  @!P0 BRA `(.L_x_2172) ;  /* 0x0000000000048947 */ /* 0x004fea0003800000 */
[----:B------:R-:W-:Y:S01]  /*10820*/  BPT.TRAP 0x1 ;  /* 0x000000040000795c */ /* 0x000fe20000300000 */
.L_x_2172:
        /* <DEDUP_REMOVED lines=22> */
.L_x_2166:
[----:B------:R-:W-:Y:S05]  /*10990*/  WARPSYNC.ALL ;  /* 0x0000000000007948 */ /* 0x000fea0003800000 */
[----:B--2---:R-:W-:Y:S01]  /*109a0*/  UIADD3 UR4, UR38, 0x20400, URZ ;  /* 0x0002040026047890 */ /* 0x004fe2000fffe03f */
[----:B------:R-:W-:Y:S03]  /*109b0*/  BAR.SYNC.DEFER_BLOCKING 0x8, 0x180 ;  /* 0x0206000000007b1d */ /* 0x000fe60000010000 */
[----:B------:R-:W-:-:S06]  /*109c0*/  ULOP3.LUT UP0, URZ, UR4, 0x3ff, URZ, 0xc0, !UPT ;  /* 0x000003ff043f7892 */ /* 0x000fcc000f80c03f */
[----:B------:R-:W-:-:S13]  /*109d0*/  PLOP3.LUT P0, PT, PT, PT, UP0, 0x80, 0x0 ;  /* 0x000000000000781c */ /* 0x000fda0003f0f008 */
[----:B------:R-:W-:Y:S05]  /*109e0*/  @!P0 BRA `(.L_x_2173) ;  /* 0x0000000000408947 */ /* 0x000fea0003800000 */
[----:B0-----:R-:W-:Y:S01]  /*109f0*/  MOV R2, 0x0 ;  /* 0x0000000000027802 */ /* 0x001fe20000000f00 */
[----:B------:R-:W-:Y:S01]  /*10a00*/  ULDC.64 UR6, c[0x4][0x1c8] ;  /* 0x0100720000067ab9 */ /* 0x000fe20000000a00 */
[----:B------:R-:W-:Y:S01]  /*10a10*/  ULDC.64 UR8, c[0x4][0x1d0] ;  /* 0x0100740000087ab9 */ /* 0x000fe20000000a00 */
[----:B------:R-:W-:Y:S01]  /*10a20*/  ULDC.64 UR4, c[0x4][0x138] ;  /* 0x01004e0000047ab9 */ /* 0x000fe20000000a00 */
[----:B------:R-:W-:Y:S02]  /*10a30*/  IMAD.U32 R4, RZ, RZ, UR6 ;  /* 0x00000006ff047e24 */ /* 0x000fe4000f8e00ff */
[----:B------:R-:W0:Y:S01]  /*10a40*/  LDC.64 R2, c[0x4][R2] ;  /* 0x0100000002027b82 */ /* 0x000e220000000a00 */
[----:B------:R-:W-:Y:S02]  /*10a50*/  IMAD.U32 R5, RZ, RZ, UR7 ;  /* 0x00000007ff057e24 */ /* 0x000fe4000f8e00ff */
[----:B------:R-:W-:Y:S02]  /*10a60*/  IMAD.U32 R6, RZ, RZ, UR8 ;  /* 0x00000008ff067e24 */ /* 0x000fe4000f8e00ff */
[----:B-1----:R-:W-:-:S02]  /*10a70*/  IMAD.U32 R7, RZ, RZ, UR9 ;  /* 0x00000009ff077e24 */ /* 0x002fc4000f8e00ff */
[----:B------:R-:W-:Y:S02]  /*10a80*/  IMAD.U32 R10, RZ, RZ, UR4 ;  /* 0x00000004ff0a7e24 */ /* 0x000fe4000f8e00ff */
[----:B------:R-:W-:Y:S02]  /*10a90*/  IMAD.U32 R11, RZ, RZ, UR5 ;  /* 0x00000005ff0b7e24 */ /* 0x000fe4000f8e00ff */
[----:B------:R-:W-:Y:S02]  /*10aa0*/  IMAD.MOV.U32 R8, RZ, RZ, 0x70 ;  /* 0x00000070ff087424 */ /* 0x000fe400078e00ff */
[----:B------:R-:W-:Y:S02]  /*10ab0*/  IMAD.MOV.U32 R12, RZ, RZ, 0x1 ;  /* 0x00000001ff0c7424 */ /* 0x000fe400078e00ff */
[----:B------:R-:W-:-:S07]  /*10ac0*/  IMAD.MOV.U32 R13, RZ, RZ, RZ ;  /* 0x000000ffff0d7224 */ /* 0x000fce00078e00ff */
[----:B------:R-:W-:-:S07]  /*10ad0*/  LEPC R20, `(.L_x_2173) ;  /* 0x000000001014794e */ /* 0x000fce0000000000 */
[----:B0-----:R-:W-:Y:S05]  /*10ae0*/  CALL.ABS.NOINC R2 ;  /* 0x0000000002007343 */ /* 0x001fea0003c00000 */
.L_x_2173:
[----:B------:R-:W2:Y:S01]  /*10af0*/  S2R R5, SR_CTAID.Z ;  /* 0x0000000000057919 */ /* 0x000ea20000002700 */
[----:B------:R-:W3:Y:S01]  /*10b00*/  LDC R8, c[0x0][0x448] ;  /* 0x00011200ff087b82 */ /* 0x000ee20000000800 */
[----:B------:R-:W-:Y:S01]  /*10b10*/  USHF.R.S32.HI UR4, URZ, 0x1f, UR36 ;  /* 0x0000001f3f047899 */ /* 0x000fe20008011424 */
[----:B-1----:R-:W1:Y:S01]  /*10b20*/  S2R R7, SR_TID.X ;  /* 0x0000000000077919 */ /* 0x002e620000002100 */
[----:B------:R-:W-:Y:S02]  /*10b30*/  ULDC.64 UR8, c[0x0][0x2d8] ;  /* 0x0000b60000087ab9 */ /* 0x000fe40000000a00 */
[----:B------:R-:W-:Y:S01]  /*10b40*/  UIMAD UR6, UR4, UR8, URZ ;  /* 0x00000008040672a4 */ /* 0x000fe2000f8e023f */
[----:B------:R-:W4:Y:S02]  /*10b50*/  S2R R4, SR_CTAID.X ;  /* 0x0000000000047919 */ /* 0x000f240000002500 */
[----:B0-----:R-:W0:Y:S01]  /*10b60*/  LDC.64 R2, c[0x0][0x2e0] ;  /* 0x0000b800ff027b82 */ /* 0x001e220000000a00 */
[----:B------:R-:W-:-:S02]  /*10b70*/  UIMAD.WIDE.U32 UR4, UR36, UR8, URZ ;  /* 0x00000008240472a5 */ /* 0x000fc4000f8e003f */
[----:B------:R-:W-:-:S04]  /*10b80*/  UIMAD UR6, UR36, UR9, UR6 ;  /* 0x00000009240672a4 */ /* 0x000fc8000f8e0206 */
[----:B------:R-:W-:Y:S01]  /*10b90*/  UIADD3 UR5, UR5, UR6, URZ ;  /* 0x0000000605057290 */ /* 0x000fe2000fffe03f */
[----:B---3--:R-:W-:Y:S02]  /*10ba0*/  ISETP.NE.AND P0, PT, R8, 0x1, PT ;  /* 0x000000010800780c */ /* 0x008fe40003f05270 */
[----:B--2---:R-:W-:Y:S02]  /*10bb0*/  SHF.R.S32.HI R0, RZ, 0x1f, R5 ;  /* 0x0000001fff007819 */ /* 0x004fe40000011405 */
[----:B-1----:R-:W-:-:S03]  /*10bc0*/  LOP3.LUT R9, R7, 0x7f, RZ, 0xc0, !PT ;  /* 0x0000007f07097812 */ /* 0x002fc600078ec0ff */
[----:B0-----:R-:W-:-:S06]  /*10bd0*/  IMAD R0, R0, R2, RZ ;  /* 0x0000000200007224 */ /* 0x001fcc00078e02ff */
[----:B------:R-:W0:Y:S01]  /*10be0*/  @P0 LDC R6, c[0x0][0x44c] ;  /* 0x00011300ff060b82 */ /* 0x000e220000000800 */
[----:B------:R-:W-:Y:S01]  /*10bf0*/  SHF.R.U32.HI R7, RZ, 0x3, R7 ;  /* 0x00000003ff077819 */ /* 0x000fe20000011607 */
[C---:B------:R-:W-:Y:S02]  /*10c00*/  IMAD R0, R5.reuse, R3, R0 ;  /* 0x0000000305007224 */ /* 0x040fe400078e0200 */
[----:B------:R-:W-:Y:S01]  /*10c10*/  IMAD.WIDE.U32 R2, R5, R2, UR4 ;  /* 0x0000000405027e25 */ /* 0x000fe2000f8e0002 */
[----:B------:R-:W-:-:S03]  /*10c20*/  ULDC.64 UR4, c[0x0][0x2d0] ;  /* 0x0000b40000047ab9 */ /* 0x000fc60000000a00 */
[----:B------:R-:W1:Y:S01]  /*10c30*/  @P0 LDC R5, c[0x0][0x450] ;  /* 0x00011400ff050b82 */ /* 0x000e620000000800 */
[----:B------:R-:W-:Y:S01]  /*10c40*/  IMAD.IADD R3, R3, 0x1, R0 ;  /* 0x0000000103037824 */ /* 0x000fe200078e0200 */
[----:B------:R-:W-:-:S05]  /*10c50*/  LEA.HI R0, R9, R19, RZ, 0x1d ;  /* 0x0000001309007211 */ /* 0x000fca00078fe8ff */
        /* <DEDUP_REMOVED lines=16> */
[----:B------:R-:W-:Y:S01]  /*10d60*/  ULDC.64 UR4, c[0x0][0x280] ;  /* 0x0000a00000047ab9 */ /* 0x000fe20000000a00 */
[----:B------:R-:W-:Y:S01]  /*10d70*/  IMAD.SHL.U32 R5, R9, 0x10, RZ ;  /* 0x0000001009057824 */ /* 0x000fe200078e00ff */
        /* <DEDUP_REMOVED lines=10> */
[----:B------:R-:W-:-:S04]  /*10e20*/  LOP3.LUT R3, R3, 0x70, R4, 0x78, !PT ;  /* 0x0000007003037812 */ /* 0x000fc800078e7804 */
[----:B------:R-:W-:Y:S01]  /*10e30*/  LOP3.LUT R5, R3, 0x400, R5, 0xf8, !PT ;  /* 0x0000040003057812 */ /* 0x000fe200078ef805 */
[----:B------:R-:W-:Y:S06]  /*10e40*/  BRA.DIV UR4, `(.L_x_2174) ;  /* 0x0000002e04b47947 */ /* 0x000fec000b800000 */
[----:B------:R-:W0:Y:S01]  /*10e50*/  SHFL.IDX PT, R7, R0, RZ, 0x181f ;  /* 0x00181fff00077589 */ /* 0x000e2200000e0000 */
[----:B------:R-:W-:Y:S01]  /*10e60*/  ULDC UR4, c[0x0][0x288] ;  /* 0x0000a20000047ab9 */ /* 0x000fe20000000800 */
[----:B------:R-:W-:Y:S01]  /*10e70*/  LEA.HI R4, R9, UR39, RZ, 0x1d ;  /* 0x0000002709047c11 */ /* 0x000fe2000f8fe8ff */
[----:B------:R-:W-:Y:S01]  /*10e80*/  IMAD R3, R8, UR4, RZ ;  /* 0x0000000408037c24 */ /* 0x000fe2000f8e02ff */
[----:B------:R-:W1:Y:S04]  /*10e90*/  SHFL.IDX PT, R6, R2, RZ, 0x181f ;  /* 0x00181fff02067589 */ /* 0x000e6800000e0000 */
        /* <DEDUP_REMOVED lines=84> */
.L_x_2240:
        /* <DEDUP_REMOVED lines=12> */
.L_x_2176:
[----:B------:R-:W-:Y:S05]  /*114a0*/  BSYNC B0 ;  /* 0x0000000000007941 */ /* 0x000fea0003800000 */
.L_x_2175:
        /* <DEDUP_REMOVED lines=9> */
.L_x_2241:
        /* <DEDUP_REMOVED lines=18> */
.L_x_2197:
[----:B-1----:R-:W2:Y:S01]  /*11660*/  LDL R4, [R1+0x18] ;  /* 0x0000180001047983 */ /* 0x002ea20000100800 */
[----:B------:R-:W-:Y:S01]  /*11670*/  VIADD R20, R2, 0x1 ;  /* 0x0000000102147836 */ /* 0x000fe20000000000 */
[----:B------:R-:W-:Y:S04]  /*11680*/  BSSY B0, `(.L_x_2179) ;  /* 0x0000082000007945 */ /* 0x000fe80003800000 */
[----:B------:R-:W-:-:S04]  /*11690*/  ISETP.NE.AND P0, PT, R20, 0x2, PT ;  /* 0x000000021400780c */ /* 0x000fc80003f05270 */
[----:B------:R-:W-:Y:S02]  /*116a0*/  SEL R21, RZ, 0x1, P0 ;  /* 0x00000001ff157807 */ /* 0x000fe40000000000 */
[----:B------:R-:W-:Y:S02]  /*116b0*/  SEL R20, R20, RZ, P0 ;  /* 0x000000ff14147207 */ /* 0x000fe40000000000 */
[----:B------:R-:W-:Y:S02]  /*116c0*/  LOP3.LUT R21, R0, R21, RZ, 0x3c, !PT ;  /* 0x0000001500157212 */ /* 0x000fe400078e3cff */
[----:B--2---:R-:W-:-:S13]  /*116d0*/  ISETP.NE.AND P1, PT, R4, RZ, PT ;  /* 0x000000ff0400720c */ /* 0x004fda0003f25270 */
[----:B0-----:R-:W-:Y:S05]  /*116e0*/  @!P1 BRA `(.L_x_2180) ;  /* 0x0000000400ec9947 */ /* 0x001fea0003800000 */
[----:B------:R-:W2:Y:S01]  /*116f0*/  LDL R4, [R1+0x24] ;  /* 0x0000240001047983 */ /* 0x000ea20000100800 */
[----:B------:R-:W-:Y:S01]  /*11700*/  IMAD.MOV.U32 R8, RZ, RZ, R3 ;  /* 0x000000ffff087224 */ /* 0x000fe200078e0003 */
[----:B--2---:R-:W-:-:S13]  /*11710*/  ISETP.NE.AND P1, PT, R4, RZ, PT ;  /* 0x000000ff0400720c */ /* 0x004fda0003f25270 */
        /* <DEDUP_REMOVED lines=21> */
.L_x_2181:
[----:B0-----:R-:W-:Y:S01]  /*11870*/  LEA R6, R20, UR38, 0x3 ;  /* 0x0000002614067c11 */ /* 0x001fe2000f8e18ff */
[----:B------:R-:W0:Y:S01]  /*11880*/  S2R R4, SR_TID.X ;  /* 0x0000000000047919 */ /* 0x000e220000002100 */
[----:B------:R-:W-:-:S04]  /*11890*/  SHF.L.U32 R5, R21, 0x1f, RZ ;  /* 0x0000001f15057819 */ /* 0x000fc800000006ff */
[----:B------:R-:W1:Y:S01]  /*118a0*/  SYNCS.PHASECHK.TRANS64.TRYWAIT P0, [R6+URZ+0x38880], R5 ;  /* 0x03888005060075a7 */ /* 0x000e62000800017f */
[----:B0-----:R-:W-:-:S04]  /*118b0*/  LOP3.LUT R4, R4, 0x7f, RZ, 0xc0, !PT ;  /* 0x0000007f04047812 */ /* 0x001fc800078ec0ff */
[----:B------:R-:W-:Y:S01]  /*118c0*/  ISETP.NE.AND P1, PT, R4, RZ, PT ;  /* 0x000000ff0400720c */ /* 0x000fe20003f25270 */
[----:B-1----:R-:W-:-:S12]  /*118d0*/  @!P0 BRA `(.L_x_2182) ;  /* 0x0000003000088947 */ /* 0x002fd80003800000 */
.L_x_2242:
        /* <DEDUP_REMOVED lines=9> */
.L_x_2184:
[----:B------:R-:W-:Y:S05]  /*11970*/  BSYNC B1 ;  /* 0x0000000000017941 */ /* 0x000fea0003800000 */
.L_x_2183:
        /* <DEDUP_REMOVED lines=15> */
.L_x_2185:
        /* <DEDUP_REMOVED lines=13> */
.L_x_2186:
        /* <DEDUP_REMOVED lines=10> */
.L_x_2243:
        /* <DEDUP_REMOVED lines=11> */
.L_x_2189:
[----:B------:R-:W-:Y:S05]  /*11c90*/  BSYNC B1 ;  /* 0x0000000000017941 */ /* 0x000fea0003800000 */
.L_x_2188:
        /* <DEDUP_REMOVED lines=12> */
.L_x_2190:
        /* <DEDUP_REMOVED lines=13> */
.L_x_2191:
[----:B------:R-:W-:-:S13]  /*11e30*/  @P0 ELECT P1, URZ, PT ;  /* 0x00000000003f082f */ /* 0x000fda0003820000 */
[----:B------:R-:W-:Y:S01]  /*11e40*/  @P1 R2UR UR13, R16 ;  /* 0x00000000100d12ca */ /* 0x000fe200000e0000 */
[----:B------:R-:W-:Y:S01]  /*11e50*/  UMOV UR12, UR36 ;  /* 0x00000024000c7c82 */ /* 0x000fe20008000000 */
[----:B------:R-:W-:-:S11]  /*11e60*/  @P1 PLOP3.LUT P0, PT, P1, PT, PT, 0x8, 0x0 ;  /* 0x000000000000181c */ /* 0x000fd60000f0e170 */
[----:B------:R2:W-:Y:S01]  /*11e70*/  UTMALDG.4D [UR8], [UR6], desc[UR14] ;  /* 0x00000e08060075b4 */ /* 0x0005e20008019000 */
[----:B------:R-:W-:Y:S01]  /*11e80*/  PLOP3.LUT P1, PT, PT, PT, PT, 0x8, 0x0 ;  /* 0x000000000000781c */ /* 0x000fe20003f2e170 */
[----:B--2---:R-:W-:-:S12]  /*11e90*/  @P0 BRA.U.ANY `(.L_x_2191) ;  /* 0xfffffffd00e40947 */ /* 0x004fd8000393ffff */
.L_x_2180:
[----:B------:R-:W-:Y:S05]  /*11ea0*/  BSYNC B0 ;  /* 0x0000000000007941 */ /* 0x000fea0003800000 */
.L_x_2179:
[----:B------:R-:W2:Y:S02]  /*11eb0*/  LDL R4, [R1+0x30] ;  /* 0x0000300001047983 */ /* 0x000ea40000100800 */
[----:B--2---:R-:W-:-:S13]  /*11ec0*/  ISETP.NE.AND P0, PT, R4, 0x3, PT ;  /* 0x000000030400780c */ /* 0x004fda0003f05270 */
[----:B------:R-:W-:Y:S05]  /*11ed0*/  @!P0 BRA `(.L_x_2192) ;  /* 0x0000000000048947 */ /* 0x000fea0003800000 */
[----:B------:R-:W-:Y:S01]  /*11ee0*/  BPT.TRAP 0x1 ;  /* 0x000000040000795c */ /* 0x000fe20000300000 */
.L_x_2192:
[----:B01----:R-:W2:Y:S01]  /*11ef0*/  LDL R5, [R1+0x2c] ;  /* 0x00002c0001057983 */ /* 0x003ea20000100800 */
[----:B------:R-:W-:Y:S02]  /*11f00*/  LOP3.LUT R4, R0, 0x1, RZ, 0x3c, !PT ;  /* 0x0000000100047812 */ /* 0x000fe400078e3cff */
[----:B------:R-:W-:Y:S02]  /*11f10*/  LEA R19, R2, UR38, 0x3 ;  /* 0x0000002602137c11 */ /* 0x000fe4000f8e18ff */
[----:B------:R-:W-:-:S04]  /*11f20*/  SHF.L.U32 R4, R4, 0x1f, RZ ;  /* 0x0000001f04047819 */ /* 0x000fc800000006ff */
[----:B------:R-:W0:Y:S01]  /*11f30*/  SYNCS.PHASECHK.TRANS64.TRYWAIT P0, [R19+URZ+0x38870], R4 ;  /* 0x03887004130075a7 */ /* 0x000e22000800017f */
[----:B--2---:R-:W-:Y:S01]  /*11f40*/  ISETP.NE.AND P1, PT, R5, 0x3, PT ;  /* 0x000000030500780c */ /* 0x004fe20003f25270 */
[----:B0-----:R-:W-:-:S12]  /*11f50*/  @!P0 BRA `(.L_x_2193) ;  /* 0x0000002800908947 */ /* 0x001fd80003800000 */
.L_x_2244:
[----:B------:R-:W-:Y:S05]  /*11f60*/  @!P1 BRA `(.L_x_2194) ;  /* 0x0000000000049947 */ /* 0x000fea0003800000 */
[----:B------:R-:W-:Y:S01]  /*11f70*/  BPT.TRAP 0x1 ;  /* 0x000000040000795c */ /* 0x000fe20000300000 */
.L_x_2194:
[----:B0-----:R-:W-:Y:S01]  /*11f80*/  SHF.L.U32 R4, R0, 0x1f, RZ ;  /* 0x0000001f00047819 */ /* 0x001fe200000006ff */
[----:B------:R-:W-:-:S03]  /*11f90*/  IMAD.SHL.U32 R0, R2, 0x8000, RZ ;  /* 0x0000800002007824 */ /* 0x000fc600078e00ff */
[----:B------:R-:W0:Y:S02]  /*11fa0*/  SYNCS.PHASECHK.TRANS64.TRYWAIT P0, [R19+URZ+0x38860], R4 ;  /* 0x03886004130075a7 */ /* 0x000e24000800017f */
[----:B0-----:R-:W-:Y:S05]  /*11fb0*/  @!P0 BRA `(.L_x_2195) ;  /* 0x00000028008c8947 */ /* 0x001fea0003800000 */
.L_x_2245:
        /* <DEDUP_REMOVED lines=152> */
.L_x_2196:
        /* <DEDUP_REMOVED lines=15> */
.L_x_2178:
[----:B------:R-:W-:-:S07]  /*12a30*/  IMAD.MOV.U32 R20, RZ, RZ, RZ ;  /* 0x000000ffff147224 */ /* 0x000fce00078e00ff */
.L_x_2198:
[----:B------:R-:W2:Y:S02]  /*12a40*/  LDL R2, [R1+0x28] ;  /* 0x0000280001027983 */ /* 0x000ea40000100800 */
[----:B--2---:R-:W-:-:S04]  /*12a50*/  LOP3.LUT R0, R2, 0x1, RZ, 0xfc, !PT ;  /* 0x0000000102007812 */ /* 0x004fc800078efcff */
[----:B------:R-:W-:-:S13]  /*12a60*/  ISETP.NE.AND P0, PT, R0, 0x3, PT ;  /* 0x000000030000780c */ /* 0x000fda0003f05270 */
[----:B------:R-:W-:Y:S05]  /*12a70*/  @!P0 BRA `(.L_x_2199) ;  /* 0x0000000000048947 */ /* 0x000fea0003800000 */
[----:B------:R-:W-:Y:S01]  /*12a80*/  BPT.TRAP 0x1 ;  /* 0x000000040000795c */ /* 0x000fe20000300000 */
.L_x_2199:
        /* <DEDUP_REMOVED lines=8> */
.L_x_2246:
[----:B------:R-:W-:Y:S05]  /*12b10*/  BSYNC B0 ;  /* 0x0000000000007941 */ /* 0x000fea0003800000 */
.L_x_2200:
[----:B------:R-:W-:Y:S05]  /*12b20*/  @!P1 BRA `(.L_x_2202) ;  /* 0x0000000000049947 */ /* 0x000fea0003800000 */
[----:B------:R-:W-:Y:S01]  /*12b30*/  BPT.TRAP 0x1 ;  /* 0x000000040000795c */ /* 0x000fe20000300000 */
.L_x_2202:
[----:B--2---:R-:W-:-:S04]  /*12b40*/  SHF.L.U32 R3, R21, 0x1f, RZ ;  /* 0x0000001f15037819 */ /* 0x004fc800000006ff */
[----:B------:R-:W2:Y:S02]  /*12b50*/  SYNCS.PHASECHK.TRANS64.TRYWAIT P0, [R16+URZ+0x38860], R3 ;  /* 0x03886003100075a7 */ /* 0x000ea4000800017f */
[----:B--2---:R-:W-:Y:S05]  /*12b60*/  @!P0 BRA `(.L_x_2203) ;  /* 0x0000001c00c88947 */ /* 0x004fea0003800000 */
.L_x_2247:
        /* <DEDUP_REMOVED lines=146> */
.L_x_2204:
        /* <DEDUP_REMOVED lines=14> */
.L_x_2159:
[----:B------:R-:W1:Y:S01]  /*13570*/  S2R R4, SR_CgaCtaId ;  /* 0x0000000000047919 */ /* 0x000e620000008800 */
[----:B0-----:R-:W-:Y:S02]  /*13580*/  MOV R3, 0x400 ;  /* 0x0000040000037802 */ /* 0x001fe40000000f00 */
[----:B------:R-:W-:Y:S02]  /*13590*/  SHF.L.U32 R2, R2, 0x1f, RZ ;  /* 0x0000001f02027819 */ /* 0x000fe400000006ff */
[----:B-1----:R-:W-:-:S04]  /*135a0*/  LEA R7, R4, R3, 0x18 ;  /* 0x0000000304077211 */ /* 0x002fc800078ec0ff */
[----:B------:R-:W0:Y:S02]  /*135b0*/  SYNCS.PHASECHK.TRANS64.TRYWAIT P0, [R7+URZ+0x38820], R2 ;  /* 0x03882002070075a7 */ /* 0x000e24000800017f */
[----:B0-----:R-:W-:Y:S05]  /*135c0*/  @!P0 BRA `(.L_x_2205) ;  /* 0x0000001400448947 */ /* 0x001fea0003800000 */
.L_x_2248:
        /* <DEDUP_REMOVED lines=13> */
.L_x_2206:
        /* <DEDUP_REMOVED lines=12> */
.L_x_2249:
[----:B------:R-:W1:Y:S02]  /*13760*/  SYNCS.PHASECHK.TRANS64.TRYWAIT P1, [R5+URZ], R2 ;  /* 0x00000002050075a7 */ /* 0x000e64000802017f */
[----:B-1----:R-:W-:Y:S05]  /*13770*/  @!P1 BRA `(.L_x_2208) ;  /* 0x0000001400009947 */ /* 0x002fea0003800000 */
.L_x_2250:
[----:B------:R-:W-:Y:S05]  /*13780*/  @!P0 BRA `(.L_x_2209) ;  /* 0x0000000000048947 */ /* 0x000fea0003800000 */
[----:B------:R-:W-:Y:S01]  /*13790*/  BPT.TRAP 0x1 ;  /* 0x000000040000795c */ /* 0x000fe20000300000 */
.L_x_2209:
[----:B------:R-:W-:-:S04]  /*137a0*/  IMAD R0, R0, 0x8, R7 ;  /* 0x0000000800007824 */ /* 0x000fc800078e0207 */
[----:B------:R-:W2:Y:S02]  /*137b0*/  SYNCS.PHASECHK.TRANS64.TRYWAIT P1, [R0+URZ+0x38860], R3 ;  /* 0x03886003000075a7 */ /* 0x000ea4000802017f */
[----:B--2---:R-:W-:Y:S05]  /*137c0*/  @!P1 BRA `(.L_x_2210) ;  /* 0x0000001400009947 */ /* 0x004fea0003800000 */
.L_x_2251:
[----:B------:R-:W-:Y:S05]  /*137d0*/  @!P0 BRA `(.L_x_2211) ;  /* 0x0000000000048947 */ /* 0x000fea0003800000 */
[----:B------:R-:W-:Y:S01]  /*137e0*/  BPT.TRAP 0x1 ;  /* 0x000000040000795c */ /* 0x000fe20000300000 */
.L_x_2211:
[----:B-1----:R-:W-:-:S04]  /*137f0*/  IMAD R5, R4, 0x8, R7 ;  /* 0x0000000804057824 */ /* 0x002fc800078e0207 */
[----:B------:R-:W1:Y:S02]  /*13800*/  SYNCS.PHASECHK.TRANS64.TRYWAIT P1, [R5+URZ+0x38860], R2 ;  /* 0x03886002050075a7 */ /* 0x000e64000802017f */
[----:B-1----:R-:W-:Y:S05]  /*13810*/  @!P1 BRA `(.L_x_2212) ;  /* 0x0000001400009947 */ /* 0x002fea0003800000 */
.L_x_2252:
[----:B------:R-:W-:Y:S05]  /*13820*/  @!P0 BRA `(.L_x_2213) ;  /* 0x0000000000048947 */ /* 0x000fea0003800000 */
[----:B------:R-:W-:Y:S01]  /*13830*/  BPT.TRAP 0x1 ;  /* 0x000000040000795c */ /* 0x000fe20000300000 */
.L_x_2213:
[----:B------:R-:W3:Y:S02]  /*13840*/  SYNCS.PHASECHK.TRANS64.TRYWAIT P0, [R0+URZ+0x38880], R3 ;  /* 0x03888003000075a7 */ /* 0x000ee4000800017f */
[----:B---3--:R-:W-:Y:S05]  /*13850*/  @!P0 BRA `(.L_x_2214) ;  /* 0x0000001400048947 */ /* 0x008fea0003800000 */
.L_x_2215:
[----:B----4-:R4:W0:Y:S02]  /*13860*/  SYNCS.PHASECHK.TRANS64.TRYWAIT P0, [R5+URZ+0x38880], R2 ;  /* 0x03888002050075a7 */ /* 0x010824000800017f */
[----:B0-----:R-:W-:Y:S05]  /*13870*/  @!P0 NANOSLEEP.SYNCS 0x989680 ;  /* 0x009896800000895d */ /* 0x001fea0003900000 */
[----:B------:R-:W0:Y:S02]  /*13880*/  @!P0 SYNCS.PHASECHK.TRANS64 P0, [R5+URZ+0x38880], R2 ;  /* 0x03888002050085a7 */ /* 0x000e24000800007f */
[----:B0-----:R-:W-:Y:S05]  /*13890*/  @!P0 BRA `(.L_x_2215) ;  /* 0xfffffffc00f08947 */ /* 0x001fea000383ffff */
.L_x_2118:
[----:B------:R-:W-:Y:S05]  /*138a0*/  BSYNC B6 ;  /* 0x0000000000067941 */ /* 0x000fea0003800000 */
.L_x_2115:
[----:B------:R-:W-:Y:S05]  /*138b0*/  EXIT ;  /* 0x000000000000794d */ /* 0x000fea0003800000 */
.L_x_2122:
[----:B0-----:R-:W-:-:S04]  /*138c0*/  IMAD.U32 R2, RZ, RZ, UR36 ;  /* 0x00000024ff027e24 */ /* 0x001fc8000f8e00ff */
[----:B------:R0:W1:Y:S03]  /*138d0*/  SYNCS.PHASECHK.TRANS64.TRYWAIT P0, [R2+URZ+0x38800], R7 ;  /* 0x03880007020075a7 */ /* 0x000066000800017f */
[----:B-1----:R-:W-:Y:S05]  /*138e0*/  @!P0 NANOSLEEP.SYNCS 0x989680 ;  /* 0x009896800000895d */ /* 0x002fea0003900000 */
[----:B------:R-:W1:Y:S02]  /*138f0*/  @!P0 SYNCS.PHASECHK.TRANS64 P0, [R2+URZ+0x38800], R7 ;  /* 0x03880007020085a7 */ /* 0x000e64000800007f */
[----:B-1----:R-:W-:Y:S05]  /*13900*/  @!P0 BRA `(.L_x_2122) ;  /* 0xfffffffc00ec8947 */ /* 0x002fea000383ffff */
[----:B------:R-:W-:Y:S05]  /*13910*/  BRA `(.L_x_2216) ;  /* 0xfffffedc00c87947 */ /* 0x000fea000383ffff */
.L_x_2126:
[----:B0-----:R-:W-:-:S04]  /*13920*/  IMAD.U32 R2, RZ, RZ, UR36 ;  /* 0x00000024ff027e24 */ /* 0x001fc8000f8e00ff */
[----:B------:R0:W2:Y:S03]  /*13930*/  SYNCS.PHASECHK.TRANS64.TRYWAIT P2, [R2+URZ+0x38830], R7 ;  /* 0x03883007020075a7 */ /* 0x0000a6000804017f */
[----:B--2---:R-:W-:Y:S05]  /*13940*/  @!P2 NANOSLEEP.SYNCS 0x989680 ;  /* 0x009896800000a95d */ /* 0x004fea0003900000 */
[----:B------:R-:W2:Y:S02]  /*13950*/  @!P2 SYNCS.PHASECHK.TRANS64 P2, [R2+URZ+0x38830], R7 ;  /* 0x038830070200a5a7 */ /* 0x000ea4000804007f */
[----:B--2---:R-:W-:Y:S05]  /*13960*/  @!P2 BRA `(.L_x_2126) ;  /* 0xfffffffc00eca947 */ /* 0x004fea000383ffff */
[----:B------:R-:W-:Y:S05]  /*13970*/  BRA `(.L_x_2125) ;  /* 0xfffffedc00e47947 */ /* 0x000fea000383ffff */
.L_x_2131:
[----:B-1----:R-:W-:-:S04]  /*13980*/  IMAD.U32 R20, RZ, RZ, UR7 ;  /* 0x00000007ff147e24 */ /* 0x002fc8000f8e00ff */
[----:B------:R1:W2:Y:S03]  /*13990*/  SYNCS.PHASECHK.TRANS64.TRYWAIT P3, [R20+URZ+0x38830], R13 ;  /* 0x0388300d140075a7 */ /* 0x0002a6000806017f */
[----:B--2---:R-:W-:Y:S05]  /*139a0*/  @!P3 NANOSLEEP.SYNCS 0x989680 ;  /* 0x009896800000b95d */ /* 0x004fea0003900000 */
[----:B------:R-:W2:Y:S02]  /*139b0*/  @!P3 SYNCS.PHASECHK.TRANS64 P3, [R20+URZ+0x38830], R13 ;  /* 0x0388300d1400b5a7 */ /* 0x000ea4000806007f */
[----:B--2---:R-:W-:Y:S05]  /*139c0*/  @!P3 BRA `(.L_x_2131) ;  /* 0xfffffffc00ecb947 */ /* 0x004fea000383ffff */
[----:B------:R-:W-:Y:S05]  /*139d0*/  BRA `(.L_x_2128) ;  /* 0xffffff1000e47947 */ /* 0x000fea000383ffff */
.L_x_2135:
[----:B-1----:R-:W-:-:S04]  /*139e0*/  IMAD.U32 R14, RZ, RZ, UR10 ;  /* 0x0000000aff0e7e24 */ /* 0x002fc8000f8e00ff */
[----:B------:R1:W2:Y:S03]  /*139f0*/  SYNCS.PHASECHK.TRANS64.TRYWAIT P3, [R14+URZ+0x38850], R13 ;  /* 0x0388500d0e0075a7 */ /* 0x0002a6000806017f */
[----:B--2---:R-:W-:Y:S05]  /*13a00*/  @!P3 NANOSLEEP.SYNCS 0x989680 ;  /* 0x009896800000b95d */ /* 0x004fea0003900000 */
[----:B------:R-:W2:Y:S02]  /*13a10*/  @!P3 SYNCS.PHASECHK.TRANS64 P3, [R14+URZ+0x38850], R13 ;  /* 0x0388500d0e00b5a7 */ /* 0x000ea4000806007f */
[----:B--2---:R-:W-:Y:S05]  /*13a20*/  @!P3 BRA `(.L_x_2135) ;  /* 0xfffffffc00ecb947 */ /* 0x004fea000383ffff */
[----:B------:R-:W-:Y:S05]  /*13a30*/  BRA `(.L_x_2132) ;  /* 0xffffff1400b47947 */ /* 0x000fea000383ffff */
.L_x_2142:
[----:B-1----:R-:W-:-:S04]  /*13a40*/  IMAD.U32 R14, RZ, RZ, UR10 ;  /* 0x0000000aff0e7e24 */ /* 0x002fc8000f8e00ff */
[----:B------:R1:W2:Y:S03]  /*13a50*/  SYNCS.PHASECHK.TRANS64.TRYWAIT P2, [R14+URZ+0x38830], R11 ;  /* 0x0388300b0e0075a7 */ /* 0x0002a6000804017f */
[----:B--2---:R-:W-:Y:S05]  /*13a60*/  @!P2 NANOSLEEP.SYNCS 0x989680 ;  /* 0x009896800000a95d */ /* 0x004fea0003900000 */
[----:B------:R-:W2:Y:S02]  /*13a70*/  @!P2 SYNCS.PHASECHK.TRANS64 P2, [R14+URZ+0x38830], R11 ;  /* 0x0388300b0e00a5a7 */ /* 0x000ea4000804007f */
[----:B--2---:R-:W-:Y:S05]  /*13a80*/  @!P2 BRA `(.L_x_2142) ;  /* 0xfffffffc00eca947 */ /* 0x004fea000383ffff */
[----:B------:R-:W-:Y:S05]  /*13a90*/  BRA `(.L_x_2139) ;  /* 0xffffff4400cc7947 */ /* 0x000fea000383ffff */
.L_x_2146:
[----:B01----:R-:W-:-:S04]  /*13aa0*/  IMAD.U32 R11, RZ, RZ, UR10 ;  /* 0x0000000aff0b7e24 */ /* 0x003fc8000f8e00ff */
[----:B------:R0:W1:Y:S03]  /*13ab0*/  SYNCS.PHASECHK.TRANS64.TRYWAIT P2, [R11+URZ+0x38850], R10 ;  /* 0x0388500a0b0075a7 */ /* 0x000066000804017f */
[----:B-1----:R-:W-:Y:S05]  /*13ac0*/  @!P2 NANOSLEEP.SYNCS 0x989680 ;  /* 0x009896800000a95d */ /* 0x002fea0003900000 */
[----:B------:R-:W1:Y:S02]  /*13ad0*/  @!P2 SYNCS.PHASECHK.TRANS64 P2, [R11+URZ+0x38850], R10 ;  /* 0x0388500a0b00a5a7 */ /* 0x000e64000804007f */
[----:B-1----:R-:W-:Y:S05]  /*13ae0*/  @!P2 BRA `(.L_x_2146) ;  /* 0xfffffffc00eca947 */ /* 0x002fea000383ffff */
[----:B------:R-:W-:Y:S05]  /*13af0*/  BRA `(.L_x_2143) ;  /* 0xffffff48008c7947 */ /* 0x000fea000383ffff */
.L_x_2152:
[----:B-1----:R-:W-:-:S04]  /*13b00*/  IMAD.U32 R5, RZ, RZ, UR7 ;  /* 0x00000007ff057e24 */ /* 0x002fc8000f8e00ff */
[----:B------:R1:W2:Y:S03]  /*13b10*/  SYNCS.PHASECHK.TRANS64.TRYWAIT P0, [R5+URZ+0x38850], R2 ;  /* 0x03885002050075a7 */ /* 0x0002a6000800017f */
[----:B--2---:R-:W-:Y:S05]  /*13b20*/  @!P0 NANOSLEEP.SYNCS 0x989680 ;  /* 0x009896800000895d */ /* 0x004fea0003900000 */
[----:B------:R-:W2:Y:S02]  /*13b30*/  @!P0 SYNCS.PHASECHK.TRANS64 P0, [R5+URZ+0x38850], R2 ;  /* 0x03885002050085a7 */ /* 0x000ea4000800007f */
[----:B--2---:R-:W-:Y:S05]  /*13b40*/  @!P0 BRA `(.L_x_2152) ;  /* 0xfffffffc00ec8947 */ /* 0x004fea000383ffff */
[----:B------:R-:W-:Y:S05]  /*13b50*/  BRA `(.L_x_2151) ;  /* 0xffffff7000107947 */ /* 0x000fea000383ffff */
.L_x_2165:
[----:B------:R-:W-:Y:S02]  /*13b60*/  IMAD.MOV.U32 R13, RZ, RZ, R7 ;  /* 0x000000ffff0d7224 */ /* 0x000fe400078e0007 */
[----:B------:R-:W-:Y:S02]  /*13b70*/  IMAD.MOV.U32 R12, RZ, RZ, RZ ;  /* 0x000000ffff0c7224 */ /* 0x000fe400078e00ff */
[----:B------:R-:W-:Y:S02]  /*13b80*/  IMAD.MOV.U32 R11, RZ, RZ, 0x1f ;  /* 0x0000001fff0b7424 */ /* 0x000fe400078e00ff */
[----:B------:R-:W-:-:S07]  /*13b90*/  IMAD.MOV.U32 R15, RZ, RZ, -0x1 ;  /* 0xffffffffff0f7424 */ /* 0x000fce00078e00ff */
[----:B0-----:R-:W-:Y:S05]  /*13ba0*/  WARPSYNC.COLLECTIVE R15, `(.L_x_2217) ;  /* 0x000000000f087348 */ /* 0x001fea0003c00000 */
[----:B------:R1:W2:Y:S02]  /*13bb0*/  SHFL.IDX P6, R14, R13, R12, R11 ;  /* 0x0000000c0d0e7389 */ /* 0x0002a400000c000b */
[----:B012---:R-:W-:Y:S01]  /*13bc0*/  ENDCOLLECTIVE ;  /* 0x000000000000791b */ /* 0x007fe20003800000 */
.L_x_2217:
[----:B------:R-:W-:Y:S05]  /*13bd0*/  BRA `(.L_x_2218) ;  /* 0xffffffc800007947 */ /* 0x000fea000383ffff */
.L_x_2167:
[----:B------:R-:W-:Y:S01]  /*13be0*/  BSSY B0, `(.L_x_2219) ;  /* 0x0000006000007945 */ /* 0x000fe20003800000 */
[----:B------:R-:W-:-:S07]  /*13bf0*/  IMAD.MOV.U32 R15, RZ, RZ, -0x1 ;  /* 0xffffffffff0f7424 */ /* 0x000fce00078e00ff */
[----:B-1----:R-:W-:Y:S05]  /*13c00*/  WARPSYNC.COLLECTIVE R15, `(.L_x_2220) ;  /* 0x000000000f0c7348 */ /* 0x002fea0003c00000 */
[----:B------:R-:W-:Y:S02]  /*13c10*/  ELECT P6, UR62, PT ;  /* 0x00000000003e782f */ /* 0x000fe400038c0000 */
[----:B------:R-:W-:Y:S01]  /*13c20*/  MOV R14, UR62 ;  /* 0x0000003e000e7c02 */ /* 0x000fe20008000f00 */
[----:B-1----:R-:W-:Y:S10]  /*13c30*/  ENDCOLLECTIVE ;  /* 0x000000000000791b */ /* 0x002ff40003800000 */
.L_x_2220:
[----:B------:R-:W-:Y:S05]  /*13c40*/  BSYNC B0 ;  /* 0x0000000000007941 */ /* 0x000fea0003800000 */
.L_x_2219:
[----:B------:R-:W-:Y:S05]  /*13c50*/  BRA `(.L_x_2221) ;  /* 0xffffffc800047947 */ /* 0x000fea000383ffff */
.L_x_2169:
[----:B0-----:R-:W-:-:S04]  /*13c60*/  IMAD.U32 R3, RZ, RZ, UR38 ;  /* 0x00000026ff037e24 */ /* 0x001fc8000f8e00ff */
[----:B------:R0:W2:Y:S03]  /*13c70*/  SYNCS.PHASECHK.TRANS64.TRYWAIT P0, [R3+URZ+0x38880], R2 ;  /* 0x03888002030075a7 */ /* 0x0000a6000800017f */
[----:B--2---:R-:W-:Y:S05]  /*13c80*/  @!P0 NANOSLEEP.SYNCS 0x989680 ;  /* 0x009896800000895d */ /* 0x004fea0003900000 */
[----:B------:R-:W2:Y:S02]  /*13c90*/  @!P0 SYNCS.PHASECHK.TRANS64 P0, [R3+URZ+0x38880], R2 ;  /* 0x03888002030085a7 */ /* 0x000ea4000800007f */
[----:B--2---:R-:W-:Y:S05]  /*13ca0*/  @!P0 BRA `(.L_x_2169) ;  /* 0xfffffffc00ec8947 */ /* 0x004fea000383ffff */
[----:B------:R-:W-:Y:S05]  /*13cb0*/  BRA `(.L_x_2222) ;  /* 0xffffffc800507947 */ /* 0x000fea000383ffff */
.L_x_2171:
[----:B0-----:R-:W-:-:S04]  /*13cc0*/  IMAD.U32 R3, RZ, RZ, UR38 ;  /* 0x00000026ff037e24 */ /* 0x001fc8000f8e00ff */
[----:B------:R0:W2:Y:S03]  /*13cd0*/  SYNCS.PHASECHK.TRANS64.TRYWAIT P0, [R3+URZ+0x38840], R2 ;  /* 0x03884002030075a7 */ /* 0x0000a6000800017f */
[----:B--2---:R-:W-:Y:S05]  /*13ce0*/  @!P0 NANOSLEEP.SYNCS 0x989680 ;  /* 0x009896800000895d */ /* 0x004fea0003900000 */
[----:B------:R-:W2:Y:S02]  /*13cf0*/  @!P0 SYNCS.PHASECHK.TRANS64 P0, [R3+URZ+0x38840], R2 ;  /* 0x03884002030085a7 */ /* 0x000ea4000800007f */
[----:B--2---:R-:W-:Y:S05]  /*13d00*/  @!P0 BRA `(.L_x_2171) ;  /* 0xfffffffc00ec8947 */ /* 0x004fea000383ffff */
[----:B------:R-:W-:Y:S05]  /*13d10*/  BRA `(.L_x_2223) ;  /* 0xffffffc800a87947 */ /* 0x000fea000383ffff */
.L_x_2174:
        /* <DEDUP_REMOVED lines=8> */
.L_x_2224:
[----:B------:R-:W-:Y:S02]  /*13da0*/  IMAD.MOV.U32 R13, RZ, RZ, R0 ;  /* 0x000000ffff0d7224 */ /* 0x000fe400078e0000 */
[----:B------:R-:W-:-:S07]  /*13db0*/  IMAD.MOV.U32 R6, RZ, RZ, R14 ;  /* 0x000000ffff067224 */ /* 0x000fce00078e000e */
[----:B------:R-:W-:Y:S05]  /*13dc0*/  WARPSYNC.COLLECTIVE R15, `(.L_x_2225) ;  /* 0x000000000f087348 */ /* 0x000fea0003c00000 */
[----:B------:R0:W1:Y:S02]  /*13dd0*/  SHFL.IDX P6, R14, R13, R12, R11 ;  /* 0x0000000c0d0e7389 */ /* 0x00006400000c000b */
[----:B01----:R-:W-:Y:S01]  /*13de0*/  ENDCOLLECTIVE ;  /* 0x000000000000791b */ /* 0x003fe20003800000 */
.L_x_2225:
        /* <DEDUP_REMOVED lines=10> */
.L_x_2226:
        /* <DEDUP_REMOVED lines=17> */
.L_x_2227:
[----:B------:R-:W-:Y:S02]  /*13fa0*/  @!P2 VIADD R8, R5, UR38 ;  /* 0x000000260508ac36 */ /* 0x000fe40008000000 */
[----:B------:R-:W-:Y:S02]  /*13fb0*/  IMAD.MOV.U32 R13, RZ, RZ, R2 ;  /* 0x000000ffff0d7224 */ /* 0x000fe400078e0002 */
[----:B------:R-:W-:Y:S02]  /*13fc0*/  IMAD.MOV.U32 R12, RZ, RZ, 0x2 ;  /* 0x00000002ff0c7424 */ /* 0x000fe400078e00ff */
[----:B------:R-:W-:-:S07]  /*13fd0*/  IMAD.MOV.U32 R7, RZ, RZ, R14 ;  /* 0x000000ffff077224 */ /* 0x000fce00078e000e */
[----:B------:R-:W-:Y:S05]  /*13fe0*/  WARPSYNC.COLLECTIVE R15, `(.L_x_2228) ;  /* 0x000000000f087348 */ /* 0x000fea0003c00000 */
[----:B------:R0:W1:Y:S02]  /*13ff0*/  SHFL.IDX P6, R14, R13, R12, R11 ;  /* 0x0000000c0d0e7389 */ /* 0x00006400000c000b */
[----:B01----:R-:W-:Y:S01]  /*14000*/  ENDCOLLECTIVE ;  /* 0x000000000000791b */ /* 0x003fe20003800000 */
.L_x_2228:
        /* <DEDUP_REMOVED lines=17> */
.L_x_2229:
[----:B------:R-:W-:Y:S02]  /*14120*/  @!P2 VIADD R8, R5, UR38 ;  /* 0x000000260508ac36 */ /* 0x000fe40008000000 */
[----:B------:R-:W-:Y:S02]  /*14130*/  IMAD.MOV.U32 R13, RZ, RZ, R2 ;  /* 0x000000ffff0d7224 */ /* 0x000fe400078e0002 */
[----:B------:R-:W-:Y:S02]  /*14140*/  IMAD.MOV.U32 R12, RZ, RZ, 0x3 ;  /* 0x00000003ff0c7424 */ /* 0x000fe400078e00ff */
[----:B------:R-:W-:-:S07]  /*14150*/  IMAD.MOV.U32 R7, RZ, RZ, R14 ;  /* 0x000000ffff077224 */ /* 0x000fce00078e000e */
[----:B------:R-:W-:Y:S05]  /*14160*/  WARPSYNC.COLLECTIVE R15, `(.L_x_2230) ;  /* 0x000000000f087348 */ /* 0x000fea0003c00000 */
[----:B------:R0:W1:Y:S02]  /*14170*/  SHFL.IDX P6, R14, R13, R12, R11 ;  /* 0x0000000c0d0e7389 */ /* 0x00006400000c000b */
[----:B01----:R-:W-:Y:S01]  /*14180*/  ENDCOLLECTIVE ;  /* 0x000000000000791b */ /* 0x003fe20003800000 */
.L_x_2230:
        /* <DEDUP_REMOVED lines=17> */
.L_x_2231:
[----:B------:R-:W-:Y:S02]  /*142a0*/  @!P2 VIADD R8, R5, UR38 ;  /* 0x000000260508ac36 */ /* 0x000fe40008000000 */
[----:B------:R-:W-:Y:S02]  /*142b0*/  IMAD.MOV.U32 R13, RZ, RZ, R2 ;  /* 0x000000ffff0d7224 */ /* 0x000fe400078e0002 */
[----:B------:R-:W-:Y:S02]  /*142c0*/  IMAD.MOV.U32 R12, RZ, RZ, 0x4 ;  /* 0x00000004ff0c7424 */ /* 0x000fe400078e00ff */
[----:B------:R-:W-:-:S07]  /*142d0*/  IMAD.MOV.U32 R7, RZ, RZ, R14 ;  /* 0x000000ffff077224 */ /* 0x000fce00078e000e */
[----:B------:R-:W-:Y:S05]  /*142e0*/  WARPSYNC.COLLECTIVE R15, `(.L_x_2232) ;  /* 0x000000000f087348 */ /* 0x000fea0003c00000 */
[----:B------:R0:W1:Y:S02]  /*142f0*/  SHFL.IDX P6, R14, R13, R12, R11 ;  /* 0x0000000c0d0e7389 */ /* 0x00006400000c000b */
[----:B01----:R-:W-:Y:S01]  /*14300*/  ENDCOLLECTIVE ;  /* 0x000000000000791b */ /* 0x003fe20003800000 */
.L_x_2232:
        /* <DEDUP_REMOVED lines=17> */
.L_x_2233:
[----:B------:R-:W-:Y:S02]  /*14420*/  @!P2 VIADD R8, R5, UR38 ;  /* 0x000000260508ac36 */ /* 0x000fe40008000000 */
[----:B------:R-:W-:Y:S02]  /*14430*/  IMAD.MOV.U32 R13, RZ, RZ, R2 ;  /* 0x000000ffff0d7224 */ /* 0x000fe400078e0002 */
[----:B------:R-:W-:Y:S02]  /*14440*/  IMAD.MOV.U32 R12, RZ, RZ, 0x5 ;  /* 0x00000005ff0c7424 */ /* 0x000fe400078e00ff */
[----:B------:R-:W-:-:S07]  /*14450*/  IMAD.MOV.U32 R7, RZ, RZ, R14 ;  /* 0x000000ffff077224 */ /* 0x000fce00078e000e */
[----:B------:R-:W-:Y:S05]  /*14460*/  WARPSYNC.COLLECTIVE R15, `(.L_x_2234) ;  /* 0x000000000f087348 */ /* 0x000fea0003c00000 */
[----:B------:R0:W1:Y:S02]  /*14470*/  SHFL.IDX P6, R14, R13, R12, R11 ;  /* 0x0000000c0d0e7389 */ /* 0x00006400000c000b */
[----:B01----:R-:W-:Y:S01]  /*14480*/  ENDCOLLECTIVE ;  /* 0x000000000000791b */ /* 0x003fe20003800000 */
.L_x_2234:
        /* <DEDUP_REMOVED lines=17> */
.L_x_2235:
[----:B------:R-:W-:Y:S02]  /*145a0*/  @!P2 VIADD R8, R5, UR38 ;  /* 0x000000260508ac36 */ /* 0x000fe40008000000 */
[----:B------:R-:W-:Y:S02]  /*145b0*/  IMAD.MOV.U32 R13, RZ, RZ, R2 ;  /* 0x000000ffff0d7224 */ /* 0x000fe400078e0002 */
[----:B------:R-:W-:Y:S02]  /*145c0*/  IMAD.MOV.U32 R12, RZ, RZ, 0x6 ;  /* 0x00000006ff0c7424 */ /* 0x000fe400078e00ff */
[----:B------:R-:W-:-:S07]  /*145d0*/  IMAD.MOV.U32 R7, RZ, RZ, R14 ;  /* 0x000000ffff077224 */ /* 0x000fce00078e000e */
[----:B------:R-:W-:Y:S05]  /*145e0*/  WARPSYNC.COLLECTIVE R15, `(.L_x_2236) ;  /* 0x000000000f087348 */ /* 0x000fea0003c00000 */
[----:B------:R0:W1:Y:S02]  /*145f0*/  SHFL.IDX P6, R14, R13, R12, R11 ;  /* 0x0000000c0d0e7389 */ /* 0x00006400000c000b */
[----:B01----:R-:W-:Y:S01]  /*14600*/  ENDCOLLECTIVE ;  /* 0x000000000000791b */ /* 0x003fe20003800000 */
.L_x_2236:
        /* <DEDUP_REMOVED lines=15> */
.L_x_2237:
        /* <DEDUP_REMOVED lines=9> */
.L_x_2238:
        /* <DEDUP_REMOVED lines=15> */
.L_x_2239:
[----:B------:R-:W-:Y:S01]  /*14880*/  IMAD.MOV.U32 R0, RZ, RZ, R14 ;  /* 0x000000ffff007224 */ /* 0x000fe200078e000e */
[----:B------:R-:W-:Y:S06]  /*14890*/  BRA `(.L_x_2240) ;  /* 0xffffffc800d07947 */ /* 0x000fec000383ffff */
.L_x_2177:
[----:B0-2---:R-:W-:-:S04]  /*148a0*/  IMAD.U32 R2, RZ, RZ, UR38 ;  /* 0x00000026ff027e24 */ /* 0x005fc8000f8e00ff */
[----:B------:R0:W2:Y:S03]  /*148b0*/  SYNCS.PHASECHK.TRANS64.TRYWAIT P0, [R2+URZ+0x38820], R0 ;  /* 0x03882000020075a7 */ /* 0x0000a6000800017f */
[----:B--2---:R-:W-:Y:S05]  /*148c0*/  @!P0 NANOSLEEP.SYNCS 0x989680 ;  /* 0x009896800000895d */ /* 0x004fea0003900000 */
[----:B------:R-:W2:Y:S02]  /*148d0*/  @!P0 SYNCS.PHASECHK.TRANS64 P0, [R2+URZ+0x38820], R0 ;  /* 0x03882000020085a7 */ /* 0x000ea4000800007f */
[----:B--2---:R-:W-:Y:S05]  /*148e0*/  @!P0 BRA `(.L_x_2177) ;  /* 0xfffffffc00ec8947 */ /* 0x004fea000383ffff */
[----:B------:R-:W-:Y:S05]  /*148f0*/  BRA `(.L_x_2241) ;  /* 0xffffffcc00107947 */ /* 0x000fea000383ffff */
.L_x_2182:
[----:B0-----:R0:W1:Y:S02]  /*14900*/  SYNCS.PHASECHK.TRANS64.TRYWAIT P0, [R6+URZ+0x38880], R5 ;  /* 0x03888005060075a7 */ /* 0x001064000800017f */
[----:B-1----:R-:W-:Y:S05]  /*14910*/  @!P0 NANOSLEEP.SYNCS 0x989680 ;  /* 0x009896800000895d */ /* 0x002fea0003900000 */
[----:B------:R-:W1:Y:S02]  /*14920*/  @!P0 SYNCS.PHASECHK.TRANS64 P0, [R6+URZ+0x38880], R5 ;  /* 0x03888005060085a7 */ /* 0x000e64000800007f */
[----:B-1----:R-:W-:Y:S05]  /*14930*/  @!P0 BRA `(.L_x_2182) ;  /* 0xfffffffc00f08947 */ /* 0x002fea000383ffff */
[----:B------:R-:W-:Y:S05]  /*14940*/  BRA `(.L_x_2242) ;  /* 0xffffffcc00e47947 */ /* 0x000fea000383ffff */
.L_x_2187:
[----:B-1----:R1:W2:Y:S02]  /*14950*/  SYNCS.PHASECHK.TRANS64.TRYWAIT P0, [R6+URZ+0x38840], R5 ;  /* 0x03884005060075a7 */ /* 0x0022a4000800017f */
[----:B--2---:R-:W-:Y:S05]  /*14960*/  @!P0 NANOSLEEP.SYNCS 0x989680 ;  /* 0x009896800000895d */ /* 0x004fea0003900000 */
[----:B------:R-:W2:Y:S02]  /*14970*/  @!P0 SYNCS.PHASECHK.TRANS64 P0, [R6+URZ+0x38840], R5 ;  /* 0x03884005060085a7 */ /* 0x000ea4000800007f */
[----:B--2---:R-:W-:Y:S05]  /*14980*/  @!P0 BRA `(.L_x_2187) ;  /* 0xfffffffc00f08947 */ /* 0x004fea000383ffff */
[----:B------:R-:W-:Y:S05]  /*14990*/  BRA `(.L_x_2243) ;  /* 0xffffffd000907947 */ /* 0x000fea000383ffff */
.L_x_2193:
[----:B0-----:R0:W1:Y:S02]  /*149a0*/  SYNCS.PHASECHK.TRANS64.TRYWAIT P0, [R19+URZ+0x38870], R4 ;  /* 0x03887004130075a7 */ /* 0x001064000800017f */
[----:B-1----:R-:W-:Y:S05]  /*149b0*/  @!P0 NANOSLEEP.SYNCS 0x989680 ;  /* 0x009896800000895d */ /* 0x002fea0003900000 */
[----:B------:R-:W1:Y:S02]  /*149c0*/  @!P0 SYNCS.PHASECHK.TRANS64 P0, [R19+URZ+0x38870], R4 ;  /* 0x03887004130085a7 */ /* 0x000e64000800007f */
[----:B-1----:R-:W-:Y:S05]  /*149d0*/  @!P0 BRA `(.L_x_2193) ;  /* 0xfffffffc00f08947 */ /* 0x002fea000383ffff */
[----:B------:R-:W-:Y:S05]  /*149e0*/  BRA `(.L_x_2244) ;  /* 0xffffffd4005c7947 */ /* 0x000fea000383ffff */
.L_x_2195:
[----:B0-----:R0:W1:Y:S02]  /*149f0*/  SYNCS.PHASECHK.TRANS64.TRYWAIT P0, [R19+URZ+0x38860], R4 ;  /* 0x03886004130075a7 */ /* 0x001064000800017f */
[----:B-1----:R-:W-:Y:S05]  /*14a00*/  @!P0 NANOSLEEP.SYNCS 0x989680 ;  /* 0x009896800000895d */ /* 0x002fea0003900000 */
[----:B------:R-:W1:Y:S02]  /*14a10*/  @!P0 SYNCS.PHASECHK.TRANS64 P0, [R19+URZ+0x38860], R4 ;  /* 0x03886004130085a7 */ /* 0x000e64000800007f */
[----:B-1----:R-:W-:Y:S05]  /*14a20*/  @!P0 BRA `(.L_x_2195) ;  /* 0xfffffffc00f08947 */ /* 0x002fea000383ffff */
[----:B------:R-:W-:Y:S05]  /*14a30*/  BRA `(.L_x_2245) ;  /* 0xffffffd400607947 */ /* 0x000fea000383ffff */
.L_x_2201:
[----:B--2---:R2:W3:Y:S02]  /*14a40*/  SYNCS.PHASECHK.TRANS64.TRYWAIT P0, [R16+URZ+0x38870], R3 ;  /* 0x03887003100075a7 */ /* 0x0044e4000800017f */
[----:B---3--:R-:W-:Y:S05]  /*14a50*/  @!P0 NANOSLEEP.SYNCS 0x989680 ;  /* 0x009896800000895d */ /* 0x008fea0003900000 */
[----:B------:R-:W3:Y:S02]  /*14a60*/  @!P0 SYNCS.PHASECHK.TRANS64 P0, [R16+URZ+0x38870], R3 ;  /* 0x03887003100085a7 */ /* 0x000ee4000800007f */
[----:B---3--:R-:W-:Y:S05]  /*14a70*/  @!P0 BRA `(.L_x_2201) ;  /* 0xfffffffc00f08947 */ /* 0x008fea000383ffff */
[----:B------:R-:W-:Y:S05]  /*14a80*/  BRA `(.L_x_2246) ;  /* 0xffffffe000207947 */ /* 0x000fea000383ffff */
.L_x_2203:
[----:B--2---:R2:W3:Y:S02]  /*14a90*/  SYNCS.PHASECHK.TRANS64.TRYWAIT P0, [R16+URZ+0x38860], R3 ;  /* 0x03886003100075a7 */ /* 0x0044e4000800017f */
[----:B---3--:R-:W-:Y:S05]  /*14aa0*/  @!P0 NANOSLEEP.SYNCS 0x989680 ;  /* 0x009896800000895d */ /* 0x008fea0003900000 */
[----:B------:R-:W3:Y:S02]  /*14ab0*/  @!P0 SYNCS.PHASECHK.TRANS64 P0, [R16+URZ+0x38860], R3 ;  /* 0x03886003100085a7 */ /* 0x000ee4000800007f */
[----:B---3--:R-:W-:Y:S05]  /*14ac0*/  @!P0 BRA `(.L_x_2203) ;  /* 0xfffffffc00f08947 */ /* 0x008fea000383ffff */
[----:B------:R-:W-:Y:S05]  /*14ad0*/  BRA `(.L_x_2247) ;  /* 0xffffffe000247947 */ /* 0x000fea000383ffff */
.L_x_2205:
[----:B0-----:R0:W1:Y:S02]  /*14ae0*/  SYNCS.PHASECHK.TRANS64.TRYWAIT P0, [R7+URZ+0x38820], R2 ;  /* 0x03882002070075a7 */ /* 0x001064000800017f */
[----:B-1----:R-:W-:Y:S05]  /*14af0*/  @!P0 NANOSLEEP.SYNCS 0x989680 ;  /* 0x009896800000895d */ /* 0x002fea0003900000 */
[----:B------:R-:W1:Y:S02]  /*14b00*/  @!P0 SYNCS.PHASECHK.TRANS64 P0, [R7+URZ+0x38820], R2 ;  /* 0x03882002070085a7 */ /* 0x000e64000800007f */
[----:B-1----:R-:W-:Y:S05]  /*14b10*/  @!P0 BRA `(.L_x_2205) ;  /* 0xfffffffc00f08947 */ /* 0x002fea000383ffff */
[----:B------:R-:W-:Y:S05]  /*14b20*/  BRA `(.L_x_2248) ;  /* 0xffffffe800a87947 */ /* 0x000fea000383ffff */
.L_x_2207:
[----:B0-----:R0:W1:Y:S02]  /*14b30*/  SYNCS.PHASECHK.TRANS64.TRYWAIT P1, [R6+URZ], R3 ;  /* 0x00000003060075a7 */ /* 0x001064000802017f */
[----:B-1----:R-:W-:Y:S05]  /*14b40*/  @!P1 NANOSLEEP.SYNCS 0x989680 ;  /* 0x009896800000995d */ /* 0x002fea0003900000 */
[----:B------:R-:W1:Y:S02]  /*14b50*/  @!P1 SYNCS.PHASECHK.TRANS64 P1, [R6+URZ], R3 ;  /* 0x00000003060095a7 */ /* 0x000e64000802007f */
[----:B-1----:R-:W-:Y:S05]  /*14b60*/  @!P1 BRA `(.L_x_2207) ;  /* 0xfffffffc00f09947 */ /* 0x002fea000383ffff */
[----:B------:R-:W-:Y:S05]  /*14b70*/  BRA `(.L_x_2249) ;  /* 0xffffffe800f87947 */ /* 0x000fea000383ffff */
.L_x_2208:
[----:B-1----:R1:W2:Y:S02]  /*14b80*/  SYNCS.PHASECHK.TRANS64.TRYWAIT P1, [R5+URZ], R2 ;  /* 0x00000002050075a7 */ /* 0x0022a4000802017f */
[----:B--2---:R-:W-:Y:S05]  /*14b90*/  @!P1 NANOSLEEP.SYNCS 0x989680 ;  /* 0x009896800000995d */ /* 0x004fea0003900000 */
[----:B------:R-:W2:Y:S02]  /*14ba0*/  @!P1 SYNCS.PHASECHK.TRANS64 P1, [R5+URZ], R2 ;  /* 0x00000002050095a7 */ /* 0x000ea4000802007f */
[----:B--2---:R-:W-:Y:S05]  /*14bb0*/  @!P1 BRA `(.L_x_2208) ;  /* 0xfffffffc00f09947 */ /* 0x004fea000383ffff */
[----:B------:R-:W-:Y:S05]  /*14bc0*/  BRA `(.L_x_2250) ;  /* 0xffffffe800ec7947 */ /* 0x000fea000383ffff */
.L_x_2210:
[----:B--2---:R2:W3:Y:S02]  /*14bd0*/  SYNCS.PHASECHK.TRANS64.TRYWAIT P1, [R0+URZ+0x38860], R3 ;  /* 0x03886003000075a7 */ /* 0x0044e4000802017f */
[----:B---3--:R-:W-:Y:S05]  /*14be0*/  @!P1 NANOSLEEP.SYNCS 0x989680 ;  /* 0x009896800000995d */ /* 0x008fea0003900000 */
[----:B------:R-:W3:Y:S02]  /*14bf0*/  @!P1 SYNCS.PHASECHK.TRANS64 P1, [R0+URZ+0x38860], R3 ;  /* 0x03886003000095a7 */ /* 0x000ee4000802007f */
[----:B---3--:R-:W-:Y:S05]  /*14c00*/  @!P1 BRA `(.L_x_2210) ;  /* 0xfffffffc00f09947 */ /* 0x008fea000383ffff */
[----:B------:R-:W-:Y:S05]  /*14c10*/  BRA `(.L_x_2251) ;  /* 0xffffffe800ec7947 */ /* 0x000fea000383ffff */
.L_x_2212:
[----:B-1----:R1:W3:Y:S02]  /*14c20*/  SYNCS.PHASECHK.TRANS64.TRYWAIT P1, [R5+URZ+0x38860], R2 ;  /* 0x03886002050075a7 */ /* 0x0022e4000802017f */
[----:B---3--:R-:W-:Y:S05]  /*14c30*/  @!P1 NANOSLEEP.SYNCS 0x989680 ;  /* 0x009896800000995d */ /* 0x008fea0003900000 */
[----:B------:R-:W3:Y:S02]  /*14c40*/  @!P1 SYNCS.PHASECHK.TRANS64 P1, [R5+URZ+0x38860], R2 ;  /* 0x03886002050095a7 */ /* 0x000ee4000802007f */
[----:B---3--:R-:W-:Y:S05]  /*14c50*/  @!P1 BRA `(.L_x_2212) ;  /* 0xfffffffc00f09947 */ /* 0x008fea000383ffff */
[----:B------:R-:W-:Y:S05]  /*14c60*/  BRA `(.L_x_2252) ;  /* 0xffffffe800ec7947 */ /* 0x000fea000383ffff */
.L_x_2214:
[----:B---3--:R3:W4:Y:S02]  /*14c70*/  SYNCS.PHASECHK.TRANS64.TRYWAIT P0, [R0+URZ+0x38880], R3 ;  /* 0x03888003000075a7 */ /* 0x008724000800017f */
[----:B----4-:R-:W-:Y:S05]  /*14c80*/  @!P0 NANOSLEEP.SYNCS 0x989680 ;  /* 0x009896800000895d */ /* 0x010fea0003900000 */
[----:B------:R-:W4:Y:S02]  /*14c90*/  @!P0 SYNCS.PHASECHK.TRANS64 P0, [R0+URZ+0x38880], R3 ;  /* 0x03888003000085a7 */ /* 0x000f24000800007f */
[----:B----4-:R-:W-:Y:S05]  /*14ca0*/  @!P0 BRA `(.L_x_2214) ;  /* 0xfffffffc00f08947 */ /* 0x010fea000383ffff */
[----:B------:R-:W-:Y:S05]  /*14cb0*/  BRA `(.L_x_2215) ;  /* 0xffffffe800e87947 */ /* 0x000fea000383ffff */
.L_x_2253:
        /* <DEDUP_REMOVED lines=12> */
.L_x_13344:


//--------------------- .text._ZN7cutlass13device_kernelIN5flash11enable_sm90INS1_16FlashAttnFwdSm90INS1_25CollectiveMainloopFwdSm90ILi2EN4cute5tupleIJNS5_1CILi1EEES8_S8_EEENS6_IJNS7_ILi128EEESA_NS7_ILi256EEEEEELi256ENS_12float_e4m3_tEfNS_4arch4Sm90ELb1ELb0ELb1ELb1ELb0ELb0ELb0ELb1ELb1ELb1ELb1ELb0EEENS1_21CollectiveEpilogueFwdINS6_IJSA_SB_SA_EEES9_NS_10bfloat16_tESF_Li256ELb1ELb1ELb1ELb1EEENS1_36VarlenDynamicPersistentTileSchedulerILi128ELi128ELi256ELi128ELb1ELb1ELb1ELb1ELb1ELb1EEEEEEEEEvNT_6ParamsE --------------------------
	.section	.text._ZN7cutlass13device_kernelIN5flash11enable_sm90INS1_16FlashAttnFwdSm90INS1_25CollectiveMainloopFwdSm90ILi2EN4cute5tupleIJNS5_1CILi1EEES8_S8_EEENS6_IJNS7_ILi128EEESA_NS7_ILi256EEEEEELi256ENS_12float_e4m3_tEfNS_4arch4Sm90ELb1ELb0ELb1ELb1ELb0ELb0ELb0ELb1ELb1ELb1ELb1ELb0EEENS1_21CollectiveEpilogueFwdINS6_IJSA_SB_SA_EEES9_NS_10bfloat16_tESF_Li256ELb1ELb1ELb1ELb1EEENS1_36VarlenDynamicPersistentTileSchedulerILi128ELi128ELi256ELi128ELb1ELb1ELb1ELb1ELb1ELb1EEEEEEEEEvNT_6ParamsE,"ax",@progbits
	.align	128
.text._ZN7cutlass13device_kernelIN5flash11enable_sm90INS1_16FlashAttnFwdSm90INS1_25CollectiveMainloopFwdSm90ILi2EN4cute5tupleIJNS5_1CILi1EEES8_S8_EEENS6_IJNS7_ILi128EEESA_NS7_ILi256EEEEEELi256ENS_12float_e4m3_tEfNS_4arch4Sm90ELb1ELb0ELb1ELb1ELb0ELb0ELb0ELb1ELb1ELb1ELb1ELb0EEENS1_21CollectiveEpilogueFwdINS6_IJSA_SB_SA_EEES9_NS_10bfloat16_tESF_Li256ELb1ELb1ELb1ELb1EEENS1_36VarlenDynamicPersistentTileSchedulerILi128ELi128ELi256ELi128ELb1ELb1ELb1ELb1ELb1ELb1EEEEEEEEEvNT_6ParamsE:
        .type           _ZN7cutlass13device_kernelIN5flash11enable_sm90INS1_16FlashAttnFwdSm90INS1_25CollectiveMainloopFwdSm90ILi2EN4cute5tupleIJNS5_1CILi1EEES8_S8_EEENS6_IJNS7_ILi128EEESA_NS7_ILi256EEEEEELi256ENS_12float_e4m3_tEfNS_4arch4Sm90ELb1ELb0ELb1ELb1ELb0ELb0ELb0ELb1ELb1ELb1ELb1ELb0EEENS1_21CollectiveEpilogueFwdINS6_IJSA_SB_SA_EEES9_NS_10bfloat16_tESF_Li256ELb1ELb1ELb1ELb1EEENS1_36VarlenDynamicPersistentTileSchedulerILi128ELi128ELi256ELi128ELb1ELb1ELb1ELb1ELb1ELb1EEEEEEEEEvNT_6ParamsE,@function
        .size           _ZN7cutlass13device_kernelIN5flash11enable_sm90INS1_16FlashAttnFwdSm90INS1_25CollectiveMainloopFwdSm90ILi2EN4cute5tupleIJNS5_1CILi1EEES8_S8_EEENS6_IJNS7_ILi128EEESA_NS7_ILi256EEEEEELi256ENS_12float_e4m3_tEfNS_4arch4Sm90ELb1ELb0ELb1ELb1ELb0ELb0ELb0ELb1ELb1ELb1ELb1ELb0EEENS1_21CollectiveEpilogueFwdINS6_IJSA_SB_SA_EEES9_NS_10bfloat16_tESF_Li256ELb1ELb1ELb1ELb1EEENS1_36VarlenDynamicPersistentTileSchedulerILi128ELi128ELi256ELi128ELb1ELb1ELb1ELb1ELb1ELb1EEEEEEEEEvNT_6ParamsE,(.L_x_13345 - _ZN7cutlass13device_kernelIN5flash11enable_sm90INS1_16FlashAttnFwdSm90INS1_25CollectiveMainloopFwdSm90ILi2EN4cute5tupleIJNS5_1CILi1EEES8_S8_EEENS6_IJNS7_ILi128EEESA_NS7_ILi256EEEEEELi256ENS_12float_e4m3_tEfNS_4arch4Sm90ELb1ELb0ELb1ELb1ELb0ELb0ELb0ELb1ELb1ELb1ELb1ELb0EEENS1_21CollectiveEpilogueFwdINS6_IJSA_SB_SA_EEES9_NS_10bfloat16_tESF_Li256ELb1ELb1ELb1ELb1EEENS1_36VarlenDynamicPersistentTileSchedulerILi128ELi128ELi256ELi128ELb1ELb1ELb1ELb1ELb1ELb1EEEEEEEEEvNT_6ParamsE)
        .other          _ZN7cutlass13device_kernelIN5flash11enable_sm90INS1_16FlashAttnFwdSm90INS1_25CollectiveMainloopFwdSm90ILi2EN4cute5tupleIJNS5_1CILi1EEES8_S8_EEENS6_IJNS7_ILi128EEESA_NS7_ILi256EEEEEELi256ENS_12float_e4m3_tEfNS_4arch4Sm90ELb1ELb0ELb1ELb1ELb0ELb0ELb0ELb1ELb1ELb1ELb1ELb0EEENS1_21CollectiveEpilogueFwdINS6_IJSA_SB_SA_EEES9_NS_10bfloat16_tESF_Li256ELb1ELb1ELb1ELb1EEENS1_36VarlenDynamicPersistentTileSchedulerILi128ELi128ELi256ELi128ELb1ELb1ELb1ELb1ELb1ELb1EEEEEEEEEvNT_6ParamsE,@"STO_CUDA_ENTRY STV_DEFAULT"
_ZN7cutlass13device_kernelIN5flash11enable_sm90INS1_16FlashAttnFwdSm90INS1_25CollectiveMainloopFwdSm90ILi2EN4cute5tupleIJNS5_1CILi1EEES8_S8_EEENS6_IJNS7_ILi128EEESA_NS7_ILi256EEEEEELi256ENS_12float_e4m3_tEfNS_4arch4Sm90ELb1ELb0ELb1ELb1ELb0ELb0ELb0ELb1ELb1ELb1ELb1ELb0EEENS1_21CollectiveEpilogueFwdINS6_IJSA_SB_SA_EEES9_NS_10bfloat16_tESF_Li256ELb1ELb1ELb1ELb1EEENS1_36VarlenDynamicPersistentTileSchedulerILi128ELi128ELi256ELi128ELb1ELb1ELb1ELb1ELb1ELb1EEEEEEEEEvNT_6ParamsE:
        /* <DEDUP_REMOVED lines=18> */
.L_x_2255:
[----:B------:R-:W-:Y:S05]  /*0120*/  BSYNC B0 ;  /* 0x0000000000007941 */ /* 0x000fea0003800000 */
.L_x_2254:
        /* <DEDUP_REMOVED lines=41> */
.L_x_2256:
        /* <DEDUP_REMOVED lines=22> */
.L_x_2257:
        /* <DEDUP_REMOVED lines=18> */
.L_x_2258:
        /* <DEDUP_REMOVED lines=22> */
.L_x_2259:
        /* <DEDUP_REMOVED lines=22> */
.L_x_2260:
[----:B------:R-:W-:Y:S01]  /*0900*/  PLOP3.LUT P0, PT, PT, PT, UP0, 0x80, 0x0 ;  /* 0x000000000000781c */ /* 0x000fe20003f0f008 */
[----:B------:R-:W-:Y:S01]  /*0910*/  UMOV UR38, 0x1 ;  /* 0x0000000100267882 */ /* 0x000fe20000000000 */
[----:B------:R-:W-:Y:S01]  /*0920*/  NOP ;  /* 0x0000000000007918 */ /* 0x000fe20000000000 */
[----:B------:R-:W-:Y:S01]  /*0930*/  USEL UR38, UR38, 0x2, !UP0 ;  /* 0x0000000226267887 */ /* 0x000fe2000c000000 */
[----:B------:R-:W-:Y:S01]  /*0940*/  ULDC.64 UR52, c[0x0][0x208] ;  /* 0x0000820000347ab9 */ /* 0x000fe20000000a00 */
[----:B012-4-:R-:W-:Y:S08]  /*0950*/  BAR.SYNC.DEFER_BLOCKING 0x0 ;  /* 0x0000000000007b1d */ /* 0x017ff00000010000 */
[----:B------:R-:W-:Y:S05]  /*0960*/  @!P0 BRA `(.L_x_2261) ;  /* 0x0000011c00808947 */ /* 0x000fea0003800000 */
.L_x_2262:
        /* <DEDUP_REMOVED lines=125> */
.L_x_2323:
[----:B------:R-:W-:Y:S01]  /*1140*/  ULDC.64 UR8, c[0x0][0xc88] ;  /* 0x0003220000087ab9 */ /* 0x000fe20000000a00 */
[----:B------:R-:W-:Y:S01]  /*1150*/  ULDC.64 UR10, c[0x0][0xa18] ;  /* 0x00028600000a7ab9 */ /* 0x000fe20000000a00 */
[----:B------:R-:W-:Y:S02]  /*1160*/  UIMAD.WIDE UR8, UR7, 0x4, UR8 ;  /* 0x00000004070878a5 */ /* 0x000fe4000f8e0208 */
[----:B------:R-:W-:Y:S02]  /*1170*/  UISETP.NE.U32.AND UP1, UPT, UR10, URZ, UPT ;  /* 0x0000003f0a00728c */ /* 0x000fe4000bf25070 */
[----:B------:R-:W-:Y:S02]  /*1180*/  ULOP3.LUT UR4, UR6, 0xff000000, URZ, 0xc0, !UPT ;  /* 0xff00000006047892 */ /* 0x000fe4000f8ec03f */
[----:B0-234-:R-:W-:Y:S01]  /*1190*/  IMAD.U32 R2, RZ, RZ, UR8 ;  /* 0x00000008ff027e24 */ /* 0x01dfe2000f8e00ff */
[----:B------:R-:W-:Y:S01]  /*11a0*/  ULDC UR7, c[0x0][0x424] ;  /* 0x0001090000077ab9 */ /* 0x000fe20000000800 */
[----:B-1----:R-:W-:Y:S01]  /*11b0*/  IMAD.U32 R3, RZ, RZ, UR9 ;  /* 0x00000009ff037e24 */ /* 0x002fe2000f8e00ff */
[----:B------:R-:W-:-:S04]  /*11c0*/  ULDC.64 UR8, c[0x0][0xa28] ;  /* 0x00028a0000087ab9 */ /* 0x000fc80000000a00 */
[----:B------:R-:W2:Y:S01]  /*11d0*/  LDG.E R2, desc[UR52][R2.64] ;  /* 0x0000003402027981 */ /* 0x000ea2000c1e1900 */
        /* <DEDUP_REMOVED lines=16> */
[----:B------:R-:W2:Y:S01]  /*12e0*/  @P0 LDG.E R2, desc[UR52][R2.64] ;  /* 0x0000003402020981 */ /* 0x000ea2000c1e1900 */
[----:B------:R-:W-:Y:S01]  /*12f0*/  UISETP.NE.U32.AND UP0, UPT, UR8, URZ, UPT ;  /* 0x0000003f0800728c */ /* 0x000fe2000bf05070 */
[----:B------:R-:W-:Y:S02]  /*1300*/  ULDC.64 UR10, c[0x0][0xa20] ;  /* 0x00028800000a7ab9 */ /* 0x000fe40000000a00 */
[----:B------:R-:W3:Y:S01]  /*1310*/  @P2 LDG.E R4, desc[UR52][R4.64] ;  /* 0x0000003404042981 */ /* 0x000ee2000c1e1900 */
[----:B------:R-:W-:Y:S01]  /*1320*/  UISETP.NE.AND.EX UP0, UPT, UR9, URZ, UPT, UP0 ;  /* 0x0000003f0900728c */ /* 0x000fe2000bf05300 */
[----:B------:R-:W-:Y:S01]  /*1330*/  ISETP.NE.U32.AND P1, PT, RZ, UR10, PT ;  /* 0x0000000aff007c0c */ /* 0x000fe2000bf25070 */
[----:B------:R-:W-:Y:S02]  /*1340*/  ULOP3.LUT UR46, UR6, 0xff0000, URZ, 0xc0, !UPT ;  /* 0x00ff0000062e7892 */ /* 0x000fe4000f8ec03f */
[----:B------:R-:W-:Y:S01]  /*1350*/  USHF.R.U32.HI UR4, URZ, 0x8, UR4 ;  /* 0x000000083f047899 */ /* 0x000fe20008011604 */
[----:B------:R-:W-:Y:S01]  /*1360*/  ISETP.NE.AND.EX P1, PT, RZ, UR11, PT, P1 ;  /* 0x0000000bff007c0c */ /* 0x000fe2000bf25310 */
[----:B------:R-:W-:Y:S01]  /*1370*/  USEL UR7, UR7, 0x1, UP0 ;  /* 0x0000000107077887 */ /* 0x000fe20008000000 */
[----:B------:R-:W-:Y:S01]  /*1380*/  ULDC UR8, c[0x0][0x2f0] ;  /* 0x0000bc0000087ab9 */ /* 0x000fe20000000800 */
[----:B------:R-:W-:Y:S01]  /*1390*/  UMOV UR51, URZ ;  /* 0x0000003f00337c82 */ /* 0x000fe20008000000 */
        /* <DEDUP_REMOVED lines=20> */
.L_x_2263:
[----:B------:R-:W-:Y:S05]  /*14e0*/  @!P1 BRA `(.L_x_2264) ;  /* 0x00000000001c9947 */ /* 0x000fea0003800000 */
[----:B------:R-:W-:-:S04]  /*14f0*/  ULEA UR4, UP0, UR43, UR10, 0x2 ;  /* 0x0000000a2b047291 */ /* 0x000fc8000f80103f */
[----:B------:R-:W-:Y:S02]  /*1500*/  ULEA.HI.X UR6, UR43, UR11, UR42, 0x2, UP0 ;  /* 0x0000000b2b067291 */ /* 0x000fe400080f142a */
[----:B------:R-:W-:-:S04]  /*1510*/  IMAD.U32 R2, RZ, RZ, UR4 ;  /* 0x00000004ff027e24 */ /* 0x000fc8000f8e00ff */
[----:B------:R-:W-:-:S05]  /*1520*/  IMAD.U32 R3, RZ, RZ, UR6 ;  /* 0x00000006ff037e24 */ /* 0x000fca000f8e00ff */
[----:B------:R-:W2:Y:S02]  /*1530*/  LDG.E R2, desc[UR52][R2.64] ;  /* 0x0000003402027981 */ /* 0x000ea4000c1e1900 */
[----:B--2---:R-:W-:Y:S01]  /*1540*/  R2UR UR4, R2 ;  /* 0x00000000020472ca */ /* 0x004fe200000e0000 */
[----:B------:R-:W-:-:S14]  /*1550*/  BRA `(.L_x_2265) ;  /* 0x0000000000347947 */ /* 0x000fdc0003800000 */
.L_x_2264:
        /* <DEDUP_REMOVED lines=13> */
.L_x_2265:
[----:B------:R-:W-:Y:S01]  /*1630*/  ULDC UR6, c[0x0][0x448] ;  /* 0x0001120000067ab9 */ /* 0x000fe20000000800 */
[----:B------:R-:W-:Y:S02]  /*1640*/  USHF.L.U32 UR36, UR5, 0x7, URZ ;  /* 0x0000000705247899 */ /* 0x000fe4000800063f */
[----:B------:R-:W-:Y:S02]  /*1650*/  UISETP.NE.AND UP0, UPT, UR6, 0x1, UPT ;  /* 0x000000010600788c */ /* 0x000fe4000bf05270 */
[----:B------:R-:W-:Y:S02]  /*1660*/  UIADD3 UR6, UR36, 0x7f, URZ ;  /* 0x0000007f24067890 */ /* 0x000fe4000fffe03f */
[----:B------:R-:W-:Y:S02]  /*1670*/  UIADD3 UR51, -UR51, UR4, URZ ;  /* 0x0000000433337290 */ /* 0x000fe4000fffe13f */
[----:B------:R-:W-:Y:S02]  /*1680*/  ULOP3.LUT UR37, UR46, 0xff, URZ, 0xc0, !UPT ;  /* 0x000000ff2e257892 */ /* 0x000fe4000f8ec03f */
[----:B------:R-:W-:-:S02]  /*1690*/  UIADD3 UR7, UR51, 0x80, -UR54 ;  /* 0x0000008033077890 */ /* 0x000fc4000fffe836 */
[----:B------:R-:W-:Y:S01]  /*16a0*/  USHF.R.U32.HI UR46, URZ, 0x10, UR46 ;  /* 0x000000103f2e7899 */ /* 0x000fe2000801162e */
[----:B------:R-:W-:Y:S01]  /*16b0*/  @UP0 ULDC UR4, c[0x0][0x44c] ;  /* 0x0001130000040ab9 */ /* 0x000fe20000000800 */
[----:B------:R-:W-:Y:S01]  /*16c0*/  @UP0 ULDC UR8, c[0x0][0x450] ;  /* 0x0001140000080ab9 */ /* 0x000fe20000000800 */
[----:B------:R-:W-:Y:S02]  /*16d0*/  UIMAD.WIDE.U32 UR4, UR6, UR4, URZ ;  /* 0x00000004060472a5 */ /* 0x000fe4000f8e003f */
[----:B------:R-:W-:Y:S02]  /*16e0*/  UIADD3 UR4, UR51, 0x7f, URZ ;  /* 0x0000007f33047890 */ /* 0x000fe4000fffe03f */
[----:B------:R-:W-:Y:S02]  /*16f0*/  @UP0 USHF.R.U32.HI UR6, URZ, UR8, UR5 ;  /* 0x000000083f060299 */ /* 0x000fe40008011605 */
[----:B------:R-:W-:Y:S02]  /*1700*/  USHF.R.S32.HI UR5, URZ, 0x1f, UR4 ;  /* 0x0000001f3f057899 */ /* 0x000fe40008011404 */
[----:B------:R-:W-:-:S02]  /*1710*/  UIADD3 UR6, UR7, UR6, URZ ;  /* 0x0000000607067290 */ /* 0x000fc4000fffe03f */
[----:B------:R-:W-:Y:S02]  /*1720*/  ULEA.HI UR5, UR5, UR4, URZ, 0x7 ;  /* 0x0000000405057291 */ /* 0x000fe4000f8f383f */
[----:B------:R-:W-:Y:S02]  /*1730*/  USHF.R.S32.HI UR7, URZ, 0x1f, UR6 ;  /* 0x0000001f3f077899 */ /* 0x000fe40008011406 */
[----:B------:R-:W-:Y:S02]  /*1740*/  USHF.R.S32.HI UR5, URZ, 0x7, UR5 ;  /* 0x000000073f057899 */ /* 0x000fe40008011405 */
[----:B------:R-:W-:Y:S01]  /*1750*/  ULEA.HI UR7, UR7, UR6, URZ, 0x7 ;  /* 0x0000000607077291 */ /* 0x000fe2000f8f383f */
[----:B------:R-:W-:-:S03]  /*1760*/  UMOV UR4, URZ ;  /* 0x0000003f00047c82 */ /* 0x000fc60008000000 */
[----:B------:R-:W-:-:S04]  /*1770*/  USHF.R.S32.HI UR7, URZ, 0x7, UR7 ;  /* 0x000000073f077899 */ /* 0x000fc80008011407 */
[----:B------:R-:W-:-:S04]  /*1780*/  UISETP.LT.AND UP0, UPT, UR5, UR7, UPT ;  /* 0x000000070500728c */ /* 0x000fc8000bf01270 */
[----:B------:R-:W-:-:S04]  /*1790*/  USEL UR9, UR5, UR7, UP0 ;  /* 0x0000000705097287 */ /* 0x000fc80008000000 */
[----:B------:R-:W-:-:S06]  /*17a0*/  UISETP.GE.AND UP0, UPT, UR9, 0x1, UPT ;  /* 0x000000010900788c */ /* 0x000fcc000bf06270 */
[----:B------:R-:W-:-:S13]  /*17b0*/  PLOP3.LUT P0, PT, PT, PT, UP0, 0x80, 0x0 ;  /* 0x000000000000781c */ /* 0x000fda0003f0f008 */
[----:B------:R-:W-:Y:S05]  /*17c0*/  @!P0 BRA `(.L_x_2266) ;  /* 0x0000000000908947 */ /* 0x000fea0003800000 */
        /* <DEDUP_REMOVED lines=36> */
.L_x_2266:
[----:B------:R-:W-:Y:S01]  /*1a10*/  UIMAD UR39, UR37, UR4, URZ ;  /* 0x00000004252772a4 */ /* 0x000fe2000f8e023f */
[----:B------:R-:W-:Y:S01]  /*1a20*/  IMAD.U32 R0, RZ, RZ, UR9 ;  /* 0x00000009ff007e24 */ /* 0x000fe2000f8e00ff */
[----:B------:R-:W-:Y:S01]  /*1a30*/  PLOP3.LUT P0, PT, PT, PT, PT, 0x80, 0x0 ;  /* 0x000000000000781c */ /* 0x000fe20003f0f070 */
[----:B------:R-:W-:Y:S01]  /*1a40*/  IMAD.U32 R3, RZ, RZ, UR4 ;  /* 0x00000004ff037e24 */ /* 0x000fe2000f8e00ff */
[----:B------:R-:W-:Y:S02]  /*1a50*/  CS2R R28, SRZ ;  /* 0x00000000001c7805 */ /* 0x000fe4000001ff00 */
[----:B------:R-:W-:Y:S02]  /*1a60*/  CS2R R24, SRZ ;  /* 0x0000000000187805 */ /* 0x000fe4000001ff00 */
[----:B------:R-:W-:Y:S02]  /*1a70*/  CS2R R30, SRZ ;  /* 0x00000000001e7805 */ /* 0x000fe4000001ff00 */
[----:B------:R-:W-:-:S02]  /*1a80*/  CS2R R26, SRZ ;  /* 0x00000000001a7805 */ /* 0x000fc4000001ff00 */
[----:B------:R-:W-:Y:S02]  /*1a90*/  VIADDMNMX R0, R3, UR39, R0, PT ;  /* 0x0000002703007c46 */ /* 0x000fe4000b800100 */
[----:B------:R-:W-:Y:S02]  /*1aa0*/  CS2R R2, SRZ ;  /* 0x0000000000027805 */ /* 0x000fe4000001ff00 */
[----:B------:R-:W-:Y:S02]  /*1ab0*/  CS2R R36, SRZ ;  /* 0x0000000000247805 */ /* 0x000fe4000001ff00 */
[----:B------:R-:W-:Y:S02]  /*1ac0*/  CS2R R32, SRZ ;  /* 0x0000000000207805 */ /* 0x000fe4000001ff00 */
        /* <DEDUP_REMOVED lines=13> */
[----:B------:R-:W-:Y:S01]  /*1ba0*/  UISETP.GT.AND UP0, UPT, UR56, UR39, UPT ;  /* 0x000000273800728c */ /* 0x000fe2000bf04270 */
[----:B------:R-:W-:Y:S02]  /*1bb0*/  CS2R R56, SRZ ;  /* 0x0000000000387805 */ /* 0x000fe4000001ff00 */
[----:B------:R-:W-:-:S02]  /*1bc0*/  CS2R R62, SRZ ;  /* 0x00000000003e7805 */ /* 0x000fc4000001ff00 */
[----:B------:R-:W-:Y:S02]  /*1bd0*/  CS2R R58, SRZ ;  /* 0x00000000003a7805 */ /* 0x000fe4000001ff00 */
[----:B------:R-:W-:Y:S02]  /*1be0*/  CS2R R68, SRZ ;  /* 0x0000000000447805 */ /* 0x000fe4000001ff00 */
[----:B------:R-:W-:Y:S02]  /*1bf0*/  CS2R R64, SRZ ;  /* 0x0000000000407805 */ /* 0x000fe4000001ff00 */
[----:B------:R-:W-:Y:S02]  /*1c00*/  PLOP3.LUT P1, PT, PT, PT, UP0, 0x80, 0x0 ;  /* 0x000000000000781c */ /* 0x000fe40003f2f008 */
        /* <DEDUP_REMOVED lines=79> */
.L_x_2268:
        /* <DEDUP_REMOVED lines=24> */
[----:B------:R-:W-:-:S03]  /*2280*/  @P1 IMAD R3, R13, UR44, R7 ;  /* 0x0000002c0d031c24 */ /* 0x000fc6000f8e0207 */
[----:B------:R-:W-:Y:S02]  /*2290*/  @P0 LEA.HI.X R5, R2, UR5, R5, 0x2, P2 ;  /* 0x0000000502050c11 */ /* 0x000fe400090f1405 */
[----:B------:R-:W-:Y:S01]  /*22a0*/  @P1 LEA.HI.X R9, R6, UR7, R3, 0x2, P3 ;  /* 0x0000000706091c11 */ /* 0x000fe200098f1403 */
[----:B------:R-:W-:-:S04]  /*22b0*/  IMAD.MOV.U32 R3, RZ, RZ, 0x3f800000 ;  /* 0x3f800000ff037424 */ /* 0x000fc800078e00ff */
[----:B------:R-:W2:Y:S04]  /*22c0*/  @P1 LDG.E R0, desc[UR52][R8.64] ;  /* 0x0000003408001981 */ /* 0x000ea8000c1e1900 */
[----:B------:R-:W2:Y:S01]  /*22d0*/  @P0 LDG.E R3, desc[UR52][R4.64] ;  /* 0x0000003404030981 */ /* 0x000ea2000c1e1900 */
[----:B------:R-:W-:-:S04]  /*22e0*/  ULEA.HI UR4, UR48, UR48, URZ, 0x1 ;  /* 0x0000003030047291 */ /* 0x000fc8000f8f083f */
[----:B------:R-:W-:-:S04]  /*22f0*/  ULOP3.LUT UR4, UR4, 0xfffffffe, URZ, 0xc0, !UPT ;  /* 0xfffffffe04047892 */ /* 0x000fc8000f8ec03f */
[----:B------:R-:W-:-:S06]  /*2300*/  UIADD3 UR4, UR48, -UR4, URZ ;  /* 0x8000000430047290 */ /* 0x000fcc000fffe03f */
[----:B------:R-:W-:Y:S01]  /*2310*/  IMAD.U32 R2, RZ, RZ, UR4 ;  /* 0x00000004ff027e24 */ /* 0x000fe2000f8e00ff */
[----:B------:R-:W-:-:S04]  /*2320*/  ULDC UR4, c[0x0][0x9d8] ;  /* 0x0002760000047ab9 */ /* 0x000fc80000000800 */
[----:B------:R-:W-:-:S04]  /*2330*/  SHF.L.U32 R2, R2, 0x1f, RZ ;  /* 0x0000001f02027819 */ /* 0x000fc800000006ff */
[----:B------:R-:W0:Y:S01]  /*2340*/  SYNCS.PHASECHK.TRANS64.TRYWAIT P0, [UR41+0x38800], R2 ;  /* 0x03880002ff0075a7 */ /* 0x000e220008000169 */
[----:B------:R-:W-:-:S05]  /*2350*/  IMAD.U32 R6, RZ, RZ, UR49 ;  /* 0x00000031ff067e24 */ /* 0x000fca000f8e00ff */
[----:B------:R-:W-:Y:S01]  /*2360*/  ISETP.NE.AND P1, PT, R6, 0x3, PT ;  /* 0x000000030600780c */ /* 0x000fe20003f25270 */
[----:B--2---:R-:W-:-:S04]  /*2370*/  FMUL.FTZ R0, R3, R0 ;  /* 0x0000000003007220 */ /* 0x004fc80000410000 */
[----:B------:R-:W-:Y:S01]  /*2380*/  FMUL.FTZ R0, R0, UR4 ;  /* 0x0000000400007c20 */ /* 0x000fe20008410000 */
[----:B0-----:R-:W-:Y:S07]  /*2390*/  @!P0 BRA `(.L_x_2269) ;  /* 0x0000017400188947 */ /* 0x001fee0003800000 */
.L_x_2422:
[----:B------:R-:W-:Y:S05]  /*23a0*/  @!P1 BRA `(.L_x_2270) ;  /* 0x0000000000049947 */ /* 0x000fea0003800000 */
[----:B------:R-:W-:Y:S01]  /*23b0*/  BPT.TRAP 0x1 ;  /* 0x000000040000795c */ /* 0x000fe20000300000 */
.L_x_2270:
[----:B0-----:R-:W-:Y:S02]  /*23c0*/  IMAD.U32 R2, RZ, RZ, UR55 ;  /* 0x00000037ff027e24 */ /* 0x001fe4000f8e00ff */
[----:B------:R-:W-:-:S03]  /*23d0*/  IMAD.U32 R3, RZ, RZ, UR47 ;  /* 0x0000002fff037e24 */ /* 0x000fc6000f8e00ff */
[----:B------:R-:W-:Y:S02]  /*23e0*/  LEA R2, R2, UR41, 0x3 ;  /* 0x0000002902027c11 */ /* 0x000fe4000f8e18ff */
[----:B------:R-:W-:-:S04]  /*23f0*/  SHF.L.U32 R3, R3, 0x1f, RZ ;  /* 0x0000001f03037819 */ /* 0x000fc800000006ff */
[----:B------:R0:W1:Y:S01]  /*2400*/  SYNCS.PHASECHK.TRANS64.TRYWAIT P2, [R2+URZ+0x38830], R3 ;  /* 0x03883003020075a7 */ /* 0x000062000804017f */
[----:B------:R-:W-:Y:S05]  /*2410*/  @!P1 BRA `(.L_x_2271) ;  /* 0x0000000000049947 */ /* 0x000fea0003800000 */
[----:B------:R-:W-:Y:S01]  /*2420*/  BPT.TRAP 0x1 ;  /* 0x000000040000795c */ /* 0x000fe20000300000 */
.L_x_2271:
[----:B------:R-:W2:Y:S02]  /*2430*/  S2R R4, SR_TID.X ;  /* 0x0000000000047919 */ /* 0x000ea40000002100 */
[----:B--2---:R-:W-:Y:S01]  /*2440*/  LOP3.LUT P0, RZ, R4, 0x7f, RZ, 0xc0, !PT ;  /* 0x0000007f04ff7812 */ /* 0x004fe2000780c0ff */
[----:B-1----:R-:W-:-:S12]  /*2450*/  @P2 BRA `(.L_x_2272) ;  /* 0x0000000000082947 */ /* 0x002fd80003800000 */
[----:B------:R-:W1:Y:S02]  /*2460*/  SYNCS.PHASECHK.TRANS64.TRYWAIT P2, [R2+URZ+0x38830], R3 ;  /* 0x03883003020075a7 */ /* 0x000e64000804017f */
[----:B-1----:R-:W-:Y:S05]  /*2470*/  @!P2 BRA `(.L_x_2273) ;  /* 0x0000017000f8a947 */ /* 0x002fea0003800000 */
.L_x_2272:
[----:B------:R-:W-:Y:S05]  /*2480*/  WARPSYNC.ALL ;  /* 0x0000000000007948 */ /* 0x000fea0003800000 */
[----:B------:R-:W-:Y:S01]  /*2490*/  UIADD3 UR4, UR41, 0x28400, URZ ;  /* 0x0002840029047890 */ /* 0x000fe2000fffe03f */
[----:B------:R-:W-:Y:S01]  /*24a0*/  WARPGROUP.ARRIVE ;  /* 0x00000000000079c5 */ /* 0x000fe20000000000 */
[----:B------:R-:W-:Y:S01]  /*24b0*/  ULOP3.LUT UR32, UR57, 0x10000, URZ, 0xfc, !UPT ;  /* 0x0001000039207892 */ /* 0x000fe2000f8efc3f */
[----:B01----:R-:W-:Y:S01]  /*24c0*/  @!P0 VIADD R2, R2, 0x38840 ;  /* 0x0003884002028836 */ /* 0x003fe20000000000 */
[----:B------:R-:W-:Y:S01]  /*24d0*/  USHF.R.U32.HI UR4, URZ, 0x4, UR4 ;  /* 0x000000043f047899 */ /* 0x000fe20008011604 */
[----:B------:R-:W-:Y:S01]  /*24e0*/  CS2R R94, SRZ ;  /* 0x00000000005e7805 */ /* 0x000fe2000001ff00 */
[----:B------:R-:W-:Y:S01]  /*24f0*/  UMOV UR33, 0x40000040 ;  /* 0x4000004000217882 */ /* 0x000fe20000000000 */
[----:B------:R-:W-:Y:S01]  /*2500*/  UMOV UR35, 0x40000040 ;  /* 0x4000004000237882 */ /* 0x000fe20000000000 */
[----:B------:R-:W-:Y:S01]  /*2510*/  ULOP3.LUT UR4, UR4, 0x3fff, URZ, 0xc0, !UPT ;  /* 0x00003fff04047892 */ /* 0x000fe2000f8ec03f */
[----:B------:R-:W-:Y:S01]  /*2520*/  @!P0 PRMT R2, RZ, 0x654, R2 ;  /* 0x00000654ff028816 */ /* 0x000fe20000000002 */
[----:B------:R-:W-:Y:S01]  /*2530*/  UMOV UR5, 0x40000040 ;  /* 0x4000004000057882 */ /* 0x000fe20000000000 */
[----:B------:R-:W-:Y:S01]  /*2540*/  UMOV UR7, 0x40000040 ;  /* 0x4000004000077882 */ /* 0x000fe20000000000 */
[----:B------:R-:W-:Y:S01]  /*2550*/  ULOP3.LUT UR50, UR4, 0x10000, URZ, 0xfc, !UPT ;  /* 0x0001000004327892 */ /* 0x000fe2000f8efc3f */
[----:B------:R-:W-:Y:S01]  /*2560*/  CS2R R96, SRZ ;  /* 0x0000000000607805 */ /* 0x000fe2000001ff00 */
[----:B------:R-:W-:Y:S01]  /*2570*/  UIADD3 UR4, UR32, 0x2, URZ ;  /* 0x0000000220047890 */ /* 0x000fe2000fffe03f */
[----:B------:R-:W-:Y:S01]  /*2580*/  CS2R R98, SRZ ;  /* 0x0000000000627805 */ /* 0x000fe2000001ff00 */
[----:B------:R-:W-:Y:S01]  /*2590*/  ULEA UR34, UR55, UR50, 0xb ;  /* 0x0000003237227291 */ /* 0x000fe2000f8e583f */
[----:B------:R-:W-:Y:S01]  /*25a0*/  CS2R R100, SRZ ;  /* 0x0000000000647805 */ /* 0x000fe2000001ff00 */
[----:B------:R-:W-:Y:S01]  /*25b0*/  UIADD3 UR8, UR32, 0x4, URZ ;  /* 0x0000000420087890 */ /* 0x000fe2000fffe03f */
[----:B------:R-:W-:Y:S01]  /*25c0*/  CS2R R102, SRZ ;  /* 0x0000000000667805 */ /* 0x000fe2000001ff00 */
[----:B------:R-:W-:Y:S01]  /*25d0*/  UIADD3 UR6, UR34, 0x2, URZ ;  /* 0x0000000222067890 */ /* 0x000fe2000fffe03f */
[----:B------:R-:W-:Y:S01]  /*25e0*/  CS2R R104, SRZ ;  /* 0x0000000000687805 */ /* 0x000fe2000001ff00 */
[----:B------:R-:W-:Y:S01]  /*25f0*/  UIADD3 UR10, UR34, 0x4, URZ ;  /* 0x00000004220a7890 */ /* 0x000fe2000fffe03f */
[----:B------:R-:W-:Y:S01]  /*2600*/  CS2R R106, SRZ ;  /* 0x00000000006a7805 */ /* 0x000fe2000001ff00 */
[----:B------:R-:W-:Y:S01]  /*2610*/  UMOV UR9, 0x40000040 ;  /* 0x4000004000097882 */ /* 0x000fe20000000000 */
[----:B------:R-:W-:Y:S01]  /*2620*/  QGMMA.64x128x32.F32.E4M3.E4M3 R24, gdesc[UR32], RZ, !UPT, gsb0 ;  /* 0x01e00000201879f3 */ /* 0x000fe2000c0008ff */
[----:B------:R-:W-:Y:S01]  /*2630*/  UMOV UR11, 0x40000040 ;  /* 0x40000040000b7882 */ /* 0x000fe20000000000 */
[----:B------:R-:W-:Y:S01]  /*2640*/  UIADD3 UR12, UR32, 0x6, URZ ;  /* 0x00000006200c7890 */ /* 0x000fe2000fffe03f */
[----:B------:R-:W-:Y:S01]  /*2650*/  CS2R R108, SRZ ;  /* 0x00000000006c7805 */ /* 0x000fe2000001ff00 */
[----:B------:R-:W-:Y:S01]  /*2660*/  UIADD3 UR14, UR34, 0x6, URZ ;  /* 0x00000006220e7890 */ /* 0x000fe2000fffe03f */
[----:B------:R-:W-:Y:S01]  /*2670*/  CS2R R110, SRZ ;  /* 0x00000000006e7805 */ /* 0x000fe2000001ff00 */
[----:B------:R-:W-:Y:S01]  /*2680*/  UMOV UR13, 0x40000040 ;  /* 0x40000040000d7882 */ /* 0x000fe20000000000 */
        /* <DEDUP_REMOVED lines=25> */
[----:B------:R-:W-:Y:S01]  /*2820*/  UIADD3 UR57, UR56, -0x2, URZ ;  /* 0xfffffffe38397890 */ /* 0x000fe2000fffe03f */
        /* <DEDUP_REMOVED lines=12> */
[----:B------:R-:W-:Y:S02]  /*28f0*/  WARPGROUP.DEPBAR.LE gsb0, 0x0 ;  /* 0x00008000000079c5 */ /* 0x000fe40000010000 */
[----:B------:R-:W-:-:S06]  /*2900*/  WARPGROUP.ARRIVE ;  /* 0x00000000000079c5 */ /* 0x000fcc0000000000 */
[----:B------:R-:W-:Y:S01]  /*2910*/  QGMMA.64x128x32.F32.E4M3.E4M3 R24, gdesc[UR4], R24, gsb0 ;  /* 0x01e00000041879f3 */ /* 0x000fe20008000818 */
[----:B------:R-:W-:Y:S02]  /*2920*/  ULDC UR6, c[0x0][0x448] ;  /* 0x0001120000067ab9 */ /* 0x000fe40000000800 */
[----:B------:R-:W-:-:S06]  /*2930*/  UISETP.NE.AND UP0, UPT, UR6, 0x1, UPT ;  /* 0x000000010600788c */ /* 0x000fcc000bf05270 */
[----:B------:R-:W-:-:S05]  /*2940*/  PLOP3.LUT P2, PT, PT, PT, UP0, 0x80, 0x0 ;  /* 0x000000000000781c */ /* 0x000fca0003f4f008 */
[----:B------:R-:W-:Y:S01]  /*2950*/  @UP0 ULDC UR6, c[0x0][0x44c] ;  /* 0x0001130000060ab9 */ /* 0x000fe20000000800 */
[----:B------:R-:W-:Y:S02]  /*2960*/  WARPGROUP.DEPBAR.LE gsb0, 0x0 ;  /* 0x00008000000079c5 */ /* 0x000fe40000010000 */
[----:B------:R-:W-:-:S06]  /*2970*/  WARPGROUP.ARRIVE ;  /* 0x00000000000079c5 */ /* 0x000fcc0000000000 */
[----:B------:R-:W-:Y:S01]  /*2980*/  QGMMA.64x128x32.F32.E4M3.E4M3 R24, gdesc[UR8], R24, gsb0 ;  /* 0x01e00000081879f3 */ /* 0x000fe20008000818 */
[----:B------:R-:W-:Y:S01]  /*2990*/  ULDC UR10, c[0x0][0x988] ;  /* 0x00026200000a7ab9 */ /* 0x000fe20000000800 */
[----:B------:R-:W-:Y:S01]  /*29a0*/  UMOV UR11, UR36 ;  /* 0x00000024000b7c82 */ /* 0x000fe20008000000 */
[----:B------:R-:W-:Y:S02]  /*29b0*/  WARPGROUP.DEPBAR.LE gsb0, 0x0 ;  /* 0x00008000000079c5 */ /* 0x000fe40000010000 */
[----:B------:R-:W-:-:S07]  /*29c0*/  WARPGROUP.ARRIVE ;  /* 0x00000000000079c5 */ /* 0x000fce0000000000 */
[----:B------:R-:W-:Y:S01]  /*29d0*/  QGMMA.64x128x32.F32.E4M3.E4M3 R24, gdesc[UR12], R24, gsb0 ;  /* 0x01e000000c1879f3 */ /* 0x000fe20008000818 */
[----:B------:R-:W-:Y:S02]  /*29e0*/  @UP0 ULDC UR14, c[0x0][0x450] ;  /* 0x00011400000e0ab9 */ /* 0x000fe40000000800 */
        /* <DEDUP_REMOVED lines=15> */
[----:B------:R-:W-:Y:S02]  /*2ae0*/  VIADD R48, R17, UR36 ;  /* 0x0000002411307c36 */ /* 0x000fe40008000000 */
[C---:B------:R-:W-:Y:S01]  /*2af0*/  FMUL.FTZ R27, R0.reuse, R27 ;  /* 0x0000001b001b7220 */ /* 0x040fe20000410000 */
[C---:B------:R-:W-:Y:S01]  /*2b00*/  FMUL.FTZ R10, R0.reuse, R37 ;  /* 0x00000025000a7220 */ /* 0x040fe20000410000 */
[----:B------:R0:W1:Y:S01]  /*2b10*/  MUFU.TANH R93, R26 ;  /* 0x0000001a005d7308 */ /* 0x0000620000002400 */
[C---:B------:R-:W-:Y:S01]  /*2b20*/  FMUL.FTZ R30, R0.reuse, R30 ;  /* 0x0000001e001e7220 */ /* 0x040fe20000410000 */
[C---:B------:R-:W-:Y:S01]  /*2b30*/  FMUL.FTZ R3, R0.reuse, R24 ;  /* 0x0000001800037220 */ /* 0x040fe20000410000 */
[C---:B------:R-:W-:Y:S01]  /*2b40*/  FMUL.FTZ R12, R0.reuse, R40 ;  /* 0x00000028000c7220 */ /* 0x040fe20000410000 */
[C---:B------:R-:W-:Y:S01]  /*2b50*/  FMUL.FTZ R24, R0.reuse, R53 ;  /* 0x0000003500187220 */ /* 0x040fe20000410000 */
[----:B------:R-:W-:Y:S01]  /*2b60*/  FMUL.FTZ R54, R0, R54 ;  /* 0x0000003600367220 */ /* 0x000fe20000410000 */
[----:B------:R-:W-:-:S02]  /*2b70*/  IMAD.U32 R40, RZ, RZ, UR54 ;  /* 0x00000036ff287e24 */ /* 0x000fc4000f8e00ff */
[----:B------:R-:W-:Y:S01]  /*2b80*/  FMUL.FTZ R31, R0, R31 ;  /* 0x0000001f001f7220 */ /* 0x000fe20000410000 */
[----:B------:R-:W-:Y:S01]  /*2b90*/  MUFU.TANH R27, R27 ;  /* 0x0000001b001b7308 */ /* 0x000fe20000002400 */
[----:B0-----:R-:W-:Y:S01]  /*2ba0*/  @P2 IMAD.HI.U32 R26, R48, UR6, RZ ;  /* 0x00000006301a2c27 */ /* 0x001fe2000f8e00ff */
[----:B------:R-:W-:-:S03]  /*2bb0*/  @UP0 ULDC UR6, c[0x0][0x450] ;  /* 0x0001140000060ab9 */ /* 0x000fc60000000800 */
[C---:B------:R-:W-:Y:S01]  /*2bc0*/  FMUL.FTZ R7, R0.reuse, R33 ;  /* 0x0000002100077220 */ /* 0x040fe20000410000 */
[C---:B------:R-:W-:Y:S01]  /*2bd0*/  FMUL.FTZ R34, R0.reuse, R34 ;  /* 0x0000002200227220 */ /* 0x040fe20000410000 */
[C---:B------:R-:W-:Y:S01]  /*2be0*/  FMUL.FTZ R13, R0.reuse, R44 ;  /* 0x0000002c000d7220 */ /* 0x040fe20000410000 */
[----:B------:R-:W-:Y:S01]  /*2bf0*/  @P2 SHF.R.U32.HI R48, RZ, UR6, R26 ;  /* 0x00000006ff302c19 */ /* 0x000fe2000801161a */
[----:B------:R-:W-:Y:S01]  /*2c00*/  UMOV UR6, 0xffffff80 ;  /* 0xffffff8000067882 */ /* 0x000fe20000000000 */
[----:B------:R-:W0:Y:S01]  /*2c10*/  MUFU.TANH R30, R30 ;  /* 0x0000001e001e7308 */ /* 0x000e220000002400 */
[----:B------:R-:W-:Y:S01]  /*2c20*/  UIMAD UR6, UR56, UR6, 0x80 ;  /* 0x00000080380674a4 */ /* 0x000fe2000f8e0206 */
[C---:B------:R-:W-:Y:S01]  /*2c30*/  FMUL.FTZ R35, R0.reuse, R35 ;  /* 0x0000002300237220 */ /* 0x040fe20000410000 */
[----:B------:R-:W2:Y:S01]  /*2c40*/  SHFL.IDX PT, R26, R48, 0x1, 0x1c1f ;  /* 0x003c1f00301a7f89 */ /* 0x000ea200000e0000 */
[C---:B------:R-:W-:Y:S01]  /*2c50*/  FMUL.FTZ R55, R0.reuse, R55 ;  /* 0x0000003700377220 */ /* 0x040fe20000410000 */
[C---:B------:R-:W-:Y:S01]  /*2c60*/  FMUL.FTZ R38, R0.reuse, R38 ;  /* 0x0000002600267220 */ /* 0x040fe20000410000 */
[C---:B------:R-:W-:Y:S01]  /*2c70*/  FMUL.FTZ R9, R0.reuse, R36 ;  /* 0x0000002400097220 */ /* 0x040fe20000410000 */
[----:B------:R-:W-:Y:S01]  /*2c80*/  IMAD.U32 R37, RZ, RZ, UR6 ;  /* 0x00000006ff257e24 */ /* 0x000fe2000f8e00ff */
[----:B------:R3:W-:Y:S01]  /*2c90*/  MUFU.TANH R33, R54 ;  /* 0x0000003600217308 */ /* 0x0007e20000002400 */
[C---:B------:R-:W-:Y:S01]  /*2ca0*/  FMUL.FTZ R39, R0.reuse, R39 ;  /* 0x0000002700277220 */ /* 0x040fe20000410000 */
[C---:B------:R-:W-:Y:S01]  /*2cb0*/  FMUL.FTZ R42, R0.reuse, R42 ;  /* 0x0000002a002a7220 */ /* 0x040fe20000410000 */
[----:B------:R-:W-:Y:S01]  /*2cc0*/  FMUL.FTZ R4, R0, R25 ;  /* 0x0000001900047220 */ /* 0x000fe20000410000 */
[----:B------:R-:W-:Y:S01]  /*2cd0*/  IADD3 R53, -R16, 0x1, R37 ;  /* 0x0000000110357810 */ /* 0x000fe20007ffe125 */
[C---:B------:R-:W-:Y:S01]  /*2ce0*/  FMUL.FTZ R25, R0.reuse, R57 ;  /* 0x0000003900197220 */ /* 0x040fe20000410000 */
[C---:B------:R-:W-:Y:S01]  /*2cf0*/  FMUL.FTZ R59, R0.reuse, R59 ;  /* 0x0000003b003b7220 */ /* 0x040fe20000410000 */
[----:B------:R-:W-:Y:S01]  /*2d00*/  FMUL.FTZ R43, R0, R43 ;  /* 0x0000002b002b7220 */ /* 0x000fe20000410000 */
[----:B------:R-:W-:Y:S01]  /*2d10*/  IADD3 R53, -R40, UR51, R53 ;  /* 0x0000003328357c10 */ /* 0x000fe2000fffe135 */
[----:B------:R-:W4:Y:S01]  /*2d20*/  MUFU.TANH R31, R31 ;  /* 0x0000001f001f7308 */ /* 0x000f220000002400 */
[----:B---3--:R-:W-:Y:S01]  /*2d30*/  IADD3 R54, -R16, UR51, R37 ;  /* 0x0000003310367c10 */ /* 0x008fe2000fffe125 */
        /* <DEDUP_REMOVED lines=8> */
[----:B--2---:R-:W-:Y:S01]  /*2dc0*/  VIADDMNMX R44, R26, R53, R54, PT ;  /* 0x000000351a2c7246 */ /* 0x004fe20003800136 */
[C---:B------:R-:W-:Y:S01]  /*2dd0*/  FMUL.FTZ R15, R0.reuse, R49 ;  /* 0x00000031000f7220 */ /* 0x040fe20000410000 */
[C---:B------:R-:W-:Y:S01]  /*2de0*/  FMUL.FTZ R58, R0.reuse, R58 ;  /* 0x0000003a003a7220 */ /* 0x040fe20000410000 */
[----:B------:R-:W-:Y:S01]  /*2df0*/  FMUL.FTZ R62, R0, R62 ;  /* 0x0000003e003e7220 */ /* 0x000fe20000410000 */
[----:B------:R-:W-:Y:S01]  /*2e00*/  ISETP.GT.AND P3, PT, R44, RZ, PT ;  /* 0x000000ff2c00720c */ /* 0x000fe20003f64270 */
[----:B------:R-:W-:Y:S01]  /*2e10*/  FMUL.FTZ R66, R0, R66 ;  /* 0x0000004200427220 */ /* 0x000fe20000410000 */
[C---:B------:R-:W-:Y:S01]  /*2e20*/  ISETP.GT.AND P4, PT, R44.reuse, 0x1, PT ;  /* 0x000000012c00780c */ /* 0x040fe20003f84270 */
[----:B------:R-:W2:Y:S01]  /*2e30*/  MUFU.TANH R35, R35 ;  /* 0x0000002300237308 */ /* 0x000ea20000002400 */
[----:B------:R-:W-:Y:S01]  /*2e40*/  ISETP.GT.AND P5, PT, R44, 0x8, PT ;  /* 0x000000082c00780c */ /* 0x000fe20003fa4270 */
[C---:B------:R-:W-:Y:S01]  /*2e50*/  FMUL.FTZ R70, R0.reuse, R70 ;  /* 0x0000004600467220 */ /* 0x040fe20000410000 */
[----:B-1----:R-:W-:Y:S01]  /*2e60*/  FSEL R93, R93, -INF , P3 ;  /* 0xff8000005d5d7808 */ /* 0x002fe20001800000 */
[----:B------:R-:W-:Y:S01]  /*2e70*/  FMUL.FTZ R71, R0, R71 ;  /* 0x0000004700477220 */ /* 0x000fe20000410000 */
[----:B------:R-:W-:Y:S01]  /*2e80*/  ISETP.GT.AND P3, PT, R44, 0x9, PT ;  /* 0x000000092c00780c */ /* 0x000fe20003f64270 */
[----:B------:R-:W-:Y:S01]  /*2e90*/  FMUL.FTZ R74, R0, R74 ;  /* 0x0000004a004a7220 */ /* 0x000fe20000410000 */
[----:B0-----:R-:W-:Y:S01]  /*2ea0*/  FSEL R91, R30, -INF , P5 ;  /* 0xff8000001e5b7808 */ /* 0x001fe20002800000 */
[----:B------:R0:W-:Y:S01]  /*2eb0*/  MUFU.TANH R36, R55 ;  /* 0x0000003700247308 */ /* 0x0001e20000002400 */
[----:B----4-:R-:W-:Y:S01]  /*2ec0*/  FSEL R57, R31, -INF , P3 ;  /* 0xff8000001f397808 */ /* 0x010fe20001800000 */
[----:B------:R-:W-:Y:S01]  /*2ed0*/  FMUL.FTZ R75, R0, R75 ;  /* 0x0000004b004b7220 */ /* 0x000fe20000410000 */
[----:B------:R-:W-:Y:S01]  /*2ee0*/  ISETP.GT.AND P3, PT, R44, 0x11, PT ;  /* 0x000000112c00780c */ /* 0x000fe20003f64270 */
[C---:B------:R-:W-:Y:S01]  /*2ef0*/  FMUL.FTZ R78, R0.reuse, R78 ;  /* 0x0000004e004e7220 */ /* 0x040fe20000410000 */
[C---:B------:R-:W-:Y:S01]  /*2f00*/  FMUL.FTZ R79, R0.reuse, R79 ;  /* 0x0000004f004f7220 */ /* 0x040fe20000410000 */
[C---:B------:R-:W-:Y:S01]  /*2f10*/  FMUL.FTZ R11, R0.reuse, R41 ;  /* 0x00000029000b7220 */ /* 0x040fe20000410000 */
[C---:B------:R-:W-:Y:S01]  /*2f20*/  FMUL.FTZ R82, R0.reuse, R82 ;  /* 0x0000005200527220 */ /* 0x040fe20000410000 */
[----:B------:R-:W1:Y:S01]  /*2f30*/  MUFU.TANH R38, R38 ;  /* 0x0000002600267308 */ /* 0x000e620000002400 */
[----:B0-----:R-:W-:Y:S01]  /*2f40*/  FSEL R55, R27, -INF , P4 ;  /* 0xff8000001b377808 */ /* 0x001fe20002000000 */
[----:B------:R-:W-:Y:S01]  /*2f50*/  FMUL.FTZ R83, R0, R83 ;  /* 0x0000005300537220 */ /* 0x000fe20000410000 */
[----:B------:R-:W-:Y:S01]  /*2f60*/  ISETP.GT.AND P4, PT, R44, 0x10, PT ;  /* 0x000000102c00780c */ /* 0x000fe20003f84270 */
[C---:B------:R-:W-:Y:S01]  /*2f70*/  FMUL.FTZ R86, R0.reuse, R86 ;  /* 0x0000005600567220 */ /* 0x040fe20000410000 */
[----:B------:R-:W-:Y:S01]  /*2f80*/  FMNMX.FTZ R26, R93, R55, !PT ;  /* 0x000000375d1a7209 */ /* 0x000fe20007810000 */
[C---:B------:R-:W-:Y:S01]  /*2f90*/  FMUL.FTZ R87, R0.reuse, R87 ;  /* 0x0000005700577220 */ /* 0x040fe20000410000 */
[----:B--2---:R-:W-:Y:S01]  /*2fa0*/  FSEL R89, R35, -INF , P3 ;  /* 0xff80000023597808 */ /* 0x004fe20001800000 */
[----:B------:R-:W0:Y:S01]  /*2fb0*/  MUFU.TANH R39, R39 ;  /* 0x0000002700277308 */ /* 0x000e220000002400 */
[----:B------:R-:W-:Y:S01]  /*2fc0*/  FMNMX.FTZ R26, R91, R26, !PT ;  /* 0x0000001a5b1a7209 */ /* 0x000fe20007810000 */
[----:B------:R-:W-:Y:S01]  /*2fd0*/  FMUL.FTZ R21, R0, R52 ;  /* 0x0000003400157220 */ /* 0x000fe20000410000 */
[----:B------:R-:W-:Y:S01]  /*2fe0*/  ISETP.GT.AND P3, PT, R44, 0x19, PT ;  /* 0x000000192c00780c */ /* 0x000fe20003f64270 */
[C---:B------:R-:W-:Y:S01]  /*2ff0*/  FMUL.FTZ R14, R0.reuse, R45 ;  /* 0x0000002d000e7220 */ /* 0x040fe20000410000 */
[----:B------:R-:W-:Y:S01]  /*3000*/  FMNMX.FTZ R26, R57, R26, !PT ;  /* 0x0000001a391a7209 */ /* 0x000fe20007810000 */
[----:B------:R-:W-:Y:S01]  /*3010*/  SHFL.IDX PT, R48, R48, RZ, 0x1c1f ;  /* 0x001c1fff30307589 */ /* 0x000fe200000e0000 */
        /* <DEDUP_REMOVED lines=17> */
[----:B------:R-:W3:Y:S01]  /*3130*/  MUFU.TANH R43, R43 ;  /* 0x0000002b002b7308 */ /* 0x000ee20000002400 */
[----:B--2---:R-:W-:Y:S01]  /*3140*/  FSEL R59, R34, -INF , P4 ;  /* 0xff800000223b7808 */ /* 0x004fe20002000000 */
[----:B------:R-:W-:Y:S01]  /*3150*/  FMUL.FTZ R85, R0, R85 ;  /* 0x0000005500557220 */ /* 0x000fe20000410000 */
[----:B------:R-:W-:Y:S01]  /*3160*/  ISETP.GT.AND P4, PT, R44, 0x18, PT ;  /* 0x000000182c00780c */ /* 0x000fe20003f84270 */
[----:B------:R2:W-:Y:S01]  /*3170*/  @!P0 SYNCS.ARRIVE.TRANS64.RED.A1T0 RZ, [R2+URZ], RZ ;  /* 0x000000ff02ff89a7 */ /* 0x0005e2000810043f */
[----:B------:R-:W-:Y:S01]  /*3180*/  FMNMX.FTZ R30, R59, R26, !PT ;  /* 0x0000001a3b1e7209 */ /* 0x000fe20007810000 */
[----:B------:R-:W-:Y:S01]  /*3190*/  FMUL.FTZ R26, R0, R67 ;  /* 0x00000043001a7220 */ /* 0x000fe20000410000 */
[----:B-1----:R-:W-:Y:S01]  /*31a0*/  FSEL R67, R38, -INF , P4 ;  /* 0xff80000026437808 */ /* 0x002fe20002000000 */
[----:B------:R-:W-:Y:S01]  /*31b0*/  MUFU.TANH R46, R46 ;  /* 0x0000002e002e7308 */ /* 0x000fe20000002400 */
[----:B------:R-:W-:Y:S01]  /*31c0*/  FMNMX.FTZ R30, R89, R30, !PT ;  /* 0x0000001e591e7209 */ /* 0x000fe20007810000 */
[----:B------:R-:W-:Y:S01]  /*31d0*/  @UP0 ULDC UR6, c[0x0][0x44c] ;  /* 0x0001130000060ab9 */ /* 0x000fe20000000800 */
[----:B------:R-:W-:Y:S01]  /*31e0*/  ISETP.GT.AND P4, PT, R44, 0x20, PT ;  /* 0x000000202c00780c */ /* 0x000fe20003f84270 */
[----:B------:R-:W-:Y:S01]  /*31f0*/  UIMAD.WIDE.U32 UR6, UR36, UR6, URZ ;  /* 0x00000006240672a5 */ /* 0x000fe2000f8e003f */
[----:B------:R-:W-:-:S03]  /*3200*/  FMNMX.FTZ R30, R67, R30, !PT ;  /* 0x0000001e431e7209 */ /* 0x000fc60007810000 */
[----:B------:R-:W1:Y:S01]  /*3210*/  MUFU.TANH R47, R47 ;  /* 0x0000002f002f7308 */ /* 0x000e620000002400 */
[----:B------:R-:W-:-:S04]  /*3220*/  @UP0 USHF.R.U32.HI UR11, URZ, UR14, UR7 ;  /* 0x0000000e3f0b0299 */ /* 0x000fc80008011607 */
[----:B------:R-:W-:-:S03]  /*3230*/  UIADD3 UR6, UR11, UR51, -UR54 ;  /* 0x000000330b067290 */ /* 0x000fc6000fffe836 */
[----:B------:R0:W-:Y:S01]  /*3240*/  MUFU.TANH R40, R63 ;  /* 0x0000003f00287308 */ /* 0x0001e20000002400 */
[----:B------:R-:W-:-:S04]  /*3250*/  USHF.R.S32.HI UR7, URZ, 0x1f, UR6 ;  /* 0x0000001f3f077899 */ /* 0x000fc80008011406 */
[----:B------:R-:W-:-:S03]  /*3260*/  ULEA.HI UR7, UR7, UR6, URZ, 0x7 ;  /* 0x0000000607077291 */ /* 0x000fc6000f8f383f */
[----:B------:R3:W4:Y:S01]  /*3270*/  MUFU.TANH R29, R50 ;  /* 0x00000032001d7308 */ /* 0x0007220000002400 */
[----:B0-----:R-:W-:Y:S01]  /*3280*/  FSEL R63, R39, -INF , P3 ;  /* 0xff800000273f7808 */ /* 0x001fe20001800000 */
[----:B------:R-:W-:Y:S01]  /*3290*/  USHF.R.S32.HI UR7, URZ, 0x7, UR7 ;  /* 0x000000073f077899 */ /* 0x000fe20008011407 */
[C---:B------:R-:W-:Y:S02]  /*32a0*/  ISETP.GT.AND P3, PT, R44.reuse, 0x21, PT ;  /* 0x000000212c00780c */ /* 0x040fe40003f64270 */
[----:B------:R-:W-:Y:S01]  /*32b0*/  FMNMX.FTZ R30, R63, R30, !PT ;  /* 0x0000001e3f1e7209 */ /* 0x000fe20007810000 */
[----:B------:R-:W-:Y:S02]  /*32c0*/  UISETP.LT.AND UP1, UPT, UR39, UR7, UPT ;  /* 0x000000072700728c */ /* 0x000fe4000bf21270 */
[----:B------:R0:W5:Y:S01]  /*32d0*/  MUFU.TANH R32, R51 ;  /* 0x0000003300207308 */ /* 0x0001620000002400 */
[----:B---3--:R-:W-:Y:S01]  /*32e0*/  FSEL R50, R43, -INF , P3 ;  /* 0xff8000002b327808 */ /* 0x008fe20001800000 */
[----:B------:R-:W-:Y:S01]  /*32f0*/  USEL UR56, UR39, UR7, !UP1 ;  /* 0x0000000727387287 */ /* 0x000fe2000c800000 */
[----:B------:R-:W-:-:S03]  /*3300*/  ISETP.GT.AND P3, PT, R44, 0x29, PT ;  /* 0x000000292c00780c */ /* 0x000fc60003f64270 */
[----:B------:R-:W-:Y:S01]  /*3310*/  UISETP.GE.AND UP1, UPT, UR57, UR56, UPT ;  /* 0x000000383900728c */ /* 0x000fe2000bf26270 */
[----:B-1----:R-:W-:Y:S01]  /*3320*/  FSEL R47, R47, -INF , P3 ;  /* 0xff8000002f2f7808 */ /* 0x002fe20001800000 */
[----:B------:R1:W-:Y:S01]  /*3330*/  MUFU.TANH R38, R26 ;  /* 0x0000001a00267308 */ /* 0x0003e20000002400 */
[----:B0-----:R-:W-:Y:S02]  /*3340*/  FSEL R51, R42, -INF , P4 ;  /* 0xff8000002a337808 */ /* 0x001fe40002000000 */
[----:B------:R-:W-:Y:S02]  /*3350*/  ISETP.GT.AND P4, PT, R44, 0x28, PT ;  /* 0x000000282c00780c */ /* 0x000fe40003f84270 */
[----:B------:R-:W-:Y:S02]  /*3360*/  FMNMX.FTZ R27, R51, R30, !PT ;  /* 0x0000001e331b7209 */ /* 0x000fe40007810000 */
[----:B------:R-:W-:Y:S01]  /*3370*/  FSEL R49, R46, -INF , P4 ;  /* 0xff8000002e317808 */ /* 0x000fe20002000000 */
[----:B------:R-:W0:Y:S01]  /*3380*/  MUFU.TANH R58, R58 ;  /* 0x0000003a003a7308 */ /* 0x000e220000002400 */
[----:B-1----:R-:W-:-:S02]  /*3390*/  FMNMX.FTZ R26, R50, R27, !PT ;  /* 0x0000001b321a7209 */ /* 0x002fc40007810000 */
[C---:B------:R-:W-:Y:S02]  /*33a0*/  ISETP.GT.AND P4, PT, R44.reuse, 0x30, PT ;  /* 0x000000302c00780c */ /* 0x040fe40003f84270 */
[----:B------:R-:W-:Y:S02]  /*33b0*/  FMNMX.FTZ R26, R49, R26, !PT ;  /* 0x0000001a311a7209 */ /* 0x000fe40007810000 */
[C---:B------:R-:W-:Y:S01]  /*33c0*/  ISETP.GT.AND P3, PT, R44.reuse, 0x31, PT ;  /* 0x000000312c00780c */ /* 0x040fe20003f64270 */
[----:B------:R-:W1:Y:S01]  /*33d0*/  MUFU.TANH R62, R62 ;  /* 0x0000003e003e7308 */ /* 0x000e620000002400 */
[----:B----4-:R-:W-:Y:S02]  /*33e0*/  FSEL R46, R29, -INF , P4 ;  /* 0xff8000001d2e7808 */ /* 0x010fe40002000000 */
[----:B------:R-:W-:Y:S02]  /*33f0*/  FMNMX.FTZ R27, R47, R26, !PT ;  /* 0x0000001a2f1b7209 */ /* 0x000fe40007810000 */
[----:B------:R-:W-:-:S02]  /*3400*/  ISETP.GT.AND P4, PT, R44, 0x38, PT ;  /* 0x000000382c00780c */ /* 0x000fc40003f84270 */
[----:B-----5:R-:W-:Y:S01]  /*3410*/  FSEL R39, R32, -INF , P3 ;  /* 0xff80000020277808 */ /* 0x020fe20001800000 */
[----:B------:R-:W3:Y:S01]  /*3420*/  MUFU.TANH R66, R66 ;  /* 0x0000004200427308 */ /* 0x000ee20000002400 */
[----:B------:R-:W-:Y:S02]  /*3430*/  FMNMX.FTZ R26, R46, R27, !PT ;  /* 0x0000001b2e1a7209 */ /* 0x000fe40007810000 */
[C---:B------:R-:W-:Y:S02]  /*3440*/  ISETP.GT.AND P3, PT, R44.reuse, 0x39, PT ;  /* 0x000000392c00780c */ /* 0x040fe40003f64270 */
[----:B------:R-:W-:Y:S02]  /*3450*/  FSEL R32, R33, -INF , P4 ;  /* 0xff80000021207808 */ /* 0x000fe40002000000 */
[----:B------:R-:W-:Y:S01]  /*3460*/  FMNMX.FTZ R27, R39, R26, !PT ;  /* 0x0000001a271b7209 */ /* 0x000fe20007810000 */
[----:B------:R-:W4:Y:S01]  /*3470*/  MUFU.TANH R70, R70 ;  /* 0x0000004600467308 */ /* 0x000f220000002400 */
[----:B------:R-:W-:-:S02]  /*3480*/  ISETP.GT.AND P4, PT, R44, 0x40, PT ;  /* 0x000000402c00780c */ /* 0x000fc40003f84270 */
[----:B------:R-:W-:Y:S02]  /*3490*/  FSEL R31, R36, -INF , P3 ;  /* 0xff800000241f7808 */ /* 0x000fe40001800000 */
[----:B------:R-:W-:Y:S02]  /*34a0*/  FMNMX.FTZ R26, R32, R27, !PT ;  /* 0x0000001b201a7209 */ /* 0x000fe40007810000 */
[----:B------:R-:W-:Y:S01]  /*34b0*/  ISETP.GT.AND P3, PT, R44, 0x41, PT ;  /* 0x000000412c00780c */ /* 0x000fe20003f64270 */
[----:B------:R-:W5:Y:S01]  /*34c0*/  MUFU.TANH R71, R71 ;  /* 0x0000004700477308 */ /* 0x000f620000002400 */
[----:B0-----:R-:W-:Y:S02]  /*34d0*/  FSEL R27, R58, -INF , P4 ;  /* 0xff8000003a1b7808 */ /* 0x001fe40002000000 */
[----:B------:R-:W-:Y:S02]  /*34e0*/  FMNMX.FTZ R30, R31, R26, !PT ;  /* 0x0000001a1f1e7209 */ /* 0x000fe40007810000 */
[----:B------:R-:W-:-:S02]  /*34f0*/  ISETP.GT.AND P4, PT, R44, 0x48, PT ;  /* 0x000000482c00780c */ /* 0x000fc40003f84270 */
[----:B------:R-:W-:Y:S01]  /*3500*/  FSEL R26, R37, -INF , P3 ;  /* 0xff800000251a7808 */ /* 0x000fe20001800000 */
[----:B------:R-:W0:Y:S01]  /*3510*/  MUFU.TANH R74, R74 ;  /* 0x0000004a004a7308 */ /* 0x000e220000002400 */
[----:B------:R-:W-:Y:S02]  /*3520*/  FMNMX.FTZ R33, R27, R30, !PT ;  /* 0x0000001e1b217209 */ /* 0x000fe40007810000 */
[----:B------:R-:W-:Y:S02]  /*3530*/  ISETP.GT.AND P3, PT, R44, 0x49, PT ;  /* 0x000000492c00780c */ /* 0x000fe40003f64270 */
[----:B-1----:R-:W-:Y:S02]  /*3540*/  FSEL R29, R62, -INF , P4 ;  /* 0xff8000003e1d7808 */ /* 0x002fe40002000000 */
[----:B------:R-:W-:Y:S01]  /*3550*/  FMNMX.FTZ R34, R26, R33, !PT ;  /* 0x000000211a227209 */ /* 0x000fe20007810000 */
[----:B------:R-:W1:Y:S01]  /*3560*/  MUFU.TANH R75, R75 ;  /* 0x0000004b004b7308 */ /* 0x000e620000002400 */
[----:B------:R-:W-:-:S02]  /*3570*/  ISETP.GT.AND P4, PT, R44, 0x50, PT ;  /* 0x000000502c00780c */ /* 0x000fc40003f84270 */
[----:B------:R-:W-:Y:S02]  /*3580*/  FSEL R30, R40, -INF , P3 ;  /* 0xff800000281e7808 */ /* 0x000fe40001800000 */
[----:B------:R-:W-:Y:S02]  /*3590*/  FMNMX.FTZ R35, R29, R34, !PT ;  /* 0x000000221d237209 */ /* 0x000fe40007810000 */
[----:B------:R-:W-:Y:S01]  /*35a0*/  ISETP.GT.AND P3, PT, R44, 0x51, PT ;  /* 0x000000512c00780c */ /* 0x000fe20003f64270 */
[----:B------:R-:W2:Y:S01]  /*35b0*/  MUFU.TANH R78, R78 ;  /* 0x0000004e004e7308 */ /* 0x000ea20000002400 */
[----:B---3--:R-:W-:Y:S02]  /*35c0*/  FSEL R33, R66, -INF , P4 ;  /* 0xff80000042217808 */ /* 0x008fe40002000000 */
[----:B------:R-:W-:Y:S02]  /*35d0*/  FMNMX.FTZ R36, R30, R35, !PT ;  /* 0x000000231e247209 */ /* 0x000fe40007810000 */
[----:B------:R-:W-:-:S02]  /*35e0*/  ISETP.GT.AND P4, PT, R44, 0x58, PT ;  /* 0x000000582c00780c */ /* 0x000fc40003f84270 */
[----:B------:R-:W-:Y:S01]  /*35f0*/  FSEL R34, R38, -INF , P3 ;  /* 0xff80000026227808 */ /* 0x000fe20001800000 */
[----:B------:R-:W3:Y:S01]  /*3600*/  MUFU.TANH R79, R79 ;  /* 0x0000004f004f7308 */ /* 0x000ee20000002400 */
[----:B------:R-:W-:Y:S02]  /*3610*/  FMNMX.FTZ R37, R33, R36, !PT ;  /* 0x0000002421257209 */ /* 0x000fe40007810000 */
[----:B------:R-:W-:Y:S02]  /*3620*/  ISETP.GT.AND P3, PT, R44, 0x59, PT ;  /* 0x000000592c00780c */ /* 0x000fe40003f64270 */
[----:B----4-:R-:W-:Y:S02]  /*3630*/  FSEL R35, R70, -INF , P4 ;  /* 0xff80000046237808 */ /* 0x010fe40002000000 */
[----:B------:R-:W-:Y:S01]  /*3640*/  FMNMX.FTZ R38, R34, R37, !PT ;  /* 0x0000002522267209 */ /* 0x000fe20007810000 */
[----:B------:R-:W4:Y:S01]  /*3650*/  MUFU.TANH R42, R82 ;  /* 0x00000052002a7308 */ /* 0x000f220000002400 */
[----:B------:R-:W-:-:S02]  /*3660*/  ISETP.GT.AND P4, PT, R44, 0x60, PT ;  /* 0x000000602c00780c */ /* 0x000fc40003f84270 */
[----:B-----5:R-:W-:Y:S02]  /*3670*/  FSEL R36, R71, -INF , P3 ;  /* 0xff80000047247808 */ /* 0x020fe40001800000 */
[----:B------:R-:W-:Y:S02]  /*3680*/  FMNMX.FTZ R41, R35, R38, !PT ;  /* 0x0000002623297209 */ /* 0x000fe40007810000 */
[----:B------:R-:W-:Y:S01]  /*3690*/  ISETP.GT.AND P3, PT, R44, 0x61, PT ;  /* 0x000000612c00780c */ /* 0x000fe20003f64270 */
[----:B------:R-:W5:Y:S01]  /*36a0*/  MUFU.TANH R83, R83 ;  /* 0x0000005300537308 */ /* 0x000f620000002400 */
[----:B0-----:R-:W-:Y:S02]  /*36b0*/  FSEL R37, R74, -INF , P4 ;  /* 0xff8000004a257808 */ /* 0x001fe40002000000 */
[----:B------:R-:W-:Y:S02]  /*36c0*/  FMNMX.FTZ R40, R36, R41, !PT ;  /* 0x0000002924287209 */ /* 0x000fe40007810000 */
[----:B------:R-:W-:-:S02]  /*36d0*/  ISETP.GT.AND P4, PT, R44, 0x68, PT ;  /* 0x000000682c00780c */ /* 0x000fc40003f84270 */
[----:B-1----:R-:W-:Y:S01]  /*36e0*/  FSEL R38, R75, -INF , P3 ;  /* 0xff8000004b267808 */ /* 0x002fe20001800000 */
[----:B------:R-:W0:Y:S01]  /*36f0*/  MUFU.TANH R86, R86 ;  /* 0x0000005600567308 */ /* 0x000e220000002400 */
[----:B------:R-:W-:Y:S02]  /*3700*/  FMNMX.FTZ R41, R37, R40, !PT ;  /* 0x0000002825297209 */ /* 0x000fe40007810000 */
[----:B------:R-:W-:Y:S02]  /*3710*/  ISETP.GT.AND P3, PT, R44, 0x69, PT ;  /* 0x000000692c00780c */ /* 0x000fe40003f64270 */
[----:B--2---:R-:W-:Y:S02]  /*3720*/  FSEL R40, R78, -INF , P4 ;  /* 0xff8000004e287808 */ /* 0x004fe40002000000 */
[----:B------:R-:W-:Y:S01]  /*3730*/  FMNMX.FTZ R43, R38, R41, !PT ;  /* 0x00000029262b7209 */ /* 0x000fe20007810000 */
[----:B------:R-:W1:Y:S01]  /*3740*/  MUFU.TANH R87, R87 ;  /* 0x0000005700577308 */ /* 0x000e620000002400 */
[----:B------:R-:W-:-:S02]  /*3750*/  ISETP.GT.AND P4, PT, R44, 0x70, PT ;  /* 0x000000702c00780c */ /* 0x000fc40003f84270 */
[----:B---3--:R-:W-:Y:S02]  /*3760*/  FSEL R41, R79, -INF , P3 ;  /* 0xff8000004f297808 */ /* 0x008fe40001800000 */
[----:B------:R-:W-:Y:S02]  /*3770*/  FMNMX.FTZ R52, R40, R43, !PT ;  /* 0x0000002b28347209 */ /* 0x000fe40007810000 */
[----:B------:R-:W-:Y:S01]  /*3780*/  ISETP.GT.AND P3, PT, R44, 0x71, PT ;  /* 0x000000712c00780c */ /* 0x000fe20003f64270 */
[----:B------:R-:W-:Y:S01]  /*3790*/  MUFU.TANH R3, R3 ;  /* 0x0000000300037308 */ /* 0x000fe20000002400 */
[----:B----4-:R-:W-:Y:S02]  /*37a0*/  FSEL R42, R42, -INF , P4 ;  /* 0xff8000002a2a7808 */ /* 0x010fe40002000000 */
[----:B------:R-:W-:Y:S02]  /*37b0*/  FMNMX.FTZ R45, R41, R52, !PT ;  /* 0x00000034292d7209 */ /* 0x000fe40007810000 */
[----:B------:R-:W-:-:S02]  /*37c0*/  ISETP.GT.AND P4, PT, R44, 0x78, PT ;  /* 0x000000782c00780c */ /* 0x000fc40003f84270 */
[----:B-----5:R-:W-:Y:S01]  /*37d0*/  FSEL R43, R83, -INF , P3 ;  /* 0xff800000532b7808 */ /* 0x020fe20001800000 */
[----:B------:R-:W2:Y:S01]  /*37e0*/  MUFU.TANH R4, R4 ;  /* 0x0000000400047308 */ /* 0x000ea20000002400 */
[----:B------:R-:W-:Y:S02]  /*37f0*/  FMNMX.FTZ R52, R42, R45, !PT ;  /* 0x0000002d2a347209 */ /* 0x000fe40007810000 */
[----:B------:R-:W-:Y:S02]  /*3800*/  ISETP.GT.AND P3, PT, R44, 0x79, PT ;  /* 0x000000792c00780c */ /* 0x000fe40003f64270 */
[----:B0-----:R-:W-:Y:S02]  /*3810*/  FSEL R44, R86, -INF , P4 ;  /* 0xff800000562c7808 */ /* 0x001fe40002000000 */
[----:B------:R-:W-:Y:S01]  /*3820*/  FMNMX.FTZ R71, R43, R52, !PT ;  /* 0x000000342b477209 */ /* 0x000fe20007810000 */
[----:B------:R-:W0:Y:S01]  /*3830*/  MUFU.TANH R5, R5 ;  /* 0x0000000500057308 */ /* 0x000e220000002400 */
[----:B-1----:R-:W-:-:S02]  /*3840*/  FSEL R45, R87, -INF , P3 ;  /* 0xff800000572d7808 */ /* 0x002fc40001800000 */
[----:B------:R-:W-:Y:S02]  /*3850*/  CS2R R86, SRZ ;  /* 0x0000000000567805 */ /* 0x000fe4000001ff00 */
[----:B------:R-:W-:-:S04]  /*3860*/  FMNMX.FTZ R52, R44, R71, !PT ;  /* 0x000000472c347209 */ /* 0x000fc80007810000 */
[----:B------:R-:W-:Y:S01]  /*3870*/  FMNMX.FTZ R52, R45, R52, !PT ;  /* 0x000000342d347209 */ /* 0x000fe20007810000 */
[----:B------:R-:W1:Y:S04]  /*3880*/  MUFU.TANH R6, R6 ;  /* 0x0000000600067308 */ /* 0x000e680000002400 */
[----:B------:R-:W3:Y:S04]  /*3890*/  SHFL.BFLY PT, R71, R52, 0x2, 0x1f ;  /* 0x0c401f0034477f89 */ /* 0x000ee800000e0000 */
[----:B------:R-:W4:Y:S08]  /*38a0*/  MUFU.TANH R8, R8 ;  /* 0x0000000800087308 */ /* 0x000f300000002400 */
[----:B------:R-:W5:Y:S08]  /*38b0*/  MUFU.TANH R7, R7 ;  /* 0x0000000700077308 */ /* 0x000f700000002400 */
[----:B------:R-:W5:Y:S01]  /*38c0*/  MUFU.TANH R9, R9 ;  /* 0x0000000900097308 */ /* 0x000f620000002400 */
[----:B---3--:R-:W-:-:S07]  /*38d0*/  FMNMX.FTZ R71, R52, R71, !PT ;  /* 0x0000004734477209 */ /* 0x008fce0007810000 */
[----:B------:R-:W3:Y:S01]  /*38e0*/  MUFU.TANH R10, R10 ;  /* 0x0000000a000a7308 */ /* 0x000ee20000002400 */
[----:B------:R-:W2:Y:S07]  /*38f0*/  SHFL.BFLY PT, R52, R71, 0x1, 0x1f ;  /* 0x0c201f0047347f89 */ /* 0x000eae00000e0000 */
[----:B------:R-:W3:Y:S08]  /*3900*/  MUFU.TANH R12, R12 ;  /* 0x0000000c000c7308 */ /* 0x000ef00000002400 */
[----:B------:R-:W3:Y:S08]  /*3910*/  MUFU.TANH R11, R11 ;  /* 0x0000000b000b7308 */ /* 0x000ef00000002400 */
[----:B------:R-:W3:Y:S01]  /*3920*/  MUFU.TANH R13, R13 ;  /* 0x0000000d000d7308 */ /* 0x000ee20000002400 */
[----:B--2---:R-:W-:Y:S01]  /*3930*/  FMNMX.FTZ R185, R71, R52, !PT ;  /* 0x0000003447b97209 */ /* 0x004fe20007810000 */
[----:B------:R-:W-:Y:S01]  /*3940*/  IMAD.U32 R52, RZ, RZ, UR10 ;  /* 0x0000000aff347e24 */ /* 0x000fe2000f8e00ff */
[----:B------:R-:W-:-:S02]  /*3950*/  VIADDMNMX R71, R48, R53, R54, PT ;  /* 0x0000003530477246 */ /* 0x000fc40003800136 */
[C---:B------:R-:W-:Y:S01]  /*3960*/  FSETP.NEU.FTZ.AND P3, PT, R185.reuse, -INF , PT ;  /* 0xff800000b900780b */ /* 0x040fe20003f7d000 */
[----:B------:R-:W-:-:S01]  /*3970*/  FFMA.FTZ R52, R185, R52, -8 ;  /* 0xc1000000b9347423 */ /* 0x000fc20000010034 */
[C---:B------:R-:W-:Y:S01]  /*3980*/  ISETP.GT.AND P4, PT, R71.reuse, 0x1, PT ;  /* 0x000000014700780c */ /* 0x040fe20003f84270 */
[----:B------:R-:W2:Y:S01]  /*3990*/  MUFU.TANH R14, R14 ;  /* 0x0000000e000e7308 */ /* 0x000ea20000002400 */
[C---:B------:R-:W-:Y:S02]  /*39a0*/  ISETP.GT.AND P5, PT, R71.reuse, 0x8, PT ;  /* 0x000000084700780c */ /* 0x040fe40003fa4270 */
[----:B------:R-:W-:Y:S02]  /*39b0*/  FSEL R52, R52, RZ, P3 ;  /* 0x000000ff34347208 */ /* 0x000fe40001800000 */
[----:B------:R-:W-:Y:S02]  /*39c0*/  ISETP.GT.AND P3, PT, R71, RZ, PT ;  /* 0x000000ff4700720c */ /* 0x000fe40003f64270 */
[----:B------:R-:W-:Y:S01]  /*39d0*/  FSEL R56, R4, -INF , P4 ;  /* 0xff80000004387808 */ /* 0x000fe20002000000 */
[----:B------:R-:W-:-:S01]  /*39e0*/  FFMA.FTZ R48, R55, UR10, -R52 ;  /* 0x0000000a37307c23 */ /* 0x000fc20008010834 */
[----:B------:R-:W-:Y:S01]  /*39f0*/  FSEL R55, R3, -INF , P3 ;  /* 0xff80000003377808 */ /* 0x000fe20001800000 */
[----:B------:R-:W-:-:S01]  /*3a00*/  FFMA.FTZ R4, R57, UR10, -R52 ;  /* 0x0000000a39047c23 */ /* 0x000fc20008010834 */
[----:B------:R-:W-:Y:S01]  /*3a10*/  ISETP.GT.AND P3, PT, R71, 0x9, PT ;  /* 0x000000094700780c */ /* 0x000fe20003f64270 */
[----:B------:R-:W-:-:S01]  /*3a20*/  FFMA.FTZ R231, R59, UR10, -R52 ;  /* 0x0000000a3be77c23 */ /* 0x000fc20008010834 */
[----:B0-----:R-:W-:Y:S01]  /*3a30*/  FSEL R54, R5, -INF , P5 ;  /* 0xff80000005367808 */ /* 0x001fe20002800000 */
[----:B------:R-:W0:Y:S01]  /*3a40*/  MUFU.TANH R20, R20 ;  /* 0x0000001400147308 */ /* 0x000e220000002400 */
[----:B------:R-:W-:Y:S01]  /*3a50*/  FMNMX.FTZ R5, R55, R56, !PT ;  /* 0x0000003837057209 */ /* 0x000fe20007810000 */
[--C-:B------:R-:W-:Y:S01]  /*3a60*/  FFMA.FTZ R225, R51, UR10, -R52.reuse ;  /* 0x0000000a33e17c23 */ /* 0x100fe20008010834 */
[----:B-1----:R-:W-:Y:S01]  /*3a70*/  FSEL R53, R6, -INF , P3 ;  /* 0xff80000006357808 */ /* 0x002fe20001800000 */
[--C-:B------:R-:W-:Y:S01]  /*3a80*/  FFMA.FTZ R67, R67, UR10, -R52.reuse ;  /* 0x0000000a43437c23 */ /* 0x100fe20008010834 */
[----:B------:R-:W-:Y:S01]  /*3a90*/  ISETP.GT.AND P4, PT, R71, 0x10, PT ;  /* 0x000000104700780c */ /* 0x000fe20003f84270 */
[--C-:B------:R-:W-:Y:S01]  /*3aa0*/  FFMA.FTZ R49, R49, UR10, -R52.reuse ;  /* 0x0000000a31317c23 */ /* 0x100fe20008010834 */
[----:B------:R-:W-:Y:S01]  /*3ab0*/  FMNMX.FTZ R6, R54, R5, !PT ;  /* 0x0000000536067209 */ /* 0x000fe20007810000 */
[----:B------:R1:W-:Y:S01]  /*3ac0*/  MUFU.TANH R70, R60 ;  /* 0x0000003c00467308 */ /* 0x0003e20000002400 */
[----:B------:R-:W-:Y:S01]  /*3ad0*/  ISETP.GT.AND P3, PT, R71, 0x11, PT ;  /* 0x000000114700780c */ /* 0x000fe20003f64270 */
[--C-:B------:R-:W-:Y:S01]  /*3ae0*/  FFMA.FTZ R47, R47, UR10, -R52.reuse ;  /* 0x0000000a2f2f7c23 */ /* 0x100fe20008010834 */
[----:B----4-:R-:W-:Y:S01]  /*3af0*/  FSEL R57, R8, -INF , P4 ;  /* 0xff80000008397808 */ /* 0x010fe20002000000 */
[--C-:B------:R-:W-:Y:S01]  /*3b00*/  FFMA.FTZ R227, R46, UR10, -R52.reuse ;  /* 0x0000000a2ee37c23 */ /* 0x100fe20008010834 */
[----:B------:R-:W-:Y:S01]  /*3b10*/  FMNMX.FTZ R6, R53, R6, !PT ;  /* 0x0000000635067209 */ /* 0x000fe20007810000 */
[--C-:B------:R-:W-:Y:S01]  /*3b20*/  FFMA.FTZ R221, R27, UR10, -R52.reuse ;  /* 0x0000000a1bdd7c23 */ /* 0x100fe20008010834 */
[----:B------:R-:W-:Y:S01]  /*3b30*/  ISETP.GT.AND P4, PT, R71, 0x18, PT ;  /* 0x000000184700780c */ /* 0x000fe20003f84270 */
[----:B------:R-:W-:Y:S01]  /*3b40*/  MUFU.TANH R15, R15 ;  /* 0x0000000f000f7308 */ /* 0x000fe20000002400 */
[----:B-----5:R-:W-:Y:S01]  /*3b50*/  FSEL R58, R7, -INF , P3 ;  /* 0xff800000073a7808 */ /* 0x020fe20001800000 */
[--C-:B------:R-:W-:Y:S01]  /*3b60*/  FFMA.FTZ R217, R37, UR10, -R52.reuse ;  /* 0x0000000a25d97c23 */ /* 0x100fe20008010834 */
[----:B------:R-:W-:Y:S01]  /*3b70*/  FMNMX.FTZ R5, R57, R6, !PT ;  /* 0x0000000639057209 */ /* 0x000fe20007810000 */
[--C-:B------:R-:W-:Y:S01]  /*3b80*/  FFMA.FTZ R50, R50, UR10, -R52.reuse ;  /* 0x0000000a32327c23 */ /* 0x100fe20008010834 */
[----:B------:R-:W-:Y:S01]  /*3b90*/  ISETP.GT.AND P3, PT, R71, 0x19, PT ;  /* 0x000000194700780c */ /* 0x000fe20003f64270 */
[--C-:B------:R-:W-:Y:S01]  /*3ba0*/  FFMA.FTZ R229, R93, UR10, -R52.reuse ;  /* 0x0000000a5de57c23 */ /* 0x100fe20008010834 */
[----:B------:R-:W-:Y:S01]  /*3bb0*/  FSEL R9, R9, -INF , P4 ;  /* 0xff80000009097808 */ /* 0x000fe20002000000 */
[----:B------:R-:W4:Y:S01]  /*3bc0*/  MUFU.TANH R21, R21 ;  /* 0x0000001500157308 */ /* 0x000f220000002400 */
[----:B------:R-:W-:Y:S01]  /*3bd0*/  FMNMX.FTZ R6, R58, R5, !PT ;  /* 0x000000053a067209 */ /* 0x000fe20007810000 */
[--C-:B------:R-:W-:Y:S01]  /*3be0*/  FFMA.FTZ R3, R91, UR10, -R52.reuse ;  /* 0x0000000a5b037c23 */ /* 0x100fe20008010834 */
[----:B------:R-:W-:Y:S01]  /*3bf0*/  ISETP.GT.AND P4, PT, R71, 0x20, PT ;  /* 0x000000204700780c */ /* 0x000fe20003f84270 */
[--C-:B------:R-:W-:Y:S01]  /*3c00*/  FFMA.FTZ R45, R45, UR10, -R52.reuse ;  /* 0x0000000a2d2d7c23 */ /* 0x100fe20008010834 */
[----:B---3--:R-:W-:Y:S01]  /*3c10*/  FSEL R59, R10, -INF , P3 ;  /* 0xff8000000a3b7808 */ /* 0x008fe20001800000 */
[--C-:B------:R-:W-:Y:S01]  /*3c20*/  FFMA.FTZ R223, R33, UR10, -R52.reuse ;  /* 0x0000000a21df7c23 */ /* 0x100fe20008010834 */
[----:B------:R-:W-:Y:S01]  /*3c30*/  FMNMX.FTZ R8, R9, R6, !PT ;  /* 0x0000000609087209 */ /* 0x000fe20007810000 */
[----:B------:R3:W-:Y:S01]  /*3c40*/  MUFU.TANH R74, R61 ;  /* 0x0000003d004a7308 */ /* 0x0007e20000002400 */
[----:B------:R-:W-:Y:S01]  /*3c50*/  ISETP.GT.AND P3, PT, R71, 0x21, PT ;  /* 0x000000214700780c */ /* 0x000fe20003f64270 */
[--C-:B------:R-:W-:Y:S01]  /*3c60*/  FFMA.FTZ R89, R89, UR10, -R52.reuse ;  /* 0x0000000a59597c23 */ /* 0x100fe20008010834 */
[----:B-1----:R-:W-:Y:S01]  /*3c70*/  FSEL R60, R12, -INF , P4 ;  /* 0xff8000000c3c7808 */ /* 0x002fe20002000000 */
[--C-:B------:R-:W-:Y:S01]  /*3c80*/  FFMA.FTZ R12, R63, UR10, -R52.reuse ;  /* 0x0000000a3f0c7c23 */ /* 0x100fe20008010834 */
[----:B------:R-:W-:Y:S01]  /*3c90*/  FMNMX.FTZ R5, R59, R8, !PT ;  /* 0x000000083b057209 */ /* 0x000fe20007810000 */
[--C-:B------:R-:W-:Y:S01]  /*3ca0*/  FFMA.FTZ R33, R36, UR10, -R52.reuse ;  /* 0x0000000a24217c23 */ /* 0x100fe20008010834 */
[----:B------:R-:W-:Y:S01]  /*3cb0*/  ISETP.GT.AND P4, PT, R71, 0x28, PT ;  /* 0x000000284700780c */ /* 0x000fe20003f84270 */
[----:B------:R-:W-:Y:S01]  /*3cc0*/  MUFU.TANH R24, R24 ;  /* 0x0000001800187308 */ /* 0x000fe20000002400 */
[----:B------:R-:W-:Y:S01]  /*3cd0*/  FSEL R11, R11, -INF , P3 ;  /* 0xff8000000b0b7808 */ /* 0x000fe20001800000 */
[--C-:B------:R-:W-:Y:S01]  /*3ce0*/  FFMA.FTZ R36, R40, UR10, -R52.reuse ;  /* 0x0000000a28247c23 */ /* 0x100fe20008010834 */
[----:B------:R-:W-:Y:S01]  /*3cf0*/  FMNMX.FTZ R8, R60, R5, !PT ;  /* 0x000000053c087209 */ /* 0x000fe20007810000 */
[--C-:B------:R-:W-:Y:S01]  /*3d00*/  FFMA.FTZ R40, R44, UR10, -R52.reuse ;  /* 0x0000000a2c287c23 */ /* 0x100fe20008010834 */
[----:B------:R-:W-:Y:S01]  /*3d10*/  ISETP.GT.AND P3, PT, R71, 0x29, PT ;  /* 0x000000294700780c */ /* 0x000fe20003f64270 */
[--C-:B------:R-:W-:Y:S01]  /*3d20*/  FFMA.FTZ R29, R29, UR10, -R52.reuse ;  /* 0x0000000a1d1d7c23 */ /* 0x100fe20008010834 */
[----:B---3--:R-:W-:Y:S01]  /*3d30*/  FSEL R61, R13, -INF , P4 ;  /* 0xff8000000d3d7808 */ /* 0x008fe20002000000 */
[----:B------:R-:W1:Y:S01]  /*3d40*/  MUFU.TANH R28, R28 ;  /* 0x0000001c001c7308 */ /* 0x000e620000002400 */
[----:B------:R-:W-:Y:S01]  /*3d50*/  FMNMX.FTZ R8, R11, R8, !PT ;  /* 0x000000080b087209 */ /* 0x000fe20007810000 */
[----:B------:R-:W-:Y:S01]  /*3d60*/  FFMA.FTZ R38, R38, UR10, -R52 ;  /* 0x0000000a26267c23 */ /* 0x000fe20008010834 */
[----:B------:R-:W-:-:S02]  /*3d70*/  ISETP.GT.AND P4, PT, R71, 0x30, PT ;  /* 0x000000304700780c */ /* 0x000fc40003f84270 */
[----:B------:R-:W-:Y:S02]  /*3d80*/  CS2R R90, SRZ ;  /* 0x00000000005a7805 */ /* 0x000fe4000001ff00 */
[----:B--2---:R-:W-:Y:S02]  /*3d90*/  FSEL R62, R14, -INF , P3 ;  /* 0xff8000000e3e7808 */ /* 0x004fe40001800000 */
[----:B------:R-:W-:Y:S02]  /*3da0*/  CS2R R92, SRZ ;  /* 0x00000000005c7805 */ /* 0x000fe4000001ff00 */
[----:B------:R-:W-:Y:S01]  /*3db0*/  FMNMX.FTZ R7, R61, R8, !PT ;  /* 0x000000083d077209 */ /* 0x000fe20007810000 */
[----:B------:R-:W2:Y:S01]  /*3dc0*/  MUFU.TANH R25, R25 ;  /* 0x0000001900197308 */ /* 0x000ea20000002400 */
[----:B------:R-:W-:Y:S02]  /*3dd0*/  ISETP.GT.AND P3, PT, R71, 0x31, PT ;  /* 0x000000314700780c */ /* 0x000fe40003f64270 */
[----:B0-----:R-:W-:-:S02]  /*3de0*/  FSEL R63, R20, -INF , P4 ;  /* 0xff800000143f7808 */ /* 0x001fc40002000000 */
[----:B------:R-:W-:Y:S02]  /*3df0*/  FMNMX.FTZ R10, R62, R7, !PT ;  /* 0x000000073e0a7209 */ /* 0x000fe40007810000 */
[----:B------:R-:W-:Y:S01]  /*3e00*/  ISETP.GT.AND P4, PT, R71, 0x38, PT ;  /* 0x000000384700780c */ /* 0x000fe20003f84270 */
[----:B------:R0:W-:Y:S01]  /*3e10*/  MUFU.TANH R75, R64 ;  /* 0x00000040004b7308 */ /* 0x0001e20000002400 */
[----:B------:R-:W-:Y:S02]  /*3e20*/  FMNMX.FTZ R7, R63, R10, !PT ;  /* 0x0000000a3f077209 */ /* 0x000fe40007810000 */
[----:B----4-:R-:W-:Y:S02]  /*3e30*/  FSEL R51, R21, -INF , P4 ;  /* 0xff80000015337808 */ /* 0x010fe40002000000 */
[----:B------:R-:W-:-:S03]  /*3e40*/  ISETP.GT.AND P4, PT, R71, 0x40, PT ;  /* 0x000000404700780c */ /* 0x000fc60003f84270 */
[----:B------:R3:W4:Y:S01]  /*3e50*/  MUFU.TANH R78, R65 ;  /* 0x00000041004e7308 */ /* 0x0007220000002400 */
[----:B0-----:R-:W-:Y:S02]  /*3e60*/  FSEL R64, R15, -INF , P3 ;  /* 0xff8000000f407808 */ /* 0x001fe40001800000 */
[----:B------:R-:W-:Y:S02]  /*3e70*/  ISETP.GT.AND P3, PT, R71, 0x39, PT ;  /* 0x000000394700780c */ /* 0x000fe40003f64270 */
[----:B------:R-:W-:Y:S02]  /*3e80*/  FMNMX.FTZ R10, R64, R7, !PT ;  /* 0x00000007400a7209 */ /* 0x000fe40007810000 */
[----:B-1----:R-:W-:Y:S01]  /*3e90*/  FSEL R66, R28, -INF , P4 ;  /* 0xff8000001c427808 */ /* 0x002fe20002000000 */
[----:B------:R0:W-:Y:S01]  /*3ea0*/  MUFU.EX2 R8, R12 ;  /* 0x0000000c00087308 */ /* 0x0001e20000000800 */
[----:B---3--:R-:W-:Y:S01]  /*3eb0*/  FSEL R65, R24, -INF , P3 ;  /* 0xff80000018417808 */ /* 0x008fe20001800000 */
[----:B------:R-:W-:Y:S01]  /*3ec0*/  FFMA.FTZ R24, R39, UR10, -R52 ;  /* 0x0000000a27187c23 */ /* 0x000fe20008010834 */
[----:B------:R-:W-:-:S02]  /*3ed0*/  ISETP.GT.AND P3, PT, R71, 0x41, PT ;  /* 0x000000414700780c */ /* 0x000fc40003f64270 */
[----:B------:R-:W-:-:S03]  /*3ee0*/  ISETP.GT.AND P4, PT, R71, 0x48, PT ;  /* 0x000000484700780c */ /* 0x000fc60003f84270 */
[----:B------:R2:W1:Y:S01]  /*3ef0*/  MUFU.TANH R79, R68 ;  /* 0x00000044004f7308 */ /* 0x0004620000002400 */
[----:B0-----:R-:W-:-:S04]  /*3f00*/  FMNMX.FTZ R12, R51, R10, !PT ;  /* 0x0000000a330c7209 */ /* 0x001fc80007810000 */
[----:B------:R-:W-:-:S03]  /*3f10*/  FMNMX.FTZ R7, R65, R12, !PT ;  /* 0x0000000c41077209 */ /* 0x000fc60007810000 */
[----:B------:R0:W3:Y:S01]  /*3f20*/  MUFU.TANH R82, R69 ;  /* 0x0000004500527308 */ /* 0x0000e20000002400 */
[----:B--2---:R-:W-:Y:S02]  /*3f30*/  FSEL R68, R25, -INF , P3 ;  /* 0xff80000019447808 */ /* 0x004fe40001800000 */
[----:B------:R-:W-:Y:S02]  /*3f40*/  FMNMX.FTZ R13, R66, R7, !PT ;  /* 0x00000007420d7209 */ /* 0x000fe40007810000 */
[C---:B------:R-:W-:Y:S02]  /*3f50*/  ISETP.GT.AND P3, PT, R71.reuse, 0x49, PT ;  /* 0x000000494700780c */ /* 0x040fe40003f64270 */
[----:B------:R-:W-:Y:S01]  /*3f60*/  FMNMX.FTZ R12, R68, R13, !PT ;  /* 0x0000000d440c7209 */ /* 0x000fe20007810000 */
[----:B------:R-:W2:Y:S01]  /*3f70*/  MUFU.TANH R72, R72 ;  /* 0x0000004800487308 */ /* 0x000ea20000002400 */
[----:B0-----:R-:W-:Y:S02]  /*3f80*/  FSEL R69, R70, -INF , P4 ;  /* 0xff80000046457808 */ /* 0x001fe40002000000 */
[----:B------:R-:W-:-:S02]  /*3f90*/  ISETP.GT.AND P4, PT, R71, 0x50, PT ;  /* 0x000000504700780c */ /* 0x000fc40003f84270 */
[----:B------:R-:W-:Y:S02]  /*3fa0*/  FSEL R70, R74, -INF , P3 ;  /* 0xff8000004a467808 */ /* 0x000fe40001800000 */
[----:B------:R-:W-:Y:S01]  /*3fb0*/  FMNMX.FTZ R13, R69, R12, !PT ;  /* 0x0000000c450d7209 */ /* 0x000fe20007810000 */
[----:B------:R0:W-:Y:S01]  /*3fc0*/  MUFU.EX2 R5, R67 ;  /* 0x0000004300057308 */ /* 0x0001e20000000800 */
[C---:B------:R-:W-:Y:S02]  /*3fd0*/  ISETP.GT.AND P3, PT, R71.reuse, 0x51, PT ;  /* 0x000000514700780c */ /* 0x040fe40003f64270 */
[----:B------:R-:W-:Y:S02]  /*3fe0*/  FMNMX.FTZ R14, R70, R13, !PT ;  /* 0x0000000d460e7209 */ /* 0x000fe40007810000 */
[----:B----4-:R-:W-:Y:S02]  /*3ff0*/  FSEL R21, R78, -INF , P3 ;  /* 0xff8000004e157808 */ /* 0x010fe40001800000 */
[----:B------:R-:W-:Y:S01]  /*4000*/  ISETP.GT.AND P3, PT, R71, 0x59, PT ;  /* 0x000000594700780c */ /* 0x000fe20003f64270 */
[----:B------:R-:W4:Y:S01]  /*4010*/  MUFU.TANH R73, R73 ;  /* 0x0000004900497308 */ /* 0x000f220000002400 */
[----:B0-----:R-:W-:-:S02]  /*4020*/  FSEL R67, R75, -INF , P4 ;  /* 0xff8000004b437808 */ /* 0x001fc40002000000 */
[----:B------:R-:W-:Y:S02]  /*4030*/  CS2R R74, SRZ ;  /* 0x00000000004a7805 */ /* 0x000fe4000001ff00 */
[----:B------:R-:W-:Y:S02]  /*4040*/  ISETP.GT.AND P4, PT, R71, 0x58, PT ;  /* 0x000000584700780c */ /* 0x000fe40003f84270 */
[----:B------:R-:W-:Y:S02]  /*4050*/  FMNMX.FTZ R14, R67, R14, !PT ;  /* 0x0000000e430e7209 */ /* 0x000fe40007810000 */
[----:B-1----:R-:W-:Y:S01]  /*4060*/  FSEL R15, R79, -INF , P4 ;  /* 0xff8000004f0f7808 */ /* 0x002fe20002000000 */
[----:B------:R-:W-:Y:S01]  /*4070*/  MUFU.TANH R76, R76 ;  /* 0x0000004c004c7308 */ /* 0x000fe20000002400 */
[----:B------:R-:W-:Y:S02]  /*4080*/  FMNMX.FTZ R14, R21, R14, !PT ;  /* 0x0000000e150e7209 */ /* 0x000fe40007810000 */
[----:B------:R-:W-:-:S02]  /*4090*/  CS2R R78, SRZ ;  /* 0x00000000004e7805 */ /* 0x000fc4000001ff00 */
[----:B------:R-:W-:Y:S02]  /*40a0*/  ISETP.GT.AND P4, PT, R71, 0x60, PT ;  /* 0x000000604700780c */ /* 0x000fe40003f84270 */
[----:B---3--:R-:W-:Y:S02]  /*40b0*/  FSEL R25, R82, -INF , P3 ;  /* 0xff80000052197808 */ /* 0x008fe40001800000 */
[----:B------:R-:W-:Y:S02]  /*40c0*/  CS2R R82, SRZ ;  /* 0x0000000000527805 */ /* 0x000fe4000001ff00 */
[----:B------:R-:W-:Y:S01]  /*40d0*/  FMNMX.FTZ R20, R15, R14, !PT ;  /* 0x0000000e0f147209 */ /* 0x000fe20007810000 */
[----:B------:R-:W0:Y:S01]  /*40e0*/  MUFU.TANH R77, R77 ;  /* 0x0000004d004d7308 */ /* 0x000e220000002400 */
[----:B------:R-:W-:Y:S02]  /*40f0*/  ISETP.GT.AND P3, PT, R71, 0x61, PT ;  /* 0x000000614700780c */ /* 0x000fe40003f64270 */
[----:B--2---:R-:W-:-:S02]  /*4100*/  FSEL R28, R72, -INF , P4 ;  /* 0xff800000481c7808 */ /* 0x004fc40002000000 */
[----:B------:R-:W-:Y:S02]  /*4110*/  FMNMX.FTZ R13, R25, R20, !PT ;  /* 0x00000014190d7209 */ /* 0x000fe40007810000 */
[----:B------:R-:W-:Y:S01]  /*4120*/  ISETP.GT.AND P4, PT, R71, 0x68, PT ;  /* 0x000000684700780c */ /* 0x000fe20003f84270 */
[----:B------:R-:W1:Y:S01]  /*4130*/  MUFU.TANH R80, R80 ;  /* 0x0000005000507308 */ /* 0x000e620000002400 */
[----:B----4-:R-:W-:Y:S01]  /*4140*/  FSEL R39, R73, -INF , P3 ;  /* 0xff80000049277808 */ /* 0x010fe20001800000 */
[----:B------:R-:W-:Y:S01]  /*4150*/  FFMA.FTZ R73, R26, UR10, -R52 ;  /* 0x0000000a1a497c23 */ /* 0x000fe20008010834 */
[----:B------:R-:W-:Y:S02]  /*4160*/  FMNMX.FTZ R20, R28, R13, !PT ;  /* 0x0000000d1c147209 */ /* 0x000fe40007810000 */
[----:B------:R-:W-:-:S03]  /*4170*/  ISETP.GT.AND P3, PT, R71, 0x69, PT ;  /* 0x000000694700780c */ /* 0x000fc60003f64270 */
[----:B------:R-:W-:Y:S01]  /*4180*/  MUFU.TANH R81, R81 ;  /* 0x0000005100517308 */ /* 0x000fe20000002400 */
[----:B0-----:R-:W-:Y:S02]  /*4190*/  FSEL R46, R77, -INF , P3 ;  /* 0xff8000004d2e7808 */ /* 0x001fe40001800000 */
[----:B------:R-:W-:-:S05]  /*41a0*/  ISETP.GT.AND P3, PT, R71, 0x71, PT ;  /* 0x000000714700780c */ /* 0x000fca0003f64270 */
[----:B------:R0:W-:Y:S08]  /*41b0*/  MUFU.EX2 R7, R49 ;  /* 0x0000003100077308 */ /* 0x0001f00000000800 */
[----:B------:R-:W2:Y:S01]  /*41c0*/  MUFU.TANH R84, R84 ;  /* 0x0000005400547308 */ /* 0x000ea20000002400 */
[----:B0-----:R-:W-:-:S01]  /*41d0*/  FFMA.FTZ R49, R32, UR10, -R52 ;  /* 0x0000000a20317c23 */ /* 0x001fc20008010834 */
[----:B------:R-:W-:-:S02]  /*41e0*/  FSEL R32, R76, -INF , P4 ;  /* 0xff8000004c207808 */ /* 0x000fc40002000000 */
[----:B------:R-:W-:Y:S02]  /*41f0*/  CS2R R76, SRZ ;  /* 0x00000000004c7805 */ /* 0x000fe4000001ff00 */
[----:B------:R-:W-:Y:S02]  /*4200*/  ISETP.GT.AND P4, PT, R71, 0x70, PT ;  /* 0x000000704700780c */ /* 0x000fe40003f84270 */
[----:B------:R0:W-:Y:S08]  /*4210*/  MUFU.EX2 R12, R47 ;  /* 0x0000002f000c7308 */ /* 0x0001f00000000800 */
[----:B------:R-:W3:Y:S01]  /*4220*/  MUFU.TANH R85, R85 ;  /* 0x0000005500557308 */ /* 0x000ee20000002400 */
[----:B0-----:R-:W-:Y:S01]  /*4230*/  FMNMX.FTZ R47, R39, R20, !PT ;  /* 0x00000014272f7209 */ /* 0x001fe20007810000 */
[----:B------:R-:W-:Y:S01]  /*4240*/  FFMA.FTZ R20, R31, UR10, -R52 ;  /* 0x0000000a1f147c23 */ /* 0x000fe20008010834 */
[----:B-1----:R-:W-:-:S02]  /*4250*/  FSEL R31, R80, -INF , P4 ;  /* 0xff800000501f7808 */ /* 0x002fc40002000000 */
[----:B------:R-:W-:Y:S02]  /*4260*/  FMNMX.FTZ R47, R32, R47, !PT ;  /* 0x0000002f202f7209 */ /* 0x000fe40007810000 */
[----:B------:R-:W-:Y:S01]  /*4270*/  ISETP.GT.AND P4, PT, R71, 0x78, PT ;  /* 0x000000784700780c */ /* 0x000fe20003f84270 */
[----:B------:R0:W-:Y:S03]  /*4280*/  MUFU.EX2 R14, R24 ;  /* 0x00000018000e7308 */ /* 0x0001e60000000800 */
[----:B--2---:R-:W-:-:S05]  /*4290*/  FSEL R27, R84, -INF , P4 ;  /* 0xff800000541b7808 */ /* 0x004fca0002000000 */
[----:B------:R3:W-:Y:S01]  /*42a0*/  MUFU.EX2 R13, R49 ;  /* 0x00000031000d7308 */ /* 0x0007e20000000800 */
[----:B0-----:R-:W-:Y:S02]  /*42b0*/  FMNMX.FTZ R24, R46, R47, !PT ;  /* 0x0000002f2e187209 */ /* 0x001fe40007810000 */
[----:B------:R-:W-:Y:S02]  /*42c0*/  FSEL R47, R81, -INF , P3 ;  /* 0xff800000512f7808 */ /* 0x000fe40001800000 */
[----:B------:R-:W-:Y:S02]  /*42d0*/  CS2R R80, SRZ ;  /* 0x0000000000507805 */ /* 0x000fe4000001ff00 */
[----:B------:R-:W-:Y:S02]  /*42e0*/  FMNMX.FTZ R24, R31, R24, !PT ;  /* 0x000000181f187209 */ /* 0x000fe40007810000 */
[----:B------:R-:W-:Y:S01]  /*42f0*/  ISETP.GT.AND P3, PT, R71, 0x79, PT ;  /* 0x000000794700780c */ /* 0x000fe20003f64270 */
[----:B------:R0:W-:Y:S01]  /*4300*/  MUFU.EX2 R10, R50 ;  /* 0x00000032000a7308 */ /* 0x0001e20000000800 */
[----:B------:R-:W-:-:S02]  /*4310*/  FMNMX.FTZ R24, R47, R24, !PT ;  /* 0x000000182f187209 */ /* 0x000fc40007810000 */
[----:B---3--:R-:W-:Y:S02]  /*4320*/  FSEL R49, R85, -INF , P3 ;  /* 0xff80000055317808 */ /* 0x008fe40001800000 */
[----:B------:R-:W-:Y:S02]  /*4330*/  CS2R R84, SRZ ;  /* 0x0000000000547805 */ /* 0x000fe4000001ff00 */
[----:B------:R-:W-:Y:S01]  /*4340*/  FMNMX.FTZ R26, R27, R24, !PT ;  /* 0x000000181b1a7209 */ /* 0x000fe20007810000 */
[----:B------:R-:W-:Y:S03]  /*4350*/  MUFU.EX2 R229, R229 ;  /* 0x000000e500e57308 */ /* 0x000fe60000000800 */
[----:B------:R-:W-:Y:S01]  /*4360*/  FMNMX.FTZ R71, R49, R26, !PT ;  /* 0x0000001a31477209 */ /* 0x000fe20007810000 */
[--C-:B0-----:R-:W-:Y:S01]  /*4370*/  FFMA.FTZ R50, R30, UR10, -R52.reuse ;  /* 0x0000000a1e327c23 */ /* 0x101fe20008010834 */
[----:B------:R-:W-:-:S01]  /*4380*/  FFMA.FTZ R30, R35, UR10, -R52 ;  /* 0x0000000a231e7c23 */ /* 0x000fc20008010834 */
[--C-:B------:R-:W-:Y:S01]  /*4390*/  FFMA.FTZ R35, R41, UR10, -R52.reuse ;  /* 0x0000000a29237c23 */ /* 0x100fe20008010834 */
[----:B------:R-:W-:Y:S01]  /*43a0*/  IMAD.U32 R41, RZ, RZ, UR10 ;  /* 0x0000000aff297e24 */ /* 0x000fe2000f8e00ff */
[----:B------:R-:W0:Y:S01]  /*43b0*/  SHFL.BFLY PT, R72, R71, 0x2, 0x1f ;  /* 0x0c401f0047487f89 */ /* 0x000e2200000e0000 */
[----:B------:R-:W-:-:S01]  /*43c0*/  FFMA.FTZ R26, R34, UR10, -R52 ;  /* 0x0000000a221a7c23 */ /* 0x000fc20008010834 */
[----:B------:R-:W-:Y:S01]  /*43d0*/  FFMA.FTZ R34, R42, UR10, -R52 ;  /* 0x0000000a2a227c23 */ /* 0x000fe20008010834 */
[----:B------:R-:W1:Y:S08]  /*43e0*/  MUFU.EX2 R48, R48 ;  /* 0x0000003000307308 */ /* 0x000e700000000800 */
[----:B------:R-:W2:Y:S08]  /*43f0*/  MUFU.EX2 R3, R3 ;  /* 0x0000000300037308 */ /* 0x000eb00000000800 */
[----:B------:R-:W3:Y:S01]  /*4400*/  MUFU.EX2 R4, R4 ;  /* 0x0000000400047308 */ /* 0x000ee20000000800 */
[----:B0-----:R-:W-:-:S07]  /*4410*/  FMNMX.FTZ R72, R71, R72, !PT ;  /* 0x0000004847487209 */ /* 0x001fce0007810000 */
[----:B------:R-:W0:Y:S01]  /*4420*/  MUFU.EX2 R231, R231 ;  /* 0x000000e700e77308 */ /* 0x000e220000000800 */
[----:B------:R-:W4:Y:S07]  /*4430*/  SHFL.BFLY PT, R37, R72, 0x1, 0x1f ;  /* 0x0c201f0048257f89 */ /* 0x000f2e00000e0000 */
[----:B------:R5:W0:Y:S08]  /*4440*/  MUFU.EX2 R6, R89 ;  /* 0x0000005900067308 */ /* 0x000a300000000800 */
[----:B------:R-:W-:Y:S01]  /*4450*/  MUFU.EX2 R225, R225 ;  /* 0x000000e100e17308 */ /* 0x000fe20000000800 */
[----:B-----5:R-:W-:-:S07]  /*4460*/  CS2R R88, SRZ ;  /* 0x0000000000587805 */ /* 0x020fce000001ff00 */
[----:B------:R-:W-:Y:S01]  /*4470*/  MUFU.EX2 R227, R227 ;  /* 0x000000e300e37308 */ /* 0x000fe20000000800 */
[----:B----4-:R-:W-:Y:S01]  /*4480*/  FMNMX.FTZ R188, R72, R37, !PT ;  /* 0x0000002548bc7209 */ /* 0x010fe20007810000 */
[----:B------:R-:W-:-:S03]  /*4490*/  FFMA.FTZ R37, R43, UR10, -R52 ;  /* 0x0000000a2b257c23 */ /* 0x000fc60008010834 */
[C---:B------:R-:W-:Y:S01]  /*44a0*/  FSETP.NEU.FTZ.AND P3, PT, R188.reuse, -INF , PT ;  /* 0xff800000bc00780b */ /* 0x040fe20003f7d000 */
[----:B------:R-:W-:-:S02]  /*44b0*/  FFMA.FTZ R41, R188, R41, -8 ;  /* 0xc1000000bc297423 */ /* 0x000fc40000010029 */
[----:B------:R-:W-:Y:S03]  /*44c0*/  MUFU.EX2 R20, R20 ;  /* 0x0000001400147308 */ /* 0x000fe60000000800 */
[----:B------:R-:W-:Y:S02]  /*44d0*/  FSEL R42, R41, RZ, P3 ;  /* 0x000000ff292a7208 */ /* 0x000fe40001800000 */
[----:B------:R-:W-:-:S03]  /*44e0*/  PLOP3.LUT P3, PT, PT, PT, UP1, 0x80, 0x0 ;  /* 0x000000000000781c */ /* 0x000fc60003f6f018 */
[----:B------:R4:W-:Y:S01]  /*44f0*/  MUFU.EX2 R41, R45 ;  /* 0x0000002d00297308 */ /* 0x0009e20000000800 */
[----:B------:R-:W-:-:S01]  /*4500*/  FFMA.FTZ R228, R55, UR10, -R42 ;  /* 0x0000000a37e47c23 */ /* 0x000fc2000801082a */
[--C-:B------:R-:W-:Y:S01]  /*4510*/  FFMA.FTZ R43, R56, UR10, -R42.reuse ;  /* 0x0000000a382b7c23 */ /* 0x100fe2000801082a */
[----:B------:R-:W-:-:S01]  /*4520*/  FFMA.FTZ R54, R54, UR10, -R42 ;  /* 0x0000000a36367c23 */ /* 0x000fc2000801082a */
[--C-:B------:R-:W-:Y:S01]  /*4530*/  FFMA.FTZ R53, R53, UR10, -R42.reuse ;  /* 0x0000000a35357c23 */ /* 0x100fe2000801082a */
[----:B------:R-:W-:-:S01]  /*4540*/  FFMA.FTZ R230, R57, UR10, -R42 ;  /* 0x0000000a39e67c23 */ /* 0x000fc2000801082a */
[----:B------:R-:W-:Y:S01]  /*4550*/  FFMA.FTZ R44, R9, UR10, -R42 ;  /* 0x0000000a092c7c23 */ /* 0x000fe2000801082a */
[----:B-1----:R-:W-:-:S01]  /*4560*/  FADD.FTZ R56, R229, R48 ;  /* 0x00000030e5387221 */ /* 0x002fc20000010000 */
[----:B------:R-:W-:Y:S01]  /*4570*/  MUFU.EX2 R228, R228 ;  /* 0x000000e400e47308 */ /* 0x000fe20000000800 */
[----:B----4-:R-:W-:-:S01]  /*4580*/  FFMA.FTZ R45, R58, UR10, -R42 ;  /* 0x0000000a3a2d7c23 */ /* 0x010fc2000801082a */
[----:B------:R-:W-:Y:S01]  /*4590*/  FFMA.FTZ R59, R59, UR10, -R42 ;  /* 0x0000000a3b3b7c23 */ /* 0x000fe2000801082a */
[----:B--2---:R-:W-:-:S01]  /*45a0*/  FADD.FTZ R57, R3, R56 ;  /* 0x0000003803397221 */ /* 0x004fc20000010000 */
[--C-:B------:R-:W-:Y:S01]  /*45b0*/  FFMA.FTZ R224, R60, UR10, -R42.reuse ;  /* 0x0000000a3ce07c23 */ /* 0x100fe2000801082a */
[----:B------:R-:W-:-:S01]  /*45c0*/  FFMA.FTZ R9, R11, UR10, -R42 ;  /* 0x0000000a0b097c23 */ /* 0x000fc2000801082a */
[----:B------:R-:W-:Y:S01]  /*45d0*/  FFMA.FTZ R61, R61, UR10, -R42 ;  /* 0x0000000a3d3d7c23 */ /* 0x000fe2000801082a */
[----:B---3--:R-:W-:-:S01]  /*45e0*/  FADD.FTZ R58, R4, R57 ;  /* 0x00000039043a7221 */ /* 0x008fc20000010000 */
[----:B------:R-:W1:Y:S01]  /*45f0*/  MUFU.EX2 R43, R43 ;  /* 0x0000002b002b7308 */ /* 0x000e620000000800 */
[----:B------:R-:W-:-:S01]  /*4600*/  FFMA.FTZ R62, R62, UR10, -R42 ;  /* 0x0000000a3e3e7c23 */ /* 0x000fc2000801082a */
[----:B------:R-:W-:Y:S01]  /*4610*/  FFMA.FTZ R226, R63, UR10, -R42 ;  /* 0x0000000a3fe27c23 */ /* 0x000fe2000801082a */
[----:B0-----:R-:W-:-:S01]  /*4620*/  FADD.FTZ R57, R231, R58 ;  /* 0x0000003ae7397221 */ /* 0x001fc20000010000 */
[--C-:B------:R-:W-:Y:S01]  /*4630*/  FFMA.FTZ R11, R64, UR10, -R42.reuse ;  /* 0x0000000a400b7c23 */ /* 0x100fe2000801082a */
[----:B------:R-:W-:-:S01]  /*4640*/  FFMA.FTZ R52, R51, UR10, -R42 ;  /* 0x0000000a33347c23 */ /* 0x000fc2000801082a */
[----:B------:R-:W-:Y:S01]  /*4650*/  FFMA.FTZ R21, R21, UR10, -R42 ;  /* 0x0000000a15157c23 */ /* 0x000fe2000801082a */
[----:B------:R-:W-:-:S01]  /*4660*/  FADD.FTZ R58, R6, R57 ;  /* 0x00000039063a7221 */ /* 0x000fc20000010000 */
[----:B------:R-:W0:Y:S01]  /*4670*/  MUFU.EX2 R54, R54 ;  /* 0x0000003600367308 */ /* 0x000e220000000800 */
[----:B------:R-:W-:-:S01]  /*4680*/  FFMA.FTZ R65, R65, UR10, -R42 ;  /* 0x0000000a41417c23 */ /* 0x000fc2000801082a */
[----:B------:R-:W-:Y:S01]  /*4690*/  FFMA.FTZ R220, R66, UR10, -R42 ;  /* 0x0000000a42dc7c23 */ /* 0x000fe2000801082a */
[----:B------:R-:W-:-:S01]  /*46a0*/  FADD.FTZ R57, R5, R58 ;  /* 0x0000003a05397221 */ /* 0x000fc20000010000 */
[--C-:B------:R-:W-:Y:S01]  /*46b0*/  FFMA.FTZ R51, R68, UR10, -R42.reuse ;  /* 0x0000000a44337c23 */ /* 0x100fe2000801082a */
[----:B------:R-:W-:-:S01]  /*46c0*/  FFMA.FTZ R69, R69, UR10, -R42 ;  /* 0x0000000a45457c23 */ /* 0x000fc2000801082a */
[--C-:B------:R-:W-:Y:S01]  /*46d0*/  FFMA.FTZ R25, R25, UR10, -R42.reuse ;  /* 0x0000000a19197c23 */ /* 0x100fe2000801082a */
[----:B------:R-:W-:-:S01]  /*46e0*/  FFMA.FTZ R70, R70, UR10, -R42 ;  /* 0x0000000a46467c23 */ /* 0x000fc2000801082a */
[----:B------:R-:W2:Y:S01]  /*46f0*/  MUFU.EX2 R53, R53 ;  /* 0x0000003500357308 */ /* 0x000ea20000000800 */
[----:B-1----:R-:W-:-:S01]  /*4700*/  FADD.FTZ R55, R228, R43 ;  /* 0x0000002be4377221 */ /* 0x002fc20000010000 */
        /* <DEDUP_REMOVED lines=13> */
[----:B--2---:R-:W-:-:S01]  /*47e0*/  FADD.FTZ R55, R53, R56 ;  /* 0x0000003835377221 */ /* 0x004fc20000010000 */
[----:B------:R-:W-:-:S04]  /*47f0*/  F2FP.SATFINITE.E4M3.F32.PACK_AB_MERGE_C R53, R53, R54, RZ ;  /* 0x000000363535723e */ /* 0x000fc800048070ff */
[----:B------:R-:W-:Y:S02]  /*4800*/  F2FP.SATFINITE.E4M3.F32.PACK_AB_MERGE_C R228, R43, R228, R53 ;  /* 0x000000e42be4723e */ /* 0x000fe40004807035 */
[----:B------:R-:W2:Y:S01]  /*4810*/  MUFU.EX2 R44, R44 ;  /* 0x0000002c002c7308 */ /* 0x000ea20000000800 */
[----:B-1----:R-:W-:-:S07]  /*4820*/  FADD.FTZ R56, R230, R55 ;  /* 0x00000037e6387221 */ /* 0x002fce0000010000 */
        /* <DEDUP_REMOVED lines=8> */
[----:B-1----:R-:W-:-:S01]  /*48b0*/  FADD.FTZ R55, R59, R2 ;  /* 0x000000023b377221 */ /* 0x002fc20000010000 */
[----:B------:R-:W-:-:S04]  /*48c0*/  F2FP.SATFINITE.E4M3.F32.PACK_AB_MERGE_C R44, R59, R44, RZ ;  /* 0x0000002c3b2c723e */ /* 0x000fc800048070ff */
[----:B------:R-:W-:Y:S02]  /*48d0*/  F2FP.SATFINITE.E4M3.F32.PACK_AB_MERGE_C R230, R45, R230, R44 ;  /* 0x000000e62de6723e */ /* 0x000fe4000480702c */
[----:B------:R-:W-:Y:S01]  /*48e0*/  CS2R R44, SRZ ;  /* 0x00000000002c7805 */ /* 0x000fe2000001ff00 */
[----:B------:R-:W1:Y:S01]  /*48f0*/  MUFU.EX2 R61, R61 ;  /* 0x0000003d003d7308 */ /* 0x000e620000000800 */
[----:B0-----:R-:W-:-:S01]  /*4900*/  FADD.FTZ R2, R224, R55 ;  /* 0x00000037e0027221 */ /* 0x001fc20000010000 */
[----:B------:R-:W-:Y:S01]  /*4910*/  FADD.FTZ R55, R7, R58 ;  /* 0x0000003a07377221 */ /* 0x000fe20000010000 */
[----:B------:R-:W-:-:S05]  /*4920*/  CS2R R58, SRZ ;  /* 0x00000000003a7805 */ /* 0x000fca000001ff00 */
[----:B------:R-:W0:Y:S01]  /*4930*/  MUFU.EX2 R62, R62 ;  /* 0x0000003e003e7308 */ /* 0x000e220000000800 */
[----:B--2---:R-:W-:-:S07]  /*4940*/  FADD.FTZ R56, R9, R2 ;  /* 0x0000000209387221 */ /* 0x004fce0000010000 */
[----:B------:R-:W2:Y:S08]  /*4950*/  MUFU.EX2 R226, R226 ;  /* 0x000000e200e27308 */ /* 0x000eb00000000800 */
[----:B------:R-:W3:Y:S08]  /*4960*/  MUFU.EX2 R11, R11 ;  /* 0x0000000b000b7308 */ /* 0x000ef00000000800 */
[----:B------:R-:W4:Y:S08]  /*4970*/  MUFU.EX2 R52, R52 ;  /* 0x0000003400347308 */ /* 0x000f300000000800 */
[----:B------:R1:W-:Y:S08]  /*4980*/  MUFU.EX2 R222, R21 ;  /* 0x0000001500de7308 */ /* 0x0003f00000000800 */
[----:B------:R-:W5:Y:S01]  /*4990*/  MUFU.EX2 R65, R65 ;  /* 0x0000004100417308 */ /* 0x000f620000000800 */
[----:B-1----:R-:W-:-:S01]  /*49a0*/  FADD.FTZ R21, R61, R56 ;  /* 0x000000383d157221 */ /* 0x002fc20000010000 */
[C---:B------:R-:W-:Y:S01]  /*49b0*/  FADD.FTZ R56, R12.reuse, R55 ;  /* 0x000000370c387221 */ /* 0x040fe20000010000 */
[----:B------:R-:W-:-:S02]  /*49c0*/  F2FP.SATFINITE.E4M3.F32.PACK_AB_MERGE_C R12, R12, R7, RZ ;  /* 0x000000070c0c723e */ /* 0x000fc400048070ff */
[----:B0-----:R-:W-:Y:S01]  /*49d0*/  FADD.FTZ R21, R62, R21 ;  /* 0x000000153e157221 */ /* 0x001fe20000010000 */
[----:B------:R-:W-:-:S01]  /*49e0*/  FADD.FTZ R55, R227, R56 ;  /* 0x00000038e3377221 */ /* 0x000fc20000010000 */
[----:B------:R-:W-:Y:S01]  /*49f0*/  F2FP.SATFINITE.E4M3.F32.PACK_AB_MERGE_C R61, R62, R61, RZ ;  /* 0x0000003d3e3d723e */ /* 0x000fe200048070ff */
[----:B------:R-:W0:Y:S01]  /*4a00*/  MUFU.EX2 R221, R221 ;  /* 0x000000dd00dd7308 */ /* 0x000e220000000800 */
[----:B--2---:R-:W-:-:S01]  /*4a10*/  FADD.FTZ R56, R226, R21 ;  /* 0x00000015e2387221 */ /* 0x004fc20000010000 */
[----:B------:R-:W-:Y:S01]  /*4a20*/  F2FP.SATFINITE.E4M3.F32.PACK_AB_MERGE_C R21, R4, R3, RZ ;  /* 0x000000030415723e */ /* 0x000fe200048070ff */
[----:B------:R-:W-:-:S01]  /*4a30*/  FADD.FTZ R4, R14, R55 ;  /* 0x000000370e047221 */ /* 0x000fc20000010000 */
[----:B------:R-:W-:Y:S01]  /*4a40*/  F2FP.SATFINITE.E4M3.F32.PACK_AB_MERGE_C R224, R9, R224, R61 ;  /* 0x000000e009e0723e */ /* 0x000fe2000480703d */
[----:B---3--:R-:W-:-:S01]  /*4a50*/  FADD.FTZ R3, R11, R56 ;  /* 0x000000380b037221 */ /* 0x008fc20000010000 */
[----:B------:R-:W-:Y:S02]  /*4a60*/  F2FP.SATFINITE.E4M3.F32.PACK_AB_MERGE_C R229, R48, R229, R21 ;  /* 0x000000e530e5723e */ /* 0x000fe40004807015 */
[----:B------:R-:W-:Y:S01]  /*4a70*/  CS2R R48, SRZ ;  /* 0x0000000000307805 */ /* 0x000fe2000001ff00 */
[----:B------:R-:W1:Y:S01]  /*4a80*/  MUFU.EX2 R220, R220 ;  /* 0x000000dc00dc7308 */ /* 0x000e620000000800 */
[----:B------:R-:W-:-:S02]  /*4a90*/  F2FP.SATFINITE.E4M3.F32.PACK_AB_MERGE_C R225, R10, R225, R12 ;  /* 0x000000e10ae1723e */ /* 0x000fc4000480700c */
[----:B------:R-:W-:Y:S02]  /*4aa0*/  CS2R R54, SRZ ;  /* 0x0000000000367805 */ /* 0x000fe4000001ff00 */
[----:B------:R-:W-:Y:S02]  /*4ab0*/  CS2R R56, SRZ ;  /* 0x0000000000387805 */ /* 0x000fe4000001ff00 */
[----:B------:R-:W-:Y:S02]  /*4ac0*/  CS2R R60, SRZ ;  /* 0x00000000003c7805 */ /* 0x000fe4000001ff00 */
[----:B------:R-:W-:Y:S01]  /*4ad0*/  CS2R R62, SRZ ;  /* 0x00000000003e7805 */ /* 0x000fe2000001ff00 */
[----:B------:R2:W3:Y:S08]  /*4ae0*/  MUFU.EX2 R24, R73 ;  /* 0x0000004900187308 */ /* 0x0004f00000000800 */
[----:B------:R-:W3:Y:S01]  /*4af0*/  MUFU.EX2 R51, R51 ;  /* 0x0000003300337308 */ /* 0x000ee20000000800 */
[----:B--2---:R-:W-:-:S07]  /*4b00*/  CS2R R72, SRZ ;  /* 0x0000000000487805 */ /* 0x004fce000001ff00 */
[----:B------:R2:W-:Y:S08]  /*4b10*/  MUFU.EX2 R2, R25 ;  /* 0x0000001900027308 */ /* 0x0005f00000000800 */
[----:B------:R-:W3:Y:S01]  /*4b20*/  MUFU.EX2 R29, R29 ;  /* 0x0000001d001d7308 */ /* 0x000ee20000000800 */
[----:B--2---:R-:W-:Y:S01]  /*4b30*/  F2FP.SATFINITE.E4M3.F32.PACK_AB_MERGE_C R25, R8, R5, RZ ;  /* 0x000000050819723e */ /* 0x004fe200048070ff */
[----:B------:R-:W-:Y:S01]  /*4b40*/  FADD.FTZ R5, R13, R4 ;  /* 0x000000040d057221 */ /* 0x000fe20000010000 */
[----:B----4-:R-:W-:-:S01]  /*4b50*/  FADD.FTZ R4, R52, R3 ;  /* 0x0000000334047221 */ /* 0x010fc20000010000 */
[----:B------:R-:W-:-:S02]  /*4b60*/  F2FP.SATFINITE.E4M3.F32.PACK_AB_MERGE_C R13, R20, R13, RZ ;  /* 0x0000000d140d723e */ /* 0x000fc400048070ff */
[----:B------:R-:W-:-:S01]  /*4b70*/  FADD.FTZ R20, R20, R5 ;  /* 0x0000000514147221 */ /* 0x000fc20000010000 */
[----:B-----5:R-:W-:Y:S01]  /*4b80*/  FADD.FTZ R3, R65, R4 ;  /* 0x0000000441037221 */ /* 0x020fe20000010000 */
[----:B------:R-:W2:Y:S01]  /*4b90*/  MUFU.EX2 R69, R69 ;  /* 0x0000004500457308 */ /* 0x000ea20000000800 */
[----:B------:R-:W-:Y:S01]  /*4ba0*/  F2FP.SATFINITE.E4M3.F32.PACK_AB_MERGE_C R231, R6, R231, R25 ;  /* 0x000000e706e7723e */ /* 0x000fe20004807019 */
[----:B0-----:R-:W-:Y:S01]  /*4bb0*/  FADD.FTZ R5, R221, R20 ;  /* 0x00000014dd057221 */ /* 0x001fe20000010000 */
[----:B-1----:R-:W-:-:S01]  /*4bc0*/  FADD.FTZ R4, R220, R3 ;  /* 0x00000003dc047221 */ /* 0x002fc20000010000 */
[----:B------:R-:W-:Y:S02]  /*4bd0*/  F2FP.SATFINITE.E4M3.F32.PACK_AB_MERGE_C R52, R65, R52, RZ ;  /* 0x000000344134723e */ /* 0x000fe400048070ff */
[----:B------:R-:W-:Y:S01]  /*4be0*/  CS2R R64, SRZ ;  /* 0x0000000000407805 */ /* 0x000fe2000001ff00 */
[----:B---3--:R-:W-:Y:S01]  /*4bf0*/  FADD.FTZ R8, R24, R5 ;  /* 0x0000000518087221 */ /* 0x008fe20000010000 */
[----:B------:R-:W-:-:S01]  /*4c00*/  FADD.FTZ R4, R51, R4 ;  /* 0x0000000433047221 */ /* 0x000fc20000010000 */
[----:B------:R-:W0:Y:S01]  /*4c10*/  MUFU.EX2 R50, R50 ;  /* 0x0000003200327308 */ /* 0x000e220000000800 */
[----:B------:R-:W-:Y:S01]  /*4c20*/  F2FP.SATFINITE.E4M3.F32.PACK_AB_MERGE_C R226, R11, R226, R52 ;  /* 0x000000e20be2723e */ /* 0x000fe20004807034 */
[----:B------:R-:W-:Y:S01]  /*4c30*/  FADD.FTZ R7, R29, R8 ;  /* 0x000000081d077221 */ /* 0x000fe20000010000 */
[----:B------:R-:W-:-:S02]  /*4c40*/  F2FP.SATFINITE.E4M3.F32.PACK_AB_MERGE_C R227, R14, R227, R13 ;  /* 0x000000e30ee3723e */ /* 0x000fc4000480700d */
[----:B------:R-:W-:-:S03]  /*4c50*/  CS2R R52, SRZ ;  /* 0x0000000000347805 */ /* 0x000fc6000001ff00 */
[----:B------:R-:W1:Y:S01]  /*4c60*/  MUFU.EX2 R70, R70 ;  /* 0x0000004600467308 */ /* 0x000e620000000800 */
[----:B--2---:R-:W-:-:S07]  /*4c70*/  FADD.FTZ R5, R69, R4 ;  /* 0x0000000445057221 */ /* 0x004fce0000010000 */
[----:B------:R-:W2:Y:S01]  /*4c80*/  MUFU.EX2 R223, R223 ;  /* 0x000000df00df7308 */ /* 0x000ea20000000800 */
[C---:B0-----:R-:W-:Y:S01]  /*4c90*/  F2FP.SATFINITE.E4M3.F32.PACK_AB_MERGE_C R29, R50.reuse, R29, RZ ;  /* 0x0000001d321d723e */ /* 0x041fe200048070ff */
[----:B------:R-:W-:-:S03]  /*4ca0*/  FADD.FTZ R50, R50, R7 ;  /* 0x0000000732327221 */ /* 0x000fc60000010000 */
[----:B------:R-:W-:Y:S02]  /*4cb0*/  F2FP.SATFINITE.E4M3.F32.PACK_AB_MERGE_C R221, R24, R221, R29 ;  /* 0x000000dd18dd723e */ /* 0x000fe4000480701d */
[----:B------:R-:W-:Y:S01]  /*4cc0*/  CS2R R24, SRZ ;  /* 0x0000000000187805 */ /* 0x000fe2000001ff00 */
[----:B------:R-:W0:Y:S01]  /*4cd0*/  MUFU.EX2 R67, R67 ;  /* 0x0000004300437308 */ /* 0x000e220000000800 */
[C---:B-1----:R-:W-:Y:S01]  /*4ce0*/  F2FP.SATFINITE.E4M3.F32.PACK_AB_MERGE_C R69, R70.reuse, R69, RZ ;  /* 0x000000454645723e */ /* 0x042fe200048070ff */
[----:B------:R-:W-:-:S03]  /*4cf0*/  FADD.FTZ R70, R70, R5 ;  /* 0x0000000546467221 */ /* 0x000fc60000010000 */
[----:B------:R-:W-:Y:S02]  /*4d00*/  F2FP.SATFINITE.E4M3.F32.PACK_AB_MERGE_C R220, R51, R220, R69 ;  /* 0x000000dc33dc723e */ /* 0x000fe40004807045 */
[----:B------:R-:W-:Y:S01]  /*4d10*/  CS2R R68, SRZ ;  /* 0x0000000000447805 */ /* 0x000fe2000001ff00 */
[----:B------:R-:W1:Y:S01]  /*4d20*/  MUFU.EX2 R26, R26 ;  /* 0x0000001a001a7308 */ /* 0x000e620000000800 */
[----:B--2---:R-:W-:-:S01]  /*4d30*/  FADD.FTZ R7, R223, R50 ;  /* 0x00000032df077221 */ /* 0x004fc20000010000 */
[----:B------:R-:W-:-:S06]  /*4d40*/  CS2R R50, SRZ ;  /* 0x0000000000327805 */ /* 0x000fcc000001ff00 */
[----:B------:R-:W2:Y:S01]  /*4d50*/  MUFU.EX2 R30, R30 ;  /* 0x0000001e001e7308 */ /* 0x000ea20000000800 */
[----:B0-----:R-:W-:-:S01]  /*4d60*/  FADD.FTZ R5, R67, R70 ;  /* 0x0000004643057221 */ /* 0x001fc20000010000 */
[----:B------:R-:W-:-:S03]  /*4d70*/  CS2R R70, SRZ ;  /* 0x0000000000467805 */ /* 0x000fc6000001ff00 */
[----:B------:R-:W-:-:S03]  /*4d80*/  FADD.FTZ R6, R222, R5 ;  /* 0x00000005de067221 */ /* 0x000fc60000010000 */
[----:B------:R-:W0:Y:S01]  /*4d90*/  MUFU.EX2 R15, R15 ;  /* 0x0000000f000f7308 */ /* 0x000e220000000800 */
[----:B-1----:R-:W-:-:S07]  /*4da0*/  FADD.FTZ R7, R26, R7 ;  /* 0x000000071a077221 */ /* 0x002fce0000010000 */
[----:B------:R-:W1:Y:S01]  /*4db0*/  MUFU.EX2 R33, R33 ;  /* 0x0000002100217308 */ /* 0x000e620000000800 */
[----:B--2---:R-:W-:-:S07]  /*4dc0*/  FADD.FTZ R8, R30, R7 ;  /* 0x000000071e087221 */ /* 0x004fce0000010000 */
[----:B------:R-:W2:Y:S01]  /*4dd0*/  MUFU.EX2 R217, R217 ;  /* 0x000000d900d97308 */ /* 0x000ea20000000800 */
[----:B0-----:R-:W-:-:S01]  /*4de0*/  FADD.FTZ R5, R15, R6 ;  /* 0x000000060f057221 */ /* 0x001fc20000010000 */
[----:B------:R-:W-:-:S03]  /*4df0*/  F2FP.SATFINITE.E4M3.F32.PACK_AB_MERGE_C R15, R2, R15, RZ ;  /* 0x0000000f020f723e */ /* 0x000fc600048070ff */
[----:B------:R-:W-:Y:S01]  /*4e00*/  FADD.FTZ R5, R2, R5 ;  /* 0x0000000502057221 */ /* 0x000fe20000010000 */
[----:B------:R-:W-:Y:S02]  /*4e10*/  F2FP.SATFINITE.E4M3.F32.PACK_AB_MERGE_C R222, R222, R67, R15 ;  /* 0x00000043dede723e */ /* 0x000fe4000480700f */
[----:B------:R-:W-:Y:S01]  /*4e20*/  CS2R R66, SRZ ;  /* 0x0000000000427805 */ /* 0x000fe2000001ff00 */
[----:B------:R-:W0:Y:S01]  /*4e30*/  MUFU.EX2 R28, R28 ;  /* 0x0000001c001c7308 */ /* 0x000e220000000800 */
[----:B-1----:R-:W-:-:S01]  /*4e40*/  FADD.FTZ R8, R33, R8 ;  /* 0x0000000821087221 */ /* 0x002fc20000010000 */
[----:B------:R-:W-:-:S04]  /*4e50*/  F2FP.SATFINITE.E4M3.F32.PACK_AB_MERGE_C R30, R33, R30, RZ ;  /* 0x0000001e211e723e */ /* 0x000fc800048070ff */
[----:B------:R-:W-:Y:S02]  /*4e60*/  F2FP.SATFINITE.E4M3.F32.PACK_AB_MERGE_C R223, R26, R223, R30 ;  /* 0x000000df1adf723e */ /* 0x000fe4000480701e */
[----:B------:R-:W1:Y:S01]  /*4e70*/  MUFU.EX2 R38, R38 ;  /* 0x0000002600267308 */ /* 0x000e620000000800 */
[----:B--2---:R-:W-:-:S07]  /*4e80*/  FADD.FTZ R7, R217, R8 ;  /* 0x00000008d9077221 */ /* 0x004fce0000010000 */
[----:B------:R-:W2:Y:S01]  /*4e90*/  MUFU.EX2 R39, R39 ;  /* 0x0000002700277308 */ /* 0x000ea20000000800 */
[----:B0-----:R-:W-:-:S07]  /*4ea0*/  FADD.FTZ R2, R28, R5 ;  /* 0x000000051c027221 */ /* 0x001fce0000010000 */
[----:B------:R-:W-:Y:S01]  /*4eb0*/  MUFU.EX2 R36, R36 ;  /* 0x0000002400247308 */ /* 0x000fe20000000800 */
[----:B-1----:R-:W-:-:S07]  /*4ec0*/  FADD.FTZ R7, R38, R7 ;  /* 0x0000000726077221 */ /* 0x002fce0000010000 */
[----:B------:R-:W0:Y:S01]  /*4ed0*/  MUFU.EX2 R35, R35 ;  /* 0x0000002300237308 */ /* 0x000e220000000800 */
[----:B--2---:R-:W-:-:S07]  /*4ee0*/  FADD.FTZ R5, R39, R2 ;  /* 0x0000000227057221 */ /* 0x004fce0000010000 */
[----:B------:R-:W1:Y:S08]  /*4ef0*/  MUFU.EX2 R32, R32 ;  /* 0x0000002000207308 */ /* 0x000e700000000800 */
[----:B------:R-:W2:Y:S01]  /*4f00*/  MUFU.EX2 R3, R46 ;  /* 0x0000002e00037308 */ /* 0x000ea20000000800 */
[----:B0-----:R-:W-:Y:S01]  /*4f10*/  F2FP.SATFINITE.E4M3.F32.PACK_AB_MERGE_C R6, R35, R36, RZ ;  /* 0x000000242306723e */ /* 0x001fe200048070ff */
[----:B------:R-:W-:-:S03]  /*4f20*/  FADD.FTZ R36, R36, R7 ;  /* 0x0000000724247221 */ /* 0x000fc60000010000 */
[----:B------:R-:W-:Y:S01]  /*4f30*/  F2FP.SATFINITE.E4M3.F32.PACK_AB_MERGE_C R217, R38, R217, R6 ;  /* 0x000000d926d9723e */ /* 0x000fe20004807006 */
[----:B------:R-:W-:-:S02]  /*4f40*/  FADD.FTZ R35, R35, R36 ;  /* 0x0000002423237221 */ /* 0x000fc40000010000 */
[----:B------:R-:W0:Y:S01]  /*4f50*/  MUFU.EX2 R40, R40 ;  /* 0x0000002800287308 */ /* 0x000e220000000800 */
[----:B-1----:R-:W-:-:S07]  /*4f60*/  FADD.FTZ R2, R32, R5 ;  /* 0x0000000520027221 */ /* 0x002fce0000010000 */
[----:B------:R-:W1:Y:S01]  /*4f70*/  MUFU.EX2 R34, R34 ;  /* 0x0000002200227308 */ /* 0x000e620000000800 */
[----:B--2---:R-:W-:-:S01]  /*4f80*/  FADD.FTZ R2, R3, R2 ;  /* 0x0000000203027221 */ /* 0x004fc20000010000 */
[----:B------:R-:W-:-:S04]  /*4f90*/  F2FP.SATFINITE.E4M3.F32.PACK_AB_MERGE_C R32, R3, R32, RZ ;  /* 0x000000200320723e */ /* 0x000fc800048070ff */
[----:B------:R-:W-:Y:S02]  /*4fa0*/  F2FP.SATFINITE.E4M3.F32.PACK_AB_MERGE_C R216, R39, R28, R32 ;  /* 0x0000001c27d8723e */ /* 0x000fe40004807020 */
[----:B------:R-:W-:Y:S01]  /*4fb0*/  CS2R R28, SRZ ;  /* 0x00000000001c7805 */ /* 0x000fe2000001ff00 */
[----:B------:R-:W2:Y:S01]  /*4fc0*/  MUFU.EX2 R31, R31 ;  /* 0x0000001f001f7308 */ /* 0x000ea20000000800 */
[----:B0-----:R-:W-:Y:S02]  /*4fd0*/  F2FP.SATFINITE.E4M3.F32.PACK_AB_MERGE_C R219, R41, R40, RZ ;  /* 0x0000002829db723e */ /* 0x001fe400048070ff */
[----:B------:R-:W-:Y:S02]  /*4fe0*/  CS2R R32, SRZ ;  /* 0x0000000000207805 */ /* 0x000fe4000001ff00 */
[----:B------:R-:W-:-:S03]  /*4ff0*/  CS2R R38, SRZ ;  /* 0x0000000000267805 */ /* 0x000fc6000001ff00 */
[----:B------:R-:W0:Y:S01]  /*5000*/  MUFU.EX2 R37, R37 ;  /* 0x0000002500257308 */ /* 0x000e220000000800 */
[----:B-1----:R-:W-:-:S07]  /*5010*/  FADD.FTZ R6, R34, R35 ;  /* 0x0000002322067221 */ /* 0x002fce0000010000 */
[----:B------:R1:W3:Y:S01]  /*5020*/  MUFU.EX2 R4, R47 ;  /* 0x0000002f00047308 */ /* 0x0002e20000000800 */
[----:B--2---:R-:W-:-:S07]  /*5030*/  FADD.FTZ R3, R31, R2 ;  /* 0x000000021f037221 */ /* 0x004fce0000010000 */
[----:B------:R-:W2:Y:S01]  /*5040*/  MUFU.EX2 R27, R27 ;  /* 0x0000001b001b7308 */ /* 0x000ea20000000800 */
[C---:B0-----:R-:W-:Y:S01]  /*5050*/  F2FP.SATFINITE.E4M3.F32.PACK_AB_MERGE_C R219, R37.reuse, R34, R219 ;  /* 0x0000002225db723e */ /* 0x041fe200048070db */
[----:B------:R-:W-:Y:S01]  /*5060*/  FADD.FTZ R37, R37, R6 ;  /* 0x0000000625257221 */ /* 0x000fe20000010000 */
[----:B------:R-:W-:Y:S02]  /*5070*/  CS2R R34, SRZ ;  /* 0x0000000000227805 */ /* 0x000fe4000001ff00 */
[----:B-1----:R-:W-:Y:S01]  /*5080*/  CS2R R46, SRZ ;  /* 0x00000000002e7805 */ /* 0x002fe2000001ff00 */
[----:B------:R-:W-:-:S01]  /*5090*/  FADD.FTZ R40, R40, R37 ;  /* 0x0000002528287221 */ /* 0x000fc20000010000 */
[----:B------:R-:W-:Y:S01]  /*50a0*/  CS2R R36, SRZ ;  /* 0x0000000000247805 */ /* 0x000fe2000001ff00 */
[----:B------:R-:W0:Y:S01]  /*50b0*/  MUFU.EX2 R42, R42 ;  /* 0x0000002a002a7308 */ /* 0x000e220000000800 */
[----:B---3--:R-:W-:-:S04]  /*50c0*/  FADD.FTZ R2, R4, R3 ;  /* 0x0000000304027221 */ /* 0x008fc80000010000 */
[----:B--2---:R-:W-:Y:S01]  /*50d0*/  FADD.FTZ R3, R27, R2 ;  /* 0x000000021b037221 */ /* 0x004fe20000010000 */
[----:B------:R-:W-:-:S01]  /*50e0*/  FADD.FTZ R2, R41, R40 ;  /* 0x0000002829027221 */ /* 0x000fc20000010000 */
[----:B------:R-:W-:Y:S02]  /*50f0*/  CS2R R40, SRZ ;  /* 0x0000000000287805 */ /* 0x000fe4000001ff00 */
[C---:B0-----:R-:W-:Y:S01]  /*5100*/  F2FP.SATFINITE.E4M3.F32.PACK_AB_MERGE_C R5, R42.reuse, R27, RZ ;  /* 0x0000001b2a05723e */ /* 0x041fe200048070ff */
[----:B------:R-:W-:Y:S01]  /*5110*/  FADD.FTZ R3, R42, R3 ;  /* 0x000000032a037221 */ /* 0x000fe20000010000 */
[----:B------:R-:W-:Y:S02]  /*5120*/  CS2R R26, SRZ ;  /* 0x00000000001a7805 */ /* 0x000fe4000001ff00 */
[----:B------:R-:W-:Y:S02]  /*5130*/  CS2R R42, SRZ ;  /* 0x00000000002a7805 */ /* 0x000fe4000001ff00 */
[----:B------:R-:W-:-:S02]  /*5140*/  F2FP.SATFINITE.E4M3.F32.PACK_AB_MERGE_C R218, R4, R31, R5 ;  /* 0x0000001f04da723e */ /* 0x000fc40004807005 */
[----:B------:R-:W-:Y:S01]  /*5150*/  CS2R R30, SRZ ;  /* 0x00000000001e7805 */ /* 0x000fe2000001ff00 */
        /* <DEDUP_REMOVED lines=70> */
.L_x_2284:
[----:B------:R-:W-:Y:S01]  /*55c0*/  ISETP.NE.AND P4, PT, RZ, UR45, PT ;  /* 0x0000002dff007c0c */ /* 0x000fe2000bf85270 */
[----:B------:R-:W-:-:S04]  /*55d0*/  UISETP.NE.AND UP1, UPT, UR59, 0x1, UPT ;  /* 0x000000013b00788c */ /* 0x000fc8000bf25270 */
[----:B------:R-:W-:-:S04]  /*55e0*/  USEL UR47, URZ, 0x1, UP1 ;  /* 0x000000013f2f7887 */ /* 0x000fc80008800000 */
[----:B------:R-:W-:-:S04]  /*55f0*/  ULOP3.LUT UR47, UR60, UR47, URZ, 0x3c, !UPT ;  /* 0x0000002f3c2f7292 */ /* 0x000fc8000f8e3c3f */
[----:B------:R-:W-:Y:S08]  /*5600*/  @P4 BRA `(.L_x_2275) ;  /* 0x0000000000384947 */ /* 0x000ff00003800000 */
[----:B------:R-:W-:Y:S05]  /*5610*/  @!P1 BRA `(.L_x_2276) ;  /* 0x0000000000049947 */ /* 0x000fea0003800000 */
[----:B------:R-:W-:Y:S01]  /*5620*/  BPT.TRAP 0x1 ;  /* 0x000000040000795c */ /* 0x000fe20000300000 */
.L_x_2276:
        /* <DEDUP_REMOVED lines=9> */
.L_x_2277:
[----:B-1----:R-:W-:Y:S05]  /*56c0*/  @P3 BRA `(.L_x_2275) ;  /* 0x0000000000083947 */ /* 0x002fea0003800000 */
[----:B------:R-:W1:Y:S02]  /*56d0*/  SYNCS.PHASECHK.TRANS64.TRYWAIT P3, [UR6+0x38830], R6 ;  /* 0x03883006ff0075a7 */ /* 0x000e640008060146 */
[----:B-1----:R-:W-:Y:S05]  /*56e0*/  @!P3 BRA `(.L_x_2278) ;  /* 0x000001400070b947 */ /* 0x002fea0003800000 */
.L_x_2275:
        /* <DEDUP_REMOVED lines=50> */
.L_x_2280:
[----:B------:R-:W-:Y:S01]  /*5a10*/  ULEA UR6, UR59, UR41, 0x3 ;  /* 0x000000293b067291 */ /* 0x000fe2000f8e183f */
[----:B------:R-:W-:-:S05]  /*5a20*/  IMAD.U32 R6, RZ, RZ, UR60 ;  /* 0x0000003cff067e24 */ /* 0x000fca000f8e00ff */
[----:B------:R-:W-:-:S04]  /*5a30*/  SHF.L.U32 R6, R6, 0x1f, RZ ;  /* 0x0000001f06067819 */ /* 0x000fc800000006ff */
[----:B------:R0:W1:Y:S01]  /*5a40*/  SYNCS.PHASECHK.TRANS64.TRYWAIT P3, [UR6+0x38850], R6 ;  /* 0x03885006ff0075a7 */ /* 0x0000620008060146 */
[----:B------:R-:W-:Y:S05]  /*5a50*/  @!P1 BRA `(.L_x_2281) ;  /* 0x0000000000049947 */ /* 0x000fea0003800000 */
[----:B------:R-:W-:Y:S01]  /*5a60*/  BPT.TRAP 0x1 ;  /* 0x000000040000795c */ /* 0x000fe20000300000 */
.L_x_2281:
[----:B-1----:R-:W-:Y:S05]  /*5a70*/  @P3 BRA `(.L_x_2279) ;  /* 0x0000000000083947 */ /* 0x002fea0003800000 */
[----:B------:R-:W1:Y:S02]  /*5a80*/  SYNCS.PHASECHK.TRANS64.TRYWAIT P3, [UR6+0x38850], R6 ;  /* 0x03885006ff0075a7 */ /* 0x000e640008060146 */
[----:B-1----:R-:W-:Y:S05]  /*5a90*/  @!P3 BRA `(.L_x_2282) ;  /* 0x0000013c009cb947 */ /* 0x002fea0003800000 */
.L_x_2279:
[----:B------:R-:W-:Y:S01]  /*5aa0*/  UIADD3 UR6, UR41, 0x400, URZ ;  /* 0x0000040029067890 */ /* 0x000fe2000fffe03f */
[----:B------:R-:W-:Y:S01]  /*5ab0*/  WARPGROUP.ARRIVE ;  /* 0x00000000000079c5 */ /* 0x000fe20000000000 */
[----:B------:R-:W-:Y:S01]  /*5ac0*/  UMOV UR7, 0x40000040 ;  /* 0x4000004000077882 */ /* 0x000fe20000000000 */
[C---:B------:R-:W-:Y:S01]  /*5ad0*/  FMUL.FTZ R14, R0.reuse, R160 ;  /* 0x000000a0000e7220 */ /* 0x040fe20000410000 */
[----:B------:R-:W-:Y:S01]  /*5ae0*/  USHF.R.U32.HI UR6, URZ, 0x4, UR6 ;  /* 0x000000043f067899 */ /* 0x000fe20008011606 */
[C---:B------:R-:W-:Y:S01]  /*5af0*/  FMUL.FTZ R160, R0.reuse, R173 ;  /* 0x000000ad00a07220 */ /* 0x040fe20000410000 */
[----:B------:R-:W-:Y:S02]  /*5b00*/  VIADD R173, R17, UR36 ;  /* 0x0000002411ad7c36 */ /* 0x000fe40008000000 */
[C---:B------:R-:W-:Y:S01]  /*5b10*/  FMUL.FTZ R15, R0.reuse, R161 ;  /* 0x000000a1000f7220 */ /* 0x040fe20000410000 */
[----:B------:R-:W-:Y:S01]  /*5b20*/  ULOP3.LUT UR6, UR6, 0x3fff, URZ, 0xc0, !UPT ;  /* 0x00003fff06067892 */ /* 0x000fe2000f8ec03f */
[C---:B------:R-:W-:Y:S01]  /*5b30*/  FMUL.FTZ R161, R0.reuse, R176 ;  /* 0x000000b000a17220 */ /* 0x040fe20000410000 */
[C---:B------:R-:W-:Y:S01]  /*5b40*/  FMUL.FTZ R20, R0.reuse, R162 ;  /* 0x000000a200147220 */ /* 0x040fe20000410000 */
[C---:B------:R-:W-:Y:S01]  /*5b50*/  FMUL.FTZ R162, R0.reuse, R177 ;  /* 0x000000b100a27220 */ /* 0x040fe20000410000 */
[----:B------:R-:W-:Y:S01]  /*5b60*/  ULOP3.LUT UR6, UR6, 0x10000, URZ, 0xfc, !UPT ;  /* 0x0001000006067892 */ /* 0x000fe2000f8efc3f */
[C---:B------:R-:W-:Y:S01]  /*5b70*/  FMUL.FTZ R8, R0.reuse, R153 ;  /* 0x0000009900087220 */ /* 0x040fe20000410000 */
[C---:B------:R-:W-:Y:S01]  /*5b80*/  FMUL.FTZ R153, R0.reuse, R165 ;  /* 0x000000a500997220 */ /* 0x040fe20000410000 */
[C---:B------:R-:W-:Y:S01]  /*5b90*/  FMUL.FTZ R165, R0.reuse, R184 ;  /* 0x000000b800a57220 */ /* 0x040fe20000410000 */
[----:B------:R-:W-:Y:S01]  /*5ba0*/  ULEA UR10, UR59, UR6, 0xb ;  /* 0x000000063b0a7291 */ /* 0x000fe2000f8e583f */
[C---:B01----:R-:W-:Y:S01]  /*5bb0*/  FMUL.FTZ R6, R0.reuse, R152 ;  /* 0x0000009800067220 */ /* 0x043fe20000410000 */
[C---:B------:R-:W-:Y:S01]  /*5bc0*/  FMUL.FTZ R10, R0.reuse, R156 ;  /* 0x0000009c000a7220 */ /* 0x040fe20000410000 */
[----:B------:R-:W-:Y:S01]  /*5bd0*/  FMUL.FTZ R12, R0, R157 ;  /* 0x0000009d000c7220 */ /* 0x000fe20000410000 */
[----:B------:R-:W-:-:S02]  /*5be0*/  IMAD.U32 R184, RZ, RZ, UR51 ;  /* 0x00000033ffb87e24 */ /* 0x000fc4000f8e00ff */
[C---:B------:R-:W-:Y:S01]  /*5bf0*/  FMUL.FTZ R152, R0.reuse, R164 ;  /* 0x000000a400987220 */ /* 0x040fe20000410000 */
[----:B------:R-:W-:Y:S01]  /*5c00*/  MUFU.TANH R8, R8 ;  /* 0x0000000800087308 */ /* 0x000fe20000002400 */
[----:B------:R-:W-:Y:S01]  /*5c10*/  UMOV UR6, UR10 ;  /* 0x0000000a00067c82 */ /* 0x000fe20008000000 */
[C---:B------:R-:W-:Y:S01]  /*5c20*/  FMUL.FTZ R13, R0.reuse, R159 ;  /* 0x0000009f000d7220 */ /* 0x040fe20000410000 */
[----:B------:R-:W-:Y:S01]  /*5c30*/  QGMMA.64x256x32.F32.E4M3.E4M3 R24, R228, gdesc[UR4], R24, gsb0 ;  /* 0x03e00004e4187df3 */ /* 0x000fe20008000818 */
[----:B------:R-:W-:Y:S01]  /*5c40*/  UIADD3 UR6, UR10, 0x2, URZ ;  /* 0x000000020a067890 */ /* 0x000fe2000fffe03f */
[C---:B------:R-:W-:Y:S01]  /*5c50*/  FMUL.FTZ R156, R0.reuse, R168 ;  /* 0x000000a8009c7220 */ /* 0x040fe20000410000 */
[----:B------:R-:W-:Y:S01]  /*5c60*/  UMOV UR7, 0x40000040 ;  /* 0x4000004000077882 */ /* 0x000fe20000000000 */
        /* <DEDUP_REMOVED lines=41> */
[----:B------:R-:W5:Y:S01]  /*5f00*/  MUFU.TANH R152, R152 ;  /* 0x0000009800987308 */ /* 0x000f620000002400 */
[C---:B------:R-:W-:Y:S01]  /*5f10*/  FMUL.FTZ R175, R0.reuse, R175 ;  /* 0x000000af00af7220 */ /* 0x040fe20000410000 */
[C---:B------:R-:W-:Y:S01]  /*5f20*/  FMUL.FTZ R204, R0.reuse, R210 ;  /* 0x000000d200cc7220 */ /* 0x040fe20000410000 */
[C---:B------:R-:W-:Y:S01]  /*5f30*/  FMUL.FTZ R206, R0.reuse, R206 ;  /* 0x000000ce00ce7220 */ /* 0x040fe20000410000 */
[----:B------:R-:W-:-:S04]  /*5f40*/  FMUL.FTZ R183, R0, R183 ;  /* 0x000000b700b77220 */ /* 0x000fc80000410000 */
        /* <DEDUP_REMOVED lines=19> */
[----:B------:R0:W-:Y:S08]  /*6080*/  MUFU.TANH R171, R205 ;  /* 0x000000cd00ab7308 */ /* 0x0001f00000002400 */
[----:B------:R-:W-:Y:S01]  /*6090*/  MUFU.TANH R192, R192 ;  /* 0x000000c000c07308 */ /* 0x000fe20000002400 */
[----:B0-----:R-:W-:-:S07]  /*60a0*/  FMUL.FTZ R205, R0, R211 ;  /* 0x000000d300cd7220 */ /* 0x001fce0000410000 */
        /* <DEDUP_REMOVED lines=10> */
[----:B------:R-:W-:Y:S01]  /*6150*/  MUFU.TANH R174, R174 ;  /* 0x000000ae00ae7308 */ /* 0x000fe20000002400 */
[----:B------:R-:W-:Y:S01]  /*6160*/  QGMMA.64x256x32.F32.E4M3.E4M3 R24, R224, gdesc[UR4], R24, gsb0 ;  /* 0x03e00004e0187df3 */ /* 0x000fe20008000818 */
[----:B------:R-:W-:Y:S01]  /*6170*/  UIADD3 UR6, UR10, 0x4, URZ ;  /* 0x000000040a067890 */ /* 0x000fe2000fffe03f */
[----:B------:R-:W-:-:S05]  /*6180*/  UMOV UR7, 0x40000040 ;  /* 0x4000004000077882 */ /* 0x000fca0000000000 */
[----:B------:R-:W-:Y:S08]  /*6190*/  MUFU.TANH R178, R178 ;  /* 0x000000b200b27308 */ /* 0x000ff00000002400 */
[----:B------:R-:W-:Y:S08]  /*61a0*/  MUFU.TANH R179, R179 ;  /* 0x000000b300b37308 */ /* 0x000ff00000002400 */
[----:B------:R-:W-:Y:S01]  /*61b0*/  MUFU.TANH R182, R182 ;  /* 0x000000b600b67308 */ /* 0x000fe20000002400 */
[----:B0-----:R-:W-:-:S07]  /*61c0*/  SHF.R.U32.HI R231, RZ, 0x7, R231 ;  /* 0x00000007ffe77819 */ /* 0x001fce00000116e7 */
        /* <DEDUP_REMOVED lines=14> */
[----:B------:R-:W-:Y:S01]  /*62b0*/  QGMMA.64x256x32.F32.E4M3.E4M3 R24, R220, gdesc[UR4], R24, gsb0 ;  /* 0x03e00004dc187df3 */ /* 0x000fe20008000818 */
[----:B------:R-:W-:Y:S01]  /*62c0*/  UIADD3 UR6, UR10, 0x6, URZ ;  /* 0x000000060a067890 */ /* 0x000fe2000fffe03f */
[----:B------:R-:W-:Y:S02]  /*62d0*/  UMOV UR7, 0x40000040 ;  /* 0x4000004000077882 */ /* 0x000fe40000000000 */
[----:B------:R-:W-:Y:S01]  /*62e0*/  UMOV UR10, UR55 ;  /* 0x00000037000a7c82 */ /* 0x000fe20008000000 */
[----:B------:R-:W-:Y:S02]  /*62f0*/  WARPGROUP.DEPBAR.LE gsb0, 0x0 ;  /* 0x00008000000079c5 */ /* 0x000fe40000010000 */
[----:B------:R-:W-:-:S15]  /*6300*/  WARPGROUP.ARRIVE ;  /* 0x00000000000079c5 */ /* 0x000fde0000000000 */
[----:B------:R-:W-:-:S06]  /*6310*/  NOP ;  /* 0x0000000000007918 */ /* 0x000fcc0000000000 */
[----:B------:R-:W-:Y:S01]  /*6320*/  QGMMA.64x256x32.F32.E4M3.E4M3 R24, R216, gdesc[UR4], R24, gsb0 ;  /* 0x03e00004d8187df3 */ /* 0x000fe20008000818 */
[----:B------:R-:W-:Y:S02]  /*6330*/  @UP0 ULDC UR6, c[0x0][0x44c] ;  /* 0x0001130000060ab9 */ /* 0x000fe40000000800 */
[----:B------:R-:W-:Y:S01]  /*6340*/  @P2 IMAD.HI.U32 R176, R173, UR6, RZ ;  /* 0x00000006adb02c27 */ /* 0x000fe2000f8e00ff */
[----:B------:R-:W-:-:S04]  /*6350*/  @UP0 ULDC UR6, c[0x0][0x450] ;  /* 0x0001140000060ab9 */ /* 0x000fc80000000800 */
[----:B------:R-:W-:Y:S01]  /*6360*/  @P2 SHF.R.U32.HI R173, RZ, UR6, R176 ;  /* 0x00000006ffad2c19 */ /* 0x000fe200080116b0 */
[----:B------:R-:W-:Y:S01]  /*6370*/  UMOV UR6, 0xffffff80 ;  /* 0xffffff8000067882 */ /* 0x000fe20000000000 */
[C---:B------:R-:W-:Y:S01]  /*6380*/  FMUL.FTZ R176, R0.reuse, R197 ;  /* 0x000000c500b07220 */ /* 0x040fe20000410000 */
[----:B------:R-:W-:Y:S01]  /*6390*/  UIMAD UR6, UR57, UR6, 0x1 ;  /* 0x00000001390674a4 */ /* 0x000fe2000f8e0206 */
[----:B------:R-:W-:Y:S01]  /*63a0*/  FMUL.FTZ R197, R0, R191 ;  /* 0x000000bf00c57220 */ /* 0x000fe20000410000 */
[----:B------:R-:W0:Y:S03]  /*63b0*/  SHFL.IDX PT, R177, R173, RZ, 0x1c1f ;  /* 0x001c1fffadb17589 */ /* 0x000e2600000e0000 */
[----:B------:R-:W5:Y:S01]  /*63c0*/  MUFU.TANH R176, R176 ;  /* 0x000000b000b07308 */ /* 0x000f620000002400 */
[----:B------:R-:W-:Y:S01]  /*63d0*/  IADD3 R184, R184, UR6, -R16 ;  /* 0x00000006b8b87c10 */ /* 0x000fe2000fffe810 */
[----:B------:R-:W1:Y:S04]  /*63e0*/  SHFL.IDX PT, R173, R173, 0x1, 0x1c1f ;  /* 0x003c1f00adad7f89 */ /* 0x000e6800000e0000 */
[----:B------:R-:W-:-:S04]  /*63f0*/  VIADD R184, R184, -UR54 ;  /* 0x80000036b8b87c36 */ /* 0x000fc80008000000 */
[----:B0-----:R-:W-:-:S05]  /*6400*/  IMAD.IADD R177, R184, 0x1, R177 ;  /* 0x00000001b8b17824 */ /* 0x001fca00078e02b1 */
[C---:B------:R-:W-:Y:S01]  /*6410*/  ISETP.GT.AND P5, PT, R177.reuse, RZ, PT ;  /* 0x000000ffb100720c */ /* 0x040fe20003fa4270 */
[----:B-1----:R-:W-:Y:S01]  /*6420*/  IMAD.IADD R173, R184, 0x1, R173 ;  /* 0x00000001b8ad7824 */ /* 0x002fe200078e02ad */
[C---:B------:R-:W-:Y:S01]  /*6430*/  ISETP.GT.AND P6, PT, R177.reuse, 0x1, PT ;  /* 0x00000001b100780c */ /* 0x040fe20003fc4270 */
[----:B------:R-:W-:Y:S01]  /*6440*/  FMUL.FTZ R184, R0, R215 ;  /* 0x000000d700b87220 */ /* 0x000fe20000410000 */
[C---:B------:R-:W-:Y:S02]  /*6450*/  ISETP.GT.AND P3, PT, R177.reuse, 0x8, PT ;  /* 0x00000008b100780c */ /* 0x040fe40003f64270 */
[----:B------:R-:W-:Y:S02]  /*6460*/  ISETP.GT.AND P4, PT, R177, 0x9, PT ;  /* 0x00000009b100780c */ /* 0x000fe40003f84270 */
[----:B------:R-:W-:Y:S01]  /*6470*/  FSEL R6, R6, -INF , P5 ;  /* 0xff80000006067808 */ /* 0x000fe20002800000 */
[----:B------:R-:W-:Y:S01]  /*6480*/  MUFU.TANH R184, R184 ;  /* 0x000000b800b87308 */ /* 0x000fe20000002400 */
[----:B------:R-:W-:-:S02]  /*6490*/  FSEL R8, R8, -INF , P6 ;  /* 0xff80000008087808 */ /* 0x000fc40003000000 */
[----:B------:R-:W-:Y:S02]  /*64a0*/  FSEL R10, R10, -INF , P3 ;  /* 0xff8000000a0a7808 */ /* 0x000fe40001800000 */
[----:B--2---:R-:W-:Y:S02]  /*64b0*/  FSEL R12, R12, -INF , P4 ;  /* 0xff8000000c0c7808 */ /* 0x004fe40002000000 */
[C---:B------:R-:W-:Y:S02]  /*64c0*/  ISETP.GT.AND P5, PT, R177.reuse, 0x10, PT ;  /* 0x00000010b100780c */ /* 0x040fe40003fa4270 */
[C---:B------:R-:W-:Y:S02]  /*64d0*/  ISETP.GT.AND P6, PT, R177.reuse, 0x11, PT ;  /* 0x00000011b100780c */ /* 0x040fe40003fc4270 */
[C---:B------:R-:W-:Y:S02]  /*64e0*/  ISETP.GT.AND P3, PT, R177.reuse, 0x18, PT ;  /* 0x00000018b100780c */ /* 0x040fe40003f64270 */
[----:B------:R-:W-:-:S02]  /*64f0*/  ISETP.GT.AND P4, PT, R177, 0x19, PT ;  /* 0x00000019b100780c */ /* 0x000fc40003f84270 */
[----:B---3--:R-:W-:Y:S02]  /*6500*/  FSEL R14, R14, -INF , P5 ;  /* 0xff8000000e0e7808 */ /* 0x008fe40002800000 */
[----:B----4-:R-:W-:Y:S02]  /*6510*/  FSEL R15, R15, -INF , P6 ;  /* 0xff8000000f0f7808 */ /* 0x010fe40003000000 */
[----:B-----5:R-:W-:Y:S02]  /*6520*/  FSEL R152, R152, -INF , P3 ;  /* 0xff80000098987808 */ /* 0x020fe40001800000 */
[----:B------:R-:W-:Y:S02]  /*6530*/  FSEL R153, R153, -INF , P4 ;  /* 0xff80000099997808 */ /* 0x000fe40002000000 */
[C---:B------:R-:W-:Y:S02]  /*6540*/  ISETP.GT.AND P5, PT, R177.reuse, 0x20, PT ;  /* 0x00000020b100780c */ /* 0x040fe40003fa4270 */
[----:B------:R-:W-:-:S02]  /*6550*/  ISETP.GT.AND P6, PT, R177, 0x21, PT ;  /* 0x00000021b100780c */ /* 0x000fc40003fc4270 */
[C---:B------:R-:W-:Y:S02]  /*6560*/  ISETP.GT.AND P3, PT, R177.reuse, 0x28, PT ;  /* 0x00000028b100780c */ /* 0x040fe40003f64270 */
[----:B------:R-:W-:Y:S02]  /*6570*/  ISETP.GT.AND P4, PT, R177, 0x29, PT ;  /* 0x00000029b100780c */ /* 0x000fe40003f84270 */
[----:B------:R-:W-:Y:S02]  /*6580*/  FSEL R156, R156, -INF , P5 ;  /* 0xff8000009c9c7808 */ /* 0x000fe40002800000 */
[----:B------:R-:W-:Y:S02]  /*6590*/  FSEL R157, R157, -INF , P6 ;  /* 0xff8000009d9d7808 */ /* 0x000fe40003000000 */
[----:B------:R-:W-:Y:S02]  /*65a0*/  FSEL R159, R159, -INF , P3 ;  /* 0xff8000009f9f7808 */ /* 0x000fe40001800000 */
[----:B------:R-:W-:-:S02]  /*65b0*/  FSEL R160, R160, -INF , P4 ;  /* 0xff800000a0a07808 */ /* 0x000fc40002000000 */
[C---:B------:R-:W-:Y:S02]  /*65c0*/  ISETP.GT.AND P5, PT, R177.reuse, 0x30, PT ;  /* 0x00000030b100780c */ /* 0x040fe40003fa4270 */
[C---:B------:R-:W-:Y:S02]  /*65d0*/  ISETP.GT.AND P6, PT, R177.reuse, 0x31, PT ;  /* 0x00000031b100780c */ /* 0x040fe40003fc4270 */
[C---:B------:R-:W-:Y:S02]  /*65e0*/  ISETP.GT.AND P3, PT, R177.reuse, 0x38, PT ;  /* 0x00000038b100780c */ /* 0x040fe40003f64270 */
[----:B------:R-:W-:Y:S02]  /*65f0*/  ISETP.GT.AND P4, PT, R177, 0x39, PT ;  /* 0x00000039b100780c */ /* 0x000fe40003f84270 */
[----:B------:R-:W-:Y:S02]  /*6600*/  FSEL R161, R161, -INF , P5 ;  /* 0xff800000a1a17808 */ /* 0x000fe40002800000 */
[----:B------:R-:W-:-:S02]  /*6610*/  FSEL R162, R162, -INF , P6 ;  /* 0xff800000a2a27808 */ /* 0x000fc40003000000 */
[----:B------:R-:W-:Y:S02]  /*6620*/  FSEL R163, R163, -INF , P3 ;  /* 0xff800000a3a37808 */ /* 0x000fe40001800000 */
[----:B------:R-:W-:Y:S02]  /*6630*/  FSEL R164, R164, -INF , P4 ;  /* 0xff800000a4a47808 */ /* 0x000fe40002000000 */
[C---:B------:R-:W-:Y:S02]  /*6640*/  ISETP.GT.AND P5, PT, R177.reuse, 0x40, PT ;  /* 0x00000040b100780c */ /* 0x040fe40003fa4270 */
[C---:B------:R-:W-:Y:S02]  /*6650*/  ISETP.GT.AND P6, PT, R177.reuse, 0x41, PT ;  /* 0x00000041b100780c */ /* 0x040fe40003fc4270 */
[C---:B------:R-:W-:Y:S02]  /*6660*/  ISETP.GT.AND P3, PT, R177.reuse, 0x48, PT ;  /* 0x00000048b100780c */ /* 0x040fe40003f64270 */
[----:B------:R-:W-:-:S02]  /*6670*/  ISETP.GT.AND P4, PT, R177, 0x49, PT ;  /* 0x00000049b100780c */ /* 0x000fc40003f84270 */
[----:B------:R-:W-:Y:S02]  /*6680*/  FSEL R165, R165, -INF , P5 ;  /* 0xff800000a5a57808 */ /* 0x000fe40002800000 */
[----:B------:R-:W-:Y:S02]  /*6690*/  FSEL R166, R166, -INF , P6 ;  /* 0xff800000a6a67808 */ /* 0x000fe40003000000 */
[----:B------:R-:W-:Y:S02]  /*66a0*/  FSEL R167, R167, -INF , P3 ;  /* 0xff800000a7a77808 */ /* 0x000fe40001800000 */
        /* <DEDUP_REMOVED lines=21> */
[----:B------:R0:W1:Y:S01]  /*6800*/  MUFU.TANH R177, R188 ;  /* 0x000000bc00b17308 */ /* 0x0000620000002400 */
[----:B------:R-:W-:Y:S02]  /*6810*/  FSEL R192, R192, -INF , P6 ;  /* 0xff800000c0c07808 */ /* 0x000fe40003000000 */
[----:B------:R-:W-:-:S04]  /*6820*/  ISETP.GT.AND P6, PT, R173, 0x1, PT ;  /* 0x00000001ad00780c */ /* 0x000fc80003fc4270 */
[----:B------:R-:W-:Y:S02]  /*6830*/  FSEL R9, R9, -INF , P6 ;  /* 0xff80000009097808 */ /* 0x000fe40003000000 */
[----:B0-----:R-:W-:Y:S02]  /*6840*/  FMNMX.FTZ R188, R6, R5, !PT ;  /* 0x0000000506bc7209 */ /* 0x001fe40007810000 */
[----:B------:R-:W-:Y:S02]  /*6850*/  ISETP.GT.AND P6, PT, R173, 0x11, PT ;  /* 0x00000011ad00780c */ /* 0x000fe40003fc4270 */
[----:B------:R-:W-:Y:S02]  /*6860*/  FMNMX.FTZ R188, R8, R188, !PT ;  /* 0x000000bc08bc7209 */ /* 0x000fe40007810000 */
[----:B------:R-:W-:Y:S02]  /*6870*/  FSEL R21, R21, -INF , P6 ;  /* 0xff80000015157808 */ /* 0x000fe40003000000 */
[----:B------:R-:W-:-:S02]  /*6880*/  FMNMX.FTZ R188, R10, R188, !PT ;  /* 0x000000bc0abc7209 */ /* 0x000fc40007810000 */
[----:B------:R-:W-:Y:S02]  /*6890*/  ISETP.GT.AND P6, PT, R173, 0x21, PT ;  /* 0x00000021ad00780c */ /* 0x000fe40003fc4270 */
[----:B------:R-:W-:Y:S02]  /*68a0*/  FMNMX.FTZ R188, R12, R188, !PT ;  /* 0x000000bc0cbc7209 */ /* 0x000fe40007810000 */
[----:B-1----:R-:W-:Y:S02]  /*68b0*/  FSEL R177, R177, -INF , P6 ;  /* 0xff800000b1b17808 */ /* 0x002fe40003000000 */
[----:B------:R-:W-:Y:S02]  /*68c0*/  FMNMX.FTZ R188, R14, R188, !PT ;  /* 0x000000bc0ebc7209 */ /* 0x000fe40007810000 */
[----:B------:R-:W-:Y:S02]  /*68d0*/  ISETP.GT.AND P6, PT, R173, 0x31, PT ;  /* 0x00000031ad00780c */ /* 0x000fe40003fc4270 */
[----:B------:R-:W-:-:S02]  /*68e0*/  FMNMX.FTZ R188, R15, R188, !PT ;  /* 0x000000bc0fbc7209 */ /* 0x000fc40007810000 */
[----:B------:R-:W-:Y:S02]  /*68f0*/  FSEL R179, R179, -INF , P6 ;  /* 0xff800000b3b37808 */ /* 0x000fe40003000000 */
[----:B------:R-:W-:Y:S02]  /*6900*/  FMNMX.FTZ R188, R152, R188, !PT ;  /* 0x000000bc98bc7209 */ /* 0x000fe40007810000 */
[----:B------:R-:W-:Y:S02]  /*6910*/  ISETP.GT.AND P6, PT, R173, 0x41, PT ;  /* 0x00000041ad00780c */ /* 0x000fe40003fc4270 */
        /* <DEDUP_REMOVED lines=12> */
[----:B------:R-:W-:Y:S02]  /*69e0*/  FMNMX.FTZ R190, R168, R188, !PT ;  /* 0x000000bca8be7209 */ /* 0x000fe40007810000 */
[----:B------:R-:W0:Y:S02]  /*69f0*/  MUFU.TANH R188, R208 ;  /* 0x000000d000bc7308 */ /* 0x000e240000002400 */
[----:B------:R-:W-:-:S04]  /*6a00*/  FMNMX.FTZ R190, R169, R190, !PT ;  /* 0x000000bea9be7209 */ /* 0x000fc80007810000 */
[----:B------:R-:W-:-:S04]  /*6a10*/  FMNMX.FTZ R190, R170, R190, !PT ;  /* 0x000000beaabe7209 */ /* 0x000fc80007810000 */
[----:B------:R-:W-:-:S04]  /*6a20*/  FMNMX.FTZ R190, R172, R190, !PT ;  /* 0x000000beacbe7209 */ /* 0x000fc80007810000 */
[----:B------:R-:W-:Y:S02]  /*6a30*/  FMNMX.FTZ R193, R176, R190, !PT ;  /* 0x000000beb0c17209 */ /* 0x000fe40007810000 */
[----:B------:R-:W1:Y:S01]  /*6a40*/  MUFU.TANH R190, R212 ;  /* 0x000000d400be7308 */ /* 0x000e620000002400 */
[----:B0-----:R-:W-:Y:S02]  /*6a50*/  FSEL R191, R188, -INF , P5 ;  /* 0xff800000bcbf7808 */ /* 0x001fe40002800000 */
[----:B------:R-:W-:Y:S02]  /*6a60*/  FMNMX.FTZ R193, R180, R193, !PT ;  /* 0x000000c1b4c17209 */ /* 0x000fe40007810000 */
[----:B------:R-:W-:Y:S01]  /*6a70*/  ISETP.GT.AND P5, PT, R173, RZ, PT ;  /* 0x000000ffad00720c */ /* 0x000fe20003fa4270 */
[----:B------:R-:W-:Y:S02]  /*6a80*/  WARPGROUP.DEPBAR.LE gsb0, 0x0 ;  /* 0x00008000000079c5 */ /* 0x000fe40000010000 */
[----:B------:R-:W-:-:S02]  /*6a90*/  FMNMX.FTZ R196, R181, R193, !PT ;  /* 0x000000c1b5c47209 */ /* 0x000fc40007810000 */
[----:B------:R-:W0:Y:S01]  /*6aa0*/  MUFU.TANH R193, R213 ;  /* 0x000000d500c17308 */ /* 0x000e220000002400 */
[----:B------:R-:W-:Y:S02]  /*6ab0*/  FSEL R7, R7, -INF , P5 ;  /* 0xff80000007077808 */ /* 0x000fe40002800000 */
[----:B------:R-:W-:Y:S02]  /*6ac0*/  FMNMX.FTZ R196, R185, R196, !PT ;  /* 0x000000c4b9c47209 */ /* 0x000fe40007810000 */
[----:B------:R-:W-:Y:S02]  /*6ad0*/  ISETP.GT.AND P5, PT, R173, 0x10, PT ;  /* 0x00000010ad00780c */ /* 0x000fe40003fa4270 */
[----:B------:R-:W-:Y:S02]  /*6ae0*/  FMNMX.FTZ R188, R171, R196, !PT ;  /* 0x000000c4abbc7209 */ /* 0x000fe40007810000 */
[----:B-1----:R-:W-:Y:S01]  /*6af0*/  FSEL R190, R190, -INF , P3 ;  /* 0xff800000bebe7808 */ /* 0x002fe20001800000 */
[----:B------:R1:W2:Y:S01]  /*6b00*/  MUFU.TANH R196, R197 ;  /* 0x000000c500c47308 */ /* 0x0002a20000002400 */
[----:B------:R-:W-:-:S02]  /*6b10*/  FMNMX.FTZ R188, R191, R188, !PT ;  /* 0x000000bcbfbc7209 */ /* 0x000fc40007810000 */
[----:B------:R-:W-:Y:S02]  /*6b20*/  ISETP.GT.AND P3, PT, R173, 0x8, PT ;  /* 0x00000008ad00780c */ /* 0x000fe40003f64270 */
[----:B------:R-:W-:Y:S02]  /*6b30*/  FMNMX.FTZ R188, R192, R188, !PT ;  /* 0x000000bcc0bc7209 */ /* 0x000fe40007810000 */
[----:B0-----:R-:W-:Y:S02]  /*6b40*/  FSEL R193, R193, -INF , P4 ;  /* 0xff800000c1c17808 */ /* 0x001fe40002000000 */
[----:B------:R-:W-:Y:S01]  /*6b50*/  FMNMX.FTZ R188, R190, R188, !PT ;  /* 0x000000bcbebc7209 */ /* 0x000fe20007810000 */
[C---:B-1----:R-:W-:Y:S01]  /*6b60*/  FMUL.FTZ R197, R0.reuse, R198 ;  /* 0x000000c600c57220 */ /* 0x042fe20000410000 */
[----:B------:R-:W-:Y:S01]  /*6b70*/  FSEL R11, R11, -INF , P3 ;  /* 0xff8000000b0b7808 */ /* 0x000fe20001800000 */
[C---:B------:R-:W-:Y:S01]  /*6b80*/  FMUL.FTZ R198, R0.reuse, R199 ;  /* 0x000000c700c67220 */ /* 0x040fe20000410000 */
[----:B------:R-:W-:Y:S01]  /*6b90*/  FMNMX.FTZ R188, R193, R188, !PT ;  /* 0x000000bcc1bc7209 */ /* 0x000fe20007810000 */
[----:B------:R-:W-:Y:S01]  /*6ba0*/  FMUL.FTZ R199, R0, R202 ;  /* 0x000000ca00c77220 */ /* 0x000fe20000410000 */
[----:B------:R-:W-:Y:S01]  /*6bb0*/  FSEL R20, R20, -INF , P5 ;  /* 0xff80000014147808 */ /* 0x000fe20002800000 */
[----:B------:R-:W0:Y:S01]  /*6bc0*/  MUFU.TANH R197, R197 ;  /* 0x000000c500c57308 */ /* 0x000e220000002400 */
[C---:B------:R-:W-:Y:S01]  /*6bd0*/  ISETP.GT.AND P3, PT, R173.reuse, 0x18, PT ;  /* 0x00000018ad00780c */ /* 0x040fe20003f64270 */
[----:B------:R-:W1:Y:S01]  /*6be0*/  SHFL.BFLY PT, R200, R188, 0x2, 0x1f ;  /* 0x0c401f00bcc87f89 */ /* 0x000e6200000e0000 */
[----:B------:R-:W-:Y:S01]  /*6bf0*/  ISETP.GT.AND P5, PT, R173, 0x20, PT ;  /* 0x00000020ad00780c */ /* 0x000fe20003fa4270 */
[----:B------:R-:W-:Y:S01]  /*6c00*/  FMUL.FTZ R202, R0, R207 ;  /* 0x000000cf00ca7220 */ /* 0x000fe20000410000 */
[----:B------:R-:W-:-:S02]  /*6c10*/  FSEL R154, R154, -INF , P3 ;  /* 0xff8000009a9a7808 */ /* 0x000fc40001800000 */
[----:B------:R-:W-:Y:S01]  /*6c20*/  FSEL R158, R158, -INF , P5 ;  /* 0xff8000009e9e7808 */ /* 0x000fe20002800000 */
[----:B------:R-:W-:Y:S01]  /*6c30*/  MUFU.TANH R198, R198 ;  /* 0x000000c600c67308 */ /* 0x000fe20000002400 */
[C---:B------:R-:W-:Y:S02]  /*6c40*/  ISETP.GT.AND P3, PT, R173.reuse, 0x28, PT ;  /* 0x00000028ad00780c */ /* 0x040fe40003f64270 */
[C---:B------:R-:W-:Y:S02]  /*6c50*/  ISETP.GT.AND P5, PT, R173.reuse, 0x30, PT ;  /* 0x00000030ad00780c */ /* 0x040fe40003fa4270 */
[----:B------:R-:W-:Y:S02]  /*6c60*/  FSEL R174, R174, -INF , P3 ;  /* 0xff800000aeae7808 */ /* 0x000fe40001800000 */
[----:B------:R-:W-:Y:S01]  /*6c70*/  FSEL R178, R178, -INF , P5 ;  /* 0xff800000b2b27808 */ /* 0x000fe20002800000 */
[----:B------:R-:W3:Y:S01]  /*6c80*/  MUFU.TANH R199, R199 ;  /* 0x000000c700c77308 */ /* 0x000ee20000002400 */
[----:B------:R-:W-:-:S02]  /*6c90*/  ISETP.GT.AND P3, PT, R173, 0x38, PT ;  /* 0x00000038ad00780c */ /* 0x000fc40003f64270 */
[C---:B------:R-:W-:Y:S02]  /*6ca0*/  ISETP.GT.AND P5, PT, R173.reuse, 0x40, PT ;  /* 0x00000040ad00780c */ /* 0x040fe40003fa4270 */
[----:B------:R-:W-:Y:S02]  /*6cb0*/  FSEL R182, R182, -INF , P3 ;  /* 0xff800000b6b67808 */ /* 0x000fe40001800000 */
[----:B------:R-:W-:Y:S01]  /*6cc0*/  FSEL R186, R186, -INF , P5 ;  /* 0xff800000baba7808 */ /* 0x000fe20002800000 */
[----:B------:R-:W-:Y:S01]  /*6cd0*/  MUFU.TANH R202, R202 ;  /* 0x000000ca00ca7308 */ /* 0x000fe20000002400 */
[C---:B------:R-:W-:Y:S02]  /*6ce0*/  ISETP.GT.AND P3, PT, R173.reuse, 0x48, PT ;  /* 0x00000048ad00780c */ /* 0x040fe40003f64270 */
[----:B-1----:R-:W-:Y:S02]  /*6cf0*/  FMNMX.FTZ R188, R188, R200, !PT ;  /* 0x000000c8bcbc7209 */ /* 0x002fe40007810000 */
[----:B------:R-:W-:-:S02]  /*6d00*/  ISETP.GT.AND P5, PT, R173, 0x49, PT ;  /* 0x00000049ad00780c */ /* 0x000fc40003fa4270 */
[----:B------:R-:W-:Y:S01]  /*6d10*/  FSEL R189, R189, -INF , P3 ;  /* 0xff800000bdbd7808 */ /* 0x000fe20001800000 */
[----:B------:R-:W1:Y:S01]  /*6d20*/  SHFL.BFLY PT, R203, R188, 0x1, 0x1f ;  /* 0x0c201f00bccb7f89 */ /* 0x000e6200000e0000 */
[----:B------:R4:W5:Y:S01]  /*6d30*/  MUFU.TANH R200, R206 ;  /* 0x000000ce00c87308 */ /* 0x0009620000002400 */
[----:B--2---:R-:W-:Y:S02]  /*6d40*/  FSEL R196, R196, -INF , P5 ;  /* 0xff800000c4c47808 */ /* 0x004fe40002800000 */
[C---:B------:R-:W-:Y:S02]  /*6d50*/  ISETP.GT.AND P4, PT, R173.reuse, 0x9, PT ;  /* 0x00000009ad00780c */ /* 0x040fe40003f84270 */
[C---:B------:R-:W-:Y:S02]  /*6d60*/  ISETP.GT.AND P3, PT, R173.reuse, 0x51, PT ;  /* 0x00000051ad00780c */ /* 0x040fe40003f64270 */
[----:B------:R-:W-:Y:S02]  /*6d70*/  ISETP.GT.AND P5, PT, R173, 0x58, PT ;  /* 0x00000058ad00780c */ /* 0x000fe40003fa4270 */
[----:B------:R-:W-:Y:S01]  /*6d80*/  FSEL R13, R13, -INF , P4 ;  /* 0xff8000000d0d7808 */ /* 0x000fe20002000000 */
[----:B----4-:R-:W-:Y:S01]  /*6d90*/  FMUL.FTZ R206, R0, R214 ;  /* 0x000000d600ce7220 */ /* 0x010fe20000410000 */
[----:B------:R-:W-:-:S02]  /*6da0*/  FSEL R195, R195, -INF , P3 ;  /* 0xff800000c3c37808 */ /* 0x000fc40001800000 */
[----:B0-----:R-:W-:Y:S02]  /*6db0*/  FSEL R197, R197, -INF , P5 ;  /* 0xff800000c5c57808 */ /* 0x001fe40002800000 */
[C---:B------:R-:W-:Y:S01]  /*6dc0*/  ISETP.GT.AND P4, PT, R173.reuse, 0x19, PT ;  /* 0x00000019ad00780c */ /* 0x040fe20003f84270 */
[----:B------:R-:W0:Y:S01]  /*6dd0*/  MUFU.TANH R206, R206 ;  /* 0x000000ce00ce7308 */ /* 0x000e220000002400 */
[C---:B------:R-:W-:Y:S02]  /*6de0*/  ISETP.GT.AND P3, PT, R173.reuse, 0x60, PT ;  /* 0x00000060ad00780c */ /* 0x040fe40003f64270 */
[----:B------:R-:W-:Y:S02]  /*6df0*/  ISETP.GT.AND P5, PT, R173, 0x61, PT ;  /* 0x00000061ad00780c */ /* 0x000fe40003fa4270 */
[----:B------:R-:W-:Y:S02]  /*6e00*/  FSEL R155, R155, -INF , P4 ;  /* 0xff8000009b9b7808 */ /* 0x000fe40002000000 */
[----:B-1----:R-:W-:Y:S01]  /*6e10*/  FMNMX.FTZ R188, R188, R203, !PT ;  /* 0x000000cbbcbc7209 */ /* 0x002fe20007810000 */
[----:B------:R-:W-:Y:S01]  /*6e20*/  IMAD.U32 R203, RZ, RZ, UR10 ;  /* 0x0000000affcb7e24 */ /* 0x000fe2000f8e00ff */
[----:B---3--:R-:W-:-:S02]  /*6e30*/  FSEL R199, R199, -INF , P3 ;  /* 0xff800000c7c77808 */ /* 0x008fc40001800000 */
[----:B------:R-:W-:Y:S01]  /*6e40*/  FSEL R201, R201, -INF , P5 ;  /* 0xff800000c9c97808 */ /* 0x000fe20002800000 */
[----:B------:R-:W-:-:S01]  /*6e50*/  FFMA.FTZ R207, R188, R203, -8 ;  /* 0xc1000000bccf7423 */ /* 0x000fc200000100cb */
[----:B------:R-:W-:Y:S02]  /*6e60*/  FSEL R203, R187, -INF , P6 ;  /* 0xff800000bbcb7808 */ /* 0x000fe40003000000 */
[C---:B------:R-:W-:Y:S02]  /*6e70*/  ISETP.GT.AND P6, PT, R173.reuse, 0x50, PT ;  /* 0x00000050ad00780c */ /* 0x040fe40003fc4270 */
[C---:B------:R-:W-:Y:S02]  /*6e80*/  ISETP.GT.AND P4, PT, R173.reuse, 0x29, PT ;  /* 0x00000029ad00780c */ /* 0x040fe40003f84270 */
[----:B------:R-:W-:Y:S02]  /*6e90*/  FSEL R194, R194, -INF , P6 ;  /* 0xff800000c2c27808 */ /* 0x000fe40003000000 */
[----:B------:R-:W-:-:S02]  /*6ea0*/  ISETP.GT.AND P6, PT, R173, 0x59, PT ;  /* 0x00000059ad00780c */ /* 0x000fc40003fc4270 */
[C---:B------:R-:W-:Y:S02]  /*6eb0*/  ISETP.GT.AND P3, PT, R173.reuse, 0x69, PT ;  /* 0x00000069ad00780c */ /* 0x040fe40003f64270 */
[----:B------:R-:W-:Y:S02]  /*6ec0*/  FSEL R198, R198, -INF , P6 ;  /* 0xff800000c6c67808 */ /* 0x000fe40003000000 */
[C---:B------:R-:W-:Y:S02]  /*6ed0*/  ISETP.GT.AND P6, PT, R173.reuse, 0x68, PT ;  /* 0x00000068ad00780c */ /* 0x040fe40003fc4270 */
[----:B------:R-:W-:Y:S02]  /*6ee0*/  ISETP.GT.AND P5, PT, R173, 0x70, PT ;  /* 0x00000070ad00780c */ /* 0x000fe40003fa4270 */
[----:B------:R-:W-:Y:S02]  /*6ef0*/  FSEL R175, R175, -INF , P4 ;  /* 0xff800000afaf7808 */ /* 0x000fe40002000000 */
[----:B-----5:R-:W-:-:S02]  /*6f00*/  FSEL R200, R200, -INF , P6 ;  /* 0xff800000c8c87808 */ /* 0x020fc40003000000 */
[----:B------:R-:W-:Y:S02]  /*6f10*/  FSEL R202, R202, -INF , P3 ;  /* 0xff800000caca7808 */ /* 0x000fe40001800000 */
[----:B------:R-:W-:Y:S02]  /*6f20*/  FSEL R204, R204, -INF , P5 ;  /* 0xff800000cccc7808 */ /* 0x000fe40002800000 */
[C---:B------:R-:W-:Y:S02]  /*6f30*/  ISETP.GT.AND P4, PT, R173.reuse, 0x39, PT ;  /* 0x00000039ad00780c */ /* 0x040fe40003f84270 */
[C---:B------:R-:W-:Y:S02]  /*6f40*/  ISETP.GT.AND P6, PT, R173.reuse, 0x71, PT ;  /* 0x00000071ad00780c */ /* 0x040fe40003fc4270 */
[C---:B------:R-:W-:Y:S02]  /*6f50*/  ISETP.GT.AND P3, PT, R173.reuse, 0x78, PT ;  /* 0x00000078ad00780c */ /* 0x040fe40003f64270 */
[----:B------:R-:W-:-:S02]  /*6f60*/  ISETP.GT.AND P5, PT, R173, 0x79, PT ;  /* 0x00000079ad00780c */ /* 0x000fc40003fa4270 */
[----:B------:R-:W-:Y:S02]  /*6f70*/  FMNMX.FTZ R173, R7, R4, !PT ;  /* 0x0000000407ad7209 */ /* 0x000fe40007810000 */
[----:B------:R-:W-:Y:S02]  /*6f80*/  FSEL R183, R183, -INF , P4 ;  /* 0xff800000b7b77808 */ /* 0x000fe40002000000 */
[----:B------:R-:W-:Y:S02]  /*6f90*/  FMNMX.FTZ R173, R9, R173, !PT ;  /* 0x000000ad09ad7209 */ /* 0x000fe40007810000 */
[----:B------:R-:W-:Y:S02]  /*6fa0*/  FSEL R205, R205, -INF , P6 ;  /* 0xff800000cdcd7808 */ /* 0x000fe40003000000 */
[----:B------:R-:W-:Y:S02]  /*6fb0*/  FMNMX.FTZ R173, R11, R173, !PT ;  /* 0x000000ad0bad7209 */ /* 0x000fe40007810000 */
[----:B0-----:R-:W-:-:S02]  /*6fc0*/  FSEL R206, R206, -INF , P3 ;  /* 0xff800000cece7808 */ /* 0x001fc40001800000 */
[----:B------:R-:W-:Y:S02]  /*6fd0*/  FMNMX.FTZ R173, R13, R173, !PT ;  /* 0x000000ad0dad7209 */ /* 0x000fe40007810000 */
[----:B------:R-:W-:Y:S02]  /*6fe0*/  FSEL R184, R184, -INF , P5 ;  /* 0xff800000b8b87808 */ /* 0x000fe40002800000 */
[----:B------:R-:W-:Y:S02]  /*6ff0*/  FMNMX.FTZ R173, R20, R173, !PT ;  /* 0x000000ad14ad7209 */ /* 0x000fe40007810000 */
[----:B------:R-:W-:Y:S02]  /*7000*/  FSETP.NEU.FTZ.AND P4, PT, R188, -INF , PT ;  /* 0xff800000bc00780b */ /* 0x000fe40003f9d000 */
[----:B------:R-:W-:Y:S02]  /*7010*/  FMNMX.FTZ R173, R21, R173, !PT ;  /* 0x000000ad15ad7209 */ /* 0x000fe40007810000 */
[----:B------:R-:W-:-:S02]  /*7020*/  FSEL R187, R207, RZ, P4 ;  /* 0x000000ffcfbb7208 */ /* 0x000fc40002000000 */
[----:B------:R-:W-:-:S03]  /*7030*/  FMNMX.FTZ R173, R154, R173, !PT ;  /* 0x000000ad9aad7209 */ /* 0x000fc60007810000 */
        /* <DEDUP_REMOVED lines=36> */
[----:B------:R-:W-:Y:S01]  /*7280*/  FFMA.FTZ R190, R190, UR10, -R187 ;  /* 0x0000000abebe7c23 */ /* 0x000fe200080108bb */
        /* <DEDUP_REMOVED lines=23> */
[----:B------:R-:W-:-:S05]  /*7400*/  FMNMX.FTZ R173, R184, R173, !PT ;  /* 0x000000adb8ad7209 */ /* 0x000fca0007810000 */
[----:B------:R-:W0:Y:S01]  /*7410*/  SHFL.BFLY PT, R207, R173, 0x2, 0x1f ;  /* 0x0c401f00adcf7f89 */ /* 0x000e2200000e0000 */
[----:B------:R-:W-:Y:S08]  /*7420*/  MUFU.EX2 R156, R156 ;  /* 0x0000009c009c7308 */ /* 0x000ff00000000800 */
[----:B------:R-:W-:Y:S08]  /*7430*/  MUFU.EX2 R157, R157 ;  /* 0x0000009d009d7308 */ /* 0x000ff00000000800 */
[----:B------:R-:W-:Y:S01]  /*7440*/  MUFU.EX2 R159, R159 ;  /* 0x0000009f009f7308 */ /* 0x000fe20000000800 */
[----:B0-----:R-:W-:Y:S01]  /*7450*/  FMNMX.FTZ R207, R173, R207, !PT ;  /* 0x000000cfadcf7209 */ /* 0x001fe20007810000 */
[--C-:B------:R-:W-:Y:S01]  /*7460*/  FFMA.FTZ R173, R180, UR10, -R187.reuse ;  /* 0x0000000ab4ad7c23 */ /* 0x100fe200080108bb */
[----:B------:R-:W-:-:S01]  /*7470*/  FFMA.FTZ R180, R181, UR10, -R187 ;  /* 0x0000000ab5b47c23 */ /* 0x000fc200080108bb */
[--C-:B------:R-:W-:Y:S01]  /*7480*/  FFMA.FTZ R181, R185, UR10, -R187.reuse ;  /* 0x0000000ab9b57c23 */ /* 0x100fe200080108bb */
[----:B------:R-:W-:-:S01]  /*7490*/  FFMA.FTZ R187, R193, UR10, -R187 ;  /* 0x0000000ac1bb7c23 */ /* 0x000fc200080108bb */
[----:B------:R-:W0:Y:S01]  /*74a0*/  SHFL.BFLY PT, R208, R207, 0x1, 0x1f ;  /* 0x0c201f00cfd07f89 */ /* 0x000e2200000e0000 */
[----:B------:R-:W-:Y:S01]  /*74b0*/  FSEL R193, R188, RZ, P4 ;  /* 0x000000ffbcc17208 */ /* 0x000fe20002000000 */
[----:B------:R-:W-:Y:S08]  /*74c0*/  MUFU.EX2 R160, R160 ;  /* 0x000000a000a07308 */ /* 0x000ff00000000800 */
[----:B------:R-:W-:Y:S08]  /*74d0*/  MUFU.EX2 R161, R161 ;  /* 0x000000a100a17308 */ /* 0x000ff00000000800 */
[----:B------:R-:W-:Y:S01]  /*74e0*/  MUFU.EX2 R162, R162 ;  /* 0x000000a200a27308 */ /* 0x000fe20000000800 */
[----:B0-----:R-:W-:Y:S01]  /*74f0*/  FMNMX.FTZ R185, R207, R208, !PT ;  /* 0x000000d0cfb97209 */ /* 0x001fe20007810000 */
[----:B------:R-:W-:-:S06]  /*7500*/  IMAD.U32 R207, RZ, RZ, UR10 ;  /* 0x0000000affcf7e24 */ /* 0x000fcc000f8e00ff */
[----:B------:R-:W-:Y:S01]  /*7510*/  MUFU.EX2 R163, R163 ;  /* 0x000000a300a37308 */ /* 0x000fe20000000800 */
[C---:B------:R-:W-:Y:S01]  /*7520*/  FSETP.NEU.FTZ.AND P3, PT, R185.reuse, -INF , PT ;  /* 0xff800000b900780b */ /* 0x040fe20003f7d000 */
[----:B------:R-:W-:-:S05]  /*7530*/  FFMA.FTZ R207, R185, R207, -8 ;  /* 0xc1000000b9cf7423 */ /* 0x000fca00000100cf */
[----:B------:R-:W-:Y:S01]  /*7540*/  FSEL R208, R207, RZ, P3 ;  /* 0x000000ffcfd07208 */ /* 0x000fe20001800000 */
[----:B------:R-:W-:Y:S04]  /*7550*/  MUFU.EX2 R164, R164 ;  /* 0x000000a400a47308 */ /* 0x000fe80000000800 */
[----:B------:R-:W-:-:S01]  /*7560*/  FFMA.FTZ R207, R182, UR10, -R208 ;  /* 0x0000000ab6cf7c23 */ /* 0x000fc200080108d0 */
[----:B------:R-:W-:Y:S01]  /*7570*/  FADD.FTZ R182, -R193, R5 ;  /* 0x00000005c1b67221 */ /* 0x000fe20000010100 */
[----:B------:R-:W-:Y:S01]  /*7580*/  FSEL R193, R185, RZ, P3 ;  /* 0x000000ffb9c17208 */ /* 0x000fe20001800000 */
[--C-:B------:R-:W-:Y:S01]  /*7590*/  FFMA.FTZ R7, R7, UR10, -R208.reuse ;  /* 0x0000000a07077c23 */ /* 0x100fe200080108d0 */
[----:B------:R-:W-:-:S01]  /*75a0*/  FFMA.FTZ R9, R9, UR10, -R208 ;  /* 0x0000000a09097c23 */ /* 0x000fc200080108d0 */
[----:B------:R-:W-:Y:S01]  /*75b0*/  FMUL.FTZ R182, R182, UR10 ;  /* 0x0000000ab6b67c20 */ /* 0x000fe20008410000 */
[----:B------:R-:W-:-:S01]  /*75c0*/  FFMA.FTZ R11, R11, UR10, -R208 ;  /* 0x0000000a0b0b7c23 */ /* 0x000fc200080108d0 */
[----:B------:R-:W-:Y:S01]  /*75d0*/  FADD.FTZ R193, -R193, R4 ;  /* 0x00000004c1c17221 */ /* 0x000fe20000010100 */
[----:B------:R-:W-:-:S01]  /*75e0*/  FFMA.FTZ R13, R13, UR10, -R208 ;  /* 0x0000000a0d0d7c23 */ /* 0x000fc200080108d0 */
[----:B------:R-:W-:Y:S01]  /*75f0*/  MUFU.EX2 R7, R7 ;  /* 0x0000000700077308 */ /* 0x000fe20000000800 */
[----:B------:R-:W-:-:S01]  /*7600*/  FFMA.FTZ R20, R20, UR10, -R208 ;  /* 0x0000000a14147c23 */ /* 0x000fc200080108d0 */
[----:B------:R-:W-:Y:S01]  /*7610*/  FMUL.FTZ R193, R193, UR10 ;  /* 0x0000000ac1c17c20 */ /* 0x000fe20008410000 */
[----:B------:R-:W-:-:S01]  /*7620*/  FFMA.FTZ R21, R21, UR10, -R208 ;  /* 0x0000000a15157c23 */ /* 0x000fc200080108d0 */
[----:B------:R-:W-:Y:S01]  /*7630*/  IADD3 R4, -R231, 0xb, RZ ;  /* 0x0000000be7047810 */ /* 0x000fe20007ffe1ff */
        /* <DEDUP_REMOVED lines=20> */
[----:B0-----:R-:W-:-:S01]  /*7780*/  FFMA.FTZ R3, R182, R3, R6 ;  /* 0x00000003b6037223 */ /* 0x001fc20000010006 */
[--C-:B------:R-:W-:Y:S01]  /*7790*/  FFMA.FTZ R199, R199, UR10, -R208.reuse ;  /* 0x0000000ac7c77c23 */ /* 0x100fe200080108d0 */
[----:B------:R-:W-:-:S01]  /*77a0*/  FFMA.FTZ R201, R201, UR10, -R208 ;  /* 0x0000000ac9c97c23 */ /* 0x000fc200080108d0 */
[----:B------:R-:W-:Y:S01]  /*77b0*/  FFMA.FTZ R200, R200, UR10, -R208 ;  /* 0x0000000ac8c87c23 */ /* 0x000fe200080108d0 */
[----:B------:R-:W-:-:S01]  /*77c0*/  FADD.FTZ R3, R8, R3 ;  /* 0x0000000308037221 */ /* 0x000fc20000010000 */
[--C-:B------:R-:W-:Y:S01]  /*77d0*/  FFMA.FTZ R202, R202, UR10, -R208.reuse ;  /* 0x0000000acaca7c23 */ /* 0x100fe200080108d0 */
[----:B------:R-:W-:-:S01]  /*77e0*/  FFMA.FTZ R204, R204, UR10, -R208 ;  /* 0x0000000acccc7c23 */ /* 0x000fc200080108d0 */
[----:B------:R-:W0:Y:S01]  /*77f0*/  MUFU.EX2 R11, R11 ;  /* 0x0000000b000b7308 */ /* 0x000e220000000800 */
[----:B-1----:R-:W-:-:S01]  /*7800*/  FFMA.FTZ R2, R193, R2, R7 ;  /* 0x00000002c1027223 */ /* 0x002fc20000010007 */
[----:B------:R2:W-:Y:S06]  /*7810*/  BAR.ARV R4, 0x100 ;  /* 0x000400040000751d */ /* 0x0005ec0000002000 */
[----:B------:R-:W1:Y:S01]  /*7820*/  MUFU.EX2 R13, R13 ;  /* 0x0000000d000d7308 */ /* 0x000e620000000800 */
[----:B------:R-:W-:-:S01]  /*7830*/  FFMA.FTZ R205, R205, UR10, -R208 ;  /* 0x0000000acdcd7c23 */ /* 0x000fc200080108d0 */
[----:B--2---:R-:W-:Y:S01]  /*7840*/  FADD.FTZ R4, R9, R2 ;  /* 0x0000000209047221 */ /* 0x004fe20000010000 */
[----:B------:R-:W-:-:S01]  /*7850*/  FADD.FTZ R2, R10, R3 ;  /* 0x000000030a027221 */ /* 0x000fc20000010000 */
[--C-:B------:R-:W-:Y:S01]  /*7860*/  FFMA.FTZ R206, R206, UR10, -R208.reuse ;  /* 0x0000000acece7c23 */ /* 0x100fe200080108d0 */
[----:B------:R-:W-:-:S02]  /*7870*/  FFMA.FTZ R184, R184, UR10, -R208 ;  /* 0x0000000ab8b87c23 */ /* 0x000fc400080108d0 */
[----:B------:R-:W-:Y:S01]  /*7880*/  FADD.FTZ R2, R12, R2 ;  /* 0x000000020c027221 */ /* 0x000fe20000010000 */
[----:B------:R-:W2:Y:S01]  /*7890*/  MUFU.EX2 R20, R20 ;  /* 0x0000001400147308 */ /* 0x000ea20000000800 */
[----:B0-----:R-:W-:-:S02]  /*78a0*/  FADD.FTZ R3, R11, R4 ;  /* 0x000000040b037221 */ /* 0x001fc40000010000 */
[----:B------:R-:W-:-:S04]  /*78b0*/  FADD.FTZ R2, R14, R2 ;  /* 0x000000020e027221 */ /* 0x000fc80000010000 */
[----:B------:R-:W-:Y:S01]  /*78c0*/  FADD.FTZ R2, R15, R2 ;  /* 0x000000020f027221 */ /* 0x000fe20000010000 */
[----:B------:R-:W0:Y:S01]  /*78d0*/  MUFU.EX2 R21, R21 ;  /* 0x0000001500157308 */ /* 0x000e220000000800 */
[----:B-1----:R-:W-:-:S02]  /*78e0*/  FADD.FTZ R3, R13, R3 ;  /* 0x000000030d037221 */ /* 0x002fc40000010000 */
[----:B------:R-:W-:-:S04]  /*78f0*/  FADD.FTZ R2, R152, R2 ;  /* 0x0000000298027221 */ /* 0x000fc80000010000 */
[----:B------:R-:W-:Y:S01]  /*7900*/  FADD.FTZ R2, R153, R2 ;  /* 0x0000000299027221 */ /* 0x000fe20000010000 */
[----:B------:R-:W1:Y:S01]  /*7910*/  MUFU.EX2 R154, R154 ;  /* 0x0000009a009a7308 */ /* 0x000e620000000800 */
[----:B--2---:R-:W-:-:S02]  /*7920*/  FADD.FTZ R3, R20, R3 ;  /* 0x0000000314037221 */ /* 0x004fc40000010000 */
[----:B------:R-:W-:-:S04]  /*7930*/  FADD.FTZ R2, R156, R2 ;  /* 0x000000029c027221 */ /* 0x000fc80000010000 */
        /* <DEDUP_REMOVED lines=21> */
[----:B------:R0:W3:Y:S01]  /*7a90*/  MUFU.EX2 R5, R207 ;  /* 0x000000cf00057308 */ /* 0x0000e20000000800 */
[----:B-1----:R-:W-:-:S07]  /*7aa0*/  FADD.FTZ R3, R178, R3 ;  /* 0x00000003b2037221 */ /* 0x002fce0000010000 */
[----:B------:R-:W1:Y:S01]  /*7ab0*/  MUFU.EX2 R183, R183 ;  /* 0x000000b700b77308 */ /* 0x000e620000000800 */
[----:B--2---:R-:W-:-:S01]  /*7ac0*/  FADD.FTZ R3, R179, R3 ;  /* 0x00000003b3037221 */ /* 0x004fc20000010000 */
[----:B0-----:R-:W-:-:S05]  /*7ad0*/  IMAD.U32 R207, RZ, RZ, UR58 ;  /* 0x0000003affcf7e24 */ /* 0x001fca000f8e00ff */
[----:B------:R-:W-:Y:S01]  /*7ae0*/  @!P0 LEA R207, R207, UR41, 0x3 ;  /* 0x00000029cfcf8c11 */ /* 0x000fe2000f8e18ff */
[----:B------:R-:W0:Y:S01]  /*7af0*/  MUFU.EX2 R165, R165 ;  /* 0x000000a500a57308 */ /* 0x000e220000000800 */
[----:B---3--:R-:W-:-:S03]  /*7b00*/  FADD.FTZ R3, R5, R3 ;  /* 0x0000000305037221 */ /* 0x008fc60000010000 */
[----:B------:R-:W-:-:S04]  /*7b10*/  @!P0 VIADD R207, R207, 0x38840 ;  /* 0x00038840cfcf8836 */ /* 0x000fc80000000000 */
[----:B------:R-:W2:Y:S01]  /*7b20*/  MUFU.EX2 R186, R186 ;  /* 0x000000ba00ba7308 */ /* 0x000ea20000000800 */
[----:B-1----:R-:W-:-:S01]  /*7b30*/  FADD.FTZ R3, R183, R3 ;  /* 0x00000003b7037221 */ /* 0x002fc20000010000 */
[----:B------:R-:W-:-:S04]  /*7b40*/  @!P0 PRMT R207, RZ, 0x654, R207 ;  /* 0x00000654ffcf8816 */ /* 0x000fc800000000cf */
[----:B------:R1:W-:Y:S02]  /*7b50*/  @!P0 SYNCS.ARRIVE.TRANS64.RED.A1T0 RZ, [R207+URZ], RZ ;  /* 0x000000ffcfff89a7 */ /* 0x0003e4000810043f */
[----:B------:R-:W3:Y:S01]  /*7b60*/  MUFU.EX2 R166, R166 ;  /* 0x000000a600a67308 */ /* 0x000ee20000000800 */
[----:B0-----:R-:W-:-:S07]  /*7b70*/  FADD.FTZ R2, R165, R2 ;  /* 0x00000002a5027221 */ /* 0x001fce0000010000 */
[----:B------:R-:W0:Y:S01]  /*7b80*/  MUFU.EX2 R203, R203 ;  /* 0x000000cb00cb7308 */ /* 0x000e220000000800 */
[----:B--2---:R-:W-:-:S07]  /*7b90*/  FADD.FTZ R3, R186, R3 ;  /* 0x00000003ba037221 */ /* 0x004fce0000010000 */
[----:B------:R-:W2:Y:S01]  /*7ba0*/  MUFU.EX2 R167, R167 ;  /* 0x000000a700a77308 */ /* 0x000ea20000000800 */
[----:B---3--:R-:W-:-:S07]  /*7bb0*/  FADD.FTZ R2, R166, R2 ;  /* 0x00000002a6027221 */ /* 0x008fce0000010000 */
        /* <DEDUP_REMOVED lines=53> */
[----:B---3--:R-:W-:-:S01]  /*7f10*/  FADD.FTZ R4, R206, R3 ;  /* 0x00000003ce047221 */ /* 0x008fc20000010000 */
[----:B0-----:R-:W-:-:S03]  /*7f20*/  FADD.FTZ R3, R187, R2 ;  /* 0x00000002bb037221 */ /* 0x001fc60000010000 */
[----:B--2---:R-:W-:Y:S01]  /*7f30*/  FADD.FTZ R2, R184, R4 ;  /* 0x00000004b8027221 */ /* 0x004fe20000010000 */
[----:B-1----:R-:W-:Y:S06]  /*7f40*/  @!P1 BRA `(.L_x_2283) ;  /* 0x0000000000049947 */ /* 0x002fec0003800000 */
[----:B------:R-:W-:Y:S01]  /*7f50*/  BPT.TRAP 0x1 ;  /* 0x000000040000795c */ /* 0x000fe20000300000 */
.L_x_2283:
[----:B------:R-:W-:Y:S01]  /*7f60*/  UISETP.GT.AND UP1, UPT, UR57, UR56, UPT ;  /* 0x000000383900728c */ /* 0x000fe2000bf24270 */
[----:B------:R-:W-:Y:S01]  /*7f70*/  F2FP.SATFINITE.E4M3.F32.PACK_AB_MERGE_C R10, R12, R10, RZ ;  /* 0x0000000a0c0a723e */ /* 0x000fe200048070ff */
[----:B------:R-:W-:Y:S01]  /*7f80*/  ULEA UR6, UR59, UR41, 0x3 ;  /* 0x000000293b067291 */ /* 0x000fe2000f8e183f */
[----:B------:R-:W-:Y:S01]  /*7f90*/  F2FP.SATFINITE.E4M3.F32.PACK_AB_MERGE_C R11, R13, R11, RZ ;  /* 0x0000000b0d0b723e */ /* 0x000fe200048070ff */
[----:B------:R-:W-:Y:S01]  /*7fa0*/  UIADD3 UR57, UR57, -0x1, URZ ;  /* 0xffffffff39397890 */ /* 0x000fe2000fffe03f */
[----:B------:R-:W-:Y:S01]  /*7fb0*/  F2FP.SATFINITE.E4M3.F32.PACK_AB_MERGE_C R152, R153, R152, RZ ;  /* 0x000000989998723e */ /* 0x000fe200048070ff */
[----:B------:R-:W-:Y:S01]  /*7fc0*/  UIADD3 UR6, UR6, 0x38860, URZ ;  /* 0x0003886006067890 */ /* 0x000fe2000fffe03f */
[----:B------:R-:W-:Y:S01]  /*7fd0*/  PLOP3.LUT P3, PT, PT, PT, UP1, 0x80, 0x0 ;  /* 0x000000000000781c */ /* 0x000fe20003f6f018 */
[----:B------:R-:W-:Y:S01]  /*7fe0*/  UMOV UR60, UR47 ;  /* 0x0000002f003c7c82 */ /* 0x000fe20008000000 */
[----:B------:R-:W-:Y:S01]  /*7ff0*/  F2FP.SATFINITE.E4M3.F32.PACK_AB_MERGE_C R154, R155, R154, RZ ;  /* 0x0000009a9b9a723e */ /* 0x000fe200048070ff */
[----:B------:R-:W-:Y:S01]  /*8000*/  UPRMT UR6, UR40, 0x654, UR6 ;  /* 0x0000065428067896 */ /* 0x000fe20008000006 */
        /* <DEDUP_REMOVED lines=8> */
[----:B------:R-:W-:Y:S01]  /*8090*/  F2FP.SATFINITE.E4M3.F32.PACK_AB_MERGE_C R10, R8, R6, R10 ;  /* 0x00000006080a723e */ /* 0x000fe2000480700a */
[----:B------:R-:W-:Y:S01]  /*80a0*/  SYNCS.ARRIVE.TRANS64.RED.A1T0 RZ, [UR6], RZ ;  /* 0x000000ffffff79a7 */ /* 0x000fe20008100406 */
        /* <DEDUP_REMOVED lines=157> */
[----:B------:R-:W-:Y:S01]  /*8a80*/  IMAD.MOV.U32 R227, RZ, RZ, R178 ;  /* 0x000000ffffe37224 */ /* 0x000fe200078e00b2 */
[----:B------:R-:W-:Y:S06]  /*8a90*/  @P3 BRA `(.L_x_2284) ;  /* 0xffffffc800c83947 */ /* 0x000fec000383ffff */
[----:B------:R-:W-:-:S05]  /*8aa0*/  UMOV UR55, UR58 ;  /* 0x0000003a00377c82 */ /* 0x000fca0008000000 */
.L_x_2274:
[----:B------:R-:W-:-:S06]  /*8ab0*/  UISETP.GE.AND UP0, UPT, UR57, UR39, UPT ;  /* 0x000000273900728c */ /* 0x000fcc000bf06270 */
[----:B------:R-:W-:-:S13]  /*8ac0*/  PLOP3.LUT P2, PT, PT, PT, UP0, 0x80, 0x0 ;  /* 0x000000000000781c */ /* 0x000fda0003f4f008 */
[----:B------:R-:W-:Y:S05]  /*8ad0*/  @!P2 BRA `(.L_x_2285) ;  /* 0x0000002800e8a947 */ /* 0x000fea0003800000 */
[----:B------:R-:W-:Y:S01]  /*8ae0*/  IMAD.MOV.U32 R4, RZ, RZ, R185 ;  /* 0x000000ffff047224 */ /* 0x000fe200078e00b9 */
[----:B------:R-:W-:Y:S01]  /*8af0*/  UMOV UR56, UR47 ;  /* 0x0000002f00387c82 */ /* 0x000fe20008000000 */
[----:B------:R-:W-:Y:S01]  /*8b00*/  IMAD.MOV.U32 R5, RZ, RZ, R188 ;  /* 0x000000ffff057224 */ /* 0x000fe200078e00bc */
[----:B------:R-:W-:Y:S01]  /*8b10*/  UMOV UR54, UR55 ;  /* 0x0000003700367c82 */ /* 0x000fe20008000000 */
[----:B------:R-:W-:-:S05]  /*8b20*/  ULDC UR51, c[0x0][0x988] ;  /* 0x0002620000337ab9 */ /* 0x000fca0000000800 */
.L_x_2295:
[----:B------:R-:W-:Y:S01]  /*8b30*/  UIADD3 UR55, UR54, 0x1, URZ ;  /* 0x0000000136377890 */ /* 0x000fe2000fffe03f */
[----:B------:R-:W-:-:S03]  /*8b40*/  ISETP.NE.AND P3, PT, RZ, UR45, PT ;  /* 0x0000002dff007c0c */ /* 0x000fc6000bf65270 */
[----:B------:R-:W-:-:S04]  /*8b50*/  UISETP.NE.AND UP0, UPT, UR55, 0x2, UPT ;  /* 0x000000023700788c */ /* 0x000fc8000bf05270 */
[----:B------:R-:W-:Y:S02]  /*8b60*/  USEL UR47, URZ, 0x1, UP0 ;  /* 0x000000013f2f7887 */ /* 0x000fe40008000000 */
[----:B------:R-:W-:Y:S02]  /*8b70*/  USEL UR55, UR55, URZ, UP0 ;  /* 0x0000003f37377287 */ /* 0x000fe40008000000 */
[----:B------:R-:W-:Y:S02]  /*8b80*/  ULOP3.LUT UR47, UR56, UR47, URZ, 0x3c, !UPT ;  /* 0x0000002f382f7292 */ /* 0x000fe4000f8e3c3f */
[----:B--2---:R-:W-:Y:S10]  /*8b90*/  @P3 BRA `(.L_x_2286) ;  /* 0x00000000002c3947 */ /* 0x004ff40003800000 */
[----:B------:R-:W-:Y:S05]  /*8ba0*/  @!P1 BRA `(.L_x_2287) ;  /* 0x0000000000049947 */ /* 0x000fea0003800000 */
[----:B------:R-:W-:Y:S01]  /*8bb0*/  BPT.TRAP 0x1 ;  /* 0x000000040000795c */ /* 0x000fe20000300000 */
.L_x_2287:
[----:B------:R-:W-:Y:S01]  /*8bc0*/  ULEA UR6, UR55, UR41, 0x3 ;  /* 0x0000002937067291 */ /* 0x000fe2000f8e183f */
[----:B------:R-:W-:-:S05]  /*8bd0*/  IMAD.U32 R6, RZ, RZ, UR47 ;  /* 0x0000002fff067e24 */ /* 0x000fca000f8e00ff */
[----:B------:R-:W-:-:S04]  /*8be0*/  SHF.L.U32 R6, R6, 0x1f, RZ ;  /* 0x0000001f06067819 */ /* 0x000fc800000006ff */
[----:B------:R0:W1:Y:S01]  /*8bf0*/  SYNCS.PHASECHK.TRANS64.TRYWAIT P2, [UR6+0x38830], R6 ;  /* 0x03883006ff0075a7 */ /* 0x0000620008040146 */
[----:B------:R-:W-:Y:S05]  /*8c00*/  @!P1 BRA `(.L_x_2288) ;  /* 0x0000000000049947 */ /* 0x000fea0003800000 */
[----:B------:R-:W-:Y:S01]  /*8c10*/  BPT.TRAP 0x1 ;  /* 0x000000040000795c */ /* 0x000fe20000300000 */
.L_x_2288:
[----:B-1----:R-:W-:Y:S05]  /*8c20*/  @P2 BRA `(.L_x_2286) ;  /* 0x0000000000082947 */ /* 0x002fea0003800000 */
[----:B------:R-:W1:Y:S02]  /*8c30*/  SYNCS.PHASECHK.TRANS64.TRYWAIT P2, [UR6+0x38830], R6 ;  /* 0x03883006ff0075a7 */ /* 0x000e640008040146 */
[----:B-1----:R-:W-:Y:S05]  /*8c40*/  @!P2 BRA `(.L_x_2289) ;  /* 0x0000010c0048a947 */ /* 0x002fea0003800000 */
.L_x_2286:
[----:B-1----:R-:W1:Y:S01]  /*8c50*/  S2R R7, SR_TID.X ;  /* 0x0000000000077919 */ /* 0x002e620000002100 */
[----:B------:R-:W-:Y:S01]  /*8c60*/  ULEA UR34, UR55, UR50, 0xb ;  /* 0x0000003237227291 */ /* 0x000fe2000f8e583f */
[----:B------:R-:W-:Y:S01]  /*8c70*/  UMOV UR35, 0x40000040 ;  /* 0x4000004000237882 */ /* 0x000fe20000000000 */
[----:B------:R-:W-:Y:S02]  /*8c80*/  UMOV UR7, 0x40000040 ;  /* 0x4000004000077882 */ /* 0x000fe40000000000 */
[----:B------:R-:W-:Y:S02]  /*8c90*/  UIADD3 UR6, UR34, 0x2, URZ ;  /* 0x0000000222067890 */ /* 0x000fe4000fffe03f */
        /* <DEDUP_REMOVED lines=42> */
.L_x_2291:
[----:B------:R-:W-:Y:S01]  /*8f40*/  ULEA UR6, UR54, UR41, 0x3 ;  /* 0x0000002936067291 */ /* 0x000fe2000f8e183f */
[----:B------:R-:W-:-:S05]  /*8f50*/  IMAD.U32 R6, RZ, RZ, UR56 ;  /* 0x00000038ff067e24 */ /* 0x000fca000f8e00ff */
[----:B------:R-:W-:-:S04]  /*8f60*/  SHF.L.U32 R6, R6, 0x1f, RZ ;  /* 0x0000001f06067819 */ /* 0x000fc800000006ff */
[----:B------:R0:W1:Y:S01]  /*8f70*/  SYNCS.PHASECHK.TRANS64.TRYWAIT P2, [UR6+0x38850], R6 ;  /* 0x03885006ff0075a7 */ /* 0x0000620008040146 */
[----:B------:R-:W-:Y:S05]  /*8f80*/  @!P1 BRA `(.L_x_2292) ;  /* 0x0000000000049947 */ /* 0x000fea0003800000 */
[----:B------:R-:W-:Y:S01]  /*8f90*/  BPT.TRAP 0x1 ;  /* 0x000000040000795c */ /* 0x000fe20000300000 */
.L_x_2292:
[----:B-1----:R-:W-:Y:S05]  /*8fa0*/  @P2 BRA `(.L_x_2290) ;  /* 0x0000000000082947 */ /* 0x002fea0003800000 */
[----:B------:R-:W1:Y:S02]  /*8fb0*/  SYNCS.PHASECHK.TRANS64.TRYWAIT P2, [UR6+0x38850], R6 ;  /* 0x03885006ff0075a7 */ /* 0x000e640008040146 */
[----:B-1----:R-:W-:Y:S05]  /*8fc0*/  @!P2 BRA `(.L_x_2293) ;  /* 0x000001080080a947 */ /* 0x002fea0003800000 */
.L_x_2290:
[----:B------:R-:W-:Y:S01]  /*8fd0*/  UIADD3 UR6, UR41, 0x400, URZ ;  /* 0x0000040029067890 */ /* 0x000fe2000fffe03f */
[----:B------:R-:W-:Y:S01]  /*8fe0*/  WARPGROUP.ARRIVE ;  /* 0x00000000000079c5 */ /* 0x000fe20000000000 */
[----:B------:R-:W-:Y:S01]  /*8ff0*/  UMOV UR7, 0x40000040 ;  /* 0x4000004000077882 */ /* 0x000fe20000000000 */
[C---:B01----:R-:W-:Y:S01]  /*9000*/  FMUL.FTZ R6, R0.reuse, R152 ;  /* 0x0000009800067220 */ /* 0x043fe20000410000 */
[----:B------:R-:W-:Y:S01]  /*9010*/  USHF.R.U32.HI UR6, URZ, 0x4, UR6 ;  /* 0x000000043f067899 */ /* 0x000fe20008011606 */
[C---:B------:R-:W-:Y:S01]  /*9020*/  FMUL.FTZ R8, R0.reuse, R154 ;  /* 0x0000009a00087220 */ /* 0x040fe20000410000 */
[C---:B------:R-:W-:Y:S01]  /*9030*/  FMUL.FTZ R7, R0.reuse, R153 ;  /* 0x0000009900077220 */ /* 0x040fe20000410000 */
[C---:B------:R-:W-:Y:S01]  /*9040*/  FMUL.FTZ R9, R0.reuse, R155 ;  /* 0x0000009b00097220 */ /* 0x040fe20000410000 */
[----:B------:R-:W-:Y:S01]  /*9050*/  ULOP3.LUT UR6, UR6, 0x3fff, URZ, 0xc0, !UPT ;  /* 0x00003fff06067892 */ /* 0x000fe2000f8ec03f */
[----:B------:R-:W0:Y:S01]  /*9060*/  MUFU.TANH R6, R6 ;  /* 0x0000000600067308 */ /* 0x000e220000002400 */
[C---:B------:R-:W-:Y:S01]  /*9070*/  FMUL.FTZ R10, R0.reuse, R156 ;  /* 0x0000009c000a7220 */ /* 0x040fe20000410000 */
[C---:B------:R-:W-:Y:S01]  /*9080*/  FMUL.FTZ R12, R0.reuse, R158 ;  /* 0x0000009e000c7220 */ /* 0x040fe20000410000 */
[----:B------:R-:W-:Y:S01]  /*9090*/  ULOP3.LUT UR6, UR6, 0x10000, URZ, 0xfc, !UPT ;  /* 0x0001000006067892 */ /* 0x000fe2000f8efc3f */
[C---:B------:R-:W-:Y:S01]  /*90a0*/  FMUL.FTZ R11, R0.reuse, R157 ;  /* 0x0000009d000b7220 */ /* 0x040fe20000410000 */
[C---:B------:R-:W-:Y:S01]  /*90b0*/  FMUL.FTZ R13, R0.reuse, R159 ;  /* 0x0000009f000d7220 */ /* 0x040fe20000410000 */
[C---:B------:R-:W-:Y:S01]  /*90c0*/  FMUL.FTZ R14, R0.reuse, R160 ;  /* 0x000000a0000e7220 */ /* 0x040fe20000410000 */
[----:B------:R-:W-:Y:S01]  /*90d0*/  ULEA UR10, UR54, UR6, 0xb ;  /* 0x00000006360a7291 */ /* 0x000fe2000f8e583f */
[----:B------:R-:W1:Y:S01]  /*90e0*/  MUFU.TANH R8, R8 ;  /* 0x0000000800087308 */ /* 0x000e620000002400 */
[C---:B------:R-:W-:Y:S01]  /*90f0*/  FMUL.FTZ R20, R0.reuse, R162 ;  /* 0x000000a200147220 */ /* 0x040fe20000410000 */
[C---:B------:R-:W-:Y:S01]  /*9100*/  FMUL.FTZ R15, R0.reuse, R161 ;  /* 0x000000a1000f7220 */ /* 0x040fe20000410000 */
[C---:B------:R-:W-:Y:S01]  /*9110*/  FMUL.FTZ R152, R0.reuse, R164 ;  /* 0x000000a400987220 */ /* 0x040fe20000410000 */
[C---:B------:R-:W-:Y:S01]  /*9120*/  FMUL.FTZ R21, R0.reuse, R163 ;  /* 0x000000a300157220 */ /* 0x040fe20000410000 */
[C---:B------:R-:W-:Y:S01]  /*9130*/  FMUL.FTZ R164, R0.reuse, R176 ;  /* 0x000000b000a47220 */ /* 0x040fe20000410000 */
[----:B------:R-:W-:Y:S01]  /*9140*/  UMOV UR6, UR10 ;  /* 0x0000000a00067c82 */ /* 0x000fe20008000000 */
[C---:B------:R-:W-:Y:S01]  /*9150*/  FMUL.FTZ R161, R0.reuse, R173 ;  /* 0x000000ad00a17220 */ /* 0x040fe20000410000 */
[----:B------:R-:W-:Y:S01]  /*9160*/  QGMMA.64x256x32.F32.E4M3.E4M3 R24, R228, gdesc[UR4], R24, gsb0 ;  /* 0x03e00004e4187df3 */ /* 0x000fe20008000818 */
[----:B------:R-:W-:Y:S01]  /*9170*/  UIADD3 UR6, UR10, 0x2, URZ ;  /* 0x000000020a067890 */ /* 0x000fe2000fffe03f */
[----:B------:R-:W2:Y:S01]  /*9180*/  MUFU.TANH R7, R7 ;  /* 0x0000000700077308 */ /* 0x000ea20000002400 */
[----:B------:R-:W-:Y:S01]  /*9190*/  UMOV UR7, 0x40000040 ;  /* 0x4000004000077882 */ /* 0x000fe20000000000 */
[C---:B------:R-:W-:Y:S01]  /*91a0*/  FMUL.FTZ R176, R0.reuse, R188 ;  /* 0x000000bc00b07220 */ /* 0x040fe20000410000 */
[----:B------:R-:W-:Y:S01]  /*91b0*/  FMUL.FTZ R173, R0, R185 ;  /* 0x000000b900ad7220 */ /* 0x000fe20000410000 */
[----:B0-----:R-:W-:Y:S01]  /*91c0*/  FMNMX.FTZ R188, R6, R5, !PT ;  /* 0x0000000506bc7209 */ /* 0x001fe20007810000 */
[C---:B------:R-:W-:Y:S01]  /*91d0*/  FMUL.FTZ R154, R0.reuse, R166 ;  /* 0x000000a6009a7220 */ /* 0x040fe20000410000 */
[----:B------:R-:W-:Y:S01]  /*91e0*/  FMUL.FTZ R153, R0, R165 ;  /* 0x000000a500997220 */ /* 0x000fe20000410000 */
        /* <DEDUP_REMOVED lines=60> */
[----:B------:R-:W-:-:S05]  /*95b0*/  FMUL.FTZ R205, R0, R215 ;  /* 0x000000d700cd7220 */ /* 0x000fca0000410000 */
        /* <DEDUP_REMOVED lines=64> */
[----:B0-----:R-:W-:-:S05]  /*99c0*/  SHF.R.U32.HI R231, RZ, 0x7, R231 ;  /* 0x00000007ffe77819 */ /* 0x001fca00000116e7 */
        /* <DEDUP_REMOVED lines=57> */
[----:B------:R-:W-:Y:S02]  /*9d60*/  WARPGROUP.DEPBAR.LE gsb0, 0x0 ;  /* 0x00008000000079c5 */ /* 0x000fe40000010000 */
[----:B------:R-:W-:-:S06]  /*9d70*/  WARPGROUP.ARRIVE ;  /* 0x00000000000079c5 */ /* 0x000fcc0000000000 */
[----:B------:R-:W-:Y:S01]  /*9d80*/  QGMMA.64x256x32.F32.E4M3.E4M3 R24, R220, gdesc[UR4], R24, gsb0 ;  /* 0x03e00004dc187df3 */ /* 0x000fe20008000818 */
[----:B------:R-:W-:Y:S01]  /*9d90*/  UIADD3 UR6, UR10, 0x6, URZ ;  /* 0x000000060a067890 */ /* 0x000fe2000fffe03f */
[----:B0-----:R-:W-:Y:S01]  /*9da0*/  FMNMX.FTZ R188, R188, R207, !PT ;  /* 0x000000cfbcbc7209 */ /* 0x001fe20007810000 */
[----:B------:R-:W-:Y:S01]  /*9db0*/  UMOV UR7, 0x40000040 ;  /* 0x4000004000077882 */ /* 0x000fe20000000000 */
[----:B------:R-:W-:Y:S02]  /*9dc0*/  UMOV UR10, UR51 ;  /* 0x00000033000a7c82 */ /* 0x000fe40008000000 */
[----:B------:R-:W-:Y:S02]  /*9dd0*/  IMAD.U32 R207, RZ, RZ, UR10 ;  /* 0x0000000affcf7e24 */ /* 0x000fe4000f8e00ff */
[----:B------:R-:W-:-:S01]  /*9de0*/  FADD.FTZ R5, -R188, R5 ;  /* 0x00000005bc057221 */ /* 0x000fc20000010100 */
[----:B-1----:R-:W-:Y:S01]  /*9df0*/  FMNMX.FTZ R185, R185, R206, !PT ;  /* 0x000000ceb9b97209 */ /* 0x002fe20007810000 */
[----:B------:R-:W-:-:S02]  /*9e00*/  IMAD.U32 R206, RZ, RZ, UR10 ;  /* 0x0000000affce7e24 */ /* 0x000fc4000f8e00ff */
[----:B------:R-:W-:Y:S01]  /*9e10*/  FFMA.FTZ R207, R188, R207, -8 ;  /* 0xc1000000bccf7423 */ /* 0x000fe200000100cf */
[----:B------:R-:W-:Y:S01]  /*9e20*/  FMUL.FTZ R5, R5, UR10 ;  /* 0x0000000a05057c20 */ /* 0x000fe20008410000 */
[C---:B------:R-:W-:Y:S01]  /*9e30*/  FADD.FTZ R4, -R185.reuse, R4 ;  /* 0x00000004b9047221 */ /* 0x040fe20000010100 */
[----:B------:R-:W-:-:S01]  /*9e40*/  FFMA.FTZ R206, R185, R206, -8 ;  /* 0xc1000000b9ce7423 */ /* 0x000fc200000100ce */
[--C-:B------:R-:W-:Y:S01]  /*9e50*/  FFMA.FTZ R6, R6, UR10, -R207.reuse ;  /* 0x0000000a06067c23 */ /* 0x100fe200080108cf */
[----:B------:R-:W-:-:S01]  /*9e60*/  FFMA.FTZ R7, R7, UR10, -R207 ;  /* 0x0000000a07077c23 */ /* 0x000fc200080108cf */
[----:B------:R-:W-:Y:S01]  /*9e70*/  FMUL.FTZ R4, R4, UR10 ;  /* 0x0000000a04047c20 */ /* 0x000fe20008410000 */
[----:B------:R-:W-:-:S01]  /*9e80*/  FFMA.FTZ R8, R8, UR10, -R206 ;  /* 0x0000000a08087c23 */ /* 0x000fc200080108ce */
[----:B------:R-:W-:Y:S01]  /*9e90*/  FFMA.FTZ R9, R9, UR10, -R206 ;  /* 0x0000000a09097c23 */ /* 0x000fe200080108ce */
[----:B------:R-:W-:Y:S01]  /*9ea0*/  MUFU.EX2 R5, R5 ;  /* 0x0000000500057308 */ /* 0x000fe20000000800 */
[----:B------:R-:W-:-:S01]  /*9eb0*/  FFMA.FTZ R10, R10, UR10, -R207 ;  /* 0x0000000a0a0a7c23 */ /* 0x000fc200080108cf */
[----:B------:R-:W-:Y:S01]  /*9ec0*/  FFMA.FTZ R12, R12, UR10, -R206 ;  /* 0x0000000a0c0c7c23 */ /* 0x000fe200080108ce */
[----:B------:R-:W-:-:S01]  /*9ed0*/  FFMA.FTZ R11, R11, UR10, -R207 ;  /* 0x0000000a0b0b7c23 */ /* 0x000fc200080108cf */
[----:B------:R-:W-:Y:S01]  /*9ee0*/  FFMA.FTZ R13, R13, UR10, -R206 ;  /* 0x0000000a0d0d7c23 */ /* 0x000fe200080108ce */
[----:B------:R-:W-:-:S01]  /*9ef0*/  FFMA.FTZ R14, R14, UR10, -R207 ;  /* 0x0000000a0e0e7c23 */ /* 0x000fc200080108cf */
[----:B------:R-:W-:Y:S01]  /*9f00*/  FFMA.FTZ R20, R20, UR10, -R206 ;  /* 0x0000000a14147c23 */ /* 0x000fe200080108ce */
[----:B------:R-:W-:-:S01]  /*9f10*/  FFMA.FTZ R15, R15, UR10, -R207 ;  /* 0x0000000a0f0f7c23 */ /* 0x000fc200080108cf */
[----:B------:R-:W0:Y:S01]  /*9f20*/  MUFU.EX2 R6, R6 ;  /* 0x0000000600067308 */ /* 0x000e220000000800 */
[----:B------:R-:W-:-:S01]  /*9f30*/  FFMA.FTZ R21, R21, UR10, -R206 ;  /* 0x0000000a15157c23 */ /* 0x000fc200080108ce */
[----:B------:R-:W-:Y:S01]  /*9f40*/  FFMA.FTZ R152, R152, UR10, -R207 ;  /* 0x0000000a98987c23 */ /* 0x000fe200080108cf */
        /* <DEDUP_REMOVED lines=31> */
[----:B------:R-:W-:Y:S01]  /*a140*/  FFMA.FTZ R205, R205, UR10, -R206 ;  /* 0x0000000acdcd7c23 */ /* 0x000fe200080108ce */
        /* <DEDUP_REMOVED lines=10> */
[----:B------:R-:W-:-:S01]  /*a1f0*/  FFMA.FTZ R169, R169, UR10, -R207 ;  /* 0x0000000aa9a97c23 */ /* 0x000fc200080108cf */
[--C-:B------:R-:W-:Y:S01]  /*a200*/  FFMA.FTZ R172, R172, UR10, -R207.reuse ;  /* 0x0000000aacac7c23 */ /* 0x100fe200080108cf */
[----:B------:R-:W-:-:S01]  /*a210*/  FFMA.FTZ R173, R173, UR10, -R207 ;  /* 0x0000000aadad7c23 */ /* 0x000fc200080108cf */
[----:B------:R-:W0:Y:S01]  /*a220*/  MUFU.EX2 R12, R12 ;  /* 0x0000000c000c7308 */ /* 0x000e220000000800 */
[----:B--2---:R-:W-:-:S01]  /*a230*/  FADD.FTZ R206, R9, R2 ;  /* 0x0000000209ce7221 */ /* 0x004fc20000010000 */
[--C-:B------:R-:W-:Y:S01]  /*a240*/  FFMA.FTZ R176, R176, UR10, -R207.reuse ;  /* 0x0000000ab0b07c23 */ /* 0x100fe200080108cf */
[----:B------:R-:W-:-:S01]  /*a250*/  FFMA.FTZ R177, R177, UR10, -R207 ;  /* 0x0000000ab1b17c23 */ /* 0x000fc200080108cf */
        /* <DEDUP_REMOVED lines=15> */
[----:B------:R-:W-:-:S05]  /*a350*/  FFMA.FTZ R207, R203, UR10, -R207 ;  /* 0x0000000acbcf7c23 */ /* 0x000fca00080108cf */
        /* <DEDUP_REMOVED lines=43> */
[----:B------:R-:W-:Y:S02]  /*a610*/  WARPGROUP.DEPBAR.LE gsb0, 0x0 ;  /* 0x00008000000079c5 */ /* 0x000fe40000010000 */
[----:B------:R-:W-:Y:S01]  /*a620*/  WARPGROUP.ARRIVE ;  /* 0x00000000000079c5 */ /* 0x000fe20000000000 */
[----:B--2---:R-:W-:-:S04]  /*a630*/  FADD.FTZ R3, R167, R3 ;  /* 0x00000003a7037221 */ /* 0x004fc80000010000 */
[----:B------:R-:W2:Y:S01]  /*a640*/  MUFU.EX2 R169, R169 ;  /* 0x000000a900a97308 */ /* 0x000ea20000000800 */
[----:B------:R-:W-:Y:S01]  /*a650*/  QGMMA.64x256x32.F32.E4M3.E4M3 R24, R216, gdesc[UR4], R24, gsb0 ;  /* 0x03e00004d8187df3 */ /* 0x000fe20008000818 */
[----:B-1----:R-:W-:-:S06]  /*a660*/  FADD.FTZ R2, R168, R2 ;  /* 0x00000002a8027221 */ /* 0x002fcc0000010000 */
        /* <DEDUP_REMOVED lines=60> */
[----:B------:R1:W-:Y:S01]  /*aa30*/  MUFU.EX2 R202, R207 ;  /* 0x000000cf00ca7308 */ /* 0x0003e20000000800 */
[----:B0-----:R-:W-:-:S07]  /*aa40*/  FADD.FTZ R3, R201, R3 ;  /* 0x00000003c9037221 */ /* 0x001fce0000010000 */
[----:B------:R-:W0:Y:S01]  /*aa50*/  MUFU.EX2 R204, R204 ;  /* 0x000000cc00cc7308 */ /* 0x000e220000000800 */
[----:B-1----:R-:W-:Y:S02]  /*aa60*/  IMAD.U32 R207, RZ, RZ, UR55 ;  /* 0x00000037ffcf7e24 */ /* 0x002fe4000f8e00ff */
[----:B--2---:R-:W-:-:S03]  /*aa70*/  FADD.FTZ R2, R203, R2 ;  /* 0x00000002cb027221 */ /* 0x004fc60000010000 */
[----:B------:R-:W-:Y:S02]  /*aa80*/  @!P0 LEA R207, R207, UR41, 0x3 ;  /* 0x00000029cfcf8c11 */ /* 0x000fe4000f8e18ff */
[----:B------:R-:W1:Y:S03]  /*aa90*/  MUFU.EX2 R205, R205 ;  /* 0x000000cd00cd7308 */ /* 0x000e660000000800 */
[----:B------:R-:W-:Y:S01]  /*aaa0*/  @!P0 VIADD R207, R207, 0x38840 ;  /* 0x00038840cfcf8836 */ /* 0x000fe20000000000 */
[----:B------:R-:W-:-:S04]  /*aab0*/  WARPGROUP.DEPBAR.LE gsb0, 0x0 ;  /* 0x00008000000079c5 */ /* 0x000fc80000010000 */
[----:B------:R-:W-:Y:S01]  /*aac0*/  @!P0 PRMT R207, RZ, 0x654, R207 ;  /* 0x00000654ffcf8816 */ /* 0x000fe200000000cf */
[----:B------:R2:W-:Y:S06]  /*aad0*/  BAR.ARV R208, 0x100 ;  /* 0x000400d00000751d */ /* 0x0005ec0000002000 */
[----:B0-----:R-:W-:-:S01]  /*aae0*/  FADD.FTZ R206, R204, R3 ;  /* 0x00000003ccce7221 */ /* 0x001fc20000010000 */
[----:B------:R2:W-:Y:S01]  /*aaf0*/  @!P0 SYNCS.ARRIVE.TRANS64.RED.A1T0 RZ, [R207+URZ], RZ ;  /* 0x000000ffcfff89a7 */ /* 0x0005e2000810043f */
[----:B------:R-:W-:-:S02]  /*ab00*/  FADD.FTZ R3, R202, R2 ;  /* 0x00000002ca037221 */ /* 0x000fc40000010000 */
[----:B-1----:R-:W-:Y:S01]  /*ab10*/  FADD.FTZ R2, R205, R206 ;  /* 0x000000cecd027221 */ /* 0x002fe20000010000 */
[----:B------:R-:W-:Y:S06]  /*ab20*/  @!P1 BRA `(.L_x_2294) ;  /* 0x0000000000049947 */ /* 0x000fec0003800000 */
[----:B------:R-:W-:Y:S01]  /*ab30*/  BPT.TRAP 0x1 ;  /* 0x000000040000795c */ /* 0x000fe20000300000 */
.L_x_2294:
        /* <DEDUP_REMOVED lines=18> */
[-C--:B------:R-:W-:Y:S01]  /*ac60*/  FMUL.FTZ R28, R28, R5.reuse ;  /* 0x000000051c1c7220 */ /* 0x080fe20000410000 */
[----:B------:R-:W-:Y:S01]  /*ac70*/  F2FP.SATFINITE.E4M3.F32.PACK_AB_MERGE_C R10, R7, R6, R10 ;  /* 0x00000006070a723e */ /* 0x000fe2000480700a */
[----:B------:R-:W-:Y:S01]  /*ac80*/  SYNCS.ARRIVE.TRANS64.RED.A1T0 RZ, [UR6], RZ ;  /* 0x000000ffffff79a7 */ /* 0x000fe20008100406 */
        /* <DEDUP_REMOVED lines=157> */
[----:B------:R-:W-:Y:S01]  /*b660*/  IMAD.MOV.U32 R227, RZ, RZ, R170 ;  /* 0x000000ffffe37224 */ /* 0x000fe200078e00aa */
[----:B------:R-:W-:Y:S06]  /*b670*/  @P2 BRA `(.L_x_2295) ;  /* 0xffffffd4002c2947 */ /* 0x000fec000383ffff */
.L_x_2285:
[----:B------:R-:W-:Y:S06]  /*b680*/  BAR.ARV 0x8, 0x180 ;  /* 0x0206000000007b1d */ /* 0x000fec0000002000 */
[----:B------:R-:W-:Y:S05]  /*b690*/  @!P1 BRA `(.L_x_2296) ;  /* 0x0000000000049947 */ /* 0x000fea0003800000 */
[----:B------:R-:W-:Y:S01]  /*b6a0*/  BPT.TRAP 0x1 ;  /* 0x000000040000795c */ /* 0x000fe20000300000 */
.L_x_2296:
[----:B------:R-:W-:Y:S01]  /*b6b0*/  ULEA UR5, UR55, UR41, 0x3 ;  /* 0x0000002937057291 */ /* 0x000fe2000f8e183f */
[----:B------:R-:W-:-:S05]  /*b6c0*/  IMAD.U32 R0, RZ, RZ, UR47 ;  /* 0x0000002fff007e24 */ /* 0x000fca000f8e00ff */
[----:B------:R-:W-:-:S04]  /*b6d0*/  SHF.L.U32 R0, R0, 0x1f, RZ ;  /* 0x0000001f00007819 */ /* 0x000fc800000006ff */
[----:B------:R0:W1:Y:S01]  /*b6e0*/  SYNCS.PHASECHK.TRANS64.TRYWAIT P0, [UR5+0x38850], R0 ;  /* 0x03885000ff0075a7 */ /* 0x0000620008000145 */
[----:B------:R-:W-:Y:S05]  /*b6f0*/  @!P1 BRA `(.L_x_2297) ;  /* 0x0000000000049947 */ /* 0x000fea0003800000 */
[----:B------:R-:W-:Y:S01]  /*b700*/  BPT.TRAP 0x1 ;  /* 0x000000040000795c */ /* 0x000fe20000300000 */
.L_x_2297:
[----:B-1----:R-:W-:Y:S05]  /*b710*/  @P0 BRA `(.L_x_2298) ;  /* 0x0000000000080947 */ /* 0x002fea0003800000 */
[----:B------:R-:W1:Y:S02]  /*b720*/  SYNCS.PHASECHK.TRANS64.TRYWAIT P0, [UR5+0x38850], R0 ;  /* 0x03885000ff0075a7 */ /* 0x000e640008000145 */
[----:B-1----:R-:W-:Y:S05]  /*b730*/  @!P0 BRA `(.L_x_2299) ;  /* 0x000000e000bc8947 */ /* 0x002fea0003800000 */
.L_x_2298:
[----:B------:R-:W-:Y:S01]  /*b740*/  UIADD3 UR41, UR41, 0x400, URZ ;  /* 0x0000040029297890 */ /* 0x000fe2000fffe03f */
[----:B------:R-:W-:Y:S01]  /*b750*/  WARPGROUP.ARRIVE ;  /* 0x00000000000079c5 */ /* 0x000fe20000000000 */
[----:B------:R-:W-:Y:S01]  /*b760*/  UMOV UR7, 0x40000040 ;  /* 0x4000004000077882 */ /* 0x000fe20000000000 */
[----:B------:R-:W-:Y:S01]  /*b770*/  ULDC.64 UR8, c[0x0][0x9a0] ;  /* 0x0002680000087ab9 */ /* 0x000fe20000000a00 */
[----:B------:R-:W-:Y:S01]  /*b780*/  USHF.R.U32.HI UR41, URZ, 0x4, UR41 ;  /* 0x000000043f297899 */ /* 0x000fe20008011629 */
[----:B------:R-:W-:-:S03]  /*b790*/  ISETP.NE.U32.AND P0, PT, RZ, UR8, PT ;  /* 0x00000008ff007c0c */ /* 0x000fc6000bf05070 */
[----:B------:R-:W-:Y:S01]  /*b7a0*/  ULOP3.LUT UR41, UR41, 0x3fff, URZ, 0xc0, !UPT ;  /* 0x00003fff29297892 */ /* 0x000fe2000f8ec03f */
[----:B------:R-:W-:-:S03]  /*b7b0*/  ISETP.NE.AND.EX P0, PT, RZ, UR9, PT, P0 ;  /* 0x00000009ff007c0c */ /* 0x000fc6000bf05300 */
[----:B------:R-:W-:-:S04]  /*b7c0*/  ULOP3.LUT UR4, UR41, 0x10000, URZ, 0xfc, !UPT ;  /* 0x0001000029047892 */ /* 0x000fc8000f8efc3f */
[----:B------:R-:W-:-:S06]  /*b7d0*/  ULEA UR4, UR55, UR4, 0xb ;  /* 0x0000000437047291 */ /* 0x000fcc000f8e583f */
[----:B------:R-:W0:Y:S01]  /*b7e0*/  @P0 LDC.64 R6, c[0x0][0x9c8] ;  /* 0x00027200ff060b82 */ /* 0x000e220000000a00 */
[----:B------:R-:W-:Y:S02]  /*b7f0*/  UMOV UR6, UR4 ;  /* 0x0000000400067c82 */ /* 0x000fe40008000000 */
[----:B------:R-:W-:Y:S01]  /*b800*/  QGMMA.64x256x32.F32.E4M3.E4M3 R24, R228, gdesc[UR4], R24, gsb0 ;  /* 0x03e00004e4187df3 */ /* 0x000fe20008000818 */
[----:B------:R-:W-:Y:S01]  /*b810*/  UIADD3 UR6, UR4, 0x2, URZ ;  /* 0x0000000204067890 */ /* 0x000fe2000fffe03f */
[----:B------:R-:W-:-:S03]  /*b820*/  UMOV UR7, 0x40000040 ;  /* 0x4000004000077882 */ /* 0x000fc60000000000 */
[----:B-1----:R-:W1:Y:S01]  /*b830*/  @P0 LDC.64 R4, c[0x0][0x9d0] ;  /* 0x00027400ff040b82 */ /* 0x002e620000000a00 */
[----:B0-----:R-:W-:-:S04]  /*b840*/  @P0 IMAD R0, R6, UR42, RZ ;  /* 0x0000002a06000c24 */ /* 0x001fc8000f8e02ff */
[----:B------:R-:W-:Y:S02]  /*b850*/  @P0 IMAD R9, R7, UR43, R0 ;  /* 0x0000002b07090c24 */ /* 0x000fe4000f8e0200 */
[----:B------:R-:W-:-:S04]  /*b860*/  @P0 IMAD.WIDE.U32 R6, R6, UR43, RZ ;  /* 0x0000002b06060c25 */ /* 0x000fc8000f8e00ff */
[----:B------:R-:W-:Y:S02]  /*b870*/  @P0 IMAD.IADD R7, R7, 0x1, R9 ;  /* 0x0000000107070824 */ /* 0x000fe400078e0209 */
[----:B-1----:R-:W-:-:S04]  /*b880*/  @P0 IMAD.WIDE.U32 R6, R4, UR44, R6 ;  /* 0x0000002c04060c25 */ /* 0x002fc8000f8e0006 */
[----:B------:R-:W-:Y:S01]  /*b890*/  @P0 IMAD R5, R5, UR44, R7 ;  /* 0x0000002c05050c24 */ /* 0x000fe2000f8e0207 */
[----:B------:R-:W-:-:S04]  /*b8a0*/  @P0 LEA R4, P2, R6, UR8, 0x2 ;  /* 0x0000000806040c11 */ /* 0x000fc8000f8410ff */
[----:B------:R-:W-:Y:S01]  /*b8b0*/  @P0 LEA.HI.X R5, R6, UR9, R5, 0x2, P2 ;  /* 0x0000000906050c11 */ /* 0x000fe200090f1405 */
[----:B------:R-:W-:-:S06]  /*b8c0*/  IMAD.MOV.U32 R6, RZ, RZ, 0x3f800000 ;  /* 0x3f800000ff067424 */ /* 0x000fcc00078e00ff */
[----:B------:R0:W3:Y:S01]  /*b8d0*/  @P0 LDG.E R6, desc[UR52][R4.64] ;  /* 0x0000003404060981 */ /* 0x0000e2000c1e1900 */
[----:B------:R-:W-:Y:S02]  /*b8e0*/  WARPGROUP.DEPBAR.LE gsb0, 0x0 ;  /* 0x00008000000079c5 */ /* 0x000fe40000010000 */
[----:B------:R-:W-:-:S06]  /*b8f0*/  WARPGROUP.ARRIVE ;  /* 0x00000000000079c5 */ /* 0x000fcc0000000000 */
[----:B------:R-:W-:Y:S01]  /*b900*/  QGMMA.64x256x32.F32.E4M3.E4M3 R24, R224, gdesc[UR4], R24, gsb0 ;  /* 0x03e00004e0187df3 */ /* 0x000fe20008000818 */
[----:B------:R-:W-:Y:S01]  /*b910*/  UIADD3 UR6, UR4, 0x4, URZ ;  /* 0x0000000404067890 */ /* 0x000fe2000fffe03f */
[----:B------:R-:W-:Y:S01]  /*b920*/  UMOV UR7, 0x40000040 ;  /* 0x4000004000077882 */ /* 0x000fe20000000000 */
[----:B------:R-:W1:Y:S04]  /*b930*/  SHFL.BFLY PT, R0, R3, 0x2, 0x1f ;  /* 0x0c401f0003007f89 */ /* 0x000e6800000e0000 */
[----:B------:R-:W4:Y:S01]  /*b940*/  SHFL.BFLY PT, R9, R2, 0x2, 0x1f ;  /* 0x0c401f0002097f89 */ /* 0x000f2200000e0000 */
[----:B------:R-:W-:Y:S02]  /*b950*/  WARPGROUP.DEPBAR.LE gsb0, 0x0 ;  /* 0x00008000000079c5 */ /* 0x000fe40000010000 */
[----:B------:R-:W-:-:S15]  /*b960*/  WARPGROUP.ARRIVE ;  /* 0x00000000000079c5 */ /* 0x000fde0000000000 */
[----:B------:R-:W-:-:S03]  /*b970*/  NOP ;  /* 0x0000000000007918 */ /* 0x000fc60000000000 */
[----:B------:R-:W-:Y:S01]  /*b980*/  QGMMA.64x256x32.F32.E4M3.E4M3 R24, R220, gdesc[UR4], R24, gsb0 ;  /* 0x03e00004dc187df3 */ /* 0x000fe20008000818 */
[----:B------:R-:W-:Y:S01]  /*b990*/  UIADD3 UR6, UR4, 0x6, URZ ;  /* 0x0000000604067890 */ /* 0x000fe2000fffe03f */
[----:B------:R-:W-:Y:S01]  /*b9a0*/  UMOV UR7, 0x40000040 ;  /* 0x4000004000077882 */ /* 0x000fe20000000000 */
[----:B-1----:R-:W-:-:S01]  /*b9b0*/  FADD.FTZ R0, R0, R3 ;  /* 0x0000000300007221 */ /* 0x002fc20000010000 */
[----:B----4-:R-:W-:-:S04]  /*b9c0*/  FADD.FTZ R9, R9, R2 ;  /* 0x0000000209097221 */ /* 0x010fc80000010000 */
[----:B------:R-:W1:Y:S04]  /*b9d0*/  SHFL.BFLY PT, R7, R0, 0x1, 0x1f ;  /* 0x0c201f0000077f89 */ /* 0x000e6800000e0000 */
[----:B------:R-:W4:Y:S01]  /*b9e0*/  SHFL.BFLY PT, R8, R9, 0x1, 0x1f ;  /* 0x0c201f0009087f89 */ /* 0x000f2200000e0000 */
[----:B------:R-:W-:Y:S02]  /*b9f0*/  IMAD.MOV.U32 R3, RZ, RZ, RZ ;  /* 0x000000ffff037224 */ /* 0x000fe400078e00ff */
[----:B-1----:R-:W-:Y:S01]  /*ba00*/  FADD.FTZ R10, R0, R7 ;  /* 0x00000007000a7221 */ /* 0x002fe20000010000 */
[----:B----4-:R-:W-:-:S04]  /*ba10*/  FADD.FTZ R11, R9, R8 ;  /* 0x00000008090b7221 */ /* 0x010fc80000010000 */
[C---:B------:R-:W-:Y:S01]  /*ba20*/  FSETP.NE.FTZ.AND P0, PT, R10.reuse, RZ, PT ;  /* 0x000000ff0a00720b */ /* 0x040fe20003f15000 */
[----:B0-----:R-:W-:Y:S01]  /*ba30*/  FMUL.FTZ R4, R10, 0.00390625 ;  /* 0x3b8000000a047820 */ /* 0x001fe20000410000 */
        /* <DEDUP_REMOVED lines=8> */
[----:B------:R-:W-:-:S07]  /*bac0*/  IMAD.U32 R5, RZ, RZ, UR10 ;  /* 0x0000000aff057e24 */ /* 0x000fce000f8e00ff */
[----:B------:R-:W4:Y:S01]  /*bad0*/  @P0 MUFU.RCP R7, R11 ;  /* 0x0000000b00070308 */ /* 0x000f220000001000 */
[----:B------:R-:W-:Y:S02]  /*bae0*/  IMAD.U32 R9, RZ, RZ, UR10 ;  /* 0x0000000aff097e24 */ /* 0x000fe4000f8e00ff */
[----:B------:R-:W-:Y:S01]  /*baf0*/  @P2 FMUL.FTZ R5, R5, 0.69314718246459960938 ;  /* 0x3f31721805052820 */ /* 0x000fe20000410000 */
[----:B0-----:R-:W-:Y:S01]  /*bb00*/  @P2 FMUL.FTZ R4, R4, 0.69314718246459960938 ;  /* 0x3f31721804042820 */ /* 0x001fe20000410000 */
[----:B------:R-:W-:Y:S02]  /*bb10*/  IMAD.MOV.U32 R2, RZ, RZ, -0x800000 ;  /* 0xff800000ff027424 */ /* 0x000fe400078e00ff */
[----:B------:R-:W-:Y:S01]  /*bb20*/  @P3 FMUL.FTZ R9, R9, 0.69314718246459960938 ;  /* 0x3f31721809093820 */ /* 0x000fe20000410000 */
[----:B------:R-:W-:Y:S02]  /*bb30*/  IMAD.MOV.U32 R0, RZ, RZ, -0x800000 ;  /* 0xff800000ff007424 */ /* 0x000fe400078e00ff */
[----:B------:R-:W-:-:S01]  /*bb40*/  @P2 FFMA.FTZ R2, R5, R188, R4 ;  /* 0x000000bc05022223 */ /* 0x000fc20000010004 */
[----:B-1----:R-:W-:Y:S01]  /*bb50*/  @P3 FMUL.FTZ R8, R8, 0.69314718246459960938 ;  /* 0x3f31721808083820 */ /* 0x002fe20000410000 */
[----:B---3--:R-:W-:-:S03]  /*bb60*/  FMUL.FTZ R4, R3, R6 ;  /* 0x0000000603047220 */ /* 0x008fc60000410000 */
[----:B------:R-:W-:Y:S01]  /*bb70*/  @P3 FFMA.FTZ R0, R9, R185, R8 ;  /* 0x000000b909003223 */ /* 0x000fe20000010008 */
[----:B----4-:R-:W-:Y:S01]  /*bb80*/  FMUL.FTZ R3, R7, R6 ;  /* 0x0000000607037220 */ /* 0x010fe20000410000 */
[----:B------:R-:W-:Y:S02]  /*bb90*/  WARPGROUP.DEPBAR.LE gsb0, 0x0 ;  /* 0x00008000000079c5 */ /* 0x000fe40000010000 */
[----:B------:R-:W-:-:S06]  /*bba0*/  WARPGROUP.ARRIVE ;  /* 0x00000000000079c5 */ /* 0x000fcc0000000000 */
[----:B------:R-:W-:Y:S03]  /*bbb0*/  QGMMA.64x256x32.F32.E4M3.E4M3 R24, R216, gdesc[UR4], R24, gsb0 ;  /* 0x03e00004d8187df3 */ /* 0x000fe60008000818 */
[----:B------:R-:W-:Y:S02]  /*bbc0*/  WARPGROUP.DEPBAR.LE gsb0, 0x0 ;  /* 0x00008000000079c5 */ /* 0x000fe40000010000 */
[----:B------:R-:W-:Y:S05]  /*bbd0*/  @!P1 BRA `(.L_x_2300) ;  /* 0x0000000000049947 */ /* 0x000fea0003800000 */
[----:B------:R-:W-:Y:S01]  /*bbe0*/  BPT.TRAP 0x1 ;  /* 0x000000040000795c */ /* 0x000fe20000300000 */
.L_x_2300:
        /* <DEDUP_REMOVED lines=134> */
[----:B------:R-:W-:Y:S01]  /*c450*/  FMUL.FTZ R3, R147, R3 ;  /* 0x0000000393037220 */ /* 0x000fe20000410000 */
[----:B------:R-:W-:-:S02]  /*c460*/  UIADD3 UR48, UR48, 0x1, URZ ;  /* 0x0000000130307890 */ /* 0x000fc4000fffe03f */
[----:B------:R-:W-:Y:S02]  /*c470*/  USEL UR55, UR55, URZ, UP0 ;  /* 0x0000003f37377287 */ /* 0x000fe40008000000 */
[----:B------:R-:W-:-:S12]  /*c480*/  ULOP3.LUT UR47, UR47, UR4, URZ, 0x3c, !UPT ;  /* 0x000000042f2f7292 */ /* 0x000fd8000f8e3c3f */
.L_x_2267:
        /* <DEDUP_REMOVED lines=15> */
[----:B------:R-:W3:Y:S01]  /*c580*/  LDL R154, [R1+0x54] ;  /* 0x00005400019a7983 */ /* 0x000ee20000100800 */
[----:B------:R-:W1:Y:S01]  /*c590*/  S2UR UR4, SR_SWINHI ;  /* 0x00000000000479c3 */ /* 0x000e620000002f00 */
[----:B------:R-:W-:Y:S01]  /*c5a0*/  ULDC.64 UR16, c[0x0][0xc00] ;  /* 0x0003000000107ab9 */ /* 0x000fe20000000a00 */
[----:B------:R-:W-:Y:S01]  /*c5b0*/  ULDC.64 UR12, c[0x0][0xc00] ;  /* 0x00030000000c7ab9 */ /* 0x000fe20000000a00 */
[----:B------:R-:W-:Y:S01]  /*c5c0*/  ULDC.64 UR14, c[0x0][0xc08] ;  /* 0x00030200000e7ab9 */ /* 0x000fe20000000a00 */
[----:B------:R-:W-:Y:S01]  /*c5d0*/  ULDC UR22, c[0x0][0xbe8] ;  /* 0x0002fa0000167ab9 */ /* 0x000fe20000000800 */
[----:B0-----:R-:W-:-:S05]  /*c5e0*/  IMAD.SHL.U32 R4, R184, 0x4, RZ ;  /* 0x00000004b8047824 */ /* 0x001fca00078e00ff */
[----:B------:R-:W-:Y:S01]  /*c5f0*/  LOP3.LUT R4, R4, 0xc, RZ, 0xc0, !PT ;  /* 0x0000000c04047812 */ /* 0x000fe200078ec0ff */
[----:B------:R-:W-:Y:S03]  /*c600*/  BAR.SYNC.DEFER_BLOCKING 0x1, 0x100 ;  /* 0x0044000000007b1d */ /* 0x000fe60000010000 */
[----:B------:R-:W-:-:S05]  /*c610*/  IADD3 R4, P0, R4, UR10, RZ ;  /* 0x0000000a04047c10 */ /* 0x000fca000ff1e0ff */
[----:B------:R-:W-:-:S05]  /*c620*/  IMAD.X R5, RZ, RZ, UR11, P0 ;  /* 0x0000000bff057e24 */ /* 0x000fca00080e06ff */
[----:B------:R0:W4:Y:S01]  /*c630*/  LDG.E.CONSTANT R8, desc[UR52][R4.64] ;  /* 0x0000003404087981 */ /* 0x000122000c1e9900 */
[----:B------:R-:W-:Y:S01]  /*c640*/  LOP3.LUT P0, R6, R184, 0x3, RZ, 0xc0, !PT ;  /* 0x00000003b8067812 */ /* 0x000fe2000780c0ff */
[----:B------:R-:W-:Y:S01]  /*c650*/  UMOV UR10, UR8 ;  /* 0x00000008000a7c82 */ /* 0x000fe20008000000 */
[----:B-1----:R-:W-:Y:S01]  /*c660*/  UMOV UR11, UR4 ;  /* 0x00000004000b7c82 */ /* 0x002fe20008000000 */
[----:B------:R-:W-:Y:S01]  /*c670*/  UIMAD.WIDE UR12, UR43, 0x4, UR12 ;  /* 0x000000042b0c78a5 */ /* 0x000fe2000f8e020c */
        /* <DEDUP_REMOVED lines=124> */
[----:B---3--:R-:W-:Y:S01]  /*ce40*/  IMAD.WIDE R30, R154, R30, UR10 ;  /* 0x0000000a9a1e7e25 */ /* 0x008fe2000f8e021e */
[----:B------:R-:W-:Y:S02]  /*ce50*/  SEL R139, R142, R143, P0 ;  /* 0x0000008f8e8b7207 */ /* 0x000fe40000000000 */
[----:B------:R-:W-:Y:S02]  /*ce60*/  SEL R142, R143, R142, P0 ;  /* 0x0000008e8f8e7207 */ /* 0x000fe40000000000 */
[C---:B------:R-:W-:Y:S02]  /*ce70*/  IADD3 R43, P3, R30.reuse, 0xc040, RZ ;  /* 0x0000c0401e2b7810 */ /* 0x040fe40007f7e0ff */
[----:B------:R-:W-:-:S02]  /*ce80*/  IADD3 R79, P4, R30, 0xc060, RZ ;  /* 0x0000c0601e4f7810 */ /* 0x000fc40007f9e0ff */
[----:B------:R-:W-:Y:S02]  /*ce90*/  IADD3 R47, P2, R30, 0xc020, RZ ;  /* 0x0000c0201e2f7810 */ /* 0x000fe40007f5e0ff */
[----:B------:R-:W-:Y:S02]  /*cea0*/  LOP3.LUT R42, R43, 0x380, RZ, 0xc0, !PT ;  /* 0x000003802b2a7812 */ /* 0x000fe400078ec0ff */
[----:B------:R-:W-:Y:S02]  /*ceb0*/  LOP3.LUT R78, R79, 0x380, RZ, 0xc0, !PT ;  /* 0x000003804f4e7812 */ /* 0x000fe400078ec0ff */
[----:B------:R-:W-:Y:S02]  /*cec0*/  LOP3.LUT R46, R47, 0x380, RZ, 0xc0, !PT ;  /* 0x000003802f2e7812 */ /* 0x000fe400078ec0ff */
[----:B------:R-:W-:Y:S02]  /*ced0*/  SHF.R.U64 R42, R42, 0x3, RZ ;  /* 0x000000032a2a7819 */ /* 0x000fe400000012ff */
[----:B------:R-:W-:-:S02]  /*cee0*/  SHF.R.U64 R78, R78, 0x3, RZ ;  /* 0x000000034e4e7819 */ /* 0x000fc400000012ff */
[----:B------:R-:W-:Y:S02]  /*cef0*/  SHF.R.U64 R46, R46, 0x3, RZ ;  /* 0x000000032e2e7819 */ /* 0x000fe400000012ff */
[----:B------:R-:W-:Y:S01]  /*cf00*/  LOP3.LUT R42, R42, R43, RZ, 0x3c, !PT ;  /* 0x0000002b2a2a7212 */ /* 0x000fe200078e3cff */
[--C-:B------:R-:W-:Y:S01]  /*cf10*/  IMAD.X R43, RZ, RZ, R31.reuse, P3 ;  /* 0x000000ffff2b7224 */ /* 0x100fe200018e061f */
[C---:B------:R-:W-:Y:S02]  /*cf20*/  IADD3 R55, P6, R30.reuse, 0x8060, RZ ;  /* 0x000080601e377810 */ /* 0x040fe40007fde0ff */
[----:B------:R-:W-:Y:S02]  /*cf30*/  IADD3 R67, P3, R30, 0x8000, RZ ;  /* 0x000080001e437810 */ /* 0x000fe40007f7e0ff */
[----:B------:R-:W-:Y:S01]  /*cf40*/  LOP3.LUT R78, R78, R79, RZ, 0x3c, !PT ;  /* 0x0000004f4e4e7212 */ /* 0x000fe200078e3cff */
[--C-:B------:R-:W-:Y:S01]  /*cf50*/  IMAD.X R79, RZ, RZ, R31.reuse, P4 ;  /* 0x000000ffff4f7224 */ /* 0x100fe200020e061f */
[----:B------:R-:W-:Y:S01]  /*cf60*/  LOP3.LUT R46, R46, R47, RZ, 0x3c, !PT ;  /* 0x0000002f2e2e7212 */ /* 0x000fe200078e3cff */
[----:B------:R-:W-:Y:S01]  /*cf70*/  IMAD.X R47, RZ, RZ, R31, P2 ;  /* 0x000000ffff2f7224 */ /* 0x000fe200010e061f */
[----:B------:R-:W-:-:S02]  /*cf80*/  IADD3 R59, P5, R30, 0x8040, RZ ;  /* 0x000080401e3b7810 */ /* 0x000fc40007fbe0ff */
[----:B------:R-:W-:Y:S02]  /*cf90*/  LOP3.LUT R54, R55, 0x380, RZ, 0xc0, !PT ;  /* 0x0000038037367812 */ /* 0x000fe400078ec0ff */
[C---:B------:R-:W-:Y:S02]  /*cfa0*/  IADD3 R63, P4, R30.reuse, 0x8020, RZ ;  /* 0x000080201e3f7810 */ /* 0x040fe40007f9e0ff */
[----:B------:R-:W-:Y:S02]  /*cfb0*/  IADD3 R71, P2, R30, 0x4060, RZ ;  /* 0x000040601e477810 */ /* 0x000fe40007f5e0ff */
[----:B------:R-:W-:Y:S02]  /*cfc0*/  LOP3.LUT R66, R67, 0x380, RZ, 0xc0, !PT ;  /* 0x0000038043427812 */ /* 0x000fe400078ec0ff */
[----:B------:R-:W-:Y:S02]  /*cfd0*/  LOP3.LUT R58, R59, 0x380, RZ, 0xc0, !PT ;  /* 0x000003803b3a7812 */ /* 0x000fe400078ec0ff */
[----:B------:R-:W-:-:S02]  /*cfe0*/  SHF.R.U64 R54, R54, 0x3, RZ ;  /* 0x0000000336367819 */ /* 0x000fc400000012ff */
[----:B------:R-:W-:Y:S01]  /*cff0*/  LOP3.LUT R62, R63, 0x380, RZ, 0xc0, !PT ;  /* 0x000003803f3e7812 */ /* 0x000fe200078ec0ff */
[----:B----4-:R-:W-:Y:S01]  /*d000*/  SHFL.IDX PT, R129, R129, R8, 0x1c1f ;  /* 0x001c1f0881817589 */ /* 0x010fe200000e0000 */
[----:B------:R-:W-:Y:S02]  /*d010*/  LOP3.LUT R70, R71, 0x380, RZ, 0xc0, !PT ;  /* 0x0000038047467812 */ /* 0x000fe400078ec0ff */
[----:B------:R-:W-:Y:S01]  /*d020*/  SHF.R.U64 R66, R66, 0x3, RZ ;  /* 0x0000000342427819 */ /* 0x000fe200000012ff */
[----:B------:R-:W-:Y:S01]  /*d030*/  SHFL.IDX PT, R165, R165, R8, 0x1c1f ;  /* 0x001c1f08a5a57589 */ /* 0x000fe200000e0000 */
[----:B------:R-:W-:Y:S02]  /*d040*/  SHF.R.U64 R58, R58, 0x3, RZ ;  /* 0x000000033a3a7819 */ /* 0x000fe400000012ff */
[----:B------:R-:W-:Y:S01]  /*d050*/  LOP3.LUT R54, R54, R55, RZ, 0x3c, !PT ;  /* 0x0000003736367212 */ /* 0x000fe200078e3cff */
[----:B------:R-:W-:Y:S01]  /*d060*/  IMAD.X R55, RZ, RZ, R31, P6 ;  /* 0x000000ffff377224 */ /* 0x000fe200030e061f */
[----:B------:R-:W-:Y:S01]  /*d070*/  SHF.R.U64 R62, R62, 0x3, RZ ;  /* 0x000000033e3e7819 */ /* 0x000fe200000012ff */
[----:B------:R-:W-:Y:S01]  /*d080*/  SHFL.IDX PT, R167, R167, R8, 0x1c1f ;  /* 0x001c1f08a7a77589 */ /* 0x000fe200000e0000 */
[----:B------:R-:W-:-:S02]  /*d090*/  SHF.R.U64 R70, R70, 0x3, RZ ;  /* 0x0000000346467819 */ /* 0x000fc400000012ff */
[----:B------:R-:W-:Y:S01]  /*d0a0*/  LOP3.LUT R66, R66, R67, RZ, 0x3c, !PT ;  /* 0x0000004342427212 */ /* 0x000fe200078e3cff */
[--C-:B------:R-:W-:Y:S01]  /*d0b0*/  IMAD.X R67, RZ, RZ, R31.reuse, P3 ;  /* 0x000000ffff437224 */ /* 0x100fe200018e061f */
[C---:B------:R-:W-:Y:S01]  /*d0c0*/  IADD3 R51, P1, R30.reuse, 0xc000, RZ ;  /* 0x0000c0001e337810 */ /* 0x040fe20007f3e0ff */
[----:B------:R-:W-:Y:S01]  /*d0d0*/  SHFL.IDX PT, R169, R169, R8, 0x1c1f ;  /* 0x001c1f08a9a97589 */ /* 0x000fe200000e0000 */
[C---:B------:R-:W-:Y:S02]  /*d0e0*/  IADD3 R99, P6, R30.reuse, 0x4020, RZ ;  /* 0x000040201e637810 */ /* 0x040fe40007fde0ff */
[----:B------:R-:W-:Y:S01]  /*d0f0*/  IADD3 R35, P3, R30, 0x4000, RZ ;  /* 0x000040001e237810 */ /* 0x000fe20007f7e0ff */
[----:B------:R-:W-:Y:S01]  /*d100*/  SHFL.IDX PT, R137, R137, R8, 0x1c1f ;  /* 0x001c1f0889897589 */ /* 0x000fe200000e0000 */
[----:B------:R-:W-:Y:S01]  /*d110*/  LOP3.LUT R58, R58, R59, RZ, 0x3c, !PT ;  /* 0x0000003b3a3a7212 */ /* 0x000fe200078e3cff */
[--C-:B------:R-:W-:Y:S01]  /*d120*/  IMAD.X R59, RZ, RZ, R31.reuse, P5 ;  /* 0x000000ffff3b7224 */ /* 0x100fe200028e061f */
[----:B------:R-:W-:Y:S01]  /*d130*/  LOP3.LUT R62, R62, R63, RZ, 0x3c, !PT ;  /* 0x0000003f3e3e7212 */ /* 0x000fe200078e3cff */
[--C-:B------:R-:W-:Y:S01]  /*d140*/  IMAD.X R63, RZ, RZ, R31.reuse, P4 ;  /* 0x000000ffff3f7224 */ /* 0x100fe200020e061f */
[----:B------:R-:W-:Y:S01]  /*d150*/  LOP3.LUT R70, R70, R71, RZ, 0x3c, !PT ;  /* 0x0000004746467212 */ /* 0x000fe200078e3cff */
[----:B------:R-:W-:Y:S01]  /*d160*/  IMAD.X R71, RZ, RZ, R31, P2 ;  /* 0x000000ffff477224 */ /* 0x000fe200010e061f */
[----:B------:R-:W-:Y:S01]  /*d170*/  LOP3.LUT R50, R51, 0x380, RZ, 0xc0, !PT ;  /* 0x0000038033327812 */ /* 0x000fe200078ec0ff */
[----:B------:R-:W-:Y:S01]  /*d180*/  SHFL.IDX PT, R170, R170, R8, 0x1c1f ;  /* 0x001c1f08aaaa7589 */ /* 0x000fe200000e0000 */
[----:B------:R-:W-:-:S02]  /*d190*/  LOP3.LUT R98, R99, 0x380, RZ, 0xc0, !PT ;  /* 0x0000038063627812 */ /* 0x000fc400078ec0ff */
[C---:B------:R-:W-:Y:S01]  /*d1a0*/  IADD3 R85, P5, R30.reuse, 0x20, RZ ;  /* 0x000000201e557810 */ /* 0x040fe20007fbe0ff */
[----:B------:R-:W-:Y:S01]  /*d1b0*/  SHFL.IDX PT, R41, R41, R8, 0x1c1f ;  /* 0x001c1f0829297589 */ /* 0x000fe200000e0000 */
[C---:B------:R-:W-:Y:S02]  /*d1c0*/  IADD3 R39, P4, R30.reuse, 0x40, RZ ;  /* 0x000000401e277810 */ /* 0x040fe40007f9e0ff */
[----:B------:R-:W-:Y:S01]  /*d1d0*/  LOP3.LUT R34, R35, 0x380, RZ, 0xc0, !PT ;  /* 0x0000038023227812 */ /* 0x000fe200078ec0ff */
[----:B------:R-:W-:Y:S01]  /*d1e0*/  SHFL.IDX PT, R81, R81, R8, 0x1c1f ;  /* 0x001c1f0851517589 */ /* 0x000fe200000e0000 */
[----:B------:R-:W-:Y:S02]  /*d1f0*/  IADD3 R155, P2, R30, 0x60, RZ ;  /* 0x000000601e9b7810 */ /* 0x000fe40007f5e0ff */
[----:B------:R-:W-:Y:S01]  /*d200*/  SHF.R.U64 R50, R50, 0x3, RZ ;  /* 0x0000000332327819 */ /* 0x000fe200000012ff */
[----:B------:R-:W-:Y:S01]  /*d210*/  SHFL.IDX PT, R117, R117, R8, 0x1c1f ;  /* 0x001c1f0875757589 */ /* 0x000fe200000e0000 */
[----:B------:R-:W-:-:S02]  /*d220*/  SHF.R.U64 R98, R98, 0x3, RZ ;  /* 0x0000000362627819 */ /* 0x000fc400000012ff */
[----:B------:R-:W-:Y:S01]  /*d230*/  LOP3.LUT R84, R85, 0x380, RZ, 0xc0, !PT ;  /* 0x0000038055547812 */ /* 0x000fe200078ec0ff */
[----:B------:R-:W-:Y:S01]  /*d240*/  SHFL.IDX PT, R159, R159, R8, 0x1c1f ;  /* 0x001c1f089f9f7589 */ /* 0x000fe200000e0000 */
[----:B------:R-:W-:Y:S02]  /*d250*/  LOP3.LUT R3, R30, 0x380, RZ, 0xc0, !PT ;  /* 0x000003801e037812 */ /* 0x000fe400078ec0ff */
[----:B------:R-:W-:Y:S01]  /*d260*/  LOP3.LUT R38, R39, 0x380, RZ, 0xc0, !PT ;  /* 0x0000038027267812 */ /* 0x000fe200078ec0ff */
[----:B------:R-:W-:Y:S01]  /*d270*/  SHFL.IDX PT, R57, R57, R8, 0x1c1f ;  /* 0x001c1f0839397589 */ /* 0x000fe200000e0000 */
[----:B------:R-:W-:Y:S02]  /*d280*/  SHF.R.U64 R34, R34, 0x3, RZ ;  /* 0x0000000322227819 */ /* 0x000fe400000012ff */
[----:B------:R-:W-:Y:S01]  /*d290*/  LOP3.LUT R154, R155, 0x380, RZ, 0xc0, !PT ;  /* 0x000003809b9a7812 */ /* 0x000fe200078ec0ff */
[----:B------:R-:W-:Y:S01]  /*d2a0*/  SHFL.IDX PT, R89, R89, R8, 0x1c1f ;  /* 0x001c1f0859597589 */ /* 0x000fe200000e0000 */
[----:B------:R-:W-:Y:S01]  /*d2b0*/  LOP3.LUT R50, R50, R51, RZ, 0x3c, !PT ;  /* 0x0000003332327212 */ /* 0x000fe200078e3cff */
[--C-:B------:R-:W-:Y:S01]  /*d2c0*/  IMAD.X R51, RZ, RZ, R31.reuse, P1 ;  /* 0x000000ffff337224 */ /* 0x100fe200008e061f */
[----:B------:R-:W-:Y:S01]  /*d2d0*/  LOP3.LUT R98, R98, R99, RZ, 0x3c, !PT ;  /* 0x0000006362627212 */ /* 0x000fe200078e3cff */
[----:B------:R-:W-:Y:S01]  /*d2e0*/  IMAD.X R99, RZ, RZ, R31, P6 ;  /* 0x000000ffff637224 */ /* 0x000fe200030e061f */
        /* <DEDUP_REMOVED lines=9> */
[----:B------:R-:W-:Y:S02]  /*d380*/  MOV R177, R58 ;  /* 0x0000003a00b17202 */ /* 0x000fe40000000f00 */
[----:B------:R-:W-:Y:S01]  /*d390*/  IADD3 R75, P1, R30, 0x4040, RZ ;  /* 0x000040401e4b7810 */ /* 0x000fe20007f3e0ff */
[----:B------:R-:W-:Y:S01]  /*d3a0*/  SHFL.IDX PT, R59, R9, R8, 0x1c1f ;  /* 0x001c1f08093b7589 */ /* 0x000fe200000e0000 */
[----:B------:R-:W-:Y:S01]  /*d3b0*/  LOP3.LUT R84, R84, R85, RZ, 0x3c, !PT ;  /* 0x0000005554547212 */ /* 0x000fe200078e3cff */
[--C-:B------:R-:W-:Y:S01]  /*d3c0*/  IMAD.X R85, RZ, RZ, R31.reuse, P5 ;  /* 0x000000ffff557224 */ /* 0x100fe200028e061f */
[----:B------:R-:W-:Y:S01]  /*d3d0*/  LOP3.LUT R30, R3, R30, RZ, 0x3c, !PT ;  /* 0x0000001e031e7212 */ /* 0x000fe200078e3cff */
[----:B------:R0:W-:Y:S01]  /*d3e0*/  SHFL.IDX PT, R9, R109, R8, 0x1c1f ;  /* 0x001c1f086d097589 */ /* 0x0001e200000e0000 */
[----:B------:R-:W-:Y:S01]  /*d3f0*/  LOP3.LUT R38, R38, R39, RZ, 0x3c, !PT ;  /* 0x0000002726267212 */ /* 0x000fe200078e3cff */
[--C-:B------:R-:W-:Y:S01]  /*d400*/  IMAD.X R39, RZ, RZ, R31.reuse, P4 ;  /* 0x000000ffff277224 */ /* 0x100fe200020e061f */
[----:B------:R-:W-:Y:S01]  /*d410*/  LOP3.LUT R154, R154, R155, RZ, 0x3c, !PT ;  /* 0x0000009b9a9a7212 */ /* 0x000fe200078e3cff */
[----:B------:R-:W-:Y:S01]  /*d420*/  IMAD.X R155, RZ, RZ, R31, P2 ;  /* 0x000000ffff9b7224 */ /* 0x000fe200010e061f */
[----:B------:R-:W-:Y:S01]  /*d430*/  MOV R181, R42 ;  /* 0x0000002a00b57202 */ /* 0x000fe20000000f00 */
[----:B------:R-:W-:Y:S01]  /*d440*/  SHFL.IDX PT, R58, R10, R8, 0x1c1f ;  /* 0x001c1f080a3a7589 */ /* 0x000fe200000e0000 */
[----:B------:R-:W-:-:S02]  /*d450*/  LOP3.LUT R74, R75, 0x380, RZ, 0xc0, !PT ;  /* 0x000003804b4a7812 */ /* 0x000fc400078ec0ff */
[----:B------:R-:W-:Y:S01]  /*d460*/  MOV R98, R98 ;  /* 0x0000006200627202 */ /* 0x000fe20000000f00 */
[----:B------:R-:W-:Y:S01]  /*d470*/  SHFL.IDX PT, R43, R14, R8, 0x1c1f ;  /* 0x001c1f080e2b7589 */ /* 0x000fe200000e0000 */
[----:B0-----:R-:W-:Y:S02]  /*d480*/  LOP3.LUT R109, R8, 0x2, RZ, 0x3c, !PT ;  /* 0x00000002086d7812 */ /* 0x001fe400078e3cff */
[----:B------:R-:W-:Y:S01]  /*d490*/  SEL R143, R150, R151, P0 ;  /* 0x00000097968f7207 */ /* 0x000fe20000000000 */
[----:B------:R-:W-:Y:S01]  /*d4a0*/  SHFL.IDX PT, R14, R73, R8, 0x1c1f ;  /* 0x001c1f08490e7589 */ /* 0x000fe200000e0000 */
[----:B------:R-:W-:Y:S02]  /*d4b0*/  MOV R99, R34 ;  /* 0x0000002200637202 */ /* 0x000fe40000000f00 */
[----:B------:R-:W-:Y:S01]  /*d4c0*/  MOV R180, R46 ;  /* 0x0000002e00b47202 */ /* 0x000fe20000000f00 */
[----:B------:R-:W-:Y:S01]  /*d4d0*/  SHFL.IDX PT, R35, R21, R8, 0x1c1f ;  /* 0x001c1f0815237589 */ /* 0x000fe200000e0000 */
[----:B------:R-:W-:-:S02]  /*d4e0*/  SEL R150, R151, R150, P0 ;  /* 0x0000009697967207 */ /* 0x000fc40000000000 */
[----:B------:R-:W-:Y:S01]  /*d4f0*/  MOV R7, R30 ;  /* 0x0000001e00077202 */ /* 0x000fe20000000f00 */
[----:B------:R-:W-:Y:S01]  /*d500*/  SHFL.IDX PT, R73, R135, R8, 0x1c1f ;  /* 0x001c1f0887497589 */ /* 0x000fe200000e0000 */
[----:B------:R-:W-:Y:S02]  /*d510*/  MOV R176, R62 ;  /* 0x0000003e00b07202 */ /* 0x000fe40000000f00 */
[----:B------:R-:W-:Y:S01]  /*d520*/  SHF.R.U64 R74, R74, 0x3, RZ ;  /* 0x000000034a4a7819 */ /* 0x000fe200000012ff */
        /* <DEDUP_REMOVED lines=8> */
[----:B------:R-:W-:Y:S01]  /*d5b0*/  SEL R61, R96, R97, P0 ;  /* 0x00000061603d7207 */ /* 0x000fe20000000000 */
[----:B------:R-:W-:Y:S01]  /*d5c0*/  SHFL.IDX PT, R30, R29, R8, 0x1c1f ;  /* 0x001c1f081d1e7589 */ /* 0x000fe200000e0000 */
[----:B------:R-:W-:Y:S02]  /*d5d0*/  MOV R178, R54 ;  /* 0x0000003600b27202 */ /* 0x000fe40000000f00 */
[----:B------:R-:W-:Y:S01]  /*d5e0*/  LOP3.LUT R74, R74, R75, RZ, 0x3c, !PT ;  /* 0x0000004b4a4a7212 */ /* 0x000fe200078e3cff */
[----:B------:R-:W-:Y:S01]  /*d5f0*/  SHFL.IDX PT, R63, R152, R8, 0x1c1f ;  /* 0x001c1f08983f7589 */ /* 0x000fe200000e0000 */
[----:B------:R-:W-:Y:S01]  /*d600*/  MOV R175, R66 ;  /* 0x0000004200af7202 */ /* 0x000fe20000000f00 */
[----:B------:R-:W-:Y:S01]  /*d610*/  IMAD.X R75, RZ, RZ, R31, P1 ;  /* 0x000000ffff4b7224 */ /* 0x000fe200008e061f */
[----:B------:R-:W-:Y:S01]  /*d620*/  SEL R97, R97, R96, P0 ;  /* 0x0000006061617207 */ /* 0x000fe20000000000 */
[----:B------:R-:W-:Y:S01]  /*d630*/  SHFL.IDX PT, R69, R60, R109, 0x1c1f ;  /* 0x001c1f6d3c457589 */ /* 0x000fe200000e0000 */
[----:B------:R-:W-:-:S02]  /*d640*/  MOV R182, R78 ;  /* 0x0000004e00b67202 */ /* 0x000fc40000000f00 */
[----:B------:R-:W-:Y:S01]  /*d650*/  MOV R3, R74 ;  /* 0x0000004a00037202 */ /* 0x000fe20000000f00 */
        /* <DEDUP_REMOVED lines=30> */
[----:B------:R-:W0:Y:S04]  /*d840*/  SHFL.IDX PT, R133, R133, R109, 0x1c1f ;  /* 0x001c1f6d85857589 */ /* 0x000e2800000e0000 */
[----:B------:R0:W-:Y:S04]  /*d850*/  SHFL.IDX PT, R131, R141, R109, 0x1c1f ;  /* 0x001c1f6d8d837589 */ /* 0x0001e800000e0000 */
[----:B------:R-:W1:Y:S04]  /*d860*/  SHFL.IDX PT, R150, R150, R109, 0x1c1f ;  /* 0x001c1f6d96967589 */ /* 0x000e6800000e0000 */
[----:B------:R-:W-:Y:S04]  /*d870*/  SHFL.IDX PT, R92, R168, R109, 0x1c1f ;  /* 0x001c1f6da85c7589 */ /* 0x000fe800000e0000 */
[----:B------:R-:W-:Y:S04]  /*d880*/  SHFL.IDX PT, R31, R25, R8, 0x1c1f ;  /* 0x001c1f08191f7589 */ /* 0x000fe800000e0000 */
[----:B------:R-:W-:Y:S04]  /*d890*/  SHFL.IDX PT, R11, R93, R8, 0x1c1f ;  /* 0x001c1f085d0b7589 */ /* 0x000fe800000e0000 */
[----:B------:R-:W-:Y:S01]  /*d8a0*/  SHFL.IDX PT, R4, R113, R8, 0x1c1f ;  /* 0x001c1f0871047589 */ /* 0x000fe200000e0000 */
[----:B0-----:R-:W-:-:S03]  /*d8b0*/  SEL R141, R137, R133, P0 ;  /* 0x00000085898d7207 */ /* 0x001fc60000000000 */
[----:B------:R-:W-:Y:S04]  /*d8c0*/  SHFL.IDX PT, R65, R147, R8, 0x1c1f ;  /* 0x001c1f0893417589 */ /* 0x000fe800000e0000 */
[----:B------:R-:W-:Y:S01]  /*d8d0*/  SHFL.IDX PT, R34, R111, R8, 0x1c1f ;  /* 0x001c1f086f227589 */ /* 0x000fe200000e0000 */
[----:B-1----:R-:W-:Y:S02]  /*d8e0*/  SEL R157, R155, R150, P0 ;  /* 0x000000969b9d7207 */ /* 0x002fe40000000000 */
[----:B------:R-:W-:Y:S01]  /*d8f0*/  SEL R155, R150, R155, P0 ;  /* 0x0000009b969b7207 */ /* 0x000fe20000000000 */
        /* <DEDUP_REMOVED lines=10> */
[----:B------:R-:W1:Y:S04]  /*d9a0*/  SHFL.IDX PT, R105, R28, R109, 0x1c1f ;  /* 0x001c1f6d1c697589 */ /* 0x000e6800000e0000 */
[----:B------:R-:W3:Y:S01]  /*d9b0*/  SHFL.IDX PT, R68, R68, R109, 0x1c1f ;  /* 0x001c1f6d44447589 */ /* 0x000ee200000e0000 */
[----:B0-----:R-:W-:-:S02]  /*d9c0*/  SEL R152, R151, R113, P0 ;  /* 0x0000007197987207 */ /* 0x001fc40000000000 */
[----:B------:R-:W-:Y:S01]  /*d9d0*/  SEL R150, R113, R151, P0 ;  /* 0x0000009771967207 */ /* 0x000fe20000000000 */
[----:B------:R-:W-:Y:S04]  /*d9e0*/  SHFL.IDX PT, R44, R104, R109, 0x1c1f ;  /* 0x001c1f6d682c7589 */ /* 0x000fe800000e0000 */
[----:B------:R-:W-:Y:S04]  /*d9f0*/  SHFL.IDX PT, R32, R116, R109, 0x1c1f ;  /* 0x001c1f6d74207589 */ /* 0x000fe800000e0000 */
[----:B------:R-:W0:Y:S04]  /*da00*/  SHFL.IDX PT, R147, R26, R109, 0x1c1f ;  /* 0x001c1f6d1a937589 */ /* 0x000e2800000e0000 */
[----:B------:R-:W4:Y:S04]  /*da10*/  SHFL.IDX PT, R115, R158, R109, 0x1c1f ;  /* 0x001c1f6d9e737589 */ /* 0x000f2800000e0000 */
[----:B------:R-:W-:Y:S01]  /*da20*/  SHFL.IDX PT, R61, R161, R8, 0x1c1f ;  /* 0x001c1f08a13d7589 */ /* 0x000fe200000e0000 */
[----:B-1----:R-:W-:-:S02]  /*da30*/  SEL R153, R59, R105, P0 ;  /* 0x000000693b997207 */ /* 0x002fc40000000000 */
[----:B------:R-:W-:Y:S01]  /*da40*/  SEL R151, R105, R59, P0 ;  /* 0x0000003b69977207 */ /* 0x000fe20000000000 */
[----:B------:R-:W-:Y:S01]  /*da50*/  SHFL.IDX PT, R42, R103, R8, 0x1c1f ;  /* 0x001c1f08672a7589 */ /* 0x000fe200000e0000 */
[----:B---3--:R-:W-:-:S03]  /*da60*/  SEL R113, R30, R68, P0 ;  /* 0x000000441e717207 */ /* 0x008fc60000000000 */
[----:B------:R-:W-:Y:S04]  /*da70*/  SHFL.IDX PT, R27, R119, R8, 0x1c1f ;  /* 0x001c1f08771b7589 */ /* 0x000fe800000e0000 */
[----:B------:R-:W-:Y:S04]  /*da80*/  SHFL.IDX PT, R28, R120, R109, 0x1c1f ;  /* 0x001c1f6d781c7589 */ /* 0x000fe800000e0000 */
[----:B------:R-:W-:Y:S01]  /*da90*/  SHFL.IDX PT, R104, R162, R109, 0x1c1f ;  /* 0x001c1f6da2687589 */ /* 0x000fe200000e0000 */
[----:B0-----:R-:W-:-:S03]  /*daa0*/  SEL R146, R147, R117, P0 ;  /* 0x0000007593927207 */ /* 0x001fc60000000000 */
[----:B------:R-:W0:Y:S01]  /*dab0*/  SHFL.IDX PT, R119, R56, R109, 0x1c1f ;  /* 0x001c1f6d38777589 */ /* 0x000e2200000e0000 */
[----:B----4-:R-:W-:-:S03]  /*dac0*/  SEL R116, R159, R115, P0 ;  /* 0x000000739f747207 */ /* 0x010fc60000000000 */
[----:B------:R-:W-:Y:S04]  /*dad0*/  SHFL.IDX PT, R103, R72, R109, 0x1c1f ;  /* 0x001c1f6d48677589 */ /* 0x000fe800000e0000 */
[----:B------:R-:W1:Y:S04]  /*dae0*/  SHFL.IDX PT, R121, R121, R109, 0x1c1f ;  /* 0x001c1f6d79797589 */ /* 0x000e6800000e0000 */
[----:B------:R-:W-:Y:S04]  /*daf0*/  SHFL.IDX PT, R166, R90, R109, 0x1c1f ;  /* 0x001c1f6d5aa67589 */ /* 0x000fe800000e0000 */
[----:B------:R3:W-:Y:S04]  /*db00*/  SHFL.IDX PT, R26, R122, R109, 0x1c1f ;  /* 0x001c1f6d7a1a7589 */ /* 0x0007e800000e0000 */
[----:B------:R-:W4:Y:S04]  /*db10*/  SHFL.IDX PT, R64, R76, R109, 0x1c1f ;  /* 0x001c1f6d4c407589 */ /* 0x000f2800000e0000 */
[----:B------:R-:W-:Y:S01]  /*db20*/  SHFL.IDX PT, R183, R82, R109, 0x1c1f ;  /* 0x001c1f6d52b77589 */ /* 0x000fe200000e0000 */
[----:B0-----:R-:W-:-:S02]  /*db30*/  SEL R120, R38, R119, P0 ;  /* 0x0000007726787207 */ /* 0x001fc40000000000 */
[----:B---3--:R-:W-:Y:S01]  /*db40*/  SEL R122, R123, R63, P0 ;  /* 0x0000003f7b7a7207 */ /* 0x008fe20000000000 */
[----:B------:R0:W-:Y:S04]  /*db50*/  SHFL.IDX PT, R90, R110, R109, 0x1c1f ;  /* 0x001c1f6d6e5a7589 */ /* 0x0001e800000e0000 */
[----:B------:R-:W-:Y:S01]  /*db60*/  SHFL.IDX PT, R96, R5, R8, 0x1c1f ;  /* 0x001c1f0805607589 */ /* 0x000fe200000e0000 */
[----:B-1----:R-:W-:-:S03]  /*db70*/  SEL R149, R67, R121, P0 ;  /* 0x0000007943957207 */ /* 0x002fc60000000000 */
[----:B------:R1:W-:Y:S01]  /*db80*/  SHFL.IDX PT, R82, R118, R109, 0x1c1f ;  /* 0x001c1f6d76527589 */ /* 0x0003e200000e0000 */
[----:B0-----:R-:W-:-:S03]  /*db90*/  SEL R110, R111, R31, P0 ;  /* 0x0000001f6f6e7207 */ /* 0x001fc60000000000 */
[----:B------:R0:W-:Y:S04]  /*dba0*/  SHFL.IDX PT, R80, R126, R109, 0x1c1f ;  /* 0x001c1f6d7e507589 */ /* 0x0001e800000e0000 */
[----:B------:R-:W-:Y:S01]  /*dbb0*/  SHFL.IDX PT, R53, R53, R8, 0x1c1f ;  /* 0x001c1f0835357589 */ /* 0x000fe200000e0000 */
[----:B----4-:R-:W-:Y:S02]  /*dbc0*/  SEL R105, R37, R64, P0 ;  /* 0x0000004025697207 */ /* 0x010fe40000000000 */
[----:B-1----:R-:W-:Y:S01]  /*dbd0*/  SEL R118, R119, R38, P0 ;  /* 0x0000002677767207 */ /* 0x002fe20000000000 */
[----:B------:R-:W1:Y:S01]  /*dbe0*/  SHFL.IDX PT, R77, R77, R8, 0x1c1f ;  /* 0x001c1f084d4d7589 */ /* 0x000e6200000e0000 */
[----:B------:R-:W-:Y:S02]  /*dbf0*/  SEL R119, R69, R35, P0 ;  /* 0x0000002345777207 */ /* 0x000fe40000000000 */
[----:B0-----:R-:W-:Y:S01]  /*dc00*/  SEL R126, R127, R43, P0 ;  /* 0x0000002b7f7e7207 */ /* 0x001fe20000000000 */
[----:B------:R-:W-:Y:S04]  /*dc10*/  SHFL.IDX PT, R160, R160, R8, 0x1c1f ;  /* 0x001c1f08a0a07589 */ /* 0x000fe800000e0000 */
[----:B------:R-:W-:Y:S04]  /*dc20*/  SHFL.IDX PT, R156, R156, R8, 0x1c1f ;  /* 0x001c1f089c9c7589 */ /* 0x000fe800000e0000 */
[----:B------:R-:W-:Y:S04]  /*dc30*/  SHFL.IDX PT, R171, R171, R8, 0x1c1f ;  /* 0x001c1f08abab7589 */ /* 0x000fe800000e0000 */
[----:B------:R-:W-:Y:S04]  /*dc40*/  SHFL.IDX PT, R83, R83, R8, 0x1c1f ;  /* 0x001c1f0853537589 */ /* 0x000fe800000e0000 */
[----:B------:R-:W-:Y:S04]  /*dc50*/  SHFL.IDX PT, R172, R172, R8, 0x1c1f ;  /* 0x001c1f08acac7589 */ /* 0x000fe800000e0000 */
[----:B------:R-:W-:Y:S01]  /*dc60*/  SHFL.IDX PT, R91, R91, R8, 0x1c1f ;  /* 0x001c1f085b5b7589 */ /* 0x000fe200000e0000 */
[----:B-1----:R-:W-:-:S03]  /*dc70*/  SEL R38, R36, R77, P0 ;  /* 0x0000004d24267207 */ /* 0x002fc60000000000 */
[----:B------:R-:W-:Y:S04]  /*dc80*/  SHFL.IDX PT, R173, R173, R8, 0x1c1f ;  /* 0x001c1f08adad7589 */ /* 0x000fe800000e0000 */
[----:B------:R0:W-:Y:S04]  /*dc90*/  SHFL.IDX PT, R5, R139, R8, 0x1c1f ;  /* 0x001c1f088b057589 */ /* 0x0001e800000e0000 */
[----:B------:R1:W3:Y:S04]  /*dca0*/  SHFL.IDX PT, R74, R132, R109, 0x1c1f ;  /* 0x001c1f6d844a7589 */ /* 0x0002e800000e0000 */
[----:B------:R4:W5:Y:S01]  /*dcb0*/  SHFL.IDX PT, R8, R136, R109, 0x1c1f ;  /* 0x001c1f6d88087589 */ /* 0x00096200000e0000 */
[----:B0-----:R-:W-:-:S03]  /*dcc0*/  SEL R139, R133, R137, P0 ;  /* 0x00000089858b7207 */ /* 0x001fc60000000000 */
[----:B------:R0:W2:Y:S01]  /*dcd0*/  SHFL.IDX PT, R24, R124, R109, 0x1c1f ;  /* 0x001c1f6d7c187589 */ /* 0x0000a200000e0000 */
[----:B------:R-:W-:Y:S02]  /*dce0*/  SEL R133, R65, R112, P0 ;  /* 0x0000007041857207 */ /* 0x000fe40000000000 */
[----:B-1----:R-:W-:Y:S01]  /*dcf0*/  SEL R132, R66, R131, P0 ;  /* 0x0000008342847207 */ /* 0x002fe20000000000 */
[----:B------:R1:W-:Y:S01]  /*dd00*/  SHFL.IDX PT, R75, R128, R109, 0x1c1f ;  /* 0x001c1f6d804b7589 */ /* 0x0003e200000e0000 */
[----:B------:R-:W-:Y:S02]  /*dd10*/  SEL R137, R47, R93, P0 ;  /* 0x0000005d2f897207 */ /* 0x000fe40000000000 */
[----:B----4-:R-:W-:Y:S01]  /*dd20*/  SEL R136, R51, R135, P0 ;  /* 0x0000008733887207 */ /* 0x010fe20000000000 */
[----:B------:R4:W-:Y:S01]  /*dd30*/  SHFL.IDX PT, R72, R140, R109, 0x1c1f ;  /* 0x001c1f6d8c487589 */ /* 0x0009e200000e0000 */
[----:B0-----:R-:W-:-:S03]  /*dd40*/  SEL R124, R63, R123, P0 ;  /* 0x0000007b3f7c7207 */ /* 0x001fc60000000000 */
[----:B------:R-:W0:Y:S01]  /*dd50*/  SHFL.IDX PT, R168, R86, R109, 0x1c1f ;  /* 0x001c1f6d56a87589 */ /* 0x000e2200000e0000 */
[----:B------:R-:W-:Y:S02]  /*dd60*/  SEL R123, R108, R62, P0 ;  /* 0x0000003e6c7b7207 */ /* 0x000fe40000000000 */
[----:B-1----:R-:W-:Y:S01]  /*dd70*/  SEL R128, R43, R127, P0 ;  /* 0x0000007f2b807207 */ /* 0x002fe20000000000 */
[----:B------:R-:W1:Y:S01]  /*dd80*/  SHFL.IDX PT, R56, R88, R109, 0x1c1f ;  /* 0x001c1f6d58387589 */ /* 0x000e6200000e0000 */
[----:B------:R-:W-:Y:S02]  /*dd90*/  SEL R127, R71, R39, P0 ;  /* 0x00000027477f7207 */ /* 0x000fe40000000000 */
[----:B----4-:R-:W-:Y:S01]  /*dda0*/  SEL R140, R129, R125, P0 ;  /* 0x0000007d818c7207 */ /* 0x010fe20000000000 */
[----:B------:R4:W-:Y:S01]  /*ddb0*/  SHFL.IDX PT, R78, R134, R109, 0x1c1f ;  /* 0x001c1f6d864e7589 */ /* 0x0009e200000e0000 */
[----:B------:R-:W-:Y:S02]  /*ddc0*/  SEL R63, R52, R57, P0 ;  /* 0x00000039343f7207 */ /* 0x000fe40000000000 */
[----:B------:R-:W-:Y:S01]  /*ddd0*/  SEL R43, R90, R29, P0 ;  /* 0x0000001d5a2b7207 */ /* 0x000fe20000000000 */
[----:B------:R3:W1:Y:S04]  /*dde0*/  SHFL.IDX PT, R79, R130, R109, 0x1c1f ;  /* 0x001c1f6d824f7589 */ /* 0x00066800000e0000 */
[----:B------:R5:W1:Y:S01]  /*ddf0*/  SHFL.IDX PT, R76, R138, R109, 0x1c1f ;  /* 0x001c1f6d8a4c7589 */ /* 0x000a6200000e0000 */
[----:B----4-:R-:W-:-:S03]  /*de00*/  SEL R134, R135, R51, P0 ;  /* 0x0000003387867207 */ /* 0x010fc60000000000 */
[----:B------:R-:W4:Y:S01]  /*de10*/  SHFL.IDX PT, R48, R97, R109, 0x1c1f ;  /* 0x001c1f6d61307589 */ /* 0x000f2200000e0000 */
[----:B------:R-:W-:Y:S02]  /*de20*/  SEL R135, R93, R47, P0 ;  /* 0x0000002f5d877207 */ /* 0x000fe40000000000 */
[----:B---3--:R-:W-:Y:S01]  /*de30*/  SEL R130, R131, R66, P0 ;  /* 0x0000004283827207 */ /* 0x008fe20000000000 */
[----:B------:R-:W-:Y:S01]  /*de40*/  SHFL.IDX PT, R163, R87, R109, 0x1c1f ;  /* 0x001c1f6d57a37589 */ /* 0x000fe200000e0000 */
[----:B------:R-:W-:Y:S02]  /*de50*/  SEL R131, R112, R65, P0 ;  /* 0x0000004170837207 */ /* 0x000fe40000000000 */
[----:B-----5:R-:W-:Y:S01]  /*de60*/  SEL R138, R125, R129, P0 ;  /* 0x000000817d8a7207 */ /* 0x020fe20000000000 */
[----:B------:R3:W5:Y:S01]  /*de70*/  SHFL.IDX PT, R158, R106, R109, 0x1c1f ;  /* 0x001c1f6d6a9e7589 */ /* 0x00076200000e0000 */
[----:B------:R-:W-:Y:S02]  /*de80*/  SEL R125, R62, R108, P0 ;  /* 0x0000006c3e7d7207 */ /* 0x000fe40000000000 */
[----:B------:R-:W-:Y:S01]  /*de90*/  SEL R108, R165, R107, P0 ;  /* 0x0000006ba56c7207 */ /* 0x000fe20000000000 */
[----:B------:R2:W5:Y:S01]  /*dea0*/  SHFL.IDX PT, R87, R114, R109, 0x1c1f ;  /* 0x001c1f6d72577589 */ /* 0x00056200000e0000 */
[----:B------:R-:W-:-:S02]  /*deb0*/  SEL R129, R39, R71, P0 ;  /* 0x0000004727817207 */ /* 0x000fc40000000000 */
[----:B------:R-:W-:Y:S01]  /*dec0*/  SEL R112, R31, R111, P0 ;  /* 0x0000006f1f707207 */ /* 0x000fe20000000000 */
[----:B------:R0:W5:Y:S01]  /*ded0*/  SHFL.IDX PT, R86, R142, R109, 0x1c1f ;  /* 0x001c1f6d8e567589 */ /* 0x00016200000e0000 */
[----:B------:R-:W-:Y:S02]  /*dee0*/  SEL R111, R68, R30, P0 ;  /* 0x0000001e446f7207 */ /* 0x000fe40000000000 */
[----:B---3--:R-:W-:Y:S01]  /*def0*/  SEL R106, R107, R165, P0 ;  /* 0x000000a56b6a7207 */ /* 0x008fe20000000000 */
[----:B------:R3:W5:Y:S01]  /*df00*/  SHFL.IDX PT, R88, R144, R109, 0x1c1f ;  /* 0x001c1f6d90587589 */ /* 0x00076200000e0000 */
[----:B------:R-:W-:Y:S02]  /*df10*/  SEL R107, R100, R167, P0 ;  /* 0x000000a7646b7207 */ /* 0x000fe40000000000 */
[----:B--2---:R-:W-:Y:S01]  /*df20*/  SEL R114, R115, R159, P0 ;  /* 0x0000009f73727207 */ /* 0x004fe20000000000 */
[----:B------:R2:W5:Y:S01]  /*df30*/  SHFL.IDX PT, R164, R94, R109, 0x1c1f ;  /* 0x001c1f6d5ea47589 */ /* 0x00056200000e0000 */
[----:B------:R-:W-:-:S02]  /*df40*/  SEL R39, R32, R81, P0 ;  /* 0x0000005120277207 */ /* 0x000fc40000000000 */
[----:B0-----:R-:W-:Y:S01]  /*df50*/  SEL R142, R143, R58, P0 ;  /* 0x0000003a8f8e7207 */ /* 0x001fe20000000000 */
[----:B------:R0:W-:Y:S01]  /*df60*/  SHFL.IDX PT, R161, R148, R109, 0x1c1f ;  /* 0x001c1f6d94a17589 */ /* 0x0001e200000e0000 */
[----:B------:R-:W-:Y:S02]  /*df70*/  SEL R115, R104, R61, P0 ;  /* 0x0000003d68737207 */ /* 0x000fe40000000000 */
[----:B---3--:R-:W-:Y:S01]  /*df80*/  SEL R144, R58, R143, P0 ;  /* 0x0000008f3a907207 */ /* 0x008fe20000000000 */
[----:B------:R-:W3:Y:S01]  /*df90*/  SHFL.IDX PT, R162, R102, R109, 0x1c1f ;  /* 0x001c1f6d66a27589 */ /* 0x000ee200000e0000 */
[----:B------:R-:W-:Y:S02]  /*dfa0*/  SEL R143, R95, R55, P0 ;  /* 0x000000375f8f7207 */ /* 0x000fe40000000000 */
[----:B--2---:R-:W-:Y:S01]  /*dfb0*/  SEL R94, R101, R169, P0 ;  /* 0x000000a9655e7207 */ /* 0x004fe20000000000 */
[----:B------:R2:W3:Y:S01]  /*dfc0*/  SHFL.IDX PT, R97, R6, R109, 0x1c1f ;  /* 0x001c1f6d06617589 */ /* 0x0004e200000e0000 */
[----:B------:R-:W-:-:S02]  /*dfd0*/  SEL R95, R92, R170, P0 ;  /* 0x000000aa5c5f7207 */ /* 0x000fc40000000000 */
[----:B0-----:R-:W-:Y:S02]  /*dfe0*/  SEL R148, R117, R147, P0 ;  /* 0x0000009375947207 */ /* 0x001fe40000000000 */
[----:B------:R-:W-:Y:S02]  /*dff0*/  SEL R117, R61, R104, P0 ;  /* 0x000000683d757207 */ /* 0x000fe40000000000 */
[----:B------:R-:W-:Y:S02]  /*e000*/  SEL R65, R57, R52, P0 ;  /* 0x0000003439417207 */ /* 0x000fe40000000000 */
[----:B------:R-:W-:Y:S02]  /*e010*/  SEL R30, R28, R89, P0 ;  /* 0x000000591c1e7207 */ /* 0x000fe40000000000 */
[----:B--2---:R-:W-:Y:S02]  /*e020*/  SEL R109, R167, R100, P0 ;  /* 0x00000064a76d7207 */ /* 0x004fe40000000000 */
        /* <DEDUP_REMOVED lines=44> */
[----:B------:R-:W-:Y:S02]  /*e2f0*/  SEL R6, R73, R76, P0 ;  /* 0x0000004c49067207 */ /* 0x000fe40000000000 */
[----:B------:R-:W-:Y:S01]  /*e300*/  SEL R4, R76, R73, P0 ;  /* 0x000000494c047207 */ /* 0x000fe20000000000 */
[----:B------:R0:W-:Y:S01]  /*e310*/  STSM.16.M88.4 [R7], R80 ;  /* 0x0000005007007844 */ /* 0x0001e20000000200 */
[----:B----4-:R-:W-:Y:S02]  /*e320*/  SEL R56, R54, R48, P0 ;  /* 0x0000003036387207 */ /* 0x010fe40000000000 */
        /* <DEDUP_REMOVED lines=8> */
[----:B------:R-:W-:Y:S01]  /*e3b0*/  F2FP.BF16.F32.PACK_AB R76, R137, R136 ;  /* 0x00000088894c723e */ /* 0x000fe200000010ff */
[----:B------:R1:W-:Y:S01]  /*e3c0*/  STSM.16.M88.4 [R84], R72 ;  /* 0x0000004854007844 */ /* 0x0003e20000000200 */
[----:B------:R-:W-:Y:S02]  /*e3d0*/  F2FP.BF16.F32.PACK_AB R77, R133, R132 ;  /* 0x00000084854d723e */ /* 0x000fe400000010ff */
[----:B------:R-:W-:Y:S02]  /*e3e0*/  F2FP.BF16.F32.PACK_AB R78, R135, R134 ;  /* 0x00000086874e723e */ /* 0x000fe400000010ff */
[----:B------:R-:W-:Y:S02]  /*e3f0*/  F2FP.BF16.F32.PACK_AB R79, R131, R130 ;  /* 0x00000082834f723e */ /* 0x000fe400000010ff */
[----:B------:R-:W-:Y:S02]  /*e400*/  SEL R48, R46, R44, P0 ;  /* 0x0000002c2e307207 */ /* 0x000fe40000000000 */
[----:B------:R-:W-:Y:S01]  /*e410*/  SEL R46, R44, R46, P0 ;  /* 0x0000002e2c2e7207 */ /* 0x000fe20000000000 */
[----:B------:R2:W-:Y:S01]  /*e420*/  STSM.16.M88.4 [R85], R76 ;  /* 0x0000004c55007844 */ /* 0x0005e20000000200 */
[----:B-----5:R-:W-:-:S02]  /*e430*/  SEL R44, R42, R158, P0 ;  /* 0x0000009e2a2c7207 */ /* 0x020fc40000000000 */
[----:B------:R-:W-:Y:S02]  /*e440*/  SEL R42, R158, R42, P0 ;  /* 0x0000002a9e2a7207 */ /* 0x000fe40000000000 */
[----:B------:R-:W-:Y:S02]  /*e450*/  SEL R36, R34, R87, P0 ;  /* 0x0000005722247207 */ /* 0x000fe40000000000 */
[----:B0-----:R-:W-:Y:S02]  /*e460*/  SEL R7, R5, R86, P0 ;  /* 0x0000005605077207 */ /* 0x001fe40000000000 */
[----:B------:R-:W-:Y:S02]  /*e470*/  SEL R34, R87, R34, P0 ;  /* 0x0000002257227207 */ /* 0x000fe40000000000 */
[----:B------:R-:W-:Y:S02]  /*e480*/  SEL R5, R86, R5, P0 ;  /* 0x0000000556057207 */ /* 0x000fe40000000000 */
[----:B------:R-:W-:-:S02]  /*e490*/  SEL R158, R160, R88, P0 ;  /* 0x00000058a09e7207 */ /* 0x000fc40000000000 */
[----:B------:R-:W-:Y:S02]  /*e4a0*/  F2FP.BF16.F32.PACK_AB R80, R129, R128 ;  /* 0x000000808150723e */ /* 0x000fe400000010ff */
        /* <DEDUP_REMOVED lines=9> */
[----:B-1----:R-:W-:Y:S02]  /*e540*/  F2FP.BF16.F32.PACK_AB R84, R121, R120 ;  /* 0x000000787954723e */ /* 0x002fe400000010ff */
[----:B------:R-:W-:Y:S02]  /*e550*/  F2FP.BF16.F32.PACK_AB R86, R119, R118 ;  /* 0x000000767756723e */ /* 0x000fe400000010ff */
[----:B------:R-:W-:Y:S02]  /*e560*/  F2FP.BF16.F32.PACK_AB R87, R115, R114 ;  /* 0x000000727357723e */ /* 0x000fe400000010ff */
[----:B--2---:R-:W-:-:S02]  /*e570*/  F2FP.BF16.F32.PACK_AB R85, R117, R116 ;  /* 0x000000747555723e */ /* 0x004fc400000010ff */
[----:B------:R-:W-:Y:S02]  /*e580*/  SEL R60, R172, R166, P0 ;  /* 0x000000a6ac3c7207 */ /* 0x000fe40000000000 */
[----:B------:R-:W-:Y:S01]  /*e590*/  SEL R58, R166, R172, P0 ;  /* 0x000000aca63a7207 */ /* 0x000fe20000000000 */
[----:B------:R1:W-:Y:S01]  /*e5a0*/  STSM.16.M88.4 [R99], R84 ;  /* 0x0000005463007844 */ /* 0x0003e20000000200 */
[----:B------:R-:W-:Y:S02]  /*e5b0*/  SEL R52, R50, R163, P0 ;  /* 0x000000a332347207 */ /* 0x000fe40000000000 */
[----:B------:R-:W-:Y:S02]  /*e5c0*/  F2FP.BF16.F32.PACK_AB R88, R113, R112 ;  /* 0x000000707158723e */ /* 0x000fe400000010ff */
[----:B------:R-:W-:Y:S02]  /*e5d0*/  F2FP.BF16.F32.PACK_AB R90, R111, R110 ;  /* 0x0000006e6f5a723e */ /* 0x000fe400000010ff */
[----:B------:R-:W-:-:S02]  /*e5e0*/  F2FP.BF16.F32.PACK_AB R91, R107, R106 ;  /* 0x0000006a6b5b723e */ /* 0x000fc400000010ff */
[----:B------:R-:W-:Y:S02]  /*e5f0*/  F2FP.BF16.F32.PACK_AB R89, R109, R108 ;  /* 0x0000006c6d59723e */ /* 0x000fe400000010ff */
[----:B------:R-:W-:Y:S02]  /*e600*/  SEL R50, R163, R50, P0 ;  /* 0x00000032a3327207 */ /* 0x000fe40000000000 */
[----:B---3--:R-:W-:Y:S01]  /*e610*/  SEL R53, R173, R162, P0 ;  /* 0x000000a2ad357207 */ /* 0x008fe20000000000 */
[----:B------:R2:W-:Y:S01]  /*e620*/  STSM.16.M88.4 [R98], R88 ;  /* 0x0000005862007844 */ /* 0x0005e20000000200 */
[----:B------:R-:W-:Y:S02]  /*e630*/  SEL R51, R162, R173, P0 ;  /* 0x000000ada2337207 */ /* 0x000fe40000000000 */
[----:B------:R-:W-:Y:S02]  /*e640*/  F2FP.BF16.F32.PACK_AB R72, R105, R104 ;  /* 0x000000686948723e */ /* 0x000fe400000010ff */
[----:B------:R-:W-:-:S02]  /*e650*/  F2FP.BF16.F32.PACK_AB R74, R103, R102 ;  /* 0x00000066674a723e */ /* 0x000fc400000010ff */
[----:B------:R-:W-:Y:S02]  /*e660*/  F2FP.BF16.F32.PACK_AB R75, R95, R94 ;  /* 0x0000005e5f4b723e */ /* 0x000fe400000010ff */
[----:B------:R-:W-:Y:S02]  /*e670*/  F2FP.BF16.F32.PACK_AB R73, R101, R100 ;  /* 0x000000646549723e */ /* 0x000fe400000010ff */
[----:B------:R-:W-:Y:S02]  /*e680*/  F2FP.BF16.F32.PACK_AB R76, R93, R92 ;  /* 0x0000005c5d4c723e */ /* 0x000fe400000010ff */
[----:B------:R-:W-:Y:S01]  /*e690*/  F2FP.BF16.F32.PACK_AB R78, R71, R70 ;  /* 0x00000046474e723e */ /* 0x000fe200000010ff */
[----:B------:R3:W-:Y:S01]  /*e6a0*/  STSM.16.M88.4 [R3], R72 ;  /* 0x0000004803007844 */ /* 0x0007e20000000200 */
[----:B------:R-:W-:Y:S02]  /*e6b0*/  F2FP.BF16.F32.PACK_AB R79, R67, R66 ;  /* 0x00000042434f723e */ /* 0x000fe400000010ff */
[----:B------:R-:W-:-:S02]  /*e6c0*/  F2FP.BF16.F32.PACK_AB R77, R69, R68 ;  /* 0x00000044454d723e */ /* 0x000fc400000010ff */
[----:B------:R-:W-:Y:S02]  /*e6d0*/  SEL R159, R156, R161, P0 ;  /* 0x000000a19c9f7207 */ /* 0x000fe40000000000 */
[----:B0-----:R-:W-:Y:S01]  /*e6e0*/  F2FP.BF16.F32.PACK_AB R80, R65, R64 ;  /* 0x000000404150723e */ /* 0x001fe200000010ff */
[----:B------:R0:W-:Y:S01]  /*e6f0*/  STSM.16.M88.4 [R174], R76 ;  /* 0x0000004cae007844 */ /* 0x0001e20000000200 */
[----:B------:R-:W-:Y:S02]  /*e700*/  F2FP.BF16.F32.PACK_AB R82, R63, R62 ;  /* 0x0000003e3f52723e */ /* 0x000fe400000010ff */
        /* <DEDUP_REMOVED lines=11> */
[----:B--2---:R-:W-:-:S02]  /*e7c0*/  F2FP.BF16.F32.PACK_AB R88, R49, R48 ;  /* 0x000000303158723e */ /* 0x004fc400000010ff */
[----:B------:R-:W-:Y:S02]  /*e7d0*/  F2FP.BF16.F32.PACK_AB R90, R47, R46 ;  /* 0x0000002e2f5a723e */ /* 0x000fe400000010ff */
[----:B------:R-:W-:Y:S02]  /*e7e0*/  F2FP.BF16.F32.PACK_AB R91, R43, R42 ;  /* 0x0000002a2b5b723e */ /* 0x000fe400000010ff */
[----:B------:R-:W-:Y:S02]  /*e7f0*/  F2FP.BF16.F32.PACK_AB R89, R45, R44 ;  /* 0x0000002c2d59723e */ /* 0x000fe400000010ff */
[----:B------:R-:W-:Y:S02]  /*e800*/  F2FP.BF16.F32.PACK_AB R96, R41, R40 ;  /* 0x000000282960723e */ /* 0x000fe400000010ff */
[----:B------:R-:W-:Y:S01]  /*e810*/  F2FP.BF16.F32.PACK_AB R98, R39, R38 ;  /* 0x000000262762723e */ /* 0x000fe200000010ff */
[----:B------:R-:W-:Y:S01]  /*e820*/  STSM.16.M88.4 [R177], R88 ;  /* 0x00000058b1007844 */ /* 0x000fe20000000200 */
[----:B------:R-:W-:-:S02]  /*e830*/  F2FP.BF16.F32.PACK_AB R99, R35, R34 ;  /* 0x000000222363723e */ /* 0x000fc400000010ff */
[----:B------:R-:W-:Y:S02]  /*e840*/  F2FP.BF16.F32.PACK_AB R97, R37, R36 ;  /* 0x000000242561723e */ /* 0x000fe400000010ff */
[----:B---3--:R-:W-:Y:S02]  /*e850*/  F2FP.BF16.F32.PACK_AB R72, R33, R32 ;  /* 0x000000202148723e */ /* 0x008fe400000010ff */
[----:B------:R-:W-:Y:S01]  /*e860*/  F2FP.BF16.F32.PACK_AB R74, R31, R30 ;  /* 0x0000001e1f4a723e */ /* 0x000fe200000010ff */
[----:B------:R-:W-:Y:S01]  /*e870*/  STSM.16.M88.4 [R178], R96 ;  /* 0x00000060b2007844 */ /* 0x000fe20000000200 */
[----:B------:R-:W-:Y:S02]  /*e880*/  F2FP.BF16.F32.PACK_AB R75, R27, R26 ;  /* 0x0000001a1b4b723e */ /* 0x000fe400000010ff */
[----:B------:R-:W-:Y:S02]  /*e890*/  F2FP.BF16.F32.PACK_AB R73, R29, R28 ;  /* 0x0000001c1d49723e */ /* 0x000fe400000010ff */
[----:B0-----:R-:W-:-:S02]  /*e8a0*/  F2FP.BF16.F32.PACK_AB R76, R25, R24 ;  /* 0x00000018194c723e */ /* 0x001fc400000010ff */
[----:B------:R-:W-:Y:S01]  /*e8b0*/  F2FP.BF16.F32.PACK_AB R78, R21, R20 ;  /* 0x00000014154e723e */ /* 0x000fe200000010ff */
[----:B------:R0:W-:Y:S01]  /*e8c0*/  STSM.16.M88.4 [R179], R72 ;  /* 0x00000048b3007844 */ /* 0x0001e20000000200 */
[----:B------:R-:W-:Y:S02]  /*e8d0*/  F2FP.BF16.F32.PACK_AB R79, R13, R12 ;  /* 0x0000000c0d4f723e */ /* 0x000fe400000010ff */
[----:B------:R-:W-:Y:S02]  /*e8e0*/  F2FP.BF16.F32.PACK_AB R77, R15, R14 ;  /* 0x0000000e0f4d723e */ /* 0x000fe400000010ff */
[----:B-1----:R-:W-:Y:S02]  /*e8f0*/  F2FP.BF16.F32.PACK_AB R80, R11, R10 ;  /* 0x0000000a0b50723e */ /* 0x002fe400000010ff */
[----:B------:R-:W-:Y:S01]  /*e900*/  F2FP.BF16.F32.PACK_AB R82, R9, R8 ;  /* 0x000000080952723e */ /* 0x000fe200000010ff */
[----:B------:R-:W-:Y:S01]  /*e910*/  STSM.16.M88.4 [R180], R76 ;  /* 0x0000004cb4007844 */ /* 0x000fe20000000200 */
[----:B------:R-:W-:-:S02]  /*e920*/  F2FP.BF16.F32.PACK_AB R83, R5, R4 ;  /* 0x000000040553723e */ /* 0x000fc400000010ff */
[----:B------:R-:W-:Y:S02]  /*e930*/  F2FP.BF16.F32.PACK_AB R81, R7, R6 ;  /* 0x000000060751723e */ /* 0x000fe400000010ff */
[----:B----4-:R-:W-:Y:S02]  /*e940*/  F2FP.BF16.F32.PACK_AB R85, R157, R156 ;  /* 0x0000009c9d55723e */ /* 0x010fe400000010ff */
        /* <DEDUP_REMOVED lines=8> */
[----:B------:R-:W-:Y:S01]  /*e9d0*/  BAR.SYNC.DEFER_BLOCKING 0x1, 0x100 ;  /* 0x0044000000007b1d */ /* 0x000fe20000010000 */
[----:B------:R-:W-:Y:S01]  /*e9e0*/  ISETP.NE.AND.EX P0, PT, RZ, UR17, PT, P0 ;  /* 0x00000011ff007c0c */ /* 0x000fe2000bf05300 */
[----:B------:R-:W-:-:S04]  /*e9f0*/  UISETP.NE.U32.AND UP0, UPT, UR14, URZ, UPT ;  /* 0x0000003f0e00728c */ /* 0x000fc8000bf05070 */
[----:B------:R-:W-:-:S08]  /*ea00*/  UISETP.NE.AND.EX UP0, UPT, UR15, URZ, UPT, UP0 ;  /* 0x0000003f0f00728c */ /* 0x000fd0000bf05300 */
[----:B------:R2:W3:Y:S03]  /*ea10*/  @P0 LDG.E R3, desc[UR52][R72.64] ;  /* 0x0000003448030981 */ /* 0x0004e6000c1e1900 */
[----:B------:R-:W-:Y:S01]  /*ea20*/  @UP0 ULEA UR14, UP1, UR43, UR14, 0x2 ;  /* 0x0000000e2b0e0291 */ /* 0x000fe2000f82103f */
[----:B------:R-:W-:-:S03]  /*ea30*/  PLOP3.LUT P4, PT, PT, PT, UP0, 0x80, 0x0 ;  /* 0x000000000000781c */ /* 0x000fc60003f8f008 */
[----:B------:R-:W-:Y:S02]  /*ea40*/  @UP0 ULEA.HI.X UR15, UR43, UR15, UR42, 0x2, UP1 ;  /* 0x0000000f2b0f0291 */ /* 0x000fe400088f142a */
[----:B--2---:R-:W-:-:S04]  /*ea50*/  IMAD.U32 R72, RZ, RZ, UR14 ;  /* 0x0000000eff487e24 */ /* 0x004fc8000f8e00ff */
[----:B------:R-:W-:-:S05]  /*ea60*/  IMAD.U32 R73, RZ, RZ, UR15 ;  /* 0x0000000fff497e24 */ /* 0x000fca000f8e00ff */
[----:B------:R2:W4:Y:S01]  /*ea70*/  @P4 LDG.E R74, desc[UR52][R72.64] ;  /* 0x00000034484a4981 */ /* 0x000522000c1e1900 */
[----:B------:R-:W-:Y:S01]  /*ea80*/  UISETP.NE.AND UP2, UPT, UR22, 0x1, UPT ;  /* 0x000000011600788c */ /* 0x000fe2000bf45270 */
[----:B-1----:R-:W-:Y:S01]  /*ea90*/  VIADD R82, R17, UR36 ;  /* 0x0000002411527c36 */ /* 0x002fe20008000000 */
[----:B------:R-:W-:Y:S01]  /*eaa0*/  UISETP.GT.AND UP1, UPT, UR46, 0x1, UPT ;  /* 0x000000012e00788c */ /* 0x000fe2000bf24270 */
[----:B------:R-:W-:Y:S01]  /*eab0*/  UMOV UR23, 0x9b8 ;  /* 0x000009b800177882 */ /* 0x000fe20000000000 */
[----:B------:R-:W-:Y:S02]  /*eac0*/  UISETP.NE.U32.AND UP0, UPT, UR16, URZ, UPT ;  /* 0x0000003f1000728c */ /* 0x000fe4000bf05070 */
[----:B------:R-:W-:Y:S01]  /*ead0*/  PLOP3.LUT P1, PT, PT, PT, UP2, 0x80, 0x0 ;  /* 0x000000000000781c */ /* 0x000fe20003f2f028 */
[----:B------:R-:W-:Y:S02]  /*eae0*/  USEL UR23, UR23, 0x978, UP1 ;  /* 0x0000097817177887 */ /* 0x000fe40008800000 */
[----:B------:R-:W-:Y:S01]  /*eaf0*/  UISETP.NE.AND.EX UP0, UPT, UR17, URZ, UPT, UP0 ;  /* 0x0000003f1100728c */ /* 0x000fe2000bf05300 */
[----:B------:R-:W-:Y:S01]  /*eb00*/  UMOV UR4, URZ ;  /* 0x0000003f00047c82 */ /* 0x000fe20008000000 */
[----:B------:R-:W-:-:S02]  /*eb10*/  @UP2 ULDC UR26, c[0x0][0xbec] ;  /* 0x0002fb00001a2ab9 */ /* 0x000fc40000000800 */
[----:B------:R-:W-:Y:S02]  /*eb20*/  USEL UR43, UR43, URZ, !UP0 ;  /* 0x0000003f2b2b7287 */ /* 0x000fe4000c000000 */
[----:B------:R-:W-:Y:S02]  /*eb30*/  USEL UR9, UR37, URZ, UP1 ;  /* 0x0000003f25097287 */ /* 0x000fe40008800000 */
[----:B------:R-:W-:Y:S02]  /*eb40*/  USEL UR42, UR42, URZ, !UP0 ;  /* 0x0000003f2a2a7287 */ /* 0x000fe4000c000000 */
[----:B------:R-:W-:Y:S01]  /*eb50*/  ULDC.64 UR16, c[0x0][UR23+0x220] ;  /* 0x0000880017107abb */ /* 0x000fe20008000a00 */
[----:B------:R-:W-:Y:S01]  /*eb60*/  ULDC.64 UR20, c[0x0][UR23+0x218] ;  /* 0x0000860017147abb */ /* 0x000fe20008000a00 */
[----:B--2---:R-:W-:Y:S01]  /*eb70*/  @P1 IMAD.HI.U32 R72, R82, UR26, RZ ;  /* 0x0000001a52481c27 */ /* 0x004fe2000f8e00ff */
[----:B------:R-:W-:Y:S01]  /*eb80*/  ULDC.64 UR18, c[0x0][UR23+0x228] ;  /* 0x00008a0017127abb */ /* 0x000fe20008000a00 */
[----:B------:R-:W-:-:S02]  /*eb90*/  UIMAD UR17, UR17, UR43, URZ ;  /* 0x0000002b111172a4 */ /* 0x000fc4000f8e023f */
[----:B------:R-:W-:Y:S01]  /*eba0*/  UIMAD.WIDE.U32 UR14, UR20, UR44, URZ ;  /* 0x0000002c140e72a5 */ /* 0x000fe2000f8e003f */
[----:B------:R-:W-:Y:S01]  /*ebb0*/  @UP2 ULDC UR27, c[0x0][0xbf0] ;  /* 0x0002fc00001b2ab9 */ /* 0x000fe20000000800 */
[----:B------:R-:W-:Y:S02]  /*ebc0*/  UIMAD UR20, UR21, UR44, URZ ;  /* 0x0000002c151472a4 */ /* 0x000fe4000f8e023f */
[----:B------:R-:W-:Y:S02]  /*ebd0*/  UIMAD.WIDE.U32 UR24, UR18, UR9, URZ ;  /* 0x00000009121872a5 */ /* 0x000fe4000f8e003f */
[----:B------:R-:W-:Y:S02]  /*ebe0*/  UIMAD UR9, UR19, UR9, URZ ;  /* 0x00000009130972a4 */ /* 0x000fe4000f8e023f */
[----:B------:R-:W-:Y:S02]  /*ebf0*/  UIMAD.WIDE.U32 UR18, UR16, UR43, URZ ;  /* 0x0000002b101272a5 */ /* 0x000fe4000f8e003f */
[----:B------:R-:W-:-:S02]  /*ec00*/  UIMAD UR17, UR16, UR42, UR17 ;  /* 0x0000002a101172a4 */ /* 0x000fc4000f8e0211 */
[----:B------:R-:W-:Y:S02]  /*ec10*/  UIADD3 UR20, UR15, UR20, URZ ;  /* 0x000000140f147290 */ /* 0x000fe4000fffe03f */
[----:B------:R-:W-:Y:S02]  /*ec20*/  UIADD3 UR15, UR25, UR9, URZ ;  /* 0x00000009190f7290 */ /* 0x000fe4000fffe03f */
[----:B------:R-:W-:-:S04]  /*ec30*/  UIADD3 UR9, UR19, UR17, URZ ;  /* 0x0000001113097290 */ /* 0x000fc8000fffe03f */
[----:B------:R-:W-:Y:S01]  /*ec40*/  IMAD.U32 R78, RZ, RZ, UR15 ;  /* 0x0000000fff4e7e24 */ /* 0x000fe2000f8e00ff */
[----:B---3--:R-:W-:Y:S01]  /*ec50*/  @P0 R2UR UR4, R3 ;  /* 0x00000000030402ca */ /* 0x008fe200000e0000 */
[----:B------:R-:W-:Y:S01]  /*ec60*/  IMAD.MOV.U32 R3, RZ, RZ, R82 ;  /* 0x000000ffff037224 */ /* 0x000fe200078e0052 */
[----:B------:R-:W-:Y:S01]  /*ec70*/  @P1 SHF.R.U32.HI R3, RZ, UR27, R72 ;  /* 0x0000001bff031c19 */ /* 0x000fe20008011648 */
[----:B------:R-:W-:-:S03]  /*ec80*/  IMAD.U32 R72, RZ, RZ, UR24 ;  /* 0x00000018ff487e24 */ /* 0x000fc6000f8e00ff */
[--C-:B------:R-:W-:Y:S01]  /*ec90*/  SHF.R.S32.HI R73, RZ, 0x1f, R3.reuse ;  /* 0x0000001fff497819 */ /* 0x100fe20000011403 */
[----:B------:R-:W-:-:S04]  /*eca0*/  IMAD.MOV R75, RZ, RZ, -R3 ;  /* 0x000000ffff4b7224 */ /* 0x000fc800078e0a03 */
[----:B------:R-:W-:Y:S02]  /*ecb0*/  IMAD R75, R75, UR22, R82 ;  /* 0x000000164b4b7c24 */ /* 0x000fe4000f8e0252 */
        /* <DEDUP_REMOVED lines=9> */
[----:B------:R-:W-:Y:S01]  /*ed50*/  @!UP1 ULDC UR19, c[0x0][0xb54] ;  /* 0x0002d50000139ab9 */ /* 0x000fe20000000800 */
[----:B------:R-:W-:Y:S01]  /*ed60*/  IADD3.X R73, R73, UR9, R78, P2, P3 ;  /* 0x0000000949497c10 */ /* 0x000fe200097e644e */
[----:B------:R-:W-:Y:S01]  /*ed70*/  ULDC UR9, c[0x0][0xa88] ;  /* 0x0002a20000097ab9 */ /* 0x000fe20000000800 */
[----:B------:R-:W-:Y:S01]  /*ed80*/  IMAD R3, R3, UR14, R76 ;  /* 0x0000000e03037c24 */ /* 0x000fe2000f8e024c */
        /* <DEDUP_REMOVED lines=16> */
.L_x_2303:
[----:B------:R-:W2:Y:S04]  /*ee90*/  LDL R78, [R1+0x50] ;  /* 0x00005000014e7983 */ /* 0x000ea80000100800 */
[----:B------:R-:W3:Y:S01]  /*eea0*/  LDL R77, [R1+0x48] ;  /* 0x00004800014d7983 */ /* 0x000ee20000100800 */
[----:B------:R-:W-:-:S03]  /*eeb0*/  UIMAD UR9, UR9, UR22, URZ ;  /* 0x00000016090972a4 */ /* 0x000fc6000f8e023f */
[----:B------:R-:W-:Y:S04]  /*eec0*/  SHFL.IDX PT, R72, R76, RZ, 0x1c1f ;  /* 0x001c1fff4c487589 */ /* 0x000fe800000e0000 */
[----:B------:R-:W0:Y:S04]  /*eed0*/  SHFL.IDX PT, R73, R3, RZ, 0x1c1f ;  /* 0x001c1fff03497589 */ /* 0x000e2800000e0000 */
[----:B------:R-:W-:Y:S04]  /*eee0*/  SHFL.IDX PT, R74, R76, 0x1, 0x1c1f ;  /* 0x003c1f004c4a7f89 */ /* 0x000fe800000e0000 */
[----:B------:R-:W1:Y:S01]  /*eef0*/  SHFL.IDX PT, R75, R3, 0x1, 0x1c1f ;  /* 0x003c1f00034b7f89 */ /* 0x000e6200000e0000 */
[----:B--2---:R-:W-:Y:S01]  /*ef00*/  VIADD R80, R78, UR36 ;  /* 0x000000244e507c36 */ /* 0x004fe20008000000 */
        /* <DEDUP_REMOVED lines=21> */
[----:B------:R-:W-:Y:S02]  /*f060*/  LOP3.LUT R24, R25, 0x380, RZ, 0xc0, !PT ;  /* 0x0000038019187812 */ /* 0x000fe400078ec0ff */
[----:B------:R-:W-:Y:S02]  /*f070*/  IADD3 R13, P3, R2, 0x2000, RZ ;  /* 0x00002000020d7810 */ /* 0x000fe40007f7e0ff */
[----:B------:R-:W-:Y:S02]  /*f080*/  SHF.R.U64 R24, R24, 0x3, RZ ;  /* 0x0000000318187819 */ /* 0x000fe400000012ff */
[----:B------:R-:W-:-:S02]  /*f090*/  LOP3.LUT R8, R9, 0x380, RZ, 0xc0, !PT ;  /* 0x0000038009087812 */ /* 0x000fc400078ec0ff */
[----:B------:R-:W-:Y:S02]  /*f0a0*/  LOP3.LUT R12, R13, 0x380, RZ, 0xc0, !PT ;  /* 0x000003800d0c7812 */ /* 0x000fe400078ec0ff */
[----:B------:R-:W-:Y:S01]  /*f0b0*/  LOP3.LUT R24, R24, R25, RZ, 0x3c, !PT ;  /* 0x0000001918187212 */ /* 0x000fe200078e3cff */
[--C-:B------:R-:W-:Y:S01]  /*f0c0*/  IMAD.X R25, RZ, RZ, R3.reuse, P2 ;  /* 0x000000ffff197224 */ /* 0x100fe200010e0603 */
[----:B------:R-:W-:Y:S02]  /*f0d0*/  IADD3 R49, P2, R2, 0x9000, RZ ;  /* 0x0000900002317810 */ /* 0x000fe40007f5e0ff */
[----:B------:R-:W-:Y:S02]  /*f0e0*/  SHF.R.U64 R8, R8, 0x3, RZ ;  /* 0x0000000308087819 */ /* 0x000fe400000012ff */
[----:B------:R-:W-:Y:S01]  /*f0f0*/  SHF.R.U64 R12, R12, 0x3, RZ ;  /* 0x000000030c0c7819 */ /* 0x000fe200000012ff */
[----:B------:R-:W-:Y:S01]  /*f100*/  UIMAD UR12, UR16, UR14, URZ ;  /* 0x0000000e100c72a4 */ /* 0x000fe2000f8e023f */
[----:B------:R-:W-:Y:S01]  /*f110*/  LOP3.LUT R48, R49, 0x380, RZ, 0xc0, !PT ;  /* 0x0000038031307812 */ /* 0x000fe200078ec0ff */
[----:B------:R-:W-:Y:S01]  /*f120*/  UIMAD.WIDE.U32 UR10, UR4, UR14, URZ ;  /* 0x0000000e040a72a5 */ /* 0x000fe2000f8e003f */
[----:B------:R-:W-:Y:S01]  /*f130*/  LOP3.LUT R8, R8, R9, RZ, 0x3c, !PT ;  /* 0x0000000908087212 */ /* 0x000fe200078e3cff */
[--C-:B------:R-:W-:Y:S01]  /*f140*/  IMAD.X R9, RZ, RZ, R3.reuse, P4 ;  /* 0x000000ffff097224 */ /* 0x100fe200020e0603 */
[----:B------:R-:W-:Y:S01]  /*f150*/  LOP3.LUT R12, R12, R13, RZ, 0x3c, !PT ;  /* 0x0000000d0c0c7212 */ /* 0x000fe200078e3cff */
[----:B------:R-:W-:Y:S01]  /*f160*/  IMAD.X R13, RZ, RZ, R3, P3 ;  /* 0x000000ffff0d7224 */ /* 0x000fe200018e0603 */
[----:B------:R-:W-:-:S02]  /*f170*/  IADD3 R29, P0, R2, 0x4000, RZ ;  /* 0x00004000021d7810 */ /* 0x000fc40007f1e0ff */
[C---:B------:R-:W-:Y:S02]  /*f180*/  IADD3 R33, P6, R2.reuse, 0x5000, RZ ;  /* 0x0000500002217810 */ /* 0x040fe40007fde0ff */
[C---:B------:R-:W-:Y:S02]  /*f190*/  IADD3 R37, P5, R2.reuse, 0x6000, RZ ;  /* 0x0000600002257810 */ /* 0x040fe40007fbe0ff */
[C---:B------:R-:W-:Y:S01]  /*f1a0*/  LOP3.LUT R7, R2.reuse, 0x380, RZ, 0xc0, !PT ;  /* 0x0000038002077812 */ /* 0x040fe200078ec0ff */
[----:B------:R-:W-:Y:S01]  /*f1b0*/  UIMAD UR12, UR4, UR15, UR12 ;  /* 0x0000000f040c72a4 */ /* 0x000fe2000f8e020c */
[C---:B------:R-:W-:Y:S01]  /*f1c0*/  IADD3 R41, P4, R2.reuse, 0x7000, RZ ;  /* 0x0000700002297810 */ /* 0x040fe20007f9e0ff */
[----:B------:R-:W-:Y:S01]  /*f1d0*/  @UP2 ULDC UR14, c[0x0][0xbec] ;  /* 0x0002fb00000e2ab9 */ /* 0x000fe20000000800 */
[----:B------:R-:W-:Y:S01]  /*f1e0*/  IADD3 R45, P3, R2, 0x8000, RZ ;  /* 0x00008000022d7810 */ /* 0x000fe20007f7e0ff */
[----:B------:R-:W5:Y:S01]  /*f1f0*/  LD.E.128 R8, desc[UR52][R8.64] ;  /* 0x0000003408087980 */ /* 0x000f62000c101d00 */
[----:B------:R-:W-:-:S02]  /*f200*/  SHF.R.U64 R48, R48, 0x3, RZ ;  /* 0x0000000330307819 */ /* 0x000fc400000012ff */
[----:B------:R-:W-:Y:S01]  /*f210*/  LOP3.LUT R28, R29, 0x380, RZ, 0xc0, !PT ;  /* 0x000003801d1c7812 */ /* 0x000fe200078ec0ff */
        /* <DEDUP_REMOVED lines=8> */
[----:B------:R-:W-:-:S02]  /*f2a0*/  IADD3 R5, P2, R2, 0xf000, RZ ;  /* 0x0000f00002057810 */ /* 0x000fc40007f5e0ff */
[----:B------:R-:W-:Y:S02]  /*f2b0*/  SHF.R.U64 R28, R28, 0x3, RZ ;  /* 0x000000031c1c7819 */ /* 0x000fe400000012ff */
[----:B------:R-:W-:Y:S02]  /*f2c0*/  SHF.R.U64 R32, R32, 0x3, RZ ;  /* 0x0000000320207819 */ /* 0x000fe400000012ff */
[----:B------:R-:W-:Y:S01]  /*f2d0*/  SHF.R.U64 R7, R7, 0x3, RZ ;  /* 0x0000000307077819 */ /* 0x000fe200000012ff */
[----:B------:R-:W-:Y:S01]  /*f2e0*/  UIADD3 UR11, UR11, UR12, URZ ;  /* 0x0000000c0b0b7290 */ /* 0x000fe2000fffe03f */
[----:B------:R-:W-:Y:S01]  /*f2f0*/  SHF.R.U64 R36, R36, 0x3, RZ ;  /* 0x0000000324247819 */ /* 0x000fe200000012ff */
[----:B------:R-:W-:Y:S01]  /*f300*/  USHF.R.S32.HI UR4, URZ, 0x1f, UR43 ;  /* 0x0000001f3f047899 */ /* 0x000fe2000801142b */
[----:B------:R-:W-:Y:S01]  /*f310*/  SHF.R.U64 R40, R40, 0x3, RZ ;  /* 0x0000000328287819 */ /* 0x000fe200000012ff */
[----:B------:R-:W-:Y:S01]  /*f320*/  ULDC.64 UR12, c[0x0][0xae8] ;  /* 0x0002ba00000c7ab9 */ /* 0x000fe20000000a00 */
[----:B------:R-:W-:Y:S01]  /*f330*/  SHF.R.U64 R44, R44, 0x3, RZ ;  /* 0x000000032c2c7819 */ /* 0x000fe200000012ff */
[--C-:B------:R-:W-:Y:S01]  /*f340*/  IMAD.X R73, RZ, RZ, R3.reuse, P2 ;  /* 0x000000ffff497224 */ /* 0x100fe200010e0603 */
[----:B------:R-:W-:Y:S01]  /*f350*/  LOP3.LUT R4, R5, 0x380, RZ, 0xc0, !PT ;  /* 0x0000038005047812 */ /* 0x000fe200078ec0ff */
[----:B------:R-:W5:Y:S01]  /*f360*/  LD.E.128 R48, desc[UR52][R48.64] ;  /* 0x0000003430307980 */ /* 0x000f62000c101d00 */
        /* <DEDUP_REMOVED lines=11> */
[----:B------:R-:W-:Y:S01]  /*f420*/  UIMAD.WIDE.U32 UR10, UR44, UR12, UR10 ;  /* 0x0000000c2c0a72a5 */ /* 0x000fe2000f8e000a */
[C---:B------:R-:W-:Y:S01]  /*f430*/  IADD3 R57, P6, R2.reuse, 0xb000, RZ ;  /* 0x0000b00002397810 */ /* 0x040fe20007fde0ff */
[----:B------:R-:W5:Y:S01]  /*f440*/  LD.E.128 R28, desc[UR52][R28.64] ;  /* 0x000000341c1c7980 */ /* 0x000f62000c101d00 */
[----:B------:R-:W-:-:S02]  /*f450*/  IADD3 R61, P5, R2, 0xc000, RZ ;  /* 0x0000c000023d7810 */ /* 0x000fc40007fbe0ff */
[C---:B------:R-:W-:Y:S01]  /*f460*/  IADD3 R65, P4, R2.reuse, 0xd000, RZ ;  /* 0x0000d00002417810 */ /* 0x040fe20007f9e0ff */
[----:B------:R-:W5:Y:S01]  /*f470*/  LD.E.128 R32, desc[UR52][R32.64] ;  /* 0x0000003420207980 */ /* 0x000f62000c101d00 */
[----:B------:R-:W-:Y:S02]  /*f480*/  IADD3 R69, P3, R2, 0xe000, RZ ;  /* 0x0000e00002457810 */ /* 0x000fe40007f7e0ff */
[----:B------:R-:W-:Y:S01]  /*f490*/  SHF.R.U64 R4, R4, 0x3, RZ ;  /* 0x0000000304047819 */ /* 0x000fe200000012ff */
[----:B------:R-:W5:Y:S01]  /*f4a0*/  LD.E.128 R36, desc[UR52][R36.64] ;  /* 0x0000003424247980 */ /* 0x000f62000c101d00 */
[----:B------:R-:W-:Y:S02]  /*f4b0*/  LOP3.LUT R2, R7, R2, RZ, 0x3c, !PT ;  /* 0x0000000207027212 */ /* 0x000fe400078e3cff */
[----:B------:R-:W-:Y:S01]  /*f4c0*/  LOP3.LUT R72, R4, R5, RZ, 0x3c, !PT ;  /* 0x0000000504487212 */ /* 0x000fe200078e3cff */
[----:B------:R-:W-:Y:S01]  /*f4d0*/  UIMAD UR11, UR44, UR13, UR11 ;  /* 0x0000000d2c0b72a4 */ /* 0x000fe2000f8e020b */
[----:B------:R-:W-:Y:S01]  /*f4e0*/  LOP3.LUT R52, R53, 0x380, RZ, 0xc0, !PT ;  /* 0x0000038035347812 */ /* 0x000fe200078ec0ff */
[----:B------:R0:W5:Y:S01]  /*f4f0*/  LD.E.128 R4, desc[UR52][R2.64] ;  /* 0x0000003402047980 */ /* 0x000162000c101d00 */
[----:B------:R-:W-:Y:S01]  /*f500*/  ULDC.64 UR12, c[0x0][0xaf0] ;  /* 0x0002bc00000c7ab9 */ /* 0x000fe20000000a00 */
[----:B------:R-:W-:-:S02]  /*f510*/  LOP3.LUT R56, R57, 0x380, RZ, 0xc0, !PT ;  /* 0x0000038039387812 */ /* 0x000fc400078ec0ff */
[----:B------:R-:W-:Y:S01]  /*f520*/  LOP3.LUT R60, R61, 0x380, RZ, 0xc0, !PT ;  /* 0x000003803d3c7812 */ /* 0x000fe200078ec0ff */
[----:B------:R-:W5:Y:S01]  /*f530*/  LD.E.128 R40, desc[UR52][R40.64] ;  /* 0x0000003428287980 */ /* 0x000f62000c101d00 */
[----:B------:R-:W-:Y:S02]  /*f540*/  LOP3.LUT R64, R65, 0x380, RZ, 0xc0, !PT ;  /* 0x0000038041407812 */ /* 0x000fe400078ec0ff */
[----:B------:R-:W-:Y:S01]  /*f550*/  LOP3.LUT R68, R69, 0x380, RZ, 0xc0, !PT ;  /* 0x0000038045447812 */ /* 0x000fe200078ec0ff */
[----:B------:R-:W5:Y:S01]  /*f560*/  LD.E.128 R44, desc[UR52][R44.64] ;  /* 0x000000342c2c7980 */ /* 0x000f62000c101d00 */
[----:B0-----:R-:W-:Y:S01]  /*f570*/  IMAD R2, R20, 0x20, R81 ;  /* 0x0000002014027824 */ /* 0x001fe200078e0251 */
[----:B------:R-:W-:Y:S01]  /*f580*/  UIMAD UR4, UR4, UR12, URZ ;  /* 0x0000000c040472a4 */ /* 0x000fe2000f8e023f */
[----:B------:R-:W-:Y:S01]  /*f590*/  SHF.R.U64 R52, R52, 0x3, RZ ;  /* 0x0000000334347819 */ /* 0x000fe200000012ff */
[----:B------:R-:W5:Y:S01]  /*f5a0*/  LD.E.128 R72, desc[UR52][R72.64] ;  /* 0x0000003448487980 */ /* 0x000f62000c101d00 */
[----:B------:R-:W-:Y:S01]  /*f5b0*/  VIADD R76, R2, UR36 ;  /* 0x00000024024c7c36 */ /* 0x000fe20008000000 */
[----:B------:R-:W-:Y:S01]  /*f5c0*/  UIMAD.WIDE.U32 UR10, UR43, UR12, UR10 ;  /* 0x0000000c2b0a72a5 */ /* 0x000fe2000f8e000a */
[----:B------:R-:W-:-:S02]  /*f5d0*/  SHF.R.U64 R56, R56, 0x3, RZ ;  /* 0x0000000338387819 */ /* 0x000fc400000012ff */
[----:B------:R-:W-:Y:S01]  /*f5e0*/  @P1 IMAD.HI.U32 R2, R76, UR14, RZ ;  /* 0x0000000e4c021c27 */ /* 0x000fe2000f8e00ff */
[----:B------:R-:W-:Y:S01]  /*f5f0*/  @UP2 ULDC UR12, c[0x0][0xbf0] ;  /* 0x0002fc00000c2ab9 */ /* 0x000fe20000000800 */
[----:B------:R-:W-:Y:S01]  /*f600*/  UIMAD UR4, UR43, UR13, UR4 ;  /* 0x0000000d2b0472a4 */ /* 0x000fe2000f8e0204 */
[----:B------:R-:W-:Y:S01]  /*f610*/  SHF.R.U64 R60, R60, 0x3, RZ ;  /* 0x000000033c3c7819 */ /* 0x000fe200000012ff */
[----:B------:R-:W-:Y:S01]  /*f620*/  IMAD.MOV.U32 R21, RZ, RZ, R76 ;  /* 0x000000ffff157224 */ /* 0x000fe200078e004c */
[----:B------:R-:W-:Y:S01]  /*f630*/  @P1 SHF.R.U32.HI R21, RZ, UR12, R2 ;  /* 0x0000000cff151c19 */ /* 0x000fe20008011602 */
[----:B------:R-:W-:Y:S01]  /*f640*/  UIADD3 UR4, UR11, UR4, URZ ;  /* 0x000000040b047290 */ /* 0x000fe2000fffe03f */
[----:B------:R-:W-:Y:S01]  /*f650*/  SHF.R.U64 R64, R64, 0x3, RZ ;  /* 0x0000000340407819 */ /* 0x000fe200000012ff */
[----:B------:R-:W-:Y:S01]  /*f660*/  ULDC.64 UR12, c[0x0][0xae0] ;  /* 0x0002b800000c7ab9 */ /* 0x000fe20000000a00 */
[----:B------:R-:W-:Y:S01]  /*f670*/  SHF.R.U64 R68, R68, 0x3, RZ ;  /* 0x0000000344447819 */ /* 0x000fe200000012ff */
[--C-:B------:R-:W-:Y:S01]  /*f680*/  IMAD.MOV R77, RZ, RZ, -R21.reuse ;  /* 0x000000ffff4d7224 */ /* 0x100fe200078e0a15 */
[----:B------:R-:W-:-:S02]  /*f690*/  SHF.R.S32.HI R20, RZ, 0x1f, R21 ;  /* 0x0000001fff147819 */ /* 0x000fc40000011415 */
        /* <DEDUP_REMOVED lines=10> */
[----:B------:R-:W5:Y:S01]  /*f740*/  LD.E.128 R52, desc[UR52][R52.64] ;  /* 0x0000003434347980 */ /* 0x000f62000c101d00 */
[----:B------:R-:W-:-:S02]  /*f750*/  IMAD R20, R20, UR12, RZ ;  /* 0x0000000c14147c24 */ /* 0x000fc4000f8e02ff */
[----:B------:R-:W-:Y:S01]  /*f760*/  IMAD R77, R77, UR22, R76 ;  /* 0x000000164d4d7c24 */ /* 0x000fe2000f8e024c */
[----:B------:R-:W5:Y:S01]  /*f770*/  LD.E.128 R56, desc[UR52][R56.64] ;  /* 0x0000003438387980 */ /* 0x000f62000c101d00 */
[----:B------:R-:W-:Y:S02]  /*f780*/  IMAD.U32 R3, RZ, RZ, UR11 ;  /* 0x0000000bff037e24 */ /* 0x000fe4000f8e00ff */
[----:B------:R-:W-:Y:S01]  /*f790*/  IMAD.U32 R2, RZ, RZ, UR10 ;  /* 0x0000000aff027e24 */ /* 0x000fe2000f8e00ff */
[----:B------:R-:W-:Y:S01]  /*f7a0*/  ULDC.64 UR10, c[0x0][0xad8] ;  /* 0x0002b600000a7ab9 */ /* 0x000fe20000000a00 */
[----:B------:R-:W-:Y:S01]  /*f7b0*/  IMAD.U32 R3, RZ, RZ, UR4 ;  /* 0x00000004ff037e24 */ /* 0x000fe2000f8e00ff */
[----:B------:R-:W5:Y:S01]  /*f7c0*/  LD.E.128 R60, desc[UR52][R60.64] ;  /* 0x000000343c3c7980 */ /* 0x000f62000c101d00 */
[C---:B------:R-:W-:Y:S01]  /*f7d0*/  IMAD R79, R21.reuse, UR13, R20 ;  /* 0x0000000d154f7c24 */ /* 0x040fe2000f8e0214 */
[----:B------:R-:W-:Y:S01]  /*f7e0*/  SHF.R.S32.HI R20, RZ, 0x1f, R77 ;  /* 0x0000001fff147819 */ /* 0x000fe2000001144d */
[----:B------:R-:W-:Y:S01]  /*f7f0*/  IMAD.WIDE.U32 R2, R21, UR12, R2 ;  /* 0x0000000c15027c25 */ /* 0x000fe2000f8e0002 */
[----:B------:R-:W5:Y:S03]  /*f800*/  LD.E.128 R64, desc[UR52][R64.64] ;  /* 0x0000003440407980 */ /* 0x000f66000c101d00 */
[----:B------:R-:W-:Y:S01]  /*f810*/  IMAD.IADD R3, R3, 0x1, R79 ;  /* 0x0000000103037824 */ /* 0x000fe200078e024f */
[----:B------:R-:W5:Y:S01]  /*f820*/  LD.E.128 R68, desc[UR52][R68.64] ;  /* 0x0000003444447980 */ /* 0x000f62000c101d00 */
[----:B------:R-:W-:Y:S01]  /*f830*/  IMAD R20, R20, UR10, RZ ;  /* 0x0000000a14147c24 */ /* 0x000fe2000f8e02ff */
[----:B------:R-:W-:Y:S01]  /*f840*/  @!PT LDS RZ, [RZ] ;  /* 0x00000000fffff984 */ /* 0x000fe20000000800 */
[----:B------:R-:W-:Y:S01]  /*f850*/  @!PT LDS RZ, [RZ] ;  /* 0x00000000fffff984 */ /* 0x000fe20000000800 */
[----:B------:R-:W-:Y:S01]  /*f860*/  @!PT LDS RZ, [RZ] ;  /* 0x00000000fffff984 */ /* 0x000fe20000000800 */
[----:B------:R-:W-:Y:S01]  /*f870*/  @!PT LDS RZ, [RZ] ;  /* 0x00000000fffff984 */ /* 0x000fe20000000800 */
[----:B------:R0:W-:Y:S06]  /*f880*/  MEMBAR.ALL.CTA ;  /* 0x0000000000007992 */ /* 0x0001ec0000008000 */
[----:B0-----:R-:W0:Y:S01]  /*f890*/  FENCE.VIEW.ASYNC.S ;  /* 0x00000000000073c6 */ /* 0x001e220000000000 */
[----:B------:R-:W-:-:S02]  /*f8a0*/  IMAD R21, R77, UR11, R20 ;  /* 0x0000000b4d157c24 */ /* 0x000fc4000f8e0214 */
[----:B------:R-:W-:Y:S01]  /*f8b0*/  IMAD.WIDE.U32 R2, R77, UR10, R2 ;  /* 0x0000000a4d027c25 */ /* 0x000fe2000f8e0002 */
[----:B------:R-:W-:-:S03]  /*f8c0*/  ULDC.64 UR10, c[0x0][0xa80] ;  /* 0x0002a000000a7ab9 */ /* 0x000fc60000000a00 */
[----:B------:R-:W-:Y:S01]  /*f8d0*/  IMAD.IADD R3, R3, 0x1, R21 ;  /* 0x0000000103037824 */ /* 0x000fe200078e0215 */
[C---:B------:R-:W-:Y:S01]  /*f8e0*/  LEA R80, P2, R2.reuse, UR10, 0x1 ;  /* 0x0000000a02507c11 */ /* 0x040fe2000f8408ff */
[----:B------:R-:W-:Y:S01]  /*f8f0*/  VIADD R82, R81, UR36 ;  /* 0x0000002451527c36 */ /* 0x000fe20008000000 */
[----:B------:R-:W-:Y:S02]  /*f900*/  UIADD3 UR8, UR8, 0x38820, URZ ;  /* 0x0003882008087890 */ /* 0x000fe4000fffe03f */
[----:B------:R-:W-:Y:S02]  /*f910*/  LEA.HI.X R81, R2, UR11, R3, 0x1, P2 ;  /* 0x0000000b02517c11 */ /* 0x000fe400090f0c03 */
[C---:B------:R-:W-:Y:S01]  /*f920*/  ISETP.GE.AND P2, PT, R82.reuse, UR9, PT ;  /* 0x0000000952007c0c */ /* 0x040fe2000bf46270 */
[----:B------:R-:W-:Y:S01]  /*f930*/  UPRMT UR8, URZ, 0x654, UR8 ;  /* 0x000006543f087896 */ /* 0x000fe20008000008 */
[C---:B------:R-:W-:Y:S02]  /*f940*/  VIADD R20, R82.reuse, 0x20 ;  /* 0x0000002052147836 */ /* 0x040fe40000000000 */
[----:B------:R-:W-:-:S02]  /*f950*/  VIADD R76, R82, 0x40 ;  /* 0x00000040524c7836 */ /* 0x000fc40000000000 */
        /* <DEDUP_REMOVED lines=31> */
.L_x_2306:
[----:B------:R-:W-:Y:S05]  /*fb50*/  BSYNC B1 ;  /* 0x0000000000017941 */ /* 0x000fea0003800000 */
.L_x_2305:
        /* <DEDUP_REMOVED lines=21> */
.L_x_2308:
[----:B------:R-:W-:Y:S05]  /*fcb0*/  BSYNC B1 ;  /* 0x0000000000017941 */ /* 0x000fea0003800000 */
.L_x_2307:
        /* <DEDUP_REMOVED lines=21> */
.L_x_2310:
[----:B------:R-:W-:Y:S05]  /*fe10*/  BSYNC B1 ;  /* 0x0000000000017941 */ /* 0x000fea0003800000 */
.L_x_2309:
        /* <DEDUP_REMOVED lines=24> */
.L_x_2304:
        /* <DEDUP_REMOVED lines=21> */
[----:B------:R-:W-:Y:S01]  /*100f0*/  VIADD R176, R16, 0x58 ;  /* 0x0000005810b07836 */ /* 0x000fe20000000000 */
[----:B------:R-:W-:Y:S01]  /*10100*/  @UP2 ULDC UR12, c[0x0][0xbec] ;  /* 0x0002fb00000c2ab9 */ /* 0x000fe20000000800 */
[----:B------:R-:W-:Y:S01]  /*10110*/  UIADD3 UR8, UR8, 0x38820, URZ ;  /* 0x0003882008087890 */ /* 0x000fe2000fffe03f */
[----:B------:R-:W-:Y:S01]  /*10120*/  @P1 IMAD.HI.U32 R0, R82, UR12, RZ ;  /* 0x0000000c52001c27 */ /* 0x000fe2000f8e00ff */
[----:B------:R-:W-:Y:S01]  /*10130*/  UIMAD.WIDE.U32 UR10, UR43, UR14, UR10 ;  /* 0x0000000e2b0a72a5 */ /* 0x000fe2000f8e000a */
[----:B------:R-:W-:Y:S01]  /*10140*/  BSSY B1, `(.L_x_2312) ;  /* 0x00000de000017945 */ /* 0x000fe20003800000 */
[----:B------:R-:W-:Y:S01]  /*10150*/  ULDC.64 UR12, c[0x0][0xb48] ;  /* 0x0002d200000c7ab9 */ /* 0x000fe20000000a00 */
[----:B------:R-:W-:Y:S01]  /*10160*/  UPRMT UR8, URZ, 0x654, UR8 ;  /* 0x000006543f087896 */ /* 0x000fe20008000008 */
[C---:B------:R-:W-:Y:S01]  /*10170*/  VIADD R178, R16.reuse, 0x50 ;  /* 0x0000005010b27836 */ /* 0x040fe20000000000 */
[----:B------:R-:W-:Y:S01]  /*10180*/  UIADD3 UR11, UR11, UR4, URZ ;  /* 0x000000040b0b7290 */ /* 0x000fe2000fffe03f */
[C---:B------:R-:W-:Y:S01]  /*10190*/  VIADD R180, R16.reuse, 0x48 ;  /* 0x0000004810b47836 */ /* 0x040fe20000000000 */
[----:B------:R-:W-:Y:S01]  /*101a0*/  SHF.R.S32.HI R86, RZ, 0x1f, R19 ;  /* 0x0000001fff567819 */ /* 0x000fe20000011413 */
[----:B------:R-:W-:Y:S01]  /*101b0*/  @UP2 ULDC UR4, c[0x0][0xbf0] ;  /* 0x0002fc0000042ab9 */ /* 0x000fe20000000800 */
[----:B------:R-:W-:Y:S01]  /*101c0*/  UIMAD.WIDE.U32 UR10, UR37, UR12, UR10 ;  /* 0x0000000c250a72a5 */ /* 0x000fe2000f8e000a */
[----:B------:R-:W-:Y:S01]  /*101d0*/  @P1 SHF.R.U32.HI R73, RZ, UR4, R0 ;  /* 0x00000004ff491c19 */ /* 0x000fe20008011600 */
[----:B------:R-:W-:Y:S01]  /*101e0*/  VIADD R182, R16, 0x40 ;  /* 0x0000004010b67836 */ /* 0x000fe20000000000 */
[----:B------:R-:W-:Y:S01]  /*101f0*/  SYNCS.ARRIVE.TRANS64.RED.A1T0 RZ, [UR8], RZ ;  /* 0x000000ffffff79a7 */ /* 0x000fe20008100408 */
[----:B------:R-:W-:Y:S01]  /*10200*/  UIMAD UR37, UR37, UR13, UR11 ;  /* 0x0000000d252572a4 */ /* 0x000fe2000f8e020b */
[--C-:B------:R-:W-:Y:S01]  /*10210*/  SHF.R.S32.HI R0, RZ, 0x1f, R73.reuse ;  /* 0x0000001fff007819 */ /* 0x100fe20000011449 */
[----:B------:R-:W-:Y:S01]  /*10220*/  IMAD.MOV R75, RZ, RZ, -R73 ;  /* 0x000000ffff4b7224 */ /* 0x000fe200078e0a49 */
[----:B------:R-:W-:Y:S01]  /*10230*/  ULDC.64 UR12, c[0x0][0xb30] ;  /* 0x0002cc00000c7ab9 */ /* 0x000fe20000000a00 */
[----:B------:R-:W-:Y:S01]  /*10240*/  IMAD.U32 R3, RZ, RZ, UR11 ;  /* 0x0000000bff037e24 */ /* 0x000fe2000f8e00ff */
[----:B------:R-:W-:Y:S01]  /*10250*/  SHF.R.S32.HI R87, RZ, 0x1f, R22 ;  /* 0x0000001fff577819 */ /* 0x000fe20000011416 */
        /* <DEDUP_REMOVED lines=64> */
[C---:B------:R-:W-:Y:S02]  /*10660*/  VIADD R189, R16.reuse, 0x20 ;  /* 0x0000002010bd7836 */ /* 0x040fe40000000000 */
[C---:B------:R-:W-:Y:S02]  /*10670*/  VIADD R191, R16.reuse, 0x18 ;  /* 0x0000001810bf7836 */ /* 0x040fe40000000000 */
        /* <DEDUP_REMOVED lines=10> */
[-C--:B------:R-:W-:Y:S02]  /*10720*/  @!P2 LEA R72, P6, R195, R2.reuse, 0x2 ;  /* 0x00000002c348a211 */ /* 0x080fe400078c10ff */
[----:B------:R-:W-:Y:S01]  /*10730*/  @!P1 LEA R76, P5, R193, R2, 0x2 ;  /* 0x00000002c14c9211 */ /* 0x000fe200078a10ff */
[----:B------:R0:W-:Y:S01]  /*10740*/  @!P4 ST.E.64 desc[UR52][R74.64], R152 ;  /* 0x000000984a00c985 */ /* 0x0001e2000c101b34 */
[----:B------:R-:W-:Y:S02]  /*10750*/  ISETP.GE.AND P4, PT, R187, UR4, PT ;  /* 0x00000004bb007c0c */ /* 0x000fe4000bf86270 */
[-C--:B------:R-:W-:Y:S02]  /*10760*/  @!P2 LEA.HI.X R73, R195, R3.reuse, R196, 0x2, P6 ;  /* 0x00000003c349a211 */ /* 0x080fe400030f14c4 */
[----:B------:R-:W-:-:S03]  /*10770*/  @!P1 LEA.HI.X R77, R193, R3, R194, 0x2, P5 ;  /* 0x00000003c14d9211 */ /* 0x000fc600028f14c2 */
[----:B------:R1:W-:Y:S04]  /*10780*/  @!P2 ST.E.64 desc[UR52][R72.64], R150 ;  /* 0x000000964800a985 */ /* 0x0003e8000c101b34 */
[----:B------:R2:W-:Y:S01]  /*10790*/  @!P1 ST.E.64 desc[UR52][R76.64], R144 ;  /* 0x000000904c009985 */ /* 0x0005e2000c101b34 */
[----:B------:R-:W-:Y:S02]  /*107a0*/  ISETP.GE.AND P1, PT, R185, UR4, PT ;  /* 0x00000004b9007c0c */ /* 0x000fe4000bf26270 */
[----:B0-----:R-:W-:-:S04]  /*107b0*/  @!P0 LEA R74, P6, R189, R2, 0x2 ;  /* 0x00000002bd4a8211 */ /* 0x001fc800078c10ff */
[----:B------:R-:W-:Y:S02]  /*107c0*/  @!P0 LEA.HI.X R75, R189, R3, R190, 0x2, P6 ;  /* 0x00000003bd4b8211 */ /* 0x000fe400030f14be */
[----:B-1----:R-:W-:-:S04]  /*107d0*/  @!P3 LEA R72, P2, R191, R2, 0x2 ;  /* 0x00000002bf48b211 */ /* 0x002fc800078410ff */
[-C--:B------:R-:W-:Y:S02]  /*107e0*/  @!P3 LEA.HI.X R73, R191, R3.reuse, R192, 0x2, P2 ;  /* 0x00000003bf49b211 */ /* 0x080fe400010f14c0 */
[----:B------:R-:W-:Y:S02]  /*107f0*/  ISETP.GE.AND P2, PT, R183, UR4, PT ;  /* 0x00000004b7007c0c */ /* 0x000fe4000bf46270 */
[----:B--2---:R-:W-:Y:S01]  /*10800*/  @!P4 LEA R76, P5, R187, R2, 0x2 ;  /* 0x00000002bb4cc211 */ /* 0x004fe200078a10ff */
[----:B------:R0:W-:Y:S01]  /*10810*/  @!P3 ST.E.64 desc[UR52][R72.64], R142 ;  /* 0x0000008e4800b985 */ /* 0x0001e2000c101b34 */
[----:B------:R-:W-:Y:S02]  /*10820*/  ISETP.GE.AND P3, PT, R181, UR4, PT ;  /* 0x00000004b5007c0c */ /* 0x000fe4000bf66270 */
[----:B------:R-:W-:Y:S01]  /*10830*/  @!P4 LEA.HI.X R77, R187, R3, R188, 0x2, P5 ;  /* 0x00000003bb4dc211 */ /* 0x000fe200028f14bc */
[----:B------:R1:W-:Y:S04]  /*10840*/  @!P0 ST.E.64 desc[UR52][R74.64], R136 ;  /* 0x000000884a008985 */ /* 0x0003e8000c101b34 */
[----:B------:R2:W-:Y:S01]  /*10850*/  @!P4 ST.E.64 desc[UR52][R76.64], R134 ;  /* 0x000000864c00c985 */ /* 0x0005e2000c101b34 */
[----:B------:R-:W-:-:S02]  /*10860*/  ISETP.GE.AND P4, PT, R179, UR4, PT ;  /* 0x00000004b3007c0c */ /* 0x000fc4000bf86270 */
[----:B0-----:R-:W-:-:S04]  /*10870*/  @!P1 LEA R72, P0, R185, R2, 0x2 ;  /* 0x00000002b9489211 */ /* 0x001fc800078010ff */
[-C--:B------:R-:W-:Y:S02]  /*10880*/  @!P1 LEA.HI.X R73, R185, R3.reuse, R186, 0x2, P0 ;  /* 0x00000003b9499211 */ /* 0x080fe400000f14ba */
[-C--:B-1----:R-:W-:Y:S02]  /*10890*/  @!P2 LEA R74, P6, R183, R2.reuse, 0x2 ;  /* 0x00000002b74aa211 */ /* 0x082fe400078c10ff */
[----:B------:R-:W-:Y:S01]  /*108a0*/  ISETP.GE.AND P0, PT, R177, UR4, PT ;  /* 0x00000004b1007c0c */ /* 0x000fe2000bf06270 */
[----:B------:R0:W-:Y:S01]  /*108b0*/  @!P1 ST.E.64 desc[UR52][R72.64], R128 ;  /* 0x0000008048009985 */ /* 0x0001e2000c101b34 */
[-C--:B------:R-:W-:Y:S02]  /*108c0*/  @!P2 LEA.HI.X R75, R183, R3.reuse, R184, 0x2, P6 ;  /* 0x00000003b74ba211 */ /* 0x080fe400030f14b8 */
[----:B--2---:R-:W-:Y:S02]  /*108d0*/  @!P3 LEA R76, P5, R181, R2, 0x2 ;  /* 0x00000002b54cb211 */ /* 0x004fe400078a10ff */
[----:B------:R-:W-:Y:S01]  /*108e0*/  ISETP.GE.AND P1, PT, R175, UR4, PT ;  /* 0x00000004af007c0c */ /* 0x000fe2000bf26270 */
[----:B------:R1:W-:Y:S01]  /*108f0*/  @!P2 ST.E.64 desc[UR52][R74.64], R126 ;  /* 0x0000007e4a00a985 */ /* 0x0003e2000c101b34 */
[----:B------:R-:W-:-:S02]  /*10900*/  @!P3 LEA.HI.X R77, R181, R3, R182, 0x2, P5 ;  /* 0x00000003b54db211 */ /* 0x000fc400028f14b6 */
        /* <DEDUP_REMOVED lines=12> */
[----:B------:R-:W-:Y:S02]  /*109d0*/  ISETP.GE.AND P0, PT, R167, UR4, PT ;  /* 0x00000004a7007c0c */ /* 0x000fe4000bf06270 */
[----:B0-----:R-:W-:Y:S01]  /*109e0*/  @!P2 LEA R72, P5, R173, R2, 0x2 ;  /* 0x00000002ad48a211 */ /* 0x001fe200078a10ff */
[----:B------:R0:W-:Y:S01]  /*109f0*/  @!P1 ST.E.64 desc[UR52][R76.64], R110 ;  /* 0x0000006e4c009985 */ /* 0x0001e2000c101b34 */
[----:B------:R-:W-:Y:S02]  /*10a00*/  ISETP.GE.AND P1, PT, R165, UR4, PT ;  /* 0x00000004a5007c0c */ /* 0x000fe4000bf26270 */
[----:B------:R-:W-:-:S05]  /*10a10*/  @!P2 LEA.HI.X R73, R173, R3, R174, 0x2, P5 ;  /* 0x00000003ad49a211 */ /* 0x000fca00028f14ae */
[----:B------:R2:W-:Y:S01]  /*10a20*/  @!P2 ST.E.64 desc[UR52][R72.64], R104 ;  /* 0x000000684800a985 */ /* 0x0005e2000c101b34 */
[-C--:B-1----:R-:W-:Y:S02]  /*10a30*/  @!P3 LEA R74, P6, R171, R2.reuse, 0x2 ;  /* 0x00000002ab4ab211 */ /* 0x082fe400078c10ff */
[----:B------:R-:W-:Y:S02]  /*10a40*/  ISETP.GE.AND P2, PT, R163, UR4, PT ;  /* 0x00000004a3007c0c */ /* 0x000fe4000bf46270 */
[-C--:B------:R-:W-:Y:S02]  /*10a50*/  @!P3 LEA.HI.X R75, R171, R3.reuse, R172, 0x2, P6 ;  /* 0x00000003ab4bb211 */ /* 0x080fe400030f14ac */
[-C--:B0-----:R-:W-:Y:S02]  /*10a60*/  @!P4 LEA R76, P5, R169, R2.reuse, 0x2 ;  /* 0x00000002a94cc211 */ /* 0x081fe400078a10ff */
[----:B------:R-:W-:Y:S01]  /*10a70*/  @!P1 LEA R84, P6, R165, R2, 0x2 ;  /* 0x00000002a5549211 */ /* 0x000fe200078c10ff */
[----:B------:R0:W-:Y:S01]  /*10a80*/  @!P3 ST.E.64 desc[UR52][R74.64], R102 ;  /* 0x000000664a00b985 */ /* 0x0001e2000c101b34 */
[----:B------:R-:W-:-:S02]  /*10a90*/  @!P4 LEA.HI.X R77, R169, R3, R170, 0x2, P5 ;  /* 0x00000003a94dc211 */ /* 0x000fc400028f14aa */
[-C--:B------:R-:W-:Y:S02]  /*10aa0*/  @!P0 LEA R80, P5, R167, R2.reuse, 0x2 ;  /* 0x00000002a7508211 */ /* 0x080fe400078a10ff */
[----:B------:R-:W-:Y:S01]  /*10ab0*/  ISETP.GE.AND P3, PT, R99, UR4, PT ;  /* 0x0000000463007c0c */ /* 0x000fe2000bf66270 */
[----:B------:R1:W-:Y:S01]  /*10ac0*/  @!P4 ST.E.64 desc[UR52][R76.64], R92 ;  /* 0x0000005c4c00c985 */ /* 0x0003e2000c101b34 */
[----:B------:R-:W-:Y:S02]  /*10ad0*/  ISETP.GE.AND P4, PT, R237, UR4, PT ;  /* 0x00000004ed007c0c */ /* 0x000fe4000bf86270 */
[-C--:B------:R-:W-:Y:S02]  /*10ae0*/  @!P0 LEA.HI.X R81, R167, R3.reuse, R168, 0x2, P5 ;  /* 0x00000003a7518211 */ /* 0x080fe400028f14a8 */
[----:B------:R-:W-:Y:S02]  /*10af0*/  @!P2 LEA R82, P5, R163, R2, 0x2 ;  /* 0x00000002a352a211 */ /* 0x000fe400078a10ff */
[-C--:B------:R-:W-:Y:S01]  /*10b00*/  @!P1 LEA.HI.X R85, R165, R3.reuse, R166, 0x2, P6 ;  /* 0x00000003a5559211 */ /* 0x080fe200030f14a6 */
[----:B------:R-:W-:Y:S01]  /*10b10*/  @!P0 ST.E.64 desc[UR52][R80.64], R70 ;  /* 0x0000004650008985 */ /* 0x000fe2000c101b34 */
[----:B------:R-:W-:-:S02]  /*10b20*/  @!P2 LEA.HI.X R83, R163, R3, R164, 0x2, P5 ;  /* 0x00000003a353a211 */ /* 0x000fc400028f14a4 */
[----:B------:R-:W-:Y:S01]  /*10b30*/  ISETP.GE.AND P0, PT, R236, UR4, PT ;  /* 0x00000004ec007c0c */ /* 0x000fe2000bf06270 */
[----:B------:R-:W-:Y:S01]  /*10b40*/  @!P1 ST.E.64 desc[UR52][R84.64], R64 ;  /* 0x0000004054009985 */ /* 0x000fe2000c101b34 */
[-C--:B--2---:R-:W-:Y:S02]  /*10b50*/  @!P3 LEA R72, P1, R99, R2.reuse, 0x2 ;  /* 0x000000026348b211 */ /* 0x084fe400078210ff */
[----:B0-----:R-:W-:Y:S01]  /*10b60*/  @!P4 LEA R74, P6, R237, R2, 0x2 ;  /* 0x00000002ed4ac211 */ /* 0x001fe200078c10ff */
[----:B------:R0:W-:Y:S01]  /*10b70*/  @!P2 ST.E.64 desc[UR52][R82.64], R62 ;  /* 0x0000003e5200a985 */ /* 0x0001e2000c101b34 */
[----:B------:R-:W-:Y:S02]  /*10b80*/  ISETP.GE.AND P2, PT, R235, UR4, PT ;  /* 0x00000004eb007c0c */ /* 0x000fe4000bf46270 */
[-C--:B------:R-:W-:Y:S02]  /*10b90*/  @!P3 LEA.HI.X R73, R99, R3.reuse, R162, 0x2, P1 ;  /* 0x000000036349b211 */ /* 0x080fe400008f14a2 */
[----:B------:R-:W-:-:S02]  /*10ba0*/  @!P4 LEA.HI.X R75, R237, R3, R98, 0x2, P6 ;  /* 0x00000003ed4bc211 */ /* 0x000fc400030f1462 */
[----:B------:R-:W-:Y:S01]  /*10bb0*/  ISETP.GE.AND P1, PT, R234, UR4, PT ;  /* 0x00000004ea007c0c */ /* 0x000fe2000bf26270 */
[----:B------:R2:W-:Y:S01]  /*10bc0*/  @!P3 ST.E.64 desc[UR52][R72.64], R56 ;  /* 0x000000384800b985 */ /* 0x0005e2000c101b34 */
[-C--:B-1----:R-:W-:Y:S02]  /*10bd0*/  @!P0 LEA R76, P5, R236, R2.reuse, 0x2 ;  /* 0x00000002ec4c8211 */ /* 0x082fe400078a10ff */
[----:B------:R-:W-:Y:S01]  /*10be0*/  ISETP.GE.AND P3, PT, R233, UR4, PT ;  /* 0x00000004e9007c0c */ /* 0x000fe2000bf66270 */
[----:B------:R-:W-:Y:S01]  /*10bf0*/  @!P4 ST.E.64 desc[UR52][R74.64], R54 ;  /* 0x000000364a00c985 */ /* 0x000fe2000c101b34 */
[----:B------:R-:W-:Y:S02]  /*10c00*/  ISETP.GE.AND P4, PT, R232, UR4, PT ;  /* 0x00000004e8007c0c */ /* 0x000fe4000bf86270 */
[----:B------:R-:W-:Y:S02]  /*10c10*/  @!P0 LEA.HI.X R77, R236, R3, R97, 0x2, P5 ;  /* 0x00000003ec4d8211 */ /* 0x000fe400028f1461 */
[----:B0-----:R-:W-:-:S03]  /*10c20*/  @!P2 LEA R62, P5, R235, R2, 0x2 ;  /* 0x00000002eb3ea211 */ /* 0x001fc600078a10ff */
[----:B------:R0:W-:Y:S01]  /*10c30*/  @!P0 ST.E.64 desc[UR52][R76.64], R48 ;  /* 0x000000304c008985 */ /* 0x0001e2000c101b34 */
[-C--:B------:R-:W-:Y:S01]  /*10c40*/  @!P2 LEA.HI.X R63, R235, R3.reuse, R96, 0x2, P5 ;  /* 0x00000003eb3fa211 */ /* 0x080fe200028f1460 */
[----:B--2---:R-:W-:Y:S01]  /*10c50*/  VIADD R73, R16, 0xe8 ;  /* 0x000000e810497836 */ /* 0x004fe20000000000 */
[----:B------:R-:W-:Y:S02]  /*10c60*/  ISETP.GE.AND P0, PT, R23, UR4, PT ;  /* 0x0000000417007c0c */ /* 0x000fe4000bf06270 */
[-C--:B------:R-:W-:Y:S01]  /*10c70*/  @!P1 LEA R64, P6, R234, R2.reuse, 0x2 ;  /* 0x00000002ea409211 */ /* 0x080fe200078c10ff */
[----:B------:R1:W-:Y:S01]  /*10c80*/  @!P2 ST.E.64 desc[UR52][R62.64], R46 ;  /* 0x0000002e3e00a985 */ /* 0x0003e2000c101b34 */
[-C--:B------:R-:W-:Y:S02]  /*10c90*/  @!P3 LEA R70, P5, R233, R2.reuse, 0x2 ;  /* 0x00000002e946b211 */ /* 0x080fe400078a10ff */
[----:B------:R-:W-:Y:S02]  /*10ca0*/  @!P4 LEA R56, P2, R232, R2, 0x2 ;  /* 0x00000002e838c211 */ /* 0x000fe400078410ff */
[----:B------:R-:W-:-:S02]  /*10cb0*/  @!P1 LEA.HI.X R65, R234, R3, R91, 0x2, P6 ;  /* 0x00000003ea419211 */ /* 0x000fc400030f145b */
[-C--:B------:R-:W-:Y:S01]  /*10cc0*/  @!P3 LEA.HI.X R71, R233, R3.reuse, R90, 0x2, P5 ;  /* 0x00000003e947b211 */ /* 0x080fe200028f145a */
[----:B0-----:R-:W-:Y:S01]  /*10cd0*/  VIADD R49, R16, 0xf0 ;  /* 0x000000f010317836 */ /* 0x001fe20000000000 */
[-C--:B------:R-:W-:Y:S01]  /*10ce0*/  @!P4 LEA.HI.X R57, R232, R3.reuse, R89, 0x2, P2 ;  /* 0x00000003e839c211 */ /* 0x080fe200010f1459 */
[----:B------:R0:W-:Y:S01]  /*10cf0*/  @!P1 ST.E.64 desc[UR52][R64.64], R40 ;  /* 0x0000002840009985 */ /* 0x0001e2000c101b34 */
[----:B------:R-:W-:Y:S02]  /*10d00*/  ISETP.GE.AND P2, PT, R22, UR4, PT ;  /* 0x0000000416007c0c */ /* 0x000fe4000bf46270 */
[----:B------:R-:W-:Y:S01]  /*10d10*/  ISETP.GE.AND P1, PT, R19, UR4, PT ;  /* 0x0000000413007c0c */ /* 0x000fe2000bf26270 */
[----:B------:R2:W-:Y:S01]  /*10d20*/  @!P3 ST.E.64 desc[UR52][R70.64], R38 ;  /* 0x000000264600b985 */ /* 0x0005e2000c101b34 */
[C---:B------:R-:W-:Y:S01]  /*10d30*/  @!P0 LEA R54, P5, R23.reuse, R2, 0x2 ;  /* 0x0000000217368211 */ /* 0x040fe200078a10ff */
[----:B-1----:R-:W-:Y:S01]  /*10d40*/  VIADD R63, R16, 0xf8 ;  /* 0x000000f8103f7836 */ /* 0x002fe20000000000 */
[----:B------:R-:W-:Y:S01]  /*10d50*/  ISETP.GE.AND P3, PT, R18, UR4, PT ;  /* 0x0000000412007c0c */ /* 0x000fe2000bf66270 */
[----:B------:R1:W-:Y:S01]  /*10d60*/  @!P4 ST.E.64 desc[UR52][R56.64], R32 ;  /* 0x000000203800c985 */ /* 0x0003e2000c101b34 */
[----:B------:R-:W-:-:S02]  /*10d70*/  @!P0 LEA.HI.X R55, R23, R3, R88, 0x2, P5 ;  /* 0x0000000317378211 */ /* 0x000fc400028f1458 */
[----:B------:R-:W-:Y:S02]  /*10d80*/  ISETP.GE.AND P4, PT, R73, UR4, PT ;  /* 0x0000000449007c0c */ /* 0x000fe4000bf86270 */
[----:B------:R-:W-:Y:S01]  /*10d90*/  SHF.R.S32.HI R47, RZ, 0x1f, R18 ;  /* 0x0000001fff2f7819 */ /* 0x000fe20000011412 */
[----:B------:R3:W-:Y:S01]  /*10da0*/  @!P0 ST.E.64 desc[UR52][R54.64], R30 ;  /* 0x0000001e36008985 */ /* 0x0007e2000c101b34 */
[----:B------:R-:W-:Y:S02]  /*10db0*/  ISETP.GE.AND P0, PT, R49, UR4, PT ;  /* 0x0000000431007c0c */ /* 0x000fe4000bf06270 */
[CC--:B0-----:R-:W-:Y:S02]  /*10dc0*/  @!P1 LEA R40, P6, R19.reuse, R2.reuse, 0x2 ;  /* 0x0000000213289211 */ /* 0x0c1fe400078c10ff */
[----:B--2---:R-:W-:Y:S02]  /*10dd0*/  @!P2 LEA R38, P5, R22, R2, 0x2 ;  /* 0x000000021626a211 */ /* 0x004fe400078a10ff */
[----:B------:R-:W-:-:S02]  /*10de0*/  @!P1 LEA.HI.X R41, R19, R3, R86, 0x2, P6 ;  /* 0x0000000313299211 */ /* 0x000fc400030f1456 */
[-C--:B------:R-:W-:Y:S02]  /*10df0*/  @!P2 LEA.HI.X R39, R22, R3.reuse, R87, 0x2, P5 ;  /* 0x000000031627a211 */ /* 0x080fe400028f1457 */
[CC--:B-1----:R-:W-:Y:S02]  /*10e00*/  @!P3 LEA R32, P5, R18.reuse, R2.reuse, 0x2 ;  /* 0x000000021220b211 */ /* 0x0c2fe400078a10ff */
[----:B------:R-:W-:Y:S01]  /*10e10*/  ISETP.GE.AND P6, PT, R63, UR4, PT ;  /* 0x000000043f007c0c */ /* 0x000fe2000bfc6270 */
[----:B------:R0:W-:Y:S01]  /*10e20*/  @!P2 ST.E.64 desc[UR52][R38.64], R24 ;  /* 0x000000182600a985 */ /* 0x0001e2000c101b34 */
[----:B------:R-:W-:Y:S02]  /*10e30*/  @!P3 LEA.HI.X R33, R18, R3, R47, 0x2, P5 ;  /* 0x000000031221b211 */ /* 0x000fe400028f142f */
[----:B---3--:R-:W-:Y:S01]  /*10e40*/  SHF.R.S32.HI R31, RZ, 0x1f, R73 ;  /* 0x0000001fff1f7819 */ /* 0x008fe20000011449 */
[----:B------:R0:W-:Y:S01]  /*10e50*/  @!P1 ST.E.64 desc[UR52][R40.64], R20 ;  /* 0x0000001428009985 */ /* 0x0001e2000c101b34 */
[----:B------:R-:W-:-:S02]  /*10e60*/  @!P4 LEA R30, P5, R73, R2, 0x2 ;  /* 0x00000002491ec211 */ /* 0x000fc400078a10ff */
[----:B------:R-:W-:Y:S01]  /*10e70*/  SHF.R.S32.HI R47, RZ, 0x1f, R49 ;  /* 0x0000001fff2f7819 */ /* 0x000fe20000011431 */
[----:B------:R0:W-:Y:S01]  /*10e80*/  @!P3 ST.E.64 desc[UR52][R32.64], R10 ;  /* 0x0000000a2000b985 */ /* 0x0001e2000c101b34 */
[-C--:B------:R-:W-:Y:S02]  /*10e90*/  @!P4 LEA.HI.X R31, R73, R3.reuse, R31, 0x2, P5 ;  /* 0x00000003491fc211 */ /* 0x080fe400028f141f */
[CC--:B------:R-:W-:Y:S02]  /*10ea0*/  @!P0 LEA R46, P5, R49.reuse, R2.reuse, 0x2 ;  /* 0x00000002312e8211 */ /* 0x0c0fe400078a10ff */
[----:B------:R-:W-:Y:S01]  /*10eb0*/  SHF.R.S32.HI R48, RZ, 0x1f, R63 ;  /* 0x0000001fff307819 */ /* 0x000fe2000001143f */
[----:B------:R0:W-:Y:S01]  /*10ec0*/  @!P4 ST.E.64 desc[UR52][R30.64], R8 ;  /* 0x000000081e00c985 */ /* 0x0001e2000c101b34 */
[----:B------:R-:W-:Y:S02]  /*10ed0*/  @!P0 LEA.HI.X R47, R49, R3, R47, 0x2, P5 ;  /* 0x00000003312f8211 */ /* 0x000fe400028f142f */
[----:B------:R-:W-:-:S03]  /*10ee0*/  @!P6 LEA R2, P5, R63, R2, 0x2 ;  /* 0x000000023f02e211 */ /* 0x000fc600078a10ff */
[----:B------:R0:W-:Y:S01]  /*10ef0*/  @!P0 ST.E.64 desc[UR52][R46.64], R158 ;  /* 0x0000009e2e008985 */ /* 0x0001e2000c101b34 */
[----:B------:R-:W-:-:S05]  /*10f00*/  @!P6 LEA.HI.X R3, R63, R3, R48, 0x2, P5 ;  /* 0x000000033f03e211 */ /* 0x000fca00028f1430 */
[----:B------:R0:W-:Y:S04]  /*10f10*/  @!P6 ST.E.64 desc[UR52][R2.64], R160 ;  /* 0x000000a00200e985 */ /* 0x0001e8000c101b34 */
.L_x_2313:
[----:B------:R-:W-:Y:S05]  /*10f20*/  BSYNC B1 ;  /* 0x0000000000017941 */ /* 0x000fea0003800000 */
.L_x_2312:
[----:B------:R-:W-:Y:S01]  /*10f30*/  ISETP.GE.AND P0, PT, R78, UR9, PT ;  /* 0x000000094e007c0c */ /* 0x000fe2000bf06270 */
[----:B0-----:R0:W1:Y:S04]  /*10f40*/  SHFL.IDX PT, R3, R79, 0x1, 0x1c1f ;  /* 0x003c1f004f037f89 */ /* 0x00106800000e0000 */
[----:B------:R0:W2:Y:S08]  /*10f50*/  SHFL.IDX PT, R2, R0, 0x1, 0x1c1f ;  /* 0x003c1f0000027f89 */ /* 0x0000b000000e0000 */
[----:B0-----:R-:W-:Y:S05]  /*10f60*/  @P0 BRA `(.L_x_2311) ;  /* 0x0000001400e80947 */ /* 0x001fea0003800000 */
[----:B------:R-:W-:Y:S01]  /*10f70*/  ULDC UR4, c[0x0][0xac8] ;  /* 0x0002b20000047ab9 */ /* 0x000fe20000000800 */
[C---:B------:R-:W-:Y:S01]  /*10f80*/  VIADD R41, R16.reuse, 0xe8 ;  /* 0x000000e810297836 */ /* 0x040fe20000000000 */
[----:B------:R-:W-:Y:S01]  /*10f90*/  ISETP.GE.AND P4, PT, R195, UR4, PT ;  /* 0x00000004c3007c0c */ /* 0x000fe2000bf86270 */
[C---:B------:R-:W-:Y:S01]  /*10fa0*/  VIADD R39, R16.reuse, 0xf0 ;  /* 0x000000f010277836 */ /* 0x040fe20000000000 */
[----:B------:R-:W-:Y:S02]  /*10fb0*/  ISETP.GE.AND P0, PT, R193, UR4, PT ;  /* 0x00000004c1007c0c */ /* 0x000fe4000bf06270 */
[----:B------:R-:W-:Y:S02]  /*10fc0*/  ISETP.GE.AND P6, PT, R16, UR4, PT ;  /* 0x0000000410007c0c */ /* 0x000fe4000bfc6270 */
[----:B------:R-:W-:Y:S02]  /*10fd0*/  ISETP.GE.AND P2, PT, R191, UR4, PT ;  /* 0x00000004bf007c0c */ /* 0x000fe4000bf46270 */
[----:B------:R-:W-:-:S02]  /*10fe0*/  ISETP.GE.AND P1, PT, R189, UR4, PT ;  /* 0x00000004bd007c0c */ /* 0x000fc4000bf26270 */
[----:B------:R-:W-:-:S03]  /*10ff0*/  SHF.R.S32.HI R0, RZ, 0x1f, R39 ;  /* 0x0000001fff007819 */ /* 0x000fc60000011427 */
[-C--:B--2---:R-:W-:Y:S02]  /*11000*/  @!P4 LEA R10, P3, R195, R2.reuse, 0x2 ;  /* 0x00000002c30ac211 */ /* 0x084fe400078610ff */
[-C--:B------:R-:W-:Y:S02]  /*11010*/  @!P0 LEA R20, P5, R193, R2.reuse, 0x2 ;  /* 0x00000002c1148211 */ /* 0x080fe400078a10ff */
[----:B-1----:R-:W-:Y:S01]  /*11020*/  @!P6 IMAD.WIDE R8, R16, 0x4, R2 ;  /* 0x000000041008e825 */ /* 0x002fe200078e0202 */
[-C--:B------:R-:W-:Y:S02]  /*11030*/  @!P4 LEA.HI.X R11, R195, R3.reuse, R196, 0x2, P3 ;  /* 0x00000003c30bc211 */ /* 0x080fe400018f14c4 */
[----:B------:R-:W-:Y:S02]  /*11040*/  ISETP.GE.AND P3, PT, R187, UR4, PT ;  /* 0x00000004bb007c0c */ /* 0x000fe4000bf66270 */
[----:B------:R-:W-:Y:S01]  /*11050*/  @!P0 LEA.HI.X R21, R193, R3, R194, 0x2, P5 ;  /* 0x00000003c1158211 */ /* 0x000fe200028f14c2 */
[----:B------:R0:W-:Y:S01]  /*11060*/  @!P6 ST.E.64 desc[UR52][R8.64], R148 ;  /* 0x000000940800e985 */ /* 0x0001e2000c101b34 */
[----:B------:R-:W-:-:S02]  /*11070*/  @!P2 LEA R24, P5, R191, R2, 0x2 ;  /* 0x00000002bf18a211 */ /* 0x000fc400078a10ff */
        /* <DEDUP_REMOVED lines=10> */
[-C--:B------:R-:W-:Y:S02]  /*11120*/  @!P3 LEA.HI.X R33, R187, R3.reuse, R188, 0x2, P5 ;  /* 0x00000003bb21b211 */ /* 0x080fe400028f14bc */
[-C--:B0-----:R-:W-:Y:S01]  /*11130*/  @!P4 LEA R8, P5, R185, R2.reuse, 0x2 ;  /* 0x00000002b908c211 */ /* 0x081fe200078a10ff */
[----:B------:R0:W-:Y:S01]  /*11140*/  @!P1 ST.E.64 desc[UR52][R30.64], R132 ;  /* 0x000000841e009985 */ /* 0x0001e2000c101b34 */
[----:B------:R-:W-:Y:S02]  /*11150*/  ISETP.GE.AND P1, PT, R179, UR4, PT ;  /* 0x00000004b3007c0c */ /* 0x000fe4000bf26270 */
[----:B-1----:R-:W-:Y:S01]  /*11160*/  @!P0 LEA R10, P6, R183, R2, 0x2 ;  /* 0x00000002b70a8211 */ /* 0x002fe200078c10ff */
[----:B------:R1:W-:Y:S01]  /*11170*/  @!P3 ST.E.64 desc[UR52][R32.64], R130 ;  /* 0x000000822000b985 */ /* 0x0003e2000c101b34 */
[----:B------:R-:W-:-:S02]  /*11180*/  @!P4 LEA.HI.X R9, R185, R3, R186, 0x2, P5 ;  /* 0x00000003b909c211 */ /* 0x000fc400028f14ba */
[----:B------:R-:W-:Y:S02]  /*11190*/  ISETP.GE.AND P3, PT, R177, UR4, PT ;  /* 0x00000004b1007c0c */ /* 0x000fe4000bf66270 */
[-C--:B--2---:R-:W-:Y:S01]  /*111a0*/  @!P2 LEA R20, P5, R181, R2.reuse, 0x2 ;  /* 0x00000002b514a211 */ /* 0x084fe200078a10ff */
[----:B------:R2:W-:Y:S01]  /*111b0*/  @!P4 ST.E.64 desc[UR52][R8.64], R124 ;  /* 0x0000007c0800c985 */ /* 0x0005e2000c101b34 */
[-C--:B------:R-:W-:Y:S02]  /*111c0*/  @!P0 LEA.HI.X R11, R183, R3.reuse, R184, 0x2, P6 ;  /* 0x00000003b70b8211 */ /* 0x080fe400030f14b8 */
[----:B------:R-:W-:Y:S02]  /*111d0*/  ISETP.GE.AND P4, PT, R175, UR4, PT ;  /* 0x00000004af007c0c */ /* 0x000fe4000bf86270 */
[----:B------:R-:W-:Y:S01]  /*111e0*/  @!P2 LEA.HI.X R21, R181, R3, R182, 0x2, P5 ;  /* 0x00000003b515a211 */ /* 0x000fe200028f14b6 */
[----:B------:R4:W-:Y:S01]  /*111f0*/  @!P0 ST.E.64 desc[UR52][R10.64], R122 ;  /* 0x0000007a0a008985 */ /* 0x0009e2000c101b34 */
[----:B---3--:R-:W-:-:S03]  /*11200*/  @!P1 LEA R24, P0, R179, R2, 0x2 ;  /* 0x00000002b3189211 */ /* 0x008fc600078010ff */
[----:B------:R3:W-:Y:S01]  /*11210*/  @!P2 ST.E.64 desc[UR52][R20.64], R116 ;  /* 0x000000741400a985 */ /* 0x0007e2000c101b34 */
[----:B------:R-:W-:Y:S02]  /*11220*/  ISETP.GE.AND P2, PT, R173, UR4, PT ;  /* 0x00000004ad007c0c */ /* 0x000fe4000bf46270 */
[-C--:B------:R-:W-:Y:S02]  /*11230*/  @!P1 LEA.HI.X R25, R179, R3.reuse, R180, 0x2, P0 ;  /* 0x00000003b3199211 */ /* 0x080fe400000f14b4 */
[-C--:B0-----:R-:W-:Y:S02]  /*11240*/  @!P3 LEA R30, P6, R177, R2.reuse, 0x2 ;  /* 0x00000002b11eb211 */ /* 0x081fe400078c10ff */
[----:B------:R-:W-:Y:S01]  /*11250*/  ISETP.GE.AND P0, PT, R171, UR4, PT ;  /* 0x00000004ab007c0c */ /* 0x000fe2000bf06270 */
[----:B------:R0:W-:Y:S01]  /*11260*/  @!P1 ST.E.64 desc[UR52][R24.64], R114 ;  /* 0x0000007218009985 */ /* 0x0001e2000c101b34 */
[----:B-1----:R-:W-:Y:S02]  /*11270*/  @!P4 LEA R32, P5, R175, R2, 0x2 ;  /* 0x00000002af20c211 */ /* 0x002fe400078a10ff */
[----:B------:R-:W-:-:S02]  /*11280*/  @!P3 LEA.HI.X R31, R177, R3, R178, 0x2, P6 ;  /* 0x00000003b11fb211 */ /* 0x000fc400030f14b2 */
[----:B------:R-:W-:Y:S02]  /*11290*/  ISETP.GE.AND P1, PT, R169, UR4, PT ;  /* 0x00000004a9007c0c */ /* 0x000fe4000bf26270 */
[----:B------:R-:W-:Y:S01]  /*112a0*/  @!P4 LEA.HI.X R33, R175, R3, R176, 0x2, P5 ;  /* 0x00000003af21c211 */ /* 0x000fe200028f14b0 */
[----:B------:R1:W-:Y:S01]  /*112b0*/  @!P3 ST.E.64 desc[UR52][R30.64], R108 ;  /* 0x0000006c1e00b985 */ /* 0x0003e2000c101b34 */
[----:B--2---:R-:W-:-:S03]  /*112c0*/  @!P2 LEA R8, P3, R173, R2, 0x2 ;  /* 0x00000002ad08a211 */ /* 0x004fc600078610ff */
[----:B------:R2:W-:Y:S01]  /*112d0*/  @!P4 ST.E.64 desc[UR52][R32.64], R106 ;  /* 0x0000006a2000c985 */ /* 0x0005e2000c101b34 */
[----:B------:R-:W-:Y:S02]  /*112e0*/  ISETP.GE.AND P4, PT, R167, UR4, PT ;  /* 0x00000004a7007c0c */ /* 0x000fe4000bf86270 */
[-C--:B------:R-:W-:Y:S02]  /*112f0*/  @!P2 LEA.HI.X R9, R173, R3.reuse, R174, 0x2, P3 ;  /* 0x00000003ad09a211 */ /* 0x080fe400018f14ae */
[-C--:B----4-:R-:W-:Y:S02]  /*11300*/  @!P0 LEA R10, P6, R171, R2.reuse, 0x2 ;  /* 0x00000002ab0a8211 */ /* 0x090fe400078c10ff */
[----:B------:R-:W-:Y:S01]  /*11310*/  ISETP.GE.AND P3, PT, R165, UR4, PT ;  /* 0x00000004a5007c0c */ /* 0x000fe2000bf66270 */
[----:B------:R4:W-:Y:S01]  /*11320*/  @!P2 ST.E.64 desc[UR52][R8.64], R100 ;  /* 0x000000640800a985 */ /* 0x0009e2000c101b34 */
[----:B---3--:R-:W-:Y:S02]  /*11330*/  @!P1 LEA R20, P5, R169, R2, 0x2 ;  /* 0x00000002a9149211 */ /* 0x008fe400078a10ff */
[----:B------:R-:W-:-:S02]  /*11340*/  @!P0 LEA.HI.X R11, R171, R3, R172, 0x2, P6 ;  /* 0x00000003ab0b8211 */ /* 0x000fc400030f14ac */
[----:B------:R-:W-:Y:S02]  /*11350*/  ISETP.GE.AND P2, PT, R163, UR4, PT ;  /* 0x00000004a3007c0c */ /* 0x000fe4000bf46270 */
[----:B------:R-:W-:Y:S01]  /*11360*/  @!P1 LEA.HI.X R21, R169, R3, R170, 0x2, P5 ;  /* 0x00000003a9159211 */ /* 0x000fe200028f14aa */
[----:B------:R3:W-:Y:S01]  /*11370*/  @!P0 ST.E.64 desc[UR52][R10.64], R94 ;  /* 0x0000005e0a008985 */ /* 0x0007e2000c101b34 */
[----:B------:R-:W-:Y:S02]  /*11380*/  ISETP.GE.AND P0, PT, R99, UR4, PT ;  /* 0x0000000463007c0c */ /* 0x000fe4000bf06270 */
[-C--:B0-----:R-:W-:Y:S01]  /*11390*/  @!P4 LEA R24, P5, R167, R2.reuse, 0x2 ;  /* 0x00000002a718c211 */ /* 0x081fe200078a10ff */
[----:B------:R0:W-:Y:S01]  /*113a0*/  @!P1 ST.E.64 desc[UR52][R20.64], R68 ;  /* 0x0000004414009985 */ /* 0x0001e2000c101b34 */
[----:B-1----:R-:W-:Y:S02]  /*113b0*/  @!P3 LEA R30, P6, R165, R2, 0x2 ;  /* 0x00000002a51eb211 */ /* 0x002fe400078c10ff */
[----:B------:R-:W-:-:S02]  /*113c0*/  ISETP.GE.AND P1, PT, R237, UR4, PT ;  /* 0x00000004ed007c0c */ /* 0x000fc4000bf26270 */
[-C--:B------:R-:W-:Y:S02]  /*113d0*/  @!P4 LEA.HI.X R25, R167, R3.reuse, R168, 0x2, P5 ;  /* 0x00000003a719c211 */ /* 0x080fe400028f14a8 */
[-C--:B------:R-:W-:Y:S02]  /*113e0*/  @!P3 LEA.HI.X R31, R165, R3.reuse, R166, 0x2, P6 ;  /* 0x00000003a51fb211 */ /* 0x080fe400030f14a6 */
[CC--:B--2---:R-:W-:Y:S01]  /*113f0*/  @!P2 LEA R32, P5, R163.reuse, R2.reuse, 0x2 ;  /* 0x00000002a320a211 */ /* 0x0c4fe200078a10ff */
[----:B------:R1:W-:Y:S01]  /*11400*/  @!P4 ST.E.64 desc[UR52][R24.64], R66 ;  /* 0x000000421800c985 */ /* 0x0003e2000c101b34 */
[----:B------:R-:W-:Y:S02]  /*11410*/  ISETP.GE.AND P4, PT, R236, UR4, PT ;  /* 0x00000004ec007c0c */ /* 0x000fe4000bf86270 */
[----:B------:R-:W-:Y:S01]  /*11420*/  @!P2 LEA.HI.X R33, R163, R3, R164, 0x2, P5 ;  /* 0x00000003a321a211 */ /* 0x000fe200028f14a4 */
[----:B------:R2:W-:Y:S01]  /*11430*/  @!P3 ST.E.64 desc[UR52][R30.64], R60 ;  /* 0x0000003c1e00b985 */ /* 0x0005e2000c101b34 */
[----:B----4-:R-:W-:-:S02]  /*11440*/  @!P0 LEA R8, P5, R99, R2, 0x2 ;  /* 0x0000000263088211 */ /* 0x010fc400078a10ff */
[----:B------:R-:W-:Y:S01]  /*11450*/  ISETP.GE.AND P3, PT, R235, UR4, PT ;  /* 0x00000004eb007c0c */ /* 0x000fe2000bf66270 */
[----:B------:R4:W-:Y:S01]  /*11460*/  @!P2 ST.E.64 desc[UR52][R32.64], R58 ;  /* 0x0000003a2000a985 */ /* 0x0009e2000c101b34 */
[----:B---3--:R-:W-:Y:S02]  /*11470*/  @!P1 LEA R10, P6, R237, R2, 0x2 ;  /* 0x00000002ed0a9211 */ /* 0x008fe400078c10ff */
[-C--:B------:R-:W-:Y:S02]  /*11480*/  @!P0 LEA.HI.X R9, R99, R3.reuse, R162, 0x2, P5 ;  /* 0x0000000363098211 */ /* 0x080fe400028f14a2 */
[----:B------:R-:W-:Y:S02]  /*11490*/  @!P1 LEA.HI.X R11, R237, R3, R98, 0x2, P6 ;  /* 0x00000003ed0b9211 */ /* 0x000fe400030f1462 */
[----:B------:R-:W-:Y:S01]  /*114a0*/  ISETP.GE.AND P2, PT, R234, UR4, PT ;  /* 0x00000004ea007c0c */ /* 0x000fe2000bf46270 */
[----:B------:R3:W-:Y:S01]  /*114b0*/  @!P0 ST.E.64 desc[UR52][R8.64], R52 ;  /* 0x0000003408008985 */ /* 0x0007e2000c101b34 */
[----:B------:R-:W-:-:S02]  /*114c0*/  ISETP.GE.AND P0, PT, R233, UR4, PT ;  /* 0x00000004e9007c0c */ /* 0x000fc4000bf06270 */
[CC--:B0-----:R-:W-:Y:S01]  /*114d0*/  @!P4 LEA R20, P5, R236.reuse, R2.reuse, 0x2 ;  /* 0x00000002ec14c211 */ /* 0x0c1fe200078a10ff */
[----:B------:R0:W-:Y:S01]  /*114e0*/  @!P1 ST.E.64 desc[UR52][R10.64], R50 ;  /* 0x000000320a009985 */ /* 0x0001e2000c101b34 */
[CC--:B-1----:R-:W-:Y:S02]  /*114f0*/  @!P3 LEA R24, P1, R235.reuse, R2.reuse, 0x2 ;  /* 0x00000002eb18b211 */ /* 0x0c2fe400078210ff */
[-C--:B------:R-:W-:Y:S02]  /*11500*/  @!P4 LEA.HI.X R21, R236, R3.reuse, R97, 0x2, P5 ;  /* 0x00000003ec15c211 */ /* 0x080fe400028f1461 */
[----:B------:R-:W-:Y:S02]  /*11510*/  @!P3 LEA.HI.X R25, R235, R3, R96, 0x2, P1 ;  /* 0x00000003eb19b211 */ /* 0x000fe400008f1460 */
[----:B------:R-:W-:Y:S01]  /*11520*/  ISETP.GE.AND P1, PT, R232, UR4, PT ;  /* 0x00000004e8007c0c */ /* 0x000fe2000bf26270 */
[----:B------:R-:W-:Y:S01]  /*11530*/  @!P4 ST.E.64 desc[UR52][R20.64], R44 ;  /* 0x0000002c1400c985 */ /* 0x000fe2000c101b34 */
[----:B--2---:R-:W-:-:S02]  /*11540*/  @!P2 LEA R30, P4, R234, R2, 0x2 ;  /* 0x00000002ea1ea211 */ /* 0x004fc400078810ff */
[----:B----4-:R-:W-:Y:S01]  /*11550*/  @!P0 LEA R32, P5, R233, R2, 0x2 ;  /* 0x00000002e9208211 */ /* 0x010fe200078a10ff */
[----:B------:R1:W-:Y:S01]  /*11560*/  @!P3 ST.E.64 desc[UR52][R24.64], R42 ;  /* 0x0000002a1800b985 */ /* 0x0003e2000c101b34 */
[----:B------:R-:W-:Y:S02]  /*11570*/  ISETP.GE.AND P3, PT, R23, UR4, PT ;  /* 0x0000000417007c0c */ /* 0x000fe4000bf66270 */
[-C--:B------:R-:W-:Y:S02]  /*11580*/  @!P2 LEA.HI.X R31, R234, R3.reuse, R91, 0x2, P4 ;  /* 0x00000003ea1fa211 */ /* 0x080fe400020f145b */
[----:B------:R-:W-:Y:S02]  /*11590*/  @!P0 LEA.HI.X R33, R233, R3, R90, 0x2, P5 ;  /* 0x00000003e9218211 */ /* 0x000fe400028f145a */
[----:B------:R-:W-:Y:S01]  /*115a0*/  ISETP.GE.AND P4, PT, R19, UR4, PT ;  /* 0x0000000413007c0c */ /* 0x000fe2000bf86270 */
[----:B------:R2:W-:Y:S01]  /*115b0*/  @!P2 ST.E.64 desc[UR52][R30.64], R36 ;  /* 0x000000241e00a985 */ /* 0x0005e2000c101b34 */
[----:B------:R-:W-:-:S02]  /*115c0*/  ISETP.GE.AND P2, PT, R41, UR4, PT ;  /* 0x0000000429007c0c */ /* 0x000fc4000bf46270 */
[----:B------:R-:W-:Y:S01]  /*115d0*/  ISETP.GE.AND P5, PT, R22, UR4, PT ;  /* 0x0000000416007c0c */ /* 0x000fe2000bfa6270 */
[----:B------:R-:W-:Y:S01]  /*115e0*/  @!P0 ST.E.64 desc[UR52][R32.64], R34 ;  /* 0x0000002220008985 */ /* 0x000fe2000c101b34 */
[CC--:B---3--:R-:W-:Y:S02]  /*115f0*/  @!P1 LEA R8, P0, R232.reuse, R2.reuse, 0x2 ;  /* 0x00000002e8089211 */ /* 0x0c8fe400078010ff */
[C---:B0-----:R-:W-:Y:S02]  /*11600*/  @!P3 LEA R10, P6, R23.reuse, R2, 0x2 ;  /* 0x00000002170ab211 */ /* 0x041fe400078c10ff */
[-C--:B------:R-:W-:Y:S02]  /*11610*/  @!P1 LEA.HI.X R9, R232, R3.reuse, R89, 0x2, P0 ;  /* 0x00000003e8099211 */ /* 0x080fe400000f1459 */
[----:B------:R-:W-:Y:S02]  /*11620*/  @!P3 LEA.HI.X R11, R23, R3, R88, 0x2, P6 ;  /* 0x00000003170bb211 */ /* 0x000fe400030f1458 */
[----:B------:R-:W-:Y:S01]  /*11630*/  ISETP.GE.AND P0, PT, R39, UR4, PT ;  /* 0x0000000427007c0c */ /* 0x000fe2000bf06270 */
[----:B------:R0:W-:Y:S01]  /*11640*/  @!P1 ST.E.64 desc[UR52][R8.64], R28 ;  /* 0x0000001c08009985 */ /* 0x0001e2000c101b34 */
[----:B------:R-:W-:-:S02]  /*11650*/  ISETP.GE.AND P1, PT, R18, UR4, PT ;  /* 0x0000000412007c0c */ /* 0x000fc4000bf26270 */
[----:B-1----:R-:W-:Y:S01]  /*11660*/  SHF.R.S32.HI R24, RZ, 0x1f, R41 ;  /* 0x0000001fff187819 */ /* 0x002fe20000011429 */
[----:B------:R1:W-:Y:S01]  /*11670*/  @!P3 ST.E.64 desc[UR52][R10.64], R26 ;  /* 0x0000001a0a00b985 */ /* 0x0003e2000c101b34 */
[CC--:B--2---:R-:W-:Y:S02]  /*11680*/  @!P2 LEA R30, P3, R41.reuse, R2.reuse, 0x2 ;  /* 0x00000002291ea211 */ /* 0x0c4fe400078610ff */
[CC--:B------:R-:W-:Y:S02]  /*11690*/  @!P5 LEA R20, P6, R22.reuse, R2.reuse, 0x2 ;  /* 0x000000021614d211 */ /* 0x0c0fe400078c10ff */
[-C--:B------:R-:W-:Y:S02]  /*116a0*/  @!P2 LEA.HI.X R31, R41, R3.reuse, R24, 0x2, P3 ;  /* 0x00000003291fa211 */ /* 0x080fe400018f1418 */
[----:B------:R-:W-:Y:S02]  /*116b0*/  @!P4 LEA R24, P3, R19, R2, 0x2 ;  /* 0x000000021318c211 */ /* 0x000fe400078610ff */
[----:B------:R-:W-:-:S02]  /*116c0*/  @!P5 LEA.HI.X R21, R22, R3, R87, 0x2, P6 ;  /* 0x000000031615d211 */ /* 0x000fc400030f1457 */
[-C--:B------:R-:W-:Y:S02]  /*116d0*/  @!P4 LEA.HI.X R25, R19, R3.reuse, R86, 0x2, P3 ;  /* 0x000000031319c211 */ /* 0x080fe400018f1456 */
[----:B0-----:R-:W-:Y:S01]  /*116e0*/  SHF.R.S32.HI R9, RZ, 0x1f, R18 ;  /* 0x0000001fff097819 */ /* 0x001fe20000011412 */
[----:B------:R0:W-:Y:S01]  /*116f0*/  @!P5 ST.E.64 desc[UR52][R20.64], R14 ;  /* 0x0000000e1400d985 */ /* 0x0001e2000c101b34 */
[-C--:B------:R-:W-:Y:S01]  /*11700*/  @!P1 LEA R8, P3, R18, R2.reuse, 0x2 ;  /* 0x0000000212089211 */ /* 0x080fe200078610ff */
[----:B-1----:R-:W-:Y:S01]  /*11710*/  VIADD R11, R16, 0xf8 ;  /* 0x000000f8100b7836 */ /* 0x002fe20000000000 */
[C---:B------:R-:W-:Y:S01]  /*11720*/  @!P0 LEA R32, P6, R39.reuse, R2, 0x2 ;  /* 0x0000000227208211 */ /* 0x040fe200078c10ff */
[----:B------:R0:W-:Y:S01]  /*11730*/  @!P4 ST.E.64 desc[UR52][R24.64], R12 ;  /* 0x0000000c1800c985 */ /* 0x0001e2000c101b34 */
[-C--:B------:R-:W-:Y:S02]  /*11740*/  @!P1 LEA.HI.X R9, R18, R3.reuse, R9, 0x2, P3 ;  /* 0x0000000312099211 */ /* 0x080fe400018f1409 */
[----:B------:R-:W-:-:S03]  /*11750*/  @!P0 LEA.HI.X R33, R39, R3, R0, 0x2, P6 ;  /* 0x0000000327218211 */ /* 0x000fc600030f1400 */
[----:B------:R0:W-:Y:S04]  /*11760*/  @!P1 ST.E.64 desc[UR52][R8.64], R6 ;  /* 0x0000000608009985 */ /* 0x0001e8000c101b34 */
[----:B------:R0:W-:Y:S04]  /*11770*/  @!P2 ST.E.64 desc[UR52][R30.64], R4 ;  /* 0x000000041e00a985 */ /* 0x0001e8000c101b34 */
[----:B------:R0:W-:Y:S01]  /*11780*/  @!P0 ST.E.64 desc[UR52][R32.64], R156 ;  /* 0x0000009c20008985 */ /* 0x0001e2000c101b34 */
[----:B------:R-:W-:-:S13]  /*11790*/  ISETP.GE.AND P0, PT, R11, UR4, PT ;  /* 0x000000040b007c0c */ /* 0x000fda000bf06270 */
[----:B0-----:R-:W-:Y:S05]  /*117a0*/  @P0 BRA `(.L_x_2311) ;  /* 0x0000000c00d80947 */ /* 0x001fea0003800000 */
[----:B------:R-:W-:Y:S02]  /*117b0*/  LEA R2, P0, R11, R2, 0x2 ;  /* 0x000000020b027211 */ /* 0x000fe400078010ff */
[----:B------:R-:W-:-:S04]  /*117c0*/  SHF.R.S32.HI R0, RZ, 0x1f, R11 ;  /* 0x0000001fff007819 */ /* 0x000fc8000001140b */
[----:B------:R-:W-:-:S05]  /*117d0*/  LEA.HI.X R3, R11, R3, R0, 0x2, P0 ;  /* 0x000000030b037211 */ /* 0x000fca00000f1400 */
[----:B------:R0:W-:Y:S01]  /*117e0*/  ST.E.64 desc[UR52][R2.64], R154 ;  /* 0x0000009a02007985 */ /* 0x0001e2000c101b34 */
[----:B------:R-:W-:Y:S05]  /*117f0*/  BRA `(.L_x_2311) ;  /* 0x0000000c00c47947 */ /* 0x000fea0003800000 */
.L_x_2302:
        /* <DEDUP_REMOVED lines=10> */
[----:B------:R-:W3:Y:S01]  /*118a0*/  @P1 LDG.E R6, desc[UR52][R2.64] ;  /* 0x0000003402061981 */ /* 0x000ee2000c1e1900 */
[----:B------:R-:W-:Y:S01]  /*118b0*/  UISETP.NE.AND.EX UP1, UPT, UR9, URZ, UPT, UP1 ;  /* 0x0000003f0900728c */ /* 0x000fe2000bf25310 */
[----:B------:R-:W-:Y:S01]  /*118c0*/  ULDC UR4, c[0x0][0xa88] ;  /* 0x0002a20000047ab9 */ /* 0x000fe20000000800 */
[----:B------:R-:W0:Y:S01]  /*118d0*/  S2R R7, SR_TID.X ;  /* 0x0000000000077919 */ /* 0x000e220000002100 */
        /* <DEDUP_REMOVED lines=8> */
[----:B---3--:R-:W-:Y:S01]  /*11960*/  @P1 R2UR UR4, R6 ;  /* 0x00000000060412ca */ /* 0x008fe200000e0000 */
[----:B0-----:R-:W-:-:S05]  /*11970*/  VIADD R6, R7, 0xffffff80 ;  /* 0xffffff8007067836 */ /* 0x001fca0000000000 */
[----:B------:R-:W-:-:S07]  /*11980*/  ISETP.GT.AND P0, PT, R6, 0x7f, PT ;  /* 0x0000007f0600780c */ /* 0x000fce0003f04270 */
[----:B------:R-:W-:Y:S01]  /*11990*/  USHF.R.S32.HI UR16, URZ, 0x1f, UR4 ;  /* 0x0000001f3f107899 */ /* 0x000fe20008011404 */
[----:B-1----:R-:W-:Y:S11]  /*119a0*/  @P2 BRA `(.L_x_2314) ;  /* 0x0000000000102947 */ /* 0x002ff60003800000 */
[----:B------:R-:W-:Y:S05]  /*119b0*/  @!P1 BRA `(.L_x_2314) ;  /* 0x00000000000c9947 */ /* 0x000fea0003800000 */
[----:B------:R-:W3:Y:S04]  /*119c0*/  LDG.E R5, desc[UR52][R2.64] ;  /* 0x0000003402057981 */ /* 0x000ee8000c1e1900 */
[----:B-----5:R-:W3:Y:S02]  /*119d0*/  LDG.E R0, desc[UR52][R2.64+0x4] ;  /* 0x0000043402007981 */ /* 0x020ee4000c1e1900 */
[----:B---3--:R-:W-:-:S07]  /*119e0*/  IMAD.IADD R0, R0, 0x1, -R5 ;  /* 0x0000000100007824 */ /* 0x008fce00078e0a05 */
.L_x_2314:
[----:B------:R-:W-:Y:S01]  /*119f0*/  USEL UR43, UR43, URZ, !UP0 ;  /* 0x0000003f2b2b7287 */ /* 0x000fe2000c000000 */
[----:B------:R-:W-:Y:S01]  /*11a00*/  BSSY B1, `(.L_x_2315) ;  /* 0x0000037000017945 */ /* 0x000fe20003800000 */
[----:B------:R-:W-:-:S03]  /*11a10*/  USEL UR42, UR42, URZ, !UP0 ;  /* 0x0000003f2a2a7287 */ /* 0x000fc6000c000000 */
[----:B------:R-:W-:Y:S09]  /*11a20*/  @P0 BRA `(.L_x_2316) ;  /* 0x0000000000d00947 */ /* 0x000ff20003800000 */
        /* <DEDUP_REMOVED lines=29> */
[----:B------:R-:W-:Y:S02]  /*11c00*/  IMAD.U32 R3, RZ, RZ, UR21 ;  /* 0x00000015ff037e24 */ /* 0x000fe4000f8e00ff */
[----:B------:R-:W-:Y:S01]  /*11c10*/  IMAD.U32 R8, RZ, RZ, UR8 ;  /* 0x00000008ff087e24 */ /* 0x000fe2000f8e00ff */
[----:B------:R-:W-:Y:S01]  /*11c20*/  ULDC.64 UR8, c[0x0][UR17+0x210] ;  /* 0x0000840011087abb */ /* 0x000fe20008000a00 */
[----:B-1----:R-:W-:Y:S01]  /*11c30*/  @P0 SHF.R.U32.HI R5, RZ, R7, R2 ;  /* 0x00000007ff050219 */ /* 0x002fe20000011602 */
        /* <DEDUP_REMOVED lines=19> */
.L_x_2316:
[----:B------:R-:W-:Y:S05]  /*11d70*/  BSYNC B1 ;  /* 0x0000000000017941 */ /* 0x000fea0003800000 */
.L_x_2315:
        /* <DEDUP_REMOVED lines=50> */
[----:B------:R-:W-:Y:S02]  /*120a0*/  VIADD R4, R6, 0x40 ;  /* 0x0000004006047836 */ /* 0x000fe40000000000 */
[----:B------:R-:W-:Y:S01]  /*120b0*/  IMAD.IADD R3, R3, 0x1, R5 ;  /* 0x0000000103037824 */ /* 0x000fe200078e0205 */
[----:B------:R-:W-:Y:S01]  /*120c0*/  LEA R5, P2, R2, UR8, 0x1 ;  /* 0x0000000802057c11 */ /* 0x000fe2000f8408ff */
        /* <DEDUP_REMOVED lines=11> */
[----:B------:R0:W3:Y:S01]  /*12180*/  SHFL.IDX PT, R0, R4, RZ, 0x181f ;  /* 0x00181fff04007589 */ /* 0x0000e200000e0000 */
        /* <DEDUP_REMOVED lines=21> */
.L_x_2318:
[----:B------:R-:W-:Y:S05]  /*122e0*/  BSYNC B1 ;  /* 0x0000000000017941 */ /* 0x000fea0003800000 */
.L_x_2317:
[----:B---3--:R3:W0:Y:S01]  /*122f0*/  SHFL.IDX PT, R0, R4, 0x1, 0x181f ;  /* 0x00381f0004007f89 */ /* 0x00862200000e0000 */
[----:B------:R-:W-:Y:S03]  /*12300*/  BSSY B1, `(.L_x_2319) ;  /* 0x0000014000017945 */ /* 0x000fe60003800000 */
[----:B-1--4-:R3:W1:Y:S01]  /*12310*/  SHFL.IDX PT, R2, R5, 0x1, 0x181f ;  /* 0x00381f0005027f89 */ /* 0x01266200000e0000 */
        /* <DEDUP_REMOVED lines=18> */
.L_x_2320:
[----:B------:R-:W-:Y:S05]  /*12440*/  BSYNC B1 ;  /* 0x0000000000017941 */ /* 0x000fea0003800000 */
.L_x_2319:
[----:B0-----:R0:W0:Y:S01]  /*12450*/  SHFL.IDX PT, R0, R4, 0x2, 0x181f ;  /* 0x00581f0004007f89 */ /* 0x00102200000e0000 */
[----:B------:R-:W-:Y:S03]  /*12460*/  BSSY B1, `(.L_x_2321) ;  /* 0x0000014000017945 */ /* 0x000fe60003800000 */
[----:B-1--4-:R1:W4:Y:S01]  /*12470*/  SHFL.IDX PT, R2, R5, 0x2, 0x181f ;  /* 0x00581f0005027f89 */ /* 0x01232200000e0000 */
        /* <DEDUP_REMOVED lines=18> */
.L_x_2322:
[----:B------:R-:W-:Y:S05]  /*125a0*/  BSYNC B1 ;  /* 0x0000000000017941 */ /* 0x000fea0003800000 */
.L_x_2321:
[----:B0-----:R-:W-:Y:S01]  /*125b0*/  VIADD R0, R6, 0x60 ;  /* 0x0000006006007836 */ /* 0x001fe20000000000 */
[----:B---3--:R-:W0:Y:S04]  /*125c0*/  SHFL.IDX PT, R4, R4, 0x3, 0x181f ;  /* 0x00781f0004047f89 */ /* 0x008e2800000e0000 */
[----:B------:R-:W-:Y:S01]  /*125d0*/  ISETP.GE.AND P0, PT, R0, R11, PT ;  /* 0x0000000b0000720c */ /* 0x000fe20003f06270 */
[----:B----4-:R3:W4:-:S12]  /*125e0*/  SHFL.IDX PT, R2, R5, 0x3, 0x181f ;  /* 0x00781f0005027f89 */ /* 0x01071800000e0000 */
[----:B---3--:R-:W-:Y:S05]  /*125f0*/  @P0 BRA `(.L_x_2311) ;  /* 0x0000000000440947 */ /* 0x008fea0003800000 */
[----:B------:R-:W-:Y:S02]  /*12600*/  ULDC UR4, c[0x0][0xac8] ;  /* 0x0002b20000047ab9 */ /* 0x000fe40000000800 */
[----:B------:R-:W-:Y:S02]  /*12610*/  ISETP.GE.AND P3, PT, R7, UR4, PT ;  /* 0x0000000407007c0c */ /* 0x000fe4000bf66270 */
[----:B------:R-:W-:Y:S02]  /*12620*/  ISETP.GE.AND P2, PT, R9, UR4, PT ;  /* 0x0000000409007c0c */ /* 0x000fe4000bf46270 */
[----:B------:R-:W-:Y:S02]  /*12630*/  ISETP.GE.AND P1, PT, R13, UR4, PT ;  /* 0x000000040d007c0c */ /* 0x000fe4000bf26270 */
[----:B------:R-:W-:-:S07]  /*12640*/  ISETP.GE.AND P0, PT, R15, UR4, PT ;  /* 0x000000040f007c0c */ /* 0x000fce000bf06270 */
[----:B----4-:R-:W-:-:S04]  /*12650*/  @!P3 LEA R6, P4, R7, R2, 0x1 ;  /* 0x000000020706b211 */ /* 0x010fc800078808ff */
        /* <DEDUP_REMOVED lines=11> */
.L_x_2311:
[----:B------:R-:W-:Y:S05]  /*12710*/  BSYNC B0 ;  /* 0x0000000000007941 */ /* 0x000fea0003800000 */
.L_x_2301:
[----:B------:R-:W-:Y:S02]  /*12720*/  ULDC UR4, c[0x0][0xc3c] ;  /* 0x00030f0000047ab9 */ /* 0x000fe40000000800 */
[----:B------:R-:W-:-:S06]  /*12730*/  UISETP.GE.AND UP0, UPT, UR7, UR4, UPT ;  /* 0x000000040700728c */ /* 0x000fcc000bf06270 */
[----:B------:R-:W-:-:S13]  /*12740*/  PLOP3.LUT P0, PT, PT, PT, UP0, 0x80, 0x0 ;  /* 0x000000000000781c */ /* 0x000fda0003f0f008 */
[----:B------:R-:W-:Y:S05]  /*12750*/  @!P0 BRA `(.L_x_2323) ;  /* 0xfffffee800788947 */ /* 0x000fea000383ffff */
[----:B------:R-:W-:Y:S05]  /*12760*/  EXIT ;  /* 0x000000000000794d */ /* 0x000fea0003800000 */
.L_x_2261:
[----:B------:R-:W-:-:S08]  /*12770*/  NOP ;  /* 0x0000000000007918 */ /* 0x000fd00000000000 */
[----:B------:R-:W0:-:S00]  /*12780*/  USETMAXREG.DEALLOC.CTAPOOL 0x18 ;  /* 0x00000018000079c8 */ /* 0x000e0000080e0500 */
[----:B0-----:R-:W-:Y:S01]  /*12790*/  LOP3.LUT R0, R0, 0x3, RZ, 0xc0, !PT ;  /* 0x0000000300007812 */ /* 0x001fe200078ec0ff */
[----:B------:R-:W-:-:S05]  /*127a0*/  IMAD.MOV.U32 R6, RZ, RZ, RZ ;  /* 0x000000ffff067224 */ /* 0x000fca00078e00ff */
[----:B------:R-:W0:Y:S02]  /*127b0*/  SHFL.IDX PT, R0, R0, RZ, 0x1f ;  /* 0x00001fff00007589 */ /* 0x000e2400000e0000 */
[----:B0-----:R-:W-:-:S04]  /*127c0*/  ISETP.NE.AND P0, PT, R0, RZ, PT ;  /* 0x000000ff0000720c */ /* 0x001fc80003f05270 */
[----:B------:R-:W-:-:S05]  /*127d0*/  P2R R0, PR, RZ, 0x1 ;  /* 0x00000001ff007803 */ /* 0x000fca0000000000 */
[----:B------:R0:W-:Y:S04]  /*127e0*/  STL [R1+0x4c], R0 ;  /* 0x00004c0001007387 */ /* 0x0001e80000100800 */
[----:B------:R-:W-:Y:S05]  /*127f0*/  @!P0 BRA `(.L_x_2324) ;  /* 0x00000000002c8947 */ /* 0x000fea0003800000 */
[----:B------:R-:W1:Y:S08]  /*12800*/  S2UR UR5, SR_CgaCtaId ;  /* 0x00000000000579c3 */ /* 0x000e700000008800 */
[----:B------:R-:W-:Y:S06]  /*12810*/  BAR.SYNC.DEFER_BLOCKING 0x5, 0x180 ;  /* 0x0146000000007b1d */ /* 0x000fec0000010000 */
[----:B------:R-:W-:-:S02]  /*12820*/  UMOV UR4, 0x400 ;  /* 0x0000040000047882 */ /* 0x000fc40000000000 */
[----:B-1----:R-:W-:-:S09]  /*12830*/  ULEA UR4, UR5, UR4, 0x18 ;  /* 0x0000000405047291 */ /* 0x002fd2000f8ec03f */
[----:B------:R-:W1:Y:S04]  /*12840*/  LDS.128 R4, [UR4+0x388d0] ;  /* 0x0388d004ff047984 */ /* 0x000e680008000c00 */
[----:B-1----:R1:W-:Y:S01]  /*12850*/  STL.64 [R1+0x10], R4 ;  /* 0x0000100401007387 */ /* 0x0023e20000100a00 */
[----:B0-----:R-:W-:-:S03]  /*12860*/  IMAD.MOV.U32 R0, RZ, RZ, R7 ;  /* 0x000000ffff007224 */ /* 0x001fc600078e0007 */
[----:B------:R1:W-:Y:S02]  /*12870*/  STL [R1+0x18], R6 ;  /* 0x0000180601007387 */ /* 0x0003e40000100800 */
[----:B------:R-:W-:Y:S01]  /*12880*/  R2UR UR42, R0 ;  /* 0x00000000002a72ca */ /* 0x000fe200000e0000 */
[----:B------:R-:W-:Y:S06]  /*12890*/  BAR.ARV 0x4, 0x180 ;  /* 0x0106000000007b1d */ /* 0x000fec0000002000 */
[----:B------:R-:W-:Y:S08]  /*128a0*/  BRA `(.L_x_2325) ;  /* 0x0000000c00c47947 */ /* 0x000ff00003800000 */
.L_x_2324:
[----:B0-----:R-:W0:Y:S01]  /*128b0*/  S2R R0, SR_TID.X ;  /* 0x0000000000007919 */ /* 0x001e220000002100 */
[----:B------:R-:W-:Y:S01]  /*128c0*/  ULDC UR4, c[0x0][0xc3c] ;  /* 0x00030f0000047ab9 */ /* 0x000fe20000000800 */
[----:B0-----:R-:W-:-:S04]  /*128d0*/  LOP3.LUT R0, R0, 0x1f, RZ, 0xc0, !PT ;  /* 0x0000001f00007812 */ /* 0x001fc800078ec0ff */
[----:B------:R-:W-:-:S04]  /*128e0*/  ISETP.NE.AND P0, PT, R0, 0x1f, PT ;  /* 0x0000001f0000780c */ /* 0x000fc80003f05270 */
[----:B------:R-:W-:-:S13]  /*128f0*/  ISETP.GE.OR P1, PT, R0, UR4, !P0 ;  /* 0x0000000400007c0c */ /* 0x000fda000c726670 */
[----:B------:R-:W0:Y:S08]  /*12900*/  @!P1 LDC.64 R2, c[0x0][0xc80] ;  /* 0x00032000ff029b82 */ /* 0x000e300000000a00 */
        /* <DEDUP_REMOVED lines=38> */
.L_x_2328:
        /* <DEDUP_REMOVED lines=39> */
.L_x_2326:
        /* <DEDUP_REMOVED lines=15> */
.L_x_2329:
        /* <DEDUP_REMOVED lines=62> */
.L_x_2330:
        /* <DEDUP_REMOVED lines=63> */
.L_x_2331:
[----:B01----:R-:W-:-:S05]  /*136a0*/  LOP3.LUT R3, RZ, R2, RZ, 0x33, !PT ;  /* 0x00000002ff037212 */ /* 0x003fca00078e33ff */
[----:B------:R-:W-:-:S05]  /*136b0*/  IMAD.IADD R2, R6, 0x1, R3 ;  /* 0x0000000106027824 */ /* 0x000fca00078e0203 */
[----:B------:R1:W-:Y:S01]  /*136c0*/  STL [R1+0x14], R2 ;  /* 0x0000140201007387 */ /* 0x0003e20000100800 */
[----:B------:R-:W-:Y:S05]  /*136d0*/  BRA `(.L_x_2332) ;  /* 0x00000000000c7947 */ /* 0x000fea0003800000 */
.L_x_2327:
[----:B------:R0:W-:Y:S04]  /*136e0*/  STL [R1+0x10], R7 ;  /* 0x0000100701007387 */ /* 0x0001e80000100800 */
[----:B------:R0:W-:Y:S04]  /*136f0*/  STL [R1+0x14], RZ ;  /* 0x000014ff01007387 */ /* 0x0001e80000100800 */
[----:B------:R0:W-:Y:S02]  /*13700*/  STL [R1+0x18], RZ ;  /* 0x000018ff01007387 */ /* 0x0001e40000100800 */
.L_x_2332:
        /* <DEDUP_REMOVED lines=11> */
.L_x_2325:
[----:B0-----:R-:W-:Y:S01]  /*137c0*/  IMAD.MOV.U32 R0, RZ, RZ, 0x1 ;  /* 0x00000001ff007424 */ /* 0x001fe200078e00ff */
[----:B------:R-:W-:Y:S01]  /*137d0*/  ULDC UR4, c[0x0][0xc3c] ;  /* 0x00030f0000047ab9 */ /* 0x000fe20000000800 */
[----:B------:R0:W-:Y:S01]  /*137e0*/  STL [R1+0x4], RZ ;  /* 0x000004ff01007387 */ /* 0x0001e20000100800 */
[----:B------:R-:W-:-:S03]  /*137f0*/  UISETP.GE.AND UP0, UPT, UR42, UR4, UPT ;  /* 0x000000042a00728c */ /* 0x000fc6000bf06270 */
[----:B------:R0:W-:Y:S03]  /*13800*/  STL [R1+0xc], R0 ;  /* 0x00000c0001007387 */ /* 0x0001e60000100800 */
[----:B------:R-:W-:Y:S01]  /*13810*/  PLOP3.LUT P0, PT, PT, PT, UP0, 0x80, 0x0 ;  /* 0x000000000000781c */ /* 0x000fe20003f0f008 */
[----:B------:R0:W-:-:S12]  /*13820*/  STL [R1+0x44], RZ ;  /* 0x000044ff01007387 */ /* 0x0001d80000100800 */
[----:B0-----:R-:W-:Y:S05]  /*13830*/  @P0 BRA `(.L_x_2333) ;  /* 0x0000005800e00947 */ /* 0x001fea0003800000 */
[----:B-1----:R-:W0:Y:S01]  /*13840*/  S2R R4, SR_TID.X ;  /* 0x0000000000047919 */ /* 0x002e220000002100 */
[----:B------:R-:W1:Y:S01]  /*13850*/  S2UR UR5, SR_CgaCtaId ;  /* 0x00000000000579c3 */ /* 0x000e620000008800 */
[----:B------:R-:W-:Y:S01]  /*13860*/  UMOV UR4, 0x400 ;  /* 0x0000040000047882 */ /* 0x000fe20000000000 */
[----:B------:R-:W-:Y:S01]  /*13870*/  ULDC UR40, c[0x0][0xc] ;  /* 0x0000030000287ab9 */ /* 0x000fe20000000800 */
[----:B------:R-:W-:Y:S02]  /*13880*/  ULOP3.LUT UR39, UR38, 0x1, URZ, 0xfc, !UPT ;  /* 0x0000000126277892 */ /* 0x000fe4000f8efc3f */
[----:B------:R-:W-:Y:S01]  /*13890*/  ULOP3.LUT UR41, UR38, 0x2, URZ, 0xfc, !UPT ;  /* 0x0000000226297892 */ /* 0x000fe2000f8efc3f */
[----:B------:R-:W-:Y:S01]  /*138a0*/  ULDC.64 UR48, c[0x0][0x198] ;  /* 0x0000660000307ab9 */ /* 0x000fe20000000a00 */
[----:B-1----:R-:W-:-:S06]  /*138b0*/  ULEA UR4, UR5, UR4, 0x18 ;  /* 0x0000000405047291 */ /* 0x002fcc000f8ec03f */
[----:B------:R-:W-:Y:S01]  /*138c0*/  IMAD.U32 R17, RZ, RZ, UR4 ;  /* 0x00000004ff117e24 */ /* 0x000fe2000f8e00ff */
[C---:B0-----:R-:W-:Y:S01]  /*138d0*/  LOP3.LUT R6, R4.reuse, 0x7f, RZ, 0xc0, !PT ;  /* 0x0000007f04067812 */ /* 0x041fe200078ec0ff */
[C---:B------:R-:W-:Y:S01]  /*138e0*/  IMAD.SHL.U32 R18, R4.reuse, 0x80, RZ ;  /* 0x0000008004127824 */ /* 0x040fe200078e00ff */
[----:B------:R-:W-:Y:S02]  /*138f0*/  R2P PR, R4, 0x6 ;  /* 0x0000000604007804 */ /* 0x000fe40000000000 */
[----:B------:R-:W-:Y:S02]  /*13900*/  SHF.R.U32.HI R3, RZ, 0x5, R6 ;  /* 0x00000005ff037819 */ /* 0x000fe40000011606 */
[C---:B------:R-:W-:Y:S02]  /*13910*/  LOP3.LUT R2, R18.reuse, 0x400, RZ, 0xc0, !PT ;  /* 0x0000040012027812 */ /* 0x040fe400078ec0ff */
        /* <DEDUP_REMOVED lines=35> */
.L_x_2405:
[----:B------:R-:W-:Y:S01]  /*13b50*/  ULDC.64 UR4, c[0x0][0xc88] ;  /* 0x0003220000047ab9 */ /* 0x000fe20000000a00 */
[----:B-1----:R-:W-:Y:S01]  /*13b60*/  IMAD.MOV.U32 R0, RZ, RZ, RZ ;  /* 0x000000ffff007224 */ /* 0x002fe200078e00ff */
[----:B------:R-:W-:Y:S01]  /*13b70*/  UIMAD.WIDE UR4, UR42, 0x4, UR4 ;  /* 0x000000042a0478a5 */ /* 0x000fe2000f8e0204 */
[----:B------:R-:W2:Y:S01]  /*13b80*/  LDL.LU R12, [R1+0x18] ;  /* 0x00001800010c7983 */ /* 0x000ea20000300800 */
[----:B------:R-:W-:Y:S01]  /*13b90*/  ULDC.64 UR6, c[0x0][0xa08] ;  /* 0x0002820000067ab9 */ /* 0x000fe20000000a00 */
[----:B------:R-:W-:Y:S01]  /*13ba0*/  IMAD.MOV.U32 R8, RZ, RZ, RZ ;  /* 0x000000ffff087224 */ /* 0x000fe200078e00ff */
[----:B------:R-:W-:Y:S01]  /*13bb0*/  ULDC.64 UR8, c[0x0][0xa18] ;  /* 0x0002860000087ab9 */ /* 0x000fe20000000a00 */
[----:B0-----:R-:W0:Y:S01]  /*13bc0*/  LDC R19, c[0x0][0x288] ;  /* 0x0000a200ff137b82 */ /* 0x001e220000000800 */
[----:B------:R-:W-:Y:S02]  /*13bd0*/  IMAD.U32 R2, RZ, RZ, UR4 ;  /* 0x00000004ff027e24 */ /* 0x000fe4000f8e00ff */
[----:B------:R-:W-:Y:S01]  /*13be0*/  IMAD.U32 R3, RZ, RZ, UR5 ;  /* 0x00000005ff037e24 */ /* 0x000fe2000f8e00ff */
[----:B------:R-:W-:-:S04]  /*13bf0*/  ULDC.64 UR4, c[0x0][0xa28] ;  /* 0x00028a0000047ab9 */ /* 0x000fc80000000a00 */
[----:B------:R-:W3:Y:S01]  /*13c00*/  LDG.E R2, desc[UR52][R2.64] ;  /* 0x0000003402027981 */ /* 0x000ee2000c1e1900 */
[----:B------:R-:W-:Y:S01]  /*13c10*/  UISETP.NE.U32.AND UP0, UPT, UR4, URZ, UPT ;  /* 0x0000003f0400728c */ /* 0x000fe2000bf05070 */
[----:B------:R-:W1:Y:S03]  /*13c20*/  LDC R10, c[0x0][0x424] ;  /* 0x00010900ff0a7b82 */ /* 0x000e660000000800 */
[----:B------:R-:W-:-:S05]  /*13c30*/  UISETP.NE.AND.EX UP0, UPT, UR5, URZ, UPT, UP0 ;  /* 0x0000003f0500728c */ /* 0x000fca000bf05300 */
[----:B------:R-:W4:Y:S01]  /*13c40*/  LDC R11, c[0x0][0x2f0] ;  /* 0x0000bc00ff0b7b82 */ /* 0x000f220000000800 */
[----:B------:R-:W-:Y:S02]  /*13c50*/  PLOP3.LUT P0, PT, PT, PT, UP0, 0x80, 0x0 ;  /* 0x000000000000781c */ /* 0x000fe40003f0f008 */
[----:B---3--:R-:W-:-:S13]  /*13c60*/  R2UR UR46, R2 ;  /* 0x00000000022e72ca */ /* 0x008fda00000e0000 */
[----:B------:R-:W-:Y:S02]  /*13c70*/  USHF.R.S32.HI UR45, URZ, 0x1f, UR46 ;  /* 0x0000001f3f2d7899 */ /* 0x000fe4000801142e */
[----:B------:R-:W-:-:S04]  /*13c80*/  @UP0 ULEA UR4, UP1, UR46, UR4, 0x2 ;  /* 0x000000042e040291 */ /* 0x000fc8000f82103f */
[----:B------:R-:W-:Y:S02]  /*13c90*/  @UP0 ULEA.HI.X UR5, UR46, UR5, UR45, 0x2, UP1 ;  /* 0x000000052e050291 */ /* 0x000fe400088f142d */
[----:B------:R-:W-:-:S04]  /*13ca0*/  IMAD.U32 R2, RZ, RZ, UR4 ;  /* 0x00000004ff027e24 */ /* 0x000fc8000f8e00ff */
[----:B------:R-:W-:Y:S01]  /*13cb0*/  IMAD.U32 R3, RZ, RZ, UR5 ;  /* 0x00000005ff037e24 */ /* 0x000fe2000f8e00ff */
[----:B------:R-:W-:Y:S01]  /*13cc0*/  ULDC.64 UR4, c[0x0][0xa00] ;  /* 0x0002800000047ab9 */ /* 0x000fe20000000a00 */
[----:B------:R-:W-:-:S03]  /*13cd0*/  USHF.L.U32 UR43, UR46, 0x2, URZ ;  /* 0x000000022e2b7899 */ /* 0x000fc6000800063f */
[----:B------:R3:W5:Y:S01]  /*13ce0*/  @P0 LDG.E R0, desc[UR52][R2.64] ;  /* 0x0000003402000981 */ /* 0x000762000c1e1900 */
[----:B------:R-:W-:Y:S01]  /*13cf0*/  ISETP.NE.U32.AND P0, PT, RZ, UR4, PT ;  /* 0x00000004ff007c0c */ /* 0x000fe2000bf05070 */
[----:B------:R-:W-:Y:S02]  /*13d00*/  USHF.L.U64.HI UR44, UR46, 0x2, UR45 ;  /* 0x000000022e2c7899 */ /* 0x000fe4000801022d */
[----:B------:R-:W-:Y:S01]  /*13d10*/  UIADD3 UR4, UP0, UR43, UR4, URZ ;  /* 0x000000042b047290 */ /* 0x000fe2000ff1e03f */
[----:B------:R-:W-:Y:S02]  /*13d20*/  ISETP.NE.AND.EX P2, PT, RZ, UR5, PT, P0 ;  /* 0x00000005ff007c0c */ /* 0x000fe4000bf45300 */
[----:B------:R-:W-:Y:S01]  /*13d30*/  ISETP.NE.U32.AND P0, PT, RZ, UR6, PT ;  /* 0x00000006ff007c0c */ /* 0x000fe2000bf05070 */
[----:B------:R-:W-:Y:S02]  /*13d40*/  UIADD3.X UR5, UR44, UR5, URZ, UP0, !UPT ;  /* 0x000000052c057290 */ /* 0x000fe400087fe43f */
[----:B------:R-:W-:Y:S01]  /*13d50*/  IMAD.U32 R4, RZ, RZ, UR4 ;  /* 0x00000004ff047e24 */ /* 0x000fe2000f8e00ff */
[----:B------:R-:W-:Y:S01]  /*13d60*/  UIADD3 UR4, UP0, UR43, UR6, URZ ;  /* 0x000000062b047290 */ /* 0x000fe2000ff1e03f */
[----:B------:R-:W-:-:S02]  /*13d70*/  ISETP.NE.AND.EX P0, PT, RZ, UR7, PT, P0 ;  /* 0x00000007ff007c0c */ /* 0x000fc4000bf05300 */
[----:B------:R-:W-:Y:S01]  /*13d80*/  IMAD.U32 R5, RZ, RZ, UR5 ;  /* 0x00000005ff057e24 */ /* 0x000fe2000f8e00ff */
[----:B------:R-:W-:-:S04]  /*13d90*/  UIADD3.X UR5, UR44, UR7, URZ, UP0, !UPT ;  /* 0x000000072c057290 */ /* 0x000fc800087fe43f */
[----:B------:R-:W4:Y:S01]  /*13da0*/  @P2 LDG.E R9, desc[UR52][R4.64] ;  /* 0x0000003404092981 */ /* 0x000f22000c1e1900 */
[----:B------:R-:W-:Y:S01]  /*13db0*/  IMAD.U32 R6, RZ, RZ, UR4 ;  /* 0x00000004ff067e24 */ /* 0x000fe2000f8e00ff */
[----:B------:R-:W-:Y:S01]  /*13dc0*/  UISETP.NE.U32.AND UP0, UPT, UR8, URZ, UPT ;  /* 0x0000003f0800728c */ /* 0x000fe2000bf05070 */
[----:B------:R-:W-:-:S03]  /*13dd0*/  IMAD.U32 R7, RZ, RZ, UR5 ;  /* 0x00000005ff077e24 */ /* 0x000fc6000f8e00ff */
[----:B------:R-:W-:Y:S02]  /*13de0*/  UISETP.NE.AND.EX UP0, UPT, UR9, URZ, UPT, UP0 ;  /* 0x0000003f0900728c */ /* 0x000fe4000bf05300 */
[----:B------:R-:W5:Y:S04]  /*13df0*/  @P0 LDG.E R8, desc[UR52][R6.64] ;  /* 0x0000003406080981 */ /* 0x000f68000c1e1900 */
[----:B------:R-:W-:-:S05]  /*13e00*/  PLOP3.LUT P3, PT, PT, PT, UP0, 0x80, 0x0 ;  /* 0x000000000000781c */ /* 0x000fca0003f6f008 */
[----:B------:R-:W-:-:S04]  /*13e10*/  @UP0 UIADD3 UR4, UP1, UR43, UR8, URZ ;  /* 0x000000082b040290 */ /* 0x000fc8000ff3e03f */
[----:B------:R-:W-:Y:S02]  /*13e20*/  @UP0 UIADD3.X UR5, UR44, UR9, URZ, UP1, !UPT ;  /* 0x000000092c050290 */ /* 0x000fe40008ffe43f */
[----:B---3--:R-:W-:-:S04]  /*13e30*/  IMAD.U32 R2, RZ, RZ, UR4 ;  /* 0x00000004ff027e24 */ /* 0x008fc8000f8e00ff */
[----:B------:R-:W-:-:S05]  /*13e40*/  IMAD.U32 R3, RZ, RZ, UR5 ;  /* 0x00000005ff037e24 */ /* 0x000fca000f8e00ff */
[----:B0-----:R0:W5:Y:S01]  /*13e50*/  @P3 LDG.E R19, desc[UR52][R2.64] ;  /* 0x0000003402133981 */ /* 0x001162000c1e1900 */
[----:B------:R-:W-:Y:S01]  /*13e60*/  UMOV UR47, URZ ;  /* 0x0000003f002f7c82 */ /* 0x000fe20008000000 */
[----:B--2---:R-:W-:Y:S01]  /*13e70*/  R2UR UR36, R12 ;  /* 0x000000000c2472ca */ /* 0x004fe200000e0000 */
[----:B0-----:R-:W0:Y:S02]  /*13e80*/  LDC.64 R2, c[0x0][0x418] ;  /* 0x00010600ff027b82 */ /* 0x001e240000000a00 */
[----:B0-----:R-:W-:Y:S02]  /*13e90*/  ISETP.NE.U32.AND P1, PT, R2, RZ, PT ;  /* 0x000000ff0200720c */ /* 0x001fe40003f25070 */
[----:B------:R-:W-:Y:S02]  /*13ea0*/  LOP3.LUT R2, R12, 0xff000000, RZ, 0xc0, !PT ;  /* 0xff0000000c027812 */ /* 0x000fe400078ec0ff */
[----:B------:R-:W-:Y:S02]  /*13eb0*/  ISETP.NE.AND.EX P1, PT, R3, RZ, PT, P1 ;  /* 0x000000ff0300720c */ /* 0x000fe40003f25310 */
[----:B------:R-:W-:-:S02]  /*13ec0*/  SHF.R.U32.HI R2, RZ, 0x8, R2 ;  /* 0x00000008ff027819 */ /* 0x000fc40000011602 */
[----:B----4-:R-:W-:Y:S02]  /*13ed0*/  @P2 R2UR UR47, R9 ;  /* 0x00000000092f22ca */ /* 0x010fe400000e0000 */
[----:B------:R-:W-:-:S04]  /*13ee0*/  LOP3.LUT R9, R12, 0xff0000, RZ, 0xc0, !PT ;  /* 0x00ff00000c097812 */ /* 0x000fc800078ec0ff */
[----:B------:R-:W-:Y:S01]  /*13ef0*/  LEA.HI R9, R9, R2, RZ, 0x10 ;  /* 0x0000000209097211 */ /* 0x000fe200078f80ff */
[----:B-1----:R-:W-:Y:S08]  /*13f00*/  @P3 BRA `(.L_x_2334) ;  /* 0x0000000000103947 */ /* 0x002ff00003800000 */
[----:B------:R-:W-:Y:S05]  /*13f10*/  @!P2 BRA `(.L_x_2334) ;  /* 0x00000000000ca947 */ /* 0x000fea0003800000 */
[----:B-----5:R-:W2:Y:S04]  /*13f20*/  LDG.E R19, desc[UR52][R4.64] ;  /* 0x0000003404137981 */ /* 0x020ea8000c1e1900 */
[----:B------:R-:W2:Y:S02]  /*13f30*/  LDG.E R4, desc[UR52][R4.64+0x4] ;  /* 0x0000043404047981 */ /* 0x000ea4000c1e1900 */
[----:B--2---:R-:W-:-:S07]  /*13f40*/  IMAD.IADD R19, R4, 0x1, -R19 ;  /* 0x0000000104137824 */ /* 0x004fce00078e0a13 */
.L_x_2334:
[----:B------:R-:W-:Y:S01]  /*13f50*/  IMAD.U32 R3, RZ, RZ, UR46 ;  /* 0x0000002eff037e24 */ /* 0x000fe2000f8e00ff */
[----:B------:R-:W-:Y:S01]  /*13f60*/  ULDC.64 UR4, c[0x0][0xa20] ;  /* 0x0002880000047ab9 */ /* 0x000fe20000000a00 */
[----:B-----5:R-:W-:Y:S01]  /*13f70*/  IMAD.IADD R4, R8, 0x1, R0 ;  /* 0x0000000108047824 */ /* 0x020fe200078e0200 */
[----:B------:R-:W-:Y:S01]  /*13f80*/  ISETP.NE.U32.AND P2, PT, RZ, UR4, PT ;  /* 0x00000004ff007c0c */ /* 0x000fe2000bf45070 */
[----:B------:R-:W-:Y:S01]  /*13f90*/  ULOP3.LUT UR36, UR36, 0xffff, URZ, 0xc0, !UPT ;  /* 0x0000ffff24247892 */ /* 0x000fe2000f8ec03f */
[----:B------:R0:W-:Y:S01]  /*13fa0*/  STL [R1+0x18], R3 ;  /* 0x0000180301007387 */ /* 0x0001e20000100800 */
[----:B------:R-:W-:Y:S02]  /*13fb0*/  SEL R2, R10, 0x1, P1 ;  /* 0x000000010a027807 */ /* 0x000fe40000800000 */
[----:B------:R-:W-:Y:S01]  /*13fc0*/  ISETP.NE.AND.EX P2, PT, RZ, UR5, PT, P2 ;  /* 0x00000005ff007c0c */ /* 0x000fe2000bf45320 */
[----:B------:R0:W-:Y:S02]  /*13fd0*/  STL [R1+0x28], R4 ;  /* 0x0000280401007387 */ /* 0x0001e40000100800 */
[----:B------:R-:W-:-:S10]  /*13fe0*/  IMAD R2, R2, R11, RZ ;  /* 0x0000000b02027224 */ /* 0x000fd400078e02ff */
[----:B0-----:R-:W-:Y:S05]  /*13ff0*/  @!P2 BRA `(.L_x_2335) ;  /* 0x000000000018a947 */ /* 0x001fea0003800000 */
[----:B------:R-:W-:-:S04]  /*14000*/  UIADD3 UR4, UP0, UR43, UR4, URZ ;  /* 0x000000042b047290 */ /* 0x000fc8000ff1e03f */
[----:B------:R-:W-:Y:S02]  /*14010*/  UIADD3.X UR5, UR44, UR5, URZ, UP0, !UPT ;  /* 0x000000052c057290 */ /* 0x000fe400087fe43f */
[----:B------:R-:W-:-:S04]  /*14020*/  IMAD.U32 R2, RZ, RZ, UR4 ;  /* 0x00000004ff027e24 */ /* 0x000fc8000f8e00ff */
[----:B------:R-:W-:-:S05]  /*14030*/  IMAD.U32 R3, RZ, RZ, UR5 ;  /* 0x00000005ff037e24 */ /* 0x000fca000f8e00ff */
[----:B------:R0:W5:Y:S01]  /*14040*/  LDG.E R2, desc[UR52][R2.64] ;  /* 0x0000003402027981 */ /* 0x000162000c1e1900 */
[----:B------:R-:W-:Y:S05]  /*14050*/  BRA `(.L_x_2336) ;  /* 0x0000000000107947 */ /* 0x000fea0003800000 */
.L_x_2335:
[----:B------:R-:W-:Y:S05]  /*14060*/  @!P0 BRA `(.L_x_2336) ;  /* 0x00000000000c8947 */ /* 0x000fea0003800000 */
[----:B------:R-:W2:Y:S04]  /*14070*/  LDG.E R2, desc[UR52][R6.64] ;  /* 0x0000003406027981 */ /* 0x000ea8000c1e1900 */
[----:B------:R-:W2:Y:S02]  /*14080*/  LDG.E R6, desc[UR52][R6.64+0x4] ;  /* 0x0000043406067981 */ /* 0x000ea4000c1e1900 */
[----:B--2---:R-:W-:-:S07]  /*14090*/  IMAD.IADD R2, R6, 0x1, -R2 ;  /* 0x0000000106027824 */ /* 0x004fce00078e0a02 */
.L_x_2336:
[----:B------:R-:W2:Y:S01]  /*140a0*/  LDL R5, [R1+0x14] ;  /* 0x0000140001057983 */ /* 0x000ea20000100800 */
[----:B-----5:R-:W-:Y:S02]  /*140b0*/  IMAD.IADD R2, R2, 0x1, -R0 ;  /* 0x0000000102027824 */ /* 0x020fe400078e0a00 */
[----:B------:R-:W1:Y:S02]  /*140c0*/  LDC R0, c[0x0][0x448] ;  /* 0x00011200ff007b82 */ /* 0x000e640000000800 */
[----:B-1----:R-:W-:-:S13]  /*140d0*/  ISETP.NE.AND P0, PT, R0, 0x1, PT ;  /* 0x000000010000780c */ /* 0x002fda0003f05270 */
[----:B0-----:R-:W0:Y:S08]  /*140e0*/  @P0 LDC R3, c[0x0][0x44c] ;  /* 0x00011300ff030b82 */ /* 0x001e300000000800 */
[----:B------:R-:W1:Y:S01]  /*140f0*/  @P0 LDC R4, c[0x0][0x450] ;  /* 0x00011400ff040b82 */ /* 0x000e620000000800 */
[----:B--2---:R-:W-:-:S04]  /*14100*/  IMAD.SHL.U32 R0, R5, 0x80, RZ ;  /* 0x0000008005007824 */ /* 0x004fc800078e00ff */
[----:B------:R-:W-:-:S04]  /*14110*/  VIADD R0, R0, 0x7f ;  /* 0x0000007f00007836 */ /* 0x000fc80000000000 */
[----:B0-----:R-:W-:-:S05]  /*14120*/  @P0 IMAD.HI.U32 R3, R0, R3, RZ ;  /* 0x0000000300030227 */ /* 0x001fca00078e00ff */
[----:B-1----:R-:W-:Y:S02]  /*14130*/  @P0 SHF.R.U32.HI R0, RZ, R4, R3 ;  /* 0x00000004ff000219 */ /* 0x002fe40000011603 */
[C---:B------:R-:W-:Y:S01]  /*14140*/  IADD3 R3, R2.reuse, 0x80, -R19 ;  /* 0x0000008002037810 */ /* 0x040fe20007ffe813 */
[----:B------:R-:W-:Y:S01]  /*14150*/  VIADD R2, R2, 0x7f ;  /* 0x0000007f02027836 */ /* 0x000fe20000000000 */
[----:B------:R-:W-:-:S03]  /*14160*/  SHF.R.U32.HI R4, RZ, 0x10, R9 ;  /* 0x00000010ff047819 */ /* 0x000fc60000011609 */
[----:B------:R-:W-:Y:S01]  /*14170*/  IMAD.IADD R0, R3, 0x1, R0 ;  /* 0x0000000103007824 */ /* 0x000fe200078e0200 */
[----:B------:R-:W-:Y:S02]  /*14180*/  SHF.R.S32.HI R3, RZ, 0x1f, R2 ;  /* 0x0000001fff037819 */ /* 0x000fe40000011402 */
[----:B------:R-:W-:Y:S02]  /*14190*/  ISETP.NE.AND P0, PT, R4, RZ, PT ;  /* 0x000000ff0400720c */ /* 0x000fe40003f05270 */
[----:B------:R-:W-:Y:S02]  /*141a0*/  LEA.HI R3, R3, R2, RZ, 0x7 ;  /* 0x0000000203037211 */ /* 0x000fe400078f38ff */
[----:B------:R-:W-:-:S04]  /*141b0*/  SHF.R.S32.HI R2, RZ, 0x1f, R0 ;  /* 0x0000001fff027819 */ /* 0x000fc80000011400 */
[----:B------:R-:W-:Y:S02]  /*141c0*/  LEA.HI R2, R2, R0, RZ, 0x7 ;  /* 0x0000000002027211 */ /* 0x000fe400078f38ff */
[----:B------:R-:W-:Y:S02]  /*141d0*/  SHF.R.S32.HI R0, RZ, 0x7, R3 ;  /* 0x00000007ff007819 */ /* 0x000fe40000011403 */
[----:B------:R-:W-:Y:S01]  /*141e0*/  SHF.R.S32.HI R2, RZ, 0x7, R2 ;  /* 0x00000007ff027819 */ /* 0x000fe20000011402 */
[----:B------:R-:W0:Y:S03]  /*141f0*/  @!P0 LDC R4, c[0x0][0x9f0] ;  /* 0x00027c00ff048b82 */ /* 0x000e260000000800 */
[----:B------:R-:W-:Y:S01]  /*14200*/  VIMNMX R0, R0, R2, PT ;  /* 0x0000000200007248 */ /* 0x000fe20003fe0100 */
[----:B------:R-:W-:-:S03]  /*14210*/  IMAD.MOV.U32 R2, RZ, RZ, RZ ;  /* 0x000000ffff027224 */ /* 0x000fc600078e00ff */
[----:B------:R-:W-:-:S13]  /*14220*/  ISETP.GE.AND P1, PT, R0, 0x1, PT ;  /* 0x000000010000780c */ /* 0x000fda0003f26270 */
[----:B------:R-:W-:Y:S05]  /*14230*/  @!P1 BRA `(.L_x_2337) ;  /* 0x0000000000689947 */ /* 0x000fea0003800000 */
[----:B0-----:R-:W-:-:S04]  /*14240*/  IABS R5, R4 ;  /* 0x0000000400057213 */ /* 0x001fc80000000000 */
        /* <DEDUP_REMOVED lines=9> */
[----:B------:R-:W-:-:S03]  /*142e0*/  IADD3 R3, R4, -0x1, R0 ;  /* 0xffffffff04037810 */ /* 0x000fc60007ffe000 */
[----:B------:R-:W-:Y:S01]  /*142f0*/  IMAD.MOV R2, RZ, RZ, -R2 ;  /* 0x000000ffff027224 */ /* 0x000fe200078e0a02 */
[----:B------:R-:W-:Y:S02]  /*14300*/  IABS R6, R3 ;  /* 0x0000000300067213 */ /* 0x000fe40000000000 */
[----:B------:R-:W-:Y:S01]  /*14310*/  LOP3.LUT R3, R3, R4, RZ, 0x3c, !PT ;  /* 0x0000000403037212 */ /* 0x000fe200078e3cff */
[----:B------:R-:W-:Y:S02]  /*14320*/  IMAD.MOV.U32 R7, RZ, RZ, R2 ;  /* 0x000000ffff077224 */ /* 0x000fe400078e0002 */
        /* <DEDUP_REMOVED lines=11> */
.L_x_2337:
[----:B------:R-:W-:Y:S01]  /*143e0*/  LOP3.LUT R9, R9, 0xff, RZ, 0xc0, !PT ;  /* 0x000000ff09097812 */ /* 0x000fe200078ec0ff */
[----:B------:R-:W-:Y:S04]  /*143f0*/  BSSY B7, `(.L_x_2338) ;  /* 0x00003f0000077945 */ /* 0x000fe80003800000 */
[----:B------:R-:W-:-:S05]  /*14400*/  IMAD R3, R9, R2, RZ ;  /* 0x0000000209037224 */ /* 0x000fca00078e02ff */
        /* <DEDUP_REMOVED lines=10> */
[----:B------:R-:W-:Y:S01]  /*144b0*/  VOTEU.ANY UR4, UPT, PT ;  /* 0x0000000000047886 */ /* 0x000fe200038e0100 */
[----:B0-----:R-:W0:Y:S01]  /*144c0*/  LDC.64 R4, c[0x0][0xc60] ;  /* 0x00031800ff047b82 */ /* 0x001e220000000a00 */
[----:B------:R-:W1:Y:S08]  /*144d0*/  FLO.U32 R0, UR4 ;  /* 0x0000000400007d00 */ /* 0x000e7000080e0000 */
[----:B------:R-:W0:Y:S01]  /*144e0*/  POPC R2, UR4 ;  /* 0x0000000400027d09 */ /* 0x000e220008000000 */
[----:B-1----:R-:W-:-:S13]  /*144f0*/  ISETP.EQ.U32.AND P0, PT, R0, R3, PT ;  /* 0x000000030000720c */ /* 0x002fda0003f02070 */
[----:B0-----:R-:W2:Y:S01]  /*14500*/  @P0 ATOMG.E.ADD.STRONG.GPU PT, R5, desc[UR52][R4.64], R2 ;  /* 0x00000002040509a8 */ /* 0x001ea200081ee1f4 */
[----:B------:R-:W0:Y:S02]  /*14510*/  S2R R3, SR_LTMASK ;  /* 0x0000000000037919 */ /* 0x000e240000003900 */
[----:B0-----:R-:W-:-:S06]  /*14520*/  LOP3.LUT R3, R3, UR4, RZ, 0xc0, !PT ;  /* 0x0000000403037c12 */ /* 0x001fcc000f8ec0ff */
[----:B------:R-:W0:Y:S01]  /*14530*/  POPC R3, R3 ;  /* 0x0000000300037309 */ /* 0x000e220000000000 */
[----:B--2---:R-:W0:Y:S02]  /*14540*/  SHFL.IDX PT, R0, R5, R0, 0x1f ;  /* 0x00001f0005007589 */ /* 0x004e2400000e0000 */
[----:B0-----:R-:W-:-:S05]  /*14550*/  IADD3 R0, R0, UR40, R3 ;  /* 0x0000002800007c10 */ /* 0x001fca000fffe003 */
[----:B------:R1:W-:Y:S01]  /*14560*/  STL [R1+0x10], R0 ;  /* 0x0000100001007387 */ /* 0x0003e20000100800 */
[----:B------:R-:W-:Y:S05]  /*14570*/  BRA `(.L_x_2340) ;  /* 0x0000003c005c7947 */ /* 0x000fea0003800000 */
.L_x_2339:
        /* <DEDUP_REMOVED lines=8> */
[----:B0-----:R-:W-:Y:S02]  /*14600*/  IMAD.U32 R4, RZ, RZ, UR6 ;  /* 0x00000006ff047e24 */ /* 0x001fe4000f8e00ff */
        /* <DEDUP_REMOVED lines=11> */
.L_x_2342:
[----:B------:R-:W-:Y:S05]  /*146c0*/  BSYNC B6 ;  /* 0x0000000000067941 */ /* 0x000fea0003800000 */
.L_x_2341:
[----:B------:R-:W-:Y:S01]  /*146d0*/  VIADD R0, R17, 0x10400 ;  /* 0x0001040011007836 */ /* 0x000fe20000000000 */
[----:B------:R-:W-:Y:S04]  /*146e0*/  BSSY B6, `(.L_x_2343) ;  /* 0x0000014000067945 */ /* 0x000fe80003800000 */
[----:B------:R-:W-:-:S04]  /*146f0*/  LOP3.LUT P0, RZ, R0, 0x3ff, RZ, 0xc0, !PT ;  /* 0x000003ff00ff7812 */ /* 0x000fc8000780c0ff */
[----:B------:R-:W-:-:S09]  /*14700*/  P2R R16, PR, RZ, 0x1 ;  /* 0x00000001ff107803 */ /* 0x000fd20000000000 */
        /* <DEDUP_REMOVED lines=17> */
.L_x_2344:
[----:B------:R-:W-:Y:S05]  /*14820*/  BSYNC B6 ;  /* 0x0000000000067941 */ /* 0x000fea0003800000 */
.L_x_2343:
[----:B------:R-:W-:Y:S01]  /*14830*/  VIADD R0, R17, 0x400 ;  /* 0x0000040011007836 */ /* 0x000fe20000000000 */
[----:B------:R-:W-:Y:S04]  /*14840*/  BSSY B6, `(.L_x_2345) ;  /* 0x0000014000067945 */ /* 0x000fe80003800000 */
[----:B------:R1:W-:Y:S01]  /*14850*/  STL [R1], R0 ;  /* 0x0000000001007387 */ /* 0x0003e20000100800 */
[----:B------:R-:W-:-:S13]  /*14860*/  LOP3.LUT P0, RZ, R0, 0x3ff, RZ, 0xc0, !PT ;  /* 0x000003ff00ff7812 */ /* 0x000fda000780c0ff */
[----:B-1----:R-:W-:Y:S05]  /*14870*/  @!P0 BRA `(.L_x_2346) ;  /* 0x0000000000408947 */ /* 0x002fea0003800000 */
        /* <DEDUP_REMOVED lines=16> */
.L_x_2346:
[----:B------:R-:W-:Y:S05]  /*14980*/  BSYNC B6 ;  /* 0x0000000000067941 */ /* 0x000fea0003800000 */
.L_x_2345:
[----:B------:R-:W-:Y:S01]  /*14990*/  ISETP.NE.AND P6, PT, R16, RZ, PT ;  /* 0x000000ff1000720c */ /* 0x000fe20003fc5270 */
[----:B------:R-:W-:-:S12]  /*149a0*/  BSSY B6, `(.L_x_2347) ;  /* 0x0000012000067945 */ /* 0x000fd80003800000 */
        /* <DEDUP_REMOVED lines=17> */
.L_x_2348:
[----:B------:R-:W-:Y:S05]  /*14ac0*/  BSYNC B6 ;  /* 0x0000000000067941 */ /* 0x000fea0003800000 */
.L_x_2347:
        /* <DEDUP_REMOVED lines=8> */
[----:B------:R-:W-:Y:S01]  /*14b50*/  IMAD.U32 R3, RZ, RZ, UR5 ;  /* 0x00000005ff037e24 */ /* 0x000fe2000f8e00ff */
[----:B------:R-:W1:Y:S01]  /*14b60*/  S2R R0, SR_TID.X ;  /* 0x0000000000007919 */ /* 0x000e620000002100 */
[----:B------:R-:W-:-:S03]  /*14b70*/  ULDC.64 UR4, c[0x0][0xa08] ;  /* 0x0002820000047ab9 */ /* 0x000fc60000000a00 */
[----:B--2---:R2:W3:Y:S01]  /*14b80*/  @P0 LDG.E R8, desc[UR52][R2.64] ;  /* 0x0000003402080981 */ /* 0x0044e2000c1e1900 */
[----:B-1----:R-:W-:-:S04]  /*14b90*/  SHF.R.U32.HI R0, RZ, 0x5, R0 ;  /* 0x00000005ff007819 */ /* 0x002fc80000011600 */
[----:B------:R-:W-:Y:S01]  /*14ba0*/  LOP3.LUT R0, R0, 0x3, RZ, 0xc0, !PT ;  /* 0x0000000300007812 */ /* 0x000fe200078ec0ff */
[----:B--2---:R-:W1:Y:S01]  /*14bb0*/  LDC.64 R2, c[0x0][0x418] ;  /* 0x00010600ff027b82 */ /* 0x004e620000000a00 */
[----:B---3--:R-:W-:Y:S01]  /*14bc0*/  SHF.R.S32.HI R9, RZ, 0x1f, R8 ;  /* 0x0000001fff097819 */ /* 0x008fe20000011408 */
[----:B------:R2:W-:Y:S01]  /*14bd0*/  @P0 STL [R1+0x18], R8 ;  /* 0x0000180801000387 */ /* 0x0005e20000100800 */
[----:B-1----:R-:W-:Y:S01]  /*14be0*/  LOP3.LUT P0, RZ, R2, UR4, RZ, 0xfc, !PT ;  /* 0x0000000402ff7c12 */ /* 0x002fe2000f80fcff */
[----:B------:R-:W-:Y:S02]  /*14bf0*/  UMOV UR4, 0xffffffff ;  /* 0xffffffff00047882 */ /* 0x000fe40000000000 */
[----:B------:R2:W-:Y:S01]  /*14c00*/  STL [R1+0x20], R9 ;  /* 0x0000200901007387 */ /* 0x0005e20000100800 */
[----:B------:R-:W-:-:S04]  /*14c10*/  LOP3.LUT P0, RZ, R3, UR5, RZ, 0xfc, P0 ;  /* 0x0000000503ff7c12 */ /* 0x000fc8000800fcff */
[----:B------:R-:W-:Y:S01]  /*14c20*/  SEL R16, R8, RZ, !P0 ;  /* 0x000000ff08107207 */ /* 0x000fe20004000000 */
[----:B------:R-:W-:Y:S08]  /*14c30*/  BRA.DIV UR4, `(.L_x_2349) ;  /* 0x0000004e04947947 */ /* 0x000ff0000b800000 */
[----:B------:R1:W3:Y:S02]  /*14c40*/  SHFL.IDX PT, R14, R0, RZ, 0x1f ;  /* 0x00001fff000e7589 */ /* 0x0002e400000e0000 */
.L_x_2424:
[----:B------:R-:W-:Y:S02]  /*14c50*/  PLOP3.LUT P1, PT, PT, PT, PT, 0x8, 0x0 ;  /* 0x000000000000781c */ /* 0x000fe40003f2e170 */
[----:B---3--:R-:W-:Y:S02]  /*14c60*/  ISETP.NE.AND P0, PT, R14, RZ, PT ;  /* 0x000000ff0e00720c */ /* 0x008fe40003f05270 */
[----:B-1----:R-:W-:-:S05]  /*14c70*/  P2R R0, PR, RZ, 0x2 ;  /* 0x00000002ff007803 */ /* 0x002fca0000000000 */
[----:B------:R1:W-:Y:S06]  /*14c80*/  STL [R1+0x24], R0 ;  /* 0x0000240001007387 */ /* 0x0003ec0000100800 */
[----:B------:R-:W-:Y:S05]  /*14c90*/  @P0 BRA `(.L_x_2350) ;  /* 0x0000000400900947 */ /* 0x000fea0003800000 */
[----:B-1----:R-:W3:Y:S01]  /*14ca0*/  LDL R0, [R1+0x40] ;  /* 0x0000400001007983 */ /* 0x002ee20000100800 */
[----:B------:R-:W-:Y:S01]  /*14cb0*/  UMOV UR4, 0xffffffff ;  /* 0xffffffff00047882 */ /* 0x000fe20000000000 */
[----:B---3--:R-:W-:Y:S02]  /*14cc0*/  VIADD R0, R0, 0xffffffff ;  /* 0xffffffff00007836 */ /* 0x008fe40000000000 */
[----:B------:R-:W-:Y:S05]  /*14cd0*/  BRA.DIV UR4, `(.L_x_2351) ;  /* 0x0000004e048c7947 */ /* 0x000fea000b800000 */
[----:B------:R-:W-:-:S13]  /*14ce0*/  ELECT P6, URZ, PT ;  /* 0x00000000003f782f */ /* 0x000fda00038c0000 */
.L_x_2427:
        /* <DEDUP_REMOVED lines=21> */
.L_x_2352:
[----:B-1----:R-:W3:Y:S04]  /*14e40*/  LDL R2, [R1+0x4] ;  /* 0x0000040001027983 */ /* 0x002ee80000100800 */
[----:B------:R-:W0:Y:S01]  /*14e50*/  LDL R3, [R1+0xc] ;  /* 0x00000c0001037983 */ /* 0x000e220000100800 */
[----:B--2---:R-:W1:Y:S02]  /*14e60*/  S2R R8, SR_TID.X ;  /* 0x0000000000087919 */ /* 0x004e640000002100 */
[----:B-1----:R-:W-:-:S04]  /*14e70*/  LOP3.LUT R8, R8, 0x7f, RZ, 0xc0, !PT ;  /* 0x0000007f08087812 */ /* 0x002fc800078ec0ff */
[----:B------:R-:W-:Y:S01]  /*14e80*/  ISETP.NE.AND P1, PT, R8, RZ, PT ;  /* 0x000000ff0800720c */ /* 0x000fe20003f25270 */
[----:B---3--:R-:W-:Y:S01]  /*14e90*/  IMAD R2, R2, 0x8, R17 ;  /* 0x0000000802027824 */ /* 0x008fe200078e0211 */
[----:B0-----:R-:W-:-:S04]  /*14ea0*/  SHF.L.U32 R4, R3, 0x1f, RZ ;  /* 0x0000001f03047819 */ /* 0x001fc800000006ff */
[----:B------:R-:W0:Y:S02]  /*14eb0*/  SYNCS.PHASECHK.TRANS64.TRYWAIT P0, [R2+URZ+0x38880], R4 ;  /* 0x03888004020075a7 */ /* 0x000e24000800017f */
[----:B0-----:R-:W-:Y:S05]  /*14ec0*/  @!P0 BRA `(.L_x_2353) ;  /* 0x0000004c00308947 */ /* 0x001fea0003800000 */
.L_x_2428:
        /* <DEDUP_REMOVED lines=8> */
.L_x_2354:
[----:B------:R-:W2:Y:S04]  /*14f50*/  LDL R3, [R1+0x4] ;  /* 0x0000040001037983 */ /* 0x000ea80000100800 */
[----:B------:R-:W3:Y:S01]  /*14f60*/  LDL R5, [R1+0x28] ;  /* 0x0000280001057983 */ /* 0x000ee20000100800 */
        /* <DEDUP_REMOVED lines=22> */
[----:B-12---:R-:W-:Y:S05]  /*150d0*/  @!P0 BRA `(.L_x_2355) ;  /* 0x0000004800c08947 */ /* 0x006fea0003800000 */
.L_x_2429:
        /* <DEDUP_REMOVED lines=8> */
.L_x_2356:
[----:B------:R-:W-:Y:S01]  /*15160*/  R2UR UR8, R3 ;  /* 0x00000000030872ca */ /* 0x000fe200000e0000 */
[----:B------:R-:W-:Y:S01]  /*15170*/  UIADD3 UR4, UP0, UR48, 0x370, URZ ;  /* 0x0000037030047890 */ /* 0x000fe2000ff1e03f */
[----:B------:R-:W-:Y:S01]  /*15180*/  R2UR UR17, R2 ;  /* 0x00000000021172ca */ /* 0x000fe200000e0000 */
[----:B------:R-:W-:Y:S01]  /*15190*/  UMOV UR6, 0x0 ;  /* 0x0000000000067882 */ /* 0x000fe20000000000 */
[----:B------:R-:W-:Y:S01]  /*151a0*/  R2UR UR19, R0 ;  /* 0x00000000001372ca */ /* 0x000fe200000e0000 */
[----:B------:R-:W-:Y:S01]  /*151b0*/  UIADD3.X UR5, URZ, UR49, URZ, UP0, !UPT ;  /* 0x000000313f057290 */ /* 0x000fe200087fe43f */
[----:B------:R-:W-:Y:S01]  /*151c0*/  R2UR UR21, R16 ;  /* 0x00000000101572ca */ /* 0x000fe200000e0000 */
[----:B------:R-:W-:Y:S01]  /*151d0*/  UMOV UR7, 0x14f00000 ;  /* 0x14f0000000077882 */ /* 0x000fe20000000000 */
[----:B------:R-:W-:Y:S01]  /*151e0*/  PLOP3.LUT P0, PT, PT, PT, PT, 0x80, 0x0 ;  /* 0x000000000000781c */ /* 0x000fe20003f0f070 */
[----:B------:R-:W-:Y:S01]  /*151f0*/  UMOV UR18, URZ ;  /* 0x0000003f00127c82 */ /* 0x000fe20008000000 */
[----:B------:R-:W-:Y:S01]  /*15200*/  UMOV UR20, UR36 ;  /* 0x0000002400147c82 */ /* 0x000fe20008000000 */
[----:B------:R-:W-:Y:S01]  /*15210*/  UMOV UR10, 0x80 ;  /* 0x00000080000a7882 */ /* 0x000fe20000000000 */
[----:B------:R-:W-:Y:S01]  /*15220*/  P2R R0, PR, RZ, 0x1 ;  /* 0x00000001ff007803 */ /* 0x000fe20000000000 */
[----:B------:R-:W-:-:S02]  /*15230*/  UIADD3 UR16, UR8, 0x28400, URZ ;  /* 0x0002840008107890 */ /* 0x000fc4000fffe03f */
[----:B------:R-:W-:Y:S02]  /*15240*/  UIADD3 UR17, UR17, 0x38830, URZ ;  /* 0x0003883011117890 */ /* 0x000fe4000fffe03f */
[----:B------:R-:W-:Y:S01]  /*15250*/  UIADD3 UR8, UR8, 0x2c400, URZ ;  /* 0x0002c40008087890 */ /* 0x000fe2000fffe03f */
[----:B------:R3:W-:Y:S01]  /*15260*/  STL [R1+0x24], R0 ;  /* 0x0000240001007387 */ /* 0x0007e20000100800 */
[----:B------:R-:W-:Y:S01]  /*15270*/  UMOV UR12, UR36 ;  /* 0x00000024000c7c82 */ /* 0x000fe20008000000 */
[----:B------:R-:W-:Y:S01]  /*15280*/  UMOV UR11, UR19 ;  /* 0x00000013000b7c82 */ /* 0x000fe20008000000 */
[----:B------:R-:W-:Y:S01]  /*15290*/  UMOV UR13, UR21 ;  /* 0x00000015000d7c82 */ /* 0x000fe20008000000 */
[----:B------:R-:W-:Y:S02]  /*152a0*/  UMOV UR9, UR17 ;  /* 0x0000001100097c82 */ /* 0x000fe40008000000 */
[----:B------:R3:W-:Y:S02]  /*152b0*/  UTMALDG.4D [UR16], [UR4], desc[UR6] ;  /* 0x00000610040075b4 */ /* 0x0007e40008019000 */
[----:B------:R3:W-:Y:S01]  /*152c0*/  UTMALDG.4D [UR8], [UR4], desc[UR6] ;  /* 0x00000608040075b4 */ /* 0x0007e20008019000 */
[----:B------:R-:W-:-:S02]  /*152d0*/  NOP ;  /* 0x0000000000007918 */ /* 0x000fc40000000000 */
.L_x_2350:
[----:B------:R-:W-:Y:S05]  /*152e0*/  WARPSYNC.ALL ;  /* 0x0000000000007948 */ /* 0x000fea0003800000 */
[----:B-1-3--:R-:W-:Y:S01]  /*152f0*/  VIADD R0, R17, 0x20400 ;  /* 0x0002040011007836 */ /* 0x00afe20000000000 */
[----:B------:R-:W-:Y:S01]  /*15300*/  USHF.R.S32.HI UR4, URZ, 0x1f, UR47 ;  /* 0x0000001f3f047899 */ /* 0x000fe2000801142f */
        /* <DEDUP_REMOVED lines=30> */
.L_x_2358:
[----:B------:R-:W-:Y:S05]  /*154f0*/  BSYNC B6 ;  /* 0x0000000000067941 */ /* 0x000fea0003800000 */
.L_x_2357:
[----:B--2---:R-:W2:Y:S01]  /*15500*/  LDL R8, [R1+0x14] ;  /* 0x0000140001087983 */ /* 0x004ea20000100800 */
[----:B------:R-:W1:Y:S01]  /*15510*/  LDC R6, c[0x0][0x448] ;  /* 0x00011200ff067b82 */ /* 0x000e620000000800 */
[----:B------:R-:W-:Y:S01]  /*15520*/  ULDC.64 UR6, c[0x0][0x2d8] ;  /* 0x0000b60000067ab9 */ /* 0x000fe20000000a00 */
[----:B0-----:R-:W0:Y:S01]  /*15530*/  S2R R2, SR_TID.X ;  /* 0x0000000000027919 */ /* 0x001e220000002100 */
[----:B------:R-:W-:Y:S01]  /*15540*/  UMOV UR4, UR50 ;  /* 0x0000003200047c82 */ /* 0x000fe20008000000 */
[----:B------:R-:W-:Y:S01]  /*15550*/  UMOV UR5, UR37 ;  /* 0x0000002500057c82 */ /* 0x000fe20008000000 */
[----:B------:R-:W-:Y:S01]  /*15560*/  ULDC.64 UR8, c[0x0][0x2e0] ;  /* 0x0000b80000087ab9 */ /* 0x000fe20000000a00 */
[----:B-1----:R-:W-:Y:S02]  /*15570*/  ISETP.NE.AND P0, PT, R6, 0x1, PT ;  /* 0x000000010600780c */ /* 0x002fe40003f05270 */
[----:B0-----:R-:W-:-:S11]  /*15580*/  LOP3.LUT R0, R2, 0x7f, RZ, 0xc0, !PT ;  /* 0x0000007f02007812 */ /* 0x001fd600078ec0ff */
[----:B------:R-:W0:Y:S01]  /*15590*/  @P0 LDC R3, c[0x0][0x44c] ;  /* 0x00011300ff030b82 */ /* 0x000e220000000800 */
[----:B------:R-:W-:Y:S01]  /*155a0*/  IMAD.SHL.U32 R2, R2, 0x10, RZ ;  /* 0x0000001002027824 */ /* 0x000fe200078e00ff */
[----:B------:R-:W-:-:S06]  /*155b0*/  SHF.R.U32.HI R0, RZ, 0x3, R0 ;  /* 0x00000003ff007819 */ /* 0x000fcc0000011600 */
[----:B------:R-:W1:Y:S01]  /*155c0*/  @P0 LDC R4, c[0x0][0x450] ;  /* 0x00011400ff040b82 */ /* 0x000e620000000800 */
[----:B------:R-:W-:Y:S01]  /*155d0*/  LOP3.LUT R2, R0, 0x70, R2, 0xf8, !PT ;  /* 0x0000007000027812 */ /* 0x000fe200078ef802 */
[----:B------:R-:W3:Y:S01]  /*155e0*/  S2R R9, SR_TID.X ;  /* 0x0000000000097919 */ /* 0x000ee20000002100 */
[----:B------:R-:W-:Y:S02]  /*155f0*/  UIMAD.WIDE.U32 UR4, UR36, UR6, UR4 ;  /* 0x00000006240472a5 */ /* 0x000fe4000f8e0004 */
[----:B------:R-:W-:Y:S02]  /*15600*/  UIMAD UR6, UR45, UR8, URZ ;  /* 0x000000082d0672a4 */ /* 0x000fe4000f8e023f */
[----:B------:R-:W-:Y:S02]  /*15610*/  UIMAD UR5, UR36, UR7, UR5 ;  /* 0x00000007240572a4 */ /* 0x000fe4000f8e0205 */
[----:B------:R-:W-:Y:S02]  /*15620*/  UIMAD UR6, UR46, UR9, UR6 ;  /* 0x000000092e0672a4 */ /* 0x000fe4000f8e0206 */
[----:B------:R-:W-:-:S03]  /*15630*/  UIMAD.WIDE.U32 UR4, UR46, UR8, UR4 ;  /* 0x000000082e0472a5 */ /* 0x000fc6000f8e0004 */
[----:B------:R-:W-:Y:S01]  /*15640*/  ULDC.64 UR8, c[0x0][0x2d0] ;  /* 0x0000b40000087ab9 */ /* 0x000fe20000000a00 */
[----:B------:R-:W-:Y:S01]  /*15650*/  UIADD3 UR5, UR5, UR6, URZ ;  /* 0x0000000605057290 */ /* 0x000fe2000fffe03f */
[----:B---3--:R-:W-:-:S05]  /*15660*/  IMAD.SHL.U32 R9, R9, 0x10, RZ ;  /* 0x0000001009097824 */ /* 0x008fca00078e00ff */
[----:B------:R-:W-:-:S04]  /*15670*/  LOP3.LUT R9, R9, 0x70, RZ, 0xc0, !PT ;  /* 0x0000007009097812 */ /* 0x000fc800078ec0ff */
[----:B------:R-:W-:Y:S01]  /*15680*/  LOP3.LUT R9, R9, 0x80, RZ, 0xfc, !PT ;  /* 0x0000008009097812 */ /* 0x000fe200078efcff */
[----:B--2---:R-:W-:-:S04]  /*15690*/  IMAD R2, R8, 0x80, R2 ;  /* 0x0000008008027824 */ /* 0x004fc800078e0202 */
[----:B0-----:R-:W-:-:S04]  /*156a0*/  @P0 IMAD.HI.U32 R3, R2, R3, RZ ;  /* 0x0000000302030227 */ /* 0x001fc800078e00ff */
[----:B------:R-:W-:Y:S01]  /*156b0*/  IMAD.MOV.U32 R0, RZ, RZ, R2 ;  /* 0x000000ffff007224 */ /* 0x000fe200078e0002 */
[----:B-1----:R-:W-:-:S05]  /*156c0*/  @P0 SHF.R.U32.HI R0, RZ, R4, R3 ;  /* 0x00000004ff000219 */ /* 0x002fca0000011603 */
[----:B------:R-:W-:-:S04]  /*156d0*/  IMAD.MOV R4, RZ, RZ, -R0 ;  /* 0x000000ffff047224 */ /* 0x000fc800078e0a00 */
[----:B------:R-:W-:Y:S01]  /*156e0*/  IMAD R4, R6, R4, R2 ;  /* 0x0000000406047224 */ /* 0x000fe200078e0202 */
[----:B------:R-:W-:-:S05]  /*156f0*/  SHF.R.S32.HI R2, RZ, 0x1f, R0 ;  /* 0x0000001fff027819 */ /* 0x000fca0000011400 */
[----:B------:R-:W-:Y:S02]  /*15700*/  IMAD R3, R2, UR8, RZ ;  /* 0x0000000802037c24 */ /* 0x000fe4000f8e02ff */
[----:B------:R-:W-:Y:S02]  /*15710*/  IMAD.U32 R2, RZ, RZ, UR8 ;  /* 0x00000008ff027e24 */ /* 0x000fe4000f8e00ff */
[C---:B------:R-:W-:Y:S02]  /*15720*/  IMAD R5, R0.reuse, UR9, R3 ;  /* 0x0000000900057c24 */ /* 0x040fe4000f8e0203 */
[----:B------:R-:W-:Y:S01]  /*15730*/  IMAD.WIDE.U32 R2, R0, R2, UR4 ;  /* 0x0000000400027e25 */ /* 0x000fe2000f8e0002 */
[----:B------:R-:W-:Y:S01]  /*15740*/  SHF.R.S32.HI R0, RZ, 0x1f, R4 ;  /* 0x0000001fff007819 */ /* 0x000fe20000011404 */
[----:B------:R-:W-:Y:S02]  /*15750*/  ULDC.64 UR4, c[0x0][0x2c8] ;  /* 0x0000b20000047ab9 */ /* 0x000fe40000000a00 */
[----:B------:R-:W-:-:S02]  /*15760*/  IMAD.IADD R3, R3, 0x1, R5 ;  /* 0x0000000103037824 */ /* 0x000fc400078e0205 */
[----:B------:R-:W-:Y:S02]  /*15770*/  IMAD R0, R0, UR4, RZ ;  /* 0x0000000400007c24 */ /* 0x000fe4000f8e02ff */
[----:B------:R-:W-:-:S04]  /*15780*/  IMAD.WIDE.U32 R2, R4, UR4, R2 ;  /* 0x0000000404027c25 */ /* 0x000fc8000f8e0002 */
[----:B------:R-:W-:Y:S01]  /*15790*/  IMAD R0, R4, UR5, R0 ;  /* 0x0000000504007c24 */ /* 0x000fe2000f8e0200 */
[----:B------:R-:W-:Y:S02]  /*157a0*/  ULDC.64 UR4, c[0x0][0x280] ;  /* 0x0000a00000047ab9 */ /* 0x000fe40000000a00 */
[----:B------:R-:W-:Y:S01]  /*157b0*/  IADD3 R4, P0, R2, UR4, RZ ;  /* 0x0000000402047c10 */ /* 0x000fe2000ff1e0ff */
[----:B------:R-:W-:Y:S02]  /*157c0*/  ULDC UR4, c[0x0][0x2b8] ;  /* 0x0000ae0000047ab9 */ /* 0x000fe40000000800 */
[----:B------:R-:W-:Y:S02]  /*157d0*/  ISETP.GE.AND P1, PT, R9, UR4, PT ;  /* 0x0000000409007c0c */ /* 0x000fe4000bf26270 */
[----:B------:R0:W5:Y:S01]  /*157e0*/  LDL R9, [R1+0x3c] ;  /* 0x00003c0001097983 */ /* 0x0001620000100800 */
[----:B------:R-:W1:Y:S01]  /*157f0*/  S2R R7, SR_TID.X ;  /* 0x0000000000077919 */ /* 0x000e620000002100 */
        /* <DEDUP_REMOVED lines=9> */
[----:B------:R-:W2:Y:S01]  /*15890*/  LDL.LU R5, [R1+0x14] ;  /* 0x0000140001057983 */ /* 0x000ea20000300800 */
[----:B------:R-:W-:-:S03]  /*158a0*/  IMAD R2, R19, R6, RZ ;  /* 0x0000000613027224 */ /* 0x000fc600078e02ff */
[----:B------:R-:W-:Y:S04]  /*158b0*/  SHFL.IDX PT, R6, R0, RZ, 0x181f ;  /* 0x00181fff00067589 */ /* 0x000fe800000e0000 */
[----:B------:R-:W-:Y:S01]  /*158c0*/  SHFL.IDX PT, R8, R0, 0x1, 0x181f ;  /* 0x00381f0000087f89 */ /* 0x000fe200000e0000 */
[----:B--2---:R-:W-:-:S03]  /*158d0*/  IMAD R3, R5, 0x80, R7 ;  /* 0x0000008005037824 */ /* 0x004fc600078e0207 */
[----:B------:R-:W0:Y:S01]  /*158e0*/  SHFL.IDX PT, R7, R4, RZ, 0x181f ;  /* 0x00181fff04077589 */ /* 0x000e2200000e0000 */
[C---:B------:R-:W-:Y:S01]  /*158f0*/  VIADD R5, R3.reuse, 0x10 ;  /* 0x0000001003057836 */ /* 0x040fe20000000000 */
[----:B------:R-:W-:-:S04]  /*15900*/  ISETP.GE.AND P4, PT, R3, R2, PT ;  /* 0x000000020300720c */ /* 0x000fc80003f86270 */
[----:B------:R-:W-:Y:S02]  /*15910*/  ISETP.GE.AND P2, PT, R5, R2, PT ;  /* 0x000000020500720c */ /* 0x000fe40003f46270 */
[----:B------:R-:W1:Y:S07]  /*15920*/  SHFL.IDX PT, R5, R4, 0x1, 0x181f ;  /* 0x00381f0004057f89 */ /* 0x000e6e00000e0000 */
[----:B0-----:R-:W-:-:S05]  /*15930*/  @!P4 IADD3 R7, P3, R10, R7, RZ ;  /* 0x000000070a07c210 */ /* 0x001fca0007f7e0ff */
[----:B------:R-:W-:-:S05]  /*15940*/  @!P4 IMAD.X R6, RZ, RZ, R6, P3 ;  /* 0x000000ffff06c224 */ /* 0x000fca00018e0606 */
        /* <DEDUP_REMOVED lines=56> */
[----:B0-----:R-:W0:Y:S04]  /*15cd0*/  SHFL.IDX PT, R6, R0, 0x6, 0x181f ;  /* 0x00d81f0000067f89 */ /* 0x001e2800000e0000 */
[----:B------:R-:W2:Y:S01]  /*15ce0*/  SHFL.IDX PT, R0, R0, 0x7, 0x181f ;  /* 0x00f81f0000007f89 */ /* 0x000ea200000e0000 */
[----:B-1----:R-:W-:-:S05]  /*15cf0*/  @!P2 IADD3 R5, P3, R10, R5, RZ ;  /* 0x000000050a05a210 */ /* 0x002fca0007f7e0ff */
[----:B0-----:R-:W-:-:S04]  /*15d00*/  @!P2 IMAD.X R6, RZ, RZ, R6, P3 ;  /* 0x000000ffff06a224 */ /* 0x001fc800018e0606 */
[----:B------:R-:W-:Y:S02]  /*15d10*/  @!P2 IMAD.MOV.U32 R7, RZ, RZ, R6 ;  /* 0x000000ffff07a224 */ /* 0x000fe400078e0006 */
[----:B------:R-:W-:-:S05]  /*15d20*/  @!P2 IMAD.MOV.U32 R6, RZ, RZ, R5 ;  /* 0x000000ffff06a224 */ /* 0x000fca00078e0005 */
[----:B------:R0:W-:Y:S04]  /*15d30*/  @!P2 LDGSTS.E.BYPASS.LTC128B.128 [R9+0x23400], desc[UR52][R6.64], !P0 ;  /* 0x234000000609afae */ /* 0x0001e8000c101d74 */
[----:B--2---:R0:W-:Y:S02]  /*15d40*/  @!P2 LDGSTS.E.BYPASS.LTC128B.128 [R9+0x27400], desc[UR52][R6.64+0x80], !P1 ;  /* 0x274000800609afae */ /* 0x0041e4000c901d74 */
.L_x_2446:
        /* <DEDUP_REMOVED lines=11> */
.L_x_2361:
[----:B------:R-:W-:Y:S05]  /*15e00*/  BSYNC B0 ;  /* 0x0000000000007941 */ /* 0x000fea0003800000 */
.L_x_2360:
[----:B------:R-:W-:Y:S01]  /*15e10*/  NOP ;  /* 0x0000000000007918 */ /* 0x000fe20000000000 */
[----:B------:R-:W-:-:S13]  /*15e20*/  PLOP3.LUT P0, PT, PT, PT, PT, 0x80, 0x0 ;  /* 0x000000000000781c */ /* 0x000fda0003f0f070 */
.L_x_2362:
[----:B------:R-:W-:Y:S02]  /*15e30*/  PLOP3.LUT P1, PT, P1, P0, PT, 0xa2, 0x0 ;  /* 0x000000000000781c */ /* 0x000fe40000f21472 */
[----:B------:R-:W-:-:S08]  /*15e40*/  @P0 R2UR P1, UR4, R17 ;  /* 0x00000000110402ca */ /* 0x000fd00000020000 */
[----:B------:R-:W-:-:S05]  /*15e50*/  @P0 PLOP3.LUT P0, PT, P1, PT, PT, 0x80, 0x0 ;  /* 0x000000000000081c */ /* 0x000fca0000f0f070 */
[----:B------:R-:W-:Y:S01]  /*15e60*/  @!P1 SYNCS.ARRIVE.TRANS64.RED.A0T1 RZ, [UR4+0x38800], RZ ;  /* 0x038800ffffff99a7 */ /* 0x000fe20008200404 */
[----:B------:R-:W-:Y:S07]  /*15e70*/  @!P1 ARRIVES.LDGSTSBAR.64.TRANSCNT [UR4+0x38800] ;  /* 0x03880000ff0099b0 */ /* 0x000fee0008000a84 */
[----:B------:R-:W-:Y:S05]  /*15e80*/  @P0 BRA.U.ANY `(.L_x_2362) ;  /* 0xfffffffd00e80947 */ /* 0x000fea000393ffff */
[----:B-1----:R-:W2:Y:S02]  /*15e90*/  LDL.LU R2, [R1+0x44] ;  /* 0x0000440001027983 */ /* 0x002ea40000300800 */
        /* <DEDUP_REMOVED lines=10> */
[----:B-12---:R-:W-:Y:S05]  /*15f40*/  @!P0 BRA `(.L_x_2364) ;  /* 0x0000004400ec8947 */ /* 0x006fea0003800000 */
.L_x_2447:
[----:B------:R-:W-:Y:S05]  /*15f50*/  BSYNC B0 ;  /* 0x0000000000007941 */ /* 0x000fea0003800000 */
.L_x_2363:
[----:B------:R-:W2:Y:S04]  /*15f60*/  LDL.LU R2, [R1+0x40] ;  /* 0x0000400001027983 */ /* 0x000ea80000300800 */
[----:B------:R-:W3:Y:S01]  /*15f70*/  LDL R3, [R1+0x1c] ;  /* 0x00001c0001037983 */ /* 0x000ee20000100800 */
[----:B--2---:R-:W-:-:S05]  /*15f80*/  VIADD R2, R2, 0xfffffffe ;  /* 0xfffffffe02027836 */ /* 0x004fca0000000000 */
[----:B---3--:R-:W-:-:S13]  /*15f90*/  ISETP.GE.AND P0, PT, R2, R3, PT ;  /* 0x000000030200720c */ /* 0x008fda0003f06270 */
[----:B------:R-:W-:Y:S05]  /*15fa0*/  @!P0 BRA `(.L_x_2365) ;  /* 0x0000001400648947 */ /* 0x000fea0003800000 */
[----:B-1----:R1:W5:Y:S04]  /*15fb0*/  LDL.LU R0, [R1+0xc] ;  /* 0x00000c0001007983 */ /* 0x0023680000300800 */
[----:B------:R1:W5:Y:S02]  /*15fc0*/  LDL.LU R3, [R1+0x4] ;  /* 0x0000040001037983 */ /* 0x0003640000300800 */
.L_x_2387:
[----:B------:R-:W2:Y:S01]  /*15fd0*/  LDL R4, [R1+0x24] ;  /* 0x0000240001047983 */ /* 0x000ea20000100800 */
[----:B-----5:R-:W-:Y:S01]  /*15fe0*/  VIADD R5, R3, 0x1 ;  /* 0x0000000103057836 */ /* 0x020fe20000000000 */
[----:B------:R-:W-:Y:S05]  /*15ff0*/  YIELD ;  /* 0x0000000000007946 */ /* 0x000fea0003800000 */
[C---:B------:R-:W-:Y:S01]  /*16000*/  ISETP.NE.AND P0, PT, R5.reuse, 0x2, PT ;  /* 0x000000020500780c */ /* 0x040fe20003f05270 */
[----:B------:R-:W-:Y:S03]  /*16010*/  BSSY B0, `(.L_x_2366) ;  /* 0x000008b000007945 */ /* 0x000fe60003800000 */
[----:B------:R-:W-:-:S02]  /*16020*/  SEL R10, R5, RZ, P0 ;  /* 0x000000ff050a7207 */ /* 0x000fc40000000000 */
[----:B--2---:R-:W-:Y:S02]  /*16030*/  ISETP.NE.AND P1, PT, R4, RZ, PT ;  /* 0x000000ff0400720c */ /* 0x004fe40003f25270 */
[----:B------:R-:W-:-:S04]  /*16040*/  SEL R4, RZ, 0x1, P0 ;  /* 0x00000001ff047807 */ /* 0x000fc80000000000 */
[----:B0-----:R-:W-:-:S05]  /*16050*/  LOP3.LUT R9, R0, R4, RZ, 0x3c, !PT ;  /* 0x0000000400097212 */ /* 0x001fca00078e3cff */
        /* <DEDUP_REMOVED lines=27> */
.L_x_2368:
        /* <DEDUP_REMOVED lines=8> */
.L_x_2448:
[----:B------:R-:W-:Y:S05]  /*16290*/  BSYNC B1 ;  /* 0x0000000000017941 */ /* 0x000fea0003800000 */
.L_x_2369:
        /* <DEDUP_REMOVED lines=9> */
.L_x_2372:
[----:B------:R-:W-:Y:S05]  /*16330*/  BSYNC B1 ;  /* 0x0000000000017941 */ /* 0x000fea0003800000 */
.L_x_2371:
        /* <DEDUP_REMOVED lines=12> */
[----:B0-----:R-:W-:-:S07]  /*16400*/  VIADD R9, R4, 0x10400 ;  /* 0x0001040004097836 */ /* 0x001fce0000000000 */
.L_x_2373:
        /* <DEDUP_REMOVED lines=16> */
.L_x_2374:
        /* <DEDUP_REMOVED lines=10> */
[----:B------:R-:W0:Y:S01]  /*165b0*/  SYNCS.PHASECHK.TRANS64.TRYWAIT P0, [R6+URZ+0x38840], R5 ;  /* 0x03884005060075a7 */ /* 0x000e22000800017f */
[----:B------:R-:W-:Y:S04]  /*165c0*/  BSSY B1, `(.L_x_2375) ;  /* 0x0000002000017945 */ /* 0x000fe80003800000 */
[----:B0-----:R-:W-:Y:S05]  /*165d0*/  @!P0 BRA `(.L_x_2376) ;  /* 0x0000004000708947 */ /* 0x001fea0003800000 */
.L_x_2449:
[----:B------:R-:W-:Y:S05]  /*165e0*/  BSYNC B1 ;  /* 0x0000000000017941 */ /* 0x000fea0003800000 */
.L_x_2375:
[----:B------:R-:W-:Y:S01]  /*165f0*/  BSSY B1, `(.L_x_2377) ;  /* 0x000000b000017945 */ /* 0x000fe20003800000 */
[----:B------:R-:W-:Y:S02]  /*16600*/  IMAD.MOV.U32 R10, RZ, RZ, 0x0 ;  /* 0x00000000ff0a7424 */ /* 0x000fe400078e00ff */
[----:B------:R-:W-:Y:S01]  /*16610*/  IMAD.MOV.U32 R11, RZ, RZ, 0x14f00000 ;  /* 0x14f00000ff0b7424 */ /* 0x000fe200078e00ff */
[----:B------:R-:W-:Y:S06]  /*16620*/  @P1 BRA `(.L_x_2378) ;  /* 0x00000000001c1947 */ /* 0x000fec0003800000 */
[----:B------:R-:W3:Y:S01]  /*16630*/  S2R R7, SR_TID.X ;  /* 0x0000000000077919 */ /* 0x000ee20000002100 */
[----:B0-2---:R-:W-:-:S04]  /*16640*/  IMAD.MOV.U32 R5, RZ, RZ, 0x8000 ;  /* 0x00008000ff057424 */ /* 0x005fc800078e00ff */
[----:B------:R4:W-:Y:S01]  /*16650*/  SYNCS.ARRIVE.TRANS64 RZ, [R6+URZ+0x38830], R5 ;  /* 0x0388300506ff79a7 */ /* 0x0009e2000800003f */
[----:B---3--:R-:W-:-:S04]  /*16660*/  LOP3.LUT R7, R7, 0x1f, RZ, 0xc0, !PT ;  /* 0x0000001f07077812 */ /* 0x008fc800078ec0ff */
[----:B------:R-:W-:-:S13]  /*16670*/  ISETP.NE.AND P0, PT, R7, RZ, PT ;  /* 0x000000ff0700720c */ /* 0x000fda0003f05270 */
[----:B----4-:R-:W-:Y:S05]  /*16680*/  @!P0 BRA `(.L_x_2378) ;  /* 0x0000000000048947 */ /* 0x010fea0003800000 */
[----:B------:R-:W-:Y:S01]  /*16690*/  BPT.TRAP 0x1 ;  /* 0x000000040000795c */ /* 0x000fe20000300000 */
.L_x_2378:
[----:B------:R-:W-:Y:S05]  /*166a0*/  BSYNC B1 ;  /* 0x0000000000017941 */ /* 0x000fea0003800000 */
.L_x_2377:
[----:B------:R-:W-:Y:S01]  /*166b0*/  R2UR UR10, R13 ;  /* 0x000000000d0a72ca */ /* 0x000fe200000e0000 */
[----:B------:R-:W-:Y:S01]  /*166c0*/  UIADD3 UR4, UP0, UR48, 0x370, URZ ;  /* 0x0000037030047890 */ /* 0x000fe2000ff1e03f */
[----:B------:R-:W-:Y:S01]  /*166d0*/  R2UR UR6, R10 ;  /* 0x000000000a0672ca */ /* 0x000fe200000e0000 */
[----:B0-2---:R-:W-:Y:S01]  /*166e0*/  VIADD R6, R6, 0x38830 ;  /* 0x0003883006067836 */ /* 0x005fe20000000000 */
[----:B------:R-:W-:Y:S01]  /*166f0*/  R2UR UR7, R11 ;  /* 0x000000000b0772ca */ /* 0x000fe200000e0000 */
[----:B------:R-:W-:Y:S01]  /*16700*/  VIADD R5, R4, 0x28400 ;  /* 0x0002840004057836 */ /* 0x000fe20000000000 */
[----:B------:R-:W-:Y:S01]  /*16710*/  PLOP3.LUT P0, PT, PT, PT, PT, 0x80, 0x0 ;  /* 0x000000000000781c */ /* 0x000fe20003f0f070 */
[----:B------:R-:W-:-:S12]  /*16720*/  UIADD3.X UR5, URZ, UR49, URZ, UP0, !UPT ;  /* 0x000000313f057290 */ /* 0x000fd800087fe43f */
.L_x_2379:
        /* <DEDUP_REMOVED lines=15> */
.L_x_2380:
        /* <DEDUP_REMOVED lines=10> */
.L_x_2367:
[----:B------:R-:W-:Y:S05]  /*168c0*/  BSYNC B0 ;  /* 0x0000000000007941 */ /* 0x000fea0003800000 */
.L_x_2366:
[----:B------:R-:W-:-:S06]  /*168d0*/  UISETP.NE.AND UP0, UPT, UR39, 0x3, UPT ;  /* 0x000000032700788c */ /* 0x000fcc000bf05270 */
[----:B------:R-:W-:-:S13]  /*168e0*/  PLOP3.LUT P0, PT, PT, PT, UP0, 0x80, 0x0 ;  /* 0x000000000000781c */ /* 0x000fda0003f0f008 */
[----:B------:R-:W-:Y:S05]  /*168f0*/  @!P0 BRA `(.L_x_2381) ;  /* 0x0000000000048947 */ /* 0x000fea0003800000 */
[----:B------:R-:W-:Y:S01]  /*16900*/  BPT.TRAP 0x1 ;  /* 0x000000040000795c */ /* 0x000fe20000300000 */
.L_x_2381:
        /* <DEDUP_REMOVED lines=8> */
.L_x_2450:
[----:B------:R-:W-:Y:S05]  /*16990*/  BSYNC B0 ;  /* 0x0000000000007941 */ /* 0x000fea0003800000 */
.L_x_2382:
[----:B------:R-:W-:Y:S05]  /*169a0*/  @!P1 BRA `(.L_x_2384) ;  /* 0x0000000000049947 */ /* 0x000fea0003800000 */
[----:B------:R-:W-:Y:S01]  /*169b0*/  BPT.TRAP 0x1 ;  /* 0x000000040000795c */ /* 0x000fe20000300000 */
.L_x_2384:
[----:B--2---:R-:W-:Y:S01]  /*169c0*/  SHF.L.U32 R4, R0, 0x1f, RZ ;  /* 0x0000001f00047819 */ /* 0x004fe200000006ff */
[----:B------:R-:W-:-:S03]  /*169d0*/  IMAD.SHL.U32 R0, R3, 0x8000, RZ ;  /* 0x0000800003007824 */ /* 0x000fc600078e00ff */
[----:B------:R-:W2:Y:S02]  /*169e0*/  SYNCS.PHASECHK.TRANS64.TRYWAIT P0, [R19+URZ+0x38860], R4 ;  /* 0x03886004130075a7 */ /* 0x000ea4000800017f */
[----:B--2---:R-:W-:Y:S05]  /*169f0*/  @!P0 BRA `(.L_x_2385) ;  /* 0x0000003c00908947 */ /* 0x004fea0003800000 */
.L_x_2451:
[----:B------:R-:W3:Y:S04]  /*16a00*/  LDL R14, [R1+0x38] ;  /* 0x00003800010e7983 */ /* 0x000ee80000100800 */
[----:B------:R-:W4:Y:S04]  /*16a10*/  LDL R13, [R1+0x8] ;  /* 0x00000800010d7983 */ /* 0x000f280000100800 */
[----:B------:R-:W4:Y:S01]  /*16a20*/  LDL R12, [R1] ;  /* 0x00000000010c7983 */ /* 0x000f220000100800 */
[----:B------:R-:W-:Y:S01]  /*16a30*/  LOP3.LUT R3, R0, R18, RZ, 0xfc, !PT ;  /* 0x0000001200037212 */ /* 0x000fe200078efcff */
[----:B------:R-:W-:Y:S05]  /*16a40*/  WARPSYNC.ALL ;  /* 0x0000000000007948 */ /* 0x000fea0003800000 */
[----:B------:R-:W-:-:S05]  /*16a50*/  IMAD.IADD R3, R17, 0x1, R3 ;  /* 0x0000000111037824 */ /* 0x000fca00078e0203 */
[----:B0-----:R-:W2:Y:S02]  /*16a60*/  LDSM.16.MT88.4 R8, [R3+0x10400] ;  /* 0x010400000308783b */ /* 0x001ea40000004200 */
[C-C-:B--2---:R-:W-:Y:S02]  /*16a70*/  PRMT R4, R8.reuse, 0x6420, R9.reuse ;  /* 0x0000642008047816 */ /* 0x144fe40000000009 */
[----:B------:R-:W-:Y:S02]  /*16a80*/  PRMT R5, R8, 0x7531, R9 ;  /* 0x0000753108057816 */ /* 0x000fe40000000009 */
[C-C-:B------:R-:W-:Y:S02]  /*16a90*/  PRMT R6, R10.reuse, 0x6420, R11.reuse ;  /* 0x000064200a067816 */ /* 0x140fe4000000000b */
[----:B------:R-:W-:Y:S02]  /*16aa0*/  PRMT R7, R10, 0x7531, R11 ;  /* 0x000075310a077816 */ /* 0x000fe4000000000b */
[----:B---3--:R-:W-:-:S05]  /*16ab0*/  IADD3 R20, R17, R14, R0 ;  /* 0x0000000e11147210 */ /* 0x008fca0007ffe000 */
[----:B------:R-:W0:Y:S01]  /*16ac0*/  LDSM.16.MT88.4 R8, [R20+0x10400] ;  /* 0x010400001408783b */ /* 0x000e220000004200 */
[----:B----4-:R-:W-:-:S05]  /*16ad0*/  IADD3 R3, R12, R0, R13 ;  /* 0x000000000c037210 */ /* 0x010fca0007ffe00d */
[----:B------:R2:W-:Y:S02]  /*16ae0*/  STSM.16.M88.4 [R3], R4 ;  /* 0x0000000403007844 */ /* 0x0005e40000000200 */
[----:B--2---:R-:W-:Y:S02]  /*16af0*/  VIADD R4, R0, 0x4000 ;  /* 0x0000400000047836 */ /* 0x004fe40000000000 */
[----:B------:R-:W-:Y:S02]  /*16b00*/  IMAD.MOV.U32 R6, RZ, RZ, R13 ;  /* 0x000000ffff067224 */ /* 0x000fe400078e000d */
[----:B------:R-:W-:Y:S01]  /*16b10*/  IMAD.MOV.U32 R7, RZ, RZ, R12 ;  /* 0x000000ffff077224 */ /* 0x000fe200078e000c */
[----:B------:R-:W-:-:S05]  /*16b20*/  LOP3.LUT R4, R4, R18, RZ, 0xfc, !PT ;  /* 0x0000001204047212 */ /* 0x000fca00078efcff */
[----:B------:R-:W-:Y:S01]  /*16b30*/  IMAD.IADD R4, R17, 0x1, R4 ;  /* 0x0000000111047824 */ /* 0x000fe200078e0204 */
[C-C-:B0-----:R-:W-:Y:S02]  /*16b40*/  PRMT R12, R8.reuse, 0x6420, R9.reuse ;  /* 0x00006420080c7816 */ /* 0x141fe40000000009 */
[----:B------:R-:W-:Y:S02]  /*16b50*/  PRMT R13, R8, 0x7531, R9 ;  /* 0x00007531080d7816 */ /* 0x000fe40000000009 */
[C-C-:B------:R-:W-:Y:S02]  /*16b60*/  PRMT R14, R10.reuse, 0x6420, R11.reuse ;  /* 0x000064200a0e7816 */ /* 0x140fe4000000000b */
[----:B------:R-:W-:-:S05]  /*16b70*/  PRMT R15, R10, 0x7531, R11 ;  /* 0x000075310a0f7816 */ /* 0x000fca000000000b */
[----:B------:R0:W-:Y:S04]  /*16b80*/  STSM.16.M88.4 [R3+0x2000], R12 ;  /* 0x0020000c03007844 */ /* 0x0001e80000000200 */
[----:B------:R-:W2:Y:S01]  /*16b90*/  LDSM.16.MT88.4 R8, [R4+0x10400] ;  /* 0x010400000408783b */ /* 0x000ea20000004200 */
[----:B0-----:R-:W-:Y:S02]  /*16ba0*/  IMAD.MOV.U32 R14, RZ, RZ, R6 ;  /* 0x000000ffff0e7224 */ /* 0x001fe400078e0006 */
[----:B------:R-:W-:Y:S01]  /*16bb0*/  IMAD.MOV.U32 R15, RZ, RZ, R7 ;  /* 0x000000ffff0f7224 */ /* 0x000fe200078e0007 */
[C-C-:B--2---:R-:W-:Y:S02]  /*16bc0*/  PRMT R4, R8.reuse, 0x6420, R9.reuse ;  /* 0x0000642008047816 */ /* 0x144fe40000000009 */
[----:B------:R-:W-:-:S02]  /*16bd0*/  PRMT R5, R8, 0x7531, R9 ;  /* 0x0000753108057816 */ /* 0x000fc40000000009 */
[C-C-:B------:R-:W-:Y:S02]  /*16be0*/  PRMT R6, R10.reuse, 0x6420, R11.reuse ;  /* 0x000064200a067816 */ /* 0x140fe4000000000b */
[----:B------:R-:W-:Y:S02]  /*16bf0*/  PRMT R7, R10, 0x7531, R11 ;  /* 0x000075310a077816 */ /* 0x000fe4000000000b */
[----:B------:R-:W0:Y:S04]  /*16c00*/  LDSM.16.MT88.4 R8, [R20+0x14400] ;  /* 0x014400001408783b */ /* 0x000e280000004200 */
[----:B------:R2:W-:Y:S02]  /*16c10*/  STSM.16.M88.4 [R3+0x4000], R4 ;  /* 0x0040000403007844 */ /* 0x0005e40000000200 */
[----:B--2---:R-:W-:-:S02]  /*16c20*/  IMAD.MOV.U32 R6, RZ, RZ, R14 ;  /* 0x000000ffff067224 */ /* 0x004fc400078e000e */
        /* <DEDUP_REMOVED lines=20> */
[----:B------:R-:W-:-:S03]  /*16d70*/  PRMT R13, R8, 0x7531, R9 ;  /* 0x00007531080d7816 */ /* 0x000fc60000000009 */
[----:B------:R-:W-:-:S05]  /*16d80*/  IMAD.IADD R3, R15, 0x1, R3 ;  /* 0x000000010f037824 */ /* 0x000fca00078e0203 */
[----:B------:R0:W-:Y:S02]  /*16d90*/  STSM.16.M88.4 [R3], R4 ;  /* 0x0000000403007844 */ /* 0x0001e40000000200 */
[----:B0-----:R-:W-:Y:S02]  /*16da0*/  VIADD R4, R0, 0x5000 ;  /* 0x0000500000047836 */ /* 0x001fe40000000000 */
        /* <DEDUP_REMOVED lines=8> */
[----:B0-----:R-:W-:Y:S02]  /*16e30*/  IMAD.MOV.U32 R14, RZ, RZ, R6 ;  /* 0x000000ffff0e7224 */ /* 0x001fe400078e0006 */
[----:B------:R-:W-:Y:S01]  /*16e40*/  IMAD.MOV.U32 R15, RZ, RZ, R7 ;  /* 0x000000ffff0f7224 */ /* 0x000fe200078e0007 */
[----:B--2---:R-:W-:-:S02]  /*16e50*/  PRMT R4, R8, 0x6420, R9 ;  /* 0x0000642008047816 */ /* 0x004fc40000000009 */
[----:B------:R-:W-:Y:S02]  /*16e60*/  PRMT R5, R8, 0x7531, R9 ;  /* 0x0000753108057816 */ /* 0x000fe40000000009 */
        /* <DEDUP_REMOVED lines=63> */
[----:B------:R-:W0:Y:S01]  /*17260*/  LDSM.16.MT88.4 R8, [R20+0x13400] ;  /* 0x013400001408783b */ /* 0x000e220000004200 */
[----:B--2---:R-:W-:Y:S01]  /*17270*/  IADD3 R3, R14, R13, R0 ;  /* 0x0000000d0e037210 */ /* 0x004fe20007ffe000 */
[----:B------:R-:W-:-:S04]  /*17280*/  VIADD R0, R0, 0x7000 ;  /* 0x0000700000007836 */ /* 0x000fc80000000000 */
[----:B------:R-:W-:Y:S01]  /*17290*/  IMAD.IADD R3, R15, 0x1, R3 ;  /* 0x000000010f037824 */ /* 0x000fe200078e0203 */
[----:B------:R-:W-:-:S04]  /*172a0*/  LOP3.LUT R0, R0, R18, RZ, 0xfc, !PT ;  /* 0x0000001200007212 */ /* 0x000fc800078efcff */
[----:B------:R0:W-:Y:S01]  /*172b0*/  STSM.16.M88.4 [R3], R4 ;  /* 0x0000000403007844 */ /* 0x0001e20000000200 */
[----:B------:R-:W-:Y:S01]  /*172c0*/  IMAD.IADD R0, R17, 0x1, R0 ;  /* 0x0000000111007824 */ /* 0x000fe200078e0200 */
[C-C-:B0-----:R-:W-:Y:S02]  /*172d0*/  PRMT R4, R8.reuse, 0x6420, R9.reuse ;  /* 0x0000642008047816 */ /* 0x141fe40000000009 */
[----:B------:R-:W-:Y:S02]  /*172e0*/  PRMT R5, R8, 0x7531, R9 ;  /* 0x0000753108057816 */ /* 0x000fe40000000009 */
[C-C-:B------:R-:W-:Y:S02]  /*172f0*/  PRMT R6, R10.reuse, 0x6420, R11.reuse ;  /* 0x000064200a067816 */ /* 0x140fe4000000000b */
[----:B------:R-:W-:-:S05]  /*17300*/  PRMT R7, R10, 0x7531, R11 ;  /* 0x000075310a077816 */ /* 0x000fca000000000b */
[----:B------:R-:W-:Y:S04]  /*17310*/  STSM.16.M88.4 [R3+0x2000], R4 ;  /* 0x0020000403007844 */ /* 0x000fe80000000200 */
[----:B------:R-:W0:Y:S02]  /*17320*/  LDSM.16.MT88.4 R8, [R0+0x10400] ;  /* 0x010400000008783b */ /* 0x000e240000004200 */
[C-C-:B0-----:R-:W-:Y:S02]  /*17330*/  PRMT R4, R8.reuse, 0x6420, R9.reuse ;  /* 0x0000642008047816 */ /* 0x141fe40000000009 */
[----:B------:R-:W-:Y:S02]  /*17340*/  PRMT R5, R8, 0x7531, R9 ;  /* 0x0000753108057816 */ /* 0x000fe40000000009 */
[----:B------:R-:W-:-:S02]  /*17350*/  PRMT R6, R10, 0x6420, R11 ;  /* 0x000064200a067816 */ /* 0x000fc4000000000b */
[----:B------:R-:W-:Y:S02]  /*17360*/  PRMT R7, R10, 0x7531, R11 ;  /* 0x000075310a077816 */ /* 0x000fe4000000000b */
[----:B------:R-:W0:Y:S04]  /*17370*/  LDSM.16.MT88.4 R8, [R20+0x17400] ;  /* 0x017400001408783b */ /* 0x000e280000004200 */
[----:B------:R0:W-:Y:S02]  /*17380*/  STSM.16.M88.4 [R3+0x4000], R4 ;  /* 0x0040000403007844 */ /* 0x0001e40000000200 */
[C-C-:B0-----:R-:W-:Y:S02]  /*17390*/  PRMT R4, R8.reuse, 0x6420, R9.reuse ;  /* 0x0000642008047816 */ /* 0x141fe40000000009 */
        /* <DEDUP_REMOVED lines=12> */
.L_x_2386:
[----:B------:R-:W0:Y:S01]  /*17460*/  S2R R0, SR_TID.X ;  /* 0x0000000000007919 */ /* 0x000e220000002100 */
[----:B--2---:R2:W-:Y:S01]  /*17470*/  SYNCS.ARRIVE.TRANS64.A1T0 RZ, [R19+URZ+0x38850], RZ ;  /* 0x038850ff13ff79a7 */ /* 0x0045e2000810003f */
[----:B0-----:R-:W-:Y:S02]  /*17480*/  LOP3.LUT R3, R0, 0x7f, RZ, 0xc0, !PT ;  /* 0x0000007f00037812 */ /* 0x001fe400078ec0ff */
        /* <DEDUP_REMOVED lines=11> */
.L_x_2365:
[----:B------:R-:W2:Y:S01]  /*17540*/  S2R R4, SR_TID.X ;  /* 0x0000000000047919 */ /* 0x000ea20000002100 */
[----:B------:R-:W-:Y:S01]  /*17550*/  BSSY B0, `(.L_x_2388) ;  /* 0x0000011000007945 */ /* 0x000fe20003800000 */
[----:B--2---:R-:W-:-:S04]  /*17560*/  LOP3.LUT R4, R4, 0x7f, RZ, 0xc0, !PT ;  /* 0x0000007f04047812 */ /* 0x004fc800078ec0ff */
[----:B------:R-:W-:-:S13]  /*17570*/  ISETP.NE.AND P0, PT, R4, RZ, PT ;  /* 0x000000ff0400720c */ /* 0x000fda0003f05270 */
[----:B------:R-:W-:Y:S05]  /*17580*/  @P0 BRA `(.L_x_2389) ;  /* 0x0000000000340947 */ /* 0x000fea0003800000 */
[----:B------:R-:W2:Y:S01]  /*17590*/  S2R R2, SR_LANEID ;  /* 0x0000000000027919 */ /* 0x000ea20000000000 */
[----:B------:R-:W-:Y:S01]  /*175a0*/  VOTEU.ANY UR4, UPT, PT ;  /* 0x0000000000047886 */ /* 0x000fe200038e0100 */
[----:B------:R-:W3:Y:S01]  /*175b0*/  LDC.64 R4, c[0x0][0xc60] ;  /* 0x00031800ff047b82 */ /* 0x000ee20000000a00 */
[----:B-1---5:R-:W2:Y:S02]  /*175c0*/  FLO.U32 R0, UR4 ;  /* 0x0000000400007d00 */ /* 0x022ea400080e0000 */
[----:B--2---:R-:W-:-:S06]  /*175d0*/  ISETP.EQ.U32.AND P1, PT, R0, R2, PT ;  /* 0x000000020000720c */ /* 0x004fcc0003f22070 */
[----:B------:R-:W3:Y:S07]  /*175e0*/  POPC R2, UR4 ;  /* 0x0000000400027d09 */ /* 0x000eee0008000000 */
[----:B---3--:R-:W2:Y:S04]  /*175f0*/  @P1 ATOMG.E.ADD.STRONG.GPU PT, R2, desc[UR52][R4.64], R2 ;  /* 0x00000002040219a8 */ /* 0x008ea800081ee1f4 */
[----:B--2---:R1:W2:Y:S02]  /*17600*/  SHFL.IDX PT, R2, R2, R0, 0x1f ;  /* 0x00001f0002027589 */ /* 0x0042a400000e0000 */
[----:B-1----:R-:W1:Y:S02]  /*17610*/  S2R R0, SR_LTMASK ;  /* 0x0000000000007919 */ /* 0x002e640000003900 */
[----:B-1----:R-:W-:-:S06]  /*17620*/  LOP3.LUT R0, R0, UR4, RZ, 0xc0, !PT ;  /* 0x0000000400007c12 */ /* 0x002fcc000f8ec0ff */
[----:B------:R-:W2:Y:S02]  /*17630*/  POPC R0, R0 ;  /* 0x0000000000007309 */ /* 0x000ea40000000000 */
[----:B--2---:R-:W-:-:S05]  /*17640*/  IADD3 R0, R2, UR40, R0 ;  /* 0x0000002802007c10 */ /* 0x004fca000fffe000 */
[----:B------:R2:W-:Y:S02]  /*17650*/  STL [R1+0x10], R0 ;  /* 0x0000100001007387 */ /* 0x0005e40000100800 */
.L_x_2389:
[----:B------:R-:W-:Y:S05]  /*17660*/  BSYNC B0 ;  /* 0x0000000000007941 */ /* 0x000fea0003800000 */
.L_x_2388:
[----:B------:R-:W-:-:S06]  /*17670*/  UISETP.NE.AND UP0, UPT, UR39, 0x3, UPT ;  /* 0x000000032700788c */ /* 0x000fcc000bf05270 */
[----:B------:R-:W-:-:S13]  /*17680*/  PLOP3.LUT P1, PT, PT, PT, UP0, 0x80, 0x0 ;  /* 0x000000000000781c */ /* 0x000fda0003f2f008 */
[----:B------:R-:W-:Y:S05]  /*17690*/  @!P1 BRA `(.L_x_2390) ;  /* 0x0000000000049947 */ /* 0x000fea0003800000 */
[----:B------:R-:W-:Y:S01]  /*176a0*/  BPT.TRAP 0x1 ;  /* 0x000000040000795c */ /* 0x000fe20000300000 */
.L_x_2390:
[----:B-----5:R-:W3:Y:S04]  /*176b0*/  LDL R3, [R1+0xc] ;  /* 0x00000c0001037983 */ /* 0x020ee80000100800 */
[----:B------:R-:W4:Y:S01]  /*176c0*/  LDL R2, [R1+0x4] ;  /* 0x0000040001027983 */ /* 0x000f220000100800 */
[----:B-12---:R-:W-:Y:S01]  /*176d0*/  IMAD.U32 R0, RZ, RZ, UR41 ;  /* 0x00000029ff007e24 */ /* 0x006fe2000f8e00ff */
[----:B------:R-:W-:Y:S04]  /*176e0*/  BSSY B0, `(.L_x_2391) ;  /* 0x0000007000007945 */ /* 0x000fe80003800000 */
[----:B------:R-:W-:-:S02]  /*176f0*/  ISETP.NE.AND P2, PT, R0, 0x3, PT ;  /* 0x000000030000780c */ /* 0x000fc40003f45270 */
[----:B---3--:R-:W-:-:S04]  /*17700*/  LOP3.LUT R0, R3, 0x1, RZ, 0x3c, !PT ;  /* 0x0000000103007812 */ /* 0x008fc800078e3cff */
[----:B------:R-:W-:Y:S01]  /*17710*/  SHF.L.U32 R0, R0, 0x1f, RZ ;  /* 0x0000001f00007819 */ /* 0x000fe200000006ff */
[----:B----4-:R-:W-:-:S04]  /*17720*/  IMAD R2, R2, 0x8, R17 ;  /* 0x0000000802027824 */ /* 0x010fc800078e0211 */
[----:B------:R-:W1:Y:S02]  /*17730*/  SYNCS.PHASECHK.TRANS64.TRYWAIT P1, [R2+URZ+0x38870], R0 ;  /* 0x03887000020075a7 */ /* 0x000e64000802017f */
[----:B-1----:R-:W-:Y:S05]  /*17740*/  @!P1 BRA `(.L_x_2392) ;  /* 0x0000003000509947 */ /* 0x002fea0003800000 */
.L_x_2452:
[----:B------:R-:W-:Y:S05]  /*17750*/  BSYNC B0 ;  /* 0x0000000000007941 */ /* 0x000fea0003800000 */
.L_x_2391:
[----:B------:R-:W-:Y:S05]  /*17760*/  @!P2 BRA `(.L_x_2393) ;  /* 0x000000000004a947 */ /* 0x000fea0003800000 */
[----:B------:R-:W-:Y:S01]  /*17770*/  BPT.TRAP 0x1 ;  /* 0x000000040000795c */ /* 0x000fe20000300000 */
.L_x_2393:
[----:B-1----:R-:W2:Y:S02]  /*17780*/  LDL R0, [R1+0xc] ;  /* 0x00000c0001007983 */ /* 0x002ea40000100800 */
[----:B--2---:R-:W-:-:S04]  /*17790*/  SHF.L.U32 R0, R0, 0x1f, RZ ;  /* 0x0000001f00007819 */ /* 0x004fc800000006ff */
[----:B------:R-:W1:Y:S02]  /*177a0*/  SYNCS.PHASECHK.TRANS64.TRYWAIT P1, [R2+URZ+0x38860], R0 ;  /* 0x03886000020075a7 */ /* 0x000e64000802017f */
[----:B-1----:R-:W-:Y:S05]  /*177b0*/  @!P1 BRA `(.L_x_2394) ;  /* 0x0000003000489947 */ /* 0x002fea0003800000 */
.L_x_2453:
[----:B------:R-:W2:Y:S04]  /*177c0*/  LDL R3, [R1+0x38] ;  /* 0x0000380001037983 */ /* 0x000ea80000100800 */
[----:B------:R-:W3:Y:S04]  /*177d0*/  LDL R13, [R1+0x8] ;  /* 0x00000800010d7983 */ /* 0x000ee80000100800 */
[----:B------:R-:W3:Y:S04]  /*177e0*/  LDL.LU R12, [R1] ;  /* 0x00000000010c7983 */ /* 0x000ee80000300800 */
[----:B------:R-:W4:Y:S01]  /*177f0*/  LDL R19, [R1+0x4] ;  /* 0x0000040001137983 */ /* 0x000f220000100800 */
[----:B------:R-:W-:Y:S05]  /*17800*/  WARPSYNC.ALL ;  /* 0x0000000000007948 */ /* 0x000fea0003800000 */
[----:B----4-:R-:W-:-:S05]  /*17810*/  IMAD.SHL.U32 R16, R19, 0x8000, RZ ;  /* 0x0000800013107824 */ /* 0x010fca00078e00ff */
[----:B-1----:R-:W-:Y:S02]  /*17820*/  LOP3.LUT R0, R16, R18, RZ, 0xfc, !PT ;  /* 0x0000001210007212 */ /* 0x002fe400078efcff */
[----:B--2---:R-:W-:-:S03]  /*17830*/  IADD3 R3, R17, R3, R16 ;  /* 0x0000000311037210 */ /* 0x004fc60007ffe010 */
[----:B------:R-:W-:-:S05]  /*17840*/  IMAD.IADD R0, R17, 0x1, R0 ;  /* 0x0000000111007824 */ /* 0x000fca00078e0200 */
[----:B0-----:R3:W0:Y:S02]  /*17850*/  LDSM.16.MT88.4 R4, [R0+0x10400] ;  /* 0x010400000004783b */ /* 0x0016240000004200 */
        /* <DEDUP_REMOVED lines=156> */
.L_x_2395:
        /* <DEDUP_REMOVED lines=13> */
.L_x_2340:
[----:B------:R-:W-:Y:S05]  /*182f0*/  BSYNC B7 ;  /* 0x0000000000077941 */ /* 0x000fea0003800000 */
.L_x_2338:
[----:B01----:R-:W2:Y:S02]  /*18300*/  LDL R0, [R1+0x4c] ;  /* 0x00004c0001007983 */ /* 0x003ea40000100800 */
[----:B--2---:R-:W-:-:S13]  /*18310*/  ISETP.NE.AND P0, PT, R0, RZ, PT ;  /* 0x000000ff0000720c */ /* 0x004fda0003f05270 */
[----:B------:R-:W-:Y:S05]  /*18320*/  @!P0 BRA `(.L_x_2396) ;  /* 0x0000000000308947 */ /* 0x000fea0003800000 */
[----:B------:R-:W0:Y:S08]  /*18330*/  S2UR UR5, SR_CgaCtaId ;  /* 0x00000000000579c3 */ /* 0x000e300000008800 */
[----:B------:R-:W-:Y:S06]  /*18340*/  BAR.SYNC.DEFER_BLOCKING 0x5, 0x180 ;  /* 0x0146000000007b1d */ /* 0x000fec0000010000 */
[----:B------:R-:W-:-:S02]  /*18350*/  UMOV UR4, 0x400 ;  /* 0x0000040000047882 */ /* 0x000fc40000000000 */
[----:B0-----:R-:W-:-:S06]  /*18360*/  ULEA UR4, UR5, UR4, 0x18 ;  /* 0x0000000405047291 */ /* 0x001fcc000f8ec03f */
[----:B------:R-:W-:-:S05]  /*18370*/  IMAD.U32 R17, RZ, RZ, UR4 ;  /* 0x00000004ff117e24 */ /* 0x000fca000f8e00ff */
[----:B------:R-:W0:Y:S04]  /*18380*/  LDS.128 R4, [R17+0x388d0] ;  /* 0x0388d00011047984 */ /* 0x000e280000000c00 */
[----:B0-----:R1:W-:Y:S01]  /*18390*/  STL.64 [R1+0x10], R4 ;  /* 0x0000100401007387 */ /* 0x0013e20000100a00 */
[----:B------:R-:W-:-:S03]  /*183a0*/  IMAD.MOV.U32 R0, RZ, RZ, R7 ;  /* 0x000000ffff007224 */ /* 0x000fc600078e0007 */
[----:B------:R1:W-:Y:S02]  /*183b0*/  STL [R1+0x18], R6 ;  /* 0x0000180601007387 */ /* 0x0003e40000100800 */
[----:B------:R-:W-:Y:S01]  /*183c0*/  R2UR UR42, R0 ;  /* 0x00000000002a72ca */ /* 0x000fe200000e0000 */
[----:B------:R-:W-:Y:S06]  /*183d0*/  BAR.ARV 0x4, 0x180 ;  /* 0x0106000000007b1d */ /* 0x000fec0000002000 */
[----:B------:R-:W-:Y:S08]  /*183e0*/  BRA `(.L_x_2397) ;  /* 0x0000000c00e47947 */ /* 0x000ff00003800000 */
.L_x_2396:
[----:B------:R-:W2:Y:S01]  /*183f0*/  LDL.LU R0, [R1+0x10] ;  /* 0x0000100001007983 */ /* 0x000ea20000300800 */
[----:B------:R-:W-:Y:S01]  /*18400*/  ULDC UR4, c[0x0][0xc3c] ;  /* 0x00030f0000047ab9 */ /* 0x000fe20000000800 */
[----:B------:R-:W-:Y:S01]  /*18410*/  CS2R R6, SRZ ;  /* 0x0000000000067805 */ /* 0x000fe2000001ff00 */
[----:B------:R-:W0:Y:S02]  /*18420*/  S2R R2, SR_TID.X ;  /* 0x0000000000027919 */ /* 0x000e240000002100 */
[----:B0-----:R-:W-:-:S04]  /*18430*/  LOP3.LUT R9, R2, 0x1f, RZ, 0xc0, !PT ;  /* 0x0000001f02097812 */ /* 0x001fc800078ec0ff */
[C---:B------:R-:W-:Y:S01]  /*18440*/  ISETP.NE.AND P0, PT, R9.reuse, 0x1f, PT ;  /* 0x0000001f0900780c */ /* 0x040fe20003f05270 */
[----:B--2---:R-:W-:Y:S02]  /*18450*/  IMAD.MOV.U32 R8, RZ, RZ, R0 ;  /* 0x000000ffff087224 */ /* 0x004fe400078e0000 */
[----:B------:R-:W-:-:S05]  /*18460*/  VIADD R0, R9, UR42 ;  /* 0x0000002a09007c36 */ /* 0x000fca0008000000 */
[----:B------:R-:W-:Y:S01]  /*18470*/  ISETP.GE.OR P1, PT, R0, UR4, !P0 ;  /* 0x0000000400007c0c */ /* 0x000fe2000c726670 */
[----:B------:R-:W-:-:S12]  /*18480*/  ULDC UR4, c[0x0][0xc3c] ;  /* 0x00030f0000047ab9 */ /* 0x000fd80000000800 */
[----:B------:R-:W0:Y:S08]  /*18490*/  @!P1 LDC.64 R2, c[0x0][0xc80] ;  /* 0x00032000ff029b82 */ /* 0x000e300000000a00 */
[----:B------:R-:W1:Y:S01]  /*184a0*/  @!P1 LDC.64 R4, c[0x0][0xc78] ;  /* 0x00031e00ff049b82 */ /* 0x000e620000000a00 */
[----:B0-----:R-:W-:-:S05]  /*184b0*/  @!P1 IMAD.WIDE R2, R0, 0x4, R2 ;  /* 0x0000000400029825 */ /* 0x001fca00078e0202 */
[----:B------:R1:W2:Y:S02]  /*184c0*/  @!P1 LDG.E R6, desc[UR52][R2.64] ;  /* 0x0000003402069981 */ /* 0x0002a4000c1e1900 */
[----:B-1----:R-:W-:-:S05]  /*184d0*/  @!P1 IMAD.WIDE R2, R0, 0x4, R4 ;  /* 0x0000000400029825 */ /* 0x002fca00078e0204 */
[----:B------:R-:W2:Y:S01]  /*184e0*/  @!P1 LDG.E R7, desc[UR52][R2.64] ;  /* 0x0000003402079981 */ /* 0x000ea2000c1e1900 */
[C---:B------:R-:W-:Y:S01]  /*184f0*/  ISETP.NE.AND P1, PT, R9.reuse, RZ, PT ;  /* 0x000000ff0900720c */ /* 0x040fe20003f25270 */
[----:B------:R-:W-:Y:S01]  /*18500*/  IMAD.MOV.U32 R5, RZ, RZ, RZ ;  /* 0x000000ffff057224 */ /* 0x000fe200078e00ff */
[C---:B------:R-:W-:Y:S01]  /*18510*/  ISETP.GE.U32.AND P2, PT, R9.reuse, 0x2, PT ;  /* 0x000000020900780c */ /* 0x040fe20003f46070 */
[----:B------:R-:W-:Y:S01]  /*18520*/  SHFL.IDX PT, R4, R8, RZ, 0x1f ;  /* 0x00001fff08047589 */ /* 0x000fe200000e0000 */
[C---:B------:R-:W-:Y:S02]  /*18530*/  ISETP.GE.U32.AND P3, PT, R9.reuse, 0x4, PT ;  /* 0x000000040900780c */ /* 0x040fe40003f66070 */
[C---:B------:R-:W-:Y:S02]  /*18540*/  ISETP.GE.U32.AND P4, PT, R9.reuse, 0x8, PT ;  /* 0x000000080900780c */ /* 0x040fe40003f86070 */
[----:B------:R-:W-:Y:S02]  /*18550*/  ISETP.GE.U32.AND P5, PT, R9, 0x10, PT ;  /* 0x000000100900780c */ /* 0x000fe40003fa6070 */
        /* <DEDUP_REMOVED lines=16> */
[----:B------:R-:W-:Y:S02]  /*18660*/  IMAD.IADD R2, R0, 0x1, R2 ;  /* 0x0000000100027824 */ /* 0x000fe400078e0202 */
[----:B------:R-:W-:Y:S04]  /*18670*/  SHFL.IDX PT, R0, R8, 0x1, 0x1f ;  /* 0x00201f0008007f89 */ /* 0x000fe800000e0000 */
[----:B------:R-:W0:Y:S02]  /*18680*/  SHFL.IDX PT, R3, R2, 0x1f, 0x1f ;  /* 0x03e01f0002037f89 */ /* 0x000e2400000e0000 */
[----:B0-----:R-:W-:-:S04]  /*18690*/  IMAD R3, R3, R9, RZ ;  /* 0x0000000903037224 */ /* 0x001fc800078e02ff */
[----:B------:R-:W-:-:S05]  /*186a0*/  IMAD.IADD R0, R0, 0x1, R3 ;  /* 0x0000000100007824 */ /* 0x000fca00078e0203 */
[----:B------:R-:W-:-:S13]  /*186b0*/  ISETP.GT.AND P6, PT, R0, R4, PT ;  /* 0x000000040000720c */ /* 0x000fda0003fc4270 */
[----:B------:R-:W-:Y:S05]  /*186c0*/  @P6 BRA `(.L_x_2398) ;  /* 0x0000000000986947 */ /* 0x000fea0003800000 */
.L_x_2400:
        /* <DEDUP_REMOVED lines=38> */
.L_x_2398:
[----:B------:R-:W-:-:S04]  /*18930*/  IMAD.IADD R3, R0, 0x1, -R3 ;  /* 0x0000000100037824 */ /* 0x000fc800078e0a03 */
[----:B------:R-:W-:-:S05]  /*18940*/  IMAD R0, R2, R9, R3 ;  /* 0x0000000902007224 */ /* 0x000fca00078e0203 */
[----:B------:R-:W-:-:S13]  /*18950*/  ISETP.GT.AND P0, PT, R0, R4, PT ;  /* 0x000000040000720c */ /* 0x000fda0003f04270 */
[----:B------:R-:W-:Y:S02]  /*18960*/  VOTEU.ANY UR5, UPT, !P0 ;  /* 0x0000000000057886 */ /* 0x000fe400040e0100 */
[----:B------:R-:W-:Y:S02]  /*18970*/  UPOPC UR4, UR5 ;  /* 0x00000005000472bf */ /* 0x000fe40008000000 */
[----:B------:R-:W-:-:S04]  /*18980*/  ISETP.NE.AND P0, PT, RZ, UR5, PT ;  /* 0x00000005ff007c0c */ /* 0x000fc8000bf05270 */
[----:B------:R-:W-:-:S06]  /*18990*/  IMAD.U32 R0, RZ, RZ, UR4 ;  /* 0x00000004ff007e24 */ /* 0x000fcc000f8e00ff */
[----:B------:R0:W1:Y:S02]  /*189a0*/  SHFL.IDX PT, R0, R6, R0, 0x1f ;  /* 0x00001f0006007589 */ /* 0x00006400000e0000 */
[----:B0-----:R-:W-:-:S05]  /*189b0*/  IMAD.U32 R6, RZ, RZ, UR4 ;  /* 0x00000004ff067e24 */ /* 0x001fca000f8e00ff */
[----:B------:R0:W2:Y:S01]  /*189c0*/  SHFL.IDX PT, R7, R7, R6, 0x1f ;  /* 0x00001f0607077589 */ /* 0x0000a200000e0000 */
[----:B------:R-:W-:Y:S05]  /*189d0*/  @!P0 BRA `(.L_x_2401) ;  /* 0x00000000000c8947 */ /* 0x000fea0003800000 */
[----:B------:R-:W-:-:S06]  /*189e0*/  UIADD3 UR5, UR4, -0x1, URZ ;  /* 0xffffffff04057890 */ /* 0x000fcc000fffe03f */
[----:B------:R-:W-:-:S06]  /*189f0*/  IMAD.U32 R5, RZ, RZ, UR5 ;  /* 0x00000005ff057e24 */ /* 0x000fcc000f8e00ff */
[----:B------:R3:W4:Y:S02]  /*18a00*/  SHFL.IDX PT, R5, R2, R5, 0x1f ;  /* 0x00001f0502057589 */ /* 0x00072400000e0000 */
.L_x_2401:
        /* <DEDUP_REMOVED lines=10> */
[----:B------:R-:W1:Y:S02]  /*18ab0*/  F2I.FTZ.U32.TRUNC.NTZ R3, R2 ;  /* 0x0000000200037305 */ /* 0x000e64000021f000 */
        /* <DEDUP_REMOVED lines=52> */
.L_x_2402:
[----:B------:R-:W-:Y:S02]  /*18e00*/  ULDC.64 UR4, c[0x0][0xc90] ;  /* 0x0003240000047ab9 */ /* 0x000fe40000000a00 */
[----:B------:R-:W-:-:S06]  /*18e10*/  UIMAD.WIDE UR4, UR42, 0x4, UR4 ;  /* 0x000000042a0478a5 */ /* 0x000fcc000f8e0204 */
[----:B--2---:R-:W-:Y:S02]  /*18e20*/  IMAD.U32 R2, RZ, RZ, UR4 ;  /* 0x00000004ff027e24 */ /* 0x004fe4000f8e00ff */
[----:B------:R-:W-:-:S05]  /*18e30*/  IMAD.U32 R3, RZ, RZ, UR5 ;  /* 0x00000005ff037e24 */ /* 0x000fca000f8e00ff */
[----:B0-----:R-:W1:Y:S02]  /*18e40*/  LDG.E R6, desc[UR52][R2.64] ;  /* 0x0000003402067981 */ /* 0x001e64000c1e1900 */
        /* <DEDUP_REMOVED lines=59> */
.L_x_2403:
[----:B------:R-:W-:-:S05]  /*19200*/  LOP3.LUT R4, RZ, R4, RZ, 0x33, !PT ;  /* 0x00000004ff047212 */ /* 0x000fca00078e33ff */
[----:B------:R-:W-:-:S05]  /*19210*/  IMAD.IADD R0, R0, 0x1, R4 ;  /* 0x0000000100007824 */ /* 0x000fca00078e0204 */
[----:B------:R2:W-:Y:S01]  /*19220*/  STL [R1+0x14], R0 ;  /* 0x0000140001007387 */ /* 0x0005e20000100800 */
[----:B------:R-:W-:Y:S05]  /*19230*/  BRA `(.L_x_2404) ;  /* 0x0000000000107947 */ /* 0x000fea0003800000 */
.L_x_2399:
[----:B------:R3:W-:Y:S01]  /*19240*/  STL [R1+0x10], R4 ;  /* 0x0000100401007387 */ /* 0x0007e20000100800 */
[----:B------:R-:W-:-:S03]  /*19250*/  ULDC UR42, c[0x0][0xc3c] ;  /* 0x00030f00002a7ab9 */ /* 0x000fc60000000800 */
[----:B------:R3:W-:Y:S04]  /*19260*/  STL [R1+0x14], RZ ;  /* 0x000014ff01007387 */ /* 0x0007e80000100800 */
[----:B------:R3:W-:Y:S02]  /*19270*/  STL [R1+0x18], RZ ;  /* 0x000018ff01007387 */ /* 0x0007e40000100800 */
.L_x_2404:
[----:B0-----:R-:W4:Y:S04]  /*19280*/  LDL R2, [R1+0x18] ;  /* 0x0000180001027983 */ /* 0x001f280000100800 */
[----:B-1----:R-:W5:Y:S04]  /*19290*/  LDL R3, [R1+0x14] ;  /* 0x0000140001037983 */ /* 0x002f680000100800 */
[----:B---3--:R-:W3:Y:S01]  /*192a0*/  LDL R4, [R1+0x10] ;  /* 0x0000100001047983 */ /* 0x008ee20000100800 */
[----:B--2---:R-:W0:Y:S02]  /*192b0*/  S2R R0, SR_TID.X ;  /* 0x0000000000007919 */ /* 0x004e240000002100 */
[----:B0-----:R-:W-:Y:S01]  /*192c0*/  LOP3.LUT R0, R0, 0x1f, RZ, 0xc0, !PT ;  /* 0x0000001f00007812 */ /* 0x001fe200078ec0ff */
[----:B------:R-:W-:Y:S03]  /*192d0*/  BAR.SYNC.DEFER_BLOCKING 0x4, 0x180 ;  /* 0x0106000000007b1d */ /* 0x000fe60000010000 */
[----:B------:R-:W-:-:S13]  /*192e0*/  ISETP.NE.AND P0, PT, R0, RZ, PT ;  /* 0x000000ff0000720c */ /* 0x000fda0003f05270 */
[----:B------:R-:W0:Y:S01]  /*192f0*/  @!P0 S2R R0, SR_CgaCtaId ;  /* 0x0000000000008919 */ /* 0x000e220000008800 */
[----:B----4-:R-:W-:Y:S01]  /*19300*/  IMAD.MOV.U32 R6, RZ, RZ, R2 ;  /* 0x000000ffff067224 */ /* 0x010fe200078e0002 */
[----:B------:R-:W-:-:S04]  /*19310*/  @!P0 MOV R2, 0x400 ;  /* 0x0000040000028802 */ /* 0x000fc80000000f00 */
[----:B0-----:R-:W-:Y:S01]  /*19320*/  @!P0 LEA R17, R0, R2, 0x18 ;  /* 0x0000000200118211 */ /* 0x001fe200078ec0ff */
[----:B------:R-:W-:Y:S02]  /*19330*/  IMAD.U32 R0, RZ, RZ, UR42 ;  /* 0x0000002aff007e24 */ /* 0x000fe4000f8e00ff */
[----:B-----5:R-:W-:Y:S02]  /*19340*/  IMAD.MOV.U32 R5, RZ, RZ, R3 ;  /* 0x000000ffff057224 */ /* 0x020fe400078e0003 */
[----:B------:R-:W-:-:S05]  /*19350*/  @!P0 IMAD.MOV.U32 R7, RZ, RZ, R0 ;  /* 0x000000ffff078224 */ /* 0x000fca00078e0000 */
[----:B---3--:R0:W-:Y:S01]  /*19360*/  @!P0 STS.128 [R17+0x388d0], R4 ;  /* 0x0388d00411008388 */ /* 0x0081e20000000c00 */
[----:B------:R-:W-:Y:S06]  /*19370*/  BAR.ARV 0x5, 0x180 ;  /* 0x0146000000007b1d */ /* 0x000fec0000002000 */
.L_x_2397:
[----:B------:R-:W-:Y:S02]  /*19380*/  ULDC UR4, c[0x0][0xc3c] ;  /* 0x00030f0000047ab9 */ /* 0x000fe40000000800 */
[----:B------:R-:W-:-:S06]  /*19390*/  UISETP.GE.AND UP0, UPT, UR42, UR4, UPT ;  /* 0x000000042a00728c */ /* 0x000fcc000bf06270 */
[----:B------:R-:W-:-:S13]  /*193a0*/  PLOP3.LUT P0, PT, PT, PT, UP0, 0x80, 0x0 ;  /* 0x000000000000781c */ /* 0x000fda0003f0f008 */
[----:B------:R-:W-:Y:S05]  /*193b0*/  @!P0 BRA `(.L_x_2405) ;  /* 0xffffffa400e48947 */ /* 0x000fea000383ffff */
.L_x_2333:
        /* <DEDUP_REMOVED lines=12> */
.L_x_2454:
[----:B------:R-:W-:Y:S05]  /*19480*/  BSYNC B0 ;  /* 0x0000000000007941 */ /* 0x000fea0003800000 */
.L_x_2406:
[----:B------:R-:W-:-:S03]  /*19490*/  UMOV UR4, 0xffffffff ;  /* 0xffffffff00047882 */ /* 0x000fc60000000000 */
[----:B------:R-:W-:Y:S05]  /*194a0*/  BRA.DIV UR4, `(.L_x_2408) ;  /* 0x0000001604347947 */ /* 0x000fea000b800000 */
[----:B------:R-:W1:Y:S02]  /*194b0*/  S2R R2, SR_TID.X ;  /* 0x0000000000027919 */ /* 0x000e640000002100 */
[----:B-1----:R-:W-:-:S04]  /*194c0*/  SHF.R.U32.HI R2, RZ, 0x5, R2 ;  /* 0x00000005ff027819 */ /* 0x002fc80000011602 */
[----:B------:R-:W-:-:S05]  /*194d0*/  LOP3.LUT R2, R2, 0x3, RZ, 0xc0, !PT ;  /* 0x0000000302027812 */ /* 0x000fca00078ec0ff */
[----:B------:R1:W2:Y:S02]  /*194e0*/  SHFL.IDX PT, R14, R2, RZ, 0x1f ;  /* 0x00001fff020e7589 */ /* 0x0002a400000e0000 */
.L_x_2457:
[----:B--2---:R-:W-:Y:S01]  /*194f0*/  ISETP.NE.AND P0, PT, R14, RZ, PT ;  /* 0x000000ff0e00720c */ /* 0x004fe20003f05270 */
[----:B------:R-:W-:-:S12]  /*19500*/  BSSY B0, `(.L_x_2409) ;  /* 0x000002e000007945 */ /* 0x000fd80003800000 */
[----:B------:R-:W-:Y:S05]  /*19510*/  @P0 BRA `(.L_x_2410) ;  /* 0x0000000000b00947 */ /* 0x000fea0003800000 */
[----:B------:R-:W-:-:S03]  /*19520*/  UMOV UR4, 0xffffffff ;  /* 0xffffffff00047882 */ /* 0x000fc60000000000 */
[----:B------:R-:W-:Y:S05]  /*19530*/  BRA.DIV UR4, `(.L_x_2411) ;  /* 0x0000001604447947 */ /* 0x000fea000b800000 */
[----:B------:R-:W-:-:S13]  /*19540*/  ELECT P6, URZ, PT ;  /* 0x00000000003f782f */ /* 0x000fda00038c0000 */
.L_x_2460:
[----:B------:R-:W-:Y:S05]  /*19550*/  @!P6 BRA `(.L_x_2410) ;  /* 0x0000000000a0e947 */ /* 0x000fea0003800000 */
[----:B------:R-:W-:-:S06]  /*19560*/  ULOP3.LUT UR4, UR38, 0x2, URZ, 0xfc, !UPT ;  /* 0x0000000226047892 */ /* 0x000fcc000f8efc3f */
[----:B-1----:R-:W-:-:S05]  /*19570*/  IMAD.U32 R2, RZ, RZ, UR4 ;  /* 0x00000004ff027e24 */ /* 0x002fca000f8e00ff */
[----:B------:R-:W-:-:S13]  /*19580*/  ISETP.NE.AND P0, PT, R2, 0x3, PT ;  /* 0x000000030200780c */ /* 0x000fda0003f05270 */
[----:B------:R-:W-:Y:S05]  /*19590*/  @!P0 BRA `(.L_x_2412) ;  /* 0x0000000000048947 */ /* 0x000fea0003800000 */
[----:B------:R-:W-:Y:S01]  /*195a0*/  BPT.TRAP 0x1 ;  /* 0x000000040000795c */ /* 0x000fe20000300000 */
.L_x_2412:
        /* <DEDUP_REMOVED lines=14> */
.L_x_2461:
[----:B------:R-:W1:Y:S02]  /*19690*/  SYNCS.PHASECHK.TRANS64.TRYWAIT P1, [R7+URZ], R2 ;  /* 0x00000002070075a7 */ /* 0x000e64000802017f */
[----:B-1----:R-:W-:Y:S05]  /*196a0*/  @!P1 BRA `(.L_x_2414) ;  /* 0x00000014001c9947 */ /* 0x002fea0003800000 */
.L_x_2462:
[----:B------:R-:W-:Y:S05]  /*196b0*/  @!P0 BRA `(.L_x_2415) ;  /* 0x0000000000048947 */ /* 0x000fea0003800000 */
[----:B------:R-:W-:Y:S01]  /*196c0*/  BPT.TRAP 0x1 ;  /* 0x000000040000795c */ /* 0x000fe20000300000 */
.L_x_2415:
[----:B------:R-:W2:Y:S02]  /*196d0*/  LDL.LU R4, [R1+0x4] ;  /* 0x0000040001047983 */ /* 0x000ea40000300800 */
[----:B--2---:R-:W-:-:S04]  /*196e0*/  IMAD R4, R4, 0x8, R0 ;  /* 0x0000000804047824 */ /* 0x004fc800078e0200 */
[----:B------:R-:W2:Y:S02]  /*196f0*/  SYNCS.PHASECHK.TRANS64.TRYWAIT P1, [R4+URZ+0x38860], R5 ;  /* 0x03886005040075a7 */ /* 0x000ea4000802017f */
[----:B--2---:R-:W-:Y:S05]  /*19700*/  @!P1 BRA `(.L_x_2416) ;  /* 0x0000001400189947 */ /* 0x004fea0003800000 */
.L_x_2463:
[----:B------:R-:W-:Y:S05]  /*19710*/  @!P0 BRA `(.L_x_2417) ;  /* 0x0000000000048947 */ /* 0x000fea0003800000 */
[----:B------:R-:W-:Y:S01]  /*19720*/  BPT.TRAP 0x1 ;  /* 0x000000040000795c */ /* 0x000fe20000300000 */
.L_x_2417:
[----:B------:R-:W-:-:S04]  /*19730*/  IMAD R3, R3, 0x8, R0 ;  /* 0x0000000803037824 */ /* 0x000fc800078e0200 */
[----:B------:R-:W3:Y:S02]  /*19740*/  SYNCS.PHASECHK.TRANS64.TRYWAIT P1, [R3+URZ+0x38860], R2 ;  /* 0x03886002030075a7 */ /* 0x000ee4000802017f */
[----:B---3--:R-:W-:Y:S05]  /*19750*/  @!P1 BRA `(.L_x_2418) ;  /* 0x0000001400189947 */ /* 0x008fea0003800000 */
.L_x_2464:
[----:B------:R-:W-:Y:S05]  /*19760*/  @!P0 BRA `(.L_x_2419) ;  /* 0x0000000000048947 */ /* 0x000fea0003800000 */
[----:B------:R-:W-:Y:S01]  /*19770*/  BPT.TRAP 0x1 ;  /* 0x000000040000795c */ /* 0x000fe20000300000 */
.L_x_2419:
[----:B------:R-:W4:Y:S02]  /*19780*/  SYNCS.PHASECHK.TRANS64.TRYWAIT P0, [R4+URZ+0x38880], R5 ;  /* 0x03888005040075a7 */ /* 0x000f24000800017f */
[----:B----4-:R-:W-:Y:S05]  /*19790*/  @!P0 BRA `(.L_x_2420) ;  /* 0x00000014001c8947 */ /* 0x010fea0003800000 */
.L_x_2421:
[----:B------:R0:W0:Y:S02]  /*197a0*/  SYNCS.PHASECHK.TRANS64.TRYWAIT P0, [R3+URZ+0x38880], R2 ;  /* 0x03888002030075a7 */ /* 0x000024000800017f */
[----:B0-----:R-:W-:Y:S05]  /*197b0*/  @!P0 NANOSLEEP.SYNCS 0x989680 ;  /* 0x009896800000895d */ /* 0x001fea0003900000 */
[----:B------:R-:W0:Y:S02]  /*197c0*/  @!P0 SYNCS.PHASECHK.TRANS64 P0, [R3+URZ+0x38880], R2 ;  /* 0x03888002030085a7 */ /* 0x000e24000800007f */
[----:B0-----:R-:W-:Y:S05]  /*197d0*/  @!P0 BRA `(.L_x_2421) ;  /* 0xfffffffc00f08947 */ /* 0x001fea000383ffff */
.L_x_2410:
[----:B------:R-:W-:Y:S05]  /*197e0*/  BSYNC B0 ;  /* 0x0000000000007941 */ /* 0x000fea0003800000 */
.L_x_2409:
[----:B------:R-:W-:Y:S05]  /*197f0*/  EXIT ;  /* 0x000000000000794d */ /* 0x000fea0003800000 */
.L_x_2269:
[----:B0-----:R-:W-:-:S04]  /*19800*/  IMAD.U32 R3, RZ, RZ, UR41 ;  /* 0x00000029ff037e24 */ /* 0x001fc8000f8e00ff */
[----:B------:R0:W1:Y:S03]  /*19810*/  SYNCS.PHASECHK.TRANS64.TRYWAIT P0, [R3+URZ+0x38800], R2 ;  /* 0x03880002030075a7 */ /* 0x000066000800017f */
[----:B-1----:R-:W-:Y:S05]  /*19820*/  @!P0 NANOSLEEP.SYNCS 0x989680 ;  /* 0x009896800000895d */ /* 0x002fea0003900000 */
[----:B------:R-:W1:Y:S02]  /*19830*/  @!P0 SYNCS.PHASECHK.TRANS64 P0, [R3+URZ+0x38800], R2 ;  /* 0x03880002030085a7 */ /* 0x000e64000800007f */
[----:B-1----:R-:W-:Y:S05]  /*19840*/  @!P0 BRA `(.L_x_2269) ;  /* 0xfffffffc00ec8947 */ /* 0x002fea000383ffff */
[----:B------:R-:W-:Y:S05]  /*19850*/  BRA `(.L_x_2422) ;  /* 0xfffffe8800d07947 */ /* 0x000fea000383ffff */
.L_x_2273:
[----:B-1----:R1:W2:Y:S02]  /*19860*/  SYNCS.PHASECHK.TRANS64.TRYWAIT P2, [R2+URZ+0x38830], R3 ;  /* 0x03883003020075a7 */ /* 0x0022a4000804017f */
[----:B--2---:R-:W-:Y:S05]  /*19870*/  @!P2 NANOSLEEP.SYNCS 0x989680 ;  /* 0x009896800000a95d */ /* 0x004fea0003900000 */
[----:B------:R-:W2:Y:S02]  /*19880*/  @!P2 SYNCS.PHASECHK.TRANS64 P2, [R2+URZ+0x38830], R3 ;  /* 0x038830030200a5a7 */ /* 0x000ea4000804007f */
[----:B--2---:R-:W-:Y:S05]  /*19890*/  @!P2 BRA `(.L_x_2273) ;  /* 0xfffffffc00f0a947 */ /* 0x004fea000383ffff */
[----:B------:R-:W-:Y:S05]  /*198a0*/  BRA `(.L_x_2272) ;  /* 0xfffffe8800f47947 */ /* 0x000fea000383ffff */
.L_x_2278:
[----:B-1----:R-:W-:-:S04]  /*198b0*/  IMAD.U32 R7, RZ, RZ, UR6 ;  /* 0x00000006ff077e24 */ /* 0x002fc8000f8e00ff */
[----:B------:R1:W2:Y:S03]  /*198c0*/  SYNCS.PHASECHK.TRANS64.TRYWAIT P3, [R7+URZ+0x38830], R6 ;  /* 0x03883006070075a7 */ /* 0x0002a6000806017f */
[----:B--2---:R-:W-:Y:S05]  /*198d0*/  @!P3 NANOSLEEP.SYNCS 0x989680 ;  /* 0x009896800000b95d */ /* 0x004fea0003900000 */
[----:B------:R-:W2:Y:S02]  /*198e0*/  @!P3 SYNCS.PHASECHK.TRANS64 P3, [R7+URZ+0x38830], R6 ;  /* 0x038830060700b5a7 */ /* 0x000ea4000806007f */
[----:B--2---:R-:W-:Y:S05]  /*198f0*/  @!P3 BRA `(.L_x_2278) ;  /* 0xfffffffc00ecb947 */ /* 0x004fea000383ffff */
[----:B------:R-:W-:Y:S05]  /*19900*/  BRA `(.L_x_2275) ;  /* 0xfffffebc00787947 */ /* 0x000fea000383ffff */
.L_x_2282:
[----:B-1----:R-:W-:-:S04]  /*19910*/  IMAD.U32 R7, RZ, RZ, UR6 ;  /* 0x00000006ff077e24 */ /* 0x002fc8000f8e00ff */
[----:B------:R1:W2:Y:S03]  /*19920*/  SYNCS.PHASECHK.TRANS64.TRYWAIT P3, [R7+URZ+0x38850], R6 ;  /* 0x03885006070075a7 */ /* 0x0002a6000806017f */
[----:B--2---:R-:W-:Y:S05]  /*19930*/  @!P3 NANOSLEEP.SYNCS 0x989680 ;  /* 0x009896800000b95d */ /* 0x004fea0003900000 */
[----:B------:R-:W2:Y:S02]  /*19940*/  @!P3 SYNCS.PHASECHK.TRANS64 P3, [R7+URZ+0x38850], R6 ;  /* 0x038850060700b5a7 */ /* 0x000ea4000806007f */
[----:B--2---:R-:W-:Y:S05]  /*19950*/  @!P3 BRA `(.L_x_2282) ;  /* 0xfffffffc00ecb947 */ /* 0x004fea000383ffff */
[----:B------:R-:W-:Y:S05]  /*19960*/  BRA `(.L_x_2279) ;  /* 0xfffffec0004c7947 */ /* 0x000fea000383ffff */
.L_x_2289:
[----:B-1----:R-:W-:-:S04]  /*19970*/  IMAD.U32 R7, RZ, RZ, UR6 ;  /* 0x00000006ff077e24 */ /* 0x002fc8000f8e00ff */
[----:B------:R1:W2:Y:S03]  /*19980*/  SYNCS.PHASECHK.TRANS64.TRYWAIT P2, [R7+URZ+0x38830], R6 ;  /* 0x03883006070075a7 */ /* 0x0002a6000804017f */
[----:B--2---:R-:W-:Y:S05]  /*19990*/  @!P2 NANOSLEEP.SYNCS 0x989680 ;  /* 0x009896800000a95d */ /* 0x004fea0003900000 */
[----:B------:R-:W2:Y:S02]  /*199a0*/  @!P2 SYNCS.PHASECHK.TRANS64 P2, [R7+URZ+0x38830], R6 ;  /* 0x038830060700a5a7 */ /* 0x000ea4000804007f */
[----:B--2---:R-:W-:Y:S05]  /*199b0*/  @!P2 BRA `(.L_x_2289) ;  /* 0xfffffffc00eca947 */ /* 0x004fea000383ffff */
[----:B------:R-:W-:Y:S05]  /*199c0*/  BRA `(.L_x_2286) ;  /* 0xfffffef000a07947 */ /* 0x000fea000383ffff */
.L_x_2293:
[----:B-1----:R-:W-:-:S04]  /*199d0*/  IMAD.U32 R7, RZ, RZ, UR6 ;  /* 0x00000006ff077e24 */ /* 0x002fc8000f8e00ff */
[----:B------:R1:W2:Y:S03]  /*199e0*/  SYNCS.PHASECHK.TRANS64.TRYWAIT P2, [R7+URZ+0x38850], R6 ;  /* 0x03885006070075a7 */ /* 0x0002a6000804017f */
[----:B--2---:R-:W-:Y:S05]  /*199f0*/  @!P2 NANOSLEEP.SYNCS 0x989680 ;  /* 0x009896800000a95d */ /* 0x004fea0003900000 */
[----:B------:R-:W2:Y:S02]  /*19a00*/  @!P2 SYNCS.PHASECHK.TRANS64 P2, [R7+URZ+0x38850], R6 ;  /* 0x038850060700a5a7 */ /* 0x000ea4000804007f */
[----:B--2---:R-:W-:Y:S05]  /*19a10*/  @!P2 BRA `(.L_x_2293) ;  /* 0xfffffffc00eca947 */ /* 0x004fea000383ffff */
[----:B------:R-:W-:Y:S05]  /*19a20*/  BRA `(.L_x_2290) ;  /* 0xfffffef400687947 */ /* 0x000fea000383ffff */
.L_x_2299:
[----:B-1----:R-:W-:-:S04]  /*19a30*/  IMAD.U32 R5, RZ, RZ, UR5 ;  /* 0x00000005ff057e24 */ /* 0x002fc8000f8e00ff */
[----:B------:R1:W3:Y:S03]  /*19a40*/  SYNCS.PHASECHK.TRANS64.TRYWAIT P0, [R5+URZ+0x38850], R0 ;  /* 0x03885000050075a7 */ /* 0x0002e6000800017f */
[----:B---3--:R-:W-:Y:S05]  /*19a50*/  @!P0 NANOSLEEP.SYNCS 0x989680 ;  /* 0x009896800000895d */ /* 0x008fea0003900000 */
[----:B------:R-:W3:Y:S02]  /*19a60*/  @!P0 SYNCS.PHASECHK.TRANS64 P0, [R5+URZ+0x38850], R0 ;  /* 0x03885000050085a7 */ /* 0x000ee4000800007f */
[----:B---3--:R-:W-:Y:S05]  /*19a70*/  @!P0 BRA `(.L_x_2299) ;  /* 0xfffffffc00ec8947 */ /* 0x008fea000383ffff */
[----:B------:R-:W-:Y:S05]  /*19a80*/  BRA `(.L_x_2298) ;  /* 0xffffff1c002c7947 */ /* 0x000fea000383ffff */
.L_x_2349:
[----:B------:R-:W-:Y:S02]  /*19a90*/  IMAD.MOV.U32 R13, RZ, RZ, R0 ;  /* 0x000000ffff0d7224 */ /* 0x000fe400078e0000 */
[----:B------:R-:W-:Y:S02]  /*19aa0*/  IMAD.MOV.U32 R12, RZ, RZ, RZ ;  /* 0x000000ffff0c7224 */ /* 0x000fe400078e00ff */
[----:B------:R-:W-:Y:S02]  /*19ab0*/  IMAD.MOV.U32 R11, RZ, RZ, 0x1f ;  /* 0x0000001fff0b7424 */ /* 0x000fe400078e00ff */
[----:B------:R-:W-:-:S07]  /*19ac0*/  IMAD.MOV.U32 R15, RZ, RZ, -0x1 ;  /* 0xffffffffff0f7424 */ /* 0x000fce00078e00ff */
[----:B0-2---:R-:W-:Y:S05]  /*19ad0*/  WARPSYNC.COLLECTIVE R15, `(.L_x_2423) ;  /* 0x000000000f087348 */ /* 0x005fea0003c00000 */
[----:B------:R1:W3:Y:S02]  /*19ae0*/  SHFL.IDX P6, R14, R13, R12, R11 ;  /* 0x0000000c0d0e7389 */ /* 0x0002e400000c000b */
[----:B0123--:R-:W-:Y:S01]  /*19af0*/  ENDCOLLECTIVE ;  /* 0x000000000000791b */ /* 0x00ffe20003800000 */
.L_x_2423:
[----:B------:R-:W-:Y:S05]  /*19b00*/  BRA `(.L_x_2424) ;  /* 0xffffffb000507947 */ /* 0x000fea000383ffff */
.L_x_2351:
[----:B------:R-:W-:Y:S01]  /*19b10*/  BSSY B0, `(.L_x_2425) ;  /* 0x0000006000007945 */ /* 0x000fe20003800000 */
[----:B------:R-:W-:-:S07]  /*19b20*/  IMAD.MOV.U32 R15, RZ, RZ, -0x1 ;  /* 0xffffffffff0f7424 */ /* 0x000fce00078e00ff */
[----:B0-2---:R-:W-:Y:S05]  /*19b30*/  WARPSYNC.COLLECTIVE R15, `(.L_x_2426) ;  /* 0x000000000f0c7348 */ /* 0x005fea0003c00000 */
[----:B------:R-:W-:Y:S02]  /*19b40*/  ELECT P6, UR62, PT ;  /* 0x00000000003e782f */ /* 0x000fe400038c0000 */
[----:B------:R-:W-:Y:S01]  /*19b50*/  MOV R14, UR62 ;  /* 0x0000003e000e7c02 */ /* 0x000fe20008000f00 */
[----:B0-2---:R-:W-:Y:S10]  /*19b60*/  ENDCOLLECTIVE ;  /* 0x000000000000791b */ /* 0x005ff40003800000 */
.L_x_2426:
[----:B------:R-:W-:Y:S05]  /*19b70*/  BSYNC B0 ;  /* 0x0000000000007941 */ /* 0x000fea0003800000 */
.L_x_2425:
[----:B------:R-:W-:Y:S05]  /*19b80*/  BRA `(.L_x_2427) ;  /* 0xffffffb000587947 */ /* 0x000fea000383ffff */
.L_x_2353:
[----:B0-----:R0:W1:Y:S02]  /*19b90*/  SYNCS.PHASECHK.TRANS64.TRYWAIT P0, [R2+URZ+0x38880], R4 ;  /* 0x03888004020075a7 */ /* 0x001064000800017f */
[----:B-1----:R-:W-:Y:S05]  /*19ba0*/  @!P0 NANOSLEEP.SYNCS 0x989680 ;  /* 0x009896800000895d */ /* 0x002fea0003900000 */
[----:B------:R-:W1:Y:S02]  /*19bb0*/  @!P0 SYNCS.PHASECHK.TRANS64 P0, [R2+URZ+0x38880], R4 ;  /* 0x03888004020085a7 */ /* 0x000e64000800007f */
[----:B-1----:R-:W-:Y:S05]  /*19bc0*/  @!P0 BRA `(.L_x_2353) ;  /* 0xfffffffc00f08947 */ /* 0x002fea000383ffff */
[----:B------:R-:W-:Y:S05]  /*19bd0*/  BRA `(.L_x_2428) ;  /* 0xffffffb000bc7947 */ /* 0x000fea000383ffff */
.L_x_2355:
[----:B-1----:R1:W2:Y:S02]  /*19be0*/  SYNCS.PHASECHK.TRANS64.TRYWAIT P0, [R2+URZ+0x38840], R4 ;  /* 0x03884004020075a7 */ /* 0x0022a4000800017f */
[----:B--2---:R-:W-:Y:S05]  /*19bf0*/  @!P0 NANOSLEEP.SYNCS 0x989680 ;  /* 0x009896800000895d */ /* 0x004fea0003900000 */
[----:B------:R-:W2:Y:S02]  /*19c00*/  @!P0 SYNCS.PHASECHK.TRANS64 P0, [R2+URZ+0x38840], R4 ;  /* 0x03884004020085a7 */ /* 0x000ea4000800007f */
[----:B--2---:R-:W-:Y:S05]  /*19c10*/  @!P0 BRA `(.L_x_2355) ;  /* 0xfffffffc00f08947 */ /* 0x004fea000383ffff */
[----:B------:R-:W-:Y:S05]  /*19c20*/  BRA `(.L_x_2429) ;  /* 0xffffffb4002c7947 */ /* 0x000fea000383ffff */
.L_x_2359:
[----:B------:R-:W-:Y:S01]  /*19c30*/  IMAD.MOV.U32 R13, RZ, RZ, R0 ;  /* 0x000000ffff0d7224 */ /* 0x000fe200078e0000 */
[----:B------:R-:W-:Y:S01]  /*19c40*/  LOP3.LUT R7, R7, 0x7f, RZ, 0xc0, !PT ;  /* 0x0000007f07077812 */ /* 0x000fe200078ec0ff */
[----:B------:R-:W-:Y:S02]  /*19c50*/  IMAD.MOV.U32 R12, RZ, RZ, RZ ;  /* 0x000000ffff0c7224 */ /* 0x000fe400078e00ff */
[----:B------:R-:W-:Y:S01]  /*19c60*/  IMAD.MOV.U32 R11, RZ, RZ, 0x181f ;  /* 0x0000181fff0b7424 */ /* 0x000fe200078e00ff */
[----:B------:R-:W-:Y:S01]  /*19c70*/  SHF.R.U32.HI R5, RZ, 0x3, R7 ;  /* 0x00000003ff057819 */ /* 0x000fe20000011607 */
[----:B------:R-:W-:Y:S02]  /*19c80*/  IMAD.MOV.U32 R15, RZ, RZ, -0x1 ;  /* 0xffffffffff0f7424 */ /* 0x000fe400078e00ff */
[----:B------:R-:W-:Y:S02]  /*19c90*/  IMAD R2, R19, R6, RZ ;  /* 0x0000000613027224 */ /* 0x000fe400078e02ff */
[----:B------:R-:W-:-:S07]  /*19ca0*/  IMAD R3, R8, 0x80, R5 ;  /* 0x0000008008037824 */ /* 0x000fce00078e0205 */
[----:B-----5:R-:W-:Y:S05]  /*19cb0*/  WARPSYNC.COLLECTIVE R15, `(.L_x_2430) ;  /* 0x000000000f087348 */ /* 0x020fea0003c00000 */
[----:B------:R0:W1:Y:S02]  /*19cc0*/  SHFL.IDX P6, R14, R13, R12, R11 ;  /* 0x0000000c0d0e7389 */ /* 0x00006400000c000b */
[----:B01---5:R-:W-:Y:S01]  /*19cd0*/  ENDCOLLECTIVE ;  /* 0x000000000000791b */ /* 0x023fe20003800000 */
.L_x_2430:
[C---:B------:R-:W-:Y:S01]  /*19ce0*/  VIADD R5, R3.reuse, 0x10 ;  /* 0x0000001003057836 */ /* 0x040fe20000000000 */
[----:B------:R-:W-:Y:S01]  /*19cf0*/  ISETP.GE.AND P2, PT, R3, R2, PT ;  /* 0x000000020300720c */ /* 0x000fe20003f46270 */
[----:B------:R-:W-:Y:S02]  /*19d00*/  IMAD.MOV.U32 R13, RZ, RZ, R4 ;  /* 0x000000ffff0d7224 */ /* 0x000fe400078e0004 */
[----:B------:R-:W-:-:S10]  /*19d10*/  IMAD.MOV.U32 R6, RZ, RZ, R14 ;  /* 0x000000ffff067224 */ /* 0x000fd400078e000e */
[----:B------:R-:W-:Y:S05]  /*19d20*/  WARPSYNC.COLLECTIVE R15, `(.L_x_2431) ;  /* 0x000000000f087348 */ /* 0x000fea0003c00000 */
[----:B------:R0:W1:Y:S02]  /*19d30*/  SHFL.IDX P6, R14, R13, R12, R11 ;  /* 0x0000000c0d0e7389 */ /* 0x00006400000c000b */
[----:B01----:R-:W-:Y:S01]  /*19d40*/  ENDCOLLECTIVE ;  /* 0x000000000000791b */ /* 0x003fe20003800000 */
.L_x_2431:
[----:B------:R-:W-:Y:S02]  /*19d50*/  IMAD.MOV.U32 R13, RZ, RZ, R0 ;  /* 0x000000ffff0d7224 */ /* 0x000fe400078e0000 */
[----:B------:R-:W-:Y:S02]  /*19d60*/  IMAD.MOV.U32 R12, RZ, RZ, 0x1 ;  /* 0x00000001ff0c7424 */ /* 0x000fe400078e00ff */
[----:B------:R-:W-:-:S07]  /*19d70*/  IMAD.MOV.U32 R7, RZ, RZ, R14 ;  /* 0x000000ffff077224 */ /* 0x000fce00078e000e */
[----:B------:R-:W-:Y:S05]  /*19d80*/  WARPSYNC.COLLECTIVE R15, `(.L_x_2432) ;  /* 0x000000000f087348 */ /* 0x000fea0003c00000 */
[----:B------:R0:W1:Y:S02]  /*19d90*/  SHFL.IDX P6, R14, R13, R12, R11 ;  /* 0x0000000c0d0e7389 */ /* 0x00006400000c000b */
[----:B01----:R-:W-:Y:S01]  /*19da0*/  ENDCOLLECTIVE ;  /* 0x000000000000791b */ /* 0x003fe20003800000 */
.L_x_2432:
        /* <DEDUP_REMOVED lines=10> */
.L_x_2433:
        /* <DEDUP_REMOVED lines=12> */
.L_x_2434:
        /* <DEDUP_REMOVED lines=17> */
.L_x_2435:
[----:B------:R-:W-:Y:S02]  /*1a020*/  IMAD.MOV.U32 R13, RZ, RZ, R0 ;  /* 0x000000ffff0d7224 */ /* 0x000fe400078e0000 */
[----:B------:R-:W-:Y:S02]  /*1a030*/  IMAD.MOV.U32 R12, RZ, RZ, 0x3 ;  /* 0x00000003ff0c7424 */ /* 0x000fe400078e00ff */
[----:B------:R-:W-:-:S07]  /*1a040*/  IMAD.MOV.U32 R5, RZ, RZ, R14 ;  /* 0x000000ffff057224 */ /* 0x000fce00078e000e */
[----:B------:R-:W-:Y:S05]  /*1a050*/  WARPSYNC.COLLECTIVE R15, `(.L_x_2436) ;  /* 0x000000000f087348 */ /* 0x000fea0003c00000 */
[----:B------:R0:W1:Y:S02]  /*1a060*/  SHFL.IDX P6, R14, R13, R12, R11 ;  /* 0x0000000c0d0e7389 */ /* 0x00006400000c000b */
[----:B01----:R-:W-:Y:S01]  /*1a070*/  ENDCOLLECTIVE ;  /* 0x000000000000791b */ /* 0x003fe20003800000 */
.L_x_2436:
        /* <DEDUP_REMOVED lines=16> */
.L_x_2437:
[----:B------:R-:W-:Y:S02]  /*1a180*/  IMAD.MOV.U32 R13, RZ, RZ, R0 ;  /* 0x000000ffff0d7224 */ /* 0x000fe400078e0000 */
[----:B------:R-:W-:Y:S02]  /*1a190*/  IMAD.MOV.U32 R12, RZ, RZ, 0x4 ;  /* 0x00000004ff0c7424 */ /* 0x000fe400078e00ff */
[----:B------:R-:W-:-:S07]  /*1a1a0*/  IMAD.MOV.U32 R5, RZ, RZ, R14 ;  /* 0x000000ffff057224 */ /* 0x000fce00078e000e */
[----:B------:R-:W-:Y:S05]  /*1a1b0*/  WARPSYNC.COLLECTIVE R15, `(.L_x_2438) ;  /* 0x000000000f087348 */ /* 0x000fea0003c00000 */
[----:B------:R0:W1:Y:S02]  /*1a1c0*/  SHFL.IDX P6, R14, R13, R12, R11 ;  /* 0x0000000c0d0e7389 */ /* 0x00006400000c000b */
[----:B01----:R-:W-:Y:S01]  /*1a1d0*/  ENDCOLLECTIVE ;  /* 0x000000000000791b */ /* 0x003fe20003800000 */
.L_x_2438:
        /* <DEDUP_REMOVED lines=16> */
.L_x_2439:
[----:B------:R-:W-:Y:S02]  /*1a2e0*/  IMAD.MOV.U32 R13, RZ, RZ, R0 ;  /* 0x000000ffff0d7224 */ /* 0x000fe400078e0000 */
[----:B------:R-:W-:Y:S02]  /*1a2f0*/  IMAD.MOV.U32 R12, RZ, RZ, 0x5 ;  /* 0x00000005ff0c7424 */ /* 0x000fe400078e00ff */
[----:B------:R-:W-:-:S07]  /*1a300*/  IMAD.MOV.U32 R5, RZ, RZ, R14 ;  /* 0x000000ffff057224 */ /* 0x000fce00078e000e */
[----:B------:R-:W-:Y:S05]  /*1a310*/  WARPSYNC.COLLECTIVE R15, `(.L_x_2440) ;  /* 0x000000000f087348 */ /* 0x000fea0003c00000 */
[----:B------:R0:W1:Y:S02]  /*1a320*/  SHFL.IDX P6, R14, R13, R12, R11 ;  /* 0x0000000c0d0e7389 */ /* 0x00006400000c000b */
[----:B01----:R-:W-:Y:S01]  /*1a330*/  ENDCOLLECTIVE ;  /* 0x000000000000791b */ /* 0x003fe20003800000 */
.L_x_2440:
        /* <DEDUP_REMOVED lines=16> */
.L_x_2441:
[----:B------:R-:W-:Y:S02]  /*1a440*/  IMAD.MOV.U32 R13, RZ, RZ, R0 ;  /* 0x000000ffff0d7224 */ /* 0x000fe400078e0000 */
[----:B------:R-:W-:Y:S02]  /*1a450*/  IMAD.MOV.U32 R12, RZ, RZ, 0x6 ;  /* 0x00000006ff0c7424 */ /* 0x000fe400078e00ff */
[----:B------:R-:W-:-:S07]  /*1a460*/  IMAD.MOV.U32 R5, RZ, RZ, R14 ;  /* 0x000000ffff057224 */ /* 0x000fce00078e000e */
[----:B------:R-:W-:Y:S05]  /*1a470*/  WARPSYNC.COLLECTIVE R15, `(.L_x_2442) ;  /* 0x000000000f087348 */ /* 0x000fea0003c00000 */
[----:B------:R0:W1:Y:S02]  /*1a480*/  SHFL.IDX P6, R14, R13, R12, R11 ;  /* 0x0000000c0d0e7389 */ /* 0x00006400000c000b */
[----:B01----:R-:W-:Y:S01]  /*1a490*/  ENDCOLLECTIVE ;  /* 0x000000000000791b */ /* 0x003fe20003800000 */
.L_x_2442:
        /* <DEDUP_REMOVED lines=14> */
.L_x_2443:
        /* <DEDUP_REMOVED lines=8> */
.L_x_2444:
        /* <DEDUP_REMOVED lines=14> */
.L_x_2445:
[----:B------:R-:W-:Y:S01]  /*1a6e0*/  IMAD.MOV.U32 R4, RZ, RZ, R14 ;  /* 0x000000ffff047224 */ /* 0x000fe200078e000e */
[----:B------:R-:W-:Y:S06]  /*1a6f0*/  BRA `(.L_x_2446) ;  /* 0xffffffb400947947 */ /* 0x000fec000383ffff */
.L_x_2364:
[----:B-1----:R1:W2:Y:S02]  /*1a700*/  SYNCS.PHASECHK.TRANS64.TRYWAIT P0, [R17+URZ+0x38820], R0 ;  /* 0x03882000110075a7 */ /* 0x0022a4000800017f */
[----:B--2---:R-:W-:Y:S05]  /*1a710*/  @!P0 NANOSLEEP.SYNCS 0x989680 ;  /* 0x009896800000895d */ /* 0x004fea0003900000 */
[----:B------:R-:W2:Y:S02]  /*1a720*/  @!P0 SYNCS.PHASECHK.TRANS64 P0, [R17+URZ+0x38820], R0 ;  /* 0x03882000110085a7 */ /* 0x000ea4000800007f */
[----:B--2---:R-:W-:Y:S05]  /*1a730*/  @!P0 BRA `(.L_x_2364) ;  /* 0xfffffffc00f08947 */ /* 0x004fea000383ffff */
[----:B------:R-:W-:Y:S05]  /*1a740*/  BRA `(.L_x_2447) ;  /* 0xffffffb800007947 */ /* 0x000fea000383ffff */
.L_x_2370:
[----:B--2---:R2:W3:Y:S02]  /*1a750*/  SYNCS.PHASECHK.TRANS64.TRYWAIT P0, [R6+URZ+0x38880], R5 ;  /* 0x03888005060075a7 */ /* 0x0044e4000800017f */
[----:B---3--:R-:W-:Y:S05]  /*1a760*/  @!P0 NANOSLEEP.SYNCS 0x989680 ;  /* 0x009896800000895d */ /* 0x008fea0003900000 */
[----:B------:R-:W3:Y:S02]  /*1a770*/  @!P0 SYNCS.PHASECHK.TRANS64 P0, [R6+URZ+0x38880], R5 ;  /* 0x03888005060085a7 */ /* 0x000ee4000800007f */
[----:B---3--:R-:W-:Y:S05]  /*1a780*/  @!P0 BRA `(.L_x_2370) ;  /* 0xfffffffc00f08947 */ /* 0x008fea000383ffff */
[----:B------:R-:W-:Y:S05]  /*1a790*/  BRA `(.L_x_2448) ;  /* 0xffffffb800bc7947 */ /* 0x000fea000383ffff */
.L_x_2376:
[----:B0-----:R0:W3:Y:S02]  /*1a7a0*/  SYNCS.PHASECHK.TRANS64.TRYWAIT P0, [R6+URZ+0x38840], R5 ;  /* 0x03884005060075a7 */ /* 0x0010e4000800017f */
[----:B---3--:R-:W-:Y:S05]  /*1a7b0*/  @!P0 NANOSLEEP.SYNCS 0x989680 ;  /* 0x009896800000895d */ /* 0x008fea0003900000 */
[----:B------:R-:W3:Y:S02]  /*1a7c0*/  @!P0 SYNCS.PHASECHK.TRANS64 P0, [R6+URZ+0x38840], R5 ;  /* 0x03884005060085a7 */ /* 0x000ee4000800007f */
[----:B---3--:R-:W-:Y:S05]  /*1a7d0*/  @!P0 BRA `(.L_x_2376) ;  /* 0xfffffffc00f08947 */ /* 0x008fea000383ffff */
[----:B------:R-:W-:Y:S05]  /*1a7e0*/  BRA `(.L_x_2449) ;  /* 0xffffffbc007c7947 */ /* 0x000fea000383ffff */
.L_x_2383:
[----:B--2---:R2:W3:Y:S02]  /*1a7f0*/  SYNCS.PHASECHK.TRANS64.TRYWAIT P0, [R19+URZ+0x38870], R4 ;  /* 0x03887004130075a7 */ /* 0x0044e4000800017f */
[----:B---3--:R-:W-:Y:S05]  /*1a800*/  @!P0 NANOSLEEP.SYNCS 0x989680 ;  /* 0x009896800000895d */ /* 0x008fea0003900000 */
[----:B------:R-:W3:Y:S02]  /*1a810*/  @!P0 SYNCS.PHASECHK.TRANS64 P0, [R19+URZ+0x38870], R4 ;  /* 0x03887004130085a7 */ /* 0x000ee4000800007f */
[----:B---3--:R-:W-:Y:S05]  /*1a820*/  @!P0 BRA `(.L_x_2383) ;  /* 0xfffffffc00f08947 */ /* 0x008fea000383ffff */
[----:B------:R-:W-:Y:S05]  /*1a830*/  BRA `(.L_x_2450) ;  /* 0xffffffc000547947 */ /* 0x000fea000383ffff */
.L_x_2385:
[----:B--2---:R2:W3:Y:S02]  /*1a840*/  SYNCS.PHASECHK.TRANS64.TRYWAIT P0, [R19+URZ+0x38860], R4 ;  /* 0x03886004130075a7 */ /* 0x0044e4000800017f */
[----:B---3--:R-:W-:Y:S05]  /*1a850*/  @!P0 NANOSLEEP.SYNCS 0x989680 ;  /* 0x009896800000895d */ /* 0x008fea0003900000 */
[----:B------:R-:W3:Y:S02]  /*1a860*/  @!P0 SYNCS.PHASECHK.TRANS64 P0, [R19+URZ+0x38860], R4 ;  /* 0x03886004130085a7 */ /* 0x000ee4000800007f */
[----:B---3--:R-:W-:Y:S05]  /*1a870*/  @!P0 BRA `(.L_x_2385) ;  /* 0xfffffffc00f08947 */ /* 0x008fea000383ffff */
[----:B------:R-:W-:Y:S05]  /*1a880*/  BRA `(.L_x_2451) ;  /* 0xffffffc0005c7947 */ /* 0x000fea000383ffff */
.L_x_2392:
[----:B-1----:R1:W2:Y:S02]  /*1a890*/  SYNCS.PHASECHK.TRANS64.TRYWAIT P1, [R2+URZ+0x38870], R0 ;  /* 0x03887000020075a7 */ /* 0x0022a4000802017f */
[----:B--2---:R-:W-:Y:S05]  /*1a8a0*/  @!P1 NANOSLEEP.SYNCS 0x989680 ;  /* 0x009896800000995d */ /* 0x004fea0003900000 */
[----:B------:R-:W2:Y:S02]  /*1a8b0*/  @!P1 SYNCS.PHASECHK.TRANS64 P1, [R2+URZ+0x38870], R0 ;  /* 0x03887000020095a7 */ /* 0x000ea4000802007f */
[----:B--2---:R-:W-:Y:S05]  /*1a8c0*/  @!P1 BRA `(.L_x_2392) ;  /* 0xfffffffc00f09947 */ /* 0x004fea000383ffff */
[----:B------:R-:W-:Y:S05]  /*1a8d0*/  BRA `(.L_x_2452) ;  /* 0xffffffcc009c7947 */ /* 0x000fea000383ffff */
.L_x_2394:
[----:B-1----:R1:W2:Y:S02]  /*1a8e0*/  SYNCS.PHASECHK.TRANS64.TRYWAIT P1, [R2+URZ+0x38860], R0 ;  /* 0x03886000020075a7 */ /* 0x0022a4000802017f */
[----:B--2---:R-:W-:Y:S05]  /*1a8f0*/  @!P1 NANOSLEEP.SYNCS 0x989680 ;  /* 0x009896800000995d */ /* 0x004fea0003900000 */
[----:B------:R-:W2:Y:S02]  /*1a900*/  @!P1 SYNCS.PHASECHK.TRANS64 P1, [R2+URZ+0x38860], R0 ;  /* 0x03886000020095a7 */ /* 0x000ea4000802007f */
[----:B--2---:R-:W-:Y:S05]  /*1a910*/  @!P1 BRA `(.L_x_2394) ;  /* 0xfffffffc00f09947 */ /* 0x004fea000383ffff */
[----:B------:R-:W-:Y:S05]  /*1a920*/  BRA `(.L_x_2453) ;  /* 0xffffffcc00a47947 */ /* 0x000fea000383ffff */
.L_x_2407:
[----:B0-----:R0:W1:Y:S02]  /*1a930*/  SYNCS.PHASECHK.TRANS64.TRYWAIT P0, [R0+URZ+0x38820], R3 ;  /* 0x03882003000075a7 */ /* 0x001064000800017f */
[----:B-1----:R-:W-:Y:S05]  /*1a940*/  @!P0 NANOSLEEP.SYNCS 0x989680 ;  /* 0x009896800000895d */ /* 0x002fea0003900000 */
[----:B------:R-:W1:Y:S02]  /*1a950*/  @!P0 SYNCS.PHASECHK.TRANS64 P0, [R0+URZ+0x38820], R3 ;  /* 0x03882003000085a7 */ /* 0x000e64000800007f */
[----:B-1----:R-:W-:Y:S05]  /*1a960*/  @!P0 BRA `(.L_x_2407) ;  /* 0xfffffffc00f08947 */ /* 0x002fea000383ffff */
[----:B------:R-:W-:Y:S05]  /*1a970*/  BRA `(.L_x_2454) ;  /* 0xffffffe800c07947 */ /* 0x000fea000383ffff */
.L_x_2408:
        /* <DEDUP_REMOVED lines=11> */
.L_x_2456:
[----:B------:R-:W-:Y:S05]  /*1aa30*/  BSYNC B0 ;  /* 0x0000000000007941 */ /* 0x000fea0003800000 */
.L_x_2455:
[----:B------:R-:W-:Y:S05]  /*1aa40*/  BRA `(.L_x_2457) ;  /* 0xffffffe800a87947 */ /* 0x000fea000383ffff */
.L_x_2411:
[----:B------:R-:W-:Y:S01]  /*1aa50*/  BSSY B1, `(.L_x_2458) ;  /* 0x0000006000017945 */ /* 0x000fe20003800000 */
[----:B------:R-:W-:-:S07]  /*1aa60*/  IMAD.MOV.U32 R15, RZ, RZ, -0x1 ;  /* 0xffffffffff0f7424 */ /* 0x000fce00078e00ff */
[----:B01----:R-:W-:Y:S05]  /*1aa70*/  WARPSYNC.COLLECTIVE R15, `(.L_x_2459) ;  /* 0x000000000f0c7348 */ /* 0x003fea0003c00000 */
[----:B------:R-:W-:Y:S02]  /*1aa80*/  ELECT P6, UR62, PT ;  /* 0x00000000003e782f */ /* 0x000fe400038c0000 */
[----:B------:R-:W-:Y:S01]  /*1aa90*/  MOV R14, UR62 ;  /* 0x0000003e000e7c02 */ /* 0x000fe20008000f00 */
[----:B01----:R-:W-:Y:S10]  /*1aaa0*/  ENDCOLLECTIVE ;  /* 0x000000000000791b */ /* 0x003ff40003800000 */
.L_x_2459:
[----:B------:R-:W-:Y:S05]  /*1aab0*/  BSYNC B1 ;  /* 0x0000000000017941 */ /* 0x000fea0003800000 */
.L_x_2458:
[----:B------:R-:W-:Y:S05]  /*1aac0*/  BRA `(.L_x_2460) ;  /* 0xffffffe800a07947 */ /* 0x000fea000383ffff */
.L_x_2413:
[----:B0-----:R0:W1:Y:S02]  /*1aad0*/  SYNCS.PHASECHK.TRANS64.TRYWAIT P1, [R6+URZ], R5 ;  /* 0x00000005060075a7 */ /* 0x001064000802017f */
[----:B-1----:R-:W-:Y:S05]  /*1aae0*/  @!P1 NANOSLEEP.SYNCS 0x989680 ;  /* 0x009896800000995d */ /* 0x002fea0003900000 */
[----:B------:R-:W1:Y:S02]  /*1aaf0*/  @!P1 SYNCS.PHASECHK.TRANS64 P1, [R6+URZ], R5 ;  /* 0x00000005060095a7 */ /* 0x000e64000802007f */
[----:B-1----:R-:W-:Y:S05]  /*1ab00*/  @!P1 BRA `(.L_x_2413) ;  /* 0xfffffffc00f09947 */ /* 0x002fea000383ffff */
[----:B------:R-:W-:Y:S05]  /*1ab10*/  BRA `(.L_x_2461) ;  /* 0xffffffe800dc7947 */ /* 0x000fea000383ffff */
.L_x_2414:
[----:B-1----:R1:W2:Y:S02]  /*1ab20*/  SYNCS.PHASECHK.TRANS64.TRYWAIT P1, [R7+URZ], R2 ;  /* 0x00000002070075a7 */ /* 0x0022a4000802017f */
[----:B--2---:R-:W-:Y:S05]  /*1ab30*/  @!P1 NANOSLEEP.SYNCS 0x989680 ;  /* 0x009896800000995d */ /* 0x004fea0003900000 */
[----:B------:R-:W2:Y:S02]  /*1ab40*/  @!P1 SYNCS.PHASECHK.TRANS64 P1, [R7+URZ], R2 ;  /* 0x00000002070095a7 */ /* 0x000ea4000802007f */
[----:B--2---:R-:W-:Y:S05]  /*1ab50*/  @!P1 BRA `(.L_x_2414) ;  /* 0xfffffffc00f09947 */ /* 0x004fea000383ffff */
[----:B------:R-:W-:Y:S05]  /*1ab60*/  BRA `(.L_x_2462) ;  /* 0xffffffe800d07947 */ /* 0x000fea000383ffff */
.L_x_2416:
[----:B--2---:R2:W3:Y:S02]  /*1ab70*/  SYNCS.PHASECHK.TRANS64.TRYWAIT P1, [R4+URZ+0x38860], R5 ;  /* 0x03886005040075a7 */ /* 0x0044e4000802017f */
[----:B---3--:R-:W-:Y:S05]  /*1ab80*/  @!P1 NANOSLEEP.SYNCS 0x989680 ;  /* 0x009896800000995d */ /* 0x008fea0003900000 */
[----:B------:R-:W3:Y:S02]  /*1ab90*/  @!P1 SYNCS.PHASECHK.TRANS64 P1, [R4+URZ+0x38860], R5 ;  /* 0x03886005040095a7 */ /* 0x000ee4000802007f */
[----:B---3--:R-:W-:Y:S05]  /*1aba0*/  @!P1 BRA `(.L_x_2416) ;  /* 0xfffffffc00f09947 */ /* 0x008fea000383ffff */
[----:B------:R-:W-:Y:S05]  /*1abb0*/  BRA `(.L_x_2463) ;  /* 0xffffffe800d47947 */ /* 0x000fea000383ffff */
.L_x_2418:
[----:B---3--:R3:W4:Y:S02]  /*1abc0*/  SYNCS.PHASECHK.TRANS64.TRYWAIT P1, [R3+URZ+0x38860], R2 ;  /* 0x03886002030075a7 */ /* 0x008724000802017f */
[----:B----4-:R-:W-:Y:S05]  /*1abd0*/  @!P1 NANOSLEEP.SYNCS 0x989680 ;  /* 0x009896800000995d */ /* 0x010fea0003900000 */
[----:B------:R-:W4:Y:S02]  /*1abe0*/  @!P1 SYNCS.PHASECHK.TRANS64 P1, [R3+URZ+0x38860], R2 ;  /* 0x03886002030095a7 */ /* 0x000f24000802007f */
[----:B----4-:R-:W-:Y:S05]  /*1abf0*/  @!P1 BRA `(.L_x_2418) ;  /* 0xfffffffc00f09947 */ /* 0x010fea000383ffff */
[----:B------:R-:W-:Y:S05]  /*1ac00*/  BRA `(.L_x_2464) ;  /* 0xffffffe800d47947 */ /* 0x000fea000383ffff */
.L_x_2420:
[----:B----4-:R4:W0:Y:S02]  /*1ac10*/  SYNCS.PHASECHK.TRANS64.TRYWAIT P0, [R4+URZ+0x38880], R5 ;  /* 0x03888005040075a7 */ /* 0x010824000800017f */
[----:B0-----:R-:W-:Y:S05]  /*1ac20*/  @!P0 NANOSLEEP.SYNCS 0x989680 ;  /* 0x009896800000895d */ /* 0x001fea0003900000 */
[----:B------:R-:W0:Y:S02]  /*1ac30*/  @!P0 SYNCS.PHASECHK.TRANS64 P0, [R4+URZ+0x38880], R5 ;  /* 0x03888005040085a7 */ /* 0x000e24000800007f */
[----:B0-----:R-:W-:Y:S05]  /*1ac40*/  @!P0 BRA `(.L_x_2420) ;  /* 0xfffffffc00f08947 */ /* 0x001fea000383ffff */
[----:B------:R-:W-:Y:S05]  /*1ac50*/  BRA `(.L_x_2421) ;  /* 0xffffffe800d07947 */ /* 0x000fea000383ffff */
.L_x_2465:
        /* <DEDUP_REMOVED lines=10> */
.L_x_13345:


//--------------------- .text._ZN7cutlass13device_kernelIN5flash11enable_sm90INS1_16FlashAttnFwdSm90INS1_25CollectiveMainloopFwdSm90ILi2EN4cute5tupleIJNS5_1CILi1EEES8_S8_EEENS6_IJNS7_ILi128EEESA_NS7_ILi256EEEEEELi256ENS_12float_e4m3_tEfNS_4arch4Sm90ELb1ELb0ELb1ELb1ELb0ELb1ELb0ELb1ELb1ELb1ELb1ELb0EEENS1_21CollectiveEpilogueFwdINS6_IJSA_SB_SA_EEES9_NS_10bfloat16_tESF_Li256ELb1ELb1ELb1ELb1EEENS1_36VarlenDynamicPersistentTileSchedulerILi128ELi128ELi256ELi128ELb1ELb1ELb1ELb1ELb1ELb1EEEEEEEEEvNT_6ParamsE --------------------------
	.section	.text._ZN7cutlass13device_kernelIN5flash11enable_sm90INS1_16FlashAttnFwdSm90INS1_25CollectiveMainloopFwdSm90ILi2EN4cute5tupleIJNS5_1CILi1EEES8_S8_EEENS6_IJNS7_ILi128EEESA_NS7_ILi256EEEEEELi256ENS_12float_e4m3_tEfNS_4arch4Sm90ELb1ELb0ELb1ELb1ELb0ELb1ELb0ELb1ELb1ELb1ELb1ELb0EEENS1_21CollectiveEpilogueFwdINS6_IJSA_SB_SA_EEES9_NS_10bfloat16_tESF_Li256ELb1ELb1ELb1ELb1EEENS1_36VarlenDynamicPersistentTileSchedulerILi128ELi128ELi256ELi128ELb1ELb1ELb1ELb1ELb1ELb1EEEEEEEEEvNT_6ParamsE,"ax",@progbits
	.align	128
.text._ZN7cutlass13device_kernelIN5flash11enable_sm90INS1_16FlashAttnFwdSm90INS1_25CollectiveMainloopFwdSm90ILi2EN4cute5tupleIJNS5_1CILi1EEES8_S8_EEENS6_IJNS7_ILi128EEESA_NS7_ILi256EEEEEELi256ENS_12float_e4m3_tEfNS_4arch4Sm90ELb1ELb0ELb1ELb1ELb0ELb1ELb0ELb1ELb1ELb1ELb1ELb0EEENS1_21CollectiveEpilogueFwdINS6_IJSA_SB_SA_EEES9_NS_10bfloat16_tESF_Li256ELb1ELb1ELb1ELb1EEENS1_36VarlenDynamicPersistentTileSchedulerILi128ELi128ELi256ELi128ELb1ELb1ELb1ELb1ELb1ELb1EEEEEEEEEvNT_6ParamsE:
        .type           _ZN7cutlass13device_kernelIN5flash11enable_sm90INS1_16FlashAttnFwdSm90INS1_25CollectiveMainloopFwdSm90ILi2EN4cute5tupleIJNS5_1CILi1EEES8_S8_EEENS6_IJNS7_ILi128EEESA_NS7_ILi256EEEEEELi256ENS_12float_e4m3_tEfNS_4arch4Sm90ELb1ELb0ELb1ELb1ELb0ELb1ELb0ELb1ELb1ELb1ELb1ELb0EEENS1_21CollectiveEpilogueFwdINS6_IJSA_SB_SA_EEES9_NS_10bfloat16_tESF_Li256ELb1ELb1ELb1ELb1EEENS1_36VarlenDynamicPersistentTileSchedulerILi128ELi128ELi256ELi128ELb1ELb1ELb1ELb1ELb1ELb1EEEEEEEEEvNT_6ParamsE,@function
        .size           _ZN7cutlass13device_kernelIN5flash11enable_sm90INS1_16FlashAttnFwdSm90INS1_25CollectiveMainloopFwdSm90ILi2EN4cute5tupleIJNS5_1CILi1EEES8_S8_EEENS6_IJNS7_ILi128EEESA_NS7_ILi256EEEEEELi256ENS_12float_e4m3_tEfNS_4arch4Sm90ELb1ELb0ELb1ELb1ELb0ELb1ELb0ELb1ELb1ELb1ELb1ELb0EEENS1_21CollectiveEpilogueFwdINS6_IJSA_SB_SA_EEES9_NS_10bfloat16_tESF_Li256ELb1ELb1ELb1ELb1EEENS1_36VarlenDynamicPersistentTileSchedulerILi128ELi128ELi256ELi128ELb1ELb1ELb1ELb1ELb1ELb1EEEEEEEEEvNT_6ParamsE,(.L_x_13346 - _ZN7cutlass13device_kernelIN5flash11enable_sm90INS1_16FlashAttnFwdSm90INS1_25CollectiveMainloopFwdSm90ILi2EN4cute5tupleIJNS5_1CILi1EEES8_S8_EEENS6_IJNS7_ILi128EEESA_NS7_ILi256EEEEEELi256ENS_12float_e4m3_tEfNS_4arch4Sm90ELb1ELb0ELb1ELb1ELb0ELb1ELb0ELb1ELb1ELb1ELb1ELb0EEENS1_21CollectiveEpilogueFwdINS6_IJSA_SB_SA_EEES9_NS_10bfloat16_tESF_Li256ELb1ELb1ELb1ELb1EEENS1_36VarlenDynamicPersistentTileSchedulerILi128ELi128ELi256ELi128ELb1ELb1ELb1ELb1ELb1ELb1EEEEEEEEEvNT_6ParamsE)
        .other          _ZN7cutlass13device_kernelIN5flash11enable_sm90INS1_16FlashAttnFwdSm90INS1_25CollectiveMainloopFwdSm90ILi2EN4cute5tupleIJNS5_1CILi1EEES8_S8_EEENS6_IJNS7_ILi128EEESA_NS7_ILi256EEEEEELi256ENS_12float_e4m3_tEfNS_4arch4Sm90ELb1ELb0ELb1ELb1ELb0ELb1ELb0ELb1ELb1ELb1ELb1ELb0EEENS1_21CollectiveEpilogueFwdINS6_IJSA_SB_SA_EEES9_NS_10bfloat16_tESF_Li256ELb1ELb1ELb1ELb1EEENS1_36VarlenDynamicPersistentTileSchedulerILi128ELi128ELi256ELi128ELb1ELb1ELb1ELb1ELb1ELb1EEEEEEEEEvNT_6ParamsE,@"STO_CUDA_ENTRY STV_DEFAULT"
_ZN7cutlass13device_kernelIN5flash11enable_sm90INS1_16FlashAttnFwdSm90INS1_25CollectiveMainloopFwdSm90ILi2EN4cute5tupleIJNS5_1CILi1EEES8_S8_EEENS6_IJNS7_ILi128EEESA_NS7_ILi256EEEEEELi256ENS_12float_e4m3_tEfNS_4arch4Sm90ELb1ELb0ELb1ELb1ELb0ELb1ELb0ELb1ELb1ELb1ELb1ELb0EEENS1_21CollectiveEpilogueFwdINS6_IJSA_SB_SA_EEES9_NS_10bfloat16_tESF_Li256ELb1ELb1ELb1ELb1EEENS1_36VarlenDynamicPersistentTileSchedulerILi128ELi128ELi256ELi128ELb1ELb1ELb1ELb1ELb1ELb1EEEEEEEEEvNT_6ParamsE:
        /* <DEDUP_REMOVED lines=24> */
.L_x_2467:
[----:B------:R-:W-:Y:S05]  /*0180*/  BSYNC B0 ;  /* 0x0000000000007941 */ /* 0x000fea0003800000 */
.L_x_2466:
        /* <DEDUP_REMOVED lines=41> */
.L_x_2468:
        /* <DEDUP_REMOVED lines=22> */
.L_x_2469:
        /* <DEDUP_REMOVED lines=18> */
.L_x_2470:
        /* <DEDUP_REMOVED lines=22> */
.L_x_2471:
        /* <DEDUP_REMOVED lines=22> */
.L_x_2472:
        /* <DEDUP_REMOVED lines=8> */
.L_x_2475:
        /* <DEDUP_REMOVED lines=25> */
[----:B------:R-:W-:Y:S02]  /*0b70*/  MOV R236, RZ ;  /* 0x000000ff00ec7202 */ /* 0x000fe40000000f00 */
[----:B------:R-:W-:Y:S01]  /*0b80*/  CS2R R234, SRZ ;  /* 0x0000000000ea7805 */ /* 0x000fe2000001ff00 */
        /* <DEDUP_REMOVED lines=11> */
[----:B------:R-:W-:Y:S01]  /*0c40*/  SHF.R.S32.HI R8, RZ, 0x1f, R14 ;  /* 0x0000001fff087819 */ /* 0x000fe2000001140e */
[----:B------:R-:W-:Y:S01]  /*0c50*/  IMAD.SHL.U32 R6, R5, 0x20, RZ ;  /* 0x0000002005067824 */ /* 0x000fe200078e00ff */
[C---:B------:R-:W-:Y:S01]  /*0c60*/  LOP3.LUT R5, R4.reuse, 0x3fffff0, RZ, 0xc0, !PT ;  /* 0x03fffff004057812 */ /* 0x040fe200078ec0ff */
[----:B------:R-:W-:Y:S01]  /*0c70*/  STL [R1+0x11c], R14 ;  /* 0x00011c0e01007387 */ /* 0x000fe20000100800 */
[----:B------:R-:W-:Y:S02]  /*0c80*/  LEA.HI R4, R4, R7, RZ, 0x1 ;  /* 0x0000000704047211 */ /* 0x000fe400078f08ff */
[----:B------:R-:W-:Y:S01]  /*0c90*/  LOP3.LUT R6, R6, 0xfffffc00, RZ, 0xc0, !PT ;  /* 0xfffffc0006067812 */ /* 0x000fe200078ec0ff */
[----:B------:R-:W-:Y:S01]  /*0ca0*/  IMAD.IADD R5, R0, 0x1, -R5 ;  /* 0x0000000100057824 */ /* 0x000fe200078e0a05 */
[----:B------:R-:W-:Y:S02]  /*0cb0*/  LEA.HI R10, R8, R14, RZ, 0x2 ;  /* 0x0000000e080a7211 */ /* 0x000fe400078f10ff */
[----:B------:R-:W-:Y:S01]  /*0cc0*/  LOP3.LUT R4, R4, 0x1ffffffe, RZ, 0xc0, !PT ;  /* 0x1ffffffe04047812 */ /* 0x000fe200078ec0ff */
[----:B------:R-:W-:Y:S01]  /*0cd0*/  IMAD R9, R5, 0x40, R6 ;  /* 0x0000004005097824 */ /* 0x000fe200078e0206 */
[----:B------:R-:W-:-:S02]  /*0ce0*/  SHF.R.S32.HI R5, RZ, 0x7, R2 ;  /* 0x00000007ff057819 */ /* 0x000fc40000011402 */
[----:B------:R-:W-:Y:S01]  /*0cf0*/  SHF.R.S32.HI R11, RZ, 0x2, R10 ;  /* 0x00000002ff0b7819 */ /* 0x000fe2000001140a */
[----:B------:R-:W-:Y:S01]  /*0d00*/  IMAD.IADD R4, R7, 0x1, -R4 ;  /* 0x0000000107047824 */ /* 0x000fe200078e0a04 */
[----:B------:R-:W-:Y:S02]  /*0d10*/  LEA.HI R2, R2, R5, RZ, 0x1 ;  /* 0x0000000502027211 */ /* 0x000fe400078f08ff */
[----:B------:R-:W-:Y:S02]  /*0d20*/  SHF.R.S32.HI R12, RZ, 0x1f, R10 ;  /* 0x0000001fff0c7819 */ /* 0x000fe4000001140a */
[----:B------:R-:W-:Y:S02]  /*0d30*/  LOP3.LUT R2, R2, 0x3fffffe, RZ, 0xc0, !PT ;  /* 0x03fffffe02027812 */ /* 0x000fe400078ec0ff */
[----:B------:R-:W-:Y:S02]  /*0d40*/  LEA.HI R6, R3, R0, RZ, 0x2 ;  /* 0x0000000003067211 */ /* 0x000fe400078f10ff */
[----:B------:R-:W-:Y:S01]  /*0d50*/  LEA.HI R12, R12, R11, RZ, 0x3 ;  /* 0x0000000b0c0c7211 */ /* 0x000fe200078f18ff */
[----:B------:R-:W-:Y:S01]  /*0d60*/  IMAD.IADD R2, R5, 0x1, -R2 ;  /* 0x0000000105027824 */ /* 0x000fe200078e0a02 */
[----:B------:R-:W-:-:S02]  /*0d70*/  LOP3.LUT R7, R6, 0xfffffffc, RZ, 0xc0, !PT ;  /* 0xfffffffc06077812 */ /* 0x000fc400078ec0ff */
[----:B------:R-:W-:Y:S02]  /*0d80*/  LOP3.LUT R5, R19, 0xfffffff8, RZ, 0xc0, !PT ;  /* 0xfffffff813057812 */ /* 0x000fe400078ec0ff */
[----:B------:R-:W-:Y:S01]  /*0d90*/  LOP3.LUT R12, R12, 0xfffffff8, RZ, 0xc0, !PT ;  /* 0xfffffff80c0c7812 */ /* 0x000fe200078ec0ff */
[----:B------:R-:W-:Y:S01]  /*0da0*/  IMAD.IADD R7, R0, 0x1, -R7 ;  /* 0x0000000100077824 */ /* 0x000fe200078e0a07 */
[----:B------:R-:W-:Y:S01]  /*0db0*/  LEA.HI R8, R8, R14, RZ, 0x5 ;  /* 0x0000000e08087211 */ /* 0x000fe200078f28ff */
[----:B------:R-:W-:Y:S01]  /*0dc0*/  IMAD.IADD R5, R0, 0x1, -R5 ;  /* 0x0000000100057824 */ /* 0x000fe200078e0a05 */
[----:B------:R-:W-:Y:S01]  /*0dd0*/  LEA.HI R3, R3, R0, RZ, 0x6 ;  /* 0x0000000003037211 */ /* 0x000fe200078f30ff */
[----:B------:R-:W-:Y:S01]  /*0de0*/  IMAD R0, R4, 0x8, R9 ;  /* 0x0000000804007824 */ /* 0x000fe200078e0209 */
[----:B------:R-:W-:Y:S01]  /*0df0*/  SHF.R.S32.HI R19, RZ, 0x3, R19 ;  /* 0x00000003ff137819 */ /* 0x000fe20000011413 */
[----:B------:R-:W-:Y:S01]  /*0e00*/  IMAD.SHL.U32 R16, R5, 0x10, RZ ;  /* 0x0000001005107824 */ /* 0x000fe200078e00ff */
[----:B------:R-:W-:Y:S01]  /*0e10*/  IADD3 R11, R11, -R12, RZ ;  /* 0x8000000c0b0b7210 */ /* 0x000fe20007ffe0ff */
[----:B------:R-:W-:Y:S01]  /*0e20*/  IMAD.SHL.U32 R3, R3, 0x10, RZ ;  /* 0x0000001003037824 */ /* 0x000fe200078e00ff */
[----:B------:R-:W-:Y:S01]  /*0e30*/  SHF.R.S32.HI R8, RZ, 0x5, R8 ;  /* 0x00000005ff087819 */ /* 0x000fe20000011408 */
[----:B------:R0:W-:Y:S01]  /*0e40*/  STL [R1+0x1ac], R0 ;  /* 0x0001ac0001007387 */ /* 0x0001e20000100800 */
[----:B------:R-:W-:Y:S01]  /*0e50*/  LEA.HI R6, R7, R7, RZ, 0x1 ;  /* 0x0000000707067211 */ /* 0x000fe200078f08ff */
[----:B------:R-:W-:Y:S01]  /*0e60*/  VIADD R12, R19, 0x40 ;  /* 0x00000040130c7836 */ /* 0x000fe20000000000 */
[----:B------:R-:W-:Y:S01]  /*0e70*/  LOP3.LUT R13, R3, 0xfffffc00, RZ, 0xc0, !PT ;  /* 0xfffffc00030d7812 */ /* 0x000fe200078ec0ff */
[----:B------:R-:W-:Y:S01]  /*0e80*/  IMAD R11, R8, 0x10, R11 ;  /* 0x00000010080b7824 */ /* 0x000fe200078e020b */
[----:B------:R-:W-:Y:S01]  /*0e90*/  LOP3.LUT R6, R6, 0x1ffffffe, RZ, 0xc0, !PT ;  /* 0x1ffffffe06067812 */ /* 0x000fe200078ec0ff */
[C---:B------:R-:W-:Y:S01]  /*0ea0*/  VIADD R20, R19.reuse, 0x20 ;  /* 0x0000002013147836 */ /* 0x040fe20000000000 */
[----:B------:R-:W-:Y:S01]  /*0eb0*/  SHF.R.S32.HI R4, RZ, 0x1f, R12 ;  /* 0x0000001fff047819 */ /* 0x000fe2000001140c */
[----:B------:R-:W-:Y:S01]  /*0ec0*/  IMAD R11, R2, 0x40, R11 ;  /* 0x00000040020b7824 */ /* 0x000fe200078e020b */
[----:B------:R-:W-:Y:S01]  /*0ed0*/  SHF.R.S32.HI R2, RZ, 0x1f, R19 ;  /* 0x0000001fff027819 */ /* 0x000fe20000011413 */
[C---:B0-----:R-:W-:Y:S01]  /*0ee0*/  IMAD.SHL.U32 R0, R19.reuse, 0x80, RZ ;  /* 0x0000008013007824 */ /* 0x041fe200078e00ff */
[----:B------:R-:W-:Y:S01]  /*0ef0*/  SHF.R.S32.HI R2, RZ, 0x1f, R20 ;  /* 0x0000001fff027819 */ /* 0x000fe20000011414 */
[----:B------:R-:W-:Y:S01]  /*0f00*/  VIADD R8, R19, 0x60 ;  /* 0x0000006013087836 */ /* 0x000fe20000000000 */
[----:B------:R-:W-:Y:S01]  /*0f10*/  SHF.L.U32 R3, R12, 0x7, RZ ;  /* 0x000000070c037819 */ /* 0x000fe200000006ff */
[----:B------:R-:W-:Y:S01]  /*0f20*/  IMAD.IADD R6, R7, 0x1, -R6 ;  /* 0x0000000107067824 */ /* 0x000fe200078e0a06 */
[----:B------:R-:W-:Y:S01]  /*0f30*/  LOP3.LUT R15, R0, 0x380, RZ, 0xc0, !PT ;  /* 0x00000380000f7812 */ /* 0x000fe200078ec0ff */
[----:B------:R-:W-:Y:S01]  /*0f40*/  IMAD.SHL.U32 R0, R20, 0x80, RZ ;  /* 0x0000008014007824 */ /* 0x000fe200078e00ff */
[----:B------:R-:W-:Y:S01]  /*0f50*/  SHF.R.S32.HI R7, RZ, 0x1f, R8 ;  /* 0x0000001fff077819 */ /* 0x000fe20000011408 */
[----:B------:R-:W-:Y:S01]  /*0f60*/  IMAD.SHL.U32 R22, R5, 0x8, RZ ;  /* 0x0000000805167824 */ /* 0x000fe200078e00ff */
[----:B------:R-:W-:Y:S01]  /*0f70*/  LEA.HI R4, R4, R12, RZ, 0x3 ;  /* 0x0000000c04047211 */ /* 0x000fe200078f18ff */
[----:B------:R-:W-:Y:S01]  /*0f80*/  STL [R1+0x1a8], R11 ;  /* 0x0001a80b01007387 */ /* 0x000fe20000100800 */
[----:B------:R-:W-:Y:S01]  /*0f90*/  LEA.HI R2, R2, R20, RZ, 0x3 ;  /* 0x0000001402027211 */ /* 0x000fe200078f18ff */
[----:B------:R-:W-:Y:S01]  /*0fa0*/  VIADD R20, R22, 0x80 ;  /* 0x0000008016147836 */ /* 0x000fe20000000000 */
[----:B------:R-:W-:Y:S01]  /*0fb0*/  LOP3.LUT R12, R0, 0x380, RZ, 0xc0, !PT ;  /* 0x00000380000c7812 */ /* 0x000fe200078ec0ff */
[----:B------:R0:W-:Y:S01]  /*0fc0*/  STL [R1+0x70], R13 ;  /* 0x0000700d01007387 */ /* 0x0001e20000100800 */
[----:B------:R-:W-:Y:S01]  /*0fd0*/  LOP3.LUT R9, R3, 0x380, RZ, 0xc0, !PT ;  /* 0x0000038003097812 */ /* 0x000fe200078ec0ff */
[----:B------:R-:W-:Y:S01]  /*0fe0*/  IMAD.SHL.U32 R5, R8, 0x80, RZ ;  /* 0x0000008008057824 */ /* 0x000fe200078e00ff */
[----:B------:R-:W-:Y:S01]  /*0ff0*/  LOP3.LUT R0, R15, 0x70, R16, 0xf8, !PT ;  /* 0x000000700f007812 */ /* 0x000fe200078ef810 */
[----:B------:R-:W-:Y:S01]  /*1000*/  IMAD.SHL.U32 R2, R2, 0x80, RZ ;  /* 0x0000008002027824 */ /* 0x000fe200078e00ff */
[----:B------:R-:W-:Y:S01]  /*1010*/  SHF.R.U32.HI R3, RZ, 0x3, R15 ;  /* 0x00000003ff037819 */ /* 0x000fe2000001160f */
[----:B------:R-:W-:Y:S01]  /*1020*/  VIADD R15, R22, 0xc0 ;  /* 0x000000c0160f7836 */ /* 0x000fe20000000000 */
[----:B------:R-:W-:Y:S01]  /*1030*/  LEA.HI R7, R7, R8, RZ, 0x3 ;  /* 0x0000000807077211 */ /* 0x000fe200078f18ff */
[----:B------:R1:W-:Y:S01]  /*1040*/  STL [R1+0x50], R20 ;  /* 0x0000501401007387 */ /* 0x0003e20000100800 */
[----:B------:R-:W-:Y:S01]  /*1050*/  IMAD.SHL.U32 R4, R4, 0x80, RZ ;  /* 0x0000008004047824 */ /* 0x000fe200078e00ff */
[----:B0-----:R-:W-:Y:S01]  /*1060*/  LOP3.LUT R13, R13, R0, R3, 0xf6, !PT ;  /* 0x000000000d0d7212 */ /* 0x001fe200078ef603 */
[----:B------:R-:W-:Y:S01]  /*1070*/  VIADD R233, R22, 0x40 ;  /* 0x0000004016e97836 */ /* 0x000fe20000000000 */
[----:B------:R0:W-:Y:S01]  /*1080*/  STL [R1+0x58], R15 ;  /* 0x0000580f01007387 */ /* 0x0001e20000100800 */
[----:B------:R-:W-:Y:S01]  /*1090*/  IMAD.SHL.U32 R7, R7, 0x80, RZ ;  /* 0x0000008007077824 */ /* 0x000fe200078e00ff */
[----:B------:R-:W-:-:S02]  /*10a0*/  LOP3.LUT R8, R5, 0x380, RZ, 0xc0, !PT ;  /* 0x0000038005087812 */ /* 0x000fc400078ec0ff */
[----:B------:R2:W-:Y:S01]  /*10b0*/  STL [R1+0x7c], R13 ;  /* 0x00007c0d01007387 */ /* 0x0005e20000100800 */
[----:B------:R-:W-:Y:S02]  /*10c0*/  LOP3.LUT R2, R2, 0xfffffc00, RZ, 0xc0, !PT ;  /* 0xfffffc0002027812 */ /* 0x000fe400078ec0ff */
[----:B-1----:R-:W-:Y:S02]  /*10d0*/  SHF.R.S32.HI R20, RZ, 0x1f, R20 ;  /* 0x0000001fff147819 */ /* 0x002fe40000011414 */
[----:B------:R-:W-:Y:S02]  /*10e0*/  LOP3.LUT R10, R10, 0x7ffffffc, RZ, 0xc0, !PT ;  /* 0x7ffffffc0a0a7812 */ /* 0x000fe400078ec0ff */
[----:B0-----:R-:W-:Y:S01]  /*10f0*/  SHF.R.S32.HI R15, RZ, 0x1f, R15 ;  /* 0x0000001fff0f7819 */ /* 0x001fe2000001140f */
[----:B------:R-:W-:Y:S01]  /*1100*/  STL [R1+0x98], R20 ;  /* 0x0000981401007387 */ /* 0x000fe20000100800 */
[----:B------:R-:W-:Y:S01]  /*1110*/  SHF.R.U32.HI R3, RZ, 0x3, R12 ;  /* 0x00000003ff037819 */ /* 0x000fe2000001160c */
[----:B------:R-:W-:Y:S01]  /*1120*/  IMAD.IADD R10, R14, 0x1, -R10 ;  /* 0x000000010e0a7824 */ /* 0x000fe200078e0a0a */
[----:B--2---:R-:W-:Y:S01]  /*1130*/  IADD3 R13, R18, R13, RZ ;  /* 0x0000000d120d7210 */ /* 0x004fe20007ffe0ff */
[----:B------:R-:W-:Y:S01]  /*1140*/  STL [R1+0x94], R15 ;  /* 0x0000940f01007387 */ /* 0x000fe20000100800 */
[----:B------:R-:W-:-:S02]  /*1150*/  LOP3.LUT R0, R12, 0x70, R16, 0xf8, !PT ;  /* 0x000000700c007812 */ /* 0x000fc400078ef810 */
[----:B------:R-:W-:Y:S01]  /*1160*/  LOP3.LUT R4, R4, 0xfffffc00, RZ, 0xc0, !PT ;  /* 0xfffffc0004047812 */ /* 0x000fe200078ec0ff */
[----:B------:R-:W-:Y:S01]  /*1170*/  STL [R1+0x6c], R2 ;  /* 0x00006c0201007387 */ /* 0x000fe20000100800 */
[----:B------:R-:W-:Y:S02]  /*1180*/  SHF.R.U32.HI R12, RZ, 0x3, R9 ;  /* 0x00000003ff0c7819 */ /* 0x000fe40000011609 */
[----:B------:R-:W-:Y:S01]  /*1190*/  LOP3.LUT R5, R9, 0x70, R16, 0xf8, !PT ;  /* 0x0000007009057812 */ /* 0x000fe200078ef810 */
[----:B------:R-:W-:Y:S01]  /*11a0*/  STL [R1+0x74], R13 ;  /* 0x0000740d01007387 */ /* 0x000fe20000100800 */
[----:B------:R-:W-:Y:S02]  /*11b0*/  LOP3.LUT R7, R7, 0xfffffc00, RZ, 0xc0, !PT ;  /* 0xfffffc0007077812 */ /* 0x000fe400078ec0ff */
[----:B------:R-:W-:Y:S01]  /*11c0*/  SHF.R.U32.HI R9, RZ, 0x3, R8 ;  /* 0x00000003ff097819 */ /* 0x000fe20000011608 */
[----:B------:R0:W-:Y:S01]  /*11d0*/  STL [R1+0x68], R4 ;  /* 0x0000680401007387 */ /* 0x0001e20000100800 */
[----:B------:R-:W-:-:S02]  /*11e0*/  LOP3.LUT R8, R8, 0x70, R16, 0xf8, !PT ;  /* 0x0000007008087812 */ /* 0x000fc400078ef810 */
[----:B------:R-:W-:Y:S01]  /*11f0*/  LOP3.LUT R3, R2, R0, R3, 0xf6, !PT ;  /* 0x0000000002037212 */ /* 0x000fe200078ef603 */
[----:B------:R1:W-:Y:S01]  /*1200*/  STL [R1+0x64], R7 ;  /* 0x0000640701007387 */ /* 0x0003e20000100800 */
[----:B------:R-:W-:Y:S01]  /*1210*/  LOP3.LUT R5, R4, R5, R12, 0xf6, !PT ;  /* 0x0000000504057212 */ /* 0x000fe200078ef60c */
[----:B------:R-:W-:Y:S01]  /*1220*/  IMAD.SHL.U32 R0, R10, 0x2, RZ ;  /* 0x000000020a007824 */ /* 0x000fe200078e00ff */
[----:B------:R-:W-:Y:S02]  /*1230*/  SHF.R.S32.HI R17, RZ, 0x1f, R16 ;  /* 0x0000001fff117819 */ /* 0x000fe40000011410 */
[----:B------:R-:W-:Y:S01]  /*1240*/  SHF.R.S32.HI R23, RZ, 0x1f, R22 ;  /* 0x0000001fff177819 */ /* 0x000fe20000011416 */
[----:B0-----:R-:W-:Y:S01]  /*1250*/  IMAD.IADD R4, R18, 0x1, R3 ;  /* 0x0000000112047824 */ /* 0x001fe200078e0203 */
[----:B------:R-:W-:Y:S01]  /*1260*/  IADD3 R36, R0, 0x28, RZ ;  /* 0x0000002800247810 */ /* 0x000fe20007ffe0ff */
[----:B------:R-:W-:Y:S01]  /*1270*/  IMAD.IADD R3, R18, 0x1, R5 ;  /* 0x0000000112037824 */ /* 0x000fe200078e0205 */
[C---:B------:R-:W-:Y:S01]  /*1280*/  IADD3 R27, R0.reuse, 0x70, RZ ;  /* 0x00000070001b7810 */ /* 0x040fe20007ffe0ff */
[C---:B------:R-:W-:Y:S01]  /*1290*/  VIADD R43, R0.reuse, 0x8 ;  /* 0x00000008002b7836 */ /* 0x040fe20000000000 */
[----:B-1----:R-:W-:Y:S01]  /*12a0*/  LOP3.LUT R7, R7, R8, R9, 0xf6, !PT ;  /* 0x0000000807077212 */ /* 0x002fe200078ef609 */
[----:B------:R-:W-:Y:S01]  /*12b0*/  STL [R1+0x1a4], R4 ;  /* 0x0001a40401007387 */ /* 0x000fe20000100800 */
[C---:B------:R-:W-:Y:S01]  /*12c0*/  VIADD R42, R0.reuse, 0x10 ;  /* 0x00000010002a7836 */ /* 0x040fe20000000000 */
[C---:B------:R-:W-:Y:S01]  /*12d0*/  IADD3 R12, R0.reuse, 0xb8, RZ ;  /* 0x000000b8000c7810 */ /* 0x040fe20007ffe0ff */
[----:B------:R-:W-:Y:S01]  /*12e0*/  VIADD R41, R0, 0x18 ;  /* 0x0000001800297836 */ /* 0x000fe20000000000 */
[----:B------:R-:W-:Y:S01]  /*12f0*/  STL [R1+0x5c], R0 ;  /* 0x00005c0001007387 */ /* 0x000fe20000100800 */
[----:B------:R-:W-:Y:S01]  /*1300*/  IMAD.IADD R2, R18, 0x1, R7 ;  /* 0x0000000112027824 */ /* 0x000fe200078e0207 */
[----:B------:R-:W-:Y:S01]  /*1310*/  SHF.R.S32.HI R7, RZ, 0x1f, R43 ;  /* 0x0000001fff077819 */ /* 0x000fe2000001142b */
[C---:B------:R-:W-:Y:S01]  /*1320*/  VIADD R40, R0.reuse, 0x20 ;  /* 0x0000002000287836 */ /* 0x040fe20000000000 */
[----:B------:R-:W-:Y:S01]  /*1330*/  STL [R1+0x1a0], R3 ;  /* 0x0001a00301007387 */ /* 0x000fe20000100800 */
[----:B------:R-:W-:-:S02]  /*1340*/  VIADD R35, R0, 0x30 ;  /* 0x0000003000237836 */ /* 0x000fc40000000000 */
[C---:B------:R-:W-:Y:S01]  /*1350*/  VIADD R34, R0.reuse, 0x38 ;  /* 0x0000003800227836 */ /* 0x040fe20000000000 */
[----:B------:R-:W-:Y:S01]  /*1360*/  STL [R1+0x19c], R2 ;  /* 0x00019c0201007387 */ /* 0x000fe20000100800 */
[C---:B------:R-:W-:Y:S02]  /*1370*/  VIADD R33, R0.reuse, 0x40 ;  /* 0x0000004000217836 */ /* 0x040fe40000000000 */
[C---:B------:R-:W-:Y:S01]  /*1380*/  VIADD R32, R0.reuse, 0x48 ;  /* 0x0000004800207836 */ /* 0x040fe20000000000 */
[----:B------:R-:W-:Y:S01]  /*1390*/  STL [R1+0x118], R43 ;  /* 0x0001182b01007387 */ /* 0x000fe20000100800 */
[C---:B------:R-:W-:Y:S02]  /*13a0*/  VIADD R31, R0.reuse, 0x50 ;  /* 0x00000050001f7836 */ /* 0x040fe40000000000 */
[C---:B------:R-:W-:Y:S01]  /*13b0*/  VIADD R30, R0.reuse, 0x58 ;  /* 0x00000058001e7836 */ /* 0x040fe20000000000 */
[----:B------:R0:W-:Y:S01]  /*13c0*/  STL [R1+0x114], R42 ;  /* 0x0001142a01007387 */ /* 0x0001e20000100800 */
[----:B------:R-:W-:-:S02]  /*13d0*/  VIADD R29, R0, 0x60 ;  /* 0x00000060001d7836 */ /* 0x000fc40000000000 */
[C---:B------:R-:W-:Y:S01]  /*13e0*/  VIADD R28, R0.reuse, 0x68 ;  /* 0x00000068001c7836 */ /* 0x040fe20000000000 */
[----:B------:R-:W-:Y:S01]  /*13f0*/  STL [R1+0x110], R41 ;  /* 0x0001102901007387 */ /* 0x000fe20000100800 */
[C---:B------:R-:W-:Y:S02]  /*1400*/  VIADD R26, R0.reuse, 0x78 ;  /* 0x00000078001a7836 */ /* 0x040fe40000000000 */
[C---:B------:R-:W-:Y:S01]  /*1410*/  VIADD R25, R0.reuse, 0x80 ;  /* 0x0000008000197836 */ /* 0x040fe20000000000 */
[----:B------:R1:W-:Y:S01]  /*1420*/  STL [R1+0x10c], R40 ;  /* 0x00010c2801007387 */ /* 0x0003e20000100800 */
[C---:B------:R-:W-:Y:S01]  /*1430*/  VIADD R24, R0.reuse, 0x88 ;  /* 0x0000008800187836 */ /* 0x040fe20000000000 */
[----:B0-----:R-:W-:Y:S01]  /*1440*/  SHF.R.S32.HI R42, RZ, 0x1f, R42 ;  /* 0x0000001fff2a7819 */ /* 0x001fe2000001142a */
[C---:B------:R-:W-:Y:S01]  /*1450*/  VIADD R21, R0.reuse, 0x90 ;  /* 0x0000009000157836 */ /* 0x040fe20000000000 */
[----:B------:R0:W-:Y:S01]  /*1460*/  STL [R1+0x108], R36 ;  /* 0x0001082401007387 */ /* 0x0001e20000100800 */
[----:B------:R-:W-:-:S02]  /*1470*/  VIADD R20, R0, 0x98 ;  /* 0x0000009800147836 */ /* 0x000fc40000000000 */
[C---:B------:R-:W-:Y:S01]  /*1480*/  VIADD R15, R0.reuse, 0xa0 ;  /* 0x000000a0000f7836 */ /* 0x040fe20000000000 */
[----:B------:R-:W-:Y:S01]  /*1490*/  STL [R1+0x104], R35 ;  /* 0x0001042301007387 */ /* 0x000fe20000100800 */
[C---:B------:R-:W-:Y:S01]  /*14a0*/  VIADD R14, R0.reuse, 0xa8 ;  /* 0x000000a8000e7836 */ /* 0x040fe20000000000 */
[----:B-1----:R-:W-:Y:S01]  /*14b0*/  SHF.R.S32.HI R40, RZ, 0x1f, R40 ;  /* 0x0000001fff287819 */ /* 0x002fe20000011428 */
        /* <DEDUP_REMOVED lines=15> */
[----:B------:R-:W-:Y:S01]  /*15b0*/  VIADD R0, R0, 0xf8 ;  /* 0x000000f800007836 */ /* 0x000fe20000000000 */
[----:B------:R0:W-:Y:S04]  /*15c0*/  STL [R1+0xf0], R30 ;  /* 0x0000f01e01007387 */ /* 0x0001e80000100800 */
[----:B------:R-:W-:Y:S01]  /*15d0*/  STL [R1+0xec], R29 ;  /* 0x0000ec1d01007387 */ /* 0x000fe20000100800 */
[----:B-1----:R-:W-:-:S03]  /*15e0*/  SHF.R.S32.HI R31, RZ, 0x1f, R31 ;  /* 0x0000001fff1f7819 */ /* 0x002fc6000001141f */
[----:B------:R1:W-:Y:S01]  /*15f0*/  STL [R1+0xe8], R28 ;  /* 0x0000e81c01007387 */ /* 0x0003e20000100800 */
[----:B0-----:R-:W-:-:S03]  /*1600*/  SHF.R.S32.HI R30, RZ, 0x1f, R30 ;  /* 0x0000001fff1e7819 */ /* 0x001fc6000001141e */
        /* <DEDUP_REMOVED lines=23> */
[----:B------:R-:W-:Y:S01]  /*1780*/  STL [R1+0xac], R4 ;  /* 0x0000ac0401007387 */ /* 0x000fe20000100800 */
[----:B0-----:R-:W-:-:S03]  /*1790*/  SHF.R.S32.HI R8, RZ, 0x1f, R8 ;  /* 0x0000001fff087819 */ /* 0x001fc60000011408 */
        /* <DEDUP_REMOVED lines=43> */
[----:B------:R1:W-:Y:S01]  /*1a50*/  STL [R1+0x12c], R5 ;  /* 0x00012c0501007387 */ /* 0x0003e20000100800 */
[----:B------:R-:W-:-:S03]  /*1a60*/  LEA R0, R6, R11, 0x3 ;  /* 0x0000000b06007211 */ /* 0x000fc600078e18ff */
[----:B------:R1:W-:Y:S04]  /*1a70*/  STL [R1+0x128], R4 ;  /* 0x0001280401007387 */ /* 0x0003e80000100800 */
[----:B------:R1:W-:Y:S04]  /*1a80*/  STL [R1+0x124], R3 ;  /* 0x0001240301007387 */ /* 0x0003e80000100800 */
[----:B------:R1:W-:Y:S04]  /*1a90*/  STL [R1+0x120], R2 ;  /* 0x0001200201007387 */ /* 0x0003e80000100800 */
[----:B------:R1:W-:Y:S02]  /*1aa0*/  STL [R1+0x78], R0 ;  /* 0x0000780001007387 */ /* 0x0003e40000100800 */
.L_x_2696:
[----:B01-3--:R-:W0:Y:S02]  /*1ab0*/  LDC.64 R2, c[0x0][0xc88] ;  /* 0x00032200ff027b82 */ /* 0x00be240000000a00 */
[----:B0-----:R-:W-:-:S05]  /*1ac0*/  IMAD.WIDE R2, R39, 0x4, R2 ;  /* 0x0000000427027825 */ /* 0x001fca00078e0202 */
[----:B--2--5:R-:W2:Y:S01]  /*1ad0*/  LDG.E R30, desc[UR40][R2.64] ;  /* 0x00000028021e7981 */ /* 0x024ea2000c1e1900 */
[----:B------:R-:W-:Y:S05]  /*1ae0*/  YIELD ;  /* 0x0000000000007946 */ /* 0x000fea0003800000 */
[----:B------:R-:W-:Y:S01]  /*1af0*/  ULDC.64 UR4, c[0x0][0xa28] ;  /* 0x00028a0000047ab9 */ /* 0x000fe20000000a00 */
[----:B------:R-:W-:Y:S01]  /*1b00*/  ULDC.64 UR8, c[0x0][0xa18] ;  /* 0x0002860000087ab9 */ /* 0x000fe20000000a00 */
[----:B------:R-:W-:Y:S01]  /*1b10*/  ISETP.NE.U32.AND P1, PT, RZ, UR4, PT ;  /* 0x00000004ff007c0c */ /* 0x000fe2000bf25070 */
[----:B------:R-:W-:Y:S01]  /*1b20*/  IMAD.MOV.U32 R10, RZ, RZ, RZ ;  /* 0x000000ffff0a7224 */ /* 0x000fe200078e00ff */
[----:B------:R-:W-:Y:S01]  /*1b30*/  ULDC.64 UR6, c[0x0][0xa08] ;  /* 0x0002820000067ab9 */ /* 0x000fe20000000a00 */
[----:B------:R-:W-:Y:S01]  /*1b40*/  IMAD.MOV.U32 R27, RZ, RZ, RZ ;  /* 0x000000ffff1b7224 */ /* 0x000fe200078e00ff */
[----:B------:R-:W-:-:S02]  /*1b50*/  ISETP.NE.AND.EX P1, PT, RZ, UR5, PT, P1 ;  /* 0x00000005ff007c0c */ /* 0x000fc4000bf25310 */
[----:B------:R-:W-:-:S04]  /*1b60*/  ISETP.NE.U32.AND P0, PT, RZ, UR6, PT ;  /* 0x00000006ff007c0c */ /* 0x000fc8000bf05070 */
[----:B------:R-:W-:Y:S02]  /*1b70*/  ISETP.NE.AND.EX P0, PT, RZ, UR7, PT, P0 ;  /* 0x00000007ff007c0c */ /* 0x000fe4000bf05300 */
[----:B--2---:R-:W-:Y:S01]  /*1b80*/  SHF.R.S32.HI R0, RZ, 0x1f, R30 ;  /* 0x0000001fff007819 */ /* 0x004fe2000001141e */
[----:B------:R-:W-:-:S04]  /*1b90*/  IMAD.SHL.U32 R32, R30, 0x4, RZ ;  /* 0x000000041e207824 */ /* 0x000fc800078e00ff */
[C---:B------:R-:W-:Y:S01]  /*1ba0*/  @P1 LEA R6, P2, R30.reuse, UR4, 0x2 ;  /* 0x000000041e061c11 */ /* 0x040fe2000f8410ff */
[----:B------:R-:W-:Y:S01]  /*1bb0*/  STL [R1+0x80], R30 ;  /* 0x0000801e01007387 */ /* 0x000fe20000100800 */
[C-C-:B------:R-:W-:Y:S02]  /*1bc0*/  SHF.L.U64.HI R31, R30.reuse, 0x2, R0.reuse ;  /* 0x000000021e1f7819 */ /* 0x140fe40000010200 */
[----:B------:R-:W-:Y:S01]  /*1bd0*/  @P1 LEA.HI.X R7, R30, UR5, R0, 0x2, P2 ;  /* 0x000000051e071c11 */ /* 0x000fe200090f1400 */
[----:B------:R-:W-:Y:S01]  /*1be0*/  ULDC UR4, c[0x0][0x288] ;  /* 0x0000a20000047ab9 */ /* 0x000fe20000000800 */
[----:B------:R-:W-:Y:S01]  /*1bf0*/  ISETP.NE.U32.AND P2, PT, RZ, UR8, PT ;  /* 0x00000008ff007c0c */ /* 0x000fe2000bf45070 */
[----:B------:R0:W-:Y:S01]  /*1c00*/  STL [R1+0x90], R0 ;  /* 0x0000900001007387 */ /* 0x0001e20000100800 */
[----:B------:R-:W-:Y:S02]  /*1c10*/  IADD3 R4, P3, R32, UR6, RZ ;  /* 0x0000000620047c10 */ /* 0x000fe4000ff7e0ff */
[----:B------:R-:W-:Y:S01]  /*1c20*/  ISETP.NE.AND.EX P2, PT, RZ, UR9, PT, P2 ;  /* 0x00000009ff007c0c */ /* 0x000fe2000bf45320 */
[----:B------:R1:W5:Y:S01]  /*1c30*/  @P1 LDG.E R10, desc[UR40][R6.64] ;  /* 0x00000028060a1981 */ /* 0x000362000c1e1900 */
[----:B------:R-:W-:-:S03]  /*1c40*/  IADD3.X R5, R31, UR7, RZ, P3, !PT ;  /* 0x000000071f057c10 */ /* 0x000fc60009ffe4ff */
[----:B------:R1:W-:Y:S01]  /*1c50*/  STL [R1+0x88], R32 ;  /* 0x0000882001007387 */ /* 0x0003e20000100800 */
[----:B0-----:R-:W-:Y:S01]  /*1c60*/  IMAD.U32 R0, RZ, RZ, UR4 ;  /* 0x00000004ff007e24 */ /* 0x001fe2000f8e00ff */
[----:B------:R-:W-:Y:S02]  /*1c70*/  ULDC.64 UR4, c[0x0][0x418] ;  /* 0x0001060000047ab9 */ /* 0x000fe40000000a00 */
[----:B------:R1:W5:Y:S04]  /*1c80*/  @P0 LDG.E R27, desc[UR40][R4.64] ;  /* 0x00000028041b0981 */ /* 0x000368000c1e1900 */
[----:B------:R-:W-:Y:S01]  /*1c90*/  @P2 IADD3 R8, P1, R32, UR8, RZ ;  /* 0x0000000820082c10 */ /* 0x000fe2000ff3e0ff */
[----:B------:R1:W-:Y:S03]  /*1ca0*/  STL [R1+0x8c], R31 ;  /* 0x00008c1f01007387 */ /* 0x0003e60000100800 */
[----:B------:R-:W-:-:S05]  /*1cb0*/  @P2 IADD3.X R9, R31, UR9, RZ, P1, !PT ;  /* 0x000000091f092c10 */ /* 0x000fca0008ffe4ff */
[----:B------:R-:W2:Y:S01]  /*1cc0*/  @P2 LDG.E R0, desc[UR40][R8.64] ;  /* 0x0000002808002981 */ /* 0x000ea2000c1e1900 */
[----:B------:R-:W-:-:S03]  /*1cd0*/  UISETP.NE.U32.AND UP0, UPT, UR4, URZ, UPT ;  /* 0x0000003f0400728c */ /* 0x000fc6000bf05070 */
[----:B------:R-:W-:Y:S01]  /*1ce0*/  ULDC UR4, c[0x0][0x424] ;  /* 0x0001090000047ab9 */ /* 0x000fe20000000800 */
[----:B------:R-:W-:-:S03]  /*1cf0*/  UISETP.NE.AND.EX UP0, UPT, UR5, URZ, UPT, UP0 ;  /* 0x0000003f0500728c */ /* 0x000fc6000bf05300 */
[----:B------:R-:W-:Y:S01]  /*1d00*/  ULDC UR5, c[0x0][0x2f0] ;  /* 0x0000bc0000057ab9 */ /* 0x000fe20000000800 */
[----:B------:R-:W-:-:S04]  /*1d10*/  USEL UR4, UR4, 0x1, UP0 ;  /* 0x0000000104047887 */ /* 0x000fc80008000000 */
[----:B------:R-:W-:-:S03]  /*1d20*/  UIMAD UR4, UR4, UR5, URZ ;  /* 0x00000005040472a4 */ /* 0x000fc6000f8e023f */
[----:B------:R-:W-:Y:S02]  /*1d30*/  ULDC UR5, c[0x0][0x348] ;  /* 0x0000d20000057ab9 */ /* 0x000fe40000000800 */
[----:B------:R-:W-:Y:S02]  /*1d40*/  IMAD.U32 R2, RZ, RZ, UR5 ;  /* 0x00000005ff027e24 */ /* 0x000fe4000f8e00ff */
[----:B------:R-:W-:Y:S01]  /*1d50*/  IMAD.U32 R28, RZ, RZ, UR4 ;  /* 0x00000004ff1c7e24 */ /* 0x000fe2000f8e00ff */
[----:B--2---:R1:W-:Y:S01]  /*1d60*/  STL [R1+0x38], R0 ;  /* 0x0000380001007387 */ /* 0x0043e20000100800 */
[----:B------:R-:W-:Y:S01]  /*1d70*/  IMAD.MOV.U32 R12, RZ, RZ, R0 ;  /* 0x000000ffff0c7224 */ /* 0x000fe200078e0000 */
[----:B----4-:R-:W-:Y:S06]  /*1d80*/  @P2 BRA `(.L_x_2477) ;  /* 0x0000000000282947 */ /* 0x010fec0003800000 */
[----:B------:R-:W-:Y:S02]  /*1d90*/  ULDC.64 UR4, c[0x0][0xa00] ;  /* 0x0002800000047ab9 */ /* 0x000fe40000000a00 */
[----:B------:R-:W-:-:S04]  /*1da0*/  ISETP.NE.U32.AND P1, PT, RZ, UR4, PT ;  /* 0x00000004ff007c0c */ /* 0x000fc8000bf25070 */
[----:B------:R-:W-:-:S13]  /*1db0*/  ISETP.NE.AND.EX P1, PT, RZ, UR5, PT, P1 ;  /* 0x00000005ff007c0c */ /* 0x000fda000bf25310 */
[----:B------:R-:W-:Y:S05]  /*1dc0*/  @!P1 BRA `(.L_x_2477) ;  /* 0x0000000000189947 */ /* 0x000fea0003800000 */
[----:B-1----:R-:W0:Y:S02]  /*1dd0*/  LDC.64 R6, c[0x0][0xa00] ;  /* 0x00028000ff067b82 */ /* 0x002e240000000a00 */
[----:B0-----:R-:W-:-:S05]  /*1de0*/  IMAD.WIDE R6, R30, 0x4, R6 ;  /* 0x000000041e067825 */ /* 0x001fca00078e0206 */
[----:B------:R-:W2:Y:S04]  /*1df0*/  LDG.E R0, desc[UR40][R6.64] ;  /* 0x0000002806007981 */ /* 0x000ea8000c1e1900 */
[----:B------:R-:W2:Y:S02]  /*1e00*/  LDG.E R3, desc[UR40][R6.64+0x4] ;  /* 0x0000042806037981 */ /* 0x000ea4000c1e1900 */
[----:B--2---:R-:W-:-:S05]  /*1e10*/  IMAD.IADD R12, R3, 0x1, -R0 ;  /* 0x00000001030c7824 */ /* 0x004fca00078e0a00 */
[----:B------:R0:W-:Y:S02]  /*1e20*/  STL [R1+0x38], R12 ;  /* 0x0000380c01007387 */ /* 0x0001e40000100800 */
.L_x_2477:
[C---:B------:R-:W-:Y:S01]  /*1e30*/  LOP3.LUT R29, R38.reuse, 0xffff, RZ, 0xc0, !PT ;  /* 0x0000ffff261d7812 */ /* 0x040fe200078ec0ff */
[----:B------:R-:W-:Y:S01]  /*1e40*/  ULDC.64 UR4, c[0x0][0xa20] ;  /* 0x0002880000047ab9 */ /* 0x000fe20000000a00 */
[C---:B------:R-:W-:Y:S02]  /*1e50*/  LOP3.LUT R3, R38.reuse, 0xff000000, RZ, 0xc0, !PT ;  /* 0xff00000026037812 */ /* 0x040fe400078ec0ff */
[----:B------:R-:W-:Y:S01]  /*1e60*/  ISETP.NE.U32.AND P1, PT, RZ, UR4, PT ;  /* 0x00000004ff007c0c */ /* 0x000fe2000bf25070 */
[----:B------:R2:W-:Y:S01]  /*1e70*/  STL [R1+0x60], R29 ;  /* 0x0000601d01007387 */ /* 0x0005e20000100800 */
[----:B-1----:R-:W-:Y:S02]  /*1e80*/  LOP3.LUT R0, R38, 0xff0000, RZ, 0xc0, !PT ;  /* 0x00ff000026007812 */ /* 0x002fe400078ec0ff */
[----:B------:R-:W-:Y:S02]  /*1e90*/  ISETP.NE.AND.EX P1, PT, RZ, UR5, PT, P1 ;  /* 0x00000005ff007c0c */ /* 0x000fe4000bf25310 */
[----:B------:R-:W-:-:S04]  /*1ea0*/  SHF.R.U32.HI R3, RZ, 0x8, R3 ;  /* 0x00000008ff037819 */ /* 0x000fc80000011603 */
[----:B------:R-:W-:-:S07]  /*1eb0*/  LEA.HI R11, R0, R3, RZ, 0x10 ;  /* 0x00000003000b7211 */ /* 0x000fce00078f80ff */
[----:B--2---:R-:W-:Y:S05]  /*1ec0*/  @!P1 BRA `(.L_x_2478) ;  /* 0x0000000000109947 */ /* 0x004fea0003800000 */
[----:B------:R-:W-:-:S04]  /*1ed0*/  IADD3 R4, P0, R32, UR4, RZ ;  /* 0x0000000420047c10 */ /* 0x000fc8000ff1e0ff */
[----:B------:R-:W-:-:S05]  /*1ee0*/  IADD3.X R5, R31, UR5, RZ, P0, !PT ;  /* 0x000000051f057c10 */ /* 0x000fca00087fe4ff */
[----:B------:R1:W5:Y:S01]  /*1ef0*/  LDG.E R28, desc[UR40][R4.64] ;  /* 0x00000028041c7981 */ /* 0x000362000c1e1900 */
[----:B------:R-:W-:Y:S05]  /*1f00*/  BRA `(.L_x_2479) ;  /* 0x0000000000107947 */ /* 0x000fea0003800000 */
.L_x_2478:
[----:B------:R-:W-:Y:S05]  /*1f10*/  @!P0 BRA `(.L_x_2479) ;  /* 0x00000000000c8947 */ /* 0x000fea0003800000 */
[----:B------:R-:W2:Y:S04]  /*1f20*/  LDG.E R3, desc[UR40][R4.64] ;  /* 0x0000002804037981 */ /* 0x000ea8000c1e1900 */
[----:B------:R-:W2:Y:S02]  /*1f30*/  LDG.E R28, desc[UR40][R4.64+0x4] ;  /* 0x00000428041c7981 */ /* 0x000ea4000c1e1900 */
[----:B--2---:R-:W-:-:S07]  /*1f40*/  IADD3 R28, -R3, R28, RZ ;  /* 0x0000001c031c7210 */ /* 0x004fce0007ffe1ff */
.L_x_2479:
[----:B------:R-:W-:Y:S01]  /*1f50*/  ULDC.64 UR4, c[0x0][0xa10] ;  /* 0x0002840000047ab9 */ /* 0x000fe20000000a00 */
[----:B------:R-:W2:Y:S01]  /*1f60*/  LDC R8, c[0x0][0x448] ;  /* 0x00011200ff087b82 */ /* 0x000ea20000000800 */
[----:B------:R-:W-:-:S04]  /*1f70*/  ISETP.NE.U32.AND P0, PT, RZ, UR4, PT ;  /* 0x00000004ff007c0c */ /* 0x000fc8000bf05070 */
[----:B------:R-:W-:Y:S01]  /*1f80*/  ISETP.NE.AND.EX P0, PT, RZ, UR5, PT, P0 ;  /* 0x00000005ff007c0c */ /* 0x000fe2000bf05300 */
[----:B------:R-:W-:-:S12]  /*1f90*/  ULDC.64 UR4, c[0x0][0xa30] ;  /* 0x00028c0000047ab9 */ /* 0x000fd80000000a00 */
[----:B------:R-:W3:Y:S02]  /*1fa0*/  @P0 LDC.64 R6, c[0x0][0xa10] ;  /* 0x00028400ff060b82 */ /* 0x000ee40000000a00 */
[----:B---3--:R-:W-:-:S05]  /*1fb0*/  @P0 IMAD.WIDE R6, R30, 0x4, R6 ;  /* 0x000000041e060825 */ /* 0x008fca00078e0206 */
[----:B------:R-:W3:Y:S04]  /*1fc0*/  @P0 LDG.E R0, desc[UR40][R6.64] ;  /* 0x0000002806000981 */ /* 0x000ee8000c1e1900 */
[----:B------:R4:W3:Y:S01]  /*1fd0*/  @P0 LDG.E R3, desc[UR40][R6.64+0x4] ;  /* 0x0000042806030981 */ /* 0x0008e2000c1e1900 */
[----:B------:R-:W-:Y:S01]  /*1fe0*/  ISETP.NE.U32.AND P1, PT, RZ, UR4, PT ;  /* 0x00000004ff007c0c */ /* 0x000fe2000bf25070 */
[----:B-----5:R-:W-:-:S03]  /*1ff0*/  IMAD.MOV.U32 R24, RZ, RZ, R28 ;  /* 0x000000ffff187224 */ /* 0x020fc600078e001c */
[----:B------:R-:W-:-:S13]  /*2000*/  ISETP.NE.AND.EX P1, PT, RZ, UR5, PT, P1 ;  /* 0x00000005ff007c0c */ /* 0x000fda000bf25310 */
[----:B-1----:R-:W-:-:S04]  /*2010*/  @P1 IADD3 R4, P2, R32, UR4, RZ ;  /* 0x0000000420041c10 */ /* 0x002fc8000ff5e0ff */
[----:B------:R-:W-:-:S05]  /*2020*/  @P1 IADD3.X R5, R31, UR5, RZ, P2, !PT ;  /* 0x000000051f051c10 */ /* 0x000fca00097fe4ff */
[----:B------:R1:W5:Y:S01]  /*2030*/  @P1 LDG.E R24, desc[UR40][R4.64] ;  /* 0x0000002804181981 */ /* 0x000362000c1e1900 */
[----:B--2---:R-:W-:Y:S01]  /*2040*/  ISETP.NE.AND P1, PT, R8, 0x1, PT ;  /* 0x000000010800780c */ /* 0x004fe20003f25270 */
[----:B------:R-:W-:Y:S01]  /*2050*/  IMAD.SHL.U32 R13, R37, 0x80, RZ ;  /* 0x00000080250d7824 */ /* 0x000fe200078e00ff */
[----:B------:R-:W-:Y:S03]  /*2060*/  BSSY B0, `(.L_x_2480) ;  /* 0x0000039000007945 */ /* 0x000fe60003800000 */
[----:B----4-:R-:W-:Y:S01]  /*2070*/  VIADD R6, R13, 0x7f ;  /* 0x0000007f0d067836 */ /* 0x010fe20000000000 */
[----:B------:R2:W-:Y:S07]  /*2080*/  STL [R1+0x34], R13 ;  /* 0x0000340d01007387 */ /* 0x0005ee0000100800 */
[----:B------:R-:W4:Y:S01]  /*2090*/  @P1 LDC R9, c[0x0][0x44c] ;  /* 0x00011300ff091b82 */ /* 0x000f220000000800 */
[----:B--2---:R-:W-:-:S07]  /*20a0*/  IMAD.IADD R13, R28, 0x1, -R10 ;  /* 0x000000011c0d7824 */ /* 0x004fce00078e0a0a */
[----:B------:R-:W2:Y:S01]  /*20b0*/  @P1 LDC R7, c[0x0][0x450] ;  /* 0x00011400ff071b82 */ /* 0x000ea20000000800 */
[----:B---3--:R-:W-:Y:S02]  /*20c0*/  @P0 IMAD.IADD R2, R3, 0x1, -R0 ;  /* 0x0000000103020824 */ /* 0x008fe400078e0a00 */
[----:B----4-:R-:W-:-:S04]  /*20d0*/  @P1 IMAD.HI.U32 R0, R6, R9, RZ ;  /* 0x0000000906001227 */ /* 0x010fc800078e00ff */
[----:B-1----:R-:W-:Y:S01]  /*20e0*/  IMAD.IADD R4, R13, 0x1, R2 ;  /* 0x000000010d047824 */ /* 0x002fe200078e0202 */
[----:B--2---:R-:W-:-:S03]  /*20f0*/  @P1 SHF.R.U32.HI R6, RZ, R7, R0 ;  /* 0x00000007ff061219 */ /* 0x004fc60000011600 */
[C---:B------:R-:W-:Y:S01]  /*2100*/  VIADD R0, R4.reuse, 0x7f ;  /* 0x0000007f04007836 */ /* 0x040fe20000000000 */
[----:B------:R-:W-:Y:S01]  /*2110*/  IADD3 R124, R4, 0x80, -R12 ;  /* 0x00000080047c7810 */ /* 0x000fe20007ffe80c */
[----:B------:R1:W-:Y:S01]  /*2120*/  STL [R1+0x3c], R4 ;  /* 0x00003c0401007387 */ /* 0x0003e20000100800 */
[----:B0-----:R-:W-:Y:S02]  /*2130*/  LOP3.LUT R12, R11, 0xff, RZ, 0xc0, !PT ;  /* 0x000000ff0b0c7812 */ /* 0x001fe400078ec0ff */
[----:B------:R-:W-:Y:S01]  /*2140*/  SHF.R.S32.HI R3, RZ, 0x1f, R0 ;  /* 0x0000001fff037819 */ /* 0x000fe20000011400 */
[----:B------:R-:W-:Y:S02]  /*2150*/  IMAD.IADD R6, R124, 0x1, R6 ;  /* 0x000000017c067824 */ /* 0x000fe400078e0206 */
[----:B------:R0:W-:Y:S01]  /*2160*/  STL [R1+0x9c], R12 ;  /* 0x00009c0c01007387 */ /* 0x0001e20000100800 */
[----:B------:R-:W-:Y:S02]  /*2170*/  LEA.HI R3, R3, R0, RZ, 0x7 ;  /* 0x0000000003037211 */ /* 0x000fe400078f38ff */
[----:B------:R-:W-:-:S02]  /*2180*/  SHF.R.S32.HI R5, RZ, 0x1f, R6 ;  /* 0x0000001fff057819 */ /* 0x000fc40000011406 */
[----:B-1----:R-:W-:Y:S02]  /*2190*/  SHF.R.U32.HI R4, RZ, 0x10, R11 ;  /* 0x00000010ff047819 */ /* 0x002fe4000001160b */
[----:B------:R-:W-:Y:S02]  /*21a0*/  LEA.HI R5, R5, R6, RZ, 0x7 ;  /* 0x0000000605057211 */ /* 0x000fe400078f38ff */
[----:B------:R-:W-:Y:S01]  /*21b0*/  SHF.R.S32.HI R125, RZ, 0x7, R3 ;  /* 0x00000007ff7d7819 */ /* 0x000fe20000011403 */
[----:B------:R0:W-:Y:S01]  /*21c0*/  STL [R1+0x84], R4 ;  /* 0x0000840401007387 */ /* 0x0001e20000100800 */
[----:B------:R-:W-:-:S04]  /*21d0*/  SHF.R.S32.HI R0, RZ, 0x7, R5 ;  /* 0x00000007ff007819 */ /* 0x000fc80000011405 */
[----:B------:R-:W-:Y:S02]  /*21e0*/  VIMNMX R9, R125, R0, PT ;  /* 0x000000007d097248 */ /* 0x000fe40003fe0100 */
[----:B------:R-:W-:Y:S02]  /*21f0*/  MOV R0, RZ ;  /* 0x000000ff00007202 */ /* 0x000fe40000000f00 */
[----:B------:R-:W-:-:S13]  /*2200*/  ISETP.GE.AND P0, PT, R9, 0x1, PT ;  /* 0x000000010900780c */ /* 0x000fda0003f06270 */
[----:B0-----:R-:W-:Y:S05]  /*2210*/  @!P0 BRA `(.L_x_2481) ;  /* 0x0000000000748947 */ /* 0x001fea0003800000 */
[----:B------:R-:W-:Y:S01]  /*2220*/  ISETP.NE.AND P0, PT, R4, RZ, PT ;  /* 0x000000ff0400720c */ /* 0x000fe20003f05270 */
[----:B------:R-:W-:-:S03]  /*2230*/  ULDC UR4, c[0x0][0x9f0] ;  /* 0x00027c0000047ab9 */ /* 0x000fc60000000800 */
[----:B------:R-:W-:-:S04]  /*2240*/  SEL R10, R4, UR4, P0 ;  /* 0x00000004040a7c07 */ /* 0x000fc80008000000 */
[-C--:B------:R-:W-:Y:S02]  /*2250*/  IABS R6, R10.reuse ;  /* 0x0000000a00067213 */ /* 0x080fe40000000000 */
[----:B------:R-:W-:Y:S02]  /*2260*/  IADD3 R0, R10, -0x1, R9 ;  /* 0xffffffff0a007810 */ /* 0x000fe40007ffe009 */
[----:B------:R-:W0:Y:S01]  /*2270*/  I2F.RP R3, R6 ;  /* 0x0000000600037306 */ /* 0x000e220000209400 */
[----:B------:R-:W-:Y:S02]  /*2280*/  IABS R11, R10 ;  /* 0x0000000a000b7213 */ /* 0x000fe40000000000 */
        /* <DEDUP_REMOVED lines=19> */
[----:B------:R-:W-:-:S05]  /*23c0*/  IMAD.MOV.U32 R0, RZ, RZ, R5 ;  /* 0x000000ffff007224 */ /* 0x000fca00078e0005 */
[----:B------:R-:W-:Y:S02]  /*23d0*/  @!P2 IADD3 R0, -R0, RZ, RZ ;  /* 0x000000ff0000a210 */ /* 0x000fe40007ffe1ff */
[----:B------:R-:W-:-:S07]  /*23e0*/  @!P1 LOP3.LUT R0, RZ, R10, RZ, 0x33, !PT ;  /* 0x0000000aff009212 */ /* 0x000fce00078e33ff */
.L_x_2481:
[----:B------:R-:W-:Y:S05]  /*23f0*/  BSYNC B0 ;  /* 0x0000000000007941 */ /* 0x000fea0003800000 */
.L_x_2480:
        /* <DEDUP_REMOVED lines=35> */
[----:B0----5:R-:W-:Y:S05]  /*2630*/  CALL.ABS.NOINC R14 ;  /* 0x000000000e007343 */ /* 0x021fea0003c00000 */
.L_x_2484:
[----:B------:R-:W-:Y:S05]  /*2640*/  BSYNC B6 ;  /* 0x0000000000067941 */ /* 0x000fea0003800000 */
.L_x_2483:
        /* <DEDUP_REMOVED lines=20> */
.L_x_2486:
[----:B------:R-:W-:Y:S05]  /*2790*/  BSYNC B6 ;  /* 0x0000000000067941 */ /* 0x000fea0003800000 */
.L_x_2485:
[----:B------:R-:W2:Y:S01]  /*27a0*/  LDL.LU R8, [R1+0x14] ;  /* 0x0000140001087983 */ /* 0x000ea20000300800 */
[----:B------:R-:W-:Y:S01]  /*27b0*/  ULDC.64 UR4, c[0x0][0x9f8] ;  /* 0x00027e0000047ab9 */ /* 0x000fe20000000a00 */
[----:B------:R-:W-:Y:S01]  /*27c0*/  IMAD.MOV.U32 R0, RZ, RZ, R30 ;  /* 0x000000ffff007224 */ /* 0x000fe200078e001e */
[----:B------:R-:W-:Y:S01]  /*27d0*/  ISETP.NE.U32.AND P0, PT, RZ, UR4, PT ;  /* 0x00000004ff007c0c */ /* 0x000fe2000bf05070 */
[----:B------:R-:W0:Y:S01]  /*27e0*/  LDC R41, c[0x0][0x3f4] ;  /* 0x0000fd00ff297b82 */ /* 0x000e220000000800 */
[----:B------:R-:W1:Y:S02]  /*27f0*/  S2R R20, SR_TID.X ;  /* 0x0000000000147919 */ /* 0x000e640000002100 */
[----:B------:R-:W-:Y:S01]  /*2800*/  ISETP.NE.AND.EX P0, PT, RZ, UR5, PT, P0 ;  /* 0x00000005ff007c0c */ /* 0x000fe2000bf05300 */
[----:B------:R-:W-:Y:S01]  /*2810*/  IMAD.IADD R46, R27, 0x1, R28 ;  /* 0x000000011b2e7824 */ /* 0x000fe200078e021c */
[----:B------:R-:W3:Y:S03]  /*2820*/  LDL R21, [R1+0x6c] ;  /* 0x00006c0001157983 */ /* 0x000ee60000100800 */
[----:B------:R-:W4:Y:S01]  /*2830*/  LDC.64 R102, c[0x0][0x300] ;  /* 0x0000c000ff667b82 */ /* 0x000f220000000a00 */
[----:B------:R-:W3:Y:S07]  /*2840*/  LDL R28, [R1+0x70] ;  /* 0x00007000011c7983 */ /* 0x000eee0000100800 */
[----:B------:R-:W-:Y:S01]  /*2850*/  @P0 IADD3 R4, P1, R32, UR4, RZ ;  /* 0x0000000420040c10 */ /* 0x000fe2000ff3e0ff */
[----:B------:R-:W2:Y:S03]  /*2860*/  LDC.64 R12, c[0x0][0x3f8] ;  /* 0x0000fe00ff0c7b82 */ /* 0x000ea60000000a00 */
[----:B------:R-:W-:Y:S01]  /*2870*/  @P0 IADD3.X R5, R31, UR5, RZ, P1, !PT ;  /* 0x000000051f050c10 */ /* 0x000fe20008ffe4ff */
[----:B------:R-:W-:-:S04]  /*2880*/  ULDC.64 UR4, c[0x0][0xa08] ;  /* 0x0002820000047ab9 */ /* 0x000fc80000000a00 */
[----:B------:R4:W3:Y:S01]  /*2890*/  @P0 LDG.E R0, desc[UR40][R4.64] ;  /* 0x0000002804000981 */ /* 0x0008e2000c1e1900 */
[----:B0-----:R-:W-:Y:S02]  /*28a0*/  ISETP.GE.AND P2, PT, R16, R41, PT ;  /* 0x000000291000720c */ /* 0x001fe40003f46270 */
[----:B-1----:R-:W-:Y:S02]  /*28b0*/  SHF.R.U32.HI R31, RZ, 0x7, R20 ;  /* 0x00000007ff1f7819 */ /* 0x002fe40000011614 */
[----:B------:R-:W3:Y:S01]  /*28c0*/  LDL R20, [R1+0x68] ;  /* 0x0000680001147983 */ /* 0x000ee20000100800 */
[----:B------:R-:W-:Y:S01]  /*28d0*/  SHF.R.S32.HI R35, RZ, 0x1f, R46 ;  /* 0x0000001fff237819 */ /* 0x000fe2000001142e */
[----:B----4-:R-:W-:-:S04]  /*28e0*/  IMAD.WIDE.U32 R4, R46, R102, RZ ;  /* 0x000000662e047225 */ /* 0x010fc800078e00ff */
[----:B------:R-:W-:Y:S01]  /*28f0*/  IMAD R6, R35, R102, RZ ;  /* 0x0000006623067224 */ /* 0x000fe200078e02ff */
[----:B------:R-:W-:-:S03]  /*2900*/  ISETP.NE.U32.AND P0, PT, RZ, UR4, PT ;  /* 0x00000004ff007c0c */ /* 0x000fc6000bf05070 */
[----:B------:R-:W-:Y:S01]  /*2910*/  IMAD R3, R46, R103, R6 ;  /* 0x000000672e037224 */ /* 0x000fe200078e0206 */
[----:B------:R-:W-:Y:S01]  /*2920*/  ISETP.NE.AND.EX P0, PT, RZ, UR5, PT, P0 ;  /* 0x00000005ff007c0c */ /* 0x000fe2000bf05300 */
[----:B------:R-:W-:Y:S01]  /*2930*/  ULDC.64 UR4, c[0x0][0x308] ;  /* 0x0000c20000047ab9 */ /* 0x000fe20000000a00 */
[----:B------:R-:W-:Y:S01]  /*2940*/  ISETP.NE.AND P6, PT, R31, 0x1, PT ;  /* 0x000000011f00780c */ /* 0x000fe20003fc5270 */
[----:B------:R-:W0:Y:S01]  /*2950*/  LDC.64 R6, c[0x0][0x408] ;  /* 0x00010200ff067b82 */ /* 0x000e220000000a00 */
[----:B------:R-:W-:Y:S02]  /*2960*/  IADD3 R5, R5, R3, RZ ;  /* 0x0000000305057210 */ /* 0x000fe40007ffe0ff */
[----:B--2---:R-:W-:-:S04]  /*2970*/  LOP3.LUT R8, R8, 0xfffffffd, RZ, 0xc0, !PT ;  /* 0xfffffffd08087812 */ /* 0x004fc800078ec0ff */
[----:B------:R-:W-:-:S05]  /*2980*/  @P2 LOP3.LUT R8, R8, 0x2, RZ, 0xfc, !PT ;  /* 0x0000000208082812 */ /* 0x000fca00078efcff */
[----:B------:R1:W-:Y:S04]  /*2990*/  STL [R1+0x14], R8 ;  /* 0x0000140801007387 */ /* 0x0003e80000100800 */
[----:B------:R-:W2:Y:S01]  /*29a0*/  LDL R15, [R1+0x64] ;  /* 0x00006400010f7983 */ /* 0x000ea20000100800 */
[----:B------:R-:W-:-:S04]  /*29b0*/  IMAD.WIDE.U32 R4, R29, UR4, R4 ;  /* 0x000000041d047c25 */ /* 0x000fc8000f8e0004 */
[----:B------:R-:W-:Y:S01]  /*29c0*/  IMAD R101, R29, UR5, R5 ;  /* 0x000000051d657c24 */ /* 0x000fe2000f8e0205 */
[----:B------:R-:W-:Y:S01]  /*29d0*/  ULDC.64 UR4, c[0x0][0x310] ;  /* 0x0000c40000047ab9 */ /* 0x000fe20000000a00 */
[----:B------:R-:W-:Y:S01]  /*29e0*/  IMAD.MOV.U32 R100, RZ, RZ, R4 ;  /* 0x000000ffff647224 */ /* 0x000fe200078e0004 */
[----:B---3--:R-:W-:-:S04]  /*29f0*/  SHF.R.S32.HI R3, RZ, 0x1f, R0 ;  /* 0x0000001fff037819 */ /* 0x008fc80000011400 */
[----:B------:R-:W-:Y:S02]  /*2a00*/  SEL R3, R3, RZ, !P0 ;  /* 0x000000ff03037207 */ /* 0x000fe40004000000 */
[----:B------:R-:W-:-:S03]  /*2a10*/  SEL R98, R0, RZ, !P0 ;  /* 0x000000ff00627207 */ /* 0x000fc60004000000 */
[----:B------:R-:W-:Y:S02]  /*2a20*/  IMAD R43, R3, UR4, RZ ;  /* 0x00000004032b7c24 */ /* 0x000fe4000f8e02ff */
[----:B------:R-:W-:-:S04]  /*2a30*/  IMAD.WIDE.U32 R100, R98, UR4, R100 ;  /* 0x0000000462647c25 */ /* 0x000fc8000f8e0064 */
[----:B------:R-:W-:Y:S01]  /*2a40*/  IMAD R43, R98, UR5, R43 ;  /* 0x00000005622b7c24 */ /* 0x000fe2000f8e022b */
[----:B------:R-:W-:Y:S05]  /*2a50*/  @!P6 WARPSYNC.ALL ;  /* 0x000000000000e948 */ /* 0x000fea0003800000 */
[----:B------:R-:W-:Y:S02]  /*2a60*/  ULDC.64 UR4, c[0x0][0x330] ;  /* 0x0000cc0000047ab9 */ /* 0x000fe40000000a00 */
[----:B------:R-:W-:Y:S01]  /*2a70*/  IMAD.WIDE.U32 R4, R29, UR4, R16 ;  /* 0x000000041d047c25 */ /* 0x000fe2000f8e0010 */
[----:B------:R-:W-:-:S03]  /*2a80*/  SHF.R.S32.HI R36, RZ, 0x1f, R19 ;  /* 0x0000001fff247819 */ /* 0x000fc60000011413 */
[----:B------:R-:W-:Y:S01]  /*2a90*/  IMAD R5, R29, UR5, R5 ;  /* 0x000000051d057c24 */ /* 0x000fe2000f8e0205 */
[----:B------:R-:W-:Y:S02]  /*2aa0*/  ULDC.64 UR4, c[0x0][0x338] ;  /* 0x0000ce0000047ab9 */ /* 0x000fe40000000a00 */
[----:B------:R-:W-:Y:S01]  /*2ab0*/  IMAD R49, R3, UR4, RZ ;  /* 0x0000000403317c24 */ /* 0x000fe2000f8e02ff */
[----:B------:R-:W-:Y:S01]  /*2ac0*/  SEL R3, R41, RZ, P2 ;  /* 0x000000ff29037207 */ /* 0x000fe20001000000 */
[----:B------:R-:W-:Y:S02]  /*2ad0*/  IMAD R0, R36, R12, RZ ;  /* 0x0000000c24007224 */ /* 0x000fe400078e02ff */
[C---:B------:R-:W-:Y:S02]  /*2ae0*/  IMAD R49, R98.reuse, UR5, R49 ;  /* 0x0000000562317c24 */ /* 0x040fe4000f8e0231 */
[----:B------:R-:W-:-:S04]  /*2af0*/  IMAD.WIDE.U32 R98, R98, UR4, R4 ;  /* 0x0000000462627c25 */ /* 0x000fc8000f8e0004 */
[C---:B------:R-:W-:Y:S02]  /*2b00*/  VIADD R27, R19.reuse, 0x20 ;  /* 0x00000020131b7836 */ /* 0x040fe40000000000 */
[----:B------:R-:W-:-:S04]  /*2b10*/  IMAD.WIDE.U32 R96, R19, R12, R22 ;  /* 0x0000000c13607225 */ /* 0x000fc800078e0016 */
[----:B------:R-:W-:-:S04]  /*2b20*/  IMAD.WIDE.U32 R94, R19, R12, R16 ;  /* 0x0000000c135e7225 */ /* 0x000fc800078e0010 */
[C---:B------:R-:W-:Y:S02]  /*2b30*/  IMAD.SHL.U32 R32, R19.reuse, 0x80, RZ ;  /* 0x0000008013207824 */ /* 0x040fe400078e00ff */
[C---:B------:R-:W-:Y:S02]  /*2b40*/  VIADD R10, R19.reuse, 0x60 ;  /* 0x00000060130a7836 */ /* 0x040fe40000000000 */
[C---:B-1----:R-:W-:Y:S02]  /*2b50*/  VIADD R8, R19.reuse, 0x40 ;  /* 0x0000004013087836 */ /* 0x042fe40000000000 */
[C---:B------:R-:W-:Y:S01]  /*2b60*/  VIADD R30, R19.reuse, 0x20 ;  /* 0x00000020131e7836 */ /* 0x040fe20000000000 */
[----:B-----5:R-:W-:Y:S01]  /*2b70*/  SHF.R.S32.HI R11, RZ, 0x1f, R24 ;  /* 0x0000001fff0b7819 */ /* 0x020fe20000011418 */
[----:B------:R-:W-:Y:S01]  /*2b80*/  IMAD R5, R19, R13, R0 ;  /* 0x0000000d13057224 */ /* 0x000fe200078e0200 */
[----:B------:R-:W-:Y:S01]  /*2b90*/  SHF.L.U64.HI R89, R102, 0x5, R103 ;  /* 0x0000000566597819 */ /* 0x000fe20000010267 */
[----:B0-----:R-:W-:-:S02]  /*2ba0*/  IMAD R0, R36, R6, RZ ;  /* 0x0000000624007224 */ /* 0x001fc400078e02ff */
[----:B------:R-:W-:-:S04]  /*2bb0*/  IMAD.WIDE.U32 R92, R19, R6, R22 ;  /* 0x00000006135c7225 */ /* 0x000fc800078e0016 */
[----:B------:R-:W-:-:S04]  /*2bc0*/  IMAD.WIDE.U32 R90, R19, R6, R16 ;  /* 0x00000006135a7225 */ /* 0x000fc800078e0010 */
[----:B------:R-:W-:Y:S01]  /*2bd0*/  IMAD.SHL.U32 R88, R102, 0x20, RZ ;  /* 0x0000002066587824 */ /* 0x000fe200078e00ff */
[C---:B------:R-:W-:Y:S01]  /*2be0*/  IADD3 R46, P0, R19.reuse, R46, RZ ;  /* 0x0000002e132e7210 */ /* 0x040fe20007f1e0ff */
[----:B------:R-:W-:Y:S01]  /*2bf0*/  IMAD.IADD R3, R16, 0x1, R3 ;  /* 0x0000000110037824 */ /* 0x000fe200078e0203 */
[----:B------:R-:W-:Y:S01]  /*2c00*/  ULDC UR4, c[0x0][0x2f4] ;  /* 0x0000bd0000047ab9 */ /* 0x000fe20000000800 */
[----:B------:R-:W-:Y:S02]  /*2c10*/  IMAD R9, R19, R7, R0 ;  /* 0x0000000713097224 */ /* 0x000fe400078e0200 */
[----:B------:R-:W-:Y:S01]  /*2c20*/  IMAD.SHL.U32 R27, R27, 0x80, RZ ;  /* 0x000000801b1b7824 */ /* 0x000fe200078e00ff */
[----:B------:R-:W-:Y:S01]  /*2c30*/  SHF.R.S32.HI R0, RZ, 0x1f, R3 ;  /* 0x0000001fff007819 */ /* 0x000fe20000011403 */
[----:B------:R-:W-:-:S03]  /*2c40*/  IMAD.SHL.U32 R29, R19, 0x80, RZ ;  /* 0x00000080131d7824 */ /* 0x000fc600078e00ff */
[CC--:B------:R-:W-:Y:S02]  /*2c50*/  LEA.HI R106, R0.reuse, R3.reuse, RZ, 0x4 ;  /* 0x00000003006a7211 */ /* 0x0c0fe400078f20ff */
[----:B------:R-:W-:Y:S02]  /*2c60*/  LOP3.LUT R29, R29, 0x380, RZ, 0xc0, !PT ;  /* 0x000003801d1d7812 */ /* 0x000fe400078ec0ff */
[----:B------:R-:W-:Y:S01]  /*2c70*/  LOP3.LUT R27, R27, 0x380, RZ, 0xc0, !PT ;  /* 0x000003801b1b7812 */ /* 0x000fe200078ec0ff */
[----:B------:R-:W-:Y:S01]  /*2c80*/  IMAD.IADD R97, R97, 0x1, R5 ;  /* 0x0000000161617824 */ /* 0x000fe200078e0205 */
[----:B------:R-:W-:Y:S01]  /*2c90*/  LEA.HI R4, R0, R3, RZ, 0x7 ;  /* 0x0000000300047211 */ /* 0x000fe200078f38ff */
[----:B------:R-:W-:Y:S01]  /*2ca0*/  IMAD.IADD R95, R5, 0x1, R95 ;  /* 0x00000001055f7824 */ /* 0x000fe200078e025f */
[--C-:B------:R-:W-:Y:S01]  /*2cb0*/  LOP3.LUT R0, R29, 0x70, R106.reuse, 0xf8, !PT ;  /* 0x000000701d007812 */ /* 0x100fe200078ef86a */
[----:B------:R-:W-:Y:S01]  /*2cc0*/  VIADD R29, R19, 0x40 ;  /* 0x00000040131d7836 */ /* 0x000fe20000000000 */
[----:B------:R-:W-:Y:S01]  /*2cd0*/  LOP3.LUT R5, R27, 0x70, R106, 0xf8, !PT ;  /* 0x000000701b057812 */ /* 0x000fe200078ef86a */
[----:B------:R-:W-:Y:S01]  /*2ce0*/  VIADD R27, R19, 0x60 ;  /* 0x00000060131b7836 */ /* 0x000fe20000000000 */
[----:B------:R-:W-:Y:S01]  /*2cf0*/  LOP3.LUT R32, R32, 0x380, RZ, 0xc0, !PT ;  /* 0x0000038020207812 */ /* 0x000fe200078ec0ff */
[----:B------:R-:W-:Y:S01]  /*2d00*/  IMAD.SHL.U32 R8, R8, 0x80, RZ ;  /* 0x0000008008087824 */ /* 0x000fe200078e00ff */
[----:B------:R-:W-:Y:S01]  /*2d10*/  SHF.L.U32 R10, R10, 0x7, RZ ;  /* 0x000000070a0a7819 */ /* 0x000fe200000006ff */
[----:B------:R-:W-:Y:S01]  /*2d20*/  IMAD.SHL.U32 R27, R27, 0x80, RZ ;  /* 0x000000801b1b7824 */ /* 0x000fe200078e00ff */
[----:B------:R-:W-:Y:S01]  /*2d30*/  SHF.R.U32.HI R32, RZ, 0x3, R32 ;  /* 0x00000003ff207819 */ /* 0x000fe20000011620 */
[----:B------:R-:W-:Y:S01]  /*2d40*/  IMAD.SHL.U32 R30, R30, 0x80, RZ ;  /* 0x000000801e1e7824 */ /* 0x000fe200078e00ff */
[----:B------:R-:W-:-:S02]  /*2d50*/  SHF.L.U32 R29, R29, 0x7, RZ ;  /* 0x000000071d1d7819 */ /* 0x000fc400000006ff */
[----:B------:R-:W-:Y:S01]  /*2d60*/  LOP3.LUT R3, R0, R32, RZ, 0x3c, !PT ;  /* 0x0000002000037212 */ /* 0x000fe200078e3cff */
[----:B------:R-:W-:Y:S01]  /*2d70*/  IMAD R0, R11, R6, RZ ;  /* 0x000000060b007224 */ /* 0x000fe200078e02ff */
[----:B------:R-:W-:Y:S02]  /*2d80*/  LOP3.LUT R8, R8, 0x380, RZ, 0xc0, !PT ;  /* 0x0000038008087812 */ /* 0x000fe400078ec0ff */
[----:B------:R-:W-:Y:S02]  /*2d90*/  LOP3.LUT R10, R10, 0x380, RZ, 0xc0, !PT ;  /* 0x000003800a0a7812 */ /* 0x000fe400078ec0ff */
[----:B------:R-:W-:Y:S02]  /*2da0*/  LOP3.LUT R27, R27, 0x380, RZ, 0xc0, !PT ;  /* 0x000003801b1b7812 */ /* 0x000fe400078ec0ff */
[----:B------:R-:W-:Y:S02]  /*2db0*/  LOP3.LUT R29, R29, 0x380, RZ, 0xc0, !PT ;  /* 0x000003801d1d7812 */ /* 0x000fe400078ec0ff */
[----:B------:R-:W-:Y:S01]  /*2dc0*/  LOP3.LUT R30, R30, 0x380, RZ, 0xc0, !PT ;  /* 0x000003801e1e7812 */ /* 0x000fe200078ec0ff */
[----:B------:R-:W-:Y:S01]  /*2dd0*/  IMAD.SHL.U32 R4, R4, 0x80, RZ ;  /* 0x0000008004047824 */ /* 0x000fe200078e00ff */
[----:B------:R-:W-:Y:S01]  /*2de0*/  LOP3.LUT R8, R8, 0x70, R106, 0xf8, !PT ;  /* 0x0000007008087812 */ /* 0x000fe200078ef86a */
[----:B------:R-:W-:Y:S01]  /*2df0*/  IMAD R105, R24, R7, R0 ;  /* 0x0000000718697224 */ /* 0x000fe200078e0200 */
[----:B------:R-:W-:Y:S01]  /*2e00*/  LOP3.LUT R10, R10, 0x70, R106, 0xf8, !PT ;  /* 0x000000700a0a7812 */ /* 0x000fe200078ef86a */
[----:B------:R-:W-:Y:S01]  /*2e10*/  IMAD R0, R36, R102, RZ ;  /* 0x0000006624007224 */ /* 0x000fe200078e02ff */
[----:B------:R-:W-:-:S02]  /*2e20*/  SHF.R.U32.HI R30, RZ, 0x3, R30 ;  /* 0x00000003ff1e7819 */ /* 0x000fc4000001161e */
[----:B------:R-:W-:Y:S02]  /*2e30*/  SHF.R.U32.HI R29, RZ, 0x3, R29 ;  /* 0x00000003ff1d7819 */ /* 0x000fe4000001161d */
[----:B------:R-:W-:Y:S01]  /*2e40*/  SHF.R.U32.HI R27, RZ, 0x3, R27 ;  /* 0x00000003ff1b7819 */ /* 0x000fe2000001161b */
[----:B------:R-:W-:Y:S01]  /*2e50*/  VIADD R32, R19, 0x20 ;  /* 0x0000002013207836 */ /* 0x000fe20000000000 */
[----:B------:R-:W-:Y:S01]  /*2e60*/  LOP3.LUT R4, R4, 0xffffc000, RZ, 0xc0, !PT ;  /* 0xffffc00004047812 */ /* 0x000fe200078ec0ff */
[----:B------:R-:W-:Y:S01]  /*2e70*/  IMAD.IADD R93, R93, 0x1, R9 ;  /* 0x000000015d5d7824 */ /* 0x000fe200078e0209 */
[----:B------:R-:W-:Y:S01]  /*2e80*/  LOP3.LUT R5, R5, R30, RZ, 0x3c, !PT ;  /* 0x0000001e05057212 */ /* 0x000fe200078e3cff */
[----:B------:R-:W-:Y:S01]  /*2e90*/  IMAD.IADD R91, R9, 0x1, R91 ;  /* 0x00000001095b7824 */ /* 0x000fe200078e025b */
[----:B------:R-:W-:Y:S01]  /*2ea0*/  LOP3.LUT R9, R8, R29, RZ, 0x3c, !PT ;  /* 0x0000001d08097212 */ /* 0x000fe200078e3cff */
[C---:B------:R-:W-:Y:S01]  /*2eb0*/  IMAD R37, R19.reuse, R103, R0 ;  /* 0x0000006713257224 */ /* 0x040fe200078e0200 */
[----:B------:R-:W-:Y:S01]  /*2ec0*/  LOP3.LUT R27, R10, R27, RZ, 0x3c, !PT ;  /* 0x0000001b0a1b7212 */ /* 0x000fe200078e3cff */
[----:B------:R-:W-:Y:S01]  /*2ed0*/  IMAD.WIDE.U32 R126, R19, R102, R88 ;  /* 0x00000066137e7225 */ /* 0x000fe200078e0058 */
[----:B------:R-:W-:-:S02]  /*2ee0*/  IADD3 R30, R3, R4, R28 ;  /* 0x00000004031e7210 */ /* 0x000fc40007ffe01c */
[----:B------:R-:W-:Y:S01]  /*2ef0*/  SHF.R.S32.HI R115, RZ, 0x1f, R32 ;  /* 0x0000001fff737819 */ /* 0x000fe20000011420 */
[----:B------:R-:W-:Y:S01]  /*2f00*/  IMAD.WIDE.U32 R44, R19, R102, R16 ;  /* 0x00000066132c7225 */ /* 0x000fe200078e0010 */
[-C--:B------:R-:W-:Y:S02]  /*2f10*/  IADD3 R29, R5, R4.reuse, R21 ;  /* 0x00000004051d7210 */ /* 0x080fe40007ffe015 */
[----:B------:R-:W-:Y:S01]  /*2f20*/  IADD3 R28, R9, R4, R20 ;  /* 0x00000004091c7210 */ /* 0x000fe20007ffe014 */
[C---:B------:R-:W-:Y:S01]  /*2f30*/  VIADD R32, R19.reuse, 0x60 ;  /* 0x0000006013207836 */ /* 0x040fe20000000000 */
[----:B------:R-:W-:Y:S01]  /*2f40*/  IADD3 R3, P1, R88, R126, RZ ;  /* 0x0000007e58037210 */ /* 0x000fe20007f3e0ff */
[----:B------:R-:W-:Y:S02]  /*2f50*/  VIADD R33, R19, 0x40 ;  /* 0x0000004013217836 */ /* 0x000fe40000000000 */
[----:B------:R-:W-:Y:S01]  /*2f60*/  IMAD.X R47, R36, 0x1, R35, P0 ;  /* 0x00000001242f7824 */ /* 0x000fe200000e0623 */
[----:B------:R-:W-:Y:S01]  /*2f70*/  IADD3 R40, P0, R100, R44, RZ ;  /* 0x0000002c64287210 */ /* 0x000fe20007f1e0ff */
[----:B------:R-:W-:-:S02]  /*2f80*/  IMAD R14, R11, R12, RZ ;  /* 0x0000000c0b0e7224 */ /* 0x000fc400078e02ff */
[----:B------:R-:W-:Y:S02]  /*2f90*/  IMAD.IADD R35, R45, 0x1, R37 ;  /* 0x000000012d237824 */ /* 0x000fe400078e0225 */
[----:B------:R-:W-:Y:S01]  /*2fa0*/  IMAD.IADD R42, R101, 0x1, R43 ;  /* 0x00000001652a7824 */ /* 0x000fe200078e022b */
[----:B------:R-:W-:Y:S01]  /*2fb0*/  SHF.R.S32.HI R112, RZ, 0x1f, R32 ;  /* 0x0000001fff707819 */ /* 0x000fe20000011420 */
[----:B------:R-:W-:Y:S01]  /*2fc0*/  VIADD R117, R31, 0x8 ;  /* 0x000000081f757836 */ /* 0x000fe20000000000 */
[----:B------:R-:W-:Y:S01]  /*2fd0*/  SHF.R.S32.HI R114, RZ, 0x1f, R33 ;  /* 0x0000001fff727819 */ /* 0x000fe20000011421 */
[----:B------:R-:W-:Y:S01]  /*2fe0*/  IMAD R39, R24, R13, R14 ;  /* 0x0000000d18277224 */ /* 0x000fe200078e020e */
[----:B------:R-:W-:Y:S01]  /*2ff0*/  SHF.L.U64.HI R0, R102, 0x7, R103 ;  /* 0x0000000766007819 */ /* 0x000fe20000010267 */
[-C--:B------:R-:W-:Y:S01]  /*3000*/  IMAD.WIDE.U32 R96, R24, R12.reuse, R96 ;  /* 0x0000000c18607225 */ /* 0x080fe200078e0060 */
[----:B------:R-:W-:Y:S02]  /*3010*/  SHF.L.U64.HI R31, R102, 0x6, R103 ;  /* 0x00000006661f7819 */ /* 0x000fe40000010267 */
[----:B------:R-:W-:Y:S01]  /*3020*/  IADD3 R43, P3, R100, 0x80, RZ ;  /* 0x00000080642b7810 */ /* 0x000fe20007f7e0ff */
[----:B------:R-:W-:Y:S01]  /*3030*/  IMAD.WIDE.U32 R94, R24, R12, R94 ;  /* 0x0000000c185e7225 */ /* 0x000fe200078e005e */
[----:B------:R-:W-:-:S02]  /*3040*/  IADD3 R103, P2, R40, 0x80, RZ ;  /* 0x0000008028677810 */ /* 0x000fc40007f5e0ff */
[----:B------:R-:W-:Y:S01]  /*3050*/  IADD3.X R104, R35, R42, RZ, P0, !PT ;  /* 0x0000002a23687210 */ /* 0x000fe200007fe4ff */
[----:B------:R-:W-:Y:S01]  /*3060*/  IMAD.WIDE.U32 R92, R24, R6, R92 ;  /* 0x00000006185c7225 */ /* 0x000fe200078e005c */
[----:B------:R-:W-:-:S03]  /*3070*/  SHF.L.U64.HI R21, R12, 0x5, R13 ;  /* 0x000000050c157819 */ /* 0x000fc6000001020d */
[----:B------:R-:W-:Y:S02]  /*3080*/  VIADD R5, R16, 0x80 ;  /* 0x0000008010057836 */ /* 0x000fe40000000000 */
[----:B------:R-:W-:Y:S01]  /*3090*/  IMAD.SHL.U32 R34, R41, 0x2, RZ ;  /* 0x0000000229227824 */ /* 0x000fe200078e00ff */
[----:B------:R-:W-:Y:S01]  /*30a0*/  LOP3.LUT R41, R106, 0xfffffff0, RZ, 0xc0, !PT ;  /* 0xfffffff06a297812 */ /* 0x000fe200078ec0ff */
[----:B------:R-:W-:Y:S01]  /*30b0*/  IMAD.WIDE.U32 R90, R24, R6, R90 ;  /* 0x00000006185a7225 */ /* 0x000fe200078e005a */
[----:B------:R-:W-:Y:S02]  /*30c0*/  SHF.L.U64.HI R20, R12, 0x6, R13 ;  /* 0x000000060c147819 */ /* 0x000fe4000001020d */
[C---:B------:R-:W-:Y:S01]  /*30d0*/  SHF.L.U64.HI R11, R6.reuse, 0x5, R7 ;  /* 0x00000005060b7819 */ /* 0x040fe20000010207 */
[----:B------:R-:W-:Y:S01]  /*30e0*/  IMAD.IADD R38, R39, 0x1, R95 ;  /* 0x0000000127267824 */ /* 0x000fe200078e025f */
[--C-:B------:R-:W-:Y:S01]  /*30f0*/  SHF.L.U64.HI R10, R6, 0x6, R7.reuse ;  /* 0x00000006060a7819 */ /* 0x100fe20000010207 */
[----:B------:R-:W-:Y:S01]  /*3100*/  IMAD.SHL.U32 R14, R12, 0x20, RZ ;  /* 0x000000200c0e7824 */ /* 0x000fe200078e00ff */
[C---:B------:R-:W-:Y:S01]  /*3110*/  SHF.L.U64.HI R9, R6.reuse, 0x7, R7 ;  /* 0x0000000706097819 */ /* 0x040fe20000010207 */
[----:B------:R-:W-:Y:S01]  /*3120*/  IMAD.SHL.U32 R8, R6, 0x20, RZ ;  /* 0x0000002006087824 */ /* 0x000fe200078e00ff */
[----:B------:R-:W-:Y:S01]  /*3130*/  ISETP.GE.AND P0, PT, R16, UR4, PT ;  /* 0x0000000410007c0c */ /* 0x000fe2000bf06270 */
[C---:B------:R-:W-:Y:S01]  /*3140*/  IMAD.SHL.U32 R7, R6.reuse, 0x40, RZ ;  /* 0x0000004006077824 */ /* 0x040fe200078e00ff */
[----:B------:R-:W-:Y:S01]  /*3150*/  SHF.L.U32 R6, R6, 0x7, RZ ;  /* 0x0000000706067819 */ /* 0x000fe200000006ff */
[----:B------:R-:W-:Y:S01]  /*3160*/  IMAD.SHL.U32 R118, R102, 0x80, RZ ;  /* 0x0000008066767824 */ /* 0x000fe200078e00ff */
[----:B------:R-:W-:Y:S01]  /*3170*/  SHF.R.S32.HI R106, RZ, 0x4, R106 ;  /* 0x00000004ff6a7819 */ /* 0x000fe2000001146a */
[----:B------:R-:W-:Y:S01]  /*3180*/  IMAD.X R108, RZ, RZ, R42, P3 ;  /* 0x000000ffff6c7224 */ /* 0x000fe200018e062a */
[----:B------:R-:W-:Y:S01]  /*3190*/  SHF.R.S32.HI R107, RZ, 0x1f, R41 ;  /* 0x0000001fff6b7819 */ /* 0x000fe20000011429 */
[----:B------:R-:W-:-:S02]  /*31a0*/  IMAD.X R109, RZ, RZ, R104, P2 ;  /* 0x000000ffff6d7224 */ /* 0x000fc400010e0668 */
[----:B------:R-:W-:Y:S01]  /*31b0*/  IMAD.IADD R110, R99, 0x1, R49 ;  /* 0x00000001636e7824 */ /* 0x000fe200078e0231 */
[----:B--2---:R-:W-:Y:S01]  /*31c0*/  IADD3 R27, R27, R4, R15 ;  /* 0x000000041b1b7210 */ /* 0x004fe20007ffe00f */
[----:B------:R-:W-:-:S05]  /*31d0*/  IMAD.IADD R4, R37, 0x1, R127 ;  /* 0x0000000125047824 */ /* 0x000fca00078e027f */
[----:B------:R-:W-:Y:S01]  /*31e0*/  IADD3.X R32, R4, R89, RZ, P1, !PT ;  /* 0x0000005904207210 */ /* 0x000fe20000ffe4ff */
[----:B------:R-:W-:Y:S01]  /*31f0*/  @!P6 BAR.SYNC.DEFER_BLOCKING 0x9, 0x100 ;  /* 0x024400000000eb1d */ /* 0x000fe20000010000 */
[----:B------:R-:W-:Y:S01]  /*3200*/  IADD3 R33, P1, R3, R88, RZ ;  /* 0x0000005803217210 */ /* 0x000fe20007f3e0ff */
[----:B------:R-:W-:Y:S01]  /*3210*/  IMAD.IADD R37, R97, 0x1, R39 ;  /* 0x0000000161257824 */ /* 0x000fe200078e0227 */
[C---:B------:R-:W-:Y:S01]  /*3220*/  SHF.L.U64.HI R15, R12.reuse, 0x7, R13 ;  /* 0x000000070c0f7819 */ /* 0x040fe2000001020d */
[----:B------:R-:W-:Y:S02]  /*3230*/  IMAD.SHL.U32 R13, R12, 0x40, RZ ;  /* 0x000000400c0d7824 */ /* 0x000fe400078e00ff */
[----:B------:R-:W-:Y:S01]  /*3240*/  IMAD.X R36, R32, 0x1, R89, P1 ;  /* 0x0000000120247824 */ /* 0x000fe200008e0659 */
[----:B------:R-:W-:Y:S01]  /*3250*/  ISETP.GE.AND P1, PT, R5, UR4, PT ;  /* 0x0000000405007c0c */ /* 0x000fe2000bf26270 */
[----:B------:R-:W-:Y:S02]  /*3260*/  IMAD.IADD R39, R93, 0x1, R105 ;  /* 0x000000015d277824 */ /* 0x000fe400078e0269 */
[----:B------:R-:W-:-:S02]  /*3270*/  IMAD.SHL.U32 R12, R12, 0x80, RZ ;  /* 0x000000800c0c7824 */ /* 0x000fc400078e00ff */
[----:B------:R-:W-:-:S08]  /*3280*/  IMAD.IADD R105, R105, 0x1, R91 ;  /* 0x0000000169697824 */ /* 0x000fd000078e025b */
.L_x_2570:
        /* <DEDUP_REMOVED lines=9> */
[----:B---3--:R-:W-:-:S03]  /*3320*/  LOP3.LUT R58, R58, 0xfffffffb, RZ, 0xc0, !PT ;  /* 0xfffffffb3a3a7812 */ /* 0x008fc600078ec0ff */
[----:B------:R-:W-:-:S06]  /*3330*/  IMAD.IADD R113, R18, 0x1, R113 ;  /* 0x0000000112717824 */ /* 0x000fcc00078e0271 */
        /* <DEDUP_REMOVED lines=15> */
[----:B------:R-:W-:Y:S01]  /*3430*/  IMAD.WIDE.U32 R120, R118, R26, RZ ;  /* 0x0000001a76787225 */ /* 0x000fe200078e00ff */
[----:B------:R-:W-:-:S03]  /*3440*/  IADD3 R87, R49, R87, RZ ;  /* 0x0000005731577210 */ /* 0x000fc60007ffe0ff */
        /* <DEDUP_REMOVED lines=28> */
.L_x_2491:
[----:B------:R-:W-:Y:S05]  /*3610*/  BSYNC B1 ;  /* 0x0000000000017941 */ /* 0x000fea0003800000 */
.L_x_2490:
[----:B-1----:R-:W-:Y:S01]  /*3620*/  VIADD R52, R19, 0x20 ;  /* 0x0000002013347836 */ /* 0x002fe20000000000 */
[----:B------:R-:W-:Y:S01]  /*3630*/  BSSY B1, `(.L_x_2492) ;  /* 0x000001e000017945 */ /* 0x000fe20003800000 */
[----:B------:R-:W-:Y:S02]  /*3640*/  CS2R R72, SRZ ;  /* 0x0000000000487805 */ /* 0x000fe4000001ff00 */
[----:B------:R-:W-:Y:S02]  /*3650*/  CS2R R70, SRZ ;  /* 0x0000000000467805 */ /* 0x000fe4000001ff00 */
[----:B------:R-:W-:Y:S02]  /*3660*/  CS2R R60, SRZ ;  /* 0x00000000003c7805 */ /* 0x000fe4000001ff00 */
[----:B------:R-:W-:Y:S02]  /*3670*/  ISETP.GE.AND P3, PT, R52, R116, PT ;  /* 0x000000743400720c */ /* 0x000fe40003f66270 */
[----:B------:R-:W-:-:S02]  /*3680*/  CS2R R52, SRZ ;  /* 0x0000000000347805 */ /* 0x000fc4000001ff00 */
[----:B------:R-:W-:Y:S02]  /*3690*/  CS2R R64, SRZ ;  /* 0x0000000000407805 */ /* 0x000fe4000001ff00 */
[----:B------:R-:W-:Y:S02]  /*36a0*/  CS2R R62, SRZ ;  /* 0x00000000003e7805 */ /* 0x000fe4000001ff00 */
[----:B------:R-:W-:-:S05]  /*36b0*/  CS2R R74, SRZ ;  /* 0x00000000004a7805 */ /* 0x000fca000001ff00 */
        /* <DEDUP_REMOVED lines=21> */
.L_x_2493:
[----:B------:R-:W-:Y:S05]  /*3810*/  BSYNC B1 ;  /* 0x0000000000017941 */ /* 0x000fea0003800000 */
.L_x_2492:
[----:B-1----:R-:W-:Y:S01]  /*3820*/  VIADD R55, R19, 0x40 ;  /* 0x0000004013377836 */ /* 0x002fe20000000000 */
[----:B------:R-:W-:Y:S01]  /*3830*/  BSSY B1, `(.L_x_2494) ;  /* 0x000001c000017945 */ /* 0x000fe20003800000 */
[----:B------:R-:W-:Y:S01]  /*3840*/  IMAD.MOV.U32 R54, RZ, RZ, R58 ;  /* 0x000000ffff367224 */ /* 0x000fe200078e003a */
        /* <DEDUP_REMOVED lines=26> */
.L_x_2495:
[----:B------:R-:W-:Y:S05]  /*39f0*/  BSYNC B1 ;  /* 0x0000000000017941 */ /* 0x000fea0003800000 */
.L_x_2494:
        /* <DEDUP_REMOVED lines=9> */
[----:B------:R-:W-:Y:S01]  /*3a90*/  ULDC.64 UR4, c[0x0][0x3e8] ;  /* 0x0000fa0000047ab9 */ /* 0x000fe20000000a00 */
[----:B------:R-:W-:Y:S01]  /*3aa0*/  IMAD.MOV.U32 R51, RZ, RZ, R86 ;  /* 0x000000ffff337224 */ /* 0x000fe200078e0056 */
[----:B------:R-:W-:Y:S02]  /*3ab0*/  CS2R R56, SRZ ;  /* 0x0000000000387805 */ /* 0x000fe4000001ff00 */
[----:B------:R-:W-:Y:S01]  /*3ac0*/  CS2R R58, SRZ ;  /* 0x00000000003a7805 */ /* 0x000fe2000001ff00 */
[----:B0-----:R-:W-:-:S04]  /*3ad0*/  IMAD.WIDE.U32 R48, R52, 0x60, R48 ;  /* 0x0000006034307825 */ /* 0x001fc800078e0030 */
[----:B------:R-:W-:Y:S01]  /*3ae0*/  IMAD R53, R53, 0x60, RZ ;  /* 0x0000006035357824 */ /* 0x000fe200078e02ff */
[----:B------:R-:W-:-:S03]  /*3af0*/  IADD3 R48, P5, P6, R96, UR4, R48 ;  /* 0x0000000460307c10 */ /* 0x000fc6000febe030 */
[----:B------:R-:W-:-:S05]  /*3b00*/  IMAD.IADD R52, R49, 0x1, R53 ;  /* 0x0000000131347824 */ /* 0x000fca00078e0235 */
[----:B------:R-:W-:Y:S01]  /*3b10*/  IADD3.X R49, R37, UR5, R52, P5, P6 ;  /* 0x0000000525317c10 */ /* 0x000fe2000afec434 */
[----:B------:R-:W-:Y:S01]  /*3b20*/  ULDC.64 UR4, c[0x0][0x400] ;  /* 0x0001000000047ab9 */ /* 0x000fe20000000a00 */
[----:B------:R-:W0:Y:S02]  /*3b30*/  LDC.64 R52, c[0x0][0x408] ;  /* 0x00010200ff347b82 */ /* 0x000e240000000a00 */
[----:B0-----:R-:W-:-:S04]  /*3b40*/  IMAD.WIDE.U32 R50, R52, 0x60, R50 ;  /* 0x0000006034327825 */ /* 0x001fc800078e0032 */
[----:B------:R-:W-:Y:S01]  /*3b50*/  IMAD R53, R53, 0x60, RZ ;  /* 0x0000006035357824 */ /* 0x000fe200078e02ff */
[----:B------:R-:W-:-:S04]  /*3b60*/  IADD3 R50, P5, P6, R92, UR4, R50 ;  /* 0x000000045c327c10 */ /* 0x000fc8000febe032 */
[----:B------:R-:W-:-:S04]  /*3b70*/  IADD3 R52, R51, R53, RZ ;  /* 0x0000003533347210 */ /* 0x000fc80007ffe0ff */
        /* <DEDUP_REMOVED lines=9> */
.L_x_2497:
[----:B------:R-:W-:Y:S05]  /*3c10*/  BSYNC B1 ;  /* 0x0000000000017941 */ /* 0x000fea0003800000 */
.L_x_2496:
[----:B------:R-:W-:Y:S01]  /*3c20*/  UISETP.NE.AND UP0, UPT, UR46, 0x3, UPT ;  /* 0x000000032e00788c */ /* 0x000fe2000bf05270 */
[----:B-----5:R-:W-:Y:S01]  /*3c30*/  IMAD.MOV.U32 R137, RZ, RZ, R76 ;  /* 0x000000ffff897224 */ /* 0x020fe200078e004c */
[----:B------:R-:W-:Y:S01]  /*3c40*/  MOV R128, R60 ;  /* 0x0000003c00807202 */ /* 0x000fe20000000f00 */
[----:B------:R-:W-:Y:S02]  /*3c50*/  IMAD.MOV.U32 R140, RZ, RZ, R80 ;  /* 0x000000ffff8c7224 */ /* 0x000fe400078e0050 */
[----:B------:R-:W-:Y:S01]  /*3c60*/  IMAD.MOV.U32 R138, RZ, RZ, R78 ;  /* 0x000000ffff8a7224 */ /* 0x000fe200078e004e */
[----:B------:R-:W-:Y:S01]  /*3c70*/  PLOP3.LUT P5, PT, PT, PT, UP0, 0x80, 0x0 ;  /* 0x000000000000781c */ /* 0x000fe20003faf008 */
        /* <DEDUP_REMOVED lines=12> */
[----:B------:R-:W-:Y:S06]  /*3d40*/  @!P5 BRA `(.L_x_2498) ;  /* 0x000000000004d947 */ /* 0x000fec0003800000 */
[----:B------:R-:W-:Y:S01]  /*3d50*/  BPT.TRAP 0x1 ;  /* 0x000000040000795c */ /* 0x000fe20000300000 */
.L_x_2498:
[----:B------:R-:W-:Y:S01]  /*3d60*/  IMAD R111, R232, 0x8, R18 ;  /* 0x00000008e86f7824 */ /* 0x000fe200078e0212 */
[----:B------:R-:W-:Y:S01]  /*3d70*/  SHF.L.U32 R119, R236, 0x1f, RZ ;  /* 0x0000001fec777819 */ /* 0x000fe200000006ff */
[----:B------:R-:W-:Y:S03]  /*3d80*/  BSSY B1, `(.L_x_2499) ;  /* 0x0000003000017945 */ /* 0x000fe60003800000 */
[----:B------:R-:W1:Y:S02]  /*3d90*/  SYNCS.PHASECHK.TRANS64.TRYWAIT P6, [R111+URZ+0x38890], R119 ;  /* 0x038890776f0075a7 */ /* 0x000e6400080c017f */
[----:B-1----:R-:W-:Y:S05]  /*3da0*/  @!P6 BRA `(.L_x_2500) ;  /* 0x000002e80054e947 */ /* 0x002fea0003800000 */
.L_x_2835:
[----:B------:R-:W-:Y:S05]  /*3db0*/  BSYNC B1 ;  /* 0x0000000000017941 */ /* 0x000fea0003800000 */
.L_x_2499:
[----:B------:R-:W-:Y:S04]  /*3dc0*/  BSSY B1, `(.L_x_2501) ;  /* 0x00000f8000017945 */ /* 0x000fe80003800000 */
[----:B------:R-:W-:Y:S05]  /*3dd0*/  @P2 BRA `(.L_x_2502) ;  /* 0x0000000c00d82947 */ /* 0x000fea0003800000 */
[----:B------:R-:W-:Y:S01]  /*3de0*/  IADD3 R139, P2, R44, R120, RZ ;  /* 0x000000782c8b7210 */ /* 0x000fe20007f5e0ff */
[----:B------:R-:W-:Y:S03]  /*3df0*/  BSSY B2, `(.L_x_2503) ;  /* 0x000007b000027945 */ /* 0x000fe60003800000 */
[----:B------:R-:W-:Y:S01]  /*3e00*/  IADD3.X R136, R85, R35, RZ, P2, !PT ;  /* 0x0000002355887210 */ /* 0x000fe200017fe4ff */
[----:B------:R-:W-:Y:S08]  /*3e10*/  @P0 BRA `(.L_x_2504) ;  /* 0x0000000400e00947 */ /* 0x000ff00003800000 */
[----:B0-----:R0:W2:Y:S01]  /*3e20*/  LDS.128 R48, [R113+0x28400] ;  /* 0x0284000071307984 */ /* 0x0010a20000000c00 */
        /* <DEDUP_REMOVED lines=109> */
[----:B------:R-:W-:Y:S01]  /*4500*/  FFMA.FTZ R81, R51, R140, -R81 ;  /* 0x0000008c33517223 */ /* 0x000fe20000010851 */
[----:B------:R-:W-:Y:S01]  /*4510*/  MOV R51, R80 ;  /* 0x0000005000337202 */ /* 0x000fe20000000f00 */
[----:B------:R-:W-:-:S05]  /*4520*/  FFMA.FTZ R141, R48, R140, R141 ;  /* 0x0000008c308d7223 */ /* 0x000fca000001008d */
[----:B------:R-:W-:-:S05]  /*4530*/  F2FP.SATFINITE.E4M3.F32.PACK_AB_MERGE_C R81, R141, R81, R142 ;  /* 0x000000518d51723e */ /* 0x000fca000480708e */
[----:B------:R-:W-:-:S07]  /*4540*/  IMAD.MOV.U32 R48, RZ, RZ, R81 ;  /* 0x000000ffff307224 */ /* 0x000fce00078e0051 */
.L_x_2506:
[----:B------:R-:W-:Y:S05]  /*4550*/  BSYNC B3 ;  /* 0x0000000000037941 */ /* 0x000fea0003800000 */
.L_x_2505:
[----:B------:R-:W-:Y:S02]  /*4560*/  ULDC.64 UR4, c[0x0][0x2e8] ;  /* 0x0000ba0000047ab9 */ /* 0x000fe40000000a00 */
[----:B------:R-:W-:-:S04]  /*4570*/  IADD3 R80, P2, P6, R139, UR4, R100 ;  /* 0x000000048b507c10 */ /* 0x000fc8000fe5e064 */
[----:B------:R-:W-:-:S05]  /*4580*/  IADD3.X R81, R136, UR5, R42, P2, P6 ;  /* 0x0000000588517c10 */ /* 0x000fca00097ec42a */
[----:B--2---:R2:W-:Y:S04]  /*4590*/  STG.E.128 desc[UR40][R80.64], R48 ;  /* 0x0000003050007986 */ /* 0x0045e8000c101d28 */
.L_x_2504:
[----:B------:R-:W-:Y:S05]  /*45a0*/  BSYNC B2 ;  /* 0x0000000000027941 */ /* 0x000fea0003800000 */
.L_x_2503:
        /* <DEDUP_REMOVED lines=14> */
[----:B------:R-:W-:Y:S01]  /*4690*/  SHF.R.U32.HI R82, RZ, 0x18, R79 ;  /* 0x00000018ff527819 */ /* 0x000fe2000001164f */
[----:B------:R-:W-:Y:S01]  /*46a0*/  IMAD.SHL.U32 R140, R140, 0x100, RZ ;  /* 0x000001008c8c7824 */ /* 0x000fe200078e00ff */
[----:B------:R-:W-:Y:S02]  /*46b0*/  LOP3.LUT R83, R79, 0xff, RZ, 0xc0, !PT ;  /* 0x000000ff4f537812 */ /* 0x000fe400078ec0ff */
[----:B------:R-:W-:Y:S02]  /*46c0*/  LOP3.LUT R77, R78, 0xff0000, R77, 0xf8, !PT ;  /* 0x00ff00004e4d7812 */ /* 0x000fe400078ef84d */
[----:B------:R-:W-:Y:S02]  /*46d0*/  PRMT R82, R82, 0x654, R83 ;  /* 0x0000065452527816 */ /* 0x000fe40000000053 */
[----:B------:R-:W-:Y:S02]  /*46e0*/  F2FP.F16.E4M3.UNPACK_B R78, R138.H1 ;  /* 0x0000008aff4e723e */ /* 0x000fe400030006ff */
[----:B--2---:R-:W-:-:S02]  /*46f0*/  F2FP.F16.E4M3.UNPACK_B R80, R49 ;  /* 0x00000031ff50723e */ /* 0x004fc400020006ff */
        /* <DEDUP_REMOVED lines=8> */
[--C-:B------:R-:W-:Y:S02]  /*4780*/  HADD2.F32 R83, -RZ, R81.reuse.H0_H0 ;  /* 0x20000051ff537230 */ /* 0x100fe40000004100 */
[----:B------:R-:W-:Y:S01]  /*4790*/  FMUL.FTZ R141, R79, R140 ;  /* 0x0000008c4f8d7220 */ /* 0x000fe20000410000 */
[----:B------:R-:W-:-:S02]  /*47a0*/  HADD2.F32 R81, -RZ, R81.H1_H1 ;  /* 0x30000051ff517230 */ /* 0x000fc40000004100 */
        /* <DEDUP_REMOVED lines=80> */
[----:B------:R-:W-:Y:S01]  /*4cb0*/  MOV R51, R76 ;  /* 0x0000004c00337202 */ /* 0x000fe20000000f00 */
[----:B------:R-:W-:-:S05]  /*4cc0*/  FFMA.FTZ R138, R48, R137, R138 ;  /* 0x00000089308a7223 */ /* 0x000fca000001008a */
[----:B------:R-:W-:-:S05]  /*4cd0*/  F2FP.SATFINITE.E4M3.F32.PACK_AB_MERGE_C R77, R138, R77, R80 ;  /* 0x0000004d8a4d723e */ /* 0x000fca0004807050 */
[----:B------:R-:W-:-:S07]  /*4ce0*/  IMAD.MOV.U32 R48, RZ, RZ, R77 ;  /* 0x000000ffff307224 */ /* 0x000fce00078e004d */
.L_x_2508:
[----:B------:R-:W-:Y:S05]  /*4cf0*/  BSYNC B2 ;  /* 0x0000000000027941 */ /* 0x000fea0003800000 */
.L_x_2507:
[----:B------:R-:W-:Y:S02]  /*4d00*/  ULDC.64 UR4, c[0x0][0x2e8] ;  /* 0x0000ba0000047ab9 */ /* 0x000fe40000000a00 */
[----:B------:R-:W-:-:S04]  /*4d10*/  IADD3 R76, P2, P6, R43, UR4, R139 ;  /* 0x000000042b4c7c10 */ /* 0x000fc8000fe5e08b */
[----:B------:R-:W-:-:S05]  /*4d20*/  IADD3.X R77, R108, UR5, R136, P2, P6 ;  /* 0x000000056c4d7c10 */ /* 0x000fca00097ec488 */
[----:B--2---:R3:W-:Y:S04]  /*4d30*/  STG.E.128 desc[UR40][R76.64], R48 ;  /* 0x000000304c007986 */ /* 0x0047e8000c101d28 */
.L_x_2502:
[----:B------:R-:W-:Y:S05]  /*4d40*/  BSYNC B1 ;  /* 0x0000000000017941 */ /* 0x000fea0003800000 */
.L_x_2501:
        /* <DEDUP_REMOVED lines=120> */
.L_x_2514:
[----:B------:R-:W-:Y:S05]  /*54d0*/  BSYNC B3 ;  /* 0x0000000000037941 */ /* 0x000fea0003800000 */
.L_x_2513:
[----:B------:R-:W-:Y:S02]  /*54e0*/  ULDC.64 UR4, c[0x0][0x2e8] ;  /* 0x0000ba0000047ab9 */ /* 0x000fe40000000a00 */
[----:B------:R-:W-:-:S04]  /*54f0*/  IADD3 R72, P2, P3, R77, UR4, R100 ;  /* 0x000000044d487c10 */ /* 0x000fc8000fb5e064 */
[----:B------:R-:W-:-:S05]  /*5500*/  IADD3.X R73, R76, UR5, R42, P2, P3 ;  /* 0x000000054c497c10 */ /* 0x000fca00097e642a */
[----:B--2---:R3:W-:Y:S04]  /*5510*/  STG.E.128 desc[UR40][R72.64], R48 ;  /* 0x0000003048007986 */ /* 0x0047e8000c101d28 */
.L_x_2512:
[----:B------:R-:W-:Y:S05]  /*5520*/  BSYNC B2 ;  /* 0x0000000000027941 */ /* 0x000fea0003800000 */
.L_x_2511:
        /* <DEDUP_REMOVED lines=113> */
.L_x_2516:
[----:B------:R-:W-:Y:S05]  /*5c40*/  BSYNC B2 ;  /* 0x0000000000027941 */ /* 0x000fea0003800000 */
.L_x_2515:
[----:B------:R-:W-:Y:S02]  /*5c50*/  ULDC.64 UR4, c[0x0][0x2e8] ;  /* 0x0000ba0000047ab9 */ /* 0x000fe40000000a00 */
[----:B------:R-:W-:-:S04]  /*5c60*/  IADD3 R68, P2, P3, R43, UR4, R77 ;  /* 0x000000042b447c10 */ /* 0x000fc8000fb5e04d */
[----:B------:R-:W-:-:S05]  /*5c70*/  IADD3.X R69, R108, UR5, R76, P2, P3 ;  /* 0x000000056c457c10 */ /* 0x000fca00097e644c */
[----:B--2---:R4:W-:Y:S04]  /*5c80*/  STG.E.128 desc[UR40][R68.64], R48 ;  /* 0x0000003044007986 */ /* 0x0049e8000c101d28 */
.L_x_2510:
[----:B------:R-:W-:Y:S05]  /*5c90*/  BSYNC B1 ;  /* 0x0000000000017941 */ /* 0x000fea0003800000 */
.L_x_2509:
        /* <DEDUP_REMOVED lines=121> */
.L_x_2522:
[----:B------:R-:W-:Y:S05]  /*6430*/  BSYNC B3 ;  /* 0x0000000000037941 */ /* 0x000fea0003800000 */
.L_x_2521:
[----:B------:R-:W-:Y:S02]  /*6440*/  ULDC.64 UR4, c[0x0][0x2e8] ;  /* 0x0000ba0000047ab9 */ /* 0x000fe40000000a00 */
[----:B------:R-:W-:-:S04]  /*6450*/  IADD3 R64, P2, P3, R69, UR4, R100 ;  /* 0x0000000445407c10 */ /* 0x000fc8000fb5e064 */
[----:B------:R-:W-:-:S05]  /*6460*/  IADD3.X R65, R68, UR5, R42, P2, P3 ;  /* 0x0000000544417c10 */ /* 0x000fca00097e642a */
[----:B--2---:R0:W-:Y:S04]  /*6470*/  STG.E.128 desc[UR40][R64.64], R48 ;  /* 0x0000003040007986 */ /* 0x0041e8000c101d28 */
.L_x_2520:
[----:B------:R-:W-:Y:S05]  /*6480*/  BSYNC B2 ;  /* 0x0000000000027941 */ /* 0x000fea0003800000 */
.L_x_2519:
        /* <DEDUP_REMOVED lines=20> */
[----:B------:R-:W-:Y:S02]  /*65d0*/  IMAD.MOV.U32 R62, RZ, RZ, R48 ;  /* 0x000000ffff3e7224 */ /* 0x000fe400078e0030 */
[----:B------:R-:W-:Y:S01]  /*65e0*/  HADD2.F32 R67, -RZ, R66.H1_H1 ;  /* 0x30000042ff437230 */ /* 0x000fe20000004100 */
        /* <DEDUP_REMOVED lines=42> */
[----:B------:R-:W-:Y:S02]  /*6890*/  LOP3.LUT R63, R63, 0xff00, R66, 0xf8, !PT ;  /* 0x0000ff003f3f7812 */ /* 0x000fe400078ef842 */
[----:B------:R-:W-:Y:S02]  /*68a0*/  SHF.L.U32 R66, R65, 0x10, RZ ;  /* 0x0000001041427819 */ /* 0x000fe400000006ff */
[----:B------:R-:W-:Y:S01]  /*68b0*/  LOP3.LUT R61, R64, 0xff00, R61, 0xf8, !PT ;  /* 0x0000ff00403d7812 */ /* 0x000fe200078ef83d */
[----:B------:R-:W-:Y:S01]  /*68c0*/  IMAD.U32 R64, R71, 0x10000, RZ ;  /* 0x0001000047407824 */ /* 0x000fe200078e00ff */
[----:B------:R-:W-:Y:S01]  /*68d0*/  LOP3.LUT R65, R63, 0xff0000, R66, 0xf8, !PT ;  /* 0x00ff00003f417812 */ /* 0x000fe200078ef842 */
[----:B------:R-:W-:-:S03]  /*68e0*/  IMAD.MOV.U32 R63, RZ, RZ, R51 ;  /* 0x000000ffff3f7224 */ /* 0x000fc600078e0033 */
[----:B------:R-:W-:Y:S02]  /*68f0*/  LOP3.LUT R61, R61, 0xff0000, R64, 0xf8, !PT ;  /* 0x00ff00003d3d7812 */ /* 0x000fe400078ef840 */
[----:B------:R-:W-:Y:S02]  /*6900*/  F2FP.F16.E4M3.UNPACK_B R51, R63 ;  /* 0x0000003fff33723e */ /* 0x000fe400020006ff */
[----:B------:R-:W-:Y:S02]  /*6910*/  F2FP.F16.E4M3.UNPACK_B R71, R65.H1 ;  /* 0x00000041ff47723e */ /* 0x000fe400030006ff */
[----:B------:R-:W-:Y:S01]  /*6920*/  F2FP.F16.E4M3.UNPACK_B R66, R61.H1 ;  /* 0x0000003dff42723e */ /* 0x000fe200030006ff */
[----:B------:R-:W-:Y:S02]  /*6930*/  HADD2.F32 R64, -RZ, R51.H1_H1 ;  /* 0x30000033ff407230 */ /* 0x000fe40000004100 */
[----:B------:R-:W-:Y:S02]  /*6940*/  HADD2.F32 R72, -RZ, R71.H0_H0 ;  /* 0x20000047ff487230 */ /* 0x000fe40000004100 */
[----:B------:R-:W-:-:S02]  /*6950*/  HADD2.F32 R51, -RZ, R51.H0_H0 ;  /* 0x20000033ff337230 */ /* 0x000fc40000004100 */
        /* <DEDUP_REMOVED lines=39> */
.L_x_2524:
[----:B------:R-:W-:Y:S05]  /*6bd0*/  BSYNC B2 ;  /* 0x0000000000027941 */ /* 0x000fea0003800000 */
.L_x_2523:
[----:B------:R-:W-:Y:S02]  /*6be0*/  ULDC.64 UR4, c[0x0][0x2e8] ;  /* 0x0000ba0000047ab9 */ /* 0x000fe40000000a00 */
[----:B------:R-:W-:-:S04]  /*6bf0*/  IADD3 R60, P2, P3, R43, UR4, R69 ;  /* 0x000000042b3c7c10 */ /* 0x000fc8000fb5e045 */
[----:B------:R-:W-:-:S05]  /*6c00*/  IADD3.X R61, R108, UR5, R68, P2, P3 ;  /* 0x000000056c3d7c10 */ /* 0x000fca00097e6444 */
[----:B--2---:R2:W-:Y:S04]  /*6c10*/  STG.E.128 desc[UR40][R60.64], R48 ;  /* 0x000000303c007986 */ /* 0x0045e8000c101d28 */
.L_x_2518:
[----:B------:R-:W-:Y:S05]  /*6c20*/  BSYNC B1 ;  /* 0x0000000000017941 */ /* 0x000fea0003800000 */
.L_x_2517:
        /* <DEDUP_REMOVED lines=23> */
[----:B------:R-:W-:Y:S02]  /*6da0*/  IMAD.SHL.U32 R65, R69, 0x100, RZ ;  /* 0x0000010045417824 */ /* 0x000fe400078e00ff */
[C---:B------:R-:W-:Y:S01]  /*6db0*/  FMUL.FTZ R67, R49.reuse, R56 ;  /* 0x0000003831437220 */ /* 0x040fe20000410000 */
[----:B------:R-:W-:Y:S01]  /*6dc0*/  F2FP.F16.E4M3.UNPACK_B R123, R123 ;  /* 0x0000007bff7b723e */ /* 0x000fe200020006ff */
[-C--:B------:R-:W-:Y:S01]  /*6dd0*/  FFMA.FTZ R56, R49, R61.reuse, -R62 ;  /* 0x0000003d31387223 */ /* 0x080fe2000001083e */
[----:B------:R-:W-:Y:S01]  /*6de0*/  SHF.R.U32.HI R62, RZ, 0x8, R59 ;  /* 0x00000008ff3e7819 */ /* 0x000fe2000001163b */
[----:B------:R-:W-:Y:S01]  /*6df0*/  FFMA.FTZ R49, R58, R61, R67 ;  /* 0x0000003d3a317223 */ /* 0x000fe20000010043 */
[----:B------:R-:W-:Y:S02]  /*6e00*/  SHF.R.U32.HI R58, RZ, 0x10, R57 ;  /* 0x00000010ff3a7819 */ /* 0x000fe40000011639 */
[----:B------:R-:W-:-:S02]  /*6e10*/  F2FP.F16.E4M3.UNPACK_B R57, R63.H1 ;  /* 0x0000003fff39723e */ /* 0x000fc400030006ff */
[--C-:B------:R-:W-:Y:S02]  /*6e20*/  SHF.R.U32.HI R67, RZ, 0x18, R59.reuse ;  /* 0x00000018ff437819 */ /* 0x100fe4000001163b */
        /* <DEDUP_REMOVED lines=15> */
[----:B------:R-:W-:Y:S01]  /*6f20*/  IMAD.SHL.U32 R68, R62, 0x100, RZ ;  /* 0x000001003e447824 */ /* 0x000fe200078e00ff */
[----:B------:R-:W-:Y:S01]  /*6f30*/  SHF.L.U32 R61, R61, 0x10, RZ ;  /* 0x000000103d3d7819 */ /* 0x000fe200000006ff */
[----:B------:R-:W-:Y:S02]  /*6f40*/  HADD2.F32 R62, -RZ, R123.H1_H1 ;  /* 0x3000007bff3e7230 */ /* 0x000fe40000004100 */
[--C-:B------:R-:W-:Y:S01]  /*6f50*/  HADD2.F32 R64, -RZ, R60.reuse.H1_H1 ;  /* 0x3000003cff407230 */ /* 0x100fe20000004100 */
[----:B------:R-:W-:Y:S01]  /*6f60*/  LOP3.LUT R68, R67, 0xff00, R68, 0xf8, !PT ;  /* 0x0000ff0043447812 */ /* 0x000fe200078ef844 */
[----:B------:R-:W-:Y:S01]  /*6f70*/  HADD2.F32 R63, -RZ, R60.H0_H0 ;  /* 0x2000003cff3f7230 */ /* 0x000fe20000004100 */
[----:B------:R-:W-:Y:S01]  /*6f80*/  F2FP.SATFINITE.E4M3.F32.PACK_AB_MERGE_C R57, R57, R48, RZ ;  /* 0x000000303939723e */ /* 0x000fe200048070ff */
[----:B------:R-:W-:-:S02]  /*6f90*/  IMAD.U32 R67, R58, 0x10000, RZ ;  /* 0x000100003a437824 */ /* 0x000fc400078e00ff */
[-C--:B------:R-:W-:Y:S01]  /*6fa0*/  FMUL.FTZ R58, R64, R62.reuse ;  /* 0x0000003e403a7220 */ /* 0x080fe20000410000 */
[----:B------:R-:W-:Y:S02]  /*6fb0*/  HADD2.F32 R123, -RZ, R123.H0_H0 ;  /* 0x2000007bff7b7230 */ /* 0x000fe40000004100 */
[C---:B------:R-:W-:Y:S01]  /*6fc0*/  FMUL.FTZ R69, R63.reuse, R62 ;  /* 0x0000003e3f457220 */ /* 0x040fe20000410000 */
[----:B------:R-:W-:Y:S01]  /*6fd0*/  F2FP.F16.E4M3.UNPACK_B R62, R59 ;  /* 0x0000003bff3e723e */ /* 0x000fe200020006ff */
[-C--:B------:R-:W-:Y:S01]  /*6fe0*/  FFMA.FTZ R58, R63, R65.reuse, -R58 ;  /* 0x000000413f3a7223 */ /* 0x080fe2000001083a */
[----:B------:R-:W-:Y:S01]  /*6ff0*/  LOP3.LUT R60, R66, 0xff0000, R67, 0xf8, !PT ;  /* 0x00ff0000423c7812 */ /* 0x000fe200078ef843 */
[----:B------:R-:W-:Y:S01]  /*7000*/  FFMA.FTZ R59, R64, R65, R69 ;  /* 0x00000041403b7223 */ /* 0x000fe20000010045 */
[----:B------:R-:W-:Y:S01]  /*7010*/  IMAD.MOV.U32 R65, RZ, RZ, R51 ;  /* 0x000000ffff417224 */ /* 0x000fe200078e0033 */
[----:B------:R-:W-:Y:S01]  /*7020*/  LOP3.LUT R63, R68, 0xff0000, R61, 0xf8, !PT ;  /* 0x00ff0000443f7812 */ /* 0x000fe200078ef83d */
[--C-:B------:R-:W-:Y:S01]  /*7030*/  HADD2.F32 R64, -RZ, R62.reuse.H1_H1 ;  /* 0x3000003eff407230 */ /* 0x100fe20000004100 */
[----:B------:R-:W-:Y:S01]  /*7040*/  F2FP.F16.E4M3.UNPACK_B R68, R60.H1 ;  /* 0x0000003cff44723e */ /* 0x000fe200030006ff */
[----:B------:R-:W-:Y:S01]  /*7050*/  HADD2.F32 R62, -RZ, R62.H0_H0 ;  /* 0x2000003eff3e7230 */ /* 0x000fe20000004100 */
[----:B------:R-:W-:Y:S01]  /*7060*/  F2FP.F16.E4M3.UNPACK_B R61, R65 ;  /* 0x00000041ff3d723e */ /* 0x000fe200020006ff */
[----:B------:R-:W-:-:S02]  /*7070*/  HADD2.F32 R67, -RZ, R122.H0_H0 ;  /* 0x2000007aff437230 */ /* 0x000fc40000004100 */
[----:B------:R-:W-:Y:S01]  /*7080*/  FMUL.FTZ R51, R64, R123 ;  /* 0x0000007b40337220 */ /* 0x000fe20000410000 */
[----:B------:R-:W-:Y:S01]  /*7090*/  F2FP.F16.E4M3.UNPACK_B R69, R63.H1 ;  /* 0x0000003fff45723e */ /* 0x000fe200030006ff */
[C---:B------:R-:W-:Y:S01]  /*70a0*/  FMUL.FTZ R123, R62.reuse, R123 ;  /* 0x0000007b3e7b7220 */ /* 0x040fe20000410000 */
[----:B------:R-:W-:Y:S01]  /*70b0*/  F2FP.SATFINITE.E4M3.F32.PACK_AB_MERGE_C R58, R59, R58, RZ ;  /* 0x0000003a3b3a723e */ /* 0x000fe200048070ff */
[-C--:B------:R-:W-:Y:S01]  /*70c0*/  FFMA.FTZ R51, R62, R67.reuse, -R51 ;  /* 0x000000433e337223 */ /* 0x080fe20000010833 */
[----:B------:R-:W-:Y:S01]  /*70d0*/  F2FP.SATFINITE.E4M3.F32.PACK_AB_MERGE_C R49, R49, R56, R57 ;  /* 0x000000383131723e */ /* 0x000fe20004807039 */
[----:B------:R-:W-:Y:S01]  /*70e0*/  FFMA.FTZ R62, R64, R67, R123 ;  /* 0x00000043403e7223 */ /* 0x000fe2000001007b */
[----:B------:R-:W-:Y:S02]  /*70f0*/  HADD2.F32 R64, -RZ, R61.H1_H1 ;  /* 0x3000003dff407230 */ /* 0x000fe40000004100 */
        /* <DEDUP_REMOVED lines=11> */
[----:B------:R-:W-:Y:S02]  /*71b0*/  IMAD.MOV.U32 R65, RZ, RZ, R50 ;  /* 0x000000ffff417224 */ /* 0x000fe400078e0032 */
        /* <DEDUP_REMOVED lines=32> */
.L_x_2529:
[----:B------:R-:W-:Y:S05]  /*73c0*/  BSYNC B2 ;  /* 0x0000000000027941 */ /* 0x000fea0003800000 */
.L_x_2528:
[----:B------:R-:W-:Y:S02]  /*73d0*/  ULDC.64 UR4, c[0x0][0x2e8] ;  /* 0x0000ba0000047ab9 */ /* 0x000fe40000000a00 */
[----:B------:R-:W-:-:S04]  /*73e0*/  IADD3 R56, P2, P3, R120, UR4, R100 ;  /* 0x0000000478387c10 */ /* 0x000fc8000fb5e064 */
[----:B------:R-:W-:-:S05]  /*73f0*/  IADD3.X R57, R85, UR5, R42, P2, P3 ;  /* 0x0000000555397c10 */ /* 0x000fca00097e642a */
[----:B--2---:R3:W-:Y:S04]  /*7400*/  STG.E.128 desc[UR40][R56.64], R48 ;  /* 0x0000003038007986 */ /* 0x0047e8000c101d28 */
.L_x_2527:
[----:B------:R-:W-:Y:S05]  /*7410*/  BSYNC B1 ;  /* 0x0000000000017941 */ /* 0x000fea0003800000 */
.L_x_2526:
        /* <DEDUP_REMOVED lines=16> */
[----:B------:R-:W-:Y:S02]  /*7520*/  IMAD.U32 R52, R59, 0x10000, RZ ;  /* 0x000100003b347824 */ /* 0x000fe400078e00ff */
[----:B--2---:R-:W-:Y:S01]  /*7530*/  IMAD.MOV.U32 R54, RZ, RZ, R48 ;  /* 0x000000ffff367224 */ /* 0x004fe200078e0030 */
[----:B------:R-:W-:Y:S02]  /*7540*/  LOP3.LUT R58, R56, 0xff00, R55, 0xf8, !PT ;  /* 0x0000ff00383a7812 */ /* 0x000fe400078ef837 */
[----:B------:R-:W-:Y:S02]  /*7550*/  SHF.L.U32 R55, R57, 0x10, RZ ;  /* 0x0000001039377819 */ /* 0x000fe400000006ff */
[----:B------:R-:W-:-:S02]  /*7560*/  F2FP.F16.E4M3.UNPACK_B R56, R87.H1 ;  /* 0x00000057ff38723e */ /* 0x000fc400030006ff */
[-C--:B------:R-:W-:Y:S02]  /*7570*/  F2FP.F16.E4M3.UNPACK_B R48, R49.reuse ;  /* 0x00000031ff30723e */ /* 0x080fe400020006ff */
        /* <DEDUP_REMOVED lines=88> */
.L_x_2531:
[----:B------:R-:W-:Y:S05]  /*7b00*/  BSYNC B1 ;  /* 0x0000000000017941 */ /* 0x000fea0003800000 */
.L_x_2530:
[----:B------:R-:W-:Y:S02]  /*7b10*/  ULDC.64 UR4, c[0x0][0x2e8] ;  /* 0x0000ba0000047ab9 */ /* 0x000fe40000000a00 */
[----:B------:R-:W-:-:S04]  /*7b20*/  IADD3 R52, P2, P3, R43, UR4, R120 ;  /* 0x000000042b347c10 */ /* 0x000fc8000fb5e078 */
[----:B------:R-:W-:-:S05]  /*7b30*/  IADD3.X R53, R108, UR5, R85, P2, P3 ;  /* 0x000000056c357c10 */ /* 0x000fca00097e6455 */
[----:B--2---:R4:W-:Y:S01]  /*7b40*/  STG.E.128 desc[UR40][R52.64], R48 ;  /* 0x0000003034007986 */ /* 0x0049e2000c101d28 */
[----:B------:R-:W-:Y:S05]  /*7b50*/  BRA `(.L_x_2525) ;  /* 0x0000004c00fc7947 */ /* 0x000fea0003800000 */
.L_x_2489:
        /* <DEDUP_REMOVED lines=17> */
[----:B------:R-:W-:-:S04]  /*7c70*/  @!P2 IMAD R53, R53, 0x60, RZ ;  /* 0x000000603535a824 */ /* 0x000fc800078e02ff */
[----:B------:R-:W-:Y:S01]  /*7c80*/  @!P2 IMAD.IADD R53, R55, 0x1, R53 ;  /* 0x000000013735a824 */ /* 0x000fe200078e0235 */
[----:B--2---:R-:W-:-:S04]  /*7c90*/  @!P2 IADD3 R80, P3, P4, R94, R80, R54 ;  /* 0x000000505e50a210 */ /* 0x004fc80007c7e036 */
        /* <DEDUP_REMOVED lines=28> */
[----:B------:R-:W-:Y:S01]  /*7e60*/  ISETP.NE.AND P0, PT, R60, RZ, PT ;  /* 0x000000ff3c00720c */ /* 0x000fe20003f05270 */
[----:B------:R-:W-:Y:S01]  /*7e70*/  @!P4 IMAD.X R65, R54, 0x1, R65, P6 ;  /* 0x000000013641c824 */ /* 0x000fe200030e0641 */
[----:B-1----:R-:W-:Y:S02]  /*7e80*/  @!P4 IADD3 R66, P6, R53, R66, RZ ;  /* 0x000000423542c210 */ /* 0x002fe40007fde0ff */
[----:B------:R-:W-:-:S02]  /*7e90*/  CS2R R54, SRZ ;  /* 0x0000000000367805 */ /* 0x000fc4000001ff00 */
[----:B------:R-:W-:Y:S02]  /*7ea0*/  @!P4 IADD3.X R67, R52, R67, RZ, P6, !PT ;  /* 0x000000433443c210 */ /* 0x000fe400037fe4ff */
[----:B------:R-:W-:Y:S02]  /*7eb0*/  CS2R R52, SRZ ;  /* 0x0000000000347805 */ /* 0x000fe4000001ff00 */
[----:B--2---:R-:W-:-:S05]  /*7ec0*/  @!P3 IADD3 R72, P6, R49, R72, RZ ;  /* 0x000000483148b210 */ /* 0x004fca0007fde0ff */
        /* <DEDUP_REMOVED lines=29> */
[----:B---3--:R-:W-:Y:S02]  /*80a0*/  IMAD.MOV.U32 R145, RZ, RZ, R50 ;  /* 0x000000ffff917224 */ /* 0x008fe400078e0032 */
[----:B------:R-:W-:Y:S01]  /*80b0*/  IMAD.MOV.U32 R142, RZ, RZ, R48 ;  /* 0x000000ffff8e7224 */ /* 0x000fe200078e0030 */
[----:B-----5:R-:W-:Y:S01]  /*80c0*/  MOV R140, R62 ;  /* 0x0000003e008c7202 */ /* 0x020fe20000000f00 */
[----:B------:R-:W-:-:S02]  /*80d0*/  IMAD.MOV.U32 R141, RZ, RZ, R60 ;  /* 0x000000ffff8d7224 */ /* 0x000fc400078e003c */
[----:B------:R-:W-:Y:S02]  /*80e0*/  IMAD.MOV.U32 R136, RZ, RZ, R70 ;  /* 0x000000ffff887224 */ /* 0x000fe400078e0046 */
[----:B------:R-:W-:Y:S02]  /*80f0*/  IMAD.MOV.U32 R137, RZ, RZ, R68 ;  /* 0x000000ffff897224 */ /* 0x000fe400078e0044 */
[----:B------:R-:W-:Y:S01]  /*8100*/  IMAD.MOV.U32 R129, RZ, RZ, R78 ;  /* 0x000000ffff817224 */ /* 0x000fe200078e004e */
[----:B------:R-:W-:Y:S01]  /*8110*/  MOV R128, R76 ;  /* 0x0000004c00807202 */ /* 0x000fe20000000f00 */
        /* <DEDUP_REMOVED lines=8> */
.L_x_2532:
[----:B------:R-:W-:Y:S01]  /*81a0*/  IMAD R111, R232, 0x8, R18 ;  /* 0x00000008e86f7824 */ /* 0x000fe200078e0212 */
[----:B------:R-:W-:Y:S01]  /*81b0*/  SHF.L.U32 R119, R236, 0x1f, RZ ;  /* 0x0000001fec777819 */ /* 0x000fe200000006ff */
[----:B------:R-:W0:Y:S01]  /*81c0*/  LDC R132, c[0x0][0x2f4] ;  /* 0x0000bd00ff847b82 */ /* 0x000e220000000800 */
[----:B------:R-:W-:Y:S01]  /*81d0*/  BSSY B1, `(.L_x_2533) ;  /* 0x0000004000017945 */ /* 0x000fe20003800000 */
[----:B------:R-:W-:Y:S01]  /*81e0*/  IMAD.MOV.U32 R121, RZ, RZ, R85 ;  /* 0x000000ffff797224 */ /* 0x000fe200078e0055 */
[----:B------:R-:W1:Y:S02]  /*81f0*/  SYNCS.PHASECHK.TRANS64.TRYWAIT P3, [R111+URZ+0x38890], R119 ;  /* 0x038890776f0075a7 */ /* 0x000e64000806017f */
[----:B-1----:R-:W-:Y:S05]  /*8200*/  @!P3 BRA `(.L_x_2534) ;  /* 0x000002a40050b947 */ /* 0x002fea0003800000 */
.L_x_2836:
[----:B------:R-:W-:Y:S05]  /*8210*/  BSYNC B1 ;  /* 0x0000000000017941 */ /* 0x000fea0003800000 */
.L_x_2533:
        /* <DEDUP_REMOVED lines=20> */
[----:B------:R-:W-:-:S04]  /*8360*/  IMAD.SHL.U32 R146, R146, 0x10, RZ ;  /* 0x0000001092927824 */ /* 0x000fc800078e00ff */
[----:B------:R-:W-:Y:S01]  /*8370*/  IMAD.SHL.U32 R80, R80, 0x800, RZ ;  /* 0x0000080050507824 */ /* 0x000fe200078e00ff */
[----:B------:R-:W-:-:S04]  /*8380*/  LOP3.LUT R81, R84, 0x70, R146, 0xf8, !PT ;  /* 0x0000007054517812 */ /* 0x000fc800078ef892 */
[----:B------:R-:W-:Y:S02]  /*8390*/  LOP3.LUT R81, R81, R83, RZ, 0x3c, !PT ;  /* 0x0000005351517212 */ /* 0x000fe400078e3cff */
[----:B------:R-:W-:-:S04]  /*83a0*/  LOP3.LUT R80, R80, 0xffffc000, RZ, 0xc0, !PT ;  /* 0xffffc00050507812 */ /* 0x000fc800078ec0ff */
[----:B----4-:R-:W-:-:S05]  /*83b0*/  IADD3 R80, R81, R80, R82 ;  /* 0x0000005051507210 */ /* 0x010fca0007ffe052 */
[C---:B------:R-:W-:Y:S01]  /*83c0*/  IMAD R84, R232.reuse, 0x8000, R80 ;  /* 0x00008000e8547824 */ /* 0x040fe200078e0250 */
[----:B------:R-:W-:-:S03]  /*83d0*/  LEA R80, R232, R30, 0xf ;  /* 0x0000001ee8507211 */ /* 0x000fc600078e78ff */
[C---:B------:R-:W-:Y:S02]  /*83e0*/  IMAD.IADD R84, R18.reuse, 0x1, R84 ;  /* 0x0000000112547824 */ /* 0x040fe400078e0254 */
[----:B------:R-:W-:-:S04]  /*83f0*/  IMAD.IADD R80, R18, 0x1, R80 ;  /* 0x0000000112507824 */ /* 0x000fc800078e0250 */
        /* <DEDUP_REMOVED lines=14> */
[----:B------:R-:W-:Y:S02]  /*84e0*/  SHF.R.U32.HI R148, RZ, 0x18, R51 ;  /* 0x00000018ff947819 */ /* 0x000fe40000011633 */
[----:B------:R-:W-:Y:S01]  /*84f0*/  LOP3.LUT R54, R51, 0xff, RZ, 0xc0, !PT ;  /* 0x000000ff33367812 */ /* 0x000fe200078ec0ff */
[----:B------:R-:W-:Y:S01]  /*8500*/  IMAD.U32 R48, R48, 0x10000, RZ ;  /* 0x0001000030307824 */ /* 0x000fe200078e00ff */
[----:B------:R-:W-:Y:S02]  /*8510*/  SHF.R.U32.HI R53, RZ, 0x10, R53 ;  /* 0x00000010ff357819 */ /* 0x000fe40000011635 */
[----:B------:R-:W-:-:S02]  /*8520*/  PRMT R149, R149, 0x654, R50 ;  /* 0x0000065495957816 */ /* 0x000fc40000000032 */
[----:B------:R-:W-:Y:S01]  /*8530*/  SHF.R.U32.HI R49, RZ, 0x10, R51 ;  /* 0x00000010ff317819 */ /* 0x000fe20000011633 */
[----:B------:R-:W-:Y:S01]  /*8540*/  IMAD.U32 R53, R53, 0x10000, RZ ;  /* 0x0001000035357824 */ /* 0x000fe200078e00ff */
[----:B------:R-:W-:Y:S02]  /*8550*/  PRMT R151, R151, 0x654, R152 ;  /* 0x0000065497977816 */ /* 0x000fe40000000098 */
        /* <DEDUP_REMOVED lines=9> */
[----:B------:R-:W-:Y:S02]  /*85f0*/  LOP3.LUT R55, R55, 0xff00, R147, 0xf8, !PT ;  /* 0x0000ff0037377812 */ /* 0x000fe400078ef893 */
[----:B------:R-:W-:Y:S02]  /*8600*/  LOP3.LUT R147, R52, 0xff0000, R48, 0xf8, !PT ;  /* 0x00ff000034937812 */ /* 0x000fe400078ef830 */
[----:B------:R-:W-:-:S02]  /*8610*/  LOP3.LUT R48, R150, 0xff0000, R53, 0xf8, !PT ;  /* 0x00ff000096307812 */ /* 0x000fc400078ef835 */
[----:B0-----:R-:W-:Y:S02]  /*8620*/  F2FP.F16.E4M3.UNPACK_B R148, R85 ;  /* 0x00000055ff94723e */ /* 0x001fe400020006ff */
[----:B------:R-:W-:Y:S02]  /*8630*/  F2FP.F16.E4M3.UNPACK_B R150, R48 ;  /* 0x00000030ff96723e */ /* 0x000fe400020006ff */
[----:B---3--:R-:W-:Y:S01]  /*8640*/  F2FP.F16.E4M3.UNPACK_B R52, R81 ;  /* 0x00000051ff34723e */ /* 0x008fe200020006ff */
[----:B------:R-:W-:Y:S01]  /*8650*/  HADD2.F32 R53, -RZ, R148.H0_H0 ;  /* 0x20000094ff357230 */ /* 0x000fe20000004100 */
[----:B------:R-:W-:Y:S01]  /*8660*/  PRMT R54, R153, 0x654, R154 ;  /* 0x0000065499367816 */ /* 0x000fe2000000009a */
[----:B------:R-:W-:Y:S01]  /*8670*/  HADD2.F32 R153, -RZ, R150.H0_H0 ;  /* 0x20000096ff997230 */ /* 0x000fe20000004100 */
[----:B------:R-:W-:Y:S01]  /*8680*/  F2FP.F16.E4M3.UNPACK_B R151, R147 ;  /* 0x00000093ff97723e */ /* 0x000fe200020006ff */
[----:B------:R-:W-:Y:S01]  /*8690*/  HADD2.F32 R149, -RZ, R52.H0_H0 ;  /* 0x20000034ff957230 */ /* 0x000fe20000004100 */
[----:B------:R-:W-:Y:S01]  /*86a0*/  F2FP.F16.E4M3.UNPACK_B R85, R85.H1 ;  /* 0x00000055ff55723e */ /* 0x000fe200030006ff */
[----:B------:R-:W-:-:S02]  /*86b0*/  HADD2.F32 R150, -RZ, R150.H1_H1 ;  /* 0x30000096ff967230 */ /* 0x000fc40000004100 */
[-C--:B------:R-:W-:Y:S01]  /*86c0*/  FMUL.FTZ R154, R53, R153.reuse ;  /* 0x00000099359a7220 */ /* 0x080fe20000410000 */
[--C-:B------:R-:W-:Y:S02]  /*86d0*/  HADD2.F32 R152, -RZ, R151.reuse.H0_H0 ;  /* 0x20000097ff987230 */ /* 0x100fe40000004100 */
[C---:B------:R-:W-:Y:S01]  /*86e0*/  FMUL.FTZ R153, R149.reuse, R153 ;  /* 0x0000009995997220 */ /* 0x040fe20000410000 */
[----:B------:R-:W-:Y:S01]  /*86f0*/  HADD2.F32 R52, -RZ, R52.H1_H1 ;  /* 0x30000034ff347230 */ /* 0x000fe20000004100 */
[----:B------:R-:W-:Y:S01]  /*8700*/  F2FP.F16.E4M3.UNPACK_B R147, R147.H1 ;  /* 0x00000093ff93723e */ /* 0x000fe200030006ff */
[----:B------:R-:W-:Y:S02]  /*8710*/  HADD2.F32 R151, -RZ, R151.H1_H1 ;  /* 0x30000097ff977230 */ /* 0x000fe40000004100 */
[-C--:B------:R-:W-:Y:S01]  /*8720*/  FFMA.FTZ R149, R149, R152.reuse, -R154 ;  /* 0x0000009895957223 */ /* 0x080fe2000001089a */
[----:B------:R-:W-:Y:S01]  /*8730*/  FFMA.FTZ R53, R53, R152, R153 ;  /* 0x0000009835357223 */ /* 0x000fe20000010099 */
[----:B------:R-:W-:Y:S01]  /*8740*/  HADD2.F32 R152, -RZ, R148.H1_H1 ;  /* 0x30000094ff987230 */ /* 0x000fe20000004100 */
[----:B------:R-:W-:-:S02]  /*8750*/  SHF.L.U32 R49, R49, 0x10, RZ ;  /* 0x0000001031317819 */ /* 0x000fc400000006ff */
[----:B------:R-:W-:Y:S01]  /*8760*/  LOP3.LUT R54, R54, 0xff00, R50, 0xf8, !PT ;  /* 0x0000ff0036367812 */ /* 0x000fe200078ef832 */
[----:B------:R-:W-:Y:S02]  /*8770*/  IMAD.MOV.U32 R50, RZ, RZ, R87 ;  /* 0x000000ffff327224 */ /* 0x000fe400078e0057 */
        /* <DEDUP_REMOVED lines=46> */
[C---:B------:R-:W-:Y:S01]  /*8a60*/  FFMA.FTZ R54, R55.reuse, R151, -R54 ;  /* 0x0000009737367223 */ /* 0x040fe20000010836 */
        /* <DEDUP_REMOVED lines=21> */
[-C--:B------:R-:W-:Y:S02]  /*8bc0*/  F2FP.F16.E4M3.UNPACK_B R87, R142.reuse.H1 ;  /* 0x0000008eff57723e */ /* 0x080fe400030006ff */
[-C--:B------:R-:W-:Y:S01]  /*8bd0*/  FFMA.FTZ R83, R55, R85.reuse, -R83 ;  /* 0x0000005537537223 */ /* 0x080fe20000010853 */
[----:B------:R-:W-:Y:S01]  /*8be0*/  FFMA.FTZ R50, R50, R85, R49 ;  /* 0x0000005532327223 */ /* 0x000fe20000010031 */
[----:B------:R-:W-:Y:S01]  /*8bf0*/  IMAD.MOV.U32 R49, RZ, RZ, R80 ;  /* 0x000000ffff317224 */ /* 0x000fe200078e0050 */
[-C--:B------:R-:W-:Y:S01]  /*8c00*/  F2FP.F16.E4M3.UNPACK_B R55, R143.reuse.H1 ;  /* 0x0000008fff37723e */ /* 0x080fe200030006ff */
[----:B------:R-:W-:Y:S01]  /*8c10*/  HADD2.F32 R85, -RZ, R81.H0_H0 ;  /* 0x20000051ff557230 */ /* 0x000fe20000004100 */
[----:B------:R-:W-:Y:S01]  /*8c20*/  F2FP.F16.E4M3.UNPACK_B R143, R143 ;  /* 0x0000008fff8f723e */ /* 0x000fe200020006ff */
[----:B------:R-:W-:Y:S01]  /*8c30*/  HADD2.F32 R149, -RZ, R87.H0_H0 ;  /* 0x20000057ff957230 */ /* 0x000fe20000004100 */
[-C--:B------:R-:W-:Y:S01]  /*8c40*/  F2FP.F16.E4M3.UNPACK_B R80, R49.reuse.H1 ;  /* 0x00000031ff50723e */ /* 0x080fe200030006ff */
[--C-:B------:R-:W-:Y:S01]  /*8c50*/  HADD2.F32 R153, -RZ, R55.reuse.H0_H0 ;  /* 0x20000037ff997230 */ /* 0x100fe20000004100 */
[----:B------:R-:W-:Y:S01]  /*8c60*/  F2FP.F16.E4M3.UNPACK_B R49, R49 ;  /* 0x00000031ff31723e */ /* 0x000fe200020006ff */
[----:B------:R-:W-:Y:S01]  /*8c70*/  HADD2.F32 R55, -RZ, R55.H1_H1 ;  /* 0x30000037ff377230 */ /* 0x000fe20000004100 */
[----:B------:R-:W-:Y:S01]  /*8c80*/  F2FP.F16.E4M3.UNPACK_B R142, R142 ;  /* 0x0000008eff8e723e */ /* 0x000fe200020006ff */
[----:B------:R-:W-:-:S02]  /*8c90*/  HADD2.F32 R147, -RZ, R80.H0_H0 ;  /* 0x20000050ff937230 */ /* 0x000fc40000004100 */
[-C--:B------:R-:W-:Y:S01]  /*8ca0*/  FMUL.FTZ R150, R85, R153.reuse ;  /* 0x0000009955967220 */ /* 0x080fe20000410000 */
[----:B------:R-:W-:Y:S01]  /*8cb0*/  HADD2.F32 R81, -RZ, R81.H1_H1 ;  /* 0x30000051ff517230 */ /* 0x000fe20000004100 */
[----:B------:R-:W-:Y:S01]  /*8cc0*/  F2FP.SATFINITE.E4M3.F32.PACK_AB_MERGE_C R83, R83, R154, RZ ;  /* 0x0000009a5353723e */ /* 0x000fe200048070ff */
[----:B------:R-:W-:Y:S02]  /*8cd0*/  HADD2.F32 R80, -RZ, R80.H1_H1 ;  /* 0x30000050ff507230 */ /* 0x000fe40000004100 */
[C---:B------:R-:W-:Y:S01]  /*8ce0*/  FMUL.FTZ R153, R147.reuse, R153 ;  /* 0x0000009993997220 */ /* 0x040fe20000410000 */
[----:B------:R-:W-:Y:S02]  /*8cf0*/  HADD2.F32 R87, -RZ, R87.H1_H1 ;  /* 0x30000057ff577230 */ /* 0x000fe40000004100 */
[----:B------:R-:W-:Y:S01]  /*8d00*/  FFMA.FTZ R150, R147, R149, -R150 ;  /* 0x0000009593967223 */ /* 0x000fe20000010896 */
[----:B------:R-:W-:Y:S01]  /*8d10*/  F2FP.SATFINITE.E4M3.F32.PACK_AB_MERGE_C R50, R50, R151, RZ ;  /* 0x000000973232723e */ /* 0x000fe200048070ff */
[----:B------:R-:W-:Y:S01]  /*8d20*/  FFMA.FTZ R153, R85, R149, R153 ;  /* 0x0000009555997223 */ /* 0x000fe20000010099 */
[-C--:B------:R-:W-:Y:S01]  /*8d30*/  FMUL.FTZ R85, R81, R55.reuse ;  /* 0x0000003751557220 */ /* 0x080fe20000410000 */
[C---:B------:R-:W-:Y:S01]  /*8d40*/  FMUL.FTZ R55, R80.reuse, R55 ;  /* 0x0000003750377220 */ /* 0x040fe20000410000 */
[----:B------:R-:W-:Y:S01]  /*8d50*/  HADD2.F32 R149, -RZ, R143.H0_H0 ;  /* 0x2000008fff957230 */ /* 0x000fe20000004100 */
[----:B------:R-:W-:Y:S01]  /*8d60*/  F2FP.SATFINITE.E4M3.F32.PACK_AB_MERGE_C R50, R51, R152, R50 ;  /* 0x000000983332723e */ /* 0x000fe20004807032 */
        /* <DEDUP_REMOVED lines=19> */
[-C--:B------:R-:W-:Y:S01]  /*8ea0*/  FFMA.FTZ R81, R49, R142.reuse, -R81 ;  /* 0x0000008e31517223 */ /* 0x080fe20000010851 */
        /* <DEDUP_REMOVED lines=20> */
[-C--:B------:R-:W-:Y:S02]  /*8ff0*/  FFMA.FTZ R150, R142, R143.reuse, -R150 ;  /* 0x0000008f8e967223 */ /* 0x080fe40000010896 */
        /* <DEDUP_REMOVED lines=28> */
[----:B------:R-:W-:Y:S02]  /*91c0*/  IMAD.MOV.U32 R80, RZ, RZ, R147 ;  /* 0x000000ffff507224 */ /* 0x000fe400078e0093 */
[----:B------:R-:W-:Y:S01]  /*91d0*/  IMAD.MOV.U32 R84, RZ, RZ, R49 ;  /* 0x000000ffff547224 */ /* 0x000fe200078e0031 */
[----:B------:R-:W-:Y:S01]  /*91e0*/  MOV R86, R143 ;  /* 0x0000008f00567202 */ /* 0x000fe20000000f00 */
[----:B------:R-:W-:-:S07]  /*91f0*/  IMAD.MOV.U32 R82, RZ, RZ, R142 ;  /* 0x000000ffff527224 */ /* 0x000fce00078e008e */
.L_x_2538:
[----:B------:R-:W-:Y:S05]  /*9200*/  BSYNC B2 ;  /* 0x0000000000027941 */ /* 0x000fea0003800000 */
.L_x_2537:
        /* <DEDUP_REMOVED lines=18> */
.L_x_2536:
[----:B------:R-:W-:Y:S05]  /*9330*/  BSYNC B1 ;  /* 0x0000000000017941 */ /* 0x000fea0003800000 */
.L_x_2535:
[----:B------:R-:W-:Y:S01]  /*9340*/  VIADD R144, R19, 0x20 ;  /* 0x0000002013907836 */ /* 0x000fe20000000000 */
[----:B------:R-:W-:Y:S04]  /*9350*/  BSSY B1, `(.L_x_2539) ;  /* 0x0000110000017945 */ /* 0x000fe80003800000 */
[----:B------:R-:W-:-:S13]  /*9360*/  ISETP.GE.OR P3, PT, R144, R116, P0 ;  /* 0x000000749000720c */ /* 0x000fda0000766670 */
[----:B------:R-:W-:Y:S05]  /*9370*/  @P3 BRA `(.L_x_2540) ;  /* 0x0000001000343947 */ /* 0x000fea0003800000 */
[----:B---3--:R-:W3:Y:S04]  /*9380*/  LDL R48, [R1+0x14] ;  /* 0x0000140001307983 */ /* 0x008ee80000100800 */
[----:B------:R-:W4:Y:S01]  /*9390*/  LDL R50, [R1+0x6c] ;  /* 0x00006c0001327983 */ /* 0x000f220000100800 */
[C---:B------:R-:W-:Y:S01]  /*93a0*/  VIADD R51, R19.reuse, 0x20 ;  /* 0x0000002013337836 */ /* 0x040fe20000000000 */
[----:B------:R-:W-:Y:S01]  /*93b0*/  BSSY B2, `(.L_x_2541) ;  /* 0x00000f8000027945 */ /* 0x000fe20003800000 */
[----:B------:R-:W-:Y:S02]  /*93c0*/  VIADD R52, R19, 0x20 ;  /* 0x0000002013347836 */ /* 0x000fe40000000000 */
[----:B------:R-:W-:Y:S02]  /*93d0*/  IMAD.SHL.U32 R51, R51, 0x80, RZ ;  /* 0x0000008033337824 */ /* 0x000fe400078e00ff */
        /* <DEDUP_REMOVED lines=25> */
[----:B------:R-:W-:Y:S02]  /*9570*/  SHF.R.U32.HI R83, RZ, 0x8, R61 ;  /* 0x00000008ff537819 */ /* 0x000fe4000001163d */
[----:B------:R-:W-:Y:S01]  /*9580*/  LOP3.LUT R62, R57, 0xff, RZ, 0xc0, !PT ;  /* 0x000000ff393e7812 */ /* 0x000fe200078ec0ff */
[----:B------:R-:W-:Y:S01]  /*9590*/  IMAD.SHL.U32 R60, R60, 0x100, RZ ;  /* 0x000001003c3c7824 */ /* 0x000fe200078e00ff */
[----:B------:R-:W-:Y:S01]  /*95a0*/  SHF.R.U32.HI R84, RZ, 0x18, R57 ;  /* 0x00000018ff547819 */ /* 0x000fe20000011639 */
[----:B------:R-:W-:Y:S01]  /*95b0*/  IMAD.SHL.U32 R83, R83, 0x100, RZ ;  /* 0x0000010053537824 */ /* 0x000fe200078e00ff */
[----:B------:R-:W-:Y:S02]  /*95c0*/  LOP3.LUT R86, R61, 0xff, RZ, 0xc0, !PT ;  /* 0x000000ff3d567812 */ /* 0x000fe400078ec0ff */
[----:B------:R-:W-:-:S02]  /*95d0*/  SHF.R.U32.HI R87, RZ, 0x18, R61 ;  /* 0x00000018ff577819 */ /* 0x000fc4000001163d */
[----:B------:R-:W-:Y:S02]  /*95e0*/  PRMT R62, R84, 0x654, R62 ;  /* 0x00000654543e7816 */ /* 0x000fe4000000003e */
[----:B------:R-:W-:Y:S02]  /*95f0*/  SHF.R.U32.HI R58, RZ, 0x10, R57 ;  /* 0x00000010ff3a7819 */ /* 0x000fe40000011639 */
[----:B------:R-:W-:Y:S02]  /*9600*/  SHF.R.U32.HI R82, RZ, 0x10, R61 ;  /* 0x00000010ff527819 */ /* 0x000fe4000001163d */
[----:B------:R-:W-:Y:S01]  /*9610*/  PRMT R86, R87, 0x654, R86 ;  /* 0x0000065457567816 */ /* 0x000fe20000000056 */
[----:B------:R-:W-:Y:S01]  /*9620*/  IMAD.U32 R58, R58, 0x10000, RZ ;  /* 0x000100003a3a7824 */ /* 0x000fe200078e00ff */
[----:B------:R-:W-:Y:S02]  /*9630*/  SHF.R.U32.HI R57, RZ, 0x8, R59 ;  /* 0x00000008ff397819 */ /* 0x000fe4000001163b */
[----:B------:R-:W-:-:S02]  /*9640*/  LOP3.LUT R81, R59, 0xff, RZ, 0xc0, !PT ;  /* 0x000000ff3b517812 */ /* 0x000fc400078ec0ff */
[--C-:B------:R-:W-:Y:S01]  /*9650*/  SHF.R.U32.HI R85, RZ, 0x18, R59.reuse ;  /* 0x00000018ff557819 */ /* 0x100fe2000001163b */
[----:B------:R-:W-:Y:S01]  /*9660*/  IMAD.SHL.U32 R57, R57, 0x100, RZ ;  /* 0x0000010039397824 */ /* 0x000fe200078e00ff */
[----:B------:R-:W-:Y:S02]  /*9670*/  LOP3.LUT R62, R62, 0xff00, R60, 0xf8, !PT ;  /* 0x0000ff003e3e7812 */ /* 0x000fe400078ef83c */
[----:B------:R-:W-:Y:S02]  /*9680*/  SHF.R.U32.HI R56, RZ, 0x10, R59 ;  /* 0x00000010ff387819 */ /* 0x000fe4000001163b */
[----:B------:R-:W-:Y:S02]  /*9690*/  LOP3.LUT R60, R86, 0xff00, R83, 0xf8, !PT ;  /* 0x0000ff00563c7812 */ /* 0x000fe400078ef853 */
[----:B------:R-:W-:Y:S01]  /*96a0*/  SHF.L.U32 R82, R82, 0x10, RZ ;  /* 0x0000001052527819 */ /* 0x000fe200000006ff */
[----:B------:R-:W-:Y:S01]  /*96b0*/  IMAD.U32 R56, R56, 0x10000, RZ ;  /* 0x0001000038387824 */ /* 0x000fe200078e00ff */
[----:B------:R-:W-:-:S02]  /*96c0*/  SHF.R.U32.HI R59, RZ, 0x10, R63 ;  /* 0x00000010ff3b7819 */ /* 0x000fc4000001163f */
[--C-:B------:R-:W-:Y:S02]  /*96d0*/  SHF.R.U32.HI R61, RZ, 0x8, R63.reuse ;  /* 0x00000008ff3d7819 */ /* 0x100fe4000001163f */
[----:B------:R-:W-:Y:S01]  /*96e0*/  LOP3.LUT R84, R63, 0xff, RZ, 0xc0, !PT ;  /* 0x000000ff3f547812 */ /* 0x000fe200078ec0ff */
[----:B------:R-:W-:Y:S01]  /*96f0*/  IMAD.U32 R59, R59, 0x10000, RZ ;  /* 0x000100003b3b7824 */ /* 0x000fe200078e00ff */
[----:B------:R-:W-:Y:S02]  /*9700*/  SHF.R.U32.HI R63, RZ, 0x18, R63 ;  /* 0x00000018ff3f7819 */ /* 0x000fe4000001163f */
[----:B------:R-:W-:Y:S02]  /*9710*/  PRMT R81, R85, 0x654, R81 ;  /* 0x0000065455517816 */ /* 0x000fe40000000051 */
[----:B------:R-:W-:Y:S02]  /*9720*/  LOP3.LUT R60, R60, 0xff0000, R82, 0xf8, !PT ;  /* 0x00ff00003c3c7812 */ /* 0x000fe400078ef852 */
[----:B------:R-:W-:-:S02]  /*9730*/  PRMT R63, R63, 0x654, R84 ;  /* 0x000006543f3f7816 */ /* 0x000fc40000000054 */
[----:B------:R-:W-:Y:S02]  /*9740*/  LOP3.LUT R84, R81, 0xff00, R57, 0xf8, !PT ;  /* 0x0000ff0051547812 */ /* 0x000fe400078ef839 */
        /* <DEDUP_REMOVED lines=41> */
[----:B------:R-:W-:Y:S01]  /*99e0*/  IMAD.SHL.U32 R53, R61, 0x100, RZ ;  /* 0x000001003d357824 */ /* 0x000fe200078e00ff */
[----:B------:R-:W-:Y:S02]  /*99f0*/  LOP3.LUT R61, R84, 0xff0000, R56, 0xf8, !PT ;  /* 0x00ff0000543d7812 */ /* 0x000fe400078ef838 */
[----:B------:R-:W-:Y:S02]  /*9a00*/  F2FP.F16.E4M3.UNPACK_B R56, R55 ;  /* 0x00000037ff38723e */ /* 0x000fe400020006ff */
[----:B------:R-:W-:Y:S01]  /*9a10*/  LOP3.LUT R53, R63, 0xff00, R53, 0xf8, !PT ;  /* 0x0000ff003f357812 */ /* 0x000fe200078ef835 */
[----:B------:R-:W-:Y:S01]  /*9a20*/  IMAD.MOV.U32 R63, RZ, RZ, R51 ;  /* 0x000000ffff3f7224 */ /* 0x000fe200078e0033 */
[----:B------:R-:W-:Y:S01]  /*9a30*/  F2FP.F16.E4M3.UNPACK_B R85, R61 ;  /* 0x0000003dff55723e */ /* 0x000fe200020006ff */
[----:B------:R-:W-:Y:S01]  /*9a40*/  HADD2.F32 R86, -RZ, R56.H0_H0 ;  /* 0x20000038ff567230 */ /* 0x000fe20000004100 */
[----:B------:R-:W-:-:S02]  /*9a50*/  LOP3.LUT R53, R53, 0xff0000, R59, 0xf8, !PT ;  /* 0x00ff000035357812 */ /* 0x000fc400078ef83b */
[----:B------:R-:W-:Y:S01]  /*9a60*/  F2FP.F16.E4M3.UNPACK_B R51, R63 ;  /* 0x0000003fff33723e */ /* 0x000fe200020006ff */
[--C-:B------:R-:W-:Y:S01]  /*9a70*/  HADD2.F32 R87, -RZ, R85.reuse.H0_H0 ;  /* 0x20000055ff577230 */ /* 0x100fe20000004100 */
[----:B------:R-:W-:Y:S01]  /*9a80*/  F2FP.F16.E4M3.UNPACK_B R84, R53 ;  /* 0x00000035ff54723e */ /* 0x000fe200020006ff */
[----:B------:R-:W-:Y:S01]  /*9a90*/  HADD2.F32 R85, -RZ, R85.H1_H1 ;  /* 0x30000055ff557230 */ /* 0x000fe20000004100 */
[----:B------:R-:W-:Y:S01]  /*9aa0*/  F2FP.F16.E4M3.UNPACK_B R55, R55.H1 ;  /* 0x00000037ff37723e */ /* 0x000fe200030006ff */
[--C-:B------:R-:W-:Y:S01]  /*9ab0*/  HADD2.F32 R142, -RZ, R51.reuse.H0_H0 ;  /* 0x20000033ff8e7230 */ /* 0x100fe20000004100 */
[----:B------:R-:W-:Y:S01]  /*9ac0*/  F2FP.F16.E4M3.UNPACK_B R53, R53.H1 ;  /* 0x00000035ff35723e */ /* 0x000fe200030006ff */
[--C-:B------:R-:W-:Y:S01]  /*9ad0*/  HADD2.F32 R59, -RZ, R84.reuse.H0_H0 ;  /* 0x20000054ff3b7230 */ /* 0x100fe20000004100 */
[----:B------:R-:W-:Y:S01]  /*9ae0*/  F2FP.F16.E4M3.UNPACK_B R61, R61.H1 ;  /* 0x0000003dff3d723e */ /* 0x000fe200030006ff */
[----:B------:R-:W-:Y:S01]  /*9af0*/  HADD2.F32 R84, -RZ, R84.H1_H1 ;  /* 0x30000054ff547230 */ /* 0x000fe20000004100 */
[----:B------:R-:W-:Y:S01]  /*9b00*/  F2FP.SATFINITE.E4M3.F32.PACK_AB_MERGE_C R60, R83, R60, RZ ;  /* 0x0000003c533c723e */ /* 0x000fe200048070ff */
[----:B------:R-:W-:-:S02]  /*9b10*/  HADD2.F32 R51, -RZ, R51.H1_H1 ;  /* 0x30000033ff337230 */ /* 0x000fc40000004100 */
[-C--:B------:R-:W-:Y:S01]  /*9b20*/  FMUL.FTZ R143, R86, R59.reuse ;  /* 0x0000003b568f7220 */ /* 0x080fe20000410000 */
[C---:B------:R-:W-:Y:S01]  /*9b30*/  FMUL.FTZ R59, R142.reuse, R59 ;  /* 0x0000003b8e3b7220 */ /* 0x040fe20000410000 */
[----:B------:R-:W-:Y:S02]  /*9b40*/  F2FP.SATFINITE.E4M3.F32.PACK_AB_MERGE_C R81, R81, R82, R60 ;  /* 0x000000525151723e */ /* 0x000fe4000480703c */
[-C--:B------:R-:W-:Y:S01]  /*9b50*/  FFMA.FTZ R143, R142, R87.reuse, -R143 ;  /* 0x000000578e8f7223 */ /* 0x080fe2000001088f */
[----:B------:R-:W-:Y:S01]  /*9b60*/  FFMA.FTZ R86, R86, R87, R59 ;  /* 0x0000005756567223 */ /* 0x000fe2000001003b */
[----:B------:R-:W-:Y:S01]  /*9b70*/  HADD2.F32 R59, -RZ, R56.H1_H1 ;  /* 0x30000038ff3b7230 */ /* 0x000fe20000004100 */
[----:B------:R-:W-:Y:S01]  /*9b80*/  F2FP.F16.E4M3.UNPACK_B R60, R52.H1 ;  /* 0x00000034ff3c723e */ /* 0x000fe200030006ff */
[--C-:B------:R-:W-:Y:S01]  /*9b90*/  HADD2.F32 R87, -RZ, R53.reuse.H0_H0 ;  /* 0x20000035ff577230 */ /* 0x100fe20000004100 */
[----:B------:R-:W-:Y:S01]  /*9ba0*/  F2FP.SATFINITE.E4M3.F32.PACK_AB_MERGE_C R49, R62, R49, RZ ;  /* 0x000000313e31723e */ /* 0x000fe200048070ff */
[----:B------:R-:W-:-:S02]  /*9bb0*/  HADD2.F32 R53, -RZ, R53.H1_H1 ;  /* 0x30000035ff357230 */ /* 0x000fc40000004100 */
[----:B------:R-:W-:Y:S01]  /*9bc0*/  FMUL.FTZ R56, R59, R84 ;  /* 0x000000543b387220 */ /* 0x000fe20000410000 */
[----:B------:R-:W-:Y:S02]  /*9bd0*/  F2FP.F16.E4M3.UNPACK_B R62, R139.H1 ;  /* 0x0000008bff3e723e */ /* 0x000fe400030006ff */
[----:B------:R-:W-:Y:S01]  /*9be0*/  F2FP.F16.E4M3.UNPACK_B R52, R52 ;  /* 0x00000034ff34723e */ /* 0x000fe200020006ff */
[C---:B------:R-:W-:Y:S01]  /*9bf0*/  FFMA.FTZ R56, R51.reuse, R85, -R56 ;  /* 0x0000005533387223 */ /* 0x040fe20000010838 */
[----:B------:R-:W-:Y:S01]  /*9c00*/  FMUL.FTZ R51, R51, R84 ;  /* 0x0000005433337220 */ /* 0x000fe20000410000 */
[--C-:B------:R-:W-:Y:S01]  /*9c10*/  HADD2.F32 R84, -RZ, R61.reuse.H0_H0 ;  /* 0x2000003dff547230 */ /* 0x100fe20000004100 */
[----:B------:R-:W-:Y:S01]  /*9c20*/  F2FP.F16.E4M3.UNPACK_B R139, R139 ;  /* 0x0000008bff8b723e */ /* 0x000fe200020006ff */
[----:B------:R-:W-:Y:S02]  /*9c30*/  HADD2.F32 R61, -RZ, R61.H1_H1 ;  /* 0x3000003dff3d7230 */ /* 0x000fe40000004100 */
[----:B------:R-:W-:Y:S01]  /*9c40*/  FFMA.FTZ R51, R59, R85, R51 ;  /* 0x000000553b337223 */ /* 0x000fe20000010033 */
[----:B------:R-:W-:Y:S01]  /*9c50*/  F2FP.F16.E4M3.UNPACK_B R59, R63.H1 ;  /* 0x0000003fff3b723e */ /* 0x000fe200030006ff */
[--C-:B------:R-:W-:Y:S01]  /*9c60*/  HADD2.F32 R63, -RZ, R55.reuse.H0_H0 ;  /* 0x20000037ff3f7230 */ /* 0x100fe20000004100 */
[----:B------:R-:W-:Y:S01]  /*9c70*/  F2FP.SATFINITE.E4M3.F32.PACK_AB_MERGE_C R57, R57, R58, R49 ;  /* 0x0000003a3939723e */ /* 0x000fe20004807031 */
[----:B------:R-:W-:-:S02]  /*9c80*/  HADD2.F32 R55, -RZ, R55.H1_H1 ;  /* 0x30000037ff377230 */ /* 0x000fc40000004100 */
[--C-:B------:R-:W-:Y:S02]  /*9c90*/  HADD2.F32 R85, -RZ, R59.reuse.H0_H0 ;  /* 0x2000003bff557230 */ /* 0x100fe40000004100 */
[-C--:B------:R-:W-:Y:S01]  /*9ca0*/  FMUL.FTZ R142, R63, R87.reuse ;  /* 0x000000573f8e7220 */ /* 0x080fe20000410000 */
[----:B------:R-:W-:Y:S02]  /*9cb0*/  HADD2.F32 R59, -RZ, R59.H1_H1 ;  /* 0x3000003bff3b7230 */ /* 0x000fe40000004100 */
[--C-:B------:R-:W-:Y:S02]  /*9cc0*/  HADD2.F32 R83, -RZ, R62.reuse.H0_H0 ;  /* 0x2000003eff537230 */ /* 0x100fe40000004100 */
[C---:B------:R-:W-:Y:S01]  /*9cd0*/  FFMA.FTZ R142, R85.reuse, R84, -R142 ;  /* 0x00000054558e7223 */ /* 0x040fe2000001088e */
[----:B------:R-:W-:Y:S01]  /*9ce0*/  FMUL.FTZ R85, R85, R87 ;  /* 0x0000005755557220 */ /* 0x000fe20000410000 */
[----:B------:R-:W-:Y:S02]  /*9cf0*/  HADD2.F32 R62, -RZ, R62.H1_H1 ;  /* 0x3000003eff3e7230 */ /* 0x000fe40000004100 */
[----:B------:R-:W-:-:S02]  /*9d00*/  IMAD.MOV.U32 R49, RZ, RZ, R81 ;  /* 0x000000ffff317224 */ /* 0x000fc400078e0051 */
        /* <DEDUP_REMOVED lines=67> */
[----:B------:R-:W-:Y:S02]  /*a140*/  IMAD.MOV.U32 R48, RZ, RZ, R82 ;  /* 0x000000ffff307224 */ /* 0x000fe400078e0052 */
        /* <DEDUP_REMOVED lines=24> */
[----:B------:R-:W-:Y:S01]  /*a2d0*/  FFMA.FTZ R140, R54, R138, R140 ;  /* 0x0000008a368c7223 */ /* 0x000fe2000001008c */
[----:B------:R-:W-:Y:S02]  /*a2e0*/  MOV R53, R57 ;  /* 0x0000003900357202 */ /* 0x000fe40000000f00 */
[----:B------:R-:W-:Y:S02]  /*a2f0*/  F2FP.SATFINITE.E4M3.F32.PACK_AB_MERGE_C R59, R60, R84, R59 ;  /* 0x000000543c3b723e */ /* 0x000fe4000480703b */
[----:B------:R-:W-:-:S03]  /*a300*/  F2FP.SATFINITE.E4M3.F32.PACK_AB_MERGE_C R139, R140, R139, R50 ;  /* 0x0000008b8c8b723e */ /* 0x000fc60004807032 */
[----:B------:R-:W-:Y:S02]  /*a310*/  IMAD.MOV.U32 R50, RZ, RZ, R59 ;  /* 0x000000ffff327224 */ /* 0x000fe400078e003b */
[----:B------:R-:W-:-:S07]  /*a320*/  IMAD.MOV.U32 R54, RZ, RZ, R139 ;  /* 0x000000ffff367224 */ /* 0x000fce00078e008b */
.L_x_2542:
[----:B------:R-:W-:Y:S05]  /*a330*/  BSYNC B2 ;  /* 0x0000000000027941 */ /* 0x000fea0003800000 */
.L_x_2541:
        /* <DEDUP_REMOVED lines=17> */
.L_x_2540:
[----:B------:R-:W-:Y:S05]  /*a450*/  BSYNC B1 ;  /* 0x0000000000017941 */ /* 0x000fea0003800000 */
.L_x_2539:
        /* <DEDUP_REMOVED lines=8> */
[----:B------:R-:W-:Y:S02]  /*a4e0*/  VIADD R52, R19, 0x40 ;  /* 0x0000004013347836 */ /* 0x000fe40000000000 */
[----:B------:R-:W-:-:S03]  /*a4f0*/  IMAD.SHL.U32 R51, R51, 0x80, RZ ;  /* 0x0000008033337824 */ /* 0x000fc600078e00ff */
[----:B------:R-:W-:Y:S02]  /*a500*/  SHF.L.U32 R52, R52, 0x7, RZ ;  /* 0x0000000734347819 */ /* 0x000fe400000006ff */
        /* <DEDUP_REMOVED lines=29> */
[----:B------:R-:W-:-:S02]  /*a6e0*/  LOP3.LUT R63, R67, 0xff, RZ, 0xc0, !PT ;  /* 0x000000ff433f7812 */ /* 0x000fc400078ec0ff */
[--C-:B------:R-:W-:Y:S02]  /*a6f0*/  SHF.R.U32.HI R61, RZ, 0x8, R67.reuse ;  /* 0x00000008ff3d7819 */ /* 0x100fe40000011643 */
[----:B------:R-:W-:Y:S02]  /*a700*/  SHF.R.U32.HI R56, RZ, 0x10, R67 ;  /* 0x00000010ff387819 */ /* 0x000fe40000011643 */
[--C-:B------:R-:W-:Y:S02]  /*a710*/  SHF.R.U32.HI R66, RZ, 0x18, R69.reuse ;  /* 0x00000018ff427819 */ /* 0x100fe40000011645 */
[----:B------:R-:W-:Y:S01]  /*a720*/  LOP3.LUT R67, R69, 0xff, RZ, 0xc0, !PT ;  /* 0x000000ff45437812 */ /* 0x000fe200078ec0ff */
[----:B------:R-:W-:Y:S01]  /*a730*/  IMAD.U32 R56, R56, 0x10000, RZ ;  /* 0x0001000038387824 */ /* 0x000fe200078e00ff */
[--C-:B------:R-:W-:Y:S02]  /*a740*/  SHF.R.U32.HI R65, RZ, 0x8, R69.reuse ;  /* 0x00000008ff417819 */ /* 0x100fe40000011645 */
[----:B------:R-:W-:-:S02]  /*a750*/  SHF.R.U32.HI R69, RZ, 0x10, R69 ;  /* 0x00000010ff457819 */ /* 0x000fc40000011645 */
[----:B------:R-:W-:Y:S02]  /*a760*/  PRMT R68, R62, 0x654, R60 ;  /* 0x000006543e447816 */ /* 0x000fe4000000003c */
[----:B------:R-:W-:Y:S02]  /*a770*/  SHF.R.U32.HI R70, RZ, 0x18, R71 ;  /* 0x00000018ff467819 */ /* 0x000fe40000011647 */
[----:B------:R-:W-:Y:S02]  /*a780*/  LOP3.LUT R80, R71, 0xff, RZ, 0xc0, !PT ;  /* 0x000000ff47507812 */ /* 0x000fe400078ec0ff */
[----:B------:R-:W-:Y:S02]  /*a790*/  PRMT R66, R66, 0x654, R67 ;  /* 0x0000065442427816 */ /* 0x000fe40000000043 */
[----:B------:R-:W-:Y:S02]  /*a7a0*/  SHF.L.U32 R65, R65, 0x8, RZ ;  /* 0x0000000841417819 */ /* 0x000fe400000006ff */
[----:B------:R-:W-:-:S02]  /*a7b0*/  PRMT R63, R64, 0x654, R63 ;  /* 0x00000654403f7816 */ /* 0x000fc4000000003f */
[----:B------:R-:W-:Y:S01]  /*a7c0*/  PRMT R64, R70, 0x654, R80 ;  /* 0x0000065446407816 */ /* 0x000fe20000000050 */
[----:B------:R-:W-:Y:S01]  /*a7d0*/  IMAD.U32 R70, R69, 0x10000, RZ ;  /* 0x0001000045467824 */ /* 0x000fe200078e00ff */
[----:B------:R-:W-:Y:S01]  /*a7e0*/  LOP3.LUT R59, R68, 0xff00, R59, 0xf8, !PT ;  /* 0x0000ff00443b7812 */ /* 0x000fe200078ef83b */
[----:B------:R-:W-:Y:S01]  /*a7f0*/  IMAD.SHL.U32 R68, R61, 0x100, RZ ;  /* 0x000001003d447824 */ /* 0x000fe200078e00ff */
[----:B------:R-:W-:Y:S01]  /*a800*/  LOP3.LUT R61, R66, 0xff00, R65, 0xf8, !PT ;  /* 0x0000ff00423d7812 */ /* 0x000fe200078ef841 */
[----:B------:R-:W-:Y:S01]  /*a810*/  IMAD.U32 R66, R57, 0x10000, RZ ;  /* 0x0001000039427824 */ /* 0x000fe200078e00ff */
[----:B0-----:R-:W-:Y:S02]  /*a820*/  F2FP.F16.E4M3.UNPACK_B R65, R53 ;  /* 0x00000035ff41723e */ /* 0x001fe400020006ff */
[----:B------:R-:W-:Y:S02]  /*a830*/  LOP3.LUT R61, R61, 0xff0000, R70, 0xf8, !PT ;  /* 0x00ff00003d3d7812 */ /* 0x000fe400078ef846 */
[----:B------:R-:W-:-:S02]  /*a840*/  LOP3.LUT R68, R63, 0xff00, R68, 0xf8, !PT ;  /* 0x0000ff003f447812 */ /* 0x000fc400078ef844 */
[----:B------:R-:W-:Y:S02]  /*a850*/  F2FP.F16.E4M3.UNPACK_B R67, R61 ;  /* 0x0000003dff43723e */ /* 0x000fe400020006ff */
[----:B------:R-:W-:Y:S01]  /*a860*/  LOP3.LUT R63, R59, 0xff0000, R66, 0xf8, !PT ;  /* 0x00ff00003b3f7812 */ /* 0x000fe200078ef842 */
[----:B------:R-:W-:Y:S01]  /*a870*/  HADD2.F32 R59, -RZ, R65.H0_H0 ;  /* 0x20000041ff3b7230 */ /* 0x000fe20000004100 */
[----:B---3--:R-:W-:Y:S02]  /*a880*/  F2FP.F16.E4M3.UNPACK_B R57, R49 ;  /* 0x00000031ff39723e */ /* 0x008fe400020006ff */
        /* <DEDUP_REMOVED lines=184> */
.L_x_2546:
[----:B------:R-:W-:Y:S05]  /*b410*/  BSYNC B2 ;  /* 0x0000000000027941 */ /* 0x000fea0003800000 */
.L_x_2545:
        /* <DEDUP_REMOVED lines=17> */
.L_x_2544:
[----:B------:R-:W-:Y:S05]  /*b530*/  BSYNC B1 ;  /* 0x0000000000017941 */ /* 0x000fea0003800000 */
.L_x_2543:
[----:B---34-:R-:W-:Y:S02]  /*b540*/  VIADD R49, R19, 0x60 ;  /* 0x0000006013317836 */ /* 0x018fe40000000000 */
[-C--:B--2---:R-:W-:Y:S02]  /*b550*/  IMAD R48, R112, R122.reuse, RZ ;  /* 0x0000007a70307224 */ /* 0x084fe400078e02ff */
[C---:B------:R-:W-:Y:S01]  /*b560*/  IMAD.WIDE.U32 R120, R49.reuse, R122, R120 ;  /* 0x0000007a31787225 */ /* 0x040fe200078e0078 */
[----:B------:R-:W-:-:S03]  /*b570*/  ISETP.GE.OR P3, PT, R49, R116, P0 ;  /* 0x000000743100720c */ /* 0x000fc60000766670 */
[----:B------:R-:W-:-:S10]  /*b580*/  IMAD R61, R49, R123, R48 ;  /* 0x0000007b313d7224 */ /* 0x000fd400078e0230 */
[----:B------:R-:W-:Y:S05]  /*b590*/  @P3 BRA `(.L_x_2525) ;  /* 0x00000014006c3947 */ /* 0x000fea0003800000 */
[----:B------:R-:W2:Y:S04]  /*b5a0*/  LDL R50, [R1+0x14] ;  /* 0x0000140001327983 */ /* 0x000ea80000100800 */
[----:B------:R-:W3:Y:S01]  /*b5b0*/  LDL R49, [R1+0x64] ;  /* 0x0000640001317983 */ /* 0x000ee20000100800 */
[----:B------:R-:W-:Y:S01]  /*b5c0*/  VIADD R51, R19, 0x60 ;  /* 0x0000006013337836 */ /* 0x000fe20000000000 */
[----:B------:R-:W0:Y:S01]  /*b5d0*/  LDC.64 R56, c[0x0][0x2e8] ;  /* 0x0000ba00ff387b82 */ /* 0x000e220000000a00 */
[----:B------:R-:W-:Y:S01]  /*b5e0*/  IMAD.IADD R61, R121, 0x1, R61 ;  /* 0x00000001793d7824 */ /* 0x000fe200078e023d */
[----:B------:R-:W-:Y:S01]  /*b5f0*/  IADD3 R59, P3, P4, R100, R120, R41 ;  /* 0x00000078643b7210 */ /* 0x000fe20007c7e029 */
[----:B------:R-:W-:Y:S01]  /*b600*/  IMAD.SHL.U32 R51, R51, 0x80, RZ ;  /* 0x0000008033337824 */ /* 0x000fe200078e00ff */
[----:B------:R-:W-:Y:S02]  /*b610*/  BSSY B1, `(.L_x_2547) ;  /* 0x00000f3000017945 */ /* 0x000fe40003800000 */
[----:B------:R-:W-:-:S02]  /*b620*/  IADD3.X R60, R42, R61, R107, P3, P4 ;  /* 0x0000003d2a3c7210 */ /* 0x000fc40001fe846b */
[----:B------:R-:W-:Y:S02]  /*b630*/  LOP3.LUT R51, R51, 0x380, RZ, 0xc0, !PT ;  /* 0x0000038033337812 */ /* 0x000fe400078ec0ff */
[----:B--2---:R-:W-:Y:S01]  /*b640*/  LOP3.LUT P6, RZ, R50, 0x2, RZ, 0xc0, !PT ;  /* 0x0000000232ff7812 */ /* 0x004fe200078cc0ff */
[----:B------:R-:W-:-:S03]  /*b650*/  VIADD R50, R19, 0x60 ;  /* 0x0000006013327836 */ /* 0x000fc60000000000 */
[----:B------:R-:W-:Y:S02]  /*b660*/  SEL R133, R34, R133, !P6 ;  /* 0x0000008522857207 */ /* 0x000fe40007000000 */
[----:B------:R-:W-:Y:S02]  /*b670*/  SHF.L.U32 R50, R50, 0x7, RZ ;  /* 0x0000000732327819 */ /* 0x000fe400000006ff */
[----:B------:R-:W-:Y:S02]  /*b680*/  SHF.R.S32.HI R48, RZ, 0x1f, R133 ;  /* 0x0000001fff307819 */ /* 0x000fe40000011485 */
[----:B------:R-:W-:Y:S02]  /*b690*/  LOP3.LUT R50, R50, 0x380, RZ, 0xc0, !PT ;  /* 0x0000038032327812 */ /* 0x000fe400078ec0ff */
[----:B------:R-:W-:Y:S02]  /*b6a0*/  LEA.HI R133, R48, R133, RZ, 0x5 ;  /* 0x0000008530857211 */ /* 0x000fe400078f28ff */
[----:B------:R-:W-:-:S02]  /*b6b0*/  SHF.R.U32.HI R50, RZ, 0x3, R50 ;  /* 0x00000003ff327819 */ /* 0x000fc40000011632 */
        /* <DEDUP_REMOVED lines=11> */
[C---:B------:R-:W-:Y:S02]  /*b770*/  IMAD.IADD R49, R18.reuse, 0x1, R49 ;  /* 0x0000000112317824 */ /* 0x040fe400078e0231 */
[----:B------:R-:W-:-:S04]  /*b780*/  IMAD.IADD R52, R18, 0x1, R51 ;  /* 0x0000000112347824 */ /* 0x000fc800078e0233 */
[----:B------:R-:W2:Y:S04]  /*b790*/  LDS.128 R48, [R49+0x28400] ;  /* 0x0284000031307984 */ /* 0x000ea80000000c00 */
[----:B------:R-:W3:Y:S01]  /*b7a0*/  LDS.128 R52, [R52+0x28400] ;  /* 0x0284000034347984 */ /* 0x000ee20000000c00 */
[----:B0-----:R-:W-:Y:S05]  /*b7b0*/  @P2 BRA `(.L_x_2548) ;  /* 0x0000000c00602947 */ /* 0x001fea0003800000 */
[----:B------:R-:W-:Y:S02]  /*b7c0*/  LOP3.LUT R62, R77, 0xff, RZ, 0xc0, !PT ;  /* 0x000000ff4d3e7812 */ /* 0x000fe400078ec0ff */
[--C-:B------:R-:W-:Y:S02]  /*b7d0*/  SHF.R.U32.HI R67, RZ, 0x18, R77.reuse ;  /* 0x00000018ff437819 */ /* 0x100fe4000001164d */
[--C-:B------:R-:W-:Y:S02]  /*b7e0*/  SHF.R.U32.HI R64, RZ, 0x8, R77.reuse ;  /* 0x00000008ff407819 */ /* 0x100fe4000001164d */
[----:B------:R-:W-:Y:S02]  /*b7f0*/  PRMT R67, R67, 0x654, R62 ;  /* 0x0000065443437816 */ /* 0x000fe4000000003e */
[----:B------:R-:W-:Y:S01]  /*b800*/  SHF.R.U32.HI R66, RZ, 0x10, R77 ;  /* 0x00000010ff427819 */ /* 0x000fe2000001164d */
[----:B------:R-:W-:Y:S01]  /*b810*/  IMAD.SHL.U32 R62, R64, 0x100, RZ ;  /* 0x00000100403e7824 */ /* 0x000fe200078e00ff */
[----:B------:R-:W-:-:S02]  /*b820*/  SHF.R.U32.HI R68, RZ, 0x8, R73 ;  /* 0x00000008ff447819 */ /* 0x000fc40000011649 */
[----:B------:R-:W-:Y:S02]  /*b830*/  LOP3.LUT R58, R73, 0xff, RZ, 0xc0, !PT ;  /* 0x000000ff493a7812 */ /* 0x000fe400078ec0ff */
[--C-:B------:R-:W-:Y:S02]  /*b840*/  SHF.R.U32.HI R65, RZ, 0x18, R73.reuse ;  /* 0x00000018ff417819 */ /* 0x100fe40000011649 */
[----:B------:R-:W-:Y:S02]  /*b850*/  LOP3.LUT R67, R67, 0xff00, R62, 0xf8, !PT ;  /* 0x0000ff0043437812 */ /* 0x000fe400078ef83e */
[----:B------:R-:W-:Y:S02]  /*b860*/  SHF.L.U32 R66, R66, 0x10, RZ ;  /* 0x0000001042427819 */ /* 0x000fe400000006ff */
[----:B------:R-:W-:Y:S02]  /*b870*/  SHF.R.U32.HI R69, RZ, 0x10, R73 ;  /* 0x00000010ff457819 */ /* 0x000fe40000011649 */
[----:B------:R-:W-:Y:S01]  /*b880*/  PRMT R65, R65, 0x654, R58 ;  /* 0x0000065441417816 */ /* 0x000fe2000000003a */
[----:B------:R-:W-:Y:S01]  /*b890*/  IMAD.SHL.U32 R58, R68, 0x100, RZ ;  /* 0x00000100443a7824 */ /* 0x000fe200078e00ff */
[----:B------:R-:W-:Y:S01]  /*b8a0*/  LOP3.LUT R66, R67, 0xff0000, R66, 0xf8, !PT ;  /* 0x00ff000043427812 */ /* 0x000fe200078ef842 */
[----:B---3--:R-:W-:Y:S01]  /*b8b0*/  IMAD.MOV.U32 R67, RZ, RZ, R53 ;  /* 0x000000ffff437224 */ /* 0x008fe200078e0035 */
[----:B--2---:R-:W-:Y:S01]  /*b8c0*/  F2FP.F16.E4M3.UNPACK_B R62, R49 ;  /* 0x00000031ff3e723e */ /* 0x004fe200020006ff */
[----:B------:R-:W-:Y:S01]  /*b8d0*/  IMAD.U32 R64, R69, 0x10000, RZ ;  /* 0x0001000045407824 */ /* 0x000fe200078e00ff */
[----:B------:R-:W-:-:S02]  /*b8e0*/  LOP3.LUT R65, R65, 0xff00, R58, 0xf8, !PT ;  /* 0x0000ff0041417812 */ /* 0x000fc400078ef83a */
        /* <DEDUP_REMOVED lines=97> */
[----:B------:R-:W-:Y:S01]  /*bf00*/  IMAD.MOV.U32 R75, RZ, RZ, R52 ;  /* 0x000000ffff4b7224 */ /* 0x000fe200078e0034 */
[----:B------:R-:W-:Y:S01]  /*bf10*/  F2FP.F16.E4M3.UNPACK_B R52, R128.H1 ;  /* 0x00000080ff34723e */ /* 0x000fe200030006ff */
[----:B------:R-:W-:Y:S01]  /*bf20*/  IMAD.MOV.U32 R76, RZ, RZ, R48 ;  /* 0x000000ffff4c7224 */ /* 0x000fe200078e0030 */
[----:B------:R-:W-:Y:S01]  /*bf30*/  F2FP.SATFINITE.E4M3.F32.PACK_AB_MERGE_C R48, R74, R71, RZ ;  /* 0x000000474a30723e */ /* 0x000fe200048070ff */
[----:B------:R-:W-:Y:S01]  /*bf40*/  FFMA.FTZ R70, R73, R70, R78 ;  /* 0x0000004649467223 */ /* 0x000fe2000001004e */
[-C--:B------:R-:W-:Y:S01]  /*bf50*/  F2FP.F16.E4M3.UNPACK_B R74, R75.reuse.H1 ;  /* 0x0000004bff4a723e */ /* 0x080fe200030006ff */
[--C-:B------:R-:W-:Y:S01]  /*bf60*/  HADD2.F32 R82, -RZ, R52.reuse.H0_H0 ;  /* 0x20000034ff527230 */ /* 0x100fe20000004100 */
[----:B------:R-:W-:Y:S01]  /*bf70*/  F2FP.F16.E4M3.UNPACK_B R77, R76.H1 ;  /* 0x0000004cff4d723e */ /* 0x000fe200030006ff */
[----:B------:R-:W-:Y:S01]  /*bf80*/  HADD2.F32 R79, -RZ, R52.H1_H1 ;  /* 0x30000034ff4f7230 */ /* 0x000fe20000004100 */
        /* <DEDUP_REMOVED lines=8> */
[-C--:B------:R-:W-:Y:S01]  /*c010*/  FMUL.FTZ R81, R52, R79.reuse ;  /* 0x0000004f34517220 */ /* 0x080fe20000410000 */
[--C-:B------:R-:W-:Y:S02]  /*c020*/  HADD2.F32 R77, -RZ, R78.reuse.H1_H1 ;  /* 0x3000004eff4d7230 */ /* 0x100fe40000004100 */
[C---:B------:R-:W-:Y:S01]  /*c030*/  FMUL.FTZ R82, R73.reuse, R82 ;  /* 0x0000005249527220 */ /* 0x040fe20000410000 */
[----:B------:R-:W-:Y:S01]  /*c040*/  HADD2.F32 R80, -RZ, R78.H0_H0 ;  /* 0x2000004eff507230 */ /* 0x000fe20000004100 */
[----:B------:R-:W-:Y:S01]  /*c050*/  F2FP.F16.E4M3.UNPACK_B R76, R76 ;  /* 0x0000004cff4c723e */ /* 0x000fe200020006ff */
[C---:B------:R-:W-:Y:S01]  /*c060*/  FMUL.FTZ R79, R74.reuse, R79 ;  /* 0x0000004f4a4f7220 */ /* 0x040fe20000410000 */
[----:B------:R-:W-:Y:S01]  /*c070*/  FFMA.FTZ R74, R74, R77, -R81 ;  /* 0x0000004d4a4a7223 */ /* 0x000fe20000010851 */
[----:B------:R-:W-:Y:S01]  /*c080*/  F2FP.F16.E4M3.UNPACK_B R130, R130 ;  /* 0x00000082ff82723e */ /* 0x000fe200020006ff */
[-C--:B------:R-:W-:Y:S01]  /*c090*/  FFMA.FTZ R73, R73, R80.reuse, -R84 ;  /* 0x0000005049497223 */ /* 0x080fe20000010854 */
[----:B------:R-:W-:Y:S01]  /*c0a0*/  FFMA.FTZ R71, R71, R80, R82 ;  /* 0x0000005047477223 */ /* 0x000fe20000010052 */
[----:B------:R-:W-:-:S02]  /*c0b0*/  HADD2.F32 R81, -RZ, R128.H0_H0 ;  /* 0x20000080ff517230 */ /* 0x000fc40000004100 */
[----:B------:R-:W-:Y:S01]  /*c0c0*/  FFMA.FTZ R52, R52, R77, R79 ;  /* 0x0000004d34347223 */ /* 0x000fe2000001004f */
[--C-:B------:R-:W-:Y:S01]  /*c0d0*/  HADD2.F32 R78, -RZ, R75.reuse.H0_H0 ;  /* 0x2000004bff4e7230 */ /* 0x100fe20000004100 */
[----:B------:R-:W-:Y:S01]  /*c0e0*/  F2FP.SATFINITE.E4M3.F32.PACK_AB_MERGE_C R74, R74, R73, RZ ;  /* 0x000000494a4a723e */ /* 0x000fe200048070ff */
        /* <DEDUP_REMOVED lines=12> */
[-C--:B------:R-:W-:Y:S02]  /*c1b0*/  F2FP.F16.E4M3.UNPACK_B R81, R129.reuse.H1 ;  /* 0x00000081ff51723e */ /* 0x080fe400030006ff */
[----:B------:R-:W-:Y:S01]  /*c1c0*/  F2FP.F16.E4M3.UNPACK_B R129, R129 ;  /* 0x00000081ff81723e */ /* 0x000fe200020006ff */
[C---:B------:R-:W-:Y:S01]  /*c1d0*/  FFMA.FTZ R76, R79.reuse, R130, -R76 ;  /* 0x000000824f4c7223 */ /* 0x040fe2000001084c */
[----:B------:R-:W-:Y:S01]  /*c1e0*/  FMUL.FTZ R128, R79, R128 ;  /* 0x000000804f807220 */ /* 0x000fe20000410000 */
[--C-:B------:R-:W-:Y:S01]  /*c1f0*/  HADD2.F32 R85, -RZ, R81.reuse.H0_H0 ;  /* 0x20000051ff557230 */ /* 0x100fe20000004100 */
[----:B------:R-:W-:Y:S01]  /*c200*/  F2FP.SATFINITE.E4M3.F32.PACK_AB_MERGE_C R52, R52, R71, RZ ;  /* 0x000000473434723e */ /* 0x000fe200048070ff */
[----:B------:R-:W-:Y:S01]  /*c210*/  HADD2.F32 R81, -RZ, R81.H1_H1 ;  /* 0x30000051ff517230 */ /* 0x000fe20000004100 */
[----:B------:R-:W-:Y:S01]  /*c220*/  F2FP.SATFINITE.E4M3.F32.PACK_AB_MERGE_C R77, R76, R77, R74 ;  /* 0x0000004d4c4d723e */ /* 0x000fe2000480704a */
[----:B------:R-:W-:Y:S01]  /*c230*/  IMAD.MOV.U32 R74, RZ, RZ, R54 ;  /* 0x000000ffff4a7224 */ /* 0x000fe200078e0036 */
[----:B------:R-:W-:Y:S01]  /*c240*/  MOV R76, R50 ;  /* 0x00000032004c7202 */ /* 0x000fe20000000f00 */
[----:B------:R-:W-:Y:S01]  /*c250*/  FFMA.FTZ R73, R75, R130, R128 ;  /* 0x000000824b497223 */ /* 0x000fe20000010080 */
[----:B------:R-:W-:-:S02]  /*c260*/  F2FP.F16.E4M3.UNPACK_B R75, R131.H1 ;  /* 0x00000083ff4b723e */ /* 0x000fc400030006ff */
[----:B------:R-:W-:Y:S02]  /*c270*/  F2FP.F16.E4M3.UNPACK_B R80, R74.H1 ;  /* 0x0000004aff50723e */ /* 0x000fe400030006ff */
[----:B------:R-:W-:Y:S01]  /*c280*/  F2FP.F16.E4M3.UNPACK_B R79, R76.H1 ;  /* 0x0000004cff4f723e */ /* 0x000fe200030006ff */
[----:B------:R-:W-:Y:S01]  /*c290*/  HADD2.F32 R83, -RZ, R75.H0_H0 ;  /* 0x2000004bff537230 */ /* 0x000fe20000004100 */
[----:B------:R-:W-:Y:S01]  /*c2a0*/  F2FP.F16.E4M3.UNPACK_B R74, R74 ;  /* 0x0000004aff4a723e */ /* 0x000fe200020006ff */
[--C-:B------:R-:W-:Y:S01]  /*c2b0*/  HADD2.F32 R54, -RZ, R80.reuse.H0_H0 ;  /* 0x20000050ff367230 */ /* 0x100fe20000004100 */
[----:B------:R-:W-:Y:S01]  /*c2c0*/  F2FP.F16.E4M3.UNPACK_B R76, R76 ;  /* 0x0000004cff4c723e */ /* 0x000fe200020006ff */
[--C-:B------:R-:W-:Y:S01]  /*c2d0*/  HADD2.F32 R50, -RZ, R79.reuse.H0_H0 ;  /* 0x2000004fff327230 */ /* 0x100fe20000004100 */
[----:B------:R-:W-:Y:S01]  /*c2e0*/  F2FP.F16.E4M3.UNPACK_B R131, R131 ;  /* 0x00000083ff83723e */ /* 0x000fe200020006ff */
[----:B------:R-:W-:Y:S02]  /*c2f0*/  HADD2.F32 R80, -RZ, R80.H1_H1 ;  /* 0x30000050ff507230 */ /* 0x000fe40000004100 */
[----:B------:R-:W-:Y:S01]  /*c300*/  FMUL.FTZ R87, R54, R85 ;  /* 0x0000005536577220 */ /* 0x000fe20000410000 */
[----:B------:R-:W-:-:S02]  /*c310*/  HADD2.F32 R79, -RZ, R79.H1_H1 ;  /* 0x3000004fff4f7230 */ /* 0x000fc40000004100 */
[----:B------:R-:W-:Y:S01]  /*c320*/  FMUL.FTZ R85, R50, R85 ;  /* 0x0000005532557220 */ /* 0x000fe20000410000 */
[----:B------:R-:W-:Y:S02]  /*c330*/  HADD2.F32 R75, -RZ, R75.H1_H1 ;  /* 0x3000004bff4b7230 */ /* 0x000fe40000004100 */
[----:B------:R-:W-:Y:S01]  /*c340*/  FMUL.FTZ R82, R80, R81 ;  /* 0x0000005150527220 */ /* 0x000fe20000410000 */
[----:B------:R-:W-:Y:S01]  /*c350*/  FFMA.FTZ R50, R50, R83, -R87 ;  /* 0x0000005332327223 */ /* 0x000fe20000010857 */
[C---:B------:R-:W-:Y:S01]  /*c360*/  FMUL.FTZ R81, R79.reuse, R81 ;  /* 0x000000514f517220 */ /* 0x040fe20000410000 */
[----:B------:R-:W-:Y:S01]  /*c370*/  FFMA.FTZ R54, R54, R83, R85 ;  /* 0x0000005336367223 */ /* 0x000fe20000010055 */
[-C--:B------:R-:W-:Y:S01]  /*c380*/  FFMA.FTZ R79, R79, R75.reuse, -R82 ;  /* 0x0000004b4f4f7223 */ /* 0x080fe20000010852 */
[----:B------:R-:W-:Y:S02]  /*c390*/  HADD2.F32 R83, -RZ, R76.H0_H0 ;  /* 0x2000004cff537230 */ /* 0x000fe40000004100 */
[----:B------:R-:W-:Y:S01]  /*c3a0*/  FFMA.FTZ R75, R80, R75, R81 ;  /* 0x0000004b504b7223 */ /* 0x000fe20000010051 */
[----:B------:R-:W-:Y:S01]  /*c3b0*/  HADD2.F32 R80, -RZ, R129.H0_H0 ;  /* 0x20000081ff507230 */ /* 0x000fe20000004100 */
[----:B------:R-:W-:Y:S01]  /*c3c0*/  F2FP.SATFINITE.E4M3.F32.PACK_AB_MERGE_C R70, R70, R51, RZ ;  /* 0x000000334646723e */ /* 0x000fe200048070ff */
[----:B------:R-:W-:Y:S01]  /*c3d0*/  HADD2.F32 R81, -RZ, R74.H0_H0 ;  /* 0x2000004aff517230 */ /* 0x000fe20000004100 */
[----:B------:R-:W-:Y:S01]  /*c3e0*/  F2FP.SATFINITE.E4M3.F32.PACK_AB_MERGE_C R50, R79, R50, RZ ;  /* 0x000000324f32723e */ /* 0x000fe200048070ff */
[----:B------:R-:W-:-:S02]  /*c3f0*/  HADD2.F32 R82, -RZ, R131.H0_H0 ;  /* 0x20000083ff527230 */ /* 0x000fc40000004100 */
[-C--:B------:R-:W-:Y:S01]  /*c400*/  FMUL.FTZ R86, R83, R80.reuse ;  /* 0x0000005053567220 */ /* 0x080fe20000410000 */
[----:B------:R-:W-:Y:S02]  /*c410*/  HADD2.F32 R129, -RZ, R129.H1_H1 ;  /* 0x30000081ff817230 */ /* 0x000fe40000004100 */
[C---:B------:R-:W-:Y:S01]  /*c420*/  FMUL.FTZ R84, R81.reuse, R80 ;  /* 0x0000005051547220 */ /* 0x040fe20000410000 */
[----:B------:R-:W-:Y:S02]  /*c430*/  HADD2.F32 R74, -RZ, R74.H1_H1 ;  /* 0x3000004aff4a7230 */ /* 0x000fe40000004100 */
[-C--:B------:R-:W-:Y:S01]  /*c440*/  FFMA.FTZ R81, R81, R82.reuse, R86 ;  /* 0x0000005251517223 */ /* 0x080fe20000010056 */
[----:B------:R-:W-:Y:S02]  /*c450*/  HADD2.F32 R76, -RZ, R76.H1_H1 ;  /* 0x3000004cff4c7230 */ /* 0x000fe40000004100 */
[----:B------:R-:W-:Y:S01]  /*c460*/  FFMA.FTZ R80, R83, R82, -R84 ;  /* 0x0000005253507223 */ /* 0x000fe20000010854 */
[----:B------:R-:W-:-:S02]  /*c470*/  HADD2.F32 R131, -RZ, R131.H1_H1 ;  /* 0x30000083ff837230 */ /* 0x000fc40000004100 */
[-C--:B------:R-:W-:Y:S01]  /*c480*/  FMUL.FTZ R83, R74, R129.reuse ;  /* 0x000000814a537220 */ /* 0x080fe20000410000 */
[----:B------:R-:W-:Y:S01]  /*c490*/  F2FP.SATFINITE.E4M3.F32.PACK_AB_MERGE_C R54, R75, R54, RZ ;  /* 0x000000364b36723e */ /* 0x000fe200048070ff */
[----:B------:R-:W-:Y:S01]  /*c4a0*/  FMUL.FTZ R129, R76, R129 ;  /* 0x000000814c817220 */ /* 0x000fe20000410000 */
[----:B------:R-:W-:Y:S01]  /*c4b0*/  F2FP.SATFINITE.E4M3.F32.PACK_AB_MERGE_C R49, R62, R65, R48 ;  /* 0x000000413e31723e */ /* 0x000fe20004807030 */
[----:B------:R-:W-:Y:S01]  /*c4c0*/  FFMA.FTZ R83, R76, R131, -R83 ;  /* 0x000000834c537223 */ /* 0x000fe20000010853 */
[----:B------:R-:W-:Y:S01]  /*c4d0*/  F2FP.SATFINITE.E4M3.F32.PACK_AB_MERGE_C R51, R68, R69, R55 ;  /* 0x000000454433723e */ /* 0x000fe20004807037 */
[----:B------:R-:W-:Y:S01]  /*c4e0*/  FFMA.FTZ R74, R74, R131, R129 ;  /* 0x000000834a4a7223 */ /* 0x000fe20000010081 */
[----:B------:R-:W-:Y:S01]  /*c4f0*/  F2FP.SATFINITE.E4M3.F32.PACK_AB_MERGE_C R52, R73, R78, R52 ;  /* 0x0000004e4934723e */ /* 0x000fe20004807034 */
[----:B------:R-:W-:Y:S01]  /*c500*/  IMAD.MOV.U32 R48, RZ, RZ, R77 ;  /* 0x000000ffff307224 */ /* 0x000fe200078e004d */
[----:B------:R-:W-:Y:S02]  /*c510*/  F2FP.SATFINITE.E4M3.F32.PACK_AB_MERGE_C R50, R83, R80, R50 ;  /* 0x000000505332723e */ /* 0x000fe40004807032 */
[----:B------:R-:W-:-:S02]  /*c520*/  F2FP.SATFINITE.E4M3.F32.PACK_AB_MERGE_C R54, R74, R81, R54 ;  /* 0x000000514a36723e */ /* 0x000fc40004807036 */
[----:B------:R-:W-:-:S07]  /*c530*/  F2FP.SATFINITE.E4M3.F32.PACK_AB_MERGE_C R55, R66, R67, R70 ;  /* 0x000000434237723e */ /* 0x000fce0004807046 */
.L_x_2548:
[----:B------:R-:W-:Y:S05]  /*c540*/  BSYNC B1 ;  /* 0x0000000000017941 */ /* 0x000fea0003800000 */
.L_x_2547:
[----:B------:R-:W-:-:S05]  /*c550*/  IADD3 R58, P2, R59, R56, RZ ;  /* 0x000000383b3a7210 */ /* 0x000fca0007f5e0ff */
[----:B------:R-:W-:Y:S01]  /*c560*/  IMAD.X R59, R60, 0x1, R57, P2 ;  /* 0x000000013c3b7824 */ /* 0x000fe200010e0639 */
[----:B------:R-:W-:-:S04]  /*c570*/  ISETP.GE.AND P2, PT, R63, R132, PT ;  /* 0x000000843f00720c */ /* 0x000fc80003f46270 */
[----:B--2---:R0:W-:Y:S09]  /*c580*/  STG.E.128 desc[UR40][R58.64], R48 ;  /* 0x000000303a007986 */ /* 0x0041f2000c101d28 */
[----:B------:R-:W-:Y:S05]  /*c590*/  @P2 BRA `(.L_x_2525) ;  /* 0x00000004006c2947 */ /* 0x000fea0003800000 */
[--C-:B0-----:R-:W-:Y:S02]  /*c5a0*/  SHF.R.S32.HI R48, RZ, 0x1f, R63.reuse ;  /* 0x0000001fff307819 */ /* 0x101fe4000001143f */
[----:B------:R-:W-:-:S04]  /*c5b0*/  IADD3 R63, P2, P3, R100, R120, R63 ;  /* 0x00000078643f7210 */ /* 0x000fc80007b5e03f */
[----:B------:R-:W-:Y:S02]  /*c5c0*/  IADD3.X R48, R42, R61, R48, P2, P3 ;  /* 0x0000003d2a307210 */ /* 0x000fe400017e6430 */
[----:B------:R-:W-:-:S05]  /*c5d0*/  IADD3 R56, P2, R63, R56, RZ ;  /* 0x000000383f387210 */ /* 0x000fca0007f5e0ff */
[----:B------:R-:W-:-:S05]  /*c5e0*/  IMAD.X R57, R48, 0x1, R57, P2 ;  /* 0x0000000130397824 */ /* 0x000fca00010e0639 */
[----:B---3--:R0:W-:Y:S01]  /*c5f0*/  STG.E.128 desc[UR40][R56.64], R52 ;  /* 0x0000003438007986 */ /* 0x0081e2000c101d28 */
[----:B------:R-:W-:Y:S05]  /*c600*/  BRA `(.L_x_2525) ;  /* 0x0000000400507947 */ /* 0x000fea0003800000 */
.L_x_2488:
[----:B------:R-:W-:-:S06]  /*c610*/  UISETP.NE.AND UP0, UPT, UR46, 0x3, UPT ;  /* 0x000000032e00788c */ /* 0x000fcc000bf05270 */
[----:B------:R-:W-:-:S13]  /*c620*/  PLOP3.LUT P5, PT, PT, PT, UP0, 0x80, 0x0 ;  /* 0x000000000000781c */ /* 0x000fda0003faf008 */
[----:B------:R-:W-:Y:S05]  /*c630*/  @!P5 BRA `(.L_x_2549) ;  /* 0x000000000004d947 */ /* 0x000fea0003800000 */
[----:B------:R-:W-:Y:S01]  /*c640*/  BPT.TRAP 0x1 ;  /* 0x000000040000795c */ /* 0x000fe20000300000 */
.L_x_2549:
[----:B------:R-:W-:Y:S01]  /*c650*/  IMAD R111, R232, 0x8, R18 ;  /* 0x00000008e86f7824 */ /* 0x000fe200078e0212 */
[----:B------:R-:W-:Y:S01]  /*c660*/  SHF.L.U32 R119, R236, 0x1f, RZ ;  /* 0x0000001fec777819 */ /* 0x000fe200000006ff */
[----:B------:R-:W-:Y:S01]  /*c670*/  IMAD R116, R26, -0x80, R2 ;  /* 0xffffff801a747824 */ /* 0x000fe200078e0202 */
[----:B------:R-:W-:Y:S01]  /*c680*/  BSSY B1, `(.L_x_2550) ;  /* 0x0000006000017945 */ /* 0x000fe20003800000 */
[----:B------:R-:W-:Y:S01]  /*c690*/  SHF.R.S32.HI R49, RZ, 0x1f, R26 ;  /* 0x0000001fff317819 */ /* 0x000fe2000001141a */
[----:B------:R-:W1:Y:S01]  /*c6a0*/  SYNCS.PHASECHK.TRANS64.TRYWAIT P2, [R111+URZ+0x38890], R119 ;  /* 0x038890776f0075a7 */ /* 0x000e62000804017f */
[----:B------:R-:W-:Y:S01]  /*c6b0*/  IMAD R48, R0, R26, RZ ;  /* 0x0000001a00307224 */ /* 0x000fe200078e02ff */
[----:B------:R-:W-:Y:S01]  /*c6c0*/  VIMNMX R116, R116, 0x80, PT ;  /* 0x0000008074747848 */ /* 0x000fe20003fe0100 */
[----:B-1----:R-:W-:Y:S06]  /*c6d0*/  @!P2 BRA `(.L_x_2551) ;  /* 0x000002600030a947 */ /* 0x002fec0003800000 */
.L_x_2837:
[----:B------:R-:W-:Y:S05]  /*c6e0*/  BSYNC B1 ;  /* 0x0000000000017941 */ /* 0x000fea0003800000 */
.L_x_2550:
[----:B------:R-:W-:Y:S01]  /*c6f0*/  ISETP.GE.AND P2, PT, R19, R116, PT ;  /* 0x000000741300720c */ /* 0x000fe20003f46270 */
[----:B------:R-:W-:Y:S01]  /*c700*/  IMAD R49, R49, R118, R48 ;  /* 0x0000007631317224 */ /* 0x000fe200078e0230 */
[----:B------:R-:W-:Y:S01]  /*c710*/  BSSY B1, `(.L_x_2552) ;  /* 0x000000e000017945 */ /* 0x000fe20003800000 */
[----:B------:R-:W-:-:S04]  /*c720*/  IMAD.WIDE.U32 R56, R118, R26, RZ ;  /* 0x0000001a76387225 */ /* 0x000fc800078e00ff */
[----:B------:R-:W-:-:S06]  /*c730*/  IMAD.IADD R62, R49, 0x1, R57 ;  /* 0x00000001313e7824 */ /* 0x000fcc00078e0239 */
        /* <DEDUP_REMOVED lines=11> */
.L_x_2553:
[----:B------:R-:W-:Y:S05]  /*c7f0*/  BSYNC B1 ;  /* 0x0000000000017941 */ /* 0x000fea0003800000 */
.L_x_2552:
        /* <DEDUP_REMOVED lines=16> */
.L_x_2555:
[----:B------:R-:W-:Y:S05]  /*c900*/  BSYNC B1 ;  /* 0x0000000000017941 */ /* 0x000fea0003800000 */
.L_x_2554:
[----:B--2---:R-:W-:Y:S01]  /*c910*/  VIADD R48, R19, 0x40 ;  /* 0x0000004013307836 */ /* 0x004fe20000000000 */
[----:B------:R-:W-:Y:S04]  /*c920*/  BSSY B1, `(.L_x_2556) ;  /* 0x000000f000017945 */ /* 0x000fe80003800000 */
[----:B------:R-:W-:-:S13]  /*c930*/  ISETP.GE.AND P2, PT, R48, R116, PT ;  /* 0x000000743000720c */ /* 0x000fda0003f46270 */
[----:B------:R-:W-:Y:S05]  /*c940*/  @P2 BRA `(.L_x_2557) ;  /* 0x0000000000302947 */ /* 0x000fea0003800000 */
[----:B0-----:R-:W0:Y:S01]  /*c950*/  @!P0 LDC.64 R58, c[0x0][0x2e8] ;  /* 0x0000ba00ff3a8b82 */ /* 0x001e220000000a00 */
[----:B------:R-:W-:Y:S01]  /*c960*/  LEA R49, P2, R102, R56, 0x6 ;  /* 0x0000003866317211 */ /* 0x000fe200078430ff */
[----:B------:R-:W-:Y:S03]  /*c970*/  @!P1 LDS.128 R52, [R113+0x2e400] ;  /* 0x02e4000071349984 */ /* 0x000fe60000000c00 */
[----:B------:R-:W-:-:S03]  /*c980*/  IADD3.X R48, R62, R31, RZ, P2, !PT ;  /* 0x0000001f3e307210 */ /* 0x000fc600017fe4ff */
        /* <DEDUP_REMOVED lines=8> */
.L_x_2557:
[----:B------:R-:W-:Y:S05]  /*ca10*/  BSYNC B1 ;  /* 0x0000000000017941 */ /* 0x000fea0003800000 */
.L_x_2556:
        /* <DEDUP_REMOVED lines=9> */
[----:B------:R-:W-:-:S04]  /*cab0*/  IMAD R51, R51, 0x60, RZ ;  /* 0x0000006033337824 */ /* 0x000fc800078e02ff */
[----:B------:R-:W-:Y:S01]  /*cac0*/  IMAD.IADD R50, R59, 0x1, R51 ;  /* 0x000000013b327824 */ /* 0x000fe200078e0233 */
[----:B0-----:R-:W-:-:S04]  /*cad0*/  @!P0 IADD3 R56, P2, P3, R58, R48, R40 ;  /* 0x000000303a388210 */ /* 0x001fc80007b5e028 */
[----:B------:R-:W-:Y:S02]  /*cae0*/  @!P0 IADD3.X R57, R50, R49, R104, P2, P3 ;  /* 0x0000003132398210 */ /* 0x000fe400017e6468 */
[----:B------:R-:W0:Y:S02]  /*caf0*/  @!P1 LDC.64 R48, c[0x0][0x2e8] ;  /* 0x0000ba00ff309b82 */ /* 0x000e240000000a00 */
[----:B0-----:R-:W-:-:S04]  /*cb00*/  @!P1 IADD3 R58, P2, P3, R103, R48, R58 ;  /* 0x00000030673a9210 */ /* 0x001fc80007b5e03a */
[----:B------:R-:W-:Y:S02]  /*cb10*/  @!P1 IADD3.X R59, R109, R49, R50, P2, P3 ;  /* 0x000000316d3b9210 */ /* 0x000fe400017e6432 */
[----:B------:R-:W0:Y:S04]  /*cb20*/  @!P0 LDS.128 R48, [R113+0x2b400] ;  /* 0x02b4000071308984 */ /* 0x000e280000000c00 */
[----:B0-----:R2:W-:Y:S04]  /*cb30*/  @!P0 STG.E.128 desc[UR40][R56.64], R48 ;  /* 0x0000003038008986 */ /* 0x0015e8000c101d28 */
[----:B------:R2:W-:Y:S02]  /*cb40*/  @!P1 STG.E.128 desc[UR40][R58.64], R52 ;  /* 0x000000343a009986 */ /* 0x0005e4000c101d28 */
.L_x_2525:
[----:B------:R-:W-:Y:S05]  /*cb50*/  BSYNC B0 ;  /* 0x0000000000007941 */ /* 0x000fea0003800000 */
.L_x_2487:
        /* <DEDUP_REMOVED lines=17> */
.L_x_2559:
[----:B------:R-:W-:Y:S05]  /*cc70*/  BSYNC B0 ;  /* 0x0000000000007941 */ /* 0x000fea0003800000 */
.L_x_2558:
[----:B------:R-:W2:Y:S01]  /*cc80*/  SYNCS.PHASECHK.TRANS64.TRYWAIT P3, [R111+URZ+0x388b0], R119 ;  /* 0x0388b0776f0075a7 */ /* 0x000ea2000806017f */
[----:B------:R-:W-:Y:S01]  /*cc90*/  ULDC UR38, c[0x0][0x2f4] ;  /* 0x0000bd0000267ab9 */ /* 0x000fe20000000800 */
[----:B------:R-:W-:Y:S01]  /*cca0*/  ULDC.64 UR44, c[0x0][0x328] ;  /* 0x0000ca00002c7ab9 */ /* 0x000fe20000000a00 */
[----:B------:R-:W-:Y:S01]  /*ccb0*/  ULDC.64 UR42, c[0x0][0x318] ;  /* 0x0000c600002a7ab9 */ /* 0x000fe20000000a00 */
[----:B------:R-:W-:Y:S04]  /*ccc0*/  BSSY B0, `(.L_x_2560) ;  /* 0x0000002000007945 */ /* 0x000fe80003800000 */
[----:B--2---:R-:W-:Y:S05]  /*ccd0*/  @!P3 BRA `(.L_x_2561) ;  /* 0x0000025800c4b947 */ /* 0x004fea0003800000 */
.L_x_2838:
[----:B------:R-:W-:Y:S05]  /*cce0*/  BSYNC B0 ;  /* 0x0000000000007941 */ /* 0x000fea0003800000 */
.L_x_2560:
        /* <DEDUP_REMOVED lines=17> */
.L_x_2563:
[----:B------:R-:W-:Y:S05]  /*ce00*/  BSYNC B0 ;  /* 0x0000000000007941 */ /* 0x000fea0003800000 */
.L_x_2562:
        /* <DEDUP_REMOVED lines=19> */
.L_x_2565:
[----:B------:R-:W-:Y:S05]  /*cf40*/  BSYNC B0 ;  /* 0x0000000000007941 */ /* 0x000fea0003800000 */
.L_x_2564:
[----:B0-----:R-:W-:Y:S01]  /*cf50*/  VIADD R48, R19, 0x40 ;  /* 0x0000004013307836 */ /* 0x001fe20000000000 */
[----:B------:R-:W-:Y:S04]  /*cf60*/  BSSY B0, `(.L_x_2566) ;  /* 0x0000012000007945 */ /* 0x000fe80003800000 */
[----:B------:R-:W-:-:S13]  /*cf70*/  ISETP.GE.AND P3, PT, R48, R116, PT ;  /* 0x000000743000720c */ /* 0x000fda0003f66270 */
[----:B------:R-:W-:Y:S05]  /*cf80*/  @P3 BRA `(.L_x_2567) ;  /* 0x00000000003c3947 */ /* 0x000fea0003800000 */
[----:B------:R-:W-:Y:S01]  /*cf90*/  IADD3 R51, P3, R52, 0x40, RZ ;  /* 0x0000004034337810 */ /* 0x000fe20007f7e0ff */
[----:B------:R-:W-:Y:S02]  /*cfa0*/  IMAD.MOV.U32 R48, RZ, RZ, R98 ;  /* 0x000000ffff307224 */ /* 0x000fe400078e0062 */
[----:B------:R-:W-:Y:S02]  /*cfb0*/  IMAD.MOV.U32 R49, RZ, RZ, R110 ;  /* 0x000000ffff317224 */ /* 0x000fe400078e006e */
        /* <DEDUP_REMOVED lines=12> */
.L_x_2567:
[----:B------:R-:W-:Y:S05]  /*d080*/  BSYNC B0 ;  /* 0x0000000000007941 */ /* 0x000fea0003800000 */
.L_x_2566:
        /* <DEDUP_REMOVED lines=19> */
.L_x_2569:
[----:B------:R-:W-:Y:S05]  /*d1c0*/  BSYNC B0 ;  /* 0x0000000000007941 */ /* 0x000fea0003800000 */
.L_x_2568:
        /* <DEDUP_REMOVED lines=23> */
.L_x_2482:
[----:B------:R-:W2:Y:S01]  /*d340*/  LDL R2, [R1+0x34] ;  /* 0x0000340001027983 */ /* 0x000ea20000100800 */
[----:B------:R-:W0:Y:S01]  /*d350*/  LDC R0, c[0x0][0x448] ;  /* 0x00011200ff007b82 */ /* 0x000e220000000800 */
[----:B------:R-:W-:Y:S01]  /*d360*/  IMAD.MOV.U32 R91, RZ, RZ, RZ ;  /* 0x000000ffff5b7224 */ /* 0x000fe200078e00ff */
[----:B0-----:R-:W-:-:S13]  /*d370*/  ISETP.NE.AND P1, PT, R0, 0x1, PT ;  /* 0x000000010000780c */ /* 0x001fda0003f25270 */
[----:B------:R-:W0:Y:S08]  /*d380*/  @P1 LDC R0, c[0x0][0x44c] ;  /* 0x00011300ff001b82 */ /* 0x000e300000000800 */
[----:B------:R-:W1:Y:S01]  /*d390*/  @P1 LDC R5, c[0x0][0x450] ;  /* 0x00011400ff051b82 */ /* 0x000e620000000800 */
[----:B--2---:R-:W-:-:S04]  /*d3a0*/  VIADD R3, R2, 0x7f ;  /* 0x0000007f02037836 */ /* 0x004fc80000000000 */
[----:B0-----:R-:W-:-:S05]  /*d3b0*/  @P1 IMAD.HI.U32 R0, R3, R0, RZ ;  /* 0x0000000003001227 */ /* 0x001fca00078e00ff */
[----:B-1----:R-:W-:-:S05]  /*d3c0*/  @P1 SHF.R.U32.HI R3, RZ, R5, R0 ;  /* 0x00000005ff031219 */ /* 0x002fca0000011600 */
[----:B------:R-:W-:-:S05]  /*d3d0*/  IMAD.IADD R3, R124, 0x1, R3 ;  /* 0x000000017c037824 */ /* 0x000fca00078e0203 */
[----:B------:R-:W-:-:S04]  /*d3e0*/  SHF.R.S32.HI R0, RZ, 0x1f, R3 ;  /* 0x0000001fff007819 */ /* 0x000fc80000011403 */
[----:B------:R-:W-:-:S04]  /*d3f0*/  LEA.HI R0, R0, R3, RZ, 0x7 ;  /* 0x0000000300007211 */ /* 0x000fc800078f38ff */
[----:B------:R-:W-:-:S04]  /*d400*/  SHF.R.S32.HI R0, RZ, 0x7, R0 ;  /* 0x00000007ff007819 */ /* 0x000fc80000011400 */
[----:B------:R-:W-:-:S04]  /*d410*/  VIMNMX R6, R125, R0, PT ;  /* 0x000000007d067248 */ /* 0x000fc80003fe0100 */
[----:B------:R-:W-:Y:S01]  /*d420*/  ISETP.GE.AND P1, PT, R6, 0x1, PT ;  /* 0x000000010600780c */ /* 0x000fe20003f26270 */
[----:B------:R-:W-:-:S12]  /*d430*/  @P0 BRA `(.L_x_2571) ;  /* 0x00000000000c0947 */ /* 0x000fd80003800000 */
[----:B------:R-:W0:Y:S01]  /*d440*/  FENCE.VIEW.ASYNC.G ;  /* 0x00000000000073c6 */ /* 0x000e220000000100 */
[----:B------:R-:W-:Y:S05]  /*d450*/  WARPSYNC.ALL ;  /* 0x0000000000007948 */ /* 0x000fea0003800000 */
[----:B0-----:R-:W-:Y:S06]  /*d460*/  BAR.ARV 0xc, 0x180 ;  /* 0x0306000000007b1d */ /* 0x001fec0000002000 */
.L_x_2571:
[----:B------:R-:W-:Y:S04]  /*d470*/  BSSY B0, `(.L_x_2572) ;  /* 0x0000021000007945 */ /* 0x000fe80003800000 */
[----:B------:R-:W-:Y:S05]  /*d480*/  @!P1 BRA `(.L_x_2573) ;  /* 0x00000000007c9947 */ /* 0x000fea0003800000 */
[----:B------:R-:W2:Y:S01]  /*d490*/  LDL R0, [R1+0x84] ;  /* 0x0000840001007983 */ /* 0x000ea20000100800 */
[----:B------:R-:W-:Y:S01]  /*d4a0*/  ULDC UR4, c[0x0][0x9f0] ;  /* 0x00027c0000047ab9 */ /* 0x000fe20000000800 */
[----:B--2---:R-:W-:-:S04]  /*d4b0*/  ISETP.NE.AND P0, PT, R0, RZ, PT ;  /* 0x000000ff0000720c */ /* 0x004fc80003f05270 */
[----:B------:R-:W-:-:S04]  /*d4c0*/  SEL R9, R0, UR4, P0 ;  /* 0x0000000400097c07 */ /* 0x000fc80008000000 */
[-C--:B------:R-:W-:Y:S02]  /*d4d0*/  IABS R5, R9.reuse ;  /* 0x0000000900057213 */ /* 0x080fe40000000000 */
[----:B------:R-:W-:Y:S02]  /*d4e0*/  IADD3 R0, R9, -0x1, R6 ;  /* 0xffffffff09007810 */ /* 0x000fe40007ffe006 */
[----:B------:R-:W0:Y:S01]  /*d4f0*/  I2F.RP R4, R5 ;  /* 0x0000000500047306 */ /* 0x000e220000209400 */
[----:B------:R-:W-:-:S04]  /*d500*/  IABS R10, R9 ;  /* 0x00000009000a7213 */ /* 0x000fc80000000000 */
[----:B------:R-:W-:-:S03]  /*d510*/  IADD3 R10, RZ, -R10, RZ ;  /* 0x8000000aff0a7210 */ /* 0x000fc60007ffe0ff */
        /* <DEDUP_REMOVED lines=22> */
.L_x_2573:
[----:B------:R-:W-:Y:S05]  /*d680*/  BSYNC B0 ;  /* 0x0000000000007941 */ /* 0x000fea0003800000 */
.L_x_2572:
[----:B------:R-:W2:Y:S01]  /*d690*/  LDL R0, [R1+0x9c] ;  /* 0x00009c0001007983 */ /* 0x000ea20000100800 */
[----:B------:R-:W-:Y:S02]  /*d6a0*/  PLOP3.LUT P0, PT, PT, PT, PT, 0x80, 0x0 ;  /* 0x000000000000781c */ /* 0x000fe40003f0f070 */
[----:B------:R-:W-:Y:S02]  /*d6b0*/  CS2R R168, SRZ ;  /* 0x0000000000a87805 */ /* 0x000fe4000001ff00 */
[----:B------:R-:W-:Y:S02]  /*d6c0*/  MOV R5, RZ ;  /* 0x000000ff00057202 */ /* 0x000fe40000000f00 */
[----:B------:R-:W-:Y:S02]  /*d6d0*/  CS2R R146, SRZ ;  /* 0x0000000000927805 */ /* 0x000fe4000001ff00 */
[----:B------:R-:W-:Y:S01]  /*d6e0*/  CS2R R12, SRZ ;  /* 0x00000000000c7805 */ /* 0x000fe2000001ff00 */
[----:B------:R-:W-:Y:S01]  /*d6f0*/  IMAD.MOV.U32 R25, RZ, RZ, RZ ;  /* 0x000000ffff197224 */ /* 0x000fe200078e00ff */
[----:B------:R-:W-:-:S02]  /*d700*/  CS2R R56, SRZ ;  /* 0x0000000000387805 */ /* 0x000fc4000001ff00 */
[----:B------:R-:W-:Y:S02]  /*d710*/  CS2R R158, SRZ ;  /* 0x00000000009e7805 */ /* 0x000fe4000001ff00 */
        /* <DEDUP_REMOVED lines=59> */
[----:B--2---:R-:W-:Y:S02]  /*dad0*/  IMAD R2, R0, R91, RZ ;  /* 0x0000005b00027224 */ /* 0x004fe400078e02ff */
[----:B------:R-:W-:-:S03]  /*dae0*/  IMAD.MOV.U32 R0, RZ, RZ, RZ ;  /* 0x000000ffff007224 */ /* 0x000fc600078e00ff */
[----:B------:R0:W-:Y:S01]  /*daf0*/  STL [R1+0x40], R2 ;  /* 0x0000400201007387 */ /* 0x0001e20000100800 */
[----:B------:R-:W-:Y:S02]  /*db00*/  VIADDMNMX R91, R2, R91, R6, PT ;  /* 0x0000005b025b7246 */ /* 0x000fe40003800106 */
[----:B------:R-:W-:Y:S02]  /*db10*/  CS2R R6, SRZ ;  /* 0x0000000000067805 */ /* 0x000fe4000001ff00 */
        /* <DEDUP_REMOVED lines=10> */
[----:B------:R0:W1:Y:S02]  /*dbc0*/  SHFL.IDX PT, R237, R13, RZ, 0x1f ;  /* 0x00001fff0ded7589 */ /* 0x00006400000e0000 */
.L_x_2841:
[----:B-1----:R-:W-:Y:S01]  /*dbd0*/  LEA.HI R2, R237, R237, RZ, 0x1 ;  /* 0x000000eded027211 */ /* 0x002fe200078f08ff */
[----:B------:R-:W-:Y:S01]  /*dbe0*/  BSSY B6, `(.L_x_2576) ;  /* 0x0000019000067945 */ /* 0x000fe20003800000 */
[----:B------:R-:W-:Y:S02]  /*dbf0*/  LOP3.LUT P0, RZ, R0, 0x3ff, RZ, 0xc0, !PT ;  /* 0x000003ff00ff7812 */ /* 0x000fe4000780c0ff */
[----:B------:R-:W-:Y:S02]  /*dc00*/  LOP3.LUT R2, R2, 0x1e, RZ, 0xc0, !PT ;  /* 0x0000001e02027812 */ /* 0x000fe400078ec0ff */
[----:B------:R-:W-:-:S03]  /*dc10*/  P2R R25, PR, RZ, 0x1 ;  /* 0x00000001ff197803 */ /* 0x000fc60000000000 */
        /* <DEDUP_REMOVED lines=11> */
[----:B------:R-:W1:Y:S01]  /*dcd0*/  LDC.64 R2, c[0x4][R2] ;  /* 0x0100000002027b82 */ /* 0x000e620000000a00 */
        /* <DEDUP_REMOVED lines=8> */
[----:B-1---5:R-:W-:Y:S05]  /*dd60*/  CALL.ABS.NOINC R2 ;  /* 0x0000000002007343 */ /* 0x022fea0003c00000 */
.L_x_2577:
[----:B------:R-:W-:Y:S05]  /*dd70*/  BSYNC B6 ;  /* 0x0000000000067941 */ /* 0x000fea0003800000 */
.L_x_2576:
        /* <DEDUP_REMOVED lines=10> */
[----:B------:R-:W1:Y:S08]  /*de20*/  @P1 LDC.64 R8, c[0x0][0x9b8] ;  /* 0x00026e00ff081b82 */ /* 0x000e700000000a00 */
[----:B------:R-:W4:Y:S08]  /*de30*/  @P0 LDC.64 R4, c[0x0][0x9b0] ;  /* 0x00026c00ff040b82 */ /* 0x000f300000000a00 */
[----:B------:R-:W4:Y:S01]  /*de40*/  @P1 LDC.64 R2, c[0x0][0x9c0] ;  /* 0x00027000ff021b82 */ /* 0x000f220000000a00 */
[----:B--2---:R-:W-:-:S02]  /*de50*/  @P0 IMAD R0, R26, R6, RZ ;  /* 0x000000061a000224 */ /* 0x004fc400078e02ff */
[----:B-1----:R-:W-:Y:S02]  /*de60*/  @P1 IMAD R10, R26, R8, RZ ;  /* 0x000000081a0a1224 */ /* 0x002fe400078e02ff */
[C---:B---3--:R-:W-:Y:S02]  /*de70*/  @P0 IMAD R11, R21.reuse, R7, R0 ;  /* 0x00000007150b0224 */ /* 0x048fe400078e0200 */
[----:B------:R-:W-:-:S04]  /*de80*/  @P0 IMAD.WIDE.U32 R6, R21, R6, RZ ;  /* 0x0000000615060225 */ /* 0x000fc800078e00ff */
[----:B0-----:R-:W-:Y:S01]  /*de90*/  @P1 IMAD R13, R21, R9, R10 ;  /* 0x00000009150d1224 */ /* 0x001fe200078e020a */
[----:B------:R-:W-:Y:S01]  /*dea0*/  @P0 IADD3 R7, R7, R11, RZ ;  /* 0x0000000b07070210 */ /* 0x000fe20007ffe0ff */
[----:B------:R-:W-:-:S04]  /*deb0*/  @P1 IMAD.WIDE.U32 R8, R21, R8, RZ ;  /* 0x0000000815081225 */ /* 0x000fc800078e00ff */
[----:B------:R-:W-:Y:S02]  /*dec0*/  @P1 IMAD.IADD R9, R9, 0x1, R13 ;  /* 0x0000000109091824 */ /* 0x000fe400078e020d */
[----:B----4-:R-:W-:-:S04]  /*ded0*/  @P0 IMAD.WIDE.U32 R6, R20, R4, R6 ;  /* 0x0000000414060225 */ /* 0x010fc800078e0006 */
[----:B------:R-:W-:Y:S01]  /*dee0*/  @P1 IMAD.WIDE.U32 R8, R20, R2, R8 ;  /* 0x0000000214081225 */ /* 0x000fe200078e0008 */
[----:B------:R-:W-:Y:S01]  /*def0*/  @P0 LEA R2, P2, R6, UR4, 0x2 ;  /* 0x0000000406020c11 */ /* 0x000fe2000f8410ff */
[----:B------:R-:W-:Y:S02]  /*df00*/  ULDC UR4, c[0x0][0x3f4] ;  /* 0x0000fd0000047ab9 */ /* 0x000fe40000000800 */
[----:B------:R-:W-:Y:S01]  /*df10*/  @P0 IMAD R7, R20, R5, R7 ;  /* 0x0000000514070224 */ /* 0x000fe200078e0207 */
[----:B------:R-:W-:Y:S01]  /*df20*/  @P1 LEA R4, P3, R8, UR6, 0x2 ;  /* 0x0000000608041c11 */ /* 0x000fe2000f8610ff */
[----:B------:R-:W-:Y:S02]  /*df30*/  @P1 IMAD R5, R20, R3, R9 ;  /* 0x0000000314051224 */ /* 0x000fe400078e0209 */
[----:B------:R-:W-:Y:S01]  /*df40*/  IMAD.MOV.U32 R0, RZ, RZ, 0x3f800000 ;  /* 0x3f800000ff007424 */ /* 0x000fe200078e00ff */
        /* <DEDUP_REMOVED lines=20> */
.L_x_2581:
[----:B-1----:R1:W2:Y:S02]  /*e090*/  SYNCS.PHASECHK.TRANS64.TRYWAIT P0, [R18+URZ+0x38800], R3 ;  /* 0x03880003120075a7 */ /* 0x0022a4000800017f */
[----:B--2---:R-:W-:Y:S05]  /*e0a0*/  @!P0 NANOSLEEP.SYNCS 0x989680 ;  /* 0x009896800000895d */ /* 0x004fea0003900000 */
[----:B------:R-:W2:Y:S02]  /*e0b0*/  @!P0 SYNCS.PHASECHK.TRANS64 P0, [R18+URZ+0x38800], R3 ;  /* 0x03880003120085a7 */ /* 0x000ea4000800007f */
[----:B--2---:R-:W-:Y:S05]  /*e0c0*/  @!P0 BRA `(.L_x_2581) ;  /* 0xfffffffc00f08947 */ /* 0x004fea000383ffff */
.L_x_2580:
[----:B------:R-:W-:Y:S05]  /*e0d0*/  BSYNC B0 ;  /* 0x0000000000007941 */ /* 0x000fea0003800000 */
.L_x_2579:
[----:B------:R-:W-:Y:S05]  /*e0e0*/  BRA `(.L_x_2582) ;  /* 0x0000009400c87947 */ /* 0x000fea0003800000 */
.L_x_2578:
[----:B------:R-:W-:Y:S01]  /*e0f0*/  ISETP.NE.AND P0, PT, R25, RZ, PT ;  /* 0x000000ff1900720c */ /* 0x000fe20003f05270 */
[----:B------:R-:W-:Y:S01]  /*e100*/  ULDC.64 UR4, c[0x0][0x3f8] ;  /* 0x0000fe0000047ab9 */ /* 0x000fe20000000a00 */
[----:B-----5:R-:W-:Y:S01]  /*e110*/  SHF.R.S32.HI R0, RZ, 0x1f, R24 ;  /* 0x0000001fff007819 */ /* 0x020fe20000011418 */
[----:B------:R-:W-:Y:S01]  /*e120*/  ULDC.64 UR6, c[0x0][0x408] ;  /* 0x0001020000067ab9 */ /* 0x000fe20000000a00 */
[----:B------:R-:W-:Y:S01]  /*e130*/  IMAD.WIDE.U32 R26, R24, UR4, RZ ;  /* 0x00000004181a7c25 */ /* 0x000fe2000f8e00ff */
[----:B------:R-:W-:Y:S03]  /*e140*/  BSSY B6, `(.L_x_2583) ;  /* 0x0000019000067945 */ /* 0x000fe60003800000 */
        /* <DEDUP_REMOVED lines=24> */
.L_x_2584:
[----:B------:R-:W-:Y:S05]  /*e2d0*/  BSYNC B6 ;  /* 0x0000000000067941 */ /* 0x000fea0003800000 */
.L_x_2583:
[----:B------:R-:W2:Y:S01]  /*e2e0*/  LDL R51, [R1+0x34] ;  /* 0x0000340001337983 */ /* 0x000ea20000100800 */
[----:B------:R-:W-:Y:S01]  /*e2f0*/  ULDC.U8 UR4, c[0x0][0x410] ;  /* 0x0001040000047ab9 */ /* 0x000fe20000000000 */
[----:B------:R-:W-:Y:S01]  /*e300*/  LEA.HI R33, R33, R28, RZ, 0x3 ;  /* 0x0000001c21217211 */ /* 0x000fe200078f18ff */
[----:B------:R-:W-:Y:S01]  /*e310*/  BSSY B0, `(.L_x_2585) ;  /* 0x0000947000007945 */ /* 0x000fe20003800000 */
[----:B------:R-:W-:Y:S02]  /*e320*/  ISETP.NE.AND P0, PT, RZ, UR4, PT ;  /* 0x00000004ff007c0c */ /* 0x000fe4000bf05270 */
[----:B------:R-:W-:-:S05]  /*e330*/  LOP3.LUT R33, R33, 0xfffffff8, RZ, 0xc0, !PT ;  /* 0xfffffff821217812 */ /* 0x000fca00078ec0ff */
[----:B------:R-:W-:Y:S02]  /*e340*/  IMAD.IADD R0, R28, 0x1, -R33 ;  /* 0x000000011c007824 */ /* 0x000fe400078e0a21 */
[----:B--2---:R-:W-:-:S05]  /*e350*/  IMAD.IADD R3, R19, 0x1, R51 ;  /* 0x0000000113037824 */ /* 0x004fca00078e0233 */
[----:B------:R-:W-:Y:S01]  /*e360*/  LEA R5, R0, R3, 0x5 ;  /* 0x0000000300057211 */ /* 0x000fe200078e28ff */
[----:B------:R-:W-:Y:S06]  /*e370*/  @!P0 BRA `(.L_x_2586) ;  /* 0x0000004800748947 */ /* 0x000fec0003800000 */
[----:B------:R-:W0:Y:S01]  /*e380*/  LDC R50, c[0x0][0x448] ;  /* 0x00011200ff327b82 */ /* 0x000e220000000800 */
[----:B------:R-:W-:Y:S01]  /*e390*/  ULDC.64 UR4, c[0x0][0x3f8] ;  /* 0x0000fe0000047ab9 */ /* 0x000fe20000000a00 */
[----:B------:R-:W-:Y:S01]  /*e3a0*/  IMAD.MOV.U32 R27, RZ, RZ, R29 ;  /* 0x000000ffff1b7224 */ /* 0x000fe200078e001d */
[----:B------:R-:W-:Y:S01]  /*e3b0*/  ULDC.64 UR6, c[0x0][0x408] ;  /* 0x0001020000067ab9 */ /* 0x000fe20000000a00 */
[----:B------:R-:W-:Y:S01]  /*e3c0*/  IMAD.MOV.U32 R25, RZ, RZ, R31 ;  /* 0x000000ffff197224 */ /* 0x000fe200078e001f */
[----:B------:R-:W-:Y:S01]  /*e3d0*/  ULDC.64 UR8, c[0x0][0x400] ;  /* 0x0001000000087ab9 */ /* 0x000fe20000000a00 */
[----:B------:R-:W-:Y:S02]  /*e3e0*/  SHF.R.S32.HI R52, RZ, 0x1f, R233 ;  /* 0x0000001fff347819 */ /* 0x000fe400000114e9 */
[----:B0-----:R-:W-:-:S13]  /*e3f0*/  ISETP.NE.AND P0, PT, R50, 0x1, PT ;  /* 0x000000013200780c */ /* 0x001fda0003f05270 */
[----:B------:R-:W0:Y:S08]  /*e400*/  @P0 LDC R0, c[0x0][0x44c] ;  /* 0x00011300ff000b82 */ /* 0x000e300000000800 */
[----:B------:R-:W1:Y:S01]  /*e410*/  @P0 LDC R7, c[0x0][0x450] ;  /* 0x00011400ff070b82 */ /* 0x000e620000000800 */
[----:B0-----:R-:W-:-:S05]  /*e420*/  @P0 IMAD.HI.U32 R0, R5, R0, RZ ;  /* 0x0000000005000227 */ /* 0x001fca00078e00ff */
[----:B-1----:R-:W-:-:S04]  /*e430*/  @P0 SHF.R.U32.HI R5, RZ, R7, R0 ;  /* 0x00000007ff050219 */ /* 0x002fc80000011600 */
[----:B------:R-:W-:Y:S01]  /*e440*/  SHF.R.S32.HI R0, RZ, 0x1f, R5 ;  /* 0x0000001fff007819 */ /* 0x000fe20000011405 */
[----:B------:R-:W-:-:S04]  /*e450*/  IMAD.WIDE.U32 R26, R5, UR4, R26 ;  /* 0x00000004051a7c25 */ /* 0x000fc8000f8e001a */
[----:B------:R-:W-:Y:S02]  /*e460*/  IMAD R4, R0, UR4, RZ ;  /* 0x0000000400047c24 */ /* 0x000fe4000f8e02ff */
[----:B------:R-:W-:-:S04]  /*e470*/  IMAD.WIDE.U32 R24, R5, UR6, R24 ;  /* 0x0000000605187c25 */ /* 0x000fc8000f8e0018 */
[C---:B------:R-:W-:Y:S01]  /*e480*/  IMAD R7, R5.reuse, UR5, R4 ;  /* 0x0000000505077c24 */ /* 0x040fe2000f8e0204 */
        /* <DEDUP_REMOVED lines=13> */
.L_x_2847:
[----:B------:R-:W5:Y:S01]  /*e560*/  LDL R6, [R1+0x38] ;  /* 0x0000380001067983 */ /* 0x000f620000100800 */
[----:B------:R-:W-:Y:S01]  /*e570*/  BSSY B1, `(.L_x_2588) ;  /* 0x000001b000017945 */ /* 0x000fe20003800000 */
[----:B------:R-:W-:Y:S02]  /*e580*/  CS2R R40, SRZ ;  /* 0x0000000000287805 */ /* 0x000fe4000001ff00 */
[----:B------:R-:W-:Y:S02]  /*e590*/  CS2R R44, SRZ ;  /* 0x00000000002c7805 */ /* 0x000fe4000001ff00 */
[----:B------:R-:W-:Y:S02]  /*e5a0*/  CS2R R42, SRZ ;  /* 0x00000000002a7805 */ /* 0x000fe4000001ff00 */
[----:B------:R-:W-:Y:S01]  /*e5b0*/  CS2R R46, SRZ ;  /* 0x00000000002e7805 */ /* 0x000fe2000001ff00 */
[----:B-----5:R-:W-:-:S05]  /*e5c0*/  IMAD R50, R6, R50, RZ ;  /* 0x0000003206327224 */ /* 0x020fca00078e02ff */
        /* <DEDUP_REMOVED lines=8> */
[----:B-1----:R-:W-:Y:S01]  /*e650*/  @!P4 IMAD.X R7, R5, 0x1, R52, P0 ;  /* 0x000000010507c824 */ /* 0x002fe200000e0634 */
[----:B------:R-:W-:Y:S02]  /*e660*/  @!P3 IADD3 R4, P0, R22, R4, RZ ;  /* 0x000000041604b210 */ /* 0x000fe40007f1e0ff */
[----:B----4-:R-:W-:Y:S02]  /*e670*/  @!P4 IADD3 R8, P2, R233, R14, RZ ;  /* 0x0000000ee908c210 */ /* 0x010fe40007f5e0ff */
[----:B------:R1:W5:Y:S01]  /*e680*/  @!P4 LD.E.64 R40, desc[UR40][R6.64] ;  /* 0x000000280628c980 */ /* 0x000362000c101b00 */
[----:B------:R-:W-:Y:S02]  /*e690*/  CS2R R46, SRZ ;  /* 0x00000000002e7805 */ /* 0x000fe4000001ff00 */
[----:B------:R-:W-:Y:S01]  /*e6a0*/  CS2R R42, SRZ ;  /* 0x00000000002a7805 */ /* 0x000fe2000001ff00 */
[----:B------:R-:W-:-:S05]  /*e6b0*/  @!P3 IMAD.X R5, R5, 0x1, R23, P0 ;  /* 0x000000010505b824 */ /* 0x000fca00000e0617 */
[----:B------:R2:W5:Y:S01]  /*e6c0*/  @!P3 LD.E.64 R44, desc[UR40][R4.64] ;  /* 0x00000028042cb980 */ /* 0x000562000c101b00 */
[----:B-1----:R-:W-:-:S05]  /*e6d0*/  @!P3 IADD3 R6, P1, R22, R14, RZ ;  /* 0x0000000e1606b210 */ /* 0x002fca0007f3e0ff */
[C---:B---3--:R-:W-:Y:S02]  /*e6e0*/  @!P3 IMAD.X R7, R9.reuse, 0x1, R23, P1 ;  /* 0x000000010907b824 */ /* 0x048fe400008e0617 */
[----:B------:R-:W-:-:S03]  /*e6f0*/  @!P4 IMAD.X R9, R9, 0x1, R52, P2 ;  /* 0x000000010909c824 */ /* 0x000fc600010e0634 */
[----:B------:R2:W5:Y:S04]  /*e700*/  @!P3 LD.E.64 R46, desc[UR40][R6.64] ;  /* 0x00000028062eb980 */ /* 0x000568000c101b00 */
[----:B------:R2:W5:Y:S02]  /*e710*/  @!P4 LD.E.64 R42, desc[UR40][R8.64] ;  /* 0x00000028082ac980 */ /* 0x000564000c101b00 */
.L_x_2589:
[----:B------:R-:W-:Y:S05]  /*e720*/  BSYNC B1 ;  /* 0x0000000000017941 */ /* 0x000fea0003800000 */
.L_x_2588:
[----:B------:R-:W-:Y:S01]  /*e730*/  UMOV UR4, 0xffffffff ;  /* 0xffffffff00047882 */ /* 0x000fe20000000000 */
[----:B------:R-:W-:Y:S02]  /*e740*/  CS2R R30, SRZ ;  /* 0x00000000001e7805 */ /* 0x000fe4000001ff00 */
[----:B------:R-:W-:Y:S05]  /*e750*/  BRA.DIV UR4, `(.L_x_2590) ;  /* 0x0000024204d07947 */ /* 0x000fea000b800000 */
[----:B-12---:R1:W2:Y:S04]  /*e760*/  SHFL.IDX PT, R5, R10, 0x1, 0x181f ;  /* 0x00381f000a057f89 */ /* 0x0062a800000e0000 */
[----:B------:R1:W0:Y:S04]  /*e770*/  SHFL.IDX PT, R4, R0, 0x1, 0x181f ;  /* 0x00381f0000047f89 */ /* 0x00022800000e0000 */
[----:B---3--:R1:W3:Y:S04]  /*e780*/  SHFL.IDX PT, R9, R37, 0x1, 0x181f ;  /* 0x00381f0025097f89 */ /* 0x0082e800000e0000 */
[----:B----4-:R1:W4:Y:S02]  /*e790*/  SHFL.IDX PT, R14, R48, 0x1, 0x181f ;  /* 0x00381f00300e7f89 */ /* 0x01032400000e0000 */
.L_x_2853:
        /* <DEDUP_REMOVED lines=12> */
[----:B0-----:R-:W-:-:S05]  /*e860*/  @!P4 IADD3 R6, P0, R233, R4, RZ ;  /* 0x00000004e906c210 */ /* 0x001fca0007f1e0ff */
[----:B--2---:R-:W-:Y:S01]  /*e870*/  @!P4 IMAD.X R7, R5, 0x1, R52, P0 ;  /* 0x000000010507c824 */ /* 0x004fe200000e0634 */
[----:B----4-:R-:W-:Y:S02]  /*e880*/  @!P4 IADD3 R8, P2, R233, R14, RZ ;  /* 0x0000000ee908c210 */ /* 0x010fe40007f5e0ff */
[----:B------:R-:W-:Y:S02]  /*e890*/  @!P3 IADD3 R4, P0, R22, R4, RZ ;  /* 0x000000041604b210 */ /* 0x000fe40007f1e0ff */
[----:B------:R0:W5:Y:S01]  /*e8a0*/  @!P4 LD.E.64 R30, desc[UR40][R6.64] ;  /* 0x00000028061ec980 */ /* 0x000162000c101b00 */
[----:B------:R-:W-:Y:S02]  /*e8b0*/  CS2R R38, SRZ ;  /* 0x0000000000267805 */ /* 0x000fe4000001ff00 */
[----:B------:R-:W-:Y:S02]  /*e8c0*/  CS2R R32, SRZ ;  /* 0x0000000000207805 */ /* 0x000fe4000001ff00 */
[----:B------:R-:W-:-:S05]  /*e8d0*/  @!P3 IADD3.X R5, R5, R23, RZ, P0, !PT ;  /* 0x000000170505b210 */ /* 0x000fca00007fe4ff */
[----:B------:R2:W5:Y:S01]  /*e8e0*/  @!P3 LD.E.64 R34, desc[UR40][R4.64] ;  /* 0x000000280422b980 */ /* 0x000562000c101b00 */
[----:B0-----:R-:W-:-:S05]  /*e8f0*/  @!P3 IADD3 R6, P1, R22, R14, RZ ;  /* 0x0000000e1606b210 */ /* 0x001fca0007f3e0ff */
[C---:B---3--:R-:W-:Y:S02]  /*e900*/  @!P3 IMAD.X R7, R9.reuse, 0x1, R23, P1 ;  /* 0x000000010907b824 */ /* 0x048fe400008e0617 */
[----:B------:R-:W-:-:S03]  /*e910*/  @!P4 IMAD.X R9, R9, 0x1, R52, P2 ;  /* 0x000000010909c824 */ /* 0x000fc600010e0634 */
[----:B------:R2:W5:Y:S04]  /*e920*/  @!P3 LD.E.64 R38, desc[UR40][R6.64] ;  /* 0x000000280626b980 */ /* 0x000568000c101b00 */
[----:B------:R2:W5:Y:S02]  /*e930*/  @!P4 LD.E.64 R32, desc[UR40][R8.64] ;  /* 0x000000280820c980 */ /* 0x000564000c101b00 */
.L_x_2592:
[----:B------:R-:W-:Y:S05]  /*e940*/  BSYNC B1 ;  /* 0x0000000000017941 */ /* 0x000fea0003800000 */
.L_x_2591:
[----:B------:R-:W-:-:S03]  /*e950*/  UMOV UR4, 0xffffffff ;  /* 0xffffffff00047882 */ /* 0x000fc60000000000 */
[----:B------:R-:W-:Y:S05]  /*e960*/  BRA.DIV UR4, `(.L_x_2593) ;  /* 0x0000024204bc7947 */ /* 0x000fea000b800000 */
[----:B--2---:R2:W1:Y:S04]  /*e970*/  SHFL.IDX PT, R5, R10, 0x2, 0x181f ;  /* 0x00581f000a057f89 */ /* 0x00446800000e0000 */
[----:B0-----:R2:W0:Y:S04]  /*e980*/  SHFL.IDX PT, R4, R0, 0x2, 0x181f ;  /* 0x00581f0000047f89 */ /* 0x00142800000e0000 */
[----:B---3--:R2:W3:Y:S04]  /*e990*/  SHFL.IDX PT, R9, R37, 0x2, 0x181f ;  /* 0x00581f0025097f89 */ /* 0x0084e800000e0000 */
[----:B----4-:R2:W4:Y:S02]  /*e9a0*/  SHFL.IDX PT, R14, R48, 0x2, 0x181f ;  /* 0x00581f00300e7f89 */ /* 0x01052400000e0000 */
.L_x_2859:
        /* <DEDUP_REMOVED lines=27> */
.L_x_2595:
[----:B------:R-:W-:Y:S05]  /*eb60*/  BSYNC B1 ;  /* 0x0000000000017941 */ /* 0x000fea0003800000 */
.L_x_2594:
[----:B------:R-:W-:Y:S01]  /*eb70*/  UMOV UR4, 0xffffffff ;  /* 0xffffffff00047882 */ /* 0x000fe20000000000 */
[----:B-1-3--:R-:W-:Y:S02]  /*eb80*/  CS2R R8, SRZ ;  /* 0x0000000000087805 */ /* 0x00afe4000001ff00 */
[----:B------:R-:W-:Y:S05]  /*eb90*/  BRA.DIV UR4, `(.L_x_2596) ;  /* 0x0000024204a07947 */ /* 0x000fea000b800000 */
[----:B------:R1:W3:Y:S04]  /*eba0*/  SHFL.IDX PT, R5, R10, 0x3, 0x181f ;  /* 0x00781f000a057f89 */ /* 0x0002e800000e0000 */
[----:B0-----:R1:W0:Y:S04]  /*ebb0*/  SHFL.IDX PT, R4, R0, 0x3, 0x181f ;  /* 0x00781f0000047f89 */ /* 0x00122800000e0000 */
[----:B--2---:R-:W2:Y:S04]  /*ebc0*/  SHFL.IDX PT, R37, R37, 0x3, 0x181f ;  /* 0x00781f0025257f89 */ /* 0x004ea800000e0000 */
[----:B-1----:R-:W0:Y:S02]  /*ebd0*/  SHFL.IDX PT, R48, R48, 0x3, 0x181f ;  /* 0x00781f0030307f89 */ /* 0x002e2400000e0000 */
.L_x_2865:
[----:B------:R-:W-:Y:S01]  /*ebe0*/  VIADD R3, R3, 0x60 ;  /* 0x0000006003037836 */ /* 0x000fe20000000000 */
[----:B------:R-:W-:Y:S01]  /*ebf0*/  BSSY B1, `(.L_x_2597) ;  /* 0x0000019000017945 */ /* 0x000fe20003800000 */
[----:B------:R-:W-:Y:S02]  /*ec00*/  CS2R R12, SRZ ;  /* 0x00000000000c7805 */ /* 0x000fe4000001ff00 */
[----:B------:R-:W-:Y:S02]  /*ec10*/  CS2R R10, SRZ ;  /* 0x00000000000a7805 */ /* 0x000fe4000001ff00 */
[----:B----4-:R-:W-:Y:S02]  /*ec20*/  CS2R R14, SRZ ;  /* 0x00000000000e7805 */ /* 0x010fe4000001ff00 */
[----:B------:R-:W-:-:S13]  /*ec30*/  ISETP.GE.AND P0, PT, R3, R50, PT ;  /* 0x000000320300720c */ /* 0x000fda0003f06270 */
[----:B------:R-:W-:Y:S05]  /*ec40*/  @P0 BRA `(.L_x_2598) ;  /* 0x00000000004c0947 */ /* 0x000fea0003800000 */
[----:B------:R-:W-:Y:S01]  /*ec50*/  ULDC UR4, c[0x0][0x3f4] ;  /* 0x0000fd0000047ab9 */ /* 0x000fe20000000800 */
[----:B------:R-:W-:Y:S02]  /*ec60*/  CS2R R8, SRZ ;  /* 0x0000000000087805 */ /* 0x000fe4000001ff00 */
[----:B------:R-:W-:Y:S02]  /*ec70*/  ISETP.GE.AND P4, PT, R233, UR4, PT ;  /* 0x00000004e9007c0c */ /* 0x000fe4000bf86270 */
[----:B------:R-:W-:Y:S02]  /*ec80*/  ISETP.GE.AND P3, PT, R22, UR4, PT ;  /* 0x0000000416007c0c */ /* 0x000fe4000bf66270 */
[----:B------:R-:W-:-:S09]  /*ec90*/  CS2R R12, SRZ ;  /* 0x00000000000c7805 */ /* 0x000fd2000001ff00 */
[C---:B0-----:R-:W-:Y:S02]  /*eca0*/  @!P4 IADD3 R10, P0, R233.reuse, R4, RZ ;  /* 0x00000004e90ac210 */ /* 0x041fe40007f1e0ff */
[----:B------:R-:W-:Y:S02]  /*ecb0*/  @!P4 IADD3 R6, P2, R233, R48, RZ ;  /* 0x00000030e906c210 */ /* 0x000fe40007f5e0ff */
[C---:B---3--:R-:W-:Y:S02]  /*ecc0*/  @!P4 IADD3.X R11, R5.reuse, R52, RZ, P0, !PT ;  /* 0x00000034050bc210 */ /* 0x048fe400007fe4ff */
[C---:B------:R-:W-:Y:S02]  /*ecd0*/  @!P3 IADD3 R4, P0, R22.reuse, R4, RZ ;  /* 0x000000041604b210 */ /* 0x040fe40007f1e0ff */
[----:B------:R-:W-:Y:S01]  /*ece0*/  @!P3 IADD3 R48, P1, R22, R48, RZ ;  /* 0x000000301630b210 */ /* 0x000fe20007f3e0ff */
[----:B------:R0:W5:Y:S01]  /*ecf0*/  @!P4 LD.E.64 R8, desc[UR40][R10.64] ;  /* 0x000000280a08c980 */ /* 0x000162000c101b00 */
[----:B------:R-:W-:Y:S01]  /*ed00*/  CS2R R14, SRZ ;  /* 0x00000000000e7805 */ /* 0x000fe2000001ff00 */
[----:B------:R-:W-:-:S02]  /*ed10*/  @!P3 IMAD.X R5, R5, 0x1, R23, P0 ;  /* 0x000000010505b824 */ /* 0x000fc400000e0617 */
[C---:B--2---:R-:W-:Y:S02]  /*ed20*/  @!P4 IMAD.X R7, R37.reuse, 0x1, R52, P2 ;  /* 0x000000012507c824 */ /* 0x044fe400010e0634 */
[----:B------:R-:W-:Y:S01]  /*ed30*/  @!P3 IMAD.X R49, R37, 0x1, R23, P1 ;  /* 0x000000012531b824 */ /* 0x000fe200008e0617 */
[----:B------:R1:W5:Y:S01]  /*ed40*/  @!P3 LD.E.64 R12, desc[UR40][R4.64] ;  /* 0x00000028040cb980 */ /* 0x000362000c101b00 */
[----:B0-----:R-:W-:-:S03]  /*ed50*/  CS2R R10, SRZ ;  /* 0x00000000000a7805 */ /* 0x001fc6000001ff00 */
[----:B------:R1:W5:Y:S04]  /*ed60*/  @!P3 LD.E.64 R14, desc[UR40][R48.64] ;  /* 0x00000028300eb980 */ /* 0x000368000c101b00 */
[----:B------:R1:W5:Y:S02]  /*ed70*/  @!P4 LD.E.64 R10, desc[UR40][R6.64] ;  /* 0x00000028060ac980 */ /* 0x000364000c101b00 */
.L_x_2598:
[----:B------:R-:W-:Y:S05]  /*ed80*/  BSYNC B1 ;  /* 0x0000000000017941 */ /* 0x000fea0003800000 */
.L_x_2597:
[----:B------:R-:W-:Y:S01]  /*ed90*/  ULEA.HI UR4, UR39, UR39, URZ, 0x1 ;  /* 0x0000002727047291 */ /* 0x000fe2000f8f083f */
[----:B------:R-:W-:Y:S01]  /*eda0*/  VIADDMNMX R0, R50, -R51, 0x80, PT ;  /* 0x0000008032007446 */ /* 0x000fe20003800933 */
[----:B------:R-:W-:Y:S02]  /*edb0*/  BSSY B1, `(.L_x_2599) ;  /* 0x0000008000017945 */ /* 0x000fe40003800000 */
[----:B------:R-:W-:Y:S01]  /*edc0*/  ULOP3.LUT UR4, UR4, 0xfffffffe, URZ, 0xc0, !UPT ;  /* 0xfffffffe04047892 */ /* 0x000fe2000f8ec03f */
[----:B------:R-:W-:-:S03]  /*edd0*/  ISETP.GE.AND P1, PT, R19, R0, PT ;  /* 0x000000001300720c */ /* 0x000fc60003f26270 */
[----:B------:R-:W-:-:S06]  /*ede0*/  UIADD3 UR4, UR39, -UR4, URZ ;  /* 0x8000000427047290 */ /* 0x000fcc000fffe03f */
[----:B------:R-:W-:-:S05]  /*edf0*/  IMAD.U32 R3, RZ, RZ, UR4 ;  /* 0x00000004ff037e24 */ /* 0x000fca000f8e00ff */
[----:B------:R-:W-:-:S04]  /*ee00*/  SHF.L.U32 R3, R3, 0x1f, RZ ;  /* 0x0000001f03037819 */ /* 0x000fc800000006ff */
[----:B------:R-:W4:Y:S02]  /*ee10*/  SYNCS.PHASECHK.TRANS64.TRYWAIT P0, [R18+URZ+0x38800], R3 ;  /* 0x03880003120075a7 */ /* 0x000f24000800017f */
[----:B----4-:R-:W-:Y:S05]  /*ee20*/  @!P0 BRA `(.L_x_2600) ;  /* 0x0000024000708947 */ /* 0x010fea0003800000 */
.L_x_2866:
[----:B------:R-:W-:Y:S05]  /*ee30*/  BSYNC B1 ;  /* 0x0000000000017941 */ /* 0x000fea0003800000 */
.L_x_2599:
[----:B------:R-:W-:Y:S04]  /*ee40*/  BSSY B1, `(.L_x_2601) ;  /* 0x00000fa000017945 */ /* 0x000fe80003800000 */
[----:B------:R-:W-:Y:S05]  /*ee50*/  @P1 BRA `(.L_x_2602) ;  /* 0x0000000c00e01947 */ /* 0x000fea0003800000 */
[----:B------:R0:W5:Y:S01]  /*ee60*/  LDL R61, [R1+0x74] ;  /* 0x00007400013d7983 */ /* 0x0001620000100800 */
[----:B----4-:R-:W4:Y:S01]  /*ee70*/  LDC R3, c[0x0][0x3f4] ;  /* 0x0000fd00ff037b82 */ /* 0x010f220000000800 */
[----:B------:R-:W-:Y:S01]  /*ee80*/  BSSY B2, `(.L_x_2603) ;  /* 0x000007a000027945 */ /* 0x000fe20003800000 */
[-C--:B----4-:R-:W-:Y:S02]  /*ee90*/  ISETP.GE.AND P0, PT, R22, R3.reuse, PT ;  /* 0x000000031600720c */ /* 0x090fe40003f06270 */
[----:B------:R-:W-:-:S11]  /*eea0*/  ISETP.GE.AND P1, PT, R233, R3, PT ;  /* 0x00000003e900720c */ /* 0x000fd60003f26270 */
[----:B0-----:R-:W-:Y:S05]  /*eeb0*/  @P0 BRA `(.L_x_2604) ;  /* 0x0000000400d80947 */ /* 0x001fea0003800000 */
[----:B-1-3-5:R-:W0:Y:S01]  /*eec0*/  LDS.128 R4, [R61+0x20400] ;  /* 0x020400003d047984 */ /* 0x02ae220000000c00 */
[----:B--2---:R-:W-:Y:S02]  /*eed0*/  SHF.R.U32.HI R37, RZ, 0x8, R44 ;  /* 0x00000008ff257819 */ /* 0x004fe4000001162c */
        /* <DEDUP_REMOVED lines=116> */
.L_x_2604:
[----:B------:R-:W-:Y:S05]  /*f620*/  BSYNC B2 ;  /* 0x0000000000027941 */ /* 0x000fea0003800000 */
.L_x_2603:
[----:B------:R-:W-:Y:S05]  /*f630*/  @P1 BRA `(.L_x_2602) ;  /* 0x0000000400e81947 */ /* 0x000fea0003800000 */
[----:B01-3-5:R-:W0:Y:S01]  /*f640*/  LDS.128 R4, [R61+0x24400] ;  /* 0x024400003d047984 */ /* 0x02be220000000c00 */
[----:B------:R-:W-:Y:S02]  /*f650*/  SHF.R.U32.HI R45, RZ, 0x8, R42 ;  /* 0x00000008ff2d7819 */ /* 0x000fe4000001162a */
[----:B------:R-:W-:Y:S02]  /*f660*/  LOP3.LUT R48, R42, 0xff, RZ, 0xc0, !PT ;  /* 0x000000ff2a307812 */ /* 0x000fe400078ec0ff */
[----:B------:R-:W-:Y:S02]  /*f670*/  LOP3.LUT R45, R45, 0xff, RZ, 0xc0, !PT ;  /* 0x000000ff2d2d7812 */ /* 0x000fe400078ec0ff */
[----:B--2---:R-:W-:Y:S02]  /*f680*/  SHF.R.U32.HI R37, RZ, 0x8, R41 ;  /* 0x00000008ff257819 */ /* 0x004fe40000011629 */
        /* <DEDUP_REMOVED lines=117> */
.L_x_2602:
[----:B------:R-:W-:Y:S05]  /*fde0*/  BSYNC B1 ;  /* 0x0000000000017941 */ /* 0x000fea0003800000 */
.L_x_2601:
[----:B----4-:R-:W-:Y:S01]  /*fdf0*/  VIADD R3, R19, 0x20 ;  /* 0x0000002013037836 */ /* 0x010fe20000000000 */
[----:B------:R-:W-:Y:S04]  /*fe00*/  BSSY B1, `(.L_x_2605) ;  /* 0x00000fb000017945 */ /* 0x000fe80003800000 */
[----:B------:R-:W-:-:S13]  /*fe10*/  ISETP.GE.AND P0, PT, R3, R0, PT ;  /* 0x000000000300720c */ /* 0x000fda0003f06270 */
[----:B------:R-:W-:Y:S05]  /*fe20*/  @P0 BRA `(.L_x_2606) ;  /* 0x0000000c00e00947 */ /* 0x000fea0003800000 */
[----:B------:R4:W5:Y:S01]  /*fe30*/  LDL R53, [R1+0x74] ;  /* 0x0000740001357983 */ /* 0x0009620000100800 */
[----:B------:R-:W0:Y:S01]  /*fe40*/  LDC R3, c[0x0][0x3f4] ;  /* 0x0000fd00ff037b82 */ /* 0x000e220000000800 */
[----:B------:R-:W-:Y:S01]  /*fe50*/  BSSY B2, `(.L_x_2607) ;  /* 0x000007e000027945 */ /* 0x000fe20003800000 */
[-C--:B0-----:R-:W-:Y:S02]  /*fe60*/  ISETP.GE.AND P0, PT, R22, R3.reuse, PT ;  /* 0x000000031600720c */ /* 0x081fe40003f06270 */
[----:B------:R-:W-:-:S11]  /*fe70*/  ISETP.GE.AND P1, PT, R233, R3, PT ;  /* 0x00000003e900720c */ /* 0x000fd60003f26270 */
[----:B----4-:R-:W-:Y:S05]  /*fe80*/  @P0 BRA `(.L_x_2608) ;  /* 0x0000000400e80947 */ /* 0x010fea0003800000 */
[----:B-1-3-5:R-:W0:Y:S01]  /*fe90*/  LDS.128 R4, [R53+0x21400] ;  /* 0x0214000035047984 */ /* 0x02ae220000000c00 */
        /* <DEDUP_REMOVED lines=121> */
.L_x_2608:
[----:B------:R-:W-:Y:S05]  /*10630*/  BSYNC B2 ;  /* 0x0000000000027941 */ /* 0x000fea0003800000 */
.L_x_2607:
[----:B------:R-:W-:Y:S05]  /*10640*/  @P1 BRA `(.L_x_2606) ;  /* 0x0000000400d81947 */ /* 0x000fea0003800000 */
[----:B01-3-5:R-:W0:Y:S01]  /*10650*/  LDS.128 R4, [R53+0x25400] ;  /* 0x0254000035047984 */ /* 0x02be220000000c00 */
[----:B------:R-:W-:Y:S02]  /*10660*/  SHF.R.U32.HI R34, RZ, 0x8, R30 ;  /* 0x00000008ff227819 */ /* 0x000fe4000001161e */
        /* <DEDUP_REMOVED lines=9> */
[----:B------:R-:W-:Y:S02]  /*10700*/  LOP3.LUT R39, R33, 0xff, RZ, 0xc0, !PT ;  /* 0x000000ff21277812 */ /* 0x000fe400078ec0ff */
[----:B------:R-:W-:-:S02]  /*10710*/  LOP3.LUT R40, R40, 0xff, RZ, 0xc0, !PT ;  /* 0x000000ff28287812 */ /* 0x000fc400078ec0ff */
[----:B------:R-:W-:Y:S02]  /*10720*/  SHF.R.U32.HI R41, RZ, 0x10, R33 ;  /* 0x00000010ff297819 */ /* 0x000fe40000011621 */
[----:B------:R-:W-:Y:S02]  /*10730*/  PRMT R35, R38, 0x7604, R35 ;  /* 0x0000760426237816 */ /* 0x000fe40000000023 */
[----:B------:R-:W-:Y:S01]  /*10740*/  LOP3.LUT R38, R34, 0xff, RZ, 0xc0, !PT ;  /* 0x000000ff22267812 */ /* 0x000fe200078ec0ff */
[----:B------:R-:W-:Y:S01]  /*10750*/  IMAD.U32 R34, R42, 0x10000, RZ ;  /* 0x000100002a227824 */ /* 0x000fe200078e00ff */
[----:B--2---:R-:W-:Y:S02]  /*10760*/  LOP3.LUT R37, R32, 0xff, RZ, 0xc0, !PT ;  /* 0x000000ff20257812 */ /* 0x004fe400078ec0ff */
[----:B------:R-:W-:Y:S02]  /*10770*/  PRMT R40, R40, 0x7604, R39 ;  /* 0x0000760428287816 */ /* 0x000fe40000000027 */
[----:B------:R-:W-:-:S02]  /*10780*/  SHF.L.U32 R41, R41, 0x10, RZ ;  /* 0x0000001029297819 */ /* 0x000fc400000006ff */
[----:B------:R-:W-:Y:S02]  /*10790*/  PRMT R39, R38, 0x7604, R37 ;  /* 0x0000760426277816 */ /* 0x000fe40000000025 */
[----:B------:R-:W-:Y:S02]  /*107a0*/  LOP3.LUT R37, R35, 0xff0000, R34, 0xf8, !PT ;  /* 0x00ff000023257812 */ /* 0x000fe400078ef822 */
[----:B------:R-:W-:Y:S02]  /*107b0*/  LOP3.LUT R41, R40, 0xff0000, R41, 0xf8, !PT ;  /* 0x00ff000028297812 */ /* 0x000fe400078ef829 */
[----:B------:R-:W-:Y:S02]  /*107c0*/  LOP3.LUT R37, R37, 0xff000000, R31, 0xf8, !PT ;  /* 0xff00000025257812 */ /* 0x000fe400078ef81f */
[----:B------:R-:W-:Y:S02]  /*107d0*/  LOP3.LUT R41, R41, 0xff000000, R33, 0xf8, !PT ;  /* 0xff00000029297812 */ /* 0x000fe400078ef821 */
[----:B------:R-:W-:-:S02]  /*107e0*/  LOP3.LUT R35, R3, 0xff0000, R30, 0xf8, !PT ;  /* 0x00ff000003237812 */ /* 0x000fc400078ef81e */
[-C--:B0-----:R-:W-:Y:S02]  /*107f0*/  F2FP.F16.E4M3.UNPACK_B R3, R6.reuse.H1 ;  /* 0x00000006ff03723e */ /* 0x081fe400030006ff */
        /* <DEDUP_REMOVED lines=91> */
.L_x_2606:
[----:B------:R-:W-:Y:S05]  /*10db0*/  BSYNC B1 ;  /* 0x0000000000017941 */ /* 0x000fea0003800000 */
.L_x_2605:
[----:B------:R-:W-:Y:S01]  /*10dc0*/  VIADD R3, R19, 0x40 ;  /* 0x0000004013037836 */ /* 0x000fe20000000000 */
[----:B------:R-:W-:Y:S04]  /*10dd0*/  BSSY B1, `(.L_x_2609) ;  /* 0x00000fb000017945 */ /* 0x000fe80003800000 */
[----:B------:R-:W-:-:S13]  /*10de0*/  ISETP.GE.AND P0, PT, R3, R0, PT ;  /* 0x000000000300720c */ /* 0x000fda0003f06270 */
[----:B------:R-:W-:Y:S05]  /*10df0*/  @P0 BRA `(.L_x_2610) ;  /* 0x0000000c00e00947 */ /* 0x000fea0003800000 */
[----:B-----5:R0:W5:Y:S01]  /*10e00*/  LDL R45, [R1+0x74] ;  /* 0x00007400012d7983 */ /* 0x0201620000100800 */
[----:B------:R-:W1:Y:S01]  /*10e10*/  LDC R3, c[0x0][0x3f4] ;  /* 0x0000fd00ff037b82 */ /* 0x000e620000000800 */
[----:B------:R-:W-:Y:S01]  /*10e20*/  BSSY B2, `(.L_x_2611) ;  /* 0x000007a000027945 */ /* 0x000fe20003800000 */
[-C--:B-1----:R-:W-:Y:S02]  /*10e30*/  ISETP.GE.AND P0, PT, R22, R3.reuse, PT ;  /* 0x000000031600720c */ /* 0x082fe40003f06270 */
[----:B------:R-:W-:-:S11]  /*10e40*/  ISETP.GE.AND P1, PT, R233, R3, PT ;  /* 0x00000003e900720c */ /* 0x000fd60003f26270 */
[----:B0-----:R-:W-:Y:S05]  /*10e50*/  @P0 BRA `(.L_x_2612) ;  /* 0x0000000400d80947 */ /* 0x001fea0003800000 */
[----:B---345:R-:W0:Y:S01]  /*10e60*/  LDS.128 R4, [R45+0x22400] ;  /* 0x022400002d047984 */ /* 0x038e220000000c00 */
[----:B------:R-:W-:Y:S02]  /*10e70*/  SHF.R.U32.HI R30, RZ, 0x8, R26 ;  /* 0x00000008ff1e7819 */ /* 0x000fe4000001161a */
        /* <DEDUP_REMOVED lines=9> */
[----:B--2---:R-:W-:Y:S02]  /*10f10*/  SHF.R.U32.HI R37, RZ, 0x10, R29 ;  /* 0x00000010ff257819 */ /* 0x004fe4000001161d */
        /* <DEDUP_REMOVED lines=106> */
.L_x_2612:
[----:B------:R-:W-:Y:S05]  /*115c0*/  BSYNC B2 ;  /* 0x0000000000027941 */ /* 0x000fea0003800000 */
.L_x_2611:
[----:B------:R-:W-:Y:S05]  /*115d0*/  @P1 BRA `(.L_x_2610) ;  /* 0x0000000400e81947 */ /* 0x000fea0003800000 */
[----:B0--345:R-:W0:Y:S01]  /*115e0*/  LDS.128 R4, [R45+0x26400] ;  /* 0x026400002d047984 */ /* 0x039e220000000c00 */
[----:B------:R-:W-:Y:S02]  /*115f0*/  SHF.R.U32.HI R27, RZ, 0x8, R25 ;  /* 0x00000008ff1b7819 */ /* 0x000fe40000011619 */
        /* <DEDUP_REMOVED lines=49> */
[----:B--2---:R-:W-:Y:S01]  /*11910*/  FFMA.FTZ R37, R21, R32, R35 ;  /* 0x0000002015257223 */ /* 0x004fe20000010023 */
        /* <DEDUP_REMOVED lines=70> */
.L_x_2610:
[----:B------:R-:W-:Y:S05]  /*11d80*/  BSYNC B1 ;  /* 0x0000000000017941 */ /* 0x000fea0003800000 */
.L_x_2609:
[----:B------:R-:W-:-:S05]  /*11d90*/  VIADD R3, R19, 0x60 ;  /* 0x0000006013037836 */ /* 0x000fca0000000000 */
        /* <DEDUP_REMOVED lines=130> */
.L_x_2615:
[----:B------:R-:W-:Y:S05]  /*125c0*/  BSYNC B1 ;  /* 0x0000000000017941 */ /* 0x000fea0003800000 */
.L_x_2614:
[----:B------:R-:W-:Y:S05]  /*125d0*/  @P1 BRA `(.L_x_2613) ;  /* 0x0000005000681947 */ /* 0x000fea0003800000 */
[----:B0--345:R-:W0:Y:S01]  /*125e0*/  LDS.128 R4, [R35+0x27400] ;  /* 0x0274000023047984 */ /* 0x039e220000000c00 */
[----:B------:R-:W-:Y:S02]  /*125f0*/  SHF.R.U32.HI R13, RZ, 0x8, R9 ;  /* 0x00000008ff0d7819 */ /* 0x000fe40000011609 */
        /* <DEDUP_REMOVED lines=117> */
.L_x_2586:
[----:B------:R-:W0:Y:S01]  /*12d50*/  LDC R52, c[0x0][0x448] ;  /* 0x00011200ff347b82 */ /* 0x000e220000000800 */
[----:B------:R-:W-:Y:S01]  /*12d60*/  IMAD.MOV.U32 R27, RZ, RZ, R29 ;  /* 0x000000ffff1b7224 */ /* 0x000fe200078e001d */
[----:B------:R-:W-:Y:S01]  /*12d70*/  ULDC.64 UR4, c[0x0][0x3f8] ;  /* 0x0000fe0000047ab9 */ /* 0x000fe20000000a00 */
[----:B------:R-:W-:Y:S01]  /*12d80*/  IMAD.MOV.U32 R25, RZ, RZ, R31 ;  /* 0x000000ffff197224 */ /* 0x000fe200078e001f */
[----:B------:R-:W-:Y:S01]  /*12d90*/  ULDC.64 UR6, c[0x0][0x408] ;  /* 0x0001020000067ab9 */ /* 0x000fe20000000a00 */
[----:B------:R-:W-:Y:S01]  /*12da0*/  ULDC.64 UR8, c[0x0][0x400] ;  /* 0x0001000000087ab9 */ /* 0x000fe20000000a00 */
        /* <DEDUP_REMOVED lines=19> */
[----:B------:R-:W2:Y:S01]  /*12ee0*/  LDL R6, [R1+0x38] ;  /* 0x0000380001067983 */ /* 0x000ea20000100800 */
[----:B------:R-:W0:Y:S03]  /*12ef0*/  LDC R37, c[0x0][0x3f4] ;  /* 0x0000fd00ff257b82 */ /* 0x000e260000000800 */
[----:B------:R-:W1:Y:S04]  /*12f00*/  SHFL.IDX PT, R7, R55, RZ, 0x181f ;  /* 0x00181fff37077589 */ /* 0x000e6800000e0000 */
[----:B------:R-:W3:Y:S04]  /*12f10*/  SHFL.IDX PT, R14, R59, RZ, 0x181f ;  /* 0x00181fff3b0e7589 */ /* 0x000ee800000e0000 */
[----:B------:R-:W4:Y:S04]  /*12f20*/  SHFL.IDX PT, R5, R53, RZ, 0x181f ;  /* 0x00181fff35057589 */ /* 0x000f2800000e0000 */
[----:B------:R-:W5:Y:S01]  /*12f30*/  SHFL.IDX PT, R9, R57, RZ, 0x181f ;  /* 0x00181fff39097589 */ /* 0x000f6200000e0000 */
[----:B0-----:R-:W-:Y:S01]  /*12f40*/  ISETP.GE.AND P0, PT, R16, R37, PT ;  /* 0x000000251000720c */ /* 0x001fe20003f06270 */
[----:B--2---:R-:W-:-:S05]  /*12f50*/  IMAD R52, R6, R52, RZ ;  /* 0x0000003406347224 */ /* 0x004fca00078e02ff */
[----:B------:R-:W-:-:S13]  /*12f60*/  ISETP.GE.OR P1, PT, R3, R52, P0 ;  /* 0x000000340300720c */ /* 0x000fda0000726670 */
[C---:B-1----:R-:W-:Y:S02]  /*12f70*/  @!P1 IADD3 R4, P2, R16.reuse, R7, RZ ;  /* 0x0000000710049210 */ /* 0x042fe40007f5e0ff */
[----:B---3--:R-:W-:Y:S02]  /*12f80*/  @!P1 IADD3 R24, P3, R16, R14, RZ ;  /* 0x0000000e10189210 */ /* 0x008fe40007f7e0ff */
[----:B----4-:R-:W-:-:S03]  /*12f90*/  @!P1 IADD3.X R5, R5, R17, RZ, P2, !PT ;  /* 0x0000001105059210 */ /* 0x010fc600017fe4ff */
[----:B-----5:R-:W-:-:S03]  /*12fa0*/  @!P1 IMAD.X R25, R9, 0x1, R17, P3 ;  /* 0x0000000109199824 */ /* 0x020fc600018e0611 */
        /* <DEDUP_REMOVED lines=13> */
[----:B------:R-:W-:Y:S01]  /*13080*/  @!P1 IMAD.MOV.U32 R46, RZ, RZ, R6 ;  /* 0x000000ffff2e9224 */ /* 0x000fe200078e0006 */
[----:B---3--:R-:W-:Y:S01]  /*13090*/  @!P1 MOV R51, R27 ;  /* 0x0000001b00339202 */ /* 0x008fe20000000f00 */
[----:B------:R-:W-:-:S02]  /*130a0*/  @!P1 IMAD.MOV.U32 R47, RZ, RZ, R7 ;  /* 0x000000ffff2f9224 */ /* 0x000fc400078e0007 */
[----:B------:R-:W-:Y:S02]  /*130b0*/  @!P1 IMAD.MOV.U32 R48, RZ, RZ, R24 ;  /* 0x000000ffff309224 */ /* 0x000fe400078e0018 */
[----:B------:R-:W-:Y:S02]  /*130c0*/  @!P1 IMAD.MOV.U32 R49, RZ, RZ, R25 ;  /* 0x000000ffff319224 */ /* 0x000fe400078e0019 */
[----:B01--4-:R-:W-:-:S07]  /*130d0*/  @!P1 IMAD.MOV.U32 R50, RZ, RZ, R26 ;  /* 0x000000ffff329224 */ /* 0x013fce00078e001a */
.L_x_2876:
        /* <DEDUP_REMOVED lines=17> */
.L_x_2618:
[----:B------:R-:W-:Y:S05]  /*131f0*/  BSYNC B1 ;  /* 0x0000000000017941 */ /* 0x000fea0003800000 */
.L_x_2617:
        /* <DEDUP_REMOVED lines=11> */
[----:B---3--:R-:W-:Y:S02]  /*132b0*/  @!P1 IMAD.X R33, R25, 0x1, R17, P3 ;  /* 0x0000000119219824 */ /* 0x008fe400018e0611 */
[----:B------:R-:W-:-:S04]  /*132c0*/  @!P1 IMAD.MOV.U32 R25, RZ, RZ, R9 ;  /* 0x000000ffff199224 */ /* 0x000fc800078e0009 */
[----:B------:R-:W2:Y:S04]  /*132d0*/  @!P1 LD.E.128 R32, desc[UR40][R32.64] ;  /* 0x0000002820209980 */ /* 0x000ea8000c101d00 */
[----:B------:R-:W3:Y:S04]  /*132e0*/  @!P1 LD.E.128 R24, desc[UR40][R24.64] ;  /* 0x0000002818189980 */ /* 0x000ee8000c101d00 */
[----:B------:R-:W0:Y:S04]  /*132f0*/  SHFL.IDX PT, R55, R55, 0x3, 0x181f ;  /* 0x00781f0037377f89 */ /* 0x000e2800000e0000 */
[----:B------:R-:W1:Y:S04]  /*13300*/  SHFL.IDX PT, R53, R53, 0x3, 0x181f ;  /* 0x00781f0035357f89 */ /* 0x000e6800000e0000 */
[----:B------:R-:W4:Y:S04]  /*13310*/  SHFL.IDX PT, R59, R59, 0x3, 0x181f ;  /* 0x00781f003b3b7f89 */ /* 0x000f2800000e0000 */
[----:B------:R-:W0:Y:S01]  /*13320*/  SHFL.IDX PT, R57, R57, 0x3, 0x181f ;  /* 0x00781f0039397f89 */ /* 0x000e2200000e0000 */
[----:B------:R-:W-:-:S02]  /*13330*/  CS2R R20, SRZ ;  /* 0x0000000000147805 */ /* 0x000fc4000001ff00 */
[----:B------:R-:W-:Y:S02]  /*13340*/  CS2R R38, SRZ ;  /* 0x0000000000267805 */ /* 0x000fe4000001ff00 */
[----:B------:R-:W-:Y:S02]  /*13350*/  CS2R R40, SRZ ;  /* 0x0000000000287805 */ /* 0x000fe4000001ff00 */
[----:B------:R-:W-:Y:S02]  /*13360*/  CS2R R42, SRZ ;  /* 0x00000000002a7805 */ /* 0x000fe4000001ff00 */
[----:B------:R-:W-:Y:S01]  /*13370*/  CS2R R8, SRZ ;  /* 0x0000000000087805 */ /* 0x000fe2000001ff00 */
[----:B--2---:R-:W-:Y:S02]  /*13380*/  @!P1 IMAD.MOV.U32 R40, RZ, RZ, R32 ;  /* 0x000000ffff289224 */ /* 0x004fe400078e0020 */
[----:B------:R-:W-:Y:S02]  /*13390*/  @!P1 IMAD.MOV.U32 R41, RZ, RZ, R33 ;  /* 0x000000ffff299224 */ /* 0x000fe400078e0021 */
[----:B---3--:R-:W-:Y:S01]  /*133a0*/  @!P1 IMAD.MOV.U32 R20, RZ, RZ, R24 ;  /* 0x000000ffff149224 */ /* 0x008fe200078e0018 */
[----:B------:R-:W-:Y:S01]  /*133b0*/  @!P1 MOV R21, R25 ;  /* 0x0000001900159202 */ /* 0x000fe20000000f00 */
[----:B------:R-:W-:-:S02]  /*133c0*/  @!P1 IMAD.MOV.U32 R38, RZ, RZ, R26 ;  /* 0x000000ffff269224 */ /* 0x000fc400078e001a */
[----:B------:R-:W-:Y:S02]  /*133d0*/  @!P1 IMAD.MOV.U32 R39, RZ, RZ, R27 ;  /* 0x000000ffff279224 */ /* 0x000fe400078e001b */
[----:B------:R-:W-:Y:S02]  /*133e0*/  @!P1 IMAD.MOV.U32 R42, RZ, RZ, R34 ;  /* 0x000000ffff2a9224 */ /* 0x000fe400078e0022 */
[----:B01--4-:R-:W-:-:S07]  /*133f0*/  @!P1 IMAD.MOV.U32 R43, RZ, RZ, R35 ;  /* 0x000000ffff2b9224 */ /* 0x013fce00078e0023 */
.L_x_2886:
        /* <DEDUP_REMOVED lines=13> */
[----:B------:R-:W-:Y:S01]  /*134d0*/  IMAD.X R13, R53, 0x1, R17, P1 ;  /* 0x00000001350d7824 */ /* 0x000fe200008e0611 */
[----:B------:R-:W-:-:S05]  /*134e0*/  IADD3.X R9, R57, R17, RZ, P2, !PT ;  /* 0x0000001139097210 */ /* 0x000fca00017fe4ff */
[----:B------:R-:W5:Y:S04]  /*134f0*/  LD.E.128 R12, desc[UR40][R12.64] ;  /* 0x000000280c0c7980 */ /* 0x000f68000c101d00 */
[----:B------:R-:W5:Y:S02]  /*13500*/  LD.E.128 R8, desc[UR40][R8.64] ;  /* 0x0000002808087980 */ /* 0x000f64000c101d00 */
.L_x_2621:
[----:B------:R-:W-:Y:S05]  /*13510*/  BSYNC B1 ;  /* 0x0000000000017941 */ /* 0x000fea0003800000 */
.L_x_2620:
[----:B------:R-:W2:Y:S01]  /*13520*/  LDL R24, [R1+0x34] ;  /* 0x0000340001187983 */ /* 0x000ea20000100800 */
[----:B------:R-:W-:Y:S01]  /*13530*/  ULEA.HI UR4, UR39, UR39, URZ, 0x1 ;  /* 0x0000002727047291 */ /* 0x000fe2000f8f083f */
[C---:B------:R-:W-:Y:S01]  /*13540*/  VIADD R26, R19.reuse, 0x20 ;  /* 0x00000020131a7836 */ /* 0x040fe20000000000 */
[----:B------:R-:W-:Y:S01]  /*13550*/  BSSY B1, `(.L_x_2622) ;  /* 0x000000e000017945 */ /* 0x000fe20003800000 */
[----:B------:R-:W-:Y:S01]  /*13560*/  VIADD R25, R19, 0x40 ;  /* 0x0000004013197836 */ /* 0x000fe20000000000 */
[----:B------:R-:W-:-:S04]  /*13570*/  ULOP3.LUT UR4, UR4, 0xfffffffe, URZ, 0xc0, !UPT ;  /* 0xfffffffe04047892 */ /* 0x000fc8000f8ec03f */
[----:B------:R-:W-:-:S06]  /*13580*/  UIADD3 UR4, UR39, -UR4, URZ ;  /* 0x8000000427047290 */ /* 0x000fcc000fffe03f */
[----:B------:R-:W-:-:S05]  /*13590*/  IMAD.U32 R3, RZ, RZ, UR4 ;  /* 0x00000004ff037e24 */ /* 0x000fca000f8e00ff */
[----:B------:R-:W-:-:S04]  /*135a0*/  SHF.L.U32 R3, R3, 0x1f, RZ ;  /* 0x0000001f03037819 */ /* 0x000fc800000006ff */
[----:B------:R-:W0:Y:S01]  /*135b0*/  SYNCS.PHASECHK.TRANS64.TRYWAIT P4, [R18+URZ+0x38800], R3 ;  /* 0x03880003120075a7 */ /* 0x000e22000808017f */
[----:B--2---:R-:W-:Y:S01]  /*135c0*/  VIADDMNMX R52, R52, -R24, 0x80, PT ;  /* 0x0000008034347446 */ /* 0x004fe20003800918 */
[----:B------:R-:W-:-:S03]  /*135d0*/  VIADD R24, R19, 0x60 ;  /* 0x0000006013187836 */ /* 0x000fc60000000000 */
[-C--:B------:R-:W-:Y:S02]  /*135e0*/  ISETP.GE.OR P3, PT, R19, R52.reuse, P0 ;  /* 0x000000341300720c */ /* 0x080fe40000766670 */
[-C--:B------:R-:W-:Y:S02]  /*135f0*/  ISETP.GE.OR P2, PT, R26, R52.reuse, P0 ;  /* 0x000000341a00720c */ /* 0x080fe40000746670 */
[-C--:B------:R-:W-:Y:S02]  /*13600*/  ISETP.GE.OR P1, PT, R25, R52.reuse, P0 ;  /* 0x000000341900720c */ /* 0x080fe40000726670 */
[----:B------:R-:W-:Y:S01]  /*13610*/  ISETP.GE.OR P0, PT, R24, R52, P0 ;  /* 0x000000341800720c */ /* 0x000fe20000706670 */
[----:B0-----:R-:W-:-:S12]  /*13620*/  @!P4 BRA `(.L_x_2623) ;  /* 0x0000020000c0c947 */ /* 0x001fd80003800000 */
.L_x_2887:
[----:B------:R-:W-:Y:S05]  /*13630*/  BSYNC B1 ;  /* 0x0000000000017941 */ /* 0x000fea0003800000 */
.L_x_2622:
[----:B------:R-:W-:Y:S04]  /*13640*/  BSSY B1, `(.L_x_2624) ;  /* 0x0000107000017945 */ /* 0x000fe80003800000 */
[----:B------:R-:W-:Y:S05]  /*13650*/  @P3 BRA `(.L_x_2625) ;  /* 0x0000001000143947 */ /* 0x000fea0003800000 */
[----:B------:R-:W2:Y:S04]  /*13660*/  LDL R35, [R1+0x70] ;  /* 0x0000700001237983 */ /* 0x000ea80000100800 */
[----:B------:R-:W3:Y:S01]  /*13670*/  LDL R76, [R1+0x74] ;  /* 0x00007400014c7983 */ /* 0x000ee20000100800 */
[----:B0-----:R-:W-:Y:S01]  /*13680*/  SHF.R.U32.HI R3, RZ, 0x8, R44 ;  /* 0x00000008ff037819 */ /* 0x001fe2000001162c */
[----:B------:R-:W-:Y:S01]  /*13690*/  IMAD.SHL.U32 R52, R19, 0x80, RZ ;  /* 0x0000008013347824 */ /* 0x000fe200078e00ff */
[----:B------:R-:W-:Y:S02]  /*136a0*/  LOP3.LUT R25, R44, 0xff, RZ, 0xc0, !PT ;  /* 0x000000ff2c197812 */ /* 0x000fe400078ec0ff */
[----:B------:R-:W-:Y:S02]  /*136b0*/  LOP3.LUT R24, R3, 0xff, RZ, 0xc0, !PT ;  /* 0x000000ff03187812 */ /* 0x000fe400078ec0ff */
[----:B------:R-:W-:-:S02]  /*136c0*/  LEA.HI R3, R37, R0, RZ, 0x1c ;  /* 0x0000000025037211 */ /* 0x000fc400078fe0ff */
[----:B------:R-:W-:Y:S02]  /*136d0*/  PRMT R53, R24, 0x7604, R25 ;  /* 0x0000760418357816 */ /* 0x000fe40000000019 */
[----:B------:R-:W-:Y:S02]  /*136e0*/  SHF.R.S32.HI R24, RZ, 0x1f, R3 ;  /* 0x0000001fff187819 */ /* 0x000fe40000011403 */
[----:B------:R-:W-:Y:S02]  /*136f0*/  LOP3.LUT R52, R52, 0x380, RZ, 0xc0, !PT ;  /* 0x0000038034347812 */ /* 0x000fe400078ec0ff */
[----:B------:R-:W-:Y:S01]  /*13700*/  LEA.HI R24, R24, R3, RZ, 0x3 ;  /* 0x0000000318187211 */ /* 0x000fe200078f18ff */
[----:B------:R-:W-:Y:S01]  /*13710*/  IMAD.SHL.U32 R3, R3, 0x10, RZ ;  /* 0x0000001003037824 */ /* 0x000fe200078e00ff */
[----:B------:R-:W-:Y:S02]  /*13720*/  SHF.R.U32.HI R26, RZ, 0x8, R45 ;  /* 0x00000008ff1a7819 */ /* 0x000fe4000001162d */
[----:B------:R-:W-:Y:S01]  /*13730*/  LOP3.LUT R27, R45, 0xff, RZ, 0xc0, !PT ;  /* 0x000000ff2d1b7812 */ /* 0x000fe200078ec0ff */
[----:B------:R-:W-:Y:S01]  /*13740*/  IMAD.SHL.U32 R24, R24, 0x800, RZ ;  /* 0x0000080018187824 */ /* 0x000fe200078e00ff */
[----:B------:R-:W-:Y:S01]  /*13750*/  LOP3.LUT R3, R52, 0x70, R3, 0xf8, !PT ;  /* 0x0000007034037812 */ /* 0x000fe200078ef803 */
[----:B------:R-:W-:Y:S01]  /*13760*/  IMAD.SHL.U32 R52, R19, 0x80, RZ ;  /* 0x0000008013347824 */ /* 0x000fe200078e00ff */
[----:B------:R-:W-:-:S02]  /*13770*/  LOP3.LUT R26, R26, 0xff, RZ, 0xc0, !PT ;  /* 0x000000ff1a1a7812 */ /* 0x000fc400078ec0ff */
[----:B------:R-:W-:Y:S02]  /*13780*/  SHF.R.U32.HI R33, RZ, 0x8, R48 ;  /* 0x00000008ff217819 */ /* 0x000fe40000011630 */
[----:B------:R-:W-:Y:S02]  /*13790*/  LOP3.LUT R52, R52, 0x380, RZ, 0xc0, !PT ;  /* 0x0000038034347812 */ /* 0x000fe400078ec0ff */
[----:B------:R-:W-:Y:S02]  /*137a0*/  PRMT R55, R26, 0x7604, R27 ;  /* 0x000076041a377816 */ /* 0x000fe4000000001b */
[----:B------:R-:W-:Y:S02]  /*137b0*/  SHF.R.U32.HI R27, RZ, 0x8, R47 ;  /* 0x00000008ff1b7819 */ /* 0x000fe4000001162f */
[----:B------:R-:W-:Y:S02]  /*137c0*/  SHF.R.U32.HI R52, RZ, 0x3, R52 ;  /* 0x00000003ff347819 */ /* 0x000fe40000011634 */
[----:B------:R-:W-:-:S02]  /*137d0*/  LOP3.LUT R32, R47, 0xff, RZ, 0xc0, !PT ;  /* 0x000000ff2f207812 */ /* 0x000fc400078ec0ff */
[----:B------:R-:W-:Y:S02]  /*137e0*/  LOP3.LUT R34, R48, 0xff, RZ, 0xc0, !PT ;  /* 0x000000ff30227812 */ /* 0x000fe400078ec0ff */
[----:B------:R-:W-:Y:S02]  /*137f0*/  LOP3.LUT R27, R27, 0xff, RZ, 0xc0, !PT ;  /* 0x000000ff1b1b7812 */ /* 0x000fe400078ec0ff */
[----:B------:R-:W-:Y:S02]  /*13800*/  LOP3.LUT R33, R33, 0xff, RZ, 0xc0, !PT ;  /* 0x000000ff21217812 */ /* 0x000fe400078ec0ff */
[----:B------:R-:W-:Y:S02]  /*13810*/  LOP3.LUT R3, R3, R52, RZ, 0x3c, !PT ;  /* 0x0000003403037212 */ /* 0x000fe400078e3cff */
[----:B------:R-:W-:Y:S02]  /*13820*/  LOP3.LUT R24, R24, 0xffffc000, RZ, 0xc0, !PT ;  /* 0xffffc00018187812 */ /* 0x000fe400078ec0ff */
[----:B------:R-:W-:-:S02]  /*13830*/  PRMT R61, R27, 0x7604, R32 ;  /* 0x000076041b3d7816 */ /* 0x000fc40000000020 */
[----:B------:R-:W-:Y:S02]  /*13840*/  PRMT R63, R33, 0x7604, R34 ;  /* 0x00007604213f7816 */ /* 0x000fe40000000022 */
[----:B------:R-:W-:Y:S02]  /*13850*/  SHF.R.U32.HI R32, RZ, 0x8, R49 ;  /* 0x00000008ff207819 */ /* 0x000fe40000011631 */
[----:B------:R-:W-:Y:S02]  /*13860*/  SHF.R.U32.HI R34, RZ, 0x8, R50 ;  /* 0x00000008ff227819 */ /* 0x000fe40000011632 */
[----:B------:R-:W-:Y:S02]  /*13870*/  SHF.R.U32.HI R25, RZ, 0x8, R46 ;  /* 0x00000008ff197819 */ /* 0x000fe4000001162e */
[----:B------:R-:W-:Y:S02]  /*13880*/  LOP3.LUT R33, R49, 0xff, RZ, 0xc0, !PT ;  /* 0x000000ff31217812 */ /* 0x000fe400078ec0ff */
[----:B------:R-:W-:-:S02]  /*13890*/  LOP3.LUT R32, R32, 0xff, RZ, 0xc0, !PT ;  /* 0x000000ff20207812 */ /* 0x000fc400078ec0ff */
[----:B------:R-:W-:Y:S02]  /*138a0*/  LOP3.LUT R34, R34, 0xff, RZ, 0xc0, !PT ;  /* 0x000000ff22227812 */ /* 0x000fe400078ec0ff */
[----:B------:R-:W-:Y:S02]  /*138b0*/  LOP3.LUT R26, R46, 0xff, RZ, 0xc0, !PT ;  /* 0x000000ff2e1a7812 */ /* 0x000fe400078ec0ff */
[----:B------:R-:W-:Y:S02]  /*138c0*/  LOP3.LUT R25, R25, 0xff, RZ, 0xc0, !PT ;  /* 0x000000ff19197812 */ /* 0x000fe400078ec0ff */
[----:B------:R-:W-:Y:S02]  /*138d0*/  PRMT R65, R32, 0x7604, R33 ;  /* 0x0000760420417816 */ /* 0x000fe40000000021 */
[----:B------:R-:W-:Y:S02]  /*138e0*/  PRMT R57, R25, 0x7604, R26 ;  /* 0x0000760419397816 */ /* 0x000fe4000000001a */
[----:B------:R-:W-:-:S02]  /*138f0*/  SHF.R.U32.HI R54, RZ, 0x10, R45 ;  /* 0x00000010ff367819 */ /* 0x000fc4000001162d */
[----:B------:R-:W-:Y:S02]  /*13900*/  SHF.R.U32.HI R52, RZ, 0x8, R51 ;  /* 0x00000008ff347819 */ /* 0x000fe40000011633 */
[----:B------:R-:W-:Y:S02]  /*13910*/  SHF.R.U32.HI R56, RZ, 0x10, R46 ;  /* 0x00000010ff387819 */ /* 0x000fe4000001162e */
[----:B------:R-:W-:Y:S02]  /*13920*/  LOP3.LUT R54, R54, 0xff, RZ, 0xc0, !PT ;  /* 0x000000ff36367812 */ /* 0x000fe400078ec0ff */
[----:B------:R-:W-:Y:S02]  /*13930*/  LOP3.LUT R59, R51, 0xff, RZ, 0xc0, !PT ;  /* 0x000000ff333b7812 */ /* 0x000fe400078ec0ff */
[----:B------:R-:W-:Y:S02]  /*13940*/  LOP3.LUT R52, R52, 0xff, RZ, 0xc0, !PT ;  /* 0x000000ff34347812 */ /* 0x000fe400078ec0ff */
[----:B------:R-:W-:-:S02]  /*13950*/  LOP3.LUT R56, R56, 0xff, RZ, 0xc0, !PT ;  /* 0x000000ff38387812 */ /* 0x000fc400078ec0ff */
[----:B------:R-:W-:Y:S02]  /*13960*/  PRMT R55, R54, 0x7054, R55 ;  /* 0x0000705436377816 */ /* 0x000fe40000000037 */
[----:B------:R-:W-:Y:S02]  /*13970*/  SHF.R.U32.HI R54, RZ, 0x10, R49 ;  /* 0x00000010ff367819 */ /* 0x000fe40000011631 */
[----:B------:R-:W-:Y:S02]  /*13980*/  PRMT R60, R52, 0x7604, R59 ;  /* 0x00007604343c7816 */ /* 0x000fe4000000003b */
[----:B------:R-:W-:Y:S02]  /*13990*/  SHF.R.U32.HI R52, RZ, 0x10, R44 ;  /* 0x00000010ff347819 */ /* 0x000fe4000001162c */
[----:B------:R-:W-:Y:S02]  /*139a0*/  PRMT R59, R56, 0x7054, R57 ;  /* 0x00007054383b7816 */ /* 0x000fe40000000039 */
[----:B------:R-:W-:-:S02]  /*139b0*/  SHF.R.U32.HI R57, RZ, 0x10, R51 ;  /* 0x00000010ff397819 */ /* 0x000fc40000011633 */
[----:B------:R-:W-:Y:S02]  /*139c0*/  LOP3.LUT R54, R54, 0xff, RZ, 0xc0, !PT ;  /* 0x000000ff36367812 */ /* 0x000fe400078ec0ff */
[----:B------:R-:W-:Y:S02]  /*139d0*/  SHF.R.U32.HI R58, RZ, 0x10, R47 ;  /* 0x00000010ff3a7819 */ /* 0x000fe4000001162f */
[----:B------:R-:W-:Y:S02]  /*139e0*/  LOP3.LUT R52, R52, 0xff, RZ, 0xc0, !PT ;  /* 0x000000ff34347812 */ /* 0x000fe400078ec0ff */
[----:B------:R-:W-:Y:S02]  /*139f0*/  SHF.R.U32.HI R56, RZ, 0x10, R50 ;  /* 0x00000010ff387819 */ /* 0x000fe40000011632 */
[----:B------:R-:W-:Y:S02]  /*13a00*/  LOP3.LUT R57, R57, 0xff, RZ, 0xc0, !PT ;  /* 0x000000ff39397812 */ /* 0x000fe400078ec0ff */
[----:B------:R-:W-:-:S02]  /*13a10*/  PRMT R65, R54, 0x7054, R65 ;  /* 0x0000705436417816 */ /* 0x000fc40000000041 */
[----:B------:R-:W-:Y:S02]  /*13a20*/  LOP3.LUT R58, R58, 0xff, RZ, 0xc0, !PT ;  /* 0x000000ff3a3a7812 */ /* 0x000fe400078ec0ff */
[----:B------:R-:W-:Y:S02]  /*13a30*/  PRMT R53, R52, 0x7054, R53 ;  /* 0x0000705434357816 */ /* 0x000fe40000000035 */
[----:B------:R-:W-:Y:S02]  /*13a40*/  SHF.R.U32.HI R52, RZ, 0x10, R48 ;  /* 0x00000010ff347819 */ /* 0x000fe40000011630 */
[----:B------:R-:W-:Y:S02]  /*13a50*/  LOP3.LUT R56, R56, 0xff, RZ, 0xc0, !PT ;  /* 0x000000ff38387812 */ /* 0x000fe400078ec0ff */
[----:B------:R-:W-:Y:S02]  /*13a60*/  PRMT R69, R57, 0x7054, R60 ;  /* 0x0000705439457816 */ /* 0x000fe4000000003c */
[----:B------:R-:W-:-:S02]  /*13a70*/  LOP3.LUT R65, R65, 0xff000000, R49, 0xf8, !PT ;  /* 0xff00000041417812 */ /* 0x000fc400078ef831 */
[----:B------:R-:W-:Y:S02]  /*13a80*/  LOP3.LUT R57, R55, 0xff000000, R45, 0xf8, !PT ;  /* 0xff00000037397812 */ /* 0x000fe400078ef82d */
[----:B------:R-:W-:Y:S02]  /*13a90*/  PRMT R61, R58, 0x7054, R61 ;  /* 0x000070543a3d7816 */ /* 0x000fe4000000003d */
[----:B------:R-:W-:Y:S02]  /*13aa0*/  LOP3.LUT R52, R52, 0xff, RZ, 0xc0, !PT ;  /* 0x000000ff34347812 */ /* 0x000fe400078ec0ff */
[----:B------:R-:W-:Y:S02]  /*13ab0*/  F2FP.F16.E4M3.UNPACK_B R66, R65 ;  /* 0x00000041ff42723e */ /* 0x000fe400020006ff */
[----:B------:R-:W-:Y:S02]  /*13ac0*/  F2FP.F16.E4M3.UNPACK_B R60, R57 ;  /* 0x00000039ff3c723e */ /* 0x000fe400020006ff */
[----:B------:R-:W-:-:S02]  /*13ad0*/  LOP3.LUT R58, R61, 0xff000000, R47, 0xf8, !PT ;  /* 0xff0000003d3a7812 */ /* 0x000fc400078ef82f */
[----:B------:R-:W-:Y:S01]  /*13ae0*/  LOP3.LUT R68, R69, 0xff000000, R51, 0xf8, !PT ;  /* 0xff00000045447812 */ /* 0x000fe200078ef833 */
[--C-:B------:R-:W-:Y:S01]  /*13af0*/  HADD2.F32 R64, -RZ, R60.reuse.H0_H0 ;  /* 0x2000003cff407230 */ /* 0x100fe20000004100 */
[----:B------:R-:W-:Y:S01]  /*13b00*/  PRMT R63, R52, 0x7054, R63 ;  /* 0x00007054343f7816 */ /* 0x000fe2000000003f */
[----:B------:R-:W-:Y:S01]  /*13b10*/  HADD2.F32 R60, -RZ, R60.H1_H1 ;  /* 0x3000003cff3c7230 */ /* 0x000fe20000004100 */
[----:B------:R-:W-:Y:S02]  /*13b20*/  LOP3.LUT R52, R53, 0xff000000, R44, 0xf8, !PT ;  /* 0xff00000035347812 */ /* 0x000fe400078ef82c */
[----:B------:R-:W-:Y:S02]  /*13b30*/  LOP3.LUT R53, R63, 0xff000000, R48, 0xf8, !PT ;  /* 0xff0000003f357812 */ /* 0x000fe400078ef830 */
[----:B------:R-:W-:Y:S02]  /*13b40*/  F2FP.F16.E4M3.UNPACK_B R57, R57.H1 ;  /* 0x00000039ff39723e */ /* 0x000fe400030006ff */
[----:B------:R-:W-:-:S02]  /*13b50*/  LOP3.LUT R44, R59, 0xff000000, R46, 0xf8, !PT ;  /* 0xff0000003b2c7812 */ /* 0x000fc400078ef82e */
[----:B--2---:R-:W-:Y:S02]  /*13b60*/  IADD3 R3, R3, R24, R35 ;  /* 0x0000001803037210 */ /* 0x004fe40007ffe023 */
[----:B------:R-:W-:Y:S02]  /*13b70*/  LOP3.LUT R35, R50, 0xff, RZ, 0xc0, !PT ;  /* 0x000000ff32237812 */ /* 0x000fe400078ec0ff */
[----:B------:R-:W-:Y:S01]  /*13b80*/  IADD3 R3, R18, R3, RZ ;  /* 0x0000000312037210 */ /* 0x000fe20007ffe0ff */
[----:B---3--:R-:W0:Y:S01]  /*13b90*/  LDS.128 R24, [R76+0x20400] ;  /* 0x020400004c187984 */ /* 0x008e220000000c00 */
[----:B------:R-:W-:-:S03]  /*13ba0*/  PRMT R67, R34, 0x7604, R35 ;  /* 0x0000760422437816 */ /* 0x000fc60000000023 */
[----:B------:R-:W1:Y:S01]  /*13bb0*/  LDS.128 R32, [R3+0x20400] ;  /* 0x0204000003207984 */ /* 0x000e620000000c00 */
[----:B------:R-:W-:-:S04]  /*13bc0*/  PRMT R67, R56, 0x7054, R67 ;  /* 0x0000705438437816 */ /* 0x000fc80000000043 */
[----:B------:R-:W-:Y:S01]  /*13bd0*/  LOP3.LUT R45, R67, 0xff000000, R50, 0xf8, !PT ;  /* 0xff000000432d7812 */ /* 0x000fe200078ef832 */
[--C-:B------:R-:W-:Y:S02]  /*13be0*/  HADD2.F32 R67, -RZ, R66.reuse.H0_H0 ;  /* 0x20000042ff437230 */ /* 0x100fe40000004100 */
[----:B------:R-:W-:Y:S01]  /*13bf0*/  HADD2.F32 R66, -RZ, R66.H1_H1 ;  /* 0x30000042ff427230 */ /* 0x000fe20000004100 */
[-C--:B0-----:R-:W-:Y:S02]  /*13c00*/  F2FP.F16.E4M3.UNPACK_B R47, R25.reuse ;  /* 0x00000019ff2f723e */ /* 0x081fe400020006ff */
[----:B------:R-:W-:Y:S02]  /*13c10*/  F2FP.F16.E4M3.UNPACK_B R51, R25.H1 ;  /* 0x00000019ff33723e */ /* 0x000fe400030006ff */
[-C--:B-1----:R-:W-:Y:S01]  /*13c20*/  F2FP.F16.E4M3.UNPACK_B R54, R33.reuse ;  /* 0x00000021ff36723e */ /* 0x082fe200020006ff */
[--C-:B------:R-:W-:Y:S01]  /*13c30*/  HADD2.F32 R48, -RZ, R47.reuse.H0_H0 ;  /* 0x2000002fff307230 */ /* 0x100fe20000004100 */
[----:B------:R-:W-:Y:S01]  /*13c40*/  F2FP.F16.E4M3.UNPACK_B R55, R33.H1 ;  /* 0x00000021ff37723e */ /* 0x000fe200030006ff */
[----:B------:R-:W-:Y:S01]  /*13c50*/  HADD2.F32 R47, -RZ, R47.H1_H1 ;  /* 0x3000002fff2f7230 */ /* 0x000fe20000004100 */
[-C--:B------:R-:W-:Y:S01]  /*13c60*/  F2FP.F16.E4M3.UNPACK_B R49, R32.reuse ;  /* 0x00000020ff31723e */ /* 0x080fe200020006ff */
[--C-:B------:R-:W-:Y:S01]  /*13c70*/  HADD2.F32 R25, -RZ, R54.reuse.H0_H0 ;  /* 0x20000036ff197230 */ /* 0x100fe20000004100 */
[----:B------:R-:W-:Y:S01]  /*13c80*/  F2FP.F16.E4M3.UNPACK_B R56, R32.H1 ;  /* 0x00000020ff38723e */ /* 0x000fe200030006ff */
[----:B------:R-:W-:Y:S01]  /*13c90*/  HADD2.F32 R54, -RZ, R54.H1_H1 ;  /* 0x30000036ff367230 */ /* 0x000fe20000004100 */
[----:B------:R-:W-:-:S02]  /*13ca0*/  F2FP.F16.E4M3.UNPACK_B R59, R27 ;  /* 0x0000001bff3b723e */ /* 0x000fc400020006ff */
[C---:B------:R-:W-:Y:S01]  /*13cb0*/  FMUL.FTZ R33, R25.reuse, R67 ;  /* 0x0000004319217220 */ /* 0x040fe20000410000 */
[----:B------:R-:W-:Y:S01]  /*13cc0*/  FMUL.FTZ R32, R25, R64 ;  /* 0x0000004019207220 */ /* 0x000fe20000410000 */
[----:B------:R-:W-:Y:S01]  /*13cd0*/  F2FP.F16.E4M3.UNPACK_B R62, R27.H1 ;  /* 0x0000001bff3e723e */ /* 0x000fe200030006ff */
[----:B------:R-:W-:Y:S01]  /*13ce0*/  FMUL.FTZ R71, R54, R60 ;  /* 0x0000003c36477220 */ /* 0x000fe20000410000 */
[C---:B------:R-:W-:Y:S01]  /*13cf0*/  FFMA.FTZ R25, R48.reuse, R64, -R33 ;  /* 0x0000004030197223 */ /* 0x040fe20000010821 */
[----:B------:R-:W-:Y:S01]  /*13d00*/  FFMA.FTZ R33, R48, R67, R32 ;  /* 0x0000004330217223 */ /* 0x000fe20000010020 */
[----:B------:R-:W-:Y:S01]  /*13d10*/  F2FP.F16.E4M3.UNPACK_B R67, R65.H1 ;  /* 0x00000041ff43723e */ /* 0x000fe200030006ff */
[----:B------:R-:W-:Y:S01]  /*13d20*/  HADD2.F32 R32, -RZ, R55.H0_H0 ;  /* 0x20000037ff207230 */ /* 0x000fe20000004100 */
[-C--:B------:R-:W-:Y:S01]  /*13d30*/  F2FP.F16.E4M3.UNPACK_B R46, R24.reuse ;  /* 0x00000018ff2e723e */ /* 0x080fe200020006ff */
[----:B------:R-:W-:Y:S01]  /*13d40*/  HADD2.F32 R65, -RZ, R57.H0_H0 ;  /* 0x20000039ff417230 */ /* 0x000fe20000004100 */
[----:B------:R-:W-:Y:S01]  /*13d50*/  F2FP.F16.E4M3.UNPACK_B R50, R24.H1 ;  /* 0x00000018ff32723e */ /* 0x000fe200030006ff */
[----:B------:R-:W-:Y:S01]  /*13d60*/  HADD2.F32 R69, -RZ, R67.H0_H0 ;  /* 0x20000043ff457230 */ /* 0x000fe20000004100 */
[-C--:B------:R-:W-:Y:S01]  /*13d70*/  F2FP.F16.E4M3.UNPACK_B R24, R26.reuse ;  /* 0x0000001aff18723e */ /* 0x080fe200020006ff */
[----:B------:R-:W-:Y:S01]  /*13d80*/  HADD2.F32 R48, -RZ, R51.H0_H0 ;  /* 0x20000033ff307230 */ /* 0x000fe20000004100 */
[----:B------:R-:W-:Y:S01]  /*13d90*/  F2FP.F16.E4M3.UNPACK_B R27, R26.H1 ;  /* 0x0000001aff1b723e */ /* 0x000fe200030006ff */
[----:B------:R-:W-:Y:S01]  /*13da0*/  HADD2.F32 R64, -RZ, R57.H1_H1 ;  /* 0x30000039ff407230 */ /* 0x000fe20000004100 */
[----:B------:R-:W-:Y:S01]  /*13db0*/  F2FP.F16.E4M3.UNPACK_B R61, R35 ;  /* 0x00000023ff3d723e */ /* 0x000fe200020006ff */
[----:B------:R-:W-:Y:S01]  /*13dc0*/  FMUL.FTZ R73, R32, R69 ;  /* 0x0000004520497220 */ /* 0x000fe20000410000 */
[----:B------:R-:W-:Y:S01]  /*13dd0*/  F2FP.F16.E4M3.UNPACK_B R63, R35.H1 ;  /* 0x00000023ff3f723e */ /* 0x000fe200030006ff */
[----:B------:R-:W-:Y:S01]  /*13de0*/  HADD2.F32 R55, -RZ, R55.H1_H1 ;  /* 0x30000037ff377230 */ /* 0x000fe20000004100 */
[-C--:B------:R-:W-:Y:S01]  /*13df0*/  F2FP.F16.E4M3.UNPACK_B R26, R34.reuse ;  /* 0x00000022ff1a723e */ /* 0x080fe200020006ff */
[----:B------:R-:W-:Y:S01]  /*13e00*/  HADD2.F32 R51, -RZ, R51.H1_H1 ;  /* 0x30000033ff337230 */ /* 0x000fe20000004100 */
[----:B------:R-:W-:Y:S01]  /*13e10*/  F2FP.F16.E4M3.UNPACK_B R35, R34.H1 ;  /* 0x00000022ff23723e */ /* 0x000fe200030006ff */
[-C--:B------:R-:W-:Y:S01]  /*13e20*/  FMUL.FTZ R34, R54, R66.reuse ;  /* 0x0000004236227220 */ /* 0x080fe20000410000 */
[----:B------:R-:W-:Y:S01]  /*13e30*/  FMUL.FTZ R54, R32, R65 ;  /* 0x0000004120367220 */ /* 0x000fe20000410000 */
[----:B------:R-:W-:Y:S01]  /*13e40*/  FFMA.FTZ R32, R47, R66, R71 ;  /* 0x000000422f207223 */ /* 0x000fe20000010047 */
[----:B------:R-:W-:-:S02]  /*13e50*/  HADD2.F32 R66, -RZ, R67.H1_H1 ;  /* 0x30000043ff427230 */ /* 0x000fc40000004100 */
[----:B------:R-:W-:Y:S01]  /*13e60*/  FFMA.FTZ R34, R47, R60, -R34 ;  /* 0x0000003c2f227223 */ /* 0x000fe20000010822 */
[C---:B------:R-:W-:Y:S01]  /*13e70*/  FFMA.FTZ R47, R48.reuse, R65, -R73 ;  /* 0x00000041302f7223 */ /* 0x040fe20000010849 */
[----:B------:R-:W-:Y:S01]  /*13e80*/  FFMA.FTZ R48, R48, R69, R54 ;  /* 0x0000004530307223 */ /* 0x000fe20000010036 */
[----:B------:R-:W-:Y:S01]  /*13e90*/  F2FP.F16.E4M3.UNPACK_B R69, R68 ;  /* 0x00000044ff45723e */ /* 0x000fe200020006ff */
[----:B------:R-:W-:Y:S01]  /*13ea0*/  HADD2.F32 R54, -RZ, R61.H0_H0 ;  /* 0x2000003dff367230 */ /* 0x000fe20000004100 */
[----:B------:R-:W-:Y:S01]  /*13eb0*/  F2FP.F16.E4M3.UNPACK_B R65, R58 ;  /* 0x0000003aff41723e */ /* 0x000fe200020006ff */
[----:B------:R-:W-:Y:S02]  /*13ec0*/  HADD2.F32 R60, -RZ, R59.H0_H0 ;  /* 0x2000003bff3c7230 */ /* 0x000fe40000004100 */
[C---:B------:R-:W-:Y:S01]  /*13ed0*/  FMUL.FTZ R70, R55.reuse, R66 ;  /* 0x0000004237467220 */ /* 0x040fe20000410000 */
[----:B------:R-:W-:Y:S02]  /*13ee0*/  HADD2.F32 R71, -RZ, R69.H0_H0 ;  /* 0x20000045ff477230 */ /* 0x000fe40000004100 */
[----:B------:R-:W-:Y:S01]  /*13ef0*/  FMUL.FTZ R57, R55, R64 ;  /* 0x0000004037397220 */ /* 0x000fe20000410000 */
[----:B------:R-:W-:-:S02]  /*13f00*/  HADD2.F32 R67, -RZ, R65.H0_H0 ;  /* 0x20000041ff437230 */ /* 0x000fc40000004100 */
[----:B------:R-:W-:Y:S02]  /*13f10*/  HADD2.F32 R69, -RZ, R69.H1_H1 ;  /* 0x30000045ff457230 */ /* 0x000fe40000004100 */
[C---:B------:R-:W-:Y:S01]  /*13f20*/  FMUL.FTZ R55, R54.reuse, R71 ;  /* 0x0000004736377220 */ /* 0x040fe20000410000 */
[C---:B------:R-:W-:Y:S01]  /*13f30*/  FFMA.FTZ R57, R51.reuse, R66, R57 ;  /* 0x0000004233397223 */ /* 0x040fe20000010039 */
[-C--:B------:R-:W-:Y:S01]  /*13f40*/  FMUL.FTZ R72, R54, R67.reuse ;  /* 0x0000004336487220 */ /* 0x080fe20000410000 */
[----:B------:R-:W-:Y:S01]  /*13f50*/  FFMA.FTZ R54, R51, R64, -R70 ;  /* 0x0000004033367223 */ /* 0x000fe20000010846 */
[C---:B------:R-:W-:Y:S01]  /*13f60*/  FFMA.FTZ R55, R60.reuse, R67, -R55 ;  /* 0x000000433c377223 */ /* 0x040fe20000010837 */
[----:B------:R-:W-:Y:S01]  /*13f70*/  F2FP.F16.E4M3.UNPACK_B R67, R68.H1 ;  /* 0x00000044ff43723e */ /* 0x000fe200030006ff */
[----:B------:R-:W-:Y:S01]  /*13f80*/  FFMA.FTZ R51, R60, R71, R72 ;  /* 0x000000473c337223 */ /* 0x000fe20000010048 */
[----:B------:R-:W-:Y:S01]  /*13f90*/  F2FP.F16.E4M3.UNPACK_B R64, R58.H1 ;  /* 0x0000003aff40723e */ /* 0x000fe200030006ff */
[----:B------:R-:W-:Y:S01]  /*13fa0*/  HADD2.F32 R58, -RZ, R61.H1_H1 ;  /* 0x3000003dff3a7230 */ /* 0x000fe20000004100 */
[----:B------:R-:W-:Y:S01]  /*13fb0*/  F2FP.SATFINITE.E4M3.F32.PACK_AB_MERGE_C R47, R54, R47, RZ ;  /* 0x0000002f362f723e */ /* 0x000fe200048070ff */
[----:B------:R-:W-:Y:S01]  /*13fc0*/  HADD2.F32 R65, -RZ, R65.H1_H1 ;  /* 0x30000041ff417230 */ /* 0x000fe20000004100 */
[----:B------:R-:W-:Y:S01]  /*13fd0*/  F2FP.SATFINITE.E4M3.F32.PACK_AB_MERGE_C R48, R57, R48, RZ ;  /* 0x000000303930723e */ /* 0x000fe200048070ff */
[----:B------:R-:W-:-:S02]  /*13fe0*/  HADD2.F32 R68, -RZ, R67.H0_H0 ;  /* 0x20000043ff447230 */ /* 0x000fc40000004100 */
[C---:B------:R-:W-:Y:S01]  /*13ff0*/  FMUL.FTZ R70, R58.reuse, R69 ;  /* 0x000000453a467220 */ /* 0x040fe20000410000 */
[----:B------:R-:W-:Y:S02]  /*14000*/  HADD2.F32 R60, -RZ, R63.H0_H0 ;  /* 0x2000003fff3c7230 */ /* 0x000fe40000004100 */
[----:B------:R-:W-:Y:S01]  /*14010*/  FMUL.FTZ R58, R58, R65 ;  /* 0x000000413a3a7220 */ /* 0x000fe20000410000 */
[----:B------:R-:W-:Y:S01]  /*14020*/  HADD2.F32 R66, -RZ, R64.H0_H0 ;  /* 0x20000040ff427230 */ /* 0x000fe20000004100 */
[----:B------:R-:W-:Y:S01]  /*14030*/  F2FP.SATFINITE.E4M3.F32.PACK_AB_MERGE_C R25, R34, R25, R47 ;  /* 0x000000192219723e */ /* 0x000fe2000480702f */
        /* <DEDUP_REMOVED lines=9> */
[----:B------:R-:W-:Y:S01]  /*140d0*/  FFMA.FTZ R61, R61, R68, R71 ;  /* 0x000000443d3d7223 */ /* 0x000fe20000010047 */
[----:B------:R-:W-:Y:S01]  /*140e0*/  F2FP.F16.E4M3.UNPACK_B R66, R52.H1 ;  /* 0x00000034ff42723e */ /* 0x000fe200030006ff */
[----:B------:R-:W-:Y:S01]  /*140f0*/  HADD2.F32 R68, -RZ, R64.H1_H1 ;  /* 0x30000040ff447230 */ /* 0x000fe20000004100 */
[----:B------:R-:W-:Y:S01]  /*14100*/  F2FP.SATFINITE.E4M3.F32.PACK_AB_MERGE_C R33, R32, R33, R48 ;  /* 0x000000212021723e */ /* 0x000fe20004807030 */
[----:B------:R-:W-:Y:S02]  /*14110*/  HADD2.F32 R64, -RZ, R62.H1_H1 ;  /* 0x3000003eff407230 */ /* 0x000fe40000004100 */
[----:B------:R-:W-:-:S02]  /*14120*/  HADD2.F32 R71, -RZ, R67.H1_H1 ;  /* 0x30000043ff477230 */ /* 0x000fc40000004100 */
[C---:B------:R-:W-:Y:S01]  /*14130*/  FMUL.FTZ R74, R63.reuse, R68 ;  /* 0x000000443f4a7220 */ /* 0x040fe20000410000 */
[----:B------:R-:W-:Y:S02]  /*14140*/  HADD2.F32 R70, -RZ, R69.H0_H0 ;  /* 0x20000045ff467230 */ /* 0x000fe40000004100 */
[----:B------:R-:W-:Y:S02]  /*14150*/  HADD2.F32 R62, -RZ, R56.H0_H0 ;  /* 0x20000038ff3e7230 */ /* 0x000fe40000004100 */
[----:B------:R-:W-:Y:S01]  /*14160*/  FMUL.FTZ R75, R63, R71 ;  /* 0x000000473f4b7220 */ /* 0x000fe20000410000 */
[----:B------:R-:W-:Y:S02]  /*14170*/  HADD2.F32 R67, -RZ, R66.H0_H0 ;  /* 0x20000042ff437230 */ /* 0x000fe40000004100 */
[----:B------:R-:W-:Y:S02]  /*14180*/  HADD2.F32 R65, -RZ, R50.H0_H0 ;  /* 0x20000032ff417230 */ /* 0x000fe40000004100 */
[----:B------:R-:W-:Y:S01]  /*14190*/  FMUL.FTZ R72, R62, R70 ;  /* 0x000000463e487220 */ /* 0x000fe20000410000 */
[----:B------:R-:W-:-:S02]  /*141a0*/  HADD2.F32 R56, -RZ, R56.H1_H1 ;  /* 0x30000038ff387230 */ /* 0x000fc40000004100 */
[-C--:B------:R-:W-:Y:S01]  /*141b0*/  FMUL.FTZ R73, R62, R67.reuse ;  /* 0x000000433e497220 */ /* 0x080fe20000410000 */
[C---:B------:R-:W-:Y:S01]  /*141c0*/  FFMA.FTZ R62, R64.reuse, R68, -R75 ;  /* 0x00000044403e7223 */ /* 0x040fe2000001084b */
[C---:B------:R-:W-:Y:S01]  /*141d0*/  FFMA.FTZ R63, R65.reuse, R67, -R72 ;  /* 0x00000043413f7223 */ /* 0x040fe20000010848 */
[----:B------:R-:W-:Y:S02]  /*141e0*/  HADD2.F32 R67, -RZ, R66.H1_H1 ;  /* 0x30000042ff437230 */ /* 0x000fe40000004100 */
[----:B------:R-:W-:Y:S01]  /*141f0*/  FFMA.FTZ R65, R65, R70, R73 ;  /* 0x0000004641417223 */ /* 0x000fe20000010049 */
[----:B------:R-:W-:Y:S01]  /*14200*/  HADD2.F32 R70, -RZ, R69.H1_H1 ;  /* 0x30000045ff467230 */ /* 0x000fe20000004100 */
[----:B------:R-:W-:Y:S01]  /*14210*/  F2FP.F16.E4M3.UNPACK_B R68, R53 ;  /* 0x00000035ff44723e */ /* 0x000fe200020006ff */
[----:B------:R-:W-:Y:S01]  /*14220*/  FFMA.FTZ R64, R64, R71, R74 ;  /* 0x0000004740407223 */ /* 0x000fe2000001004a */
[----:B------:R-:W-:Y:S01]  /*14230*/  HADD2.F32 R53, -RZ, R50.H1_H1 ;  /* 0x30000032ff357230 */ /* 0x000fe20000004100 */
[----:B------:R-:W-:Y:S01]  /*14240*/  F2FP.F16.E4M3.UNPACK_B R66, R52 ;  /* 0x00000034ff42723e */ /* 0x000fe200020006ff */
[C---:B------:R-:W-:Y:S01]  /*14250*/  FMUL.FTZ R50, R56.reuse, R70 ;  /* 0x0000004638327220 */ /* 0x040fe20000410000 */
[----:B------:R-:W-:Y:S01]  /*14260*/  FMUL.FTZ R71, R56, R67 ;  /* 0x0000004338477220 */ /* 0x000fe20000410000 */
[----:B------:R-:W-:-:S02]  /*14270*/  HADD2.F32 R69, -RZ, R68.H0_H0 ;  /* 0x20000044ff457230 */ /* 0x000fc40000004100 */
[--C-:B------:R-:W-:Y:S02]  /*14280*/  HADD2.F32 R56, -RZ, R49.reuse.H0_H0 ;  /* 0x20000031ff387230 */ /* 0x100fe40000004100 */
[C---:B------:R-:W-:Y:S01]  /*14290*/  FFMA.FTZ R50, R53.reuse, R67, -R50 ;  /* 0x0000004335327223 */ /* 0x040fe20000010832 */
[----:B------:R-:W-:Y:S01]  /*142a0*/  FFMA.FTZ R72, R53, R70, R71 ;  /* 0x0000004635487223 */ /* 0x000fe20000010047 */
[----:B------:R-:W-:Y:S02]  /*142b0*/  HADD2.F32 R67, -RZ, R66.H0_H0 ;  /* 0x20000042ff437230 */ /* 0x000fe40000004100 */
[----:B------:R-:W-:Y:S02]  /*142c0*/  HADD2.F32 R52, -RZ, R46.H0_H0 ;  /* 0x2000002eff347230 */ /* 0x000fe40000004100 */
[C---:B------:R-:W-:Y:S01]  /*142d0*/  FMUL.FTZ R71, R56.reuse, R69 ;  /* 0x0000004538477220 */ /* 0x040fe20000410000 */
[----:B------:R-:W-:Y:S02]  /*142e0*/  HADD2.F32 R68, -RZ, R68.H1_H1 ;  /* 0x30000044ff447230 */ /* 0x000fe40000004100 */
[----:B------:R-:W-:Y:S01]  /*142f0*/  FMUL.FTZ R73, R56, R67 ;  /* 0x0000004338497220 */ /* 0x000fe20000410000 */
[----:B------:R-:W-:-:S02]  /*14300*/  HADD2.F32 R53, -RZ, R49.H1_H1 ;  /* 0x30000031ff357230 */ /* 0x000fc40000004100 */
[C---:B------:R-:W-:Y:S01]  /*14310*/  FFMA.FTZ R49, R52.reuse, R67, -R71 ;  /* 0x0000004334317223 */ /* 0x040fe20000010847 */
[----:B------:R-:W-:Y:S01]  /*14320*/  HADD2.F32 R66, -RZ, R66.H1_H1 ;  /* 0x30000042ff427230 */ /* 0x000fe20000004100 */
[----:B------:R-:W-:Y:S01]  /*14330*/  F2FP.F16.E4M3.UNPACK_B R67, R45.H1 ;  /* 0x0000002dff43723e */ /* 0x000fe200030006ff */
[----:B------:R-:W-:Y:S02]  /*14340*/  HADD2.F32 R46, -RZ, R46.H1_H1 ;  /* 0x3000002eff2e7230 */ /* 0x000fe40000004100 */
[C---:B------:R-:W-:Y:S01]  /*14350*/  FMUL.FTZ R71, R53.reuse, R68 ;  /* 0x0000004435477220 */ /* 0x040fe20000410000 */
[----:B------:R-:W-:Y:S01]  /*14360*/  FFMA.FTZ R73, R52, R69, R73 ;  /* 0x0000004534497223 */ /* 0x000fe20000010049 */
[----:B------:R-:W-:Y:S01]  /*14370*/  F2FP.F16.E4M3.UNPACK_B R56, R44.H1 ;  /* 0x0000002cff38723e */ /* 0x000fe200030006ff */
[-C--:B------:R-:W-:Y:S01]  /*14380*/  FMUL.FTZ R53, R53, R66.reuse ;  /* 0x0000004235357220 */ /* 0x080fe20000410000 */
[----:B------:R-:W-:Y:S02]  /*14390*/  HADD2.F32 R69, -RZ, R67.H0_H0 ;  /* 0x20000043ff457230 */ /* 0x000fe40000004100 */
[----:B------:R-:W-:Y:S01]  /*143a0*/  FFMA.FTZ R70, R46, R66, -R71 ;  /* 0x000000422e467223 */ /* 0x000fe20000010847 */
[----:B------:R-:W-:-:S02]  /*143b0*/  HADD2.F32 R52, -RZ, R35.H0_H0 ;  /* 0x20000023ff347230 */ /* 0x000fc40000004100 */
[----:B------:R-:W-:Y:S01]  /*143c0*/  FFMA.FTZ R68, R46, R68, R53 ;  /* 0x000000442e447223 */ /* 0x000fe20000010035 */
[--C-:B------:R-:W-:Y:S01]  /*143d0*/  HADD2.F32 R53, -RZ, R56.reuse.H0_H0 ;  /* 0x20000038ff357230 */ /* 0x100fe20000004100 */
[----:B------:R-:W-:Y:S01]  /*143e0*/  F2FP.F16.E4M3.UNPACK_B R44, R44 ;  /* 0x0000002cff2c723e */ /* 0x000fe200020006ff */
[----:B------:R-:W-:Y:S02]  /*143f0*/  HADD2.F32 R46, -RZ, R27.H0_H0 ;  /* 0x2000001bff2e7230 */ /* 0x000fe40000004100 */
[----:B------:R-:W-:Y:S01]  /*14400*/  FMUL.FTZ R71, R52, R69 ;  /* 0x0000004534477220 */ /* 0x000fe20000410000 */
[----:B------:R-:W-:Y:S01]  /*14410*/  HADD2.F32 R56, -RZ, R56.H1_H1 ;  /* 0x30000038ff387230 */ /* 0x000fe20000004100 */
[----:B------:R-:W-:Y:S01]  /*14420*/  F2FP.SATFINITE.E4M3.F32.PACK_AB_MERGE_C R65, R72, R65, RZ ;  /* 0x000000414841723e */ /* 0x000fe200048070ff */
[----:B------:R-:W-:Y:S02]  /*14430*/  HADD2.F32 R66, -RZ, R67.H1_H1 ;  /* 0x30000043ff427230 */ /* 0x000fe40000004100 */
[----:B------:R-:W-:Y:S01]  /*14440*/  FMUL.FTZ R67, R52, R53 ;  /* 0x0000003534437220 */ /* 0x000fe20000410000 */
[----:B------:R-:W-:-:S02]  /*14450*/  HADD2.F32 R35, -RZ, R35.H1_H1 ;  /* 0x30000023ff237230 */ /* 0x000fc40000004100 */
[C---:B------:R-:W-:Y:S01]  /*14460*/  FFMA.FTZ R71, R46.reuse, R53, -R71 ;  /* 0x000000352e477223 */ /* 0x040fe20000010847 */
[----:B------:R-:W-:Y:S02]  /*14470*/  HADD2.F32 R27, -RZ, R27.H1_H1 ;  /* 0x3000001bff1b7230 */ /* 0x000fe40000004100 */
[----:B------:R-:W-:Y:S01]  /*14480*/  FFMA.FTZ R69, R46, R69, R67 ;  /* 0x000000452e457223 */ /* 0x000fe20000010043 */
[----:B------:R-:W-:Y:S01]  /*14490*/  F2FP.SATFINITE.E4M3.F32.PACK_AB_MERGE_C R32, R68, R73, R65 ;  /* 0x000000494420723e */ /* 0x000fe20004807041 */
[C---:B------:R-:W-:Y:S01]  /*144a0*/  FMUL.FTZ R52, R35.reuse, R66 ;  /* 0x0000004223347220 */ /* 0x040fe20000410000 */
[-C--:B------:R-:W-:Y:S01]  /*144b0*/  FMUL.FTZ R53, R35, R56.reuse ;  /* 0x0000003823357220 */ /* 0x080fe20000410000 */
[----:B------:R-:W-:Y:S01]  /*144c0*/  F2FP.F16.E4M3.UNPACK_B R35, R45 ;  /* 0x0000002dff23723e */ /* 0x000fe200020006ff */
[----:B------:R-:W-:Y:S02]  /*144d0*/  HADD2.F32 R45, -RZ, R44.H0_H0 ;  /* 0x2000002cff2d7230 */ /* 0x000fe40000004100 */
[C---:B------:R-:W-:Y:S01]  /*144e0*/  FFMA.FTZ R56, R27.reuse, R56, -R52 ;  /* 0x000000381b387223 */ /* 0x040fe20000010834 */
[----:B------:R-:W-:Y:S01]  /*144f0*/  FFMA.FTZ R66, R27, R66, R53 ;  /* 0x000000421b427223 */ /* 0x000fe20000010035 */
[----:B------:R-:W-:-:S02]  /*14500*/  HADD2.F32 R27, -RZ, R26.H0_H0 ;  /* 0x2000001aff1b7230 */ /* 0x000fc40000004100 */
[--C-:B------:R-:W-:Y:S01]  /*14510*/  HADD2.F32 R46, -RZ, R35.reuse.H0_H0 ;  /* 0x20000023ff2e7230 */ /* 0x100fe20000004100 */
        /* <DEDUP_REMOVED lines=25> */
.L_x_2625:
[----:B------:R-:W-:Y:S05]  /*146b0*/  BSYNC B1 ;  /* 0x0000000000017941 */ /* 0x000fea0003800000 */
.L_x_2624:
[----:B------:R-:W-:Y:S04]  /*146c0*/  BSSY B1, `(.L_x_2626) ;  /* 0x0000101000017945 */ /* 0x000fe80003800000 */
[----:B------:R-:W-:Y:S05]  /*146d0*/  @P2 BRA `(.L_x_2627) ;  /* 0x0000000c00fc2947 */ /* 0x000fea0003800000 */
[----:B-1----:R-:W2:Y:S04]  /*146e0*/  LDL R34, [R1+0x6c] ;  /* 0x00006c0001227983 */ /* 0x002ea80000100800 */
[----:B------:R-:W3:Y:S01]  /*146f0*/  LDL R68, [R1+0x1a4] ;  /* 0x0001a40001447983 */ /* 0x000ee20000100800 */
[----:B-----5:R-:W-:Y:S01]  /*14700*/  SHF.R.U32.HI R24, RZ, 0x8, R28 ;  /* 0x00000008ff187819 */ /* 0x020fe2000001161c */
[----:B------:R-:W-:Y:S01]  /*14710*/  VIADD R35, R19, 0x20 ;  /* 0x0000002013237836 */ /* 0x000fe20000000000 */
[----:B0-----:R-:W-:Y:S02]  /*14720*/  LOP3.LUT R3, R28, 0xff, RZ, 0xc0, !PT ;  /* 0x000000ff1c037812 */ /* 0x001fe400078ec0ff */
[----:B------:R-:W-:Y:S01]  /*14730*/  LOP3.LUT R24, R24, 0xff, RZ, 0xc0, !PT ;  /* 0x000000ff18187812 */ /* 0x000fe200078ec0ff */
[----:B------:R-:W-:Y:S01]  /*14740*/  IMAD.SHL.U32 R35, R35, 0x80, RZ ;  /* 0x0000008023237824 */ /* 0x000fe200078e00ff */
[----:B------:R-:W-:-:S02]  /*14750*/  LEA.HI R33, R37, R0, RZ, 0x1c ;  /* 0x0000000025217211 */ /* 0x000fc400078fe0ff */
[----:B------:R-:W-:Y:S02]  /*14760*/  PRMT R45, R24, 0x7604, R3 ;  /* 0x00007604182d7816 */ /* 0x000fe40000000003 */
[----:B------:R-:W-:Y:S01]  /*14770*/  LOP3.LUT R35, R35, 0x380, RZ, 0xc0, !PT ;  /* 0x0000038023237812 */ /* 0x000fe200078ec0ff */
[----:B------:R-:W-:Y:S01]  /*14780*/  IMAD.SHL.U32 R3, R33, 0x10, RZ ;  /* 0x0000001021037824 */ /* 0x000fe200078e00ff */
[----:B------:R-:W-:Y:S02]  /*14790*/  SHF.R.U32.HI R32, RZ, 0x8, R30 ;  /* 0x00000008ff207819 */ /* 0x000fe4000001161e */
[----:B------:R-:W-:Y:S02]  /*147a0*/  LOP3.LUT R27, R30, 0xff, RZ, 0xc0, !PT ;  /* 0x000000ff1e1b7812 */ /* 0x000fe400078ec0ff */
[----:B------:R-:W-:Y:S01]  /*147b0*/  LOP3.LUT R3, R35, 0x70, R3, 0xf8, !PT ;  /* 0x0000007023037812 */ /* 0x000fe200078ef803 */
[----:B------:R-:W-:Y:S01]  /*147c0*/  VIADD R35, R19, 0x20 ;  /* 0x0000002013237836 */ /* 0x000fe20000000000 */
[----:B------:R-:W-:-:S02]  /*147d0*/  LOP3.LUT R32, R32, 0xff, RZ, 0xc0, !PT ;  /* 0x000000ff20207812 */ /* 0x000fc400078ec0ff */
[----:B------:R-:W-:Y:S01]  /*147e0*/  SHF.R.S32.HI R24, RZ, 0x1f, R33 ;  /* 0x0000001fff187819 */ /* 0x000fe20000011421 */
[----:B------:R-:W-:Y:S01]  /*147f0*/  IMAD.SHL.U32 R35, R35, 0x80, RZ ;  /* 0x0000008023237824 */ /* 0x000fe200078e00ff */
[----:B------:R-:W-:Y:S02]  /*14800*/  PRMT R49, R32, 0x7604, R27 ;  /* 0x0000760420317816 */ /* 0x000fe4000000001b */
[----:B------:R-:W-:Y:S02]  /*14810*/  LEA.HI R32, R24, R33, RZ, 0x3 ;  /* 0x0000002118207211 */ /* 0x000fe400078f18ff */
[----:B------:R-:W-:Y:S02]  /*14820*/  LOP3.LUT R35, R35, 0x380, RZ, 0xc0, !PT ;  /* 0x0000038023237812 */ /* 0x000fe400078ec0ff */
[----:B------:R-:W-:Y:S01]  /*14830*/  SHF.R.U32.HI R26, RZ, 0x8, R29 ;  /* 0x00000008ff1a7819 */ /* 0x000fe2000001161d */
[----:B------:R-:W-:Y:S01]  /*14840*/  IMAD.SHL.U32 R32, R32, 0x800, RZ ;  /* 0x0000080020207824 */ /* 0x000fe200078e00ff */
[----:B------:R-:W-:-:S02]  /*14850*/  SHF.R.U32.HI R35, RZ, 0x3, R35 ;  /* 0x00000003ff237819 */ /* 0x000fc40000011623 */
[----:B------:R-:W-:Y:S02]  /*14860*/  LOP3.LUT R25, R29, 0xff, RZ, 0xc0, !PT ;  /* 0x000000ff1d197812 */ /* 0x000fe400078ec0ff */
[----:B------:R-:W-:Y:S02]  /*14870*/  LOP3.LUT R26, R26, 0xff, RZ, 0xc0, !PT ;  /* 0x000000ff1a1a7812 */ /* 0x000fe400078ec0ff */
[----:B------:R-:W-:Y:S02]  /*14880*/  LOP3.LUT R3, R3, R35, RZ, 0x3c, !PT ;  /* 0x0000002303037212 */ /* 0x000fe400078e3cff */
[----:B------:R-:W-:Y:S02]  /*14890*/  LOP3.LUT R32, R32, 0xffffc000, RZ, 0xc0, !PT ;  /* 0xffffc00020207812 */ /* 0x000fe400078ec0ff */
[----:B------:R-:W-:Y:S02]  /*148a0*/  PRMT R44, R26, 0x7604, R25 ;  /* 0x000076041a2c7816 */ /* 0x000fe40000000019 */
[----:B------:R-:W-:-:S02]  /*148b0*/  SHF.R.U32.HI R25, RZ, 0x8, R31 ;  /* 0x00000008ff197819 */ /* 0x000fc4000001161f */
[----:B------:R-:W-:Y:S02]  /*148c0*/  SHF.R.U32.HI R27, RZ, 0x8, R4 ;  /* 0x00000008ff1b7819 */ /* 0x000fe40000011604 */
[----:B------:R-:W-:Y:S02]  /*148d0*/  LOP3.LUT R24, R31, 0xff, RZ, 0xc0, !PT ;  /* 0x000000ff1f187812 */ /* 0x000fe400078ec0ff */
[----:B------:R-:W-:Y:S02]  /*148e0*/  LOP3.LUT R26, R4, 0xff, RZ, 0xc0, !PT ;  /* 0x000000ff041a7812 */ /* 0x000fe400078ec0ff */
[----:B------:R-:W-:Y:S02]  /*148f0*/  LOP3.LUT R25, R25, 0xff, RZ, 0xc0, !PT ;  /* 0x000000ff19197812 */ /* 0x000fe400078ec0ff */
[----:B------:R-:W-:Y:S02]  /*14900*/  LOP3.LUT R27, R27, 0xff, RZ, 0xc0, !PT ;  /* 0x000000ff1b1b7812 */ /* 0x000fe400078ec0ff */
[----:B------:R-:W-:-:S02]  /*14910*/  PRMT R46, R25, 0x7604, R24 ;  /* 0x00007604192e7816 */ /* 0x000fc40000000018 */
[----:B------:R-:W-:Y:S02]  /*14920*/  PRMT R55, R27, 0x7604, R26 ;  /* 0x000076041b377816 */ /* 0x000fe4000000001a */
[----:B------:R-:W-:Y:S02]  /*14930*/  SHF.R.U32.HI R48, RZ, 0x8, R5 ;  /* 0x00000008ff307819 */ /* 0x000fe40000011605 */
[----:B------:R-:W-:Y:S02]  /*14940*/  LOP3.LUT R47, R5, 0xff, RZ, 0xc0, !PT ;  /* 0x000000ff052f7812 */ /* 0x000fe400078ec0ff */
[----:B------:R-:W-:Y:S02]  /*14950*/  SHF.R.U32.HI R51, RZ, 0x8, R6 ;  /* 0x00000008ff337819 */ /* 0x000fe40000011606 */
[----:B------:R-:W-:Y:S02]  /*14960*/  LOP3.LUT R48, R48, 0xff, RZ, 0xc0, !PT ;  /* 0x000000ff30307812 */ /* 0x000fe400078ec0ff */
[----:B------:R-:W-:-:S02]  /*14970*/  LOP3.LUT R50, R6, 0xff, RZ, 0xc0, !PT ;  /* 0x000000ff06327812 */ /* 0x000fc400078ec0ff */
[----:B------:R-:W-:Y:S02]  /*14980*/  LOP3.LUT R51, R51, 0xff, RZ, 0xc0, !PT ;  /* 0x000000ff33337812 */ /* 0x000fe400078ec0ff */
[----:B------:R-:W-:Y:S02]  /*14990*/  PRMT R48, R48, 0x7604, R47 ;  /* 0x0000760430307816 */ /* 0x000fe4000000002f */
[----:B------:R-:W-:Y:S02]  /*149a0*/  SHF.R.U32.HI R57, RZ, 0x10, R5 ;  /* 0x00000010ff397819 */ /* 0x000fe40000011605 */
[----:B------:R-:W-:Y:S02]  /*149b0*/  SHF.R.U32.HI R47, RZ, 0x10, R29 ;  /* 0x00000010ff2f7819 */ /* 0x000fe4000001161d */
[----:B------:R-:W-:Y:S01]  /*149c0*/  SHF.R.U32.HI R53, RZ, 0x8, R7 ;  /* 0x00000008ff357819 */ /* 0x000fe20000011607 */
[----:B------:R-:W-:Y:S01]  /*149d0*/  IMAD.U32 R57, R57, 0x10000, RZ ;  /* 0x0001000039397824 */ /* 0x000fe200078e00ff */
[----:B------:R-:W-:Y:S01]  /*149e0*/  PRMT R59, R51, 0x7604, R50 ;  /* 0x00007604333b7816 */ /* 0x000fe20000000032 */
[----:B------:R-:W-:Y:S01]  /*149f0*/  IMAD.U32 R47, R47, 0x10000, RZ ;  /* 0x000100002f2f7824 */ /* 0x000fe200078e00ff */
[----:B------:R-:W-:-:S02]  /*14a00*/  SHF.R.U32.HI R51, RZ, 0x10, R31 ;  /* 0x00000010ff337819 */ /* 0x000fc4000001161f */
[----:B------:R-:W-:Y:S02]  /*14a10*/  LOP3.LUT R52, R7, 0xff, RZ, 0xc0, !PT ;  /* 0x000000ff07347812 */ /* 0x000fe400078ec0ff */
[----:B------:R-:W-:Y:S02]  /*14a20*/  LOP3.LUT R53, R53, 0xff, RZ, 0xc0, !PT ;  /* 0x000000ff35357812 */ /* 0x000fe400078ec0ff */
[----:B------:R-:W-:Y:S02]  /*14a30*/  SHF.L.U32 R51, R51, 0x10, RZ ;  /* 0x0000001033337819 */ /* 0x000fe400000006ff */
[----:B------:R-:W-:Y:S02]  /*14a40*/  LOP3.LUT R57, R48, 0xff0000, R57, 0xf8, !PT ;  /* 0x00ff000030397812 */ /* 0x000fe400078ef839 */
[----:B------:R-:W-:Y:S02]  /*14a50*/  LOP3.LUT R47, R44, 0xff0000, R47, 0xf8, !PT ;  /* 0x00ff00002c2f7812 */ /* 0x000fe400078ef82f */
[----:B------:R-:W-:-:S02]  /*14a60*/  PRMT R52, R53, 0x7604, R52 ;  /* 0x0000760435347816 */ /* 0x000fc40000000034 */
[----:B------:R-:W-:Y:S02]  /*14a70*/  LOP3.LUT R45, R45, 0xff0000, R28, 0xf8, !PT ;  /* 0x00ff00002d2d7812 */ /* 0x000fe400078ef81c */
[----:B------:R-:W-:Y:S02]  /*14a80*/  LOP3.LUT R53, R46, 0xff0000, R51, 0xf8, !PT ;  /* 0x00ff00002e357812 */ /* 0x000fe400078ef833 */
[----:B------:R-:W-:Y:S02]  /*14a90*/  LOP3.LUT R51, R49, 0xff0000, R30, 0xf8, !PT ;  /* 0x00ff000031337812 */ /* 0x000fe400078ef81e */
[----:B------:R-:W-:Y:S02]  /*14aa0*/  LOP3.LUT R57, R57, 0xff000000, R5, 0xf8, !PT ;  /* 0xff00000039397812 */ /* 0x000fe400078ef805 */
[----:B------:R-:W-:Y:S02]  /*14ab0*/  LOP3.LUT R49, R47, 0xff000000, R29, 0xf8, !PT ;  /* 0xff0000002f317812 */ /* 0x000fe400078ef81d */
[----:B------:R-:W-:-:S02]  /*14ac0*/  LOP3.LUT R44, R45, 0xff000000, R28, 0xf8, !PT ;  /* 0xff0000002d2c7812 */ /* 0x000fc400078ef81c */
[----:B------:R-:W-:Y:S02]  /*14ad0*/  SHF.R.U32.HI R61, RZ, 0x10, R7 ;  /* 0x00000010ff3d7819 */ /* 0x000fe40000011607 */
[----:B------:R-:W-:Y:S02]  /*14ae0*/  LOP3.LUT R29, R55, 0xff0000, R4, 0xf8, !PT ;  /* 0x00ff0000371d7812 */ /* 0x000fe400078ef804 */
[----:B------:R-:W-:Y:S01]  /*14af0*/  LOP3.LUT R59, R59, 0xff0000, R6, 0xf8, !PT ;  /* 0x00ff00003b3b7812 */ /* 0x000fe200078ef806 */
[----:B------:R-:W-:Y:S01]  /*14b00*/  IMAD.U32 R61, R61, 0x10000, RZ ;  /* 0x000100003d3d7824 */ /* 0x000fe200078e00ff */
[----:B------:R-:W-:Y:S02]  /*14b10*/  LOP3.LUT R53, R53, 0xff000000, R31, 0xf8, !PT ;  /* 0xff00000035357812 */ /* 0x000fe400078ef81f */
[----:B------:R-:W-:Y:S02]  /*14b20*/  F2FP.F16.E4M3.UNPACK_B R56, R57 ;  /* 0x00000039ff38723e */ /* 0x000fe400020006ff */
[----:B------:R-:W-:-:S02]  /*14b30*/  F2FP.F16.E4M3.UNPACK_B R31, R49 ;  /* 0x00000031ff1f723e */ /* 0x000fc400020006ff */
[----:B------:R-:W-:Y:S01]  /*14b40*/  LOP3.LUT R28, R51, 0xff000000, R30, 0xf8, !PT ;  /* 0xff000000331c7812 */ /* 0x000fe200078ef81e */
[--C-:B------:R-:W-:Y:S01]  /*14b50*/  HADD2.F32 R58, -RZ, R56.reuse.H0_H0 ;  /* 0x20000038ff3a7230 */ /* 0x100fe20000004100 */
[----:B------:R-:W-:Y:S01]  /*14b60*/  LOP3.LUT R29, R29, 0xff000000, R4, 0xf8, !PT ;  /* 0xff0000001d1d7812 */ /* 0x000fe200078ef804 */
[----:B------:R-:W-:Y:S01]  /*14b70*/  HADD2.F32 R51, -RZ, R31.H0_H0 ;  /* 0x2000001fff337230 */ /* 0x000fe20000004100 */
[----:B------:R-:W-:Y:S01]  /*14b80*/  LOP3.LUT R4, R59, 0xff000000, R6, 0xf8, !PT ;  /* 0xff0000003b047812 */ /* 0x000fe200078ef806 */
[----:B------:R-:W-:Y:S01]  /*14b90*/  HADD2.F32 R59, -RZ, R56.H1_H1 ;  /* 0x30000038ff3b7230 */ /* 0x000fe20000004100 */
[----:B------:R-:W-:Y:S02]  /*14ba0*/  LOP3.LUT R61, R52, 0xff0000, R61, 0xf8, !PT ;  /* 0x00ff0000343d7812 */ /* 0x000fe400078ef83d */
[----:B------:R-:W-:Y:S02]  /*14bb0*/  F2FP.F16.E4M3.UNPACK_B R57, R57.H1 ;  /* 0x00000039ff39723e */ /* 0x000fe400030006ff */
[----:B------:R-:W-:-:S02]  /*14bc0*/  F2FP.F16.E4M3.UNPACK_B R49, R49.H1 ;  /* 0x00000031ff31723e */ /* 0x000fc400030006ff */
[----:B------:R-:W-:Y:S01]  /*14bd0*/  LOP3.LUT R61, R61, 0xff000000, R7, 0xf8, !PT ;  /* 0xff0000003d3d7812 */ /* 0x000fe200078ef807 */
[--C-:B------:R-:W-:Y:S02]  /*14be0*/  HADD2.F32 R56, -RZ, R57.reuse.H0_H0 ;  /* 0x20000039ff387230 */ /* 0x100fe40000004100 */
[----:B------:R-:W-:Y:S01]  /*14bf0*/  HADD2.F32 R57, -RZ, R57.H1_H1 ;  /* 0x30000039ff397230 */ /* 0x000fe20000004100 */
[----:B--2---:R-:W-:Y:S01]  /*14c00*/  IADD3 R3, R3, R32, R34 ;  /* 0x0000002003037210 */ /* 0x004fe20007ffe022 */
[----:B---3--:R-:W0:Y:S04]  /*14c10*/  LDS.128 R24, [R68+0x20400] ;  /* 0x0204000044187984 */ /* 0x008e280000000c00 */
[----:B------:R-:W-:-:S05]  /*14c20*/  IMAD.IADD R3, R18, 0x1, R3 ;  /* 0x0000000112037824 */ /* 0x000fca00078e0203 */
[----:B------:R-:W1:Y:S01]  /*14c30*/  LDS.128 R32, [R3+0x20400] ;  /* 0x0204000003207984 */ /* 0x000e620000000c00 */
[-C--:B0-----:R-:W-:Y:S02]  /*14c40*/  F2FP.F16.E4M3.UNPACK_B R48, R27.reuse ;  /* 0x0000001bff30723e */ /* 0x081fe400020006ff */
[----:B------:R-:W-:Y:S02]  /*14c50*/  F2FP.F16.E4M3.UNPACK_B R54, R27.H1 ;  /* 0x0000001bff36723e */ /* 0x000fe400030006ff */
[-C--:B------:R-:W-:Y:S02]  /*14c60*/  F2FP.F16.E4M3.UNPACK_B R27, R24.reuse ;  /* 0x00000018ff1b723e */ /* 0x080fe400020006ff */
[----:B------:R-:W-:Y:S02]  /*14c70*/  F2FP.F16.E4M3.UNPACK_B R45, R24.H1 ;  /* 0x00000018ff2d723e */ /* 0x000fe400030006ff */
[----:B-1----:R-:W-:Y:S02]  /*14c80*/  F2FP.F16.E4M3.UNPACK_B R24, R33 ;  /* 0x00000021ff18723e */ /* 0x002fe400020006ff */
[----:B------:R-:W-:-:S02]  /*14c90*/  F2FP.F16.E4M3.UNPACK_B R30, R25 ;  /* 0x00000019ff1e723e */ /* 0x000fc400020006ff */
[----:B------:R-:W-:Y:S01]  /*14ca0*/  F2FP.F16.E4M3.UNPACK_B R46, R25.H1 ;  /* 0x00000019ff2e723e */ /* 0x000fe200030006ff */
[----:B------:R-:W-:Y:S01]  /*14cb0*/  HADD2.F32 R6, -RZ, R24.H0_H0 ;  /* 0x20000018ff067230 */ /* 0x000fe20000004100 */
[----:B------:R-:W-:Y:S01]  /*14cc0*/  F2FP.F16.E4M3.UNPACK_B R47, R33.H1 ;  /* 0x00000021ff2f723e */ /* 0x000fe200030006ff */
[----:B------:R-:W-:Y:S01]  /*14cd0*/  HADD2.F32 R25, -RZ, R30.H0_H0 ;  /* 0x2000001eff197230 */ /* 0x000fe20000004100 */
[-C--:B------:R-:W-:Y:S01]  /*14ce0*/  F2FP.F16.E4M3.UNPACK_B R33, R32.reuse ;  /* 0x00000020ff21723e */ /* 0x080fe200020006ff */
[----:B------:R-:W-:Y:S01]  /*14cf0*/  HADD2.F32 R24, -RZ, R24.H1_H1 ;  /* 0x30000018ff187230 */ /* 0x000fe20000004100 */
[----:B------:R-:W-:Y:S01]  /*14d00*/  F2FP.F16.E4M3.UNPACK_B R50, R32.H1 ;  /* 0x00000020ff32723e */ /* 0x000fe200030006ff */
[C---:B------:R-:W-:Y:S01]  /*14d10*/  FMUL.FTZ R32, R6.reuse, R58 ;  /* 0x0000003a06207220 */ /* 0x040fe20000410000 */
[-C--:B------:R-:W-:Y:S01]  /*14d20*/  F2FP.F16.E4M3.UNPACK_B R52, R35.reuse ;  /* 0x00000023ff34723e */ /* 0x080fe200020006ff */
[----:B------:R-:W-:Y:S01]  /*14d30*/  HADD2.F32 R30, -RZ, R30.H1_H1 ;  /* 0x3000001eff1e7230 */ /* 0x000fe20000004100 */
[----:B------:R-:W-:Y:S01]  /*14d40*/  F2FP.F16.E4M3.UNPACK_B R55, R35.H1 ;  /* 0x00000023ff37723e */ /* 0x000fe200030006ff */
[-C--:B------:R-:W-:Y:S01]  /*14d50*/  FMUL.FTZ R35, R6, R51.reuse ;  /* 0x0000003306237220 */ /* 0x080fe20000410000 */
[----:B------:R-:W-:Y:S01]  /*14d60*/  FFMA.FTZ R6, R25, R51, -R32 ;  /* 0x0000003319067223 */ /* 0x000fe20000010820 */
[----:B------:R-:W-:-:S02]  /*14d70*/  HADD2.F32 R51, -RZ, R49.H0_H0 ;  /* 0x20000031ff337230 */ /* 0x000fc40000004100 */
[C---:B------:R-:W-:Y:S01]  /*14d80*/  FMUL.FTZ R63, R24.reuse, R59 ;  /* 0x0000003b183f7220 */ /* 0x040fe20000410000 */
[----:B------:R-:W-:Y:S01]  /*14d90*/  FFMA.FTZ R25, R25, R58, R35 ;  /* 0x0000003a19197223 */ /* 0x000fe20000010023 */
[----:B------:R-:W-:Y:S01]  /*14da0*/  HADD2.F32 R35, -RZ, R31.H1_H1 ;  /* 0x3000001fff237230 */ /* 0x000fe20000004100 */
[-C--:B------:R-:W-:Y:S01]  /*14db0*/  F2FP.F16.E4M3.UNPACK_B R7, R34.reuse ;  /* 0x00000022ff07723e */ /* 0x080fe200020006ff */
[--C-:B------:R-:W-:Y:S01]  /*14dc0*/  HADD2.F32 R31, -RZ, R47.reuse.H0_H0 ;  /* 0x2000002fff1f7230 */ /* 0x100fe20000004100 */
[----:B------:R-:W-:Y:S01]  /*14dd0*/  F2FP.F16.E4M3.UNPACK_B R34, R34.H1 ;  /* 0x00000022ff22723e */ /* 0x000fe200030006ff */
[----:B------:R-:W-:Y:S02]  /*14de0*/  HADD2.F32 R32, -RZ, R46.H0_H0 ;  /* 0x2000002eff207230 */ /* 0x000fe40000004100 */
[----:B------:R-:W-:Y:S01]  /*14df0*/  FMUL.FTZ R24, R24, R35 ;  /* 0x0000002318187220 */ /* 0x000fe20000410000 */
[----:B------:R-:W-:Y:S02]  /*14e00*/  HADD2.F32 R47, -RZ, R47.H1_H1 ;  /* 0x3000002fff2f7230 */ /* 0x000fe40000004100 */
[CC--:B------:R-:W-:Y:S01]  /*14e10*/  FMUL.FTZ R65, R31.reuse, R56.reuse ;  /* 0x000000381f417220 */ /* 0x0c0fe20000410000 */
        /* <DEDUP_REMOVED lines=8> */
[----:B------:R-:W-:-:S02]  /*14ea0*/  HADD2.F32 R35, -RZ, R52.H0_H0 ;  /* 0x20000034ff237230 */ /* 0x000fc40000004100 */
[C---:B------:R-:W-:Y:S01]  /*14eb0*/  FMUL.FTZ R63, R47.reuse, R57 ;  /* 0x000000392f3f7220 */ /* 0x040fe20000410000 */
[----:B------:R-:W-:Y:S02]  /*14ec0*/  HADD2.F32 R58, -RZ, R56.H0_H0 ;  /* 0x20000038ff3a7230 */ /* 0x000fe40000004100 */
[----:B------:R-:W-:Y:S01]  /*14ed0*/  FMUL.FTZ R62, R47, R49 ;  /* 0x000000312f3e7220 */ /* 0x000fe20000410000 */
[--C-:B------:R-:W-:Y:S01]  /*14ee0*/  HADD2.F32 R60, -RZ, R59.reuse.H0_H0 ;  /* 0x2000003bff3c7230 */ /* 0x100fe20000004100 */
[----:B------:R-:W-:Y:S01]  /*14ef0*/  F2FP.F16.E4M3.UNPACK_B R5, R26 ;  /* 0x0000001aff05723e */ /* 0x000fe200020006ff */
[----:B------:R-:W-:Y:S02]  /*14f00*/  HADD2.F32 R46, -RZ, R46.H1_H1 ;  /* 0x3000002eff2e7230 */ /* 0x000fe40000004100 */
[C---:B------:R-:W-:Y:S01]  /*14f10*/  FMUL.FTZ R65, R35.reuse, R58 ;  /* 0x0000003a23417220 */ /* 0x040fe20000410000 */
[----:B------:R-:W-:Y:S02]  /*14f20*/  HADD2.F32 R51, -RZ, R48.H0_H0 ;  /* 0x20000030ff337230 */ /* 0x000fe40000004100 */
[----:B------:R-:W-:Y:S01]  /*14f30*/  FMUL.FTZ R64, R35, R60 ;  /* 0x0000003c23407220 */ /* 0x000fe20000410000 */
[----:B------:R-:W-:-:S02]  /*14f40*/  HADD2.F32 R59, -RZ, R59.H1_H1 ;  /* 0x3000003bff3b7230 */ /* 0x000fc40000004100 */
[C---:B------:R-:W-:Y:S01]  /*14f50*/  FFMA.FTZ R35, R46.reuse, R49, -R63 ;  /* 0x000000312e237223 */ /* 0x040fe2000001083f */
[----:B------:R-:W-:Y:S01]  /*14f60*/  FFMA.FTZ R49, R46, R57, R62 ;  /* 0x000000392e317223 */ /* 0x000fe2000001003e */
[C---:B------:R-:W-:Y:S01]  /*14f70*/  FFMA.FTZ R46, R51.reuse, R60, R65 ;  /* 0x0000003c332e7223 */ /* 0x040fe20000010041 */
[----:B------:R-:W-:Y:S01]  /*14f80*/  HADD2.F32 R57, -RZ, R56.H1_H1 ;  /* 0x30000038ff397230 */ /* 0x000fe20000004100 */
[----:B------:R-:W-:Y:S01]  /*14f90*/  F2FP.F16.E4M3.UNPACK_B R60, R61.H1 ;  /* 0x0000003dff3c723e */ /* 0x000fe200030006ff */
[----:B------:R-:W-:Y:S01]  /*14fa0*/  FFMA.FTZ R47, R51, R58, -R64 ;  /* 0x0000003a332f7223 */ /* 0x000fe20000010840 */
[----:B------:R-:W-:Y:S01]  /*14fb0*/  F2FP.F16.E4M3.UNPACK_B R56, R53.H1 ;  /* 0x00000035ff38723e */ /* 0x000fe200030006ff */
[----:B------:R-:W-:Y:S01]  /*14fc0*/  HADD2.F32 R52, -RZ, R52.H1_H1 ;  /* 0x30000034ff347230 */ /* 0x000fe20000004100 */
[----:B------:R-:W-:Y:S01]  /*14fd0*/  F2FP.F16.E4M3.UNPACK_B R26, R26.H1 ;  /* 0x0000001aff1a723e */ /* 0x000fe200030006ff */
[----:B------:R-:W-:Y:S01]  /*14fe0*/  HADD2.F32 R51, -RZ, R48.H1_H1 ;  /* 0x30000030ff337230 */ /* 0x000fe20000004100 */
[----:B------:R-:W-:Y:S01]  /*14ff0*/  F2FP.SATFINITE.E4M3.F32.PACK_AB_MERGE_C R32, R49, R32, RZ ;  /* 0x000000203120723e */ /* 0x000fe200048070ff */
[----:B------:R-:W-:-:S02]  /*15000*/  HADD2.F32 R61, -RZ, R60.H0_H0 ;  /* 0x2000003cff3d7230 */ /* 0x000fc40000004100 */
[C---:B------:R-:W-:Y:S01]  /*15010*/  FMUL.FTZ R62, R52.reuse, R59 ;  /* 0x0000003b343e7220 */ /* 0x040fe20000410000 */
[--C-:B------:R-:W-:Y:S02]  /*15020*/  HADD2.F32 R48, -RZ, R55.reuse.H0_H0 ;  /* 0x20000037ff307230 */ /* 0x100fe40000004100 */
[----:B------:R-:W-:Y:S01]  /*15030*/  FMUL.FTZ R52, R52, R57 ;  /* 0x0000003934347220 */ /* 0x000fe20000410000 */
[----:B------:R-:W-:Y:S01]  /*15040*/  HADD2.F32 R58, -RZ, R56.H0_H0 ;  /* 0x20000038ff3a7230 */ /* 0x000fe20000004100 */
[----:B------:R-:W-:Y:S01]  /*15050*/  F2FP.SATFINITE.E4M3.F32.PACK_AB_MERGE_C R25, R24, R25, R32 ;  /* 0x000000191819723e */ /* 0x000fe20004807020 */
[----:B------:R-:W-:Y:S02]  /*15060*/  HADD2.F32 R53, -RZ, R54.H0_H0 ;  /* 0x20000036ff357230 */ /* 0x000fe40000004100 */
[C---:B------:R-:W-:Y:S01]  /*15070*/  FMUL.FTZ R64, R48.reuse, R61 ;  /* 0x0000003d30407220 */ /* 0x040fe20000410000 */
[----:B------:R-:W-:Y:S02]  /*15080*/  HADD2.F32 R63, -RZ, R60.H1_H1 ;  /* 0x3000003cff3f7230 */ /* 0x000fe40000004100 */
[-C--:B------:R-:W-:Y:S01]  /*15090*/  FMUL.FTZ R66, R48, R58.reuse ;  /* 0x0000003a30427220 */ /* 0x080fe20000410000 */
[C---:B------:R-:W-:Y:S01]  /*150a0*/  FFMA.FTZ R48, R51.reuse, R57, -R62 ;  /* 0x0000003933307223 */ /* 0x040fe2000001083e */
[----:B------:R-:W-:Y:S01]  /*150b0*/  FFMA.FTZ R51, R51, R59, R52 ;  /* 0x0000003b33337223 */ /* 0x000fe20000010034 */
[C---:B------:R-:W-:Y:S01]  /*150c0*/  FFMA.FTZ R52, R53.reuse, R58, -R64 ;  /* 0x0000003a35347223 */ /* 0x040fe20000010840 */
[----:B------:R-:W-:Y:S01]  /*150d0*/  FFMA.FTZ R53, R53, R61, R66 ;  /* 0x0000003d35357223 */ /* 0x000fe20000010042 */
[----:B------:R-:W-:Y:S01]  /*150e0*/  F2FP.F16.E4M3.UNPACK_B R61, R29.H1 ;  /* 0x0000001dff3d723e */ /* 0x000fe200030006ff */
[----:B------:R-:W-:Y:S01]  /*150f0*/  HADD2.F32 R59, -RZ, R56.H1_H1 ;  /* 0x30000038ff3b7230 */ /* 0x000fe20000004100 */
[----:B------:R-:W-:Y:S01]  /*15100*/  F2FP.F16.E4M3.UNPACK_B R58, R44.H1 ;  /* 0x0000002cff3a723e */ /* 0x000fe200030006ff */
[----:B------:R-:W-:-:S02]  /*15110*/  HADD2.F32 R56, -RZ, R55.H1_H1 ;  /* 0x30000037ff387230 */ /* 0x000fc40000004100 */
[----:B------:R-:W-:Y:S02]  /*15120*/  HADD2.F32 R62, -RZ, R61.H0_H0 ;  /* 0x2000003dff3e7230 */ /* 0x000fe40000004100 */
[----:B------:R-:W-:Y:S02]  /*15130*/  HADD2.F32 R55, -RZ, R50.H0_H0 ;  /* 0x20000032ff377230 */ /* 0x000fe40000004100 */
[C---:B------:R-:W-:Y:S01]  /*15140*/  FMUL.FTZ R67, R56.reuse, R63 ;  /* 0x0000003f38437220 */ /* 0x040fe20000410000 */
[----:B------:R-:W-:Y:S02]  /*15150*/  HADD2.F32 R60, -RZ, R58.H0_H0 ;  /* 0x2000003aff3c7230 */ /* 0x000fe40000004100 */
[----:B------:R-:W-:Y:S01]  /*15160*/  FMUL.FTZ R64, R56, R59 ;  /* 0x0000003b38407220 */ /* 0x000fe20000410000 */
[----:B------:R-:W-:Y:S02]  /*15170*/  HADD2.F32 R54, -RZ, R54.H1_H1 ;  /* 0x30000036ff367230 */ /* 0x000fe40000004100 */
[----:B------:R-:W-:Y:S01]  /*15180*/  FMUL.FTZ R56, R55, R62 ;  /* 0x0000003e37387220 */ /* 0x000fe20000410000 */
[----:B------:R-:W-:-:S02]  /*15190*/  HADD2.F32 R57, -RZ, R45.H0_H0 ;  /* 0x2000002dff397230 */ /* 0x000fc40000004100 */
[-C--:B------:R-:W-:Y:S01]  /*151a0*/  FMUL.FTZ R65, R55, R60.reuse ;  /* 0x0000003c37417220 */ /* 0x080fe20000410000 */
[----:B------:R-:W-:Y:S02]  /*151b0*/  HADD2.F32 R61, -RZ, R61.H1_H1 ;  /* 0x3000003dff3d7230 */ /* 0x000fe40000004100 */
[C---:B------:R-:W-:Y:S01]  /*151c0*/  FFMA.FTZ R55, R54.reuse, R59, -R67 ;  /* 0x0000003b36377223 */ /* 0x040fe20000010843 */
[----:B------:R-:W-:Y:S02]  /*151d0*/  HADD2.F32 R50, -RZ, R50.H1_H1 ;  /* 0x30000032ff327230 */ /* 0x000fe40000004100 */
[C---:B------:R-:W-:Y:S01]  /*151e0*/  FFMA.FTZ R56, R57.reuse, R60, -R56 ;  /* 0x0000003c39387223 */ /* 0x040fe20000010838 */
[----:B------:R-:W-:Y:S02]  /*151f0*/  HADD2.F32 R59, -RZ, R58.H1_H1 ;  /* 0x3000003aff3b7230 */ /* 0x000fe40000004100 */
[----:B------:R-:W-:Y:S01]  /*15200*/  FFMA.FTZ R54, R54, R63, R64 ;  /* 0x0000003f36367223 */ /* 0x000fe20000010040 */
[----:B------:R-:W-:Y:S01]  /*15210*/  FFMA.FTZ R57, R57, R62, R65 ;  /* 0x0000003e39397223 */ /* 0x000fe20000010041 */
[----:B------:R-:W-:Y:S01]  /*15220*/  F2FP.F16.E4M3.UNPACK_B R60, R29 ;  /* 0x0000001dff3c723e */ /* 0x000fe200020006ff */
[----:B------:R-:W-:Y:S01]  /*15230*/  HADD2.F32 R45, -RZ, R45.H1_H1 ;  /* 0x3000002dff2d7230 */ /* 0x000fe20000004100 */
[----:B------:R-:W-:Y:S01]  /*15240*/  F2FP.F16.E4M3.UNPACK_B R58, R44 ;  /* 0x0000002cff3a723e */ /* 0x000fe200020006ff */
[C---:B------:R-:W-:Y:S01]  /*15250*/  FMUL.FTZ R62, R50.reuse, R61 ;  /* 0x0000003d323e7220 */ /* 0x040fe20000410000 */
[----:B------:R-:W-:Y:S01]  /*15260*/  FMUL.FTZ R64, R50, R59 ;  /* 0x0000003b32407220 */ /* 0x000fe20000410000 */
[----:B------:R-:W-:-:S02]  /*15270*/  HADD2.F32 R50, -RZ, R60.H0_H0 ;  /* 0x2000003cff327230 */ /* 0x000fc40000004100 */
[----:B------:R-:W-:Y:S02]  /*15280*/  HADD2.F32 R44, -RZ, R33.H0_H0 ;  /* 0x20000021ff2c7230 */ /* 0x000fe40000004100 */
        /* <DEDUP_REMOVED lines=11> */
[----:B------:R-:W-:Y:S01]  /*15340*/  HADD2.F32 R27, -RZ, R27.H1_H1 ;  /* 0x3000001bff1b7230 */ /* 0x000fe20000004100 */
[----:B------:R-:W-:Y:S01]  /*15350*/  F2FP.F16.E4M3.UNPACK_B R45, R4.H1 ;  /* 0x00000004ff2d723e */ /* 0x000fe200030006ff */
[C---:B------:R-:W-:Y:S01]  /*15360*/  FMUL.FTZ R64, R33.reuse, R60 ;  /* 0x0000003c21407220 */ /* 0x040fe20000410000 */
[----:B------:R-:W-:Y:S01]  /*15370*/  F2FP.F16.E4M3.UNPACK_B R44, R28.H1 ;  /* 0x0000001cff2c723e */ /* 0x000fe200030006ff */
[-C--:B------:R-:W-:Y:S01]  /*15380*/  FMUL.FTZ R33, R33, R58.reuse ;  /* 0x0000003a21217220 */ /* 0x080fe20000410000 */
[----:B------:R-:W-:Y:S02]  /*15390*/  HADD2.F32 R29, -RZ, R34.H0_H0 ;  /* 0x20000022ff1d7230 */ /* 0x000fe40000004100 */
[----:B------:R-:W-:Y:S01]  /*153a0*/  FFMA.FTZ R61, R27, R58, -R64 ;  /* 0x0000003a1b3d7223 */ /* 0x000fe20000010840 */
[----:B------:R-:W-:-:S02]  /*153b0*/  HADD2.F32 R58, -RZ, R45.H0_H0 ;  /* 0x2000002dff3a7230 */ /* 0x000fc40000004100 */
[----:B------:R-:W-:Y:S01]  /*153c0*/  FFMA.FTZ R60, R27, R60, R33 ;  /* 0x0000003c1b3c7223 */ /* 0x000fe20000010021 */
[----:B------:R-:W-:Y:S01]  /*153d0*/  HADD2.F32 R50, -RZ, R44.H0_H0 ;  /* 0x2000002cff327230 */ /* 0x000fe20000004100 */
[----:B------:R-:W-:Y:S01]  /*153e0*/  F2FP.F16.E4M3.UNPACK_B R4, R4 ;  /* 0x00000004ff04723e */ /* 0x000fe200020006ff */
[----:B------:R-:W-:Y:S01]  /*153f0*/  HADD2.F32 R45, -RZ, R45.H1_H1 ;  /* 0x3000002dff2d7230 */ /* 0x000fe20000004100 */
[----:B------:R-:W-:Y:S01]  /*15400*/  F2FP.F16.E4M3.UNPACK_B R28, R28 ;  /* 0x0000001cff1c723e */ /* 0x000fe200020006ff */
        /* <DEDUP_REMOVED lines=17> */
[----:B------:R-:W-:Y:S01]  /*15520*/  HADD2.F32 R27, -RZ, R28.H0_H0 ;  /* 0x2000001cff1b7230 */ /* 0x000fe20000004100 */
[----:B------:R-:W-:Y:S01]  /*15530*/  F2FP.SATFINITE.E4M3.F32.PACK_AB_MERGE_C R45, R45, R64, RZ ;  /* 0x000000402d2d723e */ /* 0x000fe200048070ff */
[----:B------:R-:W-:-:S02]  /*15540*/  HADD2.F32 R34, -RZ, R4.H1_H1 ;  /* 0x30000004ff227230 */ /* 0x000fc40000004100 */
[C---:B------:R-:W-:Y:S01]  /*15550*/  FMUL.FTZ R33, R26.reuse, R29 ;  /* 0x0000001d1a217220 */ /* 0x040fe20000410000 */
[----:B------:R-:W-:Y:S02]  /*15560*/  HADD2.F32 R7, -RZ, R7.H1_H1 ;  /* 0x30000007ff077230 */ /* 0x000fe40000004100 */
[----:B------:R-:W-:Y:S01]  /*15570*/  FMUL.FTZ R26, R26, R27 ;  /* 0x0000001b1a1a7220 */ /* 0x000fe20000410000 */
[----:B------:R-:W-:Y:S02]  /*15580*/  HADD2.F32 R28, -RZ, R28.H1_H1 ;  /* 0x3000001cff1c7230 */ /* 0x000fe40000004100 */
[--C-:B------:R-:W-:Y:S02]  /*15590*/  HADD2.F32 R4, -RZ, R5.reuse.H0_H0 ;  /* 0x20000005ff047230 */ /* 0x100fe40000004100 */
[C---:B------:R-:W-:Y:S01]  /*155a0*/  FMUL.FTZ R44, R7.reuse, R34 ;  /* 0x00000022072c7220 */ /* 0x040fe20000410000 */
[----:B------:R-:W-:Y:S02]  /*155b0*/  HADD2.F32 R5, -RZ, R5.H1_H1 ;  /* 0x30000005ff057230 */ /* 0x000fe40000004100 */
[-C--:B------:R-:W-:Y:S01]  /*155c0*/  FMUL.FTZ R7, R7, R28.reuse ;  /* 0x0000001c07077220 */ /* 0x080fe20000410000 */
[C---:B------:R-:W-:Y:S01]  /*155d0*/  FFMA.FTZ R26, R4.reuse, R29, R26 ;  /* 0x0000001d041a7223 */ /* 0x040fe2000001001a */
[----:B------:R-:W-:Y:S01]  /*155e0*/  FFMA.FTZ R33, R4, R27, -R33 ;  /* 0x0000001b04217223 */ /* 0x000fe20000010821 */
        /* <DEDUP_REMOVED lines=9> */
[----:B------:R-:W-:Y:S02]  /*15680*/  F2FP.SATFINITE.E4M3.F32.PACK_AB_MERGE_C R6, R44, R33, R50 ;  /* 0x000000212c06723e */ /* 0x000fe40004807032 */
[----:B------:R-:W-:Y:S02]  /*15690*/  F2FP.SATFINITE.E4M3.F32.PACK_AB_MERGE_C R27, R51, R46, R27 ;  /* 0x0000002e331b723e */ /* 0x000fe4000480701b */
[----:B------:R-:W-:Y:S01]  /*156a0*/  F2FP.SATFINITE.E4M3.F32.PACK_AB_MERGE_C R26, R29, R26, R45 ;  /* 0x0000001a1d1a723e */ /* 0x000fe2000480702d */
[----:B------:R2:W-:Y:S04]  /*156b0*/  STS.128 [R68+0x20400], R4 ;  /* 0x0204000444007388 */ /* 0x0005e80000000c00 */
[----:B------:R2:W-:Y:S02]  /*156c0*/  STS.128 [R3+0x20400], R24 ;  /* 0x0204001803007388 */ /* 0x0005e40000000c00 */
.L_x_2627:
[----:B------:R-:W-:Y:S05]  /*156d0*/  BSYNC B1 ;  /* 0x0000000000017941 */ /* 0x000fea0003800000 */
.L_x_2626:
[----:B------:R-:W-:Y:S04]  /*156e0*/  BSSY B1, `(.L_x_2628) ;  /* 0x0000109000017945 */ /* 0x000fe80003800000 */
[----:B------:R-:W-:Y:S05]  /*156f0*/  @P1 BRA `(.L_x_2629) ;  /* 0x00000010001c1947 */ /* 0x000fea0003800000 */
[----:B-----5:R-:W3:Y:S04]  /*15700*/  LDL R28, [R1+0x68] ;  /* 0x00006800011c7983 */ /* 0x020ee80000100800 */
[----:B------:R-:W4:Y:S01]  /*15710*/  LDL R60, [R1+0x1a0] ;  /* 0x0001a000013c7983 */ /* 0x000f220000100800 */
[----:B012---:R-:W-:Y:S01]  /*15720*/  SHF.R.U32.HI R3, RZ, 0x8, R20 ;  /* 0x00000008ff037819 */ /* 0x007fe20000011614 */
[----:B------:R-:W-:Y:S01]  /*15730*/  VIADD R30, R19, 0x40 ;  /* 0x00000040131e7836 */ /* 0x000fe20000000000 */
[----:B------:R-:W-:Y:S02]  /*15740*/  LOP3.LUT R4, R20, 0xff, RZ, 0xc0, !PT ;  /* 0x000000ff14047812 */ /* 0x000fe400078ec0ff */
[----:B------:R-:W-:Y:S01]  /*15750*/  LOP3.LUT R3, R3, 0xff, RZ, 0xc0, !PT ;  /* 0x000000ff03037812 */ /* 0x000fe200078ec0ff */
[----:B------:R-:W-:Y:S01]  /*15760*/  IMAD.SHL.U32 R30, R30, 0x80, RZ ;  /* 0x000000801e1e7824 */ /* 0x000fe200078e00ff */
[----:B------:R-:W-:-:S02]  /*15770*/  LEA.HI R24, R37, R0, RZ, 0x1c ;  /* 0x0000000025187211 */ /* 0x000fc400078fe0ff */
[----:B------:R-:W-:Y:S02]  /*15780*/  PRMT R29, R3, 0x7604, R4 ;  /* 0x00007604031d7816 */ /* 0x000fe40000000004 */
[----:B------:R-:W-:Y:S01]  /*15790*/  SHF.R.U32.HI R3, RZ, 0x8, R38 ;  /* 0x00000008ff037819 */ /* 0x000fe20000011626 */
[----:B------:R-:W-:Y:S01]  /*157a0*/  IMAD.SHL.U32 R26, R24, 0x10, RZ ;  /* 0x00000010181a7824 */ /* 0x000fe200078e00ff */
[----:B------:R-:W-:Y:S02]  /*157b0*/  LOP3.LUT R30, R30, 0x380, RZ, 0xc0, !PT ;  /* 0x000003801e1e7812 */ /* 0x000fe400078ec0ff */
[----:B------:R-:W-:Y:S02]  /*157c0*/  LOP3.LUT R4, R3, 0xff, RZ, 0xc0, !PT ;  /* 0x000000ff03047812 */ /* 0x000fe400078ec0ff */
[----:B------:R-:W-:Y:S01]  /*157d0*/  LOP3.LUT R3, R30, 0x70, R26, 0xf8, !PT ;  /* 0x000000701e037812 */ /* 0x000fe200078ef81a */
[----:B------:R-:W-:Y:S01]  /*157e0*/  VIADD R30, R19, 0x40 ;  /* 0x00000040131e7836 */ /* 0x000fe20000000000 */
[----:B------:R-:W-:-:S02]  /*157f0*/  SHF.R.S32.HI R25, RZ, 0x1f, R24 ;  /* 0x0000001fff197819 */ /* 0x000fc40000011418 */
[----:B------:R-:W-:Y:S01]  /*15800*/  SHF.R.U32.HI R5, RZ, 0x8, R21 ;  /* 0x00000008ff057819 */ /* 0x000fe20000011615 */
[----:B------:R-:W-:Y:S01]  /*15810*/  IMAD.SHL.U32 R30, R30, 0x80, RZ ;  /* 0x000000801e1e7824 */ /* 0x000fe200078e00ff */
[----:B------:R-:W-:Y:S02]  /*15820*/  LEA.HI R27, R25, R24, RZ, 0x3 ;  /* 0x00000018191b7211 */ /* 0x000fe400078f18ff */
[----:B------:R-:W-:Y:S02]  /*15830*/  SHF.R.U32.HI R24, RZ, 0x8, R40 ;  /* 0x00000008ff187819 */ /* 0x000fe40000011628 */
[----:B------:R-:W-:Y:S01]  /*15840*/  LOP3.LUT R30, R30, 0x380, RZ, 0xc0, !PT ;  /* 0x000003801e1e7812 */ /* 0x000fe200078ec0ff */
[----:B------:R-:W-:Y:S01]  /*15850*/  IMAD.SHL.U32 R27, R27, 0x800, RZ ;  /* 0x000008001b1b7824 */ /* 0x000fe200078e00ff */
[----:B------:R-:W-:Y:S02]  /*15860*/  LOP3.LUT R25, R40, 0xff, RZ, 0xc0, !PT ;  /* 0x000000ff28197812 */ /* 0x000fe400078ec0ff */
[----:B------:R-:W-:-:S02]  /*15870*/  SHF.R.U32.HI R30, RZ, 0x3, R30 ;  /* 0x00000003ff1e7819 */ /* 0x000fc4000001161e */
[----:B------:R-:W-:Y:S02]  /*15880*/  LOP3.LUT R24, R24, 0xff, RZ, 0xc0, !PT ;  /* 0x000000ff18187812 */ /* 0x000fe400078ec0ff */
[----:B------:R-:W-:Y:S02]  /*15890*/  LOP3.LUT R3, R3, R30, RZ, 0x3c, !PT ;  /* 0x0000001e03037212 */ /* 0x000fe400078e3cff */
[----:B------:R-:W-:Y:S02]  /*158a0*/  LOP3.LUT R26, R27, 0xffffc000, RZ, 0xc0, !PT ;  /* 0xffffc0001b1a7812 */ /* 0x000fe400078ec0ff */
[----:B------:R-:W-:Y:S02]  /*158b0*/  LOP3.LUT R6, R21, 0xff, RZ, 0xc0, !PT ;  /* 0x000000ff15067812 */ /* 0x000fe400078ec0ff */
[----:B------:R-:W-:Y:S02]  /*158c0*/  LOP3.LUT R5, R5, 0xff, RZ, 0xc0, !PT ;  /* 0x000000ff05057812 */ /* 0x000fe400078ec0ff */
[----:B------:R-:W-:-:S02]  /*158d0*/  PRMT R45, R24, 0x7604, R25 ;  /* 0x00007604182d7816 */ /* 0x000fc40000000019 */
[----:B------:R-:W-:Y:S02]  /*158e0*/  SHF.R.U32.HI R24, RZ, 0x8, R41 ;  /* 0x00000008ff187819 */ /* 0x000fe40000011629 */
[----:B------:R-:W-:Y:S02]  /*158f0*/  PRMT R31, R5, 0x7604, R6 ;  /* 0x00007604051f7816 */ /* 0x000fe40000000006 */
[----:B------:R-:W-:Y:S02]  /*15900*/  SHF.R.U32.HI R6, RZ, 0x8, R39 ;  /* 0x00000008ff067819 */ /* 0x000fe40000011627 */
[----:B------:R-:W-:Y:S02]  /*15910*/  LOP3.LUT R25, R41, 0xff, RZ, 0xc0, !PT ;  /* 0x000000ff29197812 */ /* 0x000fe400078ec0ff */
[----:B------:R-:W-:Y:S02]  /*15920*/  LOP3.LUT R27, R42, 0xff, RZ, 0xc0, !PT ;  /* 0x000000ff2a1b7812 */ /* 0x000fe400078ec0ff */
[----:B------:R-:W-:-:S02]  /*15930*/  LOP3.LUT R24, R24, 0xff, RZ, 0xc0, !PT ;  /* 0x000000ff18187812 */ /* 0x000fc400078ec0ff */
[----:B------:R-:W-:Y:S02]  /*15940*/  LOP3.LUT R5, R38, 0xff, RZ, 0xc0, !PT ;  /* 0x000000ff26057812 */ /* 0x000fe400078ec0ff */
[----:B------:R-:W-:Y:S02]  /*15950*/  LOP3.LUT R7, R39, 0xff, RZ, 0xc0, !PT ;  /* 0x000000ff27077812 */ /* 0x000fe400078ec0ff */
[----:B------:R-:W-:Y:S02]  /*15960*/  LOP3.LUT R6, R6, 0xff, RZ, 0xc0, !PT ;  /* 0x000000ff06067812 */ /* 0x000fe400078ec0ff */
[----:B------:R-:W-:Y:S02]  /*15970*/  PRMT R47, R24, 0x7604, R25 ;  /* 0x00007604182f7816 */ /* 0x000fe40000000019 */
[----:B------:R-:W-:Y:S02]  /*15980*/  PRMT R33, R4, 0x7604, R5 ;  /* 0x0000760404217816 */ /* 0x000fe40000000005 */
[----:B------:R-:W-:-:S02]  /*15990*/  PRMT R35, R6, 0x7604, R7 ;  /* 0x0000760406237816 */ /* 0x000fc40000000007 */
[----:B------:R-:W-:Y:S02]  /*159a0*/  SHF.R.U32.HI R30, RZ, 0x10, R21 ;  /* 0x00000010ff1e7819 */ /* 0x000fe40000011615 */
[----:B------:R-:W-:Y:S02]  /*159b0*/  LOP3.LUT R49, R43, 0xff, RZ, 0xc0, !PT ;  /* 0x000000ff2b317812 */ /* 0x000fe400078ec0ff */
[----:B------:R-:W-:Y:S02]  /*159c0*/  SHF.R.U32.HI R32, RZ, 0x10, R38 ;  /* 0x00000010ff207819 */ /* 0x000fe40000011626 */
[----:B------:R-:W-:Y:S02]  /*159d0*/  LOP3.LUT R30, R30, 0xff, RZ, 0xc0, !PT ;  /* 0x000000ff1e1e7812 */ /* 0x000fe400078ec0ff */
[----:B------:R-:W-:Y:S02]  /*159e0*/  SHF.R.U32.HI R34, RZ, 0x10, R39 ;  /* 0x00000010ff227819 */ /* 0x000fe40000011627 */
[----:B------:R-:W-:-:S02]  /*159f0*/  LOP3.LUT R32, R32, 0xff, RZ, 0xc0, !PT ;  /* 0x000000ff20207812 */ /* 0x000fc400078ec0ff */
[----:B------:R-:W-:Y:S02]  /*15a00*/  PRMT R31, R30, 0x7054, R31 ;  /* 0x000070541e1f7816 */ /* 0x000fe4000000001f */
[----:B------:R-:W-:Y:S02]  /*15a10*/  SHF.R.U32.HI R30, RZ, 0x10, R41 ;  /* 0x00000010ff1e7819 */ /* 0x000fe40000011629 */
[----:B------:R-:W-:Y:S02]  /*15a20*/  LOP3.LUT R34, R34, 0xff, RZ, 0xc0, !PT ;  /* 0x000000ff22227812 */ /* 0x000fe400078ec0ff */
[----:B------:R-:W-:Y:S02]  /*15a30*/  PRMT R33, R32, 0x7054, R33 ;  /* 0x0000705420217816 */ /* 0x000fe40000000021 */
[----:B------:R-:W-:Y:S02]  /*15a40*/  SHF.R.U32.HI R32, RZ, 0x10, R42 ;  /* 0x00000010ff207819 */ /* 0x000fe4000001162a */
[----:B------:R-:W-:-:S02]  /*15a50*/  LOP3.LUT R30, R30, 0xff, RZ, 0xc0, !PT ;  /* 0x000000ff1e1e7812 */ /* 0x000fc400078ec0ff */
[----:B------:R-:W-:Y:S02]  /*15a60*/  PRMT R35, R34, 0x7054, R35 ;  /* 0x0000705422237816 */ /* 0x000fe40000000023 */
[----:B------:R-:W-:Y:S02]  /*15a70*/  SHF.R.U32.HI R34, RZ, 0x10, R43 ;  /* 0x00000010ff227819 */ /* 0x000fe4000001162b */
[----:B------:R-:W-:Y:S02]  /*15a80*/  LOP3.LUT R32, R32, 0xff, RZ, 0xc0, !PT ;  /* 0x000000ff20207812 */ /* 0x000fe400078ec0ff */
[----:B------:R-:W-:Y:S02]  /*15a90*/  LOP3.LUT R34, R34, 0xff, RZ, 0xc0, !PT ;  /* 0x000000ff22227812 */ /* 0x000fe400078ec0ff */
[----:B------:R-:W-:Y:S02]  /*15aa0*/  LOP3.LUT R44, R31, 0xff000000, R21, 0xf8, !PT ;  /* 0xff0000001f2c7812 */ /* 0x000fe400078ef815 */
[----:B---3--:R-:W-:-:S02]  /*15ab0*/  IADD3 R3, R3, R26, R28 ;  /* 0x0000001a03037210 */ /* 0x008fc40007ffe01c */
[----:B------:R-:W-:Y:S02]  /*15ac0*/  SHF.R.U32.HI R26, RZ, 0x8, R42 ;  /* 0x00000008ff1a7819 */ /* 0x000fe4000001162a */
[----:B------:R-:W-:Y:S01]  /*15ad0*/  IADD3 R3, R18, R3, RZ ;  /* 0x0000000312037210 */ /* 0x000fe20007ffe0ff */
[----:B----4-:R-:W0:Y:S01]  /*15ae0*/  LDS.128 R4, [R60+0x20400] ;  /* 0x020400003c047984 */ /* 0x010e220000000c00 */
[----:B------:R-:W-:Y:S02]  /*15af0*/  LOP3.LUT R26, R26, 0xff, RZ, 0xc0, !PT ;  /* 0x000000ff1a1a7812 */ /* 0x000fe400078ec0ff */
[----:B------:R-:W-:Y:S02]  /*15b00*/  SHF.R.U32.HI R28, RZ, 0x8, R43 ;  /* 0x00000008ff1c7819 */ /* 0x000fe4000001162b */
[----:B------:R-:W-:Y:S02]  /*15b10*/  PRMT R51, R26, 0x7604, R27 ;  /* 0x000076041a337816 */ /* 0x000fe4000000001b */
[----:B------:R-:W1:Y:S01]  /*15b20*/  LDS.128 R24, [R3+0x20400] ;  /* 0x0204000003187984 */ /* 0x000e620000000c00 */
[----:B------:R-:W-:-:S02]  /*15b30*/  LOP3.LUT R28, R28, 0xff, RZ, 0xc0, !PT ;  /* 0x000000ff1c1c7812 */ /* 0x000fc400078ec0ff */
[----:B------:R-:W-:Y:S02]  /*15b40*/  PRMT R51, R32, 0x7054, R51 ;  /* 0x0000705420337816 */ /* 0x000fe40000000033 */
[----:B------:R-:W-:Y:S02]  /*15b50*/  PRMT R53, R28, 0x7604, R49 ;  /* 0x000076041c357816 */ /* 0x000fe40000000031 */
[----:B------:R-:W-:Y:S02]  /*15b60*/  SHF.R.U32.HI R28, RZ, 0x10, R20 ;  /* 0x00000010ff1c7819 */ /* 0x000fe40000011614 */
[----:B------:R-:W-:Y:S02]  /*15b70*/  PRMT R49, R30, 0x7054, R47 ;  /* 0x000070541e317816 */ /* 0x000fe4000000002f */
[----:B------:R-:W-:Y:S02]  /*15b80*/  LOP3.LUT R28, R28, 0xff, RZ, 0xc0, !PT ;  /* 0x000000ff1c1c7812 */ /* 0x000fe400078ec0ff */
[----:B------:R-:W-:-:S02]  /*15b90*/  LOP3.LUT R49, R49, 0xff000000, R41, 0xf8, !PT ;  /* 0xff00000031317812 */ /* 0x000fc400078ef829 */
[----:B------:R-:W-:Y:S02]  /*15ba0*/  PRMT R29, R28, 0x7054, R29 ;  /* 0x000070541c1d7816 */ /* 0x000fe4000000001d */
[----:B------:R-:W-:Y:S02]  /*15bb0*/  SHF.R.U32.HI R28, RZ, 0x10, R40 ;  /* 0x00000010ff1c7819 */ /* 0x000fe40000011628 */
[----:B------:R-:W-:Y:S02]  /*15bc0*/  PRMT R53, R34, 0x7054, R53 ;  /* 0x0000705422357816 */ /* 0x000fe40000000035 */
[----:B------:R-:W-:Y:S02]  /*15bd0*/  LOP3.LUT R28, R28, 0xff, RZ, 0xc0, !PT ;  /* 0x000000ff1c1c7812 */ /* 0x000fe400078ec0ff */
[----:B------:R-:W-:Y:S02]  /*15be0*/  LOP3.LUT R21, R51, 0xff000000, R42, 0xf8, !PT ;  /* 0xff00000033157812 */ /* 0x000fe400078ef82a */
[----:B------:R-:W-:-:S02]  /*15bf0*/  PRMT R45, R28, 0x7054, R45 ;  /* 0x000070541c2d7816 */ /* 0x000fc4000000002d */
[----:B------:R-:W-:Y:S02]  /*15c00*/  F2FP.F16.E4M3.UNPACK_B R51, R49 ;  /* 0x00000031ff33723e */ /* 0x000fe400020006ff */
[----:B------:R-:W-:Y:S02]  /*15c10*/  LOP3.LUT R28, R29, 0xff000000, R20, 0xf8, !PT ;  /* 0xff0000001d1c7812 */ /* 0x000fe400078ef814 */
[----:B------:R-:W-:Y:S01]  /*15c20*/  LOP3.LUT R20, R33, 0xff000000, R38, 0xf8, !PT ;  /* 0xff00000021147812 */ /* 0x000fe200078ef826 */
[--C-:B------:R-:W-:Y:S01]  /*15c30*/  HADD2.F32 R52, -RZ, R51.reuse.H0_H0 ;  /* 0x20000033ff347230 */ /* 0x100fe20000004100 */
[----:B------:R-:W-:Y:S01]  /*15c40*/  F2FP.F16.E4M3.UNPACK_B R38, R44 ;  /* 0x0000002cff26723e */ /* 0x000fe200020006ff */
[----:B------:R-:W-:Y:S01]  /*15c50*/  HADD2.F32 R51, -RZ, R51.H1_H1 ;  /* 0x30000033ff337230 */ /* 0x000fe20000004100 */
[-C--:B0-----:R-:W-:Y:S02]  /*15c60*/  F2FP.F16.E4M3.UNPACK_B R30, R5.reuse ;  /* 0x00000005ff1e723e */ /* 0x081fe400020006ff */
[----:B------:R-:W-:Y:S01]  /*15c70*/  F2FP.F16.E4M3.UNPACK_B R33, R5.H1 ;  /* 0x00000005ff21723e */ /* 0x000fe200030006ff */
[----:B------:R-:W-:Y:S01]  /*15c80*/  HADD2.F32 R50, -RZ, R38.H0_H0 ;  /* 0x20000026ff327230 */ /* 0x000fe20000004100 */
[----:B------:R-:W-:Y:S01]  /*15c90*/  LOP3.LUT R47, R35, 0xff000000, R39, 0xf8, !PT ;  /* 0xff000000232f7812 */ /* 0x000fe200078ef827 */
[--C-:B------:R-:W-:Y:S01]  /*15ca0*/  HADD2.F32 R31, -RZ, R30.reuse.H0_H0 ;  /* 0x2000001eff1f7230 */ /* 0x100fe20000004100 */
[----:B-1----:R-:W-:Y:S01]  /*15cb0*/  F2FP.F16.E4M3.UNPACK_B R34, R25 ;  /* 0x00000019ff22723e */ /* 0x002fe200020006ff */
[----:B------:R-:W-:Y:S01]  /*15cc0*/  HADD2.F32 R30, -RZ, R30.H1_H1 ;  /* 0x3000001eff1e7230 */ /* 0x000fe20000004100 */
[----:B------:R-:W-:-:S02]  /*15cd0*/  LOP3.LUT R32, R45, 0xff000000, R40, 0xf8, !PT ;  /* 0xff0000002d207812 */ /* 0x000fc400078ef828 */
[-C--:B------:R-:W-:Y:S01]  /*15ce0*/  F2FP.F16.E4M3.UNPACK_B R39, R24.reuse ;  /* 0x00000018ff27723e */ /* 0x080fe200020006ff */
[--C-:B------:R-:W-:Y:S01]  /*15cf0*/  HADD2.F32 R5, -RZ, R34.reuse.H0_H0 ;  /* 0x20000022ff057230 */ /* 0x100fe20000004100 */
[----:B------:R-:W-:Y:S01]  /*15d00*/  F2FP.F16.E4M3.UNPACK_B R45, R24.H1 ;  /* 0x00000018ff2d723e */ /* 0x000fe200030006ff */
[----:B------:R-:W-:Y:S01]  /*15d10*/  HADD2.F32 R34, -RZ, R34.H1_H1 ;  /* 0x30000022ff227230 */ /* 0x000fe20000004100 */
[----:B------:R-:W-:Y:S02]  /*15d20*/  F2FP.F16.E4M3.UNPACK_B R35, R25.H1 ;  /* 0x00000019ff23723e */ /* 0x000fe400030006ff */
[C---:B------:R-:W-:Y:S01]  /*15d30*/  FMUL.FTZ R24, R5.reuse, R52 ;  /* 0x0000003405187220 */ /* 0x040fe20000410000 */
[----:B------:R-:W-:Y:S01]  /*15d40*/  F2FP.F16.E4M3.UNPACK_B R49, R49.H1 ;  /* 0x00000031ff31723e */ /* 0x000fe200030006ff */
[----:B------:R-:W-:Y:S01]  /*15d50*/  FMUL.FTZ R25, R5, R50 ;  /* 0x0000003205197220 */ /* 0x000fe20000410000 */
[----:B------:R-:W-:Y:S01]  /*15d60*/  F2FP.F16.E4M3.UNPACK_B R44, R44.H1 ;  /* 0x0000002cff2c723e */ /* 0x000fe200030006ff */
[----:B------:R-:W-:Y:S01]  /*15d70*/  FFMA.FTZ R5, R31, R50, -R24 ;  /* 0x000000321f057223 */ /* 0x000fe20000010818 */
[----:B------:R-:W-:Y:S01]  /*15d80*/  LOP3.LUT R53, R53, 0xff000000, R43, 0xf8, !PT ;  /* 0xff00000035357812 */ /* 0x000fe200078ef82b */
[----:B------:R-:W-:-:S02]  /*15d90*/  HADD2.F32 R43, -RZ, R38.H1_H1 ;  /* 0x30000026ff2b7230 */ /* 0x000fc40000004100 */
[C---:B------:R-:W-:Y:S01]  /*15da0*/  FMUL.FTZ R55, R34.reuse, R51 ;  /* 0x0000003322377220 */ /* 0x040fe20000410000 */
[----:B------:R-:W-:Y:S02]  /*15db0*/  HADD2.F32 R50, -RZ, R49.H0_H0 ;  /* 0x20000031ff327230 */ /* 0x000fe40000004100 */
[----:B------:R-:W-:Y:S01]  /*15dc0*/  FFMA.FTZ R25, R31, R52, R25 ;  /* 0x000000341f197223 */ /* 0x000fe20000010019 */
[----:B------:R-:W-:Y:S02]  /*15dd0*/  HADD2.F32 R24, -RZ, R35.H0_H0 ;  /* 0x20000023ff187230 */ /* 0x000fe40000004100 */
[----:B------:R-:W-:Y:S01]  /*15de0*/  FMUL.FTZ R34, R34, R43 ;  /* 0x0000002b22227220 */ /* 0x000fe20000410000 */
[--C-:B------:R-:W-:Y:S01]  /*15df0*/  HADD2.F32 R38, -RZ, R44.reuse.H0_H0 ;  /* 0x2000002cff267230 */ /* 0x100fe20000004100 */
[-C--:B------:R-:W-:Y:S01]  /*15e00*/  F2FP.F16.E4M3.UNPACK_B R41, R7.reuse ;  /* 0x00000007ff29723e */ /* 0x080fe200020006ff */
[----:B------:R-:W-:Y:S01]  /*15e10*/  HADD2.F32 R31, -RZ, R33.H0_H0 ;  /* 0x20000021ff1f7230 */ /* 0x000fe20000004100 */
[----:B------:R-:W-:Y:S01]  /*15e20*/  F2FP.F16.E4M3.UNPACK_B R46, R7.H1 ;  /* 0x00000007ff2e723e */ /* 0x000fe200030006ff */
[C---:B------:R-:W-:Y:S01]  /*15e30*/  FMUL.FTZ R52, R24.reuse, R50 ;  /* 0x0000003218347220 */ /* 0x040fe20000410000 */
[----:B------:R-:W-:Y:S01]  /*15e40*/  F2FP.F16.E4M3.UNPACK_B R29, R4 ;  /* 0x00000004ff1d723e */ /* 0x000fe200020006ff */
[----:B------:R-:W-:Y:S01]  /*15e50*/  FMUL.FTZ R57, R24, R38 ;  /* 0x0000002618397220 */ /* 0x000fe20000410000 */
[----:B------:R-:W-:Y:S01]  /*15e60*/  F2FP.F16.E4M3.UNPACK_B R40, R4.H1 ;  /* 0x00000004ff28723e */ /* 0x000fe200030006ff */
[----:B------:R-:W-:Y:S01]  /*15e70*/  FFMA.FTZ R24, R30, R51, R34 ;  /* 0x000000331e187223 */ /* 0x000fe20000010022 */
[-C--:B------:R-:W-:Y:S01]  /*15e80*/  F2FP.F16.E4M3.UNPACK_B R4, R6.reuse ;  /* 0x00000006ff04723e */ /* 0x080fe200020006ff */
[----:B------:R-:W-:Y:S01]  /*15e90*/  HADD2.F32 R35, -RZ, R35.H1_H1 ;  /* 0x30000023ff237230 */ /* 0x000fe20000004100 */
[----:B------:R-:W-:Y:S01]  /*15ea0*/  F2FP.F16.E4M3.UNPACK_B R7, R6.H1 ;  /* 0x00000006ff07723e */ /* 0x000fe200030006ff */
[----:B------:R-:W-:Y:S01]  /*15eb0*/  HADD2.F32 R44, -RZ, R44.H1_H1 ;  /* 0x3000002cff2c7230 */ /* 0x000fe20000004100 */
[-C--:B------:R-:W-:Y:S01]  /*15ec0*/  F2FP.F16.E4M3.UNPACK_B R42, R27.reuse ;  /* 0x0000001bff2a723e */ /* 0x080fe200020006ff */
[--C-:B------:R-:W-:Y:S01]  /*15ed0*/  HADD2.F32 R34, -RZ, R41.reuse.H0_H0 ;  /* 0x20000029ff227230 */ /* 0x100fe20000004100 */
[----:B------:R-:W-:Y:S01]  /*15ee0*/  F2FP.F16.E4M3.UNPACK_B R48, R27.H1 ;  /* 0x0000001bff30723e */ /* 0x000fe200030006ff */
[----:B------:R-:W-:Y:S01]  /*15ef0*/  HADD2.F32 R41, -RZ, R41.H1_H1 ;  /* 0x30000029ff297230 */ /* 0x000fe20000004100 */
[----:B------:R-:W-:-:S02]  /*15f00*/  F2FP.F16.E4M3.UNPACK_B R6, R26 ;  /* 0x0000001aff06723e */ /* 0x000fc400020006ff */
[----:B------:R-:W-:Y:S01]  /*15f10*/  F2FP.F16.E4M3.UNPACK_B R27, R26.H1 ;  /* 0x0000001aff1b723e */ /* 0x000fe200030006ff */
[----:B------:R-:W-:Y:S01]  /*15f20*/  FFMA.FTZ R26, R30, R43, -R55 ;  /* 0x0000002b1e1a7223 */ /* 0x000fe20000010837 */
[----:B------:R-:W-:Y:S01]  /*15f30*/  F2FP.F16.E4M3.UNPACK_B R51, R53 ;  /* 0x00000035ff33723e */ /* 0x000fe200020006ff */
[C---:B------:R-:W-:Y:S01]  /*15f40*/  FFMA.FTZ R30, R31.reuse, R38, -R52 ;  /* 0x000000261f1e7223 */ /* 0x040fe20000010834 */
[----:B------:R-:W-:Y:S01]  /*15f50*/  F2FP.F16.E4M3.UNPACK_B R43, R47 ;  /* 0x0000002fff2b723e */ /* 0x000fe200020006ff */
[----:B------:R-:W-:Y:S01]  /*15f60*/  FFMA.FTZ R31, R31, R50, R57 ;  /* 0x000000321f1f7223 */ /* 0x000fe20000010039 */
[----:B------:R-:W-:Y:S01]  /*15f70*/  HADD2.F32 R50, -RZ, R49.H1_H1 ;  /* 0x30000031ff327230 */ /* 0x000fe20000004100 */
[----:B------:R-:W-:Y:S01]  /*15f80*/  F2FP.F16.E4M3.UNPACK_B R54, R53.H1 ;  /* 0x00000035ff36723e */ /* 0x000fe200030006ff */
[----:B------:R-:W-:Y:S01]  /*15f90*/  HADD2.F32 R38, -RZ, R33.H1_H1 ;  /* 0x30000021ff267230 */ /* 0x000fe20000004100 */
[----:B------:R-:W-:Y:S01]  /*15fa0*/  F2FP.F16.E4M3.UNPACK_B R47, R47.H1 ;  /* 0x0000002fff2f723e */ /* 0x000fe200030006ff */
[----:B------:R-:W-:-:S02]  /*15fb0*/  HADD2.F32 R52, -RZ, R51.H0_H0 ;  /* 0x20000033ff347230 */ /* 0x000fc40000004100 */
[C---:B------:R-:W-:Y:S01]  /*15fc0*/  FMUL.FTZ R55, R35.reuse, R50 ;  /* 0x0000003223377220 */ /* 0x040fe20000410000 */
[--C-:B------:R-:W-:Y:S02]  /*15fd0*/  HADD2.F32 R33, -RZ, R42.reuse.H0_H0 ;  /* 0x2000002aff217230 */ /* 0x100fe40000004100 */
[----:B------:R-:W-:Y:S01]  /*15fe0*/  FMUL.FTZ R35, R35, R44 ;  /* 0x0000002c23237220 */ /* 0x000fe20000410000 */
[----:B------:R-:W-:Y:S02]  /*15ff0*/  HADD2.F32 R49, -RZ, R43.H0_H0 ;  /* 0x2000002bff317230 */ /* 0x000fe40000004100 */
[----:B------:R-:W-:Y:S02]  /*16000*/  HADD2.F32 R51, -RZ, R51.H1_H1 ;  /* 0x30000033ff337230 */ /* 0x000fe40000004100 */
[C---:B------:R-:W-:Y:S01]  /*16010*/  FMUL.FTZ R57, R33.reuse, R52 ;  /* 0x0000003421397220 */ /* 0x040fe20000410000 */
[----:B------:R-:W-:Y:S02]  /*16020*/  HADD2.F32 R42, -RZ, R42.H1_H1 ;  /* 0x3000002aff2a7230 */ /* 0x000fe40000004100 */
[-C--:B------:R-:W-:Y:S01]  /*16030*/  FMUL.FTZ R59, R33, R49.reuse ;  /* 0x00000031213b7220 */ /* 0x080fe20000410000 */
[C---:B------:R-:W-:Y:S01]  /*16040*/  FFMA.FTZ R33, R38.reuse, R44, -R55 ;  /* 0x0000002c26217223 */ /* 0x040fe20000010837 */
[----:B------:R-:W-:Y:S01]  /*16050*/  FFMA.FTZ R38, R38, R50, R35 ;  /* 0x0000003226267223 */ /* 0x000fe20000010023 */
[C---:B------:R-:W-:Y:S01]  /*16060*/  FFMA.FTZ R35, R34.reuse, R49, -R57 ;  /* 0x0000003122237223 */ /* 0x040fe20000010839 */
[----:B------:R-:W-:Y:S01]  /*16070*/  FFMA.FTZ R34, R34, R52, R59 ;  /* 0x0000003422227223 */ /* 0x000fe2000001003b */
[----:B------:R-:W-:-:S02]  /*16080*/  HADD2.F32 R49, -RZ, R43.H1_H1 ;  /* 0x3000002bff317230 */ /* 0x000fc40000004100 */
[C---:B------:R-:W-:Y:S01]  /*16090*/  FMUL.FTZ R56, R42.reuse, R51 ;  /* 0x000000332a387220 */ /* 0x040fe20000410000 */
[----:B------:R-:W-:Y:S01]  /*160a0*/  HADD2.F32 R52, -RZ, R54.H0_H0 ;  /* 0x20000036ff347230 */ /* 0x000fe20000004100 */
[----:B------:R-:W-:Y:S01]  /*160b0*/  F2FP.SATFINITE.E4M3.F32.PACK_AB_MERGE_C R30, R33, R30, RZ ;  /* 0x0000001e211e723e */ /* 0x000fe200048070ff */
[----:B------:R-:W-:Y:S02]  /*160c0*/  HADD2.F32 R43, -RZ, R48.H0_H0 ;  /* 0x20000030ff2b7230 */ /* 0x000fe40000004100 */
[-C--:B------:R-:W-:Y:S01]  /*160d0*/  FMUL.FTZ R58, R42, R49.reuse ;  /* 0x000000312a3a7220 */ /* 0x080fe20000410000 */
[----:B------:R-:W-:Y:S02]  /*160e0*/  HADD2.F32 R50, -RZ, R47.H0_H0 ;  /* 0x2000002fff327230 */ /* 0x000fe40000004100 */
[----:B------:R-:W-:Y:S01]  /*160f0*/  FFMA.FTZ R42, R41, R49, -R56 ;  /* 0x00000031292a7223 */ /* 0x000fe20000010838 */
[----:B------:R-:W-:Y:S02]  /*16100*/  HADD2.F32 R44, -RZ, R46.H0_H0 ;  /* 0x2000002eff2c7230 */ /* 0x000fe40000004100 */
[----:B------:R-:W-:Y:S01]  /*16110*/  FMUL.FTZ R53, R43, R52 ;  /* 0x000000342b357220 */ /* 0x000fe20000410000 */
[----:B------:R-:W-:-:S02]  /*16120*/  HADD2.F32 R54, -RZ, R54.H1_H1 ;  /* 0x30000036ff367230 */ /* 0x000fc40000004100 */
[-C--:B------:R-:W-:Y:S01]  /*16130*/  FMUL.FTZ R55, R43, R50.reuse ;  /* 0x000000322b377220 */ /* 0x080fe20000410000 */
[----:B------:R-:W-:Y:S02]  /*16140*/  HADD2.F32 R49, -RZ, R48.H1_H1 ;  /* 0x30000030ff317230 */ /* 0x000fe40000004100 */
[C---:B------:R-:W-:Y:S01]  /*16150*/  FFMA.FTZ R43, R44.reuse, R50, -R53 ;  /* 0x000000322c2b7223 */ /* 0x040fe20000010835 */
[----:B------:R-:W-:Y:S01]  /*16160*/  F2FP.F16.E4M3.UNPACK_B R53, R32.H1 ;  /* 0x00000020ff35723e */ /* 0x000fe200030006ff */
[----:B------:R-:W-:Y:S01]  /*16170*/  FFMA.FTZ R44, R44, R52, R55 ;  /* 0x000000342c2c7223 */ /* 0x000fe20000010037 */
[----:B------:R-:W-:Y:S01]  /*16180*/  F2FP.F16.E4M3.UNPACK_B R50, R28.H1 ;  /* 0x0000001cff32723e */ /* 0x000fe200030006ff */
[----:B------:R-:W-:Y:S02]  /*16190*/  HADD2.F32 R52, -RZ, R47.H1_H1 ;  /* 0x3000002fff347230 */ /* 0x000fe40000004100 */
[----:B------:R-:W-:Y:S01]  /*161a0*/  FFMA.FTZ R41, R41, R51, R58 ;  /* 0x0000003329297223 */ /* 0x000fe2000001003a */
[----:B------:R-:W-:-:S02]  /*161b0*/  HADD2.F32 R55, -RZ, R53.H0_H0 ;  /* 0x20000035ff377230 */ /* 0x000fc40000004100 */
[C---:B------:R-:W-:Y:S01]  /*161c0*/  FMUL.FTZ R56, R49.reuse, R54 ;  /* 0x0000003631387220 */ /* 0x040fe20000410000 */
[----:B------:R-:W-:Y:S02]  /*161d0*/  HADD2.F32 R48, -RZ, R45.H0_H0 ;  /* 0x2000002dff307230 */ /* 0x000fe40000004100 */
[----:B------:R-:W-:Y:S01]  /*161e0*/  FMUL.FTZ R57, R49, R52 ;  /* 0x0000003431397220 */ /* 0x000fe20000410000 */
[----:B------:R-:W-:Y:S01]  /*161f0*/  HADD2.F32 R51, -RZ, R50.H0_H0 ;  /* 0x20000032ff337230 */ /* 0x000fe20000004100 */
[----:B------:R-:W-:Y:S01]  /*16200*/  F2FP.SATFINITE.E4M3.F32.PACK_AB_MERGE_C R31, R38, R31, RZ ;  /* 0x0000001f261f723e */ /* 0x000fe200048070ff */
        /* <DEDUP_REMOVED lines=8> */
[----:B------:R-:W-:Y:S01]  /*16290*/  FFMA.FTZ R55, R46, R55, R48 ;  /* 0x000000372e377223 */ /* 0x000fe20000010030 */
[----:B------:R-:W-:Y:S01]  /*162a0*/  HADD2.F32 R45, -RZ, R45.H1_H1 ;  /* 0x3000002dff2d7230 */ /* 0x000fe20000004100 */
[----:B------:R-:W-:Y:S01]  /*162b0*/  F2FP.F16.E4M3.UNPACK_B R47, R32 ;  /* 0x00000020ff2f723e */ /* 0x000fe200020006ff */
[----:B------:R-:W-:Y:S01]  /*162c0*/  HADD2.F32 R50, -RZ, R50.H1_H1 ;  /* 0x30000032ff327230 */ /* 0x000fe20000004100 */
[----:B------:R-:W-:Y:S01]  /*162d0*/  F2FP.F16.E4M3.UNPACK_B R46, R28 ;  /* 0x0000001cff2e723e */ /* 0x000fe200020006ff */
[----:B------:R-:W-:Y:S02]  /*162e0*/  HADD2.F32 R40, -RZ, R40.H1_H1 ;  /* 0x30000028ff287230 */ /* 0x000fe40000004100 */
[----:B------:R-:W-:Y:S01]  /*162f0*/  FMUL.FTZ R51, R45, R53 ;  /* 0x000000352d337220 */ /* 0x000fe20000410000 */
[----:B------:R-:W-:-:S02]  /*16300*/  HADD2.F32 R49, -RZ, R47.H0_H0 ;  /* 0x2000002fff317230 */ /* 0x000fc40000004100 */
[-C--:B------:R-:W-:Y:S01]  /*16310*/  FMUL.FTZ R28, R45, R50.reuse ;  /* 0x000000322d1c7220 */ /* 0x080fe20000410000 */
[----:B------:R-:W-:Y:S02]  /*16320*/  HADD2.F32 R32, -RZ, R39.H0_H0 ;  /* 0x20000027ff207230 */ /* 0x000fe40000004100 */
[C---:B------:R-:W-:Y:S01]  /*16330*/  FFMA.FTZ R57, R40.reuse, R50, -R51 ;  /* 0x0000003228397223 */ /* 0x040fe20000010833 */
[----:B------:R-:W-:Y:S02]  /*16340*/  HADD2.F32 R45, -RZ, R46.H0_H0 ;  /* 0x2000002eff2d7230 */ /* 0x000fe40000004100 */
[----:B------:R-:W-:Y:S01]  /*16350*/  FFMA.FTZ R54, R40, R53, R28 ;  /* 0x0000003528367223 */ /* 0x000fe2000001001c */
[----:B------:R-:W-:Y:S02]  /*16360*/  HADD2.F32 R28, -RZ, R29.H0_H0 ;  /* 0x2000001dff1c7230 */ /* 0x000fe40000004100 */
[----:B------:R-:W-:Y:S01]  /*16370*/  FMUL.FTZ R51, R32, R49 ;  /* 0x0000003120337220 */ /* 0x000fe20000410000 */
[----:B------:R-:W-:-:S02]  /*16380*/  HADD2.F32 R40, -RZ, R47.H1_H1 ;  /* 0x3000002fff287230 */ /* 0x000fc40000004100 */
[-C--:B------:R-:W-:Y:S01]  /*16390*/  FMUL.FTZ R47, R32, R45.reuse ;  /* 0x0000002d202f7220 */ /* 0x080fe20000410000 */
[----:B------:R-:W-:Y:S02]  /*163a0*/  HADD2.F32 R39, -RZ, R39.H1_H1 ;  /* 0x30000027ff277230 */ /* 0x000fe40000004100 */
[C---:B------:R-:W-:Y:S01]  /*163b0*/  FFMA.FTZ R51, R28.reuse, R45, -R51 ;  /* 0x0000002d1c337223 */ /* 0x040fe20000010833 */
[----:B------:R-:W-:Y:S02]  /*163c0*/  HADD2.F32 R46, -RZ, R46.H1_H1 ;  /* 0x3000002eff2e7230 */ /* 0x000fe40000004100 */
[----:B------:R-:W-:Y:S01]  /*163d0*/  FFMA.FTZ R47, R28, R49, R47 ;  /* 0x000000311c2f7223 */ /* 0x000fe2000001002f */
[----:B------:R-:W-:Y:S01]  /*163e0*/  HADD2.F32 R29, -RZ, R29.H1_H1 ;  /* 0x3000001dff1d7230 */ /* 0x000fe20000004100 */
[----:B------:R-:W-:Y:S01]  /*163f0*/  F2FP.F16.E4M3.UNPACK_B R45, R21.H1 ;  /* 0x00000015ff2d723e */ /* 0x000fe200030006ff */
[C---:B------:R-:W-:Y:S01]  /*16400*/  FMUL.FTZ R32, R39.reuse, R40 ;  /* 0x0000002827207220 */ /* 0x040fe20000410000 */
[----:B------:R-:W-:Y:S01]  /*16410*/  F2FP.F16.E4M3.UNPACK_B R28, R20.H1 ;  /* 0x00000014ff1c723e */ /* 0x000fe200030006ff */
[----:B------:R-:W-:Y:S01]  /*16420*/  FMUL.FTZ R49, R39, R46 ;  /* 0x0000002e27317220 */ /* 0x000fe20000410000 */
[----:B------:R-:W-:Y:S01]  /*16430*/  F2FP.F16.E4M3.UNPACK_B R20, R20 ;  /* 0x00000014ff14723e */ /* 0x000fe200020006ff */
[----:B------:R-:W-:Y:S01]  /*16440*/  FFMA.FTZ R48, R29, R46, -R32 ;  /* 0x0000002e1d307223 */ /* 0x000fe20000010820 */
[----:B------:R-:W-:-:S02]  /*16450*/  HADD2.F32 R39, -RZ, R45.H0_H0 ;  /* 0x2000002dff277230 */ /* 0x000fc40000004100 */
[----:B------:R-:W-:Y:S01]  /*16460*/  FFMA.FTZ R50, R29, R40, R49 ;  /* 0x000000281d327223 */ /* 0x000fe20000010031 */
[----:B------:R-:W-:Y:S01]  /*16470*/  HADD2.F32 R32, -RZ, R27.H0_H0 ;  /* 0x2000001bff207230 */ /* 0x000fe20000004100 */
[----:B------:R-:W-:Y:S01]  /*16480*/  F2FP.SATFINITE.E4M3.F32.PACK_AB_MERGE_C R54, R54, R55, RZ ;  /* 0x000000373636723e */ /* 0x000fe200048070ff */
[--C-:B------:R-:W-:Y:S01]  /*16490*/  HADD2.F32 R29, -RZ, R28.reuse.H0_H0 ;  /* 0x2000001cff1d7230 */ /* 0x100fe20000004100 */
[----:B------:R-:W-:Y:S01]  /*164a0*/  F2FP.SATFINITE.E4M3.F32.PACK_AB_MERGE_C R5, R26, R5, R30 ;  /* 0x000000051a05723e */ /* 0x000fe2000480701e */
[----:B------:R-:W-:Y:S02]  /*164b0*/  HADD2.F32 R40, -RZ, R28.H1_H1 ;  /* 0x3000001cff287230 */ /* 0x000fe40000004100 */
[----:B------:R-:W-:Y:S01]  /*164c0*/  FMUL.FTZ R49, R32, R39 ;  /* 0x0000002720317220 */ /* 0x000fe20000410000 */
[----:B------:R-:W-:Y:S01]  /*164d0*/  HADD2.F32 R28, -RZ, R7.H0_H0 ;  /* 0x20000007ff1c7230 */ /* 0x000fe20000004100 */
[----:B------:R-:W-:Y:S01]  /*164e0*/  F2FP.SATFINITE.E4M3.F32.PACK_AB_MERGE_C R25, R24, R25, R31 ;  /* 0x000000191819723e */ /* 0x000fe2000480701f */
[----:B------:R-:W-:-:S02]  /*164f0*/  HADD2.F32 R46, -RZ, R45.H1_H1 ;  /* 0x3000002dff2e7230 */ /* 0x000fc40000004100 */
[-C--:B------:R-:W-:Y:S01]  /*16500*/  FMUL.FTZ R45, R32, R29.reuse ;  /* 0x0000001d202d7220 */ /* 0x080fe20000410000 */
        /* <DEDUP_REMOVED lines=12> */
[----:B------:R-:W-:Y:S01]  /*165d0*/  HADD2.F32 R29, -RZ, R28.H0_H0 ;  /* 0x2000001cff1d7230 */ /* 0x000fe20000004100 */
[----:B------:R-:W-:Y:S01]  /*165e0*/  F2FP.SATFINITE.E4M3.F32.PACK_AB_MERGE_C R49, R56, R49, RZ ;  /* 0x000000313831723e */ /* 0x000fe200048070ff */
[----:B------:R-:W-:Y:S01]  /*165f0*/  HADD2.F32 R7, -RZ, R6.H0_H0 ;  /* 0x20000006ff077230 */ /* 0x000fe20000004100 */
        /* <DEDUP_REMOVED lines=23> */
.L_x_2629:
[----:B------:R-:W-:Y:S05]  /*16770*/  BSYNC B1 ;  /* 0x0000000000017941 */ /* 0x000fea0003800000 */
.L_x_2628:
[----:B------:R-:W-:Y:S05]  /*16780*/  @P0 BRA `(.L_x_2613) ;  /* 0x0000000c00fc0947 */ /* 0x000fea0003800000 */
[----:B-123--:R-:W2:Y:S04]  /*16790*/  LDL R24, [R1+0x64] ;  /* 0x0000640001187983 */ /* 0x00eea80000100800 */
[----:B------:R-:W3:Y:S01]  /*167a0*/  LDL R49, [R1+0x19c] ;  /* 0x00019c0001317983 */ /* 0x000ee20000100800 */
[----:B0----5:R-:W-:Y:S01]  /*167b0*/  SHF.R.U32.HI R3, RZ, 0x8, R12 ;  /* 0x00000008ff037819 */ /* 0x021fe2000001160c */
[----:B------:R-:W-:Y:S01]  /*167c0*/  VIADD R25, R19, 0x60 ;  /* 0x0000006013197836 */ /* 0x000fe20000000000 */
[----:B------:R-:W-:Y:S02]  /*167d0*/  LEA.HI R37, R37, R0, RZ, 0x1c ;  /* 0x0000000025257211 */ /* 0x000fe400078fe0ff */
[----:B------:R-:W-:Y:S01]  /*167e0*/  LOP3.LUT R0, R12, 0xff, RZ, 0xc0, !PT ;  /* 0x000000ff0c007812 */ /* 0x000fe200078ec0ff */
[----:B------:R-:W-:Y:S01]  /*167f0*/  IMAD.SHL.U32 R25, R25, 0x80, RZ ;  /* 0x0000008019197824 */ /* 0x000fe200078e00ff */
[----:B------:R-:W-:-:S02]  /*16800*/  SHF.R.U32.HI R7, RZ, 0x8, R14 ;  /* 0x00000008ff077819 */ /* 0x000fc4000001160e */
[----:B------:R-:W-:Y:S02]  /*16810*/  LOP3.LUT R3, R3, 0xff, RZ, 0xc0, !PT ;  /* 0x000000ff03037812 */ /* 0x000fe400078ec0ff */
[----:B------:R-:W-:Y:S02]  /*16820*/  LOP3.LUT R6, R14, 0xff, RZ, 0xc0, !PT ;  /* 0x000000ff0e067812 */ /* 0x000fe400078ec0ff */
[----:B------:R-:W-:Y:S02]  /*16830*/  LOP3.LUT R7, R7, 0xff, RZ, 0xc0, !PT ;  /* 0x000000ff07077812 */ /* 0x000fe400078ec0ff */
[----:B------:R-:W-:Y:S02]  /*16840*/  PRMT R21, R3, 0x7604, R0 ;  /* 0x0000760403157816 */ /* 0x000fe40000000000 */
[----:B------:R-:W-:Y:S02]  /*16850*/  SHF.R.S32.HI R0, RZ, 0x1f, R37 ;  /* 0x0000001fff007819 */ /* 0x000fe40000011425 */
[----:B------:R-:W-:-:S02]  /*16860*/  PRMT R29, R7, 0x7604, R6 ;  /* 0x00007604071d7816 */ /* 0x000fc40000000006 */
[----:B------:R-:W-:Y:S01]  /*16870*/  LEA.HI R7, R0, R37, RZ, 0x3 ;  /* 0x0000002500077211 */ /* 0x000fe200078f18ff */
[----:B------:R-:W-:Y:S01]  /*16880*/  IMAD.SHL.U32 R0, R37, 0x10, RZ ;  /* 0x0000001025007824 */ /* 0x000fe200078e00ff */
[----:B------:R-:W-:Y:S02]  /*16890*/  LOP3.LUT R25, R25, 0x380, RZ, 0xc0, !PT ;  /* 0x0000038019197812 */ /* 0x000fe400078ec0ff */
[----:B------:R-:W-:Y:S01]  /*168a0*/  SHF.R.U32.HI R5, RZ, 0x8, R13 ;  /* 0x00000008ff057819 */ /* 0x000fe2000001160d */
[----:B------:R-:W-:Y:S01]  /*168b0*/  IMAD.SHL.U32 R7, R7, 0x800, RZ ;  /* 0x0000080007077824 */ /* 0x000fe200078e00ff */
[----:B------:R-:W-:Y:S01]  /*168c0*/  LOP3.LUT R0, R25, 0x70, R0, 0xf8, !PT ;  /* 0x0000007019007812 */ /* 0x000fe200078ef800 */
[----:B------:R-:W-:Y:S01]  /*168d0*/  VIADD R25, R19, 0x60 ;  /* 0x0000006013197836 */ /* 0x000fe20000000000 */
[----:B------:R-:W-:Y:S02]  /*168e0*/  LOP3.LUT R4, R13, 0xff, RZ, 0xc0, !PT ;  /* 0x000000ff0d047812 */ /* 0x000fe400078ec0ff */
[----:B------:R-:W-:Y:S01]  /*168f0*/  LOP3.LUT R5, R5, 0xff, RZ, 0xc0, !PT ;  /* 0x000000ff05057812 */ /* 0x000fe200078ec0ff */
[----:B------:R-:W-:Y:S01]  /*16900*/  IMAD.SHL.U32 R25, R25, 0x80, RZ ;  /* 0x0000008019197824 */ /* 0x000fe200078e00ff */
[----:B------:R-:W-:-:S02]  /*16910*/  LOP3.LUT R3, R15, 0xff, RZ, 0xc0, !PT ;  /* 0x000000ff0f037812 */ /* 0x000fc400078ec0ff */
[----:B------:R-:W-:Y:S02]  /*16920*/  PRMT R20, R5, 0x7604, R4 ;  /* 0x0000760405147816 */ /* 0x000fe40000000004 */
[----:B------:R-:W-:Y:S02]  /*16930*/  LOP3.LUT R25, R25, 0x380, RZ, 0xc0, !PT ;  /* 0x0000038019197812 */ /* 0x000fe400078ec0ff */
[----:B------:R-:W-:Y:S02]  /*16940*/  SHF.R.U32.HI R4, RZ, 0x8, R15 ;  /* 0x00000008ff047819 */ /* 0x000fe4000001160f */
[----:B------:R-:W-:Y:S02]  /*16950*/  SHF.R.U32.HI R25, RZ, 0x3, R25 ;  /* 0x00000003ff197819 */ /* 0x000fe40000011619 */
[----:B------:R-:W-:Y:S02]  /*16960*/  LOP3.LUT R4, R4, 0xff, RZ, 0xc0, !PT ;  /* 0x000000ff04047812 */ /* 0x000fe400078ec0ff */
[----:B------:R-:W-:-:S02]  /*16970*/  LOP3.LUT R0, R0, R25, RZ, 0x3c, !PT ;  /* 0x0000001900007212 */ /* 0x000fc400078e3cff */
[----:B------:R-:W-:Y:S02]  /*16980*/  LOP3.LUT R25, R7, 0xffffc000, RZ, 0xc0, !PT ;  /* 0xffffc00007197812 */ /* 0x000fe400078ec0ff */
[----:B------:R-:W-:Y:S02]  /*16990*/  PRMT R28, R4, 0x7604, R3 ;  /* 0x00007604041c7816 */ /* 0x000fe40000000003 */
[----:B------:R-:W-:Y:S02]  /*169a0*/  SHF.R.U32.HI R6, RZ, 0x8, R8 ;  /* 0x00000008ff067819 */ /* 0x000fe40000011608 */
[----:B------:R-:W-:Y:S02]  /*169b0*/  LOP3.LUT R5, R8, 0xff, RZ, 0xc0, !PT ;  /* 0x000000ff08057812 */ /* 0x000fe400078ec0ff */
[----:B------:R-:W-:Y:S02]  /*169c0*/  LOP3.LUT R6, R6, 0xff, RZ, 0xc0, !PT ;  /* 0x000000ff06067812 */ /* 0x000fe400078ec0ff */
[----:B------:R-:W-:-:S02]  /*169d0*/  SHF.R.U32.HI R35, RZ, 0x8, R11 ;  /* 0x00000008ff237819 */ /* 0x000fc4000001160b */
[----:B------:R-:W-:Y:S02]  /*169e0*/  PRMT R33, R6, 0x7604, R5 ;  /* 0x0000760406217816 */ /* 0x000fe40000000005 */
[----:B------:R-:W-:Y:S02]  /*169f0*/  LOP3.LUT R30, R9, 0xff, RZ, 0xc0, !PT ;  /* 0x000000ff091e7812 */ /* 0x000fe400078ec0ff */
[----:B------:R-:W-:Y:S02]  /*16a00*/  SHF.R.U32.HI R32, RZ, 0x8, R10 ;  /* 0x00000008ff207819 */ /* 0x000fe4000001160a */
[----:B------:R-:W-:Y:S02]  /*16a10*/  LOP3.LUT R34, R11, 0xff, RZ, 0xc0, !PT ;  /* 0x000000ff0b227812 */ /* 0x000fe400078ec0ff */
[----:B------:R-:W-:Y:S02]  /*16a20*/  LOP3.LUT R35, R35, 0xff, RZ, 0xc0, !PT ;  /* 0x000000ff23237812 */ /* 0x000fe400078ec0ff */
[----:B------:R-:W-:-:S02]  /*16a30*/  LOP3.LUT R31, R10, 0xff, RZ, 0xc0, !PT ;  /* 0x000000ff0a1f7812 */ /* 0x000fc400078ec0ff */
[----:B------:R-:W-:Y:S02]  /*16a40*/  LOP3.LUT R32, R32, 0xff, RZ, 0xc0, !PT ;  /* 0x000000ff20207812 */ /* 0x000fe400078ec0ff */
[----:B------:R-:W-:Y:S02]  /*16a50*/  PRMT R34, R35, 0x7604, R34 ;  /* 0x0000760423227816 */ /* 0x000fe40000000022 */
[----:B------:R-:W-:Y:S02]  /*16a60*/  PRMT R37, R32, 0x7604, R31 ;  /* 0x0000760420257816 */ /* 0x000fe4000000001f */
[----:B------:R-:W-:Y:S02]  /*16a70*/  SHF.R.U32.HI R35, RZ, 0x10, R9 ;  /* 0x00000010ff237819 */ /* 0x000fe40000011609 */
[----:B------:R-:W-:Y:S02]  /*16a80*/  SHF.R.U32.HI R31, RZ, 0x10, R15 ;  /* 0x00000010ff1f7819 */ /* 0x000fe4000001160f */
[----:B------:R-:W-:Y:S01]  /*16a90*/  SHF.R.U32.HI R39, RZ, 0x10, R11 ;  /* 0x00000010ff277819 */ /* 0x000fe2000001160b */
[----:B------:R-:W-:Y:S01]  /*16aa0*/  IMAD.U32 R35, R35, 0x10000, RZ ;  /* 0x0001000023237824 */ /* 0x000fe200078e00ff */
[----:B------:R-:W-:-:S02]  /*16ab0*/  SHF.L.U32 R31, R31, 0x10, RZ ;  /* 0x000000101f1f7819 */ /* 0x000fc400000006ff */
        /* <DEDUP_REMOVED lines=8> */
[----:B--2---:R-:W-:Y:S02]  /*16b40*/  IADD3 R3, R0, R25, R24 ;  /* 0x0000001900037210 */ /* 0x004fe40007ffe018 */
[----:B------:R-:W-:Y:S01]  /*16b50*/  SHF.R.U32.HI R24, RZ, 0x8, R9 ;  /* 0x00000008ff187819 */ /* 0x000fe20000011609 */
[----:B---3--:R-:W0:Y:S02]  /*16b60*/  LDS.128 R4, [R49+0x20400] ;  /* 0x0204000031047984 */ /* 0x008e240000000c00 */
[----:B------:R-:W-:Y:S01]  /*16b70*/  IMAD.IADD R0, R18, 0x1, R3 ;  /* 0x0000000112007824 */ /* 0x000fe200078e0203 */
[----:B------:R-:W-:-:S04]  /*16b80*/  LOP3.LUT R3, R24, 0xff, RZ, 0xc0, !PT ;  /* 0x000000ff18037812 */ /* 0x000fc800078ec0ff */
[----:B------:R-:W1:Y:S01]  /*16b90*/  LDS.128 R24, [R0+0x20400] ;  /* 0x0204000000187984 */ /* 0x000e620000000c00 */
[----:B------:R-:W-:Y:S02]  /*16ba0*/  PRMT R30, R3, 0x7604, R30 ;  /* 0x00007604031e7816 */ /* 0x000fe4000000001e */
[----:B------:R-:W-:Y:S02]  /*16bb0*/  SHF.R.U32.HI R3, RZ, 0x10, R13 ;  /* 0x00000010ff037819 */ /* 0x000fe4000001160d */
[----:B------:R-:W-:-:S03]  /*16bc0*/  LOP3.LUT R35, R30, 0xff0000, R35, 0xf8, !PT ;  /* 0x00ff00001e237812 */ /* 0x000fc600078ef823 */
[----:B------:R-:W-:-:S05]  /*16bd0*/  IMAD.U32 R3, R3, 0x10000, RZ ;  /* 0x0001000003037824 */ /* 0x000fca00078e00ff */
[----:B------:R-:W-:-:S04]  /*16be0*/  LOP3.LUT R3, R20, 0xff0000, R3, 0xf8, !PT ;  /* 0x00ff000014037812 */ /* 0x000fc800078ef803 */
[----:B------:R-:W-:Y:S02]  /*16bf0*/  LOP3.LUT R28, R3, 0xff000000, R13, 0xf8, !PT ;  /* 0xff000000031c7812 */ /* 0x000fe400078ef80d */
[----:B------:R-:W-:Y:S02]  /*16c00*/  LOP3.LUT R13, R37, 0xff0000, R10, 0xf8, !PT ;  /* 0x00ff0000250d7812 */ /* 0x000fe400078ef80a */
[----:B------:R-:W-:Y:S02]  /*16c10*/  LOP3.LUT R37, R31, 0xff000000, R15, 0xf8, !PT ;  /* 0xff0000001f257812 */ /* 0x000fe400078ef80f */
[----:B------:R-:W-:Y:S02]  /*16c20*/  LOP3.LUT R15, R35, 0xff000000, R9, 0xf8, !PT ;  /* 0xff000000230f7812 */ /* 0x000fe400078ef809 */
[----:B------:R-:W-:Y:S02]  /*16c30*/  LOP3.LUT R3, R29, 0xff000000, R14, 0xf8, !PT ;  /* 0xff0000001d037812 */ /* 0x000fe400078ef80e */
[----:B------:R-:W-:-:S02]  /*16c40*/  F2FP.F16.E4M3.UNPACK_B R39, R15 ;  /* 0x0000000fff27723e */ /* 0x000fc400020006ff */
[----:B------:R-:W-:Y:S02]  /*16c50*/  LOP3.LUT R29, R33, 0xff000000, R8, 0xf8, !PT ;  /* 0xff000000211d7812 */ /* 0x000fe400078ef808 */
[----:B------:R-:W-:Y:S01]  /*16c60*/  LOP3.LUT R8, R13, 0xff000000, R10, 0xf8, !PT ;  /* 0xff0000000d087812 */ /* 0x000fe200078ef80a */
[--C-:B------:R-:W-:Y:S01]  /*16c70*/  HADD2.F32 R40, -RZ, R39.reuse.H0_H0 ;  /* 0x20000027ff287230 */ /* 0x100fe20000004100 */
[-C--:B------:R-:W-:Y:S01]  /*16c80*/  F2FP.F16.E4M3.UNPACK_B R14, R28.reuse ;  /* 0x0000001cff0e723e */ /* 0x080fe200020006ff */
[----:B------:R-:W-:Y:S01]  /*16c90*/  HADD2.F32 R39, -RZ, R39.H1_H1 ;  /* 0x30000027ff277230 */ /* 0x000fe20000004100 */
[-C--:B0-----:R-:W-:Y:S02]  /*16ca0*/  F2FP.F16.E4M3.UNPACK_B R10, R5.reuse ;  /* 0x00000005ff0a723e */ /* 0x081fe400020006ff */
[----:B------:R-:W-:Y:S01]  /*16cb0*/  F2FP.F16.E4M3.UNPACK_B R20, R5.H1 ;  /* 0x00000005ff14723e */ /* 0x000fe200030006ff */
[----:B------:R-:W-:Y:S01]  /*16cc0*/  HADD2.F32 R38, -RZ, R14.H0_H0 ;  /* 0x2000000eff267230 */ /* 0x000fe20000004100 */
[----:B------:R-:W-:Y:S01]  /*16cd0*/  F2FP.F16.E4M3.UNPACK_B R28, R28.H1 ;  /* 0x0000001cff1c723e */ /* 0x000fe200030006ff */
[--C-:B------:R-:W-:Y:S01]  /*16ce0*/  HADD2.F32 R9, -RZ, R10.reuse.H0_H0 ;  /* 0x2000000aff097230 */ /* 0x100fe20000004100 */
[-C--:B-1----:R-:W-:Y:S01]  /*16cf0*/  F2FP.F16.E4M3.UNPACK_B R11, R25.reuse ;  /* 0x00000019ff0b723e */ /* 0x082fe200020006ff */
[----:B------:R-:W-:Y:S01]  /*16d00*/  HADD2.F32 R10, -RZ, R10.H1_H1 ;  /* 0x3000000aff0a7230 */ /* 0x000fe20000004100 */
[----:B------:R-:W-:-:S02]  /*16d10*/  F2FP.F16.E4M3.UNPACK_B R21, R25.H1 ;  /* 0x00000019ff15723e */ /* 0x000fc400030006ff */
[-C--:B------:R-:W-:Y:S01]  /*16d20*/  F2FP.F16.E4M3.UNPACK_B R25, R24.reuse ;  /* 0x00000018ff19723e */ /* 0x080fe200020006ff */
[--C-:B------:R-:W-:Y:S01]  /*16d30*/  HADD2.F32 R5, -RZ, R11.reuse.H0_H0 ;  /* 0x2000000bff057230 */ /* 0x100fe20000004100 */
[----:B------:R-:W-:Y:S01]  /*16d40*/  F2FP.F16.E4M3.UNPACK_B R34, R24.H1 ;  /* 0x00000018ff22723e */ /* 0x000fe200030006ff */
[----:B------:R-:W-:Y:S01]  /*16d50*/  HADD2.F32 R11, -RZ, R11.H1_H1 ;  /* 0x3000000bff0b7230 */ /* 0x000fe20000004100 */
[-C--:B------:R-:W-:Y:S02]  /*16d60*/  F2FP.F16.E4M3.UNPACK_B R33, R27.reuse ;  /* 0x0000001bff21723e */ /* 0x080fe400020006ff */
[C---:B------:R-:W-:Y:S01]  /*16d70*/  FMUL.FTZ R24, R5.reuse, R40 ;  /* 0x0000002805187220 */ /* 0x040fe20000410000 */
[----:B------:R-:W-:Y:S01]  /*16d80*/  F2FP.F16.E4M3.UNPACK_B R35, R27.H1 ;  /* 0x0000001bff23723e */ /* 0x000fe200030006ff */
[-C--:B------:R-:W-:Y:S01]  /*16d90*/  FMUL.FTZ R27, R5, R38.reuse ;  /* 0x00000026051b7220 */ /* 0x080fe20000410000 */
[----:B------:R-:W-:Y:S01]  /*16da0*/  FMUL.FTZ R41, R11, R39 ;  /* 0x000000270b297220 */ /* 0x000fe20000410000 */
[C---:B------:R-:W-:Y:S01]  /*16db0*/  FFMA.FTZ R5, R9.reuse, R38, -R24 ;  /* 0x0000002609057223 */ /* 0x040fe20000010818 */
[----:B------:R-:W-:Y:S01]  /*16dc0*/  F2FP.F16.E4M3.UNPACK_B R38, R15.H1 ;  /* 0x0000000fff26723e */ /* 0x000fe200030006ff */
[----:B------:R-:W-:Y:S01]  /*16dd0*/  FFMA.FTZ R9, R9, R40, R27 ;  /* 0x0000002809097223 */ /* 0x000fe2000001001b */
[----:B------:R-:W-:Y:S01]  /*16de0*/  HADD2.F32 R24, -RZ, R14.H1_H1 ;  /* 0x3000000eff187230 */ /* 0x000fe20000004100 */
[-C--:B------:R-:W-:Y:S01]  /*16df0*/  F2FP.F16.E4M3.UNPACK_B R30, R7.reuse ;  /* 0x00000007ff1e723e */ /* 0x080fe200020006ff */
[----:B------:R-:W-:Y:S01]  /*16e00*/  HADD2.F32 R14, -RZ, R21.H0_H0 ;  /* 0x20000015ff0e7230 */ /* 0x000fe20000004100 */
[----:B------:R-:W-:Y:S01]  /*16e10*/  F2FP.F16.E4M3.UNPACK_B R32, R7.H1 ;  /* 0x00000007ff20723e */ /* 0x000fe200030006ff */
[----:B------:R-:W-:-:S02]  /*16e20*/  HADD2.F32 R40, -RZ, R38.H0_H0 ;  /* 0x20000026ff287230 */ /* 0x000fc40000004100 */
[----:B------:R-:W-:Y:S01]  /*16e30*/  FMUL.FTZ R44, R11, R24 ;  /* 0x000000180b2c7220 */ /* 0x000fe20000410000 */
[----:B------:R-:W-:Y:S01]  /*16e40*/  HADD2.F32 R27, -RZ, R28.H0_H0 ;  /* 0x2000001cff1b7230 */ /* 0x000fe20000004100 */
[----:B------:R-:W-:Y:S01]  /*16e50*/  F2FP.F16.E4M3.UNPACK_B R31, R4.H1 ;  /* 0x00000004ff1f723e */ /* 0x000fe200030006ff */
[----:B------:R-:W-:Y:S02]  /*16e60*/  HADD2.F32 R15, -RZ, R20.H0_H0 ;  /* 0x20000014ff0f7230 */ /* 0x000fe40000004100 */
[C---:B------:R-:W-:Y:S01]  /*16e70*/  FMUL.FTZ R46, R14.reuse, R40 ;  /* 0x000000280e2e7220 */ /* 0x040fe20000410000 */
[----:B------:R-:W-:Y:S01]  /*16e80*/  F2FP.F16.E4M3.UNPACK_B R13, R4 ;  /* 0x00000004ff0d723e */ /* 0x000fe200020006ff */
[-C--:B------:R-:W-:Y:S01]  /*16e90*/  FMUL.FTZ R43, R14, R27.reuse ;  /* 0x0000001b0e2b7220 */ /* 0x080fe20000410000 */
[----:B------:R-:W-:Y:S01]  /*16ea0*/  FFMA.FTZ R14, R10, R24, -R41 ;  /* 0x000000180a0e7223 */ /* 0x000fe20000010829 */
[----:B------:R-:W-:Y:S01]  /*16eb0*/  FFMA.FTZ R11, R15, R27, -R46 ;  /* 0x0000001b0f0b7223 */ /* 0x000fe2000001082e */
[----:B------:R-:W-:-:S02]  /*16ec0*/  HADD2.F32 R41, -RZ, R38.H1_H1 ;  /* 0x30000026ff297230 */ /* 0x000fc40000004100 */
[----:B------:R-:W-:Y:S01]  /*16ed0*/  FFMA.FTZ R15, R15, R40, R43 ;  /* 0x000000280f0f7223 */ /* 0x000fe2000001002b */
[-C--:B------:R-:W-:Y:S01]  /*16ee0*/  F2FP.F16.E4M3.UNPACK_B R40, R42.reuse ;  /* 0x0000002aff28723e */ /* 0x080fe200020006ff */
[----:B------:R-:W-:Y:S01]  /*16ef0*/  HADD2.F32 R27, -RZ, R28.H1_H1 ;  /* 0x3000001cff1b7230 */ /* 0x000fe20000004100 */
[----:B------:R-:W-:Y:S01]  /*16f00*/  F2FP.F16.E4M3.UNPACK_B R38, R37 ;  /* 0x00000025ff26723e */ /* 0x000fe200020006ff */
[----:B------:R-:W-:Y:S02]  /*16f10*/  HADD2.F32 R28, -RZ, R20.H1_H1 ;  /* 0x30000014ff1c7230 */ /* 0x000fe40000004100 */
[----:B------:R-:W-:Y:S01]  /*16f20*/  FFMA.FTZ R10, R10, R39, R44 ;  /* 0x000000270a0a7223 */ /* 0x000fe2000001002c */
[----:B------:R-:W-:Y:S01]  /*16f30*/  HADD2.F32 R20, -RZ, R21.H1_H1 ;  /* 0x30000015ff147230 */ /* 0x000fe20000004100 */
[----:B------:R-:W-:Y:S01]  /*16f40*/  F2FP.F16.E4M3.UNPACK_B R42, R42.H1 ;  /* 0x0000002aff2a723e */ /* 0x000fe200030006ff */
[----:B------:R-:W-:Y:S01]  /*16f50*/  HADD2.F32 R43, -RZ, R40.H0_H0 ;  /* 0x20000028ff2b7230 */ /* 0x000fe20000004100 */
[----:B------:R-:W-:Y:S01]  /*16f60*/  F2FP.F16.E4M3.UNPACK_B R4, R6 ;  /* 0x00000006ff04723e */ /* 0x000fe200020006ff */
[----:B------:R-:W-:-:S02]  /*16f70*/  HADD2.F32 R24, -RZ, R33.H0_H0 ;  /* 0x20000021ff187230 */ /* 0x000fc40000004100 */
[C---:B------:R-:W-:Y:S01]  /*16f80*/  FMUL.FTZ R45, R20.reuse, R41 ;  /* 0x00000029142d7220 */ /* 0x040fe20000410000 */
[----:B------:R-:W-:Y:S02]  /*16f90*/  HADD2.F32 R39, -RZ, R38.H0_H0 ;  /* 0x20000026ff277230 */ /* 0x000fe40000004100 */
[----:B------:R-:W-:Y:S01]  /*16fa0*/  FMUL.FTZ R44, R20, R27 ;  /* 0x0000001b142c7220 */ /* 0x000fe20000410000 */
[----:B------:R-:W-:Y:S02]  /*16fb0*/  HADD2.F32 R21, -RZ, R30.H0_H0 ;  /* 0x2000001eff157230 */ /* 0x000fe40000004100 */
[----:B------:R-:W-:Y:S01]  /*16fc0*/  FMUL.FTZ R46, R24, R43 ;  /* 0x0000002b182e7220 */ /* 0x000fe20000410000 */
[----:B------:R-:W-:Y:S01]  /*16fd0*/  FFMA.FTZ R20, R28, R27, -R45 ;  /* 0x0000001b1c147223 */ /* 0x000fe2000001082d */
[----:B------:R-:W-:Y:S01]  /*16fe0*/  FMUL.FTZ R48, R24, R39 ;  /* 0x0000002718307220 */ /* 0x000fe20000410000 */
[----:B------:R-:W-:Y:S01]  /*16ff0*/  FFMA.FTZ R28, R28, R41, R44 ;  /* 0x000000291c1c7223 */ /* 0x000fe2000001002c */
[----:B------:R-:W-:Y:S01]  /*17000*/  FFMA.FTZ R24, R21, R39, -R46 ;  /* 0x0000002715187223 */ /* 0x000fe2000001082e */
[----:B------:R-:W-:Y:S01]  /*17010*/  HADD2.F32 R39, -RZ, R38.H1_H1 ;  /* 0x30000026ff277230 */ /* 0x000fe20000004100 */
[----:B------:R-:W-:Y:S01]  /*17020*/  F2FP.F16.E4M3.UNPACK_B R38, R37.H1 ;  /* 0x00000025ff26723e */ /* 0x000fe200030006ff */
[----:B------:R-:W-:-:S02]  /*17030*/  HADD2.F32 R41, -RZ, R40.H1_H1 ;  /* 0x30000028ff297230 */ /* 0x000fc40000004100 */
[----:B------:R-:W-:Y:S01]  /*17040*/  FFMA.FTZ R21, R21, R43, R48 ;  /* 0x0000002b15157223 */ /* 0x000fe20000010030 */
[----:B------:R-:W-:Y:S01]  /*17050*/  HADD2.F32 R27, -RZ, R33.H1_H1 ;  /* 0x30000021ff1b7230 */ /* 0x000fe20000004100 */
[----:B------:R-:W-:Y:S01]  /*17060*/  F2FP.F16.E4M3.UNPACK_B R7, R6.H1 ;  /* 0x00000006ff07723e */ /* 0x000fe200030006ff */
[----:B------:R-:W-:Y:S01]  /*17070*/  HADD2.F32 R44, -RZ, R42.H0_H0 ;  /* 0x2000002aff2c7230 */ /* 0x000fe20000004100 */
[----:B------:R-:W-:Y:S01]  /*17080*/  F2FP.F16.E4M3.UNPACK_B R6, R26 ;  /* 0x0000001aff06723e */ /* 0x000fe200020006ff */
[----:B------:R-:W-:Y:S02]  /*17090*/  HADD2.F32 R37, -RZ, R35.H0_H0 ;  /* 0x20000023ff257230 */ /* 0x000fe40000004100 */
[C---:B------:R-:W-:Y:S01]  /*170a0*/  FMUL.FTZ R43, R27.reuse, R41 ;  /* 0x000000291b2b7220 */ /* 0x040fe20000410000 */
[----:B------:R-:W-:Y:S02]  /*170b0*/  HADD2.F32 R30, -RZ, R30.H1_H1 ;  /* 0x3000001eff1e7230 */ /* 0x000fe40000004100 */
[----:B------:R-:W-:Y:S01]  /*170c0*/  FMUL.FTZ R46, R27, R39 ;  /* 0x000000271b2e7220 */ /* 0x000fe20000410000 */
[----:B------:R-:W-:-:S02]  /*170d0*/  HADD2.F32 R40, -RZ, R38.H0_H0 ;  /* 0x20000026ff287230 */ /* 0x000fc40000004100 */
[C---:B------:R-:W-:Y:S01]  /*170e0*/  FMUL.FTZ R48, R37.reuse, R44 ;  /* 0x0000002c25307220 */ /* 0x040fe20000410000 */
[----:B------:R-:W-:Y:S02]  /*170f0*/  HADD2.F32 R33, -RZ, R32.H0_H0 ;  /* 0x20000020ff217230 */ /* 0x000fe40000004100 */
[C---:B------:R-:W-:Y:S01]  /*17100*/  FFMA.FTZ R27, R30.reuse, R39, -R43 ;  /* 0x000000271e1b7223 */ /* 0x040fe2000001082b */
[----:B------:R-:W-:Y:S01]  /*17110*/  FFMA.FTZ R30, R30, R41, R46 ;  /* 0x000000291e1e7223 */ /* 0x000fe2000001002e */
[-C--:B------:R-:W-:Y:S01]  /*17120*/  FMUL.FTZ R37, R37, R40.reuse ;  /* 0x0000002825257220 */ /* 0x080fe20000410000 */
[----:B------:R-:W-:Y:S01]  /*17130*/  F2FP.F16.E4M3.UNPACK_B R41, R29.H1 ;  /* 0x0000001dff29723e */ /* 0x000fe200030006ff */
[C---:B------:R-:W-:Y:S01]  /*17140*/  FFMA.FTZ R48, R33.reuse, R40, -R48 ;  /* 0x0000002821307223 */ /* 0x040fe20000010830 */
[----:B------:R-:W-:Y:S01]  /*17150*/  HADD2.F32 R40, -RZ, R38.H1_H1 ;  /* 0x30000026ff287230 */ /* 0x000fe20000004100 */
[----:B------:R-:W-:Y:S01]  /*17160*/  F2FP.F16.E4M3.UNPACK_B R38, R12.H1 ;  /* 0x0000000cff26723e */ /* 0x000fe200030006ff */
[----:B------:R-:W-:Y:S01]  /*17170*/  FFMA.FTZ R43, R33, R44, R37 ;  /* 0x0000002c212b7223 */ /* 0x000fe20000010025 */
[----:B------:R-:W-:Y:S01]  /*17180*/  HADD2.F32 R44, -RZ, R42.H1_H1 ;  /* 0x3000002aff2c7230 */ /* 0x000fe20000004100 */
[----:B------:R-:W-:Y:S01]  /*17190*/  F2FP.F16.E4M3.UNPACK_B R26, R26.H1 ;  /* 0x0000001aff1a723e */ /* 0x000fe200030006ff */
[----:B------:R-:W-:Y:S01]  /*171a0*/  HADD2.F32 R37, -RZ, R35.H1_H1 ;  /* 0x30000023ff257230 */ /* 0x000fe20000004100 */
[----:B------:R-:W-:Y:S01]  /*171b0*/  F2FP.SATFINITE.E4M3.F32.PACK_AB_MERGE_C R11, R20, R11, RZ ;  /* 0x0000000b140b723e */ /* 0x000fe200048070ff */
[----:B------:R-:W-:Y:S01]  /*171c0*/  HADD2.F32 R42, -RZ, R41.H0_H0 ;  /* 0x20000029ff2a7230 */ /* 0x000fe20000004100 */
[----:B------:R-:W-:Y:S01]  /*171d0*/  F2FP.SATFINITE.E4M3.F32.PACK_AB_MERGE_C R15, R28, R15, RZ ;  /* 0x0000000f1c0f723e */ /* 0x000fe200048070ff */
        /* <DEDUP_REMOVED lines=10> */
[----:B------:R-:W-:Y:S02]  /*17280*/  HADD2.F32 R34, -RZ, R34.H1_H1 ;  /* 0x30000022ff227230 */ /* 0x000fe40000004100 */
[----:B------:R-:W-:Y:S01]  /*17290*/  FFMA.FTZ R50, R33, R44, R47 ;  /* 0x0000002c21327223 */ /* 0x000fe2000001002f */
[----:B------:R-:W-:Y:S02]  /*172a0*/  HADD2.F32 R38, -RZ, R38.H1_H1 ;  /* 0x30000026ff267230 */ /* 0x000fe40000004100 */
[C---:B------:R-:W-:Y:S01]  /*172b0*/  FFMA.FTZ R37, R32.reuse, R39, -R37 ;  /* 0x0000002720257223 */ /* 0x040fe20000010825 */
[----:B------:R-:W-:Y:S01]  /*172c0*/  FFMA.FTZ R42, R32, R42, R35 ;  /* 0x0000002a202a7223 */ /* 0x000fe20000010023 */
[----:B------:R-:W-:Y:S01]  /*172d0*/  F2FP.F16.E4M3.UNPACK_B R33, R29 ;  /* 0x0000001dff21723e */ /* 0x000fe200020006ff */
[----:B------:R-:W-:Y:S01]  /*172e0*/  HADD2.F32 R31, -RZ, R31.H1_H1 ;  /* 0x3000001fff1f7230 */ /* 0x000fe20000004100 */
[----:B------:R-:W-:Y:S01]  /*172f0*/  F2FP.F16.E4M3.UNPACK_B R32, R12 ;  /* 0x0000000cff20723e */ /* 0x000fe200020006ff */
[C---:B------:R-:W-:Y:S01]  /*17300*/  FMUL.FTZ R12, R34.reuse, R41 ;  /* 0x00000029220c7220 */ /* 0x040fe20000410000 */
[----:B------:R-:W-:Y:S01]  /*17310*/  FMUL.FTZ R40, R34, R38 ;  /* 0x0000002622287220 */ /* 0x000fe20000410000 */
[----:B------:R-:W-:Y:S01]  /*17320*/  HADD2.F32 R34, -RZ, R33.H0_H0 ;  /* 0x20000021ff227230 */ /* 0x000fe20000004100 */
[----:B------:R-:W-:Y:S01]  /*17330*/  F2FP.SATFINITE.E4M3.F32.PACK_AB_MERGE_C R43, R50, R43, RZ ;  /* 0x0000002b322b723e */ /* 0x000fe200048070ff */
[----:B------:R-:W-:-:S02]  /*17340*/  HADD2.F32 R29, -RZ, R25.H0_H0 ;  /* 0x20000019ff1d7230 */ /* 0x000fc40000004100 */
[C---:B------:R-:W-:Y:S01]  /*17350*/  FFMA.FTZ R44, R31.reuse, R38, -R12 ;  /* 0x000000261f2c7223 */ /* 0x040fe2000001080c */
[----:B------:R-:W-:Y:S01]  /*17360*/  FFMA.FTZ R41, R31, R41, R40 ;  /* 0x000000291f297223 */ /* 0x000fe20000010028 */
[----:B------:R-:W-:Y:S01]  /*17370*/  HADD2.F32 R31, -RZ, R32.H0_H0 ;  /* 0x20000020ff1f7230 */ /* 0x000fe20000004100 */
[----:B------:R-:W-:Y:S01]  /*17380*/  F2FP.SATFINITE.E4M3.F32.PACK_AB_MERGE_C R5, R14, R5, R11 ;  /* 0x000000050e05723e */ /* 0x000fe2000480700b */
        /* <DEDUP_REMOVED lines=19> */
[----:B------:R-:W-:Y:S01]  /*174c0*/  F2FP.SATFINITE.E4M3.F32.PACK_AB_MERGE_C R9, R10, R9, R15 ;  /* 0x000000090a09723e */ /* 0x000fe2000480700f */
        /* <DEDUP_REMOVED lines=11> */
[C---:B------:R-:W-:Y:S01]  /*17580*/  FMUL.FTZ R46, R26.reuse, R31 ;  /* 0x0000001f1a2e7220 */ /* 0x040fe20000410000 */
        /* <DEDUP_REMOVED lines=31> */
.L_x_2613:
[----:B------:R-:W-:Y:S05]  /*17780*/  BSYNC B0 ;  /* 0x0000000000007941 */ /* 0x000fea0003800000 */
.L_x_2585:
        /* <DEDUP_REMOVED lines=8> */
.L_x_2582:
[----:B----4-:R-:W-:-:S05]  /*17810*/  IMAD.U32 R0, RZ, RZ, UR46 ;  /* 0x0000002eff007e24 */ /* 0x010fca000f8e00ff */
[----:B------:R-:W-:-:S13]  /*17820*/  ISETP.NE.AND P1, PT, R0, 0x3, PT ;  /* 0x000000030000780c */ /* 0x000fda0003f25270 */
[----:B------:R-:W-:Y:S05]  /*17830*/  @!P1 BRA `(.L_x_2630) ;  /* 0x0000000000049947 */ /* 0x000fea0003800000 */
[----:B------:R-:W-:Y:S01]  /*17840*/  BPT.TRAP 0x1 ;  /* 0x000000040000795c */ /* 0x000fe20000300000 */
.L_x_2630:
[----:B------:R-:W-:Y:S01]  /*17850*/  IMAD R0, R234, 0x8, R18 ;  /* 0x00000008ea007824 */ /* 0x000fe200078e0212 */
[----:B0123--:R-:W-:-:S04]  /*17860*/  SHF.L.U32 R3, R235, 0x1f, RZ ;  /* 0x0000001feb037819 */ /* 0x00ffc800000006ff */
[----:B------:R0:W1:Y:S01]  /*17870*/  SYNCS.PHASECHK.TRANS64.TRYWAIT P0, [R0+URZ+0x38830], R3 ;  /* 0x03883003000075a7 */ /* 0x000062000800017f */
[----:B------:R-:W-:Y:S05]  /*17880*/  @!P1 BRA `(.L_x_2631) ;  /* 0x0000000000049947 */ /* 0x000fea0003800000 */
[----:B------:R-:W-:Y:S01]  /*17890*/  BPT.TRAP 0x1 ;  /* 0x000000040000795c */ /* 0x000fe20000300000 */
.L_x_2631:
[----:B-----5:R-:W2:Y:S02]  /*178a0*/  S2R R4, SR_TID.X ;  /* 0x0000000000047919 */ /* 0x020ea40000002100 */
[----:B--2---:R-:W-:-:S04]  /*178b0*/  LOP3.LUT R4, R4, 0x7f, RZ, 0xc0, !PT ;  /* 0x0000007f04047812 */ /* 0x004fc800078ec0ff */
[----:B------:R-:W-:Y:S01]  /*178c0*/  ISETP.NE.AND P2, PT, R4, RZ, PT ;  /* 0x000000ff0400720c */ /* 0x000fe20003f45270 */
[----:B-1----:R-:W-:-:S12]  /*178d0*/  @P0 BRA `(.L_x_2632) ;  /* 0x0000000000080947 */ /* 0x002fd80003800000 */
[----:B------:R-:W1:Y:S02]  /*178e0*/  SYNCS.PHASECHK.TRANS64.TRYWAIT P0, [R0+URZ+0x38830], R3 ;  /* 0x03883003000075a7 */ /* 0x000e64000800017f */
[----:B-1----:R-:W-:Y:S05]  /*178f0*/  @!P0 BRA `(.L_x_2633) ;  /* 0x000001c000208947 */ /* 0x002fea0003800000 */
.L_x_2632:
[----:B------:R-:W-:Y:S05]  /*17900*/  WARPSYNC.ALL ;  /* 0x0000000000007948 */ /* 0x000fea0003800000 */
[----:B01----:R-:W-:Y:S01]  /*17910*/  VIADD R3, R18, 0x28400 ;  /* 0x0002840012037836 */ /* 0x003fe20000000000 */
[----:B------:R-:W-:Y:S01]  /*17920*/  LOP3.LUT R4, R36, 0x10000, RZ, 0xfc, !PT ;  /* 0x0001000024047812 */ /* 0x000fe200078efcff */
[----:B------:R-:W-:Y:S01]  /*17930*/  IMAD.MOV.U32 R5, RZ, RZ, 0x40000040 ;  /* 0x40000040ff057424 */ /* 0x000fe200078e00ff */
[----:B------:R-:W-:Y:S01]  /*17940*/  WARPGROUP.ARRIVE ;  /* 0x00000000000079c5 */ /* 0x000fe20000000000 */
[----:B------:R-:W-:Y:S01]  /*17950*/  IMAD.MOV.U32 R7, RZ, RZ, 0x40000040 ;  /* 0x40000040ff077424 */ /* 0x000fe200078e00ff */
[----:B------:R-:W-:Y:S01]  /*17960*/  SHF.R.U32.HI R3, RZ, 0x4, R3 ;  /* 0x00000004ff037819 */ /* 0x000fe20000011603 */
[----:B------:R-:W-:Y:S01]  /*17970*/  IMAD.MOV.U32 R95, RZ, RZ, 0x40000040 ;  /* 0x40000040ff5f7424 */ /* 0x000fe200078e00ff */
[C---:B------:R-:W-:Y:S01]  /*17980*/  R2UR UR4, R4.reuse ;  /* 0x00000000040472ca */ /* 0x040fe200000e0000 */
[----:B------:R-:W-:Y:S01]  /*17990*/  IMAD.MOV.U32 R9, RZ, RZ, 0x40000040 ;  /* 0x40000040ff097424 */ /* 0x000fe200078e00ff */
[----:B------:R-:W-:Y:S01]  /*179a0*/  LOP3.LUT R3, R3, 0x3fff, RZ, 0xc0, !PT ;  /* 0x00003fff03037812 */ /* 0x000fe200078ec0ff */
[C---:B------:R-:W-:Y:S01]  /*179b0*/  VIADD R92, R4.reuse, 0x4 ;  /* 0x00000004045c7836 */ /* 0x040fe20000000000 */
[----:B------:R-:W-:Y:S01]  /*179c0*/  R2UR UR5, R5 ;  /* 0x00000000050572ca */ /* 0x000fe200000e0000 */
[----:B------:R-:W-:Y:S01]  /*179d0*/  IMAD.MOV.U32 R93, RZ, RZ, 0x40000040 ;  /* 0x40000040ff5d7424 */ /* 0x000fe200078e00ff */
[----:B------:R-:W-:Y:S01]  /*179e0*/  LOP3.LUT R6, R3, 0x10000, RZ, 0xfc, !PT ;  /* 0x0001000003067812 */ /* 0x000fe200078efcff */
[C---:B------:R-:W-:Y:S01]  /*179f0*/  VIADD R88, R4.reuse, 0x6 ;  /* 0x0000000604587836 */ /* 0x040fe20000000000 */
[----:B------:R-:W-:Y:S01]  /*17a00*/  R2UR UR7, R7 ;  /* 0x00000000070772ca */ /* 0x000fe200000e0000 */
[----:B------:R-:W-:Y:S01]  /*17a10*/  IMAD.MOV.U32 R89, RZ, RZ, 0x40000040 ;  /* 0x40000040ff597424 */ /* 0x000fe200078e00ff */
[C---:B------:R-:W-:Y:S01]  /*17a20*/  IADD3 R94, R4.reuse, 0x2, RZ ;  /* 0x00000002045e7810 */ /* 0x040fe20007ffe0ff */
[----:B------:R0:W-:Y:S01]  /*17a30*/  STL [R1+0x10], R6 ;  /* 0x0000100601007387 */ /* 0x0001e20000100800 */
[C---:B------:R-:W-:Y:S01]  /*17a40*/  VIADD R14, R4.reuse, 0x400 ;  /* 0x00000400040e7836 */ /* 0x040fe20000000000 */
[----:B------:R-:W-:Y:S01]  /*17a50*/  MOV R13, 0x40000040 ;  /* 0x40000040000d7802 */ /* 0x000fe20000000f00 */
[----:B------:R-:W-:Y:S01]  /*17a60*/  IMAD.MOV.U32 R15, RZ, RZ, 0x40000040 ;  /* 0x40000040ff0f7424 */ /* 0x000fe200078e00ff */
[----:B------:R1:W-:Y:S01]  /*17a70*/  STL.64 [R1+0x28], R94 ;  /* 0x0000285e01007387 */ /* 0x0003e20000100a00 */
[----:B------:R-:W-:Y:S01]  /*17a80*/  VIADD R12, R4, 0x402 ;  /* 0x00000402040c7836 */ /* 0x000fe20000000000 */
[----:B------:R-:W-:Y:S01]  /*17a90*/  ULDC UR47, c[0x0][0x988] ;  /* 0x00026200002f7ab9 */ /* 0x000fe20000000800 */
[----:B------:R-:W-:Y:S01]  /*17aa0*/  IMAD.MOV.U32 R21, RZ, RZ, 0x40000040 ;  /* 0x40000040ff157424 */ /* 0x000fe200078e00ff */
[----:B------:R2:W-:Y:S01]  /*17ab0*/  STL.64 [R1+0x20], R92 ;  /* 0x0000205c01007387 */ /* 0x0005e20000100a00 */
[----:B------:R-:W-:Y:S01]  /*17ac0*/  IMAD.MOV.U32 R11, RZ, RZ, 0x40000040 ;  /* 0x40000040ff0b7424 */ /* 0x000fe200078e00ff */
[----:B------:R-:W-:Y:S01]  /*17ad0*/  ULDC UR48, c[0x0][0x988] ;  /* 0x0002620000307ab9 */ /* 0x000fe20000000800 */
[----:B0-----:R-:W-:Y:S01]  /*17ae0*/  IMAD R6, R234, 0x800, R6 ;  /* 0x00000800ea067824 */ /* 0x001fe200078e0206 */
[----:B------:R0:W-:Y:S03]  /*17af0*/  STL.64 [R1+0x18], R88 ;  /* 0x0000185801007387 */ /* 0x0001e60000100a00 */
[C---:B------:R-:W-:Y:S01]  /*17b00*/  VIADD R8, R6.reuse, 0x2 ;  /* 0x0000000206087836 */ /* 0x040fe20000000000 */
[----:B------:R-:W-:Y:S01]  /*17b10*/  R2UR UR6, R6 ;  /* 0x00000000060672ca */ /* 0x000fe200000e0000 */
[----:B------:R-:W-:Y:S01]  /*17b20*/  STL.64 [R1+0x8], R14 ;  /* 0x0000080e01007387 */ /* 0x000fe20000100a00 */
[----:B------:R-:W-:-:S03]  /*17b30*/  VIADD R20, R4, 0x404 ;  /* 0x0000040404147836 */ /* 0x000fc60000000000 */
[----:B------:R-:W-:Y:S04]  /*17b40*/  STL.64 [R1], R12 ;  /* 0x0000000c01007387 */ /* 0x000fe80000100a00 */
[----:B------:R-:W3:Y:S04]  /*17b50*/  LDL R90, [R1+0x3c] ;  /* 0x00003c00015a7983 */ /* 0x000ee80000100800 */
[----:B------:R-:W-:Y:S01]  /*17b60*/  QGMMA.64x128x32.F32.E4M3.E4M3 R24, gdesc[UR4], RZ, !UPT, gsb0 ;  /* 0x01e00000041879f3 */ /* 0x000fe2000c0008ff */
[----:B------:R-:W-:Y:S02]  /*17b70*/  R2UR UR4, R94 ;  /* 0x000000005e0472ca */ /* 0x000fe400000e0000 */
[----:B------:R-:W-:Y:S01]  /*17b80*/  R2UR UR5, R95 ;  /* 0x000000005f0572ca */ /* 0x000fe200000e0000 */
[----:B-1----:R-:W4:Y:S01]  /*17b90*/  LDL R94, [R1+0x34] ;  /* 0x00003400015e7983 */ /* 0x002f220000100800 */
[----:B------:R-:W-:Y:S01]  /*17ba0*/  R2UR UR6, R8 ;  /* 0x00000000080672ca */ /* 0x000fe200000e0000 */
[----:B------:R-:W-:Y:S01]  /*17bb0*/  VIADD R8, R6, 0x4 ;  /* 0x0000000406087836 */ /* 0x000fe20000000000 */
[----:B------:R-:W-:Y:S01]  /*17bc0*/  R2UR UR7, R9 ;  /* 0x00000000090772ca */ /* 0x000fe200000e0000 */
[----:B------:R-:W-:Y:S01]  /*17bd0*/  IMAD.MOV.U32 R9, RZ, RZ, 0x40000040 ;  /* 0x40000040ff097424 */ /* 0x000fe200078e00ff */
[----:B------:R-:W-:-:S02]  /*17be0*/  WARPGROUP.DEPBAR.LE gsb0, 0x0 ;  /* 0x00008000000079c5 */ /* 0x000fc40000010000 */
[----:B------:R-:W-:-:S09]  /*17bf0*/  WARPGROUP.ARRIVE ;  /* 0x00000000000079c5 */ /* 0x000fd20000000000 */
[----:B------:R-:W-:Y:S01]  /*17c00*/  QGMMA.64x128x32.F32.E4M3.E4M3 R24, gdesc[UR4], R24, gsb0 ;  /* 0x01e00000041879f3 */ /* 0x000fe20008000818 */
[----:B------:R-:W-:Y:S02]  /*17c10*/  R2UR UR4, R92 ;  /* 0x000000005c0472ca */ /* 0x000fe400000e0000 */
[----:B------:R-:W-:Y:S01]  /*17c20*/  R2UR UR5, R93 ;  /* 0x000000005d0572ca */ /* 0x000fe200000e0000 */
[----:B--2---:R-:W2:Y:S01]  /*17c30*/  LDL R92, [R1+0x38] ;  /* 0x00003800015c7983 */ /* 0x004ea20000100800 */
[----:B------:R-:W-:Y:S02]  /*17c40*/  R2UR UR6, R8 ;  /* 0x00000000080672ca */ /* 0x000fe400000e0000 */
[----:B------:R-:W-:Y:S01]  /*17c50*/  R2UR UR7, R9 ;  /* 0x00000000090772ca */ /* 0x000fe200000e0000 */
[----:B------:R-:W-:Y:S01]  /*17c60*/  IMAD.MOV.U32 R9, RZ, RZ, 0x40000040 ;  /* 0x40000040ff097424 */ /* 0x000fe200078e00ff */
[----:B------:R-:W-:Y:S01]  /*17c70*/  IADD3 R8, R6, 0x6, RZ ;  /* 0x0000000606087810 */ /* 0x000fe20007ffe0ff */
[----:B------:R-:W5:Y:S01]  /*17c80*/  LDL R93, [R1+0x5c] ;  /* 0x00005c00015d7983 */ /* 0x000f620000100800 */
[----:B------:R-:W-:-:S02]  /*17c90*/  WARPGROUP.DEPBAR.LE gsb0, 0x0 ;  /* 0x00008000000079c5 */ /* 0x000fc40000010000 */
[----:B------:R-:W-:-:S07]  /*17ca0*/  WARPGROUP.ARRIVE ;  /* 0x00000000000079c5 */ /* 0x000fce0000000000 */
[----:B------:R-:W-:Y:S01]  /*17cb0*/  QGMMA.64x128x32.F32.E4M3.E4M3 R24, gdesc[UR4], R24, gsb0 ;  /* 0x01e00000041879f3 */ /* 0x000fe20008000818 */
[----:B------:R-:W-:Y:S02]  /*17cc0*/  R2UR UR4, R88 ;  /* 0x00000000580472ca */ /* 0x000fe400000e0000 */
[----:B------:R-:W-:Y:S01]  /*17cd0*/  R2UR UR5, R89 ;  /* 0x00000000590572ca */ /* 0x000fe200000e0000 */
[----:B0-----:R-:W4:Y:S01]  /*17ce0*/  LDL R88, [R1+0x78] ;  /* 0x0000780001587983 */ /* 0x001f220000100800 */
        /* <DEDUP_REMOVED lines=20> */
[----:B------:R-:W-:Y:S02]  /*17e30*/  VIADD R8, R6, 0x404 ;  /* 0x0000040406087836 */ /* 0x000fe40000000000 */
[----:B------:R-:W-:Y:S01]  /*17e40*/  IMAD.MOV.U32 R9, RZ, RZ, 0x40000040 ;  /* 0x40000040ff097424 */ /* 0x000fe200078e00ff */
[----:B------:R-:W-:-:S02]  /*17e50*/  WARPGROUP.DEPBAR.LE gsb0, 0x0 ;  /* 0x00008000000079c5 */ /* 0x000fc40000010000 */
[----:B------:R-:W-:-:S07]  /*17e60*/  WARPGROUP.ARRIVE ;  /* 0x00000000000079c5 */ /* 0x000fce0000000000 */
[----:B------:R-:W-:Y:S01]  /*17e70*/  QGMMA.64x128x32.F32.E4M3.E4M3 R24, gdesc[UR4], R24, gsb0 ;  /* 0x01e00000041879f3 */ /* 0x000fe20008000818 */
[----:B------:R-:W-:Y:S02]  /*17e80*/  R2UR UR4, R20 ;  /* 0x00000000140472ca */ /* 0x000fe400000e0000 */
[----:B------:R-:W-:Y:S02]  /*17e90*/  R2UR UR5, R21 ;  /* 0x00000000150572ca */ /* 0x000fe400000e0000 */
[----:B------:R-:W-:Y:S02]  /*17ea0*/  R2UR UR6, R8 ;  /* 0x00000000080672ca */ /* 0x000fe400000e0000 */
[----:B------:R-:W-:Y:S01]  /*17eb0*/  R2UR UR7, R9 ;  /* 0x00000000090772ca */ /* 0x000fe200000e0000 */
[----:B------:R-:W-:Y:S01]  /*17ec0*/  VIADD R10, R4, 0x406 ;  /* 0x00000406040a7836 */ /* 0x000fe20000000000 */
[----:B------:R-:W-:Y:S01]  /*17ed0*/  MOV R7, 0x40000040 ;  /* 0x4000004000077802 */ /* 0x000fe20000000f00 */
[----:B------:R-:W-:Y:S01]  /*17ee0*/  VIADD R6, R6, 0x406 ;  /* 0x0000040606067836 */ /* 0x000fe20000000000 */
[----:B------:R-:W-:-:S02]  /*17ef0*/  WARPGROUP.DEPBAR.LE gsb0, 0x0 ;  /* 0x00008000000079c5 */ /* 0x000fc40000010000 */
[----:B------:R-:W-:-:S07]  /*17f00*/  WARPGROUP.ARRIVE ;  /* 0x00000000000079c5 */ /* 0x000fce0000000000 */
        /* <DEDUP_REMOVED lines=8> */
[----:B----4-:R-:W-:Y:S01]  /*17f90*/  IMAD.IADD R88, R88, 0x1, R94 ;  /* 0x0000000158587824 */ /* 0x010fe200078e025e */
[----:B------:R-:W-:Y:S01]  /*17fa0*/  ULDC UR4, c[0x0][0x988] ;  /* 0x0002620000047ab9 */ /* 0x000fe20000000800 */
[----:B------:R-:W-:Y:S02]  /*17fb0*/  WARPGROUP.DEPBAR.LE gsb0, 0x0 ;  /* 0x00008000000079c5 */ /* 0x000fe40000010000 */
[C---:B------:R-:W-:Y:S02]  /*17fc0*/  FMUL.FTZ R111, R2.reuse, R26 ;  /* 0x0000001a026f7220 */ /* 0x040fe40000410000 */
[----:B------:R-:W0:Y:S01]  /*17fd0*/  LDC R26, c[0x0][0x448] ;  /* 0x00011200ff1a7b82 */ /* 0x000e220000000800 */
[C---:B------:R-:W-:Y:S01]  /*17fe0*/  FMUL.FTZ R109, R2.reuse, R27 ;  /* 0x0000001b026d7220 */ /* 0x040fe20000410000 */
[C---:B------:R-:W-:Y:S01]  /*17ff0*/  FMUL.FTZ R27, R2.reuse, R35 ;  /* 0x00000023021b7220 */ /* 0x040fe20000410000 */
[C---:B------:R-:W-:Y:S01]  /*18000*/  FMUL.FTZ R35, R2.reuse, R39 ;  /* 0x0000002702237220 */ /* 0x040fe20000410000 */
[C---:B------:R-:W-:Y:S01]  /*18010*/  FMUL.FTZ R3, R2.reuse, R24 ;  /* 0x0000001802037220 */ /* 0x040fe20000410000 */
[C---:B------:R-:W-:Y:S01]  /*18020*/  FMUL.FTZ R24, R2.reuse, R41 ;  /* 0x0000002902187220 */ /* 0x040fe20000410000 */
[----:B------:R-:W-:Y:S01]  /*18030*/  FMUL.FTZ R41, R2, R43 ;  /* 0x0000002b02297220 */ /* 0x000fe20000410000 */
[----:B0-----:R-:W-:-:S13]  /*18040*/  ISETP.NE.AND P0, PT, R26, 0x1, PT ;  /* 0x000000011a00780c */ /* 0x001fda0003f05270 */
[----:B------:R-:W0:Y:S08]  /*18050*/  @P0 LDC R39, c[0x0][0x44c] ;  /* 0x00011300ff270b82 */ /* 0x000e300000000800 */
[----:B------:R-:W1:Y:S01]  /*18060*/  @P0 LDC R43, c[0x0][0x450] ;  /* 0x00011400ff2b0b82 */ /* 0x000e620000000800 */
[C---:B------:R-:W-:Y:S01]  /*18070*/  FMUL.FTZ R89, R2.reuse, R31 ;  /* 0x0000001f02597220 */ /* 0x040fe20000410000 */
[----:B------:R-:W-:Y:S01]  /*18080*/  FMUL.FTZ R31, R2, R34 ;  /* 0x00000022021f7220 */ /* 0x000fe20000410000 */
[----:B0-----:R-:W-:-:S05]  /*18090*/  @P0 IMAD.HI.U32 R26, R88, R39, RZ ;  /* 0x00000027581a0227 */ /* 0x001fca00078e00ff */
[----:B-1----:R-:W-:-:S05]  /*180a0*/  @P0 SHF.R.U32.HI R88, RZ, R43, R26 ;  /* 0x0000002bff580219 */ /* 0x002fca000001161a */
[----:B------:R-:W0:Y:S01]  /*180b0*/  SHFL.IDX PT, R34, R88, 0x1, 0x1c1f ;  /* 0x003c1f0058227f89 */ /* 0x000e2200000e0000 */
[----:B------:R-:W-:Y:S02]  /*180c0*/  IMAD.MOV.U32 R26, RZ, RZ, -0x80 ;  /* 0xffffff80ff1a7424 */ /* 0x000fe400078e00ff */
[----:B------:R-:W-:Y:S02]  /*180d0*/  FMUL.FTZ R107, R2, R30 ;  /* 0x0000001e026b7220 */ /* 0x000fe40000410000 */
[----:B------:R-:W-:Y:S01]  /*180e0*/  IMAD R26, R91, R26, 0x80 ;  /* 0x000000805b1a7424 */ /* 0x000fe200078e021a */
[----:B------:R-:W1:Y:S04]  /*180f0*/  MUFU.TANH R111, R111 ;  /* 0x0000006f006f7308 */ /* 0x000e680000002400 */
[----:B-----5:R-:W-:-:S04]  /*18100*/  IADD3 R105, -R93, 0x1, R26 ;  /* 0x000000015d697810 */ /* 0x020fc80007ffe11a */
[----:B------:R-:W4:Y:S01]  /*18110*/  MUFU.TANH R109, R109 ;  /* 0x0000006d006d7308 */ /* 0x000f220000002400 */
[----:B---3--:R-:W-:Y:S02]  /*18120*/  IADD3 R26, -R93, R90, R26 ;  /* 0x0000005a5d1a7210 */ /* 0x008fe40007ffe11a */
[----:B--2---:R-:W-:-:S05]  /*18130*/  IADD3 R105, -R92, R105, R90 ;  /* 0x000000695c697210 */ /* 0x004fca0007ffe15a */
[----:B------:R-:W2:Y:S01]  /*18140*/  MUFU.TANH R107, R107 ;  /* 0x0000006b006b7308 */ /* 0x000ea20000002400 */
[----:B0-----:R-:W-:-:S07]  /*18150*/  VIADDMNMX R34, R34, R105, R26, PT ;  /* 0x0000006922227246 */ /* 0x001fce000380011a */
[----:B------:R-:W0:Y:S01]  /*18160*/  MUFU.TANH R89, R89 ;  /* 0x0000005900597308 */ /* 0x000e220000002400 */
[----:B------:R-:W-:Y:S01]  /*18170*/  ISETP.GT.AND P4, PT, R34, RZ, PT ;  /* 0x000000ff2200720c */ /* 0x000fe20003f84270 */
[----:B------:R-:W-:Y:S01]  /*18180*/  FMUL.FTZ R30, R2, R38 ;  /* 0x00000026021e7220 */ /* 0x000fe20000410000 */
[----:B------:R-:W-:-:S05]  /*18190*/  ISETP.GT.AND P5, PT, R34, 0x1, PT ;  /* 0x000000012200780c */ /* 0x000fca0003fa4270 */
[----:B------:R-:W3:Y:S01]  /*181a0*/  MUFU.TANH R31, R31 ;  /* 0x0000001f001f7308 */ /* 0x000ee20000002400 */
[----:B------:R-:W-:Y:S02]  /*181b0*/  ISETP.GT.AND P3, PT, R34, 0x8, PT ;  /* 0x000000082200780c */ /* 0x000fe40003f64270 */
[----:B-1----:R-:W-:Y:S02]  /*181c0*/  FSEL R111, R111, -INF , P4 ;  /* 0xff8000006f6f7808 */ /* 0x002fe40002000000 */
[----:B----4-:R-:W-:-:S03]  /*181d0*/  FSEL R109, R109, -INF , P5 ;  /* 0xff8000006d6d7808 */ /* 0x010fc60002800000 */
[----:B------:R-:W1:Y:S01]  /*181e0*/  MUFU.TANH R27, R27 ;  /* 0x0000001b001b7308 */ /* 0x000e620000002400 */
[C---:B------:R-:W-:Y:S01]  /*181f0*/  FMUL.FTZ R8, R2.reuse, R29 ;  /* 0x0000001d02087220 */ /* 0x040fe20000410000 */
[----:B------:R-:W-:Y:S01]  /*18200*/  FMUL.FTZ R29, R2, R48 ;  /* 0x00000030021d7220 */ /* 0x000fe20000410000 */
[----:B------:R-:W-:Y:S01]  /*18210*/  ISETP.GT.AND P4, PT, R34, 0x9, PT ;  /* 0x000000092200780c */ /* 0x000fe20003f84270 */
[C---:B------:R-:W-:Y:S01]  /*18220*/  FMUL.FTZ R9, R2.reuse, R32 ;  /* 0x0000002002097220 */ /* 0x040fe20000410000 */
[----:B--2---:R-:W-:Y:S01]  /*18230*/  FSEL R107, R107, -INF , P3 ;  /* 0xff8000006b6b7808 */ /* 0x004fe20001800000 */
[C---:B------:R-:W-:Y:S01]  /*18240*/  FMUL.FTZ R38, R2.reuse, R42 ;  /* 0x0000002a02267220 */ /* 0x040fe20000410000 */
[----:B------:R-:W-:Y:S01]  /*18250*/  FMNMX.FTZ R48, R111, R109, !PT ;  /* 0x0000006d6f307209 */ /* 0x000fe20007810000 */
[----:B------:R-:W2:Y:S01]  /*18260*/  MUFU.TANH R30, R30 ;  /* 0x0000001e001e7308 */ /* 0x000ea20000002400 */
[C---:B------:R-:W-:Y:S01]  /*18270*/  FMUL.FTZ R32, R2.reuse, R49 ;  /* 0x0000003102207220 */ /* 0x040fe20000410000 */
[----:B------:R-:W-:Y:S01]  /*18280*/  FMUL.FTZ R49, R2, R50 ;  /* 0x0000003202317220 */ /* 0x000fe20000410000 */
[----:B------:R-:W-:-:S02]  /*18290*/  ISETP.GT.AND P3, PT, R34, 0x10, PT ;  /* 0x000000102200780c */ /* 0x000fc40003f64270 */
[----:B0-----:R-:W-:Y:S02]  /*182a0*/  FSEL R89, R89, -INF , P4 ;  /* 0xff80000059597808 */ /* 0x001fe40002000000 */
[----:B------:R-:W-:Y:S01]  /*182b0*/  FMNMX.FTZ R50, R107, R48, !PT ;  /* 0x000000306b327209 */ /* 0x000fe20007810000 */
[----:B------:R-:W0:Y:S01]  /*182c0*/  MUFU.TANH R35, R35 ;  /* 0x0000002300237308 */ /* 0x000e220000002400 */
[----:B------:R-:W-:Y:S01]  /*182d0*/  ISETP.GT.AND P4, PT, R34, 0x11, PT ;  /* 0x000000112200780c */ /* 0x000fe20003f84270 */
[----:B------:R-:W-:Y:S01]  /*182e0*/  FMUL.FTZ R42, R2, R46 ;  /* 0x0000002e022a7220 */ /* 0x000fe20000410000 */
[----:B---3--:R-:W-:Y:S02]  /*182f0*/  FSEL R31, R31, -INF , P3 ;  /* 0xff8000001f1f7808 */ /* 0x008fe40001800000 */
[----:B------:R-:W-:-:S03]  /*18300*/  FMNMX.FTZ R50, R89, R50, !PT ;  /* 0x0000003259327209 */ /* 0x000fc60007810000 */
[----:B------:R-:W3:Y:S01]  /*18310*/  MUFU.TANH R38, R38 ;  /* 0x0000002600267308 */ /* 0x000ee20000002400 */
[C---:B------:R-:W-:Y:S01]  /*18320*/  FMUL.FTZ R7, R2.reuse, R28 ;  /* 0x0000001c02077220 */ /* 0x040fe20000410000 */
[----:B------:R-:W-:Y:S01]  /*18330*/  FMUL.FTZ R28, R2, R45 ;  /* 0x0000002d021c7220 */ /* 0x000fe20000410000 */
[----:B------:R-:W-:Y:S01]  /*18340*/  ISETP.GT.AND P3, PT, R34, 0x18, PT ;  /* 0x000000182200780c */ /* 0x000fe20003f64270 */
[----:B------:R-:W-:Y:S01]  /*18350*/  FMUL.FTZ R45, R2, R47 ;  /* 0x0000002f022d7220 */ /* 0x000fe20000410000 */
[----:B-1----:R-:W-:Y:S02]  /*18360*/  FSEL R27, R27, -INF , P4 ;  /* 0xff8000001b1b7808 */ /* 0x002fe40002000000 */
[----:B------:R-:W-:Y:S01]  /*18370*/  FMNMX.FTZ R50, R31, R50, !PT ;  /* 0x000000321f327209 */ /* 0x000fe20007810000 */
[----:B------:R-:W1:Y:S01]  /*18380*/  MUFU.TANH R41, R41 ;  /* 0x0000002900297308 */ /* 0x000e620000002400 */
[----:B------:R-:W-:Y:S02]  /*18390*/  ISETP.GT.AND P4, PT, R34, 0x19, PT ;  /* 0x000000192200780c */ /* 0x000fe40003f84270 */
[----:B--2---:R-:W-:-:S02]  /*183a0*/  FSEL R39, R30, -INF , P3 ;  /* 0xff8000001e277808 */ /* 0x004fc40001800000 */
[----:B------:R-:W-:-:S03]  /*183b0*/  FMNMX.FTZ R50, R27, R50, !PT ;  /* 0x000000321b327209 */ /* 0x000fc60007810000 */
[----:B------:R-:W2:Y:S01]  /*183c0*/  MUFU.TANH R42, R42 ;  /* 0x0000002a002a7308 */ /* 0x000ea20000002400 */
[----:B------:R-:W-:Y:S01]  /*183d0*/  ISETP.GT.AND P3, PT, R34, 0x20, PT ;  /* 0x000000202200780c */ /* 0x000fe20003f64270 */
[----:B------:R-:W-:Y:S01]  /*183e0*/  FMUL.FTZ R51, R2, R51 ;  /* 0x0000003302337220 */ /* 0x000fe20000410000 */
[----:B0-----:R-:W-:Y:S02]  /*183f0*/  FSEL R35, R35, -INF , P4 ;  /* 0xff80000023237808 */ /* 0x001fe40002000000 */
[----:B------:R-:W-:-:S03]  /*18400*/  FMNMX.FTZ R50, R39, R50, !PT ;  /* 0x0000003227327209 */ /* 0x000fc60007810000 */
[----:B------:R-:W0:Y:S01]  /*18410*/  MUFU.TANH R45, R45 ;  /* 0x0000002d002d7308 */ /* 0x000e220000002400 */
[C---:B------:R-:W-:Y:S01]  /*18420*/  FMUL.FTZ R13, R2.reuse, R36 ;  /* 0x00000024020d7220 */ /* 0x040fe20000410000 */
[----:B------:R-:W-:Y:S01]  /*18430*/  FMUL.FTZ R36, R2, R53 ;  /* 0x0000003502247220 */ /* 0x000fe20000410000 */
[----:B------:R-:W-:Y:S01]  /*18440*/  ISETP.GT.AND P4, PT, R34, 0x21, PT ;  /* 0x000000212200780c */ /* 0x000fe20003f84270 */
[----:B------:R-:W-:Y:S01]  /*18450*/  FMUL.FTZ R53, R2, R54 ;  /* 0x0000003602357220 */ /* 0x000fe20000410000 */
[----:B---3--:R-:W-:Y:S02]  /*18460*/  FSEL R43, R38, -INF , P3 ;  /* 0xff800000262b7808 */ /* 0x008fe40001800000 */
[----:B------:R-:W-:Y:S01]  /*18470*/  FMNMX.FTZ R50, R35, R50, !PT ;  /* 0x0000003223327209 */ /* 0x000fe20007810000 */
[----:B------:R-:W3:Y:S01]  /*18480*/  MUFU.TANH R49, R49 ;  /* 0x0000003100317308 */ /* 0x000ee20000002400 */
[----:B------:R-:W-:Y:S01]  /*18490*/  ISETP.GT.AND P3, PT, R34, 0x28, PT ;  /* 0x000000282200780c */ /* 0x000fe20003f64270 */
[----:B------:R-:W-:Y:S01]  /*184a0*/  FMUL.FTZ R55, R2, R55 ;  /* 0x0000003702377220 */ /* 0x000fe20000410000 */
[----:B-1----:R-:W-:-:S02]  /*184b0*/  FSEL R41, R41, -INF , P4 ;  /* 0xff80000029297808 */ /* 0x002fc40002000000 */
[----:B------:R-:W-:-:S03]  /*184c0*/  FMNMX.FTZ R50, R43, R50, !PT ;  /* 0x000000322b327209 */ /* 0x000fc60007810000 */
[----:B------:R-:W1:Y:S01]  /*184d0*/  MUFU.TANH R51, R51 ;  /* 0x0000003300337308 */ /* 0x000e620000002400 */
[C---:B------:R-:W-:Y:S01]  /*184e0*/  FMUL.FTZ R6, R2.reuse, R25 ;  /* 0x0000001902067220 */ /* 0x040fe20000410000 */
[----:B------:R-:W-:Y:S01]  /*184f0*/  FMUL.FTZ R25, R2, R44 ;  /* 0x0000002c02197220 */ /* 0x000fe20000410000 */
[----:B------:R-:W-:Y:S01]  /*18500*/  ISETP.GT.AND P4, PT, R34, 0x29, PT ;  /* 0x000000292200780c */ /* 0x000fe20003f84270 */
[----:B------:R-:W-:Y:S01]  /*18510*/  FMUL.FTZ R44, R2, R58 ;  /* 0x0000003a022c7220 */ /* 0x000fe20000410000 */
[----:B--2---:R-:W-:Y:S02]  /*18520*/  FSEL R47, R42, -INF , P3 ;  /* 0xff8000002a2f7808 */ /* 0x004fe40001800000 */
[----:B------:R-:W-:Y:S01]  /*18530*/  FMNMX.FTZ R50, R41, R50, !PT ;  /* 0x0000003229327209 */ /* 0x000fe20007810000 */
[----:B------:R-:W2:Y:S01]  /*18540*/  MUFU.TANH R53, R53 ;  /* 0x0000003500357308 */ /* 0x000ea20000002400 */
[C---:B------:R-:W-:Y:S01]  /*18550*/  FMUL.FTZ R15, R2.reuse, R40 ;  /* 0x00000028020f7220 */ /* 0x040fe20000410000 */
[----:B------:R-:W-:Y:S01]  /*18560*/  FMUL.FTZ R40, R2, R57 ;  /* 0x0000003902287220 */ /* 0x000fe20000410000 */
[----:B------:R-:W-:Y:S01]  /*18570*/  ISETP.GT.AND P3, PT, R34, 0x30, PT ;  /* 0x000000302200780c */ /* 0x000fe20003f64270 */
[----:B------:R-:W-:Y:S01]  /*18580*/  FMUL.FTZ R57, R2, R59 ;  /* 0x0000003b02397220 */ /* 0x000fe20000410000 */
[----:B0-----:R-:W-:-:S02]  /*18590*/  FSEL R45, R45, -INF , P4 ;  /* 0xff8000002d2d7808 */ /* 0x001fc40002000000 */
[----:B------:R-:W-:Y:S01]  /*185a0*/  FMNMX.FTZ R50, R47, R50, !PT ;  /* 0x000000322f327209 */ /* 0x000fe20007810000 */
[----:B------:R-:W0:Y:S01]  /*185b0*/  MUFU.TANH R55, R55 ;  /* 0x0000003700377308 */ /* 0x000e220000002400 */
[----:B------:R-:W-:Y:S01]  /*185c0*/  ISETP.GT.AND P4, PT, R34, 0x31, PT ;  /* 0x000000312200780c */ /* 0x000fe20003f84270 */
[----:B------:R-:W-:Y:S01]  /*185d0*/  FMUL.FTZ R46, R2, R62 ;  /* 0x0000003e022e7220 */ /* 0x000fe20000410000 */
[----:B---3--:R-:W-:Y:S02]  /*185e0*/  FSEL R49, R49, -INF , P3 ;  /* 0xff80000031317808 */ /* 0x008fe40001800000 */
[----:B------:R-:W-:-:S03]  /*185f0*/  FMNMX.FTZ R50, R45, R50, !PT ;  /* 0x000000322d327209 */ /* 0x000fc60007810000 */
[----:B------:R-:W3:Y:S01]  /*18600*/  MUFU.TANH R44, R44 ;  /* 0x0000002c002c7308 */ /* 0x000ee20000002400 */
[----:B------:R-:W-:Y:S01]  /*18610*/  ISETP.GT.AND P3, PT, R34, 0x38, PT ;  /* 0x000000382200780c */ /* 0x000fe20003f64270 */
[----:B------:R-:W-:Y:S01]  /*18620*/  FMUL.FTZ R63, R2, R63 ;  /* 0x0000003f023f7220 */ /* 0x000fe20000410000 */
[----:B-1----:R-:W-:Y:S02]  /*18630*/  FSEL R51, R51, -INF , P4 ;  /* 0xff80000033337808 */ /* 0x002fe40002000000 */
[----:B------:R-:W-:-:S03]  /*18640*/  FMNMX.FTZ R50, R49, R50, !PT ;  /* 0x0000003231327209 */ /* 0x000fc60007810000 */
[----:B------:R-:W1:Y:S01]  /*18650*/  MUFU.TANH R57, R57 ;  /* 0x0000003900397308 */ /* 0x000e620000002400 */
[----:B------:R-:W-:Y:S01]  /*18660*/  ISETP.GT.AND P4, PT, R34, 0x39, PT ;  /* 0x000000392200780c */ /* 0x000fe20003f84270 */
[----:B------:R-:W-:Y:S01]  /*18670*/  FMUL.FTZ R48, R2, R66 ;  /* 0x0000004202307220 */ /* 0x000fe20000410000 */
[----:B--2---:R-:W-:Y:S02]  /*18680*/  FSEL R53, R53, -INF , P3 ;  /* 0xff80000035357808 */ /* 0x004fe40001800000 */
[----:B------:R-:W-:-:S03]  /*18690*/  FMNMX.FTZ R50, R51, R50, !PT ;  /* 0x0000003233327209 */ /* 0x000fc60007810000 */
[----:B------:R-:W2:Y:S01]  /*186a0*/  MUFU.TANH R46, R46 ;  /* 0x0000002e002e7308 */ /* 0x000ea20000002400 */
[----:B------:R-:W-:Y:S02]  /*186b0*/  ISETP.GT.AND P3, PT, R34, 0x40, PT ;  /* 0x000000402200780c */ /* 0x000fe40003f64270 */
[----:B0-----:R-:W-:Y:S02]  /*186c0*/  FSEL R55, R55, -INF , P4 ;  /* 0xff80000037377808 */ /* 0x001fe40002000000 */
[----:B------:R-:W-:-:S03]  /*186d0*/  FMNMX.FTZ R50, R53, R50, !PT ;  /* 0x0000003235327209 */ /* 0x000fc60007810000 */
[----:B------:R-:W0:Y:S01]  /*186e0*/  MUFU.TANH R63, R63 ;  /* 0x0000003f003f7308 */ /* 0x000e220000002400 */
[----:B------:R-:W-:Y:S01]  /*186f0*/  FMUL.FTZ R67, R2, R67 ;  /* 0x0000004302437220 */ /* 0x000fe20000410000 */
[----:B------:R-:W-:Y:S02]  /*18700*/  ISETP.GT.AND P4, PT, R34, 0x41, PT ;  /* 0x000000412200780c */ /* 0x000fe40003f84270 */
[----:B---3--:R-:W-:Y:S02]  /*18710*/  FSEL R59, R44, -INF , P3 ;  /* 0xff8000002c3b7808 */ /* 0x008fe40001800000 */
[----:B------:R-:W-:Y:S02]  /*18720*/  FMNMX.FTZ R50, R55, R50, !PT ;  /* 0x0000003237327209 */ /* 0x000fe40007810000 */
[----:B------:R-:W3:Y:S01]  /*18730*/  MUFU.TANH R48, R48 ;  /* 0x0000003000307308 */ /* 0x000ee20000002400 */
[----:B------:R-:W-:Y:S01]  /*18740*/  FMUL.FTZ R70, R2, R70 ;  /* 0x0000004602467220 */ /* 0x000fe20000410000 */
[----:B------:R-:W-:-:S02]  /*18750*/  ISETP.GT.AND P3, PT, R34, 0x48, PT ;  /* 0x000000482200780c */ /* 0x000fc40003f64270 */
[----:B-1----:R-:W-:Y:S02]  /*18760*/  FSEL R57, R57, -INF , P4 ;  /* 0xff80000039397808 */ /* 0x002fe40002000000 */
[----:B------:R-:W-:Y:S02]  /*18770*/  FMNMX.FTZ R50, R59, R50, !PT ;  /* 0x000000323b327209 */ /* 0x000fe40007810000 */
[----:B------:R2:W1:Y:S01]  /*18780*/  MUFU.TANH R30, R67 ;  /* 0x00000043001e7308 */ /* 0x0004620000002400 */
[----:B------:R-:W-:Y:S01]  /*18790*/  FMUL.FTZ R71, R2, R71 ;  /* 0x0000004702477220 */ /* 0x000fe20000410000 */
[----:B------:R-:W-:Y:S01]  /*187a0*/  ISETP.GT.AND P4, PT, R34, 0x49, PT ;  /* 0x000000492200780c */ /* 0x000fe20003f84270 */
[----:B------:R-:W-:Y:S01]  /*187b0*/  FMUL.FTZ R93, R2, R74 ;  /* 0x0000004a025d7220 */ /* 0x000fe20000410000 */
[----:B------:R-:W-:-:S04]  /*187c0*/  FMNMX.FTZ R50, R57, R50, !PT ;  /* 0x0000003239327209 */ /* 0x000fc80007810000 */
[----:B------:R-:W-:Y:S01]  /*187d0*/  MUFU.TANH R38, R70 ;  /* 0x0000004600267308 */ /* 0x000fe20000002400 */
[----:B--2---:R-:W-:Y:S01]  /*187e0*/  FSEL R67, R46, -INF , P3 ;  /* 0xff8000002e437808 */ /* 0x004fe20001800000 */
[----:B------:R-:W-:Y:S01]  /*187f0*/  FMUL.FTZ R95, R2, R75 ;  /* 0x0000004b025f7220 */ /* 0x000fe20000410000 */
[C---:B------:R-:W-:Y:S02]  /*18800*/  ISETP.GT.AND P3, PT, R34.reuse, 0x50, PT ;  /* 0x000000502200780c */ /* 0x040fe40003f64270 */
[----:B0-----:R-:W-:Y:S02]  /*18810*/  FSEL R63, R63, -INF , P4 ;  /* 0xff8000003f3f7808 */ /* 0x001fe40002000000 */
[----:B------:R-:W-:Y:S01]  /*18820*/  FMNMX.FTZ R50, R67, R50, !PT ;  /* 0x0000003243327209 */ /* 0x000fe20007810000 */
[----:B------:R3:W0:Y:S01]  /*18830*/  MUFU.TANH R42, R71 ;  /* 0x00000047002a7308 */ /* 0x0006220000002400 */
[----:B------:R-:W-:Y:S01]  /*18840*/  ISETP.GT.AND P4, PT, R34, 0x51, PT ;  /* 0x000000512200780c */ /* 0x000fe20003f84270 */
[C---:B------:R-:W-:Y:S01]  /*18850*/  FMUL.FTZ R78, R2.reuse, R78 ;  /* 0x0000004e024e7220 */ /* 0x040fe20000410000 */
[----:B------:R-:W-:Y:S01]  /*18860*/  FMNMX.FTZ R50, R63, R50, !PT ;  /* 0x000000323f327209 */ /* 0x000fe20007810000 */
[----:B------:R-:W-:-:S04]  /*18870*/  FMUL.FTZ R79, R2, R79 ;  /* 0x0000004f024f7220 */ /* 0x000fc80000410000 */
[----:B------:R-:W2:Y:S01]  /*18880*/  MUFU.TANH R93, R93 ;  /* 0x0000005d005d7308 */ /* 0x000ea20000002400 */
[----:B---3--:R-:W-:Y:S02]  /*18890*/  FSEL R71, R48, -INF , P3 ;  /* 0xff80000030477808 */ /* 0x008fe40001800000 */
[----:B------:R-:W-:Y:S02]  /*188a0*/  ISETP.GT.AND P3, PT, R34, 0x58, PT ;  /* 0x000000582200780c */ /* 0x000fe40003f64270 */
[----:B-1----:R-:W-:Y:S02]  /*188b0*/  FSEL R75, R30, -INF , P4 ;  /* 0xff8000001e4b7808 */ /* 0x002fe40002000000 */
[----:B------:R-:W-:Y:S01]  /*188c0*/  FMNMX.FTZ R50, R71, R50, !PT ;  /* 0x0000003247327209 */ /* 0x000fe20007810000 */
[----:B------:R-:W1:Y:S01]  /*188d0*/  MUFU.TANH R95, R95 ;  /* 0x0000005f005f7308 */ /* 0x000e620000002400 */
[----:B------:R-:W-:Y:S01]  /*188e0*/  ISETP.GT.AND P4, PT, R34, 0x59, PT ;  /* 0x000000592200780c */ /* 0x000fe20003f84270 */
[C---:B------:R-:W-:Y:S01]  /*188f0*/  FMUL.FTZ R82, R2.reuse, R82 ;  /* 0x0000005202527220 */ /* 0x040fe20000410000 */
[----:B------:R-:W-:Y:S01]  /*18900*/  FMNMX.FTZ R50, R75, R50, !PT ;  /* 0x000000324b327209 */ /* 0x000fe20007810000 */
[----:B------:R-:W-:-:S04]  /*18910*/  FMUL.FTZ R30, R2, R83 ;  /* 0x00000053021e7220 */ /* 0x000fc80000410000 */
[----:B------:R-:W3:Y:S01]  /*18920*/  MUFU.TANH R78, R78 ;  /* 0x0000004e004e7308 */ /* 0x000ee20000002400 */
[----:B0-----:R-:W-:-:S07]  /*18930*/  FSEL R83, R42, -INF , P4 ;  /* 0xff8000002a537808 */ /* 0x001fce0002000000 */
[----:B------:R0:W4:Y:S01]  /*18940*/  MUFU.TANH R97, R79 ;  /* 0x0000004f00617308 */ /* 0x0001220000002400 */
[----:B------:R-:W-:Y:S02]  /*18950*/  ISETP.GT.AND P4, PT, R34, 0x61, PT ;  /* 0x000000612200780c */ /* 0x000fe40003f84270 */
[----:B0-----:R-:W-:Y:S02]  /*18960*/  FSEL R79, R38, -INF , P3 ;  /* 0xff800000264f7808 */ /* 0x001fe40001800000 */
[----:B------:R-:W-:Y:S02]  /*18970*/  ISETP.GT.AND P3, PT, R34, 0x60, PT ;  /* 0x000000602200780c */ /* 0x000fe40003f64270 */
[----:B------:R-:W-:Y:S01]  /*18980*/  FMNMX.FTZ R50, R79, R50, !PT ;  /* 0x000000324f327209 */ /* 0x000fe20007810000 */
[----:B------:R-:W0:Y:S01]  /*18990*/  MUFU.TANH R82, R82 ;  /* 0x0000005200527308 */ /* 0x000e220000002400 */
[----:B--2---:R-:W-:Y:S01]  /*189a0*/  FSEL R93, R93, -INF , P3 ;  /* 0xff8000005d5d7808 */ /* 0x004fe20001800000 */
[C---:B------:R-:W-:Y:S01]  /*189b0*/  FMUL.FTZ R86, R2.reuse, R86 ;  /* 0x0000005602567220 */ /* 0x040fe20000410000 */
[----:B------:R-:W-:Y:S01]  /*189c0*/  FMNMX.FTZ R50, R83, R50, !PT ;  /* 0x0000003253327209 */ /* 0x000fe20007810000 */
[----:B------:R-:W-:Y:S01]  /*189d0*/  FMUL.FTZ R38, R2, R87 ;  /* 0x0000005702267220 */ /* 0x000fe20000410000 */
[----:B------:R-:W-:-:S02]  /*189e0*/  ISETP.GT.AND P3, PT, R34, 0x68, PT ;  /* 0x000000682200780c */ /* 0x000fc40003f64270 */
[----:B-1----:R-:W-:Y:S01]  /*189f0*/  FSEL R95, R95, -INF , P4 ;  /* 0xff8000005f5f7808 */ /* 0x002fe20002000000 */
[----:B------:R-:W1:Y:S01]  /*18a00*/  MUFU.TANH R101, R30 ;  /* 0x0000001e00657308 */ /* 0x000e620000002400 */
[----:B------:R-:W-:Y:S02]  /*18a10*/  FMNMX.FTZ R50, R93, R50, !PT ;  /* 0x000000325d327209 */ /* 0x000fe40007810000 */
[----:B------:R-:W-:Y:S02]  /*18a20*/  ISETP.GT.AND P4, PT, R34, 0x69, PT ;  /* 0x000000692200780c */ /* 0x000fe40003f84270 */
[----:B---3--:R-:W-:Y:S02]  /*18a30*/  FSEL R87, R78, -INF , P3 ;  /* 0xff8000004e577808 */ /* 0x008fe40001800000 */
[----:B------:R-:W-:Y:S01]  /*18a40*/  FMNMX.FTZ R50, R95, R50, !PT ;  /* 0x000000325f327209 */ /* 0x000fe20007810000 */
[----:B------:R-:W2:Y:S01]  /*18a50*/  MUFU.TANH R86, R86 ;  /* 0x0000005600567308 */ /* 0x000ea20000002400 */
[----:B------:R-:W-:-:S02]  /*18a60*/  ISETP.GT.AND P3, PT, R34, 0x70, PT ;  /* 0x000000702200780c */ /* 0x000fc40003f64270 */
[----:B----4-:R-:W-:Y:S02]  /*18a70*/  FSEL R97, R97, -INF , P4 ;  /* 0xff80000061617808 */ /* 0x010fe40002000000 */
[----:B------:R-:W-:-:S03]  /*18a80*/  FMNMX.FTZ R50, R87, R50, !PT ;  /* 0x0000003257327209 */ /* 0x000fc60007810000 */
[----:B------:R-:W3:Y:S01]  /*18a90*/  MUFU.TANH R38, R38 ;  /* 0x0000002600267308 */ /* 0x000ee20000002400 */
[----:B------:R-:W-:Y:S02]  /*18aa0*/  ISETP.GT.AND P4, PT, R34, 0x71, PT ;  /* 0x000000712200780c */ /* 0x000fe40003f84270 */
[----:B0-----:R-:W-:Y:S02]  /*18ab0*/  FSEL R103, R82, -INF , P3 ;  /* 0xff80000052677808 */ /* 0x001fe40001800000 */
[----:B------:R-:W-:Y:S02]  /*18ac0*/  FMNMX.FTZ R50, R97, R50, !PT ;  /* 0x0000003261327209 */ /* 0x000fe40007810000 */
[----:B------:R-:W-:Y:S02]  /*18ad0*/  ISETP.GT.AND P3, PT, R34, 0x78, PT ;  /* 0x000000782200780c */ /* 0x000fe40003f64270 */
[----:B-1----:R-:W-:Y:S02]  /*18ae0*/  FSEL R101, R101, -INF , P4 ;  /* 0xff80000065657808 */ /* 0x002fe40002000000 */
[----:B------:R-:W-:-:S02]  /*18af0*/  FMNMX.FTZ R50, R103, R50, !PT ;  /* 0x0000003267327209 */ /* 0x000fc40007810000 */
[----:B------:R-:W-:Y:S02]  /*18b00*/  ISETP.GT.AND P4, PT, R34, 0x79, PT ;  /* 0x000000792200780c */ /* 0x000fe40003f84270 */
[----:B--2---:R-:W-:Y:S02]  /*18b10*/  FSEL R99, R86, -INF , P3 ;  /* 0xff80000056637808 */ /* 0x004fe40001800000 */
[----:B------:R-:W-:Y:S01]  /*18b20*/  FMNMX.FTZ R50, R101, R50, !PT ;  /* 0x0000003265327209 */ /* 0x000fe20007810000 */
[----:B------:R-:W-:Y:S01]  /*18b30*/  FMUL.FTZ R34, R2, R61 ;  /* 0x0000003d02227220 */ /* 0x000fe20000410000 */
[----:B---3--:R-:W-:Y:S02]  /*18b40*/  FSEL R61, R38, -INF , P4 ;  /* 0xff800000263d7808 */ /* 0x008fe40002000000 */
[----:B------:R-:W-:Y:S01]  /*18b50*/  FMNMX.FTZ R50, R99, R50, !PT ;  /* 0x0000003263327209 */ /* 0x000fe20007810000 */
[C---:B------:R-:W-:Y:S01]  /*18b60*/  FMUL.FTZ R12, R2.reuse, R33 ;  /* 0x00000021020c7220 */ /* 0x040fe20000410000 */
[----:B------:R-:W-:-:S02]  /*18b70*/  FMUL.FTZ R33, R2, R52 ;  /* 0x0000003402217220 */ /* 0x000fc40000410000 */
[----:B------:R-:W-:-:S05]  /*18b80*/  FMNMX.FTZ R52, R61, R50, !PT ;  /* 0x000000323d347209 */ /* 0x000fca0007810000 */
[----:B------:R-:W0:Y:S01]  /*18b90*/  SHFL.BFLY PT, R113, R52, 0x2, 0x1f ;  /* 0x0c401f0034717f89 */ /* 0x000e2200000e0000 */
[C---:B------:R-:W-:Y:S01]  /*18ba0*/  FMUL.FTZ R30, R2.reuse, R60 ;  /* 0x0000003c021e7220 */ /* 0x040fe20000410000 */
[----:B------:R-:W-:Y:S02]  /*18bb0*/  FMUL.FTZ R42, R2, R65 ;  /* 0x00000041022a7220 */ /* 0x000fe40000410000 */
[----:B------:R-:W1:Y:S01]  /*18bc0*/  SHFL.IDX PT, R65, R88, RZ, 0x1c1f ;  /* 0x001c1fff58417589 */ /* 0x000e6200000e0000 */
[----:B0-----:R-:W-:-:S05]  /*18bd0*/  FMNMX.FTZ R113, R52, R113, !PT ;  /* 0x0000007134717209 */ /* 0x001fca0007810000 */
[----:B------:R-:W0:Y:S01]  /*18be0*/  SHFL.BFLY PT, R60, R113, 0x1, 0x1f ;  /* 0x0c201f00713c7f89 */ /* 0x000e2200000e0000 */
[----:B------:R-:W2:Y:S01]  /*18bf0*/  MUFU.TANH R3, R3 ;  /* 0x0000000300037308 */ /* 0x000ea20000002400 */
[----:B------:R-:W-:-:S07]  /*18c00*/  IMAD.U32 R174, RZ, RZ, UR4 ;  /* 0x00000004ffae7e24 */ /* 0x000fce000f8e00ff */
[----:B------:R-:W3:Y:S01]  /*18c10*/  MUFU.TANH R6, R6 ;  /* 0x0000000600067308 */ /* 0x000ee20000002400 */
[----:B-1----:R-:W-:-:S07]  /*18c20*/  VIADDMNMX R65, R65, R105, R26, PT ;  /* 0x0000006941417246 */ /* 0x002fce000380011a */
[----:B------:R-:W1:Y:S01]  /*18c30*/  MUFU.TANH R7, R7 ;  /* 0x0000000700077308 */ /* 0x000e620000002400 */
[----:B0-----:R-:W-:-:S07]  /*18c40*/  FMNMX.FTZ R175, R113, R60, !PT ;  /* 0x0000003c71af7209 */ /* 0x001fce0007810000 */
[----:B------:R-:W0:Y:S01]  /*18c50*/  MUFU.TANH R8, R8 ;  /* 0x0000000800087308 */ /* 0x000e220000002400 */
[----:B------:R-:W-:Y:S02]  /*18c60*/  ISETP.GT.AND P4, PT, R65, RZ, PT ;  /* 0x000000ff4100720c */ /* 0x000fe40003f84270 */
[C---:B------:R-:W-:Y:S01]  /*18c70*/  FSETP.NEU.FTZ.AND P3, PT, R175.reuse, -INF , PT ;  /* 0xff800000af00780b */ /* 0x040fe20003f7d000 */
[----:B------:R-:W-:-:S01]  /*18c80*/  FFMA.FTZ R60, R175, R174, -8 ;  /* 0xc1000000af3c7423 */ /* 0x000fc200000100ae */
[----:B------:R-:W-:-:S03]  /*18c90*/  ISETP.GT.AND P5, PT, R65, 0x1, PT ;  /* 0x000000014100780c */ /* 0x000fc60003fa4270 */
[----:B------:R-:W4:Y:S01]  /*18ca0*/  MUFU.TANH R9, R9 ;  /* 0x0000000900097308 */ /* 0x000f220000002400 */
[----:B------:R-:W-:Y:S01]  /*18cb0*/  FSEL R60, R60, RZ, P3 ;  /* 0x000000ff3c3c7208 */ /* 0x000fe20001800000 */
[----:B------:R-:W-:Y:S01]  /*18cc0*/  FMUL.FTZ R14, R2, R37 ;  /* 0x00000025020e7220 */ /* 0x000fe20000410000 */
[----:B------:R-:W-:Y:S02]  /*18cd0*/  ISETP.GT.AND P3, PT, R65, 0x8, PT ;  /* 0x000000084100780c */ /* 0x000fe40003f64270 */
[----:B--2---:R-:W-:Y:S02]  /*18ce0*/  FSEL R3, R3, -INF , P4 ;  /* 0xff80000003037808 */ /* 0x004fe40002000000 */
[----:B---3--:R-:W-:Y:S01]  /*18cf0*/  FSEL R6, R6, -INF , P5 ;  /* 0xff80000006067808 */ /* 0x008fe20002800000 */
[----:B------:R-:W2:Y:S01]  /*18d00*/  MUFU.TANH R12, R12 ;  /* 0x0000000c000c7308 */ /* 0x000ea20000002400 */
[----:B------:R-:W-:Y:S01]  /*18d10*/  FMUL.FTZ R44, R2, R68 ;  /* 0x00000044022c7220 */ /* 0x000fe20000410000 */
[----:B------:R-:W-:-:S02]  /*18d20*/  ISETP.GT.AND P4, PT, R65, 0x9, PT ;  /* 0x000000094100780c */ /* 0x000fc40003f84270 */
[----:B-1----:R-:W-:Y:S02]  /*18d30*/  FSEL R7, R7, -INF , P3 ;  /* 0xff80000007077808 */ /* 0x002fe40001800000 */
[----:B------:R-:W-:Y:S02]  /*18d40*/  FMNMX.FTZ R68, R3, R6, !PT ;  /* 0x0000000603447209 */ /* 0x000fe40007810000 */
[----:B------:R-:W1:Y:S01]  /*18d50*/  MUFU.TANH R13, R13 ;  /* 0x0000000d000d7308 */ /* 0x000e620000002400 */
[----:B------:R-:W-:Y:S01]  /*18d60*/  FMUL.FTZ R46, R2, R69 ;  /* 0x00000045022e7220 */ /* 0x000fe20000410000 */
[----:B------:R-:W-:Y:S02]  /*18d70*/  ISETP.GT.AND P3, PT, R65, 0x10, PT ;  /* 0x000000104100780c */ /* 0x000fe40003f64270 */
[----:B0-----:R-:W-:Y:S02]  /*18d80*/  FSEL R69, R8, -INF , P4 ;  /* 0xff80000008457808 */ /* 0x001fe40002000000 */
[----:B------:R-:W-:-:S02]  /*18d90*/  FMNMX.FTZ R68, R7, R68, !PT ;  /* 0x0000004407447209 */ /* 0x000fc40007810000 */
[----:B------:R-:W0:Y:S01]  /*18da0*/  MUFU.TANH R14, R14 ;  /* 0x0000000e000e7308 */ /* 0x000e220000002400 */
[----:B------:R-:W-:Y:S02]  /*18db0*/  ISETP.GT.AND P4, PT, R65, 0x11, PT ;  /* 0x000000114100780c */ /* 0x000fe40003f84270 */
[----:B----4-:R-:W-:Y:S02]  /*18dc0*/  FSEL R9, R9, -INF , P3 ;  /* 0xff80000009097808 */ /* 0x010fe40001800000 */
[----:B------:R-:W-:-:S03]  /*18dd0*/  FMNMX.FTZ R68, R69, R68, !PT ;  /* 0x0000004445447209 */ /* 0x000fc60007810000 */
[----:B------:R-:W3:Y:S01]  /*18de0*/  MUFU.TANH R15, R15 ;  /* 0x0000000f000f7308 */ /* 0x000ee20000002400 */
[----:B------:R-:W-:-:S01]  /*18df0*/  FFMA.FTZ R231, R31, R174, -R60 ;  /* 0x000000ae1fe77223 */ /* 0x000fc2000001083c */
[----:B------:R-:W-:Y:S02]  /*18e00*/  ISETP.GT.AND P3, PT, R65, 0x18, PT ;  /* 0x000000184100780c */ /* 0x000fe40003f64270 */
[----:B--2---:R-:W-:Y:S02]  /*18e10*/  FSEL R31, R12, -INF , P4 ;  /* 0xff8000000c1f7808 */ /* 0x004fe40002000000 */
[----:B------:R-:W-:Y:S02]  /*18e20*/  FMNMX.FTZ R68, R9, R68, !PT ;  /* 0x0000004409447209 */ /* 0x000fe40007810000 */
[----:B------:R-:W2:Y:S01]  /*18e30*/  MUFU.TANH R24, R24 ;  /* 0x0000001800187308 */ /* 0x000ea20000002400 */
[----:B------:R-:W-:Y:S02]  /*18e40*/  ISETP.GT.AND P4, PT, R65, 0x19, PT ;  /* 0x000000194100780c */ /* 0x000fe40003f84270 */
[----:B-1----:R-:W-:-:S02]  /*18e50*/  FSEL R13, R13, -INF , P3 ;  /* 0xff8000000d0d7808 */ /* 0x002fc40001800000 */
[----:B------:R-:W-:-:S03]  /*18e60*/  FMNMX.FTZ R68, R31, R68, !PT ;  /* 0x000000441f447209 */ /* 0x000fc60007810000 */
[----:B------:R-:W1:Y:S01]  /*18e70*/  MUFU.TANH R25, R25 ;  /* 0x0000001900197308 */ /* 0x000e620000002400 */
[----:B------:R-:W-:-:S01]  /*18e80*/  FFMA.FTZ R8, R27, R174, -R60 ;  /* 0x000000ae1b087223 */ /* 0x000fc2000001083c */
[----:B------:R-:W-:Y:S02]  /*18e90*/  ISETP.GT.AND P3, PT, R65, 0x20, PT ;  /* 0x000000204100780c */ /* 0x000fe40003f64270 */
[----:B0-----:R-:W-:Y:S02]  /*18ea0*/  FSEL R27, R14, -INF , P4 ;  /* 0xff8000000e1b7808 */ /* 0x001fe40002000000 */
[----:B------:R-:W-:Y:S02]  /*18eb0*/  FMNMX.FTZ R68, R13, R68, !PT ;  /* 0x000000440d447209 */ /* 0x000fe40007810000 */
[----:B------:R-:W0:Y:S01]  /*18ec0*/  MUFU.TANH R28, R28 ;  /* 0x0000001c001c7308 */ /* 0x000e220000002400 */
[----:B------:R-:W-:Y:S02]  /*18ed0*/  ISETP.GT.AND P4, PT, R65, 0x21, PT ;  /* 0x000000214100780c */ /* 0x000fe40003f84270 */
[----:B---3--:R-:W-:-:S02]  /*18ee0*/  FSEL R15, R15, -INF , P3 ;  /* 0xff8000000f0f7808 */ /* 0x008fc40001800000 */
[----:B------:R-:W-:-:S03]  /*18ef0*/  FMNMX.FTZ R68, R27, R68, !PT ;  /* 0x000000441b447209 */ /* 0x000fc60007810000 */
[----:B------:R-:W3:Y:S01]  /*18f00*/  MUFU.TANH R29, R29 ;  /* 0x0000001d001d7308 */ /* 0x000ee20000002400 */
[----:B------:R-:W-:-:S01]  /*18f10*/  FFMA.FTZ R12, R39, R174, -R60 ;  /* 0x000000ae270c7223 */ /* 0x000fc2000001083c */
[----:B------:R-:W-:Y:S02]  /*18f20*/  ISETP.GT.AND P3, PT, R65, 0x28, PT ;  /* 0x000000284100780c */ /* 0x000fe40003f64270 */
[----:B--2---:R-:W-:Y:S02]  /*18f30*/  FSEL R39, R24, -INF , P4 ;  /* 0xff80000018277808 */ /* 0x004fe40002000000 */
[----:B------:R-:W-:Y:S02]  /*18f40*/  FMNMX.FTZ R68, R15, R68, !PT ;  /* 0x000000440f447209 */ /* 0x000fe40007810000 */
[----:B------:R-:W2:Y:S01]  /*18f50*/  MUFU.TANH R32, R32 ;  /* 0x0000002000207308 */ /* 0x000ea20000002400 */
[----:B------:R-:W-:Y:S01]  /*18f60*/  ISETP.GT.AND P4, PT, R65, 0x29, PT ;  /* 0x000000294100780c */ /* 0x000fe20003f84270 */
[----:B------:R-:W-:Y:S01]  /*18f70*/  FMUL.FTZ R37, R2, R56 ;  /* 0x0000003802257220 */ /* 0x000fe20000410000 */
[----:B-1----:R-:W-:-:S02]  /*18f80*/  FSEL R25, R25, -INF , P3 ;  /* 0xff80000019197808 */ /* 0x002fc40001800000 */
[----:B------:R-:W-:-:S03]  /*18f90*/  FMNMX.FTZ R68, R39, R68, !PT ;  /* 0x0000004427447209 */ /* 0x000fc60007810000 */
[----:B------:R-:W1:Y:S01]  /*18fa0*/  MUFU.TANH R33, R33 ;  /* 0x0000002100217308 */ /* 0x000e620000002400 */
[----:B------:R-:W-:Y:S01]  /*18fb0*/  FMUL.FTZ R54, R2, R77 ;  /* 0x0000004d02367220 */ /* 0x000fe20000410000 */
[----:B------:R-:W-:Y:S01]  /*18fc0*/  FFMA.FTZ R77, R35, R174, -R60 ;  /* 0x000000ae234d7223 */ /* 0x000fe2000001083c */
[----:B------:R-:W-:Y:S02]  /*18fd0*/  ISETP.GT.AND P3, PT, R65, 0x30, PT ;  /* 0x000000304100780c */ /* 0x000fe40003f64270 */
[----:B0-----:R-:W-:Y:S02]  /*18fe0*/  FSEL R35, R28, -INF , P4 ;  /* 0xff8000001c237808 */ /* 0x001fe40002000000 */
[----:B------:R-:W-:Y:S01]  /*18ff0*/  FMNMX.FTZ R68, R25, R68, !PT ;  /* 0x0000004419447209 */ /* 0x000fe20007810000 */
        /* <DEDUP_REMOVED lines=29> */
[C---:B------:R-:W-:Y:S01]  /*191d0*/  FMUL.FTZ R58, R2.reuse, R81 ;  /* 0x00000051023a7220 */ /* 0x040fe20000410000 */
[----:B------:R-:W-:Y:S01]  /*191e0*/  ISETP.GT.AND P4, PT, R65, 0x49, PT ;  /* 0x000000494100780c */ /* 0x000fe20003f84270 */
[----:B------:R-:W-:Y:S01]  /*191f0*/  FMUL.FTZ R48, R2, R72 ;  /* 0x0000004802307220 */ /* 0x000fe20000410000 */
[----:B-1----:R-:W-:-:S02]  /*19200*/  FSEL R81, R30, -INF , P3 ;  /* 0xff8000001e517808 */ /* 0x002fc40001800000 */
[----:B------:R-:W-:Y:S02]  /*19210*/  FMNMX.FTZ R68, R47, R68, !PT ;  /* 0x000000442f447209 */ /* 0x000fe40007810000 */
[----:B------:R-:W1:Y:S01]  /*19220*/  MUFU.TANH R44, R44 ;  /* 0x0000002c002c7308 */ /* 0x000e620000002400 */
[C---:B------:R-:W-:Y:S01]  /*19230*/  FMUL.FTZ R64, R2.reuse, R85 ;  /* 0x0000005502407220 */ /* 0x040fe20000410000 */
[--C-:B------:R-:W-:Y:S01]  /*19240*/  FFMA.FTZ R85, R45, R174, -R60.reuse ;  /* 0x000000ae2d557223 */ /* 0x100fe2000001083c */
[----:B------:R-:W-:Y:S01]  /*19250*/  ISETP.GT.AND P3, PT, R65, 0x50, PT ;  /* 0x000000504100780c */ /* 0x000fe20003f64270 */
[----:B------:R-:W-:Y:S01]  /*19260*/  FMUL.FTZ R50, R2, R73 ;  /* 0x0000004902327220 */ /* 0x000fe20000410000 */
[----:B0-----:R-:W-:Y:S02]  /*19270*/  FSEL R45, R34, -INF , P4 ;  /* 0xff800000222d7808 */ /* 0x001fe40002000000 */
[----:B------:R-:W-:Y:S01]  /*19280*/  FMNMX.FTZ R68, R81, R68, !PT ;  /* 0x0000004451447209 */ /* 0x000fe20007810000 */
[----:B------:R-:W0:Y:S01]  /*19290*/  MUFU.TANH R46, R46 ;  /* 0x0000002e002e7308 */ /* 0x000e220000002400 */
[----:B------:R-:W-:-:S01]  /*192a0*/  FFMA.FTZ R73, R89, R174, -R60 ;  /* 0x000000ae59497223 */ /* 0x000fc2000001083c */
[----:B------:R-:W-:Y:S01]  /*192b0*/  ISETP.GT.AND P4, PT, R65, 0x51, PT ;  /* 0x000000514100780c */ /* 0x000fe20003f84270 */
[----:B------:R-:W-:Y:S01]  /*192c0*/  FMUL.FTZ R52, R2, R76 ;  /* 0x0000004c02347220 */ /* 0x000fe20000410000 */
[----:B---3--:R-:W-:-:S02]  /*192d0*/  FSEL R89, R38, -INF , P3 ;  /* 0xff80000026597808 */ /* 0x008fc40001800000 */
[----:B------:R-:W-:Y:S02]  /*192e0*/  FMNMX.FTZ R68, R45, R68, !PT ;  /* 0x000000442d447209 */ /* 0x000fe40007810000 */
        /* <DEDUP_REMOVED lines=10> */
[----:B------:R-:W-:Y:S01]  /*19390*/  MUFU.TANH R52, R52 ;  /* 0x0000003400347308 */ /* 0x000fe20000002400 */
[----:B------:R-:W-:-:S01]  /*193a0*/  FFMA.FTZ R28, R51, R174, -R60 ;  /* 0x000000ae331c7223 */ /* 0x000fc2000001083c */
[----:B------:R-:W-:Y:S02]  /*193b0*/  ISETP.GT.AND P3, PT, R65, 0x60, PT ;  /* 0x000000604100780c */ /* 0x000fe40003f64270 */
[----:B0-----:R-:W-:Y:S02]  /*193c0*/  FSEL R51, R46, -INF , P4 ;  /* 0xff8000002e337808 */ /* 0x001fe40002000000 */
[----:B------:R-:W-:Y:S02]  /*193d0*/  FMNMX.FTZ R68, R105, R68, !PT ;  /* 0x0000004469447209 */ /* 0x000fe40007810000 */
[----:B------:R-:W0:Y:S01]  /*193e0*/  MUFU.TANH R54, R54 ;  /* 0x0000003600367308 */ /* 0x000e220000002400 */
[----:B------:R-:W-:-:S01]  /*193f0*/  FFMA.FTZ R66, R107, R174, -R60 ;  /* 0x000000ae6b427223 */ /* 0x000fc2000001083c */
[----:B------:R-:W-:Y:S01]  /*19400*/  ISETP.GT.AND P4, PT, R65, 0x61, PT ;  /* 0x000000614100780c */ /* 0x000fe20003f84270 */
[----:B------:R-:W-:Y:S01]  /*19410*/  FMUL.FTZ R62, R2, R84 ;  /* 0x00000054023e7220 */ /* 0x000fe20000410000 */
[----:B---3--:R-:W-:-:S02]  /*19420*/  FSEL R107, R48, -INF , P3 ;  /* 0xff800000306b7808 */ /* 0x008fc40001800000 */
[----:B------:R-:W-:Y:S02]  /*19430*/  FMNMX.FTZ R68, R51, R68, !PT ;  /* 0x0000004433447209 */ /* 0x000fe40007810000 */
[----:B------:R-:W1:Y:S01]  /*19440*/  MUFU.TANH R56, R56 ;  /* 0x0000003800387308 */ /* 0x000e620000002400 */
[----:B------:R-:W-:-:S01]  /*19450*/  FFMA.FTZ R109, R109, R174, -R60 ;  /* 0x000000ae6d6d7223 */ /* 0x000fc2000001083c */
[----:B------:R-:W-:Y:S01]  /*19460*/  FFMA.FTZ R30, R53, R174, -R60 ;  /* 0x000000ae351e7223 */ /* 0x000fe2000001083c */
[----:B------:R-:W-:Y:S02]  /*19470*/  ISETP.GT.AND P3, PT, R65, 0x68, PT ;  /* 0x000000684100780c */ /* 0x000fe40003f64270 */
[----:B--2---:R-:W-:Y:S02]  /*19480*/  FSEL R53, R50, -INF , P4 ;  /* 0xff80000032357808 */ /* 0x004fe40002000000 */
[----:B------:R-:W-:Y:S01]  /*19490*/  FMNMX.FTZ R68, R107, R68, !PT ;  /* 0x000000446b447209 */ /* 0x000fe20007810000 */
[----:B------:R-:W2:Y:S01]  /*194a0*/  MUFU.TANH R58, R58 ;  /* 0x0000003a003a7308 */ /* 0x000ea20000002400 */
[----:B------:R-:W-:-:S02]  /*194b0*/  ISETP.GT.AND P4, PT, R65, 0x69, PT ;  /* 0x000000694100780c */ /* 0x000fc40003f84270 */
[----:B------:R-:W-:Y:S01]  /*194c0*/  FMNMX.FTZ R68, R53, R68, !PT ;  /* 0x0000004435447209 */ /* 0x000fe20007810000 */
[----:B------:R-:W-:-:S04]  /*194d0*/  FFMA.FTZ R229, R111, R174, -R60 ;  /* 0x000000ae6fe57223 */ /* 0x000fc8000001083c */
[----:B------:R-:W3:Y:S01]  /*194e0*/  MUFU.TANH R62, R62 ;  /* 0x0000003e003e7308 */ /* 0x000ee20000002400 */
[----:B0-----:R-:W-:-:S07]  /*194f0*/  FSEL R111, R54, -INF , P4 ;  /* 0xff800000366f7808 */ /* 0x001fce0002000000 */
[----:B------:R0:W-:Y:S01]  /*19500*/  MUFU.EX2 R26, R109 ;  /* 0x0000006d001a7308 */ /* 0x0001e20000000800 */
[----:B------:R-:W-:Y:S02]  /*19510*/  ISETP.GT.AND P4, PT, R65, 0x71, PT ;  /* 0x000000714100780c */ /* 0x000fe40003f84270 */
[----:B0-----:R-:W-:-:S05]  /*19520*/  FSEL R109, R52, -INF , P3 ;  /* 0xff800000346d7808 */ /* 0x001fca0001800000 */
[----:B------:R-:W0:Y:S01]  /*19530*/  MUFU.TANH R64, R64 ;  /* 0x0000004000407308 */ /* 0x000e220000002400 */
[----:B------:R-:W-:Y:S02]  /*19540*/  ISETP.GT.AND P3, PT, R65, 0x70, PT ;  /* 0x000000704100780c */ /* 0x000fe40003f64270 */
[----:B------:R-:W-:Y:S02]  /*19550*/  FMNMX.FTZ R68, R109, R68, !PT ;  /* 0x000000446d447209 */ /* 0x000fe40007810000 */
[----:B-1----:R-:W-:Y:S02]  /*19560*/  FSEL R113, R56, -INF , P3 ;  /* 0xff80000038717808 */ /* 0x002fe40001800000 */
[----:B------:R-:W-:Y:S01]  /*19570*/  FMNMX.FTZ R68, R111, R68, !PT ;  /* 0x000000446f447209 */ /* 0x000fe20007810000 */
[----:B------:R-:W-:-:S01]  /*19580*/  FFMA.FTZ R221, R59, R174, -R60 ;  /* 0x000000ae3bdd7223 */ /* 0x000fc2000001083c */
[----:B------:R-:W-:Y:S02]  /*19590*/  ISETP.GT.AND P3, PT, R65, 0x78, PT ;  /* 0x000000784100780c */ /* 0x000fe40003f64270 */
[----:B--2---:R-:W-:-:S02]  /*195a0*/  FSEL R59, R58, -INF , P4 ;  /* 0xff8000003a3b7808 */ /* 0x004fc40002000000 */
[----:B------:R-:W-:Y:S02]  /*195b0*/  FMNMX.FTZ R68, R113, R68, !PT ;  /* 0x0000004471447209 */ /* 0x000fe40007810000 */
[----:B------:R-:W-:Y:S02]  /*195c0*/  ISETP.GT.AND P4, PT, R65, 0x79, PT ;  /* 0x000000794100780c */ /* 0x000fe40003f84270 */
[----:B---3--:R-:W-:Y:S02]  /*195d0*/  FSEL R65, R62, -INF , P3 ;  /* 0xff8000003e417808 */ /* 0x008fe40001800000 */
[----:B------:R-:W-:Y:S02]  /*195e0*/  FMNMX.FTZ R68, R59, R68, !PT ;  /* 0x000000443b447209 */ /* 0x000fe40007810000 */
[----:B0-----:R-:W-:Y:S02]  /*195f0*/  FSEL R115, R64, -INF , P4 ;  /* 0xff80000040737808 */ /* 0x001fe40002000000 */
[----:B------:R-:W-:-:S04]  /*19600*/  FMNMX.FTZ R68, R65, R68, !PT ;  /* 0x0000004441447209 */ /* 0x000fc80007810000 */
[----:B------:R-:W-:Y:S01]  /*19610*/  FMNMX.FTZ R68, R115, R68, !PT ;  /* 0x0000004473447209 */ /* 0x000fe20007810000 */
[----:B------:R-:W-:-:S04]  /*19620*/  FFMA.FTZ R38, R57, R174, -R60 ;  /* 0x000000ae39267223 */ /* 0x000fc8000001083c */
[----:B------:R-:W0:Y:S01]  /*19630*/  SHFL.BFLY PT, R57, R68, 0x2, 0x1f ;  /* 0x0c401f0044397f89 */ /* 0x000e2200000e0000 */
[----:B------:R-:W-:-:S01]  /*19640*/  FFMA.FTZ R44, R71, R174, -R60 ;  /* 0x000000ae472c7223 */ /* 0x000fc2000001083c */
[----:B------:R-:W-:Y:S01]  /*19650*/  FFMA.FTZ R71, R75, R174, -R60 ;  /* 0x000000ae4b477223 */ /* 0x000fe2000001083c */
[----:B0-----:R-:W-:-:S05]  /*19660*/  FMNMX.FTZ R42, R68, R57, !PT ;  /* 0x00000039442a7209 */ /* 0x001fca0007810000 */
[----:B------:R-:W0:Y:S01]  /*19670*/  SHFL.BFLY PT, R75, R42, 0x1, 0x1f ;  /* 0x0c201f002a4b7f89 */ /* 0x000e2200000e0000 */
[----:B------:R-:W1:Y:S01]  /*19680*/  MUFU.EX2 R229, R229 ;  /* 0x000000e500e57308 */ /* 0x000e620000000800 */
[----:B0-----:R-:W-:-:S04]  /*19690*/  FMNMX.FTZ R194, R42, R75, !PT ;  /* 0x0000004b2ac27209 */ /* 0x001fc80007810000 */
[C---:B------:R-:W-:Y:S01]  /*196a0*/  FSETP.NEU.FTZ.AND P3, PT, R194.reuse, -INF , PT ;  /* 0xff800000c200780b */ /* 0x040fe20003f7d000 */
[----:B------:R-:W-:-:S05]  /*196b0*/  FFMA.FTZ R48, R194, R174, -8 ;  /* 0xc1000000c2307423 */ /* 0x000fca00000100ae */
[----:B------:R-:W-:-:S05]  /*196c0*/  FSEL R48, R48, RZ, P3 ;  /* 0x000000ff30307208 */ /* 0x000fca0001800000 */
[-CC-:B------:R-:W-:Y:S01]  /*196d0*/  FFMA.FTZ R228, R3, R174.reuse, -R48.reuse ;  /* 0x000000ae03e47223 */ /* 0x180fe20000010830 */
[----:B------:R-:W-:-:S01]  /*196e0*/  FFMA.FTZ R3, R6, R174, -R48 ;  /* 0x000000ae06037223 */ /* 0x000fc20000010830 */
[-CC-:B------:R-:W-:Y:S01]  /*196f0*/  FFMA.FTZ R6, R7, R174.reuse, -R48.reuse ;  /* 0x000000ae07067223 */ /* 0x180fe20000010830 */
[----:B------:R-:W-:-:S03]  /*19700*/  FFMA.FTZ R69, R69, R174, -R48 ;  /* 0x000000ae45457223 */ /* 0x000fc60000010830 */
[----:B------:R-:W-:Y:S01]  /*19710*/  MUFU.EX2 R228, R228 ;  /* 0x000000e400e47308 */ /* 0x000fe20000000800 */
[----:B------:R-:W-:-:S07]  /*19720*/  FFMA.FTZ R230, R9, R174, -R48 ;  /* 0x000000ae09e67223 */ /* 0x000fce0000010830 */
[----:B------:R-:W0:Y:S01]  /*19730*/  MUFU.EX2 R3, R3 ;  /* 0x0000000300037308 */ /* 0x000e220000000800 */
[----:B------:R-:W-:-:S07]  /*19740*/  FFMA.FTZ R7, R31, R174, -R48 ;  /* 0x000000ae1f077223 */ /* 0x000fce0000010830 */
[----:B------:R-:W2:Y:S08]  /*19750*/  MUFU.EX2 R66, R66 ;  /* 0x0000004200427308 */ /* 0x000eb00000000800 */
[----:B------:R-:W3:Y:S01]  /*19760*/  MUFU.EX2 R6, R6 ;  /* 0x0000000600067308 */ /* 0x000ee20000000800 */
[----:B------:R-:W-:-:S07]  /*19770*/  FFMA.FTZ R31, R13, R174, -R48 ;  /* 0x000000ae0d1f7223 */ /* 0x000fce0000010830 */
[----:B------:R-:W4:Y:S01]  /*19780*/  MUFU.EX2 R73, R73 ;  /* 0x0000004900497308 */ /* 0x000f220000000800 */
[----:B------:R-:W-:-:S07]  /*19790*/  FFMA.FTZ R50, R27, R174, -R48 ;  /* 0x000000ae1b327223 */ /* 0x000fce0000010830 */
[----:B------:R-:W5:Y:S01]  /*197a0*/  MUFU.EX2 R69, R69 ;  /* 0x0000004500457308 */ /* 0x000f620000000800 */
[----:B------:R-:W-:-:S01]  /*197b0*/  FFMA.FTZ R27, R33, R174, -R48 ;  /* 0x000000ae211b7223 */ /* 0x000fc20000010830 */
[----:B------:R-:W-:Y:S01]  /*197c0*/  FFMA.FTZ R220, R37, R174, -R48 ;  /* 0x000000ae25dc7223 */ /* 0x000fe20000010830 */
[----:B-1----:R-:W-:-:S05]  /*197d0*/  FADD.FTZ R33, R229, R26 ;  /* 0x0000001ae5217221 */ /* 0x002fca0000010000 */
[----:B------:R-:W1:Y:S01]  /*197e0*/  MUFU.EX2 R231, R231 ;  /* 0x000000e700e77308 */ /* 0x000e620000000800 */
[----:B0-----:R-:W-:-:S07]  /*197f0*/  FADD.FTZ R37, R228, R3 ;  /* 0x00000003e4257221 */ /* 0x001fce0000010000 */
[----:B------:R-:W0:Y:S01]  /*19800*/  MUFU.EX2 R230, R230 ;  /* 0x000000e600e67308 */ /* 0x000e220000000800 */
[----:B--2---:R-:W-:-:S01]  /*19810*/  FADD.FTZ R56, R66, R33 ;  /* 0x0000002142387221 */ /* 0x004fc20000010000 */
[----:B---3--:R-:W-:-:S06]  /*19820*/  FADD.FTZ R58, R6, R37 ;  /* 0x00000025063a7221 */ /* 0x008fcc0000010000 */
[----:B------:R-:W2:Y:S01]  /*19830*/  MUFU.EX2 R8, R8 ;  /* 0x0000000800087308 */ /* 0x000ea20000000800 */
[----:B------:R-:W-:-:S07]  /*19840*/  FFMA.FTZ R224, R15, R174, -R48 ;  /* 0x000000ae0fe07223 */ /* 0x000fce0000010830 */
[----:B------:R-:W3:Y:S01]  /*19850*/  MUFU.EX2 R7, R7 ;  /* 0x0000000700077308 */ /* 0x000ee20000000800 */
[----:B----4-:R-:W-:-:S01]  /*19860*/  FADD.FTZ R56, R73, R56 ;  /* 0x0000003849387221 */ /* 0x010fc20000010000 */
[----:B-----5:R-:W-:-:S06]  /*19870*/  FADD.FTZ R37, R69, R58 ;  /* 0x0000003a45257221 */ /* 0x020fcc0000010000 */
[----:B------:R-:W4:Y:S01]  /*19880*/  MUFU.EX2 R12, R12 ;  /* 0x0000000c000c7308 */ /* 0x000f220000000800 */
[----:B------:R-:W-:-:S07]  /*19890*/  FFMA.FTZ R9, R39, R174, -R48 ;  /* 0x000000ae27097223 */ /* 0x000fce0000010830 */
[----:B------:R-:W5:Y:S01]  /*198a0*/  MUFU.EX2 R31, R31 ;  /* 0x0000001f001f7308 */ /* 0x000f620000000800 */
[----:B-1----:R-:W-:-:S01]  /*198b0*/  FADD.FTZ R39, R231, R56 ;  /* 0x00000038e7277221 */ /* 0x002fc20000010000 */
[----:B0-----:R-:W-:-:S06]  /*198c0*/  FADD.FTZ R58, R230, R37 ;  /* 0x00000025e63a7221 */ /* 0x001fcc0000010000 */
[----:B------:R-:W0:Y:S01]  /*198d0*/  MUFU.EX2 R77, R77 ;  /* 0x0000004d004d7308 */ /* 0x000e220000000800 */
[----:B------:R-:W-:-:S07]  /*198e0*/  FFMA.FTZ R15, R25, R174, -R48 ;  /* 0x000000ae190f7223 */ /* 0x000fce0000010830 */
[----:B------:R-:W1:Y:S01]  /*198f0*/  MUFU.EX2 R50, R50 ;  /* 0x0000003200327308 */ /* 0x000e620000000800 */
[----:B--2---:R-:W-:-:S01]  /*19900*/  FADD.FTZ R39, R8, R39 ;  /* 0x0000002708277221 */ /* 0x004fc20000010000 */
[----:B------:R-:W-:-:S06]  /*19910*/  FFMA.FTZ R40, R67, R174, -R60 ;  /* 0x000000ae43287223 */ /* 0x000fcc000001083c */
[----:B------:R-:W2:Y:S01]  /*19920*/  MUFU.EX2 R225, R225 ;  /* 0x000000e100e17308 */ /* 0x000ea20000000800 */
[----:B---3--:R-:W-:-:S01]  /*19930*/  FADD.FTZ R58, R7, R58 ;  /* 0x0000003a073a7221 */ /* 0x008fc20000010000 */
[----:B------:R-:W-:-:S06]  /*19940*/  FFMA.FTZ R67, R63, R174, -R60 ;  /* 0x000000ae3f437223 */ /* 0x000fcc000001083c */
[----:B------:R-:W3:Y:S01]  /*19950*/  MUFU.EX2 R224, R224 ;  /* 0x000000e000e07308 */ /* 0x000ee20000000800 */
[----:B------:R-:W-:-:S01]  /*19960*/  FFMA.FTZ R52, R35, R174, -R48 ;  /* 0x000000ae23347223 */ /* 0x000fc20000010830 */
[-CC-:B------:R-:W-:Y:S01]  /*19970*/  FFMA.FTZ R55, R55, R174.reuse, -R60.reuse ;  /* 0x000000ae37377223 */ /* 0x180fe2000001083c */
[----:B------:R-:W-:-:S01]  /*19980*/  FFMA.FTZ R63, R79, R174, -R60 ;  /* 0x000000ae4f3f7223 */ /* 0x000fc2000001083c */
[----:B------:R-:W-:-:S04]  /*19990*/  FFMA.FTZ R36, R83, R174, -R60 ;  /* 0x000000ae53247223 */ /* 0x000fc8000001083c */
[----:B------:R-:W3:Y:S01]  /*199a0*/  MUFU.EX2 R14, R14 ;  /* 0x0000000e000e7308 */ /* 0x000ee20000000800 */
[----:B------:R-:W-:-:S01]  /*199b0*/  FFMA.FTZ R217, R93, R174, -R60 ;  /* 0x000000ae5dd97223 */ /* 0x000fc2000001083c */
[-CC-:B------:R-:W-:Y:S01]  /*199c0*/  FFMA.FTZ R34, R95, R174.reuse, -R60.reuse ;  /* 0x000000ae5f227223 */ /* 0x180fe2000001083c */
[----:B------:R-:W-:-:S01]  /*199d0*/  FFMA.FTZ R57, R87, R174, -R60 ;  /* 0x000000ae57397223 */ /* 0x000fc2000001083c */
[-CC-:B------:R-:W-:Y:S01]  /*199e0*/  FFMA.FTZ R32, R97, R174.reuse, -R60.reuse ;  /* 0x000000ae61207223 */ /* 0x180fe2000001083c */
[----:B------:R-:W-:-:S03]  /*199f0*/  FFMA.FTZ R219, R103, R174, -R60 ;  /* 0x000000ae67db7223 */ /* 0x000fc6000001083c */
[----:B------:R-:W3:Y:S01]  /*19a00*/  MUFU.EX2 R9, R9 ;  /* 0x0000000900097308 */ /* 0x000ee20000000800 */
[----:B------:R-:W-:-:S01]  /*19a10*/  FFMA.FTZ R101, R101, R174, -R60 ;  /* 0x000000ae65657223 */ /* 0x000fc2000001083c */
[-CC-:B------:R-:W-:Y:S01]  /*19a20*/  FFMA.FTZ R46, R99, R174.reuse, -R60.reuse ;  /* 0x000000ae632e7223 */ /* 0x180fe2000001083c */
[----:B------:R-:W-:-:S01]  /*19a30*/  FFMA.FTZ R61, R61, R174, -R60 ;  /* 0x000000ae3d3d7223 */ /* 0x000fc2000001083c */
[----:B----4-:R-:W-:Y:S01]  /*19a40*/  FADD.FTZ R60, R12, R39 ;  /* 0x000000270c3c7221 */ /* 0x010fe20000010000 */
[----:B-----5:R-:W-:-:S03]  /*19a50*/  FADD.FTZ R37, R31, R58 ;  /* 0x0000003a1f257221 */ /* 0x020fc60000010000 */
[----:B------:R-:W4:Y:S01]  /*19a60*/  MUFU.EX2 R24, R24 ;  /* 0x0000001800187308 */ /* 0x000f220000000800 */
[----:B------:R-:W-:-:S01]  /*19a70*/  FFMA.FTZ R226, R29, R174, -R48 ;  /* 0x000000ae1de27223 */ /* 0x000fc20000010830 */
[----:B0-----:R-:W-:Y:S01]  /*19a80*/  FADD.FTZ R60, R77, R60 ;  /* 0x0000003c4d3c7221 */ /* 0x001fe20000010000 */
[----:B-1----:R-:W-:-:S05]  /*19a90*/  FADD.FTZ R37, R50, R37 ;  /* 0x0000002532257221 */ /* 0x002fca0000010000 */
[----:B------:R-:W0:Y:S01]  /*19aa0*/  MUFU.EX2 R15, R15 ;  /* 0x0000000f000f7308 */ /* 0x000e220000000800 */
[----:B------:R-:W-:-:S01]  /*19ab0*/  FFMA.FTZ R13, R43, R174, -R48 ;  /* 0x000000ae2b0d7223 */ /* 0x000fc20000010830 */
[----:B--2---:R-:W-:-:S06]  /*19ac0*/  FADD.FTZ R39, R225, R60 ;  /* 0x0000003ce1277221 */ /* 0x004fcc0000010000 */
[----:B------:R-:W1:Y:S01]  /*19ad0*/  MUFU.EX2 R85, R85 ;  /* 0x0000005500557308 */ /* 0x000e620000000800 */
[----:B---3--:R-:W-:-:S07]  /*19ae0*/  FADD.FTZ R58, R224, R37 ;  /* 0x00000025e03a7221 */ /* 0x008fce0000010000 */
[----:B------:R-:W2:Y:S01]  /*19af0*/  MUFU.EX2 R52, R52 ;  /* 0x0000003400347308 */ /* 0x000ea20000000800 */
[----:B------:R-:W-:-:S01]  /*19b00*/  FADD.FTZ R39, R14, R39 ;  /* 0x000000270e277221 */ /* 0x000fc20000010000 */
[----:B------:R-:W-:-:S06]  /*19b10*/  FADD.FTZ R58, R9, R58 ;  /* 0x0000003a093a7221 */ /* 0x000fcc0000010000 */
[----:B------:R-:W3:Y:S01]  /*19b20*/  MUFU.EX2 R227, R227 ;  /* 0x000000e300e37308 */ /* 0x000ee20000000800 */
[----:B------:R-:W-:-:S07]  /*19b30*/  FFMA.FTZ R54, R41, R174, -R48 ;  /* 0x000000ae29367223 */ /* 0x000fce0000010830 */
[----:B------:R-:W5:Y:S01]  /*19b40*/  MUFU.EX2 R226, R226 ;  /* 0x000000e200e27308 */ /* 0x000f620000000800 */
[----:B----4-:R-:W-:-:S01]  /*19b50*/  FADD.FTZ R60, R24, R39 ;  /* 0x00000027183c7221 */ /* 0x010fc20000010000 */
[----:B0-----:R-:W-:-:S06]  /*19b60*/  FADD.FTZ R37, R15, R58 ;  /* 0x0000003a0f257221 */ /* 0x001fcc0000010000 */
[----:B------:R-:W0:Y:S08]  /*19b70*/  MUFU.EX2 R28, R28 ;  /* 0x0000001c001c7308 */ /* 0x000e300000000800 */
[----:B------:R-:W4:Y:S01]  /*19b80*/  MUFU.EX2 R13, R13 ;  /* 0x0000000d000d7308 */ /* 0x000f220000000800 */
[----:B-1----:R-:W-:-:S01]  /*19b90*/  FADD.FTZ R60, R85, R60 ;  /* 0x0000003c553c7221 */ /* 0x002fc20000010000 */
[----:B--2---:R-:W-:-:S06]  /*19ba0*/  FADD.FTZ R37, R52, R37 ;  /* 0x0000002534257221 */ /* 0x004fcc0000010000 */
[----:B------:R-:W1:Y:S01]  /*19bb0*/  MUFU.EX2 R30, R30 ;  /* 0x0000001e001e7308 */ /* 0x000e620000000800 */
[----:B------:R-:W-:-:S07]  /*19bc0*/  FFMA.FTZ R25, R47, R174, -R48 ;  /* 0x000000ae2f197223 */ /* 0x000fce0000010830 */
[----:B------:R-:W2:Y:S01]  /*19bd0*/  MUFU.EX2 R27, R27 ;  /* 0x0000001b001b7308 */ /* 0x000ea20000000800 */
[----:B------:R-:W-:Y:S01]  /*19be0*/  F2FP.SATFINITE.E4M3.F32.PACK_AB_MERGE_C R77, R77, R12, RZ ;  /* 0x0000000c4d4d723e */ /* 0x000fe200048070ff */
[----:B---3--:R-:W-:-:S06]  /*19bf0*/  FADD.FTZ R39, R227, R60 ;  /* 0x0000003ce3277221 */ /* 0x008fcc0000010000 */
[----:B------:R-:W3:Y:S01]  /*19c00*/  MUFU.EX2 R55, R55 ;  /* 0x0000003700377308 */ /* 0x000ee20000000800 */
[----:B------:R-:W-:Y:S02]  /*19c10*/  @!P2 VIADD R29, R0, 0x38840 ;  /* 0x00038840001da836 */ /* 0x000fe40000000000 */
[----:B-----5:R-:W-:-:S05]  /*19c20*/  FADD.FTZ R12, R226, R37 ;  /* 0x00000025e20c7221 */ /* 0x020fca0000010000 */
[----:B------:R-:W5:Y:S01]  /*19c30*/  MUFU.EX2 R54, R54 ;  /* 0x0000003600367308 */ /* 0x000f620000000800 */
[----:B------:R-:W-:-:S01]  /*19c40*/  FFMA.FTZ R81, R81, R174, -R48 ;  /* 0x000000ae51517223 */ /* 0x000fc20000010830 */
[----:B0-----:R-:W-:-:S06]  /*19c50*/  FADD.FTZ R39, R28, R39 ;  /* 0x000000271c277221 */ /* 0x001fcc0000010000 */
[----:B------:R-:W0:Y:S01]  /*19c60*/  MUFU.EX2 R221, R221 ;  /* 0x000000dd00dd7308 */ /* 0x000e220000000800 */
[----:B----4-:R-:W-:-:S01]  /*19c70*/  FADD.FTZ R12, R13, R12 ;  /* 0x0000000c0d0c7221 */ /* 0x010fc20000010000 */
[----:B------:R-:W-:-:S06]  /*19c80*/  @!P2 PRMT R29, RZ, 0x654, R29 ;  /* 0x00000654ff1da816 */ /* 0x000fcc000000001d */
[----:B------:R-:W4:Y:S01]  /*19c90*/  MUFU.EX2 R220, R220 ;  /* 0x000000dc00dc7308 */ /* 0x000f220000000800 */
[----:B------:R-:W-:Y:S01]  /*19ca0*/  F2FP.SATFINITE.E4M3.F32.PACK_AB_MERGE_C R85, R85, R24, RZ ;  /* 0x000000185555723e */ /* 0x000fe200048070ff */
[----:B------:R-:W-:Y:S01]  /*19cb0*/  FFMA.FTZ R45, R45, R174, -R48 ;  /* 0x000000ae2d2d7223 */ /* 0x000fe20000010830 */
[----:B------:R-:W-:-:S05]  /*19cc0*/  F2FP.SATFINITE.E4M3.F32.PACK_AB_MERGE_C R50, R50, R31, RZ ;  /* 0x0000001f3232723e */ /* 0x000fca00048070ff */
[----:B------:R-:W4:Y:S01]  /*19cd0*/  MUFU.EX2 R38, R38 ;  /* 0x0000002600267308 */ /* 0x000f220000000800 */
[----:B-1----:R-:W-:-:S01]  /*19ce0*/  FADD.FTZ R24, R30, R39 ;  /* 0x000000271e187221 */ /* 0x002fc20000010000 */
[----:B--2---:R-:W-:Y:S01]  /*19cf0*/  FADD.FTZ R31, R27, R12 ;  /* 0x0000000c1b1f7221 */ /* 0x004fe20000010000 */
[----:B------:R1:W-:Y:S05]  /*19d00*/  @!P2 SYNCS.ARRIVE.TRANS64.RED.A1T0 RZ, [R29+URZ], RZ ;  /* 0x000000ff1dffa9a7 */ /* 0x0003ea000810043f */
[----:B------:R-:W2:Y:S01]  /*19d10*/  MUFU.EX2 R25, R25 ;  /* 0x0000001900197308 */ /* 0x000ea20000000800 */
[----:B---3--:R-:W-:-:S01]  /*19d20*/  FADD.FTZ R24, R55, R24 ;  /* 0x0000001837187221 */ /* 0x008fc20000010000 */
[----:B-----5:R-:W-:-:S06]  /*19d30*/  FADD.FTZ R31, R54, R31 ;  /* 0x0000001f361f7221 */ /* 0x020fcc0000010000 */
[----:B------:R-:W3:Y:S08]  /*19d40*/  MUFU.EX2 R40, R40 ;  /* 0x0000002800287308 */ /* 0x000ef00000000800 */
[----:B------:R-:W5:Y:S01]  /*19d50*/  MUFU.EX2 R0, R81 ;  /* 0x0000005100007308 */ /* 0x000f620000000800 */
[----:B0-----:R-:W-:-:S07]  /*19d60*/  FADD.FTZ R37, R221, R24 ;  /* 0x00000018dd257221 */ /* 0x001fce0000010000 */
[----:B------:R-:W0:Y:S01]  /*19d70*/  MUFU.EX2 R67, R67 ;  /* 0x0000004300437308 */ /* 0x000e220000000800 */
[----:B----4-:R-:W-:-:S07]  /*19d80*/  FADD.FTZ R12, R220, R31 ;  /* 0x0000001fdc0c7221 */ /* 0x010fce0000010000 */
[----:B-1----:R-:W1:Y:S01]  /*19d90*/  MUFU.EX2 R29, R45 ;  /* 0x0000002d001d7308 */ /* 0x002e620000000800 */
[----:B------:R-:W-:Y:S01]  /*19da0*/  F2FP.SATFINITE.E4M3.F32.PACK_AB_MERGE_C R24, R54, R27, RZ ;  /* 0x0000001b3618723e */ /* 0x000fe200048070ff */
[----:B------:R-:W-:Y:S01]  /*19db0*/  FADD.FTZ R37, R38, R37 ;  /* 0x0000002526257221 */ /* 0x000fe20000010000 */
[----:B--2---:R-:W-:-:S01]  /*19dc0*/  FADD.FTZ R27, R25, R12 ;  /* 0x0000000c191b7221 */ /* 0x004fc20000010000 */
[----:B------:R-:W-:-:S04]  /*19dd0*/  F2FP.SATFINITE.E4M3.F32.PACK_AB_MERGE_C R225, R14, R225, R85 ;  /* 0x000000e10ee1723e */ /* 0x000fc80004807055 */
[----:B------:R-:W-:Y:S01]  /*19de0*/  MUFU.EX2 R63, R63 ;  /* 0x0000003f003f7308 */ /* 0x000fe20000000800 */
[----:B---3--:R-:W-:-:S01]  /*19df0*/  FADD.FTZ R14, R40, R37 ;  /* 0x00000025280e7221 */ /* 0x008fc20000010000 */
[----:B-----5:R-:W-:-:S06]  /*19e00*/  FADD.FTZ R12, R0, R27 ;  /* 0x0000001b000c7221 */ /* 0x020fcc0000010000 */
[----:B------:R-:W2:Y:S01]  /*19e10*/  MUFU.EX2 R36, R36 ;  /* 0x0000002400247308 */ /* 0x000ea20000000800 */
[C---:B0-----:R-:W-:Y:S01]  /*19e20*/  F2FP.SATFINITE.E4M3.F32.PACK_AB_MERGE_C R40, R67.reuse, R40, RZ ;  /* 0x000000284328723e */ /* 0x041fe200048070ff */
[----:B------:R-:W-:-:S06]  /*19e30*/  FADD.FTZ R67, R67, R14 ;  /* 0x0000000e43437221 */ /* 0x000fcc0000010000 */
[----:B------:R-:W-:Y:S01]  /*19e40*/  MUFU.EX2 R44, R44 ;  /* 0x0000002c002c7308 */ /* 0x000fe20000000800 */
[----:B-1----:R-:W-:-:S07]  /*19e50*/  F2FP.SATFINITE.E4M3.F32.PACK_AB_MERGE_C R14, R29, R0, RZ ;  /* 0x000000001d0e723e */ /* 0x002fce00048070ff */
[----:B------:R-:W0:Y:S01]  /*19e60*/  MUFU.EX2 R71, R71 ;  /* 0x0000004700477308 */ /* 0x000e220000000800 */
[----:B------:R-:W-:-:S02]  /*19e70*/  FADD.FTZ R29, R29, R12 ;  /* 0x0000000c1d1d7221 */ /* 0x000fc40000010000 */
[----:B------:R-:W1:Y:S01]  /*19e80*/  @P0 LDC R12, c[0x0][0x44c] ;  /* 0x00011300ff0c0b82 */ /* 0x000e620000000800 */
[----:B------:R-:W-:Y:S02]  /*19e90*/  F2FP.SATFINITE.E4M3.F32.PACK_AB_MERGE_C R226, R13, R226, R24 ;  /* 0x000000e20de2723e */ /* 0x000fe40004807018 */
[----:B--2---:R-:W-:Y:S02]  /*19ea0*/  F2FP.SATFINITE.E4M3.F32.PACK_AB_MERGE_C R223, R36, R63, RZ ;  /* 0x0000003f24df723e */ /* 0x004fe400048070ff */
[----:B------:R-:W-:Y:S03]  /*19eb0*/  MUFU.EX2 R57, R57 ;  /* 0x0000003900397308 */ /* 0x000fe60000000800 */
[----:B------:R-:W2:Y:S05]  /*19ec0*/  @P0 LDC R24, c[0x0][0x450] ;  /* 0x00011400ff180b82 */ /* 0x000eaa0000000800 */
[----:B------:R-:W3:Y:S01]  /*19ed0*/  MUFU.EX2 R32, R32 ;  /* 0x0000002000207308 */ /* 0x000ee20000000800 */
[----:B0-----:R-:W-:Y:S01]  /*19ee0*/  F2FP.SATFINITE.E4M3.F32.PACK_AB_MERGE_C R223, R71, R44, R223 ;  /* 0x0000002c47df723e */ /* 0x001fe200048070df */
[----:B------:R-:W-:-:S06]  /*19ef0*/  FADD.FTZ R44, R44, R67 ;  /* 0x000000432c2c7221 */ /* 0x000fcc0000010000 */
[----:B------:R-:W0:Y:S01]  /*19f00*/  MUFU.EX2 R217, R217 ;  /* 0x000000d900d97308 */ /* 0x000e220000000800 */
[----:B------:R-:W-:-:S07]  /*19f10*/  FADD.FTZ R44, R71, R44 ;  /* 0x0000002c472c7221 */ /* 0x000fce0000010000 */
[----:B------:R-:W4:Y:S01]  /*19f20*/  MUFU.EX2 R34, R34 ;  /* 0x0000002200227308 */ /* 0x000f220000000800 */
[----:B------:R-:W-:Y:S01]  /*19f30*/  F2FP.SATFINITE.E4M3.F32.PACK_AB_MERGE_C R6, R69, R6, RZ ;  /* 0x000000064506723e */ /* 0x000fe200048070ff */
[----:B------:R-:W-:Y:S01]  /*19f40*/  FADD.FTZ R63, R63, R44 ;  /* 0x0000002c3f3f7221 */ /* 0x000fe20000010000 */
[----:B------:R-:W-:Y:S02]  /*19f50*/  F2FP.SATFINITE.E4M3.F32.PACK_AB_MERGE_C R52, R52, R15, RZ ;  /* 0x0000000f3434723e */ /* 0x000fe400048070ff */
[----:B------:R-:W-:Y:S01]  /*19f60*/  F2FP.SATFINITE.E4M3.F32.PACK_AB_MERGE_C R228, R3, R228, R6 ;  /* 0x000000e403e4723e */ /* 0x000fe20004807006 */
[----:B------:R-:W-:-:S01]  /*19f70*/  FADD.FTZ R36, R36, R63 ;  /* 0x0000003f24247221 */ /* 0x000fc20000010000 */
[----:B------:R-:W-:Y:S01]  /*19f80*/  F2FP.SATFINITE.E4M3.F32.PACK_AB_MERGE_C R224, R9, R224, R52 ;  /* 0x000000e009e0723e */ /* 0x000fe20004807034 */
[----:B-1----:R-:W-:Y:S01]  /*19f90*/  @P0 IMAD.HI.U32 R9, R94, R12, RZ ;  /* 0x0000000c5e090227 */ /* 0x002fe200078e00ff */
[----:B---3--:R-:W-:Y:S02]  /*19fa0*/  F2FP.SATFINITE.E4M3.F32.PACK_AB_MERGE_C R6, R32, R57, RZ ;  /* 0x000000392006723e */ /* 0x008fe400048070ff */
[----:B------:R-:W-:Y:S01]  /*19fb0*/  F2FP.SATFINITE.E4M3.F32.PACK_AB_MERGE_C R230, R7, R230, R50 ;  /* 0x000000e607e6723e */ /* 0x000fe20004807032 */
[----:B0-----:R-:W-:Y:S01]  /*19fc0*/  FADD.FTZ R7, R217, R36 ;  /* 0x00000024d9077221 */ /* 0x001fe20000010000 */
[----:B----4-:R-:W-:Y:S01]  /*19fd0*/  F2FP.SATFINITE.E4M3.F32.PACK_AB_MERGE_C R217, R34, R217, R6 ;  /* 0x000000d922d9723e */ /* 0x010fe20004807006 */
[----:B------:R-:W-:Y:S01]  /*19fe0*/  IMAD.MOV.U32 R6, RZ, RZ, R94 ;  /* 0x000000ffff067224 */ /* 0x000fe200078e005e */
[----:B--2---:R-:W-:-:S02]  /*19ff0*/  @P0 SHF.R.U32.HI R6, RZ, R24, R9 ;  /* 0x00000018ff060219 */ /* 0x004fc40000011609 */
[----:B------:R-:W2:Y:S01]  /*1a000*/  LDL R9, [R1+0x40] ;  /* 0x0000400001097983 */ /* 0x000ea20000100800 */
[----:B------:R-:W-:-:S01]  /*1a010*/  FFMA.FTZ R222, R89, R174, -R48 ;  /* 0x000000ae59de7223 */ /* 0x000fc20000010830 */
[-CC-:B------:R-:W-:Y:S01]  /*1a020*/  FFMA.FTZ R33, R49, R174.reuse, -R48.reuse ;  /* 0x000000ae31217223 */ /* 0x180fe20000010830 */
[----:B------:R-:W-:-:S04]  /*1a030*/  FFMA.FTZ R35, R105, R174, -R48 ;  /* 0x000000ae69237223 */ /* 0x000fc80000010830 */
[----:B------:R-:W0:Y:S01]  /*1a040*/  MUFU.EX2 R222, R222 ;  /* 0x000000de00de7308 */ /* 0x000e220000000800 */
[----:B------:R-:W-:-:S01]  /*1a050*/  FFMA.FTZ R56, R51, R174, -R48 ;  /* 0x000000ae33387223 */ /* 0x000fc20000010830 */
[----:B------:R-:W-:-:S06]  /*1a060*/  FFMA.FTZ R216, R107, R174, -R48 ;  /* 0x000000ae6bd87223 */ /* 0x000fcc0000010830 */
[----:B------:R-:W1:Y:S08]  /*1a070*/  MUFU.EX2 R33, R33 ;  /* 0x0000002100217308 */ /* 0x000e700000000800 */
[----:B------:R-:W3:Y:S01]  /*1a080*/  MUFU.EX2 R35, R35 ;  /* 0x0000002300237308 */ /* 0x000ee20000000800 */
[----:B------:R-:W-:-:S01]  /*1a090*/  FFMA.FTZ R53, R53, R174, -R48 ;  /* 0x000000ae35357223 */ /* 0x000fc20000010830 */
[----:B------:R-:W-:Y:S01]  /*1a0a0*/  FFMA.FTZ R109, R109, R174, -R48 ;  /* 0x000000ae6d6d7223 */ /* 0x000fe20000010830 */
[----:B0-----:R-:W-:-:S05]  /*1a0b0*/  FADD.FTZ R0, R222, R29 ;  /* 0x0000001dde007221 */ /* 0x001fca0000010000 */
[----:B------:R-:W0:Y:S01]  /*1a0c0*/  MUFU.EX2 R56, R56 ;  /* 0x0000003800387308 */ /* 0x000e220000000800 */
[----:B------:R-:W-:-:S01]  /*1a0d0*/  FFMA.FTZ R111, R111, R174, -R48 ;  /* 0x000000ae6f6f7223 */ /* 0x000fc20000010830 */
[----:B-1----:R-:W-:-:S06]  /*1a0e0*/  FADD.FTZ R0, R33, R0 ;  /* 0x0000000021007221 */ /* 0x002fcc0000010000 */
[----:B------:R-:W1:Y:S01]  /*1a0f0*/  MUFU.EX2 R216, R216 ;  /* 0x000000d800d87308 */ /* 0x000e620000000800 */
[----:B------:R-:W-:Y:S01]  /*1a100*/  F2FP.SATFINITE.E4M3.F32.PACK_AB_MERGE_C R231, R8, R231, R77 ;  /* 0x000000e708e7723e */ /* 0x000fe2000480704d */
[----:B---3--:R-:W-:-:S06]  /*1a110*/  FADD.FTZ R3, R35, R0 ;  /* 0x0000000023037221 */ /* 0x008fcc0000010000 */
[----:B------:R-:W3:Y:S01]  /*1a120*/  MUFU.EX2 R15, R53 ;  /* 0x00000035000f7308 */ /* 0x000ee20000000800 */
[----:B------:R-:W-:-:S01]  /*1a130*/  FFMA.FTZ R113, R113, R174, -R48 ;  /* 0x000000ae71717223 */ /* 0x000fc20000010830 */
[----:B------:R-:W-:-:S06]  /*1a140*/  FFMA.FTZ R59, R59, R174, -R48 ;  /* 0x000000ae3b3b7223 */ /* 0x000fcc0000010830 */
[----:B------:R-:W-:Y:S01]  /*1a150*/  MUFU.EX2 R109, R109 ;  /* 0x0000006d006d7308 */ /* 0x000fe20000000800 */
[----:B------:R-:W-:-:S01]  /*1a160*/  FFMA.FTZ R65, R65, R174, -R48 ;  /* 0x000000ae41417223 */ /* 0x000fc20000010830 */
[----:B0-----:R-:W-:-:S06]  /*1a170*/  FADD.FTZ R3, R56, R3 ;  /* 0x0000000338037221 */ /* 0x001fcc0000010000 */
[----:B------:R-:W0:Y:S01]  /*1a180*/  MUFU.EX2 R8, R111 ;  /* 0x0000006f00087308 */ /* 0x000e220000000800 */
[----:B------:R-:W-:-:S01]  /*1a190*/  FFMA.FTZ R48, R115, R174, -R48 ;  /* 0x000000ae73307223 */ /* 0x000fc20000010830 */
[----:B-1----:R-:W-:Y:S01]  /*1a1a0*/  FADD.FTZ R0, R216, R3 ;  /* 0x00000003d8007221 */ /* 0x002fe20000010000 */
[----:B------:R-:W-:-:S05]  /*1a1b0*/  FADD.FTZ R34, R34, R7 ;  /* 0x0000000722227221 */ /* 0x000fca0000010000 */
[----:B------:R-:W1:Y:S01]  /*1a1c0*/  MUFU.EX2 R219, R219 ;  /* 0x000000db00db7308 */ /* 0x000e620000000800 */
[----:B---3--:R-:W-:-:S01]  /*1a1d0*/  FADD.FTZ R0, R15, R0 ;  /* 0x000000000f007221 */ /* 0x008fc20000010000 */
[----:B------:R-:W-:-:S06]  /*1a1e0*/  FADD.FTZ R57, R57, R34 ;  /* 0x0000002239397221 */ /* 0x000fcc0000010000 */
[----:B------:R-:W-:Y:S08]  /*1a1f0*/  MUFU.EX2 R42, R101 ;  /* 0x00000065002a7308 */ /* 0x000ff00000000800 */
[----:B------:R-:W3:Y:S01]  /*1a200*/  MUFU.EX2 R113, R113 ;  /* 0x0000007100717308 */ /* 0x000ee20000000800 */
[----:B0-----:R-:W-:-:S07]  /*1a210*/  F2FP.SATFINITE.E4M3.F32.PACK_AB_MERGE_C R3, R8, R109, RZ ;  /* 0x0000006d0803723e */ /* 0x001fce00048070ff */
[----:B------:R-:W-:Y:S01]  /*1a220*/  MUFU.EX2 R46, R46 ;  /* 0x0000002e002e7308 */ /* 0x000fe20000000800 */
[----:B------:R-:W-:-:S07]  /*1a230*/  FADD.FTZ R109, R109, R0 ;  /* 0x000000006d6d7221 */ /* 0x000fce0000010000 */
[----:B------:R-:W0:Y:S01]  /*1a240*/  MUFU.EX2 R61, R61 ;  /* 0x0000003d003d7308 */ /* 0x000e220000000800 */
[----:B------:R-:W-:-:S07]  /*1a250*/  FADD.FTZ R32, R32, R57 ;  /* 0x0000003920207221 */ /* 0x000fce0000010000 */
[----:B------:R-:W-:Y:S08]  /*1a260*/  MUFU.EX2 R65, R65 ;  /* 0x0000004100417308 */ /* 0x000ff00000000800 */
[----:B------:R-:W4:Y:S01]  /*1a270*/  MUFU.EX2 R48, R48 ;  /* 0x0000003000307308 */ /* 0x000f220000000800 */
[----:B------:R-:W-:-:S01]  /*1a280*/  FADD.FTZ R8, R8, R109 ;  /* 0x0000006d08087221 */ /* 0x000fc20000010000 */
[----:B-1----:R-:W-:-:S06]  /*1a290*/  FADD.FTZ R7, R219, R32 ;  /* 0x00000020db077221 */ /* 0x002fcc0000010000 */
[----:B------:R-:W1:Y:S01]  /*1a2a0*/  MUFU.EX2 R218, R59 ;  /* 0x0000003b00da7308 */ /* 0x000e620000000800 */
[----:B------:R-:W-:Y:S01]  /*1a2b0*/  F2FP.SATFINITE.E4M3.F32.PACK_AB_MERGE_C R216, R15, R216, R3 ;  /* 0x000000d80fd8723e */ /* 0x000fe20004807003 */
[----:B---3--:R-:W-:Y:S01]  /*1a2c0*/  FADD.FTZ R3, R113, R8 ;  /* 0x0000000871037221 */ /* 0x008fe20000010000 */
[----:B------:R-:W-:-:S01]  /*1a2d0*/  FADD.FTZ R7, R42, R7 ;  /* 0x000000072a077221 */ /* 0x000fc20000010000 */
[----:B------:R-:W-:Y:S02]  /*1a2e0*/  IADD3 R8, R6, R90, -R92 ;  /* 0x0000005a06087210 */ /* 0x000fe40007ffe85c */
[----:B0-----:R-:W-:Y:S01]  /*1a2f0*/  F2FP.SATFINITE.E4M3.F32.PACK_AB_MERGE_C R0, R61, R46, RZ ;  /* 0x0000002e3d00723e */ /* 0x001fe200048070ff */
[----:B------:R-:W-:Y:S01]  /*1a300*/  FADD.FTZ R46, R46, R7 ;  /* 0x000000072e2e7221 */ /* 0x000fe20000010000 */
[----:B------:R-:W-:Y:S02]  /*1a310*/  SHF.R.S32.HI R7, RZ, 0x1f, R8 ;  /* 0x0000001fff077819 */ /* 0x000fe40000011408 */
[----:B----4-:R-:W-:-:S02]  /*1a320*/  F2FP.SATFINITE.E4M3.F32.PACK_AB_MERGE_C R6, R48, R65, RZ ;  /* 0x000000413006723e */ /* 0x010fc400048070ff */
[----:B------:R-:W-:Y:S01]  /*1a330*/  F2FP.SATFINITE.E4M3.F32.PACK_AB_MERGE_C R219, R42, R219, R0 ;  /* 0x000000db2adb723e */ /* 0x000fe20004807000 */
[C---:B-1----:R-:W-:Y:S01]  /*1a340*/  FADD.FTZ R0, R218.reuse, R3 ;  /* 0x00000003da007221 */ /* 0x042fe20000010000 */
[----:B------:R-:W-:Y:S02]  /*1a350*/  F2FP.SATFINITE.E4M3.F32.PACK_AB_MERGE_C R218, R218, R113, R6 ;  /* 0x00000071dada723e */ /* 0x000fe40004807006 */
[----:B------:R-:W-:-:S04]  /*1a360*/  LEA.HI R6, R7, R8, RZ, 0x7 ;  /* 0x0000000807067211 */ /* 0x000fc800078f38ff */
[----:B------:R-:W-:Y:S01]  /*1a370*/  SHF.R.S32.HI R6, RZ, 0x7, R6 ;  /* 0x00000007ff067819 */ /* 0x000fe20000011406 */
[----:B------:R-:W-:Y:S01]  /*1a380*/  VIADD R12, R91, 0xfffffffe ;  /* 0xfffffffe5b0c7836 */ /* 0x000fe20000000000 */
[----:B------:R-:W-:Y:S01]  /*1a390*/  F2FP.SATFINITE.E4M3.F32.PACK_AB_MERGE_C R66, R73, R66, RZ ;  /* 0x000000424942723e */ /* 0x000fe200048070ff */
[----:B------:R-:W-:-:S01]  /*1a3a0*/  FADD.FTZ R3, R65, R0 ;  /* 0x0000000041037221 */ /* 0x000fc20000010000 */
[----:B------:R-:W-:Y:S02]  /*1a3b0*/  F2FP.SATFINITE.E4M3.F32.PACK_AB_MERGE_C R30, R55, R30, RZ ;  /* 0x0000001e371e723e */ /* 0x000fe400048070ff */
[----:B------:R-:W-:Y:S01]  /*1a3c0*/  F2FP.SATFINITE.E4M3.F32.PACK_AB_MERGE_C R35, R56, R35, RZ ;  /* 0x000000233823723e */ /* 0x000fe200048070ff */
[----:B------:R-:W-:Y:S01]  /*1a3d0*/  FADD.FTZ R0, R61, R46 ;  /* 0x0000002e3d007221 */ /* 0x000fe20000010000 */
[----:B------:R-:W-:Y:S01]  /*1a3e0*/  F2FP.SATFINITE.E4M3.F32.PACK_AB_MERGE_C R229, R26, R229, R66 ;  /* 0x000000e51ae5723e */ /* 0x000fe20004807042 */
[----:B------:R-:W-:Y:S01]  /*1a3f0*/  FADD.FTZ R3, R48, R3 ;  /* 0x0000000330037221 */ /* 0x000fe20000010000 */
[----:B------:R-:W-:-:S02]  /*1a400*/  F2FP.SATFINITE.E4M3.F32.PACK_AB_MERGE_C R227, R28, R227, R30 ;  /* 0x000000e31ce3723e */ /* 0x000fc4000480701e */
[----:B------:R-:W-:Y:S02]  /*1a410*/  CS2R R26, SRZ ;  /* 0x00000000001a7805 */ /* 0x000fe4000001ff00 */
[----:B------:R-:W-:Y:S02]  /*1a420*/  F2FP.SATFINITE.E4M3.F32.PACK_AB_MERGE_C R221, R38, R221, R40 ;  /* 0x000000dd26dd723e */ /* 0x000fe40004807028 */
[----:B------:R-:W-:Y:S02]  /*1a430*/  CS2R R28, SRZ ;  /* 0x00000000001c7805 */ /* 0x000fe4000001ff00 */
[----:B------:R-:W-:Y:S02]  /*1a440*/  F2FP.SATFINITE.E4M3.F32.PACK_AB_MERGE_C R220, R25, R220, R14 ;  /* 0x000000dc19dc723e */ /* 0x000fe4000480700e */
[----:B------:R-:W-:Y:S02]  /*1a450*/  CS2R R24, SRZ ;  /* 0x0000000000187805 */ /* 0x000fe4000001ff00 */
[----:B------:R-:W-:-:S02]  /*1a460*/  F2FP.SATFINITE.E4M3.F32.PACK_AB_MERGE_C R222, R33, R222, R35 ;  /* 0x000000de21de723e */ /* 0x000fc40004807023 */
        /* <DEDUP_REMOVED lines=61> */
[----:B--2---:R-:W-:-:S05]  /*1a840*/  VIMNMX R9, R9, R6, !PT ;  /* 0x0000000609097248 */ /* 0x004fca0007fe0100 */
[----:B------:R0:W-:Y:S01]  /*1a850*/  STL [R1+0x30], R9 ;  /* 0x0000300901007387 */ /* 0x0001e20000100800 */
[----:B------:R-:W-:-:S13]  /*1a860*/  ISETP.GE.AND P2, PT, R12, R9, PT ;  /* 0x000000090c00720c */ /* 0x000fda0003f46270 */
[----:B0-----:R-:W-:Y:S05]  /*1a870*/  @!P2 BRA `(.L_x_2634) ;  /* 0x0000003c0050a947 */ /* 0x001fea0003800000 */
        /* <DEDUP_REMOVED lines=68> */
.L_x_2645:
        /* <DEDUP_REMOVED lines=8> */
.L_x_2636:
        /* <DEDUP_REMOVED lines=8> */
.L_x_2637:
[----:B------:R-:W-:Y:S04]  /*1adc0*/  BSSY B0, `(.L_x_2635) ;  /* 0x0000004000007945 */ /* 0x000fe80003800000 */
[----:B-1----:R-:W-:Y:S05]  /*1add0*/  @P3 BRA `(.L_x_2638) ;  /* 0x0000000000083947 */ /* 0x002fea0003800000 */
[----:B------:R-:W1:Y:S02]  /*1ade0*/  SYNCS.PHASECHK.TRANS64.TRYWAIT P3, [R7+URZ+0x38830], R8 ;  /* 0x03883008070075a7 */ /* 0x000e64000806017f */
[----:B-1----:R-:W-:Y:S05]  /*1adf0*/  @!P3 BRA `(.L_x_2639) ;  /* 0x0000018800f4b947 */ /* 0x002fea0003800000 */
.L_x_2638:
[----:B------:R-:W-:Y:S05]  /*1ae00*/  BSYNC B0 ;  /* 0x0000000000007941 */ /* 0x000fea0003800000 */
.L_x_2635:
        /* <DEDUP_REMOVED lines=12> */
[----:B------:R-:W-:Y:S01]  /*1aed0*/  MOV R9, 0x40000040 ;  /* 0x4000004000097802 */ /* 0x000fe20000000f00 */
[----:B------:R-:W-:Y:S01]  /*1aee0*/  IMAD.MOV.U32 R155, RZ, RZ, 0x40000040 ;  /* 0x40000040ff9b7424 */ /* 0x000fe200078e00ff */
[----:B---3--:R-:W3:Y:S01]  /*1aef0*/  LDL.64 R12, [R1+0x18] ;  /* 0x00001800010c7983 */ /* 0x008ee20000100a00 */
[----:B------:R-:W-:-:S02]  /*1af00*/  IMAD.MOV.U32 R153, RZ, RZ, 0x40000040 ;  /* 0x40000040ff997424 */ /* 0x000fc400078e00ff */
[----:B------:R-:W-:Y:S01]  /*1af10*/  IMAD.MOV.U32 R157, RZ, RZ, 0x40000040 ;  /* 0x40000040ff9d7424 */ /* 0x000fe200078e00ff */
[----:B----4-:R-:W4:Y:S01]  /*1af20*/  LDL.64 R2, [R1+0x8] ;  /* 0x0000080001027983 */ /* 0x010f220000100a00 */
[----:B0-----:R-:W-:-:S05]  /*1af30*/  SHF.R.U32.HI R7, RZ, 0x7, R7 ;  /* 0x00000007ff077819 */ /* 0x001fca0000011607 */
[----:B------:R-:W-:Y:S01]  /*1af40*/  VIADD R7, R7, 0x8 ;  /* 0x0000000807077836 */ /* 0x000fe20000000000 */
[----:B------:R-:W-:Y:S02]  /*1af50*/  R2UR UR7, R9 ;  /* 0x00000000090772ca */ /* 0x000fe400000e0000 */
[----:B------:R-:W-:Y:S02]  /*1af60*/  R2UR UR4, R4 ;  /* 0x00000000040472ca */ /* 0x000fe400000e0000 */
[----:B------:R-:W-:Y:S02]  /*1af70*/  R2UR UR5, R5 ;  /* 0x00000000050572ca */ /* 0x000fe400000e0000 */
[----:B------:R-:W-:Y:S02]  /*1af80*/  R2UR UR11, R155 ;  /* 0x000000009b0b72ca */ /* 0x000fe400000e0000 */
[----:B------:R-:W-:Y:S02]  /*1af90*/  R2UR UR15, R153 ;  /* 0x00000000990f72ca */ /* 0x000fe400000e0000 */
[----:B------:R-:W-:-:S02]  /*1afa0*/  R2UR UR19, R155 ;  /* 0x000000009b1372ca */ /* 0x000fc400000e0000 */
        /* <DEDUP_REMOVED lines=9> */
[C---:B------:R-:W-:Y:S01]  /*1b040*/  R2UR UR6, R8.reuse ;  /* 0x00000000080672ca */ /* 0x040fe200000e0000 */
[----:B------:R-:W-:Y:S01]  /*1b050*/  VIADD R156, R8, 0x404 ;  /* 0x00000404089c7836 */ /* 0x000fe20000000000 */
[----:B------:R-:W-:Y:S01]  /*1b060*/  R2UR UR14, R152 ;  /* 0x00000000980e72ca */ /* 0x000fe200000e0000 */
[----:B------:R-:W-:Y:S01]  /*1b070*/  VIADD R152, R8, 0x400 ;  /* 0x0000040008987836 */ /* 0x000fe20000000000 */
[----:B------:R-:W-:Y:S01]  /*1b080*/  R2UR UR18, R154 ;  /* 0x000000009a1272ca */ /* 0x000fe200000e0000 */
[----:B------:R-:W-:Y:S01]  /*1b090*/  VIADD R154, R8, 0x402 ;  /* 0x00000402089a7836 */ /* 0x000fe20000000000 */
[----:B------:R-:W-:Y:S02]  /*1b0a0*/  R2UR UR30, R156 ;  /* 0x000000009c1e72ca */ /* 0x000fe400000e0000 */
[----:B------:R-:W-:-:S02]  /*1b0b0*/  R2UR UR22, R152 ;  /* 0x00000000981672ca */ /* 0x000fc400000e0000 */
        /* <DEDUP_REMOVED lines=50> */
.L_x_2641:
[----:B------:R-:W-:Y:S02]  /*1b3e0*/  SHF.L.U32 R6, R6, 0x1f, RZ ;  /* 0x0000001f06067819 */ /* 0x000fe400000006ff */
[----:B-----5:R-:W-:-:S04]  /*1b3f0*/  LEA R7, R15, R18, 0x3 ;  /* 0x000000120f077211 */ /* 0x020fc800078e18ff */
[----:B------:R0:W1:Y:S01]  /*1b400*/  SYNCS.PHASECHK.TRANS64.TRYWAIT P2, [R7+URZ+0x38850], R6 ;  /* 0x03885006070075a7 */ /* 0x000062000804017f */
[----:B------:R-:W-:Y:S05]  /*1b410*/  @!P1 BRA `(.L_x_2642) ;  /* 0x0000000000049947 */ /* 0x000fea0003800000 */
[----:B------:R-:W-:Y:S01]  /*1b420*/  BPT.TRAP 0x1 ;  /* 0x000000040000795c */ /* 0x000fe20000300000 */
.L_x_2642:
[----:B-1----:R-:W-:Y:S05]  /*1b430*/  @P2 BRA `(.L_x_2640) ;  /* 0x0000000000082947 */ /* 0x002fea0003800000 */
[----:B------:R-:W1:Y:S02]  /*1b440*/  SYNCS.PHASECHK.TRANS64.TRYWAIT P2, [R7+URZ+0x38850], R6 ;  /* 0x03885006070075a7 */ /* 0x000e64000804017f */
[----:B-1----:R-:W-:Y:S05]  /*1b450*/  @!P2 BRA `(.L_x_2643) ;  /* 0x000001840070a947 */ /* 0x002fea0003800000 */
.L_x_2640:
[----:B01---5:R-:W-:Y:S01]  /*1b460*/  VIADD R6, R18, 0x400 ;  /* 0x0000040012067836 */ /* 0x023fe20000000000 */
[----:B------:R-:W-:Y:S05]  /*1b470*/  WARPSYNC.ALL ;  /* 0x0000000000007948 */ /* 0x000fea0003800000 */
[----:B------:R-:W-:Y:S01]  /*1b480*/  SHF.R.U32.HI R6, RZ, 0x4, R6 ;  /* 0x00000004ff067819 */ /* 0x000fe20000011606 */
[----:B------:R-:W-:Y:S01]  /*1b490*/  IMAD.MOV.U32 R7, RZ, RZ, 0x40000040 ;  /* 0x40000040ff077424 */ /* 0x000fe200078e00ff */
[----:B------:R-:W-:Y:S02]  /*1b4a0*/  WARPGROUP.ARRIVE ;  /* 0x00000000000079c5 */ /* 0x000fe40000000000 */
[----:B------:R-:W-:-:S02]  /*1b4b0*/  LOP3.LUT R6, R6, 0x3fff, RZ, 0xc0, !PT ;  /* 0x00003fff06067812 */ /* 0x000fc400078ec0ff */
[----:B------:R-:W-:Y:S02]  /*1b4c0*/  R2UR UR7, R7 ;  /* 0x00000000070772ca */ /* 0x000fe400000e0000 */
[----:B------:R-:W-:-:S05]  /*1b4d0*/  LOP3.LUT R6, R6, 0x10000, RZ, 0xfc, !PT ;  /* 0x0001000006067812 */ /* 0x000fca00078efcff */
[----:B------:R-:W-:-:S05]  /*1b4e0*/  IMAD R6, R15, 0x800, R6 ;  /* 0x000008000f067824 */ /* 0x000fca00078e0206 */
[----:B------:R-:W-:-:S13]  /*1b4f0*/  R2UR UR6, R6 ;  /* 0x00000000060672ca */ /* 0x000fda00000e0000 */
[----:B------:R-:W-:Y:S01]  /*1b500*/  QGMMA.64x256x32.F32.E4M3.E4M3 R24, R228, gdesc[UR4], R24, gsb0 ;  /* 0x03e00004e4187df3 */ /* 0x000fe20008000818 */
[----:B------:R-:W-:Y:S02]  /*1b510*/  VIADD R8, R6, 0x2 ;  /* 0x0000000206087836 */ /* 0x000fe40000000000 */
[----:B------:R-:W-:-:S03]  /*1b520*/  IMAD.MOV.U32 R9, RZ, RZ, 0x40000040 ;  /* 0x40000040ff097424 */ /* 0x000fc600078e00ff */
[----:B------:R-:W-:Y:S02]  /*1b530*/  R2UR UR6, R8 ;  /* 0x00000000080672ca */ /* 0x000fe400000e0000 */
[----:B------:R-:W-:Y:S01]  /*1b540*/  R2UR UR7, R9 ;  /* 0x00000000090772ca */ /* 0x000fe200000e0000 */
[C---:B------:R-:W-:Y:S02]  /*1b550*/  VIADD R8, R6.reuse, 0x4 ;  /* 0x0000000406087836 */ /* 0x040fe40000000000 */
[----:B------:R-:W-:Y:S01]  /*1b560*/  IMAD.MOV.U32 R9, RZ, RZ, 0x40000040 ;  /* 0x40000040ff097424 */ /* 0x000fe200078e00ff */
[----:B------:R-:W-:Y:S02]  /*1b570*/  WARPGROUP.DEPBAR.LE gsb0, 0x0 ;  /* 0x00008000000079c5 */ /* 0x000fe40000010000 */
[----:B------:R-:W-:Y:S01]  /*1b580*/  WARPGROUP.ARRIVE ;  /* 0x00000000000079c5 */ /* 0x000fe20000000000 */
[----:B------:R-:W-:Y:S01]  /*1b590*/  VIADD R6, R6, 0x6 ;  /* 0x0000000606067836 */ /* 0x000fe20000000000 */
[----:B------:R-:W-:Y:S01]  /*1b5a0*/  MOV R7, 0x40000040 ;  /* 0x4000004000077802 */ /* 0x000fe20000000f00 */
[----:B------:R-:W2:Y:S11]  /*1b5b0*/  LDL R230, [R1+0x34] ;  /* 0x0000340001e67983 */ /* 0x000eb60000100800 */
[----:B------:R-:W-:Y:S01]  /*1b5c0*/  QGMMA.64x256x32.F32.E4M3.E4M3 R24, R224, gdesc[UR4], R24, gsb0 ;  /* 0x03e00004e0187df3 */ /* 0x000fe20008000818 */
[----:B------:R-:W-:Y:S01]  /*1b5d0*/  R2UR UR6, R8 ;  /* 0x00000000080672ca */ /* 0x000fe200000e0000 */
[----:B------:R-:W2:Y:S01]  /*1b5e0*/  LDL R231, [R1+0x78] ;  /* 0x0000780001e77983 */ /* 0x000ea20000100800 */
[----:B------:R-:W-:Y:S01]  /*1b5f0*/  R2UR UR7, R9 ;  /* 0x00000000090772ca */ /* 0x000fe200000e0000 */
[----:B------:R-:W-:-:S02]  /*1b600*/  WARPGROUP.DEPBAR.LE gsb0, 0x0 ;  /* 0x00008000000079c5 */ /* 0x000fc40000010000 */
[----:B------:R-:W-:-:S15]  /*1b610*/  WARPGROUP.ARRIVE ;  /* 0x00000000000079c5 */ /* 0x000fde0000000000 */
[----:B------:R-:W-:-:S07]  /*1b620*/  NOP ;  /* 0x0000000000007918 */ /* 0x000fce0000000000 */
[----:B------:R-:W-:Y:S01]  /*1b630*/  QGMMA.64x256x32.F32.E4M3.E4M3 R24, R220, gdesc[UR4], R24, gsb0 ;  /* 0x03e00004dc187df3 */ /* 0x000fe20008000818 */
[----:B------:R-:W-:Y:S02]  /*1b640*/  R2UR UR6, R6 ;  /* 0x00000000060672ca */ /* 0x000fe400000e0000 */
[----:B------:R-:W-:Y:S01]  /*1b650*/  R2UR UR7, R7 ;  /* 0x00000000070772ca */ /* 0x000fe200000e0000 */
[----:B------:R-:W0:Y:S08]  /*1b660*/  @P0 LDC R6, c[0x0][0x44c] ;  /* 0x00011300ff060b82 */ /* 0x000e300000000800 */
[----:B------:R-:W1:Y:S01]  /*1b670*/  @P0 LDC R7, c[0x0][0x450] ;  /* 0x00011400ff070b82 */ /* 0x000e620000000800 */
[----:B--2---:R-:W-:Y:S01]  /*1b680*/  IMAD.IADD R8, R231, 0x1, R230 ;  /* 0x00000001e7087824 */ /* 0x004fe200078e02e6 */
[----:B------:R-:W-:-:S02]  /*1b690*/  WARPGROUP.DEPBAR.LE gsb0, 0x0 ;  /* 0x00008000000079c5 */ /* 0x000fc40000010000 */
[----:B------:R-:W-:-:S12]  /*1b6a0*/  WARPGROUP.ARRIVE ;  /* 0x00000000000079c5 */ /* 0x000fd80000000000 */
[----:B------:R-:W-:Y:S03]  /*1b6b0*/  QGMMA.64x256x32.F32.E4M3.E4M3 R24, R216, gdesc[UR4], R24, gsb0 ;  /* 0x03e00004d8187df3 */ /* 0x000fe60008000818 */
[----:B------:R-:W-:Y:S02]  /*1b6c0*/  WARPGROUP.DEPBAR.LE gsb0, 0x0 ;  /* 0x00008000000079c5 */ /* 0x000fe40000010000 */
[----:B------:R-:W2:Y:S04]  /*1b6d0*/  LDL R219, [R1+0x5c] ;  /* 0x00005c0001db7983 */ /* 0x000ea80000100800 */
[----:B------:R-:W2:Y:S04]  /*1b6e0*/  LDL R218, [R1+0x3c] ;  /* 0x00003c0001da7983 */ /* 0x000ea80000100800 */
[----:B------:R-:W3:Y:S01]  /*1b6f0*/  LDL R217, [R1+0x38] ;  /* 0x0000380001d97983 */ /* 0x000ee20000100800 */
[----:B0-----:R-:W-:-:S04]  /*1b700*/  @P0 IMAD.HI.U32 R9, R8, R6, RZ ;  /* 0x0000000608090227 */ /* 0x001fc800078e00ff */
[C---:B------:R-:W-:Y:S01]  /*1b710*/  FMUL.FTZ R204, R2.reuse, R204 ;  /* 0x000000cc02cc7220 */ /* 0x040fe20000410000 */
[C---:B------:R-:W-:Y:S01]  /*1b720*/  FMUL.FTZ R205, R2.reuse, R205 ;  /* 0x000000cd02cd7220 */ /* 0x040fe20000410000 */
[C---:B------:R-:W-:Y:S01]  /*1b730*/  FMUL.FTZ R175, R2.reuse, R175 ;  /* 0x000000af02af7220 */ /* 0x040fe20000410000 */
[----:B------:R-:W-:Y:S01]  /*1b740*/  IMAD.MOV.U32 R6, RZ, RZ, R8 ;  /* 0x000000ffff067224 */ /* 0x000fe200078e0008 */
[----:B-1----:R-:W-:Y:S01]  /*1b750*/  @P0 SHF.R.U32.HI R6, RZ, R7, R9 ;  /* 0x00000007ff060219 */ /* 0x002fe20000011609 */
[C---:B------:R-:W-:Y:S01]  /*1b760*/  FMUL.FTZ R9, R2.reuse, R153 ;  /* 0x0000009902097220 */ /* 0x040fe20000410000 */
[C---:B------:R-:W-:Y:S01]  /*1b770*/  FMUL.FTZ R153, R2.reuse, R156 ;  /* 0x0000009c02997220 */ /* 0x040fe20000410000 */
[C---:B------:R-:W-:Y:S01]  /*1b780*/  FMUL.FTZ R156, R2.reuse, R159 ;  /* 0x0000009f029c7220 */ /* 0x040fe20000410000 */
[C---:B------:R-:W-:Y:S01]  /*1b790*/  FMUL.FTZ R159, R2.reuse, R161 ;  /* 0x000000a1029f7220 */ /* 0x040fe20000410000 */
[C---:B------:R-:W-:Y:S01]  /*1b7a0*/  FMUL.FTZ R161, R2.reuse, R164 ;  /* 0x000000a402a17220 */ /* 0x040fe20000410000 */
[C---:B------:R-:W-:Y:S01]  /*1b7b0*/  FMUL.FTZ R164, R2.reuse, R167 ;  /* 0x000000a702a47220 */ /* 0x040fe20000410000 */
[C---:B------:R-:W-:Y:S01]  /*1b7c0*/  FMUL.FTZ R167, R2.reuse, R170 ;  /* 0x000000aa02a77220 */ /* 0x040fe20000410000 */
[----:B------:R-:W0:Y:S01]  /*1b7d0*/  SHFL.IDX PT, R216, R6, RZ, 0x1c1f ;  /* 0x001c1fff06d87589 */ /* 0x000e2200000e0000 */
        /* <DEDUP_REMOVED lines=8> */
[----:B------:R-:W-:-:S02]  /*1b860*/  IMAD.MOV.U32 R197, RZ, RZ, -0x80 ;  /* 0xffffff80ffc57424 */ /* 0x000fc400078e00ff */
[C---:B------:R-:W-:Y:S01]  /*1b870*/  FMUL.FTZ R162, R2.reuse, R165 ;  /* 0x000000a502a27220 */ /* 0x040fe20000410000 */
[C---:B------:R-:W-:Y:S01]  /*1b880*/  FMUL.FTZ R7, R2.reuse, R152 ;  /* 0x0000009802077220 */ /* 0x040fe20000410000 */
[C---:B------:R-:W-:Y:S01]  /*1b890*/  FMUL.FTZ R165, R2.reuse, R168 ;  /* 0x000000a802a57220 */ /* 0x040fe20000410000 */
[C---:B------:R-:W-:Y:S01]  /*1b8a0*/  FMUL.FTZ R152, R2.reuse, R155 ;  /* 0x0000009b02987220 */ /* 0x040fe20000410000 */
[C---:B------:R-:W-:Y:S01]  /*1b8b0*/  FMUL.FTZ R168, R2.reuse, R171 ;  /* 0x000000ab02a87220 */ /* 0x040fe20000410000 */
[C---:B------:R-:W-:Y:S01]  /*1b8c0*/  FMUL.FTZ R155, R2.reuse, R157 ;  /* 0x0000009d029b7220 */ /* 0x040fe20000410000 */
[----:B------:R-:W-:Y:S01]  /*1b8d0*/  FMUL.FTZ R171, R2, R176 ;  /* 0x000000b002ab7220 */ /* 0x000fe20000410000 */
[----:B------:R-:W-:Y:S02]  /*1b8e0*/  IMAD R197, R12, R197, 0x1 ;  /* 0x000000010cc57424 */ /* 0x000fe400078e02c5 */
        /* <DEDUP_REMOVED lines=27> */
[----:B------:R-:W-:Y:S01]  /*1baa0*/  FMUL.FTZ R206, R2, R206 ;  /* 0x000000ce02ce7220 */ /* 0x000fe20000410000 */
[----:B------:R-:W0:Y:S02]  /*1bab0*/  S2R R231, SR_TID.X ;  /* 0x0000000000e77919 */ /* 0x000e240000002100 */
[----:B------:R-:W4:Y:S08]  /*1bac0*/  MUFU.TANH R153, R153 ;  /* 0x0000009900997308 */ /* 0x000f300000002400 */
        /* <DEDUP_REMOVED lines=29> */
[----:B--2---:R-:W-:-:S05]  /*1bca0*/  IADD3 R200, R218, R197, -R219 ;  /* 0x000000c5dac87210 */ /* 0x004fca0007ffe8db */
[----:B---3--:R-:W-:Y:S02]  /*1bcb0*/  IMAD.IADD R200, R200, 0x1, -R217 ;  /* 0x00000001c8c87824 */ /* 0x008fe400078e0ad9 */
[----:B------:R2:W-:Y:S01]  /*1bcc0*/  MUFU.TANH R197, R204 ;  /* 0x000000cc00c57308 */ /* 0x0005e20000002400 */
[----:B0-----:R-:W-:Y:S01]  /*1bcd0*/  LOP3.LUT R217, R231, 0x7f, RZ, 0xc0, !PT ;  /* 0x0000007fe7d97812 */ /* 0x001fe200078ec0ff */
[----:B------:R-:W-:Y:S01]  /*1bce0*/  IMAD.IADD R201, R200, 0x1, R216 ;  /* 0x00000001c8c97824 */ /* 0x000fe200078e02d8 */
[----:B------:R-:W0:Y:S04]  /*1bcf0*/  S2R R231, SR_TID.X ;  /* 0x0000000000e77919 */ /* 0x000e280000002100 */
[C---:B------:R-:W-:Y:S01]  /*1bd00*/  ISETP.GT.AND P3, PT, R201.reuse, 0x9, PT ;  /* 0x00000009c900780c */ /* 0x040fe20003f64270 */
[----:B--2---:R-:W-:Y:S01]  /*1bd10*/  FMUL.FTZ R204, R2, R174 ;  /* 0x000000ae02cc7220 */ /* 0x004fe20000410000 */
[C---:B------:R-:W-:Y:S01]  /*1bd20*/  ISETP.GT.AND P4, PT, R201.reuse, RZ, PT ;  /* 0x000000ffc900720c */ /* 0x040fe20003f84270 */
[----:B------:R-:W2:Y:S01]  /*1bd30*/  MUFU.TANH R174, R205 ;  /* 0x000000cd00ae7308 */ /* 0x000ea20000002400 */
[C---:B------:R-:W-:Y:S01]  /*1bd40*/  ISETP.GT.AND P5, PT, R201.reuse, 0x1, PT ;  /* 0x00000001c900780c */ /* 0x040fe20003fa4270 */
[----:B------:R-:W3:Y:S01]  /*1bd50*/  SHFL.IDX PT, R216, R6, 0x1, 0x1c1f ;  /* 0x003c1f0006d87f89 */ /* 0x000ee200000e0000 */
[----:B------:R-:W-:-:S02]  /*1bd60*/  ISETP.GT.AND P2, PT, R201, 0x8, PT ;  /* 0x00000008c900780c */ /* 0x000fc40003f44270 */
[----:B-1----:R-:W-:Y:S02]  /*1bd70*/  FSEL R155, R155, -INF , P3 ;  /* 0xff8000009b9b7808 */ /* 0x002fe40001800000 */
[----:B------:R-:W-:Y:S01]  /*1bd80*/  ISETP.GT.AND P3, PT, R201, 0x19, PT ;  /* 0x00000019c900780c */ /* 0x000fe20003f64270 */
[----:B------:R-:W-:Y:S01]  /*1bd90*/  MUFU.TANH R167, R167 ;  /* 0x000000a700a77308 */ /* 0x000fe20000002400 */
[----:B----4-:R-:W-:Y:S02]  /*1bda0*/  FSEL R7, R7, -INF , P4 ;  /* 0xff80000007077808 */ /* 0x010fe40002000000 */
[----:B------:R-:W-:Y:S02]  /*1bdb0*/  FSEL R9, R9, -INF , P5 ;  /* 0xff80000009097808 */ /* 0x000fe40002800000 */
[----:B------:R-:W-:Y:S02]  /*1bdc0*/  FSEL R153, R153, -INF , P2 ;  /* 0xff80000099997808 */ /* 0x000fe40001000000 */
[C---:B------:R-:W-:Y:S01]  /*1bdd0*/  ISETP.GT.AND P4, PT, R201.reuse, 0x10, PT ;  /* 0x00000010c900780c */ /* 0x040fe20003f84270 */
[----:B------:R-:W-:Y:S01]  /*1bde0*/  MUFU.TANH R204, R204 ;  /* 0x000000cc00cc7308 */ /* 0x000fe20000002400 */
[----:B------:R-:W-:-:S02]  /*1bdf0*/  ISETP.GT.AND P5, PT, R201, 0x11, PT ;  /* 0x00000011c900780c */ /* 0x000fc40003fa4270 */
[C---:B------:R-:W-:Y:S02]  /*1be00*/  ISETP.GT.AND P2, PT, R201.reuse, 0x18, PT ;  /* 0x00000018c900780c */ /* 0x040fe40003f44270 */
[----:B------:R-:W-:Y:S02]  /*1be10*/  FSEL R162, R162, -INF , P3 ;  /* 0xff800000a2a27808 */ /* 0x000fe40001800000 */
[----:B------:R-:W-:Y:S01]  /*1be20*/  ISETP.GT.AND P3, PT, R201, 0x29, PT ;  /* 0x00000029c900780c */ /* 0x000fe20003f64270 */
[----:B------:R-:W-:Y:S01]  /*1be30*/  MUFU.TANH R202, R202 ;  /* 0x000000ca00ca7308 */ /* 0x000fe20000002400 */
[----:B------:R-:W-:Y:S01]  /*1be40*/  FSEL R157, R157, -INF , P4 ;  /* 0xff8000009d9d7808 */ /* 0x000fe20002000000 */
[----:B---3--:R-:W-:Y:S01]  /*1be50*/  IMAD.IADD R216, R200, 0x1, R216 ;  /* 0x00000001c8d87824 */ /* 0x008fe200078e02d8 */
[----:B------:R-:W-:Y:S01]  /*1be60*/  FSEL R159, R159, -INF , P5 ;  /* 0xff8000009f9f7808 */ /* 0x000fe20002800000 */
[----:B------:R-:W-:Y:S01]  /*1be70*/  FMUL.FTZ R200, R2, R215 ;  /* 0x000000d702c87220 */ /* 0x000fe20000410000 */
[----:B------:R-:W-:-:S02]  /*1be80*/  FSEL R161, R161, -INF , P2 ;  /* 0xff800000a1a17808 */ /* 0x000fc40001000000 */
[C---:B------:R-:W-:Y:S01]  /*1be90*/  ISETP.GT.AND P4, PT, R201.reuse, 0x20, PT ;  /* 0x00000020c900780c */ /* 0x040fe20003f84270 */
[----:B------:R1:W-:Y:S01]  /*1bea0*/  MUFU.TANH R6, R207 ;  /* 0x000000cf00067308 */ /* 0x0003e20000002400 */
[C---:B------:R-:W-:Y:S02]  /*1beb0*/  ISETP.GT.AND P5, PT, R201.reuse, 0x21, PT ;  /* 0x00000021c900780c */ /* 0x040fe40003fa4270 */
[C---:B------:R-:W-:Y:S02]  /*1bec0*/  ISETP.GT.AND P2, PT, R201.reuse, 0x28, PT ;  /* 0x00000028c900780c */ /* 0x040fe40003f44270 */
[----:B------:R-:W-:Y:S02]  /*1bed0*/  FSEL R170, R170, -INF , P3 ;  /* 0xff800000aaaa7808 */ /* 0x000fe40001800000 */
[----:B------:R-:W-:Y:S01]  /*1bee0*/  ISETP.GT.AND P3, PT, R201, 0x39, PT ;  /* 0x00000039c900780c */ /* 0x000fe20003f64270 */
[----:B------:R-:W-:Y:S01]  /*1bef0*/  MUFU.TANH R152, R152 ;  /* 0x0000009800987308 */ /* 0x000fe20000002400 */
[----:B------:R-:W-:Y:S01]  /*1bf00*/  FSEL R165, R165, -INF , P4 ;  /* 0xff800000a5a57808 */ /* 0x000fe20002000000 */
[----:B-1----:R-:W-:Y:S01]  /*1bf10*/  FMUL.FTZ R207, R2, R210 ;  /* 0x000000d202cf7220 */ /* 0x002fe20000410000 */
[----:B------:R-:W-:Y:S01]  /*1bf20*/  FSEL R166, R166, -INF , P5 ;  /* 0xff800000a6a67808 */ /* 0x000fe20002800000 */
[C---:B------:R-:W-:Y:S01]  /*1bf30*/  FMUL.FTZ R210, R2.reuse, R211 ;  /* 0x000000d302d27220 */ /* 0x040fe20000410000 */
[----:B------:R-:W-:Y:S01]  /*1bf40*/  FSEL R169, R169, -INF , P2 ;  /* 0xff800000a9a97808 */ /* 0x000fe20001000000 */
[----:B------:R-:W-:Y:S01]  /*1bf50*/  FMUL.FTZ R211, R2, R214 ;  /* 0x000000d602d37220 */ /* 0x000fe20000410000 */
[C---:B------:R-:W-:Y:S01]  /*1bf60*/  ISETP.GT.AND P4, PT, R201.reuse, 0x30, PT ;  /* 0x00000030c900780c */ /* 0x040fe20003f84270 */
[----:B------:R-:W-:Y:S01]  /*1bf70*/  MUFU.TANH R160, R160 ;  /* 0x000000a000a07308 */ /* 0x000fe20000002400 */
[----:B------:R-:W-:-:S02]  /*1bf80*/  ISETP.GT.AND P5, PT, R201, 0x31, PT ;  /* 0x00000031c900780c */ /* 0x000fc40003fa4270 */
[C---:B------:R-:W-:Y:S02]  /*1bf90*/  ISETP.GT.AND P2, PT, R201.reuse, 0x38, PT ;  /* 0x00000038c900780c */ /* 0x040fe40003f44270 */
[----:B------:R-:W-:Y:S02]  /*1bfa0*/  FSEL R176, R176, -INF , P3 ;  /* 0xff800000b0b07808 */ /* 0x000fe40001800000 */
[----:B------:R-:W-:Y:S01]  /*1bfb0*/  ISETP.GT.AND P3, PT, R201, 0x49, PT ;  /* 0x00000049c900780c */ /* 0x000fe20003f64270 */
[----:B------:R-:W-:Y:S01]  /*1bfc0*/  MUFU.TANH R168, R168 ;  /* 0x000000a800a87308 */ /* 0x000fe20000002400 */
[----:B------:R-:W-:Y:S02]  /*1bfd0*/  FSEL R171, R171, -INF , P4 ;  /* 0xff800000abab7808 */ /* 0x000fe40002000000 */
[----:B------:R-:W-:Y:S02]  /*1bfe0*/  FSEL R172, R172, -INF , P5 ;  /* 0xff800000acac7808 */ /* 0x000fe40002800000 */
[----:B------:R-:W-:-:S02]  /*1bff0*/  FSEL R173, R173, -INF , P2 ;  /* 0xff800000adad7808 */ /* 0x000fc40001000000 */
[C---:B------:R-:W-:Y:S01]  /*1c000*/  ISETP.GT.AND P4, PT, R201.reuse, 0x40, PT ;  /* 0x00000040c900780c */ /* 0x040fe20003f84270 */
[----:B------:R-:W-:Y:S01]  /*1c010*/  MUFU.TANH R198, R198 ;  /* 0x000000c600c67308 */ /* 0x000fe20000002400 */
[C---:B------:R-:W-:Y:S02]  /*1c020*/  ISETP.GT.AND P5, PT, R201.reuse, 0x41, PT ;  /* 0x00000041c900780c */ /* 0x040fe40003fa4270 */
[C---:B------:R-:W-:Y:S02]  /*1c030*/  ISETP.GT.AND P2, PT, R201.reuse, 0x48, PT ;  /* 0x00000048c900780c */ /* 0x040fe40003f44270 */
[----:B------:R-:W-:Y:S02]  /*1c040*/  FSEL R184, R184, -INF , P3 ;  /* 0xff800000b8b87808 */ /* 0x000fe40001800000 */
[----:B------:R-:W-:Y:S01]  /*1c050*/  ISETP.GT.AND P3, PT, R201, 0x59, PT ;  /* 0x00000059c900780c */ /* 0x000fe20003f64270 */
[----:B------:R-:W-:Y:S01]  /*1c060*/  MUFU.TANH R199, R199 ;  /* 0x000000c700c77308 */ /* 0x000fe20000002400 */
[----:B------:R-:W-:-:S02]  /*1c070*/  FSEL R177, R177, -INF , P4 ;  /* 0xff800000b1b17808 */ /* 0x000fc40002000000 */
[----:B------:R-:W-:Y:S02]  /*1c080*/  FSEL R180, R180, -INF , P5 ;  /* 0xff800000b4b47808 */ /* 0x000fe40002800000 */
[----:B------:R-:W-:Y:S02]  /*1c090*/  FSEL R181, R181, -INF , P2 ;  /* 0xff800000b5b57808 */ /* 0x000fe40001000000 */
[C---:B------:R-:W-:Y:S01]  /*1c0a0*/  ISETP.GT.AND P4, PT, R201.reuse, 0x50, PT ;  /* 0x00000050c900780c */ /* 0x040fe20003f84270 */
[----:B------:R-:W-:Y:S01]  /*1c0b0*/  MUFU.TANH R203, R203 ;  /* 0x000000cb00cb7308 */ /* 0x000fe20000002400 */
[C---:B------:R-:W-:Y:S02]  /*1c0c0*/  ISETP.GT.AND P5, PT, R201.reuse, 0x51, PT ;  /* 0x00000051c900780c */ /* 0x040fe40003fa4270 */
[----:B------:R-:W-:Y:S02]  /*1c0d0*/  ISETP.GT.AND P2, PT, R201, 0x58, PT ;  /* 0x00000058c900780c */ /* 0x000fe40003f44270 */
[----:B------:R-:W-:-:S02]  /*1c0e0*/  FSEL R192, R192, -INF , P3 ;  /* 0xff800000c0c07808 */ /* 0x000fc40001800000 */
[----:B------:R-:W-:Y:S01]  /*1c0f0*/  ISETP.GT.AND P3, PT, R201, 0x69, PT ;  /* 0x00000069c900780c */ /* 0x000fe20003f64270 */
[----:B------:R-:W-:Y:S01]  /*1c100*/  MUFU.TANH R206, R206 ;  /* 0x000000ce00ce7308 */ /* 0x000fe20000002400 */
[----:B------:R-:W-:Y:S02]  /*1c110*/  FSEL R185, R185, -INF , P4 ;  /* 0xff800000b9b97808 */ /* 0x000fe40002000000 */
[----:B------:R-:W-:Y:S02]  /*1c120*/  FSEL R188, R188, -INF , P5 ;  /* 0xff800000bcbc7808 */ /* 0x000fe40002800000 */
[----:B------:R-:W-:Y:S02]  /*1c130*/  FSEL R189, R189, -INF , P2 ;  /* 0xff800000bdbd7808 */ /* 0x000fe40001000000 */
[C---:B------:R-:W-:Y:S01]  /*1c140*/  ISETP.GT.AND P4, PT, R201.reuse, 0x60, PT ;  /* 0x00000060c900780c */ /* 0x040fe20003f84270 */
[----:B------:R-:W-:Y:S01]  /*1c150*/  MUFU.TANH R207, R207 ;  /* 0x000000cf00cf7308 */ /* 0x000fe20000002400 */
[----:B------:R-:W-:-:S02]  /*1c160*/  ISETP.GT.AND P5, PT, R201, 0x61, PT ;  /* 0x00000061c900780c */ /* 0x000fc40003fa4270 */
[----:B------:R-:W-:Y:S02]  /*1c170*/  ISETP.GT.AND P2, PT, R201, 0x68, PT ;  /* 0x00000068c900780c */ /* 0x000fe40003f44270 */
[----:B--2---:R-:W-:Y:S02]  /*1c180*/  FSEL R205, R174, -INF , P3 ;  /* 0xff800000aecd7808 */ /* 0x004fe40001800000 */
[----:B------:R-:W-:Y:S01]  /*1c190*/  FMNMX.FTZ R174, R7, R13, !PT ;  /* 0x0000000d07ae7209 */ /* 0x000fe20007810000 */
        /* <DEDUP_REMOVED lines=8> */
[----:B------:R-:W-:Y:S02]  /*1c220*/  ISETP.GT.AND P3, PT, R201, 0x79, PT ;  /* 0x00000079c900780c */ /* 0x000fe40003f64270 */
[----:B------:R-:W-:Y:S01]  /*1c230*/  FMNMX.FTZ R201, R9, R174, !PT ;  /* 0x000000ae09c97209 */ /* 0x000fe20007810000 */
[----:B------:R-:W-:Y:S01]  /*1c240*/  MUFU.TANH R200, R200 ;  /* 0x000000c800c87308 */ /* 0x000fe20000002400 */
[----:B0-----:R-:W-:-:S02]  /*1c250*/  SHF.R.U32.HI R218, RZ, 0x7, R231 ;  /* 0x00000007ffda7819 */ /* 0x001fc400000116e7 */
[----:B------:R-:W-:-:S04]  /*1c260*/  FMNMX.FTZ R201, R153, R201, !PT ;  /* 0x000000c999c97209 */ /* 0x000fc80007810000 */
[----:B------:R-:W-:Y:S01]  /*1c270*/  FMNMX.FTZ R201, R155, R201, !PT ;  /* 0x000000c99bc97209 */ /* 0x000fe20007810000 */
[----:B------:R0:W-:Y:S03]  /*1c280*/  MUFU.TANH R174, R175 ;  /* 0x000000af00ae7308 */ /* 0x0001e60000002400 */
[----:B------:R-:W-:-:S04]  /*1c290*/  FMNMX.FTZ R201, R157, R201, !PT ;  /* 0x000000c99dc97209 */ /* 0x000fc80007810000 */
[----:B------:R-:W-:Y:S01]  /*1c2a0*/  FMNMX.FTZ R201, R159, R201, !PT ;  /* 0x000000c99fc97209 */ /* 0x000fe20007810000 */
[C---:B0-----:R-:W-:Y:S01]  /*1c2b0*/  FMUL.FTZ R175, R2.reuse, R178 ;  /* 0x000000b202af7220 */ /* 0x041fe20000410000 */
[C---:B------:R-:W-:Y:S02]  /*1c2c0*/  FMUL.FTZ R178, R2.reuse, R179 ;  /* 0x000000b302b27220 */ /* 0x040fe40000410000 */
[----:B------:R-:W-:Y:S01]  /*1c2d0*/  FMNMX.FTZ R201, R161, R201, !PT ;  /* 0x000000c9a1c97209 */ /* 0x000fe20007810000 */
[C---:B------:R-:W-:Y:S01]  /*1c2e0*/  FMUL.FTZ R179, R2.reuse, R182 ;  /* 0x000000b602b37220 */ /* 0x040fe20000410000 */
[C---:B------:R-:W-:Y:S01]  /*1c2f0*/  FMUL.FTZ R182, R2.reuse, R183 ;  /* 0x000000b702b67220 */ /* 0x040fe20000410000 */
[----:B------:R-:W-:Y:S01]  /*1c300*/  FMUL.FTZ R183, R2, R186 ;  /* 0x000000ba02b77220 */ /* 0x000fe20000410000 */
[----:B------:R-:W-:Y:S01]  /*1c310*/  FMNMX.FTZ R201, R162, R201, !PT ;  /* 0x000000c9a2c97209 */ /* 0x000fe20007810000 */
[C---:B------:R-:W-:Y:S01]  /*1c320*/  FMUL.FTZ R186, R2.reuse, R187 ;  /* 0x000000bb02ba7220 */ /* 0x040fe20000410000 */
[C---:B------:R-:W-:Y:S01]  /*1c330*/  FMUL.FTZ R187, R2.reuse, R190 ;  /* 0x000000be02bb7220 */ /* 0x040fe20000410000 */
[----:B------:R-:W-:Y:S01]  /*1c340*/  FMUL.FTZ R190, R2, R191 ;  /* 0x000000bf02be7220 */ /* 0x000fe20000410000 */
[----:B------:R-:W-:Y:S01]  /*1c350*/  FMNMX.FTZ R201, R165, R201, !PT ;  /* 0x000000c9a5c97209 */ /* 0x000fe20007810000 */
[----:B------:R-:W-:Y:S03]  /*1c360*/  MUFU.TANH R182, R182 ;  /* 0x000000b600b67308 */ /* 0x000fe60000002400 */
[----:B------:R-:W-:-:S04]  /*1c370*/  FMNMX.FTZ R201, R166, R201, !PT ;  /* 0x000000c9a6c97209 */ /* 0x000fc80007810000 */
        /* <DEDUP_REMOVED lines=16> */
[----:B------:R0:W1:Y:S03]  /*1c480*/  MUFU.TANH R201, R208 ;  /* 0x000000d000c97308 */ /* 0x0000660000002400 */
[----:B------:R-:W-:-:S04]  /*1c490*/  FMNMX.FTZ R191, R188, R191, !PT ;  /* 0x000000bfbcbf7209 */ /* 0x000fc80007810000 */
[----:B------:R-:W-:Y:S01]  /*1c4a0*/  FMNMX.FTZ R191, R189, R191, !PT ;  /* 0x000000bfbdbf7209 */ /* 0x000fe20007810000 */
[----:B------:R-:W-:Y:S01]  /*1c4b0*/  MUFU.TANH R186, R186 ;  /* 0x000000ba00ba7308 */ /* 0x000fe20000002400 */
[----:B0-----:R-:W-:Y:S02]  /*1c4c0*/  FMUL.FTZ R208, R2, R209 ;  /* 0x000000d102d07220 */ /* 0x001fe40000410000 */
[----:B------:R-:W-:-:S04]  /*1c4d0*/  FMNMX.FTZ R209, R192, R191, !PT ;  /* 0x000000bfc0d17209 */ /* 0x000fc80007810000 */
[----:B------:R-:W-:Y:S01]  /*1c4e0*/  FMNMX.FTZ R209, R193, R209, !PT ;  /* 0x000000d1c1d17209 */ /* 0x000fe20007810000 */
[----:B------:R-:W0:Y:S01]  /*1c4f0*/  MUFU.TANH R208, R208 ;  /* 0x000000d000d07308 */ /* 0x000e220000002400 */
[----:B-1----:R-:W-:Y:S02]  /*1c500*/  FSEL R201, R201, -INF , P4 ;  /* 0xff800000c9c97808 */ /* 0x002fe40002000000 */
[----:B------:R-:W-:Y:S02]  /*1c510*/  FMNMX.FTZ R209, R196, R209, !PT ;  /* 0x000000d1c4d17209 */ /* 0x000fe40007810000 */
[----:B------:R-:W-:Y:S02]  /*1c520*/  ISETP.GT.AND P4, PT, R216, 0x1, PT ;  /* 0x00000001d800780c */ /* 0x000fe40003f84270 */
[----:B------:R-:W-:Y:S01]  /*1c530*/  FMNMX.FTZ R209, R197, R209, !PT ;  /* 0x000000d1c5d17209 */ /* 0x000fe20007810000 */
[----:B------:R1:W2:Y:S01]  /*1c540*/  MUFU.TANH R191, R212 ;  /* 0x000000d400bf7308 */ /* 0x0002a20000002400 */
[----:B------:R-:W-:-:S02]  /*1c550*/  FSEL R152, R152, -INF , P4 ;  /* 0xff80000098987808 */ /* 0x000fc40002000000 */
[----:B------:R-:W-:-:S04]  /*1c560*/  ISETP.GT.AND P4, PT, R216, 0x11, PT ;  /* 0x00000011d800780c */ /* 0x000fc80003f84270 */
[----:B------:R-:W-:Y:S01]  /*1c570*/  FSEL R160, R160, -INF , P4 ;  /* 0xff800000a0a07808 */ /* 0x000fe20002000000 */
[----:B------:R-:W3:Y:S01]  /*1c580*/  MUFU.TANH R190, R190 ;  /* 0x000000be00be7308 */ /* 0x000ee20000002400 */
[----:B-1----:R-:W-:Y:S02]  /*1c590*/  FMNMX.FTZ R212, R205, R209, !PT ;  /* 0x000000d1cdd47209 */ /* 0x002fe40007810000 */
[----:B0-----:R-:W-:Y:S02]  /*1c5a0*/  FSEL R208, R208, -INF , P5 ;  /* 0xff800000d0d07808 */ /* 0x001fe40002800000 */
[----:B------:R-:W-:Y:S02]  /*1c5b0*/  FMNMX.FTZ R212, R201, R212, !PT ;  /* 0x000000d4c9d47209 */ /* 0x000fe40007810000 */
[----:B------:R-:W-:Y:S01]  /*1c5c0*/  ISETP.GT.AND P5, PT, R216, 0x8, PT ;  /* 0x00000008d800780c */ /* 0x000fe20003fa4270 */
[----:B------:R0:W1:Y:S01]  /*1c5d0*/  MUFU.TANH R209, R194 ;  /* 0x000000c200d17308 */ /* 0x0000620000002400 */
[----:B--2---:R-:W-:-:S02]  /*1c5e0*/  FSEL R191, R191, -INF , P2 ;  /* 0xff800000bfbf7808 */ /* 0x004fc40001000000 */
[----:B------:R-:W-:Y:S02]  /*1c5f0*/  ISETP.GT.AND P2, PT, R216, 0x9, PT ;  /* 0x00000009d800780c */ /* 0x000fe40003f44270 */
[----:B------:R-:W-:Y:S02]  /*1c600*/  FSEL R154, R154, -INF , P5 ;  /* 0xff8000009a9a7808 */ /* 0x000fe40002800000 */
[----:B------:R-:W-:Y:S02]  /*1c610*/  FSEL R156, R156, -INF , P2 ;  /* 0xff8000009c9c7808 */ /* 0x000fe40001000000 */
[----:B0-----:R-:W-:Y:S02]  /*1c620*/  FMNMX.FTZ R194, R208, R212, !PT ;  /* 0x000000d4d0c27209 */ /* 0x001fe40007810000 */
[----:B------:R0:W2:Y:S01]  /*1c630*/  MUFU.TANH R212, R195 ;  /* 0x000000c300d47308 */ /* 0x0000a20000002400 */
[----:B------:R-:W-:Y:S02]  /*1c640*/  ISETP.GT.AND P2, PT, R216, 0x19, PT ;  /* 0x00000019d800780c */ /* 0x000fe40003f44270 */
[----:B------:R-:W-:-:S02]  /*1c650*/  FMNMX.FTZ R194, R191, R194, !PT ;  /* 0x000000c2bfc27209 */ /* 0x000fc40007810000 */
[----:B------:R-:W-:Y:S02]  /*1c660*/  FSEL R164, R164, -INF , P2 ;  /* 0xff800000a4a47808 */ /* 0x000fe40001000000 */
[C---:B------:R-:W-:Y:S02]  /*1c670*/  ISETP.GT.AND P2, PT, R216.reuse, 0x29, PT ;  /* 0x00000029d800780c */ /* 0x040fe40003f44270 */
[----:B0-----:R-:W-:Y:S02]  /*1c680*/  FSEL R195, R213, -INF , P3 ;  /* 0xff800000d5c37808 */ /* 0x001fe40001800000 */
[----:B------:R-:W-:Y:S02]  /*1c690*/  ISETP.GT.AND P3, PT, R216, RZ, PT ;  /* 0x000000ffd800720c */ /* 0x000fe40003f64270 */
[----:B------:R-:W-:Y:S02]  /*1c6a0*/  FMNMX.FTZ R213, R195, R194, !PT ;  /* 0x000000c2c3d57209 */ /* 0x000fe40007810000 */
[----:B------:R-:W-:-:S02]  /*1c6b0*/  FSEL R8, R8, -INF , P3 ;  /* 0xff80000008087808 */ /* 0x000fc40001800000 */
[C---:B------:R-:W-:Y:S01]  /*1c6c0*/  ISETP.GT.AND P3, PT, R216.reuse, 0x10, PT ;  /* 0x00000010d800780c */ /* 0x040fe20003f64270 */
[----:B------:R-:W0:Y:S01]  /*1c6d0*/  SHFL.BFLY PT, R194, R213, 0x2, 0x1f ;  /* 0x0c401f00d5c27f89 */ /* 0x000e2200000e0000 */
[----:B------:R-:W-:Y:S02]  /*1c6e0*/  ISETP.GT.AND P5, PT, R216, 0x18, PT ;  /* 0x00000018d800780c */ /* 0x000fe40003fa4270 */
[----:B------:R-:W-:Y:S02]  /*1c6f0*/  FSEL R158, R158, -INF , P3 ;  /* 0xff8000009e9e7808 */ /* 0x000fe40001800000 */
[----:B------:R-:W-:Y:S02]  /*1c700*/  ISETP.GT.AND P3, PT, R216, 0x20, PT ;  /* 0x00000020d800780c */ /* 0x000fe40003f64270 */
[----:B------:R-:W-:Y:S02]  /*1c710*/  FSEL R163, R163, -INF , P5 ;  /* 0xff800000a3a37808 */ /* 0x000fe40002800000 */
[----:B------:R-:W-:-:S02]  /*1c720*/  FSEL R167, R167, -INF , P3 ;  /* 0xff800000a7a77808 */ /* 0x000fc40001800000 */
[C---:B------:R-:W-:Y:S02]  /*1c730*/  ISETP.GT.AND P5, PT, R216.reuse, 0x28, PT ;  /* 0x00000028d800780c */ /* 0x040fe40003fa4270 */
[----:B------:R-:W-:Y:S02]  /*1c740*/  ISETP.GT.AND P3, PT, R216, 0x30, PT ;  /* 0x00000030d800780c */ /* 0x000fe40003f64270 */
[----:B------:R-:W-:Y:S02]  /*1c750*/  FSEL R204, R204, -INF , P5 ;  /* 0xff800000cccc7808 */ /* 0x000fe40002800000 */
[----:B------:R-:W-:Y:S02]  /*1c760*/  FSEL R214, R175, -INF , P3 ;  /* 0xff800000afd67808 */ /* 0x000fe40001800000 */
[C---:B------:R-:W-:Y:S02]  /*1c770*/  ISETP.GT.AND P5, PT, R216.reuse, 0x38, PT ;  /* 0x00000038d800780c */ /* 0x040fe40003fa4270 */
[----:B------:R-:W-:-:S02]  /*1c780*/  ISETP.GT.AND P4, PT, R216, 0x21, PT ;  /* 0x00000021d800780c */ /* 0x000fc40003f84270 */
[----:B------:R-:W-:Y:S02]  /*1c790*/  FSEL R215, R179, -INF , P5 ;  /* 0xff800000b3d77808 */ /* 0x000fe40002800000 */
[----:B0-----:R-:W-:Y:S02]  /*1c7a0*/  FMNMX.FTZ R194, R213, R194, !PT ;  /* 0x000000c2d5c27209 */ /* 0x001fe40007810000 */
[----:B------:R-:W-:Y:S02]  /*1c7b0*/  FSEL R168, R168, -INF , P4 ;  /* 0xff800000a8a87808 */ /* 0x000fe40002000000 */
[C---:B------:R-:W-:Y:S01]  /*1c7c0*/  ISETP.GT.AND P4, PT, R216.reuse, 0x31, PT ;  /* 0x00000031d800780c */ /* 0x040fe20003f84270 */
[----:B------:R-:W0:Y:S01]  /*1c7d0*/  SHFL.BFLY PT, R213, R194, 0x1, 0x1f ;  /* 0x0c201f00c2d57f89 */ /* 0x000e2200000e0000 */
[----:B------:R-:W-:Y:S02]  /*1c7e0*/  ISETP.GT.AND P5, PT, R216, 0x41, PT ;  /* 0x00000041d800780c */ /* 0x000fe40003fa4270 */
[----:B------:R-:W-:-:S02]  /*1c7f0*/  FSEL R178, R178, -INF , P4 ;  /* 0xff800000b2b27808 */ /* 0x000fc40002000000 */
[----:B------:R-:W-:Y:S02]  /*1c800*/  ISETP.GT.AND P4, PT, R216, 0x40, PT ;  /* 0x00000040d800780c */ /* 0x000fe40003f84270 */
[----:B------:R-:W-:Y:S02]  /*1c810*/  FSEL R186, R186, -INF , P5 ;  /* 0xff800000baba7808 */ /* 0x000fe40002800000 */
[----:B------:R-:W-:Y:S02]  /*1c820*/  FSEL R183, R183, -INF , P4 ;  /* 0xff800000b7b77808 */ /* 0x000fe40002000000 */
[C---:B------:R-:W-:Y:S02]  /*1c830*/  ISETP.GT.AND P4, PT, R216.reuse, 0x49, PT ;  /* 0x00000049d800780c */ /* 0x040fe40003f84270 */
[----:B------:R-:W-:Y:S02]  /*1c840*/  ISETP.GT.AND P5, PT, R216, 0x50, PT ;  /* 0x00000050d800780c */ /* 0x000fe40003fa4270 */
[----:B---3--:R-:W-:-:S02]  /*1c850*/  FSEL R190, R190, -INF , P4 ;  /* 0xff800000bebe7808 */ /* 0x008fc40002000000 */
[----:B-1----:R-:W-:Y:S02]  /*1c860*/  FSEL R209, R209, -INF , P5 ;  /* 0xff800000d1d17808 */ /* 0x002fe40002800000 */
[C---:B------:R-:W-:Y:S02]  /*1c870*/  ISETP.GT.AND P4, PT, R216.reuse, 0x58, PT ;  /* 0x00000058d800780c */ /* 0x040fe40003f84270 */
[----:B------:R-:W-:Y:S02]  /*1c880*/  ISETP.GT.AND P5, PT, R216, 0x59, PT ;  /* 0x00000059d800780c */ /* 0x000fe40003fa4270 */
[----:B------:R-:W-:Y:S02]  /*1c890*/  FSEL R198, R198, -INF , P4 ;  /* 0xff800000c6c67808 */ /* 0x000fe40002000000 */
[----:B0-----:R-:W-:Y:S02]  /*1c8a0*/  FMNMX.FTZ R194, R194, R213, !PT ;  /* 0x000000d5c2c27209 */ /* 0x001fe40007810000 */
[----:B------:R-:W-:Y:S01]  /*1c8b0*/  FSEL R213, R174, -INF , P2 ;  /* 0xff800000aed57808 */ /* 0x000fe20001000000 */
[----:B------:R-:W-:Y:S01]  /*1c8c0*/  IMAD.U32 R174, RZ, RZ, UR48 ;  /* 0x00000030ffae7e24 */ /* 0x000fe2000f8e00ff */
[----:B------:R-:W-:-:S02]  /*1c8d0*/  ISETP.GT.AND P2, PT, R216, 0x39, PT ;  /* 0x00000039d800780c */ /* 0x000fc40003f44270 */
[C---:B------:R-:W-:Y:S01]  /*1c8e0*/  FSETP.NEU.FTZ.AND P3, PT, R194.reuse, -INF , PT ;  /* 0xff800000c200780b */ /* 0x040fe20003f7d000 */
[----:B------:R-:W-:-:S01]  /*1c8f0*/  FFMA.FTZ R175, R194, R174, -8 ;  /* 0xc1000000c2af7423 */ /* 0x000fc200000100ae */
[----:B------:R-:W-:Y:S02]  /*1c900*/  FSEL R182, R182, -INF , P2 ;  /* 0xff800000b6b67808 */ /* 0x000fe40001000000 */
[C---:B------:R-:W-:Y:S02]  /*1c910*/  ISETP.GT.AND P2, PT, R216.reuse, 0x48, PT ;  /* 0x00000048d800780c */ /* 0x040fe40003f44270 */
[----:B------:R-:W-:Y:S02]  /*1c920*/  FSEL R179, R175, RZ, P3 ;  /* 0x000000ffafb37208 */ /* 0x000fe40001800000 */
[----:B------:R-:W-:Y:S02]  /*1c930*/  FSEL R187, R187, -INF , P2 ;  /* 0xff800000bbbb7808 */ /* 0x000fe40001000000 */
[----:B------:R-:W-:Y:S01]  /*1c940*/  ISETP.GT.AND P2, PT, R216, 0x51, PT ;  /* 0x00000051d800780c */ /* 0x000fe20003f44270 */
[----:B------:R-:W-:-:S01]  /*1c950*/  FFMA.FTZ R175, R155, R174, -R179 ;  /* 0x000000ae9baf7223 */ /* 0x000fc200000108b3 */
[----:B------:R-:W-:Y:S01]  /*1c960*/  FSEL R199, R199, -INF , P5 ;  /* 0xff800000c7c77808 */ /* 0x000fe20002800000 */
[----:B------:R-:W-:-:S01]  /*1c970*/  FFMA.FTZ R7, R7, R174, -R179 ;  /* 0x000000ae07077223 */ /* 0x000fc200000108b3 */
[----:B--2---:R-:W-:Y:S01]  /*1c980*/  FSEL R212, R212, -INF , P2 ;  /* 0xff800000d4d47808 */ /* 0x004fe20001000000 */
[----:B------:R-:W-:-:S01]  /*1c990*/  FFMA.FTZ R9, R9, R174, -R179 ;  /* 0x000000ae09097223 */ /* 0x000fc200000108b3 */
[----:B------:R-:W-:Y:S01]  /*1c9a0*/  ISETP.GT.AND P2, PT, R216, 0x60, PT ;  /* 0x00000060d800780c */ /* 0x000fe20003f44270 */
[----:B------:R-:W-:-:S01]  /*1c9b0*/  FFMA.FTZ R153, R153, R174, -R179 ;  /* 0x000000ae99997223 */ /* 0x000fc200000108b3 */
[----:B------:R-:W-:Y:S01]  /*1c9c0*/  ISETP.GT.AND P4, PT, R216, 0x61, PT ;  /* 0x00000061d800780c */ /* 0x000fe20003f84270 */
[----:B------:R-:W-:-:S01]  /*1c9d0*/  FFMA.FTZ R157, R157, R174, -R179 ;  /* 0x000000ae9d9d7223 */ /* 0x000fc200000108b3 */
[----:B------:R-:W-:Y:S01]  /*1c9e0*/  FSEL R202, R202, -INF , P2 ;  /* 0xff800000caca7808 */ /* 0x000fe20001000000 */
[----:B------:R-:W-:-:S01]  /*1c9f0*/  FFMA.FTZ R159, R159, R174, -R179 ;  /* 0x000000ae9f9f7223 */ /* 0x000fc200000108b3 */
[----:B------:R-:W-:Y:S01]  /*1ca00*/  ISETP.GT.AND P2, PT, R216, 0x69, PT ;  /* 0x00000069d800780c */ /* 0x000fe20003f44270 */
[----:B------:R-:W-:-:S01]  /*1ca10*/  FFMA.FTZ R161, R161, R174, -R179 ;  /* 0x000000aea1a17223 */ /* 0x000fc200000108b3 */
[----:B------:R-:W-:Y:S01]  /*1ca20*/  ISETP.GT.AND P5, PT, R216, 0x68, PT ;  /* 0x00000068d800780c */ /* 0x000fe20003fa4270 */
[----:B------:R-:W-:-:S01]  /*1ca30*/  FFMA.FTZ R162, R162, R174, -R179 ;  /* 0x000000aea2a27223 */ /* 0x000fc200000108b3 */
[----:B------:R-:W-:Y:S01]  /*1ca40*/  FSEL R155, R6, -INF , P2 ;  /* 0xff800000069b7808 */ /* 0x000fe20001000000 */
[----:B------:R-:W-:-:S01]  /*1ca50*/  FFMA.FTZ R165, R165, R174, -R179 ;  /* 0x000000aea5a57223 */ /* 0x000fc200000108b3 */
[----:B------:R0:W-:Y:S01]  /*1ca60*/  MUFU.EX2 R6, R175 ;  /* 0x000000af00067308 */ /* 0x0001e20000000800 */
[----:B------:R-:W-:Y:S01]  /*1ca70*/  FSEL R203, R203, -INF , P4 ;  /* 0xff800000cbcb7808 */ /* 0x000fe20002000000 */
[-CC-:B------:R-:W-:Y:S01]  /*1ca80*/  FFMA.FTZ R166, R166, R174.reuse, -R179.reuse ;  /* 0x000000aea6a67223 */ /* 0x180fe200000108b3 */
[----:B------:R-:W-:Y:S01]  /*1ca90*/  FSEL R206, R206, -INF , P5 ;  /* 0xff800000cece7808 */ /* 0x000fe20002800000 */
[-CC-:B------:R-:W-:Y:S01]  /*1caa0*/  FFMA.FTZ R169, R169, R174.reuse, -R179.reuse ;  /* 0x000000aea9a97223 */ /* 0x180fe200000108b3 */
[----:B------:R-:W-:Y:S01]  /*1cab0*/  ISETP.GT.AND P4, PT, R216, 0x70, PT ;  /* 0x00000070d800780c */ /* 0x000fe20003f84270 */
[-CC-:B------:R-:W-:Y:S01]  /*1cac0*/  FFMA.FTZ R170, R170, R174.reuse, -R179.reuse ;  /* 0x000000aeaaaa7223 */ /* 0x180fe200000108b3 */
[----:B------:R-:W-:Y:S01]  /*1cad0*/  ISETP.GT.AND P5, PT, R216, 0x71, PT ;  /* 0x00000071d800780c */ /* 0x000fe20003fa4270 */
[--C-:B------:R-:W-:Y:S01]  /*1cae0*/  FFMA.FTZ R171, R171, R174, -R179.reuse ;  /* 0x000000aeabab7223 */ /* 0x100fe200000108b3 */
[----:B0-----:R-:W-:Y:S01]  /*1caf0*/  FMNMX.FTZ R175, R8, R14, !PT ;  /* 0x0000000e08af7209 */ /* 0x001fe20007810000 */
[-CC-:B------:R-:W-:Y:S01]  /*1cb00*/  FFMA.FTZ R172, R172, R174.reuse, -R179.reuse ;  /* 0x000000aeacac7223 */ /* 0x180fe200000108b3 */
[----:B------:R-:W-:Y:S01]  /*1cb10*/  FSEL R207, R207, -INF , P4 ;  /* 0xff800000cfcf7808 */ /* 0x000fe20002000000 */
[-CC-:B------:R-:W-:Y:S01]  /*1cb20*/  FFMA.FTZ R173, R173, R174.reuse, -R179.reuse ;  /* 0x000000aeadad7223 */ /* 0x180fe200000108b3 */
[----:B------:R-:W-:Y:S01]  /*1cb30*/  FMNMX.FTZ R175, R152, R175, !PT ;  /* 0x000000af98af7209 */ /* 0x000fe20007810000 */
[-CC-:B------:R-:W-:Y:S01]  /*1cb40*/  FFMA.FTZ R176, R176, R174.reuse, -R179.reuse ;  /* 0x000000aeb0b07223 */ /* 0x180fe200000108b3 */
[----:B------:R-:W-:Y:S01]  /*1cb50*/  ISETP.GT.AND P2, PT, R216, 0x78, PT ;  /* 0x00000078d800780c */ /* 0x000fe20003f44270 */
[-CC-:B------:R-:W-:Y:S01]  /*1cb60*/  FFMA.FTZ R177, R177, R174.reuse, -R179.reuse ;  /* 0x000000aeb1b17223 */ /* 0x180fe200000108b3 */
[----:B------:R-:W-:Y:S01]  /*1cb70*/  FMNMX.FTZ R175, R154, R175, !PT ;  /* 0x000000af9aaf7209 */ /* 0x000fe20007810000 */
        /* <DEDUP_REMOVED lines=13> */
[----:B------:R-:W-:Y:S01]  /*1cc50*/  FSEL R200, R200, -INF , P4 ;  /* 0xff800000c8c87808 */ /* 0x000fe20002000000 */
[-CC-:B------:R-:W-:Y:S01]  /*1cc60*/  FFMA.FTZ R193, R193, R174.reuse, -R179.reuse ;  /* 0x000000aec1c17223 */ /* 0x180fe200000108b3 */
[----:B------:R-:W-:Y:S01]  /*1cc70*/  FMNMX.FTZ R175, R163, R175, !PT ;  /* 0x000000afa3af7209 */ /* 0x000fe20007810000 */
[-CC-:B------:R-:W-:Y:S01]  /*1cc80*/  FFMA.FTZ R196, R196, R174.reuse, -R179.reuse ;  /* 0x000000aec4c47223 */ /* 0x180fe200000108b3 */
[----:B------:R-:W-:-:S01]  /*1cc90*/  FFMA.FTZ R197, R197, R174, -R179 ;  /* 0x000000aec5c57223 */ /* 0x000fc200000108b3 */
[-CC-:B------:R-:W-:Y:S01]  /*1cca0*/  FFMA.FTZ R205, R205, R174.reuse, -R179.reuse ;  /* 0x000000aecdcd7223 */ /* 0x180fe200000108b3 */
[----:B------:R-:W-:Y:S01]  /*1ccb0*/  FMNMX.FTZ R175, R164, R175, !PT ;  /* 0x000000afa4af7209 */ /* 0x000fe20007810000 */
[-CC-:B------:R-:W-:Y:S01]  /*1ccc0*/  FFMA.FTZ R201, R201, R174.reuse, -R179.reuse ;  /* 0x000000aec9c97223 */ /* 0x180fe200000108b3 */
[----:B------:R-:W-:-:S01]  /*1ccd0*/  FFMA.FTZ R208, R208, R174, -R179 ;  /* 0x000000aed0d07223 */ /* 0x000fc200000108b3 */
[-CC-:B------:R-:W-:Y:S01]  /*1cce0*/  FFMA.FTZ R191, R191, R174.reuse, -R179.reuse ;  /* 0x000000aebfbf7223 */ /* 0x180fe200000108b3 */
[----:B------:R-:W-:Y:S01]  /*1ccf0*/  FMNMX.FTZ R175, R167, R175, !PT ;  /* 0x000000afa7af7209 */ /* 0x000fe20007810000 */
[----:B------:R-:W-:Y:S01]  /*1cd00*/  FFMA.FTZ R179, R195, R174, -R179 ;  /* 0x000000aec3b37223 */ /* 0x000fe200000108b3 */
[----:B------:R-:W-:Y:S01]  /*1cd10*/  ISETP.NE.AND P4, PT, R217, RZ, PT ;  /* 0x000000ffd900720c */ /* 0x000fe20003f85270 */
[----:B------:R-:W-:Y:S01]  /*1cd20*/  MUFU.EX2 R7, R7 ;  /* 0x0000000700077308 */ /* 0x000fe20000000800 */
[----:B------:R-:W-:-:S04]  /*1cd30*/  FMNMX.FTZ R175, R168, R175, !PT ;  /* 0x000000afa8af7209 */ /* 0x000fc80007810000 */
[----:B------:R-:W-:-:S03]  /*1cd40*/  FMNMX.FTZ R175, R204, R175, !PT ;  /* 0x000000afccaf7209 */ /* 0x000fc60007810000 */
        /* <DEDUP_REMOVED lines=31> */
[----:B------:R-:W-:-:S05]  /*1cf40*/  FMNMX.FTZ R175, R200, R175, !PT ;  /* 0x000000afc8af7209 */ /* 0x000fca0007810000 */
[----:B------:R-:W0:Y:S02]  /*1cf50*/  SHFL.BFLY PT, R216, R175, 0x2, 0x1f ;  /* 0x0c401f00afd87f89 */ /* 0x000e2400000e0000 */
[----:B------:R-:W-:Y:S08]  /*1cf60*/  MUFU.EX2 R172, R172 ;  /* 0x000000ac00ac7308 */ /* 0x000ff00000000800 */
[----:B------:R-:W-:Y:S08]  /*1cf70*/  MUFU.EX2 R173, R173 ;  /* 0x000000ad00ad7308 */ /* 0x000ff00000000800 */
[----:B------:R-:W-:Y:S01]  /*1cf80*/  MUFU.EX2 R176, R176 ;  /* 0x000000b000b07308 */ /* 0x000fe20000000800 */
[----:B0-----:R-:W-:-:S07]  /*1cf90*/  FMNMX.FTZ R175, R175, R216, !PT ;  /* 0x000000d8afaf7209 */ /* 0x001fce0007810000 */
        /* <DEDUP_REMOVED lines=8> */
[----:B------:R-:W-:Y:S01]  /*1d020*/  MUFU.EX2 R185, R185 ;  /* 0x000000b900b97308 */ /* 0x000fe20000000800 */
[----:B------:R-:W-:Y:S02]  /*1d030*/  FSEL R216, R175, RZ, P2 ;  /* 0x000000ffafd87208 */ /* 0x000fe40001000000 */
[----:B------:R-:W-:-:S03]  /*1d040*/  FSEL R195, R195, RZ, P2 ;  /* 0x000000ffc3c37208 */ /* 0x000fc60001000000 */
[----:B------:R-:W-:Y:S01]  /*1d050*/  FADD.FTZ R216, -R216, R14 ;  /* 0x0000000ed8d87221 */ /* 0x000fe20000010100 */
[----:B------:R-:W-:Y:S02]  /*1d060*/  @!P4 IMAD R14, R234, 0x8, R18 ;  /* 0x00000008ea0ec824 */ /* 0x000fe400078e0212 */
[-CC-:B------:R-:W-:Y:S01]  /*1d070*/  FFMA.FTZ R217, R215, R174.reuse, -R195.reuse ;  /* 0x000000aed7d97223 */ /* 0x180fe200000108c3 */
[----:B------:R-:W-:Y:S01]  /*1d080*/  FSEL R215, R194, RZ, P3 ;  /* 0x000000ffc2d77208 */ /* 0x000fe20001800000 */
[-CC-:B------:R-:W-:Y:S01]  /*1d090*/  FFMA.FTZ R8, R8, R174.reuse, -R195.reuse ;  /* 0x000000ae08087223 */ /* 0x180fe200000108c3 */
[-C--:B------:R-:W-:Y:S01]  /*1d0a0*/  FMUL.FTZ R216, R216, R174.reuse ;  /* 0x000000aed8d87220 */ /* 0x080fe20000410000 */
[-CC-:B------:R-:W-:Y:S01]  /*1d0b0*/  FFMA.FTZ R152, R152, R174.reuse, -R195.reuse ;  /* 0x000000ae98987223 */ /* 0x180fe200000108c3 */
[----:B------:R-:W-:-:S01]  /*1d0c0*/  FFMA.FTZ R154, R154, R174, -R195 ;  /* 0x000000ae9a9a7223 */ /* 0x000fc200000108c3 */
[----:B------:R-:W-:Y:S01]  /*1d0d0*/  FADD.FTZ R215, -R215, R13 ;  /* 0x0000000dd7d77221 */ /* 0x000fe20000010100 */
[----:B------:R-:W-:-:S01]  /*1d0e0*/  FFMA.FTZ R156, R156, R174, -R195 ;  /* 0x000000ae9c9c7223 */ /* 0x000fc200000108c3 */
[----:B------:R-:W-:Y:S01]  /*1d0f0*/  MUFU.EX2 R8, R8 ;  /* 0x0000000800087308 */ /* 0x000fe20000000800 */
[----:B------:R-:W-:-:S01]  /*1d100*/  FFMA.FTZ R158, R158, R174, -R195 ;  /* 0x000000ae9e9e7223 */ /* 0x000fc200000108c3 */
[-C--:B------:R-:W-:Y:S01]  /*1d110*/  FMUL.FTZ R215, R215, R174.reuse ;  /* 0x000000aed7d77220 */ /* 0x080fe20000410000 */
[----:B------:R-:W-:Y:S01]  /*1d120*/  @!P4 IADD3 R14, R14, 0x38840, RZ ;  /* 0x000388400e0ec810 */ /* 0x000fe20007ffe0ff */
[-CC-:B------:R-:W-:Y:S01]  /*1d130*/  FFMA.FTZ R13, R182, R174.reuse, -R195.reuse ;  /* 0x000000aeb60d7223 */ /* 0x180fe200000108c3 */
[----:B------:R-:W-:-:S01]  /*1d140*/  FFMA.FTZ R160, R160, R174, -R195 ;  /* 0x000000aea0a07223 */ /* 0x000fc200000108c3 */
[----:B------:R-:W-:Y:S01]  /*1d150*/  IADD3 R182, -R218, 0xb, RZ ;  /* 0x0000000bdab67810 */ /* 0x000fe20007ffe1ff */
[----:B------:R-:W-:-:S01]  /*1d160*/  FFMA.FTZ R163, R163, R174, -R195 ;  /* 0x000000aea3a37223 */ /* 0x000fc200000108c3 */
[----:B------:R-:W0:Y:S01]  /*1d170*/  MUFU.EX2 R215, R215 ;  /* 0x000000d700d77308 */ /* 0x000e220000000800 */
[----:B------:R-:W-:Y:S01]  /*1d180*/  @!P4 PRMT R14, RZ, 0x654, R14 ;  /* 0x00000654ff0ec816 */ /* 0x000fe2000000000e */
[-CC-:B------:R-:W-:Y:S01]  /*1d190*/  FFMA.FTZ R164, R164, R174.reuse, -R195.reuse ;  /* 0x000000aea4a47223 */ /* 0x180fe200000108c3 */
[----:B------:R1:W-:Y:S06]  /*1d1a0*/  BAR.ARV R182, 0x100 ;  /* 0x000400b60000751d */ /* 0x0003ec0000002000 */
[----:B------:R-:W2:Y:S01]  /*1d1b0*/  MUFU.EX2 R216, R216 ;  /* 0x000000d800d87308 */ /* 0x000ea20000000800 */
[----:B------:R3:W-:Y:S01]  /*1d1c0*/  @!P4 SYNCS.ARRIVE.TRANS64.RED.A1T0 RZ, [R14+URZ], RZ ;  /* 0x000000ff0effc9a7 */ /* 0x0007e2000810043f */
[----:B------:R-:W-:-:S01]  /*1d1d0*/  FFMA.FTZ R167, R167, R174, -R195 ;  /* 0x000000aea7a77223 */ /* 0x000fc200000108c3 */
[-CC-:B------:R-:W-:Y:S01]  /*1d1e0*/  FFMA.FTZ R168, R168, R174.reuse, -R195.reuse ;  /* 0x000000aea8a87223 */ /* 0x180fe200000108c3 */
[----:B------:R-:W-:-:S01]  /*1d1f0*/  FFMA.FTZ R204, R204, R174, -R195 ;  /* 0x000000aecccc7223 */ /* 0x000fc200000108c3 */
[-CC-:B------:R-:W-:Y:S01]  /*1d200*/  FFMA.FTZ R213, R213, R174.reuse, -R195.reuse ;  /* 0x000000aed5d57223 */ /* 0x180fe200000108c3 */
[----:B------:R-:W-:-:S01]  /*1d210*/  FFMA.FTZ R214, R214, R174, -R195 ;  /* 0x000000aed6d67223 */ /* 0x000fc200000108c3 */
[----:B------:R-:W-:Y:S01]  /*1d220*/  FFMA.FTZ R178, R178, R174, -R195 ;  /* 0x000000aeb2b27223 */ /* 0x000fe200000108c3 */
[----:B------:R-:W3:Y:S01]  /*1d230*/  MUFU.EX2 R152, R152 ;  /* 0x0000009800987308 */ /* 0x000ee20000000800 */
[----:B0-----:R-:W-:-:S01]  /*1d240*/  FFMA.FTZ R3, R215, R3, R7 ;  /* 0x00000003d7037223 */ /* 0x001fc20000010007 */
[-CC-:B------:R-:W-:Y:S01]  /*1d250*/  FFMA.FTZ R183, R183, R174.reuse, -R195.reuse ;  /* 0x000000aeb7b77223 */ /* 0x180fe200000108c3 */
[----:B------:R-:W-:-:S01]  /*1d260*/  FFMA.FTZ R186, R186, R174, -R195 ;  /* 0x000000aebaba7223 */ /* 0x000fc200000108c3 */
[----:B------:R-:W-:Y:S01]  /*1d270*/  FFMA.FTZ R187, R187, R174, -R195 ;  /* 0x000000aebbbb7223 */ /* 0x000fe200000108c3 */
[----:B------:R-:W-:-:S01]  /*1d280*/  FADD.FTZ R3, R9, R3 ;  /* 0x0000000309037221 */ /* 0x000fc20000010000 */
[-CC-:B------:R-:W-:Y:S01]  /*1d290*/  FFMA.FTZ R190, R190, R174.reuse, -R195.reuse ;  /* 0x000000aebebe7223 */ /* 0x180fe200000108c3 */
[----:B------:R-:W-:-:S01]  /*1d2a0*/  FFMA.FTZ R209, R209, R174, -R195 ;  /* 0x000000aed1d17223 */ /* 0x000fc200000108c3 */
[----:B------:R-:W0:Y:S01]  /*1d2b0*/  MUFU.EX2 R154, R154 ;  /* 0x0000009a009a7308 */ /* 0x000e220000000800 */
[----:B--2---:R-:W-:-:S01]  /*1d2c0*/  FFMA.FTZ R0, R216, R0, R8 ;  /* 0x00000000d8007223 */ /* 0x004fc20000010008 */
[-CC-:B------:R-:W-:Y:S01]  /*1d2d0*/  FFMA.FTZ R212, R212, R174.reuse, -R195.reuse ;  /* 0x000000aed4d47223 */ /* 0x180fe200000108c3 */
[----:B------:R-:W-:-:S01]  /*1d2e0*/  FFMA.FTZ R198, R198, R174, -R195 ;  /* 0x000000aec6c67223 */ /* 0x000fc200000108c3 */
[-CC-:B------:R-:W-:Y:S01]  /*1d2f0*/  FFMA.FTZ R199, R199, R174.reuse, -R195.reuse ;  /* 0x000000aec7c77223 */ /* 0x180fe200000108c3 */
[----:B------:R-:W-:-:S01]  /*1d300*/  FFMA.FTZ R202, R202, R174, -R195 ;  /* 0x000000aecaca7223 */ /* 0x000fc200000108c3 */
[-CC-:B------:R-:W-:Y:S01]  /*1d310*/  FFMA.FTZ R203, R203, R174.reuse, -R195.reuse ;  /* 0x000000aecbcb7223 */ /* 0x180fe200000108c3 */
[----:B------:R-:W-:-:S01]  /*1d320*/  FFMA.FTZ R206, R206, R174, -R195 ;  /* 0x000000aecece7223 */ /* 0x000fc200000108c3 */
[----:B------:R-:W2:Y:S01]  /*1d330*/  MUFU.EX2 R156, R156 ;  /* 0x0000009c009c7308 */ /* 0x000ea20000000800 */
[----:B---3--:R-:W-:-:S01]  /*1d340*/  FADD.FTZ R14, R152, R0 ;  /* 0x00000000980e7221 */ /* 0x008fc20000010000 */
[----:B------:R-:W-:Y:S01]  /*1d350*/  FADD.FTZ R0, R153, R3 ;  /* 0x0000000399007221 */ /* 0x000fe20000010000 */
[----:B------:R-:W-:-:S01]  /*1d360*/  FFMA.FTZ R155, R155, R174, -R195 ;  /* 0x000000ae9b9b7223 */ /* 0x000fc200000108c3 */
[-CC-:B------:R-:W-:Y:S01]  /*1d370*/  FFMA.FTZ R207, R207, R174.reuse, -R195.reuse ;  /* 0x000000aecfcf7223 */ /* 0x180fe200000108c3 */
[----:B------:R-:W-:-:S01]  /*1d380*/  FFMA.FTZ R210, R210, R174, -R195 ;  /* 0x000000aed2d27223 */ /* 0x000fc200000108c3 */
[----:B------:R-:W-:Y:S01]  /*1d390*/  FADD.FTZ R0, R6, R0 ;  /* 0x0000000006007221 */ /* 0x000fe20000010000 */
[----:B------:R-:W-:-:S01]  /*1d3a0*/  FFMA.FTZ R211, R211, R174, -R195 ;  /* 0x000000aed3d37223 */ /* 0x000fc200000108c3 */
[----:B------:R-:W3:Y:S01]  /*1d3b0*/  MUFU.EX2 R158, R158 ;  /* 0x0000009e009e7308 */ /* 0x000ee20000000800 */
[----:B0-----:R-:W-:-:S01]  /*1d3c0*/  FADD.FTZ R3, R154, R14 ;  /* 0x0000000e9a037221 */ /* 0x001fc20000010000 */
[----:B------:R-:W-:Y:S01]  /*1d3d0*/  FADD.FTZ R0, R157, R0 ;  /* 0x000000009d007221 */ /* 0x000fe20000010000 */
[----:B------:R-:W-:-:S03]  /*1d3e0*/  FFMA.FTZ R195, R200, R174, -R195 ;  /* 0x000000aec8c37223 */ /* 0x000fc600000108c3 */
[----:B------:R-:W-:Y:S02]  /*1d3f0*/  FADD.FTZ R0, R159, R0 ;  /* 0x000000009f007221 */ /* 0x000fe40000010000 */
[----:B------:R-:W0:Y:S01]  /*1d400*/  MUFU.EX2 R160, R160 ;  /* 0x000000a000a07308 */ /* 0x000e220000000800 */
[----:B--2---:R-:W-:-:S01]  /*1d410*/  FADD.FTZ R3, R156, R3 ;  /* 0x000000039c037221 */ /* 0x004fc20000010000 */
[----:B------:R-:W-:-:S04]  /*1d420*/  FADD.FTZ R0, R161, R0 ;  /* 0x00000000a1007221 */ /* 0x000fc80000010000 */
[----:B------:R-:W-:Y:S02]  /*1d430*/  FADD.FTZ R0, R162, R0 ;  /* 0x00000000a2007221 */ /* 0x000fe40000010000 */
[----:B------:R-:W2:Y:S01]  /*1d440*/  MUFU.EX2 R163, R163 ;  /* 0x000000a300a37308 */ /* 0x000ea20000000800 */
[----:B---3--:R-:W-:-:S01]  /*1d450*/  FADD.FTZ R3, R158, R3 ;  /* 0x000000039e037221 */ /* 0x008fc20000010000 */
[----:B------:R-:W-:-:S04]  /*1d460*/  FADD.FTZ R0, R165, R0 ;  /* 0x00000000a5007221 */ /* 0x000fc80000010000 */
[----:B------:R-:W-:Y:S02]  /*1d470*/  FADD.FTZ R0, R166, R0 ;  /* 0x00000000a6007221 */ /* 0x000fe40000010000 */
[----:B------:R-:W3:Y:S01]  /*1d480*/  MUFU.EX2 R164, R164 ;  /* 0x000000a400a47308 */ /* 0x000ee20000000800 */
[----:B0-----:R-:W-:-:S01]  /*1d490*/  FADD.FTZ R3, R160, R3 ;  /* 0x00000003a0037221 */ /* 0x001fc20000010000 */
[----:B------:R-:W-:-:S04]  /*1d4a0*/  FADD.FTZ R0, R169, R0 ;  /* 0x00000000a9007221 */ /* 0x000fc80000010000 */
        /* <DEDUP_REMOVED lines=19> */
[----:B------:R-:W-:-:S06]  /*1d5e0*/  FADD.FTZ R0, R185, R0 ;  /* 0x00000000b9007221 */ /* 0x000fcc0000010000 */
        /* <DEDUP_REMOVED lines=64> */
.L_x_2644:
[----:B------:R-:W2:Y:S01]  /*1d9f0*/  LDL R182, [R1+0x30] ;  /* 0x0000300001b67983 */ /* 0x000ea20000100800 */
[----:B------:R-:W-:Y:S01]  /*1da00*/  IMAD R14, R15, 0x8, R18 ;  /* 0x000000080f0e7824 */ /* 0x000fe200078e0212 */
[----:B------:R-:W-:Y:S01]  /*1da10*/  F2FP.SATFINITE.E4M3.F32.PACK_AB_MERGE_C R154, R156, R154, RZ ;  /* 0x0000009a9c9a723e */ /* 0x000fe200048070ff */
        /* <DEDUP_REMOVED lines=163> */
[----:B0-----:R-:W-:Y:S01]  /*1e450*/  IMAD.MOV.U32 R14, RZ, RZ, R175 ;  /* 0x000000ffff0e7224 */ /* 0x001fe200078e00af */
[----:B------:R-:W-:Y:S01]  /*1e460*/  MOV R228, R7 ;  /* 0x0000000700e47202 */ /* 0x000fe20000000f00 */
[----:B------:R-:W-:Y:S01]  /*1e470*/  IMAD.MOV.U32 R13, RZ, RZ, R194 ;  /* 0x000000ffff0d7224 */ /* 0x000fe200078e00c2 */
        /* <DEDUP_REMOVED lines=17> */
[C---:B--2---:R-:W-:Y:S01]  /*1e590*/  ISETP.GT.AND P2, PT, R12.reuse, R182, PT ;  /* 0x000000b60c00720c */ /* 0x044fe20003f44270 */
[----:B------:R-:W-:-:S12]  /*1e5a0*/  VIADD R12, R12, 0xffffffff ;  /* 0xffffffff0c0c7836 */ /* 0x000fd80000000000 */
[----:B------:R-:W-:Y:S05]  /*1e5b0*/  @P2 BRA `(.L_x_2645) ;  /* 0xffffffc400c02947 */ /* 0x000fea000383ffff */
.L_x_2634:
[----:B------:R-:W2:Y:S02]  /*1e5c0*/  LDL R6, [R1+0x40] ;  /* 0x0000400001067983 */ /* 0x000ea40000100800 */
[----:B--2---:R-:W-:-:S13]  /*1e5d0*/  ISETP.GE.AND P0, PT, R12, R6, PT ;  /* 0x000000060c00720c */ /* 0x004fda0003f06270 */
[----:B------:R-:W-:Y:S05]  /*1e5e0*/  @!P0 BRA `(.L_x_2646) ;  /* 0x0000002c00d88947 */ /* 0x000fea0003800000 */
[----:B------:R-:W-:Y:S01]  /*1e5f0*/  IMAD.MOV.U32 R13, RZ, RZ, R175 ;  /* 0x000000ffff0d7224 */ /* 0x000fe200078e00af */
[----:B------:R-:W-:Y:S01]  /*1e600*/  MOV R6, R235 ;  /* 0x000000eb00067202 */ /* 0x000fe20000000f00 */
[----:B------:R-:W-:Y:S02]  /*1e610*/  IMAD.MOV.U32 R14, RZ, RZ, R194 ;  /* 0x000000ffff0e7224 */ /* 0x000fe400078e00c2 */
[----:B------:R-:W-:-:S07]  /*1e620*/  IMAD.MOV.U32 R15, RZ, RZ, R234 ;  /* 0x000000ffff0f7224 */ /* 0x000fce00078e00ea */
.L_x_2657:
[----:B------:R-:W-:Y:S01]  /*1e630*/  ISETP.NE.AND P2, PT, R237, RZ, PT ;  /* 0x000000ffed00720c */ /* 0x000fe20003f45270 */
[----:B------:R-:W-:Y:S01]  /*1e640*/  VIADD R234, R15, 0x1 ;  /* 0x000000010fea7836 */ /* 0x000fe20000000000 */
[----:B------:R-:W-:Y:S05]  /*1e650*/  YIELD ;  /* 0x0000000000007946 */ /* 0x000fea0003800000 */
[----:B------:R-:W-:-:S04]  /*1e660*/  ISETP.NE.AND P0, PT, R234, 0x2, PT ;  /* 0x00000002ea00780c */ /* 0x000fc80003f05270 */
[----:B------:R-:W-:Y:S02]  /*1e670*/  SEL R235, RZ, 0x1, P0 ;  /* 0x00000001ffeb7807 */ /* 0x000fe40000000000 */
[----:B------:R-:W-:Y:S02]  /*1e680*/  SEL R234, R234, RZ, P0 ;  /* 0x000000ffeaea7207 */ /* 0x000fe40000000000 */
[----:B------:R-:W-:Y:S01]  /*1e690*/  LOP3.LUT R235, R6, R235, RZ, 0x3c, !PT ;  /* 0x000000eb06eb7212 */ /* 0x000fe200078e3cff */
[----:B------:R-:W-:Y:S06]  /*1e6a0*/  @P2 BRA `(.L_x_2647) ;  /* 0x0000000000302947 */ /* 0x000fec0003800000 */
[----:B------:R-:W-:Y:S05]  /*1e6b0*/  @!P1 BRA `(.L_x_2648) ;  /* 0x0000000000049947 */ /* 0x000fea0003800000 */
[----:B------:R-:W-:Y:S01]  /*1e6c0*/  BPT.TRAP 0x1 ;  /* 0x000000040000795c */ /* 0x000fe20000300000 */
.L_x_2648:
[----:B------:R-:W-:Y:S01]  /*1e6d0*/  IMAD R7, R234, 0x8, R18 ;  /* 0x00000008ea077824 */ /* 0x000fe200078e0212 */
[----:B------:R-:W-:-:S04]  /*1e6e0*/  SHF.L.U32 R8, R235, 0x1f, RZ ;  /* 0x0000001feb087819 */ /* 0x000fc800000006ff */
[----:B------:R0:W1:Y:S01]  /*1e6f0*/  SYNCS.PHASECHK.TRANS64.TRYWAIT P0, [R7+URZ+0x38830], R8 ;  /* 0x03883008070075a7 */ /* 0x000062000800017f */
[----:B------:R-:W-:Y:S05]  /*1e700*/  @!P1 BRA `(.L_x_2649) ;  /* 0x0000000000049947 */ /* 0x000fea0003800000 */
[----:B------:R-:W-:Y:S01]  /*1e710*/  BPT.TRAP 0x1 ;  /* 0x000000040000795c */ /* 0x000fe20000300000 */
.L_x_2649:
[----:B------:R-:W-:Y:S04]  /*1e720*/  BSSY B0, `(.L_x_2647) ;  /* 0x0000004000007945 */ /* 0x000fe80003800000 */
[----:B-1----:R-:W-:Y:S05]  /*1e730*/  @P0 BRA `(.L_x_2650) ;  /* 0x0000000000080947 */ /* 0x002fea0003800000 */
[----:B------:R-:W1:Y:S02]  /*1e740*/  SYNCS.PHASECHK.TRANS64.TRYWAIT P0, [R7+URZ+0x38830], R8 ;  /* 0x03883008070075a7 */ /* 0x000e64000800017f */
[----:B-1----:R-:W-:Y:S05]  /*1e750*/  @!P0 BRA `(.L_x_2651) ;  /* 0x0000015000c48947 */ /* 0x002fea0003800000 */
.L_x_2650:
[----:B------:R-:W-:Y:S05]  /*1e760*/  BSYNC B0 ;  /* 0x0000000000007941 */ /* 0x000fea0003800000 */
.L_x_2647:
[----:B01----:R-:W2:Y:S04]  /*1e770*/  LDL R8, [R1+0x10] ;  /* 0x0000100001087983 */ /* 0x003ea80000100800 */
[----:B------:R0:W-:Y:S04]  /*1e780*/  STL.64 [R1+0x1c8], R16 ;  /* 0x0001c81001007387 */ /* 0x0001e80000100a00 */
[----:B------:R1:W-:Y:S04]  /*1e790*/  STL.64 [R1+0x1c0], R14 ;  /* 0x0001c00e01007387 */ /* 0x0003e80000100a00 */
        /* <DEDUP_REMOVED lines=87> */
.L_x_2653:
[----:B------:R-:W-:Y:S01]  /*1ed10*/  SHF.L.U32 R6, R6, 0x1f, RZ ;  /* 0x0000001f06067819 */ /* 0x000fe200000006ff */
[----:B-----5:R-:W-:-:S04]  /*1ed20*/  IMAD R7, R15, 0x8, R18 ;  /* 0x000000080f077824 */ /* 0x020fc800078e0212 */
[----:B------:R0:W1:Y:S01]  /*1ed30*/  SYNCS.PHASECHK.TRANS64.TRYWAIT P0, [R7+URZ+0x38850], R6 ;  /* 0x03885006070075a7 */ /* 0x000062000800017f */
[----:B------:R-:W-:Y:S05]  /*1ed40*/  @!P1 BRA `(.L_x_2654) ;  /* 0x0000000000049947 */ /* 0x000fea0003800000 */
[----:B------:R-:W-:Y:S01]  /*1ed50*/  BPT.TRAP 0x1 ;  /* 0x000000040000795c */ /* 0x000fe20000300000 */
.L_x_2654:
[----:B-1----:R-:W-:Y:S05]  /*1ed60*/  @P0 BRA `(.L_x_2652) ;  /* 0x0000000000080947 */ /* 0x002fea0003800000 */
[----:B------:R-:W1:Y:S02]  /*1ed70*/  SYNCS.PHASECHK.TRANS64.TRYWAIT P0, [R7+URZ+0x38850], R6 ;  /* 0x03885006070075a7 */ /* 0x000e64000800017f */
[----:B-1----:R-:W-:Y:S05]  /*1ed80*/  @!P0 BRA `(.L_x_2655) ;  /* 0x0000014c004c8947 */ /* 0x002fea0003800000 */
.L_x_2652:
[----:B01----:R-:W-:Y:S01]  /*1ed90*/  IADD3 R6, R18, 0x400, RZ ;  /* 0x0000040012067810 */ /* 0x003fe20007ffe0ff */
[----:B------:R-:W-:Y:S01]  /*1eda0*/  IMAD.MOV.U32 R7, RZ, RZ, 0x40000040 ;  /* 0x40000040ff077424 */ /* 0x000fe200078e00ff */
[----:B------:R-:W-:Y:S05]  /*1edb0*/  WARPSYNC.ALL ;  /* 0x0000000000007948 */ /* 0x000fea0003800000 */
[----:B------:R-:W-:Y:S01]  /*1edc0*/  SHF.R.U32.HI R6, RZ, 0x4, R6 ;  /* 0x00000004ff067819 */ /* 0x000fe20000011606 */
[----:B------:R-:W-:Y:S01]  /*1edd0*/  WARPGROUP.ARRIVE ;  /* 0x00000000000079c5 */ /* 0x000fe20000000000 */
[----:B------:R-:W-:Y:S01]  /*1ede0*/  R2UR UR7, R7 ;  /* 0x00000000070772ca */ /* 0x000fe200000e0000 */
[----:B------:R-:W-:Y:S01]  /*1edf0*/  IMAD.MOV.U32 R9, RZ, RZ, 0x40000040 ;  /* 0x40000040ff097424 */ /* 0x000fe200078e00ff */
[----:B------:R-:W-:Y:S01]  /*1ee00*/  LOP3.LUT R6, R6, 0x3fff, RZ, 0xc0, !PT ;  /* 0x00003fff06067812 */ /* 0x000fe200078ec0ff */
[C---:B-----5:R-:W-:Y:S01]  /*1ee10*/  FMUL.FTZ R7, R2.reuse, R156 ;  /* 0x0000009c02077220 */ /* 0x060fe20000410000 */
[C---:B------:R-:W-:Y:S01]  /*1ee20*/  FMUL.FTZ R156, R2.reuse, R163 ;  /* 0x000000a3029c7220 */ /* 0x040fe20000410000 */
[----:B------:R-:W-:Y:S01]  /*1ee30*/  FMUL.FTZ R163, R2, R170 ;  /* 0x000000aa02a37220 */ /* 0x000fe20000410000 */
[----:B------:R-:W-:Y:S01]  /*1ee40*/  LOP3.LUT R6, R6, 0x10000, RZ, 0xfc, !PT ;  /* 0x0001000006067812 */ /* 0x000fe200078efcff */
[C---:B------:R-:W-:Y:S01]  /*1ee50*/  FMUL.FTZ R170, R2.reuse, R177 ;  /* 0x000000b102aa7220 */ /* 0x040fe20000410000 */
[C---:B------:R-:W-:Y:S01]  /*1ee60*/  FMUL.FTZ R177, R2.reuse, R182 ;  /* 0x000000b602b17220 */ /* 0x040fe20000410000 */
[----:B------:R-:W-:Y:S01]  /*1ee70*/  MUFU.TANH R7, R7 ;  /* 0x0000000700077308 */ /* 0x000fe20000002400 */
[----:B------:R-:W-:Y:S01]  /*1ee80*/  FMUL.FTZ R182, R2, R187 ;  /* 0x000000bb02b67220 */ /* 0x000fe20000410000 */
[----:B------:R-:W-:-:S02]  /*1ee90*/  IMAD R6, R15, 0x800, R6 ;  /* 0x000008000f067824 */ /* 0x000fc400078e0206 */
[C---:B------:R-:W-:Y:S01]  /*1eea0*/  FMUL.FTZ R187, R2.reuse, R192 ;  /* 0x000000c002bb7220 */ /* 0x040fe20000410000 */
[C---:B------:R-:W-:Y:S01]  /*1eeb0*/  FMUL.FTZ R192, R2.reuse, R197 ;  /* 0x000000c502c07220 */ /* 0x040fe20000410000 */
[----:B------:R-:W-:Y:S01]  /*1eec0*/  FMUL.FTZ R197, R2, R201 ;  /* 0x000000c902c57220 */ /* 0x000fe20000410000 */
[C---:B------:R-:W-:Y:S01]  /*1eed0*/  VIADD R8, R6.reuse, 0x2 ;  /* 0x0000000206087836 */ /* 0x040fe20000000000 */
[----:B------:R-:W-:Y:S01]  /*1eee0*/  R2UR UR6, R6 ;  /* 0x00000000060672ca */ /* 0x000fe200000e0000 */
[----:B------:R-:W-:Y:S01]  /*1eef0*/  MUFU.TANH R156, R156 ;  /* 0x0000009c009c7308 */ /* 0x000fe20000002400 */
[C---:B------:R-:W-:Y:S01]  /*1ef00*/  FMUL.FTZ R201, R2.reuse, R205 ;  /* 0x000000cd02c97220 */ /* 0x040fe20000410000 */
[C---:B------:R-:W-:Y:S01]  /*1ef10*/  FMUL.FTZ R205, R2.reuse, R209 ;  /* 0x000000d102cd7220 */ /* 0x040fe20000410000 */
[----:B------:R-:W-:-:S05]  /*1ef20*/  FMUL.FTZ R209, R2, R213 ;  /* 0x000000d502d17220 */ /* 0x000fca0000410000 */
[----:B------:R-:W-:Y:S04]  /*1ef30*/  MUFU.TANH R163, R163 ;  /* 0x000000a300a37308 */ /* 0x000fe80000002400 */
[----:B------:R-:W-:Y:S01]  /*1ef40*/  QGMMA.64x256x32.F32.E4M3.E4M3 R24, R228, gdesc[UR4], R24, gsb0 ;  /* 0x03e00004e4187df3 */ /* 0x000fe20008000818 */
[----:B------:R-:W-:Y:S01]  /*1ef50*/  R2UR UR6, R8 ;  /* 0x00000000080672ca */ /* 0x000fe200000e0000 */
[----:B------:R-:W-:Y:S01]  /*1ef60*/  VIADD R8, R6, 0x4 ;  /* 0x0000000406087836 */ /* 0x000fe20000000000 */
[----:B------:R-:W-:Y:S01]  /*1ef70*/  R2UR UR7, R9 ;  /* 0x00000000090772ca */ /* 0x000fe200000e0000 */
[----:B------:R-:W-:Y:S01]  /*1ef80*/  IMAD.MOV.U32 R9, RZ, RZ, 0x40000040 ;  /* 0x40000040ff097424 */ /* 0x000fe200078e00ff */
        /* <DEDUP_REMOVED lines=37> */
[----:B0-----:R-:W-:-:S04]  /*1f1e0*/  LOP3.LUT R231, R231, 0x7f, RZ, 0xc0, !PT ;  /* 0x0000007fe7e77812 */ /* 0x001fc800078ec0ff */
[----:B------:R-:W-:-:S03]  /*1f1f0*/  ISETP.NE.AND P0, PT, R231, RZ, PT ;  /* 0x000000ffe700720c */ /* 0x000fc60003f05270 */
[----:B------:R-:W-:Y:S01]  /*1f200*/  MUFU.TANH R158, R158 ;  /* 0x0000009e009e7308 */ /* 0x000fe20000002400 */
[----:B------:R-:W0:Y:S07]  /*1f210*/  S2R R231, SR_TID.X ;  /* 0x0000000000e77919 */ /* 0x000e2e0000002100 */
[----:B------:R-:W-:Y:S08]  /*1f220*/  MUFU.TANH R165, R165 ;  /* 0x000000a500a57308 */ /* 0x000ff00000002400 */
        /* <DEDUP_REMOVED lines=54> */
[----:B------:R-:W-:Y:S01]  /*1f590*/  FMNMX.FTZ R175, R7, R175, !PT ;  /* 0x000000af07af7209 */ /* 0x000fe20007810000 */
[C---:B------:R-:W-:Y:S01]  /*1f5a0*/  FMUL.FTZ R203, R2.reuse, R207 ;  /* 0x000000cf02cb7220 */ /* 0x040fe20000410000 */
[C---:B------:R-:W-:Y:S01]  /*1f5b0*/  FMUL.FTZ R208, R2.reuse, R212 ;  /* 0x000000d402d07220 */ /* 0x040fe20000410000 */
[----:B------:R-:W1:Y:S01]  /*1f5c0*/  MUFU.TANH R153, R153 ;  /* 0x0000009900997308 */ /* 0x000e620000002400 */
[----:B--2---:R-:W-:Y:S01]  /*1f5d0*/  FMNMX.FTZ R174, R221, R13, !PT ;  /* 0x0000000dddae7209 */ /* 0x004fe20007810000 */
[----:B------:R-:W-:Y:S01]  /*1f5e0*/  FMUL.FTZ R207, R2, R211 ;  /* 0x000000d302cf7220 */ /* 0x000fe20000410000 */
[----:B------:R-:W-:Y:S01]  /*1f5f0*/  FMNMX.FTZ R175, R8, R175, !PT ;  /* 0x000000af08af7209 */ /* 0x000fe20007810000 */
[----:B------:R-:W-:Y:S01]  /*1f600*/  FMUL.FTZ R211, R2, R215 ;  /* 0x000000d702d37220 */ /* 0x000fe20000410000 */
[----:B------:R-:W-:-:S03]  /*1f610*/  WARPGROUP.ARRIVE ;  /* 0x00000000000079c5 */ /* 0x000fc60000000000 */
[----:B------:R-:W2:Y:S01]  /*1f620*/  MUFU.TANH R152, R152 ;  /* 0x0000009800987308 */ /* 0x000ea20000002400 */
[----:B0-----:R-:W-:-:S04]  /*1f630*/  FMNMX.FTZ R174, R220, R174, !PT ;  /* 0x000000aedcae7209 */ /* 0x001fc80007810000 */
[----:B------:R-:W-:-:S03]  /*1f640*/  FMNMX.FTZ R174, R9, R174, !PT ;  /* 0x000000ae09ae7209 */ /* 0x000fc60007810000 */
[----:B------:R-:W0:Y:S01]  /*1f650*/  MUFU.TANH R154, R154 ;  /* 0x0000009a009a7308 */ /* 0x000e220000002400 */
[----:B-1----:R-:W-:-:S07]  /*1f660*/  FMNMX.FTZ R175, R153, R175, !PT ;  /* 0x000000af99af7209 */ /* 0x002fce0007810000 */
[----:B------:R-:W1:Y:S01]  /*1f670*/  MUFU.TANH R155, R155 ;  /* 0x0000009b009b7308 */ /* 0x000e620000002400 */
[----:B--2---:R-:W-:-:S07]  /*1f680*/  FMNMX.FTZ R174, R152, R174, !PT ;  /* 0x000000ae98ae7209 */ /* 0x004fce0007810000 */
[----:B------:R-:W2:Y:S01]  /*1f690*/  MUFU.TANH R159, R159 ;  /* 0x0000009f009f7308 */ /* 0x000ea20000002400 */
[----:B0-----:R-:W-:-:S04]  /*1f6a0*/  FMNMX.FTZ R175, R154, R175, !PT ;  /* 0x000000af9aaf7209 */ /* 0x001fc80007810000 */
[----:B------:R-:W-:-:S03]  /*1f6b0*/  FMNMX.FTZ R175, R157, R175, !PT ;  /* 0x000000af9daf7209 */ /* 0x000fc60007810000 */
[----:B------:R-:W0:Y:S01]  /*1f6c0*/  MUFU.TANH R161, R161 ;  /* 0x000000a100a17308 */ /* 0x000e220000002400 */
[----:B-1----:R-:W-:Y:S02]  /*1f6d0*/  FMNMX.FTZ R174, R155, R174, !PT ;  /* 0x000000ae9bae7209 */ /* 0x002fe40007810000 */
[----:B------:R-:W-:Y:S02]  /*1f6e0*/  FMNMX.FTZ R175, R158, R175, !PT ;  /* 0x000000af9eaf7209 */ /* 0x000fe40007810000 */
[----:B------:R-:W-:-:S03]  /*1f6f0*/  FMNMX.FTZ R174, R156, R174, !PT ;  /* 0x000000ae9cae7209 */ /* 0x000fc60007810000 */
[----:B------:R-:W1:Y:S01]  /*1f700*/  MUFU.TANH R160, R160 ;  /* 0x000000a000a07308 */ /* 0x000e620000002400 */
[----:B--2---:R-:W-:-:S07]  /*1f710*/  FMNMX.FTZ R174, R159, R174, !PT ;  /* 0x000000ae9fae7209 */ /* 0x004fce0007810000 */
[----:B------:R-:W2:Y:S01]  /*1f720*/  MUFU.TANH R162, R162 ;  /* 0x000000a200a27308 */ /* 0x000ea20000002400 */
[----:B0-----:R-:W-:-:S07]  /*1f730*/  FMNMX.FTZ R175, R161, R175, !PT ;  /* 0x000000afa1af7209 */ /* 0x001fce0007810000 */
[----:B------:R-:W0:Y:S01]  /*1f740*/  MUFU.TANH R166, R166 ;  /* 0x000000a600a67308 */ /* 0x000e220000002400 */
[----:B-1----:R-:W-:-:S04]  /*1f750*/  FMNMX.FTZ R174, R160, R174, !PT ;  /* 0x000000aea0ae7209 */ /* 0x002fc80007810000 */
[----:B------:R-:W-:-:S03]  /*1f760*/  FMNMX.FTZ R174, R163, R174, !PT ;  /* 0x000000aea3ae7209 */ /* 0x000fc60007810000 */
[----:B------:R-:W1:Y:S01]  /*1f770*/  MUFU.TANH R167, R167 ;  /* 0x000000a700a77308 */ /* 0x000e620000002400 */
[----:B--2---:R-:W-:Y:S02]  /*1f780*/  FMNMX.FTZ R175, R162, R175, !PT ;  /* 0x000000afa2af7209 */ /* 0x004fe40007810000 */
[----:B------:R-:W-:Y:S02]  /*1f790*/  FMNMX.FTZ R174, R164, R174, !PT ;  /* 0x000000aea4ae7209 */ /* 0x000fe40007810000 */
[----:B------:R-:W-:-:S03]  /*1f7a0*/  FMNMX.FTZ R175, R165, R175, !PT ;  /* 0x000000afa5af7209 */ /* 0x000fc60007810000 */
[----:B------:R-:W2:Y:S01]  /*1f7b0*/  MUFU.TANH R169, R169 ;  /* 0x000000a900a97308 */ /* 0x000ea20000002400 */
[----:B0-----:R-:W-:-:S07]  /*1f7c0*/  FMNMX.FTZ R175, R166, R175, !PT ;  /* 0x000000afa6af7209 */ /* 0x001fce0007810000 */
[----:B------:R-:W0:Y:S01]  /*1f7d0*/  MUFU.TANH R168, R168 ;  /* 0x000000a800a87308 */ /* 0x000e220000002400 */
[----:B-1----:R-:W-:-:S07]  /*1f7e0*/  FMNMX.FTZ R174, R167, R174, !PT ;  /* 0x000000aea7ae7209 */ /* 0x002fce0007810000 */
[----:B------:R-:W1:Y:S01]  /*1f7f0*/  MUFU.TANH R173, R173 ;  /* 0x000000ad00ad7308 */ /* 0x000e620000002400 */
[----:B--2---:R-:W-:-:S04]  /*1f800*/  FMNMX.FTZ R175, R169, R175, !PT ;  /* 0x000000afa9af7209 */ /* 0x004fc80007810000 */
[----:B------:R-:W-:-:S03]  /*1f810*/  FMNMX.FTZ R175, R170, R175, !PT ;  /* 0x000000afaaaf7209 */ /* 0x000fc60007810000 */
[----:B------:R-:W2:Y:S01]  /*1f820*/  MUFU.TANH R176, R176 ;  /* 0x000000b000b07308 */ /* 0x000ea20000002400 */
[----:B0-----:R-:W-:-:S04]  /*1f830*/  FMNMX.FTZ R174, R168, R174, !PT ;  /* 0x000000aea8ae7209 */ /* 0x001fc80007810000 */
        /* <DEDUP_REMOVED lines=10> */
[----:B0-----:R-:W-:-:S04]  /*1f8e0*/  FMNMX.FTZ R175, R180, R175, !PT ;  /* 0x000000afb4af7209 */ /* 0x001fc80007810000 */
[----:B------:R-:W-:-:S03]  /*1f8f0*/  FMNMX.FTZ R175, R183, R175, !PT ;  /* 0x000000afb7af7209 */ /* 0x000fc60007810000 */
[----:B------:R-:W0:Y:S01]  /*1f900*/  MUFU.TANH R186, R186 ;  /* 0x000000ba00ba7308 */ /* 0x000e220000002400 */
[----:B-1----:R-:W-:Y:S02]  /*1f910*/  FMNMX.FTZ R174, R181, R174, !PT ;  /* 0x000000aeb5ae7209 */ /* 0x002fe40007810000 */
[----:B------:R-:W-:Y:S02]  /*1f920*/  FMNMX.FTZ R175, R184, R175, !PT ;  /* 0x000000afb8af7209 */ /* 0x000fe40007810000 */
[----:B------:R-:W-:Y:S02]  /*1f930*/  FMNMX.FTZ R174, R182, R174, !PT ;  /* 0x000000aeb6ae7209 */ /* 0x000fe40007810000 */
[----:B------:R-:W-:Y:S01]  /*1f940*/  FMNMX.FTZ R175, R187, R175, !PT ;  /* 0x000000afbbaf7209 */ /* 0x000fe20007810000 */
[----:B------:R-:W1:Y:S01]  /*1f950*/  MUFU.TANH R191, R191 ;  /* 0x000000bf00bf7308 */ /* 0x000e620000002400 */
[----:B--2---:R-:W-:Y:S02]  /*1f960*/  FMNMX.FTZ R174, R185, R174, !PT ;  /* 0x000000aeb9ae7209 */ /* 0x004fe40007810000 */
[----:B------:R-:W-:-:S05]  /*1f970*/  FMNMX.FTZ R175, R188, R175, !PT ;  /* 0x000000afbcaf7209 */ /* 0x000fca0007810000 */
[----:B------:R-:W2:Y:S01]  /*1f980*/  MUFU.TANH R190, R190 ;  /* 0x000000be00be7308 */ /* 0x000ea20000002400 */
[----:B0-----:R-:W-:-:S04]  /*1f990*/  FMNMX.FTZ R174, R186, R174, !PT ;  /* 0x000000aebaae7209 */ /* 0x001fc80007810000 */
        /* <DEDUP_REMOVED lines=27> */
[----:B------:R-:W-:Y:S02]  /*1fb50*/  FMNMX.FTZ R175, R209, R175, !PT ;  /* 0x000000afd1af7209 */ /* 0x000fe40007810000 */
[----:B-1----:R-:W-:-:S03]  /*1fb60*/  FMNMX.FTZ R174, R207, R174, !PT ;  /* 0x000000aecfae7209 */ /* 0x002fc60007810000 */
[----:B------:R-:W0:Y:S01]  /*1fb70*/  SHFL.BFLY PT, R212, R175, 0x2, 0x1f ;  /* 0x0c401f00afd47f89 */ /* 0x000e2200000e0000 */
[----:B------:R-:W-:-:S04]  /*1fb80*/  FMNMX.FTZ R174, R210, R174, !PT ;  /* 0x000000aed2ae7209 */ /* 0x000fc80007810000 */
[----:B--2---:R-:W-:Y:S01]  /*1fb90*/  FMNMX.FTZ R194, R211, R174, !PT ;  /* 0x000000aed3c27209 */ /* 0x004fe20007810000 */
[----:B------:R-:W-:-:S04]  /*1fba0*/  VIADD R174, R6, 0x6 ;  /* 0x0000000606ae7836 */ /* 0x000fc80000000000 */
[----:B------:R-:W1:Y:S01]  /*1fbb0*/  SHFL.BFLY PT, R213, R194, 0x2, 0x1f ;  /* 0x0c401f00c2d57f89 */ /* 0x000e6200000e0000 */
[----:B------:R-:W-:Y:S02]  /*1fbc0*/  R2UR UR6, R174 ;  /* 0x00000000ae0672ca */ /* 0x000fe400000e0000 */
[----:B------:R-:W-:Y:S02]  /*1fbd0*/  MOV R174, UR47 ;  /* 0x0000002f00ae7c02 */ /* 0x000fe40008000f00 */
[----:B0-----:R-:W-:Y:S01]  /*1fbe0*/  FMNMX.FTZ R212, R175, R212, !PT ;  /* 0x000000d4afd47209 */ /* 0x001fe20007810000 */
[----:B------:R-:W-:-:S05]  /*1fbf0*/  IMAD.MOV.U32 R175, RZ, RZ, 0x40000040 ;  /* 0x40000040ffaf7424 */ /* 0x000fca00078e00ff */
[----:B------:R-:W-:Y:S02]  /*1fc00*/  R2UR UR7, R175 ;  /* 0x00000000af0772ca */ /* 0x000fe400000e0000 */
[----:B-1----:R-:W-:Y:S02]  /*1fc10*/  FMNMX.FTZ R213, R194, R213, !PT ;  /* 0x000000d5c2d57209 */ /* 0x002fe40007810000 */
[----:B------:R-:W0:Y:S04]  /*1fc20*/  SHFL.BFLY PT, R194, R212, 0x1, 0x1f ;  /* 0x0c201f00d4c27f89 */ /* 0x000e2800000e0000 */
[----:B------:R-:W1:Y:S05]  /*1fc30*/  SHFL.BFLY PT, R175, R213, 0x1, 0x1f ;  /* 0x0c201f00d5af7f89 */ /* 0x000e6a00000e0000 */
[----:B------:R-:W-:Y:S01]  /*1fc40*/  QGMMA.64x256x32.F32.E4M3.E4M3 R24, R216, gdesc[UR4], R24, gsb0 ;  /* 0x03e00004d8187df3 */ /* 0x000fe20008000818 */
[----:B0-----:R-:W-:-:S02]  /*1fc50*/  FMNMX.FTZ R194, R212, R194, !PT ;  /* 0x000000c2d4c27209 */ /* 0x001fc40007810000 */
[----:B-1----:R-:W-:-:S03]  /*1fc60*/  FMNMX.FTZ R175, R213, R175, !PT ;  /* 0x000000afd5af7209 */ /* 0x002fc60007810000 */
[C---:B------:R-:W-:Y:S01]  /*1fc70*/  FADD.FTZ R6, -R194.reuse, R14 ;  /* 0x0000000ec2067221 */ /* 0x040fe20000010100 */
[----:B------:R-:W-:-:S03]  /*1fc80*/  FFMA.FTZ R213, R194, R174, -8 ;  /* 0xc1000000c2d57423 */ /* 0x000fc600000100ae */
[----:B------:R-:W-:Y:S01]  /*1fc90*/  FMUL.FTZ R6, R6, R174 ;  /* 0x000000ae06067220 */ /* 0x000fe20000410000 */
[----:B------:R-:W-:-:S01]  /*1fca0*/  FADD.FTZ R14, -R175, R13 ;  /* 0x0000000daf0e7221 */ /* 0x000fc20000010100 */
[-CC-:B------:R-:W-:Y:S01]  /*1fcb0*/  FFMA.FTZ R212, R222, R174.reuse, -R213.reuse ;  /* 0x000000aeded47223 */ /* 0x180fe200000108d5 */
[----:B------:R-:W-:-:S01]  /*1fcc0*/  FFMA.FTZ R7, R7, R174, -R213 ;  /* 0x000000ae07077223 */ /* 0x000fc200000108d5 */
        /* <DEDUP_REMOVED lines=32> */
[-C--:B------:R-:W-:Y:S01]  /*1fed0*/  FFMA.FTZ R213, R175, R174.reuse, -8 ;  /* 0xc1000000afd57423 */ /* 0x080fe200000100ae */
[----:B------:R-:W0:Y:S03]  /*1fee0*/  MUFU.EX2 R14, R14 ;  /* 0x0000000e000e7308 */ /* 0x000e260000000800 */
        /* <DEDUP_REMOVED lines=39> */
[----:B0-----:R-:W-:-:S06]  /*20160*/  FADD.FTZ R3, R212, R3 ;  /* 0x00000003d4037221 */ /* 0x001fcc0000010000 */
        /* <DEDUP_REMOVED lines=40> */
[----:B------:R-:W-:Y:S02]  /*203f0*/  WARPGROUP.DEPBAR.LE gsb0, 0x0 ;  /* 0x00008000000079c5 */ /* 0x000fe40000010000 */
[----:B------:R-:W-:-:S04]  /*20400*/  @!P0 IMAD R216, R234, 0x8, R18 ;  /* 0x00000008ead88824 */ /* 0x000fc800078e0212 */
[----:B------:R-:W1:Y:S01]  /*20410*/  MUFU.EX2 R171, R171 ;  /* 0x000000ab00ab7308 */ /* 0x000e620000000800 */
[----:B0-----:R-:W-:-:S01]  /*20420*/  FADD.FTZ R3, R168, R3 ;  /* 0x00000003a8037221 */ /* 0x001fc20000010000 */
[----:B------:R-:W-:Y:S01]  /*20430*/  IADD3 R217, -R231, 0xb, RZ ;  /* 0x0000000be7d97810 */ /* 0x000fe20007ffe1ff */
[----:B------:R-:W-:-:S05]  /*20440*/  @!P0 VIADD R216, R216, 0x38840 ;  /* 0x00038840d8d88836 */ /* 0x000fca0000000000 */
[----:B------:R-:W0:Y:S01]  /*20450*/  MUFU.EX2 R170, R170 ;  /* 0x000000aa00aa7308 */ /* 0x000e220000000800 */
[----:B--2---:R-:W-:-:S01]  /*20460*/  FADD.FTZ R0, R169, R0 ;  /* 0x00000000a9007221 */ /* 0x004fc20000010000 */
[----:B------:R-:W-:Y:S01]  /*20470*/  @!P0 PRMT R216, RZ, 0x654, R216 ;  /* 0x00000654ffd88816 */ /* 0x000fe200000000d8 */
[----:B------:R2:W-:Y:S06]  /*20480*/  BAR.ARV R217, 0x100 ;  /* 0x000400d90000751d */ /* 0x0005ec0000002000 */
[----:B------:R-:W3:Y:S01]  /*20490*/  MUFU.EX2 R172, R172 ;  /* 0x000000ac00ac7308 */ /* 0x000ee20000000800 */
[----:B-1----:R-:W-:-:S01]  /*204a0*/  FADD.FTZ R3, R171, R3 ;  /* 0x00000003ab037221 */ /* 0x002fc20000010000 */
[----:B------:R2:W-:Y:S06]  /*204b0*/  @!P0 SYNCS.ARRIVE.TRANS64.RED.A1T0 RZ, [R216+URZ], RZ ;  /* 0x000000ffd8ff89a7 */ /* 0x0005ec000810043f */
[----:B------:R-:W1:Y:S01]  /*204c0*/  MUFU.EX2 R173, R173 ;  /* 0x000000ad00ad7308 */ /* 0x000e620000000800 */
[----:B0-----:R-:W-:-:S07]  /*204d0*/  FADD.FTZ R0, R170, R0 ;  /* 0x00000000aa007221 */ /* 0x001fce0000010000 */
[----:B------:R-:W0:Y:S01]  /*204e0*/  MUFU.EX2 R177, R177 ;  /* 0x000000b100b17308 */ /* 0x000e220000000800 */
[----:B---3--:R-:W-:-:S07]  /*204f0*/  FADD.FTZ R3, R172, R3 ;  /* 0x00000003ac037221 */ /* 0x008fce0000010000 */
[----:B------:R-:W3:Y:S01]  /*20500*/  MUFU.EX2 R176, R176 ;  /* 0x000000b000b07308 */ /* 0x000ee20000000800 */
[----:B-1----:R-:W-:-:S07]  /*20510*/  FADD.FTZ R0, R173, R0 ;  /* 0x00000000ad007221 */ /* 0x002fce0000010000 */
        /* <DEDUP_REMOVED lines=65> */
[----:B-1----:R-:W-:-:S01]  /*20930*/  FADD.FTZ R213, R210, R3 ;  /* 0x00000003d2d57221 */ /* 0x002fc20000010000 */
[----:B0-----:R-:W-:-:S03]  /*20940*/  FADD.FTZ R3, R209, R0 ;  /* 0x00000000d1037221 */ /* 0x001fc60000010000 */
[----:B---3--:R-:W-:Y:S01]  /*20950*/  FADD.FTZ R0, R211, R213 ;  /* 0x000000d5d3007221 */ /* 0x008fe20000010000 */
[----:B--2---:R-:W-:Y:S06]  /*20960*/  @!P1 BRA `(.L_x_2656) ;  /* 0x0000000000049947 */ /* 0x004fec0003800000 */
[----:B------:R-:W-:Y:S01]  /*20970*/  BPT.TRAP 0x1 ;  /* 0x000000040000795c */ /* 0x000fe20000300000 */
.L_x_2656:
        /* <DEDUP_REMOVED lines=166> */
[----:B------:R-:W-:Y:S01]  /*213e0*/  IMAD.MOV.U32 R13, RZ, RZ, R175 ;  /* 0x000000ffff0d7224 */ /* 0x000fe200078e00af */
[----:B------:R-:W-:Y:S01]  /*213f0*/  MOV R6, R235 ;  /* 0x000000eb00067202 */ /* 0x000fe20000000f00 */
[----:B------:R-:W-:Y:S01]  /*21400*/  IMAD.MOV.U32 R14, RZ, RZ, R194 ;  /* 0x000000ffff0e7224 */ /* 0x000fe200078e00c2 */
[----:B------:R-:W-:Y:S01]  /*21410*/  MOV R227, R177 ;  /* 0x000000b100e37202 */ /* 0x000fe20000000f00 */
[----:B0-----:R-:W-:-:S02]  /*21420*/  IMAD.MOV.U32 R15, RZ, RZ, R234 ;  /* 0x000000ffff0f7224 */ /* 0x001fc400078e00ea */
        /* <DEDUP_REMOVED lines=13> */
[----:B------:R-:W-:Y:S01]  /*21500*/  IMAD.MOV.U32 R219, RZ, RZ, R210 ;  /* 0x000000ffffdb7224 */ /* 0x000fe200078e00d2 */
[C---:B--2---:R-:W-:Y:S01]  /*21510*/  ISETP.GT.AND P0, PT, R12.reuse, R216, PT ;  /* 0x000000d80c00720c */ /* 0x044fe20003f04270 */
[----:B------:R-:W-:Y:S02]  /*21520*/  VIADD R12, R12, 0xffffffff ;  /* 0xffffffff0c0c7836 */ /* 0x000fe40000000000 */
[----:B------:R-:W-:-:S10]  /*21530*/  IMAD.MOV.U32 R216, RZ, RZ, R200 ;  /* 0x000000ffffd87224 */ /* 0x000fd400078e00c8 */
[----:B------:R-:W-:Y:S05]  /*21540*/  @P0 BRA `(.L_x_2657) ;  /* 0xffffffd000380947 */ /* 0x000fea000383ffff */
.L_x_2646:
[----:B------:R-:W-:Y:S05]  /*21550*/  WARPSYNC.ALL ;  /* 0x0000000000007948 */ /* 0x000fea0003800000 */
[----:B------:R-:W-:Y:S06]  /*21560*/  BAR.ARV 0x8, 0x180 ;  /* 0x0206000000007b1d */ /* 0x000fec0000002000 */
[----:B------:R-:W-:Y:S05]  /*21570*/  @!P1 BRA `(.L_x_2658) ;  /* 0x0000000000049947 */ /* 0x000fea0003800000 */
[----:B------:R-:W-:Y:S01]  /*21580*/  BPT.TRAP 0x1 ;  /* 0x000000040000795c */ /* 0x000fe20000300000 */
.L_x_2658:
[----:B------:R-:W-:Y:S02]  /*21590*/  LEA R10, R234, R18, 0x3 ;  /* 0x00000012ea0a7211 */ /* 0x000fe400078e18ff */
[----:B------:R-:W-:-:S04]  /*215a0*/  SHF.L.U32 R2, R235, 0x1f, RZ ;  /* 0x0000001feb027819 */ /* 0x000fc800000006ff */
[----:B------:R0:W1:Y:S01]  /*215b0*/  SYNCS.PHASECHK.TRANS64.TRYWAIT P0, [R10+URZ+0x38850], R2 ;  /* 0x038850020a0075a7 */ /* 0x000062000800017f */
[----:B------:R-:W-:Y:S05]  /*215c0*/  @!P1 BRA `(.L_x_2659) ;  /* 0x0000000000049947 */ /* 0x000fea0003800000 */
[----:B------:R-:W-:Y:S01]  /*215d0*/  BPT.TRAP 0x1 ;  /* 0x000000040000795c */ /* 0x000fe20000300000 */
.L_x_2659:
[----:B-1----:R-:W-:Y:S05]  /*215e0*/  @P0 BRA `(.L_x_2660) ;  /* 0x0000000000080947 */ /* 0x002fea0003800000 */
[----:B------:R-:W1:Y:S02]  /*215f0*/  SYNCS.PHASECHK.TRANS64.TRYWAIT P0, [R10+URZ+0x38850], R2 ;  /* 0x038850020a0075a7 */ /* 0x000e64000800017f */
[----:B-1----:R-:W-:Y:S05]  /*21600*/  @!P0 BRA `(.L_x_2661) ;  /* 0x0000012400408947 */ /* 0x002fea0003800000 */
.L_x_2660:
[----:B------:R-:W-:Y:S01]  /*21610*/  VIADD R18, R18, 0x400 ;  /* 0x0000040012127836 */ /* 0x000fe20000000000 */
[----:B------:R-:W0:Y:S04]  /*21620*/  LDL R13, [R1+0x90] ;  /* 0x00009000010d7983 */ /* 0x000e280000100800 */
[----:B------:R-:W-:Y:S01]  /*21630*/  SHF.R.U32.HI R18, RZ, 0x4, R18 ;  /* 0x00000004ff127819 */ /* 0x000fe20000011612 */
[----:B------:R-:W2:Y:S03]  /*21640*/  LDL R12, [R1+0x80] ;  /* 0x00008000010c7983 */ /* 0x000ea60000100800 */
[----:B------:R-:W-:Y:S01]  /*21650*/  LOP3.LUT R18, R18, 0x3fff, RZ, 0xc0, !PT ;  /* 0x00003fff12127812 */ /* 0x000fe200078ec0ff */
[----:B------:R-:W3:Y:S01]  /*21660*/  LDL R11, [R1+0x60] ;  /* 0x00006000010b7983 */ /* 0x000ee20000100800 */
[----:B------:R-:W-:Y:S01]  /*21670*/  IMAD.MOV.U32 R5, RZ, RZ, 0x40000040 ;  /* 0x40000040ff057424 */ /* 0x000fe200078e00ff */
[----:B------:R-:W-:Y:S05]  /*21680*/  WARPSYNC.ALL ;  /* 0x0000000000007948 */ /* 0x000fea0003800000 */
[----:B------:R-:W-:Y:S01]  /*21690*/  LOP3.LUT R18, R18, 0x10000, RZ, 0xfc, !PT ;  /* 0x0001000012127812 */ /* 0x000fe200078efcff */
[----:B------:R-:W-:Y:S01]  /*216a0*/  WARPGROUP.ARRIVE ;  /* 0x00000000000079c5 */ /* 0x000fe20000000000 */
[----:B------:R-:W-:Y:S01]  /*216b0*/  R2UR UR7, R5 ;  /* 0x00000000050772ca */ /* 0x000fe200000e0000 */
[----:B------:R-:W-:Y:S01]  /*216c0*/  IMAD.MOV.U32 R7, RZ, RZ, 0x40000040 ;  /* 0x40000040ff077424 */ /* 0x000fe200078e00ff */
[----:B------:R-:W-:Y:S01]  /*216d0*/  ULDC.64 UR4, c[0x0][0x9a0] ;  /* 0x0002680000047ab9 */ /* 0x000fe20000000a00 */
[----:B------:R-:W-:Y:S01]  /*216e0*/  IMAD R4, R234, 0x800, R18 ;  /* 0x00000800ea047824 */ /* 0x000fe200078e0212 */
[----:B------:R-:W-:-:S03]  /*216f0*/  ISETP.NE.U32.AND P0, PT, RZ, UR4, PT ;  /* 0x00000004ff007c0c */ /* 0x000fc6000bf05070 */
[C---:B------:R-:W-:Y:S01]  /*21700*/  VIADD R6, R4.reuse, 0x2 ;  /* 0x0000000204067836 */ /* 0x040fe20000000000 */
[----:B------:R-:W-:Y:S02]  /*21710*/  R2UR UR6, R4 ;  /* 0x00000000040672ca */ /* 0x000fe400000e0000 */
[----:B------:R-:W-:-:S11]  /*21720*/  ISETP.NE.AND.EX P0, PT, RZ, UR5, PT, P0 ;  /* 0x00000005ff007c0c */ /* 0x000fd6000bf05300 */
[----:B------:R-:W-:Y:S01]  /*21730*/  QGMMA.64x256x32.F32.E4M3.E4M3 R24, R228, gdesc[UR4], R24, gsb0 ;  /* 0x03e00004e4187df3 */ /* 0x000fe20008000818 */
[----:B------:R-:W-:Y:S01]  /*21740*/  R2UR UR6, R6 ;  /* 0x00000000060672ca */ /* 0x000fe200000e0000 */
[----:B------:R-:W-:Y:S01]  /*21750*/  VIADD R6, R4, 0x4 ;  /* 0x0000000404067836 */ /* 0x000fe20000000000 */
[----:B------:R-:W-:Y:S01]  /*21760*/  R2UR UR7, R7 ;  /* 0x00000000070772ca */ /* 0x000fe200000e0000 */
[----:B------:R-:W-:Y:S01]  /*21770*/  IMAD.MOV.U32 R7, RZ, RZ, 0x40000040 ;  /* 0x40000040ff077424 */ /* 0x000fe200078e00ff */
[----:B------:R-:W3:Y:S01]  /*21780*/  @P0 LDC.64 R8, c[0x0][0x9d0] ;  /* 0x00027400ff080b82 */ /* 0x000ee20000000a00 */
[----:B------:R-:W-:Y:S02]  /*21790*/  WARPGROUP.DEPBAR.LE gsb0, 0x0 ;  /* 0x00008000000079c5 */ /* 0x000fe40000010000 */
[----:B------:R-:W-:-:S15]  /*217a0*/  WARPGROUP.ARRIVE ;  /* 0x00000000000079c5 */ /* 0x000fde0000000000 */
[----:B------:R-:W-:-:S05]  /*217b0*/  NOP ;  /* 0x0000000000007918 */ /* 0x000fca0000000000 */
[----:B------:R-:W-:Y:S01]  /*217c0*/  QGMMA.64x256x32.F32.E4M3.E4M3 R24, R224, gdesc[UR4], R24, gsb0 ;  /* 0x03e00004e0187df3 */ /* 0x000fe20008000818 */
[----:B------:R-:W-:Y:S02]  /*217d0*/  R2UR UR6, R6 ;  /* 0x00000000060672ca */ /* 0x000fe400000e0000 */
[----:B------:R-:W-:Y:S02]  /*217e0*/  R2UR UR7, R7 ;  /* 0x00000000070772ca */ /* 0x000fe400000e0000 */
[----:B------:R-:W0:Y:S02]  /*217f0*/  @P0 LDC.64 R6, c[0x0][0x9c8] ;  /* 0x00027200ff060b82 */ /* 0x000e240000000a00 */
[----:B01----:R-:W-:-:S04]  /*21800*/  @P0 IMAD R2, R13, R6, RZ ;  /* 0x000000060d020224 */ /* 0x003fc800078e02ff */
[C---:B--2---:R-:W-:Y:S02]  /*21810*/  @P0 IMAD R2, R12.reuse, R7, R2 ;  /* 0x000000070c020224 */ /* 0x044fe400078e0202 */
[----:B------:R-:W-:-:S04]  /*21820*/  @P0 IMAD.WIDE.U32 R6, R12, R6, RZ ;  /* 0x000000060c060225 */ /* 0x000fc800078e00ff */
[----:B------:R-:W-:Y:S01]  /*21830*/  @P0 IMAD.IADD R7, R7, 0x1, R2 ;  /* 0x0000000107070824 */ /* 0x000fe200078e0202 */
[----:B------:R-:W-:Y:S01]  /*21840*/  MOV R2, 0x3f800000 ;  /* 0x3f80000000027802 */ /* 0x000fe20000000f00 */
[----:B---3--:R-:W-:-:S04]  /*21850*/  @P0 IMAD.WIDE.U32 R6, R11, R8, R6 ;  /* 0x000000080b060225 */ /* 0x008fc800078e0006 */
[----:B------:R-:W-:Y:S01]  /*21860*/  @P0 IMAD R9, R11, R9, R7 ;  /* 0x000000090b090224 */ /* 0x000fe200078e0207 */
[----:B------:R-:W-:-:S04]  /*21870*/  @P0 LEA R8, P2, R6, UR4, 0x2 ;  /* 0x0000000406080c11 */ /* 0x000fc8000f8410ff */
[----:B------:R-:W-:-:S05]  /*21880*/  @P0 LEA.HI.X R9, R6, UR5, R9, 0x2, P2 ;  /* 0x0000000506090c11 */ /* 0x000fca00090f1409 */
[----:B------:R-:W2:Y:S01]  /*21890*/  @P0 LDG.E R2, desc[UR40][R8.64] ;  /* 0x0000002808020981 */ /* 0x000ea2000c1e1900 */
[----:B------:R-:W-:Y:S02]  /*218a0*/  VIADD R4, R4, 0x6 ;  /* 0x0000000604047836 */ /* 0x000fe40000000000 */
[----:B------:R-:W-:Y:S01]  /*218b0*/  IMAD.MOV.U32 R5, RZ, RZ, 0x40000040 ;  /* 0x40000040ff057424 */ /* 0x000fe200078e00ff */
[----:B------:R-:W-:Y:S02]  /*218c0*/  WARPGROUP.DEPBAR.LE gsb0, 0x0 ;  /* 0x00008000000079c5 */ /* 0x000fe40000010000 */
[----:B------:R-:W-:-:S06]  /*218d0*/  WARPGROUP.ARRIVE ;  /* 0x00000000000079c5 */ /* 0x000fcc0000000000 */
[----:B------:R-:W-:Y:S01]  /*218e0*/  QGMMA.64x256x32.F32.E4M3.E4M3 R24, R220, gdesc[UR4], R24, gsb0 ;  /* 0x03e00004dc187df3 */ /* 0x000fe20008000818 */
[----:B------:R-:W-:Y:S02]  /*218f0*/  R2UR UR6, R4 ;  /* 0x00000000040672ca */ /* 0x000fe400000e0000 */
[----:B------:R-:W-:Y:S02]  /*21900*/  R2UR UR7, R5 ;  /* 0x00000000050772ca */ /* 0x000fe400000e0000 */
        /* <DEDUP_REMOVED lines=27> */
[----:B------:R-:W-:Y:S02]  /*21ac0*/  IMAD.MOV.U32 R169, RZ, RZ, -0x800000 ;  /* 0xff800000ffa97424 */ /* 0x000fe400078e00ff */
[----:B--2---:R-:W-:Y:S01]  /*21ad0*/  FMUL.FTZ R3, R3, R2 ;  /* 0x0000000203037220 */ /* 0x004fe20000410000 */
[----:B------:R-:W-:Y:S02]  /*21ae0*/  IMAD.MOV.U32 R168, RZ, RZ, -0x800000 ;  /* 0xff800000ffa87424 */ /* 0x000fe400078e00ff */
[----:B------:R-:W-:Y:S01]  /*21af0*/  @P0 FFMA.FTZ R169, R6, R194, R5 ;  /* 0x000000c206a90223 */ /* 0x000fe20000010005 */
[----:B------:R-:W-:-:S01]  /*21b00*/  @P3 FFMA.FTZ R168, R174, R175, R4 ;  /* 0x000000afaea83223 */ /* 0x000fc20000010004 */
[----:B------:R-:W-:Y:S01]  /*21b10*/  FMUL.FTZ R2, R0, R2 ;  /* 0x0000000200027220 */ /* 0x000fe20000410000 */
[----:B------:R-:W-:-:S02]  /*21b20*/  WARPGROUP.DEPBAR.LE gsb0, 0x0 ;  /* 0x00008000000079c5 */ /* 0x000fc40000010000 */
[----:B------:R-:W-:Y:S05]  /*21b30*/  @!P1 BRA `(.L_x_2662) ;  /* 0x0000000000049947 */ /* 0x000fea0003800000 */
[----:B------:R-:W-:Y:S01]  /*21b40*/  BPT.TRAP 0x1 ;  /* 0x000000040000795c */ /* 0x000fe20000300000 */
.L_x_2662:
[----:B------:R-:W-:Y:S01]  /*21b50*/  VIADD R10, R10, 0x38860 ;  /* 0x000388600a0a7836 */ /* 0x000fe20000000000 */
[----:B------:R-:W-:Y:S01]  /*21b60*/  IADD3 R234, R234, 0x1, RZ ;  /* 0x00000001eaea7810 */ /* 0x000fe20007ffe0ff */
[----:B------:R-:W-:Y:S02]  /*21b70*/  IMAD.U32 R0, RZ, RZ, UR36 ;  /* 0x00000024ff007e24 */ /* 0x000fe4000f8e00ff */
[-C--:B------:R-:W-:Y:S01]  /*21b80*/  FMUL.FTZ R9, R32, R3.reuse ;  /* 0x0000000320097220 */ /* 0x080fe20000410000 */
[-C--:B------:R-:W-:Y:S01]  /*21b90*/  FMUL.FTZ R32, R56, R3.reuse ;  /* 0x0000000338207220 */ /* 0x080fe20000410000 */
[----:B------:R-:W-:Y:S01]  /*21ba0*/  ISETP.NE.AND P1, PT, R234, 0x2, PT ;  /* 0x00000002ea00780c */ /* 0x000fe20003f25270 */
[-C--:B------:R-:W-:Y:S01]  /*21bb0*/  FMUL.FTZ R166, R146, R2.reuse ;  /* 0x0000000292a67220 */ /* 0x080fe20000410000 */
[----:B------:R-:W-:Y:S01]  /*21bc0*/  PRMT R0, R0, 0x654, R10 ;  /* 0x0000065400007816 */ /* 0x000fe2000000000a */
[-C--:B------:R-:W-:Y:S01]  /*21bd0*/  FMUL.FTZ R13, R26, R2.reuse ;  /* 0x000000021a0d7220 */ /* 0x080fe20000410000 */
        /* <DEDUP_REMOVED lines=130> */
.L_x_2574:
[----:B------:R-:W-:Y:S05]  /*22400*/  WARPSYNC.ALL ;  /* 0x0000000000007948 */ /* 0x000fea0003800000 */
[----:B------:R-:W2:Y:S01]  /*22410*/  LDL R223, [R1+0x84] ;  /* 0x0000840001df7983 */ /* 0x000ea20000100800 */
[----:B------:R-:W0:Y:S01]  /*22420*/  S2UR UR36, SR_CgaCtaId ;  /* 0x00000000002479c3 */ /* 0x000e220000008800 */
[----:B------:R-:W-:Y:S01]  /*22430*/  UMOV UR4, 0x400 ;  /* 0x0000040000047882 */ /* 0x000fe20000000000 */
[----:B------:R-:W-:Y:S01]  /*22440*/  BSSY B0, `(.L_x_2663) ;  /* 0x0000789000007945 */ /* 0x000fe20003800000 */
[----:B0-----:R-:W-:-:S06]  /*22450*/  ULEA UR4, UR36, UR4, 0x18 ;  /* 0x0000000424047291 */ /* 0x001fcc000f8ec03f */
[----:B------:R-:W-:Y:S01]  /*22460*/  IMAD.U32 R18, RZ, RZ, UR4 ;  /* 0x00000004ff127e24 */ /* 0x000fe2000f8e00ff */
        /* <DEDUP_REMOVED lines=28> */
[----:B------:R-:W-:Y:S01]  /*22630*/  LOP3.LUT R47, R46, 0x380, RZ, 0xc0, !PT ;  /* 0x000003802e2f7812 */ /* 0x000fe200078ec0ff */
[--C-:B------:R-:W-:Y:S01]  /*22640*/  IMAD.X R31, RZ, RZ, R3.reuse, P5 ;  /* 0x000000ffff1f7224 */ /* 0x100fe200028e0603 */
[----:B------:R-:W-:Y:S02]  /*22650*/  SHF.R.U64 R35, R35, 0x3, RZ ;  /* 0x0000000323237819 */ /* 0x000fe400000012ff */
[----:B------:R-:W-:Y:S02]  /*22660*/  IADD3 R42, P2, R2, 0x8040, RZ ;  /* 0x00008040022a7810 */ /* 0x000fe40007f5e0ff */
[----:B------:R-:W-:Y:S02]  /*22670*/  LOP3.LUT R4, R30, 0x380, RZ, 0xc0, !PT ;  /* 0x000003801e047812 */ /* 0x000fe400078ec0ff */
[----:B------:R-:W-:Y:S02]  /*22680*/  SHF.R.U64 R47, R47, 0x3, RZ ;  /* 0x000000032f2f7819 */ /* 0x000fe400000012ff */
[----:B------:R-:W-:Y:S01]  /*22690*/  LOP3.LUT R34, R35, R34, RZ, 0x3c, !PT ;  /* 0x0000002223227212 */ /* 0x000fe200078e3cff */
[----:B------:R-:W-:Y:S01]  /*226a0*/  IMAD.X R35, RZ, RZ, R3, P4 ;  /* 0x000000ffff237224 */ /* 0x000fe200020e0603 */
[----:B------:R-:W-:-:S02]  /*226b0*/  IADD3 R58, P0, R2, 0xc040, RZ ;  /* 0x0000c040023a7810 */ /* 0x000fc40007f1e0ff */
[----:B------:R-:W-:Y:S02]  /*226c0*/  LOP3.LUT R43, R42, 0x380, RZ, 0xc0, !PT ;  /* 0x000003802a2b7812 */ /* 0x000fe400078ec0ff */
[----:B------:R-:W-:Y:S02]  /*226d0*/  SHF.R.U64 R4, R4, 0x3, RZ ;  /* 0x0000000304047819 */ /* 0x000fe400000012ff */
[----:B------:R-:W-:Y:S02]  /*226e0*/  MOV R222, R54 ;  /* 0x0000003600de7202 */ /* 0x000fe40000000f00 */
[----:B------:R-:W-:Y:S02]  /*226f0*/  IADD3 R54, P4, R2, 0x4020, RZ ;  /* 0x0000402002367810 */ /* 0x000fe40007f9e0ff */
[----:B------:R-:W-:Y:S01]  /*22700*/  LOP3.LUT R46, R47, R46, RZ, 0x3c, !PT ;  /* 0x0000002e2f2e7212 */ /* 0x000fe200078e3cff */
[--C-:B------:R-:W-:Y:S01]  /*22710*/  IMAD.X R47, RZ, RZ, R3.reuse, P3 ;  /* 0x000000ffff2f7224 */ /* 0x100fe200018e0603 */
[----:B------:R-:W-:Y:S01]  /*22720*/  LOP3.LUT R59, R58, 0x380, RZ, 0xc0, !PT ;  /* 0x000003803a3b7812 */ /* 0x000fe200078ec0ff */
[----:B------:R-:W-:Y:S01]  /*22730*/  IMAD.X R55, RZ, RZ, R3, P4 ;  /* 0x000000ffff377224 */ /* 0x000fe200020e0603 */
[----:B------:R-:W-:-:S02]  /*22740*/  SHF.R.U64 R43, R43, 0x3, RZ ;  /* 0x000000032b2b7819 */ /* 0x000fc400000012ff */
[----:B------:R-:W-:Y:S02]  /*22750*/  LOP3.LUT R30, R4, R30, RZ, 0x3c, !PT ;  /* 0x0000001e041e7212 */ /* 0x000fe400078e3cff */
[----:B------:R-:W-:Y:S02]  /*22760*/  IADD3 R14, P1, R2, 0x8020, RZ ;  /* 0x00008020020e7810 */ /* 0x000fe40007f3e0ff */
[----:B------:R-:W-:Y:S02]  /*22770*/  LOP3.LUT R4, R54, 0x380, RZ, 0xc0, !PT ;  /* 0x0000038036047812 */ /* 0x000fe400078ec0ff */
[----:B------:R-:W-:Y:S02]  /*22780*/  SHF.R.U64 R59, R59, 0x3, RZ ;  /* 0x000000033b3b7819 */ /* 0x000fe400000012ff */
[----:B------:R-:W-:Y:S01]  /*22790*/  LOP3.LUT R42, R43, R42, RZ, 0x3c, !PT ;  /* 0x0000002a2b2a7212 */ /* 0x000fe200078e3cff */
[----:B------:R-:W-:Y:S01]  /*227a0*/  IMAD.X R43, RZ, RZ, R3, P2 ;  /* 0x000000ffff2b7224 */ /* 0x000fe200010e0603 */
[----:B------:R-:W-:-:S02]  /*227b0*/  LOP3.LUT R15, R14, 0x380, RZ, 0xc0, !PT ;  /* 0x000003800e0f7812 */ /* 0x000fc400078ec0ff */
[----:B------:R-:W-:Y:S02]  /*227c0*/  SHF.R.U64 R4, R4, 0x3, RZ ;  /* 0x0000000304047819 */ /* 0x000fe400000012ff */
[----:B------:R-:W-:Y:S02]  /*227d0*/  MOV R220, R46 ;  /* 0x0000002e00dc7202 */ /* 0x000fe40000000f00 */
[----:B------:R-:W-:Y:S02]  /*227e0*/  IADD3 R46, P2, R2, 0x4000, RZ ;  /* 0x00004000022e7810 */ /* 0x000fe40007f5e0ff */
[----:B------:R-:W-:Y:S01]  /*227f0*/  LOP3.LUT R58, R59, R58, RZ, 0x3c, !PT ;  /* 0x0000003a3b3a7212 */ /* 0x000fe200078e3cff */
[--C-:B------:R-:W-:Y:S01]  /*22800*/  IMAD.X R59, RZ, RZ, R3.reuse, P0 ;  /* 0x000000ffff3b7224 */ /* 0x100fe200000e0603 */
[----:B------:R-:W-:Y:S01]  /*22810*/  SHF.R.U64 R15, R15, 0x3, RZ ;  /* 0x000000030f0f7819 */ /* 0x000fe200000012ff */
[----:B------:R-:W-:Y:S01]  /*22820*/  IMAD.X R47, RZ, RZ, R3, P2 ;  /* 0x000000ffff2f7224 */ /* 0x000fe200010e0603 */
[----:B------:R-:W-:-:S02]  /*22830*/  LOP3.LUT R54, R4, R54, RZ, 0x3c, !PT ;  /* 0x0000003604367212 */ /* 0x000fc400078e3cff */
[----:B------:R-:W-:Y:S02]  /*22840*/  IADD3 R20, P0, R2, 0x8000, RZ ;  /* 0x0000800002147810 */ /* 0x000fe40007f1e0ff */
[----:B------:R-:W-:Y:S02]  /*22850*/  LOP3.LUT R4, R46, 0x380, RZ, 0xc0, !PT ;  /* 0x000003802e047812 */ /* 0x000fe400078ec0ff */
[----:B------:R-:W-:Y:S01]  /*22860*/  LOP3.LUT R14, R15, R14, RZ, 0x3c, !PT ;  /* 0x0000000e0f0e7212 */ /* 0x000fe200078e3cff */
[----:B------:R-:W-:Y:S01]  /*22870*/  IMAD.X R15, RZ, RZ, R3, P1 ;  /* 0x000000ffff0f7224 */ /* 0x000fe200008e0603 */
[----:B------:R-:W-:Y:S02]  /*22880*/  LOP3.LUT R21, R20, 0x380, RZ, 0xc0, !PT ;  /* 0x0000038014157812 */ /* 0x000fe400078ec0ff */
[----:B------:R-:W-:Y:S02]  /*22890*/  SHF.R.U64 R4, R4, 0x3, RZ ;  /* 0x0000000304047819 */ /* 0x000fe400000012ff */
[----:B------:R-:W-:-:S02]  /*228a0*/  MOV R218, R34 ;  /* 0x0000002200da7202 */ /* 0x000fc40000000f00 */
[----:B------:R-:W-:Y:S02]  /*228b0*/  IADD3 R34, P1, R2, 0x60, RZ ;  /* 0x0000006002227810 */ /* 0x000fe40007f3e0ff */
[----:B------:R-:W-:Y:S02]  /*228c0*/  SHF.R.U64 R21, R21, 0x3, RZ ;  /* 0x0000000315157819 */ /* 0x000fe400000012ff */
[----:B------:R-:W-:Y:S01]  /*228d0*/  LOP3.LUT R46, R4, R46, RZ, 0x3c, !PT ;  /* 0x0000002e042e7212 */ /* 0x000fe200078e3cff */
[----:B------:R-:W-:Y:S01]  /*228e0*/  IMAD.X R35, RZ, RZ, R3, P1 ;  /* 0x000000ffff237224 */ /* 0x000fe200008e0603 */
[----:B------:R-:W-:Y:S02]  /*228f0*/  LOP3.LUT R4, R34, 0x380, RZ, 0xc0, !PT ;  /* 0x0000038022047812 */ /* 0x000fe400078ec0ff */
[----:B------:R-:W-:Y:S02]  /*22900*/  LOP3.LUT R20, R21, R20, RZ, 0x3c, !PT ;  /* 0x0000001415147212 */ /* 0x000fe400078e3cff */
[----:B------:R-:W-:-:S02]  /*22910*/  SHF.R.U64 R4, R4, 0x3, RZ ;  /* 0x0000000304047819 */ /* 0x000fc400000012ff */
[----:B------:R-:W-:Y:S02]  /*22920*/  MOV R216, R14 ;  /* 0x0000000e00d87202 */ /* 0x000fe40000000f00 */
[----:B------:R-:W-:Y:S02]  /*22930*/  IADD3.X R21, RZ, R3, RZ, P0, !PT ;  /* 0x00000003ff157210 */ /* 0x000fe400007fe4ff */
[----:B------:R-:W-:Y:S02]  /*22940*/  IADD3 R14, P0, R2, 0x40, RZ ;  /* 0x00000040020e7810 */ /* 0x000fe40007f1e0ff */
[----:B------:R-:W-:Y:S02]  /*22950*/  LOP3.LUT R34, R4, R34, RZ, 0x3c, !PT ;  /* 0x0000002204227212 */ /* 0x000fe400078e3cff */
[----:B------:R-:W-:Y:S01]  /*22960*/  LOP3.LUT R4, R14, 0x380, RZ, 0xc0, !PT ;  /* 0x000003800e047812 */ /* 0x000fe200078ec0ff */
[----:B------:R-:W-:Y:S01]  /*22970*/  IMAD.X R15, RZ, RZ, R3, P0 ;  /* 0x000000ffff0f7224 */ /* 0x000fe200000e0603 */
[----:B------:R-:W-:-:S02]  /*22980*/  IADD3 R26, P3, R2, 0x4060, RZ ;  /* 0x00004060021a7810 */ /* 0x000fc40007f7e0ff */
[----:B------:R-:W-:Y:S02]  /*22990*/  SHF.R.U64 R4, R4, 0x3, RZ ;  /* 0x0000000304047819 */ /* 0x000fe400000012ff */
[----:B------:R-:W-:Y:S02]  /*229a0*/  LOP3.LUT R27, R26, 0x380, RZ, 0xc0, !PT ;  /* 0x000003801a1b7812 */ /* 0x000fe400078ec0ff */
[----:B------:R-:W-:Y:S02]  /*229b0*/  LOP3.LUT R14, R4, R14, RZ, 0x3c, !PT ;  /* 0x0000000e040e7212 */ /* 0x000fe400078e3cff */
[----:B------:R-:W-:Y:S02]  /*229c0*/  SHF.R.U64 R27, R27, 0x3, RZ ;  /* 0x000000031b1b7819 */ /* 0x000fe400000012ff */
[----:B------:R-:W-:Y:S02]  /*229d0*/  MOV R209, R14 ;  /* 0x0000000e00d17202 */ /* 0x000fe40000000f00 */
[----:B------:R-:W-:-:S02]  /*229e0*/  IADD3 R14, P0, R2, 0x20, RZ ;  /* 0x00000020020e7810 */ /* 0x000fc40007f1e0ff */
[----:B------:R-:W-:Y:S01]  /*229f0*/  LOP3.LUT R26, R27, R26, RZ, 0x3c, !PT ;  /* 0x0000001a1b1a7212 */ /* 0x000fe200078e3cff */
[--C-:B------:R-:W-:Y:S01]  /*22a00*/  IMAD.X R27, RZ, RZ, R3.reuse, P3 ;  /* 0x000000ffff1b7224 */ /* 0x100fe200018e0603 */
[----:B------:R-:W-:Y:S01]  /*22a10*/  LOP3.LUT R4, R14, 0x380, RZ, 0xc0, !PT ;  /* 0x000003800e047812 */ /* 0x000fe200078ec0ff */
[----:B------:R-:W-:Y:S01]  /*22a20*/  IMAD.X R15, RZ, RZ, R3, P0 ;  /* 0x000000ffff0f7224 */ /* 0x000fe200000e0603 */
[----:B------:R-:W-:Y:S02]  /*22a30*/  MOV R221, R58 ;  /* 0x0000003a00dd7202 */ /* 0x000fe40000000f00 */
[----:B------:R-:W-:Y:S02]  /*22a40*/  SHF.R.U64 R4, R4, 0x3, RZ ;  /* 0x0000000304047819 */ /* 0x000fe400000012ff */
[----:B------:R-:W-:Y:S02]  /*22a50*/  MOV R219, R50 ;  /* 0x0000003200db7202 */ /* 0x000fe40000000f00 */
[----:B------:R-:W-:-:S02]  /*22a60*/  LOP3.LUT R14, R4, R14, RZ, 0x3c, !PT ;  /* 0x0000000e040e7212 */ /* 0x000fc400078e3cff */
[----:B------:R-:W-:Y:S02]  /*22a70*/  LOP3.LUT R4, R2, 0x380, RZ, 0xc0, !PT ;  /* 0x0000038002047812 */ /* 0x000fe400078ec0ff */
[----:B------:R-:W-:Y:S02]  /*22a80*/  MOV R208, R14 ;  /* 0x0000000e00d07202 */ /* 0x000fe40000000f00 */
[----:B------:R-:W-:Y:S02]  /*22a90*/  SHF.R.U64 R4, R4, 0x3, RZ ;  /* 0x0000000304047819 */ /* 0x000fe400000012ff */
[----:B------:R-:W-:Y:S02]  /*22aa0*/  MOV R217, R42 ;  /* 0x0000002a00d97202 */ /* 0x000fe40000000f00 */
[----:B------:R-:W-:Y:S02]  /*22ab0*/  LOP3.LUT R2, R4, R2, RZ, 0x3c, !PT ;  /* 0x0000000204027212 */ /* 0x000fe400078e3cff */
[----:B------:R-:W-:-:S02]  /*22ac0*/  MOV R215, R20 ;  /* 0x0000001400d77202 */ /* 0x000fc40000000f00 */
[----:B------:R-:W-:Y:S02]  /*22ad0*/  MOV R207, R2 ;  /* 0x0000000200cf7202 */ /* 0x000fe40000000f00 */
[----:B---3--:R-:W-:Y:S02]  /*22ae0*/  LOP3.LUT P0, R2, R224, 0x3, RZ, 0xc0, !PT ;  /* 0x00000003e0027812 */ /* 0x008fe4000780c0ff */
[----:B------:R-:W-:Y:S02]  /*22af0*/  MOV R214, R26 ;  /* 0x0000001a00d67202 */ /* 0x000fe40000000f00 */
[----:B------:R-:W-:Y:S01]  /*22b00*/  ISETP.EQ.OR P0, PT, R2, 0x3, !P0 ;  /* 0x000000030200780c */ /* 0x000fe20004702670 */
[----:B------:R-:W-:Y:S01]  /*22b10*/  IMAD.SHL.U32 R2, R224, 0x4, RZ ;  /* 0x00000004e0027824 */ /* 0x000fe200078e00ff */
[----:B------:R-:W-:Y:S02]  /*22b20*/  MOV R213, R30 ;  /* 0x0000001e00d57202 */ /* 0x000fe40000000f00 */
[----:B------:R-:W-:-:S02]  /*22b30*/  SEL R14, R0, R6, P0 ;  /* 0x00000006000e7207 */ /* 0x000fc40000000000 */
[----:B------:R-:W-:Y:S02]  /*22b40*/  LOP3.LUT R2, R2, 0xc, RZ, 0xc0, !PT ;  /* 0x0000000c02027812 */ /* 0x000fe400078ec0ff */
[----:B------:R-:W-:Y:S02]  /*22b50*/  SEL R6, R6, R0, P0 ;  /* 0x0000000006067207 */ /* 0x000fe40000000000 */
[----:B------:R-:W-:Y:S02]  /*22b60*/  IADD3 R2, P1, R2, UR4, RZ ;  /* 0x0000000402027c10 */ /* 0x000fe4000ff3e0ff */
[----:B------:R-:W-:Y:S02]  /*22b70*/  SEL R4, R5, R25, P0 ;  /* 0x0000001905047207 */ /* 0x000fe40000000000 */
[----:B------:R-:W-:Y:S01]  /*22b80*/  IADD3.X R3, RZ, UR5, RZ, P1, !PT ;  /* 0x00000005ff037c10 */ /* 0x000fe20008ffe4ff */
[----:B------:R-:W-:Y:S01]  /*22b90*/  UMOV UR4, 0xffffffff ;  /* 0xffffffff00047882 */ /* 0x000fe20000000000 */
[----:B------:R-:W-:-:S02]  /*22ba0*/  MOV R212, R54 ;  /* 0x0000003600d47202 */ /* 0x000fc40000000f00 */
[----:B------:R-:W-:Y:S01]  /*22bb0*/  MOV R211, R46 ;  /* 0x0000002e00d37202 */ /* 0x000fe20000000f00 */
[----:B------:R1:W5:Y:S01]  /*22bc0*/  LDG.E.CONSTANT R0, desc[UR40][R2.64] ;  /* 0x0000002802007981 */ /* 0x000362000c1e9900 */
[----:B------:R-:W-:Y:S02]  /*22bd0*/  MOV R210, R34 ;  /* 0x0000002200d27202 */ /* 0x000fe40000000f00 */
[----:B------:R-:W-:Y:S01]  /*22be0*/  SEL R5, R25, R5, P0 ;  /* 0x0000000519057207 */ /* 0x000fe20000000000 */
[----:B------:R-:W-:Y:S06]  /*22bf0*/  BRA.DIV UR4, `(.L_x_2665) ;  /* 0x0000010e04d87947 */ /* 0x000fec000b800000 */
[----:B------:R-:W-:Y:S01]  /*22c00*/  SEL R91, R62, R63, P0 ;  /* 0x0000003f3e5b7207 */ /* 0x000fe20000000000 */
[----:B-----5:R-:W-:Y:S01]  /*22c10*/  SHFL.IDX PT, R4, R4, R0, 0x1c1f ;  /* 0x001c1f0004047589 */ /* 0x020fe200000e0000 */
[----:B------:R-:W-:Y:S02]  /*22c20*/  SEL R63, R63, R62, P0 ;  /* 0x0000003e3f3f7207 */ /* 0x000fe40000000000 */
[----:B------:R-:W-:Y:S01]  /*22c30*/  SEL R62, R66, R67, P0 ;  /* 0x00000043423e7207 */ /* 0x000fe20000000000 */
[----:B-1----:R-:W-:Y:S01]  /*22c40*/  SHFL.IDX PT, R3, R14, R0, 0x1c1f ;  /* 0x001c1f000e037589 */ /* 0x002fe200000e0000 */
        /* <DEDUP_REMOVED lines=30> */
[----:B------:R-:W-:-:S02]  /*22e30*/  LOP3.LUT R2, R0, 0x2, RZ, 0x3c, !PT ;  /* 0x0000000200027812 */ /* 0x000fc400078e3cff */
[----:B------:R-:W-:Y:S02]  /*22e40*/  SEL R45, R68, R69, P0 ;  /* 0x00000045442d7207 */ /* 0x000fe40000000000 */
[----:B------:R-:W-:Y:S01]  /*22e50*/  SEL R27, R80, R81, P0 ;  /* 0x00000051501b7207 */ /* 0x000fe20000000000 */
[----:B------:R-:W1:Y:S01]  /*22e60*/  SHFL.IDX PT, R60, R60, R2, 0x1c1f ;  /* 0x001c1f023c3c7589 */ /* 0x000e6200000e0000 */
        /* <DEDUP_REMOVED lines=142> */
[----:B-1----:R-:W-:Y:S01]  /*23750*/  SEL R185, R46, R60, P0 ;  /* 0x0000003c2eb97207 */ /* 0x002fe20000000000 */
[----:B------:R-:W-:Y:S01]  /*23760*/  SHFL.IDX PT, R115, R122, R2, 0x1c1f ;  /* 0x001c1f027a737589 */ /* 0x000fe200000e0000 */
[----:B------:R-:W-:Y:S02]  /*23770*/  SEL R186, R60, R46, P0 ;  /* 0x0000002e3cba7207 */ /* 0x000fe40000000000 */
[----:B------:R-:W-:Y:S01]  /*23780*/  SEL R103, R150, R151, P0 ;  /* 0x0000009796677207 */ /* 0x000fe20000000000 */
[----:B------:R-:W1:Y:S01]  /*23790*/  SHFL.IDX PT, R52, R52, R2, 0x1c1f ;  /* 0x001c1f0234347589 */ /* 0x000e6200000e0000 */
[----:B------:R-:W-:Y:S02]  /*237a0*/  SEL R205, R166, R147, P0 ;  /* 0x00000093a6cd7207 */ /* 0x000fe40000000000 */
[----:B--2---:R-:W-:Y:S01]  /*237b0*/  SEL R60, R91, R63, P0 ;  /* 0x0000003f5b3c7207 */ /* 0x004fe20000000000 */
[----:B------:R-:W-:Y:S01]  /*237c0*/  SHFL.IDX PT, R27, R27, R0, 0x1c1f ;  /* 0x001c1f001b1b7589 */ /* 0x000fe200000e0000 */
[----:B------:R-:W-:-:S02]  /*237d0*/  SEL R150, R151, R150, P0 ;  /* 0x0000009697967207 */ /* 0x000fc40000000000 */
[----:B------:R-:W-:Y:S01]  /*237e0*/  SEL R206, R147, R166, P0 ;  /* 0x000000a693ce7207 */ /* 0x000fe20000000000 */
[----:B------:R-:W2:Y:S01]  /*237f0*/  SHFL.IDX PT, R26, R26, R2, 0x1c1f ;  /* 0x001c1f021a1a7589 */ /* 0x000ea200000e0000 */
[----:B---3--:R-:W-:Y:S02]  /*23800*/  SEL R182, R45, R68, P0 ;  /* 0x000000442db67207 */ /* 0x008fe40000000000 */
[----:B------:R-:W-:Y:S01]  /*23810*/  SEL R181, R68, R45, P0 ;  /* 0x0000002d44b57207 */ /* 0x000fe20000000000 */
[----:B------:R-:W-:Y:S01]  /*23820*/  SHFL.IDX PT, R122, R119, R0, 0x1c1f ;  /* 0x001c1f00777a7589 */ /* 0x000fe200000e0000 */
[----:B----4-:R-:W-:Y:S02]  /*23830*/  SEL R172, R42, R88, P0 ;  /* 0x000000582aac7207 */ /* 0x010fe40000000000 */
[----:B------:R-:W-:Y:S01]  /*23840*/  SEL R171, R88, R42, P0 ;  /* 0x0000002a58ab7207 */ /* 0x000fe20000000000 */
[----:B------:R-:W-:Y:S01]  /*23850*/  SHFL.IDX PT, R54, R54, R0, 0x1c1f ;  /* 0x001c1f0036367589 */ /* 0x000fe200000e0000 */
[----:B------:R-:W-:-:S02]  /*23860*/  SEL R63, R63, R91, P0 ;  /* 0x0000005b3f3f7207 */ /* 0x000fc40000000000 */
[----:B------:R-:W-:Y:S01]  /*23870*/  SEL R68, R62, R67, P0 ;  /* 0x000000433e447207 */ /* 0x000fe20000000000 */
[----:B------:R-:W3:Y:S01]  /*23880*/  SHFL.IDX PT, R112, R112, R2, 0x1c1f ;  /* 0x001c1f0270707589 */ /* 0x000ee200000e0000 */
[----:B0-----:R-:W-:Y:S02]  /*23890*/  SEL R88, R82, R94, P0 ;  /* 0x0000005e52587207 */ /* 0x001fe40000000000 */
[----:B------:R-:W-:Y:S01]  /*238a0*/  SEL R91, R83, R98, P0 ;  /* 0x00000062535b7207 */ /* 0x000fe20000000000 */
[----:B------:R-:W0:Y:S01]  /*238b0*/  SHFL.IDX PT, R116, R116, R2, 0x1c1f ;  /* 0x001c1f0274747589 */ /* 0x000e2200000e0000 */
        /* <DEDUP_REMOVED lines=48> */
[----:B-1----:R-:W-:-:S02]  /*23bc0*/  SEL R189, R36, R52, P0 ;  /* 0x0000003424bd7207 */ /* 0x002fc40000000000 */
[----:B------:R-:W-:Y:S01]  /*23bd0*/  SEL R190, R52, R36, P0 ;  /* 0x0000002434be7207 */ /* 0x000fe20000000000 */
[----:B------:R-:W1:Y:S01]  /*23be0*/  SHFL.IDX PT, R158, R158, R2, 0x1c1f ;  /* 0x001c1f029e9e7589 */ /* 0x000e6200000e0000 */
[----:B--2---:R-:W-:Y:S02]  /*23bf0*/  SEL R176, R27, R26, P0 ;  /* 0x0000001a1bb07207 */ /* 0x004fe40000000000 */
        /* <DEDUP_REMOVED lines=18> */
[----:B---3--:R-:W-:Y:S01]  /*23d20*/  SEL R6, R54, R112, P0 ;  /* 0x0000007036067207 */ /* 0x008fe20000000000 */
[----:B------:R-:W-:Y:S01]  /*23d30*/  SHFL.IDX PT, R81, R81, R0, 0x1c1f ;  /* 0x001c1f0051517589 */ /* 0x000fe200000e0000 */
[----:B0-----:R-:W-:Y:S02]  /*23d40*/  SEL R7, R55, R116, P0 ;  /* 0x0000007437077207 */ /* 0x001fe40000000000 */
[----:B----4-:R-:W-:Y:S01]  /*23d50*/  SEL R8, R57, R120, P0 ;  /* 0x0000007839087207 */ /* 0x010fe20000000000 */
[----:B------:R-:W0:Y:S01]  /*23d60*/  SHFL.IDX PT, R154, R154, R2, 0x1c1f ;  /* 0x001c1f029a9a7589 */ /* 0x000e2200000e0000 */
        /* <DEDUP_REMOVED lines=10> */
[----:B-1----:R-:W-:Y:S01]  /*23e10*/  SEL R27, R77, R158, P0 ;  /* 0x0000009e4d1b7207 */ /* 0x002fe20000000000 */
[----:B------:R-:W1:Y:S01]  /*23e20*/  SHFL.IDX PT, R156, R156, R2, 0x1c1f ;  /* 0x001c1f029c9c7589 */ /* 0x000e6200000e0000 */
[----:B--2---:R-:W-:Y:S02]  /*23e30*/  SEL R36, R80, R146, P0 ;  /* 0x0000009250247207 */ /* 0x004fe40000000000 */
[----:B------:R-:W-:Y:S01]  /*23e40*/  SEL R42, R56, R160, P0 ;  /* 0x000000a0382a7207 */ /* 0x000fe20000000000 */
[----:B------:R-:W-:Y:S01]  /*23e50*/  SHFL.IDX PT, R89, R89, R0, 0x1c1f ;  /* 0x001c1f0059597589 */ /* 0x000fe200000e0000 */
[----:B------:R-:W-:Y:S02]  /*23e60*/  SEL R43, R73, R152, P0 ;  /* 0x00000098492b7207 */ /* 0x000fe40000000000 */
[----:B------:R-:W-:Y:S01]  /*23e70*/  SEL R100, R114, R115, P0 ;  /* 0x0000007372647207 */ /* 0x000fe20000000000 */
[----:B------:R-:W2:Y:S01]  /*23e80*/  SHFL.IDX PT, R157, R157, R2, 0x1c1f ;  /* 0x001c1f029d9d7589 */ /* 0x000ea200000e0000 */
[----:B0-----:R-:W-:-:S02]  /*23e90*/  SEL R45, R81, R154, P0 ;  /* 0x0000009a512d7207 */ /* 0x001fc40000000000 */
[----:B------:R-:W-:Y:S01]  /*23ea0*/  SEL R54, R112, R54, P0 ;  /* 0x0000003670367207 */ /* 0x000fe20000000000 */
[----:B------:R-:W-:Y:S01]  /*23eb0*/  SHFL.IDX PT, R113, R70, R0, 0x1c1f ;  /* 0x001c1f0046717589 */ /* 0x000fe200000e0000 */
[----:B------:R-:W-:Y:S02]  /*23ec0*/  SEL R55, R116, R55, P0 ;  /* 0x0000003774377207 */ /* 0x000fe40000000000 */
[----:B------:R-:W-:Y:S01]  /*23ed0*/  SEL R57, R120, R57, P0 ;  /* 0x0000003978397207 */ /* 0x000fe20000000000 */
[----:B------:R-:W0:Y:S01]  /*23ee0*/  SHFL.IDX PT, R75, R75, R2, 0x1c1f ;  /* 0x001c1f024b4b7589 */ /* 0x000e2200000e0000 */
[----:B---3--:R-:W-:Y:S02]  /*23ef0*/  SEL R46, R109, R155, P0 ;  /* 0x0000009b6d2e7207 */ /* 0x008fe40000000000 */
[----:B------:R-:W-:Y:S01]  /*23f00*/  SEL R58, R124, R58, P0 ;  /* 0x0000003a7c3a7207 */ /* 0x000fe20000000000 */
[----:B------:R-:W-:Y:S01]  /*23f10*/  SHFL.IDX PT, R117, R117, R0, 0x1c1f ;  /* 0x001c1f0075757589 */ /* 0x000fe200000e0000 */
[----:B------:R-:W-:-:S02]  /*23f20*/  SEL R59, R128, R59, P0 ;  /* 0x0000003b803b7207 */ /* 0x000fc40000000000 */
[----:B------:R-:W-:Y:S01]  /*23f30*/  SEL R61, R132, R61, P0 ;  /* 0x0000003d843d7207 */ /* 0x000fe20000000000 */
[----:B------:R-:W3:Y:S01]  /*23f40*/  SHFL.IDX PT, R121, R121, R2, 0x1c1f ;  /* 0x001c1f0279797589 */ /* 0x000ee200000e0000 */
[----:B-1----:R-:W-:Y:S02]  /*23f50*/  SEL R48, R85, R156, P0 ;  /* 0x0000009c55307207 */ /* 0x002fe40000000000 */
[----:B------:R-:W-:Y:S01]  /*23f60*/  SEL R64, R136, R64, P0 ;  /* 0x0000004088407207 */ /* 0x000fe20000000000 */
[----:B------:R-:W-:Y:S01]  /*23f70*/  SHFL.IDX PT, R129, R129, R0, 0x1c1f ;  /* 0x001c1f0081817589 */ /* 0x000fe200000e0000 */
[----:B------:R-:W-:Y:S02]  /*23f80*/  SEL R65, R140, R65, P0 ;  /* 0x000000418c417207 */ /* 0x000fe40000000000 */
        /* <DEDUP_REMOVED lines=11> */
[----:B------:R-:W-:-:S02]  /*24040*/  SEL R73, R152, R73, P0 ;  /* 0x0000004998497207 */ /* 0x000fc40000000000 */
        /* <DEDUP_REMOVED lines=10> */
[----:B------:R-:W1:Y:S01]  /*240f0*/  SHFL.IDX PT, R119, R130, R2, 0x1c1f ;  /* 0x001c1f0282777589 */ /* 0x000e6200000e0000 */
[----:B------:R-:W-:Y:S02]  /*24100*/  SEL R117, R121, R117, P0 ;  /* 0x0000007579757207 */ /* 0x000fe40000000000 */
[----:B------:R-:W-:Y:S01]  /*24110*/  SEL R125, R125, R129, P0 ;  /* 0x000000817d7d7207 */ /* 0x000fe20000000000 */
[----:B------:R-:W-:Y:S01]  /*24120*/  SHFL.IDX PT, R99, R99, R0, 0x1c1f ;  /* 0x001c1f0063637589 */ /* 0x000fe200000e0000 */
[----:B--2---:R-:W-:Y:S02]  /*24130*/  SEL R96, R90, R110, P0 ;  /* 0x0000006e5a607207 */ /* 0x004fe40000000000 */
[----:B------:R-:W-:Y:S01]  /*24140*/  SEL R90, R110, R90, P0 ;  /* 0x0000005a6e5a7207 */ /* 0x000fe20000000000 */
[----:B------:R-:W2:Y:S01]  /*24150*/  SHFL.IDX PT, R134, R134, R2, 0x1c1f ;  /* 0x001c1f0286867589 */ /* 0x000ea200000e0000 */
[----:B------:R-:W-:-:S03]  /*24160*/  SEL R114, R115, R114, P0 ;  /* 0x0000007273727207 */ /* 0x000fc60000000000 */
[----:B------:R-:W-:Y:S01]  /*24170*/  SHFL.IDX PT, R123, R123, R0, 0x1c1f ;  /* 0x001c1f007b7b7589 */ /* 0x000fe200000e0000 */
[----:B0-----:R-:W-:Y:S02]  /*24180*/  SEL R93, R95, R118, P0 ;  /* 0x000000765f5d7207 */ /* 0x001fe40000000000 */
[----:B------:R-:W-:Y:S01]  /*24190*/  SEL R95, R118, R95, P0 ;  /* 0x0000005f765f7207 */ /* 0x000fe20000000000 */
[----:B------:R-:W0:Y:S04]  /*241a0*/  SHFL.IDX PT, R127, R138, R2, 0x1c1f ;  /* 0x001c1f028a7f7589 */ /* 0x000e2800000e0000 */
[----:B------:R-:W-:Y:S01]  /*241b0*/  SHFL.IDX PT, R101, R101, R0, 0x1c1f ;  /* 0x001c1f0065657589 */ /* 0x000fe200000e0000 */
[----:B---3--:R-:W-:Y:S02]  /*241c0*/  SEL R102, R97, R126, P0 ;  /* 0x0000007e61667207 */ /* 0x008fe40000000000 */
[----:B------:R-:W-:Y:S01]  /*241d0*/  SEL R97, R126, R97, P0 ;  /* 0x000000617e617207 */ /* 0x000fe20000000000 */
[----:B------:R-:W3:Y:S01]  /*241e0*/  SHFL.IDX PT, R142, R142, R2, 0x1c1f ;  /* 0x001c1f028e8e7589 */ /* 0x000ee200000e0000 */
[----:B-1----:R-:W-:-:S02]  /*241f0*/  SEL R104, R122, R119, P0 ;  /* 0x000000777a687207 */ /* 0x002fc40000000000 */
[----:B------:R-:W-:Y:S01]  /*24200*/  SEL R119, R119, R122, P0 ;  /* 0x0000007a77777207 */ /* 0x000fe20000000000 */
[----:B------:R-:W1:Y:S04]  /*24210*/  SHFL.IDX PT, R34, R34, R2, 0x1c1f ;  /* 0x001c1f0222227589 */ /* 0x000e6800000e0000 */
[----:B------:R-:W4:Y:S01]  /*24220*/  SHFL.IDX PT, R32, R32, R2, 0x1c1f ;  /* 0x001c1f0220207589 */ /* 0x000f2200000e0000 */
[----:B--2---:R-:W-:Y:S02]  /*24230*/  SEL R105, R99, R134, P0 ;  /* 0x0000008663697207 */ /* 0x004fe40000000000 */
[----:B------:R-:W-:Y:S01]  /*24240*/  SEL R99, R134, R99, P0 ;  /* 0x0000006386637207 */ /* 0x000fe20000000000 */
[----:B------:R-:W-:Y:S04]  /*24250*/  SHFL.IDX PT, R31, R31, R0, 0x1c1f ;  /* 0x001c1f001f1f7589 */ /* 0x000fe800000e0000 */
[----:B------:R-:W2:Y:S01]  /*24260*/  SHFL.IDX PT, R30, R30, R2, 0x1c1f ;  /* 0x001c1f021e1e7589 */ /* 0x000ea200000e0000 */
[----:B0-----:R-:W-:-:S02]  /*24270*/  SEL R107, R123, R127, P0 ;  /* 0x0000007f7b6b7207 */ /* 0x001fc40000000000 */
[----:B------:R-:W-:Y:S01]  /*24280*/  SEL R123, R127, R123, P0 ;  /* 0x0000007b7f7b7207 */ /* 0x000fe20000000000 */
[----:B------:R-:W-:Y:S04]  /*24290*/  SHFL.IDX PT, R29, R29, R0, 0x1c1f ;  /* 0x001c1f001d1d7589 */ /* 0x000fe800000e0000 */
[----:B------:R-:W0:Y:S01]  /*242a0*/  SHFL.IDX PT, R28, R28, R2, 0x1c1f ;  /* 0x001c1f021c1c7589 */ /* 0x000e2200000e0000 */
[----:B---3--:R-:W-:Y:S02]  /*242b0*/  SEL R108, R101, R142, P0 ;  /* 0x0000008e656c7207 */ /* 0x008fe40000000000 */
[----:B------:R-:W-:Y:S01]  /*242c0*/  SEL R101, R142, R101, P0 ;  /* 0x000000658e657207 */ /* 0x000fe20000000000 */
[----:B------:R-:W3:Y:S01]  /*242d0*/  SHFL.IDX PT, R70, R205, R0, 0x1c1f ;  /* 0x001c1f00cd467589 */ /* 0x000ee200000e0000 */
[----:B-1----:R-:W-:-:S02]  /*242e0*/  SEL R191, R35, R34, P0 ;  /* 0x0000002223bf7207 */ /* 0x002fc40000000000 */
[----:B------:R-:W-:Y:S01]  /*242f0*/  SEL R192, R34, R35, P0 ;  /* 0x0000002322c07207 */ /* 0x000fe20000000000 */
[----:B------:R-:W1:Y:S01]  /*24300*/  SHFL.IDX PT, R103, R103, R0, 0x1c1f ;  /* 0x001c1f0067677589 */ /* 0x000e6200000e0000 */
[----:B----4-:R-:W-:Y:S02]  /*24310*/  SEL R187, R33, R32, P0 ;  /* 0x0000002021bb7207 */ /* 0x010fe40000000000 */
[----:B------:R-:W-:Y:S01]  /*24320*/  SEL R188, R32, R33, P0 ;  /* 0x0000002120bc7207 */ /* 0x000fe20000000000 */
[----:B------:R-:W4:Y:S04]  /*24330*/  SHFL.IDX PT, R0, R206, R2, 0x1c1f ;  /* 0x001c1f02ce007589 */ /* 0x000f2800000e0000 */
[----:B------:R3:W1:Y:S01]  /*24340*/  SHFL.IDX PT, R150, R150, R2, 0x1c1f ;  /* 0x001c1f0296967589 */ /* 0x00066200000e0000 */
[----:B--2---:R-:W-:-:S02]  /*24350*/  SEL R184, R31, R30, P0 ;  /* 0x0000001e1fb87207 */ /* 0x004fc40000000000 */
[----:B------:R-:W-:Y:S02]  /*24360*/  SEL R183, R30, R31, P0 ;  /* 0x0000001f1eb77207 */ /* 0x000fe40000000000 */
[----:B0-----:R-:W-:Y:S02]  /*24370*/  SEL R180, R29, R28, P0 ;  /* 0x0000001c1db47207 */ /* 0x001fe40000000000 */
[----:B------:R-:W-:Y:S01]  /*24380*/  SEL R179, R28, R29, P0 ;  /* 0x0000001d1cb37207 */ /* 0x000fe20000000000 */
[----:B---3--:R-:W-:-:S07]  /*24390*/  IMAD.MOV.U32 R2, RZ, RZ, RZ ;  /* 0x000000ffff027224 */ /* 0x008fce00078e00ff */
.L_x_3016:
[----:B------:R-:W2:Y:S01]  /*243a0*/  LDL.LU R110, [R1+0x88] ;  /* 0x00008800016e7983 */ /* 0x000ea20000300800 */
[----:B------:R-:W-:Y:S05]  /*243b0*/  WARPSYNC.ALL ;  /* 0x0000000000007948 */ /* 0x000fea0003800000 */
[----:B------:R-:W3:Y:S01]  /*243c0*/  LDL.LU R11, [R1+0x8c] ;  /* 0x00008c00010b7983 */ /* 0x000ee20000300800 */
        /* <DEDUP_REMOVED lines=19> */
[----:B----4-:R-:W-:-:S02]  /*24500*/  F2FP.BF16.F32.PACK_AB R12, R189, R191 ;  /* 0x000000bfbd0c723e */ /* 0x010fc400000010ff */
        /* <DEDUP_REMOVED lines=72> */
[----:B---3--:R-:W-:-:S07]  /*24990*/  IADD3.X R33, R11, UR5, RZ, P1, !PT ;  /* 0x000000050b217c10 */ /* 0x008fce0008ffe4ff */
[----:B------:R-:W5:Y:S01]  /*249a0*/  @P0 LDG.E R2, desc[UR40][R32.64] ;  /* 0x0000002820020981 */ /* 0x000f62000c1e1900 */
[----:B------:R-:W-:-:S04]  /*249b0*/  ISETP.NE.U32.AND P3, PT, RZ, UR6, PT ;  /* 0x00000006ff007c0c */ /* 0x000fc8000bf65070 */
[----:B------:R-:W-:Y:S02]  /*249c0*/  ISETP.NE.AND.EX P3, PT, RZ, UR7, PT, P3 ;  /* 0x00000007ff007c0c */ /* 0x000fe4000bf65330 */
[----:B------:R-:W-:-:S11]  /*249d0*/  ISETP.GT.AND P2, PT, R223, 0x1, PT ;  /* 0x00000001df00780c */ /* 0x000fd60003f44270 */
[----:B0-----:R-:W-:Y:S01]  /*249e0*/  @P3 IADD3 R12, P1, R110, UR6, RZ ;  /* 0x000000066e0c3c10 */ /* 0x001fe2000ff3e0ff */
[----:B------:R-:W-:Y:S01]  /*249f0*/  ULDC UR6, c[0x0][0xa88] ;  /* 0x0002a20000067ab9 */ /* 0x000fe20000000800 */
[----:B------:R-:W-:Y:S02]  /*24a00*/  IMAD.MOV.U32 R110, RZ, RZ, 0x9b8 ;  /* 0x000009b8ff6e7424 */ /* 0x000fe400078e00ff */
        /* <DEDUP_REMOVED lines=15> */
.L_x_2666:
        /* <DEDUP_REMOVED lines=11> */
[----:B--2---:R-:W-:-:S04]  /*24bb0*/  IMAD.IADD R70, R32, 0x1, R124 ;  /* 0x0000000120467824 */ /* 0x004fc800078e027c */
[----:B----4-:R-:W-:-:S04]  /*24bc0*/  @P1 IMAD.HI.U32 R32, R70, R103, RZ ;  /* 0x0000006746201227 */ /* 0x010fc800078e00ff */
[----:B------:R-:W-:Y:S01]  /*24bd0*/  IMAD.MOV.U32 R103, RZ, RZ, R70 ;  /* 0x000000ffff677224 */ /* 0x000fe200078e0046 */
[----:B0-----:R-:W-:Y:S02]  /*24be0*/  @P1 SHF.R.U32.HI R103, RZ, R11, R32 ;  /* 0x0000000bff671219 */ /* 0x001fe40000011620 */
[----:B---3--:R-:W-:Y:S02]  /*24bf0*/  SEL R11, R33, RZ, !P0 ;  /* 0x000000ff210b7207 */ /* 0x008fe40004000000 */
[----:B------:R0:W1:Y:S02]  /*24c00*/  LDC.64 R32, c[0x0][R110+0x210] ;  /* 0x000084006e207b82 */ /* 0x0000640000000a00 */
[----:B0-----:R-:W-:-:S06]  /*24c10*/  SEL R110, R112, RZ, !P0 ;  /* 0x000000ff706e7207 */ /* 0x001fcc0004000000 */
[----:B------:R-:W0:Y:S01]  /*24c20*/  LDC.64 R112, c[0x0][0xba8] ;  /* 0x0002ea00ff707b82 */ /* 0x000e220000000a00 */
[-C--:B------:R-:W-:Y:S01]  /*24c30*/  IMAD R35, R35, R11.reuse, RZ ;  /* 0x0000000b23237224 */ /* 0x080fe200078e02ff */
[----:B------:R-:W-:Y:S01]  /*24c40*/  SEL R118, R121, RZ, P2 ;  /* 0x000000ff79767207 */ /* 0x000fe20001000000 */
[----:B------:R-:W-:Y:S02]  /*24c50*/  IMAD R115, R13, R122, RZ ;  /* 0x0000007a0d737224 */ /* 0x000fe400078e02ff */
[C---:B------:R-:W-:Y:S02]  /*24c60*/  IMAD R110, R34.reuse, R110, R35 ;  /* 0x0000006e226e7224 */ /* 0x040fe400078e0223 */
[----:B------:R-:W-:-:S04]  /*24c70*/  IMAD.WIDE.U32 R34, R34, R11, RZ ;  /* 0x0000000b22227225 */ /* 0x000fc800078e00ff */
[----:B------:R-:W-:-:S04]  /*24c80*/  IMAD.WIDE.U32 R12, R12, R122, RZ ;  /* 0x0000007a0c0c7225 */ /* 0x000fc800078e00ff */
[----:B------:R-:W-:Y:S01]  /*24c90*/  IMAD R116, R15, R118, RZ ;  /* 0x000000760f747224 */ /* 0x000fe200078e02ff */
[----:B------:R-:W-:Y:S01]  /*24ca0*/  IADD3 R34, P0, P3, R34, R12, R2 ;  /* 0x0000000c22227210 */ /* 0x000fe20007b1e002 */
[----:B------:R-:W-:Y:S01]  /*24cb0*/  IMAD.WIDE.U32 R14, R14, R118, RZ ;  /* 0x000000760e0e7225 */ /* 0x000fe200078e00ff */
[----:B0-----:R-:W0:Y:S03]  /*24cc0*/  @!P2 LDC R112, c[0x0][0xb50] ;  /* 0x0002d400ff70ab82 */ /* 0x001e260000000800 */
[----:B------:R-:W-:Y:S01]  /*24cd0*/  IMAD.IADD R110, R35, 0x1, R110 ;  /* 0x00000001236e7824 */ /* 0x000fe200078e026e */
[----:B------:R-:W-:Y:S01]  /*24ce0*/  SHF.R.S32.HI R35, RZ, 0x1f, R2 ;  /* 0x0000001fff237819 */ /* 0x000fe20000011402 */
[----:B------:R-:W-:Y:S02]  /*24cf0*/  IMAD.IADD R115, R13, 0x1, R115 ;  /* 0x000000010d737824 */ /* 0x000fe400078e0273 */
[----:B------:R-:W-:Y:S01]  /*24d00*/  IMAD.MOV R13, RZ, RZ, -R103 ;  /* 0x000000ffff0d7224 */ /* 0x000fe200078e0a67 */
[----:B------:R-:W2:Y:S01]  /*24d10*/  @!P2 LDC R113, c[0x0][0xb54] ;  /* 0x0002d500ff71ab82 */ /* 0x000ea20000000800 */
[----:B------:R-:W-:-:S02]  /*24d20*/  IADD3 R116, R15, R116, RZ ;  /* 0x000000740f747210 */ /* 0x000fc40007ffe0ff */
[----:B------:R-:W-:Y:S01]  /*24d30*/  IMAD R13, R120, R13, R70 ;  /* 0x0000000d780d7224 */ /* 0x000fe200078e0246 */
[----:B------:R-:W-:Y:S02]  /*24d40*/  IADD3 R14, P4, P5, R103, R34, R14 ;  /* 0x00000022670e7210 */ /* 0x000fe40007d9e00e */
[----:B------:R-:W-:Y:S02]  /*24d50*/  IADD3.X R110, R110, R115, R35, P0, P3 ;  /* 0x000000736e6e7210 */ /* 0x000fe400007e6423 */
[----:B------:R-:W-:Y:S01]  /*24d60*/  SHF.R.S32.HI R12, RZ, 0x1f, R103 ;  /* 0x0000001fff0c7819 */ /* 0x000fe20000011467 */
[----:B-1----:R-:W-:-:S03]  /*24d70*/  IMAD R33, R33, R13, RZ ;  /* 0x0000000d21217224 */ /* 0x002fc600078e02ff */
[----:B------:R-:W-:Y:S02]  /*24d80*/  IADD3.X R15, R12, R110, R116, P4, P5 ;  /* 0x0000006e0c0f7210 */ /* 0x000fe400027ea474 */
[----:B------:R-:W-:Y:S01]  /*24d90*/  SHF.R.S32.HI R12, RZ, 0x1f, R13 ;  /* 0x0000001fff0c7819 */ /* 0x000fe2000001140d */
[----:B------:R-:W-:-:S04]  /*24da0*/  IMAD.WIDE.U32 R14, R32, R13, R14 ;  /* 0x0000000d200e7225 */ /* 0x000fc800078e000e */
[----:B------:R-:W-:Y:S01]  /*24db0*/  IMAD R12, R32, R12, R33 ;  /* 0x0000000c200c7224 */ /* 0x000fe200078e0221 */
[----:B0-----:R-:W-:-:S03]  /*24dc0*/  LEA R112, P0, R14, R112, 0x2 ;  /* 0x000000700e707211 */ /* 0x001fc600078010ff */
[----:B------:R-:W-:-:S05]  /*24dd0*/  IMAD.IADD R12, R15, 0x1, R12 ;  /* 0x000000010f0c7824 */ /* 0x000fca00078e020c */
[----:B--2---:R-:W-:Y:S02]  /*24de0*/  LEA.HI.X R113, R14, R113, R12, 0x2, P0 ;  /* 0x000000710e717211 */ /* 0x004fe400000f140c */
[----:B------:R-:W-:Y:S01]  /*24df0*/  SHFL.IDX PT, R12, R112, RZ, 0x1c1f ;  /* 0x001c1fff700c7589 */ /* 0x000fe200000e0000 */
[----:B------:R-:W-:-:S03]  /*24e00*/  IMAD.IADD R32, R127, 0x1, R124 ;  /* 0x000000017f207824 */ /* 0x000fc600078e027c */
[----:B------:R-:W0:Y:S04]  /*24e10*/  SHFL.IDX PT, R13, R113, RZ, 0x1c1f ;  /* 0x001c1fff710d7589 */ /* 0x000e2800000e0000 */
[----:B------:R-:W-:Y:S04]  /*24e20*/  SHFL.IDX PT, R14, R112, 0x1, 0x1c1f ;  /* 0x003c1f00700e7f89 */ /* 0x000fe800000e0000 */
[----:B------:R-:W1:Y:S01]  /*24e30*/  SHFL.IDX PT, R15, R113, 0x1, 0x1c1f ;  /* 0x003c1f00710f7f89 */ /* 0x000e6200000e0000 */
[----:B------:R-:W-:Y:S01]  /*24e40*/  LOP3.LUT P0, RZ, R126, 0x3, RZ, 0xc0, !PT ;  /* 0x000000037eff7812 */ /* 0x000fe2000780c0ff */
[----:B------:R-:W-:-:S03]  /*24e50*/  VIADD R34, R32, 0x8 ;  /* 0x0000000820227836 */ /* 0x000fc60000000000 */
        /* <DEDUP_REMOVED lines=33> */
[----:B------:R-:W-:Y:S02]  /*25070*/  LOP3.LUT R24, R24, R25, RZ, 0x3c, !PT ;  /* 0x0000001918187212 */ /* 0x000fe400078e3cff */
        /* <DEDUP_REMOVED lines=8> */
[----:B------:R-:W-:Y:S01]  /*25100*/  IADD3.X R25, RZ, R5, RZ, P0, !PT ;  /* 0x00000005ff197210 */ /* 0x000fe200007fe4ff */
[----:B------:R-:W-:Y:S01]  /*25110*/  IMAD R8, R8, 0x20, R19 ;  /* 0x0000002008087824 */ /* 0x000fe200078e0213 */
        /* <DEDUP_REMOVED lines=8> */
[----:B------:R-:W-:Y:S01]  /*251a0*/  IMAD R35, R2, UR5, R35 ;  /* 0x0000000502237c24 */ /* 0x000fe2000f8e0223 */
[----:B------:R-:W-:Y:S01]  /*251b0*/  LOP3.LUT R52, R53, 0x380, RZ, 0xc0, !PT ;  /* 0x0000038035347812 */ /* 0x000fe200078ec0ff */
[----:B------:R-:W5:Y:S01]  /*251c0*/  LD.E.128 R24, desc[UR40][R24.64] ;  /* 0x0000002818187980 */ /* 0x000f62000c101d00 */
[----:B------:R-:W-:-:S02]  /*251d0*/  LOP3.LUT R56, R57, 0x380, RZ, 0xc0, !PT ;  /* 0x0000038039387812 */ /* 0x000fc400078ec0ff */
[----:B------:R-:W-:Y:S01]  /*251e0*/  LOP3.LUT R60, R61, 0x380, RZ, 0xc0, !PT ;  /* 0x000003803d3c7812 */ /* 0x000fe200078ec0ff */
[----:B------:R-:W5:Y:S01]  /*251f0*/  LD.E.128 R44, desc[UR40][R44.64] ;  /* 0x000000282c2c7980 */ /* 0x000f62000c101d00 */
[----:B------:R-:W-:Y:S02]  /*25200*/  LOP3.LUT R64, R65, 0x380, RZ, 0xc0, !PT ;  /* 0x0000038041407812 */ /* 0x000fe400078ec0ff */
[----:B------:R-:W-:Y:S01]  /*25210*/  SHF.R.U64 R68, R68, 0x3, RZ ;  /* 0x0000000344447819 */ /* 0x000fe200000012ff */
[----:B------:R-:W5:Y:S01]  /*25220*/  LD.E.128 R48, desc[UR40][R48.64] ;  /* 0x0000002830307980 */ /* 0x000f62000c101d00 */
[----:B------:R-:W-:Y:S02]  /*25230*/  SHF.R.U64 R52, R52, 0x3, RZ ;  /* 0x0000000334347819 */ /* 0x000fe400000012ff */
[----:B------:R-:W-:Y:S02]  /*25240*/  SHF.R.U64 R56, R56, 0x3, RZ ;  /* 0x0000000338387819 */ /* 0x000fe400000012ff */
[----:B------:R-:W-:-:S02]  /*25250*/  SHF.R.U64 R60, R60, 0x3, RZ ;  /* 0x000000033c3c7819 */ /* 0x000fc400000012ff */
[----:B------:R-:W-:Y:S02]  /*25260*/  SHF.R.U64 R64, R64, 0x3, RZ ;  /* 0x0000000340407819 */ /* 0x000fe400000012ff */
[----:B------:R-:W-:Y:S02]  /*25270*/  LOP3.LUT R68, R68, R69, RZ, 0x3c, !PT ;  /* 0x0000004544447212 */ /* 0x000fe400078e3cff */
[----:B------:R-:W-:Y:S02]  /*25280*/  IADD3.X R69, RZ, R5, RZ, P5, !PT ;  /* 0x00000005ff457210 */ /* 0x000fe40002ffe4ff */
        /* <DEDUP_REMOVED lines=8> */
[----:B------:R-:W-:Y:S01]  /*25310*/  IADD3 R6, P5, R4, 0xf000, RZ ;  /* 0x0000f00004067810 */ /* 0x000fe20007fbe0ff */
[----:B------:R-:W-:Y:S01]  /*25320*/  IMAD.IADD R12, R124, 0x1, R8 ;  /* 0x000000017c0c7824 */ /* 0x000fe200078e0208 */
[C---:B------:R-:W-:Y:S01]  /*25330*/  IADD3 R73, P0, R4.reuse, 0xb000, RZ ;  /* 0x0000b00004497810 */ /* 0x040fe20007f1e0ff */
[----:B------:R-:W5:Y:S01]  /*25340*/  LD.E.128 R52, desc[UR40][R52.64] ;  /* 0x0000002834347980 */ /* 0x000f62000c101d00 */
[C---:B------:R-:W-:Y:S01]  /*25350*/  IADD3 R77, P2, R4.reuse, 0xc000, RZ ;  /* 0x0000c000044d7810 */ /* 0x040fe20007f5e0ff */
[----:B------:R-:W-:Y:S01]  /*25360*/  IMAD.X R89, RZ, RZ, R5, P5 ;  /* 0x000000ffff597224 */ /* 0x000fe200028e0605 */
        /* <DEDUP_REMOVED lines=11> */
[----:B------:R-:W-:-:S02]  /*25420*/  SHF.R.U64 R3, R3, 0x3, RZ ;  /* 0x0000000303037819 */ /* 0x000fc400000012ff */
[----:B------:R-:W-:Y:S02]  /*25430*/  SHF.R.U64 R72, R72, 0x3, RZ ;  /* 0x0000000348487819 */ /* 0x000fe400000012ff */
[----:B------:R-:W-:Y:S02]  /*25440*/  SHF.R.U64 R76, R76, 0x3, RZ ;  /* 0x000000034c4c7819 */ /* 0x000fe400000012ff */
[----:B------:R-:W-:Y:S02]  /*25450*/  SHF.R.U64 R80, R80, 0x3, RZ ;  /* 0x0000000350507819 */ /* 0x000fe400000012ff */
[----:B------:R-:W-:Y:S02]  /*25460*/  SHF.R.U64 R84, R84, 0x3, RZ ;  /* 0x0000000354547819 */ /* 0x000fe400000012ff */
[----:B------:R-:W-:Y:S02]  /*25470*/  SHF.R.U64 R7, R7, 0x3, RZ ;  /* 0x0000000307077819 */ /* 0x000fe400000012ff */
[----:B------:R-:W-:Y:S01]  /*25480*/  LOP3.LUT R88, R3, R6, RZ, 0x3c, !PT ;  /* 0x0000000603587212 */ /* 0x000fe200078e3cff */
[----:B------:R-:W-:Y:S01]  /*25490*/  IMAD.WIDE.U32 R2, R2, UR4, RZ ;  /* 0x0000000402027c25 */ /* 0x000fe2000f8e00ff */
        /* <DEDUP_REMOVED lines=11> */
[----:B------:R-:W-:Y:S01]  /*25550*/  IMAD.IADD R3, R3, 0x1, R35 ;  /* 0x0000000103037824 */ /* 0x000fe200078e0223 */
[----:B------:R-:W-:Y:S01]  /*25560*/  SHF.R.S32.HI R10, RZ, 0x1f, R11 ;  /* 0x0000001fff0a7819 */ /* 0x000fe2000001140b */
[----:B-1----:R-:W-:Y:S01]  /*25570*/  @P1 IMAD.HI.U32 R8, R12, R9, RZ ;  /* 0x000000090c081227 */ /* 0x002fe200078e00ff */
[----:B------:R-:W5:Y:S03]  /*25580*/  LD.E.128 R4, desc[UR40][R4.64] ;  /* 0x0000002804047980 */ /* 0x000f66000c101d00 */
[C---:B------:R-:W-:Y:S01]  /*25590*/  IMAD.WIDE.U32 R2, R122.reuse, UR4, R2 ;  /* 0x000000047a027c25 */ /* 0x040fe2000f8e0002 */
[----:B------:R-:W5:Y:S04]  /*255a0*/  LD.E.128 R76, desc[UR40][R76.64] ;  /* 0x000000284c4c7980 */ /* 0x000f68000c101d00 */
[----:B------:R-:W5:Y:S04]  /*255b0*/  LD.E.128 R80, desc[UR40][R80.64] ;  /* 0x0000002850507980 */ /* 0x000f68000c101d00 */
        /* <DEDUP_REMOVED lines=10> */
[----:B------:R-:W-:Y:S01]  /*25660*/  MOV R9, R12 ;  /* 0x0000000c00097202 */ /* 0x000fe20000000f00 */
[----:B------:R-:W-:Y:S01]  /*25670*/  IMAD R10, R10, UR4, RZ ;  /* 0x000000040a0a7c24 */ /* 0x000fe2000f8e02ff */
[----:B0-----:R-:W-:Y:S01]  /*25680*/  @P1 SHF.R.U32.HI R9, RZ, R15, R8 ;  /* 0x0000000fff091219 */ /* 0x001fe20000011608 */
[----:B------:R-:W-:-:S03]  /*25690*/  IMAD.WIDE.U32 R2, R11, UR4, R2 ;  /* 0x000000040b027c25 */ /* 0x000fc6000f8e0002 */
[--C-:B------:R-:W-:Y:S01]  /*256a0*/  SHF.R.S32.HI R8, RZ, 0x1f, R9.reuse ;  /* 0x0000001fff087819 */ /* 0x100fe20000011409 */
[----:B------:R-:W-:Y:S01]  /*256b0*/  IMAD R13, R11, UR5, R10 ;  /* 0x000000050b0d7c24 */ /* 0x000fe2000f8e020a */
[----:B------:R-:W-:Y:S01]  /*256c0*/  ULDC.64 UR4, c[0x0][0xae0] ;  /* 0x0002b80000047ab9 */ /* 0x000fe20000000a00 */
[----:B------:R-:W-:Y:S02]  /*256d0*/  IMAD.MOV R11, RZ, RZ, -R9 ;  /* 0x000000ffff0b7224 */ /* 0x000fe400078e0a09 */
        /* <DEDUP_REMOVED lines=23> */
.L_x_3019:
        /* <DEDUP_REMOVED lines=19> */
[-C--:B------:R-:W-:Y:S02]  /*25980*/  @!P1 LEA R10, P5, R35, R14.reuse, 0x1 ;  /* 0x0000000e230a9211 */ /* 0x080fe400078a08ff */
[----:B------:R-:W-:Y:S02]  /*25990*/  @!P0 LEA R12, P4, R15, R14, 0x1 ;  /* 0x0000000e0f0c8211 */ /* 0x000fe400078808ff */
[-C--:B------:R-:W-:Y:S02]  /*259a0*/  @!P1 LEA.HI.X R11, R35, R20.reuse, R36, 0x1, P5 ;  /* 0x00000014230b9211 */ /* 0x080fe400028f0c24 */
[----:B------:R-:W-:-:S03]  /*259b0*/  @!P0 LEA.HI.X R13, R15, R20, R34, 0x1, P4 ;  /* 0x000000140f0d8211 */ /* 0x000fc600020f0c22 */
[----:B------:R1:W-:Y:S04]  /*259c0*/  @!P1 ST.E.128 desc[UR40][R10.64], R60 ;  /* 0x0000003c0a009985 */ /* 0x0003e8000c101d28 */
[----:B------:R1:W-:Y:S02]  /*259d0*/  @!P0 ST.E.128 desc[UR40][R12.64], R76 ;  /* 0x0000004c0c008985 */ /* 0x0003e4000c101d28 */
.L_x_2670:
[----:B------:R-:W-:Y:S05]  /*259e0*/  BSYNC B1 ;  /* 0x0000000000017941 */ /* 0x000fea0003800000 */
.L_x_2669:
[----:B------:R-:W-:-:S03]  /*259f0*/  UMOV UR4, 0xffffffff ;  /* 0xffffffff00047882 */ /* 0x000fc60000000000 */
[----:B------:R-:W-:Y:S05]  /*25a00*/  BRA.DIV UR4, `(.L_x_2671) ;  /* 0x0000011e047c7947 */ /* 0x000fea000b800000 */
[----:B-1----:R1:W3:Y:S04]  /*25a10*/  SHFL.IDX PT, R9, R32, 0x1, 0x181f ;  /* 0x00381f0020097f89 */ /* 0x0022e800000e0000 */
[----:B--2---:R1:W2:Y:S02]  /*25a20*/  SHFL.IDX PT, R14, R21, 0x1, 0x181f ;  /* 0x00381f00150e7f89 */ /* 0x0042a400000e0000 */
.L_x_3023:
[----:B------:R-:W-:Y:S01]  /*25a30*/  VIADD R3, R33, 0x20 ;  /* 0x0000002021037836 */ /* 0x000fe20000000000 */
[----:B------:R-:W-:Y:S04]  /*25a40*/  BSSY B1, `(.L_x_2672) ;  /* 0x0000019000017945 */ /* 0x000fe80003800000 */
        /* <DEDUP_REMOVED lines=24> */
.L_x_2673:
[----:B------:R-:W-:Y:S05]  /*25bd0*/  BSYNC B1 ;  /* 0x0000000000017941 */ /* 0x000fea0003800000 */
.L_x_2672:
[----:B------:R-:W-:Y:S01]  /*25be0*/  UMOV UR4, 0xffffffff ;  /* 0xffffffff00047882 */ /* 0x000fe20000000000 */
[----:B------:R-:W-:Y:S02]  /*25bf0*/  SHF.R.S32.HI R10, RZ, 0x1f, R233 ;  /* 0x0000001fff0a7819 */ /* 0x000fe400000114e9 */
[----:B------:R-:W-:Y:S05]  /*25c00*/  BRA.DIV UR4, `(.L_x_2674) ;  /* 0x0000011e04447947 */ /* 0x000fea000b800000 */
[----:B--23--:R2:W3:Y:S04]  /*25c10*/  SHFL.IDX PT, R9, R32, 0x2, 0x181f ;  /* 0x00581f0020097f89 */ /* 0x00c4e800000e0000 */
[----:B------:R2:W4:Y:S02]  /*25c20*/  SHFL.IDX PT, R14, R21, 0x2, 0x181f ;  /* 0x00581f00150e7f89 */ /* 0x00052400000e0000 */
.L_x_3027:
        /* <DEDUP_REMOVED lines=25> */
.L_x_2676:
[----:B------:R-:W-:Y:S05]  /*25dc0*/  BSYNC B1 ;  /* 0x0000000000017941 */ /* 0x000fea0003800000 */
.L_x_2675:
[----:B------:R-:W-:-:S03]  /*25dd0*/  UMOV UR4, 0xffffffff ;  /* 0xffffffff00047882 */ /* 0x000fc60000000000 */
[----:B------:R-:W-:Y:S05]  /*25de0*/  BRA.DIV UR4, `(.L_x_2677) ;  /* 0x0000011e04147947 */ /* 0x000fea000b800000 */
[----:B---3--:R3:W0:Y:S04]  /*25df0*/  SHFL.IDX PT, R8, R32, 0x3, 0x181f ;  /* 0x00781f0020087f89 */ /* 0x00862800000e0000 */
[----:B----4-:R3:W4:Y:S02]  /*25e00*/  SHFL.IDX PT, R14, R21, 0x3, 0x181f ;  /* 0x00781f00150e7f89 */ /* 0x01072400000e0000 */
.L_x_3031:
[----:B------:R-:W-:-:S04]  /*25e10*/  IADD3 R3, R33, 0x60, RZ ;  /* 0x0000006021037810 */ /* 0x000fc80007ffe0ff */
        /* <DEDUP_REMOVED lines=25> */
.L_x_2667:
        /* <DEDUP_REMOVED lines=19> */
[----:B------:R-:W-:Y:S02]  /*260e0*/  SHF.R.S32.HI R11, RZ, 0x1f, R14 ;  /* 0x0000001fff0b7819 */ /* 0x000fe4000001140e */
        /* <DEDUP_REMOVED lines=26> */
.L_x_3034:
        /* <DEDUP_REMOVED lines=23> */
[----:B-1----:R-:W-:Y:S01]  /*26400*/  @!P0 MOV R13, R41 ;  /* 0x00000029000d8202 */ /* 0x002fe20000000f00 */
[----:B--2---:R-:W-:Y:S02]  /*26410*/  @!P0 IMAD.MOV.U32 R12, RZ, RZ, R11 ;  /* 0x000000ffff0c8224 */ /* 0x004fe400078e000b */
[----:B------:R-:W-:Y:S02]  /*26420*/  @!P0 IMAD.MOV.U32 R15, RZ, RZ, R201 ;  /* 0x000000ffff0f8224 */ /* 0x000fe400078e00c9 */
[----:B------:R-:W-:-:S04]  /*26430*/  @!P0 IMAD.WIDE R12, R14, 0x4, R12 ;  /* 0x000000040e0c8825 */ /* 0x000fc800078e020c */
[----:B------:R-:W-:-:S05]  /*26440*/  @!P0 IMAD.MOV.U32 R14, RZ, RZ, R203 ;  /* 0x000000ffff0e8224 */ /* 0x000fca00078e00cb */
[----:B------:R1:W-:Y:S01]  /*26450*/  @!P0 ST.E.64 desc[UR40][R12.64], R14 ;  /* 0x0000000e0c008985 */ /* 0x0003e2000c101b28 */
[----:B----4-:R-:W-:-:S13]  /*26460*/  ISETP.GE.AND P0, PT, R116, UR4, PT ;  /* 0x0000000474007c0c */ /* 0x010fda000bf06270 */
[C---:B-1----:R-:W-:Y:S01]  /*26470*/  @!P0 LEA R12, P1, R116.reuse, R11, 0x2 ;  /* 0x0000000b740c8211 */ /* 0x042fe200078210ff */
[----:B------:R-:W-:Y:S02]  /*26480*/  @!P0 IMAD.MOV.U32 R14, RZ, RZ, R204 ;  /* 0x000000ffff0e8224 */ /* 0x000fe400078e00cc */
[----:B------:R-:W-:Y:S01]  /*26490*/  @!P0 IMAD.MOV.U32 R15, RZ, RZ, R202 ;  /* 0x000000ffff0f8224 */ /* 0x000fe200078e00ca */
        /* <DEDUP_REMOVED lines=38> */
[----:B------:R-:W-:-:S02]  /*26700*/  @!P0 IMAD.MOV.U32 R14, RZ, RZ, R191 ;  /* 0x000000ffff0e8224 */ /* 0x000fc400078e00bf */
[----:B------:R-:W-:Y:S01]  /*26710*/  @!P0 IMAD.MOV.U32 R15, RZ, RZ, R189 ;  /* 0x000000ffff0f8224 */ /* 0x000fe200078e00bd */
        /* <DEDUP_REMOVED lines=15> */
[----:B------:R-:W-:Y:S01]  /*26810*/  @!P0 IMAD.MOV.U32 R14, RZ, RZ, R187 ;  /* 0x000000ffff0e8224 */ /* 0x000fe200078e00bb */
[----:B------:R-:W-:Y:S02]  /*26820*/  @!P0 MOV R15, R185 ;  /* 0x000000b9000f8202 */ /* 0x000fe40000000f00 */
        /* <DEDUP_REMOVED lines=9> */
[----:B------:R-:W-:Y:S01]  /*268c0*/  ISETP.GE.AND P1, PT, R103, UR4, PT ;  /* 0x0000000467007c0c */ /* 0x000fe2000bf26270 */
[----:B------:R-:W-:Y:S01]  /*268d0*/  @!P2 IMAD.MOV.U32 R15, RZ, RZ, R186 ;  /* 0x000000ffff0fa224 */ /* 0x000fe200078e00ba */
[----:B------:R-:W5:Y:S04]  /*268e0*/  LDL R2, [R1+0xd8] ;  /* 0x0000d80001027983 */ /* 0x000f680000100800 */
[----:B------:R1:W-:Y:S01]  /*268f0*/  @!P2 ST.E.64 desc[UR40][R12.64], R14 ;  /* 0x0000000e0c00a985 */ /* 0x0003e2000c101b28 */
[----:B------:R-:W-:-:S04]  /*26900*/  ISETP.GE.AND P2, PT, R120, UR4, PT ;  /* 0x0000000478007c0c */ /* 0x000fc8000bf46270 */
[----:B-1----:R-:W-:-:S04]  /*26910*/  @!P0 LEA R14, P3, R32, R11, 0x2 ;  /* 0x0000000b200e8211 */ /* 0x002fc800078610ff */
[----:B------:R-:W-:Y:S01]  /*26920*/  @!P0 LEA.HI.X R15, R32, R41, R33, 0x2, P3 ;  /* 0x00000029200f8211 */ /* 0x000fe200018f1421 */
[----:B------:R-:W-:Y:S01]  /*26930*/  @!P0 IMAD.MOV.U32 R32, RZ, RZ, R184 ;  /* 0x000000ffff208224 */ /* 0x000fe200078e00b8 */
[----:B------:R-:W-:Y:S01]  /*26940*/  ISETP.GE.AND P3, PT, R70, UR4, PT ;  /* 0x0000000446007c0c */ /* 0x000fe2000bf66270 */
[----:B------:R-:W-:Y:S01]  /*26950*/  @!P0 IMAD.MOV.U32 R33, RZ, RZ, R182 ;  /* 0x000000ffff218224 */ /* 0x000fe200078e00b6 */
[----:B------:R-:W-:-:S04]  /*26960*/  @!P1 LEA R12, P4, R103, R11, 0x2 ;  /* 0x0000000b670c9211 */ /* 0x000fc800078810ff */
[----:B------:R1:W-:Y:S01]  /*26970*/  @!P0 ST.E.64 desc[UR40][R14.64], R32 ;  /* 0x000000200e008985 */ /* 0x0003e2000c101b28 */
[----:B------:R-:W-:-:S03]  /*26980*/  @!P1 LEA.HI.X R13, R103, R41, R112, 0x2, P4 ;  /* 0x00000029670d9211 */ /* 0x000fc600020f1470 */
[----:B------:R-:W5:Y:S01]  /*26990*/  LDL R103, [R1+0xd0] ;  /* 0x0000d00001677983 */ /* 0x000f620000100800 */
[----:B-1----:R-:W-:Y:S02]  /*269a0*/  @!P1 IMAD.MOV.U32 R32, RZ, RZ, R183 ;  /* 0x000000ffff209224 */ /* 0x002fe400078e00b7 */
[----:B------:R-:W-:Y:S01]  /*269b0*/  @!P1 IMAD.MOV.U32 R33, RZ, RZ, R181 ;  /* 0x000000ffff219224 */ /* 0x000fe200078e00b5 */
[----:B------:R-:W-:Y:S01]  /*269c0*/  @!P2 LEA R14, P4, R120, R11, 0x2 ;  /* 0x0000000b780ea211 */ /* 0x000fe200078810ff */
[----:B------:R-:W5:Y:S01]  /*269d0*/  LDL R112, [R1+0x158] ;  /* 0x0001580001707983 */ /* 0x000f620000100800 */
[----:B------:R-:W-:-:S03]  /*269e0*/  ISETP.GE.AND P0, PT, R121, UR4, PT ;  /* 0x0000000479007c0c */ /* 0x000fc6000bf06270 */
[----:B------:R1:W-:Y:S01]  /*269f0*/  @!P1 ST.E.64 desc[UR40][R12.64], R32 ;  /* 0x000000200c009985 */ /* 0x0003e2000c101b28 */
[----:B------:R-:W-:-:S03]  /*26a00*/  @!P2 LEA.HI.X R15, R120, R41, R126, 0x2, P4 ;  /* 0x00000029780fa211 */ /* 0x000fc600020f147e */
[----:B------:R-:W5:Y:S04]  /*26a10*/  LDL R120, [R1+0x150] ;  /* 0x0001500001787983 */ /* 0x000f680000100800 */
[----:B------:R-:W5:Y:S01]  /*26a20*/  LDL R126, [R1+0x144] ;  /* 0x00014400017e7983 */ /* 0x000f620000100800 */
[----:B-1----:R-:W-:Y:S01]  /*26a30*/  @!P3 LEA R12, P5, R70, R11, 0x2 ;  /* 0x0000000b460cb211 */ /* 0x002fe200078a10ff */
[----:B------:R-:W-:Y:S02]  /*26a40*/  @!P2 IMAD.MOV.U32 R32, RZ, RZ, R180 ;  /* 0x000000ffff20a224 */ /* 0x000fe400078e00b4 */
[----:B------:R-:W-:-:S05]  /*26a50*/  @!P2 IMAD.MOV.U32 R33, RZ, RZ, R178 ;  /* 0x000000ffff21a224 */ /* 0x000fca00078e00b2 */
[----:B------:R1:W-:Y:S02]  /*26a60*/  @!P2 ST.E.64 desc[UR40][R14.64], R32 ;  /* 0x000000200e00a985 */ /* 0x0003e4000c101b28 */
[----:B-1----:R-:W-:Y:S01]  /*26a70*/  @!P3 MOV R32, R179 ;  /* 0x000000b30020b202 */ /* 0x002fe20000000f00 */
        /* <DEDUP_REMOVED lines=12> */
[----:B------:R-:W-:Y:S01]  /*26b40*/  @!P1 LEA R12, P5, R116, R11, 0x2 ;  /* 0x0000000b740c9211 */ /* 0x000fe200078a10ff */
[----:B------:R-:W-:-:S03]  /*26b50*/  @!P0 IMAD.MOV.U32 R33, RZ, RZ, R174 ;  /* 0x000000ffff218224 */ /* 0x000fc600078e00ae */
        /* <DEDUP_REMOVED lines=14> */
[----:B-1----:R-:W-:-:S02]  /*26c40*/  @!P2 IMAD.MOV.U32 R32, RZ, RZ, R172 ;  /* 0x000000ffff20a224 */ /* 0x002fc400078e00ac */
[----:B------:R-:W-:Y:S01]  /*26c50*/  @!P2 IMAD.MOV.U32 R33, RZ, RZ, R170 ;  /* 0x000000ffff21a224 */ /* 0x000fe200078e00aa */
[----:B------:R-:W-:-:S04]  /*26c60*/  @!P3 LEA R12, P5, R2, R11, 0x2 ;  /* 0x0000000b020cb211 */ /* 0x000fc800078a10ff */
[----:B------:R1:W-:Y:S01]  /*26c70*/  @!P2 ST.E.64 desc[UR40][R14.64], R32 ;  /* 0x000000200e00a985 */ /* 0x0003e2000c101b28 */
[----:B------:R-:W-:-:S03]  /*26c80*/  @!P3 LEA.HI.X R13, R2, R41, R112, 0x2, P5 ;  /* 0x00000029020db211 */ /* 0x000fc600028f1470 */
[----:B------:R-:W5:Y:S01]  /*26c90*/  LDL R112, [R1+0xb4] ;  /* 0x0000b40001707983 */ /* 0x000f620000100800 */
[----:B-1----:R-:W-:Y:S01]  /*26ca0*/  @!P3 IMAD.MOV.U32 R14, RZ, RZ, R171 ;  /* 0x000000ffff0eb224 */ /* 0x002fe200078e00ab */
[----:B------:R-:W-:Y:S02]  /*26cb0*/  @!P3 MOV R15, R166 ;  /* 0x000000a6000fb202 */ /* 0x000fe40000000f00 */
[----:B------:R-:W-:-:S03]  /*26cc0*/  @!P0 LEA R32, P5, R122, R11, 0x2 ;  /* 0x0000000b7a208211 */ /* 0x000fc600078a10ff */
[----:B------:R1:W-:Y:S01]  /*26cd0*/  @!P3 ST.E.64 desc[UR40][R12.64], R14 ;  /* 0x0000000e0c00b985 */ /* 0x0003e2000c101b28 */
[C---:B------:R-:W-:Y:S02]  /*26ce0*/  @!P1 LEA R2, P3, R103.reuse, R11, 0x2 ;  /* 0x0000000b67029211 */ /* 0x040fe400078610ff */
[-C--:B------:R-:W-:Y:S02]  /*26cf0*/  @!P0 LEA.HI.X R33, R122, R41.reuse, R127, 0x2, P5 ;  /* 0x000000297a218211 */ /* 0x080fe400028f147f */
[----:B------:R-:W5:Y:S01]  /*26d00*/  LDL R122, [R1+0x140] ;  /* 0x00014000017a7983 */ /* 0x000f620000100800 */
[----:B-1----:R-:W-:Y:S02]  /*26d10*/  @!P0 IMAD.MOV.U32 R12, RZ, RZ, R147 ;  /* 0x000000ffff0c8224 */ /* 0x002fe400078e0093 */
[----:B------:R-:W-:Y:S01]  /*26d20*/  @!P0 IMAD.MOV.U32 R13, RZ, RZ, R3 ;  /* 0x000000ffff0d8224 */ /* 0x000fe200078e0003 */
[----:B------:R-:W-:Y:S02]  /*26d30*/  @!P1 LEA.HI.X R3, R103, R41, R120, 0x2, P3 ;  /* 0x0000002967039211 */ /* 0x000fe400018f1478 */
[----:B------:R-:W5:Y:S04]  /*26d40*/  LDL R120, [R1+0x13c] ;  /* 0x00013c0001787983 */ /* 0x000f680000100800 */
[----:B------:R1:W-:Y:S04]  /*26d50*/  @!P0 ST.E.64 desc[UR40][R32.64], R12 ;  /* 0x0000000c20008985 */ /* 0x0003e8000c101b28 */
[----:B------:R-:W5:Y:S01]  /*26d60*/  LDL R103, [R1+0xb0] ;  /* 0x0000b00001677983 */ /* 0x000f620000100800 */
[----:B-1----:R-:W-:-:S03]  /*26d70*/  @!P1 IMAD.MOV.U32 R12, RZ, RZ, R49 ;  /* 0x000000ffff0c9224 */ /* 0x002fc600078e0031 */
[----:B------:R-:W5:Y:S01]  /*26d80*/  LDL R33, [R1+0xa4] ;  /* 0x0000a40001217983 */ /* 0x000f620000100800 */
[----:B------:R-:W-:-:S03]  /*26d90*/  @!P1 IMAD.MOV.U32 R13, RZ, RZ, R50 ;  /* 0x000000ffff0d9224 */ /* 0x000fc600078e0032 */
        /* <DEDUP_REMOVED lines=15> */
[----:B------:R-:W5:Y:S04]  /*26e90*/  LDL R110, [R1+0x130] ;  /* 0x00013000016e7983 */ /* 0x000f680000100800 */
[----:B------:R-:W5:Y:S04]  /*26ea0*/  LDL R51, [R1+0x12c] ;  /* 0x00012c0001337983 */ /* 0x000f680000100800 */
[----:B------:R-:W5:Y:S04]  /*26eb0*/  LDL R15, [R1+0x124] ;  /* 0x00012400010f7983 */ /* 0x000f680000100800 */
[----:B------:R-:W5:Y:S01]  /*26ec0*/  LDL R14, [R1+0x120] ;  /* 0x00012000010e7983 */ /* 0x000f620000100800 */
[----:B------:R-:W-:-:S02]  /*26ed0*/  ISETP.GE.AND P0, PT, R124, UR4, PT ;  /* 0x000000047c007c0c */ /* 0x000fc4000bf06270 */
[----:B------:R-:W-:Y:S01]  /*26ee0*/  ISETP.GE.AND P1, PT, R121, UR4, PT ;  /* 0x0000000479007c0c */ /* 0x000fe2000bf26270 */
[----:B------:R-:W-:Y:S01]  /*26ef0*/  @!P4 IMAD.MOV.U32 R5, RZ, RZ, R53 ;  /* 0x000000ffff05c224 */ /* 0x000fe200078e0035 */
[----:B------:R-:W-:-:S04]  /*26f00*/  ISETP.GE.AND P2, PT, R118, UR4, PT ;  /* 0x0000000476007c0c */ /* 0x000fc8000bf46270 */
[----:B------:R1:W-:Y:S01]  /*26f10*/  @!P4 ST.E.64 desc[UR40][R2.64], R4 ;  /* 0x000000040200c985 */ /* 0x0003e2000c101b28 */
[----:B------:R-:W-:-:S04]  /*26f20*/  ISETP.GE.AND P4, PT, R115, UR4, PT ;  /* 0x0000000473007c0c */ /* 0x000fc8000bf86270 */
[----:B------:R-:W-:-:S04]  /*26f30*/  @!P0 LEA R12, P3, R124, R11, 0x2 ;  /* 0x0000000b7c0c8211 */ /* 0x000fc800078610ff */
[----:B------:R-:W-:Y:S02]  /*26f40*/  @!P0 LEA.HI.X R13, R124, R41, R126, 0x2, P3 ;  /* 0x000000297c0d8211 */ /* 0x000fe400018f147e */
[----:B-1----:R-:W-:-:S03]  /*26f50*/  @!P1 LEA R2, P5, R121, R11, 0x2 ;  /* 0x0000000b79029211 */ /* 0x002fc600078a10ff */
[----:B------:R-:W-:Y:S01]  /*26f60*/  @!P0 ST.E.64 desc[UR40][R12.64], R6 ;  /* 0x000000060c008985 */ /* 0x000fe2000c101b28 */
[----:B------:R-:W-:Y:S02]  /*26f70*/  ISETP.GE.AND P3, PT, R112, UR4, PT ;  /* 0x0000000470007c0c */ /* 0x000fe4000bf66270 */
[----:B------:R-:W-:Y:S02]  /*26f80*/  @!P2 LEA R4, P0, R118, R11, 0x2 ;  /* 0x0000000b7604a211 */ /* 0x000fe400078010ff */
[----:B------:R-:W-:-:S05]  /*26f90*/  @!P1 LEA.HI.X R3, R121, R41, R122, 0x2, P5 ;  /* 0x0000002979039211 */ /* 0x000fca00028f147a */
[----:B------:R1:W-:Y:S01]  /*26fa0*/  @!P1 ST.E.64 desc[UR40][R2.64], R54 ;  /* 0x0000003602009985 */ /* 0x0003e2000c101b28 */
[----:B------:R-:W-:Y:S02]  /*26fb0*/  @!P2 LEA.HI.X R5, R118, R41, R120, 0x2, P0 ;  /* 0x000000297605a211 */ /* 0x000fe400000f1478 */
[-C--:B-1----:R-:W-:Y:S02]  /*26fc0*/  @!P4 LEA R2, P1, R115, R11.reuse, 0x2 ;  /* 0x0000000b7302c211 */ /* 0x082fe400078210ff */
[----:B------:R-:W-:Y:S01]  /*26fd0*/  ISETP.GE.AND P0, PT, R103, UR4, PT ;  /* 0x0000000467007c0c */ /* 0x000fe2000bf06270 */
[----:B------:R1:W-:Y:S01]  /*26fe0*/  @!P2 ST.E.64 desc[UR40][R4.64], R8 ;  /* 0x000000080400a985 */ /* 0x0003e2000c101b28 */
[----:B------:R-:W-:Y:S01]  /*26ff0*/  @!P3 LEA R6, P5, R112, R11, 0x2 ;  /* 0x0000000b7006b211 */ /* 0x000fe200078a10ff */
[----:B-1----:R-:W-:Y:S02]  /*27000*/  @!P4 IMAD.MOV.U32 R4, RZ, RZ, R57 ;  /* 0x000000ffff04c224 */ /* 0x002fe400078e0039 */
[----:B------:R-:W-:Y:S01]  /*27010*/  @!P4 IMAD.MOV.U32 R5, RZ, RZ, R58 ;  /* 0x000000ffff05c224 */ /* 0x000fe200078e003a */
[----:B--2---:R-:W-:-:S02]  /*27020*/  @!P4 LEA.HI.X R3, R115, R41, R116, 0x2, P1 ;  /* 0x000000297303c211 */ /* 0x004fc400008f1474 */
[----:B---3--:R-:W-:-:S03]  /*27030*/  ISETP.GE.AND P1, PT, R70, UR4, PT ;  /* 0x0000000446007c0c */ /* 0x008fc6000bf26270 */
[----:B------:R1:W-:Y:S01]  /*27040*/  @!P4 ST.E.64 desc[UR40][R2.64], R4 ;  /* 0x000000040200c985 */ /* 0x0003e2000c101b28 */
[----:B------:R-:W-:Y:S02]  /*27050*/  ISETP.GE.AND P4, PT, R49, UR4, PT ;  /* 0x0000000431007c0c */ /* 0x000fe4000bf86270 */
[----:B-1----:R-:W-:Y:S01]  /*27060*/  @!P3 MOV R2, R10 ;  /* 0x0000000a0002b202 */ /* 0x002fe20000000f00 */
[----:B------:R-:W-:Y:S01]  /*27070*/  @!P3 IMAD.MOV.U32 R3, RZ, RZ, R20 ;  /* 0x000000ffff03b224 */ /* 0x000fe200078e0014 */
[----:B------:R-:W-:Y:S02]  /*27080*/  @!P0 LEA R4, P2, R103, R11, 0x2 ;  /* 0x0000000b67048211 */ /* 0x000fe400078410ff */
[-C--:B----4-:R-:W-:Y:S02]  /*27090*/  @!P3 LEA.HI.X R7, R112, R41.reuse, R113, 0x2, P5 ;  /* 0x000000297007b211 */ /* 0x090fe400028f1471 */
[----:B------:R-:W-:Y:S02]  /*270a0*/  ISETP.GE.AND P5, PT, R33, UR4, PT ;  /* 0x0000000421007c0c */ /* 0x000fe4000bfa6270 */
[----:B-----5:R-:W-:Y:S01]  /*270b0*/  @!P0 LEA.HI.X R5, R103, R41, R110, 0x2, P2 ;  /* 0x0000002967058211 */ /* 0x020fe200010f146e */
[----:B------:R1:W-:Y:S01]  /*270c0*/  @!P3 ST.E.64 desc[UR40][R6.64], R2 ;  /* 0x000000020600b985 */ /* 0x0003e2000c101b28 */
[----:B------:R-:W-:Y:S01]  /*270d0*/  ISETP.GE.AND P3, PT, R32, UR4, PT ;  /* 0x0000000420007c0c */ /* 0x000fe2000bf66270 */
[----:B-1----:R-:W-:-:S02]  /*270e0*/  @!P0 IMAD.MOV.U32 R6, RZ, RZ, R59 ;  /* 0x000000ffff068224 */ /* 0x002fc400078e003b */
[----:B------:R-:W-:Y:S01]  /*270f0*/  @!P0 IMAD.MOV.U32 R7, RZ, RZ, R61 ;  /* 0x000000ffff078224 */ /* 0x000fe200078e003d */
[----:B------:R-:W-:-:S04]  /*27100*/  @!P1 LEA R2, P2, R70, R11, 0x2 ;  /* 0x0000000b46029211 */ /* 0x000fc800078410ff */
[----:B------:R1:W-:Y:S01]  /*27110*/  @!P0 ST.E.64 desc[UR40][R4.64], R6 ;  /* 0x0000000604008985 */ /* 0x0003e2000c101b28 */
[----:B------:R-:W-:-:S04]  /*27120*/  @!P1 LEA.HI.X R3, R70, R41, R51, 0x2, P2 ;  /* 0x0000002946039211 */ /* 0x000fc800010f1433 */
[----:B------:R-:W-:Y:S01]  /*27130*/  @!P3 IMAD.MOV.U32 R8, RZ, RZ, R69 ;  /* 0x000000ffff08b224 */ /* 0x000fe200078e0045 */
[----:B------:R-:W-:Y:S01]  /*27140*/  @!P3 MOV R9, R72 ;  /* 0x000000480009b202 */ /* 0x000fe20000000f00 */
[----:B-1----:R-:W-:Y:S01]  /*27150*/  @!P1 IMAD.MOV.U32 R4, RZ, RZ, R21 ;  /* 0x000000ffff049224 */ /* 0x002fe200078e0015 */
[----:B------:R-:W-:Y:S01]  /*27160*/  @!P4 LEA R6, P0, R49, R11, 0x2 ;  /* 0x0000000b3106c211 */ /* 0x000fe200078010ff */
[----:B------:R-:W-:-:S03]  /*27170*/  @!P1 IMAD.MOV.U32 R5, RZ, RZ, R24 ;  /* 0x000000ffff059224 */ /* 0x000fc600078e0018 */
[----:B------:R-:W-:Y:S02]  /*27180*/  @!P4 LEA.HI.X R7, R49, R41, R50, 0x2, P0 ;  /* 0x000000293107c211 */ /* 0x000fe400000f1432 */
[----:B------:R1:W-:Y:S04]  /*27190*/  @!P1 ST.E.64 desc[UR40][R2.64], R4 ;  /* 0x0000000402009985 */ /* 0x0003e8000c101b28 */
[----:B------:R2:W-:Y:S01]  /*271a0*/  @!P4 ST.E.64 desc[UR40][R6.64], R64 ;  /* 0x000000400600c985 */ /* 0x0005e2000c101b28 */
[CC--:B-1----:R-:W-:Y:S02]  /*271b0*/  @!P5 LEA R2, P1, R33.reuse, R11.reuse, 0x2 ;  /* 0x0000000b2102d211 */ /* 0x0c2fe400078210ff */
[C---:B------:R-:W-:Y:S02]  /*271c0*/  @!P3 LEA R4, P2, R32.reuse, R11, 0x2 ;  /* 0x0000000b2004b211 */ /* 0x040fe400078410ff */
[-C--:B------:R-:W-:Y:S01]  /*271d0*/  @!P5 LEA.HI.X R3, R33, R41.reuse, R15, 0x2, P1 ;  /* 0x000000292103d211 */ /* 0x080fe200008f140f */
[----:B--2---:R-:W-:Y:S01]  /*271e0*/  @!P5 IMAD.MOV.U32 R6, RZ, RZ, R25 ;  /* 0x000000ffff06d224 */ /* 0x004fe200078e0019 */
[----:B------:R-:W-:Y:S01]  /*271f0*/  @!P3 LEA.HI.X R5, R32, R41, R14, 0x2, P2 ;  /* 0x000000292005b211 */ /* 0x000fe200010f140e */
[----:B------:R-:W-:-:S05]  /*27200*/  @!P5 IMAD.MOV.U32 R7, RZ, RZ, R26 ;  /* 0x000000ffff07d224 */ /* 0x000fca00078e001a */
[----:B------:R3:W-:Y:S04]  /*27210*/  @!P5 ST.E.64 desc[UR40][R2.64], R6 ;  /* 0x000000060200d985 */ /* 0x0007e8000c101b28 */
[----:B------:R3:W-:Y:S02]  /*27220*/  @!P3 ST.E.64 desc[UR40][R4.64], R8 ;  /* 0x000000080400b985 */ /* 0x0007e4000c101b28 */
.L_x_2681:
[----:B------:R-:W-:Y:S05]  /*27230*/  BSYNC B1 ;  /* 0x0000000000017941 */ /* 0x000fea0003800000 */
.L_x_2680:
[----:B------:R-:W-:-:S03]  /*27240*/  UMOV UR4, 0xffffffff ;  /* 0xffffffff00047882 */ /* 0x000fc60000000000 */
[----:B------:R-:W-:Y:S05]  /*27250*/  BRA.DIV UR4, `(.L_x_2682) ;  /* 0x0000010a04787947 */ /* 0x000fea000b800000 */
[----:B0-----:R-:W0:Y:S04]  /*27260*/  SHFL.IDX PT, R40, R40, 0x1, 0x1c1f ;  /* 0x003c1f0028287f89 */ /* 0x001e2800000e0000 */
[----:B------:R-:W4:Y:S02]  /*27270*/  SHFL.IDX PT, R35, R35, 0x1, 0x1c1f ;  /* 0x003c1f0023237f89 */ /* 0x000f2400000e0000 */
.L_x_3038:
        /* <DEDUP_REMOVED lines=49> */
[----:B------:R-:W-:Y:S01]  /*27590*/  IMAD.MOV.U32 R7, RZ, RZ, R6 ;  /* 0x000000ffff077224 */ /* 0x000fe200078e0006 */
[----:B------:R-:W-:Y:S01]  /*275a0*/  MOV R6, R5 ;  /* 0x0000000500067202 */ /* 0x000fe20000000f00 */
[----:B------:R-:W-:Y:S02]  /*275b0*/  IMAD.MOV.U32 R5, RZ, RZ, R4 ;  /* 0x000000ffff057224 */ /* 0x000fe400078e0004 */
[----:B------:R-:W-:Y:S02]  /*275c0*/  IMAD.MOV.U32 R4, RZ, RZ, R3 ;  /* 0x000000ffff047224 */ /* 0x000fe400078e0003 */
[----:B------:R-:W-:Y:S02]  /*275d0*/  IMAD.MOV.U32 R3, RZ, RZ, R2 ;  /* 0x000000ffff037224 */ /* 0x000fe400078e0002 */
[----:B------:R-:W3:Y:S01]  /*275e0*/  LDL R2, [R1+0x160] ;  /* 0x0001600001027983 */ /* 0x000ee20000100800 */
        /* <DEDUP_REMOVED lines=10> */
[----:B------:R-:W-:Y:S01]  /*27690*/  MOV R54, R51 ;  /* 0x0000003300367202 */ /* 0x000fe20000000f00 */
[----:B------:R-:W-:Y:S01]  /*276a0*/  IMAD.MOV.U32 R55, RZ, RZ, R53 ;  /* 0x000000ffff377224 */ /* 0x000fe200078e0035 */
[----:B------:R-:W-:Y:S01]  /*276b0*/  ISETP.GE.AND P0, PT, R64, UR4, PT ;  /* 0x0000000440007c0c */ /* 0x000fe2000bf06270 */
[----:B------:R-:W-:Y:S02]  /*276c0*/  IMAD.MOV.U32 R115, RZ, RZ, R61 ;  /* 0x000000ffff737224 */ /* 0x000fe400078e003d */
[----:B------:R-:W-:Y:S02]  /*276d0*/  IMAD.MOV.U32 R41, RZ, RZ, R32 ;  /* 0x000000ffff297224 */ /* 0x000fe400078e0020 */
[----:B------:R-:W-:-:S02]  /*276e0*/  IMAD.MOV.U32 R61, RZ, RZ, R59 ;  /* 0x000000ffff3d7224 */ /* 0x000fc400078e003b */
[----:B------:R-:W-:Y:S02]  /*276f0*/  IMAD.MOV.U32 R32, RZ, RZ, R24 ;  /* 0x000000ffff207224 */ /* 0x000fe400078e0018 */
[----:B------:R-:W-:Y:S01]  /*27700*/  IMAD.MOV.U32 R53, RZ, RZ, R50 ;  /* 0x000000ffff357224 */ /* 0x000fe200078e0032 */
[----:B------:R-:W4:Y:S01]  /*27710*/  LDL R24, [R1+0x12c] ;  /* 0x00012c0001187983 */ /* 0x000f220000100800 */
[----:B------:R-:W-:Y:S01]  /*27720*/  IMAD.MOV.U32 R59, RZ, RZ, R58 ;  /* 0x000000ffff3b7224 */ /* 0x000fe200078e003a */
[----:B------:R-:W-:Y:S01]  /*27730*/  MOV R58, R57 ;  /* 0x00000039003a7202 */ /* 0x000fe20000000f00 */
[----:B------:R-:W-:Y:S01]  /*27740*/  IMAD.MOV.U32 R51, RZ, RZ, R49 ;  /* 0x000000ffff337224 */ /* 0x000fe200078e0031 */
[----:B------:R-:W-:Y:S01]  /*27750*/  ISETP.GE.AND P1, PT, R120, UR4, PT ;  /* 0x0000000478007c0c */ /* 0x000fe2000bf26270 */
        /* <DEDUP_REMOVED lines=11> */
[----:B------:R-:W-:Y:S02]  /*27810*/  IMAD.MOV.U32 R25, RZ, RZ, R6 ;  /* 0x000000ffff197224 */ /* 0x000fe400078e0006 */
[----:B------:R-:W-:Y:S02]  /*27820*/  IMAD.MOV.U32 R50, RZ, RZ, R49 ;  /* 0x000000ffff327224 */ /* 0x000fe400078e0031 */
[----:B------:R-:W-:Y:S02]  /*27830*/  IMAD.MOV.U32 R6, RZ, RZ, R4 ;  /* 0x000000ffff067224 */ /* 0x000fe400078e0004 */
[----:B------:R-:W-:-:S02]  /*27840*/  IMAD.MOV.U32 R49, RZ, RZ, R41 ;  /* 0x000000ffff317224 */ /* 0x000fc400078e0029 */
[----:B------:R-:W-:Y:S02]  /*27850*/  IMAD.MOV.U32 R5, RZ, RZ, R3 ;  /* 0x000000ffff057224 */ /* 0x000fe400078e0003 */
[----:B------:R-:W-:Y:S02]  /*27860*/  IMAD.MOV.U32 R41, RZ, RZ, R33 ;  /* 0x000000ffff297224 */ /* 0x000fe400078e0021 */
[----:B0-----:R-:W-:Y:S02]  /*27870*/  @!P0 IMAD.MOV.U32 R3, RZ, RZ, R40 ;  /* 0x000000ffff038224 */ /* 0x001fe400078e0028 */
[----:B------:R-:W-:Y:S02]  /*27880*/  IMAD.MOV.U32 R69, RZ, RZ, R59 ;  /* 0x000000ffff457224 */ /* 0x000fe400078e003b */
[----:B------:R-:W-:Y:S02]  /*27890*/  IMAD.MOV.U32 R59, RZ, RZ, R54 ;  /* 0x000000ffff3b7224 */ /* 0x000fe400078e0036 */
[----:B------:R-:W-:-:S02]  /*278a0*/  IMAD.MOV.U32 R54, RZ, RZ, R41 ;  /* 0x000000ffff367224 */ /* 0x000fc400078e0029 */
[----:B------:R-:W-:Y:S01]  /*278b0*/  IMAD.MOV.U32 R41, RZ, RZ, R6 ;  /* 0x000000ffff297224 */ /* 0x000fe200078e0006 */
[----:B------:R-:W-:Y:S01]  /*278c0*/  @!P1 LEA R6, P4, R120, R35, 0x2 ;  /* 0x0000002378069211 */ /* 0x000fe200078810ff */
[----:B---3--:R-:W-:Y:S02]  /*278d0*/  IMAD.MOV.U32 R4, RZ, RZ, R2 ;  /* 0x000000ffff047224 */ /* 0x008fe400078e0002 */
[----:B------:R-:W-:-:S04]  /*278e0*/  @!P0 IMAD.MOV.U32 R2, RZ, RZ, R35 ;  /* 0x000000ffff028224 */ /* 0x000fc800078e0023 */
[----:B------:R-:W-:-:S04]  /*278f0*/  @!P0 IMAD.WIDE R2, R64, 0x4, R2 ;  /* 0x0000000440028825 */ /* 0x000fc800078e0202 */
[----:B------:R-:W-:Y:S01]  /*27900*/  IMAD.MOV.U32 R64, RZ, RZ, R57 ;  /* 0x000000ffff407224 */ /* 0x000fe200078e0039 */
[----:B------:R-:W-:Y:S01]  /*27910*/  MOV R57, R50 ;  /* 0x0000003200397202 */ /* 0x000fe20000000f00 */
[----:B------:R-:W-:Y:S02]  /*27920*/  IMAD.MOV.U32 R50, RZ, RZ, R25 ;  /* 0x000000ffff327224 */ /* 0x000fe400078e0019 */
[----:B------:R-:W-:Y:S01]  /*27930*/  IMAD.MOV.U32 R25, RZ, RZ, R7 ;  /* 0x000000ffff197224 */ /* 0x000fe200078e0007 */
[----:B------:R-:W-:Y:S02]  /*27940*/  @!P1 LEA.HI.X R7, R120, R40, R121, 0x2, P4 ;  /* 0x0000002878079211 */ /* 0x000fe400020f1479 */
[----:B------:R-:W3:Y:S01]  /*27950*/  LDL R120, [R1+0x194] ;  /* 0x0001940001787983 */ /* 0x000ee20000100800 */
[----:B------:R-:W-:Y:S02]  /*27960*/  ISETP.GE.AND P3, PT, R118, UR4, PT ;  /* 0x0000000476007c0c */ /* 0x000fe4000bf66270 */
[----:B------:R-:W-:Y:S01]  /*27970*/  MOV R33, R32 ;  /* 0x0000002000217202 */ /* 0x000fe20000000f00 */
[----:B------:R-:W-:Y:S01]  /*27980*/  IMAD.MOV.U32 R65, RZ, RZ, R58 ;  /* 0x000000ffff417224 */ /* 0x000fe200078e003a */
[----:B------:R-:W5:Y:S01]  /*27990*/  LDL R32, [R1+0x13c] ;  /* 0x00013c0001207983 */ /* 0x000f620000100800 */
        /* <DEDUP_REMOVED lines=8> */
[----:B------:R-:W-:Y:S01]  /*27a20*/  @!P0 MOV R4, R27 ;  /* 0x0000001b00048202 */ /* 0x000fe20000000f00 */
[----:B------:R-:W-:-:S05]  /*27a30*/  @!P0 IMAD.MOV.U32 R5, RZ, RZ, R36 ;  /* 0x000000ffff058224 */ /* 0x000fca00078e0024 */
[----:B------:R0:W-:Y:S02]  /*27a40*/  @!P0 ST.E.64 desc[UR40][R2.64], R4 ;  /* 0x0000000402008985 */ /* 0x0001e4000c101b28 */
[----:B0-----:R-:W-:-:S04]  /*27a50*/  @!P3 LEA R2, P5, R118, R35, 0x2 ;  /* 0x000000237602b211 */ /* 0x001fc800078a10ff */
[----:B---3--:R-:W-:Y:S02]  /*27a60*/  @!P3 LEA.HI.X R3, R118, R40, R120, 0x2, P5 ;  /* 0x000000287603b211 */ /* 0x008fe400028f1478 */
[----:B------:R-:W3:Y:S01]  /*27a70*/  LDL R120, [R1+0x190] ;  /* 0x0001900001787983 */ /* 0x000ee20000100800 */
[----:B------:R-:W-:Y:S01]  /*27a80*/  ISETP.GE.AND P2, PT, R72, UR4, PT ;  /* 0x0000000448007c0c */ /* 0x000fe2000bf46270 */
[----:B------:R-:W-:Y:S02]  /*27a90*/  @!P1 IMAD.MOV.U32 R4, RZ, RZ, R77 ;  /* 0x000000ffff049224 */ /* 0x000fe400078e004d */
[----:B------:R-:W-:-:S05]  /*27aa0*/  @!P1 IMAD.MOV.U32 R5, RZ, RZ, R80 ;  /* 0x000000ffff059224 */ /* 0x000fca00078e0050 */
[----:B------:R0:W-:Y:S01]  /*27ab0*/  @!P1 ST.E.64 desc[UR40][R6.64], R4 ;  /* 0x0000000406009985 */ /* 0x0001e2000c101b28 */
[----:B------:R-:W-:Y:S02]  /*27ac0*/  IMAD.MOV.U32 R122, RZ, RZ, R69 ;  /* 0x000000ffff7a7224 */ /* 0x000fe400078e0045 */
[----:B------:R-:W-:Y:S01]  /*27ad0*/  IMAD.MOV.U32 R69, RZ, RZ, R64 ;  /* 0x000000ffff457224 */ /* 0x000fe200078e0040 */
[----:B------:R-:W-:Y:S01]  /*27ae0*/  MOV R64, R59 ;  /* 0x0000003b00407202 */ /* 0x000fe20000000f00 */
[----:B------:R-:W-:Y:S01]  /*27af0*/  IMAD.MOV.U32 R59, RZ, RZ, R55 ;  /* 0x000000ffff3b7224 */ /* 0x000fe200078e0037 */
[----:B0-----:R-:W-:Y:S01]  /*27b00*/  @!P2 LEA R4, P4, R72, R35, 0x2 ;  /* 0x000000234804a211 */ /* 0x001fe200078810ff */
[----:B------:R-:W-:Y:S02]  /*27b10*/  IMAD.MOV.U32 R55, RZ, RZ, R51 ;  /* 0x000000ffff377224 */ /* 0x000fe400078e0033 */
[----:B------:R-:W-:Y:S01]  /*27b20*/  IMAD.MOV.U32 R51, RZ, RZ, R49 ;  /* 0x000000ffff337224 */ /* 0x000fe200078e0031 */
[----:B-----5:R-:W-:-:S02]  /*27b30*/  MOV R49, R32 ;  /* 0x0000002000317202 */ /* 0x020fc40000000f00 */
[----:B------:R-:W5:Y:S01]  /*27b40*/  LDL R32, [R1+0xc4] ;  /* 0x0000c40001207983 */ /* 0x000f620000100800 */
[----:B---3--:R-:W-:-:S03]  /*27b50*/  @!P2 LEA.HI.X R5, R72, R40, R120, 0x2, P4 ;  /* 0x000000284805a211 */ /* 0x008fc600020f1478 */
[----:B------:R-:W3:Y:S01]  /*27b60*/  LDL R120, [R1+0x18c] ;  /* 0x00018c0001787983 */ /* 0x000ee20000100800 */
[----:B------:R-:W-:Y:S01]  /*27b70*/  ISETP.GE.AND P0, PT, R116, UR4, PT ;  /* 0x0000000474007c0c */ /* 0x000fe2000bf06270 */
[----:B------:R-:W-:Y:S02]  /*27b80*/  IMAD.MOV.U32 R118, RZ, RZ, R70 ;  /* 0x000000ffff767224 */ /* 0x000fe400078e0046 */
[----:B------:R-:W-:Y:S02]  /*27b90*/  IMAD.MOV.U32 R70, RZ, RZ, R65 ;  /* 0x000000ffff467224 */ /* 0x000fe400078e0041 */
[----:B------:R-:W-:Y:S01]  /*27ba0*/  IMAD.MOV.U32 R65, RZ, RZ, R61 ;  /* 0x000000ffff417224 */ /* 0x000fe200078e003d */
[----:B------:R0:W-:Y:S01]  /*27bb0*/  @!P3 ST.E.64 desc[UR40][R2.64], R42 ;  /* 0x0000002a0200b985 */ /* 0x0001e2000c101b28 */
[----:B------:R-:W-:Y:S02]  /*27bc0*/  IMAD.MOV.U32 R61, RZ, RZ, R58 ;  /* 0x000000ffff3d7224 */ /* 0x000fe400078e003a */
[----:B------:R-:W-:-:S02]  /*27bd0*/  IMAD.MOV.U32 R72, RZ, RZ, R70 ;  /* 0x000000ffff487224 */ /* 0x000fc400078e0046 */
[----:B------:R-:W-:Y:S02]  /*27be0*/  IMAD.MOV.U32 R58, RZ, RZ, R57 ;  /* 0x000000ffff3a7224 */ /* 0x000fe400078e0039 */
[----:B------:R-:W-:Y:S02]  /*27bf0*/  IMAD.MOV.U32 R70, RZ, RZ, R69 ;  /* 0x000000ffff467224 */ /* 0x000fe400078e0045 */
[----:B------:R-:W-:Y:S02]  /*27c00*/  IMAD.MOV.U32 R57, RZ, RZ, R54 ;  /* 0x000000ffff397224 */ /* 0x000fe400078e0036 */
[----:B------:R-:W-:Y:S02]  /*27c10*/  IMAD.MOV.U32 R69, RZ, RZ, R65 ;  /* 0x000000ffff457224 */ /* 0x000fe400078e0041 */
[----:B------:R-:W-:Y:S01]  /*27c20*/  IMAD.MOV.U32 R54, RZ, RZ, R50 ;  /* 0x000000ffff367224 */ /* 0x000fe200078e0032 */
[----:B0-----:R-:W-:Y:S01]  /*27c30*/  @!P0 LEA R2, P5, R116, R35, 0x2 ;  /* 0x0000002374028211 */ /* 0x001fe200078a10ff */
[----:B------:R-:W-:-:S02]  /*27c40*/  IMAD.MOV.U32 R65, RZ, RZ, R64 ;  /* 0x000000ffff417224 */ /* 0x000fc400078e0040 */
[----:B------:R-:W-:Y:S02]  /*27c50*/  IMAD.MOV.U32 R50, RZ, RZ, R33 ;  /* 0x000000ffff327224 */ /* 0x000fe400078e0021 */
[----:B------:R-:W-:Y:S01]  /*27c60*/  IMAD.MOV.U32 R64, RZ, RZ, R61 ;  /* 0x000000ffff407224 */ /* 0x000fe200078e003d */
[----:B------:R-:W2:Y:S01]  /*27c70*/  LDL R33, [R1+0xc8] ;  /* 0x0000c80001217983 */ /* 0x000ea20000100800 */
[----:B------:R-:W-:Y:S01]  /*27c80*/  IMAD.MOV.U32 R61, RZ, RZ, R59 ;  /* 0x000000ffff3d7224 */ /* 0x000fe200078e003b */
[----:B---3--:R-:W-:Y:S01]  /*27c90*/  @!P0 LEA.HI.X R3, R116, R40, R120, 0x2, P5 ;  /* 0x0000002874038211 */ /* 0x008fe200028f1478 */
[----:B------:R-:W-:Y:S01]  /*27ca0*/  IMAD.MOV.U32 R120, RZ, RZ, R70 ;  /* 0x000000ffff787224 */ /* 0x000fe200078e0046 */
[----:B------:R-:W3:Y:S01]  /*27cb0*/  LDL R116, [R1+0x188] ;  /* 0x0001880001747983 */ /* 0x000ee20000100800 */
[----:B------:R-:W-:Y:S02]  /*27cc0*/  IMAD.MOV.U32 R70, RZ, RZ, R65 ;  /* 0x000000ffff467224 */ /* 0x000fe400078e0041 */
[----:B------:R-:W-:-:S02]  /*27cd0*/  IMAD.MOV.U32 R65, RZ, RZ, R61 ;  /* 0x000000ffff417224 */ /* 0x000fc400078e003d */
[----:B------:R-:W-:Y:S01]  /*27ce0*/  IMAD.MOV.U32 R61, RZ, RZ, R55 ;  /* 0x000000ffff3d7224 */ /* 0x000fe200078e0037 */
[----:B------:R-:W-:Y:S01]  /*27cf0*/  MOV R55, R50 ;  /* 0x0000003200377202 */ /* 0x000fe20000000f00 */
[----:B-----5:R-:W-:Y:S02]  /*27d00*/  IMAD.MOV.U32 R50, RZ, RZ, R32 ;  /* 0x000000ffff327224 */ /* 0x020fe400078e0020 */
[----:B------:R-:W5:Y:S01]  /*27d10*/  LDL R32, [R1+0xd4] ;  /* 0x0000d40001207983 */ /* 0x000f620000100800 */
[----:B------:R-:W-:Y:S01]  /*27d20*/  ISETP.GE.AND P1, PT, R113, UR4, PT ;  /* 0x0000000471007c0c */ /* 0x000fe2000bf26270 */
[----:B------:R-:W-:Y:S01]  /*27d30*/  IMAD.MOV.U32 R59, RZ, RZ, R57 ;  /* 0x000000ffff3b7224 */ /* 0x000fe200078e0039 */
[----:B------:R-:W-:Y:S01]  /*27d40*/  ISETP.GE.AND P3, PT, R112, UR4, PT ;  /* 0x0000000470007c0c */ /* 0x000fe2000bf66270 */
[----:B------:R-:W-:Y:S01]  /*27d50*/  @!P2 IMAD.MOV.U32 R57, RZ, RZ, R73 ;  /* 0x000000ffff39a224 */ /* 0x000fe200078e0049 */
[----:B------:R-:W-:Y:S01]  /*27d60*/  MOV R121, R72 ;  /* 0x0000004800797202 */ /* 0x000fe20000000f00 */
[----:B------:R-:W-:-:S02]  /*27d70*/  IMAD.MOV.U32 R72, RZ, RZ, R69 ;  /* 0x000000ffff487224 */ /* 0x000fc400078e0045 */
[----:B------:R-:W-:Y:S01]  /*27d80*/  IMAD.MOV.U32 R69, RZ, RZ, R64 ;  /* 0x000000ffff457224 */ /* 0x000fe200078e0040 */
[----:B------:R0:W-:Y:S01]  /*27d90*/  @!P2 ST.E.64 desc[UR40][R4.64], R56 ;  /* 0x000000380400a985 */ /* 0x0001e2000c101b28 */
[----:B------:R-:W-:Y:S02]  /*27da0*/  IMAD.MOV.U32 R64, RZ, RZ, R59 ;  /* 0x000000ffff407224 */ /* 0x000fe400078e003b */
[----:B------:R-:W-:Y:S02]  /*27db0*/  IMAD.MOV.U32 R59, RZ, RZ, R54 ;  /* 0x000000ffff3b7224 */ /* 0x000fe400078e0036 */
[----:B--2---:R-:W-:Y:S02]  /*27dc0*/  IMAD.MOV.U32 R54, RZ, RZ, R33 ;  /* 0x000000ffff367224 */ /* 0x004fe400078e0021 */
[----:B------:R-:W2:Y:S01]  /*27dd0*/  LDL R33, [R1+0x178] ;  /* 0x0001780001217983 */ /* 0x000ea20000100800 */
[----:B0-----:R-:W-:-:S03]  /*27de0*/  @!P1 LEA R4, P4, R113, R35, 0x2 ;  /* 0x0000002371049211 */ /* 0x001fc600078810ff */
[----:B------:R0:W-:Y:S02]  /*27df0*/  @!P0 ST.E.64 desc[UR40][R2.64], R44 ;  /* 0x0000002c02008985 */ /* 0x0001e4000c101b28 */
[C---:B0-----:R-:W-:Y:S02]  /*27e00*/  @!P3 LEA R2, P5, R112.reuse, R35, 0x2 ;  /* 0x000000237002b211 */ /* 0x041fe400078a10ff */
[-C--:B---3--:R-:W-:Y:S01]  /*27e10*/  @!P1 LEA.HI.X R5, R113, R40.reuse, R116, 0x2, P4 ;  /* 0x0000002871059211 */ /* 0x088fe200020f1474 */
[----:B------:R-:W-:Y:S02]  /*27e20*/  IMAD.MOV.U32 R116, RZ, RZ, R72 ;  /* 0x000000ffff747224 */ /* 0x000fe400078e0048 */
[----:B------:R-:W-:Y:S02]  /*27e30*/  IMAD.MOV.U32 R113, RZ, RZ, R70 ;  /* 0x000000ffff717224 */ /* 0x000fe400078e0046 */
[----:B------:R-:W-:Y:S02]  /*27e40*/  IMAD.MOV.U32 R72, RZ, RZ, R69 ;  /* 0x000000ffff487224 */ /* 0x000fe400078e0045 */
[----:B------:R-:W-:Y:S01]  /*27e50*/  IMAD.MOV.U32 R69, RZ, RZ, R64 ;  /* 0x000000ffff457224 */ /* 0x000fe200078e0040 */
[----:B------:R-:W-:Y:S01]  /*27e60*/  MOV R64, R59 ;  /* 0x0000003b00407202 */ /* 0x000fe20000000f00 */
[----:B-----5:R-:W-:Y:S01]  /*27e70*/  IMAD.MOV.U32 R59, RZ, RZ, R32 ;  /* 0x000000ffff3b7224 */ /* 0x020fe200078e0020 */
[----:B------:R-:W-:Y:S01]  /*27e80*/  @!P3 LEA.HI.X R3, R112, R40, R113, 0x2, P5 ;  /* 0x000000287003b211 */ /* 0x000fe200028f1471 */
[----:B------:R-:W-:-:S02]  /*27e90*/  IMAD.MOV.U32 R113, RZ, RZ, R72 ;  /* 0x000000ffff717224 */ /* 0x000fc400078e0048 */
[----:B------:R-:W-:Y:S02]  /*27ea0*/  IMAD.MOV.U32 R72, RZ, RZ, R69 ;  /* 0x000000ffff487224 */ /* 0x000fe400078e0045 */
[----:B------:R-:W-:Y:S02]  /*27eb0*/  IMAD.MOV.U32 R69, RZ, RZ, R64 ;  /* 0x000000ffff457224 */ /* 0x000fe400078e0040 */
[----:B------:R-:W-:Y:S02]  /*27ec0*/  IMAD.MOV.U32 R64, RZ, RZ, R59 ;  /* 0x000000ffff407224 */ /* 0x000fe400078e003b */
[----:B------:R-:W3:Y:S01]  /*27ed0*/  LDL R59, [R1+0x170] ;  /* 0x00017000013b7983 */ /* 0x000ee20000100800 */
[----:B------:R-:W-:Y:S01]  /*27ee0*/  ISETP.GE.AND P2, PT, R110, UR4, PT ;  /* 0x000000046e007c0c */ /* 0x000fe2000bf46270 */
[----:B------:R-:W-:Y:S02]  /*27ef0*/  @!P1 IMAD.MOV.U32 R6, RZ, RZ, R47 ;  /* 0x000000ffff069224 */ /* 0x000fe400078e002f */
[----:B------:R-:W-:-:S02]  /*27f00*/  @!P1 IMAD.MOV.U32 R7, RZ, RZ, R81 ;  /* 0x000000ffff079224 */ /* 0x000fc400078e0051 */
[----:B------:R-:W-:Y:S02]  /*27f10*/  IMAD.MOV.U32 R70, RZ, RZ, R65 ;  /* 0x000000ffff467224 */ /* 0x000fe400078e0041 */
[----:B------:R-:W-:Y:S01]  /*27f20*/  IMAD.MOV.U32 R65, RZ, RZ, R61 ;  /* 0x000000ffff417224 */ /* 0x000fe200078e003d */
[----:B------:R0:W-:Y:S01]  /*27f30*/  @!P1 ST.E.64 desc[UR40][R4.64], R6 ;  /* 0x0000000604009985 */ /* 0x0001e2000c101b28 */
[----:B--2---:R-:W-:Y:S01]  /*27f40*/  IMAD.MOV.U32 R61, RZ, RZ, R33 ;  /* 0x000000ffff3d7224 */ /* 0x004fe200078e0021 */
[----:B------:R-:W-:Y:S01]  /*27f50*/  MOV R112, R70 ;  /* 0x0000004600707202 */ /* 0x000fe20000000f00 */
[----:B------:R-:W-:Y:S01]  /*27f60*/  IMAD.MOV.U32 R33, RZ, RZ, R26 ;  /* 0x000000ffff217224 */ /* 0x000fe200078e001a */
[----:B------:R-:W-:Y:S01]  /*27f70*/  ISETP.GE.AND P0, PT, R103, UR4, PT ;  /* 0x0000000467007c0c */ /* 0x000fe2000bf06270 */
[----:B------:R-:W-:Y:S02]  /*27f80*/  IMAD.MOV.U32 R70, RZ, RZ, R65 ;  /* 0x000000ffff467224 */ /* 0x000fe400078e0041 */
[----:B------:R-:W-:-:S02]  /*27f90*/  IMAD.MOV.U32 R65, RZ, RZ, R61 ;  /* 0x000000ffff417224 */ /* 0x000fc400078e003d */
[----:B------:R-:W-:Y:S01]  /*27fa0*/  IMAD.MOV.U32 R61, RZ, RZ, R33 ;  /* 0x000000ffff3d7224 */ /* 0x000fe200078e0021 */
[C---:B0-----:R-:W-:Y:S02]  /*27fb0*/  @!P2 LEA R4, P4, R110.reuse, R35, 0x2 ;  /* 0x000000236e04a211 */ /* 0x041fe400078810ff */
[----:B------:R-:W-:Y:S02]  /*27fc0*/  ISETP.GE.AND P1, PT, R115, UR4, PT ;  /* 0x0000000473007c0c */ /* 0x000fe4000bf26270 */
[----:B------:R-:W-:Y:S01]  /*27fd0*/  @!P2 LEA.HI.X R5, R110, R40, R112, 0x2, P4 ;  /* 0x000000286e05a211 */ /* 0x000fe200020f1470 */
[----:B------:R-:W-:Y:S02]  /*27fe0*/  IMAD.MOV.U32 R110, RZ, RZ, R72 ;  /* 0x000000ffff6e7224 */ /* 0x000fe400078e0048 */
[----:B------:R-:W-:Y:S01]  /*27ff0*/  IMAD.MOV.U32 R72, RZ, RZ, R69 ;  /* 0x000000ffff487224 */ /* 0x000fe200078e0045 */
[----:B------:R-:W-:Y:S01]  /*28000*/  @!P3 MOV R47, R48 ;  /* 0x00000030002fb202 */ /* 0x000fe20000000f00 */
[----:B------:R-:W-:-:S02]  /*28010*/  IMAD.MOV.U32 R69, RZ, RZ, R61 ;  /* 0x000000ffff457224 */ /* 0x000fc400078e003d */
[----:B------:R-:W-:Y:S02]  /*28020*/  IMAD.MOV.U32 R112, RZ, RZ, R70 ;  /* 0x000000ffff707224 */ /* 0x000fe400078e0046 */
[----:B------:R-:W-:Y:S01]  /*28030*/  IMAD.MOV.U32 R61, RZ, RZ, R58 ;  /* 0x000000ffff3d7224 */ /* 0x000fe200078e003a */
[----:B------:R-:W-:Y:S01]  /*28040*/  MOV R58, R53 ;  /* 0x00000035003a7202 */ /* 0x000fe20000000f00 */
[----:B------:R-:W-:Y:S01]  /*28050*/  IMAD.MOV.U32 R70, RZ, RZ, R65 ;  /* 0x000000ffff467224 */ /* 0x000fe200078e0041 */
[----:B------:R-:W2:Y:S01]  /*28060*/  LDL R53, [R1+0x150] ;  /* 0x0001500001357983 */ /* 0x000ea20000100800 */
[----:B------:R-:W-:Y:S02]  /*28070*/  IMAD.MOV.U32 R65, RZ, RZ, R64 ;  /* 0x000000ffff417224 */ /* 0x000fe400078e0040 */
[----:B------:R-:W-:Y:S01]  /*28080*/  @!P2 IMAD.MOV.U32 R6, RZ, RZ, R109 ;  /* 0x000000ffff06a224 */ /* 0x000fe200078e006d */
[----:B------:R0:W-:Y:S01]  /*28090*/  @!P3 ST.E.64 desc[UR40][R2.64], R46 ;  /* 0x0000002e0200b985 */ /* 0x0001e2000c101b28 */
[----:B------:R-:W-:-:S02]  /*280a0*/  @!P2 IMAD.MOV.U32 R7, RZ, RZ, R85 ;  /* 0x000000ffff07a224 */ /* 0x000fc400078e0055 */
[----:B------:R-:W-:Y:S02]  /*280b0*/  IMAD.MOV.U32 R124, RZ, RZ, R70 ;  /* 0x000000ffff7c7224 */ /* 0x000fe400078e0046 */
[----:B------:R-:W-:Y:S01]  /*280c0*/  IMAD.MOV.U32 R70, RZ, RZ, R61 ;  /* 0x000000ffff467224 */ /* 0x000fe200078e003d */
[----:B------:R1:W-:Y:S01]  /*280d0*/  @!P2 ST.E.64 desc[UR40][R4.64], R6 ;  /* 0x000000060400a985 */ /* 0x0003e2000c101b28 */
[----:B0-----:R-:W-:-:S04]  /*280e0*/  @!P0 LEA R2, P5, R103, R35, 0x2 ;  /* 0x0000002367028211 */ /* 0x001fc800078a10ff */
[-C--:B------:R-:W-:Y:S01]  /*280f0*/  @!P0 LEA.HI.X R3, R103, R40.reuse, R112, 0x2, P5 ;  /* 0x0000002867038211 */ /* 0x080fe200028f1470 */
[----:B------:R-:W-:Y:S01]  /*28100*/  IMAD.MOV.U32 R112, RZ, RZ, R69 ;  /* 0x000000ffff707224 */ /* 0x000fe200078e0045 */
[C---:B-1----:R-:W-:Y:S01]  /*28110*/  @!P1 LEA R4, P4, R115.reuse, R35, 0x2 ;  /* 0x0000002373049211 */ /* 0x042fe200078810ff */
[----:B------:R-:W-:Y:S02]  /*28120*/  IMAD.MOV.U32 R69, RZ, RZ, R21 ;  /* 0x000000ffff457224 */ /* 0x000fe400078e0015 */
[----:B---3--:R-:W-:Y:S01]  /*28130*/  IMAD.MOV.U32 R64, RZ, RZ, R59 ;  /* 0x000000ffff407224 */ /* 0x008fe200078e003b */
[----:B------:R-:W-:Y:S01]  /*28140*/  @!P1 LEA.HI.X R5, R115, R40, R124, 0x2, P4 ;  /* 0x0000002873059211 */ /* 0x000fe200020f147c */
[----:B------:R-:W-:Y:S01]  /*28150*/  IMAD.MOV.U32 R59, RZ, RZ, R13 ;  /* 0x000000ffff3b7224 */ /* 0x000fe200078e000d */
[----:B------:R-:W-:Y:S01]  /*28160*/  ISETP.GE.AND P3, PT, R118, UR4, PT ;  /* 0x0000000476007c0c */ /* 0x000fe2000bf66270 */
[----:B------:R-:W-:Y:S02]  /*28170*/  IMAD.MOV.U32 R103, RZ, RZ, R64 ;  /* 0x000000ffff677224 */ /* 0x000fe400078e0040 */
[----:B------:R-:W-:Y:S01]  /*28180*/  IMAD.MOV.U32 R26, RZ, RZ, R20 ;  /* 0x000000ffff1a7224 */ /* 0x000fe200078e0014 */
[----:B------:R-:W-:Y:S01]  /*28190*/  MOV R61, R59 ;  /* 0x0000003b003d7202 */ /* 0x000fe20000000f00 */
[----:B------:R-:W-:Y:S01]  /*281a0*/  IMAD.MOV.U32 R115, RZ, RZ, R103 ;  /* 0x000000ffff737224 */ /* 0x000fe200078e0067 */
[----:B------:R-:W3:Y:S01]  /*281b0*/  LDL R59, [R1+0x164] ;  /* 0x00016400013b7983 */ /* 0x000ee20000100800 */
[----:B------:R-:W-:Y:S01]  /*281c0*/  IMAD.MOV.U32 R103, RZ, RZ, R69 ;  /* 0x000000ffff677224 */ /* 0x000fe200078e0045 */
[----:B------:R-:W-:Y:S01]  /*281d0*/  MOV R69, R55 ;  /* 0x0000003700457202 */ /* 0x000fe20000000f00 */
[----:B------:R-:W-:Y:S01]  /*281e0*/  IMAD.MOV.U32 R55, RZ, RZ, R41 ;  /* 0x000000ffff377224 */ /* 0x000fe200078e0029 */
[----:B------:R-:W5:Y:S04]  /*281f0*/  LDL R20, [R1+0x144] ;  /* 0x0001440001147983 */ /* 0x000f680000100800 */
[----:B------:R-:W4:Y:S01]  /*28200*/  LDL R41, [R1+0x154] ;  /* 0x0001540001297983 */ /* 0x000f220000100800 */
[----:B------:R-:W-:-:S02]  /*28210*/  IMAD.MOV.U32 R124, RZ, RZ, R112 ;  /* 0x000000ffff7c7224 */ /* 0x000fc400078e0070 */
[----:B------:R-:W-:Y:S01]  /*28220*/  IMAD.MOV.U32 R112, RZ, RZ, R70 ;  /* 0x000000ffff707224 */ /* 0x000fe200078e0046 */
[----:B------:R-:W-:Y:S01]  /*28230*/  ISETP.GE.AND P2, PT, R122, UR4, PT ;  /* 0x000000047a007c0c */ /* 0x000fe2000bf46270 */
[----:B------:R-:W-:Y:S01]  /*28240*/  @!P1 IMAD.MOV.U32 R6, RZ, RZ, R89 ;  /* 0x000000ffff069224 */ /* 0x000fe200078e0059 */
[----:B------:R-:W5:Y:S01]  /*28250*/  LDL R21, [R1+0xac] ;  /* 0x0000ac0001157983 */ /* 0x000f620000100800 */
[----:B--2---:R-:W-:Y:S02]  /*28260*/  IMAD.MOV.U32 R64, RZ, RZ, R53 ;  /* 0x000000ffff407224 */ /* 0x004fe400078e0035 */
[----:B------:R-:W-:-:S05]  /*28270*/  @!P0 IMAD.MOV.U32 R53, RZ, RZ, R60 ;  /* 0x000000ffff358224 */ /* 0x000fca00078e003c */
[----:B------:R0:W-:Y:S02]  /*28280*/  @!P0 ST.E.64 desc[UR40][R2.64], R52 ;  /* 0x0000003402008985 */ /* 0x0001e4000c101b28 */
[----:B0-----:R-:W-:-:S04]  /*28290*/  @!P3 LEA R2, P5, R118, R35, 0x2 ;  /* 0x000000237602b211 */ /* 0x001fc800078a10ff */
[----:B------:R-:W-:Y:S01]  /*282a0*/  @!P3 LEA.HI.X R3, R118, R40, R124, 0x2, P5 ;  /* 0x000000287603b211 */ /* 0x000fe200028f147c */
[----:B------:R-:W-:Y:S02]  /*282b0*/  IMAD.MOV.U32 R118, RZ, RZ, R112 ;  /* 0x000000ffff767224 */ /* 0x000fe400078e0070 */
[----:B---3--:R-:W-:Y:S02]  /*282c0*/  IMAD.MOV.U32 R70, RZ, RZ, R59 ;  /* 0x000000ffff467224 */ /* 0x008fe400078e003b */
[----:B------:R-:W-:Y:S02]  /*282d0*/  IMAD.MOV.U32 R59, RZ, RZ, R51 ;  /* 0x000000ffff3b7224 */ /* 0x000fe400078e0033 */
[----:B------:R-:W-:Y:S01]  /*282e0*/  IMAD.MOV.U32 R51, RZ, RZ, R25 ;  /* 0x000000ffff337224 */ /* 0x000fe200078e0019 */
[----:B------:R-:W-:Y:S01]  /*282f0*/  MOV R112, R70 ;  /* 0x0000004600707202 */ /* 0x000fe20000000f00 */
[----:B------:R-:W-:Y:S01]  /*28300*/  IMAD.MOV.U32 R70, RZ, RZ, R59 ;  /* 0x000000ffff467224 */ /* 0x000fe200078e003b */
[----:B------:R-:W-:Y:S01]  /*28310*/  ISETP.GE.AND P0, PT, R121, UR4, PT ;  /* 0x0000000479007c0c */ /* 0x000fe2000bf06270 */
[----:B------:R-:W-:Y:S01]  /*28320*/  IMAD.MOV.U32 R59, RZ, RZ, R55 ;  /* 0x000000ffff3b7224 */ /* 0x000fe200078e0037 */
[----:B------:R-:W2:Y:S01]  /*28330*/  LDL R25, [R1+0xb4] ;  /* 0x0000b40001197983 */ /* 0x000ea20000100800 */
[----:B------:R-:W-:-:S02]  /*28340*/  IMAD.MOV.U32 R55, RZ, RZ, R51 ;  /* 0x000000ffff377224 */ /* 0x000fc400078e0033 */
[----:B----4-:R-:W-:Y:S02]  /*28350*/  IMAD.MOV.U32 R51, RZ, RZ, R41 ;  /* 0x000000ffff337224 */ /* 0x010fe400078e0029 */
[----:B------:R-:W3:Y:S01]  /*28360*/  LDL R41, [R1+0x148] ;  /* 0x0001480001297983 */ /* 0x000ee20000100800 */
[----:B------:R-:W-:Y:S02]  /*28370*/  @!P1 IMAD.MOV.U32 R7, RZ, RZ, R63 ;  /* 0x000000ffff079224 */ /* 0x000fe400078e003f */
[----:B------:R-:W-:Y:S02]  /*28380*/  IMAD.MOV.U32 R124, RZ, RZ, R115 ;  /* 0x000000ffff7c7224 */ /* 0x000fe400078e0073 */
[----:B------:R-:W-:Y:S01]  /*28390*/  IMAD.MOV.U32 R115, RZ, RZ, R103 ;  /* 0x000000ffff737224 */ /* 0x000fe200078e0067 */
[----:B------:R0:W-:Y:S01]  /*283a0*/  @!P1 ST.E.64 desc[UR40][R4.64], R6 ;  /* 0x0000000604009985 */ /* 0x0001e2000c101b28 */
[----:B------:R-:W-:Y:S02]  /*283b0*/  IMAD.MOV.U32 R103, RZ, RZ, R69 ;  /* 0x000000ffff677224 */ /* 0x000fe400078e0045 */
[----:B------:R-:W-:-:S02]  /*283c0*/  @!P3 IMAD.MOV.U32 R69, RZ, RZ, R67 ;  /* 0x000000ffff45b224 */ /* 0x000fc400078e0043 */
[----:B------:R-:W-:Y:S02]  /*283d0*/  IMAD.MOV.U32 R13, RZ, RZ, R12 ;  /* 0x000000ffff0d7224 */ /* 0x000fe400078e000c */
[----:B------:R-:W4:Y:S01]  /*283e0*/  LDL R12, [R1+0x140] ;  /* 0x00014000010c7983 */ /* 0x000f220000100800 */
[----:B0-----:R-:W-:-:S03]  /*283f0*/  @!P2 LEA R4, P4, R122, R35, 0x2 ;  /* 0x000000237a04a211 */ /* 0x001fc600078810ff */
[----:B------:R0:W-:Y:S01]  /*28400*/  @!P3 ST.E.64 desc[UR40][R2.64], R68 ;  /* 0x000000440200b985 */ /* 0x0001e2000c101b28 */
[----:B------:R-:W-:Y:S01]  /*28410*/  @!P2 LEA.HI.X R5, R122, R40, R124, 0x2, P4 ;  /* 0x000000287a05a211 */ /* 0x000fe200020f147c */
[----:B------:R-:W-:Y:S02]  /*28420*/  IMAD.MOV.U32 R122, RZ, RZ, R118 ;  /* 0x000000ffff7a7224 */ /* 0x000fe400078e0076 */
[----:B------:R-:W-:Y:S01]  /*28430*/  IMAD.MOV.U32 R118, RZ, RZ, R115 ;  /* 0x000000ffff767224 */ /* 0x000fe200078e0073 */
[----:B------:R-:W-:Y:S01]  /*28440*/  MOV R115, R112 ;  /* 0x0000007000737202 */ /* 0x000fe20000000f00 */
[----:B------:R-:W-:Y:S02]  /*28450*/  IMAD.MOV.U32 R112, RZ, RZ, R103 ;  /* 0x000000ffff707224 */ /* 0x000fe400078e0067 */
[----:B-----5:R-:W-:Y:S01]  /*28460*/  IMAD.MOV.U32 R33, RZ, RZ, R20 ;  /* 0x000000ffff217224 */ /* 0x020fe200078e0014 */
[----:B0-----:R-:W-:Y:S01]  /*28470*/  @!P0 LEA R2, P5, R121, R35, 0x2 ;  /* 0x0000002379028211 */ /* 0x001fe200078a10ff */
[----:B------:R-:W-:-:S02]  /*28480*/  IMAD.MOV.U32 R103, RZ, RZ, R70 ;  /* 0x000000ffff677224 */ /* 0x000fc400078e0046 */
[----:B------:R-:W-:Y:S01]  /*28490*/  IMAD.MOV.U32 R70, RZ, RZ, R55 ;  /* 0x000000ffff467224 */ /* 0x000fe200078e0037 */
[----:B------:R-:W-:Y:S01]  /*284a0*/  @!P0 LEA.HI.X R3, R121, R40, R122, 0x2, P5 ;  /* 0x0000002879038211 */ /* 0x000fe200028f147a */
[----:B------:R-:W-:Y:S01]  /*284b0*/  IMAD.MOV.U32 R55, RZ, RZ, R51 ;  /* 0x000000ffff377224 */ /* 0x000fe200078e0033 */
[----:B------:R-:W-:Y:S01]  /*284c0*/  MOV R121, R118 ;  /* 0x0000007600797202 */ /* 0x000fe20000000f00 */
[----:B------:R-:W-:Y:S02]  /*284d0*/  IMAD.MOV.U32 R118, RZ, RZ, R115 ;  /* 0x000000ffff767224 */ /* 0x000fe400078e0073 */
[----:B------:R-:W-:Y:S02]  /*284e0*/  IMAD.MOV.U32 R115, RZ, RZ, R112 ;  /* 0x000000ffff737224 */ /* 0x000fe400078e0070 */
[----:B------:R-:W-:Y:S02]  /*284f0*/  IMAD.MOV.U32 R112, RZ, RZ, R70 ;  /* 0x000000ffff707224 */ /* 0x000fe400078e0046 */
[----:B------:R-:W-:-:S02]  /*28500*/  IMAD.MOV.U32 R70, RZ, RZ, R55 ;  /* 0x000000ffff467224 */ /* 0x000fc400078e0037 */
[----:B------:R-:W-:Y:S02]  /*28510*/  IMAD.MOV.U32 R20, RZ, RZ, R11 ;  /* 0x000000ffff147224 */ /* 0x000fe400078e000b */
[----:B------:R-:W5:Y:S01]  /*28520*/  LDL R11, [R1+0x130] ;  /* 0x00013000010b7983 */ /* 0x000f620000100800 */
[----:B------:R-:W-:-:S03]  /*28530*/  IMAD.MOV.U32 R32, RZ, RZ, R14 ;  /* 0x000000ffff207224 */ /* 0x000fc600078e000e */
[----:B------:R-:W5:Y:S01]  /*28540*/  LDL R14, [R1+0x124] ;  /* 0x00012400010e7983 */ /* 0x000f620000100800 */
[----:B------:R-:W-:Y:S01]  /*28550*/  ISETP.GE.AND P1, PT, R120, UR4, PT ;  /* 0x0000000478007c0c */ /* 0x000fe2000bf26270 */
[----:B------:R-:W-:Y:S01]  /*28560*/  @!P2 IMAD.MOV.U32 R63, RZ, RZ, R66 ;  /* 0x000000ffff3fa224 */ /* 0x000fe200078e0042 */
[----:B------:R-:W-:Y:S02]  /*28570*/  ISETP.GE.AND P3, PT, R116, UR4, PT ;  /* 0x0000000474007c0c */ /* 0x000fe4000bf66270 */
[----:B------:R-:W-:Y:S02]  /*28580*/  @!P0 MOV R77, R76 ;  /* 0x0000004c004d8202 */ /* 0x000fe40000000f00 */
[----:B------:R0:W-:Y:S01]  /*28590*/  @!P2 ST.E.64 desc[UR40][R4.64], R62 ;  /* 0x0000003e0400a985 */ /* 0x0001e2000c101b28 */
[----:B------:R-:W-:Y:S01]  /*285a0*/  ISETP.GE.AND P2, PT, R113, UR4, PT ;  /* 0x0000000471007c0c */ /* 0x000fe2000bf46270 */
[----:B------:R-:W-:-:S05]  /*285b0*/  @!P0 IMAD.MOV.U32 R76, RZ, RZ, R71 ;  /* 0x000000ffff4c8224 */ /* 0x000fca00078e0047 */
[----:B------:R-:W-:Y:S01]  /*285c0*/  @!P1 LOP3.LUT R75, R75, R74, RZ, 0x3c, !PT ;  /* 0x0000004a4b4b9212 */ /* 0x000fe200078e3cff */
[----:B---3--:R-:W-:Y:S02]  /*285d0*/  IMAD.MOV.U32 R51, RZ, RZ, R41 ;  /* 0x000000ffff337224 */ /* 0x008fe400078e0029 */
[----:B------:R-:W-:Y:S02]  /*285e0*/  IMAD.MOV.U32 R41, RZ, RZ, R33 ;  /* 0x000000ffff297224 */ /* 0x000fe400078e0021 */
[----:B------:R-:W-:Y:S02]  /*285f0*/  IMAD.MOV.U32 R33, RZ, RZ, R26 ;  /* 0x000000ffff217224 */ /* 0x000fe400078e001a */
[----:B------:R-:W-:Y:S01]  /*28600*/  IMAD.MOV.U32 R55, RZ, RZ, R51 ;  /* 0x000000ffff377224 */ /* 0x000fe200078e0033 */
[----:B------:R-:W3:Y:S01]  /*28610*/  LDL R26, [R1+0x134] ;  /* 0x00013400011a7983 */ /* 0x000ee20000100800 */
[----:B------:R-:W-:Y:S02]  /*28620*/  IMAD.MOV.U32 R51, RZ, RZ, R41 ;  /* 0x000000ffff337224 */ /* 0x000fe400078e0029 */
[----:B------:R-:W-:-:S02]  /*28630*/  IMAD.MOV.U32 R41, RZ, RZ, R33 ;  /* 0x000000ffff297224 */ /* 0x000fc400078e0021 */
[----:B------:R-:W-:Y:S02]  /*28640*/  IMAD.MOV.U32 R33, RZ, RZ, R15 ;  /* 0x000000ffff217224 */ /* 0x000fe400078e000f */
[----:B------:R-:W5:Y:S01]  /*28650*/  LDL R15, [R1+0xa8] ;  /* 0x0000a800010f7983 */ /* 0x000f620000100800 */
[C---:B0-----:R-:W-:Y:S02]  /*28660*/  @!P1 LEA R4, P4, R120.reuse, R35, 0x2 ;  /* 0x0000002378049211 */ /* 0x041fe400078810ff */
[C---:B------:R-:W-:Y:S01]  /*28670*/  @!P1 LOP3.LUT R74, R75.reuse, R74, RZ, 0x3c, !PT ;  /* 0x0000004a4b4a9212 */ /* 0x040fe200078e3cff */
[----:B------:R0:W-:Y:S01]  /*28680*/  @!P0 ST.E.64 desc[UR40][R2.64], R76 ;  /* 0x0000004c02008985 */ /* 0x0001e2000c101b28 */
[----:B------:R-:W-:Y:S02]  /*28690*/  @!P1 LEA.HI.X R5, R120, R40, R121, 0x2, P4 ;  /* 0x0000002878059211 */ /* 0x000fe400020f1479 */
[----:B------:R-:W-:Y:S02]  /*286a0*/  @!P1 LOP3.LUT R75, R75, R74, RZ, 0x3c, !PT ;  /* 0x0000004a4b4b9212 */ /* 0x000fe400078e3cff */
[----:B------:R-:W-:Y:S01]  /*286b0*/  ISETP.GE.AND P0, PT, R110, UR4, PT ;  /* 0x000000046e007c0c */ /* 0x000fe2000bf06270 */
[----:B------:R-:W-:-:S02]  /*286c0*/  @!P3 IMAD.MOV.U32 R85, RZ, RZ, R84 ;  /* 0x000000ffff55b224 */ /* 0x000fc400078e0054 */
[----:B------:R1:W-:Y:S01]  /*286d0*/  @!P1 ST.E.64 desc[UR40][R4.64], R74 ;  /* 0x0000004a04009985 */ /* 0x0003e2000c101b28 */
[----:B------:R-:W-:Y:S01]  /*286e0*/  ISETP.GE.AND P1, PT, R72, UR4, PT ;  /* 0x0000000448007c0c */ /* 0x000fe2000bf26270 */
[----:B------:R-:W-:Y:S01]  /*286f0*/  @!P3 IMAD.MOV.U32 R84, RZ, RZ, R78 ;  /* 0x000000ffff54b224 */ /* 0x000fe200078e004e */
[----:B0-----:R-:W-:-:S04]  /*28700*/  @!P3 LEA R2, P5, R116, R35, 0x2 ;  /* 0x000000237402b211 */ /* 0x001fc800078a10ff */
[----:B------:R-:W-:Y:S02]  /*28710*/  @!P3 LEA.HI.X R3, R116, R40, R118, 0x2, P5 ;  /* 0x000000287403b211 */ /* 0x000fe400028f1476 */
[----:B-1----:R-:W-:-:S03]  /*28720*/  @!P2 LEA R4, P4, R113, R35, 0x2 ;  /* 0x000000237104a211 */ /* 0x002fc600078810ff */
[----:B------:R0:W-:Y:S01]  /*28730*/  @!P3 ST.E.64 desc[UR40][R2.64], R84 ;  /* 0x000000540200b985 */ /* 0x0001e2000c101b28 */
[----:B------:R-:W-:Y:S01]  /*28740*/  ISETP.GE.AND P3, PT, R65, UR4, PT ;  /* 0x0000000441007c0c */ /* 0x000fe2000bf66270 */
[----:B------:R-:W-:Y:S01]  /*28750*/  @!P2 IMAD.MOV.U32 R6, RZ, RZ, R117 ;  /* 0x000000ffff06a224 */ /* 0x000fe200078e0075 */
[----:B------:R-:W-:Y:S01]  /*28760*/  @!P2 LEA.HI.X R5, R113, R40, R115, 0x2, P4 ;  /* 0x000000287105a211 */ /* 0x000fe200020f1473 */
[----:B------:R-:W-:Y:S02]  /*28770*/  @!P2 IMAD.MOV.U32 R7, RZ, RZ, R79 ;  /* 0x000000ffff07a224 */ /* 0x000fe400078e004f */
[----:B------:R-:W-:-:S03]  /*28780*/  @!P0 IMAD.MOV.U32 R89, RZ, RZ, R88 ;  /* 0x000000ffff598224 */ /* 0x000fc600078e0058 */
[----:B------:R1:W-:Y:S01]  /*28790*/  @!P2 ST.E.64 desc[UR40][R4.64], R6 ;  /* 0x000000060400a985 */ /* 0x0003e2000c101b28 */
[----:B------:R-:W-:Y:S02]  /*287a0*/  ISETP.GE.AND P2, PT, R61, UR4, PT ;  /* 0x000000043d007c0c */ /* 0x000fe4000bf46270 */
[----:B0-----:R-:W-:Y:S01]  /*287b0*/  @!P0 LEA R2, P5, R110, R35, 0x2 ;  /* 0x000000236e028211 */ /* 0x001fe200078a10ff */
[----:B------:R-:W-:-:S03]  /*287c0*/  @!P0 IMAD.MOV.U32 R88, RZ, RZ, R86 ;  /* 0x000000ffff588224 */ /* 0x000fc600078e0056 */
[----:B------:R-:W-:Y:S02]  /*287d0*/  @!P0 LEA.HI.X R3, R110, R40, R112, 0x2, P5 ;  /* 0x000000286e038211 */ /* 0x000fe400028f1470 */
[C---:B-1----:R-:W-:Y:S01]  /*287e0*/  @!P1 LEA R4, P4, R72.reuse, R35, 0x2 ;  /* 0x0000002348049211 */ /* 0x042fe200078810ff */
[----:B------:R-:W-:Y:S01]  /*287f0*/  @!P1 IMAD.MOV.U32 R6, RZ, RZ, R125 ;  /* 0x000000ffff069224 */ /* 0x000fe200078e007d */
[----:B------:R-:W-:Y:S01]  /*28800*/  @!P1 MOV R7, R82 ;  /* 0x0000005200079202 */ /* 0x000fe20000000f00 */
[----:B------:R0:W-:Y:S01]  /*28810*/  @!P0 ST.E.64 desc[UR40][R2.64], R88 ;  /* 0x0000005802008985 */ /* 0x0001e2000c101b28 */
[----:B------:R-:W-:Y:S02]  /*28820*/  @!P1 LEA.HI.X R5, R72, R40, R103, 0x2, P4 ;  /* 0x0000002848059211 */ /* 0x000fe400020f1467 */
[----:B------:R-:W-:-:S03]  /*28830*/  ISETP.GE.AND P0, PT, R58, UR4, PT ;  /* 0x000000043a007c0c */ /* 0x000fc6000bf06270 */
[----:B------:R1:W-:Y:S01]  /*28840*/  @!P1 ST.E.64 desc[UR40][R4.64], R6 ;  /* 0x0000000604009985 */ /* 0x0003e2000c101b28 */
[----:B------:R-:W-:Y:S02]  /*28850*/  ISETP.GE.AND P1, PT, R54, UR4, PT ;  /* 0x0000000436007c0c */ /* 0x000fe4000bf26270 */
[----:B0-----:R-:W-:-:S04]  /*28860*/  @!P3 LEA R2, P5, R65, R35, 0x2 ;  /* 0x000000234102b211 */ /* 0x001fc800078a10ff */
[----:B------:R-:W-:Y:S01]  /*28870*/  @!P3 LEA.HI.X R3, R65, R40, R70, 0x2, P5 ;  /* 0x000000284103b211 */ /* 0x000fe200028f1446 */
[----:B-1----:R-:W-:Y:S02]  /*28880*/  @!P3 IMAD.MOV.U32 R4, RZ, RZ, R91 ;  /* 0x000000ffff04b224 */ /* 0x002fe400078e005b */
[----:B------:R-:W-:Y:S01]  /*28890*/  @!P3 IMAD.MOV.U32 R5, RZ, RZ, R92 ;  /* 0x000000ffff05b224 */ /* 0x000fe200078e005c */
[----:B------:R-:W-:-:S04]  /*288a0*/  @!P2 LEA R6, P4, R61, R35, 0x2 ;  /* 0x000000233d06a211 */ /* 0x000fc800078810ff */
[----:B------:R0:W-:Y:S01]  /*288b0*/  @!P3 ST.E.64 desc[UR40][R2.64], R4 ;  /* 0x000000040200b985 */ /* 0x0001e2000c101b28 */
[----:B------:R-:W-:Y:S02]  /*288c0*/  ISETP.GE.AND P3, PT, R50, UR4, PT ;  /* 0x0000000432007c0c */ /* 0x000fe4000bf66270 */
[----:B------:R-:W-:Y:S01]  /*288d0*/  @!P2 LEA.HI.X R7, R61, R40, R64, 0x2, P4 ;  /* 0x000000283d07a211 */ /* 0x000fe200020f1440 */
[----:B0-----:R-:W-:Y:S02]  /*288e0*/  @!P2 IMAD.MOV.U32 R4, RZ, RZ, R83 ;  /* 0x000000ffff04a224 */ /* 0x001fe400078e0053 */
[----:B------:R-:W-:Y:S01]  /*288f0*/  @!P2 IMAD.MOV.U32 R5, RZ, RZ, R87 ;  /* 0x000000ffff05a224 */ /* 0x000fe200078e0057 */
[----:B------:R-:W-:-:S04]  /*28900*/  @!P0 LEA R2, P5, R58, R35, 0x2 ;  /* 0x000000233a028211 */ /* 0x000fc800078a10ff */
[----:B------:R0:W-:Y:S01]  /*28910*/  @!P2 ST.E.64 desc[UR40][R6.64], R4 ;  /* 0x000000040600a985 */ /* 0x0001e2000c101b28 */
[----:B------:R-:W-:Y:S02]  /*28920*/  ISETP.GE.AND P2, PT, R9, UR4, PT ;  /* 0x0000000409007c0c */ /* 0x000fe4000bf46270 */
[----:B------:R-:W-:Y:S01]  /*28930*/  @!P0 LEA.HI.X R3, R58, R40, R59, 0x2, P5 ;  /* 0x000000283a038211 */ /* 0x000fe200028f143b */
[----:B------:R-:W-:Y:S02]  /*28940*/  @!P1 IMAD.MOV.U32 R91, RZ, RZ, R90 ;  /* 0x000000ffff5b9224 */ /* 0x000fe400078e005a */
[----:B------:R-:W-:Y:S02]  /*28950*/  @!P1 IMAD.MOV.U32 R90, RZ, RZ, R106 ;  /* 0x000000ffff5a9224 */ /* 0x000fe400078e006a */
[----:B0-----:R-:W-:Y:S02]  /*28960*/  @!P0 IMAD.MOV.U32 R4, RZ, RZ, R94 ;  /* 0x000000ffff048224 */ /* 0x001fe400078e005e */
[----:B------:R-:W-:Y:S01]  /*28970*/  @!P0 IMAD.MOV.U32 R5, RZ, RZ, R96 ;  /* 0x000000ffff058224 */ /* 0x000fe200078e0060 */
[----:B------:R-:W-:-:S04]  /*28980*/  @!P1 LEA R6, P4, R54, R35, 0x2 ;  /* 0x0000002336069211 */ /* 0x000fc800078810ff */
[----:B------:R0:W-:Y:S01]  /*28990*/  @!P0 ST.E.64 desc[UR40][R2.64], R4 ;  /* 0x0000000402008985 */ /* 0x0001e2000c101b28 */
[----:B------:R-:W-:Y:S02]  /*289a0*/  @!P1 LEA.HI.X R7, R54, R40, R55, 0x2, P4 ;  /* 0x0000002836079211 */ /* 0x000fe400020f1437 */
[----:B------:R-:W-:Y:S02]  /*289b0*/  ISETP.GE.AND P0, PT, R41, UR4, PT ;  /* 0x0000000429007c0c */ /* 0x000fe4000bf06270 */
[----:B------:R-:W-:Y:S01]  /*289c0*/  ISETP.GE.AND P4, PT, R32, UR4, PT ;  /* 0x0000000420007c0c */ /* 0x000fe2000bf86270 */
[----:B------:R1:W-:Y:S01]  /*289d0*/  @!P1 ST.E.64 desc[UR40][R6.64], R90 ;  /* 0x0000005a06009985 */ /* 0x0003e2000c101b28 */
[C---:B0-----:R-:W-:Y:S01]  /*289e0*/  @!P3 LEA R2, P5, R50.reuse, R35, 0x2 ;  /* 0x000000233202b211 */ /* 0x041fe200078a10ff */
[----:B------:R-:W-:Y:S01]  /*289f0*/  @!P3 IMAD.MOV.U32 R5, RZ, RZ, R93 ;  /* 0x000000ffff05b224 */ /* 0x000fe200078e005d */
[----:B------:R-:W-:Y:S02]  /*28a00*/  @!P3 MOV R4, R98 ;  /* 0x000000620004b202 */ /* 0x000fe40000000f00 */
[----:B------:R-:W-:-:S02]  /*28a10*/  @!P3 LEA.HI.X R3, R50, R40, R51, 0x2, P5 ;  /* 0x000000283203b211 */ /* 0x000fc400028f1433 */
[----:B-1----:R-:W-:-:S03]  /*28a20*/  @!P2 LEA R6, P1, R9, R35, 0x2 ;  /* 0x000000230906a211 */ /* 0x002fc600078210ff */
[----:B------:R0:W-:Y:S01]  /*28a30*/  @!P3 ST.E.64 desc[UR40][R2.64], R4 ;  /* 0x000000040200b985 */ /* 0x0001e2000c101b28 */
[----:B----4-:R-:W-:Y:S02]  /*28a40*/  @!P2 LEA.HI.X R7, R9, R40, R12, 0x2, P1 ;  /* 0x000000280907a211 */ /* 0x010fe400008f140c */
[----:B--2---:R-:W-:Y:S01]  /*28a50*/  ISETP.GE.AND P1, PT, R25, UR4, PT ;  /* 0x0000000419007c0c */ /* 0x004fe2000bf26270 */
[----:B------:R-:W-:Y:S01]  /*28a60*/  IMAD.MOV.U32 R12, RZ, RZ, R8 ;  /* 0x000000ffff0c7224 */ /* 0x000fe200078e0008 */
[-C--:B------:R-:W-:Y:S01]  /*28a70*/  @!P4 LEA R8, P3, R32, R35.reuse, 0x2 ;  /* 0x000000232008c211 */ /* 0x080fe200078610ff */
[----:B------:R-:W-:Y:S02]  /*28a80*/  @!P0 IMAD.MOV.U32 R103, RZ, RZ, R102 ;  /* 0x000000ffff678224 */ /* 0x000fe400078e0066 */
[----:B0-----:R-:W-:Y:S02]  /*28a90*/  @!P2 IMAD.MOV.U32 R4, RZ, RZ, R111 ;  /* 0x000000ffff04a224 */ /* 0x001fe400078e006f */
[----:B------:R-:W-:Y:S01]  /*28aa0*/  @!P2 IMAD.MOV.U32 R5, RZ, RZ, R95 ;  /* 0x000000ffff05a224 */ /* 0x000fe200078e005f */
[----:B------:R-:W-:Y:S01]  /*28ab0*/  @!P0 LEA R2, P5, R41, R35, 0x2 ;  /* 0x0000002329028211 */ /* 0x000fe200078a10ff */
[----:B------:R-:W-:-:S03]  /*28ac0*/  @!P0 IMAD.MOV.U32 R102, RZ, RZ, R100 ;  /* 0x000000ffff668224 */ /* 0x000fc600078e0064 */
[----:B------:R-:W-:Y:S01]  /*28ad0*/  @!P2 ST.E.64 desc[UR40][R6.64], R4 ;  /* 0x000000040600a985 */ /* 0x000fe2000c101b28 */
[----:B------:R-:W-:Y:S02]  /*28ae0*/  ISETP.GE.AND P2, PT, R10, UR4, PT ;  /* 0x000000040a007c0c */ /* 0x000fe4000bf46270 */
[-C--:B------:R-:W-:Y:S01]  /*28af0*/  @!P0 LEA.HI.X R3, R41, R40.reuse, R49, 0x2, P5 ;  /* 0x0000002829038211 */ /* 0x080fe200028f1431 */
[----:B------:R-:W-:Y:S01]  /*28b00*/  @!P4 IMAD.MOV.U32 R115, RZ, RZ, R97 ;  /* 0x000000ffff73c224 */ /* 0x000fe200078e0061 */
[----:B------:R-:W-:Y:S02]  /*28b10*/  @!P4 LEA.HI.X R9, R32, R40, R33, 0x2, P3 ;  /* 0x000000282009c211 */ /* 0x000fe400018f1421 */
[----:B------:R-:W-:Y:S01]  /*28b20*/  ISETP.GE.AND P3, PT, R21, UR4, PT ;  /* 0x0000000415007c0c */ /* 0x000fe2000bf66270 */
[----:B------:R0:W-:Y:S04]  /*28b30*/  @!P0 ST.E.64 desc[UR40][R2.64], R102 ;  /* 0x0000006602008985 */ /* 0x0001e8000c101b28 */
[----:B------:R1:W-:Y:S01]  /*28b40*/  @!P4 ST.E.64 desc[UR40][R8.64], R114 ;  /* 0x000000720800c985 */ /* 0x0003e2000c101b28 */
[----:B------:R-:W-:-:S02]  /*28b50*/  ISETP.GE.AND P4, PT, R13, UR4, PT ;  /* 0x000000040d007c0c */ /* 0x000fc4000bf86270 */
[----:B0-----:R-:W-:Y:S01]  /*28b60*/  @!P1 LEA R2, P0, R25, R35, 0x2 ;  /* 0x0000002319029211 */ /* 0x001fe200078010ff */
[----:B------:R-:W-:-:S04]  /*28b70*/  @!P2 IMAD.MOV.U32 R98, RZ, RZ, R119 ;  /* 0x000000ffff62a224 */ /* 0x000fc800078e0077 */
[----:B------:R-:W-:Y:S01]  /*28b80*/  @!P3 MOV R109, R108 ;  /* 0x0000006c006db202 */ /* 0x000fe20000000f00 */
[----:B------:R-:W-:Y:S01]  /*28b90*/  @!P3 IMAD.MOV.U32 R108, RZ, RZ, R107 ;  /* 0x000000ffff6cb224 */ /* 0x000fe200078e006b */
[-C--:B---3--:R-:W-:Y:S02]  /*28ba0*/  @!P1 LEA.HI.X R3, R25, R40.reuse, R26, 0x2, P0 ;  /* 0x0000002819039211 */ /* 0x088fe400000f141a */
[CC--:B------:R-:W-:Y:S02]  /*28bb0*/  @!P2 LEA R4, P0, R10.reuse, R35.reuse, 0x2 ;  /* 0x000000230a04a211 */ /* 0x0c0fe400078010ff */
[----:B-----5:R-:W-:Y:S02]  /*28bc0*/  ISETP.GE.AND P5, PT, R15, UR4, PT ;  /* 0x000000040f007c0c */ /* 0x020fe4000bfa6270 */
[----:B------:R-:W-:Y:S01]  /*28bd0*/  @!P2 LEA.HI.X R5, R10, R40, R11, 0x2, P0 ;  /* 0x000000280a05a211 */ /* 0x000fe200000f140b */
[----:B------:R0:W-:Y:S01]  /*28be0*/  @!P1 ST.E.64 desc[UR40][R2.64], R104 ;  /* 0x0000006802009985 */ /* 0x0001e2000c101b28 */
[----:B------:R-:W-:-:S03]  /*28bf0*/  @!P3 LEA R6, P0, R21, R35, 0x2 ;  /* 0x000000231506b211 */ /* 0x000fc600078010ff */
[----:B------:R0:W-:Y:S01]  /*28c00*/  @!P2 ST.E.64 desc[UR40][R4.64], R98 ;  /* 0x000000620400a985 */ /* 0x0001e2000c101b28 */
[----:B-1----:R-:W-:Y:S02]  /*28c10*/  @!P4 LEA R8, P2, R13, R35, 0x2 ;  /* 0x000000230d08c211 */ /* 0x002fe400078410ff */
[----:B------:R-:W-:-:S03]  /*28c20*/  @!P3 LEA.HI.X R7, R21, R40, R24, 0x2, P0 ;  /* 0x000000281507b211 */ /* 0x000fc600000f1418 */
[----:B------:R-:W-:Y:S01]  /*28c30*/  @!P5 LEA R10, P1, R15, R35, 0x2 ;  /* 0x000000230f0ad211 */ /* 0x000fe200078210ff */
[----:B------:R-:W-:Y:S01]  /*28c40*/  @!P5 IMAD.MOV.U32 R100, RZ, RZ, R123 ;  /* 0x000000ffff64d224 */ /* 0x000fe200078e007b */
        /* <DEDUP_REMOVED lines=12> */
.L_x_2664:
        /* <DEDUP_REMOVED lines=13> */
[----:B------:R-:W-:Y:S01]  /*28de0*/  @P1 IADD3 R4, P2, R4, UR6, RZ ;  /* 0x0000000604041c10 */ /* 0x000fe2000ff5e0ff */
[----:B------:R-:W-:Y:S01]  /*28df0*/  IMAD.U32 R20, RZ, RZ, UR4 ;  /* 0x00000004ff147e24 */ /* 0x000fe2000f8e00ff */
[----:B------:R2:W5:Y:S02]  /*28e00*/  @P0 LDG.E R15, desc[UR40][R2.64] ;  /* 0x00000028020f0981 */ /* 0x000564000c1e1900 */
        /* <DEDUP_REMOVED lines=10> */
.L_x_2683:
        /* <DEDUP_REMOVED lines=9> */
[----:B-1----:R-:W-:Y:S01]  /*28f40*/  IMAD R0, R20, R29, RZ ;  /* 0x0000001d14007224 */ /* 0x002fe200078e02ff */
[----:B--2---:R-:W-:-:S04]  /*28f50*/  IADD3 R27, R2, -0x80, R28 ;  /* 0xffffff80021b7810 */ /* 0x004fc80007ffe01c */
[----:B------:R-:W-:-:S13]  /*28f60*/  ISETP.GE.AND P0, PT, R27, R0, PT ;  /* 0x000000001b00720c */ /* 0x000fda0003f06270 */
[----:B------:R-:W-:Y:S05]  /*28f70*/  @P0 BRA `(.L_x_2685) ;  /* 0x0000000000b40947 */ /* 0x000fea0003800000 */
[----:B------:R-:W2:Y:S01]  /*28f80*/  LDL R12, [R1+0x60] ;  /* 0x00006000010c7983 */ /* 0x000ea20000100800 */
[----:B------:R-:W-:Y:S01]  /*28f90*/  IMAD.MOV.U32 R0, RZ, RZ, 0x9b8 ;  /* 0x000009b8ff007424 */ /* 0x000fe200078e00ff */
[----:B------:R-:W-:Y:S01]  /*28fa0*/  ISETP.GT.AND P3, PT, R223, 0x1, PT ;  /* 0x00000001df00780c */ /* 0x000fe20003f64270 */
[----:B------:R-:W1:Y:S01]  /*28fb0*/  LDC.64 R2, c[0x0][0xba8] ;  /* 0x0002ea00ff027b82 */ /* 0x000e620000000a00 */
[----:B------:R-:W3:Y:S01]  /*28fc0*/  LDL.LU R30, [R1+0x9c] ;  /* 0x00009c00011e7983 */ /* 0x000ee20000300800 */
[----:B------:R-:W-:Y:S01]  /*28fd0*/  ISETP.NE.AND P0, PT, R29, 0x1, PT ;  /* 0x000000011d00780c */ /* 0x000fe20003f05270 */
[----:B------:R-:W-:Y:S01]  /*28fe0*/  IMAD.MOV.U32 R21, RZ, RZ, R27 ;  /* 0x000000ffff157224 */ /* 0x000fe200078e001b */
        /* <DEDUP_REMOVED lines=17> */
[----:B------:R-:W-:Y:S01]  /*29100*/  IMAD.WIDE.U32 R12, R6, R25, RZ ;  /* 0x00000019060c7225 */ /* 0x000fe200078e00ff */
[----:B------:R-:W-:Y:S02]  /*29110*/  IADD3 R11, R31, R11, RZ ;  /* 0x0000000b1f0b7210 */ /* 0x000fe40007ffe0ff */
[----:B------:R-:W-:Y:S01]  /*29120*/  IADD3 R10, P0, P1, R12, R10, R15 ;  /* 0x0000000a0c0a7210 */ /* 0x000fe2000791e00f */
[----:B------:R-:W-:Y:S02]  /*29130*/  IMAD.IADD R12, R13, 0x1, R7 ;  /* 0x000000010d0c7824 */ /* 0x000fe400078e0207 */
[----:B------:R-:W-:-:S04]  /*29140*/  IMAD.WIDE.U32 R6, R8, R33, RZ ;  /* 0x0000002108067225 */ /* 0x000fc800078e00ff */
[----:B------:R-:W-:Y:S02]  /*29150*/  IMAD R13, R9, R33, RZ ;  /* 0x00000021090d7224 */ /* 0x000fe400078e02ff */
[----:B------:R-:W-:Y:S01]  /*29160*/  IMAD R9, R29, R0, R27 ;  /* 0x000000001d097224 */ /* 0x000fe200078e021b */
[----:B------:R-:W-:Y:S01]  /*29170*/  IADD3.X R0, R12, R11, R14, P0, P1 ;  /* 0x0000000b0c007210 */ /* 0x000fe200007e240e */
[----:B------:R-:W-:Y:S01]  /*29180*/  IMAD.IADD R7, R13, 0x1, R7 ;  /* 0x000000010d077824 */ /* 0x000fe200078e0207 */
[----:B------:R-:W-:Y:S02]  /*29190*/  IADD3 R6, P0, P1, R21, R10, R6 ;  /* 0x0000000a15067210 */ /* 0x000fe4000791e006 */
[----:B------:R-:W-:Y:S02]  /*291a0*/  SHF.R.S32.HI R21, RZ, 0x1f, R21 ;  /* 0x0000001fff157819 */ /* 0x000fe40000011415 */
[----:B------:R-:W-:Y:S02]  /*291b0*/  SHF.R.S32.HI R11, RZ, 0x1f, R9 ;  /* 0x0000001fff0b7819 */ /* 0x000fe40000011409 */
[----:B------:R-:W-:Y:S01]  /*291c0*/  IADD3.X R7, R21, R0, R7, P0, P1 ;  /* 0x0000000015077210 */ /* 0x000fe200007e2407 */
[----:B0-----:R-:W-:-:S02]  /*291d0*/  IMAD R0, R5, R9, RZ ;  /* 0x0000000905007224 */ /* 0x001fc400078e02ff */
[----:B------:R-:W-:Y:S02]  /*291e0*/  IMAD.MOV.U32 R5, RZ, RZ, -0x800000 ;  /* 0xff800000ff057424 */ /* 0x000fe400078e00ff */
[C---:B------:R-:W-:Y:S02]  /*291f0*/  IMAD R11, R4.reuse, R11, R0 ;  /* 0x0000000b040b7224 */ /* 0x040fe400078e0200 */
[----:B------:R-:W-:-:S04]  /*29200*/  IMAD.WIDE.U32 R6, R4, R9, R6 ;  /* 0x0000000904067225 */ /* 0x000fc800078e0006 */
[----:B------:R-:W-:Y:S01]  /*29210*/  IMAD.IADD R0, R7, 0x1, R11 ;  /* 0x0000000107007824 */ /* 0x000fe200078e020b */
[----:B-1----:R-:W-:-:S04]  /*29220*/  LEA R2, P0, R6, R2, 0x2 ;  /* 0x0000000206027211 */ /* 0x002fc800078010ff */
[----:B----4-:R-:W-:-:S05]  /*29230*/  LEA.HI.X R3, R6, R3, R0, 0x2, P0 ;  /* 0x0000000306037211 */ /* 0x010fca00000f1400 */
[----:B------:R1:W-:Y:S04]  /*29240*/  STG.E desc[UR40][R2.64], R5 ;  /* 0x0000000502007986 */ /* 0x0003e8000c101928 */
.L_x_2685:
[----:B------:R-:W-:Y:S05]  /*29250*/  BSYNC B1 ;  /* 0x0000000000017941 */ /* 0x000fea0003800000 */
.L_x_2684:
        /* <DEDUP_REMOVED lines=13> */
[----:B------:R-:W-:-:S05]  /*29330*/  LOP3.LUT R13, R0, 0xfffffff8, RZ, 0xc0, !PT ;  /* 0xfffffff8000d7812 */ /* 0x000fca00078ec0ff */
[----:B------:R-:W-:Y:S01]  /*29340*/  IMAD.IADD R0, R4, 0x1, -R13 ;  /* 0x0000000104007824 */ /* 0x000fe200078e0a0d */
[----:B---3--:R-:W-:-:S04]  /*29350*/  ISETP.NE.AND P0, PT, R9, 0x1, PT ;  /* 0x000000010900780c */ /* 0x008fc80003f05270 */
[----:B------:R-:W-:-:S09]  /*29360*/  LEA R0, R0, R19, 0x5 ;  /* 0x0000001300007211 */ /* 0x000fd200078e28ff */
[----:B------:R-:W1:Y:S08]  /*29370*/  @P0 LDC R7, c[0x0][0xbec] ;  /* 0x0002fb00ff070b82 */ /* 0x000e700000000800 */
[----:B------:R-:W3:Y:S01]  /*29380*/  @P0 LDC R11, c[0x0][0xbf0] ;  /* 0x0002fc00ff0b0b82 */ /* 0x000ee20000000800 */
[----:B--2---:R-:W-:-:S04]  /*29390*/  IMAD.WIDE.U32 R2, R10, UR4, R2 ;  /* 0x000000040a027c25 */ /* 0x004fc8000f8e0002 */
[----:B----4-:R-:W-:Y:S02]  /*293a0*/  IMAD.IADD R6, R8, 0x1, R0 ;  /* 0x0000000108067824 */ /* 0x010fe400078e0200 */
        /* <DEDUP_REMOVED lines=10> */
[----:B------:R-:W-:-:S02]  /*29450*/  IMAD.IADD R3, R3, 0x1, R7 ;  /* 0x0000000103037824 */ /* 0x000fc400078e0207 */
[----:B------:R-:W-:Y:S02]  /*29460*/  IMAD.MOV R7, RZ, RZ, -R5 ;  /* 0x000000ffff077224 */ /* 0x000fe400078e0a05 */
[----:B------:R-:W-:Y:S02]  /*29470*/  IMAD R0, R0, UR4, RZ ;  /* 0x0000000400007c24 */ /* 0x000fe4000f8e02ff */
[----:B------:R-:W-:Y:S01]  /*29480*/  IMAD R7, R9, R7, R6 ;  /* 0x0000000709077224 */ /* 0x000fe200078e0206 */
[----:B------:R-:W-:Y:S01]  /*29490*/  SHF.R.S32.HI R6, RZ, 0x1f, R233 ;  /* 0x0000001fff067819 */ /* 0x000fe200000114e9 */
[----:B------:R-:W-:-:S04]  /*294a0*/  IMAD.WIDE.U32 R2, R5, UR4, R2 ;  /* 0x0000000405027c25 */ /* 0x000fc8000f8e0002 */
        /* <DEDUP_REMOVED lines=14> */
[----:B------:R1:W2:Y:S04]  /*29590*/  SHFL.IDX PT, R0, R3, RZ, 0x181f ;  /* 0x00181fff03007589 */ /* 0x0002a800000e0000 */
[----:B------:R1:W3:Y:S02]  /*295a0*/  SHFL.IDX PT, R14, R2, RZ, 0x181f ;  /* 0x00181fff020e7589 */ /* 0x0002e400000e0000 */
.L_x_3041:
        /* <DEDUP_REMOVED lines=25> */
.L_x_2688:
[----:B------:R-:W-:Y:S05]  /*29740*/  BSYNC B1 ;  /* 0x0000000000017941 */ /* 0x000fea0003800000 */
.L_x_2687:
[----:B------:R-:W-:-:S03]  /*29750*/  UMOV UR4, 0xffffffff ;  /* 0xffffffff00047882 */ /* 0x000fc60000000000 */
[----:B------:R-:W-:Y:S05]  /*29760*/  BRA.DIV UR4, `(.L_x_2689) ;  /* 0x000000e604b47947 */ /* 0x000fea000b800000 */
[----:B--2---:R2:W4:Y:S04]  /*29770*/  SHFL.IDX PT, R0, R3, 0x1, 0x181f ;  /* 0x00381f0003007f89 */ /* 0x00452800000e0000 */
[----:B---3--:R2:W3:Y:S02]  /*29780*/  SHFL.IDX PT, R14, R2, 0x1, 0x181f ;  /* 0x00381f00020e7f89 */ /* 0x0084e400000e0000 */
.L_x_3045:
        /* <DEDUP_REMOVED lines=25> */
.L_x_2691:
[----:B------:R-:W-:Y:S05]  /*29920*/  BSYNC B1 ;  /* 0x0000000000017941 */ /* 0x000fea0003800000 */
.L_x_2690:
[----:B------:R-:W-:-:S03]  /*29930*/  UMOV UR4, 0xffffffff ;  /* 0xffffffff00047882 */ /* 0x000fc60000000000 */
[----:B------:R-:W-:Y:S05]  /*29940*/  BRA.DIV UR4, `(.L_x_2692) ;  /* 0x000000e604847947 */ /* 0x000fea000b800000 */
[----:B----4-:R4:W0:Y:S04]  /*29950*/  SHFL.IDX PT, R0, R3, 0x2, 0x181f ;  /* 0x00581f0003007f89 */ /* 0x01082800000e0000 */
[----:B---3--:R4:W3:Y:S02]  /*29960*/  SHFL.IDX PT, R14, R2, 0x2, 0x181f ;  /* 0x00581f00020e7f89 */ /* 0x0088e400000e0000 */
.L_x_3049:
        /* <DEDUP_REMOVED lines=25> */
.L_x_2694:
[----:B------:R-:W-:Y:S05]  /*29b00*/  BSYNC B1 ;  /* 0x0000000000017941 */ /* 0x000fea0003800000 */
.L_x_2693:
[----:B------:R-:W-:-:S03]  /*29b10*/  UMOV UR4, 0xffffffff ;  /* 0xffffffff00047882 */ /* 0x000fc60000000000 */
[----:B------:R-:W-:Y:S05]  /*29b20*/  BRA.DIV UR4, `(.L_x_2695) ;  /* 0x000000e604547947 */ /* 0x000fea000b800000 */
[----:B0-----:R0:W0:Y:S04]  /*29b30*/  SHFL.IDX PT, R0, R3, 0x3, 0x181f ;  /* 0x00781f0003007f89 */ /* 0x00102800000e0000 */
[----:B---3--:R3:W0:Y:S02]  /*29b40*/  SHFL.IDX PT, R14, R2, 0x3, 0x181f ;  /* 0x00781f00020e7f89 */ /* 0x00862400000e0000 */
.L_x_3053:
        /* <DEDUP_REMOVED lines=24> */
.L_x_2678:
[----:B------:R-:W-:Y:S05]  /*29cd0*/  BSYNC B0 ;  /* 0x0000000000007941 */ /* 0x000fea0003800000 */
.L_x_2663:
[----:B------:R-:W-:Y:S02]  /*29ce0*/  ULDC UR4, c[0x0][0xc3c] ;  /* 0x00030f0000047ab9 */ /* 0x000fe40000000800 */
[----:B------:R-:W-:-:S13]  /*29cf0*/  ISETP.GE.AND P0, PT, R39, UR4, PT ;  /* 0x0000000427007c0c */ /* 0x000fda000bf06270 */
[----:B------:R-:W-:Y:S05]  /*29d00*/  @!P0 BRA `(.L_x_2696) ;  /* 0xfffffd7c00688947 */ /* 0x000fea000383ffff */
[----:B------:R-:W-:Y:S05]  /*29d10*/  BRA `(.L_x_2476) ;  /* 0x0000008800707947 */ /* 0x000fea0003800000 */
.L_x_2474:
        /* <DEDUP_REMOVED lines=20> */
.L_x_2697:
        /* <DEDUP_REMOVED lines=38> */
[----:B--2---:R-:W-:Y:S02]  /*2a0c0*/  ISETP.GT.AND P6, PT, R7, UR6, PT ;  /* 0x0000000607007c0c */ /* 0x004fe4000bfc4270 */
[----:B------:R-:W-:-:S11]  /*2a0d0*/  MOV R4, R7 ;  /* 0x0000000700047202 */ /* 0x000fd60000000f00 */
[----:B------:R-:W-:Y:S05]  /*2a0e0*/  @P6 BRA `(.L_x_2699) ;  /* 0x0000000000a86947 */ /* 0x000fea0003800000 */
[----:B------:R-:W-:Y:S01]  /*2a0f0*/  IMAD.MOV.U32 R7, RZ, RZ, R4 ;  /* 0x000000ffff077224 */ /* 0x000fe200078e0004 */
[----:B------:R-:W-:Y:S01]  /*2a100*/  UMOV UR4, URZ ;  /* 0x0000003f00047c82 */ /* 0x000fe20008000000 */
[----:B------:R-:W-:-:S05]  /*2a110*/  ULDC UR5, c[0x0][0xc38] ;  /* 0x00030e0000057ab9 */ /* 0x000fca0000000800 */
.L_x_2701:
        /* <DEDUP_REMOVED lines=39> */
.L_x_2699:
        /* <DEDUP_REMOVED lines=12> */
.L_x_2702:
        /* <DEDUP_REMOVED lines=16> */
[----:B0-----:R-:W-:Y:S01]  /*2a550*/  IMAD.MOV.U32 R2, RZ, RZ, RZ ;  /* 0x000000ffff027224 */ /* 0x001fe200078e00ff */
[----:B-1----:R-:W-:-:S05]  /*2a560*/  IADD3 R11, RZ, -R3, RZ ;  /* 0x80000003ff0b7210 */ /* 0x002fca0007ffe0ff */
        /* <DEDUP_REMOVED lines=22> */
[----:B------:R-:W-:Y:S02]  /*2a6d0*/  @!P2 IADD3 R9, -R9, RZ, RZ ;  /* 0x000000ff0909a210 */ /* 0x000fe40007ffe1ff */
        /* <DEDUP_REMOVED lines=22> */
.L_x_2703:
        /* <DEDUP_REMOVED lines=29> */
[----:B------:R-:W-:-:S03]  /*2aa10*/  IMAD.MOV R2, RZ, RZ, -R2 ;  /* 0x000000ffff027224 */ /* 0x000fc600078e0a02 */
[----:B------:R-:W-:Y:S01]  /*2aa20*/  IADD3 R10, -R8, RZ, RZ ;  /* 0x000000ff080a7210 */ /* 0x000fe20007ffe1ff */
        /* <DEDUP_REMOVED lines=24> */
[----:B------:R-:W-:-:S05]  /*2abb0*/  @P0 VIADD R2, R2, 0x1 ;  /* 0x0000000102020836 */ /* 0x000fca0000000000 */
[----:B------:R-:W-:Y:S02]  /*2abc0*/  @!P2 IADD3 R2, -R2, RZ, RZ ;  /* 0x000000ff0202a210 */ /* 0x000fe40007ffe1ff */
[----:B------:R-:W-:Y:S01]  /*2abd0*/  @!P1 LOP3.LUT R2, RZ, R7, RZ, 0x33, !PT ;  /* 0x00000007ff029212 */ /* 0x000fe200078e33ff */
[----:B------:R-:W-:-:S04]  /*2abe0*/  IMAD.MOV R7, RZ, RZ, -R7 ;  /* 0x000000ffff077224 */ /* 0x000fc800078e0a07 */
[----:B------:R-:W-:-:S05]  /*2abf0*/  IMAD R3, R2, R7, R5 ;  /* 0x0000000702037224 */ /* 0x000fca00078e0205 */
[----:B------:R1:W-:Y:S02]  /*2ac00*/  STL [R1+0x8], R3 ;  /* 0x0000080301007387 */ /* 0x0003e40000100800 */
.L_x_2704:
[----:B01----:R-:W-:-:S05]  /*2ac10*/  LOP3.LUT R3, RZ, R2, RZ, 0x33, !PT ;  /* 0x00000002ff037212 */ /* 0x003fca00078e33ff */
[----:B------:R-:W-:-:S05]  /*2ac20*/  IMAD.IADD R2, R4, 0x1, R3 ;  /* 0x0000000104027824 */ /* 0x000fca00078e0203 */
[----:B------:R1:W-:Y:S01]  /*2ac30*/  STL [R1+0x4], R2 ;  /* 0x0000040201007387 */ /* 0x0003e20000100800 */
[----:B------:R-:W-:Y:S05]  /*2ac40*/  BRA `(.L_x_2705) ;  /* 0x0000000000107947 */ /* 0x000fea0003800000 */
.L_x_2700:
[----:B------:R-:W-:Y:S01]  /*2ac50*/  IMAD.U32 R2, RZ, RZ, UR6 ;  /* 0x00000006ff027e24 */ /* 0x000fe2000f8e00ff */
[----:B------:R0:W-:Y:S04]  /*2ac60*/  STL [R1+0x4], RZ ;  /* 0x000004ff01007387 */ /* 0x0001e80000100800 */
[----:B------:R0:W-:Y:S04]  /*2ac70*/  STL [R1+0x8], RZ ;  /* 0x000008ff01007387 */ /* 0x0001e80000100800 */
[----:B------:R0:W-:Y:S02]  /*2ac80*/  STL [R1], R2 ;  /* 0x0000000201007387 */ /* 0x0001e40000100800 */
.L_x_2705:
        /* <DEDUP_REMOVED lines=10> */
.L_x_2698:
        /* <DEDUP_REMOVED lines=20> */
[----:B------:R-:W-:-:S03]  /*2ae70*/  R2P PR, R9, 0x6 ;  /* 0x0000000609007804 */ /* 0x000fc60000000000 */
[----:B------:R-:W-:Y:S01]  /*2ae80*/  IMAD.SHL.U32 R3, R8, 0x40, RZ ;  /* 0x0000004008037824 */ /* 0x000fe200078e00ff */
[----:B---3--:R-:W-:-:S04]  /*2ae90*/  LOP3.LUT R0, R2, 0x400, RZ, 0xc0, !PT ;  /* 0x0000040002007812 */ /* 0x008fc800078ec0ff */
[----:B------:R-:W-:Y:S02]  /*2aea0*/  LOP3.LUT R4, R0, 0x1800, R3, 0xf8, !PT ;  /* 0x0000180000047812 */ /* 0x000fe400078ef803 */
[----:B------:R-:W-:Y:S02]  /*2aeb0*/  SHF.R.U32.HI R3, RZ, 0x1, R9 ;  /* 0x00000001ff037819 */ /* 0x000fe40000011609 */
[----:B------:R-:W-:-:S04]  /*2aec0*/  LOP3.LUT R0, R2, 0x380, RZ, 0xc0, !PT ;  /* 0x0000038002007812 */ /* 0x000fc800078ec0ff */
[C---:B------:R-:W-:Y:S02]  /*2aed0*/  LOP3.LUT R3, R0.reuse, 0x30, R3, 0xf8, !PT ;  /* 0x0000003000037812 */ /* 0x040fe400078ef803 */
[----:B------:R-:W-:Y:S01]  /*2aee0*/  LOP3.LUT R5, R0, 0x10, R9, 0xf8, !PT ;  /* 0x0000001000057812 */ /* 0x000fe200078ef809 */
[----:B------:R-:W-:-:S05]  /*2aef0*/  IMAD.SHL.U32 R0, R9, 0x10, RZ ;  /* 0x0000001009007824 */ /* 0x000fca00078e00ff */
[--C-:B------:R-:W-:Y:S02]  /*2af00*/  LOP3.LUT R3, R3, 0x70, R0.reuse, 0x78, !PT ;  /* 0x0000007003037812 */ /* 0x100fe400078e7800 */
[----:B------:R-:W-:Y:S02]  /*2af10*/  LOP3.LUT R5, R5, 0x70, R0, 0x78, !PT ;  /* 0x0000007005057812 */ /* 0x000fe400078e7800 */
[----:B------:R-:W-:Y:S01]  /*2af20*/  LOP3.LUT R7, R3, 0xc00, R2, 0xf8, !PT ;  /* 0x00000c0003077812 */ /* 0x000fe200078ef802 */
[----:B------:R-:W-:Y:S01]  /*2af30*/  IMAD.SHL.U32 R3, R9, 0x2, RZ ;  /* 0x0000000209037824 */ /* 0x000fe200078e00ff */
[----:B------:R-:W-:Y:S02]  /*2af40*/  LOP3.LUT R2, R0, 0x3f0, RZ, 0xc0, !PT ;  /* 0x000003f000027812 */ /* 0x000fe400078ec0ff */
[----:B------:R-:W-:Y:S01]  /*2af50*/  LOP3.LUT R6, R4, R5, RZ, 0xfc, !PT ;  /* 0x0000000504067212 */ /* 0x000fe200078efcff */
[----:B------:R-:W-:Y:S01]  /*2af60*/  IMAD.MOV.U32 R4, RZ, RZ, 0x20 ;  /* 0x00000020ff047424 */ /* 0x000fe200078e00ff */
[----:B------:R-:W-:Y:S01]  /*2af70*/  LOP3.LUT R3, R2, 0x70, R3, 0x78, !PT ;  /* 0x0000007002037812 */ /* 0x000fe200078e7803 */
[----:B------:R-:W-:Y:S01]  /*2af80*/  STL [R1+0x10], R7 ;  /* 0x0000100701007387 */ /* 0x000fe20000100800 */
[----:B------:R-:W-:-:S02]  /*2af90*/  SHF.L.U32 R2, R8, 0x4, RZ ;  /* 0x0000000408027819 */ /* 0x000fc400000006ff */
[----:B------:R-:W-:Y:S01]  /*2afa0*/  SHF.R.U32.HI R8, RZ, 0x3, R8 ;  /* 0x00000003ff087819 */ /* 0x000fe20000011608 */
[----:B------:R-:W-:Y:S01]  /*2afb0*/  STL [R1+0x18], R6 ;  /* 0x0000180601007387 */ /* 0x000fe20000100800 */
[----:B------:R-:W-:Y:S01]  /*2afc0*/  LOP3.LUT R3, R3, 0x400, R2, 0xf8, !PT ;  /* 0x0000040003037812 */ /* 0x000fe200078ef802 */
[----:B------:R-:W-:Y:S01]  /*2afd0*/  IMAD.MOV.U32 R2, RZ, RZ, 0x40 ;  /* 0x00000040ff027424 */ /* 0x000fe200078e00ff */
[----:B------:R-:W-:Y:S02]  /*2afe0*/  SEL R5, R4, 0xffffffe0, !P1 ;  /* 0xffffffe004057807 */ /* 0x000fe40004800000 */
[----:B------:R-:W-:Y:S01]  /*2aff0*/  LOP3.LUT R4, R0, 0x70, RZ, 0xc0, !PT ;  /* 0x0000007000047812 */ /* 0x000fe200078ec0ff */
[----:B------:R-:W-:Y:S01]  /*2b000*/  IMAD.IADD R3, R18, 0x1, R3 ;  /* 0x0000000112037824 */ /* 0x000fe200078e0203 */
[----:B------:R-:W-:Y:S02]  /*2b010*/  SEL R2, R2, 0xffffffc0, !P2 ;  /* 0xffffffc002027807 */ /* 0x000fe40005000000 */
[----:B------:R-:W-:Y:S01]  /*2b020*/  LOP3.LUT R8, R8, 0x70, R0, 0xf8, !PT ;  /* 0x0000007008087812 */ /* 0x000fe200078ef800 */
[----:B------:R-:W-:-:S02]  /*2b030*/  IMAD.MOV.U32 R0, RZ, RZ, 0x1 ;  /* 0x00000001ff007424 */ /* 0x000fc400078e00ff */
        /* <DEDUP_REMOVED lines=16> */
.L_x_2820:
[----:B-1----:R-:W2:Y:S01]  /*2b140*/  LDL R0, [R1+0xc] ;  /* 0x00000c0001007983 */ /* 0x002ea20000100800 */
        /* <DEDUP_REMOVED lines=12> */
[----:B0-2---:R-:W-:Y:S01]  /*2b210*/  SHF.R.S32.HI R4, RZ, 0x1f, R19 ;  /* 0x0000001fff047819 */ /* 0x005fe20000011413 */
[----:B------:R-:W-:-:S08]  /*2b220*/  IMAD.SHL.U32 R15, R19, 0x4, RZ ;  /* 0x00000004130f7824 */ /* 0x000fd000078e00ff */
[C---:B------:R-:W-:Y:S01]  /*2b230*/  @P0 LEA R2, P1, R19.reuse, UR4, 0x2 ;  /* 0x0000000413020c11 */ /* 0x040fe2000f8210ff */
[----:B------:R-:W-:Y:S03]  /*2b240*/  STL [R1+0x24], R19 ;  /* 0x0000241301007387 */ /* 0x000fe60000100800 */
[C-C-:B------:R-:W-:Y:S01]  /*2b250*/  @P0 LEA.HI.X R3, R19.reuse, UR5, R4.reuse, 0x2, P1 ;  /* 0x0000000513030c11 */ /* 0x140fe200088f1404 */
[----:B------:R-:W-:Y:S01]  /*2b260*/  ULDC.64 UR4, c[0x0][0xa00] ;  /* 0x0002800000047ab9 */ /* 0x000fe20000000a00 */
[----:B------:R-:W-:Y:S01]  /*2b270*/  SHF.L.U64.HI R14, R19, 0x2, R4 ;  /* 0x00000002130e7819 */ /* 0x000fe20000010204 */
[----:B------:R0:W-:Y:S01]  /*2b280*/  STL [R1+0x64], R4 ;  /* 0x0000640401007387 */ /* 0x0001e20000100800 */
        /* <DEDUP_REMOVED lines=19> */
[----:B------:R-:W-:Y:S01]  /*2b3c0*/  IMAD.U32 R12, RZ, RZ, UR4 ;  /* 0x00000004ff0c7e24 */ /* 0x000fe2000f8e00ff */
[----:B------:R-:W-:Y:S01]  /*2b3d0*/  IADD3.X R7, R14, UR7, RZ, P5, !PT ;  /* 0x000000070e077c10 */ /* 0x000fe2000affe4ff */
[----:B------:R-:W-:-:S06]  /*2b3e0*/  ULDC.64 UR4, c[0x0][0x418] ;  /* 0x0001060000047ab9 */ /* 0x000fcc0000000a00 */
[----:B------:R0:W5:Y:S04]  /*2b3f0*/  @P0 LDG.E R11, desc[UR40][R6.64] ;  /* 0x00000028060b0981 */ /* 0x000168000c1e1900 */
[----:B------:R0:W5:Y:S04]  /*2b400*/  @P1 LDG.E R10, desc[UR40][R4.64] ;  /* 0x00000028040a1981 */ /* 0x000168000c1e1900 */
[----:B--2---:R1:W-:Y:S02]  /*2b410*/  STL [R1+0x5c], R8 ;  /* 0x00005c0801007387 */ /* 0x0043e40000100800 */
[----:B-1----:R-:W-:-:S04]  /*2b420*/  @P3 IADD3 R8, P4, R15, UR10, RZ ;  /* 0x0000000a0f083c10 */ /* 0x002fc8000ff9e0ff */
[----:B------:R-:W-:-:S05]  /*2b430*/  @P3 IADD3.X R9, R14, UR11, RZ, P4, !PT ;  /* 0x0000000b0e093c10 */ /* 0x000fca000a7fe4ff */
[----:B------:R-:W2:Y:S01]  /*2b440*/  @P3 LDG.E R12, desc[UR40][R8.64] ;  /* 0x00000028080c3981 */ /* 0x000ea2000c1e1900 */
[----:B------:R-:W-:-:S03]  /*2b450*/  UISETP.NE.U32.AND UP0, UPT, UR4, URZ, UPT ;  /* 0x0000003f0400728c */ /* 0x000fc6000bf05070 */
[----:B------:R-:W-:Y:S01]  /*2b460*/  ULDC UR4, c[0x0][0x424] ;  /* 0x0001090000047ab9 */ /* 0x000fe20000000800 */
[----:B------:R-:W-:-:S03]  /*2b470*/  UISETP.NE.AND.EX UP0, UPT, UR5, URZ, UPT, UP0 ;  /* 0x0000003f0500728c */ /* 0x000fc6000bf05300 */
[----:B------:R-:W-:Y:S01]  /*2b480*/  ULDC UR5, c[0x0][0x2f0] ;  /* 0x0000bc0000057ab9 */ /* 0x000fe20000000800 */
[----:B------:R-:W-:Y:S01]  /*2b490*/  USEL UR4, UR4, 0x1, UP0 ;  /* 0x0000000104047887 */ /* 0x000fe20008000000 */
[----:B--2---:R0:W-:Y:S04]  /*2b4a0*/  STL [R1+0x60], R12 ;  /* 0x0000600c01007387 */ /* 0x0041e80000100800 */
[----:B------:R0:W5:Y:S01]  /*2b4b0*/  LDL R13, [R1+0x60] ;  /* 0x00006000010d7983 */ /* 0x0001620000100800 */
[----:B------:R-:W-:-:S03]  /*2b4c0*/  UIMAD UR4, UR4, UR5, URZ ;  /* 0x00000005040472a4 */ /* 0x000fc6000f8e023f */
[----:B------:R-:W-:Y:S02]  /*2b4d0*/  ULDC UR5, c[0x0][0x348] ;  /* 0x0000d20000057ab9 */ /* 0x000fe40000000800 */
[----:B------:R-:W-:Y:S02]  /*2b4e0*/  IMAD.U32 R9, RZ, RZ, UR5 ;  /* 0x00000005ff097e24 */ /* 0x000fe4000f8e00ff */
[----:B------:R-:W-:Y:S01]  /*2b4f0*/  IMAD.U32 R8, RZ, RZ, UR4 ;  /* 0x00000004ff087e24 */ /* 0x000fe2000f8e00ff */
[----:B0-----:R-:W-:Y:S06]  /*2b500*/  @P3 BRA `(.L_x_2707) ;  /* 0x0000000000143947 */ /* 0x001fec0003800000 */
[----:B------:R-:W-:Y:S05]  /*2b510*/  @!P2 BRA `(.L_x_2707) ;  /* 0x000000000010a947 */ /* 0x000fea0003800000 */
[----:B------:R-:W2:Y:S04]  /*2b520*/  LDG.E R12, desc[UR40][R2.64] ;  /* 0x00000028020c7981 */ /* 0x000ea8000c1e1900 */
[----:B------:R-:W2:Y:S02]  /*2b530*/  LDG.E R2, desc[UR40][R2.64+0x4] ;  /* 0x0000042802027981 */ /* 0x000ea4000c1e1900 */
[----:B--2--5:R-:W-:-:S05]  /*2b540*/  IMAD.IADD R13, R2, 0x1, -R12 ;  /* 0x00000001020d7824 */ /* 0x024fca00078e0a0c */
[----:B------:R0:W-:Y:S02]  /*2b550*/  STL [R1+0x60], R13 ;  /* 0x0000600d01007387 */ /* 0x0001e40000100800 */
.L_x_2707:
[----:B------:R-:W2:Y:S01]  /*2b560*/  LDL.LU R3, [R1+0x8] ;  /* 0x0000080001037983 */ /* 0x000ea20000300800 */
[----:B------:R-:W-:Y:S01]  /*2b570*/  IMAD.MOV.U32 R12, RZ, RZ, R19 ;  /* 0x000000ffff0c7224 */ /* 0x000fe200078e0013 */
        /* <DEDUP_REMOVED lines=8> */
[----:B------:R-:W-:Y:S01]  /*2b600*/  LEA.HI R17, R2, R17, RZ, 0x10 ;  /* 0x0000001102117211 */ /* 0x000fe200078f80ff */
[----:B-----5:R-:W-:-:S05]  /*2b610*/  IMAD.IADD R2, R11, 0x1, R0 ;  /* 0x000000010b027824 */ /* 0x020fca00078e0200 */
[----:B------:R1:W-:Y:S01]  /*2b620*/  STL [R1+0x40], R2 ;  /* 0x0000400201007387 */ /* 0x0003e20000100800 */
[----:B------:R-:W-:Y:S05]  /*2b630*/  @!P2 BRA `(.L_x_2708) ;  /* 0x000000000010a947 */ /* 0x000fea0003800000 */
[----:B-1----:R-:W-:-:S04]  /*2b640*/  IADD3 R2, P0, R15, UR4, RZ ;  /* 0x000000040f027c10 */ /* 0x002fc8000ff1e0ff */
[----:B------:R-:W-:-:S05]  /*2b650*/  IADD3.X R3, R14, UR5, RZ, P0, !PT ;  /* 0x000000050e037c10 */ /* 0x000fca00087fe4ff */
[----:B------:R2:W5:Y:S01]  /*2b660*/  LDG.E R8, desc[UR40][R2.64] ;  /* 0x0000002802087981 */ /* 0x000562000c1e1900 */
[----:B------:R-:W-:Y:S05]  /*2b670*/  BRA `(.L_x_2709) ;  /* 0x0000000000107947 */ /* 0x000fea0003800000 */
.L_x_2708:
[----:B------:R-:W-:Y:S05]  /*2b680*/  @!P0 BRA `(.L_x_2709) ;  /* 0x00000000000c8947 */ /* 0x000fea0003800000 */
[----:B------:R-:W2:Y:S04]  /*2b690*/  LDG.E R8, desc[UR40][R6.64] ;  /* 0x0000002806087981 */ /* 0x000ea8000c1e1900 */
[----:B------:R-:W2:Y:S02]  /*2b6a0*/  LDG.E R6, desc[UR40][R6.64+0x4] ;  /* 0x0000042806067981 */ /* 0x000ea4000c1e1900 */
[----:B--2---:R-:W-:-:S07]  /*2b6b0*/  IADD3 R8, -R8, R6, RZ ;  /* 0x0000000608087210 */ /* 0x004fce0007ffe1ff */
.L_x_2709:
[----:B-12---:R-:W2:Y:S01]  /*2b6c0*/  @P1 LDG.E R2, desc[UR40][R4.64] ;  /* 0x0000002804021981 */ /* 0x006ea2000c1e1900 */
[----:B------:R-:W1:Y:S03]  /*2b6d0*/  LDC R3, c[0x0][0x448] ;  /* 0x00011200ff037b82 */ /* 0x000e660000000800 */
[----:B------:R-:W3:Y:S04]  /*2b6e0*/  LDL R6, [R1+0x4] ;  /* 0x0000040001067983 */ /* 0x000ee80000100800 */
[----:B------:R4:W2:Y:S01]  /*2b6f0*/  @P1 LDG.E R4, desc[UR40][R4.64+0x4] ;  /* 0x0000042804041981 */ /* 0x0008a2000c1e1900 */
[----:B-1----:R-:W-:-:S13]  /*2b700*/  ISETP.NE.AND P0, PT, R3, 0x1, PT ;  /* 0x000000010300780c */ /* 0x002fda0003f05270 */
[----:B------:R-:W1:Y:S08]  /*2b710*/  @P0 LDC R3, c[0x0][0x44c] ;  /* 0x00011300ff030b82 */ /* 0x000e700000000800 */
[----:B----4-:R-:W4:Y:S01]  /*2b720*/  @P0 LDC R5, c[0x0][0x450] ;  /* 0x00011400ff050b82 */ /* 0x010f220000000800 */
[----:B-----5:R-:W-:Y:S01]  /*2b730*/  IMAD.IADD R7, R8, 0x1, -R0 ;  /* 0x0000000108077824 */ /* 0x020fe200078e0a00 */
[----:B------:R-:W-:Y:S01]  /*2b740*/  BSSY B0, `(.L_x_2710) ;  /* 0x0000033000007945 */ /* 0x000fe20003800000 */
[----:B------:R-:W-:-:S02]  /*2b750*/  LOP3.LUT R21, R17, 0xff, RZ, 0xc0, !PT ;  /* 0x000000ff11157812 */ /* 0x000fc400078ec0ff */
[----:B------:R-:W-:Y:S01]  /*2b760*/  SHF.R.U32.HI R17, RZ, 0x10, R17 ;  /* 0x00000010ff117819 */ /* 0x000fe20000011611 */
[----:B--2---:R-:W-:Y:S02]  /*2b770*/  @P1 IMAD.IADD R9, R4, 0x1, -R2 ;  /* 0x0000000104091824 */ /* 0x004fe400078e0a02 */
[----:B---3--:R-:W-:-:S04]  /*2b780*/  IMAD.SHL.U32 R2, R6, 0x80, RZ ;  /* 0x0000008006027824 */ /* 0x008fc800078e00ff */
[----:B------:R-:W-:-:S04]  /*2b790*/  VIADD R2, R2, 0x7f ;  /* 0x0000007f02027836 */ /* 0x000fc80000000000 */
[----:B-1----:R-:W-:-:S05]  /*2b7a0*/  @P0 IMAD.HI.U32 R0, R2, R3, RZ ;  /* 0x0000000302000227 */ /* 0x002fca00078e00ff */
[----:B----4-:R-:W-:Y:S01]  /*2b7b0*/  @P0 SHF.R.U32.HI R2, RZ, R5, R0 ;  /* 0x00000005ff020219 */ /* 0x010fe20000011600 */
[----:B------:R-:W-:-:S05]  /*2b7c0*/  IMAD.IADD R0, R7, 0x1, R9 ;  /* 0x0000000107007824 */ /* 0x000fca00078e0209 */
[C---:B------:R-:W-:Y:S01]  /*2b7d0*/  IADD3 R20, R0.reuse, 0x80, -R13 ;  /* 0x0000008000147810 */ /* 0x040fe20007ffe80d */
[----:B------:R-:W-:-:S04]  /*2b7e0*/  VIADD R3, R0, 0x7f ;  /* 0x0000007f00037836 */ /* 0x000fc80000000000 */
        /* <DEDUP_REMOVED lines=8> */
[----:B------:R-:W-:Y:S01]  /*2b870*/  ISETP.GE.AND P0, PT, R6, 0x1, PT ;  /* 0x000000010600780c */ /* 0x000fe20003f06270 */
[----:B------:R-:W-:-:S12]  /*2b880*/  IMAD.MOV.U32 R0, RZ, RZ, RZ ;  /* 0x000000ffff007224 */ /* 0x000fd800078e00ff */
[----:B------:R-:W-:Y:S05]  /*2b890*/  @!P0 BRA `(.L_x_2711) ;  /* 0x0000000000748947 */ /* 0x000fea0003800000 */
[----:B------:R-:W-:Y:S01]  /*2b8a0*/  ISETP.NE.AND P0, PT, R17, RZ, PT ;  /* 0x000000ff1100720c */ /* 0x000fe20003f05270 */
[----:B------:R-:W-:-:S03]  /*2b8b0*/  ULDC UR4, c[0x0][0x9f0] ;  /* 0x00027c0000047ab9 */ /* 0x000fc60000000800 */
[----:B------:R-:W-:-:S04]  /*2b8c0*/  SEL R2, R17, UR4, P0 ;  /* 0x0000000411027c07 */ /* 0x000fc80008000000 */
[----:B------:R-:W-:Y:S02]  /*2b8d0*/  IABS R3, R2 ;  /* 0x0000000200037213 */ /* 0x000fe40000000000 */
[----:B------:R-:W-:Y:S02]  /*2b8e0*/  IADD3 R0, R2, -0x1, R6 ;  /* 0xffffffff02007810 */ /* 0x000fe40007ffe006 */
[----:B------:R-:W1:Y:S08]  /*2b8f0*/  I2F.RP R4, R3 ;  /* 0x0000000300047306 */ /* 0x000e700000209400 */
[----:B-1----:R-:W1:Y:S02]  /*2b900*/  MUFU.RCP R4, R4 ;  /* 0x0000000400047308 */ /* 0x002e640000001000 */
[----:B-1----:R-:W-:-:S06]  /*2b910*/  IADD3 R4, R4, 0xffffffe, RZ ;  /* 0x0ffffffe04047810 */ /* 0x002fcc0007ffe0ff */
[----:B------:R1:W2:Y:S02]  /*2b920*/  F2I.FTZ.U32.TRUNC.NTZ R5, R4 ;  /* 0x0000000400057305 */ /* 0x0002a4000021f000 */
[----:B-1----:R-:W-:-:S04]  /*2b930*/  LOP3.LUT R4, R0, R2, RZ, 0x3c, !PT ;  /* 0x0000000200047212 */ /* 0x002fc800078e3cff */
[----:B------:R-:W-:Y:S01]  /*2b940*/  ISETP.GE.AND P3, PT, R4, RZ, PT ;  /* 0x000000ff0400720c */ /* 0x000fe20003f66270 */
[----:B--2---:R-:W-:-:S04]  /*2b950*/  IMAD.MOV R4, RZ, RZ, -R5 ;  /* 0x000000ffff047224 */ /* 0x004fc800078e0a05 */
        /* <DEDUP_REMOVED lines=17> */
.L_x_2711:
[----:B------:R-:W-:Y:S05]  /*2ba70*/  BSYNC B0 ;  /* 0x0000000000007941 */ /* 0x000fea0003800000 */
.L_x_2710:
        /* <DEDUP_REMOVED lines=24> */
.L_x_3056:
[----:B--2---:R-:W-:Y:S02]  /*2bc00*/  ISETP.NE.AND P0, PT, R14, RZ, PT ;  /* 0x000000ff0e00720c */ /* 0x004fe40003f05270 */
[----:B------:R-:W-:-:S11]  /*2bc10*/  PLOP3.LUT P6, PT, PT, PT, PT, 0x8, 0x0 ;  /* 0x000000000000781c */ /* 0x000fd60003fce170 */
[----:B------:R-:W-:Y:S05]  /*2bc20*/  @P0 BRA `(.L_x_2715) ;  /* 0x00000000000c0947 */ /* 0x000fea0003800000 */
[----:B------:R-:W-:-:S03]  /*2bc30*/  UMOV UR4, 0xffffffff ;  /* 0xffffffff00047882 */ /* 0x000fc60000000000 */
[----:B------:R-:W-:Y:S05]  /*2bc40*/  BRA.DIV UR4, `(.L_x_2716) ;  /* 0x000000c604887947 */ /* 0x000fea000b800000 */
[----:B------:R-:W-:-:S13]  /*2bc50*/  ELECT P6, URZ, PT ;  /* 0x00000000003f782f */ /* 0x000fda00038c0000 */
.L_x_2715:
        /* <DEDUP_REMOVED lines=9> */
.L_x_3059:
[----:B------:R-:W-:Y:S05]  /*2bcf0*/  BSYNC B1 ;  /* 0x0000000000017941 */ /* 0x000fea0003800000 */
.L_x_2717:
        /* <DEDUP_REMOVED lines=12> */
.L_x_3060:
[----:B------:R-:W-:Y:S05]  /*2bdc0*/  BSYNC B2 ;  /* 0x0000000000027941 */ /* 0x000fea0003800000 */
.L_x_2721:
        /* <DEDUP_REMOVED lines=9> */
.L_x_2724:
[----:B------:R-:W-:Y:S05]  /*2be60*/  BSYNC B2 ;  /* 0x0000000000027941 */ /* 0x000fea0003800000 */
.L_x_2723:
[----:B-1----:R-:W3:Y:S01]  /*2be70*/  LDL R2, [R1+0x20] ;  /* 0x0000200001027983 */ /* 0x002ee20000100800 */
[----:B------:R-:W-:Y:S01]  /*2be80*/  IMAD.MOV.U32 R14, RZ, RZ, RZ ;  /* 0x000000ffff0e7224 */ /* 0x000fe200078e00ff */
[----:B------:R-:W-:Y:S01]  /*2be90*/  LEA R3, R6, R10, 0x7 ;  /* 0x0000000a06037211 */ /* 0x000fe200078e38ff */
[----:B------:R-:W-:Y:S01]  /*2bea0*/  UIADD3 UR4, UP0, UR42, 0x570, URZ ;  /* 0x000005702a047890 */ /* 0x000fe2000ff1e03f */
        /* <DEDUP_REMOVED lines=9> */
.L_x_2725:
        /* <DEDUP_REMOVED lines=16> */
.L_x_2726:
        /* <DEDUP_REMOVED lines=13> */
.L_x_3061:
[----:B------:R-:W-:Y:S05]  /*2c110*/  BSYNC B2 ;  /* 0x0000000000027941 */ /* 0x000fea0003800000 */
.L_x_2727:
[----:B------:R-:W-:Y:S01]  /*2c120*/  BSSY B2, `(.L_x_2729) ;  /* 0x000000b000027945 */ /* 0x000fe20003800000 */
[----:B------:R-:W-:Y:S02]  /*2c130*/  IMAD.MOV.U32 R12, RZ, RZ, 0x0 ;  /* 0x00000000ff0c7424 */ /* 0x000fe400078e00ff */
[----:B0-----:R-:W-:Y:S01]  /*2c140*/  IMAD.MOV.U32 R13, RZ, RZ, 0x12f00000 ;  /* 0x12f00000ff0d7424 */ /* 0x001fe200078e00ff */
[----:B------:R-:W-:Y:S06]  /*2c150*/  @P1 BRA `(.L_x_2730) ;  /* 0x00000000001c1947 */ /* 0x000fec0003800000 */
[----:B------:R-:W0:Y:S02]  /*2c160*/  S2R R2, SR_TID.X ;  /* 0x0000000000027919 */ /* 0x000e240000002100 */
[----:B0-----:R-:W-:Y:S02]  /*2c170*/  LOP3.LUT R4, R2, 0x1f, RZ, 0xc0, !PT ;  /* 0x0000001f02047812 */ /* 0x001fe400078ec0ff */
[----:B------:R-:W-:Y:S02]  /*2c180*/  MOV R2, 0x8000 ;  /* 0x0000800000027802 */ /* 0x000fe40000000f00 */
[----:B------:R-:W-:Y:S02]  /*2c190*/  ISETP.NE.AND P0, PT, R4, RZ, PT ;  /* 0x000000ff0400720c */ /* 0x000fe40003f05270 */
[----:B------:R0:W-:Y:S11]  /*2c1a0*/  SYNCS.ARRIVE.TRANS64 RZ, [R5+URZ+0x388b0], R2 ;  /* 0x0388b00205ff79a7 */ /* 0x0001f6000800003f */
[----:B0-----:R-:W-:Y:S05]  /*2c1b0*/  @!P0 BRA `(.L_x_2730) ;  /* 0x0000000000048947 */ /* 0x001fea0003800000 */
[----:B------:R-:W-:Y:S01]  /*2c1c0*/  BPT.TRAP 0x1 ;  /* 0x000000040000795c */ /* 0x000fe20000300000 */
.L_x_2730:
[----:B------:R-:W-:Y:S05]  /*2c1d0*/  BSYNC B2 ;  /* 0x0000000000027941 */ /* 0x000fea0003800000 */
.L_x_2729:
        /* <DEDUP_REMOVED lines=8> */
.L_x_2731:
        /* <DEDUP_REMOVED lines=15> */
.L_x_2732:
        /* <DEDUP_REMOVED lines=10> */
.L_x_2720:
[----:B------:R-:W-:Y:S05]  /*2c3f0*/  BSYNC B1 ;  /* 0x0000000000017941 */ /* 0x000fea0003800000 */
.L_x_2719:
[----:B------:R-:W3:Y:S04]  /*2c400*/  LDL.LU R7, [R1+0x20] ;  /* 0x0000200001077983 */ /* 0x000ee80000300800 */
[----:B-12---:R-:W2:Y:S01]  /*2c410*/  LDL.LU R5, [R1+0x2c] ;  /* 0x00002c0001057983 */ /* 0x006ea20000300800 */
[----:B------:R-:W-:Y:S01]  /*2c420*/  PLOP3.LUT P0, PT, PT, PT, PT, 0x8, 0x0 ;  /* 0x000000000000781c */ /* 0x000fe20003f0e170 */
[----:B---3--:R-:W-:Y:S02]  /*2c430*/  VIADD R2, R7, 0x1 ;  /* 0x0000000107027836 */ /* 0x008fe40000000000 */
        /* <DEDUP_REMOVED lines=9> */
.L_x_2747:
        /* <DEDUP_REMOVED lines=13> */
.L_x_3062:
[----:B------:R-:W-:Y:S05]  /*2c5a0*/  BSYNC B2 ;  /* 0x0000000000027941 */ /* 0x000fea0003800000 */
.L_x_2735:
        /* <DEDUP_REMOVED lines=9> */
.L_x_2738:
[----:B------:R-:W-:Y:S05]  /*2c640*/  BSYNC B2 ;  /* 0x0000000000027941 */ /* 0x000fea0003800000 */
.L_x_2737:
        /* <DEDUP_REMOVED lines=9> */
[----:B--2---:R-:W-:Y:S01]  /*2c6e0*/  LEA R4, R2, R18, 0xf ;  /* 0x0000001202047211 */ /* 0x004fe200078e78ff */
[----:B------:R-:W-:-:S04]  /*2c6f0*/  VIADD R2, R6, 0x38890 ;  /* 0x0003889006027836 */ /* 0x000fc80000000000 */
[----:B------:R-:W-:-:S07]  /*2c700*/  VIADD R8, R4, 0x28400 ;  /* 0x0002840004087836 */ /* 0x000fce0000000000 */
.L_x_2739:
        /* <DEDUP_REMOVED lines=16> */
.L_x_2740:
        /* <DEDUP_REMOVED lines=13> */
.L_x_3063:
[----:B------:R-:W-:Y:S05]  /*2c8e0*/  BSYNC B2 ;  /* 0x0000000000027941 */ /* 0x000fea0003800000 */
.L_x_2741:
[----:B------:R-:W-:Y:S01]  /*2c8f0*/  BSSY B2, `(.L_x_2743) ;  /* 0x000000b000027945 */ /* 0x000fe20003800000 */
[----:B------:R-:W-:Y:S02]  /*2c900*/  IMAD.MOV.U32 R12, RZ, RZ, 0x0 ;  /* 0x00000000ff0c7424 */ /* 0x000fe400078e00ff */
[----:B0-----:R-:W-:Y:S01]  /*2c910*/  IMAD.MOV.U32 R13, RZ, RZ, 0x12f00000 ;  /* 0x12f00000ff0d7424 */ /* 0x001fe200078e00ff */
[----:B------:R-:W-:Y:S06]  /*2c920*/  @P2 BRA `(.L_x_2744) ;  /* 0x00000000001c2947 */ /* 0x000fec0003800000 */
[----:B------:R-:W0:Y:S02]  /*2c930*/  S2R R2, SR_TID.X ;  /* 0x0000000000027919 */ /* 0x000e240000002100 */
[----:B0-----:R-:W-:Y:S01]  /*2c940*/  LOP3.LUT R8, R2, 0x1f, RZ, 0xc0, !PT ;  /* 0x0000001f02087812 */ /* 0x001fe200078ec0ff */
[----:B------:R-:W-:-:S03]  /*2c950*/  IMAD.MOV.U32 R2, RZ, RZ, 0x8000 ;  /* 0x00008000ff027424 */ /* 0x000fc600078e00ff */
[----:B------:R-:W-:Y:S01]  /*2c960*/  ISETP.NE.AND P1, PT, R8, RZ, PT ;  /* 0x000000ff0800720c */ /* 0x000fe20003f25270 */
[----:B------:R0:W-:-:S12]  /*2c970*/  SYNCS.ARRIVE.TRANS64 RZ, [R6+URZ+0x388b0], R2 ;  /* 0x0388b00206ff79a7 */ /* 0x0001d8000800003f */
[----:B0-----:R-:W-:Y:S05]  /*2c980*/  @!P1 BRA `(.L_x_2744) ;  /* 0x0000000000049947 */ /* 0x001fea0003800000 */
[----:B------:R-:W-:Y:S01]  /*2c990*/  BPT.TRAP 0x1 ;  /* 0x000000040000795c */ /* 0x000fe20000300000 */
.L_x_2744:
[----:B------:R-:W-:Y:S05]  /*2c9a0*/  BSYNC B2 ;  /* 0x0000000000027941 */ /* 0x000fea0003800000 */
.L_x_2743:
[----:B------:R-:W-:Y:S01]  /*2c9b0*/  R2UR UR10, R11 ;  /* 0x000000000b0a72ca */ /* 0x000fe200000e0000 */
[----:B------:R-:W-:Y:S01]  /*2c9c0*/  UIADD3 UR4, UP0, UR42, 0x670, URZ ;  /* 0x000006702a047890 */ /* 0x000fe2000ff1e03f */
[----:B------:R-:W-:Y:S01]  /*2c9d0*/  R2UR UR6, R12 ;  /* 0x000000000c0672ca */ /* 0x000fe200000e0000 */
[----:B------:R-:W-:Y:S01]  /*2c9e0*/  VIADD R2, R4, 0x10400 ;  /* 0x0001040004027836 */ /* 0x000fe20000000000 */
[----:B------:R-:W-:Y:S01]  /*2c9f0*/  R2UR UR7, R13 ;  /* 0x000000000d0772ca */ /* 0x000fe200000e0000 */
[----:B------:R-:W-:Y:S01]  /*2ca00*/  UIADD3.X UR5, URZ, UR43, URZ, UP0, !UPT ;  /* 0x0000002b3f057290 */ /* 0x000fe200087fe43f */
[----:B------:R-:W-:Y:S02]  /*2ca10*/  PLOP3.LUT P1, PT, PT, PT, PT, 0x80, 0x0 ;  /* 0x000000000000781c */ /* 0x000fe40003f2f070 */
[----:B-12---:R-:W-:-:S11]  /*2ca20*/  IADD3 R6, R6, 0x388b0, RZ ;  /* 0x000388b006067810 */ /* 0x006fd60007ffe0ff */
.L_x_2745:
        /* <DEDUP_REMOVED lines=15> */
.L_x_2746:
        /* <DEDUP_REMOVED lines=10> */
.L_x_2734:
[----:B------:R-:W-:Y:S05]  /*2cbc0*/  BSYNC B1 ;  /* 0x0000000000017941 */ /* 0x000fea0003800000 */
.L_x_2733:
        /* <DEDUP_REMOVED lines=12> */
.L_x_2713:
[----:B------:R-:W-:Y:S05]  /*2cc90*/  BSYNC B0 ;  /* 0x0000000000007941 */ /* 0x000fea0003800000 */
.L_x_2712:
[----:B------:R-:W3:Y:S01]  /*2cca0*/  LDL R4, [R1+0x4] ;  /* 0x0000040001047983 */ /* 0x000ee20000100800 */
[----:B------:R-:W4:Y:S01]  /*2ccb0*/  LDC R0, c[0x0][0x448] ;  /* 0x00011200ff007b82 */ /* 0x000f220000000800 */
[----:B------:R-:W-:Y:S01]  /*2ccc0*/  ISETP.NE.AND P2, PT, R17, RZ, PT ;  /* 0x000000ff1100720c */ /* 0x000fe20003f45270 */
[----:B------:R-:W-:Y:S05]  /*2ccd0*/  @!P0 WARPSYNC.ALL ;  /* 0x0000000000008948 */ /* 0x000fea0003800000 */
[----:B------:R-:W-:Y:S07]  /*2cce0*/  BSSY B0, `(.L_x_2748) ;  /* 0x000002b000007945 */ /* 0x000fee0003800000 */
[----:B------:R-:W0:Y:S08]  /*2ccf0*/  @!P2 LDC R17, c[0x0][0x9f0] ;  /* 0x00027c00ff11ab82 */ /* 0x000e300000000800 */
[----:B------:R-:W-:Y:S01]  /*2cd00*/  @!P0 BAR.SYNC.DEFER_BLOCKING 0xc, 0x180 ;  /* 0x0306000000008b1d */ /* 0x000fe20000010000 */
[----:B----4-:R-:W-:-:S13]  /*2cd10*/  ISETP.NE.AND P1, PT, R0, 0x1, PT ;  /* 0x000000010000780c */ /* 0x010fda0003f25270 */
[----:B-12---:R-:W1:Y:S08]  /*2cd20*/  @P1 LDC R2, c[0x0][0x44c] ;  /* 0x00011300ff021b82 */ /* 0x006e700000000800 */
[----:B------:R-:W2:Y:S01]  /*2cd30*/  @P1 LDC R3, c[0x0][0x450] ;  /* 0x00011400ff031b82 */ /* 0x000ea20000000800 */
[----:B---3--:R-:W-:-:S05]  /*2cd40*/  LEA R0, R4, 0x7f, 0x7 ;  /* 0x0000007f04007811 */ /* 0x008fca00078e38ff */
[----:B-1----:R-:W-:-:S05]  /*2cd50*/  @P1 IMAD.HI.U32 R2, R0, R2, RZ ;  /* 0x0000000200021227 */ /* 0x002fca00078e00ff */
[----:B--2---:R-:W-:-:S05]  /*2cd60*/  @P1 SHF.R.U32.HI R0, RZ, R3, R2 ;  /* 0x00000003ff001219 */ /* 0x004fca0000011602 */
[----:B------:R-:W-:-:S05]  /*2cd70*/  IMAD.IADD R0, R20, 0x1, R0 ;  /* 0x0000000114007824 */ /* 0x000fca00078e0200 */
[----:B------:R-:W-:-:S04]  /*2cd80*/  SHF.R.S32.HI R6, RZ, 0x1f, R0 ;  /* 0x0000001fff067819 */ /* 0x000fc80000011400 */
[----:B------:R-:W-:Y:S01]  /*2cd90*/  LEA.HI R6, R6, R0, RZ, 0x7 ;  /* 0x0000000006067211 */ /* 0x000fe200078f38ff */
[----:B------:R-:W-:-:S03]  /*2cda0*/  IMAD.MOV.U32 R0, RZ, RZ, RZ ;  /* 0x000000ffff007224 */ /* 0x000fc600078e00ff */
[----:B------:R-:W-:-:S04]  /*2cdb0*/  SHF.R.S32.HI R6, RZ, 0x7, R6 ;  /* 0x00000007ff067819 */ /* 0x000fc80000011406 */
[----:B------:R-:W-:-:S04]  /*2cdc0*/  VIMNMX R6, R19, R6, PT ;  /* 0x0000000613067248 */ /* 0x000fc80003fe0100 */
[----:B------:R-:W-:-:S13]  /*2cdd0*/  ISETP.GE.AND P1, PT, R6, 0x1, PT ;  /* 0x000000010600780c */ /* 0x000fda0003f26270 */
[----:B0-----:R-:W-:Y:S05]  /*2cde0*/  @!P1 BRA `(.L_x_2749) ;  /* 0x0000000000689947 */ /* 0x001fea0003800000 */
[----:B------:R-:W-:-:S04]  /*2cdf0*/  IABS R2, R17 ;  /* 0x0000001100027213 */ /* 0x000fc80000000000 */
[----:B------:R-:W0:Y:S08]  /*2ce00*/  I2F.RP R4, R2 ;  /* 0x0000000200047306 */ /* 0x000e300000209400 */
[----:B0-----:R-:W0:Y:S02]  /*2ce10*/  MUFU.RCP R4, R4 ;  /* 0x0000000400047308 */ /* 0x001e240000001000 */
[----:B0-----:R-:W-:-:S06]  /*2ce20*/  VIADD R4, R4, 0xffffffe ;  /* 0x0ffffffe04047836 */ /* 0x001fcc0000000000 */
[----:B------:R0:W1:Y:S02]  /*2ce30*/  F2I.FTZ.U32.TRUNC.NTZ R5, R4 ;  /* 0x0000000400057305 */ /* 0x000064000021f000 */
[----:B0-----:R-:W-:Y:S01]  /*2ce40*/  MOV R4, RZ ;  /* 0x000000ff00047202 */ /* 0x001fe20000000f00 */
[----:B-1----:R-:W-:-:S04]  /*2ce50*/  IMAD.MOV R0, RZ, RZ, -R5 ;  /* 0x000000ffff007224 */ /* 0x002fc800078e0a05 */
[----:B------:R-:W-:-:S04]  /*2ce60*/  IMAD R0, R0, R2, RZ ;  /* 0x0000000200007224 */ /* 0x000fc800078e02ff */
        /* <DEDUP_REMOVED lines=18> */
.L_x_2749:
[----:B------:R-:W-:Y:S05]  /*2cf90*/  BSYNC B0 ;  /* 0x0000000000007941 */ /* 0x000fea0003800000 */
.L_x_2748:
[----:B------:R-:W-:-:S05]  /*2cfa0*/  IMAD R3, R21, R0, RZ ;  /* 0x0000000015037224 */ /* 0x000fca00078e02ff */
[----:B------:R-:W-:Y:S01]  /*2cfb0*/  VIADDMNMX R2, R3, R0, R6, PT ;  /* 0x0000000003027246 */ /* 0x000fe20003800106 */
        /* <DEDUP_REMOVED lines=22> */
.L_x_2750:
        /* <DEDUP_REMOVED lines=20> */
.L_x_2753:
[----:B------:R-:W-:Y:S05]  /*2d260*/  BSYNC B6 ;  /* 0x0000000000067941 */ /* 0x000fea0003800000 */
.L_x_2752:
        /* <DEDUP_REMOVED lines=24> */
.L_x_2755:
[----:B------:R-:W-:Y:S05]  /*2d3f0*/  BSYNC B6 ;  /* 0x0000000000067941 */ /* 0x000fea0003800000 */
.L_x_2754:
        /* <DEDUP_REMOVED lines=9> */
[----:B------:R-:W-:Y:S01]  /*2d490*/  MOV R13, RZ ;  /* 0x000000ff000d7202 */ /* 0x000fe20000000f00 */
[----:B------:R-:W1:Y:S01]  /*2d4a0*/  LDC.64 R2, c[0x4][R2] ;  /* 0x0100000002027b82 */ /* 0x000e620000000a00 */
[----:B------:R-:W-:Y:S02]  /*2d4b0*/  IMAD.U32 R5, RZ, RZ, UR7 ;  /* 0x00000007ff057e24 */ /* 0x000fe4000f8e00ff */
[----:B------:R-:W-:Y:S02]  /*2d4c0*/  IMAD.U32 R6, RZ, RZ, UR8 ;  /* 0x00000008ff067e24 */ /* 0x000fe4000f8e00ff */
[----:B------:R-:W-:-:S02]  /*2d4d0*/  IMAD.U32 R7, RZ, RZ, UR9 ;  /* 0x00000009ff077e24 */ /* 0x000fc4000f8e00ff */
[----:B------:R-:W-:Y:S02]  /*2d4e0*/  IMAD.U32 R10, RZ, RZ, UR4 ;  /* 0x00000004ff0a7e24 */ /* 0x000fe4000f8e00ff */
[----:B------:R-:W-:Y:S02]  /*2d4f0*/  IMAD.U32 R11, RZ, RZ, UR5 ;  /* 0x00000005ff0b7e24 */ /* 0x000fe4000f8e00ff */
[----:B------:R-:W-:Y:S02]  /*2d500*/  IMAD.MOV.U32 R8, RZ, RZ, 0x70 ;  /* 0x00000070ff087424 */ /* 0x000fe400078e00ff */
[----:B------:R-:W-:-:S07]  /*2d510*/  IMAD.MOV.U32 R12, RZ, RZ, 0x1 ;  /* 0x00000001ff0c7424 */ /* 0x000fce00078e00ff */
[----:B------:R-:W-:-:S07]  /*2d520*/  LEPC R20, `(.L_x_2757) ;  /* 0x000000001014794e */ /* 0x000fce0000000000 */
[----:B01----:R-:W-:Y:S05]  /*2d530*/  CALL.ABS.NOINC R2 ;  /* 0x0000000002007343 */ /* 0x003fea0003c00000 */
.L_x_2757:
[----:B------:R-:W-:Y:S05]  /*2d540*/  BSYNC B6 ;  /* 0x0000000000067941 */ /* 0x000fea0003800000 */
.L_x_2756:
[----:B------:R-:W-:Y:S01]  /*2d550*/  LOP3.LUT P6, RZ, R17, 0x1, RZ, 0xc0, !PT ;  /* 0x0000000111ff7812 */ /* 0x000fe200078cc0ff */
[----:B------:R-:W-:-:S12]  /*2d560*/  BSSY B6, `(.L_x_2758) ;  /* 0x0000012000067945 */ /* 0x000fd80003800000 */
        /* <DEDUP_REMOVED lines=17> */
.L_x_2759:
[----:B------:R-:W-:Y:S05]  /*2d680*/  BSYNC B6 ;  /* 0x0000000000067941 */ /* 0x000fea0003800000 */
.L_x_2758:
        /* <DEDUP_REMOVED lines=23> */
.L_x_3066:
        /* <DEDUP_REMOVED lines=10> */
.L_x_3069:
[----:B------:R-:W-:Y:S05]  /*2d8a0*/  @!P6 BRA `(.L_x_2761) ;  /* 0x000000040080e947 */ /* 0x000fea0003800000 */
[----:B0-----:R-:W2:Y:S01]  /*2d8b0*/  LDL R0, [R1+0x8] ;  /* 0x0000080001007983 */ /* 0x001ea20000100800 */
[----:B------:R-:W-:-:S04]  /*2d8c0*/  ISETP.NE.U32.AND P0, PT, R2, RZ, PT ;  /* 0x000000ff0200720c */ /* 0x000fc80003f05070 */
[----:B------:R-:W-:Y:S01]  /*2d8d0*/  ISETP.NE.AND.EX P0, PT, R3, RZ, PT, P0 ;  /* 0x000000ff0300720c */ /* 0x000fe20003f05300 */
[----:B--2---:R-:W-:-:S12]  /*2d8e0*/  VIADD R4, R0, 0xffffffff ;  /* 0xffffffff00047836 */ /* 0x004fd80000000000 */
[----:B------:R-:W-:Y:S05]  /*2d8f0*/  @!P0 BRA `(.L_x_2763) ;  /* 0x0000000000488947 */ /* 0x000fea0003800000 */
[----:B------:R-:W0:Y:S01]  /*2d900*/  LDC R8, c[0x0][0x43c] ;  /* 0x00010f00ff087b82 */ /* 0x000e220000000800 */
[----:B------:R-:W-:Y:S01]  /*2d910*/  IMAD.MOV.U32 R0, RZ, RZ, R4 ;  /* 0x000000ffff007224 */ /* 0x000fe200078e0004 */
        /* <DEDUP_REMOVED lines=16> */
.L_x_2763:
        /* <DEDUP_REMOVED lines=9> */
.L_x_3070:
        /* <DEDUP_REMOVED lines=8> */
.L_x_2765:
        /* <DEDUP_REMOVED lines=12> */
[----:B--2---:R-:W-:Y:S01]  /*2dbf0*/  IMAD R2, R2, 0x8000, R18 ;  /* 0x0000800002027824 */ /* 0x004fe200078e0212 */
[----:B---3--:R-:W-:-:S04]  /*2dc00*/  LEA R4, R4, R5, 0x7 ;  /* 0x0000000504047211 */ /* 0x008fc800078e38ff */
        /* <DEDUP_REMOVED lines=10> */
.L_x_3071:
        /* <DEDUP_REMOVED lines=8> */
.L_x_2767:
        /* <DEDUP_REMOVED lines=24> */
.L_x_2761:
[----:B---3--:R-:W0:Y:S04]  /*2deb0*/  LDL.LU R3, [R1+0x5c] ;  /* 0x00005c0001037983 */ /* 0x008e280000300800 */
[----:B------:R-:W2:Y:S04]  /*2dec0*/  LDL.LU R5, [R1+0x24] ;  /* 0x0000240001057983 */ /* 0x000ea80000300800 */
[----:B------:R-:W3:Y:S01]  /*2ded0*/  LDL.LU R4, [R1+0x64] ;  /* 0x0000640001047983 */ /* 0x000ee20000300800 */
[----:B------:R-:W-:Y:S05]  /*2dee0*/  WARPSYNC.ALL ;  /* 0x0000000000007948 */ /* 0x000fea0003800000 */
[----:B------:R-:W-:Y:S01]  /*2def0*/  ULDC.64 UR6, c[0x0][0xa00] ;  /* 0x0002800000067ab9 */ /* 0x000fe20000000a00 */
[----:B------:R-:W-:Y:S01]  /*2df00*/  ULDC.64 UR4, c[0x0][0x298] ;  /* 0x0000a60000047ab9 */ /* 0x000fe20000000a00 */
[----:B------:R-:W-:Y:S01]  /*2df10*/  BAR.SYNC.DEFER_BLOCKING 0x8, 0x180 ;  /* 0x0206000000007b1d */ /* 0x000fe20000010000 */
[----:B------:R-:W-:Y:S01]  /*2df20*/  ISETP.NE.U32.AND P0, PT, RZ, UR6, PT ;  /* 0x00000006ff007c0c */ /* 0x000fe2000bf05070 */
[----:B------:R-:W-:-:S03]  /*2df30*/  VIADD R2, R18, 0x20400 ;  /* 0x0002040012027836 */ /* 0x000fc60000000000 */
[----:B------:R-:W-:Y:S01]  /*2df40*/  ISETP.NE.AND.EX P0, PT, RZ, UR7, PT, P0 ;  /* 0x00000007ff007c0c */ /* 0x000fe2000bf05300 */
[----:B------:R-:W-:Y:S01]  /*2df50*/  BSSY B6, `(.L_x_2768) ;  /* 0x000001e000067945 */ /* 0x000fe20003800000 */
[----:B------:R-:W-:Y:S02]  /*2df60*/  LOP3.LUT P1, RZ, R2, 0x3ff, RZ, 0xc0, !PT ;  /* 0x000003ff02ff7812 */ /* 0x000fe4000782c0ff */
[----:B0-----:R-:W-:Y:S02]  /*2df70*/  SHF.R.S32.HI R0, RZ, 0x1f, R3 ;  /* 0x0000001fff007819 */ /* 0x001fe40000011403 */
[----:B--2---:R-:W-:-:S03]  /*2df80*/  SEL R5, R5, RZ, !P0 ;  /* 0x000000ff05057207 */ /* 0x004fc60004000000 */
[----:B------:R-:W-:Y:S01]  /*2df90*/  IMAD R0, R0, UR4, RZ ;  /* 0x0000000400007c24 */ /* 0x000fe2000f8e02ff */
[----:B---3--:R-:W-:-:S03]  /*2dfa0*/  SEL R4, R4, RZ, !P0 ;  /* 0x000000ff04047207 */ /* 0x008fc60004000000 */
[C---:B------:R-:W-:Y:S02]  /*2dfb0*/  IMAD R0, R3.reuse, UR5, R0 ;  /* 0x0000000503007c24 */ /* 0x040fe4000f8e0200 */
[----:B------:R-:W-:-:S04]  /*2dfc0*/  IMAD.WIDE.U32 R2, R3, UR4, RZ ;  /* 0x0000000403027c25 */ /* 0x000fc8000f8e00ff */
[----:B------:R-:W-:Y:S01]  /*2dfd0*/  IMAD.IADD R0, R3, 0x1, R0 ;  /* 0x0000000103007824 */ /* 0x000fe200078e0200 */
        /* <DEDUP_REMOVED lines=15> */
[----:B-1----:R-:W-:Y:S02]  /*2e0d0*/  IMAD.U32 R10, RZ, RZ, UR8 ;  /* 0x00000008ff0a7e24 */ /* 0x002fe4000f8e00ff */
[----:B------:R-:W-:Y:S02]  /*2e0e0*/  IMAD.MOV.U32 R8, RZ, RZ, 0x70 ;  /* 0x00000070ff087424 */ /* 0x000fe400078e00ff */
[----:B------:R-:W-:Y:S02]  /*2e0f0*/  IMAD.MOV.U32 R12, RZ, RZ, 0x1 ;  /* 0x00000001ff0c7424 */ /* 0x000fe400078e00ff */
[----:B------:R-:W-:-:S07]  /*2e100*/  IMAD.MOV.U32 R13, RZ, RZ, RZ ;  /* 0x000000ffff0d7224 */ /* 0x000fce00078e00ff */
[----:B------:R-:W-:-:S07]  /*2e110*/  LEPC R20, `(.L_x_2769) ;  /* 0x000000001014794e */ /* 0x000fce0000000000 */
[----:B0-----:R-:W-:Y:S05]  /*2e120*/  CALL.ABS.NOINC R2 ;  /* 0x0000000002007343 */ /* 0x001fea0003c00000 */
.L_x_2769:
[----:B------:R-:W-:Y:S05]  /*2e130*/  BSYNC B6 ;  /* 0x0000000000067941 */ /* 0x000fea0003800000 */
.L_x_2768:
[----:B0-----:R-:W2:Y:S01]  /*2e140*/  LDL.LU R0, [R1+0x68] ;  /* 0x0000680001007983 */ /* 0x001ea20000300800 */
[----:B------:R-:W-:Y:S01]  /*2e150*/  ULDC.64 UR4, c[0x0][0x2d8] ;  /* 0x0000b60000047ab9 */ /* 0x000fe20000000a00 */
[----:B------:R-:W0:Y:S01]  /*2e160*/  LDC R7, c[0x0][0x448] ;  /* 0x00011200ff077b82 */ /* 0x000e220000000800 */
[----:B------:R-:W-:Y:S01]  /*2e170*/  ULDC.64 UR6, c[0x0][0x280] ;  /* 0x0000a00000067ab9 */ /* 0x000fe20000000a00 */
[----:B------:R-:W3:Y:S04]  /*2e180*/  LDL.LU R5, [R1+0x64] ;  /* 0x0000640001057983 */ /* 0x000ee80000300800 */
[----:B------:R-:W3:Y:S04]  /*2e190*/  LDL.LU.64 R2, [R1+0x58] ;  /* 0x0000580001027983 */ /* 0x000ee80000300a00 */
[----:B------:R-:W4:Y:S04]  /*2e1a0*/  LDL.LU R4, [R1+0x24] ;  /* 0x0000240001047983 */ /* 0x000f280000300800 */
[----:B------:R-:W4:Y:S01]  /*2e1b0*/  LDL R8, [R1+0x4] ;  /* 0x0000040001087983 */ /* 0x000f220000100800 */
[----:B-1----:R-:W1:Y:S01]  /*2e1c0*/  S2R R9, SR_TID.X ;  /* 0x0000000000097919 */ /* 0x002e620000002100 */
[----:B0-----:R-:W-:-:S13]  /*2e1d0*/  ISETP.NE.AND P0, PT, R7, 0x1, PT ;  /* 0x000000010700780c */ /* 0x001fda0003f05270 */
[----:B------:R-:W0:Y:S01]  /*2e1e0*/  @P0 LDC R6, c[0x0][0x450] ;  /* 0x00011400ff060b82 */ /* 0x000e220000000800 */
[----:B-1----:R-:W-:-:S05]  /*2e1f0*/  IMAD.SHL.U32 R9, R9, 0x10, RZ ;  /* 0x0000001009097824 */ /* 0x002fca00078e00ff */
[----:B------:R-:W-:-:S04]  /*2e200*/  LOP3.LUT R9, R9, 0x70, RZ, 0xc0, !PT ;  /* 0x0000007009097812 */ /* 0x000fc800078ec0ff */
[----:B------:R-:W-:Y:S01]  /*2e210*/  LOP3.LUT R9, R9, 0x80, RZ, 0xfc, !PT ;  /* 0x0000008009097812 */ /* 0x000fe200078efcff */
[----:B---3--:R-:W-:Y:S02]  /*2e220*/  IMAD.MOV.U32 R3, RZ, RZ, R5 ;  /* 0x000000ffff037224 */ /* 0x008fe400078e0005 */
[----:B------:R-:W1:Y:S01]  /*2e230*/  S2R R5, SR_TID.X ;  /* 0x0000000000057919 */ /* 0x000e620000002100 */
[----:B------:R-:W-:-:S04]  /*2e240*/  IMAD.WIDE.U32 R2, R16, UR4, R2 ;  /* 0x0000000410027c25 */ /* 0x000fc8000f8e0002 */
[----:B------:R-:W-:Y:S01]  /*2e250*/  IMAD R3, R16, UR5, R3 ;  /* 0x0000000510037c24 */ /* 0x000fe2000f8e0203 */
[----:B------:R-:W-:Y:S02]  /*2e260*/  ULDC.64 UR4, c[0x0][0x2e0] ;  /* 0x0000b80000047ab9 */ /* 0x000fe40000000a00 */
[----:B--2---:R-:W-:Y:S02]  /*2e270*/  IMAD R0, R0, UR4, RZ ;  /* 0x0000000400007c24 */ /* 0x004fe4000f8e02ff */
[----:B----4-:R-:W-:-:S04]  /*2e280*/  IMAD.WIDE.U32 R2, R4, UR4, R2 ;  /* 0x0000000404027c25 */ /* 0x010fc8000f8e0002 */
[----:B------:R-:W-:Y:S01]  /*2e290*/  IMAD R0, R4, UR5, R0 ;  /* 0x0000000504007c24 */ /* 0x000fe2000f8e0200 */
[----:B------:R-:W-:Y:S01]  /*2e2a0*/  ULDC.64 UR4, c[0x0][0x2d0] ;  /* 0x0000b40000047ab9 */ /* 0x000fe20000000a00 */
[----:B------:R-:W2:Y:S02]  /*2e2b0*/  S2R R4, SR_TID.X ;  /* 0x0000000000047919 */ /* 0x000ea40000002100 */
[----:B------:R-:W-:Y:S01]  /*2e2c0*/  IMAD.IADD R3, R3, 0x1, R0 ;  /* 0x0000000103037824 */ /* 0x000fe200078e0200 */
[----:B-1----:R-:W-:-:S04]  /*2e2d0*/  LOP3.LUT R5, R5, 0x7f, RZ, 0xc0, !PT ;  /* 0x0000007f05057812 */ /* 0x002fc800078ec0ff */
[----:B------:R-:W-:Y:S01]  /*2e2e0*/  SHF.R.U32.HI R5, RZ, 0x3, R5 ;  /* 0x00000003ff057819 */ /* 0x000fe20000011605 */
[----:B--2---:R-:W-:-:S05]  /*2e2f0*/  IMAD.SHL.U32 R4, R4, 0x10, RZ ;  /* 0x0000001004047824 */ /* 0x004fca00078e00ff */
[----:B------:R-:W-:Y:S02]  /*2e300*/  LOP3.LUT R4, R5, 0x70, R4, 0xf8, !PT ;  /* 0x0000007005047812 */ /* 0x000fe400078ef804 */
[----:B------:R-:W1:Y:S03]  /*2e310*/  @P0 LDC R5, c[0x0][0x44c] ;  /* 0x00011300ff050b82 */ /* 0x000e660000000800 */
[----:B------:R-:W-:-:S04]  /*2e320*/  IMAD R4, R8, 0x80, R4 ;  /* 0x0000008008047824 */ /* 0x000fc800078e0204 */
[----:B------:R-:W-:Y:S02]  /*2e330*/  IMAD.MOV.U32 R0, RZ, RZ, R4 ;  /* 0x000000ffff007224 */ /* 0x000fe400078e0004 */
[----:B-1----:R-:W-:-:S05]  /*2e340*/  @P0 IMAD.HI.U32 R5, R4, R5, RZ ;  /* 0x0000000504050227 */ /* 0x002fca00078e00ff */
[----:B0-----:R-:W-:-:S04]  /*2e350*/  @P0 SHF.R.U32.HI R0, RZ, R6, R5 ;  /* 0x00000006ff000219 */ /* 0x001fc80000011605 */
[C---:B------:R-:W-:Y:S01]  /*2e360*/  IADD3 R5, -R0.reuse, RZ, RZ ;  /* 0x000000ff00057210 */ /* 0x040fe20007ffe1ff */
[----:B------:R-:W-:-:S04]  /*2e370*/  IMAD.WIDE.U32 R2, R0, UR4, R2 ;  /* 0x0000000400027c25 */ /* 0x000fc8000f8e0002 */
[----:B------:R-:W-:Y:S01]  /*2e380*/  IMAD R4, R7, R5, R4 ;  /* 0x0000000507047224 */ /* 0x000fe200078e0204 */
[----:B------:R-:W-:-:S05]  /*2e390*/  SHF.R.S32.HI R5, RZ, 0x1f, R0 ;  /* 0x0000001fff057819 */ /* 0x000fca0000011400 */
[----:B------:R-:W-:-:S04]  /*2e3a0*/  IMAD R5, R5, UR4, RZ ;  /* 0x0000000405057c24 */ /* 0x000fc8000f8e02ff */
[----:B------:R-:W-:Y:S01]  /*2e3b0*/  IMAD R0, R0, UR5, R5 ;  /* 0x0000000500007c24 */ /* 0x000fe2000f8e0205 */
[----:B------:R-:W-:Y:S01]  /*2e3c0*/  ULDC.64 UR4, c[0x0][0x2c8] ;  /* 0x0000b20000047ab9 */ /* 0x000fe20000000a00 */
[----:B------:R-:W0:Y:S02]  /*2e3d0*/  S2R R5, SR_TID.X ;  /* 0x0000000000057919 */ /* 0x000e240000002100 */
        /* <DEDUP_REMOVED lines=8> */
[----:B------:R-:W-:-:S04]  /*2e460*/  IADD3 R4, P2, R2, UR6, RZ ;  /* 0x0000000602047c10 */ /* 0x000fc8000ff5e0ff */
[----:B------:R-:W-:Y:S01]  /*2e470*/  IADD3.X R3, R3, UR7, R0, P2, !PT ;  /* 0x0000000703037c10 */ /* 0x000fe200097fe400 */
[----:B0-----:R-:W-:-:S05]  /*2e480*/  IMAD.SHL.U32 R10, R5, 0x10, RZ ;  /* 0x00000010050a7824 */ /* 0x001fca00078e00ff */
[----:B------:R-:W-:-:S04]  /*2e490*/  LOP3.LUT R10, R10, 0x70, RZ, 0xc0, !PT ;  /* 0x000000700a0a7812 */ /* 0x000fc800078ec0ff */
[----:B------:R-:W-:Y:S01]  /*2e4a0*/  ISETP.GE.AND P0, PT, R10, UR4, PT ;  /* 0x000000040a007c0c */ /* 0x000fe2000bf06270 */
[----:B------:R-:W-:-:S03]  /*2e4b0*/  UMOV UR4, 0xffffffff ;  /* 0xffffffff00047882 */ /* 0x000fc60000000000 */
[----:B-1----:R-:W-:Y:S09]  /*2e4c0*/  BRA.DIV UR4, `(.L_x_2770) ;  /* 0x000000a204687947 */ /* 0x002ff2000b800000 */
[----:B------:R-:W0:Y:S01]  /*2e4d0*/  S2R R6, SR_TID.X ;  /* 0x0000000000067919 */ /* 0x000e220000002100 */
[----:B------:R-:W2:Y:S01]  /*2e4e0*/  LDL.LU R8, [R1+0x4] ;  /* 0x0000040001087983 */ /* 0x000ea20000300800 */
[----:B0-----:R-:W-:-:S04]  /*2e4f0*/  LOP3.LUT R6, R6, 0x7f, RZ, 0xc0, !PT ;  /* 0x0000007f06067812 */ /* 0x001fc800078ec0ff */
[----:B------:R-:W-:Y:S02]  /*2e500*/  SHF.R.U32.HI R11, RZ, 0x3, R6 ;  /* 0x00000003ff0b7819 */ /* 0x000fe40000011606 */
[----:B------:R-:W3:Y:S03]  /*2e510*/  LDL.LU R6, [R1+0x60] ;  /* 0x0000600001067983 */ /* 0x000ee60000300800 */
[----:B--2---:R-:W-:-:S04]  /*2e520*/  IMAD R0, R8, 0x80, R11 ;  /* 0x0000008008007824 */ /* 0x004fc800078e020b */
        /* <DEDUP_REMOVED lines=18> */
[----:B------:R-:W-:Y:S01]  /*2e650*/  @!P2 LOP3.LUT R6, R7, R6, RZ, 0x3c, !PT ;  /* 0x000000060706a212 */ /* 0x000fe200078e3cff */
[----:B------:R-:W-:-:S03]  /*2e660*/  VIADD R5, R0, 0x20 ;  /* 0x0000002000057836 */ /* 0x000fc60000000000 */
[----:B------:R-:W-:-:S05]  /*2e670*/  @!P2 LOP3.LUT R7, R7, R6, RZ, 0x3c, !PT ;  /* 0x000000060707a212 */ /* 0x000fca00078e3cff */
        /* <DEDUP_REMOVED lines=48> */
[----:B------:R-:W-:Y:S02]  /*2e980*/  @!P2 MOV R6, R5 ;  /* 0x000000050006a202 */ /* 0x000fe40000000f00 */
[----:B------:R0:W1:Y:S04]  /*2e990*/  SHFL.IDX PT, R5, R3, 0x7, 0x181f ;  /* 0x00f81f0003057f89 */ /* 0x00006800000e0000 */
[----:B------:R0:W-:Y:S04]  /*2e9a0*/  @!P2 LDGSTS.E.BYPASS.LTC128B.128 [R9+0x23400], desc[UR40][R6.64], !P0 ;  /* 0x234000000609afae */ /* 0x0001e8000c101d68 */
[----:B------:R0:W-:Y:S04]  /*2e9b0*/  @!P2 LDGSTS.E.BYPASS.LTC128B.128 [R9+0x27400], desc[UR40][R6.64+0x80], !P1 ;  /* 0x274000800609afae */ /* 0x0001e8000c901d68 */
[----:B------:R0:W2:Y:S02]  /*2e9c0*/  SHFL.IDX PT, R3, R4, 0x7, 0x181f ;  /* 0x00f81f0004037f89 */ /* 0x0000a400000e0000 */
.L_x_3088:
        /* <DEDUP_REMOVED lines=11> */
.L_x_2772:
[----:B------:R-:W-:Y:S05]  /*2ea80*/  BSYNC B0 ;  /* 0x0000000000007941 */ /* 0x000fea0003800000 */
.L_x_2771:
[----:B------:R-:W-:Y:S01]  /*2ea90*/  NOP ;  /* 0x0000000000007918 */ /* 0x000fe20000000000 */
[----:B------:R-:W-:-:S13]  /*2eaa0*/  PLOP3.LUT P0, PT, PT, PT, PT, 0x80, 0x0 ;  /* 0x000000000000781c */ /* 0x000fda0003f0f070 */
.L_x_2773:
        /* <DEDUP_REMOVED lines=18> */
.L_x_3089:
[----:B------:R-:W-:Y:S05]  /*2ebd0*/  BSYNC B0 ;  /* 0x0000000000007941 */ /* 0x000fea0003800000 */
.L_x_2774:
[----:B------:R-:W4:Y:S04]  /*2ebe0*/  LDL.LU R2, [R1+0x8] ;  /* 0x0000080001027983 */ /* 0x000f280000300800 */
[----:B0-2---:R-:W2:Y:S01]  /*2ebf0*/  LDL R3, [R1+0x38] ;  /* 0x0000380001037983 */ /* 0x005ea20000100800 */
[----:B----4-:R-:W-:-:S05]  /*2ec00*/  VIADD R2, R2, 0xfffffffe ;  /* 0xfffffffe02027836 */ /* 0x010fca0000000000 */
[----:B--2---:R-:W-:-:S13]  /*2ec10*/  ISETP.GE.AND P0, PT, R2, R3, PT ;  /* 0x000000030200720c */ /* 0x004fda0003f06270 */
[----:B------:R-:W-:Y:S05]  /*2ec20*/  @!P0 BRA `(.L_x_2776) ;  /* 0x0000001400988947 */ /* 0x000fea0003800000 */
[----:B---3--:R0:W5:Y:S04]  /*2ec30*/  LDL.LU R0, [R1+0x1c] ;  /* 0x00001c0001007983 */ /* 0x0081680000300800 */
[----:B------:R0:W5:Y:S02]  /*2ec40*/  LDL.LU R8, [R1+0x28] ;  /* 0x0000280001087983 */ /* 0x0001640000300800 */
.L_x_2798:
[----:B------:R-:W2:Y:S01]  /*2ec50*/  LDL R3, [R1+0x14] ;  /* 0x0000140001037983 */ /* 0x000ea20000100800 */
[----:B-----5:R-:W-:Y:S01]  /*2ec60*/  VIADD R4, R0, 0x1 ;  /* 0x0000000100047836 */ /* 0x020fe20000000000 */
        /* <DEDUP_REMOVED lines=24> */
[----:B------:R-:W-:Y:S02]  /*2edf0*/  IADD3 R3, -R4, RZ, RZ ;  /* 0x000000ff04037210 */ /* 0x000fe40007ffe1ff */
[----:B------:R-:W-:-:S03]  /*2ee00*/  SHF.R.S32.HI R5, RZ, 0x1f, R4 ;  /* 0x0000001fff057819 */ /* 0x000fc60000011404 */
        /* <DEDUP_REMOVED lines=8> */
.L_x_2779:
        /* <DEDUP_REMOVED lines=8> */
.L_x_3090:
[----:B------:R-:W-:Y:S05]  /*2ef10*/  BSYNC B1 ;  /* 0x0000000000017941 */ /* 0x000fea0003800000 */
.L_x_2780:
        /* <DEDUP_REMOVED lines=9> */
.L_x_2783:
[----:B------:R-:W-:Y:S05]  /*2efb0*/  BSYNC B1 ;  /* 0x0000000000017941 */ /* 0x000fea0003800000 */
.L_x_2782:
        /* <DEDUP_REMOVED lines=12> */
[----:B--2---:R-:W-:-:S07]  /*2f080*/  VIADD R9, R4, 0x10400 ;  /* 0x0001040004097836 */ /* 0x004fce0000000000 */
.L_x_2784:
        /* <DEDUP_REMOVED lines=16> */
.L_x_2785:
        /* <DEDUP_REMOVED lines=13> */
.L_x_3091:
[----:B------:R-:W-:Y:S05]  /*2f260*/  BSYNC B1 ;  /* 0x0000000000017941 */ /* 0x000fea0003800000 */
.L_x_2786:
        /* <DEDUP_REMOVED lines=11> */
.L_x_2789:
[----:B------:R-:W-:Y:S05]  /*2f320*/  BSYNC B1 ;  /* 0x0000000000017941 */ /* 0x000fea0003800000 */
.L_x_2788:
        /* <DEDUP_REMOVED lines=8> */
.L_x_2790:
        /* <DEDUP_REMOVED lines=15> */
.L_x_2791:
        /* <DEDUP_REMOVED lines=10> */
.L_x_2778:
[----:B------:R-:W-:Y:S05]  /*2f540*/  BSYNC B0 ;  /* 0x0000000000007941 */ /* 0x000fea0003800000 */
.L_x_2777:
[----:B------:R-:W-:-:S06]  /*2f550*/  UISETP.NE.AND UP0, UPT, UR36, 0x3, UPT ;  /* 0x000000032400788c */ /* 0x000fcc000bf05270 */
[----:B------:R-:W-:-:S13]  /*2f560*/  PLOP3.LUT P0, PT, PT, PT, UP0, 0x80, 0x0 ;  /* 0x000000000000781c */ /* 0x000fda0003f0f008 */
[----:B------:R-:W-:Y:S05]  /*2f570*/  @!P0 BRA `(.L_x_2792) ;  /* 0x0000000000048947 */ /* 0x000fea0003800000 */
[----:B------:R-:W-:Y:S01]  /*2f580*/  BPT.TRAP 0x1 ;  /* 0x000000040000795c */ /* 0x000fe20000300000 */
.L_x_2792:
[----:B------:R-:W-:Y:S01]  /*2f590*/  IMAD.U32 R3, RZ, RZ, UR39 ;  /* 0x00000027ff037e24 */ /* 0x000fe2000f8e00ff */
[----:B------:R-:W-:Y:S01]  /*2f5a0*/  LOP3.LUT R4, R8, 0x1, RZ, 0x3c, !PT ;  /* 0x0000000108047812 */ /* 0x000fe200078e3cff */
[----:B------:R-:W-:Y:S03]  /*2f5b0*/  BSSY B0, `(.L_x_2793) ;  /* 0x0000006000007945 */ /* 0x000fe60003800000 */
[----:B------:R-:W-:Y:S02]  /*2f5c0*/  ISETP.NE.AND P1, PT, R3, 0x3, PT ;  /* 0x000000030300780c */ /* 0x000fe40003f25270 */
[----:B------:R-:W-:Y:S02]  /*2f5d0*/  SHF.L.U32 R4, R4, 0x1f, RZ ;  /* 0x0000001f04047819 */ /* 0x000fe400000006ff */
[----:B------:R-:W-:-:S04]  /*2f5e0*/  LEA R3, R0, R18, 0x3 ;  /* 0x0000001200037211 */ /* 0x000fc800078e18ff */
[----:B------:R-:W3:Y:S02]  /*2f5f0*/  SYNCS.PHASECHK.TRANS64.TRYWAIT P0, [R3+URZ+0x38870], R4 ;  /* 0x03887004030075a7 */ /* 0x000ee4000800017f */
[----:B---3--:R-:W-:Y:S05]  /*2f600*/  @!P0 BRA `(.L_x_2794) ;  /* 0x0000009c000c8947 */ /* 0x008fea0003800000 */
.L_x_3092:
[----:B------:R-:W-:Y:S05]  /*2f610*/  BSYNC B0 ;  /* 0x0000000000007941 */ /* 0x000fea0003800000 */
.L_x_2793:
[----:B------:R-:W-:Y:S05]  /*2f620*/  @!P1 BRA `(.L_x_2795) ;  /* 0x0000000000049947 */ /* 0x000fea0003800000 */
[----:B------:R-:W-:Y:S01]  /*2f630*/  BPT.TRAP 0x1 ;  /* 0x000000040000795c */ /* 0x000fe20000300000 */
.L_x_2795:
[----:B---3--:R-:W-:Y:S01]  /*2f640*/  SHF.L.U32 R4, R8, 0x1f, RZ ;  /* 0x0000001f08047819 */ /* 0x008fe200000006ff */
[----:B------:R-:W-:-:S03]  /*2f650*/  IMAD.SHL.U32 R0, R0, 0x8000, RZ ;  /* 0x0000800000007824 */ /* 0x000fc600078e00ff */
[----:B------:R-:W3:Y:S02]  /*2f660*/  SYNCS.PHASECHK.TRANS64.TRYWAIT P0, [R3+URZ+0x38860], R4 ;  /* 0x03886004030075a7 */ /* 0x000ee4000800017f */
[----:B---3--:R-:W-:Y:S05]  /*2f670*/  @!P0 BRA `(.L_x_2796) ;  /* 0x0000009c00048947 */ /* 0x008fea0003800000 */
.L_x_3093:
        /* <DEDUP_REMOVED lines=14> */
[----:B---3--:R-:W-:Y:S01]  /*2f760*/  LOP3.LUT R8, R0, R3, RZ, 0xfc, !PT ;  /* 0x0000000300087212 */ /* 0x008fe200078efcff */
[----:B------:R-:W-:Y:S01]  /*2f770*/  IMAD.MOV.U32 R9, RZ, RZ, R14 ;  /* 0x000000ffff097224 */ /* 0x000fe200078e000e */
[C-C-:B------:R-:W-:Y:S02]  /*2f780*/  PRMT R14, R10.reuse, 0x6420, R11.reuse ;  /* 0x000064200a0e7816 */ /* 0x140fe4000000000b */
[----:B------:R-:W-:Y:S01]  /*2f790*/  PRMT R15, R10, 0x7531, R11 ;  /* 0x000075310a0f7816 */ /* 0x000fe2000000000b */
[----:B------:R-:W-:-:S05]  /*2f7a0*/  IMAD.IADD R8, R19, 0x1, R8 ;  /* 0x0000000113087824 */ /* 0x000fca00078e0208 */
[----:B------:R1:W-:Y:S01]  /*2f7b0*/  STSM.16.M88.4 [R8], R12 ;  /* 0x0000000c08007844 */ /* 0x0003e20000000200 */
[C-C-:B--2---:R-:W-:Y:S02]  /*2f7c0*/  PRMT R10, R6.reuse, 0x6420, R7.reuse ;  /* 0x00006420060a7816 */ /* 0x144fe40000000007 */
[----:B------:R-:W-:Y:S01]  /*2f7d0*/  PRMT R11, R6, 0x7531, R7 ;  /* 0x00007531060b7816 */ /* 0x000fe20000000007 */
[----:B-1----:R-:W-:Y:S01]  /*2f7e0*/  VIADD R12, R0, 0x2000 ;  /* 0x00002000000c7836 */ /* 0x002fe20000000000 */
[C---:B------:R-:W-:Y:S01]  /*2f7f0*/  PRMT R8, R4.reuse, 0x6420, R5 ;  /* 0x0000642004087816 */ /* 0x040fe20000000005 */
[----:B------:R-:W-:Y:S01]  /*2f800*/  IMAD.MOV.U32 R15, RZ, RZ, R9 ;  /* 0x000000ffff0f7224 */ /* 0x000fe200078e0009 */
[----:B------:R-:W-:Y:S02]  /*2f810*/  PRMT R9, R4, 0x7531, R5 ;  /* 0x0000753104097816 */ /* 0x000fe40000000005 */
[----:B------:R-:W-:-:S05]  /*2f820*/  LOP3.LUT R4, R12, R3, RZ, 0xfc, !PT ;  /* 0x000000030c047212 */ /* 0x000fca00078efcff */
[----:B------:R-:W-:-:S05]  /*2f830*/  IMAD.IADD R4, R19, 0x1, R4 ;  /* 0x0000000113047824 */ /* 0x000fca00078e0204 */
[----:B------:R1:W-:Y:S02]  /*2f840*/  STSM.16.M88.4 [R4], R8 ;  /* 0x0000000804007844 */ /* 0x0003e40000000200 */
[----:B-1----:R-:W-:Y:S01]  /*2f850*/  IMAD.MOV.U32 R11, RZ, RZ, R15 ;  /* 0x000000ffff0b7224 */ /* 0x002fe200078e000f */
[----:B------:R-:W-:-:S04]  /*2f860*/  IADD3 R8, R0, 0x4000, RZ ;  /* 0x0000400000087810 */ /* 0x000fc80007ffe0ff */
        /* <DEDUP_REMOVED lines=21> */
[----:B------:R-:W-:Y:S02]  /*2f9c0*/  IMAD.MOV.U32 R11, RZ, RZ, R15 ;  /* 0x000000ffff0b7224 */ /* 0x000fe400078e000f */
[----:B------:R-:W-:-:S05]  /*2f9d0*/  VIADD R4, R0, 0x1000 ;  /* 0x0000100000047836 */ /* 0x000fca0000000000 */
        /* <DEDUP_REMOVED lines=8> */
[----:B-1----:R-:W-:-:S02]  /*2fa60*/  PRMT R9, R4, 0x7531, R5 ;  /* 0x0000753104097816 */ /* 0x002fc40000000005 */
[----:B--2---:R-:W-:-:S04]  /*2fa70*/  IADD3 R21, R10, R0, RZ ;  /* 0x000000000a157210 */ /* 0x004fc80007ffe0ff */
        /* <DEDUP_REMOVED lines=63> */
[----:B------:R-:W-:Y:S01]  /*2fe70*/  PRMT R9, R4, 0x7531, R5 ;  /* 0x0000753104097816 */ /* 0x000fe20000000005 */
[----:B------:R-:W-:Y:S01]  /*2fe80*/  VIADD R4, R0, 0x3000 ;  /* 0x0000300000047836 */ /* 0x000fe20000000000 */
[----:B------:R-:W-:-:S04]  /*2fe90*/  PRMT R10, R6, 0x6420, R7 ;  /* 0x00006420060a7816 */ /* 0x000fc80000000007 */
[----:B------:R-:W-:Y:S02]  /*2fea0*/  LOP3.LUT R4, R4, R15, RZ, 0xfc, !PT ;  /* 0x0000000f04047212 */ /* 0x000fe400078efcff */
[----:B------:R-:W-:Y:S02]  /*2feb0*/  PRMT R11, R6, 0x7531, R7 ;  /* 0x00007531060b7816 */ /* 0x000fe40000000007 */
[----:B------:R-:W-:-:S03]  /*2fec0*/  IADD3 R4, R18, R4, RZ ;  /* 0x0000000412047210 */ /* 0x000fc60007ffe0ff */
        /* <DEDUP_REMOVED lines=18> */
[----:B--2---:R-:W-:Y:S01]  /*2fff0*/  IMAD.MOV.U32 R14, RZ, RZ, R9 ;  /* 0x000000ffff0e7224 */ /* 0x004fe200078e0009 */
[----:B------:R-:W-:Y:S01]  /*30000*/  PRMT R9, R4, 0x7531, R5 ;  /* 0x0000753104097816 */ /* 0x000fe20000000005 */
[----:B------:R-:W-:-:S03]  /*30010*/  IMAD.MOV.U32 R15, RZ, RZ, R8 ;  /* 0x000000ffff0f7224 */ /* 0x000fc600078e0008 */
[----:B------:R-:W-:Y:S02]  /*30020*/  LOP3.LUT R0, R0, R14, RZ, 0xfc, !PT ;  /* 0x0000000e00007212 */ /* 0x000fe400078efcff */
[----:B------:R-:W-:-:S03]  /*30030*/  PRMT R8, R4, 0x6420, R5 ;  /* 0x0000642004087816 */ /* 0x000fc60000000005 */
[----:B------:R-:W-:Y:S02]  /*30040*/  IMAD.IADD R0, R18, 0x1, R0 ;  /* 0x0000000112007824 */ /* 0x000fe400078e0200 */
[----:B------:R-:W-:Y:S04]  /*30050*/  STSM.16.M88.4 [R21], R8 ;  /* 0x0000000815007844 */ /* 0x000fe80000000200 */
[----:B------:R2:W3:Y:S04]  /*30060*/  LDSM.16.MT88.4 R8, [R0+0x10400] ;  /* 0x010400000008783b */ /* 0x0004e80000004200 */
[----:B------:R-:W4:Y:S01]  /*30070*/  LDSM.16.MT88.4 R4, [R20+0x17400] ;  /* 0x017400001404783b */ /* 0x000f220000004200 */
[----:B--2---:R-:W-:Y:S01]  /*30080*/  IMAD.MOV.U32 R0, RZ, RZ, R15 ;  /* 0x000000ffff007224 */ /* 0x004fe200078e000f */
        /* <DEDUP_REMOVED lines=18> */
.L_x_2797:
        /* <DEDUP_REMOVED lines=10> */
[C---:B---3--:R-:W-:Y:S02]  /*30250*/  ISETP.GT.AND P0, PT, R2.reuse, R0, PT ;  /* 0x000000000200720c */ /* 0x048fe40003f04270 */
[----:B------:R4:W5:Y:S01]  /*30260*/  LDL R0, [R1+0x1c] ;  /* 0x00001c0001007983 */ /* 0x0009620000100800 */
[----:B------:R-:W-:-:S10]  /*30270*/  IADD3 R2, R2, -0x1, RZ ;  /* 0xffffffff02027810 */ /* 0x000fd40007ffe0ff */
[----:B----4-:R-:W-:Y:S05]  /*30280*/  @P0 BRA `(.L_x_2798) ;  /* 0xffffffe800700947 */ /* 0x010fea000383ffff */
.L_x_2776:
        /* <DEDUP_REMOVED lines=18> */
.L_x_2800:
[----:B------:R-:W-:Y:S05]  /*303b0*/  BSYNC B0 ;  /* 0x0000000000007941 */ /* 0x000fea0003800000 */
.L_x_2799:
[----:B------:R-:W-:-:S06]  /*303c0*/  UISETP.NE.AND UP0, UPT, UR36, 0x3, UPT ;  /* 0x000000032400788c */ /* 0x000fcc000bf05270 */
[----:B------:R-:W-:-:S13]  /*303d0*/  PLOP3.LUT P1, PT, PT, PT, UP0, 0x80, 0x0 ;  /* 0x000000000000781c */ /* 0x000fda0003f2f008 */
[----:B------:R-:W-:Y:S05]  /*303e0*/  @!P1 BRA `(.L_x_2801) ;  /* 0x0000000000049947 */ /* 0x000fea0003800000 */
[----:B------:R-:W-:Y:S01]  /*303f0*/  BPT.TRAP 0x1 ;  /* 0x000000040000795c */ /* 0x000fe20000300000 */
.L_x_2801:
[----:B------:R-:W4:Y:S04]  /*30400*/  LDL R2, [R1+0x28] ;  /* 0x0000280001027983 */ /* 0x000f280000100800 */
[----:B------:R-:W4:Y:S01]  /*30410*/  LDL R3, [R1+0x1c] ;  /* 0x00001c0001037983 */ /* 0x000f220000100800 */
        /* <DEDUP_REMOVED lines=8> */
.L_x_3094:
[----:B------:R-:W-:Y:S05]  /*304a0*/  BSYNC B0 ;  /* 0x0000000000007941 */ /* 0x000fea0003800000 */
.L_x_2802:
[----:B------:R-:W-:Y:S05]  /*304b0*/  @!P2 BRA `(.L_x_2804) ;  /* 0x000000000004a947 */ /* 0x000fea0003800000 */
[----:B------:R-:W-:Y:S01]  /*304c0*/  BPT.TRAP 0x1 ;  /* 0x000000040000795c */ /* 0x000fe20000300000 */
.L_x_2804:
[----:B--2---:R-:W2:Y:S02]  /*304d0*/  LDL R2, [R1+0x28] ;  /* 0x0000280001027983 */ /* 0x004ea40000100800 */
[----:B--2---:R-:W-:-:S04]  /*304e0*/  SHF.L.U32 R2, R2, 0x1f, RZ ;  /* 0x0000001f02027819 */ /* 0x004fc800000006ff */
[----:B------:R-:W2:Y:S02]  /*304f0*/  SYNCS.PHASECHK.TRANS64.TRYWAIT P1, [R0+URZ+0x38860], R2 ;  /* 0x03886002000075a7 */ /* 0x000ea4000802017f */
[----:B--2---:R-:W-:Y:S05]  /*30500*/  @!P1 BRA `(.L_x_2805) ;  /* 0x0000008c00889947 */ /* 0x004fea0003800000 */
.L_x_3095:
        /* <DEDUP_REMOVED lines=19> */
[----:B------:R-:W-:Y:S01]  /*30640*/  PRMT R15, R10, 0x7531, R11 ;  /* 0x000075310a0f7816 */ /* 0x000fe2000000000b */
[----:B------:R-:W-:-:S05]  /*30650*/  IMAD.IADD R3, R19, 0x1, R3 ;  /* 0x0000000113037824 */ /* 0x000fca00078e0203 */
[----:B------:R3:W-:Y:S01]  /*30660*/  STSM.16.M88.4 [R3], R12 ;  /* 0x0000000c03007844 */ /* 0x0007e20000000200 */
[----:B-1----:R-:W-:Y:S02]  /*30670*/  PRMT R8, R4, 0x6420, R5 ;  /* 0x0000642004087816 */ /* 0x002fe40000000005 */
[C-C-:B------:R-:W-:Y:S02]  /*30680*/  PRMT R10, R6.reuse, 0x6420, R7.reuse ;  /* 0x00006420060a7816 */ /* 0x140fe40000000007 */
[----:B------:R-:W-:Y:S02]  /*30690*/  PRMT R11, R6, 0x7531, R7 ;  /* 0x00007531060b7816 */ /* 0x000fe40000000007 */
[----:B---3--:R-:W-:Y:S01]  /*306a0*/  LOP3.LUT R3, R21, R16, RZ, 0xfc, !PT ;  /* 0x0000001015037212 */ /* 0x008fe200078efcff */
[----:B------:R-:W-:Y:S01]  /*306b0*/  IMAD.MOV.U32 R15, RZ, RZ, R9 ;  /* 0x000000ffff0f7224 */ /* 0x000fe200078e0009 */
[----:B------:R-:W-:Y:S02]  /*306c0*/  PRMT R9, R4, 0x7531, R5 ;  /* 0x0000753104097816 */ /* 0x000fe40000000005 */
[----:B------:R-:W-:-:S05]  /*306d0*/  IADD3 R3, R19, R3, RZ ;  /* 0x0000000313037210 */ /* 0x000fca0007ffe0ff */
[----:B------:R1:W-:Y:S02]  /*306e0*/  STSM.16.M88.4 [R3], R8 ;  /* 0x0000000803007844 */ /* 0x0003e40000000200 */
[----:B-1----:R-:W-:Y:S02]  /*306f0*/  IMAD.MOV.U32 R11, RZ, RZ, R15 ;  /* 0x000000ffff0b7224 */ /* 0x002fe400078e000f */
[----:B------:R-:W-:-:S05]  /*30700*/  VIADD R8, R17, 0x4000 ;  /* 0x0000400011087836 */ /* 0x000fca0000000000 */
        /* <DEDUP_REMOVED lines=12> */
[----:B---3--:R-:W-:Y:S01]  /*307d0*/  LOP3.LUT R3, R20, R16, RZ, 0xfc, !PT ;  /* 0x0000001014037212 */ /* 0x008fe200078efcff */
[----:B------:R-:W-:-:S04]  /*307e0*/  IMAD.MOV.U32 R15, RZ, RZ, R11 ;  /* 0x000000ffff0f7224 */ /* 0x000fc800078e000b */
        /* <DEDUP_REMOVED lines=28> */
[----:B-1----:R-:W-:-:S05]  /*309b0*/  IMAD.MOV.U32 R11, RZ, RZ, R15 ;  /* 0x000000ffff0b7224 */ /* 0x002fca00078e000f */
        /* <DEDUP_REMOVED lines=17> */
[----:B------:R-:W-:-:S05]  /*30ad0*/  IMAD.MOV.U32 R11, RZ, RZ, R15 ;  /* 0x000000ffff0b7224 */ /* 0x000fca00078e000f */
[----:B------:R-:W-:-:S04]  /*30ae0*/  LOP3.LUT R3, R21, R11, RZ, 0xfc, !PT ;  /* 0x0000000b15037212 */ /* 0x000fc800078efcff */
[----:B------:R-:W-:-:S05]  /*30af0*/  IADD3 R3, R18, R3, RZ ;  /* 0x0000000312037210 */ /* 0x000fca0007ffe0ff */
        /* <DEDUP_REMOVED lines=35> */
[----:B------:R-:W-:-:S05]  /*30d30*/  LOP3.LUT R3, R3, R15, RZ, 0xfc, !PT ;  /* 0x0000000f03037212 */ /* 0x000fca00078efcff */
[----:B------:R-:W-:-:S05]  /*30d40*/  IMAD.IADD R3, R18, 0x1, R3 ;  /* 0x0000000112037824 */ /* 0x000fca00078e0203 */
[----:B------:R-:W1:Y:S02]  /*30d50*/  LDSM.16.MT88.4 R4, [R3+0x10400] ;  /* 0x010400000304783b */ /* 0x000e640000004200 */
[C-C-:B-1----:R-:W-:Y:S02]  /*30d60*/  PRMT R12, R4.reuse, 0x6420, R5.reuse ;  /* 0x00006420040c7816 */ /* 0x142fe40000000005 */
[----:B------:R-:W-:Y:S01]  /*30d70*/  PRMT R13, R4, 0x7531, R5 ;  /* 0x00007531040d7816 */ /* 0x000fe20000000005 */
[----:B--2---:R-:W-:-:S05]  /*30d80*/  IMAD.IADD R3, R14, 0x1, R17 ;  /* 0x000000010e037824 */ /* 0x004fca00078e0211 */
[C---:B---3--:R-:W-:Y:S02]  /*30d90*/  IADD3 R16, R19.reuse, R3, R16 ;  /* 0x0000000313107210 */ /* 0x048fe40007ffe010 */
[----:B------:R-:W-:Y:S02]  /*30da0*/  IADD3 R3, R19, R0, R3 ;  /* 0x0000000013037210 */ /* 0x000fe40007ffe003 */
[----:B------:R1:W5:Y:S01]  /*30db0*/  LDL.LU R0, [R1+0x1b0] ;  /* 0x0001b00001007983 */ /* 0x0003620000300800 */
[----:B------:R-:W-:Y:S02]  /*30dc0*/  MOV R19, R15 ;  /* 0x0000000f00137202 */ /* 0x000fe40000000f00 */
        /* <DEDUP_REMOVED lines=9> */
[----:B------:R-:W-:-:S03]  /*30e60*/  PRMT R11, R6, 0x7531, R7 ;  /* 0x00007531060b7816 */ /* 0x000fc60000000007 */
[----:B------:R-:W-:Y:S02]  /*30e70*/  IMAD.IADD R4, R18, 0x1, R4 ;  /* 0x0000000112047824 */ /* 0x000fe400078e0204 */
[----:B------:R-:W-:Y:S04]  /*30e80*/  STSM.16.M88.4 [R3], R8 ;  /* 0x0000000803007844 */ /* 0x000fe80000000200 */
[----:B------:R-:W2:Y:S04]  /*30e90*/  LDSM.16.MT88.4 R8, [R4+0x10400] ;  /* 0x010400000408783b */ /* 0x000ea80000004200 */
[----:B------:R-:W3:Y:S01]  /*30ea0*/  LDSM.16.MT88.4 R4, [R2+0x17400] ;  /* 0x017400000204783b */ /* 0x000ee20000004200 */
[----:B--2---:R-:W-:-:S02]  /*30eb0*/  PRMT R12, R8, 0x6420, R9 ;  /* 0x00006420080c7816 */ /* 0x004fc40000000009 */
[----:B------:R-:W-:Y:S02]  /*30ec0*/  PRMT R13, R8, 0x7531, R9 ;  /* 0x00007531080d7816 */ /* 0x000fe40000000009 */
[C-C-:B------:R-:W-:Y:S02]  /*30ed0*/  PRMT R14, R10.reuse, 0x6420, R11.reuse ;  /* 0x000064200a0e7816 */ /* 0x140fe4000000000b */
[----:B------:R-:W-:Y:S02]  /*30ee0*/  PRMT R15, R10, 0x7531, R11 ;  /* 0x000075310a0f7816 */ /* 0x000fe4000000000b */
[C-C-:B---3--:R-:W-:Y:S02]  /*30ef0*/  PRMT R8, R4.reuse, 0x6420, R5.reuse ;  /* 0x0000642004087816 */ /* 0x148fe40000000005 */
        /* <DEDUP_REMOVED lines=13> */
.L_x_2806:
        /* <DEDUP_REMOVED lines=14> */
.L_x_2751:
[----:B01----:R-:W2:Y:S02]  /*310b0*/  LDL R0, [R1+0x14] ;  /* 0x0000140001007983 */ /* 0x003ea40000100800 */
[----:B--2---:R-:W-:-:S13]  /*310c0*/  LOP3.LUT P0, RZ, R0, 0x2, RZ, 0xc0, !PT ;  /* 0x0000000200ff7812 */ /* 0x004fda000780c0ff */
[----:B------:R-:W-:Y:S05]  /*310d0*/  @!P0 BRA `(.L_x_2807) ;  /* 0x00000000002c8947 */ /* 0x000fea0003800000 */
[----:B------:R-:W-:Y:S05]  /*310e0*/  WARPSYNC.ALL ;  /* 0x0000000000007948 */ /* 0x000fea0003800000 */
[----:B------:R-:W0:Y:S08]  /*310f0*/  S2UR UR5, SR_CgaCtaId ;  /* 0x00000000000579c3 */ /* 0x000e300000008800 */
[----:B------:R-:W-:Y:S06]  /*31100*/  BAR.SYNC.DEFER_BLOCKING 0x5, 0x180 ;  /* 0x0146000000007b1d */ /* 0x000fec0000010000 */
[----:B------:R-:W-:-:S02]  /*31110*/  UMOV UR4, 0x400 ;  /* 0x0000040000047882 */ /* 0x000fc40000000000 */
[----:B0-----:R-:W-:-:S06]  /*31120*/  ULEA UR4, UR5, UR4, 0x18 ;  /* 0x0000000405047291 */ /* 0x001fcc000f8ec03f */
[----:B------:R-:W-:-:S05]  /*31130*/  IMAD.U32 R18, RZ, RZ, UR4 ;  /* 0x00000004ff127e24 */ /* 0x000fca000f8e00ff */
[----:B------:R-:W0:Y:S04]  /*31140*/  LDS.128 R4, [R18+0x388d0] ;  /* 0x0388d00012047984 */ /* 0x000e280000000c00 */
[----:B0-----:R0:W-:Y:S04]  /*31150*/  STL.64 [R1], R4 ;  /* 0x0000000401007387 */ /* 0x0011e80000100a00 */
[----:B------:R0:W-:Y:S01]  /*31160*/  STL.64 [R1+0x8], R6 ;  /* 0x0000080601007387 */ /* 0x0001e20000100a00 */
[----:B------:R-:W-:Y:S06]  /*31170*/  BAR.ARV 0x4, 0x180 ;  /* 0x0106000000007b1d */ /* 0x000fec0000002000 */
[----:B------:R-:W-:Y:S05]  /*31180*/  BRA `(.L_x_2808) ;  /* 0x00000010003c7947 */ /* 0x000fea0003800000 */
.L_x_2807:
[----:B------:R-:W0:Y:S01]  /*31190*/  S2R R0, SR_TID.X ;  /* 0x0000000000007919 */ /* 0x000e220000002100 */
[----:B------:R-:W-:Y:S01]  /*311a0*/  UMOV UR4, 0xffffffff ;  /* 0xffffffff00047882 */ /* 0x000fe20000000000 */
[----:B0-----:R-:W-:-:S04]  /*311b0*/  LOP3.LUT R16, R0, 0x1f, RZ, 0xc0, !PT ;  /* 0x0000001f00107812 */ /* 0x001fc800078ec0ff */
[----:B------:R-:W-:Y:S01]  /*311c0*/  ISETP.NE.AND P0, PT, R16, 0x1f, PT ;  /* 0x0000001f1000780c */ /* 0x000fe20003f05270 */
[----:B------:R-:W-:-:S12]  /*311d0*/  BRA.DIV UR4, `(.L_x_2809) ;  /* 0x0000008204687947 */ /* 0x000fd8000b800000 */
[----:B------:R-:W2:Y:S01]  /*311e0*/  LDL.LU R0, [R1] ;  /* 0x0000000001007983 */ /* 0x000ea20000300800 */
[----:B------:R-:W-:-:S03]  /*311f0*/  ULDC UR4, c[0x0][0xc3c] ;  /* 0x00030f0000047ab9 */ /* 0x000fc60000000800 */
[----:B------:R-:W3:Y:S01]  /*31200*/  LDL R2, [R1+0xc] ;  /* 0x00000c0001027983 */ /* 0x000ee20000100800 */
[----:B--2---:R-:W-:Y:S02]  /*31210*/  IMAD.MOV.U32 R10, RZ, RZ, R0 ;  /* 0x000000ffff0a7224 */ /* 0x004fe400078e0000 */
[----:B---3--:R-:W-:-:S05]  /*31220*/  IMAD.IADD R6, R2, 0x1, R16 ;  /* 0x0000000102067824 */ /* 0x008fca00078e0210 */
[----:B------:R-:W-:-:S13]  /*31230*/  ISETP.GE.OR P1, PT, R6, UR4, !P0 ;  /* 0x0000000406007c0c */ /* 0x000fda000c726670 */
[----:B------:R-:W0:Y:S08]  /*31240*/  @!P1 LDC.64 R2, c[0x0][0xc80] ;  /* 0x00032000ff029b82 */ /* 0x000e300000000a00 */
[----:B------:R-:W1:Y:S01]  /*31250*/  @!P1 LDC.64 R4, c[0x0][0xc78] ;  /* 0x00031e00ff049b82 */ /* 0x000e620000000a00 */
[----:B0-----:R-:W-:-:S05]  /*31260*/  @!P1 IMAD.WIDE R2, R6, 0x4, R2 ;  /* 0x0000000406029825 */ /* 0x001fca00078e0202 */
[----:B------:R1:W2:Y:S02]  /*31270*/  @!P1 LDG.E R0, desc[UR40][R2.64] ;  /* 0x0000002802009981 */ /* 0x0002a4000c1e1900 */
[----:B-1----:R-:W-:-:S06]  /*31280*/  @!P1 IMAD.WIDE R2, R6, 0x4, R4 ;  /* 0x0000000406029825 */ /* 0x002fcc00078e0204 */
[----:B------:R-:W3:Y:S01]  /*31290*/  @!P1 LDG.E R2, desc[UR40][R2.64] ;  /* 0x0000002802029981 */ /* 0x000ee2000c1e1900 */
        /* <DEDUP_REMOVED lines=8> */
[----:B--2---:R-:W-:Y:S01]  /*31320*/  @!P1 IMAD.MOV.U32 R4, RZ, RZ, R0 ;  /* 0x000000ffff049224 */ /* 0x004fe200078e0000 */
[----:B---3--:R-:W-:-:S02]  /*31330*/  @!P1 MOV R5, R2 ;  /* 0x0000000200059202 */ /* 0x008fc40000000f00 */
[----:B------:R-:W-:-:S03]  /*31340*/  ISETP.NE.AND P1, PT, R16, RZ, PT ;  /* 0x000000ff1000720c */ /* 0x000fc60003f25270 */
[----:B------:R-:W-:-:S05]  /*31350*/  IMAD R0, R5, R4, RZ ;  /* 0x0000000405007224 */ /* 0x000fca00078e02ff */
        /* <DEDUP_REMOVED lines=15> */
[----:B------:R0:W1:Y:S02]  /*31450*/  SHFL.IDX PT, R7, R3, 0x1f, 0x1f ;  /* 0x03e01f0003077f89 */ /* 0x00006400000e0000 */
.L_x_3105:
[----:B------:R-:W-:Y:S02]  /*31460*/  ULDC UR4, c[0x0][0xc38] ;  /* 0x00030e0000047ab9 */ /* 0x000fe40000000800 */
[----:B------:R-:W-:-:S04]  /*31470*/  IMAD.U32 R2, RZ, RZ, UR4 ;  /* 0x00000004ff027e24 */ /* 0x000fc8000f8e00ff */
[----:B-1----:R-:W-:-:S04]  /*31480*/  IMAD R7, R7, R2, RZ ;  /* 0x0000000207077224 */ /* 0x002fc800078e02ff */
[----:B------:R-:W-:Y:S01]  /*31490*/  IMAD.IADD R0, R8, 0x1, R7 ;  /* 0x0000000108007824 */ /* 0x000fe200078e0207 */
[----:B------:R-:W-:-:S04]  /*314a0*/  MOV R8, R3 ;  /* 0x0000000300087202 */ /* 0x000fc80000000f00 */
[----:B------:R-:W-:-:S13]  /*314b0*/  ISETP.GT.AND P6, PT, R0, R6, PT ;  /* 0x000000060000720c */ /* 0x000fda0003fc4270 */
[----:B------:R-:W-:Y:S05]  /*314c0*/  @P6 BRA `(.L_x_2810) ;  /* 0x0000000000b06947 */ /* 0x000fea0003800000 */
.L_x_2813:
[----:B0-----:R-:W2:Y:S01]  /*314d0*/  LDL.LU R3, [R1+0xc] ;  /* 0x00000c0001037983 */ /* 0x001ea20000300800 */
[----:B------:R-:W0:Y:S01]  /*314e0*/  LDC R2, c[0x0][0xc3c] ;  /* 0x00030f00ff027b82 */ /* 0x000e220000000800 */
[----:B--2---:R-:W-:-:S05]  /*314f0*/  VIADD R3, R3, 0x1f ;  /* 0x0000001f03037836 */ /* 0x004fca0000000000 */
[----:B0-----:R-:W-:-:S13]  /*31500*/  ISETP.GE.AND P6, PT, R3, R2, PT ;  /* 0x000000020300720c */ /* 0x001fda0003fc6270 */
[----:B------:R-:W-:Y:S05]  /*31510*/  @P6 BRA `(.L_x_2811) ;  /* 0x0000000800f06947 */ /* 0x000fea0003800000 */
[----:B------:R-:W0:Y:S01]  /*31520*/  S2R R4, SR_TID.X ;  /* 0x0000000000047919 */ /* 0x000e220000002100 */
[----:B------:R1:W-:Y:S01]  /*31530*/  STL [R1+0xc], R3 ;  /* 0x00000c0301007387 */ /* 0x0003e20000100800 */
[----:B0-----:R-:W-:-:S05]  /*31540*/  LOP3.LUT R4, R4, 0x1f, RZ, 0xc0, !PT ;  /* 0x0000001f04047812 */ /* 0x001fca00078ec0ff */
[----:B------:R-:W-:Y:S02]  /*31550*/  IMAD.IADD R5, R3, 0x1, R4 ;  /* 0x0000000103057824 */ /* 0x000fe400078e0204 */
[----:B------:R-:W-:-:S03]  /*31560*/  IMAD.MOV.U32 R4, RZ, RZ, RZ ;  /* 0x000000ffff047224 */ /* 0x000fc600078e00ff */
[----:B------:R-:W-:-:S13]  /*31570*/  ISETP.GE.OR P6, PT, R5, R2, !P0 ;  /* 0x000000020500720c */ /* 0x000fda00047c6670 */
[----:B-1----:R-:W0:Y:S02]  /*31580*/  @!P6 LDC.64 R2, c[0x0][0xc80] ;  /* 0x00032000ff02eb82 */ /* 0x002e240000000a00 */
[----:B0-----:R-:W-:-:S05]  /*31590*/  @!P6 IMAD.WIDE R2, R5, 0x4, R2 ;  /* 0x000000040502e825 */ /* 0x001fca00078e0202 */
[----:B------:R0:W2:Y:S02]  /*315a0*/  @!P6 LDG.E R4, desc[UR40][R2.64] ;  /* 0x000000280204e981 */ /* 0x0000a4000c1e1900 */
[----:B0-----:R-:W0:Y:S02]  /*315b0*/  @!P6 LDC.64 R2, c[0x0][0xc78] ;  /* 0x00031e00ff02eb82 */ /* 0x001e240000000a00 */
[----:B0-----:R-:W-:-:S04]  /*315c0*/  @!P6 IMAD.WIDE R2, R5, 0x4, R2 ;  /* 0x000000040502e825 */ /* 0x001fc800078e0202 */
[----:B------:R-:W-:-:S06]  /*315d0*/  IMAD.MOV.U32 R5, RZ, RZ, RZ ;  /* 0x000000ffff057224 */ /* 0x000fcc00078e00ff */
[----:B------:R-:W2:Y:S01]  /*315e0*/  @!P6 LDG.E R5, desc[UR40][R2.64] ;  /* 0x000000280205e981 */ /* 0x000ea2000c1e1900 */
[----:B------:R-:W-:Y:S01]  /*315f0*/  UMOV UR4, 0xffffffff ;  /* 0xffffffff00047882 */ /* 0x000fe20000000000 */
[----:B--2---:R-:W-:Y:S02]  /*31600*/  IMAD R2, R5, R4, RZ ;  /* 0x0000000405027224 */ /* 0x004fe400078e02ff */
[----:B------:R-:W-:Y:S05]  /*31610*/  BRA.DIV UR4, `(.L_x_2812) ;  /* 0x0000008204b47947 */ /* 0x000fea000b800000 */
        /* <DEDUP_REMOVED lines=15> */
[----:B------:R0:W1:Y:S02]  /*31710*/  SHFL.IDX PT, R7, R3, 0x1f, 0x1f ;  /* 0x03e01f0003077f89 */ /* 0x00006400000e0000 */
.L_x_3113:
[----:B------:R-:W-:Y:S02]  /*31720*/  ULDC UR4, c[0x0][0xc38] ;  /* 0x00030e0000047ab9 */ /* 0x000fe40000000800 */
[----:B------:R-:W-:-:S04]  /*31730*/  IMAD.U32 R2, RZ, RZ, UR4 ;  /* 0x00000004ff027e24 */ /* 0x000fc8000f8e00ff */
[----:B-1----:R-:W-:-:S04]  /*31740*/  IMAD R7, R7, R2, RZ ;  /* 0x0000000207077224 */ /* 0x002fc800078e02ff */
[----:B------:R-:W-:-:S05]  /*31750*/  IMAD.IADD R0, R7, 0x1, R0 ;  /* 0x0000000107007824 */ /* 0x000fca00078e0200 */
[----:B------:R-:W-:-:S13]  /*31760*/  ISETP.GT.AND P6, PT, R0, R6, PT ;  /* 0x000000060000720c */ /* 0x000fda0003fc4270 */
[----:B------:R-:W-:Y:S05]  /*31770*/  @!P6 BRA `(.L_x_2813) ;  /* 0xfffffffc0054e947 */ /* 0x000fea000383ffff */
[----:B------:R-:W-:-:S07]  /*31780*/  IMAD.MOV.U32 R8, RZ, RZ, R3 ;  /* 0x000000ffff087224 */ /* 0x000fce00078e0003 */
.L_x_2810:
[----:B------:R-:W-:Y:S01]  /*31790*/  IMAD.IADD R10, R0, 0x1, -R7 ;  /* 0x00000001000a7824 */ /* 0x000fe200078e0a07 */
[----:B------:R-:W-:-:S03]  /*317a0*/  UMOV UR4, 0xffffffff ;  /* 0xffffffff00047882 */ /* 0x000fc60000000000 */
[----:B------:R-:W-:-:S05]  /*317b0*/  IMAD R0, R8, R2, R10 ;  /* 0x0000000208007224 */ /* 0x000fca00078e020a */
[----:B------:R-:W-:Y:S01]  /*317c0*/  ISETP.GT.AND P6, PT, R0, R6, PT ;  /* 0x000000060000720c */ /* 0x000fe20003fc4270 */
[----:B------:R-:W-:-:S12]  /*317d0*/  BRA.DIV UR4, `(.L_x_2814) ;  /* 0x00000086041c7947 */ /* 0x000fd8000b800000 */
[----:B------:R-:W2:Y:S01]  /*317e0*/  LDL.LU R7, [R1+0xc] ;  /* 0x00000c0001077983 */ /* 0x000ea20000300800 */
[----:B0-----:R-:W-:-:S04]  /*317f0*/  VOTE.ANY R3, PT, !P6 ;  /* 0x0000000000037806 */ /* 0x001fc800070e0100 */
[----:B------:R-:W0:Y:S02]  /*31800*/  POPC R0, R3 ;  /* 0x0000000300007309 */ /* 0x000e240000000000 */
[----:B0-----:R0:W1:Y:S04]  /*31810*/  SHFL.IDX PT, R4, R4, R0, 0x1f ;  /* 0x00001f0004047589 */ /* 0x00106800000e0000 */
[----:B------:R0:W3:Y:S01]  /*31820*/  SHFL.IDX PT, R5, R5, R0, 0x1f ;  /* 0x00001f0005057589 */ /* 0x0000e200000e0000 */
[----:B--2---:R-:W-:-:S05]  /*31830*/  IMAD.IADD R7, R0, 0x1, R7 ;  /* 0x0000000100077824 */ /* 0x004fca00078e0207 */
[----:B-1-3--:R0:W-:Y:S02]  /*31840*/  STL [R1+0xc], R7 ;  /* 0x00000c0701007387 */ /* 0x00a1e40000100800 */
.L_x_3118:
[----:B------:R-:W-:-:S13]  /*31850*/  ISETP.NE.AND P0, PT, R3, RZ, PT ;  /* 0x000000ff0300720c */ /* 0x000fda0003f05270 */
[----:B------:R-:W-:Y:S05]  /*31860*/  @!P0 BRA `(.L_x_2815) ;  /* 0x0000000000148947 */ /* 0x000fea0003800000 */
[----:B------:R-:W-:Y:S01]  /*31870*/  UMOV UR4, 0xffffffff ;  /* 0xffffffff00047882 */ /* 0x000fe20000000000 */
[----:B0-----:R-:W-:Y:S02]  /*31880*/  VIADD R0, R0, 0xffffffff ;  /* 0xffffffff00007836 */ /* 0x001fe40000000000 */
[----:B------:R-:W-:Y:S05]  /*31890*/  BRA.DIV UR4, `(.L_x_2816) ;  /* 0x0000008604547947 */ /* 0x000fea000b800000 */
[----:B------:R0:W2:Y:S02]  /*318a0*/  SHFL.IDX PT, R0, R8, R0, 0x1f ;  /* 0x00001f0008007589 */ /* 0x0000a400000e0000 */
.L_x_3121:
[----:B--2---:R-:W-:-:S07]  /*318b0*/  IMAD.MOV.U32 R9, RZ, RZ, R0 ;  /* 0x000000ffff097224 */ /* 0x004fce00078e0000 */
.L_x_2815:
[----:B------:R-:W-:Y:S01]  /*318c0*/  ISETP.NE.AND P0, PT, R5, 0x1, PT ;  /* 0x000000010500780c */ /* 0x000fe20003f05270 */
[----:B0-----:R-:W-:-:S05]  /*318d0*/  IMAD R0, R9, R2, R10 ;  /* 0x0000000209007224 */ /* 0x001fca00078e020a */
[----:B------:R0:W-:Y:S02]  /*318e0*/  STL [R1], R0 ;  /* 0x0000000001007387 */ /* 0x0001e40000100800 */
[----:B0-----:R-:W-:-:S05]  /*318f0*/  IMAD.IADD R0, R6, 0x1, -R0 ;  /* 0x0000000106007824 */ /* 0x001fca00078e0a00 */
[----:B------:R-:W-:Y:S05]  /*31900*/  @!P0 BRA `(.L_x_2817) ;  /* 0x0000000000e88947 */ /* 0x000fea0003800000 */
[----:B------:R-:W-:Y:S01]  /*31910*/  IABS R3, R4 ;  /* 0x0000000400037213 */ /* 0x000fe20000000000 */
[----:B------:R-:W-:-:S03]  /*31920*/  IMAD.MOV.U32 R6, RZ, RZ, RZ ;  /* 0x000000ffff067224 */ /* 0x000fc600078e00ff */
[----:B------:R-:W0:Y:S08]  /*31930*/  I2F.RP R2, R3 ;  /* 0x0000000300027306 */ /* 0x000e300000209400 */
[----:B0-----:R-:W0:Y:S02]  /*31940*/  MUFU.RCP R2, R2 ;  /* 0x0000000200027308 */ /* 0x001e240000001000 */
[----:B0-----:R-:W-:-:S06]  /*31950*/  IADD3 R2, R2, 0xffffffe, RZ ;  /* 0x0ffffffe02027810 */ /* 0x001fcc0007ffe0ff */
[----:B-1----:R-:W0:Y:S02]  /*31960*/  F2I.FTZ.U32.TRUNC.NTZ R7, R2 ;  /* 0x0000000200077305 */ /* 0x002e24000021f000 */
[----:B0-----:R-:W-:-:S04]  /*31970*/  IMAD.MOV R2, RZ, RZ, -R7 ;  /* 0x000000ffff027224 */ /* 0x001fc800078e0a07 */
[----:B------:R-:W-:-:S04]  /*31980*/  IMAD R2, R2, R3, RZ ;  /* 0x0000000302027224 */ /* 0x000fc800078e02ff */
        /* <DEDUP_REMOVED lines=8> */
[----:B------:R-:W-:Y:S01]  /*31a10*/  @!P1 IMAD.IADD R6, R6, 0x1, -R3 ;  /* 0x0000000106069824 */ /* 0x000fe200078e0a03 */
[----:B------:R-:W-:Y:S02]  /*31a20*/  @!P1 IADD3 R2, R2, 0x1, RZ ;  /* 0x0000000102029810 */ /* 0x000fe40007ffe0ff */
[----:B------:R-:W-:Y:S02]  /*31a30*/  ISETP.NE.AND P1, PT, R4, RZ, PT ;  /* 0x000000ff0400720c */ /* 0x000fe40003f25270 */
[----:B------:R-:W-:Y:S02]  /*31a40*/  ISETP.GE.U32.AND P0, PT, R6, R3, PT ;  /* 0x000000030600720c */ /* 0x000fe40003f06070 */
[----:B------:R-:W-:-:S04]  /*31a50*/  IABS R6, R5 ;  /* 0x0000000500067213 */ /* 0x000fc80000000000 */
[----:B------:R-:W0:Y:S07]  /*31a60*/  I2F.RP R8, R6 ;  /* 0x0000000600087306 */ /* 0x000e2e0000209400 */
[----:B------:R-:W-:Y:S01]  /*31a70*/  @P0 VIADD R2, R2, 0x1 ;  /* 0x0000000102020836 */ /* 0x000fe20000000000 */
[----:B0-----:R-:W0:Y:S02]  /*31a80*/  MUFU.RCP R8, R8 ;  /* 0x0000000800087308 */ /* 0x001e240000001000 */
[----:B0-----:R-:W-:-:S06]  /*31a90*/  VIADD R8, R8, 0xffffffe ;  /* 0x0ffffffe08087836 */ /* 0x001fcc0000000000 */
[----:B------:R0:W1:Y:S02]  /*31aa0*/  F2I.FTZ.U32.TRUNC.NTZ R9, R8 ;  /* 0x0000000800097305 */ /* 0x000064000021f000 */
[----:B0-----:R-:W-:Y:S02]  /*31ab0*/  IMAD.MOV.U32 R8, RZ, RZ, RZ ;  /* 0x000000ffff087224 */ /* 0x001fe400078e00ff */
[----:B-1----:R-:W-:-:S04]  /*31ac0*/  IMAD.MOV R3, RZ, RZ, -R9 ;  /* 0x000000ffff037224 */ /* 0x002fc800078e0a09 */
[----:B------:R-:W-:-:S04]  /*31ad0*/  IMAD R3, R3, R6, RZ ;  /* 0x0000000603037224 */ /* 0x000fc800078e02ff */
[----:B------:R-:W-:Y:S01]  /*31ae0*/  IMAD.HI.U32 R9, R9, R3, R8 ;  /* 0x0000000309097227 */ /* 0x000fe200078e0008 */
[----:B------:R-:W-:-:S04]  /*31af0*/  LOP3.LUT R3, R0, R4, RZ, 0x3c, !PT ;  /* 0x0000000400037212 */ /* 0x000fc800078e3cff */
[----:B------:R-:W-:Y:S02]  /*31b00*/  ISETP.GE.AND P2, PT, R3, RZ, PT ;  /* 0x000000ff0300720c */ /* 0x000fe40003f46270 */
[----:B------:R-:W-:-:S05]  /*31b10*/  IABS R3, R5 ;  /* 0x0000000500037213 */ /* 0x000fca0000000000 */
[----:B------:R-:W-:-:S04]  /*31b20*/  IMAD.MOV R3, RZ, RZ, -R3 ;  /* 0x000000ffff037224 */ /* 0x000fc800078e0a03 */
[----:B------:R-:W-:Y:S02]  /*31b30*/  IMAD.MOV.U32 R8, RZ, RZ, R3 ;  /* 0x000000ffff087224 */ /* 0x000fe400078e0003 */
        /* <DEDUP_REMOVED lines=15> */
[----:B------:R-:W-:Y:S02]  /*31c30*/  @!P2 IADD3 R3, -R3, RZ, RZ ;  /* 0x000000ff0303a210 */ /* 0x000fe40007ffe1ff */
[----:B------:R-:W-:-:S05]  /*31c40*/  @!P1 LOP3.LUT R3, RZ, R5, RZ, 0x33, !PT ;  /* 0x00000005ff039212 */ /* 0x000fca00078e33ff */
[--C-:B------:R-:W-:Y:S02]  /*31c50*/  IMAD.MOV R6, RZ, RZ, -R3.reuse ;  /* 0x000000ffff067224 */ /* 0x100fe400078e0a03 */
[C---:B------:R-:W-:Y:S02]  /*31c60*/  IMAD R3, R5.reuse, 0x1000000, R3 ;  /* 0x0100000005037824 */ /* 0x040fe400078e0203 */
[----:B------:R-:W-:-:S04]  /*31c70*/  IMAD R6, R5, R6, R2 ;  /* 0x0000000605067224 */ /* 0x000fc800078e0202 */
[----:B------:R-:W-:-:S05]  /*31c80*/  IMAD R2, R6, 0x10000, R3 ;  /* 0x0001000006027824 */ /* 0x000fca00078e0203 */
[----:B------:R0:W-:Y:S01]  /*31c90*/  STL [R1+0x8], R2 ;  /* 0x0000080201007387 */ /* 0x0001e20000100800 */
[----:B------:R-:W-:Y:S05]  /*31ca0*/  BRA `(.L_x_2818) ;  /* 0x0000000000fc7947 */ /* 0x000fea0003800000 */
.L_x_2817:
[----:B------:R-:W2:Y:S01]  /*31cb0*/  LDL R3, [R1+0xc] ;  /* 0x00000c0001037983 */ /* 0x000ea20000100800 */
[----:B------:R-:W2:Y:S02]  /*31cc0*/  LDC.64 R8, c[0x0][0xc90] ;  /* 0x00032400ff087b82 */ /* 0x000ea40000000a00 */
[----:B--2---:R-:W-:-:S06]  /*31cd0*/  IMAD.WIDE R8, R3, 0x4, R8 ;  /* 0x0000000403087825 */ /* 0x004fcc00078e0208 */
[----:B------:R-:W2:Y:S01]  /*31ce0*/  LDG.E R8, desc[UR40][R8.64] ;  /* 0x0000002808087981 */ /* 0x000ea2000c1e1900 */
[----:B------:R-:W-:Y:S01]  /*31cf0*/  IABS R5, R0 ;  /* 0x0000000000057213 */ /* 0x000fe20000000000 */
[----:B--2---:R-:W-:-:S05]  /*31d00*/  IMAD R10, R4, R8, RZ ;  /* 0x00000008040a7224 */ /* 0x004fca00078e02ff */
[----:B------:R-:W-:-:S04]  /*31d10*/  IABS R9, R10 ;  /* 0x0000000a00097213 */ /* 0x000fc80000000000 */
[----:B------:R-:W0:Y:S08]  /*31d20*/  I2F.RP R6, R9 ;  /* 0x0000000900067306 */ /* 0x000e300000209400 */
[----:B0-----:R-:W0:Y:S02]  /*31d30*/  MUFU.RCP R6, R6 ;  /* 0x0000000600067308 */ /* 0x001e240000001000 */
[----:B0-----:R-:W-:-:S06]  /*31d40*/  VIADD R6, R6, 0xffffffe ;  /* 0x0ffffffe06067836 */ /* 0x001fcc0000000000 */
[----:B-1----:R0:W1:Y:S02]  /*31d50*/  F2I.FTZ.U32.TRUNC.NTZ R7, R6 ;  /* 0x0000000600077305 */ /* 0x002064000021f000 */
[----:B0-----:R-:W-:Y:S02]  /*31d60*/  IMAD.MOV.U32 R6, RZ, RZ, RZ ;  /* 0x000000ffff067224 */ /* 0x001fe400078e00ff */
[----:B-1----:R-:W-:-:S04]  /*31d70*/  IMAD.MOV R3, RZ, RZ, -R7 ;  /* 0x000000ffff037224 */ /* 0x002fc800078e0a07 */
[----:B------:R-:W-:-:S04]  /*31d80*/  IMAD R3, R3, R9, RZ ;  /* 0x0000000903037224 */ /* 0x000fc800078e02ff */
[----:B------:R-:W-:Y:S01]  /*31d90*/  IMAD.HI.U32 R3, R7, R3, R6 ;  /* 0x0000000307037227 */ /* 0x000fe200078e0006 */
[----:B------:R-:W-:-:S05]  /*31da0*/  IABS R6, R10 ;  /* 0x0000000a00067213 */ /* 0x000fca0000000000 */
[----:B------:R-:W-:Y:S02]  /*31db0*/  IMAD.MOV R6, RZ, RZ, -R6 ;  /* 0x000000ffff067224 */ /* 0x000fe400078e0a06 */
[----:B------:R-:W-:-:S04]  /*31dc0*/  IMAD.HI.U32 R3, R3, R5, RZ ;  /* 0x0000000503037227 */ /* 0x000fc800078e00ff */
[----:B------:R-:W-:-:S05]  /*31dd0*/  IMAD R5, R3, R6, R5 ;  /* 0x0000000603057224 */ /* 0x000fca00078e0205 */
[----:B------:R-:W-:-:S13]  /*31de0*/  ISETP.GT.U32.AND P1, PT, R9, R5, PT ;  /* 0x000000050900720c */ /* 0x000fda0003f24070 */
[----:B------:R-:W-:Y:S01]  /*31df0*/  @!P1 IMAD.IADD R5, R5, 0x1, -R9 ;  /* 0x0000000105059824 */ /* 0x000fe200078e0a09 */
[----:B------:R-:W-:Y:S02]  /*31e00*/  @!P1 IADD3 R3, R3, 0x1, RZ ;  /* 0x0000000103039810 */ /* 0x000fe40007ffe0ff */
[----:B------:R-:W-:Y:S02]  /*31e10*/  ISETP.NE.AND P1, PT, R10, RZ, PT ;  /* 0x000000ff0a00720c */ /* 0x000fe40003f25270 */
[----:B------:R-:W-:Y:S02]  /*31e20*/  ISETP.GE.U32.AND P0, PT, R5, R9, PT ;  /* 0x000000090500720c */ /* 0x000fe40003f06070 */
[----:B------:R-:W-:-:S04]  /*31e30*/  LOP3.LUT R5, R0, R10, RZ, 0x3c, !PT ;  /* 0x0000000a00057212 */ /* 0x000fc800078e3cff */
[----:B------:R-:W-:-:S07]  /*31e40*/  ISETP.GE.AND P2, PT, R5, RZ, PT ;  /* 0x000000ff0500720c */ /* 0x000fce0003f46270 */
[----:B------:R-:W-:-:S06]  /*31e50*/  @P0 VIADD R3, R3, 0x1 ;  /* 0x0000000103030836 */ /* 0x000fcc0000000000 */
[----:B------:R-:W-:Y:S01]  /*31e60*/  @!P2 IMAD.MOV R3, RZ, RZ, -R3 ;  /* 0x000000ffff03a224 */ /* 0x000fe200078e0a03 */
[----:B------:R-:W-:-:S05]  /*31e70*/  @!P1 LOP3.LUT R3, RZ, R10, RZ, 0x33, !PT ;  /* 0x0000000aff039212 */ /* 0x000fca00078e33ff */
[----:B------:R-:W-:-:S04]  /*31e80*/  IMAD R9, R8, R3, RZ ;  /* 0x0000000308097224 */ /* 0x000fc800078e02ff */
[----:B------:R-:W-:-:S05]  /*31e90*/  IMAD.MOV R5, RZ, RZ, -R9 ;  /* 0x000000ffff057224 */ /* 0x000fca00078e0a09 */
[----:B------:R-:W-:Y:S01]  /*31ea0*/  VIADDMNMX R2, R5, R2, R8, PT ;  /* 0x0000000205027246 */ /* 0x000fe20003800108 */
[----:B------:R-:W-:-:S03]  /*31eb0*/  IMAD.MOV R8, RZ, RZ, -R3 ;  /* 0x000000ffff087224 */ /* 0x000fc600078e0a03 */
[----:B------:R-:W-:Y:S01]  /*31ec0*/  IABS R5, R2 ;  /* 0x0000000200057213 */ /* 0x000fe20000000000 */
[----:B------:R-:W-:-:S03]  /*31ed0*/  IMAD R8, R10, R8, R0 ;  /* 0x000000080a087224 */ /* 0x000fc600078e0200 */
[----:B------:R-:W0:Y:S02]  /*31ee0*/  I2F.RP R6, R5 ;  /* 0x0000000500067306 */ /* 0x000e240000209400 */
[----:B------:R-:W-:-:S06]  /*31ef0*/  IABS R3, R8 ;  /* 0x0000000800037213 */ /* 0x000fcc0000000000 */
[----:B0-----:R-:W0:Y:S02]  /*31f00*/  MUFU.RCP R6, R6 ;  /* 0x0000000600067308 */ /* 0x001e240000001000 */
[----:B0-----:R-:W-:-:S06]  /*31f10*/  VIADD R6, R6, 0xffffffe ;  /* 0x0ffffffe06067836 */ /* 0x001fcc0000000000 */
[----:B------:R0:W1:Y:S02]  /*31f20*/  F2I.FTZ.U32.TRUNC.NTZ R7, R6 ;  /* 0x0000000600077305 */ /* 0x000064000021f000 */
[----:B0-----:R-:W-:Y:S02]  /*31f30*/  IMAD.MOV.U32 R6, RZ, RZ, RZ ;  /* 0x000000ffff067224 */ /* 0x001fe400078e00ff */
[----:B-1----:R-:W-:-:S04]  /*31f40*/  IMAD.MOV R0, RZ, RZ, -R7 ;  /* 0x000000ffff007224 */ /* 0x002fc800078e0a07 */
[----:B------:R-:W-:-:S04]  /*31f50*/  IMAD R0, R0, R5, RZ ;  /* 0x0000000500007224 */ /* 0x000fc800078e02ff */
[----:B------:R-:W-:Y:S01]  /*31f60*/  IMAD.HI.U32 R7, R7, R0, R6 ;  /* 0x0000000007077227 */ /* 0x000fe200078e0006 */
[----:B------:R-:W-:-:S05]  /*31f70*/  IABS R0, R2 ;  /* 0x0000000200007213 */ /* 0x000fca0000000000 */
[----:B------:R-:W-:-:S05]  /*31f80*/  IMAD.MOV R0, RZ, RZ, -R0 ;  /* 0x000000ffff007224 */ /* 0x000fca00078e0a00 */
[----:B------:R-:W-:Y:S01]  /*31f90*/  MOV R6, R0 ;  /* 0x0000000000067202 */ /* 0x000fe20000000f00 */
        /* <DEDUP_REMOVED lines=14> */
[----:B------:R-:W-:-:S05]  /*32080*/  IMAD R2, R0, R2, R8 ;  /* 0x0000000200027224 */ /* 0x000fca00078e0208 */
[----:B------:R1:W-:Y:S02]  /*32090*/  STL [R1+0x8], R2 ;  /* 0x0000080201007387 */ /* 0x0003e40000100800 */
.L_x_2818:
[----:B------:R-:W-:-:S05]  /*320a0*/  LOP3.LUT R0, RZ, R0, RZ, 0x33, !PT ;  /* 0x00000000ff007212 */ /* 0x000fca00078e33ff */
[----:B------:R-:W-:-:S05]  /*320b0*/  IMAD.IADD R0, R4, 0x1, R0 ;  /* 0x0000000104007824 */ /* 0x000fca00078e0200 */
[----:B------:R2:W-:Y:S01]  /*320c0*/  STL [R1+0x4], R0 ;  /* 0x0000040001007387 */ /* 0x0005e20000100800 */
[----:B------:R-:W-:Y:S05]  /*320d0*/  BRA `(.L_x_2819) ;  /* 0x0000000000287947 */ /* 0x000fea0003800000 */
.L_x_2811:
[----:B------:R-:W-:Y:S01]  /*320e0*/  UMOV UR4, URZ ;  /* 0x0000003f00047c82 */ /* 0x000fe20008000000 */
[----:B------:R-:W-:Y:S01]  /*320f0*/  ULDC UR6, c[0x0][0xc3c] ;  /* 0x00030f0000067ab9 */ /* 0x000fe20000000800 */
[----:B------:R-:W-:Y:S01]  /*32100*/  UMOV UR5, URZ ;  /* 0x0000003f00057c82 */ /* 0x000fe20008000000 */
[----:B------:R-:W-:Y:S01]  /*32110*/  IMAD.U32 R3, RZ, RZ, UR4 ;  /* 0x00000004ff037e24 */ /* 0x000fe2000f8e00ff */
[----:B------:R-:W-:Y:S01]  /*32120*/  MOV R0, UR6 ;  /* 0x0000000600007c02 */ /* 0x000fe20008000f00 */
[----:B------:R-:W-:Y:S01]  /*32130*/  IMAD.U32 R2, RZ, RZ, UR5 ;  /* 0x00000005ff027e24 */ /* 0x000fe2000f8e00ff */
[----:B------:R0:W-:Y:S04]  /*32140*/  STL [R1], R6 ;  /* 0x0000000601007387 */ /* 0x0001e80000100800 */
[----:B------:R0:W-:Y:S04]  /*32150*/  STL [R1+0x4], R3 ;  /* 0x0000040301007387 */ /* 0x0001e80000100800 */
[----:B------:R0:W-:Y:S04]  /*32160*/  STL [R1+0xc], R0 ;  /* 0x00000c0001007387 */ /* 0x0001e80000100800 */
[----:B------:R0:W-:Y:S02]  /*32170*/  STL [R1+0x8], R2 ;  /* 0x0000080201007387 */ /* 0x0001e40000100800 */
.L_x_2819:
        /* <DEDUP_REMOVED lines=16> */
.L_x_2808:
[----:B------:R-:W2:Y:S01]  /*32280*/  LDL R0, [R1+0xc] ;  /* 0x00000c0001007983 */ /* 0x000ea20000100800 */
[----:B------:R-:W-:Y:S02]  /*32290*/  ULDC UR4, c[0x0][0xc3c] ;  /* 0x00030f0000047ab9 */ /* 0x000fe40000000800 */
[----:B--2---:R-:W-:-:S13]  /*322a0*/  ISETP.GE.AND P0, PT, R0, UR4, PT ;  /* 0x0000000400007c0c */ /* 0x004fda000bf06270 */
[----:B------:R-:W-:Y:S05]  /*322b0*/  @!P0 BRA `(.L_x_2820) ;  /* 0xffffff8c00a08947 */ /* 0x000fea000383ffff */
[----:B------:R-:W-:Y:S05]  /*322c0*/  BSYNC B7 ;  /* 0x0000000000077941 */ /* 0x000fea0003800000 */
.L_x_2706:
[----:B---3--:R-:W2:Y:S01]  /*322d0*/  LDL.LU R0, [R1+0x70] ;  /* 0x0000700001007983 */ /* 0x008ea20000300800 */
        /* <DEDUP_REMOVED lines=11> */
.L_x_3122:
[----:B------:R-:W-:Y:S05]  /*32390*/  BSYNC B0 ;  /* 0x0000000000007941 */ /* 0x000fea0003800000 */
.L_x_2821:
[----:B------:R-:W-:-:S03]  /*323a0*/  UMOV UR4, 0xffffffff ;  /* 0xffffffff00047882 */ /* 0x000fc60000000000 */
[----:B------:R-:W-:Y:S05]  /*323b0*/  BRA.DIV UR4, `(.L_x_2823) ;  /* 0x0000007a04cc7947 */ /* 0x000fea000b800000 */
[----:B------:R-:W1:Y:S02]  /*323c0*/  S2R R2, SR_TID.X ;  /* 0x0000000000027919 */ /* 0x000e640000002100 */
[----:B-1----:R-:W-:-:S04]  /*323d0*/  SHF.R.U32.HI R2, RZ, 0x5, R2 ;  /* 0x00000005ff027819 */ /* 0x002fc80000011602 */
[----:B------:R-:W-:-:S05]  /*323e0*/  LOP3.LUT R2, R2, 0x3, RZ, 0xc0, !PT ;  /* 0x0000000302027812 */ /* 0x000fca00078ec0ff */
[----:B------:R1:W2:Y:S02]  /*323f0*/  SHFL.IDX PT, R14, R2, RZ, 0x1f ;  /* 0x00001fff020e7589 */ /* 0x0002a400000e0000 */
.L_x_3125:
[----:B--2---:R-:W-:-:S13]  /*32400*/  ISETP.NE.AND P0, PT, R14, RZ, PT ;  /* 0x000000ff0e00720c */ /* 0x004fda0003f05270 */
[----:B------:R-:W-:Y:S05]  /*32410*/  @P0 BRA `(.L_x_2476) ;  /* 0x0000000000b00947 */ /* 0x000fea0003800000 */
[----:B------:R-:W-:-:S03]  /*32420*/  UMOV UR4, 0xffffffff ;  /* 0xffffffff00047882 */ /* 0x000fc60000000000 */
[----:B------:R-:W-:Y:S05]  /*32430*/  BRA.DIV UR4, `(.L_x_2824) ;  /* 0x0000007a04e07947 */ /* 0x000fea000b800000 */
[----:B------:R-:W-:-:S13]  /*32440*/  ELECT P6, URZ, PT ;  /* 0x00000000003f782f */ /* 0x000fda00038c0000 */
.L_x_3128:
[----:B------:R-:W-:Y:S05]  /*32450*/  @!P6 BRA `(.L_x_2476) ;  /* 0x0000000000a0e947 */ /* 0x000fea0003800000 */
[----:B------:R-:W-:-:S06]  /*32460*/  ULOP3.LUT UR4, UR37, 0x2, URZ, 0xfc, !UPT ;  /* 0x0000000225047892 */ /* 0x000fcc000f8efc3f */
[----:B-1----:R-:W-:-:S05]  /*32470*/  IMAD.U32 R2, RZ, RZ, UR4 ;  /* 0x00000004ff027e24 */ /* 0x002fca000f8e00ff */
[----:B------:R-:W-:-:S13]  /*32480*/  ISETP.NE.AND P0, PT, R2, 0x3, PT ;  /* 0x000000030200780c */ /* 0x000fda0003f05270 */
[----:B------:R-:W-:Y:S05]  /*32490*/  @!P0 BRA `(.L_x_2825) ;  /* 0x0000000000048947 */ /* 0x000fea0003800000 */
[----:B------:R-:W-:Y:S01]  /*324a0*/  BPT.TRAP 0x1 ;  /* 0x000000040000795c */ /* 0x000fe20000300000 */
.L_x_2825:
        /* <DEDUP_REMOVED lines=14> */
.L_x_3129:
[----:B------:R-:W1:Y:S02]  /*32590*/  SYNCS.PHASECHK.TRANS64.TRYWAIT P1, [R7+URZ], R2 ;  /* 0x00000002070075a7 */ /* 0x000e64000802017f */
[----:B-1----:R-:W-:Y:S05]  /*325a0*/  @!P1 BRA `(.L_x_2827) ;  /* 0x0000007800b89947 */ /* 0x002fea0003800000 */
.L_x_3130:
[----:B------:R-:W-:Y:S05]  /*325b0*/  @!P0 BRA `(.L_x_2828) ;  /* 0x0000000000048947 */ /* 0x000fea0003800000 */
[----:B------:R-:W-:Y:S01]  /*325c0*/  BPT.TRAP 0x1 ;  /* 0x000000040000795c */ /* 0x000fe20000300000 */
.L_x_2828:
[----:B------:R-:W2:Y:S02]  /*325d0*/  LDL.LU R4, [R1+0x1c] ;  /* 0x00001c0001047983 */ /* 0x000ea40000300800 */
[----:B--2---:R-:W-:-:S04]  /*325e0*/  IMAD R4, R4, 0x8, R0 ;  /* 0x0000000804047824 */ /* 0x004fc800078e0200 */
[----:B------:R-:W2:Y:S02]  /*325f0*/  SYNCS.PHASECHK.TRANS64.TRYWAIT P1, [R4+URZ+0x38860], R5 ;  /* 0x03886005040075a7 */ /* 0x000ea4000802017f */
[----:B--2---:R-:W-:Y:S05]  /*32600*/  @!P1 BRA `(.L_x_2829) ;  /* 0x0000007800b49947 */ /* 0x004fea0003800000 */
.L_x_3131:
[----:B------:R-:W-:Y:S05]  /*32610*/  @!P0 BRA `(.L_x_2830) ;  /* 0x0000000000048947 */ /* 0x000fea0003800000 */
[----:B------:R-:W-:Y:S01]  /*32620*/  BPT.TRAP 0x1 ;  /* 0x000000040000795c */ /* 0x000fe20000300000 */
.L_x_2830:
[----:B------:R-:W-:-:S04]  /*32630*/  IMAD R3, R3, 0x8, R0 ;  /* 0x0000000803037824 */ /* 0x000fc800078e0200 */
[----:B------:R-:W3:Y:S02]  /*32640*/  SYNCS.PHASECHK.TRANS64.TRYWAIT P1, [R3+URZ+0x38860], R2 ;  /* 0x03886002030075a7 */ /* 0x000ee4000802017f */
[----:B---3--:R-:W-:Y:S05]  /*32650*/  @!P1 BRA `(.L_x_2831) ;  /* 0x0000007800b49947 */ /* 0x008fea0003800000 */
.L_x_3132:
[----:B------:R-:W-:Y:S05]  /*32660*/  @!P0 BRA `(.L_x_2832) ;  /* 0x0000000000048947 */ /* 0x000fea0003800000 */
[----:B------:R-:W-:Y:S01]  /*32670*/  BPT.TRAP 0x1 ;  /* 0x000000040000795c */ /* 0x000fe20000300000 */
.L_x_2832:
[----:B------:R-:W4:Y:S02]  /*32680*/  SYNCS.PHASECHK.TRANS64.TRYWAIT P0, [R4+URZ+0x38880], R5 ;  /* 0x03888005040075a7 */ /* 0x000f24000800017f */
[----:B----4-:R-:W-:Y:S05]  /*32690*/  @!P0 BRA `(.L_x_2833) ;  /* 0x0000007800b88947 */ /* 0x010fea0003800000 */
.L_x_2834:
[----:B------:R0:W0:Y:S02]  /*326a0*/  SYNCS.PHASECHK.TRANS64.TRYWAIT P0, [R3+URZ+0x38880], R2 ;  /* 0x03888002030075a7 */ /* 0x000024000800017f */
[----:B0-----:R-:W-:Y:S05]  /*326b0*/  @!P0 NANOSLEEP.SYNCS 0x989680 ;  /* 0x009896800000895d */ /* 0x001fea0003900000 */
[----:B------:R-:W0:Y:S02]  /*326c0*/  @!P0 SYNCS.PHASECHK.TRANS64 P0, [R3+URZ+0x38880], R2 ;  /* 0x03888002030085a7 */ /* 0x000e24000800007f */
[----:B0-----:R-:W-:Y:S05]  /*326d0*/  @!P0 BRA `(.L_x_2834) ;  /* 0xfffffffc00f08947 */ /* 0x001fea000383ffff */
.L_x_2476:
[----:B------:R-:W-:Y:S05]  /*326e0*/  BSYNC B8 ;  /* 0x0000000000087941 */ /* 0x000fea0003800000 */
.L_x_2473:
[----:B------:R-:W-:Y:S05]  /*326f0*/  EXIT ;  /* 0x000000000000794d */ /* 0x000fea0003800000 */
.L_x_2500:
[----:B-1----:R1:W2:Y:S02]  /*32700*/  SYNCS.PHASECHK.TRANS64.TRYWAIT P6, [R111+URZ+0x38890], R119 ;  /* 0x038890776f0075a7 */ /* 0x0022a400080c017f */
[----:B--2---:R-:W-:Y:S05]  /*32710*/  @!P6 NANOSLEEP.SYNCS 0x989680 ;  /* 0x009896800000e95d */ /* 0x004fea0003900000 */
[----:B------:R-:W2:Y:S02]  /*32720*/  @!P6 SYNCS.PHASECHK.TRANS64 P6, [R111+URZ+0x38890], R119 ;  /* 0x038890776f00e5a7 */ /* 0x000ea400080c007f */
[----:B--2---:R-:W-:Y:S05]  /*32730*/  @!P6 BRA `(.L_x_2500) ;  /* 0xfffffffc00f0e947 */ /* 0x004fea000383ffff */
[----:B------:R-:W-:Y:S05]  /*32740*/  BRA `(.L_x_2835) ;  /* 0xfffffd1400987947 */ /* 0x000fea000383ffff */
.L_x_2534:
[----:B-1----:R1:W2:Y:S02]  /*32750*/  SYNCS.PHASECHK.TRANS64.TRYWAIT P3, [R111+URZ+0x38890], R119 ;  /* 0x038890776f0075a7 */ /* 0x0022a4000806017f */
[----:B--2---:R-:W-:Y:S05]  /*32760*/  @!P3 NANOSLEEP.SYNCS 0x989680 ;  /* 0x009896800000b95d */ /* 0x004fea0003900000 */
[----:B------:R-:W2:Y:S02]  /*32770*/  @!P3 SYNCS.PHASECHK.TRANS64 P3, [R111+URZ+0x38890], R119 ;  /* 0x038890776f00b5a7 */ /* 0x000ea4000806007f */
[----:B--2---:R-:W-:Y:S05]  /*32780*/  @!P3 BRA `(.L_x_2534) ;  /* 0xfffffffc00f0b947 */ /* 0x004fea000383ffff */
[----:B------:R-:W-:Y:S05]  /*32790*/  BRA `(.L_x_2836) ;  /* 0xfffffd58009c7947 */ /* 0x000fea000383ffff */
.L_x_2551:
[----:B-1----:R1:W2:Y:S02]  /*327a0*/  SYNCS.PHASECHK.TRANS64.TRYWAIT P2, [R111+URZ+0x38890], R119 ;  /* 0x038890776f0075a7 */ /* 0x0022a4000804017f */
[----:B--2---:R-:W-:Y:S05]  /*327b0*/  @!P2 NANOSLEEP.SYNCS 0x989680 ;  /* 0x009896800000a95d */ /* 0x004fea0003900000 */
[----:B------:R-:W2:Y:S02]  /*327c0*/  @!P2 SYNCS.PHASECHK.TRANS64 P2, [R111+URZ+0x38890], R119 ;  /* 0x038890776f00a5a7 */ /* 0x000ea4000804007f */
[----:B--2---:R-:W-:Y:S05]  /*327d0*/  @!P2 BRA `(.L_x_2551) ;  /* 0xfffffffc00f0a947 */ /* 0x004fea000383ffff */
[----:B------:R-:W-:Y:S05]  /*327e0*/  BRA `(.L_x_2837) ;  /* 0xfffffd9c00bc7947 */ /* 0x000fea000383ffff */
.L_x_2561:
[----:B--2---:R2:W3:Y:S02]  /*327f0*/  SYNCS.PHASECHK.TRANS64.TRYWAIT P3, [R111+URZ+0x388b0], R119 ;  /* 0x0388b0776f0075a7 */ /* 0x0044e4000806017f */
[----:B---3--:R-:W-:Y:S05]  /*32800*/  @!P3 NANOSLEEP.SYNCS 0x989680 ;  /* 0x009896800000b95d */ /* 0x008fea0003900000 */
[----:B------:R-:W3:Y:S02]  /*32810*/  @!P3 SYNCS.PHASECHK.TRANS64 P3, [R111+URZ+0x388b0], R119 ;  /* 0x0388b0776f00b5a7 */ /* 0x000ee4000806007f */
[----:B---3--:R-:W-:Y:S05]  /*32820*/  @!P3 BRA `(.L_x_2561) ;  /* 0xfffffffc00f0b947 */ /* 0x008fea000383ffff */
[----:B------:R-:W-:Y:S05]  /*32830*/  BRA `(.L_x_2838) ;  /* 0xfffffda400287947 */ /* 0x000fea000383ffff */
.L_x_2575:
[----:B------:R-:W-:Y:S01]  /*32840*/  BSSY B0, `(.L_x_2839) ;  /* 0x0000007000007945 */ /* 0x000fe20003800000 */
[----:B------:R-:W-:Y:S02]  /*32850*/  IMAD.MOV.U32 R12, RZ, RZ, RZ ;  /* 0x000000ffff0c7224 */ /* 0x000fe400078e00ff */
[----:B------:R-:W-:Y:S02]  /*32860*/  IMAD.MOV.U32 R11, RZ, RZ, 0x1f ;  /* 0x0000001fff0b7424 */ /* 0x000fe400078e00ff */
[----:B------:R-:W-:-:S07]  /*32870*/  IMAD.MOV.U32 R15, RZ, RZ, -0x1 ;  /* 0xffffffffff0f7424 */ /* 0x000fce00078e00ff */
[----:B-----5:R-:W-:Y:S05]  /*32880*/  WARPSYNC.COLLECTIVE R15, `(.L_x_2840) ;  /* 0x000000000f087348 */ /* 0x020fea0003c00000 */
[----:B------:R0:W1:Y:S02]  /*32890*/  SHFL.IDX P6, R14, R13, R12, R11 ;  /* 0x0000000c0d0e7389 */ /* 0x00006400000c000b */
[----:B01---5:R-:W-:Y:S01]  /*328a0*/  ENDCOLLECTIVE ;  /* 0x000000000000791b */ /* 0x023fe20003800000 */
.L_x_2840:
[----:B------:R-:W-:Y:S05]  /*328b0*/  BSYNC B0 ;  /* 0x0000000000007941 */ /* 0x000fea0003800000 */
.L_x_2839:
[----:B------:R-:W-:Y:S01]  /*328c0*/  IMAD.MOV.U32 R237, RZ, RZ, R14 ;  /* 0x000000ffffed7224 */ /* 0x000fe200078e000e */
[----:B------:R-:W-:Y:S06]  /*328d0*/  BRA `(.L_x_2841) ;  /* 0xfffffdb000bc7947 */ /* 0x000fec000383ffff */
.L_x_2587:
        /* <DEDUP_REMOVED lines=8> */
.L_x_2843:
[----:B------:R-:W-:Y:S05]  /*32960*/  BSYNC B1 ;  /* 0x0000000000017941 */ /* 0x000fea0003800000 */
.L_x_2842:
        /* <DEDUP_REMOVED lines=8> */
.L_x_2844:
[----:B------:R-:W-:Y:S02]  /*329f0*/  IMAD.MOV.U32 R13, RZ, RZ, R37 ;  /* 0x000000ffff0d7224 */ /* 0x000fe400078e0025 */
[----:B------:R-:W-:-:S07]  /*32a00*/  IMAD.MOV.U32 R4, RZ, RZ, R14 ;  /* 0x000000ffff047224 */ /* 0x000fce00078e000e */
[----:B------:R-:W-:Y:S05]  /*32a10*/  WARPSYNC.COLLECTIVE R15, `(.L_x_2845) ;  /* 0x000000000f087348 */ /* 0x000fea0003c00000 */
[----:B------:R0:W1:Y:S02]  /*32a20*/  SHFL.IDX P6, R14, R13, R12, R11 ;  /* 0x0000000c0d0e7389 */ /* 0x00006400000c000b */
[----:B01----:R-:W-:Y:S01]  /*32a30*/  ENDCOLLECTIVE ;  /* 0x000000000000791b */ /* 0x003fe20003800000 */
.L_x_2845:
[----:B------:R-:W-:Y:S01]  /*32a40*/  IMAD.MOV.U32 R13, RZ, RZ, R48 ;  /* 0x000000ffff0d7224 */ /* 0x000fe200078e0030 */
[----:B------:R-:W-:-:S07]  /*32a50*/  MOV R9, R14 ;  /* 0x0000000e00097202 */ /* 0x000fce0000000f00 */
[----:B------:R-:W-:Y:S05]  /*32a60*/  WARPSYNC.COLLECTIVE R15, `(.L_x_2846) ;  /* 0x000000000f087348 */ /* 0x000fea0003c00000 */
[----:B------:R0:W1:Y:S02]  /*32a70*/  SHFL.IDX P6, R14, R13, R12, R11 ;  /* 0x0000000c0d0e7389 */ /* 0x00006400000c000b */
[----:B01----:R-:W-:Y:S01]  /*32a80*/  ENDCOLLECTIVE ;  /* 0x000000000000791b */ /* 0x003fe20003800000 */
.L_x_2846:
[----:B------:R-:W-:Y:S05]  /*32a90*/  BRA `(.L_x_2847) ;  /* 0xfffffdb800b07947 */ /* 0x000fea000383ffff */
.L_x_2590:
[----:B------:R-:W-:Y:S01]  /*32aa0*/  BSSY B1, `(.L_x_2848) ;  /* 0x0000008000017945 */ /* 0x000fe20003800000 */
[----:B------:R-:W-:Y:S02]  /*32ab0*/  IMAD.MOV.U32 R13, RZ, RZ, R10 ;  /* 0x000000ffff0d7224 */ /* 0x000fe400078e000a */
[----:B------:R-:W-:Y:S02]  /*32ac0*/  IMAD.MOV.U32 R12, RZ, RZ, 0x1 ;  /* 0x00000001ff0c7424 */ /* 0x000fe400078e00ff */
[----:B------:R-:W-:Y:S02]  /*32ad0*/  IMAD.MOV.U32 R11, RZ, RZ, 0x181f ;  /* 0x0000181fff0b7424 */ /* 0x000fe400078e00ff */
[----:B------:R-:W-:-:S07]  /*32ae0*/  IMAD.MOV.U32 R15, RZ, RZ, -0x1 ;  /* 0xffffffffff0f7424 */ /* 0x000fce00078e00ff */
[----:B012345:R-:W-:Y:S05]  /*32af0*/  WARPSYNC.COLLECTIVE R15, `(.L_x_2849) ;  /* 0x000000000f087348 */ /* 0x03ffea0003c00000 */
[----:B----4-:R4:W0:Y:S02]  /*32b00*/  SHFL.IDX P6, R14, R13, R12, R11 ;  /* 0x0000000c0d0e7389 */ /* 0x01082400000c000b */
[----:B012345:R-:W-:Y:S01]  /*32b10*/  ENDCOLLECTIVE ;  /* 0x000000000000791b */ /* 0x03ffe20003800000 */
.L_x_2849:
[----:B------:R-:W-:Y:S05]  /*32b20*/  BSYNC B1 ;  /* 0x0000000000017941 */ /* 0x000fea0003800000 */
.L_x_2848:
        /* <DEDUP_REMOVED lines=8> */
.L_x_2850:
[----:B------:R-:W-:Y:S02]  /*32bb0*/  IMAD.MOV.U32 R13, RZ, RZ, R37 ;  /* 0x000000ffff0d7224 */ /* 0x000fe400078e0025 */
[----:B------:R-:W-:-:S07]  /*32bc0*/  IMAD.MOV.U32 R4, RZ, RZ, R14 ;  /* 0x000000ffff047224 */ /* 0x000fce00078e000e */
[----:B------:R-:W-:Y:S05]  /*32bd0*/  WARPSYNC.COLLECTIVE R15, `(.L_x_2851) ;  /* 0x000000000f087348 */ /* 0x000fea0003c00000 */
[----:B------:R0:W1:Y:S02]  /*32be0*/  SHFL.IDX P6, R14, R13, R12, R11 ;  /* 0x0000000c0d0e7389 */ /* 0x00006400000c000b */
[----:B01----:R-:W-:Y:S01]  /*32bf0*/  ENDCOLLECTIVE ;  /* 0x000000000000791b */ /* 0x003fe20003800000 */
.L_x_2851:
[----:B------:R-:W-:Y:S02]  /*32c00*/  IMAD.MOV.U32 R13, RZ, RZ, R48 ;  /* 0x000000ffff0d7224 */ /* 0x000fe400078e0030 */
[----:B------:R-:W-:-:S07]  /*32c10*/  IMAD.MOV.U32 R9, RZ, RZ, R14 ;  /* 0x000000ffff097224 */ /* 0x000fce00078e000e */
[----:B------:R-:W-:Y:S05]  /*32c20*/  WARPSYNC.COLLECTIVE R15, `(.L_x_2852) ;  /* 0x000000000f087348 */ /* 0x000fea0003c00000 */
[----:B------:R0:W1:Y:S02]  /*32c30*/  SHFL.IDX P6, R14, R13, R12, R11 ;  /* 0x0000000c0d0e7389 */ /* 0x00006400000c000b */
[----:B01----:R-:W-:Y:S01]  /*32c40*/  ENDCOLLECTIVE ;  /* 0x000000000000791b */ /* 0x003fe20003800000 */
.L_x_2852:
[----:B------:R-:W-:Y:S05]  /*32c50*/  BRA `(.L_x_2853) ;  /* 0xfffffdb800d07947 */ /* 0x000fea000383ffff */
.L_x_2593:
[----:B------:R-:W-:Y:S01]  /*32c60*/  BSSY B1, `(.L_x_2854) ;  /* 0x0000008000017945 */ /* 0x000fe20003800000 */
[----:B------:R-:W-:Y:S01]  /*32c70*/  IMAD.MOV.U32 R13, RZ, RZ, R10 ;  /* 0x000000ffff0d7224 */ /* 0x000fe200078e000a */
[----:B------:R-:W-:Y:S01]  /*32c80*/  MOV R15, 0xffffffff ;  /* 0xffffffff000f7802 */ /* 0x000fe20000000f00 */
[----:B------:R-:W-:Y:S02]  /*32c90*/  IMAD.MOV.U32 R12, RZ, RZ, 0x2 ;  /* 0x00000002ff0c7424 */ /* 0x000fe400078e00ff */
[----:B------:R-:W-:-:S07]  /*32ca0*/  IMAD.MOV.U32 R11, RZ, RZ, 0x181f ;  /* 0x0000181fff0b7424 */ /* 0x000fce00078e00ff */
[----:B012345:R-:W-:Y:S05]  /*32cb0*/  WARPSYNC.COLLECTIVE R15, `(.L_x_2855) ;  /* 0x000000000f087348 */ /* 0x03ffea0003c00000 */
[----:B----4-:R4:W0:Y:S02]  /*32cc0*/  SHFL.IDX P6, R14, R13, R12, R11 ;  /* 0x0000000c0d0e7389 */ /* 0x01082400000c000b */
[----:B012345:R-:W-:Y:S01]  /*32cd0*/  ENDCOLLECTIVE ;  /* 0x000000000000791b */ /* 0x03ffe20003800000 */
.L_x_2855:
[----:B------:R-:W-:Y:S05]  /*32ce0*/  BSYNC B1 ;  /* 0x0000000000017941 */ /* 0x000fea0003800000 */
.L_x_2854:
        /* <DEDUP_REMOVED lines=8> */
.L_x_2856:
[----:B------:R-:W-:Y:S02]  /*32d70*/  IMAD.MOV.U32 R13, RZ, RZ, R37 ;  /* 0x000000ffff0d7224 */ /* 0x000fe400078e0025 */
[----:B------:R-:W-:-:S07]  /*32d80*/  IMAD.MOV.U32 R4, RZ, RZ, R14 ;  /* 0x000000ffff047224 */ /* 0x000fce00078e000e */
[----:B------:R-:W-:Y:S05]  /*32d90*/  WARPSYNC.COLLECTIVE R15, `(.L_x_2857) ;  /* 0x000000000f087348 */ /* 0x000fea0003c00000 */
[----:B------:R0:W1:Y:S02]  /*32da0*/  SHFL.IDX P6, R14, R13, R12, R11 ;  /* 0x0000000c0d0e7389 */ /* 0x00006400000c000b */
[----:B01----:R-:W-:Y:S01]  /*32db0*/  ENDCOLLECTIVE ;  /* 0x000000000000791b */ /* 0x003fe20003800000 */
.L_x_2857:
[----:B------:R-:W-:Y:S01]  /*32dc0*/  MOV R13, R48 ;  /* 0x00000030000d7202 */ /* 0x000fe20000000f00 */
[----:B------:R-:W-:-:S07]  /*32dd0*/  IMAD.MOV.U32 R9, RZ, RZ, R14 ;  /* 0x000000ffff097224 */ /* 0x000fce00078e000e */
[----:B------:R-:W-:Y:S05]  /*32de0*/  WARPSYNC.COLLECTIVE R15, `(.L_x_2858) ;  /* 0x000000000f087348 */ /* 0x000fea0003c00000 */
[----:B------:R0:W1:Y:S02]  /*32df0*/  SHFL.IDX P6, R14, R13, R12, R11 ;  /* 0x0000000c0d0e7389 */ /* 0x00006400000c000b */
[----:B01----:R-:W-:Y:S01]  /*32e00*/  ENDCOLLECTIVE ;  /* 0x000000000000791b */ /* 0x003fe20003800000 */
.L_x_2858:
[----:B------:R-:W-:Y:S05]  /*32e10*/  BRA `(.L_x_2859) ;  /* 0xfffffdb800e47947 */ /* 0x000fea000383ffff */
.L_x_2596:
[----:B------:R-:W-:Y:S01]  /*32e20*/  BSSY B1, `(.L_x_2860) ;  /* 0x0000008000017945 */ /* 0x000fe20003800000 */
[----:B------:R-:W-:Y:S02]  /*32e30*/  IMAD.MOV.U32 R13, RZ, RZ, R10 ;  /* 0x000000ffff0d7224 */ /* 0x000fe400078e000a */
[----:B------:R-:W-:Y:S02]  /*32e40*/  IMAD.MOV.U32 R12, RZ, RZ, 0x3 ;  /* 0x00000003ff0c7424 */ /* 0x000fe400078e00ff */
[----:B------:R-:W-:Y:S02]  /*32e50*/  IMAD.MOV.U32 R11, RZ, RZ, 0x181f ;  /* 0x0000181fff0b7424 */ /* 0x000fe400078e00ff */
[----:B------:R-:W-:-:S07]  /*32e60*/  IMAD.MOV.U32 R15, RZ, RZ, -0x1 ;  /* 0xffffffffff0f7424 */ /* 0x000fce00078e00ff */
[----:B0-2-45:R-:W-:Y:S05]  /*32e70*/  WARPSYNC.COLLECTIVE R15, `(.L_x_2861) ;  /* 0x000000000f087348 */ /* 0x035fea0003c00000 */
[----:B----4-:R1:W3:Y:S02]  /*32e80*/  SHFL.IDX P6, R14, R13, R12, R11 ;  /* 0x0000000c0d0e7389 */ /* 0x0102e400000c000b */
[----:B0123-5:R-:W-:Y:S01]  /*32e90*/  ENDCOLLECTIVE ;  /* 0x000000000000791b */ /* 0x02ffe20003800000 */
.L_x_2861:
[----:B------:R-:W-:Y:S05]  /*32ea0*/  BSYNC B1 ;  /* 0x0000000000017941 */ /* 0x000fea0003800000 */
.L_x_2860:
[----:B------:R-:W-:Y:S01]  /*32eb0*/  IMAD.MOV.U32 R13, RZ, RZ, R0 ;  /* 0x000000ffff0d7224 */ /* 0x000fe200078e0000 */
[----:B------:R-:W-:Y:S01]  /*32ec0*/  MOV R15, 0xffffffff ;  /* 0xffffffff000f7802 */ /* 0x000fe20000000f00 */
[----:B------:R-:W-:Y:S02]  /*32ed0*/  IMAD.MOV.U32 R12, RZ, RZ, 0x3 ;  /* 0x00000003ff0c7424 */ /* 0x000fe400078e00ff */
[----:B------:R-:W-:Y:S02]  /*32ee0*/  IMAD.MOV.U32 R11, RZ, RZ, 0x181f ;  /* 0x0000181fff0b7424 */ /* 0x000fe400078e00ff */
[----:B------:R-:W-:-:S07]  /*32ef0*/  IMAD.MOV.U32 R5, RZ, RZ, R14 ;  /* 0x000000ffff057224 */ /* 0x000fce00078e000e */
[----:B------:R-:W-:Y:S05]  /*32f00*/  WARPSYNC.COLLECTIVE R15, `(.L_x_2862) ;  /* 0x000000000f087348 */ /* 0x000fea0003c00000 */
[----:B------:R0:W1:Y:S02]  /*32f10*/  SHFL.IDX P6, R14, R13, R12, R11 ;  /* 0x0000000c0d0e7389 */ /* 0x00006400000c000b */
[----:B01----:R-:W-:Y:S01]  /*32f20*/  ENDCOLLECTIVE ;  /* 0x000000000000791b */ /* 0x003fe20003800000 */
.L_x_2862:
[----:B------:R-:W-:Y:S02]  /*32f30*/  IMAD.MOV.U32 R13, RZ, RZ, R37 ;  /* 0x000000ffff0d7224 */ /* 0x000fe400078e0025 */
[----:B------:R-:W-:-:S07]  /*32f40*/  IMAD.MOV.U32 R4, RZ, RZ, R14 ;  /* 0x000000ffff047224 */ /* 0x000fce00078e000e */
[----:B------:R-:W-:Y:S05]  /*32f50*/  WARPSYNC.COLLECTIVE R15, `(.L_x_2863) ;  /* 0x000000000f087348 */ /* 0x000fea0003c00000 */
[----:B------:R0:W1:Y:S02]  /*32f60*/  SHFL.IDX P6, R14, R13, R12, R11 ;  /* 0x0000000c0d0e7389 */ /* 0x00006400000c000b */
[----:B01----:R-:W-:Y:S01]  /*32f70*/  ENDCOLLECTIVE ;  /* 0x000000000000791b */ /* 0x003fe20003800000 */
.L_x_2863:
[----:B------:R-:W-:Y:S02]  /*32f80*/  IMAD.MOV.U32 R13, RZ, RZ, R48 ;  /* 0x000000ffff0d7224 */ /* 0x000fe400078e0030 */
[----:B------:R-:W-:-:S07]  /*32f90*/  IMAD.MOV.U32 R37, RZ, RZ, R14 ;  /* 0x000000ffff257224 */ /* 0x000fce00078e000e */
[----:B------:R-:W-:Y:S05]  /*32fa0*/  WARPSYNC.COLLECTIVE R15, `(.L_x_2864) ;  /* 0x000000000f087348 */ /* 0x000fea0003c00000 */
[----:B------:R0:W1:Y:S02]  /*32fb0*/  SHFL.IDX P6, R14, R13, R12, R11 ;  /* 0x0000000c0d0e7389 */ /* 0x00006400000c000b */
[----:B01----:R-:W-:Y:S01]  /*32fc0*/  ENDCOLLECTIVE ;  /* 0x000000000000791b */ /* 0x003fe20003800000 */
.L_x_2864:
[----:B------:R-:W-:Y:S01]  /*32fd0*/  IMAD.MOV.U32 R48, RZ, RZ, R14 ;  /* 0x000000ffff307224 */ /* 0x000fe200078e000e */
[----:B------:R-:W-:Y:S06]  /*32fe0*/  BRA `(.L_x_2865) ;  /* 0xfffffdb800fc7947 */ /* 0x000fec000383ffff */
.L_x_2600:
[----:B----4-:R4:W0:Y:S02]  /*32ff0*/  SYNCS.PHASECHK.TRANS64.TRYWAIT P0, [R18+URZ+0x38800], R3 ;  /* 0x03880003120075a7 */ /* 0x010824000800017f */
[----:B0-----:R-:W-:Y:S05]  /*33000*/  @!P0 NANOSLEEP.SYNCS 0x989680 ;  /* 0x009896800000895d */ /* 0x001fea0003900000 */
[----:B------:R-:W0:Y:S02]  /*33010*/  @!P0 SYNCS.PHASECHK.TRANS64 P0, [R18+URZ+0x38800], R3 ;  /* 0x03880003120085a7 */ /* 0x000e24000800007f */
[----:B0-----:R-:W-:Y:S05]  /*33020*/  @!P0 BRA `(.L_x_2600) ;  /* 0xfffffffc00f08947 */ /* 0x001fea000383ffff */
[----:B------:R-:W-:Y:S05]  /*33030*/  BRA `(.L_x_2866) ;  /* 0xfffffdbc007c7947 */ /* 0x000fea000383ffff */
.L_x_2616:
[----:B------:R-:W0:Y:S01]  /*33040*/  LDC R37, c[0x0][0x3f4] ;  /* 0x0000fd00ff257b82 */ /* 0x000e220000000800 */
[----:B------:R-:W-:Y:S01]  /*33050*/  BSSY B1, `(.L_x_2867) ;  /* 0x0000008000017945 */ /* 0x000fe20003800000 */
[----:B------:R-:W-:Y:S01]  /*33060*/  IMAD.MOV.U32 R13, RZ, RZ, R53 ;  /* 0x000000ffff0d7224 */ /* 0x000fe200078e0035 */
[----:B------:R-:W-:Y:S01]  /*33070*/  MOV R15, 0xffffffff ;  /* 0xffffffff000f7802 */ /* 0x000fe20000000f00 */
[----:B------:R-:W-:Y:S02]  /*33080*/  IMAD.MOV.U32 R12, RZ, RZ, RZ ;  /* 0x000000ffff0c7224 */ /* 0x000fe400078e00ff */
[----:B------:R-:W-:-:S07]  /*33090*/  IMAD.MOV.U32 R11, RZ, RZ, 0x181f ;  /* 0x0000181fff0b7424 */ /* 0x000fce00078e00ff */
[----:B0-----:R-:W-:Y:S05]  /*330a0*/  WARPSYNC.COLLECTIVE R15, `(.L_x_2868) ;  /* 0x000000000f087348 */ /* 0x001fea0003c00000 */
[----:B------:R1:W2:Y:S02]  /*330b0*/  SHFL.IDX P6, R14, R13, R12, R11 ;  /* 0x0000000c0d0e7389 */ /* 0x0002a400000c000b */
[----:B012---:R-:W-:Y:S01]  /*330c0*/  ENDCOLLECTIVE ;  /* 0x000000000000791b */ /* 0x007fe20003800000 */
.L_x_2868:
[----:B------:R-:W-:Y:S05]  /*330d0*/  BSYNC B1 ;  /* 0x0000000000017941 */ /* 0x000fea0003800000 */
.L_x_2867:
[----:B------:R0:W5:Y:S01]  /*330e0*/  LDL R8, [R1+0x38] ;  /* 0x0000380001087983 */ /* 0x0001620000100800 */
[----:B------:R-:W-:Y:S01]  /*330f0*/  IMAD.MOV.U32 R13, RZ, RZ, R55 ;  /* 0x000000ffff0d7224 */ /* 0x000fe200078e0037 */
[----:B------:R-:W-:Y:S01]  /*33100*/  ISETP.GE.AND P0, PT, R16, R37, PT ;  /* 0x000000251000720c */ /* 0x000fe20003f06270 */
[----:B------:R-:W-:Y:S02]  /*33110*/  IMAD.MOV.U32 R12, RZ, RZ, RZ ;  /* 0x000000ffff0c7224 */ /* 0x000fe400078e00ff */
[----:B------:R-:W-:Y:S02]  /*33120*/  IMAD.MOV.U32 R11, RZ, RZ, 0x181f ;  /* 0x0000181fff0b7424 */ /* 0x000fe400078e00ff */
[----:B------:R-:W-:Y:S02]  /*33130*/  IMAD.MOV.U32 R15, RZ, RZ, -0x1 ;  /* 0xffffffffff0f7424 */ /* 0x000fe400078e00ff */
[----:B0-----:R-:W-:-:S07]  /*33140*/  IMAD.MOV.U32 R5, RZ, RZ, R14 ;  /* 0x000000ffff057224 */ /* 0x001fce00078e000e */
[----:B-----5:R-:W-:Y:S05]  /*33150*/  WARPSYNC.COLLECTIVE R15, `(.L_x_2869) ;  /* 0x000000000f087348 */ /* 0x020fea0003c00000 */
[----:B------:R0:W1:Y:S02]  /*33160*/  SHFL.IDX P6, R14, R13, R12, R11 ;  /* 0x0000000c0d0e7389 */ /* 0x00006400000c000b */
[----:B01---5:R-:W-:Y:S01]  /*33170*/  ENDCOLLECTIVE ;  /* 0x000000000000791b */ /* 0x023fe20003800000 */
.L_x_2869:
[----:B------:R-:W-:Y:S02]  /*33180*/  IMAD.MOV.U32 R13, RZ, RZ, R57 ;  /* 0x000000ffff0d7224 */ /* 0x000fe400078e0039 */
[----:B------:R-:W-:-:S07]  /*33190*/  IMAD.MOV.U32 R7, RZ, RZ, R14 ;  /* 0x000000ffff077224 */ /* 0x000fce00078e000e */
[----:B------:R-:W-:Y:S05]  /*331a0*/  WARPSYNC.COLLECTIVE R15, `(.L_x_2870) ;  /* 0x000000000f087348 */ /* 0x000fea0003c00000 */
[----:B------:R0:W1:Y:S02]  /*331b0*/  SHFL.IDX P6, R14, R13, R12, R11 ;  /* 0x0000000c0d0e7389 */ /* 0x00006400000c000b */
[----:B01----:R-:W-:Y:S01]  /*331c0*/  ENDCOLLECTIVE ;  /* 0x000000000000791b */ /* 0x003fe20003800000 */
.L_x_2870:
[----:B------:R-:W-:Y:S01]  /*331d0*/  MOV R13, R59 ;  /* 0x0000003b000d7202 */ /* 0x000fe20000000f00 */
[----:B------:R-:W-:-:S07]  /*331e0*/  IMAD.MOV.U32 R9, RZ, RZ, R14 ;  /* 0x000000ffff097224 */ /* 0x000fce00078e000e */
[----:B------:R-:W-:Y:S05]  /*331f0*/  WARPSYNC.COLLECTIVE R15, `(.L_x_2871) ;  /* 0x000000000f087348 */ /* 0x000fea0003c00000 */
[----:B------:R0:W1:Y:S02]  /*33200*/  SHFL.IDX P6, R14, R13, R12, R11 ;  /* 0x0000000c0d0e7389 */ /* 0x00006400000c000b */
[----:B01----:R-:W-:Y:S01]  /*33210*/  ENDCOLLECTIVE ;  /* 0x000000000000791b */ /* 0x003fe20003800000 */
.L_x_2871:
[----:B------:R-:W-:-:S05]  /*33220*/  IMAD R52, R8, R52, RZ ;  /* 0x0000003408347224 */ /* 0x000fca00078e02ff */
[----:B------:R-:W-:-:S13]  /*33230*/  ISETP.GE.OR P1, PT, R3, R52, P0 ;  /* 0x000000340300720c */ /* 0x000fda0000726670 */
[C---:B------:R-:W-:Y:S02]  /*33240*/  @!P1 IADD3 R4, P2, R16.reuse, R7, RZ ;  /* 0x0000000710049210 */ /* 0x040fe40007f5e0ff */
[----:B------:R-:W-:-:S03]  /*33250*/  @!P1 IADD3 R24, P3, R16, R14, RZ ;  /* 0x0000000e10189210 */ /* 0x000fc60007f7e0ff */
[--C-:B------:R-:W-:Y:S02]  /*33260*/  @!P1 IMAD.X R5, R5, 0x1, R17.reuse, P2 ;  /* 0x0000000105059824 */ /* 0x100fe400010e0611 */
[----:B------:R-:W-:-:S04]  /*33270*/  @!P1 IMAD.X R25, R9, 0x1, R17, P3 ;  /* 0x0000000109199824 */ /* 0x000fc800018e0611 */
[----:B------:R-:W5:Y:S04]  /*33280*/  @!P1 LD.E.128 R4, desc[UR40][R4.64] ;  /* 0x0000002804049980 */ /* 0x000f68000c101d00 */
[----:B------:R-:W5:Y:S01]  /*33290*/  @!P1 LD.E.128 R24, desc[UR40][R24.64] ;  /* 0x0000002818189980 */ /* 0x000f62000c101d00 */
[----:B------:R-:W-:Y:S01]  /*332a0*/  IMAD.MOV.U32 R13, RZ, RZ, R53 ;  /* 0x000000ffff0d7224 */ /* 0x000fe200078e0035 */
[----:B------:R-:W-:Y:S01]  /*332b0*/  CS2R R44, SRZ ;  /* 0x00000000002c7805 */ /* 0x000fe2000001ff00 */
[----:B------:R-:W-:Y:S01]  /*332c0*/  IMAD.MOV.U32 R12, RZ, RZ, 0x1 ;  /* 0x00000001ff0c7424 */ /* 0x000fe200078e00ff */
[----:B------:R-:W-:Y:S02]  /*332d0*/  CS2R R46, SRZ ;  /* 0x00000000002e7805 */ /* 0x000fe4000001ff00 */
[----:B------:R-:W-:-:S02]  /*332e0*/  CS2R R48, SRZ ;  /* 0x0000000000307805 */ /* 0x000fc4000001ff00 */
[----:B------:R-:W-:-:S07]  /*332f0*/  CS2R R50, SRZ ;  /* 0x0000000000327805 */ /* 0x000fce000001ff00 */
[----:B-----5:R-:W-:Y:S05]  /*33300*/  WARPSYNC.COLLECTIVE R15, `(.L_x_2872) ;  /* 0x000000000f087348 */ /* 0x020fea0003c00000 */
[----:B------:R0:W1:Y:S02]  /*33310*/  SHFL.IDX P6, R14, R13, R12, R11 ;  /* 0x0000000c0d0e7389 */ /* 0x00006400000c000b */
[----:B01---5:R-:W-:Y:S01]  /*33320*/  ENDCOLLECTIVE ;  /* 0x000000000000791b */ /* 0x023fe20003800000 */
.L_x_2872:
[----:B------:R-:W-:Y:S02]  /*33330*/  IMAD.MOV.U32 R13, RZ, RZ, R55 ;  /* 0x000000ffff0d7224 */ /* 0x000fe400078e0037 */
[----:B------:R-:W-:-:S07]  /*33340*/  IMAD.MOV.U32 R9, RZ, RZ, R14 ;  /* 0x000000ffff097224 */ /* 0x000fce00078e000e */
[----:B------:R-:W-:Y:S05]  /*33350*/  WARPSYNC.COLLECTIVE R15, `(.L_x_2873) ;  /* 0x000000000f087348 */ /* 0x000fea0003c00000 */
[----:B------:R0:W1:Y:S02]  /*33360*/  SHFL.IDX P6, R14, R13, R12, R11 ;  /* 0x0000000c0d0e7389 */ /* 0x00006400000c000b */
[----:B01----:R-:W-:Y:S01]  /*33370*/  ENDCOLLECTIVE ;  /* 0x000000000000791b */ /* 0x003fe20003800000 */
.L_x_2873:
[----:B------:R-:W-:Y:S02]  /*33380*/  IMAD.MOV.U32 R13, RZ, RZ, R57 ;  /* 0x000000ffff0d7224 */ /* 0x000fe400078e0039 */
[----:B------:R-:W-:-:S07]  /*33390*/  IMAD.MOV.U32 R21, RZ, RZ, R14 ;  /* 0x000000ffff157224 */ /* 0x000fce00078e000e */
[----:B------:R-:W-:Y:S05]  /*333a0*/  WARPSYNC.COLLECTIVE R15, `(.L_x_2874) ;  /* 0x000000000f087348 */ /* 0x000fea0003c00000 */
[----:B------:R0:W1:Y:S02]  /*333b0*/  SHFL.IDX P6, R14, R13, R12, R11 ;  /* 0x0000000c0d0e7389 */ /* 0x00006400000c000b */
[----:B01----:R-:W-:Y:S01]  /*333c0*/  ENDCOLLECTIVE ;  /* 0x000000000000791b */ /* 0x003fe20003800000 */
.L_x_2874:
[----:B------:R-:W-:Y:S01]  /*333d0*/  IMAD.MOV.U32 R13, RZ, RZ, R59 ;  /* 0x000000ffff0d7224 */ /* 0x000fe200078e003b */
[----:B------:R-:W-:-:S07]  /*333e0*/  MOV R33, R14 ;  /* 0x0000000e00217202 */ /* 0x000fce0000000f00 */
[----:B------:R-:W-:Y:S05]  /*333f0*/  WARPSYNC.COLLECTIVE R15, `(.L_x_2875) ;  /* 0x000000000f087348 */ /* 0x000fea0003c00000 */
[----:B------:R0:W1:Y:S02]  /*33400*/  SHFL.IDX P6, R14, R13, R12, R11 ;  /* 0x0000000c0d0e7389 */ /* 0x00006400000c000b */
[----:B01----:R-:W-:Y:S01]  /*33410*/  ENDCOLLECTIVE ;  /* 0x000000000000791b */ /* 0x003fe20003800000 */
.L_x_2875:
[----:B------:R-:W-:Y:S02]  /*33420*/  @!P1 IMAD.MOV.U32 R44, RZ, RZ, R4 ;  /* 0x000000ffff2c9224 */ /* 0x000fe400078e0004 */
[----:B------:R-:W-:Y:S01]  /*33430*/  @!P1 IMAD.MOV.U32 R45, RZ, RZ, R5 ;  /* 0x000000ffff2d9224 */ /* 0x000fe200078e0005 */
[----:B------:R-:W-:Y:S01]  /*33440*/  CS2R R4, SRZ ;  /* 0x0000000000047805 */ /* 0x000fe2000001ff00 */
[----:B------:R-:W-:Y:S01]  /*33450*/  @!P1 IMAD.MOV.U32 R46, RZ, RZ, R6 ;  /* 0x000000ffff2e9224 */ /* 0x000fe200078e0006 */
[----:B------:R-:W-:Y:S01]  /*33460*/  @!P1 MOV R51, R27 ;  /* 0x0000001b00339202 */ /* 0x000fe20000000f00 */
[----:B------:R-:W-:Y:S02]  /*33470*/  @!P1 IMAD.MOV.U32 R47, RZ, RZ, R7 ;  /* 0x000000ffff2f9224 */ /* 0x000fe400078e0007 */
[----:B------:R-:W-:Y:S02]  /*33480*/  @!P1 IMAD.MOV.U32 R48, RZ, RZ, R24 ;  /* 0x000000ffff309224 */ /* 0x000fe400078e0018 */
[----:B------:R-:W-:-:S02]  /*33490*/  @!P1 IMAD.MOV.U32 R49, RZ, RZ, R25 ;  /* 0x000000ffff319224 */ /* 0x000fc400078e0019 */
[----:B------:R-:W-:Y:S01]  /*334a0*/  @!P1 IMAD.MOV.U32 R50, RZ, RZ, R26 ;  /* 0x000000ffff329224 */ /* 0x000fe200078e001a */
[----:B------:R-:W-:Y:S06]  /*334b0*/  BRA `(.L_x_2876) ;  /* 0xfffffdfc00087947 */ /* 0x000fec000383ffff */
.L_x_2619:
[----:B------:R-:W-:Y:S01]  /*334c0*/  BSSY B1, `(.L_x_2877) ;  /* 0x0000008000017945 */ /* 0x000fe20003800000 */
[----:B------:R-:W-:Y:S02]  /*334d0*/  IMAD.MOV.U32 R13, RZ, RZ, R53 ;  /* 0x000000ffff0d7224 */ /* 0x000fe400078e0035 */
[----:B------:R-:W-:Y:S02]  /*334e0*/  IMAD.MOV.U32 R12, RZ, RZ, 0x2 ;  /* 0x00000002ff0c7424 */ /* 0x000fe400078e00ff */
[----:B------:R-:W-:Y:S02]  /*334f0*/  IMAD.MOV.U32 R11, RZ, RZ, 0x181f ;  /* 0x0000181fff0b7424 */ /* 0x000fe400078e00ff */
[----:B------:R-:W-:-:S07]  /*33500*/  IMAD.MOV.U32 R15, RZ, RZ, -0x1 ;  /* 0xffffffffff0f7424 */ /* 0x000fce00078e00ff */
[----:B-----5:R-:W-:Y:S05]  /*33510*/  WARPSYNC.COLLECTIVE R15, `(.L_x_2878) ;  /* 0x000000000f087348 */ /* 0x020fea0003c00000 */
[----:B------:R0:W1:Y:S02]  /*33520*/  SHFL.IDX P6, R14, R13, R12, R11 ;  /* 0x0000000c0d0e7389 */ /* 0x00006400000c000b */
[----:B01---5:R-:W-:Y:S01]  /*33530*/  ENDCOLLECTIVE ;  /* 0x000000000000791b */ /* 0x023fe20003800000 */
.L_x_2878:
[----:B------:R-:W-:Y:S05]  /*33540*/  BSYNC B1 ;  /* 0x0000000000017941 */ /* 0x000fea0003800000 */
.L_x_2877:
[----:B------:R-:W-:Y:S01]  /*33550*/  IMAD.MOV.U32 R13, RZ, RZ, R55 ;  /* 0x000000ffff0d7224 */ /* 0x000fe200078e0037 */
[----:B------:R-:W-:Y:S01]  /*33560*/  MOV R15, 0xffffffff ;  /* 0xffffffff000f7802 */ /* 0x000fe20000000f00 */
[----:B------:R-:W-:Y:S02]  /*33570*/  IMAD.MOV.U32 R12, RZ, RZ, 0x2 ;  /* 0x00000002ff0c7424 */ /* 0x000fe400078e00ff */
[----:B------:R-:W-:Y:S02]  /*33580*/  IMAD.MOV.U32 R11, RZ, RZ, 0x181f ;  /* 0x0000181fff0b7424 */ /* 0x000fe400078e00ff */
[----:B------:R-:W-:Y:S02]  /*33590*/  IMAD.MOV.U32 R9, RZ, RZ, R14 ;  /* 0x000000ffff097224 */ /* 0x000fe400078e000e */
[----:B------:R-:W-:-:S07]  /*335a0*/  VIADD R27, R3, 0x40 ;  /* 0x00000040031b7836 */ /* 0x000fce0000000000 */
[----:B------:R-:W-:Y:S05]  /*335b0*/  WARPSYNC.COLLECTIVE R15, `(.L_x_2879) ;  /* 0x000000000f087348 */ /* 0x000fea0003c00000 */
[----:B------:R0:W1:Y:S02]  /*335c0*/  SHFL.IDX P6, R14, R13, R12, R11 ;  /* 0x0000000c0d0e7389 */ /* 0x00006400000c000b */
[----:B01----:R-:W-:Y:S01]  /*335d0*/  ENDCOLLECTIVE ;  /* 0x000000000000791b */ /* 0x003fe20003800000 */
.L_x_2879:
[----:B------:R-:W-:Y:S01]  /*335e0*/  ISETP.GE.OR P1, PT, R27, R52, P0 ;  /* 0x000000341b00720c */ /* 0x000fe20000726670 */
[----:B------:R-:W-:Y:S02]  /*335f0*/  IMAD.MOV.U32 R13, RZ, RZ, R57 ;  /* 0x000000ffff0d7224 */ /* 0x000fe400078e0039 */
[----:B------:R-:W-:-:S10]  /*33600*/  IMAD.MOV.U32 R21, RZ, RZ, R14 ;  /* 0x000000ffff157224 */ /* 0x000fd400078e000e */
[----:B------:R-:W-:Y:S05]  /*33610*/  WARPSYNC.COLLECTIVE R15, `(.L_x_2880) ;  /* 0x000000000f087348 */ /* 0x000fea0003c00000 */
[----:B------:R0:W1:Y:S02]  /*33620*/  SHFL.IDX P6, R14, R13, R12, R11 ;  /* 0x0000000c0d0e7389 */ /* 0x00006400000c000b */
[----:B01----:R-:W-:Y:S01]  /*33630*/  ENDCOLLECTIVE ;  /* 0x000000000000791b */ /* 0x003fe20003800000 */
.L_x_2880:
[----:B------:R-:W-:-:S05]  /*33640*/  @!P1 IADD3 R24, P2, R16, R21, RZ ;  /* 0x0000001510189210 */ /* 0x000fca0007f5e0ff */
[----:B------:R-:W-:Y:S02]  /*33650*/  @!P1 IMAD.X R9, R9, 0x1, R17, P2 ;  /* 0x0000000109099824 */ /* 0x000fe400010e0611 */
[----:B------:R-:W-:Y:S02]  /*33660*/  IMAD.MOV.U32 R13, RZ, RZ, R59 ;  /* 0x000000ffff0d7224 */ /* 0x000fe400078e003b */
[----:B------:R-:W-:-:S07]  /*33670*/  IMAD.MOV.U32 R25, RZ, RZ, R14 ;  /* 0x000000ffff197224 */ /* 0x000fce00078e000e */
[----:B------:R-:W-:Y:S05]  /*33680*/  WARPSYNC.COLLECTIVE R15, `(.L_x_2881) ;  /* 0x000000000f087348 */ /* 0x000fea0003c00000 */
[----:B------:R0:W1:Y:S02]  /*33690*/  SHFL.IDX P6, R14, R13, R12, R11 ;  /* 0x0000000c0d0e7389 */ /* 0x00006400000c000b */
[----:B01----:R-:W-:Y:S01]  /*336a0*/  ENDCOLLECTIVE ;  /* 0x000000000000791b */ /* 0x003fe20003800000 */
.L_x_2881:
[----:B------:R-:W-:-:S05]  /*336b0*/  @!P1 IADD3 R32, P3, R16, R14, RZ ;  /* 0x0000000e10209210 */ /* 0x000fca0007f7e0ff */
[----:B------:R-:W-:Y:S02]  /*336c0*/  @!P1 IMAD.X R33, R25, 0x1, R17, P3 ;  /* 0x0000000119219824 */ /* 0x000fe400018e0611 */
[----:B------:R-:W-:-:S04]  /*336d0*/  @!P1 IMAD.MOV.U32 R25, RZ, RZ, R9 ;  /* 0x000000ffff199224 */ /* 0x000fc800078e0009 */
[----:B------:R-:W5:Y:S04]  /*336e0*/  @!P1 LD.E.128 R32, desc[UR40][R32.64] ;  /* 0x0000002820209980 */ /* 0x000f68000c101d00 */
[----:B------:R-:W5:Y:S01]  /*336f0*/  @!P1 LD.E.128 R24, desc[UR40][R24.64] ;  /* 0x0000002818189980 */ /* 0x000f62000c101d00 */
[----:B------:R-:W-:Y:S01]  /*33700*/  MOV R13, R53 ;  /* 0x00000035000d7202 */ /* 0x000fe20000000f00 */
[----:B------:R-:W-:-:S07]  /*33710*/  IMAD.MOV.U32 R12, RZ, RZ, 0x3 ;  /* 0x00000003ff0c7424 */ /* 0x000fce00078e00ff */
[----:B-----5:R-:W-:Y:S05]  /*33720*/  WARPSYNC.COLLECTIVE R15, `(.L_x_2882) ;  /* 0x000000000f087348 */ /* 0x020fea0003c00000 */
[----:B------:R0:W1:Y:S02]  /*33730*/  SHFL.IDX P6, R14, R13, R12, R11 ;  /* 0x0000000c0d0e7389 */ /* 0x00006400000c000b */
[----:B01---5:R-:W-:Y:S01]  /*33740*/  ENDCOLLECTIVE ;  /* 0x000000000000791b */ /* 0x023fe20003800000 */
.L_x_2882:
[----:B------:R-:W-:Y:S02]  /*33750*/  IMAD.MOV.U32 R13, RZ, RZ, R55 ;  /* 0x000000ffff0d7224 */ /* 0x000fe400078e0037 */
[----:B------:R-:W-:-:S07]  /*33760*/  IMAD.MOV.U32 R53, RZ, RZ, R14 ;  /* 0x000000ffff357224 */ /* 0x000fce00078e000e */
[----:B------:R-:W-:Y:S05]  /*33770*/  WARPSYNC.COLLECTIVE R15, `(.L_x_2883) ;  /* 0x000000000f087348 */ /* 0x000fea0003c00000 */
[----:B------:R0:W1:Y:S02]  /*33780*/  SHFL.IDX P6, R14, R13, R12, R11 ;  /* 0x0000000c0d0e7389 */ /* 0x00006400000c000b */
[----:B01----:R-:W-:Y:S01]  /*33790*/  ENDCOLLECTIVE ;  /* 0x000000000000791b */ /* 0x003fe20003800000 */
.L_x_2883:
[----:B------:R-:W-:Y:S02]  /*337a0*/  IMAD.MOV.U32 R13, RZ, RZ, R57 ;  /* 0x000000ffff0d7224 */ /* 0x000fe400078e0039 */
[----:B------:R-:W-:-:S07]  /*337b0*/  IMAD.MOV.U32 R55, RZ, RZ, R14 ;  /* 0x000000ffff377224 */ /* 0x000fce00078e000e */
[----:B------:R-:W-:Y:S05]  /*337c0*/  WARPSYNC.COLLECTIVE R15, `(.L_x_2884) ;  /* 0x000000000f087348 */ /* 0x000fea0003c00000 */
[----:B------:R0:W1:Y:S02]  /*337d0*/  SHFL.IDX P6, R14, R13, R12, R11 ;  /* 0x0000000c0d0e7389 */ /* 0x00006400000c000b */
[----:B01----:R-:W-:Y:S01]  /*337e0*/  ENDCOLLECTIVE ;  /* 0x000000000000791b */ /* 0x003fe20003800000 */
.L_x_2884:
[----:B------:R-:W-:Y:S02]  /*337f0*/  IMAD.MOV.U32 R13, RZ, RZ, R59 ;  /* 0x000000ffff0d7224 */ /* 0x000fe400078e003b */
[----:B------:R-:W-:-:S07]  /*33800*/  IMAD.MOV.U32 R57, RZ, RZ, R14 ;  /* 0x000000ffff397224 */ /* 0x000fce00078e000e */
[----:B------:R-:W-:Y:S05]  /*33810*/  WARPSYNC.COLLECTIVE R15, `(.L_x_2885) ;  /* 0x000000000f087348 */ /* 0x000fea0003c00000 */
[----:B------:R0:W1:Y:S02]  /*33820*/  SHFL.IDX P6, R14, R13, R12, R11 ;  /* 0x0000000c0d0e7389 */ /* 0x00006400000c000b */
[----:B01----:R-:W-:Y:S01]  /*33830*/  ENDCOLLECTIVE ;  /* 0x000000000000791b */ /* 0x003fe20003800000 */
.L_x_2885:
[----:B------:R-:W-:Y:S02]  /*33840*/  CS2R R20, SRZ ;  /* 0x0000000000147805 */ /* 0x000fe4000001ff00 */
[----:B------:R-:W-:Y:S02]  /*33850*/  CS2R R38, SRZ ;  /* 0x0000000000267805 */ /* 0x000fe4000001ff00 */
[----:B------:R-:W-:Y:S02]  /*33860*/  CS2R R40, SRZ ;  /* 0x0000000000287805 */ /* 0x000fe4000001ff00 */
[----:B------:R-:W-:Y:S02]  /*33870*/  CS2R R42, SRZ ;  /* 0x00000000002a7805 */ /* 0x000fe4000001ff00 */
[----:B------:R-:W-:Y:S01]  /*33880*/  CS2R R8, SRZ ;  /* 0x0000000000087805 */ /* 0x000fe2000001ff00 */
[----:B------:R-:W-:Y:S02]  /*33890*/  IMAD.MOV.U32 R59, RZ, RZ, R14 ;  /* 0x000000ffff3b7224 */ /* 0x000fe400078e000e */
[----:B------:R-:W-:-:S02]  /*338a0*/  @!P1 IMAD.MOV.U32 R40, RZ, RZ, R32 ;  /* 0x000000ffff289224 */ /* 0x000fc400078e0020 */
[----:B------:R-:W-:Y:S01]  /*338b0*/  @!P1 IMAD.MOV.U32 R41, RZ, RZ, R33 ;  /* 0x000000ffff299224 */ /* 0x000fe200078e0021 */
[----:B------:R-:W-:Y:S01]  /*338c0*/  @!P1 MOV R20, R24 ;  /* 0x0000001800149202 */ /* 0x000fe20000000f00 */
[----:B------:R-:W-:Y:S02]  /*338d0*/  @!P1 IMAD.MOV.U32 R21, RZ, RZ, R25 ;  /* 0x000000ffff159224 */ /* 0x000fe400078e0019 */
[----:B------:R-:W-:Y:S02]  /*338e0*/  @!P1 IMAD.MOV.U32 R38, RZ, RZ, R26 ;  /* 0x000000ffff269224 */ /* 0x000fe400078e001a */
[----:B------:R-:W-:Y:S02]  /*338f0*/  @!P1 IMAD.MOV.U32 R39, RZ, RZ, R27 ;  /* 0x000000ffff279224 */ /* 0x000fe400078e001b */
[----:B------:R-:W-:Y:S02]  /*33900*/  @!P1 IMAD.MOV.U32 R42, RZ, RZ, R34 ;  /* 0x000000ffff2a9224 */ /* 0x000fe400078e0022 */
[----:B------:R-:W-:Y:S01]  /*33910*/  @!P1 IMAD.MOV.U32 R43, RZ, RZ, R35 ;  /* 0x000000ffff2b9224 */ /* 0x000fe200078e0023 */
[----:B------:R-:W-:Y:S06]  /*33920*/  BRA `(.L_x_2886) ;  /* 0xfffffdf800b47947 */ /* 0x000fec000383ffff */
.L_x_2623:
[----:B0-----:R0:W1:Y:S02]  /*33930*/  SYNCS.PHASECHK.TRANS64.TRYWAIT P4, [R18+URZ+0x38800], R3 ;  /* 0x03880003120075a7 */ /* 0x001064000808017f */
[----:B-1----:R-:W-:Y:S05]  /*33940*/  @!P4 NANOSLEEP.SYNCS 0x989680 ;  /* 0x009896800000c95d */ /* 0x002fea0003900000 */
[----:B------:R-:W1:Y:S02]  /*33950*/  @!P4 SYNCS.PHASECHK.TRANS64 P4, [R18+URZ+0x38800], R3 ;  /* 0x038800031200c5a7 */ /* 0x000e64000808007f */
[----:B-1----:R-:W-:Y:S05]  /*33960*/  @!P4 BRA `(.L_x_2623) ;  /* 0xfffffffc00f0c947 */ /* 0x002fea000383ffff */
[----:B------:R-:W-:Y:S05]  /*33970*/  BRA `(.L_x_2887) ;  /* 0xfffffdfc002c7947 */ /* 0x000fea000383ffff */
.L_x_2633:
[----:B-1----:R1:W2:Y:S02]  /*33980*/  SYNCS.PHASECHK.TRANS64.TRYWAIT P0, [R0+URZ+0x38830], R3 ;  /* 0x03883003000075a7 */ /* 0x0022a4000800017f */
[----:B--2---:R-:W-:Y:S05]  /*33990*/  @!P0 NANOSLEEP.SYNCS 0x989680 ;  /* 0x009896800000895d */ /* 0x004fea0003900000 */
[----:B------:R-:W2:Y:S02]  /*339a0*/  @!P0 SYNCS.PHASECHK.TRANS64 P0, [R0+URZ+0x38830], R3 ;  /* 0x03883003000085a7 */ /* 0x000ea4000800007f */
[----:B--2---:R-:W-:Y:S05]  /*339b0*/  @!P0 BRA `(.L_x_2633) ;  /* 0xfffffffc00f08947 */ /* 0x004fea000383ffff */
[----:B------:R-:W-:Y:S05]  /*339c0*/  BRA `(.L_x_2632) ;  /* 0xfffffe3c00cc7947 */ /* 0x000fea000383ffff */
.L_x_2639:
[----:B-1----:R1:W2:Y:S02]  /*339d0*/  SYNCS.PHASECHK.TRANS64.TRYWAIT P3, [R7+URZ+0x38830], R8 ;  /* 0x03883008070075a7 */ /* 0x0022a4000806017f */
[----:B--2---:R-:W-:Y:S05]  /*339e0*/  @!P3 NANOSLEEP.SYNCS 0x989680 ;  /* 0x009896800000b95d */ /* 0x004fea0003900000 */
[----:B------:R-:W2:Y:S02]  /*339f0*/  @!P3 SYNCS.PHASECHK.TRANS64 P3, [R7+URZ+0x38830], R8 ;  /* 0x038830080700b5a7 */ /* 0x000ea4000806007f */
[----:B--2---:R-:W-:Y:S05]  /*33a00*/  @!P3 BRA `(.L_x_2639) ;  /* 0xfffffffc00f0b947 */ /* 0x004fea000383ffff */
[----:B------:R-:W-:Y:S05]  /*33a10*/  BRA `(.L_x_2638) ;  /* 0xfffffe7000f87947 */ /* 0x000fea000383ffff */
.L_x_2643:
[----:B-1----:R1:W2:Y:S02]  /*33a20*/  SYNCS.PHASECHK.TRANS64.TRYWAIT P2, [R7+URZ+0x38850], R6 ;  /* 0x03885006070075a7 */ /* 0x0022a4000804017f */
[----:B--2---:R-:W-:Y:S05]  /*33a30*/  @!P2 NANOSLEEP.SYNCS 0x989680 ;  /* 0x009896800000a95d */ /* 0x004fea0003900000 */
[----:B------:R-:W2:Y:S02]  /*33a40*/  @!P2 SYNCS.PHASECHK.TRANS64 P2, [R7+URZ+0x38850], R6 ;  /* 0x038850060700a5a7 */ /* 0x000ea4000804007f */
[----:B--2---:R-:W-:Y:S05]  /*33a50*/  @!P2 BRA `(.L_x_2643) ;  /* 0xfffffffc00f0a947 */ /* 0x004fea000383ffff */
[----:B------:R-:W-:Y:S05]  /*33a60*/  BRA `(.L_x_2640) ;  /* 0xfffffe78007c7947 */ /* 0x000fea000383ffff */
.L_x_2651:
[----:B-1----:R1:W2:Y:S02]  /*33a70*/  SYNCS.PHASECHK.TRANS64.TRYWAIT P0, [R7+URZ+0x38830], R8 ;  /* 0x03883008070075a7 */ /* 0x0022a4000800017f */
[----:B--2---:R-:W-:Y:S05]  /*33a80*/  @!P0 NANOSLEEP.SYNCS 0x989680 ;  /* 0x009896800000895d */ /* 0x004fea0003900000 */
[----:B------:R-:W2:Y:S02]  /*33a90*/  @!P0 SYNCS.PHASECHK.TRANS64 P0, [R7+URZ+0x38830], R8 ;  /* 0x03883008070085a7 */ /* 0x000ea4000800007f */
[----:B--2---:R-:W-:Y:S05]  /*33aa0*/  @!P0 BRA `(.L_x_2651) ;  /* 0xfffffffc00f08947 */ /* 0x004fea000383ffff */
[----:B------:R-:W-:Y:S05]  /*33ab0*/  BRA `(.L_x_2650) ;  /* 0xfffffeac00287947 */ /* 0x000fea000383ffff */
.L_x_2655:
[----:B-1----:R1:W2:Y:S02]  /*33ac0*/  SYNCS.PHASECHK.TRANS64.TRYWAIT P0, [R7+URZ+0x38850], R6 ;  /* 0x03885006070075a7 */ /* 0x0022a4000800017f */
[----:B--2---:R-:W-:Y:S05]  /*33ad0*/  @!P0 NANOSLEEP.SYNCS 0x989680 ;  /* 0x009896800000895d */ /* 0x004fea0003900000 */
[----:B------:R-:W2:Y:S02]  /*33ae0*/  @!P0 SYNCS.PHASECHK.TRANS64 P0, [R7+URZ+0x38850], R6 ;  /* 0x03885006070085a7 */ /* 0x000ea4000800007f */
[----:B--2---:R-:W-:Y:S05]  /*33af0*/  @!P0 BRA `(.L_x_2655) ;  /* 0xfffffffc00f08947 */ /* 0x004fea000383ffff */
[----:B------:R-:W-:Y:S05]  /*33b00*/  BRA `(.L_x_2652) ;  /* 0xfffffeb000a07947 */ /* 0x000fea000383ffff */
.L_x_2661:
[----:B-1----:R1:W2:Y:S02]  /*33b10*/  SYNCS.PHASECHK.TRANS64.TRYWAIT P0, [R10+URZ+0x38850], R2 ;  /* 0x038850020a0075a7 */ /* 0x0022a4000800017f */
[----:B--2---:R-:W-:Y:S05]  /*33b20*/  @!P0 NANOSLEEP.SYNCS 0x989680 ;  /* 0x009896800000895d */ /* 0x004fea0003900000 */
[----:B------:R-:W2:Y:S02]  /*33b30*/  @!P0 SYNCS.PHASECHK.TRANS64 P0, [R10+URZ+0x38850], R2 ;  /* 0x038850020a0085a7 */ /* 0x000ea4000800007f */
[----:B--2---:R-:W-:Y:S05]  /*33b40*/  @!P0 BRA `(.L_x_2661) ;  /* 0xfffffffc00f08947 */ /* 0x004fea000383ffff */
[----:B------:R-:W-:Y:S05]  /*33b50*/  BRA `(.L_x_2660) ;  /* 0xfffffed800ac7947 */ /* 0x000fea000383ffff */
.L_x_2665:
[----:B------:R-:W-:Y:S01]  /*33b60*/  SEL R21, R44, R45, P0 ;  /* 0x0000002d2c157207 */ /* 0x000fe20000000000 */
[----:B------:R-:W-:Y:S01]  /*33b70*/  IMAD.MOV.U32 R15, RZ, RZ, -0x1 ;  /* 0xffffffffff0f7424 */ /* 0x000fe200078e00ff */
[----:B------:R-:W-:Y:S02]  /*33b80*/  SEL R47, R45, R44, P0 ;  /* 0x0000002c2d2f7207 */ /* 0x000fe40000000000 */
[----:B------:R-:W-:Y:S02]  /*33b90*/  SEL R44, R76, R77, P0 ;  /* 0x0000004d4c2c7207 */ /* 0x000fe40000000000 */
[----:B------:R-:W-:Y:S02]  /*33ba0*/  SEL R76, R77, R76, P0 ;  /* 0x0000004c4d4c7207 */ /* 0x000fe40000000000 */
[----:B------:R-:W-:Y:S02]  /*33bb0*/  SEL R77, R13, R158, P0 ;  /* 0x0000009e0d4d7207 */ /* 0x000fe40000000000 */
[----:B------:R-:W-:-:S02]  /*33bc0*/  SEL R20, R11, R12, P0 ;  /* 0x0000000c0b147207 */ /* 0x000fc40000000000 */
[----:B-----5:R-:W-:Y:S01]  /*33bd0*/  SEL R24, R12, R11, P0 ;  /* 0x0000000b0c187207 */ /* 0x020fe20000000000 */
[----:B------:R-:W-:Y:S01]  /*33be0*/  IMAD.MOV.U32 R11, RZ, RZ, 0x1c1f ;  /* 0x00001c1fff0b7424 */ /* 0x000fe200078e00ff */
[----:B------:R-:W-:Y:S01]  /*33bf0*/  SEL R158, R158, R13, P0 ;  /* 0x0000000d9e9e7207 */ /* 0x000fe20000000000 */
[----:B------:R-:W-:Y:S01]  /*33c00*/  IMAD.MOV.U32 R13, RZ, RZ, R14 ;  /* 0x000000ffff0d7224 */ /* 0x000fe200078e000e */
[----:B------:R-:W-:Y:S02]  /*33c10*/  MOV R12, R0 ;  /* 0x00000000000c7202 */ /* 0x000fe40000000f00 */
[----:B-1----:R-:W-:Y:S02]  /*33c20*/  LOP3.LUT R2, R0, 0x2, RZ, 0x3c, !PT ;  /* 0x0000000200027812 */ /* 0x002fe400078e3cff */
[----:B------:R-:W-:-:S07]  /*33c30*/  SEL R25, R10, R7, P0 ;  /* 0x000000070a197207 */ /* 0x000fce0000000000 */
[----:B0-----:R-:W-:Y:S05]  /*33c40*/  WARPSYNC.COLLECTIVE R15, `(.L_x_2888) ;  /* 0x000000000f087348 */ /* 0x001fea0003c00000 */
[----:B------:R1:W2:Y:S02]  /*33c50*/  SHFL.IDX P6, R14, R13, R12, R11 ;  /* 0x0000000c0d0e7389 */ /* 0x0002a400000c000b */
[----:B012---:R-:W-:Y:S01]  /*33c60*/  ENDCOLLECTIVE ;  /* 0x000000000000791b */ /* 0x007fe20003800000 */
.L_x_2888:
        /* <DEDUP_REMOVED lines=18> */
.L_x_2889:
        /* <DEDUP_REMOVED lines=19> */
.L_x_2890:
        /* <DEDUP_REMOVED lines=17> */
.L_x_2891:
        /* <DEDUP_REMOVED lines=19> */
.L_x_2892:
        /* <DEDUP_REMOVED lines=18> */
.L_x_2893:
        /* <DEDUP_REMOVED lines=19> */
.L_x_2894:
        /* <DEDUP_REMOVED lines=17> */
.L_x_2895:
        /* <DEDUP_REMOVED lines=19> */
.L_x_2896:
        /* <DEDUP_REMOVED lines=18> */
.L_x_2897:
        /* <DEDUP_REMOVED lines=9> */
[----:B------:R-:W-:Y:S01]  /*34740*/  SEL R198, R10, R7, P0 ;  /* 0x000000070ac67207 */ /* 0x000fe20000000000 */
[----:B------:R-:W-:-:S07]  /*34750*/  IMAD.MOV.U32 R20, RZ, RZ, R14 ;  /* 0x000000ffff147224 */ /* 0x000fce00078e000e */
[----:B------:R-:W-:Y:S05]  /*34760*/  WARPSYNC.COLLECTIVE R15, `(.L_x_2898) ;  /* 0x000000000f087348 */ /* 0x000fea0003c00000 */
[----:B------:R0:W1:Y:S02]  /*34770*/  SHFL.IDX P6, R14, R13, R12, R11 ;  /* 0x0000000c0d0e7389 */ /* 0x00006400000c000b */
[----:B01----:R-:W-:Y:S01]  /*34780*/  ENDCOLLECTIVE ;  /* 0x000000000000791b */ /* 0x003fe20003800000 */
.L_x_2898:
[----:B------:R-:W-:Y:S02]  /*34790*/  IMAD.MOV.U32 R13, RZ, RZ, R24 ;  /* 0x000000ffff0d7224 */ /* 0x000fe400078e0018 */
[----:B------:R-:W-:-:S07]  /*347a0*/  IMAD.MOV.U32 R25, RZ, RZ, R14 ;  /* 0x000000ffff197224 */ /* 0x000fce00078e000e */
[----:B------:R-:W-:Y:S05]  /*347b0*/  WARPSYNC.COLLECTIVE R15, `(.L_x_2899) ;  /* 0x000000000f087348 */ /* 0x000fea0003c00000 */
[----:B------:R0:W1:Y:S02]  /*347c0*/  SHFL.IDX P6, R14, R13, R12, R11 ;  /* 0x0000000c0d0e7389 */ /* 0x00006400000c000b */
[----:B01----:R-:W-:Y:S01]  /*347d0*/  ENDCOLLECTIVE ;  /* 0x000000000000791b */ /* 0x003fe20003800000 */
.L_x_2899:
        /* <DEDUP_REMOVED lines=8> */
.L_x_2900:
[----:B------:R-:W-:Y:S02]  /*34860*/  SEL R195, R20, R24, P0 ;  /* 0x0000001814c37207 */ /* 0x000fe40000000000 */
[----:B------:R-:W-:Y:S01]  /*34870*/  SEL R196, R24, R20, P0 ;  /* 0x0000001418c47207 */ /* 0x000fe20000000000 */
[----:B------:R-:W-:Y:S02]  /*34880*/  IMAD.MOV.U32 R13, RZ, RZ, R35 ;  /* 0x000000ffff0d7224 */ /* 0x000fe400078e0023 */
[----:B------:R-:W-:-:S07]  /*34890*/  IMAD.MOV.U32 R36, RZ, RZ, R14 ;  /* 0x000000ffff247224 */ /* 0x000fce00078e000e */
[----:B------:R-:W-:Y:S05]  /*348a0*/  WARPSYNC.COLLECTIVE R15, `(.L_x_2901) ;  /* 0x000000000f087348 */ /* 0x000fea0003c00000 */
[----:B------:R0:W1:Y:S02]  /*348b0*/  SHFL.IDX P6, R14, R13, R12, R11 ;  /* 0x0000000c0d0e7389 */ /* 0x00006400000c000b */
[----:B01----:R-:W-:Y:S01]  /*348c0*/  ENDCOLLECTIVE ;  /* 0x000000000000791b */ /* 0x003fe20003800000 */
.L_x_2901:
[----:B------:R-:W-:Y:S01]  /*348d0*/  MOV R13, R52 ;  /* 0x00000034000d7202 */ /* 0x000fe20000000f00 */
[----:B------:R-:W-:Y:S02]  /*348e0*/  IMAD.MOV.U32 R12, RZ, RZ, R2 ;  /* 0x000000ffff0c7224 */ /* 0x000fe400078e0002 */
[----:B------:R-:W-:-:S07]  /*348f0*/  IMAD.MOV.U32 R35, RZ, RZ, R14 ;  /* 0x000000ffff237224 */ /* 0x000fce00078e000e */
[----:B------:R-:W-:Y:S05]  /*34900*/  WARPSYNC.COLLECTIVE R15, `(.L_x_2902) ;  /* 0x000000000f087348 */ /* 0x000fea0003c00000 */
[----:B------:R0:W1:Y:S02]  /*34910*/  SHFL.IDX P6, R14, R13, R12, R11 ;  /* 0x0000000c0d0e7389 */ /* 0x00006400000c000b */
[----:B01----:R-:W-:Y:S01]  /*34920*/  ENDCOLLECTIVE ;  /* 0x000000000000791b */ /* 0x003fe20003800000 */
.L_x_2902:
[----:B------:R-:W-:Y:S02]  /*34930*/  IMAD.MOV.U32 R13, RZ, RZ, R34 ;  /* 0x000000ffff0d7224 */ /* 0x000fe400078e0022 */
[----:B------:R-:W-:-:S07]  /*34940*/  IMAD.MOV.U32 R52, RZ, RZ, R14 ;  /* 0x000000ffff347224 */ /* 0x000fce00078e000e */
[----:B------:R-:W-:Y:S05]  /*34950*/  WARPSYNC.COLLECTIVE R15, `(.L_x_2903) ;  /* 0x000000000f087348 */ /* 0x000fea0003c00000 */
[----:B------:R0:W1:Y:S02]  /*34960*/  SHFL.IDX P6, R14, R13, R12, R11 ;  /* 0x0000000c0d0e7389 */ /* 0x00006400000c000b */
[----:B01----:R-:W-:Y:S01]  /*34970*/  ENDCOLLECTIVE ;  /* 0x000000000000791b */ /* 0x003fe20003800000 */
.L_x_2903:
        /* <DEDUP_REMOVED lines=8> */
.L_x_2904:
[----:B------:R-:W-:Y:S02]  /*34a00*/  SEL R191, R35, R34, P0 ;  /* 0x0000002223bf7207 */ /* 0x000fe40000000000 */
[----:B------:R-:W-:Y:S01]  /*34a10*/  SEL R192, R34, R35, P0 ;  /* 0x0000002322c07207 */ /* 0x000fe20000000000 */
[----:B------:R-:W-:Y:S02]  /*34a20*/  IMAD.MOV.U32 R13, RZ, RZ, R33 ;  /* 0x000000ffff0d7224 */ /* 0x000fe400078e0021 */
[----:B------:R-:W-:-:S07]  /*34a30*/  IMAD.MOV.U32 R46, RZ, RZ, R14 ;  /* 0x000000ffff2e7224 */ /* 0x000fce00078e000e */
[----:B------:R-:W-:Y:S05]  /*34a40*/  WARPSYNC.COLLECTIVE R15, `(.L_x_2905) ;  /* 0x000000000f087348 */ /* 0x000fea0003c00000 */
[----:B------:R0:W1:Y:S02]  /*34a50*/  SHFL.IDX P6, R14, R13, R12, R11 ;  /* 0x0000000c0d0e7389 */ /* 0x00006400000c000b */
[----:B01----:R-:W-:Y:S01]  /*34a60*/  ENDCOLLECTIVE ;  /* 0x000000000000791b */ /* 0x003fe20003800000 */
.L_x_2905:
[----:B------:R-:W-:Y:S02]  /*34a70*/  IMAD.MOV.U32 R13, RZ, RZ, R60 ;  /* 0x000000ffff0d7224 */ /* 0x000fe400078e003c */
[----:B------:R-:W-:Y:S01]  /*34a80*/  IMAD.MOV.U32 R12, RZ, RZ, R2 ;  /* 0x000000ffff0c7224 */ /* 0x000fe200078e0002 */
[----:B------:R-:W-:-:S07]  /*34a90*/  MOV R33, R14 ;  /* 0x0000000e00217202 */ /* 0x000fce0000000f00 */
[----:B------:R-:W-:Y:S05]  /*34aa0*/  WARPSYNC.COLLECTIVE R15, `(.L_x_2906) ;  /* 0x000000000f087348 */ /* 0x000fea0003c00000 */
[----:B------:R0:W1:Y:S02]  /*34ab0*/  SHFL.IDX P6, R14, R13, R12, R11 ;  /* 0x0000000c0d0e7389 */ /* 0x00006400000c000b */
[----:B01----:R-:W-:Y:S01]  /*34ac0*/  ENDCOLLECTIVE ;  /* 0x000000000000791b */ /* 0x003fe20003800000 */
.L_x_2906:
[----:B------:R-:W-:Y:S02]  /*34ad0*/  IMAD.MOV.U32 R13, RZ, RZ, R32 ;  /* 0x000000ffff0d7224 */ /* 0x000fe400078e0020 */
[----:B------:R-:W-:-:S07]  /*34ae0*/  IMAD.MOV.U32 R60, RZ, RZ, R14 ;  /* 0x000000ffff3c7224 */ /* 0x000fce00078e000e */
[----:B------:R-:W-:Y:S05]  /*34af0*/  WARPSYNC.COLLECTIVE R15, `(.L_x_2907) ;  /* 0x000000000f087348 */ /* 0x000fea0003c00000 */
[----:B------:R0:W1:Y:S02]  /*34b00*/  SHFL.IDX P6, R14, R13, R12, R11 ;  /* 0x0000000c0d0e7389 */ /* 0x00006400000c000b */
[----:B01----:R-:W-:Y:S01]  /*34b10*/  ENDCOLLECTIVE ;  /* 0x000000000000791b */ /* 0x003fe20003800000 */
.L_x_2907:
        /* <DEDUP_REMOVED lines=8> */
.L_x_2908:
[----:B------:R-:W-:Y:S02]  /*34ba0*/  SEL R187, R33, R32, P0 ;  /* 0x0000002021bb7207 */ /* 0x000fe40000000000 */
[----:B------:R-:W-:Y:S02]  /*34bb0*/  SEL R188, R32, R33, P0 ;  /* 0x0000002120bc7207 */ /* 0x000fe40000000000 */
[----:B------:R-:W-:Y:S01]  /*34bc0*/  MOV R13, R31 ;  /* 0x0000001f000d7202 */ /* 0x000fe20000000f00 */
[----:B------:R-:W-:-:S07]  /*34bd0*/  IMAD.MOV.U32 R45, RZ, RZ, R14 ;  /* 0x000000ffff2d7224 */ /* 0x000fce00078e000e */
[----:B------:R-:W-:Y:S05]  /*34be0*/  WARPSYNC.COLLECTIVE R15, `(.L_x_2909) ;  /* 0x000000000f087348 */ /* 0x000fea0003c00000 */
[----:B------:R0:W1:Y:S02]  /*34bf0*/  SHFL.IDX P6, R14, R13, R12, R11 ;  /* 0x0000000c0d0e7389 */ /* 0x00006400000c000b */
[----:B01----:R-:W-:Y:S01]  /*34c00*/  ENDCOLLECTIVE ;  /* 0x000000000000791b */ /* 0x003fe20003800000 */
.L_x_2909:
[----:B------:R-:W-:Y:S02]  /*34c10*/  IMAD.MOV.U32 R13, RZ, RZ, R68 ;  /* 0x000000ffff0d7224 */ /* 0x000fe400078e0044 */
[----:B------:R-:W-:Y:S02]  /*34c20*/  IMAD.MOV.U32 R12, RZ, RZ, R2 ;  /* 0x000000ffff0c7224 */ /* 0x000fe400078e0002 */
[----:B------:R-:W-:-:S07]  /*34c30*/  IMAD.MOV.U32 R31, RZ, RZ, R14 ;  /* 0x000000ffff1f7224 */ /* 0x000fce00078e000e */
[----:B------:R-:W-:Y:S05]  /*34c40*/  WARPSYNC.COLLECTIVE R15, `(.L_x_2910) ;  /* 0x000000000f087348 */ /* 0x000fea0003c00000 */
[----:B------:R0:W1:Y:S02]  /*34c50*/  SHFL.IDX P6, R14, R13, R12, R11 ;  /* 0x0000000c0d0e7389 */ /* 0x00006400000c000b */
[----:B01----:R-:W-:Y:S01]  /*34c60*/  ENDCOLLECTIVE ;  /* 0x000000000000791b */ /* 0x003fe20003800000 */
.L_x_2910:
[----:B------:R-:W-:Y:S02]  /*34c70*/  IMAD.MOV.U32 R13, RZ, RZ, R30 ;  /* 0x000000ffff0d7224 */ /* 0x000fe400078e001e */
[----:B------:R-:W-:-:S07]  /*34c80*/  IMAD.MOV.U32 R68, RZ, RZ, R14 ;  /* 0x000000ffff447224 */ /* 0x000fce00078e000e */
[----:B------:R-:W-:Y:S05]  /*34c90*/  WARPSYNC.COLLECTIVE R15, `(.L_x_2911) ;  /* 0x000000000f087348 */ /* 0x000fea0003c00000 */
[----:B------:R0:W1:Y:S02]  /*34ca0*/  SHFL.IDX P6, R14, R13, R12, R11 ;  /* 0x0000000c0d0e7389 */ /* 0x00006400000c000b */
[----:B01----:R-:W-:Y:S01]  /*34cb0*/  ENDCOLLECTIVE ;  /* 0x000000000000791b */ /* 0x003fe20003800000 */
.L_x_2911:
        /* <DEDUP_REMOVED lines=8> */
.L_x_2912:
[----:B------:R-:W-:Y:S02]  /*34d40*/  SEL R184, R31, R30, P0 ;  /* 0x0000001e1fb87207 */ /* 0x000fe40000000000 */
[----:B------:R-:W-:Y:S01]  /*34d50*/  SEL R183, R30, R31, P0 ;  /* 0x0000001f1eb77207 */ /* 0x000fe20000000000 */
[----:B------:R-:W-:Y:S01]  /*34d60*/  IMAD.MOV.U32 R13, RZ, RZ, R29 ;  /* 0x000000ffff0d7224 */ /* 0x000fe200078e001d */
[----:B------:R-:W-:-:S07]  /*34d70*/  MOV R44, R14 ;  /* 0x0000000e002c7202 */ /* 0x000fce0000000f00 */
[----:B------:R-:W-:Y:S05]  /*34d80*/  WARPSYNC.COLLECTIVE R15, `(.L_x_2913) ;  /* 0x000000000f087348 */ /* 0x000fea0003c00000 */
[----:B------:R0:W1:Y:S02]  /*34d90*/  SHFL.IDX P6, R14, R13, R12, R11 ;  /* 0x0000000c0d0e7389 */ /* 0x00006400000c000b */
[----:B01----:R-:W-:Y:S01]  /*34da0*/  ENDCOLLECTIVE ;  /* 0x000000000000791b */ /* 0x003fe20003800000 */
.L_x_2913:
[----:B------:R-:W-:Y:S02]  /*34db0*/  IMAD.MOV.U32 R13, RZ, RZ, R76 ;  /* 0x000000ffff0d7224 */ /* 0x000fe400078e004c */
[----:B------:R-:W-:Y:S02]  /*34dc0*/  IMAD.MOV.U32 R12, RZ, RZ, R2 ;  /* 0x000000ffff0c7224 */ /* 0x000fe400078e0002 */
[----:B------:R-:W-:-:S07]  /*34dd0*/  IMAD.MOV.U32 R29, RZ, RZ, R14 ;  /* 0x000000ffff1d7224 */ /* 0x000fce00078e000e */
[----:B------:R-:W-:Y:S05]  /*34de0*/  WARPSYNC.COLLECTIVE R15, `(.L_x_2914) ;  /* 0x000000000f087348 */ /* 0x000fea0003c00000 */
[----:B------:R0:W1:Y:S02]  /*34df0*/  SHFL.IDX P6, R14, R13, R12, R11 ;  /* 0x0000000c0d0e7389 */ /* 0x00006400000c000b */
[----:B01----:R-:W-:Y:S01]  /*34e00*/  ENDCOLLECTIVE ;  /* 0x000000000000791b */ /* 0x003fe20003800000 */
.L_x_2914:
[----:B------:R-:W-:Y:S02]  /*34e10*/  IMAD.MOV.U32 R13, RZ, RZ, R28 ;  /* 0x000000ffff0d7224 */ /* 0x000fe400078e001c */
[----:B------:R-:W-:-:S07]  /*34e20*/  IMAD.MOV.U32 R76, RZ, RZ, R14 ;  /* 0x000000ffff4c7224 */ /* 0x000fce00078e000e */
[----:B------:R-:W-:Y:S05]  /*34e30*/  WARPSYNC.COLLECTIVE R15, `(.L_x_2915) ;  /* 0x000000000f087348 */ /* 0x000fea0003c00000 */
[----:B------:R0:W1:Y:S02]  /*34e40*/  SHFL.IDX P6, R14, R13, R12, R11 ;  /* 0x0000000c0d0e7389 */ /* 0x00006400000c000b */
[----:B01----:R-:W-:Y:S01]  /*34e50*/  ENDCOLLECTIVE ;  /* 0x000000000000791b */ /* 0x003fe20003800000 */
.L_x_2915:
        /* <DEDUP_REMOVED lines=8> */
.L_x_2916:
[----:B------:R-:W-:Y:S02]  /*34ee0*/  SEL R180, R29, R28, P0 ;  /* 0x0000001c1db47207 */ /* 0x000fe40000000000 */
[----:B------:R-:W-:Y:S01]  /*34ef0*/  SEL R179, R28, R29, P0 ;  /* 0x0000001d1cb37207 */ /* 0x000fe20000000000 */
[----:B------:R-:W-:Y:S02]  /*34f00*/  IMAD.MOV.U32 R13, RZ, RZ, R27 ;  /* 0x000000ffff0d7224 */ /* 0x000fe400078e001b */
[----:B------:R-:W-:-:S07]  /*34f10*/  IMAD.MOV.U32 R43, RZ, RZ, R14 ;  /* 0x000000ffff2b7224 */ /* 0x000fce00078e000e */
[----:B------:R-:W-:Y:S05]  /*34f20*/  WARPSYNC.COLLECTIVE R15, `(.L_x_2917) ;  /* 0x000000000f087348 */ /* 0x000fea0003c00000 */
[----:B------:R0:W1:Y:S02]  /*34f30*/  SHFL.IDX P6, R14, R13, R12, R11 ;  /* 0x0000000c0d0e7389 */ /* 0x00006400000c000b */
[----:B01----:R-:W-:Y:S01]  /*34f40*/  ENDCOLLECTIVE ;  /* 0x000000000000791b */ /* 0x003fe20003800000 */
.L_x_2917:
[----:B------:R-:W-:Y:S02]  /*34f50*/  IMAD.MOV.U32 R13, RZ, RZ, R84 ;  /* 0x000000ffff0d7224 */ /* 0x000fe400078e0054 */
[----:B------:R-:W-:Y:S02]  /*34f60*/  IMAD.MOV.U32 R12, RZ, RZ, R2 ;  /* 0x000000ffff0c7224 */ /* 0x000fe400078e0002 */
[----:B------:R-:W-:-:S07]  /*34f70*/  IMAD.MOV.U32 R27, RZ, RZ, R14 ;  /* 0x000000ffff1b7224 */ /* 0x000fce00078e000e */
[----:B------:R-:W-:Y:S05]  /*34f80*/  WARPSYNC.COLLECTIVE R15, `(.L_x_2918) ;  /* 0x000000000f087348 */ /* 0x000fea0003c00000 */
[----:B------:R0:W1:Y:S02]  /*34f90*/  SHFL.IDX P6, R14, R13, R12, R11 ;  /* 0x0000000c0d0e7389 */ /* 0x00006400000c000b */
[----:B01----:R-:W-:Y:S01]  /*34fa0*/  ENDCOLLECTIVE ;  /* 0x000000000000791b */ /* 0x003fe20003800000 */
.L_x_2918:
[----:B------:R-:W-:Y:S02]  /*34fb0*/  IMAD.MOV.U32 R13, RZ, RZ, R26 ;  /* 0x000000ffff0d7224 */ /* 0x000fe400078e001a */
[----:B------:R-:W-:-:S07]  /*34fc0*/  IMAD.MOV.U32 R84, RZ, RZ, R14 ;  /* 0x000000ffff547224 */ /* 0x000fce00078e000e */
[----:B------:R-:W-:Y:S05]  /*34fd0*/  WARPSYNC.COLLECTIVE R15, `(.L_x_2919) ;  /* 0x000000000f087348 */ /* 0x000fea0003c00000 */
[----:B------:R0:W1:Y:S02]  /*34fe0*/  SHFL.IDX P6, R14, R13, R12, R11 ;  /* 0x0000000c0d0e7389 */ /* 0x00006400000c000b */
[----:B01----:R-:W-:Y:S01]  /*34ff0*/  ENDCOLLECTIVE ;  /* 0x000000000000791b */ /* 0x003fe20003800000 */
.L_x_2919:
[----:B------:R-:W-:Y:S02]  /*35000*/  SEL R174, R43, R84, P0 ;  /* 0x000000542bae7207 */ /* 0x000fe40000000000 */
[----:B------:R-:W-:Y:S02]  /*35010*/  SEL R173, R84, R43, P0 ;  /* 0x0000002b54ad7207 */ /* 0x000fe40000000000 */
[----:B------:R-:W-:Y:S01]  /*35020*/  MOV R13, R48 ;  /* 0x00000030000d7202 */ /* 0x000fe20000000f00 */
[----:B------:R-:W-:Y:S02]  /*35030*/  IMAD.MOV.U32 R12, RZ, RZ, R0 ;  /* 0x000000ffff0c7224 */ /* 0x000fe400078e0000 */
[----:B------:R-:W-:-:S07]  /*35040*/  IMAD.MOV.U32 R26, RZ, RZ, R14 ;  /* 0x000000ffff1a7224 */ /* 0x000fce00078e000e */
[----:B------:R-:W-:Y:S05]  /*35050*/  WARPSYNC.COLLECTIVE R15, `(.L_x_2920) ;  /* 0x000000000f087348 */ /* 0x000fea0003c00000 */
[----:B------:R0:W1:Y:S02]  /*35060*/  SHFL.IDX P6, R14, R13, R12, R11 ;  /* 0x0000000c0d0e7389 */ /* 0x00006400000c000b */
[----:B01----:R-:W-:Y:S01]  /*35070*/  ENDCOLLECTIVE ;  /* 0x000000000000791b */ /* 0x003fe20003800000 */
.L_x_2920:
[----:B------:R-:W-:Y:S02]  /*35080*/  SEL R176, R27, R26, P0 ;  /* 0x0000001a1bb07207 */ /* 0x000fe40000000000 */
[----:B------:R-:W-:Y:S01]  /*35090*/  SEL R175, R26, R27, P0 ;  /* 0x0000001b1aaf7207 */ /* 0x000fe20000000000 */
[----:B------:R-:W-:Y:S02]  /*350a0*/  IMAD.MOV.U32 R13, RZ, RZ, R42 ;  /* 0x000000ffff0d7224 */ /* 0x000fe400078e002a */
[----:B------:R-:W-:-:S07]  /*350b0*/  IMAD.MOV.U32 R48, RZ, RZ, R14 ;  /* 0x000000ffff307224 */ /* 0x000fce00078e000e */
[----:B------:R-:W-:Y:S05]  /*350c0*/  WARPSYNC.COLLECTIVE R15, `(.L_x_2921) ;  /* 0x000000000f087348 */ /* 0x000fea0003c00000 */
[----:B------:R0:W1:Y:S02]  /*350d0*/  SHFL.IDX P6, R14, R13, R12, R11 ;  /* 0x0000000c0d0e7389 */ /* 0x00006400000c000b */
[----:B01----:R-:W-:Y:S01]  /*350e0*/  ENDCOLLECTIVE ;  /* 0x000000000000791b */ /* 0x003fe20003800000 */
.L_x_2921:
[----:B------:R-:W-:Y:S02]  /*350f0*/  IMAD.MOV.U32 R13, RZ, RZ, R92 ;  /* 0x000000ffff0d7224 */ /* 0x000fe400078e005c */
[----:B------:R-:W-:Y:S02]  /*35100*/  IMAD.MOV.U32 R12, RZ, RZ, R2 ;  /* 0x000000ffff0c7224 */ /* 0x000fe400078e0002 */
[----:B------:R-:W-:-:S07]  /*35110*/  IMAD.MOV.U32 R42, RZ, RZ, R14 ;  /* 0x000000ffff2a7224 */ /* 0x000fce00078e000e */
[----:B------:R-:W-:Y:S05]  /*35120*/  WARPSYNC.COLLECTIVE R15, `(.L_x_2922) ;  /* 0x000000000f087348 */ /* 0x000fea0003c00000 */
[----:B------:R0:W1:Y:S02]  /*35130*/  SHFL.IDX P6, R14, R13, R12, R11 ;  /* 0x0000000c0d0e7389 */ /* 0x00006400000c000b */
[----:B01----:R-:W-:Y:S01]  /*35140*/  ENDCOLLECTIVE ;  /* 0x000000000000791b */ /* 0x003fe20003800000 */
.L_x_2922:
[----:B------:R-:W-:Y:S02]  /*35150*/  IMAD.MOV.U32 R13, RZ, RZ, R88 ;  /* 0x000000ffff0d7224 */ /* 0x000fe400078e0058 */
[----:B------:R-:W-:-:S07]  /*35160*/  IMAD.MOV.U32 R92, RZ, RZ, R14 ;  /* 0x000000ffff5c7224 */ /* 0x000fce00078e000e */
[----:B------:R-:W-:Y:S05]  /*35170*/  WARPSYNC.COLLECTIVE R15, `(.L_x_2923) ;  /* 0x000000000f087348 */ /* 0x000fea0003c00000 */
[----:B------:R0:W1:Y:S02]  /*35180*/  SHFL.IDX P6, R14, R13, R12, R11 ;  /* 0x0000000c0d0e7389 */ /* 0x00006400000c000b */
[----:B01----:R-:W-:Y:S01]  /*35190*/  ENDCOLLECTIVE ;  /* 0x000000000000791b */ /* 0x003fe20003800000 */
.L_x_2923:
        /* <DEDUP_REMOVED lines=8> */
.L_x_2924:
[----:B------:R-:W-:Y:S02]  /*35220*/  SEL R172, R42, R88, P0 ;  /* 0x000000582aac7207 */ /* 0x000fe40000000000 */
[----:B------:R-:W-:Y:S01]  /*35230*/  SEL R171, R88, R42, P0 ;  /* 0x0000002a58ab7207 */ /* 0x000fe20000000000 */
[----:B------:R-:W-:Y:S02]  /*35240*/  IMAD.MOV.U32 R13, RZ, RZ, R49 ;  /* 0x000000ffff0d7224 */ /* 0x000fe400078e0031 */
[----:B------:R-:W-:-:S07]  /*35250*/  IMAD.MOV.U32 R50, RZ, RZ, R14 ;  /* 0x000000ffff327224 */ /* 0x000fce00078e000e */
[----:B------:R-:W-:Y:S05]  /*35260*/  WARPSYNC.COLLECTIVE R15, `(.L_x_2925) ;  /* 0x000000000f087348 */ /* 0x000fea0003c00000 */
[----:B------:R0:W1:Y:S02]  /*35270*/  SHFL.IDX P6, R14, R13, R12, R11 ;  /* 0x0000000c0d0e7389 */ /* 0x00006400000c000b */
[----:B01----:R-:W-:Y:S01]  /*35280*/  ENDCOLLECTIVE ;  /* 0x000000000000791b */ /* 0x003fe20003800000 */
.L_x_2925:
[----:B------:R-:W-:Y:S02]  /*35290*/  IMAD.MOV.U32 R13, RZ, RZ, R100 ;  /* 0x000000ffff0d7224 */ /* 0x000fe400078e0064 */
[----:B------:R-:W-:Y:S02]  /*352a0*/  IMAD.MOV.U32 R12, RZ, RZ, R2 ;  /* 0x000000ffff0c7224 */ /* 0x000fe400078e0002 */
[----:B------:R-:W-:-:S07]  /*352b0*/  IMAD.MOV.U32 R49, RZ, RZ, R14 ;  /* 0x000000ffff317224 */ /* 0x000fce00078e000e */
[----:B------:R-:W-:Y:S05]  /*352c0*/  WARPSYNC.COLLECTIVE R15, `(.L_x_2926) ;  /* 0x000000000f087348 */ /* 0x000fea0003c00000 */
[----:B------:R0:W1:Y:S02]  /*352d0*/  SHFL.IDX P6, R14, R13, R12, R11 ;  /* 0x0000000c0d0e7389 */ /* 0x00006400000c000b */
[----:B01----:R-:W-:Y:S01]  /*352e0*/  ENDCOLLECTIVE ;  /* 0x000000000000791b */ /* 0x003fe20003800000 */
.L_x_2926:
[----:B------:R-:W-:Y:S01]  /*352f0*/  MOV R13, R96 ;  /* 0x00000060000d7202 */ /* 0x000fe20000000f00 */
[----:B------:R-:W-:-:S07]  /*35300*/  IMAD.MOV.U32 R100, RZ, RZ, R14 ;  /* 0x000000ffff647224 */ /* 0x000fce00078e000e */
[----:B------:R-:W-:Y:S05]  /*35310*/  WARPSYNC.COLLECTIVE R15, `(.L_x_2927) ;  /* 0x000000000f087348 */ /* 0x000fea0003c00000 */
[----:B------:R0:W1:Y:S02]  /*35320*/  SHFL.IDX P6, R14, R13, R12, R11 ;  /* 0x0000000c0d0e7389 */ /* 0x00006400000c000b */
[----:B01----:R-:W-:Y:S01]  /*35330*/  ENDCOLLECTIVE ;  /* 0x000000000000791b */ /* 0x003fe20003800000 */
.L_x_2927:
        /* <DEDUP_REMOVED lines=8> */
.L_x_2928:
[----:B------:R-:W-:Y:S02]  /*353c0*/  SEL R147, R49, R96, P0 ;  /* 0x0000006031937207 */ /* 0x000fe40000000000 */
[----:B------:R-:W-:Y:S01]  /*353d0*/  SEL R49, R96, R49, P0 ;  /* 0x0000003160317207 */ /* 0x000fe20000000000 */
[----:B------:R-:W-:Y:S02]  /*353e0*/  IMAD.MOV.U32 R13, RZ, RZ, R51 ;  /* 0x000000ffff0d7224 */ /* 0x000fe400078e0033 */
[----:B------:R-:W-:-:S07]  /*353f0*/  IMAD.MOV.U32 R53, RZ, RZ, R14 ;  /* 0x000000ffff357224 */ /* 0x000fce00078e000e */
[----:B------:R-:W-:Y:S05]  /*35400*/  WARPSYNC.COLLECTIVE R15, `(.L_x_2929) ;  /* 0x000000000f087348 */ /* 0x000fea0003c00000 */
[----:B------:R0:W1:Y:S02]  /*35410*/  SHFL.IDX P6, R14, R13, R12, R11 ;  /* 0x0000000c0d0e7389 */ /* 0x00006400000c000b */
[----:B01----:R-:W-:Y:S01]  /*35420*/  ENDCOLLECTIVE ;  /* 0x000000000000791b */ /* 0x003fe20003800000 */
.L_x_2929:
[----:B------:R-:W-:Y:S02]  /*35430*/  IMAD.MOV.U32 R13, RZ, RZ, R108 ;  /* 0x000000ffff0d7224 */ /* 0x000fe400078e006c */
[----:B------:R-:W-:Y:S02]  /*35440*/  IMAD.MOV.U32 R12, RZ, RZ, R2 ;  /* 0x000000ffff0c7224 */ /* 0x000fe400078e0002 */
[----:B------:R-:W-:-:S07]  /*35450*/  IMAD.MOV.U32 R51, RZ, RZ, R14 ;  /* 0x000000ffff337224 */ /* 0x000fce00078e000e */
[----:B------:R-:W-:Y:S05]  /*35460*/  WARPSYNC.COLLECTIVE R15, `(.L_x_2930) ;  /* 0x000000000f087348 */ /* 0x000fea0003c00000 */
[----:B------:R0:W1:Y:S02]  /*35470*/  SHFL.IDX P6, R14, R13, R12, R11 ;  /* 0x0000000c0d0e7389 */ /* 0x00006400000c000b */
[----:B01----:R-:W-:Y:S01]  /*35480*/  ENDCOLLECTIVE ;  /* 0x000000000000791b */ /* 0x003fe20003800000 */
.L_x_2930:
[----:B------:R-:W-:Y:S01]  /*35490*/  IMAD.MOV.U32 R13, RZ, RZ, R104 ;  /* 0x000000ffff0d7224 */ /* 0x000fe200078e0068 */
[----:B------:R-:W-:-:S07]  /*354a0*/  MOV R108, R14 ;  /* 0x0000000e006c7202 */ /* 0x000fce0000000f00 */
[----:B------:R-:W-:Y:S05]  /*354b0*/  WARPSYNC.COLLECTIVE R15, `(.L_x_2931) ;  /* 0x000000000f087348 */ /* 0x000fea0003c00000 */
[----:B------:R0:W1:Y:S02]  /*354c0*/  SHFL.IDX P6, R14, R13, R12, R11 ;  /* 0x0000000c0d0e7389 */ /* 0x00006400000c000b */
[----:B01----:R-:W-:Y:S01]  /*354d0*/  ENDCOLLECTIVE ;  /* 0x000000000000791b */ /* 0x003fe20003800000 */
.L_x_2931:
        /* <DEDUP_REMOVED lines=8> */
.L_x_2932:
[----:B------:R-:W-:Y:S02]  /*35560*/  SEL R4, R51, R104, P0 ;  /* 0x0000006833047207 */ /* 0x000fe40000000000 */
[----:B------:R-:W-:Y:S01]  /*35570*/  SEL R51, R104, R51, P0 ;  /* 0x0000003368337207 */ /* 0x000fe20000000000 */
[----:B------:R-:W-:Y:S02]  /*35580*/  IMAD.MOV.U32 R13, RZ, RZ, R54 ;  /* 0x000000ffff0d7224 */ /* 0x000fe400078e0036 */
[----:B------:R-:W-:-:S07]  /*35590*/  IMAD.MOV.U32 R55, RZ, RZ, R14 ;  /* 0x000000ffff377224 */ /* 0x000fce00078e000e */
[----:B------:R-:W-:Y:S05]  /*355a0*/  WARPSYNC.COLLECTIVE R15, `(.L_x_2933) ;  /* 0x000000000f087348 */ /* 0x000fea0003c00000 */
[----:B------:R0:W1:Y:S02]  /*355b0*/  SHFL.IDX P6, R14, R13, R12, R11 ;  /* 0x0000000c0d0e7389 */ /* 0x00006400000c000b */
[----:B01----:R-:W-:Y:S01]  /*355c0*/  ENDCOLLECTIVE ;  /* 0x000000000000791b */ /* 0x003fe20003800000 */
.L_x_2933:
[----:B------:R-:W-:Y:S01]  /*355d0*/  IMAD.MOV.U32 R13, RZ, RZ, R116 ;  /* 0x000000ffff0d7224 */ /* 0x000fe200078e0074 */
[----:B------:R-:W-:Y:S01]  /*355e0*/  MOV R12, R2 ;  /* 0x00000002000c7202 */ /* 0x000fe20000000f00 */
[----:B------:R-:W-:-:S07]  /*355f0*/  IMAD.MOV.U32 R54, RZ, RZ, R14 ;  /* 0x000000ffff367224 */ /* 0x000fce00078e000e */
[----:B------:R-:W-:Y:S05]  /*35600*/  WARPSYNC.COLLECTIVE R15, `(.L_x_2934) ;  /* 0x000000000f087348 */ /* 0x000fea0003c00000 */
[----:B------:R0:W1:Y:S02]  /*35610*/  SHFL.IDX P6, R14, R13, R12, R11 ;  /* 0x0000000c0d0e7389 */ /* 0x00006400000c000b */
[----:B01----:R-:W-:Y:S01]  /*35620*/  ENDCOLLECTIVE ;  /* 0x000000000000791b */ /* 0x003fe20003800000 */
.L_x_2934:
[----:B------:R-:W-:Y:S02]  /*35630*/  IMAD.MOV.U32 R13, RZ, RZ, R112 ;  /* 0x000000ffff0d7224 */ /* 0x000fe400078e0070 */
[----:B------:R-:W-:-:S07]  /*35640*/  IMAD.MOV.U32 R116, RZ, RZ, R14 ;  /* 0x000000ffff747224 */ /* 0x000fce00078e000e */
[----:B------:R-:W-:Y:S05]  /*35650*/  WARPSYNC.COLLECTIVE R15, `(.L_x_2935) ;  /* 0x000000000f087348 */ /* 0x000fea0003c00000 */
[----:B------:R0:W1:Y:S02]  /*35660*/  SHFL.IDX P6, R14, R13, R12, R11 ;  /* 0x0000000c0d0e7389 */ /* 0x00006400000c000b */
[----:B01----:R-:W-:Y:S01]  /*35670*/  ENDCOLLECTIVE ;  /* 0x000000000000791b */ /* 0x003fe20003800000 */
.L_x_2935:
        /* <DEDUP_REMOVED lines=8> */
.L_x_2936:
[----:B------:R-:W-:Y:S02]  /*35700*/  SEL R6, R54, R112, P0 ;  /* 0x0000007036067207 */ /* 0x000fe40000000000 */
[----:B------:R-:W-:Y:S01]  /*35710*/  SEL R54, R112, R54, P0 ;  /* 0x0000003670367207 */ /* 0x000fe20000000000 */
[----:B------:R-:W-:Y:S02]  /*35720*/  IMAD.MOV.U32 R13, RZ, RZ, R57 ;  /* 0x000000ffff0d7224 */ /* 0x000fe400078e0039 */
[----:B------:R-:W-:-:S07]  /*35730*/  IMAD.MOV.U32 R58, RZ, RZ, R14 ;  /* 0x000000ffff3a7224 */ /* 0x000fce00078e000e */
[----:B------:R-:W-:Y:S05]  /*35740*/  WARPSYNC.COLLECTIVE R15, `(.L_x_2937) ;  /* 0x000000000f087348 */ /* 0x000fea0003c00000 */
[----:B------:R0:W1:Y:S02]  /*35750*/  SHFL.IDX P6, R14, R13, R12, R11 ;  /* 0x0000000c0d0e7389 */ /* 0x00006400000c000b */
[----:B01----:R-:W-:Y:S01]  /*35760*/  ENDCOLLECTIVE ;  /* 0x000000000000791b */ /* 0x003fe20003800000 */
.L_x_2937:
[----:B------:R-:W-:Y:S01]  /*35770*/  MOV R13, R124 ;  /* 0x0000007c000d7202 */ /* 0x000fe20000000f00 */
[----:B------:R-:W-:Y:S02]  /*35780*/  IMAD.MOV.U32 R12, RZ, RZ, R2 ;  /* 0x000000ffff0c7224 */ /* 0x000fe400078e0002 */
[----:B------:R-:W-:-:S07]  /*35790*/  IMAD.MOV.U32 R57, RZ, RZ, R14 ;  /* 0x000000ffff397224 */ /* 0x000fce00078e000e */
[----:B------:R-:W-:Y:S05]  /*357a0*/  WARPSYNC.COLLECTIVE R15, `(.L_x_2938) ;  /* 0x000000000f087348 */ /* 0x000fea0003c00000 */
[----:B------:R0:W1:Y:S02]  /*357b0*/  SHFL.IDX P6, R14, R13, R12, R11 ;  /* 0x0000000c0d0e7389 */ /* 0x00006400000c000b */
[----:B01----:R-:W-:Y:S01]  /*357c0*/  ENDCOLLECTIVE ;  /* 0x000000000000791b */ /* 0x003fe20003800000 */
.L_x_2938:
[----:B------:R-:W-:Y:S02]  /*357d0*/  IMAD.MOV.U32 R13, RZ, RZ, R120 ;  /* 0x000000ffff0d7224 */ /* 0x000fe400078e0078 */
[----:B------:R-:W-:-:S07]  /*357e0*/  IMAD.MOV.U32 R124, RZ, RZ, R14 ;  /* 0x000000ffff7c7224 */ /* 0x000fce00078e000e */
[----:B------:R-:W-:Y:S05]  /*357f0*/  WARPSYNC.COLLECTIVE R15, `(.L_x_2939) ;  /* 0x000000000f087348 */ /* 0x000fea0003c00000 */
[----:B------:R0:W1:Y:S02]  /*35800*/  SHFL.IDX P6, R14, R13, R12, R11 ;  /* 0x0000000c0d0e7389 */ /* 0x00006400000c000b */
[----:B01----:R-:W-:Y:S01]  /*35810*/  ENDCOLLECTIVE ;  /* 0x000000000000791b */ /* 0x003fe20003800000 */
.L_x_2939:
        /* <DEDUP_REMOVED lines=8> */
.L_x_2940:
[----:B------:R-:W-:Y:S02]  /*358a0*/  SEL R8, R57, R120, P0 ;  /* 0x0000007839087207 */ /* 0x000fe40000000000 */
[----:B------:R-:W-:Y:S01]  /*358b0*/  SEL R57, R120, R57, P0 ;  /* 0x0000003978397207 */ /* 0x000fe20000000000 */
[----:B------:R-:W-:Y:S02]  /*358c0*/  IMAD.MOV.U32 R13, RZ, RZ, R59 ;  /* 0x000000ffff0d7224 */ /* 0x000fe400078e003b */
[----:B------:R-:W-:-:S07]  /*358d0*/  IMAD.MOV.U32 R61, RZ, RZ, R14 ;  /* 0x000000ffff3d7224 */ /* 0x000fce00078e000e */
[----:B------:R-:W-:Y:S05]  /*358e0*/  WARPSYNC.COLLECTIVE R15, `(.L_x_2941) ;  /* 0x000000000f087348 */ /* 0x000fea0003c00000 */
[----:B------:R0:W1:Y:S02]  /*358f0*/  SHFL.IDX P6, R14, R13, R12, R11 ;  /* 0x0000000c0d0e7389 */ /* 0x00006400000c000b */
[----:B01----:R-:W-:Y:S01]  /*35900*/  ENDCOLLECTIVE ;  /* 0x000000000000791b */ /* 0x003fe20003800000 */
.L_x_2941:
[----:B------:R-:W-:Y:S02]  /*35910*/  IMAD.MOV.U32 R13, RZ, RZ, R132 ;  /* 0x000000ffff0d7224 */ /* 0x000fe400078e0084 */
[----:B------:R-:W-:Y:S01]  /*35920*/  IMAD.MOV.U32 R12, RZ, RZ, R2 ;  /* 0x000000ffff0c7224 */ /* 0x000fe200078e0002 */
[----:B------:R-:W-:-:S07]  /*35930*/  MOV R59, R14 ;  /* 0x0000000e003b7202 */ /* 0x000fce0000000f00 */
[----:B------:R-:W-:Y:S05]  /*35940*/  WARPSYNC.COLLECTIVE R15, `(.L_x_2942) ;  /* 0x000000000f087348 */ /* 0x000fea0003c00000 */
[----:B------:R0:W1:Y:S02]  /*35950*/  SHFL.IDX P6, R14, R13, R12, R11 ;  /* 0x0000000c0d0e7389 */ /* 0x00006400000c000b */
[----:B01----:R-:W-:Y:S01]  /*35960*/  ENDCOLLECTIVE ;  /* 0x000000000000791b */ /* 0x003fe20003800000 */
.L_x_2942:
[----:B------:R-:W-:Y:S02]  /*35970*/  IMAD.MOV.U32 R13, RZ, RZ, R128 ;  /* 0x000000ffff0d7224 */ /* 0x000fe400078e0080 */
[----:B------:R-:W-:-:S07]  /*35980*/  IMAD.MOV.U32 R132, RZ, RZ, R14 ;  /* 0x000000ffff847224 */ /* 0x000fce00078e000e */
[----:B------:R-:W-:Y:S05]  /*35990*/  WARPSYNC.COLLECTIVE R15, `(.L_x_2943) ;  /* 0x000000000f087348 */ /* 0x000fea0003c00000 */
[----:B------:R0:W1:Y:S02]  /*359a0*/  SHFL.IDX P6, R14, R13, R12, R11 ;  /* 0x0000000c0d0e7389 */ /* 0x00006400000c000b */
[----:B01----:R-:W-:Y:S01]  /*359b0*/  ENDCOLLECTIVE ;  /* 0x000000000000791b */ /* 0x003fe20003800000 */
.L_x_2943:
        /* <DEDUP_REMOVED lines=8> */
.L_x_2944:
[----:B------:R-:W-:Y:S02]  /*35a40*/  SEL R10, R59, R128, P0 ;  /* 0x000000803b0a7207 */ /* 0x000fe40000000000 */
[----:B------:R-:W-:Y:S02]  /*35a50*/  SEL R59, R128, R59, P0 ;  /* 0x0000003b803b7207 */ /* 0x000fe40000000000 */
[----:B------:R-:W-:Y:S01]  /*35a60*/  MOV R13, R64 ;  /* 0x00000040000d7202 */ /* 0x000fe20000000f00 */
[----:B------:R-:W-:-:S07]  /*35a70*/  IMAD.MOV.U32 R65, RZ, RZ, R14 ;  /* 0x000000ffff417224 */ /* 0x000fce00078e000e */
[----:B------:R-:W-:Y:S05]  /*35a80*/  WARPSYNC.COLLECTIVE R15, `(.L_x_2945) ;  /* 0x000000000f087348 */ /* 0x000fea0003c00000 */
[----:B------:R0:W1:Y:S02]  /*35a90*/  SHFL.IDX P6, R14, R13, R12, R11 ;  /* 0x0000000c0d0e7389 */ /* 0x00006400000c000b */
[----:B01----:R-:W-:Y:S01]  /*35aa0*/  ENDCOLLECTIVE ;  /* 0x000000000000791b */ /* 0x003fe20003800000 */
.L_x_2945:
[----:B------:R-:W-:Y:S02]  /*35ab0*/  IMAD.MOV.U32 R13, RZ, RZ, R140 ;  /* 0x000000ffff0d7224 */ /* 0x000fe400078e008c */
[----:B------:R-:W-:Y:S02]  /*35ac0*/  IMAD.MOV.U32 R12, RZ, RZ, R2 ;  /* 0x000000ffff0c7224 */ /* 0x000fe400078e0002 */
[----:B------:R-:W-:-:S07]  /*35ad0*/  IMAD.MOV.U32 R64, RZ, RZ, R14 ;  /* 0x000000ffff407224 */ /* 0x000fce00078e000e */
[----:B------:R-:W-:Y:S05]  /*35ae0*/  WARPSYNC.COLLECTIVE R15, `(.L_x_2946) ;  /* 0x000000000f087348 */ /* 0x000fea0003c00000 */
[----:B------:R0:W1:Y:S02]  /*35af0*/  SHFL.IDX P6, R14, R13, R12, R11 ;  /* 0x0000000c0d0e7389 */ /* 0x00006400000c000b */
[----:B01----:R-:W-:Y:S01]  /*35b00*/  ENDCOLLECTIVE ;  /* 0x000000000000791b */ /* 0x003fe20003800000 */
.L_x_2946:
[----:B------:R-:W-:Y:S02]  /*35b10*/  IMAD.MOV.U32 R13, RZ, RZ, R136 ;  /* 0x000000ffff0d7224 */ /* 0x000fe400078e0088 */
[----:B------:R-:W-:-:S07]  /*35b20*/  IMAD.MOV.U32 R140, RZ, RZ, R14 ;  /* 0x000000ffff8c7224 */ /* 0x000fce00078e000e */
[----:B------:R-:W-:Y:S05]  /*35b30*/  WARPSYNC.COLLECTIVE R15, `(.L_x_2947) ;  /* 0x000000000f087348 */ /* 0x000fea0003c00000 */
[----:B------:R0:W1:Y:S02]  /*35b40*/  SHFL.IDX P6, R14, R13, R12, R11 ;  /* 0x0000000c0d0e7389 */ /* 0x00006400000c000b */
[----:B01----:R-:W-:Y:S01]  /*35b50*/  ENDCOLLECTIVE ;  /* 0x000000000000791b */ /* 0x003fe20003800000 */
.L_x_2947:
        /* <DEDUP_REMOVED lines=8> */
.L_x_2948:
[----:B------:R-:W-:Y:S02]  /*35be0*/  SEL R21, R64, R136, P0 ;  /* 0x0000008840157207 */ /* 0x000fe40000000000 */
[----:B------:R-:W-:Y:S01]  /*35bf0*/  SEL R64, R136, R64, P0 ;  /* 0x0000004088407207 */ /* 0x000fe20000000000 */
[----:B------:R-:W-:Y:S01]  /*35c00*/  IMAD.MOV.U32 R13, RZ, RZ, R69 ;  /* 0x000000ffff0d7224 */ /* 0x000fe200078e0045 */
[----:B------:R-:W-:-:S07]  /*35c10*/  MOV R72, R14 ;  /* 0x0000000e00487202 */ /* 0x000fce0000000f00 */
[----:B------:R-:W-:Y:S05]  /*35c20*/  WARPSYNC.COLLECTIVE R15, `(.L_x_2949) ;  /* 0x000000000f087348 */ /* 0x000fea0003c00000 */
[----:B------:R0:W1:Y:S02]  /*35c30*/  SHFL.IDX P6, R14, R13, R12, R11 ;  /* 0x0000000c0d0e7389 */ /* 0x00006400000c000b */
[----:B01----:R-:W-:Y:S01]  /*35c40*/  ENDCOLLECTIVE ;  /* 0x000000000000791b */ /* 0x003fe20003800000 */
.L_x_2949:
[----:B------:R-:W-:Y:S02]  /*35c50*/  IMAD.MOV.U32 R13, RZ, RZ, R148 ;  /* 0x000000ffff0d7224 */ /* 0x000fe400078e0094 */
[----:B------:R-:W-:Y:S02]  /*35c60*/  IMAD.MOV.U32 R12, RZ, RZ, R2 ;  /* 0x000000ffff0c7224 */ /* 0x000fe400078e0002 */
[----:B------:R-:W-:-:S07]  /*35c70*/  IMAD.MOV.U32 R69, RZ, RZ, R14 ;  /* 0x000000ffff457224 */ /* 0x000fce00078e000e */
[----:B------:R-:W-:Y:S05]  /*35c80*/  WARPSYNC.COLLECTIVE R15, `(.L_x_2950) ;  /* 0x000000000f087348 */ /* 0x000fea0003c00000 */
[----:B------:R0:W1:Y:S02]  /*35c90*/  SHFL.IDX P6, R14, R13, R12, R11 ;  /* 0x0000000c0d0e7389 */ /* 0x00006400000c000b */
[----:B01----:R-:W-:Y:S01]  /*35ca0*/  ENDCOLLECTIVE ;  /* 0x000000000000791b */ /* 0x003fe20003800000 */
.L_x_2950:
[----:B------:R-:W-:Y:S02]  /*35cb0*/  IMAD.MOV.U32 R13, RZ, RZ, R144 ;  /* 0x000000ffff0d7224 */ /* 0x000fe400078e0090 */
[----:B------:R-:W-:-:S07]  /*35cc0*/  IMAD.MOV.U32 R148, RZ, RZ, R14 ;  /* 0x000000ffff947224 */ /* 0x000fce00078e000e */
[----:B------:R-:W-:Y:S05]  /*35cd0*/  WARPSYNC.COLLECTIVE R15, `(.L_x_2951) ;  /* 0x000000000f087348 */ /* 0x000fea0003c00000 */
[----:B------:R0:W1:Y:S02]  /*35ce0*/  SHFL.IDX P6, R14, R13, R12, R11 ;  /* 0x0000000c0d0e7389 */ /* 0x00006400000c000b */
[----:B01----:R-:W-:Y:S01]  /*35cf0*/  ENDCOLLECTIVE ;  /* 0x000000000000791b */ /* 0x003fe20003800000 */
.L_x_2951:
        /* <DEDUP_REMOVED lines=8> */
.L_x_2952:
[----:B------:R-:W-:Y:S02]  /*35d80*/  SEL R25, R69, R144, P0 ;  /* 0x0000009045197207 */ /* 0x000fe40000000000 */
[----:B------:R-:W-:Y:S01]  /*35d90*/  SEL R69, R144, R69, P0 ;  /* 0x0000004590457207 */ /* 0x000fe20000000000 */
[----:B------:R-:W-:Y:S02]  /*35da0*/  IMAD.MOV.U32 R13, RZ, RZ, R77 ;  /* 0x000000ffff0d7224 */ /* 0x000fe400078e004d */
[----:B------:R-:W-:-:S07]  /*35db0*/  IMAD.MOV.U32 R80, RZ, RZ, R14 ;  /* 0x000000ffff507224 */ /* 0x000fce00078e000e */
[----:B------:R-:W-:Y:S05]  /*35dc0*/  WARPSYNC.COLLECTIVE R15, `(.L_x_2953) ;  /* 0x000000000f087348 */ /* 0x000fea0003c00000 */
[----:B------:R0:W1:Y:S02]  /*35dd0*/  SHFL.IDX P6, R14, R13, R12, R11 ;  /* 0x0000000c0d0e7389 */ /* 0x00006400000c000b */
[----:B01----:R-:W-:Y:S01]  /*35de0*/  ENDCOLLECTIVE ;  /* 0x000000000000791b */ /* 0x003fe20003800000 */
.L_x_2953:
[----:B------:R-:W-:Y:S02]  /*35df0*/  IMAD.MOV.U32 R13, RZ, RZ, R146 ;  /* 0x000000ffff0d7224 */ /* 0x000fe400078e0092 */
[----:B------:R-:W-:Y:S02]  /*35e00*/  IMAD.MOV.U32 R12, RZ, RZ, R2 ;  /* 0x000000ffff0c7224 */ /* 0x000fe400078e0002 */
[----:B------:R-:W-:-:S07]  /*35e10*/  IMAD.MOV.U32 R77, RZ, RZ, R14 ;  /* 0x000000ffff4d7224 */ /* 0x000fce00078e000e */
[----:B------:R-:W-:Y:S05]  /*35e20*/  WARPSYNC.COLLECTIVE R15, `(.L_x_2954) ;  /* 0x000000000f087348 */ /* 0x000fea0003c00000 */
[----:B------:R0:W1:Y:S02]  /*35e30*/  SHFL.IDX P6, R14, R13, R12, R11 ;  /* 0x0000000c0d0e7389 */ /* 0x00006400000c000b */
[----:B01----:R-:W-:Y:S01]  /*35e40*/  ENDCOLLECTIVE ;  /* 0x000000000000791b */ /* 0x003fe20003800000 */
.L_x_2954:
[----:B------:R-:W-:Y:S02]  /*35e50*/  IMAD.MOV.U32 R13, RZ, RZ, R158 ;  /* 0x000000ffff0d7224 */ /* 0x000fe400078e009e */
[----:B------:R-:W-:-:S07]  /*35e60*/  IMAD.MOV.U32 R146, RZ, RZ, R14 ;  /* 0x000000ffff927224 */ /* 0x000fce00078e000e */
[----:B------:R-:W-:Y:S05]  /*35e70*/  WARPSYNC.COLLECTIVE R15, `(.L_x_2955) ;  /* 0x000000000f087348 */ /* 0x000fea0003c00000 */
[----:B------:R0:W1:Y:S02]  /*35e80*/  SHFL.IDX P6, R14, R13, R12, R11 ;  /* 0x0000000c0d0e7389 */ /* 0x00006400000c000b */
[----:B01----:R-:W-:Y:S01]  /*35e90*/  ENDCOLLECTIVE ;  /* 0x000000000000791b */ /* 0x003fe20003800000 */
.L_x_2955:
        /* <DEDUP_REMOVED lines=8> */
.L_x_2956:
[----:B------:R-:W-:Y:S02]  /*35f20*/  SEL R27, R77, R158, P0 ;  /* 0x0000009e4d1b7207 */ /* 0x000fe40000000000 */
[----:B------:R-:W-:Y:S01]  /*35f30*/  SEL R77, R158, R77, P0 ;  /* 0x0000004d9e4d7207 */ /* 0x000fe20000000000 */
[----:B------:R-:W-:Y:S02]  /*35f40*/  IMAD.MOV.U32 R13, RZ, RZ, R56 ;  /* 0x000000ffff0d7224 */ /* 0x000fe400078e0038 */
[----:B------:R-:W-:-:S07]  /*35f50*/  IMAD.MOV.U32 R73, RZ, RZ, R14 ;  /* 0x000000ffff497224 */ /* 0x000fce00078e000e */
[----:B------:R-:W-:Y:S05]  /*35f60*/  WARPSYNC.COLLECTIVE R15, `(.L_x_2957) ;  /* 0x000000000f087348 */ /* 0x000fea0003c00000 */
[----:B------:R0:W1:Y:S02]  /*35f70*/  SHFL.IDX P6, R14, R13, R12, R11 ;  /* 0x0000000c0d0e7389 */ /* 0x00006400000c000b */
[----:B01----:R-:W-:Y:S01]  /*35f80*/  ENDCOLLECTIVE ;  /* 0x000000000000791b */ /* 0x003fe20003800000 */
.L_x_2957:
[----:B------:R-:W-:Y:S02]  /*35f90*/  IMAD.MOV.U32 R13, RZ, RZ, R152 ;  /* 0x000000ffff0d7224 */ /* 0x000fe400078e0098 */
[----:B------:R-:W-:Y:S02]  /*35fa0*/  IMAD.MOV.U32 R12, RZ, RZ, R2 ;  /* 0x000000ffff0c7224 */ /* 0x000fe400078e0002 */
[----:B------:R-:W-:-:S07]  /*35fb0*/  IMAD.MOV.U32 R56, RZ, RZ, R14 ;  /* 0x000000ffff387224 */ /* 0x000fce00078e000e */
[----:B------:R-:W-:Y:S05]  /*35fc0*/  WARPSYNC.COLLECTIVE R15, `(.L_x_2958) ;  /* 0x000000000f087348 */ /* 0x000fea0003c00000 */
[----:B------:R0:W1:Y:S02]  /*35fd0*/  SHFL.IDX P6, R14, R13, R12, R11 ;  /* 0x0000000c0d0e7389 */ /* 0x00006400000c000b */
[----:B01----:R-:W-:Y:S01]  /*35fe0*/  ENDCOLLECTIVE ;  /* 0x000000000000791b */ /* 0x003fe20003800000 */
.L_x_2958:
[----:B------:R-:W-:Y:S02]  /*35ff0*/  IMAD.MOV.U32 R13, RZ, RZ, R160 ;  /* 0x000000ffff0d7224 */ /* 0x000fe400078e00a0 */
[----:B------:R-:W-:-:S07]  /*36000*/  IMAD.MOV.U32 R152, RZ, RZ, R14 ;  /* 0x000000ffff987224 */ /* 0x000fce00078e000e */
[----:B------:R-:W-:Y:S05]  /*36010*/  WARPSYNC.COLLECTIVE R15, `(.L_x_2959) ;  /* 0x000000000f087348 */ /* 0x000fea0003c00000 */
[----:B------:R0:W1:Y:S02]  /*36020*/  SHFL.IDX P6, R14, R13, R12, R11 ;  /* 0x0000000c0d0e7389 */ /* 0x00006400000c000b */
[----:B01----:R-:W-:Y:S01]  /*36030*/  ENDCOLLECTIVE ;  /* 0x000000000000791b */ /* 0x003fe20003800000 */
.L_x_2959:
        /* <DEDUP_REMOVED lines=8> */
.L_x_2960:
[----:B------:R-:W-:Y:S02]  /*360c0*/  SEL R42, R56, R160, P0 ;  /* 0x000000a0382a7207 */ /* 0x000fe40000000000 */
[----:B------:R-:W-:Y:S01]  /*360d0*/  SEL R56, R160, R56, P0 ;  /* 0x00000038a0387207 */ /* 0x000fe20000000000 */
[----:B------:R-:W-:Y:S02]  /*360e0*/  IMAD.MOV.U32 R13, RZ, RZ, R105 ;  /* 0x000000ffff0d7224 */ /* 0x000fe400078e0069 */
[----:B------:R-:W-:-:S07]  /*360f0*/  IMAD.MOV.U32 R81, RZ, RZ, R14 ;  /* 0x000000ffff517224 */ /* 0x000fce00078e000e */
[----:B------:R-:W-:Y:S05]  /*36100*/  WARPSYNC.COLLECTIVE R15, `(.L_x_2961) ;  /* 0x000000000f087348 */ /* 0x000fea0003c00000 */
[----:B------:R0:W1:Y:S02]  /*36110*/  SHFL.IDX P6, R14, R13, R12, R11 ;  /* 0x0000000c0d0e7389 */ /* 0x00006400000c000b */
[----:B01----:R-:W-:Y:S01]  /*36120*/  ENDCOLLECTIVE ;  /* 0x000000000000791b */ /* 0x003fe20003800000 */
.L_x_2961:
[----:B------:R-:W-:Y:S02]  /*36130*/  IMAD.MOV.U32 R13, RZ, RZ, R154 ;  /* 0x000000ffff0d7224 */ /* 0x000fe400078e009a */
[----:B------:R-:W-:Y:S02]  /*36140*/  IMAD.MOV.U32 R12, RZ, RZ, R2 ;  /* 0x000000ffff0c7224 */ /* 0x000fe400078e0002 */
[----:B------:R-:W-:-:S07]  /*36150*/  IMAD.MOV.U32 R105, RZ, RZ, R14 ;  /* 0x000000ffff697224 */ /* 0x000fce00078e000e */
[----:B------:R-:W-:Y:S05]  /*36160*/  WARPSYNC.COLLECTIVE R15, `(.L_x_2962) ;  /* 0x000000000f087348 */ /* 0x000fea0003c00000 */
[----:B------:R0:W1:Y:S02]  /*36170*/  SHFL.IDX P6, R14, R13, R12, R11 ;  /* 0x0000000c0d0e7389 */ /* 0x00006400000c000b */
[----:B01----:R-:W-:Y:S01]  /*36180*/  ENDCOLLECTIVE ;  /* 0x000000000000791b */ /* 0x003fe20003800000 */
.L_x_2962:
[----:B------:R-:W-:Y:S01]  /*36190*/  MOV R13, R153 ;  /* 0x00000099000d7202 */ /* 0x000fe20000000f00 */
[----:B------:R-:W-:-:S07]  /*361a0*/  IMAD.MOV.U32 R154, RZ, RZ, R14 ;  /* 0x000000ffff9a7224 */ /* 0x000fce00078e000e */
[----:B------:R-:W-:Y:S05]  /*361b0*/  WARPSYNC.COLLECTIVE R15, `(.L_x_2963) ;  /* 0x000000000f087348 */ /* 0x000fea0003c00000 */
[----:B------:R0:W1:Y:S02]  /*361c0*/  SHFL.IDX P6, R14, R13, R12, R11 ;  /* 0x0000000c0d0e7389 */ /* 0x00006400000c000b */
[----:B01----:R-:W-:Y:S01]  /*361d0*/  ENDCOLLECTIVE ;  /* 0x000000000000791b */ /* 0x003fe20003800000 */
.L_x_2963:
        /* <DEDUP_REMOVED lines=8> */
.L_x_2964:
[----:B------:R-:W-:Y:S02]  /*36260*/  SEL R44, R105, R47, P0 ;  /* 0x0000002f692c7207 */ /* 0x000fe40000000000 */
[----:B------:R-:W-:Y:S01]  /*36270*/  SEL R47, R47, R105, P0 ;  /* 0x000000692f2f7207 */ /* 0x000fe20000000000 */
[----:B------:R-:W-:Y:S02]  /*36280*/  IMAD.MOV.U32 R13, RZ, RZ, R109 ;  /* 0x000000ffff0d7224 */ /* 0x000fe400078e006d */
[----:B------:R-:W-:-:S07]  /*36290*/  IMAD.MOV.U32 R85, RZ, RZ, R14 ;  /* 0x000000ffff557224 */ /* 0x000fce00078e000e */
[----:B------:R-:W-:Y:S05]  /*362a0*/  WARPSYNC.COLLECTIVE R15, `(.L_x_2965) ;  /* 0x000000000f087348 */ /* 0x000fea0003c00000 */
[----:B------:R0:W1:Y:S02]  /*362b0*/  SHFL.IDX P6, R14, R13, R12, R11 ;  /* 0x0000000c0d0e7389 */ /* 0x00006400000c000b */
[----:B01----:R-:W-:Y:S01]  /*362c0*/  ENDCOLLECTIVE ;  /* 0x000000000000791b */ /* 0x003fe20003800000 */
.L_x_2965:
[----:B------:R-:W-:Y:S02]  /*362d0*/  IMAD.MOV.U32 R13, RZ, RZ, R156 ;  /* 0x000000ffff0d7224 */ /* 0x000fe400078e009c */
[----:B------:R-:W-:Y:S02]  /*362e0*/  IMAD.MOV.U32 R12, RZ, RZ, R2 ;  /* 0x000000ffff0c7224 */ /* 0x000fe400078e0002 */
[----:B------:R-:W-:-:S07]  /*362f0*/  IMAD.MOV.U32 R109, RZ, RZ, R14 ;  /* 0x000000ffff6d7224 */ /* 0x000fce00078e000e */
[----:B------:R-:W-:Y:S05]  /*36300*/  WARPSYNC.COLLECTIVE R15, `(.L_x_2966) ;  /* 0x000000000f087348 */ /* 0x000fea0003c00000 */
[----:B------:R0:W1:Y:S02]  /*36310*/  SHFL.IDX P6, R14, R13, R12, R11 ;  /* 0x0000000c0d0e7389 */ /* 0x00006400000c000b */
[----:B01----:R-:W-:Y:S01]  /*36320*/  ENDCOLLECTIVE ;  /* 0x000000000000791b */ /* 0x003fe20003800000 */
.L_x_2966:
[----:B------:R-:W-:Y:S01]  /*36330*/  IMAD.MOV.U32 R13, RZ, RZ, R155 ;  /* 0x000000ffff0d7224 */ /* 0x000fe200078e009b */
[----:B------:R-:W-:-:S07]  /*36340*/  MOV R156, R14 ;  /* 0x0000000e009c7202 */ /* 0x000fce0000000f00 */
[----:B------:R-:W-:Y:S05]  /*36350*/  WARPSYNC.COLLECTIVE R15, `(.L_x_2967) ;  /* 0x000000000f087348 */ /* 0x000fea0003c00000 */
[----:B------:R0:W1:Y:S02]  /*36360*/  SHFL.IDX P6, R14, R13, R12, R11 ;  /* 0x0000000c0d0e7389 */ /* 0x00006400000c000b */
[----:B01----:R-:W-:Y:S01]  /*36370*/  ENDCOLLECTIVE ;  /* 0x000000000000791b */ /* 0x003fe20003800000 */
.L_x_2967:
        /* <DEDUP_REMOVED lines=8> */
.L_x_2968:
[----:B------:R-:W-:Y:S02]  /*36400*/  SEL R46, R109, R155, P0 ;  /* 0x0000009b6d2e7207 */ /* 0x000fe40000000000 */
[----:B------:R-:W-:Y:S01]  /*36410*/  SEL R109, R155, R109, P0 ;  /* 0x0000006d9b6d7207 */ /* 0x000fe20000000000 */
[----:B------:R-:W-:Y:S02]  /*36420*/  IMAD.MOV.U32 R13, RZ, RZ, R89 ;  /* 0x000000ffff0d7224 */ /* 0x000fe400078e0059 */
[----:B------:R-:W-:-:S07]  /*36430*/  IMAD.MOV.U32 R91, RZ, RZ, R14 ;  /* 0x000000ffff5b7224 */ /* 0x000fce00078e000e */
[----:B------:R-:W-:Y:S05]  /*36440*/  WARPSYNC.COLLECTIVE R15, `(.L_x_2969) ;  /* 0x000000000f087348 */ /* 0x000fea0003c00000 */
[----:B------:R0:W1:Y:S02]  /*36450*/  SHFL.IDX P6, R14, R13, R12, R11 ;  /* 0x0000000c0d0e7389 */ /* 0x00006400000c000b */
[----:B01----:R-:W-:Y:S01]  /*36460*/  ENDCOLLECTIVE ;  /* 0x000000000000791b */ /* 0x003fe20003800000 */
.L_x_2969:
[----:B------:R-:W-:Y:S01]  /*36470*/  IMAD.MOV.U32 R13, RZ, RZ, R63 ;  /* 0x000000ffff0d7224 */ /* 0x000fe200078e003f */
[----:B------:R-:W-:Y:S01]  /*36480*/  MOV R12, R2 ;  /* 0x00000002000c7202 */ /* 0x000fe20000000f00 */
[----:B------:R-:W-:-:S07]  /*36490*/  IMAD.MOV.U32 R89, RZ, RZ, R14 ;  /* 0x000000ffff597224 */ /* 0x000fce00078e000e */
[----:B------:R-:W-:Y:S05]  /*364a0*/  WARPSYNC.COLLECTIVE R15, `(.L_x_2970) ;  /* 0x000000000f087348 */ /* 0x000fea0003c00000 */
[----:B------:R0:W1:Y:S02]  /*364b0*/  SHFL.IDX P6, R14, R13, R12, R11 ;  /* 0x0000000c0d0e7389 */ /* 0x00006400000c000b */
[----:B01----:R-:W-:Y:S01]  /*364c0*/  ENDCOLLECTIVE ;  /* 0x000000000000791b */ /* 0x003fe20003800000 */
.L_x_2970:
[----:B------:R-:W-:Y:S02]  /*364d0*/  IMAD.MOV.U32 R13, RZ, RZ, R157 ;  /* 0x000000ffff0d7224 */ /* 0x000fe400078e009d */
[----:B------:R-:W-:-:S07]  /*364e0*/  IMAD.MOV.U32 R63, RZ, RZ, R14 ;  /* 0x000000ffff3f7224 */ /* 0x000fce00078e000e */
[----:B------:R-:W-:Y:S05]  /*364f0*/  WARPSYNC.COLLECTIVE R15, `(.L_x_2971) ;  /* 0x000000000f087348 */ /* 0x000fea0003c00000 */
[----:B------:R0:W1:Y:S02]  /*36500*/  SHFL.IDX P6, R14, R13, R12, R11 ;  /* 0x0000000c0d0e7389 */ /* 0x00006400000c000b */
[----:B01----:R-:W-:Y:S01]  /*36510*/  ENDCOLLECTIVE ;  /* 0x000000000000791b */ /* 0x003fe20003800000 */
.L_x_2971:
        /* <DEDUP_REMOVED lines=8> */
.L_x_2972:
[----:B------:R-:W-:Y:S02]  /*365a0*/  SEL R52, R89, R157, P0 ;  /* 0x0000009d59347207 */ /* 0x000fe40000000000 */
[----:B------:R-:W-:Y:S01]  /*365b0*/  SEL R89, R157, R89, P0 ;  /* 0x000000599d597207 */ /* 0x000fe20000000000 */
[----:B------:R-:W-:Y:S02]  /*365c0*/  IMAD.MOV.U32 R13, RZ, RZ, R62 ;  /* 0x000000ffff0d7224 */ /* 0x000fe400078e003e */
[----:B------:R-:W-:-:S07]  /*365d0*/  IMAD.MOV.U32 R66, RZ, RZ, R14 ;  /* 0x000000ffff427224 */ /* 0x000fce00078e000e */
[----:B------:R-:W-:Y:S05]  /*365e0*/  WARPSYNC.COLLECTIVE R15, `(.L_x_2973) ;  /* 0x000000000f087348 */ /* 0x000fea0003c00000 */
[----:B------:R0:W1:Y:S02]  /*365f0*/  SHFL.IDX P6, R14, R13, R12, R11 ;  /* 0x0000000c0d0e7389 */ /* 0x00006400000c000b */
[----:B01----:R-:W-:Y:S01]  /*36600*/  ENDCOLLECTIVE ;  /* 0x000000000000791b */ /* 0x003fe20003800000 */
.L_x_2973:
[----:B------:R-:W-:Y:S01]  /*36610*/  MOV R13, R71 ;  /* 0x00000047000d7202 */ /* 0x000fe20000000f00 */
[----:B------:R-:W-:Y:S02]  /*36620*/  IMAD.MOV.U32 R12, RZ, RZ, R2 ;  /* 0x000000ffff0c7224 */ /* 0x000fe400078e0002 */
[----:B------:R-:W-:-:S07]  /*36630*/  IMAD.MOV.U32 R62, RZ, RZ, R14 ;  /* 0x000000ffff3e7224 */ /* 0x000fce00078e000e */
[----:B------:R-:W-:Y:S05]  /*36640*/  WARPSYNC.COLLECTIVE R15, `(.L_x_2974) ;  /* 0x000000000f087348 */ /* 0x000fea0003c00000 */
[----:B------:R0:W1:Y:S02]  /*36650*/  SHFL.IDX P6, R14, R13, R12, R11 ;  /* 0x0000000c0d0e7389 */ /* 0x00006400000c000b */
[----:B01----:R-:W-:Y:S01]  /*36660*/  ENDCOLLECTIVE ;  /* 0x000000000000791b */ /* 0x003fe20003800000 */
.L_x_2974:
[----:B------:R-:W-:Y:S02]  /*36670*/  IMAD.MOV.U32 R13, RZ, RZ, R67 ;  /* 0x000000ffff0d7224 */ /* 0x000fe400078e0043 */
[----:B------:R-:W-:-:S07]  /*36680*/  IMAD.MOV.U32 R71, RZ, RZ, R14 ;  /* 0x000000ffff477224 */ /* 0x000fce00078e000e */
[----:B------:R-:W-:Y:S05]  /*36690*/  WARPSYNC.COLLECTIVE R15, `(.L_x_2975) ;  /* 0x000000000f087348 */ /* 0x000fea0003c00000 */
[----:B------:R0:W1:Y:S02]  /*366a0*/  SHFL.IDX P6, R14, R13, R12, R11 ;  /* 0x0000000c0d0e7389 */ /* 0x00006400000c000b */
[----:B01----:R-:W-:Y:S01]  /*366b0*/  ENDCOLLECTIVE ;  /* 0x000000000000791b */ /* 0x003fe20003800000 */
.L_x_2975:
[----:B------:R-:W-:Y:S02]  /*366c0*/  IMAD.MOV.U32 R13, RZ, RZ, R74 ;  /* 0x000000ffff0d7224 */ /* 0x000fe400078e004a */
[----:B------:R-:W-:Y:S02]  /*366d0*/  IMAD.MOV.U32 R12, RZ, RZ, R0 ;  /* 0x000000ffff0c7224 */ /* 0x000fe400078e0000 */
[----:B------:R-:W-:-:S07]  /*366e0*/  IMAD.MOV.U32 R67, RZ, RZ, R14 ;  /* 0x000000ffff437224 */ /* 0x000fce00078e000e */
[----:B------:R-:W-:Y:S05]  /*366f0*/  WARPSYNC.COLLECTIVE R15, `(.L_x_2976) ;  /* 0x000000000f087348 */ /* 0x000fea0003c00000 */
[----:B------:R0:W1:Y:S02]  /*36700*/  SHFL.IDX P6, R14, R13, R12, R11 ;  /* 0x0000000c0d0e7389 */ /* 0x00006400000c000b */
[----:B01----:R-:W-:Y:S01]  /*36710*/  ENDCOLLECTIVE ;  /* 0x000000000000791b */ /* 0x003fe20003800000 */
.L_x_2976:
[----:B------:R-:W-:Y:S02]  /*36720*/  SEL R68, R62, R67, P0 ;  /* 0x000000433e447207 */ /* 0x000fe40000000000 */
[----:B------:R-:W-:Y:S02]  /*36730*/  SEL R62, R67, R62, P0 ;  /* 0x0000003e433e7207 */ /* 0x000fe40000000000 */
[----:B------:R-:W-:Y:S02]  /*36740*/  SEL R67, R66, R71, P0 ;  /* 0x0000004742437207 */ /* 0x000fe40000000000 */
[----:B------:R-:W-:Y:S02]  /*36750*/  SEL R66, R71, R66, P0 ;  /* 0x0000004247427207 */ /* 0x000fe40000000000 */
[----:B------:R-:W-:Y:S01]  /*36760*/  MOV R13, R70 ;  /* 0x00000046000d7202 */ /* 0x000fe20000000f00 */
[----:B------:R-:W-:-:S07]  /*36770*/  IMAD.MOV.U32 R74, RZ, RZ, R14 ;  /* 0x000000ffff4a7224 */ /* 0x000fce00078e000e */
[----:B------:R-:W-:Y:S05]  /*36780*/  WARPSYNC.COLLECTIVE R15, `(.L_x_2977) ;  /* 0x000000000f087348 */ /* 0x000fea0003c00000 */
[----:B------:R0:W1:Y:S02]  /*36790*/  SHFL.IDX P6, R14, R13, R12, R11 ;  /* 0x0000000c0d0e7389 */ /* 0x00006400000c000b */
[----:B01----:R-:W-:Y:S01]  /*367a0*/  ENDCOLLECTIVE ;  /* 0x000000000000791b */ /* 0x003fe20003800000 */
.L_x_2977:
[----:B------:R-:W-:Y:S02]  /*367b0*/  IMAD.MOV.U32 R13, RZ, RZ, R78 ;  /* 0x000000ffff0d7224 */ /* 0x000fe400078e004e */
[----:B------:R-:W-:Y:S02]  /*367c0*/  IMAD.MOV.U32 R12, RZ, RZ, R2 ;  /* 0x000000ffff0c7224 */ /* 0x000fe400078e0002 */
[----:B------:R-:W-:-:S07]  /*367d0*/  IMAD.MOV.U32 R113, RZ, RZ, R14 ;  /* 0x000000ffff717224 */ /* 0x000fce00078e000e */
[----:B------:R-:W-:Y:S05]  /*367e0*/  WARPSYNC.COLLECTIVE R15, `(.L_x_2978) ;  /* 0x000000000f087348 */ /* 0x000fea0003c00000 */
[----:B------:R0:W1:Y:S02]  /*367f0*/  SHFL.IDX P6, R14, R13, R12, R11 ;  /* 0x0000000c0d0e7389 */ /* 0x00006400000c000b */
[----:B01----:R-:W-:Y:S01]  /*36800*/  ENDCOLLECTIVE ;  /* 0x000000000000791b */ /* 0x003fe20003800000 */
.L_x_2978:
[----:B------:R-:W-:Y:S02]  /*36810*/  IMAD.MOV.U32 R13, RZ, RZ, R75 ;  /* 0x000000ffff0d7224 */ /* 0x000fe400078e004b */
[----:B------:R-:W-:-:S07]  /*36820*/  IMAD.MOV.U32 R78, RZ, RZ, R14 ;  /* 0x000000ffff4e7224 */ /* 0x000fce00078e000e */
[----:B------:R-:W-:Y:S05]  /*36830*/  WARPSYNC.COLLECTIVE R15, `(.L_x_2979) ;  /* 0x000000000f087348 */ /* 0x000fea0003c00000 */
[----:B------:R0:W1:Y:S02]  /*36840*/  SHFL.IDX P6, R14, R13, R12, R11 ;  /* 0x0000000c0d0e7389 */ /* 0x00006400000c000b */
[----:B01----:R-:W-:Y:S01]  /*36850*/  ENDCOLLECTIVE ;  /* 0x000000000000791b */ /* 0x003fe20003800000 */
.L_x_2979:
        /* <DEDUP_REMOVED lines=8> */
.L_x_2980:
[----:B------:R-:W-:Y:S02]  /*368e0*/  SEL R71, R113, R75, P0 ;  /* 0x0000004b71477207 */ /* 0x000fe40000000000 */
[----:B------:R-:W-:Y:S01]  /*368f0*/  SEL R75, R75, R113, P0 ;  /* 0x000000714b4b7207 */ /* 0x000fe20000000000 */
[----:B------:R-:W-:Y:S02]  /*36900*/  IMAD.MOV.U32 R13, RZ, RZ, R117 ;  /* 0x000000ffff0d7224 */ /* 0x000fe400078e0075 */
[----:B------:R-:W-:-:S07]  /*36910*/  IMAD.MOV.U32 R79, RZ, RZ, R14 ;  /* 0x000000ffff4f7224 */ /* 0x000fce00078e000e */
[----:B------:R-:W-:Y:S05]  /*36920*/  WARPSYNC.COLLECTIVE R15, `(.L_x_2981) ;  /* 0x000000000f087348 */ /* 0x000fea0003c00000 */
[----:B------:R0:W1:Y:S02]  /*36930*/  SHFL.IDX P6, R14, R13, R12, R11 ;  /* 0x0000000c0d0e7389 */ /* 0x00006400000c000b */
[----:B01----:R-:W-:Y:S01]  /*36940*/  ENDCOLLECTIVE ;  /* 0x000000000000791b */ /* 0x003fe20003800000 */
.L_x_2981:
[----:B------:R-:W-:Y:S02]  /*36950*/  IMAD.MOV.U32 R13, RZ, RZ, R86 ;  /* 0x000000ffff0d7224 */ /* 0x000fe400078e0056 */
[----:B------:R-:W-:Y:S02]  /*36960*/  IMAD.MOV.U32 R12, RZ, RZ, R2 ;  /* 0x000000ffff0c7224 */ /* 0x000fe400078e0002 */
[----:B------:R-:W-:-:S07]  /*36970*/  IMAD.MOV.U32 R117, RZ, RZ, R14 ;  /* 0x000000ffff757224 */ /* 0x000fce00078e000e */
[----:B------:R-:W-:Y:S05]  /*36980*/  WARPSYNC.COLLECTIVE R15, `(.L_x_2982) ;  /* 0x000000000f087348 */ /* 0x000fea0003c00000 */
[----:B------:R0:W1:Y:S02]  /*36990*/  SHFL.IDX P6, R14, R13, R12, R11 ;  /* 0x0000000c0d0e7389 */ /* 0x00006400000c000b */
[----:B01----:R-:W-:Y:S01]  /*369a0*/  ENDCOLLECTIVE ;  /* 0x000000000000791b */ /* 0x003fe20003800000 */
.L_x_2982:
[----:B------:R-:W-:Y:S02]  /*369b0*/  IMAD.MOV.U32 R13, RZ, RZ, R121 ;  /* 0x000000ffff0d7224 */ /* 0x000fe400078e0079 */
[----:B------:R-:W-:-:S07]  /*369c0*/  IMAD.MOV.U32 R86, RZ, RZ, R14 ;  /* 0x000000ffff567224 */ /* 0x000fce00078e000e */
[----:B------:R-:W-:Y:S05]  /*369d0*/  WARPSYNC.COLLECTIVE R15, `(.L_x_2983) ;  /* 0x000000000f087348 */ /* 0x000fea0003c00000 */
[----:B------:R0:W1:Y:S02]  /*369e0*/  SHFL.IDX P6, R14, R13, R12, R11 ;  /* 0x0000000c0d0e7389 */ /* 0x00006400000c000b */
[----:B01----:R-:W-:Y:S01]  /*369f0*/  ENDCOLLECTIVE ;  /* 0x000000000000791b */ /* 0x003fe20003800000 */
.L_x_2983:
        /* <DEDUP_REMOVED lines=8> */
.L_x_2984:
[----:B------:R-:W-:Y:S02]  /*36a80*/  SEL R78, R117, R121, P0 ;  /* 0x00000079754e7207 */ /* 0x000fe40000000000 */
[----:B------:R-:W-:Y:S01]  /*36a90*/  SEL R117, R121, R117, P0 ;  /* 0x0000007579757207 */ /* 0x000fe20000000000 */
[----:B------:R-:W-:Y:S02]  /*36aa0*/  IMAD.MOV.U32 R13, RZ, RZ, R129 ;  /* 0x000000ffff0d7224 */ /* 0x000fe400078e0081 */
[----:B------:R-:W-:-:S07]  /*36ab0*/  IMAD.MOV.U32 R82, RZ, RZ, R14 ;  /* 0x000000ffff527224 */ /* 0x000fce00078e000e */
[----:B------:R-:W-:Y:S05]  /*36ac0*/  WARPSYNC.COLLECTIVE R15, `(.L_x_2985) ;  /* 0x000000000f087348 */ /* 0x000fea0003c00000 */
[----:B------:R0:W1:Y:S02]  /*36ad0*/  SHFL.IDX P6, R14, R13, R12, R11 ;  /* 0x0000000c0d0e7389 */ /* 0x00006400000c000b */
[----:B01----:R-:W-:Y:S01]  /*36ae0*/  ENDCOLLECTIVE ;  /* 0x000000000000791b */ /* 0x003fe20003800000 */
.L_x_2985:
[----:B------:R-:W-:Y:S02]  /*36af0*/  IMAD.MOV.U32 R13, RZ, RZ, R94 ;  /* 0x000000ffff0d7224 */ /* 0x000fe400078e005e */
[----:B------:R-:W-:Y:S02]  /*36b00*/  IMAD.MOV.U32 R12, RZ, RZ, R2 ;  /* 0x000000ffff0c7224 */ /* 0x000fe400078e0002 */
[----:B------:R-:W-:-:S07]  /*36b10*/  IMAD.MOV.U32 R129, RZ, RZ, R14 ;  /* 0x000000ffff817224 */ /* 0x000fce00078e000e */
[----:B------:R-:W-:Y:S05]  /*36b20*/  WARPSYNC.COLLECTIVE R15, `(.L_x_2986) ;  /* 0x000000000f087348 */ /* 0x000fea0003c00000 */
[----:B------:R0:W1:Y:S02]  /*36b30*/  SHFL.IDX P6, R14, R13, R12, R11 ;  /* 0x0000000c0d0e7389 */ /* 0x00006400000c000b */
[----:B01----:R-:W-:Y:S01]  /*36b40*/  ENDCOLLECTIVE ;  /* 0x000000000000791b */ /* 0x003fe20003800000 */
.L_x_2986:
[----:B------:R-:W-:Y:S01]  /*36b50*/  IMAD.MOV.U32 R13, RZ, RZ, R167 ;  /* 0x000000ffff0d7224 */ /* 0x000fe200078e00a7 */
[----:B------:R-:W-:-:S07]  /*36b60*/  MOV R94, R14 ;  /* 0x0000000e005e7202 */ /* 0x000fce0000000f00 */
[----:B------:R-:W-:Y:S05]  /*36b70*/  WARPSYNC.COLLECTIVE R15, `(.L_x_2987) ;  /* 0x000000000f087348 */ /* 0x000fea0003c00000 */
[----:B------:R0:W1:Y:S02]  /*36b80*/  SHFL.IDX P6, R14, R13, R12, R11 ;  /* 0x0000000c0d0e7389 */ /* 0x00006400000c000b */
[----:B01----:R-:W-:Y:S01]  /*36b90*/  ENDCOLLECTIVE ;  /* 0x000000000000791b */ /* 0x003fe20003800000 */
.L_x_2987:
        /* <DEDUP_REMOVED lines=8> */
.L_x_2988:
[----:B------:R-:W-:Y:S02]  /*36c20*/  SEL R86, R129, R125, P0 ;  /* 0x0000007d81567207 */ /* 0x000fe40000000000 */
[----:B------:R-:W-:Y:S01]  /*36c30*/  SEL R125, R125, R129, P0 ;  /* 0x000000817d7d7207 */ /* 0x000fe20000000000 */
[----:B------:R-:W-:Y:S02]  /*36c40*/  IMAD.MOV.U32 R13, RZ, RZ, R83 ;  /* 0x000000ffff0d7224 */ /* 0x000fe400078e0053 */
[----:B------:R-:W-:-:S07]  /*36c50*/  IMAD.MOV.U32 R87, RZ, RZ, R14 ;  /* 0x000000ffff577224 */ /* 0x000fce00078e000e */
[----:B------:R-:W-:Y:S05]  /*36c60*/  WARPSYNC.COLLECTIVE R15, `(.L_x_2989) ;  /* 0x000000000f087348 */ /* 0x000fea0003c00000 */
[----:B------:R0:W1:Y:S02]  /*36c70*/  SHFL.IDX P6, R14, R13, R12, R11 ;  /* 0x0000000c0d0e7389 */ /* 0x00006400000c000b */
[----:B01----:R-:W-:Y:S01]  /*36c80*/  ENDCOLLECTIVE ;  /* 0x000000000000791b */ /* 0x003fe20003800000 */
.L_x_2989:
[----:B------:R-:W-:Y:S01]  /*36c90*/  MOV R13, R102 ;  /* 0x00000066000d7202 */ /* 0x000fe20000000f00 */
[----:B------:R-:W-:Y:S02]  /*36ca0*/  IMAD.MOV.U32 R12, RZ, RZ, R2 ;  /* 0x000000ffff0c7224 */ /* 0x000fe400078e0002 */
[----:B------:R-:W-:-:S07]  /*36cb0*/  IMAD.MOV.U32 R83, RZ, RZ, R14 ;  /* 0x000000ffff537224 */ /* 0x000fce00078e000e */
[----:B------:R-:W-:Y:S05]  /*36cc0*/  WARPSYNC.COLLECTIVE R15, `(.L_x_2990) ;  /* 0x000000000f087348 */ /* 0x000fea0003c00000 */
[----:B------:R0:W1:Y:S02]  /*36cd0*/  SHFL.IDX P6, R14, R13, R12, R11 ;  /* 0x0000000c0d0e7389 */ /* 0x00006400000c000b */
[----:B01----:R-:W-:Y:S01]  /*36ce0*/  ENDCOLLECTIVE ;  /* 0x000000000000791b */ /* 0x003fe20003800000 */
.L_x_2990:
[----:B------:R-:W-:Y:S02]  /*36cf0*/  IMAD.MOV.U32 R13, RZ, RZ, R98 ;  /* 0x000000ffff0d7224 */ /* 0x000fe400078e0062 */
[----:B------:R-:W-:-:S07]  /*36d00*/  IMAD.MOV.U32 R102, RZ, RZ, R14 ;  /* 0x000000ffff667224 */ /* 0x000fce00078e000e */
[----:B------:R-:W-:Y:S05]  /*36d10*/  WARPSYNC.COLLECTIVE R15, `(.L_x_2991) ;  /* 0x000000000f087348 */ /* 0x000fea0003c00000 */
[----:B------:R0:W1:Y:S02]  /*36d20*/  SHFL.IDX P6, R14, R13, R12, R11 ;  /* 0x0000000c0d0e7389 */ /* 0x00006400000c000b */
[----:B01----:R-:W-:Y:S01]  /*36d30*/  ENDCOLLECTIVE ;  /* 0x000000000000791b */ /* 0x003fe20003800000 */
.L_x_2991:
        /* <DEDUP_REMOVED lines=8> */
.L_x_2992:
[----:B------:R-:W-:Y:S02]  /*36dc0*/  SEL R91, R83, R98, P0 ;  /* 0x00000062535b7207 */ /* 0x000fe40000000000 */
[----:B------:R-:W-:Y:S02]  /*36dd0*/  SEL R83, R98, R83, P0 ;  /* 0x0000005362537207 */ /* 0x000fe40000000000 */
[----:B------:R-:W-:Y:S01]  /*36de0*/  MOV R13, R133 ;  /* 0x00000085000d7202 */ /* 0x000fe20000000f00 */
[----:B------:R-:W-:-:S07]  /*36df0*/  IMAD.MOV.U32 R90, RZ, RZ, R14 ;  /* 0x000000ffff5a7224 */ /* 0x000fce00078e000e */
[----:B------:R-:W-:Y:S05]  /*36e00*/  WARPSYNC.COLLECTIVE R15, `(.L_x_2993) ;  /* 0x000000000f087348 */ /* 0x000fea0003c00000 */
[----:B------:R0:W1:Y:S02]  /*36e10*/  SHFL.IDX P6, R14, R13, R12, R11 ;  /* 0x0000000c0d0e7389 */ /* 0x00006400000c000b */
[----:B01----:R-:W-:Y:S01]  /*36e20*/  ENDCOLLECTIVE ;  /* 0x000000000000791b */ /* 0x003fe20003800000 */
.L_x_2993:
[----:B------:R-:W-:Y:S02]  /*36e30*/  IMAD.MOV.U32 R13, RZ, RZ, R110 ;  /* 0x000000ffff0d7224 */ /* 0x000fe400078e006e */
[----:B------:R-:W-:Y:S02]  /*36e40*/  IMAD.MOV.U32 R12, RZ, RZ, R2 ;  /* 0x000000ffff0c7224 */ /* 0x000fe400078e0002 */
[----:B------:R-:W-:-:S07]  /*36e50*/  IMAD.MOV.U32 R106, RZ, RZ, R14 ;  /* 0x000000ffff6a7224 */ /* 0x000fce00078e000e */
[----:B------:R-:W-:Y:S05]  /*36e60*/  WARPSYNC.COLLECTIVE R15, `(.L_x_2994) ;  /* 0x000000000f087348 */ /* 0x000fea0003c00000 */
[----:B------:R0:W1:Y:S02]  /*36e70*/  SHFL.IDX P6, R14, R13, R12, R11 ;  /* 0x0000000c0d0e7389 */ /* 0x00006400000c000b */
[----:B01----:R-:W-:Y:S01]  /*36e80*/  ENDCOLLECTIVE ;  /* 0x000000000000791b */ /* 0x003fe20003800000 */
.L_x_2994:
[----:B------:R-:W-:Y:S02]  /*36e90*/  IMAD.MOV.U32 R13, RZ, RZ, R107 ;  /* 0x000000ffff0d7224 */ /* 0x000fe400078e006b */
[----:B------:R-:W-:-:S07]  /*36ea0*/  IMAD.MOV.U32 R110, RZ, RZ, R14 ;  /* 0x000000ffff6e7224 */ /* 0x000fce00078e000e */
[----:B------:R-:W-:Y:S05]  /*36eb0*/  WARPSYNC.COLLECTIVE R15, `(.L_x_2995) ;  /* 0x000000000f087348 */ /* 0x000fea0003c00000 */
[----:B------:R0:W1:Y:S02]  /*36ec0*/  SHFL.IDX P6, R14, R13, R12, R11 ;  /* 0x0000000c0d0e7389 */ /* 0x00006400000c000b */
[----:B01----:R-:W-:Y:S01]  /*36ed0*/  ENDCOLLECTIVE ;  /* 0x000000000000791b */ /* 0x003fe20003800000 */
.L_x_2995:
        /* <DEDUP_REMOVED lines=8> */
.L_x_2996:
[----:B------:R-:W-:Y:S02]  /*36f60*/  SEL R94, R106, R107, P0 ;  /* 0x0000006b6a5e7207 */ /* 0x000fe40000000000 */
[----:B------:R-:W-:Y:S01]  /*36f70*/  SEL R106, R107, R106, P0 ;  /* 0x0000006a6b6a7207 */ /* 0x000fe20000000000 */
[----:B------:R-:W-:Y:S02]  /*36f80*/  IMAD.MOV.U32 R13, RZ, RZ, R93 ;  /* 0x000000ffff0d7224 */ /* 0x000fe400078e005d */
[----:B------:R-:W-:-:S07]  /*36f90*/  IMAD.MOV.U32 R95, RZ, RZ, R14 ;  /* 0x000000ffff5f7224 */ /* 0x000fce00078e000e */
[----:B------:R-:W-:Y:S05]  /*36fa0*/  WARPSYNC.COLLECTIVE R15, `(.L_x_2997) ;  /* 0x000000000f087348 */ /* 0x000fea0003c00000 */
[----:B------:R0:W1:Y:S02]  /*36fb0*/  SHFL.IDX P6, R14, R13, R12, R11 ;  /* 0x0000000c0d0e7389 */ /* 0x00006400000c000b */
[----:B01----:R-:W-:Y:S01]  /*36fc0*/  ENDCOLLECTIVE ;  /* 0x000000000000791b */ /* 0x003fe20003800000 */
.L_x_2997:
[----:B------:R-:W-:Y:S02]  /*36fd0*/  IMAD.MOV.U32 R13, RZ, RZ, R118 ;  /* 0x000000ffff0d7224 */ /* 0x000fe400078e0076 */
[----:B------:R-:W-:Y:S02]  /*36fe0*/  IMAD.MOV.U32 R12, RZ, RZ, R2 ;  /* 0x000000ffff0c7224 */ /* 0x000fe400078e0002 */
[----:B------:R-:W-:-:S07]  /*36ff0*/  IMAD.MOV.U32 R111, RZ, RZ, R14 ;  /* 0x000000ffff6f7224 */ /* 0x000fce00078e000e */
[----:B------:R-:W-:Y:S05]  /*37000*/  WARPSYNC.COLLECTIVE R15, `(.L_x_2998) ;  /* 0x000000000f087348 */ /* 0x000fea0003c00000 */
[----:B------:R0:W1:Y:S02]  /*37010*/  SHFL.IDX P6, R14, R13, R12, R11 ;  /* 0x0000000c0d0e7389 */ /* 0x00006400000c000b */
[----:B01----:R-:W-:Y:S01]  /*37020*/  ENDCOLLECTIVE ;  /* 0x000000000000791b */ /* 0x003fe20003800000 */
.L_x_2998:
[----:B------:R-:W-:Y:S02]  /*37030*/  IMAD.MOV.U32 R13, RZ, RZ, R114 ;  /* 0x000000ffff0d7224 */ /* 0x000fe400078e0072 */
[----:B------:R-:W-:-:S07]  /*37040*/  IMAD.MOV.U32 R118, RZ, RZ, R14 ;  /* 0x000000ffff767224 */ /* 0x000fce00078e000e */
[----:B------:R-:W-:Y:S05]  /*37050*/  WARPSYNC.COLLECTIVE R15, `(.L_x_2999) ;  /* 0x000000000f087348 */ /* 0x000fea0003c00000 */
[----:B------:R0:W1:Y:S02]  /*37060*/  SHFL.IDX P6, R14, R13, R12, R11 ;  /* 0x0000000c0d0e7389 */ /* 0x00006400000c000b */
[----:B01----:R-:W-:Y:S01]  /*37070*/  ENDCOLLECTIVE ;  /* 0x000000000000791b */ /* 0x003fe20003800000 */
.L_x_2999:
[----:B------:R-:W-:Y:S02]  /*37080*/  IMAD.MOV.U32 R13, RZ, RZ, R97 ;  /* 0x000000ffff0d7224 */ /* 0x000fe400078e0061 */
[----:B------:R-:W-:Y:S01]  /*37090*/  IMAD.MOV.U32 R12, RZ, RZ, R0 ;  /* 0x000000ffff0c7224 */ /* 0x000fe200078e0000 */
[----:B------:R-:W-:-:S07]  /*370a0*/  MOV R93, R14 ;  /* 0x0000000e005d7202 */ /* 0x000fce0000000f00 */
[----:B------:R-:W-:Y:S05]  /*370b0*/  WARPSYNC.COLLECTIVE R15, `(.L_x_3000) ;  /* 0x000000000f087348 */ /* 0x000fea0003c00000 */
[----:B------:R0:W1:Y:S02]  /*370c0*/  SHFL.IDX P6, R14, R13, R12, R11 ;  /* 0x0000000c0d0e7389 */ /* 0x00006400000c000b */
[----:B01----:R-:W-:Y:S01]  /*370d0*/  ENDCOLLECTIVE ;  /* 0x000000000000791b */ /* 0x003fe20003800000 */
.L_x_3000:
[----:B------:R-:W-:Y:S02]  /*370e0*/  SEL R98, R111, R93, P0 ;  /* 0x0000005d6f627207 */ /* 0x000fe40000000000 */
[----:B------:R-:W-:Y:S02]  /*370f0*/  SEL R111, R93, R111, P0 ;  /* 0x0000006f5d6f7207 */ /* 0x000fe40000000000 */
[----:B------:R-:W-:Y:S02]  /*37100*/  SEL R93, R95, R118, P0 ;  /* 0x000000765f5d7207 */ /* 0x000fe40000000000 */
[----:B------:R-:W-:Y:S01]  /*37110*/  SEL R95, R118, R95, P0 ;  /* 0x0000005f765f7207 */ /* 0x000fe20000000000 */
[----:B------:R-:W-:Y:S02]  /*37120*/  IMAD.MOV.U32 R13, RZ, RZ, R115 ;  /* 0x000000ffff0d7224 */ /* 0x000fe400078e0073 */
[----:B------:R-:W-:-:S07]  /*37130*/  IMAD.MOV.U32 R97, RZ, RZ, R14 ;  /* 0x000000ffff617224 */ /* 0x000fce00078e000e */
[----:B------:R-:W-:Y:S05]  /*37140*/  WARPSYNC.COLLECTIVE R15, `(.L_x_3001) ;  /* 0x000000000f087348 */ /* 0x000fea0003c00000 */
[----:B------:R0:W1:Y:S02]  /*37150*/  SHFL.IDX P6, R14, R13, R12, R11 ;  /* 0x0000000c0d0e7389 */ /* 0x00006400000c000b */
[----:B01----:R-:W-:Y:S01]  /*37160*/  ENDCOLLECTIVE ;  /* 0x000000000000791b */ /* 0x003fe20003800000 */
.L_x_3001:
[----:B------:R-:W-:Y:S02]  /*37170*/  IMAD.MOV.U32 R13, RZ, RZ, R126 ;  /* 0x000000ffff0d7224 */ /* 0x000fe400078e007e */
[----:B------:R-:W-:Y:S02]  /*37180*/  IMAD.MOV.U32 R12, RZ, RZ, R2 ;  /* 0x000000ffff0c7224 */ /* 0x000fe400078e0002 */
[----:B------:R-:W-:-:S07]  /*37190*/  IMAD.MOV.U32 R114, RZ, RZ, R14 ;  /* 0x000000ffff727224 */ /* 0x000fce00078e000e */
[----:B------:R-:W-:Y:S05]  /*371a0*/  WARPSYNC.COLLECTIVE R15, `(.L_x_3002) ;  /* 0x000000000f087348 */ /* 0x000fea0003c00000 */
[----:B------:R0:W1:Y:S02]  /*371b0*/  SHFL.IDX P6, R14, R13, R12, R11 ;  /* 0x0000000c0d0e7389 */ /* 0x00006400000c000b */
[----:B01----:R-:W-:Y:S01]  /*371c0*/  ENDCOLLECTIVE ;  /* 0x000000000000791b */ /* 0x003fe20003800000 */
.L_x_3002:
[----:B------:R-:W-:Y:S01]  /*371d0*/  IMAD.MOV.U32 R13, RZ, RZ, R122 ;  /* 0x000000ffff0d7224 */ /* 0x000fe200078e007a */
[----:B------:R-:W-:-:S07]  /*371e0*/  MOV R126, R14 ;  /* 0x0000000e007e7202 */ /* 0x000fce0000000f00 */
[----:B------:R-:W-:Y:S05]  /*371f0*/  WARPSYNC.COLLECTIVE R15, `(.L_x_3003) ;  /* 0x000000000f087348 */ /* 0x000fea0003c00000 */
[----:B------:R0:W1:Y:S02]  /*37200*/  SHFL.IDX P6, R14, R13, R12, R11 ;  /* 0x0000000c0d0e7389 */ /* 0x00006400000c000b */
[----:B01----:R-:W-:Y:S01]  /*37210*/  ENDCOLLECTIVE ;  /* 0x000000000000791b */ /* 0x003fe20003800000 */
.L_x_3003:
        /* <DEDUP_REMOVED lines=8> */
.L_x_3004:
[----:B------:R-:W-:Y:S02]  /*372a0*/  SEL R100, R114, R115, P0 ;  /* 0x0000007372647207 */ /* 0x000fe40000000000 */
[----:B------:R-:W-:Y:S01]  /*372b0*/  SEL R114, R115, R114, P0 ;  /* 0x0000007273727207 */ /* 0x000fe20000000000 */
[----:B------:R-:W-:Y:S02]  /*372c0*/  IMAD.MOV.U32 R13, RZ, RZ, R119 ;  /* 0x000000ffff0d7224 */ /* 0x000fe400078e0077 */
[----:B------:R-:W-:-:S07]  /*372d0*/  IMAD.MOV.U32 R99, RZ, RZ, R14 ;  /* 0x000000ffff637224 */ /* 0x000fce00078e000e */
[----:B------:R-:W-:Y:S05]  /*372e0*/  WARPSYNC.COLLECTIVE R15, `(.L_x_3005) ;  /* 0x000000000f087348 */ /* 0x000fea0003c00000 */
[----:B------:R0:W1:Y:S02]  /*372f0*/  SHFL.IDX P6, R14, R13, R12, R11 ;  /* 0x0000000c0d0e7389 */ /* 0x00006400000c000b */
[----:B01----:R-:W-:Y:S01]  /*37300*/  ENDCOLLECTIVE ;  /* 0x000000000000791b */ /* 0x003fe20003800000 */
.L_x_3005:
[----:B------:R-:W-:Y:S01]  /*37310*/  MOV R13, R134 ;  /* 0x00000086000d7202 */ /* 0x000fe20000000f00 */
[----:B------:R-:W-:Y:S02]  /*37320*/  IMAD.MOV.U32 R12, RZ, RZ, R2 ;  /* 0x000000ffff0c7224 */ /* 0x000fe400078e0002 */
[----:B------:R-:W-:-:S07]  /*37330*/  IMAD.MOV.U32 R122, RZ, RZ, R14 ;  /* 0x000000ffff7a7224 */ /* 0x000fce00078e000e */
[----:B------:R-:W-:Y:S05]  /*37340*/  WARPSYNC.COLLECTIVE R15, `(.L_x_3006) ;  /* 0x000000000f087348 */ /* 0x000fea0003c00000 */
[----:B------:R0:W1:Y:S02]  /*37350*/  SHFL.IDX P6, R14, R13, R12, R11 ;  /* 0x0000000c0d0e7389 */ /* 0x00006400000c000b */
[----:B01----:R-:W-:Y:S01]  /*37360*/  ENDCOLLECTIVE ;  /* 0x000000000000791b */ /* 0x003fe20003800000 */
.L_x_3006:
[----:B------:R-:W-:Y:S02]  /*37370*/  IMAD.MOV.U32 R13, RZ, RZ, R130 ;  /* 0x000000ffff0d7224 */ /* 0x000fe400078e0082 */
[----:B------:R-:W-:-:S07]  /*37380*/  IMAD.MOV.U32 R134, RZ, RZ, R14 ;  /* 0x000000ffff867224 */ /* 0x000fce00078e000e */
[----:B------:R-:W-:Y:S05]  /*37390*/  WARPSYNC.COLLECTIVE R15, `(.L_x_3007) ;  /* 0x000000000f087348 */ /* 0x000fea0003c00000 */
[----:B------:R0:W1:Y:S02]  /*373a0*/  SHFL.IDX P6, R14, R13, R12, R11 ;  /* 0x0000000c0d0e7389 */ /* 0x00006400000c000b */
[----:B01----:R-:W-:Y:S01]  /*373b0*/  ENDCOLLECTIVE ;  /* 0x000000000000791b */ /* 0x003fe20003800000 */
.L_x_3007:
        /* <DEDUP_REMOVED lines=8> */
.L_x_3008:
[----:B------:R-:W-:Y:S02]  /*37440*/  SEL R104, R122, R119, P0 ;  /* 0x000000777a687207 */ /* 0x000fe40000000000 */
[----:B------:R-:W-:Y:S02]  /*37450*/  SEL R119, R119, R122, P0 ;  /* 0x0000007a77777207 */ /* 0x000fe40000000000 */
[----:B------:R-:W-:Y:S01]  /*37460*/  MOV R13, R123 ;  /* 0x0000007b000d7202 */ /* 0x000fe20000000f00 */
[----:B------:R-:W-:-:S07]  /*37470*/  IMAD.MOV.U32 R101, RZ, RZ, R14 ;  /* 0x000000ffff657224 */ /* 0x000fce00078e000e */
[----:B------:R-:W-:Y:S05]  /*37480*/  WARPSYNC.COLLECTIVE R15, `(.L_x_3009) ;  /* 0x000000000f087348 */ /* 0x000fea0003c00000 */
[----:B------:R0:W1:Y:S02]  /*37490*/  SHFL.IDX P6, R14, R13, R12, R11 ;  /* 0x0000000c0d0e7389 */ /* 0x00006400000c000b */
[----:B01----:R-:W-:Y:S01]  /*374a0*/  ENDCOLLECTIVE ;  /* 0x000000000000791b */ /* 0x003fe20003800000 */
.L_x_3009:
[----:B------:R-:W-:Y:S02]  /*374b0*/  IMAD.MOV.U32 R13, RZ, RZ, R142 ;  /* 0x000000ffff0d7224 */ /* 0x000fe400078e008e */
[----:B------:R-:W-:Y:S02]  /*374c0*/  IMAD.MOV.U32 R12, RZ, RZ, R2 ;  /* 0x000000ffff0c7224 */ /* 0x000fe400078e0002 */
[----:B------:R-:W-:-:S07]  /*374d0*/  IMAD.MOV.U32 R123, RZ, RZ, R14 ;  /* 0x000000ffff7b7224 */ /* 0x000fce00078e000e */
[----:B------:R-:W-:Y:S05]  /*374e0*/  WARPSYNC.COLLECTIVE R15, `(.L_x_3010) ;  /* 0x000000000f087348 */ /* 0x000fea0003c00000 */
[----:B------:R0:W1:Y:S02]  /*374f0*/  SHFL.IDX P6, R14, R13, R12, R11 ;  /* 0x0000000c0d0e7389 */ /* 0x00006400000c000b */
[----:B01----:R-:W-:Y:S01]  /*37500*/  ENDCOLLECTIVE ;  /* 0x000000000000791b */ /* 0x003fe20003800000 */
.L_x_3010:
[----:B------:R-:W-:Y:S02]  /*37510*/  IMAD.MOV.U32 R13, RZ, RZ, R138 ;  /* 0x000000ffff0d7224 */ /* 0x000fe400078e008a */
[----:B------:R-:W-:-:S07]  /*37520*/  IMAD.MOV.U32 R142, RZ, RZ, R14 ;  /* 0x000000ffff8e7224 */ /* 0x000fce00078e000e */
[----:B------:R-:W-:Y:S05]  /*37530*/  WARPSYNC.COLLECTIVE R15, `(.L_x_3011) ;  /* 0x000000000f087348 */ /* 0x000fea0003c00000 */
[----:B------:R0:W1:Y:S02]  /*37540*/  SHFL.IDX P6, R14, R13, R12, R11 ;  /* 0x0000000c0d0e7389 */ /* 0x00006400000c000b */
[----:B01----:R-:W-:Y:S01]  /*37550*/  ENDCOLLECTIVE ;  /* 0x000000000000791b */ /* 0x003fe20003800000 */
.L_x_3011:
        /* <DEDUP_REMOVED lines=8> */
.L_x_3012:
[----:B------:R-:W-:Y:S02]  /*375e0*/  SEL R107, R123, R127, P0 ;  /* 0x0000007f7b6b7207 */ /* 0x000fe40000000000 */
[----:B------:R-:W-:Y:S01]  /*375f0*/  SEL R123, R127, R123, P0 ;  /* 0x0000007b7f7b7207 */ /* 0x000fe20000000000 */
[----:B------:R-:W-:Y:S02]  /*37600*/  IMAD.MOV.U32 R13, RZ, RZ, R205 ;  /* 0x000000ffff0d7224 */ /* 0x000fe400078e00cd */
[----:B------:R-:W-:-:S07]  /*37610*/  IMAD.MOV.U32 R103, RZ, RZ, R14 ;  /* 0x000000ffff677224 */ /* 0x000fce00078e000e */
[----:B------:R-:W-:Y:S05]  /*37620*/  WARPSYNC.COLLECTIVE R15, `(.L_x_3013) ;  /* 0x000000000f087348 */ /* 0x000fea0003c00000 */
[----:B------:R0:W1:Y:S02]  /*37630*/  SHFL.IDX P6, R14, R13, R12, R11 ;  /* 0x0000000c0d0e7389 */ /* 0x00006400000c000b */
[----:B01----:R-:W-:Y:S01]  /*37640*/  ENDCOLLECTIVE ;  /* 0x000000000000791b */ /* 0x003fe20003800000 */
.L_x_3013:
[----:B------:R-:W-:Y:S02]  /*37650*/  IMAD.MOV.U32 R13, RZ, RZ, R150 ;  /* 0x000000ffff0d7224 */ /* 0x000fe400078e0096 */
[----:B------:R-:W-:Y:S02]  /*37660*/  IMAD.MOV.U32 R12, RZ, RZ, R2 ;  /* 0x000000ffff0c7224 */ /* 0x000fe400078e0002 */
[----:B------:R-:W-:Y:S02]  /*37670*/  IMAD.MOV.U32 R2, RZ, RZ, RZ ;  /* 0x000000ffff027224 */ /* 0x000fe400078e00ff */
[----:B------:R-:W-:-:S07]  /*37680*/  IMAD.MOV.U32 R70, RZ, RZ, R14 ;  /* 0x000000ffff467224 */ /* 0x000fce00078e000e */
[----:B------:R-:W-:Y:S05]  /*37690*/  WARPSYNC.COLLECTIVE R15, `(.L_x_3014) ;  /* 0x000000000f087348 */ /* 0x000fea0003c00000 */
[----:B------:R0:W1:Y:S02]  /*376a0*/  SHFL.IDX P6, R14, R13, R12, R11 ;  /* 0x0000000c0d0e7389 */ /* 0x00006400000c000b */
[----:B01----:R-:W-:Y:S01]  /*376b0*/  ENDCOLLECTIVE ;  /* 0x000000000000791b */ /* 0x003fe20003800000 */
.L_x_3014:
[----:B------:R-:W-:Y:S02]  /*376c0*/  IMAD.MOV.U32 R13, RZ, RZ, R206 ;  /* 0x000000ffff0d7224 */ /* 0x000fe400078e00ce */
[----:B------:R-:W-:-:S07]  /*376d0*/  IMAD.MOV.U32 R150, RZ, RZ, R14 ;  /* 0x000000ffff967224 */ /* 0x000fce00078e000e */
[----:B------:R-:W-:Y:S05]  /*376e0*/  WARPSYNC.COLLECTIVE R15, `(.L_x_3015) ;  /* 0x000000000f087348 */ /* 0x000fea0003c00000 */
[----:B------:R0:W1:Y:S02]  /*376f0*/  SHFL.IDX P6, R14, R13, R12, R11 ;  /* 0x0000000c0d0e7389 */ /* 0x00006400000c000b */
[----:B01----:R-:W-:Y:S01]  /*37700*/  ENDCOLLECTIVE ;  /* 0x000000000000791b */ /* 0x003fe20003800000 */
.L_x_3015:
[----:B------:R-:W-:Y:S01]  /*37710*/  MOV R0, R14 ;  /* 0x0000000e00007202 */ /* 0x000fe20000000f00 */
[----:B------:R-:W-:Y:S06]  /*37720*/  BRA `(.L_x_3016) ;  /* 0xfffffecc001c7947 */ /* 0x000fec000383ffff */
.L_x_2668:
[----:B------:R-:W-:Y:S02]  /*37730*/  IMAD.MOV.U32 R13, RZ, RZ, R32 ;  /* 0x000000ffff0d7224 */ /* 0x000fe400078e0020 */
[----:B------:R-:W-:Y:S02]  /*37740*/  IMAD.MOV.U32 R12, RZ, RZ, RZ ;  /* 0x000000ffff0c7224 */ /* 0x000fe400078e00ff */
[----:B------:R-:W-:Y:S02]  /*37750*/  IMAD.MOV.U32 R11, RZ, RZ, 0x181f ;  /* 0x0000181fff0b7424 */ /* 0x000fe400078e00ff */
[----:B------:R-:W-:-:S07]  /*37760*/  IMAD.MOV.U32 R15, RZ, RZ, -0x1 ;  /* 0xffffffffff0f7424 */ /* 0x000fce00078e00ff */
[----:B-----5:R-:W-:Y:S05]  /*37770*/  WARPSYNC.COLLECTIVE R15, `(.L_x_3017) ;  /* 0x000000000f087348 */ /* 0x020fea0003c00000 */
[----:B------:R0:W1:Y:S02]  /*37780*/  SHFL.IDX P6, R14, R13, R12, R11 ;  /* 0x0000000c0d0e7389 */ /* 0x00006400000c000b */
[----:B01---5:R-:W-:Y:S01]  /*37790*/  ENDCOLLECTIVE ;  /* 0x000000000000791b */ /* 0x023fe20003800000 */
.L_x_3017:
[----:B------:R-:W-:Y:S02]  /*377a0*/  IMAD.MOV.U32 R13, RZ, RZ, R21 ;  /* 0x000000ffff0d7224 */ /* 0x000fe400078e0015 */
[----:B------:R-:W-:-:S07]  /*377b0*/  IMAD.MOV.U32 R20, RZ, RZ, R14 ;  /* 0x000000ffff147224 */ /* 0x000fce00078e000e */
[----:B------:R-:W-:Y:S05]  /*377c0*/  WARPSYNC.COLLECTIVE R15, `(.L_x_3018) ;  /* 0x000000000f087348 */ /* 0x000fea0003c00000 */
[----:B------:R0:W1:Y:S02]  /*377d0*/  SHFL.IDX P6, R14, R13, R12, R11 ;  /* 0x0000000c0d0e7389 */ /* 0x00006400000c000b */
[----:B01----:R-:W-:Y:S01]  /*377e0*/  ENDCOLLECTIVE ;  /* 0x000000000000791b */ /* 0x003fe20003800000 */
.L_x_3018:
[----:B------:R-:W-:Y:S05]  /*377f0*/  BRA `(.L_x_3019) ;  /* 0xfffffee000147947 */ /* 0x000fea000383ffff */
.L_x_2671:
[----:B------:R-:W-:Y:S01]  /*37800*/  BSSY B1, `(.L_x_3020) ;  /* 0x0000008000017945 */ /* 0x000fe20003800000 */
[----:B-1----:R-:W-:Y:S01]  /*37810*/  MOV R13, R32 ;  /* 0x00000020000d7202 */ /* 0x002fe20000000f00 */
[----:B------:R-:W-:Y:S02]  /*37820*/  IMAD.MOV.U32 R12, RZ, RZ, 0x1 ;  /* 0x00000001ff0c7424 */ /* 0x000fe400078e00ff */
[----:B------:R-:W-:Y:S02]  /*37830*/  IMAD.MOV.U32 R11, RZ, RZ, 0x181f ;  /* 0x0000181fff0b7424 */ /* 0x000fe400078e00ff */
[----:B------:R-:W-:-:S07]  /*37840*/  IMAD.MOV.U32 R15, RZ, RZ, -0x1 ;  /* 0xffffffffff0f7424 */ /* 0x000fce00078e00ff */
[----:B0-2--5:R-:W-:Y:S05]  /*37850*/  WARPSYNC.COLLECTIVE R15, `(.L_x_3021) ;  /* 0x000000000f087348 */ /* 0x025fea0003c00000 */
[----:B--2---:R1:W2:Y:S02]  /*37860*/  SHFL.IDX P6, R14, R13, R12, R11 ;  /* 0x0000000c0d0e7389 */ /* 0x0042a400000c000b */
[----:B012--5:R-:W-:Y:S01]  /*37870*/  ENDCOLLECTIVE ;  /* 0x000000000000791b */ /* 0x027fe20003800000 */
.L_x_3021:
[----:B------:R-:W-:Y:S05]  /*37880*/  BSYNC B1 ;  /* 0x0000000000017941 */ /* 0x000fea0003800000 */
.L_x_3020:
        /* <DEDUP_REMOVED lines=8> */
.L_x_3022:
[----:B------:R-:W-:Y:S05]  /*37910*/  BRA `(.L_x_3023) ;  /* 0xfffffee000447947 */ /* 0x000fea000383ffff */
.L_x_2674:
[----:B------:R-:W-:Y:S01]  /*37920*/  BSSY B1, `(.L_x_3024) ;  /* 0x0000008000017945 */ /* 0x000fe20003800000 */
[----:B------:R-:W-:Y:S02]  /*37930*/  IMAD.MOV.U32 R13, RZ, RZ, R32 ;  /* 0x000000ffff0d7224 */ /* 0x000fe400078e0020 */
[----:B------:R-:W-:Y:S02]  /*37940*/  IMAD.MOV.U32 R12, RZ, RZ, 0x2 ;  /* 0x00000002ff0c7424 */ /* 0x000fe400078e00ff */
[----:B------:R-:W-:Y:S02]  /*37950*/  IMAD.MOV.U32 R11, RZ, RZ, 0x181f ;  /* 0x0000181fff0b7424 */ /* 0x000fe400078e00ff */
[----:B------:R-:W-:-:S07]  /*37960*/  IMAD.MOV.U32 R15, RZ, RZ, -0x1 ;  /* 0xffffffffff0f7424 */ /* 0x000fce00078e00ff */
[----:B0123-5:R-:W-:Y:S05]  /*37970*/  WARPSYNC.COLLECTIVE R15, `(.L_x_3025) ;  /* 0x000000000f087348 */ /* 0x02ffea0003c00000 */
[----:B--2---:R2:W4:Y:S02]  /*37980*/  SHFL.IDX P6, R14, R13, R12, R11 ;  /* 0x0000000c0d0e7389 */ /* 0x00452400000c000b */
[----:B012345:R-:W-:Y:S01]  /*37990*/  ENDCOLLECTIVE ;  /* 0x000000000000791b */ /* 0x03ffe20003800000 */
.L_x_3025:
[----:B------:R-:W-:Y:S05]  /*379a0*/  BSYNC B1 ;  /* 0x0000000000017941 */ /* 0x000fea0003800000 */
.L_x_3024:
        /* <DEDUP_REMOVED lines=8> */
.L_x_3026:
[----:B------:R-:W-:Y:S05]  /*37a30*/  BRA `(.L_x_3027) ;  /* 0xfffffee0007c7947 */ /* 0x000fea000383ffff */
.L_x_2677:
        /* <DEDUP_REMOVED lines=8> */
.L_x_3029:
[----:B------:R-:W-:Y:S05]  /*37ac0*/  BSYNC B1 ;  /* 0x0000000000017941 */ /* 0x000fea0003800000 */
.L_x_3028:
        /* <DEDUP_REMOVED lines=8> */
.L_x_3030:
[----:B------:R-:W-:Y:S05]  /*37b50*/  BRA `(.L_x_3031) ;  /* 0xfffffee000ac7947 */ /* 0x000fea000383ffff */
.L_x_2679:
[----:B------:R-:W-:Y:S02]  /*37b60*/  IMAD.MOV.U32 R13, RZ, RZ, R40 ;  /* 0x000000ffff0d7224 */ /* 0x000fe400078e0028 */
[----:B------:R-:W-:Y:S02]  /*37b70*/  IMAD.MOV.U32 R12, RZ, RZ, RZ ;  /* 0x000000ffff0c7224 */ /* 0x000fe400078e00ff */
[----:B------:R-:W-:Y:S02]  /*37b80*/  IMAD.MOV.U32 R11, RZ, RZ, 0x1c1f ;  /* 0x00001c1fff0b7424 */ /* 0x000fe400078e00ff */
[----:B------:R-:W-:-:S07]  /*37b90*/  IMAD.MOV.U32 R15, RZ, RZ, -0x1 ;  /* 0xffffffffff0f7424 */ /* 0x000fce00078e00ff */
[----:B------:R-:W-:Y:S05]  /*37ba0*/  WARPSYNC.COLLECTIVE R15, `(.L_x_3032) ;  /* 0x000000000f087348 */ /* 0x000fea0003c00000 */
[----:B------:R0:W1:Y:S02]  /*37bb0*/  SHFL.IDX P6, R14, R13, R12, R11 ;  /* 0x0000000c0d0e7389 */ /* 0x00006400000c000b */
[----:B01----:R-:W-:Y:S01]  /*37bc0*/  ENDCOLLECTIVE ;  /* 0x000000000000791b */ /* 0x003fe20003800000 */
.L_x_3032:
[----:B------:R-:W-:Y:S01]  /*37bd0*/  MOV R13, R35 ;  /* 0x00000023000d7202 */ /* 0x000fe20000000f00 */
[----:B------:R-:W-:-:S07]  /*37be0*/  IMAD.MOV.U32 R41, RZ, RZ, R14 ;  /* 0x000000ffff297224 */ /* 0x000fce00078e000e */
[----:B------:R-:W-:Y:S05]  /*37bf0*/  WARPSYNC.COLLECTIVE R15, `(.L_x_3033) ;  /* 0x000000000f087348 */ /* 0x000fea0003c00000 */
[----:B------:R0:W1:Y:S02]  /*37c00*/  SHFL.IDX P6, R14, R13, R12, R11 ;  /* 0x0000000c0d0e7389 */ /* 0x00006400000c000b */
[----:B01----:R-:W-:Y:S01]  /*37c10*/  ENDCOLLECTIVE ;  /* 0x000000000000791b */ /* 0x003fe20003800000 */
.L_x_3033:
[----:B------:R-:W-:Y:S01]  /*37c20*/  IMAD.MOV.U32 R11, RZ, RZ, R14 ;  /* 0x000000ffff0b7224 */ /* 0x000fe200078e000e */
[----:B------:R-:W-:Y:S06]  /*37c30*/  BRA `(.L_x_3034) ;  /* 0xfffffee400947947 */ /* 0x000fec000383ffff */
.L_x_2682:
[----:B------:R-:W-:Y:S01]  /*37c40*/  BSSY B1, `(.L_x_3035) ;  /* 0x0000008000017945 */ /* 0x000fe20003800000 */
[----:B------:R-:W-:Y:S02]  /*37c50*/  IMAD.MOV.U32 R13, RZ, RZ, R40 ;  /* 0x000000ffff0d7224 */ /* 0x000fe400078e0028 */
[----:B------:R-:W-:Y:S02]  /*37c60*/  IMAD.MOV.U32 R12, RZ, RZ, 0x1 ;  /* 0x00000001ff0c7424 */ /* 0x000fe400078e00ff */
[----:B--2---:R-:W-:Y:S02]  /*37c70*/  IMAD.MOV.U32 R11, RZ, RZ, 0x1c1f ;  /* 0x00001c1fff0b7424 */ /* 0x004fe400078e00ff */
[----:B------:R-:W-:-:S07]  /*37c80*/  IMAD.MOV.U32 R15, RZ, RZ, -0x1 ;  /* 0xffffffffff0f7424 */ /* 0x000fce00078e00ff */
[----:B01-3--:R-:W-:Y:S05]  /*37c90*/  WARPSYNC.COLLECTIVE R15, `(.L_x_3036) ;  /* 0x000000000f087348 */ /* 0x00bfea0003c00000 */
[----:B------:R2:W4:Y:S02]  /*37ca0*/  SHFL.IDX P6, R14, R13, R12, R11 ;  /* 0x0000000c0d0e7389 */ /* 0x00052400000c000b */
[----:B01234-:R-:W-:Y:S01]  /*37cb0*/  ENDCOLLECTIVE ;  /* 0x000000000000791b */ /* 0x01ffe20003800000 */
.L_x_3036:
[----:B------:R-:W-:Y:S05]  /*37cc0*/  BSYNC B1 ;  /* 0x0000000000017941 */ /* 0x000fea0003800000 */
.L_x_3035:
        /* <DEDUP_REMOVED lines=8> */
.L_x_3037:
[----:B------:R-:W-:Y:S01]  /*37d50*/  IMAD.MOV.U32 R35, RZ, RZ, R14 ;  /* 0x000000ffff237224 */ /* 0x000fe200078e000e */
[----:B------:R-:W-:Y:S06]  /*37d60*/  BRA `(.L_x_3038) ;  /* 0xfffffef400447947 */ /* 0x000fec000383ffff */
.L_x_2686:
[----:B------:R-:W-:Y:S02]  /*37d70*/  IMAD.MOV.U32 R13, RZ, RZ, R3 ;  /* 0x000000ffff0d7224 */ /* 0x000fe400078e0003 */
[----:B------:R-:W-:Y:S02]  /*37d80*/  IMAD.MOV.U32 R12, RZ, RZ, RZ ;  /* 0x000000ffff0c7224 */ /* 0x000fe400078e00ff */
[----:B------:R-:W-:Y:S02]  /*37d90*/  IMAD.MOV.U32 R11, RZ, RZ, 0x181f ;  /* 0x0000181fff0b7424 */ /* 0x000fe400078e00ff */
[----:B------:R-:W-:-:S07]  /*37da0*/  IMAD.MOV.U32 R15, RZ, RZ, -0x1 ;  /* 0xffffffffff0f7424 */ /* 0x000fce00078e00ff */
[----:B0-----:R-:W-:Y:S05]  /*37db0*/  WARPSYNC.COLLECTIVE R15, `(.L_x_3039) ;  /* 0x000000000f087348 */ /* 0x001fea0003c00000 */
[----:B------:R1:W2:Y:S02]  /*37dc0*/  SHFL.IDX P6, R14, R13, R12, R11 ;  /* 0x0000000c0d0e7389 */ /* 0x0002a400000c000b */
[----:B012---:R-:W-:Y:S01]  /*37dd0*/  ENDCOLLECTIVE ;  /* 0x000000000000791b */ /* 0x007fe20003800000 */
.L_x_3039:
[----:B------:R-:W-:Y:S01]  /*37de0*/  IMAD.MOV.U32 R13, RZ, RZ, R2 ;  /* 0x000000ffff0d7224 */ /* 0x000fe200078e0002 */
[----:B------:R-:W-:-:S07]  /*37df0*/  MOV R0, R14 ;  /* 0x0000000e00007202 */ /* 0x000fce0000000f00 */
[----:B------:R-:W-:Y:S05]  /*37e00*/  WARPSYNC.COLLECTIVE R15, `(.L_x_3040) ;  /* 0x000000000f087348 */ /* 0x000fea0003c00000 */
[----:B------:R0:W1:Y:S02]  /*37e10*/  SHFL.IDX P6, R14, R13, R12, R11 ;  /* 0x0000000c0d0e7389 */ /* 0x00006400000c000b */
[----:B01----:R-:W-:Y:S01]  /*37e20*/  ENDCOLLECTIVE ;  /* 0x000000000000791b */ /* 0x003fe20003800000 */
.L_x_3040:
[----:B------:R-:W-:Y:S05]  /*37e30*/  BRA `(.L_x_3041) ;  /* 0xffffff1400dc7947 */ /* 0x000fea000383ffff */
.L_x_2689:
[----:B------:R-:W-:Y:S01]  /*37e40*/  BSSY B1, `(.L_x_3042) ;  /* 0x0000008000017945 */ /* 0x000fe20003800000 */
[----:B--2---:R-:W-:Y:S02]  /*37e50*/  IMAD.MOV.U32 R13, RZ, RZ, R3 ;  /* 0x000000ffff0d7224 */ /* 0x004fe400078e0003 */
[----:B------:R-:W-:Y:S02]  /*37e60*/  IMAD.MOV.U32 R12, RZ, RZ, 0x1 ;  /* 0x00000001ff0c7424 */ /* 0x000fe400078e00ff */
[----:B------:R-:W-:Y:S02]  /*37e70*/  IMAD.MOV.U32 R11, RZ, RZ, 0x181f ;  /* 0x0000181fff0b7424 */ /* 0x000fe400078e00ff */
[----:B------:R-:W-:-:S07]  /*37e80*/  IMAD.MOV.U32 R15, RZ, RZ, -0x1 ;  /* 0xffffffffff0f7424 */ /* 0x000fce00078e00ff */
[----:B01-3--:R-:W-:Y:S05]  /*37e90*/  WARPSYNC.COLLECTIVE R15, `(.L_x_3043) ;  /* 0x000000000f087348 */ /* 0x00bfea0003c00000 */
[----:B---3--:R2:W3:Y:S02]  /*37ea0*/  SHFL.IDX P6, R14, R13, R12, R11 ;  /* 0x0000000c0d0e7389 */ /* 0x0084e400000c000b */
[----:B0123--:R-:W-:Y:S01]  /*37eb0*/  ENDCOLLECTIVE ;  /* 0x000000000000791b */ /* 0x00ffe20003800000 */
.L_x_3043:
[----:B------:R-:W-:Y:S05]  /*37ec0*/  BSYNC B1 ;  /* 0x0000000000017941 */ /* 0x000fea0003800000 */
.L_x_3042:
        /* <DEDUP_REMOVED lines=8> */
.L_x_3044:
[----:B------:R-:W-:Y:S05]  /*37f50*/  BRA `(.L_x_3045) ;  /* 0xffffff18000c7947 */ /* 0x000fea000383ffff */
.L_x_2692:
[----:B------:R-:W-:Y:S01]  /*37f60*/  BSSY B1, `(.L_x_3046) ;  /* 0x0000008000017945 */ /* 0x000fe20003800000 */
[----:B---3--:R-:W-:Y:S02]  /*37f70*/  IMAD.MOV.U32 R13, RZ, RZ, R3 ;  /* 0x000000ffff0d7224 */ /* 0x008fe400078e0003 */
[----:B------:R-:W-:Y:S02]  /*37f80*/  IMAD.MOV.U32 R12, RZ, RZ, 0x2 ;  /* 0x00000002ff0c7424 */ /* 0x000fe400078e00ff */
[----:B------:R-:W-:Y:S02]  /*37f90*/  IMAD.MOV.U32 R11, RZ, RZ, 0x181f ;  /* 0x0000181fff0b7424 */ /* 0x000fe400078e00ff */
[----:B------:R-:W-:-:S07]  /*37fa0*/  IMAD.MOV.U32 R15, RZ, RZ, -0x1 ;  /* 0xffffffffff0f7424 */ /* 0x000fce00078e00ff */
[----:B012-4-:R-:W-:Y:S05]  /*37fb0*/  WARPSYNC.COLLECTIVE R15, `(.L_x_3047) ;  /* 0x000000000f087348 */ /* 0x017fea0003c00000 */
[----:B------:R3:W0:Y:S02]  /*37fc0*/  SHFL.IDX P6, R14, R13, R12, R11 ;  /* 0x0000000c0d0e7389 */ /* 0x00062400000c000b */
[----:B01234-:R-:W-:Y:S01]  /*37fd0*/  ENDCOLLECTIVE ;  /* 0x000000000000791b */ /* 0x01ffe20003800000 */
.L_x_3047:
[----:B------:R-:W-:Y:S05]  /*37fe0*/  BSYNC B1 ;  /* 0x0000000000017941 */ /* 0x000fea0003800000 */
.L_x_3046:
        /* <DEDUP_REMOVED lines=8> */
.L_x_3048:
[----:B------:R-:W-:Y:S05]  /*38070*/  BRA `(.L_x_3049) ;  /* 0xffffff18003c7947 */ /* 0x000fea000383ffff */
.L_x_2695:
[----:B------:R-:W-:Y:S01]  /*38080*/  BSSY B1, `(.L_x_3050) ;  /* 0x0000008000017945 */ /* 0x000fe20003800000 */
[----:B0-----:R-:W-:Y:S02]  /*38090*/  IMAD.MOV.U32 R13, RZ, RZ, R3 ;  /* 0x000000ffff0d7224 */ /* 0x001fe400078e0003 */
[----:B------:R-:W-:Y:S02]  /*380a0*/  IMAD.MOV.U32 R12, RZ, RZ, 0x3 ;  /* 0x00000003ff0c7424 */ /* 0x000fe400078e00ff */
[----:B------:R-:W-:Y:S02]  /*380b0*/  IMAD.MOV.U32 R11, RZ, RZ, 0x181f ;  /* 0x0000181fff0b7424 */ /* 0x000fe400078e00ff */
[----:B------:R-:W-:-:S07]  /*380c0*/  IMAD.MOV.U32 R15, RZ, RZ, -0x1 ;  /* 0xffffffffff0f7424 */ /* 0x000fce00078e00ff */
[----:B-1234-:R-:W-:Y:S05]  /*380d0*/  WARPSYNC.COLLECTIVE R15, `(.L_x_3051) ;  /* 0x000000000f087348 */ /* 0x01efea0003c00000 */
[----:B---3--:R0:W3:Y:S02]  /*380e0*/  SHFL.IDX P6, R14, R13, R12, R11 ;  /* 0x0000000c0d0e7389 */ /* 0x0080e400000c000b */
[----:B01234-:R-:W-:Y:S01]  /*380f0*/  ENDCOLLECTIVE ;  /* 0x000000000000791b */ /* 0x01ffe20003800000 */
.L_x_3051:
[----:B------:R-:W-:Y:S05]  /*38100*/  BSYNC B1 ;  /* 0x0000000000017941 */ /* 0x000fea0003800000 */
.L_x_3050:
[----:B------:R-:W-:Y:S01]  /*38110*/  IMAD.MOV.U32 R13, RZ, RZ, R2 ;  /* 0x000000ffff0d7224 */ /* 0x000fe200078e0002 */
[----:B------:R-:W-:Y:S01]  /*38120*/  MOV R0, R14 ;  /* 0x0000000e00007202 */ /* 0x000fe20000000f00 */
[----:B------:R-:W-:Y:S02]  /*38130*/  IMAD.MOV.U32 R12, RZ, RZ, 0x3 ;  /* 0x00000003ff0c7424 */ /* 0x000fe400078e00ff */
[----:B------:R-:W-:Y:S02]  /*38140*/  IMAD.MOV.U32 R11, RZ, RZ, 0x181f ;  /* 0x0000181fff0b7424 */ /* 0x000fe400078e00ff */
[----:B------:R-:W-:-:S07]  /*38150*/  IMAD.MOV.U32 R15, RZ, RZ, -0x1 ;  /* 0xffffffffff0f7424 */ /* 0x000fce00078e00ff */
[----:B------:R-:W-:Y:S05]  /*38160*/  WARPSYNC.COLLECTIVE R15, `(.L_x_3052) ;  /* 0x000000000f087348 */ /* 0x000fea0003c00000 */
[----:B------:R0:W1:Y:S02]  /*38170*/  SHFL.IDX P6, R14, R13, R12, R11 ;  /* 0x0000000c0d0e7389 */ /* 0x00006400000c000b */
[----:B01----:R-:W-:Y:S01]  /*38180*/  ENDCOLLECTIVE ;  /* 0x000000000000791b */ /* 0x003fe20003800000 */
.L_x_3052:
[----:B------:R-:W-:Y:S05]  /*38190*/  BRA `(.L_x_3053) ;  /* 0xffffff18006c7947 */ /* 0x000fea000383ffff */
.L_x_2714:
[----:B------:R-:W1:Y:S01]  /*381a0*/  S2R R3, SR_TID.X ;  /* 0x0000000000037919 */ /* 0x000e620000002100 */
[----:B------:R-:W-:Y:S01]  /*381b0*/  BSSY B1, `(.L_x_3054) ;  /* 0x000000a000017945 */ /* 0x000fe20003800000 */
[----:B------:R-:W-:Y:S01]  /*381c0*/  IMAD.MOV.U32 R12, RZ, RZ, RZ ;  /* 0x000000ffff0c7224 */ /* 0x000fe200078e00ff */
[----:B------:R-:W-:Y:S01]  /*381d0*/  MOV R15, 0xffffffff ;  /* 0xffffffff000f7802 */ /* 0x000fe20000000f00 */
[----:B------:R-:W-:Y:S01]  /*381e0*/  IMAD.MOV.U32 R11, RZ, RZ, 0x1f ;  /* 0x0000001fff0b7424 */ /* 0x000fe200078e00ff */
[----:B-1----:R-:W-:-:S04]  /*381f0*/  SHF.R.U32.HI R3, RZ, 0x5, R3 ;  /* 0x00000005ff037819 */ /* 0x002fc80000011603 */
[----:B------:R-:W-:-:S05]  /*38200*/  LOP3.LUT R3, R3, 0x3, RZ, 0xc0, !PT ;  /* 0x0000000303037812 */ /* 0x000fca00078ec0ff */
[----:B0-----:R-:W-:-:S07]  /*38210*/  IMAD.MOV.U32 R13, RZ, RZ, R3 ;  /* 0x000000ffff0d7224 */ /* 0x001fce00078e0003 */
[----:B------:R-:W-:Y:S05]  /*38220*/  WARPSYNC.COLLECTIVE R15, `(.L_x_3055) ;  /* 0x000000000f087348 */ /* 0x000fea0003c00000 */
[----:B------:R0:W1:Y:S02]  /*38230*/  SHFL.IDX P6, R14, R13, R12, R11 ;  /* 0x0000000c0d0e7389 */ /* 0x00006400000c000b */
[----:B01----:R-:W-:Y:S01]  /*38240*/  ENDCOLLECTIVE ;  /* 0x000000000000791b */ /* 0x003fe20003800000 */
.L_x_3055:
[----:B------:R-:W-:Y:S05]  /*38250*/  BSYNC B1 ;  /* 0x0000000000017941 */ /* 0x000fea0003800000 */
.L_x_3054:
[----:B------:R-:W-:Y:S05]  /*38260*/  BRA `(.L_x_3056) ;  /* 0xffffff3800647947 */ /* 0x000fea000383ffff */
.L_x_2716:
[----:B------:R-:W-:Y:S01]  /*38270*/  BSSY B1, `(.L_x_3057) ;  /* 0x0000006000017945 */ /* 0x000fe20003800000 */
[----:B------:R-:W-:-:S07]  /*38280*/  IMAD.MOV.U32 R15, RZ, RZ, -0x1 ;  /* 0xffffffffff0f7424 */ /* 0x000fce00078e00ff */
[----:B01----:R-:W-:Y:S05]  /*38290*/  WARPSYNC.COLLECTIVE R15, `(.L_x_3058) ;  /* 0x000000000f0c7348 */ /* 0x003fea0003c00000 */
[----:B------:R-:W-:Y:S02]  /*382a0*/  ELECT P6, UR62, PT ;  /* 0x00000000003e782f */ /* 0x000fe400038c0000 */
[----:B------:R-:W-:Y:S01]  /*382b0*/  MOV R14, UR62 ;  /* 0x0000003e000e7c02 */ /* 0x000fe20008000f00 */
[----:B01----:R-:W-:Y:S10]  /*382c0*/  ENDCOLLECTIVE ;  /* 0x000000000000791b */ /* 0x003ff40003800000 */
.L_x_3058:
[----:B------:R-:W-:Y:S05]  /*382d0*/  BSYNC B1 ;  /* 0x0000000000017941 */ /* 0x000fea0003800000 */
.L_x_3057:
[----:B------:R-:W-:Y:S05]  /*382e0*/  BRA `(.L_x_2715) ;  /* 0xffffff38005c7947 */ /* 0x000fea000383ffff */
.L_x_2718:
[----:B-1----:R1:W2:Y:S02]  /*382f0*/  SYNCS.PHASECHK.TRANS64.TRYWAIT P0, [R18+URZ+0x38820], R2 ;  /* 0x03882002120075a7 */ /* 0x0022a4000800017f */
[----:B--2---:R-:W-:Y:S05]  /*38300*/  @!P0 NANOSLEEP.SYNCS 0x989680 ;  /* 0x009896800000895d */ /* 0x004fea0003900000 */
[----:B------:R-:W2:Y:S02]  /*38310*/  @!P0 SYNCS.PHASECHK.TRANS64 P0, [R18+URZ+0x38820], R2 ;  /* 0x03882002120085a7 */ /* 0x000ea4000800007f */
[----:B--2---:R-:W-:Y:S05]  /*38320*/  @!P0 BRA `(.L_x_2718) ;  /* 0xfffffffc00f08947 */ /* 0x004fea000383ffff */
[----:B------:R-:W-:Y:S05]  /*38330*/  BRA `(.L_x_3059) ;  /* 0xffffff38006c7947 */ /* 0x000fea000383ffff */
.L_x_2722:
[----:B--2---:R2:W3:Y:S02]  /*38340*/  SYNCS.PHASECHK.TRANS64.TRYWAIT P0, [R5+URZ+0x388a0], R8 ;  /* 0x0388a008050075a7 */ /* 0x0044e4000800017f */
[----:B---3--:R-:W-:Y:S05]  /*38350*/  @!P0 NANOSLEEP.SYNCS 0x989680 ;  /* 0x009896800000895d */ /* 0x008fea0003900000 */
[----:B------:R-:W3:Y:S02]  /*38360*/  @!P0 SYNCS.PHASECHK.TRANS64 P0, [R5+URZ+0x388a0], R8 ;  /* 0x0388a008050085a7 */ /* 0x000ee4000800007f */
[----:B---3--:R-:W-:Y:S05]  /*38370*/  @!P0 BRA `(.L_x_2722) ;  /* 0xfffffffc00f08947 */ /* 0x008fea000383ffff */
[----:B------:R-:W-:Y:S05]  /*38380*/  BRA `(.L_x_3060) ;  /* 0xffffff38008c7947 */ /* 0x000fea000383ffff */
.L_x_2728:
[----:B-1----:R1:W3:Y:S02]  /*38390*/  SYNCS.PHASECHK.TRANS64.TRYWAIT P0, [R5+URZ+0x388c0], R8 ;  /* 0x0388c008050075a7 */ /* 0x0022e4000800017f */
[----:B---3--:R-:W-:Y:S05]  /*383a0*/  @!P0 NANOSLEEP.SYNCS 0x989680 ;  /* 0x009896800000895d */ /* 0x008fea0003900000 */
[----:B------:R-:W3:Y:S02]  /*383b0*/  @!P0 SYNCS.PHASECHK.TRANS64 P0, [R5+URZ+0x388c0], R8 ;  /* 0x0388c008050085a7 */ /* 0x000ee4000800007f */
[----:B---3--:R-:W-:Y:S05]  /*383c0*/  @!P0 BRA `(.L_x_2728) ;  /* 0xfffffffc00f08947 */ /* 0x008fea000383ffff */
[----:B------:R-:W-:Y:S05]  /*383d0*/  BRA `(.L_x_3061) ;  /* 0xffffff3c004c7947 */ /* 0x000fea000383ffff */
.L_x_2736:
[----:B-1----:R1:W2:Y:S02]  /*383e0*/  SYNCS.PHASECHK.TRANS64.TRYWAIT P1, [R6+URZ+0x388a0], R5 ;  /* 0x0388a005060075a7 */ /* 0x0022a4000802017f */
[----:B--2---:R-:W-:Y:S05]  /*383f0*/  @!P1 NANOSLEEP.SYNCS 0x989680 ;  /* 0x009896800000995d */ /* 0x004fea0003900000 */
[----:B------:R-:W2:Y:S02]  /*38400*/  @!P1 SYNCS.PHASECHK.TRANS64 P1, [R6+URZ+0x388a0], R5 ;  /* 0x0388a005060095a7 */ /* 0x000ea4000802007f */
[----:B--2---:R-:W-:Y:S05]  /*38410*/  @!P1 BRA `(.L_x_2736) ;  /* 0xfffffffc00f09947 */ /* 0x004fea000383ffff */
[----:B------:R-:W-:Y:S05]  /*38420*/  BRA `(.L_x_3062) ;  /* 0xffffff40005c7947 */ /* 0x000fea000383ffff */
.L_x_2742:
[----:B--2---:R2:W3:Y:S02]  /*38430*/  SYNCS.PHASECHK.TRANS64.TRYWAIT P1, [R6+URZ+0x388c0], R5 ;  /* 0x0388c005060075a7 */ /* 0x0044e4000802017f */
[----:B---3--:R-:W-:Y:S05]  /*38440*/  @!P1 NANOSLEEP.SYNCS 0x989680 ;  /* 0x009896800000995d */ /* 0x008fea0003900000 */
[----:B------:R-:W3:Y:S02]  /*38450*/  @!P1 SYNCS.PHASECHK.TRANS64 P1, [R6+URZ+0x388c0], R5 ;  /* 0x0388c005060095a7 */ /* 0x000ee4000802007f */
[----:B---3--:R-:W-:Y:S05]  /*38460*/  @!P1 BRA `(.L_x_2742) ;  /* 0xfffffffc00f09947 */ /* 0x008fea000383ffff */
[----:B------:R-:W-:Y:S05]  /*38470*/  BRA `(.L_x_3063) ;  /* 0xffffff4400187947 */ /* 0x000fea000383ffff */
.L_x_2760:
[----:B------:R-:W0:Y:S01]  /*38480*/  S2R R0, SR_TID.X ;  /* 0x0000000000007919 */ /* 0x000e220000002100 */
[----:B------:R-:W-:Y:S01]  /*38490*/  BSSY B0, `(.L_x_3064) ;  /* 0x000000a000007945 */ /* 0x000fe20003800000 */
[----:B------:R-:W-:Y:S02]  /*384a0*/  IMAD.MOV.U32 R12, RZ, RZ, RZ ;  /* 0x000000ffff0c7224 */ /* 0x000fe400078e00ff */
[----:B------:R-:W-:Y:S02]  /*384b0*/  IMAD.MOV.U32 R11, RZ, RZ, 0x1f ;  /* 0x0000001fff0b7424 */ /* 0x000fe400078e00ff */
[----:B------:R-:W-:Y:S01]  /*384c0*/  IMAD.MOV.U32 R15, RZ, RZ, -0x1 ;  /* 0xffffffffff0f7424 */ /* 0x000fe200078e00ff */
[----:B0-----:R-:W-:-:S04]  /*384d0*/  SHF.R.U32.HI R0, RZ, 0x5, R0 ;  /* 0x00000005ff007819 */ /* 0x001fc80000011600 */
[----:B------:R-:W-:-:S05]  /*384e0*/  LOP3.LUT R0, R0, 0x3, RZ, 0xc0, !PT ;  /* 0x0000000300007812 */ /* 0x000fca00078ec0ff */
[----:B------:R-:W-:-:S07]  /*384f0*/  IMAD.MOV.U32 R13, RZ, RZ, R0 ;  /* 0x000000ffff0d7224 */ /* 0x000fce00078e0000 */
[----:B-1----:R-:W-:Y:S05]  /*38500*/  WARPSYNC.COLLECTIVE R15, `(.L_x_3065) ;  /* 0x000000000f087348 */ /* 0x002fea0003c00000 */
[----:B------:R0:W2:Y:S02]  /*38510*/  SHFL.IDX P6, R14, R13, R12, R11 ;  /* 0x0000000c0d0e7389 */ /* 0x0000a400000c000b */
[----:B012---:R-:W-:Y:S01]  /*38520*/  ENDCOLLECTIVE ;  /* 0x000000000000791b */ /* 0x007fe20003800000 */
.L_x_3065:
[----:B------:R-:W-:Y:S05]  /*38530*/  BSYNC B0 ;  /* 0x0000000000007941 */ /* 0x000fea0003800000 */
.L_x_3064:
[----:B------:R-:W-:Y:S05]  /*38540*/  BRA `(.L_x_3066) ;  /* 0xffffff5000ac7947 */ /* 0x000fea000383ffff */
.L_x_2762:
[----:B------:R-:W-:Y:S01]  /*38550*/  BSSY B0, `(.L_x_3067) ;  /* 0x0000006000007945 */ /* 0x000fe20003800000 */
[----:B------:R-:W-:-:S07]  /*38560*/  IMAD.MOV.U32 R15, RZ, RZ, -0x1 ;  /* 0xffffffffff0f7424 */ /* 0x000fce00078e00ff */
[----:B01----:R-:W-:Y:S05]  /*38570*/  WARPSYNC.COLLECTIVE R15, `(.L_x_3068) ;  /* 0x000000000f0c7348 */ /* 0x003fea0003c00000 */
[----:B------:R-:W-:Y:S02]  /*38580*/  ELECT P6, UR62, PT ;  /* 0x00000000003e782f */ /* 0x000fe400038c0000 */
[----:B------:R-:W-:Y:S01]  /*38590*/  MOV R14, UR62 ;  /* 0x0000003e000e7c02 */ /* 0x000fe20008000f00 */
[----:B01----:R-:W-:Y:S10]  /*385a0*/  ENDCOLLECTIVE ;  /* 0x000000000000791b */ /* 0x003ff40003800000 */
.L_x_3068:
[----:B------:R-:W-:Y:S05]  /*385b0*/  BSYNC B0 ;  /* 0x0000000000007941 */ /* 0x000fea0003800000 */
.L_x_3067:
[----:B------:R-:W-:Y:S05]  /*385c0*/  BRA `(.L_x_3069) ;  /* 0xffffff5000b47947 */ /* 0x000fea000383ffff */
.L_x_2764:
[----:B0-----:R0:W1:Y:S02]  /*385d0*/  SYNCS.PHASECHK.TRANS64.TRYWAIT P0, [R0+URZ+0x38880], R3 ;  /* 0x03888003000075a7 */ /* 0x001064000800017f */
[----:B-1----:R-:W-:Y:S05]  /*385e0*/  @!P0 NANOSLEEP.SYNCS 0x989680 ;  /* 0x009896800000895d */ /* 0x002fea0003900000 */
[----:B------:R-:W1:Y:S02]  /*385f0*/  @!P0 SYNCS.PHASECHK.TRANS64 P0, [R0+URZ+0x38880], R3 ;  /* 0x03888003000085a7 */ /* 0x000e64000800007f */
[----:B-1----:R-:W-:Y:S05]  /*38600*/  @!P0 BRA `(.L_x_2764) ;  /* 0xfffffffc00f08947 */ /* 0x002fea000383ffff */
[----:B------:R-:W-:Y:S05]  /*38610*/  BRA `(.L_x_3070) ;  /* 0xffffff5400247947 */ /* 0x000fea000383ffff */
.L_x_2766:
[----:B-1----:R1:W2:Y:S02]  /*38620*/  SYNCS.PHASECHK.TRANS64.TRYWAIT P0, [R0+URZ+0x38840], R3 ;  /* 0x03884003000075a7 */ /* 0x0022a4000800017f */
[----:B--2---:R-:W-:Y:S05]  /*38630*/  @!P0 NANOSLEEP.SYNCS 0x989680 ;  /* 0x009896800000895d */ /* 0x004fea0003900000 */
[----:B------:R-:W2:Y:S02]  /*38640*/  @!P0 SYNCS.PHASECHK.TRANS64 P0, [R0+URZ+0x38840], R3 ;  /* 0x03884003000085a7 */ /* 0x000ea4000800007f */
[----:B--2---:R-:W-:Y:S05]  /*38650*/  @!P0 BRA `(.L_x_2766) ;  /* 0xfffffffc00f08947 */ /* 0x004fea000383ffff */
[----:B------:R-:W-:Y:S05]  /*38660*/  BRA `(.L_x_3071) ;  /* 0xffffff5400907947 */ /* 0x000fea000383ffff */
.L_x_2770:
[----:B------:R-:W2:Y:S01]  /*38670*/  LDL.LU R11, [R1+0x60] ;  /* 0x00006000010b7983 */ /* 0x000ea20000300800 */
[----:B------:R-:W-:Y:S01]  /*38680*/  IMAD.MOV.U32 R13, RZ, RZ, R3 ;  /* 0x000000ffff0d7224 */ /* 0x000fe200078e0003 */
[----:B------:R-:W-:Y:S01]  /*38690*/  MOV R12, RZ ;  /* 0x000000ff000c7202 */ /* 0x000fe20000000f00 */
[----:B------:R-:W-:Y:S01]  /*386a0*/  IMAD.MOV.U32 R15, RZ, RZ, -0x1 ;  /* 0xffffffffff0f7424 */ /* 0x000fe200078e00ff */
[----:B------:R-:W-:-:S04]  /*386b0*/  LOP3.LUT R5, R5, 0x7f, RZ, 0xc0, !PT ;  /* 0x0000007f05057812 */ /* 0x000fc800078ec0ff */
[----:B------:R-:W-:-:S05]  /*386c0*/  SHF.R.U32.HI R5, RZ, 0x3, R5 ;  /* 0x00000003ff057819 */ /* 0x000fca0000011605 */
[----:B------:R-:W-:-:S05]  /*386d0*/  IMAD R0, R8, 0x80, R5 ;  /* 0x0000008008007824 */ /* 0x000fca00078e0205 */
[----:B------:R-:W-:Y:S01]  /*386e0*/  IADD3 R5, R0, 0x10, RZ ;  /* 0x0000001000057810 */ /* 0x000fe20007ffe0ff */
[----:B--2---:R-:W-:Y:S02]  /*386f0*/  IMAD R2, R11, R7, RZ ;  /* 0x000000070b027224 */ /* 0x004fe400078e02ff */
[----:B------:R-:W-:-:S03]  /*38700*/  IMAD.MOV.U32 R11, RZ, RZ, 0x181f ;  /* 0x0000181fff0b7424 */ /* 0x000fc600078e00ff */
[----:B------:R-:W-:-:S13]  /*38710*/  ISETP.GE.AND P2, PT, R0, R2, PT ;  /* 0x000000020000720c */ /* 0x000fda0003f46270 */
[----:B-----5:R-:W-:Y:S05]  /*38720*/  WARPSYNC.COLLECTIVE R15, `(.L_x_3072) ;  /* 0x000000000f087348 */ /* 0x020fea0003c00000 */
[----:B------:R0:W1:Y:S02]  /*38730*/  SHFL.IDX P6, R14, R13, R12, R11 ;  /* 0x0000000c0d0e7389 */ /* 0x00006400000c000b */
[----:B01---5:R-:W-:Y:S01]  /*38740*/  ENDCOLLECTIVE ;  /* 0x000000000000791b */ /* 0x023fe20003800000 */
.L_x_3072:
[----:B------:R-:W-:Y:S02]  /*38750*/  IMAD.MOV.U32 R13, RZ, RZ, R4 ;  /* 0x000000ffff0d7224 */ /* 0x000fe400078e0004 */
[----:B------:R-:W-:-:S07]  /*38760*/  IMAD.MOV.U32 R6, RZ, RZ, R14 ;  /* 0x000000ffff067224 */ /* 0x000fce00078e000e */
[----:B------:R-:W-:Y:S05]  /*38770*/  WARPSYNC.COLLECTIVE R15, `(.L_x_3073) ;  /* 0x000000000f087348 */ /* 0x000fea0003c00000 */
[----:B------:R0:W1:Y:S02]  /*38780*/  SHFL.IDX P6, R14, R13, R12, R11 ;  /* 0x0000000c0d0e7389 */ /* 0x00006400000c000b */
[----:B01----:R-:W-:Y:S01]  /*38790*/  ENDCOLLECTIVE ;  /* 0x000000000000791b */ /* 0x003fe20003800000 */
.L_x_3073:
[----:B------:R-:W-:Y:S02]  /*387a0*/  IMAD.MOV.U32 R13, RZ, RZ, R3 ;  /* 0x000000ffff0d7224 */ /* 0x000fe400078e0003 */
[----:B------:R-:W-:Y:S02]  /*387b0*/  IMAD.MOV.U32 R12, RZ, RZ, 0x1 ;  /* 0x00000001ff0c7424 */ /* 0x000fe400078e00ff */
[----:B------:R-:W-:-:S07]  /*387c0*/  IMAD.MOV.U32 R7, RZ, RZ, R14 ;  /* 0x000000ffff077224 */ /* 0x000fce00078e000e */
[----:B------:R-:W-:Y:S05]  /*387d0*/  WARPSYNC.COLLECTIVE R15, `(.L_x_3074) ;  /* 0x000000000f087348 */ /* 0x000fea0003c00000 */
[----:B------:R0:W1:Y:S02]  /*387e0*/  SHFL.IDX P6, R14, R13, R12, R11 ;  /* 0x0000000c0d0e7389 */ /* 0x00006400000c000b */
[----:B01----:R-:W-:Y:S01]  /*387f0*/  ENDCOLLECTIVE ;  /* 0x000000000000791b */ /* 0x003fe20003800000 */
.L_x_3074:
        /* <DEDUP_REMOVED lines=10> */
.L_x_3075:
[----:B------:R-:W-:Y:S01]  /*388a0*/  @!PT LDS RZ, [RZ] ;  /* 0x00000000fffff984 */ /* 0x000fe20000000800 */
[----:B------:R-:W-:Y:S01]  /*388b0*/  @!PT LDS RZ, [RZ] ;  /* 0x00000000fffff984 */ /* 0x000fe20000000800 */
[----:B------:R-:W-:Y:S01]  /*388c0*/  @!PT LDS RZ, [RZ] ;  /* 0x00000000fffff984 */ /* 0x000fe20000000800 */
[----:B------:R0:W-:Y:S04]  /*388d0*/  @!P2 LDGSTS.E.BYPASS.LTC128B.128 [R9+0x20400], desc[UR40][R6.64], !P0 ;  /* 0x204000000609afae */ /* 0x0001e8000c101d68 */
[----:B------:R0:W-:Y:S01]  /*388e0*/  @!P2 LDGSTS.E.BYPASS.LTC128B.128 [R9+0x24400], desc[UR40][R6.64+0x80], !P1 ;  /* 0x244000800609afae */ /* 0x0001e2000c901d68 */
[----:B------:R-:W-:Y:S02]  /*388f0*/  ISETP.GE.AND P2, PT, R5, R2, PT ;  /* 0x000000020500720c */ /* 0x000fe40003f46270 */
[----:B------:R-:W-:Y:S01]  /*38900*/  MOV R13, R3 ;  /* 0x00000003000d7202 */ /* 0x000fe20000000f00 */
[----:B------:R-:W-:Y:S02]  /*38910*/  IMAD.MOV.U32 R12, RZ, RZ, 0x2 ;  /* 0x00000002ff0c7424 */ /* 0x000fe400078e00ff */
[----:B------:R-:W-:-:S08]  /*38920*/  IMAD.MOV.U32 R5, RZ, RZ, R14 ;  /* 0x000000ffff057224 */ /* 0x000fd000078e000e */
[----:B0-----:R-:W-:Y:S05]  /*38930*/  WARPSYNC.COLLECTIVE R15, `(.L_x_3076) ;  /* 0x000000000f087348 */ /* 0x001fea0003c00000 */
[----:B------:R1:W2:Y:S02]  /*38940*/  SHFL.IDX P6, R14, R13, R12, R11 ;  /* 0x0000000c0d0e7389 */ /* 0x0002a400000c000b */
[----:B012---:R-:W-:Y:S01]  /*38950*/  ENDCOLLECTIVE ;  /* 0x000000000000791b */ /* 0x007fe20003800000 */
.L_x_3076:
        /* <DEDUP_REMOVED lines=17> */
.L_x_3077:
[----:B------:R-:W-:Y:S02]  /*38a70*/  IMAD.MOV.U32 R13, RZ, RZ, R3 ;  /* 0x000000ffff0d7224 */ /* 0x000fe400078e0003 */
[----:B------:R-:W-:Y:S02]  /*38a80*/  IMAD.MOV.U32 R12, RZ, RZ, 0x3 ;  /* 0x00000003ff0c7424 */ /* 0x000fe400078e00ff */
[----:B------:R-:W-:-:S07]  /*38a90*/  IMAD.MOV.U32 R5, RZ, RZ, R14 ;  /* 0x000000ffff057224 */ /* 0x000fce00078e000e */
[----:B------:R-:W-:Y:S05]  /*38aa0*/  WARPSYNC.COLLECTIVE R15, `(.L_x_3078) ;  /* 0x000000000f087348 */ /* 0x000fea0003c00000 */
[----:B------:R0:W1:Y:S02]  /*38ab0*/  SHFL.IDX P6, R14, R13, R12, R11 ;  /* 0x0000000c0d0e7389 */ /* 0x00006400000c000b */
[----:B01----:R-:W-:Y:S01]  /*38ac0*/  ENDCOLLECTIVE ;  /* 0x000000000000791b */ /* 0x003fe20003800000 */
.L_x_3078:
[----:B------:R-:W-:-:S05]  /*38ad0*/  @!P2 IADD3 R5, P3, R10, R5, RZ ;  /* 0x000000050a05a210 */ /* 0x000fca0007f7e0ff */
[----:B------:R-:W-:-:S04]  /*38ae0*/  @!P2 IMAD.X R6, RZ, RZ, R6, P3 ;  /* 0x000000ffff06a224 */ /* 0x000fc800018e0606 */
[----:B------:R-:W-:Y:S02]  /*38af0*/  @!P2 IMAD.MOV.U32 R7, RZ, RZ, R6 ;  /* 0x000000ffff07a224 */ /* 0x000fe400078e0006 */
[----:B------:R-:W-:Y:S01]  /*38b00*/  @!P2 IMAD.MOV.U32 R6, RZ, RZ, R5 ;  /* 0x000000ffff06a224 */ /* 0x000fe200078e0005 */
[----:B------:R-:W-:Y:S01]  /*38b10*/  IADD3 R5, R0, 0x30, RZ ;  /* 0x0000003000057810 */ /* 0x000fe20007ffe0ff */
[----:B------:R-:W-:-:S03]  /*38b20*/  IMAD.MOV.U32 R13, RZ, RZ, R4 ;  /* 0x000000ffff0d7224 */ /* 0x000fc600078e0004 */
        /* <DEDUP_REMOVED lines=10> */
.L_x_3079:
[----:B------:R-:W-:Y:S02]  /*38bd0*/  IMAD.MOV.U32 R13, RZ, RZ, R3 ;  /* 0x000000ffff0d7224 */ /* 0x000fe400078e0003 */
[----:B------:R-:W-:Y:S02]  /*38be0*/  IMAD.MOV.U32 R12, RZ, RZ, 0x4 ;  /* 0x00000004ff0c7424 */ /* 0x000fe400078e00ff */
[----:B------:R-:W-:-:S07]  /*38bf0*/  IMAD.MOV.U32 R5, RZ, RZ, R14 ;  /* 0x000000ffff057224 */ /* 0x000fce00078e000e */
[----:B------:R-:W-:Y:S05]  /*38c00*/  WARPSYNC.COLLECTIVE R15, `(.L_x_3080) ;  /* 0x000000000f087348 */ /* 0x000fea0003c00000 */
[----:B------:R0:W1:Y:S02]  /*38c10*/  SHFL.IDX P6, R14, R13, R12, R11 ;  /* 0x0000000c0d0e7389 */ /* 0x00006400000c000b */
[----:B01----:R-:W-:Y:S01]  /*38c20*/  ENDCOLLECTIVE ;  /* 0x000000000000791b */ /* 0x003fe20003800000 */
.L_x_3080:
[----:B------:R-:W-:-:S05]  /*38c30*/  @!P2 IADD3 R5, P3, R10, R5, RZ ;  /* 0x000000050a05a210 */ /* 0x000fca0007f7e0ff */
[----:B------:R-:W-:-:S04]  /*38c40*/  @!P2 IMAD.X R6, RZ, RZ, R6, P3 ;  /* 0x000000ffff06a224 */ /* 0x000fc800018e0606 */
[----:B------:R-:W-:Y:S01]  /*38c50*/  @!P2 IMAD.MOV.U32 R7, RZ, RZ, R6 ;  /* 0x000000ffff07a224 */ /* 0x000fe200078e0006 */
[----:B------:R-:W-:Y:S01]  /*38c60*/  @!P2 MOV R6, R5 ;  /* 0x000000050006a202 */ /* 0x000fe20000000f00 */
[----:B------:R-:W-:Y:S02]  /*38c70*/  IMAD.MOV.U32 R13, RZ, RZ, R4 ;  /* 0x000000ffff0d7224 */ /* 0x000fe400078e0004 */
[----:B------:R-:W-:Y:S02]  /*38c80*/  VIADD R5, R0, 0x40 ;  /* 0x0000004000057836 */ /* 0x000fe40000000000 */
        /* <DEDUP_REMOVED lines=10> */
.L_x_3081:
[----:B------:R-:W-:Y:S02]  /*38d30*/  IMAD.MOV.U32 R13, RZ, RZ, R3 ;  /* 0x000000ffff0d7224 */ /* 0x000fe400078e0003 */
[----:B------:R-:W-:Y:S02]  /*38d40*/  IMAD.MOV.U32 R12, RZ, RZ, 0x5 ;  /* 0x00000005ff0c7424 */ /* 0x000fe400078e00ff */
[----:B------:R-:W-:-:S07]  /*38d50*/  IMAD.MOV.U32 R5, RZ, RZ, R14 ;  /* 0x000000ffff057224 */ /* 0x000fce00078e000e */
[----:B------:R-:W-:Y:S05]  /*38d60*/  WARPSYNC.COLLECTIVE R15, `(.L_x_3082) ;  /* 0x000000000f087348 */ /* 0x000fea0003c00000 */
[----:B------:R0:W1:Y:S02]  /*38d70*/  SHFL.IDX P6, R14, R13, R12, R11 ;  /* 0x0000000c0d0e7389 */ /* 0x00006400000c000b */
[----:B01----:R-:W-:Y:S01]  /*38d80*/  ENDCOLLECTIVE ;  /* 0x000000000000791b */ /* 0x003fe20003800000 */
.L_x_3082:
        /* <DEDUP_REMOVED lines=16> */
.L_x_3083:
[----:B------:R-:W-:Y:S02]  /*38e90*/  IMAD.MOV.U32 R13, RZ, RZ, R3 ;  /* 0x000000ffff0d7224 */ /* 0x000fe400078e0003 */
[----:B------:R-:W-:Y:S02]  /*38ea0*/  IMAD.MOV.U32 R12, RZ, RZ, 0x6 ;  /* 0x00000006ff0c7424 */ /* 0x000fe400078e00ff */
[----:B------:R-:W-:-:S07]  /*38eb0*/  IMAD.MOV.U32 R5, RZ, RZ, R14 ;  /* 0x000000ffff057224 */ /* 0x000fce00078e000e */
[----:B------:R-:W-:Y:S05]  /*38ec0*/  WARPSYNC.COLLECTIVE R15, `(.L_x_3084) ;  /* 0x000000000f087348 */ /* 0x000fea0003c00000 */
[----:B------:R0:W1:Y:S02]  /*38ed0*/  SHFL.IDX P6, R14, R13, R12, R11 ;  /* 0x0000000c0d0e7389 */ /* 0x00006400000c000b */
[----:B01----:R-:W-:Y:S01]  /*38ee0*/  ENDCOLLECTIVE ;  /* 0x000000000000791b */ /* 0x003fe20003800000 */
.L_x_3084:
[----:B------:R-:W-:-:S04]  /*38ef0*/  @!P2 IADD3 R5, P3, R10, R5, RZ ;  /* 0x000000050a05a210 */ /* 0x000fc80007f7e0ff */
[----:B------:R-:W-:-:S05]  /*38f00*/  @!P2 IADD3.X R6, RZ, R6, RZ, P3, !PT ;  /* 0x00000006ff06a210 */ /* 0x000fca0001ffe4ff */
        /* <DEDUP_REMOVED lines=8> */
[----:B0-----:R-:W-:Y:S01]  /*38f90*/  IMAD.MOV.U32 R6, RZ, RZ, R14 ;  /* 0x000000ffff067224 */ /* 0x001fe200078e000e */
[----:B------:R-:W-:-:S07]  /*38fa0*/  IADD3 R7, R0, 0x60, RZ ;  /* 0x0000006000077810 */ /* 0x000fce0007ffe0ff */
[----:B------:R-:W-:Y:S05]  /*38fb0*/  WARPSYNC.COLLECTIVE R15, `(.L_x_3085) ;  /* 0x000000000f087348 */ /* 0x000fea0003c00000 */
[----:B------:R0:W1:Y:S02]  /*38fc0*/  SHFL.IDX P6, R14, R13, R12, R11 ;  /* 0x0000000c0d0e7389 */ /* 0x00006400000c000b */
[----:B01----:R-:W-:Y:S01]  /*38fd0*/  ENDCOLLECTIVE ;  /* 0x000000000000791b */ /* 0x003fe20003800000 */
.L_x_3085:
[----:B------:R-:W-:Y:S01]  /*38fe0*/  ISETP.GE.AND P2, PT, R7, R2, PT ;  /* 0x000000020700720c */ /* 0x000fe20003f46270 */
[----:B------:R-:W-:Y:S02]  /*38ff0*/  IMAD.MOV.U32 R13, RZ, RZ, R3 ;  /* 0x000000ffff0d7224 */ /* 0x000fe400078e0003 */
[----:B------:R-:W-:Y:S02]  /*39000*/  IMAD.MOV.U32 R12, RZ, RZ, 0x7 ;  /* 0x00000007ff0c7424 */ /* 0x000fe400078e00ff */
[----:B------:R-:W-:-:S08]  /*39010*/  IMAD.MOV.U32 R5, RZ, RZ, R14 ;  /* 0x000000ffff057224 */ /* 0x000fd000078e000e */
[----:B------:R-:W-:Y:S05]  /*39020*/  WARPSYNC.COLLECTIVE R15, `(.L_x_3086) ;  /* 0x000000000f087348 */ /* 0x000fea0003c00000 */
[----:B------:R0:W1:Y:S02]  /*39030*/  SHFL.IDX P6, R14, R13, R12, R11 ;  /* 0x0000000c0d0e7389 */ /* 0x00006400000c000b */
[----:B01----:R-:W-:Y:S01]  /*39040*/  ENDCOLLECTIVE ;  /* 0x000000000000791b */ /* 0x003fe20003800000 */
.L_x_3086:
        /* <DEDUP_REMOVED lines=14> */
.L_x_3087:
[----:B------:R-:W-:Y:S01]  /*39130*/  MOV R3, R14 ;  /* 0x0000000e00037202 */ /* 0x000fe20000000f00 */
[----:B------:R-:W-:Y:S06]  /*39140*/  BRA `(.L_x_3088) ;  /* 0xffffff5800207947 */ /* 0x000fec000383ffff */
.L_x_2775:
[----:B---3--:R3:W4:Y:S02]  /*39150*/  SYNCS.PHASECHK.TRANS64.TRYWAIT P0, [R18+URZ+0x38820], R0 ;  /* 0x03882000120075a7 */ /* 0x008724000800017f */
[----:B----4-:R-:W-:Y:S05]  /*39160*/  @!P0 NANOSLEEP.SYNCS 0x989680 ;  /* 0x009896800000895d */ /* 0x010fea0003900000 */
[----:B------:R-:W4:Y:S02]  /*39170*/  @!P0 SYNCS.PHASECHK.TRANS64 P0, [R18+URZ+0x38820], R0 ;  /* 0x03882000120085a7 */ /* 0x000f24000800007f */
[----:B----4-:R-:W-:Y:S05]  /*39180*/  @!P0 BRA `(.L_x_2775) ;  /* 0xfffffffc00f08947 */ /* 0x010fea000383ffff */
[----:B------:R-:W-:Y:S05]  /*39190*/  BRA `(.L_x_3089) ;  /* 0xffffff58008c7947 */ /* 0x000fea000383ffff */
.L_x_2781:
[----:B-1----:R1:W3:Y:S02]  /*391a0*/  SYNCS.PHASECHK.TRANS64.TRYWAIT P0, [R6+URZ+0x38880], R5 ;  /* 0x03888005060075a7 */ /* 0x0022e4000800017f */
[----:B---3--:R-:W-:Y:S05]  /*391b0*/  @!P0 NANOSLEEP.SYNCS 0x989680 ;  /* 0x009896800000895d */ /* 0x008fea0003900000 */
[----:B------:R-:W3:Y:S02]  /*391c0*/  @!P0 SYNCS.PHASECHK.TRANS64 P0, [R6+URZ+0x38880], R5 ;  /* 0x03888005060085a7 */ /* 0x000ee4000800007f */
[----:B---3--:R-:W-:Y:S05]  /*391d0*/  @!P0 BRA `(.L_x_2781) ;  /* 0xfffffffc00f08947 */ /* 0x008fea000383ffff */
[----:B------:R-:W-:Y:S05]  /*391e0*/  BRA `(.L_x_3090) ;  /* 0xffffff5c00487947 */ /* 0x000fea000383ffff */
.L_x_2787:
[----:B--2---:R2:W3:Y:S02]  /*391f0*/  SYNCS.PHASECHK.TRANS64.TRYWAIT P0, [R6+URZ+0x38840], R5 ;  /* 0x03884005060075a7 */ /* 0x0044e4000800017f */
[----:B---3--:R-:W-:Y:S05]  /*39200*/  @!P0 NANOSLEEP.SYNCS 0x989680 ;  /* 0x009896800000895d */ /* 0x008fea0003900000 */
[----:B------:R-:W3:Y:S02]  /*39210*/  @!P0 SYNCS.PHASECHK.TRANS64 P0, [R6+URZ+0x38840], R5 ;  /* 0x03884005060085a7 */ /* 0x000ee4000800007f */
[----:B---3--:R-:W-:Y:S05]  /*39220*/  @!P0 BRA `(.L_x_2787) ;  /* 0xfffffffc00f08947 */ /* 0x008fea000383ffff */
[----:B------:R-:W-:Y:S05]  /*39230*/  BRA `(.L_x_3091) ;  /* 0xffffff6000087947 */ /* 0x000fea000383ffff */
.L_x_2794:
[----:B---3--:R3:W4:Y:S02]  /*39240*/  SYNCS.PHASECHK.TRANS64.TRYWAIT P0, [R3+URZ+0x38870], R4 ;  /* 0x03887004030075a7 */ /* 0x008724000800017f */
[----:B----4-:R-:W-:Y:S05]  /*39250*/  @!P0 NANOSLEEP.SYNCS 0x989680 ;  /* 0x009896800000895d */ /* 0x010fea0003900000 */
[----:B------:R-:W4:Y:S02]  /*39260*/  @!P0 SYNCS.PHASECHK.TRANS64 P0, [R3+URZ+0x38870], R4 ;  /* 0x03887004030085a7 */ /* 0x000f24000800007f */
[----:B----4-:R-:W-:Y:S05]  /*39270*/  @!P0 BRA `(.L_x_2794) ;  /* 0xfffffffc00f08947 */ /* 0x010fea000383ffff */
[----:B------:R-:W-:Y:S05]  /*39280*/  BRA `(.L_x_3092) ;  /* 0xffffff6000e07947 */ /* 0x000fea000383ffff */
.L_x_2796:
[----:B---3--:R3:W4:Y:S02]  /*39290*/  SYNCS.PHASECHK.TRANS64.TRYWAIT P0, [R3+URZ+0x38860], R4 ;  /* 0x03886004030075a7 */ /* 0x008724000800017f */
[----:B----4-:R-:W-:Y:S05]  /*392a0*/  @!P0 NANOSLEEP.SYNCS 0x989680 ;  /* 0x009896800000895d */ /* 0x010fea0003900000 */
[----:B------:R-:W4:Y:S02]  /*392b0*/  @!P0 SYNCS.PHASECHK.TRANS64 P0, [R3+URZ+0x38860], R4 ;  /* 0x03886004030085a7 */ /* 0x000f24000800007f */
[----:B----4-:R-:W-:Y:S05]  /*392c0*/  @!P0 BRA `(.L_x_2796) ;  /* 0xfffffffc00f08947 */ /* 0x010fea000383ffff */
[----:B------:R-:W-:Y:S05]  /*392d0*/  BRA `(.L_x_3093) ;  /* 0xffffff6000e87947 */ /* 0x000fea000383ffff */
.L_x_2803:
[----:B--2---:R2:W3:Y:S02]  /*392e0*/  SYNCS.PHASECHK.TRANS64.TRYWAIT P1, [R0+URZ+0x38870], R2 ;  /* 0x03887002000075a7 */ /* 0x0044e4000802017f */
[----:B---3--:R-:W-:Y:S05]  /*392f0*/  @!P1 NANOSLEEP.SYNCS 0x989680 ;  /* 0x009896800000995d */ /* 0x008fea0003900000 */
[----:B------:R-:W3:Y:S02]  /*39300*/  @!P1 SYNCS.PHASECHK.TRANS64 P1, [R0+URZ+0x38870], R2 ;  /* 0x03887002000095a7 */ /* 0x000ee4000802007f */
[----:B---3--:R-:W-:Y:S05]  /*39310*/  @!P1 BRA `(.L_x_2803) ;  /* 0xfffffffc00f09947 */ /* 0x008fea000383ffff */
[----:B------:R-:W-:Y:S05]  /*39320*/  BRA `(.L_x_3094) ;  /* 0xffffff70005c7947 */ /* 0x000fea000383ffff */
.L_x_2805:
[----:B--2---:R2:W3:Y:S02]  /*39330*/  SYNCS.PHASECHK.TRANS64.TRYWAIT P1, [R0+URZ+0x38860], R2 ;  /* 0x03886002000075a7 */ /* 0x0044e4000802017f */
[----:B---3--:R-:W-:Y:S05]  /*39340*/  @!P1 NANOSLEEP.SYNCS 0x989680 ;  /* 0x009896800000995d */ /* 0x008fea0003900000 */
[----:B------:R-:W3:Y:S02]  /*39350*/  @!P1 SYNCS.PHASECHK.TRANS64 P1, [R0+URZ+0x38860], R2 ;  /* 0x03886002000095a7 */ /* 0x000ee4000802007f */
[----:B---3--:R-:W-:Y:S05]  /*39360*/  @!P1 BRA `(.L_x_2805) ;  /* 0xfffffffc00f09947 */ /* 0x008fea000383ffff */
[----:B------:R-:W-:Y:S05]  /*39370*/  BRA `(.L_x_3095) ;  /* 0xffffff7000647947 */ /* 0x000fea000383ffff */
.L_x_2809:
[----:B------:R-:W2:Y:S01]  /*39380*/  LDL R2, [R1] ;  /* 0x0000000001027983 */ /* 0x000ea20000100800 */
[----:B------:R-:W-:Y:S01]  /*39390*/  BSSY B0, `(.L_x_3096) ;  /* 0x0000008000007945 */ /* 0x000fe20003800000 */
[----:B------:R-:W-:Y:S02]  /*393a0*/  IMAD.MOV.U32 R12, RZ, RZ, RZ ;  /* 0x000000ffff0c7224 */ /* 0x000fe400078e00ff */
[----:B------:R-:W-:Y:S02]  /*393b0*/  IMAD.MOV.U32 R11, RZ, RZ, 0x1f ;  /* 0x0000001fff0b7424 */ /* 0x000fe400078e00ff */
[----:B------:R-:W-:Y:S02]  /*393c0*/  IMAD.MOV.U32 R15, RZ, RZ, -0x1 ;  /* 0xffffffffff0f7424 */ /* 0x000fe400078e00ff */
[----:B--2---:R-:W-:-:S07]  /*393d0*/  IMAD.MOV.U32 R13, RZ, RZ, R2 ;  /* 0x000000ffff0d7224 */ /* 0x004fce00078e0002 */
[----:B------:R-:W-:Y:S05]  /*393e0*/  WARPSYNC.COLLECTIVE R15, `(.L_x_3097) ;  /* 0x000000000f087348 */ /* 0x000fea0003c00000 */
[----:B------:R0:W1:Y:S02]  /*393f0*/  SHFL.IDX P6, R14, R13, R12, R11 ;  /* 0x0000000c0d0e7389 */ /* 0x00006400000c000b */
[----:B01----:R-:W-:Y:S01]  /*39400*/  ENDCOLLECTIVE ;  /* 0x000000000000791b */ /* 0x003fe20003800000 */
.L_x_3097:
[----:B------:R-:W-:Y:S05]  /*39410*/  BSYNC B0 ;  /* 0x0000000000007941 */ /* 0x000fea0003800000 */
.L_x_3096:
[----:B------:R0:W5:Y:S01]  /*39420*/  LDL R0, [R1+0xc] ;  /* 0x00000c0001007983 */ /* 0x0001620000100800 */
[----:B------:R-:W-:Y:S01]  /*39430*/  IMAD.MOV.U32 R13, RZ, RZ, R2 ;  /* 0x000000ffff0d7224 */ /* 0x000fe200078e0002 */
[----:B------:R-:W-:Y:S01]  /*39440*/  MOV R11, 0x1f ;  /* 0x0000001f000b7802 */ /* 0x000fe20000000f00 */
[----:B------:R-:W-:Y:S02]  /*39450*/  IMAD.MOV.U32 R12, RZ, RZ, 0x1 ;  /* 0x00000001ff0c7424 */ /* 0x000fe400078e00ff */
[----:B------:R-:W-:Y:S02]  /*39460*/  IMAD.MOV.U32 R15, RZ, RZ, -0x1 ;  /* 0xffffffffff0f7424 */ /* 0x000fe400078e00ff */
[----:B------:R-:W-:-:S07]  /*39470*/  IMAD.MOV.U32 R6, RZ, RZ, R14 ;  /* 0x000000ffff067224 */ /* 0x000fce00078e000e */
[----:B0----5:R-:W-:Y:S05]  /*39480*/  WARPSYNC.COLLECTIVE R15, `(.L_x_3098) ;  /* 0x000000000f087348 */ /* 0x021fea0003c00000 */
[----:B------:R1:W2:Y:S02]  /*39490*/  SHFL.IDX P6, R14, R13, R12, R11 ;  /* 0x0000000c0d0e7389 */ /* 0x0002a400000c000b */
[----:B012--5:R-:W-:Y:S01]  /*394a0*/  ENDCOLLECTIVE ;  /* 0x000000000000791b */ /* 0x027fe20003800000 */
.L_x_3098:
        /* <DEDUP_REMOVED lines=14> */
[C---:B------:R-:W-:Y:S02]  /*39590*/  ISETP.GE.U32.AND P3, PT, R16.reuse, 0x4, PT ;  /* 0x000000041000780c */ /* 0x040fe40003f66070 */
[C---:B------:R-:W-:Y:S02]  /*395a0*/  ISETP.GE.U32.AND P4, PT, R16.reuse, 0x8, PT ;  /* 0x000000081000780c */ /* 0x040fe40003f86070 */
[----:B------:R-:W-:Y:S01]  /*395b0*/  ISETP.GE.U32.AND P5, PT, R16, 0x10, PT ;  /* 0x000000101000780c */ /* 0x000fe20003fa6070 */
[----:B--2---:R-:W-:-:S02]  /*395c0*/  @!P1 IMAD.MOV.U32 R4, RZ, RZ, R0 ;  /* 0x000000ffff049224 */ /* 0x004fc400078e0000 */
[----:B---3--:R-:W-:Y:S01]  /*395d0*/  @!P1 IMAD.MOV.U32 R5, RZ, RZ, R2 ;  /* 0x000000ffff059224 */ /* 0x008fe200078e0002 */
[----:B------:R-:W-:-:S03]  /*395e0*/  ISETP.NE.AND P1, PT, R16, RZ, PT ;  /* 0x000000ff1000720c */ /* 0x000fc60003f25270 */
[----:B------:R-:W-:-:S04]  /*395f0*/  IMAD R0, R5, R4, RZ ;  /* 0x0000000405007224 */ /* 0x000fc800078e02ff */
[----:B------:R-:W-:-:S07]  /*39600*/  IMAD.MOV.U32 R13, RZ, RZ, R0 ;  /* 0x000000ffff0d7224 */ /* 0x000fce00078e0000 */
[----:B------:R-:W-:Y:S05]  /*39610*/  WARPSYNC.COLLECTIVE R15, `(.L_x_3099) ;  /* 0x000000000f087348 */ /* 0x000fea0003c00000 */
[----:B------:R0:W1:Y:S02]  /*39620*/  SHFL.UP P6, R14, R13, R12, R11 ;  /* 0x0400000c0d0e7389 */ /* 0x00006400000c000b */
[----:B01----:R-:W-:Y:S01]  /*39630*/  ENDCOLLECTIVE ;  /* 0x000000000000791b */ /* 0x003fe20003800000 */
.L_x_3099:
        /* <DEDUP_REMOVED lines=8> */
.L_x_3100:
        /* <DEDUP_REMOVED lines=8> */
.L_x_3101:
        /* <DEDUP_REMOVED lines=8> */
.L_x_3102:
        /* <DEDUP_REMOVED lines=8> */
.L_x_3103:
[----:B------:R-:W-:Y:S02]  /*39840*/  IMAD.MOV.U32 R12, RZ, RZ, 0x1f ;  /* 0x0000001fff0c7424 */ /* 0x000fe400078e00ff */
[----:B------:R-:W-:Y:S01]  /*39850*/  IMAD.MOV.U32 R11, RZ, RZ, 0x1f ;  /* 0x0000001fff0b7424 */ /* 0x000fe200078e00ff */
[----:B------:R-:W-:-:S04]  /*39860*/  MOV R2, R14 ;  /* 0x0000000e00027202 */ /* 0x000fc80000000f00 */
[----:B------:R-:W-:-:S05]  /*39870*/  SEL R2, R2, RZ, P5 ;  /* 0x000000ff02027207 */ /* 0x000fca0002800000 */
[----:B------:R-:W-:-:S04]  /*39880*/  IMAD.IADD R3, R0, 0x1, R2 ;  /* 0x0000000100037824 */ /* 0x000fc800078e0202 */
[----:B------:R-:W-:-:S07]  /*39890*/  IMAD.MOV.U32 R13, RZ, RZ, R3 ;  /* 0x000000ffff0d7224 */ /* 0x000fce00078e0003 */
[----:B------:R-:W-:Y:S05]  /*398a0*/  WARPSYNC.COLLECTIVE R15, `(.L_x_3104) ;  /* 0x000000000f087348 */ /* 0x000fea0003c00000 */
[----:B------:R0:W1:Y:S02]  /*398b0*/  SHFL.IDX P6, R14, R13, R12, R11 ;  /* 0x0000000c0d0e7389 */ /* 0x00006400000c000b */
[----:B01----:R-:W-:Y:S01]  /*398c0*/  ENDCOLLECTIVE ;  /* 0x000000000000791b */ /* 0x003fe20003800000 */
.L_x_3104:
[----:B------:R-:W-:Y:S01]  /*398d0*/  IMAD.MOV.U32 R7, RZ, RZ, R14 ;  /* 0x000000ffff077224 */ /* 0x000fe200078e000e */
[----:B------:R-:W-:Y:S06]  /*398e0*/  BRA `(.L_x_3105) ;  /* 0xffffff7800dc7947 */ /* 0x000fec000383ffff */
.L_x_2812:
[----:B------:R-:W-:Y:S01]  /*398f0*/  BSSY B0, `(.L_x_3106) ;  /* 0x0000008000007945 */ /* 0x000fe20003800000 */
[----:B------:R-:W-:Y:S01]  /*39900*/  IMAD.MOV.U32 R13, RZ, RZ, R2 ;  /* 0x000000ffff0d7224 */ /* 0x000fe200078e0002 */
[----:B------:R-:W-:Y:S01]  /*39910*/  MOV R12, 0x1 ;  /* 0x00000001000c7802 */ /* 0x000fe20000000f00 */
[----:B------:R-:W-:Y:S02]  /*39920*/  IMAD.MOV.U32 R11, RZ, RZ, RZ ;  /* 0x000000ffff0b7224 */ /* 0x000fe400078e00ff */
[----:B------:R-:W-:-:S07]  /*39930*/  IMAD.MOV.U32 R15, RZ, RZ, -0x1 ;  /* 0xffffffffff0f7424 */ /* 0x000fce00078e00ff */
[----:B------:R-:W-:Y:S05]  /*39940*/  WARPSYNC.COLLECTIVE R15, `(.L_x_3107) ;  /* 0x000000000f087348 */ /* 0x000fea0003c00000 */
[----:B------:R0:W1:Y:S02]  /*39950*/  SHFL.UP P6, R14, R13, R12, R11 ;  /* 0x0400000c0d0e7389 */ /* 0x00006400000c000b */
[----:B01----:R-:W-:Y:S01]  /*39960*/  ENDCOLLECTIVE ;  /* 0x000000000000791b */ /* 0x003fe20003800000 */
.L_x_3107:
[----:B------:R-:W-:Y:S05]  /*39970*/  BSYNC B0 ;  /* 0x0000000000007941 */ /* 0x000fea0003800000 */
.L_x_3106:
[----:B------:R-:W-:Y:S01]  /*39980*/  IMAD.MOV.U32 R3, RZ, RZ, R14 ;  /* 0x000000ffff037224 */ /* 0x000fe200078e000e */
[----:B------:R-:W-:Y:S01]  /*39990*/  MOV R15, 0xffffffff ;  /* 0xffffffff000f7802 */ /* 0x000fe20000000f00 */
[----:B------:R-:W-:Y:S02]  /*399a0*/  IMAD.MOV.U32 R12, RZ, RZ, 0x2 ;  /* 0x00000002ff0c7424 */ /* 0x000fe400078e00ff */
[----:B------:R-:W-:Y:S01]  /*399b0*/  IMAD.MOV.U32 R11, RZ, RZ, RZ ;  /* 0x000000ffff0b7224 */ /* 0x000fe200078e00ff */
[----:B------:R-:W-:-:S05]  /*399c0*/  SEL R3, R3, RZ, P1 ;  /* 0x000000ff03037207 */ /* 0x000fca0000800000 */
[----:B------:R-:W-:-:S04]  /*399d0*/  IMAD.IADD R2, R2, 0x1, R3 ;  /* 0x0000000102027824 */ /* 0x000fc800078e0203 */
[----:B------:R-:W-:-:S07]  /*399e0*/  IMAD.MOV.U32 R13, RZ, RZ, R2 ;  /* 0x000000ffff0d7224 */ /* 0x000fce00078e0002 */
[----:B------:R-:W-:Y:S05]  /*399f0*/  WARPSYNC.COLLECTIVE R15, `(.L_x_3108) ;  /* 0x000000000f087348 */ /* 0x000fea0003c00000 */
[----:B------:R0:W1:Y:S02]  /*39a00*/  SHFL.UP P6, R14, R13, R12, R11 ;  /* 0x0400000c0d0e7389 */ /* 0x00006400000c000b */
[----:B01----:R-:W-:Y:S01]  /*39a10*/  ENDCOLLECTIVE ;  /* 0x000000000000791b */ /* 0x003fe20003800000 */
.L_x_3108:
        /* <DEDUP_REMOVED lines=8> */
.L_x_3109:
[----:B------:R-:W-:Y:S01]  /*39aa0*/  MOV R12, 0x8 ;  /* 0x00000008000c7802 */ /* 0x000fe20000000f00 */
[----:B------:R-:W-:-:S05]  /*39ab0*/  IMAD.MOV.U32 R3, RZ, RZ, R14 ;  /* 0x000000ffff037224 */ /* 0x000fca00078e000e */
[----:B------:R-:W-:-:S05]  /*39ac0*/  SEL R3, R3, RZ, P3 ;  /* 0x000000ff03037207 */ /* 0x000fca0001800000 */
[----:B------:R-:W-:-:S04]  /*39ad0*/  IMAD.IADD R2, R2, 0x1, R3 ;  /* 0x0000000102027824 */ /* 0x000fc800078e0203 */
[----:B------:R-:W-:-:S07]  /*39ae0*/  IMAD.MOV.U32 R13, RZ, RZ, R2 ;  /* 0x000000ffff0d7224 */ /* 0x000fce00078e0002 */
[----:B------:R-:W-:Y:S05]  /*39af0*/  WARPSYNC.COLLECTIVE R15, `(.L_x_3110) ;  /* 0x000000000f087348 */ /* 0x000fea0003c00000 */
[----:B------:R0:W1:Y:S02]  /*39b00*/  SHFL.UP P6, R14, R13, R12, R11 ;  /* 0x0400000c0d0e7389 */ /* 0x00006400000c000b */
[----:B01----:R-:W-:Y:S01]  /*39b10*/  ENDCOLLECTIVE ;  /* 0x000000000000791b */ /* 0x003fe20003800000 */
.L_x_3110:
        /* <DEDUP_REMOVED lines=8> */
.L_x_3111:
[----:B------:R-:W-:Y:S01]  /*39ba0*/  MOV R12, 0x1f ;  /* 0x0000001f000c7802 */ /* 0x000fe20000000f00 */
        /* <DEDUP_REMOVED lines=8> */
.L_x_3112:
[----:B------:R-:W-:Y:S01]  /*39c30*/  IMAD.MOV.U32 R7, RZ, RZ, R14 ;  /* 0x000000ffff077224 */ /* 0x000fe200078e000e */
[----:B------:R-:W-:Y:S06]  /*39c40*/  BRA `(.L_x_3113) ;  /* 0xffffff7800b47947 */ /* 0x000fec000383ffff */
.L_x_2814:
[----:B------:R-:W-:Y:S01]  /*39c50*/  BSSY B0, `(.L_x_3114) ;  /* 0x0000006000007945 */ /* 0x000fe20003800000 */
[----:B------:R-:W-:Y:S01]  /*39c60*/  PLOP3.LUT P6, PT, P6, PT, PT, 0x8, 0x0 ;  /* 0x000000000000781c */ /* 0x000fe200037ce170 */
[----:B------:R-:W-:-:S12]  /*39c70*/  IMAD.MOV.U32 R15, RZ, RZ, -0x1 ;  /* 0xffffffffff0f7424 */ /* 0x000fd800078e00ff */
[----:B0-----:R-:W-:Y:S05]  /*39c80*/  WARPSYNC.COLLECTIVE R15, `(.L_x_3115) ;  /* 0x000000000f087348 */ /* 0x001fea0003c00000 */
[----:B------:R-:W-:Y:S01]  /*39c90*/  VOTE.ANY R14, PT, P6 ;  /* 0x00000000000e7806 */ /* 0x000fe200030e0100 */
[----:B0-----:R-:W-:Y:S06]  /*39ca0*/  ENDCOLLECTIVE ;  /* 0x000000000000791b */ /* 0x001fec0003800000 */
.L_x_3115:
[----:B------:R-:W-:Y:S05]  /*39cb0*/  BSYNC B0 ;  /* 0x0000000000007941 */ /* 0x000fea0003800000 */
.L_x_3114:
[----:B------:R0:W5:Y:S01]  /*39cc0*/  LDL.LU R16, [R1+0xc] ;  /* 0x00000c0001107983 */ /* 0x0001620000300800 */
[----:B------:R-:W-:Y:S01]  /*39cd0*/  IMAD.MOV.U32 R3, RZ, RZ, R14 ;  /* 0x000000ffff037224 */ /* 0x000fe200078e000e */
[----:B------:R-:W-:Y:S01]  /*39ce0*/  MOV R15, 0xffffffff ;  /* 0xffffffff000f7802 */ /* 0x000fe20000000f00 */
[----:B------:R-:W-:Y:S02]  /*39cf0*/  IMAD.MOV.U32 R13, RZ, RZ, R4 ;  /* 0x000000ffff0d7224 */ /* 0x000fe400078e0004 */
[----:B------:R-:W1:Y:S01]  /*39d00*/  POPC R0, R3 ;  /* 0x0000000300007309 */ /* 0x000e620000000000 */
[----:B------:R-:W-:Y:S02]  /*39d10*/  IMAD.MOV.U32 R11, RZ, RZ, 0x1f ;  /* 0x0000001fff0b7424 */ /* 0x000fe400078e00ff */
[----:B01----:R-:W-:-:S07]  /*39d20*/  IMAD.MOV.U32 R12, RZ, RZ, R0 ;  /* 0x000000ffff0c7224 */ /* 0x003fce00078e0000 */
[----:B-----5:R-:W-:Y:S05]  /*39d30*/  WARPSYNC.COLLECTIVE R15, `(.L_x_3116) ;  /* 0x000000000f087348 */ /* 0x020fea0003c00000 */
[----:B------:R0:W1:Y:S02]  /*39d40*/  SHFL.IDX P6, R14, R13, R12, R11 ;  /* 0x0000000c0d0e7389 */ /* 0x00006400000c000b */
[----:B01---5:R-:W-:Y:S01]  /*39d50*/  ENDCOLLECTIVE ;  /* 0x000000000000791b */ /* 0x023fe20003800000 */
.L_x_3116:
[----:B------:R-:W-:Y:S02]  /*39d60*/  IMAD.MOV.U32 R13, RZ, RZ, R5 ;  /* 0x000000ffff0d7224 */ /* 0x000fe400078e0005 */
[----:B------:R-:W-:-:S07]  /*39d70*/  IMAD.MOV.U32 R4, RZ, RZ, R14 ;  /* 0x000000ffff047224 */ /* 0x000fce00078e000e */
[----:B------:R-:W-:Y:S05]  /*39d80*/  WARPSYNC.COLLECTIVE R15, `(.L_x_3117) ;  /* 0x000000000f087348 */ /* 0x000fea0003c00000 */
[----:B------:R0:W1:Y:S02]  /*39d90*/  SHFL.IDX P6, R14, R13, R12, R11 ;  /* 0x0000000c0d0e7389 */ /* 0x00006400000c000b */
[----:B01----:R-:W-:Y:S01]  /*39da0*/  ENDCOLLECTIVE ;  /* 0x000000000000791b */ /* 0x003fe20003800000 */
.L_x_3117:
[----:B------:R-:W-:Y:S02]  /*39db0*/  IMAD.MOV.U32 R5, RZ, RZ, R14 ;  /* 0x000000ffff057224 */ /* 0x000fe400078e000e */
[----:B------:R-:W-:-:S05]  /*39dc0*/  IMAD.IADD R7, R0, 0x1, R16 ;  /* 0x0000000100077824 */ /* 0x000fca00078e0210 */
[----:B------:R1:W-:Y:S01]  /*39dd0*/  STL [R1+0xc], R7 ;  /* 0x00000c0701007387 */ /* 0x0003e20000100800 */
[----:B------:R-:W-:Y:S05]  /*39de0*/  BRA `(.L_x_3118) ;  /* 0xffffff7800987947 */ /* 0x000fea000383ffff */
.L_x_2816:
[----:B------:R-:W-:Y:S01]  /*39df0*/  BSSY B0, `(.L_x_3119) ;  /* 0x0000008000007945 */ /* 0x000fe20003800000 */
[----:B------:R-:W-:Y:S01]  /*39e00*/  IMAD.MOV.U32 R13, RZ, RZ, R8 ;  /* 0x000000ffff0d7224 */ /* 0x000fe200078e0008 */
[----:B------:R-:W-:Y:S01]  /*39e10*/  MOV R15, 0xffffffff ;  /* 0xffffffff000f7802 */ /* 0x000fe20000000f00 */
[----:B------:R-:W-:Y:S02]  /*39e20*/  IMAD.MOV.U32 R12, RZ, RZ, R0 ;  /* 0x000000ffff0c7224 */ /* 0x000fe400078e0000 */
[----:B------:R-:W-:-:S07]  /*39e30*/  IMAD.MOV.U32 R11, RZ, RZ, 0x1f ;  /* 0x0000001fff0b7424 */ /* 0x000fce00078e00ff */
[----:B-1----:R-:W-:Y:S05]  /*39e40*/  WARPSYNC.COLLECTIVE R15, `(.L_x_3120) ;  /* 0x000000000f087348 */ /* 0x002fea0003c00000 */
[----:B------:R0:W2:Y:S02]  /*39e50*/  SHFL.IDX P6, R14, R13, R12, R11 ;  /* 0x0000000c0d0e7389 */ /* 0x0000a400000c000b */
[----:B012---:R-:W-:Y:S01]  /*39e60*/  ENDCOLLECTIVE ;  /* 0x000000000000791b */ /* 0x007fe20003800000 */
.L_x_3120:
[----:B------:R-:W-:Y:S05]  /*39e70*/  BSYNC B0 ;  /* 0x0000000000007941 */ /* 0x000fea0003800000 */
.L_x_3119:
[----:B------:R-:W-:Y:S01]  /*39e80*/  IMAD.MOV.U32 R0, RZ, RZ, R14 ;  /* 0x000000ffff007224 */ /* 0x000fe200078e000e */
[----:B------:R-:W-:Y:S06]  /*39e90*/  BRA `(.L_x_3121) ;  /* 0xffffff7800847947 */ /* 0x000fec000383ffff */
.L_x_2822:
[----:B0-----:R0:W1:Y:S02]  /*39ea0*/  SYNCS.PHASECHK.TRANS64.TRYWAIT P0, [R0+URZ+0x38820], R3 ;  /* 0x03882003000075a7 */ /* 0x001064000800017f */
[----:B-1----:R-:W-:Y:S05]  /*39eb0*/  @!P0 NANOSLEEP.SYNCS 0x989680 ;  /* 0x009896800000895d */ /* 0x002fea0003900000 */
[----:B------:R-:W1:Y:S02]  /*39ec0*/  @!P0 SYNCS.PHASECHK.TRANS64 P0, [R0+URZ+0x38820], R3 ;  /* 0x03882003000085a7 */ /* 0x000e64000800007f */
[----:B-1----:R-:W-:Y:S05]  /*39ed0*/  @!P0 BRA `(.L_x_2822) ;  /* 0xfffffffc00f08947 */ /* 0x002fea000383ffff */
[----:B------:R-:W-:Y:S05]  /*39ee0*/  BRA `(.L_x_3122) ;  /* 0xffffff8400287947 */ /* 0x000fea000383ffff */
.L_x_2823:
        /* <DEDUP_REMOVED lines=11> */
.L_x_3124:
[----:B------:R-:W-:Y:S05]  /*39fa0*/  BSYNC B0 ;  /* 0x0000000000007941 */ /* 0x000fea0003800000 */
.L_x_3123:
[----:B------:R-:W-:Y:S05]  /*39fb0*/  BRA `(.L_x_3125) ;  /* 0xffffff8400107947 */ /* 0x000fea000383ffff */
.L_x_2824:
[----:B------:R-:W-:Y:S01]  /*39fc0*/  BSSY B0, `(.L_x_3126) ;  /* 0x0000006000007945 */ /* 0x000fe20003800000 */
[----:B------:R-:W-:-:S07]  /*39fd0*/  IMAD.MOV.U32 R15, RZ, RZ, -0x1 ;  /* 0xffffffffff0f7424 */ /* 0x000fce00078e00ff */
[----:B01----:R-:W-:Y:S05]  /*39fe0*/  WARPSYNC.COLLECTIVE R15, `(.L_x_3127) ;  /* 0x000000000f0c7348 */ /* 0x003fea0003c00000 */
[----:B------:R-:W-:Y:S02]  /*39ff0*/  ELECT P6, UR62, PT ;  /* 0x00000000003e782f */ /* 0x000fe400038c0000 */
[----:B------:R-:W-:Y:S01]  /*3a000*/  MOV R14, UR62 ;  /* 0x0000003e000e7c02 */ /* 0x000fe20008000f00 */
[----:B01----:R-:W-:Y:S10]  /*3a010*/  ENDCOLLECTIVE ;  /* 0x000000000000791b */ /* 0x003ff40003800000 */
.L_x_3127:
[----:B------:R-:W-:Y:S05]  /*3a020*/  BSYNC B0 ;  /* 0x0000000000007941 */ /* 0x000fea0003800000 */
.L_x_3126:
[----:B------:R-:W-:Y:S05]  /*3a030*/  BRA `(.L_x_3128) ;  /* 0xffffff8400047947 */ /* 0x000fea000383ffff */
.L_x_2826:
[----:B0-----:R0:W1:Y:S02]  /*3a040*/  SYNCS.PHASECHK.TRANS64.TRYWAIT P1, [R6+URZ], R5 ;  /* 0x00000005060075a7 */ /* 0x001064000802017f */
[----:B-1----:R-:W-:Y:S05]  /*3a050*/  @!P1 NANOSLEEP.SYNCS 0x989680 ;  /* 0x009896800000995d */ /* 0x002fea0003900000 */
[----:B------:R-:W1:Y:S02]  /*3a060*/  @!P1 SYNCS.PHASECHK.TRANS64 P1, [R6+URZ], R5 ;  /* 0x00000005060095a7 */ /* 0x000e64000802007f */
[----:B-1----:R-:W-:Y:S05]  /*3a070*/  @!P1 BRA `(.L_x_2826) ;  /* 0xfffffffc00f09947 */ /* 0x002fea000383ffff */
[----:B------:R-:W-:Y:S05]  /*3a080*/  BRA `(.L_x_3129) ;  /* 0xffffff8400407947 */ /* 0x000fea000383ffff */
.L_x_2827:
[----:B-1----:R1:W2:Y:S02]  /*3a090*/  SYNCS.PHASECHK.TRANS64.TRYWAIT P1, [R7+URZ], R2 ;  /* 0x00000002070075a7 */ /* 0x0022a4000802017f */
[----:B--2---:R-:W-:Y:S05]  /*3a0a0*/  @!P1 NANOSLEEP.SYNCS 0x989680 ;  /* 0x009896800000995d */ /* 0x004fea0003900000 */
[----:B------:R-:W2:Y:S02]  /*3a0b0*/  @!P1 SYNCS.PHASECHK.TRANS64 P1, [R7+URZ], R2 ;  /* 0x00000002070095a7 */ /* 0x000ea4000802007f */
[----:B--2---:R-:W-:Y:S05]  /*3a0c0*/  @!P1 BRA `(.L_x_2827) ;  /* 0xfffffffc00f09947 */ /* 0x004fea000383ffff */
[----:B------:R-:W-:Y:S05]  /*3a0d0*/  BRA `(.L_x_3130) ;  /* 0xffffff8400347947 */ /* 0x000fea000383ffff */
.L_x_2829:
[----:B--2---:R2:W3:Y:S02]  /*3a0e0*/  SYNCS.PHASECHK.TRANS64.TRYWAIT P1, [R4+URZ+0x38860], R5 ;  /* 0x03886005040075a7 */ /* 0x0044e4000802017f */
[----:B---3--:R-:W-:Y:S05]  /*3a0f0*/  @!P1 NANOSLEEP.SYNCS 0x989680 ;  /* 0x009896800000995d */ /* 0x008fea0003900000 */
[----:B------:R-:W3:Y:S02]  /*3a100*/  @!P1 SYNCS.PHASECHK.TRANS64 P1, [R4+URZ+0x38860], R5 ;  /* 0x03886005040095a7 */ /* 0x000ee4000802007f */
[----:B---3--:R-:W-:Y:S05]  /*3a110*/  @!P1 BRA `(.L_x_2829) ;  /* 0xfffffffc00f09947 */ /* 0x008fea000383ffff */
[----:B------:R-:W-:Y:S05]  /*3a120*/  BRA `(.L_x_3131) ;  /* 0xffffff8400387947 */ /* 0x000fea000383ffff */
.L_x_2831:
[----:B---3--:R3:W4:Y:S02]  /*3a130*/  SYNCS.PHASECHK.TRANS64.TRYWAIT P1, [R3+URZ+0x38860], R2 ;  /* 0x03886002030075a7 */ /* 0x008724000802017f */
[----:B----4-:R-:W-:Y:S05]  /*3a140*/  @!P1 NANOSLEEP.SYNCS 0x989680 ;  /* 0x009896800000995d */ /* 0x010fea0003900000 */
[----:B------:R-:W4:Y:S02]  /*3a150*/  @!P1 SYNCS.PHASECHK.TRANS64 P1, [R3+URZ+0x38860], R2 ;  /* 0x03886002030095a7 */ /* 0x000f24000802007f */
[----:B----4-:R-:W-:Y:S05]  /*3a160*/  @!P1 BRA `(.L_x_2831) ;  /* 0xfffffffc00f09947 */ /* 0x010fea000383ffff */
[----:B------:R-:W-:Y:S05]  /*3a170*/  BRA `(.L_x_3132) ;  /* 0xffffff8400387947 */ /* 0x000fea000383ffff */
.L_x_2833:
[----:B----4-:R4:W0:Y:S02]  /*3a180*/  SYNCS.PHASECHK.TRANS64.TRYWAIT P0, [R4+URZ+0x38880], R5 ;  /* 0x03888005040075a7 */ /* 0x010824000800017f */
[----:B0-----:R-:W-:Y:S05]  /*3a190*/  @!P0 NANOSLEEP.SYNCS 0x989680 ;  /* 0x009896800000895d */ /* 0x001fea0003900000 */
[----:B------:R-:W0:Y:S02]  /*3a1a0*/  @!P0 SYNCS.PHASECHK.TRANS64 P0, [R4+URZ+0x38880], R5 ;  /* 0x03888005040085a7 */ /* 0x000e24000800007f */
[----:B0-----:R-:W-:Y:S05]  /*3a1b0*/  @!P0 BRA `(.L_x_2833) ;  /* 0xfffffffc00f08947 */ /* 0x001fea000383ffff */
[----:B------:R-:W-:Y:S05]  /*3a1c0*/  BRA `(.L_x_2834) ;  /* 0xffffff8400347947 */ /* 0x000fea000383ffff */
.L_x_3133:
        /* <DEDUP_REMOVED lines=11> */
.L_x_13346:


//--------------------- .text._ZN7cutlass13device_kernelIN5flash11enable_sm90INS1_16FlashAttnFwdSm90INS1_25CollectiveMainloopFwdSm90ILi2EN4cute5tupleIJNS5_1CILi1EEES8_S8_EEENS6_IJNS7_ILi128EEENS7_ILi160EEENS7_ILi192EEEEEELi192ENS_12float_e4m3_tEfNS_4arch4Sm90ELb0ELb0ELb1ELb0ELb0ELb0ELb0ELb1ELb1ELb1ELb1ELb0EEENS1_21CollectiveEpilogueFwdINS6_IJSA_SC_SB_EEES9_NS_10bfloat16_tESG_Li256ELb0ELb1ELb1ELb1EEENS1_19SingleTileSchedulerILb0ELb1ELb1ELi128EEEEEEEEEvNT_6ParamsE --------------------------
	.section	.text._ZN7cutlass13device_kernelIN5flash11enable_sm90INS1_16FlashAttnFwdSm90INS1_25CollectiveMainloopFwdSm90ILi2EN4cute5tupleIJNS5_1CILi1EEES8_S8_EEENS6_IJNS7_ILi128EEENS7_ILi160EEENS7_ILi192EEEEEELi192ENS_12float_e4m3_tEfNS_4arch4Sm90ELb0ELb0ELb1ELb0ELb0ELb0ELb0ELb1ELb1ELb1ELb1ELb0EEENS1_21CollectiveEpilogueFwdINS6_IJSA_SC_SB_EEES9_NS_10bfloat16_tESG_Li256ELb0ELb1ELb1ELb1EEENS1_19SingleTileSchedulerILb0ELb1ELb1ELi128EEEEEEEEEvNT_6ParamsE,"ax",@progbits
	.align	128
.text._ZN7cutlass13device_kernelIN5flash11enable_sm90INS1_16FlashAttnFwdSm90INS1_25CollectiveMainloopFwdSm90ILi2EN4cute5tupleIJNS5_1CILi1EEES8_S8_EEENS6_IJNS7_ILi128EEENS7_ILi160EEENS7_ILi192EEEEEELi192ENS_12float_e4m3_tEfNS_4arch4Sm90ELb0ELb0ELb1ELb0ELb0ELb0ELb0ELb1ELb1ELb1ELb1ELb0EEENS1_21CollectiveEpilogueFwdINS6_IJSA_SC_SB_EEES9_NS_10bfloat16_tESG_Li256ELb0ELb1ELb1ELb1EEENS1_19SingleTileSchedulerILb0ELb1ELb1ELi128EEEEEEEEEvNT_6ParamsE:
        .type           _ZN7cutlass13device_kernelIN5flash11enable_sm90INS1_16FlashAttnFwdSm90INS1_25CollectiveMainloopFwdSm90ILi2EN4cute5tupleIJNS5_1CILi1EEES8_S8_EEENS6_IJNS7_ILi128EEENS7_ILi160EEENS7_ILi192EEEEEELi192ENS_12float_e4m3_tEfNS_4arch4Sm90ELb0ELb0ELb1ELb0ELb0ELb0ELb0ELb1ELb1ELb1ELb1ELb0EEENS1_21CollectiveEpilogueFwdINS6_IJSA_SC_SB_EEES9_NS_10bfloat16_tESG_Li256ELb0ELb1ELb1ELb1EEENS1_19SingleTileSchedulerILb0ELb1ELb1ELi128EEEEEEEEEvNT_6ParamsE,@function
        .size           _ZN7cutlass13device_kernelIN5flash11enable_sm90INS1_16FlashAttnFwdSm90INS1_25CollectiveMainloopFwdSm90ILi2EN4cute5tupleIJNS5_1CILi1EEES8_S8_EEENS6_IJNS7_ILi128EEENS7_ILi160EEENS7_ILi192EEEEEELi192ENS_12float_e4m3_tEfNS_4arch4Sm90ELb0ELb0ELb1ELb0ELb0ELb0ELb0ELb1ELb1ELb1ELb1ELb0EEENS1_21CollectiveEpilogueFwdINS6_IJSA_SC_SB_EEES9_NS_10bfloat16_tESG_Li256ELb0ELb1ELb1ELb1EEENS1_19SingleTileSchedulerILb0ELb1ELb1ELi128EEEEEEEEEvNT_6ParamsE,(.L_x_13347 - _ZN7cutlass13device_kernelIN5flash11enable_sm90INS1_16FlashAttnFwdSm90INS1_25CollectiveMainloopFwdSm90ILi2EN4cute5tupleIJNS5_1CILi1EEES8_S8_EEENS6_IJNS7_ILi128EEENS7_ILi160EEENS7_ILi192EEEEEELi192ENS_12float_e4m3_tEfNS_4arch4Sm90ELb0ELb0ELb1ELb0ELb0ELb0ELb0ELb1ELb1ELb1ELb1ELb0EEENS1_21CollectiveEpilogueFwdINS6_IJSA_SC_SB_EEES9_NS_10bfloat16_tESG_Li256ELb0ELb1ELb1ELb1EEENS1_19SingleTileSchedulerILb0ELb1ELb1ELi128EEEEEEEEEvNT_6ParamsE)
        .other          _ZN7cutlass13device_kernelIN5flash11enable_sm90INS1_16FlashAttnFwdSm90INS1_25CollectiveMainloopFwdSm90ILi2EN4cute5tupleIJNS5_1CILi1EEES8_S8_EEENS6_IJNS7_ILi128EEENS7_ILi160EEENS7_ILi192EEEEEELi192ENS_12float_e4m3_tEfNS_4arch4Sm90ELb0ELb0ELb1ELb0ELb0ELb0ELb0ELb1ELb1ELb1ELb1ELb0EEENS1_21CollectiveEpilogueFwdINS6_IJSA_SC_SB_EEES9_NS_10bfloat16_tESG_Li256ELb0ELb1ELb1ELb1EEENS1_19SingleTileSchedulerILb0ELb1ELb1ELi128EEEEEEEEEvNT_6ParamsE,@"STO_CUDA_ENTRY STV_DEFAULT"
_ZN7cutlass13device_kernelIN5flash11enable_sm90INS1_16FlashAttnFwdSm90INS1_25CollectiveMainloopFwdSm90ILi2EN4cute5tupleIJNS5_1CILi1EEES8_S8_EEENS6_IJNS7_ILi128EEENS7_ILi160EEENS7_ILi192EEEEEELi192ENS_12float_e4m3_tEfNS_4arch4Sm90ELb0ELb0ELb1ELb0ELb0ELb0ELb0ELb1ELb1ELb1ELb1ELb0EEENS1_21CollectiveEpilogueFwdINS6_IJSA_SC_SB_EEES9_NS_10bfloat16_tESG_Li256ELb0ELb1ELb1ELb1EEENS1_19SingleTileSchedulerILb0ELb1ELb1ELi128EEEEEEEEEvNT_6ParamsE:
        /* <DEDUP_REMOVED lines=17> */
.L_x_3135:
[----:B------:R-:W-:Y:S05]  /*0110*/  BSYNC B0 ;  /* 0x0000000000007941 */ /* 0x000fea0003800000 */
.L_x_3134:
        /* <DEDUP_REMOVED lines=40> */
.L_x_3136:
        /* <DEDUP_REMOVED lines=22> */
.L_x_3137:
        /* <DEDUP_REMOVED lines=18> */
.L_x_3138:
        /* <DEDUP_REMOVED lines=22> */
.L_x_3139:
        /* <DEDUP_REMOVED lines=22> */
.L_x_3140:
        /* <DEDUP_REMOVED lines=9> */
.L_x_3143:
        /* <DEDUP_REMOVED lines=23> */
[----:B------:R-:W-:Y:S01]  /*0ae0*/  LOP3.LUT R17, R2, 0xffff, RZ, 0xc0, !PT ;  /* 0x0000ffff02117812 */ /* 0x000fe200078ec0ff */
[----:B------:R-:W-:-:S06]  /*0af0*/  IMAD.MOV.U32 R22, RZ, RZ, RZ ;  /* 0x000000ffff167224 */ /* 0x000fcc00078e00ff */
[----:B------:R-:W1:Y:S08]  /*0b00*/  LDC R19, c[0x0][0x424] ;  /* 0x00010900ff137b82 */ /* 0x000e700000000800 */
[----:B------:R-:W2:Y:S01]  /*0b10*/  LDC R0, c[0x0][0x2f0] ;  /* 0x0000bc00ff007b82 */ /* 0x000ea20000000800 */
[----:B0-----:R-:W-:-:S04]  /*0b20*/  ISETP.NE.U32.AND P0, PT, R4, RZ, PT ;  /* 0x000000ff0400720c */ /* 0x001fc80003f05070 */
[----:B------:R-:W-:-:S04]  /*0b30*/  ISETP.NE.AND.EX P0, PT, R5, RZ, PT, P0 ;  /* 0x000000ff0500720c */ /* 0x000fc80003f05300 */
[----:B-1----:R-:W-:-:S05]  /*0b40*/  SEL R19, R19, 0x1, P0 ;  /* 0x0000000113137807 */ /* 0x002fca0000000000 */
[----:B--2---:R-:W-:-:S04]  /*0b50*/  IMAD R19, R19, R0, RZ ;  /* 0x0000000013137224 */ /* 0x004fc800078e02ff */
[C---:B------:R-:W-:Y:S01]  /*0b60*/  VIADD R0, R19.reuse, 0x9f ;  /* 0x0000009f13007836 */ /* 0x040fe20000000000 */
[----:B------:R-:W-:-:S03]  /*0b70*/  ISETP.GE.AND P0, PT, R19, 0x1, PT ;  /* 0x000000011300780c */ /* 0x000fc60003f06270 */
[----:B------:R-:W-:-:S05]  /*0b80*/  IMAD.HI R0, R0, 0x66666667, RZ ;  /* 0x6666666700007827 */ /* 0x000fca00078e02ff */
[----:B------:R-:W-:-:S04]  /*0b90*/  SHF.R.U32.HI R3, RZ, 0x1f, R0 ;  /* 0x0000001fff037819 */ /* 0x000fc80000011600 */
[----:B------:R-:W-:Y:S01]  /*0ba0*/  LEA.HI.SX32 R0, R0, R3, 0x1a ;  /* 0x0000000300007211 */ /* 0x000fe200078fd2ff */
        /* <DEDUP_REMOVED lines=31> */
.L_x_3145:
        /* <DEDUP_REMOVED lines=9> */
[----:B------:R-:W-:Y:S01]  /*0e30*/  ISETP.GT.AND P1, PT, R22, R17, PT ;  /* 0x000000111600720c */ /* 0x000fe20003f24270 */
        /* <DEDUP_REMOVED lines=87> */
.L_x_3147:
        /* <DEDUP_REMOVED lines=45> */
.L_x_3233:
[----:B------:R-:W-:Y:S05]  /*1680*/  @!P0 BRA `(.L_x_3149) ;  /* 0x0000000000048947 */ /* 0x000fea0003800000 */
[----:B------:R-:W-:Y:S01]  /*1690*/  BPT.TRAP 0x1 ;  /* 0x000000040000795c */ /* 0x000fe20000300000 */
.L_x_3149:
[----:B------:R1:W2:Y:S01]  /*16a0*/  SYNCS.PHASECHK.TRANS64.TRYWAIT P2, [UR40+0x33430], R6 ;  /* 0x03343006ff0075a7 */ /* 0x0002a20008040168 */
[----:B------:R-:W-:Y:S05]  /*16b0*/  @!P0 BRA `(.L_x_3150) ;  /* 0x0000000000048947 */ /* 0x000fea0003800000 */
[----:B------:R-:W-:Y:S01]  /*16c0*/  BPT.TRAP 0x1 ;  /* 0x000000040000795c */ /* 0x000fe20000300000 */
.L_x_3150:
[----:B------:R-:W3:Y:S02]  /*16d0*/  S2R R2, SR_TID.X ;  /* 0x0000000000027919 */ /* 0x000ee40000002100 */
[----:B---3--:R-:W-:-:S04]  /*16e0*/  LOP3.LUT R2, R2, 0x7f, RZ, 0xc0, !PT ;  /* 0x0000007f02027812 */ /* 0x008fc800078ec0ff */
[----:B------:R-:W-:Y:S01]  /*16f0*/  ISETP.NE.AND P1, PT, R2, RZ, PT ;  /* 0x000000ff0200720c */ /* 0x000fe20003f25270 */
[----:B------:R-:W-:Y:S01]  /*1700*/  IMAD.U32 R2, RZ, RZ, UR42 ;  /* 0x0000002aff027e24 */ /* 0x000fe2000f8e00ff */
[----:B--2---:R-:W-:Y:S11]  /*1710*/  @P2 BRA `(.L_x_3151) ;  /* 0x0000000000082947 */ /* 0x004ff60003800000 */
[----:B------:R-:W2:Y:S02]  /*1720*/  SYNCS.PHASECHK.TRANS64.TRYWAIT P2, [UR40+0x33430], R6 ;  /* 0x03343006ff0075a7 */ /* 0x000ea40008040168 */
[----:B--2---:R-:W-:Y:S05]  /*1730*/  @!P2 BRA `(.L_x_3152) ;  /* 0x000000f800cca947 */ /* 0x004fea0003800000 */
.L_x_3151:
[----:B------:R-:W-:Y:S05]  /*1740*/  WARPSYNC.ALL ;  /* 0x0000000000007948 */ /* 0x000fea0003800000 */
[----:B------:R-:W-:Y:S01]  /*1750*/  IMAD.MOV.U32 R8, RZ, RZ, RZ ;  /* 0x000000ffff087224 */ /* 0x000fe200078e00ff */
[----:B------:R-:W-:Y:S01]  /*1760*/  LOP3.LUT R2, R2, 0x10000, RZ, 0xfc, !PT ;  /* 0x0001000002027812 */ /* 0x000fe200078efcff */
[----:B------:R-:W-:Y:S02]  /*1770*/  IMAD.MOV.U32 R25, RZ, RZ, RZ ;  /* 0x000000ffff197224 */ /* 0x000fe400078e00ff */
[----:B0-----:R-:W-:Y:S01]  /*1780*/  IMAD.MOV.U32 R3, RZ, RZ, -0x7fffffe0 ;  /* 0x80000020ff037424 */ /* 0x001fe200078e00ff */
[----:B------:R-:W-:Y:S01]  /*1790*/  UIADD3 UR4, UR40, 0x24200, URZ ;  /* 0x0002420028047890 */ /* 0x000fe2000fffe03f */
[----:B------:R-:W-:Y:S01]  /*17a0*/  R2UR UR8, R2 ;  /* 0x00000000020872ca */ /* 0x000fe200000e0000 */
[----:B------:R-:W-:-:S02]  /*17b0*/  WARPGROUP.ARRIVE ;  /* 0x00000000000079c5 */ /* 0x000fc40000000000 */
[C---:B------:R-:W-:Y:S01]  /*17c0*/  R2UR UR9, R3.reuse ;  /* 0x00000000030972ca */ /* 0x040fe200000e0000 */
[----:B------:R-:W-:Y:S01]  /*17d0*/  USHF.R.U32.HI UR4, URZ, 0x4, UR4 ;  /* 0x000000043f047899 */ /* 0x000fe20008011604 */
[C---:B------:R-:W-:Y:S01]  /*17e0*/  R2UR UR24, R2.reuse ;  /* 0x00000000021872ca */ /* 0x040fe200000e0000 */
[----:B------:R-:W-:Y:S01]  /*17f0*/  UMOV UR11, 0x80000020 ;  /* 0x80000020000b7882 */ /* 0x000fe20000000000 */
[C---:B------:R-:W-:Y:S01]  /*1800*/  R2UR UR25, R3.reuse ;  /* 0x00000000031972ca */ /* 0x040fe200000e0000 */
[----:B------:R-:W-:Y:S01]  /*1810*/  ULOP3.LUT UR4, UR4, 0x3fff, URZ, 0xc0, !UPT ;  /* 0x00003fff04047892 */ /* 0x000fe2000f8ec03f */
[C---:B------:R-:W-:Y:S01]  /*1820*/  R2UR UR20, R2.reuse ;  /* 0x00000000021472ca */ /* 0x040fe200000e0000 */
[----:B------:R-:W-:Y:S01]  /*1830*/  UMOV UR27, 0x80000020 ;  /* 0x80000020001b7882 */ /* 0x000fe20000000000 */
[C---:B------:R-:W-:Y:S01]  /*1840*/  R2UR UR21, R3.reuse ;  /* 0x00000000031572ca */ /* 0x040fe200000e0000 */
[----:B------:R-:W-:Y:S01]  /*1850*/  ULOP3.LUT UR42, UR4, 0x10000, URZ, 0xfc, !UPT ;  /* 0x00010000042a7892 */ /* 0x000fe2000f8efc3f */
[C---:B------:R-:W-:Y:S01]  /*1860*/  R2UR UR16, R2.reuse ;  /* 0x00000000021072ca */ /* 0x040fe200000e0000 */
[----:B------:R-:W-:Y:S01]  /*1870*/  UMOV UR23, 0x80000020 ;  /* 0x8000002000177882 */ /* 0x000fe20000000000 */
[C---:B------:R-:W-:Y:S01]  /*1880*/  R2UR UR17, R3.reuse ;  /* 0x00000000031172ca */ /* 0x040fe200000e0000 */
[----:B------:R-:W-:Y:S01]  /*1890*/  UIADD3 UR6, UR42, 0x80, URZ ;  /* 0x000000802a067890 */ /* 0x000fe2000fffe03f */
[C---:B------:R-:W-:Y:S01]  /*18a0*/  R2UR UR12, R2.reuse ;  /* 0x00000000020c72ca */ /* 0x040fe200000e0000 */
[----:B------:R-:W-:Y:S01]  /*18b0*/  UMOV UR19, 0x80000020 ;  /* 0x8000002000137882 */ /* 0x000fe20000000000 */
[----:B------:R-:W-:Y:S01]  /*18c0*/  UMOV UR10, UR42 ;  /* 0x0000002a000a7c82 */ /* 0x000fe20008000000 */
[----:B------:R-:W-:Y:S01]  /*18d0*/  R2UR UR13, R3 ;  /* 0x00000000030d72ca */ /* 0x000fe200000e0000 */
[----:B------:R-:W-:Y:S01]  /*18e0*/  QGMMA.64x32x32.F32.E4M3.E4M3 R92, gdesc[UR8], RZ, !UPT, gsb0 ;  /* 0x00600000085c79f3 */ /* 0x000fe2000c0008ff */
[----:B------:R-:W-:Y:S01]  /*18f0*/  UIADD3 UR8, UR42, 0x100, URZ ;  /* 0x000001002a087890 */ /* 0x000fe2000fffe03f */
[----:B------:R-:W-:Y:S01]  /*1900*/  R2UR UR4, R2 ;  /* 0x00000000020472ca */ /* 0x000fe200000e0000 */
[----:B------:R-:W-:Y:S01]  /*1910*/  UMOV UR26, UR6 ;  /* 0x00000006001a7c82 */ /* 0x000fe20008000000 */
[----:B------:R-:W-:Y:S01]  /*1920*/  UIADD3 UR10, UR42, 0x180, URZ ;  /* 0x000001802a0a7890 */ /* 0x000fe2000fffe03f */
[----:B------:R-:W-:Y:S01]  /*1930*/  LOP3.LUT R24, R24, 0xffffff80, RZ, 0xc0, !PT ;  /* 0xffffff8018187812 */ /* 0x000fe200078ec0ff */
[----:B------:R-:W-:Y:S01]  /*1940*/  UIADD3 UR6, UR42, 0x200, URZ ;  /* 0x000002002a067890 */ /* 0x000fe2000fffe03f */
[----:B-1----:R-:W-:Y:S01]  /*1950*/  IMAD.MOV.U32 R6, RZ, RZ, -0x2 ;  /* 0xfffffffeff067424 */ /* 0x002fe200078e00ff */
[----:B------:R-:W-:Y:S01]  /*1960*/  UMOV UR22, UR8 ;  /* 0x0000000800167c82 */ /* 0x000fe20008000000 */
[----:B------:R-:W-:Y:S01]  /*1970*/  UMOV UR15, 0x80000020 ;  /* 0x80000020000f7882 */ /* 0x000fe20000000000 */
[----:B------:R-:W-:Y:S01]  /*1980*/  UIADD3 UR5, UR42, 0x102, URZ ;  /* 0x000001022a057890 */ /* 0x000fe2000fffe03f */
[----:B------:R-:W-:Y:S01]  /*1990*/  IMAD.IADD R24, R23, 0x1, -R24 ;  /* 0x0000000117187824 */ /* 0x000fe200078e0a18 */
[----:B------:R-:W-:Y:S01]  /*19a0*/  UMOV UR18, UR10 ;  /* 0x0000000a00127c82 */ /* 0x000fe20008000000 */
[----:B------:R-:W-:Y:S01]  /*19b0*/  UMOV UR14, UR6 ;  /* 0x00000006000e7c82 */ /* 0x000fe20008000000 */
[----:B------:R-:W-:Y:S01]  /*19c0*/  UIADD3 UR6, UR42, 0x182, URZ ;  /* 0x000001822a067890 */ /* 0x000fe2000fffe03f */
[----:B------:R-:W-:Y:S01]  /*19d0*/  P2R R108, PR, RZ, 0x1 ;  /* 0x00000001ff6c7803 */ /* 0x000fe20000000000 */
[----:B------:R-:W-:Y:S01]  /*19e0*/  UIADD3 UR28, UR4, 0x200, URZ ;  /* 0x00000200041c7890 */ /* 0x000fe2000fffe03f */
[----:B------:R-:W-:Y:S01]  /*19f0*/  SHF.R.S32.HI R23, RZ, 0x1f, R24 ;  /* 0x0000001fff177819 */ /* 0x000fe20000011418 */
[----:B------:R-:W-:Y:S01]  /*1a00*/  UIADD3 UR30, UR42, 0x280, URZ ;  /* 0x000002802a1e7890 */ /* 0x000fe2000fffe03f */
[----:B------:R-:W0:Y:S01]  /*1a10*/  S2UR UR43, SR_CgaCtaId ;  /* 0x00000000002b79c3 */ /* 0x000e220000008800 */
[----:B------:R-:W-:Y:S01]  /*1a20*/  UMOV UR29, 0x80000020 ;  /* 0x80000020001d7882 */ /* 0x000fe20000000000 */
[----:B------:R-:W-:Y:S01]  /*1a30*/  UMOV UR31, 0x80000020 ;  /* 0x80000020001f7882 */ /* 0x000fe20000000000 */
[----:B------:R-:W-:Y:S01]  /*1a40*/  UIADD3 UR32, UR4, 0x202, URZ ;  /* 0x0000020204207890 */ /* 0x000fe2000fffe03f */
[----:B------:R-:W-:Y:S01]  /*1a50*/  LEA.HI R23, R23, R24, RZ, 0x2 ;  /* 0x0000001817177211 */ /* 0x000fe200078f10ff */
[----:B------:R-:W-:Y:S01]  /*1a60*/  UIADD3 UR34, UR42, 0x282, URZ ;  /* 0x000002822a227890 */ /* 0x000fe2000fffe03f */
[--C-:B------:R-:W-:Y:S01]  /*1a70*/  IMAD.MOV.U32 R110, RZ, RZ, R25.reuse ;  /* 0x000000ffff6e7224 */ /* 0x100fe200078e0019 */
[----:B------:R-:W-:Y:S01]  /*1a80*/  UMOV UR33, 0x80000020 ;  /* 0x8000002000217882 */ /* 0x000fe20000000000 */
[----:B------:R-:W-:Y:S01]  /*1a90*/  UMOV UR35, 0x80000020 ;  /* 0x8000002000237882 */ /* 0x000fe20000000000 */
[----:B------:R-:W-:Y:S01]  /*1aa0*/  UIADD3 UR44, UR4, 0x400, URZ ;  /* 0x00000400042c7890 */ /* 0x000fe2000fffe03f */
[----:B------:R-:W-:Y:S01]  /*1ab0*/  LOP3.LUT R23, R23, 0x7ffffffc, RZ, 0xc0, !PT ;  /* 0x7ffffffc17177812 */ /* 0x000fe200078ec0ff */
[----:B------:R-:W-:Y:S01]  /*1ac0*/  UIADD3 UR46, UR42, 0x500, URZ ;  /* 0x000005002a2e7890 */ /* 0x000fe2000fffe03f */
[----:B------:R-:W-:Y:S01]  /*1ad0*/  IMAD.MOV.U32 R112, RZ, RZ, R25 ;  /* 0x000000ffff707224 */ /* 0x000fe200078e0019 */
[----:B------:R-:W-:Y:S01]  /*1ae0*/  UMOV UR45, 0x80000020 ;  /* 0x80000020002d7882 */ /* 0x000fe20000000000 */
[----:B------:R-:W-:Y:S01]  /*1af0*/  UMOV UR47, 0x80000020 ;  /* 0x80000020002f7882 */ /* 0x000fe20000000000 */
[----:B------:R-:W-:Y:S01]  /*1b00*/  UIADD3 UR48, UR4, 0x402, URZ ;  /* 0x0000040204307890 */ /* 0x000fe2000fffe03f */
[----:B------:R-:W-:Y:S01]  /*1b10*/  IMAD.IADD R23, R24, 0x1, -R23 ;  /* 0x0000000118177824 */ /* 0x000fe200078e0a17 */
[----:B------:R-:W-:Y:S01]  /*1b20*/  UIADD3 UR50, UR42, 0x502, URZ ;  /* 0x000005022a327890 */ /* 0x000fe2000fffe03f */
[----:B------:R-:W-:Y:S01]  /*1b30*/  IMAD.MOV.U32 R114, RZ, RZ, R25 ;  /* 0x000000ffff727224 */ /* 0x000fe200078e0019 */
[----:B------:R-:W-:Y:S01]  /*1b40*/  UMOV UR49, 0x80000020 ;  /* 0x8000002000317882 */ /* 0x000fe20000000000 */
[----:B------:R-:W-:Y:S01]  /*1b50*/  UMOV UR51, 0x80000020 ;  /* 0x8000002000337882 */ /* 0x000fe20000000000 */
[----:B------:R-:W-:-:S02]  /*1b60*/  IMAD R6, R23, R6, 0xa0 ;  /* 0x000000a017067424 */ /* 0x000fc400078e0206 */
[--C-:B------:R-:W-:Y:S02]  /*1b70*/  IMAD.MOV.U32 R116, RZ, RZ, R25.reuse ;  /* 0x000000ffff747224 */ /* 0x100fe400078e0019 */
[----:B------:R-:W-:Y:S02]  /*1b80*/  IMAD.IADD R19, R19, 0x1, R6 ;  /* 0x0000000113137824 */ /* 0x000fe400078e0206 */
[----:B------:R-:W-:Y:S02]  /*1b90*/  IMAD.MOV.U32 R118, RZ, RZ, R25 ;  /* 0x000000ffff767224 */ /* 0x000fe400078e0019 */
[C---:B------:R-:W-:Y:S02]  /*1ba0*/  IMAD R6, R22.reuse, -0xa0, R19 ;  /* 0xffffff6016067824 */ /* 0x040fe400078e0213 */
[----:B------:R-:W-:-:S03]  /*1bb0*/  VIADD R22, R22, 0xfffffffe ;  /* 0xfffffffe16167836 */ /* 0x000fc60000000000 */
[C---:B------:R-:W-:Y:S02]  /*1bc0*/  ISETP.GT.AND P2, PT, R6.reuse, 0x9, PT ;  /* 0x000000090600780c */ /* 0x040fe40003f44270 */
[C---:B------:R-:W-:Y:S02]  /*1bd0*/  ISETP.GT.AND P6, PT, R6.reuse, RZ, PT ;  /* 0x000000ff0600720c */ /* 0x040fe40003fc4270 */
[C---:B------:R-:W-:Y:S02]  /*1be0*/  ISETP.GT.AND P5, PT, R6.reuse, 0x1, PT ;  /* 0x000000010600780c */ /* 0x040fe40003fa4270 */
[C---:B------:R-:W-:Y:S01]  /*1bf0*/  ISETP.GT.AND P4, PT, R6.reuse, 0x8, PT ;  /* 0x000000080600780c */ /* 0x040fe20003f84270 */
[----:B------:R-:W-:Y:S02]  /*1c00*/  WARPGROUP.DEPBAR.LE gsb0, 0x0 ;  /* 0x00008000000079c5 */ /* 0x000fe40000010000 */
[----:B------:R-:W-:Y:S01]  /*1c10*/  WARPGROUP.ARRIVE ;  /* 0x00000000000079c5 */ /* 0x000fe20000000000 */
[----:B------:R-:W-:-:S05]  /*1c20*/  ISETP.GT.AND P3, PT, R6, 0x10, PT ;  /* 0x000000100600780c */ /* 0x000fca0003f64270 */
[----:B------:R-:W-:Y:S01]  /*1c30*/  QGMMA.64x32x32.F32.E4M3.E4M3 R76, gdesc[UR24], RZ, !UPT, gsb0 ;  /* 0x00600000184c79f3 */ /* 0x000fe2000c0008ff */
[----:B------:R-:W-:Y:S02]  /*1c40*/  UIADD3 UR24, UR4, 0x2, URZ ;  /* 0x0000000204187890 */ /* 0x000fe4000fffe03f */
[----:B------:R-:W-:Y:S01]  /*1c50*/  UIADD3 UR26, UR42, 0x2, URZ ;  /* 0x000000022a1a7890 */ /* 0x000fe2000fffe03f */
[----:B------:R-:W-:Y:S01]  /*1c60*/  UMOV UR25, 0x80000020 ;  /* 0x8000002000197882 */ /* 0x000fe20000000000 */
[----:B------:R-:W-:Y:S01]  /*1c70*/  UMOV UR27, 0x80000020 ;  /* 0x80000020001b7882 */ /* 0x000fe20000000000 */
[----:B------:R-:W-:Y:S01]  /*1c80*/  UIADD3 UR4, UR42, 0x600, URZ ;  /* 0x000006002a047890 */ /* 0x000fe2000fffe03f */
[----:B------:R-:W-:Y:S02]  /*1c90*/  WARPGROUP.DEPBAR.LE gsb0, 0x0 ;  /* 0x00008000000079c5 */ /* 0x000fe40000010000 */
[----:B------:R-:W-:-:S06]  /*1ca0*/  WARPGROUP.ARRIVE ;  /* 0x00000000000079c5 */ /* 0x000fcc0000000000 */
[----:B------:R-:W-:Y:S03]  /*1cb0*/  QGMMA.64x32x32.F32.E4M3.E4M3 R60, gdesc[UR20], RZ, !UPT, gsb0 ;  /* 0x00600000143c79f3 */ /* 0x000fe6000c0008ff */
        /* <DEDUP_REMOVED lines=8> */
[----:B------:R-:W-:Y:S01]  /*1d40*/  QGMMA.64x32x32.F32.E4M3.E4M3 R92, gdesc[UR24], R92, gsb0 ;  /* 0x00600000185c79f3 */ /* 0x000fe2000800085c */
[----:B------:R-:W-:Y:S01]  /*1d50*/  UIADD3 UR26, UR42, 0x82, URZ ;  /* 0x000000822a1a7890 */ /* 0x000fe2000fffe03f */
[----:B------:R-:W-:Y:S01]  /*1d60*/  UMOV UR27, 0x80000020 ;  /* 0x80000020001b7882 */ /* 0x000fe20000000000 */
[----:B------:R-:W-:Y:S02]  /*1d70*/  WARPGROUP.DEPBAR.LE gsb0, 0x0 ;  /* 0x00008000000079c5 */ /* 0x000fe40000010000 */
[----:B------:R-:W-:-:S06]  /*1d80*/  WARPGROUP.ARRIVE ;  /* 0x00000000000079c5 */ /* 0x000fcc0000000000 */
[----:B------:R-:W-:Y:S01]  /*1d90*/  QGMMA.64x32x32.F32.E4M3.E4M3 R76, gdesc[UR24], R76, gsb0 ;  /* 0x00600000184c79f3 */ /* 0x000fe2000800084c */
[----:B------:R-:W-:Y:S01]  /*1da0*/  UMOV UR26, UR5 ;  /* 0x00000005001a7c82 */ /* 0x000fe20008000000 */
[----:B------:R-:W-:Y:S01]  /*1db0*/  UMOV UR27, 0x80000020 ;  /* 0x80000020001b7882 */ /* 0x000fe20000000000 */
[----:B------:R-:W-:Y:S01]  /*1dc0*/  UIADD3 UR5, UR42, 0x202, URZ ;  /* 0x000002022a057890 */ /* 0x000fe2000fffe03f */
        /* <DEDUP_REMOVED lines=14> */
[----:B------:R-:W-:Y:S03]  /*1eb0*/  QGMMA.64x32x32.F32.E4M3.E4M3 R28, gdesc[UR24], R28, gsb0 ;  /* 0x00600000181c79f3 */ /* 0x000fe6000800081c */
        /* <DEDUP_REMOVED lines=72> */
[----:B------:R-:W-:Y:S02]  /*2340*/  ULDC UR4, c[0x0][0x988] ;  /* 0x0002620000047ab9 */ /* 0x000fe40000000800 */
[----:B------:R-:W-:Y:S01]  /*2350*/  IMAD.U32 R126, RZ, RZ, UR4 ;  /* 0x00000004ff7e7e24 */ /* 0x000fe2000f8e00ff */
        /* <DEDUP_REMOVED lines=9> */
[----:B------:R-:W-:Y:S01]  /*23f0*/  WARPGROUP.ARRIVE ;  /* 0x00000000000079c5 */ /* 0x000fe20000000000 */
[C---:B------:R-:W-:Y:S01]  /*2400*/  FMUL.FTZ R99, R0.reuse, R99 ;  /* 0x0000006300637220 */ /* 0x040fe20000410000 */
[C---:B------:R-:W-:Y:S01]  /*2410*/  FMUL.FTZ R94, R0.reuse, R94 ;  /* 0x0000005e005e7220 */ /* 0x040fe20000410000 */
[C---:B------:R-:W-:Y:S01]  /*2420*/  FMUL.FTZ R97, R0.reuse, R97 ;  /* 0x0000006100617220 */ /* 0x040fe20000410000 */
[C---:B------:R-:W-:Y:S01]  /*2430*/  FMUL.FTZ R95, R0.reuse, R95 ;  /* 0x0000005f005f7220 */ /* 0x040fe20000410000 */
[C---:B------:R-:W-:Y:S01]  /*2440*/  FMUL.FTZ R98, R0.reuse, R98 ;  /* 0x0000006200627220 */ /* 0x040fe20000410000 */
[----:B------:R-:W-:Y:S01]  /*2450*/  QGMMA.64x32x32.F32.E4M3.E4M3 R76, gdesc[UR48], R76, gsb0 ;  /* 0x00600000304c79f3 */ /* 0x000fe2000800084c */
[----:B------:R-:W-:Y:S01]  /*2460*/  UIADD3 UR50, UR42, 0x602, URZ ;  /* 0x000006022a327890 */ /* 0x000fe2000fffe03f */
[----:B------:R-:W1:Y:S01]  /*2470*/  MUFU.TANH R9, R97 ;  /* 0x0000006100097308 */ /* 0x000e620000002400 */
[----:B------:R-:W-:Y:S01]  /*2480*/  UMOV UR51, 0x80000020 ;  /* 0x8000002000337882 */ /* 0x000fe20000000000 */
        /* <DEDUP_REMOVED lines=11> */
[----:B------:R-:W-:-:S03]  /*2540*/  FMUL.FTZ R105, R0, R105 ;  /* 0x0000006900697220 */ /* 0x000fc60000410000 */
[----:B------:R-:W-:Y:S01]  /*2550*/  MUFU.TANH R94, R94 ;  /* 0x0000005e005e7308 */ /* 0x000fe20000002400 */
[----:B-1----:R-:W-:-:S07]  /*2560*/  FSEL R9, R9, -INF , P2 ;  /* 0xff80000009097808 */ /* 0x002fce0001000000 */
[----:B------:R-:W1:Y:S08]  /*2570*/  MUFU.TANH R10, R95 ;  /* 0x0000005f000a7308 */ /* 0x000e700000002400 */
[----:B------:R-:W-:Y:S08]  /*2580*/  MUFU.TANH R98, R98 ;  /* 0x0000006200627308 */ /* 0x000ff00000002400 */
[----:B------:R-:W2:Y:S01]  /*2590*/  MUFU.TANH R5, R92 ;  /* 0x0000005c00057308 */ /* 0x000ea20000002400 */
[----:B-1----:R-:W-:-:S07]  /*25a0*/  FSEL R10, R10, -INF , P5 ;  /* 0xff8000000a0a7808 */ /* 0x002fce0002800000 */
[----:B------:R-:W-:Y:S08]  /*25b0*/  MUFU.TANH R102, R102 ;  /* 0x0000006600667308 */ /* 0x000ff00000002400 */
[----:B------:R-:W1:Y:S01]  /*25c0*/  MUFU.TANH R4, R93 ;  /* 0x0000005d00047308 */ /* 0x000e620000002400 */
[----:B--2---:R-:W-:Y:S01]  /*25d0*/  FSEL R5, R5, -INF , P6 ;  /* 0xff80000005057808 */ /* 0x004fe20003000000 */
[----:B------:R-:W-:-:S02]  /*25e0*/  WARPGROUP.DEPBAR.LE gsb0, 0x0 ;  /* 0x00008000000079c5 */ /* 0x000fc40000010000 */
[----:B------:R-:W-:Y:S01]  /*25f0*/  WARPGROUP.ARRIVE ;  /* 0x00000000000079c5 */ /* 0x000fe20000000000 */
[C---:B------:R-:W-:Y:S01]  /*2600*/  FMUL.FTZ R78, R0.reuse, R78 ;  /* 0x0000004e004e7220 */ /* 0x040fe20000410000 */
[C---:B------:R-:W-:Y:S01]  /*2610*/  FMUL.FTZ R76, R0.reuse, R76 ;  /* 0x0000004c004c7220 */ /* 0x040fe20000410000 */
[C---:B------:R-:W-:Y:S01]  /*2620*/  FMUL.FTZ R80, R0.reuse, R80 ;  /* 0x0000005000507220 */ /* 0x040fe20000410000 */
[C---:B------:R-:W-:Y:S01]  /*2630*/  FMUL.FTZ R91, R0.reuse, R91 ;  /* 0x0000005b005b7220 */ /* 0x040fe20000410000 */
[----:B------:R-:W-:Y:S01]  /*2640*/  MUFU.TANH R103, R103 ;  /* 0x0000006700677308 */ /* 0x000fe20000002400 */
[----:B------:R-:W-:Y:S01]  /*2650*/  QGMMA.64x32x32.F32.E4M3.E4M3 R60, gdesc[UR48], R60, gsb0 ;  /* 0x00600000303c79f3 */ /* 0x000fe2000800083c */
[----:B------:R-:W-:Y:S01]  /*2660*/  UIADD3 UR50, UR42, 0x682, URZ ;  /* 0x000006822a327890 */ /* 0x000fe2000fffe03f */
[C---:B------:R-:W-:Y:S01]  /*2670*/  FMUL.FTZ R77, R0.reuse, R77 ;  /* 0x0000004d004d7220 */ /* 0x040fe20000410000 */
[----:B------:R-:W-:Y:S01]  /*2680*/  UMOV UR51, 0x80000020 ;  /* 0x8000002000337882 */ /* 0x000fe20000000000 */
[C---:B------:R-:W-:Y:S01]  /*2690*/  FMUL.FTZ R79, R0.reuse, R79 ;  /* 0x0000004f004f7220 */ /* 0x040fe20000410000 */
[C---:B------:R-:W-:Y:S01]  /*26a0*/  FMUL.FTZ R81, R0.reuse, R81 ;  /* 0x0000005100517220 */ /* 0x040fe20000410000 */
[C---:B------:R-:W-:Y:S01]  /*26b0*/  FMUL.FTZ R82, R0.reuse, R82 ;  /* 0x0000005200527220 */ /* 0x040fe20000410000 */
[----:B------:R-:W-:Y:S01]  /*26c0*/  MUFU.TANH R78, R78 ;  /* 0x0000004e004e7308 */ /* 0x000fe20000002400 */
[----:B------:R-:W-:Y:S01]  /*26d0*/  FMUL.FTZ R85, R0, R85 ;  /* 0x0000005500557220 */ /* 0x000fe20000410000 */
[----:B-1----:R-:W-:Y:S01]  /*26e0*/  FSEL R4, R4, -INF , P5 ;  /* 0xff80000004047808 */ /* 0x002fe20002800000 */
[----:B------:R-:W-:Y:S01]  /*26f0*/  FMUL.FTZ R83, R0, R83 ;  /* 0x0000005300537220 */ /* 0x000fe20000410000 */
[----:B------:R-:W-:Y:S01]  /*2700*/  ISETP.GT.AND P5, PT, R6, 0x18, PT ;  /* 0x000000180600780c */ /* 0x000fe20003fa4270 */
[C---:B------:R-:W-:Y:S01]  /*2710*/  FMUL.FTZ R86, R0.reuse, R86 ;  /* 0x0000005600567220 */ /* 0x040fe20000410000 */
[C---:B------:R-:W-:Y:S01]  /*2720*/  FMUL.FTZ R87, R0.reuse, R87 ;  /* 0x0000005700577220 */ /* 0x040fe20000410000 */
[C---:B------:R-:W-:Y:S01]  /*2730*/  FMUL.FTZ R89, R0.reuse, R89 ;  /* 0x0000005900597220 */ /* 0x040fe20000410000 */
[----:B------:R-:W-:Y:S01]  /*2740*/  MUFU.TANH R21, R76 ;  /* 0x0000004c00157308 */ /* 0x000fe20000002400 */
[C---:B------:R-:W-:Y:S01]  /*2750*/  FMUL.FTZ R90, R0.reuse, R90 ;  /* 0x0000005a005a7220 */ /* 0x040fe20000410000 */
[C---:B------:R-:W-:Y:S01]  /*2760*/  FMUL.FTZ R88, R0.reuse, R88 ;  /* 0x0000005800587220 */ /* 0x040fe20000410000 */
[----:B------:R-:W-:-:S05]  /*2770*/  FMUL.FTZ R84, R0, R84 ;  /* 0x0000005400547220 */ /* 0x000fca0000410000 */
[----:B------:R1:W2:Y:S08]  /*2780*/  MUFU.TANH R7, R96 ;  /* 0x0000006000077308 */ /* 0x0002b00000002400 */
[----:B------:R-:W-:Y:S01]  /*2790*/  MUFU.TANH R27, R80 ;  /* 0x00000050001b7308 */ /* 0x000fe20000002400 */
[----:B-1----:R-:W-:-:S07]  /*27a0*/  IMAD.MOV.U32 R96, RZ, RZ, R25 ;  /* 0x000000ffff607224 */ /* 0x002fce00078e0019 */
[----:B------:R-:W-:Y:S01]  /*27b0*/  MUFU.TANH R76, R91 ;  /* 0x0000005b004c7308 */ /* 0x000fe20000002400 */
[----:B--2---:R-:W-:-:S07]  /*27c0*/  FSEL R7, R7, -INF , P4 ;  /* 0xff80000007077808 */ /* 0x004fce0002000000 */
[----:B------:R-:W-:Y:S08]  /*27d0*/  MUFU.TANH R106, R106 ;  /* 0x0000006a006a7308 */ /* 0x000ff00000002400 */
[----:B------:R-:W-:Y:S01]  /*27e0*/  MUFU.TANH R97, R107 ;  /* 0x0000006b00617308 */ /* 0x000fe20000002400 */
[----:B------:R-:W-:Y:S02]  /*27f0*/  WARPGROUP.DEPBAR.LE gsb0, 0x0 ;  /* 0x00008000000079c5 */ /* 0x000fe40000010000 */
[----:B------:R-:W-:Y:S01]  /*2800*/  WARPGROUP.ARRIVE ;  /* 0x00000000000079c5 */ /* 0x000fe20000000000 */
[C---:B------:R-:W-:Y:S01]  /*2810*/  FMUL.FTZ R75, R0.reuse, R75 ;  /* 0x0000004b004b7220 */ /* 0x040fe20000410000 */
[C---:B------:R-:W-:Y:S01]  /*2820*/  FMUL.FTZ R67, R0.reuse, R67 ;  /* 0x0000004300437220 */ /* 0x040fe20000410000 */
[----:B------:R-:W-:-:S02]  /*2830*/  FMUL.FTZ R73, R0, R73 ;  /* 0x0000004900497220 */ /* 0x000fc40000410000 */
[----:B------:R-:W1:Y:S01]  /*2840*/  MUFU.TANH R11, R100 ;  /* 0x00000064000b7308 */ /* 0x000e620000002400 */
[C---:B------:R-:W-:Y:S01]  /*2850*/  FMUL.FTZ R62, R0.reuse, R62 ;  /* 0x0000003e003e7220 */ /* 0x040fe20000410000 */
[----:B------:R-:W-:Y:S01]  /*2860*/  QGMMA.64x32x32.F32.E4M3.E4M3 R44, gdesc[UR48], R44, gsb0 ;  /* 0x00600000302c79f3 */ /* 0x000fe2000800082c */
[----:B------:R-:W-:Y:S01]  /*2870*/  UIADD3 UR50, UR42, 0x702, URZ ;  /* 0x000007022a327890 */ /* 0x000fe2000fffe03f */
[C---:B------:R-:W-:Y:S01]  /*2880*/  FMUL.FTZ R60, R0.reuse, R60 ;  /* 0x0000003c003c7220 */ /* 0x040fe20000410000 */
[----:B------:R-:W-:Y:S01]  /*2890*/  UMOV UR51, 0x80000020 ;  /* 0x8000002000337882 */ /* 0x000fe20000000000 */
        /* <DEDUP_REMOVED lines=11> */
[----:B--2---:R-:W-:Y:S01]  /*2950*/  FSEL R75, R99, -INF , P2 ;  /* 0xff800000634b7808 */ /* 0x004fe20001000000 */
[----:B------:R-:W-:Y:S01]  /*2960*/  FMUL.FTZ R74, R0, R74 ;  /* 0x0000004a004a7220 */ /* 0x000fe20000410000 */
[----:B------:R-:W-:Y:S01]  /*2970*/  ISETP.GT.AND P2, PT, R6, 0x20, PT ;  /* 0x000000200600780c */ /* 0x000fe20003f44270 */
[----:B------:R-:W-:Y:S01]  /*2980*/  FMUL.FTZ R72, R0, R72 ;  /* 0x0000004800487220 */ /* 0x000fe20000410000 */
[----:B-1----:R-:W-:Y:S01]  /*2990*/  FSEL R11, R11, -INF , P3 ;  /* 0xff8000000b0b7808 */ /* 0x002fe20001800000 */
[--C-:B------:R-:W-:Y:S01]  /*29a0*/  IMAD.MOV.U32 R100, RZ, RZ, R25.reuse ;  /* 0x000000ffff647224 */ /* 0x100fe200078e0019 */
[----:B------:R-:W-:Y:S01]  /*29b0*/  FSEL R91, R78, -INF , P2 ;  /* 0xff8000004e5b7808 */ /* 0x000fe20001000000 */
[----:B------:R1:W-:Y:S01]  /*29c0*/  MUFU.TANH R80, R73 ;  /* 0x0000004900507308 */ /* 0x0003e20000002400 */
[----:B---3--:R-:W-:Y:S01]  /*29d0*/  FSEL R67, R94, -INF , P6 ;  /* 0xff8000005e437808 */ /* 0x008fe20003000000 */
[----:B------:R-:W-:Y:S01]  /*29e0*/  IMAD.MOV.U32 R94, RZ, RZ, R25 ;  /* 0x000000ffff5e7224 */ /* 0x000fe200078e0019 */
[----:B------:R-:W-:-:S02]  /*29f0*/  ISETP.GT.AND P6, PT, R6, 0x11, PT ;  /* 0x000000110600780c */ /* 0x000fc40003fc4270 */
[----:B------:R-:W-:Y:S02]  /*2a00*/  FMNMX.FTZ R78, R67, R10, !PT ;  /* 0x0000000a434e7209 */ /* 0x000fe40007810000 */
[----:B------:R-:W-:Y:S01]  /*2a10*/  FSEL R21, R21, -INF , P2 ;  /* 0xff80000015157808 */ /* 0x000fe20001000000 */
[----:B------:R2:W3:Y:S01]  /*2a20*/  MUFU.TANH R12, R77 ;  /* 0x0000004d000c7308 */ /* 0x0004e20000002400 */
[----:B-1----:R-:W-:Y:S01]  /*2a30*/  FSEL R73, R98, -INF , P4 ;  /* 0xff80000062497808 */ /* 0x002fe20002000000 */
[--C-:B------:R-:W-:Y:S01]  /*2a40*/  IMAD.MOV.U32 R98, RZ, RZ, R25.reuse ;  /* 0x000000ffff627224 */ /* 0x100fe200078e0019 */
[----:B------:R-:W-:Y:S02]  /*2a50*/  ISETP.GT.AND P4, PT, R6, 0x19, PT ;  /* 0x000000190600780c */ /* 0x000fe40003f84270 */
[----:B------:R-:W-:Y:S02]  /*2a60*/  FMNMX.FTZ R78, R73, R78, !PT ;  /* 0x0000004e494e7209 */ /* 0x000fe40007810000 */
[----:B------:R-:W-:Y:S01]  /*2a70*/  FSEL R97, R97, -INF , P4 ;  /* 0xff80000061617808 */ /* 0x000fe20002000000 */
[----:B------:R-:W1:Y:S01]  /*2a80*/  MUFU.TANH R13, R101 ;  /* 0x00000065000d7308 */ /* 0x000e620000002400 */
[----:B--2---:R-:W-:Y:S01]  /*2a90*/  FSEL R77, R102, -INF , P3 ;  /* 0xff800000664d7808 */ /* 0x004fe20001800000 */
[----:B------:R-:W-:Y:S01]  /*2aa0*/  IMAD.MOV.U32 R102, RZ, RZ, R25 ;  /* 0x000000ffff667224 */ /* 0x000fe200078e0019 */
[----:B------:R-:W-:-:S02]  /*2ab0*/  FMNMX.FTZ R78, R75, R78, !PT ;  /* 0x0000004e4b4e7209 */ /* 0x000fc40007810000 */
[C---:B------:R-:W-:Y:S02]  /*2ac0*/  ISETP.GT.AND P3, PT, R6.reuse, 0x21, PT ;  /* 0x000000210600780c */ /* 0x040fe40003f64270 */
[----:B------:R-:W-:Y:S01]  /*2ad0*/  FMNMX.FTZ R78, R77, R78, !PT ;  /* 0x0000004e4d4e7209 */ /* 0x000fe20007810000 */
[----:B------:R-:W-:Y:S01]  /*2ae0*/  MUFU.TANH R79, R79 ;  /* 0x0000004f004f7308 */ /* 0x000fe20000002400 */
[----:B------:R-:W-:Y:S02]  /*2af0*/  ISETP.GT.AND P2, PT, R6, 0x31, PT ;  /* 0x000000310600780c */ /* 0x000fe40003f44270 */
[----:B---3--:R-:W-:-:S05]  /*2b00*/  FSEL R23, R12, -INF , P3 ;  /* 0xff8000000c177808 */ /* 0x008fca0001800000 */
[----:B------:R2:W-:Y:S01]  /*2b10*/  MUFU.TANH R14, R81 ;  /* 0x00000051000e7308 */ /* 0x0005e20000002400 */
[----:B-1----:R-:W-:Y:S01]  /*2b20*/  FSEL R13, R13, -INF , P6 ;  /* 0xff8000000d0d7808 */ /* 0x002fe20003000000 */
[----:B------:R-:W-:Y:S02]  /*2b30*/  WARPGROUP.DEPBAR.LE gsb0, 0x0 ;  /* 0x00008000000079c5 */ /* 0x000fe40000010000 */
[----:B------:R-:W-:Y:S01]  /*2b40*/  WARPGROUP.ARRIVE ;  /* 0x00000000000079c5 */ /* 0x000fe20000000000 */
[----:B--2---:R-:W-:-:S03]  /*2b50*/  FSEL R81, R103, -INF , P6 ;  /* 0xff80000067517808 */ /* 0x004fc60003000000 */
[----:B------:R-:W1:Y:S01]  /*2b60*/  MUFU.TANH R15, R104 ;  /* 0x00000068000f7308 */ /* 0x000e620000002400 */
[----:B------:R-:W-:Y:S01]  /*2b70*/  ISETP.GT.AND P6, PT, R6, 0x28, PT ;  /* 0x000000280600780c */ /* 0x000fe20003fc4270 */
[C---:B------:R-:W-:Y:S01]  /*2b80*/  FMUL.FTZ R19, R0.reuse, R50 ;  /* 0x0000003200137220 */ /* 0x040fe20000410000 */
[----:B------:R-:W-:Y:S01]  /*2b90*/  FMNMX.FTZ R78, R81, R78, !PT ;  /* 0x0000004e514e7209 */ /* 0x000fe20007810000 */
[----:B------:R-:W-:Y:S01]  /*2ba0*/  QGMMA.64x32x32.F32.E4M3.E4M3 R28, gdesc[UR48], R28, gsb0 ;  /* 0x00600000301c79f3 */ /* 0x000fe2000800081c */
[C---:B------:R-:W-:Y:S01]  /*2bb0*/  FMUL.FTZ R44, R0.reuse, R44 ;  /* 0x0000002c002c7220 */ /* 0x040fe20000410000 */
[C---:B------:R-:W-:Y:S01]  /*2bc0*/  FMUL.FTZ R46, R0.reuse, R46 ;  /* 0x0000002e002e7220 */ /* 0x040fe20000410000 */
[C---:B------:R-:W-:Y:S01]  /*2bd0*/  FMUL.FTZ R49, R0.reuse, R49 ;  /* 0x0000003100317220 */ /* 0x040fe20000410000 */
[----:B------:R-:W2:Y:S01]  /*2be0*/  MUFU.TANH R82, R82 ;  /* 0x0000005200527308 */ /* 0x000ea20000002400 */
[C---:B------:R-:W-:Y:S01]  /*2bf0*/  FMUL.FTZ R45, R0.reuse, R45 ;  /* 0x0000002d002d7220 */ /* 0x040fe20000410000 */
[C---:B------:R-:W-:Y:S01]  /*2c00*/  FMUL.FTZ R53, R0.reuse, R53 ;  /* 0x0000003500357220 */ /* 0x040fe20000410000 */
[C---:B------:R-:W-:Y:S01]  /*2c10*/  FMUL.FTZ R55, R0.reuse, R55 ;  /* 0x0000003700377220 */ /* 0x040fe20000410000 */
[----:B------:R-:W-:Y:S01]  /*2c20*/  FSEL R27, R27, -INF , P6 ;  /* 0xff8000001b1b7808 */ /* 0x000fe20003000000 */
[C---:B------:R-:W-:Y:S01]  /*2c30*/  FMUL.FTZ R51, R0.reuse, R51 ;  /* 0x0000003300337220 */ /* 0x040fe20000410000 */
[C---:B------:R-:W-:Y:S01]  /*2c40*/  FMUL.FTZ R47, R0.reuse, R47 ;  /* 0x0000002f002f7220 */ /* 0x040fe20000410000 */
[C---:B------:R-:W-:Y:S01]  /*2c50*/  FMUL.FTZ R52, R0.reuse, R52 ;  /* 0x0000003400347220 */ /* 0x040fe20000410000 */
[----:B------:R3:W-:Y:S01]  /*2c60*/  MUFU.TANH R20, R85 ;  /* 0x0000005500147308 */ /* 0x0007e20000002400 */
[----:B-1----:R-:W-:Y:S01]  /*2c70*/  FSEL R15, R15, -INF , P5 ;  /* 0xff8000000f0f7808 */ /* 0x002fe20002800000 */
[C---:B------:R-:W-:Y:S01]  /*2c80*/  FMUL.FTZ R54, R0.reuse, R54 ;  /* 0x0000003600367220 */ /* 0x040fe20000410000 */
[C---:B------:R-:W-:Y:S01]  /*2c90*/  FMUL.FTZ R57, R0.reuse, R57 ;  /* 0x0000003900397220 */ /* 0x040fe20000410000 */
[C---:B------:R-:W-:Y:S01]  /*2ca0*/  FMUL.FTZ R92, R0.reuse, R59 ;  /* 0x0000003b005c7220 */ /* 0x040fe20000410000 */
[C---:B------:R-:W-:Y:S01]  /*2cb0*/  FMUL.FTZ R56, R0.reuse, R56 ;  /* 0x0000003800387220 */ /* 0x040fe20000410000 */
[C---:B------:R-:W-:Y:S01]  /*2cc0*/  FMUL.FTZ R58, R0.reuse, R58 ;  /* 0x0000003a003a7220 */ /* 0x040fe20000410000 */
[----:B------:R-:W-:Y:S01]  /*2cd0*/  FMUL.FTZ R48, R0, R48 ;  /* 0x0000003000307220 */ /* 0x000fe20000410000 */
[----:B------:R-:W-:Y:S01]  /*2ce0*/  MUFU.TANH R105, R105 ;  /* 0x0000006900697308 */ /* 0x000fe20000002400 */
[----:B---3--:R-:W-:Y:S01]  /*2cf0*/  FSEL R85, R106, -INF , P5 ;  /* 0xff8000006a557808 */ /* 0x008fe20002800000 */
[--C-:B------:R-:W-:Y:S01]  /*2d00*/  IMAD.MOV.U32 R104, RZ, RZ, R25.reuse ;  /* 0x000000ffff687224 */ /* 0x100fe200078e0019 */
[----:B------:R-:W-:Y:S01]  /*2d10*/  ISETP.GT.AND P5, PT, R6, 0x29, PT ;  /* 0x000000290600780c */ /* 0x000fe20003fa4270 */
[----:B------:R-:W-:Y:S01]  /*2d20*/  IMAD.MOV.U32 R106, RZ, RZ, R25 ;  /* 0x000000ffff6a7224 */ /* 0x000fe200078e0019 */
[----:B------:R-:W-:-:S03]  /*2d30*/  FMNMX.FTZ R78, R85, R78, !PT ;  /* 0x0000004e554e7209 */ /* 0x000fc60007810000 */
[----:B------:R2:W1:Y:S01]  /*2d40*/  MUFU.TANH R95, R83 ;  /* 0x00000053005f7308 */ /* 0x0004620000002400 */
[----:B------:R-:W-:-:S04]  /*2d50*/  FMNMX.FTZ R78, R97, R78, !PT ;  /* 0x0000004e614e7209 */ /* 0x000fc80007810000 */
[----:B------:R-:W-:-:S03]  /*2d60*/  FMNMX.FTZ R78, R91, R78, !PT ;  /* 0x0000004e5b4e7209 */ /* 0x000fc60007810000 */
[----:B------:R-:W-:Y:S01]  /*2d70*/  MUFU.TANH R86, R86 ;  /* 0x0000005600567308 */ /* 0x000fe20000002400 */
[----:B--2---:R-:W-:Y:S02]  /*2d80*/  FSEL R83, R82, -INF , P6 ;  /* 0xff80000052537808 */ /* 0x004fe40003000000 */
[----:B------:R-:W-:-:S05]  /*2d90*/  ISETP.GT.AND P6, PT, R6, 0x39, PT ;  /* 0x000000390600780c */ /* 0x000fca0003fc4270 */
[----:B------:R-:W2:Y:S01]  /*2da0*/  MUFU.TANH R87, R87 ;  /* 0x0000005700577308 */ /* 0x000ea20000002400 */
[----:B-1----:R-:W-:-:S07]  /*2db0*/  FSEL R95, R95, -INF , P5 ;  /* 0xff8000005f5f7808 */ /* 0x002fce0002800000 */
[----:B------:R1:W-:Y:S08]  /*2dc0*/  MUFU.TANH R26, R89 ;  /* 0x00000059001a7308 */ /* 0x0003f00000002400 */
[----:B------:R-:W3:Y:S01]  /*2dd0*/  MUFU.TANH R90, R90 ;  /* 0x0000005a005a7308 */ /* 0x000ee20000002400 */
[----:B-1----:R-:W-:Y:S01]  /*2de0*/  FSEL R89, R79, -INF , P3 ;  /* 0xff8000004f597808 */ /* 0x002fe20001800000 */
[----:B------:R-:W-:-:S02]  /*2df0*/  WARPGROUP.DEPBAR.LE gsb0, 0x0 ;  /* 0x00008000000079c5 */ /* 0x000fc40000010000 */
[----:B------:R-:W-:Y:S01]  /*2e00*/  ISETP.GT.AND P3, PT, R6, 0x38, PT ;  /* 0x000000380600780c */ /* 0x000fe20003f64270 */
[C---:B------:R-:W-:Y:S01]  /*2e10*/  FMUL.FTZ R32, R0.reuse, R32 ;  /* 0x0000002000207220 */ /* 0x040fe20000410000 */
[----:B------:R-:W-:Y:S01]  /*2e20*/  FMNMX.FTZ R78, R89, R78, !PT ;  /* 0x0000004e594e7209 */ /* 0x000fe20007810000 */
[C---:B------:R-:W-:Y:S01]  /*2e30*/  FMUL.FTZ R34, R0.reuse, R34 ;  /* 0x0000002200227220 */ /* 0x040fe20000410000 */
[----:B------:R1:W-:Y:S01]  /*2e40*/  MUFU.TANH R135, R19 ;  /* 0x0000001300877308 */ /* 0x0003e20000002400 */
[----:B--2---:R-:W-:Y:S01]  /*2e50*/  FSEL R99, R87, -INF , P2 ;  /* 0xff80000057637808 */ /* 0x004fe20001000000 */
[C---:B------:R-:W-:Y:S01]  /*2e60*/  FMUL.FTZ R28, R0.reuse, R28 ;  /* 0x0000001c001c7220 */ /* 0x040fe20000410000 */
[----:B------:R-:W-:Y:S01]  /*2e70*/  FMNMX.FTZ R78, R83, R78, !PT ;  /* 0x0000004e534e7209 */ /* 0x000fe20007810000 */
[C---:B------:R-:W-:Y:S01]  /*2e80*/  FMUL.FTZ R30, R0.reuse, R30 ;  /* 0x0000001e001e7220 */ /* 0x040fe20000410000 */
[C---:B------:R-:W-:Y:S01]  /*2e90*/  FMUL.FTZ R38, R0.reuse, R38 ;  /* 0x0000002600267220 */ /* 0x040fe20000410000 */
[C---:B------:R-:W-:Y:S01]  /*2ea0*/  FMUL.FTZ R42, R0.reuse, R42 ;  /* 0x0000002a002a7220 */ /* 0x040fe20000410000 */
[----:B------:R-:W-:Y:S01]  /*2eb0*/  FMNMX.FTZ R78, R95, R78, !PT ;  /* 0x0000004e5f4e7209 */ /* 0x000fe20007810000 */
[----:B------:R-:W-:Y:S01]  /*2ec0*/  MUFU.TANH R88, R88 ;  /* 0x0000005800587308 */ /* 0x000fe20000002400 */
[----:B-1----:R-:W-:Y:S01]  /*2ed0*/  FSEL R19, R105, -INF , P4 ;  /* 0xff80000069137808 */ /* 0x002fe20002000000 */
[----:B------:R-:W-:Y:S01]  /*2ee0*/  FMUL.FTZ R36, R0, R36 ;  /* 0x0000002400247220 */ /* 0x000fe20000410000 */
[----:B------:R-:W-:Y:S01]  /*2ef0*/  ISETP.GT.AND P4, PT, R6, 0x30, PT ;  /* 0x000000300600780c */ /* 0x000fe20003f84270 */
[----:B------:R-:W-:Y:S01]  /*2f00*/  FMUL.FTZ R33, R0, R33 ;  /* 0x0000002100217220 */ /* 0x000fe20000410000 */
[----:B---3--:R-:W-:Y:S01]  /*2f10*/  FSEL R103, R90, -INF , P3 ;  /* 0xff8000005a677808 */ /* 0x008fe20001800000 */
[----:B------:R-:W-:Y:S01]  /*2f20*/  FMUL.FTZ R37, R0, R37 ;  /* 0x0000002500257220 */ /* 0x000fe20000410000 */
[----:B------:R-:W-:Y:S01]  /*2f30*/  FSEL R101, R86, -INF , P4 ;  /* 0xff80000056657808 */ /* 0x000fe20002000000 */
[----:B------:R-:W-:Y:S01]  /*2f40*/  MUFU.TANH R84, R84 ;  /* 0x0000005400547308 */ /* 0x000fe20000002400 */
[----:B------:R-:W-:Y:S01]  /*2f50*/  FSEL R105, R76, -INF , P6 ;  /* 0xff8000004c697808 */ /* 0x000fe20003000000 */
[C---:B------:R-:W-:Y:S01]  /*2f60*/  FMUL.FTZ R40, R0.reuse, R40 ;  /* 0x0000002800287220 */ /* 0x040fe20000410000 */
[----:B------:R-:W-:Y:S01]  /*2f70*/  FMNMX.FTZ R78, R101, R78, !PT ;  /* 0x0000004e654e7209 */ /* 0x000fe20007810000 */
[----:B------:R-:W-:Y:S01]  /*2f80*/  FMUL.FTZ R41, R0, R41 ;  /* 0x0000002900297220 */ /* 0x000fe20000410000 */
[----:B------:R-:W-:-:S02]  /*2f90*/  IMAD.MOV.U32 R90, RZ, RZ, R25 ;  /* 0x000000ffff5a7224 */ /* 0x000fc400078e0019 */
[----:B------:R-:W-:Y:S01]  /*2fa0*/  FMNMX.FTZ R78, R99, R78, !PT ;  /* 0x0000004e634e7209 */ /* 0x000fe20007810000 */
[----:B------:R-:W-:Y:S03]  /*2fb0*/  MUFU.TANH R62, R62 ;  /* 0x0000003e003e7308 */ /* 0x000fe60000002400 */
[----:B------:R-:W-:-:S04]  /*2fc0*/  FMNMX.FTZ R78, R103, R78, !PT ;  /* 0x0000004e674e7209 */ /* 0x000fc80007810000 */
[----:B------:R-:W-:Y:S01]  /*2fd0*/  FMNMX.FTZ R78, R105, R78, !PT ;  /* 0x0000004e694e7209 */ /* 0x000fe20007810000 */
[----:B------:R-:W-:Y:S08]  /*2fe0*/  MUFU.TANH R60, R60 ;  /* 0x0000003c003c7308 */ /* 0x000ff00000002400 */
[----:B------:R-:W-:Y:S08]  /*2ff0*/  MUFU.TANH R65, R65 ;  /* 0x0000004100417308 */ /* 0x000ff00000002400 */
[----:B------:R-:W-:Y:S08]  /*3000*/  MUFU.TANH R63, R63 ;  /* 0x0000003f003f7308 */ /* 0x000ff00000002400 */
[----:B------:R-:W-:Y:S08]  /*3010*/  MUFU.TANH R69, R69 ;  /* 0x0000004500457308 */ /* 0x000ff00000002400 */
[----:B------:R-:W-:Y:S08]  /*3020*/  MUFU.TANH R44, R44 ;  /* 0x0000002c002c7308 */ /* 0x000ff00000002400 */
[----:B------:R-:W-:Y:S08]  /*3030*/  MUFU.TANH R46, R46 ;  /* 0x0000002e002e7308 */ /* 0x000ff00000002400 */
[----:B------:R-:W1:Y:S08]  /*3040*/  MUFU.TANH R66, R66 ;  /* 0x0000004200427308 */ /* 0x000e700000002400 */
[----:B------:R2:W-:Y:S08]  /*3050*/  MUFU.TANH R50, R49 ;  /* 0x0000003100327308 */ /* 0x0005f00000002400 */
[----:B------:R3:W-:Y:S01]  /*3060*/  MUFU.TANH R24, R45 ;  /* 0x0000002d00187308 */ /* 0x0007e20000002400 */
[----:B--2---:R-:W-:Y:S01]  /*3070*/  FSEL R49, R20, -INF , P2 ;  /* 0xff80000014317808 */ /* 0x004fe20001000000 */
[----:B------:R-:W-:Y:S01]  /*3080*/  FMUL.FTZ R20, R0, R31 ;  /* 0x0000001f00147220 */ /* 0x000fe20000410000 */
[----:B------:R-:W-:-:S04]  /*3090*/  ISETP.GT.AND P2, PT, R6, 0x48, PT ;  /* 0x000000480600780c */ /* 0x000fc80003f44270 */
[----:B-1----:R-:W-:Y:S01]  /*30a0*/  FSEL R117, R66, -INF , P2 ;  /* 0xff80000042757808 */ /* 0x002fe20001000000 */
[----:B------:R1:W2:Y:S01]  /*30b0*/  MUFU.TANH R93, R53 ;  /* 0x00000035005d7308 */ /* 0x0002a20000002400 */
[----:B---3--:R-:W-:Y:S01]  /*30c0*/  FSEL R45, R14, -INF , P5 ;  /* 0xff8000000e2d7808 */ /* 0x008fe20002800000 */
[----:B------:R-:W-:Y:S01]  /*30d0*/  FMUL.FTZ R14, R0, R29 ;  /* 0x0000001d000e7220 */ /* 0x000fe20000410000 */
[----:B------:R-:W-:-:S04]  /*30e0*/  ISETP.GT.AND P5, PT, R6, 0x40, PT ;  /* 0x000000400600780c */ /* 0x000fc80003fa4270 */
[----:B------:R-:W-:Y:S01]  /*30f0*/  FSEL R113, R62, -INF , P5 ;  /* 0xff8000003e717808 */ /* 0x000fe20002800000 */
[----:B------:R3:W4:Y:S01]  /*3100*/  MUFU.TANH R141, R55 ;  /* 0x00000037008d7308 */ /* 0x0007220000002400 */
[----:B-1----:R-:W-:Y:S01]  /*3110*/  FSEL R53, R26, -INF , P6 ;  /* 0xff8000001a357808 */ /* 0x002fe20003000000 */
[----:B------:R-:W-:Y:S01]  /*3120*/  FMUL.FTZ R26, R0, R39 ;  /* 0x00000027001a7220 */ /* 0x000fe20000410000 */
[----:B------:R-:W-:Y:S02]  /*3130*/  FMNMX.FTZ R78, R113, R78, !PT ;  /* 0x0000004e714e7209 */ /* 0x000fe40007810000 */
[----:B------:R-:W-:-:S03]  /*3140*/  ISETP.GT.AND P6, PT, R6, 0x50, PT ;  /* 0x000000500600780c */ /* 0x000fc60003fc4270 */
[----:B------:R1:W-:Y:S01]  /*3150*/  MUFU.TANH R137, R51 ;  /* 0x0000003300897308 */ /* 0x0003e20000002400 */
[----:B---3--:R-:W-:Y:S02]  /*3160*/  FSEL R55, R60, -INF , P5 ;  /* 0xff8000003c377808 */ /* 0x008fe40002800000 */
[----:B------:R-:W-:-:S04]  /*3170*/  ISETP.GT.AND P5, PT, R6, 0x51, PT ;  /* 0x000000510600780c */ /* 0x000fc80003fa4270 */
[----:B------:R-:W-:Y:S01]  /*3180*/  FSEL R31, R69, -INF , P5 ;  /* 0xff800000451f7808 */ /* 0x000fe20002800000 */
[----:B------:R3:W-:Y:S01]  /*3190*/  MUFU.TANH R131, R47 ;  /* 0x0000002f00837308 */ /* 0x0007e20000002400 */
[----:B-1----:R-:W-:Y:S01]  /*31a0*/  FSEL R51, R88, -INF , P3 ;  /* 0xff80000058337808 */ /* 0x002fe20001800000 */
[----:B------:R-:W-:Y:S01]  /*31b0*/  IMAD.MOV.U32 R88, RZ, RZ, R25 ;  /* 0x000000ffff587224 */ /* 0x000fe200078e0019 */
[----:B------:R-:W-:-:S04]  /*31c0*/  ISETP.GT.AND P3, PT, R6, 0x49, PT ;  /* 0x000000490600780c */ /* 0x000fc80003f64270 */
[----:B------:R-:W-:Y:S01]  /*31d0*/  FSEL R29, R65, -INF , P3 ;  /* 0xff800000411d7808 */ /* 0x000fe20001800000 */
[----:B------:R-:W1:Y:S01]  /*31e0*/  MUFU.TANH R70, R70 ;  /* 0x0000004600467308 */ /* 0x000e620000002400 */
[----:B---3--:R-:W-:Y:S02]  /*31f0*/  FSEL R47, R84, -INF , P4 ;  /* 0xff800000542f7808 */ /* 0x008fe40002000000 */
[C---:B------:R-:W-:Y:S02]  /*3200*/  ISETP.GT.AND P4, PT, R6.reuse, 0x41, PT ;  /* 0x000000410600780c */ /* 0x040fe40003f84270 */
[----:B------:R-:W-:Y:S02]  /*3210*/  FSEL R119, R119, -INF , P3 ;  /* 0xff80000077777808 */ /* 0x000fe40001800000 */
[----:B------:R-:W-:Y:S01]  /*3220*/  ISETP.GT.AND P3, PT, R6, 0x60, PT ;  /* 0x000000600600780c */ /* 0x000fe20003f64270 */
[----:B------:R-:W3:Y:S01]  /*3230*/  MUFU.TANH R20, R20 ;  /* 0x0000001400147308 */ /* 0x000ee20000002400 */
[----:B------:R-:W-:-:S02]  /*3240*/  FSEL R115, R63, -INF , P4 ;  /* 0xff8000003f737808 */ /* 0x000fc40002000000 */
[----:B------:R-:W-:Y:S02]  /*3250*/  FSEL R69, R44, -INF , P3 ;  /* 0xff8000002c457808 */ /* 0x000fe40001800000 */
[----:B------:R-:W-:Y:S02]  /*3260*/  FSEL R133, R46, -INF , P3 ;  /* 0xff8000002e857808 */ /* 0x000fe40001800000 */
[----:B------:R-:W-:Y:S01]  /*3270*/  FMNMX.FTZ R78, R115, R78, !PT ;  /* 0x0000004e734e7209 */ /* 0x000fe20007810000 */
[----:B------:R-:W5:Y:S01]  /*3280*/  MUFU.TANH R61, R61 ;  /* 0x0000003d003d7308 */ /* 0x000f620000002400 */
[----:B------:R-:W-:Y:S02]  /*3290*/  ISETP.GT.AND P3, PT, R6, 0x71, PT ;  /* 0x000000710600780c */ /* 0x000fe40003f64270 */
[----:B------:R-:W-:Y:S02]  /*32a0*/  FMNMX.FTZ R78, R117, R78, !PT ;  /* 0x0000004e754e7209 */ /* 0x000fe40007810000 */
[----:B--2---:R-:W-:-:S02]  /*32b0*/  FSEL R93, R93, -INF , P3 ;  /* 0xff8000005d5d7808 */ /* 0x004fc40001800000 */
[----:B----4-:R-:W-:Y:S01]  /*32c0*/  FSEL R141, R141, -INF , P3 ;  /* 0xff8000008d8d7808 */ /* 0x010fe20001800000 */
[----:B------:R-:W2:Y:S01]  /*32d0*/  MUFU.TANH R68, R68 ;  /* 0x0000004400447308 */ /* 0x000ea20000002400 */
[----:B------:R-:W-:Y:S02]  /*32e0*/  ISETP.GT.AND P3, PT, R6, 0x81, PT ;  /* 0x000000810600780c */ /* 0x000fe40003f64270 */
[----:B-1----:R-:W-:Y:S02]  /*32f0*/  FSEL R121, R70, -INF , P6 ;  /* 0xff80000046797808 */ /* 0x002fe40003000000 */
[----:B------:R-:W-:Y:S02]  /*3300*/  FMNMX.FTZ R78, R119, R78, !PT ;  /* 0x0000004e774e7209 */ /* 0x000fe40007810000 */
[----:B---3--:R-:W-:Y:S01]  /*3310*/  FSEL R149, R20, -INF , P3 ;  /* 0xff80000014957808 */ /* 0x008fe20001800000 */
[----:B------:R-:W1:Y:S01]  /*3320*/  MUFU.TANH R71, R71 ;  /* 0x0000004700477308 */ /* 0x000e620000002400 */
[----:B------:R-:W-:Y:S01]  /*3330*/  FMUL.FTZ R20, R0, R43 ;  /* 0x0000002b00147220 */ /* 0x000fe20000410000 */
[----:B-----5:R-:W-:-:S02]  /*3340*/  FSEL R59, R61, -INF , P4 ;  /* 0xff8000003d3b7808 */ /* 0x020fc40002000000 */
[----:B------:R-:W-:Y:S02]  /*3350*/  ISETP.GT.AND P4, PT, R6, 0x58, PT ;  /* 0x000000580600780c */ /* 0x000fe40003f84270 */
[----:B------:R-:W-:Y:S02]  /*3360*/  FMNMX.FTZ R78, R121, R78, !PT ;  /* 0x0000004e794e7209 */ /* 0x000fe40007810000 */
[----:B------:R-:W-:Y:S01]  /*3370*/  MUFU.TANH R64, R64 ;  /* 0x0000004000407308 */ /* 0x000fe20000002400 */
[----:B--2---:R-:W-:Y:S02]  /*3380*/  FSEL R61, R68, -INF , P6 ;  /* 0xff800000443d7808 */ /* 0x004fe40003000000 */
[----:B------:R-:W-:-:S04]  /*3390*/  ISETP.GT.AND P6, PT, R6, 0x61, PT ;  /* 0x000000610600780c */ /* 0x000fc80003fc4270 */
[----:B------:R-:W-:Y:S01]  /*33a0*/  FSEL R131, R131, -INF , P6 ;  /* 0xff80000083837808 */ /* 0x000fe20003000000 */
[----:B------:R-:W2:Y:S01]  /*33b0*/  MUFU.TANH R74, R74 ;  /* 0x0000004a004a7308 */ /* 0x000ea20000002400 */
[----:B-1----:R-:W-:Y:S02]  /*33c0*/  FSEL R123, R71, -INF , P5 ;  /* 0xff800000477b7808 */ /* 0x002fe40002800000 */
[----:B------:R-:W-:Y:S01]  /*33d0*/  FSEL R71, R24, -INF , P6 ;  /* 0xff80000018477808 */ /* 0x000fe20003000000 */
[----:B------:R-:W-:Y:S01]  /*33e0*/  FMUL.FTZ R24, R0, R35 ;  /* 0x0000002300187220 */ /* 0x000fe20000410000 */
[----:B------:R-:W-:Y:S02]  /*33f0*/  FMNMX.FTZ R78, R123, R78, !PT ;  /* 0x0000004e7b4e7209 */ /* 0x000fe40007810000 */
[C---:B------:R-:W-:Y:S01]  /*3400*/  ISETP.GT.AND P5, PT, R6.reuse, 0x68, PT ;  /* 0x000000680600780c */ /* 0x040fe20003fa4270 */
[----:B------:R-:W1:Y:S01]  /*3410*/  MUFU.TANH R52, R52 ;  /* 0x0000003400347308 */ /* 0x000e620000002400 */
[----:B------:R-:W-:-:S02]  /*3420*/  ISETP.GT.AND P6, PT, R6, 0x78, PT ;  /* 0x000000780600780c */ /* 0x000fc40003fc4270 */
[----:B------:R-:W-:-:S05]  /*3430*/  FSEL R135, R135, -INF , P5 ;  /* 0xff80000087877808 */ /* 0x000fca0002800000 */
[----:B------:R-:W3:Y:S01]  /*3440*/  MUFU.TANH R54, R54 ;  /* 0x0000003600367308 */ /* 0x000ee20000002400 */
[----:B--2---:R-:W-:-:S04]  /*3450*/  FSEL R125, R74, -INF , P4 ;  /* 0xff8000004a7d7808 */ /* 0x004fc80002000000 */
[----:B------:R-:W-:-:S03]  /*3460*/  FMNMX.FTZ R78, R125, R78, !PT ;  /* 0x0000004e7d4e7209 */ /* 0x000fc60007810000 */
[----:B------:R-:W-:Y:S08]  /*3470*/  MUFU.TANH R32, R32 ;  /* 0x0000002000207308 */ /* 0x000ff00000002400 */
[----:B------:R-:W2:Y:S08]  /*3480*/  MUFU.TANH R34, R34 ;  /* 0x0000002200227308 */ /* 0x000eb00000002400 */
[----:B------:R4:W-:Y:S08]  /*3490*/  MUFU.TANH R12, R57 ;  /* 0x00000039000c7308 */ /* 0x0009f00000002400 */
[----:B------:R-:W5:Y:S01]  /*34a0*/  MUFU.TANH R72, R72 ;  /* 0x0000004800487308 */ /* 0x000f620000002400 */
[----:B----4-:R-:W-:-:S02]  /*34b0*/  FSEL R57, R64, -INF , P2 ;  /* 0xff80000040397808 */ /* 0x010fc40001000000 */
[----:B------:R-:W-:-:S04]  /*34c0*/  ISETP.GT.AND P2, PT, R6, 0x59, PT ;  /* 0x000000590600780c */ /* 0x000fc80003f44270 */
[----:B------:R-:W-:Y:S01]  /*34d0*/  FSEL R65, R80, -INF , P2 ;  /* 0xff80000050417808 */ /* 0x000fe20001000000 */
[----:B------:R-:W4:Y:S01]  /*34e0*/  MUFU.TANH R20, R20 ;  /* 0x0000001400147308 */ /* 0x000f220000002400 */
[----:B------:R-:W-:Y:S02]  /*34f0*/  FSEL R129, R129, -INF , P2 ;  /* 0xff80000081817808 */ /* 0x000fe40001000000 */
[----:B------:R-:W-:Y:S02]  /*3500*/  ISETP.GT.AND P2, PT, R6, 0x70, PT ;  /* 0x000000700600780c */ /* 0x000fe40003f44270 */
[----:B------:R-:W-:Y:S02]  /*3510*/  FMNMX.FTZ R78, R129, R78, !PT ;  /* 0x0000004e814e7209 */ /* 0x000fe40007810000 */
[----:B-1----:R-:W-:Y:S01]  /*3520*/  FSEL R87, R52, -INF , P2 ;  /* 0xff80000034577808 */ /* 0x002fe20001000000 */
[----:B------:R-:W-:Y:S01]  /*3530*/  MUFU.TANH R56, R56 ;  /* 0x0000003800387308 */ /* 0x000fe20000002400 */
[----:B---3--:R-:W-:-:S02]  /*3540*/  FSEL R139, R54, -INF , P2 ;  /* 0xff800000368b7808 */ /* 0x008fc40001000000 */
[----:B------:R-:W-:Y:S02]  /*3550*/  ISETP.GT.AND P2, PT, R6, 0x88, PT ;  /* 0x000000880600780c */ /* 0x000fe40003f44270 */
[----:B------:R-:W-:Y:S02]  /*3560*/  FMNMX.FTZ R78, R133, R78, !PT ;  /* 0x0000004e854e7209 */ /* 0x000fe40007810000 */
[----:B--2---:R-:W-:Y:S01]  /*3570*/  FSEL R151, R34, -INF , P2 ;  /* 0xff80000022977808 */ /* 0x004fe20001000000 */
[----:B------:R-:W1:Y:S01]  /*3580*/  MUFU.TANH R58, R58 ;  /* 0x0000003a003a7308 */ /* 0x000e620000002400 */
[----:B------:R-:W-:Y:S02]  /*3590*/  FSEL R111, R32, -INF , P2 ;  /* 0xff800000206f7808 */ /* 0x000fe40001000000 */
[----:B------:R-:W-:Y:S02]  /*35a0*/  ISETP.GT.AND P2, PT, R6, 0x99, PT ;  /* 0x000000990600780c */ /* 0x000fe40003f44270 */
[----:B-----5:R-:W-:-:S02]  /*35b0*/  FSEL R63, R72, -INF , P4 ;  /* 0xff800000483f7808 */ /* 0x020fc40002000000 */
[----:B------:R-:W-:Y:S01]  /*35c0*/  ISETP.GT.AND P4, PT, R6, 0x69, PT ;  /* 0x000000690600780c */ /* 0x000fe20003f84270 */
[----:B------:R-:W2:Y:S01]  /*35d0*/  MUFU.TANH R24, R24 ;  /* 0x0000001800187308 */ /* 0x000ea20000002400 */
[----:B------:R-:W-:Y:S02]  /*35e0*/  FMNMX.FTZ R78, R131, R78, !PT ;  /* 0x0000004e834e7209 */ /* 0x000fe40007810000 */
[----:B----4-:R-:W-:Y:S02]  /*35f0*/  FSEL R161, R20, -INF , P2 ;  /* 0xff80000014a17808 */ /* 0x010fe40001000000 */
[----:B------:R-:W-:Y:S02]  /*3600*/  FMNMX.FTZ R20, R5, R4, !PT ;  /* 0x0000000405147209 */ /* 0x000fe40007810000 */
[----:B------:R-:W-:Y:S01]  /*3610*/  FSEL R137, R137, -INF , P4 ;  /* 0xff80000089897808 */ /* 0x000fe20002000000 */
[----:B------:R-:W3:Y:S01]  /*3620*/  MUFU.TANH R48, R48 ;  /* 0x0000003000307308 */ /* 0x000ee20000002400 */
[----:B------:R-:W-:-:S02]  /*3630*/  FMNMX.FTZ R78, R135, R78, !PT ;  /* 0x0000004e874e7209 */ /* 0x000fc40007810000 */
[----:B-1----:R-:W-:Y:S02]  /*3640*/  FSEL R143, R58, -INF , P6 ;  /* 0xff8000003a8f7808 */ /* 0x002fe40003000000 */
[----:B------:R-:W-:Y:S02]  /*3650*/  FSEL R39, R56, -INF , P6 ;  /* 0xff80000038277808 */ /* 0x000fe40003000000 */
[----:B------:R-:W-:Y:S01]  /*3660*/  ISETP.GT.AND P6, PT, R6, 0x89, PT ;  /* 0x000000890600780c */ /* 0x000fe20003fc4270 */
[----:B------:R-:W1:Y:S01]  /*3670*/  MUFU.TANH R92, R92 ;  /* 0x0000005c005c7308 */ /* 0x000e620000002400 */
[----:B------:R-:W-:Y:S02]  /*3680*/  FMNMX.FTZ R20, R7, R20, !PT ;  /* 0x0000001407147209 */ /* 0x000fe40007810000 */
[----:B------:R-:W-:Y:S02]  /*3690*/  FMNMX.FTZ R78, R137, R78, !PT ;  /* 0x0000004e894e7209 */ /* 0x000fe40007810000 */
[----:B--2---:R-:W-:-:S02]  /*36a0*/  FSEL R153, R24, -INF , P6 ;  /* 0xff80000018997808 */ /* 0x004fc40003000000 */
[----:B------:R-:W-:Y:S01]  /*36b0*/  FMNMX.FTZ R24, R9, R20, !PT ;  /* 0x0000001409187209 */ /* 0x000fe20007810000 */
[----:B------:R-:W2:Y:S01]  /*36c0*/  MUFU.TANH R28, R28 ;  /* 0x0000001c001c7308 */ /* 0x000ea20000002400 */
[----:B------:R-:W-:Y:S02]  /*36d0*/  FMNMX.FTZ R78, R139, R78, !PT ;  /* 0x0000004e8b4e7209 */ /* 0x000fe40007810000 */
[----:B------:R-:W-:Y:S02]  /*36e0*/  FMNMX.FTZ R24, R11, R24, !PT ;  /* 0x000000180b187209 */ /* 0x000fe40007810000 */
[----:B---3--:R-:W-:Y:S02]  /*36f0*/  FSEL R35, R48, -INF , P5 ;  /* 0xff80000030237808 */ /* 0x008fe40002800000 */
[----:B------:R-:W-:Y:S01]  /*3700*/  FSEL R79, R50, -INF , P4 ;  /* 0xff800000324f7808 */ /* 0x000fe20002000000 */
[----:B------:R-:W3:Y:S01]  /*3710*/  MUFU.TANH R30, R30 ;  /* 0x0000001e001e7308 */ /* 0x000ee20000002400 */
[----:B------:R-:W-:-:S02]  /*3720*/  ISETP.GT.AND P5, PT, R6, 0x79, PT ;  /* 0x000000790600780c */ /* 0x000fc40003fa4270 */
[----:B------:R-:W-:Y:S02]  /*3730*/  ISETP.GT.AND P4, PT, R6, 0x80, PT ;  /* 0x000000800600780c */ /* 0x000fe40003f84270 */
[----:B------:R-:W-:Y:S02]  /*3740*/  FMNMX.FTZ R78, R141, R78, !PT ;  /* 0x0000004e8d4e7209 */ /* 0x000fe40007810000 */
[----:B------:R-:W-:Y:S01]  /*3750*/  FMNMX.FTZ R24, R13, R24, !PT ;  /* 0x000000180d187209 */ /* 0x000fe20007810000 */
[----:B------:R-:W4:Y:S01]  /*3760*/  MUFU.TANH R26, R26 ;  /* 0x0000001a001a7308 */ /* 0x000f220000002400 */
[----:B-1----:R-:W-:Y:S01]  /*3770*/  FSEL R145, R92, -INF , P5 ;  /* 0xff8000005c917808 */ /* 0x002fe20002800000 */
[----:B------:R-:W-:Y:S01]  /*3780*/  IMAD.MOV.U32 R92, RZ, RZ, R25 ;  /* 0x000000ffff5c7224 */ /* 0x000fe200078e0019 */
[----:B------:R-:W-:Y:S02]  /*3790*/  FMNMX.FTZ R78, R143, R78, !PT ;  /* 0x0000004e8f4e7209 */ /* 0x000fe40007810000 */
[----:B--2---:R-:W-:-:S02]  /*37a0*/  FSEL R107, R28, -INF , P4 ;  /* 0xff8000001c6b7808 */ /* 0x004fc40002000000 */
[----:B------:R-:W-:Y:S01]  /*37b0*/  FMNMX.FTZ R24, R15, R24, !PT ;  /* 0x000000180f187209 */ /* 0x000fe20007810000 */
[----:B------:R-:W1:Y:S01]  /*37c0*/  MUFU.TANH R38, R38 ;  /* 0x0000002600267308 */ /* 0x000e620000002400 */
[----:B---3--:R-:W-:Y:S02]  /*37d0*/  FSEL R147, R30, -INF , P4 ;  /* 0xff8000001e937808 */ /* 0x008fe40002000000 */
[----:B------:R-:W-:Y:S02]  /*37e0*/  ISETP.GT.AND P4, PT, R6, 0x91, PT ;  /* 0x000000910600780c */ /* 0x000fe40003f84270 */
[----:B------:R-:W-:Y:S02]  /*37f0*/  FMNMX.FTZ R78, R145, R78, !PT ;  /* 0x0000004e914e7209 */ /* 0x000fe40007810000 */
[----:B------:R-:W-:Y:S01]  /*3800*/  FSEL R43, R12, -INF , P5 ;  /* 0xff8000000c2b7808 */ /* 0x000fe20002800000 */
[----:B------:R-:W2:Y:S01]  /*3810*/  MUFU.TANH R14, R14 ;  /* 0x0000000e000e7308 */ /* 0x000ea20000002400 */
[----:B----4-:R-:W-:-:S02]  /*3820*/  FSEL R157, R26, -INF , P4 ;  /* 0xff8000001a9d7808 */ /* 0x010fc40002000000 */
[----:B------:R-:W-:Y:S02]  /*3830*/  FMNMX.FTZ R26, R19, R24, !PT ;  /* 0x00000018131a7209 */ /* 0x000fe40007810000 */
[----:B------:R-:W-:Y:S02]  /*3840*/  FMNMX.FTZ R78, R147, R78, !PT ;  /* 0x0000004e934e7209 */ /* 0x000fe40007810000 */
[----:B------:R-:W-:Y:S01]  /*3850*/  FMNMX.FTZ R26, R21, R26, !PT ;  /* 0x0000001a151a7209 */ /* 0x000fe20007810000 */
[----:B------:R-:W3:Y:S01]  /*3860*/  MUFU.TANH R42, R42 ;  /* 0x0000002a002a7308 */ /* 0x000ee20000002400 */
[----:B------:R-:W-:Y:S02]  /*3870*/  FMNMX.FTZ R78, R149, R78, !PT ;  /* 0x0000004e954e7209 */ /* 0x000fe40007810000 */
[----:B------:R-:W-:Y:S02]  /*3880*/  FMNMX.FTZ R26, R23, R26, !PT ;  /* 0x0000001a171a7209 */ /* 0x000fe40007810000 */
[----:B------:R-:W-:-:S02]  /*3890*/  ISETP.GT.AND P5, PT, R6, 0x90, PT ;  /* 0x000000900600780c */ /* 0x000fc40003fa4270 */
[----:B------:R-:W-:Y:S01]  /*38a0*/  FMNMX.FTZ R78, R151, R78, !PT ;  /* 0x0000004e974e7209 */ /* 0x000fe20007810000 */
[----:B------:R-:W-:Y:S01]  /*38b0*/  MUFU.TANH R44, R37 ;  /* 0x00000025002c7308 */ /* 0x000fe20000002400 */
[----:B------:R-:W-:Y:S02]  /*38c0*/  FMNMX.FTZ R26, R27, R26, !PT ;  /* 0x0000001a1b1a7209 */ /* 0x000fe40007810000 */
[----:B-1----:R-:W-:Y:S02]  /*38d0*/  FSEL R155, R38, -INF , P5 ;  /* 0xff800000269b7808 */ /* 0x002fe40002800000 */
[----:B------:R-:W-:Y:S02]  /*38e0*/  FMNMX.FTZ R78, R153, R78, !PT ;  /* 0x0000004e994e7209 */ /* 0x000fe40007810000 */
[----:B------:R-:W-:Y:S01]  /*38f0*/  FMNMX.FTZ R28, R45, R26, !PT ;  /* 0x0000001a2d1c7209 */ /* 0x000fe20007810000 */
[----:B------:R-:W-:Y:S01]  /*3900*/  MUFU.TANH R38, R33 ;  /* 0x0000002100267308 */ /* 0x000fe20000002400 */
[----:B--2---:R-:W-:-:S02]  /*3910*/  FSEL R109, R14, -INF , P3 ;  /* 0xff8000000e6d7808 */ /* 0x004fc40001800000 */
[----:B------:R-:W-:Y:S02]  /*3920*/  ISETP.GT.AND P3, PT, R6, 0x98, PT ;  /* 0x000000980600780c */ /* 0x000fe40003f64270 */
[----:B------:R-:W-:Y:S02]  /*3930*/  FMNMX.FTZ R78, R155, R78, !PT ;  /* 0x0000004e9b4e7209 */ /* 0x000fe40007810000 */
[----:B------:R-:W-:Y:S01]  /*3940*/  FMNMX.FTZ R28, R47, R28, !PT ;  /* 0x0000001c2f1c7209 */ /* 0x000fe20007810000 */
[----:B------:R-:W-:Y:S01]  /*3950*/  MUFU.TANH R40, R40 ;  /* 0x0000002800287308 */ /* 0x000fe20000002400 */
[----:B---3--:R-:W-:Y:S02]  /*3960*/  FSEL R159, R42, -INF , P3 ;  /* 0xff8000002a9f7808 */ /* 0x008fe40001800000 */
[----:B------:R-:W-:Y:S02]  /*3970*/  FMNMX.FTZ R78, R157, R78, !PT ;  /* 0x0000004e9d4e7209 */ /* 0x000fe40007810000 */
[----:B------:R-:W-:-:S02]  /*3980*/  FMNMX.FTZ R28, R49, R28, !PT ;  /* 0x0000001c311c7209 */ /* 0x000fc40007810000 */
[----:B------:R-:W-:Y:S01]  /*3990*/  FMNMX.FTZ R78, R159, R78, !PT ;  /* 0x0000004e9f4e7209 */ /* 0x000fe20007810000 */
[----:B------:R1:W2:Y:S01]  /*39a0*/  MUFU.TANH R42, R36 ;  /* 0x00000024002a7308 */ /* 0x0002a20000002400 */
[----:B------:R-:W-:Y:S02]  /*39b0*/  FMNMX.FTZ R28, R51, R28, !PT ;  /* 0x0000001c331c7209 */ /* 0x000fe40007810000 */
[----:B------:R-:W-:Y:S02]  /*39c0*/  FMNMX.FTZ R78, R161, R78, !PT ;  /* 0x0000004ea14e7209 */ /* 0x000fe40007810000 */
[----:B------:R-:W-:-:S03]  /*39d0*/  FMNMX.FTZ R30, R53, R28, !PT ;  /* 0x0000001c351e7209 */ /* 0x000fc60007810000 */
[----:B------:R-:W3:Y:S01]  /*39e0*/  SHFL.BFLY PT, R127, R78, 0x2, 0x1f ;  /* 0x0c401f004e7f7f89 */ /* 0x000ee200000e0000 */
[----:B------:R-:W-:Y:S01]  /*39f0*/  FMNMX.FTZ R30, R55, R30, !PT ;  /* 0x0000001e371e7209 */ /* 0x000fe20007810000 */
[----:B------:R-:W4:Y:S03]  /*3a00*/  MUFU.TANH R46, R41 ;  /* 0x00000029002e7308 */ /* 0x000f260000002400 */
[----:B------:R-:W-:-:S04]  /*3a10*/  FMNMX.FTZ R30, R59, R30, !PT ;  /* 0x0000001e3b1e7209 */ /* 0x000fc80007810000 */
[----:B------:R-:W-:-:S04]  /*3a20*/  FMNMX.FTZ R30, R57, R30, !PT ;  /* 0x0000001e391e7209 */ /* 0x000fc80007810000 */
[----:B------:R-:W-:-:S04]  /*3a30*/  FMNMX.FTZ R32, R29, R30, !PT ;  /* 0x0000001e1d207209 */ /* 0x000fc80007810000 */
[----:B------:R-:W-:-:S04]  /*3a40*/  FMNMX.FTZ R32, R61, R32, !PT ;  /* 0x000000203d207209 */ /* 0x000fc80007810000 */
[----:B------:R-:W-:Y:S02]  /*3a50*/  FMNMX.FTZ R32, R31, R32, !PT ;  /* 0x000000201f207209 */ /* 0x000fe40007810000 */
[----:B---3--:R-:W-:Y:S02]  /*3a60*/  FMNMX.FTZ R6, R78, R127, !PT ;  /* 0x0000007f4e067209 */ /* 0x008fe40007810000 */
[----:B------:R-:W-:-:S03]  /*3a70*/  FMNMX.FTZ R32, R63, R32, !PT ;  /* 0x000000203f207209 */ /* 0x000fc60007810000 */
[----:B------:R-:W3:Y:S01]  /*3a80*/  SHFL.BFLY PT, R127, R6, 0x1, 0x1f ;  /* 0x0c201f00067f7f89 */ /* 0x000ee200000e0000 */
[----:B------:R-:W-:-:S04]  /*3a90*/  FMNMX.FTZ R34, R65, R32, !PT ;  /* 0x0000002041227209 */ /* 0x000fc80007810000 */
[----:B------:R-:W-:-:S04]  /*3aa0*/  FMNMX.FTZ R34, R69, R34, !PT ;  /* 0x0000002245227209 */ /* 0x000fc80007810000 */
[----:B------:R-:W-:-:S04]  /*3ab0*/  FMNMX.FTZ R34, R71, R34, !PT ;  /* 0x0000002247227209 */ /* 0x000fc80007810000 */
[----:B------:R-:W-:-:S04]  /*3ac0*/  FMNMX.FTZ R34, R35, R34, !PT ;  /* 0x0000002223227209 */ /* 0x000fc80007810000 */
[----:B-1----:R-:W-:-:S04]  /*3ad0*/  FMNMX.FTZ R36, R79, R34, !PT ;  /* 0x000000224f247209 */ /* 0x002fc80007810000 */
[----:B------:R-:W-:Y:S02]  /*3ae0*/  FMNMX.FTZ R36, R87, R36, !PT ;  /* 0x0000002457247209 */ /* 0x000fe40007810000 */
[----:B---3--:R-:W-:Y:S02]  /*3af0*/  FMNMX.FTZ R127, R6, R127, !PT ;  /* 0x0000007f067f7209 */ /* 0x008fe40007810000 */
[----:B------:R-:W-:Y:S02]  /*3b00*/  FMNMX.FTZ R36, R93, R36, !PT ;  /* 0x000000245d247209 */ /* 0x000fe40007810000 */
[C---:B------:R-:W-:Y:S01]  /*3b10*/  FSETP.NEU.FTZ.AND P0, PT, R127.reuse, -INF , PT ;  /* 0xff8000007f00780b */ /* 0x040fe20003f1d000 */
[----:B------:R-:W-:Y:S01]  /*3b20*/  FFMA.FTZ R12, R127, R126, -8 ;  /* 0xc10000007f0c7423 */ /* 0x000fe2000001007e */
[----:B------:R-:W-:-:S04]  /*3b30*/  FMNMX.FTZ R36, R39, R36, !PT ;  /* 0x0000002427247209 */ /* 0x000fc80007810000 */
[----:B------:R-:W-:Y:S02]  /*3b40*/  FMNMX.FTZ R48, R43, R36, !PT ;  /* 0x000000242b307209 */ /* 0x000fe40007810000 */
[----:B------:R-:W-:Y:S02]  /*3b50*/  FSEL R56, R12, RZ, P0 ;  /* 0x000000ff0c387208 */ /* 0x000fe40000000000 */
[----:B------:R-:W-:Y:S02]  /*3b60*/  FMNMX.FTZ R48, R107, R48, !PT ;  /* 0x000000306b307209 */ /* 0x000fe40007810000 */
[----:B------:R-:W-:Y:S01]  /*3b70*/  ISETP.NE.AND P0, PT, R108, RZ, PT ;  /* 0x000000ff6c00720c */ /* 0x000fe20003f05270 */
[--C-:B------:R-:W-:Y:S01]  /*3b80*/  FFMA.FTZ R117, R117, R126, -R56.reuse ;  /* 0x0000007e75757223 */ /* 0x100fe20000010838 */
[----:B------:R-:W-:Y:S01]  /*3b90*/  FMNMX.FTZ R48, R109, R48, !PT ;  /* 0x000000306d307209 */ /* 0x000fe20007810000 */
[-CC-:B------:R-:W-:Y:S01]  /*3ba0*/  FFMA.FTZ R14, R85, R126.reuse, -R56.reuse ;  /* 0x0000007e550e7223 */ /* 0x180fe20000010838 */
[--C-:B------:R-:W-:Y:S01]  /*3bb0*/  FFMA.FTZ R85, R119, R126, -R56.reuse ;  /* 0x0000007e77557223 */ /* 0x100fe20000010838 */
[----:B------:R1:W-:Y:S01]  /*3bc0*/  MUFU.EX2 R32, R117 ;  /* 0x0000007500207308 */ /* 0x0003e20000000800 */
[----:B------:R-:W-:Y:S01]  /*3bd0*/  FMNMX.FTZ R48, R111, R48, !PT ;  /* 0x000000306f307209 */ /* 0x000fe20007810000 */
[-CC-:B------:R-:W-:Y:S01]  /*3be0*/  FFMA.FTZ R121, R121, R126.reuse, -R56.reuse ;  /* 0x0000007e79797223 */ /* 0x180fe20000010838 */
[----:B--2---:R-:W-:Y:S01]  /*3bf0*/  FSEL R119, R42, -INF , P5 ;  /* 0xff8000002a777808 */ /* 0x004fe20002800000 */
[-CC-:B------:R-:W-:Y:S01]  /*3c00*/  FFMA.FTZ R33, R10, R126.reuse, -R56.reuse ;  /* 0x0000007e0a217223 */ /* 0x180fe20000010838 */
[-CC-:B------:R-:W-:Y:S01]  /*3c10*/  FFMA.FTZ R10, R73, R126.reuse, -R56.reuse ;  /* 0x0000007e490a7223 */ /* 0x180fe20000010838 */
[-CC-:B------:R-:W-:Y:S01]  /*3c20*/  FFMA.FTZ R73, R89, R126.reuse, -R56.reuse ;  /* 0x0000007e59497223 */ /* 0x180fe20000010838 */
[-CC-:B------:R-:W-:Y:S01]  /*3c30*/  FFMA.FTZ R89, R123, R126.reuse, -R56.reuse ;  /* 0x0000007e7b597223 */ /* 0x180fe20000010838 */
[----:B------:R2:W-:Y:S01]  /*3c40*/  MUFU.EX2 R34, R121 ;  /* 0x0000007900227308 */ /* 0x0005e20000000800 */
[----:B-1----:R-:W-:Y:S01]  /*3c50*/  FSEL R117, R38, -INF , P6 ;  /* 0xff80000026757808 */ /* 0x002fe20003000000 */
[-CC-:B------:R-:W-:Y:S01]  /*3c60*/  FFMA.FTZ R125, R125, R126.reuse, -R56.reuse ;  /* 0x0000007e7d7d7223 */ /* 0x180fe20000010838 */
[----:B------:R-:W-:Y:S01]  /*3c70*/  FSEL R123, R40, -INF , P3 ;  /* 0xff800000287b7808 */ /* 0x000fe20001800000 */
[--C-:B------:R-:W-:Y:S01]  /*3c80*/  FFMA.FTZ R103, R103, R126, -R56.reuse ;  /* 0x0000007e67677223 */ /* 0x100fe20000010838 */
[----:B------:R-:W-:Y:S01]  /*3c90*/  FMNMX.FTZ R48, R117, R48, !PT ;  /* 0x0000003075307209 */ /* 0x000fe20007810000 */
[-CC-:B------:R-:W-:Y:S01]  /*3ca0*/  FFMA.FTZ R37, R75, R126.reuse, -R56.reuse ;  /* 0x0000007e4b257223 */ /* 0x180fe20000010838 */
[-CC-:B------:R-:W-:Y:S01]  /*3cb0*/  FFMA.FTZ R75, R95, R126.reuse, -R56.reuse ;  /* 0x0000007e5f4b7223 */ /* 0x180fe20000010838 */
[----:B------:R4:W-:Y:S01]  /*3cc0*/  MUFU.EX2 R36, R125 ;  /* 0x0000007d00247308 */ /* 0x0009e20000000800 */
[----:B--2---:R-:W-:Y:S01]  /*3cd0*/  FSEL R121, R44, -INF , P4 ;  /* 0xff8000002c797808 */ /* 0x004fe20002000000 */
[--C-:B------:R-:W-:Y:S01]  /*3ce0*/  FFMA.FTZ R95, R131, R126, -R56.reuse ;  /* 0x0000007e835f7223 */ /* 0x100fe20000010838 */
[----:B------:R-:W-:Y:S01]  /*3cf0*/  FMNMX.FTZ R48, R119, R48, !PT ;  /* 0x0000003077307209 */ /* 0x000fe20007810000 */
[-CC-:B------:R-:W-:Y:S01]  /*3d00*/  FFMA.FTZ R6, R67, R126.reuse, -R56.reuse ;  /* 0x0000007e43067223 */ /* 0x180fe20000010838 */
[-CC-:B------:R-:W-:Y:S01]  /*3d10*/  FFMA.FTZ R83, R83, R126.reuse, -R56.reuse ;  /* 0x0000007e53537223 */ /* 0x180fe20000010838 */
[--C-:B------:R-:W-:Y:S01]  /*3d20*/  FFMA.FTZ R91, R91, R126, -R56.reuse ;  /* 0x0000007e5b5b7223 */ /* 0x100fe20000010838 */
[----:B------:R-:W-:Y:S01]  /*3d30*/  FMNMX.FTZ R48, R121, R48, !PT ;  /* 0x0000003079307209 */ /* 0x000fe20007810000 */
[----:B------:R1:W-:Y:S01]  /*3d40*/  MUFU.EX2 R28, R103 ;  /* 0x00000067001c7308 */ /* 0x0003e20000000800 */
[----:B----4-:R-:W-:Y:S01]  /*3d50*/  FSEL R125, R46, -INF , P2 ;  /* 0xff8000002e7d7808 */ /* 0x010fe20001000000 */
[--C-:B------:R-:W-:Y:S01]  /*3d60*/  FFMA.FTZ R101, R101, R126, -R56.reuse ;  /* 0x0000007e65657223 */ /* 0x100fe20000010838 */
[----:B------:R-:W-:Y:S01]  /*3d70*/  FMNMX.FTZ R48, R123, R48, !PT ;  /* 0x000000307b307209 */ /* 0x000fe20007810000 */
[-CC-:B------:R-:W-:Y:S01]  /*3d80*/  FFMA.FTZ R113, R113, R126.reuse, -R56.reuse ;  /* 0x0000007e71717223 */ /* 0x180fe20000010838 */
[-CC-:B------:R-:W-:Y:S01]  /*3d90*/  FFMA.FTZ R12, R77, R126.reuse, -R56.reuse ;  /* 0x0000007e4d0c7223 */ /* 0x180fe20000010838 */
[--C-:B------:R-:W-:Y:S01]  /*3da0*/  FFMA.FTZ R41, R81, R126, -R56.reuse ;  /* 0x0000007e51297223 */ /* 0x100fe20000010838 */
[----:B------:R-:W-:Y:S01]  /*3db0*/  FMNMX.FTZ R48, R125, R48, !PT ;  /* 0x000000307d307209 */ /* 0x000fe20007810000 */
[----:B------:R2:W-:Y:S01]  /*3dc0*/  MUFU.EX2 R24, R83 ;  /* 0x0000005300187308 */ /* 0x0005e20000000800 */
[-CC-:B------:R-:W-:Y:S01]  /*3dd0*/  FFMA.FTZ R67, R97, R126.reuse, -R56.reuse ;  /* 0x0000007e61437223 */ /* 0x180fe20000010838 */
[-CC-:B------:R-:W-:Y:S01]  /*3de0*/  FFMA.FTZ R77, R99, R126.reuse, -R56.reuse ;  /* 0x0000007e634d7223 */ /* 0x180fe20000010838 */
[-CC-:B------:R-:W-:Y:S01]  /*3df0*/  FFMA.FTZ R81, R105, R126.reuse, -R56.reuse ;  /* 0x0000007e69517223 */ /* 0x180fe20000010838 */
[----:B-1----:R-:W1:Y:S01]  /*3e00*/  SHFL.BFLY PT, R103, R48, 0x2, 0x1f ;  /* 0x0c401f0030677f89 */ /* 0x002e6200000e0000 */
[-CC-:B------:R-:W-:Y:S01]  /*3e10*/  FFMA.FTZ R38, R133, R126.reuse, -R56.reuse ;  /* 0x0000007e85267223 */ /* 0x180fe20000010838 */
[-CC-:B------:R-:W-:Y:S01]  /*3e20*/  FFMA.FTZ R40, R135, R126.reuse, -R56.reuse ;  /* 0x0000007e87287223 */ /* 0x180fe20000010838 */
[-CC-:B------:R-:W-:Y:S01]  /*3e30*/  FFMA.FTZ R97, R137, R126.reuse, -R56.reuse ;  /* 0x0000007e89617223 */ /* 0x180fe20000010838 */
[----:B------:R3:W-:Y:S01]  /*3e40*/  MUFU.EX2 R20, R91 ;  /* 0x0000005b00147308 */ /* 0x0007e20000000800 */
[-CC-:B--2---:R-:W-:Y:S01]  /*3e50*/  FFMA.FTZ R83, R115, R126.reuse, -R56.reuse ;  /* 0x0000007e73537223 */ /* 0x184fe20000010838 */
[-CC-:B------:R-:W-:Y:S01]  /*3e60*/  FFMA.FTZ R42, R139, R126.reuse, -R56.reuse ;  /* 0x0000007e8b2a7223 */ /* 0x180fe20000010838 */
[-CC-:B------:R-:W-:Y:S01]  /*3e70*/  FFMA.FTZ R99, R141, R126.reuse, -R56.reuse ;  /* 0x0000007e8d637223 */ /* 0x180fe20000010838 */
[-CC-:B------:R-:W-:Y:S01]  /*3e80*/  FFMA.FTZ R44, R143, R126.reuse, -R56.reuse ;  /* 0x0000007e8f2c7223 */ /* 0x180fe20000010838 */
[-CC-:B------:R-:W-:Y:S01]  /*3e90*/  FFMA.FTZ R46, R147, R126.reuse, -R56.reuse ;  /* 0x0000007e932e7223 */ /* 0x180fe20000010838 */
[-CC-:B------:R-:W-:Y:S01]  /*3ea0*/  FFMA.FTZ R105, R153, R126.reuse, -R56.reuse ;  /* 0x0000007e99697223 */ /* 0x180fe20000010838 */
[-CC-:B------:R-:W-:Y:S01]  /*3eb0*/  FFMA.FTZ R50, R155, R126.reuse, -R56.reuse ;  /* 0x0000007e9b327223 */ /* 0x180fe20000010838 */
[----:B------:R2:W-:Y:S01]  /*3ec0*/  MUFU.EX2 R26, R101 ;  /* 0x00000065001a7308 */ /* 0x0005e20000000800 */
[-CC-:B---3--:R-:W-:Y:S01]  /*3ed0*/  FFMA.FTZ R91, R129, R126.reuse, -R56.reuse ;  /* 0x0000007e815b7223 */ /* 0x188fe20000010838 */
[----:B------:R-:W-:Y:S01]  /*3ee0*/  FFMA.FTZ R115, R161, R126, -R56 ;  /* 0x0000007ea1737223 */ /* 0x000fe20000010838 */
[----:B------:R-:W-:-:S05]  /*3ef0*/  IMAD.MOV.U32 R108, RZ, RZ, R25 ;  /* 0x000000ffff6c7224 */ /* 0x000fca00078e0019 */
[----:B------:R3:W-:Y:S01]  /*3f00*/  MUFU.EX2 R30, R113 ;  /* 0x00000071001e7308 */ /* 0x0007e20000000800 */
[-CC-:B--2---:R-:W-:Y:S01]  /*3f10*/  FFMA.FTZ R101, R145, R126.reuse, -R56.reuse ;  /* 0x0000007e91657223 */ /* 0x184fe20000010838 */
[----:B-1----:R-:W-:Y:S01]  /*3f20*/  FMNMX.FTZ R52, R48, R103, !PT ;  /* 0x0000006730347209 */ /* 0x002fe20007810000 */
[-CC-:B------:R-:W-:Y:S01]  /*3f30*/  FFMA.FTZ R103, R149, R126.reuse, -R56.reuse ;  /* 0x0000007e95677223 */ /* 0x180fe20000010838 */
[----:B------:R-:W-:-:S04]  /*3f40*/  FFMA.FTZ R48, R151, R126, -R56 ;  /* 0x0000007e97307223 */ /* 0x000fc80000010838 */
[----:B------:R-:W-:Y:S01]  /*3f50*/  MUFU.EX2 R6, R6 ;  /* 0x0000000600067308 */ /* 0x000fe20000000800 */
[----:B------:R-:W1:Y:S01]  /*3f60*/  SHFL.BFLY PT, R131, R52, 0x1, 0x1f ;  /* 0x0c201f0034837f89 */ /* 0x000e6200000e0000 */
[----:B---3--:R-:W-:-:S06]  /*3f70*/  FFMA.FTZ R113, R157, R126, -R56 ;  /* 0x0000007e9d717223 */ /* 0x008fcc0000010838 */
[----:B------:R-:W2:Y:S08]  /*3f80*/  MUFU.EX2 R33, R33 ;  /* 0x0000002100217308 */ /* 0x000eb00000000800 */
[----:B------:R-:W3:Y:S08]  /*3f90*/  MUFU.EX2 R10, R10 ;  /* 0x0000000a000a7308 */ /* 0x000ef00000000800 */
[----:B------:R-:W4:Y:S01]  /*3fa0*/  MUFU.EX2 R37, R37 ;  /* 0x0000002500257308 */ /* 0x000f220000000800 */
[----:B-1----:R-:W-:Y:S01]  /*3fb0*/  FMNMX.FTZ R131, R52, R131, !PT ;  /* 0x0000008334837209 */ /* 0x002fe20007810000 */
[----:B------:R-:W-:-:S03]  /*3fc0*/  FFMA.FTZ R52, R159, R126, -R56 ;  /* 0x0000007e9f347223 */ /* 0x000fc60000010838 */
[C---:B------:R-:W-:Y:S01]  /*3fd0*/  FSETP.NEU.FTZ.AND P2, PT, R131.reuse, -INF , PT ;  /* 0xff8000008300780b */ /* 0x040fe20003f5d000 */
[----:B------:R-:W-:Y:S02]  /*3fe0*/  FFMA.FTZ R54, R131, R126, -8 ;  /* 0xc100000083367423 */ /* 0x000fe4000001007e */
[----:B------:R-:W1:Y:S03]  /*3ff0*/  MUFU.EX2 R12, R12 ;  /* 0x0000000c000c7308 */ /* 0x000e660000000800 */
[----:B------:R-:W-:Y:S02]  /*4000*/  FSEL R62, R54, RZ, P2 ;  /* 0x000000ff363e7208 */ /* 0x000fe40001000000 */
[----:B------:R-:W-:-:S03]  /*4010*/  ISETP.GE.AND P2, PT, R22, R17, PT ;  /* 0x000000111600720c */ /* 0x000fc60003f46270 */
        /* <DEDUP_REMOVED lines=9> */
[----:B--2---:R-:W-:Y:S01]  /*40b0*/  FADD.FTZ R21, R6, R33 ;  /* 0x0000002106157221 */ /* 0x004fe20000010000 */
[-CC-:B------:R-:W-:Y:S01]  /*40c0*/  FFMA.FTZ R19, R19, R126.reuse, -R62.reuse ;  /* 0x0000007e13137223 */ /* 0x180fe2000001083e */
[-CC-:B------:R-:W-:Y:S01]  /*40d0*/  FFMA.FTZ R27, R27, R126.reuse, -R62.reuse ;  /* 0x0000007e1b1b7223 */ /* 0x180fe2000001083e */
[-CC-:B------:R-:W-:Y:S01]  /*40e0*/  FFMA.FTZ R45, R45, R126.reuse, -R62.reuse ;  /* 0x0000007e2d2d7223 */ /* 0x180fe2000001083e */
[----:B---3--:R-:W-:Y:S01]  /*40f0*/  FADD.FTZ R80, R10, R21 ;  /* 0x000000150a507221 */ /* 0x008fe20000010000 */
[----:B------:R-:W2:Y:S01]  /*4100*/  MUFU.EX2 R4, R4 ;  /* 0x0000000400047308 */ /* 0x000ea20000000800 */
[-CC-:B------:R-:W-:Y:S01]  /*4110*/  FFMA.FTZ R11, R47, R126.reuse, -R62.reuse ;  /* 0x0000007e2f0b7223 */ /* 0x180fe2000001083e */
[-C--:B------:R-:W-:Y:S01]  /*4120*/  FFMA.FTZ R51, R51, R126.reuse, -R62 ;  /* 0x0000007e33337223 */ /* 0x080fe2000001083e */
[----:B----4-:R-:W-:Y:S01]  /*4130*/  FADD.FTZ R21, R37, R80 ;  /* 0x0000005025157221 */ /* 0x010fe20000010000 */
[-CC-:B------:R-:W-:Y:S01]  /*4140*/  FFMA.FTZ R53, R53, R126.reuse, -R62.reuse ;  /* 0x0000007e35357223 */ /* 0x180fe2000001083e */
[-CC-:B------:R-:W-:Y:S01]  /*4150*/  FFMA.FTZ R13, R55, R126.reuse, -R62.reuse ;  /* 0x0000007e370d7223 */ /* 0x180fe2000001083e */
[-CC-:B------:R-:W-:Y:S01]  /*4160*/  FFMA.FTZ R60, R59, R126.reuse, -R62.reuse ;  /* 0x0000007e3b3c7223 */ /* 0x180fe2000001083e */
[----:B-1----:R-:W-:Y:S01]  /*4170*/  FADD.FTZ R80, R12, R21 ;  /* 0x000000150c507221 */ /* 0x002fe20000010000 */
[----:B------:R1:W3:Y:S01]  /*4180*/  MUFU.EX2 R64, R56 ;  /* 0x0000003800407308 */ /* 0x0002e20000000800 */
[-CC-:B------:R-:W-:Y:S01]  /*4190*/  FFMA.FTZ R57, R57, R126.reuse, -R62.reuse ;  /* 0x0000007e39397223 */ /* 0x180fe2000001083e */
[-CC-:B------:R-:W-:Y:S01]  /*41a0*/  FFMA.FTZ R29, R29, R126.reuse, -R62.reuse ;  /* 0x0000007e1d1d7223 */ /* 0x180fe2000001083e */
[--C-:B------:R-:W-:Y:S01]  /*41b0*/  FFMA.FTZ R61, R61, R126, -R62.reuse ;  /* 0x0000007e3d3d7223 */ /* 0x100fe2000001083e */
[----:B------:R-:W-:Y:S01]  /*41c0*/  F2FP.SATFINITE.E4M3.F32.PACK_AB_MERGE_C R201, R37, R10, RZ ;  /* 0x0000000a25c9723e */ /* 0x000fe200048070ff */
[-CC-:B------:R-:W-:Y:S01]  /*41d0*/  FFMA.FTZ R31, R31, R126.reuse, -R62.reuse ;  /* 0x0000007e1f1f7223 */ /* 0x180fe2000001083e */
[-CC-:B------:R-:W-:Y:S01]  /*41e0*/  FFMA.FTZ R63, R63, R126.reuse, -R62.reuse ;  /* 0x0000007e3f3f7223 */ /* 0x180fe2000001083e */
[-CC-:B------:R-:W-:Y:S01]  /*41f0*/  FFMA.FTZ R65, R65, R126.reuse, -R62.reuse ;  /* 0x0000007e41417223 */ /* 0x180fe2000001083e */
[----:B------:R4:W-:Y:S01]  /*4200*/  MUFU.EX2 R129, R58 ;  /* 0x0000003a00817308 */ /* 0x0009e20000000800 */
[----:B-1----:R-:W-:Y:S01]  /*4210*/  FFMA.FTZ R56, R23, R126, -R62 ;  /* 0x0000007e17387223 */ /* 0x002fe2000001083e */
[----:B------:R-:W-:-:S02]  /*4220*/  IMAD.U32 R23, RZ, RZ, UR40 ;  /* 0x00000028ff177e24 */ /* 0x000fc4000f8e00ff */
[-CC-:B------:R-:W-:Y:S01]  /*4230*/  FFMA.FTZ R69, R69, R126.reuse, -R62.reuse ;  /* 0x0000007e45457223 */ /* 0x180fe2000001083e */
[-CC-:B------:R-:W-:Y:S01]  /*4240*/  FFMA.FTZ R71, R71, R126.reuse, -R62.reuse ;  /* 0x0000007e47477223 */ /* 0x180fe2000001083e */
[-CC-:B------:R-:W-:Y:S01]  /*4250*/  FFMA.FTZ R35, R35, R126.reuse, -R62.reuse ;  /* 0x0000007e23237223 */ /* 0x180fe2000001083e */
[-CC-:B------:R-:W-:Y:S01]  /*4260*/  FFMA.FTZ R79, R79, R126.reuse, -R62.reuse ;  /* 0x0000007e4f4f7223 */ /* 0x180fe2000001083e */
[-CC-:B------:R-:W-:Y:S01]  /*4270*/  FFMA.FTZ R87, R87, R126.reuse, -R62.reuse ;  /* 0x0000007e57577223 */ /* 0x180fe2000001083e */
[----:B------:R-:W-:Y:S01]  /*4280*/  MUFU.EX2 R7, R7 ;  /* 0x0000000700077308 */ /* 0x000fe20000000800 */
[--C-:B----4-:R-:W-:Y:S01]  /*4290*/  FFMA.FTZ R58, R49, R126, -R62.reuse ;  /* 0x0000007e313a7223 */ /* 0x110fe2000001083e */
[----:B------:R-:W-:Y:S01]  /*42a0*/  F2FP.SATFINITE.E4M3.F32.PACK_AB_MERGE_C R201, R33, R6, R201 ;  /* 0x0000000621c9723e */ /* 0x000fe200048070c9 */
[-CC-:B------:R-:W-:Y:S01]  /*42b0*/  FFMA.FTZ R93, R93, R126.reuse, -R62.reuse ;  /* 0x0000007e5d5d7223 */ /* 0x180fe2000001083e */
[-CC-:B------:R-:W-:Y:S01]  /*42c0*/  FFMA.FTZ R39, R39, R126.reuse, -R62.reuse ;  /* 0x0000007e27277223 */ /* 0x180fe2000001083e */
[-CC-:B------:R-:W-:Y:S01]  /*42d0*/  FFMA.FTZ R43, R43, R126.reuse, -R62.reuse ;  /* 0x0000007e2b2b7223 */ /* 0x180fe2000001083e */
[-CC-:B------:R-:W-:Y:S01]  /*42e0*/  FFMA.FTZ R107, R107, R126.reuse, -R62.reuse ;  /* 0x0000007e6b6b7223 */ /* 0x180fe2000001083e */
[-CC-:B------:R-:W-:Y:S01]  /*42f0*/  FFMA.FTZ R109, R109, R126.reuse, -R62.reuse ;  /* 0x0000007e6d6d7223 */ /* 0x180fe2000001083e */
[----:B------:R-:W1:Y:S01]  /*4300*/  MUFU.EX2 R41, R41 ;  /* 0x0000002900297308 */ /* 0x000e620000000800 */
[-CC-:B------:R-:W-:Y:S01]  /*4310*/  FFMA.FTZ R111, R111, R126.reuse, -R62.reuse ;  /* 0x0000007e6f6f7223 */ /* 0x180fe2000001083e */
[-CC-:B------:R-:W-:Y:S01]  /*4320*/  FFMA.FTZ R117, R117, R126.reuse, -R62.reuse ;  /* 0x0000007e75757223 */ /* 0x180fe2000001083e */
[-CC-:B------:R-:W-:Y:S01]  /*4330*/  FFMA.FTZ R119, R119, R126.reuse, -R62.reuse ;  /* 0x0000007e77777223 */ /* 0x180fe2000001083e */
[-CC-:B------:R-:W-:Y:S01]  /*4340*/  FFMA.FTZ R121, R121, R126.reuse, -R62.reuse ;  /* 0x0000007e79797223 */ /* 0x180fe2000001083e */
[-CC-:B------:R-:W-:Y:S01]  /*4350*/  FFMA.FTZ R123, R123, R126.reuse, -R62.reuse ;  /* 0x0000007e7b7b7223 */ /* 0x180fe2000001083e */
[----:B------:R-:W-:Y:S01]  /*4360*/  FFMA.FTZ R62, R125, R126, -R62 ;  /* 0x0000007e7d3e7223 */ /* 0x000fe2000001083e */
[--C-:B------:R-:W-:Y:S01]  /*4370*/  IMAD.MOV.U32 R33, RZ, RZ, R25.reuse ;  /* 0x000000ffff217224 */ /* 0x100fe200078e0019 */
[----:B------:R-:W4:Y:S01]  /*4380*/  MUFU.EX2 R54, R54 ;  /* 0x0000003600367308 */ /* 0x000f220000000800 */
[----:B------:R-:W-:-:S02]  /*4390*/  IMAD.MOV.U32 R37, RZ, RZ, R25 ;  /* 0x000000ffff257224 */ /* 0x000fc400078e0019 */
[--C-:B------:R-:W-:Y:S02]  /*43a0*/  IMAD.MOV.U32 R47, RZ, RZ, R25.reuse ;  /* 0x000000ffff2f7224 */ /* 0x100fe400078e0019 */
[--C-:B------:R-:W-:Y:S02]  /*43b0*/  IMAD.MOV.U32 R49, RZ, RZ, R25.reuse ;  /* 0x000000ffff317224 */ /* 0x100fe400078e0019 */
[--C-:B------:R-:W-:Y:S01]  /*43c0*/  IMAD.MOV.U32 R55, RZ, RZ, R25.reuse ;  /* 0x000000ffff377224 */ /* 0x100fe200078e0019 */
[----:B------:R2:W-:Y:S01]  /*43d0*/  MUFU.EX2 R66, R15 ;  /* 0x0000000f00427308 */ /* 0x0005e20000000800 */
[----:B------:R-:W-:-:S07]  /*43e0*/  IMAD.MOV.U32 R59, RZ, RZ, R25 ;  /* 0x000000ffff3b7224 */ /* 0x000fce00078e0019 */
[----:B------:R-:W5:Y:S01]  /*43f0*/  MUFU.EX2 R14, R14 ;  /* 0x0000000e000e7308 */ /* 0x000f620000000800 */
[----:B--2---:R-:W-:-:S04]  /*4400*/  FADD.FTZ R15, R5, R4 ;  /* 0x00000004050f7221 */ /* 0x004fc80000010000 */
[----:B---3--:R-:W-:Y:S01]  /*4410*/  FADD.FTZ R78, R64, R15 ;  /* 0x0000000f404e7221 */ /* 0x008fe20000010000 */
[----:B------:R-:W-:Y:S02]  /*4420*/  @!P1 VIADD R15, R23, 0x33440 ;  /* 0x00033440170f9836 */ /* 0x000fe40000000000 */
[----:B-1----:R-:W-:Y:S01]  /*4430*/  FADD.FTZ R23, R41, R80 ;  /* 0x0000005029177221 */ /* 0x002fe20000010000 */
[----:B------:R-:W1:Y:S01]  /*4440*/  MUFU.EX2 R67, R67 ;  /* 0x0000004300437308 */ /* 0x000e620000000800 */
[C---:B------:R-:W-:Y:S01]  /*4450*/  FADD.FTZ R78, R129.reuse, R78 ;  /* 0x0000004e814e7221 */ /* 0x040fe20000010000 */
[----:B------:R-:W-:Y:S02]  /*4460*/  F2FP.SATFINITE.E4M3.F32.PACK_AB_MERGE_C R64, R129, R64, RZ ;  /* 0x000000408140723e */ /* 0x000fe400048070ff */
[----:B------:R-:W-:Y:S01]  /*4470*/  @!P1 PRMT R15, RZ, 0x654, R15 ;  /* 0x00000654ff0f9816 */ /* 0x000fe2000000000f */
[----:B------:R-:W-:Y:S01]  /*4480*/  FADD.FTZ R21, R7, R78 ;  /* 0x0000004e07157221 */ /* 0x000fe20000010000 */
[----:B------:R-:W-:Y:S01]  /*4490*/  F2FP.SATFINITE.E4M3.F32.PACK_AB_MERGE_C R200, R4, R5, R64 ;  /* 0x0000000504c8723e */ /* 0x000fe20004807040 */
[----:B------:R-:W-:Y:S01]  /*44a0*/  IMAD.MOV.U32 R64, RZ, RZ, R25 ;  /* 0x000000ffff407224 */ /* 0x000fe200078e0019 */
[----:B------:R-:W2:Y:S01]  /*44b0*/  MUFU.EX2 R19, R19 ;  /* 0x0000001300137308 */ /* 0x000ea20000000800 */
[----:B----4-:R-:W-:Y:S01]  /*44c0*/  FADD.FTZ R21, R54, R21 ;  /* 0x0000001536157221 */ /* 0x010fe20000010000 */
[----:B-----5:R-:W-:Y:S01]  /*44d0*/  FADD.FTZ R82, R14, R23 ;  /* 0x000000170e527221 */ /* 0x020fe20000010000 */
[----:B------:R3:W-:Y:S02]  /*44e0*/  @!P1 SYNCS.ARRIVE.TRANS64.RED.A1T0 RZ, [R15+URZ], RZ ;  /* 0x000000ff0fff99a7 */ /* 0x0007e4000810043f */
[----:B------:R-:W-:-:S03]  /*44f0*/  FADD.FTZ R80, R66, R21 ;  /* 0x0000001542507221 */ /* 0x000fc60000010000 */
[----:B------:R-:W4:Y:S01]  /*4500*/  MUFU.EX2 R9, R9 ;  /* 0x0000000900097308 */ /* 0x000f220000000800 */
[C---:B-1----:R-:W-:Y:S01]  /*4510*/  F2FP.SATFINITE.E4M3.F32.PACK_AB_MERGE_C R203, R67.reuse, R14, RZ ;  /* 0x0000000e43cb723e */ /* 0x042fe200048070ff */
[----:B---3--:R-:W-:Y:S01]  /*4520*/  FADD.FTZ R15, R67, R82 ;  /* 0x00000052430f7221 */ /* 0x008fe20000010000 */
[----:B------:R-:W-:Y:S02]  /*4530*/  IMAD.MOV.U32 R67, RZ, RZ, R25 ;  /* 0x000000ffff437224 */ /* 0x000fe400078e0019 */
[----:B------:R-:W-:Y:S01]  /*4540*/  F2FP.SATFINITE.E4M3.F32.PACK_AB_MERGE_C R203, R41, R12, R203 ;  /* 0x0000000c29cb723e */ /* 0x000fe200048070cb */
[----:B------:R-:W-:Y:S02]  /*4550*/  IMAD.MOV.U32 R41, RZ, RZ, R25 ;  /* 0x000000ffff297224 */ /* 0x000fe400078e0019 */
[----:B------:R-:W-:Y:S01]  /*4560*/  FADD.FTZ R82, R20, R15 ;  /* 0x0000000f14527221 */ /* 0x000fe20000010000 */
[----:B------:R-:W1:Y:S01]  /*4570*/  MUFU.EX2 R73, R73 ;  /* 0x0000004900497308 */ /* 0x000e620000000800 */
[C---:B--2---:R-:W-:Y:S01]  /*4580*/  FADD.FTZ R80, R19.reuse, R80 ;  /* 0x0000005013507221 */ /* 0x044fe20000010000 */
[----:B------:R-:W-:-:S04]  /*4590*/  F2FP.SATFINITE.E4M3.F32.PACK_AB_MERGE_C R66, R19, R66, RZ ;  /* 0x000000421342723e */ /* 0x000fc800048070ff */
[----:B------:R-:W-:Y:S01]  /*45a0*/  F2FP.SATFINITE.E4M3.F32.PACK_AB_MERGE_C R202, R54, R7, R66 ;  /* 0x0000000736ca723e */ /* 0x000fe20004807042 */
[--C-:B------:R-:W-:Y:S01]  /*45b0*/  IMAD.MOV.U32 R54, RZ, RZ, R25.reuse ;  /* 0x000000ffff367224 */ /* 0x100fe200078e0019 */
[----:B------:R-:W2:Y:S01]  /*45c0*/  MUFU.EX2 R56, R56 ;  /* 0x0000003800387308 */ /* 0x000ea20000000800 */
[----:B----4-:R-:W-:Y:S01]  /*45d0*/  FADD.FTZ R15, R9, R80 ;  /* 0x00000050090f7221 */ /* 0x010fe20000010000 */
[----:B------:R-:W-:-:S06]  /*45e0*/  IMAD.MOV.U32 R66, RZ, RZ, R25 ;  /* 0x000000ffff427224 */ /* 0x000fcc00078e0019 */
[----:B------:R-:W3:Y:S01]  /*45f0*/  MUFU.EX2 R27, R27 ;  /* 0x0000001b001b7308 */ /* 0x000ee20000000800 */
[----:B-1----:R-:W-:-:S04]  /*4600*/  FADD.FTZ R21, R73, R82 ;  /* 0x0000005249157221 */ /* 0x002fc80000010000 */
[----:B------:R-:W-:-:S03]  /*4610*/  FADD.FTZ R84, R24, R21 ;  /* 0x0000001518547221 */ /* 0x000fc60000010000 */
[----:B------:R-:W1:Y:S01]  /*4620*/  MUFU.EX2 R75, R75 ;  /* 0x0000004b004b7308 */ /* 0x000e620000000800 */
[----:B--2---:R-:W-:-:S07]  /*4630*/  FADD.FTZ R82, R56, R15 ;  /* 0x0000000f38527221 */ /* 0x004fce0000010000 */
[----:B------:R2:W4:Y:S01]  /*4640*/  MUFU.EX2 R68, R45 ;  /* 0x0000002d00447308 */ /* 0x0005220000000800 */
[----:B---3--:R-:W-:-:S07]  /*4650*/  FADD.FTZ R15, R27, R82 ;  /* 0x000000521b0f7221 */ /* 0x008fce0000010000 */
[----:B------:R-:W3:Y:S01]  /*4660*/  MUFU.EX2 R11, R11 ;  /* 0x0000000b000b7308 */ /* 0x000ee20000000800 */
[C---:B-1----:R-:W-:Y:S01]  /*4670*/  FADD.FTZ R21, R75.reuse, R84 ;  /* 0x000000544b157221 */ /* 0x042fe20000010000 */
[----:B------:R-:W-:Y:S01]  /*4680*/  F2FP.SATFINITE.E4M3.F32.PACK_AB_MERGE_C R75, R75, R24, RZ ;  /* 0x000000184b4b723e */ /* 0x000fe200048070ff */
[----:B--2---:R-:W-:Y:S02]  /*4690*/  IMAD.MOV.U32 R45, RZ, RZ, R25 ;  /* 0x000000ffff2d7224 */ /* 0x004fe400078e0019 */
[----:B------:R-:W-:Y:S01]  /*46a0*/  FADD.FTZ R84, R26, R21 ;  /* 0x000000151a547221 */ /* 0x000fe20000010000 */
[----:B------:R-:W-:Y:S01]  /*46b0*/  F2FP.SATFINITE.E4M3.F32.PACK_AB_MERGE_C R205, R73, R20, R75 ;  /* 0x0000001449cd723e */ /* 0x000fe2000480704b */
[----:B------:R-:W-:Y:S01]  /*46c0*/  IMAD.MOV.U32 R73, RZ, RZ, R25 ;  /* 0x000000ffff497224 */ /* 0x000fe200078e0019 */
[----:B------:R-:W1:Y:S01]  /*46d0*/  MUFU.EX2 R77, R77 ;  /* 0x0000004d004d7308 */ /* 0x000e620000000800 */
[C---:B----4-:R-:W-:Y:S01]  /*46e0*/  FADD.FTZ R82, R68.reuse, R15 ;  /* 0x0000000f44527221 */ /* 0x050fe20000010000 */
[----:B------:R-:W-:Y:S01]  /*46f0*/  F2FP.SATFINITE.E4M3.F32.PACK_AB_MERGE_C R27, R68, R27, RZ ;  /* 0x0000001b441b723e */ /* 0x000fe200048070ff */
[----:B------:R-:W-:-:S02]  /*4700*/  IMAD.MOV.U32 R68, RZ, RZ, R25 ;  /* 0x000000ffff447224 */ /* 0x000fc400078e0019 */
[----:B------:R-:W-:Y:S01]  /*4710*/  IMAD.MOV.U32 R75, RZ, RZ, R25 ;  /* 0x000000ffff4b7224 */ /* 0x000fe200078e0019 */
[----:B------:R-:W-:Y:S01]  /*4720*/  F2FP.SATFINITE.E4M3.F32.PACK_AB_MERGE_C R204, R56, R9, R27 ;  /* 0x0000000938cc723e */ /* 0x000fe2000480701b */
[--C-:B------:R-:W-:Y:S01]  /*4730*/  IMAD.MOV.U32 R27, RZ, RZ, R25.reuse ;  /* 0x000000ffff1b7224 */ /* 0x100fe200078e0019 */
[----:B------:R-:W2:Y:S01]  /*4740*/  MUFU.EX2 R58, R58 ;  /* 0x0000003a003a7308 */ /* 0x000ea20000000800 */
[----:B---3--:R-:W-:Y:S01]  /*4750*/  FADD.FTZ R15, R11, R82 ;  /* 0x000000520b0f7221 */ /* 0x008fe20000010000 */
        /* <DEDUP_REMOVED lines=24> */
[--C-:B------:R-:W-:Y:S02]  /*48e0*/  IMAD.MOV.U32 R58, RZ, RZ, R25.reuse ;  /* 0x000000ffff3a7224 */ /* 0x100fe400078e0019 */
[--C-:B------:R-:W-:Y:S02]  /*48f0*/  IMAD.MOV.U32 R81, RZ, RZ, R25.reuse ;  /* 0x000000ffff517224 */ /* 0x100fe400078e0019 */
[--C-:B------:R-:W-:Y:S02]  /*4900*/  IMAD.MOV.U32 R86, RZ, RZ, R25.reuse ;  /* 0x000000ffff567224 */ /* 0x100fe400078e0019 */
[----:B------:R-:W3:Y:S01]  /*4910*/  MUFU.EX2 R57, R57 ;  /* 0x0000003900397308 */ /* 0x000ee20000000800 */
[----:B-1----:R-:W-:Y:S01]  /*4920*/  FADD.FTZ R21, R83, R84 ;  /* 0x0000005453157221 */ /* 0x002fe20000010000 */
[----:B------:R-:W-:-:S03]  /*4930*/  IMAD.MOV.U32 R84, RZ, RZ, R25 ;  /* 0x000000ffff547224 */ /* 0x000fc600078e0019 */
[----:B------:R-:W-:-:S03]  /*4940*/  FADD.FTZ R24, R32, R21 ;  /* 0x0000001520187221 */ /* 0x000fc60000010000 */
[----:B------:R-:W1:Y:S01]  /*4950*/  MUFU.EX2 R85, R85 ;  /* 0x0000005500557308 */ /* 0x000e620000000800 */
[----:B--2---:R-:W-:-:S07]  /*4960*/  FADD.FTZ R14, R60, R15 ;  /* 0x0000000f3c0e7221 */ /* 0x004fce0000010000 */
[----:B------:R2:W4:Y:S01]  /*4970*/  MUFU.EX2 R72, R29 ;  /* 0x0000001d00487308 */ /* 0x0005220000000800 */
[----:B---3--:R-:W-:-:S07]  /*4980*/  FADD.FTZ R15, R57, R14 ;  /* 0x0000000e390f7221 */ /* 0x008fce0000010000 */
[----:B------:R-:W3:Y:S01]  /*4990*/  MUFU.EX2 R61, R61 ;  /* 0x0000003d003d7308 */ /* 0x000ee20000000800 */
[C---:B-1----:R-:W-:Y:S01]  /*49a0*/  F2FP.SATFINITE.E4M3.F32.PACK_AB_MERGE_C R32, R85.reuse, R32, RZ ;  /* 0x000000205520723e */ /* 0x042fe200048070ff */
[----:B------:R-:W-:Y:S01]  /*49b0*/  FADD.FTZ R85, R85, R24 ;  /* 0x0000001855557221 */ /* 0x000fe20000010000 */
[----:B--2---:R-:W-:Y:S02]  /*49c0*/  IMAD.MOV.U32 R29, RZ, RZ, R25 ;  /* 0x000000ffff1d7224 */ /* 0x004fe400078e0019 */
[----:B------:R-:W-:Y:S01]  /*49d0*/  F2FP.SATFINITE.E4M3.F32.PACK_AB_MERGE_C R209, R83, R30, R32 ;  /* 0x0000001e53d1723e */ /* 0x000fe20004807020 */
[----:B------:R-:W-:Y:S01]  /*49e0*/  FADD.FTZ R24, R34, R85 ;  /* 0x0000005522187221 */ /* 0x000fe20000010000 */
        /* <DEDUP_REMOVED lines=8> */
[----:B------:R2:W4:Y:S01]  /*4a70*/  MUFU.EX2 R74, R31 ;  /* 0x0000001f004a7308 */ /* 0x0005220000000800 */
[----:B---3--:R-:W-:Y:S01]  /*4a80*/  FADD.FTZ R15, R61, R14 ;  /* 0x0000000e3d0f7221 */ /* 0x008fe20000010000 */
[--C-:B------:R-:W-:Y:S02]  /*4a90*/  IMAD.MOV.U32 R60, RZ, RZ, R25.reuse ;  /* 0x000000ffff3c7224 */ /* 0x100fe400078e0019 */
[--C-:B------:R-:W-:Y:S02]  /*4aa0*/  IMAD.MOV.U32 R83, RZ, RZ, R25.reuse ;  /* 0x000000ffff537224 */ /* 0x100fe400078e0019 */
[--C-:B------:R-:W-:Y:S02]  /*4ab0*/  IMAD.MOV.U32 R85, RZ, RZ, R25.reuse ;  /* 0x000000ffff557224 */ /* 0x100fe400078e0019 */
[----:B------:R-:W3:Y:S01]  /*4ac0*/  MUFU.EX2 R63, R63 ;  /* 0x0000003f003f7308 */ /* 0x000ee20000000800 */
[----:B-1----:R-:W-:Y:S01]  /*4ad0*/  FADD.FTZ R19, R89, R24 ;  /* 0x0000001859137221 */ /* 0x002fe20000010000 */
[----:B--2---:R-:W-:-:S03]  /*4ae0*/  IMAD.MOV.U32 R31, RZ, RZ, R25 ;  /* 0x000000ffff1f7224 */ /* 0x004fc600078e0019 */
[----:B------:R-:W-:-:S03]  /*4af0*/  FADD.FTZ R28, R36, R19 ;  /* 0x00000013241c7221 */ /* 0x000fc60000010000 */
[----:B------:R-:W1:Y:S01]  /*4b00*/  MUFU.EX2 R91, R91 ;  /* 0x0000005b005b7308 */ /* 0x000e620000000800 */
[----:B----4-:R-:W-:-:S07]  /*4b10*/  FADD.FTZ R24, R74, R15 ;  /* 0x0000000f4a187221 */ /* 0x010fce0000010000 */
[----:B------:R-:W2:Y:S01]  /*4b20*/  MUFU.EX2 R76, R65 ;  /* 0x00000041004c7308 */ /* 0x000ea20000000800 */
[----:B---3--:R-:W-:Y:S01]  /*4b30*/  FADD.FTZ R15, R63, R24 ;  /* 0x000000183f0f7221 */ /* 0x008fe20000010000 */
[----:B------:R-:W-:-:S06]  /*4b40*/  IMAD.MOV.U32 R24, RZ, RZ, R25 ;  /* 0x000000ffff187224 */ /* 0x000fcc00078e0019 */
[----:B------:R-:W3:Y:S01]  /*4b50*/  MUFU.EX2 R38, R38 ;  /* 0x0000002600267308 */ /* 0x000ee20000000800 */
[C---:B-1----:R-:W-:Y:S01]  /*4b60*/  F2FP.SATFINITE.E4M3.F32.PACK_AB_MERGE_C R36, R91.reuse, R36, RZ ;  /* 0x000000245b24723e */ /* 0x042fe200048070ff */
[----:B------:R-:W-:Y:S01]  /*4b70*/  FADD.FTZ R91, R91, R28 ;  /* 0x0000001c5b5b7221 */ /* 0x000fe20000010000 */
[--C-:B------:R-:W-:Y:S02]  /*4b80*/  IMAD.MOV.U32 R28, RZ, RZ, R25.reuse ;  /* 0x000000ffff1c7224 */ /* 0x100fe400078e0019 */
[----:B------:R-:W-:Y:S01]  /*4b90*/  F2FP.SATFINITE.E4M3.F32.PACK_AB_MERGE_C R211, R89, R34, R36 ;  /* 0x0000002259d3723e */ /* 0x000fe20004807024 */
[----:B------:R-:W-:Y:S02]  /*4ba0*/  IMAD.MOV.U32 R34, RZ, RZ, R25 ;  /* 0x000000ffff227224 */ /* 0x000fe400078e0019 */
[----:B------:R-:W1:Y:S01]  /*4bb0*/  MUFU.EX2 R69, R69 ;  /* 0x0000004500457308 */ /* 0x000e620000000800 */
[C---:B--2---:R-:W-:Y:S01]  /*4bc0*/  F2FP.SATFINITE.E4M3.F32.PACK_AB_MERGE_C R63, R76.reuse, R63, RZ ;  /* 0x0000003f4c3f723e */ /* 0x044fe200048070ff */
[----:B------:R-:W-:Y:S01]  /*4bd0*/  FADD.FTZ R76, R76, R15 ;  /* 0x0000000f4c4c7221 */ /* 0x000fe20000010000 */
[----:B------:R-:W-:-:S02]  /*4be0*/  IMAD.MOV.U32 R36, RZ, RZ, R25 ;  /* 0x000000ffff247224 */ /* 0x000fc400078e0019 */
[----:B------:R-:W-:Y:S01]  /*4bf0*/  F2FP.SATFINITE.E4M3.F32.PACK_AB_MERGE_C R210, R74, R61, R63 ;  /* 0x0000003d4ad2723e */ /* 0x000fe2000480703f */
[----:B------:R-:W-:Y:S02]  /*4c00*/  IMAD.MOV.U32 R61, RZ, RZ, R25 ;  /* 0x000000ffff3d7224 */ /* 0x000fe400078e0019 */
[----:B------:R-:W2:Y:S01]  /*4c10*/  MUFU.EX2 R95, R95 ;  /* 0x0000005f005f7308 */ /* 0x000ea20000000800 */
[----:B---3--:R-:W-:Y:S01]  /*4c20*/  FADD.FTZ R6, R38, R91 ;  /* 0x0000005b26067221 */ /* 0x008fe20000010000 */
[--C-:B------:R-:W-:Y:S02]  /*4c30*/  IMAD.MOV.U32 R63, RZ, RZ, R25.reuse ;  /* 0x000000ffff3f7224 */ /* 0x100fe400078e0019 */
[--C-:B------:R-:W-:Y:S02]  /*4c40*/  IMAD.MOV.U32 R65, RZ, RZ, R25.reuse ;  /* 0x000000ffff417224 */ /* 0x100fe400078e0019 */
[--C-:B------:R-:W-:Y:S02]  /*4c50*/  IMAD.MOV.U32 R74, RZ, RZ, R25.reuse ;  /* 0x000000ffff4a7224 */ /* 0x100fe400078e0019 */
[----:B------:R3:W4:Y:S01]  /*4c60*/  MUFU.EX2 R78, R71 ;  /* 0x00000047004e7308 */ /* 0x0007220000000800 */
[----:B-1----:R-:W-:Y:S01]  /*4c70*/  FADD.FTZ R15, R69, R76 ;  /* 0x0000004c450f7221 */ /* 0x002fe20000010000 */
[----:B------:R-:W-:-:S02]  /*4c80*/  IMAD.MOV.U32 R76, RZ, RZ, R25 ;  /* 0x000000ffff4c7224 */ /* 0x000fc400078e0019 */
[--C-:B------:R-:W-:Y:S02]  /*4c90*/  IMAD.MOV.U32 R89, RZ, RZ, R25.reuse ;  /* 0x000000ffff597224 */ /* 0x100fe400078e0019 */
[--C-:B------:R-:W-:Y:S02]  /*4ca0*/  IMAD.MOV.U32 R91, RZ, RZ, R25.reuse ;  /* 0x000000ffff5b7224 */ /* 0x100fe400078e0019 */
[----:B------:R-:W1:Y:S01]  /*4cb0*/  MUFU.EX2 R40, R40 ;  /* 0x0000002800287308 */ /* 0x000e620000000800 */
[----:B--2---:R-:W-:Y:S01]  /*4cc0*/  FADD.FTZ R19, R95, R6 ;  /* 0x000000065f137221 */ /* 0x004fe20000010000 */
[----:B---3--:R-:W-:-:S06]  /*4cd0*/  IMAD.MOV.U32 R71, RZ, RZ, R25 ;  /* 0x000000ffff477224 */ /* 0x008fcc00078e0019 */
[----:B------:R-:W2:Y:S01]  /*4ce0*/  MUFU.EX2 R35, R35 ;  /* 0x0000002300237308 */ /* 0x000ea20000000800 */
[----:B----4-:R-:W-:-:S07]  /*4cf0*/  FADD.FTZ R12, R78, R15 ;  /* 0x0000000f4e0c7221 */ /* 0x010fce0000010000 */
[----:B------:R-:W3:Y:S01]  /*4d00*/  MUFU.EX2 R97, R97 ;  /* 0x0000006100617308 */ /* 0x000ee20000000800 */
[----:B-1----:R-:W-:-:S07]  /*4d10*/  FADD.FTZ R20, R40, R19 ;  /* 0x0000001328147221 */ /* 0x002fce0000010000 */
[----:B------:R1:W4:Y:S01]  /*4d20*/  MUFU.EX2 R80, R79 ;  /* 0x0000004f00507308 */ /* 0x0003220000000800 */
[----:B--2---:R-:W-:-:S07]  /*4d30*/  FADD.FTZ R15, R35, R12 ;  /* 0x0000000c230f7221 */ /* 0x004fce0000010000 */
[----:B------:R-:W2:Y:S01]  /*4d40*/  MUFU.EX2 R42, R42 ;  /* 0x0000002a002a7308 */ /* 0x000ea20000000800 */
[C---:B---3--:R-:W-:Y:S01]  /*4d50*/  F2FP.SATFINITE.E4M3.F32.PACK_AB_MERGE_C R40, R97.reuse, R40, RZ ;  /* 0x000000286128723e */ /* 0x048fe200048070ff */
[----:B------:R-:W-:Y:S01]  /*4d60*/  FADD.FTZ R97, R97, R20 ;  /* 0x0000001461617221 */ /* 0x000fe20000010000 */
[--C-:B-1----:R-:W-:Y:S02]  /*4d70*/  IMAD.MOV.U32 R79, RZ, RZ, R25.reuse ;  /* 0x000000ffff4f7224 */ /* 0x102fe400078e0019 */
[----:B------:R-:W-:Y:S01]  /*4d80*/  F2FP.SATFINITE.E4M3.F32.PACK_AB_MERGE_C R213, R95, R38, R40 ;  /* 0x000000265fd5723e */ /* 0x000fe20004807028 */
[----:B------:R-:W-:Y:S02]  /*4d90*/  IMAD.MOV.U32 R38, RZ, RZ, R25 ;  /* 0x000000ffff267224 */ /* 0x000fe400078e0019 */
[----:B------:R-:W1:Y:S01]  /*4da0*/  MUFU.EX2 R87, R87 ;  /* 0x0000005700577308 */ /* 0x000e620000000800 */
[C---:B----4-:R-:W-:Y:S01]  /*4db0*/  F2FP.SATFINITE.E4M3.F32.PACK_AB_MERGE_C R35, R80.reuse, R35, RZ ;  /* 0x000000235023723e */ /* 0x050fe200048070ff */
[----:B------:R-:W-:Y:S01]  /*4dc0*/  FADD.FTZ R80, R80, R15 ;  /* 0x0000000f50507221 */ /* 0x000fe20000010000 */
[----:B------:R-:W-:-:S02]  /*4dd0*/  IMAD.MOV.U32 R40, RZ, RZ, R25 ;  /* 0x000000ffff287224 */ /* 0x000fc400078e0019 */
[----:B------:R-:W-:Y:S01]  /*4de0*/  F2FP.SATFINITE.E4M3.F32.PACK_AB_MERGE_C R212, R78, R69, R35 ;  /* 0x000000454ed4723e */ /* 0x000fe20004807023 */
[----:B------:R-:W-:Y:S02]  /*4df0*/  IMAD.MOV.U32 R35, RZ, RZ, R25 ;  /* 0x000000ffff237224 */ /* 0x000fe400078e0019 */
[----:B------:R-:W3:Y:S01]  /*4e00*/  MUFU.EX2 R99, R99 ;  /* 0x0000006300637308 */ /* 0x000ee20000000800 */
[----:B--2---:R-:W-:Y:S01]  /*4e10*/  FADD.FTZ R12, R42, R97 ;  /* 0x000000612a0c7221 */ /* 0x004fe20000010000 */
[--C-:B------:R-:W-:Y:S02]  /*4e20*/  IMAD.MOV.U32 R69, RZ, RZ, R25.reuse ;  /* 0x000000ffff457224 */ /* 0x100fe400078e0019 */
[--C-:B------:R-:W-:Y:S02]  /*4e30*/  IMAD.MOV.U32 R78, RZ, RZ, R25.reuse ;  /* 0x000000ffff4e7224 */ /* 0x100fe400078e0019 */
[--C-:B------:R-:W-:Y:S02]  /*4e40*/  IMAD.MOV.U32 R95, RZ, RZ, R25.reuse ;  /* 0x000000ffff5f7224 */ /* 0x100fe400078e0019 */
[----:B------:R2:W4:Y:S01]  /*4e50*/  MUFU.EX2 R82, R93 ;  /* 0x0000005d00527308 */ /* 0x0005220000000800 */
[----:B-1----:R-:W-:Y:S01]  /*4e60*/  FADD.FTZ R15, R87, R80 ;  /* 0x00000050570f7221 */ /* 0x002fe20000010000 */
[----:B------:R-:W-:-:S02]  /*4e70*/  IMAD.MOV.U32 R80, RZ, RZ, R25 ;  /* 0x000000ffff507224 */ /* 0x000fc400078e0019 */
[----:B------:R-:W-:-:S04]  /*4e80*/  IMAD.MOV.U32 R97, RZ, RZ, R25 ;  /* 0x000000ffff617224 */ /* 0x000fc800078e0019 */
[----:B------:R-:W-:Y:S01]  /*4e90*/  MUFU.EX2 R44, R44 ;  /* 0x0000002c002c7308 */ /* 0x000fe20000000800 */
[----:B---3--:R-:W-:Y:S01]  /*4ea0*/  FADD.FTZ R19, R99, R12 ;  /* 0x0000000c63137221 */ /* 0x008fe20000010000 */
[----:B--2---:R-:W-:-:S06]  /*4eb0*/  IMAD.MOV.U32 R93, RZ, RZ, R25 ;  /* 0x000000ffff5d7224 */ /* 0x004fcc00078e0019 */
[----:B------:R-:W1:Y:S01]  /*4ec0*/  MUFU.EX2 R101, R101 ;  /* 0x0000006500657308 */ /* 0x000e620000000800 */
[----:B----4-:R-:W-:-:S07]  /*4ed0*/  FADD.FTZ R20, R82, R15 ;  /* 0x0000000f52147221 */ /* 0x010fce0000010000 */
[----:B------:R-:W2:Y:S08]  /*4ee0*/  MUFU.EX2 R39, R39 ;  /* 0x0000002700277308 */ /* 0x000eb00000000800 */
[----:B------:R3:W4:Y:S01]  /*4ef0*/  MUFU.EX2 R10, R43 ;  /* 0x0000002b000a7308 */ /* 0x0007220000000800 */
[----:B-1----:R-:W-:Y:S01]  /*4f00*/  F2FP.SATFINITE.E4M3.F32.PACK_AB_MERGE_C R21, R101, R44, RZ ;  /* 0x0000002c6515723e */ /* 0x002fe200048070ff */
[----:B------:R-:W-:-:S03]  /*4f10*/  FADD.FTZ R44, R44, R19 ;  /* 0x000000132c2c7221 */ /* 0x000fc60000010000 */
[----:B------:R-:W-:Y:S01]  /*4f20*/  F2FP.SATFINITE.E4M3.F32.PACK_AB_MERGE_C R215, R99, R42, R21 ;  /* 0x0000002a63d7723e */ /* 0x000fe20004807015 */
[----:B------:R-:W-:Y:S01]  /*4f30*/  FADD.FTZ R101, R101, R44 ;  /* 0x0000002c65657221 */ /* 0x000fe20000010000 */
[--C-:B------:R-:W-:Y:S01]  /*4f40*/  IMAD.MOV.U32 R42, RZ, RZ, R25.reuse ;  /* 0x000000ffff2a7224 */ /* 0x100fe200078e0019 */
[----:B------:R-:W-:Y:S01]  /*4f50*/  MUFU.EX2 R48, R48 ;  /* 0x0000003000307308 */ /* 0x000fe20000000800 */
[----:B--2---:R-:W-:Y:S01]  /*4f60*/  FADD.FTZ R15, R39, R20 ;  /* 0x00000014270f7221 */ /* 0x004fe20000010000 */
[--C-:B---3--:R-:W-:Y:S02]  /*4f70*/  IMAD.MOV.U32 R43, RZ, RZ, R25.reuse ;  /* 0x000000ffff2b7224 */ /* 0x108fe400078e0019 */
[--C-:B------:R-:W-:Y:S02]  /*4f80*/  IMAD.MOV.U32 R44, RZ, RZ, R25.reuse ;  /* 0x000000ffff2c7224 */ /* 0x100fe400078e0019 */
[----:B------:R-:W-:Y:S02]  /*4f90*/  IMAD.MOV.U32 R99, RZ, RZ, R25 ;  /* 0x000000ffff637224 */ /* 0x000fe400078e0019 */
[----:B------:R-:W1:Y:S01]  /*4fa0*/  MUFU.EX2 R105, R105 ;  /* 0x0000006900697308 */ /* 0x000e620000000800 */
[C---:B----4-:R-:W-:Y:S01]  /*4fb0*/  F2FP.SATFINITE.E4M3.F32.PACK_AB_MERGE_C R39, R10.reuse, R39, RZ ;  /* 0x000000270a27723e */ /* 0x050fe200048070ff */
[----:B------:R-:W-:-:S03]  /*4fc0*/  FADD.FTZ R10, R10, R15 ;  /* 0x0000000f0a0a7221 */ /* 0x000fc60000010000 */
[----:B------:R-:W-:Y:S01]  /*4fd0*/  F2FP.SATFINITE.E4M3.F32.PACK_AB_MERGE_C R214, R82, R87, R39 ;  /* 0x0000005752d6723e */ /* 0x000fe20004807027 */
[--C-:B------:R-:W-:Y:S02]  /*4fe0*/  IMAD.MOV.U32 R39, RZ, RZ, R25.reuse ;  /* 0x000000ffff277224 */ /* 0x100fe400078e0019 */
[----:B------:R-:W2:Y:S01]  /*4ff0*/  MUFU.EX2 R46, R46 ;  /* 0x0000002e002e7308 */ /* 0x000ea20000000800 */
[--C-:B------:R-:W-:Y:S02]  /*5000*/  IMAD.MOV.U32 R82, RZ, RZ, R25.reuse ;  /* 0x000000ffff527224 */ /* 0x100fe400078e0019 */
[----:B------:R-:W-:-:S05]  /*5010*/  IMAD.MOV.U32 R87, RZ, RZ, R25 ;  /* 0x000000ffff577224 */ /* 0x000fca00078e0019 */
[----:B------:R-:W3:Y:S01]  /*5020*/  MUFU.EX2 R107, R107 ;  /* 0x0000006b006b7308 */ /* 0x000ee20000000800 */
[----:B-1----:R-:W-:-:S07]  /*5030*/  F2FP.SATFINITE.E4M3.F32.PACK_AB_MERGE_C R15, R105, R48, RZ ;  /* 0x00000030690f723e */ /* 0x002fce00048070ff */
[----:B------:R-:W1:Y:S01]  /*5040*/  MUFU.EX2 R103, R103 ;  /* 0x0000006700677308 */ /* 0x000e620000000800 */
[----:B--2---:R-:W-:Y:S01]  /*5050*/  FADD.FTZ R4, R46, R101 ;  /* 0x000000652e047221 */ /* 0x004fe20000010000 */
[----:B------:R-:W-:-:S06]  /*5060*/  IMAD.MOV.U32 R101, RZ, RZ, R25 ;  /* 0x000000ffff657224 */ /* 0x000fcc00078e0019 */
[----:B------:R2:W4:Y:S01]  /*5070*/  MUFU.EX2 R14, R109 ;  /* 0x0000006d000e7308 */ /* 0x0005220000000800 */
[----:B---3--:R-:W-:-:S07]  /*5080*/  FADD.FTZ R5, R107, R10 ;  /* 0x0000000a6b057221 */ /* 0x008fce0000010000 */
[----:B------:R-:W3:Y:S01]  /*5090*/  MUFU.EX2 R111, R111 ;  /* 0x0000006f006f7308 */ /* 0x000ee20000000800 */
[C---:B-1----:R-:W-:Y:S01]  /*50a0*/  F2FP.SATFINITE.E4M3.F32.PACK_AB_MERGE_C R217, R103.reuse, R46, R15 ;  /* 0x0000002e67d9723e */ /* 0x042fe2000480700f */
[----:B------:R-:W-:Y:S01]  /*50b0*/  FADD.FTZ R103, R103, R4 ;  /* 0x0000000467677221 */ /* 0x000fe20000010000 */
[--C-:B------:R-:W-:Y:S02]  /*50c0*/  IMAD.MOV.U32 R46, RZ, RZ, R25.reuse ;  /* 0x000000ffff2e7224 */ /* 0x100fe400078e0019 */
[----:B--2---:R-:W-:Y:S02]  /*50d0*/  IMAD.MOV.U32 R109, RZ, RZ, R25 ;  /* 0x000000ffff6d7224 */ /* 0x004fe400078e0019 */
[----:B------:R-:W-:Y:S01]  /*50e0*/  FADD.FTZ R48, R48, R103 ;  /* 0x0000006730307221 */ /* 0x000fe20000010000 */
[----:B------:R-:W-:Y:S01]  /*50f0*/  IMAD.MOV.U32 R103, RZ, RZ, R25 ;  /* 0x000000ffff677224 */ /* 0x000fe200078e0019 */
[----:B------:R1:W2:Y:S01]  /*5100*/  MUFU.EX2 R6, R117 ;  /* 0x0000007500067308 */ /* 0x0002a20000000800 */
[----:B----4-:R-:W-:Y:S01]  /*5110*/  FADD.FTZ R4, R14, R5 ;  /* 0x000000050e047221 */ /* 0x010fe20000010000 */
[----:B------:R-:W-:Y:S01]  /*5120*/  FADD.FTZ R105, R105, R48 ;  /* 0x0000003069697221 */ /* 0x000fe20000010000 */
[----:B------:R-:W-:-:S05]  /*5130*/  IMAD.MOV.U32 R48, RZ, RZ, R25 ;  /* 0x000000ffff307224 */ /* 0x000fca00078e0019 */
[----:B------:R-:W-:Y:S01]  /*5140*/  MUFU.EX2 R52, R52 ;  /* 0x0000003400347308 */ /* 0x000fe20000000800 */
[----:B---3--:R-:W-:Y:S01]  /*5150*/  FADD.FTZ R5, R111, R4 ;  /* 0x000000046f057221 */ /* 0x008fe20000010000 */
[----:B-1----:R-:W-:-:S06]  /*5160*/  IMAD.MOV.U32 R117, RZ, RZ, R25 ;  /* 0x000000ffff757224 */ /* 0x002fcc00078e0019 */
[----:B------:R-:W1:Y:S01]  /*5170*/  MUFU.EX2 R115, R115 ;  /* 0x0000007300737308 */ /* 0x000e620000000800 */
[C---:B--2---:R-:W-:Y:S01]  /*5180*/  F2FP.SATFINITE.E4M3.F32.PACK_AB_MERGE_C R111, R6.reuse, R111, RZ ;  /* 0x0000006f066f723e */ /* 0x044fe200048070ff */
[----:B------:R-:W-:-:S03]  /*5190*/  FADD.FTZ R6, R6, R5 ;  /* 0x0000000506067221 */ /* 0x000fc60000010000 */
[----:B------:R-:W-:Y:S01]  /*51a0*/  F2FP.SATFINITE.E4M3.F32.PACK_AB_MERGE_C R216, R14, R107, R111 ;  /* 0x0000006b0ed8723e */ /* 0x000fe2000480706f */
[--C-:B------:R-:W-:Y:S02]  /*51b0*/  IMAD.MOV.U32 R107, RZ, RZ, R25.reuse ;  /* 0x000000ffff6b7224 */ /* 0x100fe400078e0019 */
[----:B------:R-:W2:Y:S01]  /*51c0*/  MUFU.EX2 R50, R50 ;  /* 0x0000003200327308 */ /* 0x000ea20000000800 */
[----:B------:R-:W-:-:S07]  /*51d0*/  IMAD.MOV.U32 R111, RZ, RZ, R25 ;  /* 0x000000ffff6f7224 */ /* 0x000fce00078e0019 */
[----:B------:R-:W3:Y:S01]  /*51e0*/  MUFU.EX2 R119, R119 ;  /* 0x0000007700777308 */ /* 0x000ee20000000800 */
[----:B-1----:R-:W-:-:S07]  /*51f0*/  F2FP.SATFINITE.E4M3.F32.PACK_AB_MERGE_C R7, R115, R52, RZ ;  /* 0x000000347307723e */ /* 0x002fce00048070ff */
[----:B------:R-:W1:Y:S01]  /*5200*/  MUFU.EX2 R113, R113 ;  /* 0x0000007100717308 */ /* 0x000e620000000800 */
[----:B--2---:R-:W-:Y:S01]  /*5210*/  FADD.FTZ R4, R50, R105 ;  /* 0x0000006932047221 */ /* 0x004fe20000010000 */
[----:B------:R-:W-:-:S06]  /*5220*/  IMAD.MOV.U32 R105, RZ, RZ, R25 ;  /* 0x000000ffff697224 */ /* 0x000fcc00078e0019 */
[----:B------:R-:W2:Y:S01]  /*5230*/  MUFU.EX2 R12, R121 ;  /* 0x00000079000c7308 */ /* 0x000ea20000000800 */
[----:B---3--:R-:W-:-:S07]  /*5240*/  FADD.FTZ R5, R119, R6 ;  /* 0x0000000677057221 */ /* 0x008fce0000010000 */
[----:B------:R-:W-:Y:S01]  /*5250*/  MUFU.EX2 R123, R123 ;  /* 0x0000007b007b7308 */ /* 0x000fe20000000800 */
[C---:B-1----:R-:W-:Y:S01]  /*5260*/  F2FP.SATFINITE.E4M3.F32.PACK_AB_MERGE_C R219, R113.reuse, R50, R7 ;  /* 0x0000003271db723e */ /* 0x042fe20004807007 */
[----:B------:R-:W-:Y:S01]  /*5270*/  FADD.FTZ R113, R113, R4 ;  /* 0x0000000471717221 */ /* 0x000fe20000010000 */
[----:B------:R-:W-:-:S03]  /*5280*/  IMAD.MOV.U32 R50, RZ, RZ, R25 ;  /* 0x000000ffff327224 */ /* 0x000fc600078e0019 */
[----:B------:R-:W-:Y:S01]  /*5290*/  FADD.FTZ R52, R52, R113 ;  /* 0x0000007134347221 */ /* 0x000fe20000010000 */
[----:B------:R-:W-:Y:S01]  /*52a0*/  IMAD.MOV.U32 R113, RZ, RZ, R25 ;  /* 0x000000ffff717224 */ /* 0x000fe200078e0019 */
[----:B------:R-:W1:Y:S01]  /*52b0*/  MUFU.EX2 R62, R62 ;  /* 0x0000003e003e7308 */ /* 0x000e620000000800 */
[----:B--2---:R-:W-:Y:S01]  /*52c0*/  FADD.FTZ R4, R12, R5 ;  /* 0x000000050c047221 */ /* 0x004fe20000010000 */
[----:B------:R-:W-:Y:S01]  /*52d0*/  FADD.FTZ R7, R115, R52 ;  /* 0x0000003473077221 */ /* 0x000fe20000010000 */
[--C-:B------:R-:W-:Y:S02]  /*52e0*/  IMAD.MOV.U32 R52, RZ, RZ, R25.reuse ;  /* 0x000000ffff347224 */ /* 0x100fe400078e0019 */
[----:B------:R-:W-:Y:S01]  /*52f0*/  IMAD.MOV.U32 R115, RZ, RZ, R25 ;  /* 0x000000ffff737224 */ /* 0x000fe200078e0019 */
[----:B-1----:R-:W-:Y:S01]  /*5300*/  F2FP.SATFINITE.E4M3.F32.PACK_AB_MERGE_C R5, R62, R123, RZ ;  /* 0x0000007b3e05723e */ /* 0x002fe200048070ff */
[----:B------:R-:W-:-:S03]  /*5310*/  FADD.FTZ R123, R123, R4 ;  /* 0x000000047b7b7221 */ /* 0x000fc60000010000 */
[----:B------:R-:W-:Y:S01]  /*5320*/  F2FP.SATFINITE.E4M3.F32.PACK_AB_MERGE_C R218, R12, R119, R5 ;  /* 0x000000770cda723e */ /* 0x000fe20004807005 */
[----:B------:R-:W-:Y:S01]  /*5330*/  FADD.FTZ R6, R62, R123 ;  /* 0x0000007b3e067221 */ /* 0x000fe20000010000 */
[----:B------:R-:W-:Y:S02]  /*5340*/  IMAD.MOV.U32 R5, RZ, RZ, RZ ;  /* 0x000000ffff057224 */ /* 0x000fe400078e00ff */
[--C-:B------:R-:W-:Y:S02]  /*5350*/  IMAD.MOV.U32 R62, RZ, RZ, R25.reuse ;  /* 0x000000ffff3e7224 */ /* 0x100fe400078e0019 */
[----:B------:R-:W-:Y:S01]  /*5360*/  IMAD.MOV.U32 R119, RZ, RZ, R25 ;  /* 0x000000ffff777224 */ /* 0x000fe200078e0019 */
[----:B0-----:R-:W-:Y:S06]  /*5370*/  @!P2 BRA `(.L_x_3153) ;  /* 0x0000003c000ca947 */ /* 0x001fec0003800000 */
[----:B------:R-:W-:Y:S01]  /*5380*/  IMAD.MOV.U32 R8, RZ, RZ, R22 ;  /* 0x000000ffff087224 */ /* 0x000fe200078e0016 */
[----:B------:R-:W-:Y:S01]  /*5390*/  CS2R R118, SRZ ;  /* 0x0000000000767805 */ /* 0x000fe2000001ff00 */
[----:B------:R-:W-:Y:S01]  /*53a0*/  IMAD.MOV.U32 R9, RZ, RZ, R127 ;  /* 0x000000ffff097224 */ /* 0x000fe200078e007f */
[----:B------:R-:W-:Y:S01]  /*53b0*/  CS2R R116, SRZ ;  /* 0x0000000000747805 */ /* 0x000fe2000001ff00 */
[----:B------:R-:W-:Y:S01]  /*53c0*/  IMAD.MOV.U32 R4, RZ, RZ, R131 ;  /* 0x000000ffff047224 */ /* 0x000fe200078e0083 */
[----:B------:R-:W-:Y:S01]  /*53d0*/  CS2R R114, SRZ ;  /* 0x0000000000727805 */ /* 0x000fe2000001ff00 */
[----:B------:R-:W-:Y:S01]  /*53e0*/  IMAD.MOV.U32 R10, RZ, RZ, RZ ;  /* 0x000000ffff0a7224 */ /* 0x000fe200078e00ff */
        /* <DEDUP_REMOVED lines=45> */
[----:B------:R-:W-:-:S06]  /*56c0*/  UMOV UR53, URZ ;  /* 0x0000003f00357c82 */ /* 0x000fcc0008000000 */
.L_x_3163:
[----:B------:R-:W-:Y:S01]  /*56d0*/  ISETP.NE.AND P3, PT, RZ, UR41, PT ;  /* 0x00000029ff007c0c */ /* 0x000fe2000bf65270 */
[----:B------:R-:W-:-:S04]  /*56e0*/  UISETP.NE.AND UP0, UPT, UR53, 0x1, UPT ;  /* 0x000000013500788c */ /* 0x000fc8000bf05270 */
[----:B------:R-:W-:-:S06]  /*56f0*/  USEL UR4, URZ, 0x1, UP0 ;  /* 0x000000013f047887 */ /* 0x000fcc0008000000 */
[----:B------:R-:W-:Y:S02]  /*5700*/  LOP3.LUT R5, R10, UR4, RZ, 0x3c, !PT ;  /* 0x000000040a057c12 */ /* 0x000fe4000f8e3cff */
[----:B------:R-:W-:Y:S05]  /*5710*/  @P3 BRA `(.L_x_3154) ;  /* 0x0000000000343947 */ /* 0x000fea0003800000 */
[----:B------:R-:W-:Y:S05]  /*5720*/  @!P0 BRA `(.L_x_3155) ;  /* 0x0000000000048947 */ /* 0x000fea0003800000 */
[----:B------:R-:W-:Y:S01]  /*5730*/  BPT.TRAP 0x1 ;  /* 0x000000040000795c */ /* 0x000fe20000300000 */
.L_x_3155:
        /* <DEDUP_REMOVED lines=8> */
.L_x_3156:
[----:B-1----:R-:W-:Y:S05]  /*57c0*/  @P2 BRA `(.L_x_3154) ;  /* 0x0000000000082947 */ /* 0x002fea0003800000 */
[----:B------:R-:W1:Y:S02]  /*57d0*/  SYNCS.PHASECHK.TRANS64.TRYWAIT P2, [UR4+0x33430], R11 ;  /* 0x0334300bff0075a7 */ /* 0x000e640008040144 */
[----:B-1----:R-:W-:Y:S05]  /*57e0*/  @!P2 BRA `(.L_x_3157) ;  /* 0x000000b800b8a947 */ /* 0x002fea0003800000 */
.L_x_3154:
[----:B01----:R-:W-:Y:S01]  /*57f0*/  VIADD R11, R18, 0x8 ;  /* 0x00000008120b7836 */ /* 0x003fe20000000000 */
[----:B------:R-:W-:Y:S01]  /*5800*/  UIADD3 UR52, UR53, 0x1, URZ ;  /* 0x0000000135347890 */ /* 0x000fe2000fffe03f */
[C---:B------:R-:W-:Y:S01]  /*5810*/  R2UR UR4, R2.reuse ;  /* 0x00000000020472ca */ /* 0x040fe200000e0000 */
[----:B------:R-:W-:Y:S01]  /*5820*/  UMOV UR7, 0x80000020 ;  /* 0x8000002000077882 */ /* 0x000fe20000000000 */
[C---:B------:R-:W-:Y:S01]  /*5830*/  R2UR UR5, R3.reuse ;  /* 0x00000000030572ca */ /* 0x040fe200000e0000 */
[----:B------:R0:W-:Y:S01]  /*5840*/  BAR.SYNC.DEFER_BLOCKING R11, 0x100 ;  /* 0x0004000b0000751d */ /* 0x0001e20000010000 */
[----:B------:R-:W-:Y:S01]  /*5850*/  UISETP.NE.AND UP0, UPT, UR52, 0x2, UPT ;  /* 0x000000023400788c */ /* 0x000fe2000bf05270 */
[C---:B------:R-:W-:Y:S02]  /*5860*/  R2UR UR8, R2.reuse ;  /* 0x00000000020872ca */ /* 0x040fe400000e0000 */
[C---:B------:R-:W-:Y:S01]  /*5870*/  R2UR UR9, R3.reuse ;  /* 0x00000000030972ca */ /* 0x040fe200000e0000 */
[----:B------:R-:W-:Y:S01]  /*5880*/  USEL UR52, UR52, URZ, UP0 ;  /* 0x0000003f34347287 */ /* 0x000fe20008000000 */
[C---:B------:R-:W-:Y:S01]  /*5890*/  R2UR UR12, R2.reuse ;  /* 0x00000000020c72ca */ /* 0x040fe200000e0000 */
[----:B------:R-:W-:Y:S01]  /*58a0*/  UMOV UR11, 0x80000020 ;  /* 0x80000020000b7882 */ /* 0x000fe20000000000 */
[C---:B------:R-:W-:Y:S01]  /*58b0*/  R2UR UR13, R3.reuse ;  /* 0x00000000030d72ca */ /* 0x040fe200000e0000 */
[----:B------:R-:W-:Y:S01]  /*58c0*/  UIMAD UR54, UR52, 0x780, UR42 ;  /* 0x00000780343678a4 */ /* 0x000fe2000f8e022a */
[C---:B------:R-:W-:Y:S01]  /*58d0*/  R2UR UR16, R2.reuse ;  /* 0x00000000021072ca */ /* 0x040fe200000e0000 */
[----:B------:R-:W-:Y:S01]  /*58e0*/  UMOV UR15, 0x80000020 ;  /* 0x80000020000f7882 */ /* 0x000fe20000000000 */
[C---:B------:R-:W-:Y:S01]  /*58f0*/  R2UR UR17, R3.reuse ;  /* 0x00000000031172ca */ /* 0x040fe200000e0000 */
[----:B------:R-:W-:Y:S01]  /*5900*/  UIADD3 UR10, UR54, 0x80, URZ ;  /* 0x00000080360a7890 */ /* 0x000fe2000fffe03f */
[----:B------:R-:W-:Y:S01]  /*5910*/  R2UR UR20, R2 ;  /* 0x00000000021472ca */ /* 0x000fe200000e0000 */
[----:B------:R-:W-:Y:S01]  /*5920*/  UIADD3 UR14, UR54, 0x100, URZ ;  /* 0x00000100360e7890 */ /* 0x000fe2000fffe03f */
[----:B------:R-:W-:Y:S01]  /*5930*/  R2UR UR21, R3 ;  /* 0x00000000031572ca */ /* 0x000fe200000e0000 */
[----:B------:R-:W-:Y:S01]  /*5940*/  UMOV UR6, UR54 ;  /* 0x0000003600067c82 */ /* 0x000fe20008000000 */
[----:B------:R-:W-:Y:S01]  /*5950*/  UIADD3 UR18, UR54, 0x180, URZ ;  /* 0x0000018036127890 */ /* 0x000fe2000fffe03f */
[----:B------:R-:W-:Y:S01]  /*5960*/  UMOV UR19, 0x80000020 ;  /* 0x8000002000137882 */ /* 0x000fe20000000000 */
[----:B------:R-:W-:Y:S01]  /*5970*/  UIADD3 UR22, UR54, 0x200, URZ ;  /* 0x0000020036167890 */ /* 0x000fe2000fffe03f */
[----:B------:R-:W-:Y:S01]  /*5980*/  UMOV UR23, 0x80000020 ;  /* 0x8000002000177882 */ /* 0x000fe20000000000 */
[----:B------:R-:W-:Y:S01]  /*5990*/  WARPGROUP.ARRIVE ;  /* 0x00000000000079c5 */ /* 0x000fe20000000000 */
[----:B------:R-:W-:Y:S01]  /*59a0*/  UIADD3 UR26, UR54, 0x2, URZ ;  /* 0x00000002361a7890 */ /* 0x000fe2000fffe03f */
[----:B------:R-:W-:Y:S01]  /*59b0*/  UMOV UR27, 0x80000020 ;  /* 0x80000020001b7882 */ /* 0x000fe20000000000 */
[----:B------:R-:W-:-:S03]  /*59c0*/  UIADD3 UR30, UR54, 0x280, URZ ;  /* 0x00000280361e7890 */ /* 0x000fc6000fffe03f */
[----:B------:R-:W-:Y:S01]  /*59d0*/  QGMMA.64x32x32.F32.E4M3.E4M3 R184, gdesc[UR4], RZ, !UPT, gsb0 ;  /* 0x0060000004b879f3 */ /* 0x000fe2000c0008ff */
[----:B------:R-:W-:Y:S01]  /*59e0*/  UIADD3 UR6, UR54, 0x82, URZ ;  /* 0x0000008236067890 */ /* 0x000fe2000fffe03f */
[----:B------:R-:W-:Y:S01]  /*59f0*/  UMOV UR4, UR24 ;  /* 0x0000001800047c82 */ /* 0x000fe20008000000 */
[----:B------:R-:W-:Y:S01]  /*5a00*/  UMOV UR5, UR25 ;  /* 0x0000001900057c82 */ /* 0x000fe20008000000 */
        /* <DEDUP_REMOVED lines=8> */
[----:B------:R-:W-:-:S02]  /*5a90*/  WARPGROUP.DEPBAR.LE gsb0, 0x0 ;  /* 0x00008000000079c5 */ /* 0x000fc40000010000 */
[----:B------:R-:W-:-:S06]  /*5aa0*/  WARPGROUP.ARRIVE ;  /* 0x00000000000079c5 */ /* 0x000fcc0000000000 */
[----:B------:R-:W-:Y:S01]  /*5ab0*/  QGMMA.64x32x32.F32.E4M3.E4M3 R168, gdesc[UR8], RZ, !UPT, gsb0 ;  /* 0x0060000008a879f3 */ /* 0x000fe2000c0008ff */
[----:B------:R-:W-:Y:S02]  /*5ac0*/  UIADD3 UR8, UR54, 0x102, URZ ;  /* 0x0000010236087890 */ /* 0x000fe4000fffe03f */
[----:B------:R-:W-:Y:S02]  /*5ad0*/  UIADD3 UR9, UR54, 0x182, URZ ;  /* 0x0000018236097890 */ /* 0x000fe4000fffe03f */
        /* <DEDUP_REMOVED lines=13> */
[----:B------:R-:W-:Y:S01]  /*5bb0*/  UMOV UR26, UR6 ;  /* 0x00000006001a7c82 */ /* 0x000fe20008000000 */
[----:B------:R-:W-:Y:S01]  /*5bc0*/  UMOV UR27, 0x80000020 ;  /* 0x80000020001b7882 */ /* 0x000fe20000000000 */
[----:B------:R-:W-:Y:S01]  /*5bd0*/  UMOV UR6, UR8 ;  /* 0x0000000800067c82 */ /* 0x000fe20008000000 */
        /* <DEDUP_REMOVED lines=10> */
[----:B------:R-:W-:Y:S01]  /*5c80*/  UIADD3 UR6, UR54, 0x300, URZ ;  /* 0x0000030036067890 */ /* 0x000fe2000fffe03f */
[----:B------:R-:W-:Y:S01]  /*5c90*/  UMOV UR4, UR28 ;  /* 0x0000001c00047c82 */ /* 0x000fe20008000000 */
        /* <DEDUP_REMOVED lines=121> */
[----:B0-----:R-:W-:Y:S05]  /*6430*/  @P3 BRA `(.L_x_3158) ;  /* 0x0000000000283947 */ /* 0x001fea0003800000 */
[----:B------:R-:W-:Y:S05]  /*6440*/  @!P0 BRA `(.L_x_3159) ;  /* 0x0000000000048947 */ /* 0x000fea0003800000 */
[----:B------:R-:W-:Y:S01]  /*6450*/  BPT.TRAP 0x1 ;  /* 0x000000040000795c */ /* 0x000fe20000300000 */
.L_x_3159:
[----:B------:R-:W-:Y:S01]  /*6460*/  ULEA UR4, UR53, UR40, 0x3 ;  /* 0x0000002835047291 */ /* 0x000fe2000f8e183f */
[----:B------:R-:W-:-:S08]  /*6470*/  SHF.L.U32 R10, R10, 0x1f, RZ ;  /* 0x0000001f0a0a7819 */ /* 0x000fd000000006ff */
[----:B------:R0:W1:Y:S01]  /*6480*/  SYNCS.PHASECHK.TRANS64.TRYWAIT P2, [UR4+0x33450], R10 ;  /* 0x0334500aff0075a7 */ /* 0x0000620008040144 */
[----:B------:R-:W-:Y:S05]  /*6490*/  @!P0 BRA `(.L_x_3160) ;  /* 0x0000000000048947 */ /* 0x000fea0003800000 */
[----:B------:R-:W-:Y:S01]  /*64a0*/  BPT.TRAP 0x1 ;  /* 0x000000040000795c */ /* 0x000fe20000300000 */
.L_x_3160:
[----:B-1----:R-:W-:Y:S05]  /*64b0*/  @P2 BRA `(.L_x_3158) ;  /* 0x0000000000082947 */ /* 0x002fea0003800000 */
[----:B------:R-:W1:Y:S02]  /*64c0*/  SYNCS.PHASECHK.TRANS64.TRYWAIT P2, [UR4+0x33450], R10 ;  /* 0x0334500aff0075a7 */ /* 0x000e640008040144 */
[----:B-1----:R-:W-:Y:S05]  /*64d0*/  @!P2 BRA `(.L_x_3161) ;  /* 0x000000ac0094a947 */ /* 0x002fea0003800000 */
.L_x_3158:
[----:B------:R-:W-:Y:S01]  /*64e0*/  UIADD3 UR4, UR40, 0x200, URZ ;  /* 0x0000020028047890 */ /* 0x000fe2000fffe03f */
[----:B------:R-:W-:Y:S01]  /*64f0*/  WARPGROUP.ARRIVE ;  /* 0x00000000000079c5 */ /* 0x000fe20000000000 */
[----:B------:R-:W-:Y:S01]  /*6500*/  UMOV UR7, 0xc0000010 ;  /* 0xc000001000077882 */ /* 0x000fe20000000000 */
[C---:B-1----:R-:W-:Y:S01]  /*6510*/  FMUL.FTZ R11, R0.reuse, R184 ;  /* 0x000000b8000b7220 */ /* 0x042fe20000410000 */
[----:B------:R-:W-:Y:S01]  /*6520*/  USHF.R.U32.HI UR4, URZ, 0x4, UR4 ;  /* 0x000000043f047899 */ /* 0x000fe20008011604 */
[C---:B------:R-:W-:Y:S01]  /*6530*/  FMUL.FTZ R12, R0.reuse, R186 ;  /* 0x000000ba000c7220 */ /* 0x040fe20000410000 */
[C---:B0-----:R-:W-:Y:S01]  /*6540*/  FMUL.FTZ R10, R0.reuse, R185 ;  /* 0x000000b9000a7220 */ /* 0x041fe20000410000 */
        /* <DEDUP_REMOVED lines=9> */
[----:B------:R-:W-:Y:S01]  /*65e0*/  UIMAD UR4, UR53, 0x780, UR4 ;  /* 0x00000780350478a4 */ /* 0x000fe2000f8e0204 */
        /* <DEDUP_REMOVED lines=8> */
[----:B------:R-:W-:Y:S01]  /*6670*/  QGMMA.64x192x32.F32.E4M3.E4M3 R24, R200, gdesc[UR4], R24, gsb0 ;  /* 0x02e00004c8187df3 */ /* 0x000fe20008000818 */
[----:B------:R-:W-:Y:S01]  /*6680*/  UIADD3 UR6, UR4, 0x180, URZ ;  /* 0x0000018004067890 */ /* 0x000fe2000fffe03f */
[----:B------:R-:W2:Y:S01]  /*6690*/  MUFU.TANH R10, R10 ;  /* 0x0000000a000a7308 */ /* 0x000ea20000002400 */
[----:B------:R-:W-:Y:S01]  /*66a0*/  UMOV UR7, 0xc0000010 ;  /* 0xc000001000077882 */ /* 0x000fe20000000000 */
[----:B0-----:R-:W-:Y:S01]  /*66b0*/  FMNMX.FTZ R189, R11, R4, !PT ;  /* 0x000000040bbd7209 */ /* 0x001fe20007810000 */
[C---:B------:R-:W-:Y:S01]  /*66c0*/  FMUL.FTZ R188, R0.reuse, R199 ;  /* 0x000000c700bc7220 */ /* 0x040fe20000410000 */
[C---:B------:R-:W-:Y:S01]  /*66d0*/  FMUL.FTZ R168, R0.reuse, R168 ;  /* 0x000000a800a87220 */ /* 0x040fe20000410000 */
        /* <DEDUP_REMOVED lines=74> */
[----:B------:R-:W-:Y:S01]  /*6b80*/  IMAD.U32 R194, RZ, RZ, UR52 ;  /* 0x00000034ffc27e24 */ /* 0x000fe2000f8e00ff */
[----:B------:R-:W0:Y:S01]  /*6b90*/  MUFU.TANH R185, R185 ;  /* 0x000000b900b97308 */ /* 0x000e220000002400 */
[----:B-1----:R-:W-:-:S03]  /*6ba0*/  FMNMX.FTZ R190, R22, R189, !PT ;  /* 0x000000bd16be7209 */ /* 0x002fc60007810000 */
[----:B------:R-:W-:-:S04]  /*6bb0*/  @!P1 LEA R194, R194, UR40, 0x3 ;  /* 0x00000028c2c29c11 */ /* 0x000fc8000f8e18ff */
        /* <DEDUP_REMOVED lines=30> */
[----:B------:R-:W-:Y:S02]  /*6da0*/  WARPGROUP.DEPBAR.LE gsb0, 0x0 ;  /* 0x00008000000079c5 */ /* 0x000fe40000010000 */
[----:B------:R-:W-:Y:S01]  /*6db0*/  WARPGROUP.ARRIVE ;  /* 0x00000000000079c5 */ /* 0x000fe20000000000 */
[----:B------:R-:W-:-:S03]  /*6dc0*/  FMUL.FTZ R201, R0, R134 ;  /* 0x0000008600c97220 */ /* 0x000fc60000410000 */
[----:B------:R-:W1:Y:S01]  /*6dd0*/  MUFU.TANH R180, R180 ;  /* 0x000000b400b47308 */ /* 0x000e620000002400 */
[----:B--2---:R-:W-:Y:S01]  /*6de0*/  FMNMX.FTZ R189, R177, R190, !PT ;  /* 0x000000beb1bd7209 */ /* 0x004fe20007810000 */
[----:B------:R-:W-:Y:S01]  /*6df0*/  QGMMA.64x192x32.F32.E4M3.E4M3 R24, R204, gdesc[UR4], R24, gsb0 ;  /* 0x02e00004cc187df3 */ /* 0x000fe20008000818 */
[----:B------:R-:W-:Y:S01]  /*6e00*/  UIADD3 UR6, UR4, 0x300, URZ ;  /* 0x0000030004067890 */ /* 0x000fe2000fffe03f */
[----:B------:R-:W-:-:S04]  /*6e10*/  UMOV UR7, 0xc0000010 ;  /* 0xc000001000077882 */ /* 0x000fc80000000000 */
        /* <DEDUP_REMOVED lines=43> */
[----:B------:R-:W-:-:S06]  /*70d0*/  FMUL.FTZ R195, R0, R130 ;  /* 0x0000008200c37220 */ /* 0x000fcc0000410000 */
        /* <DEDUP_REMOVED lines=12> */
[----:B-1----:R-:W-:Y:S01]  /*71a0*/  FMNMX.FTZ R126, R140, R127, !PT ;  /* 0x0000007f8c7e7209 */ /* 0x002fe20007810000 */
[----:B------:R-:W-:Y:S02]  /*71b0*/  WARPGROUP.DEPBAR.LE gsb0, 0x0 ;  /* 0x00008000000079c5 */ /* 0x000fe40000010000 */
[----:B------:R-:W-:-:S04]  /*71c0*/  WARPGROUP.ARRIVE ;  /* 0x00000000000079c5 */ /* 0x000fc80000000000 */
[----:B------:R-:W1:Y:S01]  /*71d0*/  MUFU.TANH R143, R143 ;  /* 0x0000008f008f7308 */ /* 0x000e620000002400 */
[----:B--2---:R-:W-:Y:S01]  /*71e0*/  FMNMX.FTZ R127, R141, R126, !PT ;  /* 0x0000007e8d7f7209 */ /* 0x004fe20007810000 */
[----:B------:R-:W-:Y:S01]  /*71f0*/  QGMMA.64x192x32.F32.E4M3.E4M3 R24, R208, gdesc[UR4], R24, gsb0 ;  /* 0x02e00004d0187df3 */ /* 0x000fe20008000818 */
[----:B------:R-:W-:Y:S01]  /*7200*/  UIADD3 UR6, UR4, 0x480, URZ ;  /* 0x0000048004067890 */ /* 0x000fe2000fffe03f */
[----:B------:R-:W-:Y:S01]  /*7210*/  UMOV UR7, 0xc0000010 ;  /* 0xc000001000077882 */ /* 0x000fe20000000000 */
[----:B------:R-:W-:-:S03]  /*7220*/  UIADD3 UR4, UR4, 0x600, URZ ;  /* 0x0000060004047890 */ /* 0x000fc6000fffe03f */
        /* <DEDUP_REMOVED lines=48> */
[----:B--2---:R-:W-:-:S05]  /*7530*/  FMNMX.FTZ R127, R133, R126, !PT ;  /* 0x0000007e857f7209 */ /* 0x004fca0007810000 */
[----:B------:R-:W2:Y:S01]  /*7540*/  SHFL.BFLY PT, R126, R127, 0x2, 0x1f ;  /* 0x0c401f007f7e7f89 */ /* 0x000ea200000e0000 */
[----:B0-----:R-:W-:Y:S01]  /*7550*/  FMNMX.FTZ R128, R201, R128, !PT ;  /* 0x00000080c9807209 */ /* 0x001fe20007810000 */
[----:B------:R-:W-:Y:S02]  /*7560*/  WARPGROUP.DEPBAR.LE gsb0, 0x0 ;  /* 0x00008000000079c5 */ /* 0x000fe40000010000 */
[----:B------:R-:W-:Y:S01]  /*7570*/  WARPGROUP.ARRIVE ;  /* 0x00000000000079c5 */ /* 0x000fe20000000000 */
[----:B-1----:R-:W-:-:S05]  /*7580*/  FMNMX.FTZ R128, R135, R128, !PT ;  /* 0x0000008087807209 */ /* 0x002fca0007810000 */
[----:B------:R-:W-:Y:S01]  /*7590*/  QGMMA.64x192x32.F32.E4M3.E4M3 R24, R212, gdesc[UR4], R24, gsb0 ;  /* 0x02e00004d4187df3 */ /* 0x000fe20008000818 */
[----:B------:R-:W0:Y:S01]  /*75a0*/  SHFL.BFLY PT, R131, R128, 0x2, 0x1f ;  /* 0x0c401f0080837f89 */ /* 0x000e2200000e0000 */
[----:B------:R-:W-:Y:S01]  /*75b0*/  UMOV UR6, UR4 ;  /* 0x0000000400067c82 */ /* 0x000fe20008000000 */
[----:B------:R-:W-:Y:S01]  /*75c0*/  UMOV UR7, 0xc0000010 ;  /* 0xc000001000077882 */ /* 0x000fe20000000000 */
[----:B--2---:R-:W-:Y:S02]  /*75d0*/  FMNMX.FTZ R130, R127, R126, !PT ;  /* 0x0000007e7f827209 */ /* 0x004fe40007810000 */
[----:B------:R-:W1:Y:S01]  /*75e0*/  LDC R126, c[0x0][0x988] ;  /* 0x00026200ff7e7b82 */ /* 0x000e620000000800 */
[----:B0-----:R-:W-:Y:S02]  /*75f0*/  FMNMX.FTZ R132, R128, R131, !PT ;  /* 0x0000008380847209 */ /* 0x001fe40007810000 */
[----:B------:R-:W0:Y:S04]  /*7600*/  SHFL.BFLY PT, R131, R130, 0x1, 0x1f ;  /* 0x0c201f0082837f89 */ /* 0x000e2800000e0000 */
[----:B------:R-:W2:Y:S01]  /*7610*/  SHFL.BFLY PT, R203, R132, 0x1, 0x1f ;  /* 0x0c201f0084cb7f89 */ /* 0x000ea200000e0000 */
[----:B0-----:R-:W-:-:S02]  /*7620*/  FMNMX.FTZ R131, R130, R131, !PT ;  /* 0x0000008382837209 */ /* 0x001fc40007810000 */
[----:B--2---:R-:W-:-:S03]  /*7630*/  FMNMX.FTZ R127, R132, R203, !PT ;  /* 0x000000cb847f7209 */ /* 0x004fc60007810000 */
[----:B------:R-:W-:-:S04]  /*7640*/  FADD.FTZ R203, -R131, R4 ;  /* 0x0000000483cb7221 */ /* 0x000fc80000010100 */
[----:B-1----:R-:W-:Y:S01]  /*7650*/  FMUL.FTZ R134, R203, R126 ;  /* 0x0000007ecb867220 */ /* 0x002fe20000410000 */
[----:B------:R-:W-:-:S03]  /*7660*/  FADD.FTZ R203, -R127, R9 ;  /* 0x000000097fcb7221 */ /* 0x000fc60000010100 */
[----:B------:R0:W-:Y:S01]  /*7670*/  MUFU.EX2 R9, R134 ;  /* 0x0000008600097308 */ /* 0x0001e20000000800 */
[-C--:B------:R-:W-:Y:S01]  /*7680*/  FMUL.FTZ R4, R203, R126.reuse ;  /* 0x0000007ecb047220 */ /* 0x080fe20000410000 */
[----:B------:R-:W-:-:S04]  /*7690*/  FFMA.FTZ R203, R131, R126, -8 ;  /* 0xc100000083cb7423 */ /* 0x000fc8000001007e */
[-CC-:B------:R-:W-:Y:S01]  /*76a0*/  FFMA.FTZ R132, R172, R126.reuse, -R203.reuse ;  /* 0x0000007eac847223 */ /* 0x180fe200000108cb */
[----:B------:R-:W-:-:S01]  /*76b0*/  FFMA.FTZ R172, R193, R126, -R203 ;  /* 0x0000007ec1ac7223 */ /* 0x000fc200000108cb */
[-C--:B------:R-:W-:Y:S01]  /*76c0*/  FFMA.FTZ R193, R127, R126.reuse, -8 ;  /* 0xc10000007fc17423 */ /* 0x080fe2000001007e */
[----:B0-----:R-:W-:-:S01]  /*76d0*/  FFMA.FTZ R134, R176, R126, -R203 ;  /* 0x0000007eb0867223 */ /* 0x001fc200000108cb */
[-CC-:B------:R-:W-:Y:S01]  /*76e0*/  FFMA.FTZ R128, R11, R126.reuse, -R203.reuse ;  /* 0x0000007e0b807223 */ /* 0x180fe200000108cb */
[----:B------:R-:W-:-:S01]  /*76f0*/  FFMA.FTZ R176, R199, R126, -R203 ;  /* 0x0000007ec7b07223 */ /* 0x000fc200000108cb */
[-C--:B------:R-:W-:Y:S01]  /*7700*/  FFMA.FTZ R199, R12, R126.reuse, -R193 ;  /* 0x0000007e0cc77223 */ /* 0x080fe200000108c1 */
[----:B------:R-:W-:-:S01]  /*7710*/  FFMA.FTZ R11, R10, R126, -R203 ;  /* 0x0000007e0a0b7223 */ /* 0x000fc200000108cb */
[-C--:B------:R-:W-:Y:S01]  /*7720*/  FFMA.FTZ R12, R13, R126.reuse, -R193 ;  /* 0x0000007e0d0c7223 */ /* 0x080fe200000108c1 */
[----:B------:R-:W-:Y:S01]  /*7730*/  MUFU.EX2 R4, R4 ;  /* 0x0000000400047308 */ /* 0x000fe20000000800 */
[----:B------:R-:W-:-:S01]  /*7740*/  FFMA.FTZ R10, R14, R126, -R203 ;  /* 0x0000007e0e0a7223 */ /* 0x000fc200000108cb */
[-C--:B------:R-:W-:Y:S01]  /*7750*/  FFMA.FTZ R13, R19, R126.reuse, -R193 ;  /* 0x0000007e130d7223 */ /* 0x080fe200000108c1 */
[----:B------:R-:W-:-:S01]  /*7760*/  FFMA.FTZ R15, R15, R126, -R203 ;  /* 0x0000007e0f0f7223 */ /* 0x000fc200000108cb */
[-C--:B------:R-:W-:Y:S01]  /*7770*/  FFMA.FTZ R20, R20, R126.reuse, -R193 ;  /* 0x0000007e14147223 */ /* 0x080fe200000108c1 */
[----:B------:R-:W-:-:S01]  /*7780*/  FFMA.FTZ R14, R21, R126, -R203 ;  /* 0x0000007e150e7223 */ /* 0x000fc200000108cb */
[-C--:B------:R-:W-:Y:S01]  /*7790*/  FFMA.FTZ R19, R23, R126.reuse, -R193 ;  /* 0x0000007e17137223 */ /* 0x080fe200000108c1 */
[----:B------:R-:W-:-:S01]  /*77a0*/  FFMA.FTZ R130, R168, R126, -R203 ;  /* 0x0000007ea8827223 */ /* 0x000fc200000108cb */
[----:B------:R-:W0:Y:S01]  /*77b0*/  MUFU.EX2 R128, R128 ;  /* 0x0000008000807308 */ /* 0x000e220000000800 */
[----:B------:R-:W-:-:S01]  /*77c0*/  FFMA.FTZ R21, R22, R126, -R203 ;  /* 0x0000007e16157223 */ /* 0x000fc200000108cb */
[-C--:B------:R-:W-:Y:S01]  /*77d0*/  FFMA.FTZ R168, R180, R126.reuse, -R203 ;  /* 0x0000007eb4a87223 */ /* 0x080fe200000108cb */
[----:B------:R-:W-:-:S01]  /*77e0*/  FFMA.FTZ R180, R184, R126, -R193 ;  /* 0x0000007eb8b47223 */ /* 0x000fc200000108c1 */
[-C--:B------:R-:W-:Y:S01]  /*77f0*/  FFMA.FTZ R22, R185, R126.reuse, -R203 ;  /* 0x0000007eb9167223 */ /* 0x080fe200000108cb */
[----:B------:R-:W-:-:S01]  /*7800*/  FFMA.FTZ R23, R187, R126, -R193 ;  /* 0x0000007ebb177223 */ /* 0x000fc200000108c1 */
[-C--:B------:R-:W-:Y:S01]  /*7810*/  FFMA.FTZ R185, R186, R126.reuse, -R203 ;  /* 0x0000007ebab97223 */ /* 0x080fe200000108cb */
[----:B------:R-:W-:-:S01]  /*7820*/  FFMA.FTZ R184, R188, R126, -R193 ;  /* 0x0000007ebcb87223 */ /* 0x000fc200000108c1 */
[----:B------:R-:W1:Y:S01]  /*7830*/  MUFU.EX2 R199, R199 ;  /* 0x000000c700c77308 */ /* 0x000e620000000800 */
[----:B------:R-:W-:-:S01]  /*7840*/  FFMA.FTZ R170, R170, R126, -R193 ;  /* 0x0000007eaaaa7223 */ /* 0x000fc200000108c1 */
[-C--:B------:R-:W-:Y:S01]  /*7850*/  FFMA.FTZ R169, R169, R126.reuse, -R203 ;  /* 0x0000007ea9a97223 */ /* 0x080fe200000108cb */
[----:B------:R-:W-:-:S01]  /*7860*/  FFMA.FTZ R171, R171, R126, -R193 ;  /* 0x0000007eabab7223 */ /* 0x000fc200000108c1 */
[-C--:B------:R-:W-:Y:S01]  /*7870*/  FFMA.FTZ R174, R174, R126.reuse, -R193 ;  /* 0x0000007eaeae7223 */ /* 0x080fe200000108c1 */
[----:B------:R-:W-:-:S01]  /*7880*/  FFMA.FTZ R173, R173, R126, -R203 ;  /* 0x0000007eadad7223 */ /* 0x000fc200000108cb */
[-CC-:B------:R-:W-:Y:S01]  /*7890*/  FFMA.FTZ R175, R175, R126.reuse, -R193.reuse ;  /* 0x0000007eafaf7223 */ /* 0x180fe200000108c1 */
[----:B------:R-:W-:-:S01]  /*78a0*/  FFMA.FTZ R178, R178, R126, -R193 ;  /* 0x0000007eb2b27223 */ /* 0x000fc200000108c1 */
[----:B------:R-:W2:Y:S01]  /*78b0*/  MUFU.EX2 R11, R11 ;  /* 0x0000000b000b7308 */ /* 0x000ea20000000800 */
[----:B0-----:R-:W-:-:S01]  /*78c0*/  FFMA.FTZ R6, R9, R6, R128 ;  /* 0x0000000609067223 */ /* 0x001fc20000010080 */
[-C--:B------:R-:W-:Y:S01]  /*78d0*/  FFMA.FTZ R177, R177, R126.reuse, -R203 ;  /* 0x0000007eb1b17223 */ /* 0x080fe200000108cb */
[----:B------:R-:W-:-:S01]  /*78e0*/  FFMA.FTZ R179, R179, R126, -R193 ;  /* 0x0000007eb3b37223 */ /* 0x000fc200000108c1 */
[-C--:B------:R-:W-:Y:S01]  /*78f0*/  FFMA.FTZ R182, R182, R126.reuse, -R193 ;  /* 0x0000007eb6b67223 */ /* 0x080fe200000108c1 */
[----:B------:R-:W-:-:S01]  /*7900*/  FFMA.FTZ R181, R181, R126, -R203 ;  /* 0x0000007eb5b57223 */ /* 0x000fc200000108cb */
[-C--:B------:R-:W-:Y:S01]  /*7910*/  FFMA.FTZ R183, R183, R126.reuse, -R193 ;  /* 0x0000007eb7b77223 */ /* 0x080fe200000108c1 */
[----:B------:R-:W-:-:S01]  /*7920*/  FFMA.FTZ R152, R152, R126, -R203 ;  /* 0x0000007e98987223 */ /* 0x000fc200000108cb */
[----:B------:R-:W0:Y:S01]  /*7930*/  MUFU.EX2 R12, R12 ;  /* 0x0000000c000c7308 */ /* 0x000e220000000800 */
[----:B-1----:R-:W-:-:S01]  /*7940*/  FFMA.FTZ R7, R4, R7, R199 ;  /* 0x0000000704077223 */ /* 0x002fc200000100c7 */
[-C--:B------:R-:W-:Y:S01]  /*7950*/  FFMA.FTZ R154, R154, R126.reuse, -R193 ;  /* 0x0000007e9a9a7223 */ /* 0x080fe200000108c1 */
[----:B------:R-:W-:-:S01]  /*7960*/  FFMA.FTZ R153, R153, R126, -R203 ;  /* 0x0000007e99997223 */ /* 0x000fc200000108cb */
[-C--:B------:R-:W-:Y:S01]  /*7970*/  FFMA.FTZ R155, R155, R126.reuse, -R193 ;  /* 0x0000007e9b9b7223 */ /* 0x080fe200000108c1 */
[----:B------:R-:W-:-:S01]  /*7980*/  FFMA.FTZ R156, R156, R126, -R203 ;  /* 0x0000007e9c9c7223 */ /* 0x000fc200000108cb */
[-C--:B------:R-:W-:Y:S01]  /*7990*/  FFMA.FTZ R158, R158, R126.reuse, -R193 ;  /* 0x0000007e9e9e7223 */ /* 0x080fe200000108c1 */
[----:B------:R-:W-:-:S01]  /*79a0*/  FFMA.FTZ R157, R157, R126, -R203 ;  /* 0x0000007e9d9d7223 */ /* 0x000fc200000108cb */
[----:B------:R-:W1:Y:S01]  /*79b0*/  MUFU.EX2 R10, R10 ;  /* 0x0000000a000a7308 */ /* 0x000e620000000800 */
[----:B--2---:R-:W-:-:S01]  /*79c0*/  FADD.FTZ R187, R11, R6 ;  /* 0x000000060bbb7221 */ /* 0x004fc20000010000 */
[-C--:B------:R-:W-:Y:S01]  /*79d0*/  FFMA.FTZ R159, R159, R126.reuse, -R193 ;  /* 0x0000007e9f9f7223 */ /* 0x080fe200000108c1 */
[----:B------:R-:W-:-:S01]  /*79e0*/  FFMA.FTZ R160, R160, R126, -R203 ;  /* 0x0000007ea0a07223 */ /* 0x000fc200000108cb */
[-C--:B------:R-:W-:Y:S01]  /*79f0*/  FFMA.FTZ R162, R162, R126.reuse, -R193 ;  /* 0x0000007ea2a27223 */ /* 0x080fe200000108c1 */
[----:B------:R-:W-:-:S01]  /*7a00*/  FFMA.FTZ R161, R161, R126, -R203 ;  /* 0x0000007ea1a17223 */ /* 0x000fc200000108cb */
[-C--:B------:R-:W-:Y:S01]  /*7a10*/  FFMA.FTZ R163, R163, R126.reuse, -R193 ;  /* 0x0000007ea3a37223 */ /* 0x080fe200000108c1 */
[----:B------:R-:W-:-:S01]  /*7a20*/  FFMA.FTZ R164, R164, R126, -R203 ;  /* 0x0000007ea4a47223 */ /* 0x000fc200000108cb */
[----:B------:R-:W2:Y:S01]  /*7a30*/  MUFU.EX2 R13, R13 ;  /* 0x0000000d000d7308 */ /* 0x000ea20000000800 */
[----:B0-----:R-:W-:-:S01]  /*7a40*/  FADD.FTZ R6, R12, R7 ;  /* 0x000000070c067221 */ /* 0x001fc20000010000 */
[-C--:B------:R-:W-:Y:S01]  /*7a50*/  FFMA.FTZ R166, R166, R126.reuse, -R193 ;  /* 0x0000007ea6a67223 */ /* 0x080fe200000108c1 */
[----:B------:R-:W-:-:S01]  /*7a60*/  FFMA.FTZ R165, R165, R126, -R203 ;  /* 0x0000007ea5a57223 */ /* 0x000fc200000108cb */
[-C--:B------:R-:W-:Y:S01]  /*7a70*/  FFMA.FTZ R167, R167, R126.reuse, -R193 ;  /* 0x0000007ea7a77223 */ /* 0x080fe200000108c1 */
[----:B------:R-:W-:-:S01]  /*7a80*/  FFMA.FTZ R136, R136, R126, -R203 ;  /* 0x0000007e88887223 */ /* 0x000fc200000108cb */
[-C--:B------:R-:W-:Y:S01]  /*7a90*/  FFMA.FTZ R138, R138, R126.reuse, -R193 ;  /* 0x0000007e8a8a7223 */ /* 0x080fe200000108c1 */
[----:B------:R-:W-:-:S01]  /*7aa0*/  FFMA.FTZ R137, R137, R126, -R203 ;  /* 0x0000007e89897223 */ /* 0x000fc200000108cb */
[----:B------:R-:W0:Y:S01]  /*7ab0*/  MUFU.EX2 R15, R15 ;  /* 0x0000000f000f7308 */ /* 0x000e220000000800 */
[----:B-1----:R-:W-:-:S01]  /*7ac0*/  FADD.FTZ R186, R10, R187 ;  /* 0x000000bb0aba7221 */ /* 0x002fc20000010000 */
        /* <DEDUP_REMOVED lines=24> */
[-CC-:B------:R-:W-:Y:S01]  /*7c50*/  FFMA.FTZ R125, R125, R126.reuse, -R203.reuse ;  /* 0x0000007e7d7d7223 */ /* 0x180fe200000108cb */
[----:B------:R-:W-:-:S01]  /*7c60*/  FFMA.FTZ R129, R129, R126, -R203 ;  /* 0x0000007e81817223 */ /* 0x000fc200000108cb */
[-C--:B------:R-:W-:Y:S01]  /*7c70*/  FFMA.FTZ R201, R201, R126.reuse, -R193 ;  /* 0x0000007ec9c97223 */ /* 0x080fe200000108c1 */
[----:B------:R-:W-:-:S01]  /*7c80*/  FFMA.FTZ R133, R133, R126, -R203 ;  /* 0x0000007e85857223 */ /* 0x000fc200000108cb */
[----:B------:R-:W-:-:S02]  /*7c90*/  FFMA.FTZ R135, R135, R126, -R193 ;  /* 0x0000007e87877223 */ /* 0x000fc400000108c1 */
        /* <DEDUP_REMOVED lines=11> */
[----:B------:R-:W-:-:S04]  /*7d50*/  WARPGROUP.ARRIVE ;  /* 0x00000000000079c5 */ /* 0x000fc80000000000 */
[----:B------:R-:W0:Y:S01]  /*7d60*/  MUFU.EX2 R184, R184 ;  /* 0x000000b800b87308 */ /* 0x000e220000000800 */
[----:B-1----:R-:W-:-:S01]  /*7d70*/  FADD.FTZ R7, R23, R6 ;  /* 0x0000000617077221 */ /* 0x002fc20000010000 */
[----:B------:R-:W-:Y:S01]  /*7d80*/  QGMMA.64x192x32.F32.E4M3.E4M3 R24, R216, gdesc[UR4], R24, gsb0 ;  /* 0x02e00004d8187df3 */ /* 0x000fe20008000818 */
[----:B--2---:R-:W-:-:S05]  /*7d90*/  FADD.FTZ R187, R185, R186 ;  /* 0x000000bab9bb7221 */ /* 0x004fca0000010000 */
[----:B------:R-:W1:Y:S08]  /*7da0*/  MUFU.EX2 R130, R130 ;  /* 0x0000008200827308 */ /* 0x000e700000000800 */
        /* <DEDUP_REMOVED lines=50> */
[----:B------:R-:W-:-:S06]  /*80d0*/  WARPGROUP.DEPBAR.LE gsb0, 0x0 ;  /* 0x00008000000079c5 */ /* 0x000fcc0000010000 */
        /* <DEDUP_REMOVED lines=30> */
[----:B------:R-:W-:-:S06]  /*82c0*/  FFMA.FTZ R187, R195, R126, -R193 ;  /* 0x0000007ec3bb7223 */ /* 0x000fcc00000108c1 */
[----:B------:R-:W2:Y:S01]  /*82d0*/  MUFU.EX2 R144, R144 ;  /* 0x0000009000907308 */ /* 0x000ea20000000800 */
[----:B0-----:R-:W-:-:S01]  /*82e0*/  FADD.FTZ R7, R141, R6 ;  /* 0x000000068d077221 */ /* 0x001fc20000010000 */
[----:B------:R-:W-:-:S05]  /*82f0*/  IADD3 R6, -R18, 0xb, RZ ;  /* 0x0000000b12067810 */ /* 0x000fca0007ffe1ff */
[----:B------:R0:W-:Y:S06]  /*8300*/  BAR.ARV R6, 0x100 ;  /* 0x000400060000751d */ /* 0x0001ec0000002000 */
[----:B------:R-:W3:Y:S01]  /*8310*/  MUFU.EX2 R146, R146 ;  /* 0x0000009200927308 */ /* 0x000ee20000000800 */
[----:B-1----:R-:W-:-:S01]  /*8320*/  FADD.FTZ R191, R143, R188 ;  /* 0x000000bc8fbf7221 */ /* 0x002fc20000010000 */
[----:B0-----:R-:W-:Y:S02]  /*8330*/  @!P1 VIADD R6, R194, 0x33440 ;  /* 0x00033440c2069836 */ /* 0x001fe40000000000 */
[----:B--2---:R-:W-:-:S03]  /*8340*/  FADD.FTZ R188, R144, R7 ;  /* 0x0000000790bc7221 */ /* 0x004fc60000010000 */
[----:B------:R-:W-:Y:S01]  /*8350*/  @!P1 PRMT R6, RZ, 0x654, R6 ;  /* 0x00000654ff069816 */ /* 0x000fe20000000006 */
[----:B------:R-:W0:Y:S03]  /*8360*/  MUFU.EX2 R145, R145 ;  /* 0x0000009100917308 */ /* 0x000e260000000800 */
[----:B------:R1:W-:Y:S05]  /*8370*/  @!P1 SYNCS.ARRIVE.TRANS64.RED.A1T0 RZ, [R6+URZ], RZ ;  /* 0x000000ff06ff99a7 */ /* 0x0003ea000810043f */
[----:B------:R-:W2:Y:S01]  /*8380*/  MUFU.EX2 R147, R147 ;  /* 0x0000009300937308 */ /* 0x000ea20000000800 */
[----:B---3--:R-:W-:-:S07]  /*8390*/  FADD.FTZ R190, R146, R191 ;  /* 0x000000bf92be7221 */ /* 0x008fce0000010000 */
[----:B------:R-:W3:Y:S01]  /*83a0*/  MUFU.EX2 R148, R148 ;  /* 0x0000009400947308 */ /* 0x000ee20000000800 */
[----:B0-----:R-:W-:-:S01]  /*83b0*/  FADD.FTZ R7, R145, R188 ;  /* 0x000000bc91077221 */ /* 0x001fc20000010000 */
[----:B------:R-:W-:-:S06]  /*83c0*/  FFMA.FTZ R188, R197, R126, -R193 ;  /* 0x0000007ec5bc7223 */ /* 0x000fcc00000108c1 */
        /* <DEDUP_REMOVED lines=42> */
.L_x_3162:
[----:B------:R-:W-:Y:S01]  /*8670*/  ULEA UR4, UR53, UR40, 0x3 ;  /* 0x0000002835047291 */ /* 0x000fe2000f8e183f */
[----:B------:R-:W-:Y:S01]  /*8680*/  ISETP.GT.AND P2, PT, R8, R17, PT ;  /* 0x000000110800720c */ /* 0x000fe20003f44270 */
        /* <DEDUP_REMOVED lines=16> */
[----:B------:R-:W-:Y:S01]  /*8790*/  SYNCS.ARRIVE.TRANS64.RED.A1T0 RZ, [UR4], RZ ;  /* 0x000000ffffff79a7 */ /* 0x000fe20008100404 */
        /* <DEDUP_REMOVED lines=126> */
[----:B------:R-:W-:Y:S01]  /*8f80*/  F2FP.SATFINITE.E4M3.F32.PACK_AB_MERGE_C R219, R188, R187, R15 ;  /* 0x000000bbbcdb723e */ /* 0x000fe2000480700f */
[----:B------:R-:W-:Y:S06]  /*8f90*/  @P2 BRA `(.L_x_3163) ;  /* 0xffffffc400cc2947 */ /* 0x000fec000383ffff */
[----:B------:R-:W-:-:S07]  /*8fa0*/  IMAD.U32 R8, RZ, RZ, UR52 ;  /* 0x00000034ff087e24 */ /* 0x000fce000f8e00ff */
.L_x_3153:
[----:B------:R-:W-:Y:S06]  /*8fb0*/  BAR.ARV 0x8, 0x180 ;  /* 0x0206000000007b1d */ /* 0x000fec0000002000 */
[----:B------:R-:W-:Y:S05]  /*8fc0*/  @!P0 BRA `(.L_x_3164) ;  /* 0x0000000000048947 */ /* 0x000fea0003800000 */
[----:B------:R-:W-:Y:S01]  /*8fd0*/  BPT.TRAP 0x1 ;  /* 0x000000040000795c */ /* 0x000fe20000300000 */
.L_x_3164:
[----:B------:R-:W-:Y:S02]  /*8fe0*/  R2UR UR5, R8 ;  /* 0x00000000080572ca */ /* 0x000fe400000e0000 */
[----:B------:R-:W-:-:S11]  /*8ff0*/  SHF.L.U32 R5, R5, 0x1f, RZ ;  /* 0x0000001f05057819 */ /* 0x000fd600000006ff */
[----:B------:R-:W-:-:S09]  /*9000*/  ULEA UR5, UR5, UR40, 0x3 ;  /* 0x0000002805057291 */ /* 0x000fd2000f8e183f */
[----:B------:R0:W1:Y:S01]  /*9010*/  SYNCS.PHASECHK.TRANS64.TRYWAIT P1, [UR5+0x33450], R5 ;  /* 0x03345005ff0075a7 */ /* 0x0000620008020145 */
[----:B------:R-:W-:Y:S05]  /*9020*/  @!P0 BRA `(.L_x_3165) ;  /* 0x0000000000048947 */ /* 0x000fea0003800000 */
[----:B------:R-:W-:Y:S01]  /*9030*/  BPT.TRAP 0x1 ;  /* 0x000000040000795c */ /* 0x000fe20000300000 */
.L_x_3165:
[----:B-1----:R-:W-:Y:S05]  /*9040*/  @P1 BRA `(.L_x_3166) ;  /* 0x0000000000081947 */ /* 0x002fea0003800000 */
[----:B------:R-:W1:Y:S02]  /*9050*/  SYNCS.PHASECHK.TRANS64.TRYWAIT P1, [UR5+0x33450], R5 ;  /* 0x03345005ff0075a7 */ /* 0x000e640008020145 */
[----:B-1----:R-:W-:Y:S05]  /*9060*/  @!P1 BRA `(.L_x_3167) ;  /* 0x0000008000c89947 */ /* 0x002fea0003800000 */
.L_x_3166:
[----:B------:R-:W-:Y:S01]  /*9070*/  UIADD3 UR40, UR40, 0x200, URZ ;  /* 0x0000020028287890 */ /* 0x000fe2000fffe03f */
[----:B------:R-:W-:Y:S01]  /*9080*/  R2UR UR6, R8 ;  /* 0x00000000080672ca */ /* 0x000fe200000e0000 */
[----:B------:R-:W-:Y:S01]  /*9090*/  WARPGROUP.ARRIVE ;  /* 0x00000000000079c5 */ /* 0x000fe20000000000 */
[----:B------:R-:W-:Y:S01]  /*90a0*/  UMOV UR7, 0xc0000010 ;  /* 0xc000001000077882 */ /* 0x000fe20000000000 */
[----:B------:R-:W-:Y:S01]  /*90b0*/  USHF.R.U32.HI UR40, URZ, 0x4, UR40 ;  /* 0x000000043f287899 */ /* 0x000fe20008011628 */
[----:B------:R-:W2:Y:S03]  /*90c0*/  LDC.64 R8, c[0x0][0x9a0] ;  /* 0x00026800ff087b82 */ /* 0x000ea60000000a00 */
[----:B------:R-:W-:-:S04]  /*90d0*/  ULOP3.LUT UR40, UR40, 0x3fff, URZ, 0xc0, !UPT ;  /* 0x00003fff28287892 */ /* 0x000fc8000f8ec03f */
[----:B------:R-:W-:-:S04]  /*90e0*/  ULOP3.LUT UR4, UR40, 0x10000, URZ, 0xfc, !UPT ;  /* 0x0001000028047892 */ /* 0x000fc8000f8efc3f */
[----:B------:R-:W-:-:S07]  /*90f0*/  UIMAD UR4, UR6, 0x780, UR4 ;  /* 0x00000780060478a4 */ /* 0x000fce000f8e0204 */
[----:B------:R-:W-:Y:S02]  /*9100*/  UMOV UR6, UR4 ;  /* 0x0000000400067c82 */ /* 0x000fe40008000000 */
[----:B------:R-:W-:Y:S01]  /*9110*/  QGMMA.64x192x32.F32.E4M3.E4M3 R24, R200, gdesc[UR4], R24, gsb0 ;  /* 0x02e00004c8187df3 */ /* 0x000fe20008000818 */
[----:B------:R-:W-:Y:S01]  /*9120*/  UIADD3 UR6, UR4, 0x180, URZ ;  /* 0x0000018004067890 */ /* 0x000fe2000fffe03f */
[----:B------:R-:W-:Y:S01]  /*9130*/  UMOV UR7, 0xc0000010 ;  /* 0xc000001000077882 */ /* 0x000fe20000000000 */
        /* <DEDUP_REMOVED lines=13> */
[----:B------:R-:W-:Y:S01]  /*9210*/  @P1 LEA R4, P2, R2, R8, 0x2 ;  /* 0x0000000802041211 */ /* 0x000fe200078410ff */
[----:B------:R-:W-:-:S03]  /*9220*/  IMAD.MOV.U32 R3, RZ, RZ, 0x3f800000 ;  /* 0x3f800000ff037424 */ /* 0x000fc600078e00ff */
[----:B------:R-:W-:-:S05]  /*9230*/  @P1 LEA.HI.X R5, R2, R9, R0, 0x2, P2 ;  /* 0x0000000902051211 */ /* 0x000fca00010f1400 */
[----:B------:R0:W2:Y:S01]  /*9240*/  @P1 LDG.E R3, desc[UR38][R4.64] ;  /* 0x0000002604031981 */ /* 0x0000a2000c1e1900 */
[----:B------:R-:W-:Y:S02]  /*9250*/  WARPGROUP.DEPBAR.LE gsb0, 0x0 ;  /* 0x00008000000079c5 */ /* 0x000fe40000010000 */
[----:B------:R-:W-:-:S06]  /*9260*/  WARPGROUP.ARRIVE ;  /* 0x00000000000079c5 */ /* 0x000fcc0000000000 */
[----:B------:R-:W-:Y:S01]  /*9270*/  QGMMA.64x192x32.F32.E4M3.E4M3 R24, R204, gdesc[UR4], R24, gsb0 ;  /* 0x02e00004cc187df3 */ /* 0x000fe20008000818 */
[----:B------:R-:W-:Y:S01]  /*9280*/  UIADD3 UR6, UR4, 0x300, URZ ;  /* 0x0000030004067890 */ /* 0x000fe2000fffe03f */
[----:B------:R-:W-:Y:S01]  /*9290*/  UMOV UR7, 0xc0000010 ;  /* 0xc000001000077882 */ /* 0x000fe20000000000 */
[----:B------:R-:W-:Y:S02]  /*92a0*/  WARPGROUP.DEPBAR.LE gsb0, 0x0 ;  /* 0x00008000000079c5 */ /* 0x000fe40000010000 */
[----:B------:R-:W-:-:S15]  /*92b0*/  WARPGROUP.ARRIVE ;  /* 0x00000000000079c5 */ /* 0x000fde0000000000 */
[----:B------:R-:W-:Y:S01]  /*92c0*/  QGMMA.64x192x32.F32.E4M3.E4M3 R24, R208, gdesc[UR4], R24, gsb0 ;  /* 0x02e00004d0187df3 */ /* 0x000fe20008000818 */
[----:B------:R-:W-:Y:S01]  /*92d0*/  UIADD3 UR6, UR4, 0x480, URZ ;  /* 0x0000048004067890 */ /* 0x000fe2000fffe03f */
[----:B------:R-:W-:Y:S01]  /*92e0*/  UMOV UR7, 0xc0000010 ;  /* 0xc000001000077882 */ /* 0x000fe20000000000 */
[----:B------:R-:W-:Y:S01]  /*92f0*/  UIADD3 UR4, UR4, 0x600, URZ ;  /* 0x0000060004047890 */ /* 0x000fe2000fffe03f */
[----:B------:R-:W1:Y:S04]  /*9300*/  SHFL.BFLY PT, R9, R6, 0x2, 0x1f ;  /* 0x0c401f0006097f89 */ /* 0x000e6800000e0000 */
[----:B------:R-:W3:Y:S01]  /*9310*/  SHFL.BFLY PT, R2, R7, 0x2, 0x1f ;  /* 0x0c401f0007027f89 */ /* 0x000ee200000e0000 */
[----:B------:R-:W-:Y:S02]  /*9320*/  WARPGROUP.DEPBAR.LE gsb0, 0x0 ;  /* 0x00008000000079c5 */ /* 0x000fe40000010000 */
[----:B------:R-:W-:-:S09]  /*9330*/  WARPGROUP.ARRIVE ;  /* 0x00000000000079c5 */ /* 0x000fd20000000000 */
[----:B------:R-:W-:Y:S01]  /*9340*/  QGMMA.64x192x32.F32.E4M3.E4M3 R24, R212, gdesc[UR4], R24, gsb0 ;  /* 0x02e00004d4187df3 */ /* 0x000fe20008000818 */
[----:B------:R-:W-:Y:S01]  /*9350*/  UMOV UR6, UR4 ;  /* 0x0000000400067c82 */ /* 0x000fe20008000000 */
[----:B------:R-:W-:Y:S01]  /*9360*/  UMOV UR7, 0xc0000010 ;  /* 0xc000001000077882 */ /* 0x000fe20000000000 */
[----:B-1----:R-:W-:Y:S01]  /*9370*/  FADD.FTZ R9, R9, R6 ;  /* 0x0000000609097221 */ /* 0x002fe20000010000 */
[----:B---3--:R-:W-:-:S04]  /*9380*/  FADD.FTZ R2, R2, R7 ;  /* 0x0000000702027221 */ /* 0x008fc80000010000 */
[----:B------:R-:W1:Y:S04]  /*9390*/  SHFL.BFLY PT, R0, R9, 0x1, 0x1f ;  /* 0x0c201f0009007f89 */ /* 0x000e6800000e0000 */
[----:B0-----:R-:W0:Y:S01]  /*93a0*/  SHFL.BFLY PT, R5, R2, 0x1, 0x1f ;  /* 0x0c201f0002057f89 */ /* 0x001e2200000e0000 */
[----:B------:R-:W-:Y:S02]  /*93b0*/  IMAD.MOV.U32 R4, RZ, RZ, RZ ;  /* 0x000000ffff047224 */ /* 0x000fe400078e00ff */
[----:B-1----:R-:W-:Y:S01]  /*93c0*/  FADD.FTZ R10, R9, R0 ;  /* 0x00000000090a7221 */ /* 0x002fe20000010000 */
[----:B0-----:R-:W-:-:S04]  /*93d0*/  FADD.FTZ R11, R2, R5 ;  /* 0x00000005020b7221 */ /* 0x001fc80000010000 */
        /* <DEDUP_REMOVED lines=11> */
[----:B------:R-:W-:-:S02]  /*9490*/  WARPGROUP.DEPBAR.LE gsb0, 0x0 ;  /* 0x00008000000079c5 */ /* 0x000fc40000010000 */
[----:B------:R-:W-:-:S06]  /*94a0*/  WARPGROUP.ARRIVE ;  /* 0x00000000000079c5 */ /* 0x000fcc0000000000 */
[----:B------:R-:W-:Y:S01]  /*94b0*/  QGMMA.64x192x32.F32.E4M3.E4M3 R24, R216, gdesc[UR4], R24, gsb0 ;  /* 0x02e00004d8187df3 */ /* 0x000fe20008000818 */
[C---:B------:R-:W-:Y:S01]  /*94c0*/  @P2 FMUL.FTZ R6, R126.reuse, 0.69314718246459960938 ;  /* 0x3f3172187e062820 */ /* 0x040fe20000410000 */
[----:B------:R-:W-:Y:S01]  /*94d0*/  @P3 FMUL.FTZ R9, R126, 0.69314718246459960938 ;  /* 0x3f3172187e093820 */ /* 0x000fe20000410000 */
[----:B0-----:R-:W-:Y:S01]  /*94e0*/  @P2 FMUL.FTZ R5, R5, 0.69314718246459960938 ;  /* 0x3f31721805052820 */ /* 0x001fe20000410000 */
[----:B-1----:R-:W-:Y:S01]  /*94f0*/  @P3 FMUL.FTZ R10, R7, 0.69314718246459960938 ;  /* 0x3f317218070a3820 */ /* 0x002fe20000410000 */
[----:B------:R-:W-:Y:S02]  /*9500*/  IMAD.MOV.U32 R2, RZ, RZ, -0x800000 ;  /* 0xff800000ff027424 */ /* 0x000fe400078e00ff */
[----:B--2---:R-:W-:Y:S01]  /*9510*/  FMUL.FTZ R4, R4, R3 ;  /* 0x0000000304047220 */ /* 0x004fe20000410000 */
[----:B------:R-:W-:Y:S02]  /*9520*/  IMAD.MOV.U32 R0, RZ, RZ, -0x800000 ;  /* 0xff800000ff007424 */ /* 0x000fe400078e00ff */
[----:B------:R-:W-:Y:S01]  /*9530*/  @P2 FFMA.FTZ R2, R6, R131, R5 ;  /* 0x0000008306022223 */ /* 0x000fe20000010005 */
[----:B------:R-:W-:Y:S01]  /*9540*/  @P3 FFMA.FTZ R0, R9, R127, R10 ;  /* 0x0000007f09003223 */ /* 0x000fe2000001000a */
[----:B---3--:R-:W-:Y:S01]  /*9550*/  FMUL.FTZ R8, R8, R3 ;  /* 0x0000000308087220 */ /* 0x008fe20000410000 */
[----:B------:R-:W-:-:S02]  /*9560*/  WARPGROUP.DEPBAR.LE gsb0, 0x0 ;  /* 0x00008000000079c5 */ /* 0x000fc40000010000 */
[----:B------:R-:W-:Y:S05]  /*9570*/  @!P0 BRA `(.L_x_3168) ;  /* 0x0000000000048947 */ /* 0x000fea0003800000 */
[----:B------:R-:W-:Y:S01]  /*9580*/  BPT.TRAP 0x1 ;  /* 0x000000040000795c */ /* 0x000fe20000300000 */
.L_x_3168:
        /* <DEDUP_REMOVED lines=17> */
[----:B------:R-:W-:Y:S01]  /*96a0*/  FMUL.FTZ R80, R73, R4 ;  /* 0x0000000449507220 */ /* 0x000fe20000410000 */
[----:B------:R-:W-:Y:S01]  /*96b0*/  FMUL.FTZ R52, R39, R8 ;  /* 0x0000000827347220 */ /* 0x000fe20000410000 */
        /* <DEDUP_REMOVED lines=81> */
.L_x_3146:
[----:B------:R-:W-:Y:S05]  /*9bd0*/  @P0 BRA `(.L_x_3169) ;  /* 0x0000002c00540947 */ /* 0x000fea0003800000 */
[----:B------:R-:W0:Y:S01]  /*9be0*/  S2R R17, SR_TID.X ;  /* 0x0000000000117919 */ /* 0x000e220000002100 */
[----:B------:R-:W-:Y:S01]  /*9bf0*/  ULDC.64 UR4, c[0x4][0x100] ;  /* 0x0100400000047ab9 */ /* 0x000fe20000000a00 */
[----:B------:R-:W1:Y:S01]  /*9c00*/  LDC R129, c[0x0][0xbe8] ;  /* 0x0002fa00ff817b82 */ /* 0x000e620000000800 */
        /* <DEDUP_REMOVED lines=9> */
[----:B------:R-:W-:Y:S01]  /*9ca0*/  LOP3.LUT P0, R8, R17, 0x3, RZ, 0xc0, !PT ;  /* 0x0000000311087812 */ /* 0x000fe2000780c0ff */
[----:B------:R-:W-:Y:S01]  /*9cb0*/  BSSY B0, `(.L_x_3170) ;  /* 0x000021d000007945 */ /* 0x000fe20003800000 */
[----:B-1----:R-:W-:Y:S02]  /*9cc0*/  ISETP.NE.AND P2, PT, R129, 0x1, PT ;  /* 0x000000018100780c */ /* 0x002fe40003f45270 */
[----:B------:R-:W-:-:S04]  /*9cd0*/  ISETP.EQ.OR P0, PT, R8, 0x3, !P0 ;  /* 0x000000030800780c */ /* 0x000fc80004702670 */
[----:B------:R-:W-:Y:S02]  /*9ce0*/  SEL R146, R21, R42, P0 ;  /* 0x0000002a15927207 */ /* 0x000fe40000000000 */
[----:B------:R-:W-:Y:S01]  /*9cf0*/  SEL R46, R42, R21, P0 ;  /* 0x000000152a2e7207 */ /* 0x000fe20000000000 */
[----:B------:R-:W-:Y:S01]  /*9d00*/  VIADD R42, R17, 0xffffff80 ;  /* 0xffffff80112a7836 */ /* 0x000fe20000000000 */
[----:B------:R-:W-:Y:S02]  /*9d10*/  SEL R150, R44, R7, P0 ;  /* 0x000000072c967207 */ /* 0x000fe40000000000 */
[----:B------:R-:W-:Y:S02]  /*9d20*/  SEL R44, R7, R44, P0 ;  /* 0x0000002c072c7207 */ /* 0x000fe40000000000 */
[----:B------:R-:W-:Y:S02]  /*9d30*/  SHF.R.S32.HI R7, RZ, 0x1f, R42 ;  /* 0x0000001fff077819 */ /* 0x000fe4000001142a */
[----:B------:R-:W-:-:S02]  /*9d40*/  SEL R156, R100, R101, P0 ;  /* 0x00000065649c7207 */ /* 0x000fc40000000000 */
[----:B0-----:R-:W-:Y:S02]  /*9d50*/  LEA.HI R4, R7, R42, RZ, 0x7 ;  /* 0x0000002a07047211 */ /* 0x001fe400078f38ff */
[----:B------:R-:W-:Y:S02]  /*9d60*/  SEL R34, R101, R100, P0 ;  /* 0x0000006465227207 */ /* 0x000fe40000000000 */
[----:B------:R-:W-:Y:S02]  /*9d70*/  LOP3.LUT R5, R4, 0xffffff80, RZ, 0xc0, !PT ;  /* 0xffffff8004057812 */ /* 0x000fe400078ec0ff */
[----:B------:R-:W-:Y:S02]  /*9d80*/  SEL R8, R9, R10, P0 ;  /* 0x0000000a09087207 */ /* 0x000fe40000000000 */
[----:B------:R-:W-:Y:S01]  /*9d90*/  SHF.R.S32.HI R17, RZ, 0x7, R4 ;  /* 0x00000007ff117819 */ /* 0x000fe20000011404 */
[----:B------:R-:W-:Y:S01]  /*9da0*/  IMAD.IADD R100, R42, 0x1, -R5 ;  /* 0x000000012a647824 */ /* 0x000fe200078e0a05 */
[----:B------:R-:W-:-:S02]  /*9db0*/  SEL R9, R10, R9, P0 ;  /* 0x000000090a097207 */ /* 0x000fc40000000000 */
[----:B------:R-:W-:Y:S02]  /*9dc0*/  SEL R22, R12, R33, P0 ;  /* 0x000000210c167207 */ /* 0x000fe40000000000 */
[----:B------:R-:W-:Y:S02]  /*9dd0*/  SHF.R.S32.HI R23, RZ, 0x1f, R100 ;  /* 0x0000001fff177819 */ /* 0x000fe40000011464 */
[----:B------:R-:W-:Y:S02]  /*9de0*/  SEL R10, R33, R12, P0 ;  /* 0x0000000c210a7207 */ /* 0x000fe40000000000 */
[----:B------:R-:W-:Y:S02]  /*9df0*/  SEL R40, R20, R41, P0 ;  /* 0x0000002914287207 */ /* 0x000fe40000000000 */
[----:B------:R-:W-:Y:S02]  /*9e00*/  SEL R12, R41, R20, P0 ;  /* 0x00000014290c7207 */ /* 0x000fe40000000000 */
[----:B------:R-:W-:-:S02]  /*9e10*/  SEL R140, R54, R55, P0 ;  /* 0x00000037368c7207 */ /* 0x000fc40000000000 */
[----:B------:R-:W-:Y:S02]  /*9e20*/  SEL R63, R55, R54, P0 ;  /* 0x00000036373f7207 */ /* 0x000fe40000000000 */
[----:B------:R-:W-:Y:S01]  /*9e30*/  LEA.HI R41, R23, R100, RZ, 0x2 ;  /* 0x0000006417297211 */ /* 0x000fe200078f10ff */
[----:B------:R-:W0:Y:S01]  /*9e40*/  S2R R54, SR_CTAID.X ;  /* 0x0000000000367919 */ /* 0x000e220000002500 */
[----:B------:R-:W-:Y:S02]  /*9e50*/  LEA.HI R4, R4, R17, RZ, 0x1 ;  /* 0x0000001104047211 */ /* 0x000fe400078f08ff */
[----:B------:R-:W-:Y:S02]  /*9e60*/  SEL R170, R69, R122, P0 ;  /* 0x0000007a45aa7207 */ /* 0x000fe40000000000 */
[----:B------:R-:W-:Y:S02]  /*9e70*/  SEL R26, R122, R69, P0 ;  /* 0x000000457a1a7207 */ /* 0x000fe40000000000 */
[----:B------:R-:W-:-:S02]  /*9e80*/  SEL R36, R11, R6, P0 ;  /* 0x000000060b247207 */ /* 0x000fc40000000000 */
[----:B------:R-:W-:Y:S02]  /*9e90*/  SEL R122, R104, R105, P0 ;  /* 0x00000069687a7207 */ /* 0x000fe40000000000 */
[----:B------:R-:W-:Y:S02]  /*9ea0*/  SEL R33, R105, R104, P0 ;  /* 0x0000006869217207 */ /* 0x000fe40000000000 */
[----:B------:R-:W-:Y:S02]  /*9eb0*/  LEA.HI R7, R7, R42, RZ, 0x2 ;  /* 0x0000002a07077211 */ /* 0x000fe400078f10ff */
[----:B------:R-:W-:Y:S02]  /*9ec0*/  SEL R11, R6, R11, P0 ;  /* 0x0000000b060b7207 */ /* 0x000fe40000000000 */
[----:B------:R-:W-:Y:S02]  /*9ed0*/  SEL R104, R47, R48, P0 ;  /* 0x000000302f687207 */ /* 0x000fe40000000000 */
[----:B------:R-:W-:-:S02]  /*9ee0*/  SEL R47, R48, R47, P0 ;  /* 0x0000002f302f7207 */ /* 0x000fc40000000000 */
[--C-:B------:R-:W-:Y:S02]  /*9ef0*/  SHF.R.S32.HI R5, RZ, 0x2, R41.reuse ;  /* 0x00000002ff057819 */ /* 0x100fe40000011429 */
[----:B------:R-:W-:Y:S02]  /*9f00*/  SHF.R.S32.HI R6, RZ, 0x1f, R41 ;  /* 0x0000001fff067819 */ /* 0x000fe40000011429 */
[----:B------:R-:W-:Y:S02]  /*9f10*/  LOP3.LUT R4, R4, 0x3fffffe, RZ, 0xc0, !PT ;  /* 0x03fffffe04047812 */ /* 0x000fe400078ec0ff */
[----:B------:R-:W-:Y:S02]  /*9f20*/  SEL R142, R39, R50, P0 ;  /* 0x00000032278e7207 */ /* 0x000fe40000000000 */
[----:B------:R-:W-:Y:S01]  /*9f30*/  SEL R48, R50, R39, P0 ;  /* 0x0000002732307207 */ /* 0x000fe20000000000 */
[----:B------:R-:W-:Y:S01]  /*9f40*/  IMAD.IADD R17, R17, 0x1, -R4 ;  /* 0x0000000111117824 */ /* 0x000fe200078e0a04 */
[----:B------:R-:W-:-:S02]  /*9f50*/  LOP3.LUT R7, R7, 0xfffffffc, RZ, 0xc0, !PT ;  /* 0xfffffffc07077812 */ /* 0x000fc400078ec0ff */
[----:B------:R-:W-:Y:S02]  /*9f60*/  SHF.R.S32.HI R39, RZ, 0x1f, R16 ;  /* 0x0000001fff277819 */ /* 0x000fe40000011410 */
[----:B------:R-:W-:Y:S01]  /*9f70*/  LEA.HI R6, R6, R5, RZ, 0x3 ;  /* 0x0000000506067211 */ /* 0x000fe200078f18ff */
[----:B------:R-:W-:Y:S01]  /*9f80*/  IMAD.IADD R21, R42, 0x1, -R7 ;  /* 0x000000012a157824 */ /* 0x000fe200078e0a07 */
[----:B------:R-:W-:Y:S01]  /*9f90*/  LEA.HI R4, R23, R100, RZ, 0x5 ;  /* 0x0000006417047211 */ /* 0x000fe200078f28ff */
[C---:B------:R-:W-:Y:S01]  /*9fa0*/  IMAD R23, R39.reuse, UR4, RZ ;  /* 0x0000000427177c24 */ /* 0x040fe2000f8e02ff */
[----:B------:R-:W-:Y:S01]  /*9fb0*/  LOP3.LUT R6, R6, 0xfffffff8, RZ, 0xc0, !PT ;  /* 0xfffffff806067812 */ /* 0x000fe200078ec0ff */
[----:B------:R-:W-:Y:S01]  /*9fc0*/  IMAD R39, R39, UR6, RZ ;  /* 0x0000000627277c24 */ /* 0x000fe2000f8e02ff */
[----:B------:R-:W-:Y:S02]  /*9fd0*/  SEL R144, R37, R56, P0 ;  /* 0x0000003825907207 */ /* 0x000fe40000000000 */
[----:B------:R-:W-:Y:S01]  /*9fe0*/  SEL R51, R56, R37, P0 ;  /* 0x0000002538337207 */ /* 0x000fe20000000000 */
[C---:B------:R-:W-:Y:S01]  /*9ff0*/  IMAD R37, R16.reuse, UR5, R23 ;  /* 0x0000000510257c24 */ /* 0x040fe2000f8e0217 */
[----:B------:R-:W-:Y:S01]  /*a000*/  SHF.R.S32.HI R4, RZ, 0x5, R4 ;  /* 0x00000005ff047819 */ /* 0x000fe20000011404 */
[----:B------:R-:W-:Y:S01]  /*a010*/  IMAD.IADD R5, R5, 0x1, -R6 ;  /* 0x0000000105057824 */ /* 0x000fe200078e0a06 */
[----:B------:R-:W-:Y:S01]  /*a020*/  LEA.HI R23, R21, R21, RZ, 0x1 ;  /* 0x0000001515177211 */ /* 0x000fe200078f08ff */
[----:B------:R-:W-:Y:S01]  /*a030*/  IMAD R39, R16, UR7, R39 ;  /* 0x0000000710277c24 */ /* 0x000fe2000f8e0227 */
        /* <DEDUP_REMOVED lines=11> */
[--C-:B0-----:R-:W-:Y:S01]  /*a0f0*/  IMAD R101, R54, 0x80, R17.reuse ;  /* 0x0000008036657824 */ /* 0x101fe200078e0211 */
[----:B------:R-:W-:Y:S01]  /*a100*/  SEL R38, R13, R14, P0 ;  /* 0x0000000e0d267207 */ /* 0x000fe20000000000 */
[----:B------:R-:W-:Y:S01]  /*a110*/  IMAD R52, R52, 0x8, R17 ;  /* 0x0000000834347824 */ /* 0x000fe200078e0211 */
[----:B------:R-:W-:Y:S01]  /*a120*/  SEL R13, R14, R13, P0 ;  /* 0x0000000d0e0d7207 */ /* 0x000fe20000000000 */
[----:B------:R-:W-:Y:S01]  /*a130*/  IMAD.WIDE.U32 R6, R16, UR4, RZ ;  /* 0x0000000410067c25 */ /* 0x000fe2000f8e00ff */
[----:B------:R-:W-:Y:S01]  /*a140*/  SEL R176, R29, R28, P0 ;  /* 0x0000001c1db07207 */ /* 0x000fe20000000000 */
[----:B------:R-:W0:Y:S01]  /*a150*/  S2UR UR4, SR_CTAID.Y ;  /* 0x00000000000479c3 */ /* 0x000e220000002600 */
[----:B------:R-:W-:Y:S01]  /*a160*/  SEL R14, R28, R29, P0 ;  /* 0x0000001d1c0e7207 */ /* 0x000fe20000000000 */
[----:B------:R-:W-:Y:S01]  /*a170*/  IMAD R54, R54, 0x80, R52 ;  /* 0x0000008036367824 */ /* 0x000fe200078e0234 */
[----:B------:R-:W-:Y:S01]  /*a180*/  SEL R158, R88, R89, P0 ;  /* 0x00000059589e7207 */ /* 0x000fe20000000000 */
[----:B------:R-:W-:Y:S01]  /*a190*/  IMAD.IADD R5, R5, 0x1, R39 ;  /* 0x0000000105057824 */ /* 0x000fe200078e0227 */
[----:B------:R-:W-:Y:S01]  /*a1a0*/  SEL R29, R89, R88, P0 ;  /* 0x00000058591d7207 */ /* 0x000fe20000000000 */
[----:B------:R-:W-:Y:S01]  /*a1b0*/  IMAD.IADD R7, R7, 0x1, R37 ;  /* 0x0000000107077824 */ /* 0x000fe200078e0225 */
        /* <DEDUP_REMOVED lines=52> */
[----:B------:R-:W-:Y:S02]  /*a500*/  LOP3.LUT R41, R41, 0x7ffffffc, RZ, 0xc0, !PT ;  /* 0x7ffffffc29297812 */ /* 0x000fe400078ec0ff */
[----:B------:R-:W-:Y:S02]  /*a510*/  SEL R120, R96, R97, P0 ;  /* 0x0000006160787207 */ /* 0x000fe40000000000 */
[----:B------:R-:W-:-:S02]  /*a520*/  SEL R31, R97, R96, P0 ;  /* 0x00000060611f7207 */ /* 0x000fc40000000000 */
[C---:B------:R-:W-:Y:S01]  /*a530*/  LOP3.LUT P1, RZ, R100.reuse, 0x3, RZ, 0xc0, !PT ;  /* 0x0000000364ff7812 */ /* 0x040fe2000782c0ff */
[----:B------:R-:W-:Y:S01]  /*a540*/  IMAD.IADD R100, R100, 0x1, -R41 ;  /* 0x0000000164647824 */ /* 0x000fe200078e0a29 */
[----:B------:R-:W-:Y:S02]  /*a550*/  SEL R71, R91, R90, P0 ;  /* 0x0000005a5b477207 */ /* 0x000fe40000000000 */
[----:B------:R-:W-:Y:S02]  /*a560*/  SEL R50, R58, R53, P0 ;  /* 0x000000353a327207 */ /* 0x000fe40000000000 */
[----:B------:R-:W-:Y:S02]  /*a570*/  SEL R58, R61, R62, P0 ;  /* 0x0000003e3d3a7207 */ /* 0x000fe40000000000 */
[----:B------:R-:W-:Y:S02]  /*a580*/  SEL R66, R103, R102, P0 ;  /* 0x0000006667427207 */ /* 0x000fe40000000000 */
[----:B------:R-:W-:Y:S01]  /*a590*/  SEL R62, R62, R61, P0 ;  /* 0x0000003d3e3e7207 */ /* 0x000fe20000000000 */
[----:B--2---:R1:W-:Y:S04]  /*a5a0*/  SHFL.IDX PT, R52, R84, R3, 0x1c1f ;  /* 0x001c1f0354347589 */ /* 0x0043e800000e0000 */
[----:B------:R-:W-:Y:S04]  /*a5b0*/  SHFL.IDX PT, R106, R166, R3, 0x1c1f ;  /* 0x001c1f03a66a7589 */ /* 0x000fe800000e0000 */
[----:B------:R-:W-:Y:S01]  /*a5c0*/  SHFL.IDX PT, R42, R88, R3, 0x1c1f ;  /* 0x001c1f03582a7589 */ /* 0x000fe200000e0000 */
[----:B-1----:R-:W-:-:S03]  /*a5d0*/  LOP3.LUT R84, R3, 0x2, RZ, 0x3c, !PT ;  /* 0x0000000203547812 */ /* 0x002fc600078e3cff */
        /* <DEDUP_REMOVED lines=14> */
[----:B------:R-:W1:Y:S04]  /*a6c0*/  SHFL.IDX PT, R34, R34, R84, 0x1c1f ;  /* 0x001c1f5422227589 */ /* 0x000e6800000e0000 */
[----:B------:R-:W-:Y:S04]  /*a6d0*/  SHFL.IDX PT, R78, R36, R3, 0x1c1f ;  /* 0x001c1f03244e7589 */ /* 0x000fe800000e0000 */
[----:B------:R-:W2:Y:S04]  /*a6e0*/  SHFL.IDX PT, R11, R11, R84, 0x1c1f ;  /* 0x001c1f540b0b7589 */ /* 0x000ea800000e0000 */
[----:B------:R-:W-:Y:S04]  /*a6f0*/  SHFL.IDX PT, R82, R22, R3, 0x1c1f ;  /* 0x001c1f0316527589 */ /* 0x000fe800000e0000 */
[----:B------:R-:W-:Y:S04]  /*a700*/  SHFL.IDX PT, R87, R40, R3, 0x1c1f ;  /* 0x001c1f0328577589 */ /* 0x000fe800000e0000 */
[----:B------:R-:W-:Y:S04]  /*a710*/  SHFL.IDX PT, R40, R86, R3, 0x1c1f ;  /* 0x001c1f0356287589 */ /* 0x000fe800000e0000 */
[----:B------:R-:W-:Y:S01]  /*a720*/  SHFL.IDX PT, R83, R38, R3, 0x1c1f ;  /* 0x001c1f0326537589 */ /* 0x000fe200000e0000 */
[----:B-1----:R-:W-:-:S03]  /*a730*/  SEL R27, R34, R119, P0 ;  /* 0x00000077221b7207 */ /* 0x002fc60000000000 */
[----:B------:R-:W-:Y:S04]  /*a740*/  SHFL.IDX PT, R8, R112, R3, 0x1c1f ;  /* 0x001c1f0370087589 */ /* 0x000fe800000e0000 */
[----:B------:R-:W-:Y:S01]  /*a750*/  SHFL.IDX PT, R86, R13, R84, 0x1c1f ;  /* 0x001c1f540d567589 */ /* 0x000fe200000e0000 */
[----:B--2---:R-:W-:-:S03]  /*a760*/  SEL R75, R78, R11, P0 ;  /* 0x0000000b4e4b7207 */ /* 0x004fc60000000000 */
[----:B------:R-:W-:Y:S04]  /*a770*/  SHFL.IDX PT, R111, R164, R3, 0x1c1f ;  /* 0x001c1f03a46f7589 */ /* 0x000fe800000e0000 */
[----:B------:R1:W-:Y:S04]  /*a780*/  SHFL.IDX PT, R112, R25, R84, 0x1c1f ;  /* 0x001c1f5419707589 */ /* 0x0003e800000e0000 */
[----:B------:R-:W-:Y:S04]  /*a790*/  SHFL.IDX PT, R122, R122, R3, 0x1c1f ;  /* 0x001c1f037a7a7589 */ /* 0x000fe800000e0000 */
[----:B------:R-:W-:Y:S01]  /*a7a0*/  SHFL.IDX PT, R124, R124, R3, 0x1c1f ;  /* 0x001c1f037c7c7589 */ /* 0x000fe200000e0000 */
[----:B-1----:R-:W-:-:S03]  /*a7b0*/  SEL R25, R119, R34, P0 ;  /* 0x0000002277197207 */ /* 0x002fc60000000000 */
[----:B------:R-:W-:Y:S01]  /*a7c0*/  SHFL.IDX PT, R12, R12, R84, 0x1c1f ;  /* 0x001c1f540c0c7589 */ /* 0x000fe200000e0000 */
[----:B------:R-:W1:Y:S03]  /*a7d0*/  @P2 LDC R119, c[0x0][0xbec] ;  /* 0x0002fb00ff772b82 */ /* 0x000e660000000800 */
[----:B------:R-:W-:Y:S04]  /*a7e0*/  SHFL.IDX PT, R99, R20, R84, 0x1c1f ;  /* 0x001c1f5414637589 */ /* 0x000fe800000e0000 */
[----:B------:R-:W2:Y:S04]  /*a7f0*/  SHFL.IDX PT, R33, R33, R84, 0x1c1f ;  /* 0x001c1f5421217589 */ /* 0x000ea800000e0000 */
[----:B------:R-:W3:Y:S04]  /*a800*/  SHFL.IDX PT, R35, R35, R84, 0x1c1f ;  /* 0x001c1f5423237589 */ /* 0x000ee800000e0000 */
[----:B------:R-:W-:Y:S04]  /*a810*/  SHFL.IDX PT, R85, R180, R3, 0x1c1f ;  /* 0x001c1f03b4557589 */ /* 0x000fe800000e0000 */
[----:B------:R-:W-:Y:S04]  /*a820*/  SHFL.IDX PT, R123, R152, R3, 0x1c1f ;  /* 0x001c1f03987b7589 */ /* 0x000fe800000e0000 */
[----:B------:R4:W-:Y:S01]  /*a830*/  SHFL.IDX PT, R36, R134, R3, 0x1c1f ;  /* 0x001c1f0386247589 */ /* 0x0009e200000e0000 */
[----:B-1----:R-:W-:-:S03]  /*a840*/  @P2 IMAD.HI.U32 R119, R54, R119, RZ ;  /* 0x0000007736772227 */ /* 0x002fc600078e00ff */
[----:B------:R1:W5:Y:S04]  /*a850*/  SHFL.IDX PT, R20, R45, R84, 0x1c1f ;  /* 0x001c1f542d147589 */ /* 0x00036800000e0000 */
[----:B------:R-:W-:Y:S01]  /*a860*/  SHFL.IDX PT, R92, R176, R3, 0x1c1f ;  /* 0x001c1f03b05c7589 */ /* 0x000fe200000e0000 */
[----:B--2---:R-:W-:Y:S01]  /*a870*/  SEL R28, R122, R33, P0 ;  /* 0x000000217a1c7207 */ /* 0x004fe20000000000 */
[----:B----4-:R-:W2:Y:S02]  /*a880*/  LDC.64 R134, c[0x0][0xbd8] ;  /* 0x0002f600ff867b82 */ /* 0x010ea40000000a00 */
[----:B------:R-:W-:Y:S01]  /*a890*/  SHFL.IDX PT, R93, R14, R84, 0x1c1f ;  /* 0x001c1f540e5d7589 */ /* 0x000fe200000e0000 */
[----:B---3--:R-:W-:Y:S02]  /*a8a0*/  SEL R32, R124, R35, P0 ;  /* 0x000000237c207207 */ /* 0x008fe40000000000 */
[----:B-1----:R-:W-:Y:S01]  /*a8b0*/  SEL R45, R116, R15, P0 ;  /* 0x0000000f742d7207 */ /* 0x002fe20000000000 */
[----:B------:R-:W-:Y:S01]  /*a8c0*/  SHFL.IDX PT, R114, R114, R3, 0x1c1f ;  /* 0x001c1f0372727589 */ /* 0x000fe200000e0000 */
[----:B------:R-:W-:-:S03]  /*a8d0*/  SEL R34, R35, R124, P0 ;  /* 0x0000007c23227207 */ /* 0x000fc60000000000 */
[----:B------:R-:W-:Y:S04]  /*a8e0*/  SHFL.IDX PT, R23, R126, R3, 0x1c1f ;  /* 0x001c1f037e177589 */ /* 0x000fe800000e0000 */
[----:B------:R1:W-:Y:S04]  /*a8f0*/  SHFL.IDX PT, R13, R30, R84, 0x1c1f ;  /* 0x001c1f541e0d7589 */ /* 0x0003e800000e0000 */
[----:B------:R-:W-:Y:S01]  /*a900*/  SHFL.IDX PT, R90, R178, R3, 0x1c1f ;  /* 0x001c1f03b25a7589 */ /* 0x000fe200000e0000 */
[----:B-----5:R-:W-:-:S03]  /*a910*/  SEL R35, R20, R123, P0 ;  /* 0x0000007b14237207 */ /* 0x020fc60000000000 */
[----:B------:R-:W-:Y:S01]  /*a920*/  SHFL.IDX PT, R96, R168, R3, 0x1c1f ;  /* 0x001c1f03a8607589 */ /* 0x000fe200000e0000 */
[----:B-1----:R-:W-:-:S03]  /*a930*/  SEL R30, R33, R122, P0 ;  /* 0x0000007a211e7207 */ /* 0x002fc60000000000 */
[----:B------:R-:W-:Y:S01]  /*a940*/  SHFL.IDX PT, R105, R150, R3, 0x1c1f ;  /* 0x001c1f0396697589 */ /* 0x000fe200000e0000 */
[----:B------:R-:W-:Y:S01]  /*a950*/  SEL R33, R123, R20, P0 ;  /* 0x000000147b217207 */ /* 0x000fe20000000000 */
[----:B--2---:R-:W-:Y:S02]  /*a960*/  IMAD R20, R134, UR37, RZ ;  /* 0x0000002586147c24 */ /* 0x004fe4000f8e02ff */
[----:B------:R-:W-:Y:S04]  /*a970*/  SHFL.IDX PT, R104, R104, R3, 0x1c1f ;  /* 0x001c1f0368687589 */ /* 0x000fe800000e0000 */
[----:B------:R-:W-:Y:S04]  /*a980*/  SHFL.IDX PT, R41, R128, R3, 0x1c1f ;  /* 0x001c1f0380297589 */ /* 0x000fe800000e0000 */
[----:B------:R-:W1:Y:S04]  /*a990*/  SHFL.IDX PT, R19, R19, R84, 0x1c1f ;  /* 0x001c1f5413137589 */ /* 0x000e6800000e0000 */
[----:B------:R2:W-:Y:S04]  /*a9a0*/  SHFL.IDX PT, R125, R47, R84, 0x1c1f ;  /* 0x001c1f542f7d7589 */ /* 0x0005e800000e0000 */
[----:B------:R3:W-:Y:S04]  /*a9b0*/  SHFL.IDX PT, R126, R44, R84, 0x1c1f ;  /* 0x001c1f542c7e7589 */ /* 0x0007e800000e0000 */
[----:B------:R-:W-:Y:S01]  /*a9c0*/  SHFL.IDX PT, R95, R172, R3, 0x1c1f ;  /* 0x001c1f03ac5f7589 */ /* 0x000fe200000e0000 */
[----:B--2---:R-:W-:-:S03]  /*a9d0*/  SEL R47, R15, R116, P0 ;  /* 0x000000740f2f7207 */ /* 0x004fc60000000000 */
[----:B------:R-:W-:Y:S01]  /*a9e0*/  SHFL.IDX PT, R59, R148, R3, 0x1c1f ;  /* 0x001c1f03943b7589 */ /* 0x000fe200000e0000 */
[----:B---3--:R-:W-:-:S03]  /*a9f0*/  SEL R44, R117, R118, P0 ;  /* 0x00000076752c7207 */ /* 0x008fc60000000000 */
[----:B------:R-:W-:Y:S04]  /*aa00*/  SHFL.IDX PT, R18, R18, R84, 0x1c1f ;  /* 0x001c1f5412127589 */ /* 0x000fe800000e0000 */
[----:B------:R2:W3:Y:S01]  /*aa10*/  SHFL.IDX PT, R128, R49, R84, 0x1c1f ;  /* 0x001c1f5431807589 */ /* 0x0004e200000e0000 */
[----:B-1----:R-:W-:-:S03]  /*aa20*/  SEL R89, R90, R19, P0 ;  /* 0x000000135a597207 */ /* 0x002fc60000000000 */
[----:B------:R-:W-:Y:S04]  /*aa30*/  SHFL.IDX PT, R91, R174, R3, 0x1c1f ;  /* 0x001c1f03ae5b7589 */ /* 0x000fe800000e0000 */
[----:B------:R-:W-:Y:S01]  /*aa40*/  SHFL.IDX PT, R97, R170, R3, 0x1c1f ;  /* 0x001c1f03aa617589 */ /* 0x000fe200000e0000 */
[----:B--2---:R-:W-:-:S03]  /*aa50*/  SEL R49, R13, R114, P0 ;  /* 0x000000720d317207 */ /* 0x004fc60000000000 */
[----:B------:R-:W-:Y:S04]  /*aa60*/  SHFL.IDX PT, R24, R24, R84, 0x1c1f ;  /* 0x001c1f5418187589 */ /* 0x000fe800000e0000 */
[----:B------:R-:W-:Y:S04]  /*aa70*/  SHFL.IDX PT, R26, R26, R84, 0x1c1f ;  /* 0x001c1f541a1a7589 */ /* 0x000fe800000e0000 */
[----:B------:R-:W-:Y:S04]  /*aa80*/  SHFL.IDX PT, R14, R43, R84, 0x1c1f ;  /* 0x001c1f542b0e7589 */ /* 0x000fe800000e0000 */
[----:B------:R1:W-:Y:S01]  /*aa90*/  SHFL.IDX PT, R110, R63, R84, 0x1c1f ;  /* 0x001c1f543f6e7589 */ /* 0x0003e200000e0000 */
[----:B---3--:R-:W-:-:S03]  /*aaa0*/  SEL R15, R59, R128, P0 ;  /* 0x000000803b0f7207 */ /* 0x008fc60000000000 */
[----:B------:R2:W-:Y:S04]  /*aab0*/  SHFL.IDX PT, R43, R65, R84, 0x1c1f ;  /* 0x001c1f54412b7589 */ /* 0x0005e800000e0000 */
[----:B------:R-:W-:Y:S01]  /*aac0*/  SHFL.IDX PT, R120, R120, R3, 0x1c1f ;  /* 0x001c1f0378787589 */ /* 0x000fe200000e0000 */
[----:B-1----:R-:W-:-:S03]  /*aad0*/  SEL R63, R106, R113, P0 ;  /* 0x000000716a3f7207 */ /* 0x002fc60000000000 */
[----:B------:R-:W-:Y:S01]  /*aae0*/  SHFL.IDX PT, R31, R31, R84, 0x1c1f ;  /* 0x001c1f541f1f7589 */ /* 0x000fe200000e0000 */
[----:B--2---:R-:W-:-:S03]  /*aaf0*/  SEL R65, R113, R106, P0 ;  /* 0x0000006a71417207 */ /* 0x004fc60000000000 */
[----:B------:R-:W1:Y:S01]  /*ab00*/  SHFL.IDX PT, R121, R154, R3, 0x1c1f ;  /* 0x001c1f039a797589 */ /* 0x000e6200000e0000 */
[----:B------:R-:W2:Y:S03]  /*ab10*/  @P2 LDC R113, c[0x0][0xbec] ;  /* 0x0002fb00ff712b82 */ /* 0x000ea60000000800 */
[----:B------:R3:W-:Y:S04]  /*ab20*/  SHFL.IDX PT, R127, R46, R84, 0x1c1f ;  /* 0x001c1f542e7f7589 */ /* 0x0007e800000e0000 */
[----:B------:R-:W-:Y:S01]  /*ab30*/  SHFL.IDX PT, R102, R146, R3, 0x1c1f ;  /* 0x001c1f0392667589 */ /* 0x000fe200000e0000 */
[----:B------:R-:W0:Y:S03]  /*ab40*/  LDC R106, c[0x0][0xc50] ;  /* 0x00031400ff6a7b82 */ /* 0x000e260000000800 */
[----:B------:R-:W-:Y:S01]  /*ab50*/  SHFL.IDX PT, R39, R132, R3, 0x1c1f ;  /* 0x001c1f0384277589 */ /* 0x000fe200000e0000 */
[----:B---3--:R-:W-:-:S03]  /*ab60*/  SEL R46, R118, R117, P0 ;  /* 0x00000075762e7207 */ /* 0x008fc60000000000 */
[----:B------:R-:W-:Y:S01]  /*ab70*/  SHFL.IDX PT, R55, R142, R3, 0x1c1f ;  /* 0x001c1f038e377589 */ /* 0x000fe200000e0000 */
[----:B------:R-:W3:Y:S03]  /*ab80*/  LDC.64 R116, c[0x0][0xb40] ;  /* 0x0002d000ff747b82 */ /* 0x000ee60000000a00 */
[----:B------:R4:W5:Y:S04]  /*ab90*/  SHFL.IDX PT, R132, R48, R84, 0x1c1f ;  /* 0x001c1f5430847589 */ /* 0x00096800000e0000 */
[----:B------:R4:W-:Y:S01]  /*aba0*/  SHFL.IDX PT, R103, R50, R84, 0x1c1f ;  /* 0x001c1f5432677589 */ /* 0x0009e200000e0000 */
[----:B-1----:R-:W-:-:S03]  /*abb0*/  SEL R29, R121, R14, P0 ;  /* 0x0000000e791d7207 */ /* 0x002fc60000000000 */
[----:B------:R-:W-:Y:S01]  /*abc0*/  SHFL.IDX PT, R21, R144, R3, 0x1c1f ;  /* 0x001c1f0390157589 */ /* 0x000fe200000e0000 */
[----:B----4-:R-:W-:-:S03]  /*abd0*/  SEL R48, R10, R115, P0 ;  /* 0x000000730a307207 */ /* 0x010fc60000000000 */
[----:B------:R-:W-:Y:S01]  /*abe0*/  SHFL.IDX PT, R53, R140, R3, 0x1c1f ;  /* 0x001c1f038c357589 */ /* 0x000fe200000e0000 */
[----:B------:R-:W-:-:S03]  /*abf0*/  SEL R50, R115, R10, P0 ;  /* 0x0000000a73327207 */ /* 0x000fc60000000000 */
[----:B------:R-:W-:Y:S01]  /*ac00*/  SHFL.IDX PT, R58, R58, R3, 0x1c1f ;  /* 0x001c1f033a3a7589 */ /* 0x000fe200000e0000 */
[----:B------:R-:W1:Y:S01]  /*ac10*/  @P2 LDC R115, c[0x0][0xbf0] ;  /* 0x0002fc00ff732b82 */ /* 0x000e620000000800 */
[----:B------:R-:W-:Y:S02]  /*ac20*/  SEL R10, R105, R126, P0 ;  /* 0x0000007e690a7207 */ /* 0x000fe40000000000 */
[----:B------:R-:W-:Y:S01]  /*ac30*/  SHFL.IDX PT, R56, R56, R3, 0x1c1f ;  /* 0x001c1f0338387589 */ /* 0x000fe200000e0000 */
[----:B---3--:R-:W-:-:S03]  /*ac40*/  IMAD.WIDE.U32 R4, R116, UR36, R4 ;  /* 0x0000002474047c25 */ /* 0x008fc6000f8e0004 */
[----:B------:R-:W-:Y:S04]  /*ac50*/  SHFL.IDX PT, R60, R60, R3, 0x1c1f ;  /* 0x001c1f033c3c7589 */ /* 0x000fe800000e0000 */
[----:B------:R-:W-:Y:S04]  /*ac60*/  SHFL.IDX PT, R61, R138, R3, 0x1c1f ;  /* 0x001c1f038a3d7589 */ /* 0x000fe800000e0000 */
[----:B------:R-:W-:Y:S04]  /*ac70*/  SHFL.IDX PT, R37, R136, R3, 0x1c1f ;  /* 0x001c1f0388257589 */ /* 0x000fe800000e0000 */
[----:B------:R-:W-:Y:S04]  /*ac80*/  SHFL.IDX PT, R38, R130, R3, 0x1c1f ;  /* 0x001c1f0382267589 */ /* 0x000fe800000e0000 */
[----:B------:R3:W-:Y:S04]  /*ac90*/  SHFL.IDX PT, R22, R98, R3, 0x1c1f ;  /* 0x001c1f0362167589 */ /* 0x0007e800000e0000 */
[----:B------:R4:W-:Y:S04]  /*aca0*/  SHFL.IDX PT, R17, R94, R3, 0x1c1f ;  /* 0x001c1f035e117589 */ /* 0x0009e800000e0000 */
[----:B------:R5:W-:Y:S01]  /*acb0*/  SHFL.IDX PT, R109, R62, R84, 0x1c1f ;  /* 0x001c1f543e6d7589 */ /* 0x000be200000e0000 */
[----:B---3--:R-:W-:-:S03]  /*acc0*/  SEL R98, R96, R99, P0 ;  /* 0x0000006360627207 */ /* 0x008fc60000000000 */
[----:B------:R3:W-:Y:S01]  /*acd0*/  SHFL.IDX PT, R107, R64, R84, 0x1c1f ;  /* 0x001c1f54406b7589 */ /* 0x0007e200000e0000 */
[----:B------:R-:W-:Y:S02]  /*ace0*/  SEL R96, R99, R96, P0 ;  /* 0x0000006063607207 */ /* 0x000fe40000000000 */
[----:B----4-:R-:W-:Y:S01]  /*acf0*/  SEL R3, R74, R9, P0 ;  /* 0x000000094a037207 */ /* 0x010fe20000000000 */
[----:B------:R4:W1:Y:S01]  /*ad00*/  SHFL.IDX PT, R130, R51, R84, 0x1c1f ;  /* 0x001c1f5433827589 */ /* 0x00086200000e0000 */
[----:B------:R-:W-:Y:S02]  /*ad10*/  SEL R9, R9, R74, P0 ;  /* 0x0000004a09097207 */ /* 0x000fe40000000000 */
[----:B------:R-:W-:Y:S01]  /*ad20*/  SEL R74, R80, R81, P0 ;  /* 0x00000051504a7207 */ /* 0x000fe20000000000 */
[----:B------:R-:W1:Y:S01]  /*ad30*/  SHFL.IDX PT, R57, R57, R84, 0x1c1f ;  /* 0x001c1f5439397589 */ /* 0x000e6200000e0000 */
        /* <DEDUP_REMOVED lines=9> */
[----:B-----5:R-:W-:Y:S02]  /*add0*/  SEL R62, R111, R112, P0 ;  /* 0x000000706f3e7207 */ /* 0x020fe40000000000 */
[----:B---3--:R-:W-:Y:S01]  /*ade0*/  SEL R64, R112, R111, P0 ;  /* 0x0000006f70407207 */ /* 0x008fe20000000000 */
[----:B------:R-:W-:Y:S01]  /*adf0*/  SHFL.IDX PT, R72, R72, R84, 0x1c1f ;  /* 0x001c1f5448487589 */ /* 0x000fe200000e0000 */
[----:B------:R-:W-:Y:S01]  /*ae00*/  SEL R86, R87, R12, P0 ;  /* 0x0000000c57567207 */ /* 0x000fe20000000000 */
[----:B------:R-:W3:Y:S01]  /*ae10*/  @P2 LDC R112, c[0x0][0xbf0] ;  /* 0x0002fc00ff702b82 */ /* 0x000ee20000000800 */
[----:B----4-:R-:W-:Y:S01]  /*ae20*/  SEL R51, R114, R13, P0 ;  /* 0x0000000d72337207 */ /* 0x010fe20000000000 */
[----:B------:R-:W-:Y:S01]  /*ae30*/  SHFL.IDX PT, R73, R73, R84, 0x1c1f ;  /* 0x001c1f5449497589 */ /* 0x000fe200000e0000 */
[----:B------:R-:W-:Y:S01]  /*ae40*/  SEL R11, R104, R125, P0 ;  /* 0x0000007d680b7207 */ /* 0x000fe20000000000 */
[----:B------:R-:W-:Y:S01]  /*ae50*/  IMAD R111, R135, UR36, R20 ;  /* 0x00000024876f7c24 */ /* 0x000fe2000f8e0214 */
        /* <DEDUP_REMOVED lines=8> */
[----:B------:R-:W-:-:S03]  /*aee0*/  SEL R20, R132, R55, P0 ;  /* 0x0000003784147207 */ /* 0x000fc60000000000 */
[----:B------:R-:W-:Y:S04]  /*aef0*/  SHFL.IDX PT, R69, R69, R84, 0x1c1f ;  /* 0x001c1f5445457589 */ /* 0x000fe800000e0000 */
[----:B------:R-:W-:Y:S04]  /*af00*/  SHFL.IDX PT, R67, R67, R84, 0x1c1f ;  /* 0x001c1f5443437589 */ /* 0x000fe800000e0000 */
[----:B------:R4:W-:Y:S02]  /*af10*/  SHFL.IDX PT, R68, R68, R84, 0x1c1f ;  /* 0x001c1f5444447589 */ /* 0x0009e400000e0000 */
[----:B----4-:R-:W-:-:S02]  /*af20*/  SEL R84, R12, R87, P0 ;  /* 0x000000570c547207 */ /* 0x010fc40000000000 */
[----:B------:R-:W-:Y:S02]  /*af30*/  SEL R87, R85, R88, P0 ;  /* 0x0000005855577207 */ /* 0x000fe40000000000 */
[----:B------:R-:W-:Y:S02]  /*af40*/  SEL R85, R88, R85, P0 ;  /* 0x0000005558557207 */ /* 0x000fe40000000000 */
[----:B------:R-:W-:Y:S02]  /*af50*/  SEL R88, R92, R93, P0 ;  /* 0x0000005d5c587207 */ /* 0x000fe40000000000 */
[----:B------:R-:W-:Y:S02]  /*af60*/  SEL R92, R93, R92, P0 ;  /* 0x0000005c5d5c7207 */ /* 0x000fe40000000000 */
[----:B------:R-:W-:Y:S02]  /*af70*/  SEL R93, R19, R90, P0 ;  /* 0x0000005a135d7207 */ /* 0x000fe40000000000 */
[----:B------:R-:W-:Y:S01]  /*af80*/  SEL R12, R126, R105, P0 ;  /* 0x000000697e0c7207 */ /* 0x000fe20000000000 */
[----:B------:R-:W-:Y:S01]  /*af90*/  IMAD.WIDE.U32 R104, R134, UR36, R6 ;  /* 0x0000002486687c25 */ /* 0x000fe2000f8e0006 */
[----:B------:R-:W-:-:S02]  /*afa0*/  SEL R90, R18, R95, P0 ;  /* 0x0000005f125a7207 */ /* 0x000fc40000000000 */
[----:B------:R-:W-:Y:S01]  /*afb0*/  SEL R19, R128, R59, P0 ;  /* 0x0000003b80137207 */ /* 0x000fe20000000000 */
[----:B------:R-:W-:Y:S01]  /*afc0*/  IMAD.MOV R59, RZ, RZ, -R16 ;  /* 0x000000ffff3b7224 */ /* 0x000fe200078e0a10 */
[----:B------:R-:W-:Y:S01]  /*afd0*/  SEL R95, R91, R24, P0 ;  /* 0x000000185b5f7207 */ /* 0x000fe20000000000 */
[----:B------:R-:W-:Y:S01]  /*afe0*/  IMAD.IADD R105, R105, 0x1, R111 ;  /* 0x0000000169697824 */ /* 0x000fe200078e026f */
[----:B------:R-:W-:Y:S01]  /*aff0*/  SEL R91, R24, R91, P0 ;  /* 0x0000005b185b7207 */ /* 0x000fe20000000000 */
[----:B--2---:R-:W-:Y:S01]  /*b000*/  @P2 IMAD.HI.U32 R16, R54, R113, RZ ;  /* 0x0000007136102227 */ /* 0x004fe200078e00ff */
[----:B------:R-:W-:Y:S02]  /*b010*/  SEL R24, R120, R31, P0 ;  /* 0x0000001f78187207 */ /* 0x000fe40000000000 */
[----:B------:R-:W-:Y:S01]  /*b020*/  SEL R31, R14, R121, P0 ;  /* 0x000000790e1f7207 */ /* 0x000fe20000000000 */
[----:B0-----:R-:W-:Y:S01]  /*b030*/  IMAD R111, R106, R59, UR4 ;  /* 0x000000046a6f7e24 */ /* 0x001fe2000f8e023b */
[----:B------:R-:W-:Y:S01]  /*b040*/  SEL R14, R102, R127, P0 ;  /* 0x0000007f660e7207 */ /* 0x000fe20000000000 */
[----:B------:R-:W-:Y:S01]  /*b050*/  ULDC.64 UR4, c[0x0][0xbe0] ;  /* 0x0002f80000047ab9 */ /* 0x000fe20000000a00 */
[----:B------:R-:W-:Y:S01]  /*b060*/  SEL R18, R127, R102, P0 ;  /* 0x000000667f127207 */ /* 0x000fe20000000000 */
[----:B------:R-:W-:Y:S01]  /*b070*/  IMAD R102, R116, UR37, RZ ;  /* 0x0000002574667c24 */ /* 0x000fe2000f8e02ff */
[----:B------:R-:W-:Y:S01]  /*b080*/  SEL R6, R55, R132, P0 ;  /* 0x0000008437067207 */ /* 0x000fe20000000000 */
[----:B------:R-:W-:Y:S01]  /*b090*/  IMAD.MOV.U32 R55, RZ, RZ, R54 ;  /* 0x000000ffff377224 */ /* 0x000fe200078e0036 */
[----:B-1----:R-:W-:Y:S01]  /*b0a0*/  @P2 SHF.R.U32.HI R55, RZ, R115, R16 ;  /* 0x00000073ff372219 */ /* 0x002fe20000011610 */
[----:B------:R-:W-:Y:S01]  /*b0b0*/  IMAD R113, R117, UR36, R102 ;  /* 0x0000002475717c24 */ /* 0x000fe2000f8e0266 */
[----:B------:R-:W-:Y:S01]  /*b0c0*/  SHF.R.S32.HI R16, RZ, 0x1f, R111 ;  /* 0x0000001fff107819 */ /* 0x000fe2000001146f */
[----:B------:R-:W-:Y:S01]  /*b0d0*/  IMAD.MOV.U32 R59, RZ, RZ, R54 ;  /* 0x000000ffff3b7224 */ /* 0x000fe200078e0036 */
[----:B---3--:R-:W-:Y:S01]  /*b0e0*/  @P2 SHF.R.U32.HI R59, RZ, R112, R119 ;  /* 0x00000070ff3b2219 */ /* 0x008fe20000011677 */
[----:B------:R-:W-:Y:S01]  /*b0f0*/  IMAD.IADD R113, R5, 0x1, R113 ;  /* 0x0000000105717824 */ /* 0x000fe200078e0271 */
[----:B------:R-:W-:Y:S01]  /*b100*/  SEL R7, R21, R130, P0 ;  /* 0x0000008215077207 */ /* 0x000fe20000000000 */
[----:B------:R-:W-:Y:S01]  /*b110*/  IMAD R5, R16, UR4, RZ ;  /* 0x0000000410057c24 */ /* 0x000fe2000f8e02ff */
[----:B------:R-:W-:Y:S01]  /*b120*/  SEL R21, R130, R21, P0 ;  /* 0x0000001582157207 */ /* 0x000fe20000000000 */
[----:B------:R-:W-:-:S02]  /*b130*/  IMAD.MOV.U32 R112, RZ, RZ, R4 ;  /* 0x000000ffff707224 */ /* 0x000fc400078e0004 */
[C---:B------:R-:W-:Y:S02]  /*b140*/  IMAD R102, R111.reuse, UR5, R5 ;  /* 0x000000056f667c24 */ /* 0x040fe4000f8e0205 */
[----:B------:R-:W-:Y:S02]  /*b150*/  IMAD R16, R16, UR6, RZ ;  /* 0x0000000610107c24 */ /* 0x000fe4000f8e02ff */
[----:B------:R-:W-:Y:S01]  /*b160*/  IMAD.WIDE.U32 R4, R111, UR4, R104 ;  /* 0x000000046f047c25 */ /* 0x000fe2000f8e0068 */
[----:B------:R-:W-:-:S03]  /*b170*/  ULDC.64 UR4, c[0x0][0xb30] ;  /* 0x0002cc0000047ab9 */ /* 0x000fc60000000a00 */
[----:B------:R-:W-:Y:S01]  /*b180*/  IMAD R115, R111, UR7, R16 ;  /* 0x000000076f737c24 */ /* 0x000fe2000f8e0210 */
[----:B------:R-:W-:Y:S01]  /*b190*/  IADD3 R4, P2, R55, R4, RZ ;  /* 0x0000000437047210 */ /* 0x000fe20007f5e0ff */
[----:B------:R-:W-:Y:S01]  /*b1a0*/  IMAD.WIDE.U32 R104, R111, UR6, R112 ;  /* 0x000000066f687c25 */ /* 0x000fe2000f8e0070 */
[----:B------:R-:W-:Y:S01]  /*b1b0*/  SHF.R.S32.HI R111, RZ, 0x1f, R55 ;  /* 0x0000001fff6f7819 */ /* 0x000fe20000011437 */
[----:B------:R-:W-:Y:S01]  /*b1c0*/  ULDC.64 UR6, c[0x0][0xbc8] ;  /* 0x0002f20000067ab9 */ /* 0x000fe20000000a00 */
[----:B------:R-:W-:Y:S01]  /*b1d0*/  SHF.R.S32.HI R16, RZ, 0x1f, R59 ;  /* 0x0000001fff107819 */ /* 0x000fe2000001143b */
[----:B------:R-:W-:Y:S01]  /*b1e0*/  IMAD.MOV R55, RZ, RZ, -R55 ;  /* 0x000000ffff377224 */ /* 0x000fe200078e0a37 */
[----:B------:R-:W-:Y:S01]  /*b1f0*/  IADD3.X R5, R111, R5, R102, P2, !PT ;  /* 0x000000056f057210 */ /* 0x000fe200017fe466 */
[----:B------:R-:W-:Y:S02]  /*b200*/  IMAD.MOV R113, RZ, RZ, -R59 ;  /* 0x000000ffff717224 */ /* 0x000fe400078e0a3b */
[----:B------:R-:W-:-:S02]  /*b210*/  IMAD R16, R16, UR4, RZ ;  /* 0x0000000410107c24 */ /* 0x000fc4000f8e02ff */
[C-C-:B------:R-:W-:Y:S02]  /*b220*/  IMAD R55, R129.reuse, R55, R54.reuse ;  /* 0x0000003781377224 */ /* 0x140fe400078e0236 */
[----:B------:R-:W-:Y:S02]  /*b230*/  IMAD R113, R129, R113, R54 ;  /* 0x0000007181717224 */ /* 0x000fe400078e0236 */
[----:B------:R-:W-:Y:S01]  /*b240*/  IMAD R111, R59, UR5, R16 ;  /* 0x000000053b6f7c24 */ /* 0x000fe2000f8e0210 */
[----:B------:R-:W-:Y:S01]  /*b250*/  SHF.R.S32.HI R16, RZ, 0x1f, R55 ;  /* 0x0000001fff107819 */ /* 0x000fe20000011437 */
[----:B------:R-:W-:Y:S01]  /*b260*/  IMAD.IADD R105, R105, 0x1, R115 ;  /* 0x0000000169697824 */ /* 0x000fe200078e0273 */
[----:B------:R-:W-:Y:S01]  /*b270*/  SHF.R.S32.HI R54, RZ, 0x1f, R113 ;  /* 0x0000001fff367819 */ /* 0x000fe20000011471 */
[----:B------:R-:W0:Y:S02]  /*b280*/  S2UR UR5, SR_CgaCtaId ;  /* 0x00000000000579c3 */ /* 0x000e240000008800 */
[----:B------:R-:W-:-:S02]  /*b290*/  IMAD R16, R16, UR6, RZ ;  /* 0x0000000610107c24 */ /* 0x000fc4000f8e02ff */
[----:B------:R-:W-:Y:S01]  /*b2a0*/  IMAD.WIDE.U32 R104, R59, UR4, R104 ;  /* 0x000000043b687c25 */ /* 0x000fe2000f8e0068 */
[----:B------:R-:W-:-:S03]  /*b2b0*/  UMOV UR4, 0x400 ;  /* 0x0000040000047882 */ /* 0x000fc60000000000 */
[----:B------:R-:W-:Y:S02]  /*b2c0*/  IMAD R102, R54, UR8, RZ ;  /* 0x0000000836667c24 */ /* 0x000fe4000f8e02ff */
[----:B------:R-:W-:Y:S02]  /*b2d0*/  IMAD R59, R55, UR7, R16 ;  /* 0x00000007373b7c24 */ /* 0x000fe4000f8e0210 */
[----:B------:R-:W-:Y:S02]  /*b2e0*/  IMAD.IADD R105, R105, 0x1, R111 ;  /* 0x0000000169697824 */ /* 0x000fe400078e026f */
[----:B------:R-:W-:Y:S01]  /*b2f0*/  IMAD.WIDE.U32 R54, R55, UR6, R4 ;  /* 0x0000000637367c25 */ /* 0x000fe2000f8e0004 */
[----:B------:R-:W-:Y:S01]  /*b300*/  ULDC.64 UR6, c[0x0][0xba8] ;  /* 0x0002ea0000067ab9 */ /* 0x000fe20000000a00 */
[----:B------:R-:W-:Y:S02]  /*b310*/  SEL R4, R52, R103, P0 ;  /* 0x0000006734047207 */ /* 0x000fe40000000000 */
[C---:B------:R-:W-:Y:S01]  /*b320*/  IMAD R5, R113.reuse, UR9, R102 ;  /* 0x0000000971057c24 */ /* 0x040fe2000f8e0266 */
[----:B------:R-:W-:Y:S01]  /*b330*/  LEA R111, P2, R54, UR6, 0x2 ;  /* 0x00000006366f7c11 */ /* 0x000fe2000f8410ff */
[----:B------:R-:W-:Y:S01]  /*b340*/  IMAD.WIDE.U32 R112, R113, UR8, R104 ;  /* 0x0000000871707c25 */ /* 0x000fe2000f8e0068 */
[----:B------:R-:W-:Y:S01]  /*b350*/  ULDC.64 UR8, c[0x0][0xb00] ;  /* 0x0002c00000087ab9 */ /* 0x000fe20000000a00 */
[----:B------:R-:W-:Y:S01]  /*b360*/  ULDC UR6, c[0x0][0xa88] ;  /* 0x0002a20000067ab9 */ /* 0x000fe20000000800 */
[----:B------:R-:W-:Y:S01]  /*b370*/  SEL R52, R103, R52, P0 ;  /* 0x0000003467347207 */ /* 0x000fe20000000000 */
[----:B------:R-:W-:Y:S01]  /*b380*/  IMAD.IADD R55, R55, 0x1, R59 ;  /* 0x0000000137377824 */ /* 0x000fe200078e023b */
[----:B------:R-:W-:Y:S01]  /*b390*/  LEA R104, P3, R112, UR8, 0x2 ;  /* 0x0000000870687c11 */ /* 0x000fe2000f8610ff */
[----:B------:R-:W-:Y:S01]  /*b3a0*/  IMAD.IADD R5, R113, 0x1, R5 ;  /* 0x0000000171057824 */ /* 0x000fe200078e0205 */
[----:B------:R-:W-:Y:S01]  /*b3b0*/  SHFL.IDX PT, R114, R111, 0x1, 0x1c1f ;  /* 0x003c1f006f727f89 */ /* 0x000fe200000e0000 */
[----:B0-----:R-:W-:Y:S01]  /*b3c0*/  ULEA UR4, UR5, UR4, 0x18 ;  /* 0x0000000405047291 */ /* 0x001fe2000f8ec03f */
[----:B------:R-:W-:Y:S01]  /*b3d0*/  LEA.HI.X R116, R54, UR7, R55, 0x2, P2 ;  /* 0x0000000736747c11 */ /* 0x000fe200090f1437 */
[----:B------:R-:W-:Y:S01]  /*b3e0*/  IMAD R16, R129, UR6, RZ ;  /* 0x0000000681107c24 */ /* 0x000fe2000f8e02ff */
[----:B------:R-:W-:Y:S01]  /*b3f0*/  LEA.HI.X R106, R112, UR9, R5, 0x2, P3 ;  /* 0x00000009706a7c11 */ /* 0x000fe200098f1405 */
[C---:B------:R-:W-:Y:S01]  /*b400*/  VIADD R105, R101.reuse, 0x8 ;  /* 0x0000000865697836 */ /* 0x040fe20000000000 */
[----:B------:R-:W-:Y:S01]  /*b410*/  SHFL.IDX PT, R112, R111, RZ, 0x1c1f ;  /* 0x001c1fff6f707589 */ /* 0x000fe200000e0000 */
[----:B------:R-:W-:Y:S01]  /*b420*/  UIADD3 UR4, UR4, 0x33420, URZ ;  /* 0x0003342004047890 */ /* 0x000fe2000fffe03f */
[----:B------:R-:W-:-:S02]  /*b430*/  ISETP.GE.OR P2, PT, R101, R16, P1 ;  /* 0x000000106500720c */ /* 0x000fc40000f46670 */
[----:B------:R-:W0:Y:S01]  /*b440*/  SHFL.IDX PT, R113, R116, RZ, 0x1c1f ;  /* 0x001c1fff74717589 */ /* 0x000e2200000e0000 */
[-C--:B------:R-:W-:Y:S01]  /*b450*/  ISETP.GE.OR P1, PT, R105, R16.reuse, P1 ;  /* 0x000000106900720c */ /* 0x080fe20000f26670 */
[----:B------:R-:W-:Y:S01]  /*b460*/  UPRMT UR4, URZ, 0x654, UR4 ;  /* 0x000006543f047896 */ /* 0x000fe20008000004 */
[----:B------:R-:W-:Y:S01]  /*b470*/  ISETP.GE.AND P3, PT, R101, R16, PT ;  /* 0x000000106500720c */ /* 0x000fe20003f66270 */
[----:B------:R-:W1:Y:S01]  /*b480*/  SHFL.IDX PT, R115, R116, 0x1, 0x1c1f ;  /* 0x003c1f0074737f89 */ /* 0x000e6200000e0000 */
[----:B------:R-:W-:Y:S01]  /*b490*/  SEL R55, R56, R57, P0 ;  /* 0x0000003938377207 */ /* 0x000fe20000000000 */
[----:B------:R-:W-:Y:S01]  /*b4a0*/  IMAD.SHL.U32 R101, R100, 0x2, RZ ;  /* 0x0000000264657824 */ /* 0x000fe200078e00ff */
[----:B------:R-:W-:Y:S01]  /*b4b0*/  SEL R59, R57, R56, P0 ;  /* 0x00000038393b7207 */ /* 0x000fe20000000000 */
[----:B------:R2:W3:Y:S01]  /*b4c0*/  SHFL.IDX PT, R102, R104, RZ, 0x1c1f ;  /* 0x001c1fff68667589 */ /* 0x0004e200000e0000 */
[----:B------:R-:W-:Y:S02]  /*b4d0*/  SEL R5, R53, R110, P0 ;  /* 0x0000006e35057207 */ /* 0x000fe40000000000 */
[----:B------:R-:W-:Y:S01]  /*b4e0*/  SYNCS.ARRIVE.TRANS64.RED.A1T0 RZ, [UR4], RZ ;  /* 0x000000ffffff79a7 */ /* 0x000fe20008100404 */
[----:B------:R2:W4:Y:S01]  /*b4f0*/  SHFL.IDX PT, R103, R106, RZ, 0x1c1f ;  /* 0x001c1fff6a677589 */ /* 0x00052200000e0000 */
[----:B------:R-:W-:-:S02]  /*b500*/  SEL R54, R58, R109, P0 ;  /* 0x0000006d3a367207 */ /* 0x000fc40000000000 */
[----:B------:R-:W-:Y:S02]  /*b510*/  SEL R56, R60, R107, P0 ;  /* 0x0000006b3c387207 */ /* 0x000fe40000000000 */
[----:B------:R-:W-:Y:S02]  /*b520*/  SEL R57, R61, R108, P0 ;  /* 0x0000006c3d397207 */ /* 0x000fe40000000000 */
[----:B------:R-:W-:Y:S02]  /*b530*/  SEL R53, R110, R53, P0 ;  /* 0x000000356e357207 */ /* 0x000fe40000000000 */
[----:B------:R-:W-:Y:S02]  /*b540*/  SEL R58, R109, R58, P0 ;  /* 0x0000003a6d3a7207 */ /* 0x000fe40000000000 */
[----:B------:R-:W-:Y:S01]  /*b550*/  SEL R60, R107, R60, P0 ;  /* 0x0000003c6b3c7207 */ /* 0x000fe20000000000 */
[----:B0-----:R2:W-:Y:S01]  /*b560*/  @!P2 ST.E desc[UR38][R112.64], R2 ;  /* 0x000000027000a985 */ /* 0x0015e2000c101926 */
[----:B------:R-:W-:-:S03]  /*b570*/  SEL R61, R108, R61, P0 ;  /* 0x0000003d6c3d7207 */ /* 0x000fc60000000000 */
[----:B-1----:R2:W-:Y:S01]  /*b580*/  @!P1 ST.E desc[UR38][R114.64], R0 ;  /* 0x0000000072009985 */ /* 0x0025e2000c101926 */
[----:B------:R-:W-:Y:S05]  /*b590*/  @P3 BRA `(.L_x_3171) ;  /* 0x0000000800383947 */ /* 0x000fea0003800000 */
[C---:B--2---:R-:W-:Y:S01]  /*b5a0*/  VIADD R0, R101.reuse, 0x8 ;  /* 0x0000000865007836 */ /* 0x044fe20000000000 */
[----:B------:R-:W-:Y:S01]  /*b5b0*/  ULDC UR4, c[0x0][0xac8] ;  /* 0x0002b20000047ab9 */ /* 0x000fe20000000800 */
[C---:B------:R-:W-:Y:S01]  /*b5c0*/  VIADD R100, R101.reuse, 0x10 ;  /* 0x0000001065647836 */ /* 0x040fe20000000000 */
[C---:B------:R-:W-:Y:S01]  /*b5d0*/  ISETP.GE.AND P4, PT, R101.reuse, UR4, PT ;  /* 0x0000000465007c0c */ /* 0x040fe2000bf86270 */
[C---:B------:R-:W-:Y:S01]  /*b5e0*/  VIADD R107, R101.reuse, 0x18 ;  /* 0x00000018656b7836 */ /* 0x040fe20000000000 */
[----:B------:R-:W-:Y:S01]  /*b5f0*/  ISETP.GE.AND P5, PT, R0, UR4, PT ;  /* 0x0000000400007c0c */ /* 0x000fe2000bfa6270 */
[C---:B------:R-:W-:Y:S01]  /*b600*/  VIADD R112, R101.reuse, 0x20 ;  /* 0x0000002065707836 */ /* 0x040fe20000000000 */
[----:B------:R-:W-:Y:S01]  /*b610*/  ISETP.GE.AND P3, PT, R100, UR4, PT ;  /* 0x0000000464007c0c */ /* 0x000fe2000bf66270 */
[----:B------:R-:W-:Y:S01]  /*b620*/  VIADD R114, R101, 0x28 ;  /* 0x0000002865727836 */ /* 0x000fe20000000000 */
[----:B------:R-:W-:Y:S01]  /*b630*/  ISETP.GE.AND P1, PT, R107, UR4, PT ;  /* 0x000000046b007c0c */ /* 0x000fe2000bf26270 */
[----:B------:R-:W-:Y:S01]  /*b640*/  VIADD R115, R101, 0x30 ;  /* 0x0000003065737836 */ /* 0x000fe20000000000 */
[----:B------:R-:W-:-:S05]  /*b650*/  ISETP.GE.AND P2, PT, R112, UR4, PT ;  /* 0x0000000470007c0c */ /* 0x000fca000bf46270 */
[--C-:B---34-:R-:W-:Y:S02]  /*b660*/  @!P4 IMAD.WIDE R108, R101, 0x4, R102.reuse ;  /* 0x00000004656cc825 */ /* 0x118fe400078e0266 */
[----:B------:R-:W-:Y:S02]  /*b670*/  @!P5 LEA.HI R0, R0, R0, RZ, 0x1 ;  /* 0x000000000000d211 */ /* 0x000fe400078f08ff */
[----:B------:R-:W-:Y:S01]  /*b680*/  @!P3 LEA.HI R100, R100, R100, RZ, 0x1 ;  /* 0x000000646464b211 */ /* 0x000fe200078f08ff */
[----:B------:R0:W-:Y:S01]  /*b690*/  @!P4 ST.E.64 desc[UR38][R108.64], R74 ;  /* 0x0000004a6c00c985 */ /* 0x0001e2000c101b26 */
[----:B------:R-:W-:Y:S02]  /*b6a0*/  @!P5 LOP3.LUT R111, R0, 0xfffffffe, RZ, 0xc0, !PT ;  /* 0xfffffffe006fd812 */ /* 0x000fe400078ec0ff */
[----:B------:R-:W-:Y:S02]  /*b6b0*/  @!P1 LEA.HI R0, R107, R107, RZ, 0x1 ;  /* 0x0000006b6b009211 */ /* 0x000fe400078f08ff */
[----:B------:R-:W-:Y:S01]  /*b6c0*/  @!P3 LOP3.LUT R107, R100, 0xfffffffe, RZ, 0xc0, !PT ;  /* 0xfffffffe646bb812 */ /* 0x000fe200078ec0ff */
[----:B------:R-:W-:Y:S01]  /*b6d0*/  @!P5 IMAD.WIDE R110, R111, 0x4, R102 ;  /* 0x000000046f6ed825 */ /* 0x000fe200078e0266 */
[----:B------:R-:W-:-:S02]  /*b6e0*/  @!P1 LOP3.LUT R113, R0, 0xfffffffe, RZ, 0xc0, !PT ;  /* 0xfffffffe00719812 */ /* 0x000fc400078ec0ff */
[----:B------:R-:W-:Y:S01]  /*b6f0*/  ISETP.GE.AND P4, PT, R114, UR4, PT ;  /* 0x0000000472007c0c */ /* 0x000fe2000bf86270 */
[C---:B------:R-:W-:Y:S01]  /*b700*/  VIADD R0, R101.reuse, 0x40 ;  /* 0x0000004065007836 */ /* 0x040fe20000000000 */
[----:B------:R1:W-:Y:S01]  /*b710*/  @!P5 ST.E.64 desc[UR38][R110.64], R80 ;  /* 0x000000506e00d985 */ /* 0x0003e2000c101b26 */
[----:B------:R-:W-:Y:S01]  /*b720*/  VIADD R100, R101, 0x38 ;  /* 0x0000003865647836 */ /* 0x000fe20000000000 */
[----:B------:R-:W-:Y:S01]  /*b730*/  @!P2 LEA.HI R112, R112, R112, RZ, 0x1 ;  /* 0x000000707070a211 */ /* 0x000fe200078f08ff */
[----:B0-----:R-:W-:Y:S01]  /*b740*/  @!P3 IMAD.WIDE R74, R107, 0x4, R102 ;  /* 0x000000046b4ab825 */ /* 0x001fe200078e0266 */
[----:B------:R-:W-:Y:S02]  /*b750*/  ISETP.GE.AND P5, PT, R115, UR4, PT ;  /* 0x0000000473007c0c */ /* 0x000fe4000bfa6270 */
[----:B------:R-:W-:Y:S02]  /*b760*/  @!P2 LOP3.LUT R109, R112, 0xfffffffe, RZ, 0xc0, !PT ;  /* 0xfffffffe706da812 */ /* 0x000fe400078ec0ff */
[----:B------:R0:W-:Y:S01]  /*b770*/  @!P3 ST.E.64 desc[UR38][R74.64], R78 ;  /* 0x0000004e4a00b985 */ /* 0x0001e2000c101b26 */
[----:B------:R-:W-:-:S02]  /*b780*/  ISETP.GE.AND P3, PT, R0, UR4, PT ;  /* 0x0000000400007c0c */ /* 0x000fc4000bf66270 */
[----:B------:R-:W-:Y:S01]  /*b790*/  @!P4 LEA.HI R114, R114, R114, RZ, 0x1 ;  /* 0x000000727272c211 */ /* 0x000fe200078f08ff */
[--C-:B------:R-:W-:Y:S01]  /*b7a0*/  @!P2 IMAD.WIDE R108, R109, 0x4, R102.reuse ;  /* 0x000000046d6ca825 */ /* 0x100fe200078e0266 */
[----:B------:R-:W-:Y:S02]  /*b7b0*/  ISETP.GE.AND P6, PT, R100, UR4, PT ;  /* 0x0000000464007c0c */ /* 0x000fe4000bfc6270 */
[----:B------:R-:W-:Y:S01]  /*b7c0*/  @!P4 LOP3.LUT R107, R114, 0xfffffffe, RZ, 0xc0, !PT ;  /* 0xfffffffe726bc812 */ /* 0x000fe200078ec0ff */
[----:B-1----:R-:W-:Y:S01]  /*b7d0*/  @!P1 IMAD.WIDE R80, R113, 0x4, R102 ;  /* 0x0000000471509825 */ /* 0x002fe200078e0266 */
[----:B------:R-:W-:-:S03]  /*b7e0*/  @!P5 LEA.HI R115, R115, R115, RZ, 0x1 ;  /* 0x000000737373d211 */ /* 0x000fc600078f08ff */
[C---:B------:R-:W-:Y:S01]  /*b7f0*/  VIADD R110, R101.reuse, 0x48 ;  /* 0x00000048656e7836 */ /* 0x040fe20000000000 */
[----:B------:R1:W-:Y:S01]  /*b800*/  @!P1 ST.E.64 desc[UR38][R80.64], R82 ;  /* 0x0000005250009985 */ /* 0x0003e2000c101b26 */
[----:B------:R-:W-:Y:S01]  /*b810*/  @!P3 LEA.HI R0, R0, R0, RZ, 0x1 ;  /* 0x000000000000b211 */ /* 0x000fe200078f08ff */
[----:B------:R-:W-:Y:S01]  /*b820*/  VIADD R111, R101, 0x50 ;  /* 0x00000050656f7836 */ /* 0x000fe20000000000 */
[----:B0-----:R-:W-:Y:S01]  /*b830*/  @!P5 LOP3.LUT R79, R115, 0xfffffffe, RZ, 0xc0, !PT ;  /* 0xfffffffe734fd812 */ /* 0x001fe200078ec0ff */
[--C-:B------:R-:W-:Y:S01]  /*b840*/  @!P4 IMAD.WIDE R74, R107, 0x4, R102.reuse ;  /* 0x000000046b4ac825 */ /* 0x100fe200078e0266 */
[----:B------:R-:W-:Y:S01]  /*b850*/  ISETP.GE.AND P1, PT, R110, UR4, PT ;  /* 0x000000046e007c0c */ /* 0x000fe2000bf26270 */
[----:B------:R-:W-:Y:S01]  /*b860*/  @!P2 ST.E.64 desc[UR38][R108.64], R86 ;  /* 0x000000566c00a985 */ /* 0x000fe2000c101b26 */
[----:B------:R-:W-:Y:S01]  /*b870*/  ISETP.GE.AND P2, PT, R111, UR4, PT ;  /* 0x000000046f007c0c */ /* 0x000fe2000bf46270 */
[--C-:B------:R-:W-:Y:S01]  /*b880*/  @!P5 IMAD.WIDE R78, R79, 0x4, R102.reuse ;  /* 0x000000044f4ed825 */ /* 0x100fe200078e0266 */
[----:B------:R-:W-:Y:S01]  /*b890*/  @!P6 LEA.HI R100, R100, R100, RZ, 0x1 ;  /* 0x000000646464e211 */ /* 0x000fe200078f08ff */
[----:B------:R0:W-:Y:S01]  /*b8a0*/  @!P4 ST.E.64 desc[UR38][R74.64], R84 ;  /* 0x000000544a00c985 */ /* 0x0001e2000c101b26 */
[----:B-1----:R-:W-:Y:S01]  /*b8b0*/  @!P3 LOP3.LUT R83, R0, 0xfffffffe, RZ, 0xc0, !PT ;  /* 0xfffffffe0053b812 */ /* 0x002fe200078ec0ff */
[----:B------:R-:W-:Y:S01]  /*b8c0*/  VIADD R0, R101, 0x58 ;  /* 0x0000005865007836 */ /* 0x000fe20000000000 */
[----:B------:R-:W-:Y:S01]  /*b8d0*/  @!P6 LOP3.LUT R81, R100, 0xfffffffe, RZ, 0xc0, !PT ;  /* 0xfffffffe6451e812 */ /* 0x000fe200078ec0ff */
[----:B------:R1:W-:Y:S04]  /*b8e0*/  @!P5 ST.E.64 desc[UR38][R78.64], R88 ;  /* 0x000000584e00d985 */ /* 0x0003e8000c101b26 */
[----:B------:R-:W-:Y:S01]  /*b8f0*/  @!P1 LEA.HI R110, R110, R110, RZ, 0x1 ;  /* 0x0000006e6e6e9211 */ /* 0x000fe200078f08ff */
[----:B------:R-:W-:Y:S01]  /*b900*/  @!P3 IMAD.WIDE R82, R83, 0x4, R102 ;  /* 0x000000045352b825 */ /* 0x000fe200078e0266 */
[----:B------:R-:W-:-:S02]  /*b910*/  ISETP.GE.AND P4, PT, R0, UR4, PT ;  /* 0x0000000400007c0c */ /* 0x000fc4000bf86270 */
[----:B------:R-:W-:Y:S01]  /*b920*/  @!P2 LEA.HI R111, R111, R111, RZ, 0x1 ;  /* 0x0000006f6f6fa211 */ /* 0x000fe200078f08ff */
[--C-:B------:R-:W-:Y:S01]  /*b930*/  @!P6 IMAD.WIDE R80, R81, 0x4, R102.reuse ;  /* 0x000000045150e825 */ /* 0x100fe200078e0266 */
[----:B0-----:R-:W-:Y:S02]  /*b940*/  @!P1 LOP3.LUT R75, R110, 0xfffffffe, RZ, 0xc0, !PT ;  /* 0xfffffffe6e4b9812 */ /* 0x001fe400078ec0ff */
[----:B------:R-:W-:Y:S01]  /*b950*/  @!P2 LOP3.LUT R111, R111, 0xfffffffe, RZ, 0xc0, !PT ;  /* 0xfffffffe6f6fa812 */ /* 0x000fe200078ec0ff */
[----:B------:R-:W-:Y:S01]  /*b960*/  VIADD R86, R101, 0x60 ;  /* 0x0000006065567836 */ /* 0x000fe20000000000 */
[----:B------:R0:W-:Y:S01]  /*b970*/  @!P6 ST.E.64 desc[UR38][R80.64], R92 ;  /* 0x0000005c5000e985 */ /* 0x0001e2000c101b26 */
[----:B------:R-:W-:-:S03]  /*b980*/  @!P1 IMAD.WIDE R74, R75, 0x4, R102 ;  /* 0x000000044b4a9825 */ /* 0x000fc600078e0266 */
[----:B------:R2:W-:Y:S01]  /*b990*/  @!P3 ST.E.64 desc[UR38][R82.64], R94 ;  /* 0x0000005e5200b985 */ /* 0x0005e2000c101b26 */
[----:B------:R-:W-:Y:S01]  /*b9a0*/  @!P4 LEA.HI R0, R0, R0, RZ, 0x1 ;  /* 0x000000000000c211 */ /* 0x000fe200078f08ff */
[----:B------:R-:W-:Y:S01]  /*b9b0*/  VIADD R84, R101, 0x70 ;  /* 0x0000007065547836 */ /* 0x000fe20000000000 */
[----:B------:R-:W-:Y:S01]  /*b9c0*/  ISETP.GE.AND P3, PT, R86, UR4, PT ;  /* 0x0000000456007c0c */ /* 0x000fe2000bf66270 */
[----:B-1----:R-:W-:Y:S01]  /*b9d0*/  @!P2 IMAD.WIDE R78, R111, 0x4, R102 ;  /* 0x000000046f4ea825 */ /* 0x002fe200078e0266 */
[----:B------:R1:W-:Y:S02]  /*b9e0*/  @!P1 ST.E.64 desc[UR38][R74.64], R90 ;  /* 0x0000005a4a009985 */ /* 0x0003e4000c101b26 */
[----:B------:R-:W-:Y:S01]  /*b9f0*/  ISETP.GE.AND P6, PT, R84, UR4, PT ;  /* 0x0000000454007c0c */ /* 0x000fe2000bfc6270 */
[C---:B------:R-:W-:Y:S01]  /*ba00*/  VIADD R85, R101.reuse, 0x78 ;  /* 0x0000007865557836 */ /* 0x040fe20000000000 */
[----:B------:R3:W-:Y:S01]  /*ba10*/  @!P2 ST.E.64 desc[UR38][R78.64], R98 ;  /* 0x000000624e00a985 */ /* 0x0007e2000c101b26 */
[C---:B0-----:R-:W-:Y:S01]  /*ba20*/  VIADD R80, R101.reuse, 0x68 ;  /* 0x0000006865507836 */ /* 0x041fe20000000000 */
[----:B------:R-:W-:Y:S01]  /*ba30*/  @!P4 LOP3.LUT R81, R0, 0xfffffffe, RZ, 0xc0, !PT ;  /* 0xfffffffe0051c812 */ /* 0x000fe200078ec0ff */
[----:B------:R-:W-:Y:S01]  /*ba40*/  VIADD R0, R101, 0x88 ;  /* 0x0000008865007836 */ /* 0x000fe20000000000 */
[----:B------:R-:W-:Y:S01]  /*ba50*/  ISETP.GE.AND P5, PT, R85, UR4, PT ;  /* 0x0000000455007c0c */ /* 0x000fe2000bfa6270 */
[----:B--2---:R-:W-:Y:S01]  /*ba60*/  VIADD R82, R101, 0x80 ;  /* 0x0000008065527836 */ /* 0x004fe20000000000 */
[----:B------:R-:W-:-:S02]  /*ba70*/  ISETP.GE.AND P1, PT, R80, UR4, PT ;  /* 0x0000000450007c0c */ /* 0x000fc4000bf26270 */
[----:B------:R-:W-:Y:S01]  /*ba80*/  @!P3 LEA.HI R86, R86, R86, RZ, 0x1 ;  /* 0x000000565656b211 */ /* 0x000fe200078f08ff */
[----:B-1----:R-:W-:Y:S01]  /*ba90*/  @!P4 IMAD.WIDE R74, R81, 0x4, R102 ;  /* 0x00000004514ac825 */ /* 0x002fe200078e0266 */
[----:B------:R-:W-:Y:S02]  /*baa0*/  ISETP.GE.AND P2, PT, R82, UR4, PT ;  /* 0x0000000452007c0c */ /* 0x000fe4000bf46270 */
[----:B------:R-:W-:Y:S02]  /*bab0*/  @!P6 LEA.HI R84, R84, R84, RZ, 0x1 ;  /* 0x000000545454e211 */ /* 0x000fe400078f08ff */
[----:B------:R0:W-:Y:S01]  /*bac0*/  @!P4 ST.E.64 desc[UR38][R74.64], R96 ;  /* 0x000000604a00c985 */ /* 0x0001e2000c101b26 */
[----:B------:R-:W-:Y:S02]  /*bad0*/  ISETP.GE.AND P4, PT, R0, UR4, PT ;  /* 0x0000000400007c0c */ /* 0x000fe4000bf86270 */
[----:B---3--:R-:W-:Y:S02]  /*bae0*/  @!P3 LOP3.LUT R79, R86, 0xfffffffe, RZ, 0xc0, !PT ;  /* 0xfffffffe564fb812 */ /* 0x008fe400078ec0ff */
[----:B------:R-:W-:-:S02]  /*baf0*/  @!P1 LEA.HI R80, R80, R80, RZ, 0x1 ;  /* 0x0000005050509211 */ /* 0x000fc400078f08ff */
[----:B------:R-:W-:Y:S01]  /*bb00*/  @!P5 LEA.HI R85, R85, R85, RZ, 0x1 ;  /* 0x000000555555d211 */ /* 0x000fe200078f08ff */
[--C-:B------:R-:W-:Y:S01]  /*bb10*/  @!P3 IMAD.WIDE R78, R79, 0x4, R102.reuse ;  /* 0x000000044f4eb825 */ /* 0x100fe200078e0266 */
[----:B------:R-:W-:Y:S02]  /*bb20*/  @!P1 LOP3.LUT R81, R80, 0xfffffffe, RZ, 0xc0, !PT ;  /* 0xfffffffe50519812 */ /* 0x000fe400078ec0ff */
[----:B------:R-:W-:Y:S02]  /*bb30*/  @!P2 LEA.HI R82, R82, R82, RZ, 0x1 ;  /* 0x000000525252a211 */ /* 0x000fe400078f08ff */
[----:B------:R-:W-:Y:S01]  /*bb40*/  @!P6 LOP3.LUT R83, R84, 0xfffffffe, RZ, 0xc0, !PT ;  /* 0xfffffffe5453e812 */ /* 0x000fe200078ec0ff */
[--C-:B------:R-:W-:Y:S01]  /*bb50*/  @!P1 IMAD.WIDE R80, R81, 0x4, R102.reuse ;  /* 0x0000000451509825 */ /* 0x100fe200078e0266 */
[----:B------:R-:W-:Y:S01]  /*bb60*/  @!P4 LEA.HI R0, R0, R0, RZ, 0x1 ;  /* 0x000000000000c211 */ /* 0x000fe200078f08ff */
[----:B------:R1:W-:Y:S01]  /*bb70*/  @!P3 ST.E.64 desc[UR38][R78.64], R62 ;  /* 0x0000003e4e00b985 */ /* 0x0003e2000c101b26 */
[----:B------:R-:W-:Y:S01]  /*bb80*/  @!P5 LOP3.LUT R85, R85, 0xfffffffe, RZ, 0xc0, !PT ;  /* 0xfffffffe5555d812 */ /* 0x000fe200078ec0ff */
[--C-:B0-----:R-:W-:Y:S01]  /*bb90*/  @!P6 IMAD.WIDE R74, R83, 0x4, R102.reuse ;  /* 0x00000004534ae825 */ /* 0x101fe200078e0266 */
[----:B------:R-:W-:Y:S01]  /*bba0*/  @!P2 LOP3.LUT R87, R82, 0xfffffffe, RZ, 0xc0, !PT ;  /* 0xfffffffe5257a812 */ /* 0x000fe200078ec0ff */
[----:B------:R0:W-:Y:S02]  /*bbb0*/  @!P1 ST.E.64 desc[UR38][R80.64], R64 ;  /* 0x0000004050009985 */ /* 0x0001e4000c101b26 */
[----:B------:R-:W-:-:S02]  /*bbc0*/  @!P5 IMAD.WIDE R82, R85, 0x4, R102 ;  /* 0x000000045552d825 */ /* 0x000fc400078e0266 */
[----:B------:R2:W-:Y:S04]  /*bbd0*/  @!P6 ST.E.64 desc[UR38][R74.64], R50 ;  /* 0x000000324a00e985 */ /* 0x0005e8000c101b26 */
[----:B------:R-:W-:Y:S01]  /*bbe0*/  @!P5 ST.E.64 desc[UR38][R82.64], R48 ;  /* 0x000000305200d985 */ /* 0x000fe2000c101b26 */
[----:B-1----:R-:W-:Y:S01]  /*bbf0*/  @!P4 LOP3.LUT R79, R0, 0xfffffffe, RZ, 0xc0, !PT ;  /* 0xfffffffe004fc812 */ /* 0x002fe200078ec0ff */
[----:B------:R-:W-:-:S04]  /*bc00*/  @!P2 IMAD.WIDE R62, R87, 0x4, R102 ;  /* 0x00000004573ea825 */ /* 0x000fc800078e0266 */
[----:B------:R-:W-:Y:S01]  /*bc10*/  VIADD R0, R101, 0x90 ;  /* 0x0000009065007836 */ /* 0x000fe20000000000 */
[----:B------:R1:W-:Y:S01]  /*bc20*/  @!P2 ST.E.64 desc[UR38][R62.64], R44 ;  /* 0x0000002c3e00a985 */ /* 0x0003e2000c101b26 */
[----:B0-----:R-:W-:-:S03]  /*bc30*/  @!P4 IMAD.WIDE R64, R79, 0x4, R102 ;  /* 0x000000044f40c825 */ /* 0x001fc600078e0266 */
[----:B------:R-:W-:Y:S01]  /*bc40*/  ISETP.GE.AND P1, PT, R0, UR4, PT ;  /* 0x0000000400007c0c */ /* 0x000fe2000bf26270 */
[C---:B------:R-:W-:Y:S01]  /*bc50*/  VIADD R78, R101.reuse, 0x98 ;  /* 0x00000098654e7836 */ /* 0x040fe20000000000 */
[----:B------:R0:W-:Y:S01]  /*bc60*/  @!P4 ST.E.64 desc[UR38][R64.64], R46 ;  /* 0x0000002e4000c985 */ /* 0x0001e2000c101b26 */
[C---:B------:R-:W-:Y:S02]  /*bc70*/  VIADD R79, R101.reuse, 0xa0 ;  /* 0x000000a0654f7836 */ /* 0x040fe40000000000 */
[C---:B------:R-:W-:Y:S01]  /*bc80*/  VIADD R80, R101.reuse, 0xa8 ;  /* 0x000000a865507836 */ /* 0x040fe20000000000 */
[----:B------:R-:W-:Y:S01]  /*bc90*/  ISETP.GE.AND P2, PT, R78, UR4, PT ;  /* 0x000000044e007c0c */ /* 0x000fe2000bf46270 */
[----:B--2---:R-:W-:Y:S01]  /*bca0*/  VIADD R50, R101, 0xb0 ;  /* 0x000000b065327836 */ /* 0x004fe20000000000 */
[----:B------:R-:W-:Y:S01]  /*bcb0*/  ISETP.GE.AND P3, PT, R79, UR4, PT ;  /* 0x000000044f007c0c */ /* 0x000fe2000bf66270 */
[----:B------:R-:W-:Y:S01]  /*bcc0*/  VIADD R51, R101, 0xb8 ;  /* 0x000000b865337836 */ /* 0x000fe20000000000 */
[----:B------:R-:W-:-:S02]  /*bcd0*/  ISETP.GE.AND P4, PT, R80, UR4, PT ;  /* 0x0000000450007c0c */ /* 0x000fc4000bf86270 */
[----:B------:R-:W-:Y:S02]  /*bce0*/  ISETP.GE.AND P5, PT, R50, UR4, PT ;  /* 0x0000000432007c0c */ /* 0x000fe4000bfa6270 */
[----:B------:R-:W-:Y:S02]  /*bcf0*/  ISETP.GE.AND P6, PT, R51, UR4, PT ;  /* 0x0000000433007c0c */ /* 0x000fe4000bfc6270 */
[----:B------:R-:W-:-:S03]  /*bd00*/  @!P1 LEA.HI R0, R0, R0, RZ, 0x1 ;  /* 0x0000000000009211 */ /* 0x000fc600078f08ff */
[----:B------:R-:W-:Y:S02]  /*bd10*/  @!P2 LEA.HI R78, R78, R78, RZ, 0x1 ;  /* 0x0000004e4e4ea211 */ /* 0x000fe400078f08ff */
[----:B------:R-:W-:Y:S02]  /*bd20*/  @!P3 LEA.HI R79, R79, R79, RZ, 0x1 ;  /* 0x0000004f4f4fb211 */ /* 0x000fe400078f08ff */
[----:B------:R-:W-:Y:S02]  /*bd30*/  @!P4 LEA.HI R80, R80, R80, RZ, 0x1 ;  /* 0x000000505050c211 */ /* 0x000fe400078f08ff */
[----:B------:R-:W-:Y:S02]  /*bd40*/  @!P5 LEA.HI R50, R50, R50, RZ, 0x1 ;  /* 0x000000323232d211 */ /* 0x000fe400078f08ff */
[----:B-1----:R-:W-:Y:S02]  /*bd50*/  @!P6 LEA.HI R44, R51, R51, RZ, 0x1 ;  /* 0x00000033332ce211 */ /* 0x002fe400078f08ff */
[----:B------:R-:W-:-:S02]  /*bd60*/  @!P1 LOP3.LUT R45, R0, 0xfffffffe, RZ, 0xc0, !PT ;  /* 0xfffffffe002d9812 */ /* 0x000fc400078ec0ff */
[----:B0-----:R-:W-:Y:S02]  /*bd70*/  @!P2 LOP3.LUT R47, R78, 0xfffffffe, RZ, 0xc0, !PT ;  /* 0xfffffffe4e2fa812 */ /* 0x001fe400078ec0ff */
[----:B------:R-:W-:Y:S02]  /*bd80*/  @!P3 LOP3.LUT R49, R79, 0xfffffffe, RZ, 0xc0, !PT ;  /* 0xfffffffe4f31b812 */ /* 0x000fe400078ec0ff */
[----:B------:R-:W-:Y:S01]  /*bd90*/  @!P4 LOP3.LUT R51, R80, 0xfffffffe, RZ, 0xc0, !PT ;  /* 0xfffffffe5033c812 */ /* 0x000fe200078ec0ff */
[--C-:B------:R-:W-:Y:S01]  /*bda0*/  @!P2 IMAD.WIDE R46, R47, 0x4, R102.reuse ;  /* 0x000000042f2ea825 */ /* 0x100fe200078e0266 */
[----:B------:R-:W-:Y:S02]  /*bdb0*/  @!P5 LOP3.LUT R63, R50, 0xfffffffe, RZ, 0xc0, !PT ;  /* 0xfffffffe323fd812 */ /* 0x000fe400078ec0ff */
[----:B------:R-:W-:Y:S01]  /*bdc0*/  @!P6 LOP3.LUT R65, R44, 0xfffffffe, RZ, 0xc0, !PT ;  /* 0xfffffffe2c41e812 */ /* 0x000fe200078ec0ff */
[----:B------:R-:W-:-:S04]  /*bdd0*/  @!P1 IMAD.WIDE R44, R45, 0x4, R102 ;  /* 0x000000042d2c9825 */ /* 0x000fc800078e0266 */
        /* <DEDUP_REMOVED lines=8> */
[----:B------:R0:W-:Y:S04]  /*be60*/  @!P5 ST.E.64 desc[UR38][R62.64], R32 ;  /* 0x000000203e00d985 */ /* 0x0001e8000c101b26 */
[----:B------:R0:W-:Y:S02]  /*be70*/  @!P6 ST.E.64 desc[UR38][R102.64], R34 ;  /* 0x000000226600e985 */ /* 0x0001e4000c101b26 */
.L_x_3171:
[----:B------:R-:W-:Y:S05]  /*be80*/  BSYNC B0 ;  /* 0x0000000000007941 */ /* 0x000fea0003800000 */
.L_x_3170:
[----:B------:R-:W-:Y:S01]  /*be90*/  ISETP.GE.AND P1, PT, R105, R16, PT ;  /* 0x000000106900720c */ /* 0x000fe20003f26270 */
[----:B0-----:R1:W0:Y:S01]  /*bea0*/  SHFL.IDX PT, R25, R106, 0x1, 0x1c1f ;  /* 0x003c1f006a197f89 */ /* 0x00122200000e0000 */
        /* <DEDUP_REMOVED lines=21> */
[----:B--2---:R-:W-:Y:S02]  /*c000*/  SEL R2, R17, R68, P0 ;  /* 0x0000004411027207 */ /* 0x004fe40000000000 */
[----:B------:R-:W-:Y:S01]  /*c010*/  SEL R8, R68, R17, P0 ;  /* 0x0000001144087207 */ /* 0x000fe20000000000 */
[----:B01----:R-:W-:Y:S06]  /*c020*/  @P1 BRA `(.L_x_3144) ;  /* 0x0000005000701947 */ /* 0x003fec0003800000 */
        /* <DEDUP_REMOVED lines=11> */
[----:B------:R-:W-:-:S02]  /*c0e0*/  ISETP.GE.AND P2, PT, R48, UR4, PT ;  /* 0x0000000430007c0c */ /* 0x000fc4000bf46270 */
[----:B------:R-:W-:Y:S02]  /*c0f0*/  ISETP.GE.AND P3, PT, R50, UR4, PT ;  /* 0x0000000432007c0c */ /* 0x000fe4000bf66270 */
[----:B------:R-:W-:Y:S01]  /*c100*/  ISETP.GE.AND P4, PT, R51, UR4, PT ;  /* 0x0000000433007c0c */ /* 0x000fe2000bf86270 */
[----:B------:R-:W-:Y:S02]  /*c110*/  @!P0 IMAD.WIDE R16, R101, 0x4, R24 ;  /* 0x0000000465108825 */ /* 0x000fe400078e0218 */
[----:B------:R-:W-:Y:S02]  /*c120*/  @!P1 LEA.HI R0, R0, R0, RZ, 0x1 ;  /* 0x0000000000009211 */ /* 0x000fe400078f08ff */
[----:B------:R-:W-:Y:S01]  /*c130*/  @!P5 LEA.HI R30, R30, R30, RZ, 0x1 ;  /* 0x0000001e1e1ed211 */ /* 0x000fe200078f08ff */
[----:B------:R0:W-:Y:S01]  /*c140*/  @!P0 ST.E.64 desc[UR38][R16.64], R10 ;  /* 0x0000000a10008985 */ /* 0x0001e2000c101b26 */
[----:B------:R-:W-:Y:S02]  /*c150*/  @!P6 LEA.HI R42, R31, R31, RZ, 0x1 ;  /* 0x0000001f1f2ae211 */ /* 0x000fe400078f08ff */
[----:B------:R-:W-:Y:S01]  /*c160*/  @!P1 LOP3.LUT R31, R0, 0xfffffffe, RZ, 0xc0, !PT ;  /* 0xfffffffe001f9812 */ /* 0x000fe200078ec0ff */
[----:B------:R-:W-:Y:S01]  /*c170*/  VIADD R0, R101, 0x38 ;  /* 0x0000003865007836 */ /* 0x000fe20000000000 */
[----:B------:R-:W-:-:S02]  /*c180*/  @!P5 LOP3.LUT R43, R30, 0xfffffffe, RZ, 0xc0, !PT ;  /* 0xfffffffe1e2bd812 */ /* 0x000fc400078ec0ff */
[----:B------:R-:W-:Y:S01]  /*c190*/  @!P6 LOP3.LUT R49, R42, 0xfffffffe, RZ, 0xc0, !PT ;  /* 0xfffffffe2a31e812 */ /* 0x000fe200078ec0ff */
[----:B------:R-:W-:Y:S01]  /*c1a0*/  VIADD R42, R101, 0x40 ;  /* 0x00000040652a7836 */ /* 0x000fe20000000000 */
[----:B------:R-:W-:Y:S02]  /*c1b0*/  @!P2 LEA.HI R48, R48, R48, RZ, 0x1 ;  /* 0x000000303030a211 */ /* 0x000fe400078f08ff */
[----:B------:R-:W-:Y:S02]  /*c1c0*/  @!P3 LEA.HI R50, R50, R50, RZ, 0x1 ;  /* 0x000000323232b211 */ /* 0x000fe400078f08ff */
[----:B------:R-:W-:Y:S01]  /*c1d0*/  @!P4 LEA.HI R51, R51, R51, RZ, 0x1 ;  /* 0x000000333333c211 */ /* 0x000fe200078f08ff */
[----:B0-----:R-:W-:-:S04]  /*c1e0*/  @!P1 IMAD.WIDE R10, R31, 0x4, R24 ;  /* 0x000000041f0a9825 */ /* 0x001fc800078e0218 */
[--C-:B------:R-:W-:Y:S01]  /*c1f0*/  @!P5 IMAD.WIDE R16, R43, 0x4, R24.reuse ;  /* 0x000000042b10d825 */ /* 0x100fe200078e0218 */
[----:B------:R0:W-:Y:S01]  /*c200*/  @!P1 ST.E.64 desc[UR38][R10.64], R12 ;  /* 0x0000000c0a009985 */ /* 0x0001e2000c101b26 */
[----:B------:R-:W-:Y:S02]  /*c210*/  ISETP.GE.AND P1, PT, R42, UR4, PT ;  /* 0x000000042a007c0c */ /* 0x000fe4000bf26270 */
[----:B------:R-:W-:Y:S01]  /*c220*/  @!P6 IMAD.WIDE R30, R49, 0x4, R24 ;  /* 0x00000004311ee825 */ /* 0x000fe200078e0218 */
[----:B------:R1:W-:Y:S01]  /*c230*/  @!P5 ST.E.64 desc[UR38][R16.64], R14 ;  /* 0x0000000e1000d985 */ /* 0x0003e2000c101b26 */
[----:B------:R-:W-:Y:S02]  /*c240*/  ISETP.GE.AND P5, PT, R0, UR4, PT ;  /* 0x0000000400007c0c */ /* 0x000fe4000bfa6270 */
[----:B------:R-:W-:Y:S01]  /*c250*/  VIADD R49, R101, 0x48 ;  /* 0x0000004865317836 */ /* 0x000fe20000000000 */
[----:B------:R-:W-:Y:S01]  /*c260*/  @!P2 LOP3.LUT R43, R48, 0xfffffffe, RZ, 0xc0, !PT ;  /* 0xfffffffe302ba812 */ /* 0x000fe200078ec0ff */
[----:B------:R2:W-:Y:S03]  /*c270*/  @!P6 ST.E.64 desc[UR38][R30.64], R18 ;  /* 0x000000121e00e985 */ /* 0x0005e6000c101b26 */
[----:B------:R-:W-:-:S02]  /*c280*/  ISETP.GE.AND P0, PT, R49, UR4, PT ;  /* 0x0000000431007c0c */ /* 0x000fc4000bf06270 */
[----:B0-----:R-:W-:Y:S01]  /*c290*/  @!P3 LOP3.LUT R13, R50, 0xfffffffe, RZ, 0xc0, !PT ;  /* 0xfffffffe320db812 */ /* 0x001fe200078ec0ff */
[--C-:B------:R-:W-:Y:S01]  /*c2a0*/  @!P2 IMAD.WIDE R10, R43, 0x4, R24.reuse ;  /* 0x000000042b0aa825 */ /* 0x100fe200078e0218 */
[----:B------:R-:W-:Y:S02]  /*c2b0*/  @!P1 LEA.HI R42, R42, R42, RZ, 0x1 ;  /* 0x0000002a2a2a9211 */ /* 0x000fe400078f08ff */
[----:B-1----:R-:W-:Y:S01]  /*c2c0*/  @!P4 LOP3.LUT R15, R51, 0xfffffffe, RZ, 0xc0, !PT ;  /* 0xfffffffe330fc812 */ /* 0x002fe200078ec0ff */
[--C-:B------:R-:W-:Y:S01]  /*c2d0*/  @!P3 IMAD.WIDE R12, R13, 0x4, R24.reuse ;  /* 0x000000040d0cb825 */ /* 0x100fe200078e0218 */
[----:B------:R-:W-:Y:S01]  /*c2e0*/  @!P5 LEA.HI R0, R0, R0, RZ, 0x1 ;  /* 0x000000000000d211 */ /* 0x000fe200078f08ff */
[----:B------:R0:W-:Y:S02]  /*c2f0*/  @!P2 ST.E.64 desc[UR38][R10.64], R6 ;  /* 0x000000060a00a985 */ /* 0x0001e4000c101b26 */
[----:B------:R-:W-:Y:S01]  /*c300*/  VIADD R16, R101, 0x50 ;  /* 0x0000005065107836 */ /* 0x000fe20000000000 */
[----:B------:R-:W-:Y:S01]  /*c310*/  @!P5 LOP3.LUT R17, R0, 0xfffffffe, RZ, 0xc0, !PT ;  /* 0xfffffffe0011d812 */ /* 0x000fe200078ec0ff */
[----:B------:R-:W-:Y:S01]  /*c320*/  @!P4 IMAD.WIDE R14, R15, 0x4, R24 ;  /* 0x000000040f0ec825 */ /* 0x000fe200078e0218 */
[----:B------:R-:W-:Y:S01]  /*c330*/  @!P0 LEA.HI R49, R49, R49, RZ, 0x1 ;  /* 0x0000003131318211 */ /* 0x000fe200078f08ff */
[----:B------:R1:W-:Y:S01]  /*c340*/  @!P3 ST.E.64 desc[UR38][R12.64], R20 ;  /* 0x000000140c00b985 */ /* 0x0003e2000c101b26 */
[----:B------:R-:W-:Y:S01]  /*c350*/  ISETP.GE.AND P2, PT, R16, UR4, PT ;  /* 0x0000000410007c0c */ /* 0x000fe2000bf46270 */
[----:B------:R-:W-:Y:S01]  /*c360*/  VIADD R0, R101, 0x58 ;  /* 0x0000005865007836 */ /* 0x000fe20000000000 */
[----:B------:R-:W-:Y:S01]  /*c370*/  @!P0 LOP3.LUT R49, R49, 0xfffffffe, RZ, 0xc0, !PT ;  /* 0xfffffffe31318812 */ /* 0x000fe200078ec0ff */
[----:B------:R5:W-:Y:S01]  /*c380*/  @!P4 ST.E.64 desc[UR38][R14.64], R4 ;  /* 0x000000040e00c985 */ /* 0x000be2000c101b26 */
[----:B--2---:R-:W-:-:S02]  /*c390*/  VIADD R18, R101, 0x60 ;  /* 0x0000006065127836 */ /* 0x004fc40000000000 */
[----:B------:R-:W-:Y:S01]  /*c3a0*/  ISETP.GE.AND P3, PT, R0, UR4, PT ;  /* 0x0000000400007c0c */ /* 0x000fe2000bf66270 */
[--C-:B0-----:R-:W-:Y:S01]  /*c3b0*/  @!P5 IMAD.WIDE R6, R17, 0x4, R24.reuse ;  /* 0x000000041106d825 */ /* 0x101fe200078e0218 */
[----:B------:R-:W-:Y:S02]  /*c3c0*/  @!P1 LOP3.LUT R11, R42, 0xfffffffe, RZ, 0xc0, !PT ;  /* 0xfffffffe2a0b9812 */ /* 0x000fe400078ec0ff */
[----:B------:R-:W-:Y:S02]  /*c3d0*/  ISETP.GE.AND P4, PT, R18, UR4, PT ;  /* 0x0000000412007c0c */ /* 0x000fe4000bf86270 */
[----:B------:R0:W-:Y:S01]  /*c3e0*/  @!P5 ST.E.64 desc[UR38][R6.64], R52 ;  /* 0x000000340600d985 */ /* 0x0001e2000c101b26 */
[----:B-1----:R-:W-:Y:S01]  /*c3f0*/  VIADD R12, R101, 0x68 ;  /* 0x00000068650c7836 */ /* 0x002fe20000000000 */
[----:B------:R-:W-:Y:S01]  /*c400*/  @!P2 LEA.HI R16, R16, R16, RZ, 0x1 ;  /* 0x000000101010a211 */ /* 0x000fe200078f08ff */
[----:B-----5:R-:W-:-:S03]  /*c410*/  @!P1 IMAD.WIDE R4, R11, 0x4, R24 ;  /* 0x000000040b049825 */ /* 0x020fc600078e0218 */
[----:B------:R-:W-:Y:S02]  /*c420*/  ISETP.GE.AND P5, PT, R12, UR4, PT ;  /* 0x000000040c007c0c */ /* 0x000fe4000bfa6270 */
[----:B------:R-:W-:Y:S01]  /*c430*/  @!P3 LEA.HI R0, R0, R0, RZ, 0x1 ;  /* 0x000000000000b211 */ /* 0x000fe200078f08ff */
[----:B------:R-:W-:Y:S01]  /*c440*/  VIADD R14, R101, 0x70 ;  /* 0x00000070650e7836 */ /* 0x000fe20000000000 */
[----:B------:R1:W-:Y:S01]  /*c450*/  @!P1 ST.E.64 desc[UR38][R4.64], R54 ;  /* 0x0000003604009985 */ /* 0x0003e2000c101b26 */
[----:B------:R-:W-:Y:S01]  /*c460*/  @!P0 IMAD.WIDE R10, R49, 0x4, R24 ;  /* 0x00000004310a8825 */ /* 0x000fe200078e0218 */
[----:B------:R-:W-:Y:S02]  /*c470*/  @!P3 LOP3.LUT R13, R0, 0xfffffffe, RZ, 0xc0, !PT ;  /* 0xfffffffe000db812 */ /* 0x000fe400078ec0ff */
[----:B------:R-:W-:Y:S01]  /*c480*/  ISETP.GE.AND P1, PT, R14, UR4, PT ;  /* 0x000000040e007c0c */ /* 0x000fe2000bf26270 */
[C---:B------:R-:W-:Y:S01]  /*c490*/  VIADD R15, R101.reuse, 0x78 ;  /* 0x00000078650f7836 */ /* 0x040fe20000000000 */
[----:B------:R2:W-:Y:S01]  /*c4a0*/  @!P0 ST.E.64 desc[UR38][R10.64], R58 ;  /* 0x0000003a0a008985 */ /* 0x0005e2000c101b26 */
[----:B0-----:R-:W-:Y:S01]  /*c4b0*/  @!P2 LOP3.LUT R7, R16, 0xfffffffe, RZ, 0xc0, !PT ;  /* 0xfffffffe1007a812 */ /* 0x001fe200078ec0ff */
[----:B------:R-:W-:Y:S01]  /*c4c0*/  VIADD R16, R101, 0x80 ;  /* 0x0000008065107836 */ /* 0x000fe20000000000 */
[----:B------:R-:W-:-:S02]  /*c4d0*/  @!P4 LEA.HI R18, R18, R18, RZ, 0x1 ;  /* 0x000000121212c211 */ /* 0x000fc400078f08ff */
[----:B------:R-:W-:Y:S02]  /*c4e0*/  ISETP.GE.AND P0, PT, R15, UR4, PT ;  /* 0x000000040f007c0c */ /* 0x000fe4000bf06270 */
[----:B------:R-:W-:Y:S01]  /*c4f0*/  @!P5 LEA.HI R12, R12, R12, RZ, 0x1 ;  /* 0x0000000c0c0cd211 */ /* 0x000fe200078f08ff */
[----:B-1----:R-:W-:-:S03]  /*c500*/  @!P2 IMAD.WIDE R4, R7, 0x4, R24 ;  /* 0x000000040704a825 */ /* 0x002fc600078e0218 */
[----:B------:R-:W-:Y:S01]  /*c510*/  @!P1 LEA.HI R14, R14, R14, RZ, 0x1 ;  /* 0x0000000e0e0e9211 */ /* 0x000fe200078f08ff */
[--C-:B------:R-:W-:Y:S01]  /*c520*/  @!P3 IMAD.WIDE R6, R13, 0x4, R24.reuse ;  /* 0x000000040d06b825 */ /* 0x100fe200078e0218 */
[----:B------:R-:W-:Y:S01]  /*c530*/  @!P5 LOP3.LUT R13, R12, 0xfffffffe, RZ, 0xc0, !PT ;  /* 0xfffffffe0c0dd812 */ /* 0x000fe200078ec0ff */
[----:B------:R0:W-:Y:S01]  /*c540*/  @!P2 ST.E.64 desc[UR38][R4.64], R56 ;  /* 0x000000380400a985 */ /* 0x0001e2000c101b26 */
[----:B--2---:R-:W-:Y:S02]  /*c550*/  @!P4 LOP3.LUT R11, R18, 0xfffffffe, RZ, 0xc0, !PT ;  /* 0xfffffffe120bc812 */ /* 0x004fe400078ec0ff */
[----:B------:R-:W-:Y:S01]  /*c560*/  ISETP.GE.AND P2, PT, R16, UR4, PT ;  /* 0x0000000410007c0c */ /* 0x000fe2000bf46270 */
[--C-:B------:R-:W-:Y:S01]  /*c570*/  @!P5 IMAD.WIDE R12, R13, 0x4, R24.reuse ;  /* 0x000000040d0cd825 */ /* 0x100fe200078e0218 */
[----:B------:R-:W-:Y:S01]  /*c580*/  @!P0 LEA.HI R0, R15, R15, RZ, 0x1 ;  /* 0x0000000f0f008211 */ /* 0x000fe200078f08ff */
[----:B------:R1:W-:Y:S01]  /*c590*/  @!P3 ST.E.64 desc[UR38][R6.64], R60 ;  /* 0x0000003c0600b985 */ /* 0x0003e2000c101b26 */
[----:B------:R-:W-:Y:S01]  /*c5a0*/  @!P1 LOP3.LUT R15, R14, 0xfffffffe, RZ, 0xc0, !PT ;  /* 0xfffffffe0e0f9812 */ /* 0x000fe200078ec0ff */
[----:B------:R-:W-:Y:S01]  /*c5b0*/  @!P4 IMAD.WIDE R10, R11, 0x4, R24 ;  /* 0x000000040b0ac825 */ /* 0x000fe200078e0218 */
[----:B------:R-:W-:-:S03]  /*c5c0*/  @!P0 LOP3.LUT R17, R0, 0xfffffffe, RZ, 0xc0, !PT ;  /* 0xfffffffe00118812 */ /* 0x000fc600078ec0ff */
[----:B------:R-:W-:Y:S01]  /*c5d0*/  VIADD R0, R101, 0x90 ;  /* 0x0000009065007836 */ /* 0x000fe20000000000 */
[----:B------:R2:W-:Y:S01]  /*c5e0*/  @!P4 ST.E.64 desc[UR38][R10.64], R32 ;  /* 0x000000200a00c985 */ /* 0x0005e2000c101b26 */
[--C-:B0-----:R-:W-:Y:S02]  /*c5f0*/  @!P1 IMAD.WIDE R4, R15, 0x4, R24.reuse ;  /* 0x000000040f049825 */ /* 0x101fe400078e0218 */
[----:B------:R-:W-:Y:S01]  /*c600*/  @!P2 LEA.HI R16, R16, R16, RZ, 0x1 ;  /* 0x000000101010a211 */ /* 0x000fe200078f08ff */
[----:B------:R0:W-:Y:S01]  /*c610*/  @!P5 ST.E.64 desc[UR38][R12.64], R36 ;  /* 0x000000240c00d985 */ /* 0x0001e2000c101b26 */
[----:B------:R-:W-:Y:S02]  /*c620*/  VIADD R14, R101, 0x88 ;  /* 0x00000088650e7836 */ /* 0x000fe40000000000 */
[----:B-1----:R-:W-:Y:S01]  /*c630*/  @!P0 IMAD.WIDE R6, R17, 0x4, R24 ;  /* 0x0000000411068825 */ /* 0x002fe200078e0218 */
[----:B------:R1:W-:Y:S01]  /*c640*/  @!P1 ST.E.64 desc[UR38][R4.64], R34 ;  /* 0x0000002204009985 */ /* 0x0003e2000c101b26 */
[----:B------:R-:W-:-:S02]  /*c650*/  ISETP.GE.AND P1, PT, R0, UR4, PT ;  /* 0x0000000400007c0c */ /* 0x000fc4000bf26270 */
[----:B------:R-:W-:Y:S01]  /*c660*/  ISETP.GE.AND P3, PT, R14, UR4, PT ;  /* 0x000000040e007c0c */ /* 0x000fe2000bf66270 */
[----:B------:R5:W-:Y:S01]  /*c670*/  @!P0 ST.E.64 desc[UR38][R6.64], R38 ;  /* 0x0000002606008985 */ /* 0x000be2000c101b26 */
[C---:B------:R-:W-:Y:S01]  /*c680*/  VIADD R15, R101.reuse, 0xa8 ;  /* 0x000000a8650f7836 */ /* 0x040fe20000000000 */
[----:B--2---:R-:W-:Y:S01]  /*c690*/  @!P2 LOP3.LUT R11, R16, 0xfffffffe, RZ, 0xc0, !PT ;  /* 0xfffffffe100ba812 */ /* 0x004fe200078ec0ff */
[C---:B------:R-:W-:Y:S02]  /*c6a0*/  VIADD R10, R101.reuse, 0x98 ;  /* 0x00000098650a7836 */ /* 0x040fe40000000000 */
[----:B------:R-:W-:Y:S01]  /*c6b0*/  VIADD R17, R101, 0xb0 ;  /* 0x000000b065117836 */ /* 0x000fe20000000000 */
[----:B------:R-:W-:Y:S01]  /*c6c0*/  ISETP.GE.AND P5, PT, R15, UR4, PT ;  /* 0x000000040f007c0c */ /* 0x000fe2000bfa6270 */
[C---:B0-----:R-:W-:Y:S01]  /*c6d0*/  VIADD R12, R101.reuse, 0xa0 ;  /* 0x000000a0650c7836 */ /* 0x041fe20000000000 */
[----:B------:R-:W-:Y:S01]  /*c6e0*/  ISETP.GE.AND P0, PT, R10, UR4, PT ;  /* 0x000000040a007c0c */ /* 0x000fe2000bf06270 */
[----:B------:R-:W-:Y:S01]  /*c6f0*/  VIADD R101, R101, 0xb8 ;  /* 0x000000b865657836 */ /* 0x000fe20000000000 */
[----:B------:R-:W-:Y:S01]  /*c700*/  ISETP.GE.AND P6, PT, R17, UR4, PT ;  /* 0x0000000411007c0c */ /* 0x000fe2000bfc6270 */
[----:B-1----:R-:W-:Y:S01]  /*c710*/  @!P2 IMAD.WIDE R4, R11, 0x4, R24 ;  /* 0x000000040b04a825 */ /* 0x002fe200078e0218 */
[----:B------:R-:W-:-:S02]  /*c720*/  ISETP.GE.AND P4, PT, R12, UR4, PT ;  /* 0x000000040c007c0c */ /* 0x000fc4000bf86270 */
[----:B------:R-:W-:Y:S02]  /*c730*/  @!P1 LEA.HI R0, R0, R0, RZ, 0x1 ;  /* 0x0000000000009211 */ /* 0x000fe400078f08ff */
[----:B------:R-:W-:Y:S01]  /*c740*/  @!P3 LEA.HI R14, R14, R14, RZ, 0x1 ;  /* 0x0000000e0e0eb211 */ /* 0x000fe200078f08ff */
[----:B------:R0:W-:Y:S01]  /*c750*/  @!P2 ST.E.64 desc[UR38][R4.64], R44 ;  /* 0x0000002c0400a985 */ /* 0x0001e2000c101b26 */
[----:B------:R-:W-:Y:S02]  /*c760*/  @!P1 LOP3.LUT R11, R0, 0xfffffffe, RZ, 0xc0, !PT ;  /* 0xfffffffe000b9812 */ /* 0x000fe400078ec0ff */
[----:B-----5:R-:W-:Y:S02]  /*c770*/  @!P3 LOP3.LUT R7, R14, 0xfffffffe, RZ, 0xc0, !PT ;  /* 0xfffffffe0e07b812 */ /* 0x020fe400078ec0ff */
[----:B------:R-:W-:Y:S01]  /*c780*/  @!P0 LEA.HI R0, R10, R10, RZ, 0x1 ;  /* 0x0000000a0a008211 */ /* 0x000fe200078f08ff */
[----:B------:R-:W-:Y:S01]  /*c790*/  @!P1 IMAD.WIDE R10, R11, 0x4, R24 ;  /* 0x000000040b0a9825 */ /* 0x000fe200078e0218 */
[----:B------:R-:W-:-:S02]  /*c7a0*/  @!P6 LEA.HI R14, R17, R17, RZ, 0x1 ;  /* 0x00000011110ee211 */ /* 0x000fc400078f08ff */
[----:B------:R-:W-:Y:S01]  /*c7b0*/  @!P4 LEA.HI R12, R12, R12, RZ, 0x1 ;  /* 0x0000000c0c0cc211 */ /* 0x000fe200078f08ff */
[--C-:B------:R-:W-:Y:S01]  /*c7c0*/  @!P3 IMAD.WIDE R6, R7, 0x4, R24.reuse ;  /* 0x000000040706b825 */ /* 0x100fe200078e0218 */
[----:B------:R-:W-:Y:S02]  /*c7d0*/  @!P0 LOP3.LUT R13, R0, 0xfffffffe, RZ, 0xc0, !PT ;  /* 0xfffffffe000d8812 */ /* 0x000fe400078ec0ff */
[----:B------:R-:W-:Y:S02]  /*c7e0*/  @!P5 LEA.HI R0, R15, R15, RZ, 0x1 ;  /* 0x0000000f0f00d211 */ /* 0x000fe400078f08ff */
[----:B------:R-:W-:Y:S01]  /*c7f0*/  @!P4 LOP3.LUT R15, R12, 0xfffffffe, RZ, 0xc0, !PT ;  /* 0xfffffffe0c0fc812 */ /* 0x000fe200078ec0ff */
[--C-:B------:R-:W-:Y:S01]  /*c800*/  @!P0 IMAD.WIDE R12, R13, 0x4, R24.reuse ;  /* 0x000000040d0c8825 */ /* 0x100fe200078e0218 */
[----:B------:R-:W-:Y:S01]  /*c810*/  @!P5 LOP3.LUT R17, R0, 0xfffffffe, RZ, 0xc0, !PT ;  /* 0xfffffffe0011d812 */ /* 0x000fe200078ec0ff */
[----:B------:R1:W-:Y:S01]  /*c820*/  @!P3 ST.E.64 desc[UR38][R6.64], R40 ;  /* 0x000000280600b985 */ /* 0x0003e2000c101b26 */
[----:B------:R-:W-:Y:S01]  /*c830*/  @!P6 LOP3.LUT R19, R14, 0xfffffffe, RZ, 0xc0, !PT ;  /* 0xfffffffe0e13e812 */ /* 0x000fe200078ec0ff */
[----:B0-----:R-:W-:-:S02]  /*c840*/  @!P4 IMAD.WIDE R4, R15, 0x4, R24 ;  /* 0x000000040f04c825 */ /* 0x001fc400078e0218 */
[----:B------:R2:W-:Y:S02]  /*c850*/  @!P1 ST.E.64 desc[UR38][R10.64], R46 ;  /* 0x0000002e0a009985 */ /* 0x0005e4000c101b26 */
[----:B------:R-:W-:Y:S02]  /*c860*/  @!P6 IMAD.WIDE R14, R19, 0x4, R24 ;  /* 0x00000004130ee825 */ /* 0x000fe400078e0218 */
[----:B------:R2:W-:Y:S01]  /*c870*/  @!P0 ST.E.64 desc[UR38][R12.64], R26 ;  /* 0x0000001a0c008985 */ /* 0x0005e2000c101b26 */
[----:B------:R-:W-:-:S03]  /*c880*/  ISETP.GE.AND P0, PT, R101, UR4, PT ;  /* 0x0000000465007c0c */ /* 0x000fc6000bf06270 */
[----:B------:R2:W-:Y:S01]  /*c890*/  @!P4 ST.E.64 desc[UR38][R4.64], R28 ;  /* 0x0000001c0400c985 */ /* 0x0005e2000c101b26 */
[----:B-1----:R-:W-:-:S05]  /*c8a0*/  @!P5 IMAD.WIDE R6, R17, 0x4, R24 ;  /* 0x000000041106d825 */ /* 0x002fca00078e0218 */
        /* <DEDUP_REMOVED lines=8> */
.L_x_3169:
        /* <DEDUP_REMOVED lines=55> */
.L_x_3142:
        /* <DEDUP_REMOVED lines=18> */
.L_x_3172:
[----:B------:R-:W-:Y:S01]  /*cdc0*/  ULDC UR7, c[0x0][0xc50] ;  /* 0x0003140000077ab9 */ /* 0x000fe20000000800 */
[----:B------:R-:W-:Y:S01]  /*cdd0*/  UMOV UR36, UR6 ;  /* 0x0000000600247c82 */ /* 0x000fe20008000000 */
[----:B------:R-:W-:-:S11]  /*cde0*/  UISETP.NE.AND UP0, UPT, UR7, 0x1, UPT ;  /* 0x000000010700788c */ /* 0x000fd6000bf05270 */
[----:B------:R-:W-:Y:S01]  /*cdf0*/  @UP0 ULDC UR4, c[0x0][0xc54] ;  /* 0x0003150000040ab9 */ /* 0x000fe20000000800 */
[----:B------:R-:W-:Y:S01]  /*ce00*/  @UP0 ULDC UR8, c[0x0][0xc58] ;  /* 0x0003160000080ab9 */ /* 0x000fe20000000800 */
[----:B------:R-:W-:-:S04]  /*ce10*/  UIMAD.WIDE.U32 UR4, UR6, UR4, URZ ;  /* 0x00000004060472a5 */ /* 0x000fc8000f8e003f */
[----:B------:R-:W-:-:S12]  /*ce20*/  @UP0 USHF.R.U32.HI UR36, URZ, UR8, UR5 ;  /* 0x000000083f240299 */ /* 0x000fd80008011605 */
.L_x_3173:
        /* <DEDUP_REMOVED lines=8> */
[----:B------:R-:W-:Y:S01]  /*ceb0*/  ULOP3.LUT UR8, UR6, 0xffff, URZ, 0xc0, !UPT ;  /* 0x0000ffff06087892 */ /* 0x000fe2000f8ec03f */
[----:B------:R-:W-:Y:S01]  /*cec0*/  IMAD.MOV.U32 R19, RZ, RZ, RZ ;  /* 0x000000ffff137224 */ /* 0x000fe200078e00ff */
[----:B------:R-:W-:-:S03]  /*ced0*/  UISETP.NE.U32.AND UP0, UPT, UR4, URZ, UPT ;  /* 0x0000003f0400728c */ /* 0x000fc6000bf05070 */
[----:B------:R-:W-:Y:S01]  /*cee0*/  ULDC UR4, c[0x0][0x424] ;  /* 0x0001090000047ab9 */ /* 0x000fe20000000800 */
[----:B------:R-:W-:-:S03]  /*cef0*/  UISETP.NE.AND.EX UP0, UPT, UR5, URZ, UPT, UP0 ;  /* 0x0000003f0500728c */ /* 0x000fc6000bf05300 */
[----:B------:R-:W-:Y:S01]  /*cf00*/  ULDC UR5, c[0x0][0x2f0] ;  /* 0x0000bc0000057ab9 */ /* 0x000fe20000000800 */
[----:B------:R-:W-:-:S04]  /*cf10*/  USEL UR4, UR4, 0x1, UP0 ;  /* 0x0000000104047887 */ /* 0x000fc80008000000 */
[----:B------:R-:W-:-:S04]  /*cf20*/  UIMAD UR4, UR4, UR5, URZ ;  /* 0x00000005040472a4 */ /* 0x000fc8000f8e023f */
[----:B------:R-:W-:Y:S02]  /*cf30*/  UISETP.GE.AND UP0, UPT, UR4, 0x1, UPT ;  /* 0x000000010400788c */ /* 0x000fe4000bf06270 */
[----:B------:R-:W-:-:S04]  /*cf40*/  UIADD3 UR5, UR4, 0x9f, URZ ;  /* 0x0000009f04057890 */ /* 0x000fc8000fffe03f */
[----:B------:R-:W-:Y:S01]  /*cf50*/  PLOP3.LUT P0, PT, PT, PT, UP0, 0x80, 0x0 ;  /* 0x000000000000781c */ /* 0x000fe20003f0f008 */
[----:B------:R-:W-:-:S04]  /*cf60*/  UIMAD.WIDE UR4, UR5, 0x66666667, URZ ;  /* 0x66666667050478a5 */ /* 0x000fc8000f8e023f */
[----:B------:R-:W-:-:S04]  /*cf70*/  USHF.R.U32.HI UR4, URZ, 0x1f, UR5 ;  /* 0x0000001f3f047899 */ /* 0x000fc80008011605 */
[----:B------:R-:W-:-:S04]  /*cf80*/  ULEA.HI.SX32 UR7, UR5, UR4, 0x1a ;  /* 0x0000000405077291 */ /* 0x000fc8000f8fd23f */
        /* <DEDUP_REMOVED lines=10> */
[----:B0-----:R-:W-:-:S02]  /*d030*/  VIADD R2, R5, 0xffffffe ;  /* 0x0ffffffe05027836 */ /* 0x001fc40000000000 */
[----:B------:R-:W-:-:S04]  /*d040*/  IMAD.MOV R5, RZ, RZ, -R6 ;  /* 0x000000ffff057224 */ /* 0x000fc800078e0a06 */
[----:B------:R0:W1:Y:S02]  /*d050*/  F2I.FTZ.U32.TRUNC.NTZ R3, R2 ;  /* 0x0000000200037305 */ /* 0x000064000021f000 */
[----:B0-----:R-:W-:Y:S02]  /*d060*/  IMAD.MOV.U32 R2, RZ, RZ, RZ ;  /* 0x000000ffff027224 */ /* 0x001fe400078e00ff */
[----:B-1----:R-:W-:-:S04]  /*d070*/  IMAD.MOV R7, RZ, RZ, -R3 ;  /* 0x000000ffff077224 */ /* 0x002fc800078e0a03 */
[----:B------:R-:W-:-:S04]  /*d080*/  IMAD R7, R7, R4, RZ ;  /* 0x0000000407077224 */ /* 0x000fc800078e02ff */
[----:B------:R-:W-:-:S04]  /*d090*/  IMAD.HI.U32 R3, R3, R7, R2 ;  /* 0x0000000703037227 */ /* 0x000fc800078e0002 */
[----:B------:R-:W-:Y:S01]  /*d0a0*/  IMAD.U32 R7, RZ, RZ, UR5 ;  /* 0x00000005ff077e24 */ /* 0x000fe2000f8e00ff */
[----:B------:R-:W-:-:S04]  /*d0b0*/  ULOP3.LUT UR5, UR5, UR4, URZ, 0x3c, !UPT ;  /* 0x0000000405057292 */ /* 0x000fc8000f8e3c3f */
[----:B------:R-:W-:Y:S02]  /*d0c0*/  IABS R2, R7 ;  /* 0x0000000700027213 */ /* 0x000fe40000000000 */
        /* <DEDUP_REMOVED lines=12> */
.L_x_3175:
        /* <DEDUP_REMOVED lines=30> */
.L_x_3176:
        /* <DEDUP_REMOVED lines=20> */
.L_x_3177:
        /* <DEDUP_REMOVED lines=20> */
.L_x_3178:
        /* <DEDUP_REMOVED lines=18> */
.L_x_3179:
        /* <DEDUP_REMOVED lines=9> */
[----:B-1----:R-:W-:Y:S01]  /*d7a0*/  IMAD.SHL.U32 R18, R7, 0x40, RZ ;  /* 0x0000004007127824 */ /* 0x002fe200078e00ff */
[----:B0-----:R-:W0:Y:S01]  /*d7b0*/  LDC.64 R2, c[0x0][0x418] ;  /* 0x00010600ff027b82 */ /* 0x001e220000000a00 */
[----:B------:R-:W-:-:S03]  /*d7c0*/  SHF.R.U32.HI R0, RZ, 0x1, R7 ;  /* 0x00000001ff007819 */ /* 0x000fc60000011607 */
[----:B------:R-:W-:-:S04]  /*d7d0*/  LOP3.LUT R5, R18, 0x180, RZ, 0xc0, !PT ;  /* 0x0000018012057812 */ /* 0x000fc800078ec0ff */
[----:B------:R-:W-:Y:S01]  /*d7e0*/  LOP3.LUT R0, R5, 0x30, R0, 0xf8, !PT ;  /* 0x0000003005007812 */ /* 0x000fe200078ef800 */
[C---:B------:R-:W-:Y:S01]  /*d7f0*/  IMAD.SHL.U32 R5, R7.reuse, 0x8, RZ ;  /* 0x0000000807057824 */ /* 0x040fe200078e00ff */
[----:B------:R-:W-:-:S04]  /*d800*/  LOP3.LUT R8, R7, 0x7f, RZ, 0xc0, !PT ;  /* 0x0000007f07087812 */ /* 0x000fc800078ec0ff */
[----:B------:R-:W-:Y:S01]  /*d810*/  LOP3.LUT R5, R0, 0x30, R5, 0x78, !PT ;  /* 0x0000003000057812 */ /* 0x000fe200078e7805 */
[----:B------:R-:W-:-:S03]  /*d820*/  IMAD.SHL.U32 R0, R7, 0x20, RZ ;  /* 0x0000002007007824 */ /* 0x000fc600078e00ff */
[----:B------:R-:W-:Y:S01]  /*d830*/  LOP3.LUT R18, R5, 0x640, R18, 0xf8, !PT ;  /* 0x0000064005127812 */ /* 0x000fe200078ef812 */
[----:B------:R-:W-:Y:S01]  /*d840*/  IMAD.SHL.U32 R5, R8, 0x10, RZ ;  /* 0x0000001008057824 */ /* 0x000fe200078e00ff */
[----:B0-----:R-:W-:Y:S02]  /*d850*/  ISETP.NE.U32.AND P0, PT, R2, RZ, PT ;  /* 0x000000ff0200720c */ /* 0x001fe40003f05070 */
[----:B------:R-:W-:Y:S02]  /*d860*/  LOP3.LUT R4, R0, 0x80, RZ, 0xc0, !PT ;  /* 0x0000008000047812 */ /* 0x000fe400078ec0ff */
[----:B------:R-:W-:Y:S02]  /*d870*/  ISETP.NE.AND.EX P1, PT, R3, RZ, PT, P0 ;  /* 0x000000ff0300720c */ /* 0x000fe40003f25300 */
[----:B------:R-:W-:Y:S01]  /*d880*/  LOP3.LUT R10, R5, 0x600, RZ, 0xc0, !PT ;  /* 0x00000600050a7812 */ /* 0x000fe200078ec0ff */
[----:B------:R-:W-:Y:S01]  /*d890*/  IMAD.SHL.U32 R5, R7, 0x4, RZ ;  /* 0x0000000407057824 */ /* 0x000fe200078e00ff */
[----:B------:R-:W-:-:S04]  /*d8a0*/  LOP3.LUT R4, R4, 0x10, R7, 0xf8, !PT ;  /* 0x0000001004047812 */ /* 0x000fc800078ef807 */
[----:B------:R-:W-:Y:S02]  /*d8b0*/  LOP3.LUT R4, R4, 0x10, R5, 0x78, !PT ;  /* 0x0000001004047812 */ /* 0x000fe400078e7805 */
[--C-:B------:R-:W-:Y:S01]  /*d8c0*/  LOP3.LUT R5, R10, 0x60, R0.reuse, 0xf8, !PT ;  /* 0x000000600a057812 */ /* 0x100fe200078ef800 */
[----:B------:R-:W-:Y:S01]  /*d8d0*/  UMOV UR4, 0xffffffff ;  /* 0xffffffff00047882 */ /* 0x000fe20000000000 */
[----:B------:R-:W-:Y:S02]  /*d8e0*/  SHF.R.U32.HI R7, RZ, 0x5, R7 ;  /* 0x00000005ff077819 */ /* 0x000fe40000011607 */
[----:B------:R-:W-:Y:S02]  /*d8f0*/  LOP3.LUT R5, R5, 0x100, R0, 0xf8, !PT ;  /* 0x0000010005057812 */ /* 0x000fe400078ef800 */
[----:B------:R-:W-:Y:S02]  /*d900*/  LOP3.LUT R7, R7, 0x3, RZ, 0xc0, !PT ;  /* 0x0000000307077812 */ /* 0x000fe400078ec0ff */
[----:B------:R-:W-:-:S02]  /*d910*/  LOP3.LUT R17, R5, R4, RZ, 0xfc, !PT ;  /* 0x0000000405117212 */ /* 0x000fc400078efcff */
[----:B--2---:R-:W-:-:S04]  /*d920*/  LOP3.LUT R6, R6, 0xfffffffe, RZ, 0xc0, !PT ;  /* 0xfffffffe06067812 */ /* 0x004fc800078ec0ff */
[----:B------:R-:W-:Y:S02]  /*d930*/  @P1 LOP3.LUT R6, R6, 0x1, RZ, 0xfc, !PT ;  /* 0x0000000106061812 */ /* 0x000fe400078efcff */
[----:B---3--:R-:W-:Y:S01]  /*d940*/  SHF.R.S32.HI R10, RZ, 0x1f, R9 ;  /* 0x0000001fff0a7819 */ /* 0x008fe20000011409 */
[----:B------:R0:W-:Y:S04]  /*d950*/  STL [R1+0x8], R9 ;  /* 0x0000080901007387 */ /* 0x0001e80000100800 */
[----:B------:R0:W-:Y:S04]  /*d960*/  STL [R1+0x10], R10 ;  /* 0x0000100a01007387 */ /* 0x0001e80000100800 */
[----:B------:R0:W-:Y:S01]  /*d970*/  STL [R1+0x4], R6 ;  /* 0x0000040601007387 */ /* 0x0001e20000100800 */
[----:B------:R-:W-:Y:S01]  /*d980*/  SEL R16, R9, RZ, !P1 ;  /* 0x000000ff09107207 */ /* 0x000fe20004800000 */
[----:B------:R-:W-:Y:S06]  /*d990*/  BRA.DIV UR4, `(.L_x_3180) ;  /* 0x0000003a04947947 */ /* 0x000fec000b800000 */
[----:B------:R1:W2:Y:S02]  /*d9a0*/  SHFL.IDX PT, R14, R7, RZ, 0x1f ;  /* 0x00001fff070e7589 */ /* 0x0002a400000e0000 */
.L_x_3235:
[----:B------:R-:W-:Y:S01]  /*d9b0*/  PLOP3.LUT P2, PT, PT, PT, PT, 0x8, 0x0 ;  /* 0x000000000000781c */ /* 0x000fe20003f4e170 */
[----:B------:R-:W-:Y:S01]  /*d9c0*/  IMAD.MOV.U32 R0, RZ, RZ, R6 ;  /* 0x000000ffff007224 */ /* 0x000fe200078e0006 */
[----:B--2---:R-:W-:-:S04]  /*d9d0*/  ISETP.NE.AND P0, PT, R14, RZ, PT ;  /* 0x000000ff0e00720c */ /* 0x004fc80003f05270 */
[----:B------:R-:W-:-:S07]  /*d9e0*/  LOP3.LUT R0, R0, 0xfffffffd, RZ, 0xc0, !PT ;  /* 0xfffffffd00007812 */ /* 0x000fce00078ec0ff */
[----:B------:R-:W-:-:S05]  /*d9f0*/  @P2 LOP3.LUT R0, R0, 0x2, RZ, 0xfc, !PT ;  /* 0x0000000200002812 */ /* 0x000fca00078efcff */
[----:B------:R2:W-:Y:S01]  /*da00*/  STL [R1+0x4], R0 ;  /* 0x0000040001007387 */ /* 0x0005e20000100800 */
[----:B------:R-:W-:Y:S05]  /*da10*/  @P0 BRA `(.L_x_3181) ;  /* 0x0000000400980947 */ /* 0x000fea0003800000 */
[----:B------:R-:W-:Y:S01]  /*da20*/  UMOV UR4, 0xffffffff ;  /* 0xffffffff00047882 */ /* 0x000fe20000000000 */
[----:B--2---:R-:W-:Y:S02]  /*da30*/  VIADD R0, R19, 0xffffffff ;  /* 0xffffffff13007836 */ /* 0x004fe40000000000 */
[----:B------:R-:W-:Y:S05]  /*da40*/  BRA.DIV UR4, `(.L_x_3182) ;  /* 0x0000003a04887947 */ /* 0x000fea000b800000 */
[----:B------:R-:W-:-:S13]  /*da50*/  ELECT P6, URZ, PT ;  /* 0x00000000003f782f */ /* 0x000fda00038c0000 */
.L_x_3238:
[----:B------:R-:W-:Y:S05]  /*da60*/  @!P6 BRA `(.L_x_3181) ;  /* 0x000000040084e947 */ /* 0x000fea0003800000 */
[----:B------:R-:W-:Y:S01]  /*da70*/  IMAD.MOV.U32 R16, RZ, RZ, R9 ;  /* 0x000000ffff107224 */ /* 0x000fe200078e0009 */
[----:B------:R-:W-:Y:S06]  /*da80*/  @!P1 BRA `(.L_x_3183) ;  /* 0x0000000000449947 */ /* 0x000fec0003800000 */
[----:B-1----:R-:W1:Y:S01]  /*da90*/  LDC R7, c[0x0][0x43c] ;  /* 0x00010f00ff077b82 */ /* 0x002e620000000800 */
[----:B------:R-:W-:Y:S01]  /*daa0*/  ULDC.64 UR4, c[0x0][0x428] ;  /* 0x00010a0000047ab9 */ /* 0x000fe20000000a00 */
[----:B-1----:R-:W-:-:S13]  /*dab0*/  ISETP.NE.AND P0, PT, R7, 0x1, PT ;  /* 0x000000010700780c */ /* 0x002fda0003f05270 */
        /* <DEDUP_REMOVED lines=14> */
.L_x_3183:
[----:B--2---:R-:W-:Y:S01]  /*dba0*/  IMAD.MOV.U32 R2, RZ, RZ, 0x1 ;  /* 0x00000001ff027424 */ /* 0x004fe200078e00ff */
[----:B------:R-:W-:-:S04]  /*dbb0*/  ISETP.NE.AND P1, PT, R8, RZ, PT ;  /* 0x000000ff0800720c */ /* 0x000fc80003f25270 */
[----:B------:R-:W-:-:S04]  /*dbc0*/  SHF.L.U32 R2, R2, 0x1f, RZ ;  /* 0x0000001f02027819 */ /* 0x000fc800000006ff */
[----:B------:R-:W2:Y:S02]  /*dbd0*/  SYNCS.PHASECHK.TRANS64.TRYWAIT P0, [UR40+0x33480], R2 ;  /* 0x03348002ff0075a7 */ /* 0x000ea40008000168 */
[----:B--2---:R-:W-:Y:S05]  /*dbe0*/  @!P0 BRA `(.L_x_3184) ;  /* 0x0000003800408947 */ /* 0x004fea0003800000 */
.L_x_3239:
[----:B------:R-:W-:Y:S05]  /*dbf0*/  @P1 BRA `(.L_x_3185) ;  /* 0x0000000000181947 */ /* 0x000fea0003800000 */
[----:B------:R-:W3:Y:S01]  /*dc00*/  S2R R4, SR_TID.X ;  /* 0x0000000000047919 */ /* 0x000ee20000002100 */
[----:B--2---:R-:W-:-:S04]  /*dc10*/  IMAD.MOV.U32 R3, RZ, RZ, 0x7800 ;  /* 0x00007800ff037424 */ /* 0x004fc800078e00ff */
[----:B------:R4:W-:Y:S01]  /*dc20*/  SYNCS.ARRIVE.TRANS64 RZ, [UR40+0x33470], R3 ;  /* 0x03347003ffff79a7 */ /* 0x0009e20008000028 */
[----:B---3--:R-:W-:-:S13]  /*dc30*/  LOP3.LUT P0, RZ, R4, 0x1f, RZ, 0xc0, !PT ;  /* 0x0000001f04ff7812 */ /* 0x008fda000780c0ff */
[----:B----4-:R-:W-:Y:S05]  /*dc40*/  @!P0 BRA `(.L_x_3185) ;  /* 0x0000000000048947 */ /* 0x010fea0003800000 */
[----:B------:R-:W-:Y:S01]  /*dc50*/  BPT.TRAP 0x1 ;  /* 0x000000040000795c */ /* 0x000fe20000300000 */
.L_x_3185:
[----:B------:R-:W-:Y:S01]  /*dc60*/  IMAD R0, R0, 0xa0, RZ ;  /* 0x000000a000007824 */ /* 0x000fe200078e02ff */
[----:B------:R-:W-:Y:S01]  /*dc70*/  ULDC.64 UR4, c[0x0][0x198] ;  /* 0x0000660000047ab9 */ /* 0x000fe20000000a00 */
[----:B-----5:R-:W-:Y:S01]  /*dc80*/  R2UR UR13, R16 ;  /* 0x00000000100d72ca */ /* 0x020fe200000e0000 */
[----:B------:R-:W-:Y:S02]  /*dc90*/  UIADD3 UR4, UP0, UR4, 0x470, URZ ;  /* 0x0000047004047890 */ /* 0x000fe4000ff1e03f */
[----:B------:R-:W-:Y:S01]  /*dca0*/  R2UR UR11, R0 ;  /* 0x00000000000b72ca */ /* 0x000fe200000e0000 */
[----:B------:R-:W-:Y:S02]  /*dcb0*/  UIADD3 UR8, UR40, 0xf200, URZ ;  /* 0x0000f20028087890 */ /* 0x000fe4000fffe03f */
[----:B------:R-:W-:Y:S02]  /*dcc0*/  UIADD3 UR9, UR40, 0x33470, URZ ;  /* 0x0003347028097890 */ /* 0x000fe4000fffe03f */
[----:B------:R-:W-:-:S02]  /*dcd0*/  UIADD3.X UR5, URZ, UR5, URZ, UP0, !UPT ;  /* 0x000000053f057290 */ /* 0x000fc400087fe43f */
[----:B------:R-:W-:Y:S02]  /*dce0*/  UIADD3 UR16, UR40, 0x11a00, URZ ;  /* 0x00011a0028107890 */ /* 0x000fe4000fffe03f */
        /* <DEDUP_REMOVED lines=9> */
[----:B------:R-:W-:Y:S01]  /*dd80*/  UMOV UR19, UR11 ;  /* 0x0000000b00137c82 */ /* 0x000fe20008000000 */
[----:B------:R-:W-:Y:S01]  /*dd90*/  UMOV UR34, 0x80 ;  /* 0x0000008000227882 */ /* 0x000fe20000000000 */
[----:B------:R-:W-:Y:S01]  /*dda0*/  UMOV UR33, UR9 ;  /* 0x0000000900217c82 */ /* 0x000fe20008000000 */
[----:B------:R-:W-:Y:S01]  /*ddb0*/  UMOV UR37, UR13 ;  /* 0x0000000d00257c82 */ /* 0x000fe20008000000 */
[----:B------:R3:W-:Y:S01]  /*ddc0*/  UTMALDG.4D [UR8], [UR4], desc[UR6] ;  /* 0x00000608040075b4 */ /* 0x0007e20008019000 */
[----:B------:R-:W-:Y:S01]  /*ddd0*/  UMOV UR35, UR11 ;  /* 0x0000000b00237c82 */ /* 0x000fe20008000000 */
[----:B------:R3:W-:Y:S01]  /*dde0*/  UTMALDG.4D [UR16], [UR4], desc[UR6] ;  /* 0x00000610040075b4 */ /* 0x0007e20008019000 */
[----:B------:R3:W-:Y:S01]  /*ddf0*/  UTMALDG.4D [UR32], [UR4], desc[UR6] ;  /* 0x00000620040075b4 */ /* 0x0007e20008019000 */
[----:B------:R-:W4:Y:S02]  /*de00*/  SYNCS.PHASECHK.TRANS64.TRYWAIT P0, [UR40+0x33440], R2 ;  /* 0x03344002ff0075a7 */ /* 0x000f240008000168 */
[----:B---34-:R-:W-:Y:S05]  /*de10*/  @!P0 BRA `(.L_x_3186) ;  /* 0x0000003400cc8947 */ /* 0x018fea0003800000 */
.L_x_3240:
[----:B------:R-:W-:Y:S05]  /*de20*/  @P1 BRA `(.L_x_3187) ;  /* 0x0000000000181947 */ /* 0x000fea0003800000 */
[----:B--2---:R-:W2:Y:S01]  /*de30*/  S2R R3, SR_TID.X ;  /* 0x0000000000037919 */ /* 0x004ea20000002100 */
[----:B------:R-:W-:-:S04]  /*de40*/  IMAD.MOV.U32 R2, RZ, RZ, 0x7800 ;  /* 0x00007800ff027424 */ /* 0x000fc800078e00ff */
[----:B------:R3:W-:Y:S01]  /*de50*/  SYNCS.ARRIVE.TRANS64 RZ, [UR40+0x33430], R2 ;  /* 0x03343002ffff79a7 */ /* 0x0007e20008000028 */
[----:B--2---:R-:W-:-:S13]  /*de60*/  LOP3.LUT P0, RZ, R3, 0x1f, RZ, 0xc0, !PT ;  /* 0x0000001f03ff7812 */ /* 0x004fda000780c0ff */
[----:B---3--:R-:W-:Y:S05]  /*de70*/  @!P0 BRA `(.L_x_3187) ;  /* 0x0000000000048947 */ /* 0x008fea0003800000 */
[----:B------:R-:W-:Y:S01]  /*de80*/  BPT.TRAP 0x1 ;  /* 0x000000040000795c */ /* 0x000fe20000300000 */
.L_x_3187:
[----:B--2---:R-:W2:Y:S01]  /*de90*/  LDL.LU R2, [R1+0x4] ;  /* 0x0000040001027983 */ /* 0x004ea20000300800 */
        /* <DEDUP_REMOVED lines=26> */
[----:B--2---:R-:W-:-:S04]  /*e040*/  LOP3.LUT R2, R2, 0xfffffffd, RZ, 0xc0, !PT ;  /* 0xfffffffd02027812 */ /* 0x004fc800078ec0ff */
[----:B------:R-:W-:-:S05]  /*e050*/  @P0 LOP3.LUT R2, R2, 0x2, RZ, 0xfc, !PT ;  /* 0x0000000202020812 */ /* 0x000fca00078efcff */
[----:B------:R3:W-:Y:S01]  /*e060*/  STL [R1+0x4], R2 ;  /* 0x0000040201007387 */ /* 0x0007e20000100800 */
[----:B------:R-:W-:Y:S01]  /*e070*/  NOP ;  /* 0x0000000000007918 */ /* 0x000fe20000000000 */
.L_x_3181:
        /* <DEDUP_REMOVED lines=11> */
[----:B------:R-:W3:Y:S01]  /*e130*/  LDC.64 R2, c[0x4][R2] ;  /* 0x0100000002027b82 */ /* 0x000ee20000000a00 */
[----:B------:R-:W-:Y:S02]  /*e140*/  IMAD.U32 R5, RZ, RZ, UR7 ;  /* 0x00000007ff057e24 */ /* 0x000fe4000f8e00ff */
[----:B0-----:R-:W-:Y:S02]  /*e150*/  IMAD.U32 R6, RZ, RZ, UR8 ;  /* 0x00000008ff067e24 */ /* 0x001fe4000f8e00ff */
[----:B-1----:R-:W-:-:S02]  /*e160*/  IMAD.U32 R7, RZ, RZ, UR9 ;  /* 0x00000009ff077e24 */ /* 0x002fc4000f8e00ff */
[----:B------:R-:W-:Y:S02]  /*e170*/  IMAD.U32 R10, RZ, RZ, UR4 ;  /* 0x00000004ff0a7e24 */ /* 0x000fe4000f8e00ff */
[----:B------:R-:W-:Y:S02]  /*e180*/  IMAD.U32 R11, RZ, RZ, UR5 ;  /* 0x00000005ff0b7e24 */ /* 0x000fe4000f8e00ff */
[----:B------:R-:W-:Y:S02]  /*e190*/  IMAD.MOV.U32 R8, RZ, RZ, 0x70 ;  /* 0x00000070ff087424 */ /* 0x000fe400078e00ff */
[----:B------:R-:W-:Y:S02]  /*e1a0*/  IMAD.MOV.U32 R12, RZ, RZ, 0x1 ;  /* 0x00000001ff0c7424 */ /* 0x000fe400078e00ff */
[----:B------:R-:W-:-:S07]  /*e1b0*/  IMAD.MOV.U32 R13, RZ, RZ, RZ ;  /* 0x000000ffff0d7224 */ /* 0x000fce00078e00ff */
[----:B------:R-:W-:-:S07]  /*e1c0*/  LEPC R20, `(.L_x_3188) ;  /* 0x000000001014794e */ /* 0x000fce0000000000 */
[----:B--23--:R-:W-:Y:S05]  /*e1d0*/  CALL.ABS.NOINC R2 ;  /* 0x0000000002007343 */ /* 0x00cfea0003c00000 */
.L_x_3188:
[----:B------:R-:W2:Y:S01]  /*e1e0*/  S2R R2, SR_TID.X ;  /* 0x0000000000027919 */ /* 0x000ea20000002100 */
[----:B0-----:R-:W0:Y:S01]  /*e1f0*/  LDC R9, c[0x0][0x448] ;  /* 0x00011200ff097b82 */ /* 0x001e220000000800 */
[----:B------:R-:W-:Y:S01]  /*e200*/  USHF.R.S32.HI UR4, URZ, 0x1f, UR36 ;  /* 0x0000001f3f047899 */ /* 0x000fe20008011424 */
[----:B------:R-:W3:Y:S01]  /*e210*/  S2R R5, SR_TID.X ;  /* 0x0000000000057919 */ /* 0x000ee20000002100 */
[----:B------:R-:W-:Y:S02]  /*e220*/  ULDC.64 UR8, c[0x0][0x2d8] ;  /* 0x0000b60000087ab9 */ /* 0x000fe40000000a00 */
[----:B------:R-:W-:Y:S01]  /*e230*/  UIMAD UR6, UR4, UR8, URZ ;  /* 0x00000008040672a4 */ /* 0x000fe2000f8e023f */
[----:B------:R-:W4:Y:S01]  /*e240*/  S2R R6, SR_CTAID.Z ;  /* 0x0000000000067919 */ /* 0x000f220000002700 */
[----:B------:R-:W-:Y:S02]  /*e250*/  UIMAD.WIDE.U32 UR4, UR36, UR8, URZ ;  /* 0x00000008240472a5 */ /* 0x000fe4000f8e003f */
[----:B------:R-:W-:Y:S01]  /*e260*/  UIMAD UR6, UR36, UR9, UR6 ;  /* 0x00000009240672a4 */ /* 0x000fe2000f8e0206 */
[----:B------:R-:W5:Y:S03]  /*e270*/  S2R R10, SR_CTAID.X ;  /* 0x00000000000a7919 */ /* 0x000f660000002500 */
[----:B------:R-:W-:Y:S01]  /*e280*/  UIADD3 UR5, UR5, UR6, URZ ;  /* 0x0000000605057290 */ /* 0x000fe2000fffe03f */
[----:B0-----:R-:W-:-:S02]  /*e290*/  ISETP.NE.AND P0, PT, R9, 0x1, PT ;  /* 0x000000010900780c */ /* 0x001fc40003f05270 */
[----:B--2---:R-:W-:Y:S02]  /*e2a0*/  SHF.R.U32.HI R0, RZ, 0x3, R2 ;  /* 0x00000003ff007819 */ /* 0x004fe40000011602 */
[----:B------:R-:W-:Y:S01]  /*e2b0*/  LOP3.LUT R2, R2, 0x7f, RZ, 0xc0, !PT ;  /* 0x0000007f02027812 */ /* 0x000fe200078ec0ff */
[C---:B---3--:R-:W-:Y:S01]  /*e2c0*/  IMAD.SHL.U32 R8, R5.reuse, 0x10, RZ ;  /* 0x0000001005087824 */ /* 0x048fe200078e00ff */
[C---:B------:R-:W-:Y:S01]  /*e2d0*/  LOP3.LUT R11, R5.reuse, 0x7f, RZ, 0xc0, !PT ;  /* 0x0000007f050b7812 */ /* 0x040fe200078ec0ff */
[C---:B------:R-:W-:Y:S02]  /*e2e0*/  IMAD.SHL.U32 R3, R0.reuse, 0x80, RZ ;  /* 0x0000008000037824 */ /* 0x040fe400078e00ff */
[----:B------:R-:W-:Y:S01]  /*e2f0*/  IMAD.SHL.U32 R0, R0, 0x10, RZ ;  /* 0x0000001000007824 */ /* 0x000fe200078e00ff */
[----:B------:R-:W-:Y:S01]  /*e300*/  LOP3.LUT R8, R8, 0x30, RZ, 0xe2, !PT ;  /* 0x0000003008087812 */ /* 0x000fe200078ee2ff */
[----:B------:R-:W-:Y:S02]  /*e310*/  IMAD.SHL.U32 R4, R2, 0x10, RZ ;  /* 0x0000001002047824 */ /* 0x000fe400078e00ff */
[----:B------:R-:W-:Y:S01]  /*e320*/  IMAD.SHL.U32 R2, R5, 0x10, RZ ;  /* 0x0000001005027824 */ /* 0x000fe200078e00ff */
[----:B------:R-:W-:-:S02]  /*e330*/  LOP3.LUT R3, R8, 0x180, R3, 0xf8, !PT ;  /* 0x0000018008037812 */ /* 0x000fc400078ef803 */
[----:B------:R-:W-:Y:S02]  /*e340*/  LOP3.LUT R4, R4, 0x600, RZ, 0xc0, !PT ;  /* 0x0000060004047812 */ /* 0x000fe400078ec0ff */
[----:B------:R-:W-:Y:S02]  /*e350*/  LOP3.LUT R0, R3, 0x30, R0, 0x78, !PT ;  /* 0x0000003003007812 */ /* 0x000fe400078e7800 */
[----:B------:R-:W-:-:S04]  /*e360*/  LOP3.LUT R3, R2, 0x40, RZ, 0xc0, !PT ;  /* 0x0000004002037812 */ /* 0x000fc800078ec0ff */
[----:B------:R-:W-:Y:S02]  /*e370*/  IADD3 R0, R0, R3, R4 ;  /* 0x0000000300007210 */ /* 0x000fe40007ffe004 */
[----:B------:R-:W0:Y:S01]  /*e380*/  LDC.64 R2, c[0x0][0x2e0] ;  /* 0x0000b800ff027b82 */ /* 0x000e220000000a00 */
[----:B----4-:R-:W-:-:S05]  /*e390*/  SHF.R.S32.HI R4, RZ, 0x1f, R6 ;  /* 0x0000001fff047819 */ /* 0x010fca0000011406 */
[----:B0-----:R-:W-:-:S04]  /*e3a0*/  IMAD R4, R4, R2, RZ ;  /* 0x0000000204047224 */ /* 0x001fc800078e02ff */
[C---:B------:R-:W-:Y:S02]  /*e3b0*/  IMAD R4, R6.reuse, R3, R4 ;  /* 0x0000000306047224 */ /* 0x040fe400078e0204 */
[----:B------:R-:W-:Y:S01]  /*e3c0*/  IMAD.WIDE.U32 R2, R6, R2, UR4 ;  /* 0x0000000406027e25 */ /* 0x000fe2000f8e0002 */
[----:B------:R-:W-:-:S03]  /*e3d0*/  ULDC.64 UR4, c[0x0][0x2d0] ;  /* 0x0000b40000047ab9 */ /* 0x000fc60000000a00 */
[----:B------:R-:W-:Y:S02]  /*e3e0*/  IMAD.SHL.U32 R6, R5, 0x20, RZ ;  /* 0x0000002005067824 */ /* 0x000fe400078e00ff */
[----:B------:R-:W1:Y:S01]  /*e3f0*/  @P0 LDC R5, c[0x0][0x44c] ;  /* 0x00011300ff050b82 */ /* 0x000e620000000800 */
[----:B------:R-:W-:Y:S02]  /*e400*/  IMAD.IADD R3, R3, 0x1, R4 ;  /* 0x0000000103037824 */ /* 0x000fe400078e0204 */
[----:B------:R-:W-:-:S04]  /*e410*/  LOP3.LUT R6, R6, 0x60, RZ, 0xc0, !PT ;  /* 0x0000006006067812 */ /* 0x000fc800078ec0ff */
[----:B------:R-:W-:Y:S01]  /*e420*/  LEA.HI R6, R11, R6, RZ, 0x1e ;  /* 0x000000060b067211 */ /* 0x000fe200078ff0ff */
[----:B------:R-:W0:Y:S04]  /*e430*/  @P0 LDC R4, c[0x0][0x450] ;  /* 0x00011400ff040b82 */ /* 0x000e280000000800 */
[----:B-----5:R-:W-:-:S04]  /*e440*/  IMAD R6, R10, 0x80, R6 ;  /* 0x000000800a067824 */ /* 0x020fc800078e0206 */
[----:B-1----:R-:W-:-:S04]  /*e450*/  @P0 IMAD.HI.U32 R7, R6, R5, RZ ;  /* 0x0000000506070227 */ /* 0x002fc800078e00ff */
[----:B------:R-:W-:Y:S01]  /*e460*/  IMAD.MOV.U32 R5, RZ, RZ, R6 ;  /* 0x000000ffff057224 */ /* 0x000fe200078e0006 */
[----:B0-----:R-:W-:-:S05]  /*e470*/  @P0 SHF.R.U32.HI R5, RZ, R4, R7 ;  /* 0x00000004ff050219 */ /* 0x001fca0000011607 */
        /* <DEDUP_REMOVED lines=14> */
[----:B------:R-:W-:Y:S01]  /*e560*/  VIADD R2, R8, 0x40 ;  /* 0x0000004008027836 */ /* 0x000fe20000000000 */
[----:B------:R-:W-:Y:S02]  /*e570*/  ULDC UR4, c[0x0][0x2b8] ;  /* 0x0000ae0000047ab9 */ /* 0x000fe40000000800 */
[----:B------:R-:W-:Y:S02]  /*e580*/  IADD3.X R3, R3, UR5, R5, P0, !PT ;  /* 0x0000000503037c10 */ /* 0x000fe400087fe405 */
[----:B------:R-:W-:Y:S01]  /*e590*/  ISETP.GE.AND P0, PT, R2, UR4, PT ;  /* 0x0000000402007c0c */ /* 0x000fe2000bf06270 */
[C---:B------:R-:W-:Y:S01]  /*e5a0*/  VIADD R2, R8.reuse, 0x80 ;  /* 0x0000008008027836 */ /* 0x040fe20000000000 */
[----:B------:R-:W-:-:S02]  /*e5b0*/  ISETP.GE.AND P2, PT, R8, UR4, PT ;  /* 0x0000000408007c0c */ /* 0x000fc4000bf46270 */
[----:B------:R-:W-:Y:S02]  /*e5c0*/  SHF.R.U32.HI R5, RZ, 0x2, R11 ;  /* 0x00000002ff057819 */ /* 0x000fe4000001160b */
[----:B------:R-:W-:Y:S01]  /*e5d0*/  ISETP.GE.AND P1, PT, R2, UR4, PT ;  /* 0x0000000402007c0c */ /* 0x000fe2000bf26270 */
[----:B------:R-:W-:-:S03]  /*e5e0*/  UMOV UR4, 0xffffffff ;  /* 0xffffffff00047882 */ /* 0x000fc60000000000 */
[----:B------:R-:W-:Y:S09]  /*e5f0*/  BRA.DIV UR4, `(.L_x_3189) ;  /* 0x0000002e04ec7947 */ /* 0x000ff2000b800000 */
[----:B------:R-:W0:Y:S01]  /*e600*/  SHFL.IDX PT, R7, R4, RZ, 0x1c1f ;  /* 0x001c1fff04077589 */ /* 0x000e2200000e0000 */
[----:B------:R-:W-:Y:S01]  /*e610*/  ULDC UR4, c[0x0][0x288] ;  /* 0x0000a20000047ab9 */ /* 0x000fe20000000800 */
[----:B------:R-:W-:Y:S02]  /*e620*/  IMAD R5, R10, 0x80, R5 ;  /* 0x000000800a057824 */ /* 0x000fe400078e0205 */
[----:B------:R-:W1:Y:S01]  /*e630*/  SHFL.IDX PT, R6, R3, RZ, 0x1c1f ;  /* 0x001c1fff03067589 */ /* 0x000e6200000e0000 */
[----:B------:R-:W-:Y:S02]  /*e640*/  IMAD R2, R9, UR4, RZ ;  /* 0x0000000409027c24 */ /* 0x000fe4000f8e02ff */
[C---:B------:R-:W-:Y:S01]  /*e650*/  VIADD R11, R5.reuse, 0x20 ;  /* 0x00000020050b7836 */ /* 0x040fe20000000000 */
[----:B------:R-:W-:Y:S02]  /*e660*/  SHFL.IDX PT, R14, R4, 0x3, 0x1c1f ;  /* 0x007c1f00040e7f89 */ /* 0x000fe400000e0000 */
[----:B------:R-:W-:-:S13]  /*e670*/  ISETP.GE.AND P4, PT, R5, R2, PT ;  /* 0x000000020500720c */ /* 0x000fda0003f86270 */
[----:B------:R-:W-:Y:S01]  /*e680*/  @!P4 VIADD R9, R0, UR40 ;  /* 0x000000280009cc36 */ /* 0x000fe20008000000 */
[----:B0-----:R-:W-:-:S05]  /*e690*/  @!P4 IADD3 R7, P3, R8, R7, RZ ;  /* 0x000000070807c210 */ /* 0x001fca0007f7e0ff */
[----:B-1----:R-:W-:Y:S01]  /*e6a0*/  @!P4 IMAD.X R6, RZ, RZ, R6, P3 ;  /* 0x000000ffff06c224 */ /* 0x002fe200018e0606 */
[----:B------:R-:W-:Y:S01]  /*e6b0*/  ISETP.GE.AND P3, PT, R11, R2, PT ;  /* 0x000000020b00720c */ /* 0x000fe20003f66270 */
[----:B------:R-:W-:-:S03]  /*e6c0*/  VIADD R11, R5, 0x40 ;  /* 0x00000040050b7836 */ /* 0x000fc60000000000 */
[----:B------:R-:W-:-:S04]  /*e6d0*/  @!P4 LOP3.LUT R7, R7, R6, RZ, 0x3c, !PT ;  /* 0x000000060707c212 */ /* 0x000fc800078e3cff */
[----:B------:R-:W-:-:S04]  /*e6e0*/  @!P4 LOP3.LUT R6, R7, R6, RZ, 0x3c, !PT ;  /* 0x000000060706c212 */ /* 0x000fc800078e3cff */
[----:B------:R-:W-:-:S05]  /*e6f0*/  @!P4 LOP3.LUT R7, R7, R6, RZ, 0x3c, !PT ;  /* 0x000000060707c212 */ /* 0x000fca00078e3cff */
[----:B------:R-:W-:Y:S04]  /*e700*/  @!P4 LDGSTS.E.BYPASS.LTC128B.128 [R9+0x1e200], desc[UR38][R6.64], !P2 ;  /* 0x1e2000000609cfae */ /* 0x000fe8000d101d66 */
[----:B------:R-:W-:Y:S04]  /*e710*/  @!P4 LDGSTS.E.BYPASS.LTC128B.128 [R9+0x20200], desc[UR38][R6.64+0x40], !P0 ;  /* 0x202000400609cfae */ /* 0x000fe8000c101d66 */
[----:B------:R0:W-:Y:S04]  /*e720*/  @!P4 LDGSTS.E.BYPASS.LTC128B.128 [R9+0x22200], desc[UR38][R6.64+0x80], !P1 ;  /* 0x222000800609cfae */ /* 0x0001e8000c901d66 */
[----:B0-----:R-:W0:Y:S01]  /*e730*/  SHFL.IDX PT, R7, R4, 0x1, 0x1c1f ;  /* 0x003c1f0004077f89 */ /* 0x001e2200000e0000 */
[----:B------:R-:W-:-:S03]  /*e740*/  @!P3 VIADD R9, R0, UR40 ;  /* 0x000000280009bc36 */ /* 0x000fc60008000000 */
[----:B------:R-:W1:Y:S01]  /*e750*/  SHFL.IDX PT, R6, R3, 0x1, 0x1c1f ;  /* 0x003c1f0003067f89 */ /* 0x000e6200000e0000 */
[----:B0-----:R-:W-:-:S05]  /*e760*/  @!P3 IADD3 R7, P4, R8, R7, RZ ;  /* 0x000000070807b210 */ /* 0x001fca0007f9e0ff */
[----:B-1----:R-:W-:-:S05]  /*e770*/  @!P3 IMAD.X R6, RZ, RZ, R6, P4 ;  /* 0x000000ffff06b224 */ /* 0x002fca00020e0606 */
[----:B------:R-:W-:-:S04]  /*e780*/  @!P3 LOP3.LUT R7, R7, R6, RZ, 0x3c, !PT ;  /* 0x000000060707b212 */ /* 0x000fc800078e3cff */
[----:B------:R-:W-:-:S04]  /*e790*/  @!P3 LOP3.LUT R6, R7, R6, RZ, 0x3c, !PT ;  /* 0x000000060706b212 */ /* 0x000fc800078e3cff */
[----:B------:R-:W-:-:S05]  /*e7a0*/  @!P3 LOP3.LUT R7, R7, R6, RZ, 0x3c, !PT ;  /* 0x000000060707b212 */ /* 0x000fca00078e3cff */
[----:B------:R-:W-:Y:S04]  /*e7b0*/  @!P3 LDGSTS.E.BYPASS.LTC128B.128 [R9+0x1ea00], desc[UR38][R6.64], !P2 ;  /* 0x1ea000000609bfae */ /* 0x000fe8000d101d66 */
[----:B------:R-:W-:Y:S04]  /*e7c0*/  @!P3 LDGSTS.E.BYPASS.LTC128B.128 [R9+0x20a00], desc[UR38][R6.64+0x40], !P0 ;  /* 0x20a000400609bfae */ /* 0x000fe8000c101d66 */
[----:B------:R0:W-:Y:S01]  /*e7d0*/  @!P3 LDGSTS.E.BYPASS.LTC128B.128 [R9+0x22a00], desc[UR38][R6.64+0x80], !P1 ;  /* 0x22a000800609bfae */ /* 0x0001e2000c901d66 */
[----:B------:R-:W-:-:S03]  /*e7e0*/  ISETP.GE.AND P3, PT, R11, R2, PT ;  /* 0x000000020b00720c */ /* 0x000fc60003f66270 */
[----:B0-----:R-:W0:Y:S10]  /*e7f0*/  SHFL.IDX PT, R7, R4, 0x2, 0x1c1f ;  /* 0x005c1f0004077f89 */ /* 0x001e3400000e0000 */
[----:B------:R-:W-:Y:S01]  /*e800*/  @!P3 VIADD R21, R0, UR40 ;  /* 0x000000280015bc36 */ /* 0x000fe20008000000 */
[----:B------:R-:W1:Y:S04]  /*e810*/  SHFL.IDX PT, R6, R3, 0x2, 0x1c1f ;  /* 0x005c1f0003067f89 */ /* 0x000e6800000e0000 */
[----:B------:R-:W2:Y:S01]  /*e820*/  SHFL.IDX PT, R3, R3, 0x3, 0x1c1f ;  /* 0x007c1f0003037f89 */ /* 0x000ea200000e0000 */
[----:B0-----:R-:W-:-:S05]  /*e830*/  @!P3 IADD3 R7, P4, R8, R7, RZ ;  /* 0x000000070807b210 */ /* 0x001fca0007f9e0ff */
[----:B-1----:R-:W-:-:S05]  /*e840*/  @!P3 IMAD.X R6, RZ, RZ, R6, P4 ;  /* 0x000000ffff06b224 */ /* 0x002fca00020e0606 */
[----:B------:R-:W-:-:S04]  /*e850*/  @!P3 LOP3.LUT R7, R7, R6, RZ, 0x3c, !PT ;  /* 0x000000060707b212 */ /* 0x000fc800078e3cff */
[----:B------:R-:W-:-:S04]  /*e860*/  @!P3 LOP3.LUT R6, R7, R6, RZ, 0x3c, !PT ;  /* 0x000000060706b212 */ /* 0x000fc800078e3cff */
[----:B------:R-:W-:-:S05]  /*e870*/  @!P3 LOP3.LUT R7, R7, R6, RZ, 0x3c, !PT ;  /* 0x000000060707b212 */ /* 0x000fca00078e3cff */
[----:B------:R0:W-:Y:S04]  /*e880*/  @!P3 LDGSTS.E.BYPASS.LTC128B.128 [R21+0x1f200], desc[UR38][R6.64], !P2 ;  /* 0x1f2000000615bfae */ /* 0x0001e8000d101d66 */
[----:B------:R0:W-:Y:S04]  /*e890*/  @!P3 LDGSTS.E.BYPASS.LTC128B.128 [R21+0x21200], desc[UR38][R6.64+0x40], !P0 ;  /* 0x212000400615bfae */ /* 0x0001e8000c101d66 */
[----:B--2---:R0:W-:Y:S02]  /*e8a0*/  @!P3 LDGSTS.E.BYPASS.LTC128B.128 [R21+0x23200], desc[UR38][R6.64+0x80], !P1 ;  /* 0x232000800615bfae */ /* 0x0041e4000c901d66 */
.L_x_3249:
[----:B------:R-:W-:Y:S01]  /*e8b0*/  VIADD R5, R5, 0x60 ;  /* 0x0000006005057836 */ /* 0x000fe20000000000 */
[----:B------:R-:W-:Y:S04]  /*e8c0*/  BSSY B0, `(.L_x_3190) ;  /* 0x000000c000007945 */ /* 0x000fe80003800000 */
[----:B------:R-:W-:-:S13]  /*e8d0*/  ISETP.GE.AND P3, PT, R5, R2, PT ;  /* 0x000000020500720c */ /* 0x000fda0003f66270 */
[----:B------:R-:W-:Y:S05]  /*e8e0*/  @P3 BRA `(.L_x_3191) ;  /* 0x0000000000243947 */ /* 0x000fea0003800000 */
[----:B------:R-:W-:Y:S01]  /*e8f0*/  IADD3 R2, P3, R8, R14, RZ ;  /* 0x0000000e08027210 */ /* 0x000fe20007f7e0ff */
[----:B------:R-:W-:-:S04]  /*e900*/  VIADD R5, R0, UR40 ;  /* 0x0000002800057c36 */ /* 0x000fc80008000000 */
[----:B------:R-:W-:-:S05]  /*e910*/  IMAD.X R3, RZ, RZ, R3, P3 ;  /* 0x000000ffff037224 */ /* 0x000fca00018e0603 */
[----:B------:R-:W-:Y:S01]  /*e920*/  @!PT LDS RZ, [RZ] ;  /* 0x00000000fffff984 */ /* 0x000fe20000000800 */
[----:B------:R-:W-:Y:S01]  /*e930*/  @!PT LDS RZ, [RZ] ;  /* 0x00000000fffff984 */ /* 0x000fe20000000800 */
[----:B------:R-:W-:Y:S01]  /*e940*/  @!PT LDS RZ, [RZ] ;  /* 0x00000000fffff984 */ /* 0x000fe20000000800 */
[----:B------:R1:W-:Y:S04]  /*e950*/  LDGSTS.E.BYPASS.LTC128B.128 [R5+0x1fa00], desc[UR38][R2.64], !P2 ;  /* 0x1fa0000002057fae */ /* 0x0003e8000d101d66 */
[----:B------:R1:W-:Y:S04]  /*e960*/  LDGSTS.E.BYPASS.LTC128B.128 [R5+0x21a00], desc[UR38][R2.64+0x40], !P0 ;  /* 0x21a0004002057fae */ /* 0x0003e8000c101d66 */
[----:B------:R1:W-:Y:S02]  /*e970*/  LDGSTS.E.BYPASS.LTC128B.128 [R5+0x23a00], desc[UR38][R2.64+0x80], !P1 ;  /* 0x23a0008002057fae */ /* 0x0003e4000c901d66 */
.L_x_3191:
[----:B------:R-:W-:Y:S05]  /*e980*/  BSYNC B0 ;  /* 0x0000000000007941 */ /* 0x000fea0003800000 */
.L_x_3190:
[----:B------:R-:W-:Y:S01]  /*e990*/  NOP ;  /* 0x0000000000007918 */ /* 0x000fe20000000000 */
[----:B------:R-:W-:Y:S01]  /*e9a0*/  SYNCS.ARRIVE.TRANS64.RED.A0T1 RZ, [UR40+0x33400], RZ ;  /* 0x033400ffffff79a7 */ /* 0x000fe20008200428 */
[----:B------:R-:W-:Y:S01]  /*e9b0*/  IMAD.MOV.U32 R0, RZ, RZ, 0x1 ;  /* 0x00000001ff007424 */ /* 0x000fe200078e00ff */
[----:B------:R-:W-:Y:S04]  /*e9c0*/  ARRIVES.LDGSTSBAR.64.TRANSCNT [UR40+0x33400] ;  /* 0x03340000ff0079b0 */ /* 0x000fe80008000aa8 */
[----:B------:R-:W-:Y:S01]  /*e9d0*/  SHF.L.U32 R0, R0, 0x1f, RZ ;  /* 0x0000001f00007819 */ /* 0x000fe200000006ff */
[----:B------:R-:W-:Y:S01]  /*e9e0*/  NOP ;  /* 0x0000000000007918 */ /* 0x000fe20000000000 */
[----:B-1----:R-:W2:Y:S01]  /*e9f0*/  LDL R3, [R1+0xc] ;  /* 0x00000c0001037983 */ /* 0x002ea20000100800 */
[----:B------:R-:W-:Y:S01]  /*ea00*/  SYNCS.ARRIVE.TRANS64.A1T0 RZ, [UR40+0x33400], RZ ;  /* 0x033400ffffff79a7 */ /* 0x000fe20008100028 */
[----:B------:R-:W-:Y:S01]  /*ea10*/  VIADD R2, R19, 0xfffffffe ;  /* 0xfffffffe13027836 */ /* 0x000fe20000000000 */
[----:B------:R-:W1:Y:S04]  /*ea20*/  SYNCS.PHASECHK.TRANS64.TRYWAIT P0, [UR40+0x33420], R0 ;  /* 0x03342000ff0075a7 */ /* 0x000e680008000168 */
[----:B--2---:R-:W-:Y:S01]  /*ea30*/  ISETP.GE.AND P1, PT, R2, R3, PT ;  /* 0x000000030200720c */ /* 0x004fe20003f26270 */
[----:B-1----:R-:W-:-:S12]  /*ea40*/  @!P0 BRA `(.L_x_3192) ;  /* 0x0000003000448947 */ /* 0x002fd80003800000 */
.L_x_3250:
[----:B-1----:R-:W-:-:S05]  /*ea50*/  IMAD.MOV.U32 R0, RZ, RZ, 0x1 ;  /* 0x00000001ff007424 */ /* 0x002fca00078e00ff */
[----:B------:R1:W-:Y:S01]  /*ea60*/  STL [R1], R0 ;  /* 0x0000000001007387 */ /* 0x0003e20000100800 */
[----:B------:R-:W-:Y:S05]  /*ea70*/  @!P1 BRA `(.L_x_3193) ;  /* 0x0000001400d09947 */ /* 0x000fea0003800000 */
[----:B------:R-:W2:Y:S01]  /*ea80*/  LDL R3, [R1+0x14] ;  /* 0x0000140001037983 */ /* 0x000ea20000100800 */
[----:B-1----:R-:W-:Y:S02]  /*ea90*/  IMAD.MOV.U32 R0, RZ, RZ, 0x1 ;  /* 0x00000001ff007424 */ /* 0x002fe400078e00ff */
[----:B------:R-:W-:Y:S01]  /*eaa0*/  IMAD.MOV.U32 R8, RZ, RZ, RZ ;  /* 0x000000ffff087224 */ /* 0x000fe200078e00ff */
[C---:B--2---:R-:W-:Y:S02]  /*eab0*/  LOP3.LUT R4, R3.reuse, 0x1, RZ, 0xfc, !PT ;  /* 0x0000000103047812 */ /* 0x044fe400078efcff */
[----:B------:R-:W-:-:S03]  /*eac0*/  LOP3.LUT R3, R3, 0x2, RZ, 0xfc, !PT ;  /* 0x0000000203037812 */ /* 0x000fc600078efcff */
[----:B------:R1:W-:Y:S04]  /*ead0*/  STL [R1+0x1c], R4 ;  /* 0x00001c0401007387 */ /* 0x0003e80000100800 */
[----:B------:R1:W-:Y:S02]  /*eae0*/  STL [R1+0x18], R3 ;  /* 0x0000180301007387 */ /* 0x0003e40000100800 */
.L_x_3214:
[----:B-1----:R-:W2:Y:S01]  /*eaf0*/  LDL R4, [R1+0x4] ;  /* 0x0000040001047983 */ /* 0x002ea20000100800 */
[----:B------:R-:W-:Y:S01]  /*eb00*/  VIADD R12, R8, 0x1 ;  /* 0x00000001080c7836 */ /* 0x000fe20000000000 */
[----:B------:R-:W-:Y:S04]  /*eb10*/  BSSY B0, `(.L_x_3194) ;  /* 0x000009f000007945 */ /* 0x000fe80003800000 */
[----:B------:R-:W-:-:S04]  /*eb20*/  ISETP.NE.AND P0, PT, R12, 0x2, PT ;  /* 0x000000020c00780c */ /* 0x000fc80003f05270 */
[----:B------:R-:W-:Y:S02]  /*eb30*/  SEL R3, RZ, 0x1, P0 ;  /* 0x00000001ff037807 */ /* 0x000fe40000000000 */
[----:B------:R-:W-:Y:S02]  /*eb40*/  SEL R12, R12, RZ, P0 ;  /* 0x000000ff0c0c7207 */ /* 0x000fe40000000000 */
[----:B-----5:R-:W-:-:S05]  /*eb50*/  LOP3.LUT R10, R0, R3, RZ, 0x3c, !PT ;  /* 0x00000003000a7212 */ /* 0x020fca00078e3cff */
[----:B------:R1:W-:Y:S01]  /*eb60*/  STL [R1], R10 ;  /* 0x0000000a01007387 */ /* 0x0003e20000100800 */
[----:B--2---:R-:W-:-:S13]  /*eb70*/  LOP3.LUT P1, RZ, R4, 0x2, RZ, 0xc0, !PT ;  /* 0x0000000204ff7812 */ /* 0x004fda000782c0ff */
[----:B-1----:R-:W-:Y:S05]  /*eb80*/  @!P1 BRA `(.L_x_3195) ;  /* 0x00000008005c9947 */ /* 0x002fea0003800000 */
[----:B------:R-:W-:Y:S01]  /*eb90*/  LOP3.LUT P1, RZ, R4, 0x1, RZ, 0xc0, !PT ;  /* 0x0000000104ff7812 */ /* 0x000fe2000782c0ff */
[----:B------:R-:W-:-:S12]  /*eba0*/  IMAD.MOV.U32 R3, RZ, RZ, R2 ;  /* 0x000000ffff037224 */ /* 0x000fd800078e0002 */
[----:B------:R-:W-:Y:S05]  /*ebb0*/  @!P1 BRA `(.L_x_3196) ;  /* 0x0000000000509947 */ /* 0x000fea0003800000 */
[----:B------:R-:W2:Y:S01]  /*ebc0*/  LDL R9, [R1+0x10] ;  /* 0x0000100001097983 */ /* 0x000ea20000100800 */
[----:B------:R-:W1:Y:S01]  /*ebd0*/  LDC R3, c[0x0][0x43c] ;  /* 0x00010f00ff037b82 */ /* 0x000e620000000800 */
[----:B------:R-:W-:Y:S02]  /*ebe0*/  ULDC.64 UR4, c[0x0][0x428] ;  /* 0x00010a0000047ab9 */ /* 0x000fe40000000a00 */
[----:B------:R-:W3:Y:S01]  /*ebf0*/  LDL R11, [R1+0x8] ;  /* 0x00000800010b7983 */ /* 0x000ee20000100800 */
[----:B-1----:R-:W-:-:S13]  /*ec00*/  ISETP.NE.AND P0, PT, R3, 0x1, PT ;  /* 0x000000010300780c */ /* 0x002fda0003f05270 */
[----:B------:R-:W0:Y:S02]  /*ec10*/  @P0 LDC.64 R4, c[0x0][0x440] ;  /* 0x00011000ff040b82 */ /* 0x000e240000000a00 */
[----:B0-----:R-:W-:-:S04]  /*ec20*/  @P0 IMAD.HI.U32 R6, R2, R4, RZ ;  /* 0x0000000402060227 */ /* 0x001fc800078e00ff */
[----:B------:R-:W-:Y:S01]  /*ec30*/  IMAD.MOV.U32 R4, RZ, RZ, R2 ;  /* 0x000000ffff047224 */ /* 0x000fe200078e0002 */
[----:B------:R-:W-:Y:S02]  /*ec40*/  @P0 SHF.R.U32.HI R4, RZ, R5, R6 ;  /* 0x00000005ff040219 */ /* 0x000fe40000011606 */
[----:B------:R-:W0:Y:S03]  /*ec50*/  LDC.64 R6, c[0x0][0x418] ;  /* 0x00010600ff067b82 */ /* 0x000e260000000a00 */
[----:B------:R-:W-:-:S04]  /*ec60*/  IMAD.MOV R5, RZ, RZ, -R4 ;  /* 0x000000ffff057224 */ /* 0x000fc800078e0a04 */
[----:B------:R-:W-:Y:S01]  /*ec70*/  IMAD R3, R3, R5, R2 ;  /* 0x0000000503037224 */ /* 0x000fe200078e0202 */
[----:B------:R-:W-:Y:S01]  /*ec80*/  SHF.R.S32.HI R5, RZ, 0x1f, R4 ;  /* 0x0000001fff057819 */ /* 0x000fe20000011404 */
[----:B--2---:R-:W-:-:S04]  /*ec90*/  IMAD R9, R9, UR4, RZ ;  /* 0x0000000409097c24 */ /* 0x004fc8000f8e02ff */
[C---:B---3--:R-:W-:Y:S02]  /*eca0*/  IMAD R9, R11.reuse, UR5, R9 ;  /* 0x000000050b097c24 */ /* 0x048fe4000f8e0209 */
[----:B------:R-:W-:-:S04]  /*ecb0*/  IMAD.WIDE.U32 R4, R11, UR4, R4 ;  /* 0x000000040b047c25 */ /* 0x000fc8000f8e0004 */
[----:B------:R-:W-:Y:S01]  /*ecc0*/  IMAD.IADD R9, R9, 0x1, R5 ;  /* 0x0000000109097824 */ /* 0x000fe200078e0205 */
[----:B0-----:R-:W-:-:S04]  /*ecd0*/  LEA R6, P0, R4, R6, 0x2 ;  /* 0x0000000604067211 */ /* 0x001fc800078010ff */
[----:B------:R-:W-:-:S05]  /*ece0*/  LEA.HI.X R7, R4, R7, R9, 0x2, P0 ;  /* 0x0000000704077211 */ /* 0x000fca00000f1409 */
[----:B------:R1:W5:Y:S04]  /*ecf0*/  LDG.E R16, desc[UR38][R6.64] ;  /* 0x0000002606107981 */ /* 0x000368000c1e1900 */
.L_x_3196:
[----:B01----:R-:W-:Y:S01]  /*ed00*/  LEA R6, R12, UR40, 0x3 ;  /* 0x000000280c067c11 */ /* 0x003fe2000f8e18ff */
[----:B------:R-:W0:Y:S01]  /*ed10*/  S2R R4, SR_TID.X ;  /* 0x0000000000047919 */ /* 0x000e220000002100 */
[----:B------:R-:W-:-:S04]  /*ed20*/  SHF.L.U32 R5, R10, 0x1f, RZ ;  /* 0x0000001f0a057819 */ /* 0x000fc800000006ff */
[----:B------:R-:W1:Y:S01]  /*ed30*/  SYNCS.PHASECHK.TRANS64.TRYWAIT P0, [R6+URZ+0x33480], R5 ;  /* 0x03348005060075a7 */ /* 0x000e62000800017f */
[----:B0-----:R-:W-:-:S04]  /*ed40*/  LOP3.LUT R4, R4, 0x7f, RZ, 0xc0, !PT ;  /* 0x0000007f04047812 */ /* 0x001fc800078ec0ff */
[----:B------:R-:W-:Y:S01]  /*ed50*/  ISETP.NE.AND P1, PT, R4, RZ, PT ;  /* 0x000000ff0400720c */ /* 0x000fe20003f25270 */
[----:B-1----:R-:W-:-:S12]  /*ed60*/  @!P0 BRA `(.L_x_3197) ;  /* 0x0000002c00948947 */ /* 0x002fd80003800000 */
.L_x_3251:
        /* <DEDUP_REMOVED lines=9> */
.L_x_3199:
[----:B------:R-:W-:Y:S05]  /*ee00*/  BSYNC B1 ;  /* 0x0000000000017941 */ /* 0x000fea0003800000 */
.L_x_3198:
[----:B------:R-:W-:Y:S01]  /*ee10*/  IMAD.U32 R4, RZ, RZ, UR40 ;  /* 0x00000028ff047e24 */ /* 0x000fe2000f8e00ff */
[----:B------:R-:W-:Y:S01]  /*ee20*/  R2UR UR33, R6 ;  /* 0x00000000062172ca */ /* 0x000fe200000e0000 */
[----:B------:R-:W-:Y:S01]  /*ee30*/  IMAD R3, R3, 0xa0, RZ ;  /* 0x000000a003037824 */ /* 0x000fe200078e02ff */
[----:B------:R-:W-:Y:S01]  /*ee40*/  ULDC.64 UR6, c[0x0][0x198] ;  /* 0x0000660000067ab9 */ /* 0x000fe20000000a00 */
[----:B------:R-:W-:Y:S01]  /*ee50*/  IMAD R4, R12, 0x7800, R4 ;  /* 0x000078000c047824 */ /* 0x000fe200078e0204 */
[----:B------:R-:W-:Y:S01]  /*ee60*/  UIADD3 UR6, UP0, UR6, 0x470, URZ ;  /* 0x0000047006067890 */ /* 0x000fe2000ff1e03f */
[----:B------:R-:W-:Y:S01]  /*ee70*/  IMAD.MOV.U32 R13, RZ, RZ, RZ ;  /* 0x000000ffff0d7224 */ /* 0x000fe200078e00ff */
[----:B------:R-:W-:Y:S01]  /*ee80*/  R2UR UR35, R3 ;  /* 0x00000000032372ca */ /* 0x000fe200000e0000 */
[----:B------:R-:W-:Y:S01]  /*ee90*/  UMOV UR8, 0x0 ;  /* 0x0000000000087882 */ /* 0x000fe20000000000 */
[----:B------:R-:W-:Y:S01]  /*eea0*/  R2UR UR4, R4 ;  /* 0x00000000040472ca */ /* 0x000fe200000e0000 */
[----:B------:R-:W-:Y:S01]  /*eeb0*/  UIADD3.X UR7, URZ, UR7, URZ, UP0, !UPT ;  /* 0x000000073f077290 */ /* 0x000fe200087fe43f */
[----:B------:R-:W-:Y:S01]  /*eec0*/  R2UR UR34, R13 ;  /* 0x000000000d2272ca */ /* 0x000fe200000e0000 */
[----:B------:R-:W-:Y:S01]  /*eed0*/  UMOV UR9, 0x14f00000 ;  /* 0x14f0000000097882 */ /* 0x000fe20000000000 */
[----:B------:R-:W-:Y:S01]  /*eee0*/  PLOP3.LUT P0, PT, PT, PT, PT, 0x80, 0x0 ;  /* 0x000000000000781c */ /* 0x000fe20003f0f070 */
[----:B------:R-:W-:-:S08]  /*eef0*/  UIADD3 UR33, UR33, 0x33470, URZ ;  /* 0x0003347021217890 */ /* 0x000fd0000fffe03f */
[----:B------:R-:W-:-:S12]  /*ef00*/  UIADD3 UR32, UR4, 0xf200, URZ ;  /* 0x0000f20004207890 */ /* 0x000fd8000fffe03f */
.L_x_3200:
        /* <DEDUP_REMOVED lines=13> */
.L_x_3201:
        /* <DEDUP_REMOVED lines=8> */
[----:B------:R-:W-:Y:S01]  /*f060*/  IMAD.MOV.U32 R7, RZ, RZ, 0x80 ;  /* 0x00000080ff077424 */ /* 0x000fe200078e00ff */
[----:B------:R-:W-:Y:S01]  /*f070*/  R2UR UR11, R3 ;  /* 0x00000000030b72ca */ /* 0x000fe200000e0000 */
[----:B------:R-:W-:Y:S01]  /*f080*/  UIADD3 UR8, UR4, 0x14200, URZ ;  /* 0x0001420004087890 */ /* 0x000fe2000fffe03f */
[----:B------:R-:W-:Y:S01]  /*f090*/  PLOP3.LUT P0, PT, PT, PT, PT, 0x80, 0x0 ;  /* 0x000000000000781c */ /* 0x000fe20003f0f070 */
[----:B------:R-:W-:Y:S01]  /*f0a0*/  UMOV UR5, 0x14f00000 ;  /* 0x14f0000000057882 */ /* 0x000fe20000000000 */
[----:B------:R-:W-:Y:S01]  /*f0b0*/  R2UR UR10, R7 ;  /* 0x00000000070a72ca */ /* 0x000fe200000e0000 */
[----:B------:R-:W-:-:S14]  /*f0c0*/  UMOV UR4, 0x0 ;  /* 0x0000000000047882 */ /* 0x000fdc0000000000 */
.L_x_3202:
        /* <DEDUP_REMOVED lines=10> */
.L_x_3252:
        /* <DEDUP_REMOVED lines=11> */
.L_x_3205:
[----:B------:R-:W-:Y:S05]  /*f220*/  BSYNC B1 ;  /* 0x0000000000017941 */ /* 0x000fea0003800000 */
.L_x_3204:
        /* <DEDUP_REMOVED lines=12> */
.L_x_3206:
        /* <DEDUP_REMOVED lines=13> */
.L_x_3207:
        /* <DEDUP_REMOVED lines=13> */
.L_x_3208:
[----:B------:R-:W-:-:S13]  /*f490*/  @P0 ELECT P1, URZ, PT ;  /* 0x00000000003f082f */ /* 0x000fda0003820000 */
[----:B------:R-:W-:Y:S01]  /*f4a0*/  @P1 R2UR UR13, R16 ;  /* 0x00000000100d12ca */ /* 0x000fe200000e0000 */
[----:B------:R-:W-:Y:S01]  /*f4b0*/  UMOV UR12, UR36 ;  /* 0x00000024000c7c82 */ /* 0x000fe20008000000 */
[----:B------:R-:W-:-:S11]  /*f4c0*/  @P1 PLOP3.LUT P0, PT, P1, PT, PT, 0x8, 0x0 ;  /* 0x000000000000181c */ /* 0x000fd60000f0e170 */
[----:B------:R2:W-:Y:S01]  /*f4d0*/  UTMALDG.4D [UR8], [UR6], desc[UR14] ;  /* 0x00000e08060075b4 */ /* 0x0005e20008019000 */
[----:B------:R-:W-:Y:S01]  /*f4e0*/  PLOP3.LUT P1, PT, PT, PT, PT, 0x8, 0x0 ;  /* 0x000000000000781c */ /* 0x000fe20003f2e170 */
[----:B--2---:R-:W-:-:S12]  /*f4f0*/  @P0 BRA.U.ANY `(.L_x_3208) ;  /* 0xfffffffd00e40947 */ /* 0x004fd8000393ffff */
.L_x_3195:
[----:B------:R-:W-:Y:S05]  /*f500*/  BSYNC B0 ;  /* 0x0000000000007941 */ /* 0x000fea0003800000 */
.L_x_3194:
[----:B------:R-:W2:Y:S02]  /*f510*/  LDL R3, [R1+0x1c] ;  /* 0x00001c0001037983 */ /* 0x000ea40000100800 */
[----:B--2---:R-:W-:-:S13]  /*f520*/  ISETP.NE.AND P0, PT, R3, 0x3, PT ;  /* 0x000000030300780c */ /* 0x004fda0003f05270 */
[----:B------:R-:W-:Y:S05]  /*f530*/  @!P0 BRA `(.L_x_3209) ;  /* 0x0000000000048947 */ /* 0x000fea0003800000 */
[----:B------:R-:W-:Y:S01]  /*f540*/  BPT.TRAP 0x1 ;  /* 0x000000040000795c */ /* 0x000fe20000300000 */
.L_x_3209:
[----:B01----:R-:W2:Y:S01]  /*f550*/  LDL R5, [R1+0x18] ;  /* 0x0000180001057983 */ /* 0x003ea20000100800 */
[----:B------:R-:W-:Y:S02]  /*f560*/  LOP3.LUT R4, R0, 0x1, RZ, 0x3c, !PT ;  /* 0x0000000100047812 */ /* 0x000fe400078e3cff */
[----:B------:R-:W-:Y:S02]  /*f570*/  LEA R3, R8, UR40, 0x3 ;  /* 0x0000002808037c11 */ /* 0x000fe4000f8e18ff */
[----:B------:R-:W-:-:S04]  /*f580*/  SHF.L.U32 R4, R4, 0x1f, RZ ;  /* 0x0000001f04047819 */ /* 0x000fc800000006ff */
[----:B------:R-:W0:Y:S01]  /*f590*/  SYNCS.PHASECHK.TRANS64.TRYWAIT P0, [R3+URZ+0x33470], R4 ;  /* 0x03347004030075a7 */ /* 0x000e22000800017f */
[----:B--2---:R-:W-:Y:S01]  /*f5a0*/  ISETP.NE.AND P1, PT, R5, 0x3, PT ;  /* 0x000000030500780c */ /* 0x004fe20003f25270 */
[----:B0-----:R-:W-:-:S12]  /*f5b0*/  @!P0 BRA `(.L_x_3210) ;  /* 0x0000002400a88947 */ /* 0x001fd80003800000 */
.L_x_3253:
[----:B------:R-:W-:Y:S05]  /*f5c0*/  @!P1 BRA `(.L_x_3211) ;  /* 0x0000000000049947 */ /* 0x000fea0003800000 */
[----:B------:R-:W-:Y:S01]  /*f5d0*/  BPT.TRAP 0x1 ;  /* 0x000000040000795c */ /* 0x000fe20000300000 */
.L_x_3211:
[----:B0-----:R-:W-:Y:S01]  /*f5e0*/  SHF.L.U32 R4, R0, 0x1f, RZ ;  /* 0x0000001f00047819 */ /* 0x001fe200000006ff */
[----:B------:R-:W-:-:S03]  /*f5f0*/  IMAD R0, R8, 0x7800, RZ ;  /* 0x0000780008007824 */ /* 0x000fc600078e02ff */
[----:B------:R-:W0:Y:S02]  /*f600*/  SYNCS.PHASECHK.TRANS64.TRYWAIT P0, [R3+URZ+0x33460], R4 ;  /* 0x03346004030075a7 */ /* 0x000e24000800017f */
[----:B0-----:R-:W-:Y:S05]  /*f610*/  @!P0 BRA `(.L_x_3212) ;  /* 0x0000002400a48947 */ /* 0x001fea0003800000 */
.L_x_3254:
[C---:B------:R-:W-:Y:S01]  /*f620*/  LOP3.LUT R13, R0.reuse, R18, RZ, 0xfc, !PT ;  /* 0x00000012000d7212 */ /* 0x040fe200078efcff */
[----:B------:R-:W-:Y:S05]  /*f630*/  WARPSYNC.ALL ;  /* 0x0000000000007948 */ /* 0x000fea0003800000 */
[----:B0-----:R0:W1:Y:S01]  /*f640*/  LDSM.16.MT88.4 R4, [R13+UR40+0xf200] ;  /* 0x00f200280d04783b */ /* 0x0010620008004200 */
[----:B------:R-:W-:Y:S02]  /*f650*/  IMAD.U32 R19, RZ, RZ, UR40 ;  /* 0x00000028ff137e24 */ /* 0x000fe4000f8e00ff */
[----:B------:R-:W-:Y:S02]  /*f660*/  VIADD R15, R0, 0x2800 ;  /* 0x00002800000f7836 */ /* 0x000fe40000000000 */
[----:B------:R-:W-:-:S02]  /*f670*/  VIADD R19, R19, 0x200 ;  /* 0x0000020013137836 */ /* 0x000fc40000000000 */
[C---:B------:R-:W-:Y:S02]  /*f680*/  VIADD R14, R0.reuse, 0x5000 ;  /* 0x00005000000e7836 */ /* 0x040fe40000000000 */
[C---:B0-----:R-:W-:Y:S02]  /*f690*/  VIADD R13, R0.reuse, 0x800 ;  /* 0x00000800000d7836 */ /* 0x041fe40000000000 */
[C---:B------:R-:W-:Y:S02]  /*f6a0*/  VIADD R21, R0.reuse, 0x2000 ;  /* 0x0000200000157836 */ /* 0x040fe40000000000 */
[----:B------:R-:W-:Y:S01]  /*f6b0*/  VIADD R20, R0, 0x5800 ;  /* 0x0000580000147836 */ /* 0x000fe20000000000 */
[C-C-:B-1----:R-:W-:Y:S02]  /*f6c0*/  PRMT R8, R4.reuse, 0x6420, R5.reuse ;  /* 0x0000642004087816 */ /* 0x142fe40000000005 */
[----:B------:R-:W-:Y:S02]  /*f6d0*/  PRMT R9, R4, 0x7531, R5 ;  /* 0x0000753104097816 */ /* 0x000fe40000000005 */
[----:B------:R-:W-:-:S02]  /*f6e0*/  LOP3.LUT R4, R0, R17, RZ, 0xfc, !PT ;  /* 0x0000001100047212 */ /* 0x000fc400078efcff */
[C-C-:B------:R-:W-:Y:S02]  /*f6f0*/  PRMT R10, R6.reuse, 0x6420, R7.reuse ;  /* 0x00006420060a7816 */ /* 0x140fe40000000007 */
[----:B------:R-:W-:Y:S01]  /*f700*/  PRMT R11, R6, 0x7531, R7 ;  /* 0x00007531060b7816 */ /* 0x000fe20000000007 */
[----:B------:R-:W-:-:S05]  /*f710*/  IMAD.IADD R4, R19, 0x1, R4 ;  /* 0x0000000113047824 */ /* 0x000fca00078e0204 */
[----:B------:R0:W-:Y:S02]  /*f720*/  STSM.16.M88.4 [R4], R8 ;  /* 0x0000000804007844 */ /* 0x0001e40000000200 */
[C---:B0-----:R-:W-:Y:S02]  /*f730*/  LOP3.LUT R4, R15.reuse, R18, RZ, 0xfc, !PT ;  /* 0x000000120f047212 */ /* 0x041fe400078efcff */
[----:B------:R-:W-:-:S04]  /*f740*/  LOP3.LUT R15, R15, R17, RZ, 0xfc, !PT ;  /* 0x000000110f0f7212 */ /* 0x000fc800078efcff */
[----:B------:R-:W0:Y:S02]  /*f750*/  LDSM.16.MT88.4 R4, [R4+UR40+0xf200] ;  /* 0x00f200280404783b */ /* 0x000e240008004200 */
[C-C-:B0-----:R-:W-:Y:S02]  /*f760*/  PRMT R8, R4.reuse, 0x6420, R5.reuse ;  /* 0x0000642004087816 */ /* 0x141fe40000000005 */
[----:B------:R-:W-:Y:S02]  /*f770*/  PRMT R9, R4, 0x7531, R5 ;  /* 0x0000753104097816 */ /* 0x000fe40000000005 */
[----:B------:R-:W-:Y:S02]  /*f780*/  LOP3.LUT R4, R13, R17, RZ, 0xfc, !PT ;  /* 0x000000110d047212 */ /* 0x000fe400078efcff */
[C-C-:B------:R-:W-:Y:S02]  /*f790*/  PRMT R10, R6.reuse, 0x6420, R7.reuse ;  /* 0x00006420060a7816 */ /* 0x140fe40000000007 */
[----:B------:R-:W-:Y:S01]  /*f7a0*/  PRMT R11, R6, 0x7531, R7 ;  /* 0x00007531060b7816 */ /* 0x000fe20000000007 */
[----:B------:R-:W-:-:S05]  /*f7b0*/  IMAD.IADD R4, R19, 0x1, R4 ;  /* 0x0000000113047824 */ /* 0x000fca00078e0204 */
[----:B------:R0:W-:Y:S02]  /*f7c0*/  STSM.16.M88.4 [R4], R8 ;  /* 0x0000000804007844 */ /* 0x0001e40000000200 */
[----:B0-----:R-:W-:Y:S01]  /*f7d0*/  LOP3.LUT R4, R14, R18, RZ, 0xfc, !PT ;  /* 0x000000120e047212 */ /* 0x001fe200078efcff */
[----:B------:R-:W-:-:S05]  /*f7e0*/  VIADD R14, R0, 0x1000 ;  /* 0x00001000000e7836 */ /* 0x000fca0000000000 */
[----:B------:R-:W0:Y:S02]  /*f7f0*/  LDSM.16.MT88.4 R4, [R4+UR40+0xf200] ;  /* 0x00f200280404783b */ /* 0x000e240008004200 */
[C-C-:B0-----:R-:W-:Y:S02]  /*f800*/  PRMT R8, R4.reuse, 0x6420, R5.reuse ;  /* 0x0000642004087816 */ /* 0x141fe40000000005 */
[----:B------:R-:W-:Y:S02]  /*f810*/  PRMT R9, R4, 0x7531, R5 ;  /* 0x0000753104097816 */ /* 0x000fe40000000005 */
[----:B------:R-:W-:Y:S02]  /*f820*/  LOP3.LUT R4, R14, R17, RZ, 0xfc, !PT ;  /* 0x000000110e047212 */ /* 0x000fe400078efcff */
[C-C-:B------:R-:W-:Y:S02]  /*f830*/  PRMT R10, R6.reuse, 0x6420, R7.reuse ;  /* 0x00006420060a7816 */ /* 0x140fe40000000007 */
[----:B------:R-:W-:Y:S01]  /*f840*/  PRMT R11, R6, 0x7531, R7 ;  /* 0x00007531060b7816 */ /* 0x000fe20000000007 */
[----:B------:R-:W-:-:S02]  /*f850*/  IMAD.IADD R4, R19, 0x1, R4 ;  /* 0x0000000113047824 */ /* 0x000fc400078e0204 */
[----:B------:R-:W-:-:S03]  /*f860*/  VIADD R19, R0, 0x1800 ;  /* 0x0000180000137836 */ /* 0x000fc60000000000 */
[----:B------:R0:W-:Y:S02]  /*f870*/  STSM.16.M88.4 [R4], R8 ;  /* 0x0000000804007844 */ /* 0x0001e40000000200 */
[----:B0-----:R-:W-:Y:S01]  /*f880*/  LOP3.LUT R4, R13, R18, RZ, 0xfc, !PT ;  /* 0x000000120d047212 */ /* 0x001fe200078efcff */
[----:B------:R-:W-:-:S04]  /*f890*/  IMAD.U32 R13, RZ, RZ, UR40 ;  /* 0x00000028ff0d7e24 */ /* 0x000fc8000f8e00ff */
[----:B------:R-:W-:Y:S01]  /*f8a0*/  VIADD R13, R13, 0x200 ;  /* 0x000002000d0d7836 */ /* 0x000fe20000000000 */
        /* <DEDUP_REMOVED lines=9> */
[C---:B0-----:R-:W-:Y:S02]  /*f940*/  LOP3.LUT R4, R13.reuse, R18, RZ, 0xfc, !PT ;  /* 0x000000120d047212 */ /* 0x041fe400078efcff */
[----:B------:R-:W-:-:S04]  /*f950*/  LOP3.LUT R13, R13, R17, RZ, 0xfc, !PT ;  /* 0x000000110d0d7212 */ /* 0x000fc800078efcff */
[----:B------:R-:W0:Y:S02]  /*f960*/  LDSM.16.MT88.4 R4, [R4+UR40+0xf200] ;  /* 0x00f200280404783b */ /* 0x000e240008004200 */
[C-C-:B0-----:R-:W-:Y:S02]  /*f970*/  PRMT R8, R4.reuse, 0x6420, R5.reuse ;  /* 0x0000642004087816 */ /* 0x141fe40000000005 */
[----:B------:R-:W-:Y:S01]  /*f980*/  PRMT R9, R4, 0x7531, R5 ;  /* 0x0000753104097816 */ /* 0x000fe20000000005 */
[----:B------:R-:W-:Y:S01]  /*f990*/  IMAD.U32 R5, RZ, RZ, UR40 ;  /* 0x00000028ff057e24 */ /* 0x000fe2000f8e00ff */
[----:B------:R-:W-:Y:S02]  /*f9a0*/  LOP3.LUT R4, R21, R17, RZ, 0xfc, !PT ;  /* 0x0000001115047212 */ /* 0x000fe400078efcff */
[C-C-:B------:R-:W-:Y:S01]  /*f9b0*/  PRMT R10, R6.reuse, 0x6420, R7.reuse ;  /* 0x00006420060a7816 */ /* 0x140fe20000000007 */
[----:B------:R-:W-:Y:S01]  /*f9c0*/  VIADD R5, R5, 0x200 ;  /* 0x0000020005057836 */ /* 0x000fe20000000000 */
[----:B------:R-:W-:-:S03]  /*f9d0*/  PRMT R11, R6, 0x7531, R7 ;  /* 0x00007531060b7816 */ /* 0x000fc60000000007 */
[----:B------:R-:W-:-:S05]  /*f9e0*/  IMAD.IADD R4, R5, 0x1, R4 ;  /* 0x0000000105047824 */ /* 0x000fca00078e0204 */
[----:B------:R0:W-:Y:S02]  /*f9f0*/  STSM.16.M88.4 [R4], R8 ;  /* 0x0000000804007844 */ /* 0x0001e40000000200 */
[C---:B0-----:R-:W-:Y:S02]  /*fa00*/  LOP3.LUT R4, R20.reuse, R18, RZ, 0xfc, !PT ;  /* 0x0000001214047212 */ /* 0x041fe400078efcff */
[----:B------:R-:W-:-:S04]  /*fa10*/  LOP3.LUT R20, R20, R17, RZ, 0xfc, !PT ;  /* 0x0000001114147212 */ /* 0x000fc800078efcff */
[----:B------:R-:W0:Y:S02]  /*fa20*/  LDSM.16.MT88.4 R4, [R4+UR40+0xf200] ;  /* 0x00f200280404783b */ /* 0x000e240008004200 */
[C-C-:B0-----:R-:W-:Y:S02]  /*fa30*/  PRMT R8, R4.reuse, 0x6420, R5.reuse ;  /* 0x0000642004087816 */ /* 0x141fe40000000005 */
[----:B------:R-:W-:Y:S01]  /*fa40*/  PRMT R9, R4, 0x7531, R5 ;  /* 0x0000753104097816 */ /* 0x000fe20000000005 */
[----:B------:R-:W-:Y:S01]  /*fa50*/  IMAD.U32 R5, RZ, RZ, UR40 ;  /* 0x00000028ff057e24 */ /* 0x000fe2000f8e00ff */
[C-C-:B------:R-:W-:Y:S02]  /*fa60*/  PRMT R10, R6.reuse, 0x6420, R7.reuse ;  /* 0x00006420060a7816 */ /* 0x140fe40000000007 */
[----:B------:R-:W-:Y:S01]  /*fa70*/  PRMT R11, R6, 0x7531, R7 ;  /* 0x00007531060b7816 */ /* 0x000fe20000000007 */
[----:B------:R-:W-:Y:S01]  /*fa80*/  VIADD R5, R5, 0x200 ;  /* 0x0000020005057836 */ /* 0x000fe20000000000 */
[----:B------:R-:W-:Y:S01]  /*fa90*/  LOP3.LUT R4, R14, R18, RZ, 0xfc, !PT ;  /* 0x000000120e047212 */ /* 0x000fe200078efcff */
[----:B------:R-:W-:-:S02]  /*faa0*/  IMAD.U32 R14, RZ, RZ, UR40 ;  /* 0x00000028ff0e7e24 */ /* 0x000fc4000f8e00ff */
[----:B------:R-:W-:Y:S02]  /*fab0*/  IMAD.IADD R15, R5, 0x1, R15 ;  /* 0x00000001050f7824 */ /* 0x000fe400078e020f */
[----:B------:R-:W-:-:S03]  /*fac0*/  VIADD R14, R14, 0x200 ;  /* 0x000002000e0e7836 */ /* 0x000fc60000000000 */
[----:B------:R0:W-:Y:S01]  /*fad0*/  STSM.16.M88.4 [R15], R8 ;  /* 0x000000080f007844 */ /* 0x0001e20000000200 */
[----:B------:R-:W-:-:S03]  /*fae0*/  IMAD.IADD R13, R14, 0x1, R13 ;  /* 0x000000010e0d7824 */ /* 0x000fc600078e020d */
[----:B------:R-:W1:Y:S01]  /*faf0*/  LDSM.16.MT88.4 R4, [R4+UR40+0xf200] ;  /* 0x00f200280404783b */ /* 0x000e620008004200 */
[----:B0-----:R-:W-:Y:S01]  /*fb00*/  VIADD R15, R0, 0x6000 ;  /* 0x00006000000f7836 */ /* 0x001fe20000000000 */
[C-C-:B-1----:R-:W-:Y:S02]  /*fb10*/  PRMT R8, R4.reuse, 0x6420, R5.reuse ;  /* 0x0000642004087816 */ /* 0x142fe40000000005 */
[----:B------:R-:W-:Y:S02]  /*fb20*/  PRMT R9, R4, 0x7531, R5 ;  /* 0x0000753104097816 */ /* 0x000fe40000000005 */
[C-C-:B------:R-:W-:Y:S02]  /*fb30*/  PRMT R10, R6.reuse, 0x6420, R7.reuse ;  /* 0x00006420060a7816 */ /* 0x140fe40000000007 */
[----:B------:R-:W-:-:S05]  /*fb40*/  PRMT R11, R6, 0x7531, R7 ;  /* 0x00007531060b7816 */ /* 0x000fca0000000007 */
[----:B------:R0:W-:Y:S02]  /*fb50*/  STSM.16.M88.4 [R13], R8 ;  /* 0x000000080d007844 */ /* 0x0001e40000000200 */
[C---:B0-----:R-:W-:Y:S02]  /*fb60*/  VIADD R10, R0.reuse, 0x3800 ;  /* 0x00003800000a7836 */ /* 0x041fe40000000000 */
[----:B------:R-:W-:-:S03]  /*fb70*/  VIADD R13, R0, 0x4000 ;  /* 0x00004000000d7836 */ /* 0x000fc60000000000 */
[----:B------:R-:W-:-:S06]  /*fb80*/  LOP3.LUT R4, R10, R18, RZ, 0xfc, !PT ;  /* 0x000000120a047212 */ /* 0x000fcc00078efcff */
        /* <DEDUP_REMOVED lines=22> */
[----:B------:R-:W0:Y:S03]  /*fcf0*/  LDSM.16.MT88.4 R4, [R4+UR40+0xf200] ;  /* 0x00f200280404783b */ /* 0x000e260008004200 */
[C---:B------:R-:W-:Y:S02]  /*fd00*/  IMAD.IADD R20, R19.reuse, 0x1, R20 ;  /* 0x0000000113147824 */ /* 0x040fe400078e0214 */
[----:B------:R-:W-:Y:S01]  /*fd10*/  IMAD.IADD R15, R19, 0x1, R15 ;  /* 0x00000001130f7824 */ /* 0x000fe200078e020f */
[C-C-:B0-----:R-:W-:Y:S02]  /*fd20*/  PRMT R8, R4.reuse, 0x6420, R5.reuse ;  /* 0x0000642004087816 */ /* 0x141fe40000000005 */
[----:B------:R-:W-:Y:S02]  /*fd30*/  PRMT R9, R4, 0x7531, R5 ;  /* 0x0000753104097816 */ /* 0x000fe40000000005 */
[----:B------:R-:W-:-:S02]  /*fd40*/  LOP3.LUT R4, R14, R17, RZ, 0xfc, !PT ;  /* 0x000000110e047212 */ /* 0x000fc400078efcff */
[C-C-:B------:R-:W-:Y:S02]  /*fd50*/  PRMT R10, R6.reuse, 0x6420, R7.reuse ;  /* 0x00006420060a7816 */ /* 0x140fe40000000007 */
[----:B------:R-:W-:Y:S01]  /*fd60*/  PRMT R11, R6, 0x7531, R7 ;  /* 0x00007531060b7816 */ /* 0x000fe20000000007 */
[----:B------:R-:W-:-:S05]  /*fd70*/  IMAD.IADD R4, R19, 0x1, R4 ;  /* 0x0000000113047824 */ /* 0x000fca00078e0204 */
[----:B------:R0:W-:Y:S02]  /*fd80*/  STSM.16.M88.4 [R4], R8 ;  /* 0x0000000804007844 */ /* 0x0001e40000000200 */
[----:B0-----:R-:W-:Y:S01]  /*fd90*/  LOP3.LUT R4, R13, R18, RZ, 0xfc, !PT ;  /* 0x000000120d047212 */ /* 0x001fe200078efcff */
[C---:B------:R-:W-:Y:S02]  /*fda0*/  VIADD R11, R0.reuse, 0x5000 ;  /* 0x00005000000b7836 */ /* 0x040fe40000000000 */
[C---:B------:R-:W-:Y:S02]  /*fdb0*/  VIADD R13, R0.reuse, 0x6800 ;  /* 0x00006800000d7836 */ /* 0x040fe40000000000 */
[----:B------:R-:W-:Y:S01]  /*fdc0*/  VIADD R0, R0, 0x7000 ;  /* 0x0000700000007836 */ /* 0x000fe20000000000 */
[----:B------:R-:W0:Y:S02]  /*fdd0*/  LDSM.16.MT88.4 R4, [R4+UR40+0xf200] ;  /* 0x00f200280404783b */ /* 0x000e240008004200 */
[----:B0-----:R-:W-:-:S02]  /*fde0*/  PRMT R8, R4, 0x6420, R5 ;  /* 0x0000642004087816 */ /* 0x001fc40000000005 */
        /* <DEDUP_REMOVED lines=8> */
[----:B------:R-:W0:Y:S01]  /*fe70*/  LDSM.16.MT88.4 R4, [R4+UR40+0xf200] ;  /* 0x00f200280404783b */ /* 0x000e220008004200 */
[----:B------:R-:W-:Y:S01]  /*fe80*/  IMAD.IADD R13, R19, 0x1, R13 ;  /* 0x00000001130d7824 */ /* 0x000fe200078e020d */
[C-C-:B0-----:R-:W-:Y:S02]  /*fe90*/  PRMT R8, R4.reuse, 0x6420, R5.reuse ;  /* 0x0000642004087816 */ /* 0x141fe40000000005 */
[----:B------:R-:W-:Y:S02]  /*fea0*/  PRMT R9, R4, 0x7531, R5 ;  /* 0x0000753104097816 */ /* 0x000fe40000000005 */
[C-C-:B------:R-:W-:Y:S02]  /*feb0*/  PRMT R10, R6.reuse, 0x6420, R7.reuse ;  /* 0x00006420060a7816 */ /* 0x140fe40000000007 */
[----:B------:R-:W-:Y:S02]  /*fec0*/  PRMT R11, R6, 0x7531, R7 ;  /* 0x00007531060b7816 */ /* 0x000fe40000000007 */
[----:B------:R-:W-:-:S03]  /*fed0*/  LOP3.LUT R4, R21, R18, RZ, 0xfc, !PT ;  /* 0x0000001215047212 */ /* 0x000fc600078efcff */
[----:B------:R-:W-:Y:S04]  /*fee0*/  STSM.16.M88.4 [R20], R8 ;  /* 0x0000000814007844 */ /* 0x000fe80000000200 */
[----:B------:R-:W0:Y:S02]  /*fef0*/  LDSM.16.MT88.4 R4, [R4+UR40+0xf200] ;  /* 0x00f200280404783b */ /* 0x000e240008004200 */
[C-C-:B0-----:R-:W-:Y:S02]  /*ff00*/  PRMT R8, R4.reuse, 0x6420, R5.reuse ;  /* 0x0000642004087816 */ /* 0x141fe40000000005 */
[----:B------:R-:W-:Y:S02]  /*ff10*/  PRMT R9, R4, 0x7531, R5 ;  /* 0x0000753104097816 */ /* 0x000fe40000000005 */
[----:B------:R-:W-:-:S02]  /*ff20*/  PRMT R10, R6, 0x6420, R7 ;  /* 0x00006420060a7816 */ /* 0x000fc40000000007 */
        /* <DEDUP_REMOVED lines=8> */
[C---:B------:R-:W-:Y:S02]  /*ffb0*/  LOP3.LUT R5, R0.reuse, R18, RZ, 0xfc, !PT ;  /* 0x0000001200057212 */ /* 0x040fe400078efcff */
[----:B------:R-:W-:Y:S01]  /*ffc0*/  LOP3.LUT R0, R0, R17, RZ, 0xfc, !PT ;  /* 0x0000001100007212 */ /* 0x000fe200078efcff */
[----:B------:R-:W-:Y:S04]  /*ffd0*/  STSM.16.M88.4 [R13], R8 ;  /* 0x000000080d007844 */ /* 0x000fe80000000200 */
[----:B------:R-:W0:Y:S01]  /*ffe0*/  LDSM.16.MT88.4 R4, [R5+UR40+0xf200] ;  /* 0x00f200280504783b */ /* 0x000e220008004200 */
[----:B------:R-:W-:Y:S01]  /*fff0*/  IMAD.IADD R0, R19, 0x1, R0 ;  /* 0x0000000113007824 */ /* 0x000fe200078e0200 */
[----:B0-----:R-:W-:-:S02]  /*10000*/  PRMT R8, R4, 0x6420, R5 ;  /* 0x0000642004087816 */ /* 0x001fc40000000005 */
[----:B------:R-:W-:Y:S02]  /*10010*/  PRMT R9, R4, 0x7531, R5 ;  /* 0x0000753104097816 */ /* 0x000fe40000000005 */
[C-C-:B------:R-:W-:Y:S02]  /*10020*/  PRMT R10, R6.reuse, 0x6420, R7.reuse ;  /* 0x00006420060a7816 */ /* 0x140fe40000000007 */
[----:B------:R-:W-:-:S05]  /*10030*/  PRMT R11, R6, 0x7531, R7 ;  /* 0x00007531060b7816 */ /* 0x000fca0000000007 */
[----:B------:R0:W-:Y:S01]  /*10040*/  STSM.16.M88.4 [R0], R8 ;  /* 0x0000000800007844 */ /* 0x0001e20000000200 */
        /* <DEDUP_REMOVED lines=8> */
.L_x_3213:
[----:B0-----:R-:W0:Y:S01]  /*100d0*/  S2R R0, SR_TID.X ;  /* 0x0000000000007919 */ /* 0x001e220000002100 */
[----:B-1----:R1:W-:Y:S01]  /*100e0*/  SYNCS.ARRIVE.TRANS64.A1T0 RZ, [R3+URZ+0x33450], RZ ;  /* 0x033450ff03ff79a7 */ /* 0x0023e2000810003f */
[----:B0-----:R-:W-:Y:S02]  /*100f0*/  LOP3.LUT R4, R0, 0x7f, RZ, 0xc0, !PT ;  /* 0x0000007f00047812 */ /* 0x001fe400078ec0ff */
[----:B------:R-:W2:Y:S01]  /*10100*/  LDL R0, [R1+0xc] ;  /* 0x00000c0001007983 */ /* 0x000ea20000100800 */
[----:B------:R-:W-:Y:S01]  /*10110*/  IMAD.MOV.U32 R8, RZ, RZ, R12 ;  /* 0x000000ffff087224 */ /* 0x000fe200078e000c */
[----:B------:R-:W-:Y:S01]  /*10120*/  BAR.SYNC.DEFER_BLOCKING 0x2, 0x80 ;  /* 0x0082000000007b1d */ /* 0x000fe20000010000 */
[----:B------:R-:W-:-:S13]  /*10130*/  ISETP.NE.AND P0, PT, R4, RZ, PT ;  /* 0x000000ff0400720c */ /* 0x000fda0003f05270 */
[----:B-1----:R-:W-:-:S05]  /*10140*/  @!P0 VIADD R3, R3, 0x33480 ;  /* 0x0003348003038836 */ /* 0x002fca0000000000 */
[----:B------:R-:W-:-:S04]  /*10150*/  @!P0 PRMT R3, RZ, 0x654, R3 ;  /* 0x00000654ff038816 */ /* 0x000fc80000000003 */
[----:B------:R3:W-:Y:S01]  /*10160*/  @!P0 SYNCS.ARRIVE.TRANS64.RED.A1T0 RZ, [R3+URZ], RZ ;  /* 0x000000ff03ff89a7 */ /* 0x0007e2000810043f */
[C---:B--2---:R-:W-:Y:S01]  /*10170*/  ISETP.GT.AND P0, PT, R2.reuse, R0, PT ;  /* 0x000000000200720c */ /* 0x044fe20003f04270 */
[----:B------:R-:W-:Y:S01]  /*10180*/  VIADD R2, R2, 0xffffffff ;  /* 0xffffffff02027836 */ /* 0x000fe20000000000 */
[----:B------:R3:W5:Y:S11]  /*10190*/  LDL R0, [R1] ;  /* 0x0000000001007983 */ /* 0x0007760000100800 */
[----:B---3--:R-:W-:Y:S05]  /*101a0*/  @P0 BRA `(.L_x_3214) ;  /* 0xffffffe800500947 */ /* 0x008fea000383ffff */
[----:B------:R-:W-:Y:S05]  /*101b0*/  BRA `(.L_x_3215) ;  /* 0x0000000000047947 */ /* 0x000fea0003800000 */
.L_x_3193:
[----:B------:R-:W-:-:S07]  /*101c0*/  IMAD.MOV.U32 R12, RZ, RZ, RZ ;  /* 0x000000ffff0c7224 */ /* 0x000fce00078e00ff */
.L_x_3215:
[----:B------:R-:W1:Y:S02]  /*101d0*/  LDL R2, [R1+0x14] ;  /* 0x0000140001027983 */ /* 0x000e640000100800 */
[----:B-1---5:R-:W-:-:S04]  /*101e0*/  LOP3.LUT R0, R2, 0x1, RZ, 0xfc, !PT ;  /* 0x0000000102007812 */ /* 0x022fc800078efcff */
[----:B------:R-:W-:-:S13]  /*101f0*/  ISETP.NE.AND P0, PT, R0, 0x3, PT ;  /* 0x000000030000780c */ /* 0x000fda0003f05270 */
[----:B------:R-:W-:Y:S05]  /*10200*/  @!P0 BRA `(.L_x_3216) ;  /* 0x0000000000048947 */ /* 0x000fea0003800000 */
[----:B------:R-:W-:Y:S01]  /*10210*/  BPT.TRAP 0x1 ;  /* 0x000000040000795c */ /* 0x000fe20000300000 */
.L_x_3216:
[----:B------:R-:W2:Y:S01]  /*10220*/  LDL R0, [R1] ;  /* 0x0000000001007983 */ /* 0x000ea20000100800 */
[----:B------:R-:W-:Y:S01]  /*10230*/  LOP3.LUT R2, R2, 0x2, RZ, 0xfc, !PT ;  /* 0x0000000202027812 */ /* 0x000fe200078efcff */
[----:B------:R-:W-:Y:S03]  /*10240*/  BSSY B0, `(.L_x_3217) ;  /* 0x0000007000007945 */ /* 0x000fe60003800000 */
[----:B------:R-:W-:Y:S02]  /*10250*/  ISETP.NE.AND P1, PT, R2, 0x3, PT ;  /* 0x000000030200780c */ /* 0x000fe40003f25270 */
[----:B--2---:R-:W-:Y:S02]  /*10260*/  LOP3.LUT R3, R0, 0x1, RZ, 0x3c, !PT ;  /* 0x0000000100037812 */ /* 0x004fe400078e3cff */
[----:B------:R-:W-:Y:S02]  /*10270*/  LEA R0, R12, UR40, 0x3 ;  /* 0x000000280c007c11 */ /* 0x000fe4000f8e18ff */
[----:B------:R-:W-:-:S04]  /*10280*/  SHF.L.U32 R3, R3, 0x1f, RZ ;  /* 0x0000001f03037819 */ /* 0x000fc800000006ff */
[----:B------:R-:W1:Y:S02]  /*10290*/  SYNCS.PHASECHK.TRANS64.TRYWAIT P0, [R0+URZ+0x33470], R3 ;  /* 0x03347003000075a7 */ /* 0x000e64000800017f */
[----:B-1----:R-:W-:Y:S05]  /*102a0*/  @!P0 BRA `(.L_x_3218) ;  /* 0x0000001800948947 */ /* 0x002fea0003800000 */
.L_x_3255:
[----:B------:R-:W-:Y:S05]  /*102b0*/  BSYNC B0 ;  /* 0x0000000000007941 */ /* 0x000fea0003800000 */
.L_x_3217:
[----:B------:R-:W-:Y:S05]  /*102c0*/  @!P1 BRA `(.L_x_3219) ;  /* 0x0000000000049947 */ /* 0x000fea0003800000 */
[----:B------:R-:W-:Y:S01]  /*102d0*/  BPT.TRAP 0x1 ;  /* 0x000000040000795c */ /* 0x000fe20000300000 */
.L_x_3219:
[----:B------:R-:W1:Y:S02]  /*102e0*/  LDL R2, [R1] ;  /* 0x0000000001027983 */ /* 0x000e640000100800 */
[----:B-1----:R-:W-:-:S04]  /*102f0*/  SHF.L.U32 R3, R2, 0x1f, RZ ;  /* 0x0000001f02037819 */ /* 0x002fc800000006ff */
[----:B------:R-:W1:Y:S02]  /*10300*/  SYNCS.PHASECHK.TRANS64.TRYWAIT P0, [R0+URZ+0x33460], R3 ;  /* 0x03346003000075a7 */ /* 0x000e64000800017f */
[----:B-1----:R-:W-:Y:S05]  /*10310*/  @!P0 BRA `(.L_x_3220) ;  /* 0x00000018008c8947 */ /* 0x002fea0003800000 */
.L_x_3256:
[----:B------:R-:W-:Y:S01]  /*10320*/  IMAD R2, R12, 0x7800, RZ ;  /* 0x000078000c027824 */ /* 0x000fe200078e02ff */
[----:B------:R-:W-:Y:S05]  /*10330*/  WARPSYNC.ALL ;  /* 0x0000000000007948 */ /* 0x000fea0003800000 */
[C---:B-1----:R-:W-:Y:S01]  /*10340*/  LOP3.LUT R3, R2.reuse, R18, RZ, 0xfc, !PT ;  /* 0x0000001202037212 */ /* 0x042fe200078efcff */
[----:B------:R-:W-:Y:S02]  /*10350*/  IMAD.U32 R19, RZ, RZ, UR40 ;  /* 0x00000028ff137e24 */ /* 0x000fe4000f8e00ff */
[----:B------:R-:W-:Y:S02]  /*10360*/  VIADD R14, R2, 0x2800 ;  /* 0x00002800020e7836 */ /* 0x000fe40000000000 */
[----:B0-----:R0:W1:Y:S01]  /*10370*/  LDSM.16.MT88.4 R4, [R3+UR40+0xf200] ;  /* 0x00f200280304783b */ /* 0x0010620008004200 */
[----:B------:R-:W-:-:S02]  /*10380*/  VIADD R19, R19, 0x200 ;  /* 0x0000020013137836 */ /* 0x000fc40000000000 */
[C---:B------:R-:W-:Y:S02]  /*10390*/  VIADD R21, R2.reuse, 0x5000 ;  /* 0x0000500002157836 */ /* 0x040fe40000000000 */
[C---:B------:R-:W-:Y:S02]  /*103a0*/  VIADD R20, R2.reuse, 0x2000 ;  /* 0x0000200002147836 */ /* 0x040fe40000000000 */
[----:B0-----:R-:W-:Y:S01]  /*103b0*/  VIADD R3, R2, 0x800 ;  /* 0x0000080002037836 */ /* 0x001fe20000000000 */
[C---:B------:R-:W-:Y:S02]  /*103c0*/  LOP3.LUT R16, R21.reuse, R18, RZ, 0xfc, !PT ;  /* 0x0000001215107212 */ /* 0x040fe400078efcff */
[----:B------:R-:W-:Y:S02]  /*103d0*/  LOP3.LUT R21, R21, R17, RZ, 0xfc, !PT ;  /* 0x0000001115157212 */ /* 0x000fe400078efcff */
[C-C-:B-1----:R-:W-:Y:S02]  /*103e0*/  PRMT R8, R4.reuse, 0x6420, R5.reuse ;  /* 0x0000642004087816 */ /* 0x142fe40000000005 */
[----:B------:R-:W-:-:S02]  /*103f0*/  PRMT R9, R4, 0x7531, R5 ;  /* 0x0000753104097816 */ /* 0x000fc40000000005 */
[-C--:B------:R-:W-:Y:S02]  /*10400*/  LOP3.LUT R4, R2, R17.reuse, RZ, 0xfc, !PT ;  /* 0x0000001102047212 */ /* 0x080fe400078efcff */
[C-C-:B------:R-:W-:Y:S02]  /*10410*/  PRMT R10, R6.reuse, 0x6420, R7.reuse ;  /* 0x00006420060a7816 */ /* 0x140fe40000000007 */
[----:B------:R-:W-:Y:S01]  /*10420*/  PRMT R11, R6, 0x7531, R7 ;  /* 0x00007531060b7816 */ /* 0x000fe20000000007 */
[----:B------:R-:W-:Y:S01]  /*10430*/  IMAD.IADD R13, R19, 0x1, R4 ;  /* 0x00000001130d7824 */ /* 0x000fe200078e0204 */
[C---:B------:R-:W-:Y:S02]  /*10440*/  LOP3.LUT R4, R14.reuse, R18, RZ, 0xfc, !PT ;  /* 0x000000120e047212 */ /* 0x040fe400078efcff */
[----:B------:R-:W-:Y:S02]  /*10450*/  LOP3.LUT R14, R14, R17, RZ, 0xfc, !PT ;  /* 0x000000110e0e7212 */ /* 0x000fe400078efcff */
[----:B------:R0:W-:Y:S04]  /*10460*/  STSM.16.M88.4 [R13], R8 ;  /* 0x000000080d007844 */ /* 0x0001e80000000200 */
[----:B------:R-:W1:Y:S01]  /*10470*/  LDSM.16.MT88.4 R4, [R4+UR40+0xf200] ;  /* 0x00f200280404783b */ /* 0x000e620008004200 */
[----:B0-----:R-:W-:Y:S01]  /*10480*/  VIADD R13, R2, 0x1000 ;  /* 0x00001000020d7836 */ /* 0x001fe20000000000 */
[----:B-1----:R-:W-:-:S02]  /*10490*/  PRMT R8, R4, 0x6420, R5 ;  /* 0x0000642004087816 */ /* 0x002fc40000000005 */
[----:B------:R-:W-:Y:S02]  /*104a0*/  PRMT R9, R4, 0x7531, R5 ;  /* 0x0000753104097816 */ /* 0x000fe40000000005 */
[----:B------:R-:W-:Y:S02]  /*104b0*/  LOP3.LUT R5, R3, R17, RZ, 0xfc, !PT ;  /* 0x0000001103057212 */ /* 0x000fe400078efcff */
[C-C-:B------:R-:W-:Y:S02]  /*104c0*/  PRMT R10, R6.reuse, 0x6420, R7.reuse ;  /* 0x00006420060a7816 */ /* 0x140fe40000000007 */
[----:B------:R-:W-:Y:S01]  /*104d0*/  PRMT R11, R6, 0x7531, R7 ;  /* 0x00007531060b7816 */ /* 0x000fe20000000007 */
[----:B------:R-:W-:-:S05]  /*104e0*/  IMAD.IADD R15, R19, 0x1, R5 ;  /* 0x00000001130f7824 */ /* 0x000fca00078e0205 */
[----:B------:R0:W-:Y:S04]  /*104f0*/  STSM.16.M88.4 [R15], R8 ;  /* 0x000000080f007844 */ /* 0x0001e80000000200 */
[----:B------:R-:W1:Y:S01]  /*10500*/  LDSM.16.MT88.4 R4, [R16+UR40+0xf200] ;  /* 0x00f200281004783b */ /* 0x000e620008004200 */
[----:B0-----:R-:W-:Y:S01]  /*10510*/  VIADD R15, R2, 0x1800 ;  /* 0x00001800020f7836 */ /* 0x001fe20000000000 */
[C-C-:B-1----:R-:W-:Y:S02]  /*10520*/  PRMT R8, R4.reuse, 0x6420, R5.reuse ;  /* 0x0000642004087816 */ /* 0x142fe40000000005 */
[----:B------:R-:W-:Y:S02]  /*10530*/  PRMT R9, R4, 0x7531, R5 ;  /* 0x0000753104097816 */ /* 0x000fe40000000005 */
[----:B------:R-:W-:-:S02]  /*10540*/  LOP3.LUT R4, R13, R17, RZ, 0xfc, !PT ;  /* 0x000000110d047212 */ /* 0x000fc400078efcff */
[C-C-:B------:R-:W-:Y:S02]  /*10550*/  PRMT R10, R6.reuse, 0x6420, R7.reuse ;  /* 0x00006420060a7816 */ /* 0x140fe40000000007 */
[----:B------:R-:W-:Y:S01]  /*10560*/  PRMT R11, R6, 0x7531, R7 ;  /* 0x00007531060b7816 */ /* 0x000fe20000000007 */
[----:B------:R-:W-:Y:S01]  /*10570*/  IMAD.IADD R19, R19, 0x1, R4 ;  /* 0x0000000113137824 */ /* 0x000fe200078e0204 */
[-C--:B------:R-:W-:Y:S02]  /*10580*/  LOP3.LUT R4, R3, R18.reuse, RZ, 0xfc, !PT ;  /* 0x0000001203047212 */ /* 0x080fe400078efcff */
[----:B------:R-:W-:Y:S02]  /*10590*/  LOP3.LUT R3, R15, R17, RZ, 0xfc, !PT ;  /* 0x000000110f037212 */ /* 0x000fe400078efcff */
[----:B------:R0:W-:Y:S01]  /*105a0*/  STSM.16.M88.4 [R19], R8 ;  /* 0x0000000813007844 */ /* 0x0001e20000000200 */
[-C--:B------:R-:W-:Y:S02]  /*105b0*/  LOP3.LUT R13, R13, R18.reuse, RZ, 0xfc, !PT ;  /* 0x000000120d0d7212 */ /* 0x080fe400078efcff */
[----:B------:R-:W-:Y:S01]  /*105c0*/  LOP3.LUT R15, R15, R18, RZ, 0xfc, !PT ;  /* 0x000000120f0f7212 */ /* 0x000fe200078efcff */
[----:B------:R-:W1:Y:S01]  /*105d0*/  LDSM.16.MT88.4 R4, [R4+UR40+0xf200] ;  /* 0x00f200280404783b */ /* 0x000e620008004200 */
[----:B0-----:R-:W-:-:S04]  /*105e0*/  IMAD.U32 R19, RZ, RZ, UR40 ;  /* 0x00000028ff137e24 */ /* 0x001fc8000f8e00ff */
[----:B------:R-:W-:-:S04]  /*105f0*/  VIADD R19, R19, 0x200 ;  /* 0x0000020013137836 */ /* 0x000fc80000000000 */
[----:B------:R-:W-:Y:S02]  /*10600*/  IMAD.IADD R16, R19, 0x1, R3 ;  /* 0x0000000113107824 */ /* 0x000fe400078e0203 */
[----:B------:R-:W-:Y:S01]  /*10610*/  VIADD R3, R2, 0x3000 ;  /* 0x0000300002037836 */ /* 0x000fe20000000000 */
[C-C-:B-1----:R-:W-:Y:S02]  /*10620*/  PRMT R8, R4.reuse, 0x6420, R5.reuse ;  /* 0x0000642004087816 */ /* 0x142fe40000000005 */
[----:B------:R-:W-:Y:S02]  /*10630*/  PRMT R9, R4, 0x7531, R5 ;  /* 0x0000753104097816 */ /* 0x000fe40000000005 */
[C-C-:B------:R-:W-:Y:S02]  /*10640*/  PRMT R10, R6.reuse, 0x6420, R7.reuse ;  /* 0x00006420060a7816 */ /* 0x140fe40000000007 */
[----:B------:R-:W-:Y:S02]  /*10650*/  PRMT R11, R6, 0x7531, R7 ;  /* 0x00007531060b7816 */ /* 0x000fe40000000007 */
[----:B------:R-:W-:-:S02]  /*10660*/  LOP3.LUT R5, R3, R18, RZ, 0xfc, !PT ;  /* 0x0000001203057212 */ /* 0x000fc400078efcff */
[-C--:B------:R-:W-:Y:S01]  /*10670*/  LOP3.LUT R3, R3, R17.reuse, RZ, 0xfc, !PT ;  /* 0x0000001103037212 */ /* 0x080fe200078efcff */
[----:B------:R-:W-:Y:S04]  /*10680*/  STSM.16.M88.4 [R16], R8 ;  /* 0x0000000810007844 */ /* 0x000fe80000000200 */
[----:B------:R-:W0:Y:S02]  /*10690*/  LDSM.16.MT88.4 R4, [R5+UR40+0xf200] ;  /* 0x00f200280504783b */ /* 0x000e240008004200 */
[C-C-:B0-----:R-:W-:Y:S02]  /*106a0*/  PRMT R8, R4.reuse, 0x6420, R5.reuse ;  /* 0x0000642004087816 */ /* 0x141fe40000000005 */
[----:B------:R-:W-:Y:S02]  /*106b0*/  PRMT R9, R4, 0x7531, R5 ;  /* 0x0000753104097816 */ /* 0x000fe40000000005 */
[----:B------:R-:W-:-:S02]  /*106c0*/  LOP3.LUT R4, R20, R17, RZ, 0xfc, !PT ;  /* 0x0000001114047212 */ /* 0x000fc400078efcff */
[C-C-:B------:R-:W-:Y:S02]  /*106d0*/  PRMT R10, R6.reuse, 0x6420, R7.reuse ;  /* 0x00006420060a7816 */ /* 0x140fe40000000007 */
[----:B------:R-:W-:Y:S01]  /*106e0*/  PRMT R11, R6, 0x7531, R7 ;  /* 0x00007531060b7816 */ /* 0x000fe20000000007 */
[----:B------:R-:W-:Y:S02]  /*106f0*/  IMAD.IADD R4, R19, 0x1, R4 ;  /* 0x0000000113047824 */ /* 0x000fe400078e0204 */
[----:B------:R-:W-:-:S03]  /*10700*/  VIADD R19, R2, 0x5800 ;  /* 0x0000580002137836 */ /* 0x000fc60000000000 */
[----:B------:R-:W-:Y:S02]  /*10710*/  STSM.16.M88.4 [R4], R8 ;  /* 0x0000000804007844 */ /* 0x000fe40000000200 */
[----:B------:R-:W-:-:S05]  /*10720*/  LOP3.LUT R16, R19, R18, RZ, 0xfc, !PT ;  /* 0x0000001213107212 */ /* 0x000fca00078efcff */
[----:B------:R0:W1:Y:S02]  /*10730*/  LDSM.16.MT88.4 R4, [R16+UR40+0xf200] ;  /* 0x00f200281004783b */ /* 0x0000640008004200 */
[----:B0-----:R-:W-:-:S04]  /*10740*/  IMAD.U32 R16, RZ, RZ, UR40 ;  /* 0x00000028ff107e24 */ /* 0x001fc8000f8e00ff */
[----:B------:R-:W-:-:S04]  /*10750*/  VIADD R16, R16, 0x200 ;  /* 0x0000020010107836 */ /* 0x000fc80000000000 */
[C---:B------:R-:W-:Y:S02]  /*10760*/  IMAD.IADD R14, R16.reuse, 0x1, R14 ;  /* 0x00000001100e7824 */ /* 0x040fe400078e020e */
[----:B------:R-:W-:Y:S02]  /*10770*/  IMAD.IADD R16, R16, 0x1, R3 ;  /* 0x0000000110107824 */ /* 0x000fe400078e0203 */
[----:B------:R-:W-:Y:S01]  /*10780*/  VIADD R3, R2, 0x3800 ;  /* 0x0000380002037836 */ /* 0x000fe20000000000 */
[C-C-:B-1----:R-:W-:Y:S02]  /*10790*/  PRMT R8, R4.reuse, 0x6420, R5.reuse ;  /* 0x0000642004087816 */ /* 0x142fe40000000005 */
[----:B------:R-:W-:Y:S02]  /*107a0*/  PRMT R9, R4, 0x7531, R5 ;  /* 0x0000753104097816 */ /* 0x000fe40000000005 */
[C-C-:B------:R-:W-:Y:S02]  /*107b0*/  PRMT R10, R6.reuse, 0x6420, R7.reuse ;  /* 0x00006420060a7816 */ /* 0x140fe40000000007 */
[----:B------:R-:W-:-:S05]  /*107c0*/  PRMT R11, R6, 0x7531, R7 ;  /* 0x00007531060b7816 */ /* 0x000fca0000000007 */
[----:B------:R0:W-:Y:S04]  /*107d0*/  STSM.16.M88.4 [R14], R8 ;  /* 0x000000080e007844 */ /* 0x0001e80000000200 */
[----:B------:R-:W1:Y:S01]  /*107e0*/  LDSM.16.MT88.4 R4, [R13+UR40+0xf200] ;  /* 0x00f200280d04783b */ /* 0x000e620008004200 */
[C---:B0-----:R-:W-:Y:S02]  /*107f0*/  LOP3.LUT R14, R3.reuse, R18, RZ, 0xfc, !PT ;  /* 0x00000012030e7212 */ /* 0x041fe400078efcff */
[----:B------:R-:W-:Y:S02]  /*10800*/  LOP3.LUT R3, R3, R17, RZ, 0xfc, !PT ;  /* 0x0000001103037212 */ /* 0x000fe400078efcff */
[C-C-:B-1----:R-:W-:Y:S02]  /*10810*/  PRMT R8, R4.reuse, 0x6420, R5.reuse ;  /* 0x0000642004087816 */ /* 0x142fe40000000005 */
[----:B------:R-:W-:-:S02]  /*10820*/  PRMT R9, R4, 0x7531, R5 ;  /* 0x0000753104097816 */ /* 0x000fc40000000005 */
[C-C-:B------:R-:W-:Y:S02]  /*10830*/  PRMT R10, R6.reuse, 0x6420, R7.reuse ;  /* 0x00006420060a7816 */ /* 0x140fe40000000007 */
[----:B------:R-:W-:-:S05]  /*10840*/  PRMT R11, R6, 0x7531, R7 ;  /* 0x00007531060b7816 */ /* 0x000fca0000000007 */
[----:B------:R-:W-:Y:S04]  /*10850*/  STSM.16.M88.4 [R16], R8 ;  /* 0x0000000810007844 */ /* 0x000fe80000000200 */
[----:B------:R0:W1:Y:S02]  /*10860*/  LDSM.16.MT88.4 R4, [R14+UR40+0xf200] ;  /* 0x00f200280e04783b */ /* 0x0000640008004200 */
[----:B0-----:R-:W-:Y:S02]  /*10870*/  IMAD.U32 R14, RZ, RZ, UR40 ;  /* 0x00000028ff0e7e24 */ /* 0x001fe4000f8e00ff */
[----:B------:R-:W-:Y:S02]  /*10880*/  VIADD R16, R2, 0x6000 ;  /* 0x0000600002107836 */ /* 0x000fe40000000000 */
[----:B------:R-:W-:-:S04]  /*10890*/  VIADD R14, R14, 0x200 ;  /* 0x000002000e0e7836 */ /* 0x000fc80000000000 */
[----:B------:R-:W-:Y:S02]  /*108a0*/  IMAD.IADD R13, R14, 0x1, R3 ;  /* 0x000000010e0d7824 */ /* 0x000fe400078e0203 */
[----:B------:R-:W-:Y:S01]  /*108b0*/  VIADD R3, R2, 0x4000 ;  /* 0x0000400002037836 */ /* 0x000fe20000000000 */
[C-C-:B-1----:R-:W-:Y:S02]  /*108c0*/  PRMT R8, R4.reuse, 0x6420, R5.reuse ;  /* 0x0000642004087816 */ /* 0x142fe40000000005 */
[----:B------:R-:W-:Y:S02]  /*108d0*/  PRMT R9, R4, 0x7531, R5 ;  /* 0x0000753104097816 */ /* 0x000fe40000000005 */
[C-C-:B------:R-:W-:Y:S02]  /*108e0*/  PRMT R10, R6.reuse, 0x6420, R7.reuse ;  /* 0x00006420060a7816 */ /* 0x140fe40000000007 */
[----:B------:R-:W-:Y:S02]  /*108f0*/  PRMT R11, R6, 0x7531, R7 ;  /* 0x00007531060b7816 */ /* 0x000fe40000000007 */
[----:B------:R-:W-:-:S03]  /*10900*/  LOP3.LUT R4, R16, R18, RZ, 0xfc, !PT ;  /* 0x0000001210047212 */ /* 0x000fc600078efcff */
        /* <DEDUP_REMOVED lines=9> */
[----:B------:R-:W-:-:S04]  /*109a0*/  LOP3.LUT R3, R3, R18, RZ, 0xfc, !PT ;  /* 0x0000001203037212 */ /* 0x000fc800078efcff */
[----:B------:R0:W-:Y:S04]  /*109b0*/  STSM.16.M88.4 [R14], R8 ;  /* 0x000000080e007844 */ /* 0x0001e80000000200 */
[----:B------:R-:W1:Y:S01]  /*109c0*/  LDSM.16.MT88.4 R4, [R15+UR40+0xf200] ;  /* 0x00f200280f04783b */ /* 0x000e620008004200 */
[----:B0-----:R-:W-:-:S04]  /*109d0*/  IMAD.U32 R14, RZ, RZ, UR40 ;  /* 0x00000028ff0e7e24 */ /* 0x001fc8000f8e00ff */
[----:B------:R-:W-:-:S04]  /*109e0*/  VIADD R14, R14, 0x200 ;  /* 0x000002000e0e7836 */ /* 0x000fc80000000000 */
[----:B------:R-:W-:Y:S01]  /*109f0*/  IMAD.IADD R21, R14, 0x1, R21 ;  /* 0x000000010e157824 */ /* 0x000fe200078e0215 */
[C-C-:B-1----:R-:W-:Y:S02]  /*10a00*/  PRMT R8, R4.reuse, 0x6420, R5.reuse ;  /* 0x0000642004087816 */ /* 0x142fe40000000005 */
[----:B------:R-:W-:Y:S02]  /*10a10*/  PRMT R9, R4, 0x7531, R5 ;  /* 0x0000753104097816 */ /* 0x000fe40000000005 */
[----:B------:R-:W-:Y:S02]  /*10a20*/  LOP3.LUT R4, R13, R17, RZ, 0xfc, !PT ;  /* 0x000000110d047212 */ /* 0x000fe400078efcff */
[C-C-:B------:R-:W-:Y:S02]  /*10a30*/  PRMT R10, R6.reuse, 0x6420, R7.reuse ;  /* 0x00006420060a7816 */ /* 0x140fe40000000007 */
[----:B------:R-:W-:Y:S01]  /*10a40*/  PRMT R11, R6, 0x7531, R7 ;  /* 0x00007531060b7816 */ /* 0x000fe20000000007 */
[----:B------:R-:W-:Y:S01]  /*10a50*/  IMAD.IADD R15, R14, 0x1, R4 ;  /* 0x000000010e0f7824 */ /* 0x000fe200078e0204 */
[----:B------:R-:W-:-:S04]  /*10a60*/  LOP3.LUT R14, R20, R18, RZ, 0xfc, !PT ;  /* 0x00000012140e7212 */ /* 0x000fc800078efcff */
[----:B------:R-:W-:Y:S04]  /*10a70*/  STSM.16.M88.4 [R15], R8 ;  /* 0x000000080f007844 */ /* 0x000fe80000000200 */
[----:B------:R0:W1:Y:S02]  /*10a80*/  LDSM.16.MT88.4 R4, [R3+UR40+0xf200] ;  /* 0x00f200280304783b */ /* 0x0000640008004200 */
[-C--:B0-----:R-:W-:Y:S02]  /*10a90*/  LOP3.LUT R3, R16, R17.reuse, RZ, 0xfc, !PT ;  /* 0x0000001110037212 */ /* 0x081fe400078efcff */
[----:B------:R-:W-:Y:S01]  /*10aa0*/  LOP3.LUT R15, R19, R17, RZ, 0xfc, !PT ;  /* 0x00000011130f7212 */ /* 0x000fe200078efcff */
[----:B------:R-:W-:-:S04]  /*10ab0*/  IMAD.U32 R19, RZ, RZ, UR40 ;  /* 0x00000028ff137e24 */ /* 0x000fc8000f8e00ff */
[----:B------:R-:W-:-:S04]  /*10ac0*/  VIADD R19, R19, 0x200 ;  /* 0x0000020013137836 */ /* 0x000fc80000000000 */
[C---:B------:R-:W-:Y:S02]  /*10ad0*/  IMAD.IADD R15, R19.reuse, 0x1, R15 ;  /* 0x00000001130f7824 */ /* 0x040fe400078e020f */
[----:B------:R-:W-:Y:S01]  /*10ae0*/  IMAD.IADD R3, R19, 0x1, R3 ;  /* 0x0000000113037824 */ /* 0x000fe200078e0203 */
[C-C-:B-1----:R-:W-:Y:S02]  /*10af0*/  PRMT R8, R4.reuse, 0x6420, R5.reuse ;  /* 0x0000642004087816 */ /* 0x142fe40000000005 */
[----:B------:R-:W-:Y:S02]  /*10b00*/  PRMT R9, R4, 0x7531, R5 ;  /* 0x0000753104097816 */ /* 0x000fe40000000005 */
[C-C-:B------:R-:W-:Y:S02]  /*10b10*/  PRMT R10, R6.reuse, 0x6420, R7.reuse ;  /* 0x00006420060a7816 */ /* 0x140fe40000000007 */
[----:B------:R-:W-:-:S05]  /*10b20*/  PRMT R11, R6, 0x7531, R7 ;  /* 0x00007531060b7816 */ /* 0x000fca0000000007 */
[----:B------:R0:W-:Y:S02]  /*10b30*/  STSM.16.M88.4 [R21], R8 ;  /* 0x0000000815007844 */ /* 0x0001e40000000200 */
[C---:B0-----:R-:W-:Y:S02]  /*10b40*/  VIADD R9, R2.reuse, 0x6800 ;  /* 0x0000680002097836 */ /* 0x041fe40000000000 */
[----:B------:R-:W-:Y:S01]  /*10b50*/  VIADD R8, R2, 0x7000 ;  /* 0x0000700002087836 */ /* 0x000fe20000000000 */
[-C--:B------:R-:W-:Y:S02]  /*10b60*/  LOP3.LUT R2, R13, R18.reuse, RZ, 0xfc, !PT ;  /* 0x000000120d027212 */ /* 0x080fe400078efcff */
[CC--:B------:R-:W-:Y:S02]  /*10b70*/  LOP3.LUT R4, R9.reuse, R18.reuse, RZ, 0xfc, !PT ;  /* 0x0000001209047212 */ /* 0x0c0fe400078efcff */
[----:B------:R-:W-:Y:S02]  /*10b80*/  LOP3.LUT R13, R9, R17, RZ, 0xfc, !PT ;  /* 0x00000011090d7212 */ /* 0x000fe400078efcff */
[----:B------:R-:W-:-:S02]  /*10b90*/  LOP3.LUT R18, R8, R18, RZ, 0xfc, !PT ;  /* 0x0000001208127212 */ /* 0x000fc400078efcff */
[----:B------:R-:W0:Y:S01]  /*10ba0*/  LDSM.16.MT88.4 R4, [R4+UR40+0xf200] ;  /* 0x00f200280404783b */ /* 0x000e220008004200 */
[----:B------:R-:W-:Y:S01]  /*10bb0*/  LOP3.LUT R17, R8, R17, RZ, 0xfc, !PT ;  /* 0x0000001108117212 */ /* 0x000fe200078efcff */
[----:B------:R-:W-:-:S04]  /*10bc0*/  IMAD.IADD R13, R19, 0x1, R13 ;  /* 0x00000001130d7824 */ /* 0x000fc800078e020d */
[----:B------:R-:W-:Y:S01]  /*10bd0*/  IMAD.IADD R17, R19, 0x1, R17 ;  /* 0x0000000113117824 */ /* 0x000fe200078e0211 */
[C-C-:B0-----:R-:W-:Y:S02]  /*10be0*/  PRMT R8, R4.reuse, 0x6420, R5.reuse ;  /* 0x0000642004087816 */ /* 0x141fe40000000005 */
[----:B------:R-:W-:Y:S02]  /*10bf0*/  PRMT R9, R4, 0x7531, R5 ;  /* 0x0000753104097816 */ /* 0x000fe40000000005 */
[C-C-:B------:R-:W-:Y:S02]  /*10c00*/  PRMT R10, R6.reuse, 0x6420, R7.reuse ;  /* 0x00006420060a7816 */ /* 0x140fe40000000007 */
[----:B------:R-:W-:-:S05]  /*10c10*/  PRMT R11, R6, 0x7531, R7 ;  /* 0x00007531060b7816 */ /* 0x000fca0000000007 */
[----:B------:R-:W-:Y:S04]  /*10c20*/  STSM.16.M88.4 [R15], R8 ;  /* 0x000000080f007844 */ /* 0x000fe80000000200 */
[----:B------:R-:W0:Y:S02]  /*10c30*/  LDSM.16.MT88.4 R4, [R14+UR40+0xf200] ;  /* 0x00f200280e04783b */ /* 0x000e240008004200 */
[C-C-:B0-----:R-:W-:Y:S02]  /*10c40*/  PRMT R8, R4.reuse, 0x6420, R5.reuse ;  /* 0x0000642004087816 */ /* 0x141fe40000000005 */
[----:B------:R-:W-:Y:S02]  /*10c50*/  PRMT R9, R4, 0x7531, R5 ;  /* 0x0000753104097816 */ /* 0x000fe40000000005 */
[----:B------:R-:W-:-:S02]  /*10c60*/  PRMT R10, R6, 0x6420, R7 ;  /* 0x00006420060a7816 */ /* 0x000fc40000000007 */
        /* <DEDUP_REMOVED lines=22> */
.L_x_3221:
[----:B------:R-:W2:Y:S01]  /*10dd0*/  LDL.LU R3, [R1] ;  /* 0x0000000001037983 */ /* 0x000ea20000300800 */
[----:B-1----:R-:W-:Y:S01]  /*10de0*/  SYNCS.ARRIVE.TRANS64.A1T0 RZ, [R0+URZ+0x33450], RZ ;  /* 0x033450ff00ff79a7 */ /* 0x002fe2000810003f */
[----:B------:R-:W1:Y:S02]  /*10df0*/  S2R R2, SR_TID.X ;  /* 0x0000000000027919 */ /* 0x000e640000002100 */
[----:B-1----:R-:W-:Y:S01]  /*10e00*/  LOP3.LUT R2, R2, 0x7f, RZ, 0xc0, !PT ;  /* 0x0000007f02027812 */ /* 0x002fe200078ec0ff */
        /* <DEDUP_REMOVED lines=9> */
[----:B--2---:R-:W-:Y:S01]  /*10ea0*/  LOP3.LUT R0, R3, R0, RZ, 0x3c, !PT ;  /* 0x0000000003007212 */ /* 0x004fe200078e3cff */
[----:B------:R-:W-:-:S07]  /*10eb0*/  IMAD.MOV.U32 R3, RZ, RZ, RZ ;  /* 0x000000ffff037224 */ /* 0x000fce00078e00ff */
.L_x_3174:
[----:B------:R-:W1:Y:S01]  /*10ec0*/  S2R R5, SR_CgaCtaId ;  /* 0x0000000000057919 */ /* 0x000e620000008800 */
[----:B------:R-:W-:Y:S02]  /*10ed0*/  MOV R4, 0x400 ;  /* 0x0000040000047802 */ /* 0x000fe40000000f00 */
[----:B------:R-:W-:Y:S02]  /*10ee0*/  SHF.L.U32 R3, R3, 0x1f, RZ ;  /* 0x0000001f03037819 */ /* 0x000fe400000006ff */
[----:B-1----:R-:W-:-:S04]  /*10ef0*/  LEA R6, R5, R4, 0x18 ;  /* 0x0000000405067211 */ /* 0x002fc800078ec0ff */
[----:B------:R-:W1:Y:S02]  /*10f00*/  SYNCS.PHASECHK.TRANS64.TRYWAIT P0, [R6+URZ+0x33420], R3 ;  /* 0x03342003060075a7 */ /* 0x000e64000800017f */
[----:B-1----:R-:W-:Y:S05]  /*10f10*/  @!P0 BRA `(.L_x_3222) ;  /* 0x0000000c00a08947 */ /* 0x002fea0003800000 */
.L_x_3257:
[----:B------:R-:W2:Y:S02]  /*10f20*/  S2R R4, SR_TID.X ;  /* 0x0000000000047919 */ /* 0x000ea40000002100 */
[----:B--2---:R-:W-:-:S04]  /*10f30*/  SHF.R.U32.HI R4, RZ, 0x5, R4 ;  /* 0x00000005ff047819 */ /* 0x004fc80000011604 */
[----:B------:R-:W-:-:S05]  /*10f40*/  LOP3.LUT R4, R4, 0x3, RZ, 0xc0, !PT ;  /* 0x0000000304047812 */ /* 0x000fca00078ec0ff */
[----:B-1----:R-:W1:Y:S02]  /*10f50*/  SHFL.IDX PT, R3, R4, RZ, 0x1f ;  /* 0x00001fff04037589 */ /* 0x002e6400000e0000 */
[----:B-1----:R-:W-:-:S13]  /*10f60*/  ISETP.NE.AND P0, PT, R3, RZ, PT ;  /* 0x000000ff0300720c */ /* 0x002fda0003f05270 */
        /* <DEDUP_REMOVED lines=8> */
.L_x_3223:
[----:B0-----:R-:W-:Y:S01]  /*10ff0*/  VIADD R8, R6, 0x33440 ;  /* 0x0003344006087836 */ /* 0x001fe20000000000 */
[----:B------:R-:W-:Y:S01]  /*11000*/  SHF.L.U32 R4, R0, 0x1f, RZ ;  /* 0x0000001f00047819 */ /* 0x000fe200000006ff */
[C---:B------:R-:W-:Y:S02]  /*11010*/  VIADD R3, R2.reuse, 0x1 ;  /* 0x0000000102037836 */ /* 0x040fe40000000000 */
[----:B------:R-:W-:-:S03]  /*11020*/  IMAD R7, R2, 0x8, R8 ;  /* 0x0000000802077824 */ /* 0x000fc600078e0208 */
        /* <DEDUP_REMOVED lines=8> */
.L_x_3258:
[----:B------:R-:W1:Y:S02]  /*110b0*/  SYNCS.PHASECHK.TRANS64.TRYWAIT P1, [R5+URZ], R0 ;  /* 0x00000000050075a7 */ /* 0x000e64000802017f */
[----:B-1----:R-:W-:Y:S05]  /*110c0*/  @!P1 BRA `(.L_x_3225) ;  /* 0x0000000c005c9947 */ /* 0x002fea0003800000 */
.L_x_3259:
[----:B------:R-:W-:Y:S05]  /*110d0*/  @!P0 BRA `(.L_x_3226) ;  /* 0x0000000000048947 */ /* 0x000fea0003800000 */
[----:B------:R-:W-:Y:S01]  /*110e0*/  BPT.TRAP 0x1 ;  /* 0x000000040000795c */ /* 0x000fe20000300000 */
.L_x_3226:
[----:B-1----:R-:W-:-:S04]  /*110f0*/  IMAD R5, R2, 0x8, R6 ;  /* 0x0000000802057824 */ /* 0x002fc800078e0206 */
[----:B------:R-:W1:Y:S02]  /*11100*/  SYNCS.PHASECHK.TRANS64.TRYWAIT P1, [R5+URZ+0x33460], R4 ;  /* 0x03346004050075a7 */ /* 0x000e64000802017f */
[----:B-1----:R-:W-:Y:S05]  /*11110*/  @!P1 BRA `(.L_x_3227) ;  /* 0x0000000c005c9947 */ /* 0x002fea0003800000 */
.L_x_3260:
[----:B------:R-:W-:Y:S05]  /*11120*/  @!P0 BRA `(.L_x_3228) ;  /* 0x0000000000048947 */ /* 0x000fea0003800000 */
[----:B------:R-:W-:Y:S01]  /*11130*/  BPT.TRAP 0x1 ;  /* 0x000000040000795c */ /* 0x000fe20000300000 */
.L_x_3228:
[----:B------:R-:W-:-:S04]  /*11140*/  IMAD R3, R3, 0x8, R6 ;  /* 0x0000000803037824 */ /* 0x000fc800078e0206 */
[----:B------:R-:W2:Y:S02]  /*11150*/  SYNCS.PHASECHK.TRANS64.TRYWAIT P1, [R3+URZ+0x33460], R0 ;  /* 0x03346000030075a7 */ /* 0x000ea4000802017f */
[----:B--2---:R-:W-:Y:S05]  /*11160*/  @!P1 BRA `(.L_x_3229) ;  /* 0x0000000c005c9947 */ /* 0x004fea0003800000 */
.L_x_3261:
[----:B------:R-:W-:Y:S05]  /*11170*/  @!P0 BRA `(.L_x_3230) ;  /* 0x0000000000048947 */ /* 0x000fea0003800000 */
[----:B------:R-:W-:Y:S01]  /*11180*/  BPT.TRAP 0x1 ;  /* 0x000000040000795c */ /* 0x000fe20000300000 */
.L_x_3230:
[----:B------:R-:W3:Y:S02]  /*11190*/  SYNCS.PHASECHK.TRANS64.TRYWAIT P0, [R5+URZ+0x33480], R4 ;  /* 0x03348004050075a7 */ /* 0x000ee4000800017f */
[----:B---3--:R-:W-:Y:S05]  /*111a0*/  @!P0 BRA `(.L_x_3231) ;  /* 0x0000000c00608947 */ /* 0x008fea0003800000 */
.L_x_3232:
[----:B----4-:R4:W0:Y:S02]  /*111b0*/  SYNCS.PHASECHK.TRANS64.TRYWAIT P0, [R3+URZ+0x33480], R0 ;  /* 0x03348000030075a7 */ /* 0x010824000800017f */
[----:B0-----:R-:W-:Y:S05]  /*111c0*/  @!P0 NANOSLEEP.SYNCS 0x989680 ;  /* 0x009896800000895d */ /* 0x001fea0003900000 */
[----:B------:R-:W0:Y:S02]  /*111d0*/  @!P0 SYNCS.PHASECHK.TRANS64 P0, [R3+URZ+0x33480], R0 ;  /* 0x03348000030085a7 */ /* 0x000e24000800007f */
[----:B0-----:R-:W-:Y:S05]  /*111e0*/  @!P0 BRA `(.L_x_3232) ;  /* 0xfffffffc00f08947 */ /* 0x001fea000383ffff */
.L_x_3144:
[----:B------:R-:W-:Y:S05]  /*111f0*/  BSYNC B6 ;  /* 0x0000000000067941 */ /* 0x000fea0003800000 */
.L_x_3141:
[----:B------:R-:W-:Y:S05]  /*11200*/  EXIT ;  /* 0x000000000000794d */ /* 0x000fea0003800000 */
.L_x_3148:
[----:B0-----:R-:W-:-:S04]  /*11210*/  IMAD.U32 R3, RZ, RZ, UR40 ;  /* 0x00000028ff037e24 */ /* 0x001fc8000f8e00ff */
[----:B------:R0:W1:Y:S03]  /*11220*/  SYNCS.PHASECHK.TRANS64.TRYWAIT P1, [R3+URZ+0x33400], R6 ;  /* 0x03340006030075a7 */ /* 0x000066000802017f */
[----:B-1----:R-:W-:Y:S05]  /*11230*/  @!P1 NANOSLEEP.SYNCS 0x989680 ;  /* 0x009896800000995d */ /* 0x002fea0003900000 */
[----:B------:R-:W1:Y:S02]  /*11240*/  @!P1 SYNCS.PHASECHK.TRANS64 P1, [R3+URZ+0x33400], R6 ;  /* 0x03340006030095a7 */ /* 0x000e64000802007f */
[----:B-1----:R-:W-:Y:S05]  /*11250*/  @!P1 BRA `(.L_x_3148) ;  /* 0xfffffffc00ec9947 */ /* 0x002fea000383ffff */
[----:B------:R-:W-:Y:S05]  /*11260*/  BRA `(.L_x_3233) ;  /* 0xffffff0400047947 */ /* 0x000fea000383ffff */
.L_x_3152:
[----:B0-----:R-:W-:-:S04]  /*11270*/  IMAD.U32 R3, RZ, RZ, UR40 ;  /* 0x00000028ff037e24 */ /* 0x001fc8000f8e00ff */
[----:B------:R0:W2:Y:S03]  /*11280*/  SYNCS.PHASECHK.TRANS64.TRYWAIT P2, [R3+URZ+0x33430], R6 ;  /* 0x03343006030075a7 */ /* 0x0000a6000804017f */
[----:B--2---:R-:W-:Y:S05]  /*11290*/  @!P2 NANOSLEEP.SYNCS 0x989680 ;  /* 0x009896800000a95d */ /* 0x004fea0003900000 */
[----:B------:R-:W2:Y:S02]  /*112a0*/  @!P2 SYNCS.PHASECHK.TRANS64 P2, [R3+URZ+0x33430], R6 ;  /* 0x033430060300a5a7 */ /* 0x000ea4000804007f */
[----:B--2---:R-:W-:Y:S05]  /*112b0*/  @!P2 BRA `(.L_x_3152) ;  /* 0xfffffffc00eca947 */ /* 0x004fea000383ffff */
[----:B------:R-:W-:Y:S05]  /*112c0*/  BRA `(.L_x_3151) ;  /* 0xffffff04001c7947 */ /* 0x000fea000383ffff */
.L_x_3157:
[----:B-1----:R-:W-:-:S04]  /*112d0*/  IMAD.U32 R12, RZ, RZ, UR4 ;  /* 0x00000004ff0c7e24 */ /* 0x002fc8000f8e00ff */
[----:B------:R1:W2:Y:S03]  /*112e0*/  SYNCS.PHASECHK.TRANS64.TRYWAIT P2, [R12+URZ+0x33430], R11 ;  /* 0x0334300b0c0075a7 */ /* 0x0002a6000804017f */
[----:B--2---:R-:W-:Y:S05]  /*112f0*/  @!P2 NANOSLEEP.SYNCS 0x989680 ;  /* 0x009896800000a95d */ /* 0x004fea0003900000 */
[----:B------:R-:W2:Y:S02]  /*11300*/  @!P2 SYNCS.PHASECHK.TRANS64 P2, [R12+URZ+0x33430], R11 ;  /* 0x0334300b0c00a5a7 */ /* 0x000ea4000804007f */
[----:B--2---:R-:W-:Y:S05]  /*11310*/  @!P2 BRA `(.L_x_3157) ;  /* 0xfffffffc00eca947 */ /* 0x004fea000383ffff */
[----:B------:R-:W-:Y:S05]  /*11320*/  BRA `(.L_x_3154) ;  /* 0xffffff4400307947 */ /* 0x000fea000383ffff */
.L_x_3161:
[----:B-1----:R-:W-:-:S04]  /*11330*/  IMAD.U32 R11, RZ, RZ, UR4 ;  /* 0x00000004ff0b7e24 */ /* 0x002fc8000f8e00ff */
[----:B------:R1:W2:Y:S03]  /*11340*/  SYNCS.PHASECHK.TRANS64.TRYWAIT P2, [R11+URZ+0x33450], R10 ;  /* 0x0334500a0b0075a7 */ /* 0x0002a6000804017f */
[----:B--2---:R-:W-:Y:S05]  /*11350*/  @!P2 NANOSLEEP.SYNCS 0x989680 ;  /* 0x009896800000a95d */ /* 0x004fea0003900000 */
[----:B------:R-:W2:Y:S02]  /*11360*/  @!P2 SYNCS.PHASECHK.TRANS64 P2, [R11+URZ+0x33450], R10 ;  /* 0x0334500a0b00a5a7 */ /* 0x000ea4000804007f */
[----:B--2---:R-:W-:Y:S05]  /*11370*/  @!P2 BRA `(.L_x_3161) ;  /* 0xfffffffc00eca947 */ /* 0x004fea000383ffff */
[----:B------:R-:W-:Y:S05]  /*11380*/  BRA `(.L_x_3158) ;  /* 0xffffff5000547947 */ /* 0x000fea000383ffff */
.L_x_3167:
[----:B-1----:R-:W-:-:S04]  /*11390*/  IMAD.U32 R0, RZ, RZ, UR5 ;  /* 0x00000005ff007e24 */ /* 0x002fc8000f8e00ff */
[----:B------:R1:W2:Y:S03]  /*113a0*/  SYNCS.PHASECHK.TRANS64.TRYWAIT P1, [R0+URZ+0x33450], R5 ;  /* 0x03345005000075a7 */ /* 0x0002a6000802017f */
[----:B--2---:R-:W-:Y:S05]  /*113b0*/  @!P1 NANOSLEEP.SYNCS 0x989680 ;  /* 0x009896800000995d */ /* 0x004fea0003900000 */
[----:B------:R-:W2:Y:S02]  /*113c0*/  @!P1 SYNCS.PHASECHK.TRANS64 P1, [R0+URZ+0x33450], R5 ;  /* 0x03345005000095a7 */ /* 0x000ea4000802007f */
[----:B--2---:R-:W-:Y:S05]  /*113d0*/  @!P1 BRA `(.L_x_3167) ;  /* 0xfffffffc00ec9947 */ /* 0x004fea000383ffff */
[----:B------:R-:W-:Y:S05]  /*113e0*/  BRA `(.L_x_3166) ;  /* 0xffffff7c00207947 */ /* 0x000fea000383ffff */
.L_x_3180:
[----:B------:R-:W-:Y:S02]  /*113f0*/  IMAD.MOV.U32 R13, RZ, RZ, R7 ;  /* 0x000000ffff0d7224 */ /* 0x000fe400078e0007 */
[----:B------:R-:W-:Y:S02]  /*11400*/  IMAD.MOV.U32 R12, RZ, RZ, RZ ;  /* 0x000000ffff0c7224 */ /* 0x000fe400078e00ff */
[----:B------:R-:W-:Y:S02]  /*11410*/  IMAD.MOV.U32 R11, RZ, RZ, 0x1f ;  /* 0x0000001fff0b7424 */ /* 0x000fe400078e00ff */
[----:B------:R-:W-:-:S07]  /*11420*/  IMAD.MOV.U32 R15, RZ, RZ, -0x1 ;  /* 0xffffffffff0f7424 */ /* 0x000fce00078e00ff */
[----:B0-----:R-:W-:Y:S05]  /*11430*/  WARPSYNC.COLLECTIVE R15, `(.L_x_3234) ;  /* 0x000000000f087348 */ /* 0x001fea0003c00000 */
[----:B------:R1:W2:Y:S02]  /*11440*/  SHFL.IDX P6, R14, R13, R12, R11 ;  /* 0x0000000c0d0e7389 */ /* 0x0002a400000c000b */
[----:B012---:R-:W-:Y:S01]  /*11450*/  ENDCOLLECTIVE ;  /* 0x000000000000791b */ /* 0x007fe20003800000 */
.L_x_3234:
[----:B------:R-:W-:Y:S05]  /*11460*/  BRA `(.L_x_3235) ;  /* 0xffffffc400507947 */ /* 0x000fea000383ffff */
.L_x_3182:
[----:B------:R-:W-:Y:S01]  /*11470*/  BSSY B0, `(.L_x_3236) ;  /* 0x0000006000007945 */ /* 0x000fe20003800000 */
[----:B------:R-:W-:-:S07]  /*11480*/  IMAD.MOV.U32 R15, RZ, RZ, -0x1 ;  /* 0xffffffffff0f7424 */ /* 0x000fce00078e00ff */
[----:B01----:R-:W-:Y:S05]  /*11490*/  WARPSYNC.COLLECTIVE R15, `(.L_x_3237) ;  /* 0x000000000f0c7348 */ /* 0x003fea0003c00000 */
[----:B------:R-:W-:Y:S02]  /*114a0*/  ELECT P6, UR62, PT ;  /* 0x00000000003e782f */ /* 0x000fe400038c0000 */
[----:B------:R-:W-:Y:S01]  /*114b0*/  MOV R14, UR62 ;  /* 0x0000003e000e7c02 */ /* 0x000fe20008000f00 */
[----:B01----:R-:W-:Y:S10]  /*114c0*/  ENDCOLLECTIVE ;  /* 0x000000000000791b */ /* 0x003ff40003800000 */
.L_x_3237:
[----:B------:R-:W-:Y:S05]  /*114d0*/  BSYNC B0 ;  /* 0x0000000000007941 */ /* 0x000fea0003800000 */
.L_x_3236:
[----:B------:R-:W-:Y:S05]  /*114e0*/  BRA `(.L_x_3238) ;  /* 0xffffffc4005c7947 */ /* 0x000fea000383ffff */
.L_x_3184:
[----:B--2---:R-:W-:-:S04]  /*114f0*/  IMAD.U32 R3, RZ, RZ, UR40 ;  /* 0x00000028ff037e24 */ /* 0x004fc8000f8e00ff */
[----:B------:R2:W3:Y:S03]  /*11500*/  SYNCS.PHASECHK.TRANS64.TRYWAIT P0, [R3+URZ+0x33480], R2 ;  /* 0x03348002030075a7 */ /* 0x0004e6000800017f */
[----:B---3--:R-:W-:Y:S05]  /*11510*/  @!P0 NANOSLEEP.SYNCS 0x989680 ;  /* 0x009896800000895d */ /* 0x008fea0003900000 */
[----:B------:R-:W3:Y:S02]  /*11520*/  @!P0 SYNCS.PHASECHK.TRANS64 P0, [R3+URZ+0x33480], R2 ;  /* 0x03348002030085a7 */ /* 0x000ee4000800007f */
[----:B---3--:R-:W-:Y:S05]  /*11530*/  @!P0 BRA `(.L_x_3184) ;  /* 0xfffffffc00ec8947 */ /* 0x008fea000383ffff */
[----:B------:R-:W-:Y:S05]  /*11540*/  BRA `(.L_x_3239) ;  /* 0xffffffc400a87947 */ /* 0x000fea000383ffff */
.L_x_3186:
[----:B--2---:R-:W-:-:S04]  /*11550*/  IMAD.U32 R3, RZ, RZ, UR40 ;  /* 0x00000028ff037e24 */ /* 0x004fc8000f8e00ff */
[----:B------:R2:W3:Y:S03]  /*11560*/  SYNCS.PHASECHK.TRANS64.TRYWAIT P0, [R3+URZ+0x33440], R2 ;  /* 0x03344002030075a7 */ /* 0x0004e6000800017f */
[----:B---3--:R-:W-:Y:S05]  /*11570*/  @!P0 NANOSLEEP.SYNCS 0x989680 ;  /* 0x009896800000895d */ /* 0x008fea0003900000 */
[----:B------:R-:W3:Y:S02]  /*11580*/  @!P0 SYNCS.PHASECHK.TRANS64 P0, [R3+URZ+0x33440], R2 ;  /* 0x03344002030085a7 */ /* 0x000ee4000800007f */
[----:B---3--:R-:W-:Y:S05]  /*11590*/  @!P0 BRA `(.L_x_3186) ;  /* 0xfffffffc00ec8947 */ /* 0x008fea000383ffff */
[----:B------:R-:W-:Y:S05]  /*115a0*/  BRA `(.L_x_3240) ;  /* 0xffffffc8001c7947 */ /* 0x000fea000383ffff */
.L_x_3189:
        /* <DEDUP_REMOVED lines=8> */
.L_x_3241:
[----:B------:R-:W-:Y:S02]  /*11630*/  VIADD R21, R5, 0x40 ;  /* 0x0000004005157836 */ /* 0x000fe40000000000 */
[----:B------:R-:W-:Y:S02]  /*11640*/  IMAD.MOV.U32 R13, RZ, RZ, R4 ;  /* 0x000000ffff0d7224 */ /* 0x000fe400078e0004 */
[----:B------:R-:W-:-:S07]  /*11650*/  IMAD.MOV.U32 R6, RZ, RZ, R14 ;  /* 0x000000ffff067224 */ /* 0x000fce00078e000e */
[----:B------:R-:W-:Y:S05]  /*11660*/  WARPSYNC.COLLECTIVE R15, `(.L_x_3242) ;  /* 0x000000000f087348 */ /* 0x000fea0003c00000 */
[----:B------:R0:W1:Y:S02]  /*11670*/  SHFL.IDX P6, R14, R13, R12, R11 ;  /* 0x0000000c0d0e7389 */ /* 0x00006400000c000b */
[----:B01----:R-:W-:Y:S01]  /*11680*/  ENDCOLLECTIVE ;  /* 0x000000000000791b */ /* 0x003fe20003800000 */
.L_x_3242:
[----:B------:R-:W-:Y:S02]  /*11690*/  ULDC UR4, c[0x0][0x288] ;  /* 0x0000a20000047ab9 */ /* 0x000fe40000000800 */
[----:B------:R-:W-:-:S05]  /*116a0*/  IMAD R2, R9, UR4, RZ ;  /* 0x0000000409027c24 */ /* 0x000fca000f8e02ff */
[C---:B------:R-:W-:Y:S01]  /*116b0*/  ISETP.GE.AND P4, PT, R5.reuse, R2, PT ;  /* 0x000000020500720c */ /* 0x040fe20003f86270 */
[----:B------:R-:W-:Y:S02]  /*116c0*/  VIADD R11, R5, 0x20 ;  /* 0x00000020050b7836 */ /* 0x000fe40000000000 */
[----:B------:R-:W-:Y:S02]  /*116d0*/  IMAD.MOV.U32 R13, RZ, RZ, R3 ;  /* 0x000000ffff0d7224 */ /* 0x000fe400078e0003 */
[----:B------:R-:W-:-:S08]  /*116e0*/  IMAD.MOV.U32 R12, RZ, RZ, 0x1 ;  /* 0x00000001ff0c7424 */ /* 0x000fd000078e00ff */
[----:B------:R-:W-:Y:S02]  /*116f0*/  @!P4 VIADD R9, R0, UR40 ;  /* 0x000000280009cc36 */ /* 0x000fe40008000000 */
[----:B------:R-:W-:-:S05]  /*11700*/  IMAD.MOV.U32 R7, RZ, RZ, R14 ;  /* 0x000000ffff077224 */ /* 0x000fca00078e000e */
[----:B------:R-:W-:-:S05]  /*11710*/  @!P4 IADD3 R7, P3, R8, R7, RZ ;  /* 0x000000070807c210 */ /* 0x000fca0007f7e0ff */
[----:B------:R-:W-:Y:S01]  /*11720*/  @!P4 IMAD.X R6, RZ, RZ, R6, P3 ;  /* 0x000000ffff06c224 */ /* 0x000fe200018e0606 */
[----:B------:R-:W-:Y:S01]  /*11730*/  ISETP.GE.AND P3, PT, R11, R2, PT ;  /* 0x000000020b00720c */ /* 0x000fe20003f66270 */
[----:B------:R-:W-:-:S03]  /*11740*/  IMAD.MOV.U32 R11, RZ, RZ, 0x1c1f ;  /* 0x00001c1fff0b7424 */ /* 0x000fc600078e00ff */
[----:B------:R-:W-:-:S09]  /*11750*/  @!P4 LOP3.LUT R7, R7, R6, RZ, 0x3c, !PT ;  /* 0x000000060707c212 */ /* 0x000fd200078e3cff */
[----:B------:R-:W-:Y:S05]  /*11760*/  WARPSYNC.COLLECTIVE R15, `(.L_x_3243) ;  /* 0x000000000f087348 */ /* 0x000fea0003c00000 */
[----:B------:R0:W1:Y:S02]  /*11770*/  SHFL.IDX P6, R14, R13, R12, R11 ;  /* 0x0000000c0d0e7389 */ /* 0x00006400000c000b */
[----:B01----:R-:W-:Y:S01]  /*11780*/  ENDCOLLECTIVE ;  /* 0x000000000000791b */ /* 0x003fe20003800000 */
.L_x_3243:
[----:B------:R-:W-:-:S04]  /*11790*/  @!P4 LOP3.LUT R6, R7, R6, RZ, 0x3c, !PT ;  /* 0x000000060706c212 */ /* 0x000fc800078e3cff */
[----:B------:R-:W-:-:S05]  /*117a0*/  @!P4 LOP3.LUT R7, R7, R6, RZ, 0x3c, !PT ;  /* 0x000000060707c212 */ /* 0x000fca00078e3cff */
[----:B------:R-:W-:Y:S01]  /*117b0*/  @!PT LDS RZ, [RZ] ;  /* 0x00000000fffff984 */ /* 0x000fe20000000800 */
[----:B------:R-:W-:Y:S01]  /*117c0*/  @!PT LDS RZ, [RZ] ;  /* 0x00000000fffff984 */ /* 0x000fe20000000800 */
[----:B------:R-:W-:Y:S01]  /*117d0*/  @!PT LDS RZ, [RZ] ;  /* 0x00000000fffff984 */ /* 0x000fe20000000800 */
[----:B------:R-:W-:Y:S01]  /*117e0*/  @!P4 LDGSTS.E.BYPASS.LTC128B.128 [R9+0x1e200], desc[UR38][R6.64], !P2 ;  /* 0x1e2000000609cfae */ /* 0x000fe2000d101d66 */
[----:B------:R-:W-:-:S03]  /*117f0*/  IMAD.MOV.U32 R13, RZ, RZ, R4 ;  /* 0x000000ffff0d7224 */ /* 0x000fc600078e0004 */
[----:B------:R-:W-:Y:S04]  /*11800*/  @!P4 LDGSTS.E.BYPASS.LTC128B.128 [R9+0x20200], desc[UR38][R6.64+0x40], !P0 ;  /* 0x202000400609cfae */ /* 0x000fe8000c101d66 */
[----:B------:R0:W-:Y:S02]  /*11810*/  @!P4 LDGSTS.E.BYPASS.LTC128B.128 [R9+0x22200], desc[UR38][R6.64+0x80], !P1 ;  /* 0x222000800609cfae */ /* 0x0001e4000c901d66 */
[----:B0-----:R-:W-:-:S07]  /*11820*/  IMAD.MOV.U32 R6, RZ, RZ, R14 ;  /* 0x000000ffff067224 */ /* 0x001fce00078e000e */
[----:B------:R-:W-:Y:S05]  /*11830*/  WARPSYNC.COLLECTIVE R15, `(.L_x_3244) ;  /* 0x000000000f087348 */ /* 0x000fea0003c00000 */
[----:B------:R0:W1:Y:S02]  /*11840*/  SHFL.IDX P6, R14, R13, R12, R11 ;  /* 0x0000000c0d0e7389 */ /* 0x00006400000c000b */
[----:B01----:R-:W-:Y:S01]  /*11850*/  ENDCOLLECTIVE ;  /* 0x000000000000791b */ /* 0x003fe20003800000 */
.L_x_3244:
[----:B------:R-:W-:Y:S02]  /*11860*/  @!P3 VIADD R9, R0, UR40 ;  /* 0x000000280009bc36 */ /* 0x000fe40008000000 */
[----:B------:R-:W-:Y:S02]  /*11870*/  IMAD.MOV.U32 R13, RZ, RZ, R3 ;  /* 0x000000ffff0d7224 */ /* 0x000fe400078e0003 */
[----:B------:R-:W-:Y:S02]  /*11880*/  IMAD.MOV.U32 R12, RZ, RZ, 0x2 ;  /* 0x00000002ff0c7424 */ /* 0x000fe400078e00ff */
[----:B------:R-:W-:-:S07]  /*11890*/  IMAD.MOV.U32 R7, RZ, RZ, R14 ;  /* 0x000000ffff077224 */ /* 0x000fce00078e000e */
[----:B------:R-:W-:Y:S05]  /*118a0*/  WARPSYNC.COLLECTIVE R15, `(.L_x_3245) ;  /* 0x000000000f087348 */ /* 0x000fea0003c00000 */
[----:B------:R0:W1:Y:S02]  /*118b0*/  SHFL.IDX P6, R14, R13, R12, R11 ;  /* 0x0000000c0d0e7389 */ /* 0x00006400000c000b */
[----:B01----:R-:W-:Y:S01]  /*118c0*/  ENDCOLLECTIVE ;  /* 0x000000000000791b */ /* 0x003fe20003800000 */
.L_x_3245:
        /* <DEDUP_REMOVED lines=10> */
[----:B------:R-:W-:Y:S04]  /*11970*/  @!P3 LDGSTS.E.BYPASS.LTC128B.128 [R9+0x20a00], desc[UR38][R6.64+0x40], !P0 ;  /* 0x20a000400609bfae */ /* 0x000fe8000c101d66 */
[----:B------:R0:W-:Y:S01]  /*11980*/  @!P3 LDGSTS.E.BYPASS.LTC128B.128 [R9+0x22a00], desc[UR38][R6.64+0x80], !P1 ;  /* 0x22a000800609bfae */ /* 0x0001e2000c901d66 */
[----:B------:R-:W-:Y:S01]  /*11990*/  ISETP.GE.AND P3, PT, R21, R2, PT ;  /* 0x000000021500720c */ /* 0x000fe20003f66270 */
[----:B0-----:R-:W-:-:S12]  /*119a0*/  IMAD.MOV.U32 R6, RZ, RZ, R14 ;  /* 0x000000ffff067224 */ /* 0x001fd800078e000e */
[----:B------:R-:W-:Y:S05]  /*119b0*/  WARPSYNC.COLLECTIVE R15, `(.L_x_3246) ;  /* 0x000000000f087348 */ /* 0x000fea0003c00000 */
[----:B------:R0:W1:Y:S02]  /*119c0*/  SHFL.IDX P6, R14, R13, R12, R11 ;  /* 0x0000000c0d0e7389 */ /* 0x00006400000c000b */
[----:B01----:R-:W-:Y:S01]  /*119d0*/  ENDCOLLECTIVE ;  /* 0x000000000000791b */ /* 0x003fe20003800000 */
.L_x_3246:
[----:B------:R-:W-:Y:S02]  /*119e0*/  @!P3 VIADD R21, R0, UR40 ;  /* 0x000000280015bc36 */ /* 0x000fe40008000000 */
[----:B------:R-:W-:Y:S02]  /*119f0*/  IMAD.MOV.U32 R13, RZ, RZ, R3 ;  /* 0x000000ffff0d7224 */ /* 0x000fe400078e0003 */
[----:B------:R-:W-:Y:S02]  /*11a00*/  IMAD.MOV.U32 R12, RZ, RZ, 0x3 ;  /* 0x00000003ff0c7424 */ /* 0x000fe400078e00ff */
[----:B------:R-:W-:-:S07]  /*11a10*/  IMAD.MOV.U32 R7, RZ, RZ, R14 ;  /* 0x000000ffff077224 */ /* 0x000fce00078e000e */
[----:B------:R-:W-:Y:S05]  /*11a20*/  WARPSYNC.COLLECTIVE R15, `(.L_x_3247) ;  /* 0x000000000f087348 */ /* 0x000fea0003c00000 */
[----:B------:R0:W1:Y:S02]  /*11a30*/  SHFL.IDX P6, R14, R13, R12, R11 ;  /* 0x0000000c0d0e7389 */ /* 0x00006400000c000b */
[----:B01----:R-:W-:Y:S01]  /*11a40*/  ENDCOLLECTIVE ;  /* 0x000000000000791b */ /* 0x003fe20003800000 */
.L_x_3247:
        /* <DEDUP_REMOVED lines=11> */
[----:B------:R0:W-:Y:S04]  /*11b00*/  @!P3 LDGSTS.E.BYPASS.LTC128B.128 [R21+0x21200], desc[UR38][R6.64+0x40], !P0 ;  /* 0x212000400615bfae */ /* 0x0001e8000c101d66 */
[----:B------:R0:W-:Y:S02]  /*11b10*/  @!P3 LDGSTS.E.BYPASS.LTC128B.128 [R21+0x23200], desc[UR38][R6.64+0x80], !P1 ;  /* 0x232000800615bfae */ /* 0x0001e4000c901d66 */
[----:B0-----:R-:W-:Y:S05]  /*11b20*/  WARPSYNC.COLLECTIVE R15, `(.L_x_3248) ;  /* 0x000000000f087348 */ /* 0x001fea0003c00000 */
[----:B------:R1:W2:Y:S02]  /*11b30*/  SHFL.IDX P6, R14, R13, R12, R11 ;  /* 0x0000000c0d0e7389 */ /* 0x0002a400000c000b */
[----:B012---:R-:W-:Y:S01]  /*11b40*/  ENDCOLLECTIVE ;  /* 0x000000000000791b */ /* 0x007fe20003800000 */
.L_x_3248:
[----:B------:R-:W-:Y:S05]  /*11b50*/  BRA `(.L_x_3249) ;  /* 0xffffffcc00547947 */ /* 0x000fea000383ffff */
.L_x_3192:
[----:B-1----:R-:W-:-:S04]  /*11b60*/  IMAD.U32 R3, RZ, RZ, UR40 ;  /* 0x00000028ff037e24 */ /* 0x002fc8000f8e00ff */
[----:B------:R1:W2:Y:S03]  /*11b70*/  SYNCS.PHASECHK.TRANS64.TRYWAIT P0, [R3+URZ+0x33420], R0 ;  /* 0x03342000030075a7 */ /* 0x0002a6000800017f */
[----:B--2---:R-:W-:Y:S05]  /*11b80*/  @!P0 NANOSLEEP.SYNCS 0x989680 ;  /* 0x009896800000895d */ /* 0x004fea0003900000 */
[----:B------:R-:W2:Y:S02]  /*11b90*/  @!P0 SYNCS.PHASECHK.TRANS64 P0, [R3+URZ+0x33420], R0 ;  /* 0x03342000030085a7 */ /* 0x000ea4000800007f */
[----:B--2---:R-:W-:Y:S05]  /*11ba0*/  @!P0 BRA `(.L_x_3192) ;  /* 0xfffffffc00ec8947 */ /* 0x004fea000383ffff */
[----:B------:R-:W-:Y:S05]  /*11bb0*/  BRA `(.L_x_3250) ;  /* 0xffffffcc00a47947 */ /* 0x000fea000383ffff */
.L_x_3197:
[----:B0-----:R0:W1:Y:S02]  /*11bc0*/  SYNCS.PHASECHK.TRANS64.TRYWAIT P0, [R6+URZ+0x33480], R5 ;  /* 0x03348005060075a7 */ /* 0x001064000800017f */
[----:B-1----:R-:W-:Y:S05]  /*11bd0*/  @!P0 NANOSLEEP.SYNCS 0x989680 ;  /* 0x009896800000895d */ /* 0x002fea0003900000 */
[----:B------:R-:W1:Y:S02]  /*11be0*/  @!P0 SYNCS.PHASECHK.TRANS64 P0, [R6+URZ+0x33480], R5 ;  /* 0x03348005060085a7 */ /* 0x000e64000800007f */
[----:B-1----:R-:W-:Y:S05]  /*11bf0*/  @!P0 BRA `(.L_x_3197) ;  /* 0xfffffffc00f08947 */ /* 0x002fea000383ffff */
[----:B------:R-:W-:Y:S05]  /*11c00*/  BRA `(.L_x_3251) ;  /* 0xffffffd000587947 */ /* 0x000fea000383ffff */
.L_x_3203:
[----:B-1----:R1:W2:Y:S02]  /*11c10*/  SYNCS.PHASECHK.TRANS64.TRYWAIT P0, [R6+URZ+0x33440], R5 ;  /* 0x03344005060075a7 */ /* 0x0022a4000800017f */
[----:B--2---:R-:W-:Y:S05]  /*11c20*/  @!P0 NANOSLEEP.SYNCS 0x989680 ;  /* 0x009896800000895d */ /* 0x004fea0003900000 */
[----:B------:R-:W2:Y:S02]  /*11c30*/  @!P0 SYNCS.PHASECHK.TRANS64 P0, [R6+URZ+0x33440], R5 ;  /* 0x03344005060085a7 */ /* 0x000ea4000800007f */
[----:B--2---:R-:W-:Y:S05]  /*11c40*/  @!P0 BRA `(.L_x_3203) ;  /* 0xfffffffc00f08947 */ /* 0x004fea000383ffff */
[----:B------:R-:W-:Y:S05]  /*11c50*/  BRA `(.L_x_3252) ;  /* 0xffffffd400447947 */ /* 0x000fea000383ffff */
.L_x_3210:
[----:B0-----:R0:W1:Y:S02]  /*11c60*/  SYNCS.PHASECHK.TRANS64.TRYWAIT P0, [R3+URZ+0x33470], R4 ;  /* 0x03347004030075a7 */ /* 0x001064000800017f */
[----:B-1----:R-:W-:Y:S05]  /*11c70*/  @!P0 NANOSLEEP.SYNCS 0x989680 ;  /* 0x009896800000895d */ /* 0x002fea0003900000 */
[----:B------:R-:W1:Y:S02]  /*11c80*/  @!P0 SYNCS.PHASECHK.TRANS64 P0, [R3+URZ+0x33470], R4 ;  /* 0x03347004030085a7 */ /* 0x000e64000800007f */
[----:B-1----:R-:W-:Y:S05]  /*11c90*/  @!P0 BRA `(.L_x_3210) ;  /* 0xfffffffc00f08947 */ /* 0x002fea000383ffff */
[----:B------:R-:W-:Y:S05]  /*11ca0*/  BRA `(.L_x_3253) ;  /* 0xffffffd800447947 */ /* 0x000fea000383ffff */
.L_x_3212:
[----:B0-----:R0:W1:Y:S02]  /*11cb0*/  SYNCS.PHASECHK.TRANS64.TRYWAIT P0, [R3+URZ+0x33460], R4 ;  /* 0x03346004030075a7 */ /* 0x001064000800017f */
[----:B-1----:R-:W-:Y:S05]  /*11cc0*/  @!P0 NANOSLEEP.SYNCS 0x989680 ;  /* 0x009896800000895d */ /* 0x002fea0003900000 */
[----:B------:R-:W1:Y:S02]  /*11cd0*/  @!P0 SYNCS.PHASECHK.TRANS64 P0, [R3+URZ+0x33460], R4 ;  /* 0x03346004030085a7 */ /* 0x000e64000800007f */
[----:B-1----:R-:W-:Y:S05]  /*11ce0*/  @!P0 BRA `(.L_x_3212) ;  /* 0xfffffffc00f08947 */ /* 0x002fea000383ffff */
[----:B------:R-:W-:Y:S05]  /*11cf0*/  BRA `(.L_x_3254) ;  /* 0xffffffd800487947 */ /* 0x000fea000383ffff */
.L_x_3218:
[----:B-1----:R1:W2:Y:S02]  /*11d00*/  SYNCS.PHASECHK.TRANS64.TRYWAIT P0, [R0+URZ+0x33470], R3 ;  /* 0x03347003000075a7 */ /* 0x0022a4000800017f */
[----:B--2---:R-:W-:Y:S05]  /*11d10*/  @!P0 NANOSLEEP.SYNCS 0x989680 ;  /* 0x009896800000895d */ /* 0x004fea0003900000 */
[----:B------:R-:W2:Y:S02]  /*11d20*/  @!P0 SYNCS.PHASECHK.TRANS64 P0, [R0+URZ+0x33470], R3 ;  /* 0x03347003000085a7 */ /* 0x000ea4000800007f */
[----:B--2---:R-:W-:Y:S05]  /*11d30*/  @!P0 BRA `(.L_x_3218) ;  /* 0xfffffffc00f08947 */ /* 0x004fea000383ffff */
[----:B------:R-:W-:Y:S05]  /*11d40*/  BRA `(.L_x_3255) ;  /* 0xffffffe400587947 */ /* 0x000fea000383ffff */
.L_x_3220:
[----:B-1----:R1:W2:Y:S02]  /*11d50*/  SYNCS.PHASECHK.TRANS64.TRYWAIT P0, [R0+URZ+0x33460], R3 ;  /* 0x03346003000075a7 */ /* 0x0022a4000800017f */
[----:B--2---:R-:W-:Y:S05]  /*11d60*/  @!P0 NANOSLEEP.SYNCS 0x989680 ;  /* 0x009896800000895d */ /* 0x004fea0003900000 */
[----:B------:R-:W2:Y:S02]  /*11d70*/  @!P0 SYNCS.PHASECHK.TRANS64 P0, [R0+URZ+0x33460], R3 ;  /* 0x03346003000085a7 */ /* 0x000ea4000800007f */
[----:B--2---:R-:W-:Y:S05]  /*11d80*/  @!P0 BRA `(.L_x_3220) ;  /* 0xfffffffc00f08947 */ /* 0x004fea000383ffff */
[----:B------:R-:W-:Y:S05]  /*11d90*/  BRA `(.L_x_3256) ;  /* 0xffffffe400607947 */ /* 0x000fea000383ffff */
.L_x_3222:
[----:B-1----:R1:W2:Y:S02]  /*11da0*/  SYNCS.PHASECHK.TRANS64.TRYWAIT P0, [R6+URZ+0x33420], R3 ;  /* 0x03342003060075a7 */ /* 0x0022a4000800017f */
[----:B--2---:R-:W-:Y:S05]  /*11db0*/  @!P0 NANOSLEEP.SYNCS 0x989680 ;  /* 0x009896800000895d */ /* 0x004fea0003900000 */
[----:B------:R-:W2:Y:S02]  /*11dc0*/  @!P0 SYNCS.PHASECHK.TRANS64 P0, [R6+URZ+0x33420], R3 ;  /* 0x03342003060085a7 */ /* 0x000ea4000800007f */
[----:B--2---:R-:W-:Y:S05]  /*11dd0*/  @!P0 BRA `(.L_x_3222) ;  /* 0xfffffffc00f08947 */ /* 0x004fea000383ffff */
[----:B------:R-:W-:Y:S05]  /*11de0*/  BRA `(.L_x_3257) ;  /* 0xfffffff0004c7947 */ /* 0x000fea000383ffff */
.L_x_3224:
[----:B0-----:R0:W1:Y:S02]  /*11df0*/  SYNCS.PHASECHK.TRANS64.TRYWAIT P1, [R7+URZ], R4 ;  /* 0x00000004070075a7 */ /* 0x001064000802017f */
[----:B-1----:R-:W-:Y:S05]  /*11e00*/  @!P1 NANOSLEEP.SYNCS 0x989680 ;  /* 0x009896800000995d */ /* 0x002fea0003900000 */
[----:B------:R-:W1:Y:S02]  /*11e10*/  @!P1 SYNCS.PHASECHK.TRANS64 P1, [R7+URZ], R4 ;  /* 0x00000004070095a7 */ /* 0x000e64000802007f */
[----:B-1----:R-:W-:Y:S05]  /*11e20*/  @!P1 BRA `(.L_x_3224) ;  /* 0xfffffffc00f09947 */ /* 0x002fea000383ffff */
[----:B------:R-:W-:Y:S05]  /*11e30*/  BRA `(.L_x_3258) ;  /* 0xfffffff0009c7947 */ /* 0x000fea000383ffff */
.L_x_3225:
[----:B-1----:R1:W2:Y:S02]  /*11e40*/  SYNCS.PHASECHK.TRANS64.TRYWAIT P1, [R5+URZ], R0 ;  /* 0x00000000050075a7 */ /* 0x0022a4000802017f */
[----:B--2---:R-:W-:Y:S05]  /*11e50*/  @!P1 NANOSLEEP.SYNCS 0x989680 ;  /* 0x009896800000995d */ /* 0x004fea0003900000 */
[----:B------:R-:W2:Y:S02]  /*11e60*/  @!P1 SYNCS.PHASECHK.TRANS64 P1, [R5+URZ], R0 ;  /* 0x00000000050095a7 */ /* 0x000ea4000802007f */
[----:B--2---:R-:W-:Y:S05]  /*11e70*/  @!P1 BRA `(.L_x_3225) ;  /* 0xfffffffc00f09947 */ /* 0x004fea000383ffff */
[----:B------:R-:W-:Y:S05]  /*11e80*/  BRA `(.L_x_3259) ;  /* 0xfffffff000907947 */ /* 0x000fea000383ffff */
.L_x_3227:
[----:B-1----:R1:W2:Y:S02]  /*11e90*/  SYNCS.PHASECHK.TRANS64.TRYWAIT P1, [R5+URZ+0x33460], R4 ;  /* 0x03346004050075a7 */ /* 0x0022a4000802017f */
[----:B--2---:R-:W-:Y:S05]  /*11ea0*/  @!P1 NANOSLEEP.SYNCS 0x989680 ;  /* 0x009896800000995d */ /* 0x004fea0003900000 */
[----:B------:R-:W2:Y:S02]  /*11eb0*/  @!P1 SYNCS.PHASECHK.TRANS64 P1, [R5+URZ+0x33460], R4 ;  /* 0x03346004050095a7 */ /* 0x000ea4000802007f */
[----:B--2---:R-:W-:Y:S05]  /*11ec0*/  @!P1 BRA `(.L_x_3227) ;  /* 0xfffffffc00f09947 */ /* 0x004fea000383ffff */
[----:B------:R-:W-:Y:S05]  /*11ed0*/  BRA `(.L_x_3260) ;  /* 0xfffffff000907947 */ /* 0x000fea000383ffff */
.L_x_3229:
[----:B--2---:R2:W3:Y:S02]  /*11ee0*/  SYNCS.PHASECHK.TRANS64.TRYWAIT P1, [R3+URZ+0x33460], R0 ;  /* 0x03346000030075a7 */ /* 0x0044e4000802017f */
[----:B---3--:R-:W-:Y:S05]  /*11ef0*/  @!P1 NANOSLEEP.SYNCS 0x989680 ;  /* 0x009896800000995d */ /* 0x008fea0003900000 */
[----:B------:R-:W3:Y:S02]  /*11f00*/  @!P1 SYNCS.PHASECHK.TRANS64 P1, [R3+URZ+0x33460], R0 ;  /* 0x03346000030095a7 */ /* 0x000ee4000802007f */
[----:B---3--:R-:W-:Y:S05]  /*11f10*/  @!P1 BRA `(.L_x_3229) ;  /* 0xfffffffc00f09947 */ /* 0x008fea000383ffff */
[----:B------:R-:W-:Y:S05]  /*11f20*/  BRA `(.L_x_3261) ;  /* 0xfffffff000907947 */ /* 0x000fea000383ffff */
.L_x_3231:
[----:B---3--:R3:W4:Y:S02]  /*11f30*/  SYNCS.PHASECHK.TRANS64.TRYWAIT P0, [R5+URZ+0x33480], R4 ;  /* 0x03348004050075a7 */ /* 0x008724000800017f */
[----:B----4-:R-:W-:Y:S05]  /*11f40*/  @!P0 NANOSLEEP.SYNCS 0x989680 ;  /* 0x009896800000895d */ /* 0x010fea0003900000 */
[----:B------:R-:W4:Y:S02]  /*11f50*/  @!P0 SYNCS.PHASECHK.TRANS64 P0, [R5+URZ+0x33480], R4 ;  /* 0x03348004050085a7 */ /* 0x000f24000800007f */
[----:B----4-:R-:W-:Y:S05]  /*11f60*/  @!P0 BRA `(.L_x_3231) ;  /* 0xfffffffc00f08947 */ /* 0x010fea000383ffff */
[----:B------:R-:W-:Y:S05]  /*11f70*/  BRA `(.L_x_3232) ;  /* 0xfffffff0008c7947 */ /* 0x000fea000383ffff */
.L_x_3262:
        /* <DEDUP_REMOVED lines=16> */
.L_x_13347:


//--------------------- .text._ZN7cutlass13device_kernelIN5flash11enable_sm90INS1_16FlashAttnFwdSm90INS1_25CollectiveMainloopFwdSm90ILi2EN4cute5tupleIJNS5_1CILi1EEES8_S8_EEENS6_IJNS7_ILi128EEENS7_ILi160EEENS7_ILi192EEEEEELi192ENS_12float_e4m3_tEfNS_4arch4Sm90ELb0ELb0ELb1ELb1ELb0ELb0ELb0ELb1ELb1ELb1ELb1ELb0EEENS1_21CollectiveEpilogueFwdINS6_IJSA_SC_SB_EEES9_NS_10bfloat16_tESG_Li256ELb1ELb1ELb1ELb1EEENS1_36VarlenDynamicPersistentTileSchedulerILi128ELi160ELi256ELi128ELb1ELb1ELb1ELb0ELb1ELb1EEEEEEEEEvNT_6ParamsE --------------------------
	.section	.text._ZN7cutlass13device_kernelIN5flash11enable_sm90INS1_16FlashAttnFwdSm90INS1_25CollectiveMainloopFwdSm90ILi2EN4cute5tupleIJNS5_1CILi1EEES8_S8_EEENS6_IJNS7_ILi128EEENS7_ILi160EEENS7_ILi192EEEEEELi192ENS_12float_e4m3_tEfNS_4arch4Sm90ELb0ELb0ELb1ELb1ELb0ELb0ELb0ELb1ELb1ELb1ELb1ELb0EEENS1_21CollectiveEpilogueFwdINS6_IJSA_SC_SB_EEES9_NS_10bfloat16_tESG_Li256ELb1ELb1ELb1ELb1EEENS1_36VarlenDynamicPersistentTileSchedulerILi128ELi160ELi256ELi128ELb1ELb1ELb1ELb0ELb1ELb1EEEEEEEEEvNT_6ParamsE,"ax",@progbits
	.align	128
.text._ZN7cutlass13device_kernelIN5flash11enable_sm90INS1_16FlashAttnFwdSm90INS1_25CollectiveMainloopFwdSm90ILi2EN4cute5tupleIJNS5_1CILi1EEES8_S8_EEENS6_IJNS7_ILi128EEENS7_ILi160EEENS7_ILi192EEEEEELi192ENS_12float_e4m3_tEfNS_4arch4Sm90ELb0ELb0ELb1ELb1ELb0ELb0ELb0ELb1ELb1ELb1ELb1ELb0EEENS1_21CollectiveEpilogueFwdINS6_IJSA_SC_SB_EEES9_NS_10bfloat16_tESG_Li256ELb1ELb1ELb1ELb1EEENS1_36VarlenDynamicPersistentTileSchedulerILi128ELi160ELi256ELi128ELb1ELb1ELb1ELb0ELb1ELb1EEEEEEEEEvNT_6ParamsE:
        .type           _ZN7cutlass13device_kernelIN5flash11enable_sm90INS1_16FlashAttnFwdSm90INS1_25CollectiveMainloopFwdSm90ILi2EN4cute5tupleIJNS5_1CILi1EEES8_S8_EEENS6_IJNS7_ILi128EEENS7_ILi160EEENS7_ILi192EEEEEELi192ENS_12float_e4m3_tEfNS_4arch4Sm90ELb0ELb0ELb1ELb1ELb0ELb0ELb0ELb1ELb1ELb1ELb1ELb0EEENS1_21CollectiveEpilogueFwdINS6_IJSA_SC_SB_EEES9_NS_10bfloat16_tESG_Li256ELb1ELb1ELb1ELb1EEENS1_36VarlenDynamicPersistentTileSchedulerILi128ELi160ELi256ELi128ELb1ELb1ELb1ELb0ELb1ELb1EEEEEEEEEvNT_6ParamsE,@function
        .size           _ZN7cutlass13device_kernelIN5flash11enable_sm90INS1_16FlashAttnFwdSm90INS1_25CollectiveMainloopFwdSm90ILi2EN4cute5tupleIJNS5_1CILi1EEES8_S8_EEENS6_IJNS7_ILi128EEENS7_ILi160EEENS7_ILi192EEEEEELi192ENS_12float_e4m3_tEfNS_4arch4Sm90ELb0ELb0ELb1ELb1ELb0ELb0ELb0ELb1ELb1ELb1ELb1ELb0EEENS1_21CollectiveEpilogueFwdINS6_IJSA_SC_SB_EEES9_NS_10bfloat16_tESG_Li256ELb1ELb1ELb1ELb1EEENS1_36VarlenDynamicPersistentTileSchedulerILi128ELi160ELi256ELi128ELb1ELb1ELb1ELb0ELb1ELb1EEEEEEEEEvNT_6ParamsE,(.L_x_13348 - _ZN7cutlass13device_kernelIN5flash11enable_sm90INS1_16FlashAttnFwdSm90INS1_25CollectiveMainloopFwdSm90ILi2EN4cute5tupleIJNS5_1CILi1EEES8_S8_EEENS6_IJNS7_ILi128EEENS7_ILi160EEENS7_ILi192EEEEEELi192ENS_12float_e4m3_tEfNS_4arch4Sm90ELb0ELb0ELb1ELb1ELb0ELb0ELb0ELb1ELb1ELb1ELb1ELb0EEENS1_21CollectiveEpilogueFwdINS6_IJSA_SC_SB_EEES9_NS_10bfloat16_tESG_Li256ELb1ELb1ELb1ELb1EEENS1_36VarlenDynamicPersistentTileSchedulerILi128ELi160ELi256ELi128ELb1ELb1ELb1ELb0ELb1ELb1EEEEEEEEEvNT_6ParamsE)
        .other          _ZN7cutlass13device_kernelIN5flash11enable_sm90INS1_16FlashAttnFwdSm90INS1_25CollectiveMainloopFwdSm90ILi2EN4cute5tupleIJNS5_1CILi1EEES8_S8_EEENS6_IJNS7_ILi128EEENS7_ILi160EEENS7_ILi192EEEEEELi192ENS_12float_e4m3_tEfNS_4arch4Sm90ELb0ELb0ELb1ELb1ELb0ELb0ELb0ELb1ELb1ELb1ELb1ELb0EEENS1_21CollectiveEpilogueFwdINS6_IJSA_SC_SB_EEES9_NS_10bfloat16_tESG_Li256ELb1ELb1ELb1ELb1EEENS1_36VarlenDynamicPersistentTileSchedulerILi128ELi160ELi256ELi128ELb1ELb1ELb1ELb0ELb1ELb1EEEEEEEEEvNT_6ParamsE,@"STO_CUDA_ENTRY STV_DEFAULT"
_ZN7cutlass13device_kernelIN5flash11enable_sm90INS1_16FlashAttnFwdSm90INS1_25CollectiveMainloopFwdSm90ILi2EN4cute5tupleIJNS5_1CILi1EEES8_S8_EEENS6_IJNS7_ILi128EEENS7_ILi160EEENS7_ILi192EEEEEELi192ENS_12float_e4m3_tEfNS_4arch4Sm90ELb0ELb0ELb1ELb1ELb0ELb0ELb0ELb1ELb1ELb1ELb1ELb0EEENS1_21CollectiveEpilogueFwdINS6_IJSA_SC_SB_EEES9_NS_10bfloat16_tESG_Li256ELb1ELb1ELb1ELb1EEENS1_36VarlenDynamicPersistentTileSchedulerILi128ELi160ELi256ELi128ELb1ELb1ELb1ELb0ELb1ELb1EEEEEEEEEvNT_6ParamsE:
        /* <DEDUP_REMOVED lines=18> */
.L_x_3264:
[----:B------:R-:W-:Y:S05]  /*0120*/  BSYNC B0 ;  /* 0x0000000000007941 */ /* 0x000fea0003800000 */
.L_x_3263:
        /* <DEDUP_REMOVED lines=41> */
.L_x_3265:
        /* <DEDUP_REMOVED lines=22> */
.L_x_3266:
        /* <DEDUP_REMOVED lines=18> */
.L_x_3267:
        /* <DEDUP_REMOVED lines=22> */
.L_x_3268:
        /* <DEDUP_REMOVED lines=22> */
.L_x_3269:
[----:B------:R-:W-:Y:S01]  /*0900*/  PLOP3.LUT P0, PT, PT, PT, UP0, 0x80, 0x0 ;  /* 0x000000000000781c */ /* 0x000fe20003f0f008 */
[----:B------:R-:W-:Y:S01]  /*0910*/  UMOV UR38, 0x1 ;  /* 0x0000000100267882 */ /* 0x000fe20000000000 */
[----:B------:R-:W-:Y:S01]  /*0920*/  NOP ;  /* 0x0000000000007918 */ /* 0x000fe20000000000 */
[----:B------:R-:W-:Y:S01]  /*0930*/  USEL UR38, UR38, 0x2, !UP0 ;  /* 0x0000000226267887 */ /* 0x000fe2000c000000 */
[----:B------:R-:W-:Y:S01]  /*0940*/  ULDC.64 UR50, c[0x0][0x208] ;  /* 0x0000820000327ab9 */ /* 0x000fe20000000a00 */
[----:B012-4-:R-:W-:Y:S08]  /*0950*/  BAR.SYNC.DEFER_BLOCKING 0x0 ;  /* 0x0000000000007b1d */ /* 0x017ff00000010000 */
[----:B------:R-:W-:Y:S05]  /*0960*/  @!P0 BRA `(.L_x_3270) ;  /* 0x000000ec00548947 */ /* 0x000fea0003800000 */
.L_x_3271:
        /* <DEDUP_REMOVED lines=29> */
[----:B------:R-:W-:Y:S02]  /*0b40*/  LOP3.LUT R3, R2, 0xffffff80, RZ, 0xc0, !PT ;  /* 0xffffff8002037812 */ /* 0x000fe400078ec0ff */
[-C--:B------:R-:W-:Y:S01]  /*0b50*/  LEA.HI R11, R0, R12.reuse, RZ, 0x2 ;  /* 0x0000000c000b7211 */ /* 0x080fe200078f10ff */
[----:B------:R-:W-:Y:S01]  /*0b60*/  IMAD.SHL.U32 R5, R4, 0x20, RZ ;  /* 0x0000002004057824 */ /* 0x000fe200078e00ff */
[----:B------:R-:W-:Y:S01]  /*0b70*/  SHF.R.S32.HI R14, RZ, 0x7, R2 ;  /* 0x00000007ff0e7819 */ /* 0x000fe20000011402 */
[----:B------:R-:W-:Y:S01]  /*0b80*/  IMAD.IADD R13, R12, 0x1, -R3 ;  /* 0x000000010c0d7824 */ /* 0x000fe200078e0a03 */
[----:B------:R-:W-:Y:S02]  /*0b90*/  LEA.HI R3, R0, R12, RZ, 0x4 ;  /* 0x0000000c00037211 */ /* 0x000fe400078f20ff */
[----:B------:R-:W-:Y:S02]  /*0ba0*/  LOP3.LUT R11, R11, 0xfffffffc, RZ, 0xc0, !PT ;  /* 0xfffffffc0b0b7812 */ /* 0x000fe400078ec0ff */
[----:B------:R-:W-:-:S02]  /*0bb0*/  SHF.R.S32.HI R7, RZ, 0x1f, R13 ;  /* 0x0000001fff077819 */ /* 0x000fc4000001140d */
[----:B------:R-:W-:Y:S01]  /*0bc0*/  SHF.R.S32.HI R6, RZ, 0x4, R3 ;  /* 0x00000004ff067819 */ /* 0x000fe20000011403 */
[C---:B------:R-:W-:Y:S01]  /*0bd0*/  IMAD.IADD R11, R12.reuse, 0x1, -R11 ;  /* 0x000000010c0b7824 */ /* 0x040fe200078e0a0b */
[----:B------:R-:W-:Y:S02]  /*0be0*/  LEA.HI R8, R7, R13, RZ, 0x2 ;  /* 0x0000000d07087211 */ /* 0x000fe400078f10ff */
[----:B------:R-:W-:Y:S02]  /*0bf0*/  LOP3.LUT R4, R3, 0x3fffff0, RZ, 0xc0, !PT ;  /* 0x03fffff003047812 */ /* 0x000fe400078ec0ff */
[--C-:B------:R-:W-:Y:S02]  /*0c00*/  SHF.R.S32.HI R9, RZ, 0x2, R8.reuse ;  /* 0x00000002ff097819 */ /* 0x100fe40000011408 */
[----:B------:R-:W-:Y:S01]  /*0c10*/  SHF.R.S32.HI R10, RZ, 0x1f, R8 ;  /* 0x0000001fff0a7819 */ /* 0x000fe20000011408 */
[----:B------:R-:W-:Y:S01]  /*0c20*/  IMAD.IADD R4, R12, 0x1, -R4 ;  /* 0x000000010c047824 */ /* 0x000fe200078e0a04 */
[----:B------:R-:W-:-:S02]  /*0c30*/  LOP3.LUT R8, R8, 0x7ffffffc, RZ, 0xc0, !PT ;  /* 0x7ffffffc08087812 */ /* 0x000fc400078ec0ff */
[----:B------:R-:W-:Y:S02]  /*0c40*/  LEA.HI R3, R3, R6, RZ, 0x1 ;  /* 0x0000000603037211 */ /* 0x000fe400078f08ff */
[----:B------:R-:W-:Y:S01]  /*0c50*/  LEA.HI R10, R10, R9, RZ, 0x3 ;  /* 0x000000090a0a7211 */ /* 0x000fe200078f18ff */
[----:B------:R-:W-:Y:S01]  /*0c60*/  IMAD.IADD R8, R13, 0x1, -R8 ;  /* 0x000000010d087824 */ /* 0x000fe200078e0a08 */
[----:B------:R-:W-:Y:S02]  /*0c70*/  LOP3.LUT R5, R5, 0xfffffc00, RZ, 0xc0, !PT ;  /* 0xfffffc0005057812 */ /* 0x000fe400078ec0ff */
[----:B------:R-:W-:Y:S01]  /*0c80*/  LOP3.LUT R3, R3, 0x1ffffffe, RZ, 0xc0, !PT ;  /* 0x1ffffffe03037812 */ /* 0x000fe200078ec0ff */
[----:B------:R-:W-:Y:S01]  /*0c90*/  IMAD.SHL.U32 R17, R8, 0x2, RZ ;  /* 0x0000000208117824 */ /* 0x000fe200078e00ff */
[----:B------:R-:W-:Y:S01]  /*0ca0*/  LOP3.LUT R10, R10, 0xfffffff8, RZ, 0xc0, !PT ;  /* 0xfffffff80a0a7812 */ /* 0x000fe200078ec0ff */
[----:B------:R-:W-:Y:S01]  /*0cb0*/  IMAD R4, R4, 0x40, R5 ;  /* 0x0000004004047824 */ /* 0x000fe200078e0205 */
[----:B------:R-:W-:Y:S01]  /*0cc0*/  LEA.HI R7, R7, R13, RZ, 0x5 ;  /* 0x0000000d07077211 */ /* 0x000fe200078f28ff */
[----:B------:R-:W-:Y:S01]  /*0cd0*/  IMAD.IADD R3, R6, 0x1, -R3 ;  /* 0x0000000106037824 */ /* 0x000fe200078e0a03 */
[----:B------:R-:W-:Y:S01]  /*0ce0*/  LEA.HI R2, R2, R14, RZ, 0x1 ;  /* 0x0000000e02027211 */ /* 0x000fe200078f08ff */
[----:B------:R-:W-:Y:S01]  /*0cf0*/  IMAD.IADD R10, R9, 0x1, -R10 ;  /* 0x00000001090a7824 */ /* 0x000fe200078e0a0a */
[----:B------:R-:W-:Y:S01]  /*0d00*/  LEA.HI R5, R11, R11, RZ, 0x1 ;  /* 0x0000000b0b057211 */ /* 0x000fe200078f08ff */
[----:B------:R-:W-:Y:S01]  /*0d10*/  VIADD R235, R17, 0x10 ;  /* 0x0000001011eb7836 */ /* 0x000fe20000000000 */
[----:B------:R-:W-:Y:S01]  /*0d20*/  SHF.R.S32.HI R7, RZ, 0x5, R7 ;  /* 0x00000005ff077819 */ /* 0x000fe20000011407 */
[----:B------:R-:W-:Y:S01]  /*0d30*/  IMAD R3, R3, 0x8, R4 ;  /* 0x0000000803037824 */ /* 0x000fe200078e0204 */
[----:B------:R-:W-:Y:S01]  /*0d40*/  LOP3.LUT R2, R2, 0x3fffffe, RZ, 0xc0, !PT ;  /* 0x03fffffe02027812 */ /* 0x000fe200078ec0ff */
[C---:B------:R-:W-:Y:S01]  /*0d50*/  VIADD R232, R17.reuse, 0x48 ;  /* 0x0000004811e87836 */ /* 0x040fe20000000000 */
[----:B------:R-:W-:Y:S01]  /*0d60*/  LEA.HI R0, R0, R12, RZ, 0x3 ;  /* 0x0000000c00007211 */ /* 0x000fe200078f18ff */
[----:B------:R-:W-:Y:S01]  /*0d70*/  VIADD R229, R17, 0x60 ;  /* 0x0000006011e57836 */ /* 0x000fe20000000000 */
[----:B------:R-:W-:Y:S01]  /*0d80*/  LOP3.LUT R4, R5, 0x1ffffffe, RZ, 0xc0, !PT ;  /* 0x1ffffffe05047812 */ /* 0x000fe200078ec0ff */
[----:B------:R-:W-:Y:S01]  /*0d90*/  IMAD R7, R7, 0x10, R10 ;  /* 0x0000001007077824 */ /* 0x000fe200078e020a */
[----:B------:R-:W-:Y:S01]  /*0da0*/  LOP3.LUT R16, R0, 0xfffffff8, RZ, 0xc0, !PT ;  /* 0xfffffff800107812 */ /* 0x000fe200078ec0ff */
[----:B------:R-:W-:Y:S01]  /*0db0*/  IMAD.IADD R2, R14, 0x1, -R2 ;  /* 0x000000010e027824 */ /* 0x000fe200078e0a02 */
[----:B------:R-:W-:Y:S01]  /*0dc0*/  SHF.R.S32.HI R237, RZ, 0x3, R0 ;  /* 0x00000003ffed7819 */ /* 0x000fe20000011400 */
[C---:B------:R-:W-:Y:S01]  /*0dd0*/  VIADD R226, R17.reuse, 0x78 ;  /* 0x0000007811e27836 */ /* 0x040fe20000000000 */
[----:B------:R-:W-:Y:S01]  /*0de0*/  SHF.R.S32.HI R0, RZ, 0x1f, R235 ;  /* 0x0000001fff007819 */ /* 0x000fe200000114eb */
[C---:B------:R-:W-:Y:S01]  /*0df0*/  VIADD R223, R17.reuse, 0x90 ;  /* 0x0000009011df7836 */ /* 0x040fe20000000000 */
[----:B------:R-:W-:Y:S01]  /*0e00*/  SHF.R.S32.HI R0, RZ, 0x1f, R232 ;  /* 0x0000001fff007819 */ /* 0x000fe200000114e8 */
[----:B------:R-:W-:Y:S01]  /*0e10*/  VIADD R220, R17, 0xa8 ;  /* 0x000000a811dc7836 */ /* 0x000fe20000000000 */
[----:B------:R-:W-:Y:S01]  /*0e20*/  SHF.R.S32.HI R0, RZ, 0x1f, R229 ;  /* 0x0000001fff007819 */ /* 0x000fe200000114e5 */
[----:B------:R-:W-:Y:S01]  /*0e30*/  IMAD.IADD R4, R11, 0x1, -R4 ;  /* 0x000000010b047824 */ /* 0x000fe200078e0a04 */
[----:B------:R-:W-:Y:S01]  /*0e40*/  SHF.R.S32.HI R0, RZ, 0x1f, R226 ;  /* 0x0000001fff007819 */ /* 0x000fe200000114e2 */
[----:B------:R-:W-:Y:S01]  /*0e50*/  IMAD R2, R2, 0x40, R7 ;  /* 0x0000004002027824 */ /* 0x000fe200078e0207 */
[----:B------:R-:W-:Y:S01]  /*0e60*/  SHF.R.S32.HI R0, RZ, 0x1f, R223 ;  /* 0x0000001fff007819 */ /* 0x000fe200000114df */
[----:B------:R0:W-:Y:S01]  /*0e70*/  STL [R1+0x40], R3 ;  /* 0x0000400301007387 */ /* 0x0001e20000100800 */
[----:B------:R-:W-:Y:S01]  /*0e80*/  SHF.R.S32.HI R0, RZ, 0x1f, R220 ;  /* 0x0000001fff007819 */ /* 0x000fe200000114dc */
[----:B------:R-:W-:-:S02]  /*0e90*/  IMAD R0, R4, 0x8, R2 ;  /* 0x0000000804007824 */ /* 0x000fc400078e0202 */
[----:B------:R1:W-:Y:S01]  /*0ea0*/  STL [R1+0x38], R2 ;  /* 0x0000380201007387 */ /* 0x0003e20000100800 */
[C---:B------:R-:W-:Y:S02]  /*0eb0*/  VIADD R236, R17.reuse, 0x8 ;  /* 0x0000000811ec7836 */ /* 0x040fe40000000000 */
[C---:B------:R-:W-:Y:S01]  /*0ec0*/  VIADD R234, R17.reuse, 0x18 ;  /* 0x0000001811ea7836 */ /* 0x040fe20000000000 */
[----:B------:R1:W-:Y:S01]  /*0ed0*/  STL [R1+0x3c], R0 ;  /* 0x00003c0001007387 */ /* 0x0003e20000100800 */
[C---:B------:R-:W-:Y:S01]  /*0ee0*/  VIADD R233, R17.reuse, 0x40 ;  /* 0x0000004011e97836 */ /* 0x040fe20000000000 */
[----:B0-----:R-:W-:Y:S01]  /*0ef0*/  SHF.R.S32.HI R3, RZ, 0x1f, R236 ;  /* 0x0000001fff037819 */ /* 0x001fe200000114ec */
        /* <DEDUP_REMOVED lines=20> */
[----:B------:R-:W-:Y:S01]  /*1040*/  IMAD.IADD R16, R12, 0x1, -R16 ;  /* 0x000000010c107824 */ /* 0x000fe200078e0a10 */
[----:B------:R-:W-:Y:S01]  /*1050*/  SHF.R.S32.HI R5, RZ, 0x1f, R23 ;  /* 0x0000001fff057819 */ /* 0x000fe20000011417 */
[C---:B------:R-:W-:Y:S01]  /*1060*/  VIADD R19, R17.reuse, 0x20 ;  /* 0x0000002011137836 */ /* 0x040fe20000000000 */
[----:B------:R-:W-:Y:S01]  /*1070*/  SHF.R.S32.HI R3, RZ, 0x1f, R22 ;  /* 0x0000001fff037819 */ /* 0x000fe20000011416 */
[----:B-1----:R-:W-:-:S07]  /*1080*/  VIADD R18, R17, 0x38 ;  /* 0x0000003811127836 */ /* 0x002fce0000000000 */
.L_x_3319:
[----:B------:R-:W-:Y:S01]  /*1090*/  ULDC.64 UR8, c[0x0][0xc88] ;  /* 0x0003220000087ab9 */ /* 0x000fe20000000a00 */
[----:B------:R-:W-:Y:S01]  /*10a0*/  ULDC.64 UR10, c[0x0][0xa20] ;  /* 0x00028800000a7ab9 */ /* 0x000fe20000000a00 */
[----:B------:R-:W-:Y:S02]  /*10b0*/  UIMAD.WIDE UR8, UR7, 0x4, UR8 ;  /* 0x00000004070878a5 */ /* 0x000fe4000f8e0208 */
[----:B------:R-:W-:Y:S01]  /*10c0*/  UISETP.NE.U32.AND UP1, UPT, UR10, URZ, UPT ;  /* 0x0000003f0a00728c */ /* 0x000fe2000bf25070 */
[----:B------:R-:W-:Y:S01]  /*10d0*/  ULDC UR4, c[0x0][0x424] ;  /* 0x0001090000047ab9 */ /* 0x000fe20000000800 */
[----:B------:R-:W-:Y:S02]  /*10e0*/  ULDC UR7, c[0x0][0x2f0] ;  /* 0x0000bc0000077ab9 */ /* 0x000fe40000000800 */
[----:B0-234-:R-:W-:Y:S02]  /*10f0*/  IMAD.U32 R2, RZ, RZ, UR8 ;  /* 0x00000008ff027e24 */ /* 0x01dfe4000f8e00ff */
[----:B------:R-:W-:Y:S01]  /*1100*/  IMAD.U32 R3, RZ, RZ, UR9 ;  /* 0x00000009ff037e24 */ /* 0x000fe2000f8e00ff */
        /* <DEDUP_REMOVED lines=22> */
[----:B------:R-:W-:Y:S02]  /*1270*/  UMOV UR53, URZ ;  /* 0x0000003f00357c82 */ /* 0x000fe40008000000 */
[----:B------:R-:W-:-:S02]  /*1280*/  UISETP.NE.AND.EX UP0, UPT, UR9, URZ, UPT, UP0 ;  /* 0x0000003f0900728c */ /* 0x000fc4000bf05300 */
[----:B------:R-:W-:Y:S02]  /*1290*/  ULOP3.LUT UR39, UR5, 0xffff, URZ, 0xc0, !UPT ;  /* 0x0000ffff05277892 */ /* 0x000fe4000f8ec03f */
[----:B------:R-:W-:Y:S02]  /*12a0*/  USEL UR4, UR4, 0x1, UP0 ;  /* 0x0000000104047887 */ /* 0x000fe40008000000 */
[----:B------:R-:W-:Y:S02]  /*12b0*/  ULOP3.LUT UR6, UR5, 0xff0000, URZ, 0xc0, !UPT ;  /* 0x00ff000005067892 */ /* 0x000fe4000f8ec03f */
[----:B------:R-:W-:Y:S02]  /*12c0*/  UIMAD UR4, UR4, UR7, URZ ;  /* 0x00000007040472a4 */ /* 0x000fe4000f8e023f */
[----:B------:R-:W-:Y:S01]  /*12d0*/  ULOP3.LUT UR7, UR5, 0xff000000, URZ, 0xc0, !UPT ;  /* 0xff00000005077892 */ /* 0x000fe2000f8ec03f */
[----:B--2---:R-:W-:-:S04]  /*12e0*/  @P0 R2UR UR53, R2 ;  /* 0x00000000023502ca */ /* 0x004fc800000e0000 */
[----:B---3--:R-:W-:Y:S01]  /*12f0*/  @P1 R2UR UR4, R4 ;  /* 0x00000000040412ca */ /* 0x008fe200000e0000 */
[----:B-1---5:R-:W-:-:S14]  /*1300*/  @P1 BRA `(.L_x_3272) ;  /* 0x0000000000341947 */ /* 0x022fdc0003800000 */
        /* <DEDUP_REMOVED lines=13> */
.L_x_3272:
[----:B------:R-:W-:Y:S02]  /*13e0*/  UIADD3 UR53, -UR53, UR4, URZ ;  /* 0x0000000435357290 */ /* 0x000fe4000fffe13f */
[----:B------:R-:W-:Y:S02]  /*13f0*/  USHF.R.U32.HI UR7, URZ, 0x8, UR7 ;  /* 0x000000083f077899 */ /* 0x000fe40008011607 */
[----:B------:R-:W-:Y:S02]  /*1400*/  UISETP.GE.AND UP0, UPT, UR53, 0x1, UPT ;  /* 0x000000013500788c */ /* 0x000fe4000bf06270 */
[----:B------:R-:W-:Y:S02]  /*1410*/  UIADD3 UR4, UR53, 0x9f, URZ ;  /* 0x0000009f35047890 */ /* 0x000fe4000fffe03f */
[----:B------:R-:W-:Y:S02]  /*1420*/  ULEA.HI UR7, UR6, UR7, URZ, 0x10 ;  /* 0x0000000706077291 */ /* 0x000fe4000f8f803f */
[----:B------:R-:W-:Y:S01]  /*1430*/  PLOP3.LUT P0, PT, PT, PT, UP0, 0x80, 0x0 ;  /* 0x000000000000781c */ /* 0x000fe20003f0f008 */
[----:B------:R-:W-:-:S02]  /*1440*/  UIMAD.WIDE UR4, UR4, 0x66666667, URZ ;  /* 0x66666667040478a5 */ /* 0x000fc4000f8e023f */
[----:B------:R-:W-:Y:S02]  /*1450*/  ULOP3.LUT UR40, UR7, 0xff, URZ, 0xc0, !UPT ;  /* 0x000000ff07287892 */ /* 0x000fe4000f8ec03f */
[----:B------:R-:W-:Y:S02]  /*1460*/  USHF.R.U32.HI UR6, URZ, 0x1f, UR5 ;  /* 0x0000001f3f067899 */ /* 0x000fe40008011605 */
[----:B------:R-:W-:Y:S01]  /*1470*/  USHF.R.U32.HI UR44, URZ, 0x10, UR7 ;  /* 0x000000103f2c7899 */ /* 0x000fe20008011607 */
[----:B------:R-:W-:Y:S01]  /*1480*/  UMOV UR4, URZ ;  /* 0x0000003f00047c82 */ /* 0x000fe20008000000 */
[----:B------:R-:W-:-:S04]  /*1490*/  ULEA.HI.SX32 UR9, UR5, UR6, 0x1a ;  /* 0x0000000605097291 */ /* 0x000fc8000f8fd23f */
        /* <DEDUP_REMOVED lines=37> */
.L_x_3273:
[----:B------:R-:W-:Y:S01]  /*16f0*/  UIMAD UR41, UR40, UR4, URZ ;  /* 0x00000004282972a4 */ /* 0x000fe2000f8e023f */
[----:B------:R-:W-:Y:S01]  /*1700*/  IMAD.U32 R0, RZ, RZ, UR9 ;  /* 0x00000009ff007e24 */ /* 0x000fe2000f8e00ff */
[----:B------:R-:W-:Y:S01]  /*1710*/  PLOP3.LUT P0, PT, PT, PT, PT, 0x80, 0x0 ;  /* 0x000000000000781c */ /* 0x000fe20003f0f070 */
[----:B------:R-:W-:Y:S01]  /*1720*/  IMAD.U32 R3, RZ, RZ, UR4 ;  /* 0x00000004ff037e24 */ /* 0x000fe2000f8e00ff */
[----:B------:R-:W-:Y:S02]  /*1730*/  CS2R R56, SRZ ;  /* 0x0000000000387805 */ /* 0x000fe4000001ff00 */
[----:B------:R-:W-:Y:S01]  /*1740*/  CS2R R24, SRZ ;  /* 0x0000000000187805 */ /* 0x000fe2000001ff00 */
[----:B------:R-:W-:Y:S01]  /*1750*/  IMAD.MOV.U32 R50, RZ, RZ, RZ ;  /* 0x000000ffff327224 */ /* 0x000fe200078e00ff */
[----:B------:R-:W-:Y:S02]  /*1760*/  CS2R R48, SRZ ;  /* 0x0000000000307805 */ /* 0x000fe4000001ff00 */
[----:B------:R-:W-:-:S02]  /*1770*/  VIADDMNMX R0, R3, UR41, R0, PT ;  /* 0x0000002903007c46 */ /* 0x000fc4000b800100 */
[----:B------:R-:W-:Y:S02]  /*1780*/  CS2R R2, SRZ ;  /* 0x0000000000027805 */ /* 0x000fe4000001ff00 */
[----:B------:R-:W-:Y:S01]  /*1790*/  CS2R R124, SRZ ;  /* 0x00000000007c7805 */ /* 0x000fe2000001ff00 */
[----:B------:R-:W-:Y:S01]  /*17a0*/  IMAD.MOV.U32 R93, RZ, RZ, RZ ;  /* 0x000000ffff5d7224 */ /* 0x000fe200078e00ff */
[----:B------:R-:W-:Y:S01]  /*17b0*/  R2UR UR49, R0 ;  /* 0x00000000003172ca */ /* 0x000fe200000e0000 */
[----:B------:R-:W-:Y:S01]  /*17c0*/  IMAD.MOV.U32 R0, RZ, RZ, RZ ;  /* 0x000000ffff007224 */ /* 0x000fe200078e00ff */
[----:B------:R-:W-:Y:S01]  /*17d0*/  CS2R R28, SRZ ;  /* 0x00000000001c7805 */ /* 0x000fe2000001ff00 */
[----:B------:R-:W-:Y:S01]  /*17e0*/  IMAD.MOV.U32 R58, RZ, RZ, RZ ;  /* 0x000000ffff3a7224 */ /* 0x000fe200078e00ff */
        /* <DEDUP_REMOVED lines=9> */
[----:B------:R-:W-:Y:S01]  /*1880*/  UISETP.GT.AND UP0, UPT, UR49, UR41, UPT ;  /* 0x000000293100728c */ /* 0x000fe2000bf04270 */
[----:B------:R-:W-:Y:S01]  /*1890*/  IMAD.MOV.U32 R63, RZ, RZ, RZ ;  /* 0x000000ffff3f7224 */ /* 0x000fe200078e00ff */
[----:B------:R-:W-:Y:S01]  /*18a0*/  CS2R R128, SRZ ;  /* 0x0000000000807805 */ /* 0x000fe2000001ff00 */
[----:B------:R-:W-:Y:S01]  /*18b0*/  IMAD.MOV.U32 R156, RZ, RZ, RZ ;  /* 0x000000ffff9c7224 */ /* 0x000fe200078e00ff */
[----:B------:R-:W-:Y:S01]  /*18c0*/  CS2R R120, SRZ ;  /* 0x0000000000787805 */ /* 0x000fe2000001ff00 */
[----:B------:R-:W-:Y:S01]  /*18d0*/  IMAD.MOV.U32 R144, RZ, RZ, RZ ;  /* 0x000000ffff907224 */ /* 0x000fe200078e00ff */
[----:B------:R-:W-:-:S02]  /*18e0*/  PLOP3.LUT P1, PT, PT, PT, UP0, 0x80, 0x0 ;  /* 0x000000000000781c */ /* 0x000fc40003f2f008 */
[----:B------:R-:W-:Y:S01]  /*18f0*/  CS2R R32, SRZ ;  /* 0x0000000000207805 */ /* 0x000fe2000001ff00 */
[----:B------:R-:W-:Y:S01]  /*1900*/  IMAD.MOV.U32 R160, RZ, RZ, RZ ;  /* 0x000000ffffa07224 */ /* 0x000fe200078e00ff */
        /* <DEDUP_REMOVED lines=31> */
[----:B------:R-:W-:-:S02]  /*1b00*/  IMAD.MOV.U32 R138, RZ, RZ, RZ ;  /* 0x000000ffff8a7224 */ /* 0x000fc400078e00ff */
[----:B------:R-:W-:Y:S02]  /*1b10*/  IMAD.MOV.U32 R101, RZ, RZ, RZ ;  /* 0x000000ffff657224 */ /* 0x000fe400078e00ff */
[----:B------:R-:W-:Y:S02]  /*1b20*/  IMAD.MOV.U32 R103, RZ, RZ, RZ ;  /* 0x000000ffff677224 */ /* 0x000fe400078e00ff */
[----:B------:R-:W-:Y:S02]  /*1b30*/  IMAD.MOV.U32 R142, RZ, RZ, RZ ;  /* 0x000000ffff8e7224 */ /* 0x000fe400078e00ff */
[----:B------:R-:W-:Y:S02]  /*1b40*/  IMAD.MOV.U32 R136, RZ, RZ, RZ ;  /* 0x000000ffff887224 */ /* 0x000fe400078e00ff */
[----:B------:R-:W-:Y:S02]  /*1b50*/  IMAD.MOV.U32 R77, RZ, RZ, RZ ;  /* 0x000000ffff4d7224 */ /* 0x000fe400078e00ff */
[----:B------:R-:W-:-:S02]  /*1b60*/  IMAD.MOV.U32 R111, RZ, RZ, RZ ;  /* 0x000000ffff6f7224 */ /* 0x000fc400078e00ff */
[----:B------:R-:W-:Y:S02]  /*1b70*/  IMAD.MOV.U32 R140, RZ, RZ, RZ ;  /* 0x000000ffff8c7224 */ /* 0x000fe400078e00ff */
        /* <DEDUP_REMOVED lines=12> */
[----:B------:R-:W-:-:S05]  /*1c40*/  SHF.R.S32.HI R8, RZ, 0x7, R8 ;  /* 0x00000007ff087819 */ /* 0x000fca0000011408 */
        /* <DEDUP_REMOVED lines=25> */
.L_x_3275:
        /* <DEDUP_REMOVED lines=46> */
.L_x_3416:
[----:B------:R-:W-:Y:S05]  /*20c0*/  @!P0 BRA `(.L_x_3277) ;  /* 0x0000000000048947 */ /* 0x000fea0003800000 */
[----:B------:R-:W-:Y:S01]  /*20d0*/  BPT.TRAP 0x1 ;  /* 0x000000040000795c */ /* 0x000fe20000300000 */
.L_x_3277:
[----:B------:R-:W-:Y:S02]  /*20e0*/  IMAD.U32 R6, RZ, RZ, UR45 ;  /* 0x0000002dff067e24 */ /* 0x000fe4000f8e00ff */
[----:B------:R-:W-:-:S03]  /*20f0*/  IMAD.U32 R5, RZ, RZ, UR52 ;  /* 0x00000034ff057e24 */ /* 0x000fc6000f8e00ff */
[----:B------:R-:W-:Y:S01]  /*2100*/  SHF.L.U32 R6, R6, 0x1f, RZ ;  /* 0x0000001f06067819 */ /* 0x000fe200000006ff */
[----:B------:R-:W-:-:S04]  /*2110*/  IMAD R5, R5, 0x8, R2 ;  /* 0x0000000805057824 */ /* 0x000fc800078e0202 */
[----:B------:R1:W2:Y:S01]  /*2120*/  SYNCS.PHASECHK.TRANS64.TRYWAIT P2, [R5+URZ+0x33430], R6 ;  /* 0x03343006050075a7 */ /* 0x0002a2000804017f */
[----:B------:R-:W-:Y:S05]  /*2130*/  @!P0 BRA `(.L_x_3278) ;  /* 0x0000000000048947 */ /* 0x000fea0003800000 */
[----:B------:R-:W-:Y:S01]  /*2140*/  BPT.TRAP 0x1 ;  /* 0x000000040000795c */ /* 0x000fe20000300000 */
.L_x_3278:
[----:B------:R-:W3:Y:S01]  /*2150*/  S2R R4, SR_TID.X ;  /* 0x0000000000047919 */ /* 0x000ee20000002100 */
[----:B------:R-:W-:Y:S01]  /*2160*/  IMAD.MOV.U32 R25, RZ, RZ, RZ ;  /* 0x000000ffff197224 */ /* 0x000fe200078e00ff */
[----:B---3--:R-:W-:Y:S01]  /*2170*/  LOP3.LUT P1, R4, R4, 0x7f, RZ, 0xc0, !PT ;  /* 0x0000007f04047812 */ /* 0x008fe2000782c0ff */
[----:B--2---:R-:W-:-:S12]  /*2180*/  @P2 BRA `(.L_x_3279) ;  /* 0x0000000000082947 */ /* 0x004fd80003800000 */
[----:B------:R-:W2:Y:S02]  /*2190*/  SYNCS.PHASECHK.TRANS64.TRYWAIT P2, [R5+URZ+0x33430], R6 ;  /* 0x03343006050075a7 */ /* 0x000ea4000804017f */
[----:B--2---:R-:W-:Y:S05]  /*21a0*/  @!P2 BRA `(.L_x_3280) ;  /* 0x0000013c00c0a947 */ /* 0x004fea0003800000 */
.L_x_3279:
[----:B------:R-:W-:Y:S05]  /*21b0*/  WARPSYNC.ALL ;  /* 0x0000000000007948 */ /* 0x000fea0003800000 */
[----:B------:R-:W-:Y:S01]  /*21c0*/  R2UR UR4, R2 ;  /* 0x00000000020472ca */ /* 0x000fe200000e0000 */
[----:B------:R-:W-:Y:S01]  /*21d0*/  ULOP3.LUT UR28, UR54, 0x10000, URZ, 0xfc, !UPT ;  /* 0x00010000361c7892 */ /* 0x000fe2000f8efc3f */
[----:B------:R-:W-:Y:S01]  /*21e0*/  WARPGROUP.ARRIVE ;  /* 0x00000000000079c5 */ /* 0x000fe20000000000 */
[----:B------:R-:W-:Y:S01]  /*21f0*/  UMOV UR25, 0x80000020 ;  /* 0x8000002000197882 */ /* 0x000fe20000000000 */
[----:B------:R-:W-:Y:S01]  /*2200*/  UMOV UR27, 0x80000020 ;  /* 0x80000020001b7882 */ /* 0x000fe20000000000 */
[----:B------:R-:W-:Y:S01]  /*2210*/  UMOV UR5, UR25 ;  /* 0x0000001900057c82 */ /* 0x000fe20008000000 */
[----:B------:R-:W-:Y:S01]  /*2220*/  UMOV UR7, 0x80000020 ;  /* 0x8000002000077882 */ /* 0x000fe20000000000 */
[----:B------:R-:W-:Y:S01]  /*2230*/  UMOV UR9, UR25 ;  /* 0x0000001900097c82 */ /* 0x000fe20008000000 */
[----:B------:R-:W-:Y:S01]  /*2240*/  UMOV UR24, UR28 ;  /* 0x0000001c00187c82 */ /* 0x000fe20008000000 */
[----:B------:R-:W-:Y:S01]  /*2250*/  UMOV UR11, 0x80000020 ;  /* 0x80000020000b7882 */ /* 0x000fe20000000000 */
[----:B------:R-:W-:Y:S01]  /*2260*/  UMOV UR8, UR24 ;  /* 0x0000001800087c82 */ /* 0x000fe20008000000 */
[----:B------:R-:W-:Y:S01]  /*2270*/  UIADD3 UR12, UR28, 0x2, URZ ;  /* 0x000000021c0c7890 */ /* 0x000fe2000fffe03f */
[----:B------:R-:W-:Y:S01]  /*2280*/  P2R R108, PR, RZ, 0x1 ;  /* 0x00000001ff6c7803 */ /* 0x000fe20000000000 */
[----:B------:R-:W-:Y:S01]  /*2290*/  UIADD3 UR4, UR4, 0x24200, URZ ;  /* 0x0002420004047890 */ /* 0x000fe2000fffe03f */
[--C-:B------:R-:W-:Y:S01]  /*22a0*/  IMAD.MOV.U32 R109, RZ, RZ, R25.reuse ;  /* 0x000000ffff6d7224 */ /* 0x100fe200078e0019 */
[----:B------:R-:W-:Y:S01]  /*22b0*/  UMOV UR15, 0x80000020 ;  /* 0x80000020000f7882 */ /* 0x000fe20000000000 */
[----:B------:R-:W-:Y:S01]  /*22c0*/  UIADD3 UR16, UR28, 0x200, URZ ;  /* 0x000002001c107890 */ /* 0x000fe2000fffe03f */
[--C-:B------:R-:W-:Y:S01]  /*22d0*/  IMAD.MOV.U32 R111, RZ, RZ, R25.reuse ;  /* 0x000000ffff6f7224 */ /* 0x100fe200078e0019 */
[----:B------:R-:W-:Y:S01]  /*22e0*/  USHF.R.U32.HI UR4, URZ, 0x4, UR4 ;  /* 0x000000043f047899 */ /* 0x000fe20008011604 */
[--C-:B------:R-:W-:Y:S01]  /*22f0*/  IMAD.MOV.U32 R110, RZ, RZ, R25.reuse ;  /* 0x000000ffff6e7224 */ /* 0x100fe200078e0019 */
[----:B------:R-:W-:Y:S01]  /*2300*/  UMOV UR19, 0x80000020 ;  /* 0x8000002000137882 */ /* 0x000fe20000000000 */
[----:B------:R-:W-:Y:S01]  /*2310*/  UMOV UR23, 0x80000020 ;  /* 0x8000002000177882 */ /* 0x000fe20000000000 */
[----:B------:R-:W-:Y:S01]  /*2320*/  ULOP3.LUT UR4, UR4, 0x3fff, URZ, 0xc0, !UPT ;  /* 0x00003fff04047892 */ /* 0x000fe2000f8ec03f */
[--C-:B------:R-:W-:Y:S01]  /*2330*/  IMAD.MOV.U32 R113, RZ, RZ, R25.reuse ;  /* 0x000000ffff717224 */ /* 0x100fe200078e0019 */
[----:B------:R-:W-:Y:S01]  /*2340*/  UMOV UR31, 0x80000020 ;  /* 0x80000020001f7882 */ /* 0x000fe20000000000 */
[--C-:B------:R-:W-:Y:S01]  /*2350*/  IMAD.MOV.U32 R112, RZ, RZ, R25.reuse ;  /* 0x000000ffff707224 */ /* 0x100fe200078e0019 */
[----:B------:R-:W-:Y:S01]  /*2360*/  ULOP3.LUT UR48, UR4, 0x10000, URZ, 0xfc, !UPT ;  /* 0x0001000004307892 */ /* 0x000fe2000f8efc3f */
[----:B------:R-:W-:-:S02]  /*2370*/  IMAD.MOV.U32 R115, RZ, RZ, R25 ;  /* 0x000000ffff737224 */ /* 0x000fc400078e0019 */
[----:B------:R-:W-:Y:S01]  /*2380*/  UMOV UR4, UR24 ;  /* 0x0000001800047c82 */ /* 0x000fe20008000000 */
[----:B------:R-:W-:Y:S01]  /*2390*/  UIMAD UR32, UR52, 0x780, UR48 ;  /* 0x00000780342078a4 */ /* 0x000fe2000f8e0230 */
[--C-:B------:R-:W-:Y:S02]  /*23a0*/  IMAD.MOV.U32 R114, RZ, RZ, R25.reuse ;  /* 0x000000ffff727224 */ /* 0x100fe400078e0019 */
[--C-:B------:R-:W-:Y:S01]  /*23b0*/  IMAD.MOV.U32 R117, RZ, RZ, R25.reuse ;  /* 0x000000ffff757224 */ /* 0x100fe200078e0019 */
[----:B------:R-:W-:Y:S01]  /*23c0*/  UIADD3 UR6, UR32, 0x100, URZ ;  /* 0x0000010020067890 */ /* 0x000fe2000fffe03f */
[--C-:B------:R-:W-:Y:S01]  /*23d0*/  IMAD.MOV.U32 R116, RZ, RZ, R25.reuse ;  /* 0x000000ffff747224 */ /* 0x100fe200078e0019 */
[----:B------:R-:W-:Y:S01]  /*23e0*/  UIADD3 UR10, UR32, 0x180, URZ ;  /* 0x00000180200a7890 */ /* 0x000fe2000fffe03f */
[--C-:B------:R-:W-:Y:S01]  /*23f0*/  IMAD.MOV.U32 R119, RZ, RZ, R25.reuse ;  /* 0x000000ffff777224 */ /* 0x100fe200078e0019 */
[----:B------:R-:W-:Y:S01]  /*2400*/  UMOV UR26, UR32 ;  /* 0x00000020001a7c82 */ /* 0x000fe20008000000 */
[----:B------:R-:W-:Y:S01]  /*2410*/  UIADD3 UR14, UR32, 0x182, URZ ;  /* 0x00000182200e7890 */ /* 0x000fe2000fffe03f */
[----:B------:R-:W-:Y:S01]  /*2420*/  QGMMA.64x32x32.F32.E4M3.E4M3 R92, gdesc[UR24], RZ, !UPT, gsb0 ;  /* 0x00600000185c79f3 */ /* 0x000fe2000c0008ff */
[----:B------:R-:W-:Y:S01]  /*2430*/  UIADD3 UR26, UR32, 0x80, URZ ;  /* 0x00000080201a7890 */ /* 0x000fe2000fffe03f */
[----:B------:R-:W-:Y:S01]  /*2440*/  IMAD.MOV.U32 R118, RZ, RZ, R25 ;  /* 0x000000ffff767224 */ /* 0x000fe200078e0019 */
[----:B------:R-:W-:Y:S01]  /*2450*/  UMOV UR27, 0x80000020 ;  /* 0x80000020001b7882 */ /* 0x000fe20000000000 */
[----:B------:R-:W-:-:S02]  /*2460*/  UIADD3 UR18, UR32, 0x400, URZ ;  /* 0x0000040020127890 */ /* 0x000fc4000fffe03f */
[----:B------:R-:W-:Y:S02]  /*2470*/  UIADD3 UR22, UR32, 0x402, URZ ;  /* 0x0000040220167890 */ /* 0x000fe4000fffe03f */
[----:B------:R-:W-:Y:S01]  /*2480*/  UIADD3 UR30, UR32, 0x680, URZ ;  /* 0x00000680201e7890 */ /* 0x000fe2000fffe03f */
[----:B------:R-:W-:Y:S02]  /*2490*/  WARPGROUP.DEPBAR.LE gsb0, 0x0 ;  /* 0x00008000000079c5 */ /* 0x000fe40000010000 */
[----:B------:R-:W-:-:S06]  /*24a0*/  WARPGROUP.ARRIVE ;  /* 0x00000000000079c5 */ /* 0x000fcc0000000000 */
[----:B------:R-:W-:Y:S01]  /*24b0*/  QGMMA.64x32x32.F32.E4M3.E4M3 R76, gdesc[UR24], RZ, !UPT, gsb0 ;  /* 0x00600000184c79f3 */ /* 0x000fe2000c0008ff */
[----:B------:R-:W-:Y:S01]  /*24c0*/  UIADD3 UR26, UR32, 0x200, URZ ;  /* 0x00000200201a7890 */ /* 0x000fe2000fffe03f */
[----:B------:R-:W-:Y:S01]  /*24d0*/  UMOV UR27, 0x80000020 ;  /* 0x80000020001b7882 */ /* 0x000fe20000000000 */
[----:B------:R-:W-:Y:S02]  /*24e0*/  WARPGROUP.DEPBAR.LE gsb0, 0x0 ;  /* 0x00008000000079c5 */ /* 0x000fe40000010000 */
[----:B------:R-:W-:-:S06]  /*24f0*/  WARPGROUP.ARRIVE ;  /* 0x00000000000079c5 */ /* 0x000fcc0000000000 */
[----:B------:R-:W-:Y:S01]  /*2500*/  QGMMA.64x32x32.F32.E4M3.E4M3 R60, gdesc[UR4], RZ, !UPT, gsb0 ;  /* 0x00600000043c79f3 */ /* 0x000fe2000c0008ff */
[----:B------:R-:W-:Y:S01]  /*2510*/  UIADD3 UR6, UR32, 0x2, URZ ;  /* 0x0000000220067890 */ /* 0x000fe2000fffe03f */
[----:B------:R-:W-:Y:S01]  /*2520*/  UMOV UR4, UR12 ;  /* 0x0000000c00047c82 */ /* 0x000fe20008000000 */
[----:B------:R-:W-:Y:S01]  /*2530*/  UMOV UR5, 0x80000020 ;  /* 0x8000002000057882 */ /* 0x000fe20000000000 */
[----:B------:R-:W-:Y:S01]  /*2540*/  UMOV UR7, 0x80000020 ;  /* 0x8000002000077882 */ /* 0x000fe20000000000 */
[----:B------:R-:W-:Y:S01]  /*2550*/  UMOV UR12, UR4 ;  /* 0x00000004000c7c82 */ /* 0x000fe20008000000 */
[----:B------:R-:W-:Y:S01]  /*2560*/  UMOV UR13, UR5 ;  /* 0x00000005000d7c82 */ /* 0x000fe20008000000 */
[----:B------:R-:W-:Y:S02]  /*2570*/  WARPGROUP.DEPBAR.LE gsb0, 0x0 ;  /* 0x00008000000079c5 */ /* 0x000fe40000010000 */
[----:B------:R-:W-:-:S06]  /*2580*/  WARPGROUP.ARRIVE ;  /* 0x00000000000079c5 */ /* 0x000fcc0000000000 */
[----:B------:R-:W-:Y:S01]  /*2590*/  QGMMA.64x32x32.F32.E4M3.E4M3 R44, gdesc[UR8], RZ, !UPT, gsb0 ;  /* 0x00600000082c79f3 */ /* 0x000fe2000c0008ff */
[----:B------:R-:W-:Y:S01]  /*25a0*/  UIADD3 UR10, UR32, 0x102, URZ ;  /* 0x00000102200a7890 */ /* 0x000fe2000fffe03f */
[----:B------:R-:W-:Y:S01]  /*25b0*/  UMOV UR8, UR4 ;  /* 0x0000000400087c82 */ /* 0x000fe20008000000 */
[----:B------:R-:W-:Y:S01]  /*25c0*/  UMOV UR9, UR5 ;  /* 0x0000000500097c82 */ /* 0x000fe20008000000 */
[----:B------:R-:W-:Y:S01]  /*25d0*/  UMOV UR11, 0x80000020 ;  /* 0x80000020000b7882 */ /* 0x000fe20000000000 */
        /* <DEDUP_REMOVED lines=32> */
[----:B------:R-:W-:Y:S02]  /*27e0*/  UIADD3 UR6, UR28, 0x202, URZ ;  /* 0x000002021c067890 */ /* 0x000fe4000fffe03f */
        /* <DEDUP_REMOVED lines=47> */
[----:B------:R-:W-:Y:S01]  /*2ae0*/  UIADD3 UR6, UR28, 0x402, URZ ;  /* 0x000004021c067890 */ /* 0x000fe2000fffe03f */
[----:B------:R-:W-:Y:S02]  /*2af0*/  UMOV UR29, UR17 ;  /* 0x00000011001d7c82 */ /* 0x000fe40008000000 */
        /* <DEDUP_REMOVED lines=28> */
[----:B------:R-:W-:Y:S01]  /*2cc0*/  ULDC UR6, c[0x0][0x988] ;  /* 0x0002620000067ab9 */ /* 0x000fe20000000800 */
[----:B------:R-:W-:Y:S02]  /*2cd0*/  WARPGROUP.DEPBAR.LE gsb0, 0x0 ;  /* 0x00008000000079c5 */ /* 0x000fe40000010000 */
[----:B------:R-:W-:-:S06]  /*2ce0*/  WARPGROUP.ARRIVE ;  /* 0x00000000000079c5 */ /* 0x000fcc0000000000 */
[----:B------:R-:W-:Y:S03]  /*2cf0*/  QGMMA.64x32x32.F32.E4M3.E4M3 R44, gdesc[UR28], R44, gsb0 ;  /* 0x006000001c2c79f3 */ /* 0x000fe6000800082c */
        /* <DEDUP_REMOVED lines=12> */
[C---:B-12---:R-:W-:Y:S01]  /*2dc0*/  FMUL.FTZ R6, R0.reuse, R94 ;  /* 0x0000005e00067220 */ /* 0x046fe20000410000 */
[C---:B------:R-:W-:Y:S01]  /*2dd0*/  FMUL.FTZ R10, R0.reuse, R95 ;  /* 0x0000005f000a7220 */ /* 0x040fe20000410000 */
[C---:B0-----:R-:W-:Y:S01]  /*2de0*/  FMUL.FTZ R11, R0.reuse, R97 ;  /* 0x00000061000b7220 */ /* 0x041fe20000410000 */
[----:B------:R-:W-:Y:S01]  /*2df0*/  QGMMA.64x32x32.F32.E4M3.E4M3 R76, gdesc[UR20], R76, gsb0 ;  /* 0x00600000144c79f3 */ /* 0x000fe2000800084c */
[----:B------:R-:W-:Y:S01]  /*2e00*/  UIADD3 UR22, UR32, 0x602, URZ ;  /* 0x0000060220167890 */ /* 0x000fe2000fffe03f */
[C---:B------:R-:W-:Y:S01]  /*2e10*/  FMUL.FTZ R24, R0.reuse, R103 ;  /* 0x0000006700187220 */ /* 0x040fe20000410000 */
[----:B------:R-:W-:Y:S01]  /*2e20*/  UMOV UR23, 0x80000020 ;  /* 0x8000002000177882 */ /* 0x000fe20000000000 */
        /* <DEDUP_REMOVED lines=11> */
[----:B------:R-:W-:Y:S01]  /*2ee0*/  FMUL.FTZ R92, R0, R107 ;  /* 0x0000006b005c7220 */ /* 0x000fe20000410000 */
[----:B------:R-:W-:-:S04]  /*2ef0*/  IMAD.MOV.U32 R107, RZ, RZ, R25 ;  /* 0x000000ffff6b7224 */ /* 0x000fc800078e0019 */
[----:B------:R-:W1:Y:S08]  /*2f00*/  MUFU.TANH R8, R8 ;  /* 0x0000000800087308 */ /* 0x000e700000002400 */
[----:B------:R-:W2:Y:S08]  /*2f10*/  MUFU.TANH R10, R10 ;  /* 0x0000000a000a7308 */ /* 0x000eb00000002400 */
[----:B------:R-:W3:Y:S08]  /*2f20*/  MUFU.TANH R11, R11 ;  /* 0x0000000b000b7308 */ /* 0x000ef00000002400 */
[----:B------:R-:W4:Y:S08]  /*2f30*/  MUFU.TANH R24, R24 ;  /* 0x0000001800187308 */ /* 0x000f300000002400 */
[----:B------:R-:W5:Y:S01]  /*2f40*/  MUFU.TANH R9, R9 ;  /* 0x0000000900097308 */ /* 0x000f620000002400 */
[----:B------:R-:W-:-:S02]  /*2f50*/  WARPGROUP.DEPBAR.LE gsb0, 0x0 ;  /* 0x00008000000079c5 */ /* 0x000fc40000010000 */
[----:B------:R-:W-:Y:S01]  /*2f60*/  WARPGROUP.ARRIVE ;  /* 0x00000000000079c5 */ /* 0x000fe20000000000 */
[C---:B------:R-:W-:Y:S01]  /*2f70*/  FMUL.FTZ R93, R0.reuse, R78 ;  /* 0x0000004e005d7220 */ /* 0x040fe20000410000 */
[C---:B------:R-:W-:Y:S01]  /*2f80*/  FMUL.FTZ R78, R0.reuse, R80 ;  /* 0x00000050004e7220 */ /* 0x040fe20000410000 */
[C---:B------:R-:W-:Y:S01]  /*2f90*/  FMUL.FTZ R80, R0.reuse, R84 ;  /* 0x0000005400507220 */ /* 0x040fe20000410000 */
[C---:B------:R-:W-:Y:S01]  /*2fa0*/  FMUL.FTZ R84, R0.reuse, R88 ;  /* 0x0000005800547220 */ /* 0x040fe20000410000 */
[----:B------:R-:W5:Y:S01]  /*2fb0*/  MUFU.TANH R12, R12 ;  /* 0x0000000c000c7308 */ /* 0x000f620000002400 */
[----:B------:R-:W-:Y:S01]  /*2fc0*/  QGMMA.64x32x32.F32.E4M3.E4M3 R60, gdesc[UR20], R60, gsb0 ;  /* 0x00600000143c79f3 */ /* 0x000fe2000800083c */
[----:B------:R-:W-:Y:S01]  /*2fd0*/  UIADD3 UR22, UR32, 0x682, URZ ;  /* 0x0000068220167890 */ /* 0x000fe2000fffe03f */
[C---:B------:R-:W-:Y:S01]  /*2fe0*/  FMUL.FTZ R94, R0.reuse, R79 ;  /* 0x0000004f005e7220 */ /* 0x040fe20000410000 */
[----:B------:R-:W-:Y:S01]  /*2ff0*/  UMOV UR23, 0x80000020 ;  /* 0x8000002000177882 */ /* 0x000fe20000000000 */
[C---:B------:R-:W-:Y:S01]  /*3000*/  FMUL.FTZ R79, R0.reuse, R81 ;  /* 0x00000051004f7220 */ /* 0x040fe20000410000 */
[C---:B------:R-:W-:Y:S01]  /*3010*/  FMUL.FTZ R81, R0.reuse, R85 ;  /* 0x0000005500517220 */ /* 0x040fe20000410000 */
[C---:B------:R-:W-:Y:S01]  /*3020*/  FMUL.FTZ R85, R0.reuse, R89 ;  /* 0x0000005900557220 */ /* 0x040fe20000410000 */
[----:B------:R-:W5:Y:S01]  /*3030*/  MUFU.TANH R27, R27 ;  /* 0x0000001b001b7308 */ /* 0x000f620000002400 */
        /* <DEDUP_REMOVED lines=8> */
[----:B------:R-:W-:-:S07]  /*30c0*/  FMUL.FTZ R90, R0, R90 ;  /* 0x0000005a005a7220 */ /* 0x000fce0000410000 */
[----:B------:R-:W5:Y:S08]  /*30d0*/  MUFU.TANH R26, R26 ;  /* 0x0000001a001a7308 */ /* 0x000f700000002400 */
[----:B------:R-:W5:Y:S08]  /*30e0*/  MUFU.TANH R15, R15 ;  /* 0x0000000f000f7308 */ /* 0x000f700000002400 */
[----:B------:R-:W5:Y:S08]  /*30f0*/  MUFU.TANH R21, R21 ;  /* 0x0000001500157308 */ /* 0x000f700000002400 */
[----:B------:R-:W5:Y:S08]  /*3100*/  MUFU.TANH R14, R14 ;  /* 0x0000000e000e7308 */ /* 0x000f700000002400 */
[----:B------:R-:W5:Y:S01]  /*3110*/  MUFU.TANH R20, R20 ;  /* 0x0000001400147308 */ /* 0x000f620000002400 */
[----:B------:R-:W-:-:S02]  /*3120*/  WARPGROUP.DEPBAR.LE gsb0, 0x0 ;  /* 0x00008000000079c5 */ /* 0x000fc40000010000 */
[----:B------:R-:W-:Y:S01]  /*3130*/  WARPGROUP.ARRIVE ;  /* 0x00000000000079c5 */ /* 0x000fe20000000000 */
[C---:B------:R-:W-:Y:S01]  /*3140*/  FMUL.FTZ R88, R0.reuse, R60 ;  /* 0x0000003c00587220 */ /* 0x040fe20000410000 */
[----:B------:R-:W-:Y:S02]  /*3150*/  IMAD.U32 R60, RZ, RZ, UR53 ;  /* 0x00000035ff3c7e24 */ /* 0x000fe4000f8e00ff */
[C---:B------:R-:W-:Y:S01]  /*3160*/  FMUL.FTZ R97, R0.reuse, R66 ;  /* 0x0000004200617220 */ /* 0x040fe20000410000 */
[C---:B------:R-:W-:Y:S01]  /*3170*/  FMUL.FTZ R66, R0.reuse, R72 ;  /* 0x0000004800427220 */ /* 0x040fe20000410000 */
[----:B------:R-:W-:Y:S01]  /*3180*/  FMUL.FTZ R72, R0, R75 ;  /* 0x0000004b00487220 */ /* 0x000fe20000410000 */
[----:B------:R-:W-:Y:S01]  /*3190*/  QGMMA.64x32x32.F32.E4M3.E4M3 R44, gdesc[UR20], R44, gsb0 ;  /* 0x00600000142c79f3 */ /* 0x000fe2000800082c */
[----:B------:R-:W-:Y:S01]  /*31a0*/  IADD3 R60, R60, 0xa0, -R17 ;  /* 0x000000a03c3c7810 */ /* 0x000fe20007ffe811 */
[----:B------:R-:W-:Y:S02]  /*31b0*/  IMAD.U32 R75, RZ, RZ, UR49 ;  /* 0x00000031ff4b7e24 */ /* 0x000fe4000f8e00ff */
[C---:B------:R-:W-:Y:S01]  /*31c0*/  FMUL.FTZ R95, R0.reuse, R63 ;  /* 0x0000003f005f7220 */ /* 0x040fe20000410000 */
[----:B------:R-:W-:Y:S01]  /*31d0*/  UIADD3 UR22, UR32, 0x702, URZ ;  /* 0x0000070220167890 */ /* 0x000fe2000fffe03f */
[----:B------:R-:W-:Y:S01]  /*31e0*/  FMUL.FTZ R63, R0, R65 ;  /* 0x00000041003f7220 */ /* 0x000fe20000410000 */
[----:B------:R-:W-:-:S02]  /*31f0*/  IMAD R60, R75, -0xa0, R60 ;  /* 0xffffff604b3c7824 */ /* 0x000fc400078e023c */
[C---:B------:R-:W-:Y:S01]  /*3200*/  FMUL.FTZ R91, R0.reuse, R62 ;  /* 0x0000003e005b7220 */ /* 0x040fe20000410000 */
[C---:B------:R-:W-:Y:S01]  /*3210*/  FMUL.FTZ R65, R0.reuse, R68 ;  /* 0x0000004400417220 */ /* 0x040fe20000410000 */
[C---:B------:R-:W-:Y:S01]  /*3220*/  FMUL.FTZ R62, R0.reuse, R64 ;  /* 0x00000040003e7220 */ /* 0x040fe20000410000 */
[----:B------:R-:W-:Y:S01]  /*3230*/  FMUL.FTZ R64, R0, R69 ;  /* 0x0000004500407220 */ /* 0x000fe20000410000 */
[----:B------:R-:W-:Y:S01]  /*3240*/  ISETP.GT.AND P6, PT, R60, RZ, PT ;  /* 0x000000ff3c00720c */ /* 0x000fe20003fc4270 */
[----:B------:R-:W-:Y:S01]  /*3250*/  FMUL.FTZ R96, R0, R67 ;  /* 0x0000004300607220 */ /* 0x000fe20000410000 */
[C---:B------:R-:W-:Y:S01]  /*3260*/  ISETP.GT.AND P5, PT, R60.reuse, 0x1, PT ;  /* 0x000000013c00780c */ /* 0x040fe20003fa4270 */
[----:B------:R-:W-:Y:S01]  /*3270*/  UMOV UR23, 0x80000020 ;  /* 0x8000002000177882 */ /* 0x000fe20000000000 */
[----:B------:R-:W-:Y:S01]  /*3280*/  ISETP.GT.AND P2, PT, R60, 0x9, PT ;  /* 0x000000093c00780c */ /* 0x000fe20003f44270 */
[----:B------:R-:W-:Y:S01]  /*3290*/  FMUL.FTZ R67, R0, R73 ;  /* 0x0000004900437220 */ /* 0x000fe20000410000 */
[----:B0-----:R-:W-:Y:S01]  /*32a0*/  FSEL R6, R6, -INF , P6 ;  /* 0xff80000006067808 */ /* 0x001fe20003000000 */
[----:B------:R-:W0:Y:S01]  /*32b0*/  MUFU.TANH R76, R76 ;  /* 0x0000004c004c7308 */ /* 0x000e220000002400 */
[----:B------:R-:W-:Y:S01]  /*32c0*/  ISETP.GT.AND P4, PT, R60, 0x8, PT ;  /* 0x000000083c00780c */ /* 0x000fe20003f84270 */
[----:B------:R-:W-:Y:S01]  /*32d0*/  FMUL.FTZ R70, R0, R70 ;  /* 0x0000004600467220 */ /* 0x000fe20000410000 */
[----:B------:R-:W-:Y:S01]  /*32e0*/  ISETP.GT.AND P3, PT, R60, 0x10, PT ;  /* 0x000000103c00780c */ /* 0x000fe20003f64270 */
[C---:B------:R-:W-:Y:S01]  /*32f0*/  FMUL.FTZ R61, R0.reuse, R61 ;  /* 0x0000003d003d7220 */ /* 0x040fe20000410000 */
[C---:B------:R-:W-:Y:S01]  /*3300*/  FMUL.FTZ R71, R0.reuse, R71 ;  /* 0x0000004700477220 */ /* 0x040fe20000410000 */
[----:B------:R-:W-:Y:S01]  /*3310*/  FMUL.FTZ R74, R0, R74 ;  /* 0x0000004a004a7220 */ /* 0x000fe20000410000 */
[----:B------:R-:W-:Y:S01]  /*3320*/  UIADD3 UR49, UR49, -0x2, URZ ;  /* 0xfffffffe31317890 */ /* 0x000fe2000fffe03f */
[----:B------:R-:W0:Y:S03]  /*3330*/  MUFU.TANH R77, R77 ;  /* 0x0000004d004d7308 */ /* 0x000e260000002400 */
[----:B------:R-:W-:-:S05]  /*3340*/  UISETP.GE.AND UP0, UPT, UR49, UR41, UPT ;  /* 0x000000293100728c */ /* 0x000fca000bf06270 */
[----:B------:R-:W0:Y:S08]  /*3350*/  MUFU.TANH R78, R78 ;  /* 0x0000004e004e7308 */ /* 0x000e300000002400 */
[----:B------:R-:W0:Y:S08]  /*3360*/  MUFU.TANH R92, R92 ;  /* 0x0000005c005c7308 */ /* 0x000e300000002400 */
[----:B------:R-:W0:Y:S08]  /*3370*/  MUFU.TANH R79, R79 ;  /* 0x0000004f004f7308 */ /* 0x000e300000002400 */
[----:B------:R-:W0:Y:S01]  /*3380*/  MUFU.TANH R93, R93 ;  /* 0x0000005d005d7308 */ /* 0x000e220000002400 */
[----:B------:R-:W-:-:S02]  /*3390*/  WARPGROUP.DEPBAR.LE gsb0, 0x0 ;  /* 0x00008000000079c5 */ /* 0x000fc40000010000 */
[C---:B------:R-:W-:Y:S01]  /*33a0*/  FMUL.FTZ R68, R0.reuse, R44 ;  /* 0x0000002c00447220 */ /* 0x040fe20000410000 */
[----:B------:R-:W-:Y:S01]  /*33b0*/  WARPGROUP.ARRIVE ;  /* 0x00000000000079c5 */ /* 0x000fe20000000000 */
[C---:B------:R-:W-:Y:S01]  /*33c0*/  FMUL.FTZ R44, R0.reuse, R49 ;  /* 0x00000031002c7220 */ /* 0x040fe20000410000 */
[C---:B------:R-:W-:Y:S01]  /*33d0*/  FMUL.FTZ R69, R0.reuse, R45 ;  /* 0x0000002d00457220 */ /* 0x040fe20000410000 */
[----:B------:R-:W-:Y:S01]  /*33e0*/  FSEL R49, R7, -INF , P6 ;  /* 0xff80000007317808 */ /* 0x000fe20003000000 */
[----:B------:R-:W-:Y:S01]  /*33f0*/  FMUL.FTZ R45, R0, R50 ;  /* 0x00000032002d7220 */ /* 0x000fe20000410000 */
[----:B------:R-:W-:Y:S01]  /*3400*/  ISETP.GT.AND P6, PT, R60, 0x11, PT ;  /* 0x000000113c00780c */ /* 0x000fe20003fc4270 */
[----:B------:R-:W-:Y:S01]  /*3410*/  FMUL.FTZ R75, R0, R47 ;  /* 0x0000002f004b7220 */ /* 0x000fe20000410000 */
[----:B-1----:R-:W-:Y:S01]  /*3420*/  FSEL R50, R8, -INF , P5 ;  /* 0xff80000008327808 */ /* 0x002fe20002800000 */
[C---:B------:R-:W-:Y:S01]  /*3430*/  FMUL.FTZ R47, R0.reuse, R52 ;  /* 0x00000034002f7220 */ /* 0x040fe20000410000 */
[----:B------:R-:W-:Y:S01]  /*3440*/  FMUL.FTZ R73, R0, R46 ;  /* 0x0000002e00497220 */ /* 0x000fe20000410000 */
[----:B--2---:R-:W-:Y:S01]  /*3450*/  FSEL R7, R10, -INF , P5 ;  /* 0xff8000000a077808 */ /* 0x004fe20002800000 */
[----:B------:R-:W-:Y:S01]  /*3460*/  QGMMA.64x32x32.F32.E4M3.E4M3 R28, gdesc[UR20], R28, gsb0 ;  /* 0x00600000141c79f3 */ /* 0x000fe2000800081c */
[----:B---3--:R-:W-:Y:S01]  /*3470*/  FSEL R52, R11, -INF , P2 ;  /* 0xff8000000b347808 */ /* 0x008fe20001000000 */
[----:B------:R-:W-:Y:S01]  /*3480*/  FMUL.FTZ R46, R0, R51 ;  /* 0x00000033002e7220 */ /* 0x000fe20000410000 */
[----:B------:R-:W-:Y:S01]  /*3490*/  ISETP.GT.AND P5, PT, R60, 0x18, PT ;  /* 0x000000183c00780c */ /* 0x000fe20003fa4270 */
[----:B------:R-:W-:Y:S01]  /*34a0*/  FMUL.FTZ R101, R0, R54 ;  /* 0x0000003600657220 */ /* 0x000fe20000410000 */
[----:B----4-:R-:W-:Y:S01]  /*34b0*/  FSEL R11, R24, -INF , P6 ;  /* 0xff800000180b7808 */ /* 0x010fe20003000000 */
[C---:B------:R-:W-:Y:S01]  /*34c0*/  FMUL.FTZ R104, R0.reuse, R57 ;  /* 0x0000003900687220 */ /* 0x040fe20000410000 */
[----:B-----5:R-:W-:Y:S01]  /*34d0*/  FSEL R51, R9, -INF , P4 ;  /* 0xff80000009337808 */ /* 0x020fe20002000000 */
[C---:B------:R-:W-:Y:S01]  /*34e0*/  FMUL.FTZ R102, R0.reuse, R55 ;  /* 0x0000003700667220 */ /* 0x040fe20000410000 */
[----:B------:R-:W-:Y:S01]  /*34f0*/  FMNMX.FTZ R24, R49, R50, !PT ;  /* 0x0000003231187209 */ /* 0x000fe20007810000 */
[----:B------:R-:W-:Y:S01]  /*3500*/  FMUL.FTZ R103, R0, R56 ;  /* 0x0000003800677220 */ /* 0x000fe20000410000 */
[----:B------:R-:W-:Y:S01]  /*3510*/  FSEL R8, R12, -INF , P4 ;  /* 0xff8000000c087808 */ /* 0x000fe20002000000 */
[C---:B------:R-:W-:Y:S01]  /*3520*/  FMUL.FTZ R106, R0.reuse, R59 ;  /* 0x0000003b006a7220 */ /* 0x040fe20000410000 */
[----:B------:R-:W-:Y:S01]  /*3530*/  FSEL R12, R27, -INF , P5 ;  /* 0xff8000001b0c7808 */ /* 0x000fe20002800000 */
[----:B------:R1:W-:Y:S01]  /*3540*/  MUFU.TANH R59, R44 ;  /* 0x0000002c003b7308 */ /* 0x0003e20000002400 */
[----:B------:R-:W-:Y:S01]  /*3550*/  FMNMX.FTZ R27, R51, R24, !PT ;  /* 0x00000018331b7209 */ /* 0x000fe20007810000 */
[----:B------:R-:W-:Y:S01]  /*3560*/  FMUL.FTZ R100, R0, R53 ;  /* 0x0000003500647220 */ /* 0x000fe20000410000 */
[----:B------:R-:W-:Y:S01]  /*3570*/  ISETP.GT.AND P4, PT, R60, 0x19, PT ;  /* 0x000000193c00780c */ /* 0x000fe20003f84270 */
[C---:B------:R-:W-:Y:S01]  /*3580*/  FMUL.FTZ R48, R0.reuse, R48 ;  /* 0x0000003000307220 */ /* 0x040fe20000410000 */
[----:B------:R-:W-:Y:S01]  /*3590*/  FSEL R54, R13, -INF , P3 ;  /* 0xff8000000d367808 */ /* 0x000fe20001800000 */
[----:B------:R-:W-:Y:S01]  /*35a0*/  FMUL.FTZ R105, R0, R58 ;  /* 0x0000003a00697220 */ /* 0x000fe20000410000 */
[----:B------:R-:W-:Y:S01]  /*35b0*/  FMNMX.FTZ R27, R52, R27, !PT ;  /* 0x0000001b341b7209 */ /* 0x000fe20007810000 */
[----:B------:R-:W2:Y:S01]  /*35c0*/  MUFU.TANH R83, R83 ;  /* 0x0000005300537308 */ /* 0x000ea20000002400 */
[----:B------:R-:W-:-:S02]  /*35d0*/  FSEL R57, R26, -INF , P4 ;  /* 0xff8000001a397808 */ /* 0x000fc40002000000 */
[----:B------:R-:W-:Y:S02]  /*35e0*/  FSEL R55, R15, -INF , P6 ;  /* 0xff8000000f377808 */ /* 0x000fe40003000000 */
[----:B------:R-:W-:Y:S02]  /*35f0*/  FMNMX.FTZ R26, R54, R27, !PT ;  /* 0x0000001b361a7209 */ /* 0x000fe40007810000 */
[----:B------:R-:W-:Y:S01]  /*3600*/  FSEL R56, R21, -INF , P5 ;  /* 0xff80000015387808 */ /* 0x000fe20002800000 */
[----:B------:R-:W3:Y:S01]  /*3610*/  MUFU.TANH R80, R80 ;  /* 0x0000005000507308 */ /* 0x000ee20000002400 */
[----:B------:R-:W-:Y:S02]  /*3620*/  FMNMX.FTZ R27, R55, R26, !PT ;  /* 0x0000001a371b7209 */ /* 0x000fe40007810000 */
[----:B------:R-:W-:Y:S02]  /*3630*/  FSEL R9, R14, -INF , P2 ;  /* 0xff8000000e097808 */ /* 0x000fe40001000000 */
[----:B------:R-:W-:-:S02]  /*3640*/  ISETP.GT.AND P2, PT, R60, 0x20, PT ;  /* 0x000000203c00780c */ /* 0x000fc40003f44270 */
[----:B-1----:R-:W-:Y:S01]  /*3650*/  FMNMX.FTZ R44, R56, R27, !PT ;  /* 0x0000001b382c7209 */ /* 0x002fe20007810000 */
[----:B------:R1:W-:Y:S01]  /*3660*/  MUFU.TANH R53, R45 ;  /* 0x0000002d00357308 */ /* 0x0003e20000002400 */
[----:B------:R-:W-:Y:S02]  /*3670*/  FSEL R10, R20, -INF , P3 ;  /* 0xff800000140a7808 */ /* 0x000fe40001800000 */
[----:B------:R-:W-:Y:S02]  /*3680*/  ISETP.GT.AND P3, PT, R60, 0x21, PT ;  /* 0x000000213c00780c */ /* 0x000fe40003f64270 */
[----:B0-----:R-:W-:Y:S02]  /*3690*/  FSEL R76, R76, -INF , P2 ;  /* 0xff8000004c4c7808 */ /* 0x001fe40001000000 */
[----:B------:R-:W-:Y:S01]  /*36a0*/  ISETP.GT.AND P6, PT, R60, 0x28, PT ;  /* 0x000000283c00780c */ /* 0x000fe20003fc4270 */
[----:B------:R-:W0:Y:S01]  /*36b0*/  MUFU.TANH R94, R94 ;  /* 0x0000005e005e7308 */ /* 0x000e220000002400 */
[----:B-1----:R-:W-:-:S02]  /*36c0*/  FMNMX.FTZ R45, R57, R44, !PT ;  /* 0x0000002c392d7209 */ /* 0x002fc40007810000 */
[----:B------:R-:W-:Y:S02]  /*36d0*/  FSEL R77, R77, -INF , P3 ;  /* 0xff8000004d4d7808 */ /* 0x000fe40001800000 */
[----:B------:R-:W-:Y:S02]  /*36e0*/  ISETP.GT.AND P5, PT, R60, 0x29, PT ;  /* 0x000000293c00780c */ /* 0x000fe40003fa4270 */
[----:B------:R-:W-:Y:S01]  /*36f0*/  FSEL R78, R78, -INF , P6 ;  /* 0xff8000004e4e7808 */ /* 0x000fe20003000000 */
[----:B------:R-:W1:Y:S01]  /*3700*/  MUFU.TANH R86, R86 ;  /* 0x0000005600567308 */ /* 0x000e620000002400 */
[----:B------:R-:W-:Y:S02]  /*3710*/  FSEL R13, R92, -INF , P4 ;  /* 0xff8000005c0d7808 */ /* 0x000fe40002000000 */
[----:B------:R-:W-:Y:S02]  /*3720*/  ISETP.GT.AND P4, PT, R60, 0x30, PT ;  /* 0x000000303c00780c */ /* 0x000fe40003f84270 */
[----:B------:R-:W-:Y:S01]  /*3730*/  FSEL R79, R79, -INF , P5 ;  /* 0xff8000004f4f7808 */ /* 0x000fe20002800000 */
[----:B------:R-:W-:-:S02]  /*3740*/  WARPGROUP.DEPBAR.LE gsb0, 0x0 ;  /* 0x00008000000079c5 */ /* 0x000fc40000010000 */
[----:B------:R-:W4:Y:S01]  /*3750*/  MUFU.TANH R81, R81 ;  /* 0x0000005100517308 */ /* 0x000f220000002400 */
[----:B------:R-:W-:Y:S01]  /*3760*/  FSEL R14, R93, -INF , P2 ;  /* 0xff8000005d0e7808 */ /* 0x000fe20001000000 */
[C---:B------:R-:W-:Y:S01]  /*3770*/  FMUL.FTZ R42, R0.reuse, R42 ;  /* 0x0000002a002a7220 */ /* 0x040fe20000410000 */
[----:B--2---:R-:W-:Y:S01]  /*3780*/  FSEL R21, R83, -INF , P5 ;  /* 0xff80000053157808 */ /* 0x004fe20002800000 */
[----:B------:R-:W-:Y:S01]  /*3790*/  FMUL.FTZ R43, R0, R43 ;  /* 0x0000002b002b7220 */ /* 0x000fe20000410000 */
[----:B------:R-:W-:Y:S02]  /*37a0*/  ISETP.GT.AND P2, PT, R60, 0x31, PT ;  /* 0x000000313c00780c */ /* 0x000fe40003f44270 */
[----:B---3--:R-:W-:Y:S01]  /*37b0*/  FSEL R80, R80, -INF , P4 ;  /* 0xff80000050507808 */ /* 0x008fe20002000000 */
[----:B------:R2:W-:Y:S01]  /*37c0*/  MUFU.TANH R98, R46 ;  /* 0x0000002e00627308 */ /* 0x0005e20000002400 */
[----:B0-----:R-:W-:Y:S02]  /*37d0*/  FSEL R15, R94, -INF , P3 ;  /* 0xff8000005e0f7808 */ /* 0x001fe40001800000 */
[----:B-1----:R-:W-:-:S02]  /*37e0*/  FSEL R24, R86, -INF , P4 ;  /* 0xff80000056187808 */ /* 0x002fc40002000000 */
[C---:B------:R-:W-:Y:S02]  /*37f0*/  ISETP.GT.AND P3, PT, R60.reuse, 0x38, PT ;  /* 0x000000383c00780c */ /* 0x040fe40003f64270 */
[----:B------:R-:W-:Y:S01]  /*3800*/  ISETP.GT.AND P5, PT, R60, 0x40, PT ;  /* 0x000000403c00780c */ /* 0x000fe20003fa4270 */
[----:B------:R-:W0:Y:S01]  /*3810*/  MUFU.TANH R82, R82 ;  /* 0x0000005200527308 */ /* 0x000e220000002400 */
[----:B--2---:R-:W-:Y:S02]  /*3820*/  FMNMX.FTZ R46, R76, R45, !PT ;  /* 0x0000002d4c2e7209 */ /* 0x004fe40007810000 */
[----:B----4-:R-:W-:Y:S02]  /*3830*/  FSEL R81, R81, -INF , P2 ;  /* 0xff80000051517808 */ /* 0x010fe40001000000 */
[----:B------:R-:W-:-:S03]  /*3840*/  ISETP.GT.AND P4, PT, R60, 0x41, PT ;  /* 0x000000413c00780c */ /* 0x000fc60003f84270 */
[----:B------:R-:W1:Y:S08]  /*3850*/  MUFU.TANH R87, R87 ;  /* 0x0000005700577308 */ /* 0x000e700000002400 */
[----:B------:R-:W2:Y:S01]  /*3860*/  MUFU.TANH R84, R84 ;  /* 0x0000005400547308 */ /* 0x000ea20000002400 */
[----:B0-----:R-:W-:Y:S02]  /*3870*/  FSEL R20, R82, -INF , P6 ;  /* 0xff80000052147808 */ /* 0x001fe40003000000 */
[----:B------:R-:W-:-:S05]  /*3880*/  ISETP.GT.AND P6, PT, R60, 0x39, PT ;  /* 0x000000393c00780c */ /* 0x000fca0003fc4270 */
[----:B------:R0:W-:Y:S01]  /*3890*/  MUFU.TANH R99, R47 ;  /* 0x0000002f00637308 */ /* 0x0001e20000002400 */
[----:B-1----:R-:W-:Y:S02]  /*38a0*/  FSEL R26, R87, -INF , P2 ;  /* 0xff800000571a7808 */ /* 0x002fe40001000000 */
[----:B------:R-:W-:-:S05]  /*38b0*/  ISETP.GT.AND P2, PT, R60, 0x48, PT ;  /* 0x000000483c00780c */ /* 0x000fca0003f44270 */
[----:B------:R-:W1:Y:S01]  /*38c0*/  MUFU.TANH R85, R85 ;  /* 0x0000005500557308 */ /* 0x000e620000002400 */
[----:B0-----:R-:W-:Y:S02]  /*38d0*/  FMNMX.FTZ R47, R77, R46, !PT ;  /* 0x0000002e4d2f7209 */ /* 0x001fe40007810000 */
[----:B--2---:R-:W-:-:S05]  /*38e0*/  FSEL R84, R84, -INF , P3 ;  /* 0xff80000054547808 */ /* 0x004fca0001800000 */
[----:B------:R0:W-:Y:S08]  /*38f0*/  MUFU.TANH R58, R48 ;  /* 0x00000030003a7308 */ /* 0x0001f00000002400 */
[----:B------:R-:W2:Y:S01]  /*3900*/  MUFU.TANH R89, R89 ;  /* 0x0000005900597308 */ /* 0x000ea20000002400 */
[----:B0-----:R-:W-:Y:S02]  /*3910*/  FMNMX.FTZ R48, R78, R47, !PT ;  /* 0x0000002f4e307209 */ /* 0x001fe40007810000 */
[----:B-1----:R-:W-:-:S02]  /*3920*/  FSEL R85, R85, -INF , P6 ;  /* 0xff80000055557808 */ /* 0x002fc40003000000 */
[----:B------:R-:W-:Y:S01]  /*3930*/  FMNMX.FTZ R83, R79, R48, !PT ;  /* 0x000000304f537209 */ /* 0x000fe20007810000 */
[----:B------:R-:W-:Y:S02]  /*3940*/  FMUL.FTZ R48, R0, R28 ;  /* 0x0000001c00307220 */ /* 0x000fe40000410000 */
[----:B------:R-:W0:Y:S01]  /*3950*/  MUFU.TANH R88, R88 ;  /* 0x0000005800587308 */ /* 0x000e220000002400 */
[----:B------:R-:W-:-:S04]  /*3960*/  FMNMX.FTZ R86, R80, R83, !PT ;  /* 0x0000005350567209 */ /* 0x000fc80007810000 */
[----:B------:R-:W-:-:S03]  /*3970*/  FMNMX.FTZ R87, R81, R86, !PT ;  /* 0x0000005651577209 */ /* 0x000fc60007810000 */
[----:B------:R-:W1:Y:S01]  /*3980*/  MUFU.TANH R91, R91 ;  /* 0x0000005b005b7308 */ /* 0x000e620000002400 */
[----:B------:R-:W-:Y:S01]  /*3990*/  FMNMX.FTZ R86, R84, R87, !PT ;  /* 0x0000005754567209 */ /* 0x000fe20007810000 */
[----:B------:R-:W-:Y:S01]  /*39a0*/  FMUL.FTZ R87, R0, R30 ;  /* 0x0000001e00577220 */ /* 0x000fe20000410000 */
[----:B--2---:R-:W-:Y:S02]  /*39b0*/  FSEL R44, R89, -INF , P6 ;  /* 0xff800000592c7808 */ /* 0x004fe40003000000 */
[----:B------:R-:W-:Y:S02]  /*39c0*/  ISETP.GT.AND P6, PT, R60, 0x50, PT ;  /* 0x000000503c00780c */ /* 0x000fe40003fc4270 */
[----:B------:R-:W-:Y:S01]  /*39d0*/  FMNMX.FTZ R89, R85, R86, !PT ;  /* 0x0000005655597209 */ /* 0x000fe20007810000 */
[----:B------:R-:W2:Y:S01]  /*39e0*/  MUFU.TANH R70, R70 ;  /* 0x0000004600467308 */ /* 0x000ea20000002400 */
[----:B0-----:R-:W-:Y:S01]  /*39f0*/  FSEL R88, R88, -INF , P5 ;  /* 0xff80000058587808 */ /* 0x001fe20002800000 */
[----:B------:R-:W-:-:S06]  /*3a00*/  FMUL.FTZ R86, R0, R29 ;  /* 0x0000001d00567220 */ /* 0x000fcc0000410000 */
[----:B------:R-:W0:Y:S01]  /*3a10*/  MUFU.TANH R61, R61 ;  /* 0x0000003d003d7308 */ /* 0x000e220000002400 */
[----:B-1----:R-:W-:Y:S02]  /*3a20*/  FSEL R45, R91, -INF , P5 ;  /* 0xff8000005b2d7808 */ /* 0x002fe40002800000 */
[----:B------:R-:W-:-:S05]  /*3a30*/  ISETP.GT.AND P5, PT, R60, 0x51, PT ;  /* 0x000000513c00780c */ /* 0x000fca0003fa4270 */
[----:B------:R-:W1:Y:S01]  /*3a40*/  MUFU.TANH R95, R95 ;  /* 0x0000005f005f7308 */ /* 0x000e620000002400 */
[----:B--2---:R-:W-:Y:S02]  /*3a50*/  FSEL R30, R70, -INF , P6 ;  /* 0xff800000461e7808 */ /* 0x004fe40003000000 */
[----:B------:R-:W-:-:S05]  /*3a60*/  FMNMX.FTZ R70, R88, R89, !PT ;  /* 0x0000005958467209 */ /* 0x000fca0007810000 */
[----:B------:R-:W2:Y:S01]  /*3a70*/  MUFU.TANH R90, R90 ;  /* 0x0000005a005a7308 */ /* 0x000ea20000002400 */
[----:B0-----:R-:W-:-:S07]  /*3a80*/  FSEL R61, R61, -INF , P4 ;  /* 0xff8000003d3d7808 */ /* 0x001fce0002000000 */
[----:B------:R-:W0:Y:S01]  /*3a90*/  MUFU.TANH R71, R71 ;  /* 0x0000004700477308 */ /* 0x000e220000002400 */
[----:B-1----:R-:W-:Y:S02]  /*3aa0*/  FSEL R46, R95, -INF , P4 ;  /* 0xff8000005f2e7808 */ /* 0x002fe40002000000 */
[----:B------:R-:W-:-:S05]  /*3ab0*/  ISETP.GT.AND P4, PT, R60, 0x58, PT ;  /* 0x000000583c00780c */ /* 0x000fca0003f84270 */
[----:B------:R-:W1:Y:S01]  /*3ac0*/  MUFU.TANH R62, R62 ;  /* 0x0000003e003e7308 */ /* 0x000e620000002400 */
[----:B--2---:R-:W-:Y:S02]  /*3ad0*/  FSEL R27, R90, -INF , P3 ;  /* 0xff8000005a1b7808 */ /* 0x004fe40001800000 */
[----:B------:R-:W-:-:S05]  /*3ae0*/  ISETP.GT.AND P3, PT, R60, 0x49, PT ;  /* 0x000000493c00780c */ /* 0x000fca0003f64270 */
[----:B------:R-:W-:Y:S01]  /*3af0*/  MUFU.TANH R74, R74 ;  /* 0x0000004a004a7308 */ /* 0x000fe20000002400 */
[----:B0-----:R-:W-:Y:S02]  /*3b00*/  FSEL R29, R71, -INF , P5 ;  /* 0xff800000471d7808 */ /* 0x001fe40002800000 */
[----:B------:R-:W-:-:S05]  /*3b10*/  FMNMX.FTZ R71, R61, R70, !PT ;  /* 0x000000463d477209 */ /* 0x000fca0007810000 */
[----:B------:R-:W0:Y:S01]  /*3b20*/  MUFU.TANH R63, R63 ;  /* 0x0000003f003f7308 */ /* 0x000e220000002400 */
[----:B-1----:R-:W-:-:S07]  /*3b30*/  FSEL R62, R62, -INF , P2 ;  /* 0xff8000003e3e7808 */ /* 0x002fce0001000000 */
[----:B------:R-:W1:Y:S08]  /*3b40*/  MUFU.TANH R65, R65 ;  /* 0x0000004100417308 */ /* 0x000e700000002400 */
[----:B------:R-:W2:Y:S01]  /*3b50*/  MUFU.TANH R64, R64 ;  /* 0x0000004000407308 */ /* 0x000ea20000002400 */
[----:B0-----:R-:W-:-:S07]  /*3b60*/  FSEL R63, R63, -INF , P3 ;  /* 0xff8000003f3f7808 */ /* 0x001fce0001800000 */
[----:B------:R-:W0:Y:S01]  /*3b70*/  MUFU.TANH R97, R97 ;  /* 0x0000006100617308 */ /* 0x000e220000002400 */
[----:B-1----:R-:W-:Y:S02]  /*3b80*/  FSEL R65, R65, -INF , P6 ;  /* 0xff80000041417808 */ /* 0x002fe40003000000 */
[----:B------:R-:W-:-:S05]  /*3b90*/  ISETP.GT.AND P6, PT, R60, 0x61, PT ;  /* 0x000000613c00780c */ /* 0x000fca0003fc4270 */
[----:B------:R-:W1:Y:S01]  /*3ba0*/  MUFU.TANH R96, R96 ;  /* 0x0000006000607308 */ /* 0x000e620000002400 */
[----:B--2---:R-:W-:Y:S02]  /*3bb0*/  FSEL R64, R64, -INF , P5 ;  /* 0xff80000040407808 */ /* 0x004fe40002800000 */
[----:B------:R-:W-:-:S04]  /*3bc0*/  ISETP.GT.AND P5, PT, R60, 0x68, PT ;  /* 0x000000683c00780c */ /* 0x000fc80003fa4270 */
[----:B------:R-:W-:Y:S01]  /*3bd0*/  FSEL R53, R53, -INF , P5 ;  /* 0xff80000035357808 */ /* 0x000fe20002800000 */
[----:B------:R-:W2:Y:S01]  /*3be0*/  MUFU.TANH R66, R66 ;  /* 0x0000004200427308 */ /* 0x000ea20000002400 */
[----:B0-----:R-:W-:Y:S02]  /*3bf0*/  FSEL R47, R97, -INF , P2 ;  /* 0xff800000612f7808 */ /* 0x001fe40001000000 */
[----:B------:R-:W-:-:S05]  /*3c00*/  ISETP.GT.AND P2, PT, R60, 0x59, PT ;  /* 0x000000593c00780c */ /* 0x000fca0003f44270 */
[----:B------:R-:W0:Y:S01]  /*3c10*/  MUFU.TANH R72, R72 ;  /* 0x0000004800487308 */ /* 0x000e220000002400 */
[----:B-1----:R-:W-:Y:S02]  /*3c20*/  FSEL R28, R96, -INF , P3 ;  /* 0xff800000601c7808 */ /* 0x002fe40001800000 */
[----:B------:R-:W-:-:S05]  /*3c30*/  ISETP.GT.AND P3, PT, R60, 0x60, PT ;  /* 0x000000603c00780c */ /* 0x000fca0003f64270 */
[----:B------:R1:W-:Y:S01]  /*3c40*/  MUFU.TANH R83, R48 ;  /* 0x0000003000537308 */ /* 0x0003e20000002400 */
[----:B--2---:R-:W-:Y:S01]  /*3c50*/  FSEL R70, R66, -INF , P4 ;  /* 0xff80000042467808 */ /* 0x004fe20002000000 */
[----:B------:R-:W-:-:S06]  /*3c60*/  FMUL.FTZ R66, R0, R31 ;  /* 0x0000001f00427220 */ /* 0x000fcc0000410000 */
[----:B------:R-:W2:Y:S01]  /*3c70*/  MUFU.TANH R67, R67 ;  /* 0x0000004300437308 */ /* 0x000ea20000002400 */
[----:B-1----:R-:W-:Y:S02]  /*3c80*/  FSEL R48, R74, -INF , P4 ;  /* 0xff8000004a307808 */ /* 0x002fe40002000000 */
[----:B------:R-:W-:Y:S02]  /*3c90*/  FMNMX.FTZ R74, R62, R71, !PT ;  /* 0x000000473e4a7209 */ /* 0x000fe40007810000 */
[----:B0-----:R-:W-:Y:S01]  /*3ca0*/  FSEL R31, R72, -INF , P2 ;  /* 0xff800000481f7808 */ /* 0x001fe20001000000 */
[----:B------:R-:W-:Y:S01]  /*3cb0*/  FMUL.FTZ R72, R0, R32 ;  /* 0x0000002000487220 */ /* 0x000fe20000410000 */
[----:B------:R-:W-:Y:S01]  /*3cc0*/  FMNMX.FTZ R74, R63, R74, !PT ;  /* 0x0000004a3f4a7209 */ /* 0x000fe20007810000 */
[----:B------:R-:W0:Y:S01]  /*3cd0*/  MUFU.TANH R73, R73 ;  /* 0x0000004900497308 */ /* 0x000e220000002400 */
[----:B------:R-:W-:Y:S02]  /*3ce0*/  ISETP.GT.AND P4, PT, R60, 0x69, PT ;  /* 0x000000693c00780c */ /* 0x000fe40003f84270 */
[----:B------:R-:W-:-:S04]  /*3cf0*/  FMNMX.FTZ R71, R65, R74, !PT ;  /* 0x0000004a41477209 */ /* 0x000fc80007810000 */
[----:B------:R-:W-:Y:S01]  /*3d00*/  FMNMX.FTZ R71, R64, R71, !PT ;  /* 0x0000004740477209 */ /* 0x000fe20007810000 */
[----:B------:R-:W1:Y:S01]  /*3d10*/  MUFU.TANH R75, R75 ;  /* 0x0000004b004b7308 */ /* 0x000e620000002400 */
[----:B--2---:R-:W-:Y:S02]  /*3d20*/  FSEL R67, R67, -INF , P2 ;  /* 0xff80000043437808 */ /* 0x004fe40001000000 */
[----:B------:R-:W-:Y:S02]  /*3d30*/  FMNMX.FTZ R74, R70, R71, !PT ;  /* 0x00000047464a7209 */ /* 0x000fe40007810000 */
[----:B------:R-:W-:Y:S02]  /*3d40*/  FSEL R71, R58, -INF , P5 ;  /* 0xff8000003a477808 */ /* 0x000fe40002800000 */
[----:B------:R-:W-:Y:S01]  /*3d50*/  ISETP.GT.AND P2, PT, R60, 0x70, PT ;  /* 0x000000703c00780c */ /* 0x000fe20003f44270 */
[----:B------:R-:W2:Y:S01]  /*3d60*/  MUFU.TANH R68, R68 ;  /* 0x0000004400447308 */ /* 0x000ea20000002400 */
[----:B0-----:R-:W-:Y:S01]  /*3d70*/  FSEL R32, R73, -INF , P3 ;  /* 0xff80000049207808 */ /* 0x001fe20001800000 */
[----:B------:R-:W-:Y:S01]  /*3d80*/  FMUL.FTZ R73, R0, R34 ;  /* 0x0000002200497220 */ /* 0x000fe20000410000 */
[----:B------:R-:W-:-:S05]  /*3d90*/  ISETP.GT.AND P5, PT, R60, 0x79, PT ;  /* 0x000000793c00780c */ /* 0x000fca0003fa4270 */
[----:B------:R-:W0:Y:S01]  /*3da0*/  MUFU.TANH R69, R69 ;  /* 0x0000004500457308 */ /* 0x000e220000002400 */
[----:B-1----:R-:W-:Y:S02]  /*3db0*/  FSEL R34, R75, -INF , P6 ;  /* 0xff8000004b227808 */ /* 0x002fe40003000000 */
[----:B------:R-:W-:-:S05]  /*3dc0*/  FMNMX.FTZ R75, R67, R74, !PT ;  /* 0x0000004a434b7209 */ /* 0x000fca0007810000 */
[----:B------:R-:W1:Y:S01]  /*3dd0*/  MUFU.TANH R100, R100 ;  /* 0x0000006400647308 */ /* 0x000e620000002400 */
[----:B--2---:R-:W-:Y:S02]  /*3de0*/  FSEL R68, R68, -INF , P3 ;  /* 0xff80000044447808 */ /* 0x004fe40001800000 */
[----:B------:R-:W-:Y:S02]  /*3df0*/  ISETP.GT.AND P3, PT, R60, 0x71, PT ;  /* 0x000000713c00780c */ /* 0x000fe40003f64270 */
[----:B------:R-:W-:Y:S01]  /*3e00*/  FMNMX.FTZ R58, R68, R75, !PT ;  /* 0x0000004b443a7209 */ /* 0x000fe20007810000 */
[----:B------:R-:W-:Y:S01]  /*3e10*/  FMUL.FTZ R75, R0, R33 ;  /* 0x00000021004b7220 */ /* 0x000fe20000410000 */
[----:B------:R-:W-:Y:S01]  /*3e20*/  FSEL R33, R98, -INF , P4 ;  /* 0xff80000062217808 */ /* 0x000fe20002000000 */
[----:B------:R-:W-:Y:S01]  /*3e30*/  MUFU.TANH R103, R103 ;  /* 0x0000006700677308 */ /* 0x000fe20000002400 */
[----:B0-----:R-:W-:Y:S02]  /*3e40*/  FSEL R69, R69, -INF , P6 ;  /* 0xff80000045457808 */ /* 0x001fe40003000000 */
[----:B------:R-:W-:-:S02]  /*3e50*/  ISETP.GT.AND P6, PT, R60, 0x78, PT ;  /* 0x000000783c00780c */ /* 0x000fc40003fc4270 */
[----:B------:R-:W-:-:S03]  /*3e60*/  FMNMX.FTZ R58, R69, R58, !PT ;  /* 0x0000003a453a7209 */ /* 0x000fc60007810000 */
[----:B------:R-:W-:Y:S01]  /*3e70*/  MUFU.TANH R90, R87 ;  /* 0x00000057005a7308 */ /* 0x000fe20000002400 */
[----:B------:R-:W-:Y:S02]  /*3e80*/  FMNMX.FTZ R91, R71, R58, !PT ;  /* 0x0000003a475b7209 */ /* 0x000fe40007810000 */
[----:B-1----:R-:W-:Y:S01]  /*3e90*/  FSEL R74, R100, -INF , P3 ;  /* 0xff800000644a7808 */ /* 0x002fe20001800000 */
[----:B------:R-:W-:-:S04]  /*3ea0*/  IMAD.MOV.U32 R100, RZ, RZ, R25 ;  /* 0x000000ffff647224 */ /* 0x000fc800078e0019 */
[----:B------:R0:W1:Y:S08]  /*3eb0*/  MUFU.TANH R82, R104 ;  /* 0x0000006800527308 */ /* 0x0000700000002400 */
[----:B------:R2:W-:Y:S01]  /*3ec0*/  MUFU.TANH R87, R72 ;  /* 0x0000004800577308 */ /* 0x0005e20000002400 */
[----:B0-----:R-:W-:-:S07]  /*3ed0*/  IMAD.MOV.U32 R104, RZ, RZ, R25 ;  /* 0x000000ffff687224 */ /* 0x001fce00078e0019 */
[----:B------:R-:W0:Y:S01]  /*3ee0*/  MUFU.TANH R102, R102 ;  /* 0x0000006600667308 */ /* 0x000e220000002400 */
[----:B--2---:R-:W-:Y:S01]  /*3ef0*/  FSEL R72, R59, -INF , P4 ;  /* 0xff8000003b487808 */ /* 0x004fe20002000000 */
[----:B------:R-:W-:Y:S01]  /*3f00*/  FMUL.FTZ R59, R0, R36 ;  /* 0x00000024003b7220 */ /* 0x000fe20000410000 */
[----:B------:R-:W-:Y:S02]  /*3f10*/  ISETP.GT.AND P4, PT, R60, 0x80, PT ;  /* 0x000000803c00780c */ /* 0x000fe40003f84270 */
[----:B------:R-:W-:Y:S01]  /*3f20*/  FMNMX.FTZ R94, R72, R91, !PT ;  /* 0x0000005b485e7209 */ /* 0x000fe20007810000 */
[----:B------:R-:W-:Y:S01]  /*3f30*/  FMUL.FTZ R91, R0, R37 ;  /* 0x00000025005b7220 */ /* 0x000fe20000410000 */
[----:B-1----:R-:W-:Y:S01]  /*3f40*/  FSEL R82, R82, -INF , P5 ;  /* 0xff80000052527808 */ /* 0x002fe20002800000 */
[----:B------:R1:W-:Y:S01]  /*3f50*/  MUFU.TANH R92, R73 ;  /* 0x00000049005c7308 */ /* 0x0003e20000002400 */
[----:B------:R-:W-:-:S07]  /*3f60*/  FSEL R83, R83, -INF , P4 ;  /* 0xff80000053537808 */ /* 0x000fce0002000000 */
[----:B------:R-:W2:Y:S01]  /*3f70*/  MUFU.TANH R101, R101 ;  /* 0x0000006500657308 */ /* 0x000ea20000002400 */
[----:B-1----:R-:W-:Y:S02]  /*3f80*/  FSEL R73, R99, -INF , P2 ;  /* 0xff80000063497808 */ /* 0x002fe40001000000 */
[----:B0-----:R-:W-:Y:S01]  /*3f90*/  FSEL R58, R102, -INF , P3 ;  /* 0xff800000663a7808 */ /* 0x001fe20001800000 */
[----:B------:R-:W-:Y:S01]  /*3fa0*/  IMAD.MOV.U32 R102, RZ, RZ, R25 ;  /* 0x000000ffff667224 */ /* 0x000fe200078e0019 */
[----:B------:R-:W-:Y:S02]  /*3fb0*/  FMNMX.FTZ R93, R73, R94, !PT ;  /* 0x0000005e495d7209 */ /* 0x000fe40007810000 */
[----:B------:R-:W-:Y:S01]  /*3fc0*/  ISETP.GT.AND P3, PT, R60, 0x81, PT ;  /* 0x000000813c00780c */ /* 0x000fe20003f64270 */
[----:B------:R-:W0:Y:S01]  /*3fd0*/  MUFU.TANH R86, R86 ;  /* 0x0000005600567308 */ /* 0x000e220000002400 */
[----:B------:R-:W-:Y:S01]  /*3fe0*/  FMNMX.FTZ R94, R74, R93, !PT ;  /* 0x0000005d4a5e7209 */ /* 0x000fe20007810000 */
[----:B------:R-:W-:-:S06]  /*3ff0*/  FMUL.FTZ R93, R0, R40 ;  /* 0x00000028005d7220 */ /* 0x000fcc0000410000 */
[----:B------:R-:W1:Y:S01]  /*4000*/  MUFU.TANH R105, R105 ;  /* 0x0000006900697308 */ /* 0x000e620000002400 */
[----:B--2---:R-:W-:Y:S01]  /*4010*/  FSEL R36, R101, -INF , P2 ;  /* 0xff80000065247808 */ /* 0x004fe20001000000 */
[----:B------:R-:W-:Y:S01]  /*4020*/  IMAD.MOV.U32 R101, RZ, RZ, R25 ;  /* 0x000000ffff657224 */ /* 0x000fe200078e0019 */
[----:B------:R-:W-:-:S04]  /*4030*/  ISETP.GT.AND P2, PT, R60, 0x88, PT ;  /* 0x000000883c00780c */ /* 0x000fc80003f44270 */
[----:B------:R-:W-:Y:S01]  /*4040*/  FSEL R87, R87, -INF , P2 ;  /* 0xff80000057577808 */ /* 0x000fe20001000000 */
[----:B------:R2:W3:Y:S01]  /*4050*/  MUFU.TANH R89, R75 ;  /* 0x0000004b00597308 */ /* 0x0004e20000002400 */
[----:B0-----:R-:W-:-:S07]  /*4060*/  FSEL R86, R86, -INF , P3 ;  /* 0xff80000056567808 */ /* 0x001fce0001800000 */
[----:B------:R-:W0:Y:S01]  /*4070*/  MUFU.TANH R106, R106 ;  /* 0x0000006a006a7308 */ /* 0x000e220000002400 */
[----:B--2---:R-:W-:Y:S01]  /*4080*/  FSEL R75, R103, -INF , P6 ;  /* 0xff800000674b7808 */ /* 0x004fe20003000000 */
[--C-:B------:R-:W-:Y:S01]  /*4090*/  IMAD.MOV.U32 R103, RZ, RZ, R25.reuse ;  /* 0x000000ffff677224 */ /* 0x100fe200078e0019 */
[----:B-1----:R-:W-:Y:S01]  /*40a0*/  FSEL R37, R105, -INF , P6 ;  /* 0xff80000069257808 */ /* 0x002fe20003000000 */
[----:B------:R-:W-:Y:S01]  /*40b0*/  IMAD.MOV.U32 R105, RZ, RZ, R25 ;  /* 0x000000ffff697224 */ /* 0x000fe200078e0019 */
[----:B------:R-:W-:Y:S01]  /*40c0*/  FMNMX.FTZ R95, R75, R94, !PT ;  /* 0x0000005e4b5f7209 */ /* 0x000fe20007810000 */
[----:B------:R-:W-:Y:S01]  /*40d0*/  FMUL.FTZ R94, R0, R41 ;  /* 0x00000029005e7220 */ /* 0x000fe20000410000 */
[----:B------:R-:W-:Y:S01]  /*40e0*/  ISETP.GT.AND P6, PT, R60, 0x89, PT ;  /* 0x000000893c00780c */ /* 0x000fe20003fc4270 */
[----:B------:R-:W1:Y:S01]  /*40f0*/  MUFU.TANH R59, R59 ;  /* 0x0000003b003b7308 */ /* 0x000e620000002400 */
[----:B------:R-:W-:Y:S02]  /*4100*/  FMNMX.FTZ R40, R82, R95, !PT ;  /* 0x0000005f52287209 */ /* 0x000fe40007810000 */
[----:B---3--:R-:W-:-:S02]  /*4110*/  FSEL R89, R89, -INF , P6 ;  /* 0xff80000059597808 */ /* 0x008fc40003000000 */
[----:B------:R-:W-:Y:S02]  /*4120*/  FMNMX.FTZ R95, R83, R40, !PT ;  /* 0x00000028535f7209 */ /* 0x000fe40007810000 */
[----:B------:R-:W-:Y:S01]  /*4130*/  FSEL R41, R90, -INF , P4 ;  /* 0xff8000005a297808 */ /* 0x000fe20002000000 */
[----:B------:R-:W2:Y:S01]  /*4140*/  MUFU.TANH R66, R66 ;  /* 0x0000004200427308 */ /* 0x000ea20000002400 */
[----:B------:R-:W-:Y:S02]  /*4150*/  FMNMX.FTZ R96, R86, R95, !PT ;  /* 0x0000005f56607209 */ /* 0x000fe40007810000 */
[----:B0-----:R-:W-:Y:S01]  /*4160*/  FSEL R40, R106, -INF , P5 ;  /* 0xff8000006a287808 */ /* 0x001fe20002800000 */
[----:B------:R-:W-:Y:S01]  /*4170*/  IMAD.MOV.U32 R106, RZ, RZ, R25 ;  /* 0x000000ffff6a7224 */ /* 0x000fe200078e0019 */
[C---:B------:R-:W-:Y:S02]  /*4180*/  ISETP.GT.AND P5, PT, R60.reuse, 0x90, PT ;  /* 0x000000903c00780c */ /* 0x040fe40003fa4270 */
[----:B------:R-:W-:Y:S01]  /*4190*/  FMNMX.FTZ R96, R87, R96, !PT ;  /* 0x0000006057607209 */ /* 0x000fe20007810000 */
[----:B------:R-:W0:Y:S01]  /*41a0*/  MUFU.TANH R91, R91 ;  /* 0x0000005b005b7308 */ /* 0x000e220000002400 */
[----:B------:R-:W-:-:S02]  /*41b0*/  ISETP.GT.AND P4, PT, R60, 0x91, PT ;  /* 0x000000913c00780c */ /* 0x000fc40003f84270 */
[----:B-1----:R-:W-:Y:S02]  /*41c0*/  FSEL R90, R59, -INF , P5 ;  /* 0xff8000003b5a7808 */ /* 0x002fe40002800000 */
[----:B------:R-:W-:-:S03]  /*41d0*/  FMNMX.FTZ R95, R89, R96, !PT ;  /* 0x00000060595f7209 */ /* 0x000fc60007810000 */
[----:B------:R-:W1:Y:S01]  /*41e0*/  MUFU.TANH R93, R93 ;  /* 0x0000005d005d7308 */ /* 0x000e620000002400 */
[----:B--2---:R-:W-:Y:S02]  /*41f0*/  FSEL R59, R66, -INF , P3 ;  /* 0xff800000423b7808 */ /* 0x004fe40001800000 */
[----:B------:R-:W-:Y:S02]  /*4200*/  ISETP.GT.AND P3, PT, R60, 0x98, PT ;  /* 0x000000983c00780c */ /* 0x000fe40003f64270 */
[----:B------:R-:W-:Y:S02]  /*4210*/  FMNMX.FTZ R96, R90, R95, !PT ;  /* 0x0000005f5a607209 */ /* 0x000fe40007810000 */
[----:B------:R-:W-:Y:S01]  /*4220*/  FSEL R66, R92, -INF , P2 ;  /* 0xff8000005c427808 */ /* 0x000fe20001000000 */
[----:B------:R-:W2:Y:S01]  /*4230*/  MUFU.TANH R94, R94 ;  /* 0x0000005e005e7308 */ /* 0x000ea20000002400 */
[----:B0-----:R-:W-:Y:S02]  /*4240*/  FSEL R91, R91, -INF , P4 ;  /* 0xff8000005b5b7808 */ /* 0x001fe40002000000 */
[----:B------:R-:W-:-:S05]  /*4250*/  ISETP.GT.AND P2, PT, R60, 0x99, PT ;  /* 0x000000993c00780c */ /* 0x000fca0003f44270 */
[----:B------:R0:W-:Y:S01]  /*4260*/  MUFU.TANH R97, R42 ;  /* 0x0000002a00617308 */ /* 0x0001e20000002400 */
[----:B-1----:R-:W-:Y:S02]  /*4270*/  FSEL R60, R93, -INF , P3 ;  /* 0xff8000005d3c7808 */ /* 0x002fe40001800000 */
[----:B------:R-:W-:-:S04]  /*4280*/  FMNMX.FTZ R93, R91, R96, !PT ;  /* 0x000000605b5d7209 */ /* 0x000fc80007810000 */
[----:B------:R-:W-:Y:S01]  /*4290*/  FMNMX.FTZ R93, R60, R93, !PT ;  /* 0x0000005d3c5d7209 */ /* 0x000fe20007810000 */
[----:B------:R1:W-:Y:S01]  /*42a0*/  MUFU.TANH R98, R43 ;  /* 0x0000002b00627308 */ /* 0x0003e20000002400 */
[----:B--2---:R-:W-:-:S04]  /*42b0*/  FSEL R92, R94, -INF , P2 ;  /* 0xff8000005e5c7808 */ /* 0x004fc80001000000 */
[----:B------:R-:W-:-:S05]  /*42c0*/  FMNMX.FTZ R95, R92, R93, !PT ;  /* 0x0000005d5c5f7209 */ /* 0x000fca0007810000 */
[----:B------:R-:W2:Y:S02]  /*42d0*/  SHFL.BFLY PT, R94, R95, 0x2, 0x1f ;  /* 0x0c401f005f5e7f89 */ /* 0x000ea400000e0000 */
[----:B--2---:R-:W-:Y:S01]  /*42e0*/  FMNMX.FTZ R96, R95, R94, !PT ;  /* 0x0000005e5f607209 */ /* 0x004fe20007810000 */
[C---:B------:R-:W-:Y:S01]  /*42f0*/  FMUL.FTZ R94, R0.reuse, R35 ;  /* 0x00000023005e7220 */ /* 0x040fe20000410000 */
[----:B------:R-:W-:-:S03]  /*4300*/  FMUL.FTZ R95, R0, R38 ;  /* 0x00000026005f7220 */ /* 0x000fc60000410000 */
[----:B------:R-:W2:Y:S02]  /*4310*/  SHFL.BFLY PT, R93, R96, 0x1, 0x1f ;  /* 0x0c201f00605d7f89 */ /* 0x000ea400000e0000 */
[----:B------:R-:W-:Y:S08]  /*4320*/  MUFU.TANH R94, R94 ;  /* 0x0000005e005e7308 */ /* 0x000ff00000002400 */
[----:B------:R-:W-:Y:S01]  /*4330*/  MUFU.TANH R95, R95 ;  /* 0x0000005f005f7308 */ /* 0x000fe20000002400 */
[----:B--2---:R-:W-:Y:S01]  /*4340*/  FMNMX.FTZ R120, R96, R93, !PT ;  /* 0x0000005d60787209 */ /* 0x004fe20007810000 */
[----:B------:R-:W-:-:S02]  /*4350*/  IMAD.U32 R93, RZ, RZ, UR6 ;  /* 0x00000006ff5d7e24 */ /* 0x000fc4000f8e00ff */
[----:B------:R-:W-:Y:S01]  /*4360*/  FMUL.FTZ R96, R0, R39 ;  /* 0x0000002700607220 */ /* 0x000fe20000410000 */
[C---:B------:R-:W-:Y:S01]  /*4370*/  FSETP.NEU.FTZ.AND P0, PT, R120.reuse, -INF , PT ;  /* 0xff8000007800780b */ /* 0x040fe20003f1d000 */
[----:B------:R-:W-:-:S04]  /*4380*/  FFMA.FTZ R93, R120, R93, -8 ;  /* 0xc1000000785d7423 */ /* 0x000fc8000001005d */
[----:B------:R-:W-:Y:S01]  /*4390*/  MUFU.TANH R96, R96 ;  /* 0x0000006000607308 */ /* 0x000fe20000002400 */
[----:B------:R-:W-:Y:S02]  /*43a0*/  FSEL R93, R93, RZ, P0 ;  /* 0x000000ff5d5d7208 */ /* 0x000fe40000000000 */
[----:B------:R-:W-:Y:S01]  /*43b0*/  ISETP.NE.AND P0, PT, R108, RZ, PT ;  /* 0x000000ff6c00720c */ /* 0x000fe20003f05270 */
[----:B------:R-:W-:Y:S02]  /*43c0*/  IMAD.MOV.U32 R108, RZ, RZ, R25 ;  /* 0x000000ffff6c7224 */ /* 0x000fe400078e0019 */
[--C-:B------:R-:W-:Y:S01]  /*43d0*/  FFMA.FTZ R39, R51, UR6, -R93.reuse ;  /* 0x0000000633277c23 */ /* 0x100fe2000801085d */
[----:B------:R-:W-:Y:S01]  /*43e0*/  FMNMX.FTZ R51, R6, R7, !PT ;  /* 0x0000000706337209 */ /* 0x000fe20007810000 */
[--C-:B0-----:R-:W-:Y:S01]  /*43f0*/  FFMA.FTZ R42, R54, UR6, -R93.reuse ;  /* 0x00000006362a7c23 */ /* 0x101fe2000801085d */
[----:B-1----:R-:W-:-:S01]  /*4400*/  FFMA.FTZ R43, R55, UR6, -R93 ;  /* 0x00000006372b7c23 */ /* 0x002fc2000801085d */
        /* <DEDUP_REMOVED lines=11> */
[----:B------:R0:W-:Y:S01]  /*44c0*/  MUFU.EX2 R51, R76 ;  /* 0x0000004c00337308 */ /* 0x0001e20000000800 */
        /* <DEDUP_REMOVED lines=14> */
[----:B------:R-:W-:Y:S03]  /*45b0*/  MUFU.EX2 R35, R35 ;  /* 0x0000002300237308 */ /* 0x000fe60000000800 */
[----:B------:R-:W-:Y:S01]  /*45c0*/  FMNMX.FTZ R57, R15, R56, !PT ;  /* 0x000000380f397209 */ /* 0x000fe20007810000 */
[----:B------:R-:W-:-:S03]  /*45d0*/  FFMA.FTZ R56, R79, UR6, -R93 ;  /* 0x000000064f387c23 */ /* 0x000fc6000801085d */
[----:B0-----:R-:W-:Y:S01]  /*45e0*/  FMNMX.FTZ R76, R20, R57, !PT ;  /* 0x00000039144c7209 */ /* 0x001fe20007810000 */
[----:B------:R0:W-:Y:S03]  /*45f0*/  MUFU.EX2 R55, R78 ;  /* 0x0000004e00377308 */ /* 0x0001e60000000800 */
[----:B------:R-:W-:-:S04]  /*4600*/  FMNMX.FTZ R57, R21, R76, !PT ;  /* 0x0000004c15397209 */ /* 0x000fc80007810000 */
[----:B------:R-:W-:Y:S01]  /*4610*/  FMNMX.FTZ R77, R24, R57, !PT ;  /* 0x00000039184d7209 */ /* 0x000fe20007810000 */
[----:B------:R-:W-:Y:S03]  /*4620*/  MUFU.EX2 R38, R38 ;  /* 0x0000002600267308 */ /* 0x000fe60000000800 */
[----:B------:R-:W-:-:S04]  /*4630*/  FMNMX.FTZ R76, R26, R77, !PT ;  /* 0x0000004d1a4c7209 */ /* 0x000fc80007810000 */
[----:B------:R-:W-:Y:S01]  /*4640*/  FMNMX.FTZ R77, R27, R76, !PT ;  /* 0x0000004c1b4d7209 */ /* 0x000fe20007810000 */
[----:B------:R-:W-:Y:S03]  /*4650*/  MUFU.EX2 R57, R80 ;  /* 0x0000005000397308 */ /* 0x000fe60000000800 */
[----:B0-----:R-:W-:Y:S01]  /*4660*/  FMNMX.FTZ R78, R44, R77, !PT ;  /* 0x0000004d2c4e7209 */ /* 0x001fe20007810000 */
[----:B------:R-:W-:-:S03]  /*4670*/  FFMA.FTZ R77, R84, UR6, -R93 ;  /* 0x00000006544d7c23 */ /* 0x000fc6000801085d */
[----:B------:R-:W-:Y:S01]  /*4680*/  FMNMX.FTZ R79, R45, R78, !PT ;  /* 0x0000004e2d4f7209 */ /* 0x000fe20007810000 */
[----:B------:R0:W-:Y:S03]  /*4690*/  MUFU.EX2 R80, R85 ;  /* 0x0000005500507308 */ /* 0x0001e60000000800 */
[----:B------:R-:W-:-:S04]  /*46a0*/  FMNMX.FTZ R78, R46, R79, !PT ;  /* 0x0000004f2e4e7209 */ /* 0x000fc80007810000 */
[----:B------:R-:W-:Y:S01]  /*46b0*/  FMNMX.FTZ R79, R47, R78, !PT ;  /* 0x0000004e2f4f7209 */ /* 0x000fe20007810000 */
[----:B------:R-:W-:Y:S01]  /*46c0*/  MUFU.EX2 R76, R81 ;  /* 0x00000051004c7308 */ /* 0x000fe20000000800 */
[----:B0-----:R-:W-:-:S01]  /*46d0*/  FFMA.FTZ R85, R65, UR6, -R93 ;  /* 0x0000000641557c23 */ /* 0x001fc2000801085d */
[----:B------:R-:W-:Y:S01]  /*46e0*/  FFMA.FTZ R78, R88, UR6, -R93 ;  /* 0x00000006584e7c23 */ /* 0x000fe2000801085d */
[----:B------:R-:W-:-:S04]  /*46f0*/  FMNMX.FTZ R79, R28, R79, !PT ;  /* 0x0000004f1c4f7209 */ /* 0x000fc80007810000 */
[----:B------:R-:W-:Y:S01]  /*4700*/  FMNMX.FTZ R84, R30, R79, !PT ;  /* 0x0000004f1e547209 */ /* 0x000fe20007810000 */
[----:B------:R-:W-:Y:S03]  /*4710*/  MUFU.EX2 R39, R39 ;  /* 0x0000002700277308 */ /* 0x000fe60000000800 */
[----:B------:R-:W-:-:S04]  /*4720*/  FMNMX.FTZ R79, R29, R84, !PT ;  /* 0x000000541d4f7209 */ /* 0x000fc80007810000 */
[----:B------:R-:W-:Y:S01]  /*4730*/  FMNMX.FTZ R84, R48, R79, !PT ;  /* 0x0000004f30547209 */ /* 0x000fe20007810000 */
[----:B------:R-:W0:Y:S03]  /*4740*/  MUFU.EX2 R50, R50 ;  /* 0x0000003200327308 */ /* 0x000e260000000800 */
[----:B------:R-:W-:-:S04]  /*4750*/  FMNMX.FTZ R79, R31, R84, !PT ;  /* 0x000000541f4f7209 */ /* 0x000fc80007810000 */
[----:B------:R-:W-:Y:S01]  /*4760*/  FMNMX.FTZ R79, R32, R79, !PT ;  /* 0x0000004f204f7209 */ /* 0x000fe20007810000 */
[----:B------:R-:W-:Y:S03]  /*4770*/  MUFU.EX2 R42, R42 ;  /* 0x0000002a002a7308 */ /* 0x000fe60000000800 */
[----:B------:R-:W-:Y:S01]  /*4780*/  FMNMX.FTZ R84, R34, R79, !PT ;  /* 0x0000004f22547209 */ /* 0x000fe20007810000 */
[----:B------:R-:W-:-:S03]  /*4790*/  FFMA.FTZ R79, R63, UR6, -R93 ;  /* 0x000000063f4f7c23 */ /* 0x000fc6000801085d */
[----:B------:R-:W-:Y:S01]  /*47a0*/  FMNMX.FTZ R84, R53, R84, !PT ;  /* 0x0000005435547209 */ /* 0x000fe20007810000 */
[----:B------:R-:W-:Y:S01]  /*47b0*/  MUFU.EX2 R43, R43 ;  /* 0x0000002b002b7308 */ /* 0x000fe20000000800 */
[----:B0-----:R-:W-:Y:S02]  /*47c0*/  F2FP.SATFINITE.E4M3.F32.PACK_AB_MERGE_C R200, R50, R39, RZ ;  /* 0x0000002732c8723e */ /* 0x001fe400048070ff */
[----:B------:R-:W-:Y:S02]  /*47d0*/  FMNMX.FTZ R63, R33, R84, !PT ;  /* 0x00000054213f7209 */ /* 0x000fe40007810000 */
[----:B------:R-:W-:Y:S02]  /*47e0*/  F2FP.SATFINITE.E4M3.F32.PACK_AB_MERGE_C R200, R38, R35, R200 ;  /* 0x0000002326c8723e */ /* 0x000fe400048070c8 */
[----:B------:R-:W-:Y:S01]  /*47f0*/  FMNMX.FTZ R65, R36, R63, !PT ;  /* 0x0000003f24417209 */ /* 0x000fe20007810000 */
[----:B------:R-:W-:Y:S03]  /*4800*/  MUFU.EX2 R49, R49 ;  /* 0x0000003100317308 */ /* 0x000fe60000000800 */
[----:B------:R-:W-:-:S04]  /*4810*/  FMNMX.FTZ R84, R58, R65, !PT ;  /* 0x000000413a547209 */ /* 0x000fc80007810000 */
[----:B------:R-:W-:Y:S01]  /*4820*/  FMNMX.FTZ R65, R37, R84, !PT ;  /* 0x0000005425417209 */ /* 0x000fe20007810000 */
[----:B------:R0:W-:Y:S03]  /*4830*/  MUFU.EX2 R63, R85 ;  /* 0x00000055003f7308 */ /* 0x0001e60000000800 */
[----:B------:R-:W-:Y:S01]  /*4840*/  FMNMX.FTZ R84, R40, R65, !PT ;  /* 0x0000004128547209 */ /* 0x000fe20007810000 */
[----:B------:R-:W-:Y:S01]  /*4850*/  FFMA.FTZ R65, R70, UR6, -R93 ;  /* 0x0000000646417c23 */ /* 0x000fe2000801085d */
[----:B------:R-:W-:Y:S02]  /*4860*/  FSEL R70, R94, -INF , P6 ;  /* 0xff8000005e467808 */ /* 0x000fe40003000000 */
[----:B------:R-:W-:Y:S01]  /*4870*/  FMNMX.FTZ R84, R41, R84, !PT ;  /* 0x0000005429547209 */ /* 0x000fe20007810000 */
[----:B------:R-:W1:Y:S01]  /*4880*/  MUFU.EX2 R52, R52 ;  /* 0x0000003400347308 */ /* 0x000e620000000800 */
[----:B0-----:R-:W-:-:S02]  /*4890*/  FSEL R85, R97, -INF , P3 ;  /* 0xff80000061557808 */ /* 0x001fc40001800000 */
[----:B------:R-:W-:Y:S01]  /*48a0*/  FMNMX.FTZ R81, R59, R84, !PT ;  /* 0x000000543b517209 */ /* 0x000fe20007810000 */
[----:B------:R-:W-:-:S01]  /*48b0*/  FFMA.FTZ R84, R67, UR6, -R93 ;  /* 0x0000000643547c23 */ /* 0x000fc2000801085d */
[----:B------:R-:W-:Y:S02]  /*48c0*/  FSEL R67, R95, -INF , P5 ;  /* 0xff8000005f437808 */ /* 0x000fe40002800000 */
[----:B------:R-:W-:Y:S01]  /*48d0*/  FMNMX.FTZ R81, R66, R81, !PT ;  /* 0x0000005142517209 */ /* 0x000fe20007810000 */
[----:B------:R-:W-:Y:S03]  /*48e0*/  MUFU.EX2 R54, R54 ;  /* 0x0000003600367308 */ /* 0x000fe60000000800 */
[----:B------:R-:W-:Y:S02]  /*48f0*/  FMNMX.FTZ R88, R70, R81, !PT ;  /* 0x0000005146587209 */ /* 0x000fe40007810000 */
[----:B------:R-:W-:-:S02]  /*4900*/  FSEL R81, R96, -INF , P4 ;  /* 0xff80000060517808 */ /* 0x000fc40002000000 */
[----:B------:R-:W-:Y:S01]  /*4910*/  FMNMX.FTZ R88, R67, R88, !PT ;  /* 0x0000005843587209 */ /* 0x000fe20007810000 */
[----:B------:R-:W0:Y:S01]  /*4920*/  MUFU.EX2 R56, R56 ;  /* 0x0000003800387308 */ /* 0x000e220000000800 */
[----:B-1----:R-:W-:Y:S02]  /*4930*/  F2FP.SATFINITE.E4M3.F32.PACK_AB_MERGE_C R202, R52, R49, RZ ;  /* 0x0000003134ca723e */ /* 0x002fe400048070ff */
[----:B------:R-:W-:Y:S02]  /*4940*/  FMNMX.FTZ R94, R81, R88, !PT ;  /* 0x00000058515e7209 */ /* 0x000fe40007810000 */
[----:B------:R-:W-:Y:S02]  /*4950*/  FSEL R88, R98, -INF , P2 ;  /* 0xff80000062587808 */ /* 0x000fe40001000000 */
        /* <DEDUP_REMOVED lines=8> */
[--C-:B------:R-:W-:Y:S01]  /*49e0*/  FFMA.FTZ R83, R86, UR6, -R93.reuse ;  /* 0x0000000656537c23 */ /* 0x100fe2000801085d */
[----:B------:R-:W1:Y:S01]  /*49f0*/  SHFL.BFLY PT, R96, R95, 0x2, 0x1f ;  /* 0x0c401f005f607f89 */ /* 0x000e6200000e0000 */
[----:B------:R-:W-:-:S01]  /*4a00*/  FFMA.FTZ R86, R87, UR6, -R93 ;  /* 0x0000000657567c23 */ /* 0x000fc2000801085d */
[--C-:B------:R-:W-:Y:S01]  /*4a10*/  FFMA.FTZ R87, R89, UR6, -R93.reuse ;  /* 0x0000000659577c23 */ /* 0x100fe2000801085d */
[----:B------:R-:W-:-:S01]  /*4a20*/  FFMA.FTZ R89, R90, UR6, -R93 ;  /* 0x000000065a597c23 */ /* 0x000fc2000801085d */
[--C-:B------:R-:W-:Y:S01]  /*4a30*/  FFMA.FTZ R90, R91, UR6, -R93.reuse ;  /* 0x000000065b5a7c23 */ /* 0x100fe2000801085d */
[----:B------:R-:W-:-:S01]  /*4a40*/  FFMA.FTZ R91, R92, UR6, -R93 ;  /* 0x000000065c5b7c23 */ /* 0x000fc2000801085d */
[----:B------:R-:W2:Y:S01]  /*4a50*/  MUFU.EX2 R77, R77 ;  /* 0x0000004d004d7308 */ /* 0x000ea20000000800 */
[----:B0-----:R-:W-:-:S02]  /*4a60*/  F2FP.SATFINITE.E4M3.F32.PACK_AB_MERGE_C R204, R56, R55, RZ ;  /* 0x0000003738cc723e */ /* 0x001fc400048070ff */
[----:B------:R-:W-:Y:S02]  /*4a70*/  F2FP.SATFINITE.E4M3.F32.PACK_AB_MERGE_C R202, R43, R42, R202 ;  /* 0x0000002a2bca723e */ /* 0x000fe400048070ca */
[----:B------:R-:W-:-:S03]  /*4a80*/  F2FP.SATFINITE.E4M3.F32.PACK_AB_MERGE_C R204, R54, R51, R204 ;  /* 0x0000003336cc723e */ /* 0x000fc600048070cc */
[----:B------:R-:W-:Y:S08]  /*4a90*/  MUFU.EX2 R78, R78 ;  /* 0x0000004e004e7308 */ /* 0x000ff00000000800 */
[----:B------:R-:W-:Y:S01]  /*4aa0*/  MUFU.EX2 R61, R61 ;  /* 0x0000003d003d7308 */ /* 0x000fe20000000800 */
[----:B--2---:R-:W-:Y:S02]  /*4ab0*/  F2FP.SATFINITE.E4M3.F32.PACK_AB_MERGE_C R206, R80, R77, RZ ;  /* 0x0000004d50ce723e */ /* 0x004fe400048070ff */
[----:B-1----:R-:W-:-:S02]  /*4ac0*/  FMNMX.FTZ R96, R95, R96, !PT ;  /* 0x000000605f607209 */ /* 0x002fc40007810000 */
[----:B------:R-:W-:-:S03]  /*4ad0*/  F2FP.SATFINITE.E4M3.F32.PACK_AB_MERGE_C R206, R76, R57, R206 ;  /* 0x000000394cce723e */ /* 0x000fc600048070ce */
[----:B------:R-:W0:Y:S01]  /*4ae0*/  SHFL.BFLY PT, R121, R96, 0x1, 0x1f ;  /* 0x0c201f0060797f89 */ /* 0x000e2200000e0000 */
[----:B------:R-:W-:Y:S08]  /*4af0*/  MUFU.EX2 R62, R62 ;  /* 0x0000003e003e7308 */ /* 0x000ff00000000800 */
[----:B------:R-:W1:Y:S08]  /*4b00*/  MUFU.EX2 R79, R79 ;  /* 0x0000004f004f7308 */ /* 0x000e700000000800 */
[----:B------:R-:W-:Y:S01]  /*4b10*/  MUFU.EX2 R64, R64 ;  /* 0x0000004000407308 */ /* 0x000fe20000000800 */
[----:B0-----:R-:W-:Y:S01]  /*4b20*/  FMNMX.FTZ R121, R96, R121, !PT ;  /* 0x0000007960797209 */ /* 0x001fe20007810000 */
[----:B------:R-:W-:-:S06]  /*4b30*/  IMAD.U32 R96, RZ, RZ, UR6 ;  /* 0x00000006ff607e24 */ /* 0x000fcc000f8e00ff */
[----:B------:R-:W-:Y:S01]  /*4b40*/  MUFU.EX2 R65, R65 ;  /* 0x0000004100417308 */ /* 0x000fe20000000800 */
[----:B-1----:R-:W-:Y:S01]  /*4b50*/  F2FP.SATFINITE.E4M3.F32.PACK_AB_MERGE_C R208, R79, R62, RZ ;  /* 0x0000003e4fd0723e */ /* 0x002fe200048070ff */
[C---:B------:R-:W-:Y:S01]  /*4b60*/  FFMA.FTZ R95, R121.reuse, R96, -8 ;  /* 0xc1000000795f7423 */ /* 0x040fe20000010060 */
[----:B------:R-:W-:Y:S02]  /*4b70*/  FSETP.NEU.FTZ.AND P2, PT, R121, -INF , PT ;  /* 0xff8000007900780b */ /* 0x000fe40003f5d000 */
[----:B------:R-:W-:Y:S02]  /*4b80*/  F2FP.SATFINITE.E4M3.F32.PACK_AB_MERGE_C R208, R61, R78, R208 ;  /* 0x0000004e3dd0723e */ /* 0x000fe400048070d0 */
        /* <DEDUP_REMOVED lines=8> */
[----:B------:R-:W-:Y:S01]  /*4c10*/  MUFU.EX2 R6, R6 ;  /* 0x0000000600067308 */ /* 0x000fe20000000800 */
[----:B------:R-:W-:-:S01]  /*4c20*/  FFMA.FTZ R21, R21, UR6, -R93 ;  /* 0x0000000615157c23 */ /* 0x000fc2000801085d */
[--C-:B------:R-:W-:Y:S01]  /*4c30*/  FFMA.FTZ R96, R12, UR6, -R93.reuse ;  /* 0x000000060c607c23 */ /* 0x100fe2000801085d */
[----:B------:R-:W-:-:S01]  /*4c40*/  FFMA.FTZ R12, R24, UR6, -R93 ;  /* 0x00000006180c7c23 */ /* 0x000fc2000801085d */
[----:B------:R-:W-:Y:S01]  /*4c50*/  FADD.FTZ R24, R35, R38 ;  /* 0x0000002623187221 */ /* 0x000fe20000010000 */
[----:B------:R-:W-:-:S01]  /*4c60*/  FFMA.FTZ R97, R13, UR6, -R93 ;  /* 0x000000060d617c23 */ /* 0x000fc2000801085d */
[--C-:B------:R-:W-:Y:S01]  /*4c70*/  FFMA.FTZ R10, R14, UR6, -R93.reuse ;  /* 0x000000060e0a7c23 */ /* 0x100fe2000801085d */
[----:B------:R-:W-:-:S01]  /*4c80*/  FFMA.FTZ R14, R45, UR6, -R93 ;  /* 0x000000062d0e7c23 */ /* 0x000fc2000801085d */
[----:B------:R-:W-:Y:S01]  /*4c90*/  MUFU.EX2 R7, R7 ;  /* 0x0000000700077308 */ /* 0x000fe20000000800 */
[----:B------:R-:W-:-:S01]  /*4ca0*/  FFMA.FTZ R13, R26, UR6, -R93 ;  /* 0x000000061a0d7c23 */ /* 0x000fc2000801085d */
[----:B------:R-:W-:Y:S01]  /*4cb0*/  FADD.FTZ R45, R39, R24 ;  /* 0x00000018272d7221 */ /* 0x000fe20000010000 */
[----:B------:R-:W-:-:S01]  /*4cc0*/  FFMA.FTZ R11, R15, UR6, -R93 ;  /* 0x000000060f0b7c23 */ /* 0x000fc2000801085d */
[--C-:B------:R-:W-:Y:S01]  /*4cd0*/  FFMA.FTZ R98, R20, UR6, -R93.reuse ;  /* 0x0000000614627c23 */ /* 0x100fe2000801085d */
[----:B------:R-:W-:-:S01]  /*4ce0*/  FFMA.FTZ R20, R30, UR6, -R93 ;  /* 0x000000061e147c23 */ /* 0x000fc2000801085d */
[----:B------:R-:W-:Y:S01]  /*4cf0*/  FADD.FTZ R45, R50, R45 ;  /* 0x0000002d322d7221 */ /* 0x000fe20000010000 */
[----:B------:R-:W-:-:S01]  /*4d00*/  FFMA.FTZ R32, R32, UR6, -R93 ;  /* 0x0000000620207c23 */ /* 0x000fc2000801085d */
[----:B------:R-:W-:Y:S01]  /*4d10*/  MUFU.EX2 R92, R92 ;  /* 0x0000005c005c7308 */ /* 0x000fe20000000800 */
[----:B------:R-:W-:-:S02]  /*4d20*/  @!P1 VIADD R24, R5, 0x33440 ;  /* 0x0003344005189836 */ /* 0x000fc40000000000 */
[--C-:B------:R-:W-:Y:S01]  /*4d30*/  FFMA.FTZ R27, R27, UR6, -R93.reuse ;  /* 0x000000061b1b7c23 */ /* 0x100fe2000801085d */
[----:B------:R-:W-:-:S01]  /*4d40*/  FFMA.FTZ R44, R44, UR6, -R93 ;  /* 0x000000062c2c7c23 */ /* 0x000fc2000801085d */
[--C-:B------:R-:W-:Y:S01]  /*4d50*/  FFMA.FTZ R34, R34, UR6, -R93.reuse ;  /* 0x0000000622227c23 */ /* 0x100fe2000801085d */
[----:B------:R-:W-:-:S01]  /*4d60*/  FFMA.FTZ R15, R46, UR6, -R93 ;  /* 0x000000062e0f7c23 */ /* 0x000fc2000801085d */
[----:B------:R-:W-:Y:S01]  /*4d70*/  @!P1 PRMT R24, RZ, 0x654, R24 ;  /* 0x00000654ff189816 */ /* 0x000fe20000000018 */
[----:B------:R-:W-:-:S01]  /*4d80*/  FFMA.FTZ R47, R47, UR6, -R93 ;  /* 0x000000062f2f7c23 */ /* 0x000fc2000801085d */
[----:B------:R-:W0:Y:S01]  /*4d90*/  MUFU.EX2 R95, R95 ;  /* 0x0000005f005f7308 */ /* 0x000e220000000800 */
[----:B------:R-:W-:-:S01]  /*4da0*/  FFMA.FTZ R33, R33, UR6, -R93 ;  /* 0x0000000621217c23 */ /* 0x000fc2000801085d */
[----:B------:R1:W-:Y:S01]  /*4db0*/  @!P1 SYNCS.ARRIVE.TRANS64.RED.A1T0 RZ, [R24+URZ], RZ ;  /* 0x000000ff18ff99a7 */ /* 0x0003e2000810043f */
[----:B------:R-:W-:-:S01]  /*4dc0*/  FFMA.FTZ R28, R28, UR6, -R93 ;  /* 0x000000061c1c7c23 */ /* 0x000fc2000801085d */
[--C-:B------:R-:W-:Y:S01]  /*4dd0*/  FFMA.FTZ R48, R48, UR6, -R93.reuse ;  /* 0x0000000630307c23 */ /* 0x100fe2000801085d */
[----:B------:R-:W-:-:S01]  /*4de0*/  FFMA.FTZ R31, R31, UR6, -R93 ;  /* 0x000000061f1f7c23 */ /* 0x000fc2000801085d */
[--C-:B------:R-:W-:Y:S01]  /*4df0*/  FFMA.FTZ R53, R53, UR6, -R93.reuse ;  /* 0x0000000635357c23 */ /* 0x100fe2000801085d */
[----:B------:R-:W-:-:S01]  /*4e00*/  FFMA.FTZ R58, R58, UR6, -R93 ;  /* 0x000000063a3a7c23 */ /* 0x000fc2000801085d */
[----:B------:R-:W2:Y:S01]  /*4e10*/  MUFU.EX2 R8, R8 ;  /* 0x0000000800087308 */ /* 0x000ea20000000800 */
[----:B------:R-:W-:-:S01]  /*4e20*/  FFMA.FTZ R37, R37, UR6, -R93 ;  /* 0x0000000625257c23 */ /* 0x000fc2000801085d */
[--C-:B------:R-:W-:Y:S01]  /*4e30*/  FFMA.FTZ R40, R40, UR6, -R93.reuse ;  /* 0x0000000628287c23 */ /* 0x100fe2000801085d */
[----:B------:R-:W-:-:S01]  /*4e40*/  FFMA.FTZ R41, R41, UR6, -R93 ;  /* 0x0000000629297c23 */ /* 0x000fc2000801085d */
[--C-:B------:R-:W-:Y:S01]  /*4e50*/  FFMA.FTZ R59, R59, UR6, -R93.reuse ;  /* 0x000000063b3b7c23 */ /* 0x100fe2000801085d */
[----:B------:R-:W-:-:S01]  /*4e60*/  FFMA.FTZ R66, R66, UR6, -R93 ;  /* 0x0000000642427c23 */ /* 0x000fc2000801085d */
[--C-:B------:R-:W-:Y:S01]  /*4e70*/  FFMA.FTZ R70, R70, UR6, -R93.reuse ;  /* 0x0000000646467c23 */ /* 0x100fe2000801085d */
[----:B------:R-:W-:-:S01]  /*4e80*/  FFMA.FTZ R67, R67, UR6, -R93 ;  /* 0x0000000643437c23 */ /* 0x000fc2000801085d */
[----:B------:R3:W-:Y:S01]  /*4e90*/  MUFU.EX2 R99, R21 ;  /* 0x0000001500637308 */ /* 0x0007e20000000800 */
[----:B0-----:R-:W-:Y:S01]  /*4ea0*/  F2FP.SATFINITE.E4M3.F32.PACK_AB_MERGE_C R201, R95, R92, RZ ;  /* 0x0000005c5fc9723e */ /* 0x001fe200048070ff */
[--C-:B------:R-:W-:Y:S01]  /*4eb0*/  FFMA.FTZ R81, R81, UR6, -R93.reuse ;  /* 0x0000000651517c23 */ /* 0x100fe2000801085d */
[----:B------:R-:W-:-:S01]  /*4ec0*/  FFMA.FTZ R85, R85, UR6, -R93 ;  /* 0x0000000655557c23 */ /* 0x000fc2000801085d */
[----:B------:R-:W-:Y:S01]  /*4ed0*/  FFMA.FTZ R88, R88, UR6, -R93 ;  /* 0x0000000658587c23 */ /* 0x000fe2000801085d */
[----:B------:R-:W-:Y:S01]  /*4ee0*/  F2FP.SATFINITE.E4M3.F32.PACK_AB_MERGE_C R201, R7, R6, R201 ;  /* 0x0000000607c9723e */ /* 0x000fe200048070c9 */
[----:B------:R-:W-:Y:S01]  /*4ef0*/  IMAD.MOV.U32 R35, RZ, RZ, R25 ;  /* 0x000000ffff237224 */ /* 0x000fe200078e0019 */
[----:B------:R-:W-:Y:S01]  /*4f00*/  PLOP3.LUT P1, PT, PT, PT, UP0, 0x80, 0x0 ;  /* 0x000000000000781c */ /* 0x000fe20003f2f008 */
[----:B------:R-:W0:Y:S01]  /*4f10*/  MUFU.EX2 R9, R9 ;  /* 0x0000000900097308 */ /* 0x000e220000000800 */
[----:B---3--:R-:W-:-:S01]  /*4f20*/  FFMA.FTZ R21, R29, UR6, -R93 ;  /* 0x000000061d157c23 */ /* 0x008fc2000801085d */
[----:B------:R-:W-:Y:S01]  /*4f30*/  FADD.FTZ R29, R6, R7 ;  /* 0x00000007061d7221 */ /* 0x000fe20000010000 */
[----:B------:R-:W-:Y:S01]  /*4f40*/  F2FP.SATFINITE.E4M3.F32.PACK_AB_MERGE_C R210, R84, R65, RZ ;  /* 0x0000004154d2723e */ /* 0x000fe200048070ff */
[----:B------:R-:W-:-:S02]  /*4f50*/  IMAD.MOV.U32 R38, RZ, RZ, R25 ;  /* 0x000000ffff267224 */ /* 0x000fc400078e0019 */
[----:B------:R-:W-:-:S01]  /*4f60*/  FADD.FTZ R26, R92, R29 ;  /* 0x0000001d5c1a7221 */ /* 0x000fc20000010000 */
[----:B------:R-:W-:Y:S01]  /*4f70*/  F2FP.SATFINITE.E4M3.F32.PACK_AB_MERGE_C R210, R64, R63, R210 ;  /* 0x0000003f40d2723e */ /* 0x000fe200048070d2 */
[----:B------:R-:W3:Y:S01]  /*4f80*/  MUFU.EX2 R96, R96 ;  /* 0x0000006000607308 */ /* 0x000ee20000000800 */
[----:B------:R-:W-:Y:S02]  /*4f90*/  IMAD.MOV.U32 R46, RZ, RZ, R25 ;  /* 0x000000ffff2e7224 */ /* 0x000fe400078e0019 */
[----:B------:R-:W-:Y:S01]  /*4fa0*/  FADD.FTZ R29, R95, R26 ;  /* 0x0000001a5f1d7221 */ /* 0x000fe20000010000 */
[----:B------:R-:W-:-:S01]  /*4fb0*/  FADD.FTZ R26, R42, R45 ;  /* 0x0000002d2a1a7221 */ /* 0x000fc20000010000 */
[----:B------:R-:W-:Y:S02]  /*4fc0*/  IMAD.MOV.U32 R42, RZ, RZ, R25 ;  /* 0x000000ffff2a7224 */ /* 0x000fe400078e0019 */
[----:B--2---:R-:W-:-:S01]  /*4fd0*/  FADD.FTZ R30, R8, R29 ;  /* 0x0000001d081e7221 */ /* 0x004fc20000010000 */
[----:B------:R-:W-:Y:S01]  /*4fe0*/  FADD.FTZ R26, R43, R26 ;  /* 0x0000001a2b1a7221 */ /* 0x000fe20000010000 */
[----:B------:R-:W2:Y:S01]  /*4ff0*/  MUFU.EX2 R97, R97 ;  /* 0x0000006100617308 */ /* 0x000ea20000000800 */
[----:B------:R-:W-:-:S02]  /*5000*/  IMAD.MOV.U32 R43, RZ, RZ, R25 ;  /* 0x000000ffff2b7224 */ /* 0x000fc400078e0019 */
[----:B0-----:R-:W-:Y:S01]  /*5010*/  FADD.FTZ R29, R9, R30 ;  /* 0x0000001e091d7221 */ /* 0x001fe20000010000 */
[----:B------:R-:W-:-:S01]  /*5020*/  FADD.FTZ R45, R49, R26 ;  /* 0x0000001a312d7221 */ /* 0x000fc20000010000 */
[----:B------:R-:W-:Y:S01]  /*5030*/  FFMA.FTZ R26, R36, UR6, -R93 ;  /* 0x00000006241a7c23 */ /* 0x000fe2000801085d */
[--C-:B------:R-:W-:Y:S02]  /*5040*/  IMAD.MOV.U32 R36, RZ, RZ, R25.reuse ;  /* 0x000000ffff247224 */ /* 0x100fe400078e0019 */
[----:B------:R-:W-:Y:S01]  /*5050*/  IMAD.MOV.U32 R49, RZ, RZ, R25 ;  /* 0x000000ffff317224 */ /* 0x000fe200078e0019 */
[----:B------:R-:W0:Y:S01]  /*5060*/  MUFU.EX2 R10, R10 ;  /* 0x0000000a000a7308 */ /* 0x000e220000000800 */
[----:B---3--:R-:W-:-:S01]  /*5070*/  FADD.FTZ R30, R96, R29 ;  /* 0x0000001d601e7221 */ /* 0x008fc20000010000 */
[--C-:B------:R-:W-:Y:S02]  /*5080*/  IMAD.MOV.U32 R50, RZ, RZ, R25.reuse ;  /* 0x000000ffff327224 */ /* 0x100fe400078e0019 */
[----:B------:R-:W-:-:S02]  /*5090*/  IMAD.MOV.U32 R93, RZ, RZ, R25 ;  /* 0x000000ffff5d7224 */ /* 0x000fc400078e0019 */
[----:B------:R-:W-:Y:S02]  /*50a0*/  IMAD.MOV.U32 R92, RZ, RZ, R25 ;  /* 0x000000ffff5c7224 */ /* 0x000fe400078e0019 */
[----:B------:R-:W3:Y:S01]  /*50b0*/  MUFU.EX2 R11, R11 ;  /* 0x0000000b000b7308 */ /* 0x000ee20000000800 */
[----:B--2---:R-:W-:-:S01]  /*50c0*/  FADD.FTZ R29, R97, R30 ;  /* 0x0000001e611d7221 */ /* 0x004fc20000010000 */
[----:B------:R-:W-:Y:S01]  /*50d0*/  F2FP.SATFINITE.E4M3.F32.PACK_AB_MERGE_C R203, R97, R96, RZ ;  /* 0x0000006061cb723e */ /* 0x000fe200048070ff */
[--C-:B------:R-:W-:Y:S02]  /*50e0*/  IMAD.MOV.U32 R95, RZ, RZ, R25.reuse ;  /* 0x000000ffff5f7224 */ /* 0x100fe400078e0019 */
[----:B------:R-:W-:Y:S01]  /*50f0*/  IMAD.MOV.U32 R97, RZ, RZ, R25 ;  /* 0x000000ffff617224 */ /* 0x000fe200078e0019 */
[----:B------:R-:W-:Y:S01]  /*5100*/  F2FP.SATFINITE.E4M3.F32.PACK_AB_MERGE_C R203, R9, R8, R203 ;  /* 0x0000000809cb723e */ /* 0x000fe200048070cb */
[----:B------:R-:W-:Y:S01]  /*5110*/  IMAD.MOV.U32 R96, RZ, RZ, R25 ;  /* 0x000000ffff607224 */ /* 0x000fe200078e0019 */
[----:B------:R-:W2:Y:S01]  /*5120*/  MUFU.EX2 R98, R98 ;  /* 0x0000006200627308 */ /* 0x000ea20000000800 */
[----:B0-----:R-:W-:-:S07]  /*5130*/  FADD.FTZ R30, R10, R29 ;  /* 0x0000001d0a1e7221 */ /* 0x001fce0000010000 */
[----:B------:R0:W-:Y:S01]  /*5140*/  MUFU.EX2 R5, R32 ;  /* 0x0000002000057308 */ /* 0x0001e20000000800 */
[----:B---3--:R-:W-:-:S07]  /*5150*/  FADD.FTZ R29, R11, R30 ;  /* 0x0000001e0b1d7221 */ /* 0x008fce0000010000 */
[----:B------:R-:W3:Y:S01]  /*5160*/  MUFU.EX2 R12, R12 ;  /* 0x0000000c000c7308 */ /* 0x000ee20000000800 */
[----:B0-----:R-:W-:-:S01]  /*5170*/  FADD.FTZ R32, R52, R45 ;  /* 0x0000002d34207221 */ /* 0x001fc20000010000 */
[----:B------:R-:W-:-:S03]  /*5180*/  IMAD.MOV.U32 R52, RZ, RZ, R25 ;  /* 0x000000ffff347224 */ /* 0x000fc600078e0019 */
[----:B------:R-:W-:Y:S01]  /*5190*/  FADD.FTZ R45, R51, R32 ;  /* 0x00000020332d7221 */ /* 0x000fe20000010000 */
[----:B------:R-:W-:Y:S02]  /*51a0*/  IMAD.MOV.U32 R51, RZ, RZ, R25 ;  /* 0x000000ffff337224 */ /* 0x000fe400078e0019 */
[----:B------:R-:W0:Y:S01]  /*51b0*/  MUFU.EX2 R13, R13 ;  /* 0x0000000d000d7308 */ /* 0x000e220000000800 */
[----:B------:R-:W-:-:S01]  /*51c0*/  FADD.FTZ R32, R54, R45 ;  /* 0x0000002d36207221 */ /* 0x000fc20000010000 */
[----:B------:R-:W-:-:S03]  /*51d0*/  IMAD.MOV.U32 R54, RZ, RZ, R25 ;  /* 0x000000ffff367224 */ /* 0x000fc600078e0019 */
[----:B------:R-:W-:Y:S01]  /*51e0*/  FADD.FTZ R45, R55, R32 ;  /* 0x00000020372d7221 */ /* 0x000fe20000010000 */
[----:B--2---:R-:W-:-:S01]  /*51f0*/  FADD.FTZ R32, R98, R29 ;  /* 0x0000001d62207221 */ /* 0x004fc20000010000 */
[C---:B------:R-:W-:Y:S01]  /*5200*/  F2FP.SATFINITE.E4M3.F32.PACK_AB_MERGE_C R98, R99.reuse, R98, RZ ;  /* 0x000000626362723e */ /* 0x040fe200048070ff */
[----:B------:R-:W2:Y:S01]  /*5210*/  MUFU.EX2 R27, R27 ;  /* 0x0000001b001b7308 */ /* 0x000ea20000000800 */
[--C-:B------:R-:W-:Y:S02]  /*5220*/  IMAD.MOV.U32 R55, RZ, RZ, R25.reuse ;  /* 0x000000ffff377224 */ /* 0x100fe400078e0019 */
[----:B------:R-:W-:Y:S01]  /*5230*/  FADD.FTZ R29, R99, R32 ;  /* 0x00000020631d7221 */ /* 0x000fe20000010000 */
[----:B------:R-:W-:Y:S01]  /*5240*/  F2FP.SATFINITE.E4M3.F32.PACK_AB_MERGE_C R205, R11, R10, R98 ;  /* 0x0000000a0bcd723e */ /* 0x000fe20004807062 */
[----:B------:R-:W-:Y:S02]  /*5250*/  IMAD.MOV.U32 R99, RZ, RZ, R25 ;  /* 0x000000ffff637224 */ /* 0x000fe400078e0019 */
[----:B---3--:R-:W-:-:S01]  /*5260*/  FADD.FTZ R32, R12, R29 ;  /* 0x0000001d0c207221 */ /* 0x008fc20000010000 */
[----:B------:R-:W-:Y:S01]  /*5270*/  IMAD.MOV.U32 R98, RZ, RZ, R25 ;  /* 0x000000ffff627224 */ /* 0x000fe200078e0019 */
[----:B-1----:R1:W-:Y:S02]  /*5280*/  MUFU.EX2 R24, R34 ;  /* 0x0000002200187308 */ /* 0x0023e40000000800 */
[----:B0-----:R-:W-:-:S06]  /*5290*/  FADD.FTZ R32, R13, R32 ;  /* 0x000000200d207221 */ /* 0x001fcc0000010000 */
[----:B------:R-:W0:Y:S01]  /*52a0*/  MUFU.EX2 R44, R44 ;  /* 0x0000002c002c7308 */ /* 0x000e220000000800 */
[----:B-1----:R-:W-:-:S01]  /*52b0*/  FADD.FTZ R34, R56, R45 ;  /* 0x0000002d38227221 */ /* 0x002fc20000010000 */
[----:B------:R-:W-:-:S03]  /*52c0*/  IMAD.MOV.U32 R56, RZ, RZ, R25 ;  /* 0x000000ffff387224 */ /* 0x000fc600078e0019 */
[----:B------:R-:W-:Y:S01]  /*52d0*/  FADD.FTZ R45, R57, R34 ;  /* 0x00000022392d7221 */ /* 0x000fe20000010000 */
[----:B------:R-:W-:Y:S02]  /*52e0*/  IMAD.MOV.U32 R57, RZ, RZ, R25 ;  /* 0x000000ffff397224 */ /* 0x000fe400078e0019 */
[----:B------:R-:W1:Y:S01]  /*52f0*/  MUFU.EX2 R14, R14 ;  /* 0x0000000e000e7308 */ /* 0x000e620000000800 */
[----:B------:R-:W-:-:S01]  /*5300*/  FADD.FTZ R34, R76, R45 ;  /* 0x0000002d4c227221 */ /* 0x000fc20000010000 */
[----:B--2---:R-:W-:Y:S01]  /*5310*/  FADD.FTZ R45, R27, R32 ;  /* 0x000000201b2d7221 */ /* 0x004fe20000010000 */
[----:B------:R-:W-:-:S05]  /*5320*/  IMAD.MOV.U32 R76, RZ, RZ, R25 ;  /* 0x000000ffff4c7224 */ /* 0x000fca00078e0019 */
[----:B------:R-:W2:Y:S01]  /*5330*/  MUFU.EX2 R15, R15 ;  /* 0x0000000f000f7308 */ /* 0x000ea20000000800 */
[----:B0-----:R-:W-:-:S01]  /*5340*/  FADD.FTZ R45, R44, R45 ;  /* 0x0000002d2c2d7221 */ /* 0x001fc20000010000 */
[----:B------:R-:W-:-:S04]  /*5350*/  F2FP.SATFINITE.E4M3.F32.PACK_AB_MERGE_C R44, R44, R27, RZ ;  /* 0x0000001b2c2c723e */ /* 0x000fc800048070ff */
[----:B------:R-:W-:Y:S01]  /*5360*/  F2FP.SATFINITE.E4M3.F32.PACK_AB_MERGE_C R207, R13, R12, R44 ;  /* 0x0000000c0dcf723e */ /* 0x000fe2000480702c */
[----:B------:R-:W-:Y:S01]  /*5370*/  IMAD.MOV.U32 R44, RZ, RZ, R25 ;  /* 0x000000ffff2c7224 */ /* 0x000fe200078e0019 */
[----:B------:R0:W-:Y:S08]  /*5380*/  MUFU.EX2 R30, R33 ;  /* 0x00000021001e7308 */ /* 0x0001f00000000800 */
[----:B------:R-:W3:Y:S01]  /*5390*/  MUFU.EX2 R47, R47 ;  /* 0x0000002f002f7308 */ /* 0x000ee20000000800 */
[----:B0-----:R-:W-:-:S01]  /*53a0*/  FADD.FTZ R33, R77, R34 ;  /* 0x000000224d217221 */ /* 0x001fc20000010000 */
[----:B-1----:R-:W-:Y:S01]  /*53b0*/  FADD.FTZ R34, R14, R45 ;  /* 0x0000002d0e227221 */ /* 0x002fe20000010000 */
[----:B------:R-:W-:-:S02]  /*53c0*/  IMAD.MOV.U32 R45, RZ, RZ, R25 ;  /* 0x000000ffff2d7224 */ /* 0x000fc400078e0019 */
[----:B------:R-:W-:Y:S01]  /*53d0*/  FADD.FTZ R33, R80, R33 ;  /* 0x0000002150217221 */ /* 0x000fe20000010000 */
[----:B--2---:R-:W-:-:S01]  /*53e0*/  FADD.FTZ R34, R15, R34 ;  /* 0x000000220f227221 */ /* 0x004fc20000010000 */
[----:B------:R-:W-:Y:S01]  /*53f0*/  IMAD.MOV.U32 R77, RZ, RZ, R25 ;  /* 0x000000ffff4d7224 */ /* 0x000fe200078e0019 */
[----:B------:R-:W0:Y:S01]  /*5400*/  MUFU.EX2 R28, R28 ;  /* 0x0000001c001c7308 */ /* 0x000e220000000800 */
[----:B------:R-:W-:-:S01]  /*5410*/  FADD.FTZ R32, R78, R33 ;  /* 0x000000214e207221 */ /* 0x000fc20000010000 */
[--C-:B------:R-:W-:Y:S02]  /*5420*/  IMAD.MOV.U32 R78, RZ, RZ, R25.reuse ;  /* 0x000000ffff4e7224 */ /* 0x100fe400078e0019 */
[--C-:B------:R-:W-:Y:S02]  /*5430*/  IMAD.MOV.U32 R80, RZ, RZ, R25.reuse ;  /* 0x000000ffff507224 */ /* 0x100fe400078e0019 */
[----:B------:R-:W-:Y:S01]  /*5440*/  FADD.FTZ R33, R61, R32 ;  /* 0x000000203d217221 */ /* 0x000fe20000010000 */
[----:B------:R-:W-:Y:S01]  /*5450*/  IMAD.MOV.U32 R61, RZ, RZ, R25 ;  /* 0x000000ffff3d7224 */ /* 0x000fe200078e0019 */
[----:B------:R-:W1:Y:S02]  /*5460*/  MUFU.EX2 R20, R20 ;  /* 0x0000001400147308 */ /* 0x000e640000000800 */
[----:B------:R-:W-:-:S01]  /*5470*/  FADD.FTZ R32, R62, R33 ;  /* 0x000000213e207221 */ /* 0x000fc20000010000 */
[----:B---3--:R-:W-:Y:S01]  /*5480*/  FADD.FTZ R33, R47, R34 ;  /* 0x000000222f217221 */ /* 0x008fe20000010000 */
[----:B------:R-:W-:-:S02]  /*5490*/  IMAD.MOV.U32 R62, RZ, RZ, R25 ;  /* 0x000000ffff3e7224 */ /* 0x000fc400078e0019 */
[----:B------:R-:W-:Y:S01]  /*54a0*/  FADD.FTZ R32, R79, R32 ;  /* 0x000000204f207221 */ /* 0x000fe20000010000 */
[----:B------:R-:W-:Y:S01]  /*54b0*/  IMAD.MOV.U32 R79, RZ, RZ, R25 ;  /* 0x000000ffff4f7224 */ /* 0x000fe200078e0019 */
[----:B------:R-:W2:Y:S01]  /*54c0*/  MUFU.EX2 R21, R21 ;  /* 0x0000001500157308 */ /* 0x000ea20000000800 */
[----:B0-----:R-:W-:-:S01]  /*54d0*/  FADD.FTZ R33, R28, R33 ;  /* 0x000000211c217221 */ /* 0x001fc20000010000 */
[----:B------:R-:W-:Y:S01]  /*54e0*/  FADD.FTZ R39, R63, R32 ;  /* 0x000000203f277221 */ /* 0x000fe20000010000 */
[----:B------:R-:W-:Y:S01]  /*54f0*/  F2FP.SATFINITE.E4M3.F32.PACK_AB_MERGE_C R47, R28, R47, RZ ;  /* 0x0000002f1c2f723e */ /* 0x000fe200048070ff */
[----:B------:R-:W-:Y:S02]  /*5500*/  IMAD.MOV.U32 R63, RZ, RZ, R25 ;  /* 0x000000ffff3f7224 */ /* 0x000fe400078e0019 */
[----:B------:R-:W-:-:S01]  /*5510*/  FADD.FTZ R34, R64, R39 ;  /* 0x0000002740227221 */ /* 0x000fc20000010000 */
[----:B------:R-:W-:Y:S01]  /*5520*/  F2FP.SATFINITE.E4M3.F32.PACK_AB_MERGE_C R209, R15, R14, R47 ;  /* 0x0000000e0fd1723e */ /* 0x000fe2000480702f */
[----:B------:R-:W0:Y:S01]  /*5530*/  MUFU.EX2 R48, R48 ;  /* 0x0000003000307308 */ /* 0x000e220000000800 */
[----:B-1----:R-:W-:-:S01]  /*5540*/  FADD.FTZ R32, R20, R33 ;  /* 0x0000002114207221 */ /* 0x002fc20000010000 */
[----:B------:R-:W-:Y:S01]  /*5550*/  FADD.FTZ R33, R65, R34 ;  /* 0x0000002241217221 */ /* 0x000fe20000010000 */
[----:B------:R-:W-:-:S02]  /*5560*/  IMAD.MOV.U32 R39, RZ, RZ, R25 ;  /* 0x000000ffff277224 */ /* 0x000fc400078e0019 */
[----:B------:R-:W-:Y:S02]  /*5570*/  IMAD.MOV.U32 R47, RZ, RZ, R25 ;  /* 0x000000ffff2f7224 */ /* 0x000fe400078e0019 */
[----:B------:R-:W-:-:S01]  /*5580*/  FADD.FTZ R33, R84, R33 ;  /* 0x0000002154217221 */ /* 0x000fc20000010000 */
[----:B------:R-:W-:Y:S01]  /*5590*/  IMAD.MOV.U32 R65, RZ, RZ, R25 ;  /* 0x000000ffff417224 */ /* 0x000fe200078e0019 */
[----:B------:R-:W1:Y:S01]  /*55a0*/  MUFU.EX2 R31, R31 ;  /* 0x0000001f001f7308 */ /* 0x000e620000000800 */
[----:B--2---:R-:W-:-:S01]  /*55b0*/  FADD.FTZ R27, R21, R32 ;  /* 0x00000020151b7221 */ /* 0x004fc20000010000 */
[--C-:B------:R-:W-:Y:S02]  /*55c0*/  IMAD.MOV.U32 R64, RZ, RZ, R25.reuse ;  /* 0x000000ffff407224 */ /* 0x100fe400078e0019 */
[----:B------:R-:W-:-:S04]  /*55d0*/  IMAD.MOV.U32 R84, RZ, RZ, R25 ;  /* 0x000000ffff547224 */ /* 0x000fc800078e0019 */
[----:B------:R-:W2:Y:S01]  /*55e0*/  MUFU.EX2 R68, R68 ;  /* 0x0000004400447308 */ /* 0x000ea20000000800 */
[----:B0-----:R-:W-:-:S07]  /*55f0*/  FADD.FTZ R32, R48, R27 ;  /* 0x0000001b30207221 */ /* 0x001fce0000010000 */
[----:B------:R-:W0:Y:S01]  /*5600*/  MUFU.EX2 R69, R69 ;  /* 0x0000004500457308 */ /* 0x000e220000000800 */
[----:B-1----:R-:W-:-:S01]  /*5610*/  FADD.FTZ R32, R31, R32 ;  /* 0x000000201f207221 */ /* 0x002fc20000010000 */
[----:B------:R-:W-:-:S03]  /*5620*/  F2FP.SATFINITE.E4M3.F32.PACK_AB_MERGE_C R48, R31, R48, RZ ;  /* 0x000000301f30723e */ /* 0x000fc600048070ff */
[----:B------:R-:W-:Y:S01]  /*5630*/  FADD.FTZ R27, R5, R32 ;  /* 0x00000020051b7221 */ /* 0x000fe20000010000 */
[----:B------:R-:W-:Y:S01]  /*5640*/  F2FP.SATFINITE.E4M3.F32.PACK_AB_MERGE_C R211, R21, R20, R48 ;  /* 0x0000001415d3723e */ /* 0x000fe20004807030 */
[----:B------:R-:W-:Y:S01]  /*5650*/  IMAD.MOV.U32 R48, RZ, RZ, R25 ;  /* 0x000000ffff307224 */ /* 0x000fe200078e0019 */
[----:B------:R-:W1:Y:S01]  /*5660*/  MUFU.EX2 R71, R71 ;  /* 0x0000004700477308 */ /* 0x000e620000000800 */
[----:B--2---:R-:W-:-:S01]  /*5670*/  FADD.FTZ R34, R68, R33 ;  /* 0x0000002144227221 */ /* 0x004fc20000010000 */
[----:B------:R-:W-:-:S06]  /*5680*/  FADD.FTZ R32, R24, R27 ;  /* 0x0000001b18207221 */ /* 0x000fcc0000010000 */
[----:B------:R-:W2:Y:S01]  /*5690*/  MUFU.EX2 R53, R53 ;  /* 0x0000003500357308 */ /* 0x000ea20000000800 */
[----:B0-----:R-:W-:-:S07]  /*56a0*/  FADD.FTZ R34, R69, R34 ;  /* 0x0000002245227221 */ /* 0x001fce0000010000 */
[----:B------:R-:W0:Y:S01]  /*56b0*/  MUFU.EX2 R94, R94 ;  /* 0x0000005e005e7308 */ /* 0x000e220000000800 */
[----:B-1----:R-:W-:-:S01]  /*56c0*/  FADD.FTZ R31, R71, R34 ;  /* 0x00000022471f7221 */ /* 0x002fc20000010000 */
[----:B------:R-:W-:-:S06]  /*56d0*/  IMAD.MOV.U32 R34, RZ, RZ, R25 ;  /* 0x000000ffff227224 */ /* 0x000fcc00078e0019 */
[----:B------:R-:W1:Y:S01]  /*56e0*/  MUFU.EX2 R72, R72 ;  /* 0x0000004800487308 */ /* 0x000e620000000800 */
[----:B--2---:R-:W-:-:S01]  /*56f0*/  FADD.FTZ R33, R53, R32 ;  /* 0x0000002035217221 */ /* 0x004fc20000010000 */
[----:B------:R-:W-:-:S03]  /*5700*/  F2FP.SATFINITE.E4M3.F32.PACK_AB_MERGE_C R53, R30, R53, RZ ;  /* 0x000000351e35723e */ /* 0x000fc600048070ff */
[----:B------:R-:W-:Y:S01]  /*5710*/  FADD.FTZ R33, R30, R33 ;  /* 0x000000211e217221 */ /* 0x000fe20000010000 */
[----:B------:R-:W-:Y:S01]  /*5720*/  F2FP.SATFINITE.E4M3.F32.PACK_AB_MERGE_C R213, R24, R5, R53 ;  /* 0x0000000518d5723e */ /* 0x000fe20004807035 */
[----:B------:R-:W-:Y:S01]  /*5730*/  IMAD.MOV.U32 R24, RZ, RZ, R25 ;  /* 0x000000ffff187224 */ /* 0x000fe200078e0019 */
[----:B------:R-:W2:Y:S01]  /*5740*/  MUFU.EX2 R26, R26 ;  /* 0x0000001a001a7308 */ /* 0x000ea20000000800 */
[----:B0-----:R-:W-:-:S01]  /*5750*/  FADD.FTZ R31, R94, R31 ;  /* 0x0000001f5e1f7221 */ /* 0x001fc20000010000 */
[----:B------:R-:W-:Y:S01]  /*5760*/  F2FP.SATFINITE.E4M3.F32.PACK_AB_MERGE_C R212, R94, R71, RZ ;  /* 0x000000475ed4723e */ /* 0x000fe200048070ff */
[--C-:B------:R-:W-:Y:S02]  /*5770*/  IMAD.MOV.U32 R53, RZ, RZ, R25.reuse ;  /* 0x000000ffff357224 */ /* 0x100fe400078e0019 */
[--C-:B------:R-:W-:Y:S01]  /*5780*/  IMAD.MOV.U32 R71, RZ, RZ, R25.reuse ;  /* 0x000000ffff477224 */ /* 0x100fe200078e0019 */
[----:B------:R-:W-:Y:S01]  /*5790*/  F2FP.SATFINITE.E4M3.F32.PACK_AB_MERGE_C R212, R69, R68, R212 ;  /* 0x0000004445d4723e */ /* 0x000fe200048070d4 */
[----:B------:R-:W-:Y:S01]  /*57a0*/  IMAD.MOV.U32 R69, RZ, RZ, R25 ;  /* 0x000000ffff457224 */ /* 0x000fe200078e0019 */
[----:B------:R-:W0:Y:S01]  /*57b0*/  MUFU.EX2 R73, R73 ;  /* 0x0000004900497308 */ /* 0x000e220000000800 */
[----:B-1----:R-:W-:-:S01]  /*57c0*/  FADD.FTZ R30, R72, R31 ;  /* 0x0000001f481e7221 */ /* 0x002fc20000010000 */
[----:B------:R-:W-:-:S02]  /*57d0*/  IMAD.MOV.U32 R68, RZ, RZ, R25 ;  /* 0x000000ffff447224 */ /* 0x000fc400078e0019 */
[----:B------:R-:W-:-:S04]  /*57e0*/  IMAD.MOV.U32 R94, RZ, RZ, R25 ;  /* 0x000000ffff5e7224 */ /* 0x000fc800078e0019 */
[----:B------:R1:W3:Y:S01]  /*57f0*/  MUFU.EX2 R29, R58 ;  /* 0x0000003a001d7308 */ /* 0x0002e20000000800 */
[----:B--2---:R-:W-:-:S01]  /*5800*/  FADD.FTZ R32, R26, R33 ;  /* 0x000000211a207221 */ /* 0x004fc20000010000 */
[----:B------:R-:W-:-:S06]  /*5810*/  IMAD.MOV.U32 R33, RZ, RZ, R25 ;  /* 0x000000ffff217224 */ /* 0x000fcc00078e0019 */
[----:B------:R-:W-:Y:S01]  /*5820*/  MUFU.EX2 R74, R74 ;  /* 0x0000004a004a7308 */ /* 0x000fe20000000800 */
[----:B0-----:R-:W-:-:S01]  /*5830*/  FADD.FTZ R31, R73, R30 ;  /* 0x0000001e491f7221 */ /* 0x001fc20000010000 */
[----:B-1----:R-:W-:-:S06]  /*5840*/  IMAD.MOV.U32 R58, RZ, RZ, R25 ;  /* 0x000000ffff3a7224 */ /* 0x002fcc00078e0019 */
[----:B------:R-:W0:Y:S01]  /*5850*/  MUFU.EX2 R75, R75 ;  /* 0x0000004b004b7308 */ /* 0x000e220000000800 */
[----:B---3--:R-:W-:-:S07]  /*5860*/  FADD.FTZ R32, R29, R32 ;  /* 0x000000201d207221 */ /* 0x008fce0000010000 */
[----:B------:R-:W1:Y:S08]  /*5870*/  MUFU.EX2 R37, R37 ;  /* 0x0000002500257308 */ /* 0x000e700000000800 */
[----:B------:R-:W2:Y:S01]  /*5880*/  MUFU.EX2 R40, R40 ;  /* 0x0000002800287308 */ /* 0x000ea20000000800 */
[----:B0-----:R-:W-:Y:S01]  /*5890*/  F2FP.SATFINITE.E4M3.F32.PACK_AB_MERGE_C R214, R75, R74, RZ ;  /* 0x0000004a4bd6723e */ /* 0x001fe200048070ff */
[----:B------:R-:W-:-:S03]  /*58a0*/  FADD.FTZ R74, R74, R31 ;  /* 0x0000001f4a4a7221 */ /* 0x000fc60000010000 */
[----:B------:R-:W-:Y:S01]  /*58b0*/  F2FP.SATFINITE.E4M3.F32.PACK_AB_MERGE_C R214, R73, R72, R214 ;  /* 0x0000004849d6723e */ /* 0x000fe200048070d6 */
[----:B------:R-:W-:-:S01]  /*58c0*/  FADD.FTZ R75, R75, R74 ;  /* 0x0000004a4b4b7221 */ /* 0x000fc20000010000 */
[----:B------:R-:W-:Y:S01]  /*58d0*/  IMAD.MOV.U32 R73, RZ, RZ, R25 ;  /* 0x000000ffff497224 */ /* 0x000fe200078e0019 */
[----:B------:R-:W-:Y:S01]  /*58e0*/  MUFU.EX2 R86, R86 ;  /* 0x0000005600567308 */ /* 0x000fe20000000800 */
[----:B-1----:R-:W-:-:S01]  /*58f0*/  FADD.FTZ R31, R37, R32 ;  /* 0x00000020251f7221 */ /* 0x002fc20000010000 */
[--C-:B------:R-:W-:Y:S02]  /*5900*/  IMAD.MOV.U32 R32, RZ, RZ, R25.reuse ;  /* 0x000000ffff207224 */ /* 0x100fe400078e0019 */
[--C-:B------:R-:W-:Y:S02]  /*5910*/  IMAD.MOV.U32 R72, RZ, RZ, R25.reuse ;  /* 0x000000ffff487224 */ /* 0x100fe400078e0019 */
[----:B------:R-:W-:Y:S02]  /*5920*/  IMAD.MOV.U32 R74, RZ, RZ, R25 ;  /* 0x000000ffff4a7224 */ /* 0x000fe400078e0019 */
[----:B------:R-:W0:Y:S01]  /*5930*/  MUFU.EX2 R87, R87 ;  /* 0x0000005700577308 */ /* 0x000e220000000800 */
[C---:B--2---:R-:W-:Y:S01]  /*5940*/  F2FP.SATFINITE.E4M3.F32.PACK_AB_MERGE_C R37, R40.reuse, R37, RZ ;  /* 0x000000252825723e */ /* 0x044fe200048070ff */
[----:B------:R-:W-:-:S03]  /*5950*/  FADD.FTZ R40, R40, R31 ;  /* 0x0000001f28287221 */ /* 0x000fc60000010000 */
[----:B------:R-:W-:Y:S01]  /*5960*/  F2FP.SATFINITE.E4M3.F32.PACK_AB_MERGE_C R215, R29, R26, R37 ;  /* 0x0000001a1dd7723e */ /* 0x000fe20004807025 */
[--C-:B------:R-:W-:Y:S02]  /*5970*/  IMAD.MOV.U32 R26, RZ, RZ, R25.reuse ;  /* 0x000000ffff1a7224 */ /* 0x100fe400078e0019 */
[----:B------:R-:W1:Y:S01]  /*5980*/  MUFU.EX2 R82, R82 ;  /* 0x0000005200527308 */ /* 0x000e620000000800 */
[--C-:B------:R-:W-:Y:S02]  /*5990*/  IMAD.MOV.U32 R29, RZ, RZ, R25.reuse ;  /* 0x000000ffff1d7224 */ /* 0x100fe400078e0019 */
[----:B------:R-:W-:-:S05]  /*59a0*/  IMAD.MOV.U32 R37, RZ, RZ, R25 ;  /* 0x000000ffff257224 */ /* 0x000fca00078e0019 */
[----:B------:R-:W2:Y:S01]  /*59b0*/  MUFU.EX2 R41, R41 ;  /* 0x0000002900297308 */ /* 0x000ea20000000800 */
[----:B0-----:R-:W-:-:S07]  /*59c0*/  F2FP.SATFINITE.E4M3.F32.PACK_AB_MERGE_C R31, R87, R86, RZ ;  /* 0x00000056571f723e */ /* 0x001fce00048070ff */
[----:B------:R-:W0:Y:S01]  /*59d0*/  MUFU.EX2 R83, R83 ;  /* 0x0000005300537308 */ /* 0x000e220000000800 */
[----:B-1----:R-:W-:-:S01]  /*59e0*/  FADD.FTZ R6, R82, R75 ;  /* 0x0000004b52067221 */ /* 0x002fc20000010000 */
[----:B------:R-:W-:-:S06]  /*59f0*/  IMAD.MOV.U32 R75, RZ, RZ, R25 ;  /* 0x000000ffff4b7224 */ /* 0x000fcc00078e0019 */
[----:B------:R1:W3:Y:S01]  /*5a00*/  MUFU.EX2 R28, R59 ;  /* 0x0000003b001c7308 */ /* 0x0002e20000000800 */
[----:B--2---:R-:W-:-:S01]  /*5a10*/  FADD.FTZ R7, R41, R40 ;  /* 0x0000002829077221 */ /* 0x004fc20000010000 */
[----:B------:R-:W-:-:S06]  /*5a20*/  IMAD.MOV.U32 R40, RZ, RZ, R25 ;  /* 0x000000ffff287224 */ /* 0x000fcc00078e0019 */
[----:B------:R-:W2:Y:S01]  /*5a30*/  MUFU.EX2 R66, R66 ;  /* 0x0000004200427308 */ /* 0x000ea20000000800 */
[C---:B0-----:R-:W-:Y:S01]  /*5a40*/  F2FP.SATFINITE.E4M3.F32.PACK_AB_MERGE_C R216, R83.reuse, R82, R31 ;  /* 0x0000005253d8723e */ /* 0x041fe2000480701f */
[----:B------:R-:W-:Y:S01]  /*5a50*/  FADD.FTZ R83, R83, R6 ;  /* 0x0000000653537221 */ /* 0x000fe20000010000 */
[--C-:B------:R-:W-:Y:S02]  /*5a60*/  IMAD.MOV.U32 R31, RZ, RZ, R25.reuse ;  /* 0x000000ffff1f7224 */ /* 0x100fe400078e0019 */
[----:B-1----:R-:W-:Y:S02]  /*5a70*/  IMAD.MOV.U32 R59, RZ, RZ, R25 ;  /* 0x000000ffff3b7224 */ /* 0x002fe400078e0019 */
[----:B------:R-:W-:-:S01]  /*5a80*/  FADD.FTZ R86, R86, R83 ;  /* 0x0000005356567221 */ /* 0x000fc20000010000 */
[----:B------:R-:W-:Y:S01]  /*5a90*/  IMAD.MOV.U32 R83, RZ, RZ, R25 ;  /* 0x000000ffff537224 */ /* 0x000fe200078e0019 */
[----:B------:R0:W1:Y:S01]  /*5aa0*/  MUFU.EX2 R27, R70 ;  /* 0x00000046001b7308 */ /* 0x0000620000000800 */
[----:B---3--:R-:W-:-:S01]  /*5ab0*/  FADD.FTZ R7, R28, R7 ;  /* 0x000000071c077221 */ /* 0x008fc20000010000 */
[----:B------:R-:W-:Y:S01]  /*5ac0*/  FADD.FTZ R86, R87, R86 ;  /* 0x0000005657567221 */ /* 0x000fe20000010000 */
[----:B------:R-:W-:-:S02]  /*5ad0*/  IMAD.MOV.U32 R82, RZ, RZ, R25 ;  /* 0x000000ffff527224 */ /* 0x000fc400078e0019 */
[----:B------:R-:W-:-:S03]  /*5ae0*/  IMAD.MOV.U32 R87, RZ, RZ, R25 ;  /* 0x000000ffff577224 */ /* 0x000fc600078e0019 */
[----:B------:R-:W3:Y:S01]  /*5af0*/  MUFU.EX2 R89, R89 ;  /* 0x0000005900597308 */ /* 0x000ee20000000800 */
[----:B--2---:R-:W-:-:S01]  /*5b00*/  FADD.FTZ R6, R66, R7 ;  /* 0x0000000742067221 */ /* 0x004fc20000010000 */
[----:B0-----:R-:W-:-:S06]  /*5b10*/  IMAD.MOV.U32 R70, RZ, RZ, R25 ;  /* 0x000000ffff467224 */ /* 0x001fcc00078e0019 */
[----:B------:R-:W0:Y:S01]  /*5b20*/  MUFU.EX2 R67, R67 ;  /* 0x0000004300437308 */ /* 0x000e220000000800 */
[----:B-1----:R-:W-:-:S01]  /*5b30*/  FADD.FTZ R6, R27, R6 ;  /* 0x000000061b067221 */ /* 0x002fc20000010000 */
[----:B------:R-:W-:Y:S01]  /*5b40*/  F2FP.SATFINITE.E4M3.F32.PACK_AB_MERGE_C R66, R27, R66, RZ ;  /* 0x000000421b42723e */ /* 0x000fe200048070ff */
[----:B------:R-:W-:-:S03]  /*5b50*/  IMAD.MOV.U32 R27, RZ, RZ, R25 ;  /* 0x000000ffff1b7224 */ /* 0x000fc600078e0019 */
[----:B------:R-:W-:Y:S01]  /*5b60*/  F2FP.SATFINITE.E4M3.F32.PACK_AB_MERGE_C R217, R28, R41, R66 ;  /* 0x000000291cd9723e */ /* 0x000fe20004807042 */
[----:B------:R-:W-:Y:S01]  /*5b70*/  IMAD.MOV.U32 R28, RZ, RZ, R25 ;  /* 0x000000ffff1c7224 */ /* 0x000fe200078e0019 */
[----:B------:R-:W1:Y:S01]  /*5b80*/  MUFU.EX2 R90, R90 ;  /* 0x0000005a005a7308 */ /* 0x000e620000000800 */
[----:B---3--:R-:W-:-:S01]  /*5b90*/  FADD.FTZ R7, R89, R86 ;  /* 0x0000005659077221 */ /* 0x008fc20000010000 */
[--C-:B------:R-:W-:Y:S02]  /*5ba0*/  IMAD.MOV.U32 R41, RZ, RZ, R25.reuse ;  /* 0x000000ffff297224 */ /* 0x100fe400078e0019 */
[--C-:B------:R-:W-:Y:S02]  /*5bb0*/  IMAD.MOV.U32 R66, RZ, RZ, R25.reuse ;  /* 0x000000ffff427224 */ /* 0x100fe400078e0019 */
[----:B------:R-:W-:Y:S02]  /*5bc0*/  IMAD.MOV.U32 R86, RZ, RZ, R25 ;  /* 0x000000ffff567224 */ /* 0x000fe400078e0019 */
[----:B------:R2:W3:Y:S01]  /*5bd0*/  MUFU.EX2 R30, R81 ;  /* 0x00000051001e7308 */ /* 0x0004e20000000800 */
[----:B0-----:R-:W-:-:S07]  /*5be0*/  FADD.FTZ R9, R67, R6 ;  /* 0x0000000643097221 */ /* 0x001fce0000010000 */
[----:B------:R-:W-:Y:S01]  /*5bf0*/  MUFU.EX2 R60, R60 ;  /* 0x0000003c003c7308 */ /* 0x000fe20000000800 */
[----:B-1----:R-:W-:-:S01]  /*5c00*/  FADD.FTZ R7, R90, R7 ;  /* 0x000000075a077221 */ /* 0x002fc20000010000 */
[----:B--2---:R-:W-:-:S06]  /*5c10*/  IMAD.MOV.U32 R81, RZ, RZ, R25 ;  /* 0x000000ffff517224 */ /* 0x004fcc00078e0019 */
[----:B------:R-:W0:Y:S01]  /*5c20*/  MUFU.EX2 R91, R91 ;  /* 0x0000005b005b7308 */ /* 0x000e220000000800 */
[----:B---3--:R-:W-:-:S07]  /*5c30*/  FADD.FTZ R6, R30, R9 ;  /* 0x000000091e067221 */ /* 0x008fce0000010000 */
[----:B------:R-:W-:Y:S08]  /*5c40*/  MUFU.EX2 R85, R85 ;  /* 0x0000005500557308 */ /* 0x000ff00000000800 */
[----:B------:R-:W1:Y:S01]  /*5c50*/  MUFU.EX2 R88, R88 ;  /* 0x0000005800587308 */ /* 0x000e620000000800 */
[----:B0-----:R-:W-:Y:S01]  /*5c60*/  F2FP.SATFINITE.E4M3.F32.PACK_AB_MERGE_C R8, R91, R60, RZ ;  /* 0x0000003c5b08723e */ /* 0x001fe200048070ff */
[----:B------:R-:W-:-:S03]  /*5c70*/  FADD.FTZ R60, R60, R7 ;  /* 0x000000073c3c7221 */ /* 0x000fc60000010000 */
[----:B------:R-:W-:Y:S01]  /*5c80*/  F2FP.SATFINITE.E4M3.F32.PACK_AB_MERGE_C R218, R90, R89, R8 ;  /* 0x000000595ada723e */ /* 0x000fe20004807008 */
[--C-:B------:R-:W-:Y:S02]  /*5c90*/  IMAD.MOV.U32 R89, RZ, RZ, R25.reuse ;  /* 0x000000ffff597224 */ /* 0x100fe400078e0019 */
[----:B------:R-:W-:Y:S01]  /*5ca0*/  IMAD.MOV.U32 R90, RZ, RZ, R25 ;  /* 0x000000ffff5a7224 */ /* 0x000fe200078e0019 */
[----:B-1----:R-:W-:Y:S01]  /*5cb0*/  F2FP.SATFINITE.E4M3.F32.PACK_AB_MERGE_C R5, R88, R85, RZ ;  /* 0x000000555805723e */ /* 0x002fe200048070ff */
[----:B------:R-:W-:-:S03]  /*5cc0*/  FADD.FTZ R85, R85, R6 ;  /* 0x0000000655557221 */ /* 0x000fc60000010000 */
[----:B------:R-:W-:Y:S01]  /*5cd0*/  F2FP.SATFINITE.E4M3.F32.PACK_AB_MERGE_C R219, R30, R67, R5 ;  /* 0x000000431edb723e */ /* 0x000fe20004807005 */
[----:B------:R-:W-:-:S01]  /*5ce0*/  FADD.FTZ R5, R91, R60 ;  /* 0x0000003c5b057221 */ /* 0x000fc20000010000 */
[----:B------:R-:W-:Y:S01]  /*5cf0*/  FADD.FTZ R6, R88, R85 ;  /* 0x0000005558067221 */ /* 0x000fe20000010000 */
[--C-:B------:R-:W-:Y:S02]  /*5d00*/  IMAD.MOV.U32 R30, RZ, RZ, R25.reuse ;  /* 0x000000ffff1e7224 */ /* 0x100fe400078e0019 */
[--C-:B------:R-:W-:Y:S02]  /*5d10*/  IMAD.MOV.U32 R60, RZ, RZ, R25.reuse ;  /* 0x000000ffff3c7224 */ /* 0x100fe400078e0019 */
[--C-:B------:R-:W-:Y:S02]  /*5d20*/  IMAD.MOV.U32 R67, RZ, RZ, R25.reuse ;  /* 0x000000ffff437224 */ /* 0x100fe400078e0019 */
[--C-:B------:R-:W-:Y:S02]  /*5d30*/  IMAD.MOV.U32 R85, RZ, RZ, R25.reuse ;  /* 0x000000ffff557224 */ /* 0x100fe400078e0019 */
[----:B------:R-:W-:-:S02]  /*5d40*/  IMAD.MOV.U32 R88, RZ, RZ, R25 ;  /* 0x000000ffff587224 */ /* 0x000fc400078e0019 */
        /* <DEDUP_REMOVED lines=52> */
[----:B------:R-:W-:Y:S01]  /*6090*/  UMOV UR54, UR52 ;  /* 0x0000003400367c82 */ /* 0x000fe20008000000 */
[----:B------:R-:W-:Y:S01]  /*60a0*/  UMOV UR55, UR45 ;  /* 0x0000002d00377c82 */ /* 0x000fe20008000000 */
[----:B------:R-:W-:-:S05]  /*60b0*/  ULDC UR52, c[0x0][0x988] ;  /* 0x0002620000347ab9 */ /* 0x000fca0000000800 */
.L_x_3291:
[----:B------:R-:W-:Y:S01]  /*60c0*/  ISETP.NE.AND P2, PT, RZ, UR43, PT ;  /* 0x0000002bff007c0c */ /* 0x000fe2000bf45270 */
[----:B------:R-:W-:-:S04]  /*60d0*/  UISETP.NE.AND UP0, UPT, UR54, 0x1, UPT ;  /* 0x000000013600788c */ /* 0x000fc8000bf05270 */
[----:B------:R-:W-:-:S04]  /*60e0*/  USEL UR45, URZ, 0x1, UP0 ;  /* 0x000000013f2d7887 */ /* 0x000fc80008000000 */
[----:B------:R-:W-:-:S04]  /*60f0*/  ULOP3.LUT UR45, UR55, UR45, URZ, 0x3c, !UPT ;  /* 0x0000002d372d7292 */ /* 0x000fc8000f8e3c3f */
[----:B------:R-:W-:Y:S08]  /*6100*/  @P2 BRA `(.L_x_3282) ;  /* 0x0000000000442947 */ /* 0x000ff00003800000 */
[----:B------:R-:W-:Y:S05]  /*6110*/  @!P0 BRA `(.L_x_3283) ;  /* 0x0000000000048947 */ /* 0x000fea0003800000 */
[----:B------:R-:W-:Y:S01]  /*6120*/  BPT.TRAP 0x1 ;  /* 0x000000040000795c */ /* 0x000fe20000300000 */
.L_x_3283:
        /* <DEDUP_REMOVED lines=12> */
.L_x_3284:
[----:B-1----:R-:W-:Y:S05]  /*61f0*/  @P1 BRA `(.L_x_3282) ;  /* 0x0000000000081947 */ /* 0x002fea0003800000 */
[----:B------:R-:W1:Y:S02]  /*6200*/  SYNCS.PHASECHK.TRANS64.TRYWAIT P1, [UR6+0x33430], R2 ;  /* 0x03343002ff0075a7 */ /* 0x000e640008020146 */
[----:B-1----:R-:W-:Y:S05]  /*6210*/  @!P1 BRA `(.L_x_3285) ;  /* 0x000000fc00b89947 */ /* 0x002fea0003800000 */
.L_x_3282:
[----:B-1----:R-:W1:Y:S01]  /*6220*/  S2R R3, SR_TID.X ;  /* 0x0000000000037919 */ /* 0x002e620000002100 */
[----:B------:R-:W-:Y:S01]  /*6230*/  UIADD3 UR53, UR54, 0x1, URZ ;  /* 0x0000000136357890 */ /* 0x000fe2000fffe03f */
[----:B------:R-:W-:Y:S01]  /*6240*/  UMOV UR27, 0x80000020 ;  /* 0x80000020001b7882 */ /* 0x000fe20000000000 */
[----:B------:R-:W-:Y:S02]  /*6250*/  UMOV UR28, UR24 ;  /* 0x00000018001c7c82 */ /* 0x000fe40008000000 */
[----:B------:R-:W-:Y:S01]  /*6260*/  UISETP.NE.AND UP0, UPT, UR53, 0x2, UPT ;  /* 0x000000023500788c */ /* 0x000fe2000bf05270 */
[----:B------:R-:W-:Y:S01]  /*6270*/  UMOV UR29, UR25 ;  /* 0x00000019001d7c82 */ /* 0x000fe20008000000 */
[----:B------:R-:W-:Y:S02]  /*6280*/  UMOV UR31, 0x80000020 ;  /* 0x80000020001f7882 */ /* 0x000fe40000000000 */
[----:B------:R-:W-:Y:S01]  /*6290*/  USEL UR53, UR53, URZ, UP0 ;  /* 0x0000003f35357287 */ /* 0x000fe20008000000 */
[----:B------:R-:W-:Y:S01]  /*62a0*/  UMOV UR32, UR24 ;  /* 0x0000001800207c82 */ /* 0x000fe20008000000 */
[----:B------:R-:W-:-:S02]  /*62b0*/  UMOV UR33, UR25 ;  /* 0x0000001900217c82 */ /* 0x000fc40008000000 */
[----:B------:R-:W-:Y:S01]  /*62c0*/  UIMAD UR56, UR53, 0x780, UR48 ;  /* 0x00000780353878a4 */ /* 0x000fe2000f8e0230 */
[----:B------:R-:W-:Y:S01]  /*62d0*/  UMOV UR35, 0x80000020 ;  /* 0x8000002000237882 */ /* 0x000fe20000000000 */
[----:B------:R-:W-:Y:S02]  /*62e0*/  UMOV UR7, 0x80000020 ;  /* 0x8000002000077882 */ /* 0x000fe40000000000 */
[----:B------:R-:W-:Y:S02]  /*62f0*/  UIADD3 UR30, UR56, 0x80, URZ ;  /* 0x00000080381e7890 */ /* 0x000fe4000fffe03f */
[----:B------:R-:W-:Y:S02]  /*6300*/  UIADD3 UR34, UR56, 0x100, URZ ;  /* 0x0000010038227890 */ /* 0x000fe4000fffe03f */
[----:B------:R-:W-:Y:S01]  /*6310*/  UMOV UR26, UR56 ;  /* 0x00000038001a7c82 */ /* 0x000fe20008000000 */
[----:B------:R-:W-:Y:S02]  /*6320*/  UIADD3 UR6, UR56, 0x2, URZ ;  /* 0x0000000238067890 */ /* 0x000fe4000fffe03f */
[----:B------:R-:W-:Y:S01]  /*6330*/  UIADD3 UR10, UR56, 0x202, URZ ;  /* 0x00000202380a7890 */ /* 0x000fe2000fffe03f */
[----:B------:R-:W-:Y:S01]  /*6340*/  UMOV UR11, 0x80000020 ;  /* 0x80000020000b7882 */ /* 0x000fe20000000000 */
[----:B------:R-:W-:Y:S01]  /*6350*/  UIADD3 UR14, UR56, 0x282, URZ ;  /* 0x00000282380e7890 */ /* 0x000fe2000fffe03f */
[----:B------:R-:W-:Y:S01]  /*6360*/  UMOV UR15, 0x80000020 ;  /* 0x80000020000f7882 */ /* 0x000fe20000000000 */
[----:B------:R-:W-:Y:S01]  /*6370*/  UIADD3 UR18, UR56, 0x500, URZ ;  /* 0x0000050038127890 */ /* 0x000fe2000fffe03f */
[----:B-1----:R-:W-:Y:S01]  /*6380*/  SHF.R.U32.HI R3, RZ, 0x7, R3 ;  /* 0x00000007ff037819 */ /* 0x002fe20000011603 */
[----:B------:R-:W-:Y:S01]  /*6390*/  UMOV UR19, 0x80000020 ;  /* 0x8000002000137882 */ /* 0x000fe20000000000 */
[----:B------:R-:W-:Y:S01]  /*63a0*/  UIADD3 UR22, UR56, 0x502, URZ ;  /* 0x0000050238167890 */ /* 0x000fe2000fffe03f */
[----:B------:R-:W-:-:S02]  /*63b0*/  UMOV UR23, 0x80000020 ;  /* 0x8000002000177882 */ /* 0x000fc40000000000 */
[----:B0-----:R-:W-:-:S05]  /*63c0*/  VIADD R2, R3, 0x8 ;  /* 0x0000000803027836 */ /* 0x001fca0000000000 */
[----:B------:R0:W-:Y:S06]  /*63d0*/  BAR.SYNC.DEFER_BLOCKING R2, 0x100 ;  /* 0x000400020000751d */ /* 0x0001ec0000010000 */
        /* <DEDUP_REMOVED lines=145> */
[----:B------:R-:W-:Y:S01]  /*6cf0*/  UIADD3 UR56, UR56, 0x702, URZ ;  /* 0x0000070238387890 */ /* 0x000fe2000fffe03f */
        /* <DEDUP_REMOVED lines=18> */
.L_x_3287:
        /* <DEDUP_REMOVED lines=9> */
.L_x_3288:
[----:B-1----:R-:W-:Y:S05]  /*6eb0*/  @P1 BRA `(.L_x_3286) ;  /* 0x0000000000081947 */ /* 0x002fea0003800000 */
[----:B------:R-:W1:Y:S02]  /*6ec0*/  SYNCS.PHASECHK.TRANS64.TRYWAIT P1, [UR6+0x33450], R2 ;  /* 0x03345002ff0075a7 */ /* 0x000e640008020146 */
[----:B-1----:R-:W-:Y:S05]  /*6ed0*/  @!P1 BRA `(.L_x_3289) ;  /* 0x000000f000a09947 */ /* 0x002fea0003800000 */
.L_x_3286:
        /* <DEDUP_REMOVED lines=25> */
[C---:B------:R-:W-:Y:S01]  /*7070*/  FMUL.FTZ R169, R0.reuse, R169 ;  /* 0x000000a900a97220 */ /* 0x040fe20000410000 */
        /* <DEDUP_REMOVED lines=20> */
[----:B------:R-:W-:Y:S01]  /*71c0*/  UIADD3 UR6, UR6, 0x200, URZ ;  /* 0x0000020006067890 */ /* 0x000fe2000fffe03f */
[C---:B------:R-:W-:Y:S01]  /*71d0*/  FMUL.FTZ R181, R0.reuse, R181 ;  /* 0x000000b500b57220 */ /* 0x040fe20000410000 */
[C---:B------:R-:W-:Y:S01]  /*71e0*/  FMUL.FTZ R183, R0.reuse, R183 ;  /* 0x000000b700b77220 */ /* 0x040fe20000410000 */
[----:B------:R-:W-:Y:S01]  /*71f0*/  FMUL.FTZ R152, R0, R152 ;  /* 0x0000009800987220 */ /* 0x000fe20000410000 */
[----:B------:R-:W-:Y:S01]  /*7200*/  USHF.R.U32.HI UR6, URZ, 0x4, UR6 ;  /* 0x000000043f067899 */ /* 0x000fe20008011606 */
[----:B------:R-:W2:Y:S01]  /*7210*/  MUFU.TANH R15, R15 ;  /* 0x0000000f000f7308 */ /* 0x000ea20000002400 */
[----:B0-----:R-:W-:Y:S01]  /*7220*/  FMNMX.FTZ R193, R12, R193, !PT ;  /* 0x000000c10cc17209 */ /* 0x001fe20007810000 */
[C---:B------:R-:W-:Y:S01]  /*7230*/  FMUL.FTZ R154, R0.reuse, R154 ;  /* 0x0000009a009a7220 */ /* 0x040fe20000410000 */
[----:B------:R-:W-:Y:S01]  /*7240*/  ULOP3.LUT UR6, UR6, 0x3fff, URZ, 0xc0, !UPT ;  /* 0x00003fff06067892 */ /* 0x000fe2000f8ec03f */
[C---:B------:R-:W-:Y:S01]  /*7250*/  FMUL.FTZ R153, R0.reuse, R153 ;  /* 0x0000009900997220 */ /* 0x040fe20000410000 */
[C---:B------:R-:W-:Y:S01]  /*7260*/  FMUL.FTZ R155, R0.reuse, R155 ;  /* 0x0000009b009b7220 */ /* 0x040fe20000410000 */
[C---:B------:R-:W-:Y:S01]  /*7270*/  FMUL.FTZ R156, R0.reuse, R156 ;  /* 0x0000009c009c7220 */ /* 0x040fe20000410000 */
[----:B------:R-:W-:Y:S01]  /*7280*/  ULOP3.LUT UR6, UR6, 0x10000, URZ, 0xfc, !UPT ;  /* 0x0001000006067892 */ /* 0x000fe2000f8efc3f */
[----:B------:R-:W0:Y:S01]  /*7290*/  MUFU.TANH R14, R14 ;  /* 0x0000000e000e7308 */ /* 0x000e220000002400 */
[----:B-1----:R-:W-:Y:S01]  /*72a0*/  FMNMX.FTZ R192, R13, R192, !PT ;  /* 0x000000c00dc07209 */ /* 0x002fe20007810000 */
[C---:B------:R-:W-:Y:S01]  /*72b0*/  FMUL.FTZ R158, R0.reuse, R158 ;  /* 0x0000009e009e7220 */ /* 0x040fe20000410000 */
[----:B------:R-:W-:Y:S01]  /*72c0*/  UIMAD UR10, UR54, 0x780, UR6 ;  /* 0x00000780360a78a4 */ /* 0x000fe2000f8e0206 */
[C---:B------:R-:W-:Y:S01]  /*72d0*/  FMUL.FTZ R157, R0.reuse, R157 ;  /* 0x0000009d009d7220 */ /* 0x040fe20000410000 */
[C---:B------:R-:W-:Y:S01]  /*72e0*/  FMUL.FTZ R159, R0.reuse, R159 ;  /* 0x0000009f009f7220 */ /* 0x040fe20000410000 */
[C---:B------:R-:W-:Y:S01]  /*72f0*/  FMUL.FTZ R160, R0.reuse, R160 ;  /* 0x000000a000a07220 */ /* 0x040fe20000410000 */
[C---:B------:R-:W-:Y:S01]  /*7300*/  FMUL.FTZ R162, R0.reuse, R162 ;  /* 0x000000a200a27220 */ /* 0x040fe20000410000 */
[----:B------:R-:W1:Y:S01]  /*7310*/  MUFU.TANH R20, R20 ;  /* 0x0000001400147308 */ /* 0x000e620000002400 */
[----:B--2---:R-:W-:Y:S01]  /*7320*/  FMNMX.FTZ R193, R15, R193, !PT ;  /* 0x000000c10fc17209 */ /* 0x004fe20007810000 */
[----:B------:R-:W-:Y:S01]  /*7330*/  UMOV UR6, UR10 ;  /* 0x0000000a00067c82 */ /* 0x000fe20008000000 */
[C---:B------:R-:W-:Y:S01]  /*7340*/  FMUL.FTZ R161, R0.reuse, R161 ;  /* 0x000000a100a17220 */ /* 0x040fe20000410000 */
[----:B------:R-:W-:Y:S01]  /*7350*/  QGMMA.64x192x32.F32.E4M3.E4M3 R24, R200, gdesc[UR4], R24, gsb0 ;  /* 0x02e00004c8187df3 */ /* 0x000fe20008000818 */
[----:B------:R-:W-:Y:S01]  /*7360*/  UIADD3 UR6, UR10, 0x180, URZ ;  /* 0x000001800a067890 */ /* 0x000fe2000fffe03f */
[----:B------:R-:W-:Y:S01]  /*7370*/  FMUL.FTZ R163, R0, R163 ;  /* 0x000000a300a37220 */ /* 0x000fe20000410000 */
        /* <DEDUP_REMOVED lines=47> */
[----:B------:R-:W-:Y:S01]  /*7670*/  FMUL.FTZ R135, R0, R135 ;  /* 0x0000008700877220 */ /* 0x000fe20000410000 */
[----:B------:R-:W-:Y:S01]  /*7680*/  ISETP.NE.AND P1, PT, R4, RZ, PT ;  /* 0x000000ff0400720c */ /* 0x000fe20003f25270 */
        /* <DEDUP_REMOVED lines=41> */
[----:B------:R-:W-:-:S06]  /*7920*/  WARPGROUP.ARRIVE ;  /* 0x00000000000079c5 */ /* 0x000fcc0000000000 */
[----:B------:R-:W1:Y:S01]  /*7930*/  S2R R203, SR_TID.X ;  /* 0x0000000000cb7919 */ /* 0x000e620000002100 */
[----:B------:R-:W3:Y:S01]  /*7940*/  MUFU.TANH R153, R153 ;  /* 0x0000009900997308 */ /* 0x000ee20000002400 */
[----:B--2---:R-:W-:Y:S01]  /*7950*/  FMNMX.FTZ R121, R152, R121, !PT ;  /* 0x0000007998797209 */ /* 0x004fe20007810000 */
[----:B------:R-:W-:Y:S01]  /*7960*/  QGMMA.64x192x32.F32.E4M3.E4M3 R24, R204, gdesc[UR4], R24, gsb0 ;  /* 0x02e00004cc187df3 */ /* 0x000fe20008000818 */
[----:B------:R-:W-:Y:S01]  /*7970*/  UIADD3 UR6, UR10, 0x300, URZ ;  /* 0x000003000a067890 */ /* 0x000fe2000fffe03f */
[----:B------:R-:W-:-:S04]  /*7980*/  UMOV UR7, 0xc0000010 ;  /* 0xc000001000077882 */ /* 0x000fc80000000000 */
[----:B------:R-:W2:Y:S01]  /*7990*/  MUFU.TANH R155, R155 ;  /* 0x0000009b009b7308 */ /* 0x000ea20000002400 */
[----:B0-----:R-:W-:-:S07]  /*79a0*/  FMNMX.FTZ R120, R154, R120, !PT ;  /* 0x000000789a787209 */ /* 0x001fce0007810000 */
[----:B------:R-:W0:Y:S01]  /*79b0*/  MUFU.TANH R156, R156 ;  /* 0x0000009c009c7308 */ /* 0x000e220000002400 */
[----:B---3--:R-:W-:-:S07]  /*79c0*/  FMNMX.FTZ R121, R153, R121, !PT ;  /* 0x0000007999797209 */ /* 0x008fce0007810000 */
[----:B------:R-:W3:Y:S01]  /*79d0*/  MUFU.TANH R158, R158 ;  /* 0x0000009e009e7308 */ /* 0x000ee20000002400 */
[----:B--2---:R-:W-:Y:S02]  /*79e0*/  FMNMX.FTZ R120, R155, R120, !PT ;  /* 0x000000789b787209 */ /* 0x004fe40007810000 */
[----:B-1----:R-:W-:-:S05]  /*79f0*/  SHF.R.U32.HI R203, RZ, 0x7, R203 ;  /* 0x00000007ffcb7819 */ /* 0x002fca00000116cb */
[----:B------:R-:W1:Y:S01]  /*7a00*/  MUFU.TANH R157, R157 ;  /* 0x0000009d009d7308 */ /* 0x000e620000002400 */
[----:B0-----:R-:W-:Y:S02]  /*7a10*/  FMNMX.FTZ R121, R156, R121, !PT ;  /* 0x000000799c797209 */ /* 0x001fe40007810000 */
[----:B------:R-:W-:-:S05]  /*7a20*/  IADD3 R195, -R203, 0xb, RZ ;  /* 0x0000000bcbc37810 */ /* 0x000fca0007ffe1ff */
[----:B------:R-:W0:Y:S01]  /*7a30*/  MUFU.TANH R159, R159 ;  /* 0x0000009f009f7308 */ /* 0x000e220000002400 */
[----:B---3--:R-:W-:-:S07]  /*7a40*/  FMNMX.FTZ R120, R158, R120, !PT ;  /* 0x000000789e787209 */ /* 0x008fce0007810000 */
        /* <DEDUP_REMOVED lines=39> */
[----:B0-----:R-:W-:Y:S01]  /*7cc0*/  FMNMX.FTZ R120, R146, R120, !PT ;  /* 0x0000007892787209 */ /* 0x001fe20007810000 */
[----:B------:R-:W-:Y:S02]  /*7cd0*/  WARPGROUP.DEPBAR.LE gsb0, 0x0 ;  /* 0x00008000000079c5 */ /* 0x000fe40000010000 */
[----:B------:R-:W-:-:S04]  /*7ce0*/  WARPGROUP.ARRIVE ;  /* 0x00000000000079c5 */ /* 0x000fc80000000000 */
[----:B------:R-:W0:Y:S01]  /*7cf0*/  MUFU.TANH R148, R148 ;  /* 0x0000009400947308 */ /* 0x000e220000002400 */
[----:B--2---:R-:W-:Y:S01]  /*7d00*/  FMNMX.FTZ R121, R145, R121, !PT ;  /* 0x0000007991797209 */ /* 0x004fe20007810000 */
[----:B------:R-:W-:Y:S01]  /*7d10*/  QGMMA.64x192x32.F32.E4M3.E4M3 R24, R208, gdesc[UR4], R24, gsb0 ;  /* 0x02e00004d0187df3 */ /* 0x000fe20008000818 */
[----:B------:R-:W-:Y:S01]  /*7d20*/  UIADD3 UR6, UR10, 0x480, URZ ;  /* 0x000004800a067890 */ /* 0x000fe2000fffe03f */
[----:B-1----:R-:W-:Y:S01]  /*7d30*/  FMNMX.FTZ R120, R147, R120, !PT ;  /* 0x0000007893787209 */ /* 0x002fe20007810000 */
[----:B------:R-:W-:-:S03]  /*7d40*/  UMOV UR7, 0xc0000010 ;  /* 0xc000001000077882 */ /* 0x000fc60000000000 */
[----:B------:R-:W1:Y:S08]  /*7d50*/  MUFU.TANH R150, R150 ;  /* 0x0000009600967308 */ /* 0x000e700000002400 */
        /* <DEDUP_REMOVED lines=40> */
[----:B0-----:R-:W-:-:S05]  /*7fe0*/  FMNMX.FTZ R120, R120, R194, !PT ;  /* 0x000000c278787209 */ /* 0x001fca0007810000 */
[----:B------:R-:W0:Y:S01]  /*7ff0*/  SHFL.BFLY PT, R194, R120, 0x1, 0x1f ;  /* 0x0c201f0078c27f89 */ /* 0x000e2200000e0000 */
[----:B-1----:R-:W-:-:S05]  /*8000*/  FMNMX.FTZ R121, R121, R193, !PT ;  /* 0x000000c179797209 */ /* 0x002fca0007810000 */
[----:B------:R-:W1:Y:S01]  /*8010*/  SHFL.BFLY PT, R193, R121, 0x1, 0x1f ;  /* 0x0c201f0079c17f89 */ /* 0x000e6200000e0000 */
[----:B------:R-:W-:Y:S02]  /*8020*/  WARPGROUP.DEPBAR.LE gsb0, 0x0 ;  /* 0x00008000000079c5 */ /* 0x000fe40000010000 */
[----:B------:R-:W-:-:S06]  /*8030*/  WARPGROUP.ARRIVE ;  /* 0x00000000000079c5 */ /* 0x000fcc0000000000 */
[----:B------:R-:W-:Y:S01]  /*8040*/  QGMMA.64x192x32.F32.E4M3.E4M3 R24, R212, gdesc[UR4], R24, gsb0 ;  /* 0x02e00004d4187df3 */ /* 0x000fe20008000818 */
[----:B------:R-:W-:Y:S01]  /*8050*/  UIADD3 UR6, UR10, 0x600, URZ ;  /* 0x000006000a067890 */ /* 0x000fe2000fffe03f */
[----:B0-----:R-:W-:Y:S01]  /*8060*/  FMNMX.FTZ R120, R120, R194, !PT ;  /* 0x000000c278787209 */ /* 0x001fe20007810000 */
[----:B------:R-:W-:-:S04]  /*8070*/  UMOV UR7, 0xc0000010 ;  /* 0xc000001000077882 */ /* 0x000fc80000000000 */
[----:B------:R-:W-:Y:S01]  /*8080*/  FADD.FTZ R8, -R120, R8 ;  /* 0x0000000878087221 */ /* 0x000fe20000010100 */
[----:B-1----:R-:W-:-:S05]  /*8090*/  FMNMX.FTZ R121, R121, R193, !PT ;  /* 0x000000c179797209 */ /* 0x002fca0007810000 */
[----:B------:R-:W-:Y:S01]  /*80a0*/  FADD.FTZ R7, -R121, R7 ;  /* 0x0000000779077221 */ /* 0x000fe20000010100 */
[----:B------:R-:W-:Y:S02]  /*80b0*/  WARPGROUP.DEPBAR.LE gsb0, 0x0 ;  /* 0x00008000000079c5 */ /* 0x000fe40000010000 */
[----:B------:R-:W-:-:S06]  /*80c0*/  WARPGROUP.ARRIVE ;  /* 0x00000000000079c5 */ /* 0x000fcc0000000000 */
[----:B------:R-:W-:Y:S01]  /*80d0*/  QGMMA.64x192x32.F32.E4M3.E4M3 R24, R216, gdesc[UR4], R24, gsb0 ;  /* 0x02e00004d8187df3 */ /* 0x000fe20008000818 */
[----:B------:R-:W-:Y:S02]  /*80e0*/  UMOV UR6, UR52 ;  /* 0x0000003400067c82 */ /* 0x000fe40008000000 */
[----:B------:R-:W-:Y:S02]  /*80f0*/  IMAD.U32 R193, RZ, RZ, UR6 ;  /* 0x00000006ffc17e24 */ /* 0x000fe4000f8e00ff */
[----:B------:R-:W-:Y:S01]  /*8100*/  FMUL.FTZ R8, R8, UR6 ;  /* 0x0000000608087c20 */ /* 0x000fe20008410000 */
[----:B------:R-:W-:Y:S01]  /*8110*/  FMUL.FTZ R7, R7, UR6 ;  /* 0x0000000607077c20 */ /* 0x000fe20008410000 */
[----:B------:R-:W-:-:S04]  /*8120*/  FFMA.FTZ R193, R120, R193, -8 ;  /* 0xc100000078c17423 */ /* 0x000fc800000100c1 */
        /* <DEDUP_REMOVED lines=41> */
[----:B------:R-:W-:Y:S01]  /*83c0*/  IMAD.U32 R193, RZ, RZ, UR6 ;  /* 0x00000006ffc17e24 */ /* 0x000fe2000f8e00ff */
[----:B------:R-:W-:Y:S03]  /*83d0*/  MUFU.EX2 R7, R7 ;  /* 0x0000000700077308 */ /* 0x000fe60000000800 */
[----:B------:R-:W-:-:S04]  /*83e0*/  FFMA.FTZ R193, R121, R193, -8 ;  /* 0xc100000079c17423 */ /* 0x000fc800000100c1 */
        /* <DEDUP_REMOVED lines=76> */
[----:B------:R-:W-:-:S06]  /*88b0*/  WARPGROUP.DEPBAR.LE gsb0, 0x0 ;  /* 0x00008000000079c5 */ /* 0x000fcc0000010000 */
        /* <DEDUP_REMOVED lines=116> */
[----:B------:R2:W3:Y:S01]  /*9000*/  MUFU.EX2 R132, R194 ;  /* 0x000000c200847308 */ /* 0x0004e20000000800 */
[----:B0-----:R-:W-:-:S07]  /*9010*/  FADD.FTZ R6, R131, R6 ;  /* 0x0000000683067221 */ /* 0x001fce0000010000 */
[----:B------:R-:W0:Y:S01]  /*9020*/  MUFU.EX2 R134, R134 ;  /* 0x0000008600867308 */ /* 0x000e220000000800 */
[----:B--2---:R-:W-:Y:S02]  /*9030*/  IMAD.U32 R194, RZ, RZ, UR53 ;  /* 0x00000035ffc27e24 */ /* 0x004fe4000f8e00ff */
[----:B-1----:R-:W-:Y:S02]  /*9040*/  FADD.FTZ R5, R133, R5 ;  /* 0x0000000585057221 */ /* 0x002fe40000010000 */
[----:B------:R-:W-:-:S03]  /*9050*/  @!P1 IMAD R194, R194, 0x8, R2 ;  /* 0x00000008c2c29824 */ /* 0x000fc600078e0202 */
[----:B------:R-:W1:Y:S01]  /*9060*/  MUFU.EX2 R135, R135 ;  /* 0x0000008700877308 */ /* 0x000e620000000800 */
[----:B------:R-:W-:Y:S02]  /*9070*/  @!P1 VIADD R194, R194, 0x33440 ;  /* 0x00033440c2c29836 */ /* 0x000fe40000000000 */
[----:B---3--:R-:W-:-:S03]  /*9080*/  FADD.FTZ R5, R132, R5 ;  /* 0x0000000584057221 */ /* 0x008fc60000010000 */
[----:B------:R-:W-:Y:S01]  /*9090*/  @!P1 PRMT R194, RZ, 0x654, R194 ;  /* 0x00000654ffc29816 */ /* 0x000fe200000000c2 */
[----:B------:R2:W-:Y:S06]  /*90a0*/  BAR.ARV R195, 0x100 ;  /* 0x000400c30000751d */ /* 0x0005ec0000002000 */
[----:B0-----:R-:W-:-:S01]  /*90b0*/  FADD.FTZ R6, R134, R6 ;  /* 0x0000000686067221 */ /* 0x001fc20000010000 */
[----:B------:R2:W-:Y:S03]  /*90c0*/  @!P1 SYNCS.ARRIVE.TRANS64.RED.A1T0 RZ, [R194+URZ], RZ ;  /* 0x000000ffc2ff99a7 */ /* 0x0005e6000810043f */
[----:B-1----:R-:W-:-:S01]  /*90d0*/  FADD.FTZ R6, R135, R6 ;  /* 0x0000000687067221 */ /* 0x002fc20000010000 */
[----:B--2---:R-:W-:Y:S06]  /*90e0*/  @!P0 BRA `(.L_x_3290) ;  /* 0x0000000000048947 */ /* 0x004fec0003800000 */
[----:B------:R-:W-:Y:S01]  /*90f0*/  BPT.TRAP 0x1 ;  /* 0x000000040000795c */ /* 0x000fe20000300000 */
.L_x_3290:
        /* <DEDUP_REMOVED lines=15> */
[----:B------:R-:W-:Y:S01]  /*91f0*/  FMUL.FTZ R24, R24, R8 ;  /* 0x0000000818187220 */ /* 0x000fe20000410000 */
[----:B------:R-:W-:Y:S01]  /*9200*/  F2FP.SATFINITE.E4M3.F32.PACK_AB_MERGE_C R180, R181, R180, RZ ;  /* 0x000000b4b5b4723e */ /* 0x000fe200048070ff */
[-C--:B------:R-:W-:Y:S01]  /*9210*/  FMUL.FTZ R25, R25, R8.reuse ;  /* 0x0000000819197220 */ /* 0x080fe20000410000 */
[----:B------:R-:W-:Y:S01]  /*9220*/  PRMT R10, R3, 0x654, R10 ;  /* 0x00000654030a7816 */ /* 0x000fe2000000000a */
[----:B------:R-:W-:Y:S01]  /*9230*/  FMUL.FTZ R28, R28, R8 ;  /* 0x000000081c1c7220 */ /* 0x000fe20000410000 */
[----:B------:R-:W-:Y:S01]  /*9240*/  F2FP.SATFINITE.E4M3.F32.PACK_AB_MERGE_C R182, R183, R182, RZ ;  /* 0x000000b6b7b6723e */ /* 0x000fe200048070ff */
[----:B------:R-:W-:Y:S01]  /*9250*/  FMUL.FTZ R29, R29, R8 ;  /* 0x000000081d1d7220 */ /* 0x000fe20000410000 */
[----:B------:R-:W-:Y:S01]  /*9260*/  F2FP.SATFINITE.E4M3.F32.PACK_AB_MERGE_C R156, R157, R156, RZ ;  /* 0x0000009c9d9c723e */ /* 0x000fe200048070ff */
[----:B------:R0:W-:Y:S01]  /*9270*/  SYNCS.ARRIVE.TRANS64.RED.A1T0 RZ, [R10+URZ], RZ ;  /* 0x000000ff0aff79a7 */ /* 0x0001e2000810043f */
        /* <DEDUP_REMOVED lines=124> */
[----:B0-----:R-:W-:Y:S06]  /*9a40*/  @P1 BRA `(.L_x_3291) ;  /* 0xffffffc4009c1947 */ /* 0x001fec000383ffff */
[----:B------:R-:W-:-:S05]  /*9a50*/  UMOV UR52, UR53 ;  /* 0x0000003500347c82 */ /* 0x000fca0008000000 */
.L_x_3281:
[----:B------:R-:W-:Y:S06]  /*9a60*/  BAR.ARV 0x8, 0x180 ;  /* 0x0206000000007b1d */ /* 0x000fec0000002000 */
[----:B------:R-:W-:Y:S05]  /*9a70*/  @!P0 BRA `(.L_x_3292) ;  /* 0x0000000000048947 */ /* 0x000fea0003800000 */
[----:B------:R-:W-:Y:S01]  /*9a80*/  BPT.TRAP 0x1 ;  /* 0x000000040000795c */ /* 0x000fe20000300000 */
.L_x_3292:
[----:B------:R-:W-:Y:S02]  /*9a90*/  IMAD.U32 R0, RZ, RZ, UR45 ;  /* 0x0000002dff007e24 */ /* 0x000fe4000f8e00ff */
[----:B------:R-:W-:-:S03]  /*9aa0*/  IMAD.U32 R15, RZ, RZ, UR52 ;  /* 0x00000034ff0f7e24 */ /* 0x000fc6000f8e00ff */
[----:B------:R-:W-:Y:S01]  /*9ab0*/  SHF.L.U32 R0, R0, 0x1f, RZ ;  /* 0x0000001f00007819 */ /* 0x000fe200000006ff */
[----:B------:R-:W-:-:S04]  /*9ac0*/  IMAD R15, R15, 0x8, R2 ;  /* 0x000000080f0f7824 */ /* 0x000fc800078e0202 */
[----:B------:R0:W1:Y:S01]  /*9ad0*/  SYNCS.PHASECHK.TRANS64.TRYWAIT P1, [R15+URZ+0x33450], R0 ;  /* 0x033450000f0075a7 */ /* 0x000062000802017f */
[----:B------:R-:W-:Y:S05]  /*9ae0*/  @!P0 BRA `(.L_x_3293) ;  /* 0x0000000000048947 */ /* 0x000fea0003800000 */
[----:B------:R-:W-:Y:S01]  /*9af0*/  BPT.TRAP 0x1 ;  /* 0x000000040000795c */ /* 0x000fe20000300000 */
.L_x_3293:
[----:B------:R-:W-:Y:S02]  /*9b00*/  VIADD R2, R2, 0x200 ;  /* 0x0000020002027836 */ /* 0x000fe40000000000 */
[----:B------:R-:W-:-:S03]  /*9b10*/  IMAD.U32 R9, RZ, RZ, UR52 ;  /* 0x00000034ff097e24 */ /* 0x000fc6000f8e00ff */
[----:B------:R-:W-:-:S04]  /*9b20*/  SHF.R.U32.HI R2, RZ, 0x4, R2 ;  /* 0x00000004ff027819 */ /* 0x000fc80000011602 */
[----:B------:R-:W-:-:S04]  /*9b30*/  LOP3.LUT R2, R2, 0x3fff, RZ, 0xc0, !PT ;  /* 0x00003fff02027812 */ /* 0x000fc800078ec0ff */
[----:B------:R-:W-:Y:S01]  /*9b40*/  LOP3.LUT R2, R2, 0x10000, RZ, 0xfc, !PT ;  /* 0x0001000002027812 */ /* 0x000fe200078efcff */
[----:B-1----:R-:W-:Y:S06]  /*9b50*/  @P1 BRA `(.L_x_3294) ;  /* 0x0000000000081947 */ /* 0x002fec0003800000 */
[----:B------:R-:W1:Y:S02]  /*9b60*/  SYNCS.PHASECHK.TRANS64.TRYWAIT P1, [R15+URZ+0x33450], R0 ;  /* 0x033450000f0075a7 */ /* 0x000e64000802017f */
[----:B-1----:R-:W-:Y:S05]  /*9b70*/  @!P1 BRA `(.L_x_3295) ;  /* 0x000000c400909947 */ /* 0x002fea0003800000 */
.L_x_3294:
[----:B------:R-:W-:Y:S01]  /*9b80*/  IMAD R8, R9, 0x780, R2 ;  /* 0x0000078009087824 */ /* 0x000fe200078e0202 */
[----:B------:R-:W-:Y:S05]  /*9b90*/  WARPSYNC.ALL ;  /* 0x0000000000007948 */ /* 0x000fea0003800000 */
[----:B------:R-:W-:Y:S01]  /*9ba0*/  IMAD.MOV.U32 R9, RZ, RZ, -0x3ffffff0 ;  /* 0xc0000010ff097424 */ /* 0x000fe200078e00ff */
[C---:B------:R-:W-:Y:S01]  /*9bb0*/  R2UR UR10, R8.reuse ;  /* 0x00000000080a72ca */ /* 0x040fe200000e0000 */
[----:B------:R-:W-:Y:S01]  /*9bc0*/  WARPGROUP.ARRIVE ;  /* 0x00000000000079c5 */ /* 0x000fe20000000000 */
[----:B------:R-:W-:Y:S01]  /*9bd0*/  VIADD R10, R8, 0x180 ;  /* 0x00000180080a7836 */ /* 0x000fe20000000000 */
[----:B------:R-:W-:Y:S01]  /*9be0*/  ULDC.64 UR4, c[0x0][0x9a0] ;  /* 0x0002680000047ab9 */ /* 0x000fe20000000a00 */
[----:B------:R-:W-:Y:S01]  /*9bf0*/  R2UR UR11, R9 ;  /* 0x00000000090b72ca */ /* 0x000fe200000e0000 */
[----:B------:R-:W-:Y:S01]  /*9c00*/  IMAD.MOV.U32 R11, RZ, RZ, -0x3ffffff0 ;  /* 0xc0000010ff0b7424 */ /* 0x000fe200078e00ff */
[----:B------:R-:W-:Y:S01]  /*9c10*/  ISETP.NE.U32.AND P1, PT, RZ, UR4, PT ;  /* 0x00000004ff007c0c */ /* 0x000fe2000bf25070 */
[----:B------:R-:W-:-:S03]  /*9c20*/  IMAD.MOV.U32 R4, RZ, RZ, 0x3f800000 ;  /* 0x3f800000ff047424 */ /* 0x000fc600078e00ff */
[----:B------:R-:W-:-:S07]  /*9c30*/  ISETP.NE.AND.EX P1, PT, RZ, UR5, PT, P1 ;  /* 0x00000005ff007c0c */ /* 0x000fce000bf25310 */
[----:B------:R-:W-:Y:S01]  /*9c40*/  QGMMA.64x192x32.F32.E4M3.E4M3 R24, R200, gdesc[UR8], R24, gsb0 ;  /* 0x02e00008c8187df3 */ /* 0x000fe20008000818 */
[----:B------:R-:W-:Y:S01]  /*9c50*/  R2UR UR10, R10 ;  /* 0x000000000a0a72ca */ /* 0x000fe200000e0000 */
[----:B------:R-:W-:Y:S01]  /*9c60*/  VIADD R10, R8, 0x300 ;  /* 0x00000300080a7836 */ /* 0x000fe20000000000 */
[----:B------:R-:W-:Y:S01]  /*9c70*/  R2UR UR11, R11 ;  /* 0x000000000b0b72ca */ /* 0x000fe200000e0000 */
[----:B------:R-:W-:Y:S02]  /*9c80*/  IMAD.MOV.U32 R11, RZ, RZ, -0x3ffffff0 ;  /* 0xc0000010ff0b7424 */ /* 0x000fe400078e00ff */
[----:B------:R-:W2:Y:S01]  /*9c90*/  @P1 LDC.64 R12, c[0x0][0x9d0] ;  /* 0x00027400ff0c1b82 */ /* 0x000ea20000000a00 */
[----:B------:R-:W-:Y:S02]  /*9ca0*/  WARPGROUP.DEPBAR.LE gsb0, 0x0 ;  /* 0x00008000000079c5 */ /* 0x000fe40000010000 */
[----:B------:R-:W-:-:S11]  /*9cb0*/  WARPGROUP.ARRIVE ;  /* 0x00000000000079c5 */ /* 0x000fd60000000000 */
[----:B------:R-:W-:Y:S01]  /*9cc0*/  QGMMA.64x192x32.F32.E4M3.E4M3 R24, R204, gdesc[UR8], R24, gsb0 ;  /* 0x02e00008cc187df3 */ /* 0x000fe20008000818 */
[----:B------:R-:W-:Y:S02]  /*9cd0*/  R2UR UR10, R10 ;  /* 0x000000000a0a72ca */ /* 0x000fe400000e0000 */
[----:B------:R-:W-:Y:S02]  /*9ce0*/  R2UR UR11, R11 ;  /* 0x000000000b0b72ca */ /* 0x000fe400000e0000 */
[----:B------:R-:W0:Y:S02]  /*9cf0*/  @P1 LDC.64 R10, c[0x0][0x9c8] ;  /* 0x00027200ff0a1b82 */ /* 0x000e240000000a00 */
[----:B01----:R-:W-:-:S04]  /*9d00*/  @P1 IMAD R0, R10, UR37, RZ ;  /* 0x000000250a001c24 */ /* 0x003fc8000f8e02ff */
        /* <DEDUP_REMOVED lines=8> */
[----:B------:R-:W-:Y:S02]  /*9d90*/  VIADD R10, R8, 0x480 ;  /* 0x00000480080a7836 */ /* 0x000fe40000000000 */
[----:B------:R-:W-:Y:S01]  /*9da0*/  IMAD.MOV.U32 R11, RZ, RZ, -0x3ffffff0 ;  /* 0xc0000010ff0b7424 */ /* 0x000fe200078e00ff */
[----:B------:R-:W-:Y:S02]  /*9db0*/  WARPGROUP.DEPBAR.LE gsb0, 0x0 ;  /* 0x00008000000079c5 */ /* 0x000fe40000010000 */
[----:B------:R-:W-:-:S06]  /*9dc0*/  WARPGROUP.ARRIVE ;  /* 0x00000000000079c5 */ /* 0x000fcc0000000000 */
[----:B------:R-:W-:Y:S01]  /*9dd0*/  QGMMA.64x192x32.F32.E4M3.E4M3 R24, R208, gdesc[UR8], R24, gsb0 ;  /* 0x02e00008d0187df3 */ /* 0x000fe20008000818 */
[----:B------:R-:W-:Y:S02]  /*9de0*/  R2UR UR10, R10 ;  /* 0x000000000a0a72ca */ /* 0x000fe400000e0000 */
[----:B------:R-:W-:Y:S01]  /*9df0*/  R2UR UR11, R11 ;  /* 0x000000000b0b72ca */ /* 0x000fe200000e0000 */
[----:B------:R-:W-:Y:S02]  /*9e00*/  VIADD R8, R8, 0x600 ;  /* 0x0000060008087836 */ /* 0x000fe40000000000 */
[----:B------:R-:W-:Y:S01]  /*9e10*/  IMAD.MOV.U32 R9, RZ, RZ, -0x3ffffff0 ;  /* 0xc0000010ff097424 */ /* 0x000fe200078e00ff */
[----:B------:R-:W1:Y:S01]  /*9e20*/  SHFL.BFLY PT, R0, R5, 0x2, 0x1f ;  /* 0x0c401f0005007f89 */ /* 0x000e6200000e0000 */
[----:B------:R-:W-:Y:S02]  /*9e30*/  WARPGROUP.DEPBAR.LE gsb0, 0x0 ;  /* 0x00008000000079c5 */ /* 0x000fe40000010000 */
[----:B------:R-:W-:-:S10]  /*9e40*/  WARPGROUP.ARRIVE ;  /* 0x00000000000079c5 */ /* 0x000fd40000000000 */
[----:B------:R-:W-:Y:S01]  /*9e50*/  QGMMA.64x192x32.F32.E4M3.E4M3 R24, R212, gdesc[UR8], R24, gsb0 ;  /* 0x02e00008d4187df3 */ /* 0x000fe20008000818 */
[----:B------:R-:W-:Y:S02]  /*9e60*/  R2UR UR10, R8 ;  /* 0x00000000080a72ca */ /* 0x000fe400000e0000 */
[----:B------:R-:W-:Y:S02]  /*9e70*/  R2UR UR11, R9 ;  /* 0x00000000090b72ca */ /* 0x000fe400000e0000 */
[----:B------:R-:W3:Y:S01]  /*9e80*/  SHFL.BFLY PT, R9, R6, 0x2, 0x1f ;  /* 0x0c401f0006097f89 */ /* 0x000ee200000e0000 */
[----:B-1----:R-:W-:-:S05]  /*9e90*/  FADD.FTZ R0, R0, R5 ;  /* 0x0000000500007221 */ /* 0x002fca0000010000 */
[----:B------:R-:W1:Y:S01]  /*9ea0*/  SHFL.BFLY PT, R7, R0, 0x1, 0x1f ;  /* 0x0c201f0000077f89 */ /* 0x000e6200000e0000 */
[----:B---3--:R-:W-:-:S05]  /*9eb0*/  FADD.FTZ R9, R9, R6 ;  /* 0x0000000609097221 */ /* 0x008fca0000010000 */
[----:B------:R-:W3:Y:S01]  /*9ec0*/  SHFL.BFLY PT, R2, R9, 0x1, 0x1f ;  /* 0x0c201f0009027f89 */ /* 0x000ee200000e0000 */
[----:B-1----:R-:W-:-:S05]  /*9ed0*/  FADD.FTZ R7, R0, R7 ;  /* 0x0000000700077221 */ /* 0x002fca0000010000 */
[C---:B------:R-:W-:Y:S01]  /*9ee0*/  FSETP.NE.FTZ.AND P1, PT, R7.reuse, RZ, PT ;  /* 0x000000ff0700720b */ /* 0x040fe20003f35000 */
[----:B------:R-:W-:Y:S01]  /*9ef0*/  FMUL.FTZ R11, R7, 0.00390625 ;  /* 0x3b800000070b7820 */ /* 0x000fe20000410000 */
[----:B------:R-:W-:-:S04]  /*9f00*/  IMAD.MOV.U32 R5, RZ, RZ, RZ ;  /* 0x000000ffff057224 */ /* 0x000fc800078e00ff */
[----:B------:R-:W-:Y:S01]  /*9f10*/  FSETP.NE.FTZ.AND P2, PT, R11, RZ, PT ;  /* 0x000000ff0b00720b */ /* 0x000fe20003f55000 */
[----:B---3--:R-:W-:-:S04]  /*9f20*/  FADD.FTZ R10, R9, R2 ;  /* 0x00000002090a7221 */ /* 0x008fc80000010000 */
[----:B0-----:R-:W-:Y:S02]  /*9f30*/  FMUL.FTZ R12, R10, 0.00390625 ;  /* 0x3b8000000a0c7820 */ /* 0x001fe40000410000 */
[----:B------:R-:W-:Y:S03]  /*9f40*/  @P1 MUFU.RCP R5, R7 ;  /* 0x0000000700051308 */ /* 0x000fe60000001000 */
[----:B------:R-:W-:Y:S02]  /*9f50*/  FSETP.NE.FTZ.AND P3, PT, R12, RZ, PT ;  /* 0x000000ff0c00720b */ /* 0x000fe40003f75000 */
[----:B------:R-:W-:Y:S01]  /*9f60*/  FSETP.NE.FTZ.AND P1, PT, R10, RZ, PT ;  /* 0x000000ff0a00720b */ /* 0x000fe20003f35000 */
[----:B------:R-:W-:Y:S02]  /*9f70*/  IMAD.MOV.U32 R9, RZ, RZ, RZ ;  /* 0x000000ffff097224 */ /* 0x000fe400078e00ff */
[----:B------:R-:W-:Y:S08]  /*9f80*/  @P2 MUFU.LG2 R6, R11 ;  /* 0x0000000b00062308 */ /* 0x000ff00000000c00 */
[----:B------:R-:W0:Y:S01]  /*9f90*/  @P3 MUFU.LG2 R8, R12 ;  /* 0x0000000c00083308 */ /* 0x000e220000000c00 */
[----:B------:R-:W-:-:S02]  /*9fa0*/  WARPGROUP.DEPBAR.LE gsb0, 0x0 ;  /* 0x00008000000079c5 */ /* 0x000fc40000010000 */
[----:B------:R-:W-:-:S06]  /*9fb0*/  WARPGROUP.ARRIVE ;  /* 0x00000000000079c5 */ /* 0x000fcc0000000000 */
[----:B------:R-:W-:Y:S01]  /*9fc0*/  QGMMA.64x192x32.F32.E4M3.E4M3 R24, R216, gdesc[UR8], R24, gsb0 ;  /* 0x02e00008d8187df3 */ /* 0x000fe20008000818 */
[----:B------:R2:W1:Y:S01]  /*9fd0*/  @P1 MUFU.RCP R9, R10 ;  /* 0x0000000a00091308 */ /* 0x0004620000001000 */
[----:B------:R-:W-:Y:S02]  /*9fe0*/  IMAD.U32 R13, RZ, RZ, UR6 ;  /* 0x00000006ff0d7e24 */ /* 0x000fe4000f8e00ff */
[----:B------:R-:W-:Y:S02]  /*9ff0*/  IMAD.U32 R14, RZ, RZ, UR6 ;  /* 0x00000006ff0e7e24 */ /* 0x000fe4000f8e00ff */
[----:B0-----:R-:W-:Y:S01]  /*a000*/  @P3 FMUL.FTZ R8, R8, 0.69314718246459960938 ;  /* 0x3f31721808083820 */ /* 0x001fe20000410000 */
[----:B------:R-:W-:Y:S01]  /*a010*/  @P2 FMUL.FTZ R7, R13, 0.69314718246459960938 ;  /* 0x3f3172180d072820 */ /* 0x000fe20000410000 */
[----:B------:R-:W-:Y:S01]  /*a020*/  @P2 FMUL.FTZ R6, R6, 0.69314718246459960938 ;  /* 0x3f31721806062820 */ /* 0x000fe20000410000 */
[----:B------:R-:W-:Y:S01]  /*a030*/  @P3 FMUL.FTZ R13, R14, 0.69314718246459960938 ;  /* 0x3f3172180e0d3820 */ /* 0x000fe20000410000 */
[----:B------:R-:W-:-:S02]  /*a040*/  IMAD.MOV.U32 R2, RZ, RZ, -0x800000 ;  /* 0xff800000ff027424 */ /* 0x000fc400078e00ff */
[----:B--2---:R-:W-:Y:S01]  /*a050*/  FMUL.FTZ R10, R5, R4 ;  /* 0x00000004050a7220 */ /* 0x004fe20000410000 */
[----:B------:R-:W-:Y:S02]  /*a060*/  IMAD.MOV.U32 R0, RZ, RZ, -0x800000 ;  /* 0xff800000ff007424 */ /* 0x000fe400078e00ff */
[----:B------:R-:W-:Y:S01]  /*a070*/  @P3 FFMA.FTZ R2, R13, R121, R8 ;  /* 0x000000790d023223 */ /* 0x000fe20000010008 */
[----:B------:R-:W-:-:S01]  /*a080*/  @P2 FFMA.FTZ R0, R7, R120, R6 ;  /* 0x0000007807002223 */ /* 0x000fc20000010006 */
[----:B-1----:R-:W-:Y:S01]  /*a090*/  FMUL.FTZ R8, R9, R4 ;  /* 0x0000000409087220 */ /* 0x002fe20000410000 */
[----:B------:R-:W-:Y:S02]  /*a0a0*/  WARPGROUP.DEPBAR.LE gsb0, 0x0 ;  /* 0x00008000000079c5 */ /* 0x000fe40000010000 */
[----:B------:R-:W-:Y:S05]  /*a0b0*/  @!P0 BRA `(.L_x_3296) ;  /* 0x0000000000048947 */ /* 0x000fea0003800000 */
[----:B------:R-:W-:Y:S01]  /*a0c0*/  BPT.TRAP 0x1 ;  /* 0x000000040000795c */ /* 0x000fe20000300000 */
.L_x_3296:
        /* <DEDUP_REMOVED lines=51> */
[----:B------:R-:W-:Y:S01]  /*a400*/  FMUL.FTZ R154, R75, R8 ;  /* 0x000000084b9a7220 */ /* 0x000fe20000410000 */
        /* <DEDUP_REMOVED lines=53> */
[----:B0-----:R-:W-:-:S12]  /*a760*/  ULOP3.LUT UR45, UR45, UR4, URZ, 0x3c, !UPT ;  /* 0x000000042d2d7292 */ /* 0x001fd8000f8e3c3f */
.L_x_3274:
        /* <DEDUP_REMOVED lines=15> */
[----:B------:R-:W2:Y:S01]  /*a860*/  LDL R83, [R1+0x40] ;  /* 0x0000400001537983 */ /* 0x000ea20000100800 */
[----:B------:R-:W1:Y:S01]  /*a870*/  S2UR UR4, SR_SWINHI ;  /* 0x00000000000479c3 */ /* 0x000e620000002f00 */
[----:B------:R-:W-:Y:S01]  /*a880*/  ULDC.64 UR14, c[0x0][0xc00] ;  /* 0x00030000000e7ab9 */ /* 0x000fe20000000a00 */
[----:B------:R-:W-:Y:S01]  /*a890*/  ULDC.64 UR12, c[0x0][0xc00] ;  /* 0x00030000000c7ab9 */ /* 0x000fe20000000a00 */
[----:B------:R-:W3:Y:S01]  /*a8a0*/  LDL R151, [R1+0x3c] ;  /* 0x00003c0001977983 */ /* 0x000ee20000100800 */
        /* <DEDUP_REMOVED lines=8> */
[----:B-1----:R-:W-:Y:S02]  /*a930*/  UMOV UR11, UR4 ;  /* 0x00000004000b7c82 */ /* 0x002fe40008000000 */
[----:B------:R-:W-:-:S04]  /*a940*/  ISETP.EQ.OR P0, PT, R10, 0x3, !P0 ;  /* 0x000000030a00780c */ /* 0x000fc80004702670 */
[----:B------:R-:W-:Y:S02]  /*a950*/  SEL R76, R29, R80, P0 ;  /* 0x000000501d4c7207 */ /* 0x000fe40000000000 */
[----:B------:R-:W-:Y:S02]  /*a960*/  SEL R92, R20, R127, P0 ;  /* 0x0000007f145c7207 */ /* 0x000fe40000000000 */
[----:B------:R-:W-:Y:S01]  /*a970*/  SEL R38, R127, R20, P0 ;  /* 0x000000147f267207 */ /* 0x000fe20000000000 */
[----:B------:R-:W-:Y:S01]  /*a980*/  IMAD.MOV.U32 R20, RZ, RZ, 0x2 ;  /* 0x00000002ff147424 */ /* 0x000fe200078e00ff */
        /* <DEDUP_REMOVED lines=93> */
[----:B--2---:R-:W-:-:S03]  /*af60*/  IMAD.WIDE R20, R83, R20, UR10 ;  /* 0x0000000a53147e25 */ /* 0x004fc6000f8e0214 */
[C---:B------:R-:W-:Y:S02]  /*af70*/  LOP3.LUT R3, R20.reuse, 0x380, RZ, 0xc0, !PT ;  /* 0x0000038014037812 */ /* 0x040fe400078ec0ff */
[C---:B------:R-:W-:Y:S02]  /*af80*/  IADD3 R81, P4, R20.reuse, 0x8060, RZ ;  /* 0x0000806014517810 */ /* 0x040fe40007f9e0ff */
[C---:B------:R-:W-:Y:S02]  /*af90*/  IADD3 R79, P3, R20.reuse, 0x8040, RZ ;  /* 0x00008040144f7810 */ /* 0x040fe40007f7e0ff */
[C---:B------:R-:W-:Y:S02]  /*afa0*/  IADD3 R10, P6, R20.reuse, 0x8020, RZ ;  /* 0x00008020140a7810 */ /* 0x040fe40007fde0ff */
[C---:B------:R-:W-:Y:S02]  /*afb0*/  IADD3 R136, P5, R20.reuse, 0x8000, RZ ;  /* 0x0000800014887810 */ /* 0x040fe40007fbe0ff */
[----:B------:R-:W-:-:S02]  /*afc0*/  IADD3 R53, P2, R20, 0x4060, RZ ;  /* 0x0000406014357810 */ /* 0x000fc40007f5e0ff */
[----:B------:R-:W-:Y:S01]  /*afd0*/  SHF.R.U64 R3, R3, 0x3, RZ ;  /* 0x0000000303037819 */ /* 0x000fe200000012ff */
[--C-:B------:R-:W-:Y:S01]  /*afe0*/  IMAD.X R15, RZ, RZ, R21.reuse, P4 ;  /* 0x000000ffff0f7224 */ /* 0x100fe200020e0615 */
[----:B0-----:R-:W-:Y:S01]  /*aff0*/  LOP3.LUT R8, R10, 0x380, RZ, 0xc0, !PT ;  /* 0x000003800a087812 */ /* 0x001fe200078ec0ff */
[--C-:B------:R-:W-:Y:S01]  /*b000*/  IMAD.X R135, RZ, RZ, R21.reuse, P3 ;  /* 0x000000ffff877224 */ /* 0x100fe200018e0615 */
[C---:B------:R-:W-:Y:S01]  /*b010*/  IADD3 R33, P1, R20.reuse, 0x4040, RZ ;  /* 0x0000404014217810 */ /* 0x040fe20007f3e0ff */
[--C-:B------:R-:W-:Y:S01]  /*b020*/  IMAD.X R13, RZ, RZ, R21.reuse, P6 ;  /* 0x000000ffff0d7224 */ /* 0x100fe200030e0615 */
[C---:B------:R-:W-:Y:S01]  /*b030*/  IADD3 R6, P4, R20.reuse, 0x4020, RZ ;  /* 0x0000402014067810 */ /* 0x040fe20007f9e0ff */
[--C-:B------:R-:W-:Y:S01]  /*b040*/  IMAD.X R137, RZ, RZ, R21.reuse, P5 ;  /* 0x000000ffff897224 */ /* 0x100fe200028e0615 */
[C---:B------:R-:W-:Y:S01]  /*b050*/  IADD3 R57, P3, R20.reuse, 0x4000, RZ ;  /* 0x0000400014397810 */ /* 0x040fe20007f7e0ff */
[----:B------:R-:W-:Y:S01]  /*b060*/  IMAD.X R11, RZ, RZ, R21, P2 ;  /* 0x000000ffff0b7224 */ /* 0x000fe200010e0615 */
[----:B------:R-:W-:-:S02]  /*b070*/  IADD3 R4, P6, R20, 0x20, RZ ;  /* 0x0000002014047810 */ /* 0x000fc40007fde0ff */
[C---:B------:R-:W-:Y:S02]  /*b080*/  IADD3 R176, P5, R20.reuse, 0x60, RZ ;  /* 0x0000006014b07810 */ /* 0x040fe40007fbe0ff */
[----:B------:R-:W-:Y:S02]  /*b090*/  IADD3 R142, P2, R20, 0x40, RZ ;  /* 0x00000040148e7810 */ /* 0x000fe40007f5e0ff */
[----:B------:R-:W-:Y:S02]  /*b0a0*/  LOP3.LUT R12, R79, 0x380, RZ, 0xc0, !PT ;  /* 0x000003804f0c7812 */ /* 0x000fe400078ec0ff */
[----:B------:R-:W-:Y:S02]  /*b0b0*/  LOP3.LUT R20, R3, R20, RZ, 0x3c, !PT ;  /* 0x0000001403147212 */ /* 0x000fe400078e3cff */
[----:B------:R-:W-:Y:S02]  /*b0c0*/  SHF.R.U64 R3, R8, 0x3, RZ ;  /* 0x0000000308037819 */ /* 0x000fe400000012ff */
[----:B------:R-:W-:-:S02]  /*b0d0*/  LOP3.LUT R8, R33, 0x380, RZ, 0xc0, !PT ;  /* 0x0000038021087812 */ /* 0x000fc400078ec0ff */
[----:B------:R-:W-:Y:S02]  /*b0e0*/  SHF.R.U64 R12, R12, 0x3, RZ ;  /* 0x000000030c0c7819 */ /* 0x000fe400000012ff */
[----:B------:R-:W-:Y:S02]  /*b0f0*/  SHF.R.U64 R8, R8, 0x3, RZ ;  /* 0x0000000308087819 */ /* 0x000fe400000012ff */
[----:B------:R-:W-:Y:S02]  /*b100*/  LOP3.LUT R134, R12, R79, RZ, 0x3c, !PT ;  /* 0x0000004f0c867212 */ /* 0x000fe400078e3cff */
[----:B------:R-:W-:Y:S02]  /*b110*/  LOP3.LUT R12, R3, R10, RZ, 0x3c, !PT ;  /* 0x0000000a030c7212 */ /* 0x000fe400078e3cff */
[----:B------:R-:W-:Y:S02]  /*b120*/  LOP3.LUT R3, R6, 0x380, RZ, 0xc0, !PT ;  /* 0x0000038006037812 */ /* 0x000fe400078ec0ff */
[----:B------:R-:W-:-:S02]  /*b130*/  LOP3.LUT R138, R8, R33, RZ, 0x3c, !PT ;  /* 0x00000021088a7212 */ /* 0x000fc400078e3cff */
[----:B------:R-:W-:Y:S02]  /*b140*/  LOP3.LUT R33, R142, 0x380, RZ, 0xc0, !PT ;  /* 0x000003808e217812 */ /* 0x000fe400078ec0ff */
[----:B------:R-:W-:Y:S02]  /*b150*/  LOP3.LUT R79, R136, 0x380, RZ, 0xc0, !PT ;  /* 0x00000380884f7812 */ /* 0x000fe400078ec0ff */
[----:B------:R-:W-:Y:S02]  /*b160*/  LOP3.LUT R10, R53, 0x380, RZ, 0xc0, !PT ;  /* 0x00000380350a7812 */ /* 0x000fe400078ec0ff */
[----:B------:R-:W-:Y:S02]  /*b170*/  SHF.R.U64 R3, R3, 0x3, RZ ;  /* 0x0000000303037819 */ /* 0x000fe400000012ff */
[----:B------:R-:W-:Y:S02]  /*b180*/  SHF.R.U64 R33, R33, 0x3, RZ ;  /* 0x0000000321217819 */ /* 0x000fe400000012ff */
[----:B------:R-:W-:-:S02]  /*b190*/  LOP3.LUT R14, R81, 0x380, RZ, 0xc0, !PT ;  /* 0x00000380510e7812 */ /* 0x000fc400078ec0ff */
[----:B------:R-:W-:Y:S02]  /*b1a0*/  SHF.R.U64 R79, R79, 0x3, RZ ;  /* 0x000000034f4f7819 */ /* 0x000fe400000012ff */
[----:B------:R-:W-:Y:S02]  /*b1b0*/  SHF.R.U64 R10, R10, 0x3, RZ ;  /* 0x000000030a0a7819 */ /* 0x000fe400000012ff */
[----:B------:R-:W-:Y:S01]  /*b1c0*/  LOP3.LUT R8, R3, R6, RZ, 0x3c, !PT ;  /* 0x0000000603087212 */ /* 0x000fe200078e3cff */
[--C-:B------:R-:W-:Y:S01]  /*b1d0*/  IMAD.X R139, RZ, RZ, R21.reuse, P1 ;  /* 0x000000ffff8b7224 */ /* 0x100fe200008e0615 */
[----:B------:R-:W-:Y:S01]  /*b1e0*/  LOP3.LUT R6, R57, 0x380, RZ, 0xc0, !PT ;  /* 0x0000038039067812 */ /* 0x000fe200078ec0ff */
[----:B------:R-:W-:Y:S01]  /*b1f0*/  IMAD.X R9, RZ, RZ, R21, P4 ;  /* 0x000000ffff097224 */ /* 0x000fe200020e0615 */
[----:B------:R-:W-:Y:S02]  /*b200*/  LOP3.LUT R3, R4, 0x380, RZ, 0xc0, !PT ;  /* 0x0000038004037812 */ /* 0x000fe400078ec0ff */
[----:B------:R-:W-:-:S02]  /*b210*/  LOP3.LUT R142, R33, R142, RZ, 0x3c, !PT ;  /* 0x0000008e218e7212 */ /* 0x000fc400078e3cff */
[----:B------:R-:W-:Y:S02]  /*b220*/  SHF.R.U64 R14, R14, 0x3, RZ ;  /* 0x000000030e0e7819 */ /* 0x000fe400000012ff */
[----:B------:R-:W-:Y:S02]  /*b230*/  LOP3.LUT R136, R79, R136, RZ, 0x3c, !PT ;  /* 0x000000884f887212 */ /* 0x000fe400078e3cff */
[----:B------:R-:W-:Y:S02]  /*b240*/  LOP3.LUT R10, R10, R53, RZ, 0x3c, !PT ;  /* 0x000000350a0a7212 */ /* 0x000fe400078e3cff */
[----:B------:R-:W-:Y:S02]  /*b250*/  MOV R33, R20 ;  /* 0x0000001400217202 */ /* 0x000fe40000000f00 */
[----:B------:R-:W-:Y:S02]  /*b260*/  LOP3.LUT R53, R176, 0x380, RZ, 0xc0, !PT ;  /* 0x00000380b0357812 */ /* 0x000fe400078ec0ff */
[----:B----4-:R-:W-:-:S02]  /*b270*/  LOP3.LUT R20, R27, 0x2, RZ, 0x3c, !PT ;  /* 0x000000021b147812 */ /* 0x010fc400078e3cff */
[----:B------:R-:W-:Y:S02]  /*b280*/  SHF.R.U64 R6, R6, 0x3, RZ ;  /* 0x0000000306067819 */ /* 0x000fe400000012ff */
[----:B------:R-:W-:Y:S02]  /*b290*/  SHF.R.U64 R3, R3, 0x3, RZ ;  /* 0x0000000303037819 */ /* 0x000fe400000012ff */
[----:B------:R-:W-:Y:S02]  /*b2a0*/  LOP3.LUT R14, R14, R81, RZ, 0x3c, !PT ;  /* 0x000000510e0e7212 */ /* 0x000fe400078e3cff */
[----:B------:R-:W-:Y:S02]  /*b2b0*/  MOV R136, R136 ;  /* 0x0000008800887202 */ /* 0x000fe40000000f00 */
[----:B------:R-:W-:Y:S02]  /*b2c0*/  MOV R138, R138 ;  /* 0x0000008a008a7202 */ /* 0x000fe40000000f00 */
[----:B------:R-:W-:-:S02]  /*b2d0*/  SHF.R.U64 R53, R53, 0x3, RZ ;  /* 0x0000000335357819 */ /* 0x000fc400000012ff */
[----:B------:R-:W-:Y:S02]  /*b2e0*/  MOV R137, R10 ;  /* 0x0000000a00897202 */ /* 0x000fe40000000f00 */
[----:B------:R-:W-:Y:S01]  /*b2f0*/  MOV R139, R8 ;  /* 0x00000008008b7202 */ /* 0x000fe20000000f00 */
[----:B------:R-:W-:Y:S01]  /*b300*/  SHFL.IDX PT, R10, R52, R27, 0x1c1f ;  /* 0x001c1f1b340a7589 */ /* 0x000fe200000e0000 */
[----:B------:R-:W-:Y:S02]  /*b310*/  LOP3.LUT R140, R6, R57, RZ, 0x3c, !PT ;  /* 0x00000039068c7212 */ /* 0x000fe400078e3cff */
[----:B------:R-:W-:Y:S01]  /*b320*/  MOV R134, R134 ;  /* 0x0000008600867202 */ /* 0x000fe20000000f00 */
[----:B------:R-:W0:Y:S01]  /*b330*/  SHFL.IDX PT, R9, R24, R20, 0x1c1f ;  /* 0x001c1f1418097589 */ /* 0x000e2200000e0000 */
[----:B------:R-:W-:Y:S01]  /*b340*/  LOP3.LUT R6, R3, R4, RZ, 0x3c, !PT ;  /* 0x0000000403067212 */ /* 0x000fe200078e3cff */
[--C-:B------:R-:W-:Y:S01]  /*b350*/  IMAD.X R141, RZ, RZ, R21.reuse, P3 ;  /* 0x000000ffff8d7224 */ /* 0x100fe200018e0615 */
[----:B------:R-:W-:Y:S01]  /*b360*/  MOV R135, R12 ;  /* 0x0000000c00877202 */ /* 0x000fe20000000f00 */
[----:B------:R-:W-:Y:S01]  /*b370*/  SHFL.IDX PT, R11, R54, R27, 0x1c1f ;  /* 0x001c1f1b360b7589 */ /* 0x000fe200000e0000 */
[----:B------:R-:W-:Y:S01]  /*b380*/  MOV R3, R14 ;  /* 0x0000000e00037202 */ /* 0x000fe20000000f00 */
[--C-:B------:R-:W-:Y:S01]  /*b390*/  IMAD.X R7, RZ, RZ, R21.reuse, P6 ;  /* 0x000000ffff077224 */ /* 0x100fe200030e0615 */
[----:B------:R-:W-:Y:S01]  /*b3a0*/  LOP3.LUT R4, R53, R176, RZ, 0x3c, !PT ;  /* 0x000000b035047212 */ /* 0x000fe200078e3cff */
[----:B------:R-:W1:Y:S01]  /*b3b0*/  SHFL.IDX PT, R12, R25, R20, 0x1c1f ;  /* 0x001c1f14190c7589 */ /* 0x000e6200000e0000 */
[----:B------:R-:W-:-:S03]  /*b3c0*/  IMAD.X R5, RZ, RZ, R21, P5 ;  /* 0x000000ffff057224 */ /* 0x000fc600028e0615 */
[----:B------:R-:W-:Y:S01]  /*b3d0*/  SHFL.IDX PT, R15, R112, R27, 0x1c1f ;  /* 0x001c1f1b700f7589 */ /* 0x000fe200000e0000 */
[----:B------:R-:W-:-:S03]  /*b3e0*/  IMAD.X R143, RZ, RZ, R21, P2 ;  /* 0x000000ffff8f7224 */ /* 0x000fc600010e0615 */
[----:B------:R-:W2:Y:S01]  /*b3f0*/  SHFL.IDX PT, R50, R50, R20, 0x1c1f ;  /* 0x001c1f1432327589 */ /* 0x000ea200000e0000 */
[----:B------:R-:W-:-:S03]  /*b400*/  MOV R140, R140 ;  /* 0x0000008c008c7202 */ /* 0x000fc60000000f00 */
[----:B------:R-:W-:Y:S04]  /*b410*/  SHFL.IDX PT, R82, R82, R27, 0x1c1f ;  /* 0x001c1f1b52527589 */ /* 0x000fe800000e0000 */
[----:B------:R-:W-:Y:S04]  /*b420*/  SHFL.IDX PT, R85, R90, R27, 0x1c1f ;  /* 0x001c1f1b5a557589 */ /* 0x000fe800000e0000 */
[----:B------:R-:W-:Y:S04]  /*b430*/  SHFL.IDX PT, R110, R110, R27, 0x1c1f ;  /* 0x001c1f1b6e6e7589 */ /* 0x000fe800000e0000 */
[----:B------:R-:W-:Y:S04]  /*b440*/  SHFL.IDX PT, R105, R32, R20, 0x1c1f ;  /* 0x001c1f1420697589 */ /* 0x000fe800000e0000 */
[----:B------:R-:W4:Y:S01]  /*b450*/  SHFL.IDX PT, R49, R49, R20, 0x1c1f ;  /* 0x001c1f1431317589 */ /* 0x000f2200000e0000 */
[----:B------:R-:W-:-:S03]  /*b460*/  MOV R57, R6 ;  /* 0x0000000600397202 */ /* 0x000fc60000000f00 */
[----:B------:R-:W-:Y:S01]  /*b470*/  SHFL.IDX PT, R84, R84, R27, 0x1c1f ;  /* 0x001c1f1b54547589 */ /* 0x000fe200000e0000 */
[----:B------:R-:W-:-:S03]  /*b480*/  MOV R141, R4 ;  /* 0x00000004008d7202 */ /* 0x000fc60000000f00 */
[----:B------:R-:W-:Y:S04]  /*b490*/  SHFL.IDX PT, R93, R94, R27, 0x1c1f ;  /* 0x001c1f1b5e5d7589 */ /* 0x000fe800000e0000 */
[----:B------:R-:W-:Y:S04]  /*b4a0*/  SHFL.IDX PT, R101, R96, R27, 0x1c1f ;  /* 0x001c1f1b60657589 */ /* 0x000fe800000e0000 */
[----:B------:R-:W-:Y:S04]  /*b4b0*/  SHFL.IDX PT, R90, R37, R20, 0x1c1f ;  /* 0x001c1f14255a7589 */ /* 0x000fe800000e0000 */
[----:B------:R-:W3:Y:S04]  /*b4c0*/  SHFL.IDX PT, R83, R36, R20, 0x1c1f ;  /* 0x001c1f1424537589 */ /* 0x000ee800000e0000 */
[----:B------:R-:W-:Y:S04]  /*b4d0*/  SHFL.IDX PT, R21, R56, R27, 0x1c1f ;  /* 0x001c1f1b38157589 */ /* 0x000fe800000e0000 */
[----:B------:R-:W-:Y:S04]  /*b4e0*/  SHFL.IDX PT, R76, R76, R27, 0x1c1f ;  /* 0x001c1f1b4c4c7589 */ /* 0x000fe800000e0000 */
[----:B------:R-:W-:Y:S04]  /*b4f0*/  SHFL.IDX PT, R112, R160, R27, 0x1c1f ;  /* 0x001c1f1ba0707589 */ /* 0x000fe800000e0000 */
[----:B------:R-:W3:Y:S04]  /*b500*/  SHFL.IDX PT, R96, R26, R20, 0x1c1f ;  /* 0x001c1f141a607589 */ /* 0x000ee800000e0000 */
[----:B------:R-:W3:Y:S04]  /*b510*/  SHFL.IDX PT, R103, R29, R20, 0x1c1f ;  /* 0x001c1f141d677589 */ /* 0x000ee800000e0000 */
[----:B------:R-:W-:Y:S04]  /*b520*/  SHFL.IDX PT, R94, R39, R20, 0x1c1f ;  /* 0x001c1f14275e7589 */ /* 0x000fe800000e0000 */
[----:B------:R-:W3:Y:S04]  /*b530*/  SHFL.IDX PT, R37, R71, R20, 0x1c1f ;  /* 0x001c1f1447257589 */ /* 0x000ee800000e0000 */
[----:B------:R-:W-:Y:S04]  /*b540*/  SHFL.IDX PT, R74, R74, R27, 0x1c1f ;  /* 0x001c1f1b4a4a7589 */ /* 0x000fe800000e0000 */
[----:B------:R-:W-:Y:S04]  /*b550*/  SHFL.IDX PT, R122, R122, R27, 0x1c1f ;  /* 0x001c1f1b7a7a7589 */ /* 0x000fe800000e0000 */
[----:B------:R-:W-:Y:S04]  /*b560*/  SHFL.IDX PT, R130, R130, R27, 0x1c1f ;  /* 0x001c1f1b82827589 */ /* 0x000fe800000e0000 */
[----:B------:R-:W-:Y:S04]  /*b570*/  SHFL.IDX PT, R158, R158, R27, 0x1c1f ;  /* 0x001c1f1b9e9e7589 */ /* 0x000fe800000e0000 */
[----:B------:R-:W3:Y:S04]  /*b580*/  SHFL.IDX PT, R95, R28, R20, 0x1c1f ;  /* 0x001c1f141c5f7589 */ /* 0x000ee800000e0000 */
[----:B------:R-:W3:Y:S04]  /*b590*/  SHFL.IDX PT, R59, R59, R20, 0x1c1f ;  /* 0x001c1f143b3b7589 */ /* 0x000ee800000e0000 */
[----:B------:R-:W3:Y:S04]  /*b5a0*/  SHFL.IDX PT, R115, R62, R20, 0x1c1f ;  /* 0x001c1f143e737589 */ /* 0x000ee800000e0000 */
[----:B------:R-:W3:Y:S04]  /*b5b0*/  SHFL.IDX PT, R39, R70, R20, 0x1c1f ;  /* 0x001c1f1446277589 */ /* 0x000ee800000e0000 */
        /* <DEDUP_REMOVED lines=15> */
[----:B------:R-:W3:Y:S04]  /*b6b0*/  SHFL.IDX PT, R55, R55, R20, 0x1c1f ;  /* 0x001c1f1437377589 */ /* 0x000ee800000e0000 */
[----:B------:R-:W3:Y:S01]  /*b6c0*/  SHFL.IDX PT, R32, R61, R20, 0x1c1f ;  /* 0x001c1f143d207589 */ /* 0x000ee200000e0000 */
        /* <DEDUP_REMOVED lines=35> */
[----:B------:R-:W3:Y:S04]  /*b900*/  SHFL.IDX PT, R119, R66, R20, 0x1c1f ;  /* 0x001c1f1442777589 */ /* 0x000ee800000e0000 */
        /* <DEDUP_REMOVED lines=8> */
[----:B------:R-:W-:Y:S04]  /*b990*/  SHFL.IDX PT, R109, R42, R20, 0x1c1f ;  /* 0x001c1f142a6d7589 */ /* 0x000fe800000e0000 */
[----:B------:R-:W-:Y:S04]  /*b9a0*/  SHFL.IDX PT, R143, R68, R20, 0x1c1f ;  /* 0x001c1f14448f7589 */ /* 0x000fe800000e0000 */
[----:B------:R3:W3:Y:S04]  /*b9b0*/  SHFL.IDX PT, R145, R67, R20, 0x1c1f ;  /* 0x001c1f1443917589 */ /* 0x0006e800000e0000 */
[----:B------:R3:W3:Y:S04]  /*b9c0*/  SHFL.IDX PT, R147, R69, R20, 0x1c1f ;  /* 0x001c1f1445937589 */ /* 0x0006e800000e0000 */
[----:B------:R3:W3:Y:S01]  /*b9d0*/  SHFL.IDX PT, R43, R43, R20, 0x1c1f ;  /* 0x001c1f142b2b7589 */ /* 0x0006e200000e0000 */
[----:B0-----:R-:W-:-:S02]  /*b9e0*/  SEL R8, R10, R9, P0 ;  /* 0x000000090a087207 */ /* 0x001fc40000000000 */
[----:B------:R-:W-:Y:S02]  /*b9f0*/  SEL R10, R9, R10, P0 ;  /* 0x0000000a090a7207 */ /* 0x000fe40000000000 */
[----:B-1----:R-:W-:Y:S02]  /*ba00*/  SEL R9, R11, R12, P0 ;  /* 0x0000000c0b097207 */ /* 0x002fe40000000000 */
[----:B------:R-:W-:Y:S02]  /*ba10*/  SEL R11, R12, R11, P0 ;  /* 0x0000000b0c0b7207 */ /* 0x000fe40000000000 */
[----:B--2---:R-:W-:Y:S02]  /*ba20*/  SEL R13, R15, R50, P0 ;  /* 0x000000320f0d7207 */ /* 0x004fe40000000000 */
[----:B----4-:R-:W-:Y:S02]  /*ba30*/  SEL R12, R110, R49, P0 ;  /* 0x000000316e0c7207 */ /* 0x010fe40000000000 */
[----:B------:R-:W-:-:S02]  /*ba40*/  SEL R14, R49, R110, P0 ;  /* 0x0000006e310e7207 */ /* 0x000fc40000000000 */
[----:B------:R-:W-:Y:S02]  /*ba50*/  SEL R15, R50, R15, P0 ;  /* 0x0000000f320f7207 */ /* 0x000fe40000000000 */
[----:B---3--:R-:W-:Y:S02]  /*ba60*/  SEL R67, R82, R105, P0 ;  /* 0x0000006952437207 */ /* 0x008fe40000000000 */
        /* <DEDUP_REMOVED lines=70> */
[----:B------:R0:W-:Y:S01]  /*bed0*/  STSM.16.M88.4 [R33], R36 ;  /* 0x0000002421007844 */ /* 0x0001e20000000200 */
        /* <DEDUP_REMOVED lines=18> */
[----:B------:R-:W-:-:S02]  /*c000*/  F2FP.BF16.F32.PACK_AB R28, R51, R50 ;  /* 0x00000032331c723e */ /* 0x000fc400000010ff */
[----:B------:R-:W-:Y:S02]  /*c010*/  F2FP.BF16.F32.PACK_AB R30, R61, R60 ;  /* 0x0000003c3d1e723e */ /* 0x000fe400000010ff */
[----:B------:R-:W-:Y:S02]  /*c020*/  F2FP.BF16.F32.PACK_AB R31, R65, R64 ;  /* 0x00000040411f723e */ /* 0x000fe400000010ff */
[----:B------:R-:W-:Y:S02]  /*c030*/  F2FP.BF16.F32.PACK_AB R29, R63, R62 ;  /* 0x0000003e3f1d723e */ /* 0x000fe400000010ff */
[----:B------:R-:W-:Y:S02]  /*c040*/  SEL R102, R156, R147, P0 ;  /* 0x000000939c667207 */ /* 0x000fe40000000000 */
[----:B------:R-:W-:Y:S02]  /*c050*/  SEL R104, R147, R156, P0 ;  /* 0x0000009c93687207 */ /* 0x000fe40000000000 */
[----:B------:R-:W-:-:S02]  /*c060*/  SEL R108, R109, R108, P0 ;  /* 0x0000006c6d6c7207 */ /* 0x000fc40000000000 */
[----:B------:R-:W-:Y:S02]  /*c070*/  F2FP.BF16.F32.PACK_AB R32, R67, R66 ;  /* 0x000000424320723e */ /* 0x000fe400000010ff */
[----:B------:R-:W-:Y:S02]  /*c080*/  F2FP.BF16.F32.PACK_AB R34, R69, R68 ;  /* 0x000000444522723e */ /* 0x000fe400000010ff */
[----:B------:R-:W-:Y:S02]  /*c090*/  F2FP.BF16.F32.PACK_AB R35, R73, R72 ;  /* 0x000000484923723e */ /* 0x000fe400000010ff */
[----:B0-----:R-:W-:Y:S02]  /*c0a0*/  F2FP.BF16.F32.PACK_AB R33, R71, R70 ;  /* 0x000000464721723e */ /* 0x001fe400000010ff */
[----:B------:R-:W-:Y:S02]  /*c0b0*/  SEL R107, R54, R43, P0 ;  /* 0x0000002b366b7207 */ /* 0x000fe40000000000 */
[----:B------:R-:W-:-:S02]  /*c0c0*/  SEL R109, R43, R54, P0 ;  /* 0x000000362b6d7207 */ /* 0x000fc40000000000 */
[----:B------:R-:W-:Y:S02]  /*c0d0*/  F2FP.BF16.F32.PACK_AB R36, R75, R74 ;  /* 0x0000004a4b24723e */ /* 0x000fe400000010ff */
[----:B------:R-:W-:Y:S02]  /*c0e0*/  F2FP.BF16.F32.PACK_AB R38, R77, R76 ;  /* 0x0000004c4d26723e */ /* 0x000fe400000010ff */
[----:B------:R-:W-:Y:S02]  /*c0f0*/  F2FP.BF16.F32.PACK_AB R39, R81, R80 ;  /* 0x000000505127723e */ /* 0x000fe400000010ff */
[----:B------:R-:W-:Y:S01]  /*c100*/  F2FP.BF16.F32.PACK_AB R37, R79, R78 ;  /* 0x0000004e4f25723e */ /* 0x000fe200000010ff */
[----:B------:R0:W-:Y:S01]  /*c110*/  STSM.16.M88.4 [R57], R24 ;  /* 0x0000001839007844 */ /* 0x0001e20000000200 */
[----:B------:R-:W-:Y:S02]  /*c120*/  F2FP.BF16.F32.PACK_AB R40, R83, R82 ;  /* 0x000000525328723e */ /* 0x000fe400000010ff */
[----:B------:R-:W-:-:S02]  /*c130*/  F2FP.BF16.F32.PACK_AB R42, R85, R84 ;  /* 0x00000054552a723e */ /* 0x000fc400000010ff */
[----:B------:R-:W-:Y:S02]  /*c140*/  F2FP.BF16.F32.PACK_AB R43, R89, R88 ;  /* 0x00000058592b723e */ /* 0x000fe400000010ff */
[----:B------:R-:W-:Y:S01]  /*c150*/  F2FP.BF16.F32.PACK_AB R41, R87, R86 ;  /* 0x000000565729723e */ /* 0x000fe200000010ff */
[----:B------:R1:W-:Y:S01]  /*c160*/  STSM.16.M88.4 [R142], R28 ;  /* 0x0000001c8e007844 */ /* 0x0003e20000000200 */
[----:B------:R-:W-:Y:S02]  /*c170*/  SEL R5, R174, R7, P0 ;  /* 0x00000007ae057207 */ /* 0x000fe40000000000 */
[----:B------:R-:W-:Y:S02]  /*c180*/  F2FP.BF16.F32.PACK_AB R52, R91, R90 ;  /* 0x0000005a5b34723e */ /* 0x000fe400000010ff */
[----:B------:R-:W-:Y:S02]  /*c190*/  F2FP.BF16.F32.PACK_AB R54, R93, R92 ;  /* 0x0000005c5d36723e */ /* 0x000fe400000010ff */
[----:B------:R-:W-:-:S02]  /*c1a0*/  F2FP.BF16.F32.PACK_AB R55, R97, R96 ;  /* 0x000000606137723e */ /* 0x000fc400000010ff */
[----:B------:R-:W-:Y:S01]  /*c1b0*/  F2FP.BF16.F32.PACK_AB R53, R95, R94 ;  /* 0x0000005e5f35723e */ /* 0x000fe200000010ff */
[----:B------:R2:W-:Y:S01]  /*c1c0*/  STSM.16.M88.4 [R141], R32 ;  /* 0x000000208d007844 */ /* 0x0005e20000000200 */
[----:B------:R-:W-:Y:S02]  /*c1d0*/  SEL R7, R7, R174, P0 ;  /* 0x000000ae07077207 */ /* 0x000fe40000000000 */
[----:B------:R-:W-:Y:S02]  /*c1e0*/  F2FP.BF16.F32.PACK_AB R56, R99, R98 ;  /* 0x000000626338723e */ /* 0x000fe400000010ff */
[----:B------:R-:W-:Y:S02]  /*c1f0*/  F2FP.BF16.F32.PACK_AB R58, R101, R100 ;  /* 0x00000064653a723e */ /* 0x000fe400000010ff */
[----:B------:R-:W-:Y:S02]  /*c200*/  F2FP.BF16.F32.PACK_AB R59, R105, R104 ;  /* 0x00000068693b723e */ /* 0x000fe400000010ff */
[----:B0-----:R-:W-:Y:S01]  /*c210*/  F2FP.BF16.F32.PACK_AB R57, R103, R102 ;  /* 0x000000666739723e */ /* 0x001fe200000010ff */
[----:B------:R0:W-:Y:S01]  /*c220*/  STSM.16.M88.4 [R140], R36 ;  /* 0x000000248c007844 */ /* 0x0001e20000000200 */
[----:B------:R-:W-:-:S02]  /*c230*/  F2FP.BF16.F32.PACK_AB R24, R107, R106 ;  /* 0x0000006a6b18723e */ /* 0x000fc400000010ff */
[----:B------:R-:W-:Y:S02]  /*c240*/  F2FP.BF16.F32.PACK_AB R26, R109, R108 ;  /* 0x0000006c6d1a723e */ /* 0x000fe400000010ff */
[----:B------:R-:W-:Y:S02]  /*c250*/  F2FP.BF16.F32.PACK_AB R27, R113, R112 ;  /* 0x00000070711b723e */ /* 0x000fe400000010ff */
[----:B------:R-:W-:Y:S01]  /*c260*/  F2FP.BF16.F32.PACK_AB R25, R111, R110 ;  /* 0x0000006e6f19723e */ /* 0x000fe200000010ff */
[----:B------:R3:W-:Y:S01]  /*c270*/  STSM.16.M88.4 [R139], R40 ;  /* 0x000000288b007844 */ /* 0x0007e20000000200 */
[----:B-1----:R-:W-:Y:S02]  /*c280*/  F2FP.BF16.F32.PACK_AB R28, R115, R114 ;  /* 0x00000072731c723e */ /* 0x002fe400000010ff */
[----:B------:R-:W-:Y:S02]  /*c290*/  F2FP.BF16.F32.PACK_AB R30, R117, R116 ;  /* 0x00000074751e723e */ /* 0x000fe400000010ff */
[----:B------:R-:W-:-:S02]  /*c2a0*/  F2FP.BF16.F32.PACK_AB R31, R121, R120 ;  /* 0x00000078791f723e */ /* 0x000fc400000010ff */
[----:B------:R-:W-:Y:S01]  /*c2b0*/  F2FP.BF16.F32.PACK_AB R29, R119, R118 ;  /* 0x00000076771d723e */ /* 0x000fe200000010ff */
[----:B------:R-:W-:Y:S01]  /*c2c0*/  STSM.16.M88.4 [R138], R52 ;  /* 0x000000348a007844 */ /* 0x000fe20000000200 */
[----:B--2---:R-:W-:Y:S02]  /*c2d0*/  F2FP.BF16.F32.PACK_AB R32, R123, R122 ;  /* 0x0000007a7b20723e */ /* 0x004fe400000010ff */
[----:B------:R-:W-:Y:S02]  /*c2e0*/  F2FP.BF16.F32.PACK_AB R34, R125, R124 ;  /* 0x0000007c7d22723e */ /* 0x000fe400000010ff */
[----:B------:R-:W-:Y:S02]  /*c2f0*/  F2FP.BF16.F32.PACK_AB R35, R129, R128 ;  /* 0x000000808123723e */ /* 0x000fe400000010ff */
[----:B------:R-:W-:Y:S01]  /*c300*/  F2FP.BF16.F32.PACK_AB R33, R127, R126 ;  /* 0x0000007e7f21723e */ /* 0x000fe200000010ff */
[----:B------:R-:W-:Y:S01]  /*c310*/  STSM.16.M88.4 [R137], R56 ;  /* 0x0000003889007844 */ /* 0x000fe20000000200 */
[----:B0-----:R-:W-:-:S02]  /*c320*/  F2FP.BF16.F32.PACK_AB R37, R5, R4 ;  /* 0x000000040525723e */ /* 0x001fc400000010ff */
[----:B------:R-:W-:Y:S02]  /*c330*/  F2FP.BF16.F32.PACK_AB R38, R133, R132 ;  /* 0x000000848526723e */ /* 0x000fe400000010ff */
[----:B------:R-:W-:Y:S02]  /*c340*/  F2FP.BF16.F32.PACK_AB R39, R7, R6 ;  /* 0x000000060727723e */ /* 0x000fe400000010ff */
[----:B------:R-:W-:Y:S01]  /*c350*/  F2FP.BF16.F32.PACK_AB R36, R131, R130 ;  /* 0x000000828324723e */ /* 0x000fe200000010ff */
[----:B------:R-:W-:Y:S04]  /*c360*/  STSM.16.M88.4 [R136], R24 ;  /* 0x0000001888007844 */ /* 0x000fe80000000200 */
[----:B------:R-:W-:Y:S04]  /*c370*/  STSM.16.M88.4 [R135], R28 ;  /* 0x0000001c87007844 */ /* 0x000fe80000000200 */
[----:B------:R0:W-:Y:S04]  /*c380*/  STSM.16.M88.4 [R134], R32 ;  /* 0x0000002086007844 */ /* 0x0001e80000000200 */
[----:B------:R1:W-:Y:S01]  /*c390*/  STSM.16.M88.4 [R3], R36 ;  /* 0x0000002403007844 */ /* 0x0003e20000000200 */
[----:B------:R-:W-:Y:S01]  /*c3a0*/  BAR.SYNC.DEFER_BLOCKING 0x1, 0x100 ;  /* 0x0044000000007b1d */ /* 0x000fe20000010000 */
[----:B------:R-:W-:Y:S01]  /*c3b0*/  ISETP.NE.U32.AND P0, PT, RZ, UR14, PT ;  /* 0x0000000eff007c0c */ /* 0x000fe2000bf05070 */
[----:B------:R-:W-:-:S03]  /*c3c0*/  UIMAD.WIDE UR12, UR36, 0x4, UR12 ;  /* 0x00000004240c78a5 */ /* 0x000fc6000f8e020c */
[----:B------:R-:W-:-:S03]  /*c3d0*/  ISETP.NE.AND.EX P0, PT, RZ, UR15, PT, P0 ;  /* 0x0000000fff007c0c */ /* 0x000fc6000bf05300 */
[----:B---3--:R-:W-:Y:S01]  /*c3e0*/  IMAD.U32 R40, RZ, RZ, UR12 ;  /* 0x0000000cff287e24 */ /* 0x008fe2000f8e00ff */
[----:B0-----:R-:W0:Y:S01]  /*c3f0*/  LDC R134, c[0x0][0xbe8] ;  /* 0x0002fa00ff867b82 */ /* 0x001e220000000800 */
[----:B------:R-:W-:Y:S01]  /*c400*/  IMAD.U32 R41, RZ, RZ, UR13 ;  /* 0x0000000dff297e24 */ /* 0x000fe2000f8e00ff */
[----:B------:R-:W-:-:S07]  /*c410*/  ULDC.64 UR12, c[0x0][0xc08] ;  /* 0x00030200000c7ab9 */ /* 0x000fce0000000a00 */
[----:B------:R-:W2:Y:S01]  /*c420*/  @P0 LDG.E R42, desc[UR50][R40.64] ;  /* 0x00000032282a0981 */ /* 0x000ea2000c1e1900 */
[----:B------:R-:W-:-:S04]  /*c430*/  UISETP.NE.U32.AND UP0, UPT, UR12, URZ, UPT ;  /* 0x0000003f0c00728c */ /* 0x000fc8000bf05070 */
[----:B------:R-:W-:Y:S01]  /*c440*/  UISETP.NE.AND.EX UP0, UPT, UR13, URZ, UPT, UP0 ;  /* 0x0000003f0d00728c */ /* 0x000fe2000bf05300 */
[----:B0-----:R-:W-:-:S10]  /*c450*/  ISETP.NE.AND P1, PT, R134, 0x1, PT ;  /* 0x000000018600780c */ /* 0x001fd40003f25270 */
[----:B------:R-:W-:-:S03]  /*c460*/  @UP0 ULEA UR12, UP1, UR36, UR12, 0x2 ;  /* 0x0000000c240c0291 */ /* 0x000fc6000f82103f */
[----:B-1----:R-:W0:Y:S01]  /*c470*/  @P1 LDC R3, c[0x0][0xbec] ;  /* 0x0002fb00ff031b82 */ /* 0x002e220000000800 */
[----:B------:R-:W-:Y:S02]  /*c480*/  @UP0 ULEA.HI.X UR13, UR36, UR13, UR37, 0x2, UP1 ;  /* 0x0000000d240d0291 */ /* 0x000fe400088f1425 */
[----:B------:R-:W-:Y:S01]  /*c490*/  UISETP.GT.AND UP1, UPT, UR44, 0x1, UPT ;  /* 0x000000012c00788c */ /* 0x000fe2000bf24270 */
[----:B------:R-:W-:-:S04]  /*c4a0*/  UMOV UR20, 0x9b8 ;  /* 0x000009b800147882 */ /* 0x000fc80000000000 */
[----:B------:R-:W1:Y:S01]  /*c4b0*/  @P1 LDC R29, c[0x0][0xbf0] ;  /* 0x0002fc00ff1d1b82 */ /* 0x000e620000000800 */
[----:B------:R-:W-:Y:S01]  /*c4c0*/  USEL UR20, UR20, 0x978, UP1 ;  /* 0x0000097814147887 */ /* 0x000fe20008800000 */
[----:B------:R-:W-:Y:S01]  /*c4d0*/  PLOP3.LUT P4, PT, PT, PT, UP0, 0x80, 0x0 ;  /* 0x000000000000781c */ /* 0x000fe20003f8f008 */
[----:B------:R-:W-:Y:S01]  /*c4e0*/  UISETP.NE.U32.AND UP0, UPT, UR14, URZ, UPT ;  /* 0x0000003f0e00728c */ /* 0x000fe2000bf05070 */
[----:B------:R-:W-:Y:S01]  /*c4f0*/  IMAD.U32 R30, RZ, RZ, UR42 ;  /* 0x0000002aff1e7e24 */ /* 0x000fe2000f8e00ff */
[----:B------:R-:W-:Y:S01]  /*c500*/  ULDC UR4, c[0x0][0xa88] ;  /* 0x0002a20000047ab9 */ /* 0x000fe20000000800 */
[----:B------:R-:W-:Y:S01]  /*c510*/  IMAD.U32 R24, RZ, RZ, UR12 ;  /* 0x0000000cff187e24 */ /* 0x000fe2000f8e00ff */
[----:B------:R-:W-:Y:S01]  /*c520*/  UISETP.NE.AND.EX UP0, UPT, UR15, URZ, UPT, UP0 ;  /* 0x0000003f0f00728c */ /* 0x000fe2000bf05300 */
[----:B------:R-:W-:Y:S01]  /*c530*/  IMAD.U32 R27, RZ, RZ, UR4 ;  /* 0x00000004ff1b7e24 */ /* 0x000fe2000f8e00ff */
[----:B------:R-:W-:Y:S01]  /*c540*/  UMOV UR4, URZ ;  /* 0x0000003f00047c82 */ /* 0x000fe20008000000 */
[----:B------:R-:W-:Y:S01]  /*c550*/  IMAD.U32 R25, RZ, RZ, UR13 ;  /* 0x0000000dff197e24 */ /* 0x000fe2000f8e00ff */
[----:B------:R-:W-:Y:S01]  /*c560*/  USEL UR9, UR40, URZ, UP1 ;  /* 0x0000003f28097287 */ /* 0x000fe20008800000 */
[----:B------:R-:W-:Y:S01]  /*c570*/  IMAD R30, R30, 0x80, R151 ;  /* 0x000000801e1e7824 */ /* 0x000fe200078e0297 */
[----:B------:R-:W-:Y:S01]  /*c580*/  ULDC.64 UR16, c[0x0][UR20+0x218] ;  /* 0x0000860014107abb */ /* 0x000fe20008000a00 */
[----:B------:R-:W-:Y:S01]  /*c590*/  ULDC.64 UR18, c[0x0][UR20+0x228] ;  /* 0x00008a0014127abb */ /* 0x000fe20008000a00 */
[----:B------:R-:W-:Y:S01]  /*c5a0*/  USEL UR36, UR36, URZ, !UP0 ;  /* 0x0000003f24247287 */ /* 0x000fe2000c000000 */
[----:B------:R0:W5:Y:S01]  /*c5b0*/  @P4 LDG.E R27, desc[UR50][R24.64] ;  /* 0x00000032181b4981 */ /* 0x000162000c1e1900 */
[----:B------:R-:W-:Y:S01]  /*c5c0*/  ULDC.64 UR14, c[0x0][UR20+0x220] ;  /* 0x00008800140e7abb */ /* 0x000fe20008000a00 */
[----:B------:R-:W-:-:S02]  /*c5d0*/  UIMAD.WIDE.U32 UR12, UR16, UR39, URZ ;  /* 0x00000027100c72a5 */ /* 0x000fc4000f8e003f */
[----:B------:R-:W-:Y:S02]  /*c5e0*/  UIMAD.WIDE.U32 UR22, UR18, UR9, URZ ;  /* 0x00000009121672a5 */ /* 0x000fe4000f8e003f */
[----:B------:R-:W-:Y:S02]  /*c5f0*/  UIMAD UR16, UR17, UR39, URZ ;  /* 0x00000027111072a4 */ /* 0x000fe4000f8e023f */
[----:B------:R-:W-:Y:S01]  /*c600*/  UIMAD UR18, UR19, UR9, URZ ;  /* 0x00000009131272a4 */ /* 0x000fe2000f8e023f */
[----:B0-----:R-:W-:Y:S01]  /*c610*/  @P1 IMAD.HI.U32 R24, R30, R3, RZ ;  /* 0x000000031e181227 */ /* 0x001fe200078e00ff */
[----:B------:R-:W-:Y:S02]  /*c620*/  USEL UR37, UR37, URZ, !UP0 ;  /* 0x0000003f25257287 */ /* 0x000fe4000c000000 */
[----:B------:R-:W-:Y:S01]  /*c630*/  UIMAD UR9, UR15, UR36, URZ ;  /* 0x000000240f0972a4 */ /* 0x000fe2000f8e023f */
[----:B------:R-:W-:Y:S01]  /*c640*/  IMAD.MOV.U32 R3, RZ, RZ, R30 ;  /* 0x000000ffff037224 */ /* 0x000fe200078e001e */
[----:B------:R-:W-:Y:S01]  /*c650*/  UIADD3 UR13, UR13, UR16, URZ ;  /* 0x000000100d0d7290 */ /* 0x000fe2000fffe03f */
[----:B-1----:R-:W-:Y:S01]  /*c660*/  @P1 SHF.R.U32.HI R3, RZ, R29, R24 ;  /* 0x0000001dff031219 */ /* 0x002fe20000011618 */
[----:B------:R-:W-:-:S02]  /*c670*/  UIMAD.WIDE.U32 UR16, UR14, UR36, URZ ;  /* 0x000000240e1072a5 */ /* 0x000fc4000f8e003f */
[----:B------:R-:W-:Y:S02]  /*c680*/  UIMAD UR9, UR14, UR37, UR9 ;  /* 0x000000250e0972a4 */ /* 0x000fe4000f8e0209 */
[----:B------:R-:W-:Y:S01]  /*c690*/  UIADD3 UR18, UR23, UR18, URZ ;  /* 0x0000001217127290 */ /* 0x000fe2000fffe03f */
[----:B------:R-:W-:Y:S01]  /*c6a0*/  IMAD.U32 R24, RZ, RZ, UR22 ;  /* 0x00000016ff187e24 */ /* 0x000fe2000f8e00ff */
[----:B------:R-:W-:Y:S01]  /*c6b0*/  UIADD3 UR9, UR17, UR9, URZ ;  /* 0x0000000911097290 */ /* 0x000fe2000fffe03f */
[--C-:B------:R-:W-:Y:S02]  /*c6c0*/  IMAD.MOV R29, RZ, RZ, -R3.reuse ;  /* 0x000000ffff1d7224 */ /* 0x100fe400078e0a03 */
[----:B------:R-:W-:Y:S01]  /*c6d0*/  IMAD.U32 R25, RZ, RZ, UR23 ;  /* 0x00000017ff197e24 */ /* 0x000fe2000f8e00ff */
[----:B------:R-:W-:Y:S01]  /*c6e0*/  SHF.R.S32.HI R25, RZ, 0x1f, R3 ;  /* 0x0000001fff197819 */ /* 0x000fe20000011403 */
[----:B------:R-:W-:Y:S02]  /*c6f0*/  IMAD R29, R134, R29, R30 ;  /* 0x0000001d861d7224 */ /* 0x000fe400078e021e */
[----:B------:R-:W-:Y:S01]  /*c700*/  IMAD.U32 R28, RZ, RZ, UR18 ;  /* 0x00000012ff1c7e24 */ /* 0x000fe2000f8e00ff */
[----:B--2---:R-:W-:-:S13]  /*c710*/  @P0 R2UR UR4, R42 ;  /* 0x000000002a0402ca */ /* 0x004fda00000e0000 */
[----:B------:R-:W-:Y:S02]  /*c720*/  UIADD3 UR12, UP0, UP2, UR16, UR12, UR4 ;  /* 0x0000000c100c7290 */ /* 0x000fe4000fa1e004 */
[----:B------:R-:W-:Y:S01]  /*c730*/  USHF.R.S32.HI UR14, URZ, 0x1f, UR4 ;  /* 0x0000001f3f0e7899 */ /* 0x000fe20008011404 */
[----:B------:R-:W-:Y:S01]  /*c740*/  ULDC.64 UR16, c[0x0][0xba8] ;  /* 0x0002ea0000107ab9 */ /* 0x000fe20000000a00 */
[----:B------:R-:W-:Y:S02]  /*c750*/  @!UP1 ULDC UR16, c[0x0][0xb50] ;  /* 0x0002d40000109ab9 */ /* 0x000fe40000000800 */
[----:B------:R-:W-:Y:S01]  /*c760*/  UIADD3.X UR9, UR9, UR13, UR14, UP0, UP2 ;  /* 0x0000000d09097290 */ /* 0x000fe200087e440e */
[----:B------:R-:W-:Y:S01]  /*c770*/  IADD3 R24, P2, P3, R3, UR12, R24 ;  /* 0x0000000c03187c10 */ /* 0x000fe2000fb5e018 */
[----:B------:R-:W-:Y:S01]  /*c780*/  @!UP1 ULDC UR17, c[0x0][0xb54] ;  /* 0x0002d50000119ab9 */ /* 0x000fe20000000800 */
[----:B------:R-:W-:Y:S01]  /*c790*/  ULDC.64 UR12, c[0x0][UR20+0x210] ;  /* 0x00008400140c7abb */ /* 0x000fe20008000a00 */
[----:B------:R-:W-:Y:S01]  /*c7a0*/  SHF.R.S32.HI R3, RZ, 0x1f, R29 ;  /* 0x0000001fff037819 */ /* 0x000fe2000001141d */
[----:B------:R-:W-:Y:S01]  /*c7b0*/  IMAD R26, R29, UR13, RZ ;  /* 0x0000000d1d1a7c24 */ /* 0x000fe2000f8e02ff */
[----:B------:R-:W-:-:S03]  /*c7c0*/  IADD3.X R25, R25, UR9, R28, P2, P3 ;  /* 0x0000000919197c10 */ /* 0x000fc600097e641c */
[----:B------:R-:W-:Y:S02]  /*c7d0*/  IMAD R3, R3, UR12, R26 ;  /* 0x0000000c03037c24 */ /* 0x000fe4000f8e021a */
[----:B------:R-:W-:-:S04]  /*c7e0*/  IMAD.WIDE.U32 R24, R29, UR12, R24 ;  /* 0x0000000c1d187c25 */ /* 0x000fc8000f8e0018 */
[----:B------:R-:W-:Y:S01]  /*c7f0*/  IMAD.IADD R3, R25, 0x1, R3 ;  /* 0x0000000119037824 */ /* 0x000fe200078e0203 */
[----:B------:R-:W-:-:S04]  /*c800*/  LEA R31, P2, R24, UR16, 0x2 ;  /* 0x00000010181f7c11 */ /* 0x000fc8000f8410ff */
[----:B------:R-:W-:Y:S01]  /*c810*/  LEA.HI.X R32, R24, UR17, R3, 0x2, P2 ;  /* 0x0000001118207c11 */ /* 0x000fe200090f1403 */
[----:B------:R-:W-:Y:S08]  /*c820*/  @P4 BRA `(.L_x_3299) ;  /* 0x0000000000104947 */ /* 0x000ff00003800000 */
[----:B------:R-:W-:Y:S05]  /*c830*/  @!P0 BRA `(.L_x_3299) ;  /* 0x00000000000c8947 */ /* 0x000fea0003800000 */
[----:B------:R-:W2:Y:S04]  /*c840*/  LDG.E R24, desc[UR50][R40.64] ;  /* 0x0000003228187981 */ /* 0x000ea8000c1e1900 */
[----:B-----5:R-:W2:Y:S02]  /*c850*/  LDG.E R27, desc[UR50][R40.64+0x4] ;  /* 0x00000432281b7981 */ /* 0x020ea4000c1e1900 */
[----:B--2---:R-:W-:-:S07]  /*c860*/  IMAD.IADD R27, R27, 0x1, -R24 ;  /* 0x000000011b1b7824 */ /* 0x004fce00078e0a18 */
.L_x_3299:
[----:B------:R-:W2:Y:S01]  /*c870*/  LDL R3, [R1+0x38] ;  /* 0x0000380001037983 */ /* 0x000ea20000100800 */
[----:B------:R-:W-:Y:S02]  /*c880*/  VIADD R33, R149, 0xffffff80 ;  /* 0xffffff8095217836 */ /* 0x000fe40000000000 */
[----:B------:R-:W-:Y:S01]  /*c890*/  IMAD.U32 R34, RZ, RZ, UR42 ;  /* 0x0000002aff227e24 */ /* 0x000fe2000f8e00ff */
[----:B------:R-:W-:Y:S02]  /*c8a0*/  SHFL.IDX PT, R24, R31, RZ, 0x1c1f ;  /* 0x001c1fff1f187589 */ /* 0x000fe400000e0000 */
[----:B------:R-:W-:Y:S02]  /*c8b0*/  SHF.R.S32.HI R26, RZ, 0x1f, R33 ;  /* 0x0000001fff1a7819 */ /* 0x000fe40000011421 */
[----:B------:R-:W0:Y:S02]  /*c8c0*/  SHFL.IDX PT, R25, R32, RZ, 0x1c1f ;  /* 0x001c1fff20197589 */ /* 0x000e2400000e0000 */
[----:B------:R-:W-:-:S02]  /*c8d0*/  LEA.HI R26, R26, R33, RZ, 0x7 ;  /* 0x000000211a1a7211 */ /* 0x000fc400078f38ff */
[----:B------:R-:W-:Y:S02]  /*c8e0*/  SHFL.IDX PT, R28, R31, 0x1, 0x1c1f ;  /* 0x003c1f001f1c7f89 */ /* 0x000fe400000e0000 */
[----:B------:R-:W-:Y:S02]  /*c8f0*/  LOP3.LUT R26, R26, 0xffffff80, RZ, 0xc0, !PT ;  /* 0xffffff801a1a7812 */ /* 0x000fe400078ec0ff */
[----:B------:R-:W1:Y:S03]  /*c900*/  SHFL.IDX PT, R29, R32, 0x1, 0x1c1f ;  /* 0x003c1f00201d7f89 */ /* 0x000e6600000e0000 */
[----:B------:R-:W-:-:S05]  /*c910*/  IMAD.IADD R26, R33, 0x1, -R26 ;  /* 0x00000001211a7824 */ /* 0x000fca00078e0a1a */
[----:B------:R-:W-:Y:S01]  /*c920*/  LOP3.LUT P0, RZ, R26, 0x3, RZ, 0xc0, !PT ;  /* 0x000000031aff7812 */ /* 0x000fe2000780c0ff */
[----:B--2---:R-:W-:Y:S02]  /*c930*/  IMAD R34, R34, 0x80, R3 ;  /* 0x0000008022227824 */ /* 0x004fe400078e0203 */
[----:B-----5:R-:W-:Y:S02]  /*c940*/  IMAD R3, R27, R134, RZ ;  /* 0x000000861b037224 */ /* 0x020fe400078e02ff */
[----:B------:R-:W-:-:S03]  /*c950*/  VIADD R26, R34, 0x8 ;  /* 0x00000008221a7836 */ /* 0x000fc60000000000 */
[-C--:B------:R-:W-:Y:S02]  /*c960*/  ISETP.GE.OR P2, PT, R34, R3.reuse, P0 ;  /* 0x000000032200720c */ /* 0x080fe40000746670 */
[----:B------:R-:W-:-:S11]  /*c970*/  ISETP.GE.OR P0, PT, R26, R3, P0 ;  /* 0x000000031a00720c */ /* 0x000fd60000706670 */
[----:B0-----:R0:W-:Y:S04]  /*c980*/  @!P2 ST.E desc[UR50][R24.64], R0 ;  /* 0x000000001800a985 */ /* 0x0011e8000c101932 */
[----:B-1----:R0:W-:Y:S01]  /*c990*/  @!P0 ST.E desc[UR50][R28.64], R2 ;  /* 0x000000021c008985 */ /* 0x0021e2000c101932 */
[----:B------:R-:W-:-:S13]  /*c9a0*/  PLOP3.LUT P0, PT, PT, PT, UP1, 0x80, 0x0 ;  /* 0x000000000000781c */ /* 0x000fda0003f0f018 */
[----:B0-----:R-:W-:Y:S05]  /*c9b0*/  @P0 BRA `(.L_x_3300) ;  /* 0x0000000c004c0947 */ /* 0x001fea0003800000 */
[----:B------:R-:W-:Y:S01]  /*c9c0*/  IMAD.SHL.U32 R67, R16, 0x8, RZ ;  /* 0x0000000810437824 */ /* 0x000fe200078e00ff */
[----:B------:R-:W0:Y:S01]  /*c9d0*/  @P1 LDC R21, c[0x0][0xbec] ;  /* 0x0002fb00ff151b82 */ /* 0x000e220000000800 */
[----:B------:R-:W-:Y:S01]  /*c9e0*/  IMAD.MOV.U32 R5, RZ, RZ, 0x2 ;  /* 0x00000002ff057424 */ /* 0x000fe200078e00ff */
[----:B------:R-:W-:Y:S01]  /*c9f0*/  ULDC.64 UR12, c[0x0][0xaa0] ;  /* 0x0002a800000c7ab9 */ /* 0x000fe20000000a00 */
[----:B------:R-:W-:-:S04]  /*ca00*/  IMAD R4, R237, 0x40, R67 ;  /* 0x00000040ed047824 */ /* 0x000fc800078e0243 */
[----:B------:R-:W-:Y:S01]  /*ca10*/  IMAD.WIDE R4, R4, R5, UR10 ;  /* 0x0000000a04047e25 */ /* 0x000fe2000f8e0205 */
[----:B------:R-:W1:Y:S02]  /*ca20*/  @P1 LDC R63, c[0x0][0xbf0] ;  /* 0x0002fc00ff3f1b82 */ /* 0x000e640000000800 */
[C---:B------:R-:W-:Y:S01]  /*ca30*/  IADD3 R33, P2, R4.reuse, 0x5000, RZ ;  /* 0x0000500004217810 */ /* 0x040fe20007f5e0ff */
[----:B------:R-:W-:Y:S01]  /*ca40*/  UIMAD UR9, UR14, UR12, URZ ;  /* 0x0000000c0e0972a4 */ /* 0x000fe2000f8e023f */
[C---:B------:R-:W-:Y:S02]  /*ca50*/  IADD3 R9, P4, R4.reuse, 0x1000, RZ ;  /* 0x0000100004097810 */ /* 0x040fe40007f9e0ff */
[----:B------:R-:W-:Y:S02]  /*ca60*/  LOP3.LUT R32, R33, 0x380, RZ, 0xc0, !PT ;  /* 0x0000038021207812 */ /* 0x000fe400078ec0ff */
[----:B------:R-:W-:Y:S01]  /*ca70*/  IADD3 R13, P3, R4, 0x2000, RZ ;  /* 0x00002000040d7810 */ /* 0x000fe20007f7e0ff */
[----:B------:R-:W-:Y:S01]  /*ca80*/  UIMAD.WIDE.U32 UR10, UR4, UR12, URZ ;  /* 0x0000000c040a72a5 */ /* 0x000fe2000f8e003f */
[----:B------:R-:W-:-:S02]  /*ca90*/  SHF.R.U64 R32, R32, 0x3, RZ ;  /* 0x0000000320207819 */ /* 0x000fc400000012ff */
[----:B------:R-:W-:Y:S01]  /*caa0*/  IADD3 R25, P6, R4, 0x3000, RZ ;  /* 0x0000300004197810 */ /* 0x000fe20007fde0ff */
[----:B------:R-:W-:Y:S01]  /*cab0*/  IMAD.U32 R61, RZ, RZ, UR42 ;  /* 0x0000002aff3d7e24 */ /* 0x000fe2000f8e00ff */
[----:B------:R-:W-:Y:S01]  /*cac0*/  LOP3.LUT R32, R32, R33, RZ, 0x3c, !PT ;  /* 0x0000002120207212 */ /* 0x000fe200078e3cff */
[--C-:B------:R-:W-:Y:S01]  /*cad0*/  IMAD.X R33, RZ, RZ, R5.reuse, P2 ;  /* 0x000000ffff217224 */ /* 0x100fe200010e0605 */
[C---:B------:R-:W-:Y:S02]  /*cae0*/  IADD3 R7, P2, R4.reuse, 0xb000, RZ ;  /* 0x0000b00004077810 */ /* 0x040fe40007f5e0ff */
[----:B------:R-:W-:Y:S01]  /*caf0*/  IADD3 R29, P5, R4, 0x4000, RZ ;  /* 0x00004000041d7810 */ /* 0x000fe20007fbe0ff */
[----:B------:R-:W-:Y:S01]  /*cb00*/  ULDC.64 UR14, c[0x0][0xaf0] ;  /* 0x0002bc00000e7ab9 */ /* 0x000fe20000000a00 */
[----:B------:R-:W-:Y:S01]  /*cb10*/  LOP3.LUT R0, R7, 0x380, RZ, 0xc0, !PT ;  /* 0x0000038007007812 */ /* 0x000fe200078ec0ff */
[----:B------:R-:W-:Y:S01]  /*cb20*/  UIMAD UR9, UR4, UR13, UR9 ;  /* 0x0000000d040972a4 */ /* 0x000fe2000f8e0209 */
[----:B------:R-:W-:Y:S01]  /*cb30*/  LOP3.LUT R8, R9, 0x380, RZ, 0xc0, !PT ;  /* 0x0000038009087812 */ /* 0x000fe200078ec0ff */
[----:B------:R-:W-:Y:S01]  /*cb40*/  IMAD.X R57, RZ, RZ, R5, P2 ;  /* 0x000000ffff397224 */ /* 0x000fe200010e0605 */
[----:B------:R-:W-:Y:S01]  /*cb50*/  SHF.R.U64 R0, R0, 0x3, RZ ;  /* 0x0000000300007819 */ /* 0x000fe200000012ff */
[----:B------:R-:W5:Y:S01]  /*cb60*/  LD.E.128 R32, desc[UR50][R32.64] ;  /* 0x0000003220207980 */ /* 0x000f62000c101d00 */
[----:B------:R-:W-:Y:S01]  /*cb70*/  LOP3.LUT R12, R13, 0x380, RZ, 0xc0, !PT ;  /* 0x000003800d0c7812 */ /* 0x000fe200078ec0ff */
[----:B------:R-:W-:Y:S01]  /*cb80*/  ULDC.64 UR12, c[0x0][0xae8] ;  /* 0x0002ba00000c7ab9 */ /* 0x000fe20000000a00 */
[----:B------:R-:W-:-:S02]  /*cb90*/  LOP3.LUT R24, R25, 0x380, RZ, 0xc0, !PT ;  /* 0x0000038019187812 */ /* 0x000fc400078ec0ff */
[----:B------:R-:W-:Y:S02]  /*cba0*/  LOP3.LUT R28, R29, 0x380, RZ, 0xc0, !PT ;  /* 0x000003801d1c7812 */ /* 0x000fe400078ec0ff */
[----:B------:R-:W-:Y:S01]  /*cbb0*/  LOP3.LUT R56, R0, R7, RZ, 0x3c, !PT ;  /* 0x0000000700387212 */ /* 0x000fe200078e3cff */
[----:B------:R-:W-:Y:S01]  /*cbc0*/  IMAD R0, R16, 0x20, R237 ;  /* 0x0000002010007824 */ /* 0x000fe200078e02ed */
[----:B------:R-:W-:Y:S01]  /*cbd0*/  SHF.R.U64 R8, R8, 0x3, RZ ;  /* 0x0000000308087819 */ /* 0x000fe200000012ff */
[----:B------:R-:W-:Y:S01]  /*cbe0*/  UIADD3 UR11, UR11, UR9, URZ ;  /* 0x000000090b0b7290 */ /* 0x000fe2000fffe03f */
[----:B------:R-:W-:Y:S02]  /*cbf0*/  SHF.R.U64 R12, R12, 0x3, RZ ;  /* 0x000000030c0c7819 */ /* 0x000fe400000012ff */
[----:B------:R-:W-:Y:S02]  /*cc00*/  SHF.R.U64 R24, R24, 0x3, RZ ;  /* 0x0000000318187819 */ /* 0x000fe400000012ff */
[----:B------:R-:W-:Y:S01]  /*cc10*/  SHF.R.U64 R28, R28, 0x3, RZ ;  /* 0x000000031c1c7819 */ /* 0x000fe200000012ff */
[----:B------:R-:W-:Y:S01]  /*cc20*/  IMAD R2, R61, 0x80, R0 ;  /* 0x000000803d027824 */ /* 0x000fe200078e0200 */
[----:B------:R-:W-:Y:S01]  /*cc30*/  LOP3.LUT R8, R8, R9, RZ, 0x3c, !PT ;  /* 0x0000000908087212 */ /* 0x000fe200078e3cff */
[----:B------:R-:W-:Y:S01]  /*cc40*/  USHF.R.S32.HI UR4, URZ, 0x1f, UR36 ;  /* 0x0000001f3f047899 */ /* 0x000fe20008011424 */
[----:B------:R-:W-:Y:S01]  /*cc50*/  LOP3.LUT R12, R12, R13, RZ, 0x3c, !PT ;  /* 0x0000000d0c0c7212 */ /* 0x000fe200078e3cff */
[--C-:B------:R-:W-:Y:S01]  /*cc60*/  IMAD.X R9, RZ, RZ, R5.reuse, P4 ;  /* 0x000000ffff097224 */ /* 0x100fe200020e0605 */
[----:B------:R-:W-:Y:S01]  /*cc70*/  LOP3.LUT R24, R24, R25, RZ, 0x3c, !PT ;  /* 0x0000001918187212 */ /* 0x000fe200078e3cff */
[--C-:B------:R-:W-:Y:S01]  /*cc80*/  IMAD.X R13, RZ, RZ, R5.reuse, P3 ;  /* 0x000000ffff0d7224 */ /* 0x100fe200018e0605 */
[----:B------:R-:W-:Y:S01]  /*cc90*/  LOP3.LUT R28, R28, R29, RZ, 0x3c, !PT ;  /* 0x0000001d1c1c7212 */ /* 0x000fe200078e3cff */
[--C-:B------:R-:W-:Y:S01]  /*cca0*/  IMAD.X R25, RZ, RZ, R5.reuse, P6 ;  /* 0x000000ffff197224 */ /* 0x100fe200030e0605 */
[----:B------:R-:W-:Y:S01]  /*ccb0*/  UIMAD.WIDE.U32 UR10, UR39, UR12, UR10 ;  /* 0x0000000c270a72a5 */ /* 0x000fe2000f8e000a */
[----:B------:R-:W-:Y:S01]  /*ccc0*/  IMAD.X R29, RZ, RZ, R5, P5 ;  /* 0x000000ffff1d7224 */ /* 0x000fe200028e0605 */
[----:B------:R-:W-:Y:S01]  /*ccd0*/  IADD3 R37, P0, R4, 0x6000, RZ ;  /* 0x0000600004257810 */ /* 0x000fe20007f1e0ff */
[----:B0-----:R-:W-:Y:S01]  /*cce0*/  @P1 IMAD.HI.U32 R0, R2, R21, RZ ;  /* 0x0000001502001227 */ /* 0x001fe200078e00ff */
[C---:B------:R-:W-:Y:S01]  /*ccf0*/  IADD3 R41, P4, R4.reuse, 0x7000, RZ ;  /* 0x0000700004297810 */ /* 0x040fe20007f9e0ff */
[----:B------:R-:W-:Y:S01]  /*cd00*/  UIMAD UR4, UR4, UR14, URZ ;  /* 0x0000000e040472a4 */ /* 0x000fe2000f8e023f */
[C---:B------:R-:W-:Y:S01]  /*cd10*/  IADD3 R45, P3, R4.reuse, 0x8000, RZ ;  /* 0x00008000042d7810 */ /* 0x040fe20007f7e0ff */
[----:B------:R-:W-:Y:S01]  /*cd20*/  IMAD.MOV.U32 R61, RZ, RZ, R2 ;  /* 0x000000ffff3d7224 */ /* 0x000fe200078e0002 */
[C---:B------:R-:W-:Y:S01]  /*cd30*/  IADD3 R49, P6, R4.reuse, 0x9000, RZ ;  /* 0x0000900004317810 */ /* 0x040fe20007fde0ff */
[----:B------:R-:W-:Y:S01]  /*cd40*/  UIMAD UR11, UR39, UR13, UR11 ;  /* 0x0000000d270b72a4 */ /* 0x000fe2000f8e020b */
[----:B------:R-:W-:Y:S01]  /*cd50*/  IADD3 R53, P5, R4, 0xa000, RZ ;  /* 0x0000a00004357810 */ /* 0x000fe20007fbe0ff */
[----:B------:R-:W5:Y:S01]  /*cd60*/  LD.E.128 R12, desc[UR50][R12.64] ;  /* 0x000000320c0c7980 */ /* 0x000f62000c101d00 */
[----:B------:R-:W-:-:S02]  /*cd70*/  LOP3.LUT R36, R37, 0x380, RZ, 0xc0, !PT ;  /* 0x0000038025247812 */ /* 0x000fc400078ec0ff */
[----:B------:R-:W-:Y:S01]  /*cd80*/  LOP3.LUT R40, R41, 0x380, RZ, 0xc0, !PT ;  /* 0x0000038029287812 */ /* 0x000fe200078ec0ff */
[----:B------:R-:W5:Y:S01]  /*cd90*/  LD.E.128 R24, desc[UR50][R24.64] ;  /* 0x0000003218187980 */ /* 0x000f62000c101d00 */
[----:B------:R-:W-:Y:S02]  /*cda0*/  LOP3.LUT R44, R45, 0x380, RZ, 0xc0, !PT ;  /* 0x000003802d2c7812 */ /* 0x000fe400078ec0ff */
[----:B------:R-:W-:Y:S01]  /*cdb0*/  LOP3.LUT R48, R49, 0x380, RZ, 0xc0, !PT ;  /* 0x0000038031307812 */ /* 0x000fe200078ec0ff */
[----:B------:R-:W5:Y:S01]  /*cdc0*/  LD.E.128 R28, desc[UR50][R28.64] ;  /* 0x000000321c1c7980 */ /* 0x000f62000c101d00 */
[----:B------:R-:W-:Y:S01]  /*cdd0*/  LOP3.LUT R52, R53, 0x380, RZ, 0xc0, !PT ;  /* 0x0000038035347812 */ /* 0x000fe200078ec0ff */
[----:B------:R-:W-:Y:S01]  /*cde0*/  UIMAD UR4, UR36, UR15, UR4 ;  /* 0x0000000f240472a4 */ /* 0x000fe2000f8e0204 */
[----:B------:R-:W-:Y:S01]  /*cdf0*/  LOP3.LUT R11, R4, 0x380, RZ, 0xc0, !PT ;  /* 0x00000380040b7812 */ /* 0x000fe200078ec0ff */
[----:B------:R-:W5:Y:S01]  /*ce00*/  LD.E.128 R56, desc[UR50][R56.64] ;  /* 0x0000003238387980 */ /* 0x000f62000c101d00 */
[----:B-1----:R-:W-:Y:S01]  /*ce10*/  @P1 SHF.R.U32.HI R61, RZ, R63, R0 ;  /* 0x0000003fff3d1219 */ /* 0x002fe20000011600 */
[----:B------:R-:W-:Y:S01]  /*ce20*/  UIMAD.WIDE.U32 UR36, UR36, UR14, UR10 ;  /* 0x0000000e242472a5 */ /* 0x000fe2000f8e000a */
[----:B------:R-:W-:-:S02]  /*ce30*/  SHF.R.U64 R36, R36, 0x3, RZ ;  /* 0x0000000324247819 */ /* 0x000fc400000012ff */
[----:B------:R-:W-:Y:S02]  /*ce40*/  SHF.R.U64 R40, R40, 0x3, RZ ;  /* 0x0000000328287819 */ /* 0x000fe400000012ff */
[----:B------:R-:W-:Y:S02]  /*ce50*/  SHF.R.U64 R44, R44, 0x3, RZ ;  /* 0x000000032c2c7819 */ /* 0x000fe400000012ff */
[----:B------:R-:W-:Y:S02]  /*ce60*/  SHF.R.U64 R48, R48, 0x3, RZ ;  /* 0x0000000330307819 */ /* 0x000fe400000012ff */
[----:B------:R-:W-:Y:S01]  /*ce70*/  SHF.R.U64 R52, R52, 0x3, RZ ;  /* 0x0000000334347819 */ /* 0x000fe200000012ff */
[--C-:B------:R-:W-:Y:S01]  /*ce80*/  IMAD.MOV R63, RZ, RZ, -R61.reuse ;  /* 0x000000ffff3f7224 */ /* 0x100fe200078e0a3d */
[----:B------:R-:W-:Y:S02]  /*ce90*/  SHF.R.U64 R11, R11, 0x3, RZ ;  /* 0x000000030b0b7819 */ /* 0x000fe400000012ff */
[----:B------:R-:W-:Y:S01]  /*cea0*/  SHF.R.S32.HI R0, RZ, 0x1f, R61 ;  /* 0x0000001fff007819 */ /* 0x000fe2000001143d */
[----:B------:R-:W-:Y:S01]  /*ceb0*/  UIADD3 UR4, UR37, UR4, URZ ;  /* 0x0000000425047290 */ /* 0x000fe2000fffe03f */
        /* <DEDUP_REMOVED lines=14> */
[----:B------:R-:W-:Y:S01]  /*cfa0*/  IMAD R63, R134, R63, R2 ;  /* 0x0000003f863f7224 */ /* 0x000fe200078e0202 */
[----:B------:R-:W5:Y:S01]  /*cfb0*/  LD.E.128 R4, desc[UR50][R4.64] ;  /* 0x0000003204047980 */ /* 0x000f62000c101d00 */
[----:B------:R-:W-:Y:S02]  /*cfc0*/  IMAD.U32 R21, RZ, RZ, UR37 ;  /* 0x00000025ff157e24 */ /* 0x000fe4000f8e00ff */
[----:B------:R-:W-:Y:S01]  /*cfd0*/  IMAD.U32 R20, RZ, RZ, UR36 ;  /* 0x00000024ff147e24 */ /* 0x000fe2000f8e00ff */
[----:B------:R-:W5:Y:S01]  /*cfe0*/  LD.E.128 R36, desc[UR50][R36.64] ;  /* 0x0000003224247980 */ /* 0x000f62000c101d00 */
[----:B------:R-:W-:Y:S02]  /*cff0*/  IMAD.U32 R21, RZ, RZ, UR4 ;  /* 0x00000004ff157e24 */ /* 0x000fe4000f8e00ff */
[C---:B------:R-:W-:Y:S01]  /*d000*/  IMAD R65, R61.reuse, UR11, R0 ;  /* 0x0000000b3d417c24 */ /* 0x040fe2000f8e0200 */
[----:B------:R-:W5:Y:S01]  /*d010*/  LD.E.128 R40, desc[UR50][R40.64] ;  /* 0x0000003228287980 */ /* 0x000f62000c101d00 */
[----:B------:R-:W-:Y:S01]  /*d020*/  SHF.R.S32.HI R0, RZ, 0x1f, R63 ;  /* 0x0000001fff007819 */ /* 0x000fe2000001143f */
[----:B------:R-:W-:Y:S01]  /*d030*/  IMAD.WIDE.U32 R20, R61, UR10, R20 ;  /* 0x0000000a3d147c25 */ /* 0x000fe2000f8e0014 */
[----:B------:R-:W-:Y:S01]  /*d040*/  ULDC.64 UR10, c[0x0][0xad8] ;  /* 0x0002b600000a7ab9 */ /* 0x000fe20000000a00 */
[----:B------:R-:W5:Y:S02]  /*d050*/  LD.E.128 R44, desc[UR50][R44.64] ;  /* 0x000000322c2c7980 */ /* 0x000f64000c101d00 */
[----:B------:R-:W-:-:S02]  /*d060*/  IMAD.U32 R66, RZ, RZ, UR42 ;  /* 0x0000002aff427e24 */ /* 0x000fc4000f8e00ff */
        /* <DEDUP_REMOVED lines=8> */
[----:B------:R-:W-:-:S02]  /*d0f0*/  IMAD R2, R0, UR10, RZ ;  /* 0x0000000a00027c24 */ /* 0x000fc4000f8e02ff */
[----:B------:R-:W-:Y:S02]  /*d100*/  IMAD R66, R66, 0x80, R237 ;  /* 0x0000008042427824 */ /* 0x000fe400078e02ed */
[----:B------:R-:W-:Y:S02]  /*d110*/  IMAD.IADD R21, R21, 0x1, R65 ;  /* 0x0000000115157824 */ /* 0x000fe400078e0241 */
[C---:B------:R-:W-:Y:S02]  /*d120*/  IMAD R61, R63.reuse, UR11, R2 ;  /* 0x0000000b3f3d7c24 */ /* 0x040fe4000f8e0202 */
[C---:B------:R-:W-:Y:S01]  /*d130*/  VIADD R2, R66.reuse, 0x40 ;  /* 0x0000004042027836 */ /* 0x040fe20000000000 */
[----:B------:R-:W-:Y:S01]  /*d140*/  UIADD3 UR8, UR8, 0x33420, URZ ;  /* 0x0003342008087890 */ /* 0x000fe2000fffe03f */
[----:B------:R-:W-:Y:S01]  /*d150*/  IMAD.WIDE.U32 R20, R63, UR10, R20 ;  /* 0x0000000a3f147c25 */ /* 0x000fe2000f8e0014 */
[-C--:B------:R-:W-:Y:S01]  /*d160*/  ISETP.GE.AND P2, PT, R66, R3.reuse, PT ;  /* 0x000000034200720c */ /* 0x080fe20003f46270 */
[----:B------:R-:W-:Y:S01]  /*d170*/  ULDC.64 UR10, c[0x0][0xa80] ;  /* 0x0002a000000a7ab9 */ /* 0x000fe20000000a00 */
[----:B------:R-:W-:Y:S01]  /*d180*/  ISETP.GE.AND P1, PT, R2, R3, PT ;  /* 0x000000030200720c */ /* 0x000fe20003f26270 */
[----:B------:R-:W-:Y:S01]  /*d190*/  IMAD.IADD R21, R21, 0x1, R61 ;  /* 0x0000000115157824 */ /* 0x000fe200078e023d */
[----:B------:R-:W-:Y:S01]  /*d1a0*/  UPRMT UR8, URZ, 0x654, UR8 ;  /* 0x000006543f087896 */ /* 0x000fe20008000008 */
[----:B------:R-:W-:Y:S01]  /*d1b0*/  LEA R2, P3, R20, UR10, 0x1 ;  /* 0x0000000a14027c11 */ /* 0x000fe2000f8608ff */
[----:B------:R-:W-:-:S03]  /*d1c0*/  VIADD R0, R66, 0x20 ;  /* 0x0000002042007836 */ /* 0x000fc60000000000 */
[----:B------:R-:W-:Y:S01]  /*d1d0*/  LEA.HI.X R64, R20, UR11, R21, 0x1, P3 ;  /* 0x0000000b14407c11 */ /* 0x000fe200098f0c15 */
[C---:B------:R-:W-:Y:S01]  /*d1e0*/  VIADD R65, R67.reuse, 0x80 ;  /* 0x0000008043417836 */ /* 0x040fe20000000000 */
[----:B------:R-:W-:Y:S01]  /*d1f0*/  ISETP.GE.AND P0, PT, R0, R3, PT ;  /* 0x000000030000720c */ /* 0x000fe20003f06270 */
[----:B------:R-:W-:Y:S01]  /*d200*/  VIADD R71, R67, 0x40 ;  /* 0x0000004043477836 */ /* 0x000fe20000000000 */
[----:B0-----:R-:W-:Y:S01]  /*d210*/  SYNCS.ARRIVE.TRANS64.RED.A1T0 RZ, [UR8], RZ ;  /* 0x000000ffffff79a7 */ /* 0x001fe20008100408 */
[----:B------:R0:W1:Y:S01]  /*d220*/  SHFL.IDX PT, R62, R2, RZ, 0x181f ;  /* 0x00181fff023e7589 */ /* 0x00006200000e0000 */
[----:B------:R-:W-:Y:S03]  /*d230*/  BSSY B1, `(.L_x_3301) ;  /* 0x0000013000017945 */ /* 0x000fe60003800000 */
[----:B------:R0:W2:Y:S01]  /*d240*/  SHFL.IDX PT, R0, R64, RZ, 0x181f ;  /* 0x00181fff40007589 */ /* 0x0000a200000e0000 */
[----:B------:R-:W-:-:S02]  /*d250*/  SHF.R.S32.HI R69, RZ, 0x1f, R67 ;  /* 0x0000001fff457819 */ /* 0x000fc40000011443 */
[----:B------:R-:W-:Y:S02]  /*d260*/  SHF.R.S32.HI R68, RZ, 0x1f, R65 ;  /* 0x0000001fff447819 */ /* 0x000fe40000011441 */
[----:B------:R-:W-:Y:S01]  /*d270*/  SHF.R.S32.HI R70, RZ, 0x1f, R71 ;  /* 0x0000001fff467819 */ /* 0x000fe20000011447 */
[----:B------:R-:W-:Y:S06]  /*d280*/  @P2 BRA `(.L_x_3302) ;  /* 0x0000000000342947 */ /* 0x000fec0003800000 */
[----:B------:R-:W-:Y:S02]  /*d290*/  ULDC UR4, c[0x0][0xac8] ;  /* 0x0002b20000047ab9 */ /* 0x000fe40000000800 */
[----:B------:R-:W-:Y:S02]  /*d2a0*/  ISETP.GE.AND P4, PT, R67, UR4, PT ;  /* 0x0000000443007c0c */ /* 0x000fe4000bf86270 */
[----:B------:R-:W-:Y:S02]  /*d2b0*/  ISETP.GE.AND P3, PT, R71, UR4, PT ;  /* 0x0000000447007c0c */ /* 0x000fe4000bf66270 */
[----:B------:R-:W-:-:S09]  /*d2c0*/  ISETP.GE.AND P2, PT, R65, UR4, PT ;  /* 0x0000000441007c0c */ /* 0x000fd2000bf46270 */
[-C--:B-1----:R-:W-:Y:S02]  /*d2d0*/  @!P4 LEA R20, P6, R67, R62.reuse, 0x1 ;  /* 0x0000003e4314c211 */ /* 0x082fe400078c08ff */
[----:B------:R-:W-:Y:S02]  /*d2e0*/  @!P3 LEA R60, P5, R71, R62, 0x1 ;  /* 0x0000003e473cb211 */ /* 0x000fe400078a08ff */
[----:B--2---:R-:W-:Y:S02]  /*d2f0*/  @!P4 LEA.HI.X R21, R67, R0, R69, 0x1, P6 ;  /* 0x000000004315c211 */ /* 0x004fe400030f0c45 */
[----:B------:R-:W-:Y:S02]  /*d300*/  @!P2 LEA R62, P6, R65, R62, 0x1 ;  /* 0x0000003e413ea211 */ /* 0x000fe400078c08ff */
[-C--:B------:R-:W-:Y:S01]  /*d310*/  @!P3 LEA.HI.X R61, R71, R0.reuse, R70, 0x1, P5 ;  /* 0x00000000473db211 */ /* 0x080fe200028f0c46 */
[----:B-----5:R3:W-:Y:S01]  /*d320*/  @!P4 ST.E.128 desc[UR50][R20.64], R4 ;  /* 0x000000041400c985 */ /* 0x0207e2000c101d32 */
[----:B------:R-:W-:-:S03]  /*d330*/  @!P2 LEA.HI.X R63, R65, R0, R68, 0x1, P6 ;  /* 0x00000000413fa211 */ /* 0x000fc600030f0c44 */
[----:B------:R3:W-:Y:S04]  /*d340*/  @!P3 ST.E.128 desc[UR50][R60.64], R28 ;  /* 0x0000001c3c00b985 */ /* 0x0007e8000c101d32 */
[----:B------:R3:W-:Y:S02]  /*d350*/  @!P2 ST.E.128 desc[UR50][R62.64], R44 ;  /* 0x0000002c3e00a985 */ /* 0x0007e4000c101d32 */
.L_x_3302:
[----:B------:R-:W-:Y:S05]  /*d360*/  BSYNC B1 ;  /* 0x0000000000017941 */ /* 0x000fea0003800000 */
.L_x_3301:
[----:B--2---:R2:W4:Y:S01]  /*d370*/  SHFL.IDX PT, R0, R64, 0x1, 0x181f ;  /* 0x00381f0040007f89 */ /* 0x00452200000e0000 */
[----:B------:R-:W-:Y:S03]  /*d380*/  BSSY B1, `(.L_x_3303) ;  /* 0x0000010000017945 */ /* 0x000fe60003800000 */
[----:B---3--:R2:W3:Y:S01]  /*d390*/  SHFL.IDX PT, R20, R2, 0x1, 0x181f ;  /* 0x00381f0002147f89 */ /* 0x0084e200000e0000 */
[----:B------:R-:W-:Y:S05]  /*d3a0*/  @P0 BRA `(.L_x_3304) ;  /* 0x0000000000340947 */ /* 0x000fea0003800000 */
[----:B------:R-:W-:Y:S02]  /*d3b0*/  ULDC UR4, c[0x0][0xac8] ;  /* 0x0002b20000047ab9 */ /* 0x000fe40000000800 */
[----:B------:R-:W-:Y:S02]  /*d3c0*/  ISETP.GE.AND P4, PT, R67, UR4, PT ;  /* 0x0000000443007c0c */ /* 0x000fe4000bf86270 */
[----:B------:R-:W-:Y:S02]  /*d3d0*/  ISETP.GE.AND P5, PT, R71, UR4, PT ;  /* 0x0000000447007c0c */ /* 0x000fe4000bfa6270 */
[----:B------:R-:W-:-:S09]  /*d3e0*/  ISETP.GE.AND P6, PT, R65, UR4, PT ;  /* 0x0000000441007c0c */ /* 0x000fd2000bfc6270 */
[-C--:B---3-5:R-:W-:Y:S02]  /*d3f0*/  @!P4 LEA R4, P0, R67, R20.reuse, 0x1 ;  /* 0x000000144304c211 */ /* 0x0a8fe400078008ff */
[-C--:B------:R-:W-:Y:S02]  /*d400*/  @!P5 LEA R6, P2, R71, R20.reuse, 0x1 ;  /* 0x000000144706d211 */ /* 0x080fe400078408ff */
[----:B------:R-:W-:Y:S02]  /*d410*/  @!P6 LEA R20, P3, R65, R20, 0x1 ;  /* 0x000000144114e211 */ /* 0x000fe400078608ff */
[-C--:B----4-:R-:W-:Y:S02]  /*d420*/  @!P4 LEA.HI.X R5, R67, R0.reuse, R69, 0x1, P0 ;  /* 0x000000004305c211 */ /* 0x090fe400000f0c45 */
[-C--:B------:R-:W-:Y:S02]  /*d430*/  @!P5 LEA.HI.X R7, R71, R0.reuse, R70, 0x1, P2 ;  /* 0x000000004707d211 */ /* 0x080fe400010f0c46 */
[----:B------:R-:W-:Y:S01]  /*d440*/  @!P6 LEA.HI.X R21, R65, R0, R68, 0x1, P3 ;  /* 0x000000004115e211 */ /* 0x000fe200018f0c44 */
[----:B------:R3:W-:Y:S04]  /*d450*/  @!P4 ST.E.128 desc[UR50][R4.64], R8 ;  /* 0x000000080400c985 */ /* 0x0007e8000c101d32 */
[----:B------:R3:W-:Y:S04]  /*d460*/  @!P5 ST.E.128 desc[UR50][R6.64], R32 ;  /* 0x000000200600d985 */ /* 0x0007e8000c101d32 */
[----:B------:R3:W-:Y:S02]  /*d470*/  @!P6 ST.E.128 desc[UR50][R20.64], R48 ;  /* 0x000000301400e985 */ /* 0x0007e4000c101d32 */
.L_x_3304:
[----:B------:R-:W-:Y:S05]  /*d480*/  BSYNC B1 ;  /* 0x0000000000017941 */ /* 0x000fea0003800000 */
.L_x_3303:
[----:B----4-:R4:W0:Y:S01]  /*d490*/  SHFL.IDX PT, R0, R64, 0x2, 0x181f ;  /* 0x00581f0040007f89 */ /* 0x01082200000e0000 */
[----:B------:R-:W-:Y:S03]  /*d4a0*/  BSSY B1, `(.L_x_3305) ;  /* 0x0000010000017945 */ /* 0x000fe60003800000 */
[----:B---3-5:R4:W3:Y:S01]  /*d4b0*/  SHFL.IDX PT, R8, R2, 0x2, 0x181f ;  /* 0x00581f0002087f89 */ /* 0x0288e200000e0000 */
[----:B------:R-:W-:Y:S05]  /*d4c0*/  @P1 BRA `(.L_x_3306) ;  /* 0x0000000000341947 */ /* 0x000fea0003800000 */
[----:B------:R-:W-:Y:S02]  /*d4d0*/  ULDC UR4, c[0x0][0xac8] ;  /* 0x0002b20000047ab9 */ /* 0x000fe40000000800 */
[----:B------:R-:W-:Y:S02]  /*d4e0*/  ISETP.GE.AND P3, PT, R67, UR4, PT ;  /* 0x0000000443007c0c */ /* 0x000fe4000bf66270 */
[----:B------:R-:W-:Y:S02]  /*d4f0*/  ISETP.GE.AND P4, PT, R71, UR4, PT ;  /* 0x0000000447007c0c */ /* 0x000fe4000bf86270 */
[----:B------:R-:W-:-:S09]  /*d500*/  ISETP.GE.AND P5, PT, R65, UR4, PT ;  /* 0x0000000441007c0c */ /* 0x000fd2000bfa6270 */
[-C--:B---3--:R-:W-:Y:S02]  /*d510*/  @!P3 LEA R4, P0, R67, R8.reuse, 0x1 ;  /* 0x000000084304b211 */ /* 0x088fe400078008ff */
[-C--:B------:R-:W-:Y:S02]  /*d520*/  @!P4 LEA R6, P1, R71, R8.reuse, 0x1 ;  /* 0x000000084706c211 */ /* 0x080fe400078208ff */
[----:B------:R-:W-:Y:S02]  /*d530*/  @!P5 LEA R8, P2, R65, R8, 0x1 ;  /* 0x000000084108d211 */ /* 0x000fe400078408ff */
[-C--:B0-----:R-:W-:Y:S02]  /*d540*/  @!P3 LEA.HI.X R5, R67, R0.reuse, R69, 0x1, P0 ;  /* 0x000000004305b211 */ /* 0x081fe400000f0c45 */
[-C--:B------:R-:W-:Y:S02]  /*d550*/  @!P4 LEA.HI.X R7, R71, R0.reuse, R70, 0x1, P1 ;  /* 0x000000004707c211 */ /* 0x080fe400008f0c46 */
[----:B------:R-:W-:Y:S01]  /*d560*/  @!P5 LEA.HI.X R9, R65, R0, R68, 0x1, P2 ;  /* 0x000000004109d211 */ /* 0x000fe200010f0c44 */
[----:B------:R0:W-:Y:S04]  /*d570*/  @!P3 ST.E.128 desc[UR50][R4.64], R12 ;  /* 0x0000000c0400b985 */ /* 0x0001e8000c101d32 */
[----:B------:R0:W-:Y:S04]  /*d580*/  @!P4 ST.E.128 desc[UR50][R6.64], R36 ;  /* 0x000000240600c985 */ /* 0x0001e8000c101d32 */
[----:B------:R0:W-:Y:S02]  /*d590*/  @!P5 ST.E.128 desc[UR50][R8.64], R52 ;  /* 0x000000340800d985 */ /* 0x0001e4000c101d32 */
.L_x_3306:
[----:B------:R-:W-:Y:S05]  /*d5a0*/  BSYNC B1 ;  /* 0x0000000000017941 */ /* 0x000fea0003800000 */
.L_x_3305:
[----:B0-----:R-:W-:Y:S01]  /*d5b0*/  VIADD R0, R66, 0x60 ;  /* 0x0000006042007836 */ /* 0x001fe20000000000 */
[----:B--2-4-:R-:W0:Y:S04]  /*d5c0*/  SHFL.IDX PT, R64, R64, 0x3, 0x181f ;  /* 0x00781f0040407f89 */ /* 0x014e2800000e0000 */
[----:B------:R-:W-:Y:S01]  /*d5d0*/  ISETP.GE.AND P0, PT, R0, R3, PT ;  /* 0x000000030000720c */ /* 0x000fe20003f06270 */
[----:B------:R2:W4:-:S12]  /*d5e0*/  SHFL.IDX PT, R6, R2, 0x3, 0x181f ;  /* 0x00781f0002067f89 */ /* 0x00051800000e0000 */
[----:B--2---:R-:W-:Y:S05]  /*d5f0*/  @P0 BRA `(.L_x_3307) ;  /* 0x0000002000180947 */ /* 0x004fea0003800000 */
[----:B------:R-:W-:Y:S02]  /*d600*/  ULDC UR4, c[0x0][0xac8] ;  /* 0x0002b20000047ab9 */ /* 0x000fe40000000800 */
[----:B------:R-:W-:Y:S02]  /*d610*/  ISETP.GE.AND P2, PT, R67, UR4, PT ;  /* 0x0000000443007c0c */ /* 0x000fe4000bf46270 */
[----:B------:R-:W-:-:S11]  /*d620*/  ISETP.GE.AND P3, PT, R71, UR4, PT ;  /* 0x0000000447007c0c */ /* 0x000fd6000bf66270 */
[-C--:B----4-:R-:W-:Y:S02]  /*d630*/  @!P2 LEA R2, P0, R67, R6.reuse, 0x1 ;  /* 0x000000064302a211 */ /* 0x090fe400078008ff */
[----:B------:R-:W-:Y:S02]  /*d640*/  @!P3 LEA R4, P1, R71, R6, 0x1 ;  /* 0x000000064704b211 */ /* 0x000fe400078208ff */
[-C--:B0-----:R-:W-:Y:S02]  /*d650*/  @!P2 LEA.HI.X R3, R67, R64.reuse, R69, 0x1, P0 ;  /* 0x000000404303a211 */ /* 0x081fe400000f0c45 */
[----:B------:R-:W-:Y:S02]  /*d660*/  @!P3 LEA.HI.X R5, R71, R64, R70, 0x1, P1 ;  /* 0x000000404705b211 */ /* 0x000fe400008f0c46 */
[----:B------:R-:W-:Y:S01]  /*d670*/  ISETP.GE.AND P0, PT, R65, UR4, PT ;  /* 0x0000000441007c0c */ /* 0x000fe2000bf06270 */
[----:B------:R0:W-:Y:S04]  /*d680*/  @!P2 ST.E.128 desc[UR50][R2.64], R24 ;  /* 0x000000180200a985 */ /* 0x0001e8000c101d32 */
[----:B------:R0:W-:Y:S08]  /*d690*/  @!P3 ST.E.128 desc[UR50][R4.64], R40 ;  /* 0x000000280400b985 */ /* 0x0001f0000c101d32 */
[----:B------:R-:W-:Y:S05]  /*d6a0*/  @P0 BRA `(.L_x_3307) ;  /* 0x0000001c00ec0947 */ /* 0x000fea0003800000 */
[----:B0-----:R-:W-:-:S04]  /*d6b0*/  LEA R2, P0, R65, R6, 0x1 ;  /* 0x0000000641027211 */ /* 0x001fc800078008ff */
[----:B------:R-:W-:-:S05]  /*d6c0*/  LEA.HI.X R3, R65, R64, R68, 0x1, P0 ;  /* 0x0000004041037211 */ /* 0x000fca00000f0c44 */
[----:B------:R0:W-:Y:S01]  /*d6d0*/  ST.E.128 desc[UR50][R2.64], R56 ;  /* 0x0000003802007985 */ /* 0x0001e2000c101d32 */
[----:B------:R-:W-:Y:S05]  /*d6e0*/  BRA `(.L_x_3307) ;  /* 0x0000001c00dc7947 */ /* 0x000fea0003800000 */
.L_x_3300:
[----:B------:R-:W-:Y:S01]  /*d6f0*/  ULDC.64 UR12, c[0x0][0xb08] ;  /* 0x0002c200000c7ab9 */ /* 0x000fe20000000a00 */
[----:B------:R-:W0:Y:S01]  /*d700*/  @P1 LDC R25, c[0x0][0xbec] ;  /* 0x0002fb00ff191b82 */ /* 0x000e220000000800 */
[----:B------:R-:W-:Y:S01]  /*d710*/  UIMAD UR9, UR14, UR12, URZ ;  /* 0x0000000c0e0972a4 */ /* 0x000fe2000f8e023f */
[----:B------:R-:W-:Y:S01]  /*d720*/  IMAD.MOV.U32 R27, RZ, RZ, R30 ;  /* 0x000000ffff1b7224 */ /* 0x000fe200078e001e */
[----:B------:R-:W-:Y:S01]  /*d730*/  UIMAD.WIDE.U32 UR10, UR4, UR12, URZ ;  /* 0x0000000c040a72a5 */ /* 0x000fe2000f8e003f */
[----:B------:R-:W-:Y:S01]  /*d740*/  ISETP.GE.AND P0, PT, R34, R3, PT ;  /* 0x000000032200720c */ /* 0x000fe20003f06270 */
[----:B------:R-:W-:Y:S01]  /*d750*/  UIMAD UR9, UR4, UR13, UR9 ;  /* 0x0000000d040972a4 */ /* 0x000fe2000f8e0209 */
[----:B------:R-:W-:Y:S01]  /*d760*/  BSSY B1, `(.L_x_3308) ;  /* 0x00000a5000017945 */ /* 0x000fe20003800000 */
[----:B------:R-:W-:Y:S01]  /*d770*/  USHF.R.S32.HI UR4, URZ, 0x1f, UR36 ;  /* 0x0000001f3f047899 */ /* 0x000fe20008011424 */
[----:B------:R-:W1:Y:S01]  /*d780*/  @P1 LDC R0, c[0x0][0xbf0] ;  /* 0x0002fc00ff001b82 */ /* 0x000e620000000800 */
[----:B------:R-:W-:Y:S01]  /*d790*/  UIADD3 UR11, UR11, UR9, URZ ;  /* 0x000000090b0b7290 */ /* 0x000fe2000fffe03f */
[----:B------:R-:W-:Y:S01]  /*d7a0*/  SHF.R.S32.HI R38, RZ, 0x1f, R22 ;  /* 0x0000001fff267819 */ /* 0x000fe20000011416 */
[----:B------:R-:W-:Y:S01]  /*d7b0*/  ULDC.64 UR12, c[0x0][0xb38] ;  /* 0x0002ce00000c7ab9 */ /* 0x000fe20000000a00 */
[----:B------:R-:W-:Y:S01]  /*d7c0*/  UIADD3 UR8, UR8, 0x33420, URZ ;  /* 0x0003342008087890 */ /* 0x000fe2000fffe03f */
[----:B------:R-:W-:Y:S01]  /*d7d0*/  SHF.R.S32.HI R39, RZ, 0x1f, R23 ;  /* 0x0000001fff277819 */ /* 0x000fe20000011417 */
[----:B------:R-:W-:Y:S01]  /*d7e0*/  UIMAD.WIDE.U32 UR10, UR39, UR12, UR10 ;  /* 0x0000000c270a72a5 */ /* 0x000fe2000f8e000a */
[----:B------:R-:W-:Y:S01]  /*d7f0*/  SHF.R.S32.HI R40, RZ, 0x1f, R220 ;  /* 0x0000001fff287819 */ /* 0x000fe200000114dc */
[----:B------:R-:W-:Y:S01]  /*d800*/  UPRMT UR8, URZ, 0x654, UR8 ;  /* 0x000006543f087896 */ /* 0x000fe20008000008 */
[----:B------:R-:W-:Y:S01]  /*d810*/  SHF.R.S32.HI R41, RZ, 0x1f, R221 ;  /* 0x0000001fff297819 */ /* 0x000fe200000114dd */
[----:B------:R-:W-:Y:S01]  /*d820*/  UIMAD UR11, UR39, UR13, UR11 ;  /* 0x0000000d270b72a4 */ /* 0x000fe2000f8e020b */
[----:B------:R-:W-:-:S02]  /*d830*/  SHF.R.S32.HI R42, RZ, 0x1f, R222 ;  /* 0x0000001fff2a7819 */ /* 0x000fc400000114de */
[----:B------:R-:W-:Y:S01]  /*d840*/  ULDC.64 UR12, c[0x0][0xb40] ;  /* 0x0002d000000c7ab9 */ /* 0x000fe20000000a00 */
[----:B------:R-:W-:Y:S01]  /*d850*/  SHF.R.S32.HI R43, RZ, 0x1f, R223 ;  /* 0x0000001fff2b7819 */ /* 0x000fe200000114df */
[----:B------:R-:W-:Y:S01]  /*d860*/  UIMAD UR4, UR4, UR12, URZ ;  /* 0x0000000c040472a4 */ /* 0x000fe2000f8e023f */
[----:B0-----:R-:W-:Y:S01]  /*d870*/  @P1 IMAD.HI.U32 R25, R30, R25, RZ ;  /* 0x000000191e191227 */ /* 0x001fe200078e00ff */
[----:B------:R-:W-:Y:S01]  /*d880*/  SYNCS.ARRIVE.TRANS64.RED.A1T0 RZ, [UR8], RZ ;  /* 0x000000ffffff79a7 */ /* 0x000fe20008100408 */
[----:B------:R-:W-:Y:S01]  /*d890*/  SHF.R.S32.HI R52, RZ, 0x1f, R224 ;  /* 0x0000001fff347819 */ /* 0x000fe200000114e0 */
[----:B------:R-:W-:Y:S01]  /*d8a0*/  UIMAD UR4, UR36, UR13, UR4 ;  /* 0x0000000d240472a4 */ /* 0x000fe2000f8e0204 */
[----:B------:R-:W-:Y:S01]  /*d8b0*/  SHF.R.S32.HI R53, RZ, 0x1f, R225 ;  /* 0x0000001fff357819 */ /* 0x000fe200000114e1 */
[----:B------:R-:W-:Y:S01]  /*d8c0*/  UIMAD.WIDE.U32 UR36, UR36, UR12, UR10 ;  /* 0x0000000c242472a5 */ /* 0x000fe2000f8e000a */
[----:B------:R-:W-:Y:S02]  /*d8d0*/  SHF.R.S32.HI R54, RZ, 0x1f, R226 ;  /* 0x0000001fff367819 */ /* 0x000fe400000114e2 */
[----:B------:R-:W-:Y:S01]  /*d8e0*/  ULDC.64 UR12, c[0x0][0xb48] ;  /* 0x0002d200000c7ab9 */ /* 0x000fe20000000a00 */
[----:B------:R-:W-:Y:S01]  /*d8f0*/  UIADD3 UR11, UR37, UR4, URZ ;  /* 0x00000004250b7290 */ /* 0x000fe2000fffe03f */
[----:B-1----:R-:W-:-:S02]  /*d900*/  @P1 SHF.R.U32.HI R27, RZ, R0, R25 ;  /* 0x00000000ff1b1219 */ /* 0x002fc40000011619 */
[----:B------:R-:W-:Y:S01]  /*d910*/  UMOV UR10, UR36 ;  /* 0x00000024000a7c82 */ /* 0x000fe20008000000 */
[----:B------:R-:W-:Y:S01]  /*d920*/  SHF.R.S32.HI R55, RZ, 0x1f, R227 ;  /* 0x0000001fff377819 */ /* 0x000fe200000114e3 */
[----:B------:R-:W-:Y:S01]  /*d930*/  UIMAD.WIDE.U32 UR10, UR40, UR12, UR10 ;  /* 0x0000000c280a72a5 */ /* 0x000fe2000f8e000a */
[--C-:B------:R-:W-:Y:S01]  /*d940*/  SHF.R.S32.HI R0, RZ, 0x1f, R27.reuse ;  /* 0x0000001fff007819 */ /* 0x100fe2000001141b */
[----:B------:R-:W-:Y:S01]  /*d950*/  IMAD.MOV R29, RZ, RZ, -R27 ;  /* 0x000000ffff1d7224 */ /* 0x000fe200078e0a1b */
[----:B------:R-:W-:Y:S01]  /*d960*/  SHF.R.S32.HI R56, RZ, 0x1f, R228 ;  /* 0x0000001fff387819 */ /* 0x000fe200000114e4 */
[----:B------:R-:W-:Y:S01]  /*d970*/  UIMAD UR40, UR40, UR13, UR11 ;  /* 0x0000000d282872a4 */ /* 0x000fe2000f8e020b */
[----:B------:R-:W-:Y:S01]  /*d980*/  SHF.R.S32.HI R57, RZ, 0x1f, R229 ;  /* 0x0000001fff397819 */ /* 0x000fe200000114e5 */
[----:B------:R-:W-:Y:S01]  /*d990*/  IMAD R29, R134, R29, R30 ;  /* 0x0000001d861d7224 */ /* 0x000fe200078e021e */
[----:B------:R-:W-:Y:S01]  /*d9a0*/  ULDC.64 UR12, c[0x0][0xb30] ;  /* 0x0002cc00000c7ab9 */ /* 0x000fe20000000a00 */
[----:B------:R-:W-:Y:S01]  /*d9b0*/  IMAD.U32 R25, RZ, RZ, UR11 ;  /* 0x0000000bff197e24 */ /* 0x000fe2000f8e00ff */
        /* <DEDUP_REMOVED lines=16> */
[C---:B------:R-:W-:Y:S02]  /*dac0*/  IMAD R27, R29.reuse, UR11, R0 ;  /* 0x0000000b1d1b7c24 */ /* 0x040fe4000f8e0200 */
[----:B------:R-:W-:Y:S01]  /*dad0*/  IMAD.WIDE.U32 R24, R29, UR10, R24 ;  /* 0x0000000a1d187c25 */ /* 0x000fe2000f8e0018 */
[----:B------:R-:W-:-:S03]  /*dae0*/  ULDC.64 UR10, c[0x0][0xb00] ;  /* 0x0002c000000a7ab9 */ /* 0x000fc60000000a00 */
[----:B------:R-:W-:Y:S01]  /*daf0*/  IMAD.IADD R25, R25, 0x1, R27 ;  /* 0x0000000119197824 */ /* 0x000fe200078e021b */
[----:B------:R-:W-:-:S04]  /*db00*/  LEA R0, P1, R24, UR10, 0x2 ;  /* 0x0000000a18007c11 */ /* 0x000fc8000f8210ff */
[----:B------:R-:W-:Y:S02]  /*db10*/  LEA.HI.X R2, R24, UR11, R25, 0x2, P1 ;  /* 0x0000000b18027c11 */ /* 0x000fe400088f1419 */
[----:B------:R0:W1:Y:S04]  /*db20*/  SHFL.IDX PT, R24, R0, RZ, 0x1c1f ;  /* 0x001c1fff00187589 */ /* 0x00006800000e0000 */
[----:B------:R0:W2:Y:S01]  /*db30*/  SHFL.IDX PT, R25, R2, RZ, 0x1c1f ;  /* 0x001c1fff02197589 */ /* 0x0000a200000e0000 */
[----:B------:R-:W-:Y:S05]  /*db40*/  @P0 BRA `(.L_x_3309) ;  /* 0x0000000400980947 */ /* 0x000fea0003800000 */
[----:B------:R-:W-:Y:S01]  /*db50*/  ULDC UR4, c[0x0][0xac8] ;  /* 0x0002b20000047ab9 */ /* 0x000fe20000000800 */
[C---:B------:R-:W-:Y:S01]  /*db60*/  VIADD R27, R17.reuse, 0x28 ;  /* 0x00000028111b7836 */ /* 0x040fe20000000000 */
[C---:B------:R-:W-:Y:S01]  /*db70*/  ISETP.GE.AND P1, PT, R17.reuse, UR4, PT ;  /* 0x0000000411007c0c */ /* 0x040fe2000bf26270 */
[----:B------:R-:W-:Y:S01]  /*db80*/  VIADD R37, R17, 0x30 ;  /* 0x0000003011257836 */ /* 0x000fe20000000000 */
[----:B------:R-:W-:Y:S02]  /*db90*/  ISETP.GE.AND P3, PT, R235, UR4, PT ;  /* 0x00000004eb007c0c */ /* 0x000fe4000bf66270 */
[----:B------:R-:W-:Y:S02]  /*dba0*/  ISETP.GE.AND P4, PT, R236, UR4, PT ;  /* 0x00000004ec007c0c */ /* 0x000fe4000bf86270 */
[----:B------:R-:W-:Y:S02]  /*dbb0*/  ISETP.GE.AND P0, PT, R27, UR4, PT ;  /* 0x000000041b007c0c */ /* 0x000fe4000bf06270 */
[----:B------:R-:W-:-:S02]  /*dbc0*/  ISETP.GE.AND P2, PT, R37, UR4, PT ;  /* 0x0000000425007c0c */ /* 0x000fc4000bf46270 */
[----:B------:R-:W-:-:S03]  /*dbd0*/  SHF.R.S32.HI R35, RZ, 0x1f, R27 ;  /* 0x0000001fff237819 */ /* 0x000fc6000001141b */
[----:B-12---:R-:W-:Y:S02]  /*dbe0*/  @!P1 IMAD.WIDE R28, R17, 0x4, R24 ;  /* 0x00000004111c9825 */ /* 0x006fe400078e0218 */
[CC--:B------:R-:W-:Y:S02]  /*dbf0*/  @!P3 LEA R32, P5, R235.reuse, R24.reuse, 0x2 ;  /* 0x00000018eb20b211 */ /* 0x0c0fe400078a10ff */
[----:B------:R-:W-:Y:S01]  /*dc00*/  @!P4 LEA R30, P6, R236, R24, 0x2 ;  /* 0x00000018ec1ec211 */ /* 0x000fe200078c10ff */
[----:B------:R1:W-:Y:S01]  /*dc10*/  @!P1 ST.E.64 desc[UR50][R28.64], R8 ;  /* 0x000000081c009985 */ /* 0x0003e2000c101b32 */
[----:B------:R-:W-:Y:S02]  /*dc20*/  ISETP.GE.AND P1, PT, R234, UR4, PT ;  /* 0x00000004ea007c0c */ /* 0x000fe4000bf26270 */
[----:B------:R-:W-:Y:S02]  /*dc30*/  @!P3 LEA.HI.X R33, R235, R25, R138, 0x2, P5 ;  /* 0x00000019eb21b211 */ /* 0x000fe400028f148a */
[----:B------:R-:W-:-:S02]  /*dc40*/  ISETP.GE.AND P5, PT, R19, UR4, PT ;  /* 0x0000000413007c0c */ /* 0x000fc4000bfa6270 */
[----:B------:R-:W-:Y:S02]  /*dc50*/  @!P4 LEA.HI.X R31, R236, R25, R139, 0x2, P6 ;  /* 0x00000019ec1fc211 */ /* 0x000fe400030f148b */
[----:B------:R-:W-:-:S03]  /*dc60*/  @!P0 LEA R34, P6, R27, R24, 0x2 ;  /* 0x000000181b228211 */ /* 0x000fc600078c10ff */
[----:B------:R2:W-:Y:S01]  /*dc70*/  @!P4 ST.E.64 desc[UR50][R30.64], R10 ;  /* 0x0000000a1e00c985 */ /* 0x0005e2000c101b32 */
[----:B------:R-:W-:Y:S02]  /*dc80*/  @!P0 LEA.HI.X R35, R27, R25, R35, 0x2, P6 ;  /* 0x000000191b238211 */ /* 0x000fe400030f1423 */
[----:B-1----:R-:W-:Y:S01]  /*dc90*/  SHF.R.S32.HI R9, RZ, 0x1f, R37 ;  /* 0x0000001fff097819 */ /* 0x002fe20000011425 */
[----:B------:R1:W-:Y:S01]  /*dca0*/  @!P3 ST.E.64 desc[UR50][R32.64], R20 ;  /* 0x000000142000b985 */ /* 0x0003e2000c101b32 */
[-C--:B------:R-:W-:Y:S02]  /*dcb0*/  @!P2 LEA R36, P6, R37, R24.reuse, 0x2 ;  /* 0x000000182524a211 */ /* 0x080fe400078c10ff */
[-C--:B------:R-:W-:Y:S02]  /*dcc0*/  @!P1 LEA R8, P3, R234, R24.reuse, 0x2 ;  /* 0x00000018ea089211 */ /* 0x080fe400078610ff */
[----:B------:R-:W-:Y:S02]  /*dcd0*/  SHF.R.S32.HI R27, RZ, 0x1f, R19 ;  /* 0x0000001fff1b7819 */ /* 0x000fe40000011413 */
[----:B------:R-:W-:-:S02]  /*dce0*/  @!P5 LEA R28, P4, R19, R24, 0x2 ;  /* 0x00000018131cd211 */ /* 0x000fc400078810ff */
[-C--:B------:R-:W-:Y:S02]  /*dcf0*/  @!P2 LEA.HI.X R37, R37, R25.reuse, R9, 0x2, P6 ;  /* 0x000000192525a211 */ /* 0x080fe400030f1409 */
[-C--:B------:R-:W-:Y:S02]  /*dd00*/  @!P1 LEA.HI.X R9, R234, R25.reuse, R137, 0x2, P3 ;  /* 0x00000019ea099211 */ /* 0x080fe400018f1489 */
[----:B------:R-:W-:Y:S02]  /*dd10*/  ISETP.GE.AND P3, PT, R18, UR4, PT ;  /* 0x0000000412007c0c */ /* 0x000fe4000bf66270 */
[----:B------:R-:W-:Y:S01]  /*dd20*/  @!P5 LEA.HI.X R29, R19, R25, R27, 0x2, P4 ;  /* 0x00000019131dd211 */ /* 0x000fe200020f141b */
[----:B------:R-:W-:Y:S01]  /*dd30*/  @!P1 ST.E.64 desc[UR50][R8.64], R44 ;  /* 0x0000002c08009985 */ /* 0x000fe2000c101b32 */
[----:B------:R-:W-:Y:S02]  /*dd40*/  ISETP.GE.AND P4, PT, R233, UR4, PT ;  /* 0x00000004e9007c0c */ /* 0x000fe4000bf86270 */
[----:B--2---:R-:W-:Y:S01]  /*dd50*/  SHF.R.S32.HI R11, RZ, 0x1f, R18 ;  /* 0x0000001fff0b7819 */ /* 0x004fe20000011412 */
[----:B------:R2:W-:Y:S01]  /*dd60*/  @!P5 ST.E.64 desc[UR50][R28.64], R50 ;  /* 0x000000321c00d985 */ /* 0x0005e2000c101b32 */
[----:B------:R-:W-:-:S03]  /*dd70*/  ISETP.GE.AND P1, PT, R231, UR4, PT ;  /* 0x00000004e7007c0c */ /* 0x000fc6000bf26270 */
[----:B------:R-:W-:Y:S01]  /*dd80*/  @!P0 ST.E.64 desc[UR50][R34.64], R60 ;  /* 0x0000003c22008985 */ /* 0x000fe2000c101b32 */
[----:B------:R-:W-:Y:S02]  /*dd90*/  ISETP.GE.AND P0, PT, R232, UR4, PT ;  /* 0x00000004e8007c0c */ /* 0x000fe4000bf06270 */
[-C--:B------:R-:W-:Y:S01]  /*dda0*/  @!P3 LEA R10, P6, R18, R24.reuse, 0x2 ;  /* 0x00000018120ab211 */ /* 0x080fe200078c10ff */
[----:B------:R-:W-:Y:S01]  /*ddb0*/  @!P2 ST.E.64 desc[UR50][R36.64], R66 ;  /* 0x000000422400a985 */ /* 0x000fe2000c101b32 */
[----:B------:R-:W-:Y:S02]  /*ddc0*/  ISETP.GE.AND P2, PT, R230, UR4, PT ;  /* 0x00000004e6007c0c */ /* 0x000fe4000bf46270 */
[C---:B-1----:R-:W-:Y:S02]  /*ddd0*/  @!P4 LEA R20, P5, R233.reuse, R24, 0x2 ;  /* 0x00000018e914c211 */ /* 0x042fe400078a10ff */
[-C--:B------:R-:W-:Y:S02]  /*dde0*/  @!P3 LEA.HI.X R11, R18, R25.reuse, R11, 0x2, P6 ;  /* 0x00000019120bb211 */ /* 0x080fe400030f140b */
[----:B------:R-:W-:-:S02]  /*ddf0*/  @!P4 LEA.HI.X R21, R233, R25, R136, 0x2, P5 ;  /* 0x00000019e915c211 */ /* 0x000fc400028f1488 */
[CC--:B--2---:R-:W-:Y:S01]  /*de00*/  @!P1 LEA R28, P6, R231.reuse, R24.reuse, 0x2 ;  /* 0x00000018e71c9211 */ /* 0x0c4fe200078c10ff */
[----:B------:R1:W-:Y:S01]  /*de10*/  @!P3 ST.E.64 desc[UR50][R10.64], R68 ;  /* 0x000000440a00b985 */ /* 0x0003e2000c101b32 */
[C---:B------:R-:W-:Y:S02]  /*de20*/  @!P0 LEA R8, P3, R232.reuse, R24, 0x2 ;  /* 0x00000018e8088211 */ /* 0x040fe400078610ff */
[-C--:B------:R-:W-:Y:S01]  /*de30*/  @!P1 LEA.HI.X R29, R231, R25.reuse, R59, 0x2, P6 ;  /* 0x00000019e71d9211 */ /* 0x080fe200030f143b */
[----:B------:R2:W-:Y:S01]  /*de40*/  @!P4 ST.E.64 desc[UR50][R20.64], R74 ;  /* 0x0000004a1400c985 */ /* 0x0005e2000c101b32 */
[----:B------:R-:W-:Y:S02]  /*de50*/  ISETP.GE.AND P4, PT, R229, UR4, PT ;  /* 0x00000004e5007c0c */ /* 0x000fe4000bf86270 */
[----:B------:R-:W-:Y:S02]  /*de60*/  @!P0 LEA.HI.X R9, R232, R25, R135, 0x2, P3 ;  /* 0x00000019e8098211 */ /* 0x000fe400018f1487 */
[----:B------:R-:W-:-:S02]  /*de70*/  ISETP.GE.AND P3, PT, R228, UR4, PT ;  /* 0x00000004e4007c0c */ /* 0x000fc4000bf66270 */
[CC--:B------:R-:W-:Y:S01]  /*de80*/  @!P2 LEA R30, P5, R230.reuse, R24.reuse, 0x2 ;  /* 0x00000018e61ea211 */ /* 0x0c0fe200078a10ff */
[----:B------:R3:W-:Y:S01]  /*de90*/  @!P0 ST.E.64 desc[UR50][R8.64], R76 ;  /* 0x0000004c08008985 */ /* 0x0007e2000c101b32 */
[----:B------:R-:W-:Y:S02]  /*dea0*/  ISETP.GE.AND P0, PT, R227, UR4, PT ;  /* 0x00000004e3007c0c */ /* 0x000fe4000bf06270 */
[----:B------:R-:W-:Y:S01]  /*deb0*/  @!P2 LEA.HI.X R31, R230, R25, R58, 0x2, P5 ;  /* 0x00000019e61fa211 */ /* 0x000fe200028f143a */
[----:B------:R4:W-:Y:S01]  /*dec0*/  @!P1 ST.E.64 desc[UR50][R28.64], R82 ;  /* 0x000000521c009985 */ /* 0x0009e2000c101b32 */
[----:B------:R-:W-:Y:S02]  /*ded0*/  ISETP.GE.AND P1, PT, R226, UR4, PT ;  /* 0x00000004e2007c0c */ /* 0x000fe4000bf26270 */
[----:B-1----:R-:W-:Y:S01]  /*dee0*/  @!P4 LEA R10, P5, R229, R24, 0x2 ;  /* 0x00000018e50ac211 */ /* 0x002fe200078a10ff */
[----:B------:R1:W-:Y:S01]  /*def0*/  @!P2 ST.E.64 desc[UR50][R30.64], R84 ;  /* 0x000000541e00a985 */ /* 0x0003e2000c101b32 */
[----:B------:R-:W-:-:S02]  /*df00*/  ISETP.GE.AND P2, PT, R225, UR4, PT ;  /* 0x00000004e1007c0c */ /* 0x000fc4000bf46270 */
[-C--:B------:R-:W-:Y:S02]  /*df10*/  @!P4 LEA.HI.X R11, R229, R25.reuse, R57, 0x2, P5 ;  /* 0x00000019e50bc211 */ /* 0x080fe400028f1439 */
[CC--:B--2---:R-:W-:Y:S02]  /*df20*/  @!P3 LEA R20, P6, R228.reuse, R24.reuse, 0x2 ;  /* 0x00000018e414b211 */ /* 0x0c4fe400078c10ff */
[C---:B------:R-:W-:Y:S01]  /*df30*/  @!P0 LEA R32, P5, R227.reuse, R24, 0x2 ;  /* 0x00000018e3208211 */ /* 0x040fe200078a10ff */
[----:B------:R2:W-:Y:S01]  /*df40*/  @!P4 ST.E.64 desc[UR50][R10.64], R90 ;  /* 0x0000005a0a00c985 */ /* 0x0005e2000c101b32 */
[-C--:B------:R-:W-:Y:S02]  /*df50*/  @!P3 LEA.HI.X R21, R228, R25.reuse, R56, 0x2, P6 ;  /* 0x00000019e415b211 */ /* 0x080fe400030f1438 */
[----:B------:R-:W-:Y:S02]  /*df60*/  ISETP.GE.AND P4, PT, R224, UR4, PT ;  /* 0x00000004e0007c0c */ /* 0x000fe4000bf86270 */
[----:B------:R-:W-:Y:S01]  /*df70*/  @!P0 LEA.HI.X R33, R227, R25, R55, 0x2, P5 ;  /* 0x00000019e3218211 */ /* 0x000fe200028f1437 */
[----:B------:R5:W-:Y:S01]  /*df80*/  @!P3 ST.E.64 desc[UR50][R20.64], R92 ;  /* 0x0000005c1400b985 */ /* 0x000be2000c101b32 */
[----:B------:R-:W-:-:S02]  /*df90*/  ISETP.GE.AND P3, PT, R223, UR4, PT ;  /* 0x00000004df007c0c */ /* 0x000fc4000bf66270 */
[CC--:B---3--:R-:W-:Y:S01]  /*dfa0*/  @!P1 LEA R8, P6, R226.reuse, R24.reuse, 0x2 ;  /* 0x00000018e2089211 */ /* 0x0c8fe200078c10ff */
[----:B------:R-:W-:Y:S01]  /*dfb0*/  @!P0 ST.E.64 desc[UR50][R32.64], R98 ;  /* 0x0000006220008985 */ /* 0x000fe2000c101b32 */
[CC--:B----4-:R-:W-:Y:S02]  /*dfc0*/  @!P2 LEA R28, P5, R225.reuse, R24.reuse, 0x2 ;  /* 0x00000018e11ca211 */ /* 0x0d0fe400078a10ff */
[-C--:B------:R-:W-:Y:S02]  /*dfd0*/  @!P1 LEA.HI.X R9, R226, R25.reuse, R54, 0x2, P6 ;  /* 0x00000019e2099211 */ /* 0x080fe400030f1436 */
[----:B------:R-:W-:Y:S02]  /*dfe0*/  ISETP.GE.AND P0, PT, R222, UR4, PT ;  /* 0x00000004de007c0c */ /* 0x000fe4000bf06270 */
[----:B-1----:R-:W-:Y:S01]  /*dff0*/  @!P4 LEA R30, P6, R224, R24, 0x2 ;  /* 0x00000018e01ec211 */ /* 0x002fe200078c10ff */
[----:B------:R1:W-:Y:S01]  /*e000*/  @!P1 ST.E.64 desc[UR50][R8.64], R100 ;  /* 0x0000006408009985 */ /* 0x0003e2000c101b32 */
[----:B------:R-:W-:-:S02]  /*e010*/  @!P2 LEA.HI.X R29, R225, R25, R53, 0x2, P5 ;  /* 0x00000019e11da211 */ /* 0x000fc400028f1435 */
[-C--:B------:R-:W-:Y:S02]  /*e020*/  @!P4 LEA.HI.X R31, R224, R25.reuse, R52, 0x2, P6 ;  /* 0x00000019e01fc211 */ /* 0x080fe400030f1434 */
[----:B------:R-:W-:Y:S01]  /*e030*/  ISETP.GE.AND P1, PT, R221, UR4, PT ;  /* 0x00000004dd007c0c */ /* 0x000fe2000bf26270 */
[----:B------:R3:W-:Y:S01]  /*e040*/  @!P2 ST.E.64 desc[UR50][R28.64], R106 ;  /* 0x0000006a1c00a985 */ /* 0x0007e2000c101b32 */
[C---:B--2---:R-:W-:Y:S02]  /*e050*/  @!P3 LEA R10, P2, R223.reuse, R24, 0x2 ;  /* 0x00000018df0ab211 */ /* 0x044fe400078410ff */
[----:B------:R-:W-:Y:S01]  /*e060*/  ISETP.GE.AND P5, PT, R220, UR4, PT ;  /* 0x00000004dc007c0c */ /* 0x000fe2000bfa6270 */
[----:B------:R2:W-:Y:S01]  /*e070*/  @!P4 ST.E.64 desc[UR50][R30.64], R108 ;  /* 0x0000006c1e00c985 */ /* 0x0005e2000c101b32 */
[----:B------:R-:W-:Y:S02]  /*e080*/  @!P3 LEA.HI.X R11, R223, R25, R43, 0x2, P2 ;  /* 0x00000019df0bb211 */ /* 0x000fe400010f142b */
[----:B------:R-:W-:-:S02]  /*e090*/  ISETP.GE.AND P4, PT, R23, UR4, PT ;  /* 0x0000000417007c0c */ /* 0x000fc4000bf86270 */
[----:B------:R-:W-:Y:S01]  /*e0a0*/  ISETP.GE.AND P2, PT, R22, UR4, PT ;  /* 0x0000000416007c0c */ /* 0x000fe2000bf46270 */
[----:B------:R4:W-:Y:S01]  /*e0b0*/  @!P3 ST.E.64 desc[UR50][R10.64], R114 ;  /* 0x000000720a00b985 */ /* 0x0009e2000c101b32 */
[CC--:B-----5:R-:W-:Y:S02]  /*e0c0*/  @!P0 LEA R20, P6, R222.reuse, R24.reuse, 0x2 ;  /* 0x00000018de148211 */ /* 0x0e0fe400078c10ff */
[C---:B-1----:R-:W-:Y:S02]  /*e0d0*/  @!P1 LEA R8, P3, R221.reuse, R24, 0x2 ;  /* 0x00000018dd089211 */ /* 0x042fe400078610ff */
[-C--:B------:R-:W-:Y:S02]  /*e0e0*/  @!P0 LEA.HI.X R21, R222, R25.reuse, R42, 0x2, P6 ;  /* 0x00000019de158211 */ /* 0x080fe400030f142a */
[----:B------:R-:W-:-:S03]  /*e0f0*/  @!P1 LEA.HI.X R9, R221, R25, R41, 0x2, P3 ;  /* 0x00000019dd099211 */ /* 0x000fc600018f1429 */
[----:B------:R4:W-:Y:S01]  /*e100*/  @!P0 ST.E.64 desc[UR50][R20.64], R116 ;  /* 0x0000007414008985 */ /* 0x0009e2000c101b32 */
[-C--:B---3--:R-:W-:Y:S02]  /*e110*/  @!P5 LEA R28, P0, R220, R24.reuse, 0x2 ;  /* 0x00000018dc1cd211 */ /* 0x088fe400078010ff */
[CC--:B--2---:R-:W-:Y:S01]  /*e120*/  @!P4 LEA R30, P3, R23.reuse, R24.reuse, 0x2 ;  /* 0x00000018171ec211 */ /* 0x0c4fe200078610ff */
[----:B------:R4:W-:Y:S01]  /*e130*/  @!P1 ST.E.64 desc[UR50][R8.64], R122 ;  /* 0x0000007a08009985 */ /* 0x0009e2000c101b32 */
[----:B------:R-:W-:Y:S02]  /*e140*/  @!P2 LEA R24, P6, R22, R24, 0x2 ;  /* 0x000000181618a211 */ /* 0x000fe400078c10ff */
[-C--:B------:R-:W-:Y:S02]  /*e150*/  @!P5 LEA.HI.X R29, R220, R25.reuse, R40, 0x2, P0 ;  /* 0x00000019dc1dd211 */ /* 0x080fe400000f1428 */
[-C--:B------:R-:W-:Y:S02]  /*e160*/  @!P4 LEA.HI.X R31, R23, R25.reuse, R39, 0x2, P3 ;  /* 0x00000019171fc211 */ /* 0x080fe400018f1427 */
[----:B------:R-:W-:Y:S01]  /*e170*/  @!P2 LEA.HI.X R25, R22, R25, R38, 0x2, P6 ;  /* 0x000000191619a211 */ /* 0x000fe200030f1426 */
[----:B------:R4:W-:Y:S04]  /*e180*/  @!P5 ST.E.64 desc[UR50][R28.64], R124 ;  /* 0x0000007c1c00d985 */ /* 0x0009e8000c101b32 */
[----:B------:R4:W-:Y:S04]  /*e190*/  @!P4 ST.E.64 desc[UR50][R30.64], R130 ;  /* 0x000000821e00c985 */ /* 0x0009e8000c101b32 */
[----:B------:R4:W-:Y:S02]  /*e1a0*/  @!P2 ST.E.64 desc[UR50][R24.64], R132 ;  /* 0x000000841800a985 */ /* 0x0009e4000c101b32 */
.L_x_3309:
[----:B------:R-:W-:Y:S05]  /*e1b0*/  BSYNC B1 ;  /* 0x0000000000017941 */ /* 0x000fea0003800000 */
.L_x_3308:
[----:B------:R-:W-:Y:S01]  /*e1c0*/  ISETP.GE.AND P0, PT, R26, R3, PT ;  /* 0x000000031a00720c */ /* 0x000fe20003f06270 */
[----:B----4-:R3:W4:Y:S04]  /*e1d0*/  SHFL.IDX PT, R9, R2, 0x1, 0x1c1f ;  /* 0x003c1f0002097f89 */ /* 0x01072800000e0000 */
[----:B------:R3:W0:Y:S08]  /*e1e0*/  SHFL.IDX PT, R8, R0, 0x1, 0x1c1f ;  /* 0x003c1f0000087f89 */ /* 0x00063000000e0000 */
[----:B---3--:R-:W-:Y:S05]  /*e1f0*/  @P0 BRA `(.L_x_3307) ;  /* 0x0000001400180947 */ /* 0x008fea0003800000 */
[----:B------:R-:W-:Y:S01]  /*e200*/  ULDC UR4, c[0x0][0xac8] ;  /* 0x0002b20000047ab9 */ /* 0x000fe20000000800 */
[C---:B------:R-:W-:Y:S01]  /*e210*/  VIADD R27, R17.reuse, 0x30 ;  /* 0x00000030111b7836 */ /* 0x040fe20000000000 */
[C---:B------:R-:W-:Y:S01]  /*e220*/  ISETP.GE.AND P0, PT, R17.reuse, UR4, PT ;  /* 0x0000000411007c0c */ /* 0x040fe2000bf06270 */
[----:B--2---:R-:W-:Y:S01]  /*e230*/  VIADD R25, R17, 0x28 ;  /* 0x0000002811197836 */ /* 0x004fe20000000000 */
[----:B------:R-:W-:Y:S02]  /*e240*/  ISETP.GE.AND P1, PT, R236, UR4, PT ;  /* 0x00000004ec007c0c */ /* 0x000fe4000bf26270 */
[----:B------:R-:W-:Y:S02]  /*e250*/  ISETP.GE.AND P5, PT, R235, UR4, PT ;  /* 0x00000004eb007c0c */ /* 0x000fe4000bfa6270 */
[----:B------:R-:W-:Y:S02]  /*e260*/  ISETP.GE.AND P2, PT, R234, UR4, PT ;  /* 0x00000004ea007c0c */ /* 0x000fe4000bf46270 */
[----:B------:R-:W-:-:S02]  /*e270*/  ISETP.GE.AND P4, PT, R19, UR4, PT ;  /* 0x0000000413007c0c */ /* 0x000fc4000bf86270 */
[----:B------:R-:W-:Y:S02]  /*e280*/  ISETP.GE.AND P3, PT, R25, UR4, PT ;  /* 0x0000000419007c0c */ /* 0x000fe4000bf66270 */
[----:B------:R-:W-:Y:S01]  /*e290*/  SHF.R.S32.HI R28, RZ, 0x1f, R19 ;  /* 0x0000001fff1c7819 */ /* 0x000fe20000011413 */
[----:B0---4-:R-:W-:Y:S01]  /*e2a0*/  @!P0 IMAD.WIDE R2, R17, 0x4, R8 ;  /* 0x0000000411028825 */ /* 0x011fe200078e0208 */
[----:B------:R-:W-:-:S03]  /*e2b0*/  SHF.R.S32.HI R0, RZ, 0x1f, R25 ;  /* 0x0000001fff007819 */ /* 0x000fc60000011419 */
[CC--:B------:R-:W-:Y:S01]  /*e2c0*/  @!P5 LEA R20, P6, R235.reuse, R8.reuse, 0x2 ;  /* 0x00000008eb14d211 */ /* 0x0c0fe200078c10ff */
[----:B------:R0:W-:Y:S01]  /*e2d0*/  @!P0 ST.E.64 desc[UR50][R2.64], R12 ;  /* 0x0000000c02008985 */ /* 0x0001e2000c101b32 */
[C---:B------:R-:W-:Y:S02]  /*e2e0*/  @!P1 LEA R10, P0, R236.reuse, R8, 0x2 ;  /* 0x00000008ec0a9211 */ /* 0x040fe400078010ff */
[-C--:B------:R-:W-:Y:S02]  /*e2f0*/  @!P5 LEA.HI.X R21, R235, R9.reuse, R138, 0x2, P6 ;  /* 0x00000009eb15d211 */ /* 0x080fe400030f148a */
[----:B------:R-:W-:Y:S02]  /*e300*/  @!P1 LEA.HI.X R11, R236, R9, R139, 0x2, P0 ;  /* 0x00000009ec0b9211 */ /* 0x000fe400000f148b */
[----:B------:R-:W-:-:S03]  /*e310*/  ISETP.GE.AND P0, PT, R27, UR4, PT ;  /* 0x000000041b007c0c */ /* 0x000fc6000bf06270 */
[----:B------:R2:W-:Y:S01]  /*e320*/  @!P1 ST.E.64 desc[UR50][R10.64], R14 ;  /* 0x0000000e0a009985 */ /* 0x0005e2000c101b32 */
[-C--:B-1----:R-:W-:Y:S02]  /*e330*/  @!P3 LEA R24, P1, R25, R8.reuse, 0x2 ;  /* 0x000000081918b211 */ /* 0x082fe400078210ff */
[C---:B0-----:R-:W-:Y:S01]  /*e340*/  @!P2 LEA R2, P6, R234.reuse, R8, 0x2 ;  /* 0x00000008ea02a211 */ /* 0x041fe200078c10ff */
[----:B------:R-:W-:Y:S01]  /*e350*/  @!P5 ST.E.64 desc[UR50][R20.64], R46 ;  /* 0x0000002e1400d985 */ /* 0x000fe2000c101b32 */
[----:B------:R-:W-:Y:S02]  /*e360*/  SHF.R.S32.HI R13, RZ, 0x1f, R27 ;  /* 0x0000001fff0d7819 */ /* 0x000fe4000001141b */
[----:B------:R-:W-:-:S03]  /*e370*/  @!P2 LEA.HI.X R3, R234, R9, R137, 0x2, P6 ;  /* 0x00000009ea03a211 */ /* 0x000fc600030f1489 */
[-C--:B------:R-:W-:Y:S02]  /*e380*/  @!P0 LEA R26, P5, R27, R8.reuse, 0x2 ;  /* 0x000000081b1a8211 */ /* 0x080fe400078a10ff */
[----:B------:R-:W-:Y:S01]  /*e390*/  @!P4 LEA R12, P6, R19, R8, 0x2 ;  /* 0x00000008130cc211 */ /* 0x000fe200078c10ff */
[----:B------:R0:W-:Y:S01]  /*e3a0*/  @!P2 ST.E.64 desc[UR50][R2.64], R48 ;  /* 0x000000300200a985 */ /* 0x0001e2000c101b32 */
[-C--:B------:R-:W-:Y:S02]  /*e3b0*/  @!P0 LEA.HI.X R27, R27, R9.reuse, R13, 0x2, P5 ;  /* 0x000000091b1b8211 */ /* 0x080fe400028f140d */
[-C--:B------:R-:W-:Y:S02]  /*e3c0*/  @!P3 LEA.HI.X R25, R25, R9.reuse, R0, 0x2, P1 ;  /* 0x000000091919b211 */ /* 0x080fe400008f1400 */
[----:B------:R-:W-:Y:S02]  /*e3d0*/  @!P4 LEA.HI.X R13, R19, R9, R28, 0x2, P6 ;  /* 0x00000009130dc211 */ /* 0x000fe400030f141c */
[----:B------:R-:W-:-:S02]  /*e3e0*/  ISETP.GE.AND P1, PT, R18, UR4, PT ;  /* 0x0000000412007c0c */ /* 0x000fc4000bf26270 */
[----:B--2---:R-:W-:Y:S01]  /*e3f0*/  SHF.R.S32.HI R11, RZ, 0x1f, R18 ;  /* 0x0000001fff0b7819 */ /* 0x004fe20000011412 */
[----:B------:R1:W-:Y:S01]  /*e400*/  @!P4 ST.E.64 desc[UR50][R12.64], R62 ;  /* 0x0000003e0c00c985 */ /* 0x0003e2000c101b32 */
[----:B------:R-:W-:Y:S02]  /*e410*/  ISETP.GE.AND P4, PT, R233, UR4, PT ;  /* 0x00000004e9007c0c */ /* 0x000fe4000bf86270 */
[----:B------:R-:W-:Y:S01]  /*e420*/  ISETP.GE.AND P2, PT, R232, UR4, PT ;  /* 0x00000004e8007c0c */ /* 0x000fe2000bf46270 */
[----:B------:R-:W-:Y:S01]  /*e430*/  @!P3 ST.E.64 desc[UR50][R24.64], R64 ;  /* 0x000000401800b985 */ /* 0x000fe2000c101b32 */
[----:B------:R-:W-:-:S03]  /*e440*/  ISETP.GE.AND P3, PT, R231, UR4, PT ;  /* 0x00000004e7007c0c */ /* 0x000fc6000bf66270 */
[----:B------:R-:W-:Y:S02]  /*e450*/  @!P0 ST.E.64 desc[UR50][R26.64], R70 ;  /* 0x000000461a008985 */ /* 0x000fe4000c101b32 */
[----:B------:R-:W-:-:S04]  /*e460*/  @!P1 LEA R10, P5, R18, R8, 0x2 ;  /* 0x00000008120a9211 */ /* 0x000fc800078a10ff */
[-C--:B------:R-:W-:Y:S02]  /*e470*/  @!P1 LEA.HI.X R11, R18, R9.reuse, R11, 0x2, P5 ;  /* 0x00000009120b9211 */ /* 0x080fe400028f140b */
[CC--:B------:R-:W-:Y:S02]  /*e480*/  @!P4 LEA R14, P0, R233.reuse, R8.reuse, 0x2 ;  /* 0x00000008e90ec211 */ /* 0x0c0fe400078010ff */
[----:B0-----:R-:W-:Y:S01]  /*e490*/  @!P2 LEA R2, P6, R232, R8, 0x2 ;  /* 0x00000008e802a211 */ /* 0x001fe200078c10ff */
[----:B------:R0:W-:Y:S01]  /*e4a0*/  @!P1 ST.E.64 desc[UR50][R10.64], R72 ;  /* 0x000000480a009985 */ /* 0x0001e2000c101b32 */
[----:B------:R-:W-:Y:S02]  /*e4b0*/  @!P4 LEA.HI.X R15, R233, R9, R136, 0x2, P0 ;  /* 0x00000009e90fc211 */ /* 0x000fe400000f1488 */
[----:B------:R-:W-:Y:S02]  /*e4c0*/  ISETP.GE.AND P1, PT, R230, UR4, PT ;  /* 0x00000004e6007c0c */ /* 0x000fe4000bf26270 */
[----:B------:R-:W-:Y:S01]  /*e4d0*/  ISETP.GE.AND P0, PT, R229, UR4, PT ;  /* 0x00000004e5007c0c */ /* 0x000fe2000bf06270 */
[----:B------:R-:W-:Y:S01]  /*e4e0*/  @!P4 ST.E.64 desc[UR50][R14.64], R78 ;  /* 0x0000004e0e00c985 */ /* 0x000fe2000c101b32 */
[----:B------:R-:W-:-:S02]  /*e4f0*/  ISETP.GE.AND P4, PT, R228, UR4, PT ;  /* 0x00000004e4007c0c */ /* 0x000fc4000bf86270 */
[C---:B-1----:R-:W-:Y:S02]  /*e500*/  @!P3 LEA R12, P5, R231.reuse, R8, 0x2 ;  /* 0x00000008e70cb211 */ /* 0x042fe400078a10ff */
[-C--:B------:R-:W-:Y:S02]  /*e510*/  @!P2 LEA.HI.X R3, R232, R9.reuse, R135, 0x2, P6 ;  /* 0x00000009e803a211 */ /* 0x080fe400030f1487 */
[----:B------:R-:W-:-:S03]  /*e520*/  @!P3 LEA.HI.X R13, R231, R9, R59, 0x2, P5 ;  /* 0x00000009e70db211 */ /* 0x000fc600028f143b */
[CC--:B0-----:R-:W-:Y:S01]  /*e530*/  @!P1 LEA R10, P5, R230.reuse, R8.reuse, 0x2 ;  /* 0x00000008e60a9211 */ /* 0x0c1fe200078a10ff */
[----:B------:R0:W-:Y:S01]  /*e540*/  @!P2 ST.E.64 desc[UR50][R2.64], R80 ;  /* 0x000000500200a985 */ /* 0x0001e2000c101b32 */
[----:B------:R-:W-:Y:S02]  /*e550*/  ISETP.GE.AND P2, PT, R227, UR4, PT ;  /* 0x00000004e3007c0c */ /* 0x000fe4000bf46270 */
[CC--:B------:R-:W-:Y:S01]  /*e560*/  @!P0 LEA R20, P6, R229.reuse, R8.reuse, 0x2 ;  /* 0x00000008e5148211 */ /* 0x0c0fe200078c10ff */
[----:B------:R1:W-:Y:S01]  /*e570*/  @!P3 ST.E.64 desc[UR50][R12.64], R86 ;  /* 0x000000560c00b985 */ /* 0x0003e2000c101b32 */
[-C--:B------:R-:W-:Y:S02]  /*e580*/  @!P1 LEA.HI.X R11, R230, R9.reuse, R58, 0x2, P5 ;  /* 0x00000009e60b9211 */ /* 0x080fe400028f143a */
[----:B------:R-:W-:Y:S02]  /*e590*/  ISETP.GE.AND P3, PT, R226, UR4, PT ;  /* 0x00000004e2007c0c */ /* 0x000fe4000bf66270 */
[----:B------:R-:W-:Y:S01]  /*e5a0*/  @!P4 LEA R24, P5, R228, R8, 0x2 ;  /* 0x00000008e418c211 */ /* 0x000fe200078a10ff */
[----:B------:R2:W-:Y:S01]  /*e5b0*/  @!P1 ST.E.64 desc[UR50][R10.64], R88 ;  /* 0x000000580a009985 */ /* 0x0005e2000c101b32 */
[----:B------:R-:W-:-:S02]  /*e5c0*/  @!P0 LEA.HI.X R21, R229, R9, R57, 0x2, P6 ;  /* 0x00000009e5158211 */ /* 0x000fc400030f1439 */
[----:B------:R-:W-:Y:S02]  /*e5d0*/  @!P4 LEA.HI.X R25, R228, R9, R56, 0x2, P5 ;  /* 0x00000009e419c211 */ /* 0x000fe400028f1438 */
[----:B------:R-:W-:Y:S01]  /*e5e0*/  ISETP.GE.AND P1, PT, R225, UR4, PT ;  /* 0x00000004e1007c0c */ /* 0x000fe2000bf26270 */
[----:B------:R3:W-:Y:S01]  /*e5f0*/  @!P0 ST.E.64 desc[UR50][R20.64], R94 ;  /* 0x0000005e14008985 */ /* 0x0007e2000c101b32 */
[----:B0-----:R-:W-:-:S03]  /*e600*/  @!P2 LEA R2, P0, R227, R8, 0x2 ;  /* 0x00000008e302a211 */ /* 0x001fc600078010ff */
[----:B------:R-:W-:Y:S01]  /*e610*/  @!P4 ST.E.64 desc[UR50][R24.64], R96 ;  /* 0x000000601800c985 */ /* 0x000fe2000c101b32 */
[----:B------:R-:W-:Y:S02]  /*e620*/  ISETP.GE.AND P4, PT, R224, UR4, PT ;  /* 0x00000004e0007c0c */ /* 0x000fe4000bf86270 */
[CC--:B-1----:R-:W-:Y:S02]  /*e630*/  @!P3 LEA R12, P5, R226.reuse, R8.reuse, 0x2 ;  /* 0x00000008e20cb211 */ /* 0x0c2fe400078a10ff */
[-C--:B------:R-:W-:Y:S02]  /*e640*/  @!P2 LEA.HI.X R3, R227, R9.reuse, R55, 0x2, P0 ;  /* 0x00000009e303a211 */ /* 0x080fe400000f1437 */
[----:B------:R-:W-:Y:S02]  /*e650*/  ISETP.GE.AND P0, PT, R223, UR4, PT ;  /* 0x00000004df007c0c */ /* 0x000fe4000bf06270 */
[----:B------:R-:W-:Y:S01]  /*e660*/  @!P3 LEA.HI.X R13, R226, R9, R54, 0x2, P5 ;  /* 0x00000009e20db211 */ /* 0x000fe200028f1436 */
[----:B------:R0:W-:Y:S01]  /*e670*/  @!P2 ST.E.64 desc[UR50][R2.64], R102 ;  /* 0x000000660200a985 */ /* 0x0001e2000c101b32 */
[----:B------:R-:W-:-:S02]  /*e680*/  @!P1 LEA R14, P6, R225, R8, 0x2 ;  /* 0x00000008e10e9211 */ /* 0x000fc400078c10ff */
[----:B------:R-:W-:Y:S01]  /*e690*/  ISETP.GE.AND P2, PT, R222, UR4, PT ;  /* 0x00000004de007c0c */ /* 0x000fe2000bf46270 */
[----:B------:R1:W-:Y:S01]  /*e6a0*/  @!P3 ST.E.64 desc[UR50][R12.64], R104 ;  /* 0x000000680c00b985 */ /* 0x0003e2000c101b32 */
[-C--:B------:R-:W-:Y:S02]  /*e6b0*/  @!P1 LEA.HI.X R15, R225, R9.reuse, R53, 0x2, P6 ;  /* 0x00000009e10f9211 */ /* 0x080fe400030f1435 */
[C---:B--2---:R-:W-:Y:S02]  /*e6c0*/  @!P4 LEA R10, P3, R224.reuse, R8, 0x2 ;  /* 0x00000008e00ac211 */ /* 0x044fe400078610ff */
[----:B------:R-:W-:Y:S01]  /*e6d0*/  ISETP.GE.AND P5, PT, R221, UR4, PT ;  /* 0x00000004dd007c0c */ /* 0x000fe2000bfa6270 */
[----:B------:R2:W-:Y:S01]  /*e6e0*/  @!P1 ST.E.64 desc[UR50][R14.64], R110 ;  /* 0x0000006e0e009985 */ /* 0x0005e2000c101b32 */
[----:B------:R-:W-:Y:S02]  /*e6f0*/  @!P4 LEA.HI.X R11, R224, R9, R52, 0x2, P3 ;  /* 0x00000009e00bc211 */ /* 0x000fe400018f1434 */
[----:B------:R-:W-:-:S02]  /*e700*/  ISETP.GE.AND P3, PT, R220, UR4, PT ;  /* 0x00000004dc007c0c */ /* 0x000fc4000bf66270 */
[----:B------:R-:W-:Y:S01]  /*e710*/  ISETP.GE.AND P1, PT, R23, UR4, PT ;  /* 0x0000000417007c0c */ /* 0x000fe2000bf26270 */
[----:B------:R4:W-:Y:S01]  /*e720*/  @!P4 ST.E.64 desc[UR50][R10.64], R112 ;  /* 0x000000700a00c985 */ /* 0x0009e2000c101b32 */
[CC--:B---3--:R-:W-:Y:S02]  /*e730*/  @!P0 LEA R20, P6, R223.reuse, R8.reuse, 0x2 ;  /* 0x00000008df148211 */ /* 0x0c8fe400078c10ff */
[C---:B0-----:R-:W-:Y:S02]  /*e740*/  @!P2 LEA R2, P4, R222.reuse, R8, 0x2 ;  /* 0x00000008de02a211 */ /* 0x041fe400078810ff */
[-C--:B------:R-:W-:Y:S02]  /*e750*/  @!P0 LEA.HI.X R21, R223, R9.reuse, R43, 0x2, P6 ;  /* 0x00000009df158211 */ /* 0x080fe400030f142b */
[----:B------:R-:W-:-:S03]  /*e760*/  @!P2 LEA.HI.X R3, R222, R9, R42, 0x2, P4 ;  /* 0x00000009de03a211 */ /* 0x000fc600020f142a */
[----:B------:R4:W-:Y:S01]  /*e770*/  @!P0 ST.E.64 desc[UR50][R20.64], R118 ;  /* 0x0000007614008985 */ /* 0x0009e2000c101b32 */
[-C--:B-1----:R-:W-:Y:S02]  /*e780*/  @!P5 LEA R12, P0, R221, R8.reuse, 0x2 ;  /* 0x00000008dd0cd211 */ /* 0x082fe400078010ff */
[CC--:B--2---:R-:W-:Y:S01]  /*e790*/  @!P3 LEA R14, P4, R220.reuse, R8.reuse, 0x2 ;  /* 0x00000008dc0eb211 */ /* 0x0c4fe200078810ff */
[----:B------:R4:W-:Y:S01]  /*e7a0*/  @!P2 ST.E.64 desc[UR50][R2.64], R120 ;  /* 0x000000780200a985 */ /* 0x0009e2000c101b32 */
[----:B------:R-:W-:Y:S02]  /*e7b0*/  @!P1 LEA R24, P6, R23, R8, 0x2 ;  /* 0x0000000817189211 */ /* 0x000fe400078c10ff */
        /* <DEDUP_REMOVED lines=8> */
[----:B----4-:R-:W-:-:S04]  /*e840*/  LEA R2, P0, R22, R8, 0x2 ;  /* 0x0000000816027211 */ /* 0x010fc800078010ff */
[----:B------:R-:W-:-:S05]  /*e850*/  LEA.HI.X R3, R22, R9, R38, 0x2, P0 ;  /* 0x0000000916037211 */ /* 0x000fca00000f1426 */
[----:B------:R3:W-:Y:S01]  /*e860*/  ST.E.64 desc[UR50][R2.64], R6 ;  /* 0x0000000602007985 */ /* 0x0007e2000c101b32 */
[----:B------:R-:W-:Y:S05]  /*e870*/  BRA `(.L_x_3307) ;  /* 0x0000000c00787947 */ /* 0x000fea0003800000 */
.L_x_3298:
        /* <DEDUP_REMOVED lines=22> */
[----:B0-----:R-:W-:-:S05]  /*e9e0*/  VIADD R7, R7, 0xffffff80 ;  /* 0xffffff8007077836 */ /* 0x001fca0000000000 */
[----:B------:R-:W-:Y:S02]  /*e9f0*/  ISETP.GT.AND P0, PT, R7, 0x7f, PT ;  /* 0x0000007f0700780c */ /* 0x000fe40003f04270 */
[----:B--2---:R-:W-:-:S13]  /*ea00*/  @P1 R2UR UR4, R6 ;  /* 0x00000000060412ca */ /* 0x004fda00000e0000 */
[----:B------:R-:W-:Y:S01]  /*ea10*/  USHF.R.S32.HI UR16, URZ, 0x1f, UR4 ;  /* 0x0000001f3f107899 */ /* 0x000fe20008011404 */
[----:B-1----:R-:W-:Y:S11]  /*ea20*/  @P2 BRA `(.L_x_3310) ;  /* 0x0000000000102947 */ /* 0x002ff60003800000 */
[----:B------:R-:W-:Y:S05]  /*ea30*/  @!P1 BRA `(.L_x_3310) ;  /* 0x00000000000c9947 */ /* 0x000fea0003800000 */
[----:B------:R-:W2:Y:S04]  /*ea40*/  LDG.E R5, desc[UR50][R2.64] ;  /* 0x0000003202057981 */ /* 0x000ea8000c1e1900 */
[----:B-----5:R-:W2:Y:S02]  /*ea50*/  LDG.E R0, desc[UR50][R2.64+0x4] ;  /* 0x0000043202007981 */ /* 0x020ea4000c1e1900 */
[----:B--2---:R-:W-:-:S07]  /*ea60*/  IMAD.IADD R0, R0, 0x1, -R5 ;  /* 0x0000000100007824 */ /* 0x004fce00078e0a05 */
.L_x_3310:
[----:B------:R-:W-:Y:S01]  /*ea70*/  USEL UR36, UR36, URZ, !UP0 ;  /* 0x0000003f24247287 */ /* 0x000fe2000c000000 */
[----:B------:R-:W-:Y:S01]  /*ea80*/  BSSY B1, `(.L_x_3311) ;  /* 0x0000039000017945 */ /* 0x000fe20003800000 */
[----:B------:R-:W-:-:S03]  /*ea90*/  USEL UR37, UR37, URZ, !UP0 ;  /* 0x0000003f25257287 */ /* 0x000fc6000c000000 */
[----:B------:R-:W-:Y:S09]  /*eaa0*/  @P0 BRA `(.L_x_3312) ;  /* 0x0000000000d80947 */ /* 0x000ff20003800000 */
[----:B------:R-:W0:Y:S01]  /*eab0*/  S2R R3, SR_TID.X ;  /* 0x0000000000037919 */ /* 0x000e220000002100 */
[----:B------:R-:W1:Y:S01]  /*eac0*/  LDC R9, c[0x0][0xbe8] ;  /* 0x0002fa00ff097b82 */ /* 0x000e620000000800 */
[----:B------:R-:W-:-:S04]  /*ead0*/  IMAD.U32 R2, RZ, RZ, UR42 ;  /* 0x0000002aff027e24 */ /* 0x000fc8000f8e00ff */
[----:B0-----:R-:W-:Y:S02]  /*eae0*/  IMAD R2, R2, 0x80, R3 ;  /* 0x0000008002027824 */ /* 0x001fe400078e0203 */
[----:B-1---5:R-:W-:Y:S02]  /*eaf0*/  IMAD R3, R0, R9, RZ ;  /* 0x0000000900037224 */ /* 0x022fe400078e02ff */
[----:B------:R-:W-:-:S05]  /*eb00*/  VIADD R4, R2, 0xffffff80 ;  /* 0xffffff8002047836 */ /* 0x000fca0000000000 */
        /* <DEDUP_REMOVED lines=48> */
.L_x_3312:
[----:B------:R-:W-:Y:S05]  /*ee10*/  BSYNC B1 ;  /* 0x0000000000017941 */ /* 0x000fea0003800000 */
.L_x_3311:
[----:B------:R-:W-:-:S06]  /*ee20*/  UISETP.GT.AND UP0, UPT, UR44, 0x1, UPT ;  /* 0x000000012c00788c */ /* 0x000fcc000bf04270 */
[----:B------:R-:W-:-:S13]  /*ee30*/  PLOP3.LUT P0, PT, PT, PT, UP0, 0x80, 0x0 ;  /* 0x000000000000781c */ /* 0x000fda0003f0f008 */
[----:B------:R-:W-:Y:S05]  /*ee40*/  @P0 BRA `(.L_x_3307) ;  /* 0x0000000800040947 */ /* 0x000fea0003800000 */
[----:B------:R-:W1:Y:S01]  /*ee50*/  LDC R11, c[0x0][0xbe8] ;  /* 0x0002fa00ff0b7b82 */ /* 0x000e620000000800 */
[----:B------:R-:W-:Y:S01]  /*ee60*/  ULDC.64 UR12, c[0x0][0xaa0] ;  /* 0x0002a800000c7ab9 */ /* 0x000fe20000000a00 */
[--C-:B------:R-:W-:Y:S01]  /*ee70*/  IMAD R2, R16, 0x20, R237.reuse ;  /* 0x0000002010027824 */ /* 0x100fe200078e02ed */
[----:B------:R-:W-:Y:S01]  /*ee80*/  UIMAD UR10, UR16, UR12, URZ ;  /* 0x0000000c100a72a4 */ /* 0x000fe2000f8e023f */
[----:B0-----:R-:W-:Y:S01]  /*ee90*/  IMAD.U32 R5, RZ, RZ, UR42 ;  /* 0x0000002aff057e24 */ /* 0x001fe2000f8e00ff */
[----:B------:R-:W-:Y:S01]  /*eea0*/  UIMAD.WIDE.U32 UR8, UR4, UR12, URZ ;  /* 0x0000000c040872a5 */ /* 0x000fe2000f8e003f */
[----:B------:R-:W-:Y:S01]  /*eeb0*/  IMAD.U32 R8, RZ, RZ, UR42 ;  /* 0x0000002aff087e24 */ /* 0x000fe2000f8e00ff */
[----:B------:R-:W-:Y:S01]  /*eec0*/  UIMAD UR10, UR4, UR13, UR10 ;  /* 0x0000000d040a72a4 */ /* 0x000fe2000f8e020a */
[----:B------:R-:W-:Y:S01]  /*eed0*/  IMAD R6, R5, 0x80, R2 ;  /* 0x0000008005067824 */ /* 0x000fe200078e0202 */
[----:B------:R-:W-:Y:S01]  /*eee0*/  BSSY B1, `(.L_x_3313) ;  /* 0x0000041000017945 */ /* 0x000fe20003800000 */
[----:B------:R-:W-:Y:S01]  /*eef0*/  IMAD R8, R8, 0x80, R237 ;  /* 0x0000008008087824 */ /* 0x000fe200078e02ed */
[----:B------:R-:W-:Y:S01]  /*ef00*/  UIADD3 UR9, UR9, UR10, URZ ;  /* 0x0000000a09097290 */ /* 0x000fe2000fffe03f */
[----:B------:R-:W-:-:S02]  /*ef10*/  IMAD.MOV.U32 R5, RZ, RZ, R6 ;  /* 0x000000ffff057224 */ /* 0x000fc400078e0006 */
[----:B------:R-:W-:Y:S02]  /*ef20*/  ULDC.64 UR10, c[0x0][0xae8] ;  /* 0x0002ba00000a7ab9 */ /* 0x000fe40000000a00 */
[----:B------:R-:W-:-:S04]  /*ef30*/  UIMAD.WIDE.U32 UR8, UR39, UR10, UR8 ;  /* 0x0000000a270872a5 */ /* 0x000fc8000f8e0008 */
[----:B------:R-:W-:-:S03]  /*ef40*/  UIMAD UR9, UR39, UR11, UR9 ;  /* 0x0000000b270972a4 */ /* 0x000fc6000f8e0209 */
[----:B------:R-:W-:Y:S01]  /*ef50*/  ULDC.64 UR10, c[0x0][0xaf0] ;  /* 0x0002bc00000a7ab9 */ /* 0x000fe20000000a00 */
[----:B-1----:R-:W-:Y:S01]  /*ef60*/  ISETP.NE.AND P0, PT, R11, 0x1, PT ;  /* 0x000000010b00780c */ /* 0x002fe20003f05270 */
[----:B------:R-:W-:-:S04]  /*ef70*/  UIMAD UR37, UR37, UR10, URZ ;  /* 0x0000000a252572a4 */ /* 0x000fc8000f8e023f */
[----:B------:R-:W-:Y:S02]  /*ef80*/  UIMAD UR4, UR36, UR11, UR37 ;  /* 0x0000000b240472a4 */ /* 0x000fe4000f8e0225 */
[----:B------:R-:W-:-:S03]  /*ef90*/  UIMAD.WIDE.U32 UR36, UR36, UR10, UR8 ;  /* 0x0000000a242472a5 */ /* 0x000fc6000f8e0008 */
[----:B------:R-:W-:Y:S01]  /*efa0*/  ULDC.64 UR8, c[0x0][0xae0] ;  /* 0x0002b80000087ab9 */ /* 0x000fe20000000a00 */
[----:B------:R-:W-:Y:S02]  /*efb0*/  UIADD3 UR4, UR37, UR4, URZ ;  /* 0x0000000425047290 */ /* 0x000fe4000fffe03f */
[----:B------:R-:W0:Y:S08]  /*efc0*/  @P0 LDC R3, c[0x0][0xbec] ;  /* 0x0002fb00ff030b82 */ /* 0x000e300000000800 */
[----:B------:R-:W1:Y:S01]  /*efd0*/  @P0 LDC R7, c[0x0][0xbf0] ;  /* 0x0002fc00ff070b82 */ /* 0x000e620000000800 */
[----:B0-----:R-:W-:-:S04]  /*efe0*/  @P0 IMAD.HI.U32 R2, R6, R3, RZ ;  /* 0x0000000306020227 */ /* 0x001fc800078e00ff */
[----:B------:R-:W-:Y:S02]  /*eff0*/  IMAD.U32 R3, RZ, RZ, UR37 ;  /* 0x00000025ff037e24 */ /* 0x000fe4000f8e00ff */
[----:B------:R-:W-:Y:S01]  /*f000*/  IMAD.U32 R3, RZ, RZ, UR4 ;  /* 0x00000004ff037e24 */ /* 0x000fe2000f8e00ff */
[----:B-1----:R-:W-:-:S04]  /*f010*/  @P0 SHF.R.U32.HI R5, RZ, R7, R2 ;  /* 0x00000007ff050219 */ /* 0x002fc80000011602 */
[--C-:B------:R-:W-:Y:S01]  /*f020*/  SHF.R.S32.HI R2, RZ, 0x1f, R5.reuse ;  /* 0x0000001fff027819 */ /* 0x100fe20000011405 */
[----:B------:R-:W-:-:S04]  /*f030*/  IMAD.MOV R7, RZ, RZ, -R5 ;  /* 0x000000ffff077224 */ /* 0x000fc800078e0a05 */
[----:B------:R-:W-:Y:S02]  /*f040*/  IMAD R4, R2, UR8, RZ ;  /* 0x0000000802047c24 */ /* 0x000fe4000f8e02ff */
[----:B------:R-:W-:Y:S02]  /*f050*/  IMAD R7, R11, R7, R6 ;  /* 0x000000070b077224 */ /* 0x000fe400078e0206 */
[----:B------:R-:W-:Y:S02]  /*f060*/  IMAD.U32 R2, RZ, RZ, UR36 ;  /* 0x00000024ff027e24 */ /* 0x000fe4000f8e00ff */
[C---:B------:R-:W-:Y:S01]  /*f070*/  IMAD R9, R5.reuse, UR9, R4 ;  /* 0x0000000905097c24 */ /* 0x040fe2000f8e0204 */
[----:B------:R-:W-:Y:S01]  /*f080*/  SHF.R.S32.HI R4, RZ, 0x1f, R7 ;  /* 0x0000001fff047819 */ /* 0x000fe20000011407 */
[----:B------:R-:W-:Y:S01]  /*f090*/  IMAD.WIDE.U32 R2, R5, UR8, R2 ;  /* 0x0000000805027c25 */ /* 0x000fe2000f8e0002 */
[----:B------:R-:W-:-:S03]  /*f0a0*/  ULDC.64 UR8, c[0x0][0xad8] ;  /* 0x0002b60000087ab9 */ /* 0x000fc60000000a00 */
[----:B------:R-:W-:Y:S02]  /*f0b0*/  IMAD.IADD R3, R3, 0x1, R9 ;  /* 0x0000000103037824 */ /* 0x000fe400078e0209 */
[----:B------:R-:W-:Y:S02]  /*f0c0*/  IMAD R6, R4, UR8, RZ ;  /* 0x0000000804067c24 */ /* 0x000fe4000f8e02ff */
[----:B-----5:R-:W-:Y:S02]  /*f0d0*/  IMAD R11, R0, R11, RZ ;  /* 0x0000000b000b7224 */ /* 0x020fe400078e02ff */
[C---:B------:R-:W-:Y:S02]  /*f0e0*/  VIADD R4, R8.reuse, 0x40 ;  /* 0x0000004008047836 */ /* 0x040fe40000000000 */
[C---:B------:R-:W-:Y:S01]  /*f0f0*/  IMAD R5, R7.reuse, UR9, R6 ;  /* 0x0000000907057c24 */ /* 0x040fe2000f8e0206 */
[-C--:B------:R-:W-:Y:S01]  /*f100*/  ISETP.GE.AND P2, PT, R8, R11.reuse, PT ;  /* 0x0000000b0800720c */ /* 0x080fe20003f46270 */
[----:B------:R-:W-:Y:S01]  /*f110*/  IMAD.WIDE.U32 R2, R7, UR8, R2 ;  /* 0x0000000807027c25 */ /* 0x000fe2000f8e0002 */
[----:B------:R-:W-:Y:S01]  /*f120*/  ULDC.64 UR8, c[0x0][0xa80] ;  /* 0x0002a00000087ab9 */ /* 0x000fe20000000a00 */
[----:B------:R-:W-:-:S02]  /*f130*/  ISETP.GE.AND P1, PT, R4, R11, PT ;  /* 0x0000000b0400720c */ /* 0x000fc40003f26270 */
[----:B------:R-:W-:Y:S01]  /*f140*/  IMAD.IADD R3, R3, 0x1, R5 ;  /* 0x0000000103037824 */ /* 0x000fe200078e0205 */
[----:B------:R-:W-:Y:S01]  /*f150*/  LEA R4, P3, R2, UR8, 0x1 ;  /* 0x0000000802047c11 */ /* 0x000fe2000f8608ff */
[----:B------:R-:W-:Y:S02]  /*f160*/  VIADD R0, R8, 0x20 ;  /* 0x0000002008007836 */ /* 0x000fe40000000000 */
[----:B------:R-:W-:Y:S01]  /*f170*/  IMAD.SHL.U32 R7, R16, 0x8, RZ ;  /* 0x0000000810077824 */ /* 0x000fe200078e00ff */
[----:B------:R-:W-:Y:S02]  /*f180*/  LEA.HI.X R5, R2, UR9, R3, 0x1, P3 ;  /* 0x0000000902057c11 */ /* 0x000fe400098f0c03 */
[----:B------:R-:W-:Y:S01]  /*f190*/  ISETP.GE.AND P0, PT, R0, R11, PT ;  /* 0x0000000b0000720c */ /* 0x000fe20003f06270 */
[C---:B------:R-:W-:Y:S01]  /*f1a0*/  VIADD R9, R7.reuse, 0x40 ;  /* 0x0000004007097836 */ /* 0x040fe20000000000 */
[----:B------:R0:W1:Y:S01]  /*f1b0*/  SHFL.IDX PT, R2, R4, RZ, 0x181f ;  /* 0x00181fff04027589 */ /* 0x00006200000e0000 */
[----:B------:R-:W-:Y:S01]  /*f1c0*/  VIADD R13, R7, 0x80 ;  /* 0x00000080070d7836 */ /* 0x000fe20000000000 */
[----:B------:R-:W-:-:S02]  /*f1d0*/  SHF.R.S32.HI R6, RZ, 0x1f, R7 ;  /* 0x0000001fff067819 */ /* 0x000fc40000011407 */
[----:B------:R0:W2:Y:S01]  /*f1e0*/  SHFL.IDX PT, R0, R5, RZ, 0x181f ;  /* 0x00181fff05007589 */ /* 0x0000a200000e0000 */
        /* <DEDUP_REMOVED lines=12> */
[----:B------:R3:W-:Y:S01]  /*f2b0*/  @!P4 ST.E.128 desc[UR50][R14.64], RZ ;  /* 0x000000ff0e00c985 */ /* 0x0007e2000c101d32 */
[----:B------:R-:W-:-:S03]  /*f2c0*/  @!P2 LEA.HI.X R3, R13, R0, R12, 0x1, P6 ;  /* 0x000000000d03a211 */ /* 0x000fc600030f0c0c */
[----:B------:R3:W-:Y:S04]  /*f2d0*/  @!P3 ST.E.128 desc[UR50][R20.64], RZ ;  /* 0x000000ff1400b985 */ /* 0x0007e8000c101d32 */
[----:B------:R3:W-:Y:S02]  /*f2e0*/  @!P2 ST.E.128 desc[UR50][R2.64], RZ ;  /* 0x000000ff0200a985 */ /* 0x0007e4000c101d32 */
.L_x_3314:
[----:B------:R-:W-:Y:S05]  /*f2f0*/  BSYNC B1 ;  /* 0x0000000000017941 */ /* 0x000fea0003800000 */
.L_x_3313:
[----:B--2---:R2:W4:Y:S01]  /*f300*/  SHFL.IDX PT, R0, R5, 0x1, 0x181f ;  /* 0x00381f0005007f89 */ /* 0x00452200000e0000 */
[----:B------:R-:W-:Y:S03]  /*f310*/  BSSY B1, `(.L_x_3315) ;  /* 0x0000010000017945 */ /* 0x000fe60003800000 */
[----:B-1-3--:R2:W1:Y:S01]  /*f320*/  SHFL.IDX PT, R2, R4, 0x1, 0x181f ;  /* 0x00381f0004027f89 */ /* 0x00a46200000e0000 */
[----:B------:R-:W-:Y:S05]  /*f330*/  @P0 BRA `(.L_x_3316) ;  /* 0x0000000000340947 */ /* 0x000fea0003800000 */
[----:B------:R-:W-:Y:S02]  /*f340*/  ULDC UR4, c[0x0][0xac8] ;  /* 0x0002b20000047ab9 */ /* 0x000fe40000000800 */
[----:B------:R-:W-:Y:S02]  /*f350*/  ISETP.GE.AND P4, PT, R7, UR4, PT ;  /* 0x0000000407007c0c */ /* 0x000fe4000bf86270 */
[----:B------:R-:W-:Y:S02]  /*f360*/  ISETP.GE.AND P5, PT, R9, UR4, PT ;  /* 0x0000000409007c0c */ /* 0x000fe4000bfa6270 */
[----:B------:R-:W-:-:S09]  /*f370*/  ISETP.GE.AND P6, PT, R13, UR4, PT ;  /* 0x000000040d007c0c */ /* 0x000fd2000bfc6270 */
[-C--:B-1----:R-:W-:Y:S02]  /*f380*/  @!P4 LEA R14, P0, R7, R2.reuse, 0x1 ;  /* 0x00000002070ec211 */ /* 0x082fe400078008ff */
[-C--:B------:R-:W-:Y:S02]  /*f390*/  @!P5 LEA R20, P2, R9, R2.reuse, 0x1 ;  /* 0x000000020914d211 */ /* 0x080fe400078408ff */
[----:B------:R-:W-:Y:S02]  /*f3a0*/  @!P6 LEA R2, P3, R13, R2, 0x1 ;  /* 0x000000020d02e211 */ /* 0x000fe400078608ff */
[-C--:B----4-:R-:W-:Y:S02]  /*f3b0*/  @!P4 LEA.HI.X R15, R7, R0.reuse, R6, 0x1, P0 ;  /* 0x00000000070fc211 */ /* 0x090fe400000f0c06 */
[-C--:B------:R-:W-:Y:S02]  /*f3c0*/  @!P5 LEA.HI.X R21, R9, R0.reuse, R10, 0x1, P2 ;  /* 0x000000000915d211 */ /* 0x080fe400010f0c0a */
[----:B------:R-:W-:Y:S01]  /*f3d0*/  @!P6 LEA.HI.X R3, R13, R0, R12, 0x1, P3 ;  /* 0x000000000d03e211 */ /* 0x000fe200018f0c0c */
[----:B------:R3:W-:Y:S04]  /*f3e0*/  @!P4 ST.E.128 desc[UR50][R14.64], RZ ;  /* 0x000000ff0e00c985 */ /* 0x0007e8000c101d32 */
[----:B------:R3:W-:Y:S04]  /*f3f0*/  @!P5 ST.E.128 desc[UR50][R20.64], RZ ;  /* 0x000000ff1400d985 */ /* 0x0007e8000c101d32 */
[----:B------:R3:W-:Y:S02]  /*f400*/  @!P6 ST.E.128 desc[UR50][R2.64], RZ ;  /* 0x000000ff0200e985 */ /* 0x0007e4000c101d32 */
.L_x_3316:
[----:B------:R-:W-:Y:S05]  /*f410*/  BSYNC B1 ;  /* 0x0000000000017941 */ /* 0x000fea0003800000 */
.L_x_3315:
[----:B----4-:R4:W0:Y:S01]  /*f420*/  SHFL.IDX PT, R0, R5, 0x2, 0x181f ;  /* 0x00581f0005007f89 */ /* 0x01082200000e0000 */
        /* <DEDUP_REMOVED lines=10> */
[-C--:B0-----:R-:W-:Y:S02]  /*f4d0*/  @!P3 LEA.HI.X R15, R7, R0.reuse, R6, 0x1, P0 ;  /* 0x00000000070fb211 */ /* 0x081fe400000f0c06 */
[-C--:B------:R-:W-:Y:S02]  /*f4e0*/  @!P4 LEA.HI.X R21, R9, R0.reuse, R10, 0x1, P1 ;  /* 0x000000000915c211 */ /* 0x080fe400008f0c0a */
[----:B------:R-:W-:Y:S01]  /*f4f0*/  @!P5 LEA.HI.X R3, R13, R0, R12, 0x1, P2 ;  /* 0x000000000d03d211 */ /* 0x000fe200010f0c0c */
[----:B------:R3:W-:Y:S04]  /*f500*/  @!P3 ST.E.128 desc[UR50][R14.64], RZ ;  /* 0x000000ff0e00b985 */ /* 0x0007e8000c101d32 */
[----:B------:R3:W-:Y:S04]  /*f510*/  @!P4 ST.E.128 desc[UR50][R20.64], RZ ;  /* 0x000000ff1400c985 */ /* 0x0007e8000c101d32 */
[----:B------:R3:W-:Y:S02]  /*f520*/  @!P5 ST.E.128 desc[UR50][R2.64], RZ ;  /* 0x000000ff0200d985 */ /* 0x0007e4000c101d32 */
.L_x_3318:
[----:B------:R-:W-:Y:S05]  /*f530*/  BSYNC B1 ;  /* 0x0000000000017941 */ /* 0x000fea0003800000 */
.L_x_3317:
[----:B0-----:R-:W-:Y:S01]  /*f540*/  VIADD R0, R8, 0x60 ;  /* 0x0000006008007836 */ /* 0x001fe20000000000 */
[----:B--2-4-:R-:W0:Y:S04]  /*f550*/  SHFL.IDX PT, R5, R5, 0x3, 0x181f ;  /* 0x00781f0005057f89 */ /* 0x014e2800000e0000 */
[----:B------:R-:W-:Y:S01]  /*f560*/  ISETP.GE.AND P0, PT, R0, R11, PT ;  /* 0x0000000b0000720c */ /* 0x000fe20003f06270 */
[----:B-1-3--:R1:W2:-:S12]  /*f570*/  SHFL.IDX PT, R2, R4, 0x3, 0x181f ;  /* 0x00781f0004027f89 */ /* 0x00a29800000e0000 */
[----:B-1----:R-:W-:Y:S05]  /*f580*/  @P0 BRA `(.L_x_3307) ;  /* 0x0000000000340947 */ /* 0x002fea0003800000 */
        /* <DEDUP_REMOVED lines=13> */
.L_x_3307:
[----:B------:R-:W-:Y:S05]  /*f660*/  BSYNC B0 ;  /* 0x0000000000007941 */ /* 0x000fea0003800000 */
.L_x_3297:
[----:B------:R-:W-:Y:S02]  /*f670*/  ULDC UR4, c[0x0][0xc3c] ;  /* 0x00030f0000047ab9 */ /* 0x000fe40000000800 */
[----:B------:R-:W-:-:S06]  /*f680*/  UISETP.GE.AND UP0, UPT, UR7, UR4, UPT ;  /* 0x000000040700728c */ /* 0x000fcc000bf06270 */
[----:B------:R-:W-:-:S13]  /*f690*/  PLOP3.LUT P0, PT, PT, PT, UP0, 0x80, 0x0 ;  /* 0x000000000000781c */ /* 0x000fda0003f0f008 */
[----:B------:R-:W-:Y:S05]  /*f6a0*/  @!P0 BRA `(.L_x_3319) ;  /* 0xffffff1800788947 */ /* 0x000fea000383ffff */
[----:B------:R-:W-:Y:S05]  /*f6b0*/  EXIT ;  /* 0x000000000000794d */ /* 0x000fea0003800000 */
.L_x_3270:
        /* <DEDUP_REMOVED lines=22> */
.L_x_3320:
        /* <DEDUP_REMOVED lines=44> */
.L_x_3324:
        /* <DEDUP_REMOVED lines=38> */
.L_x_3322:
        /* <DEDUP_REMOVED lines=20> */
.L_x_3325:
        /* <DEDUP_REMOVED lines=56> */
.L_x_3323:
[----:B------:R1:W-:Y:S04]  /*10200*/  STL [R1+0x20], R7 ;  /* 0x0000200701007387 */ /* 0x0003e80000100800 */
[----:B------:R1:W-:Y:S04]  /*10210*/  STL [R1+0x24], RZ ;  /* 0x000024ff01007387 */ /* 0x0003e80000100800 */
[----:B------:R1:W-:Y:S02]  /*10220*/  STL [R1+0x28], RZ ;  /* 0x000028ff01007387 */ /* 0x0003e40000100800 */
.L_x_3326:
        /* <DEDUP_REMOVED lines=11> */
.L_x_3321:
        /* <DEDUP_REMOVED lines=8> */
[----:B------:R-:W0:Y:S01]  /*10360*/  S2R R10, SR_TID.X ;  /* 0x00000000000a7919 */ /* 0x000e220000002100 */
        /* <DEDUP_REMOVED lines=8> */
[----:B0-----:R-:W-:Y:S01]  /*103f0*/  SHF.R.U32.HI R0, RZ, 0x1, R10 ;  /* 0x00000001ff007819 */ /* 0x001fe2000001160a */
[C---:B-1----:R-:W-:Y:S01]  /*10400*/  IMAD.SHL.U32 R4, R10.reuse, 0x40, RZ ;  /* 0x000000400a047824 */ /* 0x042fe200078e00ff */
[C---:B------:R-:W-:Y:S01]  /*10410*/  LOP3.LUT R9, R10.reuse, 0x7f, RZ, 0xc0, !PT ;  /* 0x0000007f0a097812 */ /* 0x040fe200078ec0ff */
[----:B------:R-:W-:-:S03]  /*10420*/  IMAD.SHL.U32 R5, R10, 0x2, RZ ;  /* 0x000000020a057824 */ /* 0x000fc600078e00ff */
[----:B------:R-:W-:-:S04]  /*10430*/  LOP3.LUT R3, R4, 0x180, RZ, 0xc0, !PT ;  /* 0x0000018004037812 */ /* 0x000fc800078ec0ff */
[----:B------:R-:W-:Y:S01]  /*10440*/  LOP3.LUT R3, R3, 0x30, R0, 0xf8, !PT ;  /* 0x0000003003037812 */ /* 0x000fe200078ef800 */
[----:B------:R-:W-:-:S05]  /*10450*/  IMAD.SHL.U32 R0, R10, 0x10, RZ ;  /* 0x000000100a007824 */ /* 0x000fca00078e00ff */
[----:B------:R-:W-:-:S04]  /*10460*/  LOP3.LUT R2, R0, 0x1b0, RZ, 0xc0, !PT ;  /* 0x000001b000027812 */ /* 0x000fc800078ec0ff */
[----:B------:R-:W-:Y:S01]  /*10470*/  LOP3.LUT R6, R2, 0x30, R5, 0x78, !PT ;  /* 0x0000003002067812 */ /* 0x000fe200078e7805 */
[----:B------:R-:W-:-:S05]  /*10480*/  IMAD.SHL.U32 R2, R9, 0x10, RZ ;  /* 0x0000001009027824 */ /* 0x000fca00078e00ff */
[----:B------:R-:W-:Y:S01]  /*10490*/  LOP3.LUT R7, R2, 0x600, RZ, 0xc0, !PT ;  /* 0x0000060002077812 */ /* 0x000fe200078ec0ff */
[----:B------:R-:W-:-:S05]  /*104a0*/  IMAD.SHL.U32 R2, R10, 0x8, RZ ;  /* 0x000000080a027824 */ /* 0x000fca00078e00ff */
[----:B------:R-:W-:Y:S02]  /*104b0*/  LOP3.LUT R5, R3, 0x30, R2, 0x78, !PT ;  /* 0x0000003003057812 */ /* 0x000fe400078e7802 */
[----:B------:R-:W-:Y:S02]  /*104c0*/  LOP3.LUT R3, R7, 0x40, R0, 0xf8, !PT ;  /* 0x0000004007037812 */ /* 0x000fe400078ef800 */
[----:B------:R-:W-:Y:S02]  /*104d0*/  LOP3.LUT R4, R5, 0x640, R4, 0xf8, !PT ;  /* 0x0000064005047812 */ /* 0x000fe400078ef804 */
[----:B------:R-:W-:Y:S01]  /*104e0*/  LOP3.LUT R2, R3, R6, RZ, 0xfc, !PT ;  /* 0x0000000603027212 */ /* 0x000fe200078efcff */
[----:B------:R-:W-:Y:S01]  /*104f0*/  IMAD.SHL.U32 R3, R10, 0x20, RZ ;  /* 0x000000200a037824 */ /* 0x000fe200078e00ff */
[----:B------:R-:W-:Y:S01]  /*10500*/  LOP3.LUT R0, R0, 0x30, RZ, 0xc0, !PT ;  /* 0x0000003000007812 */ /* 0x000fe200078ec0ff */
[----:B------:R0:W-:Y:S03]  /*10510*/  STL [R1], R4 ;  /* 0x0000000401007387 */ /* 0x0001e60000100800 */
[----:B------:R-:W-:Y:S01]  /*10520*/  LOP3.LUT R8, R7, 0x60, R3, 0xf8, !PT ;  /* 0x0000006007087812 */ /* 0x000fe200078ef803 */
[----:B------:R-:W-:Y:S01]  /*10530*/  IMAD.SHL.U32 R7, R10, 0x4, RZ ;  /* 0x000000040a077824 */ /* 0x000fe200078e00ff */
[----:B------:R-:W-:-:S02]  /*10540*/  LOP3.LUT R6, R3, 0x80, RZ, 0xc0, !PT ;  /* 0x0000008003067812 */ /* 0x000fc400078ec0ff */
[----:B------:R-:W-:Y:S02]  /*10550*/  LOP3.LUT R19, R8, 0x100, R3, 0xf8, !PT ;  /* 0x0000010008137812 */ /* 0x000fe400078ef803 */
[----:B------:R-:W-:Y:S02]  /*10560*/  LOP3.LUT R6, R6, 0x10, R10, 0xf8, !PT ;  /* 0x0000001006067812 */ /* 0x000fe400078ef80a */
[----:B0-----:R-:W-:Y:S02]  /*10570*/  SHF.R.U32.HI R4, RZ, 0x2, R9 ;  /* 0x00000002ff047819 */ /* 0x001fe40000011609 */
[----:B------:R-:W-:Y:S02]  /*10580*/  LOP3.LUT R6, R6, 0x10, R7, 0x78, !PT ;  /* 0x0000001006067812 */ /* 0x000fe400078e7807 */
[----:B------:R-:W-:Y:S01]  /*10590*/  LOP3.LUT R4, R4, 0x60, R3, 0xf8, !PT ;  /* 0x0000006004047812 */ /* 0x000fe200078ef803 */
[----:B------:R-:W-:Y:S01]  /*105a0*/  IMAD.IADD R3, R17, 0x1, R2 ;  /* 0x0000000111037824 */ /* 0x000fe200078e0202 */
[----:B------:R-:W-:Y:S01]  /*105b0*/  LOP3.LUT R19, R19, R6, RZ, 0xfc, !PT ;  /* 0x0000000613137212 */ /* 0x000fe200078efcff */
[----:B------:R-:W-:-:S03]  /*105c0*/  IMAD.MOV.U32 R2, RZ, RZ, 0x1 ;  /* 0x00000001ff027424 */ /* 0x000fc600078e00ff */
[----:B------:R-:W-:Y:S04]  /*105d0*/  STL [R1+0x30], R3 ;  /* 0x0000300301007387 */ /* 0x000fe80000100800 */
[----:B------:R-:W-:Y:S04]  /*105e0*/  STL [R1+0x34], RZ ;  /* 0x000034ff01007387 */ /* 0x000fe80000100800 */
[----:B------:R0:W-:Y:S04]  /*105f0*/  STL [R1+0xc], R2 ;  /* 0x00000c0201007387 */ /* 0x0001e80000100800 */
[----:B------:R1:W-:Y:S01]  /*10600*/  STL [R1+0x4], RZ ;  /* 0x000004ff01007387 */ /* 0x0003e20000100800 */
[----:B0-----:R-:W-:-:S02]  /*10610*/  LOP3.LUT R2, R0, 0x40, RZ, 0xfc, !PT ;  /* 0x0000004000027812 */ /* 0x001fc400078efcff */
[----:B-1----:R-:W-:-:S07]  /*10620*/  LOP3.LUT R0, R0, 0x80, RZ, 0xfc, !PT ;  /* 0x0000008000007812 */ /* 0x002fce00078efcff */
.L_x_3399:
[----:B------:R-:W-:Y:S01]  /*10630*/  ULDC.64 UR4, c[0x0][0xc88] ;  /* 0x0003220000047ab9 */ /* 0x000fe20000000a00 */
[----:B------:R-:W-:Y:S01]  /*10640*/  ULDC.64 UR6, c[0x0][0xa18] ;  /* 0x0002860000067ab9 */ /* 0x000fe20000000a00 */
[----:B------:R-:W-:Y:S01]  /*10650*/  UIMAD.WIDE UR4, UR43, 0x4, UR4 ;  /* 0x000000042b0478a5 */ /* 0x000fe2000f8e0204 */
[----:B01----:R-:W0:Y:S01]  /*10660*/  LDC.64 R4, c[0x0][0x418] ;  /* 0x00010600ff047b82 */ /* 0x003e220000000a00 */
[----:B------:R-:W2:Y:S04]  /*10670*/  LDL.LU R10, [R1+0x28] ;  /* 0x00002800010a7983 */ /* 0x000ea80000300800 */
[----:B------:R-:W-:Y:S02]  /*10680*/  IMAD.U32 R2, RZ, RZ, UR4 ;  /* 0x00000004ff027e24 */ /* 0x000fe4000f8e00ff */
[----:B------:R-:W-:Y:S01]  /*10690*/  IMAD.U32 R3, RZ, RZ, UR5 ;  /* 0x00000005ff037e24 */ /* 0x000fe2000f8e00ff */
[----:B------:R-:W-:Y:S01]  /*106a0*/  UISETP.NE.U32.AND UP0, UPT, UR6, URZ, UPT ;  /* 0x0000003f0600728c */ /* 0x000fe2000bf05070 */
[----:B------:R-:W1:Y:S01]  /*106b0*/  LDC R9, c[0x0][0x2f0] ;  /* 0x0000bc00ff097b82 */ /* 0x000e620000000800 */
[----:B------:R-:W-:Y:S01]  /*106c0*/  ULDC UR8, c[0x0][0x288] ;  /* 0x0000a20000087ab9 */ /* 0x000fe20000000800 */
[----:B------:R-:W-:Y:S01]  /*106d0*/  ULDC.64 UR4, c[0x0][0xa28] ;  /* 0x00028a0000047ab9 */ /* 0x000fe20000000a00 */
[----:B------:R-:W3:Y:S01]  /*106e0*/  LDG.E R2, desc[UR50][R2.64] ;  /* 0x0000003202027981 */ /* 0x000ee2000c1e1900 */
[----:B------:R-:W-:Y:S01]  /*106f0*/  UISETP.NE.AND.EX UP0, UPT, UR7, URZ, UPT, UP0 ;  /* 0x0000003f0700728c */ /* 0x000fe2000bf05300 */
[----:B------:R-:W-:Y:S01]  /*10700*/  IMAD.U32 R0, RZ, RZ, UR8 ;  /* 0x00000008ff007e24 */ /* 0x000fe2000f8e00ff */
[----:B------:R-:W-:Y:S01]  /*10710*/  UISETP.NE.U32.AND UP1, UPT, UR4, URZ, UPT ;  /* 0x0000003f0400728c */ /* 0x000fe2000bf25070 */
[----:B------:R-:W-:-:S03]  /*10720*/  ULDC.64 UR8, c[0x0][0xa08] ;  /* 0x0002820000087ab9 */ /* 0x000fc60000000a00 */
[----:B------:R-:W-:Y:S01]  /*10730*/  PLOP3.LUT P3, PT, PT, PT, UP0, 0x80, 0x0 ;  /* 0x000000000000781c */ /* 0x000fe20003f6f008 */
[----:B------:R-:W-:Y:S01]  /*10740*/  UISETP.NE.AND.EX UP1, UPT, UR5, URZ, UPT, UP1 ;  /* 0x0000003f0500728c */ /* 0x000fe2000bf25310 */
[----:B---3--:R-:W-:-:S05]  /*10750*/  R2UR UR47, R2 ;  /* 0x00000000022f72ca */ /* 0x008fca00000e0000 */
[----:B------:R-:W-:-:S08]  /*10760*/  PLOP3.LUT P4, PT, PT, PT, UP1, 0x80, 0x0 ;  /* 0x000000000000781c */ /* 0x000fd00003f8f018 */
[----:B------:R-:W-:Y:S02]  /*10770*/  USHF.R.S32.HI UR46, URZ, 0x1f, UR47 ;  /* 0x0000001f3f2e7899 */ /* 0x000fe4000801142f */
[----:B------:R-:W-:Y:S02]  /*10780*/  USHF.L.U32 UR44, UR47, 0x2, URZ ;  /* 0x000000022f2c7899 */ /* 0x000fe4000800063f */
[----:B------:R-:W-:Y:S02]  /*10790*/  USHF.L.U64.HI UR45, UR47, 0x2, UR46 ;  /* 0x000000022f2d7899 */ /* 0x000fe4000801022e */
[----:B------:R-:W-:Y:S02]  /*107a0*/  @UP0 UIADD3 UR6, UP3, UR44, UR6, URZ ;  /* 0x000000062c060290 */ /* 0x000fe4000ff7e03f */
[----:B------:R-:W-:Y:S02]  /*107b0*/  @UP1 ULEA UR4, UP2, UR47, UR4, 0x2 ;  /* 0x000000042f041291 */ /* 0x000fe4000f84103f */
[----:B------:R-:W-:-:S02]  /*107c0*/  @UP0 UIADD3.X UR7, UR45, UR7, URZ, UP3, !UPT ;  /* 0x000000072d070290 */ /* 0x000fc40009ffe43f */
[----:B------:R-:W-:Y:S01]  /*107d0*/  IMAD.U32 R2, RZ, RZ, UR6 ;  /* 0x00000006ff027e24 */ /* 0x000fe2000f8e00ff */
[----:B------:R-:W-:-:S03]  /*107e0*/  @UP1 ULEA.HI.X UR5, UR47, UR5, UR46, 0x2, UP2 ;  /* 0x000000052f051291 */ /* 0x000fc600090f142e */
[----:B------:R-:W-:Y:S01]  /*107f0*/  IMAD.U32 R3, RZ, RZ, UR7 ;  /* 0x00000007ff037e24 */ /* 0x000fe2000f8e00ff */
[----:B------:R-:W-:-:S04]  /*10800*/  ULDC.64 UR6, c[0x0][0xa00] ;  /* 0x0002800000067ab9 */ /* 0x000fc80000000a00 */
[----:B------:R3:W4:Y:S01]  /*10810*/  @P3 LDG.E R0, desc[UR50][R2.64] ;  /* 0x0000003202003981 */ /* 0x000722000c1e1900 */
[----:B------:R-:W-:Y:S02]  /*10820*/  ISETP.NE.U32.AND P0, PT, RZ, UR6, PT ;  /* 0x00000006ff007c0c */ /* 0x000fe4000bf05070 */
[----:B------:R-:W-:Y:S02]  /*10830*/  ISETP.NE.U32.AND P2, PT, RZ, UR8, PT ;  /* 0x00000008ff007c0c */ /* 0x000fe4000bf45070 */
[----:B------:R-:W-:Y:S02]  /*10840*/  ISETP.NE.AND.EX P0, PT, RZ, UR7, PT, P0 ;  /* 0x00000007ff007c0c */ /* 0x000fe4000bf05300 */
[----:B0-----:R-:W-:Y:S01]  /*10850*/  ISETP.NE.U32.AND P1, PT, R4, RZ, PT ;  /* 0x000000ff0400720c */ /* 0x001fe20003f25070 */
[----:B---3--:R-:W-:Y:S01]  /*10860*/  IMAD.U32 R2, RZ, RZ, UR4 ;  /* 0x00000004ff027e24 */ /* 0x008fe2000f8e00ff */
[----:B------:R-:W-:Y:S01]  /*10870*/  UIADD3 UR4, UP0, UR44, UR6, URZ ;  /* 0x000000062c047290 */ /* 0x000fe2000ff1e03f */
[----:B------:R-:W-:Y:S01]  /*10880*/  IMAD.U32 R3, RZ, RZ, UR5 ;  /* 0x00000005ff037e24 */ /* 0x000fe2000f8e00ff */
[----:B------:R-:W-:Y:S01]  /*10890*/  UIADD3 UR6, UP1, UR44, UR8, URZ ;  /* 0x000000082c067290 */ /* 0x000fe2000ff3e03f */
[----:B------:R-:W-:Y:S01]  /*108a0*/  ISETP.NE.AND.EX P2, PT, RZ, UR9, PT, P2 ;  /* 0x00000009ff007c0c */ /* 0x000fe2000bf45320 */
[----:B------:R-:W-:-:S02]  /*108b0*/  UIADD3.X UR5, UR45, UR7, URZ, UP0, !UPT ;  /* 0x000000072d057290 */ /* 0x000fc400087fe43f */
[----:B------:R-:W-:Y:S02]  /*108c0*/  UIADD3.X UR7, UR45, UR9, URZ, UP1, !UPT ;  /* 0x000000092d077290 */ /* 0x000fe40008ffe43f */
[----:B------:R-:W-:-:S04]  /*108d0*/  IMAD.U32 R6, RZ, RZ, UR6 ;  /* 0x00000006ff067e24 */ /* 0x000fc8000f8e00ff */
[----:B------:R-:W-:-:S05]  /*108e0*/  IMAD.U32 R7, RZ, RZ, UR7 ;  /* 0x00000007ff077e24 */ /* 0x000fca000f8e00ff */
[----:B------:R-:W3:Y:S04]  /*108f0*/  @P2 LDG.E R8, desc[UR50][R6.64] ;  /* 0x0000003206082981 */ /* 0x000ee8000c1e1900 */
[----:B----4-:R0:W-:Y:S04]  /*10900*/  STL [R1+0x2c], R0 ;  /* 0x00002c0001007387 */ /* 0x0101e80000100800 */
[----:B0-----:R0:W4:Y:S02]  /*10910*/  @P4 LDG.E R0, desc[UR50][R2.64] ;  /* 0x0000003202004981 */ /* 0x001124000c1e1900 */
[----:B0-----:R-:W-:-:S02]  /*10920*/  IMAD.U32 R2, RZ, RZ, UR4 ;  /* 0x00000004ff027e24 */ /* 0x001fc4000f8e00ff */
[----:B------:R-:W-:-:S05]  /*10930*/  IMAD.U32 R3, RZ, RZ, UR5 ;  /* 0x00000005ff037e24 */ /* 0x000fca000f8e00ff */
[----:B------:R-:W5:Y:S01]  /*10940*/  @P0 LDG.E R4, desc[UR50][R2.64] ;  /* 0x0000003202040981 */ /* 0x000f62000c1e1900 */
[----:B------:R-:W-:Y:S02]  /*10950*/  ISETP.NE.AND.EX P1, PT, R5, RZ, PT, P1 ;  /* 0x000000ff0500720c */ /* 0x000fe40003f25310 */
[----:B------:R-:W0:Y:S01]  /*10960*/  LDC R5, c[0x0][0x424] ;  /* 0x00010900ff057b82 */ /* 0x000e220000000800 */
[----:B------:R-:W-:Y:S01]  /*10970*/  UMOV UR4, URZ ;  /* 0x0000003f00047c82 */ /* 0x000fe20008000000 */
[----:B------:R-:W-:Y:S01]  /*10980*/  UMOV UR48, URZ ;  /* 0x0000003f00307c82 */ /* 0x000fe20008000000 */
[----:B------:R-:W-:Y:S01]  /*10990*/  UMOV UR40, URZ ;  /* 0x0000003f00287c82 */ /* 0x000fe20008000000 */
[----:B---3--:R-:W-:Y:S02]  /*109a0*/  @P2 R2UR UR40, R8 ;  /* 0x00000000082822ca */ /* 0x008fe400000e0000 */
[----:B--2---:R-:W-:Y:S02]  /*109b0*/  R2UR UR36, R10 ;  /* 0x000000000a2472ca */ /* 0x004fe400000e0000 */
[----:B----4-:R-:W-:-:S02]  /*109c0*/  @P4 R2UR UR4, R0 ;  /* 0x00000000000442ca */ /* 0x010fc400000e0000 */
[----:B------:R-:W-:-:S04]  /*109d0*/  LOP3.LUT R0, R10, 0xff000000, RZ, 0xc0, !PT ;  /* 0xff0000000a007812 */ /* 0x000fc800078ec0ff */
[----:B------:R-:W-:Y:S02]  /*109e0*/  SHF.R.U32.HI R0, RZ, 0x8, R0 ;  /* 0x00000008ff007819 */ /* 0x000fe40000011600 */
[----:B-----5:R-:W-:Y:S02]  /*109f0*/  @P0 R2UR UR48, R4 ;  /* 0x00000000043002ca */ /* 0x020fe400000e0000 */
[----:B------:R-:W-:-:S04]  /*10a00*/  LOP3.LUT R4, R10, 0xff0000, RZ, 0xc0, !PT ;  /* 0x00ff00000a047812 */ /* 0x000fc800078ec0ff */
[----:B------:R-:W-:Y:S01]  /*10a10*/  LEA.HI R0, R4, R0, RZ, 0x10 ;  /* 0x0000000004007211 */ /* 0x000fe200078f80ff */
[----:B01----:R-:W-:Y:S08]  /*10a20*/  @P3 BRA `(.L_x_3328) ;  /* 0x0000000000143947 */ /* 0x003ff00003800000 */
[----:B------:R-:W-:Y:S05]  /*10a30*/  @!P0 BRA `(.L_x_3328) ;  /* 0x0000000000108947 */ /* 0x000fea0003800000 */
[----:B------:R-:W2:Y:S04]  /*10a40*/  LDG.E R4, desc[UR50][R2.64] ;  /* 0x0000003202047981 */ /* 0x000ea8000c1e1900 */
[----:B------:R-:W2:Y:S02]  /*10a50*/  LDG.E R2, desc[UR50][R2.64+0x4] ;  /* 0x0000043202027981 */ /* 0x000ea4000c1e1900 */
[----:B--2---:R-:W-:-:S05]  /*10a60*/  IMAD.IADD R2, R2, 0x1, -R4 ;  /* 0x0000000102027824 */ /* 0x004fca00078e0a04 */
[----:B------:R0:W-:Y:S02]  /*10a70*/  STL [R1+0x2c], R2 ;  /* 0x00002c0201007387 */ /* 0x0001e40000100800 */
.L_x_3328:
[----:B------:R-:W-:Y:S01]  /*10a80*/  IMAD.U32 R3, RZ, RZ, UR47 ;  /* 0x0000002fff037e24 */ /* 0x000fe2000f8e00ff */
[----:B------:R-:W-:Y:S01]  /*10a90*/  ULDC.64 UR6, c[0x0][0xa20] ;  /* 0x0002880000067ab9 */ /* 0x000fe20000000a00 */
[----:B------:R-:W-:Y:S01]  /*10aa0*/  SEL R5, R5, 0x1, P1 ;  /* 0x0000000105057807 */ /* 0x000fe20000800000 */
[----:B------:R-:W-:Y:S01]  /*10ab0*/  ULOP3.LUT UR36, UR36, 0xffff, URZ, 0xc0, !UPT ;  /* 0x0000ffff24247892 */ /* 0x000fe2000f8ec03f */
[----:B------:R-:W-:Y:S01]  /*10ac0*/  ISETP.NE.U32.AND P0, PT, RZ, UR6, PT ;  /* 0x00000006ff007c0c */ /* 0x000fe2000bf05070 */
[----:B------:R1:W-:Y:S01]  /*10ad0*/  STL [R1+0x10], R3 ;  /* 0x0000100301007387 */ /* 0x0003e20000100800 */
[----:B------:R-:W-:Y:S01]  /*10ae0*/  UIADD3 UR40, UR40, UR4, URZ ;  /* 0x0000000428287290 */ /* 0x000fe2000fffe03f */
[----:B0-----:R-:W-:Y:S01]  /*10af0*/  IMAD R2, R5, R9, RZ ;  /* 0x0000000905027224 */ /* 0x001fe200078e02ff */
[----:B------:R-:W-:-:S13]  /*10b00*/  ISETP.NE.AND.EX P0, PT, RZ, UR7, PT, P0 ;  /* 0x00000007ff007c0c */ /* 0x000fda000bf05300 */
[----:B-1----:R-:W-:Y:S05]  /*10b10*/  @!P0 BRA `(.L_x_3329) ;  /* 0x0000000000188947 */ /* 0x002fea0003800000 */
[----:B------:R-:W-:-:S04]  /*10b20*/  UIADD3 UR5, UP0, UR44, UR6, URZ ;  /* 0x000000062c057290 */ /* 0x000fc8000ff1e03f */
[----:B------:R-:W-:Y:S02]  /*10b30*/  UIADD3.X UR6, UR45, UR7, URZ, UP0, !UPT ;  /* 0x000000072d067290 */ /* 0x000fe400087fe43f */
[----:B------:R-:W-:-:S04]  /*10b40*/  IMAD.U32 R2, RZ, RZ, UR5 ;  /* 0x00000005ff027e24 */ /* 0x000fc8000f8e00ff */
[----:B------:R-:W-:-:S05]  /*10b50*/  IMAD.U32 R3, RZ, RZ, UR6 ;  /* 0x00000006ff037e24 */ /* 0x000fca000f8e00ff */
[----:B------:R0:W5:Y:S01]  /*10b60*/  LDG.E R2, desc[UR50][R2.64] ;  /* 0x0000003202027981 */ /* 0x000162000c1e1900 */
[----:B------:R-:W-:Y:S05]  /*10b70*/  BRA `(.L_x_3330) ;  /* 0x0000000000107947 */ /* 0x000fea0003800000 */
.L_x_3329:
[----:B------:R-:W-:Y:S05]  /*10b80*/  @!P2 BRA `(.L_x_3330) ;  /* 0x00000000000ca947 */ /* 0x000fea0003800000 */
[----:B------:R-:W2:Y:S04]  /*10b90*/  LDG.E R2, desc[UR50][R6.64] ;  /* 0x0000003206027981 */ /* 0x000ea8000c1e1900 */
[----:B------:R-:W2:Y:S02]  /*10ba0*/  LDG.E R6, desc[UR50][R6.64+0x4] ;  /* 0x0000043206067981 */ /* 0x000ea4000c1e1900 */
[----:B--2---:R-:W-:-:S07]  /*10bb0*/  IMAD.IADD R2, R6, 0x1, -R2 ;  /* 0x0000000106027824 */ /* 0x004fce00078e0a02 */
.L_x_3330:
[----:B-----5:R-:W-:-:S04]  /*10bc0*/  VIADD R2, R2, -UR4 ;  /* 0x8000000402027c36 */ /* 0x020fc80008000000 */
[C---:B0-----:R-:W-:Y:S01]  /*10bd0*/  VIADD R3, R2.reuse, 0x9f ;  /* 0x0000009f02037836 */ /* 0x041fe20000000000 */
[----:B------:R-:W-:Y:S01]  /*10be0*/  ISETP.GE.AND P0, PT, R2, 0x1, PT ;  /* 0x000000010200780c */ /* 0x000fe20003f06270 */
[----:B------:R-:W-:Y:S02]  /*10bf0*/  IMAD.MOV.U32 R2, RZ, RZ, RZ ;  /* 0x000000ffff027224 */ /* 0x000fe400078e00ff */
[----:B------:R-:W-:-:S05]  /*10c00*/  IMAD.HI R3, R3, 0x66666667, RZ ;  /* 0x6666666703037827 */ /* 0x000fca00078e02ff */
[----:B------:R-:W-:-:S04]  /*10c10*/  SHF.R.U32.HI R4, RZ, 0x1f, R3 ;  /* 0x0000001fff047819 */ /* 0x000fc80000011603 */
[----:B------:R-:W-:Y:S01]  /*10c20*/  LEA.HI.SX32 R4, R3, R4, 0x1a ;  /* 0x0000000403047211 */ /* 0x000fe200078fd2ff */
[----:B------:R-:W-:Y:S06]  /*10c30*/  @!P0 BRA `(.L_x_3331) ;  /* 0x0000000000748947 */ /* 0x000fec0003800000 */
[----:B------:R-:W-:-:S04]  /*10c40*/  SHF.R.U32.HI R5, RZ, 0x10, R0 ;  /* 0x00000010ff057819 */ /* 0x000fc80000011600 */
[----:B------:R-:W-:-:S13]  /*10c50*/  ISETP.NE.AND P0, PT, R5, RZ, PT ;  /* 0x000000ff0500720c */ /* 0x000fda0003f05270 */
[----:B------:R-:W0:Y:S02]  /*10c60*/  @!P0 LDC R5, c[0x0][0x9f0] ;  /* 0x00027c00ff058b82 */ /* 0x000e240000000800 */
[----:B0-----:R-:W-:Y:S02]  /*10c70*/  IABS R7, R5 ;  /* 0x0000000500077213 */ /* 0x001fe40000000000 */
[----:B------:R-:W-:Y:S02]  /*10c80*/  IADD3 R6, R5, -0x1, R4 ;  /* 0xffffffff05067810 */ /* 0x000fe40007ffe004 */
[----:B------:R-:W0:Y:S08]  /*10c90*/  I2F.RP R2, R7 ;  /* 0x0000000700027306 */ /* 0x000e300000209400 */
[----:B0-----:R-:W0:Y:S02]  /*10ca0*/  MUFU.RCP R2, R2 ;  /* 0x0000000200027308 */ /* 0x001e240000001000 */
[----:B0-----:R-:W-:-:S06]  /*10cb0*/  VIADD R2, R2, 0xffffffe ;  /* 0x0ffffffe02027836 */ /* 0x001fcc0000000000 */
        /* <DEDUP_REMOVED lines=21> */
.L_x_3331:
[----:B------:R-:W-:Y:S01]  /*10e10*/  LOP3.LUT R0, R0, 0xff, RZ, 0xc0, !PT ;  /* 0x000000ff00007812 */ /* 0x000fe200078ec0ff */
[----:B------:R-:W-:Y:S04]  /*10e20*/  BSSY B7, `(.L_x_3332) ;  /* 0x0000419000077945 */ /* 0x000fe80003800000 */
        /* <DEDUP_REMOVED lines=11> */
[----:B------:R-:W-:Y:S02]  /*10ee0*/  VOTEU.ANY UR4, UPT, PT ;  /* 0x0000000000047886 */ /* 0x000fe400038e0100 */
[----:B------:R-:W0:Y:S08]  /*10ef0*/  FLO.U32 R0, UR4 ;  /* 0x0000000400007d00 */ /* 0x000e3000080e0000 */
[----:B------:R-:W1:Y:S01]  /*10f00*/  POPC R5, UR4 ;  /* 0x0000000400057d09 */ /* 0x000e620008000000 */
[----:B0-----:R-:W-:-:S02]  /*10f10*/  ISETP.EQ.U32.AND P0, PT, R0, R3, PT ;  /* 0x000000030000720c */ /* 0x001fc40003f02070 */
[----:B------:R-:W1:Y:S11]  /*10f20*/  LDC.64 R2, c[0x0][0xc60] ;  /* 0x00031800ff027b82 */ /* 0x000e760000000a00 */
[----:B-1----:R-:W2:Y:S01]  /*10f30*/  @P0 ATOMG.E.ADD.STRONG.GPU PT, R3, desc[UR50][R2.64], R5 ;  /* 0x00000005020309a8 */ /* 0x002ea200081ee1f2 */
[----:B------:R-:W0:Y:S02]  /*10f40*/  S2R R4, SR_LTMASK ;  /* 0x0000000000047919 */ /* 0x000e240000003900 */
[----:B0-----:R-:W-:-:S04]  /*10f50*/  LOP3.LUT R4, R4, UR4, RZ, 0xc0, !PT ;  /* 0x0000000404047c12 */ /* 0x001fc8000f8ec0ff */
[----:B------:R-:W0:Y:S01]  /*10f60*/  POPC R7, R4 ;  /* 0x0000000400077309 */ /* 0x000e220000000000 */
[----:B--2---:R-:W0:Y:S02]  /*10f70*/  SHFL.IDX PT, R0, R3, R0, 0x1f ;  /* 0x00001f0003007589 */ /* 0x004e2400000e0000 */
[----:B0-----:R-:W-:-:S05]  /*10f80*/  IADD3 R0, R0, UR41, R7 ;  /* 0x0000002900007c10 */ /* 0x001fca000fffe007 */
[----:B------:R0:W-:Y:S01]  /*10f90*/  STL [R1+0x20], R0 ;  /* 0x0000200001007387 */ /* 0x0001e20000100800 */
[----:B------:R-:W-:Y:S05]  /*10fa0*/  BRA `(.L_x_3334) ;  /* 0x0000004000007947 */ /* 0x000fea0003800000 */
.L_x_3333:
        /* <DEDUP_REMOVED lines=20> */
.L_x_3336:
[----:B------:R-:W-:Y:S05]  /*110f0*/  BSYNC B6 ;  /* 0x0000000000067941 */ /* 0x000fea0003800000 */
.L_x_3335:
        /* <DEDUP_REMOVED lines=13> */
[----:B------:R-:W1:Y:S01]  /*111d0*/  LDC.64 R2, c[0x4][R2] ;  /* 0x0100000002027b82 */ /* 0x000e620000000a00 */
        /* <DEDUP_REMOVED lines=10> */
.L_x_3338:
[----:B------:R-:W-:Y:S05]  /*11280*/  BSYNC B6 ;  /* 0x0000000000067941 */ /* 0x000fea0003800000 */
.L_x_3337:
        /* <DEDUP_REMOVED lines=20> */
.L_x_3340:
[----:B------:R-:W-:Y:S05]  /*113d0*/  BSYNC B6 ;  /* 0x0000000000067941 */ /* 0x000fea0003800000 */
.L_x_3339:
        /* <DEDUP_REMOVED lines=19> */
.L_x_3342:
[----:B------:R-:W-:Y:S05]  /*11510*/  BSYNC B6 ;  /* 0x0000000000067941 */ /* 0x000fea0003800000 */
.L_x_3341:
        /* <DEDUP_REMOVED lines=21> */
[----:B0-----:R-:W-:Y:S01]  /*11670*/  SEL R16, R8, RZ, !P0 ;  /* 0x000000ff08107207 */ /* 0x001fe20004000000 */
[----:B------:R-:W-:Y:S08]  /*11680*/  BRA.DIV UR4, `(.L_x_3343) ;  /* 0x0000004a04e07947 */ /* 0x000ff0000b800000 */
[----:B------:R0:W1:Y:S02]  /*11690*/  SHFL.IDX PT, R14, R0, RZ, 0x1f ;  /* 0x00001fff000e7589 */ /* 0x00006400000e0000 */
.L_x_3418:
[----:B0-----:R-:W3:Y:S01]  /*116a0*/  LDL.LU R0, [R1+0x14] ;  /* 0x0000140001007983 */ /* 0x001ee20000300800 */
[----:B------:R-:W-:Y:S02]  /*116b0*/  PLOP3.LUT P1, PT, PT, PT, PT, 0x8, 0x0 ;  /* 0x000000000000781c */ /* 0x000fe40003f2e170 */
[----:B-1----:R-:W-:Y:S02]  /*116c0*/  ISETP.NE.AND P0, PT, R14, RZ, PT ;  /* 0x000000ff0e00720c */ /* 0x002fe40003f05270 */
[----:B---3--:R-:W-:-:S09]  /*116d0*/  LOP3.LUT R0, R0, 0xfffffffe, RZ, 0xc0, !PT ;  /* 0xfffffffe00007812 */ /* 0x008fd200078ec0ff */
[----:B------:R-:W-:-:S05]  /*116e0*/  @P1 LOP3.LUT R0, R0, 0x1, RZ, 0xfc, !PT ;  /* 0x0000000100001812 */ /* 0x000fca00078efcff */
[----:B------:R0:W-:Y:S01]  /*116f0*/  STL [R1+0x14], R0 ;  /* 0x0000140001007387 */ /* 0x0001e20000100800 */
[----:B------:R-:W-:Y:S05]  /*11700*/  @P0 BRA `(.L_x_3344) ;  /* 0x0000000400d00947 */ /* 0x000fea0003800000 */
[----:B0-----:R-:W3:Y:S01]  /*11710*/  LDL R0, [R1+0x8] ;  /* 0x0000080001007983 */ /* 0x001ee20000100800 */
[----:B------:R-:W-:Y:S01]  /*11720*/  UMOV UR4, 0xffffffff ;  /* 0xffffffff00047882 */ /* 0x000fe20000000000 */
[----:B---3--:R-:W-:Y:S02]  /*11730*/  VIADD R0, R0, 0xffffffff ;  /* 0xffffffff00007836 */ /* 0x008fe40000000000 */
[----:B------:R-:W-:Y:S05]  /*11740*/  BRA.DIV UR4, `(.L_x_3345) ;  /* 0x0000004a04d07947 */ /* 0x000fea000b800000 */
[----:B------:R-:W-:-:S13]  /*11750*/  ELECT P6, URZ, PT ;  /* 0x00000000003f782f */ /* 0x000fda00038c0000 */
.L_x_3421:
        /* <DEDUP_REMOVED lines=21> */
.L_x_3346:
        /* <DEDUP_REMOVED lines=9> */
.L_x_3422:
        /* <DEDUP_REMOVED lines=8> */
.L_x_3348:
[----:B------:R-:W2:Y:S01]  /*119c0*/  LDL R5, [R1+0x4] ;  /* 0x0000040001057983 */ /* 0x000ea20000100800 */
[----:B------:R-:W-:Y:S01]  /*119d0*/  IMAD.MOV.U32 R4, RZ, RZ, 0xa0 ;  /* 0x000000a0ff047424 */ /* 0x000fe200078e00ff */
[----:B------:R-:W-:Y:S01]  /*119e0*/  R2UR UR33, R3 ;  /* 0x00000000032172ca */ /* 0x000fe200000e0000 */
[----:B------:R-:W-:Y:S01]  /*119f0*/  UIADD3 UR4, UP0, UR52, 0x470, URZ ;  /* 0x0000047034047890 */ /* 0x000fe2000ff1e03f */
[----:B-----5:R-:W-:Y:S01]  /*11a00*/  R2UR UR37, R16 ;  /* 0x00000000102572ca */ /* 0x020fe200000e0000 */
[----:B------:R-:W-:Y:S01]  /*11a10*/  IMAD R0, R0, R4, UR40 ;  /* 0x0000002800007e24 */ /* 0x000fe2000f8e0204 */
[----:B------:R-:W-:Y:S01]  /*11a20*/  UMOV UR6, 0x0 ;  /* 0x0000000000067882 */ /* 0x000fe20000000000 */
[----:B------:R-:W-:Y:S01]  /*11a30*/  UIADD3.X UR5, URZ, UR53, URZ, UP0, !UPT ;  /* 0x000000353f057290 */ /* 0x000fe200087fe43f */
[----:B------:R-:W-:Y:S02]  /*11a40*/  UMOV UR7, 0x14f00000 ;  /* 0x14f0000000077882 */ /* 0x000fe40000000000 */
[----:B------:R-:W-:Y:S01]  /*11a50*/  R2UR UR35, R0 ;  /* 0x00000000002372ca */ /* 0x000fe200000e0000 */
[----:B------:R-:W-:Y:S01]  /*11a60*/  UMOV UR34, URZ ;  /* 0x0000003f00227c82 */ /* 0x000fe20008000000 */
[----:B------:R-:W-:Y:S01]  /*11a70*/  UMOV UR18, 0x40 ;  /* 0x0000004000127882 */ /* 0x000fe20000000000 */
[----:B------:R-:W-:Y:S01]  /*11a80*/  UMOV UR20, UR36 ;  /* 0x0000002400147c82 */ /* 0x000fe20008000000 */
[----:B------:R-:W-:Y:S01]  /*11a90*/  UMOV UR10, 0x80 ;  /* 0x00000080000a7882 */ /* 0x000fe20000000000 */
[----:B------:R-:W-:-:S02]  /*11aa0*/  UIADD3 UR33, UR33, 0x33470, URZ ;  /* 0x0003347021217890 */ /* 0x000fc4000fffe03f */
[----:B------:R-:W-:Y:S01]  /*11ab0*/  UMOV UR21, UR37 ;  /* 0x0000002500157c82 */ /* 0x000fe20008000000 */
[----:B------:R-:W-:Y:S01]  /*11ac0*/  UMOV UR12, UR36 ;  /* 0x00000024000c7c82 */ /* 0x000fe20008000000 */
[----:B------:R-:W-:-:S03]  /*11ad0*/  UMOV UR13, UR37 ;  /* 0x00000025000d7c82 */ /* 0x000fc60008000000 */
[----:B------:R-:W-:Y:S01]  /*11ae0*/  UMOV UR17, UR33 ;  /* 0x0000002100117c82 */ /* 0x000fe20008000000 */
[----:B------:R-:W-:Y:S01]  /*11af0*/  UMOV UR19, UR35 ;  /* 0x0000002300137c82 */ /* 0x000fe20008000000 */
[----:B------:R-:W-:Y:S01]  /*11b00*/  UMOV UR9, UR33 ;  /* 0x0000002100097c82 */ /* 0x000fe20008000000 */
[----:B------:R-:W-:Y:S01]  /*11b10*/  UMOV UR11, UR35 ;  /* 0x00000023000b7c82 */ /* 0x000fe20008000000 */
[----:B--2---:R-:W-:-:S05]  /*11b20*/  IMAD R4, R5, 0x7800, R17 ;  /* 0x0000780005047824 */ /* 0x004fca00078e0211 */
[----:B------:R-:W-:-:S13]  /*11b30*/  R2UR UR8, R4 ;  /* 0x00000000040872ca */ /* 0x000fda00000e0000 */
[----:B------:R-:W-:Y:S02]  /*11b40*/  UIADD3 UR32, UR8, 0xf200, URZ ;  /* 0x0000f20008207890 */ /* 0x000fe4000fffe03f */
[----:B------:R-:W-:Y:S02]  /*11b50*/  UIADD3 UR16, UR8, 0x11a00, URZ ;  /* 0x00011a0008107890 */ /* 0x000fe4000fffe03f */
[----:B------:R-:W-:-:S05]  /*11b60*/  UIADD3 UR8, UR8, 0x14200, URZ ;  /* 0x0001420008087890 */ /* 0x000fca000fffe03f */
[----:B------:R1:W-:Y:S02]  /*11b70*/  UTMALDG.4D [UR32], [UR4], desc[UR6] ;  /* 0x00000620040075b4 */ /* 0x0003e40008019000 */
[----:B------:R1:W-:Y:S02]  /*11b80*/  UTMALDG.4D [UR16], [UR4], desc[UR6] ;  /* 0x00000610040075b4 */ /* 0x0003e40008019000 */
[----:B------:R1:W-:Y:S01]  /*11b90*/  UTMALDG.4D [UR8], [UR4], desc[UR6] ;  /* 0x00000608040075b4 */ /* 0x0003e20008019000 */
[----:B------:R-:W2:Y:S02]  /*11ba0*/  SYNCS.PHASECHK.TRANS64.TRYWAIT P0, [R3+URZ+0x33440], R2 ;  /* 0x03344002030075a7 */ /* 0x000ea4000800017f */
[----:B-12---:R-:W-:Y:S05]  /*11bb0*/  @!P0 BRA `(.L_x_3349) ;  /* 0x0000004400e88947 */ /* 0x006fea0003800000 */
.L_x_3423:
        /* <DEDUP_REMOVED lines=8> */
.L_x_3350:
        /* <DEDUP_REMOVED lines=17> */
[----:B------:R-:W-:Y:S01]  /*11d50*/  UIADD3 UR8, UR8, 0x29200, URZ ;  /* 0x0002920008087890 */ /* 0x000fe2000fffe03f */
[----:B------:R-:W-:Y:S01]  /*11d60*/  UMOV UR19, UR27 ;  /* 0x0000001b00137c82 */ /* 0x000fe20008000000 */
[----:B------:R-:W-:Y:S01]  /*11d70*/  UMOV UR21, UR29 ;  /* 0x0000001d00157c82 */ /* 0x000fe20008000000 */
[----:B------:R-:W-:Y:S01]  /*11d80*/  UMOV UR17, UR25 ;  /* 0x0000001900117c82 */ /* 0x000fe20008000000 */
[----:B------:R-:W-:Y:S01]  /*11d90*/  UMOV UR10, 0x80 ;  /* 0x00000080000a7882 */ /* 0x000fe20000000000 */
[----:B------:R-:W-:Y:S01]  /*11da0*/  UMOV UR12, UR36 ;  /* 0x00000024000c7c82 */ /* 0x000fe20008000000 */
        /* <DEDUP_REMOVED lines=10> */
.L_x_3344:
        /* <DEDUP_REMOVED lines=33> */
.L_x_3352:
[----:B------:R-:W-:Y:S05]  /*12060*/  BSYNC B6 ;  /* 0x0000000000067941 */ /* 0x000fea0003800000 */
.L_x_3351:
[----:B------:R-:W3:Y:S01]  /*12070*/  LDL.LU R3, [R1+0x24] ;  /* 0x0000240001037983 */ /* 0x000ee20000300800 */
[----:B------:R-:W0:Y:S01]  /*12080*/  LDC R6, c[0x0][0x448] ;  /* 0x00011200ff067b82 */ /* 0x000e220000000800 */
[----:B------:R-:W-:Y:S01]  /*12090*/  ULDC.64 UR6, c[0x0][0x2d8] ;  /* 0x0000b60000067ab9 */ /* 0x000fe20000000a00 */
[----:B------:R-:W1:Y:S01]  /*120a0*/  S2R R2, SR_TID.X ;  /* 0x0000000000027919 */ /* 0x000e620000002100 */
[----:B------:R-:W4:Y:S01]  /*120b0*/  S2R R0, SR_TID.X ;  /* 0x0000000000007919 */ /* 0x000f220000002100 */
[----:B------:R-:W-:Y:S01]  /*120c0*/  UMOV UR4, UR44 ;  /* 0x0000002c00047c82 */ /* 0x000fe20008000000 */
[----:B------:R-:W-:Y:S01]  /*120d0*/  UMOV UR5, UR37 ;  /* 0x0000002500057c82 */ /* 0x000fe20008000000 */
[----:B------:R-:W-:Y:S01]  /*120e0*/  ULDC.64 UR8, c[0x0][0x2e0] ;  /* 0x0000b80000087ab9 */ /* 0x000fe20000000a00 */
[----:B0-----:R-:W-:Y:S02]  /*120f0*/  ISETP.NE.AND P0, PT, R6, 0x1, PT ;  /* 0x000000010600780c */ /* 0x001fe40003f05270 */
[----:B-1----:R-:W-:-:S11]  /*12100*/  LOP3.LUT R2, R2, 0x7f, RZ, 0xc0, !PT ;  /* 0x0000007f02027812 */ /* 0x002fd600078ec0ff */
[----:B------:R-:W0:Y:S01]  /*12110*/  @P0 LDC R4, c[0x0][0x450] ;  /* 0x00011400ff040b82 */ /* 0x000e220000000800 */
[----:B------:R-:W-:Y:S01]  /*12120*/  SHF.R.U32.HI R2, RZ, 0x2, R2 ;  /* 0x00000002ff027819 */ /* 0x000fe20000011602 */
[----:B----4-:R-:W-:-:S05]  /*12130*/  IMAD.SHL.U32 R0, R0, 0x20, RZ ;  /* 0x0000002000007824 */ /* 0x010fca00078e00ff */
[----:B------:R-:W-:Y:S02]  /*12140*/  LOP3.LUT R0, R2, 0x60, R0, 0xf8, !PT ;  /* 0x0000006002007812 */ /* 0x000fe400078ef800 */
[----:B------:R-:W1:Y:S01]  /*12150*/  @P0 LDC R2, c[0x0][0x44c] ;  /* 0x00011300ff020b82 */ /* 0x000e620000000800 */
[----:B--2---:R-:W2:Y:S01]  /*12160*/  S2R R8, SR_TID.X ;  /* 0x0000000000087919 */ /* 0x004ea20000002100 */
[----:B------:R-:W-:Y:S02]  /*12170*/  UIMAD.WIDE.U32 UR4, UR36, UR6, UR4 ;  /* 0x00000006240472a5 */ /* 0x000fe4000f8e0004 */
[----:B------:R-:W-:Y:S02]  /*12180*/  UIMAD UR6, UR46, UR8, URZ ;  /* 0x000000082e0672a4 */ /* 0x000fe4000f8e023f */
[----:B------:R-:W-:Y:S02]  /*12190*/  UIMAD UR5, UR36, UR7, UR5 ;  /* 0x00000007240572a4 */ /* 0x000fe4000f8e0205 */
[----:B------:R-:W-:-:S02]  /*121a0*/  UIMAD UR6, UR47, UR9, UR6 ;  /* 0x000000092f0672a4 */ /* 0x000fc4000f8e0206 */
[----:B------:R-:W-:-:S03]  /*121b0*/  UIMAD.WIDE.U32 UR4, UR47, UR8, UR4 ;  /* 0x000000082f0472a5 */ /* 0x000fc6000f8e0004 */
[----:B------:R-:W-:Y:S01]  /*121c0*/  ULDC.64 UR8, c[0x0][0x2d0] ;  /* 0x0000b40000087ab9 */ /* 0x000fe20000000a00 */
[----:B------:R-:W-:Y:S01]  /*121d0*/  UIADD3 UR5, UR5, UR6, URZ ;  /* 0x0000000605057290 */ /* 0x000fe2000fffe03f */
[----:B--2---:R-:W-:-:S05]  /*121e0*/  IMAD.SHL.U32 R8, R8, 0x10, RZ ;  /* 0x0000001008087824 */ /* 0x004fca00078e00ff */
[----:B------:R-:W-:-:S04]  /*121f0*/  LOP3.LUT R8, R8, 0x30, RZ, 0xc0, !PT ;  /* 0x0000003008087812 */ /* 0x000fc800078ec0ff */
[C---:B------:R-:W-:Y:S02]  /*12200*/  LOP3.LUT R10, R8.reuse, 0x40, RZ, 0xfc, !PT ;  /* 0x00000040080a7812 */ /* 0x040fe400078efcff */
[----:B------:R-:W-:Y:S01]  /*12210*/  LOP3.LUT R8, R8, 0x80, RZ, 0xfc, !PT ;  /* 0x0000008008087812 */ /* 0x000fe200078efcff */
[----:B---3--:R-:W-:-:S05]  /*12220*/  IMAD.SHL.U32 R5, R3, 0x80, RZ ;  /* 0x0000008003057824 */ /* 0x008fca00078e00ff */
[----:B------:R-:W-:-:S05]  /*12230*/  LOP3.LUT R0, R0, R5, RZ, 0xfc, !PT ;  /* 0x0000000500007212 */ /* 0x000fca00078efcff */
[----:B-1----:R-:W-:-:S04]  /*12240*/  @P0 IMAD.HI.U32 R3, R0, R2, RZ ;  /* 0x0000000200030227 */ /* 0x002fc800078e00ff */
[----:B------:R-:W-:Y:S01]  /*12250*/  IMAD.MOV.U32 R2, RZ, RZ, R0 ;  /* 0x000000ffff027224 */ /* 0x000fe200078e0000 */
[----:B0-----:R-:W-:-:S04]  /*12260*/  @P0 SHF.R.U32.HI R2, RZ, R4, R3 ;  /* 0x00000004ff020219 */ /* 0x001fc80000011603 */
[--C-:B------:R-:W-:Y:S01]  /*12270*/  SHF.R.S32.HI R4, RZ, 0x1f, R2.reuse ;  /* 0x0000001fff047819 */ /* 0x100fe20000011402 */
[----:B------:R-:W-:-:S04]  /*12280*/  IMAD.MOV R3, RZ, RZ, -R2 ;  /* 0x000000ffff037224 */ /* 0x000fc800078e0a02 */
[----:B------:R-:W-:Y:S02]  /*12290*/  IMAD R0, R6, R3, R0 ;  /* 0x0000000306007224 */ /* 0x000fe400078e0200 */
        /* <DEDUP_REMOVED lines=14> */
[----:B------:R0:W5:Y:S01]  /*12380*/  LDL R8, [R1+0x30] ;  /* 0x0000300001087983 */ /* 0x0001620000100800 */
[----:B------:R-:W1:Y:S01]  /*12390*/  S2R R7, SR_TID.X ;  /* 0x0000000000077919 */ /* 0x000e620000002100 */
[----:B------:R-:W-:-:S02]  /*123a0*/  IADD3.X R2, R3, UR5, R4, P0, !PT ;  /* 0x0000000503027c10 */ /* 0x000fc400087fe404 */
[----:B------:R-:W-:Y:S01]  /*123b0*/  ISETP.GE.AND P1, PT, R10, UR4, PT ;  /* 0x000000040a007c0c */ /* 0x000fe2000bf26270 */
[----:B-1----:R-:W-:-:S05]  /*123c0*/  IMAD.SHL.U32 R9, R7, 0x10, RZ ;  /* 0x0000001007097824 */ /* 0x002fca00078e00ff */
[----:B------:R-:W-:Y:S02]  /*123d0*/  LOP3.LUT R9, R9, 0x30, RZ, 0xc0, !PT ;  /* 0x0000003009097812 */ /* 0x000fe400078ec0ff */
[----:B------:R-:W-:Y:S02]  /*123e0*/  LOP3.LUT R7, R7, 0x7f, RZ, 0xc0, !PT ;  /* 0x0000007f07077812 */ /* 0x000fe400078ec0ff */
[----:B------:R-:W-:Y:S01]  /*123f0*/  ISETP.GE.AND P0, PT, R9, UR4, PT ;  /* 0x0000000409007c0c */ /* 0x000fe2000bf06270 */
[----:B------:R-:W-:Y:S01]  /*12400*/  UMOV UR4, 0xffffffff ;  /* 0xffffffff00047882 */ /* 0x000fe20000000000 */
[----:B------:R-:W-:Y:S02]  /*12410*/  SHF.R.U32.HI R10, RZ, 0x2, R7 ;  /* 0x00000002ff0a7819 */ /* 0x000fe40000011607 */
[----:B0-----:R-:W-:Y:S09]  /*12420*/  BRA.DIV UR4, `(.L_x_3353) ;  /* 0x0000003e04e07947 */ /* 0x001ff2000b800000 */
[----:B------:R-:W2:Y:S01]  /*12430*/  LDL.LU R7, [R1+0x2c] ;  /* 0x00002c0001077983 */ /* 0x000ea20000300800 */
[----:B------:R-:W-:-:S04]  /*12440*/  IMAD.IADD R3, R10, 0x1, R5 ;  /* 0x000000010a037824 */ /* 0x000fc800078e0205 */
[----:B------:R-:W-:Y:S02]  /*12450*/  VIADD R5, R3, 0x20 ;  /* 0x0000002003057836 */ /* 0x000fe40000000000 */
[----:B--2---:R-:W-:Y:S02]  /*12460*/  IMAD R4, R7, R6, RZ ;  /* 0x0000000607047224 */ /* 0x004fe400078e02ff */
[----:B------:R-:W0:Y:S03]  /*12470*/  SHFL.IDX PT, R7, R0, RZ, 0x1c1f ;  /* 0x001c1fff00077589 */ /* 0x000e2600000e0000 */
[----:B------:R-:W-:Y:S01]  /*12480*/  ISETP.GE.AND P4, PT, R3, R4, PT ;  /* 0x000000040300720c */ /* 0x000fe20003f86270 */
[----:B------:R-:W1:-:S12]  /*12490*/  SHFL.IDX PT, R6, R2, RZ, 0x1c1f ;  /* 0x001c1fff02067589 */ /* 0x000e5800000e0000 */
[----:B0-----:R-:W-:-:S05]  /*124a0*/  @!P4 IADD3 R7, P3, R9, R7, RZ ;  /* 0x000000070907c210 */ /* 0x001fca0007f7e0ff */
[----:B-1----:R-:W-:Y:S01]  /*124b0*/  @!P4 IMAD.X R6, RZ, RZ, R6, P3 ;  /* 0x000000ffff06c224 */ /* 0x002fe200018e0606 */
[----:B------:R-:W-:Y:S02]  /*124c0*/  ISETP.GE.AND P3, PT, R5, R4, PT ;  /* 0x000000040500720c */ /* 0x000fe40003f66270 */
[----:B------:R-:W-:Y:S02]  /*124d0*/  SHFL.IDX PT, R5, R2, 0x1, 0x1c1f ;  /* 0x003c1f0002057f89 */ /* 0x000fe400000e0000 */
[----:B------:R-:W-:-:S04]  /*124e0*/  @!P4 LOP3.LUT R7, R7, R6, RZ, 0x3c, !PT ;  /* 0x000000060707c212 */ /* 0x000fc800078e3cff */
[----:B------:R-:W-:-:S04]  /*124f0*/  @!P4 LOP3.LUT R6, R7, R6, RZ, 0x3c, !PT ;  /* 0x000000060706c212 */ /* 0x000fc800078e3cff */
[----:B------:R-:W-:-:S05]  /*12500*/  @!P4 LOP3.LUT R7, R7, R6, RZ, 0x3c, !PT ;  /* 0x000000060707c212 */ /* 0x000fca00078e3cff */
[----:B-----5:R-:W-:Y:S04]  /*12510*/  @!P4 LDGSTS.E.BYPASS.LTC128B.128 [R8+0x1e200], desc[UR50][R6.64], !P0 ;  /* 0x1e2000000608cfae */ /* 0x020fe8000c101d72 */
[----:B------:R-:W-:Y:S04]  /*12520*/  @!P4 LDGSTS.E.BYPASS.LTC128B.128 [R8+0x20200], desc[UR50][R6.64+0x40], !P1 ;  /* 0x202000400608cfae */ /* 0x000fe8000c901d72 */
[----:B------:R0:W-:Y:S04]  /*12530*/  @!P4 LDGSTS.E.BYPASS.LTC128B.128 [R8+0x22200], desc[UR50][R6.64+0x80], !P2 ;  /* 0x222000800608cfae */ /* 0x0001e8000d101d72 */
[----:B0-----:R-:W0:Y:S02]  /*12540*/  SHFL.IDX PT, R6, R0, 0x1, 0x1c1f ;  /* 0x003c1f0000067f89 */ /* 0x001e2400000e0000 */
[----:B0-----:R-:W-:-:S05]  /*12550*/  @!P3 IADD3 R6, P4, R9, R6, RZ ;  /* 0x000000060906b210 */ /* 0x001fca0007f9e0ff */
[----:B------:R-:W-:-:S04]  /*12560*/  @!P3 IMAD.X R5, RZ, RZ, R5, P4 ;  /* 0x000000ffff05b224 */ /* 0x000fc800020e0605 */
[----:B------:R-:W-:Y:S02]  /*12570*/  @!P3 IMAD.MOV.U32 R7, RZ, RZ, R5 ;  /* 0x000000ffff07b224 */ /* 0x000fe400078e0005 */
[----:B------:R-:W-:-:S03]  /*12580*/  VIADD R5, R3, 0x40 ;  /* 0x0000004003057836 */ /* 0x000fc60000000000 */
[----:B------:R-:W-:Y:S04]  /*12590*/  @!P3 LDGSTS.E.BYPASS.LTC128B.128 [R8+0x1ea00], desc[UR50][R6.64], !P0 ;  /* 0x1ea000000608bfae */ /* 0x000fe8000c101d72 */
[----:B------:R-:W-:Y:S04]  /*125a0*/  @!P3 LDGSTS.E.BYPASS.LTC128B.128 [R8+0x20a00], desc[UR50][R6.64+0x40], !P1 ;  /* 0x20a000400608bfae */ /* 0x000fe8000c901d72 */
[----:B------:R0:W-:Y:S01]  /*125b0*/  @!P3 LDGSTS.E.BYPASS.LTC128B.128 [R8+0x22a00], desc[UR50][R6.64+0x80], !P2 ;  /* 0x22a000800608bfae */ /* 0x0001e2000d101d72 */
[----:B------:R-:W-:-:S03]  /*125c0*/  ISETP.GE.AND P3, PT, R5, R4, PT ;  /* 0x000000040500720c */ /* 0x000fc60003f66270 */
[----:B------:R-:W-:Y:S04]  /*125d0*/  SHFL.IDX PT, R5, R2, 0x2, 0x1c1f ;  /* 0x005c1f0002057f89 */ /* 0x000fe800000e0000 */
[----:B0-----:R-:W0:Y:S04]  /*125e0*/  SHFL.IDX PT, R6, R0, 0x2, 0x1c1f ;  /* 0x005c1f0000067f89 */ /* 0x001e2800000e0000 */
[----:B------:R-:W1:Y:S02]  /*125f0*/  SHFL.IDX PT, R0, R0, 0x3, 0x1c1f ;  /* 0x007c1f0000007f89 */ /* 0x000e6400000e0000 */
[----:B0-----:R-:W-:-:S05]  /*12600*/  @!P3 IADD3 R6, P4, R9, R6, RZ ;  /* 0x000000060906b210 */ /* 0x001fca0007f9e0ff */
[----:B------:R-:W-:-:S04]  /*12610*/  @!P3 IMAD.X R5, RZ, RZ, R5, P4 ;  /* 0x000000ffff05b224 */ /* 0x000fc800020e0605 */
[----:B------:R-:W-:Y:S02]  /*12620*/  @!P3 IMAD.MOV.U32 R7, RZ, RZ, R5 ;  /* 0x000000ffff07b224 */ /* 0x000fe400078e0005 */
[----:B------:R0:W2:Y:S04]  /*12630*/  SHFL.IDX PT, R5, R2, 0x3, 0x1c1f ;  /* 0x007c1f0002057f89 */ /* 0x0000a800000e0000 */
[----:B------:R0:W-:Y:S04]  /*12640*/  @!P3 LDGSTS.E.BYPASS.LTC128B.128 [R8+0x1f200], desc[UR50][R6.64], !P0 ;  /* 0x1f2000000608bfae */ /* 0x0001e8000c101d72 */
[----:B------:R0:W-:Y:S04]  /*12650*/  @!P3 LDGSTS.E.BYPASS.LTC128B.128 [R8+0x21200], desc[UR50][R6.64+0x40], !P1 ;  /* 0x212000400608bfae */ /* 0x0001e8000c901d72 */
[----:B-1----:R0:W-:Y:S02]  /*12660*/  @!P3 LDGSTS.E.BYPASS.LTC128B.128 [R8+0x23200], desc[UR50][R6.64+0x80], !P2 ;  /* 0x232000800608bfae */ /* 0x0021e4000d101d72 */
.L_x_3432:
[----:B------:R-:W-:Y:S01]  /*12670*/  VIADD R3, R3, 0x60 ;  /* 0x0000006003037836 */ /* 0x000fe20000000000 */
[----:B------:R-:W-:Y:S04]  /*12680*/  BSSY B0, `(.L_x_3354) ;  /* 0x000000b000007945 */ /* 0x000fe80003800000 */
[----:B------:R-:W-:-:S13]  /*12690*/  ISETP.GE.AND P3, PT, R3, R4, PT ;  /* 0x000000040300720c */ /* 0x000fda0003f66270 */
[----:B------:R-:W-:Y:S05]  /*126a0*/  @P3 BRA `(.L_x_3355) ;  /* 0x0000000000203947 */ /* 0x000fea0003800000 */
[----:B0-----:R-:W-:-:S05]  /*126b0*/  IADD3 R2, P3, R9, R0, RZ ;  /* 0x0000000009027210 */ /* 0x001fca0007f7e0ff */
[----:B--2---:R-:W-:-:S05]  /*126c0*/  IMAD.X R3, RZ, RZ, R5, P3 ;  /* 0x000000ffff037224 */ /* 0x004fca00018e0605 */
[----:B------:R-:W-:Y:S01]  /*126d0*/  @!PT LDS RZ, [RZ] ;  /* 0x00000000fffff984 */ /* 0x000fe20000000800 */
[----:B------:R-:W-:Y:S01]  /*126e0*/  @!PT LDS RZ, [RZ] ;  /* 0x00000000fffff984 */ /* 0x000fe20000000800 */
[----:B------:R-:W-:Y:S01]  /*126f0*/  @!PT LDS RZ, [RZ] ;  /* 0x00000000fffff984 */ /* 0x000fe20000000800 */
[----:B------:R1:W-:Y:S04]  /*12700*/  LDGSTS.E.BYPASS.LTC128B.128 [R8+0x1fa00], desc[UR50][R2.64], !P0 ;  /* 0x1fa0000002087fae */ /* 0x0003e8000c101d72 */
[----:B------:R1:W-:Y:S04]  /*12710*/  LDGSTS.E.BYPASS.LTC128B.128 [R8+0x21a00], desc[UR50][R2.64+0x40], !P1 ;  /* 0x21a0004002087fae */ /* 0x0003e8000c901d72 */
[----:B------:R1:W-:Y:S02]  /*12720*/  LDGSTS.E.BYPASS.LTC128B.128 [R8+0x23a00], desc[UR50][R2.64+0x80], !P2 ;  /* 0x23a0008002087fae */ /* 0x0003e4000d101d72 */
.L_x_3355:
[----:B------:R-:W-:Y:S05]  /*12730*/  BSYNC B0 ;  /* 0x0000000000007941 */ /* 0x000fea0003800000 */
.L_x_3354:
[----:B------:R-:W-:Y:S01]  /*12740*/  NOP ;  /* 0x0000000000007918 */ /* 0x000fe20000000000 */
[----:B------:R-:W-:-:S13]  /*12750*/  PLOP3.LUT P0, PT, PT, PT, PT, 0x80, 0x0 ;  /* 0x000000000000781c */ /* 0x000fda0003f0f070 */
.L_x_3356:
[----:B------:R-:W-:Y:S02]  /*12760*/  PLOP3.LUT P1, PT, P1, P0, PT, 0xa2, 0x0 ;  /* 0x000000000000781c */ /* 0x000fe40000f21472 */
[----:B------:R-:W-:-:S08]  /*12770*/  @P0 R2UR P1, UR4, R17 ;  /* 0x00000000110402ca */ /* 0x000fd00000020000 */
[----:B------:R-:W-:-:S05]  /*12780*/  @P0 PLOP3.LUT P0, PT, P1, PT, PT, 0x80, 0x0 ;  /* 0x000000000000081c */ /* 0x000fca0000f0f070 */
[----:B------:R-:W-:Y:S01]  /*12790*/  @!P1 SYNCS.ARRIVE.TRANS64.RED.A0T1 RZ, [UR4+0x33400], RZ ;  /* 0x033400ffffff99a7 */ /* 0x000fe20008200404 */
[----:B------:R-:W-:Y:S07]  /*127a0*/  @!P1 ARRIVES.LDGSTSBAR.64.TRANSCNT [UR4+0x33400] ;  /* 0x03340000ff0099b0 */ /* 0x000fee0008000a84 */
[----:B------:R-:W-:Y:S05]  /*127b0*/  @P0 BRA.U.ANY `(.L_x_3356) ;  /* 0xfffffffd00e80947 */ /* 0x000fea000393ffff */
[----:B01----:R-:W3:Y:S02]  /*127c0*/  LDL.LU R2, [R1+0x34] ;  /* 0x0000340001027983 */ /* 0x003ee40000300800 */
        /* <DEDUP_REMOVED lines=9> */
[----:B------:R-:W1:Y:S03]  /*12860*/  SYNCS.PHASECHK.TRANS64.TRYWAIT P0, [R17+URZ+0x33420], R0 ;  /* 0x03342000110075a7 */ /* 0x000e66000800017f */
[----:B01----:R-:W-:Y:S05]  /*12870*/  @!P0 BRA `(.L_x_3358) ;  /* 0x00000040001c8947 */ /* 0x003fea0003800000 */
.L_x_3433:
[----:B------:R-:W-:Y:S05]  /*12880*/  BSYNC B0 ;  /* 0x0000000000007941 */ /* 0x000fea0003800000 */
.L_x_3357:
[----:B------:R-:W3:Y:S04]  /*12890*/  LDL.LU R2, [R1+0x8] ;  /* 0x0000080001027983 */ /* 0x000ee80000300800 */
[----:B------:R-:W4:Y:S01]  /*128a0*/  LDL R3, [R1+0x18] ;  /* 0x0000180001037983 */ /* 0x000f220000100800 */
[----:B---3--:R-:W-:-:S05]  /*128b0*/  VIADD R2, R2, 0xfffffffe ;  /* 0xfffffffe02027836 */ /* 0x008fca0000000000 */
[----:B----4-:R-:W-:-:S13]  /*128c0*/  ISETP.GE.AND P0, PT, R2, R3, PT ;  /* 0x000000030200720c */ /* 0x010fda0003f06270 */
[----:B------:R-:W-:Y:S05]  /*128d0*/  @!P0 BRA `(.L_x_3359) ;  /* 0x00000018000c8947 */ /* 0x000fea0003800000 */
[----:B0-----:R0:W5:Y:S04]  /*128e0*/  LDL.LU R0, [R1+0xc] ;  /* 0x00000c0001007983 */ /* 0x0011680000300800 */
[----:B------:R0:W5:Y:S02]  /*128f0*/  LDL.LU R8, [R1+0x4] ;  /* 0x0000040001087983 */ /* 0x0001640000300800 */
.L_x_3383:
        /* <DEDUP_REMOVED lines=20> */
[----:B------:R-:W3:Y:S01]  /*12a40*/  LDL R7, [R1+0x10] ;  /* 0x0000100001077983 */ /* 0x000ee20000100800 */
[----:B----4-:R-:W-:-:S13]  /*12a50*/  ISETP.NE.AND P0, PT, R3, 0x1, PT ;  /* 0x000000010300780c */ /* 0x010fda0003f05270 */
[----:B--2---:R-:W2:Y:S02]  /*12a60*/  @P0 LDC.64 R4, c[0x0][0x440] ;  /* 0x00011000ff040b82 */ /* 0x004ea40000000a00 */
[----:B--2---:R-:W-:-:S04]  /*12a70*/  @P0 IMAD.HI.U32 R6, R2, R4, RZ ;  /* 0x0000000402060227 */ /* 0x004fc800078e00ff */
[----:B------:R-:W-:Y:S01]  /*12a80*/  IMAD.MOV.U32 R4, RZ, RZ, R2 ;  /* 0x000000ffff047224 */ /* 0x000fe200078e0002 */
[----:B------:R-:W-:-:S05]  /*12a90*/  @P0 SHF.R.U32.HI R4, RZ, R5, R6 ;  /* 0x00000005ff040219 */ /* 0x000fca0000011606 */
[----:B------:R-:W-:-:S04]  /*12aa0*/  IMAD.MOV R5, RZ, RZ, -R4 ;  /* 0x000000ffff057224 */ /* 0x000fc800078e0a04 */
[----:B------:R-:W-:Y:S01]  /*12ab0*/  IMAD R3, R3, R5, R2 ;  /* 0x0000000503037224 */ /* 0x000fe200078e0202 */
[----:B------:R-:W-:Y:S01]  /*12ac0*/  SHF.R.S32.HI R5, RZ, 0x1f, R4 ;  /* 0x0000001fff057819 */ /* 0x000fe20000011404 */
[----:B---3--:R-:W-:-:S04]  /*12ad0*/  IMAD R6, R11, UR6, RZ ;  /* 0x000000060b067c24 */ /* 0x008fc8000f8e02ff */
[C---:B------:R-:W-:Y:S02]  /*12ae0*/  IMAD R6, R7.reuse, UR7, R6 ;  /* 0x0000000707067c24 */ /* 0x040fe4000f8e0206 */
[----:B------:R-:W-:-:S04]  /*12af0*/  IMAD.WIDE.U32 R4, R7, UR6, R4 ;  /* 0x0000000607047c25 */ /* 0x000fc8000f8e0004 */
[----:B------:R-:W-:Y:S01]  /*12b00*/  IMAD.IADD R5, R6, 0x1, R5 ;  /* 0x0000000106057824 */ /* 0x000fe200078e0205 */
[----:B------:R-:W-:-:S04]  /*12b10*/  LEA R6, P0, R4, UR4, 0x2 ;  /* 0x0000000404067c11 */ /* 0x000fc8000f8010ff */
[----:B------:R-:W-:-:S05]  /*12b20*/  LEA.HI.X R7, R4, UR5, R5, 0x2, P0 ;  /* 0x0000000504077c11 */ /* 0x000fca00080f1405 */
[----:B------:R3:W5:Y:S04]  /*12b30*/  LDG.E R16, desc[UR50][R6.64] ;  /* 0x0000003206107981 */ /* 0x000768000c1e1900 */
.L_x_3362:
[----:B------:R-:W3:Y:S01]  /*12b40*/  S2R R4, SR_TID.X ;  /* 0x0000000000047919 */ /* 0x000ee20000002100 */
[----:B--2---:R-:W-:Y:S01]  /*12b50*/  IMAD R5, R10, 0x8, R17 ;  /* 0x000000080a057824 */ /* 0x004fe200078e0211 */
[----:B------:R-:W-:Y:S01]  /*12b60*/  BSSY B1, `(.L_x_3363) ;  /* 0x0000006000017945 */ /* 0x000fe20003800000 */
[----:B---3--:R-:W-:Y:S02]  /*12b70*/  LOP3.LUT R6, R4, 0x7f, RZ, 0xc0, !PT ;  /* 0x0000007f04067812 */ /* 0x008fe400078ec0ff */
[----:B------:R-:W-:Y:S02]  /*12b80*/  SHF.L.U32 R4, R9, 0x1f, RZ ;  /* 0x0000001f09047819 */ /* 0x000fe400000006ff */
[----:B------:R-:W-:Y:S02]  /*12b90*/  ISETP.NE.AND P1, PT, R6, RZ, PT ;  /* 0x000000ff0600720c */ /* 0x000fe40003f25270 */
[----:B------:R-:W2:Y:S02]  /*12ba0*/  SYNCS.PHASECHK.TRANS64.TRYWAIT P0, [R5+URZ+0x33480], R4 ;  /* 0x03348004050075a7 */ /* 0x000ea4000800017f */
[----:B--2---:R-:W-:Y:S09]  /*12bb0*/  @!P0 BRA `(.L_x_3364) ;  /* 0x0000003c00608947 */ /* 0x004ff20003800000 */
.L_x_3434:
[----:B------:R-:W-:Y:S05]  /*12bc0*/  BSYNC B1 ;  /* 0x0000000000017941 */ /* 0x000fea0003800000 */
.L_x_3363:
        /* <DEDUP_REMOVED lines=9> */
.L_x_3366:
[----:B------:R-:W-:Y:S05]  /*12c60*/  BSYNC B1 ;  /* 0x0000000000017941 */ /* 0x000fea0003800000 */
.L_x_3365:
[----:B------:R-:W3:Y:S01]  /*12c70*/  LDL R6, [R1+0x4] ;  /* 0x0000040001067983 */ /* 0x000ee20000100800 */
[----:B------:R-:W-:Y:S01]  /*12c80*/  IMAD.MOV.U32 R12, RZ, RZ, RZ ;  /* 0x000000ffff0c7224 */ /* 0x000fe200078e00ff */
[----:B------:R-:W-:Y:S01]  /*12c90*/  UIADD3 UR4, UP0, UR52, 0x470, URZ ;  /* 0x0000047034047890 */ /* 0x000fe2000ff1e03f */
[----:B------:R-:W-:Y:S01]  /*12ca0*/  IMAD.MOV.U32 R7, RZ, RZ, 0xa0 ;  /* 0x000000a0ff077424 */ /* 0x000fe200078e00ff */
[----:B------:R-:W-:Y:S01]  /*12cb0*/  PLOP3.LUT P0, PT, PT, PT, PT, 0x80, 0x0 ;  /* 0x000000000000781c */ /* 0x000fe20003f0f070 */
[----:B------:R-:W-:Y:S01]  /*12cc0*/  UMOV UR6, 0x0 ;  /* 0x0000000000067882 */ /* 0x000fe20000000000 */
[----:B------:R-:W-:Y:S01]  /*12cd0*/  R2UR UR10, R12 ;  /* 0x000000000c0a72ca */ /* 0x000fe200000e0000 */
[----:B------:R-:W-:Y:S01]  /*12ce0*/  IMAD R7, R3, R7, UR40 ;  /* 0x0000002803077e24 */ /* 0x000fe2000f8e0207 */
[----:B------:R-:W-:Y:S01]  /*12cf0*/  UIADD3.X UR5, URZ, UR53, URZ, UP0, !UPT ;  /* 0x000000353f057290 */ /* 0x000fe200087fe43f */
[----:B------:R-:W-:Y:S01]  /*12d00*/  VIADD R3, R5, 0x33470 ;  /* 0x0003347005037836 */ /* 0x000fe20000000000 */
[----:B------:R-:W-:Y:S01]  /*12d10*/  UMOV UR7, 0x14f00000 ;  /* 0x14f0000000077882 */ /* 0x000fe20000000000 */
[----:B---3--:R-:W-:-:S04]  /*12d20*/  IMAD R6, R6, 0x7800, R17 ;  /* 0x0000780006067824 */ /* 0x008fc800078e0211 */
[----:B-1----:R-:W-:-:S07]  /*12d30*/  VIADD R9, R6, 0xf200 ;  /* 0x0000f20006097836 */ /* 0x002fce0000000000 */
.L_x_3367:
        /* <DEDUP_REMOVED lines=16> */
.L_x_3368:
        /* <DEDUP_REMOVED lines=16> */
.L_x_3369:
        /* <DEDUP_REMOVED lines=13> */
.L_x_3435:
[----:B------:R-:W-:Y:S05]  /*13010*/  BSYNC B1 ;  /* 0x0000000000017941 */ /* 0x000fea0003800000 */
.L_x_3370:
        /* <DEDUP_REMOVED lines=11> */
.L_x_3373:
[----:B------:R-:W-:Y:S05]  /*130d0*/  BSYNC B1 ;  /* 0x0000000000017941 */ /* 0x000fea0003800000 */
.L_x_3372:
        /* <DEDUP_REMOVED lines=8> */
.L_x_3374:
        /* <DEDUP_REMOVED lines=15> */
.L_x_3375:
        /* <DEDUP_REMOVED lines=15> */
.L_x_3376:
        /* <DEDUP_REMOVED lines=10> */
.L_x_3361:
[----:B------:R-:W-:Y:S05]  /*133e0*/  BSYNC B0 ;  /* 0x0000000000007941 */ /* 0x000fea0003800000 */
.L_x_3360:
[----:B------:R-:W-:-:S06]  /*133f0*/  UISETP.NE.AND UP0, UPT, UR39, 0x3, UPT ;  /* 0x000000032700788c */ /* 0x000fcc000bf05270 */
[----:B------:R-:W-:-:S13]  /*13400*/  PLOP3.LUT P0, PT, PT, PT, UP0, 0x80, 0x0 ;  /* 0x000000000000781c */ /* 0x000fda0003f0f008 */
[----:B------:R-:W-:Y:S05]  /*13410*/  @!P0 BRA `(.L_x_3377) ;  /* 0x0000000000048947 */ /* 0x000fea0003800000 */
[----:B------:R-:W-:Y:S01]  /*13420*/  BPT.TRAP 0x1 ;  /* 0x000000040000795c */ /* 0x000fe20000300000 */
.L_x_3377:
[----:B------:R-:W-:Y:S01]  /*13430*/  IMAD.U32 R3, RZ, RZ, UR42 ;  /* 0x0000002aff037e24 */ /* 0x000fe2000f8e00ff */
[----:B------:R-:W-:Y:S01]  /*13440*/  LOP3.LUT R4, R0, 0x1, RZ, 0x3c, !PT ;  /* 0x0000000100047812 */ /* 0x000fe200078e3cff */
[----:B------:R-:W-:Y:S03]  /*13450*/  BSSY B0, `(.L_x_3378) ;  /* 0x0000006000007945 */ /* 0x000fe60003800000 */
[----:B------:R-:W-:Y:S01]  /*13460*/  ISETP.NE.AND P1, PT, R3, 0x3, PT ;  /* 0x000000030300780c */ /* 0x000fe20003f25270 */
[----:B------:R-:W-:Y:S01]  /*13470*/  IMAD R3, R8, 0x8, R17 ;  /* 0x0000000808037824 */ /* 0x000fe200078e0211 */
[----:B------:R-:W-:-:S04]  /*13480*/  SHF.L.U32 R4, R4, 0x1f, RZ ;  /* 0x0000001f04047819 */ /* 0x000fc800000006ff */
[----:B------:R-:W3:Y:S02]  /*13490*/  SYNCS.PHASECHK.TRANS64.TRYWAIT P0, [R3+URZ+0x33470], R4 ;  /* 0x03347004030075a7 */ /* 0x000ee4000800017f */
[----:B---3--:R-:W-:Y:S05]  /*134a0*/  @!P0 BRA `(.L_x_3379) ;  /* 0x00000034004c8947 */ /* 0x008fea0003800000 */
.L_x_3436:
[----:B------:R-:W-:Y:S05]  /*134b0*/  BSYNC B0 ;  /* 0x0000000000007941 */ /* 0x000fea0003800000 */
.L_x_3378:
[----:B------:R-:W-:Y:S05]  /*134c0*/  @!P1 BRA `(.L_x_3380) ;  /* 0x0000000000049947 */ /* 0x000fea0003800000 */
[----:B------:R-:W-:Y:S01]  /*134d0*/  BPT.TRAP 0x1 ;  /* 0x000000040000795c */ /* 0x000fe20000300000 */
.L_x_3380:
[----:B---3--:R-:W-:Y:S01]  /*134e0*/  SHF.L.U32 R4, R0, 0x1f, RZ ;  /* 0x0000001f00047819 */ /* 0x008fe200000006ff */
[----:B------:R-:W-:-:S03]  /*134f0*/  IMAD R0, R8, 0x7800, RZ ;  /* 0x0000780008007824 */ /* 0x000fc600078e02ff */
[----:B------:R-:W3:Y:S02]  /*13500*/  SYNCS.PHASECHK.TRANS64.TRYWAIT P0, [R3+URZ+0x33460], R4 ;  /* 0x03346004030075a7 */ /* 0x000ee4000800017f */
[----:B---3--:R-:W-:Y:S05]  /*13510*/  @!P0 BRA `(.L_x_3381) ;  /* 0x0000003400448947 */ /* 0x008fea0003800000 */
.L_x_3437:
[----:B------:R4:W-:Y:S04]  /*13520*/  STL [R1+0x44], R2 ;  /* 0x0000440201007387 */ /* 0x0009e80000100800 */
[----:B----4-:R-:W3:Y:S01]  /*13530*/  LDL R2, [R1] ;  /* 0x0000000001027983 */ /* 0x010ee20000100800 */
[----:B------:R-:W-:Y:S05]  /*13540*/  WARPSYNC.ALL ;  /* 0x0000000000007948 */ /* 0x000fea0003800000 */
[----:B------:R-:W-:-:S02]  /*13550*/  VIADD R14, R0, 0x2800 ;  /* 0x00002800000e7836 */ /* 0x000fc40000000000 */
[C---:B------:R-:W-:Y:S02]  /*13560*/  VIADD R12, R0.reuse, 0x800 ;  /* 0x00000800000c7836 */ /* 0x040fe40000000000 */
[C---:B------:R-:W-:Y:S02]  /*13570*/  VIADD R13, R0.reuse, 0x5000 ;  /* 0x00005000000d7836 */ /* 0x040fe40000000000 */
[C---:B------:R-:W-:Y:S02]  /*13580*/  VIADD R15, R0.reuse, 0x1800 ;  /* 0x00001800000f7836 */ /* 0x040fe40000000000 */
[C---:B------:R-:W-:Y:S02]  /*13590*/  VIADD R21, R0.reuse, 0x2000 ;  /* 0x0000200000157836 */ /* 0x040fe40000000000 */
[C---:B------:R-:W-:Y:S01]  /*135a0*/  VIADD R20, R0.reuse, 0x5800 ;  /* 0x0000580000147836 */ /* 0x040fe20000000000 */
[----:B---3--:R-:W-:-:S05]  /*135b0*/  LOP3.LUT R4, R0, R2, RZ, 0xfc, !PT ;  /* 0x0000000200047212 */ /* 0x008fca00078efcff */
[----:B------:R-:W-:-:S06]  /*135c0*/  IMAD.IADD R4, R17, 0x1, R4 ;  /* 0x0000000111047824 */ /* 0x000fcc00078e0204 */
[----:B--2---:R-:W2:Y:S02]  /*135d0*/  LDSM.16.MT88.4 R4, [R4+0xf200] ;  /* 0x00f200000404783b */ /* 0x004ea40000004200 */
[C-C-:B--2---:R-:W-:Y:S02]  /*135e0*/  PRMT R8, R4.reuse, 0x6420, R5.reuse ;  /* 0x0000642004087816 */ /* 0x144fe40000000005 */
[----:B-1----:R-:W-:Y:S02]  /*135f0*/  PRMT R9, R4, 0x7531, R5 ;  /* 0x0000753104097816 */ /* 0x002fe40000000005 */
[----:B------:R-:W-:Y:S02]  /*13600*/  LOP3.LUT R4, R0, R19, RZ, 0xfc, !PT ;  /* 0x0000001300047212 */ /* 0x000fe400078efcff */
[C-C-:B------:R-:W-:Y:S02]  /*13610*/  PRMT R10, R6.reuse, 0x6420, R7.reuse ;  /* 0x00006420060a7816 */ /* 0x140fe40000000007 */
[----:B------:R-:W-:Y:S01]  /*13620*/  PRMT R11, R6, 0x7531, R7 ;  /* 0x00007531060b7816 */ /* 0x000fe20000000007 */
[----:B------:R-:W-:-:S05]  /*13630*/  IMAD.IADD R4, R18, 0x1, R4 ;  /* 0x0000000112047824 */ /* 0x000fca00078e0204 */
[----:B------:R1:W-:Y:S02]  /*13640*/  STSM.16.M88.4 [R4], R8 ;  /* 0x0000000804007844 */ /* 0x0003e40000000200 */
[----:B-1----:R-:W-:-:S05]  /*13650*/  LOP3.LUT R4, R14, R2, RZ, 0xfc, !PT ;  /* 0x000000020e047212 */ /* 0x002fca00078efcff */
[----:B------:R-:W-:-:S06]  /*13660*/  IMAD.IADD R4, R17, 0x1, R4 ;  /* 0x0000000111047824 */ /* 0x000fcc00078e0204 */
[----:B------:R-:W1:Y:S02]  /*13670*/  LDSM.16.MT88.4 R4, [R4+0xf200] ;  /* 0x00f200000404783b */ /* 0x000e640000004200 */
[C-C-:B-1----:R-:W-:Y:S02]  /*13680*/  PRMT R8, R4.reuse, 0x6420, R5.reuse ;  /* 0x0000642004087816 */ /* 0x142fe40000000005 */
[----:B------:R-:W-:Y:S02]  /*13690*/  PRMT R9, R4, 0x7531, R5 ;  /* 0x0000753104097816 */ /* 0x000fe40000000005 */
[----:B------:R-:W-:Y:S02]  /*136a0*/  LOP3.LUT R4, R12, R19, RZ, 0xfc, !PT ;  /* 0x000000130c047212 */ /* 0x000fe400078efcff */
[C-C-:B------:R-:W-:Y:S02]  /*136b0*/  PRMT R10, R6.reuse, 0x6420, R7.reuse ;  /* 0x00006420060a7816 */ /* 0x140fe40000000007 */
[----:B------:R-:W-:Y:S01]  /*136c0*/  PRMT R11, R6, 0x7531, R7 ;  /* 0x00007531060b7816 */ /* 0x000fe20000000007 */
[----:B------:R-:W-:Y:S01]  /*136d0*/  IMAD.IADD R4, R18, 0x1, R4 ;  /* 0x0000000112047824 */ /* 0x000fe200078e0204 */
[----:B------:R-:W-:-:S04]  /*136e0*/  LOP3.LUT R12, R12, R2, RZ, 0xfc, !PT ;  /* 0x000000020c0c7212 */ /* 0x000fc800078efcff */
[----:B------:R1:W-:Y:S02]  /*136f0*/  STSM.16.M88.4 [R4], R8 ;  /* 0x0000000804007844 */ /* 0x0003e40000000200 */
[----:B-1----:R-:W-:Y:S01]  /*13700*/  LOP3.LUT R4, R13, R2, RZ, 0xfc, !PT ;  /* 0x000000020d047212 */ /* 0x002fe200078efcff */
[----:B------:R-:W-:-:S04]  /*13710*/  VIADD R13, R0, 0x1000 ;  /* 0x00001000000d7836 */ /* 0x000fc80000000000 */
[----:B------:R-:W-:-:S06]  /*13720*/  IMAD.IADD R4, R17, 0x1, R4 ;  /* 0x0000000111047824 */ /* 0x000fcc00078e0204 */
[----:B------:R-:W1:Y:S02]  /*13730*/  LDSM.16.MT88.4 R4, [R4+0xf200] ;  /* 0x00f200000404783b */ /* 0x000e640000004200 */
[C-C-:B-1----:R-:W-:Y:S02]  /*13740*/  PRMT R8, R4.reuse, 0x6420, R5.reuse ;  /* 0x0000642004087816 */ /* 0x142fe40000000005 */
[----:B------:R-:W-:Y:S02]  /*13750*/  PRMT R9, R4, 0x7531, R5 ;  /* 0x0000753104097816 */ /* 0x000fe40000000005 */
[C---:B------:R-:W-:Y:S02]  /*13760*/  LOP3.LUT R4, R13.reuse, R19, RZ, 0xfc, !PT ;  /* 0x000000130d047212 */ /* 0x040fe400078efcff */
[C-C-:B------:R-:W-:Y:S02]  /*13770*/  PRMT R10, R6.reuse, 0x6420, R7.reuse ;  /* 0x00006420060a7816 */ /* 0x140fe40000000007 */
[----:B------:R-:W-:Y:S01]  /*13780*/  PRMT R11, R6, 0x7531, R7 ;  /* 0x00007531060b7816 */ /* 0x000fe20000000007 */
[----:B------:R-:W-:Y:S01]  /*13790*/  IMAD.IADD R4, R18, 0x1, R4 ;  /* 0x0000000112047824 */ /* 0x000fe200078e0204 */
[----:B------:R-:W-:-:S04]  /*137a0*/  LOP3.LUT R13, R13, R2, RZ, 0xfc, !PT ;  /* 0x000000020d0d7212 */ /* 0x000fc800078efcff */
[----:B------:R1:W-:Y:S02]  /*137b0*/  STSM.16.M88.4 [R4], R8 ;  /* 0x0000000804007844 */ /* 0x0003e40000000200 */
[----:B-1----:R-:W-:Y:S02]  /*137c0*/  IMAD.IADD R4, R17, 0x1, R12 ;  /* 0x0000000111047824 */ /* 0x002fe400078e020c */
[----:B------:R-:W-:-:S04]  /*137d0*/  VIADD R12, R0, 0x3000 ;  /* 0x00003000000c7836 */ /* 0x000fc80000000000 */
        /* <DEDUP_REMOVED lines=9> */
[----:B-1----:R-:W-:-:S05]  /*13870*/  LOP3.LUT R4, R12, R2, RZ, 0xfc, !PT ;  /* 0x000000020c047212 */ /* 0x002fca00078efcff */
        /* <DEDUP_REMOVED lines=15> */
[----:B------:R-:W-:Y:S01]  /*13970*/  LOP3.LUT R4, R14, R19, RZ, 0xfc, !PT ;  /* 0x000000130e047212 */ /* 0x000fe200078efcff */
[----:B------:R-:W-:Y:S01]  /*13980*/  VIADD R14, R0, 0x6000 ;  /* 0x00006000000e7836 */ /* 0x000fe20000000000 */
[C-C-:B------:R-:W-:Y:S02]  /*13990*/  PRMT R10, R6.reuse, 0x6420, R7.reuse ;  /* 0x00006420060a7816 */ /* 0x140fe40000000007 */
[----:B------:R-:W-:Y:S01]  /*139a0*/  PRMT R11, R6, 0x7531, R7 ;  /* 0x00007531060b7816 */ /* 0x000fe20000000007 */
[----:B------:R-:W-:-:S05]  /*139b0*/  IMAD.IADD R4, R18, 0x1, R4 ;  /* 0x0000000112047824 */ /* 0x000fca00078e0204 */
[----:B------:R1:W-:Y:S02]  /*139c0*/  STSM.16.M88.4 [R4], R8 ;  /* 0x0000000804007844 */ /* 0x0003e40000000200 */
[----:B-1----:R-:W-:Y:S02]  /*139d0*/  IMAD.IADD R4, R17, 0x1, R13 ;  /* 0x0000000111047824 */ /* 0x002fe400078e020d */
[----:B------:R-:W-:-:S04]  /*139e0*/  VIADD R13, R0, 0x4800 ;  /* 0x00004800000d7836 */ /* 0x000fc80000000000 */
        /* <DEDUP_REMOVED lines=9> */
[----:B-1----:R-:W-:-:S05]  /*13a80*/  VIADD R10, R0, 0x3800 ;  /* 0x00003800000a7836 */ /* 0x002fca0000000000 */
[----:B------:R-:W-:-:S05]  /*13a90*/  LOP3.LUT R4, R10, R2, RZ, 0xfc, !PT ;  /* 0x000000020a047212 */ /* 0x000fca00078efcff */
[----:B------:R-:W-:-:S06]  /*13aa0*/  IMAD.IADD R4, R17, 0x1, R4 ;  /* 0x0000000111047824 */ /* 0x000fcc00078e0204 */
[----:B------:R-:W1:Y:S02]  /*13ab0*/  LDSM.16.MT88.4 R4, [R4+0xf200] ;  /* 0x00f200000404783b */ /* 0x000e640000004200 */
[C-C-:B-1----:R-:W-:Y:S02]  /*13ac0*/  PRMT R8, R4.reuse, 0x6420, R5.reuse ;  /* 0x0000642004087816 */ /* 0x142fe40000000005 */
[----:B------:R-:W-:Y:S02]  /*13ad0*/  PRMT R9, R4, 0x7531, R5 ;  /* 0x0000753104097816 */ /* 0x000fe40000000005 */
[----:B------:R-:W-:Y:S02]  /*13ae0*/  LOP3.LUT R4, R10, R19, RZ, 0xfc, !PT ;  /* 0x000000130a047212 */ /* 0x000fe400078efcff */
[C-C-:B------:R-:W-:Y:S02]  /*13af0*/  PRMT R10, R6.reuse, 0x6420, R7.reuse ;  /* 0x00006420060a7816 */ /* 0x140fe40000000007 */
[----:B------:R-:W-:Y:S01]  /*13b00*/  PRMT R11, R6, 0x7531, R7 ;  /* 0x00007531060b7816 */ /* 0x000fe20000000007 */
[----:B------:R-:W-:-:S05]  /*13b10*/  IMAD.IADD R4, R18, 0x1, R4 ;  /* 0x0000000112047824 */ /* 0x000fca00078e0204 */
[----:B------:R1:W-:Y:S02]  /*13b20*/  STSM.16.M88.4 [R4], R8 ;  /* 0x0000000804007844 */ /* 0x0003e40000000200 */
[C---:B-1----:R-:W-:Y:S02]  /*13b30*/  LOP3.LUT R4, R14.reuse, R2, RZ, 0xfc, !PT ;  /* 0x000000020e047212 */ /* 0x042fe400078efcff */
[----:B------:R-:W-:-:S03]  /*13b40*/  LOP3.LUT R14, R14, R19, RZ, 0xfc, !PT ;  /* 0x000000130e0e7212 */ /* 0x000fc600078efcff */
[----:B------:R-:W-:Y:S02]  /*13b50*/  IMAD.IADD R4, R17, 0x1, R4 ;  /* 0x0000000111047824 */ /* 0x000fe400078e0204 */
[----:B------:R-:W-:-:S04]  /*13b60*/  IMAD.IADD R14, R18, 0x1, R14 ;  /* 0x00000001120e7824 */ /* 0x000fc800078e020e */
        /* <DEDUP_REMOVED lines=21> */
[C---:B------:R-:W-:Y:S02]  /*13cc0*/  VIADD R12, R0.reuse, 0x6800 ;  /* 0x00006800000c7836 */ /* 0x040fe40000000000 */
[----:B------:R-:W-:Y:S02]  /*13cd0*/  VIADD R0, R0, 0x7000 ;  /* 0x0000700000007836 */ /* 0x000fe40000000000 */
[----:B------:R-:W1:Y:S02]  /*13ce0*/  LDSM.16.MT88.4 R4, [R4+0xf200] ;  /* 0x00f200000404783b */ /* 0x000e640000004200 */
[----:B-1----:R-:W-:-:S02]  /*13cf0*/  PRMT R8, R4, 0x6420, R5 ;  /* 0x0000642004087816 */ /* 0x002fc40000000005 */
        /* <DEDUP_REMOVED lines=18> */
[----:B-1----:R-:W-:-:S06]  /*13e20*/  IMAD.IADD R4, R17, 0x1, R21 ;  /* 0x0000000111047824 */ /* 0x002fcc00078e0215 */
[----:B------:R-:W1:Y:S02]  /*13e30*/  LDSM.16.MT88.4 R4, [R4+0xf200] ;  /* 0x00f200000404783b */ /* 0x000e640000004200 */
[C-C-:B-1----:R-:W-:Y:S02]  /*13e40*/  PRMT R8, R4.reuse, 0x6420, R5.reuse ;  /* 0x0000642004087816 */ /* 0x142fe40000000005 */
[----:B------:R-:W-:Y:S01]  /*13e50*/  PRMT R9, R4, 0x7531, R5 ;  /* 0x0000753104097816 */ /* 0x000fe20000000005 */
[----:B------:R-:W-:Y:S01]  /*13e60*/  IMAD.IADD R4, R17, 0x1, R13 ;  /* 0x0000000111047824 */ /* 0x000fe200078e020d */
[C-C-:B------:R-:W-:Y:S02]  /*13e70*/  PRMT R10, R6.reuse, 0x6420, R7.reuse ;  /* 0x00006420060a7816 */ /* 0x140fe40000000007 */
[----:B------:R-:W-:-:S05]  /*13e80*/  PRMT R11, R6, 0x7531, R7 ;  /* 0x00007531060b7816 */ /* 0x000fca0000000007 */
[----:B------:R-:W-:Y:S04]  /*13e90*/  STSM.16.M88.4 [R14], R8 ;  /* 0x000000080e007844 */ /* 0x000fe80000000200 */
[----:B------:R-:W1:Y:S02]  /*13ea0*/  LDSM.16.MT88.4 R4, [R4+0xf200] ;  /* 0x00f200000404783b */ /* 0x000e640000004200 */
[C-C-:B-1----:R-:W-:Y:S02]  /*13eb0*/  PRMT R8, R4.reuse, 0x6420, R5.reuse ;  /* 0x0000642004087816 */ /* 0x142fe40000000005 */
[----:B------:R-:W-:Y:S02]  /*13ec0*/  PRMT R9, R4, 0x7531, R5 ;  /* 0x0000753104097816 */ /* 0x000fe40000000005 */
[----:B------:R-:W-:-:S02]  /*13ed0*/  LOP3.LUT R4, R0, R2, RZ, 0xfc, !PT ;  /* 0x0000000200047212 */ /* 0x000fc400078efcff */
[----:B------:R1:W5:Y:S01]  /*13ee0*/  LDL.LU R2, [R1+0x44] ;  /* 0x0000440001027983 */ /* 0x0003620000300800 */
[C-C-:B------:R-:W-:Y:S02]  /*13ef0*/  PRMT R10, R6.reuse, 0x6420, R7.reuse ;  /* 0x00006420060a7816 */ /* 0x140fe40000000007 */
[----:B------:R-:W-:Y:S01]  /*13f00*/  PRMT R11, R6, 0x7531, R7 ;  /* 0x00007531060b7816 */ /* 0x000fe20000000007 */
[----:B------:R-:W-:-:S04]  /*13f10*/  IMAD.IADD R4, R17, 0x1, R4 ;  /* 0x0000000111047824 */ /* 0x000fc800078e0204 */
[----:B------:R-:W-:Y:S04]  /*13f20*/  STSM.16.M88.4 [R12], R8 ;  /* 0x000000080c007844 */ /* 0x000fe80000000200 */
[----:B------:R-:W2:Y:S01]  /*13f30*/  LDSM.16.MT88.4 R4, [R4+0xf200] ;  /* 0x00f200000404783b */ /* 0x000ea20000004200 */
[----:B------:R-:W-:-:S05]  /*13f40*/  LOP3.LUT R0, R0, R19, RZ, 0xfc, !PT ;  /* 0x0000001300007212 */ /* 0x000fca00078efcff */
[----:B------:R-:W-:Y:S01]  /*13f50*/  IMAD.IADD R0, R18, 0x1, R0 ;  /* 0x0000000112007824 */ /* 0x000fe200078e0200 */
[C-C-:B--2---:R-:W-:Y:S02]  /*13f60*/  PRMT R8, R4.reuse, 0x6420, R5.reuse ;  /* 0x0000642004087816 */ /* 0x144fe40000000005 */
        /* <DEDUP_REMOVED lines=12> */
.L_x_3382:
[----:B-1----:R-:W1:Y:S01]  /*14030*/  S2R R0, SR_TID.X ;  /* 0x0000000000007919 */ /* 0x002e620000002100 */
[----:B--2---:R2:W-:Y:S01]  /*14040*/  SYNCS.ARRIVE.TRANS64.A1T0 RZ, [R3+URZ+0x33450], RZ ;  /* 0x033450ff03ff79a7 */ /* 0x0045e2000810003f */
[----:B------:R3:W5:Y:S01]  /*14050*/  LDL R8, [R1+0x4] ;  /* 0x0000040001087983 */ /* 0x0007620000100800 */
[----:B-1----:R-:W-:-:S03]  /*14060*/  LOP3.LUT R4, R0, 0x7f, RZ, 0xc0, !PT ;  /* 0x0000007f00047812 */ /* 0x002fc600078ec0ff */
[----:B------:R-:W4:Y:S01]  /*14070*/  LDL R0, [R1+0x18] ;  /* 0x0000180001007983 */ /* 0x000f220000100800 */
[----:B------:R-:W-:Y:S01]  /*14080*/  BAR.SYNC.DEFER_BLOCKING 0x2, 0x80 ;  /* 0x0082000000007b1d */ /* 0x000fe20000010000 */
[----:B------:R-:W-:-:S13]  /*14090*/  ISETP.NE.AND P0, PT, R4, RZ, PT ;  /* 0x000000ff0400720c */ /* 0x000fda0003f05270 */
[----:B--2---:R-:W-:-:S05]  /*140a0*/  @!P0 VIADD R3, R3, 0x33480 ;  /* 0x0003348003038836 */ /* 0x004fca0000000000 */
[----:B------:R-:W-:-:S04]  /*140b0*/  @!P0 PRMT R3, RZ, 0x654, R3 ;  /* 0x00000654ff038816 */ /* 0x000fc80000000003 */
[----:B------:R3:W-:Y:S01]  /*140c0*/  @!P0 SYNCS.ARRIVE.TRANS64.RED.A1T0 RZ, [R3+URZ], RZ ;  /* 0x000000ff03ff89a7 */ /* 0x0007e2000810043f */
[C---:B----45:R-:W-:Y:S01]  /*140d0*/  ISETP.GT.AND P0, PT, R2.reuse, R0, PT ;  /* 0x000000000200720c */ /* 0x070fe20003f04270 */
[----:B------:R-:W-:Y:S01]  /*140e0*/  VIADD R2, R2, 0xffffffff ;  /* 0xffffffff02027836 */ /* 0x000fe20000000000 */
[----:B------:R3:W5:Y:S11]  /*140f0*/  LDL R0, [R1+0xc] ;  /* 0x00000c0001007983 */ /* 0x0007760000100800 */
[----:B---3--:R-:W-:Y:S05]  /*14100*/  @P0 BRA `(.L_x_3383) ;  /* 0xffffffe400fc0947 */ /* 0x008fea000383ffff */
.L_x_3359:
[----:B------:R-:W1:Y:S01]  /*14110*/  S2R R3, SR_TID.X ;  /* 0x0000000000037919 */ /* 0x000e620000002100 */
[----:B------:R-:W-:Y:S01]  /*14120*/  BSSY B0, `(.L_x_3384) ;  /* 0x0000011000007945 */ /* 0x000fe20003800000 */
[----:B-1----:R-:W-:-:S04]  /*14130*/  LOP3.LUT R3, R3, 0x7f, RZ, 0xc0, !PT ;  /* 0x0000007f03037812 */ /* 0x002fc800078ec0ff */
[----:B------:R-:W-:-:S13]  /*14140*/  ISETP.NE.AND P0, PT, R3, RZ, PT ;  /* 0x000000ff0300720c */ /* 0x000fda0003f05270 */
[----:B------:R-:W-:Y:S05]  /*14150*/  @P0 BRA `(.L_x_3385) ;  /* 0x0000000000340947 */ /* 0x000fea0003800000 */
[----:B------:R-:W1:Y:S01]  /*14160*/  S2R R3, SR_LANEID ;  /* 0x0000000000037919 */ /* 0x000e620000000000 */
[----:B------:R-:W-:Y:S02]  /*14170*/  VOTEU.ANY UR4, UPT, PT ;  /* 0x0000000000047886 */ /* 0x000fe400038e0100 */
[----:B0----5:R-:W1:Y:S08]  /*14180*/  FLO.U32 R0, UR4 ;  /* 0x0000000400007d00 */ /* 0x021e7000080e0000 */
[----:B--2---:R-:W0:Y:S01]  /*14190*/  POPC R5, UR4 ;  /* 0x0000000400057d09 */ /* 0x004e220008000000 */
[----:B-1----:R-:W-:-:S02]  /*141a0*/  ISETP.EQ.U32.AND P1, PT, R0, R3, PT ;  /* 0x000000030000720c */ /* 0x002fc40003f22070 */
[----:B------:R-:W0:Y:S11]  /*141b0*/  LDC.64 R2, c[0x0][0xc60] ;  /* 0x00031800ff027b82 */ /* 0x000e360000000a00 */
[----:B0-----:R-:W2:Y:S01]  /*141c0*/  @P1 ATOMG.E.ADD.STRONG.GPU PT, R3, desc[UR50][R2.64], R5 ;  /* 0x00000005020319a8 */ /* 0x001ea200081ee1f2 */
[----:B------:R-:W0:Y:S02]  /*141d0*/  S2R R4, SR_LTMASK ;  /* 0x0000000000047919 */ /* 0x000e240000003900 */
[----:B0-----:R-:W-:-:S04]  /*141e0*/  LOP3.LUT R4, R4, UR4, RZ, 0xc0, !PT ;  /* 0x0000000404047c12 */ /* 0x001fc8000f8ec0ff */
[----:B------:R-:W0:Y:S01]  /*141f0*/  POPC R7, R4 ;  /* 0x0000000400077309 */ /* 0x000e220000000000 */
[----:B--2---:R-:W0:Y:S02]  /*14200*/  SHFL.IDX PT, R0, R3, R0, 0x1f ;  /* 0x00001f0003007589 */ /* 0x004e2400000e0000 */
[----:B0-----:R-:W-:-:S05]  /*14210*/  IADD3 R0, R0, UR41, R7 ;  /* 0x0000002900007c10 */ /* 0x001fca000fffe007 */
[----:B------:R1:W-:Y:S02]  /*14220*/  STL [R1+0x20], R0 ;  /* 0x0000200001007387 */ /* 0x0003e40000100800 */
.L_x_3385:
[----:B------:R-:W-:Y:S05]  /*14230*/  BSYNC B0 ;  /* 0x0000000000007941 */ /* 0x000fea0003800000 */
.L_x_3384:
[----:B------:R-:W-:-:S06]  /*14240*/  UISETP.NE.AND UP0, UPT, UR39, 0x3, UPT ;  /* 0x000000032700788c */ /* 0x000fcc000bf05270 */
[----:B------:R-:W-:-:S13]  /*14250*/  PLOP3.LUT P1, PT, PT, PT, UP0, 0x80, 0x0 ;  /* 0x000000000000781c */ /* 0x000fda0003f2f008 */
[----:B------:R-:W-:Y:S05]  /*14260*/  @!P1 BRA `(.L_x_3386) ;  /* 0x0000000000049947 */ /* 0x000fea0003800000 */
[----:B------:R-:W-:Y:S01]  /*14270*/  BPT.TRAP 0x1 ;  /* 0x000000040000795c */ /* 0x000fe20000300000 */
.L_x_3386:
[----:B------:R-:W3:Y:S04]  /*14280*/  LDL R3, [R1+0xc] ;  /* 0x00000c0001037983 */ /* 0x000ee80000100800 */
[----:B------:R-:W4:Y:S01]  /*14290*/  LDL R2, [R1+0x4] ;  /* 0x0000040001027983 */ /* 0x000f220000100800 */
[----:B01---5:R-:W-:Y:S01]  /*142a0*/  IMAD.U32 R0, RZ, RZ, UR42 ;  /* 0x0000002aff007e24 */ /* 0x023fe2000f8e00ff */
[----:B------:R-:W-:Y:S04]  /*142b0*/  BSSY B0, `(.L_x_3387) ;  /* 0x0000007000007945 */ /* 0x000fe80003800000 */
[----:B------:R-:W-:-:S02]  /*142c0*/  ISETP.NE.AND P2, PT, R0, 0x3, PT ;  /* 0x000000030000780c */ /* 0x000fc40003f45270 */
[----:B---3--:R-:W-:-:S04]  /*142d0*/  LOP3.LUT R3, R3, 0x1, RZ, 0x3c, !PT ;  /* 0x0000000103037812 */ /* 0x008fc800078e3cff */
[----:B------:R-:W-:Y:S01]  /*142e0*/  SHF.L.U32 R3, R3, 0x1f, RZ ;  /* 0x0000001f03037819 */ /* 0x000fe200000006ff */
[----:B----4-:R-:W-:-:S04]  /*142f0*/  IMAD R0, R2, 0x8, R17 ;  /* 0x0000000802007824 */ /* 0x010fc800078e0211 */
[----:B------:R-:W0:Y:S02]  /*14300*/  SYNCS.PHASECHK.TRANS64.TRYWAIT P1, [R0+URZ+0x33470], R3 ;  /* 0x03347003000075a7 */ /* 0x000e24000802017f */
[----:B0-----:R-:W-:Y:S05]  /*14310*/  @!P1 BRA `(.L_x_3388) ;  /* 0x0000002400d89947 */ /* 0x001fea0003800000 */
.L_x_3438:
[----:B------:R-:W-:Y:S05]  /*14320*/  BSYNC B0 ;  /* 0x0000000000007941 */ /* 0x000fea0003800000 */
.L_x_3387:
[----:B------:R-:W-:Y:S05]  /*14330*/  @!P2 BRA `(.L_x_3389) ;  /* 0x000000000004a947 */ /* 0x000fea0003800000 */
[----:B------:R-:W-:Y:S01]  /*14340*/  BPT.TRAP 0x1 ;  /* 0x000000040000795c */ /* 0x000fe20000300000 */
.L_x_3389:
[----:B------:R-:W0:Y:S02]  /*14350*/  LDL R2, [R1+0xc] ;  /* 0x00000c0001027983 */ /* 0x000e240000100800 */
[----:B0-----:R-:W-:-:S04]  /*14360*/  SHF.L.U32 R3, R2, 0x1f, RZ ;  /* 0x0000001f02037819 */ /* 0x001fc800000006ff */
[----:B------:R-:W0:Y:S02]  /*14370*/  SYNCS.PHASECHK.TRANS64.TRYWAIT P1, [R0+URZ+0x33460], R3 ;  /* 0x03346003000075a7 */ /* 0x000e24000802017f */
[----:B0-----:R-:W-:Y:S05]  /*14380*/  @!P1 BRA `(.L_x_3390) ;  /* 0x0000002400d09947 */ /* 0x001fea0003800000 */
.L_x_3439:
[----:B------:R-:W3:Y:S04]  /*14390*/  LDL R2, [R1+0x4] ;  /* 0x0000040001027983 */ /* 0x000ee80000100800 */
[----:B------:R-:W4:Y:S01]  /*143a0*/  LDL R15, [R1] ;  /* 0x00000000010f7983 */ /* 0x000f220000100800 */
[----:B------:R-:W-:Y:S05]  /*143b0*/  WARPSYNC.ALL ;  /* 0x0000000000007948 */ /* 0x000fea0003800000 */
[----:B---3--:R-:W-:-:S04]  /*143c0*/  IMAD R2, R2, 0x7800, RZ ;  /* 0x0000780002027824 */ /* 0x008fc800078e02ff */
[C---:B------:R-:W-:Y:S01]  /*143d0*/  VIADD R13, R2.reuse, 0x2800 ;  /* 0x00002800020d7836 */ /* 0x040fe20000000000 */
[C---:B----4-:R-:W-:Y:S01]  /*143e0*/  LOP3.LUT R4, R2.reuse, R15, RZ, 0xfc, !PT ;  /* 0x0000000f02047212 */ /* 0x050fe200078efcff */
[C---:B------:R-:W-:Y:S01]  /*143f0*/  VIADD R20, R2.reuse, 0x5000 ;  /* 0x0000500002147836 */ /* 0x040fe20000000000 */
[C---:B0-----:R-:W-:Y:S01]  /*14400*/  LOP3.LUT R3, R2.reuse, R19, RZ, 0xfc, !PT ;  /* 0x0000001302037212 */ /* 0x041fe200078efcff */
[----:B------:R-:W-:Y:S02]  /*14410*/  VIADD R12, R2, 0x1000 ;  /* 0x00001000020c7836 */ /* 0x000fe40000000000 */
[----:B------:R-:W-:Y:S02]  /*14420*/  IMAD.IADD R4, R17, 0x1, R4 ;  /* 0x0000000111047824 */ /* 0x000fe400078e0204 */
[----:B------:R-:W-:Y:S02]  /*14430*/  IMAD.IADD R3, R18, 0x1, R3 ;  /* 0x0000000112037824 */ /* 0x000fe400078e0203 */
[----:B------:R-:W-:-:S02]  /*14440*/  VIADD R14, R2, 0x1800 ;  /* 0x00001800020e7836 */ /* 0x000fc40000000000 */
[----:B--2---:R-:W0:Y:S01]  /*14450*/  LDSM.16.MT88.4 R4, [R4+0xf200] ;  /* 0x00f200000404783b */ /* 0x004e220000004200 */
[----:B------:R-:W-:Y:S01]  /*14460*/  VIADD R16, R2, 0x2000 ;  /* 0x0000200002107836 */ /* 0x000fe20000000000 */
[C-C-:B0-----:R-:W-:Y:S02]  /*14470*/  PRMT R8, R4.reuse, 0x6420, R5.reuse ;  /* 0x0000642004087816 */ /* 0x141fe40000000005 */
[----:B------:R-:W-:Y:S02]  /*14480*/  PRMT R9, R4, 0x7531, R5 ;  /* 0x0000753104097816 */ /* 0x000fe40000000005 */
[C-C-:B------:R-:W-:Y:S02]  /*14490*/  PRMT R10, R6.reuse, 0x6420, R7.reuse ;  /* 0x00006420060a7816 */ /* 0x140fe40000000007 */
[----:B------:R-:W-:-:S05]  /*144a0*/  PRMT R11, R6, 0x7531, R7 ;  /* 0x00007531060b7816 */ /* 0x000fca0000000007 */
[----:B------:R0:W-:Y:S02]  /*144b0*/  STSM.16.M88.4 [R3], R8 ;  /* 0x0000000803007844 */ /* 0x0001e40000000200 */
[----:B0-----:R-:W-:-:S05]  /*144c0*/  LOP3.LUT R3, R13, R15, RZ, 0xfc, !PT ;  /* 0x0000000f0d037212 */ /* 0x001fca00078efcff */
[----:B------:R-:W-:-:S05]  /*144d0*/  IMAD.IADD R3, R17, 0x1, R3 ;  /* 0x0000000111037824 */ /* 0x000fca00078e0203 */
[----:B------:R0:W1:Y:S02]  /*144e0*/  LDSM.16.MT88.4 R4, [R3+0xf200] ;  /* 0x00f200000304783b */ /* 0x0000640000004200 */
[----:B0-----:R-:W-:Y:S01]  /*144f0*/  VIADD R3, R2, 0x800 ;  /* 0x0000080002037836 */ /* 0x001fe20000000000 */
[C-C-:B-1----:R-:W-:Y:S02]  /*14500*/  PRMT R8, R4.reuse, 0x6420, R5.reuse ;  /* 0x0000642004087816 */ /* 0x142fe40000000005 */
[----:B------:R-:W-:Y:S02]  /*14510*/  PRMT R9, R4, 0x7531, R5 ;  /* 0x0000753104097816 */ /* 0x000fe40000000005 */
[C---:B------:R-:W-:Y:S02]  /*14520*/  LOP3.LUT R4, R3.reuse, R19, RZ, 0xfc, !PT ;  /* 0x0000001303047212 */ /* 0x040fe400078efcff */
[C-C-:B------:R-:W-:Y:S02]  /*14530*/  PRMT R10, R6.reuse, 0x6420, R7.reuse ;  /* 0x00006420060a7816 */ /* 0x140fe40000000007 */
[----:B------:R-:W-:Y:S01]  /*14540*/  PRMT R11, R6, 0x7531, R7 ;  /* 0x00007531060b7816 */ /* 0x000fe20000000007 */
[----:B------:R-:W-:Y:S01]  /*14550*/  IMAD.IADD R4, R18, 0x1, R4 ;  /* 0x0000000112047824 */ /* 0x000fe200078e0204 */
[----:B------:R-:W-:-:S04]  /*14560*/  LOP3.LUT R3, R3, R15, RZ, 0xfc, !PT ;  /* 0x0000000f03037212 */ /* 0x000fc800078efcff */
[----:B------:R0:W-:Y:S01]  /*14570*/  STSM.16.M88.4 [R4], R8 ;  /* 0x0000000804007844 */ /* 0x0001e20000000200 */
[----:B------:R-:W-:Y:S01]  /*14580*/  IMAD.IADD R3, R17, 0x1, R3 ;  /* 0x0000000111037824 */ /* 0x000fe200078e0203 */
[----:B0-----:R-:W-:-:S05]  /*14590*/  LOP3.LUT R4, R20, R15, RZ, 0xfc, !PT ;  /* 0x0000000f14047212 */ /* 0x001fca00078efcff */
[----:B------:R-:W-:-:S06]  /*145a0*/  IMAD.IADD R4, R17, 0x1, R4 ;  /* 0x0000000111047824 */ /* 0x000fcc00078e0204 */
[----:B------:R-:W0:Y:S02]  /*145b0*/  LDSM.16.MT88.4 R4, [R4+0xf200] ;  /* 0x00f200000404783b */ /* 0x000e240000004200 */
[C-C-:B0-----:R-:W-:Y:S02]  /*145c0*/  PRMT R8, R4.reuse, 0x6420, R5.reuse ;  /* 0x0000642004087816 */ /* 0x141fe40000000005 */
[----:B------:R-:W-:Y:S02]  /*145d0*/  PRMT R9, R4, 0x7531, R5 ;  /* 0x0000753104097816 */ /* 0x000fe40000000005 */
[----:B------:R-:W-:Y:S02]  /*145e0*/  LOP3.LUT R4, R12, R19, RZ, 0xfc, !PT ;  /* 0x000000130c047212 */ /* 0x000fe400078efcff */
[C-C-:B------:R-:W-:Y:S02]  /*145f0*/  PRMT R10, R6.reuse, 0x6420, R7.reuse ;  /* 0x00006420060a7816 */ /* 0x140fe40000000007 */
[----:B------:R-:W-:Y:S01]  /*14600*/  PRMT R11, R6, 0x7531, R7 ;  /* 0x00007531060b7816 */ /* 0x000fe20000000007 */
[----:B------:R-:W-:-:S05]  /*14610*/  IMAD.IADD R4, R18, 0x1, R4 ;  /* 0x0000000112047824 */ /* 0x000fca00078e0204 */
[----:B------:R-:W-:Y:S04]  /*14620*/  STSM.16.M88.4 [R4], R8 ;  /* 0x0000000804007844 */ /* 0x000fe80000000200 */
[----:B------:R0:W1:Y:S02]  /*14630*/  LDSM.16.MT88.4 R4, [R3+0xf200] ;  /* 0x00f200000304783b */ /* 0x0000640000004200 */
[----:B0-----:R-:W-:-:S05]  /*14640*/  LOP3.LUT R3, R14, R19, RZ, 0xfc, !PT ;  /* 0x000000130e037212 */ /* 0x001fca00078efcff */
[----:B------:R-:W-:Y:S01]  /*14650*/  IMAD.IADD R3, R18, 0x1, R3 ;  /* 0x0000000112037824 */ /* 0x000fe200078e0203 */
[C-C-:B-1----:R-:W-:Y:S02]  /*14660*/  PRMT R8, R4.reuse, 0x6420, R5.reuse ;  /* 0x0000642004087816 */ /* 0x142fe40000000005 */
[----:B------:R-:W-:Y:S02]  /*14670*/  PRMT R9, R4, 0x7531, R5 ;  /* 0x0000753104097816 */ /* 0x000fe40000000005 */
[C-C-:B------:R-:W-:Y:S02]  /*14680*/  PRMT R10, R6.reuse, 0x6420, R7.reuse ;  /* 0x00006420060a7816 */ /* 0x140fe40000000007 */
[----:B------:R-:W-:-:S05]  /*14690*/  PRMT R11, R6, 0x7531, R7 ;  /* 0x00007531060b7816 */ /* 0x000fca0000000007 */
[----:B------:R0:W-:Y:S02]  /*146a0*/  STSM.16.M88.4 [R3], R8 ;  /* 0x0000000803007844 */ /* 0x0001e40000000200 */
[----:B0-----:R-:W-:-:S05]  /*146b0*/  VIADD R3, R2, 0x3000 ;  /* 0x0000300002037836 */ /* 0x001fca0000000000 */
[C---:B------:R-:W-:Y:S02]  /*146c0*/  LOP3.LUT R4, R3.reuse, R15, RZ, 0xfc, !PT ;  /* 0x0000000f03047212 */ /* 0x040fe400078efcff */
[----:B------:R-:W-:-:S03]  /*146d0*/  LOP3.LUT R3, R3, R19, RZ, 0xfc, !PT ;  /* 0x0000001303037212 */ /* 0x000fc600078efcff */
[----:B------:R-:W-:Y:S02]  /*146e0*/  IMAD.IADD R4, R17, 0x1, R4 ;  /* 0x0000000111047824 */ /* 0x000fe400078e0204 */
[----:B------:R-:W-:-:S04]  /*146f0*/  IMAD.IADD R3, R18, 0x1, R3 ;  /* 0x0000000112037824 */ /* 0x000fc800078e0203 */
[----:B------:R-:W0:Y:S02]  /*14700*/  LDSM.16.MT88.4 R4, [R4+0xf200] ;  /* 0x00f200000404783b */ /* 0x000e240000004200 */
[C-C-:B0-----:R-:W-:Y:S02]  /*14710*/  PRMT R8, R4.reuse, 0x6420, R5.reuse ;  /* 0x0000642004087816 */ /* 0x141fe40000000005 */
[----:B------:R-:W-:Y:S02]  /*14720*/  PRMT R9, R4, 0x7531, R5 ;  /* 0x0000753104097816 */ /* 0x000fe40000000005 */
[----:B------:R-:W-:Y:S02]  /*14730*/  LOP3.LUT R4, R16, R19, RZ, 0xfc, !PT ;  /* 0x0000001310047212 */ /* 0x000fe400078efcff */
[C-C-:B------:R-:W-:Y:S02]  /*14740*/  PRMT R10, R6.reuse, 0x6420, R7.reuse ;  /* 0x00006420060a7816 */ /* 0x140fe40000000007 */
[----:B------:R-:W-:Y:S01]  /*14750*/  PRMT R11, R6, 0x7531, R7 ;  /* 0x00007531060b7816 */ /* 0x000fe20000000007 */
[----:B------:R-:W-:-:S05]  /*14760*/  IMAD.IADD R4, R18, 0x1, R4 ;  /* 0x0000000112047824 */ /* 0x000fca00078e0204 */
[----:B------:R0:W-:Y:S02]  /*14770*/  STSM.16.M88.4 [R4], R8 ;  /* 0x0000000804007844 */ /* 0x0001e40000000200 */
[----:B0-----:R-:W-:Y:S02]  /*14780*/  IMAD.MOV.U32 R11, RZ, RZ, R15 ;  /* 0x000000ffff0b7224 */ /* 0x001fe400078e000f */
[----:B------:R-:W-:-:S05]  /*14790*/  VIADD R15, R2, 0x5800 ;  /* 0x00005800020f7836 */ /* 0x000fca0000000000 */
[----:B------:R-:W-:-:S05]  /*147a0*/  LOP3.LUT R4, R15, R11, RZ, 0xfc, !PT ;  /* 0x0000000b0f047212 */ /* 0x000fca00078efcff */
[----:B------:R-:W-:-:S06]  /*147b0*/  IMAD.IADD R4, R17, 0x1, R4 ;  /* 0x0000000111047824 */ /* 0x000fcc00078e0204 */
[----:B------:R-:W0:Y:S02]  /*147c0*/  LDSM.16.MT88.4 R4, [R4+0xf200] ;  /* 0x00f200000404783b */ /* 0x000e240000004200 */
[C-C-:B0-----:R-:W-:Y:S02]  /*147d0*/  PRMT R8, R4.reuse, 0x6420, R5.reuse ;  /* 0x0000642004087816 */ /* 0x141fe40000000005 */
[----:B------:R-:W-:Y:S01]  /*147e0*/  PRMT R9, R4, 0x7531, R5 ;  /* 0x0000753104097816 */ /* 0x000fe20000000005 */
[----:B------:R-:W-:Y:S01]  /*147f0*/  IMAD.MOV.U32 R5, RZ, RZ, R11 ;  /* 0x000000ffff057224 */ /* 0x000fe200078e000b */
[----:B------:R-:W-:Y:S01]  /*14800*/  LOP3.LUT R4, R13, R19, RZ, 0xfc, !PT ;  /* 0x000000130d047212 */ /* 0x000fe200078efcff */
[----:B------:R-:W-:Y:S01]  /*14810*/  VIADD R13, R2, 0x6000 ;  /* 0x00006000020d7836 */ /* 0x000fe20000000000 */
[C-C-:B------:R-:W-:Y:S02]  /*14820*/  PRMT R10, R6.reuse, 0x6420, R7.reuse ;  /* 0x00006420060a7816 */ /* 0x140fe40000000007 */
[----:B------:R-:W-:Y:S01]  /*14830*/  PRMT R11, R6, 0x7531, R7 ;  /* 0x00007531060b7816 */ /* 0x000fe20000000007 */
[----:B------:R-:W-:Y:S01]  /*14840*/  IMAD.IADD R4, R18, 0x1, R4 ;  /* 0x0000000112047824 */ /* 0x000fe200078e0204 */
[----:B------:R-:W-:-:S04]  /*14850*/  LOP3.LUT R12, R12, R5, RZ, 0xfc, !PT ;  /* 0x000000050c0c7212 */ /* 0x000fc800078efcff */
[----:B------:R0:W-:Y:S02]  /*14860*/  STSM.16.M88.4 [R4], R8 ;  /* 0x0000000804007844 */ /* 0x0001e40000000200 */
[----:B0-----:R-:W-:Y:S02]  /*14870*/  IMAD.IADD R4, R17, 0x1, R12 ;  /* 0x0000000111047824 */ /* 0x001fe400078e020c */
[----:B------:R-:W-:-:S04]  /*14880*/  IMAD.MOV.U32 R12, RZ, RZ, R5 ;  /* 0x000000ffff0c7224 */ /* 0x000fc800078e0005 */
[----:B------:R-:W0:Y:S01]  /*14890*/  LDSM.16.MT88.4 R4, [R4+0xf200] ;  /* 0x00f200000404783b */ /* 0x000e220000004200 */
[----:B------:R-:W-:Y:S02]  /*148a0*/  LOP3.LUT R14, R14, R12, RZ, 0xfc, !PT ;  /* 0x0000000c0e0e7212 */ /* 0x000fe400078efcff */
[C-C-:B0-----:R-:W-:Y:S02]  /*148b0*/  PRMT R8, R4.reuse, 0x6420, R5.reuse ;  /* 0x0000642004087816 */ /* 0x141fe40000000005 */
        /* <DEDUP_REMOVED lines=21> */
[----:B------:R-:W-:Y:S02]  /*14a10*/  LOP3.LUT R4, R3, R19, RZ, 0xfc, !PT ;  /* 0x0000001303047212 */ /* 0x000fe400078efcff */
[C-C-:B------:R-:W-:Y:S02]  /*14a20*/  PRMT R10, R6.reuse, 0x6420, R7.reuse ;  /* 0x00006420060a7816 */ /* 0x140fe40000000007 */
[----:B------:R-:W-:Y:S01]  /*14a30*/  PRMT R11, R6, 0x7531, R7 ;  /* 0x00007531060b7816 */ /* 0x000fe20000000007 */
[----:B------:R-:W-:-:S05]  /*14a40*/  IMAD.IADD R4, R18, 0x1, R4 ;  /* 0x0000000112047824 */ /* 0x000fca00078e0204 */
[----:B------:R0:W-:Y:S02]  /*14a50*/  STSM.16.M88.4 [R4], R8 ;  /* 0x0000000804007844 */ /* 0x0001e40000000200 */
[----:B0-----:R-:W-:Y:S02]  /*14a60*/  IMAD.IADD R4, R17, 0x1, R14 ;  /* 0x0000000111047824 */ /* 0x001fe400078e020e */
[----:B------:R-:W-:Y:S02]  /*14a70*/  IMAD.MOV.U32 R14, RZ, RZ, R12 ;  /* 0x000000ffff0e7224 */ /* 0x000fe400078e000c */
[----:B------:R-:W-:Y:S02]  /*14a80*/  VIADD R12, R2, 0x4800 ;  /* 0x00004800020c7836 */ /* 0x000fe40000000000 */
[----:B------:R-:W0:Y:S01]  /*14a90*/  LDSM.16.MT88.4 R4, [R4+0xf200] ;  /* 0x00f200000404783b */ /* 0x000e220000004200 */
[-C--:B------:R-:W-:Y:S02]  /*14aa0*/  LOP3.LUT R3, R3, R14.reuse, RZ, 0xfc, !PT ;  /* 0x0000000e03037212 */ /* 0x080fe400078efcff */
[----:B------:R-:W-:-:S03]  /*14ab0*/  LOP3.LUT R16, R16, R14, RZ, 0xfc, !PT ;  /* 0x0000000e10107212 */ /* 0x000fc600078efcff */
[----:B------:R-:W-:Y:S01]  /*14ac0*/  IMAD.IADD R3, R17, 0x1, R3 ;  /* 0x0000000111037824 */ /* 0x000fe200078e0203 */
[C-C-:B0-----:R-:W-:Y:S02]  /*14ad0*/  PRMT R8, R4.reuse, 0x6420, R5.reuse ;  /* 0x0000642004087816 */ /* 0x141fe40000000005 */
[----:B------:R-:W-:Y:S02]  /*14ae0*/  PRMT R9, R4, 0x7531, R5 ;  /* 0x0000753104097816 */ /* 0x000fe40000000005 */
[----:B------:R-:W-:Y:S02]  /*14af0*/  LOP3.LUT R4, R12, R19, RZ, 0xfc, !PT ;  /* 0x000000130c047212 */ /* 0x000fe400078efcff */
[C-C-:B------:R-:W-:Y:S02]  /*14b00*/  PRMT R10, R6.reuse, 0x6420, R7.reuse ;  /* 0x00006420060a7816 */ /* 0x140fe40000000007 */
[----:B------:R-:W-:Y:S01]  /*14b10*/  PRMT R11, R6, 0x7531, R7 ;  /* 0x00007531060b7816 */ /* 0x000fe20000000007 */
[----:B------:R-:W-:Y:S01]  /*14b20*/  IMAD.IADD R4, R18, 0x1, R4 ;  /* 0x0000000112047824 */ /* 0x000fe200078e0204 */
[----:B------:R-:W-:-:S04]  /*14b30*/  LOP3.LUT R12, R12, R14, RZ, 0xfc, !PT ;  /* 0x0000000e0c0c7212 */ /* 0x000fc800078efcff */
        /* <DEDUP_REMOVED lines=9> */
[C---:B0-----:R-:W-:Y:S02]  /*14bd0*/  VIADD R3, R2.reuse, 0x6800 ;  /* 0x0000680002037836 */ /* 0x041fe40000000000 */
[----:B------:R-:W-:-:S03]  /*14be0*/  VIADD R2, R2, 0x7000 ;  /* 0x0000700002027836 */ /* 0x000fc60000000000 */
        /* <DEDUP_REMOVED lines=12> */
[----:B0-----:R-:W-:-:S06]  /*14cb0*/  IMAD.IADD R4, R17, 0x1, R16 ;  /* 0x0000000111047824 */ /* 0x001fcc00078e0210 */
        /* <DEDUP_REMOVED lines=15> */
[----:B------:R-:W-:Y:S01]  /*14db0*/  IMAD.IADD R6, R17, 0x1, R6 ;  /* 0x0000000111067824 */ /* 0x000fe200078e0206 */
[----:B------:R-:W-:-:S03]  /*14dc0*/  LOP3.LUT R2, R2, R19, RZ, 0xfc, !PT ;  /* 0x0000001302027212 */ /* 0x000fc600078efcff */
[----:B------:R-:W-:Y:S02]  /*14dd0*/  STSM.16.M88.4 [R3], R8 ;  /* 0x0000000803007844 */ /* 0x000fe40000000200 */
[----:B------:R-:W-:Y:S02]  /*14de0*/  IMAD.IADD R18, R18, 0x1, R2 ;  /* 0x0000000112127824 */ /* 0x000fe400078e0202 */
[----:B------:R-:W0:Y:S02]  /*14df0*/  LDSM.16.MT88.4 R4, [R6+0xf200] ;  /* 0x00f200000604783b */ /* 0x000e240000004200 */
        /* <DEDUP_REMOVED lines=13> */
.L_x_3391:
[----:B------:R-:W2:Y:S01]  /*14ed0*/  LDL.LU R4, [R1+0x4] ;  /* 0x0000040001047983 */ /* 0x000ea20000300800 */
[----:B-1----:R2:W-:Y:S03]  /*14ee0*/  SYNCS.ARRIVE.TRANS64.A1T0 RZ, [R0+URZ+0x33450], RZ ;  /* 0x033450ff00ff79a7 */ /* 0x0025e6000810003f */
[----:B------:R-:W3:Y:S01]  /*14ef0*/  LDL.LU R3, [R1+0xc] ;  /* 0x00000c0001037983 */ /* 0x000ee20000300800 */
[----:B------:R-:W-:-:S05]  /*14f00*/  @!P0 VIADD R2, R0, 0x33480 ;  /* 0x0003348000028836 */ /* 0x000fca0000000000 */
[----:B------:R-:W-:Y:S01]  /*14f10*/  @!P0 PRMT R2, RZ, 0x654, R2 ;  /* 0x00000654ff028816 */ /* 0x000fe20000000002 */
[----:B------:R-:W-:Y:S06]  /*14f20*/  BAR.SYNC.DEFER_BLOCKING 0x2, 0x80 ;  /* 0x0082000000007b1d */ /* 0x000fec0000010000 */
[----:B------:R1:W-:Y:S01]  /*14f30*/  @!P0 SYNCS.ARRIVE.TRANS64.RED.A1T0 RZ, [R2+URZ], RZ ;  /* 0x000000ff02ff89a7 */ /* 0x0003e2000810043f */
[----:B--2---:R-:W-:-:S05]  /*14f40*/  VIADD R0, R4, 0x1 ;  /* 0x0000000104007836 */ /* 0x004fca0000000000 */
[----:B------:R-:W-:-:S04]  /*14f50*/  ISETP.NE.AND P0, PT, R0, 0x2, PT ;  /* 0x000000020000780c */ /* 0x000fc80003f05270 */
[----:B-1----:R-:W-:Y:S02]  /*14f60*/  SEL R2, RZ, 0x1, P0 ;  /* 0x00000001ff027807 */ /* 0x002fe40000000000 */
[----:B------:R-:W-:Y:S02]  /*14f70*/  SEL R0, R0, RZ, P0 ;  /* 0x000000ff00007207 */ /* 0x000fe40000000000 */
[----:B---3--:R-:W-:-:S03]  /*14f80*/  LOP3.LUT R3, R3, R2, RZ, 0x3c, !PT ;  /* 0x0000000203037212 */ /* 0x008fc600078e3cff */
[----:B------:R1:W-:Y:S04]  /*14f90*/  STL [R1+0x4], R0 ;  /* 0x0000040001007387 */ /* 0x0003e80000100800 */
[----:B------:R1:W-:Y:S02]  /*14fa0*/  STL [R1+0xc], R3 ;  /* 0x00000c0301007387 */ /* 0x0003e40000100800 */
.L_x_3334:
[----:B------:R-:W-:Y:S05]  /*14fb0*/  BSYNC B7 ;  /* 0x0000000000077941 */ /* 0x000fea0003800000 */
.L_x_3332:
[----:B01----:R-:W2:Y:S02]  /*14fc0*/  LDL R0, [R1+0x14] ;  /* 0x0000140001007983 */ /* 0x003ea40000100800 */
[----:B--2---:R-:W-:-:S13]  /*14fd0*/  LOP3.LUT P0, RZ, R0, 0x2, RZ, 0xc0, !PT ;  /* 0x0000000200ff7812 */ /* 0x004fda000780c0ff */
        /* <DEDUP_REMOVED lines=13> */
.L_x_3392:
[----:B------:R-:W2:Y:S01]  /*150b0*/  LDL.LU R0, [R1+0x20] ;  /* 0x0000200001007983 */ /* 0x000ea20000300800 */
[----:B------:R-:W-:Y:S01]  /*150c0*/  ULDC UR4, c[0x0][0xc3c] ;  /* 0x00030f0000047ab9 */ /* 0x000fe20000000800 */
[----:B------:R-:W0:Y:S02]  /*150d0*/  S2R R2, SR_TID.X ;  /* 0x0000000000027919 */ /* 0x000e240000002100 */
[----:B0-----:R-:W-:-:S04]  /*150e0*/  LOP3.LUT R11, R2, 0x1f, RZ, 0xc0, !PT ;  /* 0x0000001f020b7812 */ /* 0x001fc800078ec0ff */
[C---:B------:R-:W-:Y:S01]  /*150f0*/  ISETP.NE.AND P0, PT, R11.reuse, 0x1f, PT ;  /* 0x0000001f0b00780c */ /* 0x040fe20003f05270 */
[----:B------:R-:W-:-:S05]  /*15100*/  VIADD R6, R11, UR43 ;  /* 0x0000002b0b067c36 */ /* 0x000fca0008000000 */
[----:B------:R-:W-:Y:S01]  /*15110*/  ISETP.GE.OR P1, PT, R6, UR4, !P0 ;  /* 0x0000000406007c0c */ /* 0x000fe2000c726670 */
[----:B------:R-:W-:Y:S02]  /*15120*/  IMAD.MOV.U32 R7, RZ, RZ, RZ ;  /* 0x000000ffff077224 */ /* 0x000fe400078e00ff */
[----:B--2---:R-:W-:-:S10]  /*15130*/  IMAD.MOV.U32 R10, RZ, RZ, R0 ;  /* 0x000000ffff0a7224 */ /* 0x004fd400078e0000 */
[----:B------:R-:W0:Y:S01]  /*15140*/  @!P1 LDC.64 R2, c[0x0][0xc80] ;  /* 0x00032000ff029b82 */ /* 0x000e220000000a00 */
[----:B------:R-:W-:Y:S01]  /*15150*/  IMAD.MOV.U32 R0, RZ, RZ, RZ ;  /* 0x000000ffff007224 */ /* 0x000fe200078e00ff */
[----:B------:R-:W-:Y:S01]  /*15160*/  ISETP.GE.U32.AND P2, PT, R11, 0x2, PT ;  /* 0x000000020b00780c */ /* 0x000fe20003f46070 */
[----:B------:R-:W-:-:S05]  /*15170*/  ULDC UR4, c[0x0][0xc3c] ;  /* 0x00030f0000047ab9 */ /* 0x000fca0000000800 */
[----:B------:R-:W1:Y:S01]  /*15180*/  @!P1 LDC.64 R4, c[0x0][0xc78] ;  /* 0x00031e00ff049b82 */ /* 0x000e620000000a00 */
[----:B0-----:R-:W-:-:S05]  /*15190*/  @!P1 IMAD.WIDE R2, R6, 0x4, R2 ;  /* 0x0000000406029825 */ /* 0x001fca00078e0202 */
[----:B------:R1:W2:Y:S02]  /*151a0*/  @!P1 LDG.E R0, desc[UR50][R2.64] ;  /* 0x0000003202009981 */ /* 0x0002a4000c1e1900 */
[----:B-1----:R-:W-:-:S05]  /*151b0*/  @!P1 IMAD.WIDE R2, R6, 0x4, R4 ;  /* 0x0000000406029825 */ /* 0x002fca00078e0204 */
[----:B------:R-:W2:Y:S01]  /*151c0*/  @!P1 LDG.E R7, desc[UR50][R2.64] ;  /* 0x0000003202079981 */ /* 0x000ea2000c1e1900 */
[C---:B------:R-:W-:Y:S02]  /*151d0*/  ISETP.NE.AND P1, PT, R11.reuse, RZ, PT ;  /* 0x000000ff0b00720c */ /* 0x040fe40003f25270 */
        /* <DEDUP_REMOVED lines=10> */
[----:B------:R-:W-:Y:S04]  /*15280*/  SHFL.IDX PT, R5, R10, 0x1, 0x1f ;  /* 0x00201f000a057f89 */ /* 0x000fe800000e0000 */
[----:B------:R-:W0:Y:S02]  /*15290*/  SHFL.UP PT, R8, R6, 0x4, RZ ;  /* 0x0480000006087989 */ /* 0x000e2400000e00ff */
[----:B0-----:R-:W-:-:S05]  /*152a0*/  SEL R3, R8, RZ, P3 ;  /* 0x000000ff08037207 */ /* 0x001fca0001800000 */
[----:B------:R-:W-:Y:S02]  /*152b0*/  IMAD.IADD R4, R6, 0x1, R3 ;  /* 0x0000000106047824 */ /* 0x000fe400078e0203 */
[----:B------:R-:W0:Y:S01]  /*152c0*/  LDC R3, c[0x0][0xc38] ;  /* 0x00030e00ff037b82 */ /* 0x000e220000000800 */
[----:B------:R-:W-:Y:S02]  /*152d0*/  IMAD.MOV.U32 R6, RZ, RZ, RZ ;  /* 0x000000ffff067224 */ /* 0x000fe400078e00ff */
[----:B------:R-:W1:Y:S02]  /*152e0*/  SHFL.UP PT, R2, R4, 0x8, RZ ;  /* 0x0500000004027989 */ /* 0x000e6400000e00ff */
[----:B-1----:R-:W-:-:S05]  /*152f0*/  SEL R9, R2, RZ, P4 ;  /* 0x000000ff02097207 */ /* 0x002fca0002000000 */
[----:B------:R-:W-:Y:S02]  /*15300*/  IMAD.IADD R9, R4, 0x1, R9 ;  /* 0x0000000104097824 */ /* 0x000fe400078e0209 */
[----:B------:R-:W-:Y:S04]  /*15310*/  SHFL.IDX PT, R4, R10, RZ, 0x1f ;  /* 0x00001fff0a047589 */ /* 0x000fe800000e0000 */
        /* <DEDUP_REMOVED lines=8> */
.L_x_3396:
[----:B------:R-:W-:-:S04]  /*153a0*/  UIADD3 UR43, UR43, 0x1f, URZ ;  /* 0x0000001f2b2b7890 */ /* 0x000fc8000fffe03f */
[----:B------:R-:W-:-:S06]  /*153b0*/  UISETP.GE.AND UP0, UPT, UR43, UR4, UPT ;  /* 0x000000042b00728c */ /* 0x000fcc000bf06270 */
[----:B------:R-:W-:-:S13]  /*153c0*/  PLOP3.LUT P6, PT, PT, PT, UP0, 0x40, 0x0 ;  /* 0x000000000000781c */ /* 0x000fda0003fce808 */
[----:B------:R-:W-:Y:S05]  /*153d0*/  @!P6 BRA `(.L_x_3395) ;  /* 0x0000000400b0e947 */ /* 0x000fea0003800000 */
[----:B------:R-:W0:Y:S02]  /*153e0*/  S2R R0, SR_TID.X ;  /* 0x0000000000007919 */ /* 0x000e240000002100 */
        /* <DEDUP_REMOVED lines=33> */
.L_x_3394:
        /* <DEDUP_REMOVED lines=13> */
.L_x_3397:
[----:B0---4-:R-:W-:Y:S01]  /*156d0*/  IMAD R8, R6, R3, R5 ;  /* 0x0000000306087224 */ /* 0x011fe200078e0205 */
[-C--:B-1----:R-:W-:Y:S01]  /*156e0*/  IABS R5, R0.reuse ;  /* 0x0000000000057213 */ /* 0x082fe20000000000 */
[----:B------:R-:W-:Y:S02]  /*156f0*/  UIADD3 UR43, UR4, UR43, URZ ;  /* 0x0000002b042b7290 */ /* 0x000fe4000fffe03f */
[----:B------:R-:W-:Y:S01]  /*15700*/  IMAD.IADD R4, R4, 0x1, -R8 ;  /* 0x0000000104047824 */ /* 0x000fe200078e0a08 */
[----:B---3--:R-:W0:Y:S01]  /*15710*/  I2F.RP R2, R5 ;  /* 0x0000000500027306 */ /* 0x008e220000209400 */
[----:B------:R1:W-:Y:S02]  /*15720*/  STL [R1+0x20], R8 ;  /* 0x0000200801007387 */ /* 0x0003e40000100800 */
[----:B-1----:R-:W-:-:S05]  /*15730*/  IABS R8, R0 ;  /* 0x0000000000087213 */ /* 0x002fca0000000000 */
[----:B0-----:R-:W0:Y:S01]  /*15740*/  MUFU.RCP R2, R2 ;  /* 0x0000000200027308 */ /* 0x001e220000001000 */
[----:B------:R-:W-:Y:S02]  /*15750*/  IMAD.MOV R8, RZ, RZ, -R8 ;  /* 0x000000ffff087224 */ /* 0x000fe400078e0a08 */
[----:B0-----:R-:W-:-:S05]  /*15760*/  VIADD R2, R2, 0xffffffe ;  /* 0x0ffffffe02027836 */ /* 0x001fca0000000000 */
[----:B------:R-:W0:Y:S02]  /*15770*/  F2I.FTZ.U32.TRUNC.NTZ R3, R2 ;  /* 0x0000000200037305 */ /* 0x000e24000021f000 */
        /* <DEDUP_REMOVED lines=31> */
[----:B------:R-:W-:Y:S02]  /*15970*/  IMAD R3, R2, R8, R3 ;  /* 0x0000000802037224 */ /* 0x000fe400078e0203 */
[----:B------:R-:W-:-:S03]  /*15980*/  IMAD.IADD R4, R4, 0x1, -R0 ;  /* 0x0000000104047824 */ /* 0x000fc600078e0a00 */
        /* <DEDUP_REMOVED lines=17> */
.L_x_3395:
[----:B------:R1:W-:Y:S01]  /*15aa0*/  STL [R1+0x20], R4 ;  /* 0x0000200401007387 */ /* 0x0003e20000100800 */
[----:B------:R-:W-:-:S03]  /*15ab0*/  ULDC UR43, c[0x0][0xc3c] ;  /* 0x00030f00002b7ab9 */ /* 0x000fc60000000800 */
[----:B------:R1:W-:Y:S04]  /*15ac0*/  STL [R1+0x24], RZ ;  /* 0x000024ff01007387 */ /* 0x0003e80000100800 */
[----:B------:R1:W-:Y:S02]  /*15ad0*/  STL [R1+0x28], RZ ;  /* 0x000028ff01007387 */ /* 0x0003e40000100800 */
.L_x_3398:
[----:B------:R-:W2:Y:S04]  /*15ae0*/  LDL R3, [R1+0x24] ;  /* 0x0000240001037983 */ /* 0x000ea80000100800 */
[----:B------:R-:W3:Y:S04]  /*15af0*/  LDL R2, [R1+0x28] ;  /* 0x0000280001027983 */ /* 0x000ee80000100800 */
[----:B01----:R-:W4:Y:S01]  /*15b00*/  LDL R4, [R1+0x20] ;  /* 0x0000200001047983 */ /* 0x003f220000100800 */
[----:B------:R-:W0:Y:S02]  /*15b10*/  S2R R0, SR_TID.X ;  /* 0x0000000000007919 */ /* 0x000e240000002100 */
[----:B0-----:R-:W-:Y:S01]  /*15b20*/  LOP3.LUT R0, R0, 0x1f, RZ, 0xc0, !PT ;  /* 0x0000001f00007812 */ /* 0x001fe200078ec0ff */
[----:B------:R-:W-:Y:S03]  /*15b30*/  BAR.SYNC.DEFER_BLOCKING 0x4, 0x180 ;  /* 0x0106000000007b1d */ /* 0x000fe60000010000 */
[----:B------:R-:W-:-:S13]  /*15b40*/  ISETP.NE.AND P0, PT, R0, RZ, PT ;  /* 0x000000ff0000720c */ /* 0x000fda0003f05270 */
[----:B------:R-:W-:Y:S01]  /*15b50*/  @!P0 MOV R0, 0x400 ;  /* 0x0000040000008802 */ /* 0x000fe20000000f00 */
[----:B--2---:R-:W-:Y:S02]  /*15b60*/  IMAD.MOV.U32 R5, RZ, RZ, R3 ;  /* 0x000000ffff057224 */ /* 0x004fe400078e0003 */
[----:B------:R-:W0:Y:S01]  /*15b70*/  @!P0 S2R R3, SR_CgaCtaId ;  /* 0x0000000000038919 */ /* 0x000e220000008800 */
[----:B---3--:R-:W-:Y:S01]  /*15b80*/  IMAD.MOV.U32 R6, RZ, RZ, R2 ;  /* 0x000000ffff067224 */ /* 0x008fe200078e0002 */
[----:B0-----:R-:W-:Y:S01]  /*15b90*/  @!P0 LEA R17, R3, R0, 0x18 ;  /* 0x0000000003118211 */ /* 0x001fe200078ec0ff */
[----:B------:R-:W-:-:S04]  /*15ba0*/  IMAD.U32 R0, RZ, RZ, UR43 ;  /* 0x0000002bff007e24 */ /* 0x000fc8000f8e00ff */
[----:B------:R-:W-:-:S05]  /*15bb0*/  @!P0 IMAD.MOV.U32 R7, RZ, RZ, R0 ;  /* 0x000000ffff078224 */ /* 0x000fca00078e0000 */
[----:B----4-:R0:W-:Y:S01]  /*15bc0*/  @!P0 STS.128 [R17+0x334d0], R4 ;  /* 0x0334d00411008388 */ /* 0x0101e20000000c00 */
[----:B------:R-:W-:Y:S06]  /*15bd0*/  BAR.ARV 0x5, 0x180 ;  /* 0x0146000000007b1d */ /* 0x000fec0000002000 */
.L_x_3393:
[----:B------:R-:W-:Y:S02]  /*15be0*/  ULDC UR4, c[0x0][0xc3c] ;  /* 0x00030f0000047ab9 */ /* 0x000fe40000000800 */
[----:B------:R-:W-:-:S06]  /*15bf0*/  UISETP.GE.AND UP0, UPT, UR43, UR4, UPT ;  /* 0x000000042b00728c */ /* 0x000fcc000bf06270 */
[----:B------:R-:W-:-:S13]  /*15c00*/  PLOP3.LUT P0, PT, PT, PT, UP0, 0x80, 0x0 ;  /* 0x000000000000781c */ /* 0x000fda0003f0f008 */
[----:B------:R-:W-:Y:S05]  /*15c10*/  @!P0 BRA `(.L_x_3399) ;  /* 0xffffffa800848947 */ /* 0x000fea000383ffff */
.L_x_3327:
        /* <DEDUP_REMOVED lines=12> */
.L_x_3440:
[----:B------:R-:W-:Y:S05]  /*15ce0*/  BSYNC B0 ;  /* 0x0000000000007941 */ /* 0x000fea0003800000 */
.L_x_3400:
[----:B------:R-:W-:-:S03]  /*15cf0*/  UMOV UR4, 0xffffffff ;  /* 0xffffffff00047882 */ /* 0x000fc60000000000 */
[----:B------:R-:W-:Y:S05]  /*15d00*/  BRA.DIV UR4, `(.L_x_3402) ;  /* 0x0000000e04987947 */ /* 0x000fea000b800000 */
[----:B------:R-:W1:Y:S02]  /*15d10*/  S2R R2, SR_TID.X ;  /* 0x0000000000027919 */ /* 0x000e640000002100 */
[----:B-1----:R-:W-:-:S04]  /*15d20*/  SHF.R.U32.HI R2, RZ, 0x5, R2 ;  /* 0x00000005ff027819 */ /* 0x002fc80000011602 */
[----:B------:R-:W-:-:S05]  /*15d30*/  LOP3.LUT R2, R2, 0x3, RZ, 0xc0, !PT ;  /* 0x0000000302027812 */ /* 0x000fca00078ec0ff */
[----:B------:R1:W2:Y:S02]  /*15d40*/  SHFL.IDX PT, R14, R2, RZ, 0x1f ;  /* 0x00001fff020e7589 */ /* 0x0002a400000e0000 */
.L_x_3443:
[----:B--2---:R-:W-:Y:S01]  /*15d50*/  ISETP.NE.AND P0, PT, R14, RZ, PT ;  /* 0x000000ff0e00720c */ /* 0x004fe20003f05270 */
[----:B------:R-:W-:-:S12]  /*15d60*/  BSSY B0, `(.L_x_3403) ;  /* 0x000002e000007945 */ /* 0x000fd80003800000 */
[----:B------:R-:W-:Y:S05]  /*15d70*/  @P0 BRA `(.L_x_3404) ;  /* 0x0000000000b00947 */ /* 0x000fea0003800000 */
[----:B------:R-:W-:-:S03]  /*15d80*/  UMOV UR4, 0xffffffff ;  /* 0xffffffff00047882 */ /* 0x000fc60000000000 */
[----:B------:R-:W-:Y:S05]  /*15d90*/  BRA.DIV UR4, `(.L_x_3405) ;  /* 0x0000000e04a87947 */ /* 0x000fea000b800000 */
[----:B------:R-:W-:-:S13]  /*15da0*/  ELECT P6, URZ, PT ;  /* 0x00000000003f782f */ /* 0x000fda00038c0000 */
.L_x_3446:
[----:B------:R-:W-:Y:S05]  /*15db0*/  @!P6 BRA `(.L_x_3404) ;  /* 0x0000000000a0e947 */ /* 0x000fea0003800000 */
[----:B------:R-:W-:-:S06]  /*15dc0*/  ULOP3.LUT UR4, UR38, 0x2, URZ, 0xfc, !UPT ;  /* 0x0000000226047892 */ /* 0x000fcc000f8efc3f */
[----:B-1----:R-:W-:-:S05]  /*15dd0*/  IMAD.U32 R2, RZ, RZ, UR4 ;  /* 0x00000004ff027e24 */ /* 0x002fca000f8e00ff */
[----:B------:R-:W-:-:S13]  /*15de0*/  ISETP.NE.AND P0, PT, R2, 0x3, PT ;  /* 0x000000030200780c */ /* 0x000fda0003f05270 */
[----:B------:R-:W-:Y:S05]  /*15df0*/  @!P0 BRA `(.L_x_3406) ;  /* 0x0000000000048947 */ /* 0x000fea0003800000 */
[----:B------:R-:W-:Y:S01]  /*15e00*/  BPT.TRAP 0x1 ;  /* 0x000000040000795c */ /* 0x000fe20000300000 */
.L_x_3406:
        /* <DEDUP_REMOVED lines=14> */
.L_x_3447:
[----:B------:R-:W1:Y:S02]  /*15ef0*/  SYNCS.PHASECHK.TRANS64.TRYWAIT P1, [R7+URZ], R2 ;  /* 0x00000002070075a7 */ /* 0x000e64000802017f */
[----:B-1----:R-:W-:Y:S05]  /*15f00*/  @!P1 BRA `(.L_x_3408) ;  /* 0x0000000c00809947 */ /* 0x002fea0003800000 */
.L_x_3448:
[----:B------:R-:W-:Y:S05]  /*15f10*/  @!P0 BRA `(.L_x_3409) ;  /* 0x0000000000048947 */ /* 0x000fea0003800000 */
[----:B------:R-:W-:Y:S01]  /*15f20*/  BPT.TRAP 0x1 ;  /* 0x000000040000795c */ /* 0x000fe20000300000 */
.L_x_3409:
[----:B------:R-:W2:Y:S02]  /*15f30*/  LDL.LU R4, [R1+0x4] ;  /* 0x0000040001047983 */ /* 0x000ea40000300800 */
[----:B--2---:R-:W-:-:S04]  /*15f40*/  IMAD R4, R4, 0x8, R0 ;  /* 0x0000000804047824 */ /* 0x004fc800078e0200 */
[----:B------:R-:W2:Y:S02]  /*15f50*/  SYNCS.PHASECHK.TRANS64.TRYWAIT P1, [R4+URZ+0x33460], R5 ;  /* 0x03346005040075a7 */ /* 0x000ea4000802017f */
[----:B--2---:R-:W-:Y:S05]  /*15f60*/  @!P1 BRA `(.L_x_3410) ;  /* 0x0000000c007c9947 */ /* 0x004fea0003800000 */
.L_x_3449:
[----:B------:R-:W-:Y:S05]  /*15f70*/  @!P0 BRA `(.L_x_3411) ;  /* 0x0000000000048947 */ /* 0x000fea0003800000 */
[----:B------:R-:W-:Y:S01]  /*15f80*/  BPT.TRAP 0x1 ;  /* 0x000000040000795c */ /* 0x000fe20000300000 */
.L_x_3411:
[----:B------:R-:W-:-:S04]  /*15f90*/  IMAD R3, R3, 0x8, R0 ;  /* 0x0000000803037824 */ /* 0x000fc800078e0200 */
[----:B------:R-:W3:Y:S02]  /*15fa0*/  SYNCS.PHASECHK.TRANS64.TRYWAIT P1, [R3+URZ+0x33460], R2 ;  /* 0x03346002030075a7 */ /* 0x000ee4000802017f */
[----:B---3--:R-:W-:Y:S05]  /*15fb0*/  @!P1 BRA `(.L_x_3412) ;  /* 0x0000000c007c9947 */ /* 0x008fea0003800000 */
.L_x_3450:
[----:B------:R-:W-:Y:S05]  /*15fc0*/  @!P0 BRA `(.L_x_3413) ;  /* 0x0000000000048947 */ /* 0x000fea0003800000 */
[----:B------:R-:W-:Y:S01]  /*15fd0*/  BPT.TRAP 0x1 ;  /* 0x000000040000795c */ /* 0x000fe20000300000 */
.L_x_3413:
[----:B------:R-:W4:Y:S02]  /*15fe0*/  SYNCS.PHASECHK.TRANS64.TRYWAIT P0, [R4+URZ+0x33480], R5 ;  /* 0x03348005040075a7 */ /* 0x000f24000800017f */
[----:B----4-:R-:W-:Y:S05]  /*15ff0*/  @!P0 BRA `(.L_x_3414) ;  /* 0x0000000c00808947 */ /* 0x010fea0003800000 */
.L_x_3415:
[----:B------:R0:W0:Y:S02]  /*16000*/  SYNCS.PHASECHK.TRANS64.TRYWAIT P0, [R3+URZ+0x33480], R2 ;  /* 0x03348002030075a7 */ /* 0x000024000800017f */
[----:B0-----:R-:W-:Y:S05]  /*16010*/  @!P0 NANOSLEEP.SYNCS 0x989680 ;  /* 0x009896800000895d */ /* 0x001fea0003900000 */
[----:B------:R-:W0:Y:S02]  /*16020*/  @!P0 SYNCS.PHASECHK.TRANS64 P0, [R3+URZ+0x33480], R2 ;  /* 0x03348002030085a7 */ /* 0x000e24000800007f */
[----:B0-----:R-:W-:Y:S05]  /*16030*/  @!P0 BRA `(.L_x_3415) ;  /* 0xfffffffc00f08947 */ /* 0x001fea000383ffff */
.L_x_3404:
[----:B------:R-:W-:Y:S05]  /*16040*/  BSYNC B0 ;  /* 0x0000000000007941 */ /* 0x000fea0003800000 */
.L_x_3403:
[----:B------:R-:W-:Y:S05]  /*16050*/  EXIT ;  /* 0x000000000000794d */ /* 0x000fea0003800000 */
.L_x_3276:
[----:B0-----:R0:W1:Y:S02]  /*16060*/  SYNCS.PHASECHK.TRANS64.TRYWAIT P1, [R2+URZ+0x33400], R11 ;  /* 0x0334000b020075a7 */ /* 0x001064000802017f */
[----:B-1----:R-:W-:Y:S05]  /*16070*/  @!P1 NANOSLEEP.SYNCS 0x989680 ;  /* 0x009896800000995d */ /* 0x002fea0003900000 */
[----:B------:R-:W1:Y:S02]  /*16080*/  @!P1 SYNCS.PHASECHK.TRANS64 P1, [R2+URZ+0x33400], R11 ;  /* 0x0334000b020095a7 */ /* 0x000e64000802007f */
[----:B-1----:R-:W-:Y:S05]  /*16090*/  @!P1 BRA `(.L_x_3276) ;  /* 0xfffffffc00f09947 */ /* 0x002fea000383ffff */
[----:B------:R-:W-:Y:S05]  /*160a0*/  BRA `(.L_x_3416) ;  /* 0xfffffec000047947 */ /* 0x000fea000383ffff */
.L_x_3280:
[----:B--2---:R2:W3:Y:S02]  /*160b0*/  SYNCS.PHASECHK.TRANS64.TRYWAIT P2, [R5+URZ+0x33430], R6 ;  /* 0x03343006050075a7 */ /* 0x0044e4000804017f */
[----:B---3--:R-:W-:Y:S05]  /*160c0*/  @!P2 NANOSLEEP.SYNCS 0x989680 ;  /* 0x009896800000a95d */ /* 0x008fea0003900000 */
[----:B------:R-:W3:Y:S02]  /*160d0*/  @!P2 SYNCS.PHASECHK.TRANS64 P2, [R5+URZ+0x33430], R6 ;  /* 0x033430060500a5a7 */ /* 0x000ee4000804007f */
[----:B---3--:R-:W-:Y:S05]  /*160e0*/  @!P2 BRA `(.L_x_3280) ;  /* 0xfffffffc00f0a947 */ /* 0x008fea000383ffff */
[----:B------:R-:W-:Y:S05]  /*160f0*/  BRA `(.L_x_3279) ;  /* 0xfffffec0002c7947 */ /* 0x000fea000383ffff */
.L_x_3285:
[----:B-1----:R-:W-:-:S04]  /*16100*/  IMAD.U32 R3, RZ, RZ, UR6 ;  /* 0x00000006ff037e24 */ /* 0x002fc8000f8e00ff */
[----:B------:R1:W2:Y:S03]  /*16110*/  SYNCS.PHASECHK.TRANS64.TRYWAIT P1, [R3+URZ+0x33430], R2 ;  /* 0x03343002030075a7 */ /* 0x0002a6000802017f */
[----:B--2---:R-:W-:Y:S05]  /*16120*/  @!P1 NANOSLEEP.SYNCS 0x989680 ;  /* 0x009896800000995d */ /* 0x004fea0003900000 */
[----:B------:R-:W2:Y:S02]  /*16130*/  @!P1 SYNCS.PHASECHK.TRANS64 P1, [R3+URZ+0x33430], R2 ;  /* 0x03343002030095a7 */ /* 0x000ea4000802007f */
[----:B--2---:R-:W-:Y:S05]  /*16140*/  @!P1 BRA `(.L_x_3285) ;  /* 0xfffffffc00ec9947 */ /* 0x004fea000383ffff */
[----:B------:R-:W-:Y:S05]  /*16150*/  BRA `(.L_x_3282) ;  /* 0xffffff0000307947 */ /* 0x000fea000383ffff */
.L_x_3289:
[----:B-1----:R-:W-:-:S04]  /*16160*/  IMAD.U32 R3, RZ, RZ, UR6 ;  /* 0x00000006ff037e24 */ /* 0x002fc8000f8e00ff */
[----:B------:R1:W2:Y:S03]  /*16170*/  SYNCS.PHASECHK.TRANS64.TRYWAIT P1, [R3+URZ+0x33450], R2 ;  /* 0x03345002030075a7 */ /* 0x0002a6000802017f */
[----:B--2---:R-:W-:Y:S05]  /*16180*/  @!P1 NANOSLEEP.SYNCS 0x989680 ;  /* 0x009896800000995d */ /* 0x004fea0003900000 */
[----:B------:R-:W2:Y:S02]  /*16190*/  @!P1 SYNCS.PHASECHK.TRANS64 P1, [R3+URZ+0x33450], R2 ;  /* 0x03345002030095a7 */ /* 0x000ea4000802007f */
[----:B--2---:R-:W-:Y:S05]  /*161a0*/  @!P1 BRA `(.L_x_3289) ;  /* 0xfffffffc00ec9947 */ /* 0x004fea000383ffff */
[----:B------:R-:W-:Y:S05]  /*161b0*/  BRA `(.L_x_3286) ;  /* 0xffffff0c00487947 */ /* 0x000fea000383ffff */
.L_x_3295:
[----:B-1----:R1:W2:Y:S02]  /*161c0*/  SYNCS.PHASECHK.TRANS64.TRYWAIT P1, [R15+URZ+0x33450], R0 ;  /* 0x033450000f0075a7 */ /* 0x0022a4000802017f */
[----:B--2---:R-:W-:Y:S05]  /*161d0*/  @!P1 NANOSLEEP.SYNCS 0x989680 ;  /* 0x009896800000995d */ /* 0x004fea0003900000 */
[----:B------:R-:W2:Y:S02]  /*161e0*/  @!P1 SYNCS.PHASECHK.TRANS64 P1, [R15+URZ+0x33450], R0 ;  /* 0x033450000f0095a7 */ /* 0x000ea4000802007f */
[----:B--2---:R-:W-:Y:S05]  /*161f0*/  @!P1 BRA `(.L_x_3295) ;  /* 0xfffffffc00f09947 */ /* 0x004fea000383ffff */
[----:B------:R-:W-:Y:S05]  /*16200*/  BRA `(.L_x_3294) ;  /* 0xffffff38005c7947 */ /* 0x000fea000383ffff */
.L_x_3343:
[----:B------:R-:W-:Y:S02]  /*16210*/  IMAD.MOV.U32 R13, RZ, RZ, R0 ;  /* 0x000000ffff0d7224 */ /* 0x000fe400078e0000 */
[----:B------:R-:W-:Y:S02]  /*16220*/  IMAD.MOV.U32 R12, RZ, RZ, RZ ;  /* 0x000000ffff0c7224 */ /* 0x000fe400078e00ff */
[----:B------:R-:W-:Y:S02]  /*16230*/  IMAD.MOV.U32 R11, RZ, RZ, 0x1f ;  /* 0x0000001fff0b7424 */ /* 0x000fe400078e00ff */
[----:B------:R-:W-:-:S07]  /*16240*/  IMAD.MOV.U32 R15, RZ, RZ, -0x1 ;  /* 0xffffffffff0f7424 */ /* 0x000fce00078e00ff */
[----:B--2---:R-:W-:Y:S05]  /*16250*/  WARPSYNC.COLLECTIVE R15, `(.L_x_3417) ;  /* 0x000000000f087348 */ /* 0x004fea0003c00000 */
[----:B------:R0:W1:Y:S02]  /*16260*/  SHFL.IDX P6, R14, R13, R12, R11 ;  /* 0x0000000c0d0e7389 */ /* 0x00006400000c000b */
[----:B012---:R-:W-:Y:S01]  /*16270*/  ENDCOLLECTIVE ;  /* 0x000000000000791b */ /* 0x007fe20003800000 */
.L_x_3417:
[----:B------:R-:W-:Y:S05]  /*16280*/  BRA `(.L_x_3418) ;  /* 0xffffffb400047947 */ /* 0x000fea000383ffff */
.L_x_3345:
[----:B------:R-:W-:Y:S01]  /*16290*/  BSSY B0, `(.L_x_3419) ;  /* 0x0000006000007945 */ /* 0x000fe20003800000 */
[----:B------:R-:W-:-:S07]  /*162a0*/  IMAD.MOV.U32 R15, RZ, RZ, -0x1 ;  /* 0xffffffffff0f7424 */ /* 0x000fce00078e00ff */
[----:B--2---:R-:W-:Y:S05]  /*162b0*/  WARPSYNC.COLLECTIVE R15, `(.L_x_3420) ;  /* 0x000000000f0c7348 */ /* 0x004fea0003c00000 */
[----:B------:R-:W-:Y:S02]  /*162c0*/  ELECT P6, UR62, PT ;  /* 0x00000000003e782f */ /* 0x000fe400038c0000 */
[----:B------:R-:W-:Y:S01]  /*162d0*/  MOV R14, UR62 ;  /* 0x0000003e000e7c02 */ /* 0x000fe20008000f00 */
[----:B--2---:R-:W-:Y:S10]  /*162e0*/  ENDCOLLECTIVE ;  /* 0x000000000000791b */ /* 0x004ff40003800000 */
.L_x_3420:
[----:B------:R-:W-:Y:S05]  /*162f0*/  BSYNC B0 ;  /* 0x0000000000007941 */ /* 0x000fea0003800000 */
.L_x_3419:
[----:B------:R-:W-:Y:S05]  /*16300*/  BRA `(.L_x_3421) ;  /* 0xffffffb400147947 */ /* 0x000fea000383ffff */
.L_x_3347:
[----:B0-----:R0:W1:Y:S02]  /*16310*/  SYNCS.PHASECHK.TRANS64.TRYWAIT P0, [R3+URZ+0x33480], R2 ;  /* 0x03348002030075a7 */ /* 0x001064000800017f */
[----:B-1----:R-:W-:Y:S05]  /*16320*/  @!P0 NANOSLEEP.SYNCS 0x989680 ;  /* 0x009896800000895d */ /* 0x002fea0003900000 */
[----:B------:R-:W1:Y:S02]  /*16330*/  @!P0 SYNCS.PHASECHK.TRANS64 P0, [R3+URZ+0x33480], R2 ;  /* 0x03348002030085a7 */ /* 0x000e64000800007f */
[----:B-1----:R-:W-:Y:S05]  /*16340*/  @!P0 BRA `(.L_x_3347) ;  /* 0xfffffffc00f08947 */ /* 0x002fea000383ffff */
[----:B------:R-:W-:Y:S05]  /*16350*/  BRA `(.L_x_3422) ;  /* 0xffffffb400787947 */ /* 0x000fea000383ffff */
.L_x_3349:
[----:B-1----:R1:W2:Y:S02]  /*16360*/  SYNCS.PHASECHK.TRANS64.TRYWAIT P0, [R3+URZ+0x33440], R2 ;  /* 0x03344002030075a7 */ /* 0x0022a4000800017f */
[----:B--2---:R-:W-:Y:S05]  /*16370*/  @!P0 NANOSLEEP.SYNCS 0x989680 ;  /* 0x009896800000895d */ /* 0x004fea0003900000 */
[----:B------:R-:W2:Y:S02]  /*16380*/  @!P0 SYNCS.PHASECHK.TRANS64 P0, [R3+URZ+0x33440], R2 ;  /* 0x03344002030085a7 */ /* 0x000ea4000800007f */
[----:B--2---:R-:W-:Y:S05]  /*16390*/  @!P0 BRA `(.L_x_3349) ;  /* 0xfffffffc00f08947 */ /* 0x004fea000383ffff */
[----:B------:R-:W-:Y:S05]  /*163a0*/  BRA `(.L_x_3423) ;  /* 0xffffffb800047947 */ /* 0x000fea000383ffff */
.L_x_3353:
[----:B------:R0:W5:Y:S01]  /*163b0*/  LDL.LU R7, [R1+0x2c] ;  /* 0x00002c0001077983 */ /* 0x0001620000300800 */
[----:B------:R-:W-:Y:S02]  /*163c0*/  IMAD.MOV.U32 R13, RZ, RZ, R2 ;  /* 0x000000ffff0d7224 */ /* 0x000fe400078e0002 */
[----:B------:R-:W-:Y:S02]  /*163d0*/  IMAD.MOV.U32 R12, RZ, RZ, RZ ;  /* 0x000000ffff0c7224 */ /* 0x000fe400078e00ff */
[----:B------:R-:W-:Y:S02]  /*163e0*/  IMAD.MOV.U32 R11, RZ, RZ, 0x1c1f ;  /* 0x00001c1fff0b7424 */ /* 0x000fe400078e00ff */
[----:B------:R-:W-:Y:S02]  /*163f0*/  IMAD.MOV.U32 R15, RZ, RZ, -0x1 ;  /* 0xffffffffff0f7424 */ /* 0x000fe400078e00ff */
[----:B0-----:R-:W-:-:S07]  /*16400*/  IMAD.IADD R3, R10, 0x1, R5 ;  /* 0x000000010a037824 */ /* 0x001fce00078e0205 */
[----:B-----5:R-:W-:Y:S05]  /*16410*/  WARPSYNC.COLLECTIVE R15, `(.L_x_3424) ;  /* 0x000000000f087348 */ /* 0x020fea0003c00000 */
[----:B------:R0:W1:Y:S02]  /*16420*/  SHFL.IDX P6, R14, R13, R12, R11 ;  /* 0x0000000c0d0e7389 */ /* 0x00006400000c000b */
[----:B01---5:R-:W-:Y:S01]  /*16430*/  ENDCOLLECTIVE ;  /* 0x000000000000791b */ /* 0x023fe20003800000 */
.L_x_3424:
[----:B------:R-:W-:Y:S02]  /*16440*/  VIADD R5, R3, 0x20 ;  /* 0x0000002003057836 */ /* 0x000fe40000000000 */
[----:B------:R-:W-:Y:S02]  /*16450*/  IMAD.MOV.U32 R13, RZ, RZ, R0 ;  /* 0x000000ffff0d7224 */ /* 0x000fe400078e0000 */
[----:B------:R-:W-:Y:S02]  /*16460*/  IMAD R4, R7, R6, RZ ;  /* 0x0000000607047224 */ /* 0x000fe400078e02ff */
[----:B------:R-:W-:-:S07]  /*16470*/  IMAD.MOV.U32 R6, RZ, RZ, R14 ;  /* 0x000000ffff067224 */ /* 0x000fce00078e000e */
[----:B------:R-:W-:Y:S05]  /*16480*/  WARPSYNC.COLLECTIVE R15, `(.L_x_3425) ;  /* 0x000000000f087348 */ /* 0x000fea0003c00000 */
[----:B------:R0:W1:Y:S02]  /*16490*/  SHFL.IDX P6, R14, R13, R12, R11 ;  /* 0x0000000c0d0e7389 */ /* 0x00006400000c000b */
[----:B01----:R-:W-:Y:S01]  /*164a0*/  ENDCOLLECTIVE ;  /* 0x000000000000791b */ /* 0x003fe20003800000 */
.L_x_3425:
[----:B------:R-:W-:Y:S01]  /*164b0*/  ISETP.GE.AND P4, PT, R3, R4, PT ;  /* 0x000000040300720c */ /* 0x000fe20003f86270 */
[----:B------:R-:W-:Y:S02]  /*164c0*/  IMAD.MOV.U32 R13, RZ, RZ, R2 ;  /* 0x000000ffff0d7224 */ /* 0x000fe400078e0002 */
[----:B------:R-:W-:Y:S02]  /*164d0*/  IMAD.MOV.U32 R12, RZ, RZ, 0x1 ;  /* 0x00000001ff0c7424 */ /* 0x000fe400078e00ff */
[----:B------:R-:W-:-:S08]  /*164e0*/  IMAD.MOV.U32 R7, RZ, RZ, R14 ;  /* 0x000000ffff077224 */ /* 0x000fd000078e000e */
[----:B------:R-:W-:Y:S05]  /*164f0*/  WARPSYNC.COLLECTIVE R15, `(.L_x_3426) ;  /* 0x000000000f087348 */ /* 0x000fea0003c00000 */
[----:B------:R0:W1:Y:S02]  /*16500*/  SHFL.IDX P6, R14, R13, R12, R11 ;  /* 0x0000000c0d0e7389 */ /* 0x00006400000c000b */
[----:B01----:R-:W-:Y:S01]  /*16510*/  ENDCOLLECTIVE ;  /* 0x000000000000791b */ /* 0x003fe20003800000 */
.L_x_3426:
[----:B------:R-:W-:-:S05]  /*16520*/  @!P4 IADD3 R7, P3, R9, R7, RZ ;  /* 0x000000070907c210 */ /* 0x000fca0007f7e0ff */
[----:B------:R-:W-:Y:S01]  /*16530*/  @!P4 IMAD.X R6, RZ, RZ, R6, P3 ;  /* 0x000000ffff06c224 */ /* 0x000fe200018e0606 */
[----:B------:R-:W-:-:S04]  /*16540*/  ISETP.GE.AND P3, PT, R5, R4, PT ;  /* 0x000000040500720c */ /* 0x000fc80003f66270 */
        /* <DEDUP_REMOVED lines=8> */
.L_x_3427:
[----:B------:R-:W-:Y:S01]  /*165d0*/  @!PT LDS RZ, [RZ] ;  /* 0x00000000fffff984 */ /* 0x000fe20000000800 */
[----:B------:R-:W-:Y:S01]  /*165e0*/  @!PT LDS RZ, [RZ] ;  /* 0x00000000fffff984 */ /* 0x000fe20000000800 */
[----:B------:R-:W-:Y:S01]  /*165f0*/  @!PT LDS RZ, [RZ] ;  /* 0x00000000fffff984 */ /* 0x000fe20000000800 */
[----:B------:R-:W-:Y:S04]  /*16600*/  @!P4 LDGSTS.E.BYPASS.LTC128B.128 [R8+0x1e200], desc[UR50][R6.64], !P0 ;  /* 0x1e2000000608cfae */ /* 0x000fe8000c101d72 */
[----:B------:R-:W-:Y:S04]  /*16610*/  @!P4 LDGSTS.E.BYPASS.LTC128B.128 [R8+0x20200], desc[UR50][R6.64+0x40], !P1 ;  /* 0x202000400608cfae */ /* 0x000fe8000c901d72 */
[----:B------:R0:W-:Y:S01]  /*16620*/  @!P4 LDGSTS.E.BYPASS.LTC128B.128 [R8+0x22200], desc[UR50][R6.64+0x80], !P2 ;  /* 0x222000800608cfae */ /* 0x0001e2000d101d72 */
[----:B------:R-:W-:Y:S02]  /*16630*/  IMAD.MOV.U32 R13, RZ, RZ, R2 ;  /* 0x000000ffff0d7224 */ /* 0x000fe400078e0002 */
[----:B------:R-:W-:-:S02]  /*16640*/  IMAD.MOV.U32 R12, RZ, RZ, 0x2 ;  /* 0x00000002ff0c7424 */ /* 0x000fc400078e00ff */
[----:B0-----:R-:W-:-:S07]  /*16650*/  IMAD.MOV.U32 R6, RZ, RZ, R14 ;  /* 0x000000ffff067224 */ /* 0x001fce00078e000e */
[----:B------:R-:W-:Y:S05]  /*16660*/  WARPSYNC.COLLECTIVE R15, `(.L_x_3428) ;  /* 0x000000000f087348 */ /* 0x000fea0003c00000 */
[----:B------:R0:W1:Y:S02]  /*16670*/  SHFL.IDX P6, R14, R13, R12, R11 ;  /* 0x0000000c0d0e7389 */ /* 0x00006400000c000b */
[----:B01----:R-:W-:Y:S01]  /*16680*/  ENDCOLLECTIVE ;  /* 0x000000000000791b */ /* 0x003fe20003800000 */
.L_x_3428:
[----:B------:R-:W-:-:S05]  /*16690*/  @!P3 IADD3 R6, P4, R9, R6, RZ ;  /* 0x000000060906b210 */ /* 0x000fca0007f9e0ff */
[----:B------:R-:W-:-:S04]  /*166a0*/  @!P3 IMAD.X R5, RZ, RZ, R5, P4 ;  /* 0x000000ffff05b224 */ /* 0x000fc800020e0605 */
[----:B------:R-:W-:Y:S02]  /*166b0*/  @!P3 IMAD.MOV.U32 R7, RZ, RZ, R5 ;  /* 0x000000ffff07b224 */ /* 0x000fe400078e0005 */
[----:B------:R-:W-:Y:S02]  /*166c0*/  VIADD R5, R3, 0x40 ;  /* 0x0000004003057836 */ /* 0x000fe40000000000 */
[----:B------:R-:W-:Y:S01]  /*166d0*/  IMAD.MOV.U32 R13, RZ, RZ, R0 ;  /* 0x000000ffff0d7224 */ /* 0x000fe200078e0000 */
[----:B------:R-:W-:Y:S01]  /*166e0*/  @!PT LDS RZ, [RZ] ;  /* 0x00000000fffff984 */ /* 0x000fe20000000800 */
[----:B------:R-:W-:Y:S01]  /*166f0*/  @!PT LDS RZ, [RZ] ;  /* 0x00000000fffff984 */ /* 0x000fe20000000800 */
[----:B------:R-:W-:Y:S01]  /*16700*/  @!PT LDS RZ, [RZ] ;  /* 0x00000000fffff984 */ /* 0x000fe20000000800 */
[----:B------:R0:W-:Y:S04]  /*16710*/  @!P3 LDGSTS.E.BYPASS.LTC128B.128 [R8+0x1ea00], desc[UR50][R6.64], !P0 ;  /* 0x1ea000000608bfae */ /* 0x0001e8000c101d72 */
[----:B------:R0:W-:Y:S04]  /*16720*/  @!P3 LDGSTS.E.BYPASS.LTC128B.128 [R8+0x20a00], desc[UR50][R6.64+0x40], !P1 ;  /* 0x20a000400608bfae */ /* 0x0001e8000c901d72 */
[----:B------:R0:W-:Y:S01]  /*16730*/  @!P3 LDGSTS.E.BYPASS.LTC128B.128 [R8+0x22a00], desc[UR50][R6.64+0x80], !P2 ;  /* 0x22a000800608bfae */ /* 0x0001e2000d101d72 */
[----:B------:R-:W-:Y:S01]  /*16740*/  ISETP.GE.AND P3, PT, R5, R4, PT ;  /* 0x000000040500720c */ /* 0x000fe20003f66270 */
[----:B------:R-:W-:-:S12]  /*16750*/  IMAD.MOV.U32 R5, RZ, RZ, R14 ;  /* 0x000000ffff057224 */ /* 0x000fd800078e000e */
[----:B0-----:R-:W-:Y:S05]  /*16760*/  WARPSYNC.COLLECTIVE R15, `(.L_x_3429) ;  /* 0x000000000f087348 */ /* 0x001fea0003c00000 */
[----:B------:R1:W2:Y:S02]  /*16770*/  SHFL.IDX P6, R14, R13, R12, R11 ;  /* 0x0000000c0d0e7389 */ /* 0x0002a400000c000b */
[----:B012---:R-:W-:Y:S01]  /*16780*/  ENDCOLLECTIVE ;  /* 0x000000000000791b */ /* 0x007fe20003800000 */
.L_x_3429:
[----:B------:R-:W-:Y:S02]  /*16790*/  IMAD.MOV.U32 R13, RZ, RZ, R2 ;  /* 0x000000ffff0d7224 */ /* 0x000fe400078e0002 */
[----:B------:R-:W-:Y:S02]  /*167a0*/  IMAD.MOV.U32 R12, RZ, RZ, 0x3 ;  /* 0x00000003ff0c7424 */ /* 0x000fe400078e00ff */
[----:B------:R-:W-:-:S07]  /*167b0*/  IMAD.MOV.U32 R6, RZ, RZ, R14 ;  /* 0x000000ffff067224 */ /* 0x000fce00078e000e */
[----:B------:R-:W-:Y:S05]  /*167c0*/  WARPSYNC.COLLECTIVE R15, `(.L_x_3430) ;  /* 0x000000000f087348 */ /* 0x000fea0003c00000 */
[----:B------:R0:W1:Y:S02]  /*167d0*/  SHFL.IDX P6, R14, R13, R12, R11 ;  /* 0x0000000c0d0e7389 */ /* 0x00006400000c000b */
[----:B01----:R-:W-:Y:S01]  /*167e0*/  ENDCOLLECTIVE ;  /* 0x000000000000791b */ /* 0x003fe20003800000 */
.L_x_3430:
[----:B------:R-:W-:-:S05]  /*167f0*/  @!P3 IADD3 R6, P4, R9, R6, RZ ;  /* 0x000000060906b210 */ /* 0x000fca0007f9e0ff */
[----:B------:R-:W-:-:S04]  /*16800*/  @!P3 IMAD.X R5, RZ, RZ, R5, P4 ;  /* 0x000000ffff05b224 */ /* 0x000fc800020e0605 */
[----:B------:R-:W-:Y:S02]  /*16810*/  @!P3 IMAD.MOV.U32 R7, RZ, RZ, R5 ;  /* 0x000000ffff07b224 */ /* 0x000fe400078e0005 */
[----:B------:R-:W-:-:S03]  /*16820*/  IMAD.MOV.U32 R13, RZ, RZ, R0 ;  /* 0x000000ffff0d7224 */ /* 0x000fc600078e0000 */
[----:B------:R-:W-:Y:S01]  /*16830*/  @!PT LDS RZ, [RZ] ;  /* 0x00000000fffff984 */ /* 0x000fe20000000800 */
[----:B------:R-:W-:Y:S01]  /*16840*/  @!PT LDS RZ, [RZ] ;  /* 0x00000000fffff984 */ /* 0x000fe20000000800 */
[----:B------:R-:W-:Y:S01]  /*16850*/  @!PT LDS RZ, [RZ] ;  /* 0x00000000fffff984 */ /* 0x000fe20000000800 */
[----:B------:R0:W-:Y:S04]  /*16860*/  @!P3 LDGSTS.E.BYPASS.LTC128B.128 [R8+0x1f200], desc[UR50][R6.64], !P0 ;  /* 0x1f2000000608bfae */ /* 0x0001e8000c101d72 */
[----:B------:R0:W-:Y:S01]  /*16870*/  @!P3 LDGSTS.E.BYPASS.LTC128B.128 [R8+0x21200], desc[UR50][R6.64+0x40], !P1 ;  /* 0x212000400608bfae */ /* 0x0001e2000c901d72 */
[----:B------:R-:W-:-:S03]  /*16880*/  IMAD.MOV.U32 R5, RZ, RZ, R14 ;  /* 0x000000ffff057224 */ /* 0x000fc600078e000e */
[----:B------:R0:W-:Y:S04]  /*16890*/  @!P3 LDGSTS.E.BYPASS.LTC128B.128 [R8+0x23200], desc[UR50][R6.64+0x80], !P2 ;  /* 0x232000800608bfae */ /* 0x0001e8000d101d72 */
[----:B0-----:R-:W-:Y:S05]  /*168a0*/  WARPSYNC.COLLECTIVE R15, `(.L_x_3431) ;  /* 0x000000000f087348 */ /* 0x001fea0003c00000 */
[----:B------:R1:W2:Y:S02]  /*168b0*/  SHFL.IDX P6, R14, R13, R12, R11 ;  /* 0x0000000c0d0e7389 */ /* 0x0002a400000c000b */
[----:B012---:R-:W-:Y:S01]  /*168c0*/  ENDCOLLECTIVE ;  /* 0x000000000000791b */ /* 0x007fe20003800000 */
.L_x_3431:
[----:B------:R-:W-:Y:S01]  /*168d0*/  IMAD.MOV.U32 R0, RZ, RZ, R14 ;  /* 0x000000ffff007224 */ /* 0x000fe200078e000e */
[----:B------:R-:W-:Y:S06]  /*168e0*/  BRA `(.L_x_3432) ;  /* 0xffffffbc00607947 */ /* 0x000fec000383ffff */
.L_x_3358:
[----:B0-----:R0:W1:Y:S02]  /*168f0*/  SYNCS.PHASECHK.TRANS64.TRYWAIT P0, [R17+URZ+0x33420], R0 ;  /* 0x03342000110075a7 */ /* 0x001064000800017f */
[----:B-1----:R-:W-:Y:S05]  /*16900*/  @!P0 NANOSLEEP.SYNCS 0x989680 ;  /* 0x009896800000895d */ /* 0x002fea0003900000 */
[----:B------:R-:W1:Y:S02]  /*16910*/  @!P0 SYNCS.PHASECHK.TRANS64 P0, [R17+URZ+0x33420], R0 ;  /* 0x03342000110085a7 */ /* 0x000e64000800007f */
[----:B-1----:R-:W-:Y:S05]  /*16920*/  @!P0 BRA `(.L_x_3358) ;  /* 0xfffffffc00f08947 */ /* 0x002fea000383ffff */
[----:B------:R-:W-:Y:S05]  /*16930*/  BRA `(.L_x_3433) ;  /* 0xffffffbc00d07947 */ /* 0x000fea000383ffff */
.L_x_3364:
[----:B--2---:R2:W3:Y:S02]  /*16940*/  SYNCS.PHASECHK.TRANS64.TRYWAIT P0, [R5+URZ+0x33480], R4 ;  /* 0x03348004050075a7 */ /* 0x0044e4000800017f */
[----:B---3--:R-:W-:Y:S05]  /*16950*/  @!P0 NANOSLEEP.SYNCS 0x989680 ;  /* 0x009896800000895d */ /* 0x008fea0003900000 */
[----:B------:R-:W3:Y:S02]  /*16960*/  @!P0 SYNCS.PHASECHK.TRANS64 P0, [R5+URZ+0x33480], R4 ;  /* 0x03348004050085a7 */ /* 0x000ee4000800007f */
[----:B---3--:R-:W-:Y:S05]  /*16970*/  @!P0 BRA `(.L_x_3364) ;  /* 0xfffffffc00f08947 */ /* 0x008fea000383ffff */
[----:B------:R-:W-:Y:S05]  /*16980*/  BRA `(.L_x_3434) ;  /* 0xffffffc0008c7947 */ /* 0x000fea000383ffff */
.L_x_3371:
[----:B-1----:R1:W3:Y:S02]  /*16990*/  SYNCS.PHASECHK.TRANS64.TRYWAIT P0, [R5+URZ+0x33440], R4 ;  /* 0x03344004050075a7 */ /* 0x0022e4000800017f */
[----:B---3--:R-:W-:Y:S05]  /*169a0*/  @!P0 NANOSLEEP.SYNCS 0x989680 ;  /* 0x009896800000895d */ /* 0x008fea0003900000 */
[----:B------:R-:W3:Y:S02]  /*169b0*/  @!P0 SYNCS.PHASECHK.TRANS64 P0, [R5+URZ+0x33440], R4 ;  /* 0x03344004050085a7 */ /* 0x000ee4000800007f */
[----:B---3--:R-:W-:Y:S05]  /*169c0*/  @!P0 BRA `(.L_x_3371) ;  /* 0xfffffffc00f08947 */ /* 0x008fea000383ffff */
[----:B------:R-:W-:Y:S05]  /*169d0*/  BRA `(.L_x_3435) ;  /* 0xffffffc4008c7947 */ /* 0x000fea000383ffff */
.L_x_3379:
[----:B---3--:R3:W4:Y:S02]  /*169e0*/  SYNCS.PHASECHK.TRANS64.TRYWAIT P0, [R3+URZ+0x33470], R4 ;  /* 0x03347004030075a7 */ /* 0x008724000800017f */
[----:B----4-:R-:W-:Y:S05]  /*169f0*/  @!P0 NANOSLEEP.SYNCS 0x989680 ;  /* 0x009896800000895d */ /* 0x010fea0003900000 */
[----:B------:R-:W4:Y:S02]  /*16a00*/  @!P0 SYNCS.PHASECHK.TRANS64 P0, [R3+URZ+0x33470], R4 ;  /* 0x03347004030085a7 */ /* 0x000f24000800007f */
[----:B----4-:R-:W-:Y:S05]  /*16a10*/  @!P0 BRA `(.L_x_3379) ;  /* 0xfffffffc00f08947 */ /* 0x010fea000383ffff */
[----:B------:R-:W-:Y:S05]  /*16a20*/  BRA `(.L_x_3436) ;  /* 0xffffffc800a07947 */ /* 0x000fea000383ffff */
.L_x_3381:
[----:B---3--:R3:W4:Y:S02]  /*16a30*/  SYNCS.PHASECHK.TRANS64.TRYWAIT P0, [R3+URZ+0x33460], R4 ;  /* 0x03346004030075a7 */ /* 0x008724000800017f */
[----:B----4-:R-:W-:Y:S05]  /*16a40*/  @!P0 NANOSLEEP.SYNCS 0x989680 ;  /* 0x009896800000895d */ /* 0x010fea0003900000 */
[----:B------:R-:W4:Y:S02]  /*16a50*/  @!P0 SYNCS.PHASECHK.TRANS64 P0, [R3+URZ+0x33460], R4 ;  /* 0x03346004030085a7 */ /* 0x000f24000800007f */
[----:B----4-:R-:W-:Y:S05]  /*16a60*/  @!P0 BRA `(.L_x_3381) ;  /* 0xfffffffc00f08947 */ /* 0x010fea000383ffff */
[----:B------:R-:W-:Y:S05]  /*16a70*/  BRA `(.L_x_3437) ;  /* 0xffffffc800a87947 */ /* 0x000fea000383ffff */
.L_x_3388:
[----:B0-----:R0:W1:Y:S02]  /*16a80*/  SYNCS.PHASECHK.TRANS64.TRYWAIT P1, [R0+URZ+0x33470], R3 ;  /* 0x03347003000075a7 */ /* 0x001064000802017f */
[----:B-1----:R-:W-:Y:S05]  /*16a90*/  @!P1 NANOSLEEP.SYNCS 0x989680 ;  /* 0x009896800000995d */ /* 0x002fea0003900000 */
[----:B------:R-:W1:Y:S02]  /*16aa0*/  @!P1 SYNCS.PHASECHK.TRANS64 P1, [R0+URZ+0x33470], R3 ;  /* 0x03347003000095a7 */ /* 0x000e64000802007f */
[----:B-1----:R-:W-:Y:S05]  /*16ab0*/  @!P1 BRA `(.L_x_3388) ;  /* 0xfffffffc00f09947 */ /* 0x002fea000383ffff */
[----:B------:R-:W-:Y:S05]  /*16ac0*/  BRA `(.L_x_3438) ;  /* 0xffffffd800147947 */ /* 0x000fea000383ffff */
.L_x_3390:
[----:B0-----:R0:W1:Y:S02]  /*16ad0*/  SYNCS.PHASECHK.TRANS64.TRYWAIT P1, [R0+URZ+0x33460], R3 ;  /* 0x03346003000075a7 */ /* 0x001064000802017f */
[----:B-1----:R-:W-:Y:S05]  /*16ae0*/  @!P1 NANOSLEEP.SYNCS 0x989680 ;  /* 0x009896800000995d */ /* 0x002fea0003900000 */
[----:B------:R-:W1:Y:S02]  /*16af0*/  @!P1 SYNCS.PHASECHK.TRANS64 P1, [R0+URZ+0x33460], R3 ;  /* 0x03346003000095a7 */ /* 0x000e64000802007f */
[----:B-1----:R-:W-:Y:S05]  /*16b00*/  @!P1 BRA `(.L_x_3390) ;  /* 0xfffffffc00f09947 */ /* 0x002fea000383ffff */
[----:B------:R-:W-:Y:S05]  /*16b10*/  BRA `(.L_x_3439) ;  /* 0xffffffd8001c7947 */ /* 0x000fea000383ffff */
.L_x_3401:
[----:B0-----:R0:W1:Y:S02]  /*16b20*/  SYNCS.PHASECHK.TRANS64.TRYWAIT P0, [R0+URZ+0x33420], R3 ;  /* 0x03342003000075a7 */ /* 0x001064000800017f */
[----:B-1----:R-:W-:Y:S05]  /*16b30*/  @!P0 NANOSLEEP.SYNCS 0x989680 ;  /* 0x009896800000895d */ /* 0x002fea0003900000 */
[----:B------:R-:W1:Y:S02]  /*16b40*/  @!P0 SYNCS.PHASECHK.TRANS64 P0, [R0+URZ+0x33420], R3 ;  /* 0x03342003000085a7 */ /* 0x000e64000800007f */
[----:B-1----:R-:W-:Y:S05]  /*16b50*/  @!P0 BRA `(.L_x_3401) ;  /* 0xfffffffc00f08947 */ /* 0x002fea000383ffff */
[----:B------:R-:W-:Y:S05]  /*16b60*/  BRA `(.L_x_3440) ;  /* 0xfffffff0005c7947 */ /* 0x000fea000383ffff */
.L_x_3402:
        /* <DEDUP_REMOVED lines=11> */
.L_x_3442:
[----:B------:R-:W-:Y:S05]  /*16c20*/  BSYNC B0 ;  /* 0x0000000000007941 */ /* 0x000fea0003800000 */
.L_x_3441:
[----:B------:R-:W-:Y:S05]  /*16c30*/  BRA `(.L_x_3443) ;  /* 0xfffffff000447947 */ /* 0x000fea000383ffff */
.L_x_3405:
[----:B------:R-:W-:Y:S01]  /*16c40*/  BSSY B1, `(.L_x_3444) ;  /* 0x0000006000017945 */ /* 0x000fe20003800000 */
[----:B------:R-:W-:-:S07]  /*16c50*/  IMAD.MOV.U32 R15, RZ, RZ, -0x1 ;  /* 0xffffffffff0f7424 */ /* 0x000fce00078e00ff */
[----:B01----:R-:W-:Y:S05]  /*16c60*/  WARPSYNC.COLLECTIVE R15, `(.L_x_3445) ;  /* 0x000000000f0c7348 */ /* 0x003fea0003c00000 */
[----:B------:R-:W-:Y:S02]  /*16c70*/  ELECT P6, UR62, PT ;  /* 0x00000000003e782f */ /* 0x000fe400038c0000 */
[----:B------:R-:W-:Y:S01]  /*16c80*/  MOV R14, UR62 ;  /* 0x0000003e000e7c02 */ /* 0x000fe20008000f00 */
[----:B01----:R-:W-:Y:S10]  /*16c90*/  ENDCOLLECTIVE ;  /* 0x000000000000791b */ /* 0x003ff40003800000 */
.L_x_3445:
[----:B------:R-:W-:Y:S05]  /*16ca0*/  BSYNC B1 ;  /* 0x0000000000017941 */ /* 0x000fea0003800000 */
.L_x_3444:
[----:B------:R-:W-:Y:S05]  /*16cb0*/  BRA `(.L_x_3446) ;  /* 0xfffffff0003c7947 */ /* 0x000fea000383ffff */
.L_x_3407:
[----:B0-----:R0:W1:Y:S02]  /*16cc0*/  SYNCS.PHASECHK.TRANS64.TRYWAIT P1, [R6+URZ], R5 ;  /* 0x00000005060075a7 */ /* 0x001064000802017f */
[----:B-1----:R-:W-:Y:S05]  /*16cd0*/  @!P1 NANOSLEEP.SYNCS 0x989680 ;  /* 0x009896800000995d */ /* 0x002fea0003900000 */
[----:B------:R-:W1:Y:S02]  /*16ce0*/  @!P1 SYNCS.PHASECHK.TRANS64 P1, [R6+URZ], R5 ;  /* 0x00000005060095a7 */ /* 0x000e64000802007f */
[----:B-1----:R-:W-:Y:S05]  /*16cf0*/  @!P1 BRA `(.L_x_3407) ;  /* 0xfffffffc00f09947 */ /* 0x002fea000383ffff */
[----:B------:R-:W-:Y:S05]  /*16d00*/  BRA `(.L_x_3447) ;  /* 0xfffffff000787947 */ /* 0x000fea000383ffff */
.L_x_3408:
[----:B-1----:R1:W2:Y:S02]  /*16d10*/  SYNCS.PHASECHK.TRANS64.TRYWAIT P1, [R7+URZ], R2 ;  /* 0x00000002070075a7 */ /* 0x0022a4000802017f */
[----:B--2---:R-:W-:Y:S05]  /*16d20*/  @!P1 NANOSLEEP.SYNCS 0x989680 ;  /* 0x009896800000995d */ /* 0x004fea0003900000 */
[----:B------:R-:W2:Y:S02]  /*16d30*/  @!P1 SYNCS.PHASECHK.TRANS64 P1, [R7+URZ], R2 ;  /* 0x00000002070095a7 */ /* 0x000ea4000802007f */
[----:B--2---:R-:W-:Y:S05]  /*16d40*/  @!P1 BRA `(.L_x_3408) ;  /* 0xfffffffc00f09947 */ /* 0x004fea000383ffff */
[----:B------:R-:W-:Y:S05]  /*16d50*/  BRA `(.L_x_3448) ;  /* 0xfffffff0006c7947 */ /* 0x000fea000383ffff */
.L_x_3410:
[----:B--2---:R2:W3:Y:S02]  /*16d60*/  SYNCS.PHASECHK.TRANS64.TRYWAIT P1, [R4+URZ+0x33460], R5 ;  /* 0x03346005040075a7 */ /* 0x0044e4000802017f */
[----:B---3--:R-:W-:Y:S05]  /*16d70*/  @!P1 NANOSLEEP.SYNCS 0x989680 ;  /* 0x009896800000995d */ /* 0x008fea0003900000 */
[----:B------:R-:W3:Y:S02]  /*16d80*/  @!P1 SYNCS.PHASECHK.TRANS64 P1, [R4+URZ+0x33460], R5 ;  /* 0x03346005040095a7 */ /* 0x000ee4000802007f */
[----:B---3--:R-:W-:Y:S05]  /*16d90*/  @!P1 BRA `(.L_x_3410) ;  /* 0xfffffffc00f09947 */ /* 0x008fea000383ffff */
[----:B------:R-:W-:Y:S05]  /*16da0*/  BRA `(.L_x_3449) ;  /* 0xfffffff000707947 */ /* 0x000fea000383ffff */
.L_x_3412:
[----:B---3--:R3:W4:Y:S02]  /*16db0*/  SYNCS.PHASECHK.TRANS64.TRYWAIT P1, [R3+URZ+0x33460], R2 ;  /* 0x03346002030075a7 */ /* 0x008724000802017f */
[----:B----4-:R-:W-:Y:S05]  /*16dc0*/  @!P1 NANOSLEEP.SYNCS 0x989680 ;  /* 0x009896800000995d */ /* 0x010fea0003900000 */
[----:B------:R-:W4:Y:S02]  /*16dd0*/  @!P1 SYNCS.PHASECHK.TRANS64 P1, [R3+URZ+0x33460], R2 ;  /* 0x03346002030095a7 */ /* 0x000f24000802007f */
[----:B----4-:R-:W-:Y:S05]  /*16de0*/  @!P1 BRA `(.L_x_3412) ;  /* 0xfffffffc00f09947 */ /* 0x010fea000383ffff */
[----:B------:R-:W-:Y:S05]  /*16df0*/  BRA `(.L_x_3450) ;  /* 0xfffffff000707947 */ /* 0x000fea000383ffff */
.L_x_3414:
[----:B----4-:R4:W0:Y:S02]  /*16e00*/  SYNCS.PHASECHK.TRANS64.TRYWAIT P0, [R4+URZ+0x33480], R5 ;  /* 0x03348005040075a7 */ /* 0x010824000800017f */
[----:B0-----:R-:W-:Y:S05]  /*16e10*/  @!P0 NANOSLEEP.SYNCS 0x989680 ;  /* 0x009896800000895d */ /* 0x001fea0003900000 */
[----:B------:R-:W0:Y:S02]  /*16e20*/  @!P0 SYNCS.PHASECHK.TRANS64 P0, [R4+URZ+0x33480], R5 ;  /* 0x03348005040085a7 */ /* 0x000e24000800007f */
[----:B0-----:R-:W-:Y:S05]  /*16e30*/  @!P0 BRA `(.L_x_3414) ;  /* 0xfffffffc00f08947 */ /* 0x001fea000383ffff */
[----:B------:R-:W-:Y:S05]  /*16e40*/  BRA `(.L_x_3415) ;  /* 0xfffffff0006c7947 */ /* 0x000fea000383ffff */
.L_x_3451:
        /* <DEDUP_REMOVED lines=11> */
.L_x_13348:


//--------------------- .text._ZN7cutlass13device_kernelIN5flash11enable_sm90INS1_16FlashAttnFwdSm90INS1_25CollectiveMainloopFwdSm90ILi2EN4cute5tupleIJNS5_1CILi1EEES8_S8_EEENS6_IJNS7_ILi128EEENS7_ILi160EEENS7_ILi192EEEEEELi192ENS_12float_e4m3_tEfNS_4arch4Sm90ELb0ELb0ELb1ELb1ELb0ELb1ELb0ELb1ELb1ELb1ELb1ELb0EEENS1_21CollectiveEpilogueFwdINS6_IJSA_SC_SB_EEES9_NS_10bfloat16_tESG_Li256ELb1ELb1ELb1ELb1EEENS1_36VarlenDynamicPersistentTileSchedulerILi128ELi160ELi256ELi128ELb1ELb1ELb1ELb0ELb1ELb1EEEEEEEEEvNT_6ParamsE --------------------------
	.section	.text._ZN7cutlass13device_kernelIN5flash11enable_sm90INS1_16FlashAttnFwdSm90INS1_25CollectiveMainloopFwdSm90ILi2EN4cute5tupleIJNS5_1CILi1EEES8_S8_EEENS6_IJNS7_ILi128EEENS7_ILi160EEENS7_ILi192EEEEEELi192ENS_12float_e4m3_tEfNS_4arch4Sm90ELb0ELb0ELb1ELb1ELb0ELb1ELb0ELb1ELb1ELb1ELb1ELb0EEENS1_21CollectiveEpilogueFwdINS6_IJSA_SC_SB_EEES9_NS_10bfloat16_tESG_Li256ELb1ELb1ELb1ELb1EEENS1_36VarlenDynamicPersistentTileSchedulerILi128ELi160ELi256ELi128ELb1ELb1ELb1ELb0ELb1ELb1EEEEEEEEEvNT_6ParamsE,"ax",@progbits
	.align	128
.text._ZN7cutlass13device_kernelIN5flash11enable_sm90INS1_16FlashAttnFwdSm90INS1_25CollectiveMainloopFwdSm90ILi2EN4cute5tupleIJNS5_1CILi1EEES8_S8_EEENS6_IJNS7_ILi128EEENS7_ILi160EEENS7_ILi192EEEEEELi192ENS_12float_e4m3_tEfNS_4arch4Sm90ELb0ELb0ELb1ELb1ELb0ELb1ELb0ELb1ELb1ELb1ELb1ELb0EEENS1_21CollectiveEpilogueFwdINS6_IJSA_SC_SB_EEES9_NS_10bfloat16_tESG_Li256ELb1ELb1ELb1ELb1EEENS1_36VarlenDynamicPersistentTileSchedulerILi128ELi160ELi256ELi128ELb1ELb1ELb1ELb0ELb1ELb1EEEEEEEEEvNT_6ParamsE:
        .type           _ZN7cutlass13device_kernelIN5flash11enable_sm90INS1_16FlashAttnFwdSm90INS1_25CollectiveMainloopFwdSm90ILi2EN4cute5tupleIJNS5_1CILi1EEES8_S8_EEENS6_IJNS7_ILi128EEENS7_ILi160EEENS7_ILi192EEEEEELi192ENS_12float_e4m3_tEfNS_4arch4Sm90ELb0ELb0ELb1ELb1ELb0ELb1ELb0ELb1ELb1ELb1ELb1ELb0EEENS1_21CollectiveEpilogueFwdINS6_IJSA_SC_SB_EEES9_NS_10bfloat16_tESG_Li256ELb1ELb1ELb1ELb1EEENS1_36VarlenDynamicPersistentTileSchedulerILi128ELi160ELi256ELi128ELb1ELb1ELb1ELb0ELb1ELb1EEEEEEEEEvNT_6ParamsE,@function
        .size           _ZN7cutlass13device_kernelIN5flash11enable_sm90INS1_16FlashAttnFwdSm90INS1_25CollectiveMainloopFwdSm90ILi2EN4cute5tupleIJNS5_1CILi1EEES8_S8_EEENS6_IJNS7_ILi128EEENS7_ILi160EEENS7_ILi192EEEEEELi192ENS_12float_e4m3_tEfNS_4arch4Sm90ELb0ELb0ELb1ELb1ELb0ELb1ELb0ELb1ELb1ELb1ELb1ELb0EEENS1_21CollectiveEpilogueFwdINS6_IJSA_SC_SB_EEES9_NS_10bfloat16_tESG_Li256ELb1ELb1ELb1ELb1EEENS1_36VarlenDynamicPersistentTileSchedulerILi128ELi160ELi256ELi128ELb1ELb1ELb1ELb0ELb1ELb1EEEEEEEEEvNT_6ParamsE,(.L_x_13349 - _ZN7cutlass13device_kernelIN5flash11enable_sm90INS1_16FlashAttnFwdSm90INS1_25CollectiveMainloopFwdSm90ILi2EN4cute5tupleIJNS5_1CILi1EEES8_S8_EEENS6_IJNS7_ILi128EEENS7_ILi160EEENS7_ILi192EEEEEELi192ENS_12float_e4m3_tEfNS_4arch4Sm90ELb0ELb0ELb1ELb1ELb0ELb1ELb0ELb1ELb1ELb1ELb1ELb0EEENS1_21CollectiveEpilogueFwdINS6_IJSA_SC_SB_EEES9_NS_10bfloat16_tESG_Li256ELb1ELb1ELb1ELb1EEENS1_36VarlenDynamicPersistentTileSchedulerILi128ELi160ELi256ELi128ELb1ELb1ELb1ELb0ELb1ELb1EEEEEEEEEvNT_6ParamsE)
        .other          _ZN7cutlass13device_kernelIN5flash11enable_sm90INS1_16FlashAttnFwdSm90INS1_25CollectiveMainloopFwdSm90ILi2EN4cute5tupleIJNS5_1CILi1EEES8_S8_EEENS6_IJNS7_ILi128EEENS7_ILi160EEENS7_ILi192EEEEEELi192ENS_12float_e4m3_tEfNS_4arch4Sm90ELb0ELb0ELb1ELb1ELb0ELb1ELb0ELb1ELb1ELb1ELb1ELb0EEENS1_21CollectiveEpilogueFwdINS6_IJSA_SC_SB_EEES9_NS_10bfloat16_tESG_Li256ELb1ELb1ELb1ELb1EEENS1_36VarlenDynamicPersistentTileSchedulerILi128ELi160ELi256ELi128ELb1ELb1ELb1ELb0ELb1ELb1EEEEEEEEEvNT_6ParamsE,@"STO_CUDA_ENTRY STV_DEFAULT"
_ZN7cutlass13device_kernelIN5flash11enable_sm90INS1_16FlashAttnFwdSm90INS1_25CollectiveMainloopFwdSm90ILi2EN4cute5tupleIJNS5_1CILi1EEES8_S8_EEENS6_IJNS7_ILi128EEENS7_ILi160EEENS7_ILi192EEEEEELi192ENS_12float_e4m3_tEfNS_4arch4Sm90ELb0ELb0ELb1ELb1ELb0ELb1ELb0ELb1ELb1ELb1ELb1ELb0EEENS1_21CollectiveEpilogueFwdINS6_IJSA_SC_SB_EEES9_NS_10bfloat16_tESG_Li256ELb1ELb1ELb1ELb1EEENS1_36VarlenDynamicPersistentTileSchedulerILi128ELi160ELi256ELi128ELb1ELb1ELb1ELb0ELb1ELb1EEEEEEEEEvNT_6ParamsE:
        /* <DEDUP_REMOVED lines=24> */
.L_x_3453:
[----:B------:R-:W-:Y:S05]  /*0180*/  BSYNC B0 ;  /* 0x0000000000007941 */ /* 0x000fea0003800000 */
.L_x_3452:
        /* <DEDUP_REMOVED lines=41> */
.L_x_3454:
        /* <DEDUP_REMOVED lines=22> */
.L_x_3455:
        /* <DEDUP_REMOVED lines=18> */
.L_x_3456:
        /* <DEDUP_REMOVED lines=22> */
.L_x_3457:
        /* <DEDUP_REMOVED lines=22> */
.L_x_3458:
        /* <DEDUP_REMOVED lines=8> */
.L_x_3461:
        /* <DEDUP_REMOVED lines=24> */
[----:B------:R-:W-:Y:S01]  /*0b60*/  R2UR UR52, R16 ;  /* 0x00000000103472ca */ /* 0x000fe200000e0000 */
[----:B------:R-:W-:Y:S01]  /*0b70*/  IMAD.MOV.U32 R221, RZ, RZ, RZ ;  /* 0x000000ffffdd7224 */ /* 0x000fe200078e00ff */
[----:B------:R-:W-:Y:S01]  /*0b80*/  MOV R230, RZ ;  /* 0x000000ff00e67202 */ /* 0x000fe20000000f00 */
[----:B------:R-:W-:Y:S01]  /*0b90*/  IMAD.MOV.U32 R152, RZ, RZ, RZ ;  /* 0x000000ffff987224 */ /* 0x000fe200078e00ff */
[----:B------:R-:W-:Y:S01]  /*0ba0*/  ULOP3.LUT UR53, UR36, 0x1, URZ, 0xfc, !UPT ;  /* 0x0000000124357892 */ /* 0x000fe2000f8efc3f */
[----:B------:R-:W-:-:S08]  /*0bb0*/  UMOV UR43, URZ ;  /* 0x0000003f002b7c82 */ /* 0x000fd00008000000 */
[----:B------:R-:W-:Y:S01]  /*0bc0*/  UIADD3 UR52, UR52, 0x1e200, URZ ;  /* 0x0001e20034347890 */ /* 0x000fe2000fffe03f */
[----:B0-----:R-:W-:-:S05]  /*0bd0*/  VIADD R0, R0, 0xffffff80 ;  /* 0xffffff8000007836 */ /* 0x001fca0000000000 */
[----:B------:R-:W-:Y:S02]  /*0be0*/  SHF.R.S32.HI R3, RZ, 0x1f, R0 ;  /* 0x0000001fff037819 */ /* 0x000fe40000011400 */
[-C--:B------:R-:W-:Y:S02]  /*0bf0*/  LEA.HI R9, R0, R0.reuse, RZ, 0x1 ;  /* 0x0000000000097211 */ /* 0x080fe400078f08ff */
[CC--:B------:R-:W-:Y:S02]  /*0c00*/  LEA.HI R5, R3.reuse, R0.reuse, RZ, 0x5 ;  /* 0x0000000003057211 */ /* 0x0c0fe400078f28ff */
[CC--:B------:R-:W-:Y:S02]  /*0c10*/  LEA.HI R4, R3.reuse, R0.reuse, RZ, 0x4 ;  /* 0x0000000003047211 */ /* 0x0c0fe400078f20ff */
[-C--:B------:R-:W-:Y:S01]  /*0c20*/  LEA.HI R2, R3, R0.reuse, RZ, 0x7 ;  /* 0x0000000003027211 */ /* 0x080fe200078f38ff */
[----:B------:R-:W-:Y:S01]  /*0c30*/  IMAD.SHL.U32 R5, R5, 0x20, RZ ;  /* 0x0000002005057824 */ /* 0x000fe200078e00ff */
[----:B------:R-:W-:-:S02]  /*0c40*/  LEA.HI R8, R3, R0, RZ, 0x2 ;  /* 0x0000000003087211 */ /* 0x000fc400078f10ff */
[----:B------:R-:W-:Y:S02]  /*0c50*/  LOP3.LUT R3, R4, 0x3fffff0, RZ, 0xc0, !PT ;  /* 0x03fffff004037812 */ /* 0x000fe400078ec0ff */
[----:B------:R-:W-:Y:S02]  /*0c60*/  LOP3.LUT R7, R9, 0xfffffffe, RZ, 0xc0, !PT ;  /* 0xfffffffe09077812 */ /* 0x000fe400078ec0ff */
[----:B------:R-:W-:Y:S01]  /*0c70*/  LOP3.LUT R6, R5, 0xfffffc00, RZ, 0xc0, !PT ;  /* 0xfffffc0005067812 */ /* 0x000fe200078ec0ff */
[C---:B------:R-:W-:Y:S01]  /*0c80*/  IMAD.IADD R3, R0.reuse, 0x1, -R3 ;  /* 0x0000000100037824 */ /* 0x040fe200078e0a03 */
[----:B------:R-:W-:Y:S01]  /*0c90*/  SHF.R.S32.HI R220, RZ, 0x1, R9 ;  /* 0x00000001ffdc7819 */ /* 0x000fe20000011409 */
[----:B------:R-:W-:Y:S01]  /*0ca0*/  IMAD.IADD R18, R0, 0x1, -R7 ;  /* 0x0000000100127824 */ /* 0x000fe200078e0a07 */
[----:B------:R-:W-:Y:S01]  /*0cb0*/  LOP3.LUT R13, R8, 0xfffffffc, RZ, 0xc0, !PT ;  /* 0xfffffffc080d7812 */ /* 0x000fe200078ec0ff */
[----:B------:R-:W-:Y:S01]  /*0cc0*/  IMAD R7, R3, 0x40, R6 ;  /* 0x0000004003077824 */ /* 0x000fe200078e0206 */
[----:B------:R-:W-:Y:S01]  /*0cd0*/  LOP3.LUT R11, R2, 0xffffff80, RZ, 0xc0, !PT ;  /* 0xffffff80020b7812 */ /* 0x000fe200078ec0ff */
[----:B------:R-:W-:Y:S01]  /*0ce0*/  IMAD.SHL.U32 R22, R18, 0x8, RZ ;  /* 0x0000000812167824 */ /* 0x000fe200078e00ff */
[----:B------:R-:W-:Y:S01]  /*0cf0*/  SHF.R.S32.HI R5, RZ, 0x4, R4 ;  /* 0x00000004ff057819 */ /* 0x000fe20000011404 */
[----:B------:R-:W-:Y:S01]  /*0d00*/  IMAD.IADD R13, R0, 0x1, -R13 ;  /* 0x00000001000d7824 */ /* 0x000fe200078e0a0d */
[----:B------:R-:W-:Y:S01]  /*0d10*/  SHF.R.S32.HI R3, RZ, 0x7, R2 ;  /* 0x00000007ff037819 */ /* 0x000fe20000011402 */
[C---:B------:R-:W-:Y:S01]  /*0d20*/  VIADD R223, R22.reuse, 0x20 ;  /* 0x0000002016df7836 */ /* 0x040fe20000000000 */
[----:B------:R-:W-:Y:S01]  /*0d30*/  LEA.HI R9, R9, R220, RZ, 0x1 ;  /* 0x000000dc09097211 */ /* 0x000fe200078f08ff */
[----:B------:R-:W-:Y:S01]  /*0d40*/  VIADD R222, R22, 0x40 ;  /* 0x0000004016de7836 */ /* 0x000fe20000000000 */
[----:B------:R-:W-:Y:S01]  /*0d50*/  IADD3 R15, R0, -R11, RZ ;  /* 0x8000000b000f7210 */ /* 0x000fe20007ffe0ff */
[----:B------:R-:W-:Y:S01]  /*0d60*/  VIADD R17, R220, 0x80 ;  /* 0x00000080dc117836 */ /* 0x000fe20000000000 */
[----:B------:R-:W-:Y:S01]  /*0d70*/  LEA.HI R4, R4, R5, RZ, 0x1 ;  /* 0x0000000504047211 */ /* 0x000fe200078f08ff */
[----:B------:R-:W-:Y:S01]  /*0d80*/  IMAD.SHL.U32 R18, R18, 0x10, RZ ;  /* 0x0000001012127824 */ /* 0x000fe200078e00ff */
[--C-:B------:R-:W-:Y:S01]  /*0d90*/  SHF.R.S32.HI R0, RZ, 0x2, R8.reuse ;  /* 0x00000002ff007819 */ /* 0x100fe20000011408 */
[----:B------:R-:W-:Y:S01]  /*0da0*/  STL [R1+0x78], R15 ;  /* 0x0000780f01007387 */ /* 0x000fe20000100800 */
[----:B------:R-:W-:Y:S01]  /*0db0*/  SHF.R.S32.HI R11, RZ, 0x1f, R8 ;  /* 0x0000001fff0b7819 */ /* 0x000fe20000011408 */
[----:B------:R-:W-:Y:S01]  /*0dc0*/  VIADD R224, R22, 0x10 ;  /* 0x0000001016e07836 */ /* 0x000fe20000000000 */
[----:B------:R-:W-:Y:S01]  /*0dd0*/  LEA.HI R2, R2, R3, RZ, 0x1 ;  /* 0x0000000302027211 */ /* 0x000fe200078f08ff */
[C---:B------:R-:W-:Y:S01]  /*0de0*/  VIADD R225, R22.reuse, 0x30 ;  /* 0x0000003016e17836 */ /* 0x040fe20000000000 */
[----:B------:R-:W-:Y:S01]  /*0df0*/  LOP3.LUT R9, R9, 0x3fffffe, RZ, 0xc0, !PT ;  /* 0x03fffffe09097812 */ /* 0x000fe200078ec0ff */
[----:B------:R-:W-:Y:S01]  /*0e00*/  VIADD R226, R22, 0x50 ;  /* 0x0000005016e27836 */ /* 0x000fe20000000000 */
[----:B------:R-:W-:-:S02]  /*0e10*/  LOP3.LUT R4, R4, 0x1ffffffe, RZ, 0xc0, !PT ;  /* 0x1ffffffe04047812 */ /* 0x000fc400078ec0ff */
[----:B------:R-:W-:Y:S02]  /*0e20*/  LEA.HI R11, R11, R0, RZ, 0x2 ;  /* 0x000000000b0b7211 */ /* 0x000fe400078f10ff */
[----:B------:R-:W-:Y:S01]  /*0e30*/  LOP3.LUT R6, R2, 0x3fffffe, RZ, 0xc0, !PT ;  /* 0x03fffffe02067812 */ /* 0x000fe200078ec0ff */
[----:B------:R-:W-:Y:S01]  /*0e40*/  IMAD.IADD R2, R220, 0x1, -R9 ;  /* 0x00000001dc027824 */ /* 0x000fe200078e0a09 */
[----:B------:R-:W-:Y:S01]  /*0e50*/  LOP3.LUT R11, R11, 0xfffffffc, RZ, 0xc0, !PT ;  /* 0xfffffffc0b0b7812 */ /* 0x000fe200078ec0ff */
[----:B------:R-:W-:Y:S02]  /*0e60*/  IMAD.IADD R4, R5, 0x1, -R4 ;  /* 0x0000000105047824 */ /* 0x000fe400078e0a04 */
[----:B------:R-:W-:Y:S01]  /*0e70*/  IMAD.IADD R6, R3, 0x1, -R6 ;  /* 0x0000000103067824 */ /* 0x000fe200078e0a06 */
[----:B------:R-:W-:Y:S01]  /*0e80*/  LEA R229, R5, R2, 0x3 ;  /* 0x0000000205e57211 */ /* 0x000fe200078e18ff */
[----:B------:R-:W-:Y:S01]  /*0e90*/  IMAD R2, R4, 0x8, R7 ;  /* 0x0000000804027824 */ /* 0x000fe200078e0207 */
[----:B------:R-:W-:Y:S01]  /*0ea0*/  LEA.HI R3, R13, R13, RZ, 0x1 ;  /* 0x0000000d0d037211 */ /* 0x000fe200078f08ff */
[----:B------:R-:W-:Y:S01]  /*0eb0*/  IMAD.IADD R11, R0, 0x1, -R11 ;  /* 0x00000001000b7824 */ /* 0x000fe200078e0a0b */
[----:B------:R-:W-:Y:S01]  /*0ec0*/  SHF.R.S32.HI R0, RZ, 0x1f, R15 ;  /* 0x0000001fff007819 */ /* 0x000fe2000001140f */
[C---:B------:R-:W-:Y:S01]  /*0ed0*/  IMAD.IADD R5, R22.reuse, 0x1, R223 ;  /* 0x0000000116057824 */ /* 0x040fe200078e02df */
[----:B------:R0:W-:Y:S01]  /*0ee0*/  STL [R1+0xdc], R2 ;  /* 0x0000dc0201007387 */ /* 0x0001e20000100800 */
[----:B------:R-:W-:Y:S01]  /*0ef0*/  LOP3.LUT R8, R3, 0x1ffffffe, RZ, 0xc0, !PT ;  /* 0x1ffffffe03087812 */ /* 0x000fe200078ec0ff */
[----:B------:R-:W-:Y:S01]  /*0f00*/  IMAD.IADD R7, R22, 0x1, R222 ;  /* 0x0000000116077824 */ /* 0x000fe200078e02de */
[----:B------:R-:W-:Y:S01]  /*0f10*/  SHF.L.U32 R229, R229, 0x6, RZ ;  /* 0x00000006e5e57819 */ /* 0x000fe200000006ff */
[----:B------:R-:W-:Y:S01]  /*0f20*/  IMAD.SHL.U32 R11, R11, 0x80, RZ ;  /* 0x000000800b0b7824 */ /* 0x000fe200078e00ff */
[----:B------:R-:W-:-:S02]  /*0f30*/  SHF.R.S32.HI R10, RZ, 0x1f, R5 ;  /* 0x0000001fff0a7819 */ /* 0x000fc40000011405 */
[----:B------:R-:W-:Y:S02]  /*0f40*/  SHF.R.S32.HI R14, RZ, 0x1f, R7 ;  /* 0x0000001fff0e7819 */ /* 0x000fe40000011407 */
[----:B------:R-:W-:Y:S02]  /*0f50*/  LEA.HI R12, R10, R5, RZ, 0x4 ;  /* 0x000000050a0c7211 */ /* 0x000fe400078f20ff */
[CC--:B0-----:R-:W-:Y:S02]  /*0f60*/  LEA.HI R2, R0.reuse, R15.reuse, RZ, 0x2 ;  /* 0x0000000f00027211 */ /* 0x0c1fe400078f10ff */
[----:B------:R-:W-:Y:S02]  /*0f70*/  LEA.HI R0, R0, R15, RZ, 0x5 ;  /* 0x0000000f00007211 */ /* 0x000fe400078f28ff */
[--C-:B------:R-:W-:Y:S02]  /*0f80*/  SHF.R.S32.HI R3, RZ, 0x2, R2.reuse ;  /* 0x00000002ff037819 */ /* 0x100fe40000011402 */
[----:B------:R-:W-:-:S02]  /*0f90*/  SHF.R.S32.HI R4, RZ, 0x1f, R2 ;  /* 0x0000001fff047819 */ /* 0x000fc40000011402 */
[----:B------:R-:W-:Y:S02]  /*0fa0*/  LOP3.LUT R2, R2, 0x7ffffffc, RZ, 0xc0, !PT ;  /* 0x7ffffffc02027812 */ /* 0x000fe400078ec0ff */
[----:B------:R-:W-:Y:S02]  /*0fb0*/  LEA.HI R4, R4, R3, RZ, 0x3 ;  /* 0x0000000304047211 */ /* 0x000fe400078f18ff */
[----:B------:R-:W-:Y:S01]  /*0fc0*/  SHF.R.S32.HI R0, RZ, 0x5, R0 ;  /* 0x00000005ff007819 */ /* 0x000fe20000011400 */
[----:B------:R-:W-:Y:S01]  /*0fd0*/  IMAD.IADD R2, R15, 0x1, -R2 ;  /* 0x000000010f027824 */ /* 0x000fe200078e0a02 */
[----:B------:R-:W-:Y:S02]  /*0fe0*/  LOP3.LUT R4, R4, 0xfffffff8, RZ, 0xc0, !PT ;  /* 0xfffffff804047812 */ /* 0x000fe400078ec0ff */
[----:B------:R-:W-:Y:S01]  /*0ff0*/  LEA.HI R9, R10, R5, RZ, 0x6 ;  /* 0x000000050a097211 */ /* 0x000fe200078f30ff */
[----:B------:R-:W-:Y:S01]  /*1000*/  IMAD.SHL.U32 R34, R2, 0x2, RZ ;  /* 0x0000000202227824 */ /* 0x000fe200078e00ff */
[----:B------:R-:W-:Y:S01]  /*1010*/  SHF.R.S32.HI R5, RZ, 0x1f, R17 ;  /* 0x0000001fff057819 */ /* 0x000fe20000011411 */
[----:B------:R-:W-:Y:S01]  /*1020*/  IMAD.IADD R3, R3, 0x1, -R4 ;  /* 0x0000000103037824 */ /* 0x000fe200078e0a04 */
[-C--:B------:R-:W-:Y:S01]  /*1030*/  LEA.HI R10, R14, R7.reuse, RZ, 0x4 ;  /* 0x000000070e0a7211 */ /* 0x080fe200078f20ff */
[----:B------:R-:W-:Y:S01]  /*1040*/  VIADD R33, R34, 0x8 ;  /* 0x0000000822217836 */ /* 0x000fe20000000000 */
[----:B------:R-:W-:Y:S01]  /*1050*/  LEA.HI R14, R14, R7, RZ, 0x6 ;  /* 0x000000070e0e7211 */ /* 0x000fe200078f30ff */
[----:B------:R-:W-:Y:S01]  /*1060*/  IMAD R3, R0, 0x10, R3 ;  /* 0x0000001000037824 */ /* 0x000fe200078e0203 */
[-C--:B------:R-:W-:Y:S01]  /*1070*/  LEA.HI R7, R5, R17.reuse, RZ, 0x3 ;  /* 0x0000001105077211 */ /* 0x080fe200078f18ff */
[----:B------:R-:W-:Y:S01]  /*1080*/  VIADD R32, R34, 0x10 ;  /* 0x0000001022207836 */ /* 0x000fe20000000000 */
[----:B------:R-:W-:Y:S01]  /*1090*/  LOP3.LUT R227, R11, 0x180, RZ, 0xc0, !PT ;  /* 0x000001800be37812 */ /* 0x000fe200078ec0ff */
[----:B------:R-:W-:Y:S01]  /*10a0*/  IMAD R6, R6, 0x40, R3 ;  /* 0x0000004006067824 */ /* 0x000fe200078e0203 */
[----:B------:R-:W-:Y:S01]  /*10b0*/  LEA.HI R4, R17, R17, RZ, 0x1 ;  /* 0x0000001111047211 */ /* 0x000fe200078f08ff */
[----:B------:R-:W-:Y:S01]  /*10c0*/  VIADD R31, R34, 0x18 ;  /* 0x00000018221f7836 */ /* 0x000fe20000000000 */
[----:B------:R-:W-:Y:S01]  /*10d0*/  SHF.R.U32.HI R228, RZ, 0x3, R227 ;  /* 0x00000003ffe47819 */ /* 0x000fe200000116e3 */
[----:B------:R-:W-:Y:S01]  /*10e0*/  IMAD.SHL.U32 R14, R14, 0x80, RZ ;  /* 0x000000800e0e7824 */ /* 0x000fe200078e00ff */
[----:B------:R-:W-:Y:S01]  /*10f0*/  STL [R1+0xd4], R6 ;  /* 0x0000d40601007387 */ /* 0x000fe20000100800 */
[C---:B------:R-:W-:Y:S01]  /*1100*/  VIADD R30, R34.reuse, 0x20 ;  /* 0x00000020221e7836 */ /* 0x040fe20000000000 */
[----:B------:R-:W-:Y:S01]  /*1110*/  LOP3.LUT R11, R227, 0x30, R10, 0xf8, !PT ;  /* 0x00000030e30b7812 */ /* 0x000fe200078ef80a */
[----:B------:R-:W-:Y:S01]  /*1120*/  IMAD.SHL.U32 R7, R7, 0x40, RZ ;  /* 0x0000004007077824 */ /* 0x000fe200078e00ff */
[----:B------:R-:W-:Y:S01]  /*1130*/  STL [R1], R34 ;  /* 0x0000002201007387 */ /* 0x000fe20000100800 */
[----:B------:R-:W-:Y:S01]  /*1140*/  VIADD R29, R34, 0x28 ;  /* 0x00000028221d7836 */ /* 0x000fe20000000000 */
[----:B------:R-:W-:Y:S01]  /*1150*/  LOP3.LUT R5, R4, 0x3fffffe, RZ, 0xc0, !PT ;  /* 0x03fffffe04057812 */ /* 0x000fe200078ec0ff */
[C---:B------:R-:W-:Y:S01]  /*1160*/  VIADD R27, R34.reuse, 0x38 ;  /* 0x00000038221b7836 */ /* 0x040fe20000000000 */
[----:B------:R-:W-:Y:S01]  /*1170*/  STL [R1+0x74], R33 ;  /* 0x0000742101007387 */ /* 0x000fe20000100800 */
[C---:B------:R-:W-:Y:S01]  /*1180*/  IADD3 R28, R34.reuse, 0x30, RZ ;  /* 0x00000030221c7810 */ /* 0x040fe20007ffe0ff */
[----:B------:R-:W-:Y:S01]  /*1190*/  VIADD R26, R34, 0x40 ;  /* 0x00000040221a7836 */ /* 0x000fe20000000000 */
[----:B------:R-:W-:Y:S01]  /*11a0*/  LOP3.LUT R14, R14, 0xffffe000, RZ, 0xc0, !PT ;  /* 0xffffe0000e0e7812 */ /* 0x000fe200078ec0ff */
[----:B------:R-:W-:Y:S01]  /*11b0*/  STL [R1+0x70], R32 ;  /* 0x0000702001007387 */ /* 0x000fe20000100800 */
[----:B------:R-:W-:Y:S01]  /*11c0*/  LOP3.LUT R11, R11, R228, RZ, 0x3c, !PT ;  /* 0x000000e40b0b7212 */ /* 0x000fe200078e3cff */
[C---:B------:R-:W-:Y:S01]  /*11d0*/  VIADD R25, R34.reuse, 0x48 ;  /* 0x0000004822197836 */ /* 0x040fe20000000000 */
[----:B------:R-:W-:Y:S01]  /*11e0*/  LOP3.LUT R232, R7, 0xfffffe00, RZ, 0xc0, !PT ;  /* 0xfffffe0007e87812 */ /* 0x000fe200078ec0ff */
[----:B------:R-:W-:Y:S01]  /*11f0*/  STL [R1+0x6c], R31 ;  /* 0x00006c1f01007387 */ /* 0x000fe20000100800 */
[C---:B------:R-:W-:Y:S01]  /*1200*/  VIADD R24, R34.reuse, 0x50 ;  /* 0x0000005022187836 */ /* 0x040fe20000000000 */
[----:B------:R-:W-:Y:S01]  /*1210*/  LOP3.LUT R7, R227, 0x30, R12, 0xf8, !PT ;  /* 0x00000030e3077812 */ /* 0x000fe200078ef80c */
[----:B------:R-:W-:Y:S01]  /*1220*/  IMAD.IADD R5, R17, 0x1, -R5 ;  /* 0x0000000111057824 */ /* 0x000fe200078e0a05 */
[----:B------:R-:W-:Y:S01]  /*1230*/  STL [R1+0x68], R30 ;  /* 0x0000681e01007387 */ /* 0x000fe20000100800 */
[C---:B------:R-:W-:Y:S01]  /*1240*/  VIADD R21, R34.reuse, 0x58 ;  /* 0x0000005822157836 */ /* 0x040fe20000000000 */
[-C--:B------:R-:W-:Y:S01]  /*1250*/  IADD3 R11, R11, R229.reuse, R14 ;  /* 0x000000e50b0b7210 */ /* 0x080fe20007ffe00e */
[----:B------:R-:W-:Y:S01]  /*1260*/  IMAD.SHL.U32 R9, R9, 0x80, RZ ;  /* 0x0000008009097824 */ /* 0x000fe200078e00ff */
[----:B------:R-:W-:Y:S01]  /*1270*/  STL [R1+0x64], R29 ;  /* 0x0000641d01007387 */ /* 0x000fe20000100800 */
[C---:B------:R-:W-:Y:S01]  /*1280*/  VIADD R20, R34.reuse, 0x60 ;  /* 0x0000006022147836 */ /* 0x040fe20000000000 */
[C---:B------:R-:W-:Y:S01]  /*1290*/  IADD3 R15, R34.reuse, 0x68, RZ ;  /* 0x00000068220f7810 */ /* 0x040fe20007ffe0ff */
[C---:B------:R-:W-:Y:S01]  /*12a0*/  VIADD R14, R34.reuse, 0x70 ;  /* 0x00000070220e7836 */ /* 0x040fe20000000000 */
[----:B------:R-:W-:Y:S01]  /*12b0*/  STL [R1+0x60], R28 ;  /* 0x0000601c01007387 */ /* 0x000fe20000100800 */
[----:B------:R-:W-:Y:S01]  /*12c0*/  IADD3 R8, R13, -R8, RZ ;  /* 0x800000080d087210 */ /* 0x000fe20007ffe0ff */
[----:B------:R-:W-:Y:S01]  /*12d0*/  IMAD R232, R5, 0x40, R232 ;  /* 0x0000004005e87824 */ /* 0x000fe200078e02e8 */
[----:B------:R-:W-:Y:S01]  /*12e0*/  LOP3.LUT R5, R227, 0x30, R18, 0xf8, !PT ;  /* 0x00000030e3057812 */ /* 0x000fe200078ef812 */
[----:B------:R-:W-:Y:S01]  /*12f0*/  STL [R1+0x5c], R27 ;  /* 0x00005c1b01007387 */ /* 0x000fe20000100800 */
[C---:B------:R-:W-:Y:S01]  /*1300*/  VIADD R13, R34.reuse, 0x78 ;  /* 0x00000078220d7836 */ /* 0x040fe20000000000 */
[----:B------:R-:W-:Y:S01]  /*1310*/  LOP3.LUT R0, R9, 0xffffe000, RZ, 0xc0, !PT ;  /* 0xffffe00009007812 */ /* 0x000fe200078ec0ff */
[C---:B------:R-:W-:Y:S01]  /*1320*/  VIADD R12, R34.reuse, 0x80 ;  /* 0x00000080220c7836 */ /* 0x040fe20000000000 */
[----:B------:R-:W-:Y:S01]  /*1330*/  STL [R1+0x58], R26 ;  /* 0x0000581a01007387 */ /* 0x000fe20000100800 */
[-C--:B------:R-:W-:Y:S01]  /*1340*/  LOP3.LUT R7, R7, R228.reuse, RZ, 0x3c, !PT ;  /* 0x000000e407077212 */ /* 0x080fe200078e3cff */
[C---:B------:R-:W-:Y:S01]  /*1350*/  VIADD R10, R34.reuse, 0x88 ;  /* 0x00000088220a7836 */ /* 0x040fe20000000000 */
[C---:B------:R-:W-:Y:S01]  /*1360*/  IADD3 R2, R34.reuse, 0xa0, RZ ;  /* 0x000000a022027810 */ /* 0x040fe20007ffe0ff */
[----:B------:R-:W-:Y:S01]  /*1370*/  STL [R1+0x54], R25 ;  /* 0x0000541901007387 */ /* 0x000fe20000100800 */
[----:B------:R-:W-:Y:S01]  /*1380*/  SHF.R.S32.HI R4, RZ, 0x1, R4 ;  /* 0x00000001ff047819 */ /* 0x000fe20000011404 */
[----:B------:R-:W-:Y:S01]  /*1390*/  VIADD R9, R34, 0x90 ;  /* 0x0000009022097836 */ /* 0x000fe20000000000 */
[----:B------:R-:W-:Y:S01]  /*13a0*/  LOP3.LUT R5, R5, R228, RZ, 0x3c, !PT ;  /* 0x000000e405057212 */ /* 0x000fe200078e3cff */
[----:B------:R-:W-:Y:S01]  /*13b0*/  STL [R1+0x50], R24 ;  /* 0x0000501801007387 */ /* 0x000fe20000100800 */
[----:B------:R-:W-:Y:S01]  /*13c0*/  IADD3 R7, R7, R229, R0 ;  /* 0x000000e507077210 */ /* 0x000fe20007ffe000 */
[----:B------:R-:W-:Y:S01]  /*13d0*/  IMAD.MOV.U32 R17, RZ, RZ, RZ ;  /* 0x000000ffff117224 */ /* 0x000fe200078e00ff */
[----:B------:R-:W-:Y:S01]  /*13e0*/  SHF.R.S32.HI R0, RZ, 0x1f, R220 ;  /* 0x0000001fff007819 */ /* 0x000fe200000114dc */
[----:B------:R-:W-:Y:S01]  /*13f0*/  STL [R1+0x4c], R21 ;  /* 0x00004c1501007387 */ /* 0x000fe20000100800 */
[----:B------:R-:W-:Y:S01]  /*1400*/  SHF.L.U32 R4, R4, 0x7, RZ ;  /* 0x0000000704047819 */ /* 0x000fe200000006ff */
[----:B------:R-:W-:Y:S01]  /*1410*/  VIADD R0, R34, 0x98 ;  /* 0x0000009822007836 */ /* 0x000fe20000000000 */
[----:B------:R-:W-:Y:S01]  /*1420*/  LOP3.LUT R3, R227, 0x10, R18, 0xf8, !PT ;  /* 0x00000010e3037812 */ /* 0x000fe200078ef812 */
[----:B------:R-:W-:Y:S01]  /*1430*/  STL [R1+0x48], R20 ;  /* 0x0000481401007387 */ /* 0x000fe20000100800 */
[----:B------:R-:W-:-:S02]  /*1440*/  LOP3.LUT R231, R4, 0x180, RZ, 0xc0, !PT ;  /* 0x0000018004e77812 */ /* 0x000fc400078ec0ff */
[----:B------:R-:W-:Y:S01]  /*1450*/  LOP3.LUT R236, R3, R228, RZ, 0x3c, !PT ;  /* 0x000000e403ec7212 */ /* 0x000fe200078e3cff */
[----:B------:R-:W-:Y:S01]  /*1460*/  STL [R1+0x44], R15 ;  /* 0x0000440f01007387 */ /* 0x000fe20000100800 */
[----:B------:R-:W-:Y:S02]  /*1470*/  SHF.R.S32.HI R4, RZ, 0x1f, R33 ;  /* 0x0000001fff047819 */ /* 0x000fe40000011421 */
[----:B------:R-:W-:Y:S01]  /*1480*/  SHF.R.S32.HI R3, RZ, 0x1f, R32 ;  /* 0x0000001fff037819 */ /* 0x000fe20000011420 */
[----:B------:R-:W-:Y:S01]  /*1490*/  STL [R1+0x40], R14 ;  /* 0x0000400e01007387 */ /* 0x000fe20000100800 */
[----:B------:R-:W-:-:S03]  /*14a0*/  IMAD.IADD R236, R229, 0x1, R236 ;  /* 0x00000001e5ec7824 */ /* 0x000fc600078e02ec */
[----:B------:R-:W-:Y:S04]  /*14b0*/  STL [R1+0x3c], R13 ;  /* 0x00003c0d01007387 */ /* 0x000fe80000100800 */
[----:B------:R-:W-:Y:S04]  /*14c0*/  STL [R1+0x38], R12 ;  /* 0x0000380c01007387 */ /* 0x000fe80000100800 */
[----:B------:R-:W-:Y:S04]  /*14d0*/  STL [R1+0x34], R10 ;  /* 0x0000340a01007387 */ /* 0x000fe80000100800 */
[----:B------:R0:W-:Y:S04]  /*14e0*/  STL [R1+0x1c], R2 ;  /* 0x00001c0201007387 */ /* 0x0001e80000100800 */
[----:B------:R-:W-:Y:S04]  /*14f0*/  STL [R1+0x30], R9 ;  /* 0x0000300901007387 */ /* 0x000fe80000100800 */
[----:B------:R1:W-:Y:S01]  /*1500*/  STL [R1+0x2c], R0 ;  /* 0x00002c0001007387 */ /* 0x0003e20000100800 */
[----:B0-----:R-:W-:-:S05]  /*1510*/  IADD3 R2, R16, R229, R5 ;  /* 0x000000e510027210 */ /* 0x001fca0007ffe005 */
[----:B------:R0:W-:Y:S01]  /*1520*/  STL [R1+0xd0], R2 ;  /* 0x0000d00201007387 */ /* 0x0001e20000100800 */
[----:B-1----:R-:W-:-:S03]  /*1530*/  SHF.R.S32.HI R0, RZ, 0x1f, R0 ;  /* 0x0000001fff007819 */ /* 0x002fc60000011400 */
[----:B------:R1:W-:Y:S04]  /*1540*/  STL [R1+0xc4], R4 ;  /* 0x0000c40401007387 */ /* 0x0003e80000100800 */
[----:B------:R2:W-:Y:S01]  /*1550*/  STL [R1+0xc0], R3 ;  /* 0x0000c00301007387 */ /* 0x0005e20000100800 */
[----:B0-----:R-:W-:Y:S02]  /*1560*/  SHF.R.S32.HI R2, RZ, 0x1f, R31 ;  /* 0x0000001fff027819 */ /* 0x001fe4000001141f */
[----:B-1----:R-:W-:-:S03]  /*1570*/  SHF.R.S32.HI R4, RZ, 0x1f, R30 ;  /* 0x0000001fff047819 */ /* 0x002fc6000001141e */
[----:B------:R0:W-:Y:S01]  /*1580*/  STL [R1+0xbc], R2 ;  /* 0x0000bc0201007387 */ /* 0x0001e20000100800 */
[----:B--2---:R-:W-:-:S03]  /*1590*/  SHF.R.S32.HI R3, RZ, 0x1f, R29 ;  /* 0x0000001fff037819 */ /* 0x004fc6000001141d */
        /* <DEDUP_REMOVED lines=24> */
[----:B------:R-:W-:Y:S04]  /*1720*/  STL [R1+0x88], R4 ;  /* 0x0000880401007387 */ /* 0x000fe80000100800 */
[----:B------:R1:W-:Y:S01]  /*1730*/  STL [R1+0x84], R3 ;  /* 0x0000840301007387 */ /* 0x0003e20000100800 */
[----:B0-----:R-:W-:-:S05]  /*1740*/  SHF.R.S32.HI R2, RZ, 0x1f, R9 ;  /* 0x0000001fff027819 */ /* 0x001fca0000011409 */
[----:B------:R0:W-:Y:S01]  /*1750*/  STL [R1+0x80], R2 ;  /* 0x0000800201007387 */ /* 0x0001e20000100800 */
[----:B-1----:R-:W-:-:S03]  /*1760*/  IMAD.IADD R3, R16, 0x1, R7 ;  /* 0x0000000110037824 */ /* 0x002fc600078e0207 */
[----:B------:R1:W-:Y:S04]  /*1770*/  STL [R1+0x7c], R0 ;  /* 0x00007c0001007387 */ /* 0x0003e80000100800 */
[----:B------:R2:W-:Y:S01]  /*1780*/  STL [R1+0xcc], R3 ;  /* 0x0000cc0301007387 */ /* 0x0005e20000100800 */
[----:B0-----:R-:W-:Y:S02]  /*1790*/  IMAD.IADD R2, R16, 0x1, R11 ;  /* 0x0000000110027824 */ /* 0x001fe400078e020b */
[----:B-1----:R-:W-:-:S03]  /*17a0*/  IMAD R0, R8, 0x8, R6 ;  /* 0x0000000808007824 */ /* 0x002fc600078e0206 */
[----:B------:R2:W-:Y:S04]  /*17b0*/  STL [R1+0xc8], R2 ;  /* 0x0000c80201007387 */ /* 0x0005e80000100800 */
[----:B------:R2:W-:Y:S02]  /*17c0*/  STL [R1+0xd8], R0 ;  /* 0x0000d80001007387 */ /* 0x0005e40000100800 */
.L_x_3666:
[----:B01234-:R-:W0:Y:S02]  /*17d0*/  LDC.64 R2, c[0x0][0xc88] ;  /* 0x00032200ff027b82 */ /* 0x01fe240000000a00 */
[----:B0-----:R-:W-:-:S05]  /*17e0*/  IMAD.WIDE R2, R151, 0x4, R2 ;  /* 0x0000000497027825 */ /* 0x001fca00078e0202 */
[----:B------:R-:W2:Y:S01]  /*17f0*/  LDG.E R237, desc[UR54][R2.64] ;  /* 0x0000003602ed7981 */ /* 0x000ea2000c1e1900 */
        /* <DEDUP_REMOVED lines=12> */
[C---:B------:R-:W-:Y:S02]  /*18c0*/  @P1 LEA R4, P2, R237.reuse, UR4, 0x2 ;  /* 0x00000004ed041c11 */ /* 0x040fe4000f8410ff */
[C-C-:B------:R-:W-:Y:S01]  /*18d0*/  SHF.L.U64.HI R28, R237.reuse, 0x2, R0.reuse ;  /* 0x00000002ed1c7819 */ /* 0x140fe20000010200 */
[----:B------:R0:W-:Y:S01]  /*18e0*/  STL [R1+0x14], R0 ;  /* 0x0000140001007387 */ /* 0x0001e20000100800 */
[----:B------:R-:W-:Y:S02]  /*18f0*/  @P1 LEA.HI.X R5, R237, UR5, R0, 0x2, P2 ;  /* 0x00000005ed051c11 */ /* 0x000fe400090f1400 */
[----:B------:R-:W-:Y:S01]  /*1900*/  ISETP.NE.U32.AND P2, PT, RZ, UR8, PT ;  /* 0x00000008ff007c0c */ /* 0x000fe2000bf45070 */
[----:B------:R-:W-:Y:S01]  /*1910*/  ULDC UR4, c[0x0][0x288] ;  /* 0x0000a20000047ab9 */ /* 0x000fe20000000800 */
[C---:B------:R-:W-:Y:S01]  /*1920*/  IADD3 R8, P3, R29.reuse, UR6, RZ ;  /* 0x000000061d087c10 */ /* 0x040fe2000ff7e0ff */
[----:B------:R0:W5:Y:S01]  /*1930*/  @P1 LDG.E R10, desc[UR54][R4.64] ;  /* 0x00000036040a1981 */ /* 0x000162000c1e1900 */
[----:B------:R-:W-:Y:S01]  /*1940*/  ISETP.NE.AND.EX P2, PT, RZ, UR9, PT, P2 ;  /* 0x00000009ff007c0c */ /* 0x000fe2000bf45320 */
[----:B------:R-:W-:Y:S01]  /*1950*/  IMAD.U32 R151, RZ, RZ, UR4 ;  /* 0x00000004ff977e24 */ /* 0x000fe2000f8e00ff */
[C---:B------:R-:W-:Y:S01]  /*1960*/  IADD3.X R9, R28.reuse, UR7, RZ, P3, !PT ;  /* 0x000000071c097c10 */ /* 0x040fe20009ffe4ff */
[----:B------:R-:W-:Y:S01]  /*1970*/  ULDC.64 UR4, c[0x0][0x418] ;  /* 0x0001060000047ab9 */ /* 0x000fe20000000a00 */
[----:B------:R0:W-:Y:S04]  /*1980*/  STL [R1+0xc], R29 ;  /* 0x00000c1d01007387 */ /* 0x0001e80000100800 */
[----:B------:R0:W5:Y:S05]  /*1990*/  @P0 LDG.E R26, desc[UR54][R8.64] ;  /* 0x00000036081a0981 */ /* 0x00016a000c1e1900 */
        /* <DEDUP_REMOVED lines=13> */
[----:B0-----:R-:W-:Y:S06]  /*1a70*/  @P2 BRA `(.L_x_3463) ;  /* 0x0000000000242947 */ /* 0x001fec0003800000 */
        /* <DEDUP_REMOVED lines=9> */
.L_x_3463:
[----:B------:R-:W-:Y:S01]  /*1b10*/  ULDC.64 UR4, c[0x0][0xa20] ;  /* 0x0002880000047ab9 */ /* 0x000fe20000000a00 */
[----:B------:R0:W-:Y:S01]  /*1b20*/  STL [R1+0x18], R149 ;  /* 0x0000189501007387 */ /* 0x0001e20000100800 */
[----:B------:R-:W-:Y:S02]  /*1b30*/  ISETP.NE.U32.AND P1, PT, RZ, UR4, PT ;  /* 0x00000004ff007c0c */ /* 0x000fe4000bf25070 */
[C---:B------:R-:W-:Y:S02]  /*1b40*/  LOP3.LUT R3, R150.reuse, 0xff000000, RZ, 0xc0, !PT ;  /* 0xff00000096037812 */ /* 0x040fe400078ec0ff */
[----:B------:R-:W-:Y:S02]  /*1b50*/  ISETP.NE.AND.EX P1, PT, RZ, UR5, PT, P1 ;  /* 0x00000005ff007c0c */ /* 0x000fe4000bf25310 */
[----:B------:R-:W-:Y:S02]  /*1b60*/  LOP3.LUT R0, R150, 0xff0000, RZ, 0xc0, !PT ;  /* 0x00ff000096007812 */ /* 0x000fe400078ec0ff */
[----:B------:R-:W-:-:S02]  /*1b70*/  SHF.R.U32.HI R3, RZ, 0x8, R3 ;  /* 0x00000008ff037819 */ /* 0x000fc40000011603 */
[----:B------:R-:W-:Y:S02]  /*1b80*/  LOP3.LUT R235, R150, 0xffff, RZ, 0xc0, !PT ;  /* 0x0000ffff96eb7812 */ /* 0x000fe400078ec0ff */
[----:B------:R-:W-:-:S05]  /*1b90*/  LEA.HI R11, R0, R3, RZ, 0x10 ;  /* 0x00000003000b7211 */ /* 0x000fca00078f80ff */
[----:B0-----:R-:W-:Y:S05]  /*1ba0*/  @!P1 BRA `(.L_x_3464) ;  /* 0x0000000000109947 */ /* 0x001fea0003800000 */
[----:B------:R-:W-:-:S04]  /*1bb0*/  IADD3 R4, P0, R29, UR4, RZ ;  /* 0x000000041d047c10 */ /* 0x000fc8000ff1e0ff */
[----:B------:R-:W-:-:S05]  /*1bc0*/  IADD3.X R5, R28, UR5, RZ, P0, !PT ;  /* 0x000000051c057c10 */ /* 0x000fca00087fe4ff */
[----:B------:R0:W5:Y:S01]  /*1bd0*/  LDG.E R25, desc[UR54][R4.64] ;  /* 0x0000003604197981 */ /* 0x000162000c1e1900 */
[----:B------:R-:W-:Y:S05]  /*1be0*/  BRA `(.L_x_3465) ;  /* 0x0000000000107947 */ /* 0x000fea0003800000 */
.L_x_3464:
[----:B------:R-:W-:Y:S05]  /*1bf0*/  @!P0 BRA `(.L_x_3465) ;  /* 0x00000000000c8947 */ /* 0x000fea0003800000 */
[----:B------:R-:W2:Y:S04]  /*1c00*/  LDG.E R0, desc[UR54][R8.64] ;  /* 0x0000003608007981 */ /* 0x000ea8000c1e1900 */
[----:B------:R-:W2:Y:S02]  /*1c10*/  LDG.E R25, desc[UR54][R8.64+0x4] ;  /* 0x0000043608197981 */ /* 0x000ea4000c1e1900 */
[----:B--2---:R-:W-:-:S07]  /*1c20*/  IMAD.IADD R25, R25, 0x1, -R0 ;  /* 0x0000000119197824 */ /* 0x004fce00078e0a00 */
.L_x_3465:
[----:B------:R-:W-:Y:S01]  /*1c30*/  ULDC.64 UR4, c[0x0][0xa10] ;  /* 0x0002840000047ab9 */ /* 0x000fe20000000a00 */
[----:B------:R-:W2:Y:S01]  /*1c40*/  LDL.LU R27, [R1+0x8] ;  /* 0x00000800011b7983 */ /* 0x000ea20000300800 */
[----:B------:R-:W-:-:S04]  /*1c50*/  ISETP.NE.U32.AND P0, PT, RZ, UR4, PT ;  /* 0x00000004ff007c0c */ /* 0x000fc8000bf05070 */
[----:B------:R-:W-:Y:S01]  /*1c60*/  ISETP.NE.AND.EX P0, PT, RZ, UR5, PT, P0 ;  /* 0x00000005ff007c0c */ /* 0x000fe2000bf05300 */
[----:B------:R-:W-:-:S12]  /*1c70*/  ULDC.64 UR4, c[0x0][0xa30] ;  /* 0x00028c0000047ab9 */ /* 0x000fd80000000a00 */
[----:B0-----:R-:W0:Y:S02]  /*1c80*/  @P0 LDC.64 R4, c[0x0][0xa10] ;  /* 0x00028400ff040b82 */ /* 0x001e240000000a00 */
[----:B0-----:R-:W-:-:S05]  /*1c90*/  @P0 IMAD.WIDE R4, R237, 0x4, R4 ;  /* 0x00000004ed040825 */ /* 0x001fca00078e0204 */
[----:B------:R-:W3:Y:S04]  /*1ca0*/  @P0 LDG.E R0, desc[UR54][R4.64] ;  /* 0x0000003604000981 */ /* 0x000ee8000c1e1900 */
[----:B------:R-:W3:Y:S01]  /*1cb0*/  @P0 LDG.E R3, desc[UR54][R4.64+0x4] ;  /* 0x0000043604030981 */ /* 0x000ee2000c1e1900 */
[----:B------:R-:W-:Y:S01]  /*1cc0*/  ISETP.NE.U32.AND P1, PT, RZ, UR4, PT ;  /* 0x00000004ff007c0c */ /* 0x000fe2000bf25070 */
[----:B-----5:R-:W-:-:S03]  /*1cd0*/  IMAD.MOV.U32 R146, RZ, RZ, R25 ;  /* 0x000000ffff927224 */ /* 0x020fc600078e0019 */
[----:B------:R-:W-:-:S13]  /*1ce0*/  ISETP.NE.AND.EX P1, PT, RZ, UR5, PT, P1 ;  /* 0x00000005ff007c0c */ /* 0x000fda000bf25310 */
[----:B------:R-:W-:-:S04]  /*1cf0*/  @P1 IADD3 R6, P2, R29, UR4, RZ ;  /* 0x000000041d061c10 */ /* 0x000fc8000ff5e0ff */
[----:B------:R-:W-:-:S05]  /*1d00*/  @P1 IADD3.X R7, R28, UR5, RZ, P2, !PT ;  /* 0x000000051c071c10 */ /* 0x000fca00097fe4ff */
[----:B------:R0:W5:Y:S01]  /*1d10*/  @P1 LDG.E R146, desc[UR54][R6.64] ;  /* 0x0000003606921981 */ /* 0x000162000c1e1900 */
[----:B------:R-:W-:Y:S01]  /*1d20*/  IADD3 R9, R25, -R10, RZ ;  /* 0x8000000a19097210 */ /* 0x000fe20007ffe0ff */
[----:B------:R-:W-:Y:S01]  /*1d30*/  BSSY B0, `(.L_x_3466) ;  /* 0x000002e000007945 */ /* 0x000fe20003800000 */
[----:B------:R-:W-:Y:S02]  /*1d40*/  LOP3.LUT R12, R11, 0xff, RZ, 0xc0, !PT ;  /* 0x000000ff0b0c7812 */ /* 0x000fe400078ec0ff */
[----:B------:R-:W-:-:S03]  /*1d50*/  SHF.R.U32.HI R8, RZ, 0x10, R11 ;  /* 0x00000010ff087819 */ /* 0x000fc6000001160b */
[----:B------:R0:W-:Y:S01]  /*1d60*/  STL [R1+0x24], R12 ;  /* 0x0000240c01007387 */ /* 0x0001e20000100800 */
[----:B--2---:R-:W-:Y:S01]  /*1d70*/  LOP3.LUT R27, R27, 0xfffffff7, RZ, 0xc0, !PT ;  /* 0xfffffff71b1b7812 */ /* 0x004fe200078ec0ff */
[----:B---3--:R-:W-:-:S04]  /*1d80*/  @P0 IMAD.IADD R2, R3, 0x1, -R0 ;  /* 0x0000000103020824 */ /* 0x008fc800078e0a00 */
[----:B------:R-:W-:-:S04]  /*1d90*/  IMAD.IADD R157, R9, 0x1, R2 ;  /* 0x00000001099d7824 */ /* 0x000fc800078e0202 */
[C---:B------:R-:W-:Y:S01]  /*1da0*/  VIADD R0, R157.reuse, 0x9f ;  /* 0x0000009f9d007836 */ /* 0x040fe20000000000 */
[----:B------:R-:W-:-:S03]  /*1db0*/  ISETP.GE.AND P3, PT, R157, 0x1, PT ;  /* 0x000000019d00780c */ /* 0x000fc60003f66270 */
[----:B------:R-:W-:-:S05]  /*1dc0*/  IMAD.HI R0, R0, 0x66666667, RZ ;  /* 0x6666666700007827 */ /* 0x000fca00078e02ff */
[----:B------:R-:W-:-:S04]  /*1dd0*/  SHF.R.U32.HI R3, RZ, 0x1f, R0 ;  /* 0x0000001fff037819 */ /* 0x000fc80000011600 */
[----:B------:R-:W-:Y:S01]  /*1de0*/  LEA.HI.SX32 R148, R0, R3, 0x1a ;  /* 0x0000000300947211 */ /* 0x000fe200078fd2ff */
[----:B------:R-:W-:Y:S01]  /*1df0*/  IMAD.MOV.U32 R3, RZ, RZ, RZ ;  /* 0x000000ffff037224 */ /* 0x000fe200078e00ff */
[----:B------:R-:W-:-:S05]  /*1e00*/  @P3 LOP3.LUT R27, R27, 0x8, RZ, 0xfc, !PT ;  /* 0x000000081b1b3812 */ /* 0x000fca00078efcff */
[----:B------:R0:W-:Y:S04]  /*1e10*/  STL [R1+0x8], R27 ;  /* 0x0000081b01007387 */ /* 0x0001e80000100800 */
[----:B------:R0:W-:Y:S01]  /*1e20*/  STL [R1+0x4], R8 ;  /* 0x0000040801007387 */ /* 0x0001e20000100800 */
[----:B------:R-:W-:Y:S05]  /*1e30*/  @!P3 BRA `(.L_x_3467) ;  /* 0x000000000074b947 */ /* 0x000fea0003800000 */
[----:B------:R-:W-:Y:S01]  /*1e40*/  ISETP.NE.AND P0, PT, R8, RZ, PT ;  /* 0x000000ff0800720c */ /* 0x000fe20003f05270 */
[----:B------:R-:W-:-:S03]  /*1e50*/  ULDC UR4, c[0x0][0x9f0] ;  /* 0x00027c0000047ab9 */ /* 0x000fc60000000800 */
[----:B------:R-:W-:-:S04]  /*1e60*/  SEL R11, R8, UR4, P0 ;  /* 0x00000004080b7c07 */ /* 0x000fc80008000000 */
[-C--:B0-----:R-:W-:Y:S02]  /*1e70*/  IABS R6, R11.reuse ;  /* 0x0000000b00067213 */ /* 0x081fe40000000000 */
[----:B------:R-:W-:Y:S02]  /*1e80*/  IADD3 R0, R148, -0x1, R11 ;  /* 0xffffffff94007810 */ /* 0x000fe40007ffe00b */
[----:B------:R-:W0:Y:S01]  /*1e90*/  I2F.RP R3, R6 ;  /* 0x0000000600037306 */ /* 0x000e220000209400 */
[-C--:B------:R-:W-:Y:S02]  /*1ea0*/  IABS R10, R11.reuse ;  /* 0x0000000b000a7213 */ /* 0x080fe40000000000 */
[----:B------:R-:W-:Y:S02]  /*1eb0*/  IABS R8, R0 ;  /* 0x0000000000087213 */ /* 0x000fe40000000000 */
[----:B------:R-:W-:-:S04]  /*1ec0*/  LOP3.LUT R0, R0, R11, RZ, 0x3c, !PT ;  /* 0x0000000b00007212 */ /* 0x000fc800078e3cff */
[----:B------:R-:W-:Y:S01]  /*1ed0*/  ISETP.GE.AND P2, PT, R0, RZ, PT ;  /* 0x000000ff0000720c */ /* 0x000fe20003f46270 */
[----:B0-----:R-:W0:Y:S02]  /*1ee0*/  MUFU.RCP R3, R3 ;  /* 0x0000000300037308 */ /* 0x001e240000001000 */
[----:B0-----:R-:W-:Y:S01]  /*1ef0*/  VIADD R4, R3, 0xffffffe ;  /* 0x0ffffffe03047836 */ /* 0x001fe20000000000 */
[----:B------:R-:W-:-:S05]  /*1f00*/  IADD3 R3, RZ, -R10, RZ ;  /* 0x8000000aff037210 */ /* 0x000fca0007ffe0ff */
        /* <DEDUP_REMOVED lines=16> */
.L_x_3467:
[----:B------:R-:W-:Y:S05]  /*2010*/  BSYNC B0 ;  /* 0x0000000000007941 */ /* 0x000fea0003800000 */
.L_x_3466:
[----:B------:R-:W-:-:S05]  /*2020*/  IMAD R0, R12, R3, RZ ;  /* 0x000000030c007224 */ /* 0x000fca00078e02ff */
[C---:B------:R-:W-:Y:S01]  /*2030*/  VIADDMNMX R3, R0.reuse, R3, R148, PT ;  /* 0x0000000300037246 */ /* 0x040fe20003800194 */
[----:B------:R-:W-:-:S04]  /*2040*/  IMAD R0, R0, 0xa0, -R9 ;  /* 0x000000a000007824 */ /* 0x000fc800078e0a09 */
[----:B------:R-:W-:Y:S01]  /*2050*/  IMAD R3, R3, 0xa0, -R9 ;  /* 0x000000a003037824 */ /* 0x000fe200078e0a09 */
[----:B------:R-:W-:-:S04]  /*2060*/  VIMNMX R0, RZ, R0, !PT ;  /* 0x00000000ff007248 */ /* 0x000fc80007fe0100 */
[----:B------:R-:W-:Y:S01]  /*2070*/  VIMNMX R3, R3, R2, PT ;  /* 0x0000000203037248 */ /* 0x000fe20003fe0100 */
[----:B------:R-:W-:-:S03]  /*2080*/  IMAD.WIDE.U32 R126, R0, -0x33333333, RZ ;  /* 0xcccccccd007e7825 */ /* 0x000fc600078e00ff */
[----:B------:R-:W-:Y:S02]  /*2090*/  ISETP.GT.AND P0, PT, R3, R0, PT ;  /* 0x000000000300720c */ /* 0x000fe40003f04270 */
[----:B------:R-:W-:-:S05]  /*20a0*/  SHF.R.U32.HI R126, RZ, 0x7, R127 ;  /* 0x00000007ff7e7819 */ /* 0x000fca000001167f */
[----:B------:R-:W-:-:S06]  /*20b0*/  IMAD.MOV.U32 R24, RZ, RZ, R126 ;  /* 0x000000ffff187224 */ /* 0x000fcc00078e007e */
[----:B------:R-:W-:-:S05]  /*20c0*/  @P0 IADD3 R0, R3, 0x9f, RZ ;  /* 0x0000009f03000810 */ /* 0x000fca0007ffe0ff */
[----:B------:R-:W-:-:S05]  /*20d0*/  @P0 IMAD.HI R0, R0, 0x66666667, RZ ;  /* 0x6666666700000827 */ /* 0x000fca00078e02ff */
[----:B------:R-:W-:-:S04]  /*20e0*/  @P0 SHF.R.U32.HI R3, RZ, 0x1f, R0 ;  /* 0x0000001fff030819 */ /* 0x000fc80000011600 */
[----:B------:R-:W-:Y:S02]  /*20f0*/  @P0 LEA.HI.SX32 R24, R0, R3, 0x1a ;  /* 0x0000000300180211 */ /* 0x000fe400078fd2ff */
        /* <DEDUP_REMOVED lines=10> */
[----:B------:R-:W-:Y:S01]  /*21a0*/  IMAD.U32 R4, RZ, RZ, UR4 ;  /* 0x00000004ff047e24 */ /* 0x000fe2000f8e00ff */
[----:B------:R1:W2:Y:S01]  /*21b0*/  LDC.64 R14, c[0x4][R0] ;  /* 0x01000000000e7b82 */ /* 0x0002a20000000a00 */
[----:B------:R-:W-:Y:S01]  /*21c0*/  IMAD.U32 R5, RZ, RZ, UR5 ;  /* 0x00000005ff057e24 */ /* 0x000fe2000f8e00ff */
[----:B------:R-:W-:Y:S01]  /*21d0*/  ULDC.64 UR4, c[0x4][0x1d0] ;  /* 0x0100740000047ab9 */ /* 0x000fe20000000a00 */
[----:B------:R-:W-:Y:S01]  /*21e0*/  MOV R10, UR6 ;  /* 0x00000006000a7c02 */ /* 0x000fe20008000f00 */
[----:B0-----:R-:W-:Y:S02]  /*21f0*/  IMAD.U32 R6, RZ, RZ, UR4 ;  /* 0x00000004ff067e24 */ /* 0x001fe4000f8e00ff */
[----:B------:R-:W-:-:S02]  /*2200*/  IMAD.U32 R7, RZ, RZ, UR5 ;  /* 0x00000005ff077e24 */ /* 0x000fc4000f8e00ff */
[----:B------:R-:W-:Y:S02]  /*2210*/  IMAD.U32 R11, RZ, RZ, UR7 ;  /* 0x00000007ff0b7e24 */ /* 0x000fe4000f8e00ff */
[----:B------:R-:W-:Y:S02]  /*2220*/  IMAD.MOV.U32 R8, RZ, RZ, 0x70 ;  /* 0x00000070ff087424 */ /* 0x000fe400078e00ff */
[----:B------:R-:W-:Y:S02]  /*2230*/  IMAD.MOV.U32 R12, RZ, RZ, 0x1 ;  /* 0x00000001ff0c7424 */ /* 0x000fe400078e00ff */
[----:B-1----:R-:W-:-:S07]  /*2240*/  IMAD.MOV.U32 R13, RZ, RZ, RZ ;  /* 0x000000ffff0d7224 */ /* 0x002fce00078e00ff */
[----:B------:R-:W-:-:S07]  /*2250*/  LEPC R20, `(.L_x_3470) ;  /* 0x000000001014794e */ /* 0x000fce0000000000 */
[----:B--2--5:R-:W-:Y:S05]  /*2260*/  CALL.ABS.NOINC R14 ;  /* 0x000000000e007343 */ /* 0x024fea0003c00000 */
.L_x_3470:
[----:B------:R-:W-:Y:S05]  /*2270*/  BSYNC B6 ;  /* 0x0000000000067941 */ /* 0x000fea0003800000 */
.L_x_3469:
        /* <DEDUP_REMOVED lines=9> */
[----:B------:R-:W-:Y:S01]  /*2310*/  MOV R5, UR5 ;  /* 0x0000000500057c02 */ /* 0x000fe20008000f00 */
[----:B------:R-:W-:Y:S01]  /*2320*/  ULDC.64 UR4, c[0x4][0x1d0] ;  /* 0x0100740000047ab9 */ /* 0x000fe20000000a00 */
[----:B------:R-:W-:Y:S01]  /*2330*/  IMAD.U32 R10, RZ, RZ, UR6 ;  /* 0x00000006ff0a7e24 */ /* 0x000fe2000f8e00ff */
[----:B------:R-:W-:Y:S01]  /*2340*/  MOV R13, RZ ;  /* 0x000000ff000d7202 */ /* 0x000fe20000000f00 */
[----:B0-----:R-:W-:Y:S02]  /*2350*/  IMAD.U32 R6, RZ, RZ, UR4 ;  /* 0x00000004ff067e24 */ /* 0x001fe4000f8e00ff */
[----:B------:R-:W-:-:S02]  /*2360*/  IMAD.U32 R7, RZ, RZ, UR5 ;  /* 0x00000005ff077e24 */ /* 0x000fc4000f8e00ff */
[----:B------:R-:W-:Y:S02]  /*2370*/  IMAD.U32 R11, RZ, RZ, UR7 ;  /* 0x00000007ff0b7e24 */ /* 0x000fe4000f8e00ff */
[----:B------:R-:W-:Y:S02]  /*2380*/  IMAD.MOV.U32 R8, RZ, RZ, 0x70 ;  /* 0x00000070ff087424 */ /* 0x000fe400078e00ff */
[----:B-1----:R-:W-:-:S07]  /*2390*/  IMAD.MOV.U32 R12, RZ, RZ, 0x1 ;  /* 0x00000001ff0c7424 */ /* 0x002fce00078e00ff */
[----:B------:R-:W-:-:S07]  /*23a0*/  LEPC R20, `(.L_x_3472) ;  /* 0x000000001014794e */ /* 0x000fce0000000000 */
[----:B--2--5:R-:W-:Y:S05]  /*23b0*/  CALL.ABS.NOINC R14 ;  /* 0x000000000e007343 */ /* 0x024fea0003c00000 */
.L_x_3472:
[----:B------:R-:W-:Y:S05]  /*23c0*/  BSYNC B6 ;  /* 0x0000000000067941 */ /* 0x000fea0003800000 */
.L_x_3471:
[----:B------:R-:W-:Y:S01]  /*23d0*/  ULDC.64 UR4, c[0x0][0x9f8] ;  /* 0x00027e0000047ab9 */ /* 0x000fe20000000a00 */
[----:B------:R-:W-:Y:S01]  /*23e0*/  IMAD.MOV.U32 R0, RZ, RZ, R237 ;  /* 0x000000ffff007224 */ /* 0x000fe200078e00ed */
[----:B------:R-:W-:Y:S01]  /*23f0*/  ISETP.NE.U32.AND P0, PT, RZ, UR4, PT ;  /* 0x00000004ff007c0c */ /* 0x000fe2000bf05070 */
[----:B------:R-:W-:Y:S01]  /*2400*/  IMAD.MOV.U32 R20, RZ, RZ, R27 ;  /* 0x000000ffff147224 */ /* 0x000fe200078e001b */
[----:B------:R-:W1:Y:S02]  /*2410*/  LDC.64 R114, c[0x0][0x300] ;  /* 0x0000c000ff727b82 */ /* 0x000e640000000a00 */
[----:B------:R-:W-:Y:S01]  /*2420*/  ISETP.NE.AND.EX P0, PT, RZ, UR5, PT, P0 ;  /* 0x00000005ff007c0c */ /* 0x000fe2000bf05300 */
[----:B------:R-:W-:Y:S01]  /*2430*/  IMAD.IADD R123, R26, 0x1, R25 ;  /* 0x000000011a7b7824 */ /* 0x000fe200078e0219 */
[----:B------:R-:W-:-:S04]  /*2440*/  SHF.R.S32.HI R19, RZ, 0x1f, R18 ;  /* 0x0000001fff137819 */ /* 0x000fc80000011412 */
[----:B------:R-:W2:Y:S07]  /*2450*/  LDC.64 R108, c[0x0][0x3f8] ;  /* 0x0000fe00ff6c7b82 */ /* 0x000eae0000000a00 */
[----:B------:R-:W-:Y:S01]  /*2460*/  @P0 IADD3 R4, P1, R29, UR4, RZ ;  /* 0x000000041d040c10 */ /* 0x000fe2000ff3e0ff */
[----:B------:R-:W3:Y:S03]  /*2470*/  LDC.64 R102, c[0x0][0x408] ;  /* 0x00010200ff667b82 */ /* 0x000ee60000000a00 */
[----:B------:R-:W-:Y:S01]  /*2480*/  @P0 IADD3.X R5, R28, UR5, RZ, P1, !PT ;  /* 0x000000051c050c10 */ /* 0x000fe20008ffe4ff */
[----:B0-----:R-:W0:Y:S01]  /*2490*/  S2R R27, SR_TID.X ;  /* 0x00000000001b7919 */ /* 0x001e220000002100 */
[----:B------:R-:W-:Y:S01]  /*24a0*/  SHF.R.S32.HI R15, RZ, 0x1f, R123 ;  /* 0x0000001fff0f7819 */ /* 0x000fe2000001147b */
[----:B------:R-:W-:-:S02]  /*24b0*/  ULDC.64 UR4, c[0x0][0xa08] ;  /* 0x0002820000047ab9 */ /* 0x000fc40000000a00 */
[----:B------:R4:W3:Y:S01]  /*24c0*/  @P0 LDG.E R0, desc[UR54][R4.64] ;  /* 0x0000003604000981 */ /* 0x0008e2000c1e1900 */
[-C--:B-1----:R-:W-:Y:S01]  /*24d0*/  IMAD.WIDE.U32 R6, R123, R114.reuse, RZ ;  /* 0x000000727b067225 */ /* 0x082fe200078e00ff */
[----:B------:R-:W-:Y:S01]  /*24e0*/  ISETP.NE.U32.AND P0, PT, RZ, UR4, PT ;  /* 0x00000004ff007c0c */ /* 0x000fe2000bf05070 */
[----:B------:R-:W1:Y:S01]  /*24f0*/  LDC R121, c[0x0][0x3f4] ;  /* 0x0000fd00ff797b82 */ /* 0x000e620000000800 */
[----:B------:R-:W-:Y:S01]  /*2500*/  SHF.R.S32.HI R31, RZ, 0x1f, R220 ;  /* 0x0000001fff1f7819 */ /* 0x000fe200000114dc */
[----:B------:R-:W-:Y:S01]  /*2510*/  IMAD R8, R15, R114, RZ ;  /* 0x000000720f087224 */ /* 0x000fe200078e02ff */
[----:B------:R-:W-:Y:S01]  /*2520*/  ISETP.NE.AND.EX P0, PT, RZ, UR5, PT, P0 ;  /* 0x00000005ff007c0c */ /* 0x000fe2000bf05300 */
[----:B------:R-:W-:Y:S01]  /*2530*/  ULDC.64 UR4, c[0x0][0x308] ;  /* 0x0000c20000047ab9 */ /* 0x000fe20000000a00 */
[----:B------:R-:W-:Y:S01]  /*2540*/  LOP3.LUT R20, R20, 0xfffffffb, RZ, 0xc0, !PT ;  /* 0xfffffffb14147812 */ /* 0x000fe200078ec0ff */
[----:B------:R-:W-:Y:S01]  /*2550*/  IMAD R3, R123, R115, R8 ;  /* 0x000000737b037224 */ /* 0x000fe200078e0208 */
[----:B------:R-:W-:Y:S01]  /*2560*/  SHF.R.S32.HI R23, RZ, 0x1f, R22 ;  /* 0x0000001fff177819 */ /* 0x000fe20000011416 */
[----:B--2---:R-:W-:Y:S01]  /*2570*/  IMAD R10, R31, R108, RZ ;  /* 0x0000006c1f0a7224 */ /* 0x004fe200078e02ff */
[----:B------:R-:W-:Y:S01]  /*2580*/  SHF.L.U64.HI R131, R114, 0x7, R115 ;  /* 0x0000000772837819 */ /* 0x000fe20000010273 */
[----:B------:R-:W-:-:S02]  /*2590*/  IMAD.IADD R7, R7, 0x1, R3 ;  /* 0x0000000107077824 */ /* 0x000fc400078e0203 */
[----:B------:R-:W-:Y:S02]  /*25a0*/  IMAD R13, R220, R109, R10 ;  /* 0x0000006ddc0d7224 */ /* 0x000fe400078e020a */
[----:B----4-:R-:W-:-:S04]  /*25b0*/  IMAD.WIDE.U32 R4, R235, UR4, R6 ;  /* 0x00000004eb047c25 */ /* 0x010fc8000f8e0006 */
[----:B------:R-:W-:Y:S01]  /*25c0*/  IMAD R5, R235, UR5, R5 ;  /* 0x00000005eb057c24 */ /* 0x000fe2000f8e0205 */
[----:B------:R-:W-:Y:S01]  /*25d0*/  ULDC.64 UR4, c[0x0][0x310] ;  /* 0x0000c40000047ab9 */ /* 0x000fe20000000a00 */
[----:B------:R-:W-:-:S04]  /*25e0*/  IMAD.WIDE.U32 R110, R220, R108, R18 ;  /* 0x0000006cdc6e7225 */ /* 0x000fc800078e0012 */
[----:B------:R-:W-:Y:S01]  /*25f0*/  IMAD.WIDE.U32 R112, R220, R108, R22 ;  /* 0x0000006cdc707225 */ /* 0x000fe200078e0016 */
[----:B0-----:R-:W-:Y:S02]  /*2600*/  SHF.R.U32.HI R34, RZ, 0x7, R27 ;  /* 0x00000007ff227819 */ /* 0x001fe4000001161b */
[----:B------:R-:W-:Y:S01]  /*2610*/  IADD3 R111, R13, R111, RZ ;  /* 0x0000006f0d6f7210 */ /* 0x000fe20007ffe0ff */
[----:B------:R-:W-:Y:S01]  /*2620*/  VIADD R9, R27, 0xffffff80 ;  /* 0xffffff801b097836 */ /* 0x000fe20000000000 */
[----:B------:R-:W-:Y:S01]  /*2630*/  ISETP.NE.AND P6, PT, R34, 0x1, PT ;  /* 0x000000012200780c */ /* 0x000fe20003fc5270 */
[----:B------:R-:W-:Y:S02]  /*2640*/  IMAD.IADD R113, R113, 0x1, R13 ;  /* 0x0000000171717824 */ /* 0x000fe400078e020d */
[----:B---3--:R-:W-:Y:S01]  /*2650*/  IMAD.WIDE.U32 R106, R220, R102, R22 ;  /* 0x00000066dc6a7225 */ /* 0x008fe200078e0016 */
[----:B------:R-:W-:-:S03]  /*2660*/  SHF.R.S32.HI R8, RZ, 0x1f, R9 ;  /* 0x0000001fff087819 */ /* 0x000fc60000011409 */
[----:B------:R-:W-:Y:S01]  /*2670*/  IMAD.WIDE.U32 R104, R220, R102, R18 ;  /* 0x00000066dc687225 */ /* 0x000fe200078e0012 */
[----:B------:R-:W-:-:S03]  /*2680*/  LEA.HI R8, R8, R9, RZ, 0x2 ;  /* 0x0000000908087211 */ /* 0x000fc600078f10ff */
[----:B------:R-:W-:Y:S01]  /*2690*/  IMAD R25, R115, 0xa0, RZ ;  /* 0x000000a073197824 */ /* 0x000fe200078e02ff */
[--C-:B------:R-:W-:Y:S01]  /*26a0*/  SHF.R.S32.HI R127, RZ, 0x2, R8.reuse ;  /* 0x00000002ff7f7819 */ /* 0x100fe20000011408 */
[----:B------:R-:W-:Y:S01]  /*26b0*/  IMAD.SHL.U32 R132, R114, 0x80, RZ ;  /* 0x0000008072847824 */ /* 0x000fe200078e00ff */
[----:B------:R-:W-:Y:S01]  /*26c0*/  SHF.R.S32.HI R8, RZ, 0x1f, R8 ;  /* 0x0000001fff087819 */ /* 0x000fe20000011408 */
[----:B-----5:R-:W-:-:S03]  /*26d0*/  IMAD.WIDE.U32 R112, R146, R108, R112 ;  /* 0x0000006c92707225 */ /* 0x020fc600078e0070 */
[----:B------:R-:W-:Y:S01]  /*26e0*/  LEA.HI R8, R8, R127, RZ, 0x2 ;  /* 0x0000007f08087211 */ /* 0x000fe200078f10ff */
[----:B------:R-:W-:-:S03]  /*26f0*/  IMAD.WIDE.U32 R110, R146, R108, R110 ;  /* 0x0000006c926e7225 */ /* 0x000fc600078e006e */
[----:B------:R-:W-:Y:S01]  /*2700*/  LOP3.LUT R8, R8, 0xfffffffc, RZ, 0xc0, !PT ;  /* 0xfffffffc08087812 */ /* 0x000fe200078ec0ff */
[----:B------:R-:W-:Y:S02]  /*2710*/  VIADD R36, R220, 0x80 ;  /* 0x00000080dc247836 */ /* 0x000fe40000000000 */
[----:B------:R-:W-:Y:S02]  /*2720*/  IMAD R129, R109, 0xa0, RZ ;  /* 0x000000a06d817824 */ /* 0x000fe400078e02ff */
[----:B------:R-:W-:Y:S01]  /*2730*/  IMAD.IADD R127, R127, 0x1, -R8 ;  /* 0x000000017f7f7824 */ /* 0x000fe200078e0a08 */
[----:B------:R-:W-:Y:S01]  /*2740*/  SHF.R.S32.HI R147, RZ, 0x1f, R36 ;  /* 0x0000001fff937819 */ /* 0x000fe20000011424 */
[----:B------:R-:W-:Y:S02]  /*2750*/  VIADD R8, R18, 0x80 ;  /* 0x0000008012087836 */ /* 0x000fe40000000000 */
[----:B------:R-:W-:Y:S01]  /*2760*/  VIADD R163, R34, 0x8 ;  /* 0x0000000822a37836 */ /* 0x000fe20000000000 */
[----:B------:R-:W-:-:S02]  /*2770*/  SHF.R.S32.HI R3, RZ, 0x1f, R0 ;  /* 0x0000001fff037819 */ /* 0x000fc40000011400 */
[----:B------:R-:W-:Y:S02]  /*2780*/  SEL R21, R0, RZ, !P0 ;  /* 0x000000ff00157207 */ /* 0x000fe40004000000 */
[----:B------:R-:W-:Y:S01]  /*2790*/  SEL R12, R3, RZ, !P0 ;  /* 0x000000ff030c7207 */ /* 0x000fe20004000000 */
[----:B------:R-:W-:Y:S02]  /*27a0*/  IMAD R3, R31, R114, RZ ;  /* 0x000000721f037224 */ /* 0x000fe400078e02ff */
[----:B------:R-:W-:-:S04]  /*27b0*/  IMAD.WIDE.U32 R118, R21, UR4, R4 ;  /* 0x0000000415767c25 */ /* 0x000fc8000f8e0004 */
[----:B------:R-:W-:Y:S02]  /*27c0*/  IMAD R0, R12, UR4, RZ ;  /* 0x000000040c007c24 */ /* 0x000fe4000f8e02ff */
[----:B------:R-:W-:-:S04]  /*27d0*/  IMAD.WIDE.U32 R4, R220, R114, R18 ;  /* 0x00000072dc047225 */ /* 0x000fc800078e0012 */
[----:B------:R-:W-:Y:S01]  /*27e0*/  IMAD R9, R21, UR5, R0 ;  /* 0x0000000515097c24 */ /* 0x000fe2000f8e0200 */
[----:B------:R-:W-:Y:S05]  /*27f0*/  @!P6 WARPSYNC.ALL ;  /* 0x000000000000e948 */ /* 0x000fea0003800000 */
[----:B------:R-:W-:Y:S01]  /*2800*/  ULDC.64 UR4, c[0x0][0x330] ;  /* 0x0000cc0000047ab9 */ /* 0x000fe20000000a00 */
[----:B------:R-:W-:Y:S01]  /*2810*/  IADD3 R0, R18, 0x20, RZ ;  /* 0x0000002012007810 */ /* 0x000fe20007ffe0ff */
[C---:B------:R-:W-:Y:S01]  /*2820*/  IMAD.WIDE.U32 R116, R235.reuse, UR4, R18 ;  /* 0x00000004eb747c25 */ /* 0x040fe2000f8e0012 */
[----:B------:R-:W-:Y:S01]  /*2830*/  ULDC UR4, c[0x0][0x2f4] ;  /* 0x0000bd0000047ab9 */ /* 0x000fe20000000800 */
[----:B------:R-:W-:Y:S01]  /*2840*/  ULDC.64 UR6, c[0x0][0x338] ;  /* 0x0000ce0000067ab9 */ /* 0x000fe20000000a00 */
[----:B------:R-:W-:Y:S01]  /*2850*/  @!P6 BAR.SYNC.DEFER_BLOCKING 0x9, 0x100 ;  /* 0x024400000000eb1d */ /* 0x000fe20000010000 */
[----:B------:R-:W-:Y:S01]  /*2860*/  ISETP.GE.AND P1, PT, R0, UR4, PT ;  /* 0x0000000400007c0c */ /* 0x000fe2000bf26270 */
[----:B------:R-:W-:Y:S01]  /*2870*/  IMAD R11, R220, R115, R3 ;  /* 0x00000073dc0b7224 */ /* 0x000fe200078e0203 */
[----:B------:R-:W-:Y:S01]  /*2880*/  ISETP.GE.AND P0, PT, R18, UR4, PT ;  /* 0x0000000412007c0c */ /* 0x000fe2000bf06270 */
[----:B------:R-:W-:Y:S01]  /*2890*/  IMAD R117, R235, UR5, R117 ;  /* 0x00000005eb757c24 */ /* 0x000fe2000f8e0275 */
[----:B------:R-:W-:Y:S01]  /*28a0*/  SEL R7, RZ, 0xffffffff, P1 ;  /* 0xffffffffff077807 */ /* 0x000fe20000800000 */
[----:B------:R-:W-:Y:S01]  /*28b0*/  IMAD.WIDE.U32 R114, R114, 0xa0, RZ ;  /* 0x000000a072727825 */ /* 0x000fe200078e00ff */
[----:B------:R-:W-:-:S02]  /*28c0*/  SEL R6, RZ, 0x1, P0 ;  /* 0x00000001ff067807 */ /* 0x000fc40000000000 */
[----:B------:R-:W-:Y:S01]  /*28d0*/  LOP3.LUT P0, RZ, R127, 0x2, RZ, 0xc0, !PT ;  /* 0x000000027fff7812 */ /* 0x000fe2000780c0ff */
[----:B------:R-:W-:Y:S01]  /*28e0*/  IMAD.SHL.U32 R7, R7, 0x2, RZ ;  /* 0x0000000207077824 */ /* 0x000fe200078e00ff */
[----:B------:R-:W-:Y:S01]  /*28f0*/  IADD3 R3, P1, R118, R4, RZ ;  /* 0x0000000476037210 */ /* 0x000fe20007f3e0ff */
[----:B------:R-:W-:Y:S02]  /*2900*/  IMAD.IADD R4, R119, 0x1, R9 ;  /* 0x0000000177047824 */ /* 0x000fe400078e0209 */
[----:B------:R-:W-:Y:S01]  /*2910*/  IMAD.WIDE.U32 R116, R21, UR6, R116 ;  /* 0x0000000615747c25 */ /* 0x000fe2000f8e0074 */
[----:B------:R-:W-:Y:S02]  /*2920*/  LOP3.LUT R9, R7, 0x2, R6, 0xe2, !PT ;  /* 0x0000000207097812 */ /* 0x000fe400078ee206 */
[----:B------:R-:W-:Y:S01]  /*2930*/  IADD3.X R5, R4, R5, R11, P1, !PT ;  /* 0x0000000504057210 */ /* 0x000fe20000ffe40b */
[C---:B------:R-:W-:Y:S02]  /*2940*/  VIADD R6, R18.reuse, 0x40 ;  /* 0x0000004012067836 */ /* 0x040fe40000000000 */
[----:B------:R-:W-:-:S02]  /*2950*/  VIADD R7, R18, 0x60 ;  /* 0x0000006012077836 */ /* 0x000fc40000000000 */
[----:B------:R-:W-:Y:S01]  /*2960*/  @P0 LOP3.LUT R20, R20, 0x4, RZ, 0xfc, !PT ;  /* 0x0000000414140812 */ /* 0x000fe200078efcff */
[----:B------:R-:W-:Y:S01]  /*2970*/  IMAD.IADD R128, R115, 0x1, R25 ;  /* 0x0000000173807824 */ /* 0x000fe200078e0219 */
[----:B------:R-:W-:Y:S02]  /*2980*/  ISETP.GE.AND P0, PT, R6, UR4, PT ;  /* 0x0000000406007c0c */ /* 0x000fe4000bf06270 */
[----:B------:R-:W-:Y:S02]  /*2990*/  ISETP.GE.AND P1, PT, R7, UR4, PT ;  /* 0x0000000407007c0c */ /* 0x000fe4000bf26270 */
[----:B------:R-:W-:Y:S02]  /*29a0*/  SEL R10, RZ, 0x4, P0 ;  /* 0x00000004ff0a7807 */ /* 0x000fe40000000000 */
[----:B------:R-:W-:Y:S02]  /*29b0*/  SEL R11, RZ, 0x8, P1 ;  /* 0x00000008ff0b7807 */ /* 0x000fe40000800000 */
[----:B------:R-:W-:-:S02]  /*29c0*/  ISETP.GE.AND P0, PT, R8, UR4, PT ;  /* 0x0000000408007c0c */ /* 0x000fc4000bf06270 */
[----:B------:R-:W-:Y:S01]  /*29d0*/  LOP3.LUT R9, R11, R9, R10, 0xfe, !PT ;  /* 0x000000090b097212 */ /* 0x000fe200078efe0a */
[----:B------:R-:W-:Y:S01]  /*29e0*/  IMAD R11, R12, UR6, RZ ;  /* 0x000000060c0b7c24 */ /* 0x000fe2000f8e02ff */
[----:B------:R-:W-:Y:S02]  /*29f0*/  SEL R10, RZ, 0x10, P0 ;  /* 0x00000010ff0a7807 */ /* 0x000fe40000000000 */
[-C--:B-1----:R-:W-:Y:S01]  /*2a00*/  ISETP.GE.AND P0, PT, R18, R121.reuse, PT ;  /* 0x000000791200720c */ /* 0x082fe20003f06270 */
[----:B------:R-:W-:Y:S01]  /*2a10*/  IMAD R33, R21, UR7, R11 ;  /* 0x0000000715217c24 */ /* 0x000fe2000f8e020b */
[----:B------:R-:W-:Y:S01]  /*2a20*/  LOP3.LUT R35, R9, R10, RZ, 0xfc, !PT ;  /* 0x0000000a09237212 */ /* 0x000fe200078efcff */
[----:B------:R-:W-:Y:S01]  /*2a30*/  IMAD R9, R31, R102, RZ ;  /* 0x000000661f097224 */ /* 0x000fe200078e02ff */
[-C--:B------:R-:W-:Y:S01]  /*2a40*/  ISETP.GE.AND P2, PT, R6, R121.reuse, PT ;  /* 0x000000790600720c */ /* 0x080fe20003f46270 */
[----:B------:R-:W-:Y:S01]  /*2a50*/  IMAD.IADD R33, R117, 0x1, R33 ;  /* 0x0000000175217824 */ /* 0x000fe200078e0221 */
[----:B------:R-:W-:Y:S01]  /*2a60*/  ISETP.GE.AND P1, PT, R0, R121, PT ;  /* 0x000000790000720c */ /* 0x000fe20003f26270 */
[----:B------:R-:W-:Y:S01]  /*2a70*/  IMAD R13, R220, R103, R9 ;  /* 0x00000067dc0d7224 */ /* 0x000fe200078e0209 */
[----:B------:R-:W-:-:S02]  /*2a80*/  SEL R9, R121, RZ, P0 ;  /* 0x000000ff79097207 */ /* 0x000fc40000000000 */
[----:B------:R-:W-:Y:S01]  /*2a90*/  SEL R11, R121, RZ, P1 ;  /* 0x000000ff790b7207 */ /* 0x000fe20000800000 */
[----:B------:R-:W-:Y:S01]  /*2aa0*/  IMAD.IADD R107, R107, 0x1, R13 ;  /* 0x000000016b6b7824 */ /* 0x000fe200078e020d */
[----:B------:R-:W-:Y:S01]  /*2ab0*/  LOP3.LUT R20, R20, 0xfffffffe, RZ, 0xc0, !PT ;  /* 0xfffffffe14147812 */ /* 0x000fe200078ec0ff */
[----:B------:R-:W-:Y:S01]  /*2ac0*/  IMAD.IADD R9, R18, 0x1, R9 ;  /* 0x0000000112097824 */ /* 0x000fe200078e0209 */
[----:B------:R-:W-:Y:S01]  /*2ad0*/  LOP3.LUT R34, R35, 0x1, RZ, 0xc0, !PT ;  /* 0x0000000123227812 */ /* 0x000fe200078ec0ff */
[----:B------:R-:W-:Y:S02]  /*2ae0*/  IMAD.IADD R11, R0, 0x1, R11 ;  /* 0x00000001000b7824 */ /* 0x000fe400078e020b */
[----:B------:R-:W-:Y:S01]  /*2af0*/  IMAD.IADD R105, R13, 0x1, R105 ;  /* 0x000000010d697824 */ /* 0x000fe200078e0269 */
[----:B------:R-:W-:Y:S01]  /*2b00*/  @P2 LOP3.LUT R20, R20, 0x1, RZ, 0xfc, !PT ;  /* 0x0000000114142812 */ /* 0x000fe200078efcff */
[----:B------:R-:W-:Y:S01]  /*2b10*/  IMAD.WIDE.U32 R106, R146, R102, R106 ;  /* 0x00000066926a7225 */ /* 0x000fe200078e006a */
[----:B------:R-:W-:-:S02]  /*2b20*/  SEL R13, R121, RZ, P2 ;  /* 0x000000ff790d7207 */ /* 0x000fc40001000000 */
[----:B------:R-:W-:Y:S01]  /*2b30*/  SHF.R.S32.HI R10, RZ, 0x1f, R9 ;  /* 0x0000001fff0a7819 */ /* 0x000fe20000011409 */
[----:B------:R0:W-:Y:S01]  /*2b40*/  STL [R1+0x8], R20 ;  /* 0x0000081401007387 */ /* 0x0001e20000100800 */
[----:B------:R-:W-:Y:S01]  /*2b50*/  SHF.R.S32.HI R12, RZ, 0x1f, R11 ;  /* 0x0000001fff0c7819 */ /* 0x000fe2000001140b */
[----:B------:R-:W-:Y:S01]  /*2b60*/  IMAD.WIDE.U32 R104, R146, R102, R104 ;  /* 0x0000006692687225 */ /* 0x000fe200078e0068 */
[CC--:B------:R-:W-:Y:S02]  /*2b70*/  LEA.HI R26, R10.reuse, R9.reuse, RZ, 0x4 ;  /* 0x000000090a1a7211 */ /* 0x0c0fe400078f20ff */
[----:B------:R-:W-:Y:S01]  /*2b80*/  LEA.HI R10, R10, R9, RZ, 0x6 ;  /* 0x000000090a0a7211 */ /* 0x000fe200078f30ff */
[----:B------:R-:W-:Y:S01]  /*2b90*/  IMAD.SHL.U32 R121, R121, 0x2, RZ ;  /* 0x0000000279797824 */ /* 0x000fe200078e00ff */
[CC--:B------:R-:W-:Y:S02]  /*2ba0*/  LEA.HI R28, R12.reuse, R11.reuse, RZ, 0x4 ;  /* 0x0000000b0c1c7211 */ /* 0x0c0fe400078f20ff */
[----:B------:R-:W-:Y:S01]  /*2bb0*/  LEA.HI R11, R12, R11, RZ, 0x6 ;  /* 0x0000000b0c0b7211 */ /* 0x000fe200078f30ff */
[----:B0-----:R-:W-:Y:S01]  /*2bc0*/  IMAD.IADD R20, R6, 0x1, R13 ;  /* 0x0000000106147824 */ /* 0x001fe200078e020d */
[----:B------:R-:W-:-:S02]  /*2bd0*/  SHF.R.U32.HI R9, RZ, 0x3, R231 ;  /* 0x00000003ff097819 */ /* 0x000fc400000116e7 */
[----:B------:R-:W-:Y:S02]  /*2be0*/  SHF.R.S32.HI R10, RZ, 0x6, R10 ;  /* 0x00000006ff0a7819 */ /* 0x000fe4000001140a */
[----:B------:R-:W-:Y:S02]  /*2bf0*/  LOP3.LUT R14, R231, 0x30, R26, 0xf8, !PT ;  /* 0x00000030e70e7812 */ /* 0x000fe400078ef81a */
[----:B------:R-:W-:Y:S01]  /*2c00*/  SHF.R.S32.HI R21, RZ, 0x1f, R20 ;  /* 0x0000001fff157819 */ /* 0x000fe20000011414 */
[C---:B------:R-:W-:Y:S01]  /*2c10*/  IMAD R143, R10.reuse, 0x2800, R232 ;  /* 0x000028000a8f7824 */ /* 0x040fe200078e02e8 */
[----:B------:R-:W-:Y:S01]  /*2c20*/  SHF.R.S32.HI R12, RZ, 0x6, R11 ;  /* 0x00000006ff0c7819 */ /* 0x000fe2000001140b */
[--C-:B------:R-:W-:Y:S01]  /*2c30*/  IMAD R145, R10, 0x2800, R229.reuse ;  /* 0x000028000a917824 */ /* 0x100fe200078e02e5 */
[----:B------:R-:W-:Y:S02]  /*2c40*/  LOP3.LUT R11, R227, 0x30, R26, 0xf8, !PT ;  /* 0x00000030e30b7812 */ /* 0x000fe400078ef81a */
[----:B------:R-:W-:Y:S01]  /*2c50*/  LOP3.LUT R14, R14, R9, RZ, 0x3c, !PT ;  /* 0x000000090e0e7212 */ /* 0x000fe200078e3cff */
[C---:B------:R-:W-:Y:S01]  /*2c60*/  IMAD R144, R12.reuse, 0x2800, R229 ;  /* 0x000028000c907824 */ /* 0x040fe200078e02e5 */
[-C--:B------:R-:W-:Y:S01]  /*2c70*/  LEA.HI R30, R21, R20.reuse, RZ, 0x4 ;  /* 0x00000014151e7211 */ /* 0x080fe200078f20ff */
[----:B------:R-:W-:Y:S01]  /*2c80*/  IMAD R135, R12, 0x2800, R232 ;  /* 0x000028000c877824 */ /* 0x000fe200078e02e8 */
[----:B------:R-:W-:Y:S01]  /*2c90*/  LOP3.LUT R13, R227, 0x30, R28, 0xf8, !PT ;  /* 0x00000030e30d7812 */ /* 0x000fe200078ef81c */
[----:B------:R-:W-:Y:S01]  /*2ca0*/  IMAD.IADD R143, R143, 0x1, R14 ;  /* 0x000000018f8f7824 */ /* 0x000fe200078e020e */
[----:B------:R-:W-:-:S02]  /*2cb0*/  LEA.HI R20, R21, R20, RZ, 0x6 ;  /* 0x0000001415147211 */ /* 0x000fc400078f30ff */
[-C--:B------:R-:W-:Y:S02]  /*2cc0*/  LOP3.LUT R10, R11, R228.reuse, RZ, 0x3c, !PT ;  /* 0x000000e40b0a7212 */ /* 0x080fe400078e3cff */
[----:B------:R-:W-:Y:S02]  /*2cd0*/  LOP3.LUT R13, R13, R228, RZ, 0x3c, !PT ;  /* 0x000000e40d0d7212 */ /* 0x000fe400078e3cff */
[----:B------:R-:W-:Y:S01]  /*2ce0*/  SHF.R.S32.HI R20, RZ, 0x6, R20 ;  /* 0x00000006ff147819 */ /* 0x000fe20000011414 */
[----:B------:R-:W-:Y:S01]  /*2cf0*/  IMAD.IADD R145, R145, 0x1, R10 ;  /* 0x0000000191917824 */ /* 0x000fe200078e020a */
[C---:B------:R-:W-:Y:S02]  /*2d00*/  LOP3.LUT R14, R231.reuse, 0x30, R30, 0xf8, !PT ;  /* 0x00000030e70e7812 */ /* 0x040fe400078ef81e */
[----:B------:R-:W-:Y:S01]  /*2d10*/  IADD3 R144, R144, R13, RZ ;  /* 0x0000000d90907210 */ /* 0x000fe20007ffe0ff */
[C---:B------:R-:W-:Y:S01]  /*2d20*/  IMAD R134, R20.reuse, 0x2800, R232 ;  /* 0x0000280014867824 */ /* 0x040fe200078e02e8 */
[----:B------:R-:W-:Y:S01]  /*2d30*/  LOP3.LUT R10, R231, 0x30, R28, 0xf8, !PT ;  /* 0x00000030e70a7812 */ /* 0x000fe200078ef81c */
[----:B------:R-:W-:Y:S01]  /*2d40*/  IMAD R142, R20, 0x2800, R229 ;  /* 0x00002800148e7824 */ /* 0x000fe200078e02e5 */
[----:B------:R-:W-:Y:S01]  /*2d50*/  LOP3.LUT R13, R14, R9, RZ, 0x3c, !PT ;  /* 0x000000090e0d7212 */ /* 0x000fe200078e3cff */
[----:B------:R-:W-:Y:S01]  /*2d60*/  IMAD.SHL.U32 R14, R102, 0x80, RZ ;  /* 0x00000080660e7824 */ /* 0x000fe200078e00ff */
[----:B------:R-:W-:-:S02]  /*2d70*/  SHF.R.S32.HI R21, RZ, 0x1f, R146 ;  /* 0x0000001fff157819 */ /* 0x000fc40000011492 */
[----:B------:R-:W-:Y:S01]  /*2d80*/  IADD3 R12, R18, 0xa0, RZ ;  /* 0x000000a0120c7810 */ /* 0x000fe20007ffe0ff */
[----:B------:R-:W-:Y:S01]  /*2d90*/  IMAD.IADD R134, R134, 0x1, R13 ;  /* 0x0000000186867824 */ /* 0x000fe200078e020d */
[----:B------:R-:W-:Y:S01]  /*2da0*/  LOP3.LUT R10, R10, R9, RZ, 0x3c, !PT ;  /* 0x000000090a0a7212 */ /* 0x000fe200078e3cff */
[----:B------:R-:W-:Y:S01]  /*2db0*/  IMAD R13, R21, R102, RZ ;  /* 0x00000066150d7224 */ /* 0x000fe200078e02ff */
[----:B------:R-:W-:Y:S02]  /*2dc0*/  LOP3.LUT R11, R227, 0x30, R30, 0xf8, !PT ;  /* 0x00000030e30b7812 */ /* 0x000fe400078ef81e */
[----:B------:R-:W-:Y:S01]  /*2dd0*/  ISETP.GE.AND P2, PT, R12, UR4, PT ;  /* 0x000000040c007c0c */ /* 0x000fe2000bf46270 */
[----:B------:R-:W-:Y:S01]  /*2de0*/  IMAD.IADD R135, R135, 0x1, R10 ;  /* 0x0000000187877824 */ /* 0x000fe200078e020a */
[----:B------:R-:W-:Y:S01]  /*2df0*/  LOP3.LUT R11, R11, R228, RZ, 0x3c, !PT ;  /* 0x000000e40b0b7212 */ /* 0x000fe200078e3cff */
[----:B------:R-:W-:Y:S01]  /*2e00*/  IMAD R10, R21, R108, RZ ;  /* 0x0000006c150a7224 */ /* 0x000fe200078e02ff */
[----:B------:R-:W-:Y:S01]  /*2e10*/  SEL R32, RZ, 0x20, P2 ;  /* 0x00000020ff207807 */ /* 0x000fe20001000000 */
[----:B------:R-:W-:Y:S01]  /*2e20*/  IMAD R29, R146, R103, R13 ;  /* 0x00000067921d7224 */ /* 0x000fe200078e020d */
[----:B------:R-:W-:Y:S01]  /*2e30*/  SHF.L.U64.HI R13, R102, 0x7, R103 ;  /* 0x00000007660d7819 */ /* 0x000fe20000010267 */
[----:B------:R-:W-:Y:S01]  /*2e40*/  IMAD R21, R103, 0xa0, RZ ;  /* 0x000000a067157824 */ /* 0x000fe200078e02ff */
[----:B------:R-:W-:Y:S01]  /*2e50*/  IADD3 R122, P2, R220, R123, RZ ;  /* 0x0000007bdc7a7210 */ /* 0x000fe20007f5e0ff */
[----:B------:R-:W-:Y:S01]  /*2e60*/  IMAD.WIDE.U32 R102, R102, 0xa0, RZ ;  /* 0x000000a066667825 */ /* 0x000fe200078e00ff */
[----:B------:R-:W-:-:S02]  /*2e70*/  SHF.R.S32.HI R120, RZ, 0x4, R26 ;  /* 0x00000004ff787819 */ /* 0x000fc4000001141a */
[----:B------:R-:W-:Y:S01]  /*2e80*/  LOP3.LUT R39, R35, R32, RZ, 0xfc, !PT ;  /* 0x0000002023277212 */ /* 0x000fe200078efcff */
[----:B------:R-:W-:Y:S01]  /*2e90*/  IMAD R27, R146, R109, R10 ;  /* 0x0000006d921b7224 */ /* 0x000fe200078e020a */
[----:B------:R-:W-:Y:S01]  /*2ea0*/  SHF.L.U64.HI R10, R108, 0x7, R109 ;  /* 0x000000076c0a7819 */ /* 0x000fe2000001026d */
[----:B------:R-:W-:Y:S01]  /*2eb0*/  IMAD.IADD R142, R142, 0x1, R11 ;  /* 0x000000018e8e7824 */ /* 0x000fe200078e020b */
[----:B------:R-:W-:Y:S01]  /*2ec0*/  LOP3.LUT R26, R26, 0xfffffff0, RZ, 0xc0, !PT ;  /* 0xfffffff01a1a7812 */ /* 0x000fe200078ec0ff */
[C---:B------:R-:W-:Y:S01]  /*2ed0*/  IMAD.SHL.U32 R11, R108.reuse, 0x80, RZ ;  /* 0x000000806c0b7824 */ /* 0x040fe200078e00ff */
[----:B------:R-:W-:Y:S01]  /*2ee0*/  SHF.R.S32.HI R101, RZ, 0x4, R28 ;  /* 0x00000004ff657819 */ /* 0x000fe2000001141c */
[----:B------:R-:W-:Y:S01]  /*2ef0*/  IMAD.X R123, R31, 0x1, R15, P2 ;  /* 0x000000011f7b7824 */ /* 0x000fe200010e060f */
[----:B------:R-:W-:Y:S01]  /*2f00*/  LOP3.LUT R35, R39, 0x2, RZ, 0xc0, !PT ;  /* 0x0000000227237812 */ /* 0x000fe200078ec0ff */
[----:B------:R-:W-:Y:S01]  /*2f10*/  IMAD.IADD R130, R103, 0x1, R21 ;  /* 0x0000000167827824 */ /* 0x000fe200078e0215 */
[C---:B------:R-:W-:Y:S01]  /*2f20*/  LOP3.LUT R36, R39.reuse, 0x4, RZ, 0xc0, !PT ;  /* 0x0000000427247812 */ /* 0x040fe200078ec0ff */
[----:B------:R-:W-:Y:S01]  /*2f30*/  IMAD.WIDE.U32 R108, R108, 0xa0, RZ ;  /* 0x000000a06c6c7825 */ /* 0x000fe200078e00ff */
[----:B------:R-:W-:-:S02]  /*2f40*/  LOP3.LUT R37, R39, 0x8, RZ, 0xc0, !PT ;  /* 0x0000000827257812 */ /* 0x000fc400078ec0ff */
[----:B------:R-:W-:Y:S01]  /*2f50*/  LOP3.LUT R38, R39, 0x10, RZ, 0xc0, !PT ;  /* 0x0000001027267812 */ /* 0x000fe200078ec0ff */
[----:B------:R-:W-:Y:S01]  /*2f60*/  IMAD.IADD R15, R113, 0x1, R27 ;  /* 0x00000001710f7824 */ /* 0x000fe200078e021b */
[----:B------:R-:W-:Y:S01]  /*2f70*/  IADD3 R129, R109, R129, RZ ;  /* 0x000000816d817210 */ /* 0x000fe20007ffe0ff */
[----:B------:R-:W-:Y:S01]  /*2f80*/  IMAD.IADD R20, R27, 0x1, R111 ;  /* 0x000000011b147824 */ /* 0x000fe200078e026f */
[----:B------:R-:W-:Y:S01]  /*2f90*/  LOP3.LUT R27, R28, 0xfffffff0, RZ, 0xc0, !PT ;  /* 0xfffffff01c1b7812 */ /* 0x000fe200078ec0ff */
[----:B------:R-:W-:Y:S01]  /*2fa0*/  IMAD.IADD R21, R107, 0x1, R29 ;  /* 0x000000016b157824 */ /* 0x000fe200078e021d */
[----:B------:R-:W-:Y:S01]  /*2fb0*/  SHF.R.S32.HI R28, RZ, 0x4, R30 ;  /* 0x00000004ff1c7819 */ /* 0x000fe2000001141e */
[----:B------:R-:W-:Y:S01]  /*2fc0*/  IMAD.IADD R25, R29, 0x1, R105 ;  /* 0x000000011d197824 */ /* 0x000fe200078e0269 */
[----:B------:R-:W-:Y:S02]  /*2fd0*/  LOP3.LUT R29, R30, 0xfffffff0, RZ, 0xc0, !PT ;  /* 0xfffffff01e1d7812 */ /* 0x000fe400078ec0ff */
[----:B------:R-:W-:-:S02]  /*2fe0*/  SHF.R.S32.HI R30, RZ, 0x1f, R26 ;  /* 0x0000001fff1e7819 */ /* 0x000fc4000001141a */
[----:B------:R-:W-:Y:S02]  /*2ff0*/  SHF.R.S32.HI R31, RZ, 0x1f, R27 ;  /* 0x0000001fff1f7819 */ /* 0x000fe4000001141b */
[----:B------:R-:W-:Y:S02]  /*3000*/  SHF.R.S32.HI R32, RZ, 0x1f, R29 ;  /* 0x0000001fff207819 */ /* 0x000fe4000001141d */
[----:B------:R-:W-:-:S07]  /*3010*/  LOP3.LUT R39, R39, 0x20, RZ, 0xc0, !PT ;  /* 0x0000002027277812 */ /* 0x000fce00078ec0ff */
.L_x_3572:
[----:B------:R-:W2:Y:S01]  /*3020*/  LDL.LU R42, [R1+0x8] ;  /* 0x00000800012a7983 */ /* 0x000ea20000300800 */
[----:B0-----:R-:W0:Y:S01]  /*3030*/  LDC.64 R124, c[0x0][0x2e8] ;  /* 0x0000ba00ff7c7b82 */ /* 0x001e220000000a00 */
[----:B------:R-:W-:Y:S01]  /*3040*/  IADD3 R47, R24, -0x1, RZ ;  /* 0xffffffff182f7810 */ /* 0x000fe20007ffe0ff */
[----:B------:R-:W-:Y:S05]  /*3050*/  YIELD ;  /* 0x0000000000007946 */ /* 0x000fea0003800000 */
[----:B------:R-:W-:Y:S01]  /*3060*/  SHF.R.S32.HI R44, RZ, 0x1f, R47 ;  /* 0x0000001fff2c7819 */ /* 0x000fe2000001142f */
[-C--:B------:R-:W-:Y:S01]  /*3070*/  IMAD R41, R128, R47.reuse, RZ ;  /* 0x0000002f80297224 */ /* 0x080fe200078e02ff */
[----:B------:R-:W1:Y:S01]  /*3080*/  LDC R133, c[0x0][0x3f4] ;  /* 0x0000fd00ff857b82 */ /* 0x000e620000000800 */
[----:B------:R-:W-:Y:S01]  /*3090*/  IMAD.WIDE.U32 R136, R114, R47, RZ ;  /* 0x0000002f72887225 */ /* 0x000fe200078e00ff */
[----:B------:R-:W-:Y:S01]  /*30a0*/  LOP3.LUT P4, RZ, R127, 0x2, RZ, 0xc0, !PT ;  /* 0x000000027fff7812 */ /* 0x000fe2000788c0ff */
[----:B------:R-:W-:Y:S02]  /*30b0*/  BSSY B0, `(.L_x_3473) ;  /* 0x0000d0b000007945 */ /* 0x000fe40003800000 */
[----:B------:R-:W-:Y:S01]  /*30c0*/  IMAD R41, R44, R114, R41 ;  /* 0x000000722c297224 */ /* 0x000fe200078e0229 */
[----:B------:R-:W-:-:S03]  /*30d0*/  IADD3 R49, P2, P3, R3, R136, R132 ;  /* 0x0000008803317210 */ /* 0x000fc60007b5e084 */
[----:B------:R-:W-:Y:S02]  /*30e0*/  IMAD.IADD R96, R137, 0x1, R41 ;  /* 0x0000000189607824 */ /* 0x000fe400078e0229 */
[----:B------:R-:W-:-:S03]  /*30f0*/  IMAD R41, R17, 0x7800, R236 ;  /* 0x0000780011297824 */ /* 0x000fc600078e02ec */
[----:B------:R-:W-:Y:S01]  /*3100*/  IADD3.X R24, R5, R96, R131, P2, P3 ;  /* 0x0000006005187210 */ /* 0x000fe200017e6483 */
[C---:B------:R-:W-:Y:S01]  /*3110*/  VIADD R43, R41.reuse, 0x20 ;  /* 0x00000020292b7836 */ /* 0x040fe20000000000 */
[-C--:B0-----:R-:W-:Y:S01]  /*3120*/  IADD3 R50, P2, P3, R136, R124.reuse, R3 ;  /* 0x0000007c88327210 */ /* 0x081fe20007b5e003 */
[----:B------:R-:W-:Y:S02]  /*3130*/  @P4 VIADD R43, R41, 0xffffffe0 ;  /* 0xffffffe0292b4836 */ /* 0x000fe40000000000 */
[----:B------:R-:W-:Y:S01]  /*3140*/  IMAD.IADD R40, R16, 0x1, R41 ;  /* 0x0000000110287824 */ /* 0x000fe200078e0229 */
[----:B------:R-:W-:Y:S02]  /*3150*/  IADD3.X R51, R96, R125, R5, P2, P3 ;  /* 0x0000007d60337210 */ /* 0x000fe400017e6405 */
[----:B------:R-:W-:Y:S02]  /*3160*/  IADD3 R48, P2, R49, R124, RZ ;  /* 0x0000007c31307210 */ /* 0x000fe40007f5e0ff */
[----:B------:R-:W-:-:S03]  /*3170*/  IADD3 R41, R16, R43, RZ ;  /* 0x0000002b10297210 */ /* 0x000fc60007ffe0ff */
[----:B------:R-:W-:Y:S01]  /*3180*/  IMAD.X R49, R24, 0x1, R125, P2 ;  /* 0x0000000118317824 */ /* 0x000fe200010e067d */
[----:B------:R-:W-:Y:S01]  /*3190*/  ISETP.GT.AND P2, PT, R47, R126, PT ;  /* 0x0000007e2f00720c */ /* 0x000fe20003f44270 */
[----:B------:R-:W-:Y:S01]  /*31a0*/  IMAD.MOV.U32 R24, RZ, RZ, R47 ;  /* 0x000000ffff187224 */ /* 0x000fe200078e002f */
[----:B--2---:R-:W-:-:S11]  /*31b0*/  LOP3.LUT R42, R42, 0xfffffffd, RZ, 0xc0, !PT ;  /* 0xfffffffd2a2a7812 */ /* 0x004fd600078ec0ff */
[----:B------:R-:W-:Y:S02]  /*31c0*/  @P2 LOP3.LUT R42, R42, 0x2, RZ, 0xfc, !PT ;  /* 0x000000022a2a2812 */ /* 0x000fe400078efcff */
[----:B-1----:R-:W-:-:S03]  /*31d0*/  ISETP.GE.AND P2, PT, R133, 0x1, PT ;  /* 0x000000018500780c */ /* 0x002fc60003f46270 */
[----:B------:R0:W-:Y:S10]  /*31e0*/  STL [R1+0x8], R42 ;  /* 0x0000082a01007387 */ /* 0x0001f40000100800 */
[----:B0-----:R-:W-:Y:S05]  /*31f0*/  @!P2 BRA `(.L_x_3474) ;  /* 0x000000c800fca947 */ /* 0x001fea0003800000 */
[----:B------:R-:W-:Y:S01]  /*3200*/  ULDC.U8 UR4, c[0x0][0x410] ;  /* 0x0001040000047ab9 */ /* 0x000fe20000000000 */
[-C--:B------:R-:W-:Y:S01]  /*3210*/  IMAD R43, R129, R47.reuse, RZ ;  /* 0x0000002f812b7224 */ /* 0x080fe200078e02ff */
[----:B------:R-:W-:Y:S01]  /*3220*/  ISETP.NE.AND P2, PT, RZ, UR4, PT ;  /* 0x00000004ff007c0c */ /* 0x000fe2000bf45270 */
[-C--:B------:R-:W-:Y:S02]  /*3230*/  IMAD R45, R130, R47.reuse, RZ ;  /* 0x0000002f822d7224 */ /* 0x080fe400078e02ff */
[----:B------:R-:W-:Y:S02]  /*3240*/  IMAD R42, R24, -0xa0, R2 ;  /* 0xffffff60182a7824 */ /* 0x000fe400078e0202 */
[----:B------:R-:W-:Y:S02]  /*3250*/  IMAD R43, R44, R108, R43 ;  /* 0x0000006c2c2b7224 */ /* 0x000fe400078e022b */
[----:B------:R-:W-:Y:S01]  /*3260*/  IMAD.WIDE.U32 R94, R108, R47, RZ ;  /* 0x0000002f6c5e7225 */ /* 0x000fe200078e00ff */
[----:B------:R-:W-:-:S03]  /*3270*/  VIMNMX R42, R42, 0xa0, PT ;  /* 0x000000a02a2a7848 */ /* 0x000fc60003fe0100 */
[----:B------:R-:W-:Y:S02]  /*3280*/  IMAD R45, R44, R102, R45 ;  /* 0x000000662c2d7224 */ /* 0x000fe400078e022d */
        /* <DEDUP_REMOVED lines=67> */
.L_x_3477:
[----:B------:R-:W-:Y:S05]  /*36c0*/  BSYNC B1 ;  /* 0x0000000000017941 */ /* 0x000fea0003800000 */
.L_x_3476:
[----:B0-----:R-:W-:Y:S01]  /*36d0*/  VIADD R44, R220, 0x80 ;  /* 0x00000080dc2c7836 */ /* 0x001fe20000000000 */
[----:B------:R-:W-:Y:S01]  /*36e0*/  BSSY B1, `(.L_x_3478) ;  /* 0x000002d000017945 */ /* 0x000fe20003800000 */
[----:B-----5:R-:W-:Y:S02]  /*36f0*/  IMAD.MOV.U32 R150, RZ, RZ, R76 ;  /* 0x000000ffff967224 */ /* 0x020fe400078e004c */
[----:B------:R-:W-:Y:S01]  /*3700*/  IMAD.MOV.U32 R155, RZ, RZ, R80 ;  /* 0x000000ffff9b7224 */ /* 0x000fe200078e0050 */
        /* <DEDUP_REMOVED lines=42> */
.L_x_3479:
[----:B------:R-:W-:Y:S05]  /*39b0*/  BSYNC B1 ;  /* 0x0000000000017941 */ /* 0x000fea0003800000 */
.L_x_3478:
[----:B------:R-:W-:Y:S01]  /*39c0*/  UISETP.NE.AND UP0, UPT, UR53, 0x3, UPT ;  /* 0x000000033500788c */ /* 0x000fe2000bf05270 */
[----:B------:R-:W-:Y:S01]  /*39d0*/  IMAD.MOV.U32 R161, RZ, RZ, R84 ;  /* 0x000000ffffa17224 */ /* 0x000fe200078e0054 */
[----:B------:R-:W-:Y:S01]  /*39e0*/  MOV R164, R88 ;  /* 0x0000005800a47202 */ /* 0x000fe20000000f00 */
[----:B------:R-:W-:Y:S01]  /*39f0*/  IMAD.MOV.U32 R166, RZ, RZ, R96 ;  /* 0x000000ffffa67224 */ /* 0x000fe200078e0060 */
[----:B------:R-:W-:Y:S01]  /*3a00*/  MOV R167, R98 ;  /* 0x0000006200a77202 */ /* 0x000fe20000000f00 */
[----:B------:R-:W-:Y:S01]  /*3a10*/  IMAD.MOV.U32 R168, RZ, RZ, R124 ;  /* 0x000000ffffa87224 */ /* 0x000fe200078e007c */
[----:B------:R-:W-:Y:S01]  /*3a20*/  PLOP3.LUT P2, PT, PT, PT, UP0, 0x80, 0x0 ;  /* 0x000000000000781c */ /* 0x000fe20003f4f008 */
[----:B------:R-:W-:Y:S01]  /*3a30*/  IMAD.MOV.U32 R159, RZ, RZ, R78 ;  /* 0x000000ffff9f7224 */ /* 0x000fe200078e004e */
[----:B-----5:R-:W-:Y:S01]  /*3a40*/  MOV R156, R72 ;  /* 0x00000048009c7202 */ /* 0x020fe20000000f00 */
        /* <DEDUP_REMOVED lines=17> */
.L_x_3480:
[----:B------:R-:W-:Y:S01]  /*3b60*/  LEA R43, R17, R16, 0x3 ;  /* 0x00000010112b7211 */ /* 0x000fe200078e18ff */
[----:B------:R-:W-:Y:S01]  /*3b70*/  BSSY B1, `(.L_x_3481) ;  /* 0x0000004000017945 */ /* 0x000fe20003800000 */
[----:B------:R-:W-:-:S04]  /*3b80*/  SHF.L.U32 R100, R221, 0x1f, RZ ;  /* 0x0000001fdd647819 */ /* 0x000fc800000006ff */
[----:B------:R-:W1:Y:S02]  /*3b90*/  SYNCS.PHASECHK.TRANS64.TRYWAIT P5, [R43+URZ+0x33490], R100 ;  /* 0x033490642b0075a7 */ /* 0x000e6400080a017f */
[----:B-1----:R-:W-:Y:S05]  /*3ba0*/  @!P5 BRA `(.L_x_3482) ;  /* 0x000002b4000cd947 */ /* 0x002fea0003800000 */
.L_x_3807:
[----:B------:R-:W-:Y:S05]  /*3bb0*/  BSYNC B1 ;  /* 0x0000000000017941 */ /* 0x000fea0003800000 */
.L_x_3481:
[----:B------:R-:W-:Y:S04]  /*3bc0*/  BSSY B1, `(.L_x_3483) ;  /* 0x00002cb000017945 */ /* 0x000fe80003800000 */
[----:B------:R-:W-:Y:S05]  /*3bd0*/  @P3 BRA `(.L_x_3484) ;  /* 0x0000002c00243947 */ /* 0x000fea0003800000 */
[----:B------:R-:W-:Y:S01]  /*3be0*/  ISETP.NE.AND P3, PT, R34, RZ, PT ;  /* 0x000000ff2200720c */ /* 0x000fe20003f65270 */
[----:B------:R-:W-:-:S12]  /*3bf0*/  BSSY B2, `(.L_x_3485) ;  /* 0x0000077000027945 */ /* 0x000fd80003800000 */
[----:B------:R-:W-:Y:S05]  /*3c00*/  @!P3 BRA `(.L_x_3486) ;  /* 0x0000000400d4b947 */ /* 0x000fea0003800000 */
        /* <DEDUP_REMOVED lines=115> */
.L_x_3488:
[----:B------:R-:W-:Y:S05]  /*4340*/  BSYNC B3 ;  /* 0x0000000000037941 */ /* 0x000fea0003800000 */
.L_x_3487:
[----:B--2---:R2:W-:Y:S02]  /*4350*/  STG.E.128 desc[UR54][R50.64], R44 ;  /* 0x0000002c32007986 */ /* 0x0045e4000c101d36 */
.L_x_3486:
[----:B------:R-:W-:Y:S05]  /*4360*/  BSYNC B2 ;  /* 0x0000000000027941 */ /* 0x000fea0003800000 */
.L_x_3485:
[----:B------:R-:W-:Y:S01]  /*4370*/  ISETP.NE.AND P3, PT, R35, RZ, PT ;  /* 0x000000ff2300720c */ /* 0x000fe20003f65270 */
[----:B------:R-:W-:-:S12]  /*4380*/  BSSY B2, `(.L_x_3489) ;  /* 0x0000074000027945 */ /* 0x000fd80003800000 */
[----:B------:R-:W-:Y:S05]  /*4390*/  @!P3 BRA `(.L_x_3490) ;  /* 0x0000000400c8b947 */ /* 0x000fea0003800000 */
        /* <DEDUP_REMOVED lines=112> */
.L_x_3492:
[----:B------:R-:W-:Y:S05]  /*4aa0*/  BSYNC B3 ;  /* 0x0000000000037941 */ /* 0x000fea0003800000 */
.L_x_3491:
[----:B--2---:R3:W-:Y:S02]  /*4ab0*/  STG.E.128 desc[UR54][R50.64+0x20], R44 ;  /* 0x0000202c32007986 */ /* 0x0047e4000c101d36 */
.L_x_3490:
[----:B------:R-:W-:Y:S05]  /*4ac0*/  BSYNC B2 ;  /* 0x0000000000027941 */ /* 0x000fea0003800000 */
.L_x_3489:
[----:B------:R-:W-:Y:S01]  /*4ad0*/  ISETP.NE.AND P3, PT, R36, RZ, PT ;  /* 0x000000ff2400720c */ /* 0x000fe20003f65270 */
[----:B------:R-:W-:-:S12]  /*4ae0*/  BSSY B2, `(.L_x_3493) ;  /* 0x0000074000027945 */ /* 0x000fd80003800000 */
[----:B------:R-:W-:Y:S05]  /*4af0*/  @!P3 BRA `(.L_x_3494) ;  /* 0x0000000400c8b947 */ /* 0x000fea0003800000 */
        /* <DEDUP_REMOVED lines=9> */
[--C-:B------:R-:W-:Y:S02]  /*4b90*/  SHF.R.U32.HI R88, RZ, 0x10, R91.reuse ;  /* 0x00000010ff587819 */ /* 0x100fe4000001165b */
[----:B------:R-:W-:-:S02]  /*4ba0*/  SHF.R.U32.HI R89, RZ, 0x8, R91 ;  /* 0x00000008ff597819 */ /* 0x000fc4000001165b */
[----:B------:R-:W-:Y:S02]  /*4bb0*/  LOP3.LUT R98, R91, 0xff, RZ, 0xc0, !PT ;  /* 0x000000ff5b627812 */ /* 0x000fe400078ec0ff */
[----:B------:R-:W-:Y:S02]  /*4bc0*/  SHF.R.U32.HI R91, RZ, 0x18, R91 ;  /* 0x00000018ff5b7819 */ /* 0x000fe4000001165b */
[----:B------:R-:W-:Y:S02]  /*4bd0*/  PRMT R97, R124, 0x654, R97 ;  /* 0x000006547c617816 */ /* 0x000fe40000000061 */
[----:B------:R-:W-:Y:S01]  /*4be0*/  PRMT R91, R91, 0x654, R98 ;  /* 0x000006545b5b7816 */ /* 0x000fe20000000062 */
[----:B------:R-:W-:Y:S01]  /*4bf0*/  IMAD.SHL.U32 R98, R89, 0x100, RZ ;  /* 0x0000010059627824 */ /* 0x000fe200078e00ff */
[----:B------:R-:W-:Y:S01]  /*4c00*/  LOP3.LUT R96, R97, 0xff00, R96, 0xf8, !PT ;  /* 0x0000ff0061607812 */ /* 0x000fe200078ef860 */
[----:B------:R-:W-:Y:S01]  /*4c10*/  IMAD.U32 R89, R90, 0x10000, RZ ;  /* 0x000100005a597824 */ /* 0x000fe200078e00ff */
[----:B------:R-:W-:-:S02]  /*4c20*/  F2FP.F16.E4M3.UNPACK_B R90, R165.H1 ;  /* 0x000000a5ff5a723e */ /* 0x000fc400030006ff */
[----:B------:R-:W-:Y:S02]  /*4c30*/  LOP3.LUT R98, R91, 0xff00, R98, 0xf8, !PT ;  /* 0x0000ff005b627812 */ /* 0x000fe400078ef862 */
[----:B------:R-:W-:Y:S01]  /*4c40*/  LOP3.LUT R89, R96, 0xff0000, R89, 0xf8, !PT ;  /* 0x00ff000060597812 */ /* 0x000fe200078ef859 */
[----:B------:R-:W-:Y:S01]  /*4c50*/  HADD2.F32 R124, -RZ, R90.H0_H0 ;  /* 0x2000005aff7c7230 */ /* 0x000fe20000004100 */
[----:B--2---:R-:W-:Y:S02]  /*4c60*/  F2FP.F16.E4M3.UNPACK_B R96, R45 ;  /* 0x0000002dff60723e */ /* 0x004fe400020006ff */
[-C--:B------:R-:W-:Y:S02]  /*4c70*/  F2FP.F16.E4M3.UNPACK_B R97, R164.reuse.H1 ;  /* 0x000000a4ff61723e */ /* 0x080fe400030006ff */
[----:B------:R-:W-:Y:S01]  /*4c80*/  F2FP.F16.E4M3.UNPACK_B R165, R165 ;  /* 0x000000a5ffa5723e */ /* 0x000fe200020006ff */
[--C-:B------:R-:W-:Y:S01]  /*4c90*/  HADD2.F32 R91, -RZ, R96.reuse.H1_H1 ;  /* 0x30000060ff5b7230 */ /* 0x100fe20000004100 */
[----:B------:R-:W-:Y:S01]  /*4ca0*/  F2FP.F16.E4M3.UNPACK_B R164, R164 ;  /* 0x000000a4ffa4723e */ /* 0x000fe200020006ff */
        /* <DEDUP_REMOVED lines=85> */
.L_x_3496:
[----:B------:R-:W-:Y:S05]  /*5200*/  BSYNC B3 ;  /* 0x0000000000037941 */ /* 0x000fea0003800000 */
.L_x_3495:
[----:B--2---:R4:W-:Y:S02]  /*5210*/  STG.E.128 desc[UR54][R50.64+0x40], R44 ;  /* 0x0000402c32007986 */ /* 0x0049e4000c101d36 */
.L_x_3494:
[----:B------:R-:W-:Y:S05]  /*5220*/  BSYNC B2 ;  /* 0x0000000000027941 */ /* 0x000fea0003800000 */
.L_x_3493:
[----:B------:R-:W-:Y:S01]  /*5230*/  ISETP.NE.AND P3, PT, R37, RZ, PT ;  /* 0x000000ff2500720c */ /* 0x000fe20003f65270 */
[----:B------:R-:W-:-:S12]  /*5240*/  BSSY B2, `(.L_x_3497) ;  /* 0x0000077000027945 */ /* 0x000fd80003800000 */
[----:B------:R-:W-:Y:S05]  /*5250*/  @!P3 BRA `(.L_x_3498) ;  /* 0x0000000400d4b947 */ /* 0x000fea0003800000 */
[----:B0-234-:R0:W2:Y:S01]  /*5260*/  LDS.128 R44, [R41+0x26a00] ;  /* 0x026a0000292c7984 */ /* 0x01d0a20000000c00 */
        /* <DEDUP_REMOVED lines=14> */
[----:B------:R-:W-:Y:S02]  /*5350*/  HADD2.F32 R45, -RZ, R45.H1_H1 ;  /* 0x3000002dff2d7230 */ /* 0x000fe40000004100 */
[C---:B------:R-:W-:Y:S01]  /*5360*/  FMUL.FTZ R99, R84.reuse, R89 ;  /* 0x0000005954637220 */ /* 0x040fe20000410000 */
[----:B------:R-:W-:Y:S02]  /*5370*/  HADD2.F32 R98, -RZ, R96.H1_H1 ;  /* 0x30000060ff627230 */ /* 0x000fe40000004100 */
[-C--:B------:R-:W-:Y:S01]  /*5380*/  FFMA.FTZ R89, R84, R91.reuse, -R97 ;  /* 0x0000005b54597223 */ /* 0x080fe20000010861 */
[----:B------:R-:W-:Y:S01]  /*5390*/  FFMA.FTZ R84, R90, R91, R99 ;  /* 0x0000005b5a547223 */ /* 0x000fe20000010063 */
[----:B------:R-:W-:Y:S01]  /*53a0*/  F2FP.F16.E4M3.UNPACK_B R90, R86.H1 ;  /* 0x00000056ff5a723e */ /* 0x000fe200030006ff */
[----:B------:R-:W-:-:S04]  /*53b0*/  IMAD.MOV.U32 R86, RZ, RZ, R44 ;  /* 0x000000ffff567224 */ /* 0x000fc800078e002c */
[--C-:B------:R-:W-:Y:S01]  /*53c0*/  HADD2.F32 R91, -RZ, R90.reuse.H1_H1 ;  /* 0x3000005aff5b7230 */ /* 0x100fe20000004100 */
[-C--:B------:R-:W-:Y:S01]  /*53d0*/  F2FP.F16.E4M3.UNPACK_B R44, R86.reuse.H1 ;  /* 0x00000056ff2c723e */ /* 0x080fe200030006ff */
[----:B------:R-:W-:Y:S01]  /*53e0*/  HADD2.F32 R90, -RZ, R90.H0_H0 ;  /* 0x2000005aff5a7230 */ /* 0x000fe20000004100 */
[----:B------:R-:W-:Y:S02]  /*53f0*/  F2FP.F16.E4M3.UNPACK_B R86, R86 ;  /* 0x00000056ff56723e */ /* 0x000fe400020006ff */
[CC--:B------:R-:W-:Y:S02]  /*5400*/  FMUL.FTZ R97, R91.reuse, R88.reuse ;  /* 0x000000585b617220 */ /* 0x0c0fe40000410000 */
[C---:B------:R-:W-:Y:S02]  /*5410*/  FMUL.FTZ R88, R90.reuse, R88 ;  /* 0x000000585a587220 */ /* 0x040fe40000410000 */
[-C--:B------:R-:W-:Y:S02]  /*5420*/  FFMA.FTZ R90, R90, R45.reuse, -R97 ;  /* 0x0000002d5a5a7223 */ /* 0x080fe40000010861 */
[----:B------:R-:W-:Y:S01]  /*5430*/  FFMA.FTZ R91, R91, R45, R88 ;  /* 0x0000002d5b5b7223 */ /* 0x000fe20000010058 */
[----:B------:R-:W-:Y:S01]  /*5440*/  F2FP.F16.E4M3.UNPACK_B R88, R161 ;  /* 0x000000a1ff58723e */ /* 0x000fe200020006ff */
[----:B------:R-:W-:-:S02]  /*5450*/  HADD2.F32 R45, -RZ, R44.H1_H1 ;  /* 0x3000002cff2d7230 */ /* 0x000fc40000004100 */
[----:B------:R-:W-:Y:S01]  /*5460*/  HADD2.F32 R44, -RZ, R44.H0_H0 ;  /* 0x2000002cff2c7230 */ /* 0x000fe20000004100 */
[----:B------:R-:W-:Y:S01]  /*5470*/  F2FP.SATFINITE.E4M3.F32.PACK_AB_MERGE_C R90, R91, R90, RZ ;  /* 0x0000005a5b5a723e */ /* 0x000fe200048070ff */
[----:B------:R-:W-:Y:S02]  /*5480*/  HADD2.F32 R97, -RZ, R88.H1_H1 ;  /* 0x30000058ff617230 */ /* 0x000fe40000004100 */
[-C--:B------:R-:W-:Y:S01]  /*5490*/  FMUL.FTZ R99, R45, R98.reuse ;  /* 0x000000622d637220 */ /* 0x080fe20000410000 */
[----:B------:R-:W-:Y:S02]  /*54a0*/  HADD2.F32 R91, -RZ, R96.H0_H0 ;  /* 0x20000060ff5b7230 */ /* 0x000fe40000004100 */
[C---:B------:R-:W-:Y:S01]  /*54b0*/  FMUL.FTZ R98, R44.reuse, R98 ;  /* 0x000000622c627220 */ /* 0x040fe20000410000 */
[--C-:B------:R-:W-:Y:S02]  /*54c0*/  HADD2.F32 R96, -RZ, R86.reuse.H1_H1 ;  /* 0x30000056ff607230 */ /* 0x100fe40000004100 */
[----:B------:R-:W-:Y:S01]  /*54d0*/  FFMA.FTZ R44, R44, R97, -R99 ;  /* 0x000000612c2c7223 */ /* 0x000fe20000010863 */
[----:B------:R-:W-:-:S02]  /*54e0*/  HADD2.F32 R86, -RZ, R86.H0_H0 ;  /* 0x20000056ff567230 */ /* 0x000fc40000004100 */
[----:B------:R-:W-:Y:S01]  /*54f0*/  FFMA.FTZ R45, R45, R97, R98 ;  /* 0x000000612d2d7223 */ /* 0x000fe20000010062 */
[----:B------:R-:W-:Y:S02]  /*5500*/  HADD2.F32 R97, -RZ, R88.H0_H0 ;  /* 0x20000058ff617230 */ /* 0x000fe40000004100 */
[----:B------:R-:W-:Y:S01]  /*5510*/  FMUL.FTZ R99, R96, R91 ;  /* 0x0000005b60637220 */ /* 0x000fe20000410000 */
[----:B------:R-:W-:Y:S01]  /*5520*/  F2FP.SATFINITE.E4M3.F32.PACK_AB_MERGE_C R84, R84, R89, R90 ;  /* 0x000000595454723e */ /* 0x000fe2000480705a */
[C---:B------:R-:W-:Y:S01]  /*5530*/  FMUL.FTZ R125, R86.reuse, R91 ;  /* 0x0000005b567d7220 */ /* 0x040fe20000410000 */
[----:B------:R-:W-:Y:S01]  /*5540*/  SHF.R.U32.HI R90, RZ, 0x18, R87 ;  /* 0x00000018ff5a7819 */ /* 0x000fe20000011657 */
[-C--:B------:R-:W-:Y:S01]  /*5550*/  FFMA.FTZ R91, R86, R97.reuse, -R99 ;  /* 0x00000061565b7223 */ /* 0x080fe20000010863 */
[----:B------:R-:W-:Y:S01]  /*5560*/  LOP3.LUT R89, R87, 0xff, RZ, 0xc0, !PT ;  /* 0x000000ff57597812 */ /* 0x000fe200078ec0ff */
[----:B------:R-:W-:Y:S01]  /*5570*/  FFMA.FTZ R86, R96, R97, R125 ;  /* 0x0000006160567223 */ /* 0x000fe2000001007d */
[----:B------:R-:W-:-:S02]  /*5580*/  SHF.R.U32.HI R97, RZ, 0x8, R87 ;  /* 0x00000008ff617819 */ /* 0x000fc40000011657 */
[----:B------:R-:W-:Y:S02]  /*5590*/  SHF.R.U32.HI R96, RZ, 0x8, R85 ;  /* 0x00000008ff607819 */ /* 0x000fe40000011655 */
[----:B------:R-:W-:Y:S01]  /*55a0*/  SHF.R.U32.HI R87, RZ, 0x10, R87 ;  /* 0x00000010ff577819 */ /* 0x000fe20000011657 */
[----:B------:R-:W-:Y:S01]  /*55b0*/  IMAD.SHL.U32 R97, R97, 0x100, RZ ;  /* 0x0000010061617824 */ /* 0x000fe200078e00ff */
[----:B------:R-:W-:Y:S02]  /*55c0*/  SHF.R.U32.HI R99, RZ, 0x18, R85 ;  /* 0x00000018ff637819 */ /* 0x000fe40000011655 */
[----:B------:R-:W-:Y:S01]  /*55d0*/  LOP3.LUT R88, R85, 0xff, RZ, 0xc0, !PT ;  /* 0x000000ff55587812 */ /* 0x000fe200078ec0ff */
[----:B------:R-:W-:Y:S01]  /*55e0*/  IMAD.U32 R87, R87, 0x10000, RZ ;  /* 0x0001000057577824 */ /* 0x000fe200078e00ff */
[----:B------:R-:W-:Y:S01]  /*55f0*/  PRMT R90, R90, 0x654, R89 ;  /* 0x000006545a5a7816 */ /* 0x000fe20000000059 */
[----:B------:R-:W-:Y:S01]  /*5600*/  IMAD.SHL.U32 R89, R96, 0x100, RZ ;  /* 0x0000010060597824 */ /* 0x000fe200078e00ff */
[----:B------:R-:W-:-:S02]  /*5610*/  SHF.R.U32.HI R85, RZ, 0x10, R85 ;  /* 0x00000010ff557819 */ /* 0x000fc40000011655 */
[----:B------:R-:W-:Y:S02]  /*5620*/  PRMT R88, R99, 0x654, R88 ;  /* 0x0000065463587816 */ /* 0x000fe40000000058 */
[----:B------:R-:W-:Y:S02]  /*5630*/  LOP3.LUT R90, R90, 0xff00, R97, 0xf8, !PT ;  /* 0x0000ff005a5a7812 */ /* 0x000fe400078ef861 */
[----:B------:R-:W-:Y:S01]  /*5640*/  LOP3.LUT R89, R88, 0xff00, R89, 0xf8, !PT ;  /* 0x0000ff0058597812 */ /* 0x000fe200078ef859 */
[----:B------:R-:W-:Y:S01]  /*5650*/  IMAD.U32 R88, R85, 0x10000, RZ ;  /* 0x0001000055587824 */ /* 0x000fe200078e00ff */
[----:B------:R-:W-:Y:S02]  /*5660*/  LOP3.LUT R90, R90, 0xff0000, R87, 0xf8, !PT ;  /* 0x00ff00005a5a7812 */ /* 0x000fe400078ef857 */
[----:B------:R-:W-:Y:S02]  /*5670*/  MOV R87, R47 ;  /* 0x0000002f00577202 */ /* 0x000fe40000000f00 */
[----:B------:R-:W-:-:S02]  /*5680*/  LOP3.LUT R89, R89, 0xff0000, R88, 0xf8, !PT ;  /* 0x00ff000059597812 */ /* 0x000fc400078ef858 */
[----:B------:R-:W-:Y:S02]  /*5690*/  F2FP.F16.E4M3.UNPACK_B R47, R87 ;  /* 0x00000057ff2f723e */ /* 0x000fe400020006ff */
[----:B------:R-:W-:Y:S02]  /*56a0*/  F2FP.F16.E4M3.UNPACK_B R96, R90.H1 ;  /* 0x0000005aff60723e */ /* 0x000fe400030006ff */
[-C--:B------:R-:W-:Y:S01]  /*56b0*/  F2FP.F16.E4M3.UNPACK_B R85, R89.reuse.H1 ;  /* 0x00000059ff55723e */ /* 0x080fe200030006ff */
[--C-:B------:R-:W-:Y:S01]  /*56c0*/  HADD2.F32 R97, -RZ, R47.reuse.H1_H1 ;  /* 0x3000002fff617230 */ /* 0x100fe20000004100 */
[----:B------:R-:W-:Y:S01]  /*56d0*/  F2FP.F16.E4M3.UNPACK_B R89, R89 ;  /* 0x00000059ff59723e */ /* 0x000fe200020006ff */
[----:B------:R-:W-:Y:S01]  /*56e0*/  HADD2.F32 R88, -RZ, R96.H0_H0 ;  /* 0x20000060ff587230 */ /* 0x000fe20000004100 */
[----:B------:R-:W-:Y:S01]  /*56f0*/  F2FP.SATFINITE.E4M3.F32.PACK_AB_MERGE_C R44, R45, R44, RZ ;  /* 0x0000002c2d2c723e */ /* 0x000fe200048070ff */
[----:B------:R-:W-:Y:S02]  /*5700*/  HADD2.F32 R47, -RZ, R47.H0_H0 ;  /* 0x2000002fff2f7230 */ /* 0x000fe40000004100 */
[----:B------:R-:W-:-:S02]  /*5710*/  HADD2.F32 R98, -RZ, R85.H0_H0 ;  /* 0x20000055ff627230 */ /* 0x000fc40000004100 */
[-C--:B------:R-:W-:Y:S01]  /*5720*/  FMUL.FTZ R124, R97, R88.reuse ;  /* 0x00000058617c7220 */ /* 0x080fe20000410000 */
[----:B------:R-:W-:Y:S02]  /*5730*/  HADD2.F32 R85, -RZ, R85.H1_H1 ;  /* 0x30000055ff557230 */ /* 0x000fe40000004100 */
[C---:B------:R-:W-:Y:S01]  /*5740*/  FMUL.FTZ R136, R47.reuse, R88 ;  /* 0x000000582f887220 */ /* 0x040fe20000410000 */
[----:B------:R-:W-:Y:S01]  /*5750*/  F2FP.SATFINITE.E4M3.F32.PACK_AB_MERGE_C R44, R86, R91, R44 ;  /* 0x0000005b562c723e */ /* 0x000fe2000480702c */
[-C--:B------:R-:W-:Y:S01]  /*5760*/  FFMA.FTZ R88, R47, R98.reuse, -R124 ;  /* 0x000000622f587223 */ /* 0x080fe2000001087c */
[----:B------:R-:W-:Y:S02]  /*5770*/  IMAD.MOV.U32 R45, RZ, RZ, R84 ;  /* 0x000000ffff2d7224 */ /* 0x000fe400078e0054 */
[----:B------:R-:W-:Y:S01]  /*5780*/  FFMA.FTZ R47, R97, R98, R136 ;  /* 0x00000062612f7223 */ /* 0x000fe20000010088 */
[----:B------:R-:W-:Y:S01]  /*5790*/  F2FP.F16.E4M3.UNPACK_B R97, R87.H1 ;  /* 0x00000057ff61723e */ /* 0x000fe200030006ff */
[----:B------:R-:W-:-:S02]  /*57a0*/  IMAD.MOV.U32 R87, RZ, RZ, R46 ;  /* 0x000000ffff577224 */ /* 0x000fc400078e002e */
[----:B------:R-:W-:Y:S02]  /*57b0*/  HADD2.F32 R46, -RZ, R96.H1_H1 ;  /* 0x30000060ff2e7230 */ /* 0x000fe40000004100 */
[--C-:B------:R-:W-:Y:S02]  /*57c0*/  HADD2.F32 R96, -RZ, R97.reuse.H1_H1 ;  /* 0x30000061ff607230 */ /* 0x100fe40000004100 */
[----:B------:R-:W-:-:S03]  /*57d0*/  HADD2.F32 R97, -RZ, R97.H0_H0 ;  /* 0x20000061ff617230 */ /* 0x000fc60000004100 */
[CC--:B------:R-:W-:Y:S02]  /*57e0*/  FMUL.FTZ R98, R96.reuse, R46.reuse ;  /* 0x0000002e60627220 */ /* 0x0c0fe40000410000 */
[C---:B------:R-:W-:Y:S02]  /*57f0*/  FMUL.FTZ R99, R97.reuse, R46 ;  /* 0x0000002e61637220 */ /* 0x040fe40000410000 */
[-C--:B------:R-:W-:Y:S01]  /*5800*/  FFMA.FTZ R46, R97, R85.reuse, -R98 ;  /* 0x00000055612e7223 */ /* 0x080fe20000010862 */
[--C-:B------:R-:W-:Y:S02]  /*5810*/  HADD2.F32 R98, -RZ, R89.reuse.H1_H1 ;  /* 0x30000059ff627230 */ /* 0x100fe40000004100 */
[----:B------:R-:W-:Y:S01]  /*5820*/  FFMA.FTZ R85, R96, R85, R99 ;  /* 0x0000005560557223 */ /* 0x000fe20000010063 */
[----:B------:R-:W-:Y:S01]  /*5830*/  F2FP.F16.E4M3.UNPACK_B R96, R90 ;  /* 0x0000005aff60723e */ /* 0x000fe200020006ff */
[----:B------:R-:W-:Y:S01]  /*5840*/  HADD2.F32 R89, -RZ, R89.H0_H0 ;  /* 0x20000059ff597230 */ /* 0x000fe20000004100 */
[----:B------:R-:W-:-:S02]  /*5850*/  F2FP.F16.E4M3.UNPACK_B R90, R87.H1 ;  /* 0x00000057ff5a723e */ /* 0x000fc400030006ff */
[----:B------:R-:W-:Y:S01]  /*5860*/  F2FP.F16.E4M3.UNPACK_B R87, R87 ;  /* 0x00000057ff57723e */ /* 0x000fe200020006ff */
[----:B------:R-:W-:Y:S01]  /*5870*/  HADD2.F32 R99, -RZ, R96.H1_H1 ;  /* 0x30000060ff637230 */ /* 0x000fe20000004100 */
[----:B------:R-:W-:Y:S01]  /*5880*/  F2FP.SATFINITE.E4M3.F32.PACK_AB_MERGE_C R85, R85, R46, RZ ;  /* 0x0000002e5555723e */ /* 0x000fe200048070ff */
[--C-:B------:R-:W-:Y:S02]  /*5890*/  HADD2.F32 R97, -RZ, R90.reuse.H1_H1 ;  /* 0x3000005aff617230 */ /* 0x100fe40000004100 */
[----:B------:R-:W-:Y:S01]  /*58a0*/  HADD2.F32 R90, -RZ, R90.H0_H0 ;  /* 0x2000005aff5a7230 */ /* 0x000fe20000004100 */
[----:B------:R-:W-:Y:S02]  /*58b0*/  F2FP.SATFINITE.E4M3.F32.PACK_AB_MERGE_C R47, R47, R88, R85 ;  /* 0x000000582f2f723e */ /* 0x000fe40004807055 */
[-C--:B------:R-:W-:Y:S02]  /*58c0*/  FMUL.FTZ R125, R97, R99.reuse ;  /* 0x00000063617d7220 */ /* 0x080fe40000410000 */
[----:B------:R-:W-:-:S02]  /*58d0*/  FMUL.FTZ R124, R90, R99 ;  /* 0x000000635a7c7220 */ /* 0x000fc40000410000 */
[-C--:B------:R-:W-:Y:S02]  /*58e0*/  FFMA.FTZ R90, R90, R98.reuse, -R125 ;  /* 0x000000625a5a7223 */ /* 0x080fe4000001087d */
[----:B------:R-:W-:Y:S01]  /*58f0*/  FFMA.FTZ R97, R97, R98, R124 ;  /* 0x0000006261617223 */ /* 0x000fe2000001007c */
[----:B------:R-:W-:Y:S02]  /*5900*/  HADD2.F32 R98, -RZ, R96.H0_H0 ;  /* 0x20000060ff627230 */ /* 0x000fe40000004100 */
[--C-:B------:R-:W-:Y:S02]  /*5910*/  HADD2.F32 R96, -RZ, R87.reuse.H1_H1 ;  /* 0x30000057ff607230 */ /* 0x100fe40000004100 */
[----:B------:R-:W-:Y:S01]  /*5920*/  HADD2.F32 R87, -RZ, R87.H0_H0 ;  /* 0x20000057ff577230 */ /* 0x000fe20000004100 */
[----:B------:R-:W-:Y:S02]  /*5930*/  F2FP.SATFINITE.E4M3.F32.PACK_AB_MERGE_C R90, R97, R90, RZ ;  /* 0x0000005a615a723e */ /* 0x000fe400048070ff */
[----:B------:R-:W-:-:S02]  /*5940*/  FMUL.FTZ R124, R96, R98 ;  /* 0x00000062607c7220 */ /* 0x000fc40000410000 */
[C---:B------:R-:W-:Y:S02]  /*5950*/  FMUL.FTZ R99, R87.reuse, R98 ;  /* 0x0000006257637220 */ /* 0x040fe40000410000 */
[-C--:B------:R-:W-:Y:S02]  /*5960*/  FFMA.FTZ R124, R87, R89.reuse, -R124 ;  /* 0x00000059577c7223 */ /* 0x080fe4000001087c */
[----:B------:R-:W-:-:S05]  /*5970*/  FFMA.FTZ R99, R96, R89, R99 ;  /* 0x0000005960637223 */ /* 0x000fca0000010063 */
[----:B------:R-:W-:-:S07]  /*5980*/  F2FP.SATFINITE.E4M3.F32.PACK_AB_MERGE_C R46, R99, R124, R90 ;  /* 0x0000007c632e723e */ /* 0x000fce000480705a */
.L_x_3500:
[----:B------:R-:W-:Y:S05]  /*5990*/  BSYNC B3 ;  /* 0x0000000000037941 */ /* 0x000fea0003800000 */
.L_x_3499:
[----:B--2---:R0:W-:Y:S02]  /*59a0*/  STG.E.128 desc[UR54][R50.64+0x60], R44 ;  /* 0x0000602c32007986 */ /* 0x0041e4000c101d36 */
.L_x_3498:
[----:B------:R-:W-:Y:S05]  /*59b0*/  BSYNC B2 ;  /* 0x0000000000027941 */ /* 0x000fea0003800000 */
.L_x_3497:
        /* <DEDUP_REMOVED lines=10> */
[-C--:B------:R-:W-:Y:S01]  /*5a60*/  F2FP.F16.E4M3.UNPACK_B R45, R82.reuse ;  /* 0x00000052ff2d723e */ /* 0x080fe200020006ff */
[----:B------:R-:W-:Y:S01]  /*5a70*/  HADD2.F32 R80, -RZ, R87.H0_H0 ;  /* 0x20000057ff507230 */ /* 0x000fe20000004100 */
[----:B------:R-:W-:Y:S01]  /*5a80*/  F2FP.F16.E4M3.UNPACK_B R82, R82.H1 ;  /* 0x00000052ff52723e */ /* 0x000fe200030006ff */
[----:B------:R-:W-:Y:S01]  /*5a90*/  HADD2.F32 R85, -RZ, R86.H0_H0 ;  /* 0x20000056ff557230 */ /* 0x000fe20000004100 */
[--C-:B------:R-:W-:Y:S01]  /*5aa0*/  SHF.R.U32.HI R98, RZ, 0x8, R81.reuse ;  /* 0x00000008ff627819 */ /* 0x100fe20000011651 */
[--C-:B------:R-:W-:Y:S01]  /*5ab0*/  HADD2.F32 R84, -RZ, R45.reuse.H1_H1 ;  /* 0x3000002dff547230 */ /* 0x100fe20000004100 */
[----:B------:R-:W-:Y:S01]  /*5ac0*/  SHF.R.U32.HI R97, RZ, 0x18, R81 ;  /* 0x00000018ff617819 */ /* 0x000fe20000011651 */
[----:B------:R-:W-:-:S02]  /*5ad0*/  HADD2.F32 R45, -RZ, R45.H0_H0 ;  /* 0x2000002dff2d7230 */ /* 0x000fc40000004100 */
[----:B------:R-:W-:Y:S02]  /*5ae0*/  HADD2.F32 R87, -RZ, R87.H1_H1 ;  /* 0x30000057ff577230 */ /* 0x000fe40000004100 */
[-C--:B------:R-:W-:Y:S01]  /*5af0*/  FMUL.FTZ R88, R84, R80.reuse ;  /* 0x0000005054587220 */ /* 0x080fe20000410000 */
[----:B------:R-:W-:Y:S02]  /*5b00*/  HADD2.F32 R86, -RZ, R86.H1_H1 ;  /* 0x30000056ff567230 */ /* 0x000fe40000004100 */
[C---:B------:R-:W-:Y:S01]  /*5b10*/  FMUL.FTZ R89, R45.reuse, R80 ;  /* 0x000000502d597220 */ /* 0x040fe20000410000 */
[----:B------:R-:W-:-:S03]  /*5b20*/  FFMA.FTZ R80, R45, R85, -R88 ;  /* 0x000000552d507223 */ /* 0x000fc60000010858 */
[----:B------:R-:W-:Y:S01]  /*5b30*/  FFMA.FTZ R45, R84, R85, R89 ;  /* 0x00000055542d7223 */ /* 0x000fe20000010059 */
[--C-:B------:R-:W-:Y:S02]  /*5b40*/  HADD2.F32 R85, -RZ, R82.reuse.H1_H1 ;  /* 0x30000052ff557230 */ /* 0x100fe40000004100 */
[----:B------:R-:W-:Y:S02]  /*5b50*/  HADD2.F32 R82, -RZ, R82.H0_H0 ;  /* 0x20000052ff527230 */ /* 0x000fe40000004100 */
[----:B------:R-:W-:Y:S02]  /*5b60*/  IMAD.MOV.U32 R84, RZ, RZ, R44 ;  /* 0x000000ffff547224 */ /* 0x000fe400078e002c */
[-C--:B------:R-:W-:Y:S01]  /*5b70*/  FMUL.FTZ R89, R85, R87.reuse ;  /* 0x0000005755597220 */ /* 0x080fe20000410000 */
[----:B------:R-:W-:-:S03]  /*5b80*/  FMUL.FTZ R88, R82, R87 ;  /* 0x0000005752587220 */ /* 0x000fc60000410000 */
[----:B------:R-:W-:Y:S01]  /*5b90*/  FFMA.FTZ R44, R82, R86, -R89 ;  /* 0x00000056522c7223 */ /* 0x000fe20000010859 */
[----:B------:R-:W-:Y:S01]  /*5ba0*/  F2FP.F16.E4M3.UNPACK_B R89, R160 ;  /* 0x000000a0ff59723e */ /* 0x000fe200020006ff */
[----:B------:R-:W-:Y:S01]  /*5bb0*/  FFMA.FTZ R85, R85, R86, R88 ;  /* 0x0000005655557223 */ /* 0x000fe20000010058 */
[-C--:B------:R-:W-:Y:S02]  /*5bc0*/  F2FP.F16.E4M3.UNPACK_B R82, R84.reuse.H1 ;  /* 0x00000054ff52723e */ /* 0x080fe400030006ff */
        /* <DEDUP_REMOVED lines=11> */
[-C--:B------:R-:W-:Y:S02]  /*5c80*/  FFMA.FTZ R82, R82, R88.reuse, -R91 ;  /* 0x0000005852527223 */ /* 0x080fe4000001085b */
[----:B------:R-:W-:Y:S01]  /*5c90*/  FFMA.FTZ R87, R87, R88, R90 ;  /* 0x0000005857577223 */ /* 0x000fe2000001005a */
[----:B------:R-:W-:Y:S01]  /*5ca0*/  HADD2.F32 R88, -RZ, R89.H0_H0 ;  /* 0x20000059ff587230 */ /* 0x000fe20000004100 */
[----:B------:R-:W-:Y:S01]  /*5cb0*/  SHF.R.U32.HI R90, RZ, 0x18, R83 ;  /* 0x00000018ff5a7819 */ /* 0x000fe20000011653 */
[----:B------:R-:W-:-:S02]  /*5cc0*/  HADD2.F32 R89, -RZ, R84.H1_H1 ;  /* 0x30000054ff597230 */ /* 0x000fc40000004100 */
[----:B------:R-:W-:Y:S01]  /*5cd0*/  HADD2.F32 R84, -RZ, R84.H0_H0 ;  /* 0x20000054ff547230 */ /* 0x000fe20000004100 */
[----:B------:R-:W-:Y:S02]  /*5ce0*/  F2FP.SATFINITE.E4M3.F32.PACK_AB_MERGE_C R82, R87, R82, RZ ;  /* 0x000000525752723e */ /* 0x000fe400048070ff */
[CC--:B------:R-:W-:Y:S02]  /*5cf0*/  FMUL.FTZ R91, R89.reuse, R88.reuse ;  /* 0x00000058595b7220 */ /* 0x0c0fe40000410000 */
[C---:B------:R-:W-:Y:S02]  /*5d00*/  FMUL.FTZ R88, R84.reuse, R88 ;  /* 0x0000005854587220 */ /* 0x040fe40000410000 */
[-C--:B------:R-:W-:Y:S01]  /*5d10*/  FFMA.FTZ R84, R84, R86.reuse, -R91 ;  /* 0x0000005654547223 */ /* 0x080fe2000001085b */
[----:B------:R-:W-:Y:S01]  /*5d20*/  SHF.R.U32.HI R91, RZ, 0x8, R83 ;  /* 0x00000008ff5b7819 */ /* 0x000fe20000011653 */
[----:B------:R-:W-:Y:S01]  /*5d30*/  FFMA.FTZ R89, R89, R86, R88 ;  /* 0x0000005659597223 */ /* 0x000fe20000010058 */
[----:B------:R-:W-:-:S02]  /*5d40*/  SHF.R.U32.HI R86, RZ, 0x10, R81 ;  /* 0x00000010ff567819 */ /* 0x000fc40000011651 */
[----:B------:R-:W-:Y:S02]  /*5d50*/  LOP3.LUT R88, R81, 0xff, RZ, 0xc0, !PT ;  /* 0x000000ff51587812 */ /* 0x000fe400078ec0ff */
[----:B------:R-:W-:Y:S02]  /*5d60*/  LOP3.LUT R81, R83, 0xff, RZ, 0xc0, !PT ;  /* 0x000000ff53517812 */ /* 0x000fe400078ec0ff */
[----:B------:R-:W-:Y:S02]  /*5d70*/  SHF.R.U32.HI R83, RZ, 0x10, R83 ;  /* 0x00000010ff537819 */ /* 0x000fe40000011653 */
[----:B------:R-:W-:Y:S01]  /*5d80*/  PRMT R90, R90, 0x654, R81 ;  /* 0x000006545a5a7816 */ /* 0x000fe20000000051 */
[----:B------:R-:W-:Y:S01]  /*5d90*/  IMAD.SHL.U32 R81, R91, 0x100, RZ ;  /* 0x000001005b517824 */ /* 0x000fe200078e00ff */
[----:B------:R-:W-:Y:S02]  /*5da0*/  PRMT R88, R97, 0x654, R88 ;  /* 0x0000065461587816 */ /* 0x000fe40000000058 */
[----:B------:R-:W-:-:S02]  /*5db0*/  SHF.L.U32 R83, R83, 0x10, RZ ;  /* 0x0000001053537819 */ /* 0x000fc400000006ff */
[----:B------:R-:W-:Y:S01]  /*5dc0*/  LOP3.LUT R96, R90, 0xff00, R81, 0xf8, !PT ;  /* 0x0000ff005a607812 */ /* 0x000fe200078ef851 */
[----:B------:R-:W-:Y:S01]  /*5dd0*/  IMAD.SHL.U32 R81, R98, 0x100, RZ ;  /* 0x0000010062517824 */ /* 0x000fe200078e00ff */
[----:B------:R-:W-:-:S04]  /*5de0*/  F2FP.SATFINITE.E4M3.F32.PACK_AB_MERGE_C R44, R89, R84, R82 ;  /* 0x00000054592c723e */ /* 0x000fc80004807052 */
[----:B------:R-:W-:Y:S01]  /*5df0*/  LOP3.LUT R90, R88, 0xff00, R81, 0xf8, !PT ;  /* 0x0000ff00585a7812 */ /* 0x000fe200078ef851 */
[----:B------:R-:W-:Y:S01]  /*5e00*/  IMAD.MOV.U32 R88, RZ, RZ, R47 ;  /* 0x000000ffff587224 */ /* 0x000fe200078e002f */
[----:B------:R-:W-:Y:S01]  /*5e10*/  LOP3.LUT R81, R96, 0xff0000, R83, 0xf8, !PT ;  /* 0x00ff000060517812 */ /* 0x000fe200078ef853 */
[----:B------:R-:W-:-:S03]  /*5e20*/  IMAD.U32 R83, R86, 0x10000, RZ ;  /* 0x0001000056537824 */ /* 0x000fc600078e00ff */
[----:B------:R-:W-:Y:S02]  /*5e30*/  F2FP.F16.E4M3.UNPACK_B R47, R88 ;  /* 0x00000058ff2f723e */ /* 0x000fe400020006ff */
[----:B------:R-:W-:Y:S02]  /*5e40*/  LOP3.LUT R83, R90, 0xff0000, R83, 0xf8, !PT ;  /* 0x00ff00005a537812 */ /* 0x000fe400078ef853 */
[----:B------:R-:W-:Y:S01]  /*5e50*/  F2FP.F16.E4M3.UNPACK_B R97, R81.H1 ;  /* 0x00000051ff61723e */ /* 0x000fe200030006ff */
[--C-:B------:R-:W-:Y:S01]  /*5e60*/  HADD2.F32 R91, -RZ, R47.reuse.H1_H1 ;  /* 0x3000002fff5b7230 */ /* 0x100fe20000004100 */
[-C--:B------:R-:W-:Y:S01]  /*5e70*/  F2FP.F16.E4M3.UNPACK_B R90, R83.reuse.H1 ;  /* 0x00000053ff5a723e */ /* 0x080fe200030006ff */
[----:B------:R-:W-:Y:S01]  /*5e80*/  HADD2.F32 R47, -RZ, R47.H0_H0 ;  /* 0x2000002fff2f7230 */ /* 0x000fe20000004100 */
[----:B------:R-:W-:Y:S01]  /*5e90*/  F2FP.F16.E4M3.UNPACK_B R83, R83 ;  /* 0x00000053ff53723e */ /* 0x000fe200020006ff */
[----:B------:R-:W-:Y:S02]  /*5ea0*/  HADD2.F32 R86, -RZ, R97.H0_H0 ;  /* 0x20000061ff567230 */ /* 0x000fe40000004100 */
[----:B------:R-:W-:-:S02]  /*5eb0*/  HADD2.F32 R96, -RZ, R90.H0_H0 ;  /* 0x2000005aff607230 */ /* 0x000fc40000004100 */
[----:B------:R-:W-:Y:S02]  /*5ec0*/  HADD2.F32 R97, -RZ, R97.H1_H1 ;  /* 0x30000061ff617230 */ /* 0x000fe40000004100 */
[-C--:B------:R-:W-:Y:S01]  /*5ed0*/  FMUL.FTZ R98, R91, R86.reuse ;  /* 0x000000565b627220 */ /* 0x080fe20000410000 */
[C---:B------:R-:W-:Y:S01]  /*5ee0*/  FMUL.FTZ R124, R47.reuse, R86 ;  /* 0x000000562f7c7220 */ /* 0x040fe20000410000 */
[----:B------:R-:W-:Y:S02]  /*5ef0*/  HADD2.F32 R90, -RZ, R90.H1_H1 ;  /* 0x3000005aff5a7230 */ /* 0x000fe40000004100 */
[-C--:B------:R-:W-:Y:S01]  /*5f00*/  FFMA.FTZ R86, R47, R96.reuse, -R98 ;  /* 0x000000602f567223 */ /* 0x080fe20000010862 */
[----:B------:R-:W-:Y:S01]  /*5f10*/  FFMA.FTZ R47, R91, R96, R124 ;  /* 0x000000605b2f7223 */ /* 0x000fe2000001007c */
[----:B------:R-:W-:Y:S01]  /*5f20*/  F2FP.F16.E4M3.UNPACK_B R91, R88.H1 ;  /* 0x00000058ff5b723e */ /* 0x000fe200030006ff */
[----:B------:R-:W-:-:S04]  /*5f30*/  IMAD.MOV.U32 R88, RZ, RZ, R46 ;  /* 0x000000ffff587224 */ /* 0x000fc800078e002e */
[--C-:B------:R-:W-:Y:S02]  /*5f40*/  HADD2.F32 R96, -RZ, R91.reuse.H1_H1 ;  /* 0x3000005bff607230 */ /* 0x100fe40000004100 */
[----:B------:R-:W-:-:S03]  /*5f50*/  HADD2.F32 R91, -RZ, R91.H0_H0 ;  /* 0x2000005bff5b7230 */ /* 0x000fc60000004100 */
[CC--:B------:R-:W-:Y:S02]  /*5f60*/  FMUL.FTZ R46, R96.reuse, R97.reuse ;  /* 0x00000061602e7220 */ /* 0x0c0fe40000410000 */
[C---:B------:R-:W-:Y:S02]  /*5f70*/  FMUL.FTZ R97, R91.reuse, R97 ;  /* 0x000000615b617220 */ /* 0x040fe40000410000 */
[-C--:B------:R-:W-:Y:S02]  /*5f80*/  FFMA.FTZ R46, R91, R90.reuse, -R46 ;  /* 0x0000005a5b2e7223 */ /* 0x080fe4000001082e */
[----:B------:R-:W-:Y:S01]  /*5f90*/  FFMA.FTZ R91, R96, R90, R97 ;  /* 0x0000005a605b7223 */ /* 0x000fe20000010061 */
[----:B------:R-:W-:Y:S01]  /*5fa0*/  F2FP.F16.E4M3.UNPACK_B R97, R81 ;  /* 0x00000051ff61723e */ /* 0x000fe200020006ff */
[--C-:B------:R-:W-:Y:S01]  /*5fb0*/  HADD2.F32 R96, -RZ, R83.reuse.H1_H1 ;  /* 0x30000053ff607230 */ /* 0x100fe20000004100 */
[-C--:B------:R-:W-:Y:S01]  /*5fc0*/  F2FP.F16.E4M3.UNPACK_B R81, R88.reuse.H1 ;  /* 0x00000058ff51723e */ /* 0x080fe200030006ff */
[----:B------:R-:W-:Y:S01]  /*5fd0*/  HADD2.F32 R83, -RZ, R83.H0_H0 ;  /* 0x20000053ff537230 */ /* 0x000fe20000004100 */
[----:B------:R-:W-:Y:S01]  /*5fe0*/  F2FP.F16.E4M3.UNPACK_B R88, R88 ;  /* 0x00000058ff58723e */ /* 0x000fe200020006ff */
[----:B------:R-:W-:Y:S01]  /*5ff0*/  HADD2.F32 R98, -RZ, R97.H1_H1 ;  /* 0x30000061ff627230 */ /* 0x000fe20000004100 */
[----:B------:R-:W-:Y:S01]  /*6000*/  F2FP.SATFINITE.E4M3.F32.PACK_AB_MERGE_C R91, R91, R46, RZ ;  /* 0x0000002e5b5b723e */ /* 0x000fe200048070ff */
[----:B------:R-:W-:-:S02]  /*6010*/  HADD2.F32 R90, -RZ, R81.H1_H1 ;  /* 0x30000051ff5a7230 */ /* 0x000fc40000004100 */
[----:B------:R-:W-:Y:S01]  /*6020*/  HADD2.F32 R81, -RZ, R81.H0_H0 ;  /* 0x20000051ff517230 */ /* 0x000fe20000004100 */
[----:B------:R-:W-:Y:S01]  /*6030*/  F2FP.SATFINITE.E4M3.F32.PACK_AB_MERGE_C R47, R47, R86, R91 ;  /* 0x000000562f2f723e */ /* 0x000fe2000480705b */
[----:B------:R-:W-:Y:S02]  /*6040*/  HADD2.F32 R97, -RZ, R97.H0_H0 ;  /* 0x20000061ff617230 */ /* 0x000fe40000004100 */
[-C--:B------:R-:W-:Y:S01]  /*6050*/  FMUL.FTZ R124, R90, R98.reuse ;  /* 0x000000625a7c7220 */ /* 0x080fe20000410000 */
[----:B------:R-:W-:-:S03]  /*6060*/  FMUL.FTZ R99, R81, R98 ;  /* 0x0000006251637220 */ /* 0x000fc60000410000 */
[-C--:B------:R-:W-:Y:S01]  /*6070*/  FFMA.FTZ R81, R81, R96.reuse, -R124 ;  /* 0x0000006051517223 */ /* 0x080fe2000001087c */
[----:B------:R-:W-:Y:S01]  /*6080*/  FFMA.FTZ R90, R90, R96, R99 ;  /* 0x000000605a5a7223 */ /* 0x000fe20000010063 */
[--C-:B------:R-:W-:Y:S02]  /*6090*/  HADD2.F32 R96, -RZ, R88.reuse.H1_H1 ;  /* 0x30000058ff607230 */ /* 0x100fe40000004100 */
[----:B------:R-:W-:Y:S02]  /*60a0*/  HADD2.F32 R88, -RZ, R88.H0_H0 ;  /* 0x20000058ff587230 */ /* 0x000fe40000004100 */
[----:B------:R-:W-:Y:S01]  /*60b0*/  F2FP.SATFINITE.E4M3.F32.PACK_AB_MERGE_C R81, R90, R81, RZ ;  /* 0x000000515a51723e */ /* 0x000fe200048070ff */
[-C--:B------:R-:W-:Y:S02]  /*60c0*/  FMUL.FTZ R99, R96, R97.reuse ;  /* 0x0000006160637220 */ /* 0x080fe40000410000 */
[C---:B------:R-:W-:Y:S02]  /*60d0*/  FMUL.FTZ R97, R88.reuse, R97 ;  /* 0x0000006158617220 */ /* 0x040fe40000410000 */
[----:B------:R-:W-:-:S02]  /*60e0*/  FFMA.FTZ R99, R88, R83, -R99 ;  /* 0x0000005358637223 */ /* 0x000fc40000010863 */
[----:B------:R-:W-:-:S05]  /*60f0*/  FFMA.FTZ R96, R96, R83, R97 ;  /* 0x0000005360607223 */ /* 0x000fca0000010061 */
[----:B------:R-:W-:-:S07]  /*6100*/  F2FP.SATFINITE.E4M3.F32.PACK_AB_MERGE_C R46, R96, R99, R81 ;  /* 0x00000063602e723e */ /* 0x000fce0004807051 */
.L_x_3504:
[----:B------:R-:W-:Y:S05]  /*6110*/  BSYNC B3 ;  /* 0x0000000000037941 */ /* 0x000fea0003800000 */
.L_x_3503:
[----:B--2---:R0:W-:Y:S02]  /*6120*/  STG.E.128 desc[UR54][R50.64+0x80], R44 ;  /* 0x0000802c32007986 */ /* 0x0041e4000c101d36 */
.L_x_3502:
[----:B------:R-:W-:Y:S05]  /*6130*/  BSYNC B2 ;  /* 0x0000000000027941 */ /* 0x000fea0003800000 */
.L_x_3501:
[----:B------:R-:W-:-:S13]  /*6140*/  ISETP.NE.AND P3, PT, R39, RZ, PT ;  /* 0x000000ff2700720c */ /* 0x000fda0003f65270 */
[----:B------:R-:W-:Y:S05]  /*6150*/  @!P3 BRA `(.L_x_3484) ;  /* 0x0000000400c4b947 */ /* 0x000fea0003800000 */
[----:B0-234-:R0:W2:Y:S01]  /*6160*/  LDS.128 R44, [R41+0x29200] ;  /* 0x02920000292c7984 */ /* 0x01d0a20000000c00 */
        /* <DEDUP_REMOVED lines=14> */
[----:B------:R-:W-:Y:S02]  /*6250*/  IMAD.SHL.U32 R80, R80, 0x100, RZ ;  /* 0x0000010050507824 */ /* 0x000fe400078e00ff */
[----:B--2---:R-:W-:Y:S01]  /*6260*/  IMAD.MOV.U32 R78, RZ, RZ, R44 ;  /* 0x000000ffff4e7224 */ /* 0x004fe200078e002c */
[----:B------:R-:W-:Y:S01]  /*6270*/  LOP3.LUT R76, R76, 0xff00, R77, 0xf8, !PT ;  /* 0x0000ff004c4c7812 */ /* 0x000fe200078ef84d */
[----:B------:R-:W-:Y:S01]  /*6280*/  IMAD.U32 R82, R82, 0x10000, RZ ;  /* 0x0001000052527824 */ /* 0x000fe200078e00ff */
[----:B------:R-:W-:-:S02]  /*6290*/  LOP3.LUT R79, R79, 0xff00, R80, 0xf8, !PT ;  /* 0x0000ff004f4f7812 */ /* 0x000fc400078ef850 */
[----:B------:R-:W-:Y:S02]  /*62a0*/  SHF.L.U32 R77, R81, 0x10, RZ ;  /* 0x00000010514d7819 */ /* 0x000fe400000006ff */
[----:B------:R-:W-:Y:S02]  /*62b0*/  F2FP.F16.E4M3.UNPACK_B R80, R159.H1 ;  /* 0x0000009fff50723e */ /* 0x000fe400030006ff */
        /* <DEDUP_REMOVED lines=15> */
[----:B------:R-:W-:Y:S01]  /*63b0*/  FFMA.FTZ R45, R79, R83, R84 ;  /* 0x000000534f2d7223 */ /* 0x000fe20000010054 */
[----:B------:R-:W-:Y:S02]  /*63c0*/  HADD2.F32 R82, -RZ, R82.H1_H1 ;  /* 0x30000052ff527230 */ /* 0x000fe40000004100 */
[-C--:B------:R-:W-:Y:S01]  /*63d0*/  FMUL.FTZ R86, R80, R85.reuse ;  /* 0x0000005550567220 */ /* 0x080fe20000410000 */
[-C--:B------:R-:W-:Y:S01]  /*63e0*/  F2FP.F16.E4M3.UNPACK_B R79, R78.reuse.H1 ;  /* 0x0000004eff4f723e */ /* 0x080fe200030006ff */
[C---:B------:R-:W-:Y:S01]  /*63f0*/  FMUL.FTZ R85, R81.reuse, R85 ;  /* 0x0000005551557220 */ /* 0x040fe20000410000 */
[----:B------:R-:W-:Y:S01]  /*6400*/  F2FP.F16.E4M3.UNPACK_B R78, R78 ;  /* 0x0000004eff4e723e */ /* 0x000fe200020006ff */
[----:B------:R-:W-:Y:S01]  /*6410*/  FFMA.FTZ R44, R44, R83, -R87 ;  /* 0x000000532c2c7223 */ /* 0x000fe20000010857 */
[-C--:B------:R-:W-:Y:S01]  /*6420*/  FFMA.FTZ R81, R81, R82.reuse, -R86 ;  /* 0x0000005251517223 */ /* 0x080fe20000010856 */
[----:B------:R-:W-:Y:S01]  /*6430*/  FFMA.FTZ R88, R80, R82, R85 ;  /* 0x0000005250587223 */ /* 0x000fe20000010055 */
[----:B------:R-:W-:Y:S01]  /*6440*/  F2FP.F16.E4M3.UNPACK_B R150, R150 ;  /* 0x00000096ff96723e */ /* 0x000fe200020006ff */
[----:B------:R-:W-:Y:S01]  /*6450*/  HADD2.F32 R84, -RZ, R159.H1_H1 ;  /* 0x3000009fff547230 */ /* 0x000fe20000004100 */
[----:B------:R-:W-:Y:S01]  /*6460*/  F2FP.F16.E4M3.UNPACK_B R90, R77.H1 ;  /* 0x0000004dff5a723e */ /* 0x000fe200030006ff */
[--C-:B------:R-:W-:Y:S01]  /*6470*/  HADD2.F32 R82, -RZ, R79.reuse.H0_H0 ;  /* 0x2000004fff527230 */ /* 0x100fe20000004100 */
[----:B------:R-:W-:Y:S01]  /*6480*/  F2FP.SATFINITE.E4M3.F32.PACK_AB_MERGE_C R81, R88, R81, RZ ;  /* 0x000000515851723e */ /* 0x000fe200048070ff */
[----:B------:R-:W-:-:S02]  /*6490*/  HADD2.F32 R83, -RZ, R79.H1_H1 ;  /* 0x3000004fff537230 */ /* 0x000fc40000004100 */
[----:B------:R-:W-:Y:S02]  /*64a0*/  HADD2.F32 R159, -RZ, R159.H0_H0 ;  /* 0x2000009fff9f7230 */ /* 0x000fe40000004100 */
[-C--:B------:R-:W-:Y:S01]  /*64b0*/  FMUL.FTZ R86, R82, R84.reuse ;  /* 0x0000005452567220 */ /* 0x080fe20000410000 */
[--C-:B------:R-:W-:Y:S02]  /*64c0*/  HADD2.F32 R79, -RZ, R78.reuse.H0_H0 ;  /* 0x2000004eff4f7230 */ /* 0x100fe40000004100 */
[----:B------:R-:W-:Y:S01]  /*64d0*/  FMUL.FTZ R85, R83, R84 ;  /* 0x0000005453557220 */ /* 0x000fe20000410000 */
[----:B------:R-:W-:Y:S01]  /*64e0*/  HADD2.F32 R80, -RZ, R78.H1_H1 ;  /* 0x3000004eff507230 */ /* 0x000fe20000004100 */
[----:B------:R-:W-:Y:S01]  /*64f0*/  F2FP.SATFINITE.E4M3.F32.PACK_AB_MERGE_C R45, R45, R44, R81 ;  /* 0x0000002c2d2d723e */ /* 0x000fe20004807051 */
[--C-:B------:R-:W-:Y:S02]  /*6500*/  HADD2.F32 R78, -RZ, R150.reuse.H1_H1 ;  /* 0x30000096ff4e7230 */ /* 0x100fe40000004100 */
[----:B------:R-:W-:-:S02]  /*6510*/  HADD2.F32 R150, -RZ, R150.H0_H0 ;  /* 0x20000096ff967230 */ /* 0x000fc40000004100 */
[-C--:B------:R-:W-:Y:S01]  /*6520*/  FMUL.FTZ R84, R80, R159.reuse ;  /* 0x0000009f50547220 */ /* 0x080fe20000410000 */
[----:B------:R-:W-:Y:S01]  /*6530*/  FMUL.FTZ R159, R79, R159 ;  /* 0x0000009f4f9f7220 */ /* 0x000fe20000410000 */
[-C--:B------:R-:W-:Y:S01]  /*6540*/  FFMA.FTZ R85, R82, R78.reuse, -R85 ;  /* 0x0000004e52557223 */ /* 0x080fe20000010855 */
[----:B------:R-:W-:Y:S01]  /*6550*/  FFMA.FTZ R86, R83, R78, R86 ;  /* 0x0000004e53567223 */ /* 0x000fe20000010056 */
[----:B------:R-:W-:Y:S01]  /*6560*/  F2FP.F16.E4M3.UNPACK_B R82, R47.H1 ;  /* 0x0000002fff52723e */ /* 0x000fe200030006ff */
[-C--:B------:R-:W-:Y:S01]  /*6570*/  FFMA.FTZ R78, R79, R150.reuse, -R84 ;  /* 0x000000964f4e7223 */ /* 0x080fe20000010854 */
[----:B------:R-:W-:Y:S01]  /*6580*/  FFMA.FTZ R79, R80, R150, R159 ;  /* 0x00000096504f7223 */ /* 0x000fe2000001009f */
[----:B------:R-:W-:Y:S01]  /*6590*/  F2FP.F16.E4M3.UNPACK_B R84, R46.H1 ;  /* 0x0000002eff54723e */ /* 0x000fe200030006ff */
[----:B------:R-:W-:Y:S01]  /*65a0*/  HADD2.F32 R88, -RZ, R90.H1_H1 ;  /* 0x3000005aff587230 */ /* 0x000fe20000004100 */
[----:B------:R-:W-:Y:S01]  /*65b0*/  F2FP.SATFINITE.E4M3.F32.PACK_AB_MERGE_C R80, R86, R85, RZ ;  /* 0x000000555650723e */ /* 0x000fe200048070ff */
[--C-:B------:R-:W-:Y:S01]  /*65c0*/  HADD2.F32 R86, -RZ, R82.reuse.H0_H0 ;  /* 0x20000052ff567230 */ /* 0x100fe20000004100 */
[----:B------:R-:W-:Y:S01]  /*65d0*/  F2FP.F16.E4M3.UNPACK_B R83, R77 ;  /* 0x0000004dff53723e */ /* 0x000fe200020006ff */
[----:B------:R-:W-:Y:S01]  /*65e0*/  HADD2.F32 R87, -RZ, R82.H1_H1 ;  /* 0x30000052ff577230 */ /* 0x000fe20000004100 */
[-C--:B------:R-:W-:Y:S01]  /*65f0*/  F2FP.F16.E4M3.UNPACK_B R82, R76.reuse.H1 ;  /* 0x0000004cff52723e */ /* 0x080fe200030006ff */
[----:B------:R-:W-:Y:S01]  /*6600*/  HADD2.F32 R85, -RZ, R84.H1_H1 ;  /* 0x30000054ff557230 */ /* 0x000fe20000004100 */
[----:B------:R-:W-:Y:S01]  /*6610*/  F2FP.F16.E4M3.UNPACK_B R77, R76 ;  /* 0x0000004cff4d723e */ /* 0x000fe200020006ff */
[----:B------:R-:W-:-:S02]  /*6620*/  HADD2.F32 R91, -RZ, R83.H1_H1 ;  /* 0x30000053ff5b7230 */ /* 0x000fc40000004100 */
[-C--:B------:R-:W-:Y:S01]  /*6630*/  FMUL.FTZ R97, R87, R88.reuse ;  /* 0x0000005857617220 */ /* 0x080fe20000410000 */
[----:B------:R-:W-:Y:S02]  /*6640*/  HADD2.F32 R89, -RZ, R82.H1_H1 ;  /* 0x30000052ff597230 */ /* 0x000fe40000004100 */
[C---:B------:R-:W-:Y:S01]  /*6650*/  FMUL.FTZ R98, R86.reuse, R88 ;  /* 0x0000005856627220 */ /* 0x040fe20000410000 */
[----:B------:R-:W-:Y:S01]  /*6660*/  HADD2.F32 R84, -RZ, R84.H0_H0 ;  /* 0x20000054ff547230 */ /* 0x000fe20000004100 */
[----:B------:R-:W-:Y:S01]  /*6670*/  F2FP.F16.E4M3.UNPACK_B R46, R46 ;  /* 0x0000002eff2e723e */ /* 0x000fe200020006ff */
[----:B------:R-:W-:Y:S02]  /*6680*/  HADD2.F32 R88, -RZ, R77.H1_H1 ;  /* 0x3000004dff587230 */ /* 0x000fe40000004100 */
[----:B------:R-:W-:Y:S01]  /*6690*/  FFMA.FTZ R76, R86, R89, -R97 ;  /* 0x00000059564c7223 */ /* 0x000fe20000010861 */
[----:B------:R-:W-:Y:S01]  /*66a0*/  F2FP.F16.E4M3.UNPACK_B R86, R47 ;  /* 0x0000002fff56723e */ /* 0x000fe200020006ff */
[-C--:B------:R-:W-:Y:S01]  /*66b0*/  FMUL.FTZ R96, R84, R91.reuse ;  /* 0x0000005b54607220 */ /* 0x080fe20000410000 */
[----:B------:R-:W-:Y:S01]  /*66c0*/  FMUL.FTZ R97, R85, R91 ;  /* 0x0000005b55617220 */ /* 0x000fe20000410000 */
[----:B------:R-:W-:-:S02]  /*66d0*/  HADD2.F32 R90, -RZ, R90.H0_H0 ;  /* 0x2000005aff5a7230 */ /* 0x000fc40000004100 */
[----:B------:R-:W-:Y:S01]  /*66e0*/  FFMA.FTZ R47, R87, R89, R98 ;  /* 0x00000059572f7223 */ /* 0x000fe20000010062 */
[-C--:B------:R-:W-:Y:S01]  /*66f0*/  FFMA.FTZ R91, R85, R88.reuse, R96 ;  /* 0x00000058555b7223 */ /* 0x080fe20000010060 */
[--C-:B------:R-:W-:Y:S02]  /*6700*/  HADD2.F32 R85, -RZ, R86.reuse.H1_H1 ;  /* 0x30000056ff557230 */ /* 0x100fe40000004100 */
[----:B------:R-:W-:Y:S01]  /*6710*/  FFMA.FTZ R84, R84, R88, -R97 ;  /* 0x0000005854547223 */ /* 0x000fe20000010861 */
[----:B------:R-:W-:Y:S01]  /*6720*/  HADD2.F32 R86, -RZ, R86.H0_H0 ;  /* 0x20000056ff567230 */ /* 0x000fe20000004100 */
[----:B------:R-:W-:Y:S01]  /*6730*/  F2FP.SATFINITE.E4M3.F32.PACK_AB_MERGE_C R47, R47, R76, RZ ;  /* 0x0000004c2f2f723e */ /* 0x000fe200048070ff */
        /* <DEDUP_REMOVED lines=9> */
[-C--:B------:R-:W-:Y:S01]  /*67d0*/  FMUL.FTZ R89, R82, R83.reuse ;  /* 0x0000005352597220 */ /* 0x080fe20000410000 */
[----:B------:R-:W-:Y:S01]  /*67e0*/  F2FP.SATFINITE.E4M3.F32.PACK_AB_MERGE_C R84, R91, R84, RZ ;  /* 0x000000545b54723e */ /* 0x000fe200048070ff */
[C---:B------:R-:W-:Y:S01]  /*67f0*/  FMUL.FTZ R83, R46.reuse, R83 ;  /* 0x000000532e537220 */ /* 0x040fe20000410000 */
[----:B------:R-:W-:Y:S01]  /*6800*/  F2FP.SATFINITE.E4M3.F32.PACK_AB_MERGE_C R44, R79, R78, R80 ;  /* 0x0000004e4f2c723e */ /* 0x000fe20004807050 */
[-C--:B------:R-:W-:Y:S01]  /*6810*/  FFMA.FTZ R89, R46, R77.reuse, -R89 ;  /* 0x0000004d2e597223 */ /* 0x080fe20000010859 */
[----:B------:R-:W-:Y:S01]  /*6820*/  F2FP.SATFINITE.E4M3.F32.PACK_AB_MERGE_C R47, R85, R86, R47 ;  /* 0x00000056552f723e */ /* 0x000fe2000480702f */
[----:B------:R-:W-:-:S05]  /*6830*/  FFMA.FTZ R82, R82, R77, R83 ;  /* 0x0000004d52527223 */ /* 0x000fca0000010053 */
[----:B------:R-:W-:-:S07]  /*6840*/  F2FP.SATFINITE.E4M3.F32.PACK_AB_MERGE_C R46, R82, R89, R84 ;  /* 0x00000059522e723e */ /* 0x000fce0004807054 */
.L_x_3506:
[----:B------:R-:W-:Y:S05]  /*6850*/  BSYNC B2 ;  /* 0x0000000000027941 */ /* 0x000fea0003800000 */
.L_x_3505:
[----:B--2---:R0:W-:Y:S02]  /*6860*/  STG.E.128 desc[UR54][R50.64+0xa0], R44 ;  /* 0x0000a02c32007986 */ /* 0x0041e4000c101d36 */
.L_x_3484:
[----:B------:R-:W-:Y:S05]  /*6870*/  BSYNC B1 ;  /* 0x0000000000017941 */ /* 0x000fea0003800000 */
.L_x_3483:
[----:B------:R-:W-:Y:S05]  /*6880*/  @P4 BRA `(.L_x_3507) ;  /* 0x0000009800344947 */ /* 0x000fea0003800000 */
[----:B------:R-:W-:Y:S01]  /*6890*/  ISETP.NE.AND P3, PT, R34, RZ, PT ;  /* 0x000000ff2200720c */ /* 0x000fe20003f65270 */
[----:B------:R-:W-:-:S12]  /*68a0*/  BSSY B1, `(.L_x_3508) ;  /* 0x0000073000017945 */ /* 0x000fd80003800000 */
[----:B------:R-:W-:Y:S05]  /*68b0*/  @!P3 BRA `(.L_x_3509) ;  /* 0x0000000400c4b947 */ /* 0x000fea0003800000 */
[----:B0-234-:R0:W2:Y:S01]  /*68c0*/  LDS.128 R44, [R40+0x26200] ;  /* 0x02620000282c7984 */ /* 0x01d0a20000000c00 */
[----:B------:R-:W-:Y:S01]  /*68d0*/  ISETP.GE.AND P3, PT, R22, R133, PT ;  /* 0x000000851600720c */ /* 0x000fe20003f66270 */
[----:B------:R-:W-:-:S12]  /*68e0*/  BSSY B2, `(.L_x_3510) ;  /* 0x000006d000027945 */ /* 0x000fd80003800000 */
[----:B0-----:R-:W-:Y:S05]  /*68f0*/  @P3 BRA `(.L_x_3511) ;  /* 0x0000000400ac3947 */ /* 0x001fea0003800000 */
[----:B------:R-:W-:Y:S02]  /*6900*/  SHF.R.U32.HI R78, RZ, 0x8, R73 ;  /* 0x00000008ff4e7819 */ /* 0x000fe40000011649 */
[----:B------:R-:W-:Y:S02]  /*6910*/  SHF.R.U32.HI R72, RZ, 0x18, R75 ;  /* 0x00000018ff487819 */ /* 0x000fe4000001164b */
[----:B------:R-:W-:Y:S02]  /*6920*/  LOP3.LUT R51, R75, 0xff, RZ, 0xc0, !PT ;  /* 0x000000ff4b337812 */ /* 0x000fe400078ec0ff */
[----:B------:R-:W-:Y:S02]  /*6930*/  SHF.R.U32.HI R79, RZ, 0x18, R73 ;  /* 0x00000018ff4f7819 */ /* 0x000fe40000011649 */
[----:B------:R-:W-:Y:S02]  /*6940*/  LOP3.LUT R50, R73, 0xff, RZ, 0xc0, !PT ;  /* 0x000000ff49327812 */ /* 0x000fe400078ec0ff */
[----:B------:R-:W-:-:S02]  /*6950*/  SHF.R.U32.HI R74, RZ, 0x8, R75 ;  /* 0x00000008ff4a7819 */ /* 0x000fc4000001164b */
[----:B------:R-:W-:Y:S02]  /*6960*/  SHF.R.U32.HI R77, RZ, 0x10, R73 ;  /* 0x00000010ff4d7819 */ /* 0x000fe40000011649 */
[----:B------:R-:W-:Y:S01]  /*6970*/  PRMT R73, R72, 0x654, R51 ;  /* 0x0000065448497816 */ /* 0x000fe20000000033 */
[----:B------:R-:W-:Y:S01]  /*6980*/  IMAD.SHL.U32 R51, R78, 0x100, RZ ;  /* 0x000001004e337824 */ /* 0x000fe200078e00ff */
[----:B------:R-:W-:Y:S01]  /*6990*/  PRMT R50, R79, 0x654, R50 ;  /* 0x000006544f327816 */ /* 0x000fe20000000032 */
[----:B------:R-:W-:Y:S01]  /*69a0*/  IMAD.SHL.U32 R74, R74, 0x100, RZ ;  /* 0x000001004a4a7824 */ /* 0x000fe200078e00ff */
[----:B------:R-:W-:Y:S01]  /*69b0*/  SHF.R.U32.HI R76, RZ, 0x10, R75 ;  /* 0x00000010ff4c7819 */ /* 0x000fe2000001164b */
[----:B--2---:R-:W-:Y:S01]  /*69c0*/  IMAD.MOV.U32 R72, RZ, RZ, R44 ;  /* 0x000000ffff487224 */ /* 0x004fe200078e002c */
[----:B------:R-:W-:Y:S01]  /*69d0*/  LOP3.LUT R50, R50, 0xff00, R51, 0xf8, !PT ;  /* 0x0000ff0032327812 */ /* 0x000fe200078ef833 */
[----:B------:R-:W-:Y:S01]  /*69e0*/  IMAD.U32 R51, R77, 0x10000, RZ ;  /* 0x000100004d337824 */ /* 0x000fe200078e00ff */
[----:B------:R-:W-:Y:S01]  /*69f0*/  LOP3.LUT R73, R73, 0xff00, R74, 0xf8, !PT ;  /* 0x0000ff0049497812 */ /* 0x000fe200078ef84a */
[----:B------:R-:W-:Y:S01]  /*6a00*/  IMAD.U32 R76, R76, 0x10000, RZ ;  /* 0x000100004c4c7824 */ /* 0x000fe200078e00ff */
        /* <DEDUP_REMOVED lines=22> */
[----:B------:R-:W-:Y:S01]  /*6b70*/  HADD2.F32 R77, -RZ, R158.H1_H1 ;  /* 0x3000009eff4d7230 */ /* 0x000fe20000004100 */
[----:B------:R-:W-:Y:S01]  /*6b80*/  F2FP.F16.E4M3.UNPACK_B R72, R72 ;  /* 0x00000048ff48723e */ /* 0x000fe200020006ff */
[-C--:B------:R-:W-:Y:S01]  /*6b90*/  FFMA.FTZ R81, R74, R76.reuse, -R81 ;  /* 0x0000004c4a517223 */ /* 0x080fe20000010851 */
[----:B------:R-:W-:Y:S01]  /*6ba0*/  FFMA.FTZ R82, R75, R76, R80 ;  /* 0x0000004c4b527223 */ /* 0x000fe20000010050 */
[----:B------:R-:W-:Y:S01]  /*6bb0*/  F2FP.F16.E4M3.UNPACK_B R156, R156 ;  /* 0x0000009cff9c723e */ /* 0x000fe200020006ff */
[--C-:B------:R-:W-:Y:S01]  /*6bc0*/  HADD2.F32 R75, -RZ, R73.reuse.H0_H0 ;  /* 0x20000049ff4b7230 */ /* 0x100fe20000004100 */
[----:B------:R-:W-:Y:S01]  /*6bd0*/  F2FP.F16.E4M3.UNPACK_B R83, R51.H1 ;  /* 0x00000033ff53723e */ /* 0x000fe200030006ff */
[----:B------:R-:W-:-:S02]  /*6be0*/  HADD2.F32 R76, -RZ, R73.H1_H1 ;  /* 0x30000049ff4c7230 */ /* 0x000fc40000004100 */
[----:B------:R-:W-:Y:S02]  /*6bf0*/  HADD2.F32 R158, -RZ, R158.H0_H0 ;  /* 0x2000009eff9e7230 */ /* 0x000fe40000004100 */
[-C--:B------:R-:W-:Y:S01]  /*6c00*/  FMUL.FTZ R79, R75, R77.reuse ;  /* 0x0000004d4b4f7220 */ /* 0x080fe20000410000 */
[--C-:B------:R-:W-:Y:S02]  /*6c10*/  HADD2.F32 R74, -RZ, R72.reuse.H1_H1 ;  /* 0x30000048ff4a7230 */ /* 0x100fe40000004100 */
[----:B------:R-:W-:Y:S01]  /*6c20*/  FMUL.FTZ R80, R76, R77 ;  /* 0x0000004d4c507220 */ /* 0x000fe20000410000 */
[----:B------:R-:W-:Y:S02]  /*6c30*/  HADD2.F32 R73, -RZ, R72.H0_H0 ;  /* 0x20000048ff497230 */ /* 0x000fe40000004100 */
[--C-:B------:R-:W-:Y:S02]  /*6c40*/  HADD2.F32 R72, -RZ, R156.reuse.H1_H1 ;  /* 0x3000009cff487230 */ /* 0x100fe40000004100 */
[----:B------:R-:W-:Y:S01]  /*6c50*/  FMUL.FTZ R78, R74, R158 ;  /* 0x0000009e4a4e7220 */ /* 0x000fe20000410000 */
[----:B------:R-:W-:-:S02]  /*6c60*/  HADD2.F32 R156, -RZ, R156.H0_H0 ;  /* 0x2000009cff9c7230 */ /* 0x000fc40000004100 */
[----:B------:R-:W-:Y:S01]  /*6c70*/  FMUL.FTZ R77, R73, R158 ;  /* 0x0000009e494d7220 */ /* 0x000fe20000410000 */
[--C-:B------:R-:W-:Y:S02]  /*6c80*/  HADD2.F32 R85, -RZ, R83.reuse.H1_H1 ;  /* 0x30000053ff557230 */ /* 0x100fe40000004100 */
[-C--:B------:R-:W-:Y:S01]  /*6c90*/  FFMA.FTZ R75, R75, R72.reuse, -R80 ;  /* 0x000000484b4b7223 */ /* 0x080fe20000010850 */
[----:B------:R-:W-:Y:S01]  /*6ca0*/  FFMA.FTZ R76, R76, R72, R79 ;  /* 0x000000484c4c7223 */ /* 0x000fe2000001004f */
[-C--:B------:R-:W-:Y:S01]  /*6cb0*/  FFMA.FTZ R72, R73, R156.reuse, -R78 ;  /* 0x0000009c49487223 */ /* 0x080fe2000001084e */
[----:B------:R-:W-:Y:S01]  /*6cc0*/  FFMA.FTZ R73, R74, R156, R77 ;  /* 0x0000009c4a497223 */ /* 0x000fe2000001004d */
[----:B------:R-:W-:Y:S01]  /*6cd0*/  F2FP.F16.E4M3.UNPACK_B R77, R47.H1 ;  /* 0x0000002fff4d723e */ /* 0x000fe200030006ff */
[----:B------:R-:W-:Y:S01]  /*6ce0*/  HADD2.F32 R83, -RZ, R83.H0_H0 ;  /* 0x20000053ff537230 */ /* 0x000fe20000004100 */
[----:B------:R-:W-:Y:S02]  /*6cf0*/  F2FP.SATFINITE.E4M3.F32.PACK_AB_MERGE_C R74, R82, R81, RZ ;  /* 0x00000051524a723e */ /* 0x000fe400048070ff */
[----:B------:R-:W-:Y:S01]  /*6d00*/  F2FP.SATFINITE.E4M3.F32.PACK_AB_MERGE_C R75, R76, R75, RZ ;  /* 0x0000004b4c4b723e */ /* 0x000fe200048070ff */
[--C-:B------:R-:W-:Y:S01]  /*6d10*/  HADD2.F32 R78, -RZ, R77.reuse.H0_H0 ;  /* 0x2000004dff4e7230 */ /* 0x100fe20000004100 */
[----:B------:R-:W-:Y:S01]  /*6d20*/  F2FP.F16.E4M3.UNPACK_B R80, R50.H1 ;  /* 0x00000032ff50723e */ /* 0x000fe200030006ff */
[----:B------:R-:W-:Y:S01]  /*6d30*/  HADD2.F32 R77, -RZ, R77.H1_H1 ;  /* 0x3000004dff4d7230 */ /* 0x000fe20000004100 */
[----:B------:R-:W-:-:S02]  /*6d40*/  F2FP.F16.E4M3.UNPACK_B R76, R46.H1 ;  /* 0x0000002eff4c723e */ /* 0x000fc400030006ff */
[----:B------:R-:W-:Y:S01]  /*6d50*/  F2FP.F16.E4M3.UNPACK_B R82, R51 ;  /* 0x00000033ff52723e */ /* 0x000fe200020006ff */
[----:B------:R-:W-:Y:S01]  /*6d60*/  HADD2.F32 R81, -RZ, R80.H1_H1 ;  /* 0x30000050ff517230 */ /* 0x000fe20000004100 */
[----:B------:R-:W-:Y:S01]  /*6d70*/  F2FP.F16.E4M3.UNPACK_B R79, R50 ;  /* 0x00000032ff4f723e */ /* 0x000fe200020006ff */
[----:B------:R-:W-:Y:S02]  /*6d80*/  HADD2.F32 R51, -RZ, R76.H1_H1 ;  /* 0x3000004cff337230 */ /* 0x000fe40000004100 */
[-C--:B------:R-:W-:Y:S01]  /*6d90*/  FMUL.FTZ R87, R77, R85.reuse ;  /* 0x000000554d577220 */ /* 0x080fe20000410000 */
[----:B------:R-:W-:Y:S02]  /*6da0*/  HADD2.F32 R84, -RZ, R82.H1_H1 ;  /* 0x30000052ff547230 */ /* 0x000fe40000004100 */
[C---:B------:R-:W-:Y:S01]  /*6db0*/  FMUL.FTZ R86, R78.reuse, R85 ;  /* 0x000000554e567220 */ /* 0x040fe20000410000 */
[----:B------:R-:W-:Y:S02]  /*6dc0*/  HADD2.F32 R76, -RZ, R76.H0_H0 ;  /* 0x2000004cff4c7230 */ /* 0x000fe40000004100 */
[----:B------:R-:W-:Y:S01]  /*6dd0*/  FFMA.FTZ R50, R78, R81, -R87 ;  /* 0x000000514e327223 */ /* 0x000fe20000010857 */
[----:B------:R-:W-:-:S02]  /*6de0*/  HADD2.F32 R78, -RZ, R79.H1_H1 ;  /* 0x3000004fff4e7230 */ /* 0x000fc40000004100 */
[CC--:B------:R-:W-:Y:S01]  /*6df0*/  FMUL.FTZ R85, R51.reuse, R84.reuse ;  /* 0x0000005433557220 */ /* 0x0c0fe20000410000 */
[----:B------:R-:W-:Y:S01]  /*6e00*/  F2FP.F16.E4M3.UNPACK_B R47, R47 ;  /* 0x0000002fff2f723e */ /* 0x000fe200020006ff */
[C---:B------:R-:W-:Y:S01]  /*6e10*/  FMUL.FTZ R84, R76.reuse, R84 ;  /* 0x000000544c547220 */ /* 0x040fe20000410000 */
[----:B------:R-:W-:Y:S01]  /*6e20*/  F2FP.F16.E4M3.UNPACK_B R46, R46 ;  /* 0x0000002eff2e723e */ /* 0x000fe200020006ff */
[-C--:B------:R-:W-:Y:S01]  /*6e30*/  FFMA.FTZ R85, R76, R78.reuse, -R85 ;  /* 0x0000004e4c557223 */ /* 0x080fe20000010855 */
[----:B------:R-:W-:Y:S02]  /*6e40*/  HADD2.F32 R82, -RZ, R82.H0_H0 ;  /* 0x20000052ff527230 */ /* 0x000fe40000004100 */
[----:B------:R-:W-:Y:S01]  /*6e50*/  FFMA.FTZ R84, R51, R78, R84 ;  /* 0x0000004e33547223 */ /* 0x000fe20000010054 */
[--C-:B------:R-:W-:Y:S02]  /*6e60*/  HADD2.F32 R51, -RZ, R47.reuse.H0_H0 ;  /* 0x2000002fff337230 */ /* 0x100fe40000004100 */
[----:B------:R-:W-:Y:S01]  /*6e70*/  FFMA.FTZ R81, R77, R81, R86 ;  /* 0x000000514d517223 */ /* 0x000fe20000010056 */
[----:B------:R-:W-:Y:S01]  /*6e80*/  HADD2.F32 R76, -RZ, R47.H1_H1 ;  /* 0x3000002fff4c7230 */ /* 0x000fe20000004100 */
[----:B------:R-:W-:Y:S01]  /*6e90*/  F2FP.SATFINITE.E4M3.F32.PACK_AB_MERGE_C R45, R45, R44, R74 ;  /* 0x0000002c2d2d723e */ /* 0x000fe2000480704a */
[--C-:B------:R-:W-:Y:S01]  /*6ea0*/  HADD2.F32 R47, -RZ, R46.reuse.H0_H0 ;  /* 0x2000002eff2f7230 */ /* 0x100fe20000004100 */
[----:B------:R-:W-:Y:S01]  /*6eb0*/  F2FP.SATFINITE.E4M3.F32.PACK_AB_MERGE_C R84, R84, R85, RZ ;  /* 0x000000555454723e */ /* 0x000fe200048070ff */
[----:B------:R-:W-:-:S02]  /*6ec0*/  HADD2.F32 R46, -RZ, R46.H1_H1 ;  /* 0x3000002eff2e7230 */ /* 0x000fc40000004100 */
[-C--:B------:R-:W-:Y:S01]  /*6ed0*/  FMUL.FTZ R86, R76, R83.reuse ;  /* 0x000000534c567220 */ /* 0x080fe20000410000 */
[----:B------:R-:W-:Y:S02]  /*6ee0*/  HADD2.F32 R80, -RZ, R80.H0_H0 ;  /* 0x20000050ff507230 */ /* 0x000fe40000004100 */
        /* <DEDUP_REMOVED lines=8> */
[----:B------:R-:W-:-:S02]  /*6f70*/  F2FP.SATFINITE.E4M3.F32.PACK_AB_MERGE_C R50, R81, R50, RZ ;  /* 0x000000325132723e */ /* 0x000fc400048070ff */
[----:B------:R-:W-:Y:S02]  /*6f80*/  F2FP.SATFINITE.E4M3.F32.PACK_AB_MERGE_C R44, R73, R72, R75 ;  /* 0x00000048492c723e */ /* 0x000fe4000480704b */
[----:B------:R-:W-:Y:S02]  /*6f90*/  F2FP.SATFINITE.E4M3.F32.PACK_AB_MERGE_C R46, R77, R78, R84 ;  /* 0x0000004e4d2e723e */ /* 0x000fe40004807054 */
[----:B------:R-:W-:-:S07]  /*6fa0*/  F2FP.SATFINITE.E4M3.F32.PACK_AB_MERGE_C R47, R83, R86, R50 ;  /* 0x00000056532f723e */ /* 0x000fce0004807032 */
.L_x_3511:
[----:B------:R-:W-:Y:S05]  /*6fb0*/  BSYNC B2 ;  /* 0x0000000000027941 */ /* 0x000fea0003800000 */
.L_x_3510:
[----:B--2---:R0:W-:Y:S02]  /*6fc0*/  STG.E.128 desc[UR54][R48.64], R44 ;  /* 0x0000002c30007986 */ /* 0x0041e4000c101d36 */
.L_x_3509:
[----:B------:R-:W-:Y:S05]  /*6fd0*/  BSYNC B1 ;  /* 0x0000000000017941 */ /* 0x000fea0003800000 */
.L_x_3508:
[----:B------:R-:W-:Y:S01]  /*6fe0*/  ISETP.NE.AND P3, PT, R35, RZ, PT ;  /* 0x000000ff2300720c */ /* 0x000fe20003f65270 */
[----:B------:R-:W-:-:S12]  /*6ff0*/  BSSY B1, `(.L_x_3512) ;  /* 0x0000074000017945 */ /* 0x000fd80003800000 */
[----:B------:R-:W-:Y:S05]  /*7000*/  @!P3 BRA `(.L_x_3513) ;  /* 0x0000000400c8b947 */ /* 0x000fea0003800000 */
        /* <DEDUP_REMOVED lines=10> */
[--C-:B------:R-:W-:Y:S01]  /*70b0*/  SHF.R.U32.HI R68, RZ, 0x18, R71.reuse ;  /* 0x00000018ff447819 */ /* 0x100fe20000011647 */
[----:B------:R-:W-:Y:S01]  /*70c0*/  IMAD.SHL.U32 R70, R70, 0x100, RZ ;  /* 0x0000010046467824 */ /* 0x000fe200078e00ff */
[----:B------:R-:W-:Y:S02]  /*70d0*/  SHF.R.U32.HI R73, RZ, 0x10, R71 ;  /* 0x00000010ff497819 */ /* 0x000fe40000011647 */
[----:B------:R-:W-:Y:S02]  /*70e0*/  PRMT R69, R69, 0x654, R50 ;  /* 0x0000065445457816 */ /* 0x000fe40000000032 */
[----:B------:R-:W-:Y:S01]  /*70f0*/  PRMT R71, R68, 0x654, R51 ;  /* 0x0000065444477816 */ /* 0x000fe20000000033 */
[----:B--2---:R-:W-:Y:S01]  /*7100*/  IMAD.MOV.U32 R51, RZ, RZ, R45 ;  /* 0x000000ffff337224 */ /* 0x004fe200078e002d */
[----:B------:R-:W-:Y:S01]  /*7110*/  SHF.L.U32 R50, R72, 0x8, RZ ;  /* 0x0000000848327819 */ /* 0x000fe200000006ff */
[----:B------:R-:W-:Y:S01]  /*7120*/  IMAD.U32 R45, R74, 0x10000, RZ ;  /* 0x000100004a2d7824 */ /* 0x000fe200078e00ff */
[----:B------:R-:W-:Y:S01]  /*7130*/  LOP3.LUT R72, R71, 0xff00, R70, 0xf8, !PT ;  /* 0x0000ff0047487812 */ /* 0x000fe200078ef846 */
[----:B------:R-:W-:Y:S01]  /*7140*/  IMAD.MOV.U32 R68, RZ, RZ, R44 ;  /* 0x000000ffff447224 */ /* 0x000fe200078e002c */
[----:B------:R-:W-:Y:S01]  /*7150*/  LOP3.LUT R50, R69, 0xff00, R50, 0xf8, !PT ;  /* 0x0000ff0045327812 */ /* 0x000fe200078ef832 */
[----:B------:R-:W-:Y:S01]  /*7160*/  IMAD.U32 R69, R73, 0x10000, RZ ;  /* 0x0001000049457824 */ /* 0x000fe200078e00ff */
[----:B------:R-:W-:-:S02]  /*7170*/  F2FP.F16.E4M3.UNPACK_B R70, R154.H1 ;  /* 0x0000009aff46723e */ /* 0x000fc400030006ff */
[----:B------:R-:W-:Y:S02]  /*7180*/  F2FP.F16.E4M3.UNPACK_B R44, R51 ;  /* 0x00000033ff2c723e */ /* 0x000fe400020006ff */
        /* <DEDUP_REMOVED lines=54> */
[----:B------:R-:W-:Y:S01]  /*74f0*/  FMUL.FTZ R45, R73, R80 ;  /* 0x00000050492d7220 */ /* 0x000fe20000410000 */
[----:B------:R-:W-:Y:S01]  /*7500*/  HADD2.F32 R81, -RZ, R78.H1_H1 ;  /* 0x3000004eff517230 */ /* 0x000fe20000004100 */
[----:B------:R-:W-:Y:S01]  /*7510*/  F2FP.F16.E4M3.UNPACK_B R47, R47 ;  /* 0x0000002fff2f723e */ /* 0x000fe200020006ff */
[----:B------:R-:W-:Y:S02]  /*7520*/  HADD2.F32 R72, -RZ, R72.H0_H0 ;  /* 0x20000048ff487230 */ /* 0x000fe40000004100 */
[----:B------:R-:W-:Y:S01]  /*7530*/  FFMA.FTZ R82, R74, R77, -R45 ;  /* 0x0000004d4a527223 */ /* 0x000fe2000001082d */
[----:B------:R-:W-:-:S02]  /*7540*/  HADD2.F32 R45, -RZ, R75.H1_H1 ;  /* 0x3000004bff2d7230 */ /* 0x000fc40000004100 */
[-C--:B------:R-:W-:Y:S01]  /*7550*/  FMUL.FTZ R83, R50, R81.reuse ;  /* 0x0000005132537220 */ /* 0x080fe20000410000 */
[----:B------:R-:W-:Y:S01]  /*7560*/  F2FP.F16.E4M3.UNPACK_B R46, R46 ;  /* 0x0000002eff2e723e */ /* 0x000fe200020006ff */
[----:B------:R-:W-:Y:S01]  /*7570*/  FMUL.FTZ R81, R72, R81 ;  /* 0x0000005148517220 */ /* 0x000fe20000410000 */
[----:B------:R-:W-:Y:S01]  /*7580*/  FMUL.FTZ R80, R74, R80 ;  /* 0x000000504a507220 */ /* 0x000fe20000410000 */
[-C--:B------:R-:W-:Y:S01]  /*7590*/  FFMA.FTZ R83, R72, R45.reuse, -R83 ;  /* 0x0000002d48537223 */ /* 0x080fe20000010853 */
[----:B------:R-:W-:Y:S02]  /*75a0*/  HADD2.F32 R78, -RZ, R78.H0_H0 ;  /* 0x2000004eff4e7230 */ /* 0x000fe40000004100 */
[----:B------:R-:W-:Y:S01]  /*75b0*/  FFMA.FTZ R74, R50, R45, R81 ;  /* 0x0000002d324a7223 */ /* 0x000fe20000010051 */
[----:B------:R-:W-:Y:S02]  /*75c0*/  HADD2.F32 R50, -RZ, R47.H0_H0 ;  /* 0x2000002fff327230 */ /* 0x000fe40000004100 */
[----:B------:R-:W-:Y:S01]  /*75d0*/  FFMA.FTZ R85, R73, R77, R80 ;  /* 0x0000004d49557223 */ /* 0x000fe20000010050 */
[----:B------:R-:W-:-:S02]  /*75e0*/  HADD2.F32 R45, -RZ, R46.H0_H0 ;  /* 0x2000002eff2d7230 */ /* 0x000fc40000004100 */
[----:B------:R-:W-:Y:S02]  /*75f0*/  HADD2.F32 R47, -RZ, R47.H1_H1 ;  /* 0x3000002fff2f7230 */ /* 0x000fe40000004100 */
[-C--:B------:R-:W-:Y:S01]  /*7600*/  FMUL.FTZ R80, R50, R79.reuse ;  /* 0x0000004f32507220 */ /* 0x080fe20000410000 */
[----:B------:R-:W-:Y:S02]  /*7610*/  HADD2.F32 R46, -RZ, R46.H1_H1 ;  /* 0x3000002eff2e7230 */ /* 0x000fe40000004100 */
[-C--:B------:R-:W-:Y:S01]  /*7620*/  FMUL.FTZ R73, R45, R78.reuse ;  /* 0x0000004e2d497220 */ /* 0x080fe20000410000 */
[----:B------:R-:W-:Y:S02]  /*7630*/  HADD2.F32 R76, -RZ, R76.H0_H0 ;  /* 0x2000004cff4c7230 */ /* 0x000fe40000004100 */
[C---:B------:R-:W-:Y:S01]  /*7640*/  FMUL.FTZ R77, R47.reuse, R79 ;  /* 0x0000004f2f4d7220 */ /* 0x040fe20000410000 */
        /* <DEDUP_REMOVED lines=12> */
.L_x_3515:
[----:B------:R-:W-:Y:S05]  /*7710*/  BSYNC B2 ;  /* 0x0000000000027941 */ /* 0x000fea0003800000 */
.L_x_3514:
[----:B--2---:R0:W-:Y:S02]  /*7720*/  STG.E.128 desc[UR54][R48.64+0x20], R44 ;  /* 0x0000202c30007986 */ /* 0x0041e4000c101d36 */
.L_x_3513:
[----:B------:R-:W-:Y:S05]  /*7730*/  BSYNC B1 ;  /* 0x0000000000017941 */ /* 0x000fea0003800000 */
.L_x_3512:
        /* <DEDUP_REMOVED lines=10> */
[--C-:B------:R-:W-:Y:S02]  /*77e0*/  SHF.R.U32.HI R71, RZ, 0x18, R65.reuse ;  /* 0x00000018ff477819 */ /* 0x100fe40000011641 */
[----:B------:R-:W-:Y:S02]  /*77f0*/  LOP3.LUT R50, R65, 0xff, RZ, 0xc0, !PT ;  /* 0x000000ff41327812 */ /* 0x000fe400078ec0ff */
[----:B------:R-:W-:-:S02]  /*7800*/  SHF.R.U32.HI R69, RZ, 0x10, R65 ;  /* 0x00000010ff457819 */ /* 0x000fc40000011641 */
[----:B------:R-:W-:Y:S02]  /*7810*/  SHF.R.U32.HI R66, RZ, 0x8, R67 ;  /* 0x00000008ff427819 */ /* 0x000fe40000011643 */
[----:B------:R-:W-:Y:S01]  /*7820*/  PRMT R65, R64, 0x654, R51 ;  /* 0x0000065440417816 */ /* 0x000fe20000000033 */
[----:B------:R-:W-:Y:S01]  /*7830*/  IMAD.SHL.U32 R51, R70, 0x100, RZ ;  /* 0x0000010046337824 */ /* 0x000fe200078e00ff */
[----:B------:R-:W-:Y:S01]  /*7840*/  PRMT R50, R71, 0x654, R50 ;  /* 0x0000065447327816 */ /* 0x000fe20000000032 */
[----:B--2---:R-:W-:Y:S01]  /*7850*/  IMAD.MOV.U32 R64, RZ, RZ, R44 ;  /* 0x000000ffff407224 */ /* 0x004fe200078e002c */
[----:B------:R-:W-:Y:S02]  /*7860*/  SHF.R.U32.HI R68, RZ, 0x10, R67 ;  /* 0x00000010ff447819 */ /* 0x000fe40000011643 */
[----:B------:R-:W-:Y:S02]  /*7870*/  SHF.L.U32 R66, R66, 0x8, RZ ;  /* 0x0000000842427819 */ /* 0x000fe400000006ff */
        /* <DEDUP_REMOVED lines=31> */
[--C-:B------:R-:W-:Y:S01]  /*7a70*/  HADD2.F32 R68, -RZ, R65.reuse.H1_H1 ;  /* 0x30000041ff447230 */ /* 0x100fe20000004100 */
[----:B------:R-:W-:Y:S01]  /*7a80*/  F2FP.F16.E4M3.UNPACK_B R71, R50.H1 ;  /* 0x00000032ff47723e */ /* 0x000fe200030006ff */
[----:B------:R-:W-:-:S02]  /*7a90*/  HADD2.F32 R67, -RZ, R65.H0_H0 ;  /* 0x20000041ff437230 */ /* 0x000fc40000004100 */
        /* <DEDUP_REMOVED lines=9> */
[-C--:B------:R-:W-:Y:S01]  /*7b30*/  FFMA.FTZ R72, R67, R64.reuse, -R72 ;  /* 0x0000004043487223 */ /* 0x080fe20000010848 */
[----:B------:R-:W-:Y:S01]  /*7b40*/  FFMA.FTZ R69, R68, R64, R69 ;  /* 0x0000004044457223 */ /* 0x000fe20000010045 */
[-C--:B------:R-:W-:Y:S01]  /*7b50*/  FFMA.FTZ R64, R65, R140.reuse, -R70 ;  /* 0x0000008c41407223 */ /* 0x080fe20000010846 */
[----:B------:R-:W-:Y:S01]  /*7b60*/  FFMA.FTZ R65, R66, R140, R141 ;  /* 0x0000008c42417223 */ /* 0x000fe2000001008d */
[----:B------:R-:W-:Y:S02]  /*7b70*/  F2FP.F16.E4M3.UNPACK_B R68, R47.H1 ;  /* 0x0000002fff44723e */ /* 0x000fe400030006ff */
[----:B------:R-:W-:Y:S02]  /*7b80*/  F2FP.SATFINITE.E4M3.F32.PACK_AB_MERGE_C R66, R74, R73, RZ ;  /* 0x000000494a42723e */ /* 0x000fe400048070ff */
[-C--:B------:R-:W-:Y:S02]  /*7b90*/  F2FP.F16.E4M3.UNPACK_B R74, R51.reuse.H1 ;  /* 0x00000033ff4a723e */ /* 0x080fe400030006ff */
[----:B------:R-:W-:Y:S01]  /*7ba0*/  F2FP.SATFINITE.E4M3.F32.PACK_AB_MERGE_C R79, R69, R72, RZ ;  /* 0x00000048454f723e */ /* 0x000fe200048070ff */
[--C-:B------:R-:W-:Y:S01]  /*7bb0*/  HADD2.F32 R69, -RZ, R68.reuse.H0_H0 ;  /* 0x20000044ff457230 */ /* 0x100fe20000004100 */
[----:B------:R-:W-:Y:S01]  /*7bc0*/  F2FP.F16.E4M3.UNPACK_B R67, R46.H1 ;  /* 0x0000002eff43723e */ /* 0x000fe200030006ff */
[----:B------:R-:W-:Y:S01]  /*7bd0*/  HADD2.F32 R68, -RZ, R68.H1_H1 ;  /* 0x30000044ff447230 */ /* 0x000fe20000004100 */
[----:B------:R-:W-:Y:S01]  /*7be0*/  F2FP.F16.E4M3.UNPACK_B R73, R51 ;  /* 0x00000033ff49723e */ /* 0x000fe200020006ff */
[----:B------:R-:W-:Y:S01]  /*7bf0*/  HADD2.F32 R75, -RZ, R74.H1_H1 ;  /* 0x3000004aff4b7230 */ /* 0x000fe20000004100 */
[----:B------:R-:W-:Y:S01]  /*7c00*/  F2FP.F16.E4M3.UNPACK_B R70, R50 ;  /* 0x00000032ff46723e */ /* 0x000fe200020006ff */
        /* <DEDUP_REMOVED lines=37> */
.L_x_3519:
[----:B------:R-:W-:Y:S05]  /*7e60*/  BSYNC B2 ;  /* 0x0000000000027941 */ /* 0x000fea0003800000 */
.L_x_3518:
[----:B--2---:R0:W-:Y:S02]  /*7e70*/  STG.E.128 desc[UR54][R48.64+0x40], R44 ;  /* 0x0000402c30007986 */ /* 0x0041e4000c101d36 */
.L_x_3517:
[----:B------:R-:W-:Y:S05]  /*7e80*/  BSYNC B1 ;  /* 0x0000000000017941 */ /* 0x000fea0003800000 */
.L_x_3516:
        /* <DEDUP_REMOVED lines=8> */
[----:B------:R-:W-:Y:S02]  /*7f10*/  LOP3.LUT R51, R63, 0xff, RZ, 0xc0, !PT ;  /* 0x000000ff3f337812 */ /* 0x000fe400078ec0ff */
[----:B------:R-:W-:Y:S02]  /*7f20*/  SHF.R.U32.HI R60, RZ, 0x18, R63 ;  /* 0x00000018ff3c7819 */ /* 0x000fe4000001163f */
[--C-:B------:R-:W-:Y:S02]  /*7f30*/  SHF.R.U32.HI R66, RZ, 0x10, R61.reuse ;  /* 0x00000010ff427819 */ /* 0x100fe4000001163d */
[----:B------:R-:W-:Y:S02]  /*7f40*/  SHF.R.U32.HI R65, RZ, 0x8, R61 ;  /* 0x00000008ff417819 */ /* 0x000fe4000001163d */
[----:B------:R-:W-:-:S02]  /*7f50*/  LOP3.LUT R50, R61, 0xff, RZ, 0xc0, !PT ;  /* 0x000000ff3d327812 */ /* 0x000fc400078ec0ff */
[----:B------:R-:W-:Y:S02]  /*7f60*/  SHF.R.U32.HI R64, RZ, 0x10, R63 ;  /* 0x00000010ff407819 */ /* 0x000fe4000001163f */
        /* <DEDUP_REMOVED lines=9> */
[----:B------:R-:W-:Y:S01]  /*8000*/  F2FP.F16.E4M3.UNPACK_B R44, R45 ;  /* 0x0000002dff2c723e */ /* 0x000fe200020006ff */
[--C-:B------:R-:W-:Y:S01]  /*8010*/  HADD2.F32 R67, -RZ, R62.reuse.H0_H0 ;  /* 0x2000003eff437230 */ /* 0x100fe20000004100 */
[----:B------:R-:W-:Y:S01]  /*8020*/  LOP3.LUT R61, R61, 0xff00, R50, 0xf8, !PT ;  /* 0x0000ff003d3d7812 */ /* 0x000fe200078ef832 */
[----:B------:R-:W-:Y:S01]  /*8030*/  HADD2.F32 R64, -RZ, R62.H1_H1 ;  /* 0x3000003eff407230 */ /* 0x000fe20000004100 */
[----:B------:R-:W-:-:S02]  /*8040*/  SHF.L.U32 R50, R66, 0x10, RZ ;  /* 0x0000001042327819 */ /* 0x000fc400000006ff */
[----:B------:R-:W-:Y:S01]  /*8050*/  LOP3.LUT R66, R63, 0xff0000, R60, 0xf8, !PT ;  /* 0x00ff00003f427812 */ /* 0x000fe200078ef83c */
[--C-:B------:R-:W-:Y:S01]  /*8060*/  HADD2.F32 R60, -RZ, R44.reuse.H1_H1 ;  /* 0x3000002cff3c7230 */ /* 0x100fe20000004100 */
[----:B------:R-:W-:Y:S01]  /*8070*/  F2FP.F16.E4M3.UNPACK_B R63, R138.H1 ;  /* 0x0000008aff3f723e */ /* 0x000fe200030006ff */
[----:B------:R-:W-:Y:S01]  /*8080*/  HADD2.F32 R44, -RZ, R44.H0_H0 ;  /* 0x2000002cff2c7230 */ /* 0x000fe20000004100 */
[----:B------:R-:W-:Y:S02]  /*8090*/  F2FP.F16.E4M3.UNPACK_B R45, R45.H1 ;  /* 0x0000002dff2d723e */ /* 0x000fe400030006ff */
[----:B------:R-:W-:Y:S01]  /*80a0*/  LOP3.LUT R50, R61, 0xff0000, R50, 0xf8, !PT ;  /* 0x00ff00003d327812 */ /* 0x000fe200078ef832 */
[----:B------:R-:W-:Y:S02]  /*80b0*/  HADD2.F32 R65, -RZ, R63.H0_H0 ;  /* 0x2000003fff417230 */ /* 0x000fe40000004100 */
[----:B------:R-:W-:Y:S01]  /*80c0*/  FMUL.FTZ R69, R60, R67 ;  /* 0x000000433c457220 */ /* 0x000fe20000410000 */
[--C-:B------:R-:W-:Y:S01]  /*80d0*/  HADD2.F32 R62, -RZ, R45.reuse.H1_H1 ;  /* 0x3000002dff3e7230 */ /* 0x100fe20000004100 */
[----:B------:R-:W-:Y:S01]  /*80e0*/  F2FP.F16.E4M3.UNPACK_B R139, R139 ;  /* 0x0000008bff8b723e */ /* 0x000fe200020006ff */
[----:B------:R-:W-:-:S02]  /*80f0*/  HADD2.F32 R61, -RZ, R45.H0_H0 ;  /* 0x2000002dff3d7230 */ /* 0x000fc40000004100 */
[----:B------:R-:W-:Y:S01]  /*8100*/  FMUL.FTZ R45, R44, R67 ;  /* 0x000000432c2d7220 */ /* 0x000fe20000410000 */
[----:B------:R-:W-:Y:S02]  /*8110*/  HADD2.F32 R63, -RZ, R63.H1_H1 ;  /* 0x3000003fff3f7230 */ /* 0x000fe40000004100 */
[-C--:B------:R-:W-:Y:S01]  /*8120*/  FMUL.FTZ R68, R62, R64.reuse ;  /* 0x000000403e447220 */ /* 0x080fe20000410000 */
[-C--:B------:R-:W-:Y:S01]  /*8130*/  FFMA.FTZ R44, R44, R65.reuse, -R69 ;  /* 0x000000412c2c7223 */ /* 0x080fe20000010845 */
[----:B------:R-:W-:Y:S01]  /*8140*/  FFMA.FTZ R45, R60, R65, R45 ;  /* 0x000000413c2d7223 */ /* 0x000fe2000001002d */
[C---:B------:R-:W-:Y:S01]  /*8150*/  FMUL.FTZ R67, R61.reuse, R64 ;  /* 0x000000403d437220 */ /* 0x040fe20000410000 */
[----:B------:R-:W-:Y:S01]  /*8160*/  F2FP.F16.E4M3.UNPACK_B R60, R51.H1 ;  /* 0x00000033ff3c723e */ /* 0x000fe200030006ff */
        /* <DEDUP_REMOVED lines=8> */
[--C-:B------:R-:W-:Y:S02]  /*81f0*/  HADD2.F32 R60, -RZ, R51.reuse.H0_H0 ;  /* 0x20000033ff3c7230 */ /* 0x100fe40000004100 */
[-C--:B------:R-:W-:Y:S01]  /*8200*/  FMUL.FTZ R68, R62, R64.reuse ;  /* 0x000000403e447220 */ /* 0x080fe20000410000 */
[----:B------:R-:W-:Y:S02]  /*8210*/  HADD2.F32 R61, -RZ, R51.H1_H1 ;  /* 0x30000033ff3d7230 */ /* 0x000fe40000004100 */
[----:B------:R-:W-:Y:S01]  /*8220*/  FMUL.FTZ R67, R63, R64 ;  /* 0x000000403f437220 */ /* 0x000fe20000410000 */
[----:B------:R-:W-:Y:S01]  /*8230*/  HADD2.F32 R139, -RZ, R139.H0_H0 ;  /* 0x2000008bff8b7230 */ /* 0x000fe20000004100 */
[----:B------:R-:W-:Y:S01]  /*8240*/  F2FP.SATFINITE.E4M3.F32.PACK_AB_MERGE_C R45, R45, R44, R74 ;  /* 0x0000002c2d2d723e */ /* 0x000fe2000480704a */
[----:B------:R-:W-:-:S02]  /*8250*/  HADD2.F32 R51, -RZ, R138.H1_H1 ;  /* 0x3000008aff337230 */ /* 0x000fc40000004100 */
[----:B------:R-:W-:Y:S02]  /*8260*/  HADD2.F32 R138, -RZ, R138.H0_H0 ;  /* 0x2000008aff8a7230 */ /* 0x000fe40000004100 */
[-C--:B------:R-:W-:Y:S01]  /*8270*/  FMUL.FTZ R65, R61, R139.reuse ;  /* 0x0000008b3d417220 */ /* 0x080fe20000410000 */
[----:B------:R-:W-:Y:S01]  /*8280*/  FMUL.FTZ R64, R60, R139 ;  /* 0x0000008b3c407220 */ /* 0x000fe20000410000 */
[-C--:B------:R-:W-:Y:S01]  /*8290*/  FFMA.FTZ R67, R62, R51.reuse, -R67 ;  /* 0x000000333e437223 */ /* 0x080fe20000010843 */
[----:B------:R-:W-:Y:S01]  /*82a0*/  FFMA.FTZ R68, R63, R51, R68 ;  /* 0x000000333f447223 */ /* 0x000fe20000010044 */
[-C--:B------:R-:W-:Y:S01]  /*82b0*/  FFMA.FTZ R51, R60, R138.reuse, -R65 ;  /* 0x0000008a3c337223 */ /* 0x080fe20000010841 */
[----:B------:R-:W-:Y:S01]  /*82c0*/  FFMA.FTZ R138, R61, R138, R64 ;  /* 0x0000008a3d8a7223 */ /* 0x000fe20000010040 */
[----:B------:R-:W-:Y:S02]  /*82d0*/  F2FP.F16.E4M3.UNPACK_B R61, R47.H1 ;  /* 0x0000002fff3d723e */ /* 0x000fe400030006ff */
[----:B------:R-:W-:-:S02]  /*82e0*/  F2FP.SATFINITE.E4M3.F32.PACK_AB_MERGE_C R73, R68, R67, RZ ;  /* 0x000000434449723e */ /* 0x000fc400048070ff */
[----:B------:R-:W-:Y:S01]  /*82f0*/  F2FP.F16.E4M3.UNPACK_B R68, R66.H1 ;  /* 0x00000042ff44723e */ /* 0x000fe200030006ff */
[--C-:B------:R-:W-:Y:S01]  /*8300*/  HADD2.F32 R63, -RZ, R61.reuse.H1_H1 ;  /* 0x3000003dff3f7230 */ /* 0x100fe20000004100 */
[----:B------:R-:W-:Y:S01]  /*8310*/  F2FP.F16.E4M3.UNPACK_B R60, R46.H1 ;  /* 0x0000002eff3c723e */ /* 0x000fe200030006ff */
[----:B------:R-:W-:Y:S01]  /*8320*/  HADD2.F32 R62, -RZ, R61.H0_H0 ;  /* 0x2000003dff3e7230 */ /* 0x000fe20000004100 */
[----:B------:R-:W-:Y:S01]  /*8330*/  F2FP.F16.E4M3.UNPACK_B R65, R50.H1 ;  /* 0x00000032ff41723e */ /* 0x000fe200030006ff */
[----:B------:R-:W-:Y:S01]  /*8340*/  HADD2.F32 R70, -RZ, R68.H1_H1 ;  /* 0x30000044ff467230 */ /* 0x000fe20000004100 */
[----:B------:R-:W-:Y:S01]  /*8350*/  F2FP.F16.E4M3.UNPACK_B R67, R66 ;  /* 0x00000042ff43723e */ /* 0x000fe200020006ff */
[----:B------:R-:W-:Y:S01]  /*8360*/  HADD2.F32 R61, -RZ, R60.H1_H1 ;  /* 0x3000003cff3d7230 */ /* 0x000fe20000004100 */
[----:B------:R-:W-:Y:S01]  /*8370*/  F2FP.F16.E4M3.UNPACK_B R64, R50 ;  /* 0x00000032ff40723e */ /* 0x000fe200020006ff */
[----:B------:R-:W-:Y:S02]  /*8380*/  HADD2.F32 R66, -RZ, R65.H1_H1 ;  /* 0x30000041ff427230 */ /* 0x000fe40000004100 */
[----:B------:R-:W-:Y:S01]  /*8390*/  FMUL.FTZ R71, R63, R70 ;  /* 0x000000463f477220 */ /* 0x000fe20000410000 */
[----:B------:R-:W-:-:S02]  /*83a0*/  HADD2.F32 R69, -RZ, R67.H1_H1 ;  /* 0x30000043ff457230 */ /* 0x000fc40000004100 */
        /* <DEDUP_REMOVED lines=18> */
[----:B------:R-:W-:Y:S02]  /*84d0*/  HADD2.F32 R46, -RZ, R46.H1_H1 ;  /* 0x3000002eff2e7230 */ /* 0x000fe40000004100 */
[----:B------:R-:W-:Y:S02]  /*84e0*/  HADD2.F32 R67, -RZ, R67.H0_H0 ;  /* 0x20000043ff437230 */ /* 0x000fe40000004100 */
[-C--:B------:R-:W-:Y:S01]  /*84f0*/  FMUL.FTZ R63, R60, R61.reuse ;  /* 0x0000003d3c3f7220 */ /* 0x080fe20000410000 */
[----:B------:R-:W-:Y:S02]  /*8500*/  HADD2.F32 R65, -RZ, R65.H0_H0 ;  /* 0x20000041ff417230 */ /* 0x000fe40000004100 */
[----:B------:R-:W-:Y:S01]  /*8510*/  FMUL.FTZ R61, R50, R61 ;  /* 0x0000003d323d7220 */ /* 0x000fe20000410000 */
[----:B------:R-:W-:Y:S02]  /*8520*/  HADD2.F32 R64, -RZ, R64.H0_H0 ;  /* 0x20000040ff407230 */ /* 0x000fe40000004100 */
[-C--:B------:R-:W-:Y:S01]  /*8530*/  FMUL.FTZ R62, R46, R67.reuse ;  /* 0x000000432e3e7220 */ /* 0x080fe20000410000 */
[C---:B------:R-:W-:Y:S01]  /*8540*/  FMUL.FTZ R67, R47.reuse, R67 ;  /* 0x000000432f437220 */ /* 0x040fe20000410000 */
[-C--:B------:R-:W-:Y:S01]  /*8550*/  FFMA.FTZ R63, R50, R65.reuse, -R63 ;  /* 0x00000041323f7223 */ /* 0x080fe2000001083f */
[----:B------:R-:W-:Y:S01]  /*8560*/  FFMA.FTZ R60, R60, R65, R61 ;  /* 0x000000413c3c7223 */ /* 0x000fe2000001003d */
[-C--:B------:R-:W-:Y:S01]  /*8570*/  FFMA.FTZ R62, R47, R64.reuse, -R62 ;  /* 0x000000402f3e7223 */ /* 0x080fe2000001083e */
[----:B------:R-:W-:-:S03]  /*8580*/  FFMA.FTZ R67, R46, R64, R67 ;  /* 0x000000402e437223 */ /* 0x000fc60000010043 */
[----:B------:R-:W-:Y:S02]  /*8590*/  F2FP.SATFINITE.E4M3.F32.PACK_AB_MERGE_C R47, R60, R63, R69 ;  /* 0x0000003f3c2f723e */ /* 0x000fe40004807045 */
[----:B------:R-:W-:-:S07]  /*85a0*/  F2FP.SATFINITE.E4M3.F32.PACK_AB_MERGE_C R46, R67, R62, R66 ;  /* 0x0000003e432e723e */ /* 0x000fce0004807042 */
.L_x_3523:
[----:B------:R-:W-:Y:S05]  /*85b0*/  BSYNC B2 ;  /* 0x0000000000027941 */ /* 0x000fea0003800000 */
.L_x_3522:
[----:B--2---:R0:W-:Y:S02]  /*85c0*/  STG.E.128 desc[UR54][R48.64+0x60], R44 ;  /* 0x0000602c30007986 */ /* 0x0041e4000c101d36 */
.L_x_3521:
[----:B------:R-:W-:Y:S05]  /*85d0*/  BSYNC B1 ;  /* 0x0000000000017941 */ /* 0x000fea0003800000 */
.L_x_3520:
        /* <DEDUP_REMOVED lines=14> */
[----:B------:R-:W-:Y:S01]  /*86c0*/  PRMT R57, R57, 0x654, R56 ;  /* 0x0000065439397816 */ /* 0x000fe20000000038 */
[----:B------:R-:W-:Y:S01]  /*86d0*/  IMAD.SHL.U32 R56, R61, 0x100, RZ ;  /* 0x000001003d387824 */ /* 0x000fe200078e00ff */
[----:B------:R-:W-:Y:S01]  /*86e0*/  SHF.R.U32.HI R59, RZ, 0x10, R59 ;  /* 0x00000010ff3b7819 */ /* 0x000fe2000001163b */
[----:B------:R-:W-:Y:S01]  /*86f0*/  IMAD.SHL.U32 R58, R58, 0x100, RZ ;  /* 0x000001003a3a7824 */ /* 0x000fe200078e00ff */
[----:B------:R-:W-:Y:S01]  /*8700*/  PRMT R51, R51, 0x654, R50 ;  /* 0x0000065433337816 */ /* 0x000fe20000000032 */
[----:B--2---:R-:W-:Y:S01]  /*8710*/  IMAD.MOV.U32 R50, RZ, RZ, R44 ;  /* 0x000000ffff327224 */ /* 0x004fe200078e002c */
[----:B------:R-:W-:Y:S01]  /*8720*/  F2FP.F16.E4M3.UNPACK_B R44, R45 ;  /* 0x0000002dff2c723e */ /* 0x000fe200020006ff */
[----:B------:R-:W-:Y:S01]  /*8730*/  IMAD.U32 R59, R59, 0x10000, RZ ;  /* 0x000100003b3b7824 */ /* 0x000fe200078e00ff */
[----:B------:R-:W-:Y:S01]  /*8740*/  LOP3.LUT R51, R51, 0xff00, R56, 0xf8, !PT ;  /* 0x0000ff0033337812 */ /* 0x000fe200078ef838 */
[----:B------:R-:W-:Y:S01]  /*8750*/  IMAD.U32 R56, R60, 0x10000, RZ ;  /* 0x000100003c387824 */ /* 0x000fe200078e00ff */
[----:B------:R-:W-:-:S02]  /*8760*/  LOP3.LUT R58, R57, 0xff00, R58, 0xf8, !PT ;  /* 0x0000ff00393a7812 */ /* 0x000fc400078ef83a */
        /* <DEDUP_REMOVED lines=89> */
.L_x_3527:
[----:B------:R-:W-:Y:S05]  /*8d00*/  BSYNC B2 ;  /* 0x0000000000027941 */ /* 0x000fea0003800000 */
.L_x_3526:
[----:B--2---:R0:W-:Y:S02]  /*8d10*/  STG.E.128 desc[UR54][R48.64+0x80], R44 ;  /* 0x0000802c30007986 */ /* 0x0041e4000c101d36 */
.L_x_3525:
[----:B------:R-:W-:Y:S05]  /*8d20*/  BSYNC B1 ;  /* 0x0000000000017941 */ /* 0x000fea0003800000 */
.L_x_3524:
[----:B------:R-:W-:-:S13]  /*8d30*/  ISETP.NE.AND P3, PT, R39, RZ, PT ;  /* 0x000000ff2700720c */ /* 0x000fda0003f65270 */
        /* <DEDUP_REMOVED lines=11> */
[----:B--2---:R-:W-:Y:S01]  /*8df0*/  IMAD.MOV.U32 R50, RZ, RZ, R44 ;  /* 0x000000ffff327224 */ /* 0x004fe200078e002c */
[----:B------:R-:W-:Y:S01]  /*8e00*/  SHF.R.U32.HI R56, RZ, 0x10, R55 ;  /* 0x00000010ff387819 */ /* 0x000fe20000011637 */
[----:B------:R-:W-:Y:S01]  /*8e10*/  IMAD.SHL.U32 R53, R53, 0x100, RZ ;  /* 0x0000010035357824 */ /* 0x000fe200078e00ff */
[----:B------:R-:W-:-:S02]  /*8e20*/  LOP3.LUT R54, R55, 0xff0000ff, RZ, 0xc0, !PT ;  /* 0xff0000ff37367812 */ /* 0x000fc400078ec0ff */
[----:B------:R-:W-:Y:S02]  /*8e30*/  SHF.L.U32 R51, R57, 0x8, RZ ;  /* 0x0000000839337819 */ /* 0x000fe400000006ff */
[----:B------:R-:W-:Y:S01]  /*8e40*/  LOP3.LUT R55, R54, 0xff00, R53, 0xf8, !PT ;  /* 0x0000ff0036377812 */ /* 0x000fe200078ef835 */
[----:B------:R-:W-:Y:S01]  /*8e50*/  IMAD.U32 R54, R56, 0x10000, RZ ;  /* 0x0001000038367824 */ /* 0x000fe200078e00ff */
        /* <DEDUP_REMOVED lines=92> */
.L_x_3529:
[----:B------:R-:W-:Y:S05]  /*9420*/  BSYNC B1 ;  /* 0x0000000000017941 */ /* 0x000fea0003800000 */
.L_x_3528:
[----:B--2---:R0:W-:Y:S01]  /*9430*/  STG.E.128 desc[UR54][R48.64+0xa0], R44 ;  /* 0x0000a02c30007986 */ /* 0x0041e2000c101d36 */
[----:B------:R-:W-:Y:S05]  /*9440*/  BRA `(.L_x_3507) ;  /* 0x0000006c00447947 */ /* 0x000fea0003800000 */
.L_x_3475:
        /* <DEDUP_REMOVED lines=21> */
[----:B------:R-:W-:Y:S06]  /*95a0*/  @P4 BRA `(.L_x_3531) ;  /* 0x00000000006c4947 */ /* 0x000fec0003800000 */
[----:B------:R-:W-:Y:S01]  /*95b0*/  ULDC.64 UR4, c[0x0][0x3e8] ;  /* 0x0000fa0000047ab9 */ /* 0x000fe20000000a00 */
[----:B------:R-:W-:Y:S02]  /*95c0*/  CS2R R54, SRZ ;  /* 0x0000000000367805 */ /* 0x000fe4000001ff00 */
[----:B------:R-:W-:Y:S02]  /*95d0*/  IADD3 R80, P2, P3, R110, UR4, R94 ;  /* 0x000000046e507c10 */ /* 0x000fe4000fb5e05e */
[----:B------:R-:W-:Y:S02]  /*95e0*/  CS2R R52, SRZ ;  /* 0x0000000000347805 */ /* 0x000fe4000001ff00 */
[----:B------:R-:W-:Y:S02]  /*95f0*/  CS2R R66, SRZ ;  /* 0x0000000000427805 */ /* 0x000fe4000001ff00 */
[----:B------:R-:W-:Y:S02]  /*9600*/  CS2R R64, SRZ ;  /* 0x0000000000407805 */ /* 0x000fe4000001ff00 */
[----:B------:R-:W-:Y:S01]  /*9610*/  IADD3.X R81, R20, UR5, R100, P2, P3 ;  /* 0x0000000514517c10 */ /* 0x000fe200097e6464 */
[----:B------:R-:W-:-:S02]  /*9620*/  ULDC.64 UR4, c[0x0][0x400] ;  /* 0x0001000000047ab9 */ /* 0x000fc40000000a00 */
[----:B------:R-:W-:-:S04]  /*9630*/  IADD3 R84, P2, P3, R104, UR4, R92 ;  /* 0x0000000468547c10 */ /* 0x000fc8000fb5e05c */
[----:B------:R-:W-:Y:S02]  /*9640*/  IADD3.X R85, R25, UR5, R43, P2, P3 ;  /* 0x0000000519557c10 */ /* 0x000fe400097e642b */
[----:B------:R-:W-:Y:S02]  /*9650*/  ISETP.GE.AND P2, PT, R18, R133, PT ;  /* 0x000000851200720c */ /* 0x000fe40003f46270 */
[----:B------:R-:W-:Y:S02]  /*9660*/  CS2R R50, SRZ ;  /* 0x0000000000327805 */ /* 0x000fe4000001ff00 */
[----:B------:R-:W-:Y:S02]  /*9670*/  CS2R R48, SRZ ;  /* 0x0000000000307805 */ /* 0x000fe4000001ff00 */
[----:B------:R-:W-:Y:S02]  /*9680*/  CS2R R62, SRZ ;  /* 0x00000000003e7805 */ /* 0x000fe4000001ff00 */
[----:B------:R-:W-:-:S05]  /*9690*/  CS2R R60, SRZ ;  /* 0x00000000003c7805 */ /* 0x000fca000001ff00 */
[----:B------:R0:W5:Y:S04]  /*96a0*/  @!P2 LDG.E.128 R52, desc[UR54][R80.64] ;  /* 0x000000365034a981 */ /* 0x000168000c1e1d00 */
[----:B------:R0:W5:Y:S01]  /*96b0*/  @!P2 LDG.E.128 R64, desc[UR54][R84.64] ;  /* 0x000000365440a981 */ /* 0x000162000c1e1d00 */
[----:B------:R-:W-:Y:S02]  /*96c0*/  ISETP.GE.AND P2, PT, R0, R133, PT ;  /* 0x000000850000720c */ /* 0x000fe40003f46270 */
[----:B------:R-:W-:Y:S02]  /*96d0*/  CS2R R46, SRZ ;  /* 0x00000000002e7805 */ /* 0x000fe4000001ff00 */
[----:B------:R-:W-:Y:S02]  /*96e0*/  CS2R R44, SRZ ;  /* 0x00000000002c7805 */ /* 0x000fe4000001ff00 */
[----:B------:R-:W-:-:S02]  /*96f0*/  CS2R R58, SRZ ;  /* 0x00000000003a7805 */ /* 0x000fc4000001ff00 */
[----:B------:R-:W-:-:S05]  /*9700*/  CS2R R56, SRZ ;  /* 0x0000000000387805 */ /* 0x000fca000001ff00 */
[----:B------:R0:W5:Y:S04]  /*9710*/  @!P2 LDG.E.128 R48, desc[UR54][R80.64+0x20] ;  /* 0x000020365030a981 */ /* 0x000168000c1e1d00 */
[----:B------:R0:W5:Y:S01]  /*9720*/  @!P2 LDG.E.128 R60, desc[UR54][R84.64+0x20] ;  /* 0x00002036543ca981 */ /* 0x000162000c1e1d00 */
[----:B------:R-:W-:-:S13]  /*9730*/  ISETP.GE.AND P2, PT, R6, R133, PT ;  /* 0x000000850600720c */ /* 0x000fda0003f46270 */
[----:B------:R0:W5:Y:S04]  /*9740*/  @!P2 LDG.E.128 R44, desc[UR54][R80.64+0x40] ;  /* 0x00004036502ca981 */ /* 0x000168000c1e1d00 */
[----:B------:R0:W5:Y:S02]  /*9750*/  @!P2 LDG.E.128 R56, desc[UR54][R84.64+0x40] ;  /* 0x000040365438a981 */ /* 0x000164000c1e1d00 */
.L_x_3531:
[----:B------:R-:W-:Y:S05]  /*9760*/  BSYNC B1 ;  /* 0x0000000000017941 */ /* 0x000fea0003800000 */
.L_x_3530:
[----:B------:R-:W-:Y:S01]  /*9770*/  VIADD R97, R220, 0x80 ;  /* 0x00000080dc617836 */ /* 0x000fe20000000000 */
[----:B------:R-:W-:Y:S01]  /*9780*/  BSSY B1, `(.L_x_3532) ;  /* 0x0000029000017945 */ /* 0x000fe20003800000 */
[----:B0-----:R-:W-:Y:S02]  /*9790*/  CS2R R80, SRZ ;  /* 0x0000000000507805 */ /* 0x001fe4000001ff00 */
[----:B------:R-:W-:Y:S02]  /*97a0*/  CS2R R86, SRZ ;  /* 0x0000000000567805 */ /* 0x000fe4000001ff00 */
[----:B------:R-:W-:Y:S02]  /*97b0*/  CS2R R84, SRZ ;  /* 0x0000000000547805 */ /* 0x000fe4000001ff00 */
[----:B------:R-:W-:Y:S02]  /*97c0*/  ISETP.GE.AND P3, PT, R97, R42, PT ;  /* 0x0000002a6100720c */ /* 0x000fe40003f66270 */
[----:B------:R-:W-:-:S02]  /*97d0*/  CS2R R90, SRZ ;  /* 0x00000000005a7805 */ /* 0x000fc4000001ff00 */
[----:B------:R-:W-:Y:S01]  /*97e0*/  CS2R R88, SRZ ;  /* 0x0000000000587805 */ /* 0x000fe2000001ff00 */
[----:B-----5:R-:W-:Y:S01]  /*97f0*/  IMAD.MOV.U32 R168, RZ, RZ, R46 ;  /* 0x000000ffffa87224 */ /* 0x020fe200078e002e */
[----:B------:R-:W-:-:S07]  /*9800*/  MOV R169, R44 ;  /* 0x0000002c00a97202 */ /* 0x000fce0000000f00 */
[----:B------:R-:W-:Y:S05]  /*9810*/  @P3 BRA `(.L_x_3533) ;  /* 0x00000000007c3947 */ /* 0x000fea0003800000 */
[----:B------:R-:W-:Y:S01]  /*9820*/  IADD3 R93, P2, P5, R110, R94, R11 ;  /* 0x0000005e6e5d7210 */ /* 0x000fe20007d5e00b */
[----:B------:R-:W-:Y:S01]  /*9830*/  ULDC.64 UR4, c[0x0][0x3e8] ;  /* 0x0000fa0000047ab9 */ /* 0x000fe20000000a00 */
[----:B------:R-:W-:Y:S02]  /*9840*/  CS2R R78, SRZ ;  /* 0x00000000004e7805 */ /* 0x000fe4000001ff00 */
[----:B------:R-:W-:Y:S02]  /*9850*/  CS2R R76, SRZ ;  /* 0x00000000004c7805 */ /* 0x000fe4000001ff00 */
[----:B------:R-:W-:Y:S02]  /*9860*/  IADD3.X R100, R20, R100, R10, P2, P5 ;  /* 0x0000006414647210 */ /* 0x000fe400017ea40a */
[----:B------:R-:W-:Y:S02]  /*9870*/  CS2R R90, SRZ ;  /* 0x00000000005a7805 */ /* 0x000fe4000001ff00 */
[----:B------:R-:W-:-:S02]  /*9880*/  IADD3 R94, P2, P5, R104, R92, R14 ;  /* 0x0000005c685e7210 */ /* 0x000fc40007d5e00e */
[----:B------:R-:W-:Y:S02]  /*9890*/  CS2R R88, SRZ ;  /* 0x0000000000587805 */ /* 0x000fe4000001ff00 */
        /* <DEDUP_REMOVED lines=23> */
.L_x_3533:
[----:B------:R-:W-:Y:S05]  /*9a10*/  BSYNC B1 ;  /* 0x0000000000017941 */ /* 0x000fea0003800000 */
.L_x_3532:
[----:B------:R-:W-:Y:S01]  /*9a20*/  UISETP.NE.AND UP0, UPT, UR53, 0x3, UPT ;  /* 0x000000033500788c */ /* 0x000fe2000bf05270 */
[----:B------:R-:W-:Y:S01]  /*9a30*/  IMAD.MOV.U32 R176, RZ, RZ, R50 ;  /* 0x000000ffffb07224 */ /* 0x000fe200078e0032 */
[----:B------:R-:W-:Y:S01]  /*9a40*/  MOV R174, R62 ;  /* 0x0000003e00ae7202 */ /* 0x000fe20000000f00 */
[----:B------:R-:W-:Y:S01]  /*9a50*/  IMAD.MOV.U32 R175, RZ, RZ, R48 ;  /* 0x000000ffffaf7224 */ /* 0x000fe200078e0030 */
[----:B-----5:R-:W-:Y:S01]  /*9a60*/  MOV R160, R72 ;  /* 0x0000004800a07202 */ /* 0x020fe20000000f00 */
        /* <DEDUP_REMOVED lines=21> */
.L_x_3534:
[----:B------:R-:W-:Y:S01]  /*9bc0*/  IMAD R43, R17, 0x8, R16 ;  /* 0x00000008112b7824 */ /* 0x000fe200078e0210 */
[----:B------:R-:W-:Y:S01]  /*9bd0*/  SHF.L.U32 R100, R221, 0x1f, RZ ;  /* 0x0000001fdd647819 */ /* 0x000fe200000006ff */
[----:B------:R-:W1:Y:S01]  /*9be0*/  LDC R156, c[0x0][0x2f4] ;  /* 0x0000bd00ff9c7b82 */ /* 0x000e620000000800 */
[----:B------:R-:W-:Y:S01]  /*9bf0*/  BSSY B1, `(.L_x_3535) ;  /* 0x0000004000017945 */ /* 0x000fe20003800000 */
[----:B------:R-:W-:Y:S01]  /*9c00*/  IMAD.MOV.U32 R137, RZ, RZ, R96 ;  /* 0x000000ffff897224 */ /* 0x000fe200078e0060 */
[----:B------:R-:W2:Y:S02]  /*9c10*/  SYNCS.PHASECHK.TRANS64.TRYWAIT P5, [R43+URZ+0x33490], R100 ;  /* 0x033490642b0075a7 */ /* 0x000ea400080a017f */
[----:B--2---:R-:W-:Y:S05]  /*9c20*/  @!P5 BRA `(.L_x_3536) ;  /* 0x000002540000d947 */ /* 0x004fea0003800000 */
.L_x_3808:
[----:B------:R-:W-:Y:S05]  /*9c30*/  BSYNC B1 ;  /* 0x0000000000017941 */ /* 0x000fea0003800000 */
.L_x_3535:
[----:B------:R-:W3:Y:S01]  /*9c40*/  LDC.64 R138, c[0x0][0x300] ;  /* 0x0000c000ff8a7b82 */ /* 0x000ee20000000a00 */
[----:B------:R-:W-:Y:S01]  /*9c50*/  BSSY B1, `(.L_x_3537) ;  /* 0x0000312000017945 */ /* 0x000fe20003800000 */
[----:B-1----:R-:W-:-:S03]  /*9c60*/  IMAD.IADD R162, R156, 0x1, -R121 ;  /* 0x000000019ca27824 */ /* 0x002fc600078e0a79 */
[----:B------:R-:W-:Y:S05]  /*9c70*/  @P4 BRA `(.L_x_3538) ;  /* 0x00000030003c4947 */ /* 0x000fea0003800000 */
[----:B------:R-:W-:Y:S01]  /*9c80*/  ISETP.NE.AND P4, PT, R34, RZ, PT ;  /* 0x000000ff2200720c */ /* 0x000fe20003f85270 */
[-C--:B---3--:R-:W-:Y:S01]  /*9c90*/  IMAD.WIDE.U32 R140, R220, R138.reuse, R136 ;  /* 0x0000008adc8c7225 */ /* 0x088fe200078e0088 */
[----:B0-----:R-:W-:Y:S01]  /*9ca0*/  SHF.R.S32.HI R92, RZ, 0x1f, R220 ;  /* 0x0000001fff5c7819 */ /* 0x001fe200000114dc */
[----:B------:R-:W-:Y:S04]  /*9cb0*/  BSSY B2, `(.L_x_3539) ;  /* 0x0000104000027945 */ /* 0x000fe80003800000 */
[----:B------:R-:W-:-:S04]  /*9cc0*/  IMAD R172, R92, R138, RZ ;  /* 0x0000008a5cac7224 */ /* 0x000fc800078e02ff */
[----:B------:R-:W-:-:S04]  /*9cd0*/  IMAD R172, R220, R139, R172 ;  /* 0x0000008bdcac7224 */ /* 0x000fc800078e02ac */
[----:B------:R-:W-:Y:S01]  /*9ce0*/  IMAD.IADD R172, R172, 0x1, R141 ;  /* 0x00000001acac7824 */ /* 0x000fe200078e028d */
[----:B------:R-:W-:Y:S06]  /*9cf0*/  @!P4 BRA `(.L_x_3540) ;  /* 0x0000000c00fcc947 */ /* 0x000fec0003800000 */
[----:B------:R-:W-:Y:S01]  /*9d00*/  SEL R92, R121, R162, !P0 ;  /* 0x000000a2795c7207 */ /* 0x000fe20004000000 */
[----:B------:R-:W-:Y:S01]  /*9d10*/  BSSY B3, `(.L_x_3541) ;  /* 0x00000f1000037945 */ /* 0x000fe20003800000 */
[----:B------:R-:W-:Y:S02]  /*9d20*/  ISETP.GE.AND P4, PT, R18, R133, PT ;  /* 0x000000851200720c */ /* 0x000fe40003f86270 */
[----:B------:R-:W-:-:S04]  /*9d30*/  SHF.R.S32.HI R93, RZ, 0x1f, R92 ;  /* 0x0000001fff5d7819 */ /* 0x000fc8000001145c */
[----:B------:R-:W-:-:S04]  /*9d40*/  LEA.HI R93, R93, R92, RZ, 0x5 ;  /* 0x0000005c5d5d7211 */ /* 0x000fc800078f28ff */
[----:B------:R-:W-:-:S04]  /*9d50*/  LEA.HI.SX32 R181, R93, R120, 0x1b ;  /* 0x000000785db57211 */ /* 0x000fc800078fdaff */
[----:B------:R-:W-:-:S04]  /*9d60*/  SHF.R.S32.HI R93, RZ, 0x1f, R181 ;  /* 0x0000001fff5d7819 */ /* 0x000fc800000114b5 */
[----:B------:R-:W-:Y:S01]  /*9d70*/  LEA.HI R93, R93, R181, RZ, 0x2 ;  /* 0x000000b55d5d7211 */ /* 0x000fe200078f10ff */
[----:B------:R-:W-:-:S03]  /*9d80*/  IMAD.SHL.U32 R181, R181, 0x10, RZ ;  /* 0x00000010b5b57824 */ /* 0x000fc600078e00ff */
[----:B------:R-:W-:Y:S02]  /*9d90*/  SHF.R.S32.HI R93, RZ, 0x2, R93 ;  /* 0x00000002ff5d7819 */ /* 0x000fe4000001145d */
[----:B------:R-:W-:-:S03]  /*9da0*/  LOP3.LUT R92, R227, 0x30, R181, 0xf8, !PT ;  /* 0x00000030e35c7812 */ /* 0x000fc600078ef8b5 */
[----:B------:R-:W-:Y:S01]  /*9db0*/  IMAD R93, R93, 0x2800, R229 ;  /* 0x000028005d5d7824 */ /* 0x000fe200078e02e5 */
[----:B------:R-:W-:-:S04]  /*9dc0*/  LOP3.LUT R92, R92, R228, RZ, 0x3c, !PT ;  /* 0x000000e45c5c7212 */ /* 0x000fc800078e3cff */
[----:B------:R-:W-:-:S05]  /*9dd0*/  IADD3 R92, R93, R92, RZ ;  /* 0x0000005c5d5c7210 */ /* 0x000fca0007ffe0ff */
[C---:B------:R-:W-:Y:S02]  /*9de0*/  IMAD R96, R17.reuse, 0x7800, R92 ;  /* 0x0000780011607824 */ /* 0x040fe400078e025c */
[----:B------:R-:W-:Y:S02]  /*9df0*/  IMAD R92, R17, 0x7800, R145 ;  /* 0x00007800115c7824 */ /* 0x000fe400078e0291 */
[C---:B------:R-:W-:Y:S02]  /*9e00*/  IMAD.IADD R96, R16.reuse, 0x1, R96 ;  /* 0x0000000110607824 */ /* 0x040fe400078e0260 */
[----:B------:R-:W-:-:S04]  /*9e10*/  IMAD.IADD R92, R16, 0x1, R92 ;  /* 0x00000001105c7824 */ /* 0x000fc800078e025c */
[----:B------:R-:W0:Y:S04]  /*9e20*/  LDS.128 R96, [R96+0x24200] ;  /* 0x0242000060607984 */ /* 0x000e280000000c00 */
[----:B------:R-:W1:Y:S01]  /*9e30*/  LDS.128 R92, [R92+0x24200] ;  /* 0x024200005c5c7984 */ /* 0x000e620000000c00 */
[----:B------:R-:W-:Y:S05]  /*9e40*/  @P4 BRA `(.L_x_3542) ;  /* 0x0000000c00744947 */ /* 0x000fea0003800000 */
[----:B------:R-:W-:Y:S02]  /*9e50*/  SHF.R.U32.HI R64, RZ, 0x8, R53 ;  /* 0x00000008ff407819 */ /* 0x000fe40000011635 */
[----:B------:R-:W-:Y:S02]  /*9e60*/  SHF.R.U32.HI R184, RZ, 0x8, R65 ;  /* 0x00000008ffb87819 */ /* 0x000fe40000011641 */
[----:B------:R-:W-:Y:S01]  /*9e70*/  LOP3.LUT R54, R53, 0xff, RZ, 0xc0, !PT ;  /* 0x000000ff35367812 */ /* 0x000fe200078ec0ff */
[----:B------:R-:W-:Y:S01]  /*9e80*/  IMAD.SHL.U32 R64, R64, 0x100, RZ ;  /* 0x0000010040407824 */ /* 0x000fe200078e00ff */
[----:B------:R-:W-:Y:S01]  /*9e90*/  SHF.R.U32.HI R185, RZ, 0x18, R53 ;  /* 0x00000018ffb97819 */ /* 0x000fe20000011635 */
[----:B------:R-:W-:Y:S01]  /*9ea0*/  IMAD.SHL.U32 R184, R184, 0x100, RZ ;  /* 0x00000100b8b87824 */ /* 0x000fe200078e00ff */
[----:B------:R-:W-:Y:S02]  /*9eb0*/  SHF.R.U32.HI R183, RZ, 0x10, R65 ;  /* 0x00000010ffb77819 */ /* 0x000fe40000011641 */
[----:B------:R-:W-:-:S02]  /*9ec0*/  LOP3.LUT R187, R65, 0xff, RZ, 0xc0, !PT ;  /* 0x000000ff41bb7812 */ /* 0x000fc400078ec0ff */
[----:B------:R-:W-:Y:S02]  /*9ed0*/  SHF.R.U32.HI R65, RZ, 0x18, R65 ;  /* 0x00000018ff417819 */ /* 0x000fe40000011641 */
[----:B------:R-:W-:Y:S02]  /*9ee0*/  SHF.R.U32.HI R52, RZ, 0x10, R53 ;  /* 0x00000010ff347819 */ /* 0x000fe40000011635 */
[--C-:B------:R-:W-:Y:S02]  /*9ef0*/  SHF.R.U32.HI R53, RZ, 0x10, R55.reuse ;  /* 0x00000010ff357819 */ /* 0x100fe40000011637 */
[--C-:B------:R-:W-:Y:S01]  /*9f00*/  SHF.R.U32.HI R182, RZ, 0x8, R55.reuse ;  /* 0x00000008ffb67819 */ /* 0x100fe20000011637 */
[----:B------:R-:W-:Y:S01]  /*9f10*/  IMAD.U32 R52, R52, 0x10000, RZ ;  /* 0x0001000034347824 */ /* 0x000fe200078e00ff */
[----:B------:R-:W-:Y:S01]  /*9f20*/  LOP3.LUT R66, R55, 0xff, RZ, 0xc0, !PT ;  /* 0x000000ff37427812 */ /* 0x000fe200078ec0ff */
[----:B------:R-:W-:Y:S01]  /*9f30*/  IMAD.U32 R53, R53, 0x10000, RZ ;  /* 0x0001000035357824 */ /* 0x000fe200078e00ff */
[----:B------:R-:W-:-:S02]  /*9f40*/  SHF.R.U32.HI R186, RZ, 0x18, R55 ;  /* 0x00000018ffba7819 */ /* 0x000fc40000011637 */
[----:B------:R-:W-:Y:S02]  /*9f50*/  PRMT R185, R185, 0x654, R54 ;  /* 0x00000654b9b97816 */ /* 0x000fe40000000036 */
[--C-:B------:R-:W-:Y:S02]  /*9f60*/  SHF.R.U32.HI R54, RZ, 0x10, R67.reuse ;  /* 0x00000010ff367819 */ /* 0x100fe40000011643 */
[----:B------:R-:W-:Y:S02]  /*9f70*/  SHF.R.U32.HI R55, RZ, 0x8, R67 ;  /* 0x00000008ff377819 */ /* 0x000fe40000011643 */
[----:B------:R-:W-:Y:S01]  /*9f80*/  LOP3.LUT R188, R67, 0xff, RZ, 0xc0, !PT ;  /* 0x000000ff43bc7812 */ /* 0x000fe200078ec0ff */
[----:B------:R-:W-:Y:S01]  /*9f90*/  IMAD.U32 R54, R54, 0x10000, RZ ;  /* 0x0001000036367824 */ /* 0x000fe200078e00ff */
[----:B------:R-:W-:Y:S01]  /*9fa0*/  PRMT R65, R65, 0x654, R187 ;  /* 0x0000065441417816 */ /* 0x000fe200000000bb */
[----:B------:R-:W-:Y:S01]  /*9fb0*/  IMAD.SHL.U32 R55, R55, 0x100, RZ ;  /* 0x0000010037377824 */ /* 0x000fe200078e00ff */
[----:B------:R-:W-:-:S02]  /*9fc0*/  SHF.R.U32.HI R67, RZ, 0x18, R67 ;  /* 0x00000018ff437819 */ /* 0x000fc40000011643 */
[----:B------:R-:W-:Y:S02]  /*9fd0*/  LOP3.LUT R64, R185, 0xff00, R64, 0xf8, !PT ;  /* 0x0000ff00b9407812 */ /* 0x000fe400078ef840 */
[----:B------:R-:W-:Y:S02]  /*9fe0*/  PRMT R186, R186, 0x654, R66 ;  /* 0x00000654baba7816 */ /* 0x000fe40000000042 */
[----:B------:R-:W-:Y:S02]  /*9ff0*/  LOP3.LUT R65, R65, 0xff00, R184, 0xf8, !PT ;  /* 0x0000ff0041417812 */ /* 0x000fe400078ef8b8 */
[----:B------:R-:W-:Y:S02]  /*a000*/  SHF.L.U32 R183, R183, 0x10, RZ ;  /* 0x00000010b7b77819 */ /* 0x000fe400000006ff */
[----:B------:R-:W-:Y:S01]  /*a010*/  PRMT R66, R67, 0x654, R188 ;  /* 0x0000065443427816 */ /* 0x000fe200000000bc */
[----:B------:R-:W-:Y:S01]  /*a020*/  IMAD.SHL.U32 R67, R182, 0x100, RZ ;  /* 0x00000100b6437824 */ /* 0x000fe200078e00ff */
[----:B------:R-:W-:-:S02]  /*a030*/  LOP3.LUT R182, R64, 0xff0000, R52, 0xf8, !PT ;  /* 0x00ff000040b67812 */ /* 0x000fc400078ef834 */
[----:B------:R-:W-:Y:S02]  /*a040*/  LOP3.LUT R52, R65, 0xff0000, R183, 0xf8, !PT ;  /* 0x00ff000041347812 */ /* 0x000fe400078ef8b7 */
[----:B0-----:R-:W-:Y:S02]  /*a050*/  F2FP.F16.E4M3.UNPACK_B R183, R97 ;  /* 0x00000061ffb7723e */ /* 0x001fe400020006ff */
[----:B------:R-:W-:Y:S02]  /*a060*/  F2FP.F16.E4M3.UNPACK_B R185, R52 ;  /* 0x00000034ffb9723e */ /* 0x000fe400020006ff */
[----:B-1----:R-:W-:Y:S01]  /*a070*/  F2FP.F16.E4M3.UNPACK_B R64, R93 ;  /* 0x0000005dff40723e */ /* 0x002fe200020006ff */
[----:B------:R-:W-:Y:S01]  /*a080*/  HADD2.F32 R65, -RZ, R183.H0_H0 ;  /* 0x200000b7ff417230 */ /* 0x000fe20000004100 */
[----:B------:R-:W-:Y:S01]  /*a090*/  LOP3.LUT R67, R186, 0xff00, R67, 0xf8, !PT ;  /* 0x0000ff00ba437812 */ /* 0x000fe200078ef843 */
[--C-:B------:R-:W-:Y:S01]  /*a0a0*/  HADD2.F32 R188, -RZ, R185.reuse.H0_H0 ;  /* 0x200000b9ffbc7230 */ /* 0x100fe20000004100 */
        /* <DEDUP_REMOVED lines=13> */
[----:B------:R-:W-:-:S04]  /*a180*/  LOP3.LUT R66, R66, 0xff00, R55, 0xf8, !PT ;  /* 0x0000ff0042427812 */ /* 0x000fc800078ef837 */
        /* <DEDUP_REMOVED lines=23> */
[----:B------:R-:W-:Y:S01]  /*a300*/  LOP3.LUT R53, R66, 0xff0000, R54, 0xf8, !PT ;  /* 0x00ff000042357812 */ /* 0x000fe200078ef836 */
[----:B------:R-:W-:Y:S01]  /*a310*/  IMAD.MOV.U32 R54, RZ, RZ, R99 ;  /* 0x000000ffff367224 */ /* 0x000fe200078e0063 */
[----:B------:R-:W-:Y:S02]  /*a320*/  F2FP.F16.E4M3.UNPACK_B R66, R95 ;  /* 0x0000005fff42723e */ /* 0x000fe400020006ff */
[----:B------:R-:W-:Y:S02]  /*a330*/  F2FP.F16.E4M3.UNPACK_B R99, R53 ;  /* 0x00000035ff63723e */ /* 0x000fe400020006ff */
[-C--:B------:R-:W-:Y:S01]  /*a340*/  F2FP.F16.E4M3.UNPACK_B R55, R54.reuse ;  /* 0x00000036ff37723e */ /* 0x080fe200020006ff */
[----:B------:R-:W-:Y:S01]  /*a350*/  HADD2.F32 R189, -RZ, R66.H0_H0 ;  /* 0x20000042ffbd7230 */ /* 0x000fe20000004100 */
        /* <DEDUP_REMOVED lines=15> */
[-C--:B------:R-:W-:Y:S01]  /*a450*/  FMUL.FTZ R66, R55, R99.reuse ;  /* 0x0000006337427220 */ /* 0x080fe20000410000 */
[----:B------:R-:W-:Y:S01]  /*a460*/  FFMA.FTZ R190, R189, R188, -R190 ;  /* 0x000000bcbdbe7223 */ /* 0x000fe200000108be */
[----:B------:R-:W-:Y:S01]  /*a470*/  HADD2.F32 R188, -RZ, R53.H0_H0 ;  /* 0x20000035ffbc7230 */ /* 0x000fe20000004100 */
[----:B------:R-:W-:Y:S01]  /*a480*/  F2FP.SATFINITE.E4M3.F32.PACK_AB_MERGE_C R183, R183, R184, R93 ;  /* 0x000000b8b7b7723e */ /* 0x000fe2000480705d */
[C---:B------:R-:W-:Y:S01]  /*a490*/  FFMA.FTZ R66, R67.reuse, R186, -R66 ;  /* 0x000000ba43427223 */ /* 0x040fe20000010842 */
[----:B------:R-:W-:Y:S01]  /*a4a0*/  FMUL.FTZ R67, R67, R99 ;  /* 0x0000006343437220 */ /* 0x000fe20000410000 */
[----:B------:R-:W-:Y:S01]  /*a4b0*/  HADD2.F32 R99, -RZ, R97.H0_H0 ;  /* 0x20000061ff637230 */ /* 0x000fe20000004100 */
[----:B------:R-:W-:Y:S01]  /*a4c0*/  F2FP.F16.E4M3.UNPACK_B R93, R96.H1 ;  /* 0x00000060ff5d723e */ /* 0x000fe200030006ff */
[----:B------:R-:W-:-:S02]  /*a4d0*/  HADD2.F32 R53, -RZ, R53.H1_H1 ;  /* 0x30000035ff357230 */ /* 0x000fc40000004100 */
[----:B------:R-:W-:Y:S01]  /*a4e0*/  FFMA.FTZ R55, R55, R186, R67 ;  /* 0x000000ba37377223 */ /* 0x000fe20000010043 */
[----:B------:R-:W-:Y:S01]  /*a4f0*/  F2FP.F16.E4M3.UNPACK_B R67, R95.H1 ;  /* 0x0000005fff43723e */ /* 0x000fe200030006ff */
[--C-:B------:R-:W-:Y:S01]  /*a500*/  HADD2.F32 R95, -RZ, R54.reuse.H0_H0 ;  /* 0x20000036ff5f7230 */ /* 0x100fe20000004100 */
[----:B------:R-:W-:Y:S01]  /*a510*/  F2FP.SATFINITE.E4M3.F32.PACK_AB_MERGE_C R52, R182, R52, RZ ;  /* 0x00000034b634723e */ /* 0x000fe200048070ff */
[----:B------:R-:W-:Y:S01]  /*a520*/  HADD2.F32 R54, -RZ, R54.H1_H1 ;  /* 0x30000036ff367230 */ /* 0x000fe20000004100 */
[----:B------:R-:W-:Y:S01]  /*a530*/  F2FP.F16.E4M3.UNPACK_B R96, R96 ;  /* 0x00000060ff60723e */ /* 0x000fe200020006ff */
[--C-:B------:R-:W-:Y:S02]  /*a540*/  HADD2.F32 R186, -RZ, R67.reuse.H0_H0 ;  /* 0x20000043ffba7230 */ /* 0x100fe40000004100 */
[----:B------:R-:W-:Y:S01]  /*a550*/  FMUL.FTZ R189, R95, R188 ;  /* 0x000000bc5fbd7220 */ /* 0x000fe20000410000 */
[----:B------:R-:W-:Y:S01]  /*a560*/  HADD2.F32 R67, -RZ, R67.H1_H1 ;  /* 0x30000043ff437230 */ /* 0x000fe20000004100 */
[----:B------:R-:W-:Y:S01]  /*a570*/  F2FP.SATFINITE.E4M3.F32.PACK_AB_MERGE_C R52, R64, R65, R52 ;  /* 0x000000414034723e */ /* 0x000fe20004807034 */
[----:B------:R-:W-:-:S02]  /*a580*/  HADD2.F32 R97, -RZ, R97.H1_H1 ;  /* 0x30000061ff617230 */ /* 0x000fc40000004100 */
[C---:B------:R-:W-:Y:S01]  /*a590*/  FFMA.FTZ R189, R186.reuse, R99, -R189 ;  /* 0x00000063babd7223 */ /* 0x040fe200000108bd */
[----:B------:R-:W-:-:S04]  /*a5a0*/  FMUL.FTZ R186, R186, R188 ;  /* 0x000000bcbaba7220 */ /* 0x000fc80000410000 */
[----:B------:R-:W-:Y:S01]  /*a5b0*/  FFMA.FTZ R186, R95, R99, R186 ;  /* 0x000000635fba7223 */ /* 0x000fe200000100ba */
[CC--:B------:R-:W-:Y:S01]  /*a5c0*/  FMUL.FTZ R95, R54.reuse, R53.reuse ;  /* 0x00000035365f7220 */ /* 0x0c0fe20000410000 */
[C---:B------:R-:W-:Y:S01]  /*a5d0*/  FMUL.FTZ R53, R67.reuse, R53 ;  /* 0x0000003543357220 */ /* 0x040fe20000410000 */
[----:B------:R-:W-:Y:S02]  /*a5e0*/  F2FP.F16.E4M3.UNPACK_B R99, R177.H1 ;  /* 0x000000b1ff63723e */ /* 0x000fe400030006ff */
        /* <DEDUP_REMOVED lines=52> */
[-C--:B------:R-:W-:Y:S01]  /*a930*/  F2FP.F16.E4M3.UNPACK_B R92, R179.reuse.H1 ;  /* 0x000000b3ff5c723e */ /* 0x080fe200030006ff */
        /* <DEDUP_REMOVED lines=11> */
[----:B------:R-:W-:Y:S01]  /*a9f0*/  FMUL.FTZ R189, R177, R189 ;  /* 0x000000bdb1bd7220 */ /* 0x000fe20000410000 */
        /* <DEDUP_REMOVED lines=34> */
.L_x_3542:
[----:B------:R-:W-:Y:S05]  /*ac20*/  BSYNC B3 ;  /* 0x0000000000037941 */ /* 0x000fea0003800000 */
.L_x_3541:
[----:B------:R-:W-:-:S13]  /*ac30*/  ISETP.GE.AND P4, PT, R181, R156, PT ;  /* 0x0000009cb500720c */ /* 0x000fda0003f86270 */
[--C-:B------:R-:W-:Y:S02]  /*ac40*/  @!P4 SHF.R.S32.HI R55, RZ, 0x1f, R181.reuse ;  /* 0x0000001fff37c819 */ /* 0x100fe400000114b5 */
[----:B------:R-:W-:-:S04]  /*ac50*/  @!P4 IADD3 R54, P5, P6, R118, R140, R181 ;  /* 0x0000008c7636c210 */ /* 0x000fc80007ebe0b5 */
[----:B------:R-:W-:Y:S02]  /*ac60*/  @!P4 IADD3.X R55, R4, R172, R55, P5, P6 ;  /* 0x000000ac0437c210 */ /* 0x000fe40002fec437 */
[----:B------:R-:W-:-:S04]  /*ac70*/  IADD3 R52, P5, P6, R118, R140, R26 ;  /* 0x0000008c76347210 */ /* 0x000fc80007ebe01a */
[----:B------:R-:W-:Y:S02]  /*ac80*/  IADD3.X R53, R4, R172, R30, P5, P6 ;  /* 0x000000ac04357210 */ /* 0x000fe40002fec41e */
[----:B------:R-:W-:-:S05]  /*ac90*/  IADD3 R52, P5, R52, R124, RZ ;  /* 0x0000007c34347210 */ /* 0x000fca0007fbe0ff */
[----:B------:R-:W-:Y:S01]  /*aca0*/  IMAD.X R53, R53, 0x1, R125, P5 ;  /* 0x0000000135357824 */ /* 0x000fe200028e067d */
[----:B------:R-:W-:-:S04]  /*acb0*/  @!P4 IADD3 R54, P5, R54, R124, RZ ;  /* 0x0000007c3636c210 */ /* 0x000fc80007fbe0ff */
[----:B------:R-:W-:Y:S01]  /*acc0*/  @!P4 IADD3.X R55, R55, R125, RZ, P5, !PT ;  /* 0x0000007d3737c210 */ /* 0x000fe20002ffe4ff */
[----:B-1----:R1:W-:Y:S04]  /*acd0*/  STG.E.128 desc[UR54][R52.64], R92 ;  /* 0x0000005c34007986 */ /* 0x0023e8000c101d36 */
[----:B0-----:R1:W-:Y:S04]  /*ace0*/  @!P4 STG.E.128 desc[UR54][R54.64], R96 ;  /* 0x000000603600c986 */ /* 0x0013e8000c101d36 */
.L_x_3540:
[----:B------:R-:W-:Y:S05]  /*acf0*/  BSYNC B2 ;  /* 0x0000000000027941 */ /* 0x000fea0003800000 */
.L_x_3539:
[----:B------:R-:W-:Y:S01]  /*ad00*/  ISETP.NE.AND P4, PT, R35, RZ, PT ;  /* 0x000000ff2300720c */ /* 0x000fe20003f85270 */
[----:B------:R-:W-:-:S12]  /*ad10*/  BSSY B2, `(.L_x_3543) ;  /* 0x0000103000027945 */ /* 0x000fd80003800000 */
[----:B------:R-:W-:Y:S05]  /*ad20*/  @!P4 BRA `(.L_x_3544) ;  /* 0x000000100004c947 */ /* 0x000fea0003800000 */
[----:B-1----:R-:W-:Y:S01]  /*ad30*/  SEL R52, R121, R162, !P1 ;  /* 0x000000a279347207 */ /* 0x002fe20004800000 */
        /* <DEDUP_REMOVED lines=11> */
[----:B------:R-:W-:-:S05]  /*adf0*/  LOP3.LUT R52, R52, R228, RZ, 0x3c, !PT ;  /* 0x000000e434347212 */ /* 0x000fca00078e3cff */
[----:B------:R-:W-:-:S04]  /*ae00*/  IMAD.IADD R52, R53, 0x1, R52 ;  /* 0x0000000135347824 */ /* 0x000fc800078e0234 */
[C---:B------:R-:W-:Y:S02]  /*ae10*/  IMAD R64, R17.reuse, 0x7800, R52 ;  /* 0x0000780011407824 */ /* 0x040fe400078e0234 */
[----:B------:R-:W-:Y:S02]  /*ae20*/  IMAD R52, R17, 0x7800, R144 ;  /* 0x0000780011347824 */ /* 0x000fe400078e0290 */
[C---:B------:R-:W-:Y:S02]  /*ae30*/  IMAD.IADD R64, R16.reuse, 0x1, R64 ;  /* 0x0000000110407824 */ /* 0x040fe400078e0240 */
[----:B------:R-:W-:-:S04]  /*ae40*/  IMAD.IADD R52, R16, 0x1, R52 ;  /* 0x0000000110347824 */ /* 0x000fc800078e0234 */
[----:B------:R-:W0:Y:S04]  /*ae50*/  LDS.128 R64, [R64+0x24200] ;  /* 0x0242000040407984 */ /* 0x000e280000000c00 */
[----:B------:R-:W1:Y:S01]  /*ae60*/  LDS.128 R52, [R52+0x24200] ;  /* 0x0242000034347984 */ /* 0x000e620000000c00 */
[----:B------:R-:W-:Y:S05]  /*ae70*/  @P4 BRA `(.L_x_3546) ;  /* 0x0000000c007c4947 */ /* 0x000fea0003800000 */
[--C-:B------:R-:W-:Y:S02]  /*ae80*/  SHF.R.U32.HI R60, RZ, 0x8, R49.reuse ;  /* 0x00000008ff3c7819 */ /* 0x100fe40000011631 */
[----:B------:R-:W-:Y:S02]  /*ae90*/  SHF.R.U32.HI R95, RZ, 0x18, R49 ;  /* 0x00000018ff5f7819 */ /* 0x000fe40000011631 */
[----:B------:R-:W-:Y:S01]  /*aea0*/  LOP3.LUT R50, R49, 0xff, RZ, 0xc0, !PT ;  /* 0x000000ff31327812 */ /* 0x000fe200078ec0ff */
[----:B------:R-:W-:Y:S01]  /*aeb0*/  IMAD.SHL.U32 R60, R60, 0x100, RZ ;  /* 0x000001003c3c7824 */ /* 0x000fe200078e00ff */
[----:B------:R-:W-:Y:S02]  /*aec0*/  SHF.R.U32.HI R62, RZ, 0x8, R51 ;  /* 0x00000008ff3e7819 */ /* 0x000fe40000011633 */
[--C-:B------:R-:W-:Y:S02]  /*aed0*/  SHF.R.U32.HI R97, RZ, 0x18, R61.reuse ;  /* 0x00000018ff617819 */ /* 0x100fe4000001163d */
[----:B------:R-:W-:Y:S01]  /*aee0*/  LOP3.LUT R98, R61, 0xff, RZ, 0xc0, !PT ;  /* 0x000000ff3d627812 */ /* 0x000fe200078ec0ff */
[----:B------:R-:W-:Y:S01]  /*aef0*/  IMAD.SHL.U32 R62, R62, 0x100, RZ ;  /* 0x000001003e3e7824 */ /* 0x000fe200078e00ff */
[----:B------:R-:W-:-:S02]  /*af00*/  SHF.R.U32.HI R96, RZ, 0x8, R61 ;  /* 0x00000008ff607819 */ /* 0x000fc4000001163d */
[----:B------:R-:W-:Y:S02]  /*af10*/  SHF.R.U32.HI R48, RZ, 0x10, R49 ;  /* 0x00000010ff307819 */ /* 0x000fe40000011631 */
[----:B------:R-:W-:Y:S02]  /*af20*/  SHF.R.U32.HI R94, RZ, 0x18, R51 ;  /* 0x00000018ff5e7819 */ /* 0x000fe40000011633 */
[----:B------:R-:W-:Y:S01]  /*af30*/  LOP3.LUT R93, R51, 0xff, RZ, 0xc0, !PT ;  /* 0x000000ff335d7812 */ /* 0x000fe200078ec0ff */
[----:B------:R-:W-:Y:S01]  /*af40*/  IMAD.U32 R48, R48, 0x10000, RZ ;  /* 0x0001000030307824 */ /* 0x000fe200078e00ff */
[----:B------:R-:W-:Y:S02]  /*af50*/  SHF.R.U32.HI R99, RZ, 0x10, R61 ;  /* 0x00000010ff637819 */ /* 0x000fe4000001163d */
[----:B------:R-:W-:Y:S02]  /*af60*/  PRMT R95, R95, 0x654, R50 ;  /* 0x000006545f5f7816 */ /* 0x000fe40000000032 */
[----:B------:R-:W-:Y:S01]  /*af70*/  SHF.R.U32.HI R49, RZ, 0x10, R51 ;  /* 0x00000010ff317819 */ /* 0x000fe20000011633 */
[----:B------:R-:W-:Y:S01]  /*af80*/  IMAD.U32 R99, R99, 0x10000, RZ ;  /* 0x0001000063637824 */ /* 0x000fe200078e00ff */
[----:B------:R-:W-:-:S02]  /*af90*/  PRMT R97, R97, 0x654, R98 ;  /* 0x0000065461617816 */ /* 0x000fc40000000062 */
[----:B------:R-:W-:Y:S01]  /*afa0*/  SHF.L.U32 R96, R96, 0x8, RZ ;  /* 0x0000000860607819 */ /* 0x000fe200000006ff */
[----:B------:R-:W-:Y:S01]  /*afb0*/  IMAD.U32 R49, R49, 0x10000, RZ ;  /* 0x0001000031317824 */ /* 0x000fe200078e00ff */
[--C-:B------:R-:W-:Y:S02]  /*afc0*/  SHF.R.U32.HI R61, RZ, 0x18, R63.reuse ;  /* 0x00000018ff3d7819 */ /* 0x100fe4000001163f */
[----:B------:R-:W-:Y:S02]  /*afd0*/  LOP3.LUT R177, R63, 0xff, RZ, 0xc0, !PT ;  /* 0x000000ff3fb17812 */ /* 0x000fe400078ec0ff */
[--C-:B------:R-:W-:Y:S02]  /*afe0*/  SHF.R.U32.HI R50, RZ, 0x8, R63.reuse ;  /* 0x00000008ff327819 */ /* 0x100fe4000001163f */
[----:B------:R-:W-:Y:S02]  /*aff0*/  SHF.R.U32.HI R51, RZ, 0x10, R63 ;  /* 0x00000010ff337819 */ /* 0x000fe4000001163f */
[----:B------:R-:W-:Y:S01]  /*b000*/  PRMT R63, R94, 0x654, R93 ;  /* 0x000006545e3f7816 */ /* 0x000fe2000000005d */
[----:B------:R-:W-:Y:S01]  /*b010*/  IMAD.SHL.U32 R50, R50, 0x100, RZ ;  /* 0x0000010032327824 */ /* 0x000fe200078e00ff */
[----:B------:R-:W-:-:S02]  /*b020*/  LOP3.LUT R95, R95, 0xff00, R60, 0xf8, !PT ;  /* 0x0000ff005f5f7812 */ /* 0x000fc400078ef83c */
[----:B------:R-:W-:Y:S02]  /*b030*/  LOP3.LUT R96, R97, 0xff00, R96, 0xf8, !PT ;  /* 0x0000ff0061607812 */ /* 0x000fe400078ef860 */
[----:B------:R-:W-:Y:S01]  /*b040*/  LOP3.LUT R63, R63, 0xff00, R62, 0xf8, !PT ;  /* 0x0000ff003f3f7812 */ /* 0x000fe200078ef83e */
[----:B0-----:R-:W-:Y:S01]  /*b050*/  IMAD.MOV.U32 R62, RZ, RZ, R65 ;  /* 0x000000ffff3e7224 */ /* 0x001fe200078e0041 */
[----:B------:R-:W-:Y:S01]  /*b060*/  LOP3.LUT R95, R95, 0xff0000, R48, 0xf8, !PT ;  /* 0x00ff00005f5f7812 */ /* 0x000fe200078ef830 */
[----:B-1----:R-:W-:Y:S01]  /*b070*/  IMAD.MOV.U32 R65, RZ, RZ, R53 ;  /* 0x000000ffff417224 */ /* 0x002fe200078e0035 */
[----:B------:R-:W-:Y:S02]  /*b080*/  LOP3.LUT R48, R96, 0xff0000, R99, 0xf8, !PT ;  /* 0x00ff000060307812 */ /* 0x000fe400078ef863 */
[----:B------:R-:W-:Y:S02]  /*b090*/  F2FP.F16.E4M3.UNPACK_B R93, R62 ;  /* 0x0000003eff5d723e */ /* 0x000fe400020006ff */
[----:B------:R-:W-:-:S02]  /*b0a0*/  F2FP.F16.E4M3.UNPACK_B R96, R48 ;  /* 0x00000030ff60723e */ /* 0x000fc400020006ff */
[----:B------:R-:W-:Y:S01]  /*b0b0*/  F2FP.F16.E4M3.UNPACK_B R53, R65 ;  /* 0x00000041ff35723e */ /* 0x000fe200020006ff */
[----:B------:R-:W-:Y:S01]  /*b0c0*/  HADD2.F32 R60, -RZ, R93.H0_H0 ;  /* 0x2000005dff3c7230 */ /* 0x000fe20000004100 */
[----:B------:R-:W-:Y:S01]  /*b0d0*/  F2FP.F16.E4M3.UNPACK_B R97, R95 ;  /* 0x0000005fff61723e */ /* 0x000fe200020006ff */
[--C-:B------:R-:W-:Y:S01]  /*b0e0*/  HADD2.F32 R99, -RZ, R96.reuse.H0_H0 ;  /* 0x20000060ff637230 */ /* 0x100fe20000004100 */
[----:B------:R-:W-:Y:S01]  /*b0f0*/  PRMT R61, R61, 0x654, R177 ;  /* 0x000006543d3d7816 */ /* 0x000fe200000000b1 */
[----:B------:R-:W-:Y:S01]  /*b100*/  HADD2.F32 R94, -RZ, R53.H0_H0 ;  /* 0x20000035ff5e7230 */ /* 0x000fe20000004100 */
[----:B------:R-:W-:Y:S01]  /*b110*/  F2FP.F16.E4M3.UNPACK_B R65, R65.H1 ;  /* 0x00000041ff41723e */ /* 0x000fe200030006ff */
        /* <DEDUP_REMOVED lines=9> */
[----:B------:R-:W-:Y:S02]  /*b1b0*/  F2FP.F16.E4M3.UNPACK_B R95, R95.H1 ;  /* 0x0000005fff5f723e */ /* 0x000fe400030006ff */
[----:B------:R-:W-:Y:S01]  /*b1c0*/  LOP3.LUT R61, R61, 0xff00, R50, 0xf8, !PT ;  /* 0x0000ff003d3d7812 */ /* 0x000fe200078ef832 */
[----:B------:R-:W-:-:S02]  /*b1d0*/  IMAD.MOV.U32 R50, RZ, RZ, R67 ;  /* 0x000000ffff327224 */ /* 0x000fc400078e0043 */
[CC--:B------:R-:W-:Y:S01]  /*b1e0*/  FMUL.FTZ R93, R98.reuse, R96.reuse ;  /* 0x00000060625d7220 */ /* 0x0c0fe20000410000 */
[----:B------:R-:W-:Y:S01]  /*b1f0*/  FMUL.FTZ R96, R53, R96 ;  /* 0x0000006035607220 */ /* 0x000fe20000410000 */
[----:B------:R-:W-:Y:S01]  /*b200*/  SHF.L.U32 R51, R51, 0x10, RZ ;  /* 0x0000001033337819 */ /* 0x000fe200000006ff */
[----:B------:R-:W-:Y:S02]  /*b210*/  IMAD.MOV.U32 R67, RZ, RZ, R55 ;  /* 0x000000ffff437224 */ /* 0x000fe400078e0037 */
[-C--:B------:R-:W-:Y:S01]  /*b220*/  FFMA.FTZ R93, R53, R97.reuse, -R93 ;  /* 0x00000061355d7223 */ /* 0x080fe2000001085d */
[----:B------:R-:W-:Y:S01]  /*b230*/  FFMA.FTZ R53, R98, R97, R96 ;  /* 0x0000006162357223 */ /* 0x000fe20000010060 */
[----:B------:R-:W-:Y:S01]  /*b240*/  F2FP.F16.E4M3.UNPACK_B R96, R62.H1 ;  /* 0x0000003eff60723e */ /* 0x000fe200030006ff */
[----:B------:R-:W-:Y:S01]  /*b250*/  HADD2.F32 R62, -RZ, R65.H0_H0 ;  /* 0x20000041ff3e7230 */ /* 0x000fe20000004100 */
[----:B------:R-:W-:Y:S01]  /*b260*/  F2FP.F16.E4M3.UNPACK_B R97, R48.H1 ;  /* 0x00000030ff61723e */ /* 0x000fe200030006ff */
[----:B------:R-:W-:Y:S01]  /*b270*/  HADD2.F32 R98, -RZ, R95.H0_H0 ;  /* 0x2000005fff627230 */ /* 0x000fe20000004100 */
[----:B------:R-:W-:Y:S01]  /*b280*/  LOP3.LUT R63, R63, 0xff0000, R49, 0xf8, !PT ;  /* 0x00ff00003f3f7812 */ /* 0x000fe200078ef831 */
[--C-:B------:R-:W-:Y:S01]  /*b290*/  HADD2.F32 R48, -RZ, R96.reuse.H0_H0 ;  /* 0x20000060ff307230 */ /* 0x100fe20000004100 */
[----:B------:R-:W-:Y:S01]  /*b2a0*/  LOP3.LUT R49, R61, 0xff0000, R51, 0xf8, !PT ;  /* 0x00ff00003d317812 */ /* 0x000fe200078ef833 */
[--C-:B------:R-:W-:Y:S01]  /*b2b0*/  HADD2.F32 R99, -RZ, R97.reuse.H0_H0 ;  /* 0x20000061ff637230 */ /* 0x100fe20000004100 */
[----:B------:R-:W-:Y:S01]  /*b2c0*/  F2FP.F16.E4M3.UNPACK_B R51, R50 ;  /* 0x00000032ff33723e */ /* 0x000fe200020006ff */
[----:B------:R-:W-:Y:S01]  /*b2d0*/  HADD2.F32 R96, -RZ, R96.H1_H1 ;  /* 0x30000060ff607230 */ /* 0x000fe20000004100 */
[----:B------:R-:W-:Y:S01]  /*b2e0*/  F2FP.F16.E4M3.UNPACK_B R55, R67 ;  /* 0x00000043ff37723e */ /* 0x000fe200020006ff */
[----:B------:R-:W-:-:S02]  /*b2f0*/  HADD2.F32 R97, -RZ, R97.H1_H1 ;  /* 0x30000061ff617230 */ /* 0x000fc40000004100 */
[-C--:B------:R-:W-:Y:S01]  /*b300*/  FMUL.FTZ R177, R48, R99.reuse ;  /* 0x0000006330b17220 */ /* 0x080fe20000410000 */
[C---:B------:R-:W-:Y:S01]  /*b310*/  FMUL.FTZ R99, R62.reuse, R99 ;  /* 0x000000633e637220 */ /* 0x040fe20000410000 */
[----:B------:R-:W-:Y:S02]  /*b320*/  F2FP.F16.E4M3.UNPACK_B R50, R50.H1 ;  /* 0x00000032ff32723e */ /* 0x000fe400030006ff */
[-C--:B------:R-:W-:Y:S01]  /*b330*/  FFMA.FTZ R62, R62, R98.reuse, -R177 ;  /* 0x000000623e3e7223 */ /* 0x080fe200000108b1 */
[----:B------:R-:W-:Y:S01]  /*b340*/  FFMA.FTZ R48, R48, R98, R99 ;  /* 0x0000006230307223 */ /* 0x000fe20000010063 */
[----:B------:R-:W-:Y:S02]  /*b350*/  HADD2.F32 R98, -RZ, R65.H1_H1 ;  /* 0x30000041ff627230 */ /* 0x000fe40000004100 */
[----:B------:R-:W-:Y:S02]  /*b360*/  HADD2.F32 R65, -RZ, R95.H1_H1 ;  /* 0x3000005fff417230 */ /* 0x000fe40000004100 */
[----:B------:R-:W-:Y:S01]  /*b370*/  FMUL.FTZ R95, R96, R97 ;  /* 0x00000061605f7220 */ /* 0x000fe20000410000 */
[----:B------:R-:W-:-:S02]  /*b380*/  HADD2.F32 R177, -RZ, R55.H0_H0 ;  /* 0x20000037ffb17230 */ /* 0x000fc40000004100 */
[C---:B------:R-:W-:Y:S01]  /*b390*/  FMUL.FTZ R97, R98.reuse, R97 ;  /* 0x0000006162617220 */ /* 0x040fe20000410000 */
[-C--:B------:R-:W-:Y:S01]  /*b3a0*/  FFMA.FTZ R95, R98, R65.reuse, -R95 ;  /* 0x00000041625f7223 */ /* 0x080fe2000001085f */
[--C-:B------:R-:W-:Y:S02]  /*b3b0*/  HADD2.F32 R98, -RZ, R51.reuse.H0_H0 ;  /* 0x20000033ff627230 */ /* 0x100fe40000004100 */
[----:B------:R-:W-:Y:S01]  /*b3c0*/  FFMA.FTZ R65, R96, R65, R97 ;  /* 0x0000004160417223 */ /* 0x000fe20000010061 */
[----:B------:R-:W-:Y:S01]  /*b3d0*/  F2FP.F16.E4M3.UNPACK_B R96, R49 ;  /* 0x00000031ff60723e */ /* 0x000fe200020006ff */
[----:B------:R-:W-:Y:S01]  /*b3e0*/  HADD2.F32 R51, -RZ, R51.H1_H1 ;  /* 0x30000033ff337230 */ /* 0x000fe20000004100 */
[----:B------:R-:W-:Y:S02]  /*b3f0*/  F2FP.F16.E4M3.UNPACK_B R97, R63 ;  /* 0x0000003fff61723e */ /* 0x000fe400020006ff */
[----:B------:R-:W-:Y:S01]  /*b400*/  F2FP.F16.E4M3.UNPACK_B R49, R49.H1 ;  /* 0x00000031ff31723e */ /* 0x000fe200030006ff */
[--C-:B------:R-:W-:Y:S01]  /*b410*/  HADD2.F32 R61, -RZ, R96.reuse.H0_H0 ;  /* 0x20000060ff3d7230 */ /* 0x100fe20000004100 */
[----:B------:R-:W-:Y:S01]  /*b420*/  F2FP.F16.E4M3.UNPACK_B R63, R63.H1 ;  /* 0x0000003fff3f723e */ /* 0x000fe200030006ff */
[----:B------:R-:W-:Y:S01]  /*b430*/  HADD2.F32 R99, -RZ, R97.H0_H0 ;  /* 0x20000061ff637230 */ /* 0x000fe20000004100 */
[----:B------:R-:W-:Y:S01]  /*b440*/  F2FP.SATFINITE.E4M3.F32.PACK_AB_MERGE_C R62, R95, R62, RZ ;  /* 0x0000003e5f3e723e */ /* 0x000fe200048070ff */
[----:B------:R-:W-:-:S02]  /*b450*/  HADD2.F32 R96, -RZ, R96.H1_H1 ;  /* 0x30000060ff607230 */ /* 0x000fc40000004100 */
[CC--:B------:R-:W-:Y:S01]  /*b460*/  FMUL.FTZ R178, R98.reuse, R61.reuse ;  /* 0x0000003d62b27220 */ /* 0x0c0fe20000410000 */
[----:B------:R-:W-:Y:S01]  /*b470*/  FMUL.FTZ R61, R177, R61 ;  /* 0x0000003db13d7220 */ /* 0x000fe20000410000 */
[----:B------:R-:W-:Y:S01]  /*b480*/  HADD2.F32 R97, -RZ, R97.H1_H1 ;  /* 0x30000061ff617230 */ /* 0x000fe20000004100 */
[----:B------:R-:W-:Y:S01]  /*b490*/  F2FP.SATFINITE.E4M3.F32.PACK_AB_MERGE_C R93, R93, R94, R62 ;  /* 0x0000005e5d5d723e */ /* 0x000fe2000480703e */
[-C--:B------:R-:W-:Y:S01]  /*b4a0*/  FFMA.FTZ R178, R177, R99.reuse, -R178 ;  /* 0x00000063b1b27223 */ /* 0x080fe200000108b2 */
[----:B------:R-:W-:Y:S01]  /*b4b0*/  FFMA.FTZ R98, R98, R99, R61 ;  /* 0x0000006362627223 */ /* 0x000fe2000001003d */
[----:B------:R-:W-:Y:S02]  /*b4c0*/  HADD2.F32 R61, -RZ, R55.H1_H1 ;  /* 0x30000037ff3d7230 */ /* 0x000fe40000004100 */
[----:B------:R-:W-:Y:S01]  /*b4d0*/  FMUL.FTZ R55, R51, R96 ;  /* 0x0000006033377220 */ /* 0x000fe20000410000 */
[--C-:B------:R-:W-:Y:S01]  /*b4e0*/  HADD2.F32 R99, -RZ, R49.reuse.H0_H0 ;  /* 0x20000031ff637230 */ /* 0x100fe20000004100 */
[----:B------:R-:W-:Y:S01]  /*b4f0*/  F2FP.F16.E4M3.UNPACK_B R62, R64.H1 ;  /* 0x00000040ff3e723e */ /* 0x000fe200030006ff */
[----:B------:R-:W-:-:S02]  /*b500*/  HADD2.F32 R49, -RZ, R49.H1_H1 ;  /* 0x30000031ff317230 */ /* 0x000fc40000004100 */
[CC--:B------:R-:W-:Y:S01]  /*b510*/  FFMA.FTZ R55, R61.reuse, R97.reuse, -R55 ;  /* 0x000000613d377223 */ /* 0x0c0fe20000010837 */
[----:B------:R-:W-:Y:S01]  /*b520*/  FMUL.FTZ R61, R61, R96 ;  /* 0x000000603d3d7220 */ /* 0x000fe20000410000 */
[--C-:B------:R-:W-:Y:S01]  /*b530*/  HADD2.F32 R96, -RZ, R63.reuse.H0_H0 ;  /* 0x2000003fff607230 */ /* 0x100fe20000004100 */
[----:B------:R-:W-:Y:S01]  /*b540*/  F2FP.SATFINITE.E4M3.F32.PACK_AB_MERGE_C R48, R65, R48, RZ ;  /* 0x000000304130723e */ /* 0x000fe200048070ff */
[----:B------:R-:W-:Y:S02]  /*b550*/  HADD2.F32 R63, -RZ, R63.H1_H1 ;  /* 0x3000003fff3f7230 */ /* 0x000fe40000004100 */
[----:B------:R-:W-:Y:S01]  /*b560*/  FFMA.FTZ R51, R51, R97, R61 ;  /* 0x0000006133337223 */ /* 0x000fe2000001003d */
[----:B------:R-:W-:Y:S01]  /*b570*/  F2FP.F16.E4M3.UNPACK_B R61, R67.H1 ;  /* 0x00000043ff3d723e */ /* 0x000fe200030006ff */
[--C-:B------:R-:W-:Y:S01]  /*b580*/  HADD2.F32 R67, -RZ, R50.reuse.H0_H0 ;  /* 0x20000032ff437230 */ /* 0x100fe20000004100 */
[----:B------:R-:W-:Y:S01]  /*b590*/  F2FP.F16.E4M3.UNPACK_B R65, R175.H1 ;  /* 0x000000afff41723e */ /* 0x000fe200030006ff */
[----:B------:R-:W-:Y:S01]  /*b5a0*/  HADD2.F32 R50, -RZ, R50.H1_H1 ;  /* 0x30000032ff327230 */ /* 0x000fe20000004100 */
[----:B------:R-:W-:Y:S01]  /*b5b0*/  F2FP.F16.E4M3.UNPACK_B R64, R64 ;  /* 0x00000040ff40723e */ /* 0x000fe200020006ff */
[----:B------:R-:W-:-:S02]  /*b5c0*/  HADD2.F32 R97, -RZ, R61.H0_H0 ;  /* 0x2000003dff617230 */ /* 0x000fc40000004100 */
[----:B------:R-:W-:Y:S01]  /*b5d0*/  FMUL.FTZ R177, R67, R99 ;  /* 0x0000006343b17220 */ /* 0x000fe20000410000 */
[----:B------:R-:W-:Y:S01]  /*b5e0*/  HADD2.F32 R61, -RZ, R61.H1_H1 ;  /* 0x3000003dff3d7230 */ /* 0x000fe20000004100 */
[----:B------:R-:W-:Y:S01]  /*b5f0*/  F2FP.F16.E4M3.UNPACK_B R175, R175 ;  /* 0x000000afffaf723e */ /* 0x000fe200020006ff */
        /* <DEDUP_REMOVED lines=9> */
[----:B------:R-:W-:Y:S01]  /*b690*/  IMAD.MOV.U32 R49, RZ, RZ, R52 ;  /* 0x000000ffff317224 */ /* 0x000fe200078e0034 */
[-C--:B------:R-:W-:Y:S01]  /*b6a0*/  F2FP.F16.E4M3.UNPACK_B R52, R173.reuse.H1 ;  /* 0x000000adff34723e */ /* 0x080fe200030006ff */
[--C-:B------:R-:W-:Y:S01]  /*b6b0*/  HADD2.F32 R63, -RZ, R62.reuse.H0_H0 ;  /* 0x2000003eff3f7230 */ /* 0x100fe20000004100 */
[----:B------:R-:W-:Y:S01]  /*b6c0*/  F2FP.F16.E4M3.UNPACK_B R173, R173 ;  /* 0x000000adffad723e */ /* 0x000fe200020006ff */
[----:B------:R-:W-:Y:S01]  /*b6d0*/  HADD2.F32 R62, -RZ, R62.H1_H1 ;  /* 0x3000003eff3e7230 */ /* 0x000fe20000004100 */
[-C--:B------:R-:W-:Y:S01]  /*b6e0*/  F2FP.F16.E4M3.UNPACK_B R61, R49.reuse.H1 ;  /* 0x00000031ff3d723e */ /* 0x080fe200030006ff */
[--C-:B------:R-:W-:Y:S01]  /*b6f0*/  HADD2.F32 R99, -RZ, R52.reuse.H0_H0 ;  /* 0x20000034ff637230 */ /* 0x100fe20000004100 */
[----:B------:R-:W-:Y:S01]  /*b700*/  F2FP.F16.E4M3.UNPACK_B R49, R49 ;  /* 0x00000031ff31723e */ /* 0x000fe200020006ff */
[----:B------:R-:W-:Y:S01]  /*b710*/  HADD2.F32 R52, -RZ, R52.H1_H1 ;  /* 0x30000034ff347230 */ /* 0x000fe20000004100 */
[----:B------:R-:W-:Y:S01]  /*b720*/  F2FP.SATFINITE.E4M3.F32.PACK_AB_MERGE_C R67, R67, R177, RZ ;  /* 0x000000b14343723e */ /* 0x000fe200048070ff */
[----:B------:R-:W-:-:S02]  /*b730*/  HADD2.F32 R94, -RZ, R61.H0_H0 ;  /* 0x2000003dff5e7230 */ /* 0x000fc40000004100 */
[----:B------:R-:W-:Y:S01]  /*b740*/  FMUL.FTZ R96, R63, R99 ;  /* 0x000000633f607220 */ /* 0x000fe20000410000 */
[----:B------:R-:W-:Y:S01]  /*b750*/  HADD2.F32 R61, -RZ, R61.H1_H1 ;  /* 0x3000003dff3d7230 */ /* 0x000fe20000004100 */
[----:B------:R-:W-:Y:S01]  /*b760*/  F2FP.SATFINITE.E4M3.F32.PACK_AB_MERGE_C R50, R50, R97, RZ ;  /* 0x000000613232723e */ /* 0x000fe200048070ff */
[C---:B------:R-:W-:Y:S01]  /*b770*/  FMUL.FTZ R99, R94.reuse, R99 ;  /* 0x000000635e637220 */ /* 0x040fe20000410000 */
[-C--:B------:R-:W-:Y:S01]  /*b780*/  FFMA.FTZ R96, R94, R95.reuse, -R96 ;  /* 0x0000005f5e607223 */ /* 0x080fe20000010860 */
[----:B------:R-:W-:Y:S02]  /*b790*/  F2FP.SATFINITE.E4M3.F32.PACK_AB_MERGE_C R55, R55, R178, R67 ;  /* 0x000000b23737723e */ /* 0x000fe40004807043 */
        /* <DEDUP_REMOVED lines=19> */
[CC--:B------:R-:W-:Y:S01]  /*b8d0*/  FMUL.FTZ R62, R64.reuse, R173.reuse ;  /* 0x000000ad403e7220 */ /* 0x0c0fe20000410000 */
[----:B------:R-:W-:Y:S01]  /*b8e0*/  F2FP.F16.E4M3.UNPACK_B R63, R66.H1 ;  /* 0x00000042ff3f723e */ /* 0x000fe200030006ff */
[C---:B------:R-:W-:Y:S01]  /*b8f0*/  FMUL.FTZ R173, R49.reuse, R173 ;  /* 0x000000ad31ad7220 */ /* 0x040fe20000410000 */
[----:B------:R-:W-:Y:S01]  /*b900*/  F2FP.F16.E4M3.UNPACK_B R65, R176.H1 ;  /* 0x000000b0ff41723e */ /* 0x000fe200030006ff */
[-C--:B------:R-:W-:Y:S01]  /*b910*/  FFMA.FTZ R62, R49, R175.reuse, -R62 ;  /* 0x000000af313e7223 */ /* 0x080fe2000001083e */
[----:B------:R-:W-:Y:S01]  /*b920*/  F2FP.F16.E4M3.UNPACK_B R66, R66 ;  /* 0x00000042ff42723e */ /* 0x000fe200020006ff */
[----:B------:R-:W-:Y:S01]  /*b930*/  FFMA.FTZ R49, R64, R175, R173 ;  /* 0x000000af40317223 */ /* 0x000fe200000100ad */
[----:B------:R-:W-:Y:S01]  /*b940*/  HADD2.F32 R64, -RZ, R63.H0_H0 ;  /* 0x2000003fff407230 */ /* 0x000fe20000004100 */
[----:B------:R-:W-:Y:S01]  /*b950*/  F2FP.F16.E4M3.UNPACK_B R176, R176 ;  /* 0x000000b0ffb0723e */ /* 0x000fe200020006ff */
[----:B------:R-:W-:Y:S01]  /*b960*/  HADD2.F32 R173, -RZ, R65.H0_H0 ;  /* 0x20000041ffad7230 */ /* 0x000fe20000004100 */
[----:B------:R-:W-:Y:S01]  /*b970*/  F2FP.SATFINITE.E4M3.F32.PACK_AB_MERGE_C R94, R62, R94, R61 ;  /* 0x0000005e3e5e723e */ /* 0x000fe2000480703d */
[----:B------:R-:W-:Y:S01]  /*b980*/  IMAD.MOV.U32 R61, RZ, RZ, R54 ;  /* 0x000000ffff3d7224 */ /* 0x000fe200078e0036 */
[-C--:B------:R-:W-:Y:S01]  /*b990*/  F2FP.F16.E4M3.UNPACK_B R54, R174.reuse.H1 ;  /* 0x000000aeff36723e */ /* 0x080fe200030006ff */
[----:B------:R-:W-:Y:S01]  /*b9a0*/  HADD2.F32 R63, -RZ, R63.H1_H1 ;  /* 0x3000003fff3f7230 */ /* 0x000fe20000004100 */
        /* <DEDUP_REMOVED lines=10> */
[----:B------:R-:W-:Y:S01]  /*ba50*/  F2FP.SATFINITE.E4M3.F32.PACK_AB_MERGE_C R49, R49, R95, R52 ;  /* 0x0000005f3131723e */ /* 0x000fe20004807034 */
[----:B------:R-:W-:Y:S02]  /*ba60*/  IMAD.MOV.U32 R52, RZ, RZ, R94 ;  /* 0x000000ffff347224 */ /* 0x000fe400078e005e */
[C---:B------:R-:W-:Y:S01]  /*ba70*/  FMUL.FTZ R177, R96.reuse, R177 ;  /* 0x000000b160b17220 */ /* 0x040fe20000410000 */
[----:B------:R-:W-:-:S03]  /*ba80*/  FFMA.FTZ R175, R96, R173, -R175 ;  /* 0x000000ad60af7223 */ /* 0x000fc600000108af */
[----:B------:R-:W-:Y:S01]  /*ba90*/  FFMA.FTZ R177, R64, R173, R177 ;  /* 0x000000ad40b17223 */ /* 0x000fe200000100b1 */
[CC--:B------:R-:W-:Y:S01]  /*baa0*/  FMUL.FTZ R64, R63.reuse, R54.reuse ;  /* 0x000000363f407220 */ /* 0x0c0fe20000410000 */
[C---:B------:R-:W-:Y:S01]  /*bab0*/  FMUL.FTZ R54, R62.reuse, R54 ;  /* 0x000000363e367220 */ /* 0x040fe20000410000 */
[----:B------:R-:W-:Y:S02]  /*bac0*/  HADD2.F32 R173, -RZ, R174.H0_H0 ;  /* 0x200000aeffad7230 */ /* 0x000fe40000004100 */
[-C--:B------:R-:W-:Y:S01]  /*bad0*/  FFMA.FTZ R62, R62, R65.reuse, -R64 ;  /* 0x000000413e3e7223 */ /* 0x080fe20000010840 */
[----:B------:R-:W-:Y:S01]  /*bae0*/  FFMA.FTZ R54, R63, R65, R54 ;  /* 0x000000413f367223 */ /* 0x000fe20000010036 */
[----:B------:R-:W-:Y:S02]  /*baf0*/  HADD2.F32 R63, -RZ, R66.H0_H0 ;  /* 0x20000042ff3f7230 */ /* 0x000fe40000004100 */
        /* <DEDUP_REMOVED lines=12> */
[----:B------:R-:W-:Y:S01]  /*bbc0*/  F2FP.SATFINITE.E4M3.F32.PACK_AB_MERGE_C R54, R54, R177, RZ ;  /* 0x000000b13636723e */ /* 0x000fe200048070ff */
[----:B------:R-:W-:Y:S01]  /*bbd0*/  FMUL.FTZ R174, R61, R174 ;  /* 0x000000ae3dae7220 */ /* 0x000fe20000410000 */
[----:B------:R-:W-:Y:S01]  /*bbe0*/  F2FP.SATFINITE.E4M3.F32.PACK_AB_MERGE_C R65, R53, R60, R48 ;  /* 0x0000003c3541723e */ /* 0x000fe20004807030 */
[-C--:B------:R-:W-:Y:S01]  /*bbf0*/  FFMA.FTZ R63, R61, R176.reuse, -R63 ;  /* 0x000000b03d3f7223 */ /* 0x080fe2000001083f */
[----:B------:R-:W-:Y:S02]  /*bc00*/  IMAD.MOV.U32 R53, RZ, RZ, R93 ;  /* 0x000000ffff357224 */ /* 0x000fe400078e005d */
[----:B------:R-:W-:Y:S01]  /*bc10*/  FFMA.FTZ R174, R66, R176, R174 ;  /* 0x000000b042ae7223 */ /* 0x000fe200000100ae */
[----:B------:R-:W-:Y:S02]  /*bc20*/  MOV R64, R49 ;  /* 0x0000003100407202 */ /* 0x000fe40000000f00 */
[----:B------:R-:W-:-:S02]  /*bc30*/  F2FP.SATFINITE.E4M3.F32.PACK_AB_MERGE_C R62, R63, R96, R62 ;  /* 0x000000603f3e723e */ /* 0x000fc4000480703e */
[----:B------:R-:W-:-:S03]  /*bc40*/  F2FP.SATFINITE.E4M3.F32.PACK_AB_MERGE_C R173, R174, R173, R54 ;  /* 0x000000adaead723e */ /* 0x000fc60004807036 */
[----:B------:R-:W-:Y:S02]  /*bc50*/  IMAD.MOV.U32 R54, RZ, RZ, R62 ;  /* 0x000000ffff367224 */ /* 0x000fe400078e003e */
[----:B------:R-:W-:-:S07]  /*bc60*/  IMAD.MOV.U32 R66, RZ, RZ, R173 ;  /* 0x000000ffff427224 */ /* 0x000fce00078e00ad */
.L_x_3546:
[----:B------:R-:W-:Y:S05]  /*bc70*/  BSYNC B3 ;  /* 0x0000000000037941 */ /* 0x000fea0003800000 */
.L_x_3545:
        /* <DEDUP_REMOVED lines=9> */
[----:B-1----:R3:W-:Y:S01]  /*bd10*/  STG.E.128 desc[UR54][R48.64], R52 ;  /* 0x0000003430007986 */ /* 0x0027e2000c101d36 */
[----:B------:R-:W-:-:S05]  /*bd20*/  @!P4 IMAD.X R51, R60, 0x1, R125, P5 ;  /* 0x000000013c33c824 */ /* 0x000fca00028e067d */
[----:B0-----:R3:W-:Y:S03]  /*bd30*/  @!P4 STG.E.128 desc[UR54][R50.64], R64 ;  /* 0x000000403200c986 */ /* 0x0017e6000c101d36 */
.L_x_3544:
[----:B------:R-:W-:Y:S05]  /*bd40*/  BSYNC B2 ;  /* 0x0000000000027941 */ /* 0x000fea0003800000 */
.L_x_3543:
[----:B------:R-:W-:-:S13]  /*bd50*/  ISETP.NE.AND P4, PT, R36, RZ, PT ;  /* 0x000000ff2400720c */ /* 0x000fda0003f85270 */
[----:B------:R-:W-:Y:S05]  /*bd60*/  @!P4 BRA `(.L_x_3538) ;  /* 0x000000100000c947 */ /* 0x000fea0003800000 */
[----:B---3--:R-:W3:Y:S01]  /*bd70*/  LDL R48, [R1+0x8] ;  /* 0x0000080001307983 */ /* 0x008ee20000100800 */
[----:B------:R-:W-:Y:S01]  /*bd80*/  ISETP.GE.AND P4, PT, R6, R133, PT ;  /* 0x000000850600720c */ /* 0x000fe20003f86270 */
[----:B------:R-:W-:Y:S01]  /*bd90*/  BSSY B2, `(.L_x_3547) ;  /* 0x00000f1000027945 */ /* 0x000fe20003800000 */
[----:B---3--:R-:W-:-:S04]  /*bda0*/  LOP3.LUT P5, RZ, R48, 0x1, RZ, 0xc0, !PT ;  /* 0x0000000130ff7812 */ /* 0x008fc800078ac0ff */
[----:B------:R-:W-:-:S04]  /*bdb0*/  SEL R48, R121, R162, !P5 ;  /* 0x000000a279307207 */ /* 0x000fc80006800000 */
[----:B------:R-:W-:-:S04]  /*bdc0*/  SHF.R.S32.HI R49, RZ, 0x1f, R48 ;  /* 0x0000001fff317819 */ /* 0x000fc80000011430 */
[----:B------:R-:W-:-:S04]  /*bdd0*/  LEA.HI R49, R49, R48, RZ, 0x5 ;  /* 0x0000003031317211 */ /* 0x000fc800078f28ff */
[----:B------:R-:W-:-:S04]  /*bde0*/  LEA.HI.SX32 R49, R49, R28, 0x1b ;  /* 0x0000001c31317211 */ /* 0x000fc800078fdaff */
[----:B------:R-:W-:Y:S01]  /*bdf0*/  SHF.R.S32.HI R48, RZ, 0x1f, R49 ;  /* 0x0000001fff307819 */ /* 0x000fe20000011431 */
[----:B------:R-:W-:-:S03]  /*be00*/  IMAD.SHL.U32 R60, R49, 0x10, RZ ;  /* 0x00000010313c7824 */ /* 0x000fc600078e00ff */
[----:B------:R-:W-:Y:S02]  /*be10*/  LEA.HI R48, R48, R49, RZ, 0x2 ;  /* 0x0000003130307211 */ /* 0x000fe400078f10ff */
[----:B------:R-:W-:Y:S02]  /*be20*/  LOP3.LUT R49, R227, 0x30, R60, 0xf8, !PT ;  /* 0x00000030e3317812 */ /* 0x000fe400078ef83c */
[----:B------:R-:W-:Y:S02]  /*be30*/  SHF.R.S32.HI R48, RZ, 0x2, R48 ;  /* 0x00000002ff307819 */ /* 0x000fe40000011430 */
[----:B------:R-:W-:-:S03]  /*be40*/  LOP3.LUT R49, R49, R228, RZ, 0x3c, !PT ;  /* 0x000000e431317212 */ /* 0x000fc600078e3cff */
[----:B------:R-:W-:-:S04]  /*be50*/  IMAD R48, R48, 0x2800, R229 ;  /* 0x0000280030307824 */ /* 0x000fc800078e02e5 */
[----:B------:R-:W-:Y:S02]  /*be60*/  IMAD.IADD R48, R48, 0x1, R49 ;  /* 0x0000000130307824 */ /* 0x000fe400078e0231 */
[C---:B------:R-:W-:Y:S02]  /*be70*/  IMAD R49, R17.reuse, 0x7800, R142 ;  /* 0x0000780011317824 */ /* 0x040fe400078e028e */
[----:B------:R-:W-:-:S03]  /*be80*/  IMAD R51, R17, 0x7800, R48 ;  /* 0x0000780011337824 */ /* 0x000fc600078e0230 */
[C---:B------:R-:W-:Y:S01]  /*be90*/  IADD3 R49, R16.reuse, R49, RZ ;  /* 0x0000003110317210 */ /* 0x040fe20007ffe0ff */
[----:B-1----:R-:W-:-:S05]  /*bea0*/  IMAD.IADD R52, R16, 0x1, R51 ;  /* 0x0000000110347824 */ /* 0x002fca00078e0233 */
[----:B------:R-:W0:Y:S04]  /*beb0*/  LDS.128 R48, [R49+0x24200] ;  /* 0x0242000031307984 */ /* 0x000e280000000c00 */
[----:B------:R-:W1:Y:S01]  /*bec0*/  LDS.128 R52, [R52+0x24200] ;  /* 0x0242000034347984 */ /* 0x000e620000000c00 */
[----:B------:R-:W-:Y:S05]  /*bed0*/  @P4 BRA `(.L_x_3548) ;  /* 0x0000000c00704947 */ /* 0x000fea0003800000 */
[----:B------:R-:W-:Y:S02]  /*bee0*/  LOP3.LUT R46, R45, 0xff, RZ, 0xc0, !PT ;  /* 0x000000ff2d2e7812 */ /* 0x000fe400078ec0ff */
[----:B------:R-:W-:Y:S02]  /*bef0*/  SHF.R.U32.HI R64, RZ, 0x18, R45 ;  /* 0x00000018ff407819 */ /* 0x000fe4000001162d */
[----:B------:R-:W-:Y:S02]  /*bf00*/  SHF.R.U32.HI R58, RZ, 0x8, R47 ;  /* 0x00000008ff3a7819 */ /* 0x000fe4000001162f */
[----:B------:R-:W-:Y:S02]  /*bf10*/  SHF.R.U32.HI R63, RZ, 0x8, R57 ;  /* 0x00000008ff3f7819 */ /* 0x000fe40000011639 */
[--C-:B------:R-:W-:Y:S01]  /*bf20*/  SHF.R.U32.HI R44, RZ, 0x10, R45.reuse ;  /* 0x00000010ff2c7819 */ /* 0x100fe2000001162d */
[----:B------:R-:W-:Y:S01]  /*bf30*/  IMAD.SHL.U32 R58, R58, 0x100, RZ ;  /* 0x000001003a3a7824 */ /* 0x000fe200078e00ff */
[----:B------:R-:W-:Y:S01]  /*bf40*/  SHF.R.U32.HI R56, RZ, 0x8, R45 ;  /* 0x00000008ff387819 */ /* 0x000fe2000001162d */
[----:B------:R-:W-:Y:S01]  /*bf50*/  IMAD.SHL.U32 R63, R63, 0x100, RZ ;  /* 0x000001003f3f7824 */ /* 0x000fe200078e00ff */
[----:B------:R-:W-:-:S02]  /*bf60*/  LOP3.LUT R61, R47, 0xff, RZ, 0xc0, !PT ;  /* 0x000000ff2f3d7812 */ /* 0x000fc400078ec0ff */
[----:B------:R-:W-:Y:S01]  /*bf70*/  SHF.R.U32.HI R65, RZ, 0x18, R47 ;  /* 0x00000018ff417819 */ /* 0x000fe2000001162f */
[----:B------:R-:W-:Y:S01]  /*bf80*/  IMAD.SHL.U32 R56, R56, 0x100, RZ ;  /* 0x0000010038387824 */ /* 0x000fe200078e00ff */
[----:B------:R-:W-:Y:S02]  /*bf90*/  SHF.R.U32.HI R62, RZ, 0x10, R57 ;  /* 0x00000010ff3e7819 */ /* 0x000fe40000011639 */
[----:B------:R-:W-:Y:S02]  /*bfa0*/  LOP3.LUT R66, R57, 0xff, RZ, 0xc0, !PT ;  /* 0x000000ff39427812 */ /* 0x000fe400078ec0ff */
[----:B------:R-:W-:Y:S02]  /*bfb0*/  SHF.R.U32.HI R45, RZ, 0x10, R47 ;  /* 0x00000010ff2d7819 */ /* 0x000fe4000001162f */
[----:B------:R-:W-:Y:S02]  /*bfc0*/  SHF.R.U32.HI R57, RZ, 0x18, R57 ;  /* 0x00000018ff397819 */ /* 0x000fe40000011639 */
[----:B------:R-:W-:-:S02]  /*bfd0*/  PRMT R64, R64, 0x654, R46 ;  /* 0x0000065440407816 */ /* 0x000fc4000000002e */
[--C-:B------:R-:W-:Y:S02]  /*bfe0*/  SHF.R.U32.HI R46, RZ, 0x10, R59.reuse ;  /* 0x00000010ff2e7819 */ /* 0x100fe4000001163b */
[--C-:B------:R-:W-:Y:S02]  /*bff0*/  SHF.R.U32.HI R47, RZ, 0x8, R59.reuse ;  /* 0x00000008ff2f7819 */ /* 0x100fe4000001163b */
[----:B------:R-:W-:Y:S01]  /*c000*/  LOP3.LUT R67, R59, 0xff, RZ, 0xc0, !PT ;  /* 0x000000ff3b437812 */ /* 0x000fe200078ec0ff */
[----:B------:R-:W-:Y:S01]  /*c010*/  IMAD.U32 R46, R46, 0x10000, RZ ;  /* 0x000100002e2e7824 */ /* 0x000fe200078e00ff */
[----:B------:R-:W-:Y:S02]  /*c020*/  SHF.R.U32.HI R59, RZ, 0x18, R59 ;  /* 0x00000018ff3b7819 */ /* 0x000fe4000001163b */
[----:B------:R-:W-:Y:S02]  /*c030*/  PRMT R61, R65, 0x654, R61 ;  /* 0x00000654413d7816 */ /* 0x000fe4000000003d */
[----:B------:R-:W-:-:S02]  /*c040*/  PRMT R66, R57, 0x654, R66 ;  /* 0x0000065439427816 */ /* 0x000fc40000000042 */
[----:B------:R-:W-:Y:S02]  /*c050*/  PRMT R57, R59, 0x654, R67 ;  /* 0x000006543b397816 */ /* 0x000fe40000000043 */
[----:B------:R-:W-:Y:S01]  /*c060*/  LOP3.LUT R59, R61, 0xff00, R58, 0xf8, !PT ;  /* 0x0000ff003d3b7812 */ /* 0x000fe200078ef83a */
[----:B0-----:R-:W-:Y:S01]  /*c070*/  IMAD.MOV.U32 R58, RZ, RZ, R49 ;  /* 0x000000ffff3a7224 */ /* 0x001fe200078e0031 */
[----:B------:R-:W-:Y:S01]  /*c080*/  LOP3.LUT R61, R66, 0xff00, R63, 0xf8, !PT ;  /* 0x0000ff00423d7812 */ /* 0x000fe200078ef83f */
[----:B------:R-:W-:Y:S01]  /*c090*/  IMAD.U32 R63, R44, 0x10000, RZ ;  /* 0x000100002c3f7824 */ /* 0x000fe200078e00ff */
[----:B------:R-:W-:Y:S01]  /*c0a0*/  LOP3.LUT R56, R64, 0xff00, R56, 0xf8, !PT ;  /* 0x0000ff0040387812 */ /* 0x000fe200078ef838 */
[----:B------:R-:W-:Y:S01]  /*c0b0*/  IMAD.U32 R44, R62, 0x10000, RZ ;  /* 0x000100003e2c7824 */ /* 0x000fe200078e00ff */
[----:B------:R-:W-:Y:S02]  /*c0c0*/  F2FP.F16.E4M3.UNPACK_B R49, R58 ;  /* 0x0000003aff31723e */ /* 0x000fe400020006ff */
[----:B------:R-:W-:-:S02]  /*c0d0*/  LOP3.LUT R63, R56, 0xff0000, R63, 0xf8, !PT ;  /* 0x00ff0000383f7812 */ /* 0x000fc400078ef83f */
[----:B------:R-:W-:Y:S01]  /*c0e0*/  LOP3.LUT R44, R61, 0xff0000, R44, 0xf8, !PT ;  /* 0x00ff00003d2c7812 */ /* 0x000fe200078ef82c */
[--C-:B------:R-:W-:Y:S01]  /*c0f0*/  HADD2.F32 R62, -RZ, R49.reuse.H0_H0 ;  /* 0x20000031ff3e7230 */ /* 0x100fe20000004100 */
[----:B-1----:R-:W-:Y:S01]  /*c100*/  MOV R56, R53 ;  /* 0x0000003500387202 */ /* 0x002fe20000000f00 */
[----:B------:R-:W-:Y:S01]  /*c110*/  HADD2.F32 R49, -RZ, R49.H1_H1 ;  /* 0x30000031ff317230 */ /* 0x000fe20000004100 */
        /* <DEDUP_REMOVED lines=8> */
[----:B------:R-:W-:Y:S02]  /*c1a0*/  HADD2.F32 R64, -RZ, R64.H1_H1 ;  /* 0x30000040ff407230 */ /* 0x000fe40000004100 */
[CC--:B------:R-:W-:Y:S01]  /*c1b0*/  FMUL.FTZ R92, R53.reuse, R67.reuse ;  /* 0x00000043355c7220 */ /* 0x0c0fe20000410000 */
        /* <DEDUP_REMOVED lines=13> */
[--C-:B------:R-:W-:Y:S02]  /*c290*/  HADD2.F32 R44, -RZ, R64.reuse.H0_H0 ;  /* 0x20000040ff2c7230 */ /* 0x100fe40000004100 */
[----:B------:R-:W-:Y:S02]  /*c2a0*/  HADD2.F32 R67, -RZ, R65.H0_H0 ;  /* 0x20000041ff437230 */ /* 0x000fe40000004100 */
[----:B------:R-:W-:-:S02]  /*c2b0*/  HADD2.F32 R64, -RZ, R64.H1_H1 ;  /* 0x30000040ff407230 */ /* 0x000fc40000004100 */
[----:B------:R-:W-:Y:S02]  /*c2c0*/  HADD2.F32 R65, -RZ, R65.H1_H1 ;  /* 0x30000041ff417230 */ /* 0x000fe40000004100 */
[-C--:B------:R-:W-:Y:S01]  /*c2d0*/  FMUL.FTZ R92, R44, R67.reuse ;  /* 0x000000432c5c7220 */ /* 0x080fe20000410000 */
[----:B------:R-:W-:-:S03]  /*c2e0*/  FMUL.FTZ R67, R56, R67 ;  /* 0x0000004338437220 */ /* 0x000fc60000410000 */
[-C--:B------:R-:W-:Y:S01]  /*c2f0*/  FFMA.FTZ R56, R56, R66.reuse, -R92 ;  /* 0x0000004238387223 */ /* 0x080fe2000001085c */
[----:B------:R-:W-:Y:S01]  /*c300*/  FFMA.FTZ R44, R44, R66, R67 ;  /* 0x000000422c2c7223 */ /* 0x000fe20000010043 */
[----:B------:R-:W-:Y:S02]  /*c310*/  HADD2.F32 R66, -RZ, R58.H1_H1 ;  /* 0x3000003aff427230 */ /* 0x000fe40000004100 */
[----:B------:R-:W-:Y:S02]  /*c320*/  HADD2.F32 R58, -RZ, R63.H1_H1 ;  /* 0x3000003fff3a7230 */ /* 0x000fe40000004100 */
[-C--:B------:R-:W-:Y:S01]  /*c330*/  FMUL.FTZ R63, R64, R65.reuse ;  /* 0x00000041403f7220 */ /* 0x080fe20000410000 */
[----:B------:R-:W-:-:S03]  /*c340*/  FMUL.FTZ R65, R66, R65 ;  /* 0x0000004142417220 */ /* 0x000fc60000410000 */
[-C--:B------:R-:W-:Y:S01]  /*c350*/  FFMA.FTZ R63, R66, R58.reuse, -R63 ;  /* 0x0000003a423f7223 */ /* 0x080fe2000001083f */
[----:B------:R-:W-:Y:S01]  /*c360*/  FFMA.FTZ R58, R64, R58, R65 ;  /* 0x0000003a403a7223 */ /* 0x000fe20000010041 */
[----:B------:R-:W-:-:S03]  /*c370*/  IMAD.SHL.U32 R64, R47, 0x100, RZ ;  /* 0x000001002f407824 */ /* 0x000fc600078e00ff */
[----:B------:R-:W-:Y:S02]  /*c380*/  F2FP.SATFINITE.E4M3.F32.PACK_AB_MERGE_C R56, R63, R56, RZ ;  /* 0x000000383f38723e */ /* 0x000fe400048070ff */
[----:B------:R-:W-:Y:S02]  /*c390*/  F2FP.SATFINITE.E4M3.F32.PACK_AB_MERGE_C R44, R58, R44, RZ ;  /* 0x0000002c3a2c723e */ /* 0x000fe400048070ff */
[----:B------:R-:W-:Y:S01]  /*c3a0*/  LOP3.LUT R47, R57, 0xff00, R64, 0xf8, !PT ;  /* 0x0000ff00392f7812 */ /* 0x000fe200078ef840 */
[----:B------:R-:W-:Y:S01]  /*c3b0*/  IMAD.U32 R64, R45, 0x10000, RZ ;  /* 0x000100002d407824 */ /* 0x000fe200078e00ff */
[----:B------:R-:W-:Y:S02]  /*c3c0*/  F2FP.SATFINITE.E4M3.F32.PACK_AB_MERGE_C R61, R61, R62, R56 ;  /* 0x0000003e3d3d723e */ /* 0x000fe40004807038 */
[----:B------:R-:W-:Y:S01]  /*c3d0*/  LOP3.LUT R45, R47, 0xff0000, R46, 0xf8, !PT ;  /* 0x00ff00002f2d7812 */ /* 0x000fe200078ef82e */
[----:B------:R-:W-:Y:S01]  /*c3e0*/  IMAD.MOV.U32 R46, RZ, RZ, R55 ;  /* 0x000000ffff2e7224 */ /* 0x000fe200078e0037 */
[----:B------:R-:W-:Y:S01]  /*c3f0*/  LOP3.LUT R57, R59, 0xff0000, R64, 0xf8, !PT ;  /* 0x00ff00003b397812 */ /* 0x000fe200078ef840 */
[----:B------:R-:W-:Y:S01]  /*c400*/  IMAD.MOV.U32 R59, RZ, RZ, R51 ;  /* 0x000000ffff3b7224 */ /* 0x000fe200078e0033 */
[----:B------:R-:W-:-:S02]  /*c410*/  F2FP.F16.E4M3.UNPACK_B R64, R45 ;  /* 0x0000002dff40723e */ /* 0x000fc400020006ff */
[-C--:B------:R-:W-:Y:S02]  /*c420*/  F2FP.F16.E4M3.UNPACK_B R47, R46.reuse ;  /* 0x0000002eff2f723e */ /* 0x080fe400020006ff */
[----:B------:R-:W-:Y:S01]  /*c430*/  F2FP.F16.E4M3.UNPACK_B R51, R59 ;  /* 0x0000003bff33723e */ /* 0x000fe200020006ff */
[----:B------:R-:W-:Y:S01]  /*c440*/  HADD2.F32 R55, -RZ, R64.H0_H0 ;  /* 0x20000040ff377230 */ /* 0x000fe20000004100 */
[----:B------:R-:W-:Y:S01]  /*c450*/  F2FP.F16.E4M3.UNPACK_B R65, R57 ;  /* 0x00000039ff41723e */ /* 0x000fe200020006ff */
[----:B------:R-:W-:Y:S01]  /*c460*/  HADD2.F32 R66, -RZ, R47.H0_H0 ;  /* 0x2000002fff427230 */ /* 0x000fe20000004100 */
[----:B------:R-:W-:Y:S01]  /*c470*/  F2FP.F16.E4M3.UNPACK_B R46, R46.H1 ;  /* 0x0000002eff2e723e */ /* 0x000fe200030006ff */
        /* <DEDUP_REMOVED lines=10> */
[----:B------:R-:W-:Y:S02]  /*c520*/  HADD2.F32 R55, -RZ, R51.H1_H1 ;  /* 0x30000033ff377230 */ /* 0x000fe40000004100 */
[----:B------:R-:W-:Y:S01]  /*c530*/  FMUL.FTZ R51, R47, R64 ;  /* 0x000000402f337220 */ /* 0x000fe20000410000 */
[----:B------:R-:W-:Y:S01]  /*c540*/  F2FP.F16.E4M3.UNPACK_B R57, R57.H1 ;  /* 0x00000039ff39723e */ /* 0x000fe200030006ff */
[----:B------:R-:W-:Y:S01]  /*c550*/  HADD2.F32 R67, -RZ, R45.H0_H0 ;  /* 0x2000002dff437230 */ /* 0x000fe20000004100 */
[----:B------:R-:W-:Y:S01]  /*c560*/  F2FP.F16.E4M3.UNPACK_B R56, R52.H1 ;  /* 0x00000034ff38723e */ /* 0x000fe200030006ff */
        /* <DEDUP_REMOVED lines=8> */
[----:B------:R-:W-:Y:S01]  /*c5f0*/  F2FP.F16.E4M3.UNPACK_B R52, R52 ;  /* 0x00000034ff34723e */ /* 0x000fe200020006ff */
[----:B------:R-:W-:Y:S01]  /*c600*/  HADD2.F32 R46, -RZ, R46.H1_H1 ;  /* 0x3000002eff2e7230 */ /* 0x000fe20000004100 */
[----:B------:R-:W-:Y:S01]  /*c610*/  F2FP.F16.E4M3.UNPACK_B R169, R169 ;  /* 0x000000a9ffa9723e */ /* 0x000fe200020006ff */
[--C-:B------:R-:W-:Y:S02]  /*c620*/  HADD2.F32 R65, -RZ, R55.reuse.H0_H0 ;  /* 0x20000037ff417230 */ /* 0x100fe40000004100 */
[----:B------:R-:W-:Y:S01]  /*c630*/  FMUL.FTZ R92, R59, R67 ;  /* 0x000000433b5c7220 */ /* 0x000fe20000410000 */
[----:B------:R-:W-:Y:S01]  /*c640*/  HADD2.F32 R55, -RZ, R55.H1_H1 ;  /* 0x30000037ff377230 */ /* 0x000fe20000004100 */
[----:B------:R-:W-:Y:S01]  /*c650*/  F2FP.SATFINITE.E4M3.F32.PACK_AB_MERGE_C R53, R49, R53, R44 ;  /* 0x000000353135723e */ /* 0x000fe2000480702c */
[----:B------:R-:W-:-:S02]  /*c660*/  HADD2.F32 R57, -RZ, R57.H1_H1 ;  /* 0x30000039ff397230 */ /* 0x000fc40000004100 */
[CC--:B------:R-:W-:Y:S01]  /*c670*/  FFMA.FTZ R92, R65.reuse, R64.reuse, -R92 ;  /* 0x00000040415c7223 */ /* 0x0c0fe2000001085c */
[----:B------:R-:W-:Y:S01]  /*c680*/  FMUL.FTZ R65, R65, R67 ;  /* 0x0000004341417220 */ /* 0x000fe20000410000 */
[--C-:B------:R-:W-:Y:S02]  /*c690*/  HADD2.F32 R63, -RZ, R58.reuse.H0_H0 ;  /* 0x2000003aff3f7230 */ /* 0x100fe40000004100 */
[----:B------:R-:W-:Y:S02]  /*c6a0*/  HADD2.F32 R58, -RZ, R58.H1_H1 ;  /* 0x3000003aff3a7230 */ /* 0x000fe40000004100 */
[----:B------:R-:W-:Y:S01]  /*c6b0*/  FFMA.FTZ R65, R59, R64, R65 ;  /* 0x000000403b417223 */ /* 0x000fe20000010041 */
[CC--:B------:R-:W-:Y:S01]  /*c6c0*/  FMUL.FTZ R59, R46.reuse, R45.reuse ;  /* 0x0000002d2e3b7220 */ /* 0x0c0fe20000410000 */
[C---:B------:R-:W-:Y:S01]  /*c6d0*/  FMUL.FTZ R45, R55.reuse, R45 ;  /* 0x0000002d372d7220 */ /* 0x040fe20000410000 */
[----:B------:R-:W-:Y:S02]  /*c6e0*/  IMAD.MOV.U32 R49, RZ, RZ, R61 ;  /* 0x000000ffff317224 */ /* 0x000fe400078e003d */
[-C--:B------:R-:W-:Y:S01]  /*c6f0*/  FFMA.FTZ R59, R55, R57.reuse, -R59 ;  /* 0x00000039373b7223 */ /* 0x080fe2000001083b */
[----:B------:R-:W-:Y:S01]  /*c700*/  FFMA.FTZ R46, R46, R57, R45 ;  /* 0x000000392e2e7223 */ /* 0x000fe2000001002d */
[----:B------:R-:W-:Y:S01]  /*c710*/  MOV R45, R48 ;  /* 0x00000030002d7202 */ /* 0x000fe20000000f00 */
        /* <DEDUP_REMOVED lines=13> */
[----:B------:R-:W-:Y:S01]  /*c7f0*/  F2FP.SATFINITE.E4M3.F32.PACK_AB_MERGE_C R46, R46, R65, RZ ;  /* 0x000000412e2e723e */ /* 0x000fe200048070ff */
[----:B------:R-:W-:Y:S01]  /*c800*/  FFMA.FTZ R64, R62, R63, -R64 ;  /* 0x0000003f3e407223 */ /* 0x000fe20000010840 */
[----:B------:R-:W-:Y:S01]  /*c810*/  F2FP.SATFINITE.E4M3.F32.PACK_AB_MERGE_C R51, R51, R93, R59 ;  /* 0x0000005d3333723e */ /* 0x000fe2000480703b */
[----:B------:R-:W-:Y:S01]  /*c820*/  FFMA.FTZ R67, R57, R63, R67 ;  /* 0x0000003f39437223 */ /* 0x000fe20000010043 */
[-C--:B------:R-:W-:Y:S01]  /*c830*/  FMUL.FTZ R57, R56, R48.reuse ;  /* 0x0000003038397220 */ /* 0x080fe20000410000 */
[----:B------:R-:W-:Y:S01]  /*c840*/  FMUL.FTZ R48, R55, R48 ;  /* 0x0000003037307220 */ /* 0x000fe20000410000 */
[----:B------:R-:W-:-:S02]  /*c850*/  HADD2.F32 R63, -RZ, R171.H0_H0 ;  /* 0x200000abff3f7230 */ /* 0x000fc40000004100 */
[-C--:B------:R-:W-:Y:S01]  /*c860*/  FFMA.FTZ R55, R55, R58.reuse, -R57 ;  /* 0x0000003a37377223 */ /* 0x080fe20000010839 */
[----:B------:R-:W-:Y:S01]  /*c870*/  FFMA.FTZ R48, R56, R58, R48 ;  /* 0x0000003a38307223 */ /* 0x000fe20000010030 */
[--C-:B------:R-:W-:Y:S02]  /*c880*/  HADD2.F32 R56, -RZ, R52.reuse.H0_H0 ;  /* 0x20000034ff387230 */ /* 0x100fe40000004100 */
        /* <DEDUP_REMOVED lines=57> */
[C---:B------:R-:W-:Y:S02]  /*cc20*/  FMUL.FTZ R170, R52.reuse, R170 ;  /* 0x000000aa34aa7220 */ /* 0x040fe40000410000 */
[-C--:B------:R-:W-:Y:S01]  /*cc30*/  FFMA.FTZ R56, R52, R168.reuse, -R56 ;  /* 0x000000a834387223 */ /* 0x080fe20000010838 */
[----:B------:R-:W-:Y:S01]  /*cc40*/  F2FP.SATFINITE.E4M3.F32.PACK_AB_MERGE_C R52, R45, R63, R48 ;  /* 0x0000003f2d34723e */ /* 0x000fe20004807030 */
[----:B------:R-:W-:Y:S01]  /*cc50*/  FFMA.FTZ R57, R54, R168, R170 ;  /* 0x000000a836397223 */ /* 0x000fe200000100aa */
[----:B------:R-:W-:Y:S02]  /*cc60*/  IMAD.MOV.U32 R48, RZ, RZ, R62 ;  /* 0x000000ffff307224 */ /* 0x000fe400078e003e */
[----:B------:R-:W-:Y:S02]  /*cc70*/  F2FP.SATFINITE.E4M3.F32.PACK_AB_MERGE_C R50, R56, R64, R55 ;  /* 0x000000403832723e */ /* 0x000fe40004807037 */
[----:B------:R-:W-:-:S02]  /*cc80*/  F2FP.SATFINITE.E4M3.F32.PACK_AB_MERGE_C R54, R57, R92, R95 ;  /* 0x0000005c3936723e */ /* 0x000fc4000480705f */
[----:B------:R-:W-:-:S07]  /*cc90*/  F2FP.SATFINITE.E4M3.F32.PACK_AB_MERGE_C R55, R47, R66, R46 ;  /* 0x000000422f37723e */ /* 0x000fce000480702e */
.L_x_3548:
[----:B------:R-:W-:Y:S05]  /*cca0*/  BSYNC B2 ;  /* 0x0000000000027941 */ /* 0x000fea0003800000 */
.L_x_3547:
[----:B------:R-:W-:-:S04]  /*ccb0*/  IADD3 R57, P4, P5, R118, R140, R29 ;  /* 0x0000008c76397210 */ /* 0x000fc80007d9e01d */
[----:B------:R-:W-:Y:S02]  /*ccc0*/  IADD3.X R46, R4, R172, R32, P4, P5 ;  /* 0x000000ac042e7210 */ /* 0x000fe400027ea420 */
[----:B------:R-:W-:-:S13]  /*ccd0*/  ISETP.GE.AND P4, PT, R60, R156, PT ;  /* 0x0000009c3c00720c */ /* 0x000fda0003f86270 */
[--C-:B------:R-:W-:Y:S02]  /*cce0*/  @!P4 SHF.R.S32.HI R45, RZ, 0x1f, R60.reuse ;  /* 0x0000001fff2dc819 */ /* 0x100fe4000001143c */
[----:B------:R-:W-:-:S04]  /*ccf0*/  @!P4 IADD3 R47, P5, P6, R118, R140, R60 ;  /* 0x0000008c762fc210 */ /* 0x000fc80007ebe03c */
[----:B------:R-:W-:Y:S02]  /*cd00*/  @!P4 IADD3.X R172, R4, R172, R45, P5, P6 ;  /* 0x000000ac04acc210 */ /* 0x000fe40002fec42d */
[----:B------:R-:W-:-:S05]  /*cd10*/  IADD3 R44, P5, R57, R124, RZ ;  /* 0x0000007c392c7210 */ /* 0x000fca0007fbe0ff */
[----:B------:R-:W-:Y:S01]  /*cd20*/  IMAD.X R45, R46, 0x1, R125, P5 ;  /* 0x000000012e2d7824 */ /* 0x000fe200028e067d */
[----:B------:R-:W-:-:S04]  /*cd30*/  @!P4 IADD3 R46, P5, R47, R124, RZ ;  /* 0x0000007c2f2ec210 */ /* 0x000fc80007fbe0ff */
[----:B0-----:R4:W-:Y:S01]  /*cd40*/  STG.E.128 desc[UR54][R44.64], R48 ;  /* 0x000000302c007986 */ /* 0x0019e2000c101d36 */
[----:B------:R-:W-:-:S05]  /*cd50*/  @!P4 IMAD.X R47, R172, 0x1, R125, P5 ;  /* 0x00000001ac2fc824 */ /* 0x000fca00028e067d */
[----:B-1----:R4:W-:Y:S03]  /*cd60*/  @!P4 STG.E.128 desc[UR54][R46.64], R52 ;  /* 0x000000342e00c986 */ /* 0x0029e6000c101d36 */
.L_x_3538:
[----:B------:R-:W-:Y:S05]  /*cd70*/  BSYNC B1 ;  /* 0x0000000000017941 */ /* 0x000fea0003800000 */
.L_x_3537:
[----:B----4-:R-:W-:Y:S02]  /*cd80*/  VIADD R45, R220, 0x80 ;  /* 0x00000080dc2d7836 */ /* 0x010fe40000000000 */
[-C--:B---3--:R-:W-:Y:S02]  /*cd90*/  IMAD R44, R147, R138.reuse, RZ ;  /* 0x0000008a932c7224 */ /* 0x088fe400078e02ff */
[----:B------:R-:W-:-:S04]  /*cda0*/  IMAD.WIDE.U32 R136, R45, R138, R136 ;  /* 0x0000008a2d887225 */ /* 0x000fc800078e0088 */
[----:B------:R-:W-:Y:S01]  /*cdb0*/  IMAD R139, R45, R139, R44 ;  /* 0x0000008b2d8b7224 */ /* 0x000fe200078e022c */
[----:B------:R-:W-:Y:S06]  /*cdc0*/  @P3 BRA `(.L_x_3507) ;  /* 0x0000003000e43947 */ /* 0x000fec0003800000 */
[----:B------:R-:W-:Y:S01]  /*cdd0*/  ISETP.NE.AND P3, PT, R34, RZ, PT ;  /* 0x000000ff2200720c */ /* 0x000fe20003f65270 */
[----:B------:R-:W-:Y:S01]  /*cde0*/  BSSY B1, `(.L_x_3549) ;  /* 0x00000fd000017945 */ /* 0x000fe20003800000 */
[----:B------:R-:W-:-:S11]  /*cdf0*/  IADD3 R56, R137, R139, RZ ;  /* 0x0000008b89387210 */ /* 0x000fd60007ffe0ff */
[----:B------:R-:W-:Y:S05]  /*ce00*/  @!P3 BRA `(.L_x_3550) ;  /* 0x0000000c00e8b947 */ /* 0x000fea0003800000 */
[----:B------:R-:W-:Y:S01]  /*ce10*/  SEL R44, R121, R162, !P0 ;  /* 0x000000a2792c7207 */ /* 0x000fe20004000000 */
[----:B------:R-:W-:Y:S01]  /*ce20*/  BSSY B2, `(.L_x_3551) ;  /* 0x00000ee000027945 */ /* 0x000fe20003800000 */
[----:B-1----:R-:W-:Y:S02]  /*ce30*/  IADD3 R52, P3, P4, R118, R136, R26 ;  /* 0x0000008876347210 */ /* 0x002fe40007c7e01a */
[----:B------:R-:W-:Y:S02]  /*ce40*/  SHF.R.S32.HI R45, RZ, 0x1f, R44 ;  /* 0x0000001fff2d7819 */ /* 0x000fe4000001142c */
[----:B------:R-:W-:Y:S02]  /*ce50*/  IADD3.X R53, R4, R56, R30, P3, P4 ;  /* 0x0000003804357210 */ /* 0x000fe40001fe841e */
[----:B------:R-:W-:Y:S02]  /*ce60*/  LEA.HI R45, R45, R44, RZ, 0x5 ;  /* 0x0000002c2d2d7211 */ /* 0x000fe400078f28ff */
[----:B------:R-:W-:-:S02]  /*ce70*/  ISETP.GE.AND P3, PT, R18, R133, PT ;  /* 0x000000851200720c */ /* 0x000fc40003f66270 */
[----:B------:R-:W-:-:S04]  /*ce80*/  LEA.HI.SX32 R45, R45, R120, 0x1b ;  /* 0x000000782d2d7211 */ /* 0x000fc800078fdaff */
[----:B------:R-:W-:Y:S01]  /*ce90*/  SHF.R.S32.HI R44, RZ, 0x1f, R45 ;  /* 0x0000001fff2c7819 */ /* 0x000fe2000001142d */
[----:B------:R-:W-:-:S03]  /*cea0*/  IMAD.SHL.U32 R54, R45, 0x10, RZ ;  /* 0x000000102d367824 */ /* 0x000fc600078e00ff */
[----:B------:R-:W-:-:S04]  /*ceb0*/  LEA.HI R44, R44, R45, RZ, 0x2 ;  /* 0x0000002d2c2c7211 */ /* 0x000fc800078f10ff */
[----:B------:R-:W-:Y:S02]  /*cec0*/  SHF.R.S32.HI R45, RZ, 0x2, R44 ;  /* 0x00000002ff2d7819 */ /* 0x000fe4000001142c */
[----:B------:R-:W-:-:S03]  /*ced0*/  LOP3.LUT R44, R231, 0x30, R54, 0xf8, !PT ;  /* 0x00000030e72c7812 */ /* 0x000fc600078ef836 */
[----:B------:R-:W-:Y:S01]  /*cee0*/  IMAD R45, R45, 0x2800, R232 ;  /* 0x000028002d2d7824 */ /* 0x000fe200078e02e8 */
[----:B------:R-:W-:-:S05]  /*cef0*/  LOP3.LUT R44, R44, R9, RZ, 0x3c, !PT ;  /* 0x000000092c2c7212 */ /* 0x000fca00078e3cff */
[----:B------:R-:W-:Y:S02]  /*cf00*/  IMAD.IADD R44, R45, 0x1, R44 ;  /* 0x000000012d2c7824 */ /* 0x000fe400078e022c */
[C---:B------:R-:W-:Y:S02]  /*cf10*/  IMAD R45, R17.reuse, 0x7800, R143 ;  /* 0x00007800112d7824 */ /* 0x040fe400078e028f */
[----:B------:R-:W-:Y:S02]  /*cf20*/  IMAD R47, R17, 0x7800, R44 ;  /* 0x00007800112f7824 */ /* 0x000fe400078e022c */
[C---:B------:R-:W-:Y:S02]  /*cf30*/  IMAD.IADD R45, R16.reuse, 0x1, R45 ;  /* 0x00000001102d7824 */ /* 0x040fe400078e022d */
[----:B------:R-:W-:-:S04]  /*cf40*/  IMAD.IADD R48, R16, 0x1, R47 ;  /* 0x0000000110307824 */ /* 0x000fc800078e022f */
[----:B------:R-:W1:Y:S04]  /*cf50*/  LDS.128 R44, [R45+0x24200] ;  /* 0x024200002d2c7984 */ /* 0x000e680000000c00 */
[----:B------:R-:W3:Y:S01]  /*cf60*/  LDS.128 R48, [R48+0x24200] ;  /* 0x0242000030307984 */ /* 0x000ee20000000c00 */
[----:B------:R-:W-:Y:S05]  /*cf70*/  @P3 BRA `(.L_x_3552) ;  /* 0x0000000c00603947 */ /* 0x000fea0003800000 */
[----:B---3--:R-:W-:Y:S01]  /*cf80*/  IMAD.MOV.U32 R59, RZ, RZ, R48 ;  /* 0x000000ffff3b7224 */ /* 0x008fe200078e0030 */
[----:B------:R-:W-:Y:S01]  /*cf90*/  F2FP.F16.E4M3.UNPACK_B R60, R167.H1 ;  /* 0x000000a7ff3c723e */ /* 0x000fe200030006ff */
[----:B-1----:R-:W-:Y:S01]  /*cfa0*/  IMAD.MOV.U32 R58, RZ, RZ, R44 ;  /* 0x000000ffff3a7224 */ /* 0x002fe200078e002c */
[----:B------:R-:W-:Y:S02]  /*cfb0*/  F2FP.F16.E4M3.UNPACK_B R61, R165.H1 ;  /* 0x000000a5ff3d723e */ /* 0x000fe400030006ff */
[----:B------:R-:W-:Y:S01]  /*cfc0*/  F2FP.F16.E4M3.UNPACK_B R57, R59.H1 ;  /* 0x0000003bff39723e */ /* 0x000fe200030006ff */
[--C-:B------:R-:W-:Y:S01]  /*cfd0*/  HADD2.F32 R65, -RZ, R60.reuse.H0_H0 ;  /* 0x2000003cff417230 */ /* 0x100fe20000004100 */
[----:B------:R-:W-:Y:S01]  /*cfe0*/  F2FP.F16.E4M3.UNPACK_B R55, R58.H1 ;  /* 0x0000003aff37723e */ /* 0x000fe200030006ff */
[----:B------:R-:W-:Y:S01]  /*cff0*/  HADD2.F32 R62, -RZ, R60.H1_H1 ;  /* 0x3000003cff3e7230 */ /* 0x000fe20000004100 */
[----:B0-----:R-:W-:Y:S01]  /*d000*/  MOV R94, R46 ;  /* 0x0000002e005e7202 */ /* 0x001fe20000000f00 */
        /* <DEDUP_REMOVED lines=14> */
[----:B------:R-:W-:Y:S01]  /*d0f0*/  F2FP.F16.E4M3.UNPACK_B R95, R94.H1 ;  /* 0x0000005eff5f723e */ /* 0x000fe200030006ff */
[----:B------:R-:W-:-:S02]  /*d100*/  HADD2.F32 R140, -RZ, R46.H0_H0 ;  /* 0x2000002eff8c7230 */ /* 0x000fc40000004100 */
[-C--:B------:R-:W-:Y:S01]  /*d110*/  FFMA.FTZ R57, R55, R61.reuse, -R64 ;  /* 0x0000003d37397223 */ /* 0x080fe20000010840 */
[----:B------:R-:W-:Y:S01]  /*d120*/  FFMA.FTZ R55, R60, R61, R63 ;  /* 0x0000003d3c377223 */ /* 0x000fe2000001003f */
[----:B------:R-:W-:Y:S01]  /*d130*/  F2FP.F16.E4M3.UNPACK_B R64, R167 ;  /* 0x000000a7ff40723e */ /* 0x000fe200020006ff */
[----:B------:R-:W-:Y:S01]  /*d140*/  HADD2.F32 R97, -RZ, R96.H0_H0 ;  /* 0x20000060ff617230 */ /* 0x000fe20000004100 */
[----:B------:R-:W-:Y:S01]  /*d150*/  F2FP.F16.E4M3.UNPACK_B R60, R59 ;  /* 0x0000003bff3c723e */ /* 0x000fe200020006ff */
[----:B------:R-:W-:Y:S01]  /*d160*/  HADD2.F32 R99, -RZ, R95.H0_H0 ;  /* 0x2000005fff637230 */ /* 0x000fe20000004100 */
[----:B------:R-:W-:Y:S01]  /*d170*/  F2FP.F16.E4M3.UNPACK_B R98, R164.H1 ;  /* 0x000000a4ff62723e */ /* 0x000fe200030006ff */
[----:B------:R-:W-:Y:S01]  /*d180*/  HADD2.F32 R65, -RZ, R64.H0_H0 ;  /* 0x20000040ff417230 */ /* 0x000fe20000004100 */
[----:B------:R-:W-:Y:S01]  /*d190*/  F2FP.F16.E4M3.UNPACK_B R59, R58 ;  /* 0x0000003aff3b723e */ /* 0x000fe200020006ff */
[----:B------:R-:W-:Y:S01]  /*d1a0*/  HADD2.F32 R58, -RZ, R60.H0_H0 ;  /* 0x2000003cff3a7230 */ /* 0x000fe20000004100 */
[----:B------:R-:W-:Y:S01]  /*d1b0*/  F2FP.F16.E4M3.UNPACK_B R61, R165 ;  /* 0x000000a5ff3d723e */ /* 0x000fe200020006ff */
[----:B------:R-:W-:-:S02]  /*d1c0*/  HADD2.F32 R138, -RZ, R98.H0_H0 ;  /* 0x20000062ff8a7230 */ /* 0x000fc40000004100 */
[-C--:B------:R-:W-:Y:S01]  /*d1d0*/  FMUL.FTZ R139, R97, R140.reuse ;  /* 0x0000008c618b7220 */ /* 0x080fe20000410000 */
[----:B------:R-:W-:Y:S02]  /*d1e0*/  HADD2.F32 R62, -RZ, R59.H0_H0 ;  /* 0x2000003bff3e7230 */ /* 0x000fe40000004100 */
[----:B------:R-:W-:Y:S01]  /*d1f0*/  FMUL.FTZ R140, R99, R140 ;  /* 0x0000008c638c7220 */ /* 0x000fe20000410000 */
[----:B------:R-:W-:Y:S02]  /*d200*/  HADD2.F32 R46, -RZ, R46.H1_H1 ;  /* 0x3000002eff2e7230 */ /* 0x000fe40000004100 */
[----:B------:R-:W-:Y:S01]  /*d210*/  FMUL.FTZ R67, R58, R65 ;  /* 0x000000413a437220 */ /* 0x000fe20000410000 */
[----:B------:R-:W-:Y:S02]  /*d220*/  HADD2.F32 R96, -RZ, R96.H1_H1 ;  /* 0x30000060ff607230 */ /* 0x000fe40000004100 */
[----:B------:R-:W-:Y:S01]  /*d230*/  FFMA.FTZ R140, R97, R138, R140 ;  /* 0x0000008a618c7223 */ /* 0x000fe2000001008c */
[----:B------:R-:W-:-:S02]  /*d240*/  HADD2.F32 R95, -RZ, R95.H1_H1 ;  /* 0x3000005fff5f7230 */ /* 0x000fc40000004100 */
[----:B------:R-:W-:Y:S01]  /*d250*/  FMUL.FTZ R65, R62, R65 ;  /* 0x000000413e417220 */ /* 0x000fe20000410000 */
[----:B------:R-:W-:Y:S02]  /*d260*/  HADD2.F32 R63, -RZ, R61.H0_H0 ;  /* 0x2000003dff3f7230 */ /* 0x000fe40000004100 */
[-C--:B------:R-:W-:Y:S01]  /*d270*/  FMUL.FTZ R97, R96, R46.reuse ;  /* 0x0000002e60617220 */ /* 0x080fe20000410000 */
[----:B------:R-:W-:Y:S02]  /*d280*/  HADD2.F32 R98, -RZ, R98.H1_H1 ;  /* 0x30000062ff627230 */ /* 0x000fe40000004100 */
[----:B------:R-:W-:Y:S01]  /*d290*/  FMUL.FTZ R46, R95, R46 ;  /* 0x0000002e5f2e7220 */ /* 0x000fe20000410000 */
[----:B------:R-:W-:Y:S01]  /*d2a0*/  HADD2.F32 R64, -RZ, R64.H1_H1 ;  /* 0x30000040ff407230 */ /* 0x000fe20000004100 */
[----:B------:R-:W-:Y:S01]  /*d2b0*/  F2FP.F16.E4M3.UNPACK_B R166, R166 ;  /* 0x000000a6ffa6723e */ /* 0x000fe200020006ff */
[----:B------:R-:W-:Y:S01]  /*d2c0*/  HADD2.F32 R60, -RZ, R60.H1_H1 ;  /* 0x3000003cff3c7230 */ /* 0x000fe20000004100 */
[----:B------:R-:W-:Y:S01]  /*d2d0*/  F2FP.F16.E4M3.UNPACK_B R50, R50 ;  /* 0x00000032ff32723e */ /* 0x000fe200020006ff */
[----:B------:R-:W-:Y:S01]  /*d2e0*/  HADD2.F32 R59, -RZ, R59.H1_H1 ;  /* 0x3000003bff3b7230 */ /* 0x000fe20000004100 */
[----:B------:R-:W-:Y:S01]  /*d2f0*/  F2FP.F16.E4M3.UNPACK_B R94, R94 ;  /* 0x0000005eff5e723e */ /* 0x000fe200020006ff */
[-C--:B------:R-:W-:Y:S01]  /*d300*/  FFMA.FTZ R62, R62, R63.reuse, -R67 ;  /* 0x0000003f3e3e7223 */ /* 0x080fe20000010843 */
[----:B------:R-:W-:Y:S01]  /*d310*/  FFMA.FTZ R58, R58, R63, R65 ;  /* 0x0000003f3a3a7223 */ /* 0x000fe20000010041 */
[----:B------:R-:W-:-:S02]  /*d320*/  HADD2.F32 R63, -RZ, R61.H1_H1 ;  /* 0x3000003dff3f7230 */ /* 0x000fc40000004100 */
[----:B------:R-:W-:Y:S01]  /*d330*/  FFMA.FTZ R139, R99, R138, -R139 ;  /* 0x0000008a638b7223 */ /* 0x000fe2000001088b */
[----:B------:R-:W-:Y:S01]  /*d340*/  FFMA.FTZ R46, R96, R98, R46 ;  /* 0x00000062602e7223 */ /* 0x000fe2000001002e */
[----:B------:R-:W-:Y:S01]  /*d350*/  FMUL.FTZ R66, R60, R64 ;  /* 0x000000403c427220 */ /* 0x000fe20000410000 */
[----:B------:R-:W-:Y:S01]  /*d360*/  FFMA.FTZ R95, R95, R98, -R97 ;  /* 0x000000625f5f7223 */ /* 0x000fe20000010861 */
[----:B------:R-:W-:Y:S01]  /*d370*/  F2FP.F16.E4M3.UNPACK_B R164, R164 ;  /* 0x000000a4ffa4723e */ /* 0x000fe200020006ff */
[----:B------:R-:W-:Y:S02]  /*d380*/  HADD2.F32 R138, -RZ, R166.H0_H0 ;  /* 0x200000a6ff8a7230 */ /* 0x000fe40000004100 */
[C---:B------:R-:W-:Y:S01]  /*d390*/  FMUL.FTZ R65, R59.reuse, R64 ;  /* 0x000000403b417220 */ /* 0x040fe20000410000 */
[----:B------:R-:W-:Y:S02]  /*d3a0*/  HADD2.F32 R96, -RZ, R50.H0_H0 ;  /* 0x20000032ff607230 */ /* 0x000fe40000004100 */
[----:B------:R-:W-:Y:S01]  /*d3b0*/  FFMA.FTZ R61, R59, R63, -R66 ;  /* 0x0000003f3b3d7223 */ /* 0x000fe20000010842 */
[----:B------:R-:W-:-:S02]  /*d3c0*/  HADD2.F32 R98, -RZ, R94.H0_H0 ;  /* 0x2000005eff627230 */ /* 0x000fc40000004100 */
[----:B------:R-:W-:Y:S01]  /*d3d0*/  FFMA.FTZ R59, R60, R63, R65 ;  /* 0x0000003f3c3b7223 */ /* 0x000fe20000010041 */
[----:B------:R-:W-:Y:S02]  /*d3e0*/  HADD2.F32 R97, -RZ, R164.H0_H0 ;  /* 0x200000a4ff617230 */ /* 0x000fe40000004100 */
[-C--:B------:R-:W-:Y:S01]  /*d3f0*/  FMUL.FTZ R99, R96, R138.reuse ;  /* 0x0000008a60637220 */ /* 0x080fe20000410000 */
[--C-:B------:R-:W-:Y:S01]  /*d400*/  SHF.R.U32.HI R63, RZ, 0x18, R77.reuse ;  /* 0x00000018ff3f7819 */ /* 0x100fe2000001164d */
[----:B------:R-:W-:Y:S01]  /*d410*/  FMUL.FTZ R138, R98, R138 ;  /* 0x0000008a628a7220 */ /* 0x000fe20000410000 */
[----:B------:R-:W-:Y:S01]  /*d420*/  LOP3.LUT R60, R77, 0xff, RZ, 0xc0, !PT ;  /* 0x000000ff4d3c7812 */ /* 0x000fe200078ec0ff */
[----:B------:R-:W-:Y:S01]  /*d430*/  HADD2.F32 R166, -RZ, R166.H1_H1 ;  /* 0x300000a6ffa67230 */ /* 0x000fe20000004100 */
[----:B------:R-:W-:Y:S01]  /*d440*/  SHF.R.U32.HI R64, RZ, 0x8, R77 ;  /* 0x00000008ff407819 */ /* 0x000fe2000001164d */
[----:B------:R-:W-:Y:S02]  /*d450*/  HADD2.F32 R50, -RZ, R50.H1_H1 ;  /* 0x30000032ff327230 */ /* 0x000fe40000004100 */
[-C--:B------:R-:W-:Y:S01]  /*d460*/  FFMA.FTZ R138, R96, R97.reuse, R138 ;  /* 0x00000061608a7223 */ /* 0x080fe2000001008a */
[----:B------:R-:W-:Y:S01]  /*d470*/  HADD2.F32 R94, -RZ, R94.H1_H1 ;  /* 0x3000005eff5e7230 */ /* 0x000fe20000004100 */
[----:B------:R-:W-:Y:S01]  /*d480*/  PRMT R60, R63, 0x654, R60 ;  /* 0x000006543f3c7816 */ /* 0x000fe2000000003c */
[----:B------:R-:W-:Y:S01]  /*d490*/  HADD2.F32 R164, -RZ, R164.H1_H1 ;  /* 0x300000a4ffa47230 */ /* 0x000fe20000004100 */
[--C-:B------:R-:W-:Y:S01]  /*d4a0*/  SHF.R.U32.HI R66, RZ, 0x18, R79.reuse ;  /* 0x00000018ff427819 */ /* 0x100fe2000001164f */
[-C--:B------:R-:W-:Y:S01]  /*d4b0*/  FMUL.FTZ R96, R50, R166.reuse ;  /* 0x000000a632607220 */ /* 0x080fe20000410000 */
[----:B------:R-:W-:Y:S01]  /*d4c0*/  LOP3.LUT R65, R79, 0xff, RZ, 0xc0, !PT ;  /* 0x000000ff4f417812 */ /* 0x000fe200078ec0ff */
[----:B------:R-:W-:Y:S01]  /*d4d0*/  IMAD.SHL.U32 R63, R64, 0x100, RZ ;  /* 0x00000100403f7824 */ /* 0x000fe200078e00ff */
[--C-:B------:R-:W-:Y:S01]  /*d4e0*/  SHF.R.U32.HI R67, RZ, 0x8, R79.reuse ;  /* 0x00000008ff437819 */ /* 0x100fe2000001164f */
[----:B------:R-:W-:Y:S01]  /*d4f0*/  FMUL.FTZ R166, R94, R166 ;  /* 0x000000a65ea67220 */ /* 0x000fe20000410000 */
[----:B------:R-:W-:Y:S01]  /*d500*/  SHF.R.U32.HI R78, RZ, 0x10, R79 ;  /* 0x00000010ff4e7819 */ /* 0x000fe2000001164f */
[----:B------:R-:W-:Y:S01]  /*d510*/  FFMA.FTZ R99, R98, R97, -R99 ;  /* 0x0000006162637223 */ /* 0x000fe20000010863 */
[----:B------:R-:W-:Y:S01]  /*d520*/  SHF.R.U32.HI R79, RZ, 0x8, R89 ;  /* 0x00000008ff4f7819 */ /* 0x000fe20000011659 */
[-C--:B------:R-:W-:Y:S01]  /*d530*/  FFMA.FTZ R97, R50, R164.reuse, R166 ;  /* 0x000000a432617223 */ /* 0x080fe200000100a6 */
[----:B------:R-:W-:Y:S01]  /*d540*/  SHF.R.U32.HI R76, RZ, 0x10, R77 ;  /* 0x00000010ff4c7819 */ /* 0x000fe2000001164d */
[----:B------:R-:W-:Y:S01]  /*d550*/  IMAD.SHL.U32 R50, R67, 0x100, RZ ;  /* 0x0000010043327824 */ /* 0x000fe200078e00ff */
[----:B------:R-:W-:Y:S01]  /*d560*/  SHF.R.U32.HI R77, RZ, 0x18, R89 ;  /* 0x00000018ff4d7819 */ /* 0x000fe20000011659 */
[----:B------:R-:W-:Y:S01]  /*d570*/  FFMA.FTZ R96, R94, R164, -R96 ;  /* 0x000000a45e607223 */ /* 0x000fe20000010860 */
[----:B------:R-:W-:Y:S01]  /*d580*/  LOP3.LUT R88, R89, 0xff, RZ, 0xc0, !PT ;  /* 0x000000ff59587812 */ /* 0x000fe200078ec0ff */
[----:B------:R-:W-:Y:S01]  /*d590*/  IMAD.U32 R76, R76, 0x10000, RZ ;  /* 0x000100004c4c7824 */ /* 0x000fe200078e00ff */
[----:B------:R-:W-:Y:S01]  /*d5a0*/  LOP3.LUT R63, R60, 0xff00, R63, 0xf8, !PT ;  /* 0x0000ff003c3f7812 */ /* 0x000fe200078ef83f */
[----:B------:R-:W-:Y:S01]  /*d5b0*/  IMAD.SHL.U32 R60, R79, 0x100, RZ ;  /* 0x000001004f3c7824 */ /* 0x000fe200078e00ff */
[----:B------:R-:W-:-:S02]  /*d5c0*/  SHF.R.U32.HI R89, RZ, 0x10, R89 ;  /* 0x00000010ff597819 */ /* 0x000fc40000011659 */
[----:B------:R-:W-:Y:S02]  /*d5d0*/  SHF.R.U32.HI R90, RZ, 0x8, R91 ;  /* 0x00000008ff5a7819 */ /* 0x000fe4000001165b */
[----:B------:R-:W-:Y:S02]  /*d5e0*/  PRMT R65, R66, 0x654, R65 ;  /* 0x0000065442417816 */ /* 0x000fe40000000041 */
[----:B------:R-:W-:Y:S02]  /*d5f0*/  PRMT R77, R77, 0x654, R88 ;  /* 0x000006544d4d7816 */ /* 0x000fe40000000058 */
[----:B------:R-:W-:Y:S02]  /*d600*/  SHF.R.U32.HI R93, RZ, 0x18, R91 ;  /* 0x00000018ff5d7819 */ /* 0x000fe4000001165b */
[----:B------:R-:W-:Y:S02]  /*d610*/  LOP3.LUT R92, R91, 0xff, RZ, 0xc0, !PT ;  /* 0x000000ff5b5c7812 */ /* 0x000fe400078ec0ff */
[----:B------:R-:W-:Y:S01]  /*d620*/  LOP3.LUT R50, R65, 0xff00, R50, 0xf8, !PT ;  /* 0x0000ff0041327812 */ /* 0x000fe200078ef832 */
[----:B------:R-:W-:Y:S01]  /*d630*/  IMAD.SHL.U32 R65, R90, 0x100, RZ ;  /* 0x000001005a417824 */ /* 0x000fe200078e00ff */
[----:B------:R-:W-:-:S02]  /*d640*/  LOP3.LUT R60, R77, 0xff00, R60, 0xf8, !PT ;  /* 0x0000ff004d3c7812 */ /* 0x000fc400078ef83c */
[----:B------:R-:W-:Y:S02]  /*d650*/  SHF.L.U32 R89, R89, 0x10, RZ ;  /* 0x0000001059597819 */ /* 0x000fe400000006ff */
[----:B------:R-:W-:Y:S02]  /*d660*/  PRMT R92, R93, 0x654, R92 ;  /* 0x000006545d5c7816 */ /* 0x000fe4000000005c */
[----:B------:R-:W-:Y:S02]  /*d670*/  F2FP.SATFINITE.E4M3.F32.PACK_AB_MERGE_C R48, R57, R48, RZ ;  /* 0x000000303930723e */ /* 0x000fe400048070ff */
[----:B------:R-:W-:Y:S02]  /*d680*/  F2FP.SATFINITE.E4M3.F32.PACK_AB_MERGE_C R55, R55, R44, RZ ;  /* 0x0000002c3737723e */ /* 0x000fe400048070ff */
[----:B------:R-:W-:Y:S02]  /*d690*/  LOP3.LUT R64, R60, 0xff0000, R89, 0xf8, !PT ;  /* 0x00ff00003c407812 */ /* 0x000fe400078ef859 */
[----:B------:R-:W-:Y:S01]  /*d6a0*/  LOP3.LUT R92, R92, 0xff00, R65, 0xf8, !PT ;  /* 0x0000ff005c5c7812 */ /* 0x000fe200078ef841 */
[----:B------:R-:W-:Y:S01]  /*d6b0*/  IMAD.U32 R65, R78, 0x10000, RZ ;  /* 0x000100004e417824 */ /* 0x000fe200078e00ff */
[----:B------:R-:W-:-:S02]  /*d6c0*/  F2FP.SATFINITE.E4M3.F32.PACK_AB_MERGE_C R44, R61, R62, R48 ;  /* 0x0000003e3d2c723e */ /* 0x000fc40004807030 */
[----:B------:R-:W-:Y:S02]  /*d6d0*/  F2FP.SATFINITE.E4M3.F32.PACK_AB_MERGE_C R48, R59, R58, R55 ;  /* 0x0000003a3b30723e */ /* 0x000fe40004807037 */
[----:B------:R-:W-:Y:S02]  /*d6e0*/  LOP3.LUT R63, R63, 0xff0000, R76, 0xf8, !PT ;  /* 0x00ff00003f3f7812 */ /* 0x000fe400078ef84c */
[----:B------:R-:W-:Y:S02]  /*d6f0*/  F2FP.F16.E4M3.UNPACK_B R57, R49 ;  /* 0x00000031ff39723e */ /* 0x000fe400020006ff */
[----:B------:R-:W-:Y:S02]  /*d700*/  F2FP.F16.E4M3.UNPACK_B R58, R64 ;  /* 0x00000040ff3a723e */ /* 0x000fe400020006ff */
[----:B------:R-:W-:Y:S01]  /*d710*/  F2FP.F16.E4M3.UNPACK_B R55, R45 ;  /* 0x0000002dff37723e */ /* 0x000fe200020006ff */
[--C-:B------:R-:W-:Y:S01]  /*d720*/  HADD2.F32 R59, -RZ, R57.reuse.H0_H0 ;  /* 0x20000039ff3b7230 */ /* 0x100fe20000004100 */
[----:B------:R-:W-:Y:S01]  /*d730*/  LOP3.LUT R50, R50, 0xff0000, R65, 0xf8, !PT ;  /* 0x00ff000032327812 */ /* 0x000fe200078ef841 */
[--C-:B------:R-:W-:Y:S01]  /*d740*/  HADD2.F32 R76, -RZ, R58.reuse.H0_H0 ;  /* 0x2000003aff4c7230 */ /* 0x100fe20000004100 */
[----:B------:R-:W-:Y:S01]  /*d750*/  F2FP.F16.E4M3.UNPACK_B R61, R63 ;  /* 0x0000003fff3d723e */ /* 0x000fe200020006ff */
[----:B------:R-:W-:Y:S01]  /*d760*/  HADD2.F32 R62, -RZ, R57.H1_H1 ;  /* 0x30000039ff3e7230 */ /* 0x000fe20000004100 */
[----:B------:R-:W-:Y:S01]  /*d770*/  F2FP.F16.E4M3.UNPACK_B R45, R45.H1 ;  /* 0x0000002dff2d723e */ /* 0x000fe200030006ff */
[----:B------:R-:W-:-:S02]  /*d780*/  HADD2.F32 R65, -RZ, R58.H1_H1 ;  /* 0x3000003aff417230 */ /* 0x000fc40000004100 */
[-C--:B------:R-:W-:Y:S01]  /*d790*/  FMUL.FTZ R78, R59, R76.reuse ;  /* 0x0000004c3b4e7220 */ /* 0x080fe20000410000 */
[--C-:B------:R-:W-:Y:S01]  /*d7a0*/  HADD2.F32 R57, -RZ, R55.reuse.H0_H0 ;  /* 0x20000037ff397230 */ /* 0x100fe20000004100 */
[----:B------:R-:W-:Y:S01]  /*d7b0*/  SHF.R.U32.HI R91, RZ, 0x10, R91 ;  /* 0x00000010ff5b7819 */ /* 0x000fe2000001165b */
[----:B------:R-:W-:Y:S02]  /*d7c0*/  HADD2.F32 R58, -RZ, R55.H1_H1 ;  /* 0x30000037ff3a7230 */ /* 0x000fe40000004100 */
[-C--:B------:R-:W-:Y:S01]  /*d7d0*/  FMUL.FTZ R67, R62, R65.reuse ;  /* 0x000000413e437220 */ /* 0x080fe20000410000 */
[--C-:B------:R-:W-:Y:S02]  /*d7e0*/  HADD2.F32 R66, -RZ, R61.reuse.H0_H0 ;  /* 0x2000003dff427230 */ /* 0x100fe40000004100 */
[C---:B------:R-:W-:Y:S01]  /*d7f0*/  FMUL.FTZ R76, R57.reuse, R76 ;  /* 0x0000004c394c7220 */ /* 0x040fe20000410000 */
[----:B------:R-:W-:Y:S02]  /*d800*/  HADD2.F32 R61, -RZ, R61.H1_H1 ;  /* 0x3000003dff3d7230 */ /* 0x000fe40000004100 */
[----:B------:R-:W-:Y:S01]  /*d810*/  FMUL.FTZ R65, R58, R65 ;  /* 0x000000413a417220 */ /* 0x000fe20000410000 */
[----:B------:R-:W-:Y:S01]  /*d820*/  F2FP.F16.E4M3.UNPACK_B R63, R63.H1 ;  /* 0x0000003fff3f723e */ /* 0x000fe200030006ff */
[-C--:B------:R-:W-:Y:S01]  /*d830*/  FFMA.FTZ R55, R57, R66.reuse, -R78 ;  /* 0x0000004239377223 */ /* 0x080fe2000001084e */
[----:B------:R-:W-:Y:S01]  /*d840*/  FFMA.FTZ R57, R59, R66, R76 ;  /* 0x000000423b397223 */ /* 0x000fe2000001004c */
[----:B------:R-:W-:Y:S01]  /*d850*/  FFMA.FTZ R62, R62, R61, R65 ;  /* 0x0000003d3e3e7223 */ /* 0x000fe20000010041 */
[----:B------:R-:W-:Y:S01]  /*d860*/  F2FP.F16.E4M3.UNPACK_B R59, R49.H1 ;  /* 0x00000031ff3b723e */ /* 0x000fe200030006ff */
[----:B------:R-:W-:Y:S01]  /*d870*/  FFMA.FTZ R58, R58, R61, -R67 ;  /* 0x0000003d3a3a7223 */ /* 0x000fe20000010843 */
[----:B------:R-:W-:Y:S01]  /*d880*/  F2FP.F16.E4M3.UNPACK_B R65, R64.H1 ;  /* 0x00000040ff41723e */ /* 0x000fe200030006ff */
[----:B------:R-:W-:Y:S01]  /*d890*/  HADD2.F32 R49, -RZ, R45.H0_H0 ;  /* 0x2000002dff317230 */ /* 0x000fe20000004100 */
[----:B------:R-:W-:Y:S01]  /*d8a0*/  F2FP.SATFINITE.E4M3.F32.PACK_AB_MERGE_C R140, R46, R140, RZ ;  /* 0x0000008c2e8c723e */ /* 0x000fe200048070ff */
[----:B------:R-:W-:Y:S01]  /*d8b0*/  HADD2.F32 R61, -RZ, R59.H0_H0 ;  /* 0x2000003bff3d7230 */ /* 0x000fe20000004100 */
[----:B------:R-:W-:Y:S01]  /*d8c0*/  F2FP.SATFINITE.E4M3.F32.PACK_AB_MERGE_C R95, R95, R139, RZ ;  /* 0x0000008b5f5f723e */ /* 0x000fe200048070ff */
[----:B------:R-:W-:Y:S01]  /*d8d0*/  HADD2.F32 R76, -RZ, R65.H0_H0 ;  /* 0x20000041ff4c7230 */ /* 0x000fe20000004100 */
[----:B------:R-:W-:Y:S01]  /*d8e0*/  F2FP.SATFINITE.E4M3.F32.PACK_AB_MERGE_C R97, R97, R138, R140 ;  /* 0x0000008a6161723e */ /* 0x000fe2000480708c */
[----:B------:R-:W-:Y:S01]  /*d8f0*/  HADD2.F32 R64, -RZ, R45.H1_H1 ;  /* 0x3000002dff407230 */ /* 0x000fe20000004100 */
[----:B------:R-:W-:Y:S01]  /*d900*/  F2FP.SATFINITE.E4M3.F32.PACK_AB_MERGE_C R46, R96, R99, R95 ;  /* 0x00000063602e723e */ /* 0x000fe2000480705f */
[----:B------:R-:W-:-:S02]  /*d910*/  HADD2.F32 R59, -RZ, R59.H1_H1 ;  /* 0x3000003bff3b7230 */ /* 0x000fc40000004100 */
[-C--:B------:R-:W-:Y:S01]  /*d920*/  FMUL.FTZ R78, R61, R76.reuse ;  /* 0x0000004c3d4e7220 */ /* 0x080fe20000410000 */
[----:B------:R-:W-:Y:S02]  /*d930*/  HADD2.F32 R65, -RZ, R65.H1_H1 ;  /* 0x30000041ff417230 */ /* 0x000fe40000004100 */
[----:B------:R-:W-:Y:S01]  /*d940*/  FMUL.FTZ R76, R49, R76 ;  /* 0x0000004c314c7220 */ /* 0x000fe20000410000 */
[----:B------:R-:W-:Y:S02]  /*d950*/  IMAD.U32 R91, R91, 0x10000, RZ ;  /* 0x000100005b5b7824 */ /* 0x000fe400078e00ff */
[--C-:B------:R-:W-:Y:S02]  /*d960*/  HADD2.F32 R66, -RZ, R63.reuse.H0_H0 ;  /* 0x2000003fff427230 */ /* 0x100fe40000004100 */
[-C--:B------:R-:W-:Y:S01]  /*d970*/  FMUL.FTZ R67, R59, R65.reuse ;  /* 0x000000413b437220 */ /* 0x080fe20000410000 */
[----:B------:R-:W-:Y:S02]  /*d980*/  HADD2.F32 R63, -RZ, R63.H1_H1 ;  /* 0x3000003fff3f7230 */ /* 0x000fe40000004100 */
[----:B------:R-:W-:Y:S01]  /*d990*/  FMUL.FTZ R88, R64, R65 ;  /* 0x0000004140587220 */ /* 0x000fe20000410000 */
[----:B------:R-:W-:Y:S01]  /*d9a0*/  LOP3.LUT R60, R92, 0xff0000, R91, 0xf8, !PT ;  /* 0x00ff00005c3c7812 */ /* 0x000fe200078ef85b */
[-C--:B------:R-:W-:Y:S01]  /*d9b0*/  FFMA.FTZ R45, R49, R66.reuse, -R78 ;  /* 0x00000042312d7223 */ /* 0x080fe2000001084e */
[----:B------:R-:W-:Y:S01]  /*d9c0*/  FFMA.FTZ R49, R61, R66, R76 ;  /* 0x000000423d317223 */ /* 0x000fe2000001004c */
[-C--:B------:R-:W-:Y:S01]  /*d9d0*/  FFMA.FTZ R64, R64, R63.reuse, -R67 ;  /* 0x0000003f40407223 */ /* 0x080fe20000010843 */
[----:B------:R-:W-:Y:S01]  /*d9e0*/  FFMA.FTZ R66, R59, R63, R88 ;  /* 0x0000003f3b427223 */ /* 0x000fe20000010058 */
[----:B------:R-:W-:-:S02]  /*d9f0*/  F2FP.F16.E4M3.UNPACK_B R63, R51 ;  /* 0x00000033ff3f723e */ /* 0x000fc400020006ff */
[----:B------:R-:W-:Y:S02]  /*da00*/  F2FP.F16.E4M3.UNPACK_B R61, R60 ;  /* 0x0000003cff3d723e */ /* 0x000fe400020006ff */
[-C--:B------:R-:W-:Y:S01]  /*da10*/  F2FP.F16.E4M3.UNPACK_B R59, R47.reuse ;  /* 0x0000002fff3b723e */ /* 0x080fe200020006ff */
[----:B------:R-:W-:Y:S01]  /*da20*/  HADD2.F32 R77, -RZ, R63.H0_H0 ;  /* 0x2000003fff4d7230 */ /* 0x000fe20000004100 */
[----:B------:R-:W-:Y:S01]  /*da30*/  F2FP.F16.E4M3.UNPACK_B R65, R47.H1 ;  /* 0x0000002fff41723e */ /* 0x000fe200030006ff */
[----:B------:R-:W-:Y:S01]  /*da40*/  HADD2.F32 R90, -RZ, R61.H0_H0 ;  /* 0x2000003dff5a7230 */ /* 0x000fe20000004100 */
[----:B------:R-:W-:Y:S01]  /*da50*/  F2FP.F16.E4M3.UNPACK_B R47, R50 ;  /* 0x00000032ff2f723e */ /* 0x000fe200020006ff */
[----:B------:R-:W-:Y:S01]  /*da60*/  HADD2.F32 R63, -RZ, R63.H1_H1 ;  /* 0x3000003fff3f7230 */ /* 0x000fe20000004100 */
[----:B------:R-:W-:Y:S01]  /*da70*/  F2FP.F16.E4M3.UNPACK_B R76, R51.H1 ;  /* 0x00000033ff4c723e */ /* 0x000fe200030006ff */
        /* <DEDUP_REMOVED lines=8> */
[----:B------:R-:W-:Y:S02]  /*db00*/  HADD2.F32 R67, -RZ, R65.H0_H0 ;  /* 0x20000041ff437230 */ /* 0x000fe40000004100 */
[-C--:B------:R-:W-:Y:S01]  /*db10*/  FFMA.FTZ R50, R51, R88.reuse, -R92 ;  /* 0x0000005833327223 */ /* 0x080fe2000001085c */
[----:B------:R-:W-:Y:S02]  /*db20*/  HADD2.F32 R79, -RZ, R60.H0_H0 ;  /* 0x2000003cff4f7230 */ /* 0x000fe40000004100 */
[-C--:B------:R-:W-:Y:S01]  /*db30*/  FMUL.FTZ R92, R78, R91.reuse ;  /* 0x0000005b4e5c7220 */ /* 0x080fe20000410000 */
[----:B------:R-:W-:Y:S01]  /*db40*/  FFMA.FTZ R51, R77, R88, R90 ;  /* 0x000000584d337223 */ /* 0x000fe2000001005a */
[----:B------:R-:W-:Y:S01]  /*db50*/  FMUL.FTZ R91, R67, R91 ;  /* 0x0000005b435b7220 */ /* 0x000fe20000410000 */
[----:B------:R-:W-:-:S02]  /*db60*/  HADD2.F32 R77, -RZ, R76.H1_H1 ;  /* 0x3000004cff4d7230 */ /* 0x000fc40000004100 */
[-C--:B------:R-:W-:Y:S01]  /*db70*/  FFMA.FTZ R67, R67, R79.reuse, -R92 ;  /* 0x0000004f43437223 */ /* 0x080fe2000001085c */
[----:B------:R-:W-:Y:S02]  /*db80*/  HADD2.F32 R90, -RZ, R89.H1_H1 ;  /* 0x30000059ff5a7230 */ /* 0x000fe40000004100 */
[----:B------:R-:W-:Y:S01]  /*db90*/  FFMA.FTZ R76, R78, R79, R91 ;  /* 0x0000004f4e4c7223 */ /* 0x000fe2000001005b */
[----:B------:R-:W-:Y:S01]  /*dba0*/  HADD2.F32 R65, -RZ, R65.H1_H1 ;  /* 0x30000041ff417230 */ /* 0x000fe20000004100 */
[----:B------:R-:W-:Y:S01]  /*dbb0*/  F2FP.SATFINITE.E4M3.F32.PACK_AB_MERGE_C R45, R64, R45, RZ ;  /* 0x0000002d402d723e */ /* 0x000fe200048070ff */
[----:B------:R-:W-:Y:S02]  /*dbc0*/  HADD2.F32 R78, -RZ, R60.H1_H1 ;  /* 0x3000003cff4e7230 */ /* 0x000fe40000004100 */
[-C--:B------:R-:W-:Y:S01]  /*dbd0*/  FMUL.FTZ R60, R77, R90.reuse ;  /* 0x0000005a4d3c7220 */ /* 0x080fe20000410000 */
[----:B------:R-:W-:Y:S02]  /*dbe0*/  HADD2.F32 R88, -RZ, R61.H1_H1 ;  /* 0x3000003dff587230 */ /* 0x000fe40000004100 */
[----:B------:R-:W-:Y:S01]  /*dbf0*/  FMUL.FTZ R94, R65, R90 ;  /* 0x0000005a415e7220 */ /* 0x000fe20000410000 */
[----:B------:R-:W-:-:S02]  /*dc00*/  HADD2.F32 R59, -RZ, R59.H1_H1 ;  /* 0x3000003bff3b7230 */ /* 0x000fc40000004100 */
[----:B------:R-:W-:Y:S01]  /*dc10*/  FFMA.FTZ R92, R65, R78, -R60 ;  /* 0x0000004e415c7223 */ /* 0x000fe2000001083c */
[----:B------:R-:W-:Y:S02]  /*dc20*/  HADD2.F32 R60, -RZ, R47.H1_H1 ;  /* 0x3000002fff3c7230 */ /* 0x000fe40000004100 */
[----:B------:R-:W-:Y:S01]  /*dc30*/  FMUL.FTZ R90, R63, R88 ;  /* 0x000000583f5a7220 */ /* 0x000fe20000410000 */
[----:B------:R-:W-:Y:S01]  /*dc40*/  FFMA.FTZ R77, R77, R78, R94 ;  /* 0x0000004e4d4d7223 */ /* 0x000fe2000001005e */
[C---:B------:R-:W-:Y:S01]  /*dc50*/  FMUL.FTZ R88, R59.reuse, R88 ;  /* 0x000000583b587220 */ /* 0x040fe20000410000 */
[----:B------:R-:W-:Y:S01]  /*dc60*/  F2FP.SATFINITE.E4M3.F32.PACK_AB_MERGE_C R67, R92, R67, RZ ;  /* 0x000000435c43723e */ /* 0x000fe200048070ff */
[-C--:B------:R-:W-:Y:S01]  /*dc70*/  FFMA.FTZ R59, R59, R60.reuse, -R90 ;  /* 0x0000003c3b3b7223 */ /* 0x080fe2000001085a */
[----:B------:R-:W-:Y:S01]  /*dc80*/  F2FP.SATFINITE.E4M3.F32.PACK_AB_MERGE_C R49, R66, R49, RZ ;  /* 0x000000314231723e */ /* 0x000fe200048070ff */
[----:B------:R-:W-:Y:S01]  /*dc90*/  FFMA.FTZ R88, R63, R60, R88 ;  /* 0x0000003c3f587223 */ /* 0x000fe20000010058 */
[----:B------:R-:W-:-:S02]  /*dca0*/  F2FP.SATFINITE.E4M3.F32.PACK_AB_MERGE_C R76, R77, R76, RZ ;  /* 0x0000004c4d4c723e */ /* 0x000fc400048070ff */
[----:B------:R-:W-:Y:S01]  /*dcb0*/  F2FP.SATFINITE.E4M3.F32.PACK_AB_MERGE_C R47, R59, R50, R67 ;  /* 0x000000323b2f723e */ /* 0x000fe20004807043 */
[----:B------:R-:W-:Y:S01]  /*dcc0*/  IMAD.MOV.U32 R50, RZ, RZ, R97 ;  /* 0x000000ffff327224 */ /* 0x000fe200078e0061 */
[----:B------:R-:W-:Y:S02]  /*dcd0*/  F2FP.SATFINITE.E4M3.F32.PACK_AB_MERGE_C R45, R58, R55, R45 ;  /* 0x000000373a2d723e */ /* 0x000fe4000480702d */
[----:B------:R-:W-:Y:S02]  /*dce0*/  F2FP.SATFINITE.E4M3.F32.PACK_AB_MERGE_C R49, R62, R57, R49 ;  /* 0x000000393e31723e */ /* 0x000fe40004807031 */
[----:B------:R-:W-:-:S07]  /*dcf0*/  F2FP.SATFINITE.E4M3.F32.PACK_AB_MERGE_C R51, R88, R51, R76 ;  /* 0x000000335833723e */ /* 0x000fce000480704c */
.L_x_3552:
[----:B------:R-:W-:Y:S05]  /*dd00*/  BSYNC B2 ;  /* 0x0000000000027941 */ /* 0x000fea0003800000 */
.L_x_3551:
[----:B------:R-:W-:-:S13]  /*dd10*/  ISETP.GE.AND P3, PT, R54, R156, PT ;  /* 0x0000009c3600720c */ /* 0x000fda0003f66270 */
[--C-:B------:R-:W-:Y:S02]  /*dd20*/  @!P3 SHF.R.S32.HI R57, RZ, 0x1f, R54.reuse ;  /* 0x0000001fff39b819 */ /* 0x100fe40000011436 */
[----:B------:R-:W-:-:S04]  /*dd30*/  @!P3 IADD3 R55, P4, P5, R118, R136, R54 ;  /* 0x000000887637b210 */ /* 0x000fc80007d9e036 */
[----:B------:R-:W-:Y:S02]  /*dd40*/  @!P3 IADD3.X R58, R4, R56, R57, P4, P5 ;  /* 0x00000038043ab210 */ /* 0x000fe400027ea439 */
[----:B------:R-:W-:-:S05]  /*dd50*/  IADD3 R52, P4, R52, R124, RZ ;  /* 0x0000007c34347210 */ /* 0x000fca0007f9e0ff */
[----:B------:R-:W-:Y:S01]  /*dd60*/  IMAD.X R53, R53, 0x1, R125, P4 ;  /* 0x0000000135357824 */ /* 0x000fe200020e067d */
[----:B------:R-:W-:-:S04]  /*dd70*/  @!P3 IADD3 R54, P4, R55, R124, RZ ;  /* 0x0000007c3736b210 */ /* 0x000fc80007f9e0ff */
[----:B-1----:R4:W-:Y:S01]  /*dd80*/  STG.E.128 desc[UR54][R52.64], R44 ;  /* 0x0000002c34007986 */ /* 0x0029e2000c101d36 */
[----:B------:R-:W-:-:S05]  /*dd90*/  @!P3 IMAD.X R55, R58, 0x1, R125, P4 ;  /* 0x000000013a37b824 */ /* 0x000fca00020e067d */
[----:B---3--:R4:W-:Y:S03]  /*dda0*/  @!P3 STG.E.128 desc[UR54][R54.64], R48 ;  /* 0x000000303600b986 */ /* 0x0089e6000c101d36 */
.L_x_3550:
[----:B------:R-:W-:Y:S05]  /*ddb0*/  BSYNC B1 ;  /* 0x0000000000017941 */ /* 0x000fea0003800000 */
.L_x_3549:
[----:B------:R-:W-:Y:S01]  /*ddc0*/  ISETP.NE.AND P3, PT, R35, RZ, PT ;  /* 0x000000ff2300720c */ /* 0x000fe20003f65270 */
[----:B------:R-:W-:-:S12]  /*ddd0*/  BSSY B1, `(.L_x_3553) ;  /* 0x0000100000017945 */ /* 0x000fd80003800000 */
[----:B------:R-:W-:Y:S05]  /*dde0*/  @!P3 BRA `(.L_x_3554) ;  /* 0x0000000c00f8b947 */ /* 0x000fea0003800000 */
[----:B----4-:R-:W-:Y:S01]  /*ddf0*/  SEL R44, R121, R162, !P1 ;  /* 0x000000a2792c7207 */ /* 0x010fe20004800000 */
        /* <DEDUP_REMOVED lines=18> */
[----:B------:R-:W-:-:S05]  /*df20*/  IMAD.IADD R48, R16, 0x1, R47 ;  /* 0x0000000110307824 */ /* 0x000fca00078e022f */
[----:B------:R-:W1:Y:S04]  /*df30*/  LDS.128 R44, [R45+0x24200] ;  /* 0x024200002d2c7984 */ /* 0x000e680000000c00 */
[----:B------:R-:W3:Y:S01]  /*df40*/  LDS.128 R48, [R48+0x24200] ;  /* 0x0242000030307984 */ /* 0x000ee20000000c00 */
[----:B------:R-:W-:Y:S05]  /*df50*/  @P3 BRA `(.L_x_3556) ;  /* 0x0000000c00703947 */ /* 0x000fea0003800000 */
[--C-:B------:R-:W-:Y:S01]  /*df60*/  SHF.R.U32.HI R79, RZ, 0x8, R73.reuse ;  /* 0x00000008ff4f7819 */ /* 0x100fe20000011649 */
[----:B-1----:R-:W-:Y:S01]  /*df70*/  IMAD.MOV.U32 R60, RZ, RZ, R44 ;  /* 0x000000ffff3c7224 */ /* 0x002fe200078e002c */
[----:B------:R-:W-:Y:S01]  /*df80*/  LOP3.LUT R64, R73, 0xff, RZ, 0xc0, !PT ;  /* 0x000000ff49407812 */ /* 0x000fe200078ec0ff */
[----:B------:R-:W-:Y:S01]  /*df90*/  IMAD.MOV.U32 R52, RZ, RZ, R46 ;  /* 0x000000ffff347224 */ /* 0x000fe200078e002e */
[----:B------:R-:W-:Y:S01]  /*dfa0*/  SHF.R.U32.HI R65, RZ, 0x18, R73 ;  /* 0x00000018ff417819 */ /* 0x000fe20000011649 */
[----:B------:R-:W-:Y:S01]  /*dfb0*/  IMAD.SHL.U32 R44, R79, 0x100, RZ ;  /* 0x000001004f2c7824 */ /* 0x000fe200078e00ff */
[----:B------:R-:W-:Y:S01]  /*dfc0*/  SHF.R.U32.HI R76, RZ, 0x8, R85 ;  /* 0x00000008ff4c7819 */ /* 0x000fe20000011655 */
[----:B---3--:R-:W-:Y:S01]  /*dfd0*/  IMAD.MOV.U32 R61, RZ, RZ, R48 ;  /* 0x000000ffff3d7224 */ /* 0x008fe200078e0030 */
[----:B------:R-:W-:Y:S01]  /*dfe0*/  PRMT R65, R65, 0x654, R64 ;  /* 0x0000065441417816 */ /* 0x000fe20000000040 */
[----:B------:R-:W-:Y:S01]  /*dff0*/  IMAD.MOV.U32 R58, RZ, RZ, R50 ;  /* 0x000000ffff3a7224 */ /* 0x000fe200078e0032 */
[----:B------:R-:W-:Y:S01]  /*e000*/  SHF.R.U32.HI R63, RZ, 0x10, R73 ;  /* 0x00000010ff3f7819 */ /* 0x000fe20000011649 */
[----:B------:R-:W-:Y:S01]  /*e010*/  IMAD.SHL.U32 R46, R76, 0x100, RZ ;  /* 0x000001004c2e7824 */ /* 0x000fe200078e00ff */
[----:B------:R-:W-:-:S02]  /*e020*/  SHF.R.U32.HI R78, RZ, 0x8, R75 ;  /* 0x00000008ff4e7819 */ /* 0x000fc4000001164b */
[----:B------:R-:W-:Y:S01]  /*e030*/  LOP3.LUT R66, R75, 0xff, RZ, 0xc0, !PT ;  /* 0x000000ff4b427812 */ /* 0x000fe200078ec0ff */
[----:B------:R-:W-:Y:S01]  /*e040*/  IMAD.U32 R48, R63, 0x10000, RZ ;  /* 0x000100003f307824 */ /* 0x000fe200078e00ff */
[----:B------:R-:W-:Y:S02]  /*e050*/  SHF.R.U32.HI R67, RZ, 0x18, R75 ;  /* 0x00000018ff437819 */ /* 0x000fe4000001164b */
[----:B------:R-:W-:Y:S02]  /*e060*/  LOP3.LUT R72, R85, 0xff, RZ, 0xc0, !PT ;  /* 0x000000ff55487812 */ /* 0x000fe400078ec0ff */
[----:B------:R-:W-:Y:S02]  /*e070*/  SHF.R.U32.HI R73, RZ, 0x18, R85 ;  /* 0x00000018ff497819 */ /* 0x000fe40000011655 */
[----:B------:R-:W-:Y:S02]  /*e080*/  SHF.R.U32.HI R62, RZ, 0x10, R75 ;  /* 0x00000010ff3e7819 */ /* 0x000fe4000001164b */
[----:B------:R-:W-:-:S02]  /*e090*/  SHF.R.U32.HI R75, RZ, 0x8, R87 ;  /* 0x00000008ff4b7819 */ /* 0x000fc40000011657 */
[----:B------:R-:W-:Y:S02]  /*e0a0*/  LOP3.LUT R65, R65, 0xff00, R44, 0xf8, !PT ;  /* 0x0000ff0041417812 */ /* 0x000fe400078ef82c */
[----:B------:R-:W-:Y:S01]  /*e0b0*/  PRMT R67, R67, 0x654, R66 ;  /* 0x0000065443437816 */ /* 0x000fe20000000042 */
[----:B------:R-:W-:Y:S01]  /*e0c0*/  IMAD.SHL.U32 R50, R75, 0x100, RZ ;  /* 0x000001004b327824 */ /* 0x000fe200078e00ff */
[----:B------:R-:W-:Y:S02]  /*e0d0*/  SHF.L.U32 R44, R78, 0x8, RZ ;  /* 0x000000084e2c7819 */ /* 0x000fe400000006ff */
[----:B------:R-:W-:Y:S02]  /*e0e0*/  PRMT R73, R73, 0x654, R72 ;  /* 0x0000065449497816 */ /* 0x000fe40000000048 */
[----:B------:R-:W-:Y:S01]  /*e0f0*/  LOP3.LUT R67, R67, 0xff00, R44, 0xf8, !PT ;  /* 0x0000ff0043437812 */ /* 0x000fe200078ef82c */
[----:B------:R-:W-:Y:S01]  /*e100*/  IMAD.U32 R44, R62, 0x10000, RZ ;  /* 0x000100003e2c7824 */ /* 0x000fe200078e00ff */
[----:B------:R-:W-:-:S02]  /*e110*/  LOP3.LUT R75, R73, 0xff00, R46, 0xf8, !PT ;  /* 0x0000ff00494b7812 */ /* 0x000fc400078ef82e */
[----:B------:R-:W-:Y:S02]  /*e120*/  LOP3.LUT R74, R87, 0xff, RZ, 0xc0, !PT ;  /* 0x000000ff574a7812 */ /* 0x000fe400078ec0ff */
[--C-:B------:R-:W-:Y:S02]  /*e130*/  SHF.R.U32.HI R77, RZ, 0x18, R87.reuse ;  /* 0x00000018ff4d7819 */ /* 0x100fe40000011657 */
[----:B------:R-:W-:Y:S02]  /*e140*/  F2FP.F16.E4M3.UNPACK_B R73, R158.H1 ;  /* 0x0000009eff49723e */ /* 0x000fe400030006ff */
[----:B------:R-:W-:Y:S02]  /*e150*/  F2FP.F16.E4M3.UNPACK_B R62, R60.H1 ;  /* 0x0000003cff3e723e */ /* 0x000fe400030006ff */
[-C--:B------:R-:W-:Y:S01]  /*e160*/  F2FP.F16.E4M3.UNPACK_B R64, R61.reuse.H1 ;  /* 0x0000003dff40723e */ /* 0x080fe200030006ff */
[--C-:B------:R-:W-:Y:S01]  /*e170*/  HADD2.F32 R46, -RZ, R73.reuse.H0_H0 ;  /* 0x20000049ff2e7230 */ /* 0x100fe20000004100 */
[----:B------:R-:W-:Y:S01]  /*e180*/  SHF.R.U32.HI R59, RZ, 0x10, R87 ;  /* 0x00000010ff3b7819 */ /* 0x000fe20000011657 */
[----:B------:R-:W-:Y:S01]  /*e190*/  HADD2.F32 R63, -RZ, R62.H0_H0 ;  /* 0x2000003eff3f7230 */ /* 0x000fe20000004100 */
[----:B------:R-:W-:Y:S01]  /*e1a0*/  SHF.R.U32.HI R57, RZ, 0x10, R85 ;  /* 0x00000010ff397819 */ /* 0x000fe20000011655 */
[----:B------:R-:W-:Y:S01]  /*e1b0*/  HADD2.F32 R73, -RZ, R73.H1_H1 ;  /* 0x30000049ff497230 */ /* 0x000fe20000004100 */
[----:B------:R-:W-:Y:S01]  /*e1c0*/  PRMT R77, R77, 0x654, R74 ;  /* 0x000006544d4d7816 */ /* 0x000fe2000000004a */
[----:B------:R-:W-:Y:S01]  /*e1d0*/  IMAD.U32 R59, R59, 0x10000, RZ ;  /* 0x000100003b3b7824 */ /* 0x000fe200078e00ff */
[----:B------:R-:W-:Y:S01]  /*e1e0*/  F2FP.F16.E4M3.UNPACK_B R66, R160.H1 ;  /* 0x000000a0ff42723e */ /* 0x000fe200030006ff */
[----:B------:R-:W-:Y:S01]  /*e1f0*/  FMUL.FTZ R78, R63, R46 ;  /* 0x0000002e3f4e7220 */ /* 0x000fe20000410000 */
[----:B------:R-:W-:Y:S01]  /*e200*/  LOP3.LUT R48, R65, 0xff0000, R48, 0xf8, !PT ;  /* 0x00ff000041307812 */ /* 0x000fe200078ef830 */
[----:B------:R-:W-:Y:S01]  /*e210*/  HADD2.F32 R65, -RZ, R64.H0_H0 ;  /* 0x20000040ff417230 */ /* 0x000fe20000004100 */
[----:B------:R-:W-:Y:S01]  /*e220*/  LOP3.LUT R74, R77, 0xff00, R50, 0xf8, !PT ;  /* 0x0000ff004d4a7812 */ /* 0x000fe200078ef832 */
[----:B------:R-:W-:Y:S01]  /*e230*/  IMAD.U32 R50, R57, 0x10000, RZ ;  /* 0x0001000039327824 */ /* 0x000fe200078e00ff */
[----:B------:R-:W-:Y:S01]  /*e240*/  LOP3.LUT R44, R67, 0xff0000, R44, 0xf8, !PT ;  /* 0x00ff0000432c7812 */ /* 0x000fe200078ef82c */
[--C-:B------:R-:W-:Y:S01]  /*e250*/  HADD2.F32 R72, -RZ, R66.reuse.H0_H0 ;  /* 0x20000042ff487230 */ /* 0x100fe20000004100 */
[----:B------:R-:W-:Y:S01]  /*e260*/  F2FP.F16.E4M3.UNPACK_B R158, R158 ;  /* 0x0000009eff9e723e */ /* 0x000fe200020006ff */
[----:B------:R-:W-:Y:S01]  /*e270*/  HADD2.F32 R67, -RZ, R66.H1_H1 ;  /* 0x30000042ff437230 */ /* 0x000fe20000004100 */
[----:B------:R-:W-:Y:S01]  /*e280*/  F2FP.F16.E4M3.UNPACK_B R61, R61 ;  /* 0x0000003dff3d723e */ /* 0x000fe200020006ff */
[----:B------:R-:W-:-:S02]  /*e290*/  HADD2.F32 R66, -RZ, R64.H1_H1 ;  /* 0x30000040ff427230 */ /* 0x000fc40000004100 */
[C---:B------:R-:W-:Y:S01]  /*e2a0*/  FMUL.FTZ R76, R65.reuse, R46 ;  /* 0x0000002e414c7220 */ /* 0x040fe20000410000 */
[----:B------:R-:W-:Y:S01]  /*e2b0*/  HADD2.F32 R62, -RZ, R62.H1_H1 ;  /* 0x3000003eff3e7230 */ /* 0x000fe20000004100 */
[----:B------:R-:W-:Y:S02]  /*e2c0*/  F2FP.F16.E4M3.UNPACK_B R64, R60 ;  /* 0x0000003cff40723e */ /* 0x000fe400020006ff */
[----:B------:R-:W-:Y:S01]  /*e2d0*/  LOP3.LUT R46, R74, 0xff0000, R59, 0xf8, !PT ;  /* 0x00ff00004a2e7812 */ /* 0x000fe200078ef83b */
[-C--:B------:R-:W-:Y:S01]  /*e2e0*/  FFMA.FTZ R59, R65, R72.reuse, R78 ;  /* 0x00000048413b7223 */ /* 0x080fe2000001004e */
[----:B------:R-:W-:Y:S01]  /*e2f0*/  LOP3.LUT R50, R75, 0xff0000, R50, 0xf8, !PT ;  /* 0x00ff00004b327812 */ /* 0x000fe200078ef832 */
[----:B------:R-:W-:Y:S01]  /*e300*/  FFMA.FTZ R57, R63, R72, -R76 ;  /* 0x000000483f397223 */ /* 0x000fe2000001084c */
[----:B------:R-:W-:Y:S01]  /*e310*/  F2FP.F16.E4M3.UNPACK_B R160, R160 ;  /* 0x000000a0ffa0723e */ /* 0x000fe200020006ff */
[----:B------:R-:W-:Y:S02]  /*e320*/  HADD2.F32 R74, -RZ, R158.H0_H0 ;  /* 0x2000009eff4a7230 */ /* 0x000fe40000004100 */
[----:B------:R-:W-:Y:S01]  /*e330*/  FMUL.FTZ R75, R66, R73 ;  /* 0x00000049424b7220 */ /* 0x000fe20000410000 */
[----:B------:R-:W-:-:S02]  /*e340*/  HADD2.F32 R65, -RZ, R61.H0_H0 ;  /* 0x2000003dff417230 */ /* 0x000fc40000004100 */
[C---:B------:R-:W-:Y:S01]  /*e350*/  FMUL.FTZ R73, R62.reuse, R73 ;  /* 0x000000493e497220 */ /* 0x040fe20000410000 */
[----:B------:R-:W-:Y:S02]  /*e360*/  HADD2.F32 R63, -RZ, R64.H0_H0 ;  /* 0x20000040ff3f7230 */ /* 0x000fe40000004100 */
[-C--:B------:R-:W-:Y:S01]  /*e370*/  FFMA.FTZ R60, R62, R67.reuse, -R75 ;  /* 0x000000433e3c7223 */ /* 0x080fe2000001084b */
[----:B------:R-:W-:Y:S02]  /*e380*/  HADD2.F32 R72, -RZ, R160.H0_H0 ;  /* 0x200000a0ff487230 */ /* 0x000fe40000004100 */
[----:B------:R-:W-:Y:S01]  /*e390*/  FFMA.FTZ R62, R66, R67, R73 ;  /* 0x00000043423e7223 */ /* 0x000fe20000010049 */
[-C--:B------:R-:W-:Y:S01]  /*e3a0*/  FMUL.FTZ R76, R65, R74.reuse ;  /* 0x0000004a414c7220 */ /* 0x080fe20000410000 */
[----:B------:R-:W-:Y:S01]  /*e3b0*/  FMUL.FTZ R74, R63, R74 ;  /* 0x0000004a3f4a7220 */ /* 0x000fe20000410000 */
[----:B------:R-:W-:Y:S01]  /*e3c0*/  HADD2.F32 R73, -RZ, R158.H1_H1 ;  /* 0x3000009eff497230 */ /* 0x000fe20000004100 */
[----:B------:R-:W-:Y:S01]  /*e3d0*/  F2FP.F16.E4M3.UNPACK_B R75, R161.H1 ;  /* 0x000000a1ff4b723e */ /* 0x000fe200030006ff */
[----:B------:R-:W-:-:S02]  /*e3e0*/  HADD2.F32 R66, -RZ, R61.H1_H1 ;  /* 0x3000003dff427230 */ /* 0x000fc40000004100 */
[-C--:B------:R-:W-:Y:S01]  /*e3f0*/  FFMA.FTZ R61, R65, R72.reuse, R74 ;  /* 0x00000048413d7223 */ /* 0x080fe2000001004a */
[----:B------:R-:W-:Y:S02]  /*e400*/  HADD2.F32 R64, -RZ, R64.H1_H1 ;  /* 0x30000040ff407230 */ /* 0x000fe40000004100 */
[----:B------:R-:W-:Y:S01]  /*e410*/  FFMA.FTZ R63, R63, R72, -R76 ;  /* 0x000000483f3f7223 */ /* 0x000fe2000001084c */
[----:B------:R-:W-:Y:S02]  /*e420*/  HADD2.F32 R67, -RZ, R160.H1_H1 ;  /* 0x300000a0ff437230 */ /* 0x000fe40000004100 */
[----:B------:R-:W-:Y:S01]  /*e430*/  FMUL.FTZ R65, R66, R73 ;  /* 0x0000004942417220 */ /* 0x000fe20000410000 */
[----:B------:R-:W-:Y:S01]  /*e440*/  F2FP.F16.E4M3.UNPACK_B R74, R159.H1 ;  /* 0x0000009fff4a723e */ /* 0x000fe200030006ff */
[C---:B------:R-:W-:Y:S01]  /*e450*/  FMUL.FTZ R77, R64.reuse, R73 ;  /* 0x00000049404d7220 */ /* 0x040fe20000410000 */
[----:B------:R-:W-:Y:S01]  /*e460*/  F2FP.F16.E4M3.UNPACK_B R72, R58.H1 ;  /* 0x0000003aff48723e */ /* 0x000fe200030006ff */
[----:B------:R-:W-:Y:S01]  /*e470*/  FFMA.FTZ R64, R64, R67, -R65 ;  /* 0x0000004340407223 */ /* 0x000fe20000010841 */
[----:B------:R-:W-:Y:S01]  /*e480*/  F2FP.F16.E4M3.UNPACK_B R65, R52.H1 ;  /* 0x00000034ff41723e */ /* 0x000fe200030006ff */
[----:B------:R-:W-:-:S02]  /*e490*/  HADD2.F32 R78, -RZ, R74.H0_H0 ;  /* 0x2000004aff4e7230 */ /* 0x000fc40000004100 */
[----:B------:R-:W-:Y:S01]  /*e4a0*/  FFMA.FTZ R66, R66, R67, R77 ;  /* 0x0000004342427223 */ /* 0x000fe2000001004d */
[----:B------:R-:W-:Y:S01]  /*e4b0*/  HADD2.F32 R73, -RZ, R72.H0_H0 ;  /* 0x20000048ff497230 */ /* 0x000fe20000004100 */
[----:B------:R-:W-:Y:S01]  /*e4c0*/  F2FP.F16.E4M3.UNPACK_B R159, R159 ;  /* 0x0000009fff9f723e */ /* 0x000fe200020006ff */
[----:B------:R-:W-:Y:S01]  /*e4d0*/  HADD2.F32 R77, -RZ, R74.H1_H1 ;  /* 0x3000004aff4d7230 */ /* 0x000fe20000004100 */
[----:B------:R-:W-:Y:S01]  /*e4e0*/  F2FP.F16.E4M3.UNPACK_B R52, R52 ;  /* 0x00000034ff34723e */ /* 0x000fe200020006ff */
[----:B------:R-:W-:Y:S02]  /*e4f0*/  HADD2.F32 R67, -RZ, R65.H0_H0 ;  /* 0x20000041ff437230 */ /* 0x000fe40000004100 */
[----:B------:R-:W-:Y:S01]  /*e500*/  FMUL.FTZ R84, R73, R78 ;  /* 0x0000004e49547220 */ /* 0x000fe20000410000 */
[----:B------:R-:W-:Y:S01]  /*e510*/  HADD2.F32 R74, -RZ, R72.H1_H1 ;  /* 0x30000048ff4a7230 */ /* 0x000fe20000004100 */
[----:B------:R-:W-:Y:S01]  /*e520*/  F2FP.F16.E4M3.UNPACK_B R161, R161 ;  /* 0x000000a1ffa1723e */ /* 0x000fe200020006ff */
[----:B------:R-:W-:-:S02]  /*e530*/  HADD2.F32 R76, -RZ, R75.H0_H0 ;  /* 0x2000004bff4c7230 */ /* 0x000fc40000004100 */
[C---:B------:R-:W-:Y:S01]  /*e540*/  FMUL.FTZ R78, R67.reuse, R78 ;  /* 0x0000004e434e7220 */ /* 0x040fe20000410000 */
[----:B------:R-:W-:Y:S02]  /*e550*/  HADD2.F32 R72, -RZ, R65.H1_H1 ;  /* 0x30000041ff487230 */ /* 0x000fe40000004100 */
[-C--:B------:R-:W-:Y:S01]  /*e560*/  FMUL.FTZ R79, R74, R77.reuse ;  /* 0x0000004d4a4f7220 */ /* 0x080fe20000410000 */
[----:B------:R-:W-:Y:S02]  /*e570*/  HADD2.F32 R75, -RZ, R75.H1_H1 ;  /* 0x3000004bff4b7230 */ /* 0x000fe40000004100 */
[-C--:B------:R-:W-:Y:S01]  /*e580*/  FFMA.FTZ R65, R67, R76.reuse, -R84 ;  /* 0x0000004c43417223 */ /* 0x080fe20000010854 */
[----:B------:R-:W-:Y:S01]  /*e590*/  FFMA.FTZ R67, R73, R76, R78 ;  /* 0x0000004c49437223 */ /* 0x000fe2000001004e */
[----:B------:R-:W-:Y:S01]  /*e5a0*/  FMUL.FTZ R77, R72, R77 ;  /* 0x0000004d484d7220 */ /* 0x000fe20000410000 */
[----:B------:R-:W-:Y:S01]  /*e5b0*/  F2FP.SATFINITE.E4M3.F32.PACK_AB_MERGE_C R57, R60, R57, RZ ;  /* 0x000000393c39723e */ /* 0x000fe200048070ff */
[-C--:B------:R-:W-:Y:S01]  /*e5c0*/  FFMA.FTZ R78, R72, R75.reuse, -R79 ;  /* 0x0000004b484e7223 */ /* 0x080fe2000001084f */
[----:B------:R-:W-:Y:S01]  /*e5d0*/  F2FP.F16.E4M3.UNPACK_B R72, R58 ;  /* 0x0000003aff48723e */ /* 0x000fe200020006ff */
[----:B------:R-:W-:Y:S01]  /*e5e0*/  FFMA.FTZ R84, R74, R75, R77 ;  /* 0x0000004b4a547223 */ /* 0x000fe2000001004d */
[----:B------:R-:W-:-:S02]  /*e5f0*/  HADD2.F32 R75, -RZ, R159.H0_H0 ;  /* 0x2000009fff4b7230 */ /* 0x000fc40000004100 */
[----:B------:R-:W-:Y:S01]  /*e600*/  HADD2.F32 R58, -RZ, R52.H0_H0 ;  /* 0x20000034ff3a7230 */ /* 0x000fe20000004100 */
[----:B------:R-:W-:Y:S01]  /*e610*/  F2FP.SATFINITE.E4M3.F32.PACK_AB_MERGE_C R65, R78, R65, RZ ;  /* 0x000000414e41723e */ /* 0x000fe200048070ff */
[--C-:B------:R-:W-:Y:S01]  /*e620*/  HADD2.F32 R73, -RZ, R72.reuse.H0_H0 ;  /* 0x20000048ff497230 */ /* 0x100fe20000004100 */
        /* <DEDUP_REMOVED lines=9> */
[----:B------:R-:W-:Y:S01]  /*e6c0*/  F2FP.SATFINITE.E4M3.F32.PACK_AB_MERGE_C R58, R62, R59, RZ ;  /* 0x0000003b3e3a723e */ /* 0x000fe200048070ff */
[----:B------:R-:W-:Y:S02]  /*e6d0*/  HADD2.F32 R161, -RZ, R161.H1_H1 ;  /* 0x300000a1ffa17230 */ /* 0x000fe40000004100 */
[----:B------:R-:W-:Y:S01]  /*e6e0*/  FMUL.FTZ R75, R72, R159 ;  /* 0x0000009f484b7220 */ /* 0x000fe20000410000 */
[----:B------:R-:W-:Y:S01]  /*e6f0*/  F2FP.SATFINITE.E4M3.F32.PACK_AB_MERGE_C R59, R64, R63, R57 ;  /* 0x0000003f403b723e */ /* 0x000fe20004807039 */
[C---:B------:R-:W-:Y:S01]  /*e700*/  FMUL.FTZ R159, R52.reuse, R159 ;  /* 0x0000009f349f7220 */ /* 0x040fe20000410000 */
[----:B------:R-:W-:Y:S01]  /*e710*/  F2FP.F16.E4M3.UNPACK_B R62, R49 ;  /* 0x00000031ff3e723e */ /* 0x000fe200020006ff */
[-C--:B------:R-:W-:Y:S01]  /*e720*/  FFMA.FTZ R52, R52, R161.reuse, -R75 ;  /* 0x000000a134347223 */ /* 0x080fe2000001084b */
[----:B------:R-:W-:Y:S01]  /*e730*/  F2FP.F16.E4M3.UNPACK_B R63, R50 ;  /* 0x00000032ff3f723e */ /* 0x000fe200020006ff */
[----:B------:R-:W-:Y:S01]  /*e740*/  FFMA.FTZ R159, R72, R161, R159 ;  /* 0x000000a1489f7223 */ /* 0x000fe2000001009f */
[----:B------:R-:W-:Y:S01]  /*e750*/  F2FP.SATFINITE.E4M3.F32.PACK_AB_MERGE_C R58, R66, R61, R58 ;  /* 0x0000003d423a723e */ /* 0x000fe2000480703a */
[----:B------:R-:W-:Y:S01]  /*e760*/  HADD2.F32 R64, -RZ, R62.H0_H0 ;  /* 0x2000003eff407230 */ /* 0x000fe20000004100 */
[----:B------:R-:W-:Y:S01]  /*e770*/  F2FP.F16.E4M3.UNPACK_B R61, R45 ;  /* 0x0000002dff3d723e */ /* 0x000fe200020006ff */
[--C-:B------:R-:W-:Y:S01]  /*e780*/  HADD2.F32 R73, -RZ, R63.reuse.H0_H0 ;  /* 0x2000003fff497230 */ /* 0x100fe20000004100 */
[----:B------:R-:W-:Y:S01]  /*e790*/  F2FP.F16.E4M3.UNPACK_B R66, R48 ;  /* 0x00000030ff42723e */ /* 0x000fe200020006ff */
[----:B------:R-:W-:Y:S01]  /*e7a0*/  HADD2.F32 R72, -RZ, R63.H1_H1 ;  /* 0x3000003fff487230 */ /* 0x000fe20000004100 */
[----:B------:R-:W-:Y:S01]  /*e7b0*/  F2FP.SATFINITE.E4M3.F32.PACK_AB_MERGE_C R57, R52, R77, R65 ;  /* 0x0000004d3439723e */ /* 0x000fe20004807041 */
[----:B------:R-:W-:Y:S01]  /*e7c0*/  HADD2.F32 R60, -RZ, R61.H0_H0 ;  /* 0x2000003dff3c7230 */ /* 0x000fe20000004100 */
[----:B------:R-:W-:Y:S01]  /*e7d0*/  F2FP.SATFINITE.E4M3.F32.PACK_AB_MERGE_C R52, R159, R76, R67 ;  /* 0x0000004c9f34723e */ /* 0x000fe20004807043 */
        /* <DEDUP_REMOVED lines=10> */
[----:B------:R-:W-:-:S02]  /*e880*/  F2FP.F16.E4M3.UNPACK_B R64, R49.H1 ;  /* 0x00000031ff40723e */ /* 0x000fc400030006ff */
[----:B------:R-:W-:Y:S01]  /*e890*/  F2FP.F16.E4M3.UNPACK_B R67, R50.H1 ;  /* 0x00000032ff43723e */ /* 0x000fe200030006ff */
[-C--:B------:R-:W-:Y:S01]  /*e8a0*/  FFMA.FTZ R50, R65, R66.reuse, R72 ;  /* 0x0000004241327223 */ /* 0x080fe20000010048 */
[----:B------:R-:W-:Y:S01]  /*e8b0*/  F2FP.F16.E4M3.UNPACK_B R62, R45.H1 ;  /* 0x0000002dff3e723e */ /* 0x000fe200030006ff */
[----:B------:R-:W-:Y:S01]  /*e8c0*/  FFMA.FTZ R45, R63, R66, -R74 ;  /* 0x000000423f2d7223 */ /* 0x000fe2000001084a */
[----:B------:R-:W-:Y:S01]  /*e8d0*/  F2FP.F16.E4M3.UNPACK_B R48, R48.H1 ;  /* 0x00000030ff30723e */ /* 0x000fe200030006ff */
[----:B------:R-:W-:Y:S01]  /*e8e0*/  HADD2.F32 R63, -RZ, R64.H0_H0 ;  /* 0x20000040ff3f7230 */ /* 0x000fe20000004100 */
[----:B------:R-:W-:Y:S01]  /*e8f0*/  F2FP.F16.E4M3.UNPACK_B R77, R46 ;  /* 0x0000002eff4d723e */ /* 0x000fe200020006ff */
[----:B------:R-:W-:Y:S01]  /*e900*/  HADD2.F32 R66, -RZ, R67.H0_H0 ;  /* 0x20000043ff427230 */ /* 0x000fe20000004100 */
[----:B------:R-:W-:Y:S01]  /*e910*/  F2FP.F16.E4M3.UNPACK_B R75, R44.H1 ;  /* 0x0000002cff4b723e */ /* 0x000fe200030006ff */
[----:B------:R-:W-:Y:S01]  /*e920*/  HADD2.F32 R49, -RZ, R62.H0_H0 ;  /* 0x2000003eff317230 */ /* 0x000fe20000004100 */
[----:B------:R-:W-:Y:S01]  /*e930*/  F2FP.F16.E4M3.UNPACK_B R78, R46.H1 ;  /* 0x0000002eff4e723e */ /* 0x000fe200030006ff */
[----:B------:R-:W-:-:S02]  /*e940*/  HADD2.F32 R65, -RZ, R64.H1_H1 ;  /* 0x30000040ff417230 */ /* 0x000fc40000004100 */
[-C--:B------:R-:W-:Y:S01]  /*e950*/  FMUL.FTZ R74, R63, R66.reuse ;  /* 0x000000423f4a7220 */ /* 0x080fe20000410000 */
[----:B------:R-:W-:Y:S02]  /*e960*/  HADD2.F32 R64, -RZ, R48.H0_H0 ;  /* 0x20000030ff407230 */ /* 0x000fe40000004100 */
[C---:B------:R-:W-:Y:S01]  /*e970*/  FMUL.FTZ R66, R49.reuse, R66 ;  /* 0x0000004231427220 */ /* 0x040fe20000410000 */
[----:B------:R-:W-:Y:S02]  /*e980*/  HADD2.F32 R72, -RZ, R67.H1_H1 ;  /* 0x30000043ff487230 */ /* 0x000fe40000004100 */
[----:B------:R-:W-:Y:S02]  /*e990*/  HADD2.F32 R62, -RZ, R62.H1_H1 ;  /* 0x3000003eff3e7230 */ /* 0x000fe40000004100 */
[----:B------:R-:W-:Y:S02]  /*e9a0*/  HADD2.F32 R67, -RZ, R48.H1_H1 ;  /* 0x30000030ff437230 */ /* 0x000fe40000004100 */
[----:B------:R-:W-:Y:S01]  /*e9b0*/  FFMA.FTZ R48, R49, R64, -R74 ;  /* 0x0000004031307223 */ /* 0x000fe2000001084a */
[----:B------:R-:W-:Y:S01]  /*e9c0*/  FMUL.FTZ R73, R65, R72 ;  /* 0x0000004841497220 */ /* 0x000fe20000410000 */
[----:B------:R-:W-:Y:S01]  /*e9d0*/  FFMA.FTZ R49, R63, R64, R66 ;  /* 0x000000403f317223 */ /* 0x000fe20000010042 */
[C---:B------:R-:W-:Y:S01]  /*e9e0*/  FMUL.FTZ R72, R62.reuse, R72 ;  /* 0x000000483e487220 */ /* 0x040fe20000410000 */
[----:B------:R-:W-:Y:S01]  /*e9f0*/  F2FP.F16.E4M3.UNPACK_B R66, R51 ;  /* 0x00000033ff42723e */ /* 0x000fe200020006ff */
[----:B------:R-:W-:Y:S01]  /*ea00*/  FFMA.FTZ R63, R62, R67, -R73 ;  /* 0x000000433e3f7223 */ /* 0x000fe20000010849 */
[----:B------:R-:W-:Y:S01]  /*ea10*/  F2FP.F16.E4M3.UNPACK_B R64, R47 ;  /* 0x0000002fff40723e */ /* 0x000fe200020006ff */
[----:B------:R-:W-:Y:S01]  /*ea20*/  FFMA.FTZ R62, R65, R67, R72 ;  /* 0x00000043413e7223 */ /* 0x000fe20000010048 */
[----:B------:R-:W-:Y:S01]  /*ea30*/  F2FP.F16.E4M3.UNPACK_B R74, R44 ;  /* 0x0000002cff4a723e */ /* 0x000fe200020006ff */
[----:B------:R-:W-:Y:S01]  /*ea40*/  HADD2.F32 R72, -RZ, R66.H0_H0 ;  /* 0x20000042ff487230 */ /* 0x000fe20000004100 */
[----:B------:R-:W-:Y:S01]  /*ea50*/  F2FP.F16.E4M3.UNPACK_B R67, R51.H1 ;  /* 0x00000033ff43723e */ /* 0x000fe200030006ff */
[----:B------:R-:W-:Y:S01]  /*ea60*/  HADD2.F32 R44, -RZ, R77.H0_H0 ;  /* 0x2000004dff2c7230 */ /* 0x000fe20000004100 */
[----:B------:R-:W-:Y:S01]  /*ea70*/  F2FP.F16.E4M3.UNPACK_B R47, R47.H1 ;  /* 0x0000002fff2f723e */ /* 0x000fe200030006ff */
[----:B------:R-:W-:Y:S01]  /*ea80*/  HADD2.F32 R51, -RZ, R64.H0_H0 ;  /* 0x20000040ff337230 */ /* 0x000fe20000004100 */
[----:B------:R-:W-:Y:S01]  /*ea90*/  F2FP.SATFINITE.E4M3.F32.PACK_AB_MERGE_C R48, R63, R48, RZ ;  /* 0x000000303f30723e */ /* 0x000fe200048070ff */
[----:B------:R-:W-:-:S02]  /*eaa0*/  HADD2.F32 R46, -RZ, R74.H0_H0 ;  /* 0x2000004aff2e7230 */ /* 0x000fc40000004100 */
[CC--:B------:R-:W-:Y:S01]  /*eab0*/  FMUL.FTZ R86, R72.reuse, R44.reuse ;  /* 0x0000002c48567220 */ /* 0x0c0fe20000410000 */
[----:B------:R-:W-:Y:S02]  /*eac0*/  HADD2.F32 R73, -RZ, R67.H0_H0 ;  /* 0x20000043ff497230 */ /* 0x000fe40000004100 */
[C---:B------:R-:W-:Y:S01]  /*ead0*/  FMUL.FTZ R79, R51.reuse, R44 ;  /* 0x0000002c334f7220 */ /* 0x040fe20000410000 */
[----:B------:R-:W-:Y:S02]  /*eae0*/  HADD2.F32 R84, -RZ, R78.H0_H0 ;  /* 0x2000004eff547230 */ /* 0x000fe40000004100 */
[-C--:B------:R-:W-:Y:S01]  /*eaf0*/  FFMA.FTZ R44, R51, R46.reuse, -R86 ;  /* 0x0000002e332c7223 */ /* 0x080fe20000010856 */
[----:B------:R-:W-:Y:S02]  /*eb00*/  HADD2.F32 R65, -RZ, R47.H0_H0 ;  /* 0x2000002fff417230 */ /* 0x000fe40000004100 */
[----:B------:R-:W-:Y:S01]  /*eb10*/  FFMA.FTZ R46, R72, R46, R79 ;  /* 0x0000002e482e7223 */ /* 0x000fe2000001004f */
[----:B------:R-:W-:-:S02]  /*eb20*/  HADD2.F32 R67, -RZ, R67.H1_H1 ;  /* 0x30000043ff437230 */ /* 0x000fc40000004100 */
[-C--:B------:R-:W-:Y:S01]  /*eb30*/  FMUL.FTZ R88, R73, R84.reuse ;  /* 0x0000005449587220 */ /* 0x080fe20000410000 */
[----:B------:R-:W-:Y:S02]  /*eb40*/  HADD2.F32 R78, -RZ, R78.H1_H1 ;  /* 0x3000004eff4e7230 */ /* 0x000fe40000004100 */
[----:B------:R-:W-:Y:S01]  /*eb50*/  FMUL.FTZ R84, R65, R84 ;  /* 0x0000005441547220 */ /* 0x000fe20000410000 */
[----:B------:R-:W-:Y:S01]  /*eb60*/  HADD2.F32 R47, -RZ, R47.H1_H1 ;  /* 0x3000002fff2f7230 */ /* 0x000fe20000004100 */
[----:B------:R-:W-:Y:S01]  /*eb70*/  F2FP.SATFINITE.E4M3.F32.PACK_AB_MERGE_C R49, R62, R49, RZ ;  /* 0x000000313e31723e */ /* 0x000fe200048070ff */
[----:B------:R-:W-:Y:S01]  /*eb80*/  HADD2.F32 R76, -RZ, R75.H0_H0 ;  /* 0x2000004bff4c7230 */ /* 0x000fe20000004100 */
[----:B------:R-:W-:Y:S01]  /*eb90*/  F2FP.SATFINITE.E4M3.F32.PACK_AB_MERGE_C R45, R45, R60, R48 ;  /* 0x0000003c2d2d723e */ /* 0x000fe20004807030 */
[----:B------:R-:W-:Y:S01]  /*eba0*/  HADD2.F32 R66, -RZ, R66.H1_H1 ;  /* 0x30000042ff427230 */ /* 0x000fe20000004100 */
[----:B------:R-:W-:Y:S01]  /*ebb0*/  F2FP.SATFINITE.E4M3.F32.PACK_AB_MERGE_C R49, R50, R61, R49 ;  /* 0x0000003d3231723e */ /* 0x000fe20004807031 */
[----:B------:R-:W-:-:S02]  /*ebc0*/  HADD2.F32 R77, -RZ, R77.H1_H1 ;  /* 0x3000004dff4d7230 */ /* 0x000fc40000004100 */
[----:B------:R-:W-:Y:S01]  /*ebd0*/  FFMA.FTZ R88, R65, R76, -R88 ;  /* 0x0000004c41587223 */ /* 0x000fe20000010858 */
[----:B------:R-:W-:Y:S02]  /*ebe0*/  HADD2.F32 R51, -RZ, R74.H1_H1 ;  /* 0x3000004aff337230 */ /* 0x000fe40000004100 */
[-C--:B------:R-:W-:Y:S01]  /*ebf0*/  FMUL.FTZ R74, R67, R78.reuse ;  /* 0x0000004e434a7220 */ /* 0x080fe20000410000 */
[----:B------:R-:W-:Y:S02]  /*ec00*/  HADD2.F32 R64, -RZ, R64.H1_H1 ;  /* 0x30000040ff407230 */ /* 0x000fe40000004100 */
[----:B------:R-:W-:Y:S01]  /*ec10*/  FMUL.FTZ R78, R47, R78 ;  /* 0x0000004e2f4e7220 */ /* 0x000fe20000410000 */
[----:B------:R-:W-:Y:S02]  /*ec20*/  HADD2.F32 R72, -RZ, R75.H1_H1 ;  /* 0x3000004bff487230 */ /* 0x000fe40000004100 */
[-C--:B------:R-:W-:Y:S01]  /*ec30*/  FMUL.FTZ R65, R66, R77.reuse ;  /* 0x0000004d42417220 */ /* 0x080fe20000410000 */
[----:B------:R-:W-:Y:S01]  /*ec40*/  FFMA.FTZ R84, R73, R76, R84 ;  /* 0x0000004c49547223 */ /* 0x000fe20000010054 */
[----:B------:R-:W-:Y:S01]  /*ec50*/  FMUL.FTZ R77, R64, R77 ;  /* 0x0000004d404d7220 */ /* 0x000fe20000410000 */
[----:B------:R-:W-:-:S02]  /*ec60*/  IMAD.MOV.U32 R48, RZ, RZ, R58 ;  /* 0x000000ffff307224 */ /* 0x000fc400078e003a */
[-C--:B------:R-:W-:Y:S01]  /*ec70*/  FFMA.FTZ R47, R47, R72.reuse, -R74 ;  /* 0x000000482f2f7223 */ /* 0x080fe2000001084a */
[----:B------:R-:W-:Y:S01]  /*ec80*/  FFMA.FTZ R67, R67, R72, R78 ;  /* 0x0000004843437223 */ /* 0x000fe2000001004e */
[-C--:B------:R-:W-:Y:S01]  /*ec90*/  FFMA.FTZ R65, R64, R51.reuse, -R65 ;  /* 0x0000003340417223 */ /* 0x080fe20000010841 */
[----:B------:R-:W-:Y:S01]  /*eca0*/  FFMA.FTZ R77, R66, R51, R77 ;  /* 0x00000033424d7223 */ /* 0x000fe2000001004d */
[----:B------:R-:W-:Y:S01]  /*ecb0*/  IMAD.MOV.U32 R50, RZ, RZ, R52 ;  /* 0x000000ffff327224 */ /* 0x000fe200078e0034 */
[----:B------:R-:W-:Y:S02]  /*ecc0*/  F2FP.SATFINITE.E4M3.F32.PACK_AB_MERGE_C R47, R47, R88, RZ ;  /* 0x000000582f2f723e */ /* 0x000fe400048070ff */
[----:B------:R-:W-:Y:S02]  /*ecd0*/  F2FP.SATFINITE.E4M3.F32.PACK_AB_MERGE_C R67, R67, R84, RZ ;  /* 0x000000544343723e */ /* 0x000fe400048070ff */
[----:B------:R-:W-:Y:S02]  /*ece0*/  F2FP.SATFINITE.E4M3.F32.PACK_AB_MERGE_C R47, R65, R44, R47 ;  /* 0x0000002c412f723e */ /* 0x000fe4000480702f */
[----:B------:R-:W-:Y:S01]  /*ecf0*/  F2FP.SATFINITE.E4M3.F32.PACK_AB_MERGE_C R51, R77, R46, R67 ;  /* 0x0000002e4d33723e */ /* 0x000fe20004807043 */
[----:B------:R-:W-:Y:S01]  /*ed00*/  IMAD.MOV.U32 R46, RZ, RZ, R57 ;  /* 0x000000ffff2e7224 */ /* 0x000fe200078e0039 */
[----:B------:R-:W-:-:S07]  /*ed10*/  MOV R44, R59 ;  /* 0x0000003b002c7202 */ /* 0x000fce0000000f00 */
.L_x_3556:
[----:B------:R-:W-:Y:S05]  /*ed20*/  BSYNC B2 ;  /* 0x0000000000027941 */ /* 0x000fea0003800000 */
.L_x_3555:
        /* <DEDUP_REMOVED lines=10> */
.L_x_3554:
[----:B------:R-:W-:Y:S05]  /*edd0*/  BSYNC B1 ;  /* 0x0000000000017941 */ /* 0x000fea0003800000 */
.L_x_3553:
[----:B------:R-:W-:-:S13]  /*ede0*/  ISETP.NE.AND P3, PT, R36, RZ, PT ;  /* 0x000000ff2400720c */ /* 0x000fda0003f65270 */
[----:B------:R-:W-:Y:S05]  /*edf0*/  @!P3 BRA `(.L_x_3507) ;  /* 0x0000001000d8b947 */ /* 0x000fea0003800000 */
[----:B-1--4-:R-:W3:Y:S01]  /*ee00*/  LDL R44, [R1+0x8] ;  /* 0x00000800012c7983 */ /* 0x012ee20000100800 */
[----:B------:R-:W-:Y:S01]  /*ee10*/  IADD3 R53, P3, P4, R118, R136, R29 ;  /* 0x0000008876357210 */ /* 0x000fe20007c7e01d */
[----:B------:R-:W-:Y:S01]  /*ee20*/  BSSY B1, `(.L_x_3557) ;  /* 0x00000f2000017945 */ /* 0x000fe20003800000 */
[----:B---3--:R-:W-:Y:S02]  /*ee30*/  LOP3.LUT P5, RZ, R44, 0x1, RZ, 0xc0, !PT ;  /* 0x000000012cff7812 */ /* 0x008fe400078ac0ff */
[----:B------:R-:W-:Y:S02]  /*ee40*/  IADD3.X R44, R4, R56, R32, P3, P4 ;  /* 0x00000038042c7210 */ /* 0x000fe40001fe8420 */
[----:B------:R-:W-:Y:S02]  /*ee50*/  SEL R162, R121, R162, !P5 ;  /* 0x000000a279a27207 */ /* 0x000fe40006800000 */
[----:B------:R-:W-:Y:S02]  /*ee60*/  IADD3 R52, P3, R53, R124, RZ ;  /* 0x0000007c35347210 */ /* 0x000fe40007f7e0ff */
[----:B------:R-:W-:-:S03]  /*ee70*/  SHF.R.S32.HI R45, RZ, 0x1f, R162 ;  /* 0x0000001fff2d7819 */ /* 0x000fc600000114a2 */
[----:B------:R-:W-:Y:S01]  /*ee80*/  IMAD.X R53, R44, 0x1, R125, P3 ;  /* 0x000000012c357824 */ /* 0x000fe200018e067d */
[----:B------:R-:W-:Y:S02]  /*ee90*/  LEA.HI R45, R45, R162, RZ, 0x5 ;  /* 0x000000a22d2d7211 */ /* 0x000fe400078f28ff */
[----:B------:R-:W-:Y:S02]  /*eea0*/  ISETP.GE.AND P3, PT, R6, R133, PT ;  /* 0x000000850600720c */ /* 0x000fe40003f66270 */
[----:B------:R-:W-:-:S04]  /*eeb0*/  LEA.HI.SX32 R45, R45, R28, 0x1b ;  /* 0x0000001c2d2d7211 */ /* 0x000fc800078fdaff */
[----:B------:R-:W-:Y:S02]  /*eec0*/  SHF.R.S32.HI R44, RZ, 0x1f, R45 ;  /* 0x0000001fff2c7819 */ /* 0x000fe4000001142d */
[----:B------:R-:W-:Y:S02]  /*eed0*/  SHF.L.U32 R55, R45, 0x4, RZ ;  /* 0x000000042d377819 */ /* 0x000fe400000006ff */
        /* <DEDUP_REMOVED lines=13> */
[----:B------:R-:W-:Y:S01]  /*efb0*/  SHF.R.U32.HI R73, RZ, 0x8, R69 ;  /* 0x00000008ff497819 */ /* 0x000fe20000011645 */
[----:B-1----:R-:W-:Y:S01]  /*efc0*/  IMAD.MOV.U32 R54, RZ, RZ, R45 ;  /* 0x000000ffff367224 */ /* 0x002fe200078e002d */
[--C-:B------:R-:W-:Y:S01]  /*efd0*/  SHF.R.U32.HI R75, RZ, 0x18, R69.reuse ;  /* 0x00000018ff4b7819 */ /* 0x100fe20000011645 */
[----:B------:R-:W-:Y:S01]  /*efe0*/  IMAD.MOV.U32 R60, RZ, RZ, R44 ;  /* 0x000000ffff3c7224 */ /* 0x000fe200078e002c */
[----:B------:R-:W-:Y:S01]  /*eff0*/  LOP3.LUT R58, R69, 0xff, RZ, 0xc0, !PT ;  /* 0x000000ff453a7812 */ /* 0x000fe200078ec0ff */
[----:B------:R-:W-:Y:S01]  /*f000*/  IMAD.SHL.U32 R45, R73, 0x100, RZ ;  /* 0x00000100492d7824 */ /* 0x000fe200078e00ff */
[----:B------:R-:W-:Y:S01]  /*f010*/  SHF.R.U32.HI R72, RZ, 0x10, R69 ;  /* 0x00000010ff487819 */ /* 0x000fe20000011645 */
[----:B---3--:R-:W-:Y:S01]  /*f020*/  IMAD.MOV.U32 R61, RZ, RZ, R48 ;  /* 0x000000ffff3d7224 */ /* 0x008fe200078e0030 */
[----:B------:R-:W-:Y:S02]  /*f030*/  SHF.R.U32.HI R63, RZ, 0x8, R81 ;  /* 0x00000008ff3f7819 */ /* 0x000fe40000011651 */
[----:B------:R-:W-:-:S02]  /*f040*/  SHF.R.U32.HI R65, RZ, 0x8, R83 ;  /* 0x00000008ff417819 */ /* 0x000fc40000011653 */
[--C-:B------:R-:W-:Y:S01]  /*f050*/  SHF.R.U32.HI R70, RZ, 0x18, R71.reuse ;  /* 0x00000018ff467819 */ /* 0x100fe20000011647 */
[----:B------:R-:W-:Y:S01]  /*f060*/  IMAD.SHL.U32 R63, R63, 0x100, RZ ;  /* 0x000001003f3f7824 */ /* 0x000fe200078e00ff */
[----:B------:R-:W-:Y:S01]  /*f070*/  LOP3.LUT R59, R71, 0xff, RZ, 0xc0, !PT ;  /* 0x000000ff473b7812 */ /* 0x000fe200078ec0ff */
[----:B------:R-:W-:Y:S01]  /*f080*/  IMAD.SHL.U32 R65, R65, 0x100, RZ ;  /* 0x0000010041417824 */ /* 0x000fe200078e00ff */
[--C-:B------:R-:W-:Y:S02]  /*f090*/  SHF.R.U32.HI R68, RZ, 0x8, R71.reuse ;  /* 0x00000008ff447819 */ /* 0x100fe40000011647 */
[----:B------:R-:W-:Y:S02]  /*f0a0*/  SHF.R.U32.HI R66, RZ, 0x10, R71 ;  /* 0x00000010ff427819 */ /* 0x000fe40000011647 */
[----:B------:R-:W-:Y:S01]  /*f0b0*/  PRMT R58, R75, 0x654, R58 ;  /* 0x000006544b3a7816 */ /* 0x000fe2000000003a */
[----:B------:R-:W-:Y:S01]  /*f0c0*/  IMAD.SHL.U32 R44, R68, 0x100, RZ ;  /* 0x00000100442c7824 */ /* 0x000fe200078e00ff */
[----:B------:R-:W-:-:S02]  /*f0d0*/  SHF.R.U32.HI R71, RZ, 0x18, R81 ;  /* 0x00000018ff477819 */ /* 0x000fc40000011651 */
[----:B------:R-:W-:Y:S02]  /*f0e0*/  LOP3.LUT R62, R81, 0xff, RZ, 0xc0, !PT ;  /* 0x000000ff513e7812 */ /* 0x000fe400078ec0ff */
[----:B------:R-:W-:Y:S01]  /*f0f0*/  MOV R57, R46 ;  /* 0x0000002e00397202 */ /* 0x000fe20000000f00 */
[----:B------:R-:W-:Y:S01]  /*f100*/  IMAD.U32 R46, R72, 0x10000, RZ ;  /* 0x00010000482e7824 */ /* 0x000fe200078e00ff */
[----:B------:R-:W-:Y:S02]  /*f110*/  LOP3.LUT R45, R58, 0xff00, R45, 0xf8, !PT ;  /* 0x0000ff003a2d7812 */ /* 0x000fe400078ef82d */
[----:B------:R-:W-:Y:S02]  /*f120*/  LOP3.LUT R64, R83, 0xff0000ff, RZ, 0xc0, !PT ;  /* 0xff0000ff53407812 */ /* 0x000fe400078ec0ff */
[----:B------:R-:W-:Y:S02]  /*f130*/  PRMT R62, R71, 0x654, R62 ;  /* 0x00000654473e7816 */ /* 0x000fe4000000003e */
[----:B------:R-:W-:-:S02]  /*f140*/  PRMT R59, R70, 0x654, R59 ;  /* 0x00000654463b7816 */ /* 0x000fc4000000003b */
[----:B------:R-:W-:Y:S01]  /*f150*/  LOP3.LUT R46, R45, 0xff0000, R46, 0xf8, !PT ;  /* 0x00ff00002d2e7812 */ /* 0x000fe200078ef82e */
[----:B------:R-:W-:Y:S01]  /*f160*/  IMAD.U32 R45, R66, 0x10000, RZ ;  /* 0x00010000422d7824 */ /* 0x000fe200078e00ff */
[----:B------:R-:W-:Y:S02]  /*f170*/  LOP3.LUT R48, R62, 0xff00, R63, 0xf8, !PT ;  /* 0x0000ff003e307812 */ /* 0x000fe400078ef83f */
[----:B------:R-:W-:Y:S02]  /*f180*/  LOP3.LUT R68, R64, 0xff00, R65, 0xf8, !PT ;  /* 0x0000ff0040447812 */ /* 0x000fe400078ef841 */
[----:B------:R-:W-:Y:S02]  /*f190*/  LOP3.LUT R44, R59, 0xff00, R44, 0xf8, !PT ;  /* 0x0000ff003b2c7812 */ /* 0x000fe400078ef82c */
[----:B------:R-:W-:Y:S02]  /*f1a0*/  F2FP.F16.E4M3.UNPACK_B R66, R155.H1 ;  /* 0x0000009bff42723e */ /* 0x000fe400030006ff */
[----:B------:R-:W-:-:S02]  /*f1b0*/  F2FP.F16.E4M3.UNPACK_B R64, R61.H1 ;  /* 0x0000003dff40723e */ /* 0x000fc400030006ff */
[-C--:B------:R-:W-:Y:S02]  /*f1c0*/  F2FP.F16.E4M3.UNPACK_B R62, R60.reuse.H1 ;  /* 0x0000003cff3e723e */ /* 0x080fe400030006ff */
[----:B------:R-:W-:Y:S01]  /*f1d0*/  SHF.R.U32.HI R69, RZ, 0x10, R83 ;  /* 0x00000010ff457819 */ /* 0x000fe20000011653 */
[----:B------:R-:W-:Y:S01]  /*f1e0*/  HADD2.F32 R59, -RZ, R64.H0_H0 ;  /* 0x20000040ff3b7230 */ /* 0x000fe20000004100 */
[----:B------:R-:W-:Y:S01]  /*f1f0*/  LOP3.LUT R44, R44, 0xff0000, R45, 0xf8, !PT ;  /* 0x00ff00002c2c7812 */ /* 0x000fe200078ef82d */
[----:B------:R-:W-:Y:S01]  /*f200*/  HADD2.F32 R45, -RZ, R66.H0_H0 ;  /* 0x20000042ff2d7230 */ /* 0x000fe20000004100 */
[----:B------:R-:W-:Y:S01]  /*f210*/  F2FP.F16.E4M3.UNPACK_B R63, R153.H1 ;  /* 0x00000099ff3f723e */ /* 0x000fe200030006ff */
[----:B------:R-:W-:Y:S01]  /*f220*/  HADD2.F32 R58, -RZ, R62.H0_H0 ;  /* 0x2000003eff3a7230 */ /* 0x000fe20000004100 */
[----:B------:R-:W-:Y:S01]  /*f230*/  SHF.R.U32.HI R67, RZ, 0x10, R81 ;  /* 0x00000010ff437819 */ /* 0x000fe20000011651 */
[----:B------:R-:W-:Y:S02]  /*f240*/  IMAD.U32 R69, R69, 0x10000, RZ ;  /* 0x0001000045457824 */ /* 0x000fe400078e00ff */
[-C--:B------:R-:W-:Y:S01]  /*f250*/  FMUL.FTZ R71, R59, R45.reuse ;  /* 0x0000002d3b477220 */ /* 0x080fe20000410000 */
[--C-:B------:R-:W-:Y:S01]  /*f260*/  HADD2.F32 R65, -RZ, R63.reuse.H0_H0 ;  /* 0x2000003fff417230 */ /* 0x100fe20000004100 */
[----:B------:R-:W-:Y:S01]  /*f270*/  SHF.L.U32 R67, R67, 0x10, RZ ;  /* 0x0000001043437819 */ /* 0x000fe200000006ff */
[----:B------:R-:W-:Y:S01]  /*f280*/  FMUL.FTZ R70, R58, R45 ;  /* 0x0000002d3a467220 */ /* 0x000fe20000410000 */
[----:B------:R-:W-:Y:S01]  /*f290*/  LOP3.LUT R45, R68, 0xff0000, R69, 0xf8, !PT ;  /* 0x00ff0000442d7812 */ /* 0x000fe200078ef845 */
[----:B------:R-:W-:Y:S01]  /*f2a0*/  HADD2.F32 R68, -RZ, R63.H1_H1 ;  /* 0x3000003fff447230 */ /* 0x000fe20000004100 */
[----:B------:R-:W-:Y:S01]  /*f2b0*/  LOP3.LUT R48, R48, 0xff0000, R67, 0xf8, !PT ;  /* 0x00ff000030307812 */ /* 0x000fe200078ef843 */
[-C--:B------:R-:W-:Y:S01]  /*f2c0*/  FFMA.FTZ R58, R58, R65.reuse, -R71 ;  /* 0x000000413a3a7223 */ /* 0x080fe20000010847 */
[----:B------:R-:W-:Y:S01]  /*f2d0*/  FFMA.FTZ R59, R59, R65, R70 ;  /* 0x000000413b3b7223 */ /* 0x000fe20000010046 */
[----:B------:R-:W-:Y:S01]  /*f2e0*/  HADD2.F32 R66, -RZ, R66.H1_H1 ;  /* 0x30000042ff427230 */ /* 0x000fe20000004100 */
[----:B------:R-:W-:Y:S01]  /*f2f0*/  F2FP.F16.E4M3.UNPACK_B R155, R155 ;  /* 0x0000009bff9b723e */ /* 0x000fe200020006ff */
[----:B------:R-:W-:Y:S01]  /*f300*/  HADD2.F32 R63, -RZ, R62.H1_H1 ;  /* 0x3000003eff3f7230 */ /* 0x000fe20000004100 */
[----:B------:R-:W-:Y:S01]  /*f310*/  F2FP.F16.E4M3.UNPACK_B R65, R61 ;  /* 0x0000003dff41723e */ /* 0x000fe200020006ff */
[----:B------:R-:W-:Y:S01]  /*f320*/  HADD2.F32 R67, -RZ, R64.H1_H1 ;  /* 0x30000040ff437230 */ /* 0x000fe20000004100 */
[----:B------:R-:W-:Y:S01]  /*f330*/  F2FP.F16.E4M3.UNPACK_B R64, R60 ;  /* 0x0000003cff40723e */ /* 0x000fe200020006ff */
[----:B------:R-:W-:Y:S01]  /*f340*/  HADD2.F32 R69, -RZ, R155.H0_H0 ;  /* 0x2000009bff457230 */ /* 0x000fe20000004100 */
[----:B------:R-:W-:Y:S01]  /*f350*/  F2FP.F16.E4M3.UNPACK_B R153, R153 ;  /* 0x00000099ff99723e */ /* 0x000fe200020006ff */
[-C--:B------:R-:W-:Y:S01]  /*f360*/  FMUL.FTZ R70, R63, R66.reuse ;  /* 0x000000423f467220 */ /* 0x080fe20000410000 */
[----:B------:R-:W-:Y:S01]  /*f370*/  FMUL.FTZ R60, R67, R66 ;  /* 0x00000042433c7220 */ /* 0x000fe20000410000 */
[----:B------:R-:W-:-:S02]  /*f380*/  HADD2.F32 R66, -RZ, R65.H0_H0 ;  /* 0x20000041ff427230 */ /* 0x000fc40000004100 */
[--C-:B------:R-:W-:Y:S02]  /*f390*/  HADD2.F32 R62, -RZ, R64.reuse.H0_H0 ;  /* 0x20000040ff3e7230 */ /* 0x100fe40000004100 */
[-C--:B------:R-:W-:Y:S01]  /*f3a0*/  FFMA.FTZ R61, R63, R68.reuse, -R60 ;  /* 0x000000443f3d7223 */ /* 0x080fe2000001083c */
[----:B------:R-:W-:Y:S02]  /*f3b0*/  HADD2.F32 R63, -RZ, R153.H0_H0 ;  /* 0x20000099ff3f7230 */ /* 0x000fe40000004100 */
[-C--:B------:R-:W-:Y:S01]  /*f3c0*/  FMUL.FTZ R71, R66, R69.reuse ;  /* 0x0000004542477220 */ /* 0x080fe20000410000 */
[----:B------:R-:W-:Y:S01]  /*f3d0*/  FFMA.FTZ R60, R67, R68, R70 ;  /* 0x00000044433c7223 */ /* 0x000fe20000010046 */
[C---:B------:R-:W-:Y:S01]  /*f3e0*/  FMUL.FTZ R69, R62.reuse, R69 ;  /* 0x000000453e457220 */ /* 0x040fe20000410000 */
[----:B------:R-:W-:Y:S02]  /*f3f0*/  HADD2.F32 R155, -RZ, R155.H1_H1 ;  /* 0x3000009bff9b7230 */ /* 0x000fe40000004100 */
[----:B------:R-:W-:Y:S01]  /*f400*/  FFMA.FTZ R62, R62, R63, -R71 ;  /* 0x0000003f3e3e7223 */ /* 0x000fe20000010847 */
[----:B------:R-:W-:Y:S01]  /*f410*/  HADD2.F32 R67, -RZ, R65.H1_H1 ;  /* 0x30000041ff437230 */ /* 0x000fe20000004100 */
[----:B------:R-:W-:Y:S01]  /*f420*/  F2FP.F16.E4M3.UNPACK_B R71, R154.H1 ;  /* 0x0000009aff47723e */ /* 0x000fe200030006ff */
[----:B------:R-:W-:Y:S01]  /*f430*/  HADD2.F32 R64, -RZ, R64.H1_H1 ;  /* 0x30000040ff407230 */ /* 0x000fe20000004100 */
[----:B------:R-:W-:Y:S01]  /*f440*/  F2FP.F16.E4M3.UNPACK_B R68, R50.H1 ;  /* 0x00000032ff44723e */ /* 0x000fe200030006ff */
[----:B------:R-:W-:-:S02]  /*f450*/  HADD2.F32 R153, -RZ, R153.H1_H1 ;  /* 0x30000099ff997230 */ /* 0x000fc40000004100 */
[----:B------:R-:W-:Y:S01]  /*f460*/  FFMA.FTZ R63, R66, R63, R69 ;  /* 0x0000003f423f7223 */ /* 0x000fe20000010045 */
[CC--:B------:R-:W-:Y:S01]  /*f470*/  FMUL.FTZ R65, R67.reuse, R155.reuse ;  /* 0x0000009b43417220 */ /* 0x0c0fe20000410000 */
[C---:B------:R-:W-:Y:S01]  /*f480*/  FMUL.FTZ R72, R64.reuse, R155 ;  /* 0x0000009b40487220 */ /* 0x040fe20000410000 */
[----:B------:R-:W-:Y:S01]  /*f490*/  F2FP.F16.E4M3.UNPACK_B R70, R150.H1 ;  /* 0x00000096ff46723e */ /* 0x000fe200030006ff */
[----:B------:R-:W-:Y:S01]  /*f4a0*/  HADD2.F32 R74, -RZ, R71.H0_H0 ;  /* 0x20000047ff4a7230 */ /* 0x000fe20000004100 */
[----:B------:R-:W-:Y:S01]  /*f4b0*/  F2FP.F16.E4M3.UNPACK_B R66, R57.H1 ;  /* 0x00000039ff42723e */ /* 0x000fe200030006ff */
[----:B------:R-:W-:Y:S02]  /*f4c0*/  HADD2.F32 R69, -RZ, R68.H0_H0 ;  /* 0x20000044ff457230 */ /* 0x000fe40000004100 */
[-C--:B------:R-:W-:Y:S01]  /*f4d0*/  FFMA.FTZ R65, R64, R153.reuse, -R65 ;  /* 0x0000009940417223 */ /* 0x080fe20000010841 */
[----:B------:R-:W-:Y:S01]  /*f4e0*/  FFMA.FTZ R64, R67, R153, R72 ;  /* 0x0000009943407223 */ /* 0x000fe20000010048 */
[----:B------:R-:W-:Y:S01]  /*f4f0*/  HADD2.F32 R72, -RZ, R70.H0_H0 ;  /* 0x20000046ff487230 */ /* 0x000fe20000004100 */
[----:B------:R-:W-:Y:S01]  /*f500*/  F2FP.F16.E4M3.UNPACK_B R154, R154 ;  /* 0x0000009aff9a723e */ /* 0x000fe200020006ff */
[----:B------:R-:W-:-:S02]  /*f510*/  HADD2.F32 R67, -RZ, R66.H0_H0 ;  /* 0x20000042ff437230 */ /* 0x000fc40000004100 */
[-C--:B------:R-:W-:Y:S01]  /*f520*/  FMUL.FTZ R76, R69, R74.reuse ;  /* 0x0000004a454c7220 */ /* 0x080fe20000410000 */
[----:B------:R-:W-:Y:S01]  /*f530*/  HADD2.F32 R71, -RZ, R71.H1_H1 ;  /* 0x30000047ff477230 */ /* 0x000fe20000004100 */
[----:B------:R-:W-:Y:S01]  /*f540*/  F2FP.F16.E4M3.UNPACK_B R57, R57 ;  /* 0x00000039ff39723e */ /* 0x000fe200020006ff */
[----:B------:R-:W-:Y:S02]  /*f550*/  HADD2.F32 R68, -RZ, R68.H1_H1 ;  /* 0x30000044ff447230 */ /* 0x000fe40000004100 */
[C---:B------:R-:W-:Y:S01]  /*f560*/  FMUL.FTZ R74, R67.reuse, R74 ;  /* 0x0000004a434a7220 */ /* 0x040fe20000410000 */
[----:B------:R-:W-:Y:S01]  /*f570*/  FFMA.FTZ R76, R67, R72, -R76 ;  /* 0x00000048434c7223 */ /* 0x000fe2000001084c */
[----:B------:R-:W-:Y:S01]  /*f580*/  HADD2.F32 R66, -RZ, R66.H1_H1 ;  /* 0x30000042ff427230 */ /* 0x000fe20000004100 */
[----:B------:R-:W-:Y:S01]  /*f590*/  F2FP.F16.E4M3.UNPACK_B R150, R150 ;  /* 0x00000096ff96723e */ /* 0x000fe200020006ff */
[----:B------:R-:W-:Y:S02]  /*f5a0*/  HADD2.F32 R67, -RZ, R70.H1_H1 ;  /* 0x30000046ff437230 */ /* 0x000fe40000004100 */
[-C--:B------:R-:W-:Y:S01]  /*f5b0*/  FMUL.FTZ R73, R68, R71.reuse ;  /* 0x0000004744497220 */ /* 0x080fe20000410000 */
[----:B------:R-:W-:Y:S01]  /*f5c0*/  FFMA.FTZ R74, R69, R72, R74 ;  /* 0x00000048454a7223 */ /* 0x000fe2000001004a */
[----:B------:R-:W-:Y:S01]  /*f5d0*/  FMUL.FTZ R71, R66, R71 ;  /* 0x0000004742477220 */ /* 0x000fe20000410000 */
[----:B------:R-:W-:-:S02]  /*f5e0*/  HADD2.F32 R69, -RZ, R154.H0_H0 ;  /* 0x2000009aff457230 */ /* 0x000fc40000004100 */
[-C--:B------:R-:W-:Y:S01]  /*f5f0*/  FFMA.FTZ R73, R66, R67.reuse, -R73 ;  /* 0x0000004342497223 */ /* 0x080fe20000010849 */
[----:B------:R-:W-:Y:S01]  /*f600*/  F2FP.F16.E4M3.UNPACK_B R66, R50 ;  /* 0x00000032ff42723e */ /* 0x000fe200020006ff */
[----:B------:R-:W-:Y:S01]  /*f610*/  FFMA.FTZ R75, R68, R67, R71 ;  /* 0x00000043444b7223 */ /* 0x000fe20000010047 */
[--C-:B------:R-:W-:Y:S01]  /*f620*/  HADD2.F32 R50, -RZ, R57.reuse.H0_H0 ;  /* 0x20000039ff327230 */ /* 0x100fe20000004100 */
[----:B------:R-:W-:Y:S01]  /*f630*/  F2FP.SATFINITE.E4M3.F32.PACK_AB_MERGE_C R58, R61, R58, RZ ;  /* 0x0000003a3d3a723e */ /* 0x000fe200048070ff */
[----:B------:R-:W-:Y:S01]  /*f640*/  HADD2.F32 R154, -RZ, R154.H1_H1 ;  /* 0x3000009aff9a7230 */ /* 0x000fe20000004100 */
[----:B------:R-:W-:Y:S01]  /*f650*/  F2FP.SATFINITE.E4M3.F32.PACK_AB_MERGE_C R60, R60, R59, RZ ;  /* 0x0000003b3c3c723e */ /* 0x000fe200048070ff */
[----:B------:R-:W-:Y:S02]  /*f660*/  HADD2.F32 R67, -RZ, R66.H0_H0 ;  /* 0x20000042ff437230 */ /* 0x000fe40000004100 */
[----:B------:R-:W-:Y:S01]  /*f670*/  FMUL.FTZ R70, R50, R69 ;  /* 0x0000004532467220 */ /* 0x000fe20000410000 */
[----:B------:R-:W-:Y:S01]  /*f680*/  HADD2.F32 R57, -RZ, R57.H1_H1 ;  /* 0x30000039ff397230 */ /* 0x000fe20000004100 */
[----:B------:R-:W-:Y:S01]  /*f690*/  F2FP.SATFINITE.E4M3.F32.PACK_AB_MERGE_C R59, R65, R62, R58 ;  /* 0x0000003e413b723e */ /* 0x000fe2000480703a */
[----:B------:R-:W-:-:S02]  /*f6a0*/  HADD2.F32 R68, -RZ, R150.H0_H0 ;  /* 0x20000096ff447230 */ /* 0x000fc40000004100 */
[----:B------:R-:W-:Y:S01]  /*f6b0*/  FMUL.FTZ R71, R67, R69 ;  /* 0x0000004543477220 */ /* 0x000fe20000410000 */
[----:B------:R-:W-:Y:S02]  /*f6c0*/  HADD2.F32 R66, -RZ, R66.H1_H1 ;  /* 0x30000042ff427230 */ /* 0x000fe40000004100 */
[----:B------:R-:W-:Y:S01]  /*f6d0*/  FMUL.FTZ R69, R57, R154 ;  /* 0x0000009a39457220 */ /* 0x000fe20000410000 */
[----:B------:R-:W-:Y:S01]  /*f6e0*/  HADD2.F32 R150, -RZ, R150.H1_H1 ;  /* 0x30000096ff967230 */ /* 0x000fe20000004100 */
[----:B------:R-:W-:Y:S01]  /*f6f0*/  F2FP.F16.E4M3.UNPACK_B R62, R48 ;  /* 0x00000030ff3e723e */ /* 0x000fe200020006ff */
[----:B------:R-:W-:Y:S01]  /*f700*/  FFMA.FTZ R71, R50, R68, -R71 ;  /* 0x0000004432477223 */ /* 0x000fe20000010847 */
[C---:B------:R-:W-:Y:S01]  /*f710*/  FMUL.FTZ R72, R66.reuse, R154 ;  /* 0x0000009a42487220 */ /* 0x040fe20000410000 */
[----:B------:R-:W-:Y:S01]  /*f720*/  F2FP.F16.E4M3.UNPACK_B R61, R54 ;  /* 0x00000036ff3d723e */ /* 0x000fe200020006ff */
[----:B------:R-:W-:Y:S01]  /*f730*/  FFMA.FTZ R69, R66, R150, R69 ;  /* 0x0000009642457223 */ /* 0x000fe20000010045 */
[----:B------:R-:W-:Y:S01]  /*f740*/  F2FP.F16.E4M3.UNPACK_B R66, R49 ;  /* 0x00000031ff42723e */ /* 0x000fe200020006ff */
[----:B------:R-:W-:Y:S01]  /*f750*/  FFMA.FTZ R50, R67, R68, R70 ;  /* 0x0000004443327223 */ /* 0x000fe20000010046 */
[----:B------:R-:W-:Y:S01]  /*f760*/  F2FP.SATFINITE.E4M3.F32.PACK_AB_MERGE_C R58, R64, R63, R60 ;  /* 0x0000003f403a723e */ /* 0x000fe2000480703c */
[----:B------:R-:W-:Y:S01]  /*f770*/  HADD2.F32 R67, -RZ, R62.H0_H0 ;  /* 0x2000003eff437230 */ /* 0x000fe20000004100 */
[----:B------:R-:W-:Y:S01]  /*f780*/  F2FP.SATFINITE.E4M3.F32.PACK_AB_MERGE_C R74, R75, R74, RZ ;  /* 0x0000004a4b4a723e */ /* 0x000fe200048070ff */
[----:B------:R-:W-:Y:S01]  /*f790*/  HADD2.F32 R63, -RZ, R66.H0_H0 ;  /* 0x20000042ff3f7230 */ /* 0x000fe20000004100 */
[----:B------:R-:W-:Y:S01]  /*f7a0*/  F2FP.F16.E4M3.UNPACK_B R64, R46 ;  /* 0x0000002eff40723e */ /* 0x000fe200020006ff */
[----:B------:R-:W-:Y:S01]  /*f7b0*/  HADD2.F32 R60, -RZ, R61.H0_H0 ;  /* 0x2000003dff3c7230 */ /* 0x000fe20000004100 */
[----:B------:R-:W-:Y:S01]  /*f7c0*/  F2FP.SATFINITE.E4M3.F32.PACK_AB_MERGE_C R50, R69, R50, R74 ;  /* 0x000000324532723e */ /* 0x000fe2000480704a */
[----:B------:R-:W-:Y:S01]  /*f7d0*/  FFMA.FTZ R72, R57, R150, -R72 ;  /* 0x0000009639487223 */ /* 0x000fe20000010848 */
[----:B------:R-:W-:Y:S01]  /*f7e0*/  FMUL.FTZ R69, R63, R67 ;  /* 0x000000433f457220 */ /* 0x000fe20000410000 */
[----:B------:R-:W-:-:S02]  /*f7f0*/  HADD2.F32 R65, -RZ, R64.H0_H0 ;  /* 0x20000040ff417230 */ /* 0x000fc40000004100 */
[C---:B------:R-:W-:Y:S01]  /*f800*/  FMUL.FTZ R68, R60.reuse, R67 ;  /* 0x000000433c447220 */ /* 0x040fe20000410000 */
[----:B------:R-:W-:Y:S01]  /*f810*/  HADD2.F32 R67, -RZ, R62.H1_H1 ;  /* 0x3000003eff437230 */ /* 0x000fe20000004100 */
[----:B------:R-:W-:Y:S01]  /*f820*/  F2FP.SATFINITE.E4M3.F32.PACK_AB_MERGE_C R57, R73, R76, RZ ;  /* 0x0000004c4939723e */ /* 0x000fe200048070ff */
[----:B------:R-:W-:Y:S02]  /*f830*/  HADD2.F32 R66, -RZ, R66.H1_H1 ;  /* 0x30000042ff427230 */ /* 0x000fe40000004100 */
[----:B------:R-:W-:Y:S01]  /*f840*/  FFMA.FTZ R60, R60, R65, -R69 ;  /* 0x000000413c3c7223 */ /* 0x000fe20000010845 */
[----:B------:R-:W-:Y:S01]  /*f850*/  HADD2.F32 R62, -RZ, R61.H1_H1 ;  /* 0x3000003dff3e7230 */ /* 0x000fe20000004100 */
[----:B------:R-:W-:Y:S01]  /*f860*/  F2FP.SATFINITE.E4M3.F32.PACK_AB_MERGE_C R57, R72, R71, R57 ;  /* 0x000000474839723e */ /* 0x000fe20004807039 */
[----:B------:R-:W-:Y:S01]  /*f870*/  FFMA.FTZ R61, R63, R65, R68 ;  /* 0x000000413f3d7223 */ /* 0x000fe20000010044 */
[----:B------:R-:W-:Y:S02]  /*f880*/  HADD2.F32 R65, -RZ, R64.H1_H1 ;  /* 0x30000040ff417230 */ /* 0x000fe40000004100 */
[-C--:B------:R-:W-:Y:S01]  /*f890*/  FMUL.FTZ R69, R66, R67.reuse ;  /* 0x0000004342457220 */ /* 0x080fe20000410000 */
[----:B------:R-:W-:Y:S01]  /*f8a0*/  FMUL.FTZ R71, R62, R67 ;  /* 0x000000433e477220 */ /* 0x000fe20000410000 */
[----:B------:R-:W-:-:S02]  /*f8b0*/  F2FP.F16.E4M3.UNPACK_B R63, R49.H1 ;  /* 0x00000031ff3f723e */ /* 0x000fc400030006ff */
[----:B------:R-:W-:Y:S01]  /*f8c0*/  F2FP.F16.E4M3.UNPACK_B R67, R48.H1 ;  /* 0x00000030ff43723e */ /* 0x000fe200030006ff */
[-C--:B------:R-:W-:Y:S01]  /*f8d0*/  FFMA.FTZ R49, R62, R65.reuse, -R69 ;  /* 0x000000413e317223 */ /* 0x080fe20000010845 */
[----:B------:R-:W-:Y:S01]  /*f8e0*/  F2FP.F16.E4M3.UNPACK_B R54, R54.H1 ;  /* 0x00000036ff36723e */ /* 0x000fe200030006ff */
[----:B------:R-:W-:Y:S01]  /*f8f0*/  HADD2.F32 R64, -RZ, R63.H0_H0 ;  /* 0x2000003fff407230 */ /* 0x000fe20000004100 */
[----:B------:R-:W-:Y:S01]  /*f900*/  F2FP.F16.E4M3.UNPACK_B R46, R46.H1 ;  /* 0x0000002eff2e723e */ /* 0x000fe200030006ff */
[----:B------:R-:W-:Y:S02]  /*f910*/  HADD2.F32 R69, -RZ, R67.H0_H0 ;  /* 0x20000043ff457230 */ /* 0x000fe40000004100 */
[----:B------:R-:W-:Y:S01]  /*f920*/  FFMA.FTZ R48, R66, R65, R71 ;  /* 0x0000004142307223 */ /* 0x000fe20000010047 */
[----:B------:R-:W-:Y:S01]  /*f930*/  HADD2.F32 R62, -RZ, R54.H0_H0 ;  /* 0x20000036ff3e7230 */ /* 0x000fe20000004100 */
[----:B------:R-:W-:Y:S01]  /*f940*/  F2FP.F16.E4M3.UNPACK_B R68, R45 ;  /* 0x0000002dff44723e */ /* 0x000fe200020006ff */
        /* <DEDUP_REMOVED lines=13> */
[-C--:B------:R-:W-:Y:S01]  /*fa20*/  FFMA.FTZ R74, R63, R66.reuse, R64 ;  /* 0x000000423f4a7223 */ /* 0x080fe20000010040 */
[-C--:B------:R-:W-:Y:S01]  /*fa30*/  F2FP.F16.E4M3.UNPACK_B R63, R51.reuse.H1 ;  /* 0x00000033ff3f723e */ /* 0x080fe200030006ff */
[----:B------:R-:W-:Y:S01]  /*fa40*/  HADD2.F32 R71, -RZ, R69.H0_H0 ;  /* 0x20000045ff477230 */ /* 0x000fe20000004100 */
[----:B------:R-:W-:Y:S01]  /*fa50*/  F2FP.F16.E4M3.UNPACK_B R62, R51 ;  /* 0x00000033ff3e723e */ /* 0x000fe200020006ff */
[----:B------:R-:W-:Y:S01]  /*fa60*/  FFMA.FTZ R75, R54, R66, -R75 ;  /* 0x00000042364b7223 */ /* 0x000fe2000001084b */
[----:B------:R-:W-:Y:S01]  /*fa70*/  F2FP.F16.E4M3.UNPACK_B R47, R47.H1 ;  /* 0x0000002fff2f723e */ /* 0x000fe200030006ff */
[----:B------:R-:W-:Y:S01]  /*fa80*/  HADD2.F32 R70, -RZ, R68.H0_H0 ;  /* 0x20000044ff467230 */ /* 0x000fe20000004100 */
[-C--:B------:R-:W-:Y:S01]  /*fa90*/  F2FP.F16.E4M3.UNPACK_B R45, R44.reuse ;  /* 0x0000002cff2d723e */ /* 0x080fe200020006ff */
[----:B------:R-:W-:Y:S01]  /*faa0*/  HADD2.F32 R64, -RZ, R62.H0_H0 ;  /* 0x2000003eff407230 */ /* 0x000fe20000004100 */
[----:B------:R-:W-:Y:S01]  /*fab0*/  F2FP.F16.E4M3.UNPACK_B R65, R44.H1 ;  /* 0x0000002cff41723e */ /* 0x000fe200030006ff */
[----:B------:R-:W-:Y:S01]  /*fac0*/  HADD2.F32 R44, -RZ, R63.H0_H0 ;  /* 0x2000003fff2c7230 */ /* 0x000fe20000004100 */
[----:B------:R-:W-:Y:S01]  /*fad0*/  F2FP.SATFINITE.E4M3.F32.PACK_AB_MERGE_C R72, R75, R72, RZ ;  /* 0x000000484b48723e */ /* 0x000fe200048070ff */
[----:B------:R-:W-:-:S02]  /*fae0*/  HADD2.F32 R54, -RZ, R47.H0_H0 ;  /* 0x2000002fff367230 */ /* 0x000fc40000004100 */
[----:B------:R-:W-:Y:S01]  /*faf0*/  FMUL.FTZ R76, R64, R70 ;  /* 0x00000046404c7220 */ /* 0x000fe20000410000 */
[----:B------:R-:W-:Y:S02]  /*fb00*/  HADD2.F32 R67, -RZ, R65.H0_H0 ;  /* 0x20000041ff437230 */ /* 0x000fe40000004100 */
[-C--:B------:R-:W-:Y:S01]  /*fb10*/  FMUL.FTZ R79, R44, R71.reuse ;  /* 0x000000472c4f7220 */ /* 0x080fe20000410000 */
[----:B------:R-:W-:Y:S02]  /*fb20*/  HADD2.F32 R51, -RZ, R46.H0_H0 ;  /* 0x2000002eff337230 */ /* 0x000fe40000004100 */
[C---:B------:R-:W-:Y:S01]  /*fb30*/  FMUL.FTZ R71, R54.reuse, R71 ;  /* 0x0000004736477220 */ /* 0x040fe20000410000 */
[----:B------:R-:W-:Y:S02]  /*fb40*/  HADD2.F32 R66, -RZ, R45.H0_H0 ;  /* 0x2000002dff427230 */ /* 0x000fe40000004100 */
[----:B------:R-:W-:Y:S01]  /*fb50*/  FFMA.FTZ R79, R54, R67, -R79 ;  /* 0x00000043364f7223 */ /* 0x000fe2000001084f */
[----:B------:R-:W-:-:S02]  /*fb60*/  HADD2.F32 R63, -RZ, R63.H1_H1 ;  /* 0x3000003fff3f7230 */ /* 0x000fc40000004100 */
[C---:B------:R-:W-:Y:S01]  /*fb70*/  FMUL.FTZ R77, R51.reuse, R70 ;  /* 0x00000046334d7220 */ /* 0x040fe20000410000 */
[----:B------:R-:W-:Y:S02]  /*fb80*/  HADD2.F32 R54, -RZ, R69.H1_H1 ;  /* 0x30000045ff367230 */ /* 0x000fe40000004100 */
[-C--:B------:R-:W-:Y:S01]  /*fb90*/  FFMA.FTZ R76, R51, R66.reuse, -R76 ;  /* 0x00000042334c7223 */ /* 0x080fe2000001084c */
[----:B------:R-:W-:Y:S02]  /*fba0*/  HADD2.F32 R47, -RZ, R47.H1_H1 ;  /* 0x3000002fff2f7230 */ /* 0x000fe40000004100 */
[----:B------:R-:W-:Y:S01]  /*fbb0*/  FFMA.FTZ R77, R64, R66, R77 ;  /* 0x00000042404d7223 */ /* 0x000fe2000001004d */
[----:B------:R-:W-:Y:S01]  /*fbc0*/  FFMA.FTZ R71, R44, R67, R71 ;  /* 0x000000432c477223 */ /* 0x000fe20000010047 */
[----:B------:R-:W-:Y:S02]  /*fbd0*/  HADD2.F32 R62, -RZ, R62.H1_H1 ;  /* 0x3000003eff3e7230 */ /* 0x000fe40000004100 */
[----:B------:R-:W-:Y:S01]  /*fbe0*/  FMUL.FTZ R64, R63, R54 ;  /* 0x000000363f407220 */ /* 0x000fe20000410000 */
[----:B------:R-:W-:-:S02]  /*fbf0*/  HADD2.F32 R51, -RZ, R68.H1_H1 ;  /* 0x30000044ff337230 */ /* 0x000fc40000004100 */
[C---:B------:R-:W-:Y:S01]  /*fc00*/  FMUL.FTZ R54, R47.reuse, R54 ;  /* 0x000000362f367220 */ /* 0x040fe20000410000 */
[----:B------:R-:W-:Y:S01]  /*fc10*/  HADD2.F32 R46, -RZ, R46.H1_H1 ;  /* 0x3000002eff2e7230 */ /* 0x000fe20000004100 */
[----:B------:R-:W-:Y:S01]  /*fc20*/  F2FP.SATFINITE.E4M3.F32.PACK_AB_MERGE_C R73, R74, R73, RZ ;  /* 0x000000494a49723e */ /* 0x000fe200048070ff */
[----:B------:R-:W-:Y:S02]  /*fc30*/  HADD2.F32 R44, -RZ, R65.H1_H1 ;  /* 0x30000041ff2c7230 */ /* 0x000fe40000004100 */
[-C--:B------:R-:W-:Y:S01]  /*fc40*/  FMUL.FTZ R65, R62, R51.reuse ;  /* 0x000000333e417220 */ /* 0x080fe20000410000 */
[----:B------:R-:W-:Y:S02]  /*fc50*/  HADD2.F32 R45, -RZ, R45.H1_H1 ;  /* 0x3000002dff2d7230 */ /* 0x000fe40000004100 */
[C---:B------:R-:W-:Y:S01]  /*fc60*/  FMUL.FTZ R51, R46.reuse, R51 ;  /* 0x000000332e337220 */ /* 0x040fe20000410000 */
[-C--:B------:R-:W-:Y:S01]  /*fc70*/  FFMA.FTZ R64, R47, R44.reuse, -R64 ;  /* 0x0000002c2f407223 */ /* 0x080fe20000010840 */
[----:B------:R-:W-:Y:S01]  /*fc80*/  FFMA.FTZ R54, R63, R44, R54 ;  /* 0x0000002c3f367223 */ /* 0x000fe20000010036 */
[-C--:B------:R-:W-:Y:S01]  /*fc90*/  FFMA.FTZ R65, R46, R45.reuse, -R65 ;  /* 0x0000002d2e417223 */ /* 0x080fe20000010841 */
[----:B------:R-:W-:Y:S01]  /*fca0*/  FFMA.FTZ R62, R62, R45, R51 ;  /* 0x0000002d3e3e7223 */ /* 0x000fe20000010033 */
[----:B------:R-:W-:Y:S01]  /*fcb0*/  F2FP.SATFINITE.E4M3.F32.PACK_AB_MERGE_C R45, R49, R60, R72 ;  /* 0x0000003c312d723e */ /* 0x000fe20004807048 */
[----:B------:R-:W-:Y:S01]  /*fcc0*/  IMAD.MOV.U32 R44, RZ, RZ, R59 ;  /* 0x000000ffff2c7224 */ /* 0x000fe200078e003b */
[----:B------:R-:W-:Y:S01]  /*fcd0*/  F2FP.SATFINITE.E4M3.F32.PACK_AB_MERGE_C R64, R64, R79, RZ ;  /* 0x0000004f4040723e */ /* 0x000fe200048070ff */
[----:B------:R-:W-:Y:S01]  /*fce0*/  IMAD.MOV.U32 R46, RZ, RZ, R57 ;  /* 0x000000ffff2e7224 */ /* 0x000fe200078e0039 */
[----:B------:R-:W-:-:S02]  /*fcf0*/  F2FP.SATFINITE.E4M3.F32.PACK_AB_MERGE_C R54, R54, R71, RZ ;  /* 0x000000473636723e */ /* 0x000fc400048070ff */
[----:B------:R-:W-:Y:S01]  /*fd00*/  F2FP.SATFINITE.E4M3.F32.PACK_AB_MERGE_C R49, R48, R61, R73 ;  /* 0x0000003d3031723e */ /* 0x000fe20004807049 */
[----:B------:R-:W-:Y:S01]  /*fd10*/  IMAD.MOV.U32 R48, RZ, RZ, R58 ;  /* 0x000000ffff307224 */ /* 0x000fe200078e003a */
[----:B------:R-:W-:Y:S02]  /*fd20*/  F2FP.SATFINITE.E4M3.F32.PACK_AB_MERGE_C R47, R65, R76, R64 ;  /* 0x0000004c412f723e */ /* 0x000fe40004807040 */
[----:B------:R-:W-:-:S07]  /*fd30*/  F2FP.SATFINITE.E4M3.F32.PACK_AB_MERGE_C R51, R62, R77, R54 ;  /* 0x0000004d3e33723e */ /* 0x000fce0004807036 */
.L_x_3558:
[----:B------:R-:W-:Y:S05]  /*fd40*/  BSYNC B1 ;  /* 0x0000000000017941 */ /* 0x000fea0003800000 */
.L_x_3557:
[----:B-1----:R1:W-:Y:S01]  /*fd50*/  STG.E.128 desc[UR54][R52.64], R44 ;  /* 0x0000002c34007986 */ /* 0x0023e2000c101d36 */
[----:B------:R-:W-:-:S13]  /*fd60*/  ISETP.GE.AND P3, PT, R55, R156, PT ;  /* 0x0000009c3700720c */ /* 0x000fda0003f66270 */
[----:B------:R-:W-:Y:S05]  /*fd70*/  @P3 BRA `(.L_x_3507) ;  /* 0x0000000000f83947 */ /* 0x000fea0003800000 */
[--C-:B-1----:R-:W-:Y:S02]  /*fd80*/  SHF.R.S32.HI R45, RZ, 0x1f, R55.reuse ;  /* 0x0000001fff2d7819 */ /* 0x102fe40000011437 */
[----:B------:R-:W-:-:S04]  /*fd90*/  IADD3 R55, P3, P4, R118, R136, R55 ;  /* 0x0000008876377210 */ /* 0x000fc80007c7e037 */
[----:B------:R-:W-:Y:S02]  /*fda0*/  IADD3.X R56, R4, R56, R45, P3, P4 ;  /* 0x0000003804387210 */ /* 0x000fe40001fe842d */
[----:B------:R-:W-:-:S05]  /*fdb0*/  IADD3 R124, P3, R55, R124, RZ ;  /* 0x0000007c377c7210 */ /* 0x000fca0007f7e0ff */
[----:B------:R-:W-:-:S05]  /*fdc0*/  IMAD.X R125, R56, 0x1, R125, P3 ;  /* 0x00000001387d7824 */ /* 0x000fca00018e067d */
[----:B---3--:R1:W-:Y:S01]  /*fdd0*/  STG.E.128 desc[UR54][R124.64], R48 ;  /* 0x000000307c007986 */ /* 0x0083e2000c101d36 */
[----:B------:R-:W-:Y:S05]  /*fde0*/  BRA `(.L_x_3507) ;  /* 0x0000000000dc7947 */ /* 0x000fea0003800000 */
.L_x_3474:
[----:B------:R-:W-:-:S06]  /*fdf0*/  UISETP.NE.AND UP0, UPT, UR53, 0x3, UPT ;  /* 0x000000033500788c */ /* 0x000fcc000bf05270 */
[----:B------:R-:W-:-:S13]  /*fe00*/  PLOP3.LUT P2, PT, PT, PT, UP0, 0x80, 0x0 ;  /* 0x000000000000781c */ /* 0x000fda0003f4f008 */
[----:B------:R-:W-:Y:S05]  /*fe10*/  @!P2 BRA `(.L_x_3559) ;  /* 0x000000000004a947 */ /* 0x000fea0003800000 */
[----:B------:R-:W-:Y:S01]  /*fe20*/  BPT.TRAP 0x1 ;  /* 0x000000040000795c */ /* 0x000fe20000300000 */
.L_x_3559:
[----:B------:R-:W-:Y:S01]  /*fe30*/  IMAD R43, R17, 0x8, R16 ;  /* 0x00000008112b7824 */ /* 0x000fe200078e0210 */
[----:B------:R-:W-:Y:S01]  /*fe40*/  SHF.L.U32 R100, R221, 0x1f, RZ ;  /* 0x0000001fdd647819 */ /* 0x000fe200000006ff */
[----:B------:R-:W-:Y:S01]  /*fe50*/  IMAD R42, R24, -0xa0, R2 ;  /* 0xffffff60182a7824 */ /* 0x000fe200078e0202 */
[----:B------:R-:W-:Y:S02]  /*fe60*/  BSSY B1, `(.L_x_3560) ;  /* 0x0000004000017945 */ /* 0x000fe40003800000 */
[----:B------:R-:W0:Y:S02]  /*fe70*/  SYNCS.PHASECHK.TRANS64.TRYWAIT P3, [R43+URZ+0x33490], R100 ;  /* 0x033490642b0075a7 */ /* 0x000e24000806017f */
[----:B------:R-:W-:Y:S01]  /*fe80*/  VIMNMX R42, R42, 0xa0, PT ;  /* 0x000000a02a2a7848 */ /* 0x000fe20003fe0100 */
[----:B0-----:R-:W-:Y:S06]  /*fe90*/  @!P3 BRA `(.L_x_3561) ;  /* 0x000001f00078b947 */ /* 0x001fec0003800000 */
.L_x_3809:
[----:B------:R-:W-:Y:S05]  /*fea0*/  BSYNC B1 ;  /* 0x0000000000017941 */ /* 0x000fea0003800000 */
.L_x_3560:
[----:B------:R-:W-:Y:S01]  /*feb0*/  ISETP.GE.AND P3, PT, R220, R42, PT ;  /* 0x0000002adc00720c */ /* 0x000fe20003f66270 */
[----:B------:R-:W-:-:S12]  /*fec0*/  BSSY B1, `(.L_x_3562) ;  /* 0x0000014000017945 */ /* 0x000fd80003800000 */
[----:B------:R-:W-:Y:S05]  /*fed0*/  @P3 BRA `(.L_x_3563) ;  /* 0x0000000000483947 */ /* 0x000fea0003800000 */
[----:B------:R-:W-:-:S13]  /*fee0*/  ISETP.NE.AND P3, PT, R34, RZ, PT ;  /* 0x000000ff2200720c */ /* 0x000fda0003f65270 */
[----:B------:R-:W1:Y:S04]  /*fef0*/  @P3 LDS.128 R44, [R40+0x24200] ;  /* 0x02420000282c3984 */ /* 0x000e680000000c00 */
[----:B-1----:R-:W-:Y:S01]  /*ff00*/  @P3 STG.E.128 desc[UR54][R50.64], R44 ;  /* 0x0000002c32003986 */ /* 0x002fe2000c101d36 */
        /* <DEDUP_REMOVED lines=14> */
[----:B-1----:R1:W-:Y:S02]  /*fff0*/  @P3 STG.E.128 desc[UR54][R50.64+0xa0], R44 ;  /* 0x0000a02c32003986 */ /* 0x0023e4000c101d36 */
.L_x_3563:
[----:B------:R-:W-:Y:S05]  /*10000*/  BSYNC B1 ;  /* 0x0000000000017941 */ /* 0x000fea0003800000 */
.L_x_3562:
[----:B-1----:R-:W-:-:S04]  /*10010*/  IADD3 R44, R220, 0x80, RZ ;  /* 0x00000080dc2c7810 */ /* 0x002fc80007ffe0ff */
[----:B------:R-:W-:-:S13]  /*10020*/  ISETP.GE.AND P3, PT, R44, R42, PT ;  /* 0x0000002a2c00720c */ /* 0x000fda0003f66270 */
        /* <DEDUP_REMOVED lines=19> */
.L_x_3507:
[----:B------:R-:W-:Y:S05]  /*10160*/  BSYNC B0 ;  /* 0x0000000000007941 */ /* 0x000fea0003800000 */
.L_x_3473:
        /* <DEDUP_REMOVED lines=17> */
.L_x_3565:
[----:B------:R-:W-:Y:S05]  /*10280*/  BSYNC B0 ;  /* 0x0000000000007941 */ /* 0x000fea0003800000 */
.L_x_3564:
[----:B------:R-:W1:Y:S01]  /*10290*/  SYNCS.PHASECHK.TRANS64.TRYWAIT P2, [R43+URZ+0x334b0], R100 ;  /* 0x0334b0642b0075a7 */ /* 0x000e62000804017f */
[----:B------:R-:W-:Y:S01]  /*102a0*/  ULDC UR37, c[0x0][0x2f4] ;  /* 0x0000bd0000257ab9 */ /* 0x000fe20000000800 */
[----:B------:R-:W-:Y:S01]  /*102b0*/  ULDC.64 UR40, c[0x0][0x328] ;  /* 0x0000ca0000287ab9 */ /* 0x000fe20000000a00 */
[----:B------:R-:W-:Y:S01]  /*102c0*/  ULDC.64 UR38, c[0x0][0x318] ;  /* 0x0000c60000267ab9 */ /* 0x000fe20000000a00 */
[----:B------:R-:W-:Y:S01]  /*102d0*/  BSSY B0, `(.L_x_3566) ;  /* 0x0000003000007945 */ /* 0x000fe20003800000 */
[----:B------:R-:W-:-:S03]  /*102e0*/  IMAD.WIDE R48, R24, 0xa0, R122 ;  /* 0x000000a018307825 */ /* 0x000fc600078e027a */
[----:B-1----:R-:W-:Y:S05]  /*102f0*/  @!P2 BRA `(.L_x_3567) ;  /* 0x000001ec0074a947 */ /* 0x002fea0003800000 */
.L_x_3810:
[----:B------:R-:W-:Y:S05]  /*10300*/  BSYNC B0 ;  /* 0x0000000000007941 */ /* 0x000fea0003800000 */
.L_x_3566:
        /* <DEDUP_REMOVED lines=27> */
[----:B0-----:R2:W-:Y:S02]  /*104c0*/  @!P2 STG.E.128 desc[UR54][R50.64+0xa0], R44 ;  /* 0x0000a02c3200a986 */ /* 0x0015e4000c101d36 */
.L_x_3569:
[----:B------:R-:W-:Y:S05]  /*104d0*/  BSYNC B0 ;  /* 0x0000000000007941 */ /* 0x000fea0003800000 */
.L_x_3568:
[----:B0-2---:R-:W-:Y:S01]  /*104e0*/  VIADD R44, R220, 0x80 ;  /* 0x00000080dc2c7836 */ /* 0x005fe20000000000 */
        /* <DEDUP_REMOVED lines=30> */
.L_x_3571:
[----:B------:R-:W-:Y:S05]  /*106d0*/  BSYNC B0 ;  /* 0x0000000000007941 */ /* 0x000fea0003800000 */
.L_x_3570:
[----:B------:R-:W2:Y:S01]  /*106e0*/  LDL R40, [R1+0x8] ;  /* 0x0000080001287983 */ /* 0x000ea20000100800 */
[----:B------:R-:W-:Y:S02]  /*106f0*/  VIADD R17, R17, 0x1 ;  /* 0x0000000111117836 */ /* 0x000fe40000000000 */
[----:B-1----:R-:W-:Y:S01]  /*10700*/  @!P3 VIADD R43, R43, 0x334c0 ;  /* 0x000334c02b2bb836 */ /* 0x002fe20000000000 */
[----:B------:R-:W-:Y:S01]  /*10710*/  @!PT LDS RZ, [RZ] ;  /* 0x00000000fffff984 */ /* 0x000fe20000000800 */
[----:B------:R-:W-:Y:S01]  /*10720*/  @!PT LDS RZ, [RZ] ;  /* 0x00000000fffff984 */ /* 0x000fe20000000800 */
[----:B------:R-:W-:Y:S01]  /*10730*/  @!PT LDS RZ, [RZ] ;  /* 0x00000000fffff984 */ /* 0x000fe20000000800 */
[----:B------:R-:W-:Y:S01]  /*10740*/  @!PT LDS RZ, [RZ] ;  /* 0x00000000fffff984 */ /* 0x000fe20000000800 */
[----:B------:R1:W-:Y:S06]  /*10750*/  MEMBAR.ALL.CTA ;  /* 0x0000000000007992 */ /* 0x0003ec0000008000 */
[----:B-1----:R-:W1:Y:S02]  /*10760*/  FENCE.VIEW.ASYNC.S ;  /* 0x00000000000073c6 */ /* 0x002e640000000000 */
[----:B-1----:R1:W-:Y:S01]  /*10770*/  BAR.SYNC.DEFER_BLOCKING R163, 0x80 ;  /* 0x000200a30000751d */ /* 0x0023e20000010000 */
[----:B------:R-:W-:-:S02]  /*10780*/  ISETP.NE.AND P2, PT, R17, 0x2, PT ;  /* 0x000000021100780c */ /* 0x000fc40003f45270 */
[----:B------:R-:W-:Y:S02]  /*10790*/  @!P3 PRMT R43, RZ, 0x654, R43 ;  /* 0x00000654ff2bb816 */ /* 0x000fe4000000002b */
[----:B------:R-:W-:Y:S02]  /*107a0*/  SEL R17, R17, RZ, P2 ;  /* 0x000000ff11117207 */ /* 0x000fe40001000000 */
[----:B------:R1:W-:Y:S01]  /*107b0*/  @!P3 SYNCS.ARRIVE.TRANS64.RED.A1T0 RZ, [R43+URZ], RZ ;  /* 0x000000ff2bffb9a7 */ /* 0x0003e2000810043f */
[----:B--2---:R-:W-:Y:S02]  /*107c0*/  LOP3.LUT P4, RZ, R40, 0x2, RZ, 0xc0, !PT ;  /* 0x0000000228ff7812 */ /* 0x004fe4000788c0ff */
[----:B------:R-:W-:-:S04]  /*107d0*/  SEL R40, RZ, 0x1, P2 ;  /* 0x00000001ff287807 */ /* 0x000fc80001000000 */
[----:B------:R-:W-:-:S07]  /*107e0*/  LOP3.LUT R221, R221, R40, RZ, 0x3c, !PT ;  /* 0x00000028dddd7212 */ /* 0x000fce00078e3cff */
[----:B-1----:R-:W-:Y:S05]  /*107f0*/  @P4 BRA `(.L_x_3572) ;  /* 0xffffff2800084947 */ /* 0x002fea000383ffff */
[----:B------:R-:W1:Y:S01]  /*10800*/  S2R R41, SR_TID.X ;  /* 0x0000000000297919 */ /* 0x000e620000002100 */
[----:B------:R-:W-:Y:S02]  /*10810*/  PLOP3.LUT P0, PT, PT, PT, PT, 0x8, 0x0 ;  /* 0x000000000000781c */ /* 0x000fe40003f0e170 */
[----:B-1----:R-:W-:-:S04]  /*10820*/  SHF.R.U32.HI R41, RZ, 0x7, R41 ;  /* 0x00000007ff297819 */ /* 0x002fc80000011629 */
[----:B------:R-:W-:-:S13]  /*10830*/  ISETP.NE.AND P4, PT, R41, 0x1, PT ;  /* 0x000000012900780c */ /* 0x000fda0003f85270 */
[----:B------:R-:W-:Y:S06]  /*10840*/  @!P4 BAR.ARV 0x9, 0x100 ;  /* 0x024400000000cb1d */ /* 0x000fec0000002000 */
.L_x_3468:
[----:B------:R-:W-:Y:S01]  /*10850*/  IMAD.MOV.U32 R0, RZ, RZ, RZ ;  /* 0x000000ffff007224 */ /* 0x000fe200078e00ff */
[----:B------:R-:W-:Y:S06]  /*10860*/  @P0 BRA `(.L_x_3573) ;  /* 0x00000000000c0947 */ /* 0x000fec0003800000 */
[----:B------:R-:W1:Y:S01]  /*10870*/  FENCE.VIEW.ASYNC.G ;  /* 0x00000000000073c6 */ /* 0x000e620000000100 */
[----:B------:R-:W-:Y:S05]  /*10880*/  WARPSYNC.ALL ;  /* 0x0000000000007948 */ /* 0x000fea0003800000 */
[----:B-1----:R-:W-:Y:S06]  /*10890*/  BAR.ARV 0xc, 0x180 ;  /* 0x0306000000007b1d */ /* 0x002fec0000002000 */
.L_x_3573:
        /* <DEDUP_REMOVED lines=8> */
[-C--:B------:R-:W-:Y:S02]  /*10920*/  IABS R5, R9.reuse ;  /* 0x0000000900057213 */ /* 0x080fe40000000000 */
[----:B------:R-:W-:Y:S02]  /*10930*/  IADD3 R0, R148, -0x1, R9 ;  /* 0xffffffff94007810 */ /* 0x000fe40007ffe009 */
[----:B------:R-:W1:Y:S01]  /*10940*/  I2F.RP R4, R5 ;  /* 0x0000000500047306 */ /* 0x000e620000209400 */
[----:B0-----:R-:W-:-:S05]  /*10950*/  IABS R8, R9 ;  /* 0x0000000900087213 */ /* 0x001fca0000000000 */
[----:B------:R-:W-:Y:S02]  /*10960*/  IMAD.MOV R8, RZ, RZ, -R8 ;  /* 0x000000ffff087224 */ /* 0x000fe400078e0a08 */
[----:B-1----:R-:W0:Y:S02]  /*10970*/  MUFU.RCP R4, R4 ;  /* 0x0000000400047308 */ /* 0x002e240000001000 */
[----:B0-----:R-:W-:Y:S01]  /*10980*/  VIADD R2, R4, 0xffffffe ;  /* 0x0ffffffe04027836 */ /* 0x001fe20000000000 */
[----:B------:R-:W-:Y:S02]  /*10990*/  IABS R4, R0 ;  /* 0x0000000000047213 */ /* 0x000fe40000000000 */
[----:B------:R-:W-:-:S03]  /*109a0*/  LOP3.LUT R0, R0, R9, RZ, 0x3c, !PT ;  /* 0x0000000900007212 */ /* 0x000fc600078e3cff */
[----:B------:R0:W1:Y:S01]  /*109b0*/  F2I.FTZ.U32.TRUNC.NTZ R3, R2 ;  /* 0x0000000200037305 */ /* 0x000062000021f000 */
[----:B------:R-:W-:Y:S02]  /*109c0*/  ISETP.GE.AND P2, PT, R0, RZ, PT ;  /* 0x000000ff0000720c */ /* 0x000fe40003f46270 */
[----:B0-----:R-:W-:Y:S01]  /*109d0*/  MOV R2, RZ ;  /* 0x000000ff00027202 */ /* 0x001fe20000000f00 */
        /* <DEDUP_REMOVED lines=15> */
.L_x_3575:
[----:B------:R-:W-:Y:S05]  /*10ad0*/  BSYNC B0 ;  /* 0x0000000000007941 */ /* 0x000fea0003800000 */
.L_x_3574:
[----:B------:R-:W2:Y:S01]  /*10ae0*/  LDL R2, [R1+0x24] ;  /* 0x0000240001027983 */ /* 0x000ea20000100800 */
[----:B------:R-:W-:Y:S02]  /*10af0*/  PLOP3.LUT P0, PT, PT, PT, PT, 0x80, 0x0 ;  /* 0x000000000000781c */ /* 0x000fe40003f0f070 */
[----:B------:R-:W-:Y:S02]  /*10b00*/  CS2R R120, SRZ ;  /* 0x0000000000787805 */ /* 0x000fe4000001ff00 */
[----:B------:R-:W-:Y:S02]  /*10b10*/  MOV R64, RZ ;  /* 0x000000ff00407202 */ /* 0x000fe40000000f00 */
[----:B------:R-:W-:Y:S02]  /*10b20*/  CS2R R142, SRZ ;  /* 0x00000000008e7805 */ /* 0x000fe4000001ff00 */
[----:B0-----:R-:W-:Y:S02]  /*10b30*/  CS2R R44, SRZ ;  /* 0x00000000002c7805 */ /* 0x001fe4000001ff00 */
        /* <DEDUP_REMOVED lines=38> */
[----:B------:R-:W-:Y:S01]  /*10da0*/  CS2R R58, SRZ ;  /* 0x00000000003a7805 */ /* 0x000fe2000001ff00 */
[----:B------:R-:W-:Y:S01]  /*10db0*/  IMAD.MOV.U32 R71, RZ, RZ, RZ ;  /* 0x000000ffff477224 */ /* 0x000fe200078e00ff */
[----:B------:R-:W-:-:S02]  /*10dc0*/  MOV R104, RZ ;  /* 0x000000ff00687202 */ /* 0x000fc40000000f00 */
[----:B------:R-:W-:Y:S02]  /*10dd0*/  CS2R R32, SRZ ;  /* 0x0000000000207805 */ /* 0x000fe4000001ff00 */
[----:B------:R-:W-:Y:S02]  /*10de0*/  CS2R R116, SRZ ;  /* 0x0000000000747805 */ /* 0x000fe4000001ff00 */
[----:B------:R-:W-:Y:S02]  /*10df0*/  CS2R R98, SRZ ;  /* 0x0000000000627805 */ /* 0x000fe4000001ff00 */
[----:B------:R-:W-:Y:S01]  /*10e00*/  CS2R R14, SRZ ;  /* 0x00000000000e7805 */ /* 0x000fe2000001ff00 */
[----:B------:R-:W-:Y:S01]  /*10e10*/  IMAD.MOV.U32 R87, RZ, RZ, RZ ;  /* 0x000000ffff577224 */ /* 0x000fe200078e00ff */
[----:B------:R-:W-:Y:S01]  /*10e20*/  CS2R R76, SRZ ;  /* 0x00000000004c7805 */ /* 0x000fe2000001ff00 */
[----:B------:R-:W-:Y:S02]  /*10e30*/  IMAD.MOV.U32 R112, RZ, RZ, RZ ;  /* 0x000000ffff707224 */ /* 0x000fe400078e00ff */
[----:B--2---:R-:W-:-:S02]  /*10e40*/  IMAD R233, R2, R0, RZ ;  /* 0x0000000002e97224 */ /* 0x004fc400078e02ff */
[----:B------:R-:W-:-:S03]  /*10e50*/  IMAD.MOV.U32 R2, RZ, RZ, RZ ;  /* 0x000000ffff027224 */ /* 0x000fc600078e00ff */
[----:B------:R-:W-:Y:S01]  /*10e60*/  VIADDMNMX R148, R233, R0, R148, PT ;  /* 0x00000000e9947246 */ /* 0x000fe20003800194 */
[----:B------:R-:W-:-:S03]  /*10e70*/  IMAD.MOV.U32 R0, RZ, RZ, RZ ;  /* 0x000000ffff007224 */ /* 0x000fc600078e00ff */
[----:B------:R-:W-:-:S13]  /*10e80*/  ISETP.GT.AND P1, PT, R148, R233, PT ;  /* 0x000000e99400720c */ /* 0x000fda0003f24270 */
[----:B------:R-:W-:Y:S05]  /*10e90*/  @!P1 BRA `(.L_x_3576) ;  /* 0x0000010000c09947 */ /* 0x000fea0003800000 */
        /* <DEDUP_REMOVED lines=8> */
.L_x_3813:
        /* <DEDUP_REMOVED lines=17> */
[----:B------:R-:W-:Y:S02]  /*11030*/  IMAD.U32 R7, RZ, RZ, UR7 ;  /* 0x00000007ff077e24 */ /* 0x000fe4000f8e00ff */
[----:B------:R-:W-:-:S02]  /*11040*/  IMAD.U32 R10, RZ, RZ, UR4 ;  /* 0x00000004ff0a7e24 */ /* 0x000fc4000f8e00ff */
[----:B------:R-:W-:Y:S02]  /*11050*/  IMAD.U32 R11, RZ, RZ, UR5 ;  /* 0x00000005ff0b7e24 */ /* 0x000fe4000f8e00ff */
[----:B------:R-:W-:Y:S02]  /*11060*/  IMAD.MOV.U32 R8, RZ, RZ, 0x70 ;  /* 0x00000070ff087424 */ /* 0x000fe400078e00ff */
[----:B------:R-:W-:Y:S02]  /*11070*/  IMAD.MOV.U32 R12, RZ, RZ, 0x1 ;  /* 0x00000001ff0c7424 */ /* 0x000fe400078e00ff */
[----:B01----:R-:W-:-:S07]  /*11080*/  IMAD.MOV.U32 R13, RZ, RZ, RZ ;  /* 0x000000ffff0d7224 */ /* 0x003fce00078e00ff */
[----:B------:R-:W-:-:S07]  /*11090*/  LEPC R20, `(.L_x_3578) ;  /* 0x000000001014794e */ /* 0x000fce0000000000 */
[----:B--2--5:R-:W-:Y:S05]  /*110a0*/  CALL.ABS.NOINC R2 ;  /* 0x0000000002007343 */ /* 0x024fea0003c00000 */
.L_x_3578:
[----:B------:R-:W2:Y:S01]  /*110b0*/  LDL R2, [R1+0x14] ;  /* 0x0000140001027983 */ /* 0x000ea20000100800 */
[----:B------:R-:W-:Y:S01]  /*110c0*/  ULDC.64 UR4, c[0x0][0x990] ;  /* 0x0002640000047ab9 */ /* 0x000fe20000000a00 */
[----:B------:R-:W-:Y:S01]  /*110d0*/  ULDC.64 UR6, c[0x0][0x998] ;  /* 0x0002660000067ab9 */ /* 0x000fe20000000a00 */
[----:B------:R-:W-:Y:S02]  /*110e0*/  ISETP.NE.U32.AND P0, PT, RZ, UR4, PT ;  /* 0x00000004ff007c0c */ /* 0x000fe4000bf05070 */
[----:B------:R-:W-:Y:S02]  /*110f0*/  ISETP.NE.U32.AND P1, PT, RZ, UR6, PT ;  /* 0x00000006ff007c0c */ /* 0x000fe4000bf25070 */
[----:B------:R-:W-:Y:S02]  /*11100*/  ISETP.NE.AND.EX P0, PT, RZ, UR5, PT, P0 ;  /* 0x00000005ff007c0c */ /* 0x000fe4000bf05300 */
[----:B------:R-:W-:-:S11]  /*11110*/  ISETP.NE.AND.EX P1, PT, RZ, UR7, PT, P1 ;  /* 0x00000007ff007c0c */ /* 0x000fd6000bf25310 */
[----:B------:R-:W2:Y:S08]  /*11120*/  @P0 LDC.64 R6, c[0x0][0x9a8] ;  /* 0x00026a00ff060b82 */ /* 0x000eb00000000a00 */
[----:B------:R-:W1:Y:S08]  /*11130*/  @P1 LDC.64 R8, c[0x0][0x9b8] ;  /* 0x00026e00ff081b82 */ /* 0x000e700000000a00 */
[----:B------:R-:W3:Y:S08]  /*11140*/  @P0 LDC.64 R10, c[0x0][0x9b0] ;  /* 0x00026c00ff0a0b82 */ /* 0x000ef00000000a00 */
[----:B0-----:R-:W0:Y:S01]  /*11150*/  @P1 LDC.64 R12, c[0x0][0x9c0] ;  /* 0x00027000ff0c1b82 */ /* 0x001e220000000a00 */
[----:B-1----:R-:W-:-:S04]  /*11160*/  @P1 IMAD.WIDE.U32 R4, R237, R8, RZ ;  /* 0x00000008ed041225 */ /* 0x002fc800078e00ff */
[C---:B--2---:R-:W-:Y:S02]  /*11170*/  @P0 IMAD R0, R2.reuse, R6, RZ ;  /* 0x0000000602000224 */ /* 0x044fe400078e02ff */
[----:B------:R-:W-:Y:S02]  /*11180*/  @P1 IMAD R2, R2, R8, RZ ;  /* 0x0000000802021224 */ /* 0x000fe400078e02ff */
[C---:B------:R-:W-:Y:S02]  /*11190*/  @P0 IMAD R7, R237.reuse, R7, R0 ;  /* 0x00000007ed070224 */ /* 0x040fe400078e0200 */
[C---:B------:R-:W-:Y:S02]  /*111a0*/  @P1 IMAD R9, R237.reuse, R9, R2 ;  /* 0x00000009ed091224 */ /* 0x040fe400078e0202 */
[----:B------:R-:W-:-:S04]  /*111b0*/  @P0 IMAD.WIDE.U32 R2, R237, R6, RZ ;  /* 0x00000006ed020225 */ /* 0x000fc800078e00ff */
[----:B------:R-:W-:Y:S01]  /*111c0*/  @P1 IMAD.IADD R5, R5, 0x1, R9 ;  /* 0x0000000105051824 */ /* 0x000fe200078e0209 */
[----:B------:R-:W-:Y:S01]  /*111d0*/  @P0 IADD3 R3, R3, R7, RZ ;  /* 0x0000000703030210 */ /* 0x000fe20007ffe0ff */
[----:B------:R-:W-:Y:S02]  /*111e0*/  IMAD.MOV.U32 R0, RZ, RZ, 0x3f800000 ;  /* 0x3f800000ff007424 */ /* 0x000fe400078e00ff */
[----:B0-----:R-:W-:-:S04]  /*111f0*/  @P1 IMAD.WIDE.U32 R6, R235, R12, R4 ;  /* 0x0000000ceb061225 */ /* 0x001fc800078e0004 */
[----:B---3--:R-:W-:Y:S01]  /*11200*/  @P0 IMAD.WIDE.U32 R2, R235, R10, R2 ;  /* 0x0000000aeb020225 */ /* 0x008fe200078e0002 */
[----:B------:R-:W-:-:S03]  /*11210*/  @P1 LEA R8, P3, R6, UR6, 0x2 ;  /* 0x0000000606081c11 */ /* 0x000fc6000f8610ff */
[C---:B------:R-:W-:Y:S01]  /*11220*/  @P0 IMAD R5, R235.reuse, R11, R3 ;  /* 0x0000000beb050224 */ /* 0x040fe200078e0203 */
[C---:B------:R-:W-:Y:S01]  /*11230*/  @P0 LEA R4, P2, R2.reuse, UR4, 0x2 ;  /* 0x0000000402040c11 */ /* 0x040fe2000f8410ff */
[----:B------:R-:W-:Y:S01]  /*11240*/  @P1 IMAD R3, R235, R13, R7 ;  /* 0x0000000deb031224 */ /* 0x000fe200078e0207 */
[----:B------:R-:W-:Y:S02]  /*11250*/  ULDC UR4, c[0x0][0x3f4] ;  /* 0x0000fd0000047ab9 */ /* 0x000fe40000000800 */
[----:B------:R-:W-:Y:S02]  /*11260*/  @P0 LEA.HI.X R5, R2, UR5, R5, 0x2, P2 ;  /* 0x0000000502050c11 */ /* 0x000fe400090f1405 */
[----:B------:R-:W-:Y:S01]  /*11270*/  @P1 LEA.HI.X R9, R6, UR7, R3, 0x2, P3 ;  /* 0x0000000706091c11 */ /* 0x000fe200098f1403 */
[----:B------:R-:W-:-:S04]  /*11280*/  IMAD.MOV.U32 R3, RZ, RZ, 0x3f800000 ;  /* 0x3f800000ff037424 */ /* 0x000fc800078e00ff */
        /* <DEDUP_REMOVED lines=17> */
.L_x_3582:
[----:B-1----:R1:W2:Y:S02]  /*113a0*/  SYNCS.PHASECHK.TRANS64.TRYWAIT P0, [R16+URZ+0x33400], R3 ;  /* 0x03340003100075a7 */ /* 0x0022a4000800017f */
[----:B--2---:R-:W-:Y:S05]  /*113b0*/  @!P0 NANOSLEEP.SYNCS 0x989680 ;  /* 0x009896800000895d */ /* 0x004fea0003900000 */
[----:B------:R-:W2:Y:S02]  /*113c0*/  @!P0 SYNCS.PHASECHK.TRANS64 P0, [R16+URZ+0x33400], R3 ;  /* 0x03340003100085a7 */ /* 0x000ea4000800007f */
[----:B--2---:R-:W-:Y:S05]  /*113d0*/  @!P0 BRA `(.L_x_3582) ;  /* 0xfffffffc00f08947 */ /* 0x004fea000383ffff */
.L_x_3581:
[----:B------:R-:W-:Y:S05]  /*113e0*/  BSYNC B0 ;  /* 0x0000000000007941 */ /* 0x000fea0003800000 */
.L_x_3580:
[----:B------:R-:W-:Y:S05]  /*113f0*/  BRA `(.L_x_3583) ;  /* 0x0000006c00747947 */ /* 0x000fea0003800000 */
.L_x_3579:
[----:B------:R-:W0:Y:S01]  /*11400*/  LDC.64 R24, c[0x0][0x3e8] ;  /* 0x0000fa00ff187b82 */ /* 0x000e220000000a00 */
[----:B------:R-:W-:Y:S01]  /*11410*/  ULOP3.LUT UP0, URZ, UR52, 0x1bf, URZ, 0xc0, !UPT ;  /* 0x000001bf343f7892 */ /* 0x000fe2000f80c03f */
[----:B-----5:R-:W-:Y:S01]  /*11420*/  SHF.R.S32.HI R0, RZ, 0x1f, R146 ;  /* 0x0000001fff007819 */ /* 0x020fe20000011492 */
[----:B------:R-:W-:Y:S01]  /*11430*/  ULDC.64 UR4, c[0x0][0x3f8] ;  /* 0x0000fe0000047ab9 */ /* 0x000fe20000000a00 */
[----:B------:R-:W-:-:S03]  /*11440*/  ULDC.64 UR6, c[0x0][0x408] ;  /* 0x0001020000067ab9 */ /* 0x000fc60000000a00 */
[----:B------:R-:W-:Y:S01]  /*11450*/  PLOP3.LUT P0, PT, PT, PT, UP0, 0x80, 0x0 ;  /* 0x000000000000781c */ /* 0x000fe20003f0f008 */
[----:B------:R-:W1:Y:S01]  /*11460*/  LDC.64 R4, c[0x0][0x400] ;  /* 0x00010000ff047b82 */ /* 0x000e620000000a00 */
[C---:B------:R-:W-:Y:S02]  /*11470*/  IMAD R3, R0.reuse, UR4, RZ ;  /* 0x0000000400037c24 */ /* 0x040fe4000f8e02ff */
[----:B------:R-:W-:Y:S02]  /*11480*/  IMAD R7, R0, UR6, RZ ;  /* 0x0000000600077c24 */ /* 0x000fe4000f8e02ff */
[C---:B------:R-:W-:Y:S02]  /*11490*/  IMAD R3, R146.reuse, UR5, R3 ;  /* 0x0000000592037c24 */ /* 0x040fe4000f8e0203 */
[C---:B------:R-:W-:Y:S02]  /*114a0*/  IMAD R7, R146.reuse, UR7, R7 ;  /* 0x0000000792077c24 */ /* 0x040fe4000f8e0207 */
[----:B0-----:R-:W-:-:S04]  /*114b0*/  IMAD.WIDE.U32 R24, R146, UR4, R24 ;  /* 0x0000000492187c25 */ /* 0x001fc8000f8e0018 */
[----:B------:R-:W-:Y:S02]  /*114c0*/  IMAD.IADD R26, R3, 0x1, R25 ;  /* 0x00000001031a7824 */ /* 0x000fe400078e0219 */
[----:B-1----:R-:W-:-:S04]  /*114d0*/  IMAD.WIDE.U32 R146, R146, UR6, R4 ;  /* 0x0000000692927c25 */ /* 0x002fc8000f8e0004 */
[----:B------:R-:W-:Y:S01]  /*114e0*/  IMAD.IADD R27, R7, 0x1, R147 ;  /* 0x00000001071b7824 */ /* 0x000fe200078e0293 */
[----:B------:R-:W-:Y:S06]  /*114f0*/  @!P0 BRA `(.L_x_3584) ;  /* 0x0000000000408947 */ /* 0x000fec0003800000 */
[----:B------:R-:W-:Y:S01]  /*11500*/  MOV R0, 0x0 ;  /* 0x0000000000007802 */ /* 0x000fe20000000f00 */
[----:B------:R-:W-:Y:S01]  /*11510*/  ULDC.64 UR4, c[0x4][0x1c8] ;  /* 0x0100720000047ab9 */ /* 0x000fe20000000a00 */
[----:B------:R-:W-:Y:S01]  /*11520*/  ULDC.64 UR6, c[0x4][0x1d0] ;  /* 0x0100740000067ab9 */ /* 0x000fe20000000a00 */
[----:B------:R-:W-:Y:S01]  /*11530*/  MOV R4, UR4 ;  /* 0x0000000400047c02 */ /* 0x000fe20008000f00 */
[----:B------:R0:W1:Y:S01]  /*11540*/  LDC.64 R14, c[0x4][R0] ;  /* 0x01000000000e7b82 */ /* 0x0000620000000a00 */
[----:B------:R-:W-:Y:S01]  /*11550*/  IMAD.U32 R5, RZ, RZ, UR5 ;  /* 0x00000005ff057e24 */ /* 0x000fe2000f8e00ff */
[----:B------:R-:W-:Y:S01]  /*11560*/  ULDC.64 UR4, c[0x4][0xd0] ;  /* 0x0100340000047ab9 */ /* 0x000fe20000000a00 */
[----:B------:R-:W-:Y:S01]  /*11570*/  IMAD.U32 R6, RZ, RZ, UR6 ;  /* 0x00000006ff067e24 */ /* 0x000fe2000f8e00ff */
[----:B------:R-:W-:Y:S01]  /*11580*/  MOV R12, 0x1 ;  /* 0x00000001000c7802 */ /* 0x000fe20000000f00 */
[----:B------:R-:W-:Y:S02]  /*11590*/  IMAD.U32 R7, RZ, RZ, UR7 ;  /* 0x00000007ff077e24 */ /* 0x000fe4000f8e00ff */
[----:B------:R-:W-:-:S02]  /*115a0*/  IMAD.U32 R10, RZ, RZ, UR4 ;  /* 0x00000004ff0a7e24 */ /* 0x000fc4000f8e00ff */
[----:B------:R-:W-:Y:S02]  /*115b0*/  IMAD.U32 R11, RZ, RZ, UR5 ;  /* 0x00000005ff0b7e24 */ /* 0x000fe4000f8e00ff */
[----:B------:R-:W-:Y:S02]  /*115c0*/  IMAD.MOV.U32 R8, RZ, RZ, 0x70 ;  /* 0x00000070ff087424 */ /* 0x000fe400078e00ff */
[----:B0-----:R-:W-:-:S07]  /*115d0*/  IMAD.MOV.U32 R13, RZ, RZ, RZ ;  /* 0x000000ffff0d7224 */ /* 0x001fce00078e00ff */
[----:B------:R-:W-:-:S07]  /*115e0*/  LEPC R20, `(.L_x_3584) ;  /* 0x000000001014794e */ /* 0x000fce0000000000 */
[----:B-1----:R-:W-:Y:S05]  /*115f0*/  CALL.ABS.NOINC R14 ;  /* 0x000000000e007343 */ /* 0x002fea0003c00000 */
.L_x_3584:
[----:B------:R-:W-:Y:S01]  /*11600*/  ULDC.U8 UR4, c[0x0][0x410] ;  /* 0x0001040000047ab9 */ /* 0x000fe20000000000 */
[----:B------:R-:W-:Y:S01]  /*11610*/  BSSY B0, `(.L_x_3585) ;  /* 0x00006b3000007945 */ /* 0x000fe20003800000 */
[----:B------:R-:W-:Y:S01]  /*11620*/  ISETP.NE.AND P0, PT, RZ, UR4, PT ;  /* 0x00000004ff007c0c */ /* 0x000fe2000bf05270 */
[----:B------:R-:W-:-:S12]  /*11630*/  IMAD R4, R149, 0x80, R220 ;  /* 0x0000008095047824 */ /* 0x000fd800078e02dc */
[----:B------:R-:W-:Y:S05]  /*11640*/  @!P0 BRA `(.L_x_3586) ;  /* 0x0000003400508947 */ /* 0x000fea0003800000 */
[----:B------:R-:W-:-:S03]  /*11650*/  UMOV UR4, 0xffffffff ;  /* 0xffffffff00047882 */ /* 0x000fc60000000000 */
[----:B------:R-:W-:Y:S05]  /*11660*/  BRA.DIV UR4, `(.L_x_3587) ;  /* 0x000001da04d47947 */ /* 0x000fea000b800000 */
[----:B------:R0:W1:Y:S04]  /*11670*/  SHFL.IDX PT, R25, R24, RZ, 0x1e1f ;  /* 0x001e1fff18197589 */ /* 0x00006800000e0000 */
[----:B------:R0:W2:Y:S04]  /*11680*/  SHFL.IDX PT, R14, R146, RZ, 0x1e1f ;  /* 0x001e1fff920e7589 */ /* 0x0000a800000e0000 */
[----:B------:R0:W3:Y:S04]  /*11690*/  SHFL.IDX PT, R0, R26, RZ, 0x1e1f ;  /* 0x001e1fff1a007589 */ /* 0x0000e800000e0000 */
[----:B------:R0:W4:Y:S02]  /*116a0*/  SHFL.IDX PT, R3, R27, RZ, 0x1e1f ;  /* 0x001e1fff1b037589 */ /* 0x00012400000e0000 */
.L_x_3819:
[----:B------:R-:W-:Y:S01]  /*116b0*/  ULDC UR4, c[0x0][0x448] ;  /* 0x0001120000047ab9 */ /* 0x000fe20000000800 */
[----:B------:R-:W-:Y:S01]  /*116c0*/  BSSY B1, `(.L_x_3588) ;  /* 0x000004d000017945 */ /* 0x000fe20003800000 */
[----:B------:R-:W-:Y:S01]  /*116d0*/  IMAD R151, R151, UR4, RZ ;  /* 0x0000000497977c24 */ /* 0x000fe2000f8e02ff */
[----:B------:R-:W-:Y:S02]  /*116e0*/  CS2R R8, SRZ ;  /* 0x0000000000087805 */ /* 0x000fe4000001ff00 */
        /* <DEDUP_REMOVED lines=8> */
[----:B0-----:R-:W-:Y:S02]  /*11770*/  CS2R R26, SRZ ;  /* 0x00000000001a7805 */ /* 0x001fe4000001ff00 */
[----:B------:R-:W-:-:S02]  /*11780*/  CS2R R30, SRZ ;  /* 0x00000000001e7805 */ /* 0x000fc4000001ff00 */
[----:B------:R-:W-:Y:S02]  /*11790*/  CS2R R36, SRZ ;  /* 0x0000000000247805 */ /* 0x000fe4000001ff00 */
[----:B------:R-:W-:Y:S01]  /*117a0*/  CS2R R42, SRZ ;  /* 0x00000000002a7805 */ /* 0x000fe2000001ff00 */
[----:B------:R-:W-:Y:S06]  /*117b0*/  @P0 BRA `(.L_x_3589) ;  /* 0x0000000000f40947 */ /* 0x000fec0003800000 */
[----:B------:R-:W-:Y:S01]  /*117c0*/  ULDC UR4, c[0x0][0x3f4] ;  /* 0x0000fd0000047ab9 */ /* 0x000fe20000000800 */
[----:B------:R-:W-:Y:S02]  /*117d0*/  SHF.R.S32.HI R7, RZ, 0x1f, R224 ;  /* 0x0000001fff077819 */ /* 0x000fe400000114e0 */
[----:B------:R-:W-:Y:S02]  /*117e0*/  CS2R R34, SRZ ;  /* 0x0000000000227805 */ /* 0x000fe4000001ff00 */
[----:B------:R-:W-:Y:S02]  /*117f0*/  ISETP.GE.AND P4, PT, R224, UR4, PT ;  /* 0x00000004e0007c0c */ /* 0x000fe4000bf86270 */
[----:B------:R-:W-:Y:S02]  /*11800*/  CS2R R36, SRZ ;  /* 0x0000000000247805 */ /* 0x000fe4000001ff00 */
[----:B------:R-:W-:Y:S02]  /*11810*/  ISETP.GE.AND P3, PT, R223, UR4, PT ;  /* 0x00000004df007c0c */ /* 0x000fe4000bf66270 */
[----:B------:R-:W-:-:S07]  /*11820*/  ISETP.GE.AND P2, PT, R225, UR4, PT ;  /* 0x00000004e1007c0c */ /* 0x000fce000bf46270 */
[C---:B-1----:R-:W-:Y:S02]  /*11830*/  @!P4 IADD3 R4, P0, R224.reuse, R25, RZ ;  /* 0x00000019e004c210 */ /* 0x042fe40007f1e0ff */
[----:B--2---:R-:W-:-:S03]  /*11840*/  @!P4 IADD3 R6, P1, R224, R14, RZ ;  /* 0x0000000ee006c210 */ /* 0x004fc60007f3e0ff */
[--C-:B---3--:R-:W-:Y:S02]  /*11850*/  @!P4 IMAD.X R5, R0, 0x1, R7.reuse, P0 ;  /* 0x000000010005c824 */ /* 0x108fe400000e0607 */
[----:B----4-:R-:W-:Y:S01]  /*11860*/  @!P4 IMAD.X R7, R3, 0x1, R7, P1 ;  /* 0x000000010307c824 */ /* 0x010fe200008e0607 */
[----:B------:R-:W-:Y:S02]  /*11870*/  ISETP.GE.AND P1, PT, R222, UR4, PT ;  /* 0x00000004de007c0c */ /* 0x000fe4000bf26270 */
[----:B------:R-:W5:Y:S01]  /*11880*/  @!P4 LD.E.64 R34, desc[UR54][R4.64] ;  /* 0x000000360422c980 */ /* 0x000f62000c101b00 */
[----:B------:R-:W-:-:S03]  /*11890*/  SHF.R.S32.HI R11, RZ, 0x1f, R223 ;  /* 0x0000001fff0b7819 */ /* 0x000fc600000114df */
[----:B------:R0:W5:Y:S01]  /*118a0*/  @!P4 LD.E.64 R36, desc[UR54][R6.64] ;  /* 0x000000360624c980 */ /* 0x000162000c101b00 */
[CC--:B------:R-:W-:Y:S02]  /*118b0*/  @!P3 IADD3 R8, P4, R223.reuse, R25.reuse, RZ ;  /* 0x00000019df08b210 */ /* 0x0c0fe40007f9e0ff */
[----:B------:R-:W-:Y:S02]  /*118c0*/  CS2R R32, SRZ ;  /* 0x0000000000207805 */ /* 0x000fe4000001ff00 */
[----:B------:R-:W-:Y:S02]  /*118d0*/  @!P3 IADD3 R10, P5, R223, R14, RZ ;  /* 0x0000000edf0ab210 */ /* 0x000fe40007fbe0ff */
[----:B------:R-:W-:Y:S02]  /*118e0*/  CS2R R30, SRZ ;  /* 0x00000000001e7805 */ /* 0x000fe4000001ff00 */
[----:B------:R-:W-:Y:S01]  /*118f0*/  ISETP.GE.AND P0, PT, R22, UR4, PT ;  /* 0x0000000416007c0c */ /* 0x000fe2000bf06270 */
[----:B------:R-:W-:Y:S01]  /*11900*/  @!P3 IMAD.X R9, R0, 0x1, R11, P4 ;  /* 0x000000010009b824 */ /* 0x000fe200020e060b */
[----:B------:R-:W-:Y:S01]  /*11910*/  SHF.R.S32.HI R12, RZ, 0x1f, R225 ;  /* 0x0000001fff0c7819 */ /* 0x000fe200000114e1 */
[----:B------:R-:W-:Y:S01]  /*11920*/  @!P3 IMAD.X R11, R3, 0x1, R11, P5 ;  /* 0x00000001030bb824 */ /* 0x000fe200028e060b */
[----:B------:R-:W-:-:S02]  /*11930*/  @!P2 IADD3 R46, P4, R225, R25, RZ ;  /* 0x00000019e12ea210 */ /* 0x000fc40007f9e0ff */
[----:B------:R-:W-:Y:S01]  /*11940*/  @!P2 IADD3 R48, P5, R225, R14, RZ ;  /* 0x0000000ee130a210 */ /* 0x000fe20007fbe0ff */
[----:B------:R1:W5:Y:S01]  /*11950*/  @!P3 LD.E.64 R32, desc[UR54][R8.64] ;  /* 0x000000360820b980 */ /* 0x000362000c101b00 */
[----:B------:R-:W-:Y:S02]  /*11960*/  @!P2 IADD3.X R47, R0, R12, RZ, P4, !PT ;  /* 0x0000000c002fa210 */ /* 0x000fe400027fe4ff */
[----:B------:R-:W-:Y:S01]  /*11970*/  SHF.R.S32.HI R13, RZ, 0x1f, R222 ;  /* 0x0000001fff0d7819 */ /* 0x000fe200000114de */
[C---:B------:R-:W-:Y:S01]  /*11980*/  @!P2 IMAD.X R49, R3.reuse, 0x1, R12, P5 ;  /* 0x000000010331a824 */ /* 0x040fe200028e060c */
[CC--:B------:R-:W-:Y:S01]  /*11990*/  @!P1 IADD3 R50, P4, R222.reuse, R25.reuse, RZ ;  /* 0x00000019de329210 */ /* 0x0c0fe20007f9e0ff */
[----:B------:R2:W5:Y:S01]  /*119a0*/  @!P3 LD.E.64 R30, desc[UR54][R10.64] ;  /* 0x000000360a1eb980 */ /* 0x000562000c101b00 */
[----:B------:R-:W-:Y:S02]  /*119b0*/  @!P1 IADD3 R52, P5, R222, R14, RZ ;  /* 0x0000000ede349210 */ /* 0x000fe40007fbe0ff */
[----:B0-----:R-:W-:Y:S01]  /*119c0*/  @!P0 SHF.R.S32.HI R7, RZ, 0x1f, R22 ;  /* 0x0000001fff078819 */ /* 0x001fe20000011416 */
[--C-:B------:R-:W-:Y:S01]  /*119d0*/  @!P1 IMAD.X R51, R0, 0x1, R13.reuse, P4 ;  /* 0x0000000100339824 */ /* 0x100fe200020e060d */
[----:B------:R-:W-:Y:S01]  /*119e0*/  ISETP.GE.AND P4, PT, R226, UR4, PT ;  /* 0x00000004e2007c0c */ /* 0x000fe2000bf86270 */
[----:B------:R-:W-:Y:S01]  /*119f0*/  @!P1 IMAD.X R53, R3, 0x1, R13, P5 ;  /* 0x0000000103359824 */ /* 0x000fe200028e060d */
[----:B------:R-:W-:-:S02]  /*11a00*/  @!P0 IADD3 R4, P5, R22, R25, RZ ;  /* 0x0000001916048210 */ /* 0x000fc40007fbe0ff */
[----:B------:R-:W-:-:S03]  /*11a10*/  SHF.R.S32.HI R12, RZ, 0x1f, R226 ;  /* 0x0000001fff0c7819 */ /* 0x000fc600000114e2 */
[----:B------:R-:W-:Y:S01]  /*11a20*/  @!P0 IMAD.X R5, R0, 0x1, R7, P5 ;  /* 0x0000000100058824 */ /* 0x000fe200028e0607 */
[----:B------:R-:W-:-:S05]  /*11a30*/  @!P0 IADD3 R6, P5, R22, R14, RZ ;  /* 0x0000000e16068210 */ /* 0x000fca0007fbe0ff */
[----:B------:R-:W-:Y:S01]  /*11a40*/  @!P0 IMAD.X R7, R3, 0x1, R7, P5 ;  /* 0x0000000103078824 */ /* 0x000fe200028e0607 */
[----:B------:R-:W-:-:S05]  /*11a50*/  @!P4 IADD3 R24, P5, R226, R25, RZ ;  /* 0x00000019e218c210 */ /* 0x000fca0007fbe0ff */
[----:B------:R-:W-:Y:S01]  /*11a60*/  @!P4 IMAD.X R25, R0, 0x1, R12, P5 ;  /* 0x000000010019c824 */ /* 0x000fe200028e060c */
[----:B------:R-:W-:Y:S02]  /*11a70*/  @!P4 IADD3 R14, P5, R226, R14, RZ ;  /* 0x0000000ee20ec210 */ /* 0x000fe40007fbe0ff */
[----:B------:R-:W-:Y:S02]  /*11a80*/  CS2R R28, SRZ ;  /* 0x00000000001c7805 */ /* 0x000fe4000001ff00 */
[----:B------:R-:W-:Y:S02]  /*11a90*/  CS2R R26, SRZ ;  /* 0x00000000001a7805 */ /* 0x000fe4000001ff00 */
[----:B------:R-:W-:Y:S02]  /*11aa0*/  CS2R R20, SRZ ;  /* 0x0000000000147805 */ /* 0x000fe4000001ff00 */
[----:B------:R-:W-:Y:S02]  /*11ab0*/  @!P4 IADD3.X R15, R3, R12, RZ, P5, !PT ;  /* 0x0000000c030fc210 */ /* 0x000fe40002ffe4ff */
[----:B------:R-:W-:-:S02]  /*11ac0*/  CS2R R12, SRZ ;  /* 0x00000000000c7805 */ /* 0x000fc4000001ff00 */
[----:B------:R-:W-:Y:S02]  /*11ad0*/  CS2R R40, SRZ ;  /* 0x0000000000287805 */ /* 0x000fe4000001ff00 */
[----:B------:R-:W-:Y:S02]  /*11ae0*/  CS2R R42, SRZ ;  /* 0x00000000002a7805 */ /* 0x000fe4000001ff00 */
[----:B-1----:R-:W-:Y:S02]  /*11af0*/  CS2R R8, SRZ ;  /* 0x0000000000087805 */ /* 0x002fe4000001ff00 */
[----:B--2---:R-:W-:Y:S01]  /*11b00*/  CS2R R10, SRZ ;  /* 0x00000000000a7805 */ /* 0x004fe2000001ff00 */
[----:B------:R0:W5:Y:S04]  /*11b10*/  @!P2 LD.E.64 R28, desc[UR54][R46.64] ;  /* 0x000000362e1ca980 */ /* 0x000168000c101b00 */
[----:B------:R0:W5:Y:S04]  /*11b20*/  @!P2 LD.E.64 R26, desc[UR54][R48.64] ;  /* 0x00000036301aa980 */ /* 0x000168000c101b00 */
[----:B------:R0:W5:Y:S04]  /*11b30*/  @!P1 LD.E.64 R20, desc[UR54][R50.64] ;  /* 0x0000003632149980 */ /* 0x000168000c101b00 */
[----:B------:R0:W5:Y:S04]  /*11b40*/  @!P1 LD.E.64 R12, desc[UR54][R52.64] ;  /* 0x00000036340c9980 */ /* 0x000168000c101b00 */
[----:B------:R0:W5:Y:S04]  /*11b50*/  @!P0 LD.E.64 R40, desc[UR54][R4.64] ;  /* 0x0000003604288980 */ /* 0x000168000c101b00 */
[----:B------:R0:W5:Y:S04]  /*11b60*/  @!P0 LD.E.64 R42, desc[UR54][R6.64] ;  /* 0x00000036062a8980 */ /* 0x000168000c101b00 */
[----:B------:R0:W5:Y:S04]  /*11b70*/  @!P4 LD.E.64 R8, desc[UR54][R24.64] ;  /* 0x000000361808c980 */ /* 0x000168000c101b00 */
[----:B------:R0:W5:Y:S02]  /*11b80*/  @!P4 LD.E.64 R10, desc[UR54][R14.64] ;  /* 0x000000360e0ac980 */ /* 0x000164000c101b00 */
.L_x_3589:
[----:B------:R-:W-:Y:S05]  /*11b90*/  BSYNC B1 ;  /* 0x0000000000017941 */ /* 0x000fea0003800000 */
.L_x_3588:
[----:B------:R-:W-:Y:S01]  /*11ba0*/  ULEA.HI UR4, UR43, UR43, URZ, 0x1 ;  /* 0x0000002b2b047291 */ /* 0x000fe2000f8f083f */
[----:B---3--:R-:W-:Y:S01]  /*11bb0*/  IMAD R0, R149, -0x80, R151 ;  /* 0xffffff8095007824 */ /* 0x008fe200078e0297 */
[----:B------:R-:W-:Y:S02]  /*11bc0*/  BSSY B1, `(.L_x_3590) ;  /* 0x0000009000017945 */ /* 0x000fe40003800000 */
[----:B------:R-:W-:Y:S02]  /*11bd0*/  ULOP3.LUT UR4, UR4, 0xfffffffe, URZ, 0xc0, !UPT ;  /* 0xfffffffe04047892 */ /* 0x000fe4000f8ec03f */
[----:B----4-:R-:W-:Y:S02]  /*11be0*/  VIMNMX R3, R0, 0x80, PT ;  /* 0x0000008000037848 */ /* 0x010fe40003fe0100 */
[----:B------:R-:W-:Y:S02]  /*11bf0*/  UIADD3 UR4, UR43, -UR4, URZ ;  /* 0x800000042b047290 */ /* 0x000fe4000fffe03f */
[----:B------:R-:W-:-:S04]  /*11c00*/  ISETP.GE.AND P1, PT, R220, R3, PT ;  /* 0x00000003dc00720c */ /* 0x000fc80003f26270 */
[----:B0-----:R-:W-:-:S05]  /*11c10*/  IMAD.U32 R5, RZ, RZ, UR4 ;  /* 0x00000004ff057e24 */ /* 0x001fca000f8e00ff */
[----:B------:R-:W-:-:S04]  /*11c20*/  SHF.L.U32 R5, R5, 0x1f, RZ ;  /* 0x0000001f05057819 */ /* 0x000fc800000006ff */
[----:B------:R-:W0:Y:S02]  /*11c30*/  SYNCS.PHASECHK.TRANS64.TRYWAIT P0, [R16+URZ+0x33400], R5 ;  /* 0x03340005100075a7 */ /* 0x000e24000800017f */
[----:B0-----:R-:W-:Y:S05]  /*11c40*/  @!P0 BRA `(.L_x_3591) ;  /* 0x000001d400cc8947 */ /* 0x001fea0003800000 */
.L_x_3820:
[----:B------:R-:W-:Y:S05]  /*11c50*/  BSYNC B1 ;  /* 0x0000000000017941 */ /* 0x000fea0003800000 */
.L_x_3590:
[----:B------:R-:W-:Y:S05]  /*11c60*/  @P1 BRA `(.L_x_3592) ;  /* 0x0000006400341947 */ /* 0x000fea0003800000 */
[----:B0-----:R-:W0:Y:S01]  /*11c70*/  LDC R5, c[0x0][0x3f4] ;  /* 0x0000fd00ff057b82 */ /* 0x001e220000000800 */
[----:B------:R-:W-:Y:S01]  /*11c80*/  LEA.HI R38, R39, R38, RZ, 0x2 ;  /* 0x0000002627267211 */ /* 0x000fe200078f10ff */
[----:B------:R-:W-:Y:S03]  /*11c90*/  BSSY B1, `(.L_x_3593) ;  /* 0x0000086000017945 */ /* 0x000fe60003800000 */
[--C-:B------:R-:W-:Y:S02]  /*11ca0*/  SHF.R.S32.HI R0, RZ, 0x2, R38.reuse ;  /* 0x00000002ff007819 */ /* 0x100fe40000011426 */
[----:B------:R-:W-:-:S04]  /*11cb0*/  SHF.R.S32.HI R3, RZ, 0x1f, R38 ;  /* 0x0000001fff037819 */ /* 0x000fc80000011426 */
[----:B------:R-:W-:-:S04]  /*11cc0*/  LEA.HI R3, R3, R0, RZ, 0x2 ;  /* 0x0000000003037211 */ /* 0x000fc800078f10ff */
[----:B------:R-:W-:Y:S01]  /*11cd0*/  LOP3.LUT R7, R3, 0xfffffffc, RZ, 0xc0, !PT ;  /* 0xfffffffc03077812 */ /* 0x000fe200078ec0ff */
[----:B------:R-:W-:-:S04]  /*11ce0*/  IMAD.IADD R3, R16, 0x1, R236 ;  /* 0x0000000110037824 */ /* 0x000fc800078e02ec */
[----:B------:R-:W-:Y:S02]  /*11cf0*/  IMAD.IADD R7, R0, 0x1, -R7 ;  /* 0x0000000100077824 */ /* 0x000fe400078e0a07 */
[----:B------:R-:W-:Y:S01]  /*11d00*/  VIADD R0, R3, 0x20 ;  /* 0x0000002003007836 */ /* 0x000fe20000000000 */
[-C--:B0-----:R-:W-:Y:S02]  /*11d10*/  ISETP.GE.AND P6, PT, R22, R5.reuse, PT ;  /* 0x000000051600720c */ /* 0x081fe40003fc6270 */
[----:B------:R-:W-:Y:S02]  /*11d20*/  LOP3.LUT P0, RZ, R7, 0x2, RZ, 0xc0, !PT ;  /* 0x0000000207ff7812 */ /* 0x000fe4000780c0ff */
[-C--:B------:R-:W-:Y:S02]  /*11d30*/  ISETP.GE.AND P1, PT, R224, R5.reuse, PT ;  /* 0x00000005e000720c */ /* 0x080fe40003f26270 */
[-C--:B------:R-:W-:Y:S02]  /*11d40*/  ISETP.GE.AND P2, PT, R223, R5.reuse, PT ;  /* 0x00000005df00720c */ /* 0x080fe40003f46270 */
[----:B------:R-:W-:-:S02]  /*11d50*/  ISETP.GE.AND P3, PT, R225, R5, PT ;  /* 0x00000005e100720c */ /* 0x000fc40003f66270 */
[-C--:B------:R-:W-:Y:S02]  /*11d60*/  ISETP.GE.AND P4, PT, R222, R5.reuse, PT ;  /* 0x00000005de00720c */ /* 0x080fe40003f86270 */
[----:B------:R-:W-:Y:S01]  /*11d70*/  ISETP.GE.AND P5, PT, R226, R5, PT ;  /* 0x00000005e200720c */ /* 0x000fe20003fa6270 */
[----:B------:R-:W-:-:S12]  /*11d80*/  @P6 BRA `(.L_x_3594) ;  /* 0x0000000400d86947 */ /* 0x000fd80003800000 */
[----:B------:R-:W0:Y:S01]  /*11d90*/  LDS.128 R4, [R3+0x1e200] ;  /* 0x01e2000003047984 */ /* 0x000e220000000c00 */
[----:B-1---5:R-:W-:Y:S02]  /*11da0*/  SHF.R.U32.HI R25, RZ, 0x8, R41 ;  /* 0x00000008ff197819 */ /* 0x022fe40000011629 */
[----:B------:R-:W-:Y:S02]  /*11db0*/  SHF.R.U32.HI R15, RZ, 0x8, R40 ;  /* 0x00000008ff0f7819 */ /* 0x000fe40000011628 */
[----:B------:R-:W-:Y:S02]  /*11dc0*/  LOP3.LUT R24, R41, 0xff, RZ, 0xc0, !PT ;  /* 0x000000ff29187812 */ /* 0x000fe400078ec0ff */
[----:B------:R-:W-:Y:S02]  /*11dd0*/  LOP3.LUT R25, R25, 0xff, RZ, 0xc0, !PT ;  /* 0x000000ff19197812 */ /* 0x000fe400078ec0ff */
[----:B------:R-:W-:Y:S02]  /*11de0*/  SHF.R.U32.HI R45, RZ, 0x8, R43 ;  /* 0x00000008ff2d7819 */ /* 0x000fe4000001162b */
[----:B--2---:R-:W-:-:S02]  /*11df0*/  LOP3.LUT R14, R40, 0xff, RZ, 0xc0, !PT ;  /* 0x000000ff280e7812 */ /* 0x004fc400078ec0ff */
        /* <DEDUP_REMOVED lines=8> */
[----:B------:R-:W-:Y:S02]  /*11e80*/  LOP3.LUT R14, R42, 0xff, RZ, 0xc0, !PT ;  /* 0x000000ff2a0e7812 */ /* 0x000fe400078ec0ff */
[----:B------:R-:W-:Y:S01]  /*11e90*/  LOP3.LUT R39, R25, 0xff, RZ, 0xc0, !PT ;  /* 0x000000ff19277812 */ /* 0x000fe200078ec0ff */
[----:B------:R-:W-:Y:S01]  /*11ea0*/  IMAD.U32 R25, R47, 0x10000, RZ ;  /* 0x000100002f197824 */ /* 0x000fe200078e00ff */
[----:B------:R-:W-:Y:S01]  /*11eb0*/  PRMT R38, R45, 0x7604, R38 ;  /* 0x000076042d267816 */ /* 0x000fe20000000026 */
[----:B------:R-:W-:Y:S01]  /*11ec0*/  IMAD.U32 R45, R46, 0x10000, RZ ;  /* 0x000100002e2d7824 */ /* 0x000fe200078e00ff */
[----:B------:R-:W-:-:S02]  /*11ed0*/  PRMT R39, R39, 0x7604, R14 ;  /* 0x0000760427277816 */ /* 0x000fc4000000000e */
[----:B------:R-:W-:Y:S02]  /*11ee0*/  LOP3.LUT R15, R15, 0xff0000, R40, 0xf8, !PT ;  /* 0x00ff00000f0f7812 */ /* 0x000fe400078ef828 */
[----:B------:R-:W-:Y:S02]  /*11ef0*/  LOP3.LUT R25, R24, 0xff0000, R25, 0xf8, !PT ;  /* 0x00ff000018197812 */ /* 0x000fe400078ef819 */
[----:B------:R-:W-:Y:S02]  /*11f00*/  LOP3.LUT R47, R38, 0xff0000, R45, 0xf8, !PT ;  /* 0x00ff0000262f7812 */ /* 0x000fe400078ef82d */
[----:B------:R-:W-:Y:S02]  /*11f10*/  LOP3.LUT R45, R39, 0xff0000, R42, 0xf8, !PT ;  /* 0x00ff0000272d7812 */ /* 0x000fe400078ef82a */
[----:B------:R-:W-:Y:S02]  /*11f20*/  LOP3.LUT R39, R15, 0xff000000, R40, 0xf8, !PT ;  /* 0xff0000000f277812 */ /* 0x000fe400078ef828 */
[----:B------:R-:W-:-:S02]  /*11f30*/  LOP3.LUT R47, R47, 0xff000000, R43, 0xf8, !PT ;  /* 0xff0000002f2f7812 */ /* 0x000fc400078ef82b */
[----:B------:R-:W-:Y:S02]  /*11f40*/  LOP3.LUT R40, R25, 0xff000000, R41, 0xf8, !PT ;  /* 0xff00000019287812 */ /* 0x000fe400078ef829 */
[----:B0-----:R-:W-:Y:S02]  /*11f50*/  F2FP.F16.E4M3.UNPACK_B R14, R6.H1 ;  /* 0x00000006ff0e723e */ /* 0x001fe400030006ff */
[----:B------:R-:W-:Y:S02]  /*11f60*/  F2FP.F16.E4M3.UNPACK_B R43, R47 ;  /* 0x0000002fff2b723e */ /* 0x000fe400020006ff */
[----:B------:R-:W-:Y:S01]  /*11f70*/  F2FP.F16.E4M3.UNPACK_B R41, R40 ;  /* 0x00000028ff29723e */ /* 0x000fe200020006ff */
[--C-:B------:R-:W-:Y:S01]  /*11f80*/  HADD2.F32 R25, -RZ, R14.reuse.H0_H0 ;  /* 0x2000000eff197230 */ /* 0x100fe20000004100 */
[----:B------:R-:W-:Y:S01]  /*11f90*/  LOP3.LUT R45, R45, 0xff000000, R42, 0xf8, !PT ;  /* 0xff0000002d2d7812 */ /* 0x000fe200078ef82a */
[----:B------:R-:W-:Y:S01]  /*11fa0*/  HADD2.F32 R14, -RZ, R14.H1_H1 ;  /* 0x3000000eff0e7230 */ /* 0x000fe20000004100 */
[----:B------:R-:W-:Y:S01]  /*11fb0*/  F2FP.F16.E4M3.UNPACK_B R24, R6 ;  /* 0x00000006ff18723e */ /* 0x000fe200020006ff */
[----:B------:R-:W-:Y:S01]  /*11fc0*/  HADD2.F32 R46, -RZ, R43.H1_H1 ;  /* 0x3000002bff2e7230 */ /* 0x000fe20000004100 */
[----:B------:R-:W-:Y:S01]  /*11fd0*/  F2FP.F16.E4M3.UNPACK_B R15, R5.H1 ;  /* 0x00000005ff0f723e */ /* 0x000fe200030006ff */
[----:B------:R-:W-:Y:S01]  /*11fe0*/  HADD2.F32 R42, -RZ, R41.H1_H1 ;  /* 0x30000029ff2a7230 */ /* 0x000fe20000004100 */
[----:B------:R-:W-:Y:S01]  /*11ff0*/  F2FP.F16.E4M3.UNPACK_B R38, R7 ;  /* 0x00000007ff26723e */ /* 0x000fe200020006ff */
[----:B------:R-:W-:-:S02]  /*12000*/  HADD2.F32 R43, -RZ, R43.H0_H0 ;  /* 0x2000002bff2b7230 */ /* 0x000fc40000004100 */
[C---:B------:R-:W-:Y:S01]  /*12010*/  FMUL.FTZ R48, R14.reuse, R46 ;  /* 0x0000002e0e307220 */ /* 0x040fe20000410000 */
[----:B------:R-:W-:Y:S02]  /*12020*/  HADD2.F32 R41, -RZ, R41.H0_H0 ;  /* 0x20000029ff297230 */ /* 0x000fe40000004100 */
[-C--:B------:R-:W-:Y:S01]  /*12030*/  FMUL.FTZ R49, R14, R42.reuse ;  /* 0x0000002a0e317220 */ /* 0x080fe20000410000 */
[----:B------:R-:W-:Y:S01]  /*12040*/  F2FP.F16.E4M3.UNPACK_B R14, R5 ;  /* 0x00000005ff0e723e */ /* 0x000fe200020006ff */
[--C-:B------:R-:W-:Y:S02]  /*12050*/  HADD2.F32 R5, -RZ, R24.reuse.H1_H1 ;  /* 0x30000018ff057230 */ /* 0x100fe40000004100 */
[C---:B------:R-:W-:Y:S01]  /*12060*/  FFMA.FTZ R50, R25.reuse, R42, -R48 ;  /* 0x0000002a19327223 */ /* 0x040fe20000010830 */
[----:B------:R-:W-:Y:S01]  /*12070*/  FFMA.FTZ R51, R25, R46, R49 ;  /* 0x0000002e19337223 */ /* 0x000fe20000010031 */
[----:B------:R-:W-:Y:S01]  /*12080*/  HADD2.F32 R24, -RZ, R24.H0_H0 ;  /* 0x20000018ff187230 */ /* 0x000fe20000004100 */
[----:B------:R-:W-:Y:S01]  /*12090*/  F2FP.F16.E4M3.UNPACK_B R47, R47.H1 ;  /* 0x0000002fff2f723e */ /* 0x000fe200030006ff */
[C---:B------:R-:W-:Y:S01]  /*120a0*/  FMUL.FTZ R25, R5.reuse, R43 ;  /* 0x0000002b05197220 */ /* 0x040fe20000410000 */
[----:B------:R-:W-:Y:S01]  /*120b0*/  F2FP.F16.E4M3.UNPACK_B R40, R40.H1 ;  /* 0x00000028ff28723e */ /* 0x000fe200030006ff */
[----:B------:R-:W-:Y:S01]  /*120c0*/  FMUL.FTZ R48, R5, R41 ;  /* 0x0000002905307220 */ /* 0x000fe20000410000 */
[----:B------:R-:W-:Y:S01]  /*120d0*/  F2FP.F16.E4M3.UNPACK_B R7, R7.H1 ;  /* 0x00000007ff07723e */ /* 0x000fe200030006ff */
[----:B------:R-:W-:Y:S01]  /*120e0*/  FFMA.FTZ R46, R24, R41, -R25 ;  /* 0x00000029182e7223 */ /* 0x000fe20000010819 */
[----:B------:R-:W-:-:S02]  /*120f0*/  HADD2.F32 R5, -RZ, R38.H1_H1 ;  /* 0x30000026ff057230 */ /* 0x000fc40000004100 */
[----:B------:R-:W-:Y:S01]  /*12100*/  FFMA.FTZ R49, R24, R43, R48 ;  /* 0x0000002b18317223 */ /* 0x000fe20000010030 */
[--C-:B------:R-:W-:Y:S01]  /*12110*/  HADD2.F32 R42, -RZ, R47.reuse.H0_H0 ;  /* 0x2000002fff2a7230 */ /* 0x100fe20000004100 */
[-C--:B------:R-:W-:Y:S01]  /*12120*/  F2FP.F16.E4M3.UNPACK_B R6, R4.reuse ;  /* 0x00000004ff06723e */ /* 0x080fe200020006ff */
        /* <DEDUP_REMOVED lines=10> */
[----:B------:R-:W-:Y:S02]  /*121d0*/  HADD2.F32 R5, -RZ, R7.H0_H0 ;  /* 0x20000007ff057230 */ /* 0x000fe40000004100 */
[C---:B------:R-:W-:Y:S01]  /*121e0*/  FMUL.FTZ R52, R24.reuse, R47 ;  /* 0x0000002f18347220 */ /* 0x040fe20000410000 */
[----:B------:R-:W-:Y:S01]  /*121f0*/  F2FP.F16.E4M3.UNPACK_B R25, R45 ;  /* 0x0000002dff19723e */ /* 0x000fe200020006ff */
[-C--:B------:R-:W-:Y:S01]  /*12200*/  FMUL.FTZ R38, R24, R40.reuse ;  /* 0x0000002818267220 */ /* 0x080fe20000410000 */
[----:B------:R-:W-:Y:S01]  /*12210*/  F2FP.F16.E4M3.UNPACK_B R24, R39 ;  /* 0x00000027ff18723e */ /* 0x000fe200020006ff */
[----:B------:R-:W-:Y:S01]  /*12220*/  FFMA.FTZ R52, R5, R40, -R52 ;  /* 0x0000002805347223 */ /* 0x000fe20000010834 */
[----:B------:R-:W-:-:S02]  /*12230*/  HADD2.F32 R7, -RZ, R4.H1_H1 ;  /* 0x30000004ff077230 */ /* 0x000fc40000004100 */
[----:B------:R-:W-:Y:S01]  /*12240*/  FFMA.FTZ R47, R5, R47, R38 ;  /* 0x0000002f052f7223 */ /* 0x000fe20000010026 */
[--C-:B------:R-:W-:Y:S01]  /*12250*/  HADD2.F32 R40, -RZ, R25.reuse.H1_H1 ;  /* 0x30000019ff287230 */ /* 0x100fe20000004100 */
[----:B------:R-:W-:Y:S01]  /*12260*/  F2FP.F16.E4M3.UNPACK_B R39, R39.H1 ;  /* 0x00000027ff27723e */ /* 0x000fe200030006ff */
[----:B------:R-:W-:Y:S01]  /*12270*/  HADD2.F32 R38, -RZ, R24.H1_H1 ;  /* 0x30000018ff267230 */ /* 0x000fe20000004100 */
[----:B------:R-:W-:Y:S01]  /*12280*/  F2FP.F16.E4M3.UNPACK_B R45, R45.H1 ;  /* 0x0000002dff2d723e */ /* 0x000fe200030006ff */
[----:B------:R-:W-:Y:S02]  /*12290*/  HADD2.F32 R5, -RZ, R4.H0_H0 ;  /* 0x20000004ff057230 */ /* 0x000fe40000004100 */
[----:B------:R-:W-:Y:S01]  /*122a0*/  FMUL.FTZ R42, R7, R40 ;  /* 0x00000028072a7220 */ /* 0x000fe20000410000 */
[----:B------:R-:W-:Y:S01]  /*122b0*/  HADD2.F32 R41, -RZ, R25.H0_H0 ;  /* 0x20000019ff297230 */ /* 0x000fe20000004100 */
[----:B------:R-:W-:Y:S01]  /*122c0*/  F2FP.SATFINITE.E4M3.F32.PACK_AB_MERGE_C R47, R47, R52, RZ ;  /* 0x000000342f2f723e */ /* 0x000fe200048070ff */
[----:B------:R-:W-:-:S02]  /*122d0*/  HADD2.F32 R4, -RZ, R6.H1_H1 ;  /* 0x30000006ff047230 */ /* 0x000fc40000004100 */
[-C--:B------:R-:W-:Y:S01]  /*122e0*/  FFMA.FTZ R42, R5, R38.reuse, -R42 ;  /* 0x00000026052a7223 */ /* 0x080fe2000001082a */
[----:B------:R-:W-:Y:S02]  /*122f0*/  HADD2.F32 R25, -RZ, R24.H0_H0 ;  /* 0x20000018ff197230 */ /* 0x000fe40000004100 */
[----:B------:R-:W-:Y:S01]  /*12300*/  FMUL.FTZ R24, R7, R38 ;  /* 0x0000002607187220 */ /* 0x000fe20000410000 */
[----:B------:R-:W-:Y:S02]  /*12310*/  HADD2.F32 R6, -RZ, R6.H0_H0 ;  /* 0x20000006ff067230 */ /* 0x000fe40000004100 */
[C---:B------:R-:W-:Y:S01]  /*12320*/  FMUL.FTZ R7, R4.reuse, R41 ;  /* 0x0000002904077220 */ /* 0x040fe20000410000 */
[-C--:B------:R-:W-:Y:S01]  /*12330*/  FMUL.FTZ R4, R4, R25.reuse ;  /* 0x0000001904047220 */ /* 0x080fe20000410000 */
[----:B------:R-:W-:Y:S02]  /*12340*/  FFMA.FTZ R43, R5, R40, R24 ;  /* 0x00000028052b7223 */ /* 0x000fe40000010018 */
[----:B------:R-:W-:Y:S01]  /*12350*/  FFMA.FTZ R25, R6, R25, -R7 ;  /* 0x0000001906197223 */ /* 0x000fe20000010807 */
[----:B------:R-:W-:-:S02]  /*12360*/  HADD2.F32 R5, -RZ, R15.H1_H1 ;  /* 0x3000000fff057230 */ /* 0x000fc40000004100 */
[----:B------:R-:W-:Y:S01]  /*12370*/  FFMA.FTZ R38, R6, R41, R4 ;  /* 0x0000002906267223 */ /* 0x000fe20000010004 */
[----:B------:R-:W-:Y:S02]  /*12380*/  HADD2.F32 R6, -RZ, R39.H1_H1 ;  /* 0x30000027ff067230 */ /* 0x000fe40000004100 */
[--C-:B------:R-:W-:Y:S02]  /*12390*/  HADD2.F32 R24, -RZ, R45.reuse.H1_H1 ;  /* 0x3000002dff187230 */ /* 0x100fe40000004100 */
[----:B------:R-:W-:Y:S02]  /*123a0*/  HADD2.F32 R45, -RZ, R45.H0_H0 ;  /* 0x2000002dff2d7230 */ /* 0x000fe40000004100 */
[C---:B------:R-:W-:Y:S01]  /*123b0*/  FMUL.FTZ R7, R5.reuse, R6 ;  /* 0x0000000605077220 */ /* 0x040fe20000410000 */
[----:B------:R-:W-:Y:S02]  /*123c0*/  HADD2.F32 R4, -RZ, R14.H1_H1 ;  /* 0x3000000eff047230 */ /* 0x000fe40000004100 */
[----:B------:R-:W-:Y:S01]  /*123d0*/  FMUL.FTZ R40, R5, R24 ;  /* 0x0000001805287220 */ /* 0x000fe20000410000 */
[----:B------:R-:W-:-:S02]  /*123e0*/  HADD2.F32 R39, -RZ, R39.H0_H0 ;  /* 0x20000027ff277230 */ /* 0x000fc40000004100 */
        /* <DEDUP_REMOVED lines=16> */
.L_x_3594:
[----:B------:R-:W-:Y:S05]  /*124f0*/  BSYNC B1 ;  /* 0x0000000000017941 */ /* 0x000fea0003800000 */
.L_x_3593:
[----:B------:R-:W-:Y:S01]  /*12500*/  BSSY B1, `(.L_x_3595) ;  /* 0x000007d000017945 */ /* 0x000fe20003800000 */
[----:B------:R-:W-:-:S03]  /*12510*/  @P0 IADD3 R0, R3, -0x20, RZ ;  /* 0xffffffe003000810 */ /* 0x000fc60007ffe0ff */
[----:B------:R-:W-:Y:S05]  /*12520*/  @P1 BRA `(.L_x_3596) ;  /* 0x0000000400e81947 */ /* 0x000fea0003800000 */
[----:B0-----:R-:W0:Y:S01]  /*12530*/  LDS.128 R4, [R0+0x1e200] ;  /* 0x01e2000000047984 */ /* 0x001e220000000c00 */
[----:B-----5:R-:W-:Y:S02]  /*12540*/  SHF.R.U32.HI R24, RZ, 0x8, R35 ;  /* 0x00000008ff187819 */ /* 0x020fe40000011623 */
[----:B------:R-:W-:Y:S02]  /*12550*/  SHF.R.U32.HI R40, RZ, 0x8, R37 ;  /* 0x00000008ff287819 */ /* 0x000fe40000011625 */
[----:B------:R-:W-:Y:S02]  /*12560*/  SHF.R.U32.HI R38, RZ, 0x8, R36 ;  /* 0x00000008ff267819 */ /* 0x000fe40000011624 */
[----:B-1----:R-:W-:Y:S02]  /*12570*/  LOP3.LUT R25, R35, 0xff, RZ, 0xc0, !PT ;  /* 0x000000ff23197812 */ /* 0x002fe400078ec0ff */
[----:B------:R-:W-:Y:S02]  /*12580*/  LOP3.LUT R41, R37, 0xff, RZ, 0xc0, !PT ;  /* 0x000000ff25297812 */ /* 0x000fe400078ec0ff */
[----:B------:R-:W-:-:S02]  /*12590*/  LOP3.LUT R24, R24, 0xff, RZ, 0xc0, !PT ;  /* 0x000000ff18187812 */ /* 0x000fc400078ec0ff */
[----:B------:R-:W-:Y:S02]  /*125a0*/  LOP3.LUT R40, R40, 0xff, RZ, 0xc0, !PT ;  /* 0x000000ff28287812 */ /* 0x000fe400078ec0ff */
[----:B--2---:R-:W-:Y:S02]  /*125b0*/  SHF.R.U32.HI R14, RZ, 0x8, R34 ;  /* 0x00000008ff0e7819 */ /* 0x004fe40000011622 */
[----:B------:R-:W-:Y:S02]  /*125c0*/  LOP3.LUT R39, R36, 0xff, RZ, 0xc0, !PT ;  /* 0x000000ff24277812 */ /* 0x000fe400078ec0ff */
[----:B------:R-:W-:Y:S02]  /*125d0*/  LOP3.LUT R38, R38, 0xff, RZ, 0xc0, !PT ;  /* 0x000000ff26267812 */ /* 0x000fe400078ec0ff */
[----:B------:R-:W-:Y:S02]  /*125e0*/  PRMT R25, R24, 0x7604, R25 ;  /* 0x0000760418197816 */ /* 0x000fe40000000019 */
[----:B------:R-:W-:-:S02]  /*125f0*/  PRMT R41, R40, 0x7604, R41 ;  /* 0x0000760428297816 */ /* 0x000fc40000000029 */
[----:B------:R-:W-:Y:S02]  /*12600*/  SHF.R.U32.HI R24, RZ, 0x10, R35 ;  /* 0x00000010ff187819 */ /* 0x000fe40000011623 */
[----:B------:R-:W-:Y:S02]  /*12610*/  SHF.R.U32.HI R40, RZ, 0x10, R37 ;  /* 0x00000010ff287819 */ /* 0x000fe40000011625 */
[----:B------:R-:W-:Y:S02]  /*12620*/  LOP3.LUT R15, R34, 0xff, RZ, 0xc0, !PT ;  /* 0x000000ff220f7812 */ /* 0x000fe400078ec0ff */
[----:B------:R-:W-:Y:S02]  /*12630*/  LOP3.LUT R14, R14, 0xff, RZ, 0xc0, !PT ;  /* 0x000000ff0e0e7812 */ /* 0x000fe400078ec0ff */
[----:B------:R-:W-:Y:S02]  /*12640*/  PRMT R39, R38, 0x7604, R39 ;  /* 0x0000760426277816 */ /* 0x000fe40000000027 */
        /* <DEDUP_REMOVED lines=8> */
[----:B------:R-:W-:Y:S02]  /*126d0*/  LOP3.LUT R14, R14, 0xff, RZ, 0xc0, !PT ;  /* 0x000000ff0e0e7812 */ /* 0x000fe400078ec0ff */
[----:B------:R-:W-:Y:S02]  /*126e0*/  PRMT R39, R38, 0x7054, R39 ;  /* 0x0000705426277816 */ /* 0x000fe40000000027 */
[----:B------:R-:W-:Y:S02]  /*126f0*/  LOP3.LUT R41, R41, 0xff000000, R37, 0xf8, !PT ;  /* 0xff00000029297812 */ /* 0x000fe400078ef825 */
[----:B------:R-:W-:Y:S02]  /*12700*/  LOP3.LUT R35, R25, 0xff000000, R35, 0xf8, !PT ;  /* 0xff00000019237812 */ /* 0x000fe400078ef823 */
[----:B------:R-:W-:-:S02]  /*12710*/  PRMT R15, R14, 0x7054, R15 ;  /* 0x000070540e0f7816 */ /* 0x000fc4000000000f */
[-C--:B0-----:R-:W-:Y:S02]  /*12720*/  F2FP.F16.E4M3.UNPACK_B R14, R6.reuse.H1 ;  /* 0x00000006ff0e723e */ /* 0x081fe400030006ff */
[----:B------:R-:W-:Y:S02]  /*12730*/  LOP3.LUT R39, R39, 0xff000000, R36, 0xf8, !PT ;  /* 0xff00000027277812 */ /* 0x000fe400078ef824 */
[----:B------:R-:W-:Y:S01]  /*12740*/  F2FP.F16.E4M3.UNPACK_B R40, R41 ;  /* 0x00000029ff28723e */ /* 0x000fe200020006ff */
[--C-:B------:R-:W-:Y:S01]  /*12750*/  HADD2.F32 R25, -RZ, R14.reuse.H0_H0 ;  /* 0x2000000eff197230 */ /* 0x100fe20000004100 */
[----:B------:R-:W-:Y:S01]  /*12760*/  F2FP.F16.E4M3.UNPACK_B R36, R35 ;  /* 0x00000023ff24723e */ /* 0x000fe200020006ff */
[----:B------:R-:W-:Y:S01]  /*12770*/  HADD2.F32 R14, -RZ, R14.H1_H1 ;  /* 0x3000000eff0e7230 */ /* 0x000fe20000004100 */
[----:B------:R-:W-:Y:S01]  /*12780*/  F2FP.F16.E4M3.UNPACK_B R24, R6 ;  /* 0x00000006ff18723e */ /* 0x000fe200020006ff */
[----:B------:R-:W-:Y:S01]  /*12790*/  HADD2.F32 R42, -RZ, R40.H1_H1 ;  /* 0x30000028ff2a7230 */ /* 0x000fe20000004100 */
[----:B------:R-:W-:Y:S01]  /*127a0*/  LOP3.LUT R38, R15, 0xff000000, R34, 0xf8, !PT ;  /* 0xff0000000f267812 */ /* 0x000fe200078ef822 */
[----:B------:R-:W-:Y:S01]  /*127b0*/  HADD2.F32 R37, -RZ, R36.H1_H1 ;  /* 0x30000024ff257230 */ /* 0x000fe20000004100 */
[----:B------:R-:W-:Y:S01]  /*127c0*/  F2FP.F16.E4M3.UNPACK_B R15, R5.H1 ;  /* 0x00000005ff0f723e */ /* 0x000fe200030006ff */
[----:B------:R-:W-:-:S02]  /*127d0*/  HADD2.F32 R40, -RZ, R40.H0_H0 ;  /* 0x20000028ff287230 */ /* 0x000fc40000004100 */
[CC--:B------:R-:W-:Y:S01]  /*127e0*/  FMUL.FTZ R46, R14.reuse, R42.reuse ;  /* 0x0000002a0e2e7220 */ /* 0x0c0fe20000410000 */
[----:B------:R-:W-:Y:S02]  /*127f0*/  HADD2.F32 R36, -RZ, R36.H0_H0 ;  /* 0x20000024ff247230 */ /* 0x000fe40000004100 */
[----:B------:R-:W-:Y:S01]  /*12800*/  FMUL.FTZ R43, R14, R37 ;  /* 0x000000250e2b7220 */ /* 0x000fe20000410000 */
[----:B------:R-:W-:Y:S01]  /*12810*/  F2FP.F16.E4M3.UNPACK_B R14, R5 ;  /* 0x00000005ff0e723e */ /* 0x000fe200020006ff */
[--C-:B------:R-:W-:Y:S02]  /*12820*/  HADD2.F32 R5, -RZ, R24.reuse.H1_H1 ;  /* 0x30000018ff057230 */ /* 0x100fe40000004100 */
[C---:B------:R-:W-:Y:S01]  /*12830*/  FFMA.FTZ R46, R25.reuse, R37, -R46 ;  /* 0x00000025192e7223 */ /* 0x040fe2000001082e */
[----:B------:R-:W-:Y:S01]  /*12840*/  FFMA.FTZ R45, R25, R42, R43 ;  /* 0x0000002a192d7223 */ /* 0x000fe2000001002b */
[----:B------:R-:W-:Y:S01]  /*12850*/  HADD2.F32 R24, -RZ, R24.H0_H0 ;  /* 0x20000018ff187230 */ /* 0x000fe20000004100 */
[----:B------:R-:W-:Y:S01]  /*12860*/  F2FP.F16.E4M3.UNPACK_B R34, R7 ;  /* 0x00000007ff22723e */ /* 0x000fe200020006ff */
[C---:B------:R-:W-:Y:S01]  /*12870*/  FMUL.FTZ R25, R5.reuse, R40 ;  /* 0x0000002805197220 */ /* 0x040fe20000410000 */
[----:B------:R-:W-:Y:S01]  /*12880*/  F2FP.F16.E4M3.UNPACK_B R41, R41.H1 ;  /* 0x00000029ff29723e */ /* 0x000fe200030006ff */
[-C--:B------:R-:W-:Y:S01]  /*12890*/  FMUL.FTZ R43, R5, R36.reuse ;  /* 0x00000024052b7220 */ /* 0x080fe20000410000 */
[----:B------:R-:W-:Y:S01]  /*128a0*/  F2FP.F16.E4M3.UNPACK_B R35, R35.H1 ;  /* 0x00000023ff23723e */ /* 0x000fe200030006ff */
[----:B------:R-:W-:Y:S01]  /*128b0*/  FFMA.FTZ R42, R24, R36, -R25 ;  /* 0x00000024182a7223 */ /* 0x000fe20000010819 */
[----:B------:R-:W-:Y:S01]  /*128c0*/  F2FP.F16.E4M3.UNPACK_B R7, R7.H1 ;  /* 0x00000007ff07723e */ /* 0x000fe200030006ff */
[----:B------:R-:W-:-:S02]  /*128d0*/  HADD2.F32 R5, -RZ, R34.H1_H1 ;  /* 0x30000022ff057230 */ /* 0x000fc40000004100 */
[----:B------:R-:W-:Y:S01]  /*128e0*/  FFMA.FTZ R43, R24, R40, R43 ;  /* 0x00000028182b7223 */ /* 0x000fe2000001002b */
[----:B------:R-:W-:Y:S01]  /*128f0*/  HADD2.F32 R37, -RZ, R41.H0_H0 ;  /* 0x20000029ff257230 */ /* 0x000fe20000004100 */
        /* <DEDUP_REMOVED lines=25> */
[----:B------:R-:W-:Y:S02]  /*12a90*/  HADD2.F32 R35, -RZ, R25.H0_H0 ;  /* 0x20000019ff237230 */ /* 0x000fe40000004100 */
        /* <DEDUP_REMOVED lines=35> */
.L_x_3596:
[----:B------:R-:W-:Y:S05]  /*12cd0*/  BSYNC B1 ;  /* 0x0000000000017941 */ /* 0x000fea0003800000 */
.L_x_3595:
[----:B------:R-:W-:Y:S04]  /*12ce0*/  BSSY B1, `(.L_x_3597) ;  /* 0x0000078000017945 */ /* 0x000fe80003800000 */
[----:B------:R-:W-:Y:S05]  /*12cf0*/  @P2 BRA `(.L_x_3598) ;  /* 0x0000000400d82947 */ /* 0x000fea0003800000 */
[----:B0--3--:R-:W0:Y:S01]  /*12d00*/  LDS.128 R4, [R3+0x20200] ;  /* 0x0202000003047984 */ /* 0x009e220000000c00 */
[----:B-1---5:R-:W-:Y:S02]  /*12d10*/  SHF.R.U32.HI R25, RZ, 0x8, R33 ;  /* 0x00000008ff197819 */ /* 0x022fe40000011621 */
        /* <DEDUP_REMOVED lines=14> */
[----:B--2---:R-:W-:-:S02]  /*12e00*/  LOP3.LUT R14, R32, 0xff, RZ, 0xc0, !PT ;  /* 0x000000ff200e7812 */ /* 0x004fc400078ec0ff */
[----:B------:R-:W-:Y:S02]  /*12e10*/  LOP3.LUT R15, R15, 0xff, RZ, 0xc0, !PT ;  /* 0x000000ff0f0f7812 */ /* 0x000fe400078ec0ff */
[----:B------:R-:W-:Y:S02]  /*12e20*/  LOP3.LUT R25, R24, 0xff0000, R25, 0xf8, !PT ;  /* 0x00ff000018197812 */ /* 0x000fe400078ef819 */
[----:B------:R-:W-:Y:S02]  /*12e30*/  LOP3.LUT R37, R34, 0xff0000, R37, 0xf8, !PT ;  /* 0x00ff000022257812 */ /* 0x000fe400078ef825 */
[----:B------:R-:W-:Y:S02]  /*12e40*/  PRMT R15, R15, 0x7604, R14 ;  /* 0x000076040f0f7816 */ /* 0x000fe4000000000e */
[----:B------:R-:W-:Y:S02]  /*12e50*/  LOP3.LUT R14, R30, 0xff, RZ, 0xc0, !PT ;  /* 0x000000ff1e0e7812 */ /* 0x000fe400078ec0ff */
[----:B------:R-:W-:-:S02]  /*12e60*/  LOP3.LUT R37, R37, 0xff000000, R31, 0xf8, !PT ;  /* 0xff00000025257812 */ /* 0x000fc400078ef81f */
[----:B------:R-:W-:Y:S02]  /*12e70*/  LOP3.LUT R33, R25, 0xff000000, R33, 0xf8, !PT ;  /* 0xff00000019217812 */ /* 0x000fe400078ef821 */
[----:B------:R-:W-:Y:S02]  /*12e80*/  PRMT R35, R35, 0x7604, R14 ;  /* 0x0000760423237816 */ /* 0x000fe4000000000e */
[-C--:B0-----:R-:W-:Y:S02]  /*12e90*/  F2FP.F16.E4M3.UNPACK_B R14, R6.reuse.H1 ;  /* 0x00000006ff0e723e */ /* 0x081fe400030006ff */
[----:B------:R-:W-:Y:S02]  /*12ea0*/  F2FP.F16.E4M3.UNPACK_B R36, R37 ;  /* 0x00000025ff24723e */ /* 0x000fe400020006ff */
[----:B------:R-:W-:Y:S01]  /*12eb0*/  F2FP.F16.E4M3.UNPACK_B R31, R33 ;  /* 0x00000021ff1f723e */ /* 0x000fe200020006ff */
[--C-:B------:R-:W-:Y:S01]  /*12ec0*/  HADD2.F32 R25, -RZ, R14.reuse.H0_H0 ;  /* 0x2000000eff197230 */ /* 0x100fe20000004100 */
[--C-:B------:R-:W-:Y:S01]  /*12ed0*/  LOP3.LUT R15, R15, 0xff0000, R32.reuse, 0xf8, !PT ;  /* 0x00ff00000f0f7812 */ /* 0x100fe200078ef820 */
[----:B------:R-:W-:Y:S01]  /*12ee0*/  HADD2.F32 R14, -RZ, R14.H1_H1 ;  /* 0x3000000eff0e7230 */ /* 0x000fe20000004100 */
[----:B------:R-:W-:Y:S01]  /*12ef0*/  F2FP.F16.E4M3.UNPACK_B R24, R6 ;  /* 0x00000006ff18723e */ /* 0x000fe200020006ff */
[--C-:B------:R-:W-:Y:S01]  /*12f00*/  HADD2.F32 R38, -RZ, R36.reuse.H1_H1 ;  /* 0x30000024ff267230 */ /* 0x100fe20000004100 */
[----:B------:R-:W-:Y:S01]  /*12f10*/  LOP3.LUT R32, R15, 0xff000000, R32, 0xf8, !PT ;  /* 0xff0000000f207812 */ /* 0x000fe200078ef820 */
[----:B------:R-:W-:Y:S01]  /*12f20*/  HADD2.F32 R34, -RZ, R31.H1_H1 ;  /* 0x3000001fff227230 */ /* 0x000fe20000004100 */
[----:B------:R-:W-:Y:S01]  /*12f30*/  F2FP.F16.E4M3.UNPACK_B R15, R5.H1 ;  /* 0x00000005ff0f723e */ /* 0x000fe200030006ff */
[----:B------:R-:W-:-:S02]  /*12f40*/  HADD2.F32 R36, -RZ, R36.H0_H0 ;  /* 0x20000024ff247230 */ /* 0x000fc40000004100 */
[C---:B------:R-:W-:Y:S01]  /*12f50*/  FMUL.FTZ R40, R14.reuse, R38 ;  /* 0x000000260e287220 */ /* 0x040fe20000410000 */
[--C-:B------:R-:W-:Y:S01]  /*12f60*/  LOP3.LUT R35, R35, 0xff0000, R30.reuse, 0xf8, !PT ;  /* 0x00ff000023237812 */ /* 0x100fe200078ef81e */
[-C--:B------:R-:W-:Y:S01]  /*12f70*/  FMUL.FTZ R39, R14, R34.reuse ;  /* 0x000000220e277220 */ /* 0x080fe20000410000 */
[----:B------:R-:W-:Y:S01]  /*12f80*/  F2FP.F16.E4M3.UNPACK_B R14, R5 ;  /* 0x00000005ff0e723e */ /* 0x000fe200020006ff */
[--C-:B------:R-:W-:Y:S01]  /*12f90*/  HADD2.F32 R5, -RZ, R24.reuse.H1_H1 ;  /* 0x30000018ff057230 */ /* 0x100fe20000004100 */
[----:B------:R-:W-:Y:S01]  /*12fa0*/  LOP3.LUT R35, R35, 0xff000000, R30, 0xf8, !PT ;  /* 0xff00000023237812 */ /* 0x000fe200078ef81e */
[C---:B------:R-:W-:Y:S01]  /*12fb0*/  FFMA.FTZ R40, R25.reuse, R34, -R40 ;  /* 0x0000002219287223 */ /* 0x040fe20000010828 */
[----:B------:R-:W-:Y:S01]  /*12fc0*/  FFMA.FTZ R41, R25, R38, R39 ;  /* 0x0000002619297223 */ /* 0x000fe20000010027 */
[----:B------:R-:W-:Y:S01]  /*12fd0*/  HADD2.F32 R31, -RZ, R31.H0_H0 ;  /* 0x2000001fff1f7230 */ /* 0x000fe20000004100 */
[----:B------:R-:W-:Y:S01]  /*12fe0*/  F2FP.F16.E4M3.UNPACK_B R30, R7 ;  /* 0x00000007ff1e723e */ /* 0x000fe200020006ff */
        /* <DEDUP_REMOVED lines=50> */
[----:B------:R-:W-:Y:S01]  /*13310*/  FMUL.FTZ R31, R5, R6 ;  /* 0x00000006051f7220 */ /* 0x000fe20000410000 */
[----:B------:R-:W-:Y:S02]  /*13320*/  HADD2.F32 R4, -RZ, R14.H1_H1 ;  /* 0x3000000eff047230 */ /* 0x000fe40000004100 */
[----:B------:R-:W-:-:S02]  /*13330*/  HADD2.F32 R7, -RZ, R32.H0_H0 ;  /* 0x20000020ff077230 */ /* 0x000fc40000004100 */
        /* <DEDUP_REMOVED lines=18> */
.L_x_3598:
[----:B------:R-:W-:Y:S05]  /*13460*/  BSYNC B1 ;  /* 0x0000000000017941 */ /* 0x000fea0003800000 */
.L_x_3597:
[----:B------:R-:W-:Y:S04]  /*13470*/  BSSY B1, `(.L_x_3599) ;  /* 0x000007c000017945 */ /* 0x000fe80003800000 */
[----:B------:R-:W-:Y:S05]  /*13480*/  @P3 BRA `(.L_x_3600) ;  /* 0x0000000400e83947 */ /* 0x000fea0003800000 */
[----:B0--34-:R-:W0:Y:S01]  /*13490*/  LDS.128 R4, [R0+0x20200] ;  /* 0x0202000000047984 */ /* 0x019e220000000c00 */
[----:B-----5:R-:W-:Y:S02]  /*134a0*/  SHF.R.U32.HI R24, RZ, 0x8, R29 ;  /* 0x00000008ff187819 */ /* 0x020fe4000001161d */
[----:B------:R-:W-:Y:S02]  /*134b0*/  SHF.R.U32.HI R32, RZ, 0x8, R27 ;  /* 0x00000008ff207819 */ /* 0x000fe4000001161b */
[----:B-1----:R-:W-:Y:S02]  /*134c0*/  LOP3.LUT R25, R29, 0xff, RZ, 0xc0, !PT ;  /* 0x000000ff1d197812 */ /* 0x002fe400078ec0ff */
[----:B------:R-:W-:Y:S02]  /*134d0*/  LOP3.LUT R33, R27, 0xff, RZ, 0xc0, !PT ;  /* 0x000000ff1b217812 */ /* 0x000fe400078ec0ff */
[----:B------:R-:W-:Y:S02]  /*134e0*/  LOP3.LUT R24, R24, 0xff, RZ, 0xc0, !PT ;  /* 0x000000ff18187812 */ /* 0x000fe400078ec0ff */
[----:B------:R-:W-:-:S02]  /*134f0*/  LOP3.LUT R32, R32, 0xff, RZ, 0xc0, !PT ;  /* 0x000000ff20207812 */ /* 0x000fc400078ec0ff */
[----:B--2---:R-:W-:Y:S02]  /*13500*/  SHF.R.U32.HI R14, RZ, 0x8, R28 ;  /* 0x00000008ff0e7819 */ /* 0x004fe4000001161c */
[----:B------:R-:W-:Y:S02]  /*13510*/  PRMT R25, R24, 0x7604, R25 ;  /* 0x0000760418197816 */ /* 0x000fe40000000019 */
[----:B------:R-:W-:Y:S02]  /*13520*/  PRMT R33, R32, 0x7604, R33 ;  /* 0x0000760420217816 */ /* 0x000fe40000000021 */
[----:B------:R-:W-:Y:S02]  /*13530*/  SHF.R.U32.HI R24, RZ, 0x10, R29 ;  /* 0x00000010ff187819 */ /* 0x000fe4000001161d */
[----:B------:R-:W-:Y:S02]  /*13540*/  SHF.R.U32.HI R32, RZ, 0x10, R27 ;  /* 0x00000010ff207819 */ /* 0x000fe4000001161b */
[----:B------:R-:W-:-:S02]  /*13550*/  LOP3.LUT R15, R28, 0xff, RZ, 0xc0, !PT ;  /* 0x000000ff1c0f7812 */ /* 0x000fc400078ec0ff */
[----:B------:R-:W-:Y:S02]  /*13560*/  LOP3.LUT R14, R14, 0xff, RZ, 0xc0, !PT ;  /* 0x000000ff0e0e7812 */ /* 0x000fe400078ec0ff */
        /* <DEDUP_REMOVED lines=8> */
[----:B------:R-:W-:Y:S02]  /*135f0*/  PRMT R33, R32, 0x7054, R33 ;  /* 0x0000705420217816 */ /* 0x000fe40000000021 */
[----:B------:R-:W-:Y:S02]  /*13600*/  LOP3.LUT R14, R14, 0xff, RZ, 0xc0, !PT ;  /* 0x000000ff0e0e7812 */ /* 0x000fe400078ec0ff */
[----:B------:R-:W-:-:S02]  /*13610*/  PRMT R31, R30, 0x7604, R31 ;  /* 0x000076041e1f7816 */ /* 0x000fc4000000001f */
[----:B------:R-:W-:Y:S02]  /*13620*/  SHF.R.U32.HI R30, RZ, 0x10, R26 ;  /* 0x00000010ff1e7819 */ /* 0x000fe4000001161a */
[----:B------:R-:W-:Y:S02]  /*13630*/  LOP3.LUT R33, R33, 0xff000000, R27, 0xf8, !PT ;  /* 0xff00000021217812 */ /* 0x000fe400078ef81b */
[----:B------:R-:W-:Y:S02]  /*13640*/  LOP3.LUT R29, R25, 0xff000000, R29, 0xf8, !PT ;  /* 0xff000000191d7812 */ /* 0x000fe400078ef81d */
[----:B------:R-:W-:Y:S02]  /*13650*/  PRMT R15, R14, 0x7054, R15 ;  /* 0x000070540e0f7816 */ /* 0x000fe4000000000f */
[----:B0-----:R-:W-:Y:S02]  /*13660*/  F2FP.F16.E4M3.UNPACK_B R14, R6.H1 ;  /* 0x00000006ff0e723e */ /* 0x001fe400030006ff */
[----:B------:R-:W-:-:S02]  /*13670*/  LOP3.LUT R30, R30, 0xff, RZ, 0xc0, !PT ;  /* 0x000000ff1e1e7812 */ /* 0x000fc400078ec0ff */
[----:B------:R-:W-:Y:S01]  /*13680*/  F2FP.F16.E4M3.UNPACK_B R32, R33 ;  /* 0x00000021ff20723e */ /* 0x000fe200020006ff */
[--C-:B------:R-:W-:Y:S01]  /*13690*/  HADD2.F32 R25, -RZ, R14.reuse.H0_H0 ;  /* 0x2000000eff197230 */ /* 0x100fe20000004100 */
[----:B------:R-:W-:Y:S01]  /*136a0*/  F2FP.F16.E4M3.UNPACK_B R27, R29 ;  /* 0x0000001dff1b723e */ /* 0x000fe200020006ff */
[----:B------:R-:W-:Y:S01]  /*136b0*/  HADD2.F32 R14, -RZ, R14.H1_H1 ;  /* 0x3000000eff0e7230 */ /* 0x000fe20000004100 */
[----:B------:R-:W-:Y:S01]  /*136c0*/  PRMT R31, R30, 0x7054, R31 ;  /* 0x000070541e1f7816 */ /* 0x000fe2000000001f */
[--C-:B------:R-:W-:Y:S01]  /*136d0*/  HADD2.F32 R34, -RZ, R32.reuse.H1_H1 ;  /* 0x30000020ff227230 */ /* 0x100fe20000004100 */
[----:B------:R-:W-:Y:S01]  /*136e0*/  F2FP.F16.E4M3.UNPACK_B R24, R6 ;  /* 0x00000006ff18723e */ /* 0x000fe200020006ff */
[--C-:B------:R-:W-:Y:S01]  /*136f0*/  HADD2.F32 R30, -RZ, R27.reuse.H1_H1 ;  /* 0x3000001bff1e7230 */ /* 0x100fe20000004100 */
[----:B------:R-:W-:Y:S01]  /*13700*/  LOP3.LUT R28, R15, 0xff000000, R28, 0xf8, !PT ;  /* 0xff0000000f1c7812 */ /* 0x000fe200078ef81c */
[----:B------:R-:W-:Y:S02]  /*13710*/  HADD2.F32 R32, -RZ, R32.H0_H0 ;  /* 0x20000020ff207230 */ /* 0x000fe40000004100 */
[C---:B------:R-:W-:Y:S01]  /*13720*/  FMUL.FTZ R36, R14.reuse, R34 ;  /* 0x000000220e247220 */ /* 0x040fe20000410000 */
[-C--:B------:R-:W-:Y:S01]  /*13730*/  F2FP.F16.E4M3.UNPACK_B R15, R5.reuse.H1 ;  /* 0x00000005ff0f723e */ /* 0x080fe200030006ff */
        /* <DEDUP_REMOVED lines=79> */
.L_x_3600:
[----:B------:R-:W-:Y:S05]  /*13c30*/  BSYNC B1 ;  /* 0x0000000000017941 */ /* 0x000fea0003800000 */
.L_x_3599:
[----:B------:R-:W-:Y:S04]  /*13c40*/  BSSY B1, `(.L_x_3601) ;  /* 0x0000078000017945 */ /* 0x000fe80003800000 */
[----:B------:R-:W-:Y:S05]  /*13c50*/  @P4 BRA `(.L_x_3602) ;  /* 0x0000000400d84947 */ /* 0x000fea0003800000 */
[----:B0--34-:R-:W0:Y:S01]  /*13c60*/  LDS.128 R4, [R3+0x22200] ;  /* 0x0222000003047984 */ /* 0x019e220000000c00 */
        /* <DEDUP_REMOVED lines=24> */
[----:B0-----:R-:W-:Y:S02]  /*13df0*/  F2FP.F16.E4M3.UNPACK_B R14, R6.H1 ;  /* 0x00000006ff0e723e */ /* 0x001fe400030006ff */
[----:B------:R-:W-:Y:S02]  /*13e00*/  LOP3.LUT R27, R27, 0xff0000, R12, 0xf8, !PT ;  /* 0x00ff00001b1b7812 */ /* 0x000fe400078ef80c */
[----:B------:R-:W-:Y:S02]  /*13e10*/  F2FP.F16.E4M3.UNPACK_B R28, R29 ;  /* 0x0000001dff1c723e */ /* 0x000fe400020006ff */
[----:B------:R-:W-:-:S02]  /*13e20*/  F2FP.F16.E4M3.UNPACK_B R21, R25 ;  /* 0x00000019ff15723e */ /* 0x000fc400020006ff */
[----:B------:R-:W-:Y:S01]  /*13e30*/  LOP3.LUT R15, R15, 0xff0000, R20, 0xf8, !PT ;  /* 0x00ff00000f0f7812 */ /* 0x000fe200078ef814 */
[----:B------:R-:W-:Y:S01]  /*13e40*/  HADD2.F32 R30, -RZ, R28.H1_H1 ;  /* 0x3000001cff1e7230 */ /* 0x000fe20000004100 */
[----:B------:R-:W-:Y:S01]  /*13e50*/  LOP3.LUT R27, R27, 0xff000000, R12, 0xf8, !PT ;  /* 0xff0000001b1b7812 */ /* 0x000fe200078ef80c */
[--C-:B------:R-:W-:Y:S01]  /*13e60*/  HADD2.F32 R12, -RZ, R14.reuse.H1_H1 ;  /* 0x3000000eff0c7230 */ /* 0x100fe20000004100 */
[----:B------:R-:W-:Y:S01]  /*13e70*/  LOP3.LUT R24, R15, 0xff000000, R20, 0xf8, !PT ;  /* 0xff0000000f187812 */ /* 0x000fe200078ef814 */
[----:B------:R-:W-:Y:S01]  /*13e80*/  HADD2.F32 R26, -RZ, R21.H1_H1 ;  /* 0x30000015ff1a7230 */ /* 0x000fe20000004100 */
[-C--:B------:R-:W-:Y:S01]  /*13e90*/  F2FP.F16.E4M3.UNPACK_B R13, R5.reuse.H1 ;  /* 0x00000005ff0d723e */ /* 0x080fe200030006ff */
[----:B------:R-:W-:Y:S01]  /*13ea0*/  HADD2.F32 R15, -RZ, R14.H0_H0 ;  /* 0x2000000eff0f7230 */ /* 0x000fe20000004100 */
[----:B------:R-:W-:Y:S01]  /*13eb0*/  F2FP.F16.E4M3.UNPACK_B R14, R6 ;  /* 0x00000006ff0e723e */ /* 0x000fe200020006ff */
[C---:B------:R-:W-:Y:S01]  /*13ec0*/  FMUL.FTZ R32, R12.reuse, R30 ;  /* 0x0000001e0c207220 */ /* 0x040fe20000410000 */
[----:B------:R-:W-:Y:S01]  /*13ed0*/  FMUL.FTZ R31, R12, R26 ;  /* 0x0000001a0c1f7220 */ /* 0x000fe20000410000 */
[----:B------:R-:W-:Y:S01]  /*13ee0*/  F2FP.F16.E4M3.UNPACK_B R12, R5 ;  /* 0x00000005ff0c723e */ /* 0x000fe200020006ff */
[----:B------:R-:W-:-:S02]  /*13ef0*/  HADD2.F32 R28, -RZ, R28.H0_H0 ;  /* 0x2000001cff1c7230 */ /* 0x000fc40000004100 */
[C---:B------:R-:W-:Y:S01]  /*13f00*/  FFMA.FTZ R32, R15.reuse, R26, -R32 ;  /* 0x0000001a0f207223 */ /* 0x040fe20000010820 */
[--C-:B------:R-:W-:Y:S02]  /*13f10*/  HADD2.F32 R5, -RZ, R14.reuse.H1_H1 ;  /* 0x3000000eff057230 */ /* 0x100fe40000004100 */
        /* <DEDUP_REMOVED lines=74> */
.L_x_3602:
[----:B------:R-:W-:Y:S05]  /*143c0*/  BSYNC B1 ;  /* 0x0000000000017941 */ /* 0x000fea0003800000 */
.L_x_3601:
[----:B------:R-:W-:Y:S05]  /*143d0*/  @P5 BRA `(.L_x_3592) ;  /* 0x0000003c00585947 */ /* 0x000fea0003800000 */
[----:B0--34-:R-:W0:Y:S01]  /*143e0*/  LDS.128 R4, [R0+0x22200] ;  /* 0x0222000000047984 */ /* 0x019e220000000c00 */
[----:B-----5:R-:W-:Y:S02]  /*143f0*/  SHF.R.U32.HI R13, RZ, 0x8, R9 ;  /* 0x00000008ff0d7819 */ /* 0x020fe40000011609 */
[----:B------:R-:W-:Y:S02]  /*14400*/  SHF.R.U32.HI R24, RZ, 0x8, R11 ;  /* 0x00000008ff187819 */ /* 0x000fe4000001160b */
[----:B------:R-:W-:Y:S02]  /*14410*/  SHF.R.U32.HI R15, RZ, 0x8, R10 ;  /* 0x00000008ff0f7819 */ /* 0x000fe4000001160a */
[----:B--2---:R-:W-:Y:S02]  /*14420*/  LOP3.LUT R14, R9, 0xff, RZ, 0xc0, !PT ;  /* 0x000000ff090e7812 */ /* 0x004fe400078ec0ff */
[----:B-1----:R-:W-:Y:S02]  /*14430*/  LOP3.LUT R25, R11, 0xff, RZ, 0xc0, !PT ;  /* 0x000000ff0b197812 */ /* 0x002fe400078ec0ff */
        /* <DEDUP_REMOVED lines=115> */
[----:B------:R0:W-:Y:S01]  /*14b70*/  STS.128 [R0+0x22200], R4 ;  /* 0x0222000400007388 */ /* 0x0001e20000000c00 */
[----:B------:R-:W-:Y:S05]  /*14b80*/  BRA `(.L_x_3592) ;  /* 0x00000034006c7947 */ /* 0x000fea0003800000 */
.L_x_3586:
[----:B------:R-:W-:-:S03]  /*14b90*/  UMOV UR4, 0xffffffff ;  /* 0xffffffff00047882 */ /* 0x000fc60000000000 */
[----:B------:R-:W-:Y:S05]  /*14ba0*/  BRA.DIV UR4, `(.L_x_3603) ;  /* 0x000001aa04087947 */ /* 0x000fea000b800000 */
[----:B------:R0:W1:Y:S04]  /*14bb0*/  SHFL.IDX PT, R3, R24, RZ, 0x1e1f ;  /* 0x001e1fff18037589 */ /* 0x00006800000e0000 */
[----:B------:R0:W2:Y:S04]  /*14bc0*/  SHFL.IDX PT, R147, R146, RZ, 0x1e1f ;  /* 0x001e1fff92937589 */ /* 0x0000a800000e0000 */
[----:B------:R0:W3:Y:S04]  /*14bd0*/  SHFL.IDX PT, R0, R26, RZ, 0x1e1f ;  /* 0x001e1fff1a007589 */ /* 0x0000e800000e0000 */
[----:B------:R0:W4:Y:S02]  /*14be0*/  SHFL.IDX PT, R20, R27, RZ, 0x1e1f ;  /* 0x001e1fff1b147589 */ /* 0x00012400000e0000 */
.L_x_3826:
        /* <DEDUP_REMOVED lines=14> */
[----:B0-----:R-:W-:Y:S02]  /*14cd0*/  CS2R R24, SRZ ;  /* 0x0000000000187805 */ /* 0x001fe4000001ff00 */
[----:B------:R-:W-:Y:S01]  /*14ce0*/  CS2R R26, SRZ ;  /* 0x00000000001a7805 */ /* 0x000fe2000001ff00 */
[----:B------:R-:W-:Y:S06]  /*14cf0*/  @P0 BRA `(.L_x_3605) ;  /* 0x0000000000c40947 */ /* 0x000fec0003800000 */
[----:B------:R-:W-:Y:S01]  /*14d00*/  VIADD R5, R18, 0x20 ;  /* 0x0000002012057836 */ /* 0x000fe20000000000 */
[----:B------:R-:W-:Y:S01]  /*14d10*/  ULDC UR4, c[0x0][0x3f4] ;  /* 0x0000fd0000047ab9 */ /* 0x000fe20000000800 */
[----:B------:R-:W-:Y:S01]  /*14d20*/  IMAD.IADD R6, R22, 0x1, R223 ;  /* 0x0000000116067824 */ /* 0x000fe200078e02df */
[----:B------:R-:W-:Y:S01]  /*14d30*/  ISETP.GE.AND P2, PT, R18, UR4, PT ;  /* 0x0000000412007c0c */ /* 0x000fe2000bf46270 */
[----:B------:R-:W-:Y:S01]  /*14d40*/  IMAD.IADD R4, R22, 0x1, R222 ;  /* 0x0000000116047824 */ /* 0x000fe200078e02de */
[----:B------:R-:W-:Y:S02]  /*14d50*/  IADD3 R8, R18, 0x40, RZ ;  /* 0x0000004012087810 */ /* 0x000fe40007ffe0ff */
[----:B------:R-:W-:Y:S02]  /*14d60*/  CS2R R32, SRZ ;  /* 0x0000000000207805 */ /* 0x000fe4000001ff00 */
[----:B------:R-:W-:Y:S02]  /*14d70*/  ISETP.GE.AND P1, PT, R5, UR4, PT ;  /* 0x0000000405007c0c */ /* 0x000fe4000bf26270 */
[----:B------:R-:W-:-:S02]  /*14d80*/  CS2R R34, SRZ ;  /* 0x0000000000227805 */ /* 0x000fc4000001ff00 */
[----:B------:R-:W-:Y:S02]  /*14d90*/  SHF.R.S32.HI R7, RZ, 0x1f, R6 ;  /* 0x0000001fff077819 */ /* 0x000fe40000011406 */
[----:B------:R-:W-:Y:S02]  /*14da0*/  CS2R R28, SRZ ;  /* 0x00000000001c7805 */ /* 0x000fe4000001ff00 */
[----:B------:R-:W-:Y:S02]  /*14db0*/  ISETP.GE.AND P0, PT, R8, UR4, PT ;  /* 0x0000000408007c0c */ /* 0x000fe4000bf06270 */
[----:B------:R-:W-:Y:S02]  /*14dc0*/  CS2R R30, SRZ ;  /* 0x00000000001e7805 */ /* 0x000fe4000001ff00 */
[----:B------:R-:W-:Y:S02]  /*14dd0*/  SHF.R.S32.HI R5, RZ, 0x1f, R4 ;  /* 0x0000001fff057819 */ /* 0x000fe40000011404 */
[----:B------:R-:W-:-:S02]  /*14de0*/  CS2R R12, SRZ ;  /* 0x00000000000c7805 */ /* 0x000fc4000001ff00 */
[----:B------:R-:W-:Y:S02]  /*14df0*/  LEA.HI R7, R7, R6, RZ, 0x4 ;  /* 0x0000000607077211 */ /* 0x000fe400078f20ff */
[----:B------:R-:W-:Y:S02]  /*14e00*/  CS2R R14, SRZ ;  /* 0x00000000000e7805 */ /* 0x000fe4000001ff00 */
[----:B------:R-:W-:Y:S02]  /*14e10*/  LEA.HI R4, R5, R4, RZ, 0x4 ;  /* 0x0000000405047211 */ /* 0x000fe400078f20ff */
[----:B------:R-:W-:Y:S02]  /*14e20*/  SHF.R.S32.HI R7, RZ, 0x4, R7 ;  /* 0x00000004ff077819 */ /* 0x000fe40000011407 */
[----:B------:R-:W-:Y:S02]  /*14e30*/  @!P2 SHF.R.S32.HI R5, RZ, 0x1f, R18 ;  /* 0x0000001fff05a819 */ /* 0x000fe40000011412 */
[C---:B-1----:R-:W-:Y:S01]  /*14e40*/  @!P2 IADD3 R36, P3, R18.reuse, R3, RZ ;  /* 0x000000031224a210 */ /* 0x042fe20007f7e0ff */
[----:B------:R-:W-:Y:S01]  /*14e50*/  @!P1 IMAD.SHL.U32 R46, R7, 0x10, RZ ;  /* 0x00000010072e9824 */ /* 0x000fe200078e00ff */
[----:B--2---:R-:W-:-:S02]  /*14e60*/  @!P2 IADD3 R40, P4, R18, R147, RZ ;  /* 0x000000931228a210 */ /* 0x004fc40007f9e0ff */
[----:B------:R-:W-:Y:S01]  /*14e70*/  SHF.R.S32.HI R4, RZ, 0x4, R4 ;  /* 0x00000004ff047819 */ /* 0x000fe20000011404 */
[--C-:B---3--:R-:W-:Y:S01]  /*14e80*/  @!P2 IMAD.X R37, R0, 0x1, R5.reuse, P3 ;  /* 0x000000010025a824 */ /* 0x108fe200018e0605 */
[-C--:B------:R-:W-:Y:S01]  /*14e90*/  @!P1 IADD3 R42, P5, R3, R46.reuse, RZ ;  /* 0x0000002e032a9210 */ /* 0x080fe20007fbe0ff */
[----:B----4-:R-:W-:Y:S01]  /*14ea0*/  @!P2 IMAD.X R41, R20, 0x1, R5, P4 ;  /* 0x000000011429a824 */ /* 0x010fe200020e0605 */
[----:B------:R-:W-:Y:S01]  /*14eb0*/  @!P1 SHF.R.S32.HI R5, RZ, 0x1f, R46 ;  /* 0x0000001fff059819 */ /* 0x000fe2000001142e */
[----:B------:R-:W-:Y:S01]  /*14ec0*/  @!P0 IMAD.SHL.U32 R50, R4, 0x10, RZ ;  /* 0x0000001004328824 */ /* 0x000fe200078e00ff */
[----:B------:R-:W-:Y:S02]  /*14ed0*/  @!P1 IADD3 R46, P4, R147, R46, RZ ;  /* 0x0000002e932e9210 */ /* 0x000fe40007f9e0ff */
[----:B------:R-:W-:Y:S02]  /*14ee0*/  CS2R R6, SRZ ;  /* 0x0000000000067805 */ /* 0x000fe4000001ff00 */
[----:B------:R-:W-:Y:S01]  /*14ef0*/  CS2R R24, SRZ ;  /* 0x0000000000187805 */ /* 0x000fe2000001ff00 */
[----:B------:R-:W-:Y:S01]  /*14f00*/  @!P1 IMAD.X R43, R0, 0x1, R5, P5 ;  /* 0x00000001002b9824 */ /* 0x000fe200028e0605 */
[----:B------:R-:W-:-:S02]  /*14f10*/  @!P0 IADD3 R48, P3, R3, R50, RZ ;  /* 0x0000003203308210 */ /* 0x000fc40007f7e0ff */
[----:B------:R-:W-:Y:S02]  /*14f20*/  CS2R R26, SRZ ;  /* 0x00000000001a7805 */ /* 0x000fe4000001ff00 */
[----:B------:R-:W-:Y:S02]  /*14f30*/  @!P0 SHF.R.S32.HI R3, RZ, 0x1f, R50 ;  /* 0x0000001fff038819 */ /* 0x000fe40000011432 */
[----:B------:R-:W-:Y:S02]  /*14f40*/  CS2R R8, SRZ ;  /* 0x0000000000087805 */ /* 0x000fe4000001ff00 */
[----:B------:R-:W-:Y:S02]  /*14f50*/  @!P0 IADD3 R50, P5, R147, R50, RZ ;  /* 0x0000003293328210 */ /* 0x000fe40007fbe0ff */
[----:B------:R-:W-:Y:S02]  /*14f60*/  CS2R R10, SRZ ;  /* 0x00000000000a7805 */ /* 0x000fe4000001ff00 */
[----:B------:R-:W-:-:S02]  /*14f70*/  @!P1 IADD3.X R47, R20, R5, RZ, P4, !PT ;  /* 0x00000005142f9210 */ /* 0x000fc400027fe4ff */
[----:B------:R-:W-:Y:S01]  /*14f80*/  CS2R R4, SRZ ;  /* 0x0000000000047805 */ /* 0x000fe2000001ff00 */
[--C-:B------:R-:W-:Y:S01]  /*14f90*/  @!P0 IMAD.X R49, R0, 0x1, R3.reuse, P3 ;  /* 0x0000000100318824 */ /* 0x100fe200018e0603 */
[----:B------:R0:W5:Y:S01]  /*14fa0*/  @!P2 LD.E.128 R32, desc[UR54][R36.64] ;  /* 0x000000362420a980 */ /* 0x000162000c101d00 */
[----:B------:R-:W-:-:S03]  /*14fb0*/  @!P0 IMAD.X R51, R20, 0x1, R3, P5 ;  /* 0x0000000114338824 */ /* 0x000fc600028e0603 */
[----:B------:R0:W5:Y:S04]  /*14fc0*/  @!P2 LD.E.128 R28, desc[UR54][R40.64] ;  /* 0x00000036281ca980 */ /* 0x000168000c101d00 */
[----:B------:R0:W5:Y:S04]  /*14fd0*/  @!P1 LD.E.128 R12, desc[UR54][R42.64] ;  /* 0x000000362a0c9980 */ /* 0x000168000c101d00 */
[----:B------:R0:W5:Y:S04]  /*14fe0*/  @!P1 LD.E.128 R4, desc[UR54][R46.64] ;  /* 0x000000362e049980 */ /* 0x000168000c101d00 */
[----:B------:R0:W5:Y:S04]  /*14ff0*/  @!P0 LD.E.128 R24, desc[UR54][R48.64] ;  /* 0x0000003630188980 */ /* 0x000168000c101d00 */
[----:B------:R0:W5:Y:S02]  /*15000*/  @!P0 LD.E.128 R8, desc[UR54][R50.64] ;  /* 0x0000003632088980 */ /* 0x000164000c101d00 */
.L_x_3605:
[----:B------:R-:W-:Y:S05]  /*15010*/  BSYNC B1 ;  /* 0x0000000000017941 */ /* 0x000fea0003800000 */
.L_x_3604:
[----:B------:R-:W-:Y:S01]  /*15020*/  ULEA.HI UR4, UR43, UR43, URZ, 0x1 ;  /* 0x0000002b2b047291 */ /* 0x000fe2000f8f083f */
[----:B---3--:R-:W-:Y:S01]  /*15030*/  IMAD R0, R149, -0x80, R151 ;  /* 0xffffff8095007824 */ /* 0x008fe200078e0297 */
[----:B------:R-:W-:Y:S02]  /*15040*/  BSSY B1, `(.L_x_3606) ;  /* 0x0000009000017945 */ /* 0x000fe40003800000 */
[----:B------:R-:W-:Y:S02]  /*15050*/  ULOP3.LUT UR4, UR4, 0xfffffffe, URZ, 0xc0, !UPT ;  /* 0xfffffffe04047892 */ /* 0x000fe4000f8ec03f */
[----:B-1----:R-:W-:Y:S02]  /*15060*/  VIMNMX R3, R0, 0x80, PT ;  /* 0x0000008000037848 */ /* 0x002fe40003fe0100 */
[----:B------:R-:W-:Y:S02]  /*15070*/  UIADD3 UR4, UR43, -UR4, URZ ;  /* 0x800000042b047290 */ /* 0x000fe4000fffe03f */
[----:B------:R-:W-:-:S04]  /*15080*/  ISETP.GE.AND P1, PT, R220, R3, PT ;  /* 0x00000003dc00720c */ /* 0x000fc80003f26270 */
[----:B------:R-:W-:-:S05]  /*15090*/  IMAD.U32 R21, RZ, RZ, UR4 ;  /* 0x00000004ff157e24 */ /* 0x000fca000f8e00ff */
[----:B------:R-:W-:-:S04]  /*150a0*/  SHF.L.U32 R21, R21, 0x1f, RZ ;  /* 0x0000001f15157819 */ /* 0x000fc800000006ff */
[----:B------:R-:W1:Y:S02]  /*150b0*/  SYNCS.PHASECHK.TRANS64.TRYWAIT P0, [R16+URZ+0x33400], R21 ;  /* 0x03340015100075a7 */ /* 0x000e64000800017f */
[----:B-1----:R-:W-:Y:S05]  /*150c0*/  @!P0 BRA `(.L_x_3607) ;  /* 0x000001a400348947 */ /* 0x002fea0003800000 */
.L_x_3827:
[----:B------:R-:W-:Y:S05]  /*150d0*/  BSYNC B1 ;  /* 0x0000000000017941 */ /* 0x000fea0003800000 */
.L_x_3606:
[----:B------:R-:W-:Y:S05]  /*150e0*/  @P1 BRA `(.L_x_3592) ;  /* 0x0000003000141947 */ /* 0x000fea0003800000 */
[----:B------:R-:W3:Y:S01]  /*150f0*/  LDC R3, c[0x0][0x3f4] ;  /* 0x0000fd00ff037b82 */ /* 0x000ee20000000800 */
[C---:B------:R-:W-:Y:S01]  /*15100*/  VIADD R0, R18.reuse, 0x20 ;  /* 0x0000002012007836 */ /* 0x040fe20000000000 */
[----:B------:R-:W-:Y:S01]  /*15110*/  BSSY B1, `(.L_x_3608) ;  /* 0x0000100000017945 */ /* 0x000fe20003800000 */
[C---:B----4-:R-:W-:Y:S01]  /*15120*/  VIADD R20, R18.reuse, 0x40 ;  /* 0x0000004012147836 */ /* 0x050fe20000000000 */
[-C--:B---3--:R-:W-:Y:S02]  /*15130*/  ISETP.GE.AND P0, PT, R18, R3.reuse, PT ;  /* 0x000000031200720c */ /* 0x088fe40003f06270 */
[-C--:B------:R-:W-:Y:S02]  /*15140*/  ISETP.GE.AND P1, PT, R0, R3.reuse, PT ;  /* 0x000000030000720c */ /* 0x080fe40003f26270 */
[----:B------:R-:W-:-:S09]  /*15150*/  ISETP.GE.AND P2, PT, R20, R3, PT ;  /* 0x000000031400720c */ /* 0x000fd20003f46270 */
[----:B------:R-:W-:Y:S05]  /*15160*/  @P0 BRA `(.L_x_3609) ;  /* 0x0000000c00e80947 */ /* 0x000fea0003800000 */
[----:B------:R-:W3:Y:S01]  /*15170*/  LDL R65, [R1+0xd0] ;  /* 0x0000d00001417983 */ /* 0x000ee20000100800 */
[----:B------:R-:W-:Y:S02]  /*15180*/  LEA.HI R0, R38, R38, RZ, 0x1 ;  /* 0x0000002626007211 */ /* 0x000fe400078f08ff */
[----:B-----5:R-:W-:Y:S02]  /*15190*/  LOP3.LUT R20, R32, 0xff, RZ, 0xc0, !PT ;  /* 0x000000ff20147812 */ /* 0x020fe400078ec0ff */
[----:B-1----:R-:W-:Y:S02]  /*151a0*/  LOP3.LUT R21, R0, 0xfffffffe, RZ, 0xc0, !PT ;  /* 0xfffffffe00157812 */ /* 0x002fe400078ec0ff */
[----:B------:R-:W-:Y:S02]  /*151b0*/  SHF.R.U32.HI R0, RZ, 0x8, R32 ;  /* 0x00000008ff007819 */ /* 0x000fe40000011620 */
[----:B0-----:R-:W-:Y:S01]  /*151c0*/  SHF.R.U32.HI R37, RZ, 0x8, R33 ;  /* 0x00000008ff257819 */ /* 0x001fe20000011621 */
[----:B------:R-:W-:Y:S01]  /*151d0*/  IMAD.IADD R40, R38, 0x1, -R21 ;  /* 0x0000000126287824 */ /* 0x000fe200078e0a15 */
[----:B------:R-:W-:-:S02]  /*151e0*/  LOP3.LUT R21, R0, 0xff, RZ, 0xc0, !PT ;  /* 0x000000ff00157812 */ /* 0x000fc400078ec0ff */
[----:B------:R-:W-:Y:S02]  /*151f0*/  SHF.R.U32.HI R39, RZ, 0x8, R34 ;  /* 0x00000008ff277819 */ /* 0x000fe40000011622 */
[----:B------:R-:W-:Y:S02]  /*15200*/  LEA.HI R0, R3, R40, RZ, 0x1c ;  /* 0x0000002803007211 */ /* 0x000fe400078fe0ff */
[----:B------:R-:W-:Y:S02]  /*15210*/  PRMT R45, R21, 0x7604, R20 ;  /* 0x00007604152d7816 */ /* 0x000fe40000000014 */
[----:B------:R-:W-:Y:S02]  /*15220*/  SHF.R.S32.HI R21, RZ, 0x1f, R0 ;  /* 0x0000001fff157819 */ /* 0x000fe40000011400 */
[----:B------:R-:W-:Y:S02]  /*15230*/  LOP3.LUT R36, R33, 0xff, RZ, 0xc0, !PT ;  /* 0x000000ff21247812 */ /* 0x000fe400078ec0ff */
[----:B------:R-:W-:-:S02]  /*15240*/  LEA.HI R20, R21, R0, RZ, 0x2 ;  /* 0x0000000015147211 */ /* 0x000fc400078f10ff */
[----:B------:R-:W-:Y:S02]  /*15250*/  SHF.L.U32 R0, R0, 0x4, RZ ;  /* 0x0000000400007819 */ /* 0x000fe400000006ff */
[----:B------:R-:W-:Y:S01]  /*15260*/  LOP3.LUT R38, R34, 0xff, RZ, 0xc0, !PT ;  /* 0x000000ff22267812 */ /* 0x000fe200078ec0ff */
[----:B------:R-:W-:Y:S01]  /*15270*/  IMAD.SHL.U32 R20, R20, 0x800, RZ ;  /* 0x0000080014147824 */ /* 0x000fe200078e00ff */
[----:B------:R-:W-:Y:S02]  /*15280*/  LOP3.LUT R21, R227, 0x30, R0, 0xf8, !PT ;  /* 0x00000030e3157812 */ /* 0x000fe400078ef800 */
[----:B------:R-:W-:Y:S02]  /*15290*/  LOP3.LUT R37, R37, 0xff, RZ, 0xc0, !PT ;  /* 0x000000ff25257812 */ /* 0x000fe400078ec0ff */
[----:B------:R-:W-:Y:S02]  /*152a0*/  LOP3.LUT R21, R21, R228, RZ, 0x3c, !PT ;  /* 0x000000e415157212 */ /* 0x000fe400078e3cff */
[----:B------:R-:W-:-:S02]  /*152b0*/  LOP3.LUT R20, R20, 0xffffe000, RZ, 0xc0, !PT ;  /* 0xffffe00014147812 */ /* 0x000fc400078ec0ff */
[----:B------:R-:W-:Y:S02]  /*152c0*/  LOP3.LUT R39, R39, 0xff, RZ, 0xc0, !PT ;  /* 0x000000ff27277812 */ /* 0x000fe400078ec0ff */
[----:B------:R-:W-:Y:S02]  /*152d0*/  IADD3 R21, R21, R229, R20 ;  /* 0x000000e515157210 */ /* 0x000fe40007ffe014 */
[----:B------:R-:W-:Y:S02]  /*152e0*/  PRMT R46, R37, 0x7604, R36 ;  /* 0x00007604252e7816 */ /* 0x000fe40000000024 */
[----:B------:R-:W-:Y:S01]  /*152f0*/  PRMT R47, R39, 0x7604, R38 ;  /* 0x00007604272f7816 */ /* 0x000fe20000000026 */
[----:B------:R-:W-:Y:S01]  /*15300*/  IMAD.IADD R0, R16, 0x1, R21 ;  /* 0x0000000110007824 */ /* 0x000fe200078e0215 */
[----:B------:R-:W-:Y:S02]  /*15310*/  SHF.R.U32.HI R37, RZ, 0x8, R35 ;  /* 0x00000008ff257819 */ /* 0x000fe40000011623 */
[----:B------:R-:W-:-:S02]  /*15320*/  SHF.R.U32.HI R39, RZ, 0x8, R28 ;  /* 0x00000008ff277819 */ /* 0x000fc4000001161c */
[----:B------:R-:W-:Y:S02]  /*15330*/  SHF.R.U32.HI R40, RZ, 0x8, R29 ;  /* 0x00000008ff287819 */ /* 0x000fe4000001161d */
[----:B------:R-:W-:Y:S02]  /*15340*/  LOP3.LUT R36, R35, 0xff, RZ, 0xc0, !PT ;  /* 0x000000ff23247812 */ /* 0x000fe400078ec0ff */
[----:B------:R-:W-:Y:S02]  /*15350*/  LOP3.LUT R38, R28, 0xff, RZ, 0xc0, !PT ;  /* 0x000000ff1c267812 */ /* 0x000fe400078ec0ff */
[----:B------:R-:W-:Y:S02]  /*15360*/  LOP3.LUT R37, R37, 0xff, RZ, 0xc0, !PT ;  /* 0x000000ff25257812 */ /* 0x000fe400078ec0ff */
[----:B------:R-:W-:Y:S02]  /*15370*/  LOP3.LUT R39, R39, 0xff, RZ, 0xc0, !PT ;  /* 0x000000ff27277812 */ /* 0x000fe400078ec0ff */
[----:B------:R-:W-:-:S02]  /*15380*/  LOP3.LUT R21, R40, 0xff, RZ, 0xc0, !PT ;  /* 0x000000ff28157812 */ /* 0x000fc400078ec0ff */
[----:B------:R-:W0:Y:S01]  /*15390*/  LDS.128 R40, [R0+0x1e200] ;  /* 0x01e2000000287984 */ /* 0x000e220000000c00 */
[----:B------:R-:W-:Y:S02]  /*153a0*/  PRMT R48, R37, 0x7604, R36 ;  /* 0x0000760425307816 */ /* 0x000fe40000000024 */
[----:B------:R-:W-:Y:S02]  /*153b0*/  PRMT R51, R39, 0x7604, R38 ;  /* 0x0000760427337816 */ /* 0x000fe40000000026 */
        /* <DEDUP_REMOVED lines=11> */
[----:B------:R-:W-:Y:S01]  /*15470*/  PRMT R57, R50, 0x7604, R49 ;  /* 0x0000760432397816 */ /* 0x000fe20000000031 */
[----:B------:R-:W-:Y:S01]  /*15480*/  IMAD.U32 R53, R53, 0x10000, RZ ;  /* 0x0001000035357824 */ /* 0x000fe200078e00ff */
[----:B------:R-:W-:Y:S01]  /*15490*/  SHF.R.U32.HI R49, RZ, 0x10, R35 ;  /* 0x00000010ff317819 */ /* 0x000fe20000011623 */
[----:B------:R-:W-:Y:S01]  /*154a0*/  IMAD.U32 R21, R21, 0x10000, RZ ;  /* 0x0001000015157824 */ /* 0x000fe200078e00ff */
[----:B------:R-:W-:Y:S02]  /*154b0*/  SHF.R.U32.HI R59, RZ, 0x10, R31 ;  /* 0x00000010ff3b7819 */ /* 0x000fe4000001161f */
[----:B------:R-:W-:Y:S01]  /*154c0*/  LOP3.LUT R55, R20, 0xff0000, R53, 0xf8, !PT ;  /* 0x00ff000014377812 */ /* 0x000fe200078ef835 */
[----:B------:R-:W-:Y:S01]  /*154d0*/  IMAD.U32 R49, R49, 0x10000, RZ ;  /* 0x0001000031317824 */ /* 0x000fe200078e00ff */
[----:B------:R-:W-:Y:S01]  /*154e0*/  LOP3.LUT R21, R46, 0xff0000, R21, 0xf8, !PT ;  /* 0x00ff00002e157812 */ /* 0x000fe200078ef815 */
[----:B------:R-:W-:Y:S01]  /*154f0*/  IMAD.U32 R59, R59, 0x10000, RZ ;  /* 0x000100003b3b7824 */ /* 0x000fe200078e00ff */
        /* <DEDUP_REMOVED lines=12> */
[----:B------:R-:W-:Y:S01]  /*155c0*/  HADD2.F32 R56, -RZ, R35.H0_H0 ;  /* 0x20000023ff387230 */ /* 0x000fe20000004100 */
[----:B------:R-:W-:Y:S01]  /*155d0*/  LOP3.LUT R59, R59, 0xff000000, R31, 0xf8, !PT ;  /* 0xff0000003b3b7812 */ /* 0x000fe200078ef81f */
[--C-:B------:R-:W-:Y:S01]  /*155e0*/  HADD2.F32 R29, -RZ, R32.reuse.H0_H0 ;  /* 0x20000020ff1d7230 */ /* 0x100fe20000004100 */
[----:B------:R-:W-:Y:S01]  /*155f0*/  LOP3.LUT R51, R51, 0xff0000, R28, 0xf8, !PT ;  /* 0x00ff000033337812 */ /* 0x000fe200078ef81c */
[----:B------:R-:W-:Y:S01]  /*15600*/  HADD2.F32 R32, -RZ, R32.H1_H1 ;  /* 0x30000020ff207230 */ /* 0x000fe20000004100 */
[----:B------:R-:W-:-:S02]  /*15610*/  LOP3.LUT R21, R57, 0xff0000, R30, 0xf8, !PT ;  /* 0x00ff000039157812 */ /* 0x000fc400078ef81e */
[----:B------:R-:W-:Y:S02]  /*15620*/  LOP3.LUT R57, R51, 0xff000000, R28, 0xf8, !PT ;  /* 0xff00000033397812 */ /* 0x000fe400078ef81c */
[-C--:B------:R-:W-:Y:S02]  /*15630*/  F2FP.F16.E4M3.UNPACK_B R49, R40.reuse ;  /* 0x00000028ff31723e */ /* 0x080fe400020006ff */
[----:B------:R-:W-:Y:S01]  /*15640*/  F2FP.F16.E4M3.UNPACK_B R50, R40.H1 ;  /* 0x00000028ff32723e */ /* 0x000fe200030006ff */
[----:B------:R-:W-:Y:S01]  /*15650*/  FMUL.FTZ R40, R29, R56 ;  /* 0x000000381d287220 */ /* 0x000fe20000410000 */
[-C--:B------:R-:W-:Y:S02]  /*15660*/  F2FP.F16.E4M3.UNPACK_B R51, R43.reuse ;  /* 0x0000002bff33723e */ /* 0x080fe400020006ff */
[----:B------:R-:W-:Y:S02]  /*15670*/  F2FP.F16.E4M3.UNPACK_B R52, R43.H1 ;  /* 0x0000002bff34723e */ /* 0x000fe400030006ff */
[----:B------:R-:W-:-:S02]  /*15680*/  F2FP.F16.E4M3.UNPACK_B R41, R41.H1 ;  /* 0x00000029ff29723e */ /* 0x000fc400030006ff */
[----:B------:R-:W-:Y:S02]  /*15690*/  F2FP.F16.E4M3.UNPACK_B R55, R55.H1 ;  /* 0x00000037ff37723e */ /* 0x000fe400030006ff */
[----:B------:R-:W-:Y:S02]  /*156a0*/  F2FP.F16.E4M3.UNPACK_B R53, R53.H1 ;  /* 0x00000035ff35723e */ /* 0x000fe400030006ff */
[----:B------:R-:W-:Y:S02]  /*156b0*/  LOP3.LUT R28, R21, 0xff000000, R30, 0xf8, !PT ;  /* 0xff000000151c7812 */ /* 0x000fe400078ef81e */
[-C--:B------:R-:W-:Y:S02]  /*156c0*/  F2FP.F16.E4M3.UNPACK_B R30, R42.reuse ;  /* 0x0000002aff1e723e */ /* 0x080fe400020006ff */
[----:B------:R-:W-:Y:S01]  /*156d0*/  F2FP.F16.E4M3.UNPACK_B R42, R42.H1 ;  /* 0x0000002aff2a723e */ /* 0x000fe200030006ff */
[----:B---3--:R-:W0:Y:S02]  /*156e0*/  LDS.128 R36, [R65+0x1e200] ;  /* 0x01e2000041247984 */ /* 0x008e240000000c00 */
[----:B0-----:R-:W-:-:S02]  /*156f0*/  F2FP.F16.E4M3.UNPACK_B R31, R37 ;  /* 0x00000025ff1f723e */ /* 0x001fc400020006ff */
[-C--:B------:R-:W-:Y:S02]  /*15700*/  F2FP.F16.E4M3.UNPACK_B R47, R39.reuse ;  /* 0x00000027ff2f723e */ /* 0x080fe400020006ff */
[----:B------:R-:W-:Y:S01]  /*15710*/  F2FP.F16.E4M3.UNPACK_B R48, R39.H1 ;  /* 0x00000027ff30723e */ /* 0x000fe200030006ff */
[--C-:B------:R-:W-:Y:S01]  /*15720*/  HADD2.F32 R33, -RZ, R31.reuse.H0_H0 ;  /* 0x2000001fff217230 */ /* 0x100fe20000004100 */
[-C--:B------:R-:W-:Y:S01]  /*15730*/  F2FP.F16.E4M3.UNPACK_B R39, R36.reuse ;  /* 0x00000024ff27723e */ /* 0x080fe200020006ff */
[----:B------:R-:W-:Y:S01]  /*15740*/  HADD2.F32 R31, -RZ, R31.H1_H1 ;  /* 0x3000001fff1f7230 */ /* 0x000fe20000004100 */
[----:B------:R-:W-:Y:S01]  /*15750*/  F2FP.F16.E4M3.UNPACK_B R46, R36.H1 ;  /* 0x00000024ff2e723e */ /* 0x000fe200030006ff */
[----:B------:R-:W-:Y:S01]  /*15760*/  HADD2.F32 R36, -RZ, R34.H0_H0 ;  /* 0x20000022ff247230 */ /* 0x000fe20000004100 */
[----:B------:R-:W-:Y:S02]  /*15770*/  F2FP.F16.E4M3.UNPACK_B R37, R37.H1 ;  /* 0x00000025ff25723e */ /* 0x000fe400030006ff */
[----:B------:R-:W-:-:S02]  /*15780*/  F2FP.F16.E4M3.UNPACK_B R21, R38 ;  /* 0x00000026ff15723e */ /* 0x000fc400020006ff */
[-C--:B------:R-:W-:Y:S01]  /*15790*/  FMUL.FTZ R43, R29, R36.reuse ;  /* 0x000000241d2b7220 */ /* 0x080fe20000410000 */
[C---:B------:R-:W-:Y:S01]  /*157a0*/  FFMA.FTZ R29, R33.reuse, R36, -R40 ;  /* 0x00000024211d7223 */ /* 0x040fe20000010828 */
[----:B------:R-:W-:Y:S01]  /*157b0*/  HADD2.F32 R36, -RZ, R34.H1_H1 ;  /* 0x30000022ff247230 */ /* 0x000fe20000004100 */
[----:B------:R-:W-:Y:S01]  /*157c0*/  F2FP.F16.E4M3.UNPACK_B R38, R38.H1 ;  /* 0x00000026ff26723e */ /* 0x000fe200030006ff */
[----:B------:R-:W-:Y:S01]  /*157d0*/  FFMA.FTZ R33, R33, R56, R43 ;  /* 0x0000003821217223 */ /* 0x000fe2000001002b */
[----:B------:R-:W-:Y:S02]  /*157e0*/  HADD2.F32 R43, -RZ, R35.H1_H1 ;  /* 0x30000023ff2b7230 */ /* 0x000fe40000004100 */
[----:B------:R-:W-:Y:S02]  /*157f0*/  HADD2.F32 R56, -RZ, R55.H0_H0 ;  /* 0x20000037ff387230 */ /* 0x000fe40000004100 */
[----:B------:R-:W-:Y:S01]  /*15800*/  FMUL.FTZ R60, R32, R36 ;  /* 0x00000024203c7220 */ /* 0x000fe20000410000 */
[----:B------:R-:W-:-:S02]  /*15810*/  HADD2.F32 R34, -RZ, R41.H0_H0 ;  /* 0x20000029ff227230 */ /* 0x000fc40000004100 */
[-C--:B------:R-:W-:Y:S01]  /*15820*/  FMUL.FTZ R58, R32, R43.reuse ;  /* 0x0000002b203a7220 */ /* 0x080fe20000410000 */
[----:B------:R-:W-:Y:S02]  /*15830*/  HADD2.F32 R40, -RZ, R53.H0_H0 ;  /* 0x20000035ff287230 */ /* 0x000fe40000004100 */
[----:B------:R-:W-:Y:S02]  /*15840*/  HADD2.F32 R35, -RZ, R37.H0_H0 ;  /* 0x20000025ff237230 */ /* 0x000fe40000004100 */
[C---:B------:R-:W-:Y:S01]  /*15850*/  FMUL.FTZ R62, R34.reuse, R56 ;  /* 0x00000038223e7220 */ /* 0x040fe20000410000 */
[C---:B------:R-:W-:Y:S01]  /*15860*/  FFMA.FTZ R32, R31.reuse, R36, -R58 ;  /* 0x000000241f207223 */ /* 0x040fe2000001083a */
[-C--:B------:R-:W-:Y:S01]  /*15870*/  FMUL.FTZ R61, R34, R40.reuse ;  /* 0x00000028223d7220 */ /* 0x080fe20000410000 */
[----:B------:R-:W-:Y:S01]  /*15880*/  FFMA.FTZ R34, R31, R43, R60 ;  /* 0x0000002b1f227223 */ /* 0x000fe2000001003c */
[-C--:B------:R-:W-:Y:S01]  /*15890*/  F2FP.F16.E4M3.UNPACK_B R58, R59.reuse ;  /* 0x0000003bff3a723e */ /* 0x080fe200020006ff */
[C---:B------:R-:W-:Y:S01]  /*158a0*/  FFMA.FTZ R31, R35.reuse, R40, -R62 ;  /* 0x00000028231f7223 */ /* 0x040fe2000001083e */
[----:B------:R-:W-:Y:S01]  /*158b0*/  F2FP.F16.E4M3.UNPACK_B R43, R54 ;  /* 0x00000036ff2b723e */ /* 0x000fe200020006ff */
[----:B------:R-:W-:Y:S01]  /*158c0*/  FFMA.FTZ R35, R35, R56, R61 ;  /* 0x0000003823237223 */ /* 0x000fe2000001003d */
[----:B------:R-:W-:Y:S01]  /*158d0*/  HADD2.F32 R53, -RZ, R53.H1_H1 ;  /* 0x30000035ff357230 */ /* 0x000fe20000004100 */
        /* <DEDUP_REMOVED lines=12> */
[----:B------:R-:W-:Y:S01]  /*159a0*/  FMUL.FTZ R63, R40, R55 ;  /* 0x00000037283f7220 */ /* 0x000fe20000410000 */
[----:B------:R-:W-:Y:S02]  /*159b0*/  HADD2.F32 R51, -RZ, R51.H1_H1 ;  /* 0x30000033ff337230 */ /* 0x000fe40000004100 */
[C---:B------:R-:W-:Y:S01]  /*159c0*/  FFMA.FTZ R36, R37.reuse, R53, -R62 ;  /* 0x0000003525247223 */ /* 0x040fe2000001083e */
[----:B------:R-:W-:Y:S01]  /*159d0*/  FFMA.FTZ R40, R37, R56, R61 ;  /* 0x0000003825287223 */ /* 0x000fe2000001003d */
[C---:B------:R-:W-:Y:S01]  /*159e0*/  FFMA.FTZ R37, R41.reuse, R55, -R64 ;  /* 0x0000003729257223 */ /* 0x040fe20000010840 */
[----:B------:R-:W-:Y:S01]  /*159f0*/  FFMA.FTZ R41, R41, R60, R63 ;  /* 0x0000003c29297223 */ /* 0x000fe2000001003f */
[----:B------:R-:W-:Y:S01]  /*15a00*/  HADD2.F32 R60, -RZ, R58.H1_H1 ;  /* 0x3000003aff3c7230 */ /* 0x000fe20000004100 */
[-C--:B------:R-:W-:Y:S01]  /*15a10*/  F2FP.F16.E4M3.UNPACK_B R55, R57.reuse.H1 ;  /* 0x00000039ff37723e */ /* 0x080fe200030006ff */
[----:B------:R-:W-:Y:S01]  /*15a20*/  HADD2.F32 R56, -RZ, R43.H1_H1 ;  /* 0x3000002bff387230 */ /* 0x000fe20000004100 */
[----:B------:R-:W-:Y:S01]  /*15a30*/  F2FP.F16.E4M3.UNPACK_B R57, R57 ;  /* 0x00000039ff39723e */ /* 0x000fe200020006ff */
        /* <DEDUP_REMOVED lines=11> */
[----:B------:R-:W-:Y:S01]  /*15af0*/  FFMA.FTZ R66, R47, R60, R51 ;  /* 0x0000003c2f427223 */ /* 0x000fe20000010033 */
[----:B------:R-:W-:Y:S01]  /*15b00*/  F2FP.F16.E4M3.UNPACK_B R51, R45.H1 ;  /* 0x0000002dff33723e */ /* 0x000fe200030006ff */
[----:B------:R-:W-:Y:S01]  /*15b10*/  FFMA.FTZ R62, R43, R62, R53 ;  /* 0x0000003e2b3e7223 */ /* 0x000fe20000010035 */
[----:B------:R-:W-:Y:S01]  /*15b20*/  FFMA.FTZ R64, R47, R56, -R64 ;  /* 0x000000382f407223 */ /* 0x000fe20000010840 */
[----:B------:R-:W-:Y:S02]  /*15b30*/  HADD2.F32 R53, -RZ, R54.H1_H1 ;  /* 0x30000036ff357230 */ /* 0x000fe40000004100 */
[----:B------:R-:W-:Y:S01]  /*15b40*/  FFMA.FTZ R68, R43, R58, -R68 ;  /* 0x0000003a2b447223 */ /* 0x000fe20000010844 */
[----:B------:R-:W-:Y:S01]  /*15b50*/  HADD2.F32 R52, -RZ, R52.H1_H1 ;  /* 0x30000034ff347230 */ /* 0x000fe20000004100 */
[----:B------:R-:W-:Y:S01]  /*15b60*/  F2FP.SATFINITE.E4M3.F32.PACK_AB_MERGE_C R35, R40, R35, RZ ;  /* 0x000000232823723e */ /* 0x000fe200048070ff */
[----:B------:R-:W-:Y:S01]  /*15b70*/  HADD2.F32 R56, -RZ, R55.H0_H0 ;  /* 0x20000037ff387230 */ /* 0x000fe20000004100 */
[----:B------:R-:W-:Y:S01]  /*15b80*/  F2FP.SATFINITE.E4M3.F32.PACK_AB_MERGE_C R29, R32, R29, R31 ;  /* 0x0000001d201d723e */ /* 0x000fe2000480701f */
        /* <DEDUP_REMOVED lines=15> */
[----:B------:R-:W-:Y:S02]  /*15c80*/  HADD2.F32 R46, -RZ, R46.H1_H1 ;  /* 0x3000002eff2e7230 */ /* 0x000fe40000004100 */
[C---:B------:R-:W-:Y:S01]  /*15c90*/  FMUL.FTZ R43, R50.reuse, R55 ;  /* 0x00000037322b7220 */ /* 0x040fe20000410000 */
[----:B------:R-:W-:Y:S01]  /*15ca0*/  F2FP.F16.E4M3.UNPACK_B R47, R45 ;  /* 0x0000002dff2f723e */ /* 0x000fe200020006ff */
[----:B------:R-:W-:Y:S01]  /*15cb0*/  FMUL.FTZ R50, R50, R51 ;  /* 0x0000003332327220 */ /* 0x000fe20000410000 */
[----:B------:R-:W-:-:S02]  /*15cc0*/  HADD2.F32 R48, -RZ, R57.H0_H0 ;  /* 0x20000039ff307230 */ /* 0x000fc40000004100 */
[C---:B------:R-:W-:Y:S01]  /*15cd0*/  FFMA.FTZ R60, R46.reuse, R51, -R43 ;  /* 0x000000332e3c7223 */ /* 0x040fe2000001082b */
[----:B------:R-:W-:Y:S02]  /*15ce0*/  HADD2.F32 R45, -RZ, R49.H0_H0 ;  /* 0x20000031ff2d7230 */ /* 0x000fe40000004100 */
[----:B------:R-:W-:Y:S01]  /*15cf0*/  FFMA.FTZ R55, R46, R55, R50 ;  /* 0x000000372e377223 */ /* 0x000fe20000010032 */
[----:B------:R-:W-:Y:S01]  /*15d00*/  HADD2.F32 R46, -RZ, R47.H0_H0 ;  /* 0x2000002fff2e7230 */ /* 0x000fe20000004100 */
[----:B------:R-:W-:Y:S01]  /*15d10*/  F2FP.SATFINITE.E4M3.F32.PACK_AB_MERGE_C R61, R61, R68, RZ ;  /* 0x000000443d3d723e */ /* 0x000fe200048070ff */
[----:B------:R-:W-:Y:S02]  /*15d20*/  HADD2.F32 R43, -RZ, R39.H0_H0 ;  /* 0x20000027ff2b7230 */ /* 0x000fe40000004100 */
[C---:B------:R-:W-:Y:S01]  /*15d30*/  FMUL.FTZ R52, R45.reuse, R48 ;  /* 0x000000302d347220 */ /* 0x040fe20000410000 */
[----:B------:R-:W-:Y:S02]  /*15d40*/  HADD2.F32 R50, -RZ, R57.H1_H1 ;  /* 0x30000039ff327230 */ /* 0x000fe40000004100 */
[----:B------:R-:W-:Y:S01]  /*15d50*/  FMUL.FTZ R54, R45, R46 ;  /* 0x0000002e2d367220 */ /* 0x000fe20000410000 */
[----:B------:R-:W-:-:S02]  /*15d60*/  HADD2.F32 R49, -RZ, R49.H1_H1 ;  /* 0x30000031ff317230 */ /* 0x000fc40000004100 */
[----:B------:R-:W-:Y:S01]  /*15d70*/  FFMA.FTZ R52, R43, R46, -R52 ;  /* 0x0000002e2b347223 */ /* 0x000fe20000010834 */
[----:B------:R-:W-:Y:S01]  /*15d80*/  HADD2.F32 R46, -RZ, R47.H1_H1 ;  /* 0x3000002fff2e7230 */ /* 0x000fe20000004100 */
[----:B------:R-:W-:Y:S01]  /*15d90*/  F2FP.F16.E4M3.UNPACK_B R47, R28.H1 ;  /* 0x0000001cff2f723e */ /* 0x000fe200030006ff */
[----:B------:R-:W-:Y:S02]  /*15da0*/  HADD2.F32 R39, -RZ, R39.H1_H1 ;  /* 0x30000027ff277230 */ /* 0x000fe40000004100 */
[----:B------:R-:W-:Y:S01]  /*15db0*/  FMUL.FTZ R56, R49, R50 ;  /* 0x0000003231387220 */ /* 0x000fe20000410000 */
        /* <DEDUP_REMOVED lines=19> */
[----:B------:R-:W-:Y:S02]  /*15ef0*/  HADD2.F32 R39, -RZ, R20.H0_H0 ;  /* 0x20000014ff277230 */ /* 0x000fe40000004100 */
[C---:B------:R-:W-:Y:S01]  /*15f00*/  FMUL.FTZ R43, R42.reuse, R47 ;  /* 0x0000002f2a2b7220 */ /* 0x040fe20000410000 */
[-C--:B------:R-:W-:Y:S01]  /*15f10*/  FMUL.FTZ R46, R42, R45.reuse ;  /* 0x0000002d2a2e7220 */ /* 0x080fe20000410000 */
[----:B------:R-:W-:Y:S01]  /*15f20*/  F2FP.F16.E4M3.UNPACK_B R42, R28 ;  /* 0x0000001cff2a723e */ /* 0x000fe200020006ff */
[--C-:B------:R-:W-:Y:S02]  /*15f30*/  HADD2.F32 R28, -RZ, R30.reuse.H0_H0 ;  /* 0x2000001eff1c7230 */ /* 0x100fe40000004100 */
[C---:B------:R-:W-:Y:S01]  /*15f40*/  FFMA.FTZ R57, R38.reuse, R45, -R43 ;  /* 0x0000002d26397223 */ /* 0x040fe2000001082b */
[----:B------:R-:W-:Y:S01]  /*15f50*/  FFMA.FTZ R59, R38, R47, R46 ;  /* 0x0000002f263b7223 */ /* 0x000fe2000001002e */
[----:B------:R-:W-:Y:S01]  /*15f60*/  HADD2.F32 R30, -RZ, R30.H1_H1 ;  /* 0x3000001eff1e7230 */ /* 0x000fe20000004100 */
[----:B------:R-:W-:Y:S01]  /*15f70*/  F2FP.SATFINITE.E4M3.F32.PACK_AB_MERGE_C R55, R55, R58, RZ ;  /* 0x0000003a3737723e */ /* 0x000fe200048070ff */
[--C-:B------:R-:W-:Y:S01]  /*15f80*/  HADD2.F32 R43, -RZ, R42.reuse.H0_H0 ;  /* 0x2000002aff2b7230 */ /* 0x100fe20000004100 */
[----:B------:R-:W-:Y:S01]  /*15f90*/  F2FP.SATFINITE.E4M3.F32.PACK_AB_MERGE_C R50, R57, R50, RZ ;  /* 0x000000323932723e */ /* 0x000fe200048070ff */
[----:B------:R-:W-:Y:S01]  /*15fa0*/  HADD2.F32 R42, -RZ, R42.H1_H1 ;  /* 0x3000002aff2a7230 */ /* 0x000fe20000004100 */
[----:B------:R-:W-:Y:S01]  /*15fb0*/  F2FP.SATFINITE.E4M3.F32.PACK_AB_MERGE_C R56, R59, R56, RZ ;  /* 0x000000383b38723e */ /* 0x000fe200048070ff */
[----:B------:R-:W-:-:S02]  /*15fc0*/  HADD2.F32 R38, -RZ, R20.H1_H1 ;  /* 0x30000014ff267230 */ /* 0x000fc40000004100 */
[C---:B------:R-:W-:Y:S01]  /*15fd0*/  FMUL.FTZ R45, R28.reuse, R43 ;  /* 0x0000002b1c2d7220 */ /* 0x040fe20000410000 */
[--C-:B------:R-:W-:Y:S02]  /*15fe0*/  HADD2.F32 R20, -RZ, R21.reuse.H0_H0 ;  /* 0x20000015ff147230 */ /* 0x100fe40000004100 */
[-C--:B------:R-:W-:Y:S01]  /*15ff0*/  FMUL.FTZ R28, R28, R39.reuse ;  /* 0x000000271c1c7220 */ /* 0x080fe20000410000 */
[----:B------:R-:W-:Y:S02]  /*16000*/  HADD2.F32 R21, -RZ, R21.H1_H1 ;  /* 0x30000015ff157230 */ /* 0x000fe40000004100 */
[C---:B------:R-:W-:Y:S01]  /*16010*/  FMUL.FTZ R46, R30.reuse, R42 ;  /* 0x0000002a1e2e7220 */ /* 0x040fe20000410000 */
[-C--:B------:R-:W-:Y:S01]  /*16020*/  FMUL.FTZ R47, R30, R38.reuse ;  /* 0x000000261e2f7220 */ /* 0x080fe20000410000 */
[C---:B------:R-:W-:Y:S01]  /*16030*/  FFMA.FTZ R30, R20.reuse, R39, -R45 ;  /* 0x00000027141e7223 */ /* 0x040fe2000001082d */
[----:B------:R-:W-:Y:S01]  /*16040*/  FFMA.FTZ R20, R20, R43, R28 ;  /* 0x0000002b14147223 */ /* 0x000fe2000001001c */
[C---:B------:R-:W-:Y:S01]  /*16050*/  FFMA.FTZ R39, R21.reuse, R38, -R46 ;  /* 0x0000002615277223 */ /* 0x040fe2000001082e */
[----:B------:R-:W-:Y:S01]  /*16060*/  FFMA.FTZ R47, R21, R42, R47 ;  /* 0x0000002a152f7223 */ /* 0x000fe2000001002f */
[----:B------:R-:W-:-:S02]  /*16070*/  F2FP.SATFINITE.E4M3.F32.PACK_AB_MERGE_C R28, R60, R53, RZ ;  /* 0x000000353c1c723e */ /* 0x000fc400048070ff */
[----:B------:R-:W-:Y:S02]  /*16080*/  F2FP.SATFINITE.E4M3.F32.PACK_AB_MERGE_C R31, R64, R37, R61 ;  /* 0x00000025401f723e */ /* 0x000fe4000480703d */
[----:B------:R-:W-:Y:S02]  /*16090*/  F2FP.SATFINITE.E4M3.F32.PACK_AB_MERGE_C R33, R34, R33, R35 ;  /* 0x000000212221723e */ /* 0x000fe40004807023 */
[----:B------:R-:W-:Y:S02]  /*160a0*/  F2FP.SATFINITE.E4M3.F32.PACK_AB_MERGE_C R28, R49, R52, R28 ;  /* 0x00000034311c723e */ /* 0x000fe4000480701c */
[----:B------:R-:W-:Y:S02]  /*160b0*/  F2FP.SATFINITE.E4M3.F32.PACK_AB_MERGE_C R30, R39, R30, R50 ;  /* 0x0000001e271e723e */ /* 0x000fe40004807032 */
[----:B------:R-:W-:Y:S02]  /*160c0*/  F2FP.SATFINITE.E4M3.F32.PACK_AB_MERGE_C R35, R66, R41, R62 ;  /* 0x000000294223723e */ /* 0x000fe4000480703e */
[----:B------:R-:W-:Y:S01]  /*160d0*/  F2FP.SATFINITE.E4M3.F32.PACK_AB_MERGE_C R32, R51, R54, R55 ;  /* 0x000000363320723e */ /* 0x000fe20004807037 */
[----:B------:R3:W-:Y:S01]  /*160e0*/  STS.128 [R65+0x1e200], R28 ;  /* 0x01e2001c41007388 */ /* 0x0007e20000000c00 */
[----:B------:R-:W-:-:S05]  /*160f0*/  F2FP.SATFINITE.E4M3.F32.PACK_AB_MERGE_C R34, R47, R20, R56 ;  /* 0x000000142f22723e */ /* 0x000fca0004807038 */
[----:B------:R3:W-:Y:S02]  /*16100*/  STS.128 [R0+0x1e200], R32 ;  /* 0x01e2002000007388 */ /* 0x0007e40000000c00 */
.L_x_3609:
[----:B------:R-:W-:Y:S05]  /*16110*/  BSYNC B1 ;  /* 0x0000000000017941 */ /* 0x000fea0003800000 */
.L_x_3608:
[----:B------:R-:W-:Y:S04]  /*16120*/  BSSY B1, `(.L_x_3610) ;  /* 0x0000105000017945 */ /* 0x000fe80003800000 */
[----:B------:R-:W-:Y:S05]  /*16130*/  @P1 BRA `(.L_x_3611) ;  /* 0x00000010000c1947 */ /* 0x000fea0003800000 */
[----:B------:R-:W4:Y:S01]  /*16140*/  LDL R61, [R1+0xcc] ;  /* 0x0000cc00013d7983 */ /* 0x000f220000100800 */
[----:B------:R-:W-:Y:S02]  /*16150*/  IADD3 R20, R22, R223, RZ ;  /* 0x000000df16147210 */ /* 0x000fe40007ffe0ff */
[----:B---3-5:R-:W-:Y:S02]  /*16160*/  SHF.R.U32.HI R0, RZ, 0x8, R12 ;  /* 0x00000008ff007819 */ /* 0x028fe4000001160c */
[----:B-1----:R-:W-:Y:S02]  /*16170*/  SHF.R.S32.HI R21, RZ, 0x1f, R20 ;  /* 0x0000001fff157819 */ /* 0x002fe40000011414 */
[----:B------:R-:W-:Y:S02]  /*16180*/  SHF.R.U32.HI R32, RZ, 0x8, R15 ;  /* 0x00000008ff207819 */ /* 0x000fe4000001160f */
[----:B------:R-:W-:Y:S02]  /*16190*/  LEA.HI R20, R21, R20, RZ, 0x4 ;  /* 0x0000001415147211 */ /* 0x000fe400078f20ff */
[----:B------:R-:W-:-:S02]  /*161a0*/  LOP3.LUT R21, R12, 0xff, RZ, 0xc0, !PT ;  /* 0x000000ff0c157812 */ /* 0x000fc400078ec0ff */
[----:B------:R-:W-:Y:S02]  /*161b0*/  SHF.R.S32.HI R30, RZ, 0x4, R20 ;  /* 0x00000004ff1e7819 */ /* 0x000fe40000011414 */
[----:B------:R-:W-:Y:S02]  /*161c0*/  LOP3.LUT R20, R0, 0xff, RZ, 0xc0, !PT ;  /* 0x000000ff00147812 */ /* 0x000fe400078ec0ff */
[----:B------:R-:W-:Y:S02]  /*161d0*/  LEA.HI R0, R3, R30, RZ, 0x1c ;  /* 0x0000001e03007211 */ /* 0x000fe400078fe0ff */
[----:B0-----:R-:W-:Y:S02]  /*161e0*/  PRMT R37, R20, 0x7604, R21 ;  /* 0x0000760414257816 */ /* 0x001fe40000000015 */
[----:B------:R-:W-:Y:S02]  /*161f0*/  SHF.R.S32.HI R21, RZ, 0x1f, R0 ;  /* 0x0000001fff157819 */ /* 0x000fe40000011400 */
[----:B------:R-:W-:-:S02]  /*16200*/  LOP3.LUT R31, R15, 0xff, RZ, 0xc0, !PT ;  /* 0x000000ff0f1f7812 */ /* 0x000fc400078ec0ff */
[----:B------:R-:W-:Y:S01]  /*16210*/  LEA.HI R20, R21, R0, RZ, 0x2 ;  /* 0x0000000015147211 */ /* 0x000fe200078f10ff */
[----:B------:R-:W-:Y:S01]  /*16220*/  IMAD.SHL.U32 R0, R0, 0x10, RZ ;  /* 0x0000001000007824 */ /* 0x000fe200078e00ff */
[----:B------:R-:W-:Y:S02]  /*16230*/  SHF.R.U32.HI R30, RZ, 0x8, R4 ;  /* 0x00000008ff1e7819 */ /* 0x000fe40000011604 */
[----:B------:R-:W-:Y:S01]  /*16240*/  SHF.R.U32.HI R28, RZ, 0x8, R13 ;  /* 0x00000008ff1c7819 */ /* 0x000fe2000001160d */
[----:B------:R-:W-:Y:S01]  /*16250*/  IMAD.SHL.U32 R20, R20, 0x800, RZ ;  /* 0x0000080014147824 */ /* 0x000fe200078e00ff */
[----:B------:R-:W-:Y:S02]  /*16260*/  LOP3.LUT R21, R227, 0x30, R0, 0xf8, !PT ;  /* 0x00000030e3157812 */ /* 0x000fe400078ef800 */
[----:B------:R-:W-:Y:S02]  /*16270*/  LOP3.LUT R0, R32, 0xff, RZ, 0xc0, !PT ;  /* 0x000000ff20007812 */ /* 0x000fe400078ec0ff */
[----:B------:R-:W-:-:S02]  /*16280*/  LOP3.LUT R33, R4, 0xff, RZ, 0xc0, !PT ;  /* 0x000000ff04217812 */ /* 0x000fc400078ec0ff */
[----:B------:R-:W-:Y:S02]  /*16290*/  LOP3.LUT R30, R30, 0xff, RZ, 0xc0, !PT ;  /* 0x000000ff1e1e7812 */ /* 0x000fe400078ec0ff */
[----:B------:R-:W-:Y:S02]  /*162a0*/  PRMT R41, R0, 0x7604, R31 ;  /* 0x0000760400297816 */ /* 0x000fe4000000001f */
[----:B------:R-:W-:Y:S02]  /*162b0*/  LOP3.LUT R21, R21, R228, RZ, 0x3c, !PT ;  /* 0x000000e415157212 */ /* 0x000fe400078e3cff */
[----:B------:R-:W-:Y:S02]  /*162c0*/  LOP3.LUT R20, R20, 0xffffe000, RZ, 0xc0, !PT ;  /* 0xffffe00014147812 */ /* 0x000fe400078ec0ff */
[----:B------:R-:W-:Y:S02]  /*162d0*/  SHF.R.U32.HI R0, RZ, 0x8, R5 ;  /* 0x00000008ff007819 */ /* 0x000fe40000011605 */
[----:B------:R-:W-:-:S02]  /*162e0*/  LOP3.LUT R29, R13, 0xff, RZ, 0xc0, !PT ;  /* 0x000000ff0d1d7812 */ /* 0x000fc400078ec0ff */
[----:B------:R-:W-:Y:S02]  /*162f0*/  LOP3.LUT R28, R28, 0xff, RZ, 0xc0, !PT ;  /* 0x000000ff1c1c7812 */ /* 0x000fe400078ec0ff */
[----:B------:R-:W-:Y:S02]  /*16300*/  PRMT R43, R30, 0x7604, R33 ;  /* 0x000076041e2b7816 */ /* 0x000fe40000000021 */
[----:B------:R-:W-:Y:S02]  /*16310*/  IADD3 R21, R21, R229, R20 ;  /* 0x000000e515157210 */ /* 0x000fe40007ffe014 */
[----:B------:R-:W-:Y:S02]  /*16320*/  LOP3.LUT R33, R5, 0xff, RZ, 0xc0, !PT ;  /* 0x000000ff05217812 */ /* 0x000fe400078ec0ff */
[----:B------:R-:W-:Y:S02]  /*16330*/  SHF.R.U32.HI R32, RZ, 0x8, R7 ;  /* 0x00000008ff207819 */ /* 0x000fe40000011607 */
[----:B------:R-:W-:-:S02]  /*16340*/  LOP3.LUT R0, R0, 0xff, RZ, 0xc0, !PT ;  /* 0x000000ff00007812 */ /* 0x000fc400078ec0ff */
[----:B------:R-:W-:Y:S02]  /*16350*/  SHF.R.U32.HI R20, RZ, 0x8, R6 ;  /* 0x00000008ff147819 */ /* 0x000fe40000011606 */
[----:B------:R-:W-:Y:S02]  /*16360*/  PRMT R36, R28, 0x7604, R29 ;  /* 0x000076041c247816 */ /* 0x000fe4000000001d */
[----:B------:R-:W-:Y:S02]  /*16370*/  SHF.R.U32.HI R28, RZ, 0x8, R14 ;  /* 0x00000008ff1c7819 */ /* 0x000fe4000001160e */
[----:B------:R-:W-:Y:S02]  /*16380*/  LOP3.LUT R35, R6, 0xff, RZ, 0xc0, !PT ;  /* 0x000000ff06237812 */ /* 0x000fe400078ec0ff */
[----:B------:R-:W-:Y:S02]  /*16390*/  LOP3.LUT R32, R32, 0xff, RZ, 0xc0, !PT ;  /* 0x000000ff20207812 */ /* 0x000fe400078ec0ff */
[----:B------:R-:W-:Y:S01]  /*163a0*/  PRMT R45, R0, 0x7604, R33 ;  /* 0x00007604002d7816 */ /* 0x000fe20000000021 */
[----:B------:R-:W-:Y:S01]  /*163b0*/  IMAD.IADD R0, R16, 0x1, R21 ;  /* 0x0000000110007824 */ /* 0x000fe200078e0215 */
[----:B------:R-:W-:-:S02]  /*163c0*/  LOP3.LUT R20, R20, 0xff, RZ, 0xc0, !PT ;  /* 0x000000ff14147812 */ /* 0x000fc400078ec0ff */
[----:B------:R-:W-:Y:S02]  /*163d0*/  LOP3.LUT R47, R7, 0xff, RZ, 0xc0, !PT ;  /* 0x000000ff072f7812 */ /* 0x000fe400078ec0ff */
[----:B------:R-:W-:Y:S02]  /*163e0*/  LOP3.LUT R29, R14, 0xff, RZ, 0xc0, !PT ;  /* 0x000000ff0e1d7812 */ /* 0x000fe400078ec0ff */
[----:B------:R-:W-:Y:S02]  /*163f0*/  LOP3.LUT R28, R28, 0xff, RZ, 0xc0, !PT ;  /* 0x000000ff1c1c7812 */ /* 0x000fe400078ec0ff */
[----:B------:R-:W-:Y:S02]  /*16400*/  PRMT R49, R20, 0x7604, R35 ;  /* 0x0000760414317816 */ /* 0x000fe40000000023 */
[----:B------:R-:W-:Y:S02]  /*16410*/  PRMT R51, R32, 0x7604, R47 ;  /* 0x0000760420337816 */ /* 0x000fe4000000002f */
[----:B------:R-:W0:Y:S01]  /*16420*/  LDS.128 R32, [R0+0x1e200] ;  /* 0x01e2000000207984 */ /* 0x000e220000000c00 */
[----:B------:R-:W-:-:S02]  /*16430*/  PRMT R39, R28, 0x7604, R29 ;  /* 0x000076041c277816 */ /* 0x000fc4000000001d */
[----:B------:R-:W-:Y:S02]  /*16440*/  SHF.R.U32.HI R21, RZ, 0x10, R13 ;  /* 0x00000010ff157819 */ /* 0x000fe4000001160d */
[----:B------:R-:W-:Y:S02]  /*16450*/  SHF.R.U32.HI R20, RZ, 0x10, R12 ;  /* 0x00000010ff147819 */ /* 0x000fe4000001160c */
[----:B------:R-:W-:Y:S02]  /*16460*/  LOP3.LUT R21, R21, 0xff, RZ, 0xc0, !PT ;  /* 0x000000ff15157812 */ /* 0x000fe400078ec0ff */
[----:B------:R-:W-:Y:S02]  /*16470*/  LOP3.LUT R20, R20, 0xff, RZ, 0xc0, !PT ;  /* 0x000000ff14147812 */ /* 0x000fe400078ec0ff */
[----:B------:R-:W-:Y:S02]  /*16480*/  PRMT R21, R21, 0x7054, R36 ;  /* 0x0000705415157816 */ /* 0x000fe40000000024 */
[----:B------:R-:W-:-:S02]  /*16490*/  SHF.R.U32.HI R36, RZ, 0x10, R5 ;  /* 0x00000010ff247819 */ /* 0x000fc40000011605 */
        /* <DEDUP_REMOVED lines=8> */
[----:B------:R-:W-:Y:S02]  /*16520*/  PRMT R47, R36, 0x7054, R45 ;  /* 0x00007054242f7816 */ /* 0x000fe4000000002d */
[----:B------:R-:W-:Y:S02]  /*16530*/  PRMT R41, R40, 0x7054, R41 ;  /* 0x0000705428297816 */ /* 0x000fe40000000029 */
[----:B------:R-:W-:Y:S02]  /*16540*/  PRMT R43, R20, 0x7054, R43 ;  /* 0x00007054142b7816 */ /* 0x000fe4000000002b */
[----:B------:R-:W-:-:S02]  /*16550*/  PRMT R39, R38, 0x7054, R39 ;  /* 0x0000705426277816 */ /* 0x000fc40000000027 */
[----:B------:R-:W-:Y:S02]  /*16560*/  LOP3.LUT R47, R47, 0xff000000, R5, 0xf8, !PT ;  /* 0xff0000002f2f7812 */ /* 0x000fe400078ef805 */
[----:B------:R-:W-:Y:S02]  /*16570*/  SHF.R.U32.HI R38, RZ, 0x10, R6 ;  /* 0x00000010ff267819 */ /* 0x000fe40000011606 */
[----:B------:R-:W-:Y:S02]  /*16580*/  LOP3.LUT R21, R21, 0xff000000, R13, 0xf8, !PT ;  /* 0xff00000015157812 */ /* 0x000fe400078ef80d */
[----:B------:R-:W-:Y:S02]  /*16590*/  SHF.R.U32.HI R40, RZ, 0x10, R7 ;  /* 0x00000010ff287819 */ /* 0x000fe40000011607 */
[----:B------:R-:W-:Y:S02]  /*165a0*/  LOP3.LUT R45, R41, 0xff000000, R15, 0xf8, !PT ;  /* 0xff000000292d7812 */ /* 0x000fe400078ef80f */
[----:B------:R-:W-:-:S02]  /*165b0*/  LOP3.LUT R48, R43, 0xff000000, R4, 0xf8, !PT ;  /* 0xff0000002b307812 */ /* 0x000fc400078ef804 */
[----:B------:R-:W-:Y:S02]  /*165c0*/  F2FP.F16.E4M3.UNPACK_B R43, R47 ;  /* 0x0000002fff2b723e */ /* 0x000fe400020006ff */
[----:B0-----:R-:W-:Y:S02]  /*165d0*/  F2FP.F16.E4M3.UNPACK_B R15, R33 ;  /* 0x00000021ff0f723e */ /* 0x001fe400020006ff */
[----:B------:R-:W-:Y:S01]  /*165e0*/  LOP3.LUT R38, R38, 0xff, RZ, 0xc0, !PT ;  /* 0x000000ff26267812 */ /* 0x000fe200078ec0ff */
[----:B------:R-:W-:Y:S01]  /*165f0*/  HADD2.F32 R50, -RZ, R43.H0_H0 ;  /* 0x2000002bff327230 */ /* 0x000fe20000004100 */
[----:B------:R-:W-:Y:S01]  /*16600*/  LOP3.LUT R42, R37, 0xff000000, R12, 0xf8, !PT ;  /* 0xff000000252a7812 */ /* 0x000fe200078ef80c */
[--C-:B------:R-:W-:Y:S01]  /*16610*/  HADD2.F32 R5, -RZ, R15.reuse.H0_H0 ;  /* 0x2000000fff057230 */ /* 0x100fe20000004100 */
[----:B------:R-:W-:Y:S01]  /*16620*/  F2FP.F16.E4M3.UNPACK_B R20, R21 ;  /* 0x00000015ff14723e */ /* 0x000fe200020006ff */
[----:B------:R-:W-:Y:S01]  /*16630*/  HADD2.F32 R15, -RZ, R15.H1_H1 ;  /* 0x3000000fff0f7230 */ /* 0x000fe20000004100 */
[----:B------:R-:W-:-:S02]  /*16640*/  LOP3.LUT R40, R40, 0xff, RZ, 0xc0, !PT ;  /* 0x000000ff28287812 */ /* 0x000fc400078ec0ff */
[----:B------:R-:W-:Y:S01]  /*16650*/  LOP3.LUT R12, R39, 0xff000000, R14, 0xf8, !PT ;  /* 0xff000000270c7812 */ /* 0x000fe200078ef80e */
[----:B------:R-:W-:Y:S01]  /*16660*/  HADD2.F32 R46, -RZ, R20.H0_H0 ;  /* 0x20000014ff2e7230 */ /* 0x000fe20000004100 */
[----:B------:R-:W-:Y:S02]  /*16670*/  PRMT R49, R38, 0x7054, R49 ;  /* 0x0000705426317816 */ /* 0x000fe40000000031 */
[----:B------:R-:W-:Y:S02]  /*16680*/  PRMT R51, R40, 0x7054, R51 ;  /* 0x0000705428337816 */ /* 0x000fe40000000033 */
[-C--:B------:R-:W-:Y:S01]  /*16690*/  F2FP.F16.E4M3.UNPACK_B R39, R35.reuse ;  /* 0x00000023ff27723e */ /* 0x080fe200020006ff */
[----:B------:R-:W-:Y:S01]  /*166a0*/  FMUL.FTZ R41, R5, R46 ;  /* 0x0000002e05297220 */ /* 0x000fe20000410000 */
[----:B------:R-:W-:Y:S02]  /*166b0*/  F2FP.F16.E4M3.UNPACK_B R40, R35.H1 ;  /* 0x00000023ff28723e */ /* 0x000fe400030006ff */
[----:B------:R-:W-:-:S02]  /*166c0*/  F2FP.F16.E4M3.UNPACK_B R35, R32.H1 ;  /* 0x00000020ff23723e */ /* 0x000fc400030006ff */
[----:B------:R-:W-:Y:S02]  /*166d0*/  F2FP.F16.E4M3.UNPACK_B R47, R47.H1 ;  /* 0x0000002fff2f723e */ /* 0x000fe400030006ff */
[----:B------:R-:W-:Y:S02]  /*166e0*/  LOP3.LUT R6, R49, 0xff000000, R6, 0xf8, !PT ;  /* 0xff00000031067812 */ /* 0x000fe400078ef806 */
[----:B------:R-:W-:Y:S01]  /*166f0*/  LOP3.LUT R51, R51, 0xff000000, R7, 0xf8, !PT ;  /* 0xff00000033337812 */ /* 0x000fe200078ef807 */
[----:B------:R-:W-:Y:S01]  /*16700*/  HADD2.F32 R49, -RZ, R47.H0_H0 ;  /* 0x2000002fff317230 */ /* 0x000fe20000004100 */
[-C--:B------:R-:W-:Y:S02]  /*16710*/  F2FP.F16.E4M3.UNPACK_B R7, R34.reuse ;  /* 0x00000022ff07723e */ /* 0x080fe400020006ff */
[----:B------:R-:W-:Y:S01]  /*16720*/  F2FP.F16.E4M3.UNPACK_B R34, R34.H1 ;  /* 0x00000022ff22723e */ /* 0x000fe200030006ff */
[----:B----4-:R-:W0:Y:S02]  /*16730*/  LDS.128 R28, [R61+0x1e200] ;  /* 0x01e200003d1c7984 */ /* 0x010e240000000c00 */
[----:B0-----:R-:W-:-:S02]  /*16740*/  F2FP.F16.E4M3.UNPACK_B R14, R29 ;  /* 0x0000001dff0e723e */ /* 0x001fc400020006ff */
[----:B------:R-:W-:Y:S02]  /*16750*/  F2FP.F16.E4M3.UNPACK_B R36, R29.H1 ;  /* 0x0000001dff24723e */ /* 0x000fe400030006ff */
[-C--:B------:R-:W-:Y:S01]  /*16760*/  F2FP.F16.E4M3.UNPACK_B R37, R31.reuse ;  /* 0x0000001fff25723e */ /* 0x080fe200020006ff */
[----:B------:R-:W-:Y:S01]  /*16770*/  HADD2.F32 R13, -RZ, R14.H0_H0 ;  /* 0x2000000eff0d7230 */ /* 0x000fe20000004100 */
[----:B------:R-:W-:Y:S02]  /*16780*/  F2FP.F16.E4M3.UNPACK_B R38, R31.H1 ;  /* 0x0000001fff26723e */ /* 0x000fe400030006ff */
[-C--:B------:R-:W-:Y:S02]  /*16790*/  F2FP.F16.E4M3.UNPACK_B R29, R28.reuse ;  /* 0x0000001cff1d723e */ /* 0x080fe400020006ff */
[----:B------:R-:W-:Y:S02]  /*167a0*/  F2FP.F16.E4M3.UNPACK_B R31, R28.H1 ;  /* 0x0000001cff1f723e */ /* 0x000fe400030006ff */
[----:B------:R-:W-:-:S02]  /*167b0*/  F2FP.F16.E4M3.UNPACK_B R28, R33.H1 ;  /* 0x00000021ff1c723e */ /* 0x000fc400030006ff */
[----:B------:R-:W-:Y:S01]  /*167c0*/  F2FP.F16.E4M3.UNPACK_B R33, R32 ;  /* 0x00000020ff21723e */ /* 0x000fe200020006ff */
[----:B------:R-:W-:Y:S01]  /*167d0*/  FMUL.FTZ R32, R5, R50 ;  /* 0x0000003205207220 */ /* 0x000fe20000410000 */
[-C--:B------:R-:W-:Y:S02]  /*167e0*/  F2FP.F16.E4M3.UNPACK_B R4, R30.reuse ;  /* 0x0000001eff04723e */ /* 0x080fe400020006ff */
[----:B------:R-:W-:Y:S01]  /*167f0*/  F2FP.F16.E4M3.UNPACK_B R30, R30.H1 ;  /* 0x0000001eff1e723e */ /* 0x000fe200030006ff */
[C---:B------:R-:W-:Y:S01]  /*16800*/  FFMA.FTZ R5, R13.reuse, R46, -R32 ;  /* 0x0000002e0d057223 */ /* 0x040fe20000010820 */
[----:B------:R-:W-:Y:S01]  /*16810*/  F2FP.F16.E4M3.UNPACK_B R32, R21.H1 ;  /* 0x00000015ff20723e */ /* 0x000fe200030006ff */
[----:B------:R-:W-:Y:S01]  /*16820*/  FFMA.FTZ R13, R13, R50, R41 ;  /* 0x000000320d0d7223 */ /* 0x000fe20000010029 */
[----:B------:R-:W-:Y:S02]  /*16830*/  HADD2.F32 R41, -RZ, R20.H1_H1 ;  /* 0x30000014ff297230 */ /* 0x000fe40000004100 */
[----:B------:R-:W-:-:S02]  /*16840*/  HADD2.F32 R46, -RZ, R43.H1_H1 ;  /* 0x3000002bff2e7230 */ /* 0x000fc40000004100 */
[----:B------:R-:W-:Y:S02]  /*16850*/  HADD2.F32 R20, -RZ, R14.H1_H1 ;  /* 0x3000000eff147230 */ /* 0x000fe40000004100 */
[----:B------:R-:W-:Y:S02]  /*16860*/  HADD2.F32 R14, -RZ, R28.H0_H0 ;  /* 0x2000001cff0e7230 */ /* 0x000fe40000004100 */
[C---:B------:R-:W-:Y:S01]  /*16870*/  FMUL.FTZ R53, R15.reuse, R46 ;  /* 0x0000002e0f357220 */ /* 0x040fe20000410000 */
[----:B------:R-:W-:Y:S02]  /*16880*/  HADD2.F32 R43, -RZ, R32.H0_H0 ;  /* 0x20000020ff2b7230 */ /* 0x000fe40000004100 */
[----:B------:R-:W-:Y:S01]  /*16890*/  FMUL.FTZ R15, R15, R41 ;  /* 0x000000290f0f7220 */ /* 0x000fe20000410000 */
[----:B------:R-:W-:Y:S02]  /*168a0*/  HADD2.F32 R21, -RZ, R36.H0_H0 ;  /* 0x20000024ff157230 */ /* 0x000fe40000004100 */
[----:B------:R-:W-:Y:S01]  /*168b0*/  FMUL.FTZ R50, R14, R49 ;  /* 0x000000310e327220 */ /* 0x000fe20000410000 */
[----:B------:R-:W-:-:S02]  /*168c0*/  HADD2.F32 R28, -RZ, R28.H1_H1 ;  /* 0x3000001cff1c7230 */ /* 0x000fc40000004100 */
        /* <DEDUP_REMOVED lines=9> */
[----:B------:R-:W-:Y:S01]  /*16960*/  F2FP.F16.E4M3.UNPACK_B R51, R51.H1 ;  /* 0x00000033ff33723e */ /* 0x000fe200030006ff */
[----:B------:R-:W-:-:S02]  /*16970*/  HADD2.F32 R52, -RZ, R50.H0_H0 ;  /* 0x20000032ff347230 */ /* 0x000fc40000004100 */
[C---:B------:R-:W-:Y:S01]  /*16980*/  FMUL.FTZ R53, R28.reuse, R49 ;  /* 0x000000311c357220 */ /* 0x040fe20000410000 */
[----:B------:R-:W-:Y:S02]  /*16990*/  HADD2.F32 R41, -RZ, R39.H0_H0 ;  /* 0x20000027ff297230 */ /* 0x000fe40000004100 */
[----:B------:R-:W-:Y:S01]  /*169a0*/  FMUL.FTZ R28, R28, R43 ;  /* 0x0000002b1c1c7220 */ /* 0x000fe20000410000 */
[----:B------:R-:W-:Y:S01]  /*169b0*/  HADD2.F32 R36, -RZ, R36.H1_H1 ;  /* 0x30000024ff247230 */ /* 0x000fe20000004100 */
[----:B------:R-:W-:Y:S01]  /*169c0*/  F2FP.F16.E4M3.UNPACK_B R45, R45.H1 ;  /* 0x0000002dff2d723e */ /* 0x000fe200030006ff */
[----:B------:R-:W-:Y:S02]  /*169d0*/  HADD2.F32 R47, -RZ, R46.H0_H0 ;  /* 0x2000002eff2f7230 */ /* 0x000fe40000004100 */
[C---:B------:R-:W-:Y:S01]  /*169e0*/  FMUL.FTZ R55, R41.reuse, R52 ;  /* 0x0000003429377220 */ /* 0x040fe20000410000 */
[----:B------:R-:W-:Y:S02]  /*169f0*/  HADD2.F32 R32, -RZ, R37.H0_H0 ;  /* 0x20000025ff207230 */ /* 0x000fe40000004100 */
[C---:B------:R-:W-:Y:S01]  /*16a00*/  FFMA.FTZ R54, R36.reuse, R43, -R53 ;  /* 0x0000002b24367223 */ /* 0x040fe20000010835 */
[----:B------:R-:W-:Y:S01]  /*16a10*/  FFMA.FTZ R56, R36, R49, R28 ;  /* 0x0000003124387223 */ /* 0x000fe2000001001c */
[----:B------:R-:W-:Y:S01]  /*16a20*/  FMUL.FTZ R41, R41, R47 ;  /* 0x0000002f29297220 */ /* 0x000fe20000410000 */
[----:B------:R-:W-:-:S02]  /*16a30*/  HADD2.F32 R50, -RZ, R50.H1_H1 ;  /* 0x30000032ff327230 */ /* 0x000fc40000004100 */
[C---:B------:R-:W-:Y:S01]  /*16a40*/  FFMA.FTZ R28, R32.reuse, R47, -R55 ;  /* 0x0000002f201c7223 */ /* 0x040fe20000010837 */
[----:B------:R-:W-:Y:S02]  /*16a50*/  HADD2.F32 R39, -RZ, R39.H1_H1 ;  /* 0x30000027ff277230 */ /* 0x000fe40000004100 */
[----:B------:R-:W-:Y:S01]  /*16a60*/  FFMA.FTZ R52, R32, R52, R41 ;  /* 0x0000003420347223 */ /* 0x000fe20000010029 */
[----:B------:R-:W-:Y:S01]  /*16a70*/  HADD2.F32 R43, -RZ, R51.H0_H0 ;  /* 0x20000033ff2b7230 */ /* 0x000fe20000004100 */
[----:B------:R-:W-:Y:S01]  /*16a80*/  F2FP.SATFINITE.E4M3.F32.PACK_AB_MERGE_C R15, R54, R15, RZ ;  /* 0x0000000f360f723e */ /* 0x000fe200048070ff */
[----:B------:R-:W-:Y:S02]  /*16a90*/  HADD2.F32 R36, -RZ, R40.H0_H0 ;  /* 0x20000028ff247230 */ /* 0x000fe40000004100 */
[----:B------:R-:W-:Y:S01]  /*16aa0*/  FMUL.FTZ R58, R39, R50 ;  /* 0x00000032273a7220 */ /* 0x000fe20000410000 */
[----:B------:R-:W-:Y:S01]  /*16ab0*/  HADD2.F32 R46, -RZ, R46.H1_H1 ;  /* 0x3000002eff2e7230 */ /* 0x000fe20000004100 */
[----:B------:R-:W-:Y:S01]  /*16ac0*/  F2FP.SATFINITE.E4M3.F32.PACK_AB_MERGE_C R21, R56, R21, RZ ;  /* 0x000000153815723e */ /* 0x000fe200048070ff */
[----:B------:R-:W-:-:S02]  /*16ad0*/  HADD2.F32 R41, -RZ, R45.H0_H0 ;  /* 0x2000002dff297230 */ /* 0x000fc40000004100 */
[C---:B------:R-:W-:Y:S01]  /*16ae0*/  FMUL.FTZ R47, R36.reuse, R43 ;  /* 0x0000002b242f7220 */ /* 0x040fe20000410000 */
[----:B------:R-:W-:Y:S02]  /*16af0*/  HADD2.F32 R32, -RZ, R38.H0_H0 ;  /* 0x20000026ff207230 */ /* 0x000fe40000004100 */
[----:B------:R-:W-:Y:S01]  /*16b00*/  FMUL.FTZ R39, R39, R46 ;  /* 0x0000002e27277220 */ /* 0x000fe20000410000 */
[----:B------:R-:W-:Y:S02]  /*16b10*/  HADD2.F32 R37, -RZ, R37.H1_H1 ;  /* 0x30000025ff257230 */ /* 0x000fe40000004100 */
[-C--:B------:R-:W-:Y:S01]  /*16b20*/  FMUL.FTZ R36, R36, R41.reuse ;  /* 0x0000002924247220 */ /* 0x080fe20000410000 */
[----:B------:R-:W-:Y:S02]  /*16b30*/  HADD2.F32 R51, -RZ, R51.H1_H1 ;  /* 0x30000033ff337230 */ /* 0x000fe40000004100 */
[C---:B------:R-:W-:Y:S01]  /*16b40*/  FFMA.FTZ R55, R32.reuse, R41, -R47 ;  /* 0x0000002920377223 */ /* 0x040fe2000001082f */
[----:B------:R-:W-:Y:S01]  /*16b50*/  F2FP.F16.E4M3.UNPACK_B R41, R48.H1 ;  /* 0x00000030ff29723e */ /* 0x000fe200030006ff */
[C---:B------:R-:W-:Y:S01]  /*16b60*/  FFMA.FTZ R49, R37.reuse, R46, -R58 ;  /* 0x0000002e25317223 */ /* 0x040fe2000001083a */
[----:B------:R-:W-:Y:S01]  /*16b70*/  FFMA.FTZ R53, R37, R50, R39 ;  /* 0x0000003225357223 */ /* 0x000fe20000010027 */
[----:B------:R-:W-:Y:S01]  /*16b80*/  F2FP.F16.E4M3.UNPACK_B R37, R42.H1 ;  /* 0x0000002aff25723e */ /* 0x000fe200030006ff */
[----:B------:R-:W-:Y:S01]  /*16b90*/  FFMA.FTZ R57, R32, R43, R36 ;  /* 0x0000002b20397223 */ /* 0x000fe20000010024 */
[----:B------:R-:W-:Y:S01]  /*16ba0*/  HADD2.F32 R40, -RZ, R40.H1_H1 ;  /* 0x30000028ff287230 */ /* 0x000fe20000004100 */
[----:B------:R-:W-:Y:S01]  /*16bb0*/  F2FP.F16.E4M3.UNPACK_B R48, R48 ;  /* 0x00000030ff30723e */ /* 0x000fe200020006ff */
[----:B------:R-:W-:Y:S01]  /*16bc0*/  HADD2.F32 R45, -RZ, R45.H1_H1 ;  /* 0x3000002dff2d7230 */ /* 0x000fe20000004100 */
[----:B------:R-:W-:Y:S01]  /*16bd0*/  F2FP.F16.E4M3.UNPACK_B R42, R42 ;  /* 0x0000002aff2a723e */ /* 0x000fe200020006ff */
        /* <DEDUP_REMOVED lines=14> */
[----:B------:R-:W-:Y:S02]  /*16cc0*/  HADD2.F32 R38, -RZ, R41.H1_H1 ;  /* 0x30000029ff267230 */ /* 0x000fe40000004100 */
[----:B------:R-:W-:Y:S01]  /*16cd0*/  FFMA.FTZ R47, R32, R39, -R47 ;  /* 0x00000027202f7223 */ /* 0x000fe2000001082f */
[----:B------:R-:W-:Y:S01]  /*16ce0*/  HADD2.F32 R36, -RZ, R37.H1_H1 ;  /* 0x30000025ff247230 */ /* 0x000fe20000004100 */
[----:B------:R-:W-:Y:S01]  /*16cf0*/  F2FP.SATFINITE.E4M3.F32.PACK_AB_MERGE_C R57, R60, R57, RZ ;  /* 0x000000393c39723e */ /* 0x000fe200048070ff */
[----:B------:R-:W-:Y:S02]  /*16d00*/  HADD2.F32 R31, -RZ, R31.H1_H1 ;  /* 0x3000001fff1f7230 */ /* 0x000fe40000004100 */
[----:B------:R-:W-:Y:S01]  /*16d10*/  FMUL.FTZ R40, R35, R38 ;  /* 0x0000002623287220 */ /* 0x000fe20000410000 */
[----:B------:R-:W-:-:S02]  /*16d20*/  HADD2.F32 R37, -RZ, R48.H0_H0 ;  /* 0x20000030ff257230 */ /* 0x000fc40000004100 */
[-C--:B------:R-:W-:Y:S01]  /*16d30*/  FMUL.FTZ R35, R35, R36.reuse ;  /* 0x0000002423237220 */ /* 0x080fe20000410000 */
[----:B------:R-:W-:Y:S02]  /*16d40*/  HADD2.F32 R32, -RZ, R33.H0_H0 ;  /* 0x20000021ff207230 */ /* 0x000fe40000004100 */
[C---:B------:R-:W-:Y:S01]  /*16d50*/  FFMA.FTZ R40, R31.reuse, R36, -R40 ;  /* 0x000000241f287223 */ /* 0x040fe20000010828 */
[----:B------:R-:W-:Y:S02]  /*16d60*/  HADD2.F32 R48, -RZ, R48.H1_H1 ;  /* 0x30000030ff307230 */ /* 0x000fe40000004100 */
[----:B------:R-:W-:Y:S01]  /*16d70*/  FFMA.FTZ R46, R31, R38, R35 ;  /* 0x000000261f2e7223 */ /* 0x000fe20000010023 */
[----:B------:R-:W-:Y:S02]  /*16d80*/  HADD2.F32 R35, -RZ, R42.H0_H0 ;  /* 0x2000002aff237230 */ /* 0x000fe40000004100 */
        /* <DEDUP_REMOVED lines=9> */
[----:B------:R-:W-:Y:S01]  /*16e20*/  F2FP.F16.E4M3.UNPACK_B R35, R6.H1 ;  /* 0x00000006ff23723e */ /* 0x000fe200030006ff */
[C---:B------:R-:W-:Y:S01]  /*16e30*/  FMUL.FTZ R36, R33.reuse, R48 ;  /* 0x0000003021247220 */ /* 0x040fe20000410000 */
[----:B------:R-:W-:Y:S01]  /*16e40*/  F2FP.F16.E4M3.UNPACK_B R32, R12.H1 ;  /* 0x0000000cff20723e */ /* 0x000fe200030006ff */
[----:B------:R-:W-:Y:S01]  /*16e50*/  FMUL.FTZ R33, R33, R42 ;  /* 0x0000002a21217220 */ /* 0x000fe20000410000 */
[----:B------:R-:W-:-:S02]  /*16e60*/  HADD2.F32 R31, -RZ, R34.H0_H0 ;  /* 0x20000022ff1f7230 */ /* 0x000fc40000004100 */
[C---:B------:R-:W-:Y:S01]  /*16e70*/  FFMA.FTZ R42, R29.reuse, R42, -R36 ;  /* 0x0000002a1d2a7223 */ /* 0x040fe20000010824 */
[--C-:B------:R-:W-:Y:S02]  /*16e80*/  HADD2.F32 R38, -RZ, R35.reuse.H0_H0 ;  /* 0x20000023ff267230 */ /* 0x100fe40000004100 */
[----:B------:R-:W-:Y:S01]  /*16e90*/  FFMA.FTZ R48, R29, R48, R33 ;  /* 0x000000301d307223 */ /* 0x000fe20000010021 */
[----:B------:R-:W-:Y:S01]  /*16ea0*/  HADD2.F32 R36, -RZ, R32.H0_H0 ;  /* 0x20000020ff247230 */ /* 0x000fe20000004100 */
[----:B------:R-:W-:Y:S01]  /*16eb0*/  F2FP.F16.E4M3.UNPACK_B R12, R12 ;  /* 0x0000000cff0c723e */ /* 0x000fe200020006ff */
[----:B------:R-:W-:Y:S01]  /*16ec0*/  HADD2.F32 R35, -RZ, R35.H1_H1 ;  /* 0x30000023ff237230 */ /* 0x000fe20000004100 */
[----:B------:R-:W-:Y:S01]  /*16ed0*/  F2FP.F16.E4M3.UNPACK_B R6, R6 ;  /* 0x00000006ff06723e */ /* 0x000fe200020006ff */
[----:B------:R-:W-:Y:S02]  /*16ee0*/  HADD2.F32 R34, -RZ, R34.H1_H1 ;  /* 0x30000022ff227230 */ /* 0x000fe40000004100 */
[----:B------:R-:W-:Y:S01]  /*16ef0*/  FMUL.FTZ R50, R31, R36 ;  /* 0x000000241f327220 */ /* 0x000fe20000410000 */
[----:B------:R-:W-:-:S02]  /*16f00*/  HADD2.F32 R33, -RZ, R32.H1_H1 ;  /* 0x30000020ff217230 */ /* 0x000fc40000004100 */
[----:B------:R-:W-:Y:S01]  /*16f10*/  FMUL.FTZ R32, R31, R38 ;  /* 0x000000261f207220 */ /* 0x000fe20000410000 */
[--C-:B------:R-:W-:Y:S02]  /*16f20*/  HADD2.F32 R29, -RZ, R30.reuse.H0_H0 ;  /* 0x2000001eff1d7230 */ /* 0x100fe40000004100 */
[C---:B------:R-:W-:Y:S01]  /*16f30*/  FMUL.FTZ R31, R34.reuse, R35 ;  /* 0x00000023221f7220 */ /* 0x040fe20000410000 */
[----:B------:R-:W-:Y:S02]  /*16f40*/  HADD2.F32 R30, -RZ, R30.H1_H1 ;  /* 0x3000001eff1e7230 */ /* 0x000fe40000004100 */
[-C--:B------:R-:W-:Y:S01]  /*16f50*/  FMUL.FTZ R34, R34, R33.reuse ;  /* 0x0000002122227220 */ /* 0x080fe20000410000 */
[----:B------:R-:W-:Y:S01]  /*16f60*/  F2FP.SATFINITE.E4M3.F32.PACK_AB_MERGE_C R15, R53, R52, R57 ;  /* 0x00000034350f723e */ /* 0x000fe20004807039 */
[C---:B------:R-:W-:Y:S01]  /*16f70*/  FFMA.FTZ R36, R29.reuse, R36, -R32 ;  /* 0x000000241d247223 */ /* 0x040fe20000010820 */
[----:B------:R-:W-:Y:S01]  /*16f80*/  FFMA.FTZ R50, R29, R38, R50 ;  /* 0x000000261d327223 */ /* 0x000fe20000010032 */
[C---:B------:R-:W-:Y:S01]  /*16f90*/  FFMA.FTZ R41, R30.reuse, R33, -R31 ;  /* 0x000000211e297223 */ /* 0x040fe2000001081f */
[----:B------:R-:W-:Y:S01]  /*16fa0*/  FFMA.FTZ R45, R30, R35, R34 ;  /* 0x000000231e2d7223 */ /* 0x000fe20000010022 */
[----:B------:R-:W-:-:S02]  /*16fb0*/  HADD2.F32 R29, -RZ, R12.H0_H0 ;  /* 0x2000000cff1d7230 */ /* 0x000fc40000004100 */
[----:B------:R-:W-:Y:S01]  /*16fc0*/  HADD2.F32 R30, -RZ, R12.H1_H1 ;  /* 0x3000000cff1e7230 */ /* 0x000fe20000004100 */
[----:B------:R-:W-:Y:S01]  /*16fd0*/  F2FP.SATFINITE.E4M3.F32.PACK_AB_MERGE_C R36, R41, R36, RZ ;  /* 0x000000242924723e */ /* 0x000fe200048070ff */
[--C-:B------:R-:W-:Y:S01]  /*16fe0*/  HADD2.F32 R31, -RZ, R6.reuse.H0_H0 ;  /* 0x20000006ff1f7230 */ /* 0x100fe20000004100 */
[----:B------:R-:W-:Y:S01]  /*16ff0*/  F2FP.SATFINITE.E4M3.F32.PACK_AB_MERGE_C R45, R45, R50, RZ ;  /* 0x000000322d2d723e */ /* 0x000fe200048070ff */
[--C-:B------:R-:W-:Y:S02]  /*17000*/  HADD2.F32 R12, -RZ, R7.reuse.H0_H0 ;  /* 0x20000007ff0c7230 */ /* 0x100fe40000004100 */
[----:B------:R-:W-:Y:S02]  /*17010*/  HADD2.F32 R32, -RZ, R6.H1_H1 ;  /* 0x30000006ff207230 */ /* 0x000fe40000004100 */
[----:B------:R-:W-:Y:S02]  /*17020*/  HADD2.F32 R7, -RZ, R7.H1_H1 ;  /* 0x30000007ff077230 */ /* 0x000fe40000004100 */
[----:B------:R-:W-:Y:S01]  /*17030*/  FMUL.FTZ R33, R12, R31 ;  /* 0x0000001f0c217220 */ /* 0x000fe20000410000 */
[----:B------:R-:W-:-:S02]  /*17040*/  HADD2.F32 R6, -RZ, R4.H0_H0 ;  /* 0x20000004ff067230 */ /* 0x000fc40000004100 */
        /* <DEDUP_REMOVED lines=18> */
.L_x_3611:
[----:B------:R-:W-:Y:S05]  /*17170*/  BSYNC B1 ;  /* 0x0000000000017941 */ /* 0x000fea0003800000 */
.L_x_3610:
[----:B------:R-:W-:Y:S05]  /*17180*/  @P2 BRA `(.L_x_3592) ;  /* 0x0000000c00ec2947 */ /* 0x000fea0003800000 */
[----:B------:R-:W2:Y:S01]  /*17190*/  LDL R53, [R1+0xc8] ;  /* 0x0000c80001357983 */ /* 0x000ea20000100800 */
[----:B---34-:R-:W-:Y:S01]  /*171a0*/  IMAD.IADD R0, R22, 0x1, R222 ;  /* 0x0000000116007824 */ /* 0x018fe200078e02de */
[----:B-----5:R-:W-:Y:S02]  /*171b0*/  SHF.R.U32.HI R4, RZ, 0x8, R24 ;  /* 0x00000008ff047819 */ /* 0x020fe40000011618 */
[----:B------:R-:W-:Y:S02]  /*171c0*/  SHF.R.U32.HI R12, RZ, 0x8, R26 ;  /* 0x00000008ff0c7819 */ /* 0x000fe4000001161a */
[----:B------:R-:W-:Y:S02]  /*171d0*/  SHF.R.S32.HI R5, RZ, 0x1f, R0 ;  /* 0x0000001fff057819 */ /* 0x000fe40000011400 */
[----:B------:R-:W-:Y:S02]  /*171e0*/  LOP3.LUT R13, R12, 0xff, RZ, 0xc0, !PT ;  /* 0x000000ff0c0d7812 */ /* 0x000fe400078ec0ff */
[----:B------:R-:W-:-:S02]  /*171f0*/  LEA.HI R5, R5, R0, RZ, 0x4 ;  /* 0x0000000005057211 */ /* 0x000fc400078f20ff */
[----:B------:R-:W-:Y:S02]  /*17200*/  LOP3.LUT R0, R24, 0xff, RZ, 0xc0, !PT ;  /* 0x000000ff18007812 */ /* 0x000fe400078ec0ff */
[----:B------:R-:W-:Y:S02]  /*17210*/  SHF.R.S32.HI R6, RZ, 0x4, R5 ;  /* 0x00000004ff067819 */ /* 0x000fe40000011405 */
[----:B------:R-:W-:Y:S02]  /*17220*/  LOP3.LUT R5, R4, 0xff, RZ, 0xc0, !PT ;  /* 0x000000ff04057812 */ /* 0x000fe400078ec0ff */
[----:B------:R-:W-:Y:S02]  /*17230*/  LEA.HI R3, R3, R6, RZ, 0x1c ;  /* 0x0000000603037211 */ /* 0x000fe400078fe0ff */
[----:B------:R-:W-:Y:S02]  /*17240*/  LOP3.LUT R4, R26, 0xff, RZ, 0xc0, !PT ;  /* 0x000000ff1a047812 */ /* 0x000fe400078ec0ff */
[----:B-1----:R-:W-:-:S02]  /*17250*/  PRMT R21, R5, 0x7604, R0 ;  /* 0x0000760405157816 */ /* 0x002fc40000000000 */
[----:B------:R-:W-:Y:S02]  /*17260*/  SHF.R.S32.HI R0, RZ, 0x1f, R3 ;  /* 0x0000001fff007819 */ /* 0x000fe40000011403 */
[----:B------:R-:W-:Y:S02]  /*17270*/  PRMT R29, R13, 0x7604, R4 ;  /* 0x000076040d1d7816 */ /* 0x000fe40000000004 */
[----:B------:R-:W-:Y:S01]  /*17280*/  LEA.HI R4, R0, R3, RZ, 0x2 ;  /* 0x0000000300047211 */ /* 0x000fe200078f10ff */
[----:B------:R-:W-:Y:S01]  /*17290*/  IMAD.SHL.U32 R0, R3, 0x10, RZ ;  /* 0x0000001003007824 */ /* 0x000fe200078e00ff */
[----:B------:R-:W-:Y:S02]  /*172a0*/  SHF.R.U32.HI R7, RZ, 0x8, R25 ;  /* 0x00000008ff077819 */ /* 0x000fe40000011619 */
[----:B------:R-:W-:Y:S01]  /*172b0*/  LOP3.LUT R6, R25, 0xff, RZ, 0xc0, !PT ;  /* 0x000000ff19067812 */ /* 0x000fe200078ec0ff */
[----:B------:R-:W-:Y:S01]  /*172c0*/  IMAD.SHL.U32 R4, R4, 0x800, RZ ;  /* 0x0000080004047824 */ /* 0x000fe200078e00ff */
[----:B------:R-:W-:-:S02]  /*172d0*/  LOP3.LUT R3, R227, 0x30, R0, 0xf8, !PT ;  /* 0x00000030e3037812 */ /* 0x000fc400078ef800 */
[----:B------:R-:W-:Y:S02]  /*172e0*/  LOP3.LUT R7, R7, 0xff, RZ, 0xc0, !PT ;  /* 0x000000ff07077812 */ /* 0x000fe400078ec0ff */
[----:B------:R-:W-:Y:S02]  /*172f0*/  SHF.R.U32.HI R12, RZ, 0x8, R8 ;  /* 0x00000008ff0c7819 */ /* 0x000fe40000011608 */
[----:B------:R-:W-:Y:S02]  /*17300*/  LOP3.LUT R3, R3, R228, RZ, 0x3c, !PT ;  /* 0x000000e403037212 */ /* 0x000fe400078e3cff */
[----:B------:R-:W-:Y:S02]  /*17310*/  LOP3.LUT R0, R4, 0xffffe000, RZ, 0xc0, !PT ;  /* 0xffffe00004007812 */ /* 0x000fe400078ec0ff */
[----:B------:R-:W-:Y:S02]  /*17320*/  PRMT R20, R7, 0x7604, R6 ;  /* 0x0000760407147816 */ /* 0x000fe40000000006 */
[----:B------:R-:W-:-:S02]  /*17330*/  SHF.R.U32.HI R6, RZ, 0x8, R27 ;  /* 0x00000008ff067819 */ /* 0x000fc4000001161b */
[----:B------:R-:W-:Y:S02]  /*17340*/  LOP3.LUT R7, R8, 0xff, RZ, 0xc0, !PT ;  /* 0x000000ff08077812 */ /* 0x000fe400078ec0ff */
[----:B------:R-:W-:Y:S02]  /*17350*/  LOP3.LUT R12, R12, 0xff, RZ, 0xc0, !PT ;  /* 0x000000ff0c0c7812 */ /* 0x000fe400078ec0ff */
[----:B------:R-:W-:Y:S02]  /*17360*/  IADD3 R3, R3, R229, R0 ;  /* 0x000000e503037210 */ /* 0x000fe40007ffe000 */
[----:B------:R-:W-:Y:S02]  /*17370*/  LOP3.LUT R5, R27, 0xff, RZ, 0xc0, !PT ;  /* 0x000000ff1b057812 */ /* 0x000fe400078ec0ff */
[----:B------:R-:W-:Y:S02]  /*17380*/  LOP3.LUT R6, R6, 0xff, RZ, 0xc0, !PT ;  /* 0x000000ff06067812 */ /* 0x000fe400078ec0ff */
[----:B------:R-:W-:-:S02]  /*17390*/  PRMT R35, R12, 0x7604, R7 ;  /* 0x000076040c237816 */ /* 0x000fc40000000007 */
[----:B------:R-:W-:Y:S02]  /*173a0*/  SHF.R.U32.HI R12, RZ, 0x8, R9 ;  /* 0x00000008ff0c7819 */ /* 0x000fe40000011609 */
[----:B------:R-:W-:Y:S02]  /*173b0*/  IADD3 R0, R16, R3, RZ ;  /* 0x0000000310007210 */ /* 0x000fe40007ffe0ff */
[----:B------:R-:W-:Y:S02]  /*173c0*/  PRMT R28, R6, 0x7604, R5 ;  /* 0x00007604061c7816 */ /* 0x000fe40000000005 */
[----:B------:R-:W-:Y:S02]  /*173d0*/  LOP3.LUT R3, R12, 0xff, RZ, 0xc0, !PT ;  /* 0x000000ff0c037812 */ /* 0x000fe400078ec0ff */
[----:B------:R-:W1:Y:S01]  /*173e0*/  LDS.128 R12, [R0+0x1e200] ;  /* 0x01e20000000c7984 */ /* 0x000e620000000c00 */
[----:B------:R-:W-:Y:S02]  /*173f0*/  SHF.R.U32.HI R32, RZ, 0x8, R10 ;  /* 0x00000008ff207819 */ /* 0x000fe4000001160a */
[----:B------:R-:W-:-:S02]  /*17400*/  LOP3.LUT R30, R9, 0xff, RZ, 0xc0, !PT ;  /* 0x000000ff091e7812 */ /* 0x000fc400078ec0ff */
[----:B------:R-:W-:Y:S02]  /*17410*/  LOP3.LUT R31, R10, 0xff, RZ, 0xc0, !PT ;  /* 0x000000ff0a1f7812 */ /* 0x000fe400078ec0ff */
[----:B------:R-:W-:Y:S02]  /*17420*/  LOP3.LUT R32, R32, 0xff, RZ, 0xc0, !PT ;  /* 0x000000ff20207812 */ /* 0x000fe400078ec0ff */
[----:B------:R-:W-:Y:S02]  /*17430*/  PRMT R30, R3, 0x7604, R30 ;  /* 0x00007604031e7816 */ /* 0x000fe4000000001e */
[----:B0-----:R-:W-:Y:S02]  /*17440*/  SHF.R.U32.HI R37, RZ, 0x10, R9 ;  /* 0x00000010ff257819 */ /* 0x001fe40000011609 */
[----:B------:R-:W-:Y:S02]  /*17450*/  SHF.R.U32.HI R3, RZ, 0x10, R25 ;  /* 0x00000010ff037819 */ /* 0x000fe40000011619 */
[----:B------:R-:W-:Y:S01]  /*17460*/  PRMT R39, R32, 0x7604, R31 ;  /* 0x0000760420277816 */ /* 0x000fe2000000001f */
[----:B------:R-:W-:Y:S01]  /*17470*/  IMAD.U32 R37, R37, 0x10000, RZ ;  /* 0x0001000025257824 */ /* 0x000fe200078e00ff */
[----:B------:R-:W-:Y:S01]  /*17480*/  SHF.R.U32.HI R31, RZ, 0x10, R27 ;  /* 0x00000010ff1f7819 */ /* 0x000fe2000001161b */
[----:B------:R-:W-:Y:S01]  /*17490*/  IMAD.U32 R3, R3, 0x10000, RZ ;  /* 0x0001000003037824 */ /* 0x000fe200078e00ff */
[----:B------:R-:W-:-:S02]  /*174a0*/  SHF.R.U32.HI R34, RZ, 0x8, R11 ;  /* 0x00000008ff227819 */ /* 0x000fc4000001160b */
[----:B------:R-:W-:Y:S01]  /*174b0*/  SHF.R.U32.HI R41, RZ, 0x10, R11 ;  /* 0x00000010ff297819 */ /* 0x000fe2000001160b */
[----:B------:R-:W-:Y:S01]  /*174c0*/  IMAD.U32 R31, R31, 0x10000, RZ ;  /* 0x000100001f1f7824 */ /* 0x000fe200078e00ff */
[----:B------:R-:W-:Y:S02]  /*174d0*/  LOP3.LUT R33, R11, 0xff, RZ, 0xc0, !PT ;  /* 0x000000ff0b217812 */ /* 0x000fe400078ec0ff */
[----:B------:R-:W-:Y:S01]  /*174e0*/  LOP3.LUT R34, R34, 0xff, RZ, 0xc0, !PT ;  /* 0x000000ff22227812 */ /* 0x000fe200078ec0ff */
[----:B------:R-:W-:Y:S01]  /*174f0*/  IMAD.U32 R41, R41, 0x10000, RZ ;  /* 0x0001000029297824 */ /* 0x000fe200078e00ff */
[----:B------:R-:W-:Y:S02]  /*17500*/  LOP3.LUT R37, R30, 0xff0000, R37, 0xf8, !PT ;  /* 0x00ff00001e257812 */ /* 0x000fe400078ef825 */
[----:B------:R-:W-:Y:S02]  /*17510*/  LOP3.LUT R3, R20, 0xff0000, R3, 0xf8, !PT ;  /* 0x00ff000014037812 */ /* 0x000fe400078ef803 */
[----:B------:R-:W-:-:S02]  /*17520*/  LOP3.LUT R21, R21, 0xff0000, R24, 0xf8, !PT ;  /* 0x00ff000015157812 */ /* 0x000fc400078ef818 */
[----:B------:R-:W-:Y:S02]  /*17530*/  PRMT R34, R34, 0x7604, R33 ;  /* 0x0000760422227816 */ /* 0x000fe40000000021 */
        /* <DEDUP_REMOVED lines=10> */
[----:B------:R-:W-:-:S02]  /*175e0*/  F2FP.F16.E4M3.UNPACK_B R35, R37 ;  /* 0x00000025ff23723e */ /* 0x000fc400020006ff */
[----:B------:R-:W-:Y:S02]  /*175f0*/  F2FP.F16.E4M3.UNPACK_B R33, R32 ;  /* 0x00000020ff21723e */ /* 0x000fe400020006ff */
[----:B------:R-:W-:Y:S01]  /*17600*/  LOP3.LUT R20, R29, 0xff000000, R26, 0xf8, !PT ;  /* 0xff0000001d147812 */ /* 0x000fe200078ef81a */
[----:B------:R-:W-:Y:S01]  /*17610*/  HADD2.F32 R38, -RZ, R35.H0_H0 ;  /* 0x20000023ff267230 */ /* 0x000fe20000004100 */
[----:B------:R-:W-:Y:S02]  /*17620*/  LOP3.LUT R8, R39, 0xff000000, R10, 0xf8, !PT ;  /* 0xff00000027087812 */ /* 0x000fe400078ef80a */
[----:B------:R-:W-:Y:S02]  /*17630*/  LOP3.LUT R40, R41, 0xff000000, R11, 0xf8, !PT ;  /* 0xff00000029287812 */ /* 0x000fe400078ef80b */
[----:B-1----:R-:W-:Y:S02]  /*17640*/  F2FP.F16.E4M3.UNPACK_B R27, R13.H1 ;  /* 0x0000000dff1b723e */ /* 0x002fe400030006ff */
[----:B------:R-:W-:-:S02]  /*17650*/  F2FP.F16.E4M3.UNPACK_B R29, R15 ;  /* 0x0000000fff1d723e */ /* 0x000fc400020006ff */
[----:B------:R-:W-:Y:S02]  /*17660*/  F2FP.F16.E4M3.UNPACK_B R30, R15.H1 ;  /* 0x0000000fff1e723e */ /* 0x000fe400030006ff */
[----:B------:R-:W-:Y:S02]  /*17670*/  F2FP.F16.E4M3.UNPACK_B R15, R12.H1 ;  /* 0x0000000cff0f723e */ /* 0x000fe400030006ff */
[----:B------:R-:W-:Y:S02]  /*17680*/  F2FP.F16.E4M3.UNPACK_B R37, R37.H1 ;  /* 0x00000025ff25723e */ /* 0x000fe400030006ff */
[----:B------:R-:W-:Y:S02]  /*17690*/  F2FP.F16.E4M3.UNPACK_B R32, R32.H1 ;  /* 0x00000020ff20723e */ /* 0x000fe400030006ff */
[----:B------:R-:W-:Y:S01]  /*176a0*/  F2FP.F16.E4M3.UNPACK_B R28, R14.H1 ;  /* 0x0000000eff1c723e */ /* 0x000fe200030006ff */
[----:B------:R-:W-:Y:S01]  /*176b0*/  HADD2.F32 R41, -RZ, R37.H0_H0 ;  /* 0x20000025ff297230 */ /* 0x000fe20000004100 */
[----:B--2---:R-:W0:Y:S02]  /*176c0*/  LDS.128 R4, [R53+0x1e200] ;  /* 0x01e2000035047984 */ /* 0x004e240000000c00 */
[----:B0-----:R-:W-:-:S02]  /*176d0*/  F2FP.F16.E4M3.UNPACK_B R3, R6 ;  /* 0x00000006ff03723e */ /* 0x001fc400020006ff */
[----:B------:R-:W-:Y:S02]  /*176e0*/  F2FP.F16.E4M3.UNPACK_B R24, R6.H1 ;  /* 0x00000006ff18723e */ /* 0x000fe400030006ff */
[----:B------:R-:W-:Y:S02]  /*176f0*/  F2FP.F16.E4M3.UNPACK_B R6, R13 ;  /* 0x0000000dff06723e */ /* 0x000fe400020006ff */
[-C--:B------:R-:W-:Y:S02]  /*17700*/  F2FP.F16.E4M3.UNPACK_B R25, R7.reuse ;  /* 0x00000007ff19723e */ /* 0x080fe400020006ff */
[----:B------:R-:W-:Y:S02]  /*17710*/  F2FP.F16.E4M3.UNPACK_B R26, R7.H1 ;  /* 0x00000007ff1a723e */ /* 0x000fe400030006ff */
[----:B------:R-:W-:Y:S02]  /*17720*/  F2FP.F16.E4M3.UNPACK_B R10, R5 ;  /* 0x00000005ff0a723e */ /* 0x000fe400020006ff */
[----:B------:R-:W-:-:S02]  /*17730*/  F2FP.F16.E4M3.UNPACK_B R7, R4 ;  /* 0x00000004ff07723e */ /* 0x000fc400020006ff */
[----:B------:R-:W-:Y:S01]  /*17740*/  F2FP.F16.E4M3.UNPACK_B R11, R4.H1 ;  /* 0x00000004ff0b723e */ /* 0x000fe200030006ff */
[----:B------:R-:W-:Y:S01]  /*17750*/  HADD2.F32 R4, -RZ, R6.H0_H0 ;  /* 0x20000006ff047230 */ /* 0x000fe20000004100 */
[----:B------:R-:W-:Y:S01]  /*17760*/  F2FP.F16.E4M3.UNPACK_B R21, R5.H1 ;  /* 0x00000005ff15723e */ /* 0x000fe200030006ff */
[--C-:B------:R-:W-:Y:S01]  /*17770*/  HADD2.F32 R5, -RZ, R33.reuse.H0_H0 ;  /* 0x20000021ff057230 */ /* 0x100fe20000004100 */
[----:B------:R-:W-:Y:S01]  /*17780*/  F2FP.F16.E4M3.UNPACK_B R13, R12 ;  /* 0x0000000cff0d723e */ /* 0x000fe200020006ff */
[----:B------:R-:W-:Y:S02]  /*17790*/  HADD2.F32 R9, -RZ, R10.H0_H0 ;  /* 0x2000000aff097230 */ /* 0x000fe40000004100 */
[C---:B------:R-:W-:Y:S01]  /*177a0*/  FMUL.FTZ R12, R4.reuse, R38 ;  /* 0x00000026040c7220 */ /* 0x040fe20000410000 */
[----:B------:R-:W-:Y:S02]  /*177b0*/  HADD2.F32 R6, -RZ, R6.H1_H1 ;  /* 0x30000006ff067230 */ /* 0x000fe40000004100 */
[----:B------:R-:W-:Y:S01]  /*177c0*/  FMUL.FTZ R39, R4, R5 ;  /* 0x0000000504277220 */ /* 0x000fe20000410000 */
[----:B------:R-:W-:-:S02]  /*177d0*/  HADD2.F32 R33, -RZ, R33.H1_H1 ;  /* 0x30000021ff217230 */ /* 0x000fc40000004100 */
[C---:B------:R-:W-:Y:S01]  /*177e0*/  FFMA.FTZ R5, R9.reuse, R5, -R12 ;  /* 0x0000000509057223 */ /* 0x040fe2000001080c */
[----:B------:R-:W-:Y:S01]  /*177f0*/  F2FP.F16.E4M3.UNPACK_B R4, R14 ;  /* 0x0000000eff04723e */ /* 0x000fe200020006ff */
[----:B------:R-:W-:Y:S01]  /*17800*/  FFMA.FTZ R9, R9, R38, R39 ;  /* 0x0000002609097223 */ /* 0x000fe20000010027 */
[----:B------:R-:W-:Y:S02]  /*17810*/  HADD2.F32 R39, -RZ, R35.H1_H1 ;  /* 0x30000023ff277230 */ /* 0x000fe40000004100 */
[C---:B------:R-:W-:Y:S01]  /*17820*/  FMUL.FTZ R38, R6.reuse, R33 ;  /* 0x0000002106267220 */ /* 0x040fe20000410000 */
[----:B------:R-:W-:Y:S02]  /*17830*/  HADD2.F32 R10, -RZ, R10.H1_H1 ;  /* 0x3000000aff0a7230 */ /* 0x000fe40000004100 */
[----:B------:R-:W-:Y:S02]  /*17840*/  HADD2.F32 R14, -RZ, R27.H0_H0 ;  /* 0x2000001bff0e7230 */ /* 0x000fe40000004100 */
[----:B------:R-:W-:Y:S01]  /*17850*/  FMUL.FTZ R43, R6, R39 ;  /* 0x00000027062b7220 */ /* 0x000fe20000410000 */
[----:B------:R-:W-:-:S02]  /*17860*/  HADD2.F32 R35, -RZ, R32.H0_H0 ;  /* 0x20000020ff237230 */ /* 0x000fc40000004100 */
[----:B------:R-:W-:Y:S02]  /*17870*/  HADD2.F32 R12, -RZ, R21.H0_H0 ;  /* 0x20000015ff0c7230 */ /* 0x000fe40000004100 */
[----:B------:R-:W-:Y:S01]  /*17880*/  FFMA.FTZ R6, R10, R33, -R43 ;  /* 0x000000210a067223 */ /* 0x000fe2000001082b */
[----:B------:R-:W-:Y:S01]  /*17890*/  FMUL.FTZ R45, R14, R41 ;  /* 0x000000290e2d7220 */ /* 0x000fe20000410000 */
[----:B------:R-:W-:Y:S01]  /*178a0*/  FFMA.FTZ R10, R10, R39, R38 ;  /* 0x000000270a0a7223 */ /* 0x000fe20000010026 */
[----:B------:R-:W-:Y:S01]  /*178b0*/  FMUL.FTZ R14, R14, R35 ;  /* 0x000000230e0e7220 */ /* 0x000fe20000410000 */
[----:B------:R-:W-:Y:S01]  /*178c0*/  F2FP.F16.E4M3.UNPACK_B R39, R40 ;  /* 0x00000028ff27723e */ /* 0x000fe200020006ff */
[----:B------:R-:W-:Y:S01]  /*178d0*/  HADD2.F32 R38, -RZ, R37.H1_H1 ;  /* 0x30000025ff267230 */ /* 0x000fe20000004100 */
[----:B------:R-:W-:Y:S01]  /*178e0*/  F2FP.F16.E4M3.UNPACK_B R33, R34 ;  /* 0x00000022ff21723e */ /* 0x000fe200020006ff */
[----:B------:R-:W-:Y:S02]  /*178f0*/  HADD2.F32 R27, -RZ, R27.H1_H1 ;  /* 0x3000001bff1b7230 */ /* 0x000fe40000004100 */
[----:B------:R-:W-:Y:S01]  /*17900*/  FFMA.FTZ R41, R12, R41, R14 ;  /* 0x000000290c297223 */ /* 0x000fe2000001000e */
[----:B------:R-:W-:-:S02]  /*17910*/  HADD2.F32 R32, -RZ, R32.H1_H1 ;  /* 0x30000020ff207230 */ /* 0x000fc40000004100 */
[----:B------:R-:W-:Y:S01]  /*17920*/  FFMA.FTZ R45, R12, R35, -R45 ;  /* 0x000000230c2d7223 */ /* 0x000fe2000001082d */
[----:B------:R-:W-:Y:S02]  /*17930*/  HADD2.F32 R37, -RZ, R39.H0_H0 ;  /* 0x20000027ff257230 */ /* 0x000fe40000004100 */
[C---:B------:R-:W-:Y:S01]  /*17940*/  FMUL.FTZ R42, R27.reuse, R38 ;  /* 0x000000261b2a7220 */ /* 0x040fe20000410000 */
[----:B------:R-:W-:Y:S02]  /*17950*/  HADD2.F32 R14, -RZ, R29.H0_H0 ;  /* 0x2000001dff0e7230 */ /* 0x000fe40000004100 */
[----:B------:R-:W-:Y:S01]  /*17960*/  FMUL.FTZ R27, R27, R32 ;  /* 0x000000201b1b7220 */ /* 0x000fe20000410000 */
[----:B------:R-:W-:Y:S01]  /*17970*/  HADD2.F32 R35, -RZ, R33.H0_H0 ;  /* 0x20000021ff237230 */ /* 0x000fe20000004100 */
[----:B------:R-:W-:Y:S01]  /*17980*/  F2FP.F16.E4M3.UNPACK_B R40, R40.H1 ;  /* 0x00000028ff28723e */ /* 0x000fe200030006ff */
[----:B------:R-:W-:Y:S02]  /*17990*/  HADD2.F32 R21, -RZ, R21.H1_H1 ;  /* 0x30000015ff157230 */ /* 0x000fe40000004100 */
[----:B------:R-:W-:Y:S01]  /*179a0*/  FMUL.FTZ R43, R14, R37 ;  /* 0x000000250e2b7220 */ /* 0x000fe20000410000 */
[----:B------:R-:W-:-:S02]  /*179b0*/  HADD2.F32 R12, -RZ, R25.H0_H0 ;  /* 0x20000019ff0c7230 */ /* 0x000fc40000004100 */
[----:B------:R-:W-:Y:S01]  /*179c0*/  FMUL.FTZ R14, R14, R35 ;  /* 0x000000230e0e7220 */ /* 0x000fe20000410000 */
[----:B------:R-:W-:Y:S02]  /*179d0*/  HADD2.F32 R29, -RZ, R29.H1_H1 ;  /* 0x3000001dff1d7230 */ /* 0x000fe40000004100 */
[C---:B------:R-:W-:Y:S01]  /*179e0*/  FFMA.FTZ R46, R21.reuse, R38, R27 ;  /* 0x00000026152e7223 */ /* 0x040fe2000001001b */
[----:B------:R-:W-:Y:S01]  /*179f0*/  FFMA.FTZ R42, R21, R32, -R42 ;  /* 0x00000020152a7223 */ /* 0x000fe2000001082a */
[----:B------:R-:W-:Y:S02]  /*17a00*/  HADD2.F32 R38, -RZ, R39.H1_H1 ;  /* 0x30000027ff267230 */ /* 0x000fe40000004100 */
[----:B------:R-:W-:Y:S01]  /*17a10*/  FFMA.FTZ R47, R12, R37, R14 ;  /* 0x000000250c2f7223 */ /* 0x000fe2000001000e */
[----:B------:R-:W-:Y:S01]  /*17a20*/  HADD2.F32 R32, -RZ, R33.H1_H1 ;  /* 0x30000021ff207230 */ /* 0x000fe20000004100 */
[----:B------:R-:W-:Y:S01]  /*17a30*/  F2FP.F16.E4M3.UNPACK_B R34, R34.H1 ;  /* 0x00000022ff22723e */ /* 0x000fe200030006ff */
[----:B------:R-:W-:-:S02]  /*17a40*/  HADD2.F32 R27, -RZ, R40.H0_H0 ;  /* 0x20000028ff1b7230 */ /* 0x000fc40000004100 */
[----:B------:R-:W-:Y:S01]  /*17a50*/  FFMA.FTZ R43, R12, R35, -R43 ;  /* 0x000000230c2b7223 */ /* 0x000fe2000001082b */
[----:B------:R-:W-:Y:S02]  /*17a60*/  HADD2.F32 R14, -RZ, R30.H0_H0 ;  /* 0x2000001eff0e7230 */ /* 0x000fe40000004100 */
[C---:B------:R-:W-:Y:S01]  /*17a70*/  FMUL.FTZ R48, R29.reuse, R38 ;  /* 0x000000261d307220 */ /* 0x040fe20000410000 */
[----:B------:R-:W-:Y:S02]  /*17a80*/  HADD2.F32 R25, -RZ, R25.H1_H1 ;  /* 0x30000019ff197230 */ /* 0x000fe40000004100 */
[----:B------:R-:W-:Y:S01]  /*17a90*/  FMUL.FTZ R29, R29, R32 ;  /* 0x000000201d1d7220 */ /* 0x000fe20000410000 */
[----:B------:R-:W-:Y:S02]  /*17aa0*/  HADD2.F32 R21, -RZ, R34.H0_H0 ;  /* 0x20000022ff157230 */ /* 0x000fe40000004100 */
[----:B------:R-:W-:Y:S01]  /*17ab0*/  FMUL.FTZ R33, R14, R27 ;  /* 0x0000001b0e217220 */ /* 0x000fe20000410000 */
[----:B------:R-:W-:-:S02]  /*17ac0*/  HADD2.F32 R12, -RZ, R26.H0_H0 ;  /* 0x2000001aff0c7230 */ /* 0x000fc40000004100 */
[C---:B------:R-:W-:Y:S01]  /*17ad0*/  FFMA.FTZ R50, R25.reuse, R38, R29 ;  /* 0x0000002619327223 */ /* 0x040fe2000001001d */
[----:B------:R-:W-:Y:S01]  /*17ae0*/  F2FP.F16.E4M3.UNPACK_B R29, R36.H1 ;  /* 0x00000024ff1d723e */ /* 0x000fe200030006ff */
[-C--:B------:R-:W-:Y:S01]  /*17af0*/  FMUL.FTZ R14, R14, R21.reuse ;  /* 0x000000150e0e7220 */ /* 0x080fe20000410000 */
[----:B------:R-:W-:Y:S02]  /*17b00*/  HADD2.F32 R35, -RZ, R40.H1_H1 ;  /* 0x30000028ff237230 */ /* 0x000fe40000004100 */
[C---:B------:R-:W-:Y:S01]  /*17b10*/  FFMA.FTZ R39, R12.reuse, R21, -R33 ;  /* 0x000000150c277223 */ /* 0x040fe20000010821 */
[----:B------:R-:W-:Y:S01]  /*17b20*/  F2FP.F16.E4M3.UNPACK_B R21, R31.H1 ;  /* 0x0000001fff15723e */ /* 0x000fe200030006ff */
[----:B------:R-:W-:Y:S01]  /*17b30*/  FFMA.FTZ R49, R12, R27, R14 ;  /* 0x0000001b0c317223 */ /* 0x000fe2000001000e */
[----:B------:R-:W-:Y:S02]  /*17b40*/  HADD2.F32 R30, -RZ, R30.H1_H1 ;  /* 0x3000001eff1e7230 */ /* 0x000fe40000004100 */
[----:B------:R-:W-:Y:S01]  /*17b50*/  FFMA.FTZ R48, R25, R32, -R48 ;  /* 0x0000002019307223 */ /* 0x000fe20000010830 */
[----:B------:R-:W-:Y:S01]  /*17b60*/  HADD2.F32 R27, -RZ, R34.H1_H1 ;  /* 0x30000022ff1b7230 */ /* 0x000fe20000004100 */
[----:B------:R-:W-:Y:S01]  /*17b70*/  F2FP.F16.E4M3.UNPACK_B R36, R36 ;  /* 0x00000024ff24723e */ /* 0x000fe200020006ff */
[----:B------:R-:W-:-:S02]  /*17b80*/  HADD2.F32 R33, -RZ, R29.H0_H0 ;  /* 0x2000001dff217230 */ /* 0x000fc40000004100 */
[C---:B------:R-:W-:Y:S01]  /*17b90*/  FMUL.FTZ R51, R30.reuse, R35 ;  /* 0x000000231e337220 */ /* 0x040fe20000410000 */
[----:B------:R-:W-:Y:S02]  /*17ba0*/  HADD2.F32 R14, -RZ, R15.H0_H0 ;  /* 0x2000000fff0e7230 */ /* 0x000fe40000004100 */
[----:B------:R-:W-:Y:S01]  /*17bb0*/  FMUL.FTZ R30, R30, R27 ;  /* 0x0000001b1e1e7220 */ /* 0x000fe20000410000 */
[----:B------:R-:W-:Y:S01]  /*17bc0*/  HADD2.F32 R25, -RZ, R21.H0_H0 ;  /* 0x20000015ff197230 */ /* 0x000fe20000004100 */
        /* <DEDUP_REMOVED lines=17> */
[--C-:B------:R-:W-:Y:S02]  /*17ce0*/  HADD2.F32 R15, -RZ, R36.reuse.H0_H0 ;  /* 0x20000024ff0f7230 */ /* 0x100fe40000004100 */
        /* <DEDUP_REMOVED lines=8> */
[----:B------:R-:W-:Y:S01]  /*17d70*/  FFMA.FTZ R25, R11, R14, -R26 ;  /* 0x0000000e0b197223 */ /* 0x000fe2000001081a */
[----:B------:R-:W-:Y:S01]  /*17d80*/  HADD2.F32 R12, -RZ, R31.H1_H1 ;  /* 0x3000001fff0c7230 */ /* 0x000fe20000004100 */
[----:B------:R-:W-:Y:S01]  /*17d90*/  F2FP.F16.E4M3.UNPACK_B R21, R8.H1 ;  /* 0x00000008ff15723e */ /* 0x000fe200030006ff */
[----:B------:R-:W-:Y:S02]  /*17da0*/  HADD2.F32 R7, -RZ, R7.H1_H1 ;  /* 0x30000007ff077230 */ /* 0x000fe40000004100 */
[----:B------:R-:W-:Y:S01]  /*17db0*/  FMUL.FTZ R26, R13, R36 ;  /* 0x000000240d1a7220 */ /* 0x000fe20000410000 */
[----:B------:R-:W-:Y:S01]  /*17dc0*/  F2FP.F16.E4M3.UNPACK_B R14, R20.H1 ;  /* 0x00000014ff0e723e */ /* 0x000fe200030006ff */
[----:B------:R-:W-:Y:S01]  /*17dd0*/  FFMA.FTZ R30, R11, R15, R30 ;  /* 0x0000000f0b1e7223 */ /* 0x000fe2000001001e */
[-C--:B------:R-:W-:Y:S01]  /*17de0*/  FMUL.FTZ R13, R13, R12.reuse ;  /* 0x0000000c0d0d7220 */ /* 0x080fe20000410000 */
[----:B------:R-:W-:Y:S01]  /*17df0*/  FFMA.FTZ R32, R7, R12, -R26 ;  /* 0x0000000c07207223 */ /* 0x000fe2000001081a */
[----:B------:R-:W-:Y:S01]  /*17e00*/  HADD2.F32 R26, -RZ, R21.H0_H0 ;  /* 0x20000015ff1a7230 */ /* 0x000fe20000004100 */
[----:B------:R-:W-:Y:S01]  /*17e10*/  F2FP.F16.E4M3.UNPACK_B R8, R8 ;  /* 0x00000008ff08723e */ /* 0x000fe200020006ff */
[----:B------:R-:W-:-:S02]  /*17e20*/  HADD2.F32 R11, -RZ, R28.H0_H0 ;  /* 0x2000001cff0b7230 */ /* 0x000fc40000004100 */
[----:B------:R-:W-:Y:S01]  /*17e30*/  FFMA.FTZ R15, R7, R36, R13 ;  /* 0x00000024070f7223 */ /* 0x000fe2000001000d */
[----:B------:R-:W-:Y:S01]  /*17e40*/  HADD2.F32 R12, -RZ, R14.H0_H0 ;  /* 0x2000000eff0c7230 */ /* 0x000fe20000004100 */
[----:B------:R-:W-:Y:S01]  /*17e50*/  F2FP.F16.E4M3.UNPACK_B R20, R20 ;  /* 0x00000014ff14723e */ /* 0x000fe200020006ff */
        /* <DEDUP_REMOVED lines=10> */
[----:B------:R-:W-:Y:S01]  /*17f00*/  F2FP.SATFINITE.E4M3.F32.PACK_AB_MERGE_C R5, R6, R5, R42 ;  /* 0x000000050605723e */ /* 0x000fe2000480702a */
[C---:B------:R-:W-:Y:S01]  /*17f10*/  FFMA.FTZ R36, R7.reuse, R26, R36 ;  /* 0x0000001a07247223 */ /* 0x040fe20000010024 */
[----:B------:R-:W-:Y:S01]  /*17f20*/  FFMA.FTZ R27, R7, R12, -R14 ;  /* 0x0000000c071b7223 */ /* 0x000fe2000001080e */
[C---:B------:R-:W-:Y:S01]  /*17f30*/  FFMA.FTZ R26, R24.reuse, R13, -R11 ;  /* 0x0000000d181a7223 */ /* 0x040fe2000001080b */
[----:B------:R-:W-:Y:S02]  /*17f40*/  HADD2.F32 R12, -RZ, R8.H0_H0 ;  /* 0x20000008ff0c7230 */ /* 0x000fe40000004100 */
[----:B------:R-:W-:Y:S01]  /*17f50*/  FFMA.FTZ R29, R24, R21, R28 ;  /* 0x00000015181d7223 */ /* 0x000fe2000001001c */
[----:B------:R-:W-:Y:S01]  /*17f60*/  HADD2.F32 R7, -RZ, R4.H0_H0 ;  /* 0x20000004ff077230 */ /* 0x000fe20000004100 */
[----:B------:R-:W-:Y:S01]  /*17f70*/  F2FP.SATFINITE.E4M3.F32.PACK_AB_MERGE_C R9, R10, R9, R41 ;  /* 0x000000090a09723e */ /* 0x000fe20004807029 */
[----:B------:R-:W-:Y:S01]  /*17f80*/  HADD2.F32 R13, -RZ, R8.H1_H1 ;  /* 0x30000008ff0d7230 */ /* 0x000fe20000004100 */
[----:B------:R-:W-:Y:S01]  /*17f90*/  F2FP.SATFINITE.E4M3.F32.PACK_AB_MERGE_C R26, R26, R27, RZ ;  /* 0x0000001b1a1a723e */ /* 0x000fe200048070ff */
[----:B------:R-:W-:-:S02]  /*17fa0*/  HADD2.F32 R11, -RZ, R20.H0_H0 ;  /* 0x20000014ff0b7230 */ /* 0x000fc40000004100 */
[----:B------:R-:W-:Y:S01]  /*17fb0*/  FMUL.FTZ R21, R7, R12 ;  /* 0x0000000c07157220 */ /* 0x000fe20000410000 */
[----:B------:R-:W-:Y:S01]  /*17fc0*/  HADD2.F32 R8, -RZ, R4.H1_H1 ;  /* 0x30000004ff087230 */ /* 0x000fe20000004100 */
[----:B------:R-:W-:Y:S01]  /*17fd0*/  F2FP.SATFINITE.E4M3.F32.PACK_AB_MERGE_C R29, R29, R36, RZ ;  /* 0x000000241d1d723e */ /* 0x000fe200048070ff */
[----:B------:R-:W-:Y:S02]  /*17fe0*/  HADD2.F32 R20, -RZ, R20.H1_H1 ;  /* 0x30000014ff147230 */ /* 0x000fe40000004100 */
[----:B------:R-:W-:Y:S01]  /*17ff0*/  FMUL.FTZ R7, R7, R11 ;  /* 0x0000000b07077220 */ /* 0x000fe20000410000 */
[--C-:B------:R-:W-:Y:S02]  /*18000*/  HADD2.F32 R4, -RZ, R3.reuse.H0_H0 ;  /* 0x20000003ff047230 */ /* 0x100fe40000004100 */
[C---:B------:R-:W-:Y:S01]  /*18010*/  FMUL.FTZ R14, R8.reuse, R13 ;  /* 0x0000000d080e7220 */ /* 0x040fe20000410000 */
[----:B------:R-:W-:Y:S02]  /*18020*/  HADD2.F32 R3, -RZ, R3.H1_H1 ;  /* 0x30000003ff037230 */ /* 0x000fe40000004100 */
        /* <DEDUP_REMOVED lines=13> */
[----:B------:R-:W-:Y:S01]  /*18100*/  F2FP.SATFINITE.E4M3.F32.PACK_AB_MERGE_C R8, R15, R30, R8 ;  /* 0x0000001e0f08723e */ /* 0x000fe20004807008 */
[----:B------:R0:W-:Y:S01]  /*18110*/  STS.128 [R53+0x1e200], R4 ;  /* 0x01e2000435007388 */ /* 0x0001e20000000c00 */
[----:B------:R-:W-:-:S05]  /*18120*/  F2FP.SATFINITE.E4M3.F32.PACK_AB_MERGE_C R10, R3, R12, R29 ;  /* 0x0000000c030a723e */ /* 0x000fca000480701d */
[----:B------:R0:W-:Y:S02]  /*18130*/  STS.128 [R0+0x1e200], R8 ;  /* 0x01e2000800007388 */ /* 0x0001e40000000c00 */
.L_x_3592:
[----:B------:R-:W-:Y:S05]  /*18140*/  BSYNC B0 ;  /* 0x0000000000007941 */ /* 0x000fea0003800000 */
.L_x_3585:
        /* <DEDUP_REMOVED lines=8> */
.L_x_3583:
[----:B0--34-:R-:W-:-:S05]  /*181d0*/  IMAD.U32 R0, RZ, RZ, UR53 ;  /* 0x00000035ff007e24 */ /* 0x019fca000f8e00ff */
[----:B------:R-:W-:-:S13]  /*181e0*/  ISETP.NE.AND P0, PT, R0, 0x3, PT ;  /* 0x000000030000780c */ /* 0x000fda0003f05270 */
[----:B------:R-:W-:Y:S05]  /*181f0*/  @!P0 BRA `(.L_x_3612) ;  /* 0x0000000000048947 */ /* 0x000fea0003800000 */
[----:B------:R-:W-:Y:S01]  /*18200*/  BPT.TRAP 0x1 ;  /* 0x000000040000795c */ /* 0x000fe20000300000 */
.L_x_3612:
[----:B------:R-:W-:Y:S01]  /*18210*/  IMAD R0, R152, 0x8, R16 ;  /* 0x0000000898007824 */ /* 0x000fe200078e0210 */
[----:B-1----:R-:W-:-:S04]  /*18220*/  SHF.L.U32 R3, R230, 0x1f, RZ ;  /* 0x0000001fe6037819 */ /* 0x002fc800000006ff */
[----:B------:R0:W1:Y:S01]  /*18230*/  SYNCS.PHASECHK.TRANS64.TRYWAIT P2, [R0+URZ+0x33430], R3 ;  /* 0x03343003000075a7 */ /* 0x000062000804017f */
[----:B------:R-:W-:Y:S05]  /*18240*/  @!P0 BRA `(.L_x_3613) ;  /* 0x0000000000048947 */ /* 0x000fea0003800000 */
[----:B------:R-:W-:Y:S01]  /*18250*/  BPT.TRAP 0x1 ;  /* 0x000000040000795c */ /* 0x000fe20000300000 */
.L_x_3613:
[----:B-----5:R-:W3:Y:S01]  /*18260*/  S2R R4, SR_TID.X ;  /* 0x0000000000047919 */ /* 0x020ee20000002100 */
[----:B------:R-:W-:Y:S02]  /*18270*/  MOV R25, RZ ;  /* 0x000000ff00197202 */ /* 0x000fe40000000f00 */
[----:B---3--:R-:W-:-:S04]  /*18280*/  LOP3.LUT R4, R4, 0x7f, RZ, 0xc0, !PT ;  /* 0x0000007f04047812 */ /* 0x008fc800078ec0ff */
[----:B------:R-:W-:Y:S01]  /*18290*/  ISETP.NE.AND P1, PT, R4, RZ, PT ;  /* 0x000000ff0400720c */ /* 0x000fe20003f25270 */
[----:B-1----:R-:W-:-:S12]  /*182a0*/  @P2 BRA `(.L_x_3614) ;  /* 0x0000000000082947 */ /* 0x002fd80003800000 */
[----:B------:R-:W1:Y:S02]  /*182b0*/  SYNCS.PHASECHK.TRANS64.TRYWAIT P2, [R0+URZ+0x33430], R3 ;  /* 0x03343003000075a7 */ /* 0x000e64000804017f */
[----:B-1----:R-:W-:Y:S05]  /*182c0*/  @!P2 BRA `(.L_x_3615) ;  /* 0x0000017000c8a947 */ /* 0x002fea0003800000 */
.L_x_3614:
[----:B------:R-:W-:Y:S05]  /*182d0*/  WARPSYNC.ALL ;  /* 0x0000000000007948 */ /* 0x000fea0003800000 */
[----:B01----:R-:W-:Y:S01]  /*182e0*/  VIADD R3, R16, 0x24200 ;  /* 0x0002420010037836 */ /* 0x003fe20000000000 */
[----:B------:R-:W-:Y:S01]  /*182f0*/  R2UR UR32, R44 ;  /* 0x000000002c2072ca */ /* 0x000fe200000e0000 */
[----:B------:R-:W-:Y:S01]  /*18300*/  IMAD.MOV.U32 R5, RZ, RZ, -0x7fffffe0 ;  /* 0x80000020ff057424 */ /* 0x000fe200078e00ff */
[----:B------:R-:W-:Y:S01]  /*18310*/  WARPGROUP.ARRIVE ;  /* 0x00000000000079c5 */ /* 0x000fe20000000000 */
[----:B------:R-:W-:Y:S01]  /*18320*/  UMOV UR29, 0x80000020 ;  /* 0x80000020001d7882 */ /* 0x000fe20000000000 */
[----:B------:R-:W-:Y:S01]  /*18330*/  SHF.R.U32.HI R3, RZ, 0x4, R3 ;  /* 0x00000004ff037819 */ /* 0x000fe20000011603 */
[----:B------:R-:W-:Y:S01]  /*18340*/  IMAD.MOV.U32 R7, RZ, RZ, -0x7fffffe0 ;  /* 0x80000020ff077424 */ /* 0x000fe200078e00ff */
[----:B------:R-:W-:Y:S01]  /*18350*/  MOV R9, 0x80000020 ;  /* 0x8000002000097802 */ /* 0x000fe20000000f00 */
[----:B------:R-:W-:Y:S01]  /*18360*/  IMAD.MOV.U32 R11, RZ, RZ, -0x7fffffe0 ;  /* 0x80000020ff0b7424 */ /* 0x000fe200078e00ff */
[----:B------:R-:W-:Y:S01]  /*18370*/  LOP3.LUT R3, R3, 0x3fff, RZ, 0xc0, !PT ;  /* 0x00003fff03037812 */ /* 0x000fe200078ec0ff */
[----:B------:R-:W-:Y:S01]  /*18380*/  UMOV UR49, 0x80000020 ;  /* 0x8000002000317882 */ /* 0x000fe20000000000 */
[----:B------:R-:W3:Y:S01]  /*18390*/  LDL R108, [R1] ;  /* 0x00000000016c7983 */ /* 0x000ee20000100800 */
[----:B------:R-:W-:Y:S01]  /*183a0*/  R2UR UR31, R5 ;  /* 0x00000000051f72ca */ /* 0x000fe200000e0000 */
[----:B------:R-:W-:Y:S01]  /*183b0*/  UMOV UR5, UR29 ;  /* 0x0000001d00057c82 */ /* 0x000fe20008000000 */
[----:B--2---:R-:W-:Y:S01]  /*183c0*/  LOP3.LUT R14, R3, 0x10000, RZ, 0xfc, !PT ;  /* 0x00010000030e7812 */ /* 0x004fe200078efcff */
[----:B------:R-:W-:Y:S01]  /*183d0*/  ULOP3.LUT UR32, UR32, 0x10000, URZ, 0xfc, !UPT ;  /* 0x0001000020207892 */ /* 0x000fe2000f8efc3f */
[----:B------:R-:W-:Y:S01]  /*183e0*/  R2UR UR7, R9 ;  /* 0x00000000090772ca */ /* 0x000fe200000e0000 */
[----:B------:R-:W-:Y:S01]  /*183f0*/  UMOV UR9, UR29 ;  /* 0x0000001d00097c82 */ /* 0x000fe20008000000 */
[----:B------:R-:W-:Y:S01]  /*18400*/  IMAD.MOV.U32 R9, RZ, RZ, -0x7fffffe0 ;  /* 0x80000020ff097424 */ /* 0x000fe200078e00ff */
[----:B------:R-:W-:Y:S01]  /*18410*/  UMOV UR13, UR29 ;  /* 0x0000001d000d7c82 */ /* 0x000fe20008000000 */
[----:B------:R-:W-:Y:S01]  /*18420*/  IMAD R4, R152, 0x780, R14 ;  /* 0x0000078098047824 */ /* 0x000fe200078e020e */
[----:B------:R-:W-:Y:S01]  /*18430*/  R2UR UR51, R11 ;  /* 0x000000000b3372ca */ /* 0x000fe200000e0000 */
[----:B------:R-:W-:Y:S01]  /*18440*/  UMOV UR28, UR32 ;  /* 0x00000020001c7c82 */ /* 0x000fe20008000000 */
[----:B------:R-:W-:Y:S01]  /*18450*/  R2UR UR15, R9 ;  /* 0x00000000090f72ca */ /* 0x000fe200000e0000 */
[C---:B------:R-:W-:Y:S01]  /*18460*/  VIADD R6, R4.reuse, 0x80 ;  /* 0x0000008004067836 */ /* 0x040fe20000000000 */
[C---:B------:R-:W-:Y:S01]  /*18470*/  R2UR UR30, R4.reuse ;  /* 0x00000000041e72ca */ /* 0x040fe200000e0000 */
[C---:B------:R-:W-:Y:S01]  /*18480*/  VIADD R8, R4.reuse, 0x100 ;  /* 0x0000010004087836 */ /* 0x040fe20000000000 */
[----:B------:R-:W-:Y:S01]  /*18490*/  UMOV UR4, UR28 ;  /* 0x0000001c00047c82 */ /* 0x000fe20008000000 */
[----:B------:R-:W-:Y:S01]  /*184a0*/  UMOV UR8, UR28 ;  /* 0x0000001c00087c82 */ /* 0x000fe20008000000 */
[----:B------:R-:W-:Y:S01]  /*184b0*/  UMOV UR12, UR28 ;  /* 0x0000001c000c7c82 */ /* 0x000fe20008000000 */
[----:B------:R-:W-:Y:S01]  /*184c0*/  VIADD R10, R4, 0x2 ;  /* 0x00000002040a7836 */ /* 0x000fe20000000000 */
[----:B------:R-:W-:Y:S01]  /*184d0*/  R2UR UR6, R8 ;  /* 0x00000000080672ca */ /* 0x000fe200000e0000 */
[----:B------:R-:W-:Y:S01]  /*184e0*/  VIADD R8, R4, 0x200 ;  /* 0x0000020004087836 */ /* 0x000fe20000000000 */
[----:B------:R-:W-:Y:S01]  /*184f0*/  UIADD3 UR48, UR32, 0x2, URZ ;  /* 0x0000000220307890 */ /* 0x000fe2000fffe03f */
[----:B------:R-:W-:Y:S01]  /*18500*/  IMAD.MOV.U32 R9, RZ, RZ, -0x7fffffe0 ;  /* 0x80000020ff097424 */ /* 0x000fe200078e00ff */
[----:B------:R-:W-:Y:S01]  /*18510*/  R2UR UR50, R10 ;  /* 0x000000000a3272ca */ /* 0x000fe200000e0000 */
[----:B------:R-:W-:Y:S01]  /*18520*/  UMOV UR17, UR49 ;  /* 0x0000003100117c82 */ /* 0x000fe20008000000 */
[----:B------:R-:W-:Y:S01]  /*18530*/  R2UR UR14, R8 ;  /* 0x00000000080e72ca */ /* 0x000fe200000e0000 */
[----:B------:R-:W-:Y:S01]  /*18540*/  QGMMA.64x32x32.F32.E4M3.E4M3 R92, gdesc[UR28], RZ, !UPT, gsb0 ;  /* 0x006000001c5c79f3 */ /* 0x000fe2000c0008ff */
[----:B------:R-:W-:Y:S01]  /*18550*/  R2UR UR30, R6 ;  /* 0x00000000061e72ca */ /* 0x000fe200000e0000 */
[C---:B------:R-:W-:Y:S01]  /*18560*/  VIADD R6, R4.reuse, 0x180 ;  /* 0x0000018004067836 */ /* 0x040fe20000000000 */
[----:B------:R-:W-:Y:S01]  /*18570*/  R2UR UR31, R7 ;  /* 0x00000000071f72ca */ /* 0x000fe200000e0000 */
[----:B------:R-:W-:Y:S01]  /*18580*/  IMAD.MOV.U32 R7, RZ, RZ, -0x7fffffe0 ;  /* 0x80000020ff077424 */ /* 0x000fe200078e00ff */
[----:B------:R-:W-:Y:S01]  /*18590*/  IADD3 R8, R4, 0x102, RZ ;  /* 0x0000010204087810 */ /* 0x000fe20007ffe0ff */
[----:B------:R-:W-:Y:S01]  /*185a0*/  UMOV UR16, UR48 ;  /* 0x0000003000107c82 */ /* 0x000fe20008000000 */
[----:B------:R-:W-:Y:S01]  /*185b0*/  R2UR UR10, R6 ;  /* 0x00000000060a72ca */ /* 0x000fe200000e0000 */
[C---:B------:R-:W-:Y:S01]  /*185c0*/  VIADD R6, R4.reuse, 0x82 ;  /* 0x0000008204067836 */ /* 0x040fe20000000000 */
[----:B------:R-:W-:Y:S01]  /*185d0*/  R2UR UR11, R7 ;  /* 0x00000000070b72ca */ /* 0x000fe200000e0000 */
[----:B------:R-:W-:Y:S01]  /*185e0*/  IMAD.MOV.U32 R7, RZ, RZ, -0x7fffffe0 ;  /* 0x80000020ff077424 */ /* 0x000fe200078e00ff */
[----:B------:R-:W-:Y:S01]  /*185f0*/  ULDC UR56, c[0x0][0x988] ;  /* 0x0002620000387ab9 */ /* 0x000fe20000000800 */
[----:B------:R-:W-:Y:S01]  /*18600*/  VIADD R10, R4, 0x280 ;  /* 0x00000280040a7836 */ /* 0x000fe20000000000 */
[----:B------:R-:W-:Y:S01]  /*18610*/  MOV R114, R25 ;  /* 0x0000001900727202 */ /* 0x000fe20000000f00 */
[----:B------:R-:W-:-:S02]  /*18620*/  IMAD.MOV.U32 R11, RZ, RZ, -0x7fffffe0 ;  /* 0x80000020ff0b7424 */ /* 0x000fc400078e00ff */
[----:B------:R-:W-:Y:S02]  /*18630*/  IMAD.MOV.U32 R5, RZ, RZ, -0x7fffffe0 ;  /* 0x80000020ff057424 */ /* 0x000fe400078e00ff */
[--C-:B------:R-:W-:Y:S02]  /*18640*/  IMAD.MOV.U32 R110, RZ, RZ, R25.reuse ;  /* 0x000000ffff6e7224 */ /* 0x100fe400078e0019 */
[--C-:B------:R-:W-:Y:S02]  /*18650*/  IMAD.MOV.U32 R112, RZ, RZ, R25.reuse ;  /* 0x000000ffff707224 */ /* 0x100fe400078e0019 */
[--C-:B------:R-:W-:Y:S02]  /*18660*/  IMAD.MOV.U32 R116, RZ, RZ, R25.reuse ;  /* 0x000000ffff747224 */ /* 0x100fe400078e0019 */
[----:B------:R-:W-:Y:S01]  /*18670*/  IMAD.MOV.U32 R118, RZ, RZ, R25 ;  /* 0x000000ffff767224 */ /* 0x000fe200078e0019 */
[----:B------:R-:W-:Y:S02]  /*18680*/  WARPGROUP.DEPBAR.LE gsb0, 0x0 ;  /* 0x00008000000079c5 */ /* 0x000fe40000010000 */
[----:B------:R-:W-:-:S06]  /*18690*/  WARPGROUP.ARRIVE ;  /* 0x00000000000079c5 */ /* 0x000fcc0000000000 */
[----:B------:R-:W-:Y:S03]  /*186a0*/  QGMMA.64x32x32.F32.E4M3.E4M3 R76, gdesc[UR28], RZ, !UPT, gsb0 ;  /* 0x006000001c4c79f3 */ /* 0x000fe6000c0008ff */
[----:B------:R-:W-:Y:S02]  /*186b0*/  WARPGROUP.DEPBAR.LE gsb0, 0x0 ;  /* 0x00008000000079c5 */ /* 0x000fe40000010000 */
[----:B------:R-:W-:-:S06]  /*186c0*/  WARPGROUP.ARRIVE ;  /* 0x00000000000079c5 */ /* 0x000fcc0000000000 */
[----:B------:R-:W-:Y:S01]  /*186d0*/  QGMMA.64x32x32.F32.E4M3.E4M3 R60, gdesc[UR4], RZ, !UPT, gsb0 ;  /* 0x00600000043c79f3 */ /* 0x000fe2000c0008ff */
[----:B------:R-:W-:Y:S01]  /*186e0*/  R2UR UR6, R10 ;  /* 0x000000000a0672ca */ /* 0x000fe200000e0000 */
[----:B------:R-:W-:Y:S01]  /*186f0*/  UIADD3 UR4, UR32, 0x200, URZ ;  /* 0x0000020020047890 */ /* 0x000fe2000fffe03f */
[----:B------:R-:W-:Y:S01]  /*18700*/  R2UR UR7, R11 ;  /* 0x000000000b0772ca */ /* 0x000fe200000e0000 */
[----:B------:R-:W-:Y:S01]  /*18710*/  UMOV UR5, 0x80000020 ;  /* 0x8000002000057882 */ /* 0x000fe20000000000 */
[----:B------:R-:W-:Y:S01]  /*18720*/  VIADD R10, R4, 0x282 ;  /* 0x00000282040a7836 */ /* 0x000fe20000000000 */
[----:B------:R-:W-:Y:S01]  /*18730*/  UMOV UR21, UR5 ;  /* 0x0000000500157c82 */ /* 0x000fe20008000000 */
[----:B------:R-:W-:Y:S02]  /*18740*/  IMAD.MOV.U32 R11, RZ, RZ, -0x7fffffe0 ;  /* 0x80000020ff0b7424 */ /* 0x000fe400078e00ff */
[----:B------:R-:W-:Y:S01]  /*18750*/  UMOV UR20, UR4 ;  /* 0x0000000400147c82 */ /* 0x000fe20008000000 */
[----:B------:R-:W-:-:S02]  /*18760*/  WARPGROUP.DEPBAR.LE gsb0, 0x0 ;  /* 0x00008000000079c5 */ /* 0x000fc40000010000 */
[----:B------:R-:W-:-:S06]  /*18770*/  WARPGROUP.ARRIVE ;  /* 0x00000000000079c5 */ /* 0x000fcc0000000000 */
[----:B------:R-:W-:Y:S01]  /*18780*/  QGMMA.64x32x32.F32.E4M3.E4M3 R44, gdesc[UR8], RZ, !UPT, gsb0 ;  /* 0x00600000082c79f3 */ /* 0x000fe2000c0008ff */
[----:B------:R-:W-:Y:S01]  /*18790*/  R2UR UR10, R8 ;  /* 0x00000000080a72ca */ /* 0x000fe200000e0000 */
[----:B------:R-:W-:Y:S01]  /*187a0*/  UMOV UR8, UR48 ;  /* 0x0000003000087c82 */ /* 0x000fe20008000000 */
[----:B------:R-:W-:Y:S01]  /*187b0*/  R2UR UR11, R9 ;  /* 0x00000000090b72ca */ /* 0x000fe200000e0000 */
[----:B------:R-:W-:Y:S01]  /*187c0*/  UMOV UR9, UR49 ;  /* 0x0000003100097c82 */ /* 0x000fe20008000000 */
[----:B------:R-:W-:Y:S01]  /*187d0*/  VIADD R8, R4, 0x202 ;  /* 0x0000020204087836 */ /* 0x000fe20000000000 */
[----:B------:R-:W-:-:S04]  /*187e0*/  MOV R9, 0x80000020 ;  /* 0x8000002000097802 */ /* 0x000fc80000000f00 */
[----:B------:R-:W-:Y:S01]  /*187f0*/  R2UR UR18, R8 ;  /* 0x00000000081272ca */ /* 0x000fe200000e0000 */
[----:B------:R-:W-:Y:S01]  /*18800*/  VIADD R8, R4, 0x380 ;  /* 0x0000038004087836 */ /* 0x000fe20000000000 */
[----:B------:R-:W-:Y:S01]  /*18810*/  R2UR UR19, R9 ;  /* 0x00000000091372ca */ /* 0x000fe200000e0000 */
[----:B------:R-:W-:Y:S01]  /*18820*/  IMAD.MOV.U32 R9, RZ, RZ, -0x7fffffe0 ;  /* 0x80000020ff097424 */ /* 0x000fe200078e00ff */
[----:B------:R-:W-:Y:S02]  /*18830*/  WARPGROUP.DEPBAR.LE gsb0, 0x0 ;  /* 0x00008000000079c5 */ /* 0x000fe40000010000 */
[----:B------:R-:W-:-:S06]  /*18840*/  WARPGROUP.ARRIVE ;  /* 0x00000000000079c5 */ /* 0x000fcc0000000000 */
[----:B------:R-:W-:Y:S01]  /*18850*/  QGMMA.64x32x32.F32.E4M3.E4M3 R28, gdesc[UR12], RZ, !UPT, gsb0 ;  /* 0x006000000c1c79f3 */ /* 0x000fe2000c0008ff */
[----:B------:R-:W-:Y:S01]  /*18860*/  UMOV UR12, UR48 ;  /* 0x00000030000c7c82 */ /* 0x000fe20008000000 */
[----:B------:R-:W-:Y:S01]  /*18870*/  UMOV UR13, UR49 ;  /* 0x00000031000d7c82 */ /* 0x000fe20008000000 */
[----:B---3--:R-:W-:Y:S01]  /*18880*/  IADD3 R157, R157, 0xa0, -R108 ;  /* 0x000000a09d9d7810 */ /* 0x008fe20007ffe86c */
[----:B------:R-:W-:Y:S01]  /*18890*/  IMAD.MOV.U32 R108, RZ, RZ, R25 ;  /* 0x000000ffff6c7224 */ /* 0x000fe200078e0019 */
[----:B------:R-:W-:Y:S02]  /*188a0*/  WARPGROUP.DEPBAR.LE gsb0, 0x0 ;  /* 0x00008000000079c5 */ /* 0x000fe40000010000 */
[----:B------:R-:W-:-:S06]  /*188b0*/  WARPGROUP.ARRIVE ;  /* 0x00000000000079c5 */ /* 0x000fcc0000000000 */
[----:B------:R-:W-:Y:S01]  /*188c0*/  QGMMA.64x32x32.F32.E4M3.E4M3 R92, gdesc[UR48], R92, gsb0 ;  /* 0x00600000305c79f3 */ /* 0x000fe2000800085c */
[----:B------:R-:W-:Y:S01]  /*188d0*/  R2UR UR50, R6 ;  /* 0x00000000063272ca */ /* 0x000fe200000e0000 */
[----:B------:R-:W-:Y:S01]  /*188e0*/  VIADD R6, R4, 0x182 ;  /* 0x0000018204067836 */ /* 0x000fe20000000000 */
[----:B------:R-:W-:Y:S01]  /*188f0*/  R2UR UR51, R7 ;  /* 0x00000000073372ca */ /* 0x000fe200000e0000 */
[----:B------:R-:W-:-:S03]  /*18900*/  IMAD.MOV.U32 R7, RZ, RZ, -0x7fffffe0 ;  /* 0x80000020ff077424 */ /* 0x000fc600078e00ff */
[----:B------:R-:W-:Y:S01]  /*18910*/  R2UR UR14, R6 ;  /* 0x00000000060e72ca */ /* 0x000fe200000e0000 */
[----:B------:R-:W-:Y:S01]  /*18920*/  VIADD R6, R4, 0x300 ;  /* 0x0000030004067836 */ /* 0x000fe20000000000 */
[----:B------:R-:W-:Y:S01]  /*18930*/  R2UR UR15, R7 ;  /* 0x00000000070f72ca */ /* 0x000fe200000e0000 */
[----:B------:R-:W-:Y:S01]  /*18940*/  IMAD.MOV.U32 R7, RZ, RZ, -0x7fffffe0 ;  /* 0x80000020ff077424 */ /* 0x000fe200078e00ff */
[----:B------:R-:W-:Y:S02]  /*18950*/  WARPGROUP.DEPBAR.LE gsb0, 0x0 ;  /* 0x00008000000079c5 */ /* 0x000fe40000010000 */
[----:B------:R-:W-:-:S06]  /*18960*/  WARPGROUP.ARRIVE ;  /* 0x00000000000079c5 */ /* 0x000fcc0000000000 */
[----:B------:R-:W-:Y:S03]  /*18970*/  QGMMA.64x32x32.F32.E4M3.E4M3 R76, gdesc[UR48], R76, gsb0 ;  /* 0x00600000304c79f3 */ /* 0x000fe6000800084c */
[----:B------:R-:W-:Y:S02]  /*18980*/  WARPGROUP.DEPBAR.LE gsb0, 0x0 ;  /* 0x00008000000079c5 */ /* 0x000fe40000010000 */
[----:B------:R-:W-:-:S06]  /*18990*/  WARPGROUP.ARRIVE ;  /* 0x00000000000079c5 */ /* 0x000fcc0000000000 */
[----:B------:R-:W-:Y:S01]  /*189a0*/  QGMMA.64x32x32.F32.E4M3.E4M3 R60, gdesc[UR8], R60, gsb0 ;  /* 0x00600000083c79f3 */ /* 0x000fe2000800083c */
[----:B------:R-:W-:Y:S01]  /*189b0*/  R2UR UR10, R10 ;  /* 0x000000000a0a72ca */ /* 0x000fe200000e0000 */
[----:B------:R-:W-:Y:S01]  /*189c0*/  UIADD3 UR8, UR32, 0x202, URZ ;  /* 0x0000020220087890 */ /* 0x000fe2000fffe03f */
[----:B------:R-:W-:Y:S01]  /*189d0*/  R2UR UR11, R11 ;  /* 0x000000000b0b72ca */ /* 0x000fe200000e0000 */
[----:B------:R-:W-:Y:S01]  /*189e0*/  UMOV UR9, 0x80000020 ;  /* 0x8000002000097882 */ /* 0x000fe20000000000 */
[----:B------:R-:W-:Y:S01]  /*189f0*/  VIADD R10, R4, 0x500 ;  /* 0x00000500040a7836 */ /* 0x000fe20000000000 */
[----:B------:R-:W-:Y:S01]  /*18a00*/  UMOV UR25, UR9 ;  /* 0x0000000900197c82 */ /* 0x000fe20008000000 */
[----:B------:R-:W-:Y:S02]  /*18a10*/  MOV R11, 0x80000020 ;  /* 0x80000020000b7802 */ /* 0x000fe40000000f00 */
[----:B------:R-:W-:Y:S01]  /*18a20*/  UMOV UR24, UR8 ;  /* 0x0000000800187c82 */ /* 0x000fe20008000000 */
[----:B------:R-:W-:-:S02]  /*18a30*/  WARPGROUP.DEPBAR.LE gsb0, 0x0 ;  /* 0x00008000000079c5 */ /* 0x000fc40000010000 */
[----:B------:R-:W-:-:S06]  /*18a40*/  WARPGROUP.ARRIVE ;  /* 0x00000000000079c5 */ /* 0x000fcc0000000000 */
[----:B------:R-:W-:Y:S01]  /*18a50*/  QGMMA.64x32x32.F32.E4M3.E4M3 R44, gdesc[UR12], R44, gsb0 ;  /* 0x006000000c2c79f3 */ /* 0x000fe2000800082c */
[----:B------:R-:W-:Y:S01]  /*18a60*/  R2UR UR14, R8 ;  /* 0x00000000080e72ca */ /* 0x000fe200000e0000 */
[----:B------:R-:W-:Y:S01]  /*18a70*/  UMOV UR12, UR4 ;  /* 0x00000004000c7c82 */ /* 0x000fe20008000000 */
[----:B------:R-:W-:Y:S01]  /*18a80*/  R2UR UR15, R9 ;  /* 0x00000000090f72ca */ /* 0x000fe200000e0000 */
[----:B------:R-:W-:Y:S01]  /*18a90*/  UMOV UR13, UR5 ;  /* 0x00000005000d7c82 */ /* 0x000fe20008000000 */
[----:B------:R-:W-:Y:S01]  /*18aa0*/  IMAD.MOV.U32 R9, RZ, RZ, -0x7fffffe0 ;  /* 0x80000020ff097424 */ /* 0x000fe200078e00ff */
[----:B------:R-:W-:-:S04]  /*18ab0*/  IADD3 R8, R4, 0x480, RZ ;  /* 0x0000048004087810 */ /* 0x000fc80007ffe0ff */
[----:B------:R-:W-:Y:S01]  /*18ac0*/  R2UR UR22, R8 ;  /* 0x00000000081672ca */ /* 0x000fe200000e0000 */
[----:B------:R-:W-:Y:S01]  /*18ad0*/  VIADD R8, R4, 0x382 ;  /* 0x0000038204087836 */ /* 0x000fe20000000000 */
[----:B------:R-:W-:Y:S01]  /*18ae0*/  R2UR UR23, R9 ;  /* 0x00000000091772ca */ /* 0x000fe200000e0000 */
[----:B------:R-:W-:Y:S01]  /*18af0*/  IMAD.MOV.U32 R9, RZ, RZ, -0x7fffffe0 ;  /* 0x80000020ff097424 */ /* 0x000fe200078e00ff */
[----:B------:R-:W-:Y:S02]  /*18b00*/  WARPGROUP.DEPBAR.LE gsb0, 0x0 ;  /* 0x00008000000079c5 */ /* 0x000fe40000010000 */
[----:B------:R-:W-:-:S06]  /*18b10*/  WARPGROUP.ARRIVE ;  /* 0x00000000000079c5 */ /* 0x000fcc0000000000 */
[----:B------:R-:W-:Y:S01]  /*18b20*/  QGMMA.64x32x32.F32.E4M3.E4M3 R28, gdesc[UR16], R28, gsb0 ;  /* 0x00600000101c79f3 */ /* 0x000fe2000800081c */
[----:B------:R-:W-:Y:S01]  /*18b30*/  UMOV UR16, UR4 ;  /* 0x0000000400107c82 */ /* 0x000fe20008000000 */
[----:B------:R-:W-:Y:S01]  /*18b40*/  UMOV UR17, UR5 ;  /* 0x0000000500117c82 */ /* 0x000fe20008000000 */
        /* <DEDUP_REMOVED lines=9> */
[----:B------:R-:W-:Y:S02]  /*18be0*/  R2UR UR19, R7 ;  /* 0x00000000071372ca */ /* 0x000fe400000e0000 */
[----:B------:R-:W-:Y:S01]  /*18bf0*/  MOV R7, 0x80000020 ;  /* 0x8000002000077802 */ /* 0x000fe20000000f00 */
[----:B------:R-:W-:Y:S02]  /*18c00*/  WARPGROUP.DEPBAR.LE gsb0, 0x0 ;  /* 0x00008000000079c5 */ /* 0x000fe40000010000 */
[----:B------:R-:W-:-:S06]  /*18c10*/  WARPGROUP.ARRIVE ;  /* 0x00000000000079c5 */ /* 0x000fcc0000000000 */
[----:B------:R-:W-:Y:S01]  /*18c20*/  QGMMA.64x32x32.F32.E4M3.E4M3 R76, gdesc[UR4], R76, gsb0 ;  /* 0x00600000044c79f3 */ /* 0x000fe2000800084c */
[----:B------:R-:W-:Y:S02]  /*18c30*/  ULDC UR6, c[0x0][0x988] ;  /* 0x0002620000067ab9 */ /* 0x000fe40000000800 */
[----:B------:R-:W-:Y:S02]  /*18c40*/  WARPGROUP.DEPBAR.LE gsb0, 0x0 ;  /* 0x00008000000079c5 */ /* 0x000fe40000010000 */
[----:B------:R-:W-:-:S06]  /*18c50*/  WARPGROUP.ARRIVE ;  /* 0x00000000000079c5 */ /* 0x000fcc0000000000 */
[----:B------:R-:W-:Y:S01]  /*18c60*/  QGMMA.64x32x32.F32.E4M3.E4M3 R60, gdesc[UR12], R60, gsb0 ;  /* 0x006000000c3c79f3 */ /* 0x000fe2000800083c */
[----:B------:R-:W-:Y:S01]  /*18c70*/  R2UR UR14, R10 ;  /* 0x000000000a0e72ca */ /* 0x000fe200000e0000 */
[----:B------:R-:W-:Y:S01]  /*18c80*/  UIADD3 UR12, UR32, 0x400, URZ ;  /* 0x00000400200c7890 */ /* 0x000fe2000fffe03f */
[----:B------:R-:W-:Y:S01]  /*18c90*/  R2UR UR15, R11 ;  /* 0x000000000b0f72ca */ /* 0x000fe200000e0000 */
[----:B------:R-:W-:Y:S01]  /*18ca0*/  UMOV UR13, 0x80000020 ;  /* 0x80000020000d7882 */ /* 0x000fe20000000000 */
[----:B------:R-:W-:Y:S01]  /*18cb0*/  IMAD.MOV.U32 R11, RZ, RZ, -0x7fffffe0 ;  /* 0x80000020ff0b7424 */ /* 0x000fe200078e00ff */
[----:B------:R-:W-:Y:S01]  /*18cc0*/  UMOV UR33, UR13 ;  /* 0x0000000d00217c82 */ /* 0x000fe20008000000 */
[----:B------:R-:W-:Y:S01]  /*18cd0*/  IADD3 R10, R4, 0x502, RZ ;  /* 0x00000502040a7810 */ /* 0x000fe20007ffe0ff */
[----:B------:R-:W-:Y:S02]  /*18ce0*/  WARPGROUP.DEPBAR.LE gsb0, 0x0 ;  /* 0x00008000000079c5 */ /* 0x000fe40000010000 */
[----:B------:R-:W-:-:S06]  /*18cf0*/  WARPGROUP.ARRIVE ;  /* 0x00000000000079c5 */ /* 0x000fcc0000000000 */
[----:B------:R-:W-:Y:S01]  /*18d00*/  QGMMA.64x32x32.F32.E4M3.E4M3 R44, gdesc[UR16], R44, gsb0 ;  /* 0x00600000102c79f3 */ /* 0x000fe2000800082c */
[----:B------:R-:W-:Y:S01]  /*18d10*/  R2UR UR18, R8 ;  /* 0x00000000081272ca */ /* 0x000fe200000e0000 */
[----:B------:R-:W-:Y:S01]  /*18d20*/  UMOV UR16, UR8 ;  /* 0x0000000800107c82 */ /* 0x000fe20008000000 */
[----:B------:R-:W-:Y:S01]  /*18d30*/  R2UR UR19, R9 ;  /* 0x00000000091372ca */ /* 0x000fe200000e0000 */
[----:B------:R-:W-:Y:S01]  /*18d40*/  UMOV UR17, UR9 ;  /* 0x0000000900117c82 */ /* 0x000fe20008000000 */
[----:B------:R-:W-:Y:S02]  /*18d50*/  VIADD R8, R4, 0x482 ;  /* 0x0000048204087836 */ /* 0x000fe40000000000 */
[----:B------:R-:W-:-:S03]  /*18d60*/  IMAD.MOV.U32 R9, RZ, RZ, -0x7fffffe0 ;  /* 0x80000020ff097424 */ /* 0x000fc600078e00ff */
        /* <DEDUP_REMOVED lines=26> */
[----:B------:R-:W-:Y:S01]  /*18f10*/  UIADD3 UR16, UR32, 0x402, URZ ;  /* 0x0000040220107890 */ /* 0x000fe2000fffe03f */
[----:B------:R-:W-:Y:S01]  /*18f20*/  R2UR UR18, R10 ;  /* 0x000000000a1272ca */ /* 0x000fe200000e0000 */
[----:B------:R-:W-:Y:S01]  /*18f30*/  UMOV UR17, 0x80000020 ;  /* 0x8000002000117882 */ /* 0x000fe20000000000 */
[----:B------:R-:W-:Y:S01]  /*18f40*/  UMOV UR32, UR12 ;  /* 0x0000000c00207c82 */ /* 0x000fe20008000000 */
[----:B------:R-:W-:Y:S01]  /*18f50*/  R2UR UR19, R11 ;  /* 0x000000000b1372ca */ /* 0x000fe200000e0000 */
        /* <DEDUP_REMOVED lines=9> */
[----:B------:R-:W-:Y:S02]  /*18ff0*/  R2UR UR34, R8 ;  /* 0x00000000082272ca */ /* 0x000fe400000e0000 */
[----:B------:R-:W-:Y:S01]  /*19000*/  R2UR UR35, R9 ;  /* 0x00000000092372ca */ /* 0x000fe200000e0000 */
        /* <DEDUP_REMOVED lines=31> */
[----:B------:R-:W-:Y:S01]  /*19200*/  R2UR UR18, R6 ;  /* 0x00000000061272ca */ /* 0x000fe200000e0000 */
[----:B------:R-:W-:Y:S01]  /*19210*/  VIADD R6, R4, 0x602 ;  /* 0x0000060204067836 */ /* 0x000fe20000000000 */
[----:B------:R-:W-:Y:S02]  /*19220*/  R2UR UR19, R7 ;  /* 0x00000000071372ca */ /* 0x000fe400000e0000 */
[----:B------:R-:W-:Y:S01]  /*19230*/  MOV R7, 0x80000020 ;  /* 0x8000002000077802 */ /* 0x000fe20000000f00 */
[----:B------:R-:W-:Y:S02]  /*19240*/  WARPGROUP.DEPBAR.LE gsb0, 0x0 ;  /* 0x00008000000079c5 */ /* 0x000fe40000010000 */
[----:B------:R-:W-:Y:S01]  /*19250*/  WARPGROUP.ARRIVE ;  /* 0x00000000000079c5 */ /* 0x000fe20000000000 */
[C---:B------:R-:W-:Y:S01]  /*19260*/  FMUL.FTZ R8, R2.reuse, R92 ;  /* 0x0000005c02087220 */ /* 0x040fe20000410000 */
[C---:B------:R-:W-:Y:S01]  /*19270*/  FMUL.FTZ R3, R2.reuse, R94 ;  /* 0x0000005e02037220 */ /* 0x040fe20000410000 */
[C---:B------:R-:W-:Y:S01]  /*19280*/  FMUL.FTZ R9, R2.reuse, R93 ;  /* 0x0000005d02097220 */ /* 0x040fe20000410000 */
[C---:B------:R-:W-:Y:S01]  /*19290*/  FMUL.FTZ R21, R2.reuse, R100 ;  /* 0x0000006402157220 */ /* 0x040fe20000410000 */
[----:B------:R-:W-:-:S03]  /*192a0*/  FMUL.FTZ R94, R2, R102 ;  /* 0x00000066025e7220 */ /* 0x000fc60000410000 */
[----:B------:R-:W-:Y:S01]  /*192b0*/  QGMMA.64x32x32.F32.E4M3.E4M3 R76, gdesc[UR16], R76, gsb0 ;  /* 0x00600000104c79f3 */ /* 0x000fe2000800084c */
[----:B------:R-:W-:Y:S01]  /*192c0*/  R2UR UR18, R6 ;  /* 0x00000000061272ca */ /* 0x000fe200000e0000 */
[----:B------:R-:W-:Y:S01]  /*192d0*/  VIADD R6, R4, 0x682 ;  /* 0x0000068204067836 */ /* 0x000fe20000000000 */
[----:B------:R-:W-:Y:S01]  /*192e0*/  R2UR UR19, R7 ;  /* 0x00000000071372ca */ /* 0x000fe200000e0000 */
[----:B------:R-:W-:Y:S01]  /*192f0*/  IMAD.MOV.U32 R7, RZ, RZ, -0x7fffffe0 ;  /* 0x80000020ff077424 */ /* 0x000fe200078e00ff */
[----:B------:R-:W-:Y:S01]  /*19300*/  MUFU.TANH R8, R8 ;  /* 0x0000000800087308 */ /* 0x000fe20000002400 */
[C---:B------:R-:W-:Y:S01]  /*19310*/  FMUL.FTZ R11, R2.reuse, R96 ;  /* 0x00000060020b7220 */ /* 0x040fe20000410000 */
[C---:B------:R-:W-:Y:S01]  /*19320*/  FMUL.FTZ R13, R2.reuse, R97 ;  /* 0x00000061020d7220 */ /* 0x040fe20000410000 */
[C---:B------:R-:W-:Y:S01]  /*19330*/  FMUL.FTZ R15, R2.reuse, R95 ;  /* 0x0000005f020f7220 */ /* 0x040fe20000410000 */
[C---:B------:R-:W-:Y:S01]  /*19340*/  FMUL.FTZ R97, R2.reuse, R105 ;  /* 0x0000006902617220 */ /* 0x040fe20000410000 */
[----:B------:R-:W-:Y:S01]  /*19350*/  FMUL.FTZ R27, R2, R98 ;  /* 0x00000062021b7220 */ /* 0x000fe20000410000 */
[----:B------:R-:W-:-:S02]  /*19360*/  VIADD R4, R4, 0x702 ;  /* 0x0000070204047836 */ /* 0x000fc40000000000 */
[C---:B------:R-:W-:Y:S01]  /*19370*/  FMUL.FTZ R93, R2.reuse, R101 ;  /* 0x00000065025d7220 */ /* 0x040fe20000410000 */
[----:B------:R-:W0:Y:S01]  /*19380*/  MUFU.TANH R3, R3 ;  /* 0x0000000300037308 */ /* 0x000e220000002400 */
[C---:B------:R-:W-:Y:S01]  /*19390*/  FMUL.FTZ R96, R2.reuse, R103 ;  /* 0x0000006702607220 */ /* 0x040fe20000410000 */
[C---:B------:R-:W-:Y:S01]  /*193a0*/  FMUL.FTZ R92, R2.reuse, R99 ;  /* 0x00000063025c7220 */ /* 0x040fe20000410000 */
[C---:B------:R-:W-:Y:S01]  /*193b0*/  FMUL.FTZ R95, R2.reuse, R104 ;  /* 0x00000068025f7220 */ /* 0x040fe20000410000 */
[C---:B------:R-:W-:Y:S01]  /*193c0*/  FMUL.FTZ R99, R2.reuse, R106 ;  /* 0x0000006a02637220 */ /* 0x040fe20000410000 */
[----:B------:R-:W-:-:S03]  /*193d0*/  FMUL.FTZ R100, R2, R107 ;  /* 0x0000006b02647220 */ /* 0x000fc60000410000 */
[----:B------:R-:W-:Y:S08]  /*193e0*/  MUFU.TANH R9, R9 ;  /* 0x0000000900097308 */ /* 0x000ff00000002400 */
[----:B------:R-:W-:Y:S08]  /*193f0*/  MUFU.TANH R21, R21 ;  /* 0x0000001500157308 */ /* 0x000ff00000002400 */
[----:B------:R-:W-:Y:S08]  /*19400*/  MUFU.TANH R94, R94 ;  /* 0x0000005e005e7308 */ /* 0x000ff00000002400 */
[----:B------:R-:W-:Y:S08]  /*19410*/  MUFU.TANH R11, R11 ;  /* 0x0000000b000b7308 */ /* 0x000ff00000002400 */
[----:B------:R-:W-:Y:S01]  /*19420*/  MUFU.TANH R13, R13 ;  /* 0x0000000d000d7308 */ /* 0x000fe20000002400 */
[----:B------:R-:W-:-:S02]  /*19430*/  WARPGROUP.DEPBAR.LE gsb0, 0x0 ;  /* 0x00008000000079c5 */ /* 0x000fc40000010000 */
[----:B------:R-:W-:Y:S01]  /*19440*/  WARPGROUP.ARRIVE ;  /* 0x00000000000079c5 */ /* 0x000fe20000000000 */
[----:B------:R-:W-:-:S04]  /*19450*/  FMUL.FTZ R78, R2, R78 ;  /* 0x0000004e024e7220 */ /* 0x000fc80000410000 */
[----:B------:R-:W-:Y:S01]  /*19460*/  MUFU.TANH R15, R15 ;  /* 0x0000000f000f7308 */ /* 0x000fe20000002400 */
[C---:B------:R-:W-:Y:S01]  /*19470*/  FMUL.FTZ R98, R2.reuse, R76 ;  /* 0x0000004c02627220 */ /* 0x040fe20000410000 */
[C---:B------:R-:W-:Y:S01]  /*19480*/  FMUL.FTZ R101, R2.reuse, R77 ;  /* 0x0000004d02657220 */ /* 0x040fe20000410000 */
[----:B------:R-:W-:Y:S01]  /*19490*/  FMUL.FTZ R102, R2, R79 ;  /* 0x0000004f02667220 */ /* 0x000fe20000410000 */
[----:B------:R-:W-:Y:S01]  /*194a0*/  QGMMA.64x32x32.F32.E4M3.E4M3 R60, gdesc[UR16], R60, gsb0 ;  /* 0x00600000103c79f3 */ /* 0x000fe2000800083c */
[----:B------:R-:W-:Y:S01]  /*194b0*/  R2UR UR18, R6 ;  /* 0x00000000061272ca */ /* 0x000fe200000e0000 */
[----:B------:R-:W-:Y:S01]  /*194c0*/  IMAD R6, R148, -0xa0, R157 ;  /* 0xffffff6094067824 */ /* 0x000fe200078e029d */
[----:B------:R-:W-:Y:S01]  /*194d0*/  R2UR UR19, R7 ;  /* 0x00000000071372ca */ /* 0x000fe200000e0000 */
[----:B------:R-:W-:Y:S01]  /*194e0*/  MUFU.TANH R78, R78 ;  /* 0x0000004e004e7308 */ /* 0x000fe20000002400 */
[C---:B------:R-:W-:Y:S01]  /*194f0*/  FMUL.FTZ R79, R2.reuse, R80 ;  /* 0x00000050024f7220 */ /* 0x040fe20000410000 */
[----:B------:R-:W-:Y:S01]  /*19500*/  FMUL.FTZ R83, R2, R83 ;  /* 0x0000005302537220 */ /* 0x000fe20000410000 */
[----:B------:R-:W-:Y:S01]  /*19510*/  ISETP.GT.AND P2, PT, R6, RZ, PT ;  /* 0x000000ff0600720c */ /* 0x000fe20003f44270 */
[----:B------:R-:W-:Y:S01]  /*19520*/  FMUL.FTZ R80, R2, R81 ;  /* 0x0000005102507220 */ /* 0x000fe20000410000 */
[----:B------:R-:W-:Y:S01]  /*19530*/  ISETP.GT.AND P3, PT, R6, 0x1, PT ;  /* 0x000000010600780c */ /* 0x000fe20003f64270 */
[----:B------:R-:W-:Y:S01]  /*19540*/  FMUL.FTZ R10, R2, R89 ;  /* 0x00000059020a7220 */ /* 0x000fe20000410000 */
[----:B0-----:R-:W-:Y:S01]  /*19550*/  FSEL R3, R3, -INF , P2 ;  /* 0xff80000003037808 */ /* 0x001fe20001000000 */
[----:B------:R-:W-:Y:S01]  /*19560*/  MUFU.TANH R27, R27 ;  /* 0x0000001b001b7308 */ /* 0x000fe20000002400 */
[----:B------:R-:W-:Y:S01]  /*19570*/  ISETP.GT.AND P4, PT, R6, 0x8, PT ;  /* 0x000000080600780c */ /* 0x000fe20003f84270 */
[----:B------:R-:W-:Y:S01]  /*19580*/  FMUL.FTZ R81, R2, R84 ;  /* 0x0000005402517220 */ /* 0x000fe20000410000 */
[----:B------:R-:W-:Y:S01]  /*19590*/  ISETP.GT.AND P5, PT, R6, 0x9, PT ;  /* 0x000000090600780c */ /* 0x000fe20003fa4270 */
[C---:B------:R-:W-:Y:S01]  /*195a0*/  FMUL.FTZ R84, R2.reuse, R86 ;  /* 0x0000005602547220 */ /* 0x040fe20000410000 */
[C---:B------:R-:W-:Y:S01]  /*195b0*/  FMUL.FTZ R86, R2.reuse, R87 ;  /* 0x0000005702567220 */ /* 0x040fe20000410000 */
[C---:B------:R-:W-:Y:S01]  /*195c0*/  FMUL.FTZ R82, R2.reuse, R82 ;  /* 0x0000005202527220 */ /* 0x040fe20000410000 */
[C---:B------:R-:W-:Y:S01]  /*195d0*/  FMUL.FTZ R87, R2.reuse, R90 ;  /* 0x0000005a02577220 */ /* 0x040fe20000410000 */
[----:B------:R-:W-:Y:S01]  /*195e0*/  MUFU.TANH R93, R93 ;  /* 0x0000005d005d7308 */ /* 0x000fe20000002400 */
[C---:B------:R-:W-:Y:S01]  /*195f0*/  FMUL.FTZ R20, R2.reuse, R85 ;  /* 0x0000005502147220 */ /* 0x040fe20000410000 */
[C---:B------:R-:W-:Y:S01]  /*19600*/  FMUL.FTZ R24, R2.reuse, R88 ;  /* 0x0000005802187220 */ /* 0x040fe20000410000 */
[----:B------:R-:W-:-:S05]  /*19610*/  FMUL.FTZ R88, R2, R91 ;  /* 0x0000005b02587220 */ /* 0x000fca0000410000 */
[----:B------:R-:W0:Y:S08]  /*19620*/  MUFU.TANH R92, R92 ;  /* 0x0000005c005c7308 */ /* 0x000e300000002400 */
[----:B------:R-:W1:Y:S08]  /*19630*/  MUFU.TANH R95, R95 ;  /* 0x0000005f005f7308 */ /* 0x000e700000002400 */
[----:B------:R-:W2:Y:S01]  /*19640*/  MUFU.TANH R97, R97 ;  /* 0x0000006100617308 */ /* 0x000ea20000002400 */
[----:B0-----:R-:W-:Y:S01]  /*19650*/  FSEL R7, R92, -INF , P5 ;  /* 0xff8000005c077808 */ /* 0x001fe20002800000 */
[----:B------:R-:W-:-:S06]  /*19660*/  IMAD.MOV.U32 R92, RZ, RZ, R25 ;  /* 0x000000ffff5c7224 */ /* 0x000fcc00078e0019 */
[----:B------:R-:W0:Y:S01]  /*19670*/  MUFU.TANH R96, R96 ;  /* 0x0000006000607308 */ /* 0x000e220000002400 */
[----:B------:R-:W-:Y:S02]  /*19680*/  WARPGROUP.DEPBAR.LE gsb0, 0x0 ;  /* 0x00008000000079c5 */ /* 0x000fe40000010000 */
[----:B------:R-:W-:Y:S01]  /*19690*/  WARPGROUP.ARRIVE ;  /* 0x00000000000079c5 */ /* 0x000fe20000000000 */
[----:B------:R-:W-:-:S04]  /*196a0*/  FMUL.FTZ R103, R2, R71 ;  /* 0x0000004702677220 */ /* 0x000fc80000410000 */
[----:B------:R-:W3:Y:S01]  /*196b0*/  MUFU.TANH R98, R98 ;  /* 0x0000006200627308 */ /* 0x000ee20000002400 */
[C---:B------:R-:W-:Y:S01]  /*196c0*/  FMUL.FTZ R89, R2.reuse, R63 ;  /* 0x0000003f02597220 */ /* 0x040fe20000410000 */
[C---:B------:R-:W-:Y:S01]  /*196d0*/  FMUL.FTZ R77, R2.reuse, R62 ;  /* 0x0000003e024d7220 */ /* 0x040fe20000410000 */
[----:B------:R-:W-:Y:S01]  /*196e0*/  FMUL.FTZ R62, R2, R65 ;  /* 0x00000041023e7220 */ /* 0x000fe20000410000 */
[----:B------:R-:W-:Y:S01]  /*196f0*/  QGMMA.64x32x32.F32.E4M3.E4M3 R44, gdesc[UR16], R44, gsb0 ;  /* 0x00600000102c79f3 */ /* 0x000fe2000800082c */
[----:B------:R-:W-:Y:S01]  /*19700*/  R2UR UR18, R4 ;  /* 0x00000000041272ca */ /* 0x000fe200000e0000 */
[C---:B------:R-:W-:Y:S01]  /*19710*/  FMUL.FTZ R90, R2.reuse, R66 ;  /* 0x00000042025a7220 */ /* 0x040fe20000410000 */
[----:B------:R-:W-:Y:S01]  /*19720*/  R2UR UR19, R5 ;  /* 0x00000000051372ca */ /* 0x000fe200000e0000 */
[----:B------:R-:W4:Y:S01]  /*19730*/  MUFU.TANH R99, R99 ;  /* 0x0000006300637308 */ /* 0x000f220000002400 */
[----:B------:R-:W-:Y:S01]  /*19740*/  FSEL R4, R15, -INF , P3 ;  /* 0xff8000000f047808 */ /* 0x000fe20001800000 */
[C---:B------:R-:W-:Y:S01]  /*19750*/  FMUL.FTZ R66, R2.reuse, R68 ;  /* 0x0000004402427220 */ /* 0x040fe20000410000 */
[----:B------:R-:W-:Y:S01]  /*19760*/  FSEL R5, R27, -INF , P4 ;  /* 0xff8000001b057808 */ /* 0x000fe20002000000 */
        /* <DEDUP_REMOVED lines=10> */
[----:B------:R-:W-:-:S02]  /*19810*/  FMUL.FTZ R70, R2, R70 ;  /* 0x0000004602467220 */ /* 0x000fc40000410000 */
[----:B------:R-:W5:Y:S08]  /*19820*/  MUFU.TANH R100, R100 ;  /* 0x0000006400647308 */ /* 0x000f700000002400 */
[----:B------:R-:W5:Y:S08]  /*19830*/  MUFU.TANH R79, R79 ;  /* 0x0000004f004f7308 */ /* 0x000f700000002400 */
[----:B------:R-:W5:Y:S08]  /*19840*/  MUFU.TANH R83, R83 ;  /* 0x0000005300537308 */ /* 0x000f700000002400 */
[----:B------:R-:W5:Y:S08]  /*19850*/  MUFU.TANH R80, R80 ;  /* 0x0000005000507308 */ /* 0x000f700000002400 */
[----:B------:R-:W5:Y:S01]  /*19860*/  MUFU.TANH R102, R102 ;  /* 0x0000006600667308 */ /* 0x000f620000002400 */
[----:B------:R-:W-:-:S02]  /*19870*/  WARPGROUP.DEPBAR.LE gsb0, 0x0 ;  /* 0x00008000000079c5 */ /* 0x000fc40000010000 */
[----:B------:R-:W-:Y:S01]  /*19880*/  FMUL.FTZ R105, R2, R47 ;  /* 0x0000002f02697220 */ /* 0x000fe20000410000 */
[----:B------:R-:W-:Y:S01]  /*19890*/  FSEL R47, R8, -INF , P2 ;  /* 0xff800000082f7808 */ /* 0x000fe20001000000 */
[----:B------:R-:W-:Y:S01]  /*198a0*/  FMUL.FTZ R71, R2, R55 ;  /* 0x0000003702477220 */ /* 0x000fe20000410000 */
[----:B------:R-:W-:Y:S01]  /*198b0*/  ISETP.GT.AND P2, PT, R6, 0x10, PT ;  /* 0x000000100600780c */ /* 0x000fe20003f44270 */
[C---:B------:R-:W-:Y:S01]  /*198c0*/  FMUL.FTZ R104, R2.reuse, R46 ;  /* 0x0000002e02687220 */ /* 0x040fe20000410000 */
[----:B------:R-:W-:Y:S01]  /*198d0*/  FSEL R8, R9, -INF , P3 ;  /* 0xff80000009087808 */ /* 0x000fe20001800000 */
[----:B------:R-:W-:Y:S01]  /*198e0*/  FMUL.FTZ R46, R2, R45 ;  /* 0x0000002d022e7220 */ /* 0x000fe20000410000 */
[----:B------:R-:W-:Y:S01]  /*198f0*/  FSEL R9, R94, -INF , P2 ;  /* 0xff8000005e097808 */ /* 0x000fe20001000000 */
[----:B------:R-:W-:Y:S01]  /*19900*/  FMUL.FTZ R45, R2, R51 ;  /* 0x00000033022d7220 */ /* 0x000fe20000410000 */
[----:B------:R-:W-:Y:S01]  /*19910*/  FSEL R55, R21, -INF , P2 ;  /* 0xff80000015377808 */ /* 0x000fe20001000000 */
[----:B------:R-:W-:Y:S01]  /*19920*/  WARPGROUP.ARRIVE ;  /* 0x00000000000079c5 */ /* 0x000fe20000000000 */
[----:B------:R-:W-:Y:S01]  /*19930*/  ISETP.GT.AND P2, PT, R6, 0x20, PT ;  /* 0x000000200600780c */ /* 0x000fe20003f44270 */
[C---:B------:R-:W-:Y:S01]  /*19940*/  FMUL.FTZ R141, R2.reuse, R53 ;  /* 0x00000035028d7220 */ /* 0x040fe20000410000 */
[----:B------:R-:W-:Y:S01]  /*19950*/  FSEL R51, R11, -INF , P4 ;  /* 0xff8000000b337808 */ /* 0x000fe20002000000 */
[----:B------:R-:W-:Y:S01]  /*19960*/  FMUL.FTZ R106, R2, R59 ;  /* 0x0000003b026a7220 */ /* 0x000fe20000410000 */
[----:B------:R-:W-:Y:S01]  /*19970*/  FSEL R21, R78, -INF , P2 ;  /* 0xff8000004e157808 */ /* 0x000fe20001000000 */
[----:B------:R-:W-:Y:S01]  /*19980*/  QGMMA.64x32x32.F32.E4M3.E4M3 R28, gdesc[UR16], R28, gsb0 ;  /* 0x00600000101c79f3 */ /* 0x000fe2000800081c */
[----:B------:R-:W-:Y:S01]  /*19990*/  FMNMX.FTZ R78, R47, R8, !PT ;  /* 0x000000082f4e7209 */ /* 0x000fe20007810000 */
[----:B------:R-:W5:Y:S01]  /*199a0*/  MUFU.TANH R81, R81 ;  /* 0x0000005100517308 */ /* 0x000f620000002400 */
[----:B------:R-:W-:Y:S01]  /*199b0*/  FSEL R53, R13, -INF , P5 ;  /* 0xff8000000d357808 */ /* 0x000fe20002800000 */
[C---:B------:R-:W-:Y:S01]  /*199c0*/  FMUL.FTZ R49, R2.reuse, R49 ;  /* 0x0000003102317220 */ /* 0x040fe20000410000 */
[----:B------:R-:W-:Y:S01]  /*199d0*/  FMNMX.FTZ R78, R51, R78, !PT ;  /* 0x0000004e334e7209 */ /* 0x000fe20007810000 */
[----:B------:R-:W-:Y:S01]  /*199e0*/  FMUL.FTZ R61, R2, R52 ;  /* 0x00000034023d7220 */ /* 0x000fe20000410000 */
[----:B------:R-:W-:Y:S01]  /*199f0*/  ISETP.GT.AND P3, PT, R6, 0x11, PT ;  /* 0x000000110600780c */ /* 0x000fe20003f64270 */
[----:B------:R-:W-:Y:S01]  /*19a00*/  FMUL.FTZ R67, R2, R54 ;  /* 0x0000003602437220 */ /* 0x000fe20000410000 */
[----:B------:R-:W-:Y:S01]  /*19a10*/  FMNMX.FTZ R78, R53, R78, !PT ;  /* 0x0000004e354e7209 */ /* 0x000fe20007810000 */
[----:B------:R-:W-:Y:S01]  /*19a20*/  MUFU.TANH R82, R82 ;  /* 0x0000005200527308 */ /* 0x000fe20000002400 */
[----:B------:R-:W-:Y:S01]  /*19a30*/  ISETP.GT.AND P4, PT, R6, 0x18, PT ;  /* 0x000000180600780c */ /* 0x000fe20003f84270 */
[C---:B------:R-:W-:Y:S01]  /*19a40*/  FMUL.FTZ R145, R2.reuse, R57 ;  /* 0x0000003902917220 */ /* 0x040fe20000410000 */
[----:B------:R-:W-:Y:S01]  /*19a50*/  FSEL R59, R93, -INF , P3 ;  /* 0xff8000005d3b7808 */ /* 0x000fe20001800000 */
[C---:B------:R-:W-:Y:S01]  /*19a60*/  FMUL.FTZ R143, R2.reuse, R56 ;  /* 0x00000038028f7220 */ /* 0x040fe20000410000 */
[----:B------:R-:W-:Y:S01]  /*19a70*/  FMNMX.FTZ R78, R55, R78, !PT ;  /* 0x0000004e374e7209 */ /* 0x000fe20007810000 */
[----:B------:R-:W-:Y:S01]  /*19a80*/  FMUL.FTZ R73, R2, R58 ;  /* 0x0000003a02497220 */ /* 0x000fe20000410000 */
[----:B------:R-:W-:Y:S01]  /*19a90*/  ISETP.GT.AND P5, PT, R6, 0x19, PT ;  /* 0x000000190600780c */ /* 0x000fe20003fa4270 */
[----:B------:R-:W5:Y:S01]  /*19aa0*/  MUFU.TANH R20, R20 ;  /* 0x0000001400147308 */ /* 0x000f620000002400 */
[----:B-1----:R-:W-:Y:S01]  /*19ab0*/  FSEL R63, R95, -INF , P4 ;  /* 0xff8000005f3f7808 */ /* 0x002fe20002000000 */
[C---:B------:R-:W-:Y:S01]  /*19ac0*/  FMUL.FTZ R44, R2.reuse, R44 ;  /* 0x0000002c022c7220 */ /* 0x040fe20000410000 */
[----:B------:R-:W-:Y:S01]  /*19ad0*/  FMNMX.FTZ R78, R59, R78, !PT ;  /* 0x0000004e3b4e7209 */ /* 0x000fe20007810000 */
[C---:B------:R-:W-:Y:S01]  /*19ae0*/  FMUL.FTZ R48, R2.reuse, R48 ;  /* 0x0000003002307220 */ /* 0x040fe20000410000 */
[----:B--2---:R-:W-:Y:S01]  /*19af0*/  FSEL R65, R97, -INF , P5 ;  /* 0xff80000061417808 */ /* 0x004fe20002800000 */
[----:B------:R-:W-:Y:S01]  /*19b00*/  FMUL.FTZ R50, R2, R50 ;  /* 0x0000003202327220 */ /* 0x000fe20000410000 */
[----:B------:R-:W-:Y:S01]  /*19b10*/  FMNMX.FTZ R78, R63, R78, !PT ;  /* 0x0000004e3f4e7209 */ /* 0x000fe20007810000 */
[----:B------:R-:W-:Y:S01]  /*19b20*/  MUFU.TANH R24, R24 ;  /* 0x0000001800187308 */ /* 0x000fe20000002400 */
[----:B0-----:R-:W-:Y:S01]  /*19b30*/  FSEL R11, R96, -INF , P3 ;  /* 0xff800000600b7808 */ /* 0x001fe20001800000 */
[--C-:B------:R-:W-:Y:S01]  /*19b40*/  IMAD.MOV.U32 R94, RZ, RZ, R25.reuse ;  /* 0x000000ffff5e7224 */ /* 0x100fe200078e0019 */
[----:B------:R-:W-:Y:S01]  /*19b50*/  ISETP.GT.AND P3, PT, R6, 0x21, PT ;  /* 0x000000210600780c */ /* 0x000fe20003f64270 */
[--C-:B------:R-:W-:Y:S01]  /*19b60*/  IMAD.MOV.U32 R96, RZ, RZ, R25.reuse ;  /* 0x000000ffff607224 */ /* 0x100fe200078e0019 */
[----:B---3--:R-:W-:Y:S01]  /*19b70*/  FSEL R69, R98, -INF , P2 ;  /* 0xff80000062457808 */ /* 0x008fe20001000000 */
[----:B------:R-:W-:Y:S01]  /*19b80*/  IMAD.MOV.U32 R98, RZ, RZ, R25 ;  /* 0x000000ffff627224 */ /* 0x000fe200078e0019 */
[----:B------:R-:W-:Y:S01]  /*19b90*/  FMNMX.FTZ R78, R65, R78, !PT ;  /* 0x0000004e414e7209 */ /* 0x000fe20007810000 */
[----:B------:R-:W0:Y:S01]  /*19ba0*/  MUFU.TANH R84, R84 ;  /* 0x0000005400547308 */ /* 0x000e220000002400 */
[----:B----4-:R-:W-:-:S02]  /*19bb0*/  FSEL R13, R99, -INF , P4 ;  /* 0xff800000630d7808 */ /* 0x010fc40002000000 */
[----:B------:R-:W-:Y:S02]  /*19bc0*/  ISETP.GT.AND P4, PT, R6, 0x28, PT ;  /* 0x000000280600780c */ /* 0x000fe40003f84270 */
[----:B-----5:R-:W-:Y:S02]  /*19bd0*/  FSEL R75, R101, -INF , P3 ;  /* 0xff800000654b7808 */ /* 0x020fe40001800000 */
[----:B------:R-:W-:Y:S01]  /*19be0*/  FMNMX.FTZ R78, R69, R78, !PT ;  /* 0x0000004e454e7209 */ /* 0x000fe20007810000 */
[----:B------:R1:W-:Y:S01]  /*19bf0*/  MUFU.TANH R52, R49 ;  /* 0x0000003100347308 */ /* 0x0003e20000002400 */
[----:B------:R-:W-:Y:S02]  /*19c00*/  FSEL R15, R100, -INF , P5 ;  /* 0xff800000640f7808 */ /* 0x000fe40002800000 */
[----:B------:R-:W-:Y:S02]  /*19c10*/  ISETP.GT.AND P5, PT, R6, 0x29, PT ;  /* 0x000000290600780c */ /* 0x000fe40003fa4270 */
[----:B------:R-:W-:-:S02]  /*19c20*/  FSEL R79, R79, -INF , P4 ;  /* 0xff8000004f4f7808 */ /* 0x000fc40002000000 */
[----:B------:R-:W-:Y:S01]  /*19c30*/  FMNMX.FTZ R78, R75, R78, !PT ;  /* 0x0000004e4b4e7209 */ /* 0x000fe20007810000 */
[----:B------:R-:W2:Y:S01]  /*19c40*/  MUFU.TANH R10, R10 ;  /* 0x0000000a000a7308 */ /* 0x000ea20000002400 */
[----:B-1----:R-:W-:Y:S02]  /*19c50*/  FSEL R49, R83, -INF , P5 ;  /* 0xff80000053317808 */ /* 0x002fe40002800000 */
[----:B------:R-:W-:Y:S02]  /*19c60*/  ISETP.GT.AND P2, PT, R6, 0x30, PT ;  /* 0x000000300600780c */ /* 0x000fe40003f44270 */
[----:B------:R-:W-:Y:S01]  /*19c70*/  FSEL R83, R80, -INF , P5 ;  /* 0xff80000050537808 */ /* 0x000fe20002800000 */
[----:B------:R-:W-:Y:S01]  /*19c80*/  IMAD.MOV.U32 R80, RZ, RZ, R25 ;  /* 0x000000ffff507224 */ /* 0x000fe200078e0019 */
[----:B------:R-:W-:Y:S01]  /*19c90*/  FMNMX.FTZ R78, R79, R78, !PT ;  /* 0x0000004e4f4e7209 */ /* 0x000fe20007810000 */
[----:B------:R-:W-:Y:S01]  /*19ca0*/  MUFU.TANH R86, R86 ;  /* 0x0000005600567308 */ /* 0x000fe20000002400 */
[----:B------:R-:W-:Y:S01]  /*19cb0*/  FSEL R27, R102, -INF , P3 ;  /* 0xff800000661b7808 */ /* 0x000fe20001800000 */
[----:B------:R-:W-:-:S02]  /*19cc0*/  WARPGROUP.DEPBAR.LE gsb0, 0x0 ;  /* 0x00008000000079c5 */ /* 0x000fc40000010000 */
[----:B------:R-:W-:Y:S01]  /*19cd0*/  ISETP.GT.AND P3, PT, R6, 0x31, PT ;  /* 0x000000310600780c */ /* 0x000fe20003f64270 */
[C---:B------:R-:W-:Y:S01]  /*19ce0*/  FMUL.FTZ R28, R2.reuse, R28 ;  /* 0x0000001c021c7220 */ /* 0x040fe20000410000 */
[----:B------:R-:W-:Y:S01]  /*19cf0*/  FSEL R85, R81, -INF , P2 ;  /* 0xff80000051557808 */ /* 0x000fe20001000000 */
[C---:B------:R-:W-:Y:S01]  /*19d00*/  FMUL.FTZ R32, R2.reuse, R32 ;  /* 0x0000002002207220 */ /* 0x040fe20000410000 */
[----:B------:R-:W1:Y:S01]  /*19d10*/  MUFU.TANH R12, R12 ;  /* 0x0000000c000c7308 */ /* 0x000e620000002400 */
[----:B------:R-:W-:Y:S01]  /*19d20*/  FMNMX.FTZ R78, R83, R78, !PT ;  /* 0x0000004e534e7209 */ /* 0x000fe20007810000 */
[----:B------:R-:W-:Y:S01]  /*19d30*/  FMUL.FTZ R30, R2, R30 ;  /* 0x0000001e021e7220 */ /* 0x000fe20000410000 */
[----:B------:R-:W-:Y:S01]  /*19d40*/  FSEL R109, R20, -INF , P3 ;  /* 0xff800000146d7808 */ /* 0x000fe20001800000 */
[C---:B------:R-:W-:Y:S01]  /*19d50*/  FMUL.FTZ R36, R2.reuse, R36 ;  /* 0x0000002402247220 */ /* 0x040fe20000410000 */
[----:B------:R-:W-:Y:S01]  /*19d60*/  FMNMX.FTZ R78, R85, R78, !PT ;  /* 0x0000004e554e7209 */ /* 0x000fe20007810000 */
[----:B------:R-:W-:Y:S01]  /*19d70*/  FMUL.FTZ R34, R2, R34 ;  /* 0x0000002202227220 */ /* 0x000fe20000410000 */
[----:B------:R-:W-:Y:S01]  /*19d80*/  ISETP.GT.AND P5, PT, R6, 0x39, PT ;  /* 0x000000390600780c */ /* 0x000fe20003fa4270 */
[----:B------:R-:W-:Y:S01]  /*19d90*/  MUFU.TANH R87, R87 ;  /* 0x0000005700577308 */ /* 0x000fe20000002400 */
[----:B------:R-:W-:Y:S01]  /*19da0*/  FMNMX.FTZ R78, R109, R78, !PT ;  /* 0x0000004e6d4e7209 */ /* 0x000fe20007810000 */
[----:B------:R-:W-:Y:S01]  /*19db0*/  FMUL.FTZ R40, R2, R40 ;  /* 0x0000002802287220 */ /* 0x000fe20000410000 */
[----:B0-----:R-:W-:Y:S01]  /*19dc0*/  FSEL R57, R84, -INF , P2 ;  /* 0xff80000054397808 */ /* 0x001fe20001000000 */
[----:B------:R-:W-:Y:S01]  /*19dd0*/  FMUL.FTZ R41, R2, R41 ;  /* 0x0000002902297220 */ /* 0x000fe20000410000 */
[----:B------:R-:W-:Y:S01]  /*19de0*/  ISETP.GT.AND P2, PT, R6, 0x40, PT ;  /* 0x000000400600780c */ /* 0x000fe20003f44270 */
[--C-:B------:R-:W-:Y:S01]  /*19df0*/  IMAD.MOV.U32 R84, RZ, RZ, R25.reuse ;  /* 0x000000ffff547224 */ /* 0x100fe200078e0019 */
[----:B--2---:R-:W-:Y:S01]  /*19e00*/  FSEL R113, R10, -INF , P5 ;  /* 0xff8000000a717808 */ /* 0x004fe20002800000 */
[----:B------:R0:W-:Y:S01]  /*19e10*/  MUFU.TANH R54, R45 ;  /* 0x0000002d00367308 */ /* 0x0001e20000002400 */
[----:B-1----:R-:W-:Y:S01]  /*19e20*/  FSEL R115, R12, -INF , P2 ;  /* 0xff8000000c737808 */ /* 0x002fe20001000000 */
[C---:B------:R-:W-:Y:S01]  /*19e30*/  FMUL.FTZ R12, R2.reuse, R31 ;  /* 0x0000001f020c7220 */ /* 0x040fe20000410000 */
[----:B------:R-:W-:Y:S01]  /*19e40*/  FMUL.FTZ R10, R2, R29 ;  /* 0x0000001d020a7220 */ /* 0x000fe20000410000 */
[----:B------:R-:W-:Y:S01]  /*19e50*/  MOV R100, R25 ;  /* 0x0000001900647202 */ /* 0x000fe20000000f00 */
[----:B------:R-:W-:-:S03]  /*19e60*/  IMAD.MOV.U32 R102, RZ, RZ, R25 ;  /* 0x000000ffff667224 */ /* 0x000fc600078e0019 */
[----:B------:R-:W-:Y:S01]  /*19e70*/  MUFU.TANH R60, R60 ;  /* 0x0000003c003c7308 */ /* 0x000fe20000002400 */
[----:B0-----:R-:W-:Y:S01]  /*19e80*/  FSEL R45, R82, -INF , P4 ;  /* 0xff800000522d7808 */ /* 0x001fe20002000000 */
[----:B------:R-:W-:Y:S01]  /*19e90*/  IMAD.MOV.U32 R82, RZ, RZ, R25 ;  /* 0x000000ffff527224 */ /* 0x000fe200078e0019 */
[----:B------:R-:W-:-:S04]  /*19ea0*/  ISETP.GT.AND P4, PT, R6, 0x38, PT ;  /* 0x000000380600780c */ /* 0x000fc80003f84270 */
[----:B------:R-:W-:Y:S01]  /*19eb0*/  FSEL R111, R24, -INF , P4 ;  /* 0xff800000186f7808 */ /* 0x000fe20002000000 */
[----:B------:R-:W-:Y:S01]  /*19ec0*/  MUFU.TANH R88, R88 ;  /* 0x0000005800587308 */ /* 0x000fe20000002400 */
[----:B------:R-:W-:Y:S02]  /*19ed0*/  FMUL.FTZ R24, R2, R33 ;  /* 0x0000002102187220 */ /* 0x000fe40000410000 */
[----:B------:R-:W-:-:S04]  /*19ee0*/  FMNMX.FTZ R78, R111, R78, !PT ;  /* 0x0000004e6f4e7209 */ /* 0x000fc80007810000 */
[----:B------:R-:W-:Y:S01]  /*19ef0*/  FMNMX.FTZ R78, R113, R78, !PT ;  /* 0x0000004e714e7209 */ /* 0x000fe20007810000 */
[----:B------:R-:W-:Y:S03]  /*19f00*/  MUFU.TANH R76, R76 ;  /* 0x0000004c004c7308 */ /* 0x000fe60000002400 */
[----:B------:R-:W-:-:S05]  /*19f10*/  FMNMX.FTZ R78, R115, R78, !PT ;  /* 0x0000004e734e7209 */ /* 0x000fca0007810000 */
[----:B------:R-:W0:Y:S08]  /*19f20*/  MUFU.TANH R77, R77 ;  /* 0x0000004d004d7308 */ /* 0x000e300000002400 */
[----:B------:R-:W-:Y:S08]  /*19f30*/  MUFU.TANH R62, R62 ;  /* 0x0000003e003e7308 */ /* 0x000ff00000002400 */
[----:B------:R-:W-:Y:S01]  /*19f40*/  MUFU.TANH R89, R89 ;  /* 0x0000005900597308 */ /* 0x000fe20000002400 */
[----:B0-----:R-:W-:-:S02]  /*19f50*/  FSEL R77, R77, -INF , P2 ;  /* 0xff8000004d4d7808 */ /* 0x001fc40001000000 */
[----:B------:R-:W-:-:S05]  /*19f60*/  ISETP.GT.AND P2, PT, R6, 0x50, PT ;  /* 0x000000500600780c */ /* 0x000fca0003f44270 */
[----:B------:R0:W-:Y:S08]  /*19f70*/  MUFU.TANH R56, R61 ;  /* 0x0000003d00387308 */ /* 0x0001f00000002400 */
[----:B------:R-:W1:Y:S01]  /*19f80*/  MUFU.TANH R66, R66 ;  /* 0x0000004200427308 */ /* 0x000e620000002400 */
[----:B0-----:R-:W-:Y:S02]  /*19f90*/  FSEL R61, R86, -INF , P3 ;  /* 0xff800000563d7808 */ /* 0x001fe40001800000 */
[----:B------:R-:W-:-:S02]  /*19fa0*/  ISETP.GT.AND P3, PT, R6, 0x41, PT ;  /* 0x000000410600780c */ /* 0x000fc40003f64270 */
[----:B------:R-:W-:Y:S02]  /*19fb0*/  MOV R86, R25 ;  /* 0x0000001900567202 */ /* 0x000fe40000000f00 */
[----:B------:R-:W-:Y:S01]  /*19fc0*/  FSEL R117, R60, -INF , P3 ;  /* 0xff8000003c757808 */ /* 0x000fe20001800000 */
[----:B------:R-:W-:Y:S03]  /*19fd0*/  MUFU.TANH R68, R68 ;  /* 0x0000004400447308 */ /* 0x000fe60000002400 */
[----:B------:R-:W-:-:S05]  /*19fe0*/  FMNMX.FTZ R78, R117, R78, !PT ;  /* 0x0000004e754e7209 */ /* 0x000fca0007810000 */
[----:B------:R-:W-:Y:S01]  /*19ff0*/  MUFU.TANH R103, R103 ;  /* 0x0000006700677308 */ /* 0x000fe20000002400 */
[----:B-1----:R-:W-:-:S07]  /*1a000*/  FSEL R123, R66, -INF , P2 ;  /* 0xff800000427b7808 */ /* 0x002fce0001000000 */
[----:B------:R-:W0:Y:S08]  /*1a010*/  MUFU.TANH R90, R90 ;  /* 0x0000005a005a7308 */ /* 0x000e300000002400 */
[----:B------:R1:W-:Y:S08]  /*1a020*/  MUFU.TANH R58, R67 ;  /* 0x00000043003a7308 */ /* 0x0003f00000002400 */
[----:B------:R-:W2:Y:S01]  /*1a030*/  MUFU.TANH R91, R91 ;  /* 0x0000005b005b7308 */ /* 0x000ea20000002400 */
[----:B-1----:R-:W-:-:S02]  /*1a040*/  FSEL R67, R87, -INF , P4 ;  /* 0xff80000057437808 */ /* 0x002fc40002000000 */
[----:B------:R-:W-:-:S04]  /*1a050*/  ISETP.GT.AND P4, PT, R6, 0x48, PT ;  /* 0x000000480600780c */ /* 0x000fc80003f84270 */
[----:B------:R-:W-:Y:S01]  /*1a060*/  FSEL R119, R76, -INF , P4 ;  /* 0xff8000004c777808 */ /* 0x000fe20002000000 */
[----:B------:R-:W-:Y:S01]  /*1a070*/  MUFU.TANH R46, R46 ;  /* 0x0000002e002e7308 */ /* 0x000fe20000002400 */
[----:B0-----:R-:W-:Y:S01]  /*1a080*/  FSEL R81, R90, -INF , P4 ;  /* 0xff8000005a517808 */ /* 0x001fe20002000000 */
[--C-:B------:R-:W-:Y:S01]  /*1a090*/  IMAD.MOV.U32 R76, RZ, RZ, R25.reuse ;  /* 0x000000ffff4c7224 */ /* 0x100fe200078e0019 */
[----:B------:R-:W-:Y:S01]  /*1a0a0*/  FMNMX.FTZ R78, R119, R78, !PT ;  /* 0x0000004e774e7209 */ /* 0x000fe20007810000 */
[----:B------:R-:W-:Y:S01]  /*1a0b0*/  IMAD.MOV.U32 R90, RZ, RZ, R25 ;  /* 0x000000ffff5a7224 */ /* 0x000fe200078e0019 */
[----:B------:R-:W-:-:S03]  /*1a0c0*/  ISETP.GT.AND P4, PT, R6, 0x58, PT ;  /* 0x000000580600780c */ /* 0x000fc60003f84270 */
[----:B------:R-:W-:Y:S08]  /*1a0d0*/  MUFU.TANH R105, R105 ;  /* 0x0000006900697308 */ /* 0x000ff00000002400 */
[----:B------:R0:W-:Y:S08]  /*1a0e0*/  MUFU.TANH R99, R71 ;  /* 0x0000004700637308 */ /* 0x0001f00000002400 */
[----:B------:R-:W1:Y:S01]  /*1a0f0*/  MUFU.TANH R64, R64 ;  /* 0x0000004000407308 */ /* 0x000e620000002400 */
[----:B0-----:R-:W-:Y:S01]  /*1a100*/  FSEL R71, R88, -INF , P5 ;  /* 0xff80000058477808 */ /* 0x001fe20002800000 */
[----:B------:R-:W-:Y:S01]  /*1a110*/  IMAD.MOV.U32 R88, RZ, RZ, R25 ;  /* 0x000000ffff587224 */ /* 0x000fe200078e0019 */
[----:B------:R-:W-:-:S04]  /*1a120*/  ISETP.GT.AND P5, PT, R6, 0x49, PT ;  /* 0x000000490600780c */ /* 0x000fc80003fa4270 */
[----:B------:R-:W-:Y:S01]  /*1a130*/  FSEL R121, R62, -INF , P5 ;  /* 0xff8000003e797808 */ /* 0x000fe20002800000 */
[----:B------:R-:W-:Y:S01]  /*1a140*/  MUFU.TANH R70, R70 ;  /* 0x0000004600467308 */ /* 0x000fe20000002400 */
[----:B--2---:R-:W-:Y:S02]  /*1a150*/  FSEL R87, R91, -INF , P5 ;  /* 0xff8000005b577808 */ /* 0x004fe40002800000 */
[----:B------:R-:W-:Y:S02]  /*1a160*/  FMNMX.FTZ R78, R121, R78, !PT ;  /* 0x0000004e794e7209 */ /* 0x000fe40007810000 */
[----:B------:R-:W-:Y:S02]  /*1a170*/  ISETP.GT.AND P5, PT, R6, 0x59, PT ;  /* 0x000000590600780c */ /* 0x000fe40003fa4270 */
[----:B------:R-:W-:Y:S01]  /*1a180*/  FMNMX.FTZ R78, R123, R78, !PT ;  /* 0x0000004e7b4e7209 */ /* 0x000fe20007810000 */
[----:B------:R-:W0:Y:S01]  /*1a190*/  MUFU.TANH R26, R26 ;  /* 0x0000001a001a7308 */ /* 0x000e220000002400 */
[----:B-1----:R-:W-:-:S07]  /*1a1a0*/  FSEL R127, R64, -INF , P4 ;  /* 0xff800000407f7808 */ /* 0x002fce0002000000 */
[----:B------:R-:W1:Y:S08]  /*1a1b0*/  MUFU.TANH R141, R141 ;  /* 0x0000008d008d7308 */ /* 0x000e700000002400 */
[----:B------:R2:W-:Y:S01]  /*1a1c0*/  MUFU.TANH R20, R73 ;  /* 0x0000004900147308 */ /* 0x0005e20000002400 */
[----:B0-----:R-:W-:Y:S01]  /*1a1d0*/  FSEL R129, R26, -INF , P5 ;  /* 0xff8000001a817808 */ /* 0x001fe20002800000 */
[----:B------:R-:W-:-:S06]  /*1a1e0*/  FMUL.FTZ R26, R2, R35 ;  /* 0x00000023021a7220 */ /* 0x000fcc0000410000 */
[----:B------:R-:W0:Y:S01]  /*1a1f0*/  MUFU.TANH R44, R44 ;  /* 0x0000002c002c7308 */ /* 0x000e220000002400 */
[----:B--2---:R-:W-:Y:S02]  /*1a200*/  FSEL R73, R89, -INF , P3 ;  /* 0xff80000059497808 */ /* 0x004fe40001800000 */
[----:B------:R-:W-:Y:S02]  /*1a210*/  ISETP.GT.AND P3, PT, R6, 0x51, PT ;  /* 0x000000510600780c */ /* 0x000fe40003f64270 */
[----:B------:R-:W-:Y:S02]  /*1a220*/  FSEL R89, R70, -INF , P2 ;  /* 0xff80000046597808 */ /* 0x000fe40001000000 */
[----:B------:R-:W-:Y:S01]  /*1a230*/  FSEL R29, R103, -INF , P3 ;  /* 0xff800000671d7808 */ /* 0x000fe20001800000 */
[----:B------:R-:W2:Y:S01]  /*1a240*/  MUFU.TANH R12, R12 ;  /* 0x0000000c000c7308 */ /* 0x000ea20000002400 */
[----:B------:R-:W-:Y:S02]  /*1a250*/  FSEL R125, R68, -INF , P3 ;  /* 0xff800000447d7808 */ /* 0x000fe40001800000 */
[----:B------:R-:W-:-:S02]  /*1a260*/  ISETP.GT.AND P3, PT, R6, 0x61, PT ;  /* 0x000000610600780c */ /* 0x000fc40003f64270 */
[----:B------:R-:W-:Y:S02]  /*1a270*/  FMNMX.FTZ R78, R125, R78, !PT ;  /* 0x0000004e7d4e7209 */ /* 0x000fe40007810000 */
[----:B------:R-:W-:Y:S01]  /*1a280*/  FSEL R95, R105, -INF , P3 ;  /* 0xff800000695f7808 */ /* 0x000fe20001800000 */
[----:B------:R-:W3:Y:S01]  /*1a290*/  MUFU.TANH R72, R72 ;  /* 0x0000004800487308 */ /* 0x000ee20000002400 */
[----:B------:R-:W-:Y:S02]  /*1a2a0*/  FSEL R133, R46, -INF , P3 ;  /* 0xff8000002e857808 */ /* 0x000fe40001800000 */
[C---:B------:R-:W-:Y:S02]  /*1a2b0*/  ISETP.GT.AND P3, PT, R6.reuse, 0x71, PT ;  /* 0x000000710600780c */ /* 0x040fe40003f64270 */
[----:B------:R-:W-:Y:S02]  /*1a2c0*/  ISETP.GT.AND P2, PT, R6, 0x60, PT ;  /* 0x000000600600780c */ /* 0x000fe40003f44270 */
[----:B------:R-:W-:Y:S01]  /*1a2d0*/  FMNMX.FTZ R78, R127, R78, !PT ;  /* 0x0000004e7f4e7209 */ /* 0x000fe20007810000 */
[----:B------:R-:W4:Y:S01]  /*1a2e0*/  MUFU.TANH R74, R74 ;  /* 0x0000004a004a7308 */ /* 0x000f220000002400 */
[----:B------:R-:W-:-:S02]  /*1a2f0*/  FSEL R99, R99, -INF , P3 ;  /* 0xff80000063637808 */ /* 0x000fc40001800000 */
[----:B-1----:R-:W-:Y:S02]  /*1a300*/  FSEL R141, R141, -INF , P3 ;  /* 0xff8000008d8d7808 */ /* 0x002fe40001800000 */
[----:B------:R-:W-:Y:S02]  /*1a310*/  ISETP.GT.AND P3, PT, R6, 0x81, PT ;  /* 0x000000810600780c */ /* 0x000fe40003f64270 */
[----:B0-----:R-:W-:Y:S01]  /*1a320*/  FSEL R131, R44, -INF , P2 ;  /* 0xff8000002c837808 */ /* 0x001fe20001000000 */
[----:B------:R-:W0:Y:S01]  /*1a330*/  MUFU.TANH R48, R48 ;  /* 0x0000003000307308 */ /* 0x000e220000002400 */
[----:B------:R-:W-:Y:S01]  /*1a340*/  FMNMX.FTZ R78, R129, R78, !PT ;  /* 0x0000004e814e7209 */ /* 0x000fe20007810000 */
[----:B------:R-:W-:Y:S01]  /*1a350*/  FMUL.FTZ R44, R2, R37 ;  /* 0x00000025022c7220 */ /* 0x000fe20000410000 */
[----:B--2---:R-:W-:Y:S02]  /*1a360*/  FSEL R105, R12, -INF , P3 ;  /* 0xff8000000c697808 */ /* 0x004fe40001800000 */
[----:B------:R-:W-:-:S02]  /*1a370*/  FMNMX.FTZ R12, R3, R4, !PT ;  /* 0x00000004030c7209 */ /* 0x000fc40007810000 */
[----:B---3--:R-:W-:Y:S01]  /*1a380*/  FSEL R31, R72, -INF , P4 ;  /* 0xff800000481f7808 */ /* 0x008fe20002000000 */
[----:B------:R-:W1:Y:S01]  /*1a390*/  MUFU.TANH R104, R104 ;  /* 0x0000006800687308 */ /* 0x000e620000002400 */
[----:B------:R-:W-:Y:S02]  /*1a3a0*/  ISETP.GT.AND P4, PT, R6, 0x68, PT ;  /* 0x000000680600780c */ /* 0x000fe40003f84270 */
[----:B------:R-:W-:Y:S02]  /*1a3b0*/  FMNMX.FTZ R78, R131, R78, !PT ;  /* 0x0000004e834e7209 */ /* 0x000fe40007810000 */
[----:B------:R-:W-:Y:S02]  /*1a3c0*/  FMNMX.FTZ R12, R5, R12, !PT ;  /* 0x0000000c050c7209 */ /* 0x000fe40007810000 */
[----:B----4-:R-:W-:Y:S01]  /*1a3d0*/  FSEL R91, R74, -INF , P5 ;  /* 0xff8000004a5b7808 */ /* 0x010fe20002800000 */
[----:B------:R-:W2:Y:S01]  /*1a3e0*/  MUFU.TANH R50, R50 ;  /* 0x0000003200327308 */ /* 0x000ea20000002400 */
[----:B------:R-:W-:Y:S01]  /*1a3f0*/  ISETP.GT.AND P5, PT, R6, 0x69, PT ;  /* 0x000000690600780c */ /* 0x000fe20003fa4270 */
[----:B------:R-:W-:Y:S01]  /*1a400*/  IMAD.MOV.U32 R74, RZ, RZ, R25 ;  /* 0x000000ffff4a7224 */ /* 0x000fe200078e0019 */
[----:B0-----:R-:W-:-:S02]  /*1a410*/  FSEL R135, R48, -INF , P4 ;  /* 0xff80000030877808 */ /* 0x001fc40002000000 */
[----:B------:R-:W-:Y:S02]  /*1a420*/  FMNMX.FTZ R78, R133, R78, !PT ;  /* 0x0000004e854e7209 */ /* 0x000fe40007810000 */
[----:B------:R-:W-:Y:S01]  /*1a430*/  FMNMX.FTZ R12, R7, R12, !PT ;  /* 0x0000000c070c7209 */ /* 0x000fe20007810000 */
[----:B------:R-:W0:Y:S01]  /*1a440*/  MUFU.TANH R143, R143 ;  /* 0x0000008f008f7308 */ /* 0x000e220000002400 */
[----:B-1----:R-:W-:Y:S01]  /*1a450*/  FSEL R93, R104, -INF , P2 ;  /* 0xff800000685d7808 */ /* 0x002fe20001000000 */
[----:B------:R-:W-:Y:S01]  /*1a460*/  IMAD.MOV.U32 R104, RZ, RZ, R25 ;  /* 0x000000ffff687224 */ /* 0x000fe200078e0019 */
[----:B------:R-:W-:Y:S02]  /*1a470*/  ISETP.GT.AND P2, PT, R6, 0x70, PT ;  /* 0x000000700600780c */ /* 0x000fe40003f44270 */
[----:B------:R-:W-:Y:S02]  /*1a480*/  FSEL R137, R52, -INF , P5 ;  /* 0xff80000034897808 */ /* 0x000fe40002800000 */
[----:B------:R-:W-:Y:S01]  /*1a490*/  FMNMX.FTZ R78, R135, R78, !PT ;  /* 0x0000004e874e7209 */ /* 0x000fe20007810000 */
[----:B------:R-:W1:Y:S01]  /*1a4a0*/  MUFU.TANH R145, R145 ;  /* 0x0000009100917308 */ /* 0x000e620000002400 */
[----:B------:R-:W-:-:S02]  /*1a4b0*/  FMNMX.FTZ R12, R9, R12, !PT ;  /* 0x0000000c090c7209 */ /* 0x000fc40007810000 */
[----:B------:R-:W-:Y:S02]  /*1a4c0*/  FSEL R139, R56, -INF , P2 ;  /* 0xff800000388b7808 */ /* 0x000fe40001000000 */
[----:B------:R-:W-:Y:S02]  /*1a4d0*/  FMNMX.FTZ R78, R137, R78, !PT ;  /* 0x0000004e894e7209 */ /* 0x000fe40007810000 */
[----:B------:R-:W-:Y:S01]  /*1a4e0*/  FMNMX.FTZ R12, R11, R12, !PT ;  /* 0x0000000c0b0c7209 */ /* 0x000fe20007810000 */
[----:B------:R-:W3:Y:S01]  /*1a4f0*/  MUFU.TANH R28, R28 ;  /* 0x0000001c001c7308 */ /* 0x000ee20000002400 */
[----:B--2---:R-:W-:Y:S02]  /*1a500*/  FSEL R33, R50, -INF , P4 ;  /* 0xff80000032217808 */ /* 0x004fe40002000000 */
[----:B------:R-:W-:Y:S02]  /*1a510*/  ISETP.GT.AND P4, PT, R6, 0x78, PT ;  /* 0x000000780600780c */ /* 0x000fe40003f84270 */
[----:B------:R-:W-:-:S02]  /*1a520*/  FMNMX.FTZ R78, R139, R78, !PT ;  /* 0x0000004e8b4e7209 */ /* 0x000fc40007810000 */
[----:B------:R-:W-:Y:S01]  /*1a530*/  FMNMX.FTZ R12, R13, R12, !PT ;  /* 0x0000000c0d0c7209 */ /* 0x000fe20007810000 */
[----:B------:R-:W2:Y:S01]  /*1a540*/  MUFU.TANH R10, R10 ;  /* 0x0000000a000a7308 */ /* 0x000ea20000002400 */
[----:B------:R-:W-:Y:S02]  /*1a550*/  FSEL R35, R54, -INF , P5 ;  /* 0xff80000036237808 */ /* 0x000fe40002800000 */
[----:B------:R-:W-:Y:S02]  /*1a560*/  ISETP.GT.AND P5, PT, R6, 0x79, PT ;  /* 0x000000790600780c */ /* 0x000fe40003fa4270 */
[----:B0-----:R-:W-:Y:S02]  /*1a570*/  FSEL R143, R143, -INF , P4 ;  /* 0xff8000008f8f7808 */ /* 0x001fe40002000000 */
[----:B------:R-:W-:Y:S01]  /*1a580*/  FMNMX.FTZ R78, R141, R78, !PT ;  /* 0x0000004e8d4e7209 */ /* 0x000fe20007810000 */
[----:B------:R0:W4:Y:S01]  /*1a590*/  MUFU.TANH R101, R106 ;  /* 0x0000006a00657308 */ /* 0x0001220000002400 */
[----:B------:R-:W-:-:S02]  /*1a5a0*/  FSEL R37, R20, -INF , P4 ;  /* 0xff80000014257808 */ /* 0x000fc40002000000 */
[----:B------:R-:W-:Y:S02]  /*1a5b0*/  FMNMX.FTZ R20, R15, R12, !PT ;  /* 0x0000000c0f147209 */ /* 0x000fe40007810000 */
[----:B------:R-:W-:Y:S02]  /*1a5c0*/  FSEL R97, R58, -INF , P2 ;  /* 0xff8000003a617808 */ /* 0x000fe40001000000 */
[----:B------:R-:W-:Y:S01]  /*1a5d0*/  ISETP.GT.AND P2, PT, R6, 0x80, PT ;  /* 0x000000800600780c */ /* 0x000fe20003f44270 */
[----:B------:R-:W5:Y:S01]  /*1a5e0*/  MUFU.TANH R32, R32 ;  /* 0x0000002000207308 */ /* 0x000f620000002400 */
[----:B-1----:R-:W-:Y:S01]  /*1a5f0*/  FSEL R145, R145, -INF , P5 ;  /* 0xff80000091917808 */ /* 0x002fe20002800000 */
[----:B0-----:R-:W-:Y:S01]  /*1a600*/  IMAD.MOV.U32 R106, RZ, RZ, R25 ;  /* 0x000000ffff6a7224 */ /* 0x001fe200078e0019 */
[----:B------:R-:W-:Y:S02]  /*1a610*/  FMNMX.FTZ R78, R143, R78, !PT ;  /* 0x0000004e8f4e7209 */ /* 0x000fe40007810000 */
[----:B------:R-:W-:-:S02]  /*1a620*/  FMNMX.FTZ R20, R21, R20, !PT ;  /* 0x0000001415147209 */ /* 0x000fc40007810000 */
[----:B---3--:R-:W-:Y:S01]  /*1a630*/  FSEL R147, R28, -INF , P2 ;  /* 0xff8000001c937808 */ /* 0x008fe20001000000 */
[----:B------:R-:W0:Y:S01]  /*1a640*/  MUFU.TANH R30, R30 ;  /* 0x0000001e001e7308 */ /* 0x000e220000002400 */
[----:B------:R-:W-:Y:S02]  /*1a650*/  FMNMX.FTZ R78, R145, R78, !PT ;  /* 0x0000004e914e7209 */ /* 0x000fe40007810000 */
[----:B------:R-:W-:Y:S02]  /*1a660*/  FMNMX.FTZ R20, R27, R20, !PT ;  /* 0x000000141b147209 */ /* 0x000fe40007810000 */
[----:B------:R-:W-:Y:S02]  /*1a670*/  ISETP.GT.AND P4, PT, R6, 0x88, PT ;  /* 0x000000880600780c */ /* 0x000fe40003f84270 */
[----:B--2---:R-:W-:Y:S01]  /*1a680*/  FSEL R149, R10, -INF , P3 ;  /* 0xff8000000a957808 */ /* 0x004fe20001800000 */
[----:B------:R-:W1:Y:S01]  /*1a690*/  MUFU.TANH R24, R24 ;  /* 0x0000001800187308 */ /* 0x000e620000002400 */
[----:B------:R-:W-:Y:S01]  /*1a6a0*/  FMNMX.FTZ R78, R147, R78, !PT ;  /* 0x0000004e934e7209 */ /* 0x000fe20007810000 */
[----:B------:R-:W-:Y:S01]  /*1a6b0*/  IMAD.U32 R10, RZ, RZ, UR6 ;  /* 0x00000006ff0a7e24 */ /* 0x000fe2000f8e00ff */
[----:B------:R-:W-:-:S02]  /*1a6c0*/  FMNMX.FTZ R20, R45, R20, !PT ;  /* 0x000000142d147209 */ /* 0x000fc40007810000 */
[----:B----4-:R-:W-:Y:S02]  /*1a6d0*/  FSEL R101, R101, -INF , P5 ;  /* 0xff80000065657808 */ /* 0x010fe40002800000 */
[----:B------:R-:W-:Y:S01]  /*1a6e0*/  ISETP.GT.AND P5, PT, R6, 0x89, PT ;  /* 0x000000890600780c */ /* 0x000fe20003fa4270 */
[----:B------:R-:W2:Y:S01]  /*1a6f0*/  MUFU.TANH R36, R36 ;  /* 0x0000002400247308 */ /* 0x000ea20000002400 */
[----:B-----5:R-:W-:Y:S01]  /*1a700*/  FSEL R151, R32, -INF , P4 ;  /* 0xff80000020977808 */ /* 0x020fe20002000000 */
[----:B------:R-:W-:Y:S01]  /*1a710*/  FMUL.FTZ R32, R2, R43 ;  /* 0x0000002b02207220 */ /* 0x000fe20000410000 */
[----:B------:R-:W-:Y:S02]  /*1a720*/  FMNMX.FTZ R78, R149, R78, !PT ;  /* 0x0000004e954e7209 */ /* 0x000fe40007810000 */
[----:B------:R-:W-:Y:S02]  /*1a730*/  FMNMX.FTZ R20, R49, R20, !PT ;  /* 0x0000001431147209 */ /* 0x000fe40007810000 */
[----:B0-----:R-:W-:Y:S01]  /*1a740*/  FSEL R103, R30, -INF , P2 ;  /* 0xff8000001e677808 */ /* 0x001fe20001000000 */
[----:B------:R-:W0:Y:S01]  /*1a750*/  MUFU.TANH R34, R34 ;  /* 0x0000002200227308 */ /* 0x000e220000002400 */
[----:B------:R-:W-:Y:S01]  /*1a760*/  ISETP.GT.AND P2, PT, R6, 0x90, PT ;  /* 0x000000900600780c */ /* 0x000fe20003f44270 */
[----:B------:R-:W-:Y:S01]  /*1a770*/  FMUL.FTZ R30, R2, R42 ;  /* 0x0000002a021e7220 */ /* 0x000fe20000410000 */
[----:B-1----:R-:W-:-:S02]  /*1a780*/  FSEL R153, R24, -INF , P5 ;  /* 0xff80000018997808 */ /* 0x002fc40002800000 */
[----:B------:R-:W-:Y:S02]  /*1a790*/  FMNMX.FTZ R78, R151, R78, !PT ;  /* 0x0000004e974e7209 */ /* 0x000fe40007810000 */
[----:B------:R-:W-:Y:S01]  /*1a7a0*/  FMNMX.FTZ R20, R57, R20, !PT ;  /* 0x0000001439147209 */ /* 0x000fe20007810000 */
[----:B------:R-:W1:Y:S01]  /*1a7b0*/  MUFU.TANH R44, R44 ;  /* 0x0000002c002c7308 */ /* 0x000e620000002400 */
[----:B------:R-:W-:Y:S02]  /*1a7c0*/  ISETP.GT.AND P3, PT, R6, 0x91, PT ;  /* 0x000000910600780c */ /* 0x000fe40003f64270 */
[----:B--2---:R-:W-:Y:S01]  /*1a7d0*/  FSEL R155, R36, -INF , P2 ;  /* 0xff800000249b7808 */ /* 0x004fe20001000000 */
[----:B------:R-:W-:Y:S01]  /*1a7e0*/  FMUL.FTZ R36, R2, R39 ;  /* 0x0000002702247220 */ /* 0x000fe20000410000 */
[----:B------:R-:W-:Y:S02]  /*1a7f0*/  FMNMX.FTZ R78, R153, R78, !PT ;  /* 0x0000004e994e7209 */ /* 0x000fe40007810000 */
[----:B------:R-:W-:Y:S01]  /*1a800*/  FMNMX.FTZ R20, R61, R20, !PT ;  /* 0x000000143d147209 */ /* 0x000fe20007810000 */
[----:B------:R-:W2:Y:S01]  /*1a810*/  MUFU.TANH R26, R26 ;  /* 0x0000001a001a7308 */ /* 0x000ea20000002400 */
[----:B0-----:R-:W-:Y:S01]  /*1a820*/  FSEL R107, R34, -INF , P4 ;  /* 0xff800000226b7808 */ /* 0x001fe20002000000 */
[----:B------:R-:W-:Y:S01]  /*1a830*/  FMUL.FTZ R34, R2, R38 ;  /* 0x0000002602227220 */ /* 0x000fe20000410000 */
[----:B------:R-:W-:-:S02]  /*1a840*/  ISETP.GT.AND P4, PT, R6, 0x98, PT ;  /* 0x000000980600780c */ /* 0x000fc40003f84270 */
[----:B------:R-:W-:Y:S02]  /*1a850*/  FMNMX.FTZ R78, R155, R78, !PT ;  /* 0x0000004e9b4e7209 */ /* 0x000fe40007810000 */
[----:B------:R-:W-:Y:S01]  /*1a860*/  FMNMX.FTZ R20, R67, R20, !PT ;  /* 0x0000001443147209 */ /* 0x000fe20007810000 */
[----:B------:R-:W0:Y:S01]  /*1a870*/  MUFU.TANH R40, R40 ;  /* 0x0000002800287308 */ /* 0x000e220000002400 */
[----:B-1----:R-:W-:Y:S02]  /*1a880*/  FSEL R157, R44, -INF , P3 ;  /* 0xff8000002c9d7808 */ /* 0x002fe40001800000 */
[----:B------:R-:W-:Y:S02]  /*1a890*/  MOV R72, R25 ;  /* 0x0000001900487202 */ /* 0x000fe40000000f00 */
[----:B------:R-:W-:-:S03]  /*1a8a0*/  FMNMX.FTZ R78, R157, R78, !PT ;  /* 0x0000004e9d4e7209 */ /* 0x000fc60007810000 */
[----:B------:R2:W1:Y:S08]  /*1a8b0*/  MUFU.TANH R159, R41 ;  /* 0x00000029009f7308 */ /* 0x0004700000002400 */
[----:B------:R-:W3:Y:S01]  /*1a8c0*/  MUFU.TANH R34, R34 ;  /* 0x0000002200227308 */ /* 0x000ee20000002400 */
[----:B--2---:R-:W-:Y:S02]  /*1a8d0*/  FSEL R41, R26, -INF , P5 ;  /* 0xff8000001a297808 */ /* 0x004fe40002800000 */
[----:B------:R-:W-:-:S02]  /*1a8e0*/  ISETP.GT.AND P5, PT, R6, 0x99, PT ;  /* 0x000000990600780c */ /* 0x000fc40003fa4270 */
[----:B0-----:R-:W-:Y:S02]  /*1a8f0*/  FSEL R161, R40, -INF , P4 ;  /* 0xff80000028a17808 */ /* 0x001fe40002000000 */
[----:B------:R-:W-:Y:S01]  /*1a900*/  FMNMX.FTZ R26, R71, R20, !PT ;  /* 0x00000014471a7209 */ /* 0x000fe20007810000 */
[----:B------:R-:W0:Y:S01]  /*1a910*/  MUFU.TANH R36, R36 ;  /* 0x0000002400247308 */ /* 0x000e220000002400 */
[----:B-1----:R-:W-:Y:S02]  /*1a920*/  FSEL R159, R159, -INF , P5 ;  /* 0xff8000009f9f7808 */ /* 0x002fe40002800000 */
[----:B------:R-:W-:Y:S02]  /*1a930*/  FMNMX.FTZ R78, R161, R78, !PT ;  /* 0x0000004ea14e7209 */ /* 0x000fe40007810000 */
[----:B------:R-:W-:Y:S02]  /*1a940*/  FMNMX.FTZ R26, R77, R26, !PT ;  /* 0x0000001a4d1a7209 */ /* 0x000fe40007810000 */
[----:B------:R-:W-:Y:S01]  /*1a950*/  FMNMX.FTZ R78, R159, R78, !PT ;  /* 0x0000004e9f4e7209 */ /* 0x000fe20007810000 */
[----:B------:R-:W-:Y:S01]  /*1a960*/  MUFU.TANH R30, R30 ;  /* 0x0000001e001e7308 */ /* 0x000fe20000002400 */
[----:B------:R-:W-:-:S03]  /*1a970*/  FMNMX.FTZ R26, R73, R26, !PT ;  /* 0x0000001a491a7209 */ /* 0x000fc60007810000 */
[----:B------:R-:W1:Y:S01]  /*1a980*/  SHFL.BFLY PT, R163, R78, 0x2, 0x1f ;  /* 0x0c401f004ea37f89 */ /* 0x000e6200000e0000 */
[----:B------:R-:W-:-:S03]  /*1a990*/  FMNMX.FTZ R26, R81, R26, !PT ;  /* 0x0000001a511a7209 */ /* 0x000fc60007810000 */
[----:B------:R-:W2:Y:S01]  /*1a9a0*/  MUFU.TANH R32, R32 ;  /* 0x0000002000207308 */ /* 0x000ea20000002400 */
[----:B------:R-:W-:-:S04]  /*1a9b0*/  FMNMX.FTZ R26, R87, R26, !PT ;  /* 0x0000001a571a7209 */ /* 0x000fc80007810000 */
[----:B------:R-:W-:-:S04]  /*1a9c0*/  FMNMX.FTZ R26, R89, R26, !PT ;  /* 0x0000001a591a7209 */ /* 0x000fc80007810000 */
[----:B------:R-:W-:-:S04]  /*1a9d0*/  FMNMX.FTZ R26, R29, R26, !PT ;  /* 0x0000001a1d1a7209 */ /* 0x000fc80007810000 */
[----:B------:R-:W-:-:S04]  /*1a9e0*/  FMNMX.FTZ R26, R31, R26, !PT ;  /* 0x0000001a1f1a7209 */ /* 0x000fc80007810000 */
[----:B------:R-:W-:Y:S02]  /*1a9f0*/  FMNMX.FTZ R28, R91, R26, !PT ;  /* 0x0000001a5b1c7209 */ /* 0x000fe40007810000 */
[----:B-1----:R-:W-:Y:S01]  /*1aa00*/  FMNMX.FTZ R163, R78, R163, !PT ;  /* 0x000000a34ea37209 */ /* 0x002fe20007810000 */
[----:B------:R-:W-:Y:S01]  /*1aa10*/  IMAD.MOV.U32 R78, RZ, RZ, R25 ;  /* 0x000000ffff4e7224 */ /* 0x000fe200078e0019 */
[----:B------:R-:W-:-:S03]  /*1aa20*/  FMNMX.FTZ R28, R93, R28, !PT ;  /* 0x0000001c5d1c7209 */ /* 0x000fc60007810000 */
[----:B------:R-:W1:Y:S01]  /*1aa30*/  SHFL.BFLY PT, R122, R163, 0x1, 0x1f ;  /* 0x0c201f00a37a7f89 */ /* 0x000e6200000e0000 */
[----:B------:R-:W-:-:S04]  /*1aa40*/  FMNMX.FTZ R28, R95, R28, !PT ;  /* 0x0000001c5f1c7209 */ /* 0x000fc80007810000 */
[----:B------:R-:W-:-:S04]  /*1aa50*/  FMNMX.FTZ R28, R33, R28, !PT ;  /* 0x0000001c211c7209 */ /* 0x000fc80007810000 */
[----:B------:R-:W-:-:S04]  /*1aa60*/  FMNMX.FTZ R28, R35, R28, !PT ;  /* 0x0000001c231c7209 */ /* 0x000fc80007810000 */
[----:B------:R-:W-:-:S04]  /*1aa70*/  FMNMX.FTZ R28, R97, R28, !PT ;  /* 0x0000001c611c7209 */ /* 0x000fc80007810000 */
[----:B------:R-:W-:-:S04]  /*1aa80*/  FMNMX.FTZ R28, R99, R28, !PT ;  /* 0x0000001c631c7209 */ /* 0x000fc80007810000 */
[----:B------:R-:W-:Y:S02]  /*1aa90*/  FMNMX.FTZ R28, R37, R28, !PT ;  /* 0x0000001c251c7209 */ /* 0x000fe40007810000 */
[----:B-1----:R-:W-:Y:S02]  /*1aaa0*/  FMNMX.FTZ R122, R163, R122, !PT ;  /* 0x0000007aa37a7209 */ /* 0x002fe40007810000 */
[----:B------:R-:W-:Y:S02]  /*1aab0*/  FMNMX.FTZ R38, R101, R28, !PT ;  /* 0x0000001c65267209 */ /* 0x000fe40007810000 */
[C---:B------:R-:W-:Y:S01]  /*1aac0*/  FSETP.NEU.FTZ.AND P6, PT, R122.reuse, -INF , PT ;  /* 0xff8000007a00780b */ /* 0x040fe20003fdd000 */
[----:B------:R-:W-:-:S01]  /*1aad0*/  FFMA.FTZ R24, R122, R10, -8 ;  /* 0xc10000007a187423 */ /* 0x000fc2000001000a */
[----:B------:R-:W-:-:S04]  /*1aae0*/  FMNMX.FTZ R38, R103, R38, !PT ;  /* 0x0000002667267209 */ /* 0x000fc80007810000 */
[----:B------:R-:W-:Y:S02]  /*1aaf0*/  FMNMX.FTZ R38, R105, R38, !PT ;  /* 0x0000002669267209 */ /* 0x000fe40007810000 */
[----:B------:R-:W-:Y:S02]  /*1ab00*/  FSEL R24, R24, RZ, P6 ;  /* 0x000000ff18187208 */ /* 0x000fe40003000000 */
[----:B------:R-:W-:-:S03]  /*1ab10*/  FMNMX.FTZ R38, R107, R38, !PT ;  /* 0x000000266b267209 */ /* 0x000fc60007810000 */
[-CC-:B------:R-:W-:Y:S01]  /*1ab20*/  FFMA.FTZ R206, R85, R10.reuse, -R24.reuse ;  /* 0x0000000a55ce7223 */ /* 0x180fe20000010818 */
[----:B---3--:R-:W-:Y:S01]  /*1ab30*/  FSEL R85, R34, -INF , P2 ;  /* 0xff80000022557808 */ /* 0x008fe20001000000 */
[--C-:B------:R-:W-:Y:S01]  /*1ab40*/  FFMA.FTZ R202, R55, R10, -R24.reuse ;  /* 0x0000000a37ca7223 */ /* 0x100fe20000010818 */
[----:B------:R-:W-:Y:S01]  /*1ab50*/  FMNMX.FTZ R38, R41, R38, !PT ;  /* 0x0000002629267209 */ /* 0x000fe20007810000 */
[-CC-:B------:R-:W-:Y:S01]  /*1ab60*/  FFMA.FTZ R55, R109, R10.reuse, -R24.reuse ;  /* 0x0000000a6d377223 */ /* 0x180fe20000010818 */
[----:B------:R-:W-:-:S01]  /*1ab70*/  FFMA.FTZ R111, R111, R10, -R24 ;  /* 0x0000000a6f6f7223 */ /* 0x000fc20000010818 */
[----:B0-----:R-:W-:Y:S01]  /*1ab80*/  FSEL R109, R36, -INF , P3 ;  /* 0xff800000246d7808 */ /* 0x001fe20001800000 */
[----:B------:R-:W-:-:S01]  /*1ab90*/  FFMA.FTZ R43, R53, R10, -R24 ;  /* 0x0000000a352b7223 */ /* 0x000fc20000010818 */
[----:B------:R-:W-:Y:S01]  /*1aba0*/  FMNMX.FTZ R38, R85, R38, !PT ;  /* 0x0000002655267209 */ /* 0x000fe20007810000 */
[----:B------:R0:W-:Y:S01]  /*1abb0*/  MUFU.EX2 R20, R111 ;  /* 0x0000006f00147308 */ /* 0x0001e20000000800 */
[----:B------:R-:W-:-:S01]  /*1abc0*/  FFMA.FTZ R53, R65, R10, -R24 ;  /* 0x0000000a41357223 */ /* 0x000fc20000010818 */
[--C-:B------:R-:W-:Y:S01]  /*1abd0*/  FFMA.FTZ R65, R113, R10, -R24.reuse ;  /* 0x0000000a71417223 */ /* 0x100fe20000010818 */
[----:B------:R-:W-:Y:S01]  /*1abe0*/  FMNMX.FTZ R38, R109, R38, !PT ;  /* 0x000000266d267209 */ /* 0x000fe20007810000 */
[-CC-:B------:R-:W-:Y:S01]  /*1abf0*/  FFMA.FTZ R204, R69, R10.reuse, -R24.reuse ;  /* 0x0000000a45cc7223 */ /* 0x180fe20000010818 */
[----:B--2---:R-:W-:Y:S01]  /*1ac00*/  FSEL R113, R32, -INF , P5 ;  /* 0xff80000020717808 */ /* 0x004fe20002800000 */
[-CC-:B------:R-:W-:Y:S01]  /*1ac10*/  FFMA.FTZ R69, R121, R10.reuse, -R24.reuse ;  /* 0x0000000a79457223 */ /* 0x180fe20000010818 */
[----:B------:R-:W-:-:S01]  /*1ac20*/  FFMA.FTZ R210, R123, R10, -R24 ;  /* 0x0000000a7bd27223 */ /* 0x000fc20000010818 */
[-CC-:B------:R-:W-:Y:S01]  /*1ac30*/  FFMA.FTZ R79, R79, R10.reuse, -R24.reuse ;  /* 0x0000000a4f4f7223 */ /* 0x180fe20000010818 */
[----:B0-----:R-:W-:Y:S01]  /*1ac40*/  FSEL R111, R30, -INF , P4 ;  /* 0xff8000001e6f7808 */ /* 0x001fe20002000000 */
[-CC-:B------:R-:W-:Y:S01]  /*1ac50*/  FFMA.FTZ R119, R119, R10.reuse, -R24.reuse ;  /* 0x0000000a77777223 */ /* 0x180fe20000010818 */
[----:B------:R-:W-:-:S01]  /*1ac60*/  FFMA.FTZ R127, R127, R10, -R24 ;  /* 0x0000000a7f7f7223 */ /* 0x000fc20000010818 */
[--C-:B------:R-:W-:Y:S01]  /*1ac70*/  FFMA.FTZ R200, R47, R10, -R24.reuse ;  /* 0x0000000a2fc87223 */ /* 0x100fe20000010818 */
[----:B------:R-:W-:Y:S01]  /*1ac80*/  FMNMX.FTZ R38, R111, R38, !PT ;  /* 0x000000266f267209 */ /* 0x000fe20007810000 */
[-CC-:B------:R-:W-:Y:S01]  /*1ac90*/  FFMA.FTZ R39, R8, R10.reuse, -R24.reuse ;  /* 0x0000000a08277223 */ /* 0x180fe20000010818 */
[----:B------:R-:W-:-:S01]  /*1aca0*/  FFMA.FTZ R6, R51, R10, -R24 ;  /* 0x0000000a33067223 */ /* 0x000fc20000010818 */
[--C-:B------:R-:W-:Y:S01]  /*1acb0*/  FFMA.FTZ R47, R59, R10, -R24.reuse ;  /* 0x0000000a3b2f7223 */ /* 0x100fe20000010818 */
[----:B------:R-:W-:Y:S01]  /*1acc0*/  FMNMX.FTZ R38, R113, R38, !PT ;  /* 0x0000002671267209 */ /* 0x000fe20007810000 */
[-CC-:B------:R-:W-:Y:S01]  /*1acd0*/  FFMA.FTZ R8, R63, R10.reuse, -R24.reuse ;  /* 0x0000000a3f087223 */ /* 0x180fe20000010818 */
[----:B------:R-:W-:-:S01]  /*1ace0*/  FFMA.FTZ R51, R75, R10, -R24 ;  /* 0x0000000a4b337223 */ /* 0x000fc20000010818 */
[----:B------:R0:W-:Y:S01]  /*1acf0*/  MUFU.EX2 R12, R79 ;  /* 0x0000004f000c7308 */ /* 0x0001e20000000800 */
[----:B------:R-:W-:-:S01]  /*1ad00*/  FFMA.FTZ R59, R83, R10, -R24 ;  /* 0x0000000a533b7223 */ /* 0x000fc20000010818 */
[----:B------:R-:W1:Y:S01]  /*1ad10*/  SHFL.BFLY PT, R121, R38, 0x2, 0x1f ;  /* 0x0c401f0026797f89 */ /* 0x000e6200000e0000 */
[----:B------:R-:W-:-:S01]  /*1ad20*/  FFMA.FTZ R208, R115, R10, -R24 ;  /* 0x0000000a73d07223 */ /* 0x000fc20000010818 */
[-CC-:B------:R-:W-:Y:S01]  /*1ad30*/  FFMA.FTZ R63, R117, R10.reuse, -R24.reuse ;  /* 0x0000000a753f7223 */ /* 0x180fe20000010818 */
[----:B------:R-:W-:-:S01]  /*1ad40*/  FFMA.FTZ R75, R125, R10, -R24 ;  /* 0x0000000a7d4b7223 */ /* 0x000fc20000010818 */
[-CC-:B------:R-:W-:Y:S01]  /*1ad50*/  FFMA.FTZ R212, R131, R10.reuse, -R24.reuse ;  /* 0x0000000a83d47223 */ /* 0x180fe20000010818 */
[----:B------:R-:W-:-:S01]  /*1ad60*/  FFMA.FTZ R83, R133, R10, -R24 ;  /* 0x0000000a85537223 */ /* 0x000fc20000010818 */
[----:B------:R2:W-:Y:S01]  /*1ad70*/  MUFU.EX2 R26, R119 ;  /* 0x00000077001a7308 */ /* 0x0005e20000000800 */
[----:B0-----:R-:W-:-:S01]  /*1ad80*/  FFMA.FTZ R79, R129, R10, -R24 ;  /* 0x0000000a814f7223 */ /* 0x001fc20000010818 */
[-CC-:B------:R-:W-:Y:S01]  /*1ad90*/  FFMA.FTZ R30, R135, R10.reuse, -R24.reuse ;  /* 0x0000000a871e7223 */ /* 0x180fe20000010818 */
[----:B------:R-:W-:-:S01]  /*1ada0*/  FFMA.FTZ R115, R137, R10, -R24 ;  /* 0x0000000a89737223 */ /* 0x000fc20000010818 */
[-CC-:B------:R-:W-:Y:S01]  /*1adb0*/  FFMA.FTZ R214, R139, R10.reuse, -R24.reuse ;  /* 0x0000000a8bd67223 */ /* 0x180fe20000010818 */
[----:B------:R-:W-:-:S01]  /*1adc0*/  FFMA.FTZ R117, R141, R10, -R24 ;  /* 0x0000000a8d757223 */ /* 0x000fc20000010818 */
[-CC-:B------:R-:W-:Y:S01]  /*1add0*/  FFMA.FTZ R32, R143, R10.reuse, -R24.reuse ;  /* 0x0000000a8f207223 */ /* 0x180fe20000010818 */
[----:B------:R-:W-:-:S01]  /*1ade0*/  FFMA.FTZ R34, R147, R10, -R24 ;  /* 0x0000000a93227223 */ /* 0x000fc20000010818 */
[----:B------:R0:W-:Y:S01]  /*1adf0*/  MUFU.EX2 R28, R127 ;  /* 0x0000007f001c7308 */ /* 0x0001e20000000800 */
[----:B--2---:R-:W-:-:S01]  /*1ae00*/  FFMA.FTZ R119, R145, R10, -R24 ;  /* 0x0000000a91777223 */ /* 0x004fc20000010818 */
[-CC-:B------:R-:W-:Y:S01]  /*1ae10*/  FFMA.FTZ R125, R151, R10.reuse, -R24.reuse ;  /* 0x0000000a977d7223 */ /* 0x180fe20000010818 */
[----:B------:R-:W-:-:S01]  /*1ae20*/  FFMA.FTZ R36, R155, R10, -R24 ;  /* 0x0000000a9b247223 */ /* 0x000fc20000010818 */
[----:B------:R-:W-:-:S04]  /*1ae30*/  FFMA.FTZ R129, R159, R10, -R24 ;  /* 0x0000000a9f817223 */ /* 0x000fc80000010818 */
[----:B------:R-:W-:Y:S01]  /*1ae40*/  MUFU.EX2 R200, R200 ;  /* 0x000000c800c87308 */ /* 0x000fe20000000800 */
[----:B0-----:R-:W-:-:S01]  /*1ae50*/  FFMA.FTZ R127, R157, R10, -R24 ;  /* 0x0000000a9d7f7223 */ /* 0x001fc20000010818 */
[----:B-1----:R-:W-:Y:S01]  /*1ae60*/  FMNMX.FTZ R40, R38, R121, !PT ;  /* 0x0000007926287209 */ /* 0x002fe20007810000 */
[----:B------:R-:W-:-:S01]  /*1ae70*/  FFMA.FTZ R121, R149, R10, -R24 ;  /* 0x0000000a95797223 */ /* 0x000fc20000010818 */
[----:B------:R-:W-:-:S03]  /*1ae80*/  FFMA.FTZ R38, R153, R10, -R24 ;  /* 0x0000000a99267223 */ /* 0x000fc60000010818 */
[----:B------:R-:W0:Y:S01]  /*1ae90*/  SHFL.BFLY PT, R123, R40, 0x1, 0x1f ;  /* 0x0c201f00287b7f89 */ /* 0x000e2200000e0000 */
[----:B------:R-:W1:Y:S08]  /*1aea0*/  MUFU.EX2 R39, R39 ;  /* 0x0000002700277308 */ /* 0x000e700000000800 */
[----:B------:R-:W2:Y:S08]  /*1aeb0*/  MUFU.EX2 R6, R6 ;  /* 0x0000000600067308 */ /* 0x000eb00000000800 */
[----:B------:R-:W3:Y:S01]  /*1aec0*/  MUFU.EX2 R43, R43 ;  /* 0x0000002b002b7308 */ /* 0x000ee20000000800 */
[----:B0-----:R-:W-:Y:S01]  /*1aed0*/  FMNMX.FTZ R123, R40, R123, !PT ;  /* 0x0000007b287b7209 */ /* 0x001fe20007810000 */
[----:B------:R-:W-:-:S06]  /*1aee0*/  FFMA.FTZ R40, R161, R10, -R24 ;  /* 0x0000000aa1287223 */ /* 0x000fcc0000010818 */
[----:B------:R-:W0:Y:S01]  /*1aef0*/  MUFU.EX2 R202, R202 ;  /* 0x000000ca00ca7308 */ /* 0x000e220000000800 */
[C---:B------:R-:W-:Y:S01]  /*1af00*/  FSETP.NEU.FTZ.AND P2, PT, R123.reuse, -INF , PT ;  /* 0xff8000007b00780b */ /* 0x040fe20003f5d000 */
[----:B------:R-:W-:-:S05]  /*1af10*/  FFMA.FTZ R42, R123, R10, -8 ;  /* 0xc10000007b2a7423 */ /* 0x000fca000001000a */
[----:B------:R-:W-:Y:S01]  /*1af20*/  FSEL R24, R42, RZ, P2 ;  /* 0x000000ff2a187208 */ /* 0x000fe20001000000 */
[----:B------:R-:W4:Y:S04]  /*1af30*/  MUFU.EX2 R47, R47 ;  /* 0x0000002f002f7308 */ /* 0x000f280000000800 */
[----:B------:R-:W-:-:S01]  /*1af40*/  FFMA.FTZ R201, R3, R10, -R24 ;  /* 0x0000000a03c97223 */ /* 0x000fc20000010818 */
[-CC-:B------:R-:W-:Y:S01]  /*1af50*/  FFMA.FTZ R4, R4, R10.reuse, -R24.reuse ;  /* 0x0000000a04047223 */ /* 0x180fe20000010818 */
[----:B------:R-:W-:-:S01]  /*1af60*/  FFMA.FTZ R3, R5, R10, -R24 ;  /* 0x0000000a05037223 */ /* 0x000fc20000010818 */
[-CC-:B------:R-:W-:Y:S01]  /*1af70*/  FFMA.FTZ R46, R7, R10.reuse, -R24.reuse ;  /* 0x0000000a072e7223 */ /* 0x180fe20000010818 */
[----:B------:R-:W-:-:S01]  /*1af80*/  FFMA.FTZ R203, R9, R10, -R24 ;  /* 0x0000000a09cb7223 */ /* 0x000fc20000010818 */
[-CC-:B------:R-:W-:Y:S01]  /*1af90*/  FFMA.FTZ R42, R11, R10.reuse, -R24.reuse ;  /* 0x0000000a0b2a7223 */ /* 0x180fe20000010818 */
[----:B------:R-:W-:Y:S01]  /*1afa0*/  MUFU.EX2 R201, R201 ;  /* 0x000000c900c97308 */ /* 0x000fe20000000800 */
[----:B------:R-:W-:-:S01]  /*1afb0*/  FFMA.FTZ R9, R13, R10, -R24 ;  /* 0x0000000a0d097223 */ /* 0x000fc20000010818 */
[----:B------:R-:W-:Y:S01]  /*1afc0*/  FFMA.FTZ R44, R27, R10, -R24 ;  /* 0x0000000a1b2c7223 */ /* 0x000fe20000010818 */
[----:B-1----:R-:W-:-:S01]  /*1afd0*/  FADD.FTZ R27, R200, R39 ;  /* 0x00000027c81b7221 */ /* 0x002fc20000010000 */
[-CC-:B------:R-:W-:Y:S01]  /*1afe0*/  FFMA.FTZ R52, R15, R10.reuse, -R24.reuse ;  /* 0x0000000a0f347223 */ /* 0x180fe20000010818 */
[----:B------:R-:W-:-:S01]  /*1aff0*/  FFMA.FTZ R54, R29, R10, -R24 ;  /* 0x0000000a1d367223 */ /* 0x000fc20000010818 */
[----:B------:R-:W-:Y:S01]  /*1b000*/  FFMA.FTZ R29, R31, R10, -R24 ;  /* 0x0000000a1f1d7223 */ /* 0x000fe20000010818 */
[----:B--2---:R-:W-:-:S01]  /*1b010*/  FADD.FTZ R66, R6, R27 ;  /* 0x0000001b06427221 */ /* 0x004fc20000010000 */
[----:B------:R-:W1:Y:S01]  /*1b020*/  MUFU.EX2 R4, R4 ;  /* 0x0000000400047308 */ /* 0x000e620000000800 */
[----:B------:R-:W-:-:S01]  /*1b030*/  FFMA.FTZ R5, R21, R10, -R24 ;  /* 0x0000000a15057223 */ /* 0x000fc20000010818 */
[----:B------:R-:W-:Y:S01]  /*1b040*/  FFMA.FTZ R13, R45, R10, -R24 ;  /* 0x0000000a2d0d7223 */ /* 0x000fe20000010818 */
[----:B---3--:R-:W-:-:S01]  /*1b050*/  FADD.FTZ R45, R43, R66 ;  /* 0x000000422b2d7221 */ /* 0x008fc20000010000 */
[-CC-:B------:R-:W-:Y:S01]  /*1b060*/  FFMA.FTZ R56, R49, R10.reuse, -R24.reuse ;  /* 0x0000000a31387223 */ /* 0x180fe20000010818 */
[----:B------:R-:W-:-:S01]  /*1b070*/  FFMA.FTZ R7, R57, R10, -R24 ;  /* 0x0000000a39077223 */ /* 0x000fc20000010818 */
[----:B------:R-:W-:Y:S01]  /*1b080*/  FFMA.FTZ R48, R61, R10, -R24 ;  /* 0x0000000a3d307223 */ /* 0x000fe20000010818 */
[----:B0-----:R-:W-:-:S01]  /*1b090*/  FADD.FTZ R66, R202, R45 ;  /* 0x0000002dca427221 */ /* 0x001fc20000010000 */
[----:B------:R-:W0:Y:S01]  /*1b0a0*/  MUFU.EX2 R3, R3 ;  /* 0x0000000300037308 */ /* 0x000e220000000800 */
[----:B------:R-:W-:-:S01]  /*1b0b0*/  FFMA.FTZ R15, R67, R10, -R24 ;  /* 0x0000000a430f7223 */ /* 0x000fc20000010818 */
[----:B------:R-:W-:Y:S01]  /*1b0c0*/  FFMA.FTZ R58, R71, R10, -R24 ;  /* 0x0000000a473a7223 */ /* 0x000fe20000010818 */
[----:B----4-:R-:W-:-:S01]  /*1b0d0*/  FADD.FTZ R45, R47, R66 ;  /* 0x000000422f2d7221 */ /* 0x010fc20000010000 */
[-CC-:B------:R-:W-:Y:S01]  /*1b0e0*/  FFMA.FTZ R66, R35, R10.reuse, -R24.reuse ;  /* 0x0000000a23427223 */ /* 0x180fe20000010818 */
[----:B------:R-:W-:-:S01]  /*1b0f0*/  FFMA.FTZ R209, R77, R10, -R24 ;  /* 0x0000000a4dd17223 */ /* 0x000fc20000010818 */
[-CC-:B------:R-:W-:Y:S01]  /*1b100*/  FFMA.FTZ R50, R73, R10.reuse, -R24.reuse ;  /* 0x0000000a49327223 */ /* 0x180fe20000010818 */
[----:B------:R-:W-:-:S01]  /*1b110*/  FFMA.FTZ R21, R81, R10, -R24 ;  /* 0x0000000a51157223 */ /* 0x000fc20000010818 */
[----:B------:R-:W2:Y:S01]  /*1b120*/  MUFU.EX2 R46, R46 ;  /* 0x0000002e002e7308 */ /* 0x000ea20000000800 */
[----:B-1----:R-:W-:-:S01]  /*1b130*/  FADD.FTZ R64, R201, R4 ;  /* 0x00000004c9407221 */ /* 0x002fc20000010000 */
[-CC-:B------:R-:W-:Y:S01]  /*1b140*/  FFMA.FTZ R60, R87, R10.reuse, -R24.reuse ;  /* 0x0000000a573c7223 */ /* 0x180fe20000010818 */
[----:B------:R-:W-:-:S01]  /*1b150*/  FFMA.FTZ R11, R89, R10, -R24 ;  /* 0x0000000a590b7223 */ /* 0x000fc20000010818 */
[----:B------:R-:W-:Y:S01]  /*1b160*/  F2FP.SATFINITE.E4M3.F32.PACK_AB_MERGE_C R49, R43, R6, RZ ;  /* 0x000000062b31723e */ /* 0x000fe200048070ff */
[----:B------:R-:W-:-:S01]  /*1b170*/  FFMA.FTZ R62, R91, R10, -R24 ;  /* 0x0000000a5b3e7223 */ /* 0x000fc20000010818 */
[----:B------:R-:W-:-:S02]  /*1b180*/  @!P1 VIADD R27, R0, 0x33440 ;  /* 0x00033440001b9836 */ /* 0x000fc40000000000 */
[----:B------:R-:W-:-:S01]  /*1b190*/  FFMA.FTZ R93, R93, R10, -R24 ;  /* 0x0000000a5d5d7223 */ /* 0x000fc20000010818 */
[----:B------:R-:W1:Y:S01]  /*1b1a0*/  MUFU.EX2 R203, R203 ;  /* 0x000000cb00cb7308 */ /* 0x000e620000000800 */
[----:B0-----:R-:W-:-:S01]  /*1b1b0*/  FADD.FTZ R31, R3, R64 ;  /* 0x00000040031f7221 */ /* 0x001fc20000010000 */
[-CC-:B------:R-:W-:Y:S01]  /*1b1c0*/  FFMA.FTZ R95, R95, R10.reuse, -R24.reuse ;  /* 0x0000000a5f5f7223 */ /* 0x180fe20000010818 */
[----:B------:R-:W-:Y:S01]  /*1b1d0*/  @!P1 PRMT R27, RZ, 0x654, R27 ;  /* 0x00000654ff1b9816 */ /* 0x000fe2000000001b */
[-CC-:B------:R-:W-:Y:S01]  /*1b1e0*/  FFMA.FTZ R33, R33, R10.reuse, -R24.reuse ;  /* 0x0000000a21217223 */ /* 0x180fe20000010818 */
[----:B------:R-:W-:-:S01]  /*1b1f0*/  FFMA.FTZ R37, R37, R10, -R24 ;  /* 0x0000000a25257223 */ /* 0x000fc20000010818 */
[----:B------:R-:W-:Y:S01]  /*1b200*/  FFMA.FTZ R101, R101, R10, -R24 ;  /* 0x0000000a65657223 */ /* 0x000fe20000010818 */
[----:B------:R0:W-:Y:S01]  /*1b210*/  @!P1 SYNCS.ARRIVE.TRANS64.RED.A1T0 RZ, [R27+URZ], RZ ;  /* 0x000000ff1bff99a7 */ /* 0x0001e2000810043f */
[----:B------:R-:W3:Y:S01]  /*1b220*/  MUFU.EX2 R42, R42 ;  /* 0x0000002a002a7308 */ /* 0x000ee20000000800 */
[----:B--2---:R-:W-:-:S01]  /*1b230*/  FADD.FTZ R64, R46, R31 ;  /* 0x0000001f2e407221 */ /* 0x004fc20000010000 */
[----:B------:R-:W-:Y:S01]  /*1b240*/  F2FP.SATFINITE.E4M3.F32.PACK_AB_MERGE_C R46, R46, R3, RZ ;  /* 0x000000032e2e723e */ /* 0x000fe200048070ff */
[----:B------:R-:W-:-:S01]  /*1b250*/  FFMA.FTZ R103, R103, R10, -R24 ;  /* 0x0000000a67677223 */ /* 0x000fc20000010818 */
        /* <DEDUP_REMOVED lines=8> */
[----:B------:R-:W-:Y:S01]  /*1b2e0*/  F2FP.SATFINITE.E4M3.F32.PACK_AB_MERGE_C R201, R4, R201, R46 ;  /* 0x000000c904c9723e */ /* 0x000fe2000480702e */
[----:B------:R-:W-:Y:S01]  /*1b2f0*/  IMAD.MOV.U32 R46, RZ, RZ, R25 ;  /* 0x000000ffff2e7224 */ /* 0x000fe200078e0019 */
[----:B------:R-:W-:Y:S01]  /*1b300*/  F2FP.SATFINITE.E4M3.F32.PACK_AB_MERGE_C R200, R39, R200, R49 ;  /* 0x000000c827c8723e */ /* 0x000fe20004807031 */
[----:B------:R-:W-:Y:S01]  /*1b310*/  IMAD.MOV.U32 R49, RZ, RZ, R25 ;  /* 0x000000ffff317224 */ /* 0x000fe200078e0019 */
[----:B------:R-:W1:Y:S01]  /*1b320*/  MUFU.EX2 R9, R9 ;  /* 0x0000000900097308 */ /* 0x000e620000000800 */
[----:B---3--:R-:W-:-:S01]  /*1b330*/  FADD.FTZ R64, R42, R31 ;  /* 0x0000001f2a407221 */ /* 0x008fc20000010000 */
[----:B------:R-:W-:Y:S01]  /*1b340*/  FFMA.FTZ R31, R97, R10, -R24 ;  /* 0x0000000a611f7223 */ /* 0x000fe20000010818 */
[-C--:B------:R-:W-:Y:S01]  /*1b350*/  MOV R39, R25.reuse ;  /* 0x0000001900277202 */ /* 0x080fe20000000f00 */
[--C-:B------:R-:W-:Y:S01]  /*1b360*/  IMAD.MOV.U32 R57, RZ, RZ, R25.reuse ;  /* 0x000000ffff397224 */ /* 0x100fe200078e0019 */
[-C--:B------:R-:W-:Y:S01]  /*1b370*/  MOV R67, R25.reuse ;  /* 0x0000001900437202 */ /* 0x080fe20000000f00 */
[----:B------:R-:W-:Y:S01]  /*1b380*/  IMAD.MOV.U32 R61, RZ, RZ, R25 ;  /* 0x000000ffff3d7224 */ /* 0x000fe200078e0019 */
[----:B------:R-:W-:Y:S01]  /*1b390*/  MOV R81, R25 ;  /* 0x0000001900517202 */ /* 0x000fe20000000f00 */
[----:B------:R-:W3:Y:S01]  /*1b3a0*/  MUFU.EX2 R53, R53 ;  /* 0x0000003500357308 */ /* 0x000ee20000000800 */
[----:B--2---:R-:W-:-:S01]  /*1b3b0*/  FADD.FTZ R68, R8, R45 ;  /* 0x0000002d08447221 */ /* 0x004fc20000010000 */
[----:B------:R-:W-:-:S02]  /*1b3c0*/  IMAD.MOV.U32 R71, RZ, RZ, R25 ;  /* 0x000000ffff477224 */ /* 0x000fc400078e0019 */
[--C-:B------:R-:W-:Y:S02]  /*1b3d0*/  IMAD.MOV.U32 R73, RZ, RZ, R25.reuse ;  /* 0x000000ffff497224 */ /* 0x100fe400078e0019 */
[----:B------:R-:W-:Y:S02]  /*1b3e0*/  IMAD.MOV.U32 R77, RZ, RZ, R25 ;  /* 0x000000ffff4d7224 */ /* 0x000fe400078e0019 */
[----:B------:R-:W2:Y:S01]  /*1b3f0*/  MUFU.EX2 R52, R52 ;  /* 0x0000003400347308 */ /* 0x000ea20000000800 */
[----:B-1----:R-:W-:-:S01]  /*1b400*/  FADD.FTZ R45, R9, R64 ;  /* 0x00000040092d7221 */ /* 0x002fc20000010000 */
[-CC-:B------:R-:W-:Y:S01]  /*1b410*/  FFMA.FTZ R64, R99, R10.reuse, -R24.reuse ;  /* 0x0000000a63407223 */ /* 0x180fe20000010818 */
[----:B------:R-:W-:-:S01]  /*1b420*/  FFMA.FTZ R24, R113, R10, -R24 ;  /* 0x0000000a71187223 */ /* 0x000fc20000010818 */
[--C-:B------:R-:W-:Y:S02]  /*1b430*/  IMAD.MOV.U32 R87, RZ, RZ, R25.reuse ;  /* 0x000000ffff577224 */ /* 0x100fe400078e0019 */
[----:B------:R-:W-:-:S02]  /*1b440*/  IMAD.MOV.U32 R89, RZ, RZ, R25 ;  /* 0x000000ffff597224 */ /* 0x000fc400078e0019 */
[----:B------:R-:W1:Y:S01]  /*1b450*/  MUFU.EX2 R204, R204 ;  /* 0x000000cc00cc7308 */ /* 0x000e620000000800 */
[----:B---3--:R-:W-:-:S01]  /*1b460*/  FADD.FTZ R35, R53, R68 ;  /* 0x0000004435237221 */ /* 0x008fc20000010000 */
[----:B------:R-:W-:Y:S01]  /*1b470*/  F2FP.SATFINITE.E4M3.F32.PACK_AB_MERGE_C R53, R53, R8, RZ ;  /* 0x000000083535723e */ /* 0x000fe200048070ff */
[--C-:B------:R-:W-:Y:S02]  /*1b480*/  IMAD.MOV.U32 R91, RZ, RZ, R25.reuse ;  /* 0x000000ffff5b7224 */ /* 0x100fe400078e0019 */
[----:B------:R-:W-:Y:S01]  /*1b490*/  IMAD.MOV.U32 R97, RZ, RZ, R25 ;  /* 0x000000ffff617224 */ /* 0x000fe200078e0019 */
[----:B------:R-:W-:Y:S01]  /*1b4a0*/  F2FP.SATFINITE.E4M3.F32.PACK_AB_MERGE_C R202, R47, R202, R53 ;  /* 0x000000ca2fca723e */ /* 0x000fe20004807035 */
[----:B------:R-:W-:Y:S01]  /*1b4b0*/  IMAD.MOV.U32 R47, RZ, RZ, R25 ;  /* 0x000000ffff2f7224 */ /* 0x000fe200078e0019 */
[----:B------:R-:W3:Y:S01]  /*1b4c0*/  MUFU.EX2 R5, R5 ;  /* 0x0000000500057308 */ /* 0x000ee20000000800 */
[----:B--2---:R-:W-:-:S01]  /*1b4d0*/  FADD.FTZ R68, R52, R45 ;  /* 0x0000002d34447221 */ /* 0x004fc20000010000 */
[----:B------:R-:W-:Y:S01]  /*1b4e0*/  F2FP.SATFINITE.E4M3.F32.PACK_AB_MERGE_C R52, R52, R9, RZ ;  /* 0x000000093434723e */ /* 0x000fe200048070ff */
[--C-:B------:R-:W-:Y:S01]  /*1b4f0*/  IMAD.MOV.U32 R99, RZ, RZ, R25.reuse ;  /* 0x000000ffff637224 */ /* 0x100fe200078e0019 */
[----:B------:R-:W-:Y:S01]  /*1b500*/  MOV R53, R25 ;  /* 0x0000001900357202 */ /* 0x000fe20000000f00 */
[--C-:B------:R-:W-:Y:S01]  /*1b510*/  IMAD.MOV.U32 R113, RZ, RZ, R25.reuse ;  /* 0x000000ffff717224 */ /* 0x100fe200078e0019 */
[----:B------:R-:W-:Y:S01]  /*1b520*/  F2FP.SATFINITE.E4M3.F32.PACK_AB_MERGE_C R203, R42, R203, R52 ;  /* 0x000000cb2acb723e */ /* 0x000fe20004807034 */
[----:B------:R-:W-:Y:S01]  /*1b530*/  IMAD.MOV.U32 R42, RZ, RZ, R25 ;  /* 0x000000ffff2a7224 */ /* 0x000fe200078e0019 */
[----:B------:R-:W2:Y:S01]  /*1b540*/  MUFU.EX2 R51, R51 ;  /* 0x0000003300337308 */ /* 0x000ea20000000800 */
[----:B-1----:R-:W-:-:S01]  /*1b550*/  FADD.FTZ R70, R204, R35 ;  /* 0x00000023cc467221 */ /* 0x002fc20000010000 */
[----:B------:R-:W-:-:S06]  /*1b560*/  IMAD.MOV.U32 R52, RZ, RZ, R25 ;  /* 0x000000ffff347224 */ /* 0x000fcc00078e0019 */
[----:B------:R-:W1:Y:S01]  /*1b570*/  MUFU.EX2 R44, R44 ;  /* 0x0000002c002c7308 */ /* 0x000e620000000800 */
[----:B---3--:R-:W-:-:S07]  /*1b580*/  FADD.FTZ R35, R5, R68 ;  /* 0x0000004405237221 */ /* 0x008fce0000010000 */
[----:B------:R-:W3:Y:S01]  /*1b590*/  MUFU.EX2 R13, R13 ;  /* 0x0000000d000d7308 */ /* 0x000ee20000000800 */
[----:B--2---:R-:W-:-:S04]  /*1b5a0*/  FADD.FTZ R45, R51, R70 ;  /* 0x00000046332d7221 */ /* 0x004fc80000010000 */
[----:B------:R-:W-:-:S03]  /*1b5b0*/  FADD.FTZ R70, R12, R45 ;  /* 0x0000002d0c467221 */ /* 0x000fc60000010000 */
[----:B------:R-:W2:Y:S01]  /*1b5c0*/  MUFU.EX2 R59, R59 ;  /* 0x0000003b003b7308 */ /* 0x000ea20000000800 */
[----:B-1----:R-:W-:-:S07]  /*1b5d0*/  FADD.FTZ R68, R44, R35 ;  /* 0x000000232c447221 */ /* 0x002fce0000010000 */
[----:B------:R-:W1:Y:S01]  /*1b5e0*/  MUFU.EX2 R56, R56 ;  /* 0x0000003800387308 */ /* 0x000e620000000800 */
[----:B---3--:R-:W-:-:S07]  /*1b5f0*/  FADD.FTZ R35, R13, R68 ;  /* 0x000000440d237221 */ /* 0x008fce0000010000 */
[----:B------:R-:W3:Y:S01]  /*1b600*/  MUFU.EX2 R206, R206 ;  /* 0x000000ce00ce7308 */ /* 0x000ee20000000800 */
[----:B--2---:R-:W-:-:S01]  /*1b610*/  FADD.FTZ R45, R59, R70 ;  /* 0x000000463b2d7221 */ /* 0x004fc20000010000 */
[----:B------:R-:W-:-:S04]  /*1b620*/  F2FP.SATFINITE.E4M3.F32.PACK_AB_MERGE_C R59, R59, R12, RZ ;  /* 0x0000000c3b3b723e */ /* 0x000fc800048070ff */
[----:B------:R-:W-:Y:S01]  /*1b630*/  F2FP.SATFINITE.E4M3.F32.PACK_AB_MERGE_C R204, R51, R204, R59 ;  /* 0x000000cc33cc723e */ /* 0x000fe2000480703b */
[----:B------:R-:W-:Y:S01]  /*1b640*/  IMAD.MOV.U32 R51, RZ, RZ, R25 ;  /* 0x000000ffff337224 */ /* 0x000fe200078e0019 */
[----:B------:R-:W2:Y:S01]  /*1b650*/  MUFU.EX2 R7, R7 ;  /* 0x0000000700077308 */ /* 0x000ea20000000800 */
[----:B-1----:R-:W-:-:S01]  /*1b660*/  FADD.FTZ R68, R56, R35 ;  /* 0x0000002338447221 */ /* 0x002fc20000010000 */
[----:B------:R-:W-:Y:S01]  /*1b670*/  F2FP.SATFINITE.E4M3.F32.PACK_AB_MERGE_C R205, R56, R13, RZ ;  /* 0x0000000d38cd723e */ /* 0x000fe200048070ff */
[--C-:B------:R-:W-:Y:S02]  /*1b680*/  IMAD.MOV.U32 R56, RZ, RZ, R25.reuse ;  /* 0x000000ffff387224 */ /* 0x100fe400078e0019 */
[----:B------:R-:W-:Y:S01]  /*1b690*/  IMAD.MOV.U32 R59, RZ, RZ, R25 ;  /* 0x000000ffff3b7224 */ /* 0x000fe200078e0019 */
[----:B------:R-:W-:Y:S02]  /*1b6a0*/  F2FP.SATFINITE.E4M3.F32.PACK_AB_MERGE_C R205, R44, R5, R205 ;  /* 0x000000052ccd723e */ /* 0x000fe400048070cd */
[----:B------:R-:W1:Y:S01]  /*1b6b0*/  MUFU.EX2 R55, R55 ;  /* 0x0000003700377308 */ /* 0x000e620000000800 */
[----:B---3--:R-:W-:-:S01]  /*1b6c0*/  FADD.FTZ R70, R206, R45 ;  /* 0x0000002dce467221 */ /* 0x008fc20000010000 */
[----:B------:R-:W-:-:S06]  /*1b6d0*/  MOV R44, R25 ;  /* 0x00000019002c7202 */ /* 0x000fcc0000000f00 */
[----:B------:R-:W3:Y:S01]  /*1b6e0*/  MUFU.EX2 R48, R48 ;  /* 0x0000003000307308 */ /* 0x000ee20000000800 */
[----:B--2---:R-:W-:-:S07]  /*1b6f0*/  FADD.FTZ R35, R7, R68 ;  /* 0x0000004407237221 */ /* 0x004fce0000010000 */
[----:B------:R-:W2:Y:S01]  /*1b700*/  MUFU.EX2 R15, R15 ;  /* 0x0000000f000f7308 */ /* 0x000ea20000000800 */
[----:B-1----:R-:W-:-:S04]  /*1b710*/  FADD.FTZ R45, R55, R70 ;  /* 0x00000046372d7221 */ /* 0x002fc80000010000 */
[----:B------:R-:W-:-:S03]  /*1b720*/  FADD.FTZ R70, R20, R45 ;  /* 0x0000002d14467221 */ /* 0x000fc60000010000 */
[----:B------:R-:W1:Y:S01]  /*1b730*/  MUFU.EX2 R65, R65 ;  /* 0x0000004100417308 */ /* 0x000e620000000800 */
[----:B---3--:R-:W-:-:S07]  /*1b740*/  FADD.FTZ R68, R48, R35 ;  /* 0x0000002330447221 */ /* 0x008fce0000010000 */
[----:B------:R-:W3:Y:S01]  /*1b750*/  MUFU.EX2 R58, R58 ;  /* 0x0000003a003a7308 */ /* 0x000ee20000000800 */
[----:B--2---:R-:W-:-:S07]  /*1b760*/  FADD.FTZ R35, R15, R68 ;  /* 0x000000440f237221 */ /* 0x004fce0000010000 */
[----:B------:R-:W2:Y:S01]  /*1b770*/  MUFU.EX2 R208, R208 ;  /* 0x000000d000d07308 */ /* 0x000ea20000000800 */
[----:B-1----:R-:W-:-:S01]  /*1b780*/  FADD.FTZ R45, R65, R70 ;  /* 0x00000046412d7221 */ /* 0x002fc20000010000 */
[----:B------:R-:W-:Y:S01]  /*1b790*/  F2FP.SATFINITE.E4M3.F32.PACK_AB_MERGE_C R65, R65, R20, RZ ;  /* 0x000000144141723e */ /* 0x000fe200048070ff */
[----:B------:R-:W-:-:S03]  /*1b7a0*/  IMAD.MOV.U32 R70, RZ, RZ, R25 ;  /* 0x000000ffff467224 */ /* 0x000fc600078e0019 */
[----:B------:R-:W-:Y:S01]  /*1b7b0*/  F2FP.SATFINITE.E4M3.F32.PACK_AB_MERGE_C R206, R55, R206, R65 ;  /* 0x000000ce37ce723e */ /* 0x000fe20004807041 */
[----:B------:R-:W-:Y:S01]  /*1b7c0*/  IMAD.MOV.U32 R55, RZ, RZ, R25 ;  /* 0x000000ffff377224 */ /* 0x000fe200078e0019 */
[----:B------:R-:W1:Y:S01]  /*1b7d0*/  MUFU.EX2 R209, R209 ;  /* 0x000000d100d17308 */ /* 0x000e620000000800 */
[----:B---3--:R-:W-:-:S01]  /*1b7e0*/  FADD.FTZ R6, R58, R35 ;  /* 0x000000233a067221 */ /* 0x008fc20000010000 */
[----:B------:R-:W-:Y:S01]  /*1b7f0*/  F2FP.SATFINITE.E4M3.F32.PACK_AB_MERGE_C R207, R58, R15, RZ ;  /* 0x0000000f3acf723e */ /* 0x000fe200048070ff */
[----:B------:R-:W-:Y:S01]  /*1b800*/  IMAD.MOV.U32 R65, RZ, RZ, R25 ;  /* 0x000000ffff417224 */ /* 0x000fe200078e0019 */
[----:B------:R-:W-:Y:S02]  /*1b810*/  MOV R58, R25 ;  /* 0x00000019003a7202 */ /* 0x000fe40000000f00 */
[----:B------:R-:W-:Y:S01]  /*1b820*/  F2FP.SATFINITE.E4M3.F32.PACK_AB_MERGE_C R207, R48, R7, R207 ;  /* 0x0000000730cf723e */ /* 0x000fe200048070cf */
[----:B------:R-:W-:Y:S01]  /*1b830*/  IMAD.MOV.U32 R48, RZ, RZ, R25 ;  /* 0x000000ffff307224 */ /* 0x000fe200078e0019 */
[----:B------:R-:W3:Y:S01]  /*1b840*/  MUFU.EX2 R63, R63 ;  /* 0x0000003f003f7308 */ /* 0x000ee20000000800 */
[----:B--2---:R-:W-:-:S01]  /*1b850*/  FADD.FTZ R68, R208, R45 ;  /* 0x0000002dd0447221 */ /* 0x004fc20000010000 */
[----:B------:R-:W-:-:S06]  /*1b860*/  IMAD.MOV.U32 R45, RZ, RZ, R25 ;  /* 0x000000ffff2d7224 */ /* 0x000fcc00078e0019 */
[----:B------:R-:W2:Y:S01]  /*1b870*/  MUFU.EX2 R50, R50 ;  /* 0x0000003200327308 */ /* 0x000ea20000000800 */
[----:B-1----:R-:W-:-:S07]  /*1b880*/  FADD.FTZ R35, R209, R6 ;  /* 0x00000006d1237221 */ /* 0x002fce0000010000 */
[----:B------:R-:W1:Y:S01]  /*1b890*/  MUFU.EX2 R21, R21 ;  /* 0x0000001500157308 */ /* 0x000e620000000800 */
[----:B---3--:R-:W-:-:S01]  /*1b8a0*/  FADD.FTZ R43, R63, R68 ;  /* 0x000000443f2b7221 */ /* 0x008fc20000010000 */
[----:B------:R-:W-:-:S03]  /*1b8b0*/  IMAD.MOV.U32 R68, RZ, RZ, R25 ;  /* 0x000000ffff447224 */ /* 0x000fc600078e0019 */
[----:B------:R-:W-:Y:S01]  /*1b8c0*/  FADD.FTZ R12, R26, R43 ;  /* 0x0000002b1a0c7221 */ /* 0x000fe20000010000 */
[----:B------:R-:W-:Y:S02]  /*1b8d0*/  IMAD.MOV.U32 R43, RZ, RZ, R25 ;  /* 0x000000ffff2b7224 */ /* 0x000fe400078e0019 */
[----:B------:R-:W3:Y:S01]  /*1b8e0*/  MUFU.EX2 R69, R69 ;  /* 0x0000004500457308 */ /* 0x000ee20000000800 */
[----:B--2---:R-:W-:-:S07]  /*1b8f0*/  FADD.FTZ R8, R50, R35 ;  /* 0x0000002332087221 */ /* 0x004fce0000010000 */
[----:B------:R-:W2:Y:S01]  /*1b900*/  MUFU.EX2 R60, R60 ;  /* 0x0000003c003c7308 */ /* 0x000ea20000000800 */
[----:B-1----:R-:W-:-:S07]  /*1b910*/  FADD.FTZ R3, R21, R8 ;  /* 0x0000000815037221 */ /* 0x002fce0000010000 */
[----:B------:R-:W1:Y:S01]  /*1b920*/  MUFU.EX2 R210, R210 ;  /* 0x000000d200d27308 */ /* 0x000e620000000800 */
[C---:B---3--:R-:W-:Y:S01]  /*1b930*/  F2FP.SATFINITE.E4M3.F32.PACK_AB_MERGE_C R35, R69.reuse, R26, RZ ;  /* 0x0000001a4523723e */ /* 0x048fe200048070ff */
[----:B------:R-:W-:-:S03]  /*1b940*/  FADD.FTZ R69, R69, R12 ;  /* 0x0000000c45457221 */ /* 0x000fc60000010000 */
[----:B------:R-:W-:Y:S01]  /*1b950*/  F2FP.SATFINITE.E4M3.F32.PACK_AB_MERGE_C R208, R63, R208, R35 ;  /* 0x000000d03fd0723e */ /* 0x000fe20004807023 */
        /* <DEDUP_REMOVED lines=21> */
[C---:B--2---:R-:W-:Y:S01]  /*1bab0*/  F2FP.SATFINITE.E4M3.F32.PACK_AB_MERGE_C R28, R79.reuse, R28, RZ ;  /* 0x0000001c4f1c723e */ /* 0x044fe200048070ff */
[----:B------:R-:W-:-:S03]  /*1bac0*/  FADD.FTZ R79, R79, R20 ;  /* 0x000000144f4f7221 */ /* 0x000fc60000010000 */
[----:B------:R-:W-:Y:S01]  /*1bad0*/  F2FP.SATFINITE.E4M3.F32.PACK_AB_MERGE_C R210, R75, R210, R28 ;  /* 0x000000d24bd2723e */ /* 0x000fe2000480701c */
[----:B------:R-:W-:Y:S02]  /*1bae0*/  IMAD.MOV.U32 R28, RZ, RZ, R25 ;  /* 0x000000ffff1c7224 */ /* 0x000fe400078e0019 */
[----:B------:R2:W4:Y:S01]  /*1baf0*/  MUFU.EX2 R0, R93 ;  /* 0x0000005d00007308 */ /* 0x0005220000000800 */
[----:B-1----:R-:W-:-:S01]  /*1bb00*/  FADD.FTZ R9, R62, R9 ;  /* 0x000000093e097221 */ /* 0x002fc20000010000 */
[----:B------:R-:W-:Y:S01]  /*1bb10*/  F2FP.SATFINITE.E4M3.F32.PACK_AB_MERGE_C R211, R62, R29, RZ ;  /* 0x0000001d3ed3723e */ /* 0x000fe200048070ff */
[--C-:B------:R-:W-:Y:S02]  /*1bb20*/  IMAD.MOV.U32 R29, RZ, RZ, R25.reuse ;  /* 0x000000ffff1d7224 */ /* 0x100fe400078e0019 */
[----:B------:R-:W-:Y:S01]  /*1bb30*/  IMAD.MOV.U32 R62, RZ, RZ, R25 ;  /* 0x000000ffff3e7224 */ /* 0x000fe200078e0019 */
[----:B------:R-:W-:Y:S01]  /*1bb40*/  F2FP.SATFINITE.E4M3.F32.PACK_AB_MERGE_C R211, R54, R11, R211 ;  /* 0x0000000b36d3723e */ /* 0x000fe200048070d3 */
[----:B------:R-:W-:Y:S01]  /*1bb50*/  IMAD.MOV.U32 R54, RZ, RZ, R25 ;  /* 0x000000ffff367224 */ /* 0x000fe200078e0019 */
[----:B------:R-:W1:Y:S01]  /*1bb60*/  MUFU.EX2 R83, R83 ;  /* 0x0000005300537308 */ /* 0x000e620000000800 */
[----:B---3--:R-:W-:-:S01]  /*1bb70*/  FADD.FTZ R12, R212, R79 ;  /* 0x0000004fd40c7221 */ /* 0x008fc20000010000 */
[----:B------:R-:W-:-:S02]  /*1bb80*/  IMAD.MOV.U32 R75, RZ, RZ, R25 ;  /* 0x000000ffff4b7224 */ /* 0x000fc400078e0019 */
[--C-:B------:R-:W-:Y:S02]  /*1bb90*/  IMAD.MOV.U32 R79, RZ, RZ, R25.reuse ;  /* 0x000000ffff4f7224 */ /* 0x100fe400078e0019 */
[----:B--2---:R-:W-:Y:S02]  /*1bba0*/  IMAD.MOV.U32 R93, RZ, RZ, R25 ;  /* 0x000000ffff5d7224 */ /* 0x004fe400078e0019 */
[----:B0-----:R0:W2:Y:S01]  /*1bbb0*/  MUFU.EX2 R27, R95 ;  /* 0x0000005f001b7308 */ /* 0x0010a20000000800 */
[----:B----4-:R-:W-:-:S07]  /*1bbc0*/  FADD.FTZ R20, R0, R9 ;  /* 0x0000000900147221 */ /* 0x010fce0000010000 */
[----:B------:R-:W3:Y:S01]  /*1bbd0*/  MUFU.EX2 R30, R30 ;  /* 0x0000001e001e7308 */ /* 0x000ee20000000800 */
[----:B-1----:R-:W-:-:S01]  /*1bbe0*/  FADD.FTZ R9, R83, R12 ;  /* 0x0000000c53097221 */ /* 0x002fc20000010000 */
[----:B0-----:R-:W-:-:S06]  /*1bbf0*/  MOV R95, R25 ;  /* 0x00000019005f7202 */ /* 0x001fcc0000000f00 */
[----:B------:R-:W0:Y:S01]  /*1bc00*/  MUFU.EX2 R33, R33 ;  /* 0x0000002100217308 */ /* 0x000e220000000800 */
[----:B--2---:R-:W-:-:S07]  /*1bc10*/  FADD.FTZ R20, R27, R20 ;  /* 0x000000141b147221 */ /* 0x004fce0000010000 */
[----:B------:R-:W1:Y:S01]  /*1bc20*/  MUFU.EX2 R66, R66 ;  /* 0x0000004200427308 */ /* 0x000e620000000800 */
[----:B---3--:R-:W-:-:S07]  /*1bc30*/  FADD.FTZ R26, R30, R9 ;  /* 0x000000091e1a7221 */ /* 0x008fce0000010000 */
[----:B------:R-:W2:Y:S01]  /*1bc40*/  MUFU.EX2 R115, R115 ;  /* 0x0000007300737308 */ /* 0x000ea20000000800 */
[----:B0-----:R-:W-:-:S07]  /*1bc50*/  FADD.FTZ R9, R33, R20 ;  /* 0x0000001421097221 */ /* 0x001fce0000010000 */
[----:B------:R-:W0:Y:S01]  /*1bc60*/  MUFU.EX2 R31, R31 ;  /* 0x0000001f001f7308 */ /* 0x000e220000000800 */
[C---:B-1----:R-:W-:Y:S01]  /*1bc70*/  F2FP.SATFINITE.E4M3.F32.PACK_AB_MERGE_C R213, R66.reuse, R33, RZ ;  /* 0x0000002142d5723e */ /* 0x042fe200048070ff */
[----:B------:R-:W-:Y:S01]  /*1bc80*/  FADD.FTZ R66, R66, R9 ;  /* 0x0000000942427221 */ /* 0x000fe20000010000 */
[----:B------:R-:W-:Y:S02]  /*1bc90*/  IMAD.MOV.U32 R33, RZ, RZ, R25 ;  /* 0x000000ffff217224 */ /* 0x000fe400078e0019 */
[----:B------:R-:W-:Y:S01]  /*1bca0*/  F2FP.SATFINITE.E4M3.F32.PACK_AB_MERGE_C R213, R27, R0, R213 ;  /* 0x000000001bd5723e */ /* 0x000fe200048070d5 */
[----:B------:R-:W-:Y:S02]  /*1bcb0*/  IMAD.MOV.U32 R27, RZ, RZ, R25 ;  /* 0x000000ffff1b7224 */ /* 0x000fe400078e0019 */
[----:B------:R-:W1:Y:S01]  /*1bcc0*/  MUFU.EX2 R214, R214 ;  /* 0x000000d600d67308 */ /* 0x000e620000000800 */
[C---:B--2---:R-:W-:Y:S01]  /*1bcd0*/  F2FP.SATFINITE.E4M3.F32.PACK_AB_MERGE_C R30, R115.reuse, R30, RZ ;  /* 0x0000001e731e723e */ /* 0x044fe200048070ff */
[----:B------:R-:W-:-:S03]  /*1bce0*/  FADD.FTZ R115, R115, R26 ;  /* 0x0000001a73737221 */ /* 0x000fc60000010000 */
[----:B------:R-:W-:Y:S01]  /*1bcf0*/  F2FP.SATFINITE.E4M3.F32.PACK_AB_MERGE_C R212, R83, R212, R30 ;  /* 0x000000d453d4723e */ /* 0x000fe2000480701e */
[----:B------:R-:W-:Y:S01]  /*1bd00*/  IMAD.MOV.U32 R83, RZ, RZ, R25 ;  /* 0x000000ffff537224 */ /* 0x000fe200078e0019 */
[----:B------:R-:W-:Y:S01]  /*1bd10*/  MOV R30, R25 ;  /* 0x00000019001e7202 */ /* 0x000fe20000000f00 */
[----:B------:R-:W2:Y:S01]  /*1bd20*/  MUFU.EX2 R64, R64 ;  /* 0x0000004000407308 */ /* 0x000ea20000000800 */
[----:B0-----:R-:W-:-:S01]  /*1bd30*/  FADD.FTZ R9, R31, R66 ;  /* 0x000000421f097221 */ /* 0x001fc20000010000 */
[----:B------:R-:W-:-:S06]  /*1bd40*/  IMAD.MOV.U32 R66, RZ, RZ, R25 ;  /* 0x000000ffff427224 */ /* 0x000fcc00078e0019 */
[----:B------:R-:W0:Y:S01]  /*1bd50*/  MUFU.EX2 R117, R117 ;  /* 0x0000007500757308 */ /* 0x000e220000000800 */
[----:B-1----:R-:W-:-:S01]  /*1bd60*/  FADD.FTZ R20, R214, R115 ;  /* 0x00000073d6147221 */ /* 0x002fc20000010000 */
[----:B------:R-:W-:-:S06]  /*1bd70*/  IMAD.MOV.U32 R115, RZ, RZ, R25 ;  /* 0x000000ffff737224 */ /* 0x000fcc00078e0019 */
[----:B------:R-:W1:Y:S01]  /*1bd80*/  MUFU.EX2 R37, R37 ;  /* 0x0000002500257308 */ /* 0x000e620000000800 */
[----:B--2---:R-:W-:-:S07]  /*1bd90*/  FADD.FTZ R26, R64, R9 ;  /* 0x00000009401a7221 */ /* 0x004fce0000010000 */
[----:B------:R-:W-:Y:S01]  /*1bda0*/  MUFU.EX2 R32, R32 ;  /* 0x0000002000207308 */ /* 0x000fe20000000800 */
[----:B0-----:R-:W-:-:S07]  /*1bdb0*/  FADD.FTZ R13, R117, R20 ;  /* 0x00000014750d7221 */ /* 0x001fce0000010000 */
[----:B------:R-:W0:Y:S01]  /*1bdc0*/  MUFU.EX2 R119, R119 ;  /* 0x0000007700777308 */ /* 0x000e220000000800 */
[----:B-1----:R-:W-:-:S01]  /*1bdd0*/  FADD.FTZ R9, R37, R26 ;  /* 0x0000001a25097221 */ /* 0x002fc20000010000 */
[----:B------:R-:W-:-:S06]  /*1bde0*/  IMAD.MOV.U32 R26, RZ, RZ, R25 ;  /* 0x000000ffff1a7224 */ /* 0x000fcc00078e0019 */
[----:B------:R1:W2:Y:S08]  /*1bdf0*/  MUFU.EX2 R6, R101 ;  /* 0x0000006500067308 */ /* 0x0002b00000000800 */
[----:B------:R-:W3:Y:S01]  /*1be00*/  MUFU.EX2 R3, R103 ;  /* 0x0000006700037308 */ /* 0x000ee20000000800 */
[----:B0-----:R-:W-:Y:S01]  /*1be10*/  F2FP.SATFINITE.E4M3.F32.PACK_AB_MERGE_C R15, R119, R32, RZ ;  /* 0x00000020770f723e */ /* 0x001fe200048070ff */
[----:B------:R-:W-:Y:S01]  /*1be20*/  FADD.FTZ R32, R32, R13 ;  /* 0x0000000d20207221 */ /* 0x000fe20000010000 */
[----:B-1----:R-:W-:-:S02]  /*1be30*/  IMAD.MOV.U32 R101, RZ, RZ, R25 ;  /* 0x000000ffff657224 */ /* 0x002fc400078e0019 */
[----:B------:R-:W-:Y:S01]  /*1be40*/  F2FP.SATFINITE.E4M3.F32.PACK_AB_MERGE_C R214, R117, R214, R15 ;  /* 0x000000d675d6723e */ /* 0x000fe2000480700f */
[----:B------:R-:W-:-:S01]  /*1be50*/  FADD.FTZ R119, R119, R32 ;  /* 0x0000002077777221 */ /* 0x000fc20000010000 */
[----:B------:R-:W-:Y:S01]  /*1be60*/  IMAD.MOV.U32 R32, RZ, RZ, R25 ;  /* 0x000000ffff207224 */ /* 0x000fe200078e0019 */
[----:B------:R-:W0:Y:S01]  /*1be70*/  MUFU.EX2 R34, R34 ;  /* 0x0000002200227308 */ /* 0x000e220000000800 */
[C---:B--2---:R-:W-:Y:S01]  /*1be80*/  F2FP.SATFINITE.E4M3.F32.PACK_AB_MERGE_C R215, R6.reuse, R37, RZ ;  /* 0x0000002506d7723e */ /* 0x044fe200048070ff */
[----:B------:R-:W-:Y:S01]  /*1be90*/  FADD.FTZ R6, R6, R9 ;  /* 0x0000000906067221 */ /* 0x000fe20000010000 */
[----:B------:R-:W-:Y:S02]  /*1bea0*/  IMAD.MOV.U32 R37, RZ, RZ, R25 ;  /* 0x000000ffff257224 */ /* 0x000fe400078e0019 */
[----:B------:R-:W-:Y:S01]  /*1beb0*/  F2FP.SATFINITE.E4M3.F32.PACK_AB_MERGE_C R215, R64, R31, R215 ;  /* 0x0000001f40d7723e */ /* 0x000fe200048070d7 */
[----:B------:R-:W-:Y:S02]  /*1bec0*/  IMAD.MOV.U32 R31, RZ, RZ, R25 ;  /* 0x000000ffff1f7224 */ /* 0x000fe400078e0019 */
[----:B------:R1:W2:Y:S01]  /*1bed0*/  MUFU.EX2 R8, R105 ;  /* 0x0000006900087308 */ /* 0x0002a20000000800 */
[----:B---3--:R-:W-:-:S01]  /*1bee0*/  FADD.FTZ R9, R3, R6 ;  /* 0x0000000603097221 */ /* 0x008fc20000010000 */
[----:B------:R-:W-:-:S02]  /*1bef0*/  IMAD.MOV.U32 R64, RZ, RZ, R25 ;  /* 0x000000ffff407224 */ /* 0x000fc400078e0019 */
[--C-:B------:R-:W-:Y:S02]  /*1bf00*/  IMAD.MOV.U32 R103, RZ, RZ, R25.reuse ;  /* 0x000000ffff677224 */ /* 0x100fe400078e0019 */
[----:B------:R-:W-:Y:S02]  /*1bf10*/  IMAD.MOV.U32 R117, RZ, RZ, R25 ;  /* 0x000000ffff757224 */ /* 0x000fe400078e0019 */
[----:B------:R-:W3:Y:S01]  /*1bf20*/  MUFU.EX2 R121, R121 ;  /* 0x0000007900797308 */ /* 0x000ee20000000800 */
[----:B0-----:R-:W-:-:S01]  /*1bf30*/  FADD.FTZ R4, R34, R119 ;  /* 0x0000007722047221 */ /* 0x001fc20000010000 */
[--C-:B-1----:R-:W-:Y:S02]  /*1bf40*/  IMAD.MOV.U32 R105, RZ, RZ, R25.reuse ;  /* 0x000000ffff697224 */ /* 0x102fe400078e0019 */
[----:B------:R-:W-:-:S04]  /*1bf50*/  IMAD.MOV.U32 R119, RZ, RZ, R25 ;  /* 0x000000ffff777224 */ /* 0x000fc800078e0019 */
[----:B------:R-:W0:Y:S01]  /*1bf60*/  MUFU.EX2 R107, R107 ;  /* 0x0000006b006b7308 */ /* 0x000e220000000800 */
[----:B--2---:R-:W-:-:S07]  /*1bf70*/  FADD.FTZ R6, R8, R9 ;  /* 0x0000000908067221 */ /* 0x004fce0000010000 */
[----:B------:R1:W2:Y:S01]  /*1bf80*/  MUFU.EX2 R12, R41 ;  /* 0x00000029000c7308 */ /* 0x0002a20000000800 */
[----:B---3--:R-:W-:-:S07]  /*1bf90*/  FADD.FTZ R4, R121, R4 ;  /* 0x0000000479047221 */ /* 0x008fce0000010000 */
[----:B------:R-:W-:Y:S01]  /*1bfa0*/  MUFU.EX2 R125, R125 ;  /* 0x0000007d007d7308 */ /* 0x000fe20000000800 */
[----:B0-----:R-:W-:-:S01]  /*1bfb0*/  FADD.FTZ R5, R107, R6 ;  /* 0x000000066b057221 */ /* 0x001fc20000010000 */
[----:B-1----:R-:W-:-:S06]  /*1bfc0*/  IMAD.MOV.U32 R41, RZ, RZ, R25 ;  /* 0x000000ffff297224 */ /* 0x002fcc00078e0019 */
[----:B------:R-:W0:Y:S01]  /*1bfd0*/  MUFU.EX2 R38, R38 ;  /* 0x0000002600267308 */ /* 0x000e220000000800 */
[C---:B--2---:R-:W-:Y:S01]  /*1bfe0*/  F2FP.SATFINITE.E4M3.F32.PACK_AB_MERGE_C R107, R12.reuse, R107, RZ ;  /* 0x0000006b0c6b723e */ /* 0x044fe200048070ff */
[----:B------:R-:W-:-:S03]  /*1bff0*/  FADD.FTZ R12, R12, R5 ;  /* 0x000000050c0c7221 */ /* 0x000fc60000010000 */
[----:B------:R-:W-:Y:S01]  /*1c000*/  F2FP.SATFINITE.E4M3.F32.PACK_AB_MERGE_C R217, R8, R3, R107 ;  /* 0x0000000308d9723e */ /* 0x000fe2000480706b */
[----:B------:R-:W-:Y:S01]  /*1c010*/  IMAD.MOV.U32 R107, RZ, RZ, R25 ;  /* 0x000000ffff6b7224 */ /* 0x000fe200078e0019 */
[----:B------:R-:W-:Y:S01]  /*1c020*/  IADD3 R3, R148, -0x2, RZ ;  /* 0xfffffffe94037810 */ /* 0x000fe20007ffe0ff */
[----:B------:R-:W-:Y:S03]  /*1c030*/  MUFU.EX2 R40, R40 ;  /* 0x0000002800287308 */ /* 0x000fe60000000800 */
[----:B------:R-:W-:-:S05]  /*1c040*/  ISETP.GE.AND P1, PT, R3, R233, PT ;  /* 0x000000e90300720c */ /* 0x000fca0003f26270 */
[----:B------:R-:W1:Y:S01]  /*1c050*/  MUFU.EX2 R129, R129 ;  /* 0x0000008100817308 */ /* 0x000e620000000800 */
[----:B0-----:R-:W-:Y:S01]  /*1c060*/  F2FP.SATFINITE.E4M3.F32.PACK_AB_MERGE_C R216, R38, R125, RZ ;  /* 0x0000007d26d8723e */ /* 0x001fe200048070ff */
[----:B------:R-:W-:-:S03]  /*1c070*/  FADD.FTZ R125, R125, R4 ;  /* 0x000000047d7d7221 */ /* 0x000fc60000010000 */
[----:B------:R-:W-:Y:S01]  /*1c080*/  F2FP.SATFINITE.E4M3.F32.PACK_AB_MERGE_C R216, R121, R34, R216 ;  /* 0x0000002279d8723e */ /* 0x000fe200048070d8 */
[----:B------:R-:W-:-:S01]  /*1c090*/  FADD.FTZ R125, R38, R125 ;  /* 0x0000007d267d7221 */ /* 0x000fc20000010000 */
[--C-:B------:R-:W-:Y:S01]  /*1c0a0*/  IMAD.MOV.U32 R34, RZ, RZ, R25.reuse ;  /* 0x000000ffff227224 */ /* 0x100fe200078e0019 */
[----:B------:R-:W0:Y:S01]  /*1c0b0*/  MUFU.EX2 R36, R36 ;  /* 0x0000002400247308 */ /* 0x000e220000000800 */
[----:B------:R-:W-:-:S07]  /*1c0c0*/  IMAD.MOV.U32 R38, RZ, RZ, R25 ;  /* 0x000000ffff267224 */ /* 0x000fce00078e0019 */
[----:B------:R-:W2:Y:S01]  /*1c0d0*/  MUFU.EX2 R85, R85 ;  /* 0x0000005500557308 */ /* 0x000ea20000000800 */
[----:B-1----:R-:W-:-:S07]  /*1c0e0*/  F2FP.SATFINITE.E4M3.F32.PACK_AB_MERGE_C R218, R129, R40, RZ ;  /* 0x0000002881da723e */ /* 0x002fce00048070ff */
[----:B------:R-:W1:Y:S01]  /*1c0f0*/  MUFU.EX2 R127, R127 ;  /* 0x0000007f007f7308 */ /* 0x000e620000000800 */
[----:B0-----:R-:W-:-:S07]  /*1c100*/  FADD.FTZ R4, R36, R125 ;  /* 0x0000007d24047221 */ /* 0x001fce0000010000 */
[----:B------:R0:W3:Y:S01]  /*1c110*/  MUFU.EX2 R20, R109 ;  /* 0x0000006d00147308 */ /* 0x0000e20000000800 */
[----:B--2---:R-:W-:-:S07]  /*1c120*/  FADD.FTZ R5, R85, R12 ;  /* 0x0000000c55057221 */ /* 0x004fce0000010000 */
[----:B------:R-:W-:Y:S01]  /*1c130*/  MUFU.EX2 R111, R111 ;  /* 0x0000006f006f7308 */ /* 0x000fe20000000800 */
[C---:B-1----:R-:W-:Y:S01]  /*1c140*/  F2FP.SATFINITE.E4M3.F32.PACK_AB_MERGE_C R218, R127.reuse, R36, R218 ;  /* 0x000000247fda723e */ /* 0x042fe200048070da */
[----:B------:R-:W-:Y:S01]  /*1c150*/  FADD.FTZ R127, R127, R4 ;  /* 0x000000047f7f7221 */ /* 0x000fe20000010000 */
[----:B------:R-:W-:Y:S01]  /*1c160*/  IMAD.MOV.U32 R36, RZ, RZ, R25 ;  /* 0x000000ffff247224 */ /* 0x000fe200078e0019 */
[----:B0-----:R-:W-:Y:S02]  /*1c170*/  MOV R109, R25 ;  /* 0x00000019006d7202 */ /* 0x001fe40000000f00 */
[----:B------:R-:W-:-:S02]  /*1c180*/  FADD.FTZ R40, R40, R127 ;  /* 0x0000007f28287221 */ /* 0x000fc40000010000 */
[----:B------:R-:W0:Y:S01]  /*1c190*/  MUFU.EX2 R24, R24 ;  /* 0x0000001800187308 */ /* 0x000e220000000800 */
[----:B---3--:R-:W-:-:S01]  /*1c1a0*/  FADD.FTZ R0, R20, R5 ;  /* 0x0000000514007221 */ /* 0x008fc20000010000 */
[----:B------:R-:W-:Y:S01]  /*1c1b0*/  FADD.FTZ R9, R129, R40 ;  /* 0x0000002881097221 */ /* 0x000fe20000010000 */
[----:B------:R-:W-:Y:S01]  /*1c1c0*/  IMAD.MOV.U32 R40, RZ, RZ, R25 ;  /* 0x000000ffff287224 */ /* 0x000fe200078e0019 */
[----:B0-----:R-:W-:Y:S01]  /*1c1d0*/  F2FP.SATFINITE.E4M3.F32.PACK_AB_MERGE_C R4, R24, R111, RZ ;  /* 0x0000006f1804723e */ /* 0x001fe200048070ff */
[----:B------:R-:W-:-:S03]  /*1c1e0*/  FADD.FTZ R111, R111, R0 ;  /* 0x000000006f6f7221 */ /* 0x000fc60000010000 */
[----:B------:R-:W-:Y:S01]  /*1c1f0*/  F2FP.SATFINITE.E4M3.F32.PACK_AB_MERGE_C R219, R20, R85, R4 ;  /* 0x0000005514db723e */ /* 0x000fe20004807004 */
[----:B------:R-:W-:-:S01]  /*1c200*/  FADD.FTZ R0, R24, R111 ;  /* 0x0000006f18007221 */ /* 0x000fc20000010000 */
        /* <DEDUP_REMOVED lines=55> */
[----:B------:R-:W-:-:S07]  /*1c580*/  CS2R R24, SRZ ;  /* 0x0000000000187805 */ /* 0x000fce000001ff00 */
.L_x_3627:
        /* <DEDUP_REMOVED lines=8> */
.L_x_3618:
[----:B------:R-:W-:-:S05]  /*1c610*/  VIADD R8, R7, 0x1 ;  /* 0x0000000107087836 */ /* 0x000fca0000000000 */
[----:B------:R-:W-:-:S04]  /*1c620*/  ISETP.NE.AND P2, PT, R8, 0x2, PT ;  /* 0x000000020800780c */ /* 0x000fc80003f45270 */
[----:B------:R-:W-:Y:S02]  /*1c630*/  SEL R11, R8, RZ, P2 ;  /* 0x000000ff080b7207 */ /* 0x000fe40001000000 */
[----:B------:R-:W-:-:S03]  /*1c640*/  SHF.L.U32 R8, R230, 0x1f, RZ ;  /* 0x0000001fe6087819 */ /* 0x000fc600000006ff */
[----:B------:R-:W-:-:S04]  /*1c650*/  IMAD R11, R11, 0x8, R16 ;  /* 0x000000080b0b7824 */ /* 0x000fc800078e0210 */
[----:B------:R0:W1:Y:S01]  /*1c660*/  SYNCS.PHASECHK.TRANS64.TRYWAIT P2, [R11+URZ+0x33430], R8 ;  /* 0x033430080b0075a7 */ /* 0x000062000804017f */
[----:B------:R-:W-:Y:S05]  /*1c670*/  @!P0 BRA `(.L_x_3619) ;  /* 0x0000000000048947 */ /* 0x000fea0003800000 */
[----:B------:R-:W-:Y:S01]  /*1c680*/  BPT.TRAP 0x1 ;  /* 0x000000040000795c */ /* 0x000fe20000300000 */
.L_x_3619:
[----:B------:R-:W-:Y:S04]  /*1c690*/  BSSY B0, `(.L_x_3617) ;  /* 0x0000004000007945 */ /* 0x000fe80003800000 */
[----:B-1----:R-:W-:Y:S05]  /*1c6a0*/  @P2 BRA `(.L_x_3620) ;  /* 0x0000000000082947 */ /* 0x002fea0003800000 */
[----:B------:R-:W1:Y:S02]  /*1c6b0*/  SYNCS.PHASECHK.TRANS64.TRYWAIT P2, [R11+URZ+0x33430], R8 ;  /* 0x033430080b0075a7 */ /* 0x000e64000804017f */
[----:B-1----:R-:W-:Y:S05]  /*1c6c0*/  @!P2 BRA `(.L_x_3621) ;  /* 0x0000012c00dca947 */ /* 0x002fea0003800000 */
.L_x_3620:
[----:B------:R-:W-:Y:S05]  /*1c6d0*/  BSYNC B0 ;  /* 0x0000000000007941 */ /* 0x000fea0003800000 */
.L_x_3617:
[----:B01----:R-:W0:Y:S01]  /*1c6e0*/  S2R R8, SR_TID.X ;  /* 0x0000000000087919 */ /* 0x003e220000002100 */
[----:B------:R-:W-:Y:S05]  /*1c6f0*/  WARPSYNC.ALL ;  /* 0x0000000000007948 */ /* 0x000fea0003800000 */
[----:B------:R-:W-:Y:S01]  /*1c700*/  MOV R11, 0x80000020 ;  /* 0x80000020000b7802 */ /* 0x000fe20000000f00 */
[----:B------:R-:W-:Y:S01]  /*1c710*/  UMOV UR20, UR28 ;  /* 0x0000001c00147c82 */ /* 0x000fe20008000000 */
[----:B------:R-:W-:Y:S01]  /*1c720*/  UMOV UR21, UR29 ;  /* 0x0000001d00157c82 */ /* 0x000fe20008000000 */
[----:B------:R-:W-:Y:S01]  /*1c730*/  IMAD.MOV.U32 R121, RZ, RZ, -0x7fffffe0 ;  /* 0x80000020ff797424 */ /* 0x000fe200078e00ff */
[----:B------:R-:W-:Y:S01]  /*1c740*/  R2UR UR23, R11 ;  /* 0x000000000b1772ca */ /* 0x000fe200000e0000 */
[----:B------:R-:W-:Y:S01]  /*1c750*/  UMOV UR24, UR28 ;  /* 0x0000001c00187c82 */ /* 0x000fe20008000000 */
[----:B------:R-:W-:Y:S01]  /*1c760*/  UMOV UR25, UR29 ;  /* 0x0000001d00197c82 */ /* 0x000fe20008000000 */
[----:B------:R-:W-:Y:S01]  /*1c770*/  IMAD.MOV.U32 R13, RZ, RZ, -0x7fffffe0 ;  /* 0x80000020ff0d7424 */ /* 0x000fe200078e00ff */
[----:B------:R-:W-:Y:S01]  /*1c780*/  R2UR UR27, R121 ;  /* 0x00000000791b72ca */ /* 0x000fe200000e0000 */
[----:B------:R-:W-:Y:S01]  /*1c790*/  IMAD.MOV.U32 R21, RZ, RZ, -0x7fffffe0 ;  /* 0x80000020ff157424 */ /* 0x000fe200078e00ff */
[----:B------:R-:W-:Y:S01]  /*1c7a0*/  UMOV UR32, UR28 ;  /* 0x0000001c00207c82 */ /* 0x000fe20008000000 */
[----:B------:R-:W-:Y:S01]  /*1c7b0*/  UMOV UR33, UR29 ;  /* 0x0000001d00217c82 */ /* 0x000fe20008000000 */
[----:B------:R-:W-:Y:S01]  /*1c7c0*/  R2UR UR31, R13 ;  /* 0x000000000d1f72ca */ /* 0x000fe200000e0000 */
[----:B------:R-:W-:Y:S01]  /*1c7d0*/  UMOV UR44, UR28 ;  /* 0x0000001c002c7c82 */ /* 0x000fe20008000000 */
[----:B------:R-:W-:Y:S01]  /*1c7e0*/  R2UR UR35, R21 ;  /* 0x00000000152372ca */ /* 0x000fe200000e0000 */
[----:B------:R-:W-:Y:S01]  /*1c7f0*/  UMOV UR45, UR29 ;  /* 0x0000001d002d7c82 */ /* 0x000fe20008000000 */
[----:B------:R-:W-:Y:S01]  /*1c800*/  R2UR UR47, R121 ;  /* 0x00000000792f72ca */ /* 0x000fe200000e0000 */
[----:B------:R-:W-:Y:S01]  /*1c810*/  IMAD.MOV.U32 R21, RZ, RZ, -0x7fffffe0 ;  /* 0x80000020ff157424 */ /* 0x000fe200078e00ff */
[----:B------:R-:W-:Y:S01]  /*1c820*/  R2UR UR51, R13 ;  /* 0x000000000d3372ca */ /* 0x000fe200000e0000 */
[----:B------:R-:W-:-:S02]  /*1c830*/  IMAD.MOV.U32 R13, RZ, RZ, -0x7fffffe0 ;  /* 0x80000020ff0d7424 */ /* 0x000fc400078e00ff */
[----:B------:R-:W-:Y:S01]  /*1c840*/  IMAD.MOV.U32 R11, RZ, RZ, -0x7fffffe0 ;  /* 0x80000020ff0b7424 */ /* 0x000fe200078e00ff */
[----:B0-----:R-:W-:Y:S01]  /*1c850*/  SHF.R.U32.HI R10, RZ, 0x7, R8 ;  /* 0x00000007ff0a7819 */ /* 0x001fe20000011608 */
[----:B------:R-:W-:-:S04]  /*1c860*/  VIADD R8, R7, 0x1 ;  /* 0x0000000107087836 */ /* 0x000fc80000000000 */
[----:B------:R-:W-:-:S05]  /*1c870*/  VIADD R15, R10, 0x8 ;  /* 0x000000080a0f7836 */ /* 0x000fca0000000000 */
[----:B------:R0:W-:Y:S01]  /*1c880*/  BAR.SYNC.DEFER_BLOCKING R15, 0x100 ;  /* 0x0004000f0000751d */ /* 0x0001e20000010000 */
[----:B------:R-:W-:-:S04]  /*1c890*/  ISETP.NE.AND P2, PT, R8, 0x2, PT ;  /* 0x000000020800780c */ /* 0x000fc80003f45270 */
[----:B------:R-:W-:-:S05]  /*1c8a0*/  SEL R8, R8, RZ, P2 ;  /* 0x000000ff08087207 */ /* 0x000fca0001000000 */
[----:B------:R-:W-:-:S04]  /*1c8b0*/  IMAD R10, R8, 0x780, R14 ;  /* 0x00000780080a7824 */ /* 0x000fc800078e020e */
[C---:B------:R-:W-:Y:S01]  /*1c8c0*/  VIADD R120, R10.reuse, 0x80 ;  /* 0x000000800a787836 */ /* 0x040fe20000000000 */
[C---:B------:R-:W-:Y:S01]  /*1c8d0*/  R2UR UR22, R10.reuse ;  /* 0x000000000a1672ca */ /* 0x040fe200000e0000 */
[C---:B------:R-:W-:Y:S02]  /*1c8e0*/  VIADD R12, R10.reuse, 0x100 ;  /* 0x000001000a0c7836 */ /* 0x040fe40000000000 */
[----:B------:R-:W-:Y:S01]  /*1c8f0*/  VIADD R20, R10, 0x180 ;  /* 0x000001800a147836 */ /* 0x000fe20000000000 */
[----:B------:R-:W-:Y:S01]  /*1c900*/  R2UR UR26, R120 ;  /* 0x00000000781a72ca */ /* 0x000fe200000e0000 */
[----:B------:R-:W-:Y:S01]  /*1c910*/  VIADD R120, R10, 0x200 ;  /* 0x000002000a787836 */ /* 0x000fe20000000000 */
[----:B------:R-:W-:Y:S02]  /*1c920*/  R2UR UR30, R12 ;  /* 0x000000000c1e72ca */ /* 0x000fe400000e0000 */
[----:B------:R-:W-:Y:S01]  /*1c930*/  R2UR UR34, R20 ;  /* 0x00000000142272ca */ /* 0x000fe200000e0000 */
[----:B------:R-:W-:Y:S01]  /*1c940*/  WARPGROUP.ARRIVE ;  /* 0x00000000000079c5 */ /* 0x000fe20000000000 */
[----:B------:R-:W-:Y:S01]  /*1c950*/  R2UR UR46, R120 ;  /* 0x00000000782e72ca */ /* 0x000fe200000e0000 */
[C---:B------:R-:W-:Y:S01]  /*1c960*/  VIADD R20, R10.reuse, 0x82 ;  /* 0x000000820a147836 */ /* 0x040fe20000000000 */
[----:B------:R-:W-:-:S03]  /*1c970*/  IADD3 R12, R10, 0x2, RZ ;  /* 0x000000020a0c7810 */ /* 0x000fc60007ffe0ff */
[----:B------:R-:W-:Y:S01]  /*1c980*/  QGMMA.64x32x32.F32.E4M3.E4M3 R184, gdesc[UR20], RZ, !UPT, gsb0 ;  /* 0x0060000014b879f3 */ /* 0x000fe2000c0008ff */
[----:B------:R-:W-:Y:S01]  /*1c990*/  R2UR UR50, R12 ;  /* 0x000000000c3272ca */ /* 0x000fe200000e0000 */
[----:B------:R-:W-:Y:S01]  /*1c9a0*/  UMOV UR20, UR48 ;  /* 0x0000003000147c82 */ /* 0x000fe20008000000 */
[----:B------:R-:W-:Y:S01]  /*1c9b0*/  R2UR UR22, R20 ;  /* 0x00000000141672ca */ /* 0x000fe200000e0000 */
[----:B------:R-:W-:Y:S01]  /*1c9c0*/  UMOV UR21, UR49 ;  /* 0x0000003100157c82 */ /* 0x000fe20008000000 */
[----:B------:R-:W-:Y:S01]  /*1c9d0*/  R2UR UR23, R21 ;  /* 0x00000000151772ca */ /* 0x000fe200000e0000 */
[----:B------:R-:W-:Y:S01]  /*1c9e0*/  VIADD R12, R10, 0x102 ;  /* 0x000001020a0c7836 */ /* 0x000fe20000000000 */
[----:B------:R-:W-:Y:S02]  /*1c9f0*/  WARPGROUP.DEPBAR.LE gsb0, 0x0 ;  /* 0x00008000000079c5 */ /* 0x000fe40000010000 */
[----:B------:R-:W-:-:S06]  /*1ca00*/  WARPGROUP.ARRIVE ;  /* 0x00000000000079c5 */ /* 0x000fcc0000000000 */
[----:B------:R-:W-:Y:S01]  /*1ca10*/  QGMMA.64x32x32.F32.E4M3.E4M3 R168, gdesc[UR24], RZ, !UPT, gsb0 ;  /* 0x0060000018a879f3 */ /* 0x000fe2000c0008ff */
[----:B------:R-:W-:Y:S01]  /*1ca20*/  R2UR UR26, R12 ;  /* 0x000000000c1a72ca */ /* 0x000fe200000e0000 */
[----:B------:R-:W-:Y:S01]  /*1ca30*/  UMOV UR24, UR48 ;  /* 0x0000003000187c82 */ /* 0x000fe20008000000 */
[----:B------:R-:W-:Y:S01]  /*1ca40*/  R2UR UR27, R13 ;  /* 0x000000000d1b72ca */ /* 0x000fe200000e0000 */
[----:B------:R-:W-:Y:S01]  /*1ca50*/  UMOV UR25, UR49 ;  /* 0x0000003100197c82 */ /* 0x000fe20008000000 */
[----:B------:R-:W-:Y:S02]  /*1ca60*/  VIADD R12, R10, 0x182 ;  /* 0x000001820a0c7836 */ /* 0x000fe40000000000 */
[----:B------:R-:W-:Y:S01]  /*1ca70*/  IMAD.MOV.U32 R13, RZ, RZ, -0x7fffffe0 ;  /* 0x80000020ff0d7424 */ /* 0x000fe200078e00ff */
[----:B------:R-:W-:Y:S02]  /*1ca80*/  WARPGROUP.DEPBAR.LE gsb0, 0x0 ;  /* 0x00008000000079c5 */ /* 0x000fe40000010000 */
[----:B------:R-:W-:-:S06]  /*1ca90*/  WARPGROUP.ARRIVE ;  /* 0x00000000000079c5 */ /* 0x000fcc0000000000 */
[----:B------:R-:W-:Y:S03]  /*1caa0*/  QGMMA.64x32x32.F32.E4M3.E4M3 R152, gdesc[UR28], RZ, !UPT, gsb0 ;  /* 0x006000001c9879f3 */ /* 0x000fe6000c0008ff */
[----:B------:R-:W-:Y:S02]  /*1cab0*/  WARPGROUP.DEPBAR.LE gsb0, 0x0 ;  /* 0x00008000000079c5 */ /* 0x000fe40000010000 */
[----:B------:R-:W-:-:S06]  /*1cac0*/  WARPGROUP.ARRIVE ;  /* 0x00000000000079c5 */ /* 0x000fcc0000000000 */
[----:B------:R-:W-:Y:S01]  /*1cad0*/  QGMMA.64x32x32.F32.E4M3.E4M3 R136, gdesc[UR32], RZ, !UPT, gsb0 ;  /* 0x00600000208879f3 */ /* 0x000fe2000c0008ff */
[----:B------:R-:W-:Y:S01]  /*1cae0*/  R2UR UR34, R12 ;  /* 0x000000000c2272ca */ /* 0x000fe200000e0000 */
[----:B------:R-:W-:Y:S01]  /*1caf0*/  UMOV UR32, UR48 ;  /* 0x0000003000207c82 */ /* 0x000fe20008000000 */
[----:B------:R-:W-:Y:S01]  /*1cb00*/  R2UR UR35, R13 ;  /* 0x000000000d2372ca */ /* 0x000fe200000e0000 */
[----:B------:R-:W-:Y:S01]  /*1cb10*/  UMOV UR33, UR49 ;  /* 0x0000003100217c82 */ /* 0x000fe20008000000 */
[----:B------:R-:W-:Y:S01]  /*1cb20*/  IMAD.MOV.U32 R13, RZ, RZ, -0x7fffffe0 ;  /* 0x80000020ff0d7424 */ /* 0x000fe200078e00ff */
[----:B------:R-:W-:Y:S01]  /*1cb30*/  IADD3 R12, R10, 0x202, RZ ;  /* 0x000002020a0c7810 */ /* 0x000fe20007ffe0ff */
        /* <DEDUP_REMOVED lines=20> */
[----:B------:R-:W-:Y:S01]  /*1cc80*/  UMOV UR20, UR4 ;  /* 0x0000000400147c82 */ /* 0x000fe20008000000 */
[----:B------:R-:W-:Y:S01]  /*1cc90*/  R2UR UR23, R13 ;  /* 0x000000000d1772ca */ /* 0x000fe200000e0000 */
[----:B------:R-:W-:Y:S01]  /*1cca0*/  UMOV UR21, UR5 ;  /* 0x0000000500157c82 */ /* 0x000fe20008000000 */
[----:B------:R-:W-:Y:S01]  /*1ccb0*/  VIADD R12, R10, 0x380 ;  /* 0x000003800a0c7836 */ /* 0x000fe20000000000 */
[----:B------:R-:W-:Y:S01]  /*1ccc0*/  MOV R13, 0x80000020 ;  /* 0x80000020000d7802 */ /* 0x000fe20000000f00 */
        /* <DEDUP_REMOVED lines=29> */
[----:B------:R-:W-:Y:S01]  /*1cea0*/  IMAD.MOV.U32 R13, RZ, RZ, -0x7fffffe0 ;  /* 0x80000020ff0d7424 */ /* 0x000fe200078e00ff */
[----:B------:R-:W-:Y:S01]  /*1ceb0*/  IADD3 R12, R10, 0x302, RZ ;  /* 0x000003020a0c7810 */ /* 0x000fe20007ffe0ff */
        /* <DEDUP_REMOVED lines=84> */
[----:B------:R-:W-:Y:S02]  /*1d400*/  R2UR UR19, R13 ;  /* 0x000000000d1372ca */ /* 0x000fe400000e0000 */
[----:B------:R-:W-:Y:S01]  /*1d410*/  MOV R13, 0x80000020 ;  /* 0x80000020000d7802 */ /* 0x000fe20000000f00 */
        /* <DEDUP_REMOVED lines=19> */
[C---:B------:R-:W-:Y:S02]  /*1d550*/  VIADD R12, R10.reuse, 0x682 ;  /* 0x000006820a0c7836 */ /* 0x040fe40000000000 */
[----:B------:R-:W-:Y:S02]  /*1d560*/  IMAD.MOV.U32 R13, RZ, RZ, -0x7fffffe0 ;  /* 0x80000020ff0d7424 */ /* 0x000fe400078e00ff */
[----:B------:R-:W-:Y:S01]  /*1d570*/  VIADD R10, R10, 0x702 ;  /* 0x000007020a0a7836 */ /* 0x000fe20000000000 */
[----:B------:R-:W-:-:S02]  /*1d580*/  WARPGROUP.DEPBAR.LE gsb0, 0x0 ;  /* 0x00008000000079c5 */ /* 0x000fc40000010000 */
[----:B------:R-:W-:-:S06]  /*1d590*/  WARPGROUP.ARRIVE ;  /* 0x00000000000079c5 */ /* 0x000fcc0000000000 */
[----:B------:R-:W-:Y:S01]  /*1d5a0*/  QGMMA.64x32x32.F32.E4M3.E4M3 R136, gdesc[UR32], R136, gsb0 ;  /* 0x00600000208879f3 */ /* 0x000fe20008000888 */
[----:B------:R-:W-:Y:S01]  /*1d5b0*/  R2UR UR34, R12 ;  /* 0x000000000c2272ca */ /* 0x000fe200000e0000 */
[----:B------:R-:W-:Y:S01]  /*1d5c0*/  UMOV UR32, UR16 ;  /* 0x0000001000207c82 */ /* 0x000fe20008000000 */
[----:B------:R-:W-:Y:S01]  /*1d5d0*/  R2UR UR35, R13 ;  /* 0x000000000d2372ca */ /* 0x000fe200000e0000 */
[----:B------:R-:W-:Y:S01]  /*1d5e0*/  UMOV UR33, UR17 ;  /* 0x0000001100217c82 */ /* 0x000fe20008000000 */
[----:B------:R-:W-:Y:S02]  /*1d5f0*/  WARPGROUP.DEPBAR.LE gsb0, 0x0 ;  /* 0x00008000000079c5 */ /* 0x000fe40000010000 */
        /* <DEDUP_REMOVED lines=22> */
[----:B0-----:R-:W-:Y:S05]  /*1d760*/  @P1 BRA `(.L_x_3622) ;  /* 0x0000000000281947 */ /* 0x001fea0003800000 */
[----:B------:R-:W-:Y:S05]  /*1d770*/  @!P0 BRA `(.L_x_3623) ;  /* 0x0000000000048947 */ /* 0x000fea0003800000 */
[----:B------:R-:W-:Y:S01]  /*1d780*/  BPT.TRAP 0x1 ;  /* 0x000000040000795c */ /* 0x000fe20000300000 */
.L_x_3623:
[----:B------:R-:W-:Y:S02]  /*1d790*/  SHF.L.U32 R6, R6, 0x1f, RZ ;  /* 0x0000001f06067819 */ /* 0x000fe400000006ff */
[----:B------:R-:W-:-:S04]  /*1d7a0*/  LEA R10, R7, R16, 0x3 ;  /* 0x00000010070a7211 */ /* 0x000fc800078e18ff */
[----:B------:R0:W1:Y:S01]  /*1d7b0*/  SYNCS.PHASECHK.TRANS64.TRYWAIT P1, [R10+URZ+0x33450], R6 ;  /* 0x033450060a0075a7 */ /* 0x000062000802017f */
[----:B------:R-:W-:Y:S05]  /*1d7c0*/  @!P0 BRA `(.L_x_3624) ;  /* 0x0000000000048947 */ /* 0x000fea0003800000 */
[----:B------:R-:W-:Y:S01]  /*1d7d0*/  BPT.TRAP 0x1 ;  /* 0x000000040000795c */ /* 0x000fe20000300000 */
.L_x_3624:
[----:B-1----:R-:W-:Y:S05]  /*1d7e0*/  @P1 BRA `(.L_x_3622) ;  /* 0x0000000000081947 */ /* 0x002fea0003800000 */
[----:B------:R-:W1:Y:S02]  /*1d7f0*/  SYNCS.PHASECHK.TRANS64.TRYWAIT P1, [R10+URZ+0x33450], R6 ;  /* 0x033450060a0075a7 */ /* 0x000e64000802017f */
[----:B-1----:R-:W-:Y:S05]  /*1d800*/  @!P1 BRA `(.L_x_3625) ;  /* 0x0000011c00a09947 */ /* 0x002fea0003800000 */
.L_x_3622:
[----:B01----:R-:W-:Y:S01]  /*1d810*/  VIADD R6, R16, 0x200 ;  /* 0x0000020010067836 */ /* 0x003fe20000000000 */
[----:B------:R-:W-:Y:S05]  /*1d820*/  WARPSYNC.ALL ;  /* 0x0000000000007948 */ /* 0x000fea0003800000 */
[----:B------:R-:W-:Y:S01]  /*1d830*/  SHF.R.U32.HI R6, RZ, 0x4, R6 ;  /* 0x00000004ff067819 */ /* 0x000fe20000011606 */
[----:B------:R-:W-:Y:S01]  /*1d840*/  IMAD.MOV.U32 R11, RZ, RZ, -0x3ffffff0 ;  /* 0xc0000010ff0b7424 */ /* 0x000fe200078e00ff */
[----:B------:R-:W-:Y:S01]  /*1d850*/  WARPGROUP.ARRIVE ;  /* 0x00000000000079c5 */ /* 0x000fe20000000000 */
[----:B------:R-:W-:Y:S01]  /*1d860*/  IMAD.MOV.U32 R13, RZ, RZ, -0x3ffffff0 ;  /* 0xc0000010ff0d7424 */ /* 0x000fe200078e00ff */
[----:B------:R-:W-:Y:S01]  /*1d870*/  LOP3.LUT R6, R6, 0x3fff, RZ, 0xc0, !PT ;  /* 0x00003fff06067812 */ /* 0x000fe200078ec0ff */
[C---:B------:R-:W-:Y:S01]  /*1d880*/  FMUL.FTZ R15, R2.reuse, R188 ;  /* 0x000000bc020f7220 */ /* 0x040fe20000410000 */
[----:B------:R-:W-:Y:S01]  /*1d890*/  R2UR UR7, R11 ;  /* 0x000000000b0772ca */ /* 0x000fe200000e0000 */
        /* <DEDUP_REMOVED lines=24> */
[----:B------:R-:W-:Y:S01]  /*1da20*/  QGMMA.64x192x32.F32.E4M3.E4M3 R24, R200, gdesc[UR4], R24, gsb0 ;  /* 0x02e00004c8187df3 */ /* 0x000fe20008000818 */
        /* <DEDUP_REMOVED lines=66> */
[----:B------:R-:W-:-:S02]  /*1de50*/  FMUL.FTZ R135, R2, R135 ;  /* 0x0000008702877220 */ /* 0x000fc40000410000 */
        /* <DEDUP_REMOVED lines=20> */
[----:B------:R-:W3:Y:S01]  /*1dfa0*/  S2R R203, SR_TID.X ;  /* 0x0000000000cb7919 */ /* 0x000ee20000002100 */
[----:B------:R-:W-:Y:S01]  /*1dfb0*/  MUFU.TANH R154, R154 ;  /* 0x0000009a009a7308 */ /* 0x000fe20000002400 */
[----:B------:R-:W-:Y:S01]  /*1dfc0*/  QGMMA.64x192x32.F32.E4M3.E4M3 R24, R204, gdesc[UR4], R24, gsb0 ;  /* 0x02e00004cc187df3 */ /* 0x000fe20008000818 */
[----:B------:R-:W-:Y:S02]  /*1dfd0*/  R2UR UR6, R12 ;  /* 0x000000000c0672ca */ /* 0x000fe400000e0000 */
[----:B------:R-:W-:Y:S01]  /*1dfe0*/  R2UR UR7, R13 ;  /* 0x000000000d0772ca */ /* 0x000fe200000e0000 */
[----:B------:R-:W-:Y:S01]  /*1dff0*/  IMAD.MOV.U32 R13, RZ, RZ, -0x3ffffff0 ;  /* 0xc0000010ff0d7424 */ /* 0x000fe200078e00ff */
[----:B------:R-:W-:Y:S02]  /*1e000*/  IADD3 R12, R10, 0x480, RZ ;  /* 0x000004800a0c7810 */ /* 0x000fe40007ffe0ff */
[----:B------:R-:W-:Y:S08]  /*1e010*/  MUFU.TANH R153, R153 ;  /* 0x0000009900997308 */ /* 0x000ff00000002400 */
[----:B------:R-:W-:Y:S08]  /*1e020*/  MUFU.TANH R155, R155 ;  /* 0x0000009b009b7308 */ /* 0x000ff00000002400 */
[----:B------:R-:W-:Y:S01]  /*1e030*/  MUFU.TANH R156, R156 ;  /* 0x0000009c009c7308 */ /* 0x000fe20000002400 */
[----:B---3--:R-:W-:-:S07]  /*1e040*/  LOP3.LUT R203, R203, 0x7f, RZ, 0xc0, !PT ;  /* 0x0000007fcbcb7812 */ /* 0x008fce00078ec0ff */
[----:B------:R-:W-:Y:S01]  /*1e050*/  MUFU.TANH R158, R158 ;  /* 0x0000009e009e7308 */ /* 0x000fe20000002400 */
[----:B------:R-:W-:Y:S02]  /*1e060*/  ISETP.NE.AND P1, PT, R203, RZ, PT ;  /* 0x000000ffcb00720c */ /* 0x000fe40003f25270 */
[----:B------:R-:W3:Y:S05]  /*1e070*/  S2R R203, SR_TID.X ;  /* 0x0000000000cb7919 */ /* 0x000eea0000002100 */
[----:B------:R-:W-:Y:S08]  /*1e080*/  MUFU.TANH R157, R157 ;  /* 0x0000009d009d7308 */ /* 0x000ff00000002400 */
[----:B------:R-:W-:Y:S08]  /*1e090*/  MUFU.TANH R159, R159 ;  /* 0x0000009f009f7308 */ /* 0x000ff00000002400 */
[----:B------:R-:W-:Y:S08]  /*1e0a0*/  MUFU.TANH R160, R160 ;  /* 0x000000a000a07308 */ /* 0x000ff00000002400 */
[----:B------:R-:W-:Y:S01]  /*1e0b0*/  MUFU.TANH R162, R162 ;  /* 0x000000a200a27308 */ /* 0x000fe20000002400 */
[----:B---3--:R-:W-:-:S07]  /*1e0c0*/  SHF.R.U32.HI R203, RZ, 0x7, R203 ;  /* 0x00000007ffcb7819 */ /* 0x008fce00000116cb */
        /* <DEDUP_REMOVED lines=18> */
[----:B------:R-:W-:-:S05]  /*1e1f0*/  WARPGROUP.ARRIVE ;  /* 0x00000000000079c5 */ /* 0x000fca0000000000 */
[----:B------:R-:W-:Y:S01]  /*1e200*/  MUFU.TANH R147, R147 ;  /* 0x0000009300937308 */ /* 0x000fe20000002400 */
[----:B------:R-:W-:Y:S01]  /*1e210*/  QGMMA.64x192x32.F32.E4M3.E4M3 R24, R208, gdesc[UR4], R24, gsb0 ;  /* 0x02e00004d0187df3 */ /* 0x000fe20008000818 */
[----:B------:R-:W-:Y:S01]  /*1e220*/  R2UR UR6, R12 ;  /* 0x000000000c0672ca */ /* 0x000fe200000e0000 */
[C---:B------:R-:W-:Y:S01]  /*1e230*/  FMUL.FTZ R12, R2.reuse, R186 ;  /* 0x000000ba020c7220 */ /* 0x040fe20000410000 */
[----:B------:R-:W-:Y:S01]  /*1e240*/  R2UR UR7, R13 ;  /* 0x000000000d0772ca */ /* 0x000fe200000e0000 */
[C---:B------:R-:W-:Y:S01]  /*1e250*/  FMUL.FTZ R13, R2.reuse, R187 ;  /* 0x000000bb020d7220 */ /* 0x040fe20000410000 */
[C---:B------:R-:W-:Y:S01]  /*1e260*/  FMUL.FTZ R187, R2.reuse, R194 ;  /* 0x000000c202bb7220 */ /* 0x040fe20000410000 */
[----:B------:R-:W-:Y:S01]  /*1e270*/  FMUL.FTZ R186, R2, R193 ;  /* 0x000000c102ba7220 */ /* 0x000fe20000410000 */
[----:B0-----:R-:W-:Y:S01]  /*1e280*/  FMNMX.FTZ R194, R6, R5, !PT ;  /* 0x0000000506c27209 */ /* 0x001fe20007810000 */
[----:B------:R-:W0:Y:S01]  /*1e290*/  MUFU.TANH R12, R12 ;  /* 0x0000000c000c7308 */ /* 0x000e220000002400 */
[----:B------:R-:W-:-:S02]  /*1e2a0*/  FMUL.FTZ R193, R2, R120 ;  /* 0x0000007802c17220 */ /* 0x000fc40000410000 */
[----:B------:R-:W-:-:S04]  /*1e2b0*/  FMNMX.FTZ R194, R11, R194, !PT ;  /* 0x000000c20bc27209 */ /* 0x000fc80007810000 */
[----:B------:R-:W-:Y:S01]  /*1e2c0*/  FMNMX.FTZ R194, R15, R194, !PT ;  /* 0x000000c20fc27209 */ /* 0x000fe20007810000 */
[----:B------:R-:W3:Y:S03]  /*1e2d0*/  MUFU.TANH R13, R13 ;  /* 0x0000000d000d7308 */ /* 0x000ee60000002400 */
[----:B-1----:R-:W-:-:S04]  /*1e2e0*/  FMNMX.FTZ R194, R20, R194, !PT ;  /* 0x000000c214c27209 */ /* 0x002fc80007810000 */
[----:B--2---:R-:W-:Y:S01]  /*1e2f0*/  FMNMX.FTZ R194, R185, R194, !PT ;  /* 0x000000c2b9c27209 */ /* 0x004fe20007810000 */
[----:B------:R-:W1:Y:S01]  /*1e300*/  MUFU.TANH R187, R187 ;  /* 0x000000bb00bb7308 */ /* 0x000e620000002400 */
[----:B0-----:R-:W-:-:S07]  /*1e310*/  FMNMX.FTZ R195, R12, R4, !PT ;  /* 0x000000040cc37209 */ /* 0x001fce0007810000 */
[----:B------:R-:W0:Y:S01]  /*1e320*/  MUFU.TANH R186, R186 ;  /* 0x000000ba00ba7308 */ /* 0x000e220000002400 */
[----:B---3--:R-:W-:-:S04]  /*1e330*/  FMNMX.FTZ R195, R13, R195, !PT ;  /* 0x000000c30dc37209 */ /* 0x008fc80007810000 */
[----:B------:R-:W-:-:S03]  /*1e340*/  FMNMX.FTZ R195, R21, R195, !PT ;  /* 0x000000c315c37209 */ /* 0x000fc60007810000 */
[----:B------:R-:W2:Y:S01]  /*1e350*/  MUFU.TANH R148, R148 ;  /* 0x0000009400947308 */ /* 0x000ea20000002400 */
[----:B------:R-:W-:-:S04]  /*1e360*/  FMNMX.FTZ R195, R184, R195, !PT ;  /* 0x000000c3b8c37209 */ /* 0x000fc80007810000 */
[----:B-1----:R-:W-:Y:S01]  /*1e370*/  FMNMX.FTZ R120, R187, R195, !PT ;  /* 0x000000c3bb787209 */ /* 0x002fe20007810000 */
[----:B------:R-:W-:Y:S02]  /*1e380*/  FMUL.FTZ R195, R2, R121 ;  /* 0x0000007902c37220 */ /* 0x000fe40000410000 */
[----:B------:R-:W1:Y:S01]  /*1e390*/  MUFU.TANH R150, R150 ;  /* 0x0000009600967308 */ /* 0x000e620000002400 */
[----:B0-----:R-:W-:Y:S02]  /*1e3a0*/  FMNMX.FTZ R194, R186, R194, !PT ;  /* 0x000000c2bac27209 */ /* 0x001fe40007810000 */
[----:B------:R-:W-:Y:S02]  /*1e3b0*/  FMNMX.FTZ R120, R188, R120, !PT ;  /* 0x00000078bc787209 */ /* 0x000fe40007810000 */
[----:B------:R-:W-:Y:S02]  /*1e3c0*/  FMNMX.FTZ R194, R189, R194, !PT ;  /* 0x000000c2bdc27209 */ /* 0x000fe40007810000 */
[----:B------:R-:W-:Y:S01]  /*1e3d0*/  FMNMX.FTZ R120, R191, R120, !PT ;  /* 0x00000078bf787209 */ /* 0x000fe20007810000 */
[----:B------:R-:W0:Y:S01]  /*1e3e0*/  MUFU.TANH R149, R149 ;  /* 0x0000009500957308 */ /* 0x000e220000002400 */
[----:B------:R-:W-:-:S02]  /*1e3f0*/  FMNMX.FTZ R121, R190, R194, !PT ;  /* 0x000000c2be797209 */ /* 0x000fc40007810000 */
[----:B------:R-:W-:Y:S02]  /*1e400*/  FMNMX.FTZ R120, R192, R120, !PT ;  /* 0x00000078c0787209 */ /* 0x000fe40007810000 */
[----:B------:R-:W-:Y:S02]  /*1e410*/  FMNMX.FTZ R121, R168, R121, !PT ;  /* 0x00000079a8797209 */ /* 0x000fe40007810000 */
[----:B------:R-:W-:Y:S01]  /*1e420*/  FMNMX.FTZ R120, R170, R120, !PT ;  /* 0x00000078aa787209 */ /* 0x000fe20007810000 */
[----:B------:R3:W-:Y:S01]  /*1e430*/  MUFU.TANH R194, R195 ;  /* 0x000000c300c27308 */ /* 0x0007e20000002400 */
[----:B------:R-:W-:Y:S02]  /*1e440*/  FMNMX.FTZ R121, R169, R121, !PT ;  /* 0x00000079a9797209 */ /* 0x000fe40007810000 */
[----:B------:R-:W-:Y:S02]  /*1e450*/  FMNMX.FTZ R120, R171, R120, !PT ;  /* 0x00000078ab787209 */ /* 0x000fe40007810000 */
[----:B------:R-:W-:-:S02]  /*1e460*/  FMNMX.FTZ R121, R172, R121, !PT ;  /* 0x00000079ac797209 */ /* 0x000fc40007810000 */
[----:B------:R-:W-:Y:S01]  /*1e470*/  FMNMX.FTZ R120, R174, R120, !PT ;  /* 0x00000078ae787209 */ /* 0x000fe20007810000 */
[----:B------:R-:W4:Y:S01]  /*1e480*/  MUFU.TANH R151, R151 ;  /* 0x0000009700977308 */ /* 0x000f220000002400 */
[----:B------:R-:W-:Y:S01]  /*1e490*/  FMNMX.FTZ R121, R173, R121, !PT ;  /* 0x00000079ad797209 */ /* 0x000fe20007810000 */
[----:B---3--:R-:W-:Y:S01]  /*1e4a0*/  FMUL.FTZ R195, R2, R122 ;  /* 0x0000007a02c37220 */ /* 0x008fe20000410000 */
[----:B------:R-:W-:Y:S02]  /*1e4b0*/  FMNMX.FTZ R120, R175, R120, !PT ;  /* 0x00000078af787209 */ /* 0x000fe40007810000 */
[----:B------:R-:W-:Y:S02]  /*1e4c0*/  FMNMX.FTZ R121, R176, R121, !PT ;  /* 0x00000079b0797209 */ /* 0x000fe40007810000 */
[----:B------:R-:W-:Y:S01]  /*1e4d0*/  FMNMX.FTZ R120, R178, R120, !PT ;  /* 0x00000078b2787209 */ /* 0x000fe20007810000 */
[----:B------:R-:W3:Y:S01]  /*1e4e0*/  MUFU.TANH R193, R193 ;  /* 0x000000c100c17308 */ /* 0x000ee20000002400 */
[----:B------:R-:W-:-:S02]  /*1e4f0*/  FMNMX.FTZ R121, R177, R121, !PT ;  /* 0x00000079b1797209 */ /* 0x000fc40007810000 */
[----:B------:R-:W-:Y:S02]  /*1e500*/  FMNMX.FTZ R120, R179, R120, !PT ;  /* 0x00000078b3787209 */ /* 0x000fe40007810000 */
[----:B------:R-:W-:Y:S02]  /*1e510*/  FMNMX.FTZ R121, R180, R121, !PT ;  /* 0x00000079b4797209 */ /* 0x000fe40007810000 */
[----:B------:R-:W-:Y:S01]  /*1e520*/  FMNMX.FTZ R120, R182, R120, !PT ;  /* 0x00000078b6787209 */ /* 0x000fe20007810000 */
[----:B------:R-:W5:Y:S01]  /*1e530*/  MUFU.TANH R195, R195 ;  /* 0x000000c300c37308 */ /* 0x000f620000002400 */
[----:B------:R-:W-:Y:S02]  /*1e540*/  FMNMX.FTZ R121, R181, R121, !PT ;  /* 0x00000079b5797209 */ /* 0x000fe40007810000 */
[----:B------:R-:W-:Y:S02]  /*1e550*/  FMNMX.FTZ R120, R183, R120, !PT ;  /* 0x00000078b7787209 */ /* 0x000fe40007810000 */
[----:B------:R-:W-:-:S02]  /*1e560*/  FMNMX.FTZ R121, R152, R121, !PT ;  /* 0x0000007998797209 */ /* 0x000fc40007810000 */
[----:B------:R-:W-:Y:S01]  /*1e570*/  FMNMX.FTZ R120, R154, R120, !PT ;  /* 0x000000789a787209 */ /* 0x000fe20007810000 */
[----:B------:R-:W5:Y:S01]  /*1e580*/  MUFU.TANH R196, R196 ;  /* 0x000000c400c47308 */ /* 0x000f620000002400 */
[----:B------:R-:W-:Y:S02]  /*1e590*/  FMNMX.FTZ R121, R153, R121, !PT ;  /* 0x0000007999797209 */ /* 0x000fe40007810000 */
[----:B------:R-:W-:Y:S02]  /*1e5a0*/  FMNMX.FTZ R120, R155, R120, !PT ;  /* 0x000000789b787209 */ /* 0x000fe40007810000 */
[----:B------:R-:W-:Y:S02]  /*1e5b0*/  FMNMX.FTZ R121, R156, R121, !PT ;  /* 0x000000799c797209 */ /* 0x000fe40007810000 */
[----:B------:R-:W-:Y:S01]  /*1e5c0*/  FMNMX.FTZ R120, R158, R120, !PT ;  /* 0x000000789e787209 */ /* 0x000fe20007810000 */
[----:B------:R-:W5:Y:S01]  /*1e5d0*/  MUFU.TANH R124, R124 ;  /* 0x0000007c007c7308 */ /* 0x000f620000002400 */
        /* <DEDUP_REMOVED lines=27> */
[----:B--2---:R-:W-:Y:S02]  /*1e790*/  FMNMX.FTZ R121, R148, R121, !PT ;  /* 0x0000007994797209 */ /* 0x004fe40007810000 */
[----:B-1----:R-:W-:Y:S01]  /*1e7a0*/  FMNMX.FTZ R120, R150, R120, !PT ;  /* 0x0000007896787209 */ /* 0x002fe20007810000 */
[----:B------:R-:W1:Y:S01]  /*1e7b0*/  MUFU.TANH R129, R129 ;  /* 0x0000008100817308 */ /* 0x000e620000002400 */
[----:B0-----:R-:W-:-:S02]  /*1e7c0*/  FMNMX.FTZ R121, R149, R121, !PT ;  /* 0x0000007995797209 */ /* 0x001fc40007810000 */
[----:B----4-:R-:W-:Y:S02]  /*1e7d0*/  FMNMX.FTZ R120, R151, R120, !PT ;  /* 0x0000007897787209 */ /* 0x010fe40007810000 */
[----:B---3--:R-:W-:Y:S02]  /*1e7e0*/  FMNMX.FTZ R121, R193, R121, !PT ;  /* 0x00000079c1797209 */ /* 0x008fe40007810000 */
[----:B-----5:R-:W-:Y:S01]  /*1e7f0*/  FMNMX.FTZ R120, R195, R120, !PT ;  /* 0x00000078c3787209 */ /* 0x020fe20007810000 */
[----:B------:R-:W0:Y:S01]  /*1e800*/  MUFU.TANH R131, R131 ;  /* 0x0000008300837308 */ /* 0x000e220000002400 */
[----:B------:R-:W-:Y:S02]  /*1e810*/  FMNMX.FTZ R121, R194, R121, !PT ;  /* 0x00000079c2797209 */ /* 0x000fe40007810000 */
[----:B------:R-:W-:Y:S02]  /*1e820*/  FMNMX.FTZ R120, R196, R120, !PT ;  /* 0x00000078c4787209 */ /* 0x000fe40007810000 */
[----:B------:R-:W-:-:S02]  /*1e830*/  FMNMX.FTZ R121, R124, R121, !PT ;  /* 0x000000797c797209 */ /* 0x000fc40007810000 */
[----:B------:R-:W-:Y:S01]  /*1e840*/  FMNMX.FTZ R120, R126, R120, !PT ;  /* 0x000000787e787209 */ /* 0x000fe20007810000 */
[----:B------:R-:W2:Y:S01]  /*1e850*/  MUFU.TANH R132, R132 ;  /* 0x0000008400847308 */ /* 0x000ea20000002400 */
[----:B------:R-:W-:Y:S02]  /*1e860*/  FMNMX.FTZ R121, R125, R121, !PT ;  /* 0x000000797d797209 */ /* 0x000fe40007810000 */
[----:B------:R-:W-:Y:S02]  /*1e870*/  FMNMX.FTZ R120, R127, R120, !PT ;  /* 0x000000787f787209 */ /* 0x000fe40007810000 */
[----:B------:R-:W-:Y:S02]  /*1e880*/  FMNMX.FTZ R121, R128, R121, !PT ;  /* 0x0000007980797209 */ /* 0x000fe40007810000 */
[----:B------:R-:W-:Y:S01]  /*1e890*/  FMNMX.FTZ R120, R130, R120, !PT ;  /* 0x0000007882787209 */ /* 0x000fe20007810000 */
[----:B------:R-:W3:Y:S01]  /*1e8a0*/  MUFU.TANH R134, R134 ;  /* 0x0000008600867308 */ /* 0x000ee20000002400 */
[----:B-1----:R-:W-:-:S02]  /*1e8b0*/  FMNMX.FTZ R121, R129, R121, !PT ;  /* 0x0000007981797209 */ /* 0x002fc40007810000 */
[----:B0-----:R-:W-:-:S05]  /*1e8c0*/  FMNMX.FTZ R120, R131, R120, !PT ;  /* 0x0000007883787209 */ /* 0x001fca0007810000 */
[----:B------:R-:W0:Y:S01]  /*1e8d0*/  MUFU.TANH R133, R133 ;  /* 0x0000008500857308 */ /* 0x000e220000002400 */
[----:B--2---:R-:W-:-:S07]  /*1e8e0*/  FMNMX.FTZ R121, R132, R121, !PT ;  /* 0x0000007984797209 */ /* 0x004fce0007810000 */
[----:B------:R-:W1:Y:S01]  /*1e8f0*/  MUFU.TANH R135, R135 ;  /* 0x0000008700877308 */ /* 0x000e620000002400 */
[----:B---3--:R-:W-:Y:S02]  /*1e900*/  FMNMX.FTZ R120, R134, R120, !PT ;  /* 0x0000007886787209 */ /* 0x008fe40007810000 */
[----:B0-----:R-:W-:Y:S01]  /*1e910*/  FMNMX.FTZ R121, R133, R121, !PT ;  /* 0x0000007985797209 */ /* 0x001fe20007810000 */
[----:B------:R-:W-:Y:S02]  /*1e920*/  WARPGROUP.DEPBAR.LE gsb0, 0x0 ;  /* 0x00008000000079c5 */ /* 0x000fe40000010000 */
[----:B------:R-:W-:Y:S01]  /*1e930*/  WARPGROUP.ARRIVE ;  /* 0x00000000000079c5 */ /* 0x000fe20000000000 */
[----:B-1----:R-:W-:Y:S01]  /*1e940*/  FMNMX.FTZ R122, R135, R120, !PT ;  /* 0x00000078877a7209 */ /* 0x002fe20007810000 */
[----:B------:R-:W0:Y:S01]  /*1e950*/  SHFL.BFLY PT, R123, R121, 0x2, 0x1f ;  /* 0x0c401f00797b7f89 */ /* 0x000e2200000e0000 */
[----:B------:R-:W-:-:S03]  /*1e960*/  VIADD R120, R10, 0x600 ;  /* 0x000006000a787836 */ /* 0x000fc60000000000 */
[----:B------:R-:W-:Y:S01]  /*1e970*/  QGMMA.64x192x32.F32.E4M3.E4M3 R24, R212, gdesc[UR4], R24, gsb0 ;  /* 0x02e00004d4187df3 */ /* 0x000fe20008000818 */
[----:B------:R-:W1:Y:S01]  /*1e980*/  SHFL.BFLY PT, R197, R122, 0x2, 0x1f ;  /* 0x0c401f007ac57f89 */ /* 0x000e6200000e0000 */
[----:B------:R-:W-:Y:S02]  /*1e990*/  R2UR UR6, R120 ;  /* 0x00000000780672ca */ /* 0x000fe400000e0000 */
[----:B0-----:R-:W-:Y:S01]  /*1e9a0*/  FMNMX.FTZ R123, R121, R123, !PT ;  /* 0x0000007b797b7209 */ /* 0x001fe20007810000 */
[----:B------:R-:W-:Y:S01]  /*1e9b0*/  IMAD.MOV.U32 R121, RZ, RZ, -0x3ffffff0 ;  /* 0xc0000010ff797424 */ /* 0x000fe200078e00ff */
[----:B-1----:R-:W-:-:S03]  /*1e9c0*/  FMNMX.FTZ R197, R122, R197, !PT ;  /* 0x000000c57ac57209 */ /* 0x002fc60007810000 */
[----:B------:R-:W0:Y:S01]  /*1e9d0*/  SHFL.BFLY PT, R122, R123, 0x1, 0x1f ;  /* 0x0c201f007b7a7f89 */ /* 0x000e2200000e0000 */
[----:B------:R-:W-:-:S03]  /*1e9e0*/  R2UR UR7, R121 ;  /* 0x00000000790772ca */ /* 0x000fc600000e0000 */
[----:B------:R-:W1:Y:S01]  /*1e9f0*/  SHFL.BFLY PT, R10, R197, 0x1, 0x1f ;  /* 0x0c201f00c50a7f89 */ /* 0x000e6200000e0000 */
[----:B0-----:R-:W-:Y:S02]  /*1ea00*/  FMNMX.FTZ R122, R123, R122, !PT ;  /* 0x0000007a7b7a7209 */ /* 0x001fe40007810000 */
[----:B-1----:R-:W-:Y:S01]  /*1ea10*/  FMNMX.FTZ R123, R197, R10, !PT ;  /* 0x0000000ac57b7209 */ /* 0x002fe20007810000 */
[----:B------:R-:W-:Y:S02]  /*1ea20*/  IMAD.U32 R10, RZ, RZ, UR56 ;  /* 0x00000038ff0a7e24 */ /* 0x000fe4000f8e00ff */
[----:B------:R-:W-:-:S01]  /*1ea30*/  FADD.FTZ R5, -R122, R5 ;  /* 0x000000057a057221 */ /* 0x000fc20000010100 */
[----:B------:R-:W-:Y:S01]  /*1ea40*/  IADD3 R197, -R203, 0xb, RZ ;  /* 0x0000000bcbc57810 */ /* 0x000fe20007ffe1ff */
[----:B------:R-:W-:-:S01]  /*1ea50*/  FFMA.FTZ R121, R122, R10, -8 ;  /* 0xc10000007a797423 */ /* 0x000fc2000001000a */
[----:B------:R-:W-:Y:S01]  /*1ea60*/  FADD.FTZ R4, -R123, R4 ;  /* 0x000000047b047221 */ /* 0x000fe20000010100 */
[----:B------:R-:W-:-:S02]  /*1ea70*/  FMUL.FTZ R5, R5, R10 ;  /* 0x0000000a05057220 */ /* 0x000fc40000410000 */
        /* <DEDUP_REMOVED lines=41> */
[----:B------:R-:W-:Y:S01]  /*1ed10*/  FMUL.FTZ R4, R4, R10 ;  /* 0x0000000a04047220 */ /* 0x000fe20000410000 */
[----:B------:R-:W-:Y:S01]  /*1ed20*/  MUFU.EX2 R5, R5 ;  /* 0x0000000500057308 */ /* 0x000fe20000000800 */
[----:B------:R-:W-:-:S02]  /*1ed30*/  @!P1 IMAD R194, R8, 0x8, R16 ;  /* 0x0000000808c29824 */ /* 0x000fc400078e0210 */
        /* <DEDUP_REMOVED lines=48> */
[----:B0-----:R-:W-:Y:S01]  /*1f040*/  FADD.FTZ R9, R11, R9 ;  /* 0x000000090b097221 */ /* 0x001fe20000010000 */
[----:B------:R-:W-:-:S05]  /*1f050*/  @!P1 VIADD R194, R194, 0x33440 ;  /* 0x00033440c2c29836 */ /* 0x000fca0000000000 */
[----:B------:R-:W0:Y:S01]  /*1f060*/  MUFU.EX2 R21, R21 ;  /* 0x0000001500157308 */ /* 0x000e220000000800 */
[----:B--2---:R-:W-:-:S01]  /*1f070*/  FADD.FTZ R135, R13, R0 ;  /* 0x000000000d877221 */ /* 0x004fc20000010000 */
[----:B------:R-:W-:-:S06]  /*1f080*/  @!P1 PRMT R194, RZ, 0x654, R194 ;  /* 0x00000654ffc29816 */ /* 0x000fcc00000000c2 */
        /* <DEDUP_REMOVED lines=14> */
[----:B------:R-:W-:Y:S06]  /*1f170*/  QGMMA.64x192x32.F32.E4M3.E4M3 R24, R216, gdesc[UR4], R24, gsb0 ;  /* 0x02e00004d8187df3 */ /* 0x000fec0008000818 */
        /* <DEDUP_REMOVED lines=56> */
[----:B------:R0:W-:Y:S01]  /*1f500*/  @!P1 SYNCS.ARRIVE.TRANS64.RED.A1T0 RZ, [R194+URZ], RZ ;  /* 0x000000ffc2ff99a7 */ /* 0x0001e2000810043f */
[----:B-1----:R-:W-:-:S05]  /*1f510*/  FADD.FTZ R9, R158, R9 ;  /* 0x000000099e097221 */ /* 0x002fca0000010000 */
        /* <DEDUP_REMOVED lines=80> */
[----:B---3--:R-:W-:-:S01]  /*1fa20*/  FADD.FTZ R135, R134, R9 ;  /* 0x0000000986877221 */ /* 0x008fc20000010000 */
[----:B-1----:R-:W-:-:S03]  /*1fa30*/  FADD.FTZ R9, R121, R0 ;  /* 0x0000000079097221 */ /* 0x002fc60000010000 */
[----:B--2---:R-:W-:Y:S01]  /*1fa40*/  FADD.FTZ R0, R133, R135 ;  /* 0x0000008785007221 */ /* 0x004fe20000010000 */
[----:B0-----:R-:W-:Y:S06]  /*1fa50*/  @!P0 BRA `(.L_x_3626) ;  /* 0x0000000000048947 */ /* 0x001fec0003800000 */
[----:B------:R-:W-:Y:S01]  /*1fa60*/  BPT.TRAP 0x1 ;  /* 0x000000040000795c */ /* 0x000fe20000300000 */
.L_x_3626:
[----:B------:R-:W-:Y:S01]  /*1fa70*/  LEA R7, R7, R16, 0x3 ;  /* 0x0000001007077211 */ /* 0x000fe200078e18ff */
[----:B------:R-:W-:Y:S01]  /*1fa80*/  IMAD.U32 R135, RZ, RZ, UR42 ;  /* 0x0000002aff877e24 */ /* 0x000fe2000f8e00ff */
[----:B------:R-:W-:Y:S01]  /*1fa90*/  ISETP.GT.AND P1, PT, R3, R233, PT ;  /* 0x000000e90300720c */ /* 0x000fe20003f24270 */
[----:B------:R-:W-:Y:S01]  /*1faa0*/  FMUL.FTZ R24, R24, R5 ;  /* 0x0000000518187220 */ /* 0x000fe20000410000 */
        /* <DEDUP_REMOVED lines=143> */
[----:B0-----:R-:W-:Y:S01]  /*203a0*/  MOV R7, R8 ;  /* 0x0000000800077202 */ /* 0x001fe20000000f00 */
[----:B------:R-:W-:Y:S01]  /*203b0*/  IMAD.MOV.U32 R201, RZ, RZ, R21 ;  /* 0x000000ffffc97224 */ /* 0x000fe200078e0015 */
        /* <DEDUP_REMOVED lines=14> */
[----:B------:R-:W-:-:S07]  /*204a0*/  IMAD.MOV.U32 R152, RZ, RZ, R8 ;  /* 0x000000ffff987224 */ /* 0x000fce00078e0008 */
.L_x_3616:
[----:B------:R-:W-:Y:S05]  /*204b0*/  WARPSYNC.ALL ;  /* 0x0000000000007948 */ /* 0x000fea0003800000 */
[----:B------:R-:W-:Y:S06]  /*204c0*/  BAR.ARV 0x8, 0x180 ;  /* 0x0206000000007b1d */ /* 0x000fec0000002000 */
[----:B------:R-:W-:Y:S05]  /*204d0*/  @!P0 BRA `(.L_x_3628) ;  /* 0x0000000000048947 */ /* 0x000fea0003800000 */
[----:B------:R-:W-:Y:S01]  /*204e0*/  BPT.TRAP 0x1 ;  /* 0x000000040000795c */ /* 0x000fe20000300000 */
.L_x_3628:
[----:B------:R-:W-:Y:S01]  /*204f0*/  IMAD R8, R152, 0x8, R16 ;  /* 0x0000000898087824 */ /* 0x000fe200078e0210 */
[----:B------:R-:W-:-:S04]  /*20500*/  SHF.L.U32 R3, R230, 0x1f, RZ ;  /* 0x0000001fe6037819 */ /* 0x000fc800000006ff */
[----:B------:R0:W1:Y:S01]  /*20510*/  SYNCS.PHASECHK.TRANS64.TRYWAIT P1, [R8+URZ+0x33450], R3 ;  /* 0x03345003080075a7 */ /* 0x000062000802017f */
[----:B------:R-:W-:Y:S05]  /*20520*/  @!P0 BRA `(.L_x_3629) ;  /* 0x0000000000048947 */ /* 0x000fea0003800000 */
[----:B------:R-:W-:Y:S01]  /*20530*/  BPT.TRAP 0x1 ;  /* 0x000000040000795c */ /* 0x000fe20000300000 */
.L_x_3629:
[----:B------:R-:W-:-:S05]  /*20540*/  VIADD R16, R16, 0x200 ;  /* 0x0000020010107836 */ /* 0x000fca0000000000 */
[----:B------:R-:W-:-:S04]  /*20550*/  SHF.R.U32.HI R16, RZ, 0x4, R16 ;  /* 0x00000004ff107819 */ /* 0x000fc80000011610 */
[----:B------:R-:W-:-:S04]  /*20560*/  LOP3.LUT R16, R16, 0x3fff, RZ, 0xc0, !PT ;  /* 0x00003fff10107812 */ /* 0x000fc800078ec0ff */
[----:B------:R-:W-:Y:S01]  /*20570*/  LOP3.LUT R5, R16, 0x10000, RZ, 0xfc, !PT ;  /* 0x0001000010057812 */ /* 0x000fe200078efcff */
[----:B-1----:R-:W-:Y:S06]  /*20580*/  @P1 BRA `(.L_x_3630) ;  /* 0x0000000000081947 */ /* 0x002fec0003800000 */
[----:B------:R-:W1:Y:S02]  /*20590*/  SYNCS.PHASECHK.TRANS64.TRYWAIT P1, [R8+URZ+0x33450], R3 ;  /* 0x03345003080075a7 */ /* 0x000e64000802017f */
[----:B-1----:R-:W-:Y:S05]  /*205a0*/  @!P1 BRA `(.L_x_3631) ;  /* 0x000000f0004c9947 */ /* 0x002fea0003800000 */
.L_x_3630:
[----:B------:R-:W-:Y:S01]  /*205b0*/  IMAD R2, R152, 0x780, R5 ;  /* 0x0000078098027824 */ /* 0x000fe200078e0205 */
[----:B------:R-:W2:Y:S01]  /*205c0*/  LDL R11, [R1+0x14] ;  /* 0x00001400010b7983 */ /* 0x000ea20000100800 */
[----:B01----:R-:W-:Y:S01]  /*205d0*/  IMAD.MOV.U32 R3, RZ, RZ, -0x3ffffff0 ;  /* 0xc0000010ff037424 */ /* 0x003fe200078e00ff */
[----:B------:R-:W-:Y:S05]  /*205e0*/  WARPSYNC.ALL ;  /* 0x0000000000007948 */ /* 0x000fea0003800000 */
[C---:B------:R-:W-:Y:S01]  /*205f0*/  R2UR UR6, R2.reuse ;  /* 0x00000000020672ca */ /* 0x040fe200000e0000 */
[----:B------:R-:W-:Y:S01]  /*20600*/  WARPGROUP.ARRIVE ;  /* 0x00000000000079c5 */ /* 0x000fe20000000000 */
[----:B------:R-:W-:Y:S01]  /*20610*/  R2UR UR7, R3 ;  /* 0x00000000030772ca */ /* 0x000fe200000e0000 */
[----:B------:R-:W-:Y:S01]  /*20620*/  VIADD R4, R2, 0x180 ;  /* 0x0000018002047836 */ /* 0x000fe20000000000 */
[----:B------:R-:W-:Y:S01]  /*20630*/  MOV R5, 0xc0000010 ;  /* 0xc000001000057802 */ /* 0x000fe20000000f00 */
[----:B------:R-:W-:-:S02]  /*20640*/  ULDC.64 UR4, c[0x0][0x9a0] ;  /* 0x0002680000047ab9 */ /* 0x000fc40000000a00 */
[----:B------:R-:W-:-:S04]  /*20650*/  ISETP.NE.U32.AND P1, PT, RZ, UR4, PT ;  /* 0x00000004ff007c0c */ /* 0x000fc8000bf25070 */
[----:B------:R-:W-:-:S04]  /*20660*/  ISETP.NE.AND.EX P1, PT, RZ, UR5, PT, P1 ;  /* 0x00000005ff007c0c */ /* 0x000fc8000bf25310 */
[----:B------:R-:W-:Y:S01]  /*20670*/  QGMMA.64x192x32.F32.E4M3.E4M3 R24, R200, gdesc[UR4], R24, gsb0 ;  /* 0x02e00004c8187df3 */ /* 0x000fe20008000818 */
[----:B------:R-:W-:Y:S01]  /*20680*/  R2UR UR6, R4 ;  /* 0x00000000040672ca */ /* 0x000fe200000e0000 */
[----:B------:R-:W-:Y:S01]  /*20690*/  VIADD R4, R2, 0x300 ;  /* 0x0000030002047836 */ /* 0x000fe20000000000 */
[----:B------:R-:W-:Y:S01]  /*206a0*/  R2UR UR7, R5 ;  /* 0x00000000050772ca */ /* 0x000fe200000e0000 */
[----:B------:R-:W-:-:S05]  /*206b0*/  IMAD.MOV.U32 R5, RZ, RZ, -0x3ffffff0 ;  /* 0xc0000010ff057424 */ /* 0x000fca00078e00ff */
[----:B------:R-:W2:Y:S01]  /*206c0*/  @P1 LDC.64 R6, c[0x0][0x9c8] ;  /* 0x00027200ff061b82 */ /* 0x000ea20000000a00 */
[----:B------:R-:W-:Y:S02]  /*206d0*/  WARPGROUP.DEPBAR.LE gsb0, 0x0 ;  /* 0x00008000000079c5 */ /* 0x000fe40000010000 */
[----:B------:R-:W-:-:S08]  /*206e0*/  WARPGROUP.ARRIVE ;  /* 0x00000000000079c5 */ /* 0x000fd00000000000 */
[----:B------:R-:W-:Y:S01]  /*206f0*/  QGMMA.64x192x32.F32.E4M3.E4M3 R24, R204, gdesc[UR4], R24, gsb0 ;  /* 0x02e00004cc187df3 */ /* 0x000fe20008000818 */
[----:B------:R-:W-:Y:S02]  /*20700*/  R2UR UR6, R4 ;  /* 0x00000000040672ca */ /* 0x000fe400000e0000 */
[----:B------:R-:W-:Y:S02]  /*20710*/  R2UR UR7, R5 ;  /* 0x00000000050772ca */ /* 0x000fe400000e0000 */
[----:B------:R-:W0:Y:S01]  /*20720*/  @P1 LDC.64 R4, c[0x0][0x9d0] ;  /* 0x00027400ff041b82 */ /* 0x000e220000000a00 */
[----:B--2---:R-:W-:-:S04]  /*20730*/  @P1 IMAD R12, R11, R6, RZ ;  /* 0x000000060b0c1224 */ /* 0x004fc800078e02ff */
[C---:B------:R-:W-:Y:S02]  /*20740*/  @P1 IMAD R3, R237.reuse, R7, R12 ;  /* 0x00000007ed031224 */ /* 0x040fe400078e020c */
[----:B------:R-:W-:-:S04]  /*20750*/  @P1 IMAD.WIDE.U32 R6, R237, R6, RZ ;  /* 0x00000006ed061225 */ /* 0x000fc800078e00ff */
[----:B------:R-:W-:Y:S02]  /*20760*/  @P1 IMAD.IADD R7, R7, 0x1, R3 ;  /* 0x0000000107071824 */ /* 0x000fe400078e0203 */
[----:B0-----:R-:W-:-:S04]  /*20770*/  @P1 IMAD.WIDE.U32 R6, R235, R4, R6 ;  /* 0x00000004eb061225 */ /* 0x001fc800078e0006 */
[----:B------:R-:W-:Y:S01]  /*20780*/  @P1 IMAD R5, R235, R5, R7 ;  /* 0x00000005eb051224 */ /* 0x000fe200078e0207 */
[----:B------:R-:W-:-:S04]  /*20790*/  @P1 LEA R4, P2, R6, UR4, 0x2 ;  /* 0x0000000406041c11 */ /* 0x000fc8000f8410ff */
[----:B------:R-:W-:Y:S01]  /*207a0*/  @P1 LEA.HI.X R5, R6, UR5, R5, 0x2, P2 ;  /* 0x0000000506051c11 */ /* 0x000fe200090f1405 */
[----:B------:R-:W-:-:S06]  /*207b0*/  IMAD.MOV.U32 R6, RZ, RZ, 0x3f800000 ;  /* 0x3f800000ff067424 */ /* 0x000fcc00078e00ff */
[----:B------:R0:W2:Y:S01]  /*207c0*/  @P1 LDG.E R6, desc[UR54][R4.64] ;  /* 0x0000003604061981 */ /* 0x0000a2000c1e1900 */
[----:B------:R-:W-:Y:S02]  /*207d0*/  WARPGROUP.DEPBAR.LE gsb0, 0x0 ;  /* 0x00008000000079c5 */ /* 0x000fe40000010000 */
[----:B------:R-:W-:-:S06]  /*207e0*/  WARPGROUP.ARRIVE ;  /* 0x00000000000079c5 */ /* 0x000fcc0000000000 */
[----:B------:R-:W-:Y:S01]  /*207f0*/  QGMMA.64x192x32.F32.E4M3.E4M3 R24, R208, gdesc[UR4], R24, gsb0 ;  /* 0x02e00004d0187df3 */ /* 0x000fe20008000818 */
[----:B0-----:R-:W-:Y:S02]  /*20800*/  VIADD R4, R2, 0x480 ;  /* 0x0000048002047836 */ /* 0x001fe40000000000 */
[----:B------:R-:W-:-:S03]  /*20810*/  IMAD.MOV.U32 R5, RZ, RZ, -0x3ffffff0 ;  /* 0xc0000010ff057424 */ /* 0x000fc600078e00ff */
[----:B------:R-:W-:Y:S02]  /*20820*/  R2UR UR6, R4 ;  /* 0x00000000040672ca */ /* 0x000fe400000e0000 */
[----:B------:R-:W-:Y:S01]  /*20830*/  R2UR UR7, R5 ;  /* 0x00000000050772ca */ /* 0x000fe200000e0000 */
[----:B------:R-:W-:Y:S01]  /*20840*/  IMAD.MOV.U32 R3, RZ, RZ, -0x3ffffff0 ;  /* 0xc0000010ff037424 */ /* 0x000fe200078e00ff */
[----:B------:R-:W-:Y:S01]  /*20850*/  IADD3 R2, R2, 0x600, RZ ;  /* 0x0000060002027810 */ /* 0x000fe20007ffe0ff */
[----:B------:R-:W0:Y:S01]  /*20860*/  SHFL.BFLY PT, R7, R0, 0x2, 0x1f ;  /* 0x0c401f0000077f89 */ /* 0x000e2200000e0000 */
[----:B------:R-:W-:Y:S02]  /*20870*/  WARPGROUP.DEPBAR.LE gsb0, 0x0 ;  /* 0x00008000000079c5 */ /* 0x000fe40000010000 */
[----:B------:R-:W-:-:S07]  /*20880*/  WARPGROUP.ARRIVE ;  /* 0x00000000000079c5 */ /* 0x000fce0000000000 */
[----:B------:R-:W-:Y:S01]  /*20890*/  QGMMA.64x192x32.F32.E4M3.E4M3 R24, R212, gdesc[UR4], R24, gsb0 ;  /* 0x02e00004d4187df3 */ /* 0x000fe20008000818 */
[----:B------:R-:W-:Y:S02]  /*208a0*/  R2UR UR6, R2 ;  /* 0x00000000020672ca */ /* 0x000fe400000e0000 */
[----:B------:R-:W-:Y:S01]  /*208b0*/  R2UR UR7, R3 ;  /* 0x00000000030772ca */ /* 0x000fe200000e0000 */
[----:B------:R-:W1:Y:S01]  /*208c0*/  SHFL.BFLY PT, R2, R9, 0x2, 0x1f ;  /* 0x0c401f0009027f89 */ /* 0x000e6200000e0000 */
[----:B0-----:R-:W-:-:S05]  /*208d0*/  FADD.FTZ R7, R7, R0 ;  /* 0x0000000007077221 */ /* 0x001fca0000010000 */
[----:B------:R-:W0:Y:S01]  /*208e0*/  SHFL.BFLY PT, R4, R7, 0x1, 0x1f ;  /* 0x0c201f0007047f89 */ /* 0x000e2200000e0000 */
[----:B-1----:R-:W-:-:S05]  /*208f0*/  FADD.FTZ R2, R2, R9 ;  /* 0x0000000902027221 */ /* 0x002fca0000010000 */
[----:B------:R-:W1:Y:S01]  /*20900*/  SHFL.BFLY PT, R3, R2, 0x1, 0x1f ;  /* 0x0c201f0002037f89 */ /* 0x000e6200000e0000 */
[----:B0-----:R-:W-:-:S04]  /*20910*/  FADD.FTZ R4, R7, R4 ;  /* 0x0000000407047221 */ /* 0x001fc80000010000 */
[----:B------:R-:W-:Y:S01]  /*20920*/  FMUL.FTZ R9, R4, 0.00390625 ;  /* 0x3b80000004097820 */ /* 0x000fe20000410000 */
[----:B-1----:R-:W-:-:S05]  /*20930*/  FADD.FTZ R11, R2, R3 ;  /* 0x00000003020b7221 */ /* 0x002fca0000010000 */
[C---:B------:R-:W-:Y:S01]  /*20940*/  FSETP.NE.FTZ.AND P1, PT, R11.reuse, RZ, PT ;  /* 0x000000ff0b00720b */ /* 0x040fe20003f35000 */
[----:B------:R-:W-:Y:S01]  /*20950*/  FMUL.FTZ R12, R11, 0.00390625 ;  /* 0x3b8000000b0c7820 */ /* 0x000fe20000410000 */
[----:B------:R-:W-:Y:S01]  /*20960*/  IMAD.MOV.U32 R3, RZ, RZ, RZ ;  /* 0x000000ffff037224 */ /* 0x000fe200078e00ff */
[----:B------:R-:W-:-:S03]  /*20970*/  FSETP.NE.FTZ.AND P3, PT, R9, RZ, PT ;  /* 0x000000ff0900720b */ /* 0x000fc60003f75000 */
[----:B------:R-:W-:-:S07]  /*20980*/  FSETP.NE.FTZ.AND P2, PT, R12, RZ, PT ;  /* 0x000000ff0c00720b */ /* 0x000fce0003f55000 */
[----:B------:R-:W-:Y:S01]  /*20990*/  @P1 MUFU.RCP R3, R11 ;  /* 0x0000000b00031308 */ /* 0x000fe20000001000 */
[----:B------:R-:W-:Y:S01]  /*209a0*/  FSETP.NE.FTZ.AND P1, PT, R4, RZ, PT ;  /* 0x000000ff0400720b */ /* 0x000fe20003f35000 */
[----:B------:R-:W-:-:S06]  /*209b0*/  IMAD.MOV.U32 R7, RZ, RZ, RZ ;  /* 0x000000ffff077224 */ /* 0x000fcc00078e00ff */
[----:B------:R-:W0:Y:S01]  /*209c0*/  @P2 MUFU.LG2 R0, R12 ;  /* 0x0000000c00002308 */ /* 0x000e220000000c00 */
[----:B------:R-:W-:Y:S02]  /*209d0*/  WARPGROUP.DEPBAR.LE gsb0, 0x0 ;  /* 0x00008000000079c5 */ /* 0x000fe40000010000 */
[----:B------:R-:W-:-:S06]  /*209e0*/  WARPGROUP.ARRIVE ;  /* 0x00000000000079c5 */ /* 0x000fcc0000000000 */
[----:B------:R-:W-:Y:S01]  /*209f0*/  QGMMA.64x192x32.F32.E4M3.E4M3 R24, R216, gdesc[UR4], R24, gsb0 ;  /* 0x02e00004d8187df3 */ /* 0x000fe20008000818 */
        /* <DEDUP_REMOVED lines=13> */
[----:B------:R-:W-:Y:S05]  /*20ad0*/  @!P0 BRA `(.L_x_3632) ;  /* 0x0000000000048947 */ /* 0x000fea0003800000 */
[----:B------:R-:W-:Y:S01]  /*20ae0*/  BPT.TRAP 0x1 ;  /* 0x000000040000795c */ /* 0x000fe20000300000 */
.L_x_3632:
[----:B------:R-:W-:Y:S01]  /*20af0*/  VIADD R8, R8, 0x33460 ;  /* 0x0003346008087836 */ /* 0x000fe20000000000 */
[----:B------:R-:W-:Y:S01]  /*20b00*/  MOV R5, UR42 ;  /* 0x0000002a00057c02 */ /* 0x000fe20008000f00 */
[----:B------:R-:W-:Y:S02]  /*20b10*/  VIADD R152, R152, 0x1 ;  /* 0x0000000198987836 */ /* 0x000fe40000000000 */
[----:B------:R-:W-:Y:S01]  /*20b20*/  FMUL.FTZ R9, R53, R129 ;  /* 0x0000008135097220 */ /* 0x000fe20000410000 */
[----:B------:R-:W-:Y:S01]  /*20b30*/  FMUL.FTZ R145, R27, R3 ;  /* 0x000000031b917220 */ /* 0x000fe20000410000 */
[----:B------:R-:W-:Y:S01]  /*20b40*/  PRMT R16, R5, 0x654, R8 ;  /* 0x0000065405107816 */ /* 0x000fe20000000008 */
[-C--:B------:R-:W-:Y:S01]  /*20b50*/  FMUL.FTZ R0, R24, R129.reuse ;  /* 0x0000008118007220 */ /* 0x080fe20000410000 */
[----:B------:R-:W-:Y:S01]  /*20b60*/  ISETP.NE.AND P1, PT, R152, 0x2, PT ;  /* 0x000000029800780c */ /* 0x000fe20003f25270 */
[-C--:B------:R-:W-:Y:S01]  /*20b70*/  FMUL.FTZ R6, R40, R129.reuse ;  /* 0x0000008128067220 */ /* 0x080fe20000410000 */
[----:B------:R0:W-:Y:S01]  /*20b80*/  SYNCS.ARRIVE.TRANS64.RED.A1T0 RZ, [R16+URZ], RZ ;  /* 0x000000ff10ff79a7 */ /* 0x0001e2000810043f */
[-C--:B------:R-:W-:Y:S01]  /*20b90*/  FMUL.FTZ R7, R45, R129.reuse ;  /* 0x000000812d077220 */ /* 0x080fe20000410000 */
[-C--:B------:R-:W-:Y:S01]  /*20ba0*/  FMUL.FTZ R53, R64, R129.reuse ;  /* 0x0000008140357220 */ /* 0x080fe20000410000 */
        /* <DEDUP_REMOVED lines=91> */
[----:B------:R-:W-:Y:S01]  /*21160*/  FMUL.FTZ R38, R115, R3 ;  /* 0x0000000373267220 */ /* 0x000fe20000410000 */
[----:B------:R-:W-:Y:S01]  /*21170*/  LOP3.LUT R230, R230, R27, RZ, 0x3c, !PT ;  /* 0x0000001be6e67212 */ /* 0x000fe200078e3cff */
[----:B------:R-:W-:Y:S01]  /*21180*/  UIADD3 UR43, UR43, 0x1, URZ ;  /* 0x000000012b2b7890 */ /* 0x000fe2000fffe03f */
[----:B0-----:R-:W-:-:S11]  /*21190*/  SEL R152, R152, RZ, P1 ;  /* 0x000000ff98987207 */ /* 0x001fd60000800000 */
.L_x_3576:
        /* <DEDUP_REMOVED lines=19> */
[----:B-1----:R-:W-:Y:S01]  /*212d0*/  MOV R91, R27 ;  /* 0x0000001b005b7202 */ /* 0x002fe20000000f00 */
[----:B---3--:R-:W-:-:S05]  /*212e0*/  IMAD.SHL.U32 R3, R166, 0x4, RZ ;  /* 0x00000004a6037824 */ /* 0x008fca00078e00ff */
[----:B------:R-:W-:-:S04]  /*212f0*/  LOP3.LUT R3, R3, 0xc, RZ, 0xc0, !PT ;  /* 0x0000000c03037812 */ /* 0x000fc800078ec0ff */
[----:B------:R-:W-:-:S05]  /*21300*/  IADD3 R36, P0, R3, UR4, RZ ;  /* 0x0000000403247c10 */ /* 0x000fca000ff1e0ff */
[----:B------:R-:W-:Y:S01]  /*21310*/  IMAD.X R37, RZ, RZ, UR5, P0 ;  /* 0x00000005ff257e24 */ /* 0x000fe200080e06ff */
[----:B------:R-:W-:-:S04]  /*21320*/  LOP3.LUT P0, R3, R166, 0x3, RZ, 0xc0, !PT ;  /* 0x00000003a6037812 */ /* 0x000fc8000780c0ff */
[----:B------:R-:W-:Y:S01]  /*21330*/  ISETP.EQ.OR P0, PT, R3, 0x3, !P0 ;  /* 0x000000030300780c */ /* 0x000fe20004702670 */
[----:B------:R1:W5:Y:S01]  /*21340*/  LDG.E.CONSTANT R36, desc[UR54][R36.64] ;  /* 0x0000003624247981 */ /* 0x000362000c1e9900 */
[----:B------:R-:W-:Y:S02]  /*21350*/  UMOV UR4, 0xffffffff ;  /* 0xffffffff00047882 */ /* 0x000fe40000000000 */
[----:B------:R-:W-:Y:S02]  /*21360*/  SEL R3, R0, R13, P0 ;  /* 0x0000000d00037207 */ /* 0x000fe40000000000 */
[----:B------:R-:W-:Y:S02]  /*21370*/  SEL R0, R13, R0, P0 ;  /* 0x000000000d007207 */ /* 0x000fe40000000000 */
[----:B------:R-:W-:Y:S02]  /*21380*/  SEL R13, R64, R2, P0 ;  /* 0x00000002400d7207 */ /* 0x000fe40000000000 */
[----:B------:R-:W-:Y:S01]  /*21390*/  SEL R2, R2, R64, P0 ;  /* 0x0000004002027207 */ /* 0x000fe20000000000 */
[----:B--2---:R-:W-:-:S03]  /*213a0*/  IMAD.WIDE R82, R26, 0x2, R90 ;  /* 0x000000021a527825 */ /* 0x004fc600078e025a */
[C---:B------:R-:W-:Y:S02]  /*213b0*/  IADD3 R27, P3, R82.reuse, 0x8060, RZ ;  /* 0x00008060521b7810 */ /* 0x040fe40007f7e0ff */
[C---:B------:R-:W-:Y:S02]  /*213c0*/  IADD3 R31, P4, R82.reuse, 0x8040, RZ ;  /* 0x00008040521f7810 */ /* 0x040fe40007f9e0ff */
[----:B------:R-:W-:Y:S02]  /*213d0*/  LOP3.LUT R26, R27, 0x380, RZ, 0xc0, !PT ;  /* 0x000003801b1a7812 */ /* 0x000fe400078ec0ff */
[----:B------:R-:W-:Y:S02]  /*213e0*/  IADD3 R35, P5, R82, 0x8020, RZ ;  /* 0x0000802052237810 */ /* 0x000fe40007fbe0ff */
[----:B------:R-:W-:Y:S02]  /*213f0*/  SHF.R.U64 R26, R26, 0x3, RZ ;  /* 0x000000031a1a7819 */ /* 0x000fe400000012ff */
[----:B------:R-:W-:-:S02]  /*21400*/  IADD3 R51, P1, R82, 0x8000, RZ ;  /* 0x0000800052337810 */ /* 0x000fc40007f3e0ff */
[----:B------:R-:W-:Y:S01]  /*21410*/  LOP3.LUT R26, R26, R27, RZ, 0x3c, !PT ;  /* 0x0000001b1a1a7212 */ /* 0x000fe200078e3cff */
[----:B------:R-:W-:Y:S01]  /*21420*/  IMAD.X R27, RZ, RZ, R83, P3 ;  /* 0x000000ffff1b7224 */ /* 0x000fe200018e0653 */
[C---:B------:R-:W-:Y:S02]  /*21430*/  IADD3 R63, P3, R82.reuse, 0x4040, RZ ;  /* 0x00004040523f7810 */ /* 0x040fe40007f7e0ff */
[----:B------:R-:W-:Y:S02]  /*21440*/  IADD3 R55, P2, R82, 0x4060, RZ ;  /* 0x0000406052377810 */ /* 0x000fe40007f5e0ff */
[----:B------:R-:W-:Y:S02]  /*21450*/  LOP3.LUT R30, R31, 0x380, RZ, 0xc0, !PT ;  /* 0x000003801f1e7812 */ /* 0x000fe400078ec0ff */
[----:B------:R-:W-:Y:S02]  /*21460*/  LOP3.LUT R34, R35, 0x380, RZ, 0xc0, !PT ;  /* 0x0000038023227812 */ /* 0x000fe400078ec0ff */
        /* <DEDUP_REMOVED lines=28> */
[----:B-1----:R-:W-:Y:S02]  /*21630*/  LOP3.LUT R37, R82, 0x380, RZ, 0xc0, !PT ;  /* 0x0000038052257812 */ /* 0x002fe400078ec0ff */
[----:B------:R-:W-:-:S02]  /*21640*/  SHF.R.U64 R64, R64, 0x3, RZ ;  /* 0x0000000340407819 */ /* 0x000fc400000012ff */
[----:B------:R-:W-:Y:S02]  /*21650*/  SHF.R.U64 R66, R66, 0x3, RZ ;  /* 0x0000000342427819 */ /* 0x000fe400000012ff */
[----:B------:R-:W-:Y:S02]  /*21660*/  SHF.R.U64 R74, R74, 0x3, RZ ;  /* 0x000000034a4a7819 */ /* 0x000fe400000012ff */
        /* <DEDUP_REMOVED lines=11> */
[----:B------:R-:W-:-:S02]  /*21720*/  LOP3.LUT R78, R78, R79, RZ, 0x3c, !PT ;  /* 0x0000004f4e4e7212 */ /* 0x000fc400078e3cff */
[----:B------:R-:W-:Y:S02]  /*21730*/  LOP3.LUT R82, R37, R82, RZ, 0x3c, !PT ;  /* 0x0000005225527212 */ /* 0x000fe400078e3cff */
[-C--:B------:R-:W-:Y:S02]  /*21740*/  IADD3.X R79, RZ, R83.reuse, RZ, P2, !PT ;  /* 0x00000053ff4f7210 */ /* 0x080fe400017fe4ff */
[----:B------:R-:W-:Y:S02]  /*21750*/  MOV R155, R82 ;  /* 0x00000052009b7202 */ /* 0x000fe40000000f00 */
[----:B------:R-:W-:Y:S02]  /*21760*/  MOV R164, R26 ;  /* 0x0000001a00a47202 */ /* 0x000fe40000000f00 */
[----:B------:R-:W-:Y:S02]  /*21770*/  MOV R163, R30 ;  /* 0x0000001e00a37202 */ /* 0x000fe40000000f00 */
[----:B------:R-:W-:-:S02]  /*21780*/  MOV R162, R34 ;  /* 0x0000002200a27202 */ /* 0x000fc40000000f00 */
[----:B------:R-:W-:Y:S02]  /*21790*/  MOV R161, R50 ;  /* 0x0000003200a17202 */ /* 0x000fe40000000f00 */
[----:B------:R-:W-:Y:S02]  /*217a0*/  MOV R160, R54 ;  /* 0x0000003600a07202 */ /* 0x000fe40000000f00 */
[----:B------:R-:W-:Y:S02]  /*217b0*/  MOV R159, R62 ;  /* 0x0000003e009f7202 */ /* 0x000fe40000000f00 */
[----:B------:R-:W-:Y:S02]  /*217c0*/  MOV R158, R64 ;  /* 0x00000040009e7202 */ /* 0x000fe40000000f00 */
[----:B------:R-:W-:Y:S02]  /*217d0*/  MOV R157, R66 ;  /* 0x00000042009d7202 */ /* 0x000fe40000000f00 */
[----:B------:R-:W-:-:S02]  /*217e0*/  MOV R156, R74 ;  /* 0x0000004a009c7202 */ /* 0x000fc40000000f00 */
[----:B------:R-:W-:Y:S02]  /*217f0*/  MOV R154, R78 ;  /* 0x0000004e009a7202 */ /* 0x000fe40000000f00 */
[----:B------:R-:W-:Y:S01]  /*21800*/  MOV R153, R80 ;  /* 0x0000005000997202 */ /* 0x000fe20000000f00 */
[----:B------:R-:W-:Y:S06]  /*21810*/  BRA.DIV UR4, `(.L_x_3635) ;  /* 0x000000de04c47947 */ /* 0x000fec000b800000 */
        /* <DEDUP_REMOVED lines=16> */
[----:B-----5:R-:W-:Y:S01]  /*21920*/  SHFL.IDX PT, R51, R51, R36, 0x1c1f ;  /* 0x001c1f2433337589 */ /* 0x020fe200000e0000 */
        /* <DEDUP_REMOVED lines=8> */
[----:B------:R-:W-:Y:S01]  /*219b0*/  SHFL.IDX PT, R37, R37, R36, 0x1c1f ;  /* 0x001c1f2425257589 */ /* 0x000fe200000e0000 */
[----:B------:R-:W-:-:S02]  /*219c0*/  SEL R27, R123, R20, P0 ;  /* 0x000000147b1b7207 */ /* 0x000fc40000000000 */
[----:B------:R-:W-:Y:S02]  /*219d0*/  SEL R109, R28, R40, P0 ;  /* 0x000000281c6d7207 */ /* 0x000fe40000000000 */
[----:B------:R-:W-:Y:S02]  /*219e0*/  SEL R80, R93, R142, P0 ;  /* 0x0000008e5d507207 */ /* 0x000fe40000000000 */
[----:B------:R-:W-:Y:S01]  /*219f0*/  SEL R35, R142, R93, P0 ;  /* 0x0000005d8e237207 */ /* 0x000fe20000000000 */
[----:B------:R-:W-:Y:S01]  /*21a00*/  SHFL.IDX PT, R27, R27, R36, 0x1c1f ;  /* 0x001c1f241b1b7589 */ /* 0x000fe200000e0000 */
[----:B------:R-:W-:Y:S02]  /*21a10*/  SEL R56, R60, R59, P0 ;  /* 0x0000003b3c387207 */ /* 0x000fe40000000000 */
[----:B------:R-:W-:Y:S02]  /*21a20*/  SEL R43, R59, R60, P0 ;  /* 0x0000003c3b2b7207 */ /* 0x000fe40000000000 */
[----:B------:R-:W-:-:S02]  /*21a30*/  SEL R38, R38, R77, P0 ;  /* 0x0000004d26267207 */ /* 0x000fc40000000000 */
[----:B------:R-:W-:Y:S02]  /*21a40*/  SEL R24, R10, R130, P0 ;  /* 0x000000820a187207 */ /* 0x000fe40000000000 */
        /* <DEDUP_REMOVED lines=10> */
[----:B------:R-:W-:Y:S02]  /*21af0*/  SEL R93, R95, R89, P0 ;  /* 0x000000595f5d7207 */ /* 0x000fe40000000000 */
[----:B------:R-:W-:Y:S01]  /*21b00*/  SEL R53, R89, R95, P0 ;  /* 0x0000005f59357207 */ /* 0x000fe20000000000 */
[----:B------:R-:W-:Y:S01]  /*21b10*/  SHFL.IDX PT, R113, R113, R36, 0x1c1f ;  /* 0x001c1f2471717589 */ /* 0x000fe200000e0000 */
[----:B------:R-:W-:Y:S02]  /*21b20*/  SEL R60, R46, R71, P0 ;  /* 0x000000472e3c7207 */ /* 0x000fe40000000000 */
[----:B------:R-:W-:Y:S01]  /*21b30*/  LOP3.LUT R75, R36, 0x2, RZ, 0x3c, !PT ;  /* 0x00000002244b7812 */ /* 0x000fe200078e3cff */
        /* <DEDUP_REMOVED lines=57> */
[----:B------:R-:W1:Y:S01]  /*21ed0*/  SHFL.IDX PT, R97, R13, R36, 0x1c1f ;  /* 0x001c1f240d617589 */ /* 0x000e6200000e0000 */
[----:B------:R-:W-:Y:S02]  /*21ee0*/  SEL R47, R41, R119, P0 ;  /* 0x00000077292f7207 */ /* 0x000fe40000000000 */
[----:B------:R-:W-:Y:S01]  /*21ef0*/  SEL R57, R99, R57, P0 ;  /* 0x0000003963397207 */ /* 0x000fe20000000000 */
[----:B------:R-:W-:Y:S01]  /*21f00*/  SHFL.IDX PT, R116, R108, R36, 0x1c1f ;  /* 0x001c1f246c747589 */ /* 0x000fe200000e0000 */
[----:B------:R-:W-:Y:S02]  /*21f10*/  SEL R58, R58, R102, P0 ;  /* 0x000000663a3a7207 */ /* 0x000fe40000000000 */
[----:B------:R-:W-:Y:S01]  /*21f20*/  SEL R61, R98, R61, P0 ;  /* 0x0000003d623d7207 */ /* 0x000fe20000000000 */
[----:B------:R2:W-:Y:S01]  /*21f30*/  SHFL.IDX PT, R68, R10, R75, 0x1c1f ;  /* 0x001c1f4b0a447589 */ /* 0x0005e200000e0000 */
        /* <DEDUP_REMOVED lines=12> */
[----:B-1----:R-:W-:Y:S02]  /*22000*/  SEL R0, R97, R2, P0 ;  /* 0x0000000261007207 */ /* 0x002fe40000000000 */
[----:B--2---:R-:W-:Y:S01]  /*22010*/  SEL R10, R27, R20, P0 ;  /* 0x000000141b0a7207 */ /* 0x004fe20000000000 */
[----:B------:R-:W-:Y:S01]  /*22020*/  SHFL.IDX PT, R87, R84, R36, 0x1c1f ;  /* 0x001c1f2454577589 */ /* 0x000fe200000e0000 */
[----:B------:R-:W-:Y:S02]  /*22030*/  SEL R108, R109, R54, P0 ;  /* 0x000000366d6c7207 */ /* 0x000fe40000000000 */
[----:B------:R-:W-:Y:S01]  /*22040*/  SEL R2, R2, R97, P0 ;  /* 0x0000006102027207 */ /* 0x000fe20000000000 */
[----:B------:R-:W-:Y:S01]  /*22050*/  SHFL.IDX PT, R84, R132, R36, 0x1c1f ;  /* 0x001c1f2484547589 */ /* 0x000fe200000e0000 */
[----:B------:R-:W-:-:S02]  /*22060*/  SEL R20, R20, R27, P0 ;  /* 0x0000001b14147207 */ /* 0x000fc40000000000 */
[----:B------:R-:W-:Y:S01]  /*22070*/  SEL R109, R54, R109, P0 ;  /* 0x0000006d366d7207 */ /* 0x000fe20000000000 */
[----:B------:R-:W1:Y:S04]  /*22080*/  SHFL.IDX PT, R103, R4, R75, 0x1c1f ;  /* 0x001c1f4b04677589 */ /* 0x000e6800000e0000 */
[----:B------:R-:W-:Y:S01]  /*22090*/  SHFL.IDX PT, R12, R67, R75, 0x1c1f ;  /* 0x001c1f4b430c7589 */ /* 0x000fe200000e0000 */
[----:B---3--:R-:W-:-:S03]  /*220a0*/  SEL R5, R89, R101, P0 ;  /* 0x0000006559057207 */ /* 0x008fc60000000000 */
        /* <DEDUP_REMOVED lines=8> */
[----:B--2---:R-:W-:Y:S02]  /*22130*/  SEL R3, R99, R148, P0 ;  /* 0x0000009463037207 */ /* 0x004fe40000000000 */
[----:B------:R-:W-:Y:S01]  /*22140*/  SEL R4, R148, R99, P0 ;  /* 0x0000006394047207 */ /* 0x000fe20000000000 */
[----:B------:R-:W-:Y:S04]  /*22150*/  SHFL.IDX PT, R124, R95, R36, 0x1c1f ;  /* 0x001c1f245f7c7589 */ /* 0x000fe800000e0000 */
[----:B------:R-:W-:Y:S04]  /*22160*/  SHFL.IDX PT, R70, R94, R36, 0x1c1f ;  /* 0x001c1f245e467589 */ /* 0x000fe800000e0000 */
[----:B------:R-:W-:Y:S04]  /*22170*/  SHFL.IDX PT, R82, R56, R36, 0x1c1f ;  /* 0x001c1f2438527589 */ /* 0x000fe800000e0000 */
[----:B------:R-:W1:Y:S04]  /*22180*/  SHFL.IDX PT, R66, R66, R75, 0x1c1f ;  /* 0x001c1f4b42427589 */ /* 0x000e6800000e0000 */
[----:B------:R2:W3:Y:S04]  /*22190*/  SHFL.IDX PT, R140, R21, R75, 0x1c1f ;  /* 0x001c1f4b158c7589 */ /* 0x0004e800000e0000 */
[----:B------:R-:W4:Y:S04]  /*221a0*/  SHFL.IDX PT, R139, R25, R75, 0x1c1f ;  /* 0x001c1f4b198b7589 */ /* 0x000f2800000e0000 */
[----:B------:R-:W-:Y:S01]  /*221b0*/  SHFL.IDX PT, R78, R78, R75, 0x1c1f ;  /* 0x001c1f4b4e4e7589 */ /* 0x000fe200000e0000 */
[----:B--2---:R-:W-:-:S03]  /*221c0*/  SEL R21, R24, R68, P0 ;  /* 0x0000004418157207 */ /* 0x004fc60000000000 */
[----:B------:R2:W0:Y:S01]  /*221d0*/  SHFL.IDX PT, R67, R30, R75, 0x1c1f ;  /* 0x001c1f4b1e437589 */ /* 0x00042200000e0000 */
[----:B------:R-:W-:-:S03]  /*221e0*/  SEL R24, R68, R24, P0 ;  /* 0x0000001844187207 */ /* 0x000fc60000000000 */
[----:B------:R0:W-:Y:S04]  /*221f0*/  SHFL.IDX PT, R144, R32, R75, 0x1c1f ;  /* 0x001c1f4b20907589 */ /* 0x0001e800000e0000 */
[----:B------:R-:W0:Y:S01]  /*22200*/  SHFL.IDX PT, R143, R34, R75, 0x1c1f ;  /* 0x001c1f4b228f7589 */ /* 0x000e2200000e0000 */
[----:B-1----:R-:W-:Y:S02]  /*22210*/  SEL R97, R98, R66, P0 ;  /* 0x0000004262617207 */ /* 0x002fe40000000000 */
[----:B--2---:R-:W-:Y:S01]  /*22220*/  SEL R30, R130, R31, P0 ;  /* 0x0000001f821e7207 */ /* 0x004fe20000000000 */
[----:B------:R1:W-:Y:S01]  /*22230*/  SHFL.IDX PT, R145, R35, R75, 0x1c1f ;  /* 0x001c1f4b23917589 */ /* 0x0003e200000e0000 */
[----:B---3--:R-:W-:Y:S02]  /*22240*/  SEL R27, R118, R140, P0 ;  /* 0x0000008c761b7207 */ /* 0x008fe40000000000 */
[----:B------:R-:W-:Y:S01]  /*22250*/  SEL R31, R31, R130, P0 ;  /* 0x000000821f1f7207 */ /* 0x000fe20000000000 */
[----:B------:R-:W2:Y:S01]  /*22260*/  SHFL.IDX PT, R48, R48, R75, 0x1c1f ;  /* 0x001c1f4b30307589 */ /* 0x000ea200000e0000 */
[----:B----4-:R-:W-:-:S02]  /*22270*/  SEL R25, R132, R139, P0 ;  /* 0x0000008b84197207 */ /* 0x010fc40000000000 */
[----:B------:R-:W-:Y:S01]  /*22280*/  SEL R98, R66, R98, P0 ;  /* 0x0000006242627207 */ /* 0x000fe20000000000 */
[----:B------:R-:W3:Y:S04]  /*22290*/  SHFL.IDX PT, R49, R49, R75, 0x1c1f ;  /* 0x001c1f4b31317589 */ /* 0x000ee800000e0000 */
[----:B------:R-:W-:Y:S01]  /*222a0*/  SHFL.IDX PT, R86, R85, R36, 0x1c1f ;  /* 0x001c1f2455567589 */ /* 0x000fe200000e0000 */
[----:B0-----:R-:W-:Y:S02]  /*222b0*/  SEL R32, R33, R67, P0 ;  /* 0x0000004321207207 */ /* 0x001fe40000000000 */
[----:B------:R-:W-:Y:S01]  /*222c0*/  SEL R33, R67, R33, P0 ;  /* 0x0000002143217207 */ /* 0x000fe20000000000 */
[----:B------:R-:W-:Y:S04]  /*222d0*/  SHFL.IDX PT, R107, R106, R36, 0x1c1f ;  /* 0x001c1f246a6b7589 */ /* 0x000fe800000e0000 */
[----:B------:R0:W-:Y:S01]  /*222e0*/  SHFL.IDX PT, R115, R110, R36, 0x1c1f ;  /* 0x001c1f246e737589 */ /* 0x0001e200000e0000 */
[----:B------:R-:W-:-:S02]  /*222f0*/  SEL R34, R125, R143, P0 ;  /* 0x0000008f7d227207 */ /* 0x000fc40000000000 */
[----:B-1----:R-:W-:Y:S01]  /*22300*/  SEL R35, R143, R125, P0 ;  /* 0x0000007d8f237207 */ /* 0x002fe20000000000 */
[----:B------:R1:W-:Y:S04]  /*22310*/  SHFL.IDX PT, R119, R112, R36, 0x1c1f ;  /* 0x001c1f2470777589 */ /* 0x0003e800000e0000 */
[----:B------:R4:W-:Y:S01]  /*22320*/  SHFL.IDX PT, R128, R122, R36, 0x1c1f ;  /* 0x001c1f247a807589 */ /* 0x0009e200000e0000 */
[----:B--2---:R-:W-:Y:S02]  /*22330*/  SEL R54, R83, R48, P0 ;  /* 0x0000003053367207 */ /* 0x004fe40000000000 */
[----:B0-----:R-:W-:Y:S01]  /*22340*/  SEL R110, R116, R111, P0 ;  /* 0x0000006f746e7207 */ /* 0x001fe20000000000 */
        /* <DEDUP_REMOVED lines=8> */
[----:B---3--:R-:W-:Y:S01]  /*223d0*/  SEL R68, R81, R49, P0 ;  /* 0x0000003151447207 */ /* 0x008fe20000000000 */
[----:B------:R-:W-:Y:S01]  /*223e0*/  SHFL.IDX PT, R135, R71, R36, 0x1c1f ;  /* 0x001c1f2447877589 */ /* 0x000fe200000e0000 */
[----:B----4-:R-:W-:-:S02]  /*223f0*/  SEL R122, R49, R81, P0 ;  /* 0x00000051317a7207 */ /* 0x010fc40000000000 */
[----:B------:R-:W-:Y:S01]  /*22400*/  SEL R117, R78, R117, P0 ;  /* 0x000000754e757207 */ /* 0x000fe20000000000 */
[----:B------:R-:W-:Y:S04]  /*22410*/  SHFL.IDX PT, R133, R74, R36, 0x1c1f ;  /* 0x001c1f244a857589 */ /* 0x000fe800000e0000 */
[----:B------:R0:W1:Y:S04]  /*22420*/  SHFL.IDX PT, R136, R6, R75, 0x1c1f ;  /* 0x001c1f4b06887589 */ /* 0x00006800000e0000 */
[----:B------:R2:W3:Y:S04]  /*22430*/  SHFL.IDX PT, R138, R8, R75, 0x1c1f ;  /* 0x001c1f4b088a7589 */ /* 0x0004e800000e0000 */
[----:B------:R4:W3:Y:S01]  /*22440*/  SHFL.IDX PT, R137, R9, R75, 0x1c1f ;  /* 0x001c1f4b09897589 */ /* 0x0008e200000e0000 */
[----:B0-----:R-:W-:-:S03]  /*22450*/  SEL R6, R101, R89, P0 ;  /* 0x0000005965067207 */ /* 0x001fc60000000000 */
[----:B------:R-:W0:Y:S01]  /*22460*/  SHFL.IDX PT, R63, R63, R75, 0x1c1f ;  /* 0x001c1f4b3f3f7589 */ /* 0x000e2200000e0000 */
[----:B------:R-:W-:Y:S02]  /*22470*/  SEL R101, R102, R79, P0 ;  /* 0x0000004f66657207 */ /* 0x000fe40000000000 */
[----:B--2---:R-:W-:Y:S01]  /*22480*/  SEL R8, R103, R87, P0 ;  /* 0x0000005767087207 */ /* 0x004fe20000000000 */
[----:B------:R2:W0:Y:S01]  /*22490*/  SHFL.IDX PT, R142, R26, R75, 0x1c1f ;  /* 0x001c1f4b1a8e7589 */ /* 0x00042200000e0000 */
[----:B------:R-:W-:Y:S02]  /*224a0*/  SEL R103, R104, R11, P0 ;  /* 0x0000000b68677207 */ /* 0x000fe40000000000 */
[----:B----4-:R-:W-:Y:S01]  /*224b0*/  SEL R9, R84, R134, P0 ;  /* 0x0000008654097207 */ /* 0x010fe20000000000 */
[----:B------:R4:W0:Y:S01]  /*224c0*/  SHFL.IDX PT, R141, R28, R75, 0x1c1f ;  /* 0x001c1f4b1c8d7589 */ /* 0x00082200000e0000 */
[----:B------:R-:W-:Y:S02]  /*224d0*/  SEL R84, R134, R84, P0 ;  /* 0x0000005486547207 */ /* 0x000fe40000000000 */
[----:B------:R-:W-:Y:S01]  /*224e0*/  SEL R102, R79, R102, P0 ;  /* 0x000000664f667207 */ /* 0x000fe20000000000 */
[----:B------:R-:W0:Y:S01]  /*224f0*/  SHFL.IDX PT, R62, R62, R75, 0x1c1f ;  /* 0x001c1f4b3e3e7589 */ /* 0x000e2200000e0000 */
[----:B-1----:R-:W-:-:S02]  /*22500*/  SEL R85, R86, R136, P0 ;  /* 0x0000008856557207 */ /* 0x002fc40000000000 */
[----:B--2---:R-:W-:Y:S01]  /*22510*/  SEL R26, R139, R132, P0 ;  /* 0x000000848b1a7207 */ /* 0x004fe20000000000 */
[----:B------:R1:W2:Y:S01]  /*22520*/  SHFL.IDX PT, R95, R55, R75, 0x1c1f ;  /* 0x001c1f4b375f7589 */ /* 0x0002a200000e0000 */
[----:B---3--:R-:W-:Y:S02]  /*22530*/  SEL R89, R96, R138, P0 ;  /* 0x0000008a60597207 */ /* 0x008fe40000000000 */
[----:B----4-:R-:W-:Y:S01]  /*22540*/  SEL R28, R140, R118, P0 ;  /* 0x000000768c1c7207 */ /* 0x010fe20000000000 */
[----:B------:R3:W4:Y:S01]  /*22550*/  SHFL.IDX PT, R92, R64, R75, 0x1c1f ;  /* 0x001c1f4b405c7589 */ /* 0x00072200000e0000 */
[----:B------:R-:W-:Y:S02]  /*22560*/  SEL R87, R88, R137, P0 ;  /* 0x0000008958577207 */ /* 0x000fe40000000000 */
[----:B------:R-:W-:Y:S01]  /*22570*/  SEL R104, R11, R104, P0 ;  /* 0x000000680b687207 */ /* 0x000fe20000000000 */
[----:B------:R3:W4:Y:S01]  /*22580*/  SHFL.IDX PT, R147, R52, R75, 0x1c1f ;  /* 0x001c1f4b34937589 */ /* 0x00072200000e0000 */
[----:B0-----:R-:W-:Y:S01]  /*22590*/  SEL R99, R100, R63, P0 ;  /* 0x0000003f64637207 */ /* 0x001fe20000000000 */
[----:B------:R-:W-:Y:S01]  /*225a0*/  IMAD.MOV.U32 R11, RZ, RZ, RZ ;  /* 0x000000ffff0b7224 */ /* 0x000fe200078e00ff */
[----:B-1----:R-:W-:Y:S01]  /*225b0*/  SEL R55, R48, R83, P0 ;  /* 0x0000005330377207 */ /* 0x002fe20000000000 */
[----:B------:R0:W-:Y:S01]  /*225c0*/  SHFL.IDX PT, R94, R69, R75, 0x1c1f ;  /* 0x001c1f4b455e7589 */ /* 0x0001e200000e0000 */
[----:B------:R-:W-:-:S02]  /*225d0*/  SEL R106, R107, R142, P0 ;  /* 0x0000008e6b6a7207 */ /* 0x000fc40000000000 */
[----:B---3--:R-:W-:Y:S01]  /*225e0*/  SEL R64, R123, R145, P0 ;  /* 0x000000917b407207 */ /* 0x008fe20000000000 */
[----:B------:R-:W1:Y:S01]  /*225f0*/  SHFL.IDX PT, R43, R43, R75, 0x1c1f ;  /* 0x001c1f4b2b2b7589 */ /* 0x000e6200000e0000 */
[----:B------:R-:W-:Y:S02]  /*22600*/  SEL R29, R105, R141, P0 ;  /* 0x0000008d691d7207 */ /* 0x000fe40000000000 */
[----:B------:R-:W-:Y:S01]  /*22610*/  SEL R52, R127, R144, P0 ;  /* 0x000000907f347207 */ /* 0x000fe20000000000 */
[----:B------:R-:W3:Y:S01]  /*22620*/  SHFL.IDX PT, R46, R46, R75, 0x1c1f ;  /* 0x001c1f4b2e2e7589 */ /* 0x000ee200000e0000 */
[----:B------:R-:W-:Y:S02]  /*22630*/  SEL R114, R115, R62, P0 ;  /* 0x0000003e73727207 */ /* 0x000fe40000000000 */
[----:B------:R-:W-:Y:S01]  /*22640*/  SEL R118, R119, R12, P0 ;  /* 0x0000000c77767207 */ /* 0x000fe20000000000 */
[----:B------:R-:W3:Y:S01]  /*22650*/  SHFL.IDX PT, R57, R57, R75, 0x1c1f ;  /* 0x001c1f4b39397589 */ /* 0x000ee200000e0000 */
[----:B--2---:R-:W-:-:S02]  /*22660*/  SEL R125, R126, R95, P0 ;  /* 0x0000005f7e7d7207 */ /* 0x004fc40000000000 */
[----:B------:R-:W-:Y:S01]  /*22670*/  SEL R86, R136, R86, P0 ;  /* 0x0000005688567207 */ /* 0x000fe20000000000 */
[----:B------:R-:W2:Y:S01]  /*22680*/  SHFL.IDX PT, R58, R58, R75, 0x1c1f ;  /* 0x001c1f4b3a3a7589 */ /* 0x000ea200000e0000 */
[----:B----4-:R-:W-:Y:S02]  /*22690*/  SEL R123, R124, R92, P0 ;  /* 0x0000005c7c7b7207 */ /* 0x010fe40000000000 */
[----:B------:R-:W-:Y:S01]  /*226a0*/  SEL R96, R138, R96, P0 ;  /* 0x000000608a607207 */ /* 0x000fe20000000000 */
[----:B------:R-:W4:Y:S01]  /*226b0*/  SHFL.IDX PT, R61, R61, R75, 0x1c1f ;  /* 0x001c1f4b3d3d7589 */ /* 0x000f2200000e0000 */
[----:B0-----:R-:W-:Y:S02]  /*226c0*/  SEL R69, R70, R147, P0 ;  /* 0x0000009346457207 */ /* 0x001fe40000000000 */
[----:B------:R-:W-:Y:S01]  /*226d0*/  SEL R88, R137, R88, P0 ;  /* 0x0000005889587207 */ /* 0x000fe20000000000 */
[----:B------:R-:W0:Y:S01]  /*226e0*/  SHFL.IDX PT, R56, R73, R75, 0x1c1f ;  /* 0x001c1f4b49387589 */ /* 0x000e2200000e0000 */
[----:B------:R-:W-:-:S02]  /*226f0*/  SEL R100, R63, R100, P0 ;  /* 0x000000643f647207 */ /* 0x000fc40000000000 */
[----:B------:R-:W-:Y:S01]  /*22700*/  SEL R107, R142, R107, P0 ;  /* 0x0000006b8e6b7207 */ /* 0x000fe20000000000 */
[----:B------:R-:W-:Y:S01]  /*22710*/  SHFL.IDX PT, R93, R93, R36, 0x1c1f ;  /* 0x001c1f245d5d7589 */ /* 0x000fe200000e0000 */
[----:B-1----:R-:W-:Y:S02]  /*22720*/  SEL R81, R82, R43, P0 ;  /* 0x0000002b52517207 */ /* 0x002fe40000000000 */
[----:B------:R-:W-:Y:S01]  /*22730*/  SEL R105, R141, R105, P0 ;  /* 0x000000698d697207 */ /* 0x000fe20000000000 */
[----:B------:R-:W-:Y:S01]  /*22740*/  SHFL.IDX PT, R45, R45, R36, 0x1c1f ;  /* 0x001c1f242d2d7589 */ /* 0x000fe200000e0000 */
[----:B---3--:R-:W-:Y:S02]  /*22750*/  SEL R79, R80, R46, P0 ;  /* 0x0000002e504f7207 */ /* 0x008fe40000000000 */
[----:B------:R-:W-:Y:S01]  /*22760*/  SEL R115, R62, R115, P0 ;  /* 0x000000733e737207 */ /* 0x000fe20000000000 */
[----:B------:R-:W-:Y:S01]  /*22770*/  SHFL.IDX PT, R50, R50, R36, 0x1c1f ;  /* 0x001c1f2432327589 */ /* 0x000fe200000e0000 */
[----:B------:R-:W-:-:S02]  /*22780*/  SEL R130, R131, R57, P0 ;  /* 0x0000003983827207 */ /* 0x000fc40000000000 */
[----:B------:R-:W-:Y:S01]  /*22790*/  SEL R119, R12, R119, P0 ;  /* 0x000000770c777207 */ /* 0x000fe20000000000 */
[----:B------:R-:W-:Y:S01]  /*227a0*/  SHFL.IDX PT, R47, R47, R36, 0x1c1f ;  /* 0x001c1f242f2f7589 */ /* 0x000fe200000e0000 */
[----:B--2---:R-:W-:Y:S02]  /*227b0*/  SEL R83, R129, R58, P0 ;  /* 0x0000003a81537207 */ /* 0x004fe40000000000 */
[----:B------:R-:W-:Y:S01]  /*227c0*/  SEL R126, R95, R126, P0 ;  /* 0x0000007e5f7e7207 */ /* 0x000fe20000000000 */
[----:B------:R1:W2:Y:S01]  /*227d0*/  SHFL.IDX PT, R146, R53, R75, 0x1c1f ;  /* 0x001c1f4b35927589 */ /* 0x0002a200000e0000 */
[----:B----4-:R-:W-:Y:S02]  /*227e0*/  SEL R134, R135, R61, P0 ;  /* 0x0000003d87867207 */ /* 0x010fe40000000000 */
[----:B------:R-:W-:Y:S01]  /*227f0*/  SEL R124, R92, R124, P0 ;  /* 0x0000007c5c7c7207 */ /* 0x000fe20000000000 */
[----:B------:R-:W3:Y:S01]  /*22800*/  SHFL.IDX PT, R39, R39, R75, 0x1c1f ;  /* 0x001c1f4b27277589 */ /* 0x000ee200000e0000 */
[----:B0-----:R-:W-:-:S02]  /*22810*/  SEL R132, R133, R56, P0 ;  /* 0x0000003885847207 */ /* 0x001fc40000000000 */
[----:B------:R-:W-:Y:S01]  /*22820*/  SEL R70, R147, R70, P0 ;  /* 0x0000004693467207 */ /* 0x000fe20000000000 */
[----:B------:R-:W0:Y:S01]  /*22830*/  SHFL.IDX PT, R40, R40, R75, 0x1c1f ;  /* 0x001c1f4b28287589 */ /* 0x000e2200000e0000 */
[----:B------:R-:W-:Y:S02]  /*22840*/  SEL R82, R43, R82, P0 ;  /* 0x000000522b527207 */ /* 0x000fe40000000000 */
[----:B-1----:R-:W-:Y:S01]  /*22850*/  SEL R53, R144, R127, P0 ;  /* 0x0000007f90357207 */ /* 0x002fe20000000000 */
[----:B------:R-:W1:Y:S01]  /*22860*/  SHFL.IDX PT, R41, R41, R75, 0x1c1f ;  /* 0x001c1f4b29297589 */ /* 0x000e6200000e0000 */
[----:B------:R-:W-:Y:S02]  /*22870*/  SEL R127, R128, R94, P0 ;  /* 0x0000005e807f7207 */ /* 0x000fe40000000000 */
[----:B------:R-:W-:Y:S01]  /*22880*/  SEL R128, R94, R128, P0 ;  /* 0x000000805e807207 */ /* 0x000fe20000000000 */
[----:B------:R-:W4:Y:S01]  /*22890*/  SHFL.IDX PT, R42, R42, R75, 0x1c1f ;  /* 0x001c1f4b2a2a7589 */ /* 0x000f2200000e0000 */
[----:B------:R-:W-:-:S02]  /*228a0*/  SEL R80, R46, R80, P0 ;  /* 0x000000502e507207 */ /* 0x000fc40000000000 */
[----:B------:R-:W-:Y:S01]  /*228b0*/  SEL R131, R57, R131, P0 ;  /* 0x0000008339837207 */ /* 0x000fe20000000000 */
[----:B------:R1:W4:Y:S01]  /*228c0*/  SHFL.IDX PT, R44, R77, R36, 0x1c1f ;  /* 0x001c1f244d2c7589 */ /* 0x00032200000e0000 */
[----:B------:R-:W-:Y:S02]  /*228d0*/  SEL R129, R58, R129, P0 ;  /* 0x000000813a817207 */ /* 0x000fe40000000000 */
[----:B------:R-:W-:Y:S01]  /*228e0*/  SEL R135, R61, R135, P0 ;  /* 0x000000873d877207 */ /* 0x000fe20000000000 */
[----:B------:R-:W4:Y:S01]  /*228f0*/  SHFL.IDX PT, R14, R38, R75, 0x1c1f ;  /* 0x001c1f4b260e7589 */ /* 0x000f2200000e0000 */
[----:B--2---:R-:W-:Y:S02]  /*22900*/  SEL R66, R93, R146, P0 ;  /* 0x000000925d427207 */ /* 0x004fe40000000000 */
[----:B------:R-:W-:Y:S01]  /*22910*/  SEL R67, R146, R93, P0 ;  /* 0x0000005d92437207 */ /* 0x000fe20000000000 */
[----:B------:R4:W2:Y:S01]  /*22920*/  SHFL.IDX PT, R36, R76, R75, 0x1c1f ;  /* 0x001c1f4b4c247589 */ /* 0x0008a200000e0000 */
[----:B---3--:R-:W-:-:S02]  /*22930*/  SEL R73, R45, R39, P0 ;  /* 0x000000272d497207 */ /* 0x008fc40000000000 */
[----:B------:R-:W-:Y:S02]  /*22940*/  SEL R74, R39, R45, P0 ;  /* 0x0000002d274a7207 */ /* 0x000fe40000000000 */
[----:B0-----:R-:W-:Y:S02]  /*22950*/  SEL R71, R50, R40, P0 ;  /* 0x0000002832477207 */ /* 0x001fe40000000000 */
[----:B------:R-:W-:Y:S02]  /*22960*/  SEL R72, R40, R50, P0 ;  /* 0x0000003228487207 */ /* 0x000fe40000000000 */
[----:B-1----:R-:W-:Y:S02]  /*22970*/  SEL R77, R47, R41, P0 ;  /* 0x000000292f4d7207 */ /* 0x002fe40000000000 */
[----:B------:R-:W-:Y:S02]  /*22980*/  SEL R78, R41, R47, P0 ;  /* 0x0000002f294e7207 */ /* 0x000fe40000000000 */
[----:B----4-:R-:W-:-:S02]  /*22990*/  SEL R75, R51, R42, P0 ;  /* 0x0000002a334b7207 */ /* 0x010fc40000000000 */
[----:B------:R-:W-:Y:S02]  /*229a0*/  SEL R76, R42, R51, P0 ;  /* 0x000000332a4c7207 */ /* 0x000fe40000000000 */
[----:B------:R-:W-:-:S07]  /*229b0*/  SEL R133, R56, R133, P0 ;  /* 0x0000008538857207 */ /* 0x000fce0000000000 */
.L_x_3924:
[----:B------:R-:W3:Y:S04]  /*229c0*/  LDL.LU R137, [R1+0xc] ;  /* 0x00000c0001897983 */ /* 0x000ee80000300800 */
[----:B------:R-:W4:Y:S01]  /*229d0*/  LDL.LU R136, [R1+0x10] ;  /* 0x0000100001887983 */ /* 0x000f220000300800 */
[----:B------:R-:W-:Y:S05]  /*229e0*/  WARPSYNC.ALL ;  /* 0x0000000000007948 */ /* 0x000fea0003800000 */
[----:B--2---:R-:W-:Y:S01]  /*229f0*/  SEL R93, R44, R36, P0 ;  /* 0x000000242c5d7207 */ /* 0x004fe20000000000 */
[----:B------:R-:W-:Y:S01]  /*22a00*/  ULDC.64 UR4, c[0x0][0xc00] ;  /* 0x0003000000047ab9 */ /* 0x000fe20000000a00 */
[----:B------:R-:W-:Y:S01]  /*22a10*/  SEL R95, R36, R44, P0 ;  /* 0x0000002c245f7207 */ /* 0x000fe20000000000 */
[----:B------:R-:W-:Y:S01]  /*22a20*/  ULDC.64 UR6, c[0x0][0xc08] ;  /* 0x0003020000067ab9 */ /* 0x000fe20000000a00 */
[----:B------:R-:W-:-:S02]  /*22a30*/  F2FP.BF16.F32.PACK_AB R40, R0, R3 ;  /* 0x000000030028723e */ /* 0x000fc400000010ff */
[----:B------:R-:W-:Y:S02]  /*22a40*/  F2FP.BF16.F32.PACK_AB R41, R30, R32 ;  /* 0x000000201e29723e */ /* 0x000fe400000010ff */
[----:B------:R-:W-:Y:S02]  /*22a50*/  F2FP.BF16.F32.PACK_AB R42, R2, R4 ;  /* 0x00000004022a723e */ /* 0x000fe400000010ff */
[----:B------:R-:W-:Y:S01]  /*22a60*/  F2FP.BF16.F32.PACK_AB R43, R31, R33 ;  /* 0x000000211f2b723e */ /* 0x000fe200000010ff */
[----:B------:R-:W-:Y:S01]  /*22a70*/  BAR.SYNC.DEFER_BLOCKING 0x1, 0x100 ;  /* 0x0044000000007b1d */ /* 0x000fe20000010000 */
[----:B------:R-:W-:Y:S02]  /*22a80*/  F2FP.BF16.F32.PACK_AB R44, R5, R7 ;  /* 0x00000007052c723e */ /* 0x000fe400000010ff */
[----:B------:R-:W-:Y:S02]  /*22a90*/  F2FP.BF16.F32.PACK_AB R45, R34, R52 ;  /* 0x00000034222d723e */ /* 0x000fe400000010ff */
[----:B------:R-:W-:-:S02]  /*22aa0*/  F2FP.BF16.F32.PACK_AB R46, R6, R8 ;  /* 0x00000008062e723e */ /* 0x000fc400000010ff */
[----:B------:R-:W-:Y:S02]  /*22ab0*/  F2FP.BF16.F32.PACK_AB R47, R35, R53 ;  /* 0x00000035232f723e */ /* 0x000fe400000010ff */
[----:B------:R-:W-:Y:S02]  /*22ac0*/  F2FP.BF16.F32.PACK_AB R48, R9, R85 ;  /* 0x000000550930723e */ /* 0x000fe400000010ff */
[----:B------:R-:W-:Y:S02]  /*22ad0*/  F2FP.BF16.F32.PACK_AB R49, R54, R64 ;  /* 0x000000403631723e */ /* 0x000fe400000010ff */
[----:B------:R-:W-:Y:S02]  /*22ae0*/  F2FP.BF16.F32.PACK_AB R50, R84, R86 ;  /* 0x000000565432723e */ /* 0x000fe400000010ff */
[----:B------:R-:W-:Y:S02]  /*22af0*/  F2FP.BF16.F32.PACK_AB R51, R55, R65 ;  /* 0x000000413733723e */ /* 0x000fe400000010ff */
[----:B------:R-:W-:-:S02]  /*22b00*/  SEL R92, R37, R14, P0 ;  /* 0x0000000e255c7207 */ /* 0x000fc40000000000 */
[----:B------:R-:W-:Y:S02]  /*22b10*/  SEL R94, R14, R37, P0 ;  /* 0x000000250e5e7207 */ /* 0x000fe40000000000 */
[----:B------:R-:W-:Y:S02]  /*22b20*/  F2FP.BF16.F32.PACK_AB R12, R87, R89 ;  /* 0x00000059570c723e */ /* 0x000fe400000010ff */
[----:B------:R-:W-:Y:S01]  /*22b30*/  F2FP.BF16.F32.PACK_AB R13, R66, R68 ;  /* 0x00000044420d723e */ /* 0x000fe200000010ff */
[----:B------:R0:W-:Y:S01]  /*22b40*/  STSM.16.M88.4 [R155], R40 ;  /* 0x000000289b007844 */ /* 0x0001e20000000200 */
[----:B------:R-:W-:Y:S02]  /*22b50*/  F2FP.BF16.F32.PACK_AB R14, R88, R96 ;  /* 0x00000060580e723e */ /* 0x000fe400000010ff */
[----:B------:R-:W-:Y:S01]  /*22b60*/  F2FP.BF16.F32.PACK_AB R15, R67, R122 ;  /* 0x0000007a430f723e */ /* 0x000fe200000010ff */
[----:B------:R1:W-:Y:S01]  /*22b70*/  STSM.16.M88.4 [R153], R44 ;  /* 0x0000002c99007844 */ /* 0x0003e20000000200 */
[----:B------:R-:W-:-:S02]  /*22b80*/  F2FP.BF16.F32.PACK_AB R36, R97, R99 ;  /* 0x000000636124723e */ /* 0x000fc400000010ff */
[----:B------:R-:W-:Y:S01]  /*22b90*/  F2FP.BF16.F32.PACK_AB R37, R123, R125 ;  /* 0x0000007d7b25723e */ /* 0x000fe200000010ff */
[----:B------:R2:W-:Y:S01]  /*22ba0*/  STSM.16.M88.4 [R154], R48 ;  /* 0x000000309a007844 */ /* 0x0005e20000000200 */
[----:B------:R-:W-:Y:S02]  /*22bb0*/  F2FP.BF16.F32.PACK_AB R38, R98, R100 ;  /* 0x000000646226723e */ /* 0x000fe400000010ff */
[----:B------:R-:W-:Y:S01]  /*22bc0*/  F2FP.BF16.F32.PACK_AB R39, R124, R126 ;  /* 0x0000007e7c27723e */ /* 0x000fe200000010ff */
[----:B------:R2:W-:Y:S01]  /*22bd0*/  STSM.16.M88.4 [R156], R12 ;  /* 0x0000000c9c007844 */ /* 0x0005e20000000200 */
[----:B------:R-:W-:Y:S02]  /*22be0*/  F2FP.BF16.F32.PACK_AB R56, R29, R106 ;  /* 0x0000006a1d38723e */ /* 0x000fe400000010ff */
[----:B------:R-:W-:Y:S01]  /*22bf0*/  F2FP.BF16.F32.PACK_AB R57, R79, R81 ;  /* 0x000000514f39723e */ /* 0x000fe200000010ff */
[----:B------:R2:W-:Y:S01]  /*22c00*/  STSM.16.M88.4 [R157], R36 ;  /* 0x000000249d007844 */ /* 0x0005e20000000200 */
[----:B0-----:R-:W-:-:S02]  /*22c10*/  F2FP.BF16.F32.PACK_AB R40, R101, R103 ;  /* 0x000000676528723e */ /* 0x001fc400000010ff */
        /* <DEDUP_REMOVED lines=8> */
[----:B--2---:R-:W-:Y:S02]  /*22ca0*/  F2FP.BF16.F32.PACK_AB R48, R25, R27 ;  /* 0x0000001b1930723e */ /* 0x004fe400000010ff */
[----:B------:R-:W-:Y:S01]  /*22cb0*/  F2FP.BF16.F32.PACK_AB R49, R75, R77 ;  /* 0x0000004d4b31723e */ /* 0x000fe200000010ff */
[----:B------:R-:W-:Y:S01]  /*22cc0*/  STSM.16.M88.4 [R159], R44 ;  /* 0x0000002c9f007844 */ /* 0x000fe20000000200 */
[----:B------:R-:W-:Y:S02]  /*22cd0*/  F2FP.BF16.F32.PACK_AB R50, R26, R28 ;  /* 0x0000001c1a32723e */ /* 0x000fe400000010ff */
[----:B------:R-:W-:Y:S02]  /*22ce0*/  F2FP.BF16.F32.PACK_AB R51, R76, R78 ;  /* 0x0000004e4c33723e */ /* 0x000fe400000010ff */
[----:B------:R-:W-:-:S02]  /*22cf0*/  F2FP.BF16.F32.PACK_AB R58, R105, R107 ;  /* 0x0000006b693a723e */ /* 0x000fc400000010ff */
[----:B------:R-:W-:Y:S01]  /*22d00*/  F2FP.BF16.F32.PACK_AB R59, R80, R82 ;  /* 0x00000052503b723e */ /* 0x000fe200000010ff */
[----:B------:R-:W-:Y:S01]  /*22d10*/  STSM.16.M88.4 [R160], R48 ;  /* 0x00000030a0007844 */ /* 0x000fe20000000200 */
[----:B------:R-:W-:Y:S02]  /*22d20*/  F2FP.BF16.F32.PACK_AB R60, R108, R110 ;  /* 0x0000006e6c3c723e */ /* 0x000fe400000010ff */
        /* <DEDUP_REMOVED lines=8> */
[----:B------:R-:W-:Y:S02]  /*22db0*/  F2FP.BF16.F32.PACK_AB R15, R133, R135 ;  /* 0x00000087850f723e */ /* 0x000fe400000010ff */
[----:B------:R-:W-:Y:S02]  /*22dc0*/  F2FP.BF16.F32.PACK_AB R36, R116, R118 ;  /* 0x000000767424723e */ /* 0x000fe400000010ff */
[----:B------:R-:W-:Y:S01]  /*22dd0*/  F2FP.BF16.F32.PACK_AB R38, R117, R119 ;  /* 0x000000777526723e */ /* 0x000fe200000010ff */
[----:B------:R-:W-:Y:S01]  /*22de0*/  STSM.16.M88.4 [R163], R12 ;  /* 0x0000000ca3007844 */ /* 0x000fe20000000200 */
[----:B------:R-:W-:-:S02]  /*22df0*/  F2FP.BF16.F32.PACK_AB R37, R93, R92 ;  /* 0x0000005c5d25723e */ /* 0x000fc400000010ff */
[----:B------:R-:W-:Y:S02]  /*22e00*/  F2FP.BF16.F32.PACK_AB R39, R95, R94 ;  /* 0x0000005e5f27723e */ /* 0x000fe400000010ff */
[----:B------:R-:W-:-:S03]  /*22e10*/  ISETP.NE.U32.AND P0, PT, RZ, UR4, PT ;  /* 0x00000004ff007c0c */ /* 0x000fc6000bf05070 */
[----:B------:R0:W-:Y:S01]  /*22e20*/  STSM.16.M88.4 [R164], R36 ;  /* 0x00000024a4007844 */ /* 0x0001e20000000200 */
[----:B------:R-:W-:Y:S01]  /*22e30*/  BAR.SYNC.DEFER_BLOCKING 0x1, 0x100 ;  /* 0x0044000000007b1d */ /* 0x000fe20000010000 */
[----:B------:R-:W-:Y:S02]  /*22e40*/  ISETP.NE.AND.EX P0, PT, RZ, UR5, PT, P0 ;  /* 0x00000005ff007c0c */ /* 0x000fe4000bf05300 */
[----:B---3--:R-:W-:-:S04]  /*22e50*/  IADD3 R40, P1, R137, UR4, RZ ;  /* 0x0000000489287c10 */ /* 0x008fc8000ff3e0ff */
[----:B----4-:R-:W-:-:S07]  /*22e60*/  IADD3.X R41, R136, UR5, RZ, P1, !PT ;  /* 0x0000000588297c10 */ /* 0x010fce0008ffe4ff */
[----:B------:R-:W5:Y:S01]  /*22e70*/  @P0 LDG.E R11, desc[UR54][R40.64] ;  /* 0x00000036280b0981 */ /* 0x000f62000c1e1900 */
[----:B------:R-:W-:-:S04]  /*22e80*/  ISETP.NE.U32.AND P3, PT, RZ, UR6, PT ;  /* 0x00000006ff007c0c */ /* 0x000fc8000bf65070 */
[----:B------:R-:W-:Y:S01]  /*22e90*/  ISETP.NE.AND.EX P3, PT, RZ, UR7, PT, P3 ;  /* 0x00000007ff007c0c */ /* 0x000fe2000bf65330 */
[----:B0-----:R-:W-:Y:S01]  /*22ea0*/  IMAD.MOV.U32 R38, RZ, RZ, 0x9b8 ;  /* 0x000009b8ff267424 */ /* 0x001fe200078e00ff */
[----:B------:R-:W-:-:S04]  /*22eb0*/  ISETP.GT.AND P2, PT, R165, 0x1, PT ;  /* 0x00000001a500780c */ /* 0x000fc80003f44270 */
[----:B------:R-:W-:-:S07]  /*22ec0*/  SEL R38, R38, 0x978, P2 ;  /* 0x0000097826267807 */ /* 0x000fce0001000000 */
[----:B------:R-:W-:Y:S01]  /*22ed0*/  @P3 IADD3 R12, P1, R137, UR6, RZ ;  /* 0x00000006890c3c10 */ /* 0x000fe2000ff3e0ff */
[----:B------:R-:W-:Y:S01]  /*22ee0*/  ULDC UR6, c[0x0][0xa88] ;  /* 0x0002a20000067ab9 */ /* 0x000fe20000000800 */
[----:B------:R0:W1:Y:S01]  /*22ef0*/  LDC.64 R14, c[0x0][R38+0x218] ;  /* 0x00008600260e7b82 */ /* 0x0000620000000a00 */
[----:B------:R-:W-:Y:S01]  /*22f00*/  IMAD.U32 R44, RZ, RZ, UR6 ;  /* 0x00000006ff2c7e24 */ /* 0x000fe2000f8e00ff */
[----:B------:R-:W-:-:S05]  /*22f10*/  @P3 IADD3.X R13, R136, UR7, RZ, P1, !PT ;  /* 0x00000007880d3c10 */ /* 0x000fca0008ffe4ff */
[----:B------:R2:W5:Y:S01]  /*22f20*/  @P3 LDG.E R44, desc[UR54][R12.64] ;  /* 0x000000360c2c3981 */ /* 0x000562000c1e1900 */
[----:B------:R0:W3:Y:S08]  /*22f30*/  LDC.64 R36, c[0x0][R38+0x228] ;  /* 0x00008a0026247b82 */ /* 0x0000f00000000a00 */
[----:B------:R-:W4:Y:S08]  /*22f40*/  LDC R137, c[0x0][0xbe8] ;  /* 0x0002fa00ff897b82 */ /* 0x000f300000000800 */
[----:B--2---:R0:W2:Y:S01]  /*22f50*/  LDC.64 R12, c[0x0][R38+0x220] ;  /* 0x00008800260c7b82 */ /* 0x0040a20000000a00 */
[----:B----4-:R-:W-:Y:S01]  /*22f60*/  ISETP.NE.AND P1, PT, R137, 0x1, PT ;  /* 0x000000018900780c */ /* 0x010fe20003f25270 */
[----:B01-3--:R-:W-:-:S12]  /*22f70*/  @P3 BRA `(.L_x_3636) ;  /* 0x0000000000103947 */ /* 0x00bfd80003800000 */
[----:B------:R-:W-:Y:S05]  /*22f80*/  @!P0 BRA `(.L_x_3636) ;  /* 0x00000000000c8947 */ /* 0x000fea0003800000 */
[----:B------:R-:W3:Y:S04]  /*22f90*/  LDG.E R39, desc[UR54][R40.64] ;  /* 0x0000003628277981 */ /* 0x000ee8000c1e1900 */
[----:B-----5:R-:W3:Y:S02]  /*22fa0*/  LDG.E R44, desc[UR54][R40.64+0x4] ;  /* 0x00000436282c7981 */ /* 0x020ee4000c1e1900 */
[----:B---3--:R-:W-:-:S07]  /*22fb0*/  IMAD.IADD R44, R44, 0x1, -R39 ;  /* 0x000000012c2c7824 */ /* 0x008fce00078e0a27 */
.L_x_3636:
[----:B------:R-:W3:Y:S01]  /*22fc0*/  LDL.LU R43, [R1+0x14] ;  /* 0x00001400012b7983 */ /* 0x000ee20000300800 */
[----:B------:R-:W0:Y:S03]  /*22fd0*/  LDC.64 R38, c[0x0][R38+0x210] ;  /* 0x0000840026267b82 */ /* 0x000e260000000a00 */
[----:B------:R-:W4:Y:S04]  /*22fe0*/  LDL R42, [R1+0xd8] ;  /* 0x0000d800012a7983 */ /* 0x000f280000100800 */
[----:B------:R-:W4:Y:S01]  /*22ff0*/  LDL R139, [R1+0x18] ;  /* 0x00001800018b7983 */ /* 0x000f220000100800 */
[----:B------:R-:W-:Y:S01]  /*23000*/  ISETP.NE.U32.AND P0, PT, RZ, UR4, PT ;  /* 0x00000004ff007c0c */ /* 0x000fe2000bf05070 */
[----:B------:R-:W1:Y:S02]  /*23010*/  @P1 LDC R49, c[0x0][0xbec] ;  /* 0x0002fb00ff311b82 */ /* 0x000e640000000800 */
[----:B------:R-:W4:Y:S01]  /*23020*/  LDL R138, [R1+0x24] ;  /* 0x00002400018a7983 */ /* 0x000f220000100800 */
[----:B------:R-:W-:Y:S01]  /*23030*/  ISETP.NE.AND.EX P0, PT, RZ, UR5, PT, P0 ;  /* 0x00000005ff007c0c */ /* 0x000fe2000bf05300 */
[----:B------:R-:W-:-:S02]  /*23040*/  IMAD R45, R15, R235, RZ ;  /* 0x000000eb0f2d7224 */ /* 0x000fc400078e02ff */
[----:B------:R-:W4:Y:S01]  /*23050*/  LDL R48, [R1+0xd4] ;  /* 0x0000d40001307983 */ /* 0x000f220000100800 */
[----:B------:R-:W-:Y:S01]  /*23060*/  SEL R237, R237, RZ, !P0 ;  /* 0x000000ffeded7207 */ /* 0x000fe20004000000 */
[----:B------:R-:W0:Y:S01]  /*23070*/  @P1 LDC R51, c[0x0][0xbf0] ;  /* 0x0002fc00ff331b82 */ /* 0x000e220000000800 */
[----:B------:R-:W-:Y:S01]  /*23080*/  IMAD.WIDE.U32 R14, R14, R235, RZ ;  /* 0x000000eb0e0e7225 */ /* 0x000fe200078e00ff */
[----:B------:R-:W4:Y:S03]  /*23090*/  LDL R46, [R1+0x78] ;  /* 0x00007800012e7983 */ /* 0x000f260000100800 */
[----:B--2---:R-:W-:-:S03]  /*230a0*/  IMAD R13, R13, R237, RZ ;  /* 0x000000ed0d0d7224 */ /* 0x004fc600078e02ff */
[----:B------:R-:W2:Y:S01]  /*230b0*/  LDC.64 R40, c[0x0][0xba8] ;  /* 0x0002ea00ff287b82 */ /* 0x000ea20000000a00 */
[----:B------:R-:W-:Y:S02]  /*230c0*/  IADD3 R15, R15, R45, RZ ;  /* 0x0000002d0f0f7210 */ /* 0x000fe40007ffe0ff */
[----:B-----5:R-:W-:-:S05]  /*230d0*/  SHF.R.S32.HI R136, RZ, 0x1f, R11 ;  /* 0x0000001fff887819 */ /* 0x020fca000001140b */
[----:B--2---:R-:W2:Y:S08]  /*230e0*/  @!P2 LDC R40, c[0x0][0xb50] ;  /* 0x0002d400ff28ab82 */ /* 0x004eb00000000800 */
[----:B------:R-:W2:Y:S01]  /*230f0*/  @!P2 LDC R41, c[0x0][0xb54] ;  /* 0x0002d500ff29ab82 */ /* 0x000ea20000000800 */
[----:B---3--:R-:W-:-:S05]  /*23100*/  SEL R43, R43, RZ, !P0 ;  /* 0x000000ff2b2b7207 */ /* 0x008fca0004000000 */
[C---:B------:R-:W-:Y:S02]  /*23110*/  IMAD R47, R12.reuse, R43, R13 ;  /* 0x0000002b0c2f7224 */ /* 0x040fe400078e020d */
[----:B------:R-:W-:-:S04]  /*23120*/  IMAD.WIDE.U32 R12, R12, R237, RZ ;  /* 0x000000ed0c0c7225 */ /* 0x000fc800078e00ff */
[----:B----4-:R-:W-:Y:S01]  /*23130*/  IMAD R42, R139, 0x80, R42 ;  /* 0x000000808b2a7824 */ /* 0x010fe200078e022a */
[----:B------:R-:W-:-:S03]  /*23140*/  IADD3 R14, P0, P3, R12, R14, R11 ;  /* 0x0000000e0c0e7210 */ /* 0x000fc60007b1e00b */
[----:B-1----:R-:W-:Y:S01]  /*23150*/  @P1 IMAD.HI.U32 R12, R42, R49, RZ ;  /* 0x000000312a0c1227 */ /* 0x002fe200078e00ff */
[----:B------:R-:W-:-:S03]  /*23160*/  SEL R43, R138, RZ, P2 ;  /* 0x000000ff8a2b7207 */ /* 0x000fc60001000000 */
[----:B------:R-:W-:Y:S02]  /*23170*/  IMAD.IADD R47, R13, 0x1, R47 ;  /* 0x000000010d2f7824 */ /* 0x000fe400078e022f */
[----:B------:R-:W-:Y:S01]  /*23180*/  IMAD.MOV.U32 R13, RZ, RZ, R42 ;  /* 0x000000ffff0d7224 */ /* 0x000fe200078e002a */
[----:B0-----:R-:W-:Y:S01]  /*23190*/  @P1 SHF.R.U32.HI R13, RZ, R51, R12 ;  /* 0x00000033ff0d1219 */ /* 0x001fe2000001160c */
[-C--:B------:R-:W-:Y:S02]  /*231a0*/  IMAD R45, R37, R43.reuse, RZ ;  /* 0x0000002b252d7224 */ /* 0x080fe400078e02ff */
[----:B------:R-:W-:Y:S01]  /*231b0*/  IMAD.WIDE.U32 R36, R36, R43, RZ ;  /* 0x0000002b24247225 */ /* 0x000fe200078e00ff */
[----:B------:R-:W-:-:S03]  /*231c0*/  IADD3.X R15, R47, R15, R136, P0, P3 ;  /* 0x0000000f2f0f7210 */ /* 0x000fc600007e6488 */
[----:B------:R-:W-:Y:S01]  /*231d0*/  IMAD.MOV R43, RZ, RZ, -R13 ;  /* 0x000000ffff2b7224 */ /* 0x000fe200078e0a0d */
[----:B------:R-:W-:Y:S01]  /*231e0*/  IADD3 R36, P0, P3, R13, R14, R36 ;  /* 0x0000000e0d247210 */ /* 0x000fe20007b1e024 */
[----:B------:R-:W-:Y:S01]  /*231f0*/  IMAD.IADD R45, R37, 0x1, R45 ;  /* 0x00000001252d7824 */ /* 0x000fe200078e022d */
[----:B------:R-:W-:Y:S01]  /*23200*/  SHF.R.S32.HI R12, RZ, 0x1f, R13 ;  /* 0x0000001fff0c7819 */ /* 0x000fe2000001140d */
[----:B------:R-:W-:-:S03]  /*23210*/  IMAD R13, R137, R43, R42 ;  /* 0x0000002b890d7224 */ /* 0x000fc600078e022a */
[----:B------:R-:W-:Y:S01]  /*23220*/  IADD3.X R37, R12, R15, R45, P0, P3 ;  /* 0x0000000f0c257210 */ /* 0x000fe200007e642d */
[-C--:B------:R-:W-:Y:S01]  /*23230*/  IMAD R12, R39, R13.reuse, RZ ;  /* 0x0000000d270c7224 */ /* 0x080fe200078e02ff */
[----:B------:R-:W-:Y:S01]  /*23240*/  SHF.R.S32.HI R15, RZ, 0x1f, R13 ;  /* 0x0000001fff0f7819 */ /* 0x000fe2000001140d */
[----:B------:R-:W-:-:S04]  /*23250*/  IMAD.WIDE.U32 R36, R38, R13, R36 ;  /* 0x0000000d26247225 */ /* 0x000fc800078e0024 */
[----:B------:R-:W-:Y:S01]  /*23260*/  IMAD R15, R38, R15, R12 ;  /* 0x0000000f260f7224 */ /* 0x000fe200078e020c */
[----:B--2---:R-:W-:-:S03]  /*23270*/  LEA R40, P0, R36, R40, 0x2 ;  /* 0x0000002824287211 */ /* 0x004fc600078010ff */
[----:B------:R-:W-:-:S05]  /*23280*/  IMAD.IADD R12, R37, 0x1, R15 ;  /* 0x00000001250c7824 */ /* 0x000fca00078e020f */
[----:B------:R-:W-:Y:S01]  /*23290*/  LEA.HI.X R41, R36, R41, R12, 0x2, P0 ;  /* 0x0000002924297211 */ /* 0x000fe200000f140c */
[----:B------:R-:W-:Y:S01]  /*232a0*/  SHFL.IDX PT, R14, R40, 0x1, 0x1c1f ;  /* 0x003c1f00280e7f89 */ /* 0x000fe200000e0000 */
[----:B------:R-:W-:-:S03]  /*232b0*/  IMAD R37, R139, 0x80, R48 ;  /* 0x000000808b257824 */ /* 0x000fc600078e0230 */
[----:B------:R-:W-:Y:S04]  /*232c0*/  SHFL.IDX PT, R12, R40, RZ, 0x1c1f ;  /* 0x001c1fff280c7589 */ /* 0x000fe800000e0000 */
[----:B------:R-:W0:Y:S04]  /*232d0*/  SHFL.IDX PT, R13, R41, RZ, 0x1c1f ;  /* 0x001c1fff290d7589 */ /* 0x000e2800000e0000 */
[----:B------:R-:W1:Y:S01]  /*232e0*/  SHFL.IDX PT, R15, R41, 0x1, 0x1c1f ;  /* 0x003c1f00290f7f89 */ /* 0x000e6200000e0000 */
[----:B------:R-:W-:Y:S01]  /*232f0*/  IMAD R38, R44, R137, RZ ;  /* 0x000000892c267224 */ /* 0x000fe200078e02ff */
[----:B------:R-:W-:-:S02]  /*23300*/  LOP3.LUT P0, RZ, R46, 0x3, RZ, 0xc0, !PT ;  /* 0x000000032eff7812 */ /* 0x000fc4000780c0ff */
[C---:B------:R-:W-:Y:S02]  /*23310*/  IADD3 R39, R37.reuse, 0x8, RZ ;  /* 0x0000000825277810 */ /* 0x040fe40007ffe0ff */
[-C--:B------:R-:W-:Y:S02]  /*23320*/  ISETP.GE.OR P3, PT, R37, R38.reuse, P0 ;  /* 0x000000262500720c */ /* 0x080fe40000766670 */
[----:B------:R-:W-:-:S11]  /*23330*/  ISETP.GE.OR P0, PT, R39, R38, P0 ;  /* 0x000000262700720c */ /* 0x000fd60000706670 */
[----:B0-----:R0:W-:Y:S04]  /*23340*/  @!P3 ST.E desc[UR54][R12.64], R120 ;  /* 0x000000780c00b985 */ /* 0x0011e8000c101936 */
[----:B-1----:R0:W-:Y:S01]  /*23350*/  @!P0 ST.E desc[UR54][R14.64], R121 ;  /* 0x000000790e008985 */ /* 0x0021e2000c101936 */
[----:B------:R-:W-:Y:S05]  /*23360*/  @P2 BRA `(.L_x_3637) ;  /* 0x0000000c006c2947 */ /* 0x000fea0003800000 */
[----:B------:R-:W-:Y:S01]  /*23370*/  VIADD R0, R166, 0xffffff80 ;  /* 0xffffff80a6007836 */ /* 0x000fe20000000000 */
[----:B0-----:R-:W0:Y:S01]  /*23380*/  @P1 LDC R15, c[0x0][0xbec] ;  /* 0x0002fb00ff0f1b82 */ /* 0x001e220000000800 */
[----:B------:R-:W-:-:S03]  /*23390*/  ULDC.64 UR4, c[0x0][0xaa0] ;  /* 0x0002a80000047ab9 */ /* 0x000fc60000000a00 */
[----:B------:R-:W-:-:S04]  /*233a0*/  SHF.R.S32.HI R3, RZ, 0x1f, R0 ;  /* 0x0000001fff037819 */ /* 0x000fc80000011400 */
[----:B------:R-:W-:Y:S01]  /*233b0*/  LEA.HI R3, R3, R0, RZ, 0x3 ;  /* 0x0000000003037211 */ /* 0x000fe200078f18ff */
[----:B------:R-:W1:Y:S03]  /*233c0*/  @P1 LDC R21, c[0x0][0xbf0] ;  /* 0x0002fc00ff151b82 */ /* 0x000e660000000800 */
[----:B------:R-:W-:Y:S02]  /*233d0*/  LOP3.LUT R5, R3, 0xfffffff8, RZ, 0xc0, !PT ;  /* 0xfffffff803057812 */ /* 0x000fe400078ec0ff */
[----:B------:R-:W-:-:S03]  /*233e0*/  SHF.R.S32.HI R8, RZ, 0x3, R3 ;  /* 0x00000003ff087819 */ /* 0x000fc60000011403 */
[----:B------:R-:W-:-:S04]  /*233f0*/  IMAD.IADD R37, R0, 0x1, -R5 ;  /* 0x0000000100257824 */ /* 0x000fc800078e0a05 */
[----:B------:R-:W-:-:S04]  /*23400*/  IMAD.SHL.U32 R9, R37, 0x8, RZ ;  /* 0x0000000825097824 */ /* 0x000fc800078e00ff */
[----:B------:R-:W-:-:S04]  /*23410*/  IMAD R3, R8, 0x40, R9 ;  /* 0x0000004008037824 */ /* 0x000fc800078e0209 */
[----:B------:R-:W-:-:S03]  /*23420*/  IMAD.WIDE R90, R3, 0x2, R90 ;  /* 0x00000002035a7825 */ /* 0x000fc600078e025a */
        /* <DEDUP_REMOVED lines=10> */
[----:B------:R-:W-:Y:S01]  /*234d0*/  LOP3.LUT R48, R49, 0x380, RZ, 0xc0, !PT ;  /* 0x0000038031307812 */ /* 0x000fe200078ec0ff */
[----:B------:R-:W-:Y:S01]  /*234e0*/  IMAD R136, R136, UR4, RZ ;  /* 0x0000000488887c24 */ /* 0x000fe2000f8e02ff */
[----:B------:R-:W-:Y:S01]  /*234f0*/  LOP3.LUT R28, R29, 0x380, RZ, 0xc0, !PT ;  /* 0x000003801d1c7812 */ /* 0x000fe200078ec0ff */
[----:B------:R-:W5:Y:S01]  /*23500*/  LD.E.128 R24, desc[UR54][R24.64] ;  /* 0x0000003618187980 */ /* 0x000f62000c101d00 */
[----:B------:R-:W-:-:S02]  /*23510*/  SHF.R.U64 R48, R48, 0x3, RZ ;  /* 0x0000000330307819 */ /* 0x000fc400000012ff */
[----:B------:R-:W-:Y:S02]  /*23520*/  LOP3.LUT R32, R33, 0x380, RZ, 0xc0, !PT ;  /* 0x0000038021207812 */ /* 0x000fe400078ec0ff */
[----:B------:R-:W-:Y:S01]  /*23530*/  LOP3.LUT R48, R48, R49, RZ, 0x3c, !PT ;  /* 0x0000003130307212 */ /* 0x000fe200078e3cff */
[--C-:B------:R-:W-:Y:S01]  /*23540*/  IMAD.X R49, RZ, RZ, R91.reuse, P3 ;  /* 0x000000ffff317224 */ /* 0x100fe200018e065b */
[----:B------:R-:W-:Y:S02]  /*23550*/  IADD3 R3, P3, R90, 0xb000, RZ ;  /* 0x0000b0005a037810 */ /* 0x000fe40007f7e0ff */
[----:B------:R-:W-:Y:S02]  /*23560*/  LOP3.LUT R40, R41, 0x380, RZ, 0xc0, !PT ;  /* 0x0000038029287812 */ /* 0x000fe400078ec0ff */
[----:B------:R-:W-:Y:S02]  /*23570*/  LOP3.LUT R0, R3, 0x380, RZ, 0xc0, !PT ;  /* 0x0000038003007812 */ /* 0x000fe400078ec0ff */
[----:B------:R-:W-:Y:S01]  /*23580*/  LOP3.LUT R44, R45, 0x380, RZ, 0xc0, !PT ;  /* 0x000003802d2c7812 */ /* 0x000fe200078ec0ff */
[----:B------:R-:W-:Y:S01]  /*23590*/  IMAD R13, R11, UR5, R136 ;  /* 0x000000050b0d7c24 */ /* 0x000fe2000f8e0288 */
[----:B------:R-:W-:Y:S01]  /*235a0*/  SHF.R.U64 R0, R0, 0x3, RZ ;  /* 0x0000000300007819 */ /* 0x000fe200000012ff */
[----:B------:R-:W-:Y:S01]  /*235b0*/  IMAD.X R69, RZ, RZ, R91, P3 ;  /* 0x000000ffff457224 */ /* 0x000fe200018e065b */
[----:B------:R-:W-:Y:S01]  /*235c0*/  SHF.R.U64 R28, R28, 0x3, RZ ;  /* 0x000000031c1c7819 */ /* 0x000fe200000012ff */
[----:B------:R-:W5:Y:S01]  /*235d0*/  LD.E.128 R48, desc[UR54][R48.64] ;  /* 0x0000003630307980 */ /* 0x000f62000c101d00 */
[----:B------:R-:W-:-:S02]  /*235e0*/  SHF.R.U64 R32, R32, 0x3, RZ ;  /* 0x0000000320207819 */ /* 0x000fc400000012ff */
[----:B------:R-:W-:Y:S02]  /*235f0*/  SHF.R.U64 R40, R40, 0x3, RZ ;  /* 0x0000000328287819 */ /* 0x000fe400000012ff */
[----:B------:R-:W-:Y:S02]  /*23600*/  SHF.R.U64 R44, R44, 0x3, RZ ;  /* 0x000000032c2c7819 */ /* 0x000fe400000012ff */
[----:B------:R-:W-:Y:S01]  /*23610*/  LOP3.LUT R68, R0, R3, RZ, 0x3c, !PT ;  /* 0x0000000300447212 */ /* 0x000fe200078e3cff */
[----:B------:R-:W-:Y:S01]  /*23620*/  IMAD.WIDE.U32 R2, R11, UR4, RZ ;  /* 0x000000040b027c25 */ /* 0x000fe2000f8e00ff */
[----:B------:R-:W-:Y:S01]  /*23630*/  LOP3.LUT R28, R28, R29, RZ, 0x3c, !PT ;  /* 0x0000001d1c1c7212 */ /* 0x000fe200078e3cff */
[----:B------:R-:W-:Y:S01]  /*23640*/  ULDC.64 UR4, c[0x0][0xae8] ;  /* 0x0002ba0000047ab9 */ /* 0x000fe20000000a00 */
[----:B------:R-:W-:Y:S01]  /*23650*/  LOP3.LUT R32, R32, R33, RZ, 0x3c, !PT ;  /* 0x0000002120207212 */ /* 0x000fe200078e3cff */
[----:B------:R-:W-:Y:S01]  /*23660*/  IMAD R0, R37, 0x20, R8 ;  /* 0x0000002025007824 */ /* 0x000fe200078e0208 */
[----:B------:R-:W-:Y:S01]  /*23670*/  LOP3.LUT R40, R40, R41, RZ, 0x3c, !PT ;  /* 0x0000002928287212 */ /* 0x000fe200078e3cff */
[--C-:B------:R-:W-:Y:S01]  /*23680*/  IMAD.X R29, RZ, RZ, R91.reuse, P4 ;  /* 0x000000ffff1d7224 */ /* 0x100fe200020e065b */
[----:B------:R-:W-:Y:S01]  /*23690*/  LOP3.LUT R44, R44, R45, RZ, 0x3c, !PT ;  /* 0x0000002d2c2c7212 */ /* 0x000fe200078e3cff */
[--C-:B------:R-:W-:Y:S01]  /*236a0*/  IMAD.X R41, RZ, RZ, R91.reuse, P0 ;  /* 0x000000ffff297224 */ /* 0x100fe200000e065b */
[----:B------:R-:W-:Y:S01]  /*236b0*/  IADD3.X R33, RZ, R91, RZ, P5, !PT ;  /* 0x0000005bff217210 */ /* 0x000fe20002ffe4ff */
[----:B------:R-:W-:Y:S01]  /*236c0*/  IMAD.X R45, RZ, RZ, R91, P2 ;  /* 0x000000ffff2d7224 */ /* 0x000fe200010e065b */
[C---:B------:R-:W-:Y:S01]  /*236d0*/  IADD3 R53, P4, R90.reuse, 0x7000, RZ ;  /* 0x000070005a357810 */ /* 0x040fe20007f9e0ff */
[----:B------:R-:W-:Y:S01]  /*236e0*/  IMAD.IADD R3, R3, 0x1, R13 ;  /* 0x0000000103037824 */ /* 0x000fe200078e020d */
[C---:B------:R-:W-:Y:S01]  /*236f0*/  IADD3 R57, P5, R90.reuse, 0x8000, RZ ;  /* 0x000080005a397810 */ /* 0x040fe20007fbe0ff */
[----:B------:R-:W-:Y:S01]  /*23700*/  IMAD R12, R139, 0x80, R0 ;  /* 0x000000808b0c7824 */ /* 0x000fe200078e0200 */
[C---:B------:R-:W-:Y:S01]  /*23710*/  IADD3 R61, P0, R90.reuse, 0x9000, RZ ;  /* 0x000090005a3d7810 */ /* 0x040fe20007f1e0ff */
[----:B------:R-:W5:Y:S01]  /*23720*/  LD.E.128 R28, desc[UR54][R28.64] ;  /* 0x000000361c1c7980 */ /* 0x000f62000c101d00 */
[----:B------:R-:W-:Y:S01]  /*23730*/  IADD3 R65, P2, R90, 0xa000, RZ ;  /* 0x0000a0005a417810 */ /* 0x000fe20007f5e0ff */
[----:B------:R-:W-:Y:S01]  /*23740*/  IMAD.WIDE.U32 R2, R235, UR4, R2 ;  /* 0x00000004eb027c25 */ /* 0x000fe2000f8e0002 */
[----:B------:R-:W-:Y:S01]  /*23750*/  LOP3.LUT R52, R53, 0x380, RZ, 0xc0, !PT ;  /* 0x0000038035347812 */ /* 0x000fe200078ec0ff */
[----:B------:R-:W5:Y:S01]  /*23760*/  LD.E.128 R32, desc[UR54][R32.64] ;  /* 0x0000003620207980 */ /* 0x000f62000c101d00 */
[----:B------:R-:W-:-:S02]  /*23770*/  LOP3.LUT R56, R57, 0x380, RZ, 0xc0, !PT ;  /* 0x0000038039387812 */ /* 0x000fc400078ec0ff */
[----:B------:R-:W-:Y:S01]  /*23780*/  LOP3.LUT R60, R61, 0x380, RZ, 0xc0, !PT ;  /* 0x000003803d3c7812 */ /* 0x000fe200078ec0ff */
[----:B------:R-:W5:Y:S01]  /*23790*/  LD.E.128 R40, desc[UR54][R40.64] ;  /* 0x0000003628287980 */ /* 0x000f62000c101d00 */
[----:B------:R-:W-:Y:S01]  /*237a0*/  LOP3.LUT R64, R65, 0x380, RZ, 0xc0, !PT ;  /* 0x0000038041407812 */ /* 0x000fe200078ec0ff */
[----:B0-----:R-:W-:Y:S01]  /*237b0*/  @P1 IMAD.HI.U32 R0, R12, R15, RZ ;  /* 0x0000000f0c001227 */ /* 0x001fe200078e00ff */
[----:B------:R-:W-:Y:S01]  /*237c0*/  LOP3.LUT R5, R90, 0x380, RZ, 0xc0, !PT ;  /* 0x000003805a057812 */ /* 0x000fe200078ec0ff */
[----:B------:R-:W5:Y:S01]  /*237d0*/  LD.E.128 R44, desc[UR54][R44.64] ;  /* 0x000000362c2c7980 */ /* 0x000f62000c101d00 */
[----:B------:R-:W-:Y:S01]  /*237e0*/  SHF.R.S32.HI R10, RZ, 0x1f, R237 ;  /* 0x0000001fff0a7819 */ /* 0x000fe200000114ed */
[----:B------:R-:W-:Y:S01]  /*237f0*/  IMAD R3, R235, UR5, R3 ;  /* 0x00000005eb037c24 */ /* 0x000fe2000f8e0203 */
[----:B------:R-:W-:Y:S01]  /*23800*/  SHF.R.U64 R52, R52, 0x3, RZ ;  /* 0x0000000334347819 */ /* 0x000fe200000012ff */
[----:B------:R-:W-:Y:S01]  /*23810*/  ULDC.64 UR4, c[0x0][0xaf0] ;  /* 0x0002bc0000047ab9 */ /* 0x000fe20000000a00 */
[----:B------:R-:W-:Y:S01]  /*23820*/  SHF.R.U64 R56, R56, 0x3, RZ ;  /* 0x0000000338387819 */ /* 0x000fe200000012ff */
[----:B------:R-:W5:Y:S01]  /*23830*/  LD.E.128 R68, desc[UR54][R68.64] ;  /* 0x0000003644447980 */ /* 0x000f62000c101d00 */
[----:B------:R-:W-:-:S02]  /*23840*/  SHF.R.U64 R60, R60, 0x3, RZ ;  /* 0x000000033c3c7819 */ /* 0x000fc400000012ff */
[----:B------:R-:W-:Y:S01]  /*23850*/  SHF.R.U64 R64, R64, 0x3, RZ ;  /* 0x0000000340407819 */ /* 0x000fe200000012ff */
[----:B------:R-:W-:Y:S01]  /*23860*/  IMAD.MOV.U32 R11, RZ, RZ, R12 ;  /* 0x000000ffff0b7224 */ /* 0x000fe200078e000c */
[----:B------:R-:W-:Y:S01]  /*23870*/  SHF.R.U64 R5, R5, 0x3, RZ ;  /* 0x0000000305057819 */ /* 0x000fe200000012ff */
[----:B------:R-:W-:Y:S01]  /*23880*/  IMAD R10, R10, UR4, RZ ;  /* 0x000000040a0a7c24 */ /* 0x000fe2000f8e02ff */
[----:B-1----:R-:W-:Y:S02]  /*23890*/  @P1 SHF.R.U32.HI R11, RZ, R21, R0 ;  /* 0x00000015ff0b1219 */ /* 0x002fe40000011600 */
[----:B------:R-:W-:Y:S01]  /*238a0*/  LOP3.LUT R52, R52, R53, RZ, 0x3c, !PT ;  /* 0x0000003534347212 */ /* 0x000fe200078e3cff */
[--C-:B------:R-:W-:Y:S01]  /*238b0*/  IMAD.X R53, RZ, RZ, R91.reuse, P4 ;  /* 0x000000ffff357224 */ /* 0x100fe200020e065b */
[----:B------:R-:W-:Y:S01]  /*238c0*/  LOP3.LUT R56, R56, R57, RZ, 0x3c, !PT ;  /* 0x0000003938387212 */ /* 0x000fe200078e3cff */
[--C-:B------:R-:W-:Y:S01]  /*238d0*/  IMAD.X R57, RZ, RZ, R91.reuse, P5 ;  /* 0x000000ffff397224 */ /* 0x100fe200028e065b */
[----:B------:R-:W-:Y:S01]  /*238e0*/  LOP3.LUT R60, R60, R61, RZ, 0x3c, !PT ;  /* 0x0000003d3c3c7212 */ /* 0x000fe200078e3cff */
[----:B------:R-:W-:Y:S01]  /*238f0*/  IMAD.X R61, RZ, RZ, R91, P0 ;  /* 0x000000ffff3d7224 */ /* 0x000fe200000e065b */
[----:B------:R-:W-:Y:S01]  /*23900*/  LOP3.LUT R64, R64, R65, RZ, 0x3c, !PT ;  /* 0x0000004140407212 */ /* 0x000fe200078e3cff */
[----:B------:R-:W-:Y:S01]  /*23910*/  IMAD R13, R237, UR5, R10 ;  /* 0x00000005ed0d7c24 */ /* 0x000fe2000f8e020a */
[----:B------:R-:W-:-:S02]  /*23920*/  IADD3.X R65, RZ, R91, RZ, P2, !PT ;  /* 0x0000005bff417210 */ /* 0x000fc400017fe4ff */
[----:B------:R-:W-:Y:S01]  /*23930*/  LOP3.LUT R90, R5, R90, RZ, 0x3c, !PT ;  /* 0x0000005a055a7212 */ /* 0x000fe200078e3cff */
[----:B------:R-:W-:Y:S01]  /*23940*/  IMAD.WIDE.U32 R2, R237, UR4, R2 ;  /* 0x00000004ed027c25 */ /* 0x000fe2000f8e0002 */
[--C-:B------:R-:W-:Y:S01]  /*23950*/  SHF.R.S32.HI R0, RZ, 0x1f, R11.reuse ;  /* 0x0000001fff007819 */ /* 0x100fe2000001140b */
[----:B------:R-:W5:Y:S01]  /*23960*/  LD.E.128 R52, desc[UR54][R52.64] ;  /* 0x0000003634347980 */ /* 0x000f62000c101d00 */
[----:B------:R-:W-:Y:S01]  /*23970*/  ULDC.64 UR4, c[0x0][0xae0] ;  /* 0x0002b80000047ab9 */ /* 0x000fe20000000a00 */
[----:B------:R-:W-:Y:S02]  /*23980*/  IMAD.MOV R10, RZ, RZ, -R11 ;  /* 0x000000ffff0a7224 */ /* 0x000fe400078e0a0b */
[----:B------:R0:W5:Y:S01]  /*23990*/  LD.E.128 R4, desc[UR54][R90.64] ;  /* 0x000000365a047980 */ /* 0x000162000c101d00 */
[----:B------:R-:W-:Y:S01]  /*239a0*/  IADD3 R3, R3, R13, RZ ;  /* 0x0000000d03037210 */ /* 0x000fe20007ffe0ff */
[----:B------:R-:W-:Y:S02]  /*239b0*/  IMAD R137, R137, R10, R12 ;  /* 0x0000000a89897224 */ /* 0x000fe400078e020c */
[----:B------:R-:W5:Y:S04]  /*239c0*/  LD.E.128 R56, desc[UR54][R56.64] ;  /* 0x0000003638387980 */ /* 0x000f68000c101d00 */
[----:B------:R-:W5:Y:S04]  /*239d0*/  LD.E.128 R60, desc[UR54][R60.64] ;  /* 0x000000363c3c7980 */ /* 0x000f68000c101d00 */
[----:B------:R-:W5:Y:S01]  /*239e0*/  LD.E.128 R64, desc[UR54][R64.64] ;  /* 0x0000003640407980 */ /* 0x000f62000c101d00 */
[----:B------:R-:W-:Y:S01]  /*239f0*/  IMAD R0, R0, UR4, RZ ;  /* 0x0000000400007c24 */ /* 0x000fe2000f8e02ff */
[----:B------:R-:W-:Y:S01]  /*23a00*/  @!PT LDS RZ, [RZ] ;  /* 0x00000000fffff984 */ /* 0x000fe20000000800 */
[----:B------:R-:W-:Y:S01]  /*23a10*/  @!PT LDS RZ, [RZ] ;  /* 0x00000000fffff984 */ /* 0x000fe20000000800 */
[----:B------:R-:W-:Y:S01]  /*23a20*/  @!PT LDS RZ, [RZ] ;  /* 0x00000000fffff984 */ /* 0x000fe20000000800 */
[----:B------:R-:W-:Y:S01]  /*23a30*/  @!PT LDS RZ, [RZ] ;  /* 0x00000000fffff984 */ /* 0x000fe20000000800 */
[----:B------:R1:W-:Y:S06]  /*23a40*/  MEMBAR.ALL.CTA ;  /* 0x0000000000007992 */ /* 0x0003ec0000008000 */
[----:B-1----:R-:W1:Y:S01]  /*23a50*/  FENCE.VIEW.ASYNC.S ;  /* 0x00000000000073c6 */ /* 0x002e620000000000 */
[----:B------:R-:W-:Y:S01]  /*23a60*/  SHF.R.S32.HI R10, RZ, 0x1f, R137 ;  /* 0x0000001fff0a7819 */ /* 0x000fe20000011489 */
[----:B------:R-:W-:-:S04]  /*23a70*/  IMAD.WIDE.U32 R2, R11, UR4, R2 ;  /* 0x000000040b027c25 */ /* 0x000fc8000f8e0002 */
[----:B------:R-:W-:Y:S01]  /*23a80*/  IMAD R11, R11, UR5, R0 ;  /* 0x000000050b0b7c24 */ /* 0x000fe2000f8e0200 */
[----:B------:R-:W-:Y:S02]  /*23a90*/  ULDC.64 UR4, c[0x0][0xad8] ;  /* 0x0002b60000047ab9 */ /* 0x000fe40000000a00 */
[----:B------:R-:W-:Y:S02]  /*23aa0*/  IMAD R10, R10, UR4, RZ ;  /* 0x000000040a0a7c24 */ /* 0x000fe4000f8e02ff */
[----:B------:R-:W-:Y:S02]  /*23ab0*/  IMAD.IADD R3, R3, 0x1, R11 ;  /* 0x0000000103037824 */ /* 0x000fe400078e020b */
[C---:B------:R-:W-:Y:S02]  /*23ac0*/  IMAD R13, R137.reuse, UR5, R10 ;  /* 0x00000005890d7c24 */ /* 0x040fe4000f8e020a */
[----:B------:R-:W-:Y:S02]  /*23ad0*/  VIADD R0, R16, 0x33420 ;  /* 0x0003342010007836 */ /* 0x000fe40000000000 */
[----:B------:R-:W-:Y:S01]  /*23ae0*/  IMAD.WIDE.U32 R10, R137, UR4, R2 ;  /* 0x00000004890a7c25 */ /* 0x000fe2000f8e0002 */
[----:B------:R-:W-:-:S02]  /*23af0*/  ULDC.64 UR4, c[0x0][0xa80] ;  /* 0x0002a00000047ab9 */ /* 0x000fc40000000a00 */
[----:B------:R-:W-:Y:S01]  /*23b00*/  PRMT R0, RZ, 0x654, R0 ;  /* 0x00000654ff007816 */ /* 0x000fe20000000000 */
[----:B------:R-:W-:Y:S01]  /*23b10*/  IMAD.IADD R3, R11, 0x1, R13 ;  /* 0x000000010b037824 */ /* 0x000fe200078e020d */
[C---:B------:R-:W-:Y:S01]  /*23b20*/  LEA R2, P0, R10.reuse, UR4, 0x1 ;  /* 0x000000040a027c11 */ /* 0x040fe2000f8008ff */
[C---:B------:R-:W-:Y:S01]  /*23b30*/  VIADD R37, R9.reuse, 0x40 ;  /* 0x0000004009257836 */ /* 0x040fe20000000000 */
[----:B------:R-:W-:Y:S01]  /*23b40*/  UMOV UR4, 0xffffffff ;  /* 0xffffffff00047882 */ /* 0x000fe20000000000 */
[----:B------:R-:W-:Y:S01]  /*23b50*/  VIADD R39, R9, 0x80 ;  /* 0x0000008009277836 */ /* 0x000fe20000000000 */
[----:B-1----:R0:W-:Y:S01]  /*23b60*/  SYNCS.ARRIVE.TRANS64.RED.A1T0 RZ, [R0+URZ], RZ ;  /* 0x000000ff00ff79a7 */ /* 0x0021e2000810043f */
[----:B------:R-:W-:Y:S02]  /*23b70*/  LEA.HI.X R3, R10, UR5, R3, 0x1, P0 ;  /* 0x000000050a037c11 */ /* 0x000fe400080f0c03 */
[----:B------:R-:W-:Y:S02]  /*23b80*/  SHF.R.S32.HI R72, RZ, 0x1f, R9 ;  /* 0x0000001fff487819 */ /* 0x000fe40000011409 */
[----:B------:R-:W-:-:S02]  /*23b90*/  SHF.R.S32.HI R20, RZ, 0x1f, R37 ;  /* 0x0000001fff147819 */ /* 0x000fc40000011425 */
[----:B------:R-:W-:Y:S01]  /*23ba0*/  SHF.R.S32.HI R36, RZ, 0x1f, R39 ;  /* 0x0000001fff247819 */ /* 0x000fe20000011427 */
[----:B0-----:R-:W-:Y:S06]  /*23bb0*/  BRA.DIV UR4, `(.L_x_3638) ;  /* 0x000000ea040c7947 */ /* 0x001fec000b800000 */
[----:B------:R0:W1:Y:S04]  /*23bc0*/  SHFL.IDX PT, R0, R3, RZ, 0x181f ;  /* 0x00181fff03007589 */ /* 0x00006800000e0000 */
[----:B------:R0:W2:Y:S02]  /*23bd0*/  SHFL.IDX PT, R14, R2, RZ, 0x181f ;  /* 0x00181fff020e7589 */ /* 0x0000a400000e0000 */
.L_x_3927:
[----:B------:R-:W-:Y:S01]  /*23be0*/  IMAD R21, R139, 0x80, R8 ;  /* 0x000000808b157824 */ /* 0x000fe200078e0208 */
[----:B------:R-:W-:Y:S04]  /*23bf0*/  BSSY B1, `(.L_x_3639) ;  /* 0x0000010000017945 */ /* 0x000fe80003800000 */
[----:B------:R-:W-:-:S13]  /*23c00*/  ISETP.GE.AND P0, PT, R21, R38, PT ;  /* 0x000000261500720c */ /* 0x000fda0003f06270 */
[----:B------:R-:W-:Y:S05]  /*23c10*/  @P0 BRA `(.L_x_3640) ;  /* 0x0000000000340947 */ /* 0x000fea0003800000 */
[----:B------:R-:W-:Y:S02]  /*23c20*/  ULDC UR4, c[0x0][0xac8] ;  /* 0x0002b20000047ab9 */ /* 0x000fe40000000800 */
[----:B------:R-:W-:Y:S02]  /*23c30*/  ISETP.GE.AND P0, PT, R9, UR4, PT ;  /* 0x0000000409007c0c */ /* 0x000fe4000bf06270 */
[----:B------:R-:W-:Y:S02]  /*23c40*/  ISETP.GE.AND P1, PT, R37, UR4, PT ;  /* 0x0000000425007c0c */ /* 0x000fe4000bf26270 */
[----:B------:R-:W-:-:S09]  /*23c50*/  ISETP.GE.AND P2, PT, R39, UR4, PT ;  /* 0x0000000427007c0c */ /* 0x000fd2000bf46270 */
[-C--:B--2---:R-:W-:Y:S02]  /*23c60*/  @!P0 LEA R10, P3, R9, R14.reuse, 0x1 ;  /* 0x0000000e090a8211 */ /* 0x084fe400078608ff */
[-C--:B------:R-:W-:Y:S02]  /*23c70*/  @!P1 LEA R12, P4, R37, R14.reuse, 0x1 ;  /* 0x0000000e250c9211 */ /* 0x080fe400078808ff */
[----:B------:R-:W-:Y:S02]  /*23c80*/  @!P2 LEA R14, P5, R39, R14, 0x1 ;  /* 0x0000000e270ea211 */ /* 0x000fe400078a08ff */
[-C--:B-1----:R-:W-:Y:S02]  /*23c90*/  @!P0 LEA.HI.X R11, R9, R0.reuse, R72, 0x1, P3 ;  /* 0x00000000090b8211 */ /* 0x082fe400018f0c48 */
[-C--:B------:R-:W-:Y:S02]  /*23ca0*/  @!P1 LEA.HI.X R13, R37, R0.reuse, R20, 0x1, P4 ;  /* 0x00000000250d9211 */ /* 0x080fe400020f0c14 */
[----:B------:R-:W-:Y:S01]  /*23cb0*/  @!P2 LEA.HI.X R15, R39, R0, R36, 0x1, P5 ;  /* 0x00000000270fa211 */ /* 0x000fe200028f0c24 */
[----:B-----5:R3:W-:Y:S04]  /*23cc0*/  @!P0 ST.E.128 desc[UR54][R10.64], R4 ;  /* 0x000000040a008985 */ /* 0x0207e8000c101d36 */
[----:B------:R3:W-:Y:S04]  /*23cd0*/  @!P1 ST.E.128 desc[UR54][R12.64], R40 ;  /* 0x000000280c009985 */ /* 0x0007e8000c101d36 */
[----:B------:R3:W-:Y:S02]  /*23ce0*/  @!P2 ST.E.128 desc[UR54][R14.64], R56 ;  /* 0x000000380e00a985 */ /* 0x0007e4000c101d36 */
.L_x_3640:
[----:B------:R-:W-:Y:S05]  /*23cf0*/  BSYNC B1 ;  /* 0x0000000000017941 */ /* 0x000fea0003800000 */
.L_x_3639:
[----:B------:R-:W-:-:S03]  /*23d00*/  UMOV UR4, 0xffffffff ;  /* 0xffffffff00047882 */ /* 0x000fc60000000000 */
[----:B------:R-:W-:Y:S05]  /*23d10*/  BRA.DIV UR4, `(.L_x_3641) ;  /* 0x000000e604e87947 */ /* 0x000fea000b800000 */
[----:B-1----:R1:W4:Y:S04]  /*23d20*/  SHFL.IDX PT, R0, R3, 0x1, 0x181f ;  /* 0x00381f0003007f89 */ /* 0x00232800000e0000 */
[----:B--23--:R1:W2:Y:S02]  /*23d30*/  SHFL.IDX PT, R14, R2, 0x1, 0x181f ;  /* 0x00381f00020e7f89 */ /* 0x00c2a400000e0000 */
.L_x_3931:
[----:B-----5:R-:W-:Y:S01]  /*23d40*/  IADD3 R5, R21, 0x20, RZ ;  /* 0x0000002015057810 */ /* 0x020fe20007ffe0ff */
[----:B------:R-:W-:Y:S03]  /*23d50*/  BSSY B1, `(.L_x_3642) ;  /* 0x0000010000017945 */ /* 0x000fe60003800000 */
        /* <DEDUP_REMOVED lines=15> */
.L_x_3643:
[----:B------:R-:W-:Y:S05]  /*23e50*/  BSYNC B1 ;  /* 0x0000000000017941 */ /* 0x000fea0003800000 */
.L_x_3642:
[----:B------:R-:W-:-:S03]  /*23e60*/  UMOV UR4, 0xffffffff ;  /* 0xffffffff00047882 */ /* 0x000fc60000000000 */
[----:B------:R-:W-:Y:S05]  /*23e70*/  BRA.DIV UR4, `(.L_x_3644) ;  /* 0x000000e604d87947 */ /* 0x000fea000b800000 */
[----:B----4-:R4:W0:Y:S04]  /*23e80*/  SHFL.IDX PT, R0, R3, 0x2, 0x181f ;  /* 0x00581f0003007f89 */ /* 0x01082800000e0000 */
[----:B--23--:R4:W2:Y:S02]  /*23e90*/  SHFL.IDX PT, R14, R2, 0x2, 0x181f ;  /* 0x00581f00020e7f89 */ /* 0x00c8a400000e0000 */
.L_x_3935:
[----:B------:R-:W-:Y:S01]  /*23ea0*/  VIADD R5, R21, 0x40 ;  /* 0x0000004015057836 */ /* 0x000fe20000000000 */
        /* <DEDUP_REMOVED lines=16> */
.L_x_3646:
[----:B------:R-:W-:Y:S05]  /*23fb0*/  BSYNC B1 ;  /* 0x0000000000017941 */ /* 0x000fea0003800000 */
.L_x_3645:
[----:B------:R-:W-:-:S03]  /*23fc0*/  UMOV UR4, 0xffffffff ;  /* 0xffffffff00047882 */ /* 0x000fc60000000000 */
[----:B------:R-:W-:Y:S05]  /*23fd0*/  BRA.DIV UR4, `(.L_x_3647) ;  /* 0x000000e604c87947 */ /* 0x000fea000b800000 */
[----:B0-----:R0:W0:Y:S04]  /*23fe0*/  SHFL.IDX PT, R0, R3, 0x3, 0x181f ;  /* 0x00781f0003007f89 */ /* 0x00102800000e0000 */
[----:B--23--:R2:W3:Y:S02]  /*23ff0*/  SHFL.IDX PT, R14, R2, 0x3, 0x181f ;  /* 0x00781f00020e7f89 */ /* 0x00c4e400000e0000 */
.L_x_3939:
[----:B01--4-:R-:W-:-:S05]  /*24000*/  VIADD R3, R21, 0x60 ;  /* 0x0000006015037836 */ /* 0x013fca0000000000 */
[----:B------:R-:W-:-:S13]  /*24010*/  ISETP.GE.AND P0, PT, R3, R38, PT ;  /* 0x000000260300720c */ /* 0x000fda0003f06270 */
[----:B------:R-:W-:Y:S05]  /*24020*/  @P0 BRA `(.L_x_3648) ;  /* 0x0000002800c00947 */ /* 0x000fea0003800000 */
[----:B------:R-:W-:Y:S02]  /*24030*/  ULDC UR4, c[0x0][0xac8] ;  /* 0x0002b20000047ab9 */ /* 0x000fe40000000800 */
[----:B------:R-:W-:Y:S02]  /*24040*/  ISETP.GE.AND P2, PT, R9, UR4, PT ;  /* 0x0000000409007c0c */ /* 0x000fe4000bf46270 */
[----:B------:R-:W-:-:S11]  /*24050*/  ISETP.GE.AND P3, PT, R37, UR4, PT ;  /* 0x0000000425007c0c */ /* 0x000fd6000bf66270 */
[-C--:B--23--:R-:W-:Y:S02]  /*24060*/  @!P2 LEA R2, P0, R9, R14.reuse, 0x1 ;  /* 0x0000000e0902a211 */ /* 0x08cfe400078008ff */
[----:B------:R-:W-:Y:S02]  /*24070*/  @!P3 LEA R4, P1, R37, R14, 0x1 ;  /* 0x0000000e2504b211 */ /* 0x000fe400078208ff */
[-C--:B------:R-:W-:Y:S02]  /*24080*/  @!P2 LEA.HI.X R3, R9, R0.reuse, R72, 0x1, P0 ;  /* 0x000000000903a211 */ /* 0x080fe400000f0c48 */
[----:B------:R-:W-:Y:S02]  /*24090*/  @!P3 LEA.HI.X R5, R37, R0, R20, 0x1, P1 ;  /* 0x000000002505b211 */ /* 0x000fe400008f0c14 */
[----:B------:R-:W-:Y:S01]  /*240a0*/  ISETP.GE.AND P0, PT, R39, UR4, PT ;  /* 0x0000000427007c0c */ /* 0x000fe2000bf06270 */
[----:B------:R4:W-:Y:S04]  /*240b0*/  @!P2 ST.E.128 desc[UR54][R2.64], R32 ;  /* 0x000000200200a985 */ /* 0x0009e8000c101d36 */
[----:B------:R4:W-:Y:S08]  /*240c0*/  @!P3 ST.E.128 desc[UR54][R4.64], R52 ;  /* 0x000000340400b985 */ /* 0x0009f0000c101d36 */
[----:B------:R-:W-:Y:S05]  /*240d0*/  @P0 BRA `(.L_x_3648) ;  /* 0x0000002800940947 */ /* 0x000fea0003800000 */
[----:B------:R-:W-:-:S04]  /*240e0*/  LEA R14, P0, R39, R14, 0x1 ;  /* 0x0000000e270e7211 */ /* 0x000fc800078008ff */
[----:B------:R-:W-:-:S05]  /*240f0*/  LEA.HI.X R15, R39, R0, R36, 0x1, P0 ;  /* 0x00000000270f7211 */ /* 0x000fca00000f0c24 */
[----:B------:R0:W-:Y:S01]  /*24100*/  ST.E.128 desc[UR54][R14.64], R68 ;  /* 0x000000440e007985 */ /* 0x0001e2000c101d36 */
[----:B------:R-:W-:Y:S05]  /*24110*/  BRA `(.L_x_3648) ;  /* 0x0000002800847947 */ /* 0x000fea0003800000 */
.L_x_3637:
[----:B------:R-:W-:Y:S01]  /*24120*/  ULDC.64 UR4, c[0x0][0xb08] ;  /* 0x0002c20000047ab9 */ /* 0x000fe20000000a00 */
[----:B------:R-:W1:Y:S01]  /*24130*/  @P1 LDC R41, c[0x0][0xbec] ;  /* 0x0002fb00ff291b82 */ /* 0x000e620000000800 */
[----:B------:R-:W-:Y:S01]  /*24140*/  IMAD R136, R136, UR4, RZ ;  /* 0x0000000488887c24 */ /* 0x000fe2000f8e02ff */
[----:B0-----:R-:W-:Y:S01]  /*24150*/  SHF.R.S32.HI R14, RZ, 0x1f, R237 ;  /* 0x0000001fff0e7819 */ /* 0x001fe200000114ed */
[----:B------:R-:W-:-:S04]  /*24160*/  IMAD.WIDE.U32 R12, R11, UR4, RZ ;  /* 0x000000040b0c7c25 */ /* 0x000fc8000f8e00ff */
[----:B------:R-:W-:Y:S01]  /*24170*/  IMAD R11, R11, UR5, R136 ;  /* 0x000000050b0b7c24 */ /* 0x000fe2000f8e0288 */
[----:B------:R-:W0:Y:S01]  /*24180*/  @P1 LDC R36, c[0x0][0xbf0] ;  /* 0x0002fc00ff241b82 */ /* 0x000e220000000800 */
[----:B------:R-:W-:Y:S02]  /*24190*/  ULDC.64 UR4, c[0x0][0xb38] ;  /* 0x0002ce0000047ab9 */ /* 0x000fe40000000a00 */
[----:B------:R-:W-:Y:S02]  /*241a0*/  IMAD.IADD R13, R13, 0x1, R11 ;  /* 0x000000010d0d7824 */ /* 0x000fe400078e020b */
[----:B------:R-:W-:Y:S02]  /*241b0*/  IMAD.MOV.U32 R11, RZ, RZ, R42 ;  /* 0x000000ffff0b7224 */ /* 0x000fe400078e002a */
[----:B------:R-:W-:-:S04]  /*241c0*/  IMAD.WIDE.U32 R12, R235, UR4, R12 ;  /* 0x00000004eb0c7c25 */ /* 0x000fc8000f8e000c */
[----:B------:R-:W-:Y:S01]  /*241d0*/  IMAD R13, R235, UR5, R13 ;  /* 0x00000005eb0d7c24 */ /* 0x000fe2000f8e020d */
[----:B------:R-:W-:Y:S02]  /*241e0*/  ULDC.64 UR4, c[0x0][0xb40] ;  /* 0x0002d00000047ab9 */ /* 0x000fe40000000a00 */
[----:B------:R-:W-:Y:S02]  /*241f0*/  IMAD R14, R14, UR4, RZ ;  /* 0x000000040e0e7c24 */ /* 0x000fe4000f8e02ff */
[----:B------:R-:W-:-:S04]  /*24200*/  IMAD.WIDE.U32 R12, R237, UR4, R12 ;  /* 0x00000004ed0c7c25 */ /* 0x000fc8000f8e000c */
[----:B------:R-:W-:Y:S01]  /*24210*/  IMAD R15, R237, UR5, R14 ;  /* 0x00000005ed0f7c24 */ /* 0x000fe2000f8e020e */
[----:B------:R-:W-:Y:S01]  /*24220*/  ULDC.64 UR4, c[0x0][0xb48] ;  /* 0x0002d20000047ab9 */ /* 0x000fe20000000a00 */
[----:B-1----:R-:W-:-:S04]  /*24230*/  @P1 IMAD.HI.U32 R41, R42, R41, RZ ;  /* 0x000000292a291227 */ /* 0x002fc800078e00ff */
[----:B------:R-:W-:Y:S01]  /*24240*/  IMAD.IADD R13, R13, 0x1, R15 ;  /* 0x000000010d0d7824 */ /* 0x000fe200078e020f */
[----:B0-----:R-:W-:Y:S02]  /*24250*/  @P1 SHF.R.U32.HI R11, RZ, R36, R41 ;  /* 0x00000024ff0b1219 */ /* 0x001fe40000011629 */
[----:B------:R-:W-:Y:S01]  /*24260*/  IADD3 R36, R16, 0x33420, RZ ;  /* 0x0003342010247810 */ /* 0x000fe20007ffe0ff */
[C---:B------:R-:W-:Y:S01]  /*24270*/  IMAD.WIDE.U32 R12, R138.reuse, UR4, R12 ;  /* 0x000000048a0c7c25 */ /* 0x040fe2000f8e000c */
[--C-:B------:R-:W-:Y:S02]  /*24280*/  SHF.R.S32.HI R14, RZ, 0x1f, R11.reuse ;  /* 0x0000001fff0e7819 */ /* 0x100fe4000001140b */
[----:B------:R-:W-:Y:S01]  /*24290*/  PRMT R36, RZ, 0x654, R36 ;  /* 0x00000654ff247816 */ /* 0x000fe20000000024 */
[----:B------:R-:W-:Y:S02]  /*242a0*/  IMAD.MOV R15, RZ, RZ, -R11 ;  /* 0x000000ffff0f7224 */ /* 0x000fe400078e0a0b */
[----:B------:R-:W-:Y:S01]  /*242b0*/  IMAD R13, R138, UR5, R13 ;  /* 0x000000058a0d7c24 */ /* 0x000fe2000f8e020d */
[----:B------:R-:W-:Y:S01]  /*242c0*/  ULDC.64 UR4, c[0x0][0xb30] ;  /* 0x0002cc0000047ab9 */ /* 0x000fe20000000a00 */
[----:B------:R-:W-:Y:S01]  /*242d0*/  IMAD R137, R137, R15, R42 ;  /* 0x0000000f89897224 */ /* 0x000fe200078e022a */
[----:B------:R0:W-:Y:S01]  /*242e0*/  SYNCS.ARRIVE.TRANS64.RED.A1T0 RZ, [R36+URZ], RZ ;  /* 0x000000ff24ff79a7 */ /* 0x0001e2000810043f */
[----:B------:R-:W-:-:S02]  /*242f0*/  IMAD R14, R14, UR4, RZ ;  /* 0x000000040e0e7c24 */ /* 0x000fc4000f8e02ff */
        /* <DEDUP_REMOVED lines=16> */
.L_x_3942:
[----:B------:R-:W-:Y:S01]  /*24400*/  ISETP.GE.AND P0, PT, R37, R38, PT ;  /* 0x000000262500720c */ /* 0x000fe20003f06270 */
[----:B------:R-:W-:-:S12]  /*24410*/  BSSY B1, `(.L_x_3650) ;  /* 0x00000c3000017945 */ /* 0x000fd80003800000 */
[----:B------:R-:W-:Y:S05]  /*24420*/  @P0 BRA `(.L_x_3651) ;  /* 0x0000000c00040947 */ /* 0x000fea0003800000 */
[----:B------:R-:W3:Y:S01]  /*24430*/  LDL R44, [R1] ;  /* 0x00000000012c7983 */ /* 0x000ee20000100800 */
[----:B------:R-:W-:-:S03]  /*24440*/  ULDC UR4, c[0x0][0xac8] ;  /* 0x0002b20000047ab9 */ /* 0x000fc60000000800 */
[----:B------:R-:W4:Y:S04]  /*24450*/  LDL R45, [R1+0x74] ;  /* 0x00007400012d7983 */ /* 0x000f280000100800 */
[----:B------:R-:W5:Y:S04]  /*24460*/  LDL R59, [R1+0x70] ;  /* 0x00007000013b7983 */ /* 0x000f680000100800 */
[----:B------:R-:W2:Y:S04]  /*24470*/  LDL R61, [R1+0xc4] ;  /* 0x0000c400013d7983 */ /* 0x000ea80000100800 */
        /* <DEDUP_REMOVED lines=10> */
[----:B------:R-:W2:Y:S01]  /*24520*/  LDL R51, [R1+0xb4] ;  /* 0x0000b40001337983 */ /* 0x000ea20000100800 */
[----:B---3--:R-:W-:-:S02]  /*24530*/  ISETP.GE.AND P1, PT, R44, UR4, PT ;  /* 0x000000042c007c0c */ /* 0x008fc4000bf26270 */
[----:B----4-:R-:W-:Y:S02]  /*24540*/  ISETP.GE.AND P0, PT, R45, UR4, PT ;  /* 0x000000042d007c0c */ /* 0x010fe4000bf06270 */
[----:B-----5:R-:W-:-:S09]  /*24550*/  ISETP.GE.AND P2, PT, R59, UR4, PT ;  /* 0x000000043b007c0c */ /* 0x020fd2000bf46270 */
[----:B--2---:R-:W-:Y:S02]  /*24560*/  @!P1 IMAD.MOV.U32 R12, RZ, RZ, R43 ;  /* 0x000000ffff0c9224 */ /* 0x004fe400078e002b */
[----:B-1----:R-:W-:Y:S02]  /*24570*/  @!P1 IMAD.MOV.U32 R13, RZ, RZ, R41 ;  /* 0x000000ffff0d9224 */ /* 0x002fe400078e0029 */
[----:B------:R-:W-:Y:S02]  /*24580*/  @!P1 IMAD.MOV.U32 R14, RZ, RZ, R3 ;  /* 0x000000ffff0e9224 */ /* 0x000fe400078e0003 */
[----:B------:R-:W-:Y:S01]  /*24590*/  @!P1 IMAD.WIDE R12, R44, 0x4, R12 ;  /* 0x000000042c0c9825 */ /* 0x000fe200078e020c */
[----:B------:R-:W-:-:S03]  /*245a0*/  @!P0 LEA R36, P4, R45, R43, 0x2 ;  /* 0x0000002b2d248211 */ /* 0x000fc600078810ff */
[----:B------:R-:W-:Y:S01]  /*245b0*/  @!P1 IMAD.MOV.U32 R15, RZ, RZ, R0 ;  /* 0x000000ffff0f9224 */ /* 0x000fe200078e0000 */
[----:B------:R-:W-:Y:S01]  /*245c0*/  @!P0 MOV R3, R2 ;  /* 0x0000000200038202 */ /* 0x000fe20000000f00 */
[----:B------:R-:W-:Y:S01]  /*245d0*/  @!P0 IMAD.MOV.U32 R2, RZ, RZ, R4 ;  /* 0x000000ffff028224 */ /* 0x000fe200078e0004 */
[----:B------:R-:W-:Y:S01]  /*245e0*/  @!P0 LEA.HI.X R37, R45, R41, R61, 0x2, P4 ;  /* 0x000000292d258211 */ /* 0x000fe200020f143d */
[----:B------:R-:W2:Y:S04]  /*245f0*/  LDL R0, [R1+0xa8] ;  /* 0x0000a80001007983 */ /* 0x000ea80000100800 */
[----:B------:R1:W-:Y:S01]  /*24600*/  @!P1 ST.E.64 desc[UR54][R12.64], R14 ;  /* 0x0000000e0c009985 */ /* 0x0003e2000c101b36 */
[----:B------:R-:W-:-:S03]  /*24610*/  ISETP.GE.AND P1, PT, R11, UR4, PT ;  /* 0x000000040b007c0c */ /* 0x000fc6000bf26270 */
[----:B------:R-:W3:Y:S01]  /*24620*/  LDL R45, [R1+0x54] ;  /* 0x00005400012d7983 */ /* 0x000ee20000100800 */
[----:B------:R-:W-:-:S03]  /*24630*/  ISETP.GE.AND P3, PT, R57, UR4, PT ;  /* 0x0000000439007c0c */ /* 0x000fc6000bf66270 */
[----:B------:R4:W-:Y:S01]  /*24640*/  @!P0 ST.E.64 desc[UR54][R36.64], R2 ;  /* 0x0000000224008985 */ /* 0x0009e2000c101b36 */
[----:B-1----:R-:W-:-:S03]  /*24650*/  @!P2 LEA R12, P5, R59, R43, 0x2 ;  /* 0x0000002b3b0ca211 */ /* 0x002fc600078a10ff */
[----:B------:R-:W5:Y:S01]  /*24660*/  LDL R14, [R1+0xac] ;  /* 0x0000ac00010e7983 */ /* 0x000f620000100800 */
[----:B------:R-:W-:-:S03]  /*24670*/  @!P2 LEA.HI.X R13, R59, R41, R60, 0x2, P5 ;  /* 0x000000293b0da211 */ /* 0x000fc600028f143c */
[----:B------:R-:W5:Y:S01]  /*24680*/  LDL R15, [R1+0x50] ;  /* 0x00005000010f7983 */ /* 0x000f620000100800 */
[----:B----4-:R-:W-:-:S03]  /*24690*/  @!P2 IMAD.MOV.U32 R2, RZ, RZ, R7 ;  /* 0x000000ffff02a224 */ /* 0x010fc600078e0007 */
[----:B------:R-:W4:Y:S01]  /*246a0*/  LDL R36, [R1+0xa0] ;  /* 0x0000a00001247983 */ /* 0x000f220000100800 */
[----:B------:R-:W-:Y:S01]  /*246b0*/  @!P2 IMAD.MOV.U32 R3, RZ, RZ, R5 ;  /* 0x000000ffff03a224 */ /* 0x000fe200078e0005 */
[----:B------:R-:W-:Y:S02]  /*246c0*/  @!P3 LEA R4, P4, R57, R43, 0x2 ;  /* 0x0000002b3904b211 */ /* 0x000fe400078810ff */
[----:B------:R-:W4:Y:S04]  /*246d0*/  LDL R37, [R1+0x3c] ;  /* 0x00003c0001257983 */ /* 0x000f280000100800 */
[----:B------:R1:W-:Y:S01]  /*246e0*/  @!P2 ST.E.64 desc[UR54][R12.64], R2 ;  /* 0x000000020c00a985 */ /* 0x0003e2000c101b36 */
[----:B------:R-:W-:Y:S02]  /*246f0*/  @!P3 IMAD.MOV.U32 R7, RZ, RZ, R6 ;  /* 0x000000ffff07b224 */ /* 0x000fe400078e0006 */
[----:B------:R-:W-:-:S02]  /*24700*/  @!P3 IMAD.MOV.U32 R6, RZ, RZ, R8 ;  /* 0x000000ffff06b224 */ /* 0x000fc400078e0008 */
[----:B------:R-:W4:Y:S04]  /*24710*/  LDL R8, [R1+0xa4] ;  /* 0x0000a40001087983 */ /* 0x000f280000100800 */
[----:B-1----:R-:W4:Y:S01]  /*24720*/  LDL R12, [R1+0x4c] ;  /* 0x00004c00010c7983 */ /* 0x002f220000100800 */
[----:B------:R-:W-:Y:S02]  /*24730*/  @!P1 LEA R2, P5, R11, R43, 0x2 ;  /* 0x0000002b0b029211 */ /* 0x000fe400078a10ff */
[-C--:B------:R-:W-:Y:S01]  /*24740*/  @!P3 LEA.HI.X R5, R57, R41.reuse, R58, 0x2, P4 ;  /* 0x000000293905b211 */ /* 0x080fe200020f143a */
[----:B------:R-:W4:Y:S01]  /*24750*/  LDL R13, [R1+0x9c] ;  /* 0x00009c00010d7983 */ /* 0x000f220000100800 */
[----:B------:R-:W-:-:S03]  /*24760*/  @!P1 LEA.HI.X R3, R11, R41, R56, 0x2, P5 ;  /* 0x000000290b039211 */ /* 0x000fc600028f1438 */
[----:B------:R-:W4:Y:S04]  /*24770*/  LDL R11, [R1+0x48] ;  /* 0x00004800010b7983 */ /* 0x000f280000100800 */
[----:B------:R1:W-:Y:S02]  /*24780*/  @!P3 ST.E.64 desc[UR54][R4.64], R6 ;  /* 0x000000060400b985 */ /* 0x0003e4000c101b36 */
[----:B-1----:R-:W-:Y:S02]  /*24790*/  @!P1 MOV R5, R9 ;  /* 0x0000000900059202 */ /* 0x002fe40000000f00 */
[----:B------:R-:W4:Y:S01]  /*247a0*/  LDL R9, [R1+0x98] ;  /* 0x0000980001097983 */ /* 0x000f220000100800 */
[----:B------:R-:W-:Y:S01]  /*247b0*/  ISETP.GE.AND P2, PT, R46, UR4, PT ;  /* 0x000000042e007c0c */ /* 0x000fe2000bf46270 */
[----:B------:R-:W-:Y:S01]  /*247c0*/  @!P1 IMAD.MOV.U32 R4, RZ, RZ, R85 ;  /* 0x000000ffff049224 */ /* 0x000fe200078e0055 */
[----:B------:R-:W-:-:S04]  /*247d0*/  ISETP.GE.AND P0, PT, R50, UR4, PT ;  /* 0x0000000432007c0c */ /* 0x000fc8000bf06270 */
[----:B------:R1:W-:Y:S01]  /*247e0*/  @!P1 ST.E.64 desc[UR54][R2.64], R4 ;  /* 0x0000000402009985 */ /* 0x0003e2000c101b36 */
[----:B------:R-:W-:Y:S02]  /*247f0*/  ISETP.GE.AND P3, PT, R49, UR4, PT ;  /* 0x0000000431007c0c */ /* 0x000fe4000bf66270 */
[----:B------:R-:W-:-:S04]  /*24800*/  ISETP.GE.AND P1, PT, R47, UR4, PT ;  /* 0x000000042f007c0c */ /* 0x000fc8000bf26270 */
[-C--:B-1----:R-:W-:Y:S02]  /*24810*/  @!P2 LEA R2, P5, R46, R43.reuse, 0x2 ;  /* 0x0000002b2e02a211 */ /* 0x082fe400078a10ff */
[----:B------:R-:W-:Y:S02]  /*24820*/  @!P0 LEA R6, P4, R50, R43, 0x2 ;  /* 0x0000002b32068211 */ /* 0x000fe400078810ff */
[-C--:B------:R-:W-:Y:S02]  /*24830*/  @!P2 LEA.HI.X R3, R46, R41.reuse, R48, 0x2, P5 ;  /* 0x000000292e03a211 */ /* 0x080fe400028f1430 */
[----:B------:R-:W4:Y:S01]  /*24840*/  LDL R48, [R1+0x44] ;  /* 0x0000440001307983 */ /* 0x000f220000100800 */
[----:B------:R-:W-:Y:S01]  /*24850*/  @!P0 IMAD.MOV.U32 R85, RZ, RZ, R84 ;  /* 0x000000ffff558224 */ /* 0x000fe200078e0054 */
[----:B------:R-:W-:Y:S01]  /*24860*/  @!P0 LEA.HI.X R7, R50, R41, R51, 0x2, P4 ;  /* 0x0000002932078211 */ /* 0x000fe200020f1433 */
[----:B------:R-:W-:Y:S01]  /*24870*/  @!P0 IMAD.MOV.U32 R84, RZ, RZ, R86 ;  /* 0x000000ffff548224 */ /* 0x000fe200078e0056 */
[----:B------:R-:W4:Y:S01]  /*24880*/  LDL R46, [R1+0x40] ;  /* 0x00004000012e7983 */ /* 0x000f220000100800 */
[----:B------:R-:W-:-:S02]  /*24890*/  @!P2 IMAD.MOV.U32 R4, RZ, RZ, R89 ;  /* 0x000000ffff04a224 */ /* 0x000fc400078e0059 */
[----:B------:R-:W-:Y:S01]  /*248a0*/  @!P2 IMAD.MOV.U32 R5, RZ, RZ, R87 ;  /* 0x000000ffff05a224 */ /* 0x000fe200078e0057 */
[----:B------:R1:W-:Y:S01]  /*248b0*/  @!P0 ST.E.64 desc[UR54][R6.64], R84 ;  /* 0x0000005406008985 */ /* 0x0003e2000c101b36 */
[----:B------:R-:W-:Y:S02]  /*248c0*/  @!P3 IMAD.MOV.U32 R89, RZ, RZ, R88 ;  /* 0x000000ffff59b224 */ /* 0x000fe400078e0058 */
[----:B------:R-:W-:Y:S01]  /*248d0*/  @!P3 IMAD.MOV.U32 R88, RZ, RZ, R96 ;  /* 0x000000ffff58b224 */ /* 0x000fe200078e0060 */
[----:B------:R0:W-:Y:S01]  /*248e0*/  @!P2 ST.E.64 desc[UR54][R2.64], R4 ;  /* 0x000000040200a985 */ /* 0x0001e2000c101b36 */
[-C--:B-1----:R-:W-:Y:S02]  /*248f0*/  @!P3 LEA R6, P4, R49, R43.reuse, 0x2 ;  /* 0x0000002b3106b211 */ /* 0x082fe400078810ff */
[----:B0-----:R-:W-:Y:S01]  /*24900*/  @!P1 LEA R2, P5, R47, R43, 0x2 ;  /* 0x0000002b2f029211 */ /* 0x001fe200078a10ff */
[----:B------:R-:W-:Y:S01]  /*24910*/  @!P1 IMAD.MOV.U32 R5, RZ, RZ, R97 ;  /* 0x000000ffff059224 */ /* 0x000fe200078e0061 */
[----:B------:R-:W-:-:S02]  /*24920*/  @!P1 MOV R4, R99 ;  /* 0x0000006300049202 */ /* 0x000fc40000000f00 */
[----:B---3--:R-:W-:Y:S02]  /*24930*/  ISETP.GE.AND P0, PT, R45, UR4, PT ;  /* 0x000000042d007c0c */ /* 0x008fe4000bf06270 */
[-C--:B--2---:R-:W-:Y:S02]  /*24940*/  @!P1 LEA.HI.X R3, R47, R41.reuse, R0, 0x2, P5 ;  /* 0x000000292f039211 */ /* 0x084fe400028f1400 */
[----:B------:R-:W2:Y:S04]  /*24950*/  LDL R47, [R1+0x90] ;  /* 0x00009000012f7983 */ /* 0x000ea80000100800 */
[----:B------:R-:W3:Y:S01]  /*24960*/  LDL R0, [R1+0x34] ;  /* 0x0000340001007983 */ /* 0x000ee20000100800 */
[----:B-----5:R-:W-:-:S03]  /*24970*/  @!P3 LEA.HI.X R7, R49, R41, R14, 0x2, P4 ;  /* 0x000000293107b211 */ /* 0x020fc600020f140e */
[----:B------:R-:W5:Y:S01]  /*24980*/  LDL R49, [R1+0x94] ;  /* 0x0000940001317983 */ /* 0x000f620000100800 */
[----:B------:R-:W-:-:S03]  /*24990*/  ISETP.GE.AND P2, PT, R15, UR4, PT ;  /* 0x000000040f007c0c */ /* 0x000fc6000bf46270 */
[----:B------:R-:W3:Y:S04]  /*249a0*/  LDL R14, [R1+0x38] ;  /* 0x00003800010e7983 */ /* 0x000ee80000100800 */
[----:B------:R0:W-:Y:S01]  /*249b0*/  @!P3 ST.E.64 desc[UR54][R6.64], R88 ;  /* 0x000000580600b985 */ /* 0x0001e2000c101b36 */
[----:B------:R-:W-:-:S03]  /*249c0*/  @!P0 IMAD.MOV.U32 R99, RZ, RZ, R98 ;  /* 0x000000ffff638224 */ /* 0x000fc600078e0062 */
[----:B------:R1:W-:Y:S01]  /*249d0*/  @!P1 ST.E.64 desc[UR54][R2.64], R4 ;  /* 0x0000000402009985 */ /* 0x0003e2000c101b36 */
[----:B------:R-:W-:Y:S01]  /*249e0*/  @!P0 IMAD.MOV.U32 R98, RZ, RZ, R100 ;  /* 0x000000ffff628224 */ /* 0x000fe200078e0064 */
[C---:B0-----:R-:W-:Y:S02]  /*249f0*/  @!P0 LEA R6, P4, R45.reuse, R43, 0x2 ;  /* 0x0000002b2d068211 */ /* 0x041fe400078810ff */
[----:B----4-:R-:W-:Y:S02]  /*24a00*/  ISETP.GE.AND P3, PT, R12, UR4, PT ;  /* 0x000000040c007c0c */ /* 0x010fe4000bf66270 */
[----:B------:R-:W-:Y:S02]  /*24a10*/  @!P0 LEA.HI.X R7, R45, R41, R8, 0x2, P4 ;  /* 0x000000292d078211 */ /* 0x000fe400020f1408 */
[----:B-1----:R-:W-:Y:S01]  /*24a20*/  @!P2 LEA R2, P5, R15, R43, 0x2 ;  /* 0x0000002b0f02a211 */ /* 0x002fe200078a10ff */
[----:B------:R-:W4:Y:S01]  /*24a30*/  LDL R8, [R1+0x30] ;  /* 0x0000300001087983 */ /* 0x000f220000100800 */
[----:B------:R-:W-:-:S03]  /*24a40*/  ISETP.GE.AND P1, PT, R11, UR4, PT ;  /* 0x000000040b007c0c */ /* 0x000fc6000bf26270 */
[----:B------:R-:W4:Y:S01]  /*24a50*/  LDL R45, [R1+0x8c] ;  /* 0x00008c00012d7983 */ /* 0x000f220000100800 */
[----:B------:R-:W-:Y:S01]  /*24a60*/  @!P2 LEA.HI.X R3, R15, R41, R36, 0x2, P5 ;  /* 0x000000290f03a211 */ /* 0x000fe200028f1424 */
[----:B------:R-:W-:Y:S02]  /*24a70*/  @!P2 IMAD.MOV.U32 R4, RZ, RZ, R103 ;  /* 0x000000ffff04a224 */ /* 0x000fe400078e0067 */
[----:B------:R-:W4:Y:S01]  /*24a80*/  LDL R36, [R1+0x88] ;  /* 0x0000880001247983 */ /* 0x000f220000100800 */
[----:B------:R-:W-:-:S03]  /*24a90*/  @!P2 IMAD.MOV.U32 R5, RZ, RZ, R101 ;  /* 0x000000ffff05a224 */ /* 0x000fc600078e0065 */
[----:B------:R0:W-:Y:S04]  /*24aa0*/  @!P0 ST.E.64 desc[UR54][R6.64], R98 ;  /* 0x0000006206008985 */ /* 0x0001e8000c101b36 */
[----:B------:R1:W-:Y:S04]  /*24ab0*/  @!P2 ST.E.64 desc[UR54][R2.64], R4 ;  /* 0x000000040200a985 */ /* 0x0003e8000c101b36 */
[----:B------:R-:W4:Y:S01]  /*24ac0*/  LDL R15, [R1+0x2c] ;  /* 0x00002c00010f7983 */ /* 0x000f220000100800 */
[----:B0-----:R-:W-:-:S04]  /*24ad0*/  @!P3 LEA R6, P0, R12, R43, 0x2 ;  /* 0x0000002b0c06b211 */ /* 0x001fc800078010ff */
[----:B------:R-:W-:Y:S02]  /*24ae0*/  @!P3 LEA.HI.X R7, R12, R41, R13, 0x2, P0 ;  /* 0x000000290c07b211 */ /* 0x000fe400000f140d */
[----:B------:R-:W4:Y:S01]  /*24af0*/  LDL R12, [R1+0x84] ;  /* 0x00008400010c7983 */ /* 0x000f220000100800 */
[----:B-1----:R-:W-:-:S03]  /*24b00*/  @!P1 LEA R2, P5, R11, R43, 0x2 ;  /* 0x0000002b0b029211 */ /* 0x002fc600078a10ff */
[----:B------:R-:W4:Y:S01]  /*24b10*/  LDL R13, [R1+0x1c] ;  /* 0x00001c00010d7983 */ /* 0x000f220000100800 */
[----:B------:R-:W-:-:S03]  /*24b20*/  @!P1 LEA.HI.X R3, R11, R41, R9, 0x2, P5 ;  /* 0x000000290b039211 */ /* 0x000fc600028f1409 */
[----:B------:R-:W4:Y:S01]  /*24b30*/  LDL R9, [R1+0x80] ;  /* 0x0000800001097983 */ /* 0x000f220000100800 */
[----:B------:R-:W-:Y:S01]  /*24b40*/  @!P3 IMAD.MOV.U32 R103, RZ, RZ, R102 ;  /* 0x000000ffff67b224 */ /* 0x000fe200078e0066 */
[----:B------:R-:W-:Y:S01]  /*24b50*/  @!P3 MOV R102, R104 ;  /* 0x000000680066b202 */ /* 0x000fe20000000f00 */
[----:B------:R-:W-:Y:S02]  /*24b60*/  @!P1 IMAD.MOV.U32 R11, RZ, RZ, R10 ;  /* 0x000000ffff0b9224 */ /* 0x000fe400078e000a */
[----:B------:R-:W-:Y:S02]  /*24b70*/  @!P1 IMAD.MOV.U32 R10, RZ, RZ, R21 ;  /* 0x000000ffff0a9224 */ /* 0x000fe400078e0015 */
[----:B------:R-:W-:Y:S04]  /*24b80*/  @!P3 ST.E.64 desc[UR54][R6.64], R102 ;  /* 0x000000660600b985 */ /* 0x000fe8000c101b36 */
[----:B------:R0:W-:Y:S04]  /*24b90*/  @!P1 ST.E.64 desc[UR54][R2.64], R10 ;  /* 0x0000000a02009985 */ /* 0x0001e8000c101b36 */
[----:B0-----:R-:W4:Y:S01]  /*24ba0*/  LDL R11, [R1+0x7c] ;  /* 0x00007c00010b7983 */ /* 0x001f220000100800 */
[----:B------:R-:W-:-:S02]  /*24bb0*/  ISETP.GE.AND P4, PT, R48, UR4, PT ;  /* 0x0000000430007c0c */ /* 0x000fc4000bf86270 */
[----:B------:R-:W-:Y:S02]  /*24bc0*/  ISETP.GE.AND P2, PT, R46, UR4, PT ;  /* 0x000000042e007c0c */ /* 0x000fe4000bf46270 */
[----:B------:R-:W-:-:S09]  /*24bd0*/  ISETP.GE.AND P0, PT, R37, UR4, PT ;  /* 0x0000000425007c0c */ /* 0x000fd2000bf06270 */
[-C--:B------:R-:W-:Y:S01]  /*24be0*/  @!P4 LEA R4, P5, R48, R43.reuse, 0x2 ;  /* 0x0000002b3004c211 */ /* 0x080fe200078a10ff */
[----:B------:R-:W-:Y:S01]  /*24bf0*/  @!P4 IMAD.MOV.U32 R21, RZ, RZ, R20 ;  /* 0x000000ffff15c224 */ /* 0x000fe200078e0014 */
[----:B------:R-:W-:Y:S01]  /*24c00*/  @!P2 LEA R2, P1, R46, R43, 0x2 ;  /* 0x0000002b2e02a211 */ /* 0x000fe200078210ff */
[----:B------:R-:W-:-:S03]  /*24c10*/  @!P4 IMAD.MOV.U32 R20, RZ, RZ, R24 ;  /* 0x000000ffff14c224 */ /* 0x000fc600078e0018 */
[-C--:B--2---:R-:W-:Y:S02]  /*24c20*/  @!P2 LEA.HI.X R3, R46, R41.reuse, R47, 0x2, P1 ;  /* 0x000000292e03a211 */ /* 0x084fe400008f142f */
[----:B-----5:R-:W-:Y:S02]  /*24c30*/  @!P4 LEA.HI.X R5, R48, R41, R49, 0x2, P5 ;  /* 0x000000293005c211 */ /* 0x020fe400028f1431 */
[----:B---3--:R-:W-:-:S03]  /*24c40*/  ISETP.GE.AND P3, PT, R14, UR4, PT ;  /* 0x000000040e007c0c */ /* 0x008fc6000bf66270 */
[----:B------:R0:W-:Y:S01]  /*24c50*/  @!P4 ST.E.64 desc[UR54][R4.64], R20 ;  /* 0x000000140400c985 */ /* 0x0001e2000c101b36 */
[----:B------:R-:W-:Y:S02]  /*24c60*/  ISETP.GE.AND P1, PT, R0, UR4, PT ;  /* 0x0000000400007c0c */ /* 0x000fe4000bf26270 */
[----:B------:R-:W-:Y:S01]  /*24c70*/  @!P0 LEA R6, P4, R37, R43, 0x2 ;  /* 0x0000002b25068211 */ /* 0x000fe200078810ff */
[----:B0-----:R-:W-:Y:S02]  /*24c80*/  @!P2 IMAD.MOV.U32 R4, RZ, RZ, R27 ;  /* 0x000000ffff04a224 */ /* 0x001fe400078e001b */
[----:B------:R-:W-:Y:S01]  /*24c90*/  @!P2 IMAD.MOV.U32 R5, RZ, RZ, R25 ;  /* 0x000000ffff05a224 */ /* 0x000fe200078e0019 */
[----:B------:R-:W-:Y:S01]  /*24ca0*/  @!P0 MOV R27, R26 ;  /* 0x0000001a001b8202 */ /* 0x000fe20000000f00 */
[----:B------:R-:W-:-:S03]  /*24cb0*/  @!P0 IMAD.MOV.U32 R26, RZ, RZ, R28 ;  /* 0x000000ffff1a8224 */ /* 0x000fc600078e001c */
[----:B------:R0:W-:Y:S01]  /*24cc0*/  @!P2 ST.E.64 desc[UR54][R2.64], R4 ;  /* 0x000000040200a985 */ /* 0x0001e2000c101b36 */
[----:B----4-:R-:W-:Y:S02]  /*24cd0*/  ISETP.GE.AND P2, PT, R8, UR4, PT ;  /* 0x0000000408007c0c */ /* 0x010fe4000bf46270 */
[----:B------:R-:W-:Y:S02]  /*24ce0*/  @!P0 LEA.HI.X R7, R37, R41, R45, 0x2, P4 ;  /* 0x0000002925078211 */ /* 0x000fe400020f142d */
[C---:B0-----:R-:W-:Y:S01]  /*24cf0*/  @!P3 LEA R2, P5, R14.reuse, R43, 0x2 ;  /* 0x0000002b0e02b211 */ /* 0x041fe200078a10ff */
[----:B------:R-:W-:Y:S02]  /*24d00*/  @!P3 IMAD.MOV.U32 R4, RZ, RZ, R106 ;  /* 0x000000ffff04b224 */ /* 0x000fe400078e006a */
[----:B------:R0:W-:Y:S01]  /*24d10*/  @!P0 ST.E.64 desc[UR54][R6.64], R26 ;  /* 0x0000001a06008985 */ /* 0x0001e2000c101b36 */
[----:B------:R-:W-:Y:S01]  /*24d20*/  @!P3 IMAD.MOV.U32 R5, RZ, RZ, R29 ;  /* 0x000000ffff05b224 */ /* 0x000fe200078e001d */
[----:B------:R-:W-:-:S05]  /*24d30*/  @!P3 LEA.HI.X R3, R14, R41, R36, 0x2, P5 ;  /* 0x000000290e03b211 */ /* 0x000fca00028f1424 */
[----:B------:R1:W-:Y:S01]  /*24d40*/  @!P3 ST.E.64 desc[UR54][R2.64], R4 ;  /* 0x000000040200b985 */ /* 0x0003e2000c101b36 */
[C---:B0-----:R-:W-:Y:S02]  /*24d50*/  @!P1 LEA R6, P0, R0.reuse, R43, 0x2 ;  /* 0x0000002b00069211 */ /* 0x041fe400078010ff */
[----:B------:R-:W-:Y:S01]  /*24d60*/  ISETP.GE.AND P3, PT, R15, UR4, PT ;  /* 0x000000040f007c0c */ /* 0x000fe2000bf66270 */
[----:B-1----:R-:W-:Y:S01]  /*24d70*/  @!P1 IMAD.MOV.U32 R4, RZ, RZ, R107 ;  /* 0x000000ffff049224 */ /* 0x002fe200078e006b */
[----:B------:R-:W-:Y:S01]  /*24d80*/  @!P1 LEA.HI.X R7, R0, R41, R12, 0x2, P0 ;  /* 0x0000002900079211 */ /* 0x000fe200000f140c */
[----:B------:R-:W-:Y:S01]  /*24d90*/  @!P1 IMAD.MOV.U32 R5, RZ, RZ, R105 ;  /* 0x000000ffff059224 */ /* 0x000fe200078e0069 */
[----:B------:R-:W-:Y:S01]  /*24da0*/  @!P2 LEA R2, P4, R8, R43, 0x2 ;  /* 0x0000002b0802a211 */ /* 0x000fe200078810ff */
[----:B------:R-:W-:Y:S01]  /*24db0*/  VIADD R0, R44, 0xa8 ;  /* 0x000000a82c007836 */ /* 0x000fe20000000000 */
[----:B------:R-:W-:Y:S02]  /*24dc0*/  ISETP.GE.AND P0, PT, R13, UR4, PT ;  /* 0x000000040d007c0c */ /* 0x000fe4000bf06270 */
[----:B------:R0:W-:Y:S01]  /*24dd0*/  @!P1 ST.E.64 desc[UR54][R6.64], R4 ;  /* 0x0000000406009985 */ /* 0x0001e2000c101b36 */
[----:B------:R-:W-:-:S02]  /*24de0*/  @!P2 LEA.HI.X R3, R8, R41, R9, 0x2, P4 ;  /* 0x000000290803a211 */ /* 0x000fc400020f1409 */
[----:B------:R-:W-:Y:S02]  /*24df0*/  ISETP.GE.AND P1, PT, R0, UR4, PT ;  /* 0x0000000400007c0c */ /* 0x000fe4000bf26270 */
[----:B------:R-:W-:Y:S01]  /*24e00*/  IADD3 R12, R44, 0xb0, RZ ;  /* 0x000000b02c0c7810 */ /* 0x000fe20007ffe0ff */
[----:B0-----:R-:W-:Y:S02]  /*24e10*/  @!P2 IMAD.MOV.U32 R4, RZ, RZ, R110 ;  /* 0x000000ffff04a224 */ /* 0x001fe400078e006e */
[----:B------:R-:W-:Y:S01]  /*24e20*/  @!P2 IMAD.MOV.U32 R5, RZ, RZ, R108 ;  /* 0x000000ffff05a224 */ /* 0x000fe200078e006c */
[----:B------:R-:W-:-:S04]  /*24e30*/  @!P3 LEA R8, P5, R15, R43, 0x2 ;  /* 0x0000002b0f08b211 */ /* 0x000fc800078a10ff */
[----:B------:R0:W-:Y:S01]  /*24e40*/  @!P2 ST.E.64 desc[UR54][R2.64], R4 ;  /* 0x000000040200a985 */ /* 0x0001e2000c101b36 */
[----:B------:R-:W-:Y:S02]  /*24e50*/  ISETP.GE.AND P2, PT, R12, UR4, PT ;  /* 0x000000040c007c0c */ /* 0x000fe4000bf46270 */
[----:B------:R-:W-:Y:S02]  /*24e60*/  SHF.R.S32.HI R10, RZ, 0x1f, R13 ;  /* 0x0000001fff0a7819 */ /* 0x000fe4000001140d */
[----:B------:R-:W-:Y:S02]  /*24e70*/  @!P0 LEA R6, P4, R13, R43, 0x2 ;  /* 0x0000002b0d068211 */ /* 0x000fe400078810ff */
[-C--:B------:R-:W-:Y:S02]  /*24e80*/  @!P3 LEA.HI.X R9, R15, R41.reuse, R11, 0x2, P5 ;  /* 0x000000290f09b211 */ /* 0x080fe400028f140b */
[----:B------:R-:W-:Y:S02]  /*24e90*/  @!P0 LEA.HI.X R7, R13, R41, R10, 0x2, P4 ;  /* 0x000000290d078211 */ /* 0x000fe400020f140a */
[----:B------:R-:W-:-:S02]  /*24ea0*/  SHF.R.S32.HI R11, RZ, 0x1f, R0 ;  /* 0x0000001fff0b7819 */ /* 0x000fc40000011400 */
[----:B0-----:R-:W-:Y:S01]  /*24eb0*/  @!P1 LEA R4, P4, R0, R43, 0x2 ;  /* 0x0000002b00049211 */ /* 0x001fe200078810ff */
[----:B------:R-:W-:-:S03]  /*24ec0*/  VIADD R14, R44, 0xb8 ;  /* 0x000000b82c0e7836 */ /* 0x000fc60000000000 */
[----:B------:R-:W-:Y:S02]  /*24ed0*/  @!P1 LEA.HI.X R5, R0, R41, R11, 0x2, P4 ;  /* 0x0000002900059211 */ /* 0x000fe400020f140b */
[----:B------:R-:W-:Y:S02]  /*24ee0*/  SHF.R.S32.HI R0, RZ, 0x1f, R12 ;  /* 0x0000001fff007819 */ /* 0x000fe4000001140c */
[----:B------:R-:W-:Y:S01]  /*24ef0*/  @!P2 LEA R2, P4, R12, R43, 0x2 ;  /* 0x0000002b0c02a211 */ /* 0x000fe200078810ff */
[----:B------:R-:W-:-:S03]  /*24f00*/  @!P3 IMAD.MOV.U32 R13, RZ, RZ, R109 ;  /* 0x000000ffff0db224 */ /* 0x000fc600078e006d */
[----:B------:R-:W-:Y:S01]  /*24f10*/  @!P2 LEA.HI.X R3, R12, R41, R0, 0x2, P4 ;  /* 0x000000290c03a211 */ /* 0x000fe200020f1400 */
[----:B------:R-:W-:Y:S01]  /*24f20*/  @!P3 IMAD.MOV.U32 R12, RZ, RZ, R111 ;  /* 0x000000ffff0cb224 */ /* 0x000fe200078e006f */
[----:B------:R-:W-:-:S04]  /*24f30*/  ISETP.GE.AND P5, PT, R14, UR4, PT ;  /* 0x000000040e007c0c */ /* 0x000fc8000bfa6270 */
[----:B------:R0:W-:Y:S01]  /*24f40*/  @!P3 ST.E.64 desc[UR54][R8.64], R12 ;  /* 0x0000000c0800b985 */ /* 0x0001e2000c101b36 */
[----:B------:R-:W-:Y:S01]  /*24f50*/  SHF.R.S32.HI R0, RZ, 0x1f, R14 ;  /* 0x0000001fff007819 */ /* 0x000fe2000001140e */
[----:B0-----:R-:W-:Y:S01]  /*24f60*/  @!P0 IMAD.MOV.U32 R8, RZ, RZ, R114 ;  /* 0x000000ffff088224 */ /* 0x001fe200078e0072 */
[----:B------:R-:W-:-:S05]  /*24f70*/  @!P0 MOV R9, R112 ;  /* 0x0000007000098202 */ /* 0x000fca0000000f00 */
[----:B------:R0:W-:Y:S01]  /*24f80*/  @!P0 ST.E.64 desc[UR54][R6.64], R8 ;  /* 0x0000000806008985 */ /* 0x0001e2000c101b36 */
[----:B------:R-:W-:-:S04]  /*24f90*/  @!P5 LEA R10, P4, R14, R43, 0x2 ;  /* 0x0000002b0e0ad211 */ /* 0x000fc800078810ff */
[----:B------:R-:W-:Y:S01]  /*24fa0*/  @!P5 LEA.HI.X R11, R14, R41, R0, 0x2, P4 ;  /* 0x000000290e0bd211 */ /* 0x000fe200020f1400 */
[----:B0-----:R-:W-:Y:S02]  /*24fb0*/  @!P1 IMAD.MOV.U32 R6, RZ, RZ, R115 ;  /* 0x000000ffff069224 */ /* 0x001fe400078e0073 */
[----:B------:R-:W-:-:S05]  /*24fc0*/  @!P1 IMAD.MOV.U32 R7, RZ, RZ, R113 ;  /* 0x000000ffff079224 */ /* 0x000fca00078e0071 */
[----:B------:R0:W-:Y:S02]  /*24fd0*/  @!P1 ST.E.64 desc[UR54][R4.64], R6 ;  /* 0x0000000604009985 */ /* 0x0001e4000c101b36 */
[----:B0-----:R-:W-:Y:S02]  /*24fe0*/  @!P2 IMAD.MOV.U32 R4, RZ, RZ, R118 ;  /* 0x000000ffff04a224 */ /* 0x001fe400078e0076 */
[----:B------:R-:W-:Y:S02]  /*24ff0*/  @!P2 IMAD.MOV.U32 R5, RZ, RZ, R116 ;  /* 0x000000ffff05a224 */ /* 0x000fe400078e0074 */
[----:B------:R-:W-:Y:S02]  /*25000*/  @!P5 IMAD.MOV.U32 R6, RZ, RZ, R119 ;  /* 0x000000ffff06d224 */ /* 0x000fe400078e0077 */
[----:B------:R-:W-:Y:S01]  /*25010*/  @!P5 IMAD.MOV.U32 R7, RZ, RZ, R117 ;  /* 0x000000ffff07d224 */ /* 0x000fe200078e0075 */
[----:B------:R3:W-:Y:S04]  /*25020*/  @!P2 ST.E.64 desc[UR54][R2.64], R4 ;  /* 0x000000040200a985 */ /* 0x0007e8000c101b36 */
[----:B------:R3:W-:Y:S02]  /*25030*/  @!P5 ST.E.64 desc[UR54][R10.64], R6 ;  /* 0x000000060a00d985 */ /* 0x0007e4000c101b36 */
.L_x_3651:
[----:B------:R-:W-:Y:S05]  /*25040*/  BSYNC B1 ;  /* 0x0000000000017941 */ /* 0x000fea0003800000 */
.L_x_3650:
[----:B------:R-:W-:-:S03]  /*25050*/  UMOV UR4, 0xffffffff ;  /* 0xffffffff00047882 */ /* 0x000fc60000000000 */
[----:B------:R-:W-:Y:S05]  /*25060*/  BRA.DIV UR4, `(.L_x_3652) ;  /* 0x000000da04247947 */ /* 0x000fea000b800000 */
[----:B0-----:R-:W0:Y:S04]  /*25070*/  SHFL.IDX PT, R42, R42, 0x1, 0x1c1f ;  /* 0x003c1f002a2a7f89 */ /* 0x001e2800000e0000 */
[----:B------:R4:W0:Y:S02]  /*25080*/  SHFL.IDX PT, R14, R40, 0x1, 0x1c1f ;  /* 0x003c1f00280e7f89 */ /* 0x00082400000e0000 */
.L_x_3946:
[----:B------:R-:W-:-:S13]  /*25090*/  ISETP.GE.AND P0, PT, R39, R38, PT ;  /* 0x000000262700720c */ /* 0x000fda0003f06270 */
[----:B------:R-:W-:Y:S05]  /*250a0*/  @P0 BRA `(.L_x_3648) ;  /* 0x0000001800a00947 */ /* 0x000fea0003800000 */
[----:B------:R-:W5:Y:S01]  /*250b0*/  LDL R58, [R1+0xc0] ;  /* 0x0000c000013a7983 */ /* 0x000f620000100800 */
[----:B------:R-:W-:-:S03]  /*250c0*/  ULDC UR4, c[0x0][0xac8] ;  /* 0x0002b20000047ab9 */ /* 0x000fc60000000800 */
[----:B------:R-:W5:Y:S04]  /*250d0*/  LDL R46, [R1+0xb0] ;  /* 0x0000b000012e7983 */ /* 0x000f680000100800 */
[----:B----4-:R-:W4:Y:S04]  /*250e0*/  LDL R40, [R1+0xa0] ;  /* 0x0000a00001287983 */ /* 0x010f280000100800 */
[----:B------:R-:W4:Y:S04]  /*250f0*/  LDL R21, [R1+0x44] ;  /* 0x0000440001157983 */ /* 0x000f280000100800 */
[----:B------:R-:W4:Y:S04]  /*25100*/  LDL R12, [R1] ;  /* 0x00000000010c7983 */ /* 0x000f280000100800 */
[----:B------:R-:W4:Y:S04]  /*25110*/  LDL R60, [R1+0x74] ;  /* 0x00007400013c7983 */ /* 0x000f280000100800 */
        /* <DEDUP_REMOVED lines=10> */
[----:B--2---:R-:W2:Y:S04]  /*251c0*/  LDL R43, [R1+0xac] ;  /* 0x0000ac00012b7983 */ /* 0x004ea80000100800 */
[----:B------:R-:W2:Y:S04]  /*251d0*/  LDL R9, [R1+0x48] ;  /* 0x0000480001097983 */ /* 0x000ea80000100800 */
[----:B------:R-:W2:Y:S04]  /*251e0*/  LDL R59, [R1+0x60] ;  /* 0x00006000013b7983 */ /* 0x000ea80000100800 */
[----:B------:R-:W2:Y:S04]  /*251f0*/  LDL R24, [R1+0xa8] ;  /* 0x0000a80001187983 */ /* 0x000ea80000100800 */
        /* <DEDUP_REMOVED lines=18> */
[----:B------:R-:W3:Y:S01]  /*25320*/  LDL R15, [R1+0x1c] ;  /* 0x00001c00010f7983 */ /* 0x000ee20000100800 */
[----:B-----5:R-:W-:Y:S01]  /*25330*/  IMAD.MOV.U32 R86, RZ, RZ, R58 ;  /* 0x000000ffff567224 */ /* 0x020fe200078e003a */
[----:B------:R-:W-:Y:S01]  /*25340*/  MOV R58, R46 ;  /* 0x0000002e003a7202 */ /* 0x000fe20000000f00 */
[----:B----4-:R-:W-:-:S02]  /*25350*/  IMAD.MOV.U32 R46, RZ, RZ, R40 ;  /* 0x000000ffff2e7224 */ /* 0x010fc400078e0028 */
[----:B------:R-:W-:Y:S02]  /*25360*/  IMAD.MOV.U32 R40, RZ, RZ, R21 ;  /* 0x000000ffff287224 */ /* 0x000fe400078e0015 */
[----:B------:R-:W4:Y:S01]  /*25370*/  LDL R21, [R1+0x7c] ;  /* 0x00007c0001157983 */ /* 0x000f220000100800 */
[----:B------:R-:W-:Y:S02]  /*25380*/  ISETP.GE.AND P4, PT, R12, UR4, PT ;  /* 0x000000040c007c0c */ /* 0x000fe4000bf86270 */
[----:B------:R-:W-:Y:S02]  /*25390*/  ISETP.GE.AND P1, PT, R60, UR4, PT ;  /* 0x000000043c007c0c */ /* 0x000fe4000bf26270 */
[----:B------:R-:W-:-:S09]  /*253a0*/  ISETP.GE.AND P2, PT, R85, UR4, PT ;  /* 0x0000000455007c0c */ /* 0x000fd2000bf46270 */
[-C--:B0-----:R-:W-:Y:S01]  /*253b0*/  @!P4 MOV R4, R14.reuse ;  /* 0x0000000e0004c202 */ /* 0x081fe20000000f00 */
[----:B------:R-:W-:Y:S01]  /*253c0*/  @!P4 IMAD.MOV.U32 R5, RZ, RZ, R42 ;  /* 0x000000ffff05c224 */ /* 0x000fe200078e002a */
[----:B------:R-:W-:Y:S01]  /*253d0*/  ISETP.GE.AND P3, PT, R62, UR4, PT ;  /* 0x000000043e007c0c */ /* 0x000fe2000bf66270 */
[----:B------:R-:W-:Y:S02]  /*253e0*/  @!P4 IMAD.MOV.U32 R6, RZ, RZ, R32 ;  /* 0x000000ffff06c224 */ /* 0x000fe400078e0020 */
[----:B------:R-:W-:Y:S01]  /*253f0*/  @!P4 IMAD.WIDE R4, R12, 0x4, R4 ;  /* 0x000000040c04c825 */ /* 0x000fe200078e0204 */
[----:B------:R-:W-:-:S03]  /*25400*/  @!P1 LEA R2, P0, R60, R14, 0x2 ;  /* 0x0000000e3c029211 */ /* 0x000fc600078010ff */
[----:B------:R-:W-:Y:S01]  /*25410*/  @!P4 IMAD.MOV.U32 R7, RZ, RZ, R30 ;  /* 0x000000ffff07c224 */ /* 0x000fe200078e001e */
[----:B------:R-:W-:-:S04]  /*25420*/  @!P1 LEA.HI.X R3, R60, R42, R84, 0x2, P0 ;  /* 0x0000002a3c039211 */ /* 0x000fc800000f1454 */
[----:B------:R0:W-:Y:S01]  /*25430*/  @!P4 ST.E.64 desc[UR54][R4.64], R6 ;  /* 0x000000060400c985 */ /* 0x0001e2000c101b36 */
[----:B------:R-:W-:Y:S01]  /*25440*/  ISETP.GE.AND P0, PT, R63, UR4, PT ;  /* 0x000000043f007c0c */ /* 0x000fe2000bf06270 */
[----:B------:R-:W-:Y:S02]  /*25450*/  IMAD.MOV.U32 R84, RZ, RZ, R56 ;  /* 0x000000ffff547224 */ /* 0x000fe400078e0038 */
[----:B------:R-:W-:Y:S02]  /*25460*/  IMAD.MOV.U32 R56, RZ, RZ, R44 ;  /* 0x000000ffff387224 */ /* 0x000fe400078e002c */
[----:B------:R-:W-:Y:S02]  /*25470*/  IMAD.MOV.U32 R44, RZ, RZ, R37 ;  /* 0x000000ffff2c7224 */ /* 0x000fe400078e0025 */
[----:B0-----:R-:W-:Y:S02]  /*25480*/  @!P1 IMAD.MOV.U32 R4, RZ, RZ, R33 ;  /* 0x000000ffff049224 */ /* 0x001fe400078e0021 */
[----:B------:R-:W-:Y:S01]  /*25490*/  @!P1 IMAD.MOV.U32 R5, RZ, RZ, R31 ;  /* 0x000000ffff059224 */ /* 0x000fe200078e001f */
[----:B------:R-:W-:-:S02]  /*254a0*/  @!P2 LEA R6, P4, R85, R14, 0x2 ;  /* 0x0000000e5506a211 */ /* 0x000fc400078810ff */
[----:B------:R-:W-:Y:S02]  /*254b0*/  MOV R37, R8 ;  /* 0x0000000800257202 */ /* 0x000fe40000000f00 */
[----:B------:R0:W-:Y:S01]  /*254c0*/  @!P1 ST.E.64 desc[UR54][R2.64], R4 ;  /* 0x0000000402009985 */ /* 0x0001e2000c101b36 */
[----:B------:R-:W-:Y:S02]  /*254d0*/  @!P2 LEA.HI.X R7, R85, R42, R86, 0x2, P4 ;  /* 0x0000002a5507a211 */ /* 0x000fe400020f1456 */
[----:B------:R-:W-:Y:S01]  /*254e0*/  ISETP.GE.AND P1, PT, R61, UR4, PT ;  /* 0x000000043d007c0c */ /* 0x000fe2000bf26270 */
[----:B------:R-:W-:Y:S01]  /*254f0*/  IMAD.MOV.U32 R60, RZ, RZ, R48 ;  /* 0x000000ffff3c7224 */ /* 0x000fe200078e0030 */
[----:B------:R-:W-:Y:S01]  /*25500*/  @!P3 LEA R8, P5, R62, R14, 0x2 ;  /* 0x0000000e3e08b211 */ /* 0x000fe200078a10ff */
[----:B--2---:R-:W-:Y:S02]  /*25510*/  IMAD.MOV.U32 R48, RZ, RZ, R43 ;  /* 0x000000ffff307224 */ /* 0x004fe400078e002b */
[----:B------:R-:W-:-:S02]  /*25520*/  IMAD.MOV.U32 R43, RZ, RZ, R9 ;  /* 0x000000ffff2b7224 */ /* 0x000fc400078e0009 */
[----:B0-----:R-:W-:Y:S02]  /*25530*/  @!P2 IMAD.MOV.U32 R2, RZ, RZ, R52 ;  /* 0x000000ffff02a224 */ /* 0x001fe400078e0034 */
[----:B------:R-:W-:Y:S01]  /*25540*/  @!P2 IMAD.MOV.U32 R3, RZ, RZ, R34 ;  /* 0x000000ffff03a224 */ /* 0x000fe200078e0022 */
[----:B------:R-:W-:Y:S01]  /*25550*/  @!P3 LEA.HI.X R9, R62, R42, R84, 0x2, P5 ;  /* 0x0000002a3e09b211 */ /* 0x000fe200028f1454 */
[----:B------:R-:W-:Y:S01]  /*25560*/  IMAD.MOV.U32 R84, RZ, RZ, R60 ;  /* 0x000000ffff547224 */ /* 0x000fe200078e003c */
[----:B------:R-:W-:Y:S02]  /*25570*/  MOV R62, R56 ;  /* 0x00000038003e7202 */ /* 0x000fe40000000f00 */
[----:B------:R0:W-:Y:S01]  /*25580*/  @!P2 ST.E.64 desc[UR54][R6.64], R2 ;  /* 0x000000020600a985 */ /* 0x0001e2000c101b36 */
[----:B------:R-:W-:Y:S01]  /*25590*/  ISETP.GE.AND P2, PT, R59, UR4, PT ;  /* 0x000000043b007c0c */ /* 0x000fe2000bf46270 */
[----:B------:R-:W-:Y:S01]  /*255a0*/  IMAD.MOV.U32 R56, RZ, RZ, R24 ;  /* 0x000000ffff387224 */ /* 0x000fe200078e0018 */
[----:B------:R-:W-:Y:S01]  /*255b0*/  @!P3 MOV R34, R53 ;  /* 0x000000350022b202 */ /* 0x000fe20000000f00 */
[----:B------:R-:W-:-:S02]  /*255c0*/  IMAD.MOV.U32 R60, RZ, RZ, R58 ;  /* 0x000000ffff3c7224 */ /* 0x000fc400078e003a */
[----:B---3--:R-:W-:Y:S01]  /*255d0*/  IMAD.MOV.U32 R24, RZ, RZ, R10 ;  /* 0x000000ffff187224 */ /* 0x008fe200078e000a */
[-C--:B------:R-:W-:Y:S01]  /*255e0*/  @!P0 LEA R10, P4, R63, R14.reuse, 0x2 ;  /* 0x0000000e3f0a8211 */ /* 0x080fe200078810ff */
[----:B------:R-:W-:Y:S02]  /*255f0*/  IMAD.MOV.U32 R58, RZ, RZ, R48 ;  /* 0x000000ffff3a7224 */ /* 0x000fe400078e0030 */
[----:B------:R-:W-:Y:S01]  /*25600*/  IMAD.MOV.U32 R48, RZ, RZ, R46 ;  /* 0x000000ffff307224 */ /* 0x000fe200078e002e */
[----:B------:R1:W-:Y:S01]  /*25610*/  @!P3 ST.E.64 desc[UR54][R8.64], R34 ;  /* 0x000000220800b985 */ /* 0x0003e2000c101b36 */
[----:B------:R-:W-:Y:S01]  /*25620*/  IMAD.MOV.U32 R46, RZ, RZ, R44 ;  /* 0x000000ffff2e7224 */ /* 0x000fe200078e002c */
[----:B------:R-:W-:Y:S01]  /*25630*/  ISETP.GE.AND P3, PT, R57, UR4, PT ;  /* 0x0000000439007c0c */ /* 0x000fe2000bf66270 */
[----:B------:R-:W-:Y:S01]  /*25640*/  IMAD.MOV.U32 R44, RZ, RZ, R11 ;  /* 0x000000ffff2c7224 */ /* 0x000fe200078e000b */
[----:B------:R-:W-:Y:S01]  /*25650*/  @!P1 LEA R4, P5, R61, R14, 0x2 ;  /* 0x0000000e3d049211 */ /* 0x000fe200078a10ff */
[----:B0-----:R-:W-:Y:S01]  /*25660*/  @!P0 IMAD.MOV.U32 R2, RZ, RZ, R64 ;  /* 0x000000ffff028224 */ /* 0x001fe200078e0040 */
[-C--:B------:R-:W-:Y:S01]  /*25670*/  @!P0 LEA.HI.X R11, R63, R42.reuse, R84, 0x2, P4 ;  /* 0x0000002a3f0b8211 */ /* 0x080fe200020f1454 */
[----:B------:R-:W-:Y:S01]  /*25680*/  @!P0 IMAD.MOV.U32 R3, RZ, RZ, R54 ;  /* 0x000000ffff038224 */ /* 0x000fe200078e0036 */
[----:B------:R-:W-:Y:S01]  /*25690*/  @!P1 LEA.HI.X R5, R61, R42, R62, 0x2, P5 ;  /* 0x0000002a3d059211 */ /* 0x000fe200028f143e */
[----:B------:R-:W-:Y:S01]  /*256a0*/  @!P1 IMAD.MOV.U32 R54, RZ, RZ, R65 ;  /* 0x000000ffff369224 */ /* 0x000fe200078e0041 */
[----:B------:R-:W-:-:S02]  /*256b0*/  @!P2 LEA R6, P4, R59, R14, 0x2 ;  /* 0x0000000e3b06a211 */ /* 0x000fc400078810ff */
[----:B------:R0:W-:Y:S01]  /*256c0*/  @!P0 ST.E.64 desc[UR54][R10.64], R2 ;  /* 0x000000020a008985 */ /* 0x0001e2000c101b36 */
[----:B------:R-:W-:Y:S02]  /*256d0*/  ISETP.GE.AND P0, PT, R51, UR4, PT ;  /* 0x0000000433007c0c */ /* 0x000fe4000bf06270 */
[----:B------:R-:W-:Y:S01]  /*256e0*/  @!P2 LEA.HI.X R7, R59, R42, R60, 0x2, P4 ;  /* 0x0000002a3b07a211 */ /* 0x000fe200020f143c */
[----:B------:R2:W-:Y:S01]  /*256f0*/  @!P1 ST.E.64 desc[UR54][R4.64], R54 ;  /* 0x0000003604009985 */ /* 0x0005e2000c101b36 */
[----:B------:R-:W-:Y:S02]  /*25700*/  ISETP.GE.AND P1, PT, R49, UR4, PT ;  /* 0x0000000431007c0c */ /* 0x000fe4000bf26270 */
[C---:B-1----:R-:W-:Y:S01]  /*25710*/  @!P3 LEA R8, P5, R57.reuse, R14, 0x2 ;  /* 0x0000000e3908b211 */ /* 0x042fe200078a10ff */
[----:B0-----:R-:W-:Y:S02]  /*25720*/  @!P2 IMAD.MOV.U32 R2, RZ, RZ, R68 ;  /* 0x000000ffff02a224 */ /* 0x001fe400078e0044 */
[----:B------:R-:W-:Y:S01]  /*25730*/  @!P2 IMAD.MOV.U32 R3, RZ, RZ, R66 ;  /* 0x000000ffff03a224 */ /* 0x000fe200078e0042 */
[----:B------:R-:W-:Y:S01]  /*25740*/  @!P3 LEA.HI.X R9, R57, R42, R58, 0x2, P5 ;  /* 0x0000002a3909b211 */ /* 0x000fe200028f143a */
[----:B------:R-:W-:-:S03]  /*25750*/  @!P3 IMAD.MOV.U32 R66, RZ, RZ, R122 ;  /* 0x000000ffff42b224 */ /* 0x000fc600078e007a */
[----:B------:R0:W-:Y:S01]  /*25760*/  @!P2 ST.E.64 desc[UR54][R6.64], R2 ;  /* 0x000000020600a985 */ /* 0x0001e2000c101b36 */
[----:B------:R-:W-:Y:S02]  /*25770*/  ISETP.GE.AND P2, PT, R47, UR4, PT ;  /* 0x000000042f007c0c */ /* 0x000fe4000bf46270 */
[-C--:B------:R-:W-:Y:S01]  /*25780*/  @!P0 LEA R10, P5, R51, R14.reuse, 0x2 ;  /* 0x0000000e330a8211 */ /* 0x080fe200078a10ff */
[----:B------:R1:W-:Y:S01]  /*25790*/  @!P3 ST.E.64 desc[UR54][R8.64], R66 ;  /* 0x000000420800b985 */ /* 0x0003e2000c101b36 */
[----:B------:R-:W-:Y:S02]  /*257a0*/  ISETP.GE.AND P4, PT, R45, UR4, PT ;  /* 0x000000042d007c0c */ /* 0x000fe4000bf86270 */
[----:B--2---:R-:W-:Y:S02]  /*257b0*/  @!P1 LEA R4, P3, R49, R14, 0x2 ;  /* 0x0000000e31049211 */ /* 0x004fe400078610ff */
[-C--:B------:R-:W-:Y:S02]  /*257c0*/  @!P0 LEA.HI.X R11, R51, R42.reuse, R56, 0x2, P5 ;  /* 0x0000002a330b8211 */ /* 0x080fe400028f1438 */
[----:B------:R-:W-:Y:S01]  /*257d0*/  @!P0 MOV R122, R125 ;  /* 0x0000007d007a8202 */ /* 0x000fe20000000f00 */
[----:B------:R-:W-:Y:S01]  /*257e0*/  @!P1 IMAD.MOV.U32 R125, RZ, RZ, R124 ;  /* 0x000000ffff7d9224 */ /* 0x000fe200078e007c */
[----:B------:R-:W-:Y:S01]  /*257f0*/  @!P1 LEA.HI.X R5, R49, R42, R50, 0x2, P3 ;  /* 0x0000002a31059211 */ /* 0x000fe200018f1432 */
[----:B------:R-:W-:Y:S01]  /*25800*/  @!P1 IMAD.MOV.U32 R124, RZ, RZ, R126 ;  /* 0x000000ffff7c9224 */ /* 0x000fe200078e007e */
[----:B0-----:R-:W-:Y:S01]  /*25810*/  @!P2 LEA R2, P3, R47, R14, 0x2 ;  /* 0x0000000e2f02a211 */ /* 0x001fe200078610ff */
[----:B------:R-:W-:Y:S01]  /*25820*/  @!P0 ST.E.64 desc[UR54][R10.64], R122 ;  /* 0x0000007a0a008985 */ /* 0x000fe2000c101b36 */
[----:B------:R-:W-:Y:S01]  /*25830*/  ISETP.GE.AND P0, PT, R43, UR4, PT ;  /* 0x000000042b007c0c */ /* 0x000fe2000bf06270 */
[----:B------:R-:W-:Y:S01]  /*25840*/  @!P2 IMAD.MOV.U32 R126, RZ, RZ, R69 ;  /* 0x000000ffff7ea224 */ /* 0x000fe200078e0045 */
[----:B------:R-:W-:Y:S01]  /*25850*/  @!P2 LEA.HI.X R3, R47, R42, R48, 0x2, P3 ;  /* 0x0000002a2f03a211 */ /* 0x000fe200018f1430 */
[----:B------:R-:W-:Y:S01]  /*25860*/  @!P1 ST.E.64 desc[UR54][R4.64], R124 ;  /* 0x0000007c04009985 */ /* 0x000fe2000c101b36 */
[----:B------:R-:W-:-:S02]  /*25870*/  ISETP.GE.AND P1, PT, R40, UR4, PT ;  /* 0x0000000428007c0c */ /* 0x000fc4000bf26270 */
[C---:B------:R-:W-:Y:S01]  /*25880*/  @!P4 LEA R6, P5, R45.reuse, R14, 0x2 ;  /* 0x0000000e2d06c211 */ /* 0x040fe200078a10ff */
[----:B------:R0:W-:Y:S01]  /*25890*/  @!P2 ST.E.64 desc[UR54][R2.64], R126 ;  /* 0x0000007e0200a985 */ /* 0x0001e2000c101b36 */
[----:B------:R-:W-:Y:S02]  /*258a0*/  ISETP.GE.AND P2, PT, R36, UR4, PT ;  /* 0x0000000424007c0c */ /* 0x000fe4000bf46270 */
[----:B------:R-:W-:-:S03]  /*258b0*/  @!P4 LEA.HI.X R7, R45, R42, R46, 0x2, P5 ;  /* 0x0000002a2d07c211 */ /* 0x000fc600028f142e */
[C---:B-1----:R-:W-:Y:S01]  /*258c0*/  @!P0 LEA R8, P3, R43.reuse, R14, 0x2 ;  /* 0x0000000e2b088211 */ /* 0x042fe200078610ff */
[----:B0-----:R-:W-:Y:S02]  /*258d0*/  @!P4 IMAD.MOV.U32 R2, RZ, RZ, R70 ;  /* 0x000000ffff02c224 */ /* 0x001fe400078e0046 */
[----:B------:R-:W-:Y:S01]  /*258e0*/  @!P4 IMAD.MOV.U32 R3, RZ, RZ, R128 ;  /* 0x000000ffff03c224 */ /* 0x000fe200078e0080 */
[----:B------:R-:W-:Y:S01]  /*258f0*/  @!P0 LEA.HI.X R9, R43, R42, R44, 0x2, P3 ;  /* 0x0000002a2b098211 */ /* 0x000fe200018f142c */
[----:B------:R-:W-:-:S03]  /*25900*/  @!P0 IMAD.MOV.U32 R70, RZ, RZ, R73 ;  /* 0x000000ffff468224 */ /* 0x000fc600078e0049 */
[----:B------:R0:W-:Y:S01]  /*25910*/  @!P4 ST.E.64 desc[UR54][R6.64], R2 ;  /* 0x000000020600c985 */ /* 0x0001e2000c101b36 */
[----:B------:R-:W-:Y:S02]  /*25920*/  ISETP.GE.AND P4, PT, R28, UR4, PT ;  /* 0x000000041c007c0c */ /* 0x000fe4000bf86270 */
[C---:B------:R-:W-:Y:S01]  /*25930*/  @!P1 LEA R4, P5, R40.reuse, R14, 0x2 ;  /* 0x0000000e28049211 */ /* 0x040fe200078a10ff */
[----:B------:R-:W-:Y:S01]  /*25940*/  @!P0 ST.E.64 desc[UR54][R8.64], R70 ;  /* 0x0000004608008985 */ /* 0x000fe2000c101b36 */
[----:B------:R-:W-:Y:S02]  /*25950*/  ISETP.GE.AND P3, PT, R13, UR4, PT ;  /* 0x000000040d007c0c */ /* 0x000fe4000bf66270 */
[----:B------:R-:W-:Y:S01]  /*25960*/  @!P1 MOV R73, R72 ;  /* 0x0000004800499202 */ /* 0x000fe20000000f00 */
[----:B------:R-:W-:Y:S01]  /*25970*/  @!P1 IMAD.MOV.U32 R72, RZ, RZ, R74 ;  /* 0x000000ffff489224 */ /* 0x000fe200078e004a */
[----:B------:R-:W-:Y:S02]  /*25980*/  @!P1 LEA.HI.X R5, R40, R42, R41, 0x2, P5 ;  /* 0x0000002a28059211 */ /* 0x000fe400028f1429 */
[----:B------:R-:W-:-:S03]  /*25990*/  @!P2 LEA R10, P0, R36, R14, 0x2 ;  /* 0x0000000e240aa211 */ /* 0x000fc600078010ff */
[----:B------:R1:W-:Y:S01]  /*259a0*/  @!P1 ST.E.64 desc[UR54][R4.64], R72 ;  /* 0x0000004804009985 */ /* 0x0003e2000c101b36 */
[----:B------:R-:W-:Y:S02]  /*259b0*/  @!P2 LEA.HI.X R11, R36, R42, R37, 0x2, P0 ;  /* 0x0000002a240ba211 */ /* 0x000fe400000f1425 */
[C---:B0-----:R-:W-:Y:S02]  /*259c0*/  @!P4 LEA R2, P1, R28.reuse, R14, 0x2 ;  /* 0x0000000e1c02c211 */ /* 0x041fe400078210ff */
[----:B------:R-:W-:Y:S02]  /*259d0*/  ISETP.GE.AND P0, PT, R25, UR4, PT ;  /* 0x0000000419007c0c */ /* 0x000fe4000bf06270 */
[----:B------:R-:W-:Y:S02]  /*259e0*/  @!P4 LEA.HI.X R3, R28, R42, R29, 0x2, P1 ;  /* 0x0000002a1c03c211 */ /* 0x000fe400008f141d */
[----:B------:R-:W-:Y:S01]  /*259f0*/  ISETP.GE.AND P1, PT, R0, UR4, PT ;  /* 0x0000000400007c0c */ /* 0x000fe2000bf26270 */
[----:B------:R-:W-:Y:S01]  /*25a00*/  @!P2 IMAD.MOV.U32 R74, RZ, RZ, R77 ;  /* 0x000000ffff4aa224 */ /* 0x000fe200078e004d */
[----:B------:R-:W-:Y:S01]  /*25a10*/  @!P3 LEA R6, P5, R13, R14, 0x2 ;  /* 0x0000000e0d06b211 */ /* 0x000fe200078a10ff */
[----:B------:R-:W-:-:S02]  /*25a20*/  @!P4 IMAD.MOV.U32 R77, RZ, RZ, R76 ;  /* 0x000000ffff4dc224 */ /* 0x000fc400078e004c */
[----:B------:R-:W-:Y:S01]  /*25a30*/  @!P4 IMAD.MOV.U32 R76, RZ, RZ, R78 ;  /* 0x000000ffff4cc224 */ /* 0x000fe200078e004e */
[----:B------:R-:W-:Y:S01]  /*25a40*/  @!P3 LEA.HI.X R7, R13, R42, R27, 0x2, P5 ;  /* 0x0000002a0d07b211 */ /* 0x000fe200028f141b */
[----:B------:R-:W-:Y:S01]  /*25a50*/  @!P3 IMAD.MOV.U32 R78, RZ, RZ, R81 ;  /* 0x000000ffff4eb224 */ /* 0x000fe200078e0051 */
[----:B------:R0:W-:Y:S01]  /*25a60*/  @!P2 ST.E.64 desc[UR54][R10.64], R74 ;  /* 0x0000004a0a00a985 */ /* 0x0001e2000c101b36 */
[----:B------:R-:W-:Y:S01]  /*25a70*/  VIADD R13, R12, 0xa8 ;  /* 0x000000a80c0d7836 */ /* 0x000fe20000000000 */
[----:B-1----:R-:W-:Y:S02]  /*25a80*/  @!P0 LEA R4, P2, R25, R14, 0x2 ;  /* 0x0000000e19048211 */ /* 0x002fe400078410ff */
[----:B------:R1:W-:Y:S01]  /*25a90*/  @!P4 ST.E.64 desc[UR54][R2.64], R76 ;  /* 0x0000004c0200c985 */ /* 0x0003e2000c101b36 */
[----:B------:R-:W-:Y:S01]  /*25aa0*/  ISETP.GE.AND P4, PT, R20, UR4, PT ;  /* 0x0000000414007c0c */ /* 0x000fe2000bf86270 */
[----:B------:R-:W-:Y:S02]  /*25ab0*/  @!P0 IMAD.MOV.U32 R81, RZ, RZ, R80 ;  /* 0x000000ffff518224 */ /* 0x000fe400078e0050 */
[----:B------:R2:W-:Y:S01]  /*25ac0*/  @!P3 ST.E.64 desc[UR54][R6.64], R78 ;  /* 0x0000004e0600b985 */ /* 0x0005e2000c101b36 */
[----:B------:R-:W-:Y:S01]  /*25ad0*/  ISETP.GE.AND P3, PT, R13, UR4, PT ;  /* 0x000000040d007c0c */ /* 0x000fe2000bf66270 */
[----:B------:R-:W-:Y:S01]  /*25ae0*/  @!P0 IMAD.MOV.U32 R80, RZ, RZ, R82 ;  /* 0x000000ffff508224 */ /* 0x000fe200078e0052 */
[----:B------:R-:W-:-:S02]  /*25af0*/  @!P0 LEA.HI.X R5, R25, R42, R26, 0x2, P2 ;  /* 0x0000002a19058211 */ /* 0x000fc400010f141a */
[----:B------:R-:W-:Y:S02]  /*25b00*/  @!P1 LEA R8, P2, R0, R14, 0x2 ;  /* 0x0000000e00089211 */ /* 0x000fe400078410ff */
[----:B0-----:R-:W-:Y:S01]  /*25b10*/  IADD3 R11, R12, 0xb0, RZ ;  /* 0x000000b00c0b7810 */ /* 0x001fe20007ffe0ff */
[----:B------:R-:W-:Y:S01]  /*25b20*/  @!P0 ST.E.64 desc[UR54][R4.64], R80 ;  /* 0x0000005004008985 */ /* 0x000fe2000c101b36 */
[----:B------:R-:W-:Y:S01]  /*25b30*/  ISETP.GE.AND P5, PT, R15, UR4, PT ;  /* 0x000000040f007c0c */ /* 0x000fe2000bfa6270 */
[----:B------:R-:W-:Y:S01]  /*25b40*/  @!P1 IMAD.MOV.U32 R82, RZ, RZ, R130 ;  /* 0x000000ffff529224 */ /* 0x000fe200078e0082 */
[----:B------:R-:W-:Y:S02]  /*25b50*/  @!P1 LEA.HI.X R9, R0, R42, R24, 0x2, P2 ;  /* 0x0000002a00099211 */ /* 0x000fe400010f1418 */
[----:B------:R-:W-:-:S03]  /*25b60*/  ISETP.GE.AND P0, PT, R11, UR4, PT ;  /* 0x000000040b007c0c */ /* 0x000fc6000bf06270 */
[----:B------:R0:W-:Y:S01]  /*25b70*/  @!P1 ST.E.64 desc[UR54][R8.64], R82 ;  /* 0x0000005208009985 */ /* 0x0001e2000c101b36 */
[-C--:B-1----:R-:W-:Y:S02]  /*25b80*/  @!P4 LEA R2, P1, R20, R14.reuse, 0x2 ;  /* 0x0000000e1402c211 */ /* 0x082fe400078210ff */
[----:B------:R-:W-:Y:S02]  /*25b90*/  SHF.R.S32.HI R0, RZ, 0x1f, R13 ;  /* 0x0000001fff007819 */ /* 0x000fe4000001140d */
[----:B--2---:R-:W-:Y:S01]  /*25ba0*/  @!P3 LEA R6, P2, R13, R14, 0x2 ;  /* 0x0000000e0d06b211 */ /* 0x004fe200078410ff */
[----:B------:R-:W-:-:S03]  /*25bb0*/  @!P4 IMAD.MOV.U32 R128, RZ, RZ, R131 ;  /* 0x000000ffff80c224 */ /* 0x000fc600078e0083 */
[----:B------:R-:W-:Y:S02]  /*25bc0*/  @!P3 LEA.HI.X R7, R13, R42, R0, 0x2, P2 ;  /* 0x0000002a0d07b211 */ /* 0x000fe400010f1400 */
[----:B------:R-:W-:Y:S02]  /*25bd0*/  SHF.R.S32.HI R13, RZ, 0x1f, R15 ;  /* 0x0000001fff0d7819 */ /* 0x000fe4000001140f */
[----:B------:R-:W-:Y:S02]  /*25be0*/  SHF.R.S32.HI R0, RZ, 0x1f, R11 ;  /* 0x0000001fff007819 */ /* 0x000fe4000001140b */
[----:B------:R-:W-:Y:S01]  /*25bf0*/  @!P0 LEA R10, P2, R11, R14, 0x2 ;  /* 0x0000000e0b0a8211 */ /* 0x000fe200078410ff */
[----:B0-----:R-:W-:-:S03]  /*25c00*/  VIADD R9, R12, 0xb8 ;  /* 0x000000b80c097836 */ /* 0x001fc60000000000 */
[-C--:B------:R-:W-:Y:S02]  /*25c10*/  @!P0 LEA.HI.X R11, R11, R42.reuse, R0, 0x2, P2 ;  /* 0x0000002a0b0b8211 */ /* 0x080fe400010f1400 */
[----:B----4-:R-:W-:Y:S02]  /*25c20*/  @!P4 LEA.HI.X R3, R20, R42, R21, 0x2, P1 ;  /* 0x0000002a1403c211 */ /* 0x010fe400008f1415 */
[----:B------:R-:W-:-:S03]  /*25c30*/  @!P5 LEA R4, P1, R15, R14, 0x2 ;  /* 0x0000000e0f04d211 */ /* 0x000fc600078210ff */
[----:B------:R0:W-:Y:S01]  /*25c40*/  @!P4 ST.E.64 desc[UR54][R2.64], R128 ;  /* 0x000000800200c985 */ /* 0x0001e2000c101b36 */
[----:B------:R-:W-:Y:S01]  /*25c50*/  @!P5 LEA.HI.X R5, R15, R42, R13, 0x2, P1 ;  /* 0x0000002a0f05d211 */ /* 0x000fe200008f140d */
[----:B0-----:R-:W-:Y:S02]  /*25c60*/  @!P5 IMAD.MOV.U32 R2, RZ, RZ, R134 ;  /* 0x000000ffff02d224 */ /* 0x001fe400078e0086 */
[----:B------:R-:W-:Y:S01]  /*25c70*/  @!P5 IMAD.MOV.U32 R3, RZ, RZ, R132 ;  /* 0x000000ffff03d224 */ /* 0x000fe200078e0084 */
[----:B------:R-:W-:-:S04]  /*25c80*/  @!P3 MOV R132, R135 ;  /* 0x000000870084b202 */ /* 0x000fc80000000f00 */
        /* <DEDUP_REMOVED lines=10> */
.L_x_3634:
        /* <DEDUP_REMOVED lines=26> */
.L_x_3653:
[----:B------:R-:W3:Y:S01]  /*25ed0*/  LDL.LU R0, [R1+0x14] ;  /* 0x0000140001007983 */ /* 0x000ee20000300800 */
[----:B------:R-:W-:Y:S01]  /*25ee0*/  BSSY B1, `(.L_x_3654) ;  /* 0x0000038000017945 */ /* 0x000fe20003800000 */
[----:B------:R-:W-:Y:S02]  /*25ef0*/  SEL R237, R237, RZ, !P0 ;  /* 0x000000ffeded7207 */ /* 0x000fe40004000000 */
[----:B-----5:R-:W-:Y:S02]  /*25f00*/  SHF.R.S32.HI R12, RZ, 0x1f, R13 ;  /* 0x0000001fff0c7819 */ /* 0x020fe4000001140d */
[----:B---3--:R-:W-:Y:S01]  /*25f10*/  SEL R14, R0, RZ, !P0 ;  /* 0x000000ff000e7207 */ /* 0x008fe20004000000 */
[----:B------:R-:W-:Y:S06]  /*25f20*/  @P3 BRA `(.L_x_3655) ;  /* 0x0000000000cc3947 */ /* 0x000fec0003800000 */
[----:B------:R-:W3:Y:S01]  /*25f30*/  LDL R0, [R1+0x18] ;  /* 0x0000180001007983 */ /* 0x000ee20000100800 */
[----:B------:R-:W2:Y:S02]  /*25f40*/  LDC R25, c[0x0][0xbe8] ;  /* 0x0002fa00ff197b82 */ /* 0x000ea40000000800 */
[----:B--2---:R-:W-:Y:S02]  /*25f50*/  IMAD R2, R20, R25, RZ ;  /* 0x0000001914027224 */ /* 0x004fe400078e02ff */
[----:B---3--:R-:W-:-:S05]  /*25f60*/  IMAD R0, R0, 0x80, R28 ;  /* 0x0000008000007824 */ /* 0x008fca00078e021c */
[----:B------:R-:W-:-:S04]  /*25f70*/  IADD3 R21, R0, -0x80, RZ ;  /* 0xffffff8000157810 */ /* 0x000fc80007ffe0ff */
[----:B------:R-:W-:-:S13]  /*25f80*/  ISETP.GE.AND P0, PT, R21, R2, PT ;  /* 0x000000021500720c */ /* 0x000fda0003f06270 */
[----:B------:R-:W-:Y:S05]  /*25f90*/  @P0 BRA `(.L_x_3655) ;  /* 0x0000000000b00947 */ /* 0x000fea0003800000 */
[----:B------:R-:W2:Y:S01]  /*25fa0*/  LDL.LU R30, [R1+0x24] ;  /* 0x00002400011e7983 */ /* 0x000ea20000300800 */
[----:B------:R-:W-:Y:S01]  /*25fb0*/  IMAD.MOV.U32 R0, RZ, RZ, 0x9b8 ;  /* 0x000009b8ff007424 */ /* 0x000fe200078e00ff */
[----:B------:R-:W-:Y:S01]  /*25fc0*/  ISETP.GT.AND P3, PT, R165, 0x1, PT ;  /* 0x00000001a500780c */ /* 0x000fe20003f64270 */
[----:B------:R-:W1:Y:S01]  /*25fd0*/  LDC.64 R26, c[0x0][0xba8] ;  /* 0x0002ea00ff1a7b82 */ /* 0x000e620000000a00 */
[----:B------:R-:W-:Y:S01]  /*25fe0*/  ISETP.NE.AND P0, PT, R25, 0x1, PT ;  /* 0x000000011900780c */ /* 0x000fe20003f05270 */
[----:B------:R-:W-:Y:S01]  /*25ff0*/  IMAD.MOV.U32 R15, RZ, RZ, R21 ;  /* 0x000000ffff0f7224 */ /* 0x000fe200078e0015 */
[----:B------:R-:W-:-:S05]  /*26000*/  SEL R24, R0, 0x978, P3 ;  /* 0x0000097800187807 */ /* 0x000fca0001800000 */
[----:B------:R-:W3:Y:S08]  /*26010*/  LDC.64 R6, c[0x0][R24+0x220] ;  /* 0x0000880018067b82 */ /* 0x000ef00000000a00 */
[----:B------:R-:W4:Y:S08]  /*26020*/  LDC.64 R2, c[0x0][R24+0x218] ;  /* 0x0000860018027b82 */ /* 0x000f300000000a00 */
[----:B------:R-:W5:Y:S08]  /*26030*/  LDC.64 R8, c[0x0][R24+0x228] ;  /* 0x00008a0018087b82 */ /* 0x000f700000000a00 */
[----:B------:R-:W0:Y:S08]  /*26040*/  LDC.64 R4, c[0x0][R24+0x210] ;  /* 0x0000840018047b82 */ /* 0x000e300000000a00 */
[----:B------:R-:W4:Y:S08]  /*26050*/  @P0 LDC R0, c[0x0][0xbec] ;  /* 0x0002fb00ff000b82 */ /* 0x000f300000000800 */
[----:B------:R-:W5:Y:S01]  /*26060*/  @P0 LDC R31, c[0x0][0xbf0] ;  /* 0x0002fc00ff1f0b82 */ /* 0x000f620000000800 */
[----:B---3--:R-:W-:-:S07]  /*26070*/  IMAD R7, R7, R237, RZ ;  /* 0x000000ed07077224 */ /* 0x008fce00078e02ff */
[----:B-1----:R-:W1:Y:S01]  /*26080*/  @!P3 LDC R26, c[0x0][0xb50] ;  /* 0x0002d400ff1abb82 */ /* 0x002e620000000800 */
[----:B------:R-:W-:Y:S02]  /*26090*/  IMAD R7, R6, R14, R7 ;  /* 0x0000000e06077224 */ /* 0x000fe400078e0207 */
[----:B----4-:R-:W-:-:S05]  /*260a0*/  @P0 IMAD.HI.U32 R0, R21, R0, RZ ;  /* 0x0000000015000227 */ /* 0x010fca00078e00ff */
[----:B------:R-:W3:Y:S01]  /*260b0*/  @!P3 LDC R27, c[0x0][0xb54] ;  /* 0x0002d500ff1bbb82 */ /* 0x000ee20000000800 */
[-C--:B------:R-:W-:Y:S02]  /*260c0*/  IMAD R29, R3, R235.reuse, RZ ;  /* 0x000000eb031d7224 */ /* 0x080fe400078e02ff */
[----:B------:R-:W-:Y:S01]  /*260d0*/  IMAD.WIDE.U32 R10, R2, R235, RZ ;  /* 0x000000eb020a7225 */ /* 0x000fe200078e00ff */
[----:B-----5:R-:W-:-:S03]  /*260e0*/  @P0 SHF.R.U32.HI R15, RZ, R31, R0 ;  /* 0x0000001fff0f0219 */ /* 0x020fc60000011600 */
[----:B------:R-:W-:-:S04]  /*260f0*/  IMAD.WIDE.U32 R2, R6, R237, RZ ;  /* 0x000000ed06027225 */ /* 0x000fc800078e00ff */
[----:B------:R-:W-:Y:S01]  /*26100*/  IMAD.IADD R11, R29, 0x1, R11 ;  /* 0x000000011d0b7824 */ /* 0x000fe200078e020b */
[----:B------:R-:W-:Y:S01]  /*26110*/  IADD3 R10, P0, P1, R2, R10, R13 ;  /* 0x0000000a020a7210 */ /* 0x000fe2000791e00d */
[----:B------:R-:W-:Y:S02]  /*26120*/  IMAD.MOV R0, RZ, RZ, -R15 ;  /* 0x000000ffff007224 */ /* 0x000fe400078e0a0f */
[----:B------:R-:W-:Y:S02]  /*26130*/  IMAD.IADD R6, R3, 0x1, R7 ;  /* 0x0000000103067824 */ /* 0x000fe400078e0207 */
[----:B------:R-:W-:-:S03]  /*26140*/  IMAD R7, R25, R0, R21 ;  /* 0x0000000019077224 */ /* 0x000fc600078e0215 */
[----:B------:R-:W-:Y:S02]  /*26150*/  IADD3.X R0, R6, R11, R12, P0, P1 ;  /* 0x0000000b06007210 */ /* 0x000fe400007e240c */
[----:B--2---:R-:W-:-:S05]  /*26160*/  SEL R31, R30, RZ, P3 ;  /* 0x000000ff1e1f7207 */ /* 0x004fca0001800000 */
[----:B------:R-:W-:-:S04]  /*26170*/  IMAD.WIDE.U32 R2, R8, R31, RZ ;  /* 0x0000001f08027225 */ /* 0x000fc800078e00ff */
[----:B------:R-:W-:Y:S01]  /*26180*/  IMAD R9, R9, R31, RZ ;  /* 0x0000001f09097224 */ /* 0x000fe200078e02ff */
[----:B------:R-:W-:Y:S02]  /*26190*/  IADD3 R2, P0, P1, R15, R10, R2 ;  /* 0x0000000a0f027210 */ /* 0x000fe4000791e002 */
[----:B------:R-:W-:Y:S01]  /*261a0*/  SHF.R.S32.HI R15, RZ, 0x1f, R15 ;  /* 0x0000001fff0f7819 */ /* 0x000fe2000001140f */
[----:B------:R-:W-:Y:S01]  /*261b0*/  IMAD.IADD R3, R9, 0x1, R3 ;  /* 0x0000000109037824 */ /* 0x000fe200078e0203 */
[----:B------:R-:W-:-:S04]  /*261c0*/  SHF.R.S32.HI R9, RZ, 0x1f, R7 ;  /* 0x0000001fff097819 */ /* 0x000fc80000011407 */
[----:B------:R-:W-:Y:S01]  /*261d0*/  IADD3.X R3, R15, R0, R3, P0, P1 ;  /* 0x000000000f037210 */ /* 0x000fe200007e2403 */
[----:B0-----:R-:W-:-:S04]  /*261e0*/  IMAD R0, R5, R7, RZ ;  /* 0x0000000705007224 */ /* 0x001fc800078e02ff */
[C---:B------:R-:W-:Y:S02]  /*261f0*/  IMAD R9, R4.reuse, R9, R0 ;  /* 0x0000000904097224 */ /* 0x040fe400078e0200 */
[----:B------:R-:W-:-:S05]  /*26200*/  IMAD.WIDE.U32 R2, R4, R7, R2 ;  /* 0x0000000704027225 */ /* 0x000fca00078e0002 */
[----:B------:R-:W-:Y:S01]  /*26210*/  IADD3 R0, R3, R9, RZ ;  /* 0x0000000903007210 */ /* 0x000fe20007ffe0ff */
[----:B------:R-:W-:Y:S01]  /*26220*/  IMAD.MOV.U32 R3, RZ, RZ, -0x800000 ;  /* 0xff800000ff037424 */ /* 0x000fe200078e00ff */
[----:B-1----:R-:W-:-:S04]  /*26230*/  LEA R4, P0, R2, R26, 0x2 ;  /* 0x0000001a02047211 */ /* 0x002fc800078010ff */
[----:B---3--:R-:W-:-:S05]  /*26240*/  LEA.HI.X R5, R2, R27, R0, 0x2, P0 ;  /* 0x0000001b02057211 */ /* 0x008fca00000f1400 */
[----:B------:R1:W-:Y:S04]  /*26250*/  STG.E desc[UR54][R4.64], R3 ;  /* 0x0000000304007986 */ /* 0x0003e8000c101936 */
.L_x_3655:
[----:B------:R-:W-:Y:S05]  /*26260*/  BSYNC B1 ;  /* 0x0000000000017941 */ /* 0x000fea0003800000 */
.L_x_3654:
[----:B------:R-:W-:Y:S05]  /*26270*/  @P2 BRA `(.L_x_3648) ;  /* 0x00000008002c2947 */ /* 0x000fea0003800000 */
[----:B------:R-:W3:Y:S01]  /*26280*/  LDL R24, [R1+0x18] ;  /* 0x0000180001187983 */ /* 0x000ee20000100800 */
[----:B------:R-:W4:Y:S01]  /*26290*/  LDC R21, c[0x0][0xbe8] ;  /* 0x0002fa00ff157b82 */ /* 0x000f220000000800 */
[----:B-12---:R-:W-:Y:S01]  /*262a0*/  VIADD R4, R28, 0xffffff80 ;  /* 0xffffff801c047836 */ /* 0x006fe20000000000 */
[----:B------:R-:W-:Y:S01]  /*262b0*/  ULDC.64 UR4, c[0x0][0xaa0] ;  /* 0x0002a80000047ab9 */ /* 0x000fe20000000a00 */
[----:B------:R-:W-:Y:S01]  /*262c0*/  ULDC.64 UR6, c[0x0][0xaf0] ;  /* 0x0002bc0000067ab9 */ /* 0x000fe20000000a00 */
[----:B------:R-:W-:Y:S02]  /*262d0*/  IMAD R0, R12, UR4, RZ ;  /* 0x000000040c007c24 */ /* 0x000fe4000f8e02ff */
[----:B------:R-:W-:Y:S02]  /*262e0*/  SHF.R.S32.HI R3, RZ, 0x1f, R4 ;  /* 0x0000001fff037819 */ /* 0x000fe40000011404 */
[----:B------:R-:W-:Y:S02]  /*262f0*/  IMAD R5, R13, UR5, R0 ;  /* 0x000000050d057c24 */ /* 0x000fe4000f8e0200 */
[----:B------:R-:W-:Y:S01]  /*26300*/  LEA.HI R7, R3, R4, RZ, 0x3 ;  /* 0x0000000403077211 */ /* 0x000fe200078f18ff */
[----:B------:R-:W-:Y:S01]  /*26310*/  IMAD.WIDE.U32 R2, R13, UR4, RZ ;  /* 0x000000040d027c25 */ /* 0x000fe2000f8e00ff */
[----:B------:R-:W-:-:S02]  /*26320*/  ULDC.64 UR4, c[0x0][0xae8] ;  /* 0x0002ba0000047ab9 */ /* 0x000fc40000000a00 */
[----:B------:R-:W-:Y:S01]  /*26330*/  LOP3.LUT R9, R7, 0xfffffff8, RZ, 0xc0, !PT ;  /* 0xfffffff807097812 */ /* 0x000fe200078ec0ff */
[----:B------:R-:W-:Y:S01]  /*26340*/  IMAD.IADD R3, R3, 0x1, R5 ;  /* 0x0000000103037824 */ /* 0x000fe200078e0205 */
[----:B------:R-:W-:-:S03]  /*26350*/  SHF.R.S32.HI R25, RZ, 0x3, R7 ;  /* 0x00000003ff197819 */ /* 0x000fc60000011407 */
[----:B------:R-:W-:Y:S02]  /*26360*/  IMAD.IADD R8, R4, 0x1, -R9 ;  /* 0x0000000104087824 */ /* 0x000fe400078e0a09 */
[----:B------:R-:W-:Y:S01]  /*26370*/  IMAD.WIDE.U32 R2, R235, UR4, R2 ;  /* 0x00000004eb027c25 */ /* 0x000fe2000f8e0002 */
[----:B----4-:R-:W-:-:S03]  /*26380*/  ISETP.NE.AND P0, PT, R21, 0x1, PT ;  /* 0x000000011500780c */ /* 0x010fc60003f05270 */
[----:B------:R-:W-:Y:S02]  /*26390*/  IMAD R0, R8, 0x20, R25 ;  /* 0x0000002008007824 */ /* 0x000fe400078e0219 */
[----:B------:R-:W-:Y:S01]  /*263a0*/  IMAD R3, R235, UR5, R3 ;  /* 0x00000005eb037c24 */ /* 0x000fe2000f8e0203 */
[----:B------:R-:W-:Y:S01]  /*263b0*/  ULDC.64 UR4, c[0x0][0xae0] ;  /* 0x0002b80000047ab9 */ /* 0x000fe20000000a00 */
[----:B------:R-:W-:Y:S02]  /*263c0*/  IMAD R4, R14, UR6, RZ ;  /* 0x000000060e047c24 */ /* 0x000fe4000f8e02ff */
[----:B------:R-:W-:-:S04]  /*263d0*/  IMAD.WIDE.U32 R2, R237, UR6, R2 ;  /* 0x00000006ed027c25 */ /* 0x000fc8000f8e0002 */
[----:B------:R-:W-:Y:S01]  /*263e0*/  IMAD R7, R237, UR7, R4 ;  /* 0x00000007ed077c24 */ /* 0x000fe2000f8e0204 */
[----:B------:R-:W1:Y:S03]  /*263f0*/  @P0 LDC R6, c[0x0][0xbec] ;  /* 0x0002fb00ff060b82 */ /* 0x000e660000000800 */
[----:B------:R-:W-:-:S05]  /*26400*/  IMAD.IADD R3, R3, 0x1, R7 ;  /* 0x0000000103037824 */ /* 0x000fca00078e0207 */
[----:B------:R-:W2:Y:S01]  /*26410*/  @P0 LDC R11, c[0x0][0xbf0] ;  /* 0x0002fc00ff0b0b82 */ /* 0x000ea20000000800 */
[----:B---3--:R-:W-:-:S04]  /*26420*/  IMAD R9, R24, 0x80, R0 ;  /* 0x0000008018097824 */ /* 0x008fc800078e0200 */
[----:B-1----:R-:W-:Y:S01]  /*26430*/  @P0 IMAD.HI.U32 R0, R9, R6, RZ ;  /* 0x0000000609000227 */ /* 0x002fe200078e00ff */
[----:B------:R-:W-:-:S04]  /*26440*/  MOV R5, R9 ;  /* 0x0000000900057202 */ /* 0x000fc80000000f00 */
[----:B--2---:R-:W-:-:S04]  /*26450*/  @P0 SHF.R.U32.HI R5, RZ, R11, R0 ;  /* 0x0000000bff050219 */ /* 0x004fc80000011600 */
        /* <DEDUP_REMOVED lines=12> */
[----:B------:R-:W-:Y:S01]  /*26520*/  ULDC.64 UR4, c[0x0][0xa80] ;  /* 0x0002a00000047ab9 */ /* 0x000fe20000000a00 */
[----:B------:R-:W-:Y:S01]  /*26530*/  IMAD.SHL.U32 R7, R8, 0x8, RZ ;  /* 0x0000000808077824 */ /* 0x000fe200078e00ff */
[C---:B------:R-:W-:Y:S01]  /*26540*/  LEA R2, P0, R4.reuse, UR4, 0x1 ;  /* 0x0000000404027c11 */ /* 0x040fe2000f8008ff */
[----:B------:R-:W-:Y:S01]  /*26550*/  IMAD.IADD R3, R5, 0x1, R9 ;  /* 0x0000000105037824 */ /* 0x000fe200078e0209 */
[----:B------:R-:W-:Y:S01]  /*26560*/  UMOV UR4, 0xffffffff ;  /* 0xffffffff00047882 */ /* 0x000fe20000000000 */
[C---:B------:R-:W-:Y:S01]  /*26570*/  VIADD R9, R7.reuse, 0x80 ;  /* 0x0000008007097836 */ /* 0x040fe20000000000 */
[----:B------:R-:W-:Y:S02]  /*26580*/  IADD3 R27, R7, 0x40, RZ ;  /* 0x00000040071b7810 */ /* 0x000fe40007ffe0ff */
[----:B------:R-:W-:Y:S02]  /*26590*/  LEA.HI.X R3, R4, UR5, R3, 0x1, P0 ;  /* 0x0000000504037c11 */ /* 0x000fe400080f0c03 */
[----:B------:R-:W-:-:S02]  /*265a0*/  SHF.R.S32.HI R5, RZ, 0x1f, R7 ;  /* 0x0000001fff057819 */ /* 0x000fc40000011407 */
[----:B------:R-:W-:Y:S02]  /*265b0*/  SHF.R.S32.HI R8, RZ, 0x1f, R9 ;  /* 0x0000001fff087819 */ /* 0x000fe40000011409 */
[----:B------:R-:W-:Y:S01]  /*265c0*/  SHF.R.S32.HI R10, RZ, 0x1f, R27 ;  /* 0x0000001fff0a7819 */ /* 0x000fe2000001141b */
[----:B------:R-:W-:Y:S06]  /*265d0*/  BRA.DIV UR4, `(.L_x_3656) ;  /* 0x000000c604107947 */ /* 0x000fec000b800000 */
[----:B------:R1:W2:Y:S04]  /*265e0*/  SHFL.IDX PT, R0, R3, RZ, 0x181f ;  /* 0x00181fff03007589 */ /* 0x0002a800000e0000 */
[----:B------:R1:W3:Y:S02]  /*265f0*/  SHFL.IDX PT, R14, R2, RZ, 0x181f ;  /* 0x00181fff020e7589 */ /* 0x0002e400000e0000 */
.L_x_3949:
[----:B------:R-:W-:Y:S01]  /*26600*/  IMAD R21, R20, R21, RZ ;  /* 0x0000001514157224 */ /* 0x000fe200078e02ff */
[----:B------:R-:W-:Y:S01]  /*26610*/  BSSY B1, `(.L_x_3657) ;  /* 0x0000011000017945 */ /* 0x000fe20003800000 */
[----:B------:R-:W-:-:S05]  /*26620*/  IMAD R6, R24, 0x80, R25 ;  /* 0x0000008018067824 */ /* 0x000fca00078e0219 */
[----:B------:R-:W-:-:S13]  /*26630*/  ISETP.GE.AND P0, PT, R6, R21, PT ;  /* 0x000000150600720c */ /* 0x000fda0003f06270 */
        /* <DEDUP_REMOVED lines=8> */
[-C--:B--2---:R-:W-:Y:S02]  /*266c0*/  @!P3 LEA.HI.X R13, R7, R0.reuse, R5, 0x1, P0 ;  /* 0x00000000070db211 */ /* 0x084fe400000f0c05 */
[-C--:B------:R-:W-:Y:S02]  /*266d0*/  @!P4 LEA.HI.X R25, R27, R0.reuse, R10, 0x1, P1 ;  /* 0x000000001b19c211 */ /* 0x080fe400008f0c0a */
[----:B------:R-:W-:Y:S01]  /*266e0*/  @!P5 LEA.HI.X R15, R9, R0, R8, 0x1, P2 ;  /* 0x00000000090fd211 */ /* 0x000fe200010f0c08 */
[----:B------:R4:W-:Y:S04]  /*266f0*/  @!P3 ST.E.128 desc[UR54][R12.64], RZ ;  /* 0x000000ff0c00b985 */ /* 0x0009e8000c101d36 */
[----:B------:R4:W-:Y:S04]  /*26700*/  @!P4 ST.E.128 desc[UR54][R24.64], RZ ;  /* 0x000000ff1800c985 */ /* 0x0009e8000c101d36 */
[----:B------:R4:W-:Y:S02]  /*26710*/  @!P5 ST.E.128 desc[UR54][R14.64], RZ ;  /* 0x000000ff0e00d985 */ /* 0x0009e4000c101d36 */
.L_x_3658:
[----:B------:R-:W-:Y:S05]  /*26720*/  BSYNC B1 ;  /* 0x0000000000017941 */ /* 0x000fea0003800000 */
.L_x_3657:
[----:B------:R-:W-:-:S03]  /*26730*/  UMOV UR4, 0xffffffff ;  /* 0xffffffff00047882 */ /* 0x000fc60000000000 */
[----:B------:R-:W-:Y:S05]  /*26740*/  BRA.DIV UR4, `(.L_x_3659) ;  /* 0x000000c204e87947 */ /* 0x000fea000b800000 */
[----:B--2---:R2:W0:Y:S04]  /*26750*/  SHFL.IDX PT, R0, R3, 0x1, 0x181f ;  /* 0x00381f0003007f89 */ /* 0x00442800000e0000 */
[----:B---34-:R2:W3:Y:S02]  /*26760*/  SHFL.IDX PT, R14, R2, 0x1, 0x181f ;  /* 0x00381f00020e7f89 */ /* 0x0184e400000e0000 */
.L_x_3953:
        /* <DEDUP_REMOVED lines=17> */
.L_x_3661:
[----:B------:R-:W-:Y:S05]  /*26880*/  BSYNC B1 ;  /* 0x0000000000017941 */ /* 0x000fea0003800000 */
.L_x_3660:
[----:B------:R-:W-:-:S03]  /*26890*/  UMOV UR4, 0xffffffff ;  /* 0xffffffff00047882 */ /* 0x000fc60000000000 */
[----:B------:R-:W-:Y:S05]  /*268a0*/  BRA.DIV UR4, `(.L_x_3662) ;  /* 0x000000c204d87947 */ /* 0x000fea000b800000 */
[----:B0-----:R0:W0:Y:S04]  /*268b0*/  SHFL.IDX PT, R0, R3, 0x2, 0x181f ;  /* 0x00581f0003007f89 */ /* 0x00102800000e0000 */
[----:B---34-:R3:W4:Y:S02]  /*268c0*/  SHFL.IDX PT, R14, R2, 0x2, 0x181f ;  /* 0x00581f00020e7f89 */ /* 0x01872400000e0000 */
.L_x_3957:
        /* <DEDUP_REMOVED lines=8> */
[-C--:B----4-:R-:W-:Y:S02]  /*26950*/  @!P3 LEA R12, P0, R7, R14.reuse, 0x1 ;  /* 0x0000000e070cb211 */ /* 0x090fe400078008ff */
        /* <DEDUP_REMOVED lines=8> */
.L_x_3664:
[----:B------:R-:W-:Y:S05]  /*269e0*/  BSYNC B1 ;  /* 0x0000000000017941 */ /* 0x000fea0003800000 */
.L_x_3663:
[----:B------:R-:W-:-:S03]  /*269f0*/  UMOV UR4, 0xffffffff ;  /* 0xffffffff00047882 */ /* 0x000fc60000000000 */
[----:B------:R-:W-:Y:S05]  /*26a00*/  BRA.DIV UR4, `(.L_x_3665) ;  /* 0x000000c204c87947 */ /* 0x000fea000b800000 */
[----:B0-----:R0:W0:Y:S04]  /*26a10*/  SHFL.IDX PT, R0, R3, 0x3, 0x181f ;  /* 0x00781f0003007f89 */ /* 0x00102800000e0000 */
[----:B----4-:R4:W0:Y:S02]  /*26a20*/  SHFL.IDX PT, R14, R2, 0x3, 0x181f ;  /* 0x00781f00020e7f89 */ /* 0x01082400000e0000 */
.L_x_3961:
[----:B-1234-:R-:W-:-:S05]  /*26a30*/  VIADD R2, R6, 0x60 ;  /* 0x0000006006027836 */ /* 0x01efca0000000000 */
        /* <DEDUP_REMOVED lines=11> */
[----:B------:R-:W-:Y:S01]  /*26af0*/  @!P5 LEA.HI.X R15, R9, R0, R8, 0x1, P2 ;  /* 0x00000000090fd211 */ /* 0x000fe200010f0c08 */
[----:B------:R3:W-:Y:S04]  /*26b00*/  @!P3 ST.E.128 desc[UR54][R2.64], RZ ;  /* 0x000000ff0200b985 */ /* 0x0007e8000c101d36 */
[----:B------:R3:W-:Y:S04]  /*26b10*/  @!P4 ST.E.128 desc[UR54][R4.64], RZ ;  /* 0x000000ff0400c985 */ /* 0x0007e8000c101d36 */
[----:B------:R3:W-:Y:S02]  /*26b20*/  @!P5 ST.E.128 desc[UR54][R14.64], RZ ;  /* 0x000000ff0e00d985 */ /* 0x0007e4000c101d36 */
.L_x_3648:
[----:B------:R-:W-:Y:S05]  /*26b30*/  BSYNC B0 ;  /* 0x0000000000007941 */ /* 0x000fea0003800000 */
.L_x_3633:
[----:B------:R-:W-:Y:S02]  /*26b40*/  ULDC UR4, c[0x0][0xc3c] ;  /* 0x00030f0000047ab9 */ /* 0x000fe40000000800 */
[----:B------:R-:W-:-:S13]  /*26b50*/  ISETP.GE.AND P0, PT, R151, UR4, PT ;  /* 0x0000000497007c0c */ /* 0x000fda000bf06270 */
[----:B------:R-:W-:Y:S05]  /*26b60*/  @!P0 BRA `(.L_x_3666) ;  /* 0xfffffdac00188947 */ /* 0x000fea000383ffff */
[----:B------:R-:W-:Y:S05]  /*26b70*/  BRA `(.L_x_3462) ;  /* 0x0000008400107947 */ /* 0x000fea0003800000 */
.L_x_3460:
        /* <DEDUP_REMOVED lines=16> */
[----:B-1----:R2:W-:Y:S04]  /*26c80*/  STL.64 [R1+0x10], R4 ;  /* 0x0000100401007387 */ /* 0x0025e80000100a00 */
[----:B------:R2:W-:Y:S01]  /*26c90*/  STL.64 [R1+0x18], R6 ;  /* 0x0000180601007387 */ /* 0x0005e20000100a00 */
[----:B------:R-:W-:Y:S06]  /*26ca0*/  BAR.ARV 0x4, 0x180 ;  /* 0x0106000000007b1d */ /* 0x000fec0000002000 */
[----:B------:R-:W-:Y:S05]  /*26cb0*/  BRA `(.L_x_3668) ;  /* 0x0000000800a87947 */ /* 0x000fea0003800000 */
.L_x_3667:
        /* <DEDUP_REMOVED lines=44> */
.L_x_3671:
[----:B------:R-:W0:Y:S01]  /*26f80*/  LDC R2, c[0x0][0xc3c] ;  /* 0x00030f00ff027b82 */ /* 0x000e220000000800 */
[----:B------:R-:W-:Y:S01]  /*26f90*/  ULDC UR7, c[0x0][0xc3c] ;  /* 0x00030f0000077ab9 */ /* 0x000fe20000000800 */
[----:B------:R-:W-:Y:S01]  /*26fa0*/  UIADD3 UR4, UR4, 0x1f, URZ ;  /* 0x0000001f04047890 */ /* 0x000fe2000fffe03f */
[----:B------:R-:W-:-:S05]  /*26fb0*/  MOV R3, UR7 ;  /* 0x0000000700037c02 */ /* 0x000fca0008000f00 */
        /* <DEDUP_REMOVED lines=34> */
.L_x_3669:
        /* <DEDUP_REMOVED lines=20> */
.L_x_3672:
[----:B-1----:R-:W-:Y:S01]  /*27320*/  IMAD R10, R10, UR5, R11 ;  /* 0x000000050a0a7c24 */ /* 0x002fe2000f8e020b */
[----:B------:R-:W1:Y:S01]  /*27330*/  MUFU.RCP R12, R12 ;  /* 0x0000000c000c7308 */ /* 0x000e620000001000 */
[----:B0-----:R-:W-:Y:S02]  /*27340*/  IMAD R9, R15, R4, RZ ;  /* 0x000000040f097224 */ /* 0x001fe400078e02ff */
[----:B------:R-:W-:Y:S01]  /*27350*/  IMAD.MOV.U32 R2, RZ, RZ, RZ ;  /* 0x000000ffff027224 */ /* 0x000fe200078e00ff */
[----:B------:R0:W-:Y:S03]  /*27360*/  STL [R1+0x10], R10 ;  /* 0x0000100a01007387 */ /* 0x0001e60000100800 */
        /* <DEDUP_REMOVED lines=10> */
[----:B------:R-:W-:Y:S01]  /*27410*/  @!P1 IMAD.IADD R11, R11, 0x1, -R4 ;  /* 0x000000010b0b9824 */ /* 0x000fe200078e0a04 */
[----:B------:R-:W-:-:S02]  /*27420*/  @!P1 IADD3 R10, R10, 0x1, RZ ;  /* 0x000000010a0a9810 */ /* 0x000fc40007ffe0ff */
[----:B------:R-:W-:Y:S01]  /*27430*/  ISETP.NE.AND P1, PT, R6, RZ, PT ;  /* 0x000000ff0600720c */ /* 0x000fe20003f25270 */
[----:B0-----:R-:W-:Y:S01]  /*27440*/  IMAD.MOV R2, RZ, RZ, -R3 ;  /* 0x000000ffff027224 */ /* 0x001fe200078e0a03 */
[----:B------:R-:W-:-:S03]  /*27450*/  ISETP.GE.U32.AND P0, PT, R11, R4, PT ;  /* 0x000000040b00720c */ /* 0x000fc60003f06070 */
[----:B------:R-:W-:Y:S02]  /*27460*/  IMAD R11, R2, R7, RZ ;  /* 0x00000007020b7224 */ /* 0x000fe400078e02ff */
[----:B------:R-:W-:-:S04]  /*27470*/  IMAD.MOV.U32 R2, RZ, RZ, RZ ;  /* 0x000000ffff027224 */ /* 0x000fc800078e00ff */
        /* <DEDUP_REMOVED lines=21> */
[----:B------:R-:W-:Y:S02]  /*275d0*/  @!P2 IADD3 R4, -R4, RZ, RZ ;  /* 0x000000ff0404a210 */ /* 0x000fe40007ffe1ff */
[----:B------:R-:W-:-:S05]  /*275e0*/  @!P1 LOP3.LUT R4, RZ, R8, RZ, 0x33, !PT ;  /* 0x00000008ff049212 */ /* 0x000fca00078e33ff */
[----:B------:R-:W-:-:S04]  /*275f0*/  IMAD.MOV R3, RZ, RZ, -R4 ;  /* 0x000000ffff037224 */ /* 0x000fc800078e0a04 */
        /* <DEDUP_REMOVED lines=8> */
.L_x_3670:
[----:B------:R-:W-:Y:S01]  /*27680*/  IMAD.U32 R2, RZ, RZ, UR6 ;  /* 0x00000006ff027e24 */ /* 0x000fe2000f8e00ff */
[----:B------:R0:W-:Y:S04]  /*27690*/  STL [R1+0x14], RZ ;  /* 0x000014ff01007387 */ /* 0x0001e80000100800 */
[----:B------:R0:W-:Y:S04]  /*276a0*/  STL [R1+0x18], RZ ;  /* 0x000018ff01007387 */ /* 0x0001e80000100800 */
[----:B------:R0:W-:Y:S02]  /*276b0*/  STL [R1+0x10], R2 ;  /* 0x0000100201007387 */ /* 0x0001e40000100800 */
.L_x_3673:
[----:B-1----:R-:W2:Y:S04]  /*276c0*/  LDL R4, [R1+0x10] ;  /* 0x0000100001047983 */ /* 0x002ea80000100800 */
        /* <DEDUP_REMOVED lines=9> */
.L_x_3668:
[----:B-1----:R-:W3:Y:S01]  /*27760*/  LDL R0, [R1+0x1c] ;  /* 0x00001c0001007983 */ /* 0x002ee20000100800 */
[----:B------:R-:W-:-:S03]  /*27770*/  ULDC UR4, c[0x0][0xc3c] ;  /* 0x00030f0000047ab9 */ /* 0x000fc60000000800 */
[----:B------:R1:W-:Y:S01]  /*27780*/  STL [R1+0xc], RZ ;  /* 0x00000cff01007387 */ /* 0x0003e20000100800 */
[----:B---3--:R-:W-:Y:S02]  /*27790*/  ISETP.GE.AND P0, PT, R0, UR4, PT ;  /* 0x0000000400007c0c */ /* 0x008fe4000bf06270 */
[----:B------:R-:W-:-:S05]  /*277a0*/  MOV R0, 0x1 ;  /* 0x0000000100007802 */ /* 0x000fca0000000f00 */
[----:B------:R1:W-:Y:S04]  /*277b0*/  STL [R1+0x24], R0 ;  /* 0x0000240001007387 */ /* 0x0003e80000100800 */
[----:B------:R1:W-:Y:S02]  /*277c0*/  STL [R1+0x60], RZ ;  /* 0x000060ff01007387 */ /* 0x0003e40000100800 */
[----:B------:R-:W-:Y:S05]  /*277d0*/  @P0 BRA `(.L_x_3674) ;  /* 0x0000007000f40947 */ /* 0x000fea0003800000 */
[----:B------:R-:W1:Y:S01]  /*277e0*/  S2R R9, SR_TID.X ;  /* 0x0000000000097919 */ /* 0x000e620000002100 */
[----:B------:R-:W3:Y:S01]  /*277f0*/  S2UR UR5, SR_CgaCtaId ;  /* 0x00000000000579c3 */ /* 0x000ee20000008800 */
[----:B------:R-:W-:Y:S01]  /*27800*/  UMOV UR4, 0x400 ;  /* 0x0000040000047882 */ /* 0x000fe20000000000 */
[----:B------:R-:W-:Y:S01]  /*27810*/  BSSY B7, `(.L_x_3674) ;  /* 0x0000739000077945 */ /* 0x000fe20003800000 */
[----:B------:R-:W-:Y:S01]  /*27820*/  ULDC.64 UR40, c[0x0][0x198] ;  /* 0x0000660000287ab9 */ /* 0x000fe20000000a00 */
[----:B------:R-:W-:Y:S02]  /*27830*/  ULOP3.LUT UR37, UR36, 0x1, URZ, 0xfc, !UPT ;  /* 0x0000000124257892 */ /* 0x000fe4000f8efc3f */
[----:B------:R-:W-:Y:S01]  /*27840*/  ULOP3.LUT UR39, UR36, 0x2, URZ, 0xfc, !UPT ;  /* 0x0000000224277892 */ /* 0x000fe2000f8efc3f */
[----:B------:R-:W-:Y:S01]  /*27850*/  ULDC UR38, c[0x0][0xc] ;  /* 0x0000030000267ab9 */ /* 0x000fe20000000800 */
[----:B---3--:R-:W-:-:S06]  /*27860*/  ULEA UR4, UR5, UR4, 0x18 ;  /* 0x0000000405047291 */ /* 0x008fcc000f8ec03f */
[----:B------:R-:W-:Y:S01]  /*27870*/  IMAD.U32 R18, RZ, RZ, UR4 ;  /* 0x00000004ff127e24 */ /* 0x000fe2000f8e00ff */
[----:B-1----:R-:W-:Y:S01]  /*27880*/  SHF.R.U32.HI R0, RZ, 0x1, R9 ;  /* 0x00000001ff007819 */ /* 0x002fe20000011609 */
[C---:B--2---:R-:W-:Y:S01]  /*27890*/  IMAD.SHL.U32 R4, R9.reuse, 0x40, RZ ;  /* 0x0000004009047824 */ /* 0x044fe200078e00ff */
[C---:B------:R-:W-:Y:S01]  /*278a0*/  LOP3.LUT R8, R9.reuse, 0x7f, RZ, 0xc0, !PT ;  /* 0x0000007f09087812 */ /* 0x040fe200078ec0ff */
[----:B------:R-:W-:-:S03]  /*278b0*/  IMAD.SHL.U32 R5, R9, 0x2, RZ ;  /* 0x0000000209057824 */ /* 0x000fc600078e00ff */
[----:B------:R-:W-:-:S04]  /*278c0*/  LOP3.LUT R3, R4, 0x180, RZ, 0xc0, !PT ;  /* 0x0000018004037812 */ /* 0x000fc800078ec0ff */
[----:B------:R-:W-:Y:S01]  /*278d0*/  LOP3.LUT R3, R3, 0x30, R0, 0xf8, !PT ;  /* 0x0000003003037812 */ /* 0x000fe200078ef800 */
[----:B------:R-:W-:-:S05]  /*278e0*/  IMAD.SHL.U32 R0, R9, 0x10, RZ ;  /* 0x0000001009007824 */ /* 0x000fca00078e00ff */
[----:B0-----:R-:W-:-:S04]  /*278f0*/  LOP3.LUT R2, R0, 0x1b0, RZ, 0xc0, !PT ;  /* 0x000001b000027812 */ /* 0x001fc800078ec0ff */
[----:B------:R-:W-:Y:S01]  /*27900*/  LOP3.LUT R6, R2, 0x30, R5, 0x78, !PT ;  /* 0x0000003002067812 */ /* 0x000fe200078e7805 */
[----:B------:R-:W-:-:S05]  /*27910*/  IMAD.SHL.U32 R2, R8, 0x10, RZ ;  /* 0x0000001008027824 */ /* 0x000fca00078e00ff */
[----:B------:R-:W-:Y:S01]  /*27920*/  LOP3.LUT R7, R2, 0x600, RZ, 0xc0, !PT ;  /* 0x0000060002077812 */ /* 0x000fe200078ec0ff */
[----:B------:R-:W-:-:S05]  /*27930*/  IMAD.SHL.U32 R2, R9, 0x8, RZ ;  /* 0x0000000809027824 */ /* 0x000fca00078e00ff */
[----:B------:R-:W-:Y:S01]  /*27940*/  LOP3.LUT R5, R3, 0x30, R2, 0x78, !PT ;  /* 0x0000003003057812 */ /* 0x000fe200078e7802 */
[----:B------:R-:W-:Y:S01]  /*27950*/  IMAD.SHL.U32 R2, R9, 0x20, RZ ;  /* 0x0000002009027824 */ /* 0x000fe200078e00ff */
[----:B------:R-:W-:Y:S02]  /*27960*/  LOP3.LUT R3, R7, 0x40, R0, 0xf8, !PT ;  /* 0x0000004007037812 */ /* 0x000fe400078ef800 */
[----:B------:R-:W-:Y:S02]  /*27970*/  LOP3.LUT R5, R5, 0x640, R4, 0xf8, !PT ;  /* 0x0000064005057812 */ /* 0x000fe400078ef804 */
[----:B------:R-:W-:Y:S02]  /*27980*/  LOP3.LUT R3, R3, R6, RZ, 0xfc, !PT ;  /* 0x0000000603037212 */ /* 0x000fe400078efcff */
[----:B------:R-:W-:Y:S01]  /*27990*/  LOP3.LUT R6, R2, 0x80, RZ, 0xc0, !PT ;  /* 0x0000008002067812 */ /* 0x000fe200078ec0ff */
[----:B------:R-:W-:Y:S01]  /*279a0*/  STL [R1+0x4], R5 ;  /* 0x0000040501007387 */ /* 0x000fe20000100800 */
[----:B------:R-:W-:Y:S01]  /*279b0*/  LOP3.LUT R7, R7, 0x60, R2, 0xf8, !PT ;  /* 0x0000006007077812 */ /* 0x000fe200078ef802 */
[----:B------:R-:W-:Y:S01]  /*279c0*/  IMAD.IADD R3, R18, 0x1, R3 ;  /* 0x0000000112037824 */ /* 0x000fe200078e0203 */
[----:B------:R-:W-:-:S02]  /*279d0*/  LOP3.LUT R6, R6, 0x10, R9, 0xf8, !PT ;  /* 0x0000001006067812 */ /* 0x000fc400078ef809 */
[----:B------:R-:W-:Y:S02]  /*279e0*/  SHF.L.U32 R9, R9, 0x2, RZ ;  /* 0x0000000209097819 */ /* 0x000fe400000006ff */
[----:B------:R-:W-:Y:S02]  /*279f0*/  LOP3.LUT R7, R7, 0x100, R2, 0xf8, !PT ;  /* 0x0000010007077812 */ /* 0x000fe400078ef802 */
[----:B------:R-:W-:Y:S02]  /*27a00*/  LOP3.LUT R6, R6, 0x10, R9, 0x78, !PT ;  /* 0x0000001006067812 */ /* 0x000fe400078e7809 */
[----:B------:R-:W-:Y:S02]  /*27a10*/  LOP3.LUT R0, R0, 0x30, RZ, 0xc0, !PT ;  /* 0x0000003000007812 */ /* 0x000fe400078ec0ff */
[----:B------:R-:W-:-:S05]  /*27a20*/  LOP3.LUT R4, R7, R6, RZ, 0xfc, !PT ;  /* 0x0000000607047212 */ /* 0x000fca00078efcff */
[----:B------:R0:W-:Y:S04]  /*27a30*/  STL [R1], R4 ;  /* 0x0000000401007387 */ /* 0x0001e80000100800 */
[----:B------:R1:W-:Y:S04]  /*27a40*/  STL [R1+0x40], R3 ;  /* 0x0000400301007387 */ /* 0x0003e80000100800 */
[----:B------:R-:W-:Y:S01]  /*27a50*/  STL [R1+0x60], RZ ;  /* 0x000060ff01007387 */ /* 0x000fe20000100800 */
[----:B0-----:R-:W-:-:S04]  /*27a60*/  SHF.R.U32.HI R4, RZ, 0x2, R8 ;  /* 0x00000002ff047819 */ /* 0x001fc80000011608 */
[----:B------:R-:W-:Y:S01]  /*27a70*/  LOP3.LUT R4, R4, 0x60, R2, 0xf8, !PT ;  /* 0x0000006004047812 */ /* 0x000fe200078ef802 */
[----:B------:R-:W-:Y:S02]  /*27a80*/  IMAD.MOV.U32 R2, RZ, RZ, 0x1 ;  /* 0x00000001ff027424 */ /* 0x000fe400078e00ff */
[----:B-1----:R-:W-:-:S03]  /*27a90*/  IMAD.MOV.U32 R3, RZ, RZ, 0x1 ;  /* 0x00000001ff037424 */ /* 0x002fc600078e00ff */
[----:B------:R0:W-:Y:S04]  /*27aa0*/  STL [R1+0x28], R2 ;  /* 0x0000280201007387 */ /* 0x0001e80000100800 */
[----:B------:R1:W-:Y:S04]  /*27ab0*/  STL [R1+0x20], RZ ;  /* 0x000020ff01007387 */ /* 0x0003e80000100800 */
[----:B------:R1:W-:Y:S01]  /*27ac0*/  STL [R1+0xc], RZ ;  /* 0x00000cff01007387 */ /* 0x0003e20000100800 */
[----:B0-----:R-:W-:-:S03]  /*27ad0*/  LOP3.LUT R2, R0, 0x40, RZ, 0xfc, !PT ;  /* 0x0000004000027812 */ /* 0x001fc600078efcff */
[----:B------:R1:W-:Y:S01]  /*27ae0*/  STL [R1+0x24], R3 ;  /* 0x0000240301007387 */ /* 0x0003e20000100800 */
[----:B------:R-:W-:-:S07]  /*27af0*/  LOP3.LUT R0, R0, 0x80, RZ, 0xfc, !PT ;  /* 0x0000008000007812 */ /* 0x000fce00078efcff */
.L_x_3792:
[----:B--2---:R-:W2:Y:S01]  /*27b00*/  LDL R0, [R1+0x1c] ;  /* 0x00001c0001007983 */ /* 0x004ea20000100800 */
[----:B-1----:R-:W2:Y:S01]  /*27b10*/  LDC.64 R2, c[0x0][0xc88] ;  /* 0x00032200ff027b82 */ /* 0x002ea20000000a00 */
[----:B------:R-:W-:Y:S05]  /*27b20*/  YIELD ;  /* 0x0000000000007946 */ /* 0x000fea0003800000 */
[----:B------:R-:W-:Y:S01]  /*27b30*/  ULDC.64 UR4, c[0x0][0xa28] ;  /* 0x00028a0000047ab9 */ /* 0x000fe20000000a00 */
[----:B------:R-:W-:Y:S01]  /*27b40*/  MOV R8, RZ ;  /* 0x000000ff00087202 */ /* 0x000fe20000000f00 */
[----:B------:R-:W-:Y:S01]  /*27b50*/  ULDC.64 UR10, c[0x0][0xa18] ;  /* 0x00028600000a7ab9 */ /* 0x000fe20000000a00 */
[----:B------:R-:W-:Y:S01]  /*27b60*/  ISETP.NE.U32.AND P0, PT, RZ, UR4, PT ;  /* 0x00000004ff007c0c */ /* 0x000fe2000bf05070 */
[----:B------:R-:W-:Y:S01]  /*27b70*/  ULDC.64 UR8, c[0x0][0xa10] ;  /* 0x0002840000087ab9 */ /* 0x000fe20000000a00 */
[----:B------:R-:W-:Y:S01]  /*27b80*/  ULDC.64 UR6, c[0x0][0xa08] ;  /* 0x0002820000067ab9 */ /* 0x000fe20000000a00 */
[----:B--2---:R-:W-:-:S05]  /*27b90*/  IMAD.WIDE R2, R0, 0x4, R2 ;  /* 0x0000000400027825 */ /* 0x004fca00078e0202 */
[----:B------:R-:W2:Y:S01]  /*27ba0*/  LDG.E R15, desc[UR54][R2.64] ;  /* 0x00000036020f7981 */ /* 0x000ea2000c1e1900 */
[----:B------:R-:W-:Y:S01]  /*27bb0*/  ISETP.NE.AND.EX P0, PT, RZ, UR5, PT, P0 ;  /* 0x00000005ff007c0c */ /* 0x000fe2000bf05300 */
[----:B------:R-:W-:Y:S01]  /*27bc0*/  IMAD.MOV.U32 R0, RZ, RZ, RZ ;  /* 0x000000ffff007224 */ /* 0x000fe200078e00ff */
[----:B--23--:R-:W-:Y:S01]  /*27bd0*/  SHF.R.S32.HI R4, RZ, 0x1f, R15 ;  /* 0x0000001fff047819 */ /* 0x00cfe2000001140f */
[----:B------:R-:W-:-:S10]  /*27be0*/  IMAD.SHL.U32 R14, R15, 0x4, RZ ;  /* 0x000000040f0e7824 */ /* 0x000fd400078e00ff */
        /* <DEDUP_REMOVED lines=41> */
[----:B0-----:R-:W-:Y:S02]  /*27e80*/  IMAD.U32 R9, RZ, RZ, UR5 ;  /* 0x00000005ff097e24 */ /* 0x001fe4000f8e00ff */
[----:B------:R-:W-:Y:S01]  /*27e90*/  IMAD.U32 R8, RZ, RZ, UR4 ;  /* 0x00000004ff087e24 */ /* 0x000fe2000f8e00ff */
[----:B--2---:R0:W-:Y:S01]  /*27ea0*/  STL [R1+0x58], R12 ;  /* 0x0000580c01007387 */ /* 0x0041e20000100800 */
[----:B------:R-:W-:Y:S05]  /*27eb0*/  @P3 BRA `(.L_x_3675) ;  /* 0x0000000000143947 */ /* 0x000fea0003800000 */
[----:B------:R-:W-:Y:S05]  /*27ec0*/  @!P1 BRA `(.L_x_3675) ;  /* 0x0000000000109947 */ /* 0x000fea0003800000 */
[----:B0-----:R-:W2:Y:S04]  /*27ed0*/  LDG.E R12, desc[UR54][R2.64] ;  /* 0x00000036020c7981 */ /* 0x001ea8000c1e1900 */
[----:B------:R-:W2:Y:S02]  /*27ee0*/  LDG.E R2, desc[UR54][R2.64+0x4] ;  /* 0x0000043602027981 */ /* 0x000ea4000c1e1900 */
[----:B--2---:R-:W-:-:S05]  /*27ef0*/  IMAD.IADD R2, R2, 0x1, -R12 ;  /* 0x0000000102027824 */ /* 0x004fca00078e0a0c */
[----:B------:R1:W-:Y:S02]  /*27f00*/  STL [R1+0x58], R2 ;  /* 0x0000580201007387 */ /* 0x0003e40000100800 */
.L_x_3675:
        /* <DEDUP_REMOVED lines=18> */
.L_x_3676:
[----:B------:R-:W-:Y:S05]  /*28030*/  @!P0 BRA `(.L_x_3677) ;  /* 0x00000000000c8947 */ /* 0x000fea0003800000 */
[----:B------:R-:W2:Y:S04]  /*28040*/  LDG.E R8, desc[UR54][R6.64] ;  /* 0x0000003606087981 */ /* 0x000ea8000c1e1900 */
[----:B------:R-:W2:Y:S02]  /*28050*/  LDG.E R6, desc[UR54][R6.64+0x4] ;  /* 0x0000043606067981 */ /* 0x000ea4000c1e1900 */
[----:B--2---:R-:W-:-:S07]  /*28060*/  IADD3 R8, -R8, R6, RZ ;  /* 0x0000000608087210 */ /* 0x004fce0007ffe1ff */
.L_x_3677:
[----:B-----5:R-:W-:Y:S02]  /*28070*/  IMAD.IADD R6, R8, 0x1, -R0 ;  /* 0x0000000108067824 */ /* 0x020fe400078e0a00 */
[----:B------:R-:W2:Y:S04]  /*28080*/  @P2 LDG.E R0, desc[UR54][R4.64] ;  /* 0x0000003604002981 */ /* 0x000ea8000c1e1900 */
[----:B------:R-:W2:Y:S01]  /*28090*/  @P2 LDG.E R4, desc[UR54][R4.64+0x4] ;  /* 0x0000043604042981 */ /* 0x000ea2000c1e1900 */
[----:B------:R-:W-:Y:S01]  /*280a0*/  BSSY B0, `(.L_x_3678) ;  /* 0x0000029000007945 */ /* 0x000fe20003800000 */
[----:B------:R-:W-:Y:S02]  /*280b0*/  LOP3.LUT R20, R17, 0xff, RZ, 0xc0, !PT ;  /* 0x000000ff11147812 */ /* 0x000fe400078ec0ff */
[----:B------:R-:W-:Y:S01]  /*280c0*/  SHF.R.U32.HI R17, RZ, 0x10, R17 ;  /* 0x00000010ff117819 */ /* 0x000fe20000011611 */
[----:B--2---:R-:W-:-:S04]  /*280d0*/  @P2 IMAD.IADD R9, R4, 0x1, -R0 ;  /* 0x0000000104092824 */ /* 0x004fc800078e0a00 */
[----:B------:R-:W-:-:S04]  /*280e0*/  IMAD.IADD R0, R6, 0x1, R9 ;  /* 0x0000000106007824 */ /* 0x000fc800078e0209 */
[C---:B------:R-:W-:Y:S01]  /*280f0*/  VIADD R19, R0.reuse, 0x9f ;  /* 0x0000009f00137836 */ /* 0x040fe20000000000 */
[----:B------:R-:W-:-:S03]  /*28100*/  ISETP.GE.AND P1, PT, R0, 0x1, PT ;  /* 0x000000010000780c */ /* 0x000fc60003f26270 */
[----:B------:R-:W-:-:S05]  /*28110*/  IMAD.HI R19, R19, 0x66666667, RZ ;  /* 0x6666666713137827 */ /* 0x000fca00078e02ff */
[----:B------:R-:W-:-:S04]  /*28120*/  SHF.R.U32.HI R0, RZ, 0x1f, R19 ;  /* 0x0000001fff007819 */ /* 0x000fc80000011613 */
[----:B------:R-:W-:Y:S01]  /*28130*/  LEA.HI.SX32 R19, R19, R0, 0x1a ;  /* 0x0000000013137211 */ /* 0x000fe200078fd2ff */
[----:B------:R-:W-:Y:S01]  /*28140*/  IMAD.MOV.U32 R0, RZ, RZ, RZ ;  /* 0x000000ffff007224 */ /* 0x000fe200078e00ff */
[----:B------:R-:W-:Y:S06]  /*28150*/  @!P1 BRA `(.L_x_3679) ;  /* 0x0000000000749947 */ /* 0x000fec0003800000 */
[----:B------:R-:W-:Y:S01]  /*28160*/  ISETP.NE.AND P0, PT, R17, RZ, PT ;  /* 0x000000ff1100720c */ /* 0x000fe20003f05270 */
[----:B------:R-:W-:-:S03]  /*28170*/  ULDC UR4, c[0x0][0x9f0] ;  /* 0x00027c0000047ab9 */ /* 0x000fc60000000800 */
[----:B01----:R-:W-:-:S04]  /*28180*/  SEL R2, R17, UR4, P0 ;  /* 0x0000000411027c07 */ /* 0x003fc80008000000 */
[----:B------:R-:W-:Y:S02]  /*28190*/  IABS R3, R2 ;  /* 0x0000000200037213 */ /* 0x000fe40000000000 */
[----:B------:R-:W-:Y:S02]  /*281a0*/  IADD3 R0, R2, -0x1, R19 ;  /* 0xffffffff02007810 */ /* 0x000fe40007ffe013 */
[----:B------:R-:W0:Y:S08]  /*281b0*/  I2F.RP R4, R3 ;  /* 0x0000000300047306 */ /* 0x000e300000209400 */
[----:B0-----:R-:W0:Y:S02]  /*281c0*/  MUFU.RCP R4, R4 ;  /* 0x0000000400047308 */ /* 0x001e240000001000 */
[----:B0-----:R-:W-:-:S06]  /*281d0*/  VIADD R4, R4, 0xffffffe ;  /* 0x0ffffffe04047836 */ /* 0x001fcc0000000000 */
[----:B------:R0:W1:Y:S02]  /*281e0*/  F2I.FTZ.U32.TRUNC.NTZ R5, R4 ;  /* 0x0000000400057305 */ /* 0x000064000021f000 */
[----:B0-----:R-:W-:-:S04]  /*281f0*/  LOP3.LUT R4, R0, R2, RZ, 0x3c, !PT ;  /* 0x0000000200047212 */ /* 0x001fc800078e3cff */
[----:B------:R-:W-:Y:S02]  /*28200*/  ISETP.GE.AND P4, PT, R4, RZ, PT ;  /* 0x000000ff0400720c */ /* 0x000fe40003f86270 */
[----:B-1----:R-:W-:-:S05]  /*28210*/  IADD3 R4, RZ, -R5, RZ ;  /* 0x80000005ff047210 */ /* 0x002fca0007ffe0ff */
        /* <DEDUP_REMOVED lines=16> */
[----:B------:R-:W-:-:S07]  /*28320*/  @!P3 LOP3.LUT R0, RZ, R2, RZ, 0x33, !PT ;  /* 0x00000002ff00b212 */ /* 0x000fce00078e33ff */
.L_x_3679:
[----:B------:R-:W-:Y:S05]  /*28330*/  BSYNC B0 ;  /* 0x0000000000007941 */ /* 0x000fea0003800000 */
.L_x_3678:
[-C--:B01----:R-:W-:Y:S01]  /*28340*/  IMAD R2, R20, R0.reuse, RZ ;  /* 0x0000000014027224 */ /* 0x083fe200078e02ff */
[----:B------:R-:W-:Y:S04]  /*28350*/  BSSY B0, `(.L_x_3680) ;  /* 0x000015f000007945 */ /* 0x000fe80003800000 */
        /* <DEDUP_REMOVED lines=9> */
[----:B------:R-:W-:-:S04]  /*283f0*/  @P0 VIADD R9, R9, 0x9f ;  /* 0x0000009f09090836 */ /* 0x000fc80000000000 */
[----:B------:R-:W-:-:S05]  /*28400*/  @P0 IMAD.HI R0, R9, 0x66666667, RZ ;  /* 0x6666666709000827 */ /* 0x000fca00078e02ff */
[----:B------:R-:W-:-:S04]  /*28410*/  @P0 SHF.R.U32.HI R3, RZ, 0x1f, R0 ;  /* 0x0000001fff030819 */ /* 0x000fc80000011600 */
[----:B------:R-:W-:Y:S02]  /*28420*/  @P0 LEA.HI.SX32 R8, R0, R3, 0x1a ;  /* 0x0000000300080211 */ /* 0x000fe400078fd2ff */
        /* <DEDUP_REMOVED lines=10> */
.L_x_3964:
[----:B-1----:R-:W-:Y:S02]  /*284d0*/  ISETP.NE.AND P0, PT, R14, RZ, PT ;  /* 0x000000ff0e00720c */ /* 0x002fe40003f05270 */
[----:B------:R-:W-:-:S11]  /*284e0*/  PLOP3.LUT P6, PT, PT, PT, PT, 0x8, 0x0 ;  /* 0x000000000000781c */ /* 0x000fd60003fce170 */
[----:B------:R-:W-:Y:S05]  /*284f0*/  @P0 BRA `(.L_x_3683) ;  /* 0x00000000000c0947 */ /* 0x000fea0003800000 */
[----:B------:R-:W-:-:S03]  /*28500*/  UMOV UR4, 0xffffffff ;  /* 0xffffffff00047882 */ /* 0x000fc60000000000 */
[----:B------:R-:W-:Y:S05]  /*28510*/  BRA.DIV UR4, `(.L_x_3684) ;  /* 0x000000aa04807947 */ /* 0x000fea000b800000 */
[----:B------:R-:W-:-:S13]  /*28520*/  ELECT P6, URZ, PT ;  /* 0x00000000003f782f */ /* 0x000fda00038c0000 */
.L_x_3683:
        /* <DEDUP_REMOVED lines=9> */
.L_x_3967:
[----:B------:R-:W-:Y:S05]  /*285c0*/  BSYNC B1 ;  /* 0x0000000000017941 */ /* 0x000fea0003800000 */
.L_x_3685:
[----:B------:R-:W-:Y:S04]  /*285d0*/  BSSY B1, `(.L_x_3687) ;  /* 0x000008e000017945 */ /* 0x000fe80003800000 */
[----:B------:R-:W-:Y:S05]  /*285e0*/  @!P6 BRA `(.L_x_3688) ;  /* 0x000000080030e947 */ /* 0x000fea0003800000 */
[----:B------:R-:W2:Y:S04]  /*285f0*/  LDL R6, [R1+0x20] ;  /* 0x0000200001067983 */ /* 0x000ea80000100800 */
[----:B------:R-:W3:Y:S01]  /*28600*/  LDL R5, [R1+0x28] ;  /* 0x0000280001057983 */ /* 0x000ee20000100800 */
[----:B------:R-:W1:Y:S01]  /*28610*/  S2R R4, SR_TID.X ;  /* 0x0000000000047919 */ /* 0x000e620000002100 */
[----:B------:R-:W-:Y:S01]  /*28620*/  BSSY B2, `(.L_x_3689) ;  /* 0x0000007000027945 */ /* 0x000fe20003800000 */
[----:B-1----:R-:W-:-:S04]  /*28630*/  LOP3.LUT R4, R4, 0x7f, RZ, 0xc0, !PT ;  /* 0x0000007f04047812 */ /* 0x002fc800078ec0ff */
[----:B------:R-:W-:Y:S01]  /*28640*/  ISETP.NE.AND P2, PT, R4, RZ, PT ;  /* 0x000000ff0400720c */ /* 0x000fe20003f45270 */
[----:B--2---:R-:W-:Y:S01]  /*28650*/  IMAD R6, R6, 0x8, R18 ;  /* 0x0000000806067824 */ /* 0x004fe200078e0212 */
[----:B---3--:R-:W-:-:S04]  /*28660*/  SHF.L.U32 R9, R5, 0x1f, RZ ;  /* 0x0000001f05097819 */ /* 0x008fc800000006ff */
[----:B------:R-:W1:Y:S02]  /*28670*/  SYNCS.PHASECHK.TRANS64.TRYWAIT P0, [R6+URZ+0x334a0], R9 ;  /* 0x0334a009060075a7 */ /* 0x000e64000800017f */
[----:B-1----:R-:W-:Y:S05]  /*28680*/  @!P0 BRA `(.L_x_3690) ;  /* 0x000000a800588947 */ /* 0x002fea0003800000 */
.L_x_3968:
[----:B------:R-:W-:Y:S05]  /*28690*/  BSYNC B2 ;  /* 0x0000000000027941 */ /* 0x000fea0003800000 */
.L_x_3689:
        /* <DEDUP_REMOVED lines=9> */
.L_x_3692:
[----:B------:R-:W-:Y:S05]  /*28730*/  BSYNC B2 ;  /* 0x0000000000027941 */ /* 0x000fea0003800000 */
.L_x_3691:
[----:B0-----:R-:W2:Y:S01]  /*28740*/  LDL R3, [R1+0x20] ;  /* 0x0000200001037983 */ /* 0x001ea20000100800 */
[----:B------:R-:W-:Y:S01]  /*28750*/  MOV R15, RZ ;  /* 0x000000ff000f7202 */ /* 0x000fe20000000f00 */
[----:B------:R-:W-:Y:S01]  /*28760*/  IMAD R4, R8, 0xa0, R10 ;  /* 0x000000a008047824 */ /* 0x000fe200078e020a */
[----:B------:R-:W-:Y:S01]  /*28770*/  UIADD3 UR4, UP0, UR40, 0x570, URZ ;  /* 0x0000057028047890 */ /* 0x000fe2000ff1e03f */
[----:B------:R-:W-:Y:S01]  /*28780*/  PLOP3.LUT P0, PT, PT, PT, PT, 0x80, 0x0 ;  /* 0x000000000000781c */ /* 0x000fe20003f0f070 */
[----:B------:R-:W-:Y:S01]  /*28790*/  UMOV UR6, 0x0 ;  /* 0x0000000000067882 */ /* 0x000fe20000000000 */
[----:B------:R-:W-:Y:S01]  /*287a0*/  R2UR UR10, R15 ;  /* 0x000000000f0a72ca */ /* 0x000fe200000e0000 */
[----:B------:R-:W-:Y:S01]  /*287b0*/  VIADD R4, R4, 0xffffff60 ;  /* 0xffffff6004047836 */ /* 0x000fe20000000000 */
[----:B------:R-:W-:Y:S01]  /*287c0*/  UIADD3.X UR5, URZ, UR41, URZ, UP0, !UPT ;  /* 0x000000293f057290 */ /* 0x000fe200087fe43f */
[----:B------:R-:W-:Y:S01]  /*287d0*/  UMOV UR7, 0x12f00000 ;  /* 0x12f0000000077882 */ /* 0x000fe20000000000 */
[----:B--2---:R-:W-:-:S02]  /*287e0*/  IMAD R7, R3, 0x7800, R18 ;  /* 0x0000780003077824 */ /* 0x004fc400078e0212 */
[----:B------:R-:W-:Y:S02]  /*287f0*/  VIADD R3, R6, 0x33490 ;  /* 0x0003349006037836 */ /* 0x000fe40000000000 */
[----:B------:R-:W-:-:S07]  /*28800*/  VIADD R5, R7, 0x24200 ;  /* 0x0002420007057836 */ /* 0x000fce0000000000 */
.L_x_3693:
        /* <DEDUP_REMOVED lines=16> */
.L_x_3694:
        /* <DEDUP_REMOVED lines=12> */
[----:B------:R-:W-:Y:S01]  /*289d0*/  UMOV UR6, 0x0 ;  /* 0x0000000000067882 */ /* 0x000fe20000000000 */
[----:B------:R-:W-:Y:S01]  /*289e0*/  IADD3 R5, R7, 0x29200, RZ ;  /* 0x0002920007057810 */ /* 0x000fe20007ffe0ff */
[----:B------:R-:W-:Y:S01]  /*289f0*/  UMOV UR7, 0x12f00000 ;  /* 0x12f0000000077882 */ /* 0x000fe20000000000 */
[----:B------:R-:W-:-:S15]  /*28a00*/  R2UR UR10, R11 ;  /* 0x000000000b0a72ca */ /* 0x000fde00000e0000 */
.L_x_3695:
        /* <DEDUP_REMOVED lines=13> */
.L_x_3969:
[----:B------:R-:W-:Y:S05]  /*28ae0*/  BSYNC B2 ;  /* 0x0000000000027941 */ /* 0x000fea0003800000 */
.L_x_3696:
        /* <DEDUP_REMOVED lines=11> */
.L_x_3699:
[----:B------:R-:W-:Y:S05]  /*28ba0*/  BSYNC B2 ;  /* 0x0000000000027941 */ /* 0x000fea0003800000 */
.L_x_3698:
[----:B------:R-:W-:Y:S01]  /*28bb0*/  R2UR UR10, R15 ;  /* 0x000000000f0a72ca */ /* 0x000fe200000e0000 */
[----:B------:R-:W-:Y:S01]  /*28bc0*/  UIADD3 UR4, UP0, UR40, 0x670, URZ ;  /* 0x0000067028047890 */ /* 0x000fe2000ff1e03f */
[----:B------:R-:W-:Y:S01]  /*28bd0*/  R2UR UR6, R12 ;  /* 0x000000000c0672ca */ /* 0x000fe200000e0000 */
[----:B01----:R-:W-:Y:S01]  /*28be0*/  VIADD R6, R6, 0x334b0 ;  /* 0x000334b006067836 */ /* 0x003fe20000000000 */
[----:B------:R-:W-:Y:S01]  /*28bf0*/  R2UR UR7, R13 ;  /* 0x000000000d0772ca */ /* 0x000fe200000e0000 */
[----:B------:R-:W-:Y:S01]  /*28c00*/  VIADD R3, R7, 0xf200 ;  /* 0x0000f20007037836 */ /* 0x000fe20000000000 */
[----:B------:R-:W-:Y:S01]  /*28c10*/  PLOP3.LUT P0, PT, PT, PT, PT, 0x80, 0x0 ;  /* 0x000000000000781c */ /* 0x000fe20003f0f070 */
[----:B------:R-:W-:-:S12]  /*28c20*/  UIADD3.X UR5, URZ, UR41, URZ, UP0, !UPT ;  /* 0x000000293f057290 */ /* 0x000fd800087fe43f */
.L_x_3700:
        /* <DEDUP_REMOVED lines=15> */
.L_x_3701:
        /* <DEDUP_REMOVED lines=10> */
[----:B------:R-:W-:Y:S02]  /*28dc0*/  R2UR UR10, R11 ;  /* 0x000000000b0a72ca */ /* 0x000fe400000e0000 */
[----:B------:R-:W-:Y:S02]  /*28dd0*/  R2UR UR6, R12 ;  /* 0x000000000c0672ca */ /* 0x000fe400000e0000 */
[----:B------:R-:W-:Y:S02]  /*28de0*/  R2UR UR7, R13 ;  /* 0x000000000d0772ca */ /* 0x000fe400000e0000 */
[----:B------:R-:W-:Y:S02]  /*28df0*/  PLOP3.LUT P0, PT, PT, PT, PT, 0x80, 0x0 ;  /* 0x000000000000781c */ /* 0x000fe40003f0f070 */
[----:B------:R-:W-:-:S11]  /*28e00*/  IADD3 R7, R7, 0x14200, RZ ;  /* 0x0001420007077810 */ /* 0x000fd60007ffe0ff */
.L_x_3702:
        /* <DEDUP_REMOVED lines=10> */
.L_x_3688:
[----:B------:R-:W-:Y:S05]  /*28eb0*/  BSYNC B1 ;  /* 0x0000000000017941 */ /* 0x000fea0003800000 */
.L_x_3687:
[----:B0-----:R-:W2:Y:S04]  /*28ec0*/  LDL.LU R3, [R1+0x20] ;  /* 0x0000200001037983 */ /* 0x001ea80000300800 */
[----:B------:R-:W3:Y:S01]  /*28ed0*/  LDL.LU R5, [R1+0x28] ;  /* 0x0000280001057983 */ /* 0x000ee20000300800 */
[----:B------:R-:W-:Y:S01]  /*28ee0*/  VIADD R8, R8, 0xfffffffe ;  /* 0xfffffffe08087836 */ /* 0x000fe20000000000 */
[----:B------:R-:W-:-:S04]  /*28ef0*/  PLOP3.LUT P0, PT, PT, PT, PT, 0x8, 0x0 ;  /* 0x000000000000781c */ /* 0x000fc80003f0e170 */
[----:B------:R-:W-:Y:S01]  /*28f00*/  ISETP.GE.AND P3, PT, R8, R2, PT ;  /* 0x000000020800720c */ /* 0x000fe20003f66270 */
[----:B--2---:R-:W-:-:S05]  /*28f10*/  VIADD R3, R3, 0x1 ;  /* 0x0000000103037836 */ /* 0x004fca0000000000 */
[----:B------:R-:W-:-:S04]  /*28f20*/  ISETP.NE.AND P2, PT, R3, 0x2, PT ;  /* 0x000000020300780c */ /* 0x000fc80003f45270 */
[----:B------:R-:W-:Y:S02]  /*28f30*/  SEL R4, RZ, 0x1, P2 ;  /* 0x00000001ff047807 */ /* 0x000fe40001000000 */
[----:B------:R-:W-:Y:S02]  /*28f40*/  SEL R3, R3, RZ, P2 ;  /* 0x000000ff03037207 */ /* 0x000fe40001000000 */
[----:B---3--:R-:W-:-:S03]  /*28f50*/  LOP3.LUT R5, R5, R4, RZ, 0x3c, !PT ;  /* 0x0000000405057212 */ /* 0x008fc600078e3cff */
[----:B------:R0:W-:Y:S04]  /*28f60*/  STL [R1+0x20], R3 ;  /* 0x0000200301007387 */ /* 0x0001e80000100800 */
[----:B------:R0:W-:Y:S01]  /*28f70*/  STL [R1+0x28], R5 ;  /* 0x0000280501007387 */ /* 0x0001e20000100800 */
[----:B------:R-:W-:Y:S05]  /*28f80*/  @!P3 BRA `(.L_x_3681) ;  /* 0x00000008006cb947 */ /* 0x000fea0003800000 */
.L_x_3719:
[----:B------:R-:W-:Y:S05]  /*28f90*/  YIELD ;  /* 0x0000000000007946 */ /* 0x000fea0003800000 */
[----:B------:R-:W-:Y:S04]  /*28fa0*/  BSSY B1, `(.L_x_3703) ;  /* 0x000008d000017945 */ /* 0x000fe80003800000 */
[----:B-1----:R-:W-:Y:S05]  /*28fb0*/  @!P6 BRA `(.L_x_3704) ;  /* 0x00000008002ce947 */ /* 0x002fea0003800000 */
[----:B0-----:R-:W2:Y:S04]  /*28fc0*/  LDL R5, [R1+0x20] ;  /* 0x0000200001057983 */ /* 0x001ea80000100800 */
[----:B------:R-:W3:Y:S01]  /*28fd0*/  LDL R4, [R1+0x28] ;  /* 0x0000280001047983 */ /* 0x000ee20000100800 */
[----:B------:R-:W0:Y:S01]  /*28fe0*/  S2R R3, SR_TID.X ;  /* 0x0000000000037919 */ /* 0x000e220000002100 */
[----:B------:R-:W-:Y:S01]  /*28ff0*/  BSSY B2, `(.L_x_3705) ;  /* 0x0000007000027945 */ /* 0x000fe20003800000 */
[----:B0-----:R-:W-:-:S04]  /*29000*/  LOP3.LUT R3, R3, 0x7f, RZ, 0xc0, !PT ;  /* 0x0000007f03037812 */ /* 0x001fc800078ec0ff */
[----:B------:R-:W-:Y:S01]  /*29010*/  ISETP.NE.AND P3, PT, R3, RZ, PT ;  /* 0x000000ff0300720c */ /* 0x000fe20003f65270 */
[----:B--2---:R-:W-:Y:S01]  /*29020*/  IMAD R7, R5, 0x8, R18 ;  /* 0x0000000805077824 */ /* 0x004fe200078e0212 */
[----:B---3--:R-:W-:-:S04]  /*29030*/  SHF.L.U32 R6, R4, 0x1f, RZ ;  /* 0x0000001f04067819 */ /* 0x008fc800000006ff */
[----:B------:R-:W0:Y:S02]  /*29040*/  SYNCS.PHASECHK.TRANS64.TRYWAIT P2, [R7+URZ+0x334a0], R6 ;  /* 0x0334a006070075a7 */ /* 0x000e24000804017f */
[----:B0-----:R-:W-:Y:S05]  /*29050*/  @!P2 BRA `(.L_x_3706) ;  /* 0x000000a0000ca947 */ /* 0x001fea0003800000 */
.L_x_3970:
[----:B------:R-:W-:Y:S05]  /*29060*/  BSYNC B2 ;  /* 0x0000000000027941 */ /* 0x000fea0003800000 */
.L_x_3705:
        /* <DEDUP_REMOVED lines=9> */
.L_x_3708:
[----:B------:R-:W-:Y:S05]  /*29100*/  BSYNC B2 ;  /* 0x0000000000027941 */ /* 0x000fea0003800000 */
.L_x_3707:
        /* <DEDUP_REMOVED lines=10> */
[----:B------:R-:W-:-:S03]  /*291b0*/  VIADD R3, R7, 0x33490 ;  /* 0x0003349007037836 */ /* 0x000fc60000000000 */
[----:B------:R-:W-:-:S07]  /*291c0*/  IADD3 R9, R5, 0x24200, RZ ;  /* 0x0002420005097810 */ /* 0x000fce0007ffe0ff */
.L_x_3709:
        /* <DEDUP_REMOVED lines=16> */
.L_x_3710:
        /* <DEDUP_REMOVED lines=16> */
.L_x_3711:
        /* <DEDUP_REMOVED lines=13> */
.L_x_3971:
[----:B------:R-:W-:Y:S05]  /*294a0*/  BSYNC B2 ;  /* 0x0000000000027941 */ /* 0x000fea0003800000 */
.L_x_3712:
[----:B------:R-:W-:Y:S01]  /*294b0*/  BSSY B2, `(.L_x_3714) ;  /* 0x000000b000027945 */ /* 0x000fe20003800000 */
[----:B------:R-:W-:Y:S02]  /*294c0*/  IMAD.MOV.U32 R12, RZ, RZ, 0x0 ;  /* 0x00000000ff0c7424 */ /* 0x000fe400078e00ff */
[----:B------:R-:W-:Y:S01]  /*294d0*/  IMAD.MOV.U32 R13, RZ, RZ, 0x12f00000 ;  /* 0x12f00000ff0d7424 */ /* 0x000fe200078e00ff */
[----:B------:R-:W-:Y:S06]  /*294e0*/  @P3 BRA `(.L_x_3715) ;  /* 0x00000000001c3947 */ /* 0x000fec0003800000 */
[----:B------:R-:W2:Y:S02]  /*294f0*/  S2R R3, SR_TID.X ;  /* 0x0000000000037919 */ /* 0x000ea40000002100 */
[----:B--2---:R-:W-:Y:S02]  /*29500*/  LOP3.LUT R9, R3, 0x1f, RZ, 0xc0, !PT ;  /* 0x0000001f03097812 */ /* 0x004fe400078ec0ff */
[----:B------:R-:W-:Y:S02]  /*29510*/  MOV R3, 0x7800 ;  /* 0x0000780000037802 */ /* 0x000fe40000000f00 */
[----:B------:R-:W-:Y:S02]  /*29520*/  ISETP.NE.AND P2, PT, R9, RZ, PT ;  /* 0x000000ff0900720c */ /* 0x000fe40003f45270 */
[----:B------:R2:W-:Y:S11]  /*29530*/  SYNCS.ARRIVE.TRANS64 RZ, [R7+URZ+0x334b0], R3 ;  /* 0x0334b00307ff79a7 */ /* 0x0005f6000800003f */
[----:B--2---:R-:W-:Y:S05]  /*29540*/  @!P2 BRA `(.L_x_3715) ;  /* 0x000000000004a947 */ /* 0x004fea0003800000 */
[----:B------:R-:W-:Y:S01]  /*29550*/  BPT.TRAP 0x1 ;  /* 0x000000040000795c */ /* 0x000fe20000300000 */
.L_x_3715:
[----:B------:R-:W-:Y:S05]  /*29560*/  BSYNC B2 ;  /* 0x0000000000027941 */ /* 0x000fea0003800000 */
.L_x_3714:
        /* <DEDUP_REMOVED lines=8> */
.L_x_3716:
        /* <DEDUP_REMOVED lines=15> */
.L_x_3717:
        /* <DEDUP_REMOVED lines=15> */
.L_x_3718:
        /* <DEDUP_REMOVED lines=10> */
.L_x_3704:
[----:B------:R-:W-:Y:S05]  /*29870*/  BSYNC B1 ;  /* 0x0000000000017941 */ /* 0x000fea0003800000 */
.L_x_3703:
        /* <DEDUP_REMOVED lines=12> */
.L_x_3681:
[----:B------:R-:W-:Y:S05]  /*29940*/  BSYNC B0 ;  /* 0x0000000000007941 */ /* 0x000fea0003800000 */
.L_x_3680:
[----:B------:R-:W-:Y:S05]  /*29950*/  @!P0 WARPSYNC.ALL ;  /* 0x0000000000008948 */ /* 0x000fea0003800000 */
[----:B------:R-:W-:Y:S01]  /*29960*/  @!P0 BAR.SYNC.DEFER_BLOCKING 0xc, 0x180 ;  /* 0x0306000000008b1d */ /* 0x000fe20000010000 */
[----:B------:R-:W-:-:S05]  /*29970*/  MOV R0, RZ ;  /* 0x000000ff00007202 */ /* 0x000fca0000000f00 */
[----:B------:R-:W-:Y:S04]  /*29980*/  BSSY B0, `(.L_x_3720) ;  /* 0x000001f000007945 */ /* 0x000fe80003800000 */
[----:B------:R-:W-:Y:S05]  /*29990*/  @!P1 BRA `(.L_x_3721) ;  /* 0x0000000000749947 */ /* 0x000fea0003800000 */
[----:B------:R-:W-:-:S13]  /*299a0*/  ISETP.NE.AND P0, PT, R17, RZ, PT ;  /* 0x000000ff1100720c */ /* 0x000fda0003f05270 */
[----:B------:R-:W2:Y:S02]  /*299b0*/  @!P0 LDC R17, c[0x0][0x9f0] ;  /* 0x00027c00ff118b82 */ /* 0x000ea40000000800 */
[----:B--2---:R-:W-:-:S04]  /*299c0*/  IABS R0, R17 ;  /* 0x0000001100007213 */ /* 0x004fc80000000000 */
[----:B------:R-:W2:Y:S08]  /*299d0*/  I2F.RP R2, R0 ;  /* 0x0000000000027306 */ /* 0x000eb00000209400 */
[----:B--2---:R-:W2:Y:S02]  /*299e0*/  MUFU.RCP R2, R2 ;  /* 0x0000000200027308 */ /* 0x004ea40000001000 */
[----:B--2---:R-:W-:-:S06]  /*299f0*/  VIADD R2, R2, 0xffffffe ;  /* 0x0ffffffe02027836 */ /* 0x004fcc0000000000 */
[----:B01----:R-:W0:Y:S02]  /*29a00*/  F2I.FTZ.U32.TRUNC.NTZ R3, R2 ;  /* 0x0000000200037305 */ /* 0x003e24000021f000 */
        /* <DEDUP_REMOVED lines=14> */
[----:B------:R-:W-:Y:S01]  /*29af0*/  @!P1 IMAD.IADD R3, R3, 0x1, -R0 ;  /* 0x0000000103039824 */ /* 0x000fe200078e0a00 */
[----:B------:R-:W-:Y:S02]  /*29b00*/  @!P1 IADD3 R2, R2, 0x1, RZ ;  /* 0x0000000102029810 */ /* 0x000fe40007ffe0ff */
[----:B------:R-:W-:Y:S02]  /*29b10*/  ISETP.NE.AND P1, PT, R17, RZ, PT ;  /* 0x000000ff1100720c */ /* 0x000fe40003f25270 */
[----:B------:R-:W-:-:S13]  /*29b20*/  ISETP.GE.U32.AND P0, PT, R3, R0, PT ;  /* 0x000000000300720c */ /* 0x000fda0003f06070 */
[----:B------:R-:W-:-:S04]  /*29b30*/  @P0 VIADD R2, R2, 0x1 ;  /* 0x0000000102020836 */ /* 0x000fc80000000000 */
[----:B------:R-:W-:-:S04]  /*29b40*/  IMAD.MOV.U32 R0, RZ, RZ, R2 ;  /* 0x000000ffff007224 */ /* 0x000fc800078e0002 */
[----:B------:R-:W-:Y:S01]  /*29b50*/  @!P2 IMAD.MOV R0, RZ, RZ, -R0 ;  /* 0x000000ffff00a224 */ /* 0x000fe200078e0a00 */
[----:B------:R-:W-:-:S07]  /*29b60*/  @!P1 LOP3.LUT R0, RZ, R17, RZ, 0x33, !PT ;  /* 0x00000011ff009212 */ /* 0x000fce00078e33ff */
.L_x_3721:
[----:B------:R-:W-:Y:S05]  /*29b70*/  BSYNC B0 ;  /* 0x0000000000007941 */ /* 0x000fea0003800000 */
.L_x_3720:
[----:B01----:R-:W-:-:S05]  /*29b80*/  IMAD R3, R20, R0, RZ ;  /* 0x0000000014037224 */ /* 0x003fca00078e02ff */
        /* <DEDUP_REMOVED lines=23> */
.L_x_3722:
        /* <DEDUP_REMOVED lines=20> */
.L_x_3725:
[----:B------:R-:W-:Y:S05]  /*29e40*/  BSYNC B6 ;  /* 0x0000000000067941 */ /* 0x000fea0003800000 */
.L_x_3724:
        /* <DEDUP_REMOVED lines=13> */
[----:B------:R-:W-:Y:S01]  /*29f20*/  MOV R8, 0x70 ;  /* 0x0000007000087802 */ /* 0x000fe20000000f00 */
[----:B------:R-:W1:Y:S01]  /*29f30*/  LDC.64 R2, c[0x4][R2] ;  /* 0x0100000002027b82 */ /* 0x000e620000000a00 */
[----:B------:R-:W-:Y:S02]  /*29f40*/  IMAD.U32 R5, RZ, RZ, UR7 ;  /* 0x00000007ff057e24 */ /* 0x000fe4000f8e00ff */
[----:B------:R-:W-:Y:S02]  /*29f50*/  IMAD.U32 R6, RZ, RZ, UR8 ;  /* 0x00000008ff067e24 */ /* 0x000fe4000f8e00ff */
[----:B------:R-:W-:-:S02]  /*29f60*/  IMAD.U32 R7, RZ, RZ, UR9 ;  /* 0x00000009ff077e24 */ /* 0x000fc4000f8e00ff */
[----:B------:R-:W-:Y:S02]  /*29f70*/  IMAD.U32 R10, RZ, RZ, UR4 ;  /* 0x00000004ff0a7e24 */ /* 0x000fe4000f8e00ff */
[----:B------:R-:W-:Y:S02]  /*29f80*/  IMAD.U32 R11, RZ, RZ, UR5 ;  /* 0x00000005ff0b7e24 */ /* 0x000fe4000f8e00ff */
[----:B------:R-:W-:Y:S02]  /*29f90*/  IMAD.MOV.U32 R12, RZ, RZ, 0x1 ;  /* 0x00000001ff0c7424 */ /* 0x000fe400078e00ff */
[----:B------:R-:W-:-:S07]  /*29fa0*/  IMAD.MOV.U32 R13, RZ, RZ, RZ ;  /* 0x000000ffff0d7224 */ /* 0x000fce00078e00ff */
[----:B------:R-:W-:-:S07]  /*29fb0*/  LEPC R20, `(.L_x_3727) ;  /* 0x000000001014794e */ /* 0x000fce0000000000 */
[----:B01----:R-:W-:Y:S05]  /*29fc0*/  CALL.ABS.NOINC R2 ;  /* 0x0000000002007343 */ /* 0x003fea0003c00000 */
.L_x_3727:
[----:B------:R-:W-:Y:S05]  /*29fd0*/  BSYNC B6 ;  /* 0x0000000000067941 */ /* 0x000fea0003800000 */
.L_x_3726:
        /* <DEDUP_REMOVED lines=20> */
.L_x_3729:
[----:B------:R-:W-:Y:S05]  /*2a120*/  BSYNC B6 ;  /* 0x0000000000067941 */ /* 0x000fea0003800000 */
.L_x_3728:
        /* <DEDUP_REMOVED lines=10> */
[----:B------:R-:W-:Y:S01]  /*2a1d0*/  IMAD.U32 R6, RZ, RZ, UR6 ;  /* 0x00000006ff067e24 */ /* 0x000fe2000f8e00ff */
[----:B------:R-:W-:Y:S01]  /*2a1e0*/  MOV R13, RZ ;  /* 0x000000ff000d7202 */ /* 0x000fe20000000f00 */
[----:B------:R-:W-:Y:S02]  /*2a1f0*/  IMAD.U32 R7, RZ, RZ, UR7 ;  /* 0x00000007ff077e24 */ /* 0x000fe4000f8e00ff */
[----:B------:R-:W-:-:S02]  /*2a200*/  IMAD.U32 R10, RZ, RZ, UR8 ;  /* 0x00000008ff0a7e24 */ /* 0x000fc4000f8e00ff */
[----:B------:R-:W-:Y:S02]  /*2a210*/  IMAD.U32 R11, RZ, RZ, UR9 ;  /* 0x00000009ff0b7e24 */ /* 0x000fe4000f8e00ff */
[----:B------:R-:W-:Y:S02]  /*2a220*/  IMAD.MOV.U32 R8, RZ, RZ, 0x70 ;  /* 0x00000070ff087424 */ /* 0x000fe400078e00ff */
[----:B------:R-:W-:-:S07]  /*2a230*/  IMAD.MOV.U32 R12, RZ, RZ, 0x1 ;  /* 0x00000001ff0c7424 */ /* 0x000fce00078e00ff */
[----:B------:R-:W-:-:S07]  /*2a240*/  LEPC R20, `(.L_x_3731) ;  /* 0x000000001014794e */ /* 0x000fce0000000000 */
[----:B01----:R-:W-:Y:S05]  /*2a250*/  CALL.ABS.NOINC R2 ;  /* 0x0000000002007343 */ /* 0x003fea0003c00000 */
.L_x_3731:
[----:B------:R-:W-:Y:S05]  /*2a260*/  BSYNC B6 ;  /* 0x0000000000067941 */ /* 0x000fea0003800000 */
.L_x_3730:
        /* <DEDUP_REMOVED lines=23> */
.L_x_3974:
        /* <DEDUP_REMOVED lines=10> */
.L_x_3977:
[----:B------:R-:W-:Y:S05]  /*2a480*/  @!P6 BRA `(.L_x_3733) ;  /* 0x0000000400a4e947 */ /* 0x000fea0003800000 */
[----:B0-----:R-:W2:Y:S01]  /*2a490*/  LDL R0, [R1+0x48] ;  /* 0x0000480001007983 */ /* 0x001ea20000100800 */
[----:B------:R-:W-:-:S04]  /*2a4a0*/  ISETP.NE.U32.AND P0, PT, R2, RZ, PT ;  /* 0x000000ff0200720c */ /* 0x000fc80003f05070 */
[----:B------:R-:W-:Y:S01]  /*2a4b0*/  ISETP.NE.AND.EX P0, PT, R3, RZ, PT, P0 ;  /* 0x000000ff0300720c */ /* 0x000fe20003f05300 */
[----:B--2---:R-:W-:-:S12]  /*2a4c0*/  VIADD R0, R0, 0xffffffff ;  /* 0xffffffff00007836 */ /* 0x004fd80000000000 */
        /* <DEDUP_REMOVED lines=18> */
.L_x_3735:
[----:B0-----:R-:W2:Y:S04]  /*2a5f0*/  LDL R2, [R1+0xc] ;  /* 0x00000c0001027983 */ /* 0x001ea80000100800 */
[----:B------:R-:W3:Y:S01]  /*2a600*/  LDL R3, [R1+0x24] ;  /* 0x0000240001037983 */ /* 0x000ee20000100800 */
[----:B-1----:R-:W0:Y:S02]  /*2a610*/  S2R R8, SR_TID.X ;  /* 0x0000000000087919 */ /* 0x002e240000002100 */
[----:B0-----:R-:W-:-:S04]  /*2a620*/  LOP3.LUT R8, R8, 0x7f, RZ, 0xc0, !PT ;  /* 0x0000007f08087812 */ /* 0x001fc800078ec0ff */
[----:B------:R-:W-:Y:S01]  /*2a630*/  ISETP.NE.AND P1, PT, R8, RZ, PT ;  /* 0x000000ff0800720c */ /* 0x000fe20003f25270 */
[----:B--2---:R-:W-:Y:S01]  /*2a640*/  IMAD R2, R2, 0x8, R18 ;  /* 0x0000000802027824 */ /* 0x004fe200078e0212 */
[----:B---3--:R-:W-:-:S04]  /*2a650*/  SHF.L.U32 R4, R3, 0x1f, RZ ;  /* 0x0000001f03047819 */ /* 0x008fc800000006ff */
[----:B------:R-:W0:Y:S02]  /*2a660*/  SYNCS.PHASECHK.TRANS64.TRYWAIT P0, [R2+URZ+0x33480], R4 ;  /* 0x03348004020075a7 */ /* 0x000e24000800017f */
[----:B0-----:R-:W-:Y:S05]  /*2a670*/  @!P0 BRA `(.L_x_3736) ;  /* 0x0000008c00008947 */ /* 0x001fea0003800000 */
.L_x_3978:
        /* <DEDUP_REMOVED lines=8> */
.L_x_3737:
        /* <DEDUP_REMOVED lines=17> */
[----:B------:R-:W-:Y:S02]  /*2a810*/  UIADD3 UR14, UR15, 0x11a00, URZ ;  /* 0x00011a000f0e7890 */ /* 0x000fe4000fffe03f */
[----:B------:R-:W-:-:S05]  /*2a820*/  UIADD3 UR15, UR15, 0x14200, URZ ;  /* 0x000142000f0f7890 */ /* 0x000fca000fffe03f */
[----:B------:R1:W-:Y:S02]  /*2a830*/  UTMALDG.4D [UR8], [UR4], desc[UR6] ;  /* 0x00000608040075b4 */ /* 0x0003e40008019000 */
[----:B-1----:R-:W-:Y:S01]  /*2a840*/  UMOV UR8, UR14 ;  /* 0x0000000e00087c82 */ /* 0x002fe20008000000 */
[----:B------:R-:W-:Y:S01]  /*2a850*/  UMOV UR10, UR16 ;  /* 0x00000010000a7c82 */ /* 0x000fe20008000000 */
[----:B------:R-:W-:Y:S01]  /*2a860*/  UMOV UR14, 0x80 ;  /* 0x00000080000e7882 */ /* 0x000fe20000000000 */
[----:B------:R1:W-:Y:S02]  /*2a870*/  UTMALDG.4D [UR8], [UR4], desc[UR6] ;  /* 0x00000608040075b4 */ /* 0x0003e40008019000 */
[----:B-1----:R-:W-:Y:S01]  /*2a880*/  UMOV UR8, UR15 ;  /* 0x0000000f00087c82 */ /* 0x002fe20008000000 */
[----:B------:R-:W-:Y:S02]  /*2a890*/  UMOV UR10, UR14 ;  /* 0x0000000e000a7c82 */ /* 0x000fe40008000000 */
[----:B------:R1:W-:Y:S01]  /*2a8a0*/  UTMALDG.4D [UR8], [UR4], desc[UR6] ;  /* 0x00000608040075b4 */ /* 0x0003e20008019000 */
[----:B------:R-:W2:Y:S02]  /*2a8b0*/  SYNCS.PHASECHK.TRANS64.TRYWAIT P0, [R2+URZ+0x33440], R4 ;  /* 0x03344004020075a7 */ /* 0x000ea4000800017f */
[----:B-12---:R-:W-:Y:S05]  /*2a8c0*/  @!P0 BRA `(.L_x_3738) ;  /* 0x0000008800808947 */ /* 0x006fea0003800000 */
.L_x_3979:
[----:B------:R-:W-:Y:S05]  /*2a8d0*/  @P1 BRA `(.L_x_3739) ;  /* 0x00000000001c1947 */ /* 0x000fea0003800000 */
[----:B------:R-:W2:Y:S01]  /*2a8e0*/  S2R R5, SR_TID.X ;  /* 0x0000000000057919 */ /* 0x000ea20000002100 */
[----:B01----:R-:W-:-:S04]  /*2a8f0*/  MOV R4, 0x7800 ;  /* 0x0000780000047802 */ /* 0x003fc80000000f00 */
[----:B------:R3:W-:Y:S01]  /*2a900*/  SYNCS.ARRIVE.TRANS64 RZ, [R2+URZ+0x33430], R4 ;  /* 0x0334300402ff79a7 */ /* 0x0007e2000800003f */
[----:B--2---:R-:W-:-:S04]  /*2a910*/  LOP3.LUT R5, R5, 0x1f, RZ, 0xc0, !PT ;  /* 0x0000001f05057812 */ /* 0x004fc800078ec0ff */
[----:B------:R-:W-:-:S13]  /*2a920*/  ISETP.NE.AND P0, PT, R5, RZ, PT ;  /* 0x000000ff0500720c */ /* 0x000fda0003f05270 */
[----:B---3--:R-:W-:Y:S05]  /*2a930*/  @!P0 BRA `(.L_x_3739) ;  /* 0x0000000000048947 */ /* 0x008fea0003800000 */
[----:B------:R-:W-:Y:S01]  /*2a940*/  BPT.TRAP 0x1 ;  /* 0x000000040000795c */ /* 0x000fe20000300000 */
.L_x_3739:
[----:B01----:R-:W2:Y:S01]  /*2a950*/  LDL.LU R4, [R1+0x8] ;  /* 0x0000080001047983 */ /* 0x003ea20000300800 */
[----:B------:R-:W-:Y:S01]  /*2a960*/  R2UR UR15, R3 ;  /* 0x00000000030f72ca */ /* 0x000fe200000e0000 */
[----:B------:R-:W-:Y:S01]  /*2a970*/  UIADD3 UR4, UP0, UR40, 0x370, URZ ;  /* 0x0000037028047890 */ /* 0x000fe2000ff1e03f */
[----:B------:R-:W-:Y:S01]  /*2a980*/  R2UR UR9, R2 ;  /* 0x00000000020972ca */ /* 0x000fe200000e0000 */
[----:B------:R-:W-:Y:S01]  /*2a990*/  UMOV UR10, URZ ;  /* 0x0000003f000a7c82 */ /* 0x000fe20008000000 */
[----:B------:R-:W-:Y:S01]  /*2a9a0*/  R2UR UR11, R0 ;  /* 0x00000000000b72ca */ /* 0x000fe200000e0000 */
[----:B------:R-:W-:Y:S01]  /*2a9b0*/  UIADD3.X UR5, URZ, UR41, URZ, UP0, !UPT ;  /* 0x000000293f057290 */ /* 0x000fe200087fe43f */
[----:B------:R-:W-:Y:S01]  /*2a9c0*/  R2UR UR12, R16 ;  /* 0x00000000100c72ca */ /* 0x000fe200000e0000 */
[----:B------:R-:W-:Y:S01]  /*2a9d0*/  UMOV UR6, 0x0 ;  /* 0x0000000000067882 */ /* 0x000fe20000000000 */
[----:B------:R-:W-:Y:S01]  /*2a9e0*/  R2UR UR13, R17 ;  /* 0x00000000110d72ca */ /* 0x000fe200000e0000 */
[----:B------:R-:W-:Y:S01]  /*2a9f0*/  UMOV UR7, 0x14f00000 ;  /* 0x14f0000000077882 */ /* 0x000fe20000000000 */
[----:B------:R-:W-:Y:S01]  /*2aa00*/  PLOP3.LUT P0, PT, PT, PT, PT, 0x80, 0x0 ;  /* 0x000000000000781c */ /* 0x000fe20003f0f070 */
[----:B------:R-:W-:-:S02]  /*2aa10*/  UMOV UR16, 0x40 ;  /* 0x0000004000107882 */ /* 0x000fc40000000000 */
[----:B------:R-:W-:Y:S02]  /*2aa20*/  UIADD3 UR8, UR15, 0x24200, URZ ;  /* 0x000242000f087890 */ /* 0x000fe4000fffe03f */
[----:B------:R-:W-:Y:S02]  /*2aa30*/  UIADD3 UR9, UR9, 0x33430, URZ ;  /* 0x0003343009097890 */ /* 0x000fe4000fffe03f */
[----:B------:R-:W-:Y:S02]  /*2aa40*/  UIADD3 UR14, UR15, 0x26a00, URZ ;  /* 0x00026a000f0e7890 */ /* 0x000fe4000fffe03f */
[----:B------:R-:W-:-:S05]  /*2aa50*/  UIADD3 UR15, UR15, 0x29200, URZ ;  /* 0x000292000f0f7890 */ /* 0x000fca000fffe03f */
[----:B------:R0:W-:Y:S02]  /*2aa60*/  UTMALDG.4D [UR8], [UR4], desc[UR6] ;  /* 0x00000608040075b4 */ /* 0x0001e40008019000 */
[----:B0-----:R-:W-:Y:S01]  /*2aa70*/  UMOV UR8, UR14 ;  /* 0x0000000e00087c82 */ /* 0x001fe20008000000 */
[----:B------:R-:W-:Y:S01]  /*2aa80*/  UMOV UR10, UR16 ;  /* 0x00000010000a7c82 */ /* 0x000fe20008000000 */
[----:B------:R-:W-:Y:S01]  /*2aa90*/  UMOV UR14, 0x80 ;  /* 0x00000080000e7882 */ /* 0x000fe20000000000 */
        /* <DEDUP_REMOVED lines=8> */
.L_x_3733:
[----:B------:R-:W0:Y:S04]  /*2ab20*/  LDL.LU R3, [R1+0x44] ;  /* 0x0000440001037983 */ /* 0x000e280000300800 */
[----:B------:R-:W2:Y:S04]  /*2ab30*/  LDL.LU R5, [R1+0x38] ;  /* 0x0000380001057983 */ /* 0x000ea80000300800 */
[----:B---3--:R-:W3:Y:S01]  /*2ab40*/  LDL.LU R4, [R1+0x4c] ;  /* 0x00004c0001047983 */ /* 0x008ee20000300800 */
        /* <DEDUP_REMOVED lines=32> */
[----:B-1----:R-:W-:Y:S02]  /*2ad50*/  IMAD.MOV.U32 R8, RZ, RZ, 0x70 ;  /* 0x00000070ff087424 */ /* 0x002fe400078e00ff */
[----:B------:R-:W-:Y:S02]  /*2ad60*/  IMAD.MOV.U32 R12, RZ, RZ, 0x1 ;  /* 0x00000001ff0c7424 */ /* 0x000fe400078e00ff */
[----:B------:R-:W-:-:S07]  /*2ad70*/  IMAD.MOV.U32 R13, RZ, RZ, RZ ;  /* 0x000000ffff0d7224 */ /* 0x000fce00078e00ff */
[----:B------:R-:W-:-:S07]  /*2ad80*/  LEPC R20, `(.L_x_3741) ;  /* 0x000000001014794e */ /* 0x000fce0000000000 */
[----:B0-----:R-:W-:Y:S05]  /*2ad90*/  CALL.ABS.NOINC R2 ;  /* 0x0000000002007343 */ /* 0x001fea0003c00000 */
.L_x_3741:
[----:B------:R-:W-:Y:S05]  /*2ada0*/  BSYNC B6 ;  /* 0x0000000000067941 */ /* 0x000fea0003800000 */
.L_x_3740:
[----:B0-----:R-:W2:Y:S01]  /*2adb0*/  LDL.LU R0, [R1+0x44] ;  /* 0x0000440001007983 */ /* 0x001ea20000300800 */
[----:B-1----:R-:W0:Y:S01]  /*2adc0*/  LDC R8, c[0x0][0x448] ;  /* 0x00011200ff087b82 */ /* 0x002e220000000800 */
[----:B------:R-:W-:Y:S01]  /*2add0*/  ULDC.64 UR4, c[0x0][0x2d8] ;  /* 0x0000b60000047ab9 */ /* 0x000fe20000000a00 */
[----:B------:R-:W-:Y:S01]  /*2ade0*/  ULDC.64 UR6, c[0x0][0x280] ;  /* 0x0000a00000067ab9 */ /* 0x000fe20000000a00 */
[----:B------:R-:W3:Y:S04]  /*2adf0*/  LDL.LU R4, [R1+0x3c] ;  /* 0x00003c0001047983 */ /* 0x000ee80000300800 */
[----:B------:R-:W3:Y:S04]  /*2ae00*/  LDL.LU.64 R2, [R1+0x50] ;  /* 0x0000500001027983 */ /* 0x000ee80000300a00 */
[----:B------:R-:W4:Y:S04]  /*2ae10*/  LDL.LU R6, [R1+0x38] ;  /* 0x0000380001067983 */ /* 0x000f280000300800 */
[----:B------:R-:W4:Y:S01]  /*2ae20*/  LDL.LU R5, [R1+0x14] ;  /* 0x0000140001057983 */ /* 0x000f220000300800 */
[----:B0-----:R-:W-:Y:S01]  /*2ae30*/  ISETP.NE.AND P0, PT, R8, 0x1, PT ;  /* 0x000000010800780c */ /* 0x001fe20003f05270 */
[----:B------:R-:W0:-:S12]  /*2ae40*/  S2R R9, SR_TID.X ;  /* 0x0000000000097919 */ /* 0x000e180000002100 */
[----:B------:R-:W1:Y:S01]  /*2ae50*/  @P0 LDC R7, c[0x0][0x450] ;  /* 0x00011400ff070b82 */ /* 0x000e620000000800 */
[----:B0-----:R-:W-:-:S05]  /*2ae60*/  IMAD.SHL.U32 R9, R9, 0x10, RZ ;  /* 0x0000001009097824 */ /* 0x001fca00078e00ff */
[----:B------:R-:W-:-:S04]  /*2ae70*/  LOP3.LUT R9, R9, 0x30, RZ, 0xc0, !PT ;  /* 0x0000003009097812 */ /* 0x000fc800078ec0ff */
[C---:B------:R-:W-:Y:S02]  /*2ae80*/  LOP3.LUT R11, R9.reuse, 0x40, RZ, 0xfc, !PT ;  /* 0x00000040090b7812 */ /* 0x040fe400078efcff */
[----:B------:R-:W-:Y:S01]  /*2ae90*/  LOP3.LUT R9, R9, 0x80, RZ, 0xfc, !PT ;  /* 0x0000008009097812 */ /* 0x000fe200078efcff */
[----:B---3--:R-:W-:Y:S02]  /*2aea0*/  IMAD.MOV.U32 R3, RZ, RZ, R4 ;  /* 0x000000ffff037224 */ /* 0x008fe400078e0004 */
        /* <DEDUP_REMOVED lines=8> */
[C---:B0-----:R-:W-:Y:S02]  /*2af30*/  LOP3.LUT R6, R4.reuse, 0x7f, RZ, 0xc0, !PT ;  /* 0x0000007f04067812 */ /* 0x041fe400078ec0ff */
[----:B------:R-:W-:Y:S02]  /*2af40*/  SHF.L.U32 R4, R4, 0x5, RZ ;  /* 0x0000000504047819 */ /* 0x000fe400000006ff */
[----:B------:R-:W-:-:S04]  /*2af50*/  SHF.R.U32.HI R6, RZ, 0x2, R6 ;  /* 0x00000002ff067819 */ /* 0x000fc80000011606 */
[----:B------:R-:W-:Y:S02]  /*2af60*/  LOP3.LUT R4, R6, 0x60, R4, 0xf8, !PT ;  /* 0x0000006006047812 */ /* 0x000fe400078ef804 */
[----:B------:R-:W0:Y:S01]  /*2af70*/  @P0 LDC R6, c[0x0][0x44c] ;  /* 0x00011300ff060b82 */ /* 0x000e220000000800 */
[----:B------:R-:W-:Y:S02]  /*2af80*/  IMAD.SHL.U32 R5, R5, 0x80, RZ ;  /* 0x0000008005057824 */ /* 0x000fe400078e00ff */
[----:B------:R-:W-:-:S03]  /*2af90*/  IMAD.IADD R3, R3, 0x1, R0 ;  /* 0x0000000103037824 */ /* 0x000fc600078e0200 */
[----:B------:R-:W-:-:S05]  /*2afa0*/  LOP3.LUT R0, R4, R5, RZ, 0xfc, !PT ;  /* 0x0000000504007212 */ /* 0x000fca00078efcff */
[----:B------:R-:W-:Y:S02]  /*2afb0*/  IMAD.MOV.U32 R4, RZ, RZ, R0 ;  /* 0x000000ffff047224 */ /* 0x000fe400078e0000 */
[----:B0-----:R-:W-:-:S05]  /*2afc0*/  @P0 IMAD.HI.U32 R6, R0, R6, RZ ;  /* 0x0000000600060227 */ /* 0x001fca00078e00ff */
[----:B-1----:R-:W-:-:S05]  /*2afd0*/  @P0 SHF.R.U32.HI R4, RZ, R7, R6 ;  /* 0x00000007ff040219 */ /* 0x002fca0000011606 */
[----:B------:R-:W-:-:S04]  /*2afe0*/  IMAD.MOV R6, RZ, RZ, -R4 ;  /* 0x000000ffff067224 */ /* 0x000fc800078e0a04 */
        /* <DEDUP_REMOVED lines=15> */
[----:B------:R-:W-:Y:S02]  /*2b0e0*/  IADD3 R4, P3, R2, UR6, RZ ;  /* 0x0000000602047c10 */ /* 0x000fe4000ff7e0ff */
[----:B------:R-:W-:-:S02]  /*2b0f0*/  ISETP.GE.AND P1, PT, R11, UR4, PT ;  /* 0x000000040b007c0c */ /* 0x000fc4000bf26270 */
[----:B------:R-:W-:Y:S01]  /*2b100*/  IADD3.X R3, R3, UR7, R0, P3, !PT ;  /* 0x0000000703037c10 */ /* 0x000fe20009ffe400 */
[----:B-1----:R-:W-:-:S05]  /*2b110*/  IMAD.SHL.U32 R10, R7, 0x10, RZ ;  /* 0x00000010070a7824 */ /* 0x002fca00078e00ff */
[----:B------:R-:W-:-:S04]  /*2b120*/  LOP3.LUT R10, R10, 0x30, RZ, 0xc0, !PT ;  /* 0x000000300a0a7812 */ /* 0x000fc800078ec0ff */
[----:B------:R-:W-:Y:S01]  /*2b130*/  ISETP.GE.AND P0, PT, R10, UR4, PT ;  /* 0x000000040a007c0c */ /* 0x000fe2000bf06270 */
[----:B------:R-:W-:-:S03]  /*2b140*/  UMOV UR4, 0xffffffff ;  /* 0xffffffff00047882 */ /* 0x000fc60000000000 */
[----:B0-----:R-:W-:Y:S09]  /*2b150*/  BRA.DIV UR4, `(.L_x_3742) ;  /* 0x0000008204707947 */ /* 0x001ff2000b800000 */
[----:B------:R-:W0:Y:S02]  /*2b160*/  S2R R6, SR_TID.X ;  /* 0x0000000000067919 */ /* 0x000e240000002100 */
[----:B0-----:R-:W-:Y:S02]  /*2b170*/  LOP3.LUT R7, R6, 0x7f, RZ, 0xc0, !PT ;  /* 0x0000007f06077812 */ /* 0x001fe400078ec0ff */
[----:B------:R-:W2:Y:S02]  /*2b180*/  LDL.LU R6, [R1+0x58] ;  /* 0x0000580001067983 */ /* 0x000ea40000300800 */
[----:B------:R-:W-:Y:S02]  /*2b190*/  SHF.R.U32.HI R11, RZ, 0x2, R7 ;  /* 0x00000002ff0b7819 */ /* 0x000fe40000011607 */
[----:B------:R-:W0:Y:S02]  /*2b1a0*/  SHFL.IDX PT, R7, R4, RZ, 0x1c1f ;  /* 0x001c1fff04077589 */ /* 0x000e2400000e0000 */
[----:B------:R-:W-:-:S05]  /*2b1b0*/  IADD3 R0, R11, R5, RZ ;  /* 0x000000050b007210 */ /* 0x000fca0007ffe0ff */
[----:B------:R-:W-:Y:S02]  /*2b1c0*/  VIADD R5, R0, 0x20 ;  /* 0x0000002000057836 */ /* 0x000fe40000000000 */
[----:B--2---:R-:W-:Y:S02]  /*2b1d0*/  IMAD R2, R6, R8, RZ ;  /* 0x0000000806027224 */ /* 0x004fe400078e02ff */
[----:B------:R-:W1:Y:S03]  /*2b1e0*/  SHFL.IDX PT, R6, R3, RZ, 0x1c1f ;  /* 0x001c1fff03067589 */ /* 0x000e6600000e0000 */
[----:B------:R-:W-:-:S13]  /*2b1f0*/  ISETP.GE.AND P4, PT, R0, R2, PT ;  /* 0x000000020000720c */ /* 0x000fda0003f86270 */
[----:B0-----:R-:W-:-:S05]  /*2b200*/  @!P4 IADD3 R7, P3, R10, R7, RZ ;  /* 0x000000070a07c210 */ /* 0x001fca0007f7e0ff */
[----:B-1----:R-:W-:Y:S01]  /*2b210*/  @!P4 IMAD.X R6, RZ, RZ, R6, P3 ;  /* 0x000000ffff06c224 */ /* 0x002fe200018e0606 */
[----:B------:R-:W-:Y:S02]  /*2b220*/  ISETP.GE.AND P3, PT, R5, R2, PT ;  /* 0x000000020500720c */ /* 0x000fe40003f66270 */
[----:B------:R-:W0:Y:S02]  /*2b230*/  SHFL.IDX PT, R5, R4, 0x1, 0x1c1f ;  /* 0x003c1f0004057f89 */ /* 0x000e2400000e0000 */
[----:B------:R-:W-:-:S04]  /*2b240*/  @!P4 LOP3.LUT R7, R7, R6, RZ, 0x3c, !PT ;  /* 0x000000060707c212 */ /* 0x000fc800078e3cff */
[----:B------:R-:W-:-:S04]  /*2b250*/  @!P4 LOP3.LUT R6, R7, R6, RZ, 0x3c, !PT ;  /* 0x000000060706c212 */ /* 0x000fc800078e3cff */
[----:B------:R-:W-:-:S05]  /*2b260*/  @!P4 LOP3.LUT R7, R7, R6, RZ, 0x3c, !PT ;  /* 0x000000060707c212 */ /* 0x000fca00078e3cff */
[----:B-----5:R-:W-:Y:S04]  /*2b270*/  @!P4 LDGSTS.E.BYPASS.LTC128B.128 [R9+0x1e200], desc[UR54][R6.64], !P0 ;  /* 0x1e2000000609cfae */ /* 0x020fe8000c101d76 */
[----:B------:R-:W-:Y:S04]  /*2b280*/  @!P4 LDGSTS.E.BYPASS.LTC128B.128 [R9+0x20200], desc[UR54][R6.64+0x40], !P1 ;  /* 0x202000400609cfae */ /* 0x000fe8000c901d76 */
[----:B------:R1:W-:Y:S01]  /*2b290*/  @!P4 LDGSTS.E.BYPASS.LTC128B.128 [R9+0x22200], desc[UR54][R6.64+0x80], !P2 ;  /* 0x222000800609cfae */ /* 0x0003e2000d101d76 */
[----:B0-----:R-:W-:-:S03]  /*2b2a0*/  @!P3 IADD3 R5, P4, R10, R5, RZ ;  /* 0x000000050a05b210 */ /* 0x001fc60007f9e0ff */
[----:B-1----:R-:W0:Y:S02]  /*2b2b0*/  SHFL.IDX PT, R6, R3, 0x1, 0x1c1f ;  /* 0x003c1f0003067f89 */ /* 0x002e2400000e0000 */
[----:B0-----:R-:W-:-:S04]  /*2b2c0*/  @!P3 IMAD.X R6, RZ, RZ, R6, P4 ;  /* 0x000000ffff06b224 */ /* 0x001fc800020e0606 */
[----:B------:R-:W-:Y:S02]  /*2b2d0*/  @!P3 IMAD.MOV.U32 R7, RZ, RZ, R6 ;  /* 0x000000ffff07b224 */ /* 0x000fe400078e0006 */
[----:B------:R-:W-:Y:S02]  /*2b2e0*/  @!P3 IMAD.MOV.U32 R6, RZ, RZ, R5 ;  /* 0x000000ffff06b224 */ /* 0x000fe400078e0005 */
[----:B------:R-:W-:-:S03]  /*2b2f0*/  VIADD R5, R0, 0x40 ;  /* 0x0000004000057836 */ /* 0x000fc60000000000 */
[----:B------:R-:W-:Y:S04]  /*2b300*/  @!P3 LDGSTS.E.BYPASS.LTC128B.128 [R9+0x1ea00], desc[UR54][R6.64], !P0 ;  /* 0x1ea000000609bfae */ /* 0x000fe8000c101d76 */
        /* <DEDUP_REMOVED lines=12> */
[----:B------:R0:W-:Y:S04]  /*2b3d0*/  @!P3 LDGSTS.E.BYPASS.LTC128B.128 [R9+0x23200], desc[UR54][R6.64+0x80], !P2 ;  /* 0x232000800609bfae */ /* 0x0001e8000d101d76 */
[----:B------:R0:W2:Y:S02]  /*2b3e0*/  SHFL.IDX PT, R3, R4, 0x3, 0x1c1f ;  /* 0x007c1f0004037f89 */ /* 0x0000a400000e0000 */
.L_x_3988:
        /* <DEDUP_REMOVED lines=10> */
[----:B------:R4:W-:Y:S04]  /*2b490*/  LDGSTS.E.BYPASS.LTC128B.128 [R9+0x21a00], desc[UR54][R2.64+0x40], !P1 ;  /* 0x21a0004002097fae */ /* 0x0009e8000c901d76 */
[----:B------:R4:W-:Y:S02]  /*2b4a0*/  LDGSTS.E.BYPASS.LTC128B.128 [R9+0x23a00], desc[UR54][R2.64+0x80], !P2 ;  /* 0x23a0008002097fae */ /* 0x0009e4000d101d76 */
.L_x_3744:
[----:B------:R-:W-:Y:S05]  /*2b4b0*/  BSYNC B0 ;  /* 0x0000000000007941 */ /* 0x000fea0003800000 */
.L_x_3743:
[----:B------:R-:W-:Y:S01]  /*2b4c0*/  NOP ;  /* 0x0000000000007918 */ /* 0x000fe20000000000 */
[----:B------:R-:W-:-:S13]  /*2b4d0*/  PLOP3.LUT P0, PT, PT, PT, PT, 0x80, 0x0 ;  /* 0x000000000000781c */ /* 0x000fda0003f0f070 */
.L_x_3745:
[----:B------:R-:W-:Y:S02]  /*2b4e0*/  PLOP3.LUT P1, PT, P1, P0, PT, 0xa2, 0x0 ;  /* 0x000000000000781c */ /* 0x000fe40000f21472 */
[----:B------:R-:W-:-:S08]  /*2b4f0*/  @P0 R2UR P1, UR4, R18 ;  /* 0x00000000120402ca */ /* 0x000fd00000020000 */
[----:B------:R-:W-:-:S05]  /*2b500*/  @P0 PLOP3.LUT P0, PT, P1, PT, PT, 0x80, 0x0 ;  /* 0x000000000000081c */ /* 0x000fca0000f0f070 */
[----:B------:R-:W-:Y:S01]  /*2b510*/  @!P1 SYNCS.ARRIVE.TRANS64.RED.A0T1 RZ, [UR4+0x33400], RZ ;  /* 0x033400ffffff99a7 */ /* 0x000fe20008200404 */
[----:B------:R-:W-:Y:S07]  /*2b520*/  @!P1 ARRIVES.LDGSTSBAR.64.TRANSCNT [UR4+0x33400] ;  /* 0x03340000ff0099b0 */ /* 0x000fee0008000a84 */
[----:B------:R-:W-:Y:S05]  /*2b530*/  @P0 BRA.U.ANY `(.L_x_3745) ;  /* 0xfffffffd00e80947 */ /* 0x000fea000393ffff */
[----:B----4-:R-:W4:Y:S02]  /*2b540*/  LDL.LU R2, [R1+0x60] ;  /* 0x0000600001027983 */ /* 0x010f240000300800 */
[----:B----4-:R-:W-:-:S05]  /*2b550*/  VIADD R2, R2, 0x1 ;  /* 0x0000000102027836 */ /* 0x010fca0000000000 */
        /* <DEDUP_REMOVED lines=8> */
[----:B------:R-:W5:Y:S03]  /*2b5e0*/  SYNCS.PHASECHK.TRANS64.TRYWAIT P0, [R18+URZ+0x33420], R0 ;  /* 0x03342000120075a7 */ /* 0x000f66000800017f */
[----:B----45:R-:W-:Y:S05]  /*2b5f0*/  @!P0 BRA `(.L_x_3747) ;  /* 0x0000008000b48947 */ /* 0x030fea0003800000 */
.L_x_3989:
[----:B------:R-:W-:Y:S05]  /*2b600*/  BSYNC B0 ;  /* 0x0000000000007941 */ /* 0x000fea0003800000 */
.L_x_3746:
[----:B------:R-:W5:Y:S04]  /*2b610*/  LDL.LU R2, [R1+0x48] ;  /* 0x0000480001027983 */ /* 0x000f680000300800 */
[----:B0-2---:R-:W2:Y:S01]  /*2b620*/  LDL R3, [R1+0x2c] ;  /* 0x00002c0001037983 */ /* 0x005ea20000100800 */
[----:B-----5:R-:W-:-:S04]  /*2b630*/  IADD3 R2, R2, -0x2, RZ ;  /* 0xfffffffe02027810 */ /* 0x020fc80007ffe0ff */
[----:B--2---:R-:W-:-:S13]  /*2b640*/  ISETP.GE.AND P0, PT, R2, R3, PT ;  /* 0x000000030200720c */ /* 0x004fda0003f06270 */
[----:B------:R-:W-:Y:S05]  /*2b650*/  @!P0 BRA `(.L_x_3748) ;  /* 0x0000001800188947 */ /* 0x000fea0003800000 */
[----:B----4-:R0:W5:Y:S04]  /*2b660*/  LDL.LU R0, [R1+0xc] ;  /* 0x00000c0001007983 */ /* 0x0101680000300800 */
[----:B------:R0:W5:Y:S02]  /*2b670*/  LDL.LU R8, [R1+0x24] ;  /* 0x0000240001087983 */ /* 0x0001640000300800 */
.L_x_3772:
        /* <DEDUP_REMOVED lines=8> */
[----:B---3--:R-:W-:-:S05]  /*2b700*/  LOP3.LUT R9, R8, R3, RZ, 0x3c, !PT ;  /* 0x0000000308097212 */ /* 0x008fca00078e3cff */
        /* <DEDUP_REMOVED lines=27> */
.L_x_3751:
        /* <DEDUP_REMOVED lines=8> */
.L_x_3990:
[----:B------:R-:W-:Y:S05]  /*2b940*/  BSYNC B1 ;  /* 0x0000000000017941 */ /* 0x000fea0003800000 */
.L_x_3752:
[----:B------:R-:W-:Y:S04]  /*2b950*/  BSSY B1, `(.L_x_3754) ;  /* 0x0000009000017945 */ /* 0x000fe80003800000 */
[----:B------:R-:W-:Y:S05]  /*2b960*/  @P1 BRA `(.L_x_3755) ;  /* 0x00000000001c1947 */ /* 0x000fea0003800000 */
[----:B------:R-:W3:Y:S02]  /*2b970*/  S2R R4, SR_TID.X ;  /* 0x0000000000047919 */ /* 0x000ee40000002100 */
[----:B---3--:R-:W-:Y:S02]  /*2b980*/  LOP3.LUT R7, R4, 0x1f, RZ, 0xc0, !PT ;  /* 0x0000001f04077812 */ /* 0x008fe400078ec0ff */
[----:B------:R-:W-:Y:S02]  /*2b990*/  MOV R4, 0x7800 ;  /* 0x0000780000047802 */ /* 0x000fe40000000f00 */
[----:B------:R-:W-:Y:S02]  /*2b9a0*/  ISETP.NE.AND P0, PT, R7, RZ, PT ;  /* 0x000000ff0700720c */ /* 0x000fe40003f05270 */
[----:B------:R3:W-:Y:S11]  /*2b9b0*/  SYNCS.ARRIVE.TRANS64 RZ, [R6+URZ+0x33470], R4 ;  /* 0x0334700406ff79a7 */ /* 0x0007f6000800003f */
[----:B---3--:R-:W-:Y:S05]  /*2b9c0*/  @!P0 BRA `(.L_x_3755) ;  /* 0x0000000000048947 */ /* 0x008fea0003800000 */
[----:B------:R-:W-:Y:S01]  /*2b9d0*/  BPT.TRAP 0x1 ;  /* 0x000000040000795c */ /* 0x000fe20000300000 */
.L_x_3755:
[----:B------:R-:W-:Y:S05]  /*2b9e0*/  BSYNC B1 ;  /* 0x0000000000017941 */ /* 0x000fea0003800000 */
.L_x_3754:
        /* <DEDUP_REMOVED lines=13> */
.L_x_3756:
        /* <DEDUP_REMOVED lines=16> */
.L_x_3757:
        /* <DEDUP_REMOVED lines=12> */
[----:B------:R-:W-:Y:S01]  /*2bc80*/  UMOV UR6, 0x0 ;  /* 0x0000000000067882 */ /* 0x000fe20000000000 */
[----:B------:R-:W-:Y:S01]  /*2bc90*/  IADD3 R9, R4, 0x14200, RZ ;  /* 0x0001420004097810 */ /* 0x000fe20007ffe0ff */
[----:B------:R-:W-:Y:S01]  /*2bca0*/  UMOV UR7, 0x14f00000 ;  /* 0x14f0000000077882 */ /* 0x000fe20000000000 */
[----:B------:R-:W-:-:S15]  /*2bcb0*/  R2UR UR10, R12 ;  /* 0x000000000c0a72ca */ /* 0x000fde00000e0000 */
.L_x_3758:
        /* <DEDUP_REMOVED lines=13> */
.L_x_3991:
[----:B------:R-:W-:Y:S05]  /*2bd90*/  BSYNC B1 ;  /* 0x0000000000017941 */ /* 0x000fea0003800000 */
.L_x_3759:
        /* <DEDUP_REMOVED lines=11> */
.L_x_3762:
[----:B------:R-:W-:Y:S05]  /*2be50*/  BSYNC B1 ;  /* 0x0000000000017941 */ /* 0x000fea0003800000 */
.L_x_3761:
        /* <DEDUP_REMOVED lines=8> */
.L_x_3763:
        /* <DEDUP_REMOVED lines=15> */
.L_x_3764:
        /* <DEDUP_REMOVED lines=10> */
[----:B------:R-:W-:Y:S02]  /*2c070*/  R2UR UR10, R12 ;  /* 0x000000000c0a72ca */ /* 0x000fe400000e0000 */
[----:B------:R-:W-:Y:S02]  /*2c080*/  R2UR UR6, R10 ;  /* 0x000000000a0672ca */ /* 0x000fe400000e0000 */
[----:B------:R-:W-:Y:S02]  /*2c090*/  R2UR UR7, R11 ;  /* 0x000000000b0772ca */ /* 0x000fe400000e0000 */
[----:B------:R-:W-:Y:S02]  /*2c0a0*/  PLOP3.LUT P0, PT, PT, PT, PT, 0x80, 0x0 ;  /* 0x000000000000781c */ /* 0x000fe40003f0f070 */
[----:B------:R-:W-:-:S11]  /*2c0b0*/  IADD3 R4, R4, 0x29200, RZ ;  /* 0x0002920004047810 */ /* 0x000fd60007ffe0ff */
.L_x_3765:
        /* <DEDUP_REMOVED lines=10> */
.L_x_3750:
[----:B------:R-:W-:Y:S05]  /*2c160*/  BSYNC B0 ;  /* 0x0000000000007941 */ /* 0x000fea0003800000 */
.L_x_3749:
[----:B------:R-:W-:-:S06]  /*2c170*/  UISETP.NE.AND UP0, UPT, UR37, 0x3, UPT ;  /* 0x000000032500788c */ /* 0x000fcc000bf05270 */
[----:B------:R-:W-:-:S13]  /*2c180*/  PLOP3.LUT P0, PT, PT, PT, UP0, 0x80, 0x0 ;  /* 0x000000000000781c */ /* 0x000fda0003f0f008 */
[----:B------:R-:W-:Y:S05]  /*2c190*/  @!P0 BRA `(.L_x_3766) ;  /* 0x0000000000048947 */ /* 0x000fea0003800000 */
[----:B------:R-:W-:Y:S01]  /*2c1a0*/  BPT.TRAP 0x1 ;  /* 0x000000040000795c */ /* 0x000fe20000300000 */
.L_x_3766:
        /* <DEDUP_REMOVED lines=8> */
.L_x_3992:
[----:B------:R-:W-:Y:S05]  /*2c230*/  BSYNC B0 ;  /* 0x0000000000007941 */ /* 0x000fea0003800000 */
.L_x_3767:
[----:B------:R-:W-:Y:S05]  /*2c240*/  @!P1 BRA `(.L_x_3769) ;  /* 0x0000000000049947 */ /* 0x000fea0003800000 */
[----:B------:R-:W-:Y:S01]  /*2c250*/  BPT.TRAP 0x1 ;  /* 0x000000040000795c */ /* 0x000fe20000300000 */
.L_x_3769:
[----:B---3--:R-:W-:Y:S01]  /*2c260*/  SHF.L.U32 R4, R8, 0x1f, RZ ;  /* 0x0000001f08047819 */ /* 0x008fe200000006ff */
[----:B------:R-:W-:-:S03]  /*2c270*/  IMAD R0, R0, 0x7800, RZ ;  /* 0x0000780000007824 */ /* 0x000fc600078e02ff */
[----:B------:R-:W3:Y:S02]  /*2c280*/  SYNCS.PHASECHK.TRANS64.TRYWAIT P0, [R3+URZ+0x33460], R4 ;  /* 0x03346004030075a7 */ /* 0x000ee4000800017f */
[----:B---3--:R-:W-:Y:S05]  /*2c290*/  @!P0 BRA `(.L_x_3770) ;  /* 0x0000007400dc8947 */ /* 0x008fea0003800000 */
.L_x_3993:
[----:B------:R3:W-:Y:S04]  /*2c2a0*/  STL [R1+0xe4], R3 ;  /* 0x0000e40301007387 */ /* 0x0007e80000100800 */
[----:B---3--:R-:W3:Y:S04]  /*2c2b0*/  LDL R3, [R1+0x4] ;  /* 0x0000040001037983 */ /* 0x008ee80000100800 */
[----:B------:R4:W-:Y:S04]  /*2c2c0*/  STL [R1+0xe0], R2 ;  /* 0x0000e00201007387 */ /* 0x0009e80000100800 */
[----:B----4-:R-:W4:Y:S01]  /*2c2d0*/  LDL R2, [R1] ;  /* 0x0000000001027983 */ /* 0x010f220000100800 */
[----:B------:R-:W-:Y:S05]  /*2c2e0*/  WARPSYNC.ALL ;  /* 0x0000000000007948 */ /* 0x000fea0003800000 */
[C---:B------:R-:W-:Y:S01]  /*2c2f0*/  VIADD R14, R0.reuse, 0x2800 ;  /* 0x00002800000e7836 */ /* 0x040fe20000000000 */
[C---:B------:R-:W-:Y:S01]  /*2c300*/  IADD3 R21, R0.reuse, 0x2000, RZ ;  /* 0x0000200000157810 */ /* 0x040fe20007ffe0ff */
[----:B------:R-:W-:-:S02]  /*2c310*/  VIADD R12, R0, 0x800 ;  /* 0x00000800000c7836 */ /* 0x000fc40000000000 */
[C---:B------:R-:W-:Y:S02]  /*2c320*/  VIADD R13, R0.reuse, 0x5000 ;  /* 0x00005000000d7836 */ /* 0x040fe40000000000 */
[C---:B------:R-:W-:Y:S02]  /*2c330*/  VIADD R15, R0.reuse, 0x1800 ;  /* 0x00001800000f7836 */ /* 0x040fe40000000000 */
[C---:B------:R-:W-:Y:S01]  /*2c340*/  VIADD R20, R0.reuse, 0x5800 ;  /* 0x0000580000147836 */ /* 0x040fe20000000000 */
[----:B---3--:R-:W-:-:S05]  /*2c350*/  LOP3.LUT R4, R0, R3, RZ, 0xfc, !PT ;  /* 0x0000000300047212 */ /* 0x008fca00078efcff */
[----:B------:R-:W-:-:S06]  /*2c360*/  IMAD.IADD R4, R18, 0x1, R4 ;  /* 0x0000000112047824 */ /* 0x000fcc00078e0204 */
[----:B-1----:R-:W1:Y:S02]  /*2c370*/  LDSM.16.MT88.4 R4, [R4+0xf200] ;  /* 0x00f200000404783b */ /* 0x002e640000004200 */
[C-C-:B-1----:R-:W-:Y:S02]  /*2c380*/  PRMT R8, R4.reuse, 0x6420, R5.reuse ;  /* 0x0000642004087816 */ /* 0x142fe40000000005 */
[----:B--2---:R-:W-:Y:S02]  /*2c390*/  PRMT R9, R4, 0x7531, R5 ;  /* 0x0000753104097816 */ /* 0x004fe40000000005 */
[----:B----4-:R-:W-:Y:S02]  /*2c3a0*/  LOP3.LUT R4, R0, R2, RZ, 0xfc, !PT ;  /* 0x0000000200047212 */ /* 0x010fe400078efcff */
[C-C-:B------:R-:W-:Y:S02]  /*2c3b0*/  PRMT R10, R6.reuse, 0x6420, R7.reuse ;  /* 0x00006420060a7816 */ /* 0x140fe40000000007 */
[----:B------:R-:W-:Y:S01]  /*2c3c0*/  PRMT R11, R6, 0x7531, R7 ;  /* 0x00007531060b7816 */ /* 0x000fe20000000007 */
[----:B------:R-:W-:-:S05]  /*2c3d0*/  IMAD.IADD R4, R19, 0x1, R4 ;  /* 0x0000000113047824 */ /* 0x000fca00078e0204 */
[----:B------:R1:W-:Y:S02]  /*2c3e0*/  STSM.16.M88.4 [R4], R8 ;  /* 0x0000000804007844 */ /* 0x0003e40000000200 */
[----:B-1----:R-:W-:-:S04]  /*2c3f0*/  LOP3.LUT R4, R14, R3, RZ, 0xfc, !PT ;  /* 0x000000030e047212 */ /* 0x002fc800078efcff */
[----:B------:R-:W-:-:S06]  /*2c400*/  IADD3 R4, R18, R4, RZ ;  /* 0x0000000412047210 */ /* 0x000fcc0007ffe0ff */
        /* <DEDUP_REMOVED lines=15> */
[----:B------:R-:W-:Y:S02]  /*2c500*/  LOP3.LUT R4, R13, R2, RZ, 0xfc, !PT ;  /* 0x000000020d047212 */ /* 0x000fe400078efcff */
[C-C-:B------:R-:W-:Y:S02]  /*2c510*/  PRMT R10, R6.reuse, 0x6420, R7.reuse ;  /* 0x00006420060a7816 */ /* 0x140fe40000000007 */
[----:B------:R-:W-:-:S02]  /*2c520*/  PRMT R11, R6, 0x7531, R7 ;  /* 0x00007531060b7816 */ /* 0x000fc40000000007 */
[----:B------:R-:W-:Y:S02]  /*2c530*/  IADD3 R4, R19, R4, RZ ;  /* 0x0000000413047210 */ /* 0x000fe40007ffe0ff */
[----:B------:R-:W-:-:S03]  /*2c540*/  LOP3.LUT R13, R13, R3, RZ, 0xfc, !PT ;  /* 0x000000030d0d7212 */ /* 0x000fc600078efcff */
[----:B------:R1:W-:Y:S02]  /*2c550*/  STSM.16.M88.4 [R4], R8 ;  /* 0x0000000804007844 */ /* 0x0003e40000000200 */
[----:B-1----:R-:W-:Y:S02]  /*2c560*/  IMAD.IADD R4, R18, 0x1, R12 ;  /* 0x0000000112047824 */ /* 0x002fe400078e020c */
[----:B------:R-:W-:-:S04]  /*2c570*/  VIADD R12, R0, 0x3000 ;  /* 0x00003000000c7836 */ /* 0x000fc80000000000 */
        /* <DEDUP_REMOVED lines=38> */
[----:B------:R-:W-:-:S02]  /*2c7e0*/  PRMT R11, R6, 0x7531, R7 ;  /* 0x00007531060b7816 */ /* 0x000fc40000000007 */
[----:B------:R-:W-:Y:S02]  /*2c7f0*/  IADD3 R4, R19, R4, RZ ;  /* 0x0000000413047210 */ /* 0x000fe40007ffe0ff */
[----:B------:R-:W-:-:S03]  /*2c800*/  IADD3 R12, R0, 0x4000, RZ ;  /* 0x00004000000c7810 */ /* 0x000fc60007ffe0ff */
        /* <DEDUP_REMOVED lines=14> */
[----:B------:R-:W-:Y:S01]  /*2c8f0*/  IMAD.IADD R4, R18, 0x1, R4 ;  /* 0x0000000112047824 */ /* 0x000fe200078e0204 */
[----:B------:R-:W-:-:S05]  /*2c900*/  IADD3 R14, R19, R14, RZ ;  /* 0x0000000e130e7210 */ /* 0x000fca0007ffe0ff */
        /* <DEDUP_REMOVED lines=9> */
[----:B-1----:R-:W-:Y:S01]  /*2c9a0*/  IMAD.IADD R4, R18, 0x1, R15 ;  /* 0x0000000112047824 */ /* 0x002fe200078e020f */
[----:B------:R-:W-:-:S05]  /*2c9b0*/  IADD3 R15, R0, 0x5000, RZ ;  /* 0x00005000000f7810 */ /* 0x000fca0007ffe0ff */
        /* <DEDUP_REMOVED lines=45> */
[----:B------:R-:W-:Y:S02]  /*2cc90*/  LOP3.LUT R0, R0, R2, RZ, 0xfc, !PT ;  /* 0x0000000200007212 */ /* 0x000fe400078efcff */
[C-C-:B------:R-:W-:Y:S01]  /*2cca0*/  PRMT R10, R6.reuse, 0x6420, R7.reuse ;  /* 0x00006420060a7816 */ /* 0x140fe20000000007 */
[----:B------:R1:W5:Y:S01]  /*2ccb0*/  LDL.LU R2, [R1+0xe0] ;  /* 0x0000e00001027983 */ /* 0x0003620000300800 */
[----:B------:R-:W-:Y:S01]  /*2ccc0*/  PRMT R11, R6, 0x7531, R7 ;  /* 0x00007531060b7816 */ /* 0x000fe20000000007 */
[----:B------:R-:W-:-:S04]  /*2ccd0*/  IMAD.IADD R4, R18, 0x1, R4 ;  /* 0x0000000112047824 */ /* 0x000fc800078e0204 */
[----:B------:R-:W-:Y:S04]  /*2cce0*/  STSM.16.M88.4 [R12], R8 ;  /* 0x000000080c007844 */ /* 0x000fe80000000200 */
[----:B------:R-:W2:Y:S01]  /*2ccf0*/  LDSM.16.MT88.4 R4, [R4+0xf200] ;  /* 0x00f200000404783b */ /* 0x000ea20000004200 */
[----:B------:R-:W-:Y:S01]  /*2cd00*/  IMAD.IADD R0, R19, 0x1, R0 ;  /* 0x0000000113007824 */ /* 0x000fe200078e0200 */
[C-C-:B--2---:R-:W-:Y:S02]  /*2cd10*/  PRMT R8, R4.reuse, 0x6420, R5.reuse ;  /* 0x0000642004087816 */ /* 0x144fe40000000005 */
        /* <DEDUP_REMOVED lines=12> */
.L_x_3771:
[----:B-1----:R-:W1:Y:S01]  /*2cde0*/  S2R R0, SR_TID.X ;  /* 0x0000000000007919 */ /* 0x002e620000002100 */
[----:B--2--5:R2:W-:Y:S01]  /*2cdf0*/  SYNCS.ARRIVE.TRANS64.A1T0 RZ, [R3+URZ+0x33450], RZ ;  /* 0x033450ff03ff79a7 */ /* 0x0245e2000810003f */
[----:B------:R3:W5:Y:S01]  /*2ce00*/  LDL R8, [R1+0x24] ;  /* 0x0000240001087983 */ /* 0x0007620000100800 */
[----:B-1----:R-:W-:-:S03]  /*2ce10*/  LOP3.LUT R4, R0, 0x7f, RZ, 0xc0, !PT ;  /* 0x0000007f00047812 */ /* 0x002fc600078ec0ff */
[----:B------:R-:W4:Y:S01]  /*2ce20*/  LDL R0, [R1+0x2c] ;  /* 0x00002c0001007983 */ /* 0x000f220000100800 */
[----:B------:R-:W-:Y:S01]  /*2ce30*/  BAR.SYNC.DEFER_BLOCKING 0x2, 0x80 ;  /* 0x0082000000007b1d */ /* 0x000fe20000010000 */
[----:B------:R-:W-:-:S13]  /*2ce40*/  ISETP.NE.AND P0, PT, R4, RZ, PT ;  /* 0x000000ff0400720c */ /* 0x000fda0003f05270 */
[----:B--2---:R-:W-:-:S04]  /*2ce50*/  @!P0 IADD3 R3, R3, 0x33480, RZ ;  /* 0x0003348003038810 */ /* 0x004fc80007ffe0ff */
[----:B------:R-:W-:-:S04]  /*2ce60*/  @!P0 PRMT R3, RZ, 0x654, R3 ;  /* 0x00000654ff038816 */ /* 0x000fc80000000003 */
[----:B------:R3:W-:Y:S01]  /*2ce70*/  @!P0 SYNCS.ARRIVE.TRANS64.RED.A1T0 RZ, [R3+URZ], RZ ;  /* 0x000000ff03ff89a7 */ /* 0x0007e2000810043f */
[C---:B----4-:R-:W-:Y:S01]  /*2ce80*/  ISETP.GT.AND P0, PT, R2.reuse, R0, PT ;  /* 0x000000000200720c */ /* 0x050fe20003f04270 */
[----:B------:R-:W-:Y:S01]  /*2ce90*/  VIADD R2, R2, 0xffffffff ;  /* 0xffffffff02027836 */ /* 0x000fe20000000000 */
[----:B------:R3:W5:Y:S11]  /*2cea0*/  LDL R0, [R1+0xc] ;  /* 0x00000c0001007983 */ /* 0x0007760000100800 */
[----:B---3--:R-:W-:Y:S05]  /*2ceb0*/  @P0 BRA `(.L_x_3772) ;  /* 0xffffffe400f00947 */ /* 0x008fea000383ffff */
.L_x_3748:
        /* <DEDUP_REMOVED lines=8> */
[----:B----45:R-:W2:Y:S02]  /*2cf40*/  FLO.U32 R0, UR4 ;  /* 0x0000000400007d00 */ /* 0x030ea400080e0000 */
        /* <DEDUP_REMOVED lines=8> */
[----:B------:R2:W-:Y:S02]  /*2cfd0*/  STL [R1+0x10], R0 ;  /* 0x0000100001007387 */ /* 0x0005e40000100800 */
.L_x_3774:
[----:B------:R-:W-:Y:S05]  /*2cfe0*/  BSYNC B0 ;  /* 0x0000000000007941 */ /* 0x000fea0003800000 */
.L_x_3773:
[----:B------:R-:W-:-:S06]  /*2cff0*/  UISETP.NE.AND UP0, UPT, UR37, 0x3, UPT ;  /* 0x000000032500788c */ /* 0x000fcc000bf05270 */
[----:B------:R-:W-:-:S13]  /*2d000*/  PLOP3.LUT P1, PT, PT, PT, UP0, 0x80, 0x0 ;  /* 0x000000000000781c */ /* 0x000fda0003f2f008 */
[----:B------:R-:W-:Y:S05]  /*2d010*/  @!P1 BRA `(.L_x_3775) ;  /* 0x0000000000049947 */ /* 0x000fea0003800000 */
[----:B------:R-:W-:Y:S01]  /*2d020*/  BPT.TRAP 0x1 ;  /* 0x000000040000795c */ /* 0x000fe20000300000 */
.L_x_3775:
[----:B------:R-:W3:Y:S04]  /*2d030*/  LDL R2, [R1+0x24] ;  /* 0x0000240001027983 */ /* 0x000ee80000100800 */
[----:B------:R-:W3:Y:S01]  /*2d040*/  LDL R3, [R1+0xc] ;  /* 0x00000c0001037983 */ /* 0x000ee20000100800 */
[----:B--2-45:R-:W-:Y:S01]  /*2d050*/  IMAD.U32 R0, RZ, RZ, UR39 ;  /* 0x00000027ff007e24 */ /* 0x034fe2000f8e00ff */
[----:B------:R-:W-:Y:S04]  /*2d060*/  BSSY B0, `(.L_x_3776) ;  /* 0x0000007000007945 */ /* 0x000fe80003800000 */
[----:B------:R-:W-:-:S02]  /*2d070*/  ISETP.NE.AND P2, PT, R0, 0x3, PT ;  /* 0x000000030000780c */ /* 0x000fc40003f45270 */
[----:B---3--:R-:W-:-:S04]  /*2d080*/  LOP3.LUT R2, R2, 0x1, RZ, 0x3c, !PT ;  /* 0x0000000102027812 */ /* 0x008fc800078e3cff */
[----:B------:R-:W-:Y:S01]  /*2d090*/  SHF.L.U32 R2, R2, 0x1f, RZ ;  /* 0x0000001f02027819 */ /* 0x000fe200000006ff */
[----:B------:R-:W-:-:S04]  /*2d0a0*/  IMAD R0, R3, 0x8, R18 ;  /* 0x0000000803007824 */ /* 0x000fc800078e0212 */
[----:B------:R-:W2:Y:S02]  /*2d0b0*/  SYNCS.PHASECHK.TRANS64.TRYWAIT P1, [R0+URZ+0x33470], R2 ;  /* 0x03347002000075a7 */ /* 0x000ea4000802017f */
[----:B--2---:R-:W-:Y:S05]  /*2d0c0*/  @!P1 BRA `(.L_x_3777) ;  /* 0x0000006800649947 */ /* 0x004fea0003800000 */
.L_x_3994:
[----:B------:R-:W-:Y:S05]  /*2d0d0*/  BSYNC B0 ;  /* 0x0000000000007941 */ /* 0x000fea0003800000 */
.L_x_3776:
[----:B------:R-:W-:Y:S05]  /*2d0e0*/  @!P2 BRA `(.L_x_3778) ;  /* 0x000000000004a947 */ /* 0x000fea0003800000 */
[----:B------:R-:W-:Y:S01]  /*2d0f0*/  BPT.TRAP 0x1 ;  /* 0x000000040000795c */ /* 0x000fe20000300000 */
.L_x_3778:
[----:B--2---:R-:W2:Y:S02]  /*2d100*/  LDL R2, [R1+0x24] ;  /* 0x0000240001027983 */ /* 0x004ea40000100800 */
[----:B--2---:R-:W-:-:S04]  /*2d110*/  SHF.L.U32 R2, R2, 0x1f, RZ ;  /* 0x0000001f02027819 */ /* 0x004fc800000006ff */
[----:B------:R-:W2:Y:S02]  /*2d120*/  SYNCS.PHASECHK.TRANS64.TRYWAIT P1, [R0+URZ+0x33460], R2 ;  /* 0x03346002000075a7 */ /* 0x000ea4000802017f */
[----:B--2---:R-:W-:Y:S05]  /*2d130*/  @!P1 BRA `(.L_x_3779) ;  /* 0x00000068005c9947 */ /* 0x004fea0003800000 */
.L_x_3995:
[----:B------:R-:W2:Y:S04]  /*2d140*/  LDL R3, [R1+0xc] ;  /* 0x00000c0001037983 */ /* 0x000ea80000100800 */
[----:B------:R-:W3:Y:S04]  /*2d150*/  LDL R17, [R1+0x4] ;  /* 0x0000040001117983 */ /* 0x000ee80000100800 */
[----:B------:R-:W4:Y:S01]  /*2d160*/  LDL R16, [R1] ;  /* 0x0000000001107983 */ /* 0x000f220000100800 */
[----:B------:R-:W-:Y:S05]  /*2d170*/  WARPSYNC.ALL ;  /* 0x0000000000007948 */ /* 0x000fea0003800000 */
[----:B--2---:R-:W-:-:S04]  /*2d180*/  IMAD R2, R3, 0x7800, RZ ;  /* 0x0000780003027824 */ /* 0x004fc800078e02ff */
[C---:B------:R-:W-:Y:S01]  /*2d190*/  VIADD R12, R2.reuse, 0x800 ;  /* 0x00000800020c7836 */ /* 0x040fe20000000000 */
[C---:B---3--:R-:W-:Y:S01]  /*2d1a0*/  LOP3.LUT R3, R2.reuse, R17, RZ, 0xfc, !PT ;  /* 0x0000001102037212 */ /* 0x048fe200078efcff */
[C---:B------:R-:W-:Y:S01]  /*2d1b0*/  VIADD R20, R2.reuse, 0x5000 ;  /* 0x0000500002147836 */ /* 0x040fe20000000000 */
[C---:B------:R-:W-:Y:S01]  /*2d1c0*/  IADD3 R14, R2.reuse, 0x2800, RZ ;  /* 0x00002800020e7810 */ /* 0x040fe20007ffe0ff */
[C---:B------:R-:W-:Y:S01]  /*2d1d0*/  VIADD R15, R2.reuse, 0x1800 ;  /* 0x00001800020f7836 */ /* 0x040fe20000000000 */
[----:B------:R-:W-:Y:S01]  /*2d1e0*/  IADD3 R13, R2, 0x1000, RZ ;  /* 0x00001000020d7810 */ /* 0x000fe20007ffe0ff */
[----:B------:R-:W-:-:S05]  /*2d1f0*/  IMAD.IADD R3, R18, 0x1, R3 ;  /* 0x0000000112037824 */ /* 0x000fca00078e0203 */
[----:B-1----:R4:W1:Y:S02]  /*2d200*/  LDSM.16.MT88.4 R4, [R3+0xf200] ;  /* 0x00f200000304783b */ /* 0x0028640000004200 */
[----:B----4-:R-:W-:-:S05]  /*2d210*/  LOP3.LUT R3, R2, R16, RZ, 0xfc, !PT ;  /* 0x0000001002037212 */ /* 0x010fca00078efcff */
[----:B------:R-:W-:Y:S01]  /*2d220*/  IMAD.IADD R3, R19, 0x1, R3 ;  /* 0x0000000113037824 */ /* 0x000fe200078e0203 */
[C-C-:B-1----:R-:W-:Y:S02]  /*2d230*/  PRMT R8, R4.reuse, 0x6420, R5.reuse ;  /* 0x0000642004087816 */ /* 0x142fe40000000005 */
[----:B------:R-:W-:Y:S02]  /*2d240*/  PRMT R9, R4, 0x7531, R5 ;  /* 0x0000753104097816 */ /* 0x000fe40000000005 */
[C-C-:B------:R-:W-:Y:S02]  /*2d250*/  PRMT R10, R6.reuse, 0x6420, R7.reuse ;  /* 0x00006420060a7816 */ /* 0x140fe40000000007 */
[----:B------:R-:W-:-:S05]  /*2d260*/  PRMT R11, R6, 0x7531, R7 ;  /* 0x00007531060b7816 */ /* 0x000fca0000000007 */
[----:B------:R1:W-:Y:S02]  /*2d270*/  STSM.16.M88.4 [R3], R8 ;  /* 0x0000000803007844 */ /* 0x0003e40000000200 */
[----:B-1----:R-:W-:-:S05]  /*2d280*/  LOP3.LUT R3, R14, R17, RZ, 0xfc, !PT ;  /* 0x000000110e037212 */ /* 0x002fca00078efcff */
[----:B------:R-:W-:-:S05]  /*2d290*/  IMAD.IADD R3, R18, 0x1, R3 ;  /* 0x0000000112037824 */ /* 0x000fca00078e0203 */
[----:B------:R1:W2:Y:S02]  /*2d2a0*/  LDSM.16.MT88.4 R4, [R3+0xf200] ;  /* 0x00f200000304783b */ /* 0x0002a40000004200 */
[C---:B-1----:R-:W-:Y:S02]  /*2d2b0*/  LOP3.LUT R3, R12.reuse, R16, RZ, 0xfc, !PT ;  /* 0x000000100c037212 */ /* 0x042fe400078efcff */
[----:B------:R-:W-:-:S03]  /*2d2c0*/  LOP3.LUT R12, R12, R17, RZ, 0xfc, !PT ;  /* 0x000000110c0c7212 */ /* 0x000fc600078efcff */
[----:B------:R-:W-:Y:S01]  /*2d2d0*/  IMAD.IADD R3, R19, 0x1, R3 ;  /* 0x0000000113037824 */ /* 0x000fe200078e0203 */
[C-C-:B--2---:R-:W-:Y:S02]  /*2d2e0*/  PRMT R8, R4.reuse, 0x6420, R5.reuse ;  /* 0x0000642004087816 */ /* 0x144fe40000000005 */
[----:B------:R-:W-:Y:S02]  /*2d2f0*/  PRMT R9, R4, 0x7531, R5 ;  /* 0x0000753104097816 */ /* 0x000fe40000000005 */
[C-C-:B------:R-:W-:Y:S02]  /*2d300*/  PRMT R10, R6.reuse, 0x6420, R7.reuse ;  /* 0x00006420060a7816 */ /* 0x140fe40000000007 */
[----:B------:R-:W-:-:S05]  /*2d310*/  PRMT R11, R6, 0x7531, R7 ;  /* 0x00007531060b7816 */ /* 0x000fca0000000007 */
[----:B------:R1:W-:Y:S02]  /*2d320*/  STSM.16.M88.4 [R3], R8 ;  /* 0x0000000803007844 */ /* 0x0003e40000000200 */
[----:B-1----:R-:W-:-:S05]  /*2d330*/  LOP3.LUT R3, R20, R17, RZ, 0xfc, !PT ;  /* 0x0000001114037212 */ /* 0x002fca00078efcff */
[----:B------:R-:W-:-:S05]  /*2d340*/  IMAD.IADD R3, R18, 0x1, R3 ;  /* 0x0000000112037824 */ /* 0x000fca00078e0203 */
[----:B------:R1:W2:Y:S02]  /*2d350*/  LDSM.16.MT88.4 R4, [R3+0xf200] ;  /* 0x00f200000304783b */ /* 0x0002a40000004200 */
[----:B-1----:R-:W-:-:S05]  /*2d360*/  LOP3.LUT R3, R13, R16, RZ, 0xfc, !PT ;  /* 0x000000100d037212 */ /* 0x002fca00078efcff */
[----:B------:R-:W-:Y:S01]  /*2d370*/  IMAD.IADD R3, R19, 0x1, R3 ;  /* 0x0000000113037824 */ /* 0x000fe200078e0203 */
[C-C-:B--2---:R-:W-:Y:S02]  /*2d380*/  PRMT R8, R4.reuse, 0x6420, R5.reuse ;  /* 0x0000642004087816 */ /* 0x144fe40000000005 */
[----:B------:R-:W-:Y:S01]  /*2d390*/  PRMT R9, R4, 0x7531, R5 ;  /* 0x0000753104097816 */ /* 0x000fe20000000005 */
[----:B------:R-:W-:Y:S01]  /*2d3a0*/  IMAD.IADD R4, R18, 0x1, R12 ;  /* 0x0000000112047824 */ /* 0x000fe200078e020c */
[--C-:B------:R-:W-:Y:S01]  /*2d3b0*/  PRMT R10, R6, 0x6420, R7.reuse ;  /* 0x00006420060a7816 */ /* 0x100fe20000000007 */
[----:B------:R-:W-:Y:S01]  /*2d3c0*/  VIADD R12, R2, 0x3000 ;  /* 0x00003000020c7836 */ /* 0x000fe20000000000 */
[----:B------:R-:W-:-:S05]  /*2d3d0*/  PRMT R11, R6, 0x7531, R7 ;  /* 0x00007531060b7816 */ /* 0x000fca0000000007 */
[----:B------:R1:W-:Y:S04]  /*2d3e0*/  STSM.16.M88.4 [R3], R8 ;  /* 0x0000000803007844 */ /* 0x0003e80000000200 */
[----:B------:R-:W2:Y:S01]  /*2d3f0*/  LDSM.16.MT88.4 R4, [R4+0xf200] ;  /* 0x00f200000404783b */ /* 0x000ea20000004200 */
[----:B-1----:R-:W-:-:S05]  /*2d400*/  LOP3.LUT R3, R15, R16, RZ, 0xfc, !PT ;  /* 0x000000100f037212 */ /* 0x002fca00078efcff */
[----:B------:R-:W-:Y:S01]  /*2d410*/  IMAD.IADD R3, R19, 0x1, R3 ;  /* 0x0000000113037824 */ /* 0x000fe200078e0203 */
[C-C-:B--2---:R-:W-:Y:S02]  /*2d420*/  PRMT R8, R4.reuse, 0x6420, R5.reuse ;  /* 0x0000642004087816 */ /* 0x144fe40000000005 */
[----:B------:R-:W-:Y:S02]  /*2d430*/  PRMT R9, R4, 0x7531, R5 ;  /* 0x0000753104097816 */ /* 0x000fe40000000005 */
[C-C-:B------:R-:W-:Y:S02]  /*2d440*/  PRMT R10, R6.reuse, 0x6420, R7.reuse ;  /* 0x00006420060a7816 */ /* 0x140fe40000000007 */
[----:B------:R-:W-:-:S05]  /*2d450*/  PRMT R11, R6, 0x7531, R7 ;  /* 0x00007531060b7816 */ /* 0x000fca0000000007 */
[----:B------:R1:W-:Y:S02]  /*2d460*/  STSM.16.M88.4 [R3], R8 ;  /* 0x0000000803007844 */ /* 0x0003e40000000200 */
[----:B-1----:R-:W-:-:S04]  /*2d470*/  LOP3.LUT R3, R12, R17, RZ, 0xfc, !PT ;  /* 0x000000110c037212 */ /* 0x002fc800078efcff */
[----:B------:R-:W-:-:S05]  /*2d480*/  IADD3 R3, R18, R3, RZ ;  /* 0x0000000312037210 */ /* 0x000fca0007ffe0ff */
[----:B------:R-:W1:Y:S02]  /*2d490*/  LDSM.16.MT88.4 R4, [R3+0xf200] ;  /* 0x00f200000304783b */ /* 0x000e640000004200 */
[C-C-:B-1----:R-:W-:Y:S02]  /*2d4a0*/  PRMT R8, R4.reuse, 0x6420, R5.reuse ;  /* 0x0000642004087816 */ /* 0x142fe40000000005 */
[----:B------:R-:W-:Y:S01]  /*2d4b0*/  PRMT R9, R4, 0x7531, R5 ;  /* 0x0000753104097816 */ /* 0x000fe20000000005 */
[----:B------:R-:W-:Y:S01]  /*2d4c0*/  IMAD.MOV.U32 R5, RZ, RZ, R17 ;  /* 0x000000ffff057224 */ /* 0x000fe200078e0011 */
[--C-:B------:R-:W-:Y:S01]  /*2d4d0*/  PRMT R10, R6, 0x6420, R7.reuse ;  /* 0x00006420060a7816 */ /* 0x100fe20000000007 */
[----:B------:R-:W-:Y:S01]  /*2d4e0*/  VIADD R17, R2, 0x2000 ;  /* 0x0000200002117836 */ /* 0x000fe20000000000 */
[----:B------:R-:W-:-:S04]  /*2d4f0*/  PRMT R11, R6, 0x7531, R7 ;  /* 0x00007531060b7816 */ /* 0x000fc80000000007 */
[----:B------:R-:W-:-:S05]  /*2d500*/  LOP3.LUT R3, R17, R16, RZ, 0xfc, !PT ;  /* 0x0000001011037212 */ /* 0x000fca00078efcff */
[----:B------:R-:W-:-:S05]  /*2d510*/  IMAD.IADD R3, R19, 0x1, R3 ;  /* 0x0000000113037824 */ /* 0x000fca00078e0203 */
[----:B------:R1:W-:Y:S02]  /*2d520*/  STSM.16.M88.4 [R3], R8 ;  /* 0x0000000803007844 */ /* 0x0003e40000000200 */
[----:B-1----:R-:W-:Y:S02]  /*2d530*/  IMAD.MOV.U32 R10, RZ, RZ, R5 ;  /* 0x000000ffff0a7224 */ /* 0x002fe400078e0005 */
[----:B------:R-:W-:Y:S01]  /*2d540*/  IMAD.MOV.U32 R11, RZ, RZ, R16 ;  /* 0x000000ffff0b7224 */ /* 0x000fe200078e0010 */
[----:B------:R-:W-:-:S04]  /*2d550*/  IADD3 R16, R2, 0x5800, RZ ;  /* 0x0000580002107810 */ /* 0x000fc80007ffe0ff */
[----:B------:R-:W-:-:S05]  /*2d560*/  LOP3.LUT R3, R16, R10, RZ, 0xfc, !PT ;  /* 0x0000000a10037212 */ /* 0x000fca00078efcff */
[----:B------:R-:W-:-:S05]  /*2d570*/  IMAD.IADD R3, R18, 0x1, R3 ;  /* 0x0000000112037824 */ /* 0x000fca00078e0203 */
[----:B------:R1:W2:Y:S02]  /*2d580*/  LDSM.16.MT88.4 R4, [R3+0xf200] ;  /* 0x00f200000304783b */ /* 0x0002a40000004200 */
[----:B-1----:R-:W-:Y:S01]  /*2d590*/  LOP3.LUT R3, R14, R11, RZ, 0xfc, !PT ;  /* 0x0000000b0e037212 */ /* 0x002fe200078efcff */
[----:B------:R-:W-:-:S04]  /*2d5a0*/  IMAD.MOV.U32 R14, RZ, RZ, R11 ;  /* 0x000000ffff0e7224 */ /* 0x000fc800078e000b */
[----:B------:R-:W-:Y:S01]  /*2d5b0*/  IMAD.IADD R3, R19, 0x1, R3 ;  /* 0x0000000113037824 */ /* 0x000fe200078e0203 */
[C-C-:B--2---:R-:W-:Y:S02]  /*2d5c0*/  PRMT R8, R4.reuse, 0x6420, R5.reuse ;  /* 0x0000642004087816 */ /* 0x144fe40000000005 */
[----:B------:R-:W-:Y:S01]  /*2d5d0*/  PRMT R9, R4, 0x7531, R5 ;  /* 0x0000753104097816 */ /* 0x000fe20000000005 */
[----:B------:R-:W-:Y:S01]  /*2d5e0*/  IMAD.MOV.U32 R5, RZ, RZ, R10 ;  /* 0x000000ffff057224 */ /* 0x000fe200078e000a */
[C-C-:B------:R-:W-:Y:S02]  /*2d5f0*/  PRMT R10, R6.reuse, 0x6420, R7.reuse ;  /* 0x00006420060a7816 */ /* 0x140fe40000000007 */
[----:B------:R-:W-:Y:S02]  /*2d600*/  PRMT R11, R6, 0x7531, R7 ;  /* 0x00007531060b7816 */ /* 0x000fe40000000007 */
[----:B------:R-:W-:-:S03]  /*2d610*/  LOP3.LUT R13, R13, R5, RZ, 0xfc, !PT ;  /* 0x000000050d0d7212 */ /* 0x000fc600078efcff */
[----:B------:R1:W-:Y:S02]  /*2d620*/  STSM.16.M88.4 [R3], R8 ;  /* 0x0000000803007844 */ /* 0x0003e40000000200 */
[----:B------:R-:W-:Y:S01]  /*2d630*/  IMAD.IADD R4, R18, 0x1, R13 ;  /* 0x0000000112047824 */ /* 0x000fe200078e020d */
[----:B------:R-:W-:-:S04]  /*2d640*/  MOV R13, R5 ;  /* 0x00000005000d7202 */ /* 0x000fc80000000f00 */
[----:B------:R-:W-:Y:S01]  /*2d650*/  LOP3.LUT R15, R15, R13, RZ, 0xfc, !PT ;  /* 0x0000000d0f0f7212 */ /* 0x000fe200078efcff */
[----:B------:R-:W2:Y:S01]  /*2d660*/  LDSM.16.MT88.4 R4, [R4+0xf200] ;  /* 0x00f200000404783b */ /* 0x000ea20000004200 */
[----:B-1----:R-:W-:Y:S01]  /*2d670*/  LOP3.LUT R3, R12, R14, RZ, 0xfc, !PT ;  /* 0x0000000e0c037212 */ /* 0x002fe200078efcff */
[----:B------:R-:W-:Y:S01]  /*2d680*/  IMAD.MOV.U32 R12, RZ, RZ, R14 ;  /* 0x000000ffff0c7224 */ /* 0x000fe200078e000e */
[----:B------:R-:W-:-:S03]  /*2d690*/  IADD3 R14, R2, 0x6000, RZ ;  /* 0x00006000020e7810 */ /* 0x000fc60007ffe0ff */
[----:B------:R-:W-:Y:S01]  /*2d6a0*/  IMAD.IADD R3, R19, 0x1, R3 ;  /* 0x0000000113037824 */ /* 0x000fe200078e0203 */
[C-C-:B--2---:R-:W-:Y:S02]  /*2d6b0*/  PRMT R8, R4.reuse, 0x6420, R5.reuse ;  /* 0x0000642004087816 */ /* 0x144fe40000000005 */
[----:B------:R-:W-:Y:S02]  /*2d6c0*/  PRMT R9, R4, 0x7531, R5 ;  /* 0x0000753104097816 */ /* 0x000fe40000000005 */
[C-C-:B------:R-:W-:Y:S02]  /*2d6d0*/  PRMT R10, R6.reuse, 0x6420, R7.reuse ;  /* 0x00006420060a7816 */ /* 0x140fe40000000007 */
[----:B------:R-:W-:-:S05]  /*2d6e0*/  PRMT R11, R6, 0x7531, R7 ;  /* 0x00007531060b7816 */ /* 0x000fca0000000007 */
[----:B------:R1:W-:Y:S02]  /*2d6f0*/  STSM.16.M88.4 [R3], R8 ;  /* 0x0000000803007844 */ /* 0x0003e40000000200 */
[----:B-1----:R-:W-:-:S05]  /*2d700*/  VIADD R3, R2, 0x3800 ;  /* 0x0000380002037836 */ /* 0x002fca0000000000 */
[C---:B------:R-:W-:Y:S02]  /*2d710*/  LOP3.LUT R4, R3.reuse, R13, RZ, 0xfc, !PT ;  /* 0x0000000d03047212 */ /* 0x040fe400078efcff */
[----:B------:R-:W-:-:S03]  /*2d720*/  LOP3.LUT R3, R3, R12, RZ, 0xfc, !PT ;  /* 0x0000000c03037212 */ /* 0x000fc600078efcff */
[----:B------:R-:W-:Y:S02]  /*2d730*/  IMAD.IADD R4, R18, 0x1, R4 ;  /* 0x0000000112047824 */ /* 0x000fe400078e0204 */
[----:B------:R-:W-:-:S04]  /*2d740*/  IMAD.IADD R3, R19, 0x1, R3 ;  /* 0x0000000113037824 */ /* 0x000fc800078e0203 */
[----:B------:R-:W1:Y:S02]  /*2d750*/  LDSM.16.MT88.4 R4, [R4+0xf200] ;  /* 0x00f200000404783b */ /* 0x000e640000004200 */
[C-C-:B-1----:R-:W-:Y:S02]  /*2d760*/  PRMT R8, R4.reuse, 0x6420, R5.reuse ;  /* 0x0000642004087816 */ /* 0x142fe40000000005 */
[----:B------:R-:W-:Y:S02]  /*2d770*/  PRMT R9, R4, 0x7531, R5 ;  /* 0x0000753104097816 */ /* 0x000fe40000000005 */
[C-C-:B------:R-:W-:Y:S02]  /*2d780*/  PRMT R10, R6.reuse, 0x6420, R7.reuse ;  /* 0x00006420060a7816 */ /* 0x140fe40000000007 */
[----:B------:R-:W-:-:S05]  /*2d790*/  PRMT R11, R6, 0x7531, R7 ;  /* 0x00007531060b7816 */ /* 0x000fca0000000007 */
[----:B------:R1:W-:Y:S02]  /*2d7a0*/  STSM.16.M88.4 [R3], R8 ;  /* 0x0000000803007844 */ /* 0x0003e40000000200 */
[----:B-1----:R-:W-:-:S05]  /*2d7b0*/  LOP3.LUT R3, R14, R13, RZ, 0xfc, !PT ;  /* 0x0000000d0e037212 */ /* 0x002fca00078efcff */
[----:B------:R-:W-:-:S05]  /*2d7c0*/  IMAD.IADD R3, R18, 0x1, R3 ;  /* 0x0000000112037824 */ /* 0x000fca00078e0203 */
[----:B------:R-:W1:Y:S02]  /*2d7d0*/  LDSM.16.MT88.4 R4, [R3+0xf200] ;  /* 0x00f200000304783b */ /* 0x000e640000004200 */
[C-C-:B-1----:R-:W-:Y:S02]  /*2d7e0*/  PRMT R8, R4.reuse, 0x6420, R5.reuse ;  /* 0x0000642004087816 */ /* 0x142fe40000000005 */
[----:B------:R-:W-:Y:S01]  /*2d7f0*/  PRMT R9, R4, 0x7531, R5 ;  /* 0x0000753104097816 */ /* 0x000fe20000000005 */
[----:B------:R-:W-:Y:S01]  /*2d800*/  IMAD.MOV.U32 R5, RZ, RZ, R12 ;  /* 0x000000ffff057224 */ /* 0x000fe200078e000c */
[--C-:B------:R-:W-:Y:S01]  /*2d810*/  PRMT R10, R6, 0x6420, R7.reuse ;  /* 0x00006420060a7816 */ /* 0x100fe20000000007 */
[----:B------:R-:W-:Y:S01]  /*2d820*/  VIADD R12, R2, 0x4000 ;  /* 0x00004000020c7836 */ /* 0x000fe20000000000 */
[----:B------:R-:W-:Y:S01]  /*2d830*/  PRMT R11, R6, 0x7531, R7 ;  /* 0x00007531060b7816 */ /* 0x000fe20000000007 */
[----:B------:R-:W-:Y:S01]  /*2d840*/  IMAD.IADD R4, R18, 0x1, R15 ;  /* 0x0000000112047824 */ /* 0x000fe200078e020f */
[----:B------:R-:W-:-:S02]  /*2d850*/  MOV R15, R5 ;  /* 0x00000005000f7202 */ /* 0x000fc40000000f00 */
[----:B------:R-:W-:-:S05]  /*2d860*/  LOP3.LUT R3, R12, R5, RZ, 0xfc, !PT ;  /* 0x000000050c037212 */ /* 0x000fca00078efcff */
[----:B------:R-:W-:-:S05]  /*2d870*/  IMAD.IADD R3, R19, 0x1, R3 ;  /* 0x0000000113037824 */ /* 0x000fca00078e0203 */
[----:B------:R-:W-:Y:S04]  /*2d880*/  STSM.16.M88.4 [R3], R8 ;  /* 0x0000000803007844 */ /* 0x000fe80000000200 */
[----:B------:R-:W1:Y:S02]  /*2d890*/  LDSM.16.MT88.4 R4, [R4+0xf200] ;  /* 0x00f200000404783b */ /* 0x000e640000004200 */
[C-C-:B-1----:R-:W-:Y:S02]  /*2d8a0*/  PRMT R8, R4.reuse, 0x6420, R5.reuse ;  /* 0x0000642004087816 */ /* 0x142fe40000000005 */
[----:B------:R-:W-:Y:S01]  /*2d8b0*/  PRMT R9, R4, 0x7531, R5 ;  /* 0x0000753104097816 */ /* 0x000fe20000000005 */
[----:B------:R-:W-:Y:S01]  /*2d8c0*/  IMAD.MOV.U32 R5, RZ, RZ, R13 ;  /* 0x000000ffff057224 */ /* 0x000fe200078e000d */
[--C-:B------:R-:W-:Y:S01]  /*2d8d0*/  PRMT R10, R6, 0x6420, R7.reuse ;  /* 0x00006420060a7816 */ /* 0x100fe20000000007 */
[----:B------:R-:W-:Y:S01]  /*2d8e0*/  VIADD R13, R2, 0x4800 ;  /* 0x00004800020d7836 */ /* 0x000fe20000000000 */
[----:B------:R-:W-:-:S02]  /*2d8f0*/  PRMT R11, R6, 0x7531, R7 ;  /* 0x00007531060b7816 */ /* 0x000fc40000000007 */
[----:B------:R-:W-:Y:S02]  /*2d900*/  LOP3.LUT R12, R12, R5, RZ, 0xfc, !PT ;  /* 0x000000050c0c7212 */ /* 0x000fe400078efcff */
[----:B------:R-:W-:-:S03]  /*2d910*/  LOP3.LUT R3, R13, R15, RZ, 0xfc, !PT ;  /* 0x0000000f0d037212 */ /* 0x000fc600078efcff */
[----:B------:R-:W-:Y:S02]  /*2d920*/  IMAD.IADD R4, R18, 0x1, R12 ;  /* 0x0000000112047824 */ /* 0x000fe400078e020c */
[----:B------:R-:W-:Y:S02]  /*2d930*/  IMAD.IADD R3, R19, 0x1, R3 ;  /* 0x0000000113037824 */ /* 0x000fe400078e0203 */
[----:B------:R-:W-:-:S03]  /*2d940*/  IMAD.MOV.U32 R12, RZ, RZ, R5 ;  /* 0x000000ffff0c7224 */ /* 0x000fc600078e0005 */
[----:B------:R1:W-:Y:S04]  /*2d950*/  STSM.16.M88.4 [R3], R8 ;  /* 0x0000000803007844 */ /* 0x0003e80000000200 */
[----:B------:R-:W2:Y:S01]  /*2d960*/  LDSM.16.MT88.4 R4, [R4+0xf200] ;  /* 0x00f200000404783b */ /* 0x000ea20000004200 */
[----:B-1----:R-:W-:-:S04]  /*2d970*/  LOP3.LUT R3, R20, R15, RZ, 0xfc, !PT ;  /* 0x0000000f14037212 */ /* 0x002fc800078efcff */
[----:B------:R-:W-:Y:S02]  /*2d980*/  IADD3 R3, R19, R3, RZ ;  /* 0x0000000313037210 */ /* 0x000fe40007ffe0ff */
[C-C-:B--2---:R-:W-:Y:S02]  /*2d990*/  PRMT R8, R4.reuse, 0x6420, R5.reuse ;  /* 0x0000642004087816 */ /* 0x144fe40000000005 */
[----:B------:R-:W-:Y:S02]  /*2d9a0*/  PRMT R9, R4, 0x7531, R5 ;  /* 0x0000753104097816 */ /* 0x000fe40000000005 */
[C-C-:B------:R-:W-:Y:S02]  /*2d9b0*/  PRMT R10, R6.reuse, 0x6420, R7.reuse ;  /* 0x00006420060a7816 */ /* 0x140fe40000000007 */
[----:B------:R-:W-:-:S05]  /*2d9c0*/  PRMT R11, R6, 0x7531, R7 ;  /* 0x00007531060b7816 */ /* 0x000fca0000000007 */
[----:B------:R1:W-:Y:S02]  /*2d9d0*/  STSM.16.M88.4 [R3], R8 ;  /* 0x0000000803007844 */ /* 0x0003e40000000200 */
[----:B-1----:R-:W-:Y:S02]  /*2d9e0*/  IMAD.MOV.U32 R11, RZ, RZ, R12 ;  /* 0x000000ffff0b7224 */ /* 0x002fe400078e000c */
[C---:B------:R-:W-:Y:S02]  /*2d9f0*/  VIADD R12, R2.reuse, 0x6800 ;  /* 0x00006800020c7836 */ /* 0x040fe40000000000 */
[----:B------:R-:W-:-:S03]  /*2da00*/  VIADD R2, R2, 0x7000 ;  /* 0x0000700002027836 */ /* 0x000fc60000000000 */
[----:B------:R-:W-:-:S05]  /*2da10*/  LOP3.LUT R3, R12, R11, RZ, 0xfc, !PT ;  /* 0x0000000b0c037212 */ /* 0x000fca00078efcff */
[----:B------:R-:W-:-:S05]  /*2da20*/  IMAD.IADD R3, R18, 0x1, R3 ;  /* 0x0000000112037824 */ /* 0x000fca00078e0203 */
[----:B------:R1:W2:Y:S02]  /*2da30*/  LDSM.16.MT88.4 R4, [R3+0xf200] ;  /* 0x00f200000304783b */ /* 0x0002a40000004200 */
[----:B-1----:R-:W-:Y:S01]  /*2da40*/  LOP3.LUT R3, R16, R15, RZ, 0xfc, !PT ;  /* 0x0000000f10037212 */ /* 0x002fe200078efcff */
[----:B------:R-:W-:-:S04]  /*2da50*/  IMAD.MOV.U32 R16, RZ, RZ, R11 ;  /* 0x000000ffff107224 */ /* 0x000fc800078e000b */
[----:B------:R-:W-:Y:S01]  /*2da60*/  IMAD.IADD R3, R19, 0x1, R3 ;  /* 0x0000000113037824 */ /* 0x000fe200078e0203 */
[-C--:B------:R-:W-:Y:S02]  /*2da70*/  LOP3.LUT R17, R17, R16.reuse, RZ, 0xfc, !PT ;  /* 0x0000001011117212 */ /* 0x080fe400078efcff */
[----:B------:R-:W-:Y:S02]  /*2da80*/  LOP3.LUT R13, R13, R16, RZ, 0xfc, !PT ;  /* 0x000000100d0d7212 */ /* 0x000fe400078efcff */
[C-C-:B--2---:R-:W-:Y:S02]  /*2da90*/  PRMT R8, R4.reuse, 0x6420, R5.reuse ;  /* 0x0000642004087816 */ /* 0x144fe40000000005 */
[----:B------:R-:W-:Y:S02]  /*2daa0*/  PRMT R9, R4, 0x7531, R5 ;  /* 0x0000753104097816 */ /* 0x000fe40000000005 */
[C-C-:B------:R-:W-:Y:S02]  /*2dab0*/  PRMT R10, R6.reuse, 0x6420, R7.reuse ;  /* 0x00006420060a7816 */ /* 0x140fe40000000007 */
[----:B------:R-:W-:-:S02]  /*2dac0*/  PRMT R11, R6, 0x7531, R7 ;  /* 0x00007531060b7816 */ /* 0x000fc40000000007 */
[----:B------:R-:W-:-:S03]  /*2dad0*/  IADD3 R4, R18, R17, RZ ;  /* 0x0000001112047210 */ /* 0x000fc60007ffe0ff */
[----:B------:R1:W-:Y:S04]  /*2dae0*/  STSM.16.M88.4 [R3], R8 ;  /* 0x0000000803007844 */ /* 0x0003e80000000200 */
[----:B------:R-:W2:Y:S01]  /*2daf0*/  LDSM.16.MT88.4 R4, [R4+0xf200] ;  /* 0x00f200000404783b */ /* 0x000ea20000004200 */
[----:B-1----:R-:W-:-:S05]  /*2db00*/  LOP3.LUT R3, R14, R15, RZ, 0xfc, !PT ;  /* 0x0000000f0e037212 */ /* 0x002fca00078efcff */
[----:B------:R-:W-:Y:S01]  /*2db10*/  IMAD.IADD R3, R19, 0x1, R3 ;  /* 0x0000000113037824 */ /* 0x000fe200078e0203 */
[C-C-:B--2---:R-:W-:Y:S02]  /*2db20*/  PRMT R8, R4.reuse, 0x6420, R5.reuse ;  /* 0x0000642004087816 */ /* 0x144fe40000000005 */
[----:B------:R-:W-:Y:S01]  /*2db30*/  PRMT R9, R4, 0x7531, R5 ;  /* 0x0000753104097816 */ /* 0x000fe20000000005 */
[----:B------:R-:W-:Y:S01]  /*2db40*/  IMAD.IADD R4, R18, 0x1, R13 ;  /* 0x0000000112047824 */ /* 0x000fe200078e020d */
[C-C-:B------:R-:W-:Y:S02]  /*2db50*/  PRMT R10, R6.reuse, 0x6420, R7.reuse ;  /* 0x00006420060a7816 */ /* 0x140fe40000000007 */
        /* <DEDUP_REMOVED lines=10> */
[C---:B-1----:R-:W-:Y:S02]  /*2dc00*/  LOP3.LUT R3, R2.reuse, R16, RZ, 0xfc, !PT ;  /* 0x0000001002037212 */ /* 0x042fe400078efcff */
[----:B------:R-:W-:-:S03]  /*2dc10*/  LOP3.LUT R2, R2, R15, RZ, 0xfc, !PT ;  /* 0x0000000f02027212 */ /* 0x000fc600078efcff */
[----:B------:R-:W-:Y:S01]  /*2dc20*/  IMAD.IADD R3, R18, 0x1, R3 ;  /* 0x0000000112037824 */ /* 0x000fe200078e0203 */
[----:B------:R-:W-:-:S04]  /*2dc30*/  IADD3 R19, R19, R2, RZ ;  /* 0x0000000213137210 */ /* 0x000fc80007ffe0ff */
[----:B------:R-:W1:Y:S02]  /*2dc40*/  LDSM.16.MT88.4 R4, [R3+0xf200] ;  /* 0x00f200000304783b */ /* 0x000e640000004200 */
[C-C-:B-1----:R-:W-:Y:S02]  /*2dc50*/  PRMT R8, R4.reuse, 0x6420, R5.reuse ;  /* 0x0000642004087816 */ /* 0x142fe40000000005 */
        /* <DEDUP_REMOVED lines=12> */
.L_x_3780:
[----:B------:R-:W3:Y:S01]  /*2dd20*/  LDL.LU R2, [R1+0xc] ;  /* 0x00000c0001027983 */ /* 0x000ee20000300800 */
[----:B--2---:R2:W-:Y:S03]  /*2dd30*/  SYNCS.ARRIVE.TRANS64.A1T0 RZ, [R0+URZ+0x33450], RZ ;  /* 0x033450ff00ff79a7 */ /* 0x0045e6000810003f */
[----:B------:R-:W4:Y:S01]  /*2dd40*/  LDL.LU R3, [R1+0x24] ;  /* 0x0000240001037983 */ /* 0x000f220000300800 */
        /* <DEDUP_REMOVED lines=11> */
.L_x_3723:
[----:B--23--:R-:W2:Y:S02]  /*2de00*/  LDL R0, [R1+0x8] ;  /* 0x0000080001007983 */ /* 0x00cea40000100800 */
[----:B--2---:R-:W-:-:S13]  /*2de10*/  LOP3.LUT P0, RZ, R0, 0x2, RZ, 0xc0, !PT ;  /* 0x0000000200ff7812 */ /* 0x004fda000780c0ff */
[----:B------:R-:W-:Y:S05]  /*2de20*/  @!P0 BRA `(.L_x_3781) ;  /* 0x00000000002c8947 */ /* 0x000fea0003800000 */
[----:B------:R-:W-:Y:S05]  /*2de30*/  WARPSYNC.ALL ;  /* 0x0000000000007948 */ /* 0x000fea0003800000 */
[----:B------:R-:W2:Y:S08]  /*2de40*/  S2UR UR5, SR_CgaCtaId ;  /* 0x00000000000579c3 */ /* 0x000eb00000008800 */
[----:B------:R-:W-:Y:S06]  /*2de50*/  BAR.SYNC.DEFER_BLOCKING 0x5, 0x180 ;  /* 0x0146000000007b1d */ /* 0x000fec0000010000 */
[----:B------:R-:W-:-:S02]  /*2de60*/  UMOV UR4, 0x400 ;  /* 0x0000040000047882 */ /* 0x000fc40000000000 */
[----:B--2---:R-:W-:-:S06]  /*2de70*/  ULEA UR4, UR5, UR4, 0x18 ;  /* 0x0000000405047291 */ /* 0x004fcc000f8ec03f */
[----:B------:R-:W-:-:S05]  /*2de80*/  IMAD.U32 R18, RZ, RZ, UR4 ;  /* 0x00000004ff127e24 */ /* 0x000fca000f8e00ff */
[----:B------:R-:W2:Y:S04]  /*2de90*/  LDS.128 R4, [R18+0x334d0] ;  /* 0x0334d00012047984 */ /* 0x000ea80000000c00 */
[----:B--2---:R2:W-:Y:S04]  /*2dea0*/  STL.64 [R1+0x10], R4 ;  /* 0x0000100401007387 */ /* 0x0045e80000100a00 */
[----:B------:R2:W-:Y:S01]  /*2deb0*/  STL.64 [R1+0x18], R6 ;  /* 0x0000180601007387 */ /* 0x0005e20000100a00 */
[----:B------:R-:W-:Y:S06]  /*2dec0*/  BAR.ARV 0x4, 0x180 ;  /* 0x0106000000007b1d */ /* 0x000fec0000002000 */
[----:B------:R-:W-:Y:S05]  /*2ded0*/  BRA `(.L_x_3782) ;  /* 0x0000000c00207947 */ /* 0x000fea0003800000 */
.L_x_3781:
[----:B------:R-:W2:Y:S01]  /*2dee0*/  S2R R0, SR_TID.X ;  /* 0x0000000000007919 */ /* 0x000ea20000002100 */
[----:B------:R-:W-:Y:S01]  /*2def0*/  UMOV UR4, 0xffffffff ;  /* 0xffffffff00047882 */ /* 0x000fe20000000000 */
[----:B--2---:R-:W-:-:S04]  /*2df00*/  LOP3.LUT R16, R0, 0x1f, RZ, 0xc0, !PT ;  /* 0x0000001f00107812 */ /* 0x004fc800078ec0ff */
[----:B------:R-:W-:Y:S01]  /*2df10*/  ISETP.NE.AND P0, PT, R16, 0x1f, PT ;  /* 0x0000001f1000780c */ /* 0x000fe20003f05270 */
[----:B------:R-:W-:-:S12]  /*2df20*/  BRA.DIV UR4, `(.L_x_3783) ;  /* 0x0000005a04f47947 */ /* 0x000fd8000b800000 */
[----:B------:R-:W1:Y:S01]  /*2df30*/  LDL.LU R2, [R1+0x10] ;  /* 0x0000100001027983 */ /* 0x000e620000300800 */
[----:B------:R-:W-:-:S03]  /*2df40*/  ULDC UR4, c[0x0][0xc3c] ;  /* 0x00030f0000047ab9 */ /* 0x000fc60000000800 */
[----:B------:R-:W2:Y:S01]  /*2df50*/  LDL R3, [R1+0x1c] ;  /* 0x00001c0001037983 */ /* 0x000ea20000100800 */
[----:B-1----:R-:W-:Y:S02]  /*2df60*/  IMAD.MOV.U32 R10, RZ, RZ, R2 ;  /* 0x000000ffff0a7224 */ /* 0x002fe400078e0002 */
[----:B--2---:R-:W-:-:S05]  /*2df70*/  IMAD.IADD R0, R3, 0x1, R16 ;  /* 0x0000000103007824 */ /* 0x004fca00078e0210 */
[----:B------:R-:W-:-:S13]  /*2df80*/  ISETP.GE.OR P1, PT, R0, UR4, !P0 ;  /* 0x0000000400007c0c */ /* 0x000fda000c726670 */
[----:B------:R-:W1:Y:S08]  /*2df90*/  @!P1 LDC.64 R2, c[0x0][0xc80] ;  /* 0x00032000ff029b82 */ /* 0x000e700000000a00 */
[----:B------:R-:W2:Y:S01]  /*2dfa0*/  @!P1 LDC.64 R6, c[0x0][0xc78] ;  /* 0x00031e00ff069b82 */ /* 0x000ea20000000a00 */
[----:B-1----:R-:W-:-:S05]  /*2dfb0*/  @!P1 IMAD.WIDE R2, R0, 0x4, R2 ;  /* 0x0000000400029825 */ /* 0x002fca00078e0202 */
[----:B------:R2:W3:Y:S02]  /*2dfc0*/  @!P1 LDG.E R8, desc[UR54][R2.64] ;  /* 0x0000003602089981 */ /* 0x0004e4000c1e1900 */
[----:B--2---:R-:W-:-:S06]  /*2dfd0*/  @!P1 IMAD.WIDE R2, R0, 0x4, R6 ;  /* 0x0000000400029825 */ /* 0x004fcc00078e0206 */
[----:B------:R-:W2:Y:S01]  /*2dfe0*/  @!P1 LDG.E R2, desc[UR54][R2.64] ;  /* 0x0000003602029981 */ /* 0x000ea2000c1e1900 */
[----:B------:R-:W-:Y:S01]  /*2dff0*/  MOV R4, RZ ;  /* 0x000000ff00047202 */ /* 0x000fe20000000f00 */
[----:B------:R-:W-:Y:S01]  /*2e000*/  IMAD.MOV.U32 R6, RZ, RZ, RZ ;  /* 0x000000ffff067224 */ /* 0x000fe200078e00ff */
[C---:B------:R-:W-:Y:S01]  /*2e010*/  ISETP.GE.U32.AND P2, PT, R16.reuse, 0x2, PT ;  /* 0x000000021000780c */ /* 0x040fe20003f46070 */
[----:B------:R-:W-:Y:S01]  /*2e020*/  SHFL.IDX PT, R5, R10, RZ, 0x1f ;  /* 0x00001fff0a057589 */ /* 0x000fe200000e0000 */
[C---:B------:R-:W-:Y:S02]  /*2e030*/  ISETP.GE.U32.AND P3, PT, R16.reuse, 0x4, PT ;  /* 0x000000041000780c */ /* 0x040fe40003f66070 */
[C---:B------:R-:W-:Y:S01]  /*2e040*/  ISETP.GE.U32.AND P4, PT, R16.reuse, 0x8, PT ;  /* 0x000000081000780c */ /* 0x040fe20003f86070 */
[----:B------:R-:W-:Y:S01]  /*2e050*/  SHFL.IDX PT, R0, R10, 0x1, 0x1f ;  /* 0x00201f000a007f89 */ /* 0x000fe200000e0000 */
[----:B------:R-:W-:Y:S01]  /*2e060*/  ISETP.GE.U32.AND P5, PT, R16, 0x10, PT ;  /* 0x000000101000780c */ /* 0x000fe20003fa6070 */
[----:B---3--:R-:W-:-:S02]  /*2e070*/  @!P1 IMAD.MOV.U32 R4, RZ, RZ, R8 ;  /* 0x000000ffff049224 */ /* 0x008fc400078e0008 */
[----:B------:R-:W-:Y:S02]  /*2e080*/  IMAD.MOV.U32 R8, RZ, RZ, RZ ;  /* 0x000000ffff087224 */ /* 0x000fe400078e00ff */
        /* <DEDUP_REMOVED lines=18> */
[----:B------:R1:W2:Y:S02]  /*2e1b0*/  SHFL.IDX PT, R9, R7, 0x1f, 0x1f ;  /* 0x03e01f0007097f89 */ /* 0x0002a400000e0000 */
.L_x_4005:
[----:B------:R-:W-:Y:S02]  /*2e1c0*/  ULDC UR4, c[0x0][0xc38] ;  /* 0x00030e0000047ab9 */ /* 0x000fe40000000800 */
[----:B------:R-:W-:-:S04]  /*2e1d0*/  IMAD.U32 R2, RZ, RZ, UR4 ;  /* 0x00000004ff027e24 */ /* 0x000fc8000f8e00ff */
[----:B--2---:R-:W-:-:S04]  /*2e1e0*/  IMAD R9, R9, R2, RZ ;  /* 0x0000000209097224 */ /* 0x004fc800078e02ff */
[----:B------:R-:W-:-:S05]  /*2e1f0*/  IMAD.IADD R0, R0, 0x1, R9 ;  /* 0x0000000100007824 */ /* 0x000fca00078e0209 */
[----:B------:R-:W-:-:S13]  /*2e200*/  ISETP.GT.AND P6, PT, R0, R5, PT ;  /* 0x000000050000720c */ /* 0x000fda0003fc4270 */
[----:B------:R-:W-:Y:S05]  /*2e210*/  @P6 BRA `(.L_x_3784) ;  /* 0x0000000000ac6947 */ /* 0x000fea0003800000 */
.L_x_3787:
[----:B------:R-:W2:Y:S01]  /*2e220*/  LDL.LU R3, [R1+0x1c] ;  /* 0x00001c0001037983 */ /* 0x000ea20000300800 */
[----:B------:R-:W3:Y:S01]  /*2e230*/  LDC R2, c[0x0][0xc3c] ;  /* 0x00030f00ff027b82 */ /* 0x000ee20000000800 */
[----:B--2---:R-:W-:-:S04]  /*2e240*/  IADD3 R3, R3, 0x1f, RZ ;  /* 0x0000001f03037810 */ /* 0x004fc80007ffe0ff */
[----:B---3--:R-:W-:-:S13]  /*2e250*/  ISETP.GE.AND P6, PT, R3, R2, PT ;  /* 0x000000020300720c */ /* 0x008fda0003fc6270 */
[----:B------:R-:W-:Y:S05]  /*2e260*/  @P6 BRA `(.L_x_3785) ;  /* 0x0000000400d46947 */ /* 0x000fea0003800000 */
[----:B------:R-:W2:Y:S01]  /*2e270*/  S2R R4, SR_TID.X ;  /* 0x0000000000047919 */ /* 0x000ea20000002100 */
[----:B------:R3:W-:Y:S01]  /*2e280*/  STL [R1+0x1c], R3 ;  /* 0x00001c0301007387 */ /* 0x0007e20000100800 */
[----:B--2---:R-:W-:-:S05]  /*2e290*/  LOP3.LUT R4, R4, 0x1f, RZ, 0xc0, !PT ;  /* 0x0000001f04047812 */ /* 0x004fca00078ec0ff */
[----:B------:R-:W-:Y:S02]  /*2e2a0*/  IMAD.IADD R6, R3, 0x1, R4 ;  /* 0x0000000103067824 */ /* 0x000fe400078e0204 */
[----:B------:R-:W-:-:S03]  /*2e2b0*/  IMAD.MOV.U32 R4, RZ, RZ, RZ ;  /* 0x000000ffff047224 */ /* 0x000fc600078e00ff */
[----:B------:R-:W-:-:S13]  /*2e2c0*/  ISETP.GE.OR P6, PT, R6, R2, !P0 ;  /* 0x000000020600720c */ /* 0x000fda00047c6670 */
[----:B---3--:R-:W2:Y:S02]  /*2e2d0*/  @!P6 LDC.64 R2, c[0x0][0xc80] ;  /* 0x00032000ff02eb82 */ /* 0x008ea40000000a00 */
[----:B--2---:R-:W-:-:S05]  /*2e2e0*/  @!P6 IMAD.WIDE R2, R6, 0x4, R2 ;  /* 0x000000040602e825 */ /* 0x004fca00078e0202 */
[----:B------:R2:W3:Y:S02]  /*2e2f0*/  @!P6 LDG.E R4, desc[UR54][R2.64] ;  /* 0x000000360204e981 */ /* 0x0004e4000c1e1900 */
[----:B--2---:R-:W2:Y:S02]  /*2e300*/  @!P6 LDC.64 R2, c[0x0][0xc78] ;  /* 0x00031e00ff02eb82 */ /* 0x004ea40000000a00 */
[----:B--2---:R-:W-:-:S04]  /*2e310*/  @!P6 IMAD.WIDE R2, R6, 0x4, R2 ;  /* 0x000000040602e825 */ /* 0x004fc800078e0202 */
[----:B------:R-:W-:-:S06]  /*2e320*/  IMAD.MOV.U32 R6, RZ, RZ, RZ ;  /* 0x000000ffff067224 */ /* 0x000fcc00078e00ff */
[----:B------:R-:W3:Y:S01]  /*2e330*/  @!P6 LDG.E R6, desc[UR54][R2.64] ;  /* 0x000000360206e981 */ /* 0x000ee2000c1e1900 */
[----:B------:R-:W-:Y:S01]  /*2e340*/  UMOV UR4, 0xffffffff ;  /* 0xffffffff00047882 */ /* 0x000fe20000000000 */
[----:B---3--:R-:W-:Y:S02]  /*2e350*/  IMAD R2, R6, R4, RZ ;  /* 0x0000000406027224 */ /* 0x008fe400078e02ff */
[----:B------:R-:W-:Y:S05]  /*2e360*/  BRA.DIV UR4, `(.L_x_3786) ;  /* 0x0000005e04447947 */ /* 0x000fea000b800000 */
[----:B------:R-:W2:Y:S02]  /*2e370*/  SHFL.UP PT, R3, R2, 0x1, RZ ;  /* 0x0420000002037989 */ /* 0x000ea400000e00ff */
[----:B--2---:R-:W-:-:S05]  /*2e380*/  SEL R3, R3, RZ, P1 ;  /* 0x000000ff03037207 */ /* 0x004fca0000800000 */
[----:B------:R-:W-:-:S05]  /*2e390*/  IMAD.IADD R2, R2, 0x1, R3 ;  /* 0x0000000102027824 */ /* 0x000fca00078e0203 */
[----:B------:R-:W2:Y:S02]  /*2e3a0*/  SHFL.UP PT, R3, R2, 0x2, RZ ;  /* 0x0440000002037989 */ /* 0x000ea400000e00ff */
[----:B--2---:R-:W-:-:S05]  /*2e3b0*/  SEL R3, R3, RZ, P2 ;  /* 0x000000ff03037207 */ /* 0x004fca0001000000 */
[----:B------:R-:W-:-:S05]  /*2e3c0*/  IMAD.IADD R2, R2, 0x1, R3 ;  /* 0x0000000102027824 */ /* 0x000fca00078e0203 */
[----:B------:R-:W2:Y:S02]  /*2e3d0*/  SHFL.UP PT, R3, R2, 0x4, RZ ;  /* 0x0480000002037989 */ /* 0x000ea400000e00ff */
[----:B--2---:R-:W-:-:S04]  /*2e3e0*/  SEL R3, R3, RZ, P3 ;  /* 0x000000ff03037207 */ /* 0x004fc80001800000 */
[----:B------:R-:W-:-:S05]  /*2e3f0*/  IADD3 R2, R2, R3, RZ ;  /* 0x0000000302027210 */ /* 0x000fca0007ffe0ff */
[----:B------:R-:W2:Y:S02]  /*2e400*/  SHFL.UP PT, R3, R2, 0x8, RZ ;  /* 0x0500000002037989 */ /* 0x000ea400000e00ff */
[----:B--2---:R-:W-:-:S05]  /*2e410*/  SEL R3, R3, RZ, P4 ;  /* 0x000000ff03037207 */ /* 0x004fca0002000000 */
[----:B------:R-:W-:-:S05]  /*2e420*/  IMAD.IADD R2, R2, 0x1, R3 ;  /* 0x0000000102027824 */ /* 0x000fca00078e0203 */
[----:B------:R-:W2:Y:S02]  /*2e430*/  SHFL.UP PT, R3, R2, 0x10, RZ ;  /* 0x0600000002037989 */ /* 0x000ea400000e00ff */
[----:B--2---:R-:W-:-:S05]  /*2e440*/  SEL R3, R3, RZ, P5 ;  /* 0x000000ff03037207 */ /* 0x004fca0002800000 */
[----:B-1----:R-:W-:-:S05]  /*2e450*/  IMAD.IADD R7, R2, 0x1, R3 ;  /* 0x0000000102077824 */ /* 0x002fca00078e0203 */
[----:B------:R1:W2:Y:S02]  /*2e460*/  SHFL.IDX PT, R9, R7, 0x1f, 0x1f ;  /* 0x03e01f0007097f89 */ /* 0x0002a400000e0000 */
.L_x_4013:
[----:B------:R-:W-:Y:S02]  /*2e470*/  ULDC UR4, c[0x0][0xc38] ;  /* 0x00030e0000047ab9 */ /* 0x000fe40000000800 */
[----:B------:R-:W-:-:S04]  /*2e480*/  IMAD.U32 R2, RZ, RZ, UR4 ;  /* 0x00000004ff027e24 */ /* 0x000fc8000f8e00ff */
[----:B--2---:R-:W-:-:S04]  /*2e490*/  IMAD R9, R9, R2, RZ ;  /* 0x0000000209097224 */ /* 0x004fc800078e02ff */
[----:B------:R-:W-:-:S05]  /*2e4a0*/  IMAD.IADD R0, R9, 0x1, R0 ;  /* 0x0000000109007824 */ /* 0x000fca00078e0200 */
[----:B------:R-:W-:-:S13]  /*2e4b0*/  ISETP.GT.AND P6, PT, R0, R5, PT ;  /* 0x000000050000720c */ /* 0x000fda0003fc4270 */
[----:B------:R-:W-:Y:S05]  /*2e4c0*/  @!P6 BRA `(.L_x_3787) ;  /* 0xfffffffc0054e947 */ /* 0x000fea000383ffff */
.L_x_3784:
[----:B------:R-:W-:Y:S01]  /*2e4d0*/  IMAD.IADD R9, R0, 0x1, -R9 ;  /* 0x0000000100097824 */ /* 0x000fe200078e0a09 */
[----:B------:R-:W-:-:S03]  /*2e4e0*/  UMOV UR4, 0xffffffff ;  /* 0xffffffff00047882 */ /* 0x000fc60000000000 */
[----:B------:R-:W-:-:S05]  /*2e4f0*/  IMAD R0, R7, R2, R9 ;  /* 0x0000000207007224 */ /* 0x000fca00078e0209 */
[----:B------:R-:W-:Y:S01]  /*2e500*/  ISETP.GT.AND P6, PT, R0, R5, PT ;  /* 0x000000050000720c */ /* 0x000fe20003fc4270 */
[----:B------:R-:W-:-:S12]  /*2e510*/  BRA.DIV UR4, `(.L_x_3788) ;  /* 0x0000005e04b07947 */ /* 0x000fd8000b800000 */
[----:B------:R-:W-:-:S04]  /*2e520*/  VOTE.ANY R3, PT, !P6 ;  /* 0x0000000000037806 */ /* 0x000fc800070e0100 */
[----:B------:R-:W2:Y:S02]  /*2e530*/  POPC R0, R3 ;  /* 0x0000000300007309 */ /* 0x000ea40000000000 */
[----:B--2---:R2:W3:Y:S04]  /*2e540*/  SHFL.IDX PT, R4, R4, R0, 0x1f ;  /* 0x00001f0004047589 */ /* 0x0044e800000e0000 */
[----:B------:R2:W4:Y:S02]  /*2e550*/  SHFL.IDX PT, R6, R6, R0, 0x1f ;  /* 0x00001f0006067589 */ /* 0x00052400000e0000 */
.L_x_4018:
[----:B------:R-:W-:-:S13]  /*2e560*/  ISETP.NE.AND P0, PT, R3, RZ, PT ;  /* 0x000000ff0300720c */ /* 0x000fda0003f05270 */
[----:B------:R-:W-:Y:S05]  /*2e570*/  @!P0 BRA `(.L_x_3789) ;  /* 0x0000000000148947 */ /* 0x000fea0003800000 */
[----:B------:R-:W-:Y:S01]  /*2e580*/  UMOV UR4, 0xffffffff ;  /* 0xffffffff00047882 */ /* 0x000fe20000000000 */
[----:B------:R-:W-:Y:S02]  /*2e590*/  IADD3 R12, R0, -0x1, RZ ;  /* 0xffffffff000c7810 */ /* 0x000fe40007ffe0ff */
[----:B------:R-:W-:Y:S05]  /*2e5a0*/  BRA.DIV UR4, `(.L_x_3790) ;  /* 0x0000005e04e87947 */ /* 0x000fea000b800000 */
[----:B-1----:R1:W0:Y:S02]  /*2e5b0*/  SHFL.IDX PT, R7, R7, R12, 0x1f ;  /* 0x00001f0c07077589 */ /* 0x00222400000e0000 */
.L_x_4021:
[----:B0-----:R-:W-:-:S07]  /*2e5c0*/  IMAD.MOV.U32 R8, RZ, RZ, R7 ;  /* 0x000000ffff087224 */ /* 0x001fce00078e0007 */
.L_x_3789:
[----:B------:R-:W5:Y:S01]  /*2e5d0*/  LDL.LU R10, [R1+0x1c] ;  /* 0x00001c00010a7983 */ /* 0x000f620000300800 */
[----:B-1-3--:R-:W-:Y:S01]  /*2e5e0*/  IABS R7, R4 ;  /* 0x0000000400077213 */ /* 0x00afe20000000000 */
[----:B------:R-:W-:-:S03]  /*2e5f0*/  IMAD R9, R8, R2, R9 ;  /* 0x0000000208097224 */ /* 0x000fc600078e0209 */
[----:B------:R-:W1:Y:S01]  /*2e600*/  I2F.RP R2, R7 ;  /* 0x0000000700027306 */ /* 0x000e620000209400 */
[----:B------:R-:W-:Y:S01]  /*2e610*/  IMAD.IADD R5, R5, 0x1, -R9 ;  /* 0x0000000105057824 */ /* 0x000fe200078e0a09 */
[----:B------:R3:W-:Y:S02]  /*2e620*/  STL [R1+0x10], R9 ;  /* 0x0000100901007387 */ /* 0x0007e40000100800 */
[----:B---3--:R-:W-:-:S04]  /*2e630*/  IABS R9, R4 ;  /* 0x0000000400097213 */ /* 0x008fc80000000000 */
[----:B-1----:R-:W1:Y:S01]  /*2e640*/  MUFU.RCP R2, R2 ;  /* 0x0000000200027308 */ /* 0x002e620000001000 */
[----:B------:R-:W-:Y:S01]  /*2e650*/  IADD3 R9, RZ, -R9, RZ ;  /* 0x80000009ff097210 */ /* 0x000fe20007ffe0ff */
[----:B-1----:R-:W-:-:S06]  /*2e660*/  VIADD R2, R2, 0xffffffe ;  /* 0x0ffffffe02027836 */ /* 0x002fcc0000000000 */
[----:B------:R-:W1:Y:S02]  /*2e670*/  F2I.FTZ.U32.TRUNC.NTZ R3, R2 ;  /* 0x0000000200037305 */ /* 0x000e64000021f000 */
[----:B-1----:R-:W-:-:S04]  /*2e680*/  IMAD.MOV R2, RZ, RZ, -R3 ;  /* 0x000000ffff027224 */ /* 0x002fc800078e0a03 */
        /* <DEDUP_REMOVED lines=11> */
[----:B----4-:R-:W-:-:S04]  /*2e740*/  IABS R7, R6 ;  /* 0x0000000600077213 */ /* 0x010fc80000000000 */
[----:B------:R-:W1:Y:S07]  /*2e750*/  I2F.RP R2, R7 ;  /* 0x0000000700027306 */ /* 0x000e6e0000209400 */
[----:B------:R-:W-:Y:S01]  /*2e760*/  @P0 IADD3 R8, R8, 0x1, RZ ;  /* 0x0000000108080810 */ /* 0x000fe20007ffe0ff */
[----:B-1----:R-:W1:Y:S02]  /*2e770*/  MUFU.RCP R2, R2 ;  /* 0x0000000200027308 */ /* 0x002e640000001000 */
[----:B-1----:R-:W-:-:S06]  /*2e780*/  VIADD R2, R2, 0xffffffe ;  /* 0x0ffffffe02027836 */ /* 0x002fcc0000000000 */
[----:B------:R-:W1:Y:S02]  /*2e790*/  F2I.FTZ.U32.TRUNC.NTZ R3, R2 ;  /* 0x0000000200037305 */ /* 0x000e64000021f000 */
[----:B-1----:R-:W-:-:S04]  /*2e7a0*/  IMAD.MOV R2, RZ, RZ, -R3 ;  /* 0x000000ffff027224 */ /* 0x002fc800078e0a03 */
        /* <DEDUP_REMOVED lines=22> */
[----:B------:R-:W-:Y:S02]  /*2e910*/  @!P2 IADD3 R2, -R2, RZ, RZ ;  /* 0x000000ff0202a210 */ /* 0x000fe40007ffe1ff */
[----:B------:R-:W-:-:S05]  /*2e920*/  @!P1 LOP3.LUT R2, RZ, R6, RZ, 0x33, !PT ;  /* 0x00000006ff029212 */ /* 0x000fca00078e33ff */
[--C-:B------:R-:W-:Y:S02]  /*2e930*/  IMAD.MOV R3, RZ, RZ, -R2.reuse ;  /* 0x000000ffff037224 */ /* 0x100fe400078e0a02 */
[C---:B------:R-:W-:Y:S02]  /*2e940*/  IMAD R2, R6.reuse, 0x1000000, R2 ;  /* 0x0100000006027824 */ /* 0x040fe400078e0202 */
[----:B------:R-:W-:Y:S02]  /*2e950*/  IMAD R3, R6, R3, R8 ;  /* 0x0000000306037224 */ /* 0x000fe400078e0208 */
[----:B-----5:R-:W-:Y:S02]  /*2e960*/  IMAD.IADD R10, R0, 0x1, R10 ;  /* 0x00000001000a7824 */ /* 0x020fe400078e020a */
[----:B--2---:R-:W-:-:S05]  /*2e970*/  IMAD R0, R3, 0x10000, R2 ;  /* 0x0001000003007824 */ /* 0x004fca00078e0202 */
[----:B------:R1:W-:Y:S04]  /*2e980*/  STL [R1+0x18], R0 ;  /* 0x0000180001007387 */ /* 0x0003e80000100800 */
[----:B------:R1:W-:Y:S04]  /*2e990*/  STL [R1+0x1c], R10 ;  /* 0x00001c0a01007387 */ /* 0x0003e80000100800 */
[----:B------:R1:W-:Y:S01]  /*2e9a0*/  STL [R1+0x14], R4 ;  /* 0x0000140401007387 */ /* 0x0003e20000100800 */
[----:B------:R-:W-:Y:S05]  /*2e9b0*/  BRA `(.L_x_3791) ;  /* 0x0000000000287947 */ /* 0x000fea0003800000 */
.L_x_3785:
[----:B------:R-:W-:Y:S01]  /*2e9c0*/  UMOV UR4, URZ ;  /* 0x0000003f00047c82 */ /* 0x000fe20008000000 */
[----:B------:R-:W-:Y:S01]  /*2e9d0*/  ULDC UR6, c[0x0][0xc3c] ;  /* 0x00030f0000067ab9 */ /* 0x000fe20000000800 */
[----:B------:R-:W-:Y:S01]  /*2e9e0*/  UMOV UR5, URZ ;  /* 0x0000003f00057c82 */ /* 0x000fe20008000000 */
[----:B------:R-:W-:Y:S01]  /*2e9f0*/  MOV R3, UR4 ;  /* 0x0000000400037c02 */ /* 0x000fe20008000f00 */
[----:B------:R-:W-:Y:S01]  /*2ea00*/  IMAD.U32 R0, RZ, RZ, UR6 ;  /* 0x00000006ff007e24 */ /* 0x000fe2000f8e00ff */
[----:B------:R2:W-:Y:S01]  /*2ea10*/  STL [R1+0x10], R5 ;  /* 0x0000100501007387 */ /* 0x0005e20000100800 */
[----:B------:R-:W-:-:S03]  /*2ea20*/  IMAD.U32 R2, RZ, RZ, UR5 ;  /* 0x00000005ff027e24 */ /* 0x000fc6000f8e00ff */
[----:B------:R2:W-:Y:S04]  /*2ea30*/  STL [R1+0x14], R3 ;  /* 0x0000140301007387 */ /* 0x0005e80000100800 */
[----:B------:R2:W-:Y:S04]  /*2ea40*/  STL [R1+0x1c], R0 ;  /* 0x00001c0001007387 */ /* 0x0005e80000100800 */
[----:B------:R2:W-:Y:S02]  /*2ea50*/  STL [R1+0x18], R2 ;  /* 0x0000180201007387 */ /* 0x0005e40000100800 */
.L_x_3791:
[----:B--2---:R-:W2:Y:S04]  /*2ea60*/  LDL R2, [R1+0x1c] ;  /* 0x00001c0001027983 */ /* 0x004ea80000100800 */
[----:B------:R-:W3:Y:S04]  /*2ea70*/  LDL R3, [R1+0x18] ;  /* 0x0000180001037983 */ /* 0x000ee80000100800 */
[----:B-1----:R-:W4:Y:S04]  /*2ea80*/  LDL R4, [R1+0x10] ;  /* 0x0000100001047983 */ /* 0x002f280000100800 */
[----:B------:R-:W4:Y:S01]  /*2ea90*/  LDL R5, [R1+0x14] ;  /* 0x0000140001057983 */ /* 0x000f220000100800 */
[----:B------:R-:W1:Y:S01]  /*2eaa0*/  S2R R0, SR_TID.X ;  /* 0x0000000000007919 */ /* 0x000e620000002100 */
[----:B------:R-:W-:Y:S05]  /*2eab0*/  WARPSYNC.ALL ;  /* 0x0000000000007948 */ /* 0x000fea0003800000 */
[----:B-1----:R-:W-:Y:S01]  /*2eac0*/  LOP3.LUT R0, R0, 0x1f, RZ, 0xc0, !PT ;  /* 0x0000001f00007812 */ /* 0x002fe200078ec0ff */
[----:B------:R-:W-:Y:S03]  /*2ead0*/  BAR.SYNC.DEFER_BLOCKING 0x4, 0x180 ;  /* 0x0106000000007b1d */ /* 0x000fe60000010000 */
[----:B------:R-:W-:-:S13]  /*2eae0*/  ISETP.NE.AND P0, PT, R0, RZ, PT ;  /* 0x000000ff0000720c */ /* 0x000fda0003f05270 */
[----:B------:R-:W1:Y:S01]  /*2eaf0*/  @!P0 S2R R0, SR_CgaCtaId ;  /* 0x0000000000008919 */ /* 0x000e620000008800 */
[----:B--2---:R-:W-:Y:S01]  /*2eb00*/  IMAD.MOV.U32 R7, RZ, RZ, R2 ;  /* 0x000000ffff077224 */ /* 0x004fe200078e0002 */
[----:B------:R-:W-:Y:S01]  /*2eb10*/  @!P0 MOV R2, 0x400 ;  /* 0x0000040000028802 */ /* 0x000fe20000000f00 */
[----:B---3--:R-:W-:-:S03]  /*2eb20*/  IMAD.MOV.U32 R6, RZ, RZ, R3 ;  /* 0x000000ffff067224 */ /* 0x008fc600078e0003 */
[----:B-1----:R-:W-:-:S05]  /*2eb30*/  @!P0 LEA R18, R0, R2, 0x18 ;  /* 0x0000000200128211 */ /* 0x002fca00078ec0ff */
[----:B----4-:R3:W-:Y:S01]  /*2eb40*/  @!P0 STS.128 [R18+0x334d0], R4 ;  /* 0x0334d00412008388 */ /* 0x0107e20000000c00 */
[----:B------:R-:W-:Y:S06]  /*2eb50*/  BAR.ARV 0x5, 0x180 ;  /* 0x0146000000007b1d */ /* 0x000fec0000002000 */
.L_x_3782:
[----:B------:R-:W4:Y:S01]  /*2eb60*/  LDL R0, [R1+0x1c] ;  /* 0x00001c0001007983 */ /* 0x000f220000100800 */
[----:B------:R-:W-:Y:S02]  /*2eb70*/  ULDC UR4, c[0x0][0xc3c] ;  /* 0x00030f0000047ab9 */ /* 0x000fe40000000800 */
[----:B----4-:R-:W-:-:S13]  /*2eb80*/  ISETP.GE.AND P0, PT, R0, UR4, PT ;  /* 0x0000000400007c0c */ /* 0x010fda000bf06270 */
[----:B------:R-:W-:Y:S05]  /*2eb90*/  @!P0 BRA `(.L_x_3792) ;  /* 0xffffff8c00d88947 */ /* 0x000fea000383ffff */
[----:B------:R-:W-:Y:S05]  /*2eba0*/  BSYNC B7 ;  /* 0x0000000000077941 */ /* 0x000fea0003800000 */
.L_x_3674:
[----:B-1----:R-:W4:Y:S01]  /*2ebb0*/  LDL.LU R0, [R1+0x60] ;  /* 0x0000600001007983 */ /* 0x002f220000300800 */
[----:B------:R-:W-:Y:S01]  /*2ebc0*/  BSSY B0, `(.L_x_3793) ;  /* 0x000000b000007945 */ /* 0x000fe20003800000 */
[----:B--23--:R-:W1:Y:S01]  /*2ebd0*/  S2R R5, SR_CgaCtaId ;  /* 0x0000000000057919 */ /* 0x00ce620000008800 */
[----:B----4-:R-:W-:-:S05]  /*2ebe0*/  VIADD R0, R0, 0x1 ;  /* 0x0000000100007836 */ /* 0x010fca0000000000 */
[----:B0-----:R-:W-:-:S04]  /*2ebf0*/  LEA.HI R2, R0, R0, RZ, 0x1 ;  /* 0x0000000000027211 */ /* 0x001fc800078f08ff */
[----:B------:R-:W-:-:S04]  /*2ec00*/  LOP3.LUT R3, R2, 0xfffffffe, RZ, 0xc0, !PT ;  /* 0xfffffffe02037812 */ /* 0x000fc800078ec0ff */
[----:B------:R-:W-:Y:S02]  /*2ec10*/  IADD3 R3, R0, -R3, RZ ;  /* 0x8000000300037210 */ /* 0x000fe40007ffe0ff */
[----:B------:R-:W-:Y:S02]  /*2ec20*/  MOV R0, 0x400 ;  /* 0x0000040000007802 */ /* 0x000fe40000000f00 */
[----:B------:R-:W-:Y:S02]  /*2ec30*/  SHF.L.U32 R3, R3, 0x1f, RZ ;  /* 0x0000001f03037819 */ /* 0x000fe400000006ff */
[----:B-1----:R-:W-:-:S04]  /*2ec40*/  LEA R0, R5, R0, 0x18 ;  /* 0x0000000005007211 */ /* 0x002fc800078ec0ff */
[----:B------:R-:W0:Y:S02]  /*2ec50*/  SYNCS.PHASECHK.TRANS64.TRYWAIT P0, [R0+URZ+0x33420], R3 ;  /* 0x03342003000075a7 */ /* 0x000e24000800017f */
[----:B0-----:R-:W-:Y:S05]  /*2ec60*/  @!P0 BRA `(.L_x_3794) ;  /* 0x0000005800608947 */ /* 0x001fea0003800000 */
.L_x_4022:
[----:B------:R-:W-:Y:S05]  /*2ec70*/  BSYNC B0 ;  /* 0x0000000000007941 */ /* 0x000fea0003800000 */
.L_x_3793:
[----:B------:R-:W-:-:S03]  /*2ec80*/  UMOV UR4, 0xffffffff ;  /* 0xffffffff00047882 */ /* 0x000fc60000000000 */
[----:B------:R-:W-:Y:S05]  /*2ec90*/  BRA.DIV UR4, `(.L_x_3795) ;  /* 0x0000005a04687947 */ /* 0x000fea000b800000 */
[----:B------:R-:W1:Y:S02]  /*2eca0*/  S2R R2, SR_TID.X ;  /* 0x0000000000027919 */ /* 0x000e640000002100 */
[----:B-1----:R-:W-:-:S04]  /*2ecb0*/  SHF.R.U32.HI R2, RZ, 0x5, R2 ;  /* 0x00000005ff027819 */ /* 0x002fc80000011602 */
[----:B------:R-:W-:-:S05]  /*2ecc0*/  LOP3.LUT R2, R2, 0x3, RZ, 0xc0, !PT ;  /* 0x0000000302027812 */ /* 0x000fca00078ec0ff */
[----:B------:R1:W2:Y:S02]  /*2ecd0*/  SHFL.IDX PT, R14, R2, RZ, 0x1f ;  /* 0x00001fff020e7589 */ /* 0x0002a400000e0000 */
.L_x_4025:
[----:B--2---:R-:W-:-:S13]  /*2ece0*/  ISETP.NE.AND P0, PT, R14, RZ, PT ;  /* 0x000000ff0e00720c */ /* 0x004fda0003f05270 */
[----:B------:R-:W-:Y:S05]  /*2ecf0*/  @P0 BRA `(.L_x_3462) ;  /* 0x0000000000b00947 */ /* 0x000fea0003800000 */
[----:B------:R-:W-:-:S03]  /*2ed00*/  UMOV UR4, 0xffffffff ;  /* 0xffffffff00047882 */ /* 0x000fc60000000000 */
[----:B------:R-:W-:Y:S05]  /*2ed10*/  BRA.DIV UR4, `(.L_x_3796) ;  /* 0x0000005a047c7947 */ /* 0x000fea000b800000 */
[----:B------:R-:W-:-:S13]  /*2ed20*/  ELECT P6, URZ, PT ;  /* 0x00000000003f782f */ /* 0x000fda00038c0000 */
.L_x_4028:
[----:B------:R-:W-:Y:S05]  /*2ed30*/  @!P6 BRA `(.L_x_3462) ;  /* 0x0000000000a0e947 */ /* 0x000fea0003800000 */
[----:B------:R-:W-:-:S06]  /*2ed40*/  ULOP3.LUT UR4, UR36, 0x2, URZ, 0xfc, !UPT ;  /* 0x0000000224047892 */ /* 0x000fcc000f8efc3f */
[----:B-1----:R-:W-:-:S05]  /*2ed50*/  IMAD.U32 R2, RZ, RZ, UR4 ;  /* 0x00000004ff027e24 */ /* 0x002fca000f8e00ff */
[----:B------:R-:W-:-:S13]  /*2ed60*/  ISETP.NE.AND P0, PT, R2, 0x3, PT ;  /* 0x000000030200780c */ /* 0x000fda0003f05270 */
[----:B------:R-:W-:Y:S05]  /*2ed70*/  @!P0 BRA `(.L_x_3797) ;  /* 0x0000000000048947 */ /* 0x000fea0003800000 */
[----:B------:R-:W-:Y:S01]  /*2ed80*/  BPT.TRAP 0x1 ;  /* 0x000000040000795c */ /* 0x000fe20000300000 */
.L_x_3797:
        /* <DEDUP_REMOVED lines=14> */
.L_x_4029:
[----:B------:R-:W1:Y:S02]  /*2ee70*/  SYNCS.PHASECHK.TRANS64.TRYWAIT P1, [R7+URZ], R2 ;  /* 0x00000002070075a7 */ /* 0x000e64000802017f */
[----:B-1----:R-:W-:Y:S05]  /*2ee80*/  @!P1 BRA `(.L_x_3799) ;  /* 0x0000005800549947 */ /* 0x002fea0003800000 */
.L_x_4030:
[----:B------:R-:W-:Y:S05]  /*2ee90*/  @!P0 BRA `(.L_x_3800) ;  /* 0x0000000000048947 */ /* 0x000fea0003800000 */
[----:B------:R-:W-:Y:S01]  /*2eea0*/  BPT.TRAP 0x1 ;  /* 0x000000040000795c */ /* 0x000fe20000300000 */
.L_x_3800:
[----:B------:R-:W2:Y:S02]  /*2eeb0*/  LDL.LU R4, [R1+0xc] ;  /* 0x00000c0001047983 */ /* 0x000ea40000300800 */
[----:B--2---:R-:W-:-:S04]  /*2eec0*/  LEA R4, R4, R0, 0x3 ;  /* 0x0000000004047211 */ /* 0x004fc800078e18ff */
[----:B------:R-:W2:Y:S02]  /*2eed0*/  SYNCS.PHASECHK.TRANS64.TRYWAIT P1, [R4+URZ+0x33460], R5 ;  /* 0x03346005040075a7 */ /* 0x000ea4000802017f */
[----:B--2---:R-:W-:Y:S05]  /*2eee0*/  @!P1 BRA `(.L_x_3801) ;  /* 0x0000005800509947 */ /* 0x004fea0003800000 */
.L_x_4031:
[----:B------:R-:W-:Y:S05]  /*2eef0*/  @!P0 BRA `(.L_x_3802) ;  /* 0x0000000000048947 */ /* 0x000fea0003800000 */
[----:B------:R-:W-:Y:S01]  /*2ef00*/  BPT.TRAP 0x1 ;  /* 0x000000040000795c */ /* 0x000fe20000300000 */
.L_x_3802:
[----:B------:R-:W-:-:S04]  /*2ef10*/  IMAD R3, R3, 0x8, R0 ;  /* 0x0000000803037824 */ /* 0x000fc800078e0200 */
[----:B------:R-:W3:Y:S02]  /*2ef20*/  SYNCS.PHASECHK.TRANS64.TRYWAIT P1, [R3+URZ+0x33460], R2 ;  /* 0x03346002030075a7 */ /* 0x000ee4000802017f */
[----:B---3--:R-:W-:Y:S05]  /*2ef30*/  @!P1 BRA `(.L_x_3803) ;  /* 0x0000005800509947 */ /* 0x008fea0003800000 */
.L_x_4032:
[----:B------:R-:W-:Y:S05]  /*2ef40*/  @!P0 BRA `(.L_x_3804) ;  /* 0x0000000000048947 */ /* 0x000fea0003800000 */
[----:B------:R-:W-:Y:S01]  /*2ef50*/  BPT.TRAP 0x1 ;  /* 0x000000040000795c */ /* 0x000fe20000300000 */
.L_x_3804:
[----:B------:R-:W4:Y:S02]  /*2ef60*/  SYNCS.PHASECHK.TRANS64.TRYWAIT P0, [R4+URZ+0x33480], R5 ;  /* 0x03348005040075a7 */ /* 0x000f24000800017f */
[----:B----4-:R-:W-:Y:S05]  /*2ef70*/  @!P0 BRA `(.L_x_3805) ;  /* 0x0000005800548947 */ /* 0x010fea0003800000 */
.L_x_3806:
[----:B------:R0:W0:Y:S02]  /*2ef80*/  SYNCS.PHASECHK.TRANS64.TRYWAIT P0, [R3+URZ+0x33480], R2 ;  /* 0x03348002030075a7 */ /* 0x000024000800017f */
[----:B0-----:R-:W-:Y:S05]  /*2ef90*/  @!P0 NANOSLEEP.SYNCS 0x989680 ;  /* 0x009896800000895d */ /* 0x001fea0003900000 */
[----:B------:R-:W0:Y:S02]  /*2efa0*/  @!P0 SYNCS.PHASECHK.TRANS64 P0, [R3+URZ+0x33480], R2 ;  /* 0x03348002030085a7 */ /* 0x000e24000800007f */
[----:B0-----:R-:W-:Y:S05]  /*2efb0*/  @!P0 BRA `(.L_x_3806) ;  /* 0xfffffffc00f08947 */ /* 0x001fea000383ffff */
.L_x_3462:
[----:B------:R-:W-:Y:S05]  /*2efc0*/  BSYNC B8 ;  /* 0x0000000000087941 */ /* 0x000fea0003800000 */
.L_x_3459:
[----:B------:R-:W-:Y:S05]  /*2efd0*/  EXIT ;  /* 0x000000000000794d */ /* 0x000fea0003800000 */
.L_x_3482:
[----:B-1----:R1:W2:Y:S02]  /*2efe0*/  SYNCS.PHASECHK.TRANS64.TRYWAIT P5, [R43+URZ+0x33490], R100 ;  /* 0x033490642b0075a7 */ /* 0x0022a400080a017f */
[----:B--2---:R-:W-:Y:S05]  /*2eff0*/  @!P5 NANOSLEEP.SYNCS 0x989680 ;  /* 0x009896800000d95d */ /* 0x004fea0003900000 */
[----:B------:R-:W2:Y:S02]  /*2f000*/  @!P5 SYNCS.PHASECHK.TRANS64 P5, [R43+URZ+0x33490], R100 ;  /* 0x033490642b00d5a7 */ /* 0x000ea400080a007f */
[----:B--2---:R-:W-:Y:S05]  /*2f010*/  @!P5 BRA `(.L_x_3482) ;  /* 0xfffffffc00f0d947 */ /* 0x004fea000383ffff */
[----:B------:R-:W-:Y:S05]  /*2f020*/  BRA `(.L_x_3807) ;  /* 0xfffffd4800e07947 */ /* 0x000fea000383ffff */
.L_x_3536:
[----:B--2---:R2:W3:Y:S02]  /*2f030*/  SYNCS.PHASECHK.TRANS64.TRYWAIT P5, [R43+URZ+0x33490], R100 ;  /* 0x033490642b0075a7 */ /* 0x0044e400080a017f */
[----:B---3--:R-:W-:Y:S05]  /*2f040*/  @!P5 NANOSLEEP.SYNCS 0x989680 ;  /* 0x009896800000d95d */ /* 0x008fea0003900000 */
[----:B------:R-:W3:Y:S02]  /*2f050*/  @!P5 SYNCS.PHASECHK.TRANS64 P5, [R43+URZ+0x33490], R100 ;  /* 0x033490642b00d5a7 */ /* 0x000ee400080a007f */
[----:B---3--:R-:W-:Y:S05]  /*2f060*/  @!P5 BRA `(.L_x_3536) ;  /* 0xfffffffc00f0d947 */ /* 0x008fea000383ffff */
[----:B------:R-:W-:Y:S05]  /*2f070*/  BRA `(.L_x_3808) ;  /* 0xfffffda800ec7947 */ /* 0x000fea000383ffff */
.L_x_3561:
[----:B0-----:R0:W1:Y:S02]  /*2f080*/  SYNCS.PHASECHK.TRANS64.TRYWAIT P3, [R43+URZ+0x33490], R100 ;  /* 0x033490642b0075a7 */ /* 0x001064000806017f */
[----:B-1----:R-:W-:Y:S05]  /*2f090*/  @!P3 NANOSLEEP.SYNCS 0x989680 ;  /* 0x009896800000b95d */ /* 0x002fea0003900000 */
[----:B------:R-:W1:Y:S02]  /*2f0a0*/  @!P3 SYNCS.PHASECHK.TRANS64 P3, [R43+URZ+0x33490], R100 ;  /* 0x033490642b00b5a7 */ /* 0x000e64000806007f */
[----:B-1----:R-:W-:Y:S05]  /*2f0b0*/  @!P3 BRA `(.L_x_3561) ;  /* 0xfffffffc00f0b947 */ /* 0x002fea000383ffff */
[----:B------:R-:W-:Y:S05]  /*2f0c0*/  BRA `(.L_x_3809) ;  /* 0xfffffe0c00747947 */ /* 0x000fea000383ffff */
.L_x_3567:
[----:B-1----:R1:W2:Y:S02]  /*2f0d0*/  SYNCS.PHASECHK.TRANS64.TRYWAIT P2, [R43+URZ+0x334b0], R100 ;  /* 0x0334b0642b0075a7 */ /* 0x0022a4000804017f */
[----:B--2---:R-:W-:Y:S05]  /*2f0e0*/  @!P2 NANOSLEEP.SYNCS 0x989680 ;  /* 0x009896800000a95d */ /* 0x004fea0003900000 */
[----:B------:R-:W2:Y:S02]  /*2f0f0*/  @!P2 SYNCS.PHASECHK.TRANS64 P2, [R43+URZ+0x334b0], R100 ;  /* 0x0334b0642b00a5a7 */ /* 0x000ea4000804007f */
[----:B--2---:R-:W-:Y:S05]  /*2f100*/  @!P2 BRA `(.L_x_3567) ;  /* 0xfffffffc00f0a947 */ /* 0x004fea000383ffff */
[----:B------:R-:W-:Y:S05]  /*2f110*/  BRA `(.L_x_3810) ;  /* 0xfffffe1000787947 */ /* 0x000fea000383ffff */
.L_x_3577:
[----:B------:R-:W-:Y:S01]  /*2f120*/  BSSY B0, `(.L_x_3811) ;  /* 0x0000007000007945 */ /* 0x000fe20003800000 */
[----:B------:R-:W-:Y:S02]  /*2f130*/  IMAD.MOV.U32 R12, RZ, RZ, RZ ;  /* 0x000000ffff0c7224 */ /* 0x000fe400078e00ff */
[----:B------:R-:W-:Y:S02]  /*2f140*/  IMAD.MOV.U32 R11, RZ, RZ, 0x1f ;  /* 0x0000001fff0b7424 */ /* 0x000fe400078e00ff */
[----:B------:R-:W-:-:S07]  /*2f150*/  IMAD.MOV.U32 R15, RZ, RZ, -0x1 ;  /* 0xffffffffff0f7424 */ /* 0x000fce00078e00ff */
[----:B-----5:R-:W-:Y:S05]  /*2f160*/  WARPSYNC.COLLECTIVE R15, `(.L_x_3812) ;  /* 0x000000000f087348 */ /* 0x020fea0003c00000 */
[----:B------:R0:W1:Y:S02]  /*2f170*/  SHFL.IDX P6, R14, R13, R12, R11 ;  /* 0x0000000c0d0e7389 */ /* 0x00006400000c000b */
[----:B01---5:R-:W-:Y:S01]  /*2f180*/  ENDCOLLECTIVE ;  /* 0x000000000000791b */ /* 0x023fe20003800000 */
.L_x_3812:
[----:B------:R-:W-:Y:S05]  /*2f190*/  BSYNC B0 ;  /* 0x0000000000007941 */ /* 0x000fea0003800000 */
.L_x_3811:
[----:B------:R-:W-:Y:S01]  /*2f1a0*/  IMAD.MOV.U32 R234, RZ, RZ, R14 ;  /* 0x000000ffffea7224 */ /* 0x000fe200078e000e */
[----:B------:R-:W-:Y:S06]  /*2f1b0*/  BRA `(.L_x_3813) ;  /* 0xfffffe1c00587947 */ /* 0x000fec000383ffff */
.L_x_3587:
        /* <DEDUP_REMOVED lines=8> */
.L_x_3815:
[----:B------:R-:W-:Y:S05]  /*2f240*/  BSYNC B1 ;  /* 0x0000000000017941 */ /* 0x000fea0003800000 */
.L_x_3814:
        /* <DEDUP_REMOVED lines=8> */
.L_x_3816:
[----:B------:R-:W-:Y:S02]  /*2f2d0*/  IMAD.MOV.U32 R13, RZ, RZ, R27 ;  /* 0x000000ffff0d7224 */ /* 0x000fe400078e001b */
[----:B------:R-:W-:-:S07]  /*2f2e0*/  IMAD.MOV.U32 R25, RZ, RZ, R14 ;  /* 0x000000ffff197224 */ /* 0x000fce00078e000e */
[----:B------:R-:W-:Y:S05]  /*2f2f0*/  WARPSYNC.COLLECTIVE R15, `(.L_x_3817) ;  /* 0x000000000f087348 */ /* 0x000fea0003c00000 */
[----:B------:R0:W1:Y:S02]  /*2f300*/  SHFL.IDX P6, R14, R13, R12, R11 ;  /* 0x0000000c0d0e7389 */ /* 0x00006400000c000b */
[----:B01----:R-:W-:Y:S01]  /*2f310*/  ENDCOLLECTIVE ;  /* 0x000000000000791b */ /* 0x003fe20003800000 */
.L_x_3817:
[----:B------:R-:W-:Y:S01]  /*2f320*/  MOV R13, R146 ;  /* 0x00000092000d7202 */ /* 0x000fe20000000f00 */
[----:B------:R-:W-:-:S07]  /*2f330*/  IMAD.MOV.U32 R3, RZ, RZ, R14 ;  /* 0x000000ffff037224 */ /* 0x000fce00078e000e */
[----:B------:R-:W-:Y:S05]  /*2f340*/  WARPSYNC.COLLECTIVE R15, `(.L_x_3818) ;  /* 0x000000000f087348 */ /* 0x000fea0003c00000 */
[----:B------:R0:W1:Y:S02]  /*2f350*/  SHFL.IDX P6, R14, R13, R12, R11 ;  /* 0x0000000c0d0e7389 */ /* 0x00006400000c000b */
[----:B01----:R-:W-:Y:S01]  /*2f360*/  ENDCOLLECTIVE ;  /* 0x000000000000791b */ /* 0x003fe20003800000 */
.L_x_3818:
[----:B------:R-:W-:Y:S05]  /*2f370*/  BRA `(.L_x_3819) ;  /* 0xfffffe2000cc7947 */ /* 0x000fea000383ffff */
.L_x_3591:
[----:B0-----:R0:W3:Y:S02]  /*2f380*/  SYNCS.PHASECHK.TRANS64.TRYWAIT P0, [R16+URZ+0x33400], R5 ;  /* 0x03340005100075a7 */ /* 0x0010e4000800017f */
[----:B---3--:R-:W-:Y:S05]  /*2f390*/  @!P0 NANOSLEEP.SYNCS 0x989680 ;  /* 0x009896800000895d */ /* 0x008fea0003900000 */
[----:B------:R-:W3:Y:S02]  /*2f3a0*/  @!P0 SYNCS.PHASECHK.TRANS64 P0, [R16+URZ+0x33400], R5 ;  /* 0x03340005100085a7 */ /* 0x000ee4000800007f */
[----:B---3--:R-:W-:Y:S05]  /*2f3b0*/  @!P0 BRA `(.L_x_3591) ;  /* 0xfffffffc00f08947 */ /* 0x008fea000383ffff */
[----:B------:R-:W-:Y:S05]  /*2f3c0*/  BRA `(.L_x_3820) ;  /* 0xfffffe2800207947 */ /* 0x000fea000383ffff */
.L_x_3603:
        /* <DEDUP_REMOVED lines=8> */
.L_x_3822:
[----:B------:R-:W-:Y:S05]  /*2f450*/  BSYNC B1 ;  /* 0x0000000000017941 */ /* 0x000fea0003800000 */
.L_x_3821:
[----:B------:R-:W-:Y:S01]  /*2f460*/  MOV R13, R24 ;  /* 0x00000018000d7202 */ /* 0x000fe20000000f00 */
[----:B------:R-:W-:Y:S02]  /*2f470*/  IMAD.MOV.U32 R12, RZ, RZ, RZ ;  /* 0x000000ffff0c7224 */ /* 0x000fe400078e00ff */
[----:B------:R-:W-:Y:S02]  /*2f480*/  IMAD.MOV.U32 R11, RZ, RZ, 0x1e1f ;  /* 0x00001e1fff0b7424 */ /* 0x000fe400078e00ff */
[----:B------:R-:W-:Y:S02]  /*2f490*/  IMAD.MOV.U32 R15, RZ, RZ, -0x1 ;  /* 0xffffffffff0f7424 */ /* 0x000fe400078e00ff */
[----:B------:R-:W-:-:S07]  /*2f4a0*/  IMAD.MOV.U32 R0, RZ, RZ, R14 ;  /* 0x000000ffff007224 */ /* 0x000fce00078e000e */
[----:B------:R-:W-:Y:S05]  /*2f4b0*/  WARPSYNC.COLLECTIVE R15, `(.L_x_3823) ;  /* 0x000000000f087348 */ /* 0x000fea0003c00000 */
[----:B------:R0:W1:Y:S02]  /*2f4c0*/  SHFL.IDX P6, R14, R13, R12, R11 ;  /* 0x0000000c0d0e7389 */ /* 0x00006400000c000b */
[----:B01----:R-:W-:Y:S01]  /*2f4d0*/  ENDCOLLECTIVE ;  /* 0x000000000000791b */ /* 0x003fe20003800000 */
.L_x_3823:
[----:B------:R-:W-:Y:S02]  /*2f4e0*/  IMAD.MOV.U32 R13, RZ, RZ, R27 ;  /* 0x000000ffff0d7224 */ /* 0x000fe400078e001b */
[----:B------:R-:W-:-:S07]  /*2f4f0*/  IMAD.MOV.U32 R3, RZ, RZ, R14 ;  /* 0x000000ffff037224 */ /* 0x000fce00078e000e */
[----:B------:R-:W-:Y:S05]  /*2f500*/  WARPSYNC.COLLECTIVE R15, `(.L_x_3824) ;  /* 0x000000000f087348 */ /* 0x000fea0003c00000 */
[----:B------:R0:W1:Y:S02]  /*2f510*/  SHFL.IDX P6, R14, R13, R12, R11 ;  /* 0x0000000c0d0e7389 */ /* 0x00006400000c000b */
[----:B01----:R-:W-:Y:S01]  /*2f520*/  ENDCOLLECTIVE ;  /* 0x000000000000791b */ /* 0x003fe20003800000 */
.L_x_3824:
[----:B------:R-:W-:Y:S01]  /*2f530*/  IMAD.MOV.U32 R13, RZ, RZ, R146 ;  /* 0x000000ffff0d7224 */ /* 0x000fe200078e0092 */
[----:B------:R-:W-:-:S07]  /*2f540*/  MOV R20, R14 ;  /* 0x0000000e00147202 */ /* 0x000fce0000000f00 */
[----:B------:R-:W-:Y:S05]  /*2f550*/  WARPSYNC.COLLECTIVE R15, `(.L_x_3825) ;  /* 0x000000000f087348 */ /* 0x000fea0003c00000 */
[----:B------:R0:W1:Y:S02]  /*2f560*/  SHFL.IDX P6, R14, R13, R12, R11 ;  /* 0x0000000c0d0e7389 */ /* 0x00006400000c000b */
[----:B01----:R-:W-:Y:S01]  /*2f570*/  ENDCOLLECTIVE ;  /* 0x000000000000791b */ /* 0x003fe20003800000 */
.L_x_3825:
[----:B------:R-:W-:Y:S01]  /*2f580*/  IMAD.MOV.U32 R147, RZ, RZ, R14 ;  /* 0x000000ffff937224 */ /* 0x000fe200078e000e */
[----:B------:R-:W-:Y:S06]  /*2f590*/  BRA `(.L_x_3826) ;  /* 0xfffffe5400947947 */ /* 0x000fec000383ffff */
.L_x_3607:
[----:B-1----:R1:W3:Y:S02]  /*2f5a0*/  SYNCS.PHASECHK.TRANS64.TRYWAIT P0, [R16+URZ+0x33400], R21 ;  /* 0x03340015100075a7 */ /* 0x0022e4000800017f */
[----:B---3--:R-:W-:Y:S05]  /*2f5b0*/  @!P0 NANOSLEEP.SYNCS 0x989680 ;  /* 0x009896800000895d */ /* 0x008fea0003900000 */
[----:B------:R-:W3:Y:S02]  /*2f5c0*/  @!P0 SYNCS.PHASECHK.TRANS64 P0, [R16+URZ+0x33400], R21 ;  /* 0x03340015100085a7 */ /* 0x000ee4000800007f */
[----:B---3--:R-:W-:Y:S05]  /*2f5d0*/  @!P0 BRA `(.L_x_3607) ;  /* 0xfffffffc00f08947 */ /* 0x008fea000383ffff */
[----:B------:R-:W-:Y:S05]  /*2f5e0*/  BRA `(.L_x_3827) ;  /* 0xfffffe5800b87947 */ /* 0x000fea000383ffff */
.L_x_3615:
[----:B-1----:R1:W3:Y:S02]  /*2f5f0*/  SYNCS.PHASECHK.TRANS64.TRYWAIT P2, [R0+URZ+0x33430], R3 ;  /* 0x03343003000075a7 */ /* 0x0022e4000804017f */
[----:B---3--:R-:W-:Y:S05]  /*2f600*/  @!P2 NANOSLEEP.SYNCS 0x989680 ;  /* 0x009896800000a95d */ /* 0x008fea0003900000 */
[----:B------:R-:W3:Y:S02]  /*2f610*/  @!P2 SYNCS.PHASECHK.TRANS64 P2, [R0+URZ+0x33430], R3 ;  /* 0x033430030000a5a7 */ /* 0x000ee4000804007f */
[----:B---3--:R-:W-:Y:S05]  /*2f620*/  @!P2 BRA `(.L_x_3615) ;  /* 0xfffffffc00f0a947 */ /* 0x008fea000383ffff */
[----:B------:R-:W-:Y:S05]  /*2f630*/  BRA `(.L_x_3614) ;  /* 0xfffffe8c00247947 */ /* 0x000fea000383ffff */
.L_x_3621:
[----:B-1----:R1:W2:Y:S02]  /*2f640*/  SYNCS.PHASECHK.TRANS64.TRYWAIT P2, [R11+URZ+0x33430], R8 ;  /* 0x033430080b0075a7 */ /* 0x0022a4000804017f */
[----:B--2---:R-:W-:Y:S05]  /*2f650*/  @!P2 NANOSLEEP.SYNCS 0x989680 ;  /* 0x009896800000a95d */ /* 0x004fea0003900000 */
[----:B------:R-:W2:Y:S02]  /*2f660*/  @!P2 SYNCS.PHASECHK.TRANS64 P2, [R11+URZ+0x33430], R8 ;  /* 0x033430080b00a5a7 */ /* 0x000ea4000804007f */
[----:B--2---:R-:W-:Y:S05]  /*2f670*/  @!P2 BRA `(.L_x_3621) ;  /* 0xfffffffc00f0a947 */ /* 0x004fea000383ffff */
[----:B------:R-:W-:Y:S05]  /*2f680*/  BRA `(.L_x_3620) ;  /* 0xfffffed000107947 */ /* 0x000fea000383ffff */
.L_x_3625:
[----:B-1----:R1:W2:Y:S02]  /*2f690*/  SYNCS.PHASECHK.TRANS64.TRYWAIT P1, [R10+URZ+0x33450], R6 ;  /* 0x033450060a0075a7 */ /* 0x0022a4000802017f */
[----:B--2---:R-:W-:Y:S05]  /*2f6a0*/  @!P1 NANOSLEEP.SYNCS 0x989680 ;  /* 0x009896800000995d */ /* 0x004fea0003900000 */
[----:B------:R-:W2:Y:S02]  /*2f6b0*/  @!P1 SYNCS.PHASECHK.TRANS64 P1, [R10+URZ+0x33450], R6 ;  /* 0x033450060a0095a7 */ /* 0x000ea4000802007f */
[----:B--2---:R-:W-:Y:S05]  /*2f6c0*/  @!P1 BRA `(.L_x_3625) ;  /* 0xfffffffc00f09947 */ /* 0x004fea000383ffff */
[----:B------:R-:W-:Y:S05]  /*2f6d0*/  BRA `(.L_x_3622) ;  /* 0xfffffee0004c7947 */ /* 0x000fea000383ffff */
.L_x_3631:
[----:B-1----:R1:W2:Y:S02]  /*2f6e0*/  SYNCS.PHASECHK.TRANS64.TRYWAIT P1, [R8+URZ+0x33450], R3 ;  /* 0x03345003080075a7 */ /* 0x0022a4000802017f */
[----:B--2---:R-:W-:Y:S05]  /*2f6f0*/  @!P1 NANOSLEEP.SYNCS 0x989680 ;  /* 0x009896800000995d */ /* 0x004fea0003900000 */
[----:B------:R-:W2:Y:S02]  /*2f700*/  @!P1 SYNCS.PHASECHK.TRANS64 P1, [R8+URZ+0x33450], R3 ;  /* 0x03345003080095a7 */ /* 0x000ea4000802007f */
[----:B--2---:R-:W-:Y:S05]  /*2f710*/  @!P1 BRA `(.L_x_3631) ;  /* 0xfffffffc00f09947 */ /* 0x004fea000383ffff */
[----:B------:R-:W-:Y:S05]  /*2f720*/  BRA `(.L_x_3630) ;  /* 0xffffff0c00a07947 */ /* 0x000fea000383ffff */
.L_x_3635:
[----:B------:R-:W-:Y:S02]  /*2f730*/  SEL R110, R15, R112, P0 ;  /* 0x000000700f6e7207 */ /* 0x000fe40000000000 */
[----:B------:R-:W-:Y:S01]  /*2f740*/  SEL R62, R112, R15, P0 ;  /* 0x0000000f703e7207 */ /* 0x000fe20000000000 */
[----:B------:R-:W-:Y:S01]  /*2f750*/  IMAD.MOV.U32 R15, RZ, RZ, -0x1 ;  /* 0xffffffffff0f7424 */ /* 0x000fe200078e00ff */
[----:B------:R-:W-:Y:S02]  /*2f760*/  SEL R112, R12, R101, P0 ;  /* 0x000000650c707207 */ /* 0x000fe40000000000 */
[----:B------:R-:W-:Y:S01]  /*2f770*/  SEL R67, R101, R12, P0 ;  /* 0x0000000c65437207 */ /* 0x000fe20000000000 */
[----:B-----5:R-:W-:Y:S01]  /*2f780*/  IMAD.MOV.U32 R12, RZ, RZ, R36 ;  /* 0x000000ffff0c7224 */ /* 0x020fe200078e0024 */
[----:B------:R-:W-:Y:S02]  /*2f790*/  SEL R114, R116, R11, P0 ;  /* 0x0000000b74727207 */ /* 0x000fe40000000000 */
[----:B------:R-:W-:Y:S01]  /*2f7a0*/  SEL R78, R11, R116, P0 ;  /* 0x000000740b4e7207 */ /* 0x000fe20000000000 */
[----:B------:R-:W-:Y:S01]  /*2f7b0*/  IMAD.MOV.U32 R11, RZ, RZ, 0x1c1f ;  /* 0x00001c1fff0b7424 */ /* 0x000fe200078e00ff */
[----:B------:R-:W-:-:S02]  /*2f7c0*/  SEL R113, R33, R14, P0 ;  /* 0x0000000e21717207 */ /* 0x000fc40000000000 */
[----:B------:R-:W-:-:S07]  /*2f7d0*/  SEL R65, R14, R33, P0 ;  /* 0x000000210e417207 */ /* 0x000fce0000000000 */
[----:B0-----:R-:W-:Y:S05]  /*2f7e0*/  WARPSYNC.COLLECTIVE R15, `(.L_x_3828) ;  /* 0x000000000f087348 */ /* 0x001fea0003c00000 */
[----:B------:R1:W2:Y:S02]  /*2f7f0*/  SHFL.IDX P6, R14, R13, R12, R11 ;  /* 0x0000000c0d0e7389 */ /* 0x0002a400000c000b */
[----:B012---:R-:W-:Y:S01]  /*2f800*/  ENDCOLLECTIVE ;  /* 0x000000000000791b */ /* 0x007fe20003800000 */
.L_x_3828:
[----:B------:R-:W-:Y:S02]  /*2f810*/  SEL R111, R104, R32, P0 ;  /* 0x00000020686f7207 */ /* 0x000fe40000000000 */
[----:B------:R-:W-:Y:S02]  /*2f820*/  SEL R54, R32, R104, P0 ;  /* 0x0000006820367207 */ /* 0x000fe40000000000 */
[----:B------:R-:W-:Y:S02]  /*2f830*/  SEL R70, R97, R144, P0 ;  /* 0x0000009061467207 */ /* 0x000fe40000000000 */
[----:B------:R-:W-:Y:S02]  /*2f840*/  SEL R32, R144, R97, P0 ;  /* 0x0000006190207207 */ /* 0x000fe40000000000 */
[----:B------:R-:W-:Y:S02]  /*2f850*/  LOP3.LUT R75, R36, 0x2, RZ, 0x3c, !PT ;  /* 0x00000002244b7812 */ /* 0x000fe400078e3cff */
        /* <DEDUP_REMOVED lines=12> */
.L_x_3829:
        /* <DEDUP_REMOVED lines=19> */
.L_x_3830:
        /* <DEDUP_REMOVED lines=17> */
.L_x_3831:
        /* <DEDUP_REMOVED lines=19> */
.L_x_3832:
        /* <DEDUP_REMOVED lines=18> */
.L_x_3833:
        /* <DEDUP_REMOVED lines=18> */
.L_x_3834:
        /* <DEDUP_REMOVED lines=18> */
.L_x_3835:
        /* <DEDUP_REMOVED lines=8> */
.L_x_3836:
[----:B------:R-:W-:Y:S02]  /*30070*/  IMAD.MOV.U32 R13, RZ, RZ, R85 ;  /* 0x000000ffff0d7224 */ /* 0x000fe400078e0055 */
[----:B------:R-:W-:-:S07]  /*30080*/  IMAD.MOV.U32 R84, RZ, RZ, R14 ;  /* 0x000000ffff547224 */ /* 0x000fce00078e000e */
[----:B------:R-:W-:Y:S05]  /*30090*/  WARPSYNC.COLLECTIVE R15, `(.L_x_3837) ;  /* 0x000000000f087348 */ /* 0x000fea0003c00000 */
[----:B------:R0:W1:Y:S02]  /*300a0*/  SHFL.IDX P6, R14, R13, R12, R11 ;  /* 0x0000000c0d0e7389 */ /* 0x00006400000c000b */
[----:B01----:R-:W-:Y:S01]  /*300b0*/  ENDCOLLECTIVE ;  /* 0x000000000000791b */ /* 0x003fe20003800000 */
.L_x_3837:
[----:B------:R-:W-:Y:S01]  /*300c0*/  IMAD.MOV.U32 R13, RZ, RZ, R7 ;  /* 0x000000ffff0d7224 */ /* 0x000fe200078e0007 */
[----:B------:R-:W-:Y:S02]  /*300d0*/  MOV R12, R75 ;  /* 0x0000004b000c7202 */ /* 0x000fe40000000f00 */
[----:B------:R-:W-:Y:S01]  /*300e0*/  SEL R7, R87, R103, P0 ;  /* 0x0000006757077207 */ /* 0x000fe20000000000 */
[----:B------:R-:W-:-:S07]  /*300f0*/  IMAD.MOV.U32 R86, RZ, RZ, R14 ;  /* 0x000000ffff567224 */ /* 0x000fce00078e000e */
[----:B------:R-:W-:Y:S05]  /*30100*/  WARPSYNC.COLLECTIVE R15, `(.L_x_3838) ;  /* 0x000000000f087348 */ /* 0x000fea0003c00000 */
[----:B------:R0:W1:Y:S02]  /*30110*/  SHFL.IDX P6, R14, R13, R12, R11 ;  /* 0x0000000c0d0e7389 */ /* 0x00006400000c000b */
[----:B01----:R-:W-:Y:S01]  /*30120*/  ENDCOLLECTIVE ;  /* 0x000000000000791b */ /* 0x003fe20003800000 */
.L_x_3838:
[----:B------:R-:W-:Y:S01]  /*30130*/  IMAD.MOV.U32 R13, RZ, RZ, R6 ;  /* 0x000000ffff0d7224 */ /* 0x000fe200078e0006 */
[----:B------:R-:W-:Y:S01]  /*30140*/  SEL R6, R101, R89, P0 ;  /* 0x0000005965067207 */ /* 0x000fe20000000000 */
[----:B------:R-:W-:-:S07]  /*30150*/  IMAD.MOV.U32 R134, RZ, RZ, R14 ;  /* 0x000000ffff867224 */ /* 0x000fce00078e000e */
[----:B------:R-:W-:Y:S05]  /*30160*/  WARPSYNC.COLLECTIVE R15, `(.L_x_3839) ;  /* 0x000000000f087348 */ /* 0x000fea0003c00000 */
[----:B------:R0:W1:Y:S02]  /*30170*/  SHFL.IDX P6, R14, R13, R12, R11 ;  /* 0x0000000c0d0e7389 */ /* 0x00006400000c000b */
[----:B01----:R-:W-:Y:S01]  /*30180*/  ENDCOLLECTIVE ;  /* 0x000000000000791b */ /* 0x003fe20003800000 */
.L_x_3839:
[----:B------:R-:W-:Y:S02]  /*30190*/  IMAD.MOV.U32 R13, RZ, RZ, R126 ;  /* 0x000000ffff0d7224 */ /* 0x000fe400078e007e */
[----:B------:R-:W-:Y:S02]  /*301a0*/  IMAD.MOV.U32 R12, RZ, RZ, R36 ;  /* 0x000000ffff0c7224 */ /* 0x000fe400078e0024 */
[----:B------:R-:W-:-:S07]  /*301b0*/  IMAD.MOV.U32 R136, RZ, RZ, R14 ;  /* 0x000000ffff887224 */ /* 0x000fce00078e000e */
[----:B------:R-:W-:Y:S05]  /*301c0*/  WARPSYNC.COLLECTIVE R15, `(.L_x_3840) ;  /* 0x000000000f087348 */ /* 0x000fea0003c00000 */
[----:B------:R0:W1:Y:S02]  /*301d0*/  SHFL.IDX P6, R14, R13, R12, R11 ;  /* 0x0000000c0d0e7389 */ /* 0x00006400000c000b */
[----:B01----:R-:W-:Y:S01]  /*301e0*/  ENDCOLLECTIVE ;  /* 0x000000000000791b */ /* 0x003fe20003800000 */
.L_x_3840:
[----:B------:R-:W-:Y:S02]  /*301f0*/  SEL R85, R86, R136, P0 ;  /* 0x0000008856557207 */ /* 0x000fe40000000000 */
[----:B------:R-:W-:Y:S01]  /*30200*/  SEL R86, R136, R86, P0 ;  /* 0x0000005688567207 */ /* 0x000fe20000000000 */
[----:B------:R-:W-:Y:S01]  /*30210*/  IMAD.MOV.U32 R13, RZ, RZ, R115 ;  /* 0x000000ffff0d7224 */ /* 0x000fe200078e0073 */
[----:B------:R-:W-:-:S07]  /*30220*/  MOV R88, R14 ;  /* 0x0000000e00587202 */ /* 0x000fce0000000f00 */
[----:B------:R-:W-:Y:S05]  /*30230*/  WARPSYNC.COLLECTIVE R15, `(.L_x_3841) ;  /* 0x000000000f087348 */ /* 0x000fea0003c00000 */
[----:B------:R0:W1:Y:S02]  /*30240*/  SHFL.IDX P6, R14, R13, R12, R11 ;  /* 0x0000000c0d0e7389 */ /* 0x00006400000c000b */
[----:B01----:R-:W-:Y:S01]  /*30250*/  ENDCOLLECTIVE ;  /* 0x000000000000791b */ /* 0x003fe20003800000 */
.L_x_3841:
[----:B------:R-:W-:Y:S01]  /*30260*/  IMAD.MOV.U32 R13, RZ, RZ, R9 ;  /* 0x000000ffff0d7224 */ /* 0x000fe200078e0009 */
[----:B------:R-:W-:Y:S01]  /*30270*/  SEL R9, R84, R134, P0 ;  /* 0x0000008654097207 */ /* 0x000fe20000000000 */
[----:B------:R-:W-:Y:S01]  /*30280*/  IMAD.MOV.U32 R12, RZ, RZ, R75 ;  /* 0x000000ffff0c7224 */ /* 0x000fe200078e004b */
[----:B------:R-:W-:Y:S01]  /*30290*/  SEL R84, R134, R84, P0 ;  /* 0x0000005486547207 */ /* 0x000fe20000000000 */
[----:B------:R-:W-:-:S07]  /*302a0*/  IMAD.MOV.U32 R96, RZ, RZ, R14 ;  /* 0x000000ffff607224 */ /* 0x000fce00078e000e */
[----:B------:R-:W-:Y:S05]  /*302b0*/  WARPSYNC.COLLECTIVE R15, `(.L_x_3842) ;  /* 0x000000000f087348 */ /* 0x000fea0003c00000 */
[----:B------:R0:W1:Y:S02]  /*302c0*/  SHFL.IDX P6, R14, R13, R12, R11 ;  /* 0x0000000c0d0e7389 */ /* 0x00006400000c000b */
[----:B01----:R-:W-:Y:S01]  /*302d0*/  ENDCOLLECTIVE ;  /* 0x000000000000791b */ /* 0x003fe20003800000 */
.L_x_3842:
[----:B------:R-:W-:Y:S02]  /*302e0*/  MOV R13, R8 ;  /* 0x00000008000d7202 */ /* 0x000fe40000000f00 */
[----:B------:R-:W-:Y:S01]  /*302f0*/  SEL R8, R103, R87, P0 ;  /* 0x0000005767087207 */ /* 0x000fe20000000000 */
[----:B------:R-:W-:-:S07]  /*30300*/  IMAD.MOV.U32 R137, RZ, RZ, R14 ;  /* 0x000000ffff897224 */ /* 0x000fce00078e000e */
[----:B------:R-:W-:Y:S05]  /*30310*/  WARPSYNC.COLLECTIVE R15, `(.L_x_3843) ;  /* 0x000000000f087348 */ /* 0x000fea0003c00000 */
[----:B------:R0:W1:Y:S02]  /*30320*/  SHFL.IDX P6, R14, R13, R12, R11 ;  /* 0x0000000c0d0e7389 */ /* 0x00006400000c000b */
[----:B01----:R-:W-:Y:S01]  /*30330*/  ENDCOLLECTIVE ;  /* 0x000000000000791b */ /* 0x003fe20003800000 */
.L_x_3843:
        /* <DEDUP_REMOVED lines=8> */
.L_x_3844:
[----:B------:R-:W-:Y:S02]  /*303c0*/  SEL R89, R96, R138, P0 ;  /* 0x0000008a60597207 */ /* 0x000fe40000000000 */
[----:B------:R-:W-:Y:S01]  /*303d0*/  SEL R96, R138, R96, P0 ;  /* 0x000000608a607207 */ /* 0x000fe20000000000 */
[----:B------:R-:W-:Y:S02]  /*303e0*/  IMAD.MOV.U32 R13, RZ, RZ, R125 ;  /* 0x000000ffff0d7224 */ /* 0x000fe400078e007d */
[----:B------:R-:W-:-:S07]  /*303f0*/  IMAD.MOV.U32 R98, RZ, RZ, R14 ;  /* 0x000000ffff627224 */ /* 0x000fce00078e000e */
[----:B------:R-:W-:Y:S05]  /*30400*/  WARPSYNC.COLLECTIVE R15, `(.L_x_3845) ;  /* 0x000000000f087348 */ /* 0x000fea0003c00000 */
[----:B------:R0:W1:Y:S02]  /*30410*/  SHFL.IDX P6, R14, R13, R12, R11 ;  /* 0x0000000c0d0e7389 */ /* 0x00006400000c000b */
[----:B01----:R-:W-:Y:S01]  /*30420*/  ENDCOLLECTIVE ;  /* 0x000000000000791b */ /* 0x003fe20003800000 */
.L_x_3845:
[----:B------:R-:W-:Y:S02]  /*30430*/  IMAD.MOV.U32 R13, RZ, RZ, R66 ;  /* 0x000000ffff0d7224 */ /* 0x000fe400078e0042 */
[----:B------:R-:W-:Y:S01]  /*30440*/  IMAD.MOV.U32 R12, RZ, RZ, R75 ;  /* 0x000000ffff0c7224 */ /* 0x000fe200078e004b */
[----:B------:R-:W-:-:S07]  /*30450*/  MOV R100, R14 ;  /* 0x0000000e00647202 */ /* 0x000fce0000000f00 */
[----:B------:R-:W-:Y:S05]  /*30460*/  WARPSYNC.COLLECTIVE R15, `(.L_x_3846) ;  /* 0x000000000f087348 */ /* 0x000fea0003c00000 */
[----:B------:R0:W1:Y:S02]  /*30470*/  SHFL.IDX P6, R14, R13, R12, R11 ;  /* 0x0000000c0d0e7389 */ /* 0x00006400000c000b */
[----:B01----:R-:W-:Y:S01]  /*30480*/  ENDCOLLECTIVE ;  /* 0x000000000000791b */ /* 0x003fe20003800000 */
.L_x_3846:
[----:B------:R-:W-:Y:S02]  /*30490*/  IMAD.MOV.U32 R13, RZ, RZ, R63 ;  /* 0x000000ffff0d7224 */ /* 0x000fe400078e003f */
[----:B------:R-:W-:-:S07]  /*304a0*/  IMAD.MOV.U32 R66, RZ, RZ, R14 ;  /* 0x000000ffff427224 */ /* 0x000fce00078e000e */
[----:B------:R-:W-:Y:S05]  /*304b0*/  WARPSYNC.COLLECTIVE R15, `(.L_x_3847) ;  /* 0x000000000f087348 */ /* 0x000fea0003c00000 */
[----:B------:R0:W1:Y:S02]  /*304c0*/  SHFL.IDX P6, R14, R13, R12, R11 ;  /* 0x0000000c0d0e7389 */ /* 0x00006400000c000b */
[----:B01----:R-:W-:Y:S01]  /*304d0*/  ENDCOLLECTIVE ;  /* 0x000000000000791b */ /* 0x003fe20003800000 */
.L_x_3847:
        /* <DEDUP_REMOVED lines=8> */
.L_x_3848:
[----:B------:R-:W-:Y:S02]  /*30560*/  SEL R99, R100, R63, P0 ;  /* 0x0000003f64637207 */ /* 0x000fe40000000000 */
[----:B------:R-:W-:Y:S01]  /*30570*/  SEL R100, R63, R100, P0 ;  /* 0x000000643f647207 */ /* 0x000fe20000000000 */
[----:B------:R-:W-:Y:S02]  /*30580*/  IMAD.MOV.U32 R13, RZ, RZ, R127 ;  /* 0x000000ffff0d7224 */ /* 0x000fe400078e007f */
[----:B------:R-:W-:-:S07]  /*30590*/  IMAD.MOV.U32 R102, RZ, RZ, R14 ;  /* 0x000000ffff667224 */ /* 0x000fce00078e000e */
[----:B------:R-:W-:Y:S05]  /*305a0*/  WARPSYNC.COLLECTIVE R15, `(.L_x_3849) ;  /* 0x000000000f087348 */ /* 0x000fea0003c00000 */
[----:B------:R0:W1:Y:S02]  /*305b0*/  SHFL.IDX P6, R14, R13, R12, R11 ;  /* 0x0000000c0d0e7389 */ /* 0x00006400000c000b */
[----:B01----:R-:W-:Y:S01]  /*305c0*/  ENDCOLLECTIVE ;  /* 0x000000000000791b */ /* 0x003fe20003800000 */
.L_x_3849:
[----:B------:R-:W-:Y:S01]  /*305d0*/  IMAD.MOV.U32 R13, RZ, RZ, R79 ;  /* 0x000000ffff0d7224 */ /* 0x000fe200078e004f */
[----:B------:R-:W-:Y:S01]  /*305e0*/  MOV R12, R75 ;  /* 0x0000004b000c7202 */ /* 0x000fe20000000f00 */
[----:B------:R-:W-:-:S07]  /*305f0*/  IMAD.MOV.U32 R104, RZ, RZ, R14 ;  /* 0x000000ffff687224 */ /* 0x000fce00078e000e */
[----:B------:R-:W-:Y:S05]  /*30600*/  WARPSYNC.COLLECTIVE R15, `(.L_x_3850) ;  /* 0x000000000f087348 */ /* 0x000fea0003c00000 */
[----:B------:R0:W1:Y:S02]  /*30610*/  SHFL.IDX P6, R14, R13, R12, R11 ;  /* 0x0000000c0d0e7389 */ /* 0x00006400000c000b */
[----:B01----:R-:W-:Y:S01]  /*30620*/  ENDCOLLECTIVE ;  /* 0x000000000000791b */ /* 0x003fe20003800000 */
.L_x_3850:
[----:B------:R-:W-:Y:S02]  /*30630*/  IMAD.MOV.U32 R13, RZ, RZ, R68 ;  /* 0x000000ffff0d7224 */ /* 0x000fe400078e0044 */
[----:B------:R-:W-:-:S07]  /*30640*/  IMAD.MOV.U32 R79, RZ, RZ, R14 ;  /* 0x000000ffff4f7224 */ /* 0x000fce00078e000e */
[----:B------:R-:W-:Y:S05]  /*30650*/  WARPSYNC.COLLECTIVE R15, `(.L_x_3851) ;  /* 0x000000000f087348 */ /* 0x000fea0003c00000 */
[----:B------:R0:W1:Y:S02]  /*30660*/  SHFL.IDX P6, R14, R13, R12, R11 ;  /* 0x0000000c0d0e7389 */ /* 0x00006400000c000b */
[----:B01----:R-:W-:Y:S01]  /*30670*/  ENDCOLLECTIVE ;  /* 0x000000000000791b */ /* 0x003fe20003800000 */
.L_x_3851:
[----:B------:R-:W-:Y:S02]  /*30680*/  SEL R101, R102, R79, P0 ;  /* 0x0000004f66657207 */ /* 0x000fe40000000000 */
[----:B------:R-:W-:Y:S01]  /*30690*/  SEL R102, R79, R102, P0 ;  /* 0x000000664f667207 */ /* 0x000fe20000000000 */
[----:B------:R-:W-:Y:S02]  /*306a0*/  IMAD.MOV.U32 R13, RZ, RZ, R27 ;  /* 0x000000ffff0d7224 */ /* 0x000fe400078e001b */
[----:B------:R-:W-:Y:S02]  /*306b0*/  IMAD.MOV.U32 R12, RZ, RZ, R36 ;  /* 0x000000ffff0c7224 */ /* 0x000fe400078e0024 */
[----:B------:R-:W-:-:S05]  /*306c0*/  IMAD.MOV.U32 R11, RZ, RZ, R14 ;  /* 0x000000ffff0b7224 */ /* 0x000fca00078e000e */
[----:B------:R-:W-:Y:S02]  /*306d0*/  SEL R103, R104, R11, P0 ;  /* 0x0000000b68677207 */ /* 0x000fe40000000000 */
[----:B------:R-:W-:Y:S02]  /*306e0*/  SEL R104, R11, R104, P0 ;  /* 0x000000680b687207 */ /* 0x000fe40000000000 */
[----:B------:R-:W-:-:S07]  /*306f0*/  MOV R11, 0x1c1f ;  /* 0x00001c1f000b7802 */ /* 0x000fce0000000f00 */
[----:B------:R-:W-:Y:S05]  /*30700*/  WARPSYNC.COLLECTIVE R15, `(.L_x_3852) ;  /* 0x000000000f087348 */ /* 0x000fea0003c00000 */
[----:B------:R0:W1:Y:S02]  /*30710*/  SHFL.IDX P6, R14, R13, R12, R11 ;  /* 0x0000000c0d0e7389 */ /* 0x00006400000c000b */
[----:B01----:R-:W-:Y:S01]  /*30720*/  ENDCOLLECTIVE ;  /* 0x000000000000791b */ /* 0x003fe20003800000 */
.L_x_3852:
[----:B------:R-:W-:Y:S02]  /*30730*/  IMAD.MOV.U32 R13, RZ, RZ, R24 ;  /* 0x000000ffff0d7224 */ /* 0x000fe400078e0018 */
[----:B------:R-:W-:-:S07]  /*30740*/  IMAD.MOV.U32 R27, RZ, RZ, R14 ;  /* 0x000000ffff1b7224 */ /* 0x000fce00078e000e */
[----:B------:R-:W-:Y:S05]  /*30750*/  WARPSYNC.COLLECTIVE R15, `(.L_x_3853) ;  /* 0x000000000f087348 */ /* 0x000fea0003c00000 */
[----:B------:R0:W1:Y:S02]  /*30760*/  SHFL.IDX P6, R14, R13, R12, R11 ;  /* 0x0000000c0d0e7389 */ /* 0x00006400000c000b */
[----:B01----:R-:W-:Y:S01]  /*30770*/  ENDCOLLECTIVE ;  /* 0x000000000000791b */ /* 0x003fe20003800000 */
.L_x_3853:
[----:B------:R-:W-:Y:S02]  /*30780*/  IMAD.MOV.U32 R13, RZ, RZ, R20 ;  /* 0x000000ffff0d7224 */ /* 0x000fe400078e0014 */
[----:B------:R-:W-:Y:S02]  /*30790*/  IMAD.MOV.U32 R12, RZ, RZ, R75 ;  /* 0x000000ffff0c7224 */ /* 0x000fe400078e004b */
[----:B------:R-:W-:-:S07]  /*307a0*/  IMAD.MOV.U32 R24, RZ, RZ, R14 ;  /* 0x000000ffff187224 */ /* 0x000fce00078e000e */
[----:B------:R-:W-:Y:S05]  /*307b0*/  WARPSYNC.COLLECTIVE R15, `(.L_x_3854) ;  /* 0x000000000f087348 */ /* 0x000fea0003c00000 */
[----:B------:R0:W1:Y:S02]  /*307c0*/  SHFL.IDX P6, R14, R13, R12, R11 ;  /* 0x0000000c0d0e7389 */ /* 0x00006400000c000b */
[----:B01----:R-:W-:Y:S01]  /*307d0*/  ENDCOLLECTIVE ;  /* 0x000000000000791b */ /* 0x003fe20003800000 */
.L_x_3854:
[----:B------:R-:W-:Y:S01]  /*307e0*/  IMAD.MOV.U32 R13, RZ, RZ, R10 ;  /* 0x000000ffff0d7224 */ /* 0x000fe200078e000a */
[----:B------:R-:W-:-:S07]  /*307f0*/  MOV R20, R14 ;  /* 0x0000000e00147202 */ /* 0x000fce0000000f00 */
[----:B------:R-:W-:Y:S05]  /*30800*/  WARPSYNC.COLLECTIVE R15, `(.L_x_3855) ;  /* 0x000000000f087348 */ /* 0x000fea0003c00000 */
[----:B------:R0:W1:Y:S02]  /*30810*/  SHFL.IDX P6, R14, R13, R12, R11 ;  /* 0x0000000c0d0e7389 */ /* 0x00006400000c000b */
[----:B01----:R-:W-:Y:S01]  /*30820*/  ENDCOLLECTIVE ;  /* 0x000000000000791b */ /* 0x003fe20003800000 */
.L_x_3855:
        /* <DEDUP_REMOVED lines=8> */
.L_x_3856:
[----:B------:R-:W-:Y:S01]  /*308b0*/  MOV R13, R105 ;  /* 0x00000069000d7202 */ /* 0x000fe20000000f00 */
[----:B------:R-:W-:-:S07]  /*308c0*/  IMAD.MOV.U32 R132, RZ, RZ, R14 ;  /* 0x000000ffff847224 */ /* 0x000fce00078e000e */
[----:B------:R-:W-:Y:S05]  /*308d0*/  WARPSYNC.COLLECTIVE R15, `(.L_x_3857) ;  /* 0x000000000f087348 */ /* 0x000fea0003c00000 */
[----:B------:R0:W1:Y:S02]  /*308e0*/  SHFL.IDX P6, R14, R13, R12, R11 ;  /* 0x0000000c0d0e7389 */ /* 0x00006400000c000b */
[----:B01----:R-:W-:Y:S01]  /*308f0*/  ENDCOLLECTIVE ;  /* 0x000000000000791b */ /* 0x003fe20003800000 */
.L_x_3857:
[----:B------:R-:W-:Y:S02]  /*30900*/  IMAD.MOV.U32 R13, RZ, RZ, R25 ;  /* 0x000000ffff0d7224 */ /* 0x000fe400078e0019 */
[----:B------:R-:W-:Y:S02]  /*30910*/  IMAD.MOV.U32 R12, RZ, RZ, R75 ;  /* 0x000000ffff0c7224 */ /* 0x000fe400078e004b */
[----:B------:R-:W-:-:S07]  /*30920*/  IMAD.MOV.U32 R118, RZ, RZ, R14 ;  /* 0x000000ffff767224 */ /* 0x000fce00078e000e */
[----:B------:R-:W-:Y:S05]  /*30930*/  WARPSYNC.COLLECTIVE R15, `(.L_x_3858) ;  /* 0x000000000f087348 */ /* 0x000fea0003c00000 */
[----:B------:R0:W1:Y:S02]  /*30940*/  SHFL.IDX P6, R14, R13, R12, R11 ;  /* 0x0000000c0d0e7389 */ /* 0x00006400000c000b */
[----:B01----:R-:W-:Y:S01]  /*30950*/  ENDCOLLECTIVE ;  /* 0x000000000000791b */ /* 0x003fe20003800000 */
.L_x_3858:
[----:B------:R-:W-:Y:S01]  /*30960*/  IMAD.MOV.U32 R13, RZ, RZ, R21 ;  /* 0x000000ffff0d7224 */ /* 0x000fe200078e0015 */
[----:B------:R-:W-:Y:S02]  /*30970*/  SEL R21, R24, R68, P0 ;  /* 0x0000004418157207 */ /* 0x000fe40000000000 */
[----:B------:R-:W-:Y:S01]  /*30980*/  SEL R24, R68, R24, P0 ;  /* 0x0000001844187207 */ /* 0x000fe20000000000 */
[----:B------:R-:W-:-:S07]  /*30990*/  IMAD.MOV.U32 R139, RZ, RZ, R14 ;  /* 0x000000ffff8b7224 */ /* 0x000fce00078e000e */
[----:B------:R-:W-:Y:S05]  /*309a0*/  WARPSYNC.COLLECTIVE R15, `(.L_x_3859) ;  /* 0x000000000f087348 */ /* 0x000fea0003c00000 */
[----:B------:R0:W1:Y:S02]  /*309b0*/  SHFL.IDX P6, R14, R13, R12, R11 ;  /* 0x0000000c0d0e7389 */ /* 0x00006400000c000b */
[----:B01----:R-:W-:Y:S01]  /*309c0*/  ENDCOLLECTIVE ;  /* 0x000000000000791b */ /* 0x003fe20003800000 */
.L_x_3859:
[----:B------:R-:W-:Y:S01]  /*309d0*/  SEL R25, R132, R139, P0 ;  /* 0x0000008b84197207 */ /* 0x000fe20000000000 */
[----:B------:R-:W-:Y:S02]  /*309e0*/  IMAD.MOV.U32 R13, RZ, RZ, R109 ;  /* 0x000000ffff0d7224 */ /* 0x000fe400078e006d */
[----:B------:R-:W-:Y:S01]  /*309f0*/  IMAD.MOV.U32 R12, RZ, RZ, R36 ;  /* 0x000000ffff0c7224 */ /* 0x000fe200078e0024 */
[----:B------:R-:W-:-:S07]  /*30a00*/  MOV R140, R14 ;  /* 0x0000000e008c7202 */ /* 0x000fce0000000f00 */
[----:B------:R-:W-:Y:S05]  /*30a10*/  WARPSYNC.COLLECTIVE R15, `(.L_x_3860) ;  /* 0x000000000f087348 */ /* 0x000fea0003c00000 */
[----:B------:R0:W1:Y:S02]  /*30a20*/  SHFL.IDX P6, R14, R13, R12, R11 ;  /* 0x0000000c0d0e7389 */ /* 0x00006400000c000b */
[----:B01----:R-:W-:Y:S01]  /*30a30*/  ENDCOLLECTIVE ;  /* 0x000000000000791b */ /* 0x003fe20003800000 */
.L_x_3860:
[----:B------:R-:W-:Y:S01]  /*30a40*/  SEL R27, R118, R140, P0 ;  /* 0x0000008c761b7207 */ /* 0x000fe20000000000 */
[----:B------:R-:W-:Y:S02]  /*30a50*/  IMAD.MOV.U32 R13, RZ, RZ, R106 ;  /* 0x000000ffff0d7224 */ /* 0x000fe400078e006a */
[----:B------:R-:W-:-:S07]  /*30a60*/  IMAD.MOV.U32 R105, RZ, RZ, R14 ;  /* 0x000000ffff697224 */ /* 0x000fce00078e000e */
[----:B------:R-:W-:Y:S05]  /*30a70*/  WARPSYNC.COLLECTIVE R15, `(.L_x_3861) ;  /* 0x000000000f087348 */ /* 0x000fea0003c00000 */
[----:B------:R0:W1:Y:S02]  /*30a80*/  SHFL.IDX P6, R14, R13, R12, R11 ;  /* 0x0000000c0d0e7389 */ /* 0x00006400000c000b */
[----:B01----:R-:W-:Y:S01]  /*30a90*/  ENDCOLLECTIVE ;  /* 0x000000000000791b */ /* 0x003fe20003800000 */
.L_x_3861:
[----:B------:R-:W-:Y:S01]  /*30aa0*/  MOV R13, R28 ;  /* 0x0000001c000d7202 */ /* 0x000fe20000000f00 */
[----:B------:R-:W-:Y:S01]  /*30ab0*/  IMAD.MOV.U32 R12, RZ, RZ, R75 ;  /* 0x000000ffff0c7224 */ /* 0x000fe200078e004b */
[----:B------:R-:W-:Y:S01]  /*30ac0*/  SEL R28, R140, R118, P0 ;  /* 0x000000768c1c7207 */ /* 0x000fe20000000000 */
[----:B------:R-:W-:-:S07]  /*30ad0*/  IMAD.MOV.U32 R107, RZ, RZ, R14 ;  /* 0x000000ffff6b7224 */ /* 0x000fce00078e000e */
[----:B------:R-:W-:Y:S05]  /*30ae0*/  WARPSYNC.COLLECTIVE R15, `(.L_x_3862) ;  /* 0x000000000f087348 */ /* 0x000fea0003c00000 */
[----:B------:R0:W1:Y:S02]  /*30af0*/  SHFL.IDX P6, R14, R13, R12, R11 ;  /* 0x0000000c0d0e7389 */ /* 0x00006400000c000b */
[----:B01----:R-:W-:Y:S01]  /*30b00*/  ENDCOLLECTIVE ;  /* 0x000000000000791b */ /* 0x003fe20003800000 */
.L_x_3862:
[----:B------:R-:W-:Y:S01]  /*30b10*/  IMAD.MOV.U32 R13, RZ, RZ, R26 ;  /* 0x000000ffff0d7224 */ /* 0x000fe200078e001a */
[----:B------:R-:W-:Y:S01]  /*30b20*/  SEL R26, R139, R132, P0 ;  /* 0x000000848b1a7207 */ /* 0x000fe20000000000 */
[----:B------:R-:W-:-:S07]  /*30b30*/  IMAD.MOV.U32 R141, RZ, RZ, R14 ;  /* 0x000000ffff8d7224 */ /* 0x000fce00078e000e */
[----:B------:R-:W-:Y:S05]  /*30b40*/  WARPSYNC.COLLECTIVE R15, `(.L_x_3863) ;  /* 0x000000000f087348 */ /* 0x000fea0003c00000 */
[----:B------:R0:W1:Y:S02]  /*30b50*/  SHFL.IDX P6, R14, R13, R12, R11 ;  /* 0x0000000c0d0e7389 */ /* 0x00006400000c000b */
[----:B01----:R-:W-:Y:S01]  /*30b60*/  ENDCOLLECTIVE ;  /* 0x000000000000791b */ /* 0x003fe20003800000 */
.L_x_3863:
[----:B------:R-:W-:Y:S01]  /*30b70*/  IMAD.MOV.U32 R13, RZ, RZ, R111 ;  /* 0x000000ffff0d7224 */ /* 0x000fe200078e006f */
[----:B------:R-:W-:Y:S01]  /*30b80*/  MOV R12, R36 ;  /* 0x00000024000c7202 */ /* 0x000fe20000000f00 */
[----:B------:R-:W-:-:S07]  /*30b90*/  IMAD.MOV.U32 R142, RZ, RZ, R14 ;  /* 0x000000ffff8e7224 */ /* 0x000fce00078e000e */
[----:B------:R-:W-:Y:S05]  /*30ba0*/  WARPSYNC.COLLECTIVE R15, `(.L_x_3864) ;  /* 0x000000000f087348 */ /* 0x000fea0003c00000 */
[----:B------:R0:W1:Y:S02]  /*30bb0*/  SHFL.IDX P6, R14, R13, R12, R11 ;  /* 0x0000000c0d0e7389 */ /* 0x00006400000c000b */
[----:B01----:R-:W-:Y:S01]  /*30bc0*/  ENDCOLLECTIVE ;  /* 0x000000000000791b */ /* 0x003fe20003800000 */
.L_x_3864:
[----:B------:R-:W-:Y:S02]  /*30bd0*/  SEL R106, R107, R142, P0 ;  /* 0x0000008e6b6a7207 */ /* 0x000fe40000000000 */
[----:B------:R-:W-:Y:S01]  /*30be0*/  SEL R107, R142, R107, P0 ;  /* 0x0000006b8e6b7207 */ /* 0x000fe20000000000 */
[----:B------:R-:W-:Y:S02]  /*30bf0*/  IMAD.MOV.U32 R13, RZ, RZ, R108 ;  /* 0x000000ffff0d7224 */ /* 0x000fe400078e006c */
[----:B------:R-:W-:-:S07]  /*30c00*/  IMAD.MOV.U32 R109, RZ, RZ, R14 ;  /* 0x000000ffff6d7224 */ /* 0x000fce00078e000e */
[----:B------:R-:W-:Y:S05]  /*30c10*/  WARPSYNC.COLLECTIVE R15, `(.L_x_3865) ;  /* 0x000000000f087348 */ /* 0x000fea0003c00000 */
[----:B------:R0:W1:Y:S02]  /*30c20*/  SHFL.IDX P6, R14, R13, R12, R11 ;  /* 0x0000000c0d0e7389 */ /* 0x00006400000c000b */
[----:B01----:R-:W-:Y:S01]  /*30c30*/  ENDCOLLECTIVE ;  /* 0x000000000000791b */ /* 0x003fe20003800000 */
.L_x_3865:
[----:B------:R-:W-:Y:S02]  /*30c40*/  IMAD.MOV.U32 R13, RZ, RZ, R54 ;  /* 0x000000ffff0d7224 */ /* 0x000fe400078e0036 */
[----:B------:R-:W-:Y:S02]  /*30c50*/  IMAD.MOV.U32 R12, RZ, RZ, R75 ;  /* 0x000000ffff0c7224 */ /* 0x000fe400078e004b */
[----:B------:R-:W-:-:S07]  /*30c60*/  IMAD.MOV.U32 R116, RZ, RZ, R14 ;  /* 0x000000ffff747224 */ /* 0x000fce00078e000e */
[----:B------:R-:W-:Y:S05]  /*30c70*/  WARPSYNC.COLLECTIVE R15, `(.L_x_3866) ;  /* 0x000000000f087348 */ /* 0x000fea0003c00000 */
[----:B------:R0:W1:Y:S02]  /*30c80*/  SHFL.IDX P6, R14, R13, R12, R11 ;  /* 0x0000000c0d0e7389 */ /* 0x00006400000c000b */
[----:B01----:R-:W-:Y:S01]  /*30c90*/  ENDCOLLECTIVE ;  /* 0x000000000000791b */ /* 0x003fe20003800000 */
.L_x_3866:
[----:B------:R-:W-:Y:S01]  /*30ca0*/  IMAD.MOV.U32 R13, RZ, RZ, R29 ;  /* 0x000000ffff0d7224 */ /* 0x000fe200078e001d */
[----:B------:R-:W-:Y:S02]  /*30cb0*/  SEL R29, R105, R141, P0 ;  /* 0x0000008d691d7207 */ /* 0x000fe40000000000 */
[----:B------:R-:W-:Y:S02]  /*30cc0*/  SEL R105, R141, R105, P0 ;  /* 0x000000698d697207 */ /* 0x000fe40000000000 */
[----:B------:R-:W-:-:S07]  /*30cd0*/  MOV R54, R14 ;  /* 0x0000000e00367202 */ /* 0x000fce0000000f00 */
[----:B------:R-:W-:Y:S05]  /*30ce0*/  WARPSYNC.COLLECTIVE R15, `(.L_x_3867) ;  /* 0x000000000f087348 */ /* 0x000fea0003c00000 */
[----:B------:R0:W1:Y:S02]  /*30cf0*/  SHFL.IDX P6, R14, R13, R12, R11 ;  /* 0x0000000c0d0e7389 */ /* 0x00006400000c000b */
[----:B01----:R-:W-:Y:S01]  /*30d00*/  ENDCOLLECTIVE ;  /* 0x000000000000791b */ /* 0x003fe20003800000 */
.L_x_3867:
        /* <DEDUP_REMOVED lines=8> */
.L_x_3868:
[----:B------:R-:W-:Y:S02]  /*30d90*/  MOV R13, R110 ;  /* 0x0000006e000d7202 */ /* 0x000fe40000000f00 */
[----:B------:R-:W-:Y:S02]  /*30da0*/  SEL R110, R116, R111, P0 ;  /* 0x0000006f746e7207 */ /* 0x000fe40000000000 */
[----:B------:R-:W-:Y:S01]  /*30db0*/  SEL R111, R111, R116, P0 ;  /* 0x000000746f6f7207 */ /* 0x000fe20000000000 */
[----:B------:R-:W-:-:S07]  /*30dc0*/  IMAD.MOV.U32 R113, RZ, RZ, R14 ;  /* 0x000000ffff717224 */ /* 0x000fce00078e000e */
[----:B------:R-:W-:Y:S05]  /*30dd0*/  WARPSYNC.COLLECTIVE R15, `(.L_x_3869) ;  /* 0x000000000f087348 */ /* 0x000fea0003c00000 */
[----:B------:R0:W1:Y:S02]  /*30de0*/  SHFL.IDX P6, R14, R13, R12, R11 ;  /* 0x0000000c0d0e7389 */ /* 0x00006400000c000b */
[----:B01----:R-:W-:Y:S01]  /*30df0*/  ENDCOLLECTIVE ;  /* 0x000000000000791b */ /* 0x003fe20003800000 */
.L_x_3869:
[----:B------:R-:W-:Y:S02]  /*30e00*/  IMAD.MOV.U32 R13, RZ, RZ, R65 ;  /* 0x000000ffff0d7224 */ /* 0x000fe400078e0041 */
[----:B------:R-:W-:Y:S02]  /*30e10*/  IMAD.MOV.U32 R12, RZ, RZ, R75 ;  /* 0x000000ffff0c7224 */ /* 0x000fe400078e004b */
[----:B------:R-:W-:-:S07]  /*30e20*/  IMAD.MOV.U32 R115, RZ, RZ, R14 ;  /* 0x000000ffff737224 */ /* 0x000fce00078e000e */
[----:B------:R-:W-:Y:S05]  /*30e30*/  WARPSYNC.COLLECTIVE R15, `(.L_x_3870) ;  /* 0x000000000f087348 */ /* 0x000fea0003c00000 */
[----:B------:R0:W1:Y:S02]  /*30e40*/  SHFL.IDX P6, R14, R13, R12, R11 ;  /* 0x0000000c0d0e7389 */ /* 0x00006400000c000b */
[----:B01----:R-:W-:Y:S01]  /*30e50*/  ENDCOLLECTIVE ;  /* 0x000000000000791b */ /* 0x003fe20003800000 */
.L_x_3870:
[----:B------:R-:W-:Y:S02]  /*30e60*/  IMAD.MOV.U32 R13, RZ, RZ, R62 ;  /* 0x000000ffff0d7224 */ /* 0x000fe400078e003e */
[----:B------:R-:W-:-:S07]  /*30e70*/  IMAD.MOV.U32 R65, RZ, RZ, R14 ;  /* 0x000000ffff417224 */ /* 0x000fce00078e000e */
[----:B------:R-:W-:Y:S05]  /*30e80*/  WARPSYNC.COLLECTIVE R15, `(.L_x_3871) ;  /* 0x000000000f087348 */ /* 0x000fea0003c00000 */
[----:B------:R0:W1:Y:S02]  /*30e90*/  SHFL.IDX P6, R14, R13, R12, R11 ;  /* 0x0000000c0d0e7389 */ /* 0x00006400000c000b */
[----:B01----:R-:W-:Y:S01]  /*30ea0*/  ENDCOLLECTIVE ;  /* 0x000000000000791b */ /* 0x003fe20003800000 */
.L_x_3871:
[----:B------:R-:W-:Y:S02]  /*30eb0*/  IMAD.MOV.U32 R13, RZ, RZ, R114 ;  /* 0x000000ffff0d7224 */ /* 0x000fe400078e0072 */
[----:B------:R-:W-:Y:S01]  /*30ec0*/  IMAD.MOV.U32 R12, RZ, RZ, R36 ;  /* 0x000000ffff0c7224 */ /* 0x000fe200078e0024 */
[----:B------:R-:W-:-:S07]  /*30ed0*/  MOV R62, R14 ;  /* 0x0000000e003e7202 */ /* 0x000fce0000000f00 */
[----:B------:R-:W-:Y:S05]  /*30ee0*/  WARPSYNC.COLLECTIVE R15, `(.L_x_3872) ;  /* 0x000000000f087348 */ /* 0x000fea0003c00000 */
[----:B------:R0:W1:Y:S02]  /*30ef0*/  SHFL.IDX P6, R14, R13, R12, R11 ;  /* 0x0000000c0d0e7389 */ /* 0x00006400000c000b */
[----:B01----:R-:W-:Y:S01]  /*30f00*/  ENDCOLLECTIVE ;  /* 0x000000000000791b */ /* 0x003fe20003800000 */
.L_x_3872:
[----:B------:R-:W-:Y:S02]  /*30f10*/  SEL R114, R115, R62, P0 ;  /* 0x0000003e73727207 */ /* 0x000fe40000000000 */
[----:B------:R-:W-:Y:S01]  /*30f20*/  SEL R115, R62, R115, P0 ;  /* 0x000000733e737207 */ /* 0x000fe20000000000 */
[----:B------:R-:W-:Y:S01]  /*30f30*/  IMAD.MOV.U32 R13, RZ, RZ, R112 ;  /* 0x000000ffff0d7224 */ /* 0x000fe200078e0070 */
[----:B------:R-:W-:Y:S02]  /*30f40*/  SEL R112, R113, R65, P0 ;  /* 0x0000004171707207 */ /* 0x000fe40000000000 */
[----:B------:R-:W-:Y:S01]  /*30f50*/  SEL R113, R65, R113, P0 ;  /* 0x0000007141717207 */ /* 0x000fe20000000000 */
[----:B------:R-:W-:-:S07]  /*30f60*/  IMAD.MOV.U32 R117, RZ, RZ, R14 ;  /* 0x000000ffff757224 */ /* 0x000fce00078e000e */
[----:B------:R-:W-:Y:S05]  /*30f70*/  WARPSYNC.COLLECTIVE R15, `(.L_x_3873) ;  /* 0x000000000f087348 */ /* 0x000fea0003c00000 */
[----:B------:R0:W1:Y:S02]  /*30f80*/  SHFL.IDX P6, R14, R13, R12, R11 ;  /* 0x0000000c0d0e7389 */ /* 0x00006400000c000b */
[----:B01----:R-:W-:Y:S01]  /*30f90*/  ENDCOLLECTIVE ;  /* 0x000000000000791b */ /* 0x003fe20003800000 */
.L_x_3873:
[----:B------:R-:W-:Y:S01]  /*30fa0*/  MOV R13, R78 ;  /* 0x0000004e000d7202 */ /* 0x000fe20000000f00 */
[----:B------:R-:W-:Y:S02]  /*30fb0*/  IMAD.MOV.U32 R12, RZ, RZ, R75 ;  /* 0x000000ffff0c7224 */ /* 0x000fe400078e004b */
[----:B------:R-:W-:-:S07]  /*30fc0*/  IMAD.MOV.U32 R119, RZ, RZ, R14 ;  /* 0x000000ffff777224 */ /* 0x000fce00078e000e */
[----:B------:R-:W-:Y:S05]  /*30fd0*/  WARPSYNC.COLLECTIVE R15, `(.L_x_3874) ;  /* 0x000000000f087348 */ /* 0x000fea0003c00000 */
[----:B------:R0:W1:Y:S02]  /*30fe0*/  SHFL.IDX P6, R14, R13, R12, R11 ;  /* 0x0000000c0d0e7389 */ /* 0x00006400000c000b */
[----:B01----:R-:W-:Y:S01]  /*30ff0*/  ENDCOLLECTIVE ;  /* 0x000000000000791b */ /* 0x003fe20003800000 */
.L_x_3874:
[----:B------:R-:W-:Y:S02]  /*31000*/  IMAD.MOV.U32 R13, RZ, RZ, R67 ;  /* 0x000000ffff0d7224 */ /* 0x000fe400078e0043 */
[----:B------:R-:W-:-:S07]  /*31010*/  IMAD.MOV.U32 R78, RZ, RZ, R14 ;  /* 0x000000ffff4e7224 */ /* 0x000fce00078e000e */
[----:B------:R-:W-:Y:S05]  /*31020*/  WARPSYNC.COLLECTIVE R15, `(.L_x_3875) ;  /* 0x000000000f087348 */ /* 0x000fea0003c00000 */
[----:B------:R0:W1:Y:S02]  /*31030*/  SHFL.IDX P6, R14, R13, R12, R11 ;  /* 0x0000000c0d0e7389 */ /* 0x00006400000c000b */
[----:B01----:R-:W-:Y:S01]  /*31040*/  ENDCOLLECTIVE ;  /* 0x000000000000791b */ /* 0x003fe20003800000 */
.L_x_3875:
[----:B------:R-:W-:Y:S02]  /*31050*/  SEL R116, R117, R78, P0 ;  /* 0x0000004e75747207 */ /* 0x000fe40000000000 */
[----:B------:R-:W-:Y:S01]  /*31060*/  SEL R117, R78, R117, P0 ;  /* 0x000000754e757207 */ /* 0x000fe20000000000 */
[----:B------:R-:W-:Y:S02]  /*31070*/  IMAD.MOV.U32 R13, RZ, RZ, R44 ;  /* 0x000000ffff0d7224 */ /* 0x000fe400078e002c */
[----:B------:R-:W-:-:S05]  /*31080*/  IMAD.MOV.U32 R12, RZ, RZ, R14 ;  /* 0x000000ffff0c7224 */ /* 0x000fca00078e000e */
[----:B------:R-:W-:Y:S02]  /*31090*/  SEL R118, R119, R12, P0 ;  /* 0x0000000c77767207 */ /* 0x000fe40000000000 */
[----:B------:R-:W-:Y:S02]  /*310a0*/  SEL R119, R12, R119, P0 ;  /* 0x000000770c777207 */ /* 0x000fe40000000000 */
[----:B------:R-:W-:-:S07]  /*310b0*/  MOV R12, R36 ;  /* 0x00000024000c7202 */ /* 0x000fce0000000f00 */
[----:B------:R-:W-:Y:S05]  /*310c0*/  WARPSYNC.COLLECTIVE R15, `(.L_x_3876) ;  /* 0x000000000f087348 */ /* 0x000fea0003c00000 */
[----:B------:R0:W1:Y:S02]  /*310d0*/  SHFL.IDX P6, R14, R13, R12, R11 ;  /* 0x0000000c0d0e7389 */ /* 0x00006400000c000b */
[----:B01----:R-:W-:Y:S01]  /*310e0*/  ENDCOLLECTIVE ;  /* 0x000000000000791b */ /* 0x003fe20003800000 */
.L_x_3876:
[----:B------:R-:W-:Y:S02]  /*310f0*/  IMAD.MOV.U32 R13, RZ, RZ, R33 ;  /* 0x000000ffff0d7224 */ /* 0x000fe400078e0021 */
[----:B------:R-:W-:-:S07]  /*31100*/  IMAD.MOV.U32 R130, RZ, RZ, R14 ;  /* 0x000000ffff827224 */ /* 0x000fce00078e000e */
[----:B------:R-:W-:Y:S05]  /*31110*/  WARPSYNC.COLLECTIVE R15, `(.L_x_3877) ;  /* 0x000000000f087348 */ /* 0x000fea0003c00000 */
[----:B------:R0:W1:Y:S02]  /*31120*/  SHFL.IDX P6, R14, R13, R12, R11 ;  /* 0x0000000c0d0e7389 */ /* 0x00006400000c000b */
[----:B01----:R-:W-:Y:S01]  /*31130*/  ENDCOLLECTIVE ;  /* 0x000000000000791b */ /* 0x003fe20003800000 */
.L_x_3877:
[----:B------:R-:W-:Y:S02]  /*31140*/  IMAD.MOV.U32 R13, RZ, RZ, R31 ;  /* 0x000000ffff0d7224 */ /* 0x000fe400078e001f */
[----:B------:R-:W-:Y:S02]  /*31150*/  IMAD.MOV.U32 R12, RZ, RZ, R75 ;  /* 0x000000ffff0c7224 */ /* 0x000fe400078e004b */
[----:B------:R-:W-:-:S07]  /*31160*/  IMAD.MOV.U32 R33, RZ, RZ, R14 ;  /* 0x000000ffff217224 */ /* 0x000fce00078e000e */
[----:B------:R-:W-:Y:S05]  /*31170*/  WARPSYNC.COLLECTIVE R15, `(.L_x_3878) ;  /* 0x000000000f087348 */ /* 0x000fea0003c00000 */
[----:B------:R0:W1:Y:S02]  /*31180*/  SHFL.IDX P6, R14, R13, R12, R11 ;  /* 0x0000000c0d0e7389 */ /* 0x00006400000c000b */
[----:B01----:R-:W-:Y:S01]  /*31190*/  ENDCOLLECTIVE ;  /* 0x000000000000791b */ /* 0x003fe20003800000 */
.L_x_3878:
[----:B------:R-:W-:Y:S01]  /*311a0*/  IMAD.MOV.U32 R13, RZ, RZ, R30 ;  /* 0x000000ffff0d7224 */ /* 0x000fe200078e001e */
[----:B------:R-:W-:-:S07]  /*311b0*/  MOV R31, R14 ;  /* 0x0000000e001f7202 */ /* 0x000fce0000000f00 */
[----:B------:R-:W-:Y:S05]  /*311c0*/  WARPSYNC.COLLECTIVE R15, `(.L_x_3879) ;  /* 0x000000000f087348 */ /* 0x000fea0003c00000 */
[----:B------:R0:W1:Y:S02]  /*311d0*/  SHFL.IDX P6, R14, R13, R12, R11 ;  /* 0x0000000c0d0e7389 */ /* 0x00006400000c000b */
[----:B01----:R-:W-:Y:S01]  /*311e0*/  ENDCOLLECTIVE ;  /* 0x000000000000791b */ /* 0x003fe20003800000 */
.L_x_3879:
        /* <DEDUP_REMOVED lines=8> */
.L_x_3880:
[----:B------:R-:W-:Y:S01]  /*31270*/  MOV R13, R70 ;  /* 0x00000046000d7202 */ /* 0x000fe20000000f00 */
[----:B------:R-:W-:-:S07]  /*31280*/  IMAD.MOV.U32 R125, RZ, RZ, R14 ;  /* 0x000000ffff7d7224 */ /* 0x000fce00078e000e */
[----:B------:R-:W-:Y:S05]  /*31290*/  WARPSYNC.COLLECTIVE R15, `(.L_x_3881) ;  /* 0x000000000f087348 */ /* 0x000fea0003c00000 */
[----:B------:R0:W1:Y:S02]  /*312a0*/  SHFL.IDX P6, R14, R13, R12, R11 ;  /* 0x0000000c0d0e7389 */ /* 0x00006400000c000b */
[----:B01----:R-:W-:Y:S01]  /*312b0*/  ENDCOLLECTIVE ;  /* 0x000000000000791b */ /* 0x003fe20003800000 */
.L_x_3881:
[----:B------:R-:W-:Y:S02]  /*312c0*/  IMAD.MOV.U32 R13, RZ, RZ, R34 ;  /* 0x000000ffff0d7224 */ /* 0x000fe400078e0022 */
[----:B------:R-:W-:Y:S02]  /*312d0*/  IMAD.MOV.U32 R12, RZ, RZ, R75 ;  /* 0x000000ffff0c7224 */ /* 0x000fe400078e004b */
[----:B------:R-:W-:-:S07]  /*312e0*/  IMAD.MOV.U32 R127, RZ, RZ, R14 ;  /* 0x000000ffff7f7224 */ /* 0x000fce00078e000e */
[----:B------:R-:W-:Y:S05]  /*312f0*/  WARPSYNC.COLLECTIVE R15, `(.L_x_3882) ;  /* 0x000000000f087348 */ /* 0x000fea0003c00000 */
[----:B------:R0:W1:Y:S02]  /*31300*/  SHFL.IDX P6, R14, R13, R12, R11 ;  /* 0x0000000c0d0e7389 */ /* 0x00006400000c000b */
[----:B01----:R-:W-:Y:S01]  /*31310*/  ENDCOLLECTIVE ;  /* 0x000000000000791b */ /* 0x003fe20003800000 */
.L_x_3882:
[----:B------:R-:W-:Y:S01]  /*31320*/  IMAD.MOV.U32 R13, RZ, RZ, R32 ;  /* 0x000000ffff0d7224 */ /* 0x000fe200078e0020 */
[----:B------:R-:W-:Y:S02]  /*31330*/  SEL R32, R33, R67, P0 ;  /* 0x0000004321207207 */ /* 0x000fe40000000000 */
[----:B------:R-:W-:Y:S01]  /*31340*/  SEL R33, R67, R33, P0 ;  /* 0x0000002143217207 */ /* 0x000fe20000000000 */
[----:B------:R-:W-:-:S07]  /*31350*/  IMAD.MOV.U32 R143, RZ, RZ, R14 ;  /* 0x000000ffff8f7224 */ /* 0x000fce00078e000e */
[----:B------:R-:W-:Y:S05]  /*31360*/  WARPSYNC.COLLECTIVE R15, `(.L_x_3883) ;  /* 0x000000000f087348 */ /* 0x000fea0003c00000 */
[----:B------:R0:W1:Y:S02]  /*31370*/  SHFL.IDX P6, R14, R13, R12, R11 ;  /* 0x0000000c0d0e7389 */ /* 0x00006400000c000b */
[----:B01----:R-:W-:Y:S01]  /*31380*/  ENDCOLLECTIVE ;  /* 0x000000000000791b */ /* 0x003fe20003800000 */
.L_x_3883:
[----:B------:R-:W-:Y:S01]  /*31390*/  SEL R34, R125, R143, P0 ;  /* 0x0000008f7d227207 */ /* 0x000fe20000000000 */
[----:B------:R-:W-:Y:S02]  /*313a0*/  IMAD.MOV.U32 R13, RZ, RZ, R83 ;  /* 0x000000ffff0d7224 */ /* 0x000fe400078e0053 */
[----:B------:R-:W-:Y:S01]  /*313b0*/  IMAD.MOV.U32 R12, RZ, RZ, R36 ;  /* 0x000000ffff0c7224 */ /* 0x000fe200078e0024 */
[----:B------:R-:W-:-:S07]  /*313c0*/  MOV R144, R14 ;  /* 0x0000000e00907202 */ /* 0x000fce0000000f00 */
[----:B------:R-:W-:Y:S05]  /*313d0*/  WARPSYNC.COLLECTIVE R15, `(.L_x_3884) ;  /* 0x000000000f087348 */ /* 0x000fea0003c00000 */
[----:B------:R0:W1:Y:S02]  /*313e0*/  SHFL.IDX P6, R14, R13, R12, R11 ;  /* 0x0000000c0d0e7389 */ /* 0x00006400000c000b */
[----:B01----:R-:W-:Y:S01]  /*313f0*/  ENDCOLLECTIVE ;  /* 0x000000000000791b */ /* 0x003fe20003800000 */
.L_x_3884:
[----:B------:R-:W-:Y:S02]  /*31400*/  IMAD.MOV.U32 R13, RZ, RZ, R80 ;  /* 0x000000ffff0d7224 */ /* 0x000fe400078e0050 */
[----:B------:R-:W-:-:S07]  /*31410*/  IMAD.MOV.U32 R83, RZ, RZ, R14 ;  /* 0x000000ffff537224 */ /* 0x000fce00078e000e */
[----:B------:R-:W-:Y:S05]  /*31420*/  WARPSYNC.COLLECTIVE R15, `(.L_x_3885) ;  /* 0x000000000f087348 */ /* 0x000fea0003c00000 */
[----:B------:R0:W1:Y:S02]  /*31430*/  SHFL.IDX P6, R14, R13, R12, R11 ;  /* 0x0000000c0d0e7389 */ /* 0x00006400000c000b */
[----:B01----:R-:W-:Y:S01]  /*31440*/  ENDCOLLECTIVE ;  /* 0x000000000000791b */ /* 0x003fe20003800000 */
.L_x_3885:
[----:B------:R-:W-:Y:S01]  /*31450*/  MOV R13, R48 ;  /* 0x00000030000d7202 */ /* 0x000fe20000000f00 */
[----:B------:R-:W-:Y:S02]  /*31460*/  IMAD.MOV.U32 R12, RZ, RZ, R75 ;  /* 0x000000ffff0c7224 */ /* 0x000fe400078e004b */
[----:B------:R-:W-:-:S07]  /*31470*/  IMAD.MOV.U32 R123, RZ, RZ, R14 ;  /* 0x000000ffff7b7224 */ /* 0x000fce00078e000e */
[----:B------:R-:W-:Y:S05]  /*31480*/  WARPSYNC.COLLECTIVE R15, `(.L_x_3886) ;  /* 0x000000000f087348 */ /* 0x000fea0003c00000 */
[----:B------:R0:W1:Y:S02]  /*31490*/  SHFL.IDX P6, R14, R13, R12, R11 ;  /* 0x0000000c0d0e7389 */ /* 0x00006400000c000b */
[----:B01----:R-:W-:Y:S01]  /*314a0*/  ENDCOLLECTIVE ;  /* 0x000000000000791b */ /* 0x003fe20003800000 */
.L_x_3886:
[----:B------:R-:W-:Y:S01]  /*314b0*/  IMAD.MOV.U32 R13, RZ, RZ, R35 ;  /* 0x000000ffff0d7224 */ /* 0x000fe200078e0023 */
[----:B------:R-:W-:Y:S01]  /*314c0*/  SEL R35, R143, R125, P0 ;  /* 0x0000007d8f237207 */ /* 0x000fe20000000000 */
[----:B------:R-:W-:-:S07]  /*314d0*/  IMAD.MOV.U32 R48, RZ, RZ, R14 ;  /* 0x000000ffff307224 */ /* 0x000fce00078e000e */
[----:B------:R-:W-:Y:S05]  /*314e0*/  WARPSYNC.COLLECTIVE R15, `(.L_x_3887) ;  /* 0x000000000f087348 */ /* 0x000fea0003c00000 */
[----:B------:R0:W1:Y:S02]  /*314f0*/  SHFL.IDX P6, R14, R13, R12, R11 ;  /* 0x0000000c0d0e7389 */ /* 0x00006400000c000b */
[----:B01----:R-:W-:Y:S01]  /*31500*/  ENDCOLLECTIVE ;  /* 0x000000000000791b */ /* 0x003fe20003800000 */
.L_x_3887:
[----:B------:R-:W-:Y:S01]  /*31510*/  SEL R54, R83, R48, P0 ;  /* 0x0000003053367207 */ /* 0x000fe20000000000 */
[----:B------:R-:W-:Y:S01]  /*31520*/  IMAD.MOV.U32 R13, RZ, RZ, R93 ;  /* 0x000000ffff0d7224 */ /* 0x000fe200078e005d */
[----:B------:R-:W-:Y:S01]  /*31530*/  MOV R12, R36 ;  /* 0x00000024000c7202 */ /* 0x000fe20000000f00 */
[----:B------:R-:W-:-:S07]  /*31540*/  IMAD.MOV.U32 R145, RZ, RZ, R14 ;  /* 0x000000ffff917224 */ /* 0x000fce00078e000e */
[----:B------:R-:W-:Y:S05]  /*31550*/  WARPSYNC.COLLECTIVE R15, `(.L_x_3888) ;  /* 0x000000000f087348 */ /* 0x000fea0003c00000 */
[----:B------:R0:W1:Y:S02]  /*31560*/  SHFL.IDX P6, R14, R13, R12, R11 ;  /* 0x0000000c0d0e7389 */ /* 0x00006400000c000b */
[----:B01----:R-:W-:Y:S01]  /*31570*/  ENDCOLLECTIVE ;  /* 0x000000000000791b */ /* 0x003fe20003800000 */
.L_x_3888:
[----:B------:R-:W-:Y:S01]  /*31580*/  SEL R65, R145, R123, P0 ;  /* 0x0000007b91417207 */ /* 0x000fe20000000000 */
[----:B------:R-:W-:Y:S02]  /*31590*/  IMAD.MOV.U32 R13, RZ, RZ, R82 ;  /* 0x000000ffff0d7224 */ /* 0x000fe400078e0052 */
[----:B------:R-:W-:-:S07]  /*315a0*/  IMAD.MOV.U32 R93, RZ, RZ, R14 ;  /* 0x000000ffff5d7224 */ /* 0x000fce00078e000e */
[----:B------:R-:W-:Y:S05]  /*315b0*/  WARPSYNC.COLLECTIVE R15, `(.L_x_3889) ;  /* 0x000000000f087348 */ /* 0x000fea0003c00000 */
[----:B------:R0:W1:Y:S02]  /*315c0*/  SHFL.IDX P6, R14, R13, R12, R11 ;  /* 0x0000000c0d0e7389 */ /* 0x00006400000c000b */
[----:B01----:R-:W-:Y:S01]  /*315d0*/  ENDCOLLECTIVE ;  /* 0x000000000000791b */ /* 0x003fe20003800000 */
.L_x_3889:
[----:B------:R-:W-:Y:S01]  /*315e0*/  IMAD.MOV.U32 R13, RZ, RZ, R53 ;  /* 0x000000ffff0d7224 */ /* 0x000fe200078e0035 */
[----:B------:R-:W-:Y:S01]  /*315f0*/  SEL R53, R144, R127, P0 ;  /* 0x0000007f90357207 */ /* 0x000fe20000000000 */
[----:B------:R-:W-:Y:S02]  /*31600*/  IMAD.MOV.U32 R12, RZ, RZ, R75 ;  /* 0x000000ffff0c7224 */ /* 0x000fe400078e004b */
[----:B------:R-:W-:-:S07]  /*31610*/  IMAD.MOV.U32 R81, RZ, RZ, R14 ;  /* 0x000000ffff517224 */ /* 0x000fce00078e000e */
[----:B------:R-:W-:Y:S05]  /*31620*/  WARPSYNC.COLLECTIVE R15, `(.L_x_3890) ;  /* 0x000000000f087348 */ /* 0x000fea0003c00000 */
[----:B------:R0:W1:Y:S02]  /*31630*/  SHFL.IDX P6, R14, R13, R12, R11 ;  /* 0x0000000c0d0e7389 */ /* 0x00006400000c000b */
[----:B01----:R-:W-:Y:S01]  /*31640*/  ENDCOLLECTIVE ;  /* 0x000000000000791b */ /* 0x003fe20003800000 */
.L_x_3890:
[----:B------:R-:W-:Y:S01]  /*31650*/  IMAD.MOV.U32 R13, RZ, RZ, R49 ;  /* 0x000000ffff0d7224 */ /* 0x000fe200078e0031 */
[----:B------:R-:W-:-:S07]  /*31660*/  MOV R146, R14 ;  /* 0x0000000e00927202 */ /* 0x000fce0000000f00 */
[----:B------:R-:W-:Y:S05]  /*31670*/  WARPSYNC.COLLECTIVE R15, `(.L_x_3891) ;  /* 0x000000000f087348 */ /* 0x000fea0003c00000 */
[----:B------:R0:W1:Y:S02]  /*31680*/  SHFL.IDX P6, R14, R13, R12, R11 ;  /* 0x0000000c0d0e7389 */ /* 0x00006400000c000b */
[----:B01----:R-:W-:Y:S01]  /*31690*/  ENDCOLLECTIVE ;  /* 0x000000000000791b */ /* 0x003fe20003800000 */
.L_x_3891:
        /* <DEDUP_REMOVED lines=8> */
.L_x_3892:
[----:B------:R-:W-:Y:S02]  /*31720*/  SEL R68, R81, R49, P0 ;  /* 0x0000003151447207 */ /* 0x000fe40000000000 */
[----:B------:R-:W-:Y:S01]  /*31730*/  MOV R13, R92 ;  /* 0x0000005c000d7202 */ /* 0x000fe20000000f00 */
[----:B------:R-:W-:-:S07]  /*31740*/  IMAD.MOV.U32 R124, RZ, RZ, R14 ;  /* 0x000000ffff7c7224 */ /* 0x000fce00078e000e */
[----:B------:R-:W-:Y:S05]  /*31750*/  WARPSYNC.COLLECTIVE R15, `(.L_x_3893) ;  /* 0x000000000f087348 */ /* 0x000fea0003c00000 */
[----:B------:R0:W1:Y:S02]  /*31760*/  SHFL.IDX P6, R14, R13, R12, R11 ;  /* 0x0000000c0d0e7389 */ /* 0x00006400000c000b */
[----:B01----:R-:W-:Y:S01]  /*31770*/  ENDCOLLECTIVE ;  /* 0x000000000000791b */ /* 0x003fe20003800000 */
.L_x_3893:
[----:B------:R-:W-:Y:S01]  /*31780*/  IMAD.MOV.U32 R13, RZ, RZ, R64 ;  /* 0x000000ffff0d7224 */ /* 0x000fe200078e0040 */
[----:B------:R-:W-:Y:S01]  /*31790*/  SEL R64, R123, R145, P0 ;  /* 0x000000917b407207 */ /* 0x000fe20000000000 */
[----:B------:R-:W-:Y:S02]  /*317a0*/  IMAD.MOV.U32 R12, RZ, RZ, R75 ;  /* 0x000000ffff0c7224 */ /* 0x000fe400078e004b */
[----:B------:R-:W-:-:S07]  /*317b0*/  IMAD.MOV.U32 R126, RZ, RZ, R14 ;  /* 0x000000ffff7e7224 */ /* 0x000fce00078e000e */
[----:B------:R-:W-:Y:S05]  /*317c0*/  WARPSYNC.COLLECTIVE R15, `(.L_x_3894) ;  /* 0x000000000f087348 */ /* 0x000fea0003c00000 */
[----:B------:R0:W1:Y:S02]  /*317d0*/  SHFL.IDX P6, R14, R13, R12, R11 ;  /* 0x0000000c0d0e7389 */ /* 0x00006400000c000b */
[----:B01----:R-:W-:Y:S01]  /*317e0*/  ENDCOLLECTIVE ;  /* 0x000000000000791b */ /* 0x003fe20003800000 */
.L_x_3894:
[----:B------:R-:W-:Y:S01]  /*317f0*/  IMAD.MOV.U32 R13, RZ, RZ, R55 ;  /* 0x000000ffff0d7224 */ /* 0x000fe200078e0037 */
[----:B------:R-:W-:Y:S01]  /*31800*/  SEL R55, R48, R83, P0 ;  /* 0x0000005330377207 */ /* 0x000fe20000000000 */
[----:B------:R-:W-:-:S07]  /*31810*/  IMAD.MOV.U32 R92, RZ, RZ, R14 ;  /* 0x000000ffff5c7224 */ /* 0x000fce00078e000e */
[----:B------:R-:W-:Y:S05]  /*31820*/  WARPSYNC.COLLECTIVE R15, `(.L_x_3895) ;  /* 0x000000000f087348 */ /* 0x000fea0003c00000 */
[----:B------:R0:W1:Y:S02]  /*31830*/  SHFL.IDX P6, R14, R13, R12, R11 ;  /* 0x0000000c0d0e7389 */ /* 0x00006400000c000b */
[----:B01----:R-:W-:Y:S01]  /*31840*/  ENDCOLLECTIVE ;  /* 0x000000000000791b */ /* 0x003fe20003800000 */
.L_x_3895:
[----:B------:R-:W-:Y:S02]  /*31850*/  SEL R123, R124, R92, P0 ;  /* 0x0000005c7c7b7207 */ /* 0x000fe40000000000 */
[----:B------:R-:W-:Y:S01]  /*31860*/  SEL R124, R92, R124, P0 ;  /* 0x0000007c5c7c7207 */ /* 0x000fe20000000000 */
[----:B------:R-:W-:Y:S01]  /*31870*/  IMAD.MOV.U32 R13, RZ, RZ, R122 ;  /* 0x000000ffff0d7224 */ /* 0x000fe200078e007a */
[----:B------:R-:W-:Y:S01]  /*31880*/  SEL R122, R49, R81, P0 ;  /* 0x00000051317a7207 */ /* 0x000fe20000000000 */
[----:B------:R-:W-:Y:S01]  /*31890*/  IMAD.MOV.U32 R12, RZ, RZ, R36 ;  /* 0x000000ffff0c7224 */ /* 0x000fe200078e0024 */
[----:B------:R-:W-:-:S07]  /*318a0*/  MOV R95, R14 ;  /* 0x0000000e005f7202 */ /* 0x000fce0000000f00 */
[----:B------:R-:W-:Y:S05]  /*318b0*/  WARPSYNC.COLLECTIVE R15, `(.L_x_3896) ;  /* 0x000000000f087348 */ /* 0x000fea0003c00000 */
[----:B------:R0:W1:Y:S02]  /*318c0*/  SHFL.IDX P6, R14, R13, R12, R11 ;  /* 0x0000000c0d0e7389 */ /* 0x00006400000c000b */
[----:B01----:R-:W-:Y:S01]  /*318d0*/  ENDCOLLECTIVE ;  /* 0x000000000000791b */ /* 0x003fe20003800000 */
.L_x_3896:
[----:B------:R-:W-:Y:S02]  /*318e0*/  SEL R125, R126, R95, P0 ;  /* 0x0000005f7e7d7207 */ /* 0x000fe40000000000 */
[----:B------:R-:W-:Y:S01]  /*318f0*/  SEL R126, R95, R126, P0 ;  /* 0x0000007e5f7e7207 */ /* 0x000fe20000000000 */
[----:B------:R-:W-:Y:S02]  /*31900*/  IMAD.MOV.U32 R13, RZ, RZ, R94 ;  /* 0x000000ffff0d7224 */ /* 0x000fe400078e005e */
[----:B------:R-:W-:-:S07]  /*31910*/  IMAD.MOV.U32 R128, RZ, RZ, R14 ;  /* 0x000000ffff807224 */ /* 0x000fce00078e000e */
[----:B------:R-:W-:Y:S05]  /*31920*/  WARPSYNC.COLLECTIVE R15, `(.L_x_3897) ;  /* 0x000000000f087348 */ /* 0x000fea0003c00000 */
[----:B------:R0:W1:Y:S02]  /*31930*/  SHFL.IDX P6, R14, R13, R12, R11 ;  /* 0x0000000c0d0e7389 */ /* 0x00006400000c000b */
[----:B01----:R-:W-:Y:S01]  /*31940*/  ENDCOLLECTIVE ;  /* 0x000000000000791b */ /* 0x003fe20003800000 */
.L_x_3897:
[----:B------:R-:W-:Y:S01]  /*31950*/  MOV R13, R69 ;  /* 0x00000045000d7202 */ /* 0x000fe20000000f00 */
[----:B------:R-:W-:Y:S02]  /*31960*/  IMAD.MOV.U32 R12, RZ, RZ, R75 ;  /* 0x000000ffff0c7224 */ /* 0x000fe400078e004b */
[----:B------:R-:W-:-:S07]  /*31970*/  IMAD.MOV.U32 R70, RZ, RZ, R14 ;  /* 0x000000ffff467224 */ /* 0x000fce00078e000e */
[----:B------:R-:W-:Y:S05]  /*31980*/  WARPSYNC.COLLECTIVE R15, `(.L_x_3898) ;  /* 0x000000000f087348 */ /* 0x000fea0003c00000 */
[----:B------:R0:W1:Y:S02]  /*31990*/  SHFL.IDX P6, R14, R13, R12, R11 ;  /* 0x0000000c0d0e7389 */ /* 0x00006400000c000b */
[----:B01----:R-:W-:Y:S01]  /*319a0*/  ENDCOLLECTIVE ;  /* 0x000000000000791b */ /* 0x003fe20003800000 */
.L_x_3898:
[----:B------:R-:W-:Y:S01]  /*319b0*/  IMAD.MOV.U32 R13, RZ, RZ, R52 ;  /* 0x000000ffff0d7224 */ /* 0x000fe200078e0034 */
[----:B------:R-:W-:Y:S01]  /*319c0*/  SEL R52, R127, R144, P0 ;  /* 0x000000907f347207 */ /* 0x000fe20000000000 */
[----:B------:R-:W-:-:S07]  /*319d0*/  IMAD.MOV.U32 R94, RZ, RZ, R14 ;  /* 0x000000ffff5e7224 */ /* 0x000fce00078e000e */
[----:B------:R-:W-:Y:S05]  /*319e0*/  WARPSYNC.COLLECTIVE R15, `(.L_x_3899) ;  /* 0x000000000f087348 */ /* 0x000fea0003c00000 */
[----:B------:R0:W1:Y:S02]  /*319f0*/  SHFL.IDX P6, R14, R13, R12, R11 ;  /* 0x0000000c0d0e7389 */ /* 0x00006400000c000b */
[----:B01----:R-:W-:Y:S01]  /*31a00*/  ENDCOLLECTIVE ;  /* 0x000000000000791b */ /* 0x003fe20003800000 */
.L_x_3899:
        /* <DEDUP_REMOVED lines=8> */
.L_x_3900:
[----:B------:R-:W-:Y:S02]  /*31a90*/  SEL R69, R70, R147, P0 ;  /* 0x0000009346457207 */ /* 0x000fe40000000000 */
[----:B------:R-:W-:Y:S01]  /*31aa0*/  SEL R70, R147, R70, P0 ;  /* 0x0000004693467207 */ /* 0x000fe20000000000 */
[----:B------:R-:W-:Y:S02]  /*31ab0*/  IMAD.MOV.U32 R13, RZ, RZ, R45 ;  /* 0x000000ffff0d7224 */ /* 0x000fe400078e002d */
[----:B------:R-:W-:-:S07]  /*31ac0*/  IMAD.MOV.U32 R50, RZ, RZ, R14 ;  /* 0x000000ffff327224 */ /* 0x000fce00078e000e */
[----:B------:R-:W-:Y:S05]  /*31ad0*/  WARPSYNC.COLLECTIVE R15, `(.L_x_3901) ;  /* 0x000000000f087348 */ /* 0x000fea0003c00000 */
[----:B------:R0:W1:Y:S02]  /*31ae0*/  SHFL.IDX P6, R14, R13, R12, R11 ;  /* 0x0000000c0d0e7389 */ /* 0x00006400000c000b */
[----:B01----:R-:W-:Y:S01]  /*31af0*/  ENDCOLLECTIVE ;  /* 0x000000000000791b */ /* 0x003fe20003800000 */
.L_x_3901:
[----:B------:R-:W-:Y:S02]  /*31b00*/  IMAD.MOV.U32 R13, RZ, RZ, R40 ;  /* 0x000000ffff0d7224 */ /* 0x000fe400078e0028 */
[----:B------:R-:W-:Y:S02]  /*31b10*/  IMAD.MOV.U32 R12, RZ, RZ, R75 ;  /* 0x000000ffff0c7224 */ /* 0x000fe400078e004b */
[----:B------:R-:W-:-:S07]  /*31b20*/  IMAD.MOV.U32 R45, RZ, RZ, R14 ;  /* 0x000000ffff2d7224 */ /* 0x000fce00078e000e */
[----:B------:R-:W-:Y:S05]  /*31b30*/  WARPSYNC.COLLECTIVE R15, `(.L_x_3902) ;  /* 0x000000000f087348 */ /* 0x000fea0003c00000 */
[----:B------:R0:W1:Y:S02]  /*31b40*/  SHFL.IDX P6, R14, R13, R12, R11 ;  /* 0x0000000c0d0e7389 */ /* 0x00006400000c000b */
[----:B01----:R-:W-:Y:S01]  /*31b50*/  ENDCOLLECTIVE ;  /* 0x000000000000791b */ /* 0x003fe20003800000 */
.L_x_3902:
[----:B------:R-:W-:Y:S01]  /*31b60*/  IMAD.MOV.U32 R13, RZ, RZ, R39 ;  /* 0x000000ffff0d7224 */ /* 0x000fe200078e0027 */
[----:B------:R-:W-:-:S07]  /*31b70*/  MOV R40, R14 ;  /* 0x0000000e00287202 */ /* 0x000fce0000000f00 */
[----:B------:R-:W-:Y:S05]  /*31b80*/  WARPSYNC.COLLECTIVE R15, `(.L_x_3903) ;  /* 0x000000000f087348 */ /* 0x000fea0003c00000 */
[----:B------:R0:W1:Y:S02]  /*31b90*/  SHFL.IDX P6, R14, R13, R12, R11 ;  /* 0x0000000c0d0e7389 */ /* 0x00006400000c000b */
[----:B01----:R-:W-:Y:S01]  /*31ba0*/  ENDCOLLECTIVE ;  /* 0x000000000000791b */ /* 0x003fe20003800000 */
.L_x_3903:
[----:B------:R-:W-:Y:S02]  /*31bb0*/  IMAD.MOV.U32 R13, RZ, RZ, R51 ;  /* 0x000000ffff0d7224 */ /* 0x000fe400078e0033 */
[----:B------:R-:W-:Y:S02]  /*31bc0*/  IMAD.MOV.U32 R12, RZ, RZ, R36 ;  /* 0x000000ffff0c7224 */ /* 0x000fe400078e0024 */
[----:B------:R-:W-:-:S07]  /*31bd0*/  IMAD.MOV.U32 R39, RZ, RZ, R14 ;  /* 0x000000ffff277224 */ /* 0x000fce00078e000e */
[----:B------:R-:W-:Y:S05]  /*31be0*/  WARPSYNC.COLLECTIVE R15, `(.L_x_3904) ;  /* 0x000000000f087348 */ /* 0x000fea0003c00000 */
[----:B------:R0:W1:Y:S02]  /*31bf0*/  SHFL.IDX P6, R14, R13, R12, R11 ;  /* 0x0000000c0d0e7389 */ /* 0x00006400000c000b */
[----:B01----:R-:W-:Y:S01]  /*31c00*/  ENDCOLLECTIVE ;  /* 0x000000000000791b */ /* 0x003fe20003800000 */
.L_x_3904:
[----:B------:R-:W-:Y:S01]  /*31c10*/  MOV R13, R47 ;  /* 0x0000002f000d7202 */ /* 0x000fe20000000f00 */
[----:B------:R-:W-:-:S07]  /*31c20*/  IMAD.MOV.U32 R51, RZ, RZ, R14 ;  /* 0x000000ffff337224 */ /* 0x000fce00078e000e */
[----:B------:R-:W-:Y:S05]  /*31c30*/  WARPSYNC.COLLECTIVE R15, `(.L_x_3905) ;  /* 0x000000000f087348 */ /* 0x000fea0003c00000 */
[----:B------:R0:W1:Y:S02]  /*31c40*/  SHFL.IDX P6, R14, R13, R12, R11 ;  /* 0x0000000c0d0e7389 */ /* 0x00006400000c000b */
[----:B01----:R-:W-:Y:S01]  /*31c50*/  ENDCOLLECTIVE ;  /* 0x000000000000791b */ /* 0x003fe20003800000 */
.L_x_3905:
[----:B------:R-:W-:Y:S02]  /*31c60*/  IMAD.MOV.U32 R13, RZ, RZ, R42 ;  /* 0x000000ffff0d7224 */ /* 0x000fe400078e002a */
[----:B------:R-:W-:Y:S02]  /*31c70*/  IMAD.MOV.U32 R12, RZ, RZ, R75 ;  /* 0x000000ffff0c7224 */ /* 0x000fe400078e004b */
[----:B------:R-:W-:-:S07]  /*31c80*/  IMAD.MOV.U32 R47, RZ, RZ, R14 ;  /* 0x000000ffff2f7224 */ /* 0x000fce00078e000e */
[----:B------:R-:W-:Y:S05]  /*31c90*/  WARPSYNC.COLLECTIVE R15, `(.L_x_3906) ;  /* 0x000000000f087348 */ /* 0x000fea0003c00000 */
[----:B------:R0:W1:Y:S02]  /*31ca0*/  SHFL.IDX P6, R14, R13, R12, R11 ;  /* 0x0000000c0d0e7389 */ /* 0x00006400000c000b */
[----:B01----:R-:W-:Y:S01]  /*31cb0*/  ENDCOLLECTIVE ;  /* 0x000000000000791b */ /* 0x003fe20003800000 */
.L_x_3906:
[----:B------:R-:W-:Y:S02]  /*31cc0*/  IMAD.MOV.U32 R13, RZ, RZ, R41 ;  /* 0x000000ffff0d7224 */ /* 0x000fe400078e0029 */
[----:B------:R-:W-:-:S07]  /*31cd0*/  IMAD.MOV.U32 R42, RZ, RZ, R14 ;  /* 0x000000ffff2a7224 */ /* 0x000fce00078e000e */
[----:B------:R-:W-:Y:S05]  /*31ce0*/  WARPSYNC.COLLECTIVE R15, `(.L_x_3907) ;  /* 0x000000000f087348 */ /* 0x000fea0003c00000 */
[----:B------:R0:W1:Y:S02]  /*31cf0*/  SHFL.IDX P6, R14, R13, R12, R11 ;  /* 0x0000000c0d0e7389 */ /* 0x00006400000c000b */
[----:B01----:R-:W-:Y:S01]  /*31d00*/  ENDCOLLECTIVE ;  /* 0x000000000000791b */ /* 0x003fe20003800000 */
.L_x_3907:
[----:B------:R-:W-:Y:S02]  /*31d10*/  IMAD.MOV.U32 R13, RZ, RZ, R60 ;  /* 0x000000ffff0d7224 */ /* 0x000fe400078e003c */
[----:B------:R-:W-:Y:S01]  /*31d20*/  IMAD.MOV.U32 R12, RZ, RZ, R36 ;  /* 0x000000ffff0c7224 */ /* 0x000fe200078e0024 */
[----:B------:R-:W-:-:S07]  /*31d30*/  MOV R41, R14 ;  /* 0x0000000e00297202 */ /* 0x000fce0000000f00 */
[----:B------:R-:W-:Y:S05]  /*31d40*/  WARPSYNC.COLLECTIVE R15, `(.L_x_3908) ;  /* 0x000000000f087348 */ /* 0x000fea0003c00000 */
[----:B------:R0:W1:Y:S02]  /*31d50*/  SHFL.IDX P6, R14, R13, R12, R11 ;  /* 0x0000000c0d0e7389 */ /* 0x00006400000c000b */
[----:B01----:R-:W-:Y:S01]  /*31d60*/  ENDCOLLECTIVE ;  /* 0x000000000000791b */ /* 0x003fe20003800000 */
.L_x_3908:
[----:B------:R-:W-:Y:S01]  /*31d70*/  SEL R78, R41, R47, P0 ;  /* 0x0000002f294e7207 */ /* 0x000fe20000000000 */
[----:B------:R-:W-:Y:S02]  /*31d80*/  IMAD.MOV.U32 R13, RZ, RZ, R56 ;  /* 0x000000ffff0d7224 */ /* 0x000fe400078e0038 */
[----:B------:R-:W-:-:S07]  /*31d90*/  IMAD.MOV.U32 R80, RZ, RZ, R14 ;  /* 0x000000ffff507224 */ /* 0x000fce00078e000e */
[----:B------:R-:W-:Y:S05]  /*31da0*/  WARPSYNC.COLLECTIVE R15, `(.L_x_3909) ;  /* 0x000000000f087348 */ /* 0x000fea0003c00000 */
[----:B------:R0:W1:Y:S02]  /*31db0*/  SHFL.IDX P6, R14, R13, R12, R11 ;  /* 0x0000000c0d0e7389 */ /* 0x00006400000c000b */
[----:B01----:R-:W-:Y:S01]  /*31dc0*/  ENDCOLLECTIVE ;  /* 0x000000000000791b */ /* 0x003fe20003800000 */
.L_x_3909:
[----:B------:R-:W-:Y:S01]  /*31dd0*/  MOV R13, R46 ;  /* 0x0000002e000d7202 */ /* 0x000fe20000000f00 */
[----:B------:R-:W-:Y:S02]  /*31de0*/  IMAD.MOV.U32 R12, RZ, RZ, R75 ;  /* 0x000000ffff0c7224 */ /* 0x000fe400078e004b */
[----:B------:R-:W-:-:S07]  /*31df0*/  IMAD.MOV.U32 R82, RZ, RZ, R14 ;  /* 0x000000ffff527224 */ /* 0x000fce00078e000e */
[----:B------:R-:W-:Y:S05]  /*31e00*/  WARPSYNC.COLLECTIVE R15, `(.L_x_3910) ;  /* 0x000000000f087348 */ /* 0x000fea0003c00000 */
[----:B------:R0:W1:Y:S02]  /*31e10*/  SHFL.IDX P6, R14, R13, R12, R11 ;  /* 0x0000000c0d0e7389 */ /* 0x00006400000c000b */
[----:B01----:R-:W-:Y:S01]  /*31e20*/  ENDCOLLECTIVE ;  /* 0x000000000000791b */ /* 0x003fe20003800000 */
.L_x_3910:
[----:B------:R-:W-:Y:S02]  /*31e30*/  IMAD.MOV.U32 R13, RZ, RZ, R43 ;  /* 0x000000ffff0d7224 */ /* 0x000fe400078e002b */
[----:B------:R-:W-:-:S07]  /*31e40*/  IMAD.MOV.U32 R46, RZ, RZ, R14 ;  /* 0x000000ffff2e7224 */ /* 0x000fce00078e000e */
[----:B------:R-:W-:Y:S05]  /*31e50*/  WARPSYNC.COLLECTIVE R15, `(.L_x_3911) ;  /* 0x000000000f087348 */ /* 0x000fea0003c00000 */
[----:B------:R0:W1:Y:S02]  /*31e60*/  SHFL.IDX P6, R14, R13, R12, R11 ;  /* 0x0000000c0d0e7389 */ /* 0x00006400000c000b */
[----:B01----:R-:W-:Y:S01]  /*31e70*/  ENDCOLLECTIVE ;  /* 0x000000000000791b */ /* 0x003fe20003800000 */
.L_x_3911:
[----:B------:R-:W-:Y:S02]  /*31e80*/  SEL R79, R80, R46, P0 ;  /* 0x0000002e504f7207 */ /* 0x000fe40000000000 */
        /* <DEDUP_REMOVED lines=8> */
.L_x_3912:
[----:B------:R-:W-:Y:S02]  /*31f10*/  SEL R81, R82, R43, P0 ;  /* 0x0000002b52517207 */ /* 0x000fe40000000000 */
[----:B------:R-:W-:Y:S01]  /*31f20*/  SEL R82, R43, R82, P0 ;  /* 0x000000522b527207 */ /* 0x000fe20000000000 */
[----:B------:R-:W-:Y:S02]  /*31f30*/  IMAD.MOV.U32 R13, RZ, RZ, R59 ;  /* 0x000000ffff0d7224 */ /* 0x000fe400078e003b */
[----:B------:R-:W-:-:S07]  /*31f40*/  IMAD.MOV.U32 R129, RZ, RZ, R14 ;  /* 0x000000ffff817224 */ /* 0x000fce00078e000e */
[----:B------:R-:W-:Y:S05]  /*31f50*/  WARPSYNC.COLLECTIVE R15, `(.L_x_3913) ;  /* 0x000000000f087348 */ /* 0x000fea0003c00000 */
[----:B------:R0:W1:Y:S02]  /*31f60*/  SHFL.IDX P6, R14, R13, R12, R11 ;  /* 0x0000000c0d0e7389 */ /* 0x00006400000c000b */
[----:B01----:R-:W-:Y:S01]  /*31f70*/  ENDCOLLECTIVE ;  /* 0x000000000000791b */ /* 0x003fe20003800000 */
.L_x_3913:
[----:B------:R-:W-:Y:S02]  /*31f80*/  IMAD.MOV.U32 R13, RZ, RZ, R58 ;  /* 0x000000ffff0d7224 */ /* 0x000fe400078e003a */
[----:B------:R-:W-:Y:S02]  /*31f90*/  IMAD.MOV.U32 R12, RZ, RZ, R75 ;  /* 0x000000ffff0c7224 */ /* 0x000fe400078e004b */
[----:B------:R-:W-:-:S07]  /*31fa0*/  IMAD.MOV.U32 R131, RZ, RZ, R14 ;  /* 0x000000ffff837224 */ /* 0x000fce00078e000e */
[----:B------:R-:W-:Y:S05]  /*31fb0*/  WARPSYNC.COLLECTIVE R15, `(.L_x_3914) ;  /* 0x000000000f087348 */ /* 0x000fea0003c00000 */
[----:B------:R0:W1:Y:S02]  /*31fc0*/  SHFL.IDX P6, R14, R13, R12, R11 ;  /* 0x0000000c0d0e7389 */ /* 0x00006400000c000b */
[----:B01----:R-:W-:Y:S01]  /*31fd0*/  ENDCOLLECTIVE ;  /* 0x000000000000791b */ /* 0x003fe20003800000 */
.L_x_3914:
[----:B------:R-:W-:Y:S01]  /*31fe0*/  IMAD.MOV.U32 R13, RZ, RZ, R57 ;  /* 0x000000ffff0d7224 */ /* 0x000fe200078e0039 */
[----:B------:R-:W-:-:S07]  /*31ff0*/  MOV R58, R14 ;  /* 0x0000000e003a7202 */ /* 0x000fce0000000f00 */
[----:B------:R-:W-:Y:S05]  /*32000*/  WARPSYNC.COLLECTIVE R15, `(.L_x_3915) ;  /* 0x000000000f087348 */ /* 0x000fea0003c00000 */
[----:B------:R0:W1:Y:S02]  /*32010*/  SHFL.IDX P6, R14, R13, R12, R11 ;  /* 0x0000000c0d0e7389 */ /* 0x00006400000c000b */
[----:B01----:R-:W-:Y:S01]  /*32020*/  ENDCOLLECTIVE ;  /* 0x000000000000791b */ /* 0x003fe20003800000 */
.L_x_3915:
[----:B------:R-:W-:Y:S02]  /*32030*/  SEL R83, R129, R58, P0 ;  /* 0x0000003a81537207 */ /* 0x000fe40000000000 */
[----:B------:R-:W-:Y:S01]  /*32040*/  SEL R129, R58, R129, P0 ;  /* 0x000000813a817207 */ /* 0x000fe20000000000 */
[----:B------:R-:W-:Y:S01]  /*32050*/  IMAD.MOV.U32 R13, RZ, RZ, R74 ;  /* 0x000000ffff0d7224 */ /* 0x000fe200078e004a */
[----:B------:R-:W-:Y:S01]  /*32060*/  SEL R74, R39, R45, P0 ;  /* 0x0000002d274a7207 */ /* 0x000fe20000000000 */
[----:B------:R-:W-:Y:S02]  /*32070*/  IMAD.MOV.U32 R12, RZ, RZ, R36 ;  /* 0x000000ffff0c7224 */ /* 0x000fe400078e0024 */
[----:B------:R-:W-:-:S07]  /*32080*/  IMAD.MOV.U32 R57, RZ, RZ, R14 ;  /* 0x000000ffff397224 */ /* 0x000fce00078e000e */
[----:B------:R-:W-:Y:S05]  /*32090*/  WARPSYNC.COLLECTIVE R15, `(.L_x_3916) ;  /* 0x000000000f087348 */ /* 0x000fea0003c00000 */
[----:B------:R0:W1:Y:S02]  /*320a0*/  SHFL.IDX P6, R14, R13, R12, R11 ;  /* 0x0000000c0d0e7389 */ /* 0x00006400000c000b */
[----:B01----:R-:W-:Y:S01]  /*320b0*/  ENDCOLLECTIVE ;  /* 0x000000000000791b */ /* 0x003fe20003800000 */
.L_x_3916:
[----:B------:R-:W-:Y:S02]  /*320c0*/  SEL R130, R131, R57, P0 ;  /* 0x0000003983827207 */ /* 0x000fe40000000000 */
[----:B------:R-:W-:Y:S02]  /*320d0*/  SEL R131, R57, R131, P0 ;  /* 0x0000008339837207 */ /* 0x000fe40000000000 */
[----:B------:R-:W-:Y:S02]  /*320e0*/  MOV R13, R71 ;  /* 0x00000047000d7202 */ /* 0x000fe40000000f00 */
[----:B------:R-:W-:Y:S01]  /*320f0*/  SEL R71, R50, R40, P0 ;  /* 0x0000002832477207 */ /* 0x000fe20000000000 */
[----:B------:R-:W-:-:S07]  /*32100*/  IMAD.MOV.U32 R133, RZ, RZ, R14 ;  /* 0x000000ffff857224 */ /* 0x000fce00078e000e */
[----:B------:R-:W-:Y:S05]  /*32110*/  WARPSYNC.COLLECTIVE R15, `(.L_x_3917) ;  /* 0x000000000f087348 */ /* 0x000fea0003c00000 */
[----:B------:R0:W1:Y:S02]  /*32120*/  SHFL.IDX P6, R14, R13, R12, R11 ;  /* 0x0000000c0d0e7389 */ /* 0x00006400000c000b */
[----:B01----:R-:W-:Y:S01]  /*32130*/  ENDCOLLECTIVE ;  /* 0x000000000000791b */ /* 0x003fe20003800000 */
.L_x_3917:
[----:B------:R-:W-:Y:S01]  /*32140*/  IMAD.MOV.U32 R13, RZ, RZ, R73 ;  /* 0x000000ffff0d7224 */ /* 0x000fe200078e0049 */
[----:B------:R-:W-:Y:S01]  /*32150*/  SEL R73, R45, R39, P0 ;  /* 0x000000272d497207 */ /* 0x000fe20000000000 */
[----:B------:R-:W-:Y:S02]  /*32160*/  IMAD.MOV.U32 R12, RZ, RZ, R75 ;  /* 0x000000ffff0c7224 */ /* 0x000fe400078e004b */
[----:B------:R-:W-:-:S07]  /*32170*/  IMAD.MOV.U32 R135, RZ, RZ, R14 ;  /* 0x000000ffff877224 */ /* 0x000fce00078e000e */
[----:B------:R-:W-:Y:S05]  /*32180*/  WARPSYNC.COLLECTIVE R15, `(.L_x_3918) ;  /* 0x000000000f087348 */ /* 0x000fea0003c00000 */
[----:B------:R0:W1:Y:S02]  /*32190*/  SHFL.IDX P6, R14, R13, R12, R11 ;  /* 0x0000000c0d0e7389 */ /* 0x00006400000c000b */
[----:B01----:R-:W-:Y:S01]  /*321a0*/  ENDCOLLECTIVE ;  /* 0x000000000000791b */ /* 0x003fe20003800000 */
.L_x_3918:
[----:B------:R-:W-:Y:S02]  /*321b0*/  IMAD.MOV.U32 R13, RZ, RZ, R61 ;  /* 0x000000ffff0d7224 */ /* 0x000fe400078e003d */
[----:B------:R-:W-:-:S07]  /*321c0*/  IMAD.MOV.U32 R56, RZ, RZ, R14 ;  /* 0x000000ffff387224 */ /* 0x000fce00078e000e */
[----:B------:R-:W-:Y:S05]  /*321d0*/  WARPSYNC.COLLECTIVE R15, `(.L_x_3919) ;  /* 0x000000000f087348 */ /* 0x000fea0003c00000 */
[----:B------:R0:W1:Y:S02]  /*321e0*/  SHFL.IDX P6, R14, R13, R12, R11 ;  /* 0x0000000c0d0e7389 */ /* 0x00006400000c000b */
[----:B01----:R-:W-:Y:S01]  /*321f0*/  ENDCOLLECTIVE ;  /* 0x000000000000791b */ /* 0x003fe20003800000 */
.L_x_3919:
        /* <DEDUP_REMOVED lines=9> */
.L_x_3920:
[----:B------:R-:W-:Y:S02]  /*32290*/  SEL R134, R135, R61, P0 ;  /* 0x0000003d87867207 */ /* 0x000fe40000000000 */
[----:B------:R-:W-:Y:S01]  /*322a0*/  SEL R135, R61, R135, P0 ;  /* 0x000000873d877207 */ /* 0x000fe20000000000 */
[----:B------:R-:W-:Y:S02]  /*322b0*/  IMAD.MOV.U32 R13, RZ, RZ, R37 ;  /* 0x000000ffff0d7224 */ /* 0x000fe400078e0025 */
[----:B------:R-:W-:-:S07]  /*322c0*/  IMAD.MOV.U32 R44, RZ, RZ, R14 ;  /* 0x000000ffff2c7224 */ /* 0x000fce00078e000e */
[----:B------:R-:W-:Y:S05]  /*322d0*/  WARPSYNC.COLLECTIVE R15, `(.L_x_3921) ;  /* 0x000000000f087348 */ /* 0x000fea0003c00000 */
[----:B------:R0:W1:Y:S02]  /*322e0*/  SHFL.IDX P6, R14, R13, R12, R11 ;  /* 0x0000000c0d0e7389 */ /* 0x00006400000c000b */
[----:B01----:R-:W-:Y:S01]  /*322f0*/  ENDCOLLECTIVE ;  /* 0x000000000000791b */ /* 0x003fe20003800000 */
.L_x_3921:
[----:B------:R-:W-:Y:S01]  /*32300*/  MOV R13, R76 ;  /* 0x0000004c000d7202 */ /* 0x000fe20000000f00 */
[----:B------:R-:W-:Y:S01]  /*32310*/  IMAD.MOV.U32 R12, RZ, RZ, R75 ;  /* 0x000000ffff0c7224 */ /* 0x000fe200078e004b */
[----:B------:R-:W-:Y:S02]  /*32320*/  SEL R75, R51, R42, P0 ;  /* 0x0000002a334b7207 */ /* 0x000fe40000000000 */
[----:B------:R-:W-:Y:S01]  /*32330*/  SEL R76, R42, R51, P0 ;  /* 0x000000332a4c7207 */ /* 0x000fe20000000000 */
[----:B------:R-:W-:-:S07]  /*32340*/  IMAD.MOV.U32 R37, RZ, RZ, R14 ;  /* 0x000000ffff257224 */ /* 0x000fce00078e000e */
[----:B------:R-:W-:Y:S05]  /*32350*/  WARPSYNC.COLLECTIVE R15, `(.L_x_3922) ;  /* 0x000000000f087348 */ /* 0x000fea0003c00000 */
[----:B------:R0:W1:Y:S02]  /*32360*/  SHFL.IDX P6, R14, R13, R12, R11 ;  /* 0x0000000c0d0e7389 */ /* 0x00006400000c000b */
[----:B01----:R-:W-:Y:S01]  /*32370*/  ENDCOLLECTIVE ;  /* 0x000000000000791b */ /* 0x003fe20003800000 */
.L_x_3922:
[----:B------:R-:W-:Y:S02]  /*32380*/  IMAD.MOV.U32 R13, RZ, RZ, R38 ;  /* 0x000000ffff0d7224 */ /* 0x000fe400078e0026 */
[----:B------:R-:W-:-:S07]  /*32390*/  IMAD.MOV.U32 R36, RZ, RZ, R14 ;  /* 0x000000ffff247224 */ /* 0x000fce00078e000e */
[----:B------:R-:W-:Y:S05]  /*323a0*/  WARPSYNC.COLLECTIVE R15, `(.L_x_3923) ;  /* 0x000000000f087348 */ /* 0x000fea0003c00000 */
[----:B------:R0:W1:Y:S02]  /*323b0*/  SHFL.IDX P6, R14, R13, R12, R11 ;  /* 0x0000000c0d0e7389 */ /* 0x00006400000c000b */
[----:B01----:R-:W-:Y:S01]  /*323c0*/  ENDCOLLECTIVE ;  /* 0x000000000000791b */ /* 0x003fe20003800000 */
.L_x_3923:
[----:B------:R-:W-:Y:S01]  /*323d0*/  IMAD.MOV.U32 R11, RZ, RZ, RZ ;  /* 0x000000ffff0b7224 */ /* 0x000fe200078e00ff */
[----:B------:R-:W-:Y:S06]  /*323e0*/  BRA `(.L_x_3924) ;  /* 0xffffff0400747947 */ /* 0x000fec000383ffff */
.L_x_3638:
[----:B------:R-:W-:Y:S01]  /*323f0*/  IMAD.MOV.U32 R13, RZ, RZ, R3 ;  /* 0x000000ffff0d7224 */ /* 0x000fe200078e0003 */
[----:B------:R-:W-:Y:S01]  /*32400*/  MOV R12, RZ ;  /* 0x000000ff000c7202 */ /* 0x000fe20000000f00 */
[----:B------:R-:W-:Y:S02]  /*32410*/  IMAD.MOV.U32 R11, RZ, RZ, 0x181f ;  /* 0x0000181fff0b7424 */ /* 0x000fe400078e00ff */
[----:B------:R-:W-:-:S07]  /*32420*/  IMAD.MOV.U32 R15, RZ, RZ, -0x1 ;  /* 0xffffffffff0f7424 */ /* 0x000fce00078e00ff */
[----:B-----5:R-:W-:Y:S05]  /*32430*/  WARPSYNC.COLLECTIVE R15, `(.L_x_3925) ;  /* 0x000000000f087348 */ /* 0x020fea0003c00000 */
[----:B------:R0:W1:Y:S02]  /*32440*/  SHFL.IDX P6, R14, R13, R12, R11 ;  /* 0x0000000c0d0e7389 */ /* 0x00006400000c000b */
[----:B01---5:R-:W-:Y:S01]  /*32450*/  ENDCOLLECTIVE ;  /* 0x000000000000791b */ /* 0x023fe20003800000 */
.L_x_3925:
[----:B------:R-:W-:Y:S02]  /*32460*/  IMAD.MOV.U32 R13, RZ, RZ, R2 ;  /* 0x000000ffff0d7224 */ /* 0x000fe400078e0002 */
[----:B------:R-:W-:-:S07]  /*32470*/  IMAD.MOV.U32 R0, RZ, RZ, R14 ;  /* 0x000000ffff007224 */ /* 0x000fce00078e000e */
[----:B------:R-:W-:Y:S05]  /*32480*/  WARPSYNC.COLLECTIVE R15, `(.L_x_3926) ;  /* 0x000000000f087348 */ /* 0x000fea0003c00000 */
[----:B------:R0:W1:Y:S02]  /*32490*/  SHFL.IDX P6, R14, R13, R12, R11 ;  /* 0x0000000c0d0e7389 */ /* 0x00006400000c000b */
[----:B01----:R-:W-:Y:S01]  /*324a0*/  ENDCOLLECTIVE ;  /* 0x000000000000791b */ /* 0x003fe20003800000 */
.L_x_3926:
[----:B------:R-:W-:Y:S05]  /*324b0*/  BRA `(.L_x_3927) ;  /* 0xffffff1400c87947 */ /* 0x000fea000383ffff */
.L_x_3641:
        /* <DEDUP_REMOVED lines=8> */
.L_x_3929:
[----:B------:R-:W-:Y:S05]  /*32540*/  BSYNC B1 ;  /* 0x0000000000017941 */ /* 0x000fea0003800000 */
.L_x_3928:
        /* <DEDUP_REMOVED lines=8> */
.L_x_3930:
[----:B------:R-:W-:Y:S05]  /*325d0*/  BRA `(.L_x_3931) ;  /* 0xffffff1400d87947 */ /* 0x000fea000383ffff */
.L_x_3644:
[----:B------:R-:W-:Y:S01]  /*325e0*/  BSSY B1, `(.L_x_3932) ;  /* 0x0000008000017945 */ /* 0x000fe20003800000 */
[----:B------:R-:W-:Y:S02]  /*325f0*/  IMAD.MOV.U32 R13, RZ, RZ, R3 ;  /* 0x000000ffff0d7224 */ /* 0x000fe400078e0003 */
[----:B------:R-:W-:Y:S02]  /*32600*/  IMAD.MOV.U32 R12, RZ, RZ, 0x2 ;  /* 0x00000002ff0c7424 */ /* 0x000fe400078e00ff */
[----:B------:R-:W-:Y:S02]  /*32610*/  IMAD.MOV.U32 R11, RZ, RZ, 0x181f ;  /* 0x0000181fff0b7424 */ /* 0x000fe400078e00ff */
[----:B---3--:R-:W-:-:S07]  /*32620*/  IMAD.MOV.U32 R15, RZ, RZ, -0x1 ;  /* 0xffffffffff0f7424 */ /* 0x008fce00078e00ff */
[----:B012-4-:R-:W-:Y:S05]  /*32630*/  WARPSYNC.COLLECTIVE R15, `(.L_x_3933) ;  /* 0x000000000f087348 */ /* 0x017fea0003c00000 */
[----:B--2---:R2:W3:Y:S02]  /*32640*/  SHFL.IDX P6, R14, R13, R12, R11 ;  /* 0x0000000c0d0e7389 */ /* 0x0044e400000c000b */
[----:B01234-:R-:W-:Y:S01]  /*32650*/  ENDCOLLECTIVE ;  /* 0x000000000000791b */ /* 0x01ffe20003800000 */
.L_x_3933:
[----:B------:R-:W-:Y:S05]  /*32660*/  BSYNC B1 ;  /* 0x0000000000017941 */ /* 0x000fea0003800000 */
.L_x_3932:
        /* <DEDUP_REMOVED lines=8> */
.L_x_3934:
[----:B------:R-:W-:Y:S05]  /*326f0*/  BRA `(.L_x_3935) ;  /* 0xffffff1400e87947 */ /* 0x000fea000383ffff */
.L_x_3647:
[----:B------:R-:W-:Y:S01]  /*32700*/  BSSY B1, `(.L_x_3936) ;  /* 0x0000008000017945 */ /* 0x000fe20003800000 */
[----:B------:R-:W-:Y:S01]  /*32710*/  IMAD.MOV.U32 R13, RZ, RZ, R3 ;  /* 0x000000ffff0d7224 */ /* 0x000fe200078e0003 */
[----:B------:R-:W-:Y:S01]  /*32720*/  MOV R12, 0x3 ;  /* 0x00000003000c7802 */ /* 0x000fe20000000f00 */
[----:B------:R-:W-:Y:S02]  /*32730*/  IMAD.MOV.U32 R11, RZ, RZ, 0x181f ;  /* 0x0000181fff0b7424 */ /* 0x000fe400078e00ff */
[----:B---3--:R-:W-:-:S07]  /*32740*/  IMAD.MOV.U32 R15, RZ, RZ, -0x1 ;  /* 0xffffffffff0f7424 */ /* 0x008fce00078e00ff */
[----:B012-4-:R-:W-:Y:S05]  /*32750*/  WARPSYNC.COLLECTIVE R15, `(.L_x_3937) ;  /* 0x000000000f087348 */ /* 0x017fea0003c00000 */
[----:B--2---:R2:W3:Y:S02]  /*32760*/  SHFL.IDX P6, R14, R13, R12, R11 ;  /* 0x0000000c0d0e7389 */ /* 0x0044e400000c000b */
[----:B01234-:R-:W-:Y:S01]  /*32770*/  ENDCOLLECTIVE ;  /* 0x000000000000791b */ /* 0x01ffe20003800000 */
.L_x_3937:
[----:B------:R-:W-:Y:S05]  /*32780*/  BSYNC B1 ;  /* 0x0000000000017941 */ /* 0x000fea0003800000 */
.L_x_3936:
        /* <DEDUP_REMOVED lines=8> */
.L_x_3938:
[----:B------:R-:W-:Y:S05]  /*32810*/  BRA `(.L_x_3939) ;  /* 0xffffff1400f87947 */ /* 0x000fea000383ffff */
.L_x_3649:
[----:B------:R-:W-:Y:S02]  /*32820*/  IMAD.MOV.U32 R13, RZ, RZ, R42 ;  /* 0x000000ffff0d7224 */ /* 0x000fe400078e002a */
[----:B------:R-:W-:Y:S02]  /*32830*/  IMAD.MOV.U32 R12, RZ, RZ, RZ ;  /* 0x000000ffff0c7224 */ /* 0x000fe400078e00ff */
[----:B------:R-:W-:Y:S02]  /*32840*/  IMAD.MOV.U32 R11, RZ, RZ, 0x1c1f ;  /* 0x00001c1fff0b7424 */ /* 0x000fe400078e00ff */
[----:B------:R-:W-:-:S07]  /*32850*/  IMAD.MOV.U32 R15, RZ, RZ, -0x1 ;  /* 0xffffffffff0f7424 */ /* 0x000fce00078e00ff */
[----:B------:R-:W-:Y:S05]  /*32860*/  WARPSYNC.COLLECTIVE R15, `(.L_x_3940) ;  /* 0x000000000f087348 */ /* 0x000fea0003c00000 */
[----:B------:R0:W1:Y:S02]  /*32870*/  SHFL.IDX P6, R14, R13, R12, R11 ;  /* 0x0000000c0d0e7389 */ /* 0x00006400000c000b */
[----:B01----:R-:W-:Y:S01]  /*32880*/  ENDCOLLECTIVE ;  /* 0x000000000000791b */ /* 0x003fe20003800000 */
.L_x_3940:
[----:B------:R-:W-:Y:S01]  /*32890*/  IMAD.MOV.U32 R13, RZ, RZ, R40 ;  /* 0x000000ffff0d7224 */ /* 0x000fe200078e0028 */
[----:B------:R-:W-:-:S07]  /*328a0*/  MOV R41, R14 ;  /* 0x0000000e00297202 */ /* 0x000fce0000000f00 */
[----:B------:R-:W-:Y:S05]  /*328b0*/  WARPSYNC.COLLECTIVE R15, `(.L_x_3941) ;  /* 0x000000000f087348 */ /* 0x000fea0003c00000 */
[----:B------:R0:W1:Y:S02]  /*328c0*/  SHFL.IDX P6, R14, R13, R12, R11 ;  /* 0x0000000c0d0e7389 */ /* 0x00006400000c000b */
[----:B01----:R-:W-:Y:S01]  /*328d0*/  ENDCOLLECTIVE ;  /* 0x000000000000791b */ /* 0x003fe20003800000 */
.L_x_3941:
[----:B------:R-:W-:Y:S01]  /*328e0*/  IMAD.MOV.U32 R43, RZ, RZ, R14 ;  /* 0x000000ffff2b7224 */ /* 0x000fe200078e000e */
[----:B------:R-:W-:Y:S06]  /*328f0*/  BRA `(.L_x_3942) ;  /* 0xffffff1800c07947 */ /* 0x000fec000383ffff */
.L_x_3652:
[----:B------:R-:W-:Y:S01]  /*32900*/  BSSY B1, `(.L_x_3943) ;  /* 0x0000008000017945 */ /* 0x000fe20003800000 */
[----:B------:R-:W-:Y:S01]  /*32910*/  IMAD.MOV.U32 R13, RZ, RZ, R42 ;  /* 0x000000ffff0d7224 */ /* 0x000fe200078e002a */
[----:B------:R-:W-:Y:S01]  /*32920*/  MOV R15, 0xffffffff ;  /* 0xffffffff000f7802 */ /* 0x000fe20000000f00 */
[----:B------:R-:W-:Y:S02]  /*32930*/  IMAD.MOV.U32 R12, RZ, RZ, 0x1 ;  /* 0x00000001ff0c7424 */ /* 0x000fe400078e00ff */
[----:B---3--:R-:W-:-:S07]  /*32940*/  IMAD.MOV.U32 R11, RZ, RZ, 0x1c1f ;  /* 0x00001c1fff0b7424 */ /* 0x008fce00078e00ff */
[----:B012---:R-:W-:Y:S05]  /*32950*/  WARPSYNC.COLLECTIVE R15, `(.L_x_3944) ;  /* 0x000000000f087348 */ /* 0x007fea0003c00000 */
[----:B------:R3:W4:Y:S02]  /*32960*/  SHFL.IDX P6, R14, R13, R12, R11 ;  /* 0x0000000c0d0e7389 */ /* 0x00072400000c000b */
[----:B01234-:R-:W-:Y:S01]  /*32970*/  ENDCOLLECTIVE ;  /* 0x000000000000791b */ /* 0x01ffe20003800000 */
.L_x_3944:
[----:B------:R-:W-:Y:S05]  /*32980*/  BSYNC B1 ;  /* 0x0000000000017941 */ /* 0x000fea0003800000 */
.L_x_3943:
        /* <DEDUP_REMOVED lines=8> */
.L_x_3945:
[----:B------:R-:W-:Y:S05]  /*32a10*/  BRA `(.L_x_3946) ;  /* 0xffffff24009c7947 */ /* 0x000fea000383ffff */
.L_x_3656:
[----:B------:R-:W-:Y:S01]  /*32a20*/  MOV R13, R3 ;  /* 0x00000003000d7202 */ /* 0x000fe20000000f00 */
[----:B------:R-:W-:Y:S02]  /*32a30*/  IMAD.MOV.U32 R12, RZ, RZ, RZ ;  /* 0x000000ffff0c7224 */ /* 0x000fe400078e00ff */
[----:B------:R-:W-:Y:S02]  /*32a40*/  IMAD.MOV.U32 R11, RZ, RZ, 0x181f ;  /* 0x0000181fff0b7424 */ /* 0x000fe400078e00ff */
[----:B------:R-:W-:-:S07]  /*32a50*/  IMAD.MOV.U32 R15, RZ, RZ, -0x1 ;  /* 0xffffffffff0f7424 */ /* 0x000fce00078e00ff */
[----:B0-----:R-:W-:Y:S05]  /*32a60*/  WARPSYNC.COLLECTIVE R15, `(.L_x_3947) ;  /* 0x000000000f087348 */ /* 0x001fea0003c00000 */
[----:B------:R1:W2:Y:S02]  /*32a70*/  SHFL.IDX P6, R14, R13, R12, R11 ;  /* 0x0000000c0d0e7389 */ /* 0x0002a400000c000b */
[----:B012---:R-:W-:Y:S01]  /*32a80*/  ENDCOLLECTIVE ;  /* 0x000000000000791b */ /* 0x007fe20003800000 */
.L_x_3947:
[----:B------:R-:W-:Y:S02]  /*32a90*/  IMAD.MOV.U32 R13, RZ, RZ, R2 ;  /* 0x000000ffff0d7224 */ /* 0x000fe400078e0002 */
[----:B------:R-:W-:-:S07]  /*32aa0*/  IMAD.MOV.U32 R0, RZ, RZ, R14 ;  /* 0x000000ffff007224 */ /* 0x000fce00078e000e */
[----:B------:R-:W-:Y:S05]  /*32ab0*/  WARPSYNC.COLLECTIVE R15, `(.L_x_3948) ;  /* 0x000000000f087348 */ /* 0x000fea0003c00000 */
[----:B------:R0:W1:Y:S02]  /*32ac0*/  SHFL.IDX P6, R14, R13, R12, R11 ;  /* 0x0000000c0d0e7389 */ /* 0x00006400000c000b */
[----:B01----:R-:W-:Y:S01]  /*32ad0*/  ENDCOLLECTIVE ;  /* 0x000000000000791b */ /* 0x003fe20003800000 */
.L_x_3948:
[----:B------:R-:W-:Y:S05]  /*32ae0*/  BRA `(.L_x_3949) ;  /* 0xffffff3800c47947 */ /* 0x000fea000383ffff */
.L_x_3659:
[----:B------:R-:W-:Y:S01]  /*32af0*/  BSSY B1, `(.L_x_3950) ;  /* 0x0000008000017945 */ /* 0x000fe20003800000 */
[----:B----4-:R-:W-:Y:S01]  /*32b00*/  MOV R13, R3 ;  /* 0x00000003000d7202 */ /* 0x010fe20000000f00 */
[----:B------:R-:W-:Y:S02]  /*32b10*/  IMAD.MOV.U32 R12, RZ, RZ, 0x1 ;  /* 0x00000001ff0c7424 */ /* 0x000fe400078e00ff */
[----:B------:R-:W-:Y:S02]  /*32b20*/  IMAD.MOV.U32 R11, RZ, RZ, 0x181f ;  /* 0x0000181fff0b7424 */ /* 0x000fe400078e00ff */
[----:B------:R-:W-:-:S07]  /*32b30*/  IMAD.MOV.U32 R15, RZ, RZ, -0x1 ;  /* 0xffffffffff0f7424 */ /* 0x000fce00078e00ff */
[----:B0123--:R-:W-:Y:S05]  /*32b40*/  WARPSYNC.COLLECTIVE R15, `(.L_x_3951) ;  /* 0x000000000f087348 */ /* 0x00ffea0003c00000 */
[----:B---3--:R3:W4:Y:S02]  /*32b50*/  SHFL.IDX P6, R14, R13, R12, R11 ;  /* 0x0000000c0d0e7389 */ /* 0x00872400000c000b */
[----:B01234-:R-:W-:Y:S01]  /*32b60*/  ENDCOLLECTIVE ;  /* 0x000000000000791b */ /* 0x01ffe20003800000 */
.L_x_3951:
[----:B------:R-:W-:Y:S05]  /*32b70*/  BSYNC B1 ;  /* 0x0000000000017941 */ /* 0x000fea0003800000 */
.L_x_3950:
        /* <DEDUP_REMOVED lines=8> */
.L_x_3952:
[----:B------:R-:W-:Y:S05]  /*32c00*/  BRA `(.L_x_3953) ;  /* 0xffffff3800d87947 */ /* 0x000fea000383ffff */
.L_x_3662:
[----:B------:R-:W-:Y:S01]  /*32c10*/  BSSY B1, `(.L_x_3954) ;  /* 0x0000008000017945 */ /* 0x000fe20003800000 */
[----:B----4-:R-:W-:Y:S01]  /*32c20*/  IMAD.MOV.U32 R13, RZ, RZ, R3 ;  /* 0x000000ffff0d7224 */ /* 0x010fe200078e0003 */
[----:B------:R-:W-:Y:S01]  /*32c30*/  MOV R15, 0xffffffff ;  /* 0xffffffff000f7802 */ /* 0x000fe20000000f00 */
[----:B------:R-:W-:Y:S02]  /*32c40*/  IMAD.MOV.U32 R12, RZ, RZ, 0x2 ;  /* 0x00000002ff0c7424 */ /* 0x000fe400078e00ff */
[----:B------:R-:W-:-:S07]  /*32c50*/  IMAD.MOV.U32 R11, RZ, RZ, 0x181f ;  /* 0x0000181fff0b7424 */ /* 0x000fce00078e00ff */
[----:B0123--:R-:W-:Y:S05]  /*32c60*/  WARPSYNC.COLLECTIVE R15, `(.L_x_3955) ;  /* 0x000000000f087348 */ /* 0x00ffea0003c00000 */
[----:B---3--:R3:W4:Y:S02]  /*32c70*/  SHFL.IDX P6, R14, R13, R12, R11 ;  /* 0x0000000c0d0e7389 */ /* 0x00872400000c000b */
[----:B01234-:R-:W-:Y:S01]  /*32c80*/  ENDCOLLECTIVE ;  /* 0x000000000000791b */ /* 0x01ffe20003800000 */
.L_x_3955:
[----:B------:R-:W-:Y:S05]  /*32c90*/  BSYNC B1 ;  /* 0x0000000000017941 */ /* 0x000fea0003800000 */
.L_x_3954:
        /* <DEDUP_REMOVED lines=8> */
.L_x_3956:
[----:B------:R-:W-:Y:S05]  /*32d20*/  BRA `(.L_x_3957) ;  /* 0xffffff3800e87947 */ /* 0x000fea000383ffff */
.L_x_3665:
[----:B------:R-:W-:Y:S01]  /*32d30*/  BSSY B1, `(.L_x_3958) ;  /* 0x0000008000017945 */ /* 0x000fe20003800000 */
[----:B0-----:R-:W-:Y:S01]  /*32d40*/  MOV R13, R3 ;  /* 0x00000003000d7202 */ /* 0x001fe20000000f00 */
[----:B------:R-:W-:Y:S02]  /*32d50*/  IMAD.MOV.U32 R12, RZ, RZ, 0x3 ;  /* 0x00000003ff0c7424 */ /* 0x000fe400078e00ff */
[----:B------:R-:W-:Y:S02]  /*32d60*/  IMAD.MOV.U32 R11, RZ, RZ, 0x181f ;  /* 0x0000181fff0b7424 */ /* 0x000fe400078e00ff */
[----:B------:R-:W-:-:S07]  /*32d70*/  IMAD.MOV.U32 R15, RZ, RZ, -0x1 ;  /* 0xffffffffff0f7424 */ /* 0x000fce00078e00ff */
[----:B-1234-:R-:W-:Y:S05]  /*32d80*/  WARPSYNC.COLLECTIVE R15, `(.L_x_3959) ;  /* 0x000000000f087348 */ /* 0x01efea0003c00000 */
[----:B----4-:R0:W4:Y:S02]  /*32d90*/  SHFL.IDX P6, R14, R13, R12, R11 ;  /* 0x0000000c0d0e7389 */ /* 0x01012400000c000b */
[----:B01234-:R-:W-:Y:S01]  /*32da0*/  ENDCOLLECTIVE ;  /* 0x000000000000791b */ /* 0x01ffe20003800000 */
.L_x_3959:
[----:B------:R-:W-:Y:S05]  /*32db0*/  BSYNC B1 ;  /* 0x0000000000017941 */ /* 0x000fea0003800000 */
.L_x_3958:
        /* <DEDUP_REMOVED lines=8> */
.L_x_3960:
[----:B------:R-:W-:Y:S05]  /*32e40*/  BRA `(.L_x_3961) ;  /* 0xffffff3800f87947 */ /* 0x000fea000383ffff */
.L_x_3682:
[----:B------:R-:W0:Y:S01]  /*32e50*/  S2R R4, SR_TID.X ;  /* 0x0000000000047919 */ /* 0x000e220000002100 */
[----:B------:R-:W-:Y:S01]  /*32e60*/  BSSY B1, `(.L_x_3962) ;  /* 0x000000a000017945 */ /* 0x000fe20003800000 */
[----:B------:R-:W-:Y:S01]  /*32e70*/  IMAD.MOV.U32 R12, RZ, RZ, RZ ;  /* 0x000000ffff0c7224 */ /* 0x000fe200078e00ff */
[----:B------:R-:W-:Y:S01]  /*32e80*/  MOV R15, 0xffffffff ;  /* 0xffffffff000f7802 */ /* 0x000fe20000000f00 */
[----:B------:R-:W-:Y:S01]  /*32e90*/  IMAD.MOV.U32 R11, RZ, RZ, 0x1f ;  /* 0x0000001fff0b7424 */ /* 0x000fe200078e00ff */
[----:B0-----:R-:W-:-:S04]  /*32ea0*/  SHF.R.U32.HI R4, RZ, 0x5, R4 ;  /* 0x00000005ff047819 */ /* 0x001fc80000011604 */
[----:B------:R-:W-:-:S05]  /*32eb0*/  LOP3.LUT R4, R4, 0x3, RZ, 0xc0, !PT ;  /* 0x0000000304047812 */ /* 0x000fca00078ec0ff */
[----:B------:R-:W-:-:S07]  /*32ec0*/  IMAD.MOV.U32 R13, RZ, RZ, R4 ;  /* 0x000000ffff0d7224 */ /* 0x000fce00078e0004 */
[----:B------:R-:W-:Y:S05]  /*32ed0*/  WARPSYNC.COLLECTIVE R15, `(.L_x_3963) ;  /* 0x000000000f087348 */ /* 0x000fea0003c00000 */
[----:B------:R0:W1:Y:S02]  /*32ee0*/  SHFL.IDX P6, R14, R13, R12, R11 ;  /* 0x0000000c0d0e7389 */ /* 0x00006400000c000b */
[----:B01----:R-:W-:Y:S01]  /*32ef0*/  ENDCOLLECTIVE ;  /* 0x000000000000791b */ /* 0x003fe20003800000 */
.L_x_3963:
[----:B------:R-:W-:Y:S05]  /*32f00*/  BSYNC B1 ;  /* 0x0000000000017941 */ /* 0x000fea0003800000 */
.L_x_3962:
[----:B------:R-:W-:Y:S05]  /*32f10*/  BRA `(.L_x_3964) ;  /* 0xffffff54006c7947 */ /* 0x000fea000383ffff */
.L_x_3684:
[----:B------:R-:W-:Y:S01]  /*32f20*/  BSSY B1, `(.L_x_3965) ;  /* 0x0000006000017945 */ /* 0x000fe20003800000 */
[----:B------:R-:W-:-:S07]  /*32f30*/  IMAD.MOV.U32 R15, RZ, RZ, -0x1 ;  /* 0xffffffffff0f7424 */ /* 0x000fce00078e00ff */
[----:B0-----:R-:W-:Y:S05]  /*32f40*/  WARPSYNC.COLLECTIVE R15, `(.L_x_3966) ;  /* 0x000000000f0c7348 */ /* 0x001fea0003c00000 */
[----:B------:R-:W-:Y:S02]  /*32f50*/  ELECT P6, UR62, PT ;  /* 0x00000000003e782f */ /* 0x000fe400038c0000 */
[----:B------:R-:W-:Y:S01]  /*32f60*/  MOV R14, UR62 ;  /* 0x0000003e000e7c02 */ /* 0x000fe20008000f00 */
[----:B0-----:R-:W-:Y:S10]  /*32f70*/  ENDCOLLECTIVE ;  /* 0x000000000000791b */ /* 0x001ff40003800000 */
.L_x_3966:
[----:B------:R-:W-:Y:S05]  /*32f80*/  BSYNC B1 ;  /* 0x0000000000017941 */ /* 0x000fea0003800000 */
.L_x_3965:
[----:B------:R-:W-:Y:S05]  /*32f90*/  BRA `(.L_x_3683) ;  /* 0xffffff5400647947 */ /* 0x000fea000383ffff */
.L_x_3686:
[----:B0-----:R0:W1:Y:S02]  /*32fa0*/  SYNCS.PHASECHK.TRANS64.TRYWAIT P0, [R18+URZ+0x33420], R3 ;  /* 0x03342003120075a7 */ /* 0x001064000800017f */
[----:B-1----:R-:W-:Y:S05]  /*32fb0*/  @!P0 NANOSLEEP.SYNCS 0x989680 ;  /* 0x009896800000895d */ /* 0x002fea0003900000 */
[----:B------:R-:W1:Y:S02]  /*32fc0*/  @!P0 SYNCS.PHASECHK.TRANS64 P0, [R18+URZ+0x33420], R3 ;  /* 0x03342003120085a7 */ /* 0x000e64000800007f */
[----:B-1----:R-:W-:Y:S05]  /*32fd0*/  @!P0 BRA `(.L_x_3686) ;  /* 0xfffffffc00f08947 */ /* 0x002fea000383ffff */
[----:B------:R-:W-:Y:S05]  /*32fe0*/  BRA `(.L_x_3967) ;  /* 0xffffff5400747947 */ /* 0x000fea000383ffff */
.L_x_3690:
[----:B-1----:R1:W2:Y:S02]  /*32ff0*/  SYNCS.PHASECHK.TRANS64.TRYWAIT P0, [R6+URZ+0x334a0], R9 ;  /* 0x0334a009060075a7 */ /* 0x0022a4000800017f */
[----:B--2---:R-:W-:Y:S05]  /*33000*/  @!P0 NANOSLEEP.SYNCS 0x989680 ;  /* 0x009896800000895d */ /* 0x004fea0003900000 */
[----:B------:R-:W2:Y:S02]  /*33010*/  @!P0 SYNCS.PHASECHK.TRANS64 P0, [R6+URZ+0x334a0], R9 ;  /* 0x0334a009060085a7 */ /* 0x000ea4000800007f */
[----:B--2---:R-:W-:Y:S05]  /*33020*/  @!P0 BRA `(.L_x_3690) ;  /* 0xfffffffc00f08947 */ /* 0x004fea000383ffff */
[----:B------:R-:W-:Y:S05]  /*33030*/  BRA `(.L_x_3968) ;  /* 0xffffff5400947947 */ /* 0x000fea000383ffff */
.L_x_3697:
[----:B0-----:R0:W2:Y:S02]  /*33040*/  SYNCS.PHASECHK.TRANS64.TRYWAIT P0, [R6+URZ+0x334c0], R9 ;  /* 0x0334c009060075a7 */ /* 0x0010a4000800017f */
[----:B--2---:R-:W-:Y:S05]  /*33050*/  @!P0 NANOSLEEP.SYNCS 0x989680 ;  /* 0x009896800000895d */ /* 0x004fea0003900000 */
[----:B------:R-:W2:Y:S02]  /*33060*/  @!P0 SYNCS.PHASECHK.TRANS64 P0, [R6+URZ+0x334c0], R9 ;  /* 0x0334c009060085a7 */ /* 0x000ea4000800007f */
[----:B--2---:R-:W-:Y:S05]  /*33070*/  @!P0 BRA `(.L_x_3697) ;  /* 0xfffffffc00f08947 */ /* 0x004fea000383ffff */
[----:B------:R-:W-:Y:S05]  /*33080*/  BRA `(.L_x_3969) ;  /* 0xffffff5800947947 */ /* 0x000fea000383ffff */
.L_x_3706:
[----:B0-----:R0:W1:Y:S02]  /*33090*/  SYNCS.PHASECHK.TRANS64.TRYWAIT P2, [R7+URZ+0x334a0], R6 ;  /* 0x0334a006070075a7 */ /* 0x001064000804017f */
[----:B-1----:R-:W-:Y:S05]  /*330a0*/  @!P2 NANOSLEEP.SYNCS 0x989680 ;  /* 0x009896800000a95d */ /* 0x002fea0003900000 */
[----:B------:R-:W1:Y:S02]  /*330b0*/  @!P2 SYNCS.PHASECHK.TRANS64 P2, [R7+URZ+0x334a0], R6 ;  /* 0x0334a0060700a5a7 */ /* 0x000e64000804007f */
[----:B-1----:R-:W-:Y:S05]  /*330c0*/  @!P2 BRA `(.L_x_3706) ;  /* 0xfffffffc00f0a947 */ /* 0x002fea000383ffff */
[----:B------:R-:W-:Y:S05]  /*330d0*/  BRA `(.L_x_3970) ;  /* 0xffffff5c00e07947 */ /* 0x000fea000383ffff */
.L_x_3713:
[----:B-1----:R1:W2:Y:S02]  /*330e0*/  SYNCS.PHASECHK.TRANS64.TRYWAIT P2, [R7+URZ+0x334c0], R6 ;  /* 0x0334c006070075a7 */ /* 0x0022a4000804017f */
[----:B--2---:R-:W-:Y:S05]  /*330f0*/  @!P2 NANOSLEEP.SYNCS 0x989680 ;  /* 0x009896800000a95d */ /* 0x004fea0003900000 */
[----:B------:R-:W2:Y:S02]  /*33100*/  @!P2 SYNCS.PHASECHK.TRANS64 P2, [R7+URZ+0x334c0], R6 ;  /* 0x0334c0060700a5a7 */ /* 0x000ea4000804007f */
[----:B--2---:R-:W-:Y:S05]  /*33110*/  @!P2 BRA `(.L_x_3713) ;  /* 0xfffffffc00f0a947 */ /* 0x004fea000383ffff */
[----:B------:R-:W-:Y:S05]  /*33120*/  BRA `(.L_x_3971) ;  /* 0xffffff6000dc7947 */ /* 0x000fea000383ffff */
.L_x_3732:
        /* <DEDUP_REMOVED lines=11> */
.L_x_3973:
[----:B------:R-:W-:Y:S05]  /*331e0*/  BSYNC B0 ;  /* 0x0000000000007941 */ /* 0x000fea0003800000 */
.L_x_3972:
[----:B------:R-:W-:Y:S05]  /*331f0*/  BRA `(.L_x_3974) ;  /* 0xffffff7000787947 */ /* 0x000fea000383ffff */
.L_x_3734:
[----:B------:R-:W-:Y:S01]  /*33200*/  BSSY B0, `(.L_x_3975) ;  /* 0x0000006000007945 */ /* 0x000fe20003800000 */
[----:B------:R-:W-:-:S07]  /*33210*/  MOV R15, 0xffffffff ;  /* 0xffffffff000f7802 */ /* 0x000fce0000000f00 */
[----:B01----:R-:W-:Y:S05]  /*33220*/  WARPSYNC.COLLECTIVE R15, `(.L_x_3976) ;  /* 0x000000000f0c7348 */ /* 0x003fea0003c00000 */
[----:B------:R-:W-:Y:S02]  /*33230*/  ELECT P6, UR62, PT ;  /* 0x00000000003e782f */ /* 0x000fe400038c0000 */
[----:B------:R-:W-:Y:S01]  /*33240*/  MOV R14, UR62 ;  /* 0x0000003e000e7c02 */ /* 0x000fe20008000f00 */
[----:B01----:R-:W-:Y:S10]  /*33250*/  ENDCOLLECTIVE ;  /* 0x000000000000791b */ /* 0x003ff40003800000 */
.L_x_3976:
[----:B------:R-:W-:Y:S05]  /*33260*/  BSYNC B0 ;  /* 0x0000000000007941 */ /* 0x000fea0003800000 */
.L_x_3975:
[----:B------:R-:W-:Y:S05]  /*33270*/  BRA `(.L_x_3977) ;  /* 0xffffff7000807947 */ /* 0x000fea000383ffff */
.L_x_3736:
[----:B0-----:R0:W1:Y:S02]  /*33280*/  SYNCS.PHASECHK.TRANS64.TRYWAIT P0, [R2+URZ+0x33480], R4 ;  /* 0x03348004020075a7 */ /* 0x001064000800017f */
[----:B-1----:R-:W-:Y:S05]  /*33290*/  @!P0 NANOSLEEP.SYNCS 0x989680 ;  /* 0x009896800000895d */ /* 0x002fea0003900000 */
[----:B------:R-:W1:Y:S02]  /*332a0*/  @!P0 SYNCS.PHASECHK.TRANS64 P0, [R2+URZ+0x33480], R4 ;  /* 0x03348004020085a7 */ /* 0x000e64000800007f */
[----:B-1----:R-:W-:Y:S05]  /*332b0*/  @!P0 BRA `(.L_x_3736) ;  /* 0xfffffffc00f08947 */ /* 0x002fea000383ffff */
[----:B------:R-:W-:Y:S05]  /*332c0*/  BRA `(.L_x_3978) ;  /* 0xffffff7000ec7947 */ /* 0x000fea000383ffff */
.L_x_3738:
[----:B-1----:R1:W2:Y:S02]  /*332d0*/  SYNCS.PHASECHK.TRANS64.TRYWAIT P0, [R2+URZ+0x33440], R4 ;  /* 0x03344004020075a7 */ /* 0x0022a4000800017f */
[----:B--2---:R-:W-:Y:S05]  /*332e0*/  @!P0 NANOSLEEP.SYNCS 0x989680 ;  /* 0x009896800000895d */ /* 0x004fea0003900000 */
[----:B------:R-:W2:Y:S02]  /*332f0*/  @!P0 SYNCS.PHASECHK.TRANS64 P0, [R2+URZ+0x33440], R4 ;  /* 0x03344004020085a7 */ /* 0x000ea4000800007f */
[----:B--2---:R-:W-:Y:S05]  /*33300*/  @!P0 BRA `(.L_x_3738) ;  /* 0xfffffffc00f08947 */ /* 0x004fea000383ffff */
[----:B------:R-:W-:Y:S05]  /*33310*/  BRA `(.L_x_3979) ;  /* 0xffffff74006c7947 */ /* 0x000fea000383ffff */
.L_x_3742:
        /* <DEDUP_REMOVED lines=14> */
.L_x_3980:
[----:B------:R-:W-:Y:S01]  /*33400*/  MOV R13, R4 ;  /* 0x00000004000d7202 */ /* 0x000fe20000000f00 */
[----:B------:R-:W-:-:S07]  /*33410*/  IMAD.MOV.U32 R6, RZ, RZ, R14 ;  /* 0x000000ffff067224 */ /* 0x000fce00078e000e */
[----:B------:R-:W-:Y:S05]  /*33420*/  WARPSYNC.COLLECTIVE R15, `(.L_x_3981) ;  /* 0x000000000f087348 */ /* 0x000fea0003c00000 */
[----:B------:R0:W1:Y:S02]  /*33430*/  SHFL.IDX P6, R14, R13, R12, R11 ;  /* 0x0000000c0d0e7389 */ /* 0x00006400000c000b */
[----:B01----:R-:W-:Y:S01]  /*33440*/  ENDCOLLECTIVE ;  /* 0x000000000000791b */ /* 0x003fe20003800000 */
.L_x_3981:
[----:B------:R-:W-:Y:S01]  /*33450*/  IMAD.MOV.U32 R13, RZ, RZ, R3 ;  /* 0x000000ffff0d7224 */ /* 0x000fe200078e0003 */
[----:B------:R-:W-:Y:S01]  /*33460*/  MOV R12, 0x1 ;  /* 0x00000001000c7802 */ /* 0x000fe20000000f00 */
[----:B------:R-:W-:-:S07]  /*33470*/  IMAD.MOV.U32 R7, RZ, RZ, R14 ;  /* 0x000000ffff077224 */ /* 0x000fce00078e000e */
[----:B------:R-:W-:Y:S05]  /*33480*/  WARPSYNC.COLLECTIVE R15, `(.L_x_3982) ;  /* 0x000000000f087348 */ /* 0x000fea0003c00000 */
[----:B------:R0:W1:Y:S02]  /*33490*/  SHFL.IDX P6, R14, R13, R12, R11 ;  /* 0x0000000c0d0e7389 */ /* 0x00006400000c000b */
[----:B01----:R-:W-:Y:S01]  /*334a0*/  ENDCOLLECTIVE ;  /* 0x000000000000791b */ /* 0x003fe20003800000 */
.L_x_3982:
[----:B------:R-:W-:-:S05]  /*334b0*/  @!P4 IADD3 R7, P3, R10, R7, RZ ;  /* 0x000000070a07c210 */ /* 0x000fca0007f7e0ff */
[----:B------:R-:W-:Y:S01]  /*334c0*/  @!P4 IMAD.X R6, RZ, RZ, R6, P3 ;  /* 0x000000ffff06c224 */ /* 0x000fe200018e0606 */
[----:B------:R-:W-:-:S04]  /*334d0*/  ISETP.GE.AND P3, PT, R5, R2, PT ;  /* 0x000000020500720c */ /* 0x000fc80003f66270 */
        /* <DEDUP_REMOVED lines=9> */
[----:B------:R0:W-:Y:S02]  /*33570*/  @!P4 LDGSTS.E.BYPASS.LTC128B.128 [R9+0x22200], desc[UR54][R6.64+0x80], !P2 ;  /* 0x222000800609cfae */ /* 0x0001e4000d101d76 */
[----:B0-----:R-:W-:-:S07]  /*33580*/  IMAD.MOV.U32 R6, RZ, RZ, R14 ;  /* 0x000000ffff067224 */ /* 0x001fce00078e000e */
[----:B------:R-:W-:Y:S05]  /*33590*/  WARPSYNC.COLLECTIVE R15, `(.L_x_3983) ;  /* 0x000000000f087348 */ /* 0x000fea0003c00000 */
[----:B------:R0:W1:Y:S02]  /*335a0*/  SHFL.IDX P6, R14, R13, R12, R11 ;  /* 0x0000000c0d0e7389 */ /* 0x00006400000c000b */
[----:B01----:R-:W-:Y:S01]  /*335b0*/  ENDCOLLECTIVE ;  /* 0x000000000000791b */ /* 0x003fe20003800000 */
.L_x_3983:
[----:B------:R-:W-:Y:S02]  /*335c0*/  IMAD.MOV.U32 R13, RZ, RZ, R3 ;  /* 0x000000ffff0d7224 */ /* 0x000fe400078e0003 */
[----:B------:R-:W-:Y:S02]  /*335d0*/  IMAD.MOV.U32 R12, RZ, RZ, 0x2 ;  /* 0x00000002ff0c7424 */ /* 0x000fe400078e00ff */
[----:B------:R-:W-:-:S07]  /*335e0*/  IMAD.MOV.U32 R5, RZ, RZ, R14 ;  /* 0x000000ffff057224 */ /* 0x000fce00078e000e */
[----:B------:R-:W-:Y:S05]  /*335f0*/  WARPSYNC.COLLECTIVE R15, `(.L_x_3984) ;  /* 0x000000000f087348 */ /* 0x000fea0003c00000 */
[----:B------:R0:W1:Y:S02]  /*33600*/  SHFL.IDX P6, R14, R13, R12, R11 ;  /* 0x0000000c0d0e7389 */ /* 0x00006400000c000b */
[----:B01----:R-:W-:Y:S01]  /*33610*/  ENDCOLLECTIVE ;  /* 0x000000000000791b */ /* 0x003fe20003800000 */
.L_x_3984:
        /* <DEDUP_REMOVED lines=17> */
.L_x_3985:
[----:B------:R-:W-:Y:S02]  /*33730*/  IMAD.MOV.U32 R13, RZ, RZ, R3 ;  /* 0x000000ffff0d7224 */ /* 0x000fe400078e0003 */
[----:B------:R-:W-:Y:S01]  /*33740*/  IMAD.MOV.U32 R12, RZ, RZ, 0x3 ;  /* 0x00000003ff0c7424 */ /* 0x000fe200078e00ff */
[----:B------:R-:W-:-:S07]  /*33750*/  MOV R5, R14 ;  /* 0x0000000e00057202 */ /* 0x000fce0000000f00 */
[----:B------:R-:W-:Y:S05]  /*33760*/  WARPSYNC.COLLECTIVE R15, `(.L_x_3986) ;  /* 0x000000000f087348 */ /* 0x000fea0003c00000 */
[----:B------:R0:W1:Y:S02]  /*33770*/  SHFL.IDX P6, R14, R13, R12, R11 ;  /* 0x0000000c0d0e7389 */ /* 0x00006400000c000b */
[----:B01----:R-:W-:Y:S01]  /*33780*/  ENDCOLLECTIVE ;  /* 0x000000000000791b */ /* 0x003fe20003800000 */
.L_x_3986:
        /* <DEDUP_REMOVED lines=8> */
[----:B------:R0:W-:Y:S04]  /*33810*/  @!P3 LDGSTS.E.BYPASS.LTC128B.128 [R9+0x1f200], desc[UR54][R6.64], !P0 ;  /* 0x1f2000000609bfae */ /* 0x0001e8000c101d76 */
[----:B------:R0:W-:Y:S01]  /*33820*/  @!P3 LDGSTS.E.BYPASS.LTC128B.128 [R9+0x21200], desc[UR54][R6.64+0x40], !P1 ;  /* 0x212000400609bfae */ /* 0x0001e2000c901d76 */
[----:B------:R-:W-:-:S07]  /*33830*/  MOV R5, R14 ;  /* 0x0000000e00057202 */ /* 0x000fce0000000f00 */
[----:B0-----:R-:W-:Y:S05]  /*33840*/  WARPSYNC.COLLECTIVE R15, `(.L_x_3987) ;  /* 0x000000000f087348 */ /* 0x001fea0003c00000 */
[----:B------:R1:W2:Y:S02]  /*33850*/  SHFL.IDX P6, R14, R13, R12, R11 ;  /* 0x0000000c0d0e7389 */ /* 0x0002a400000c000b */
[----:B012---:R-:W-:Y:S01]  /*33860*/  ENDCOLLECTIVE ;  /* 0x000000000000791b */ /* 0x007fe20003800000 */
.L_x_3987:
[----:B------:R-:W-:Y:S01]  /*33870*/  @!PT LDS RZ, [RZ] ;  /* 0x00000000fffff984 */ /* 0x000fe20000000800 */
[----:B------:R-:W-:Y:S01]  /*33880*/  @!PT LDS RZ, [RZ] ;  /* 0x00000000fffff984 */ /* 0x000fe20000000800 */
[----:B------:R-:W-:Y:S01]  /*33890*/  @!PT LDS RZ, [RZ] ;  /* 0x00000000fffff984 */ /* 0x000fe20000000800 */
[----:B------:R3:W-:Y:S01]  /*338a0*/  @!P3 LDGSTS.E.BYPASS.LTC128B.128 [R9+0x23200], desc[UR54][R6.64+0x80], !P2 ;  /* 0x232000800609bfae */ /* 0x0007e2000d101d76 */
[----:B------:R-:W-:Y:S01]  /*338b0*/  IMAD.MOV.U32 R3, RZ, RZ, R14 ;  /* 0x000000ffff037224 */ /* 0x000fe200078e000e */
[----:B------:R-:W-:Y:S06]  /*338c0*/  BRA `(.L_x_3988) ;  /* 0xffffff7800c87947 */ /* 0x000fec000383ffff */
.L_x_3747:
[----:B----4-:R4:W0:Y:S02]  /*338d0*/  SYNCS.PHASECHK.TRANS64.TRYWAIT P0, [R18+URZ+0x33420], R0 ;  /* 0x03342000120075a7 */ /* 0x010824000800017f */
[----:B0-----:R-:W-:Y:S05]  /*338e0*/  @!P0 NANOSLEEP.SYNCS 0x989680 ;  /* 0x009896800000895d */ /* 0x001fea0003900000 */
[----:B------:R-:W0:Y:S02]  /*338f0*/  @!P0 SYNCS.PHASECHK.TRANS64 P0, [R18+URZ+0x33420], R0 ;  /* 0x03342000120085a7 */ /* 0x000e24000800007f */
[----:B0-----:R-:W-:Y:S05]  /*33900*/  @!P0 BRA `(.L_x_3747) ;  /* 0xfffffffc00f08947 */ /* 0x001fea000383ffff */
[----:B------:R-:W-:Y:S05]  /*33910*/  BRA `(.L_x_3989) ;  /* 0xffffff7c00387947 */ /* 0x000fea000383ffff */
.L_x_3753:
[----:B-1----:R1:W3:Y:S02]  /*33920*/  SYNCS.PHASECHK.TRANS64.TRYWAIT P0, [R6+URZ+0x33480], R5 ;  /* 0x03348005060075a7 */ /* 0x0022e4000800017f */
[----:B---3--:R-:W-:Y:S05]  /*33930*/  @!P0 NANOSLEEP.SYNCS 0x989680 ;  /* 0x009896800000895d */ /* 0x008fea0003900000 */
[----:B------:R-:W3:Y:S02]  /*33940*/  @!P0 SYNCS.PHASECHK.TRANS64 P0, [R6+URZ+0x33480], R5 ;  /* 0x03348005060085a7 */ /* 0x000ee4000800007f */
[----:B---3--:R-:W-:Y:S05]  /*33950*/  @!P0 BRA `(.L_x_3753) ;  /* 0xfffffffc00f08947 */ /* 0x008fea000383ffff */
[----:B------:R-:W-:Y:S05]  /*33960*/  BRA `(.L_x_3990) ;  /* 0xffffff7c00f47947 */ /* 0x000fea000383ffff */
.L_x_3760:
[----:B--2---:R2:W3:Y:S02]  /*33970*/  SYNCS.PHASECHK.TRANS64.TRYWAIT P0, [R6+URZ+0x33440], R5 ;  /* 0x03344005060075a7 */ /* 0x0044e4000800017f */
[----:B---3--:R-:W-:Y:S05]  /*33980*/  @!P0 NANOSLEEP.SYNCS 0x989680 ;  /* 0x009896800000895d */ /* 0x008fea0003900000 */
[----:B------:R-:W3:Y:S02]  /*33990*/  @!P0 SYNCS.PHASECHK.TRANS64 P0, [R6+URZ+0x33440], R5 ;  /* 0x03344005060085a7 */ /* 0x000ee4000800007f */
[----:B---3--:R-:W-:Y:S05]  /*339a0*/  @!P0 BRA `(.L_x_3760) ;  /* 0xfffffffc00f08947 */ /* 0x008fea000383ffff */
[----:B------:R-:W-:Y:S05]  /*339b0*/  BRA `(.L_x_3991) ;  /* 0xffffff8000f47947 */ /* 0x000fea000383ffff */
.L_x_3768:
[----:B---3--:R3:W4:Y:S02]  /*339c0*/  SYNCS.PHASECHK.TRANS64.TRYWAIT P0, [R3+URZ+0x33470], R4 ;  /* 0x03347004030075a7 */ /* 0x008724000800017f */
[----:B----4-:R-:W-:Y:S05]  /*339d0*/  @!P0 NANOSLEEP.SYNCS 0x989680 ;  /* 0x009896800000895d */ /* 0x010fea0003900000 */
[----:B------:R-:W4:Y:S02]  /*339e0*/  @!P0 SYNCS.PHASECHK.TRANS64 P0, [R3+URZ+0x33470], R4 ;  /* 0x03347004030085a7 */ /* 0x000f24000800007f */
[----:B----4-:R-:W-:Y:S05]  /*339f0*/  @!P0 BRA `(.L_x_3768) ;  /* 0xfffffffc00f08947 */ /* 0x010fea000383ffff */
[----:B------:R-:W-:Y:S05]  /*33a00*/  BRA `(.L_x_3992) ;  /* 0xffffff8800087947 */ /* 0x000fea000383ffff */
.L_x_3770:
[----:B---3--:R3:W4:Y:S02]  /*33a10*/  SYNCS.PHASECHK.TRANS64.TRYWAIT P0, [R3+URZ+0x33460], R4 ;  /* 0x03346004030075a7 */ /* 0x008724000800017f */
[----:B----4-:R-:W-:Y:S05]  /*33a20*/  @!P0 NANOSLEEP.SYNCS 0x989680 ;  /* 0x009896800000895d */ /* 0x010fea0003900000 */
[----:B------:R-:W4:Y:S02]  /*33a30*/  @!P0 SYNCS.PHASECHK.TRANS64 P0, [R3+URZ+0x33460], R4 ;  /* 0x03346004030085a7 */ /* 0x000f24000800007f */
[----:B----4-:R-:W-:Y:S05]  /*33a40*/  @!P0 BRA `(.L_x_3770) ;  /* 0xfffffffc00f08947 */ /* 0x010fea000383ffff */
[----:B------:R-:W-:Y:S05]  /*33a50*/  BRA `(.L_x_3993) ;  /* 0xffffff8800107947 */ /* 0x000fea000383ffff */
.L_x_3777:
[----:B--2---:R2:W3:Y:S02]  /*33a60*/  SYNCS.PHASECHK.TRANS64.TRYWAIT P1, [R0+URZ+0x33470], R2 ;  /* 0x03347002000075a7 */ /* 0x0044e4000802017f */
[----:B---3--:R-:W-:Y:S05]  /*33a70*/  @!P1 NANOSLEEP.SYNCS 0x989680 ;  /* 0x009896800000995d */ /* 0x008fea0003900000 */
[----:B------:R-:W3:Y:S02]  /*33a80*/  @!P1 SYNCS.PHASECHK.TRANS64 P1, [R0+URZ+0x33470], R2 ;  /* 0x03347002000095a7 */ /* 0x000ee4000802007f */
[----:B---3--:R-:W-:Y:S05]  /*33a90*/  @!P1 BRA `(.L_x_3777) ;  /* 0xfffffffc00f09947 */ /* 0x008fea000383ffff */
[----:B------:R-:W-:Y:S05]  /*33aa0*/  BRA `(.L_x_3994) ;  /* 0xffffff9400887947 */ /* 0x000fea000383ffff */
.L_x_3779:
[----:B--2---:R2:W3:Y:S02]  /*33ab0*/  SYNCS.PHASECHK.TRANS64.TRYWAIT P1, [R0+URZ+0x33460], R2 ;  /* 0x03346002000075a7 */ /* 0x0044e4000802017f */
[----:B---3--:R-:W-:Y:S05]  /*33ac0*/  @!P1 NANOSLEEP.SYNCS 0x989680 ;  /* 0x009896800000995d */ /* 0x008fea0003900000 */
[----:B------:R-:W3:Y:S02]  /*33ad0*/  @!P1 SYNCS.PHASECHK.TRANS64 P1, [R0+URZ+0x33460], R2 ;  /* 0x03346002000095a7 */ /* 0x000ee4000802007f */
[----:B---3--:R-:W-:Y:S05]  /*33ae0*/  @!P1 BRA `(.L_x_3779) ;  /* 0xfffffffc00f09947 */ /* 0x008fea000383ffff */
[----:B------:R-:W-:Y:S05]  /*33af0*/  BRA `(.L_x_3995) ;  /* 0xffffff9400907947 */ /* 0x000fea000383ffff */
.L_x_3783:
[----:B------:R-:W2:Y:S01]  /*33b00*/  LDL R0, [R1+0x10] ;  /* 0x0000100001007983 */ /* 0x000ea20000100800 */
[----:B------:R-:W-:Y:S01]  /*33b10*/  BSSY B0, `(.L_x_3996) ;  /* 0x0000008000007945 */ /* 0x000fe20003800000 */
[----:B------:R-:W-:Y:S01]  /*33b20*/  IMAD.MOV.U32 R12, RZ, RZ, RZ ;  /* 0x000000ffff0c7224 */ /* 0x000fe200078e00ff */
[----:B------:R-:W-:Y:S01]  /*33b30*/  MOV R15, 0xffffffff ;  /* 0xffffffff000f7802 */ /* 0x000fe20000000f00 */
[----:B-1----:R-:W-:Y:S02]  /*33b40*/  IMAD.MOV.U32 R11, RZ, RZ, 0x1f ;  /* 0x0000001fff0b7424 */ /* 0x002fe400078e00ff */
[----:B--2---:R-:W-:-:S07]  /*33b50*/  IMAD.MOV.U32 R13, RZ, RZ, R0 ;  /* 0x000000ffff0d7224 */ /* 0x004fce00078e0000 */
[----:B0-----:R-:W-:Y:S05]  /*33b60*/  WARPSYNC.COLLECTIVE R15, `(.L_x_3997) ;  /* 0x000000000f087348 */ /* 0x001fea0003c00000 */
[----:B------:R1:W2:Y:S02]  /*33b70*/  SHFL.IDX P6, R14, R13, R12, R11 ;  /* 0x0000000c0d0e7389 */ /* 0x0002a400000c000b */
[----:B012---:R-:W-:Y:S01]  /*33b80*/  ENDCOLLECTIVE ;  /* 0x000000000000791b */ /* 0x007fe20003800000 */
.L_x_3997:
[----:B------:R-:W-:Y:S05]  /*33b90*/  BSYNC B0 ;  /* 0x0000000000007941 */ /* 0x000fea0003800000 */
.L_x_3996:
        /* <DEDUP_REMOVED lines=9> */
.L_x_3998:
        /* <DEDUP_REMOVED lines=17> */
[----:B--2---:R-:W-:Y:S01]  /*33d40*/  @!P1 IMAD.MOV.U32 R4, RZ, RZ, R8 ;  /* 0x000000ffff049224 */ /* 0x004fe200078e0008 */
[----:B------:R-:W-:Y:S01]  /*33d50*/  MOV R8, RZ ;  /* 0x000000ff00087202 */ /* 0x000fe20000000f00 */
[----:B---3--:R-:W-:Y:S01]  /*33d60*/  @!P1 IMAD.MOV.U32 R6, RZ, RZ, R2 ;  /* 0x000000ffff069224 */ /* 0x008fe200078e0002 */
[----:B------:R-:W-:-:S03]  /*33d70*/  ISETP.NE.AND P1, PT, R16, RZ, PT ;  /* 0x000000ff1000720c */ /* 0x000fc60003f25270 */
[----:B------:R-:W-:-:S05]  /*33d80*/  IMAD R2, R6, R4, RZ ;  /* 0x0000000406027224 */ /* 0x000fca00078e02ff */
[----:B------:R-:W-:-:S07]  /*33d90*/  MOV R13, R2 ;  /* 0x00000002000d7202 */ /* 0x000fce0000000f00 */
[----:B------:R-:W-:Y:S05]  /*33da0*/  WARPSYNC.COLLECTIVE R15, `(.L_x_3999) ;  /* 0x000000000f087348 */ /* 0x000fea0003c00000 */
[----:B------:R0:W1:Y:S02]  /*33db0*/  SHFL.UP P6, R14, R13, R12, R11 ;  /* 0x0400000c0d0e7389 */ /* 0x00006400000c000b */
[----:B01----:R-:W-:Y:S01]  /*33dc0*/  ENDCOLLECTIVE ;  /* 0x000000000000791b */ /* 0x003fe20003800000 */
.L_x_3999:
        /* <DEDUP_REMOVED lines=8> */
.L_x_4000:
        /* <DEDUP_REMOVED lines=8> */
.L_x_4001:
        /* <DEDUP_REMOVED lines=8> */
.L_x_4002:
        /* <DEDUP_REMOVED lines=8> */
.L_x_4003:
        /* <DEDUP_REMOVED lines=9> */
.L_x_4004:
[----:B------:R-:W-:Y:S01]  /*34060*/  IMAD.MOV.U32 R9, RZ, RZ, R14 ;  /* 0x000000ffff097224 */ /* 0x000fe200078e000e */
[----:B------:R-:W-:Y:S06]  /*34070*/  BRA `(.L_x_4005) ;  /* 0xffffffa000507947 */ /* 0x000fec000383ffff */
.L_x_3786:
[----:B------:R-:W-:Y:S01]  /*34080*/  BSSY B0, `(.L_x_4006) ;  /* 0x0000008000007945 */ /* 0x000fe20003800000 */
[----:B------:R-:W-:Y:S02]  /*34090*/  IMAD.MOV.U32 R13, RZ, RZ, R2 ;  /* 0x000000ffff0d7224 */ /* 0x000fe400078e0002 */
[----:B------:R-:W-:Y:S02]  /*340a0*/  IMAD.MOV.U32 R12, RZ, RZ, 0x1 ;  /* 0x00000001ff0c7424 */ /* 0x000fe400078e00ff */
[----:B------:R-:W-:Y:S02]  /*340b0*/  IMAD.MOV.U32 R11, RZ, RZ, RZ ;  /* 0x000000ffff0b7224 */ /* 0x000fe400078e00ff */
[----:B------:R-:W-:-:S07]  /*340c0*/  IMAD.MOV.U32 R15, RZ, RZ, -0x1 ;  /* 0xffffffffff0f7424 */ /* 0x000fce00078e00ff */
[----:B01----:R-:W-:Y:S05]  /*340d0*/  WARPSYNC.COLLECTIVE R15, `(.L_x_4007) ;  /* 0x000000000f087348 */ /* 0x003fea0003c00000 */
[----:B------:R2:W3:Y:S02]  /*340e0*/  SHFL.UP P6, R14, R13, R12, R11 ;  /* 0x0400000c0d0e7389 */ /* 0x0004e400000c000b */
[----:B0123--:R-:W-:Y:S01]  /*340f0*/  ENDCOLLECTIVE ;  /* 0x000000000000791b */ /* 0x00ffe20003800000 */
.L_x_4007:
[----:B------:R-:W-:Y:S05]  /*34100*/  BSYNC B0 ;  /* 0x0000000000007941 */ /* 0x000fea0003800000 */
.L_x_4006:
[----:B------:R-:W-:Y:S02]  /*34110*/  IMAD.MOV.U32 R3, RZ, RZ, R14 ;  /* 0x000000ffff037224 */ /* 0x000fe400078e000e */
[----:B------:R-:W-:Y:S02]  /*34120*/  IMAD.MOV.U32 R12, RZ, RZ, 0x2 ;  /* 0x00000002ff0c7424 */ /* 0x000fe400078e00ff */
[----:B------:R-:W-:Y:S01]  /*34130*/  IMAD.MOV.U32 R11, RZ, RZ, RZ ;  /* 0x000000ffff0b7224 */ /* 0x000fe200078e00ff */
[----:B------:R-:W-:Y:S01]  /*34140*/  SEL R3, R3, RZ, P1 ;  /* 0x000000ff03037207 */ /* 0x000fe20000800000 */
[----:B------:R-:W-:-:S03]  /*34150*/  IMAD.MOV.U32 R15, RZ, RZ, -0x1 ;  /* 0xffffffffff0f7424 */ /* 0x000fc600078e00ff */
[----:B------:R-:W-:-:S05]  /*34160*/  IADD3 R2, R2, R3, RZ ;  /* 0x0000000302027210 */ /* 0x000fca0007ffe0ff */
[----:B------:R-:W-:-:S07]  /*34170*/  IMAD.MOV.U32 R13, RZ, RZ, R2 ;  /* 0x000000ffff0d7224 */ /* 0x000fce00078e0002 */
[----:B------:R-:W-:Y:S05]  /*34180*/  WARPSYNC.COLLECTIVE R15, `(.L_x_4008) ;  /* 0x000000000f087348 */ /* 0x000fea0003c00000 */
[----:B------:R0:W1:Y:S02]  /*34190*/  SHFL.UP P6, R14, R13, R12, R11 ;  /* 0x0400000c0d0e7389 */ /* 0x00006400000c000b */
[----:B01----:R-:W-:Y:S01]  /*341a0*/  ENDCOLLECTIVE ;  /* 0x000000000000791b */ /* 0x003fe20003800000 */
.L_x_4008:
        /* <DEDUP_REMOVED lines=8> */
.L_x_4009:
        /* <DEDUP_REMOVED lines=8> */
.L_x_4010:
        /* <DEDUP_REMOVED lines=8> */
.L_x_4011:
        /* <DEDUP_REMOVED lines=9> */
.L_x_4012:
[----:B------:R-:W-:Y:S01]  /*343c0*/  IMAD.MOV.U32 R9, RZ, RZ, R14 ;  /* 0x000000ffff097224 */ /* 0x000fe200078e000e */
[----:B------:R-:W-:Y:S06]  /*343d0*/  BRA `(.L_x_4013) ;  /* 0xffffffa000247947 */ /* 0x000fec000383ffff */
.L_x_3788:
[----:B------:R-:W-:Y:S01]  /*343e0*/  BSSY B0, `(.L_x_4014) ;  /* 0x0000006000007945 */ /* 0x000fe20003800000 */
[----:B------:R-:W-:Y:S01]  /*343f0*/  PLOP3.LUT P6, PT, P6, PT, PT, 0x8, 0x0 ;  /* 0x000000000000781c */ /* 0x000fe200037ce170 */
[----:B------:R-:W-:-:S12]  /*34400*/  IMAD.MOV.U32 R15, RZ, RZ, -0x1 ;  /* 0xffffffffff0f7424 */ /* 0x000fd800078e00ff */
[----:B01----:R-:W-:Y:S05]  /*34410*/  WARPSYNC.COLLECTIVE R15, `(.L_x_4015) ;  /* 0x000000000f087348 */ /* 0x003fea0003c00000 */
[----:B------:R-:W-:Y:S01]  /*34420*/  VOTE.ANY R14, PT, P6 ;  /* 0x00000000000e7806 */ /* 0x000fe200030e0100 */
[----:B01----:R-:W-:Y:S06]  /*34430*/  ENDCOLLECTIVE ;  /* 0x000000000000791b */ /* 0x003fec0003800000 */
.L_x_4015:
[----:B------:R-:W-:Y:S05]  /*34440*/  BSYNC B0 ;  /* 0x0000000000007941 */ /* 0x000fea0003800000 */
.L_x_4014:
[----:B------:R-:W-:Y:S01]  /*34450*/  MOV R3, R14 ;  /* 0x0000000e00037202 */ /* 0x000fe20000000f00 */
[----:B------:R-:W-:Y:S02]  /*34460*/  IMAD.MOV.U32 R13, RZ, RZ, R4 ;  /* 0x000000ffff0d7224 */ /* 0x000fe400078e0004 */
[----:B------:R-:W-:Y:S01]  /*34470*/  IMAD.MOV.U32 R11, RZ, RZ, 0x1f ;  /* 0x0000001fff0b7424 */ /* 0x000fe200078e00ff */
[----:B------:R-:W0:Y:S01]  /*34480*/  POPC R0, R3 ;  /* 0x0000000300007309 */ /* 0x000e220000000000 */
[----:B------:R-:W-:Y:S02]  /*34490*/  IMAD.MOV.U32 R15, RZ, RZ, -0x1 ;  /* 0xffffffffff0f7424 */ /* 0x000fe400078e00ff */
[----:B0-----:R-:W-:-:S07]  /*344a0*/  IMAD.MOV.U32 R12, RZ, RZ, R0 ;  /* 0x000000ffff0c7224 */ /* 0x001fce00078e0000 */
[----:B------:R-:W-:Y:S05]  /*344b0*/  WARPSYNC.COLLECTIVE R15, `(.L_x_4016) ;  /* 0x000000000f087348 */ /* 0x000fea0003c00000 */
[----:B------:R0:W1:Y:S02]  /*344c0*/  SHFL.IDX P6, R14, R13, R12, R11 ;  /* 0x0000000c0d0e7389 */ /* 0x00006400000c000b */
[----:B01----:R-:W-:Y:S01]  /*344d0*/  ENDCOLLECTIVE ;  /* 0x000000000000791b */ /* 0x003fe20003800000 */
.L_x_4016:
[----:B------:R-:W-:Y:S01]  /*344e0*/  MOV R13, R6 ;  /* 0x00000006000d7202 */ /* 0x000fe20000000f00 */
[----:B------:R-:W-:-:S07]  /*344f0*/  IMAD.MOV.U32 R4, RZ, RZ, R14 ;  /* 0x000000ffff047224 */ /* 0x000fce00078e000e */
[----:B------:R-:W-:Y:S05]  /*34500*/  WARPSYNC.COLLECTIVE R15, `(.L_x_4017) ;  /* 0x000000000f087348 */ /* 0x000fea0003c00000 */
[----:B------:R0:W1:Y:S02]  /*34510*/  SHFL.IDX P6, R14, R13, R12, R11 ;  /* 0x0000000c0d0e7389 */ /* 0x00006400000c000b */
[----:B01----:R-:W-:Y:S01]  /*34520*/  ENDCOLLECTIVE ;  /* 0x000000000000791b */ /* 0x003fe20003800000 */
.L_x_4017:
[----:B------:R-:W-:Y:S01]  /*34530*/  IMAD.MOV.U32 R6, RZ, RZ, R14 ;  /* 0x000000ffff067224 */ /* 0x000fe200078e000e */
[----:B------:R-:W-:Y:S06]  /*34540*/  BRA `(.L_x_4018) ;  /* 0xffffffa000047947 */ /* 0x000fec000383ffff */
.L_x_3790:
[----:B------:R-:W-:Y:S01]  /*34550*/  BSSY B0, `(.L_x_4019) ;  /* 0x0000007000007945 */ /* 0x000fe20003800000 */
[----:B------:R-:W-:Y:S02]  /*34560*/  IMAD.MOV.U32 R13, RZ, RZ, R7 ;  /* 0x000000ffff0d7224 */ /* 0x000fe400078e0007 */
[----:B------:R-:W-:Y:S02]  /*34570*/  IMAD.MOV.U32 R11, RZ, RZ, 0x1f ;  /* 0x0000001fff0b7424 */ /* 0x000fe400078e00ff */
[----:B------:R-:W-:-:S07]  /*34580*/  IMAD.MOV.U32 R15, RZ, RZ, -0x1 ;  /* 0xffffffffff0f7424 */ /* 0x000fce00078e00ff */
[----:B01234-:R-:W-:Y:S05]  /*34590*/  WARPSYNC.COLLECTIVE R15, `(.L_x_4020) ;  /* 0x000000000f087348 */ /* 0x01ffea0003c00000 */
[----:B------:R0:W0:Y:S02]  /*345a0*/  SHFL.IDX P6, R14, R13, R12, R11 ;  /* 0x0000000c0d0e7389 */ /* 0x00002400000c000b */
[----:B01234-:R-:W-:Y:S01]  /*345b0*/  ENDCOLLECTIVE ;  /* 0x000000000000791b */ /* 0x01ffe20003800000 */
.L_x_4020:
[----:B------:R-:W-:Y:S05]  /*345c0*/  BSYNC B0 ;  /* 0x0000000000007941 */ /* 0x000fea0003800000 */
.L_x_4019:
[----:B------:R-:W-:Y:S01]  /*345d0*/  IMAD.MOV.U32 R7, RZ, RZ, R14 ;  /* 0x000000ffff077224 */ /* 0x000fe200078e000e */
[----:B------:R-:W-:Y:S06]  /*345e0*/  BRA `(.L_x_4021) ;  /* 0xffffff9c00f47947 */ /* 0x000fec000383ffff */
.L_x_3794:
[----:B0-----:R0:W1:Y:S02]  /*345f0*/  SYNCS.PHASECHK.TRANS64.TRYWAIT P0, [R0+URZ+0x33420], R3 ;  /* 0x03342003000075a7 */ /* 0x001064000800017f */
[----:B-1----:R-:W-:Y:S05]  /*34600*/  @!P0 NANOSLEEP.SYNCS 0x989680 ;  /* 0x009896800000895d */ /* 0x002fea0003900000 */
[----:B------:R-:W1:Y:S02]  /*34610*/  @!P0 SYNCS.PHASECHK.TRANS64 P0, [R0+URZ+0x33420], R3 ;  /* 0x03342003000085a7 */ /* 0x000e64000800007f */
[----:B-1----:R-:W-:Y:S05]  /*34620*/  @!P0 BRA `(.L_x_3794) ;  /* 0xfffffffc00f08947 */ /* 0x002fea000383ffff */
[----:B------:R-:W-:Y:S05]  /*34630*/  BRA `(.L_x_4022) ;  /* 0xffffffa4008c7947 */ /* 0x000fea000383ffff */
.L_x_3795:
[----:B------:R-:W1:Y:S01]  /*34640*/  S2R R2, SR_TID.X ;  /* 0x0000000000027919 */ /* 0x000e620000002100 */
[----:B------:R-:W-:Y:S01]  /*34650*/  BSSY B0, `(.L_x_4023) ;  /* 0x000000a000007945 */ /* 0x000fe20003800000 */
[----:B------:R-:W-:Y:S02]  /*34660*/  IMAD.MOV.U32 R12, RZ, RZ, RZ ;  /* 0x000000ffff0c7224 */ /* 0x000fe400078e00ff */
[----:B------:R-:W-:Y:S02]  /*34670*/  IMAD.MOV.U32 R11, RZ, RZ, 0x1f ;  /* 0x0000001fff0b7424 */ /* 0x000fe400078e00ff */
[----:B------:R-:W-:Y:S01]  /*34680*/  IMAD.MOV.U32 R15, RZ, RZ, -0x1 ;  /* 0xffffffffff0f7424 */ /* 0x000fe200078e00ff */
[----:B-1----:R-:W-:-:S04]  /*34690*/  SHF.R.U32.HI R2, RZ, 0x5, R2 ;  /* 0x00000005ff027819 */ /* 0x002fc80000011602 */
[----:B------:R-:W-:-:S04]  /*346a0*/  LOP3.LUT R2, R2, 0x3, RZ, 0xc0, !PT ;  /* 0x0000000302027812 */ /* 0x000fc800078ec0ff */
[----:B------:R-:W-:-:S07]  /*346b0*/  MOV R13, R2 ;  /* 0x00000002000d7202 */ /* 0x000fce0000000f00 */
[----:B0-----:R-:W-:Y:S05]  /*346c0*/  WARPSYNC.COLLECTIVE R15, `(.L_x_4024) ;  /* 0x000000000f087348 */ /* 0x001fea0003c00000 */
[----:B------:R1:W2:Y:S02]  /*346d0*/  SHFL.IDX P6, R14, R13, R12, R11 ;  /* 0x0000000c0d0e7389 */ /* 0x0002a400000c000b */
[----:B012---:R-:W-:Y:S01]  /*346e0*/  ENDCOLLECTIVE ;  /* 0x000000000000791b */ /* 0x007fe20003800000 */
.L_x_4024:
[----:B------:R-:W-:Y:S05]  /*346f0*/  BSYNC B0 ;  /* 0x0000000000007941 */ /* 0x000fea0003800000 */
.L_x_4023:
[----:B------:R-:W-:Y:S05]  /*34700*/  BRA `(.L_x_4025) ;  /* 0xffffffa400747947 */ /* 0x000fea000383ffff */
.L_x_3796:
[----:B------:R-:W-:Y:S01]  /*34710*/  BSSY B0, `(.L_x_4026) ;  /* 0x0000006000007945 */ /* 0x000fe20003800000 */
[----:B------:R-:W-:-:S07]  /*34720*/  IMAD.MOV.U32 R15, RZ, RZ, -0x1 ;  /* 0xffffffffff0f7424 */ /* 0x000fce00078e00ff */
[----:B01----:R-:W-:Y:S05]  /*34730*/  WARPSYNC.COLLECTIVE R15, `(.L_x_4027) ;  /* 0x000000000f0c7348 */ /* 0x003fea0003c00000 */
[----:B------:R-:W-:Y:S02]  /*34740*/  ELECT P6, UR62, PT ;  /* 0x00000000003e782f */ /* 0x000fe400038c0000 */
[----:B------:R-:W-:Y:S01]  /*34750*/  MOV R14, UR62 ;  /* 0x0000003e000e7c02 */ /* 0x000fe20008000f00 */
[----:B01----:R-:W-:Y:S10]  /*34760*/  ENDCOLLECTIVE ;  /* 0x000000000000791b */ /* 0x003ff40003800000 */
.L_x_4027:
[----:B------:R-:W-:Y:S05]  /*34770*/  BSYNC B0 ;  /* 0x0000000000007941 */ /* 0x000fea0003800000 */
.L_x_4026:
[----:B------:R-:W-:Y:S05]  /*34780*/  BRA `(.L_x_4028) ;  /* 0xffffffa400687947 */ /* 0x000fea000383ffff */
.L_x_3798:
[----:B0-----:R0:W1:Y:S02]  /*34790*/  SYNCS.PHASECHK.TRANS64.TRYWAIT P1, [R6+URZ], R5 ;  /* 0x00000005060075a7 */ /* 0x001064000802017f */
[----:B-1----:R-:W-:Y:S05]  /*347a0*/  @!P1 NANOSLEEP.SYNCS 0x989680 ;  /* 0x009896800000995d */ /* 0x002fea0003900000 */
[----:B------:R-:W1:Y:S02]  /*347b0*/  @!P1 SYNCS.PHASECHK.TRANS64 P1, [R6+URZ], R5 ;  /* 0x00000005060095a7 */ /* 0x000e64000802007f */
[----:B-1----:R-:W-:Y:S05]  /*347c0*/  @!P1 BRA `(.L_x_3798) ;  /* 0xfffffffc00f09947 */ /* 0x002fea000383ffff */
[----:B------:R-:W-:Y:S05]  /*347d0*/  BRA `(.L_x_4029) ;  /* 0xffffffa400a47947 */ /* 0x000fea000383ffff */
.L_x_3799:
[----:B-1----:R1:W2:Y:S02]  /*347e0*/  SYNCS.PHASECHK.TRANS64.TRYWAIT P1, [R7+URZ], R2 ;  /* 0x00000002070075a7 */ /* 0x0022a4000802017f */
[----:B--2---:R-:W-:Y:S05]  /*347f0*/  @!P1 NANOSLEEP.SYNCS 0x989680 ;  /* 0x009896800000995d */ /* 0x004fea0003900000 */
[----:B------:R-:W2:Y:S02]  /*34800*/  @!P1 SYNCS.PHASECHK.TRANS64 P1, [R7+URZ], R2 ;  /* 0x00000002070095a7 */ /* 0x000ea4000802007f */
[----:B--2---:R-:W-:Y:S05]  /*34810*/  @!P1 BRA `(.L_x_3799) ;  /* 0xfffffffc00f09947 */ /* 0x004fea000383ffff */
[----:B------:R-:W-:Y:S05]  /*34820*/  BRA `(.L_x_4030) ;  /* 0xffffffa400987947 */ /* 0x000fea000383ffff */
.L_x_3801:
[----:B--2---:R2:W3:Y:S02]  /*34830*/  SYNCS.PHASECHK.TRANS64.TRYWAIT P1, [R4+URZ+0x33460], R5 ;  /* 0x03346005040075a7 */ /* 0x0044e4000802017f */
[----:B---3--:R-:W-:Y:S05]  /*34840*/  @!P1 NANOSLEEP.SYNCS 0x989680 ;  /* 0x009896800000995d */ /* 0x008fea0003900000 */
[----:B------:R-:W3:Y:S02]  /*34850*/  @!P1 SYNCS.PHASECHK.TRANS64 P1, [R4+URZ+0x33460], R5 ;  /* 0x03346005040095a7 */ /* 0x000ee4000802007f */
[----:B---3--:R-:W-:Y:S05]  /*34860*/  @!P1 BRA `(.L_x_3801) ;  /* 0xfffffffc00f09947 */ /* 0x008fea000383ffff */
[----:B------:R-:W-:Y:S05]  /*34870*/  BRA `(.L_x_4031) ;  /* 0xffffffa4009c7947 */ /* 0x000fea000383ffff */
.L_x_3803:
[----:B---3--:R3:W4:Y:S02]  /*34880*/  SYNCS.PHASECHK.TRANS64.TRYWAIT P1, [R3+URZ+0x33460], R2 ;  /* 0x03346002030075a7 */ /* 0x008724000802017f */
[----:B----4-:R-:W-:Y:S05]  /*34890*/  @!P1 NANOSLEEP.SYNCS 0x989680 ;  /* 0x009896800000995d */ /* 0x010fea0003900000 */
[----:B------:R-:W4:Y:S02]  /*348a0*/  @!P1 SYNCS.PHASECHK.TRANS64 P1, [R3+URZ+0x33460], R2 ;  /* 0x03346002030095a7 */ /* 0x000f24000802007f */
[----:B----4-:R-:W-:Y:S05]  /*348b0*/  @!P1 BRA `(.L_x_3803) ;  /* 0xfffffffc00f09947 */ /* 0x010fea000383ffff */
[----:B------:R-:W-:Y:S05]  /*348c0*/  BRA `(.L_x_4032) ;  /* 0xffffffa4009c7947 */ /* 0x000fea000383ffff */
.L_x_3805:
[----:B----4-:R4:W0:Y:S02]  /*348d0*/  SYNCS.PHASECHK.TRANS64.TRYWAIT P0, [R4+URZ+0x33480], R5 ;  /* 0x03348005040075a7 */ /* 0x010824000800017f */
[----:B0-----:R-:W-:Y:S05]  /*348e0*/  @!P0 NANOSLEEP.SYNCS 0x989680 ;  /* 0x009896800000895d */ /* 0x001fea0003900000 */
[----:B------:R-:W0:Y:S02]  /*348f0*/  @!P0 SYNCS.PHASECHK.TRANS64 P0, [R4+URZ+0x33480], R5 ;  /* 0x03348005040085a7 */ /* 0x000e24000800007f */
[----:B0-----:R-:W-:Y:S05]  /*34900*/  @!P0 BRA `(.L_x_3805) ;  /* 0xfffffffc00f08947 */ /* 0x001fea000383ffff */
[----:B------:R-:W-:Y:S05]  /*34910*/  BRA `(.L_x_3806) ;  /* 0xffffffa400987947 */ /* 0x000fea000383ffff */
.L_x_4033:
        /* <DEDUP_REMOVED lines=14> */
.L_x_13349:


//--------------------- .text._ZN7cutlass13device_kernelIN5flash11enable_sm90INS1_16FlashAttnFwdSm90INS1_25CollectiveMainloopFwdSm90ILi2EN4cute5tupleIJNS5_1CILi1EEES8_S8_EEENS6_IJNS7_ILi128EEESA_NS7_ILi192EEEEEELi192ENS_12float_e4m3_tEfNS_4arch4Sm90ELb0ELb1ELb1ELb0ELb0ELb0ELb0ELb1ELb1ELb1ELb1ELb0EEENS1_21CollectiveEpilogueFwdINS6_IJSA_SB_SA_EEES9_NS_10bfloat16_tESF_Li256ELb0ELb1ELb1ELb1EEENS1_19SingleTileSchedulerILb0ELb1ELb1ELi128EEEEEEEEEvNT_6ParamsE --------------------------
	.section	.text._ZN7cutlass13device_kernelIN5flash11enable_sm90INS1_16FlashAttnFwdSm90INS1_25CollectiveMainloopFwdSm90ILi2EN4cute5tupleIJNS5_1CILi1EEES8_S8_EEENS6_IJNS7_ILi128EEESA_NS7_ILi192EEEEEELi192ENS_12float_e4m3_tEfNS_4arch4Sm90ELb0ELb1ELb1ELb0ELb0ELb0ELb0ELb1ELb1ELb1ELb1ELb0EEENS1_21CollectiveEpilogueFwdINS6_IJSA_SB_SA_EEES9_NS_10bfloat16_tESF_Li256ELb0ELb1ELb1ELb1EEENS1_19SingleTileSchedulerILb0ELb1ELb1ELi128EEEEEEEEEvNT_6ParamsE,"ax",@progbits
	.align	128
.text._ZN7cutlass13device_kernelIN5flash11enable_sm90INS1_16FlashAttnFwdSm90INS1_25CollectiveMainloopFwdSm90ILi2EN4cute5tupleIJNS5_1CILi1EEES8_S8_EEENS6_IJNS7_ILi128EEESA_NS7_ILi192EEEEEELi192ENS_12float_e4m3_tEfNS_4arch4Sm90ELb0ELb1ELb1ELb0ELb0ELb0ELb0ELb1ELb1ELb1ELb1ELb0EEENS1_21CollectiveEpilogueFwdINS6_IJSA_SB_SA_EEES9_NS_10bfloat16_tESF_Li256ELb0ELb1ELb1ELb1EEENS1_19SingleTileSchedulerILb0ELb1ELb1ELi128EEEEEEEEEvNT_6ParamsE:
        .type           _ZN7cutlass13device_kernelIN5flash11enable_sm90INS1_16FlashAttnFwdSm90INS1_25CollectiveMainloopFwdSm90ILi2EN4cute5tupleIJNS5_1CILi1EEES8_S8_EEENS6_IJNS7_ILi128EEESA_NS7_ILi192EEEEEELi192ENS_12float_e4m3_tEfNS_4arch4Sm90ELb0ELb1ELb1ELb0ELb0ELb0ELb0ELb1ELb1ELb1ELb1ELb0EEENS1_21CollectiveEpilogueFwdINS6_IJSA_SB_SA_EEES9_NS_10bfloat16_tESF_Li256ELb0ELb1ELb1ELb1EEENS1_19SingleTileSchedulerILb0ELb1ELb1ELi128EEEEEEEEEvNT_6ParamsE,@function
        .size           _ZN7cutlass13device_kernelIN5flash11enable_sm90INS1_16FlashAttnFwdSm90INS1_25CollectiveMainloopFwdSm90ILi2EN4cute5tupleIJNS5_1CILi1EEES8_S8_EEENS6_IJNS7_ILi128EEESA_NS7_ILi192EEEEEELi192ENS_12float_e4m3_tEfNS_4arch4Sm90ELb0ELb1ELb1ELb0ELb0ELb0ELb0ELb1ELb1ELb1ELb1ELb0EEENS1_21CollectiveEpilogueFwdINS6_IJSA_SB_SA_EEES9_NS_10bfloat16_tESF_Li256ELb0ELb1ELb1ELb1EEENS1_19SingleTileSchedulerILb0ELb1ELb1ELi128EEEEEEEEEvNT_6ParamsE,(.L_x_13350 - _ZN7cutlass13device_kernelIN5flash11enable_sm90INS1_16FlashAttnFwdSm90INS1_25CollectiveMainloopFwdSm90ILi2EN4cute5tupleIJNS5_1CILi1EEES8_S8_EEENS6_IJNS7_ILi128EEESA_NS7_ILi192EEEEEELi192ENS_12float_e4m3_tEfNS_4arch4Sm90ELb0ELb1ELb1ELb0ELb0ELb0ELb0ELb1ELb1ELb1ELb1ELb0EEENS1_21CollectiveEpilogueFwdINS6_IJSA_SB_SA_EEES9_NS_10bfloat16_tESF_Li256ELb0ELb1ELb1ELb1EEENS1_19SingleTileSchedulerILb0ELb1ELb1ELi128EEEEEEEEEvNT_6ParamsE)
        .other          _ZN7cutlass13device_kernelIN5flash11enable_sm90INS1_16FlashAttnFwdSm90INS1_25CollectiveMainloopFwdSm90ILi2EN4cute5tupleIJNS5_1CILi1EEES8_S8_EEENS6_IJNS7_ILi128EEESA_NS7_ILi192EEEEEELi192ENS_12float_e4m3_tEfNS_4arch4Sm90ELb0ELb1ELb1ELb0ELb0ELb0ELb0ELb1ELb1ELb1ELb1ELb0EEENS1_21CollectiveEpilogueFwdINS6_IJSA_SB_SA_EEES9_NS_10bfloat16_tESF_Li256ELb0ELb1ELb1ELb1EEENS1_19SingleTileSchedulerILb0ELb1ELb1ELi128EEEEEEEEEvNT_6ParamsE,@"STO_CUDA_ENTRY STV_DEFAULT"
_ZN7cutlass13device_kernelIN5flash11enable_sm90INS1_16FlashAttnFwdSm90INS1_25CollectiveMainloopFwdSm90ILi2EN4cute5tupleIJNS5_1CILi1EEES8_S8_EEENS6_IJNS7_ILi128EEESA_NS7_ILi192EEEEEELi192ENS_12float_e4m3_tEfNS_4arch4Sm90ELb0ELb1ELb1ELb0ELb0ELb0ELb0ELb1ELb1ELb1ELb1ELb0EEENS1_21CollectiveEpilogueFwdINS6_IJSA_SB_SA_EEES9_NS_10bfloat16_tESF_Li256ELb0ELb1ELb1ELb1EEENS1_19SingleTileSchedulerILb0ELb1ELb1ELi128EEEEEEEEEvNT_6ParamsE:
        /* <DEDUP_REMOVED lines=18> */
.L_x_4035:
[----:B------:R-:W-:Y:S05]  /*0120*/  BSYNC B0 ;  /* 0x0000000000007941 */ /* 0x000fea0003800000 */
.L_x_4034:
        /* <DEDUP_REMOVED lines=41> */
.L_x_4036:
        /* <DEDUP_REMOVED lines=22> */
.L_x_4037:
        /* <DEDUP_REMOVED lines=18> */
.L_x_4038:
        /* <DEDUP_REMOVED lines=22> */
.L_x_4039:
        /* <DEDUP_REMOVED lines=22> */
.L_x_4040:
        /* <DEDUP_REMOVED lines=8> */
.L_x_4043:
        /* <DEDUP_REMOVED lines=22> */
[----:B------:R-:W0:Y:S01]  /*0ae0*/  LDC.64 R2, c[0x0][0x418] ;  /* 0x00010600ff027b82 */ /* 0x000e220000000a00 */
[----:B------:R-:W-:Y:S01]  /*0af0*/  ULDC UR4, c[0x0][0x448] ;  /* 0x0001120000047ab9 */ /* 0x000fe20000000800 */
[----:B------:R-:W-:Y:S01]  /*0b00*/  USHF.R.S32.HI UR38, URZ, 0x1f, UR36 ;  /* 0x0000001f3f267899 */ /* 0x000fe20008011424 */
[----:B------:R-:W-:Y:S01]  /*0b10*/  VIADD R22, R4, 0xffffff80 ;  /* 0xffffff8004167836 */ /* 0x000fe20000000000 */
[----:B------:R-:W-:-:S04]  /*0b20*/  UISETP.NE.AND UP1, UPT, UR4, 0x1, UPT ;  /* 0x000000010400788c */ /* 0x000fc8000bf25270 */
[----:B------:R-:W1:Y:S07]  /*0b30*/  S2UR UR45, SR_CTAID.X ;  /* 0x00000000002d79c3 */ /* 0x000e6e0000002500 */
[----:B------:R-:W-:Y:S01]  /*0b40*/  @UP1 ULDC UR5, c[0x0][0x44c] ;  /* 0x0001130000051ab9 */ /* 0x000fe20000000800 */
[----:B------:R-:W2:Y:S01]  /*0b50*/  LDC R5, c[0x0][0x288] ;  /* 0x0000a200ff057b82 */ /* 0x000ea20000000800 */
[----:B------:R-:W-:-:S07]  /*0b60*/  @UP1 ULDC UR9, c[0x0][0x450] ;  /* 0x0001140000091ab9 */ /* 0x000fce0000000800 */
[----:B------:R-:W3:Y:S01]  /*0b70*/  LDC R16, c[0x0][0x424] ;  /* 0x00010900ff107b82 */ /* 0x000ee20000000800 */
[----:B0-----:R-:W-:-:S04]  /*0b80*/  ISETP.NE.U32.AND P0, PT, R2, RZ, PT ;  /* 0x000000ff0200720c */ /* 0x001fc80003f05070 */
[----:B------:R-:W-:-:S03]  /*0b90*/  ISETP.NE.AND.EX P0, PT, R3, RZ, PT, P0 ;  /* 0x000000ff0300720c */ /* 0x000fc60003f05300 */
[----:B------:R-:W0:Y:S01]  /*0ba0*/  LDC R7, c[0x0][0x2f0] ;  /* 0x0000bc00ff077b82 */ /* 0x000e220000000800 */
[----:B-1----:R-:W-:-:S04]  /*0bb0*/  USHF.L.U32 UR45, UR45, 0x7, URZ ;  /* 0x000000072d2d7899 */ /* 0x002fc8000800063f */
[----:B------:R-:W-:Y:S02]  /*0bc0*/  @UP1 UIADD3 UR4, UR45, 0x7f, URZ ;  /* 0x0000007f2d041890 */ /* 0x000fe4000fffe03f */
[----:B------:R-:W-:Y:S01]  /*0bd0*/  UIADD3 UR7, UR45, 0x7f, URZ ;  /* 0x0000007f2d077890 */ /* 0x000fe2000fffe03f */
[----:B--2---:R-:W-:Y:S01]  /*0be0*/  IADD3 R3, -R5, 0x1, RZ ;  /* 0x0000000105037810 */ /* 0x004fe20007ffe1ff */
[----:B------:R-:W-:-:S04]  /*0bf0*/  UIMAD.WIDE.U32 UR4, UR4, UR5, URZ ;  /* 0x00000005040472a5 */ /* 0x000fc8000f8e003f */
[----:B------:R-:W-:Y:S01]  /*0c00*/  @UP1 USHF.R.U32.HI UR7, URZ, UR9, UR5 ;  /* 0x000000093f071299 */ /* 0x000fe20008011605 */
[----:B---3--:R-:W-:Y:S02]  /*0c10*/  SEL R16, R16, 0x1, P0 ;  /* 0x0000000110107807 */ /* 0x008fe40000000000 */
[----:B------:R-:W-:Y:S02]  /*0c20*/  ULDC.64 UR4, c[0x0][0x9e0] ;  /* 0x0002780000047ab9 */ /* 0x000fe40000000a00 */
[----:B------:R-:W-:Y:S01]  /*0c30*/  UISETP.GE.AND UP0, UPT, UR5, 0x1, UPT ;  /* 0x000000010500788c */ /* 0x000fe2000bf06270 */
[----:B0-----:R-:W-:-:S05]  /*0c40*/  IMAD R3, R16, R7, R3 ;  /* 0x0000000710037224 */ /* 0x001fca00078e0203 */
[----:B------:R-:W-:Y:S02]  /*0c50*/  PLOP3.LUT P1, PT, PT, PT, UP0, 0x80, 0x0 ;  /* 0x000000000000781c */ /* 0x000fe40003f2f008 */
[----:B------:R-:W-:-:S13]  /*0c60*/  R2UR UR8, R3 ;  /* 0x00000000030872ca */ /* 0x000fda00000e0000 */
[----:B------:R-:W-:-:S04]  /*0c70*/  UIADD3 UR7, UR8, UR7, URZ ;  /* 0x0000000708077290 */ /* 0x000fc8000fffe03f */
[----:B------:R-:W-:-:S06]  /*0c80*/  UIADD3 UR4, UR7, UR4, URZ ;  /* 0x0000000407047290 */ /* 0x000fcc000fffe03f */
[----:B------:R-:W-:Y:S01]  /*0c90*/  IMAD.U32 R0, RZ, RZ, UR4 ;  /* 0x00000004ff007e24 */ /* 0x000fe2000f8e00ff */
[----:B------:R-:W-:Y:S06]  /*0ca0*/  @!P1 BRA `(.L_x_4045) ;  /* 0x0000000000409947 */ /* 0x000fec0003800000 */
        /* <DEDUP_REMOVED lines=10> */
.L_x_4046:
[----:B------:R-:W-:-:S11]  /*0d50*/  UISETP.NE.AND UP0, UPT, UR5, 0x1, UPT ;  /* 0x000000010500788c */ /* 0x000fd6000bf05270 */
[----:B------:R-:W-:Y:S02]  /*0d60*/  @UP0 ULDC.64 UR10, c[0x0][0x9e8] ;  /* 0x00027a00000a0ab9 */ /* 0x000fe40000000a00 */
[----:B------:R-:W-:-:S04]  /*0d70*/  UIMAD.WIDE.U32 UR8, UR4, UR10, URZ ;  /* 0x0000000a040872a5 */ /* 0x000fc8000f8e003f */
[----:B------:R-:W-:-:S12]  /*0d80*/  @UP0 USHF.R.U32.HI UR4, URZ, UR11, UR9 ;  /* 0x0000000b3f040299 */ /* 0x000fd80008011609 */
.L_x_4047:
[----:B------:R-:W-:-:S06]  /*0d90*/  UIMAD UR4, UR4, UR5, UR5 ;  /* 0x00000005040472a4 */ /* 0x000fcc000f8e0205 */
[----:B------:R-:W-:-:S07]  /*0da0*/  VIMNMX R0, R0, UR4, PT ;  /* 0x0000000400007c48 */ /* 0x000fce000bfe0100 */
.L_x_4045:
[-C--:B------:R-:W-:Y:S01]  /*0db0*/  IMAD R18, R16, R7.reuse, -R5 ;  /* 0x0000000710127224 */ /* 0x080fe200078e0a05 */
[----:B------:R-:W-:Y:S01]  /*0dc0*/  @UP1 ULDC UR8, c[0x0][0x44c] ;  /* 0x0001130000081ab9 */ /* 0x000fe20000000800 */
[----:B------:R-:W-:Y:S01]  /*0dd0*/  VIADD R2, R0, 0x7f ;  /* 0x0000007f00027836 */ /* 0x000fe20000000000 */
[----:B------:R-:W-:Y:S01]  /*0de0*/  UIMAD.WIDE.U32 UR8, UR45, UR8, URZ ;  /* 0x000000082d0872a5 */ /* 0x000fe2000f8e003f */
[----:B------:R-:W-:Y:S01]  /*0df0*/  IMAD R0, R16, R7, 0x7f ;  /* 0x0000007f10007424 */ /* 0x000fe200078e0207 */
[----:B------:R-:W-:Y:S01]  /*0e00*/  R2UR UR7, R18 ;  /* 0x00000000120772ca */ /* 0x000fe200000e0000 */
[----:B------:R-:W-:Y:S01]  /*0e10*/  @UP1 ULDC UR10, c[0x0][0x450] ;  /* 0x00011400000a1ab9 */ /* 0x000fe20000000800 */
[----:B------:R-:W-:Y:S01]  /*0e20*/  UMOV UR4, UR45 ;  /* 0x0000002d00047c82 */ /* 0x000fe20008000000 */
[----:B------:R-:W-:Y:S01]  /*0e30*/  SHF.R.S32.HI R5, RZ, 0x1f, R2 ;  /* 0x0000001fff057819 */ /* 0x000fe20000011402 */
[----:B------:R-:W-:Y:S01]  /*0e40*/  @UP1 USHF.R.U32.HI UR4, URZ, UR10, UR9 ;  /* 0x0000000a3f041299 */ /* 0x000fe20008011609 */
[----:B------:R-:W-:-:S02]  /*0e50*/  SHF.R.S32.HI R3, RZ, 0x1f, R0 ;  /* 0x0000001fff037819 */ /* 0x000fc40000011400 */
[----:B------:R-:W-:Y:S02]  /*0e60*/  LEA.HI R5, R5, R2, RZ, 0x7 ;  /* 0x0000000205057211 */ /* 0x000fe400078f38ff */
[----:B------:R-:W-:Y:S02]  /*0e70*/  LEA.HI R3, R3, R0, RZ, 0x7 ;  /* 0x0000000003037211 */ /* 0x000fe400078f38ff */
[----:B------:R-:W-:Y:S02]  /*0e80*/  SHF.R.S32.HI R0, RZ, 0x7, R5 ;  /* 0x00000007ff007819 */ /* 0x000fe40000011405 */
[----:B------:R-:W-:Y:S01]  /*0e90*/  UIADD3 UR4, UR7, UR4, URZ ;  /* 0x0000000407047290 */ /* 0x000fe2000fffe03f */
[----:B------:R-:W-:Y:S02]  /*0ea0*/  SHF.R.S32.HI R3, RZ, 0x7, R3 ;  /* 0x00000007ff037819 */ /* 0x000fe40000011403 */
[----:B------:R-:W-:Y:S02]  /*0eb0*/  ULDC UR7, c[0x0][0x9dc] ;  /* 0x0002770000077ab9 */ /* 0x000fe40000000800 */
[----:B------:R-:W-:Y:S01]  /*0ec0*/  UIADD3 UR7, UR4, -UR7, URZ ;  /* 0x8000000704077290 */ /* 0x000fe2000fffe03f */
[----:B------:R-:W-:Y:S01]  /*0ed0*/  VIMNMX R19, R3, R0, PT ;  /* 0x0000000003137248 */ /* 0x000fe20003fe0100 */
        /* <DEDUP_REMOVED lines=11> */
.L_x_4049:
[----:B------:R-:W-:-:S11]  /*0f90*/  UISETP.NE.AND UP0, UPT, UR5, 0x1, UPT ;  /* 0x000000010500788c */ /* 0x000fd6000bf05270 */
[----:B------:R-:W-:Y:S02]  /*0fa0*/  @UP0 ULDC.64 UR10, c[0x0][0x9e8] ;  /* 0x00027a00000a0ab9 */ /* 0x000fe40000000a00 */
[----:B------:R-:W-:-:S04]  /*0fb0*/  UIMAD.WIDE.U32 UR8, UR4, UR10, URZ ;  /* 0x0000000a040872a5 */ /* 0x000fc8000f8e003f */
[----:B------:R-:W-:-:S12]  /*0fc0*/  @UP0 USHF.R.U32.HI UR4, URZ, UR11, UR9 ;  /* 0x0000000b3f040299 */ /* 0x000fd80008011609 */
.L_x_4050:
[----:B------:R-:W-:-:S04]  /*0fd0*/  UIMAD UR4, UR4, UR5, URZ ;  /* 0x00000005040472a4 */ /* 0x000fc8000f8e023f */
[----:B------:R-:W-:-:S04]  /*0fe0*/  UISETP.LT.AND UP0, UPT, UR7, UR4, UPT ;  /* 0x000000040700728c */ /* 0x000fc8000bf01270 */
[----:B------:R-:W-:-:S12]  /*0ff0*/  USEL UR7, UR7, UR4, !UP0 ;  /* 0x0000000407077287 */ /* 0x000fd8000c000000 */
.L_x_4048:
[----:B------:R-:W-:Y:S02]  /*1000*/  USHF.R.S32.HI UR4, URZ, 0x1f, UR7 ;  /* 0x0000001f3f047899 */ /* 0x000fe40008011407 */
[----:B------:R-:W-:Y:S02]  /*1010*/  USHF.R.U32.HI UR10, URZ, 0x10, UR6 ;  /* 0x000000103f0a7899 */ /* 0x000fe40008011606 */
[----:B------:R-:W-:Y:S02]  /*1020*/  ULEA.HI UR4, UR4, UR7, URZ, 0x7 ;  /* 0x0000000704047291 */ /* 0x000fe4000f8f383f */
[----:B------:R-:W-:Y:S02]  /*1030*/  ULOP3.LUT UR39, UR6, 0xffff, URZ, 0xc0, !UPT ;  /* 0x0000ffff06277892 */ /* 0x000fe4000f8ec03f */
[----:B------:R-:W-:-:S04]  /*1040*/  USHF.R.S32.HI UR4, URZ, 0x7, UR4 ;  /* 0x000000073f047899 */ /* 0x000fc80008011404 */
[----:B------:R-:W-:-:S04]  /*1050*/  UISETP.LT.AND UP0, UPT, URZ, UR4, UPT ;  /* 0x000000043f00728c */ /* 0x000fc8000bf01270 */
[----:B------:R-:W-:Y:S02]  /*1060*/  USEL UR9, URZ, UR4, !UP0 ;  /* 0x000000043f097287 */ /* 0x000fe4000c000000 */
[----:B------:R-:W-:Y:S01]  /*1070*/  UISETP.NE.AND UP0, UPT, UR10, URZ, UPT ;  /* 0x0000003f0a00728c */ /* 0x000fe2000bf05270 */
[----:B------:R-:W-:-:S03]  /*1080*/  UMOV UR4, URZ ;  /* 0x0000003f00047c82 */ /* 0x000fc60008000000 */
[----:B------:R-:W-:-:S07]  /*1090*/  ISETP.GT.AND P0, PT, R19, UR9, PT ;  /* 0x0000000913007c0c */ /* 0x000fce000bf04270 */
[----:B------:R-:W-:-:S06]  /*10a0*/  @!UP0 ULDC UR10, c[0x0][0x9f0] ;  /* 0x00027c00000a8ab9 */ /* 0x000fcc0000000800 */
[----:B------:R-:W-:Y:S05]  /*10b0*/  @!P0 BRA `(.L_x_4051) ;  /* 0x00000000008c8947 */ /* 0x000fea0003800000 */
[----:B------:R-:W-:Y:S01]  /*10c0*/  IMAD.U32 R4, RZ, RZ, UR10 ;  /* 0x0000000aff047e24 */ /* 0x000fe2000f8e00ff */
[----:B------:R-:W-:-:S04]  /*10d0*/  UMOV UR4, URZ ;  /* 0x0000003f00047c82 */ /* 0x000fc80008000000 */
[----:B------:R-:W-:-:S04]  /*10e0*/  IABS R0, R4 ;  /* 0x0000000400007213 */ /* 0x000fc80000000000 */
[----:B------:R-:W-:Y:S02]  /*10f0*/  R2UR UR11, R0 ;  /* 0x00000000000b72ca */ /* 0x000fe400000e0000 */
[----:B------:R-:W-:Y:S02]  /*1100*/  IADD3 R0, R4, -0x1, R19 ;  /* 0xffffffff04007810 */ /* 0x000fe40007ffe013 */
[----:B------:R-:W-:Y:S02]  /*1110*/  IABS R4, R4 ;  /* 0x0000000400047213 */ /* 0x000fe40000000000 */
[----:B------:R-:W-:-:S03]  /*1120*/  R2UR UR6, R0 ;  /* 0x00000000000672ca */ /* 0x000fc600000e0000 */
[----:B------:R-:W-:-:S04]  /*1130*/  IMAD.MOV R4, RZ, RZ, -R4 ;  /* 0x000000ffff047224 */ /* 0x000fc800078e0a04 */
[----:B------:R-:W0:Y:S06]  /*1140*/  I2F.RP R2, UR11 ;  /* 0x0000000b00027d06 */ /* 0x000e2c0008209400 */
[----:B------:R-:W-:-:S06]  /*1150*/  UIADD3 UR6, -UR9, UR6, URZ ;  /* 0x0000000609067290 */ /* 0x000fcc000fffe13f */
[----:B------:R-:W-:Y:S01]  /*1160*/  IMAD.U32 R0, RZ, RZ, UR6 ;  /* 0x00000006ff007e24 */ /* 0x000fe2000f8e00ff */
[----:B------:R-:W-:Y:S01]  /*1170*/  ULOP3.LUT UR6, UR6, UR10, URZ, 0x3c, !UPT ;  /* 0x0000000a06067292 */ /* 0x000fe2000f8e3c3f */
[----:B0-----:R-:W0:Y:S03]  /*1180*/  MUFU.RCP R2, R2 ;  /* 0x0000000200027308 */ /* 0x001e260000001000 */
[----:B------:R-:W-:-:S04]  /*1190*/  IABS R0, R0 ;  /* 0x0000000000007213 */ /* 0x000fc80000000000 */
[----:B------:R-:W-:Y:S01]  /*11a0*/  R2UR UR8, R0 ;  /* 0x00000000000872ca */ /* 0x000fe200000e0000 */
[----:B------:R-:W-:Y:S02]  /*11b0*/  IMAD.MOV.U32 R0, RZ, RZ, R4 ;  /* 0x000000ffff007224 */ /* 0x000fe400078e0004 */
[----:B0-----:R-:W-:-:S06]  /*11c0*/  VIADD R3, R2, 0xffffffe ;  /* 0x0ffffffe02037836 */ /* 0x001fcc0000000000 */
        /* <DEDUP_REMOVED lines=18> */
.L_x_4051:
[----:B------:R-:W-:Y:S02]  /*12f0*/  UIMAD UR39, UR39, UR4, UR9 ;  /* 0x00000004272772a4 */ /* 0x000fe4000f8e0209 */
[----:B------:R-:W-:Y:S01]  /*1300*/  IMAD.U32 R0, RZ, RZ, UR4 ;  /* 0x00000004ff007e24 */ /* 0x000fe2000f8e00ff */
[----:B------:R-:W-:Y:S02]  /*1310*/  PLOP3.LUT P0, PT, PT, PT, PT, 0x80, 0x0 ;  /* 0x000000000000781c */ /* 0x000fe40003f0f070 */
[----:B------:R-:W-:Y:S01]  /*1320*/  CS2R R10, SRZ ;  /* 0x00000000000a7805 */ /* 0x000fe2000001ff00 */
[----:B------:R-:W-:Y:S01]  /*1330*/  IMAD.MOV.U32 R2, RZ, RZ, RZ ;  /* 0x000000ffff027224 */ /* 0x000fe200078e00ff */
[----:B------:R-:W-:Y:S02]  /*1340*/  CS2R R8, SRZ ;  /* 0x0000000000087805 */ /* 0x000fe4000001ff00 */
[----:B------:R-:W-:Y:S01]  /*1350*/  VIADDMNMX R19, R0, UR39, R19, PT ;  /* 0x0000002700137c46 */ /* 0x000fe2000b800113 */
[----:B------:R-:W-:Y:S01]  /*1360*/  IMAD.MOV.U32 R0, RZ, RZ, RZ ;  /* 0x000000ffff007224 */ /* 0x000fe200078e00ff */
[----:B------:R-:W-:Y:S01]  /*1370*/  CS2R R44, SRZ ;  /* 0x00000000002c7805 */ /* 0x000fe2000001ff00 */
[----:B------:R-:W-:Y:S01]  /*1380*/  IMAD.MOV.U32 R47, RZ, RZ, RZ ;  /* 0x000000ffff2f7224 */ /* 0x000fe200078e00ff */
[----:B------:R-:W-:-:S02]  /*1390*/  ISETP.GT.AND P1, PT, R19, UR39, PT ;  /* 0x0000002713007c0c */ /* 0x000fc4000bf24270 */
        /* <DEDUP_REMOVED lines=82> */
.L_x_4053:
        /* <DEDUP_REMOVED lines=22> */
[----:B------:R-:W-:Y:S02]  /*1a20*/  @UP0 UIMAD UR12, UR12, UR16, URZ ;  /* 0x000000100c0c02a4 */ /* 0x000fe4000f8e023f */
[----:B------:R-:W-:Y:S02]  /*1a30*/  @UP0 UIADD3 UR9, UR9, UR13, URZ ;  /* 0x0000000d09090290 */ /* 0x000fe4000fffe03f */
        /* <DEDUP_REMOVED lines=24> */
.L_x_4197:
[----:B------:R-:W-:-:S06]  /*1bc0*/  ULOP3.LUT UR4, UR41, 0x1, URZ, 0xfc, !UPT ;  /* 0x0000000129047892 */ /* 0x000fcc000f8efc3f */
[----:B------:R-:W-:-:S05]  /*1bd0*/  IMAD.U32 R2, RZ, RZ, UR4 ;  /* 0x00000004ff027e24 */ /* 0x000fca000f8e00ff */
[----:B------:R-:W-:-:S13]  /*1be0*/  ISETP.NE.AND P0, PT, R2, 0x3, PT ;  /* 0x000000030200780c */ /* 0x000fda0003f05270 */
[----:B------:R-:W-:Y:S05]  /*1bf0*/  @!P0 BRA `(.L_x_4055) ;  /* 0x0000000000048947 */ /* 0x000fea0003800000 */
[----:B------:R-:W-:Y:S01]  /*1c00*/  BPT.TRAP 0x1 ;  /* 0x000000040000795c */ /* 0x000fe20000300000 */
.L_x_4055:
[----:B------:R1:W2:Y:S01]  /*1c10*/  SYNCS.PHASECHK.TRANS64.TRYWAIT P2, [UR44+0x2a830], R8 ;  /* 0x02a83008ff0075a7 */ /* 0x0002a2000804016c */
[----:B------:R-:W-:Y:S05]  /*1c20*/  @!P0 BRA `(.L_x_4056) ;  /* 0x0000000000048947 */ /* 0x000fea0003800000 */
[----:B------:R-:W-:Y:S01]  /*1c30*/  BPT.TRAP 0x1 ;  /* 0x000000040000795c */ /* 0x000fe20000300000 */
.L_x_4056:
        /* <DEDUP_REMOVED lines=8> */
.L_x_4057:
[----:B------:R-:W-:Y:S05]  /*1cc0*/  WARPSYNC.ALL ;  /* 0x0000000000007948 */ /* 0x000fea0003800000 */
[----:B------:R-:W-:Y:S01]  /*1cd0*/  IMAD.MOV.U32 R7, RZ, RZ, -0x7fffffe0 ;  /* 0x80000020ff077424 */ /* 0x000fe200078e00ff */
        /* <DEDUP_REMOVED lines=17> */
[C---:B------:R-:W-:Y:S01]  /*1df0*/  IMAD.IADD R21, R22.reuse, 0x1, -R3 ;  /* 0x0000000116157824 */ /* 0x040fe200078e0a03 */
[----:B------:R-:W-:Y:S01]  /*1e00*/  UIADD3 UR4, UR20, 0x2, URZ ;  /* 0x0000000214047890 */ /* 0x000fe2000fffe03f */
[----:B------:R-:W-:Y:S01]  /*1e10*/  LOP3.LUT R89, R89, 0xfffffffc, RZ, 0xc0, !PT ;  /* 0xfffffffc59597812 */ /* 0x000fe200078ec0ff */
[----:B------:R-:W-:Y:S01]  /*1e20*/  UIADD3 UR8, UR20, 0x200, URZ ;  /* 0x0000020014087890 */ /* 0x000fe2000fffe03f */
[----:B------:R-:W-:Y:S01]  /*1e30*/  QGMMA.64x128x32.F32.E4M3.E4M3 R24, gdesc[UR28], RZ, !UPT, gsb0 ;  /* 0x01e000001c1879f3 */ /* 0x000fe2000c0008ff */
[----:B------:R-:W-:Y:S01]  /*1e40*/  UIADD3 UR10, UR30, 0x200, URZ ;  /* 0x000002001e0a7890 */ /* 0x000fe2000fffe03f */
[----:B-1----:R-:W-:Y:S01]  /*1e50*/  SHF.R.S32.HI R8, RZ, 0x1f, R21 ;  /* 0x0000001fff087819 */ /* 0x002fe20000011415 */
[----:B------:R-:W-:Y:S01]  /*1e60*/  UIADD3 UR12, UR20, 0x202, URZ ;  /* 0x00000202140c7890 */ /* 0x000fe2000fffe03f */
[----:B------:R-:W-:Y:S01]  /*1e70*/  IMAD.IADD R89, R22, 0x1, -R89 ;  /* 0x0000000116597824 */ /* 0x000fe200078e0a59 */
[----:B------:R-:W-:Y:S01]  /*1e80*/  UIADD3 UR14, UR30, 0x202, URZ ;  /* 0x000002021e0e7890 */ /* 0x000fe2000fffe03f */
[CC--:B------:R-:W-:Y:S01]  /*1e90*/  LEA.HI R15, R8.reuse, R21.reuse, RZ, 0x2 ;  /* 0x00000015080f7211 */ /* 0x0c0fe200078f10ff */
[----:B------:R-:W-:Y:S01]  /*1ea0*/  UMOV UR15, 0x80000020 ;  /* 0x80000020000f7882 */ /* 0x000fe20000000000 */
[----:B------:R-:W-:Y:S01]  /*1eb0*/  UIADD3 UR16, UR20, 0x400, URZ ;  /* 0x0000040014107890 */ /* 0x000fe2000fffe03f */
[----:B------:R-:W-:Y:S01]  /*1ec0*/  LEA.HI R8, R8, R21, RZ, 0x5 ;  /* 0x0000001508087211 */ /* 0x000fe200078f28ff */
[----:B------:R-:W-:Y:S01]  /*1ed0*/  UIADD3 UR18, UR30, 0x400, URZ ;  /* 0x000004001e127890 */ /* 0x000fe2000fffe03f */
[--C-:B------:R-:W-:Y:S01]  /*1ee0*/  SHF.R.S32.HI R3, RZ, 0x2, R15.reuse ;  /* 0x00000002ff037819 */ /* 0x100fe2000001140f */
[----:B------:R-:W-:Y:S01]  /*1ef0*/  UMOV UR17, 0x80000020 ;  /* 0x8000002000117882 */ /* 0x000fe20000000000 */
[----:B------:R-:W-:Y:S01]  /*1f00*/  UMOV UR19, 0x80000020 ;  /* 0x8000002000137882 */ /* 0x000fe20000000000 */
[----:B------:R-:W-:Y:S01]  /*1f10*/  UIADD3 UR20, UR20, 0x402, URZ ;  /* 0x0000040214147890 */ /* 0x000fe2000fffe03f */
[----:B------:R-:W-:Y:S01]  /*1f20*/  SHF.R.S32.HI R22, RZ, 0x1f, R15 ;  /* 0x0000001fff167819 */ /* 0x000fe2000001140f */
[----:B------:R-:W-:Y:S01]  /*1f30*/  UIADD3 UR22, UR30, 0x402, URZ ;  /* 0x000004021e167890 */ /* 0x000fe2000fffe03f */
[----:B------:R-:W-:Y:S01]  /*1f40*/  LEA.HI R11, R23, R23, RZ, 0x1 ;  /* 0x00000017170b7211 */ /* 0x000fe200078f08ff */
[----:B------:R-:W-:Y:S01]  /*1f50*/  UMOV UR21, 0x80000020 ;  /* 0x8000002000157882 */ /* 0x000fe20000000000 */
[----:B------:R-:W-:Y:S01]  /*1f60*/  UMOV UR23, 0x80000020 ;  /* 0x8000002000177882 */ /* 0x000fe20000000000 */
[----:B------:R-:W-:Y:S01]  /*1f70*/  SHF.R.S32.HI R8, RZ, 0x5, R8 ;  /* 0x00000005ff087819 */ /* 0x000fe20000011408 */
[----:B------:R-:W-:Y:S01]  /*1f80*/  ULDC UR31, c[0x0][0x9dc] ;  /* 0x00027700001f7ab9 */ /* 0x000fe20000000800 */
[----:B------:R-:W-:Y:S01]  /*1f90*/  LEA.HI R22, R22, R3, RZ, 0x3 ;  /* 0x0000000316167211 */ /* 0x000fe200078f18ff */
[----:B------:R-:W-:-:S03]  /*1fa0*/  ULOP3.LUT UR31, URZ, UR31, URZ, 0x33, !UPT ;  /* 0x0000001f3f1f7292 */ /* 0x000fc6000f8e333f */
[----:B------:R-:W-:Y:S01]  /*1fb0*/  LOP3.LUT R22, R22, 0xfffffff8, RZ, 0xc0, !PT ;  /* 0xfffffff816167812 */ /* 0x000fe200078ec0ff */
[----:B------:R-:W-:Y:S02]  /*1fc0*/  WARPGROUP.DEPBAR.LE gsb0, 0x0 ;  /* 0x00008000000079c5 */ /* 0x000fe40000010000 */
[----:B------:R-:W-:-:S06]  /*1fd0*/  WARPGROUP.ARRIVE ;  /* 0x00000000000079c5 */ /* 0x000fcc0000000000 */
[----:B------:R-:W-:Y:S01]  /*1fe0*/  QGMMA.64x128x32.F32.E4M3.E4M3 R24, gdesc[UR4], R24, gsb0 ;  /* 0x01e00000041879f3 */ /* 0x000fe20008000818 */
[----:B------:R-:W-:Y:S02]  /*1ff0*/  ULDC UR6, c[0x0][0x448] ;  /* 0x0001120000067ab9 */ /* 0x000fe40000000800 */
[----:B------:R-:W-:-:S06]  /*2000*/  UISETP.NE.AND UP0, UPT, UR6, 0x1, UPT ;  /* 0x000000010600788c */ /* 0x000fcc000bf05270 */
[----:B------:R-:W-:Y:S02]  /*2010*/  PLOP3.LUT P2, PT, PT, PT, UP0, 0x80, 0x0 ;  /* 0x000000000000781c */ /* 0x000fe40003f4f008 */
[----:B------:R-:W-:-:S03]  /*2020*/  PLOP3.LUT P3, PT, PT, PT, UP0, 0x80, 0x0 ;  /* 0x000000000000781c */ /* 0x000fc60003f6f008 */
[----:B------:R-:W-:Y:S01]  /*2030*/  @UP0 ULDC UR6, c[0x0][0x44c] ;  /* 0x0001130000060ab9 */ /* 0x000fe20000000800 */
[----:B------:R-:W-:Y:S02]  /*2040*/  WARPGROUP.DEPBAR.LE gsb0, 0x0 ;  /* 0x00008000000079c5 */ /* 0x000fe40000010000 */
[----:B------:R-:W-:-:S06]  /*2050*/  WARPGROUP.ARRIVE ;  /* 0x00000000000079c5 */ /* 0x000fcc0000000000 */
[----:B------:R-:W-:Y:S01]  /*2060*/  QGMMA.64x128x32.F32.E4M3.E4M3 R24, gdesc[UR8], R24, gsb0 ;  /* 0x01e00000081879f3 */ /* 0x000fe20008000818 */
[----:B------:R-:W-:Y:S01]  /*2070*/  ULDC UR10, c[0x0][0x2f0] ;  /* 0x0000bc00000a7ab9 */ /* 0x000fe20000000800 */
[----:B------:R-:W-:Y:S02]  /*2080*/  ULDC UR11, c[0x0][0x288] ;  /* 0x0000a200000b7ab9 */ /* 0x000fe40000000800 */
[----:B------:R-:W-:Y:S01]  /*2090*/  IMAD.U32 R121, RZ, RZ, UR11 ;  /* 0x0000000bff797e24 */ /* 0x000fe2000f8e00ff */
        /* <DEDUP_REMOVED lines=14> */
[----:B------:R0:W1:Y:S01]  /*2180*/  MUFU.TANH R92, R60 ;  /* 0x0000003c005c7308 */ /* 0x0000620000002400 */
[C---:B------:R-:W-:Y:S01]  /*2190*/  FMUL.FTZ R52, R0.reuse, R52 ;  /* 0x0000003400347220 */ /* 0x040fe20000410000 */
[C---:B------:R-:W-:Y:S01]  /*21a0*/  FMUL.FTZ R29, R0.reuse, R33 ;  /* 0x00000021001d7220 */ /* 0x040fe20000410000 */
[C---:B------:R-:W-:Y:S01]  /*21b0*/  FMUL.FTZ R33, R0.reuse, R37 ;  /* 0x0000002500217220 */ /* 0x040fe20000410000 */
[C---:B------:R-:W-:Y:S01]  /*21c0*/  FMUL.FTZ R44, R0.reuse, R44 ;  /* 0x0000002c002c7220 */ /* 0x040fe20000410000 */
[C---:B------:R-:W-:Y:S01]  /*21d0*/  FMUL.FTZ R48, R0.reuse, R48 ;  /* 0x0000003000307220 */ /* 0x040fe20000410000 */
[C---:B------:R-:W-:Y:S01]  /*21e0*/  FMUL.FTZ R56, R0.reuse, R56 ;  /* 0x0000003800387220 */ /* 0x040fe20000410000 */
[C---:B------:R-:W-:Y:S01]  /*21f0*/  FMUL.FTZ R64, R0.reuse, R64 ;  /* 0x0000004000407220 */ /* 0x040fe20000410000 */
[----:B------:R2:W3:Y:S01]  /*2200*/  MUFU.TANH R37, R40 ;  /* 0x0000002800257308 */ /* 0x0004e20000002400 */
[C---:B0-----:R-:W-:Y:S01]  /*2210*/  FMUL.FTZ R60, R0.reuse, R70 ;  /* 0x00000046003c7220 */ /* 0x041fe20000410000 */
[----:B------:R-:W-:Y:S01]  /*2220*/  LOP3.LUT R70, R11, 0x3fffffe, RZ, 0xc0, !PT ;  /* 0x03fffffe0b467812 */ /* 0x000fe200078ec0ff */
[----:B------:R-:W-:Y:S01]  /*2230*/  FMUL.FTZ R68, R0, R68 ;  /* 0x0000004400447220 */ /* 0x000fe20000410000 */
[----:B------:R-:W-:Y:S01]  /*2240*/  LEA R11, R8, UR45, 0x4 ;  /* 0x0000002d080b7c11 */ /* 0x000fe2000f8e20ff */
[C---:B------:R-:W-:Y:S01]  /*2250*/  FMUL.FTZ R4, R0.reuse, R24 ;  /* 0x0000001800047220 */ /* 0x040fe20000410000 */
[----:B------:R-:W-:Y:S01]  /*2260*/  LEA.HI R8, R89, R89, RZ, 0x1 ;  /* 0x0000005959087211 */ /* 0x000fe200078f08ff */
[----:B------:R-:W-:Y:S01]  /*2270*/  IMAD.IADD R70, R23, 0x1, -R70 ;  /* 0x0000000117467824 */ /* 0x000fe200078e0a46 */
[----:B------:R-:W-:Y:S01]  /*2280*/  IADD3 R3, R11, R3, -R22 ;  /* 0x000000030b037210 */ /* 0x000fe20007ffe816 */
[----:B--2---:R-:W-:Y:S01]  /*2290*/  FMUL.FTZ R40, R0, R50 ;  /* 0x0000003200287220 */ /* 0x004fe20000410000 */
[----:B------:R-:W-:Y:S01]  /*22a0*/  LOP3.LUT R8, R8, 0x1ffffffe, RZ, 0xc0, !PT ;  /* 0x1ffffffe08087812 */ /* 0x000fe200078ec0ff */
[----:B------:R0:W2:Y:S01]  /*22b0*/  MUFU.TANH R100, R52 ;  /* 0x0000003400647308 */ /* 0x0000a20000002400 */
[----:B------:R-:W-:Y:S01]  /*22c0*/  FMUL.FTZ R50, R0, R59 ;  /* 0x0000003b00327220 */ /* 0x000fe20000410000 */
[----:B------:R-:W-:-:S02]  /*22d0*/  IMAD R3, R70, 0x40, R3 ;  /* 0x0000004046037824 */ /* 0x000fc400078e0203 */
[C---:B------:R-:W-:Y:S01]  /*22e0*/  FMUL.FTZ R5, R0.reuse, R27 ;  /* 0x0000001b00057220 */ /* 0x040fe20000410000 */
[----:B------:R-:W-:Y:S02]  /*22f0*/  IMAD.IADD R8, R89, 0x1, -R8 ;  /* 0x0000000159087824 */ /* 0x000fe400078e0a08 */
[C---:B------:R-:W-:Y:S01]  /*2300*/  FMUL.FTZ R20, R0.reuse, R30 ;  /* 0x0000001e00147220 */ /* 0x040fe20000410000 */
[----:B------:R-:W-:Y:S02]  /*2310*/  IMAD.MOV.U32 R70, RZ, RZ, -0x80 ;  /* 0xffffff80ff467424 */ /* 0x000fe400078e00ff */
[----:B------:R-:W-:Y:S01]  /*2320*/  FMUL.FTZ R9, R0, R31 ;  /* 0x0000001f00097220 */ /* 0x000fe20000410000 */
[----:B------:R-:W-:Y:S02]  /*2330*/  IMAD R8, R8, 0x8, R3 ;  /* 0x0000000808087824 */ /* 0x000fe400078e0203 */
[----:B0-----:R-:W-:Y:S01]  /*2340*/  FMUL.FTZ R52, R0, R62 ;  /* 0x0000003e00347220 */ /* 0x001fe20000410000 */
[----:B------:R-:W-:-:S02]  /*2350*/  IMAD.U32 R3, RZ, RZ, UR44 ;  /* 0x0000002cff037e24 */ /* 0x000fc4000f8e00ff */
[----:B------:R-:W-:Y:S01]  /*2360*/  FMUL.FTZ R62, R0, R71 ;  /* 0x00000047003e7220 */ /* 0x000fe20000410000 */
[----:B------:R-:W-:Y:S01]  /*2370*/  @P2 IMAD.HI.U32 R22, R8, UR6, RZ ;  /* 0x0000000608162c27 */ /* 0x000fe2000f8e00ff */
[----:B------:R-:W-:-:S03]  /*2380*/  @UP0 ULDC UR6, c[0x0][0x450] ;  /* 0x0001140000060ab9 */ /* 0x000fc60000000800 */
[C---:B------:R-:W-:Y:S01]  /*2390*/  FMUL.FTZ R24, R0.reuse, R34 ;  /* 0x0000002200187220 */ /* 0x040fe20000410000 */
[----:B------:R-:W-:Y:S01]  /*23a0*/  FMUL.FTZ R14, R0, R28 ;  /* 0x0000001c000e7220 */ /* 0x000fe20000410000 */
[----:B------:R-:W-:Y:S01]  /*23b0*/  IMAD.MOV.U32 R23, RZ, RZ, R8 ;  /* 0x000000ffff177224 */ /* 0x000fe200078e0008 */
[----:B------:R-:W-:Y:S01]  /*23c0*/  @P3 SHF.R.U32.HI R23, RZ, UR6, R22 ;  /* 0x00000006ff173c19 */ /* 0x000fe20008011616 */
[----:B------:R-:W-:Y:S01]  /*23d0*/  @!P1 VIADD R3, R3, 0x2a840 ;  /* 0x0002a84003039836 */ /* 0x000fe20000000000 */
[----:B------:R-:W-:Y:S01]  /*23e0*/  LOP3.LUT R22, R15, 0x7ffffffc, RZ, 0xc0, !PT ;  /* 0x7ffffffc0f167812 */ /* 0x000fe200078ec0ff */
[----:B------:R-:W-:Y:S01]  /*23f0*/  IMAD R59, R19, R70, 0x80 ;  /* 0x00000080133b7424 */ /* 0x000fe200078e0246 */
[----:B------:R-:W-:Y:S01]  /*2400*/  ULDC.64 UR6, c[0x0][0x9e0] ;  /* 0x0002780000067ab9 */ /* 0x000fe20000000a00 */
[----:B------:R-:W0:Y:S01]  /*2410*/  SHFL.IDX PT, R71, R23, RZ, 0x1c1f ;  /* 0x001c1fff17477589 */ /* 0x000e2200000e0000 */
[----:B------:R-:W-:Y:S01]  /*2420*/  @!P1 PRMT R15, RZ, 0x654, R3 ;  /* 0x00000654ff0f9816 */ /* 0x000fe20000000003 */
[----:B------:R-:W-:Y:S01]  /*2430*/  IMAD.IADD R3, R21, 0x1, -R22 ;  /* 0x0000000115037824 */ /* 0x000fe200078e0a16 */
[----:B------:R-:W-:Y:S01]  /*2440*/  UISETP.GE.AND UP1, UPT, UR7, 0x1, UPT ;  /* 0x000000010700788c */ /* 0x000fe2000bf26270 */
[----:B------:R-:W-:-:S02]  /*2450*/  VIADD R22, R59, 0x1 ;  /* 0x000000013b167836 */ /* 0x000fc40000000000 */
[C---:B------:R-:W-:Y:S01]  /*2460*/  FMUL.FTZ R27, R0.reuse, R32 ;  /* 0x00000020001b7220 */ /* 0x040fe20000410000 */
[C---:B------:R-:W-:Y:S01]  /*2470*/  FMUL.FTZ R31, R0.reuse, R36 ;  /* 0x00000024001f7220 */ /* 0x040fe20000410000 */
[C---:B------:R-:W-:Y:S01]  /*2480*/  FMUL.FTZ R30, R0.reuse, R39 ;  /* 0x00000027001e7220 */ /* 0x040fe20000410000 */
[C---:B------:R-:W-:Y:S01]  /*2490*/  FMUL.FTZ R34, R0.reuse, R43 ;  /* 0x0000002b00227220 */ /* 0x040fe20000410000 */
[----:B------:R4:W0:Y:S01]  /*24a0*/  MUFU.TANH R108, R44 ;  /* 0x0000002c006c7308 */ /* 0x0008220000002400 */
[C---:B------:R-:W-:Y:S01]  /*24b0*/  FMUL.FTZ R2, R0.reuse, R26 ;  /* 0x0000001a00027220 */ /* 0x040fe20000410000 */
[C---:B------:R-:W-:Y:S01]  /*24c0*/  FMUL.FTZ R28, R0.reuse, R38 ;  /* 0x00000026001c7220 */ /* 0x040fe20000410000 */
[C---:B------:R-:W-:Y:S01]  /*24d0*/  FMUL.FTZ R32, R0.reuse, R42 ;  /* 0x0000002a00207220 */ /* 0x040fe20000410000 */
[C---:B------:R-:W-:Y:S01]  /*24e0*/  FMUL.FTZ R36, R0.reuse, R46 ;  /* 0x0000002e00247220 */ /* 0x040fe20000410000 */
[----:B------:R5:W-:Y:S01]  /*24f0*/  @!P1 SYNCS.ARRIVE.TRANS64.RED.A1T0 RZ, [R15+URZ], RZ ;  /* 0x000000ff0fff99a7 */ /* 0x000be2000810043f */
[C---:B------:R-:W-:Y:S01]  /*2500*/  FMUL.FTZ R26, R0.reuse, R35 ;  /* 0x00000023001a7220 */ /* 0x040fe20000410000 */
[C---:B------:R-:W-:Y:S01]  /*2510*/  FMUL.FTZ R41, R0.reuse, R41 ;  /* 0x0000002900297220 */ /* 0x040fe20000410000 */
[----:B------:R1:W0:Y:S01]  /*2520*/  MUFU.TANH R104, R48 ;  /* 0x0000003000687308 */ /* 0x0002220000002400 */
[C---:B----4-:R-:W-:Y:S01]  /*2530*/  FMUL.FTZ R44, R0.reuse, R54 ;  /* 0x00000036002c7220 */ /* 0x050fe20000410000 */
[C---:B------:R-:W-:Y:S01]  /*2540*/  FMUL.FTZ R45, R0.reuse, R45 ;  /* 0x0000002d002d7220 */ /* 0x040fe20000410000 */
[C---:B------:R-:W-:Y:S01]  /*2550*/  FMUL.FTZ R38, R0.reuse, R47 ;  /* 0x0000002f00267220 */ /* 0x040fe20000410000 */
[C---:B------:R-:W-:Y:S01]  /*2560*/  FMUL.FTZ R49, R0.reuse, R49 ;  /* 0x0000003100317220 */ /* 0x040fe20000410000 */
[C---:B------:R-:W-:Y:S01]  /*2570*/  FMUL.FTZ R42, R0.reuse, R51 ;  /* 0x00000033002a7220 */ /* 0x040fe20000410000 */
[C---:B------:R-:W-:Y:S01]  /*2580*/  FMUL.FTZ R53, R0.reuse, R53 ;  /* 0x0000003500357220 */ /* 0x040fe20000410000 */
[C---:B------:R-:W-:Y:S01]  /*2590*/  FMUL.FTZ R46, R0.reuse, R55 ;  /* 0x00000037002e7220 */ /* 0x040fe20000410000 */
[----:B------:R4:W0:Y:S01]  /*25a0*/  MUFU.TANH R96, R56 ;  /* 0x0000003800607308 */ /* 0x0008220000002400 */
[C---:B-1----:R-:W-:Y:S01]  /*25b0*/  FMUL.FTZ R48, R0.reuse, R58 ;  /* 0x0000003a00307220 */ /* 0x042fe20000410000 */
[C---:B------:R-:W-:Y:S01]  /*25c0*/  FMUL.FTZ R57, R0.reuse, R57 ;  /* 0x0000003900397220 */ /* 0x040fe20000410000 */
[C---:B------:R-:W-:Y:S01]  /*25d0*/  FMUL.FTZ R61, R0.reuse, R61 ;  /* 0x0000003d003d7220 */ /* 0x040fe20000410000 */
[C---:B------:R-:W-:Y:S01]  /*25e0*/  FMUL.FTZ R54, R0.reuse, R63 ;  /* 0x0000003f00367220 */ /* 0x040fe20000410000 */
[C---:B------:R-:W-:Y:S01]  /*25f0*/  FMUL.FTZ R65, R0.reuse, R65 ;  /* 0x0000004100417220 */ /* 0x040fe20000410000 */
        /* <DEDUP_REMOVED lines=15> */
[C---:B-----5:R-:W-:Y:S01]  /*26f0*/  FMUL.FTZ R15, R0.reuse, R86 ;  /* 0x00000056000f7220 */ /* 0x060fe20000410000 */
[----:B------:R-:W-:Y:S01]  /*2700*/  FMUL.FTZ R21, R0, R87 ;  /* 0x0000005700157220 */ /* 0x000fe20000410000 */
[----:B------:R-:W-:-:S02]  /*2710*/  IMAD R35, R3, -0x2, R22 ;  /* 0xfffffffe03237824 */ /* 0x000fc400078e0216 */
[C---:B------:R-:W-:Y:S01]  /*2720*/  FMUL.FTZ R77, R0.reuse, R77 ;  /* 0x0000004d004d7220 */ /* 0x040fe20000410000 */
[C---:B----4-:R-:W-:Y:S01]  /*2730*/  FMUL.FTZ R68, R0.reuse, R78 ;  /* 0x0000004e00447220 */ /* 0x050fe20000410000 */
[C---:B------:R-:W-:Y:S01]  /*2740*/  FMUL.FTZ R80, R0.reuse, R80 ;  /* 0x0000005000507220 */ /* 0x040fe20000410000 */
[----:B------:R-:W-:Y:S01]  /*2750*/  FMUL.FTZ R84, R0, R84 ;  /* 0x0000005400547220 */ /* 0x000fe20000410000 */
[----:B------:R-:W-:Y:S01]  /*2760*/  PLOP3.LUT P2, PT, PT, PT, UP1, 0x40, 0x0 ;  /* 0x000000000000781c */ /* 0x000fe20003f4e818 */
[C---:B------:R-:W-:Y:S01]  /*2770*/  IMAD R70, R16.reuse, UR10, R35 ;  /* 0x0000000a10467c24 */ /* 0x040fe2000f8e0223 */
[----:B------:R-:W1:Y:S01]  /*2780*/  MUFU.TANH R4, R4 ;  /* 0x0000000400047308 */ /* 0x000e620000002400 */
[----:B------:R-:W-:Y:S01]  /*2790*/  IMAD R22, R16, UR10, R59 ;  /* 0x0000000a10167c24 */ /* 0x000fe2000f8e023b */
[----:B------:R-:W-:Y:S01]  /*27a0*/  LEA R55, R19, 0xffffff80, 0x7 ;  /* 0xffffff8013377811 */ /* 0x000fe200078e38ff */
[----:B------:R-:W-:Y:S02]  /*27b0*/  IMAD.IADD R70, R70, 0x1, -R121 ;  /* 0x0000000146467824 */ /* 0x000fe400078e0a79 */
[----:B------:R-:W-:-:S02]  /*27c0*/  IMAD R63, R3, -0x2, R22 ;  /* 0xfffffffe033f7824 */ /* 0x000fc400078e0216 */
[C---:B------:R-:W-:Y:S01]  /*27d0*/  VIADD R110, R70.reuse, UR6 ;  /* 0x00000006466e7c36 */ /* 0x040fe20008000000 */
[----:B------:R-:W4:Y:S01]  /*27e0*/  MUFU.TANH R12, R12 ;  /* 0x0000000c000c7308 */ /* 0x000f220000002400 */
[----:B------:R-:W-:-:S03]  /*27f0*/  VIADD R67, R70, UR31 ;  /* 0x0000001f46437c36 */ /* 0x000fc60008000000 */
[----:B0-----:R-:W-:Y:S01]  /*2800*/  VIADDMNMX R22, R71, R110, R63, PT ;  /* 0x0000006e47167246 */ /* 0x001fe2000380013f */
[----:B------:R-:W-:-:S03]  /*2810*/  IMAD.IADD R35, R67, 0x1, R71 ;  /* 0x0000000143237824 */ /* 0x000fc600078e0247 */
        /* <DEDUP_REMOVED lines=51> */
[----:B------:R-:W0:Y:S08]  /*2b50*/  MUFU.TANH R85, R85 ;  /* 0x0000005500557308 */ /* 0x000e300000002400 */
[----:B------:R-:W0:Y:S08]  /*2b60*/  MUFU.TANH R15, R15 ;  /* 0x0000000f000f7308 */ /* 0x000e300000002400 */
[----:B------:R-:W0:Y:S01]  /*2b70*/  MUFU.TANH R21, R21 ;  /* 0x0000001500157308 */ /* 0x000e220000002400 */
[----:B-1234-:R-:W-:Y:S05]  /*2b80*/  @P2 BRA `(.L_x_4059) ;  /* 0x00000000005c2947 */ /* 0x01efea0003800000 */
[----:B------:R-:W-:Y:S01]  /*2b90*/  IMAD R70, R16, UR10, R71 ;  /* 0x0000000a10467c24 */ /* 0x000fe2000f8e0247 */
[----:B------:R-:W-:Y:S03]  /*2ba0*/  BSSY B0, `(.L_x_4060) ;  /* 0x0000011000007945 */ /* 0x000fe60003800000 */
[----:B------:R-:W-:-:S05]  /*2bb0*/  IMAD.IADD R70, R70, 0x1, -R121 ;  /* 0x0000000146467824 */ /* 0x000fca00078e0a79 */
        /* <DEDUP_REMOVED lines=10> */
.L_x_4061:
[----:B------:R-:W-:-:S06]  /*2c60*/  UISETP.NE.AND UP2, UPT, UR7, 0x1, UPT ;  /* 0x000000010700788c */ /* 0x000fcc000bf45270 */
[----:B------:R-:W-:-:S05]  /*2c70*/  PLOP3.LUT P2, PT, PT, PT, UP2, 0x80, 0x0 ;  /* 0x000000000000781c */ /* 0x000fca0003f4f028 */
[----:B------:R-:W-:-:S08]  /*2c80*/  @UP2 ULDC.64 UR14, c[0x0][0x9e8] ;  /* 0x00027a00000e2ab9 */ /* 0x000fd00000000a00 */
[----:B------:R-:W-:-:S05]  /*2c90*/  @P2 IMAD.HI.U32 R71, R70, UR14, RZ ;  /* 0x0000000e46472c27 */ /* 0x000fca000f8e00ff */
[----:B------:R-:W-:-:S07]  /*2ca0*/  @P2 SHF.R.U32.HI R70, RZ, UR15, R71 ;  /* 0x0000000fff462c19 */ /* 0x000fce0008011647 */
.L_x_4062:
[----:B------:R-:W-:Y:S05]  /*2cb0*/  BSYNC B0 ;  /* 0x0000000000007941 */ /* 0x000fea0003800000 */
.L_x_4060:
[----:B------:R-:W-:-:S04]  /*2cc0*/  IMAD R70, R70, UR7, -R55 ;  /* 0x0000000746467c24 */ /* 0x000fc8000f8e0a37 */
[----:B------:R-:W-:-:S05]  /*2cd0*/  IMAD R70, R3, -0x2, R70 ;  /* 0xfffffffe03467824 */ /* 0x000fca00078e0246 */
[----:B------:R-:W-:Y:S02]  /*2ce0*/  VIMNMX R35, R35, R70, !PT ;  /* 0x0000004623237248 */ /* 0x000fe40007fe0100 */
[----:B------:R-:W-:-:S07]  /*2cf0*/  VIADDMNMX R22, R70, UR7, R22, PT ;  /* 0x0000000746167c46 */ /* 0x000fce000b800116 */
.L_x_4059:
[C---:B------:R-:W-:Y:S02]  /*2d00*/  ISETP.GE.AND P2, PT, R59.reuse, 0x2, PT ;  /* 0x000000023b00780c */ /* 0x040fe40003f46270 */
[----:B------:R-:W-:Y:S02]  /*2d10*/  ISETP.GE.AND P5, PT, R59, 0xa, PT ;  /* 0x0000000a3b00780c */ /* 0x000fe40003fa6270 */
[----:B------:R-:W-:Y:S02]  /*2d20*/  ISETP.GT.AND P3, PT, R35, 0x1, !P2 ;  /* 0x000000012300780c */ /* 0x000fe40005764270 */
[----:B------:R-:W-:Y:S02]  /*2d30*/  ISETP.GE.AND P4, PT, R59, 0x9, PT ;  /* 0x000000093b00780c */ /* 0x000fe40003f86270 */
[----:B------:R-:W-:Y:S02]  /*2d40*/  ISETP.LT.OR P3, PT, R22, 0x2, P3 ;  /* 0x000000021600780c */ /* 0x000fe40001f61670 */
[----:B------:R-:W-:-:S02]  /*2d50*/  P2R R71, PR, RZ, 0x10 ;  /* 0x00000010ff477803 */ /* 0x000fc40000000000 */
[----:B------:R-:W-:Y:S02]  /*2d60*/  FSEL R114, R12, -INF , !P3 ;  /* 0xff8000000c727808 */ /* 0x000fe40005800000 */
[C---:B------:R-:W-:Y:S02]  /*2d70*/  ISETP.GT.AND P3, PT, R35.reuse, 0x9, !P5 ;  /* 0x000000092300780c */ /* 0x040fe40006f64270 */
[----:B------:R-:W-:Y:S02]  /*2d80*/  P2R R75, PR, RZ, 0x20 ;  /* 0x00000020ff4b7803 */ /* 0x000fe40000000000 */
[----:B------:R-:W-:Y:S02]  /*2d90*/  ISETP.LT.OR P3, PT, R22, 0xa, P3 ;  /* 0x0000000a1600780c */ /* 0x000fe40001f61670 */
[----:B------:R-:W-:Y:S02]  /*2da0*/  ISETP.GT.AND P4, PT, R35, 0x8, !P4 ;  /* 0x000000082300780c */ /* 0x000fe40006784270 */
[----:B------:R-:W-:-:S02]  /*2db0*/  ISETP.GE.AND P5, PT, R59, 0x11, PT ;  /* 0x000000113b00780c */ /* 0x000fc40003fa6270 */
[----:B0-----:R-:W-:Y:S02]  /*2dc0*/  FSEL R118, R25, -INF , !P3 ;  /* 0xff80000019767808 */ /* 0x001fe40005800000 */
[----:B------:R-:W-:Y:S02]  /*2dd0*/  ISETP.LT.OR P4, PT, R22, 0x9, P4 ;  /* 0x000000091600780c */ /* 0x000fe40002781670 */
[----:B------:R-:W-:Y:S02]  /*2de0*/  ISETP.GT.AND P3, PT, R35, 0x10, !P5 ;  /* 0x000000102300780c */ /* 0x000fe40006f64270 */
[----:B------:R-:W-:Y:S02]  /*2df0*/  FSEL R116, R14, -INF , !P4 ;  /* 0xff8000000e747808 */ /* 0x000fe40006000000 */
[----:B------:R-:W-:Y:S01]  /*2e00*/  ISETP.LT.OR P3, PT, R22, 0x11, P3 ;  /* 0x000000111600780c */ /* 0x000fe20001f61670 */
[----:B------:R-:W0:Y:S01]  /*2e10*/  SHFL.IDX PT, R14, R23, 0x1, 0x1c1f ;  /* 0x003c1f00170e7f89 */ /* 0x000e2200000e0000 */
        /* <DEDUP_REMOVED lines=11> */
[----:B------:R-:W-:Y:S01]  /*2ed0*/  FSEL R124, R31, -INF , !P3 ;  /* 0xff8000001f7c7808 */ /* 0x000fe20005800000 */
[----:B0-----:R-:W-:Y:S01]  /*2ee0*/  IMAD.IADD R27, R67, 0x1, R14 ;  /* 0x00000001431b7824 */ /* 0x001fe200078e020e */
        /* <DEDUP_REMOVED lines=103> */
[----:B------:R-:W-:Y:S02]  /*3560*/  P2R R77, PR, RZ, 0x20 ;  /* 0x00000020ff4d7803 */ /* 0x000fe40000000000 */
[----:B------:R-:W-:Y:S02]  /*3570*/  FSEL R74, R74, -INF , !P3 ;  /* 0xff8000004a4a7808 */ /* 0x000fe40005800000 */
[----:B------:R-:W-:Y:S02]  /*3580*/  ISETP.GE.AND P3, PT, R59, 0x71, PT ;  /* 0x000000713b00780c */ /* 0x000fe40003f66270 */
[----:B------:R-:W-:Y:S02]  /*3590*/  VIADDMNMX R25, R14, R110, R63, PT ;  /* 0x0000006e0e197246 */ /* 0x000fe4000380013f */
        /* <DEDUP_REMOVED lines=18> */
[----:B------:R-:W-:-:S04]  /*36c0*/  ISETP.GT.AND P6, PT, R35, 0x79, !P6 ;  /* 0x000000792300780c */ /* 0x000fc800077c4270 */
[----:B------:R-:W-:-:S04]  /*36d0*/  ISETP.LT.OR P6, PT, R22, 0x7a, P6 ;  /* 0x0000007a1600780c */ /* 0x000fc800037c1670 */
[----:B------:R-:W-:Y:S02]  /*36e0*/  FSEL R4, R85, -INF , !P6 ;  /* 0xff80000055047808 */ /* 0x000fe40007000000 */
[----:B------:R-:W-:-:S13]  /*36f0*/  PLOP3.LUT P6, PT, PT, PT, UP1, 0x40, 0x0 ;  /* 0x000000000000781c */ /* 0x000fda0003fce818 */
[----:B------:R-:W-:Y:S05]  /*3700*/  @P6 BRA `(.L_x_4063) ;  /* 0x0000000000646947 */ /* 0x000fea0003800000 */
        /* <DEDUP_REMOVED lines=14> */
.L_x_4065:
[----:B------:R-:W-:-:S06]  /*37f0*/  UISETP.NE.AND UP2, UPT, UR7, 0x1, UPT ;  /* 0x000000010700788c */ /* 0x000fcc000bf45270 */
[----:B------:R-:W-:-:S05]  /*3800*/  PLOP3.LUT P6, PT, PT, PT, UP2, 0x80, 0x0 ;  /* 0x000000000000781c */ /* 0x000fca0003fcf028 */
[----:B------:R-:W-:-:S08]  /*3810*/  @UP2 ULDC.64 UR14, c[0x0][0x9e8] ;  /* 0x00027a00000e2ab9 */ /* 0x000fd00000000a00 */
[----:B------:R-:W-:Y:S01]  /*3820*/  @P6 IMAD.HI.U32 R22, R14, UR14, RZ ;  /* 0x0000000e0e166c27 */ /* 0x000fe2000f8e00ff */
[----:B------:R-:W-:-:S13]  /*3830*/  PLOP3.LUT P6, PT, PT, PT, UP2, 0x80, 0x0 ;  /* 0x000000000000781c */ /* 0x000fda0003fcf028 */
[----:B------:R-:W-:-:S07]  /*3840*/  @P6 SHF.R.U32.HI R14, RZ, UR15, R22 ;  /* 0x0000000fff0e6c19 */ /* 0x000fce0008011616 */
.L_x_4066:
[----:B------:R-:W-:Y:S05]  /*3850*/  BSYNC B0 ;  /* 0x0000000000007941 */ /* 0x000fea0003800000 */
.L_x_4064:
[----:B------:R-:W-:-:S04]  /*3860*/  IMAD R14, R14, UR7, -R55 ;  /* 0x000000070e0e7c24 */ /* 0x000fc8000f8e0a37 */
[----:B------:R-:W-:-:S05]  /*3870*/  IMAD R14, R3, -0x2, R14 ;  /* 0xfffffffe030e7824 */ /* 0x000fca00078e020e */
[----:B------:R-:W-:Y:S02]  /*3880*/  VIMNMX R27, R27, R14, !PT ;  /* 0x0000000e1b1b7248 */ /* 0x000fe40007fe0100 */
[----:B------:R-:W-:-:S07]  /*3890*/  VIADDMNMX R25, R14, UR7, R25, PT ;  /* 0x000000070e197c46 */ /* 0x000fce000b800119 */
.L_x_4063:
[----:B------:R-:W-:Y:S01]  /*38a0*/  ISETP.GT.AND P2, PT, R27, 0x1, !P2 ;  /* 0x000000011b00780c */ /* 0x000fe20005744270 */
[----:B------:R-:W-:Y:S01]  /*38b0*/  ULDC UR11, c[0x0][0x988] ;  /* 0x00026200000b7ab9 */ /* 0x000fe20000000800 */
[----:B------:R-:W-:Y:S01]  /*38c0*/  ISETP.NE.AND P6, PT, R77, RZ, PT ;  /* 0x000000ff4d00720c */ /* 0x000fe20003fc5270 */
[----:B------:R-:W-:Y:S01]  /*38d0*/  IMAD.U32 R23, RZ, RZ, UR11 ;  /* 0x0000000bff177e24 */ /* 0x000fe2000f8e00ff */
[----:B------:R-:W-:Y:S01]  /*38e0*/  ISETP.LT.OR P2, PT, R25, 0x2, P2 ;  /* 0x000000021900780c */ /* 0x000fe20001741670 */
[----:B------:R-:W-:Y:S01]  /*38f0*/  @UP0 ULDC UR14, c[0x0][0x44c] ;  /* 0x00011300000e0ab9 */ /* 0x000fe20000000800 */
[----:B------:R-:W-:Y:S01]  /*3900*/  ISETP.GT.AND P3, PT, R27, 0x70, !P3 ;  /* 0x000000701b00780c */ /* 0x000fe20005f64270 */
[----:B------:R-:W-:Y:S01]  /*3910*/  UIMAD.WIDE.U32 UR14, UR45, UR14, URZ ;  /* 0x0000000e2d0e72a5 */ /* 0x000fe2000f8e003f */
[----:B------:R-:W-:Y:S01]  /*3920*/  FSEL R14, R5, -INF , !P2 ;  /* 0xff800000050e7808 */ /* 0x000fe20005000000 */
[----:B------:R-:W-:Y:S01]  /*3930*/  @UP0 ULDC UR18, c[0x0][0x450] ;  /* 0x0001140000120ab9 */ /* 0x000fe20000000800 */
[----:B------:R-:W-:Y:S01]  /*3940*/  ISETP.NE.AND P2, PT, R71, RZ, PT ;  /* 0x000000ff4700720c */ /* 0x000fe20003f45270 */
[----:B------:R-:W-:Y:S01]  /*3950*/  @UP0 USHF.R.U32.HI UR45, URZ, UR18, UR15 ;  /* 0x000000123f2d0299 */ /* 0x000fe2000801160f */
[----:B------:R-:W-:-:S02]  /*3960*/  FMNMX.FTZ R5, R112, R114, !PT ;  /* 0x0000007270057209 */ /* 0x000fc40007810000 */
[----:B------:R-:W-:Y:S02]  /*3970*/  ISETP.GT.AND P2, PT, R27, 0x8, !P2 ;  /* 0x000000081b00780c */ /* 0x000fe40005744270 */
[----:B------:R-:W-:Y:S02]  /*3980*/  FMNMX.FTZ R5, R116, R5, !PT ;  /* 0x0000000574057209 */ /* 0x000fe40007810000 */
[----:B------:R-:W-:Y:S02]  /*3990*/  ISETP.LT.OR P2, PT, R25, 0x9, P2 ;  /* 0x000000091900780c */ /* 0x000fe40001741670 */
        /* <DEDUP_REMOVED lines=9> */
[----:B------:R-:W-:Y:S02]  /*3a30*/  ISETP.GT.AND P2, PT, R27, 0x10, !P6 ;  /* 0x000000101b00780c */ /* 0x000fe40007744270 */
[----:B------:R-:W-:Y:S02]  /*3a40*/  FMNMX.FTZ R5, R126, R5, !PT ;  /* 0x000000057e057209 */ /* 0x000fe40007810000 */
[----:B------:R-:W-:Y:S02]  /*3a50*/  ISETP.LT.OR P2, PT, R25, 0x11, P2 ;  /* 0x000000111900780c */ /* 0x000fe40001741670 */
[----:B------:R-:W-:Y:S02]  /*3a60*/  FMNMX.FTZ R5, R128, R5, !PT ;  /* 0x0000000580057209 */ /* 0x000fe40007810000 */
[----:B------:R-:W-:Y:S02]  /*3a70*/  FSEL R24, R24, -INF , !P2 ;  /* 0xff80000018187808 */ /* 0x000fe40005000000 */
[----:B------:R-:W-:-:S02]  /*3a80*/  ISETP.NE.AND P2, PT, R79, RZ, PT ;  /* 0x000000ff4f00720c */ /* 0x000fc40003f45270 */
[----:B------:R-:W-:Y:S02]  /*3a90*/  ISETP.NE.AND P6, PT, R91, RZ, PT ;  /* 0x000000ff5b00720c */ /* 0x000fe40003fc5270 */
        /* <DEDUP_REMOVED lines=20> */
[----:B------:R-:W-:Y:S02]  /*3be0*/  FMNMX.FTZ R5, R94, R5, !PT ;  /* 0x000000055e057209 */ /* 0x000fe40007810000 */
[----:B------:R-:W-:Y:S02]  /*3bf0*/  ISETP.GT.AND P2, PT, R27, 0x20, !P2 ;  /* 0x000000201b00780c */ /* 0x000fe40005744270 */
[----:B------:R-:W-:-:S02]  /*3c00*/  FMNMX.FTZ R5, R92, R5, !PT ;  /* 0x000000055c057209 */ /* 0x000fc40007810000 */
[----:B------:R-:W-:Y:S02]  /*3c10*/  ISETP.LT.OR P2, PT, R25, 0x21, P2 ;  /* 0x000000211900780c */ /* 0x000fe40001741670 */
[----:B------:R-:W-:Y:S02]  /*3c20*/  FMNMX.FTZ R5, R90, R5, !PT ;  /* 0x000000055a057209 */ /* 0x000fe40007810000 */
[----:B------:R-:W-:Y:S02]  /*3c30*/  FSEL R32, R32, -INF , !P2 ;  /* 0xff80000020207808 */ /* 0x000fe40005000000 */
[----:B------:R-:W-:Y:S02]  /*3c40*/  ISETP.NE.AND P2, PT, R37, RZ, PT ;  /* 0x000000ff2500720c */ /* 0x000fe40003f45270 */
[----:B------:R-:W-:Y:S02]  /*3c50*/  FMNMX.FTZ R5, R88, R5, !PT ;  /* 0x0000000558057209 */ /* 0x000fe40007810000 */
[----:B------:R-:W-:-:S02]  /*3c60*/  ISETP.GT.AND P2, PT, R27, 0x21, !P2 ;  /* 0x000000211b00780c */ /* 0x000fc40005744270 */
[----:B------:R-:W-:Y:S02]  /*3c70*/  FMNMX.FTZ R5, R86, R5, !PT ;  /* 0x0000000556057209 */ /* 0x000fe40007810000 */
[----:B------:R-:W-:Y:S02]  /*3c80*/  ISETP.LT.OR P2, PT, R25, 0x22, P2 ;  /* 0x000000221900780c */ /* 0x000fe40001741670 */
[----:B------:R-:W-:Y:S02]  /*3c90*/  FMNMX.FTZ R5, R84, R5, !PT ;  /* 0x0000000554057209 */ /* 0x000fe40007810000 */
[----:B------:R-:W-:Y:S02]  /*3ca0*/  FSEL R34, R34, -INF , !P2 ;  /* 0xff80000022227808 */ /* 0x000fe40005000000 */
[----:B------:R-:W-:Y:S02]  /*3cb0*/  ISETP.NE.AND P2, PT, R41, RZ, PT ;  /* 0x000000ff2900720c */ /* 0x000fe40003f45270 */
        /* <DEDUP_REMOVED lines=20> */
[----:B------:R-:W-:Y:S01]  /*3e00*/  ISETP.NE.AND P2, PT, R89, RZ, PT ;  /* 0x000000ff5900720c */ /* 0x000fe20003f45270 */
[----:B------:R-:W0:Y:S01]  /*3e10*/  SHFL.BFLY PT, R110, R5, 0x2, 0x1f ;  /* 0x0c401f00056e7f89 */ /* 0x000e2200000e0000 */
[C---:B------:R-:W-:Y:S02]  /*3e20*/  ISETP.GT.AND P4, PT, R27.reuse, 0x71, !P4 ;  /* 0x000000711b00780c */ /* 0x040fe40006784270 */
[----:B------:R-:W-:Y:S02]  /*3e30*/  ISETP.GT.AND P2, PT, R27, 0x31, !P2 ;  /* 0x000000311b00780c */ /* 0x000fe40005744270 */
[C---:B------:R-:W-:Y:S02]  /*3e40*/  ISETP.LT.OR P3, PT, R25.reuse, 0x71, P3 ;  /* 0x000000711900780c */ /* 0x040fe40001f61670 */
[----:B------:R-:W-:-:S02]  /*3e50*/  ISETP.LT.OR P2, PT, R25, 0x32, P2 ;  /* 0x000000321900780c */ /* 0x000fc40001741670 */
[----:B------:R-:W-:Y:S02]  /*3e60*/  ISETP.GT.AND P5, PT, R27, 0x78, !P5 ;  /* 0x000000781b00780c */ /* 0x000fe40006fa4270 */
[----:B------:R-:W-:Y:S02]  /*3e70*/  FSEL R42, R42, -INF , !P2 ;  /* 0xff8000002a2a7808 */ /* 0x000fe40005000000 */
[----:B------:R-:W-:Y:S02]  /*3e80*/  ISETP.NE.AND P2, PT, R49, RZ, PT ;  /* 0x000000ff3100720c */ /* 0x000fe40003f45270 */
[----:B------:R-:W-:Y:S02]  /*3e90*/  ISETP.LT.OR P4, PT, R25, 0x72, P4 ;  /* 0x000000721900780c */ /* 0x000fe40002781670 */
[----:B------:R-:W-:Y:S02]  /*3ea0*/  ISETP.GT.AND P2, PT, R27, 0x38, !P2 ;  /* 0x000000381b00780c */ /* 0x000fe40005744270 */
[----:B------:R-:W-:-:S02]  /*3eb0*/  ISETP.LT.OR P5, PT, R25, 0x79, P5 ;  /* 0x000000791900780c */ /* 0x000fc40002fa1670 */
[----:B------:R-:W-:Y:S02]  /*3ec0*/  ISETP.LT.OR P2, PT, R25, 0x39, P2 ;  /* 0x000000391900780c */ /* 0x000fe40001741670 */
[----:B------:R-:W-:Y:S02]  /*3ed0*/  R2UR UR11, R18 ;  /* 0x00000000120b72ca */ /* 0x000fe400000e0000 */
[----:B------:R-:W-:Y:S02]  /*3ee0*/  FSEL R44, R44, -INF , !P2 ;  /* 0xff8000002c2c7808 */ /* 0x000fe40005000000 */
[----:B------:R-:W-:Y:S02]  /*3ef0*/  ISETP.GT.AND P2, PT, R27, 0x39, !P6 ;  /* 0x000000391b00780c */ /* 0x000fe40007744270 */
[----:B0-----:R-:W-:Y:S02]  /*3f00*/  FMNMX.FTZ R110, R5, R110, !PT ;  /* 0x0000006e056e7209 */ /* 0x001fe40007810000 */
[----:B------:R-:W-:-:S02]  /*3f10*/  ISETP.LT.OR P2, PT, R25, 0x3a, P2 ;  /* 0x0000003a1900780c */ /* 0x000fc40001741670 */
[----:B------:R-:W-:Y:S01]  /*3f20*/  ISETP.NE.AND P6, PT, R73, RZ, PT ;  /* 0x000000ff4900720c */ /* 0x000fe20003fc5270 */
[----:B------:R-:W0:Y:S01]  /*3f30*/  SHFL.BFLY PT, R9, R110, 0x1, 0x1f ;  /* 0x0c201f006e097f89 */ /* 0x000e2200000e0000 */
[----:B------:R-:W-:Y:S01]  /*3f40*/  FSEL R46, R46, -INF , !P2 ;  /* 0xff8000002e2e7808 */ /* 0x000fe20005000000 */
[----:B------:R-:W-:Y:S01]  /*3f50*/  UIADD3 UR45, UR11, UR45, URZ ;  /* 0x0000002d0b2d7290 */ /* 0x000fe2000fffe03f */
[----:B------:R-:W-:-:S03]  /*3f60*/  ISETP.NE.AND P2, PT, R53, RZ, PT ;  /* 0x000000ff3500720c */ /* 0x000fc60003f45270 */
[----:B------:R-:W-:Y:S01]  /*3f70*/  UIADD3 UR6, UR45, UR6, URZ ;  /* 0x000000062d067290 */ /* 0x000fe2000fffe03f */
[----:B------:R-:W-:-:S04]  /*3f80*/  ISETP.GT.AND P2, PT, R27, 0x40, !P2 ;  /* 0x000000401b00780c */ /* 0x000fc80005744270 */
[----:B------:R-:W-:-:S04]  /*3f90*/  ISETP.LT.OR P2, PT, R25, 0x41, P2 ;  /* 0x000000411900780c */ /* 0x000fc80001741670 */
[----:B------:R-:W-:Y:S02]  /*3fa0*/  FSEL R48, R48, -INF , !P2 ;  /* 0xff80000030307808 */ /* 0x000fe40005000000 */
[----:B------:R-:W-:-:S04]  /*3fb0*/  ISETP.NE.AND P2, PT, R93, RZ, PT ;  /* 0x000000ff5d00720c */ /* 0x000fc80003f45270 */
[----:B------:R-:W-:Y:S02]  /*3fc0*/  ISETP.GT.AND P2, PT, R27, 0x41, !P2 ;  /* 0x000000411b00780c */ /* 0x000fe40005744270 */
[----:B0-----:R-:W-:Y:S02]  /*3fd0*/  FMNMX.FTZ R9, R110, R9, !PT ;  /* 0x000000096e097209 */ /* 0x001fe40007810000 */
        /* <DEDUP_REMOVED lines=34> */
[----:B------:R-:W-:Y:S02]  /*4200*/  ISETP.GT.AND P2, PT, R27, 0x68, !P6 ;  /* 0x000000681b00780c */ /* 0x000fe40007744270 */
[----:B------:R-:W-:Y:S01]  /*4210*/  ISETP.NE.AND P6, PT, R29, RZ, PT ;  /* 0x000000ff1d00720c */ /* 0x000fe20003fc5270 */
[----:B------:R-:W-:Y:S01]  /*4220*/  FFMA.FTZ R29, R9, R23, -8 ;  /* 0xc1000000091d7423 */ /* 0x000fe20000010017 */
[----:B------:R-:W-:-:S04]  /*4230*/  ISETP.LT.OR P2, PT, R25, 0x69, P2 ;  /* 0x000000691900780c */ /* 0x000fc80001741670 */
[----:B------:R-:W-:Y:S02]  /*4240*/  FSEL R68, R68, -INF , !P2 ;  /* 0xff80000044447808 */ /* 0x000fe40005000000 */
[----:B------:R-:W-:-:S04]  /*4250*/  FSETP.NEU.FTZ.AND P2, PT, R9, -INF , PT ;  /* 0xff8000000900780b */ /* 0x000fc80003f5d000 */
[----:B------:R-:W-:Y:S02]  /*4260*/  FSEL R33, R29, RZ, P2 ;  /* 0x000000ff1d217208 */ /* 0x000fe40001000000 */
[----:B------:R-:W-:Y:S02]  /*4270*/  ISETP.GT.AND P2, PT, R27, RZ, !P6 ;  /* 0x000000ff1b00720c */ /* 0x000fe40007744270 */
[----:B------:R-:W-:Y:S01]  /*4280*/  ISETP.NE.AND P6, PT, R47, RZ, PT ;  /* 0x000000ff2f00720c */ /* 0x000fe20003fc5270 */
[-CC-:B------:R-:W-:Y:S01]  /*4290*/  FFMA.FTZ R49, R98, R23.reuse, -R33.reuse ;  /* 0x0000001762317223 */ /* 0x180fe20000010821 */
[----:B------:R-:W-:Y:S01]  /*42a0*/  ISETP.LT.OR P2, PT, R25, 0x1, P2 ;  /* 0x000000011900780c */ /* 0x000fe20001741670 */
[-CC-:B------:R-:W-:Y:S01]  /*42b0*/  FFMA.FTZ R100, R100, R23.reuse, -R33.reuse ;  /* 0x0000001764647223 */ /* 0x180fe20000010821 */
[-CC-:B------:R-:W-:Y:S01]  /*42c0*/  FFMA.FTZ R41, R122, R23.reuse, -R33.reuse ;  /* 0x000000177a297223 */ /* 0x180fe20000010821 */
[----:B------:R-:W-:Y:S01]  /*42d0*/  ISETP.GT.AND P6, PT, R27, 0x79, !P6 ;  /* 0x000000791b00780c */ /* 0x000fe200077c4270 */
[-CC-:B------:R-:W-:Y:S01]  /*42e0*/  FFMA.FTZ R102, R102, R23.reuse, -R33.reuse ;  /* 0x0000001766667223 */ /* 0x180fe20000010821 */
[----:B------:R-:W-:Y:S01]  /*42f0*/  FSEL R29, R2, -INF , !P2 ;  /* 0xff800000021d7808 */ /* 0x000fe20005000000 */
[-CC-:B------:R-:W-:Y:S01]  /*4300*/  FFMA.FTZ R2, R112, R23.reuse, -R33.reuse ;  /* 0x0000001770027223 */ /* 0x180fe20000010821 */
[----:B------:R-:W-:Y:S01]  /*4310*/  ISETP.NE.AND P2, PT, R99, RZ, PT ;  /* 0x000000ff6300720c */ /* 0x000fe20003f45270 */
[----:B------:R-:W-:Y:S01]  /*4320*/  MUFU.EX2 R47, R100 ;  /* 0x00000064002f7308 */ /* 0x000fe20000000800 */
[----:B------:R-:W-:Y:S01]  /*4330*/  FMNMX.FTZ R31, R29, R14, !PT ;  /* 0x0000000e1d1f7209 */ /* 0x000fe20007810000 */
[-CC-:B------:R-:W-:Y:S01]  /*4340*/  FFMA.FTZ R35, R116, R23.reuse, -R33.reuse ;  /* 0x0000001774237223 */ /* 0x180fe20000010821 */
[----:B------:R-:W-:Y:S01]  /*4350*/  ISETP.GT.AND P2, PT, R27, 0x69, !P2 ;  /* 0x000000691b00780c */ /* 0x000fe20005744270 */
[--C-:B------:R-:W-:Y:S01]  /*4360*/  FFMA.FTZ R37, R118, R23, -R33.reuse ;  /* 0x0000001776257223 */ /* 0x100fe20000010821 */
[----:B------:R-:W-:Y:S01]  /*4370*/  FMNMX.FTZ R31, R20, R31, !PT ;  /* 0x0000001f141f7209 */ /* 0x000fe20007810000 */
[--C-:B------:R-:W-:Y:S01]  /*4380*/  FFMA.FTZ R5, R114, R23, -R33.reuse ;  /* 0x0000001772057223 */ /* 0x100fe20000010821 */
[----:B------:R-:W-:Y:S01]  /*4390*/  ISETP.LT.OR P2, PT, R25, 0x6a, P2 ;  /* 0x0000006a1900780c */ /* 0x000fe20001741670 */
[----:B------:R0:W-:Y:S01]  /*43a0*/  MUFU.EX2 R112, R41 ;  /* 0x0000002900707308 */ /* 0x0001e20000000800 */
[----:B------:R-:W-:Y:S01]  /*43b0*/  FMNMX.FTZ R31, R22, R31, !PT ;  /* 0x0000001f161f7209 */ /* 0x000fe20007810000 */
        /* <DEDUP_REMOVED lines=8> */
[--C-:B0-----:R-:W-:Y:S01]  /*4440*/  FFMA.FTZ R41, R130, R23, -R33.reuse ;  /* 0x0000001782297223 */ /* 0x101fe20000010821 */
[----:B------:R-:W-:Y:S01]  /*4450*/  FSEL R100, R13, -INF , !P4 ;  /* 0xff8000000d647808 */ /* 0x000fe20006000000 */
[----:B------:R-:W-:Y:S01]  /*4460*/  MUFU.EX2 R27, R10 ;  /* 0x0000000a001b7308 */ /* 0x000fe20000000800 */
[----:B------:R-:W-:Y:S01]  /*4470*/  FMNMX.FTZ R31, R28, R31, !PT ;  /* 0x0000001f1c1f7209 */ /* 0x000fe20007810000 */
[-CC-:B------:R-:W-:Y:S01]  /*4480*/  FFMA.FTZ R45, R128, R23.reuse, -R33.reuse ;  /* 0x00000017802d7223 */ /* 0x180fe20000010821 */
[----:B------:R-:W-:Y:S01]  /*4490*/  ISETP.LT.OR P6, PT, R25, 0x7a, P6 ;  /* 0x0000007a1900780c */ /* 0x000fe200037c1670 */
[--C-:B------:R-:W-:Y:S01]  /*44a0*/  FFMA.FTZ R108, R108, R23, -R33.reuse ;  /* 0x000000176c6c7223 */ /* 0x100fe20000010821 */
[----:B------:R-:W-:Y:S01]  /*44b0*/  FMNMX.FTZ R31, R30, R31, !PT ;  /* 0x0000001f1e1f7209 */ /* 0x000fe20007810000 */
[--C-:B------:R-:W-:Y:S01]  /*44c0*/  FFMA.FTZ R106, R106, R23, -R33.reuse ;  /* 0x000000176a6a7223 */ /* 0x100fe20000010821 */
[----:B------:R-:W-:Y:S01]  /*44d0*/  FSEL R94, R15, -INF , !P5 ;  /* 0xff8000000f5e7808 */ /* 0x000fe20006800000 */
[----:B------:R-:W-:Y:S01]  /*44e0*/  MUFU.EX2 R116, R41 ;  /* 0x0000002900747308 */ /* 0x000fe20000000800 */
[----:B------:R-:W-:Y:S01]  /*44f0*/  FMNMX.FTZ R31, R32, R31, !PT ;  /* 0x0000001f201f7209 */ /* 0x000fe20007810000 */
[-CC-:B------:R-:W-:Y:S01]  /*4500*/  FFMA.FTZ R104, R104, R23.reuse, -R33.reuse ;  /* 0x0000001768687223 */ /* 0x180fe20000010821 */
[-CC-:B------:R-:W-:Y:S01]  /*4510*/  FFMA.FTZ R92, R92, R23.reuse, -R33.reuse ;  /* 0x000000175c5c7223 */ /* 0x180fe20000010821 */
[--C-:B------:R-:W-:Y:S01]  /*4520*/  FFMA.FTZ R90, R90, R23, -R33.reuse ;  /* 0x000000175a5a7223 */ /* 0x100fe20000010821 */
[----:B------:R-:W-:Y:S01]  /*4530*/  FMNMX.FTZ R31, R34, R31, !PT ;  /* 0x0000001f221f7209 */ /* 0x000fe20007810000 */
[-CC-:B------:R-:W-:Y:S01]  /*4540*/  FFMA.FTZ R88, R88, R23.reuse, -R33.reuse ;  /* 0x0000001758587223 */ /* 0x180fe20000010821 */
[--C-:B------:R-:W-:Y:S01]  /*4550*/  FFMA.FTZ R86, R86, R23, -R33.reuse ;  /* 0x0000001756567223 */ /* 0x100fe20000010821 */
[----:B------:R0:W-:Y:S01]  /*4560*/  MUFU.EX2 R41, R102 ;  /* 0x0000006600297308 */ /* 0x0001e20000000800 */
[----:B------:R-:W-:Y:S01]  /*4570*/  FMNMX.FTZ R31, R36, R31, !PT ;  /* 0x0000001f241f7209 */ /* 0x000fe20007810000 */
[-CC-:B------:R-:W-:Y:S01]  /*4580*/  FFMA.FTZ R84, R84, R23.reuse, -R33.reuse ;  /* 0x0000001754547223 */ /* 0x180fe20000010821 */
[-CC-:B------:R-:W-:Y:S01]  /*4590*/  FFMA.FTZ R82, R82, R23.reuse, -R33.reuse ;  /* 0x0000001752527223 */ /* 0x180fe20000010821 */
[--C-:B------:R-:W-:Y:S01]  /*45a0*/  FFMA.FTZ R80, R80, R23, -R33.reuse ;  /* 0x0000001750507223 */ /* 0x100fe20000010821 */
[----:B------:R-:W-:Y:S01]  /*45b0*/  FMNMX.FTZ R31, R38, R31, !PT ;  /* 0x0000001f261f7209 */ /* 0x000fe20007810000 */
[-CC-:B------:R-:W-:Y:S01]  /*45c0*/  FFMA.FTZ R78, R78, R23.reuse, -R33.reuse ;  /* 0x000000174e4e7223 */ /* 0x180fe20000010821 */
[--C-:B------:R-:W-:Y:S01]  /*45d0*/  FFMA.FTZ R76, R76, R23, -R33.reuse ;  /* 0x000000174c4c7223 */ /* 0x100fe20000010821 */
[----:B------:R-:W-:Y:S01]  /*45e0*/  MUFU.EX2 R118, R11 ;  /* 0x0000000b00767308 */ /* 0x000fe20000000800 */
[----:B------:R-:W-:Y:S01]  /*45f0*/  FMNMX.FTZ R31, R40, R31, !PT ;  /* 0x0000001f281f7209 */ /* 0x000fe20007810000 */
[-CC-:B------:R-:W-:Y:S01]  /*4600*/  FFMA.FTZ R74, R74, R23.reuse, -R33.reuse ;  /* 0x000000174a4a7223 */ /* 0x180fe20000010821 */
[----:B0-----:R-:W-:Y:S01]  /*4610*/  FSEL R102, R21, -INF , !P6 ;  /* 0xff80000015667808 */ /* 0x001fe20007000000 */
[--C-:B------:R-:W-:Y:S01]  /*4620*/  FFMA.FTZ R72, R72, R23, -R33.reuse ;  /* 0x0000001748487223 */ /* 0x100fe20000010821 */
[----:B------:R-:W-:Y:S01]  /*4630*/  FMNMX.FTZ R31, R42, R31, !PT ;  /* 0x0000001f2a1f7209 */ /* 0x000fe20007810000 */
[-CC-:B------:R-:W-:Y:S01]  /*4640*/  FFMA.FTZ R70, R70, R23.reuse, -R33.reuse ;  /* 0x0000001746467223 */ /* 0x180fe20000010821 */
[--C-:B------:R-:W-:Y:S01]  /*4650*/  FFMA.FTZ R12, R12, R23, -R33.reuse ;  /* 0x000000170c0c7223 */ /* 0x100fe20000010821 */
[----:B------:R-:W-:Y:S01]  /*4660*/  MUFU.EX2 R2, R2 ;  /* 0x0000000200027308 */ /* 0x000fe20000000800 */
[----:B------:R-:W-:Y:S01]  /*4670*/  FMNMX.FTZ R31, R44, R31, !PT ;  /* 0x0000001f2c1f7209 */ /* 0x000fe20007810000 */
[----:B------:R-:W-:-:S03]  /*4680*/  FFMA.FTZ R4, R4, R23, -R33 ;  /* 0x0000001704047223 */ /* 0x000fc60000010821 */
[----:B------:R-:W-:-:S03]  /*4690*/  FMNMX.FTZ R31, R46, R31, !PT ;  /* 0x0000001f2e1f7209 */ /* 0x000fc60007810000 */
[----:B------:R-:W0:Y:S01]  /*46a0*/  MUFU.EX2 R5, R5 ;  /* 0x0000000500057308 */ /* 0x000e220000000800 */
[----:B------:R-:W-:-:S04]  /*46b0*/  FMNMX.FTZ R31, R48, R31, !PT ;  /* 0x0000001f301f7209 */ /* 0x000fc80007810000 */
[----:B------:R-:W-:-:S03]  /*46c0*/  FMNMX.FTZ R31, R50, R31, !PT ;  /* 0x0000001f321f7209 */ /* 0x000fc60007810000 */
[----:B------:R1:W-:Y:S01]  /*46d0*/  MUFU.EX2 R110, R37 ;  /* 0x00000025006e7308 */ /* 0x0003e20000000800 */
[----:B------:R-:W-:-:S04]  /*46e0*/  FMNMX.FTZ R31, R52, R31, !PT ;  /* 0x0000001f341f7209 */ /* 0x000fc80007810000 */
[----:B------:R-:W-:-:S03]  /*46f0*/  FMNMX.FTZ R31, R54, R31, !PT ;  /* 0x0000001f361f7209 */ /* 0x000fc60007810000 */
[----:B------:R-:W2:Y:S01]  /*4700*/  MUFU.EX2 R35, R35 ;  /* 0x0000002300237308 */ /* 0x000ea20000000800 */
[----:B------:R-:W-:Y:S01]  /*4710*/  FMNMX.FTZ R31, R56, R31, !PT ;  /* 0x0000001f381f7209 */ /* 0x000fe20007810000 */
[----:B-1----:R-:W-:-:S03]  /*4720*/  FFMA.FTZ R37, R126, R23, -R33 ;  /* 0x000000177e257223 */ /* 0x002fc60000010821 */
[----:B------:R-:W-:-:S03]  /*4730*/  FMNMX.FTZ R31, R58, R31, !PT ;  /* 0x0000001f3a1f7209 */ /* 0x000fc60007810000 */
[----:B------:R-:W1:Y:S01]  /*4740*/  MUFU.EX2 R39, R39 ;  /* 0x0000002700277308 */ /* 0x000e620000000800 */
        /* <DEDUP_REMOVED lines=14> */
[----:B------:R-:W-:Y:S02]  /*4830*/  MUFU.EX2 R37, R106 ;  /* 0x0000006a00257308 */ /* 0x000fe40000000800 */
[----:B------:R-:W3:Y:S06]  /*4840*/  SHFL.BFLY PT, R10, R31, 0x2, 0x1f ;  /* 0x0c401f001f0a7f89 */ /* 0x000eec00000e0000 */
[----:B------:R-:W-:Y:S08]  /*4850*/  MUFU.EX2 R104, R104 ;  /* 0x0000006800687308 */ /* 0x000ff00000000800 */
[----:B------:R-:W-:Y:S08]  /*4860*/  MUFU.EX2 R106, R49 ;  /* 0x00000031006a7308 */ /* 0x000ff00000000800 */
[----:B------:R-:W-:Y:S01]  /*4870*/  MUFU.EX2 R92, R92 ;  /* 0x0000005c005c7308 */ /* 0x000fe20000000800 */
[----:B---3--:R-:W-:-:S05]  /*4880*/  FMNMX.FTZ R11, R31, R10, !PT ;  /* 0x0000000a1f0b7209 */ /* 0x008fca0007810000 */
[----:B------:R-:W3:Y:S02]  /*4890*/  SHFL.BFLY PT, R10, R11, 0x1, 0x1f ;  /* 0x0c201f000b0a7f89 */ /* 0x000ee400000e0000 */
[----:B------:R-:W-:Y:S08]  /*48a0*/  MUFU.EX2 R13, R90 ;  /* 0x0000005a000d7308 */ /* 0x000ff00000000800 */
[----:B------:R-:W-:Y:S08]  /*48b0*/  MUFU.EX2 R84, R84 ;  /* 0x0000005400547308 */ /* 0x000ff00000000800 */
[----:B------:R-:W-:Y:S01]  /*48c0*/  MUFU.EX2 R21, R82 ;  /* 0x0000005200157308 */ /* 0x000fe20000000800 */
[----:B---3--:R-:W-:-:S07]  /*48d0*/  FMNMX.FTZ R10, R11, R10, !PT ;  /* 0x0000000a0b0a7209 */ /* 0x008fce0007810000 */
[----:B------:R-:W-:Y:S01]  /*48e0*/  MUFU.EX2 R88, R88 ;  /* 0x0000005800587308 */ /* 0x000fe20000000800 */
[C---:B------:R-:W-:Y:S01]  /*48f0*/  FSETP.NEU.FTZ.AND P2, PT, R10.reuse, -INF , PT ;  /* 0xff8000000a00780b */ /* 0x040fe20003f5d000 */
[----:B------:R-:W-:-:S06]  /*4900*/  FFMA.FTZ R11, R10, R23, -8 ;  /* 0xc10000000a0b7423 */ /* 0x000fcc0000010017 */
[----:B------:R-:W-:Y:S01]  /*4910*/  MUFU.EX2 R15, R86 ;  /* 0x00000056000f7308 */ /* 0x000fe20000000800 */
[----:B------:R-:W-:Y:S02]  /*4920*/  FSEL R33, R11, RZ, P2 ;  /* 0x000000ff0b217208 */ /* 0x000fe40001000000 */
[----:B------:R-:W-:-:S03]  /*4930*/  PLOP3.LUT P2, PT, PT, PT, UP1, 0x40, 0x0 ;  /* 0x000000000000781c */ /* 0x000fc60003f4e818 */
        /* <DEDUP_REMOVED lines=10> */
[-C--:B------:R-:W-:Y:S01]  /*49e0*/  FFMA.FTZ R34, R34, R23.reuse, -R33 ;  /* 0x0000001722227223 */ /* 0x080fe20000010821 */
[----:B------:R-:W-:Y:S01]  /*49f0*/  MUFU.EX2 R29, R29 ;  /* 0x0000001d001d7308 */ /* 0x000fe20000000800 */
[----:B0-----:R-:W-:Y:S01]  /*4a00*/  FADD.FTZ R4, R2, R5 ;  /* 0x0000000502047221 */ /* 0x001fe20000010000 */
[-CC-:B------:R-:W-:Y:S01]  /*4a10*/  FFMA.FTZ R36, R36, R23.reuse, -R33.reuse ;  /* 0x0000001724247223 */ /* 0x180fe20000010821 */
[-CC-:B------:R-:W-:Y:S01]  /*4a20*/  FFMA.FTZ R38, R38, R23.reuse, -R33.reuse ;  /* 0x0000001726267223 */ /* 0x180fe20000010821 */
[-CC-:B------:R-:W-:Y:S01]  /*4a30*/  FFMA.FTZ R40, R40, R23.reuse, -R33.reuse ;  /* 0x0000001728287223 */ /* 0x180fe20000010821 */
[----:B--2---:R-:W-:Y:S01]  /*4a40*/  FADD.FTZ R67, R35, R4 ;  /* 0x0000000423437221 */ /* 0x004fe20000010000 */
[-CC-:B------:R-:W-:Y:S01]  /*4a50*/  FFMA.FTZ R42, R42, R23.reuse, -R33.reuse ;  /* 0x000000172a2a7223 */ /* 0x180fe20000010821 */
[----:B------:R-:W-:Y:S01]  /*4a60*/  FFMA.FTZ R44, R44, R23, -R33 ;  /* 0x000000172c2c7223 */ /* 0x000fe20000010821 */
[----:B------:R-:W0:Y:S01]  /*4a70*/  MUFU.EX2 R14, R14 ;  /* 0x0000000e000e7308 */ /* 0x000e220000000800 */
[C---:B------:R-:W-:Y:S01]  /*4a80*/  FADD.FTZ R4, R110.reuse, R67 ;  /* 0x000000436e047221 */ /* 0x040fe20000010000 */
[----:B------:R-:W-:Y:S01]  /*4a90*/  F2FP.SATFINITE.E4M3.F32.PACK_AB_MERGE_C R110, R110, R35, RZ ;  /* 0x000000236e6e723e */ /* 0x000fe200048070ff */
[-CC-:B------:R-:W-:Y:S01]  /*4aa0*/  FFMA.FTZ R46, R46, R23.reuse, -R33.reuse ;  /* 0x000000172e2e7223 */ /* 0x180fe20000010821 */
[-CC-:B------:R-:W-:Y:S01]  /*4ab0*/  FFMA.FTZ R48, R48, R23.reuse, -R33.reuse ;  /* 0x0000001730307223 */ /* 0x180fe20000010821 */
[----:B-1----:R-:W-:Y:S01]  /*4ac0*/  FADD.FTZ R71, R39, R4 ;  /* 0x0000000427477221 */ /* 0x002fe20000010000 */
[----:B------:R-:W-:Y:S01]  /*4ad0*/  F2FP.SATFINITE.E4M3.F32.PACK_AB_MERGE_C R196, R5, R2, R110 ;  /* 0x0000000205c4723e */ /* 0x000fe2000480706e */
[-CC-:B------:R-:W-:Y:S01]  /*4ae0*/  FFMA.FTZ R50, R50, R23.reuse, -R33.reuse ;  /* 0x0000001732327223 */ /* 0x180fe20000010821 */
[----:B------:R-:W1:Y:S01]  /*4af0*/  MUFU.EX2 R20, R20 ;  /* 0x0000001400147308 */ /* 0x000e620000000800 */
[-CC-:B------:R-:W-:Y:S01]  /*4b00*/  FFMA.FTZ R52, R52, R23.reuse, -R33.reuse ;  /* 0x0000001734347223 */ /* 0x180fe20000010821 */
[-CC-:B------:R-:W-:Y:S01]  /*4b10*/  FFMA.FTZ R54, R54, R23.reuse, -R33.reuse ;  /* 0x0000001736367223 */ /* 0x180fe20000010821 */
[-CC-:B------:R-:W-:Y:S01]  /*4b20*/  FFMA.FTZ R56, R56, R23.reuse, -R33.reuse ;  /* 0x0000001738387223 */ /* 0x180fe20000010821 */
[-CC-:B------:R-:W-:Y:S01]  /*4b30*/  FFMA.FTZ R58, R58, R23.reuse, -R33.reuse ;  /* 0x000000173a3a7223 */ /* 0x180fe20000010821 */
[-CC-:B------:R-:W-:Y:S01]  /*4b40*/  FFMA.FTZ R60, R60, R23.reuse, -R33.reuse ;  /* 0x000000173c3c7223 */ /* 0x180fe20000010821 */
[-CC-:B------:R-:W-:Y:S01]  /*4b50*/  FFMA.FTZ R62, R62, R23.reuse, -R33.reuse ;  /* 0x000000173e3e7223 */ /* 0x180fe20000010821 */
[-CC-:B------:R-:W-:Y:S01]  /*4b60*/  FFMA.FTZ R64, R64, R23.reuse, -R33.reuse ;  /* 0x0000001740407223 */ /* 0x180fe20000010821 */
[----:B------:R2:W3:Y:S01]  /*4b70*/  MUFU.EX2 R51, R22 ;  /* 0x0000001600337308 */ /* 0x0004e20000000800 */
[----:B0-----:R-:W-:Y:S01]  /*4b80*/  FADD.FTZ R69, R29, R14 ;  /* 0x0000000e1d457221 */ /* 0x001fe20000010000 */
[-CC-:B------:R-:W-:Y:S01]  /*4b90*/  FFMA.FTZ R66, R66, R23.reuse, -R33.reuse ;  /* 0x0000001742427223 */ /* 0x180fe20000010821 */
[-CC-:B------:R-:W-:Y:S01]  /*4ba0*/  FFMA.FTZ R68, R68, R23.reuse, -R33.reuse ;  /* 0x0000001744447223 */ /* 0x180fe20000010821 */
[-CC-:B------:R-:W-:Y:S01]  /*4bb0*/  FFMA.FTZ R98, R98, R23.reuse, -R33.reuse ;  /* 0x0000001762627223 */ /* 0x180fe20000010821 */
[-CC-:B------:R-:W-:Y:S01]  /*4bc0*/  FFMA.FTZ R96, R96, R23.reuse, -R33.reuse ;  /* 0x0000001760607223 */ /* 0x180fe20000010821 */
[-CC-:B------:R-:W-:Y:S01]  /*4bd0*/  FFMA.FTZ R100, R100, R23.reuse, -R33.reuse ;  /* 0x0000001764647223 */ /* 0x180fe20000010821 */
[-C--:B------:R-:W-:Y:S01]  /*4be0*/  FFMA.FTZ R94, R94, R23.reuse, -R33 ;  /* 0x000000175e5e7223 */ /* 0x080fe20000010821 */
[----:B------:R-:W0:Y:S01]  /*4bf0*/  MUFU.EX2 R24, R24 ;  /* 0x0000001800187308 */ /* 0x000e220000000800 */
[----:B--2---:R-:W-:Y:S01]  /*4c00*/  FADD.FTZ R22, R112, R71 ;  /* 0x0000004770167221 */ /* 0x004fe20000010000 */
[----:B-1----:R-:W-:Y:S01]  /*4c10*/  FADD.FTZ R4, R20, R69 ;  /* 0x0000004514047221 */ /* 0x002fe20000010000 */
[----:B------:R-:W-:-:S02]  /*4c20*/  FFMA.FTZ R102, R102, R23, -R33 ;  /* 0x0000001766667223 */ /* 0x000fc40000010821 */
[----:B------:R-:W-:-:S03]  /*4c30*/  FADD.FTZ R69, R43, R22 ;  /* 0x000000162b457221 */ /* 0x000fc60000010000 */
[----:B------:R-:W1:Y:S01]  /*4c40*/  MUFU.EX2 R53, R26 ;  /* 0x0000001a00357308 */ /* 0x000e620000000800 */
[C---:B---3--:R-:W-:Y:S01]  /*4c50*/  FADD.FTZ R35, R51.reuse, R4 ;  /* 0x0000000433237221 */ /* 0x048fe20000010000 */
[C---:B------:R-:W-:Y:S01]  /*4c60*/  FADD.FTZ R18, R114.reuse, R69 ;  /* 0x0000004572127221 */ /* 0x040fe20000010000 */
[----:B------:R-:W-:Y:S02]  /*4c70*/  F2FP.SATFINITE.E4M3.F32.PACK_AB_MERGE_C R114, R114, R43, RZ ;  /* 0x0000002b7272723e */ /* 0x000fe400048070ff */
[----:B------:R-:W-:Y:S01]  /*4c80*/  F2FP.SATFINITE.E4M3.F32.PACK_AB_MERGE_C R20, R51, R20, RZ ;  /* 0x000000143314723e */ /* 0x000fe200048070ff */
[----:B------:R-:W-:Y:S01]  /*4c90*/  FADD.FTZ R43, R45, R18 ;  /* 0x000000122d2b7221 */ /* 0x000fe20000010000 */
[----:B------:R-:W-:Y:S01]  /*4ca0*/  F2FP.SATFINITE.E4M3.F32.PACK_AB_MERGE_C R18, R106, R47, RZ ;  /* 0x0000002f6a12723e */ /* 0x000fe200048070ff */
[----:B------:R-:W2:Y:S01]  /*4cb0*/  MUFU.EX2 R28, R28 ;  /* 0x0000001c001c7308 */ /* 0x000ea20000000800 */
[----:B0-----:R-:W-:Y:S01]  /*4cc0*/  FADD.FTZ R4, R24, R35 ;  /* 0x0000002318047221 */ /* 0x001fe20000010000 */
[----:B------:R-:W-:Y:S01]  /*4cd0*/  FADD.FTZ R43, R116, R43 ;  /* 0x0000002b742b7221 */ /* 0x000fe20000010000 */
[----:B------:R-:W-:-:S02]  /*4ce0*/  F2FP.SATFINITE.E4M3.F32.PACK_AB_MERGE_C R198, R112, R39, R114 ;  /* 0x0000002770c6723e */ /* 0x000fc40004807072 */
[----:B------:R-:W-:Y:S02]  /*4cf0*/  F2FP.SATFINITE.E4M3.F32.PACK_AB_MERGE_C R194, R41, R104, R18 ;  /* 0x0000006829c2723e */ /* 0x000fe40004807012 */
[----:B------:R-:W-:Y:S01]  /*4d00*/  F2FP.SATFINITE.E4M3.F32.PACK_AB_MERGE_C R197, R14, R29, R20 ;  /* 0x0000001d0ec5723e */ /* 0x000fe20004807014 */
[----:B------:R-:W0:Y:S01]  /*4d10*/  MUFU.EX2 R55, R30 ;  /* 0x0000001e00377308 */ /* 0x000e220000000800 */
[----:B-1----:R-:W-:Y:S01]  /*4d20*/  FADD.FTZ R5, R53, R4 ;  /* 0x0000000435057221 */ /* 0x002fe20000010000 */
[----:B------:R-:W-:Y:S01]  /*4d30*/  FADD.FTZ R4, R108, R43 ;  /* 0x0000002b6c047221 */ /* 0x000fe20000010000 */
[----:B------:R-:W-:-:S03]  /*4d40*/  F2FP.SATFINITE.E4M3.F32.PACK_AB_MERGE_C R108, R37, R108, RZ ;  /* 0x0000006c256c723e */ /* 0x000fc600048070ff */
[----:B------:R-:W-:Y:S01]  /*4d50*/  FADD.FTZ R37, R37, R4 ;  /* 0x0000000425257221 */ /* 0x000fe20000010000 */
[----:B------:R-:W-:Y:S01]  /*4d60*/  F2FP.SATFINITE.E4M3.F32.PACK_AB_MERGE_C R192, R116, R45, R108 ;  /* 0x0000002d74c0723e */ /* 0x000fe2000480706c */
[----:B------:R-:W1:Y:S01]  /*4d70*/  MUFU.EX2 R32, R32 ;  /* 0x0000002000207308 */ /* 0x000e620000000800 */
[----:B--2---:R-:W-:Y:S01]  /*4d80*/  FADD.FTZ R2, R28, R5 ;  /* 0x000000051c027221 */ /* 0x004fe20000010000 */
[----:B------:R-:W-:-:S04]  /*4d90*/  FADD.FTZ R4, R104, R37 ;  /* 0x0000002568047221 */ /* 0x000fc80000010000 */
[----:B------:R-:W-:Y:S02]  /*4da0*/  FADD.FTZ R4, R41, R4 ;  /* 0x0000000429047221 */ /* 0x000fe40000010000 */
[----:B------:R-:W2:Y:S01]  /*4db0*/  MUFU.EX2 R57, R34 ;  /* 0x0000002200397308 */ /* 0x000ea20000000800 */
[----:B0-----:R-:W-:Y:S01]  /*4dc0*/  FADD.FTZ R5, R55, R2 ;  /* 0x0000000237057221 */ /* 0x001fe20000010000 */
[----:B------:R-:W-:Y:S01]  /*4dd0*/  FADD.FTZ R47, R47, R4 ;  /* 0x000000042f2f7221 */ /* 0x000fe20000010000 */
[----:B------:R-:W-:Y:S02]  /*4de0*/  F2FP.SATFINITE.E4M3.F32.PACK_AB_MERGE_C R4, R13, R92, RZ ;  /* 0x0000005c0d04723e */ /* 0x000fe400048070ff */
[----:B------:R-:W-:Y:S01]  /*4df0*/  F2FP.SATFINITE.E4M3.F32.PACK_AB_MERGE_C R28, R55, R28, RZ ;  /* 0x0000001c371c723e */ /* 0x000fe200048070ff */
[----:B------:R-:W-:Y:S01]  /*4e00*/  FADD.FTZ R106, R106, R47 ;  /* 0x0000002f6a6a7221 */ /* 0x000fe20000010000 */
[----:B------:R-:W-:Y:S01]  /*4e10*/  F2FP.SATFINITE.E4M3.F32.PACK_AB_MERGE_C R188, R118, R27, R4 ;  /* 0x0000001b76bc723e */ /* 0x000fe20004807004 */
[----:B------:R-:W0:Y:S01]  /*4e20*/  MUFU.EX2 R36, R36 ;  /* 0x0000002400247308 */ /* 0x000e220000000800 */
[----:B-1----:R-:W-:Y:S01]  /*4e30*/  FADD.FTZ R2, R32, R5 ;  /* 0x0000000520027221 */ /* 0x002fe20000010000 */
[----:B------:R-:W-:Y:S01]  /*4e40*/  FADD.FTZ R39, R27, R106 ;  /* 0x0000006a1b277221 */ /* 0x000fe20000010000 */
[----:B------:R-:W-:-:S02]  /*4e50*/  F2FP.SATFINITE.E4M3.F32.PACK_AB_MERGE_C R4, R21, R84, RZ ;  /* 0x000000541504723e */ /* 0x000fc400048070ff */
[----:B------:R-:W-:Y:S01]  /*4e60*/  F2FP.SATFINITE.E4M3.F32.PACK_AB_MERGE_C R199, R53, R24, R28 ;  /* 0x0000001835c7723e */ /* 0x000fe2000480701c */
        /* <DEDUP_REMOVED lines=8> */
[----:B------:R-:W-:-:S04]  /*4ef0*/  FADD.FTZ R88, R88, R13 ;  /* 0x0000000d58587221 */ /* 0x000fc80000010000 */
[----:B------:R-:W-:Y:S02]  /*4f00*/  FADD.FTZ R15, R15, R88 ;  /* 0x000000580f0f7221 */ /* 0x000fe40000010000 */
[----:B------:R-:W0:Y:S01]  /*4f10*/  MUFU.EX2 R61, R42 ;  /* 0x0000002a003d7308 */ /* 0x000e220000000800 */
[C---:B-1----:R-:W-:Y:S01]  /*4f20*/  FADD.FTZ R37, R59.reuse, R2 ;  /* 0x000000023b257221 */ /* 0x042fe20000010000 */
[----:B------:R-:W-:Y:S01]  /*4f30*/  FADD.FTZ R84, R84, R15 ;  /* 0x0000000f54547221 */ /* 0x000fe20000010000 */
[----:B------:R-:W-:-:S03]  /*4f40*/  F2FP.SATFINITE.E4M3.F32.PACK_AB_MERGE_C R36, R59, R36, RZ ;  /* 0x000000243b24723e */ /* 0x000fc600048070ff */
[----:B------:R-:W-:Y:S01]  /*4f50*/  FADD.FTZ R21, R21, R84 ;  /* 0x0000005415157221 */ /* 0x000fe20000010000 */
[----:B------:R-:W-:Y:S01]  /*4f60*/  F2FP.SATFINITE.E4M3.F32.PACK_AB_MERGE_C R193, R57, R32, R36 ;  /* 0x0000002039c1723e */ /* 0x000fe20004807024 */
[----:B------:R-:W1:Y:S01]  /*4f70*/  MUFU.EX2 R44, R44 ;  /* 0x0000002c002c7308 */ /* 0x000e620000000800 */
[----:B--2---:R-:W-:-:S07]  /*4f80*/  FADD.FTZ R2, R40, R37 ;  /* 0x0000002528027221 */ /* 0x004fce0000010000 */
[----:B------:R-:W2:Y:S01]  /*4f90*/  MUFU.EX2 R63, R46 ;  /* 0x0000002e003f7308 */ /* 0x000ea20000000800 */
[----:B0-----:R-:W-:-:S07]  /*4fa0*/  FADD.FTZ R37, R61, R2 ;  /* 0x000000023d257221 */ /* 0x001fce0000010000 */
[----:B------:R-:W0:Y:S01]  /*4fb0*/  MUFU.EX2 R48, R48 ;  /* 0x0000003000307308 */ /* 0x000e220000000800 */
[----:B-1----:R-:W-:-:S07]  /*4fc0*/  FADD.FTZ R2, R44, R37 ;  /* 0x000000252c027221 */ /* 0x002fce0000010000 */
[----:B------:R-:W1:Y:S01]  /*4fd0*/  MUFU.EX2 R65, R50 ;  /* 0x0000003200417308 */ /* 0x000e620000000800 */
[C---:B--2---:R-:W-:Y:S01]  /*4fe0*/  FADD.FTZ R33, R63.reuse, R2 ;  /* 0x000000023f217221 */ /* 0x044fe20000010000 */
[----:B------:R-:W-:-:S04]  /*4ff0*/  F2FP.SATFINITE.E4M3.F32.PACK_AB_MERGE_C R44, R63, R44, RZ ;  /* 0x0000002c3f2c723e */ /* 0x000fc800048070ff */
[----:B------:R-:W-:Y:S02]  /*5000*/  F2FP.SATFINITE.E4M3.F32.PACK_AB_MERGE_C R195, R61, R40, R44 ;  /* 0x000000283dc3723e */ /* 0x000fe4000480702c */
[----:B------:R-:W2:Y:S01]  /*5010*/  MUFU.EX2 R52, R52 ;  /* 0x0000003400347308 */ /* 0x000ea20000000800 */
[----:B0-----:R-:W-:-:S07]  /*5020*/  FADD.FTZ R2, R48, R33 ;  /* 0x0000002130027221 */ /* 0x001fce0000010000 */
[----:B------:R-:W0:Y:S01]  /*5030*/  MUFU.EX2 R67, R54 ;  /* 0x0000003600437308 */ /* 0x000e220000000800 */
[----:B-1----:R-:W-:-:S07]  /*5040*/  FADD.FTZ R37, R65, R2 ;  /* 0x0000000241257221 */ /* 0x002fce0000010000 */
[----:B------:R-:W1:Y:S01]  /*5050*/  MUFU.EX2 R56, R56 ;  /* 0x0000003800387308 */ /* 0x000e620000000800 */
[----:B--2---:R-:W-:-:S07]  /*5060*/  FADD.FTZ R2, R52, R37 ;  /* 0x0000002534027221 */ /* 0x004fce0000010000 */
[----:B------:R-:W2:Y:S01]  /*5070*/  MUFU.EX2 R35, R58 ;  /* 0x0000003a00237308 */ /* 0x000ea20000000800 */
[C---:B0-----:R-:W-:Y:S01]  /*5080*/  FADD.FTZ R13, R67.reuse, R2 ;  /* 0x00000002430d7221 */ /* 0x041fe20000010000 */
[----:B------:R-:W-:-:S04]  /*5090*/  F2FP.SATFINITE.E4M3.F32.PACK_AB_MERGE_C R52, R67, R52, RZ ;  /* 0x000000344334723e */ /* 0x000fc800048070ff */
[----:B------:R-:W-:Y:S02]  /*50a0*/  F2FP.SATFINITE.E4M3.F32.PACK_AB_MERGE_C R189, R65, R48, R52 ;  /* 0x0000003041bd723e */ /* 0x000fe40004807034 */
[----:B------:R-:W0:Y:S01]  /*50b0*/  MUFU.EX2 R60, R60 ;  /* 0x0000003c003c7308 */ /* 0x000e220000000800 */
[----:B-1----:R-:W-:-:S07]  /*50c0*/  FADD.FTZ R2, R56, R13 ;  /* 0x0000000d38027221 */ /* 0x002fce0000010000 */
[----:B------:R-:W-:Y:S01]  /*50d0*/  MUFU.EX2 R76, R76 ;  /* 0x0000004c004c7308 */ /* 0x000fe20000000800 */
[----:B--2---:R-:W-:-:S07]  /*50e0*/  FADD.FTZ R15, R35, R2 ;  /* 0x00000002230f7221 */ /* 0x004fce0000010000 */
[----:B------:R-:W1:Y:S01]  /*50f0*/  MUFU.EX2 R31, R74 ;  /* 0x0000004a001f7308 */ /* 0x000e620000000800 */
[----:B0-----:R-:W-:-:S07]  /*5100*/  FADD.FTZ R2, R60, R15 ;  /* 0x0000000f3c027221 */ /* 0x001fce0000010000 */
[----:B------:R-:W0:Y:S08]  /*5110*/  MUFU.EX2 R5, R62 ;  /* 0x0000003e00057308 */ /* 0x000e300000000800 */
[----:B------:R-:W-:Y:S01]  /*5120*/  MUFU.EX2 R80, R80 ;  /* 0x0000005000507308 */ /* 0x000fe20000000800 */
[----:B-1----:R-:W-:-:S07]  /*5130*/  F2FP.SATFINITE.E4M3.F32.PACK_AB_MERGE_C R4, R31, R76, RZ ;  /* 0x0000004c1f04723e */ /* 0x002fce00048070ff */
[----:B------:R-:W1:Y:S01]  /*5140*/  MUFU.EX2 R25, R78 ;  /* 0x0000004e00197308 */ /* 0x000e620000000800 */
[C---:B0-----:R-:W-:Y:S01]  /*5150*/  F2FP.SATFINITE.E4M3.F32.PACK_AB_MERGE_C R60, R5.reuse, R60, RZ ;  /* 0x0000003c053c723e */ /* 0x041fe200048070ff */
[----:B------:R-:W-:-:S03]  /*5160*/  FADD.FTZ R5, R5, R2 ;  /* 0x0000000205057221 */ /* 0x000fc60000010000 */
[----:B------:R-:W-:-:S03]  /*5170*/  F2FP.SATFINITE.E4M3.F32.PACK_AB_MERGE_C R191, R35, R56, R60 ;  /* 0x0000003823bf723e */ /* 0x000fc6000480703c */
[----:B------:R-:W0:Y:S08]  /*5180*/  MUFU.EX2 R64, R64 ;  /* 0x0000004000407308 */ /* 0x000e300000000800 */
[----:B------:R-:W2:Y:S01]  /*5190*/  MUFU.EX2 R27, R66 ;  /* 0x00000042001b7308 */ /* 0x000ea20000000800 */
[----:B-1----:R-:W-:Y:S01]  /*51a0*/  F2FP.SATFINITE.E4M3.F32.PACK_AB_MERGE_C R184, R25, R80, R4 ;  /* 0x0000005019b8723e */ /* 0x002fe20004807004 */
[----:B------:R-:W-:-:S04]  /*51b0*/  FADD.FTZ R80, R80, R21 ;  /* 0x0000001550507221 */ /* 0x000fc80000010000 */
[----:B------:R-:W-:Y:S02]  /*51c0*/  FADD.FTZ R25, R25, R80 ;  /* 0x0000005019197221 */ /* 0x000fe40000010000 */
[----:B------:R-:W1:Y:S01]  /*51d0*/  MUFU.EX2 R68, R68 ;  /* 0x0000004400447308 */ /* 0x000e620000000800 */
[----:B0-----:R-:W-:Y:S01]  /*51e0*/  FADD.FTZ R2, R64, R5 ;  /* 0x0000000540027221 */ /* 0x001fe20000010000 */
[----:B------:R-:W-:-:S04]  /*51f0*/  FADD.FTZ R76, R76, R25 ;  /* 0x000000194c4c7221 */ /* 0x000fc80000010000 */
[----:B------:R-:W-:Y:S02]  /*5200*/  FADD.FTZ R31, R31, R76 ;  /* 0x0000004c1f1f7221 */ /* 0x000fe40000010000 */
[----:B------:R-:W0:Y:S01]  /*5210*/  MUFU.EX2 R12, R12 ;  /* 0x0000000c000c7308 */ /* 0x000e220000000800 */
[----:B--2---:R-:W-:-:S07]  /*5220*/  FADD.FTZ R5, R27, R2 ;  /* 0x000000021b057221 */ /* 0x004fce0000010000 */
[----:B------:R-:W2:Y:S01]  /*5230*/  MUFU.EX2 R33, R98 ;  /* 0x0000006200217308 */ /* 0x000ea20000000800 */
[----:B-1----:R-:W-:-:S07]  /*5240*/  FADD.FTZ R2, R68, R5 ;  /* 0x0000000544027221 */ /* 0x002fce0000010000 */
[----:B------:R-:W-:Y:S01]  /*5250*/  MUFU.EX2 R72, R72 ;  /* 0x0000004800487308 */ /* 0x000fe20000000800 */
[----:B0-----:R-:W-:-:S07]  /*5260*/  F2FP.SATFINITE.E4M3.F32.PACK_AB_MERGE_C R4, R11, R12, RZ ;  /* 0x0000000c0b04723e */ /* 0x001fce00048070ff */
[----:B------:R-:W0:Y:S01]  /*5270*/  MUFU.EX2 R49, R70 ;  /* 0x0000004600317308 */ /* 0x000e220000000800 */
[C---:B--2---:R-:W-:Y:S01]  /*5280*/  F2FP.SATFINITE.E4M3.F32.PACK_AB_MERGE_C R68, R33.reuse, R68, RZ ;  /* 0x000000442144723e */ /* 0x044fe200048070ff */
[----:B------:R-:W-:-:S03]  /*5290*/  FADD.FTZ R33, R33, R2 ;  /* 0x0000000221217221 */ /* 0x000fc60000010000 */
[----:B------:R-:W-:-:S03]  /*52a0*/  F2FP.SATFINITE.E4M3.F32.PACK_AB_MERGE_C R185, R27, R64, R68 ;  /* 0x000000401bb9723e */ /* 0x000fc60004807044 */
[----:B------:R-:W1:Y:S08]  /*52b0*/  MUFU.EX2 R96, R96 ;  /* 0x0000006000607308 */ /* 0x000e700000000800 */
[----:B------:R-:W2:Y:S01]  /*52c0*/  MUFU.EX2 R13, R100 ;  /* 0x00000064000d7308 */ /* 0x000ea20000000800 */
[----:B0-----:R-:W-:Y:S01]  /*52d0*/  F2FP.SATFINITE.E4M3.F32.PACK_AB_MERGE_C R186, R49, R72, R4 ;  /* 0x0000004831ba723e */ /* 0x001fe20004807004 */
[----:B------:R-:W-:-:S04]  /*52e0*/  FADD.FTZ R72, R72, R31 ;  /* 0x0000001f48487221 */ /* 0x000fc80000010000 */
[----:B------:R-:W-:Y:S02]  /*52f0*/  FADD.FTZ R49, R49, R72 ;  /* 0x0000004831317221 */ /* 0x000fe40000010000 */
[----:B------:R-:W0:Y:S01]  /*5300*/  MUFU.EX2 R94, R94 ;  /* 0x0000005e005e7308 */ /* 0x000e220000000800 */
[----:B-1----:R-:W-:Y:S01]  /*5310*/  FADD.FTZ R2, R96, R33 ;  /* 0x0000002160027221 */ /* 0x002fe20000010000 */
[----:B------:R-:W-:-:S06]  /*5320*/  FADD.FTZ R12, R12, R49 ;  /* 0x000000310c0c7221 */ /* 0x000fcc0000010000 */
[----:B------:R-:W1:Y:S01]  /*5330*/  MUFU.EX2 R15, R102 ;  /* 0x00000066000f7308 */ /* 0x000e620000000800 */
[----:B--2---:R-:W-:-:S04]  /*5340*/  FADD.FTZ R5, R13, R2 ;  /* 0x000000020d057221 */ /* 0x004fc80000010000 */
[----:B0-----:R-:W-:Y:S01]  /*5350*/  FADD.FTZ R4, R94, R5 ;  /* 0x000000055e047221 */ /* 0x001fe20000010000 */
[----:B------:R-:W-:Y:S01]  /*5360*/  FADD.FTZ R5, R11, R12 ;  /* 0x0000000c0b057221 */ /* 0x000fe20000010000 */
[C---:B-1----:R-:W-:Y:S02]  /*5370*/  F2FP.SATFINITE.E4M3.F32.PACK_AB_MERGE_C R2, R15.reuse, R94, RZ ;  /* 0x0000005e0f02723e */ /* 0x042fe400048070ff */
[----:B------:R-:W-:Y:S02]  /*5380*/  FADD.FTZ R4, R15, R4 ;  /* 0x000000040f047221 */ /* 0x000fe40000010000 */
        /* <DEDUP_REMOVED lines=13> */
.L_x_4068:
[----:B------:R-:W-:-:S11]  /*5460*/  UISETP.NE.AND UP2, UPT, UR7, 0x1, UPT ;  /* 0x000000010700788c */ /* 0x000fd6000bf45270 */
[----:B------:R-:W-:Y:S02]  /*5470*/  @UP2 ULDC.64 UR18, c[0x0][0x9e8] ;  /* 0x00027a0000122ab9 */ /* 0x000fe40000000a00 */
[----:B------:R-:W-:-:S04]  /*5480*/  UIMAD.WIDE.U32 UR14, UR11, UR18, URZ ;  /* 0x000000120b0e72a5 */ /* 0x000fc8000f8e003f */
[----:B------:R-:W-:-:S12]  /*5490*/  @UP2 USHF.R.U32.HI UR11, URZ, UR19, UR15 ;  /* 0x000000133f0b2299 */ /* 0x000fd8000801160f */
.L_x_4069:
[----:B------:R-:W-:-:S04]  /*54a0*/  UIMAD UR7, UR11, UR7, UR7 ;  /* 0x000000070b0772a4 */ /* 0x000fc8000f8e0207 */
[----:B------:R-:W-:-:S04]  /*54b0*/  UISETP.LT.AND UP2, UPT, UR6, UR7, UPT ;  /* 0x000000070600728c */ /* 0x000fc8000bf41270 */
[----:B------:R-:W-:-:S12]  /*54c0*/  USEL UR6, UR6, UR7, UP2 ;  /* 0x0000000706067287 */ /* 0x000fd80009000000 */
.L_x_4067:
[----:B------:R-:W-:Y:S01]  /*54d0*/  USHF.R.S32.HI UR7, URZ, 0x1f, UR6 ;  /* 0x0000001f3f077899 */ /* 0x000fe20008011406 */
[----:B------:R-:W0:Y:S01]  /*54e0*/  S2UR UR28, SR_CgaCtaId ;  /* 0x00000000001c79c3 */ /* 0x000e220000008800 */
[----:B------:R-:W-:Y:S01]  /*54f0*/  UMOV UR32, URZ ;  /* 0x0000003f00207c82 */ /* 0x000fe20008000000 */
[----:B------:R-:W-:Y:S01]  /*5500*/  UMOV UR29, URZ ;  /* 0x0000003f001d7c82 */ /* 0x000fe20008000000 */
        /* <DEDUP_REMOVED lines=106> */
[----:B------:R-:W-:-:S05]  /*5bb0*/  ULDC UR47, c[0x0][0x9e0] ;  /* 0x00027800002f7ab9 */ /* 0x000fca0000000800 */
.L_x_4088:
        /* <DEDUP_REMOVED lines=9> */
.L_x_4072:
[----:B------:R-:W-:Y:S01]  /*5c50*/  ULEA UR6, UR32, UR44, 0x3 ;  /* 0x0000002c20067291 */ /* 0x000fe2000f8e183f */
[----:B------:R-:W-:-:S05]  /*5c60*/  IMAD.U32 R11, RZ, RZ, UR29 ;  /* 0x0000001dff0b7e24 */ /* 0x000fca000f8e00ff */
[----:B------:R-:W-:-:S04]  /*5c70*/  SHF.L.U32 R11, R11, 0x1f, RZ ;  /* 0x0000001f0b0b7819 */ /* 0x000fc800000006ff */
[----:B------:R0:W1:Y:S01]  /*5c80*/  SYNCS.PHASECHK.TRANS64.TRYWAIT P2, [UR6+0x2a830], R11 ;  /* 0x02a8300bff0075a7 */ /* 0x0000620008040146 */
[----:B------:R-:W-:Y:S05]  /*5c90*/  @!P0 BRA `(.L_x_4073) ;  /* 0x0000000000048947 */ /* 0x000fea0003800000 */
[----:B------:R-:W-:Y:S01]  /*5ca0*/  BPT.TRAP 0x1 ;  /* 0x000000040000795c */ /* 0x000fe20000300000 */
.L_x_4073:
[----:B-1----:R-:W-:Y:S05]  /*5cb0*/  @P2 BRA `(.L_x_4071) ;  /* 0x0000000000082947 */ /* 0x002fea0003800000 */
[----:B------:R-:W1:Y:S02]  /*5cc0*/  SYNCS.PHASECHK.TRANS64.TRYWAIT P2, [UR6+0x2a830], R11 ;  /* 0x02a8300bff0075a7 */ /* 0x000e640008040146 */
[----:B-1----:R-:W-:Y:S05]  /*5cd0*/  @!P2 BRA `(.L_x_4074) ;  /* 0x0000011800cca947 */ /* 0x002fea0003800000 */
.L_x_4071:
[----:B01----:R-:W-:Y:S01]  /*5ce0*/  VIADD R11, R17, 0x8 ;  /* 0x00000008110b7836 */ /* 0x003fe20000000000 */
[----:B------:R-:W-:Y:S01]  /*5cf0*/  R2UR UR24, R6 ;  /* 0x00000000061872ca */ /* 0x000fe200000e0000 */
[----:B------:R-:W-:Y:S01]  /*5d00*/  UIMAD UR26, UR32, 0x600, UR30 ;  /* 0x00000600201a78a4 */ /* 0x000fe2000f8e021e */
        /* <DEDUP_REMOVED lines=34> */
.L_x_4076:
[----:B------:R-:W-:Y:S01]  /*5f30*/  ULEA UR6, UR33, UR44, 0x3 ;  /* 0x0000002c21067291 */ /* 0x000fe2000f8e183f */
[----:B------:R-:W-:-:S05]  /*5f40*/  IMAD.U32 R11, RZ, RZ, UR34 ;  /* 0x00000022ff0b7e24 */ /* 0x000fca000f8e00ff */
[----:B------:R-:W-:-:S04]  /*5f50*/  SHF.L.U32 R11, R11, 0x1f, RZ ;  /* 0x0000001f0b0b7819 */ /* 0x000fc800000006ff */
[----:B------:R0:W1:Y:S01]  /*5f60*/  SYNCS.PHASECHK.TRANS64.TRYWAIT P2, [UR6+0x2a850], R11 ;  /* 0x02a8500bff0075a7 */ /* 0x0000620008040146 */
[----:B------:R-:W-:Y:S05]  /*5f70*/  @!P0 BRA `(.L_x_4077) ;  /* 0x0000000000048947 */ /* 0x000fea0003800000 */
[----:B------:R-:W-:Y:S01]  /*5f80*/  BPT.TRAP 0x1 ;  /* 0x000000040000795c */ /* 0x000fe20000300000 */
.L_x_4077:
[----:B-1----:R-:W-:Y:S05]  /*5f90*/  @P2 BRA `(.L_x_4075) ;  /* 0x0000000000082947 */ /* 0x002fea0003800000 */
[----:B------:R-:W1:Y:S02]  /*5fa0*/  SYNCS.PHASECHK.TRANS64.TRYWAIT P2, [UR6+0x2a850], R11 ;  /* 0x02a8500bff0075a7 */ /* 0x000e640008040146 */
[----:B-1----:R-:W-:Y:S05]  /*5fb0*/  @!P2 BRA `(.L_x_4078) ;  /* 0x00000118002ca947 */ /* 0x002fea0003800000 */
.L_x_4075:
[----:B------:R-:W-:Y:S01]  /*5fc0*/  UIADD3 UR6, UR44, 0x400, URZ ;  /* 0x000004002c067890 */ /* 0x000fe2000fffe03f */
[----:B------:R-:W-:Y:S01]  /*5fd0*/  WARPGROUP.ARRIVE ;  /* 0x00000000000079c5 */ /* 0x000fe20000000000 */
[----:B------:R-:W-:Y:S01]  /*5fe0*/  UMOV UR7, 0x40000040 ;  /* 0x4000004000077882 */ /* 0x000fe20000000000 */
[----:B------:R-:W-:Y:S01]  /*5ff0*/  PLOP3.LUT P2, PT, PT, PT, UP0, 0x80, 0x0 ;  /* 0x000000000000781c */ /* 0x000fe20003f4f008 */
[----:B------:R-:W-:Y:S01]  /*6000*/  USHF.R.U32.HI UR6, URZ, 0x4, UR6 ;  /* 0x000000043f067899 */ /* 0x000fe20008011606 */
[----:B------:R-:W-:Y:S01]  /*6010*/  PLOP3.LUT P3, PT, PT, PT, UP0, 0x80, 0x0 ;  /* 0x000000000000781c */ /* 0x000fe20003f6f008 */
[C---:B-1----:R-:W-:Y:S01]  /*6020*/  FMUL.FTZ R12, R0.reuse, R123 ;  /* 0x0000007b000c7220 */ /* 0x042fe20000410000 */
[C---:B------:R-:W-:Y:S01]  /*6030*/  FMUL.FTZ R123, R0.reuse, R146 ;  /* 0x00000092007b7220 */ /* 0x040fe20000410000 */
[----:B------:R-:W-:Y:S01]  /*6040*/  ULOP3.LUT UR6, UR6, 0x3fff, URZ, 0xc0, !UPT ;  /* 0x00003fff06067892 */ /* 0x000fe2000f8ec03f */
[C---:B------:R-:W-:Y:S01]  /*6050*/  FMUL.FTZ R146, R0.reuse, R148 ;  /* 0x0000009400927220 */ /* 0x040fe20000410000 */
[C---:B------:R-:W-:Y:S01]  /*6060*/  FMUL.FTZ R14, R0.reuse, R127 ;  /* 0x0000007f000e7220 */ /* 0x040fe20000410000 */
[C---:B------:R-:W-:Y:S01]  /*6070*/  FMUL.FTZ R148, R0.reuse, R152 ;  /* 0x0000009800947220 */ /* 0x040fe20000410000 */
[----:B------:R-:W-:Y:S01]  /*6080*/  ULOP3.LUT UR6, UR6, 0x10000, URZ, 0xfc, !UPT ;  /* 0x0001000006067892 */ /* 0x000fe2000f8efc3f */
[C---:B------:R-:W-:Y:S01]  /*6090*/  FMUL.FTZ R23, R0.reuse, R120 ;  /* 0x0000007800177220 */ /* 0x040fe20000410000 */
[C---:B0-----:R-:W-:Y:S01]  /*60a0*/  FMUL.FTZ R11, R0.reuse, R122 ;  /* 0x0000007a000b7220 */ /* 0x041fe20000410000 */
[C---:B------:R-:W-:Y:S01]  /*60b0*/  FMUL.FTZ R13, R0.reuse, R126 ;  /* 0x0000007e000d7220 */ /* 0x040fe20000410000 */
[----:B------:R-:W-:Y:S01]  /*60c0*/  UIMAD UR10, UR33, 0x600, UR6 ;  /* 0x00000600210a78a4 */ /* 0x000fe2000f8e0206 */
[C---:B------:R-:W-:Y:S01]  /*60d0*/  FMUL.FTZ R18, R0.reuse, R131 ;  /* 0x0000008300127220 */ /* 0x040fe20000410000 */
        /* <DEDUP_REMOVED lines=31> */
[----:B------:R-:W0:Y:S01]  /*62d0*/  MUFU.TANH R23, R23 ;  /* 0x0000001700177308 */ /* 0x000e220000002400 */
[----:B------:R-:W-:-:S07]  /*62e0*/  IADD3 R136, -R17, 0xb, RZ ;  /* 0x0000000b11887810 */ /* 0x000fce0007ffe1ff */
        /* <DEDUP_REMOVED lines=23> */
[----:B------:R-:W-:Y:S01]  /*6460*/  WARPGROUP.ARRIVE ;  /* 0x00000000000079c5 */ /* 0x000fe20000000000 */
[C---:B------:R-:W-:Y:S01]  /*6470*/  FMUL.FTZ R196, R0.reuse, R128 ;  /* 0x0000008000c47220 */ /* 0x040fe20000410000 */
[C---:B------:R-:W-:Y:S01]  /*6480*/  FMUL.FTZ R128, R0.reuse, R155 ;  /* 0x0000009b00807220 */ /* 0x040fe20000410000 */
[----:B------:R-:W-:Y:S02]  /*6490*/  IMAD.MOV.U32 R155, RZ, RZ, R8 ;  /* 0x000000ffff9b7224 */ /* 0x000fe400078e0008 */
[C---:B------:R-:W-:Y:S01]  /*64a0*/  FMUL.FTZ R199, R0.reuse, R137 ;  /* 0x0000008900c77220 */ /* 0x040fe20000410000 */
[----:B------:R-:W-:Y:S01]  /*64b0*/  IMAD.U32 R137, RZ, RZ, UR32 ;  /* 0x00000020ff897e24 */ /* 0x000fe2000f8e00ff */
        /* <DEDUP_REMOVED lines=8> */
[----:B------:R-:W-:Y:S01]  /*6540*/  FMUL.FTZ R172, R0, R177 ;  /* 0x000000b100ac7220 */ /* 0x000fe20000410000 */
[----:B------:R-:W-:Y:S01]  /*6550*/  @!P1 LEA R137, R137, UR44, 0x3 ;  /* 0x0000002c89899c11 */ /* 0x000fe2000f8e18ff */
[----:B------:R-:W0:Y:S04]  /*6560*/  MUFU.TANH R196, R196 ;  /* 0x000000c400c47308 */ /* 0x000e280000002400 */
[----:B------:R-:W-:-:S04]  /*6570*/  @!P1 VIADD R137, R137, 0x2a840 ;  /* 0x0002a84089899836 */ /* 0x000fc80000000000 */
[----:B------:R-:W0:Y:S01]  /*6580*/  MUFU.TANH R198, R198 ;  /* 0x000000c600c67308 */ /* 0x000e220000002400 */
        /* <DEDUP_REMOVED lines=25> */
[C---:B------:R-:W-:Y:S01]  /*6720*/  FMUL.FTZ R124, R0.reuse, R147 ;  /* 0x00000093007c7220 */ /* 0x040fe20000410000 */
[C---:B------:R-:W-:Y:S01]  /*6730*/  FMUL.FTZ R147, R0.reuse, R149 ;  /* 0x0000009500937220 */ /* 0x040fe20000410000 */
[----:B------:R-:W-:Y:S01]  /*6740*/  FMUL.FTZ R149, R0, R153 ;  /* 0x0000009900957220 */ /* 0x000fe20000410000 */
[----:B------:R-:W-:Y:S01]  /*6750*/  QGMMA.64x192x32.F32.E4M3.E4M3 R24, R188, gdesc[UR4], R24, gsb0 ;  /* 0x02e00004bc187df3 */ /* 0x000fe20008000818 */
[----:B------:R-:W-:Y:S01]  /*6760*/  UIADD3 UR6, UR10, 0x6, URZ ;  /* 0x000000060a067890 */ /* 0x000fe2000fffe03f */
[----:B------:R-:W-:Y:S01]  /*6770*/  IMAD.SHL.U32 R153, R2, 0x80, RZ ;  /* 0x0000008002997824 */ /* 0x000fe200078e00ff */
        /* <DEDUP_REMOVED lines=9> */
[----:B------:R-:W-:Y:S01]  /*6810*/  UMOV UR10, UR45 ;  /* 0x0000002d000a7c82 */ /* 0x000fe20008000000 */
        /* <DEDUP_REMOVED lines=16> */
[----:B------:R-:W-:Y:S01]  /*6920*/  IADD3 R144, -R153, 0x1, RZ ;  /* 0x0000000199907810 */ /* 0x000fe20007ffe1ff */
[C---:B------:R-:W-:Y:S01]  /*6930*/  FMUL.FTZ R188, R0.reuse, R140 ;  /* 0x0000008c00bc7220 */ /* 0x040fe20000410000 */
[C---:B------:R-:W-:Y:S01]  /*6940*/  FMUL.FTZ R189, R0.reuse, R141 ;  /* 0x0000008d00bd7220 */ /* 0x040fe20000410000 */
[C---:B------:R-:W-:Y:S01]  /*6950*/  FMUL.FTZ R140, R0.reuse, R175 ;  /* 0x000000af008c7220 */ /* 0x040fe20000410000 */
[----:B------:R-:W-:Y:S01]  /*6960*/  QGMMA.64x192x32.F32.E4M3.E4M3 R24, R184, gdesc[UR4], R24, gsb0 ;  /* 0x02e00004b8187df3 */ /* 0x000fe20008000818 */
[----:B------:R-:W-:Y:S01]  /*6970*/  @UP0 ULDC UR6, c[0x0][0x44c] ;  /* 0x0001130000060ab9 */ /* 0x000fe20000000800 */
[----:B------:R-:W-:Y:S02]  /*6980*/  IMAD R157, R3, -0x2, R144 ;  /* 0xfffffffe039d7824 */ /* 0x000fe400078e0290 */
[----:B------:R-:W-:Y:S01]  /*6990*/  FMUL.FTZ R141, R0, R178 ;  /* 0x000000b2008d7220 */ /* 0x000fe20000410000 */
[----:B------:R-:W-:Y:S01]  /*69a0*/  @P2 IMAD.HI.U32 R121, R8, UR6, RZ ;  /* 0x0000000608792c27 */ /* 0x000fe2000f8e00ff */
[----:B------:R-:W-:-:S03]  /*69b0*/  @UP0 ULDC UR6, c[0x0][0x450] ;  /* 0x0001140000060ab9 */ /* 0x000fc60000000800 */
[----:B------:R-:W-:Y:S01]  /*69c0*/  FMUL.FTZ R144, R0, R183 ;  /* 0x000000b700907220 */ /* 0x000fe20000410000 */
[----:B------:R-:W-:Y:S01]  /*69d0*/  PLOP3.LUT P2, PT, PT, PT, UP1, 0x40, 0x0 ;  /* 0x000000000000781c */ /* 0x000fe20003f4e818 */
[----:B------:R-:W-:Y:S01]  /*69e0*/  IMAD R168, R16, UR10, R157 ;  /* 0x0000000a10a87c24 */ /* 0x000fe2000f8e029d */
[----:B------:R-:W-:Y:S01]  /*69f0*/  @P3 SHF.R.U32.HI R155, RZ, UR6, R121 ;  /* 0x00000006ff9b3c19 */ /* 0x000fe20008011679 */
[----:B------:R-:W0:Y:S01]  /*6a00*/  MUFU.TANH R188, R188 ;  /* 0x000000bc00bc7308 */ /* 0x000e220000002400 */
[----:B------:R-:W5:Y:S03]  /*6a10*/  LDC R121, c[0x0][0x288] ;  /* 0x0000a200ff797b82 */ /* 0x000f660000000800 */
[----:B------:R-:W1:Y:S04]  /*6a20*/  SHFL.IDX PT, R161, R155, RZ, 0x1c1f ;  /* 0x001c1fff9ba17589 */ /* 0x000e6800000e0000 */
[----:B------:R-:W0:Y:S08]  /*6a30*/  MUFU.TANH R189, R189 ;  /* 0x000000bd00bd7308 */ /* 0x000e300000002400 */
[----:B------:R-:W0:Y:S08]  /*6a40*/  MUFU.TANH R190, R190 ;  /* 0x000000be00be7308 */ /* 0x000e300000002400 */
[----:B------:R-:W0:Y:S01]  /*6a50*/  MUFU.TANH R140, R140 ;  /* 0x0000008c008c7308 */ /* 0x000e220000002400 */
[----:B-----5:R-:W-:-:S04]  /*6a60*/  IMAD.IADD R168, R168, 0x1, -R121 ;  /* 0x00000001a8a87824 */ /* 0x020fc800078e0a79 */
[C---:B------:R-:W-:Y:S02]  /*6a70*/  VIADD R163, R168.reuse, UR47 ;  /* 0x0000002fa8a37c36 */ /* 0x040fe40008000000 */
[----:B------:R-:W-:Y:S01]  /*6a80*/  VIADD R168, R168, UR31 ;  /* 0x0000001fa8a87c36 */ /* 0x000fe20008000000 */
[----:B------:R-:W0:Y:S01]  /*6a90*/  MUFU.TANH R141, R141 ;  /* 0x0000008d008d7308 */ /* 0x000e220000002400 */
[--C-:B-1----:R-:W-:Y:S02]  /*6aa0*/  IMAD.IADD R157, R163, 0x1, R161.reuse ;  /* 0x00000001a39d7824 */ /* 0x102fe400078e02a1 */
[----:B------:R-:W-:-:S05]  /*6ab0*/  IMAD.IADD R159, R168, 0x1, R161 ;  /* 0x00000001a89f7824 */ /* 0x000fca00078e02a1 */
[----:B------:R-:W1:Y:S01]  /*6ac0*/  MUFU.TANH R144, R144 ;  /* 0x0000009000907308 */ /* 0x000e620000002400 */
[----:B------:R-:W-:Y:S02]  /*6ad0*/  WARPGROUP.DEPBAR.LE gsb0, 0x0 ;  /* 0x00008000000079c5 */ /* 0x000fe40000010000 */
[----:B------:R0:W-:Y:S06]  /*6ae0*/  BAR.ARV R136, 0x100 ;  /* 0x000400880000751d */ /* 0x0001ec0000002000 */
[----:B------:R0:W-:Y:S01]  /*6af0*/  @!P1 SYNCS.ARRIVE.TRANS64.RED.A1T0 RZ, [R137+URZ], RZ ;  /* 0x000000ff89ff99a7 */ /* 0x0001e2000810043f */
[----:B--234-:R-:W-:Y:S05]  /*6b00*/  @P2 BRA `(.L_x_4079) ;  /* 0x00000000005c2947 */ /* 0x01cfea0003800000 */
[----:B0-----:R-:W-:Y:S01]  /*6b10*/  IMAD R136, R16, UR10, R161 ;  /* 0x0000000a10887c24 */ /* 0x001fe2000f8e02a1 */
[----:B------:R-:W-:Y:S03]  /*6b20*/  BSSY B0, `(.L_x_4080) ;  /* 0x0000011000007945 */ /* 0x000fe60003800000 */
[----:B------:R-:W-:-:S05]  /*6b30*/  IMAD.IADD R161, R136, 0x1, -R121 ;  /* 0x0000000188a17824 */ /* 0x000fca00078e0a79 */
        /* <DEDUP_REMOVED lines=10> */
.L_x_4081:
[----:B------:R-:W-:-:S05]  /*6be0*/  IMAD.U32 R176, RZ, RZ, UR46 ;  /* 0x0000002effb07e24 */ /* 0x000fca000f8e00ff */
[----:B------:R-:W-:-:S13]  /*6bf0*/  ISETP.NE.AND P2, PT, R176, 0x1, PT ;  /* 0x00000001b000780c */ /* 0x000fda0003f45270 */
[----:B------:R-:W0:Y:S02]  /*6c00*/  @P2 LDC.64 R136, c[0x0][0x9e8] ;  /* 0x00027a00ff882b82 */ /* 0x000e240000000a00 */
[----:B0-----:R-:W-:-:S05]  /*6c10*/  @P2 IMAD.HI.U32 R136, R161, R136, RZ ;  /* 0x00000088a1882227 */ /* 0x001fca00078e00ff */
[----:B------:R-:W-:-:S07]  /*6c20*/  @P2 SHF.R.U32.HI R161, RZ, R137, R136 ;  /* 0x00000089ffa12219 */ /* 0x000fce0000011688 */
.L_x_4082:
[----:B------:R-:W-:Y:S05]  /*6c30*/  BSYNC B0 ;  /* 0x0000000000007941 */ /* 0x000fea0003800000 */
.L_x_4080:
[----:B------:R-:W-:-:S04]  /*6c40*/  IMAD R136, R161, R176, -R153 ;  /* 0x000000b0a1887224 */ /* 0x000fc800078e0a99 */
[----:B------:R-:W-:-:S05]  /*6c50*/  IMAD R136, R3, -0x2, R136 ;  /* 0xfffffffe03887824 */ /* 0x000fca00078e0288 */
[----:B------:R-:W-:Y:S02]  /*6c60*/  VIADDMNMX R157, R136, R176, R157, PT ;  /* 0x000000b0889d7246 */ /* 0x000fe4000380019d */
[----:B------:R-:W-:-:S07]  /*6c70*/  VIMNMX R159, R159, R136, !PT ;  /* 0x000000889f9f7248 */ /* 0x000fce0007fe0100 */
.L_x_4079:
[----:B------:R-:W-:Y:S01]  /*6c80*/  ISETP.GT.AND P2, PT, R2, -0x1, PT ;  /* 0xffffffff0200780c */ /* 0x000fe20003f44270 */
[----:B0-----:R-:W0:Y:S03]  /*6c90*/  SHFL.IDX PT, R137, R155, 0x1, 0x1c1f ;  /* 0x003c1f009b897f89 */ /* 0x001e2600000e0000 */
[C---:B------:R-:W-:Y:S02]  /*6ca0*/  ISETP.GT.AND P5, PT, R159.reuse, RZ, P2 ;  /* 0x000000ff9f00720c */ /* 0x040fe400017a4270 */
[----:B------:R-:W-:Y:S02]  /*6cb0*/  ISETP.GT.AND P6, PT, R159, 0x8, P2 ;  /* 0x000000089f00780c */ /* 0x000fe400017c4270 */
[C---:B------:R-:W-:Y:S02]  /*6cc0*/  ISETP.LT.OR P5, PT, R157.reuse, 0x1, P5 ;  /* 0x000000019d00780c */ /* 0x040fe40002fa1670 */
[----:B------:R-:W-:-:S02]  /*6cd0*/  ISETP.LT.OR P6, PT, R157, 0x9, P6 ;  /* 0x000000099d00780c */ /* 0x000fc400037c1670 */
[----:B------:R-:W-:Y:S02]  /*6ce0*/  FSEL R182, R23, -INF , !P5 ;  /* 0xff80000017b67808 */ /* 0x000fe40006800000 */
[C---:B------:R-:W-:Y:S02]  /*6cf0*/  ISETP.GT.AND P5, PT, R159.reuse, 0x10, P2 ;  /* 0x000000109f00780c */ /* 0x040fe400017a4270 */
[----:B------:R-:W-:Y:S02]  /*6d00*/  ISETP.GT.AND P4, PT, R159, 0x1, P2 ;  /* 0x000000019f00780c */ /* 0x000fe40001784270 */
[----:B------:R-:W-:Y:S02]  /*6d10*/  ISETP.LT.OR P5, PT, R157, 0x11, P5 ;  /* 0x000000119d00780c */ /* 0x000fe40002fa1670 */
[----:B------:R-:W-:Y:S02]  /*6d20*/  ISETP.GT.AND P3, PT, R159, 0x9, P2 ;  /* 0x000000099f00780c */ /* 0x000fe40001764270 */
[----:B------:R-:W-:-:S02]  /*6d30*/  FSEL R218, R193, -INF , !P6 ;  /* 0xff800000c1da7808 */ /* 0x000fc40007000000 */
[C---:B------:R-:W-:Y:S02]  /*6d40*/  ISETP.GT.AND P6, PT, R159.reuse, 0x18, P2 ;  /* 0x000000189f00780c */ /* 0x040fe400017c4270 */
[----:B------:R-:W-:Y:S02]  /*6d50*/  FSEL R214, R196, -INF , !P5 ;  /* 0xff800000c4d67808 */ /* 0x000fe40006800000 */
[----:B------:R-:W-:Y:S02]  /*6d60*/  ISETP.GT.AND P5, PT, R159, 0x20, P2 ;  /* 0x000000209f00780c */ /* 0x000fe400017a4270 */
[C---:B------:R-:W-:Y:S02]  /*6d70*/  ISETP.LT.OR P4, PT, R157.reuse, 0x2, P4 ;  /* 0x000000029d00780c */ /* 0x040fe40002781670 */
[C---:B------:R-:W-:Y:S02]  /*6d80*/  ISETP.LT.OR P3, PT, R157.reuse, 0xa, P3 ;  /* 0x0000000a9d00780c */ /* 0x040fe40001f61670 */
[----:B------:R-:W-:-:S02]  /*6d90*/  ISETP.LT.OR P6, PT, R157, 0x19, P6 ;  /* 0x000000199d00780c */ /* 0x000fc400037c1670 */
[----:B------:R-:W-:Y:S02]  /*6da0*/  ISETP.LT.OR P5, PT, R157, 0x21, P5 ;  /* 0x000000219d00780c */ /* 0x000fe40002fa1670 */
[----:B------:R-:W-:Y:S02]  /*6db0*/  FSEL R186, R192, -INF , !P4 ;  /* 0xff800000c0ba7808 */ /* 0x000fe40006000000 */
[----:B------:R-:W-:Y:S02]  /*6dc0*/  FSEL R216, R194, -INF , !P3 ;  /* 0xff800000c2d87808 */ /* 0x000fe40005800000 */
[C---:B------:R-:W-:Y:S02]  /*6dd0*/  ISETP.GT.AND P4, PT, R159.reuse, 0x11, P2 ;  /* 0x000000119f00780c */ /* 0x040fe40001784270 */
        /* <DEDUP_REMOVED lines=26> */
[----:B------:R-:W-:Y:S02]  /*6f80*/  FSEL R146, R148, -INF , !P5 ;  /* 0xff80000094927808 */ /* 0x000fe40006800000 */
[----:B------:R-:W-:Y:S02]  /*6f90*/  ISETP.GT.AND P5, PT, R159, 0x50, P2 ;  /* 0x000000509f00780c */ /* 0x000fe400017a4270 */
[C---:B------:R-:W-:Y:S02]  /*6fa0*/  ISETP.LT.OR P4, PT, R157.reuse, 0x32, P4 ;  /* 0x000000329d00780c */ /* 0x040fe40002781670 */
[C---:B------:R-:W-:Y:S02]  /*6fb0*/  ISETP.LT.OR P3, PT, R157.reuse, 0x3a, P3 ;  /* 0x0000003a9d00780c */ /* 0x040fe40001f61670 */
[----:B------:R-:W-:Y:S02]  /*6fc0*/  ISETP.LT.OR P5, PT, R157, 0x51, P5 ;  /* 0x000000519d00780c */ /* 0x000fe40002fa1670 */
[----:B------:R-:W-:Y:S01]  /*6fd0*/  FSEL R200, R145, -INF , !P4 ;  /* 0xff80000091c87808 */ /* 0x000fe20006000000 */
[--C-:B0-----:R-:W-:Y:S01]  /*6fe0*/  IMAD.IADD R145, R163, 0x1, R137.reuse ;  /* 0x00000001a3917824 */ /* 0x101fe200078e0289 */
[----:B------:R-:W-:Y:S01]  /*6ff0*/  FSEL R196, R147, -INF , !P3 ;  /* 0xff80000093c47808 */ /* 0x000fe20005800000 */
[----:B------:R-:W-:Y:S01]  /*7000*/  IMAD.IADD R147, R168, 0x1, R137 ;  /* 0x00000001a8937824 */ /* 0x000fe200078e0289 */
[----:B------:R-:W-:-:S02]  /*7010*/  ISETP.GT.AND P4, PT, R159, 0x41, P2 ;  /* 0x000000419f00780c */ /* 0x000fc40001784270 */
[C---:B------:R-:W-:Y:S02]  /*7020*/  ISETP.GT.AND P6, PT, R159.reuse, 0x48, P2 ;  /* 0x000000489f00780c */ /* 0x040fe400017c4270 */
[C---:B------:R-:W-:Y:S02]  /*7030*/  ISETP.GT.AND P3, PT, R159.reuse, 0x49, P2 ;  /* 0x000000499f00780c */ /* 0x040fe40001764270 */
[----:B------:R-:W-:Y:S02]  /*7040*/  FSEL R154, R154, -INF , !P5 ;  /* 0xff8000009a9a7808 */ /* 0x000fe40006800000 */
[----:B------:R-:W-:Y:S02]  /*7050*/  ISETP.GT.AND P5, PT, R159, 0x60, P2 ;  /* 0x000000609f00780c */ /* 0x000fe400017a4270 */
[C---:B------:R-:W-:Y:S02]  /*7060*/  ISETP.LT.OR P4, PT, R157.reuse, 0x42, P4 ;  /* 0x000000429d00780c */ /* 0x040fe40002781670 */
        /* <DEDUP_REMOVED lines=21> */
[----:B------:R-:W-:Y:S02]  /*71c0*/  FSEL R174, R174, -INF , !P5 ;  /* 0xff800000aeae7808 */ /* 0x000fe40006800000 */
[----:B------:R-:W-:Y:S02]  /*71d0*/  PLOP3.LUT P5, PT, PT, PT, UP1, 0x40, 0x0 ;  /* 0x000000000000781c */ /* 0x000fe40003fae818 */
[C---:B------:R-:W-:Y:S02]  /*71e0*/  ISETP.LT.OR P4, PT, R157.reuse, 0x62, P4 ;  /* 0x000000629d00780c */ /* 0x040fe40002781670 */
[----:B------:R-:W-:-:S02]  /*71f0*/  ISETP.LT.OR P6, PT, R157, 0x69, P6 ;  /* 0x000000699d00780c */ /* 0x000fc400037c1670 */
[----:B------:R-:W-:Y:S02]  /*7200*/  ISETP.LT.OR P3, PT, R157, 0x6a, P3 ;  /* 0x0000006a9d00780c */ /* 0x000fe40001f61670 */
[----:B------:R-:W-:Y:S02]  /*7210*/  FSEL R164, R164, -INF , !P4 ;  /* 0xff800000a4a47808 */ /* 0x000fe40006000000 */
[----:B------:R-:W-:Y:S02]  /*7220*/  FSEL R166, R166, -INF , !P6 ;  /* 0xff800000a6a67808 */ /* 0x000fe40007000000 */
[----:B------:R-:W-:Y:S02]  /*7230*/  FSEL R176, R151, -INF , !P3 ;  /* 0xff80000097b07808 */ /* 0x000fe40005800000 */
[C---:B------:R-:W-:Y:S02]  /*7240*/  ISETP.GT.AND P4, PT, R159.reuse, 0x71, P2 ;  /* 0x000000719f00780c */ /* 0x040fe40001784270 */
[----:B------:R-:W-:-:S02]  /*7250*/  ISETP.GT.AND P6, PT, R159, 0x78, P2 ;  /* 0x000000789f00780c */ /* 0x000fc400017c4270 */
[----:B------:R-:W-:Y:S02]  /*7260*/  ISETP.GT.AND P3, PT, R159, 0x79, P2 ;  /* 0x000000799f00780c */ /* 0x000fe40001764270 */
[C---:B------:R-:W-:Y:S02]  /*7270*/  ISETP.LT.OR P4, PT, R157.reuse, 0x72, P4 ;  /* 0x000000729d00780c */ /* 0x040fe40002781670 */
[C---:B------:R-:W-:Y:S02]  /*7280*/  ISETP.LT.OR P6, PT, R157.reuse, 0x79, P6 ;  /* 0x000000799d00780c */ /* 0x040fe400037c1670 */
[----:B------:R-:W-:Y:S02]  /*7290*/  ISETP.LT.OR P3, PT, R157, 0x7a, P3 ;  /* 0x0000007a9d00780c */ /* 0x000fe40001f61670 */
[----:B------:R-:W-:Y:S02]  /*72a0*/  FSEL R172, R172, -INF , !P4 ;  /* 0xff800000acac7808 */ /* 0x000fe40006000000 */
[----:B------:R-:W-:-:S02]  /*72b0*/  FSEL R170, R170, -INF , !P6 ;  /* 0xff800000aaaa7808 */ /* 0x000fc40007000000 */
[----:B------:R-:W-:Y:S01]  /*72c0*/  FSEL R168, R181, -INF , !P3 ;  /* 0xff800000b5a87808 */ /* 0x000fe20005800000 */
[----:B------:R-:W-:Y:S06]  /*72d0*/  @P5 BRA `(.L_x_4083) ;  /* 0x00000000005c5947 */ /* 0x000fec0003800000 */
[----:B------:R-:W-:Y:S01]  /*72e0*/  IMAD R136, R16, UR10, R137 ;  /* 0x0000000a10887c24 */ /* 0x000fe2000f8e0289 */
        /* <DEDUP_REMOVED lines=12> */
.L_x_4085:
[----:B------:R-:W-:-:S05]  /*73b0*/  IMAD.U32 R178, RZ, RZ, UR46 ;  /* 0x0000002effb27e24 */ /* 0x000fca000f8e00ff */
[----:B------:R-:W-:-:S13]  /*73c0*/  ISETP.NE.AND P3, PT, R178, 0x1, PT ;  /* 0x00000001b200780c */ /* 0x000fda0003f65270 */
[----:B------:R-:W0:Y:S02]  /*73d0*/  @P3 LDC.64 R136, c[0x0][0x9e8] ;  /* 0x00027a00ff883b82 */ /* 0x000e240000000a00 */
[----:B0-----:R-:W-:-:S05]  /*73e0*/  @P3 IMAD.HI.U32 R136, R23, R136, RZ ;  /* 0x0000008817883227 */ /* 0x001fca00078e00ff */
[----:B------:R-:W-:-:S07]  /*73f0*/  @P3 SHF.R.U32.HI R23, RZ, R137, R136 ;  /* 0x00000089ff173219 */ /* 0x000fce0000011688 */
.L_x_4086:
[----:B------:R-:W-:Y:S05]  /*7400*/  BSYNC B0 ;  /* 0x0000000000007941 */ /* 0x000fea0003800000 */
.L_x_4084:
[----:B------:R-:W-:-:S04]  /*7410*/  IMAD R136, R23, R178, -R153 ;  /* 0x000000b217887224 */ /* 0x000fc800078e0a99 */
[----:B------:R-:W-:-:S05]  /*7420*/  IMAD R136, R3, -0x2, R136 ;  /* 0xfffffffe03887824 */ /* 0x000fca00078e0288 */
[----:B------:R-:W-:Y:S02]  /*7430*/  VIADDMNMX R145, R136, R178, R145, PT ;  /* 0x000000b288917246 */ /* 0x000fe40003800191 */
[----:B------:R-:W-:-:S07]  /*7440*/  VIMNMX R147, R147, R136, !PT ;  /* 0x0000008893937248 */ /* 0x000fce0007fe0100 */
.L_x_4083:
        /* <DEDUP_REMOVED lines=24> */
[----:B------:R-:W-:Y:S02]  /*75d0*/  FMNMX.FTZ R23, R202, R23, !PT ;  /* 0x00000017ca177209 */ /* 0x000fe40007810000 */
[----:B------:R-:W-:Y:S02]  /*75e0*/  ISETP.GT.AND P5, PT, R147, 0x19, P2 ;  /* 0x000000199300780c */ /* 0x000fe400017a4270 */
[----:B------:R-:W-:Y:S02]  /*75f0*/  FMNMX.FTZ R23, R200, R23, !PT ;  /* 0x00000017c8177209 */ /* 0x000fe40007810000 */
[C---:B------:R-:W-:Y:S02]  /*7600*/  ISETP.LT.OR P3, PT, R145.reuse, 0xa, P3 ;  /* 0x0000000a9100780c */ /* 0x040fe40001f61670 */
[----:B------:R-:W-:Y:S02]  /*7610*/  FMNMX.FTZ R23, R198, R23, !PT ;  /* 0x00000017c6177209 */ /* 0x000fe40007810000 */
[----:B------:R-:W-:-:S02]  /*7620*/  ISETP.LT.OR P5, PT, R145, 0x1a, P5 ;  /* 0x0000001a9100780c */ /* 0x000fc40002fa1670 */
[----:B------:R-:W-:Y:S02]  /*7630*/  FMNMX.FTZ R23, R196, R23, !PT ;  /* 0x00000017c4177209 */ /* 0x000fe40007810000 */
[----:B------:R-:W-:Y:S02]  /*7640*/  FSEL R14, R14, -INF , !P3 ;  /* 0xff8000000e0e7808 */ /* 0x000fe40005800000 */
[----:B------:R-:W-:Y:S02]  /*7650*/  FMNMX.FTZ R23, R146, R23, !PT ;  /* 0x0000001792177209 */ /* 0x000fe40007810000 */
[----:B------:R-:W-:Y:S02]  /*7660*/  ISETP.GT.AND P3, PT, R147, 0x18, P2 ;  /* 0x000000189300780c */ /* 0x000fe40001764270 */
[----:B------:R-:W-:Y:S02]  /*7670*/  FMNMX.FTZ R23, R148, R23, !PT ;  /* 0x0000001794177209 */ /* 0x000fe40007810000 */
[----:B------:R-:W-:-:S02]  /*7680*/  FSEL R20, R20, -INF , !P5 ;  /* 0xff80000014147808 */ /* 0x000fc40006800000 */
        /* <DEDUP_REMOVED lines=27> */
[----:B------:R-:W0:Y:S01]  /*7840*/  LDC R23, c[0x0][0x988] ;  /* 0x00026200ff177b82 */ /* 0x000e220000000800 */
[----:B------:R-:W-:Y:S02]  /*7850*/  ISETP.LT.OR P5, PT, R145, 0x3a, P5 ;  /* 0x0000003a9100780c */ /* 0x000fe40002fa1670 */
[----:B------:R-:W2:Y:S02]  /*7860*/  SHFL.BFLY PT, R136, R137, 0x2, 0x1f ;  /* 0x0c401f0089887f89 */ /* 0x000ea400000e0000 */
[----:B------:R-:W-:-:S02]  /*7870*/  FSEL R126, R126, -INF , !P5 ;  /* 0xff8000007e7e7808 */ /* 0x000fc40006800000 */
[----:B------:R-:W-:-:S04]  /*7880*/  ISETP.GT.AND P5, PT, R147, 0x48, P2 ;  /* 0x000000489300780c */ /* 0x000fc800017a4270 */
[----:B------:R-:W-:Y:S02]  /*7890*/  ISETP.LT.OR P5, PT, R145, 0x49, P5 ;  /* 0x000000499100780c */ /* 0x000fe40002fa1670 */
[----:B--2---:R-:W-:-:S05]  /*78a0*/  FMNMX.FTZ R149, R137, R136, !PT ;  /* 0x0000008889957209 */ /* 0x004fca0007810000 */
[----:B------:R-:W2:Y:S02]  /*78b0*/  SHFL.BFLY PT, R136, R149, 0x1, 0x1f ;  /* 0x0c201f0095887f89 */ /* 0x000ea400000e0000 */
[----:B--2---:R-:W-:-:S04]  /*78c0*/  FMNMX.FTZ R136, R149, R136, !PT ;  /* 0x0000008895887209 */ /* 0x004fc80007810000 */
[C---:B------:R-:W-:Y:S01]  /*78d0*/  FSETP.NEU.FTZ.AND P6, PT, R136.reuse, -INF , PT ;  /* 0xff8000008800780b */ /* 0x040fe20003fdd000 */
[----:B0-----:R-:W-:-:S05]  /*78e0*/  FFMA.FTZ R13, R136, R23, -8 ;  /* 0xc1000000880d7423 */ /* 0x001fca0000010017 */
[----:B------:R-:W-:-:S05]  /*78f0*/  FSEL R13, R13, RZ, P6 ;  /* 0x000000ff0d0d7208 */ /* 0x000fca0003000000 */
[-CC-:B------:R-:W-:Y:S01]  /*7900*/  FFMA.FTZ R137, R182, R23.reuse, -R13.reuse ;  /* 0x00000017b6897223 */ /* 0x180fe2000001080d */
[----:B------:R-:W-:Y:S01]  /*7910*/  FSEL R182, R18, -INF , !P4 ;  /* 0xff80000012b67808 */ /* 0x000fe20006000000 */
[-CC-:B------:R-:W-:Y:S01]  /*7920*/  FFMA.FTZ R15, R186, R23.reuse, -R13.reuse ;  /* 0x00000017ba0f7223 */ /* 0x180fe2000001080d */
[----:B------:R-:W-:Y:S01]  /*7930*/  ISETP.GT.AND P4, PT, R147, 0x20, P2 ;  /* 0x000000209300780c */ /* 0x000fe20001784270 */
[----:B------:R0:W-:Y:S01]  /*7940*/  MUFU.EX2 R18, R137 ;  /* 0x0000008900127308 */ /* 0x0001e20000000800 */
[----:B------:R-:W-:-:S01]  /*7950*/  FFMA.FTZ R151, R212, R23, -R13 ;  /* 0x00000017d4977223 */ /* 0x000fc2000001080d */
[-CC-:B------:R-:W-:Y:S01]  /*7960*/  FFMA.FTZ R149, R192, R23.reuse, -R13.reuse ;  /* 0x00000017c0957223 */ /* 0x180fe2000001080d */
[----:B------:R-:W-:Y:S01]  /*7970*/  ISETP.LT.OR P4, PT, R145, 0x21, P4 ;  /* 0x000000219100780c */ /* 0x000fe20002781670 */
[-CC-:B------:R-:W-:Y:S01]  /*7980*/  FFMA.FTZ R214, R214, R23.reuse, -R13.reuse ;  /* 0x00000017d6d67223 */ /* 0x180fe2000001080d */
[----:B------:R-:W-:-:S01]  /*7990*/  FFMA.FTZ R188, R216, R23, -R13 ;  /* 0x00000017d8bc7223 */ /* 0x000fc2000001080d */
[-CC-:B------:R-:W-:Y:S01]  /*79a0*/  FFMA.FTZ R19, R218, R23.reuse, -R13.reuse ;  /* 0x00000017da137223 */ /* 0x180fe2000001080d */
[----:B------:R-:W-:Y:S01]  /*79b0*/  FSEL R186, R21, -INF , !P4 ;  /* 0xff80000015ba7808 */ /* 0x000fe20006000000 */
[-CC-:B------:R-:W-:Y:S01]  /*79c0*/  FFMA.FTZ R194, R194, R23.reuse, -R13.reuse ;  /* 0x00000017c2c27223 */ /* 0x180fe2000001080d */
[----:B------:R-:W-:Y:S01]  /*79d0*/  ISETP.GT.AND P4, PT, R147, RZ, P2 ;  /* 0x000000ff9300720c */ /* 0x000fe20001784270 */
[-CC-:B------:R-:W-:Y:S01]  /*79e0*/  FFMA.FTZ R196, R196, R23.reuse, -R13.reuse ;  /* 0x00000017c4c47223 */ /* 0x180fe2000001080d */
[----:B------:R-:W-:-:S01]  /*79f0*/  FFMA.FTZ R148, R148, R23, -R13 ;  /* 0x0000001794947223 */ /* 0x000fc2000001080d */
[----:B------:R-:W-:Y:S01]  /*7a00*/  FFMA.FTZ R170, R170, R23, -R13 ;  /* 0x00000017aaaa7223 */ /* 0x000fe2000001080d */
[----:B------:R-:W-:Y:S01]  /*7a10*/  ISETP.LT.OR P4, PT, R145, 0x1, P4 ;  /* 0x000000019100780c */ /* 0x000fe20002781670 */
[----:B------:R-:W-:Y:S03]  /*7a20*/  MUFU.EX2 R15, R15 ;  /* 0x0000000f000f7308 */ /* 0x000fe60000000800 */
[----:B0-----:R-:W-:-:S02]  /*7a30*/  FSEL R137, R11, -INF , !P4 ;  /* 0xff8000000b897808 */ /* 0x001fc40006000000 */
[----:B------:R-:W-:Y:S02]  /*7a40*/  ISETP.LT.OR P4, PT, R145, 0x2a, P3 ;  /* 0x0000002a9100780c */ /* 0x000fe40001f81670 */
[----:B------:R-:W-:Y:S01]  /*7a50*/  FMNMX.FTZ R11, R137, R10, !PT ;  /* 0x0000000a890b7209 */ /* 0x000fe20007810000 */
[----:B------:R-:W-:Y:S01]  /*7a60*/  MUFU.EX2 R19, R19 ;  /* 0x0000001300137308 */ /* 0x000fe20000000800 */
[----:B------:R-:W-:Y:S02]  /*7a70*/  FSEL R120, R120, -INF , !P4 ;  /* 0xff80000078787808 */ /* 0x000fe40006000000 */
[----:B------:R-:W-:Y:S02]  /*7a80*/  FMNMX.FTZ R21, R12, R11, !PT ;  /* 0x0000000b0c157209 */ /* 0x000fe40007810000 */
[C---:B------:R-:W-:Y:S02]  /*7a90*/  ISETP.GT.AND P4, PT, R147.reuse, 0x38, P2 ;  /* 0x000000389300780c */ /* 0x040fe40001784270 */
[----:B------:R-:W-:Y:S01]  /*7aa0*/  FMNMX.FTZ R21, R178, R21, !PT ;  /* 0x00000015b2157209 */ /* 0x000fe20007810000 */
[----:B------:R0:W-:Y:S01]  /*7ab0*/  MUFU.EX2 R11, R214 ;  /* 0x000000d6000b7308 */ /* 0x0001e20000000800 */
[----:B------:R-:W-:-:S02]  /*7ac0*/  ISETP.GT.AND P3, PT, R147, 0x31, P2 ;  /* 0x000000319300780c */ /* 0x000fc40001764270 */
[----:B------:R-:W-:Y:S02]  /*7ad0*/  FMNMX.FTZ R21, R14, R21, !PT ;  /* 0x000000150e157209 */ /* 0x000fe40007810000 */
[C---:B------:R-:W-:Y:S02]  /*7ae0*/  ISETP.LT.OR P4, PT, R145.reuse, 0x39, P4 ;  /* 0x000000399100780c */ /* 0x040fe40002781670 */
[----:B------:R-:W-:Y:S01]  /*7af0*/  FMNMX.FTZ R21, R180, R21, !PT ;  /* 0x00000015b4157209 */ /* 0x000fe20007810000 */
[----:B------:R-:W-:Y:S01]  /*7b00*/  MUFU.EX2 R188, R188 ;  /* 0x000000bc00bc7308 */ /* 0x000fe20000000800 */
[----:B------:R-:W-:Y:S02]  /*7b10*/  ISETP.LT.OR P3, PT, R145, 0x32, P3 ;  /* 0x000000329100780c */ /* 0x000fe40001f61670 */
[----:B------:R-:W-:Y:S02]  /*7b20*/  FMNMX.FTZ R123, R182, R21, !PT ;  /* 0x00000015b67b7209 */ /* 0x000fe40007810000 */
[----:B------:R-:W-:-:S02]  /*7b30*/  FSEL R212, R125, -INF , !P4 ;  /* 0xff8000007dd47808 */ /* 0x000fc40006000000 */
[----:B------:R-:W-:Y:S01]  /*7b40*/  FMNMX.FTZ R123, R184, R123, !PT ;  /* 0x0000007bb87b7209 */ /* 0x000fe20007810000 */
[----:B------:R-:W-:Y:S01]  /*7b50*/  MUFU.EX2 R21, R151 ;  /* 0x0000009700157308 */ /* 0x000fe20000000800 */
[----:B------:R-:W-:Y:S02]  /*7b60*/  FSEL R192, R124, -INF , !P3 ;  /* 0xff8000007cc07808 */ /* 0x000fe40005800000 */
[----:B------:R-:W-:Y:S02]  /*7b70*/  FMNMX.FTZ R123, R20, R123, !PT ;  /* 0x0000007b147b7209 */ /* 0x000fe40007810000 */
[----:B------:R-:W-:Y:S02]  /*7b80*/  ISETP.GT.AND P3, PT, R147, 0x40, P2 ;  /* 0x000000409300780c */ /* 0x000fe40001764270 */
[----:B------:R-:W-:Y:S01]  /*7b90*/  FMNMX.FTZ R123, R186, R123, !PT ;  /* 0x0000007bba7b7209 */ /* 0x000fe20007810000 */
[----:B------:R-:W-:Y:S01]  /*7ba0*/  MUFU.EX2 R124, R149 ;  /* 0x00000095007c7308 */ /* 0x000fe20000000800 */
[----:B------:R-:W-:-:S02]  /*7bb0*/  ISETP.LT.OR P3, PT, R145, 0x41, P3 ;  /* 0x000000419100780c */ /* 0x000fc40001f61670 */
[----:B------:R-:W-:Y:S02]  /*7bc0*/  FMNMX.FTZ R125, R22, R123, !PT ;  /* 0x0000007b167d7209 */ /* 0x000fe40007810000 */
[----:B0-----:R-:W-:Y:S01]  /*7bd0*/  FSEL R214, R127, -INF , !P3 ;  /* 0xff8000007fd67808 */ /* 0x001fe20005800000 */
[----:B------:R-:W-:Y:S01]  /*7be0*/  FFMA.FTZ R127, R210, R23, -R13 ;  /* 0x00000017d27f7223 */ /* 0x000fe2000001080d */
[----:B------:R-:W-:Y:S01]  /*7bf0*/  FMNMX.FTZ R125, R122, R125, !PT ;  /* 0x0000007d7a7d7209 */ /* 0x000fe20007810000 */
[----:B------:R-:W-:Y:S01]  /*7c00*/  MUFU.EX2 R194, R194 ;  /* 0x000000c200c27308 */ /* 0x000fe20000000800 */
[----:B------:R-:W-:Y:S02]  /*7c10*/  ISETP.GT.AND P4, PT, R147, 0x41, P2 ;  /* 0x000000419300780c */ /* 0x000fe40001784270 */
[----:B------:R-:W-:Y:S02]  /*7c20*/  FMNMX.FTZ R125, R120, R125, !PT ;  /* 0x0000007d787d7209 */ /* 0x000fe40007810000 */
[----:B------:R-:W-:-:S02]  /*7c30*/  ISETP.LT.OR P4, PT, R145, 0x42, P4 ;  /* 0x000000429100780c */ /* 0x000fc40002781670 */
[----:B------:R-:W-:Y:S01]  /*7c40*/  FMNMX.FTZ R125, R190, R125, !PT ;  /* 0x0000007dbe7d7209 */ /* 0x000fe20007810000 */
[----:B------:R0:W-:Y:S01]  /*7c50*/  MUFU.EX2 R123, R127 ;  /* 0x0000007f007b7308 */ /* 0x0001e20000000800 */
[----:B------:R-:W-:Y:S01]  /*7c60*/  FSEL R210, R128, -INF , !P4 ;  /* 0xff80000080d27808 */ /* 0x000fe20006000000 */
[-CC-:B------:R-:W-:Y:S01]  /*7c70*/  FFMA.FTZ R128, R208, R23.reuse, -R13.reuse ;  /* 0x00000017d0807223 */ /* 0x180fe2000001080d */
[----:B------:R-:W-:Y:S01]  /*7c80*/  FSEL R208, R129, -INF , !P5 ;  /* 0xff80000081d07808 */ /* 0x000fe20006800000 */
[----:B------:R-:W-:Y:S01]  /*7c90*/  FFMA.FTZ R129, R206, R23, -R13 ;  /* 0x00000017ce817223 */ /* 0x000fe2000001080d */
[C---:B------:R-:W-:Y:S02]  /*7ca0*/  ISETP.GT.AND P3, PT, R147.reuse, 0x49, P2 ;  /* 0x000000499300780c */ /* 0x040fe40001764270 */
[----:B------:R-:W-:Y:S01]  /*7cb0*/  ISETP.GT.AND P4, PT, R147, 0x50, P2 ;  /* 0x000000509300780c */ /* 0x000fe20001784270 */
[----:B------:R-:W-:Y:S01]  /*7cc0*/  MUFU.EX2 R128, R128 ;  /* 0x0000008000807308 */ /* 0x000fe20000000800 */
[----:B0-----:R-:W-:-:S02]  /*7cd0*/  FMNMX.FTZ R127, R192, R125, !PT ;  /* 0x0000007dc07f7209 */ /* 0x001fc40007810000 */
[----:B------:R-:W-:Y:S02]  /*7ce0*/  ISETP.LT.OR P3, PT, R145, 0x4a, P3 ;  /* 0x0000004a9100780c */ /* 0x000fe40001f61670 */
[----:B------:R-:W-:Y:S02]  /*7cf0*/  FMNMX.FTZ R127, R212, R127, !PT ;  /* 0x0000007fd47f7209 */ /* 0x000fe40007810000 */
[----:B------:R-:W-:Y:S01]  /*7d00*/  ISETP.GT.AND P5, PT, R147, 0x51, P2 ;  /* 0x000000519300780c */ /* 0x000fe200017a4270 */
[----:B------:R0:W-:Y:S01]  /*7d10*/  MUFU.EX2 R125, R129 ;  /* 0x00000081007d7308 */ /* 0x0001e20000000800 */
[----:B------:R-:W-:Y:S02]  /*7d20*/  FMNMX.FTZ R127, R126, R127, !PT ;  /* 0x0000007f7e7f7209 */ /* 0x000fe40007810000 */
[----:B------:R-:W-:Y:S01]  /*7d30*/  FSEL R216, R130, -INF , !P3 ;  /* 0xff80000082d87808 */ /* 0x000fe20005800000 */
[----:B------:R-:W-:-:S01]  /*7d40*/  FFMA.FTZ R130, R204, R23, -R13 ;  /* 0x00000017cc827223 */ /* 0x000fc2000001080d */
[----:B------:R-:W-:-:S02]  /*7d50*/  FMNMX.FTZ R127, R214, R127, !PT ;  /* 0x0000007fd67f7209 */ /* 0x000fc40007810000 */
[----:B------:R-:W-:Y:S01]  /*7d60*/  ISETP.LT.OR P4, PT, R145, 0x51, P4 ;  /* 0x000000519100780c */ /* 0x000fe20002781670 */
[----:B------:R-:W-:Y:S01]  /*7d70*/  MUFU.EX2 R196, R196 ;  /* 0x000000c400c47308 */ /* 0x000fe20000000800 */
[----:B0-----:R-:W-:Y:S02]  /*7d80*/  FMNMX.FTZ R129, R210, R127, !PT ;  /* 0x0000007fd2817209 */ /* 0x001fe40007810000 */
[----:B------:R-:W-:Y:S02]  /*7d90*/  ISETP.GT.AND P3, PT, R147, 0x58, P2 ;  /* 0x000000589300780c */ /* 0x000fe40001764270 */
[----:B------:R-:W-:Y:S02]  /*7da0*/  FMNMX.FTZ R129, R208, R129, !PT ;  /* 0x00000081d0817209 */ /* 0x000fe40007810000 */
[----:B------:R-:W-:Y:S01]  /*7db0*/  ISETP.LT.OR P5, PT, R145, 0x52, P5 ;  /* 0x000000529100780c */ /* 0x000fe20002fa1670 */
[----:B------:R-:W-:Y:S01]  /*7dc0*/  MUFU.EX2 R130, R130 ;  /* 0x0000008200827308 */ /* 0x000fe20000000800 */
[----:B------:R-:W-:Y:S01]  /*7dd0*/  FSEL R206, R131, -INF , !P4 ;  /* 0xff80000083ce7808 */ /* 0x000fe20006000000 */
[----:B------:R-:W-:Y:S01]  /*7de0*/  FFMA.FTZ R131, R202, R23, -R13 ;  /* 0x00000017ca837223 */ /* 0x000fe2000001080d */
[----:B------:R-:W-:-:S02]  /*7df0*/  FMNMX.FTZ R129, R216, R129, !PT ;  /* 0x00000081d8817209 */ /* 0x000fc40007810000 */
[----:B------:R-:W-:Y:S02]  /*7e00*/  ISETP.GT.AND P4, PT, R147, 0x59, P2 ;  /* 0x000000599300780c */ /* 0x000fe40001784270 */
[----:B------:R-:W-:Y:S01]  /*7e10*/  FSEL R132, R132, -INF , !P5 ;  /* 0xff80000084847808 */ /* 0x000fe20006800000 */
[----:B------:R0:W-:Y:S01]  /*7e20*/  MUFU.EX2 R127, R131 ;  /* 0x00000083007f7308 */ /* 0x0001e20000000800 */
[----:B------:R-:W-:Y:S02]  /*7e30*/  ISETP.LT.OR P3, PT, R145, 0x59, P3 ;  /* 0x000000599100780c */ /* 0x000fe40001f61670 */
[----:B------:R-:W-:Y:S02]  /*7e40*/  FMNMX.FTZ R129, R206, R129, !PT ;  /* 0x00000081ce817209 */ /* 0x000fe40007810000 */
[----:B------:R-:W-:Y:S02]  /*7e50*/  ISETP.GT.AND P5, PT, R147, 0x60, P2 ;  /* 0x000000609300780c */ /* 0x000fe400017a4270 */
[----:B------:R-:W-:Y:S01]  /*7e60*/  ISETP.LT.OR P4, PT, R145, 0x5a, P4 ;  /* 0x0000005a9100780c */ /* 0x000fe20002781670 */
[----:B------:R-:W-:Y:S01]  /*7e70*/  MUFU.EX2 R148, R148 ;  /* 0x0000009400947308 */ /* 0x000fe20000000800 */
[----:B------:R-:W-:Y:S01]  /*7e80*/  FSEL R202, R133, -INF , !P3 ;  /* 0xff80000085ca7808 */ /* 0x000fe20005800000 */
[----:B------:R-:W-:Y:S01]  /*7e90*/  FFMA.FTZ R133, R198, R23, -R13 ;  /* 0x00000017c6857223 */ /* 0x000fe2000001080d */
[----:B0-----:R-:W-:-:S02]  /*7ea0*/  FMNMX.FTZ R131, R132, R129, !PT ;  /* 0x0000008184837209 */ /* 0x001fc40007810000 */
[----:B------:R-:W-:Y:S02]  /*7eb0*/  ISETP.GT.AND P3, PT, R147, 0x61, P2 ;  /* 0x000000619300780c */ /* 0x000fe40001764270 */
[----:B------:R-:W-:Y:S01]  /*7ec0*/  FSEL R204, R134, -INF , !P4 ;  /* 0xff80000086cc7808 */ /* 0x000fe20006000000 */
[----:B------:R-:W-:Y:S01]  /*7ed0*/  FFMA.FTZ R134, R200, R23, -R13 ;  /* 0x00000017c8867223 */ /* 0x000fe2000001080d */
[----:B------:R-:W-:Y:S01]  /*7ee0*/  ISETP.LT.OR P5, PT, R145, 0x61, P5 ;  /* 0x000000619100780c */ /* 0x000fe20002fa1670 */
[----:B------:R0:W-:Y:S01]  /*7ef0*/  MUFU.EX2 R129, R133 ;  /* 0x0000008500817308 */ /* 0x0001e20000000800 */
[----:B------:R-:W-:Y:S02]  /*7f00*/  FMNMX.FTZ R131, R202, R131, !PT ;  /* 0x00000083ca837209 */ /* 0x000fe40007810000 */
[----:B------:R-:W-:Y:S02]  /*7f10*/  ISETP.GT.AND P4, PT, R147, 0x68, P2 ;  /* 0x000000689300780c */ /* 0x000fe40001784270 */
[----:B------:R-:W-:-:S02]  /*7f20*/  ISETP.LT.OR P3, PT, R145, 0x62, P3 ;  /* 0x000000629100780c */ /* 0x000fc40001f61670 */
[----:B------:R-:W-:Y:S01]  /*7f30*/  FSEL R200, R135, -INF , !P5 ;  /* 0xff80000087c87808 */ /* 0x000fe20006800000 */
[----:B------:R-:W-:-:S01]  /*7f40*/  FFMA.FTZ R135, R146, R23, -R13 ;  /* 0x0000001792877223 */ /* 0x000fc2000001080d */
[----:B------:R-:W-:Y:S01]  /*7f50*/  FMNMX.FTZ R131, R204, R131, !PT ;  /* 0x00000083cc837209 */ /* 0x000fe20007810000 */
[----:B------:R-:W-:Y:S01]  /*7f60*/  MUFU.EX2 R134, R134 ;  /* 0x0000008600867308 */ /* 0x000fe20000000800 */
[----:B------:R-:W-:Y:S02]  /*7f70*/  ISETP.GT.AND P5, PT, R147, 0x69, P2 ;  /* 0x000000699300780c */ /* 0x000fe400017a4270 */
[----:B------:R-:W-:Y:S02]  /*7f80*/  FSEL R138, R138, -INF , !P3 ;  /* 0xff8000008a8a7808 */ /* 0x000fe40005800000 */
[----:B------:R-:W-:Y:S02]  /*7f90*/  ISETP.LT.OR P4, PT, R145, 0x69, P4 ;  /* 0x000000699100780c */ /* 0x000fe40002781670 */
[----:B------:R-:W-:-:S02]  /*7fa0*/  FMNMX.FTZ R131, R200, R131, !PT ;  /* 0x00000083c8837209 */ /* 0x000fc40007810000 */
[----:B------:R-:W-:Y:S02]  /*7fb0*/  ISETP.GT.AND P3, PT, R147, 0x70, P2 ;  /* 0x000000709300780c */ /* 0x000fe40001764270 */
[----:B------:R-:W-:Y:S02]  /*7fc0*/  ISETP.LT.OR P5, PT, R145, 0x6a, P5 ;  /* 0x0000006a9100780c */ /* 0x000fe40002fa1670 */
[----:B------:R-:W-:Y:S01]  /*7fd0*/  FSEL R198, R139, -INF , !P4 ;  /* 0xff8000008bc67808 */ /* 0x000fe20006000000 */
[--C-:B------:R-:W-:Y:S01]  /*7fe0*/  FFMA.FTZ R139, R150, R23, -R13.reuse ;  /* 0x00000017968b7223 */ /* 0x100fe2000001080d */
[----:B0-----:R-:W-:Y:S01]  /*7ff0*/  FMNMX.FTZ R133, R138, R131, !PT ;  /* 0x000000838a857209 */ /* 0x001fe20007810000 */
[-CC-:B------:R-:W-:Y:S01]  /*8000*/  FFMA.FTZ R150, R152, R23.reuse, -R13.reuse ;  /* 0x0000001798967223 */ /* 0x180fe2000001080d */
[----:B------:R-:W-:Y:S01]  /*8010*/  ISETP.GT.AND P4, PT, R147, 0x71, P2 ;  /* 0x000000719300780c */ /* 0x000fe20001784270 */
[----:B------:R0:W-:Y:S01]  /*8020*/  MUFU.EX2 R131, R135 ;  /* 0x0000008700837308 */ /* 0x0001e20000000800 */
[----:B------:R-:W-:Y:S01]  /*8030*/  FSEL R140, R140, -INF , !P5 ;  /* 0xff8000008c8c7808 */ /* 0x000fe20006800000 */
[----:B------:R-:W-:Y:S01]  /*8040*/  FFMA.FTZ R152, R156, R23, -R13 ;  /* 0x000000179c987223 */ /* 0x000fe2000001080d */
[----:B------:R-:W-:-:S02]  /*8050*/  ISETP.LT.OR P3, PT, R145, 0x71, P3 ;  /* 0x000000719100780c */ /* 0x000fc40001f61670 */
[----:B------:R-:W-:Y:S02]  /*8060*/  FMNMX.FTZ R133, R198, R133, !PT ;  /* 0x00000085c6857209 */ /* 0x000fe40007810000 */
[----:B------:R-:W-:Y:S01]  /*8070*/  ISETP.GT.AND P5, PT, R147, 0x78, P2 ;  /* 0x000000789300780c */ /* 0x000fe200017a4270 */
[----:B------:R-:W-:Y:S01]  /*8080*/  MUFU.EX2 R150, R150 ;  /* 0x0000009600967308 */ /* 0x000fe20000000800 */
[----:B------:R-:W-:Y:S02]  /*8090*/  ISETP.LT.OR P4, PT, R145, 0x72, P4 ;  /* 0x000000729100780c */ /* 0x000fe40002781670 */
[----:B------:R-:W-:Y:S01]  /*80a0*/  FSEL R146, R141, -INF , !P3 ;  /* 0xff8000008d927808 */ /* 0x000fe20005800000 */
[----:B------:R-:W-:-:S01]  /*80b0*/  FFMA.FTZ R141, R162, R23, -R13 ;  /* 0x00000017a28d7223 */ /* 0x000fc2000001080d */
[----:B------:R-:W-:Y:S01]  /*80c0*/  FMNMX.FTZ R133, R140, R133, !PT ;  /* 0x000000858c857209 */ /* 0x000fe20007810000 */
[----:B------:R-:W-:-:S01]  /*80d0*/  FFMA.FTZ R162, R172, R23, -R13 ;  /* 0x00000017aca27223 */ /* 0x000fc2000001080d */
[----:B------:R-:W-:Y:S01]  /*80e0*/  ISETP.GT.AND P2, PT, R147, 0x79, P2 ;  /* 0x000000799300780c */ /* 0x000fe20001744270 */
[----:B------:R-:W-:Y:S01]  /*80f0*/  MUFU.EX2 R152, R152 ;  /* 0x0000009800987308 */ /* 0x000fe20000000800 */
[----:B------:R-:W-:-:S02]  /*8100*/  ISETP.LT.OR P5, PT, R145, 0x79, P5 ;  /* 0x000000799100780c */ /* 0x000fc40002fa1670 */
[----:B------:R-:W-:Y:S02]  /*8110*/  FSEL R142, R142, -INF , !P4 ;  /* 0xff8000008e8e7808 */ /* 0x000fe40006000000 */
[----:B------:R-:W-:Y:S02]  /*8120*/  FMNMX.FTZ R133, R146, R133, !PT ;  /* 0x0000008592857209 */ /* 0x000fe40007810000 */
[----:B------:R-:W-:Y:S01]  /*8130*/  ISETP.LT.OR P2, PT, R145, 0x7a, P2 ;  /* 0x0000007a9100780c */ /* 0x000fe20001741670 */
[----:B------:R-:W-:-:S01]  /*8140*/  FFMA.FTZ R145, R158, R23, -R13 ;  /* 0x000000179e917223 */ /* 0x000fc2000001080d */
[----:B------:R-:W-:Y:S01]  /*8150*/  FSEL R218, R143, -INF , !P5 ;  /* 0xff8000008fda7808 */ /* 0x000fe20006800000 */
[----:B------:R-:W-:-:S01]  /*8160*/  FFMA.FTZ R158, R164, R23, -R13 ;  /* 0x00000017a49e7223 */ /* 0x000fc2000001080d */
[----:B0-----:R-:W-:Y:S01]  /*8170*/  FMNMX.FTZ R135, R142, R133, !PT ;  /* 0x000000858e877209 */ /* 0x001fe20007810000 */
[----:B------:R-:W-:Y:S01]  /*8180*/  MUFU.EX2 R141, R141 ;  /* 0x0000008d008d7308 */ /* 0x000fe20000000800 */
[----:B-1----:R-:W-:-:S02]  /*8190*/  FSEL R144, R144, -INF , !P2 ;  /* 0xff80000090907808 */ /* 0x002fc40005000000 */
[----:B------:R-:W-:Y:S02]  /*81a0*/  FMNMX.FTZ R135, R218, R135, !PT ;  /* 0x00000087da877209 */ /* 0x000fe40007810000 */
[----:B------:R-:W-:Y:S02]  /*81b0*/  FSEL R164, R136, RZ, P6 ;  /* 0x000000ff88a47208 */ /* 0x000fe40003000000 */
[----:B------:R-:W-:Y:S01]  /*81c0*/  FMNMX.FTZ R143, R144, R135, !PT ;  /* 0x00000087908f7209 */ /* 0x000fe20007810000 */
[----:B------:R-:W-:Y:S01]  /*81d0*/  MUFU.EX2 R133, R139 ;  /* 0x0000008b00857308 */ /* 0x000fe20000000800 */
[----:B------:R-:W-:-:S01]  /*81e0*/  FFMA.FTZ R135, R154, R23, -R13 ;  /* 0x000000179a877223 */ /* 0x000fc2000001080d */
[-CC-:B------:R-:W-:Y:S01]  /*81f0*/  FFMA.FTZ R154, R160, R23.reuse, -R13.reuse ;  /* 0x00000017a09a7223 */ /* 0x180fe2000001080d */
[----:B------:R-:W-:-:S01]  /*8200*/  FFMA.FTZ R160, R176, R23, -R13 ;  /* 0x00000017b0a07223 */ /* 0x000fc2000001080d */
[----:B------:R-:W0:Y:S04]  /*8210*/  SHFL.BFLY PT, R220, R143, 0x2, 0x1f ;  /* 0x0c401f008fdc7f89 */ /* 0x000e2800000e0000 */
[----:B------:R1:W-:Y:S08]  /*8220*/  MUFU.EX2 R139, R145 ;  /* 0x00000091008b7308 */ /* 0x0003f00000000800 */
[----:B------:R-:W-:Y:S01]  /*8230*/  MUFU.EX2 R135, R135 ;  /* 0x0000008700877308 */ /* 0x000fe20000000800 */
[----:B-1----:R-:W-:-:S07]  /*8240*/  FFMA.FTZ R145, R174, R23, -R13 ;  /* 0x00000017ae917223 */ /* 0x002fce000001080d */
[----:B------:R-:W-:Y:S01]  /*8250*/  MUFU.EX2 R154, R154 ;  /* 0x0000009a009a7308 */ /* 0x000fe20000000800 */
[----:B0-----:R-:W-:Y:S01]  /*8260*/  FMNMX.FTZ R220, R143, R220, !PT ;  /* 0x000000dc8fdc7209 */ /* 0x001fe20007810000 */
[----:B------:R-:W-:Y:S01]  /*8270*/  FFMA.FTZ R143, R166, R23, -R13 ;  /* 0x00000017a68f7223 */ /* 0x000fe2000001080d */
[----:B------:R-:W-:-:S01]  /*8280*/  FADD.FTZ R166, -R164, R9 ;  /* 0x00000009a4a67221 */ /* 0x000fc20000010100 */
[----:B------:R-:W-:-:S04]  /*8290*/  FFMA.FTZ R164, R168, R23, -R13 ;  /* 0x00000017a8a47223 */ /* 0x000fc8000001080d */
[----:B------:R-:W-:Y:S01]  /*82a0*/  MUFU.EX2 R158, R158 ;  /* 0x0000009e009e7308 */ /* 0x000fe20000000800 */
[----:B------:R-:W0:Y:S01]  /*82b0*/  SHFL.BFLY PT, R147, R220, 0x1, 0x1f ;  /* 0x0c201f00dc937f89 */ /* 0x000e2200000e0000 */
[----:B------:R-:W-:-:S06]  /*82c0*/  FMUL.FTZ R13, R166, R23 ;  /* 0x00000017a60d7220 */ /* 0x000fcc0000410000 */
[----:B------:R-:W1:Y:S08]  /*82d0*/  MUFU.EX2 R13, R13 ;  /* 0x0000000d000d7308 */ /* 0x000e700000000800 */
[----:B------:R-:W-:Y:S08]  /*82e0*/  MUFU.EX2 R143, R143 ;  /* 0x0000008f008f7308 */ /* 0x000ff00000000800 */
[----:B------:R-:W-:Y:S01]  /*82f0*/  MUFU.EX2 R160, R160 ;  /* 0x000000a000a07308 */ /* 0x000fe20000000800 */
[----:B0-----:R-:W-:-:S04]  /*8300*/  FMNMX.FTZ R156, R220, R147, !PT ;  /* 0x00000093dc9c7209 */ /* 0x001fc80007810000 */
[C---:B------:R-:W-:Y:S01]  /*8310*/  FSETP.NEU.FTZ.AND P2, PT, R156.reuse, -INF , PT ;  /* 0xff8000009c00780b */ /* 0x040fe20003f5d000 */
[----:B------:R-:W-:-:S02]  /*8320*/  FFMA.FTZ R9, R156, R23, -8 ;  /* 0xc10000009c097423 */ /* 0x000fc40000010017 */
[----:B------:R1:W-:Y:S01]  /*8330*/  MUFU.EX2 R147, R170 ;  /* 0x000000aa00937308 */ /* 0x0003e20000000800 */
[----:B------:R-:W-:Y:S02]  /*8340*/  FSEL R161, R156, RZ, P2 ;  /* 0x000000ff9ca17208 */ /* 0x000fe40001000000 */
[----:B------:R-:W-:-:S03]  /*8350*/  FSEL R9, R9, RZ, P2 ;  /* 0x000000ff09097208 */ /* 0x000fc60001000000 */
[----:B------:R-:W-:Y:S02]  /*8360*/  FADD.FTZ R168, -R161, R10 ;  /* 0x0000000aa1a87221 */ /* 0x000fe40000010100 */
[----:B------:R-:W-:-:S01]  /*8370*/  FFMA.FTZ R137, R137, R23, -R9 ;  /* 0x0000001789897223 */ /* 0x000fc20000010809 */
[-CC-:B------:R-:W-:Y:S01]  /*8380*/  FFMA.FTZ R12, R12, R23.reuse, -R9.reuse ;  /* 0x000000170c0c7223 */ /* 0x180fe20000010809 */
[-C--:B------:R-:W-:Y:S01]  /*8390*/  FMUL.FTZ R168, R168, R23.reuse ;  /* 0x00000017a8a87220 */ /* 0x080fe20000410000 */
[-CC-:B------:R-:W-:Y:S01]  /*83a0*/  FFMA.FTZ R149, R178, R23.reuse, -R9.reuse ;  /* 0x00000017b2957223 */ /* 0x180fe20000010809 */
[----:B------:R-:W-:-:S01]  /*83b0*/  FFMA.FTZ R14, R14, R23, -R9 ;  /* 0x000000170e0e7223 */ /* 0x000fc20000010809 */
[-CC-:B------:R-:W-:Y:S01]  /*83c0*/  FFMA.FTZ R151, R180, R23.reuse, -R9.reuse ;  /* 0x00000017b4977223 */ /* 0x180fe20000010809 */
[----:B------:R-:W-:Y:S01]  /*83d0*/  MUFU.EX2 R137, R137 ;  /* 0x0000008900897308 */ /* 0x000fe20000000800 */
[----:B------:R-:W-:-:S01]  /*83e0*/  FFMA.FTZ R166, R182, R23, -R9 ;  /* 0x00000017b6a67223 */ /* 0x000fc20000010809 */
[----:B-1----:R-:W-:Y:S01]  /*83f0*/  FFMA.FTZ R170, R13, R5, R18 ;  /* 0x000000050daa7223 */ /* 0x002fe20000010012 */
        /* <DEDUP_REMOVED lines=23> */
[----:B------:R-:W-:Y:S01]  /*8570*/  FADD.FTZ R4, R15, R170 ;  /* 0x000000aa0f047221 */ /* 0x000fe20000010000 */
[----:B------:R-:W-:-:S01]  /*8580*/  FFMA.FTZ R170, R216, R23, -R9 ;  /* 0x00000017d8aa7223 */ /* 0x000fc20000010809 */
[----:B------:R-:W-:-:S04]  /*8590*/  FFMA.FTZ R218, R218, R23, -R9 ;  /* 0x00000017dada7223 */ /* 0x000fc80000010809 */
        /* <DEDUP_REMOVED lines=10> */
[----:B------:R-:W-:Y:S01]  /*8640*/  FADD.FTZ R5, R21, R4 ;  /* 0x0000000415057221 */ /* 0x000fe20000010000 */
[----:B------:R-:W-:-:S03]  /*8650*/  FFMA.FTZ R167, R206, R23, -R9 ;  /* 0x00000017cea77223 */ /* 0x000fc60000010809 */
        /* <DEDUP_REMOVED lines=15> */
[----:B------:R-:W-:Y:S01]  /*8750*/  FADD.FTZ R173, R129, R174 ;  /* 0x000000ae81ad7221 */ /* 0x000fe20000010000 */
[----:B------:R-:W-:-:S03]  /*8760*/  FFMA.FTZ R169, R202, R23, -R9 ;  /* 0x00000017caa97223 */ /* 0x000fc60000010809 */
[----:B------:R-:W-:Y:S02]  /*8770*/  FADD.FTZ R174, R196, R173 ;  /* 0x000000adc4ae7221 */ /* 0x000fe40000010000 */
[----:B------:R-:W1:Y:S01]  /*8780*/  MUFU.EX2 R122, R122 ;  /* 0x0000007a007a7308 */ /* 0x000e620000000800 */
[----:B--2---:R-:W-:-:S01]  /*8790*/  FADD.FTZ R171, R155, R172 ;  /* 0x000000ac9bab7221 */ /* 0x004fc20000010000 */
[----:B------:R-:W-:Y:S01]  /*87a0*/  FADD.FTZ R173, R131, R174 ;  /* 0x000000ae83ad7221 */ /* 0x000fe20000010000 */
[----:B------:R-:W-:-:S03]  /*87b0*/  FFMA.FTZ R172, R204, R23, -R9 ;  /* 0x00000017ccac7223 */ /* 0x000fc60000010809 */
[----:B------:R-:W-:Y:S02]  /*87c0*/  FADD.FTZ R174, R148, R173 ;  /* 0x000000ad94ae7221 */ /* 0x000fe40000010000 */
[----:B------:R-:W2:Y:S01]  /*87d0*/  MUFU.EX2 R157, R157 ;  /* 0x0000009d009d7308 */ /* 0x000ea20000000800 */
[----:B0-----:R-:W-:-:S07]  /*87e0*/  FADD.FTZ R171, R22, R171 ;  /* 0x000000ab16ab7221 */ /* 0x001fce0000010000 */
[----:B------:R-:W0:Y:S01]  /*87f0*/  MUFU.EX2 R120, R120 ;  /* 0x0000007800787308 */ /* 0x000e220000000800 */
[----:B-1----:R-:W-:-:S01]  /*8800*/  FADD.FTZ R4, R122, R171 ;  /* 0x000000ab7a047221 */ /* 0x002fc20000010000 */
[-CC-:B------:R-:W-:Y:S01]  /*8810*/  FFMA.FTZ R171, R200, R23.reuse, -R9.reuse ;  /* 0x00000017c8ab7223 */ /* 0x180fe20000010809 */
[----:B------:R-:W-:-:S05]  /*8820*/  FFMA.FTZ R9, R144, R23, -R9 ;  /* 0x0000001790097223 */ /* 0x000fca0000010809 */
        /* <DEDUP_REMOVED lines=12> */
[----:B------:R-:W-:-:S06]  /*88f0*/  FADD.FTZ R5, R133, R174 ;  /* 0x000000ae85057221 */ /* 0x000fcc0000010000 */
[----:B------:R-:W1:Y:S01]  /*8900*/  MUFU.EX2 R170, R170 ;  /* 0x000000aa00aa7308 */ /* 0x000e620000000800 */
[----:B--2---:R-:W-:-:S07]  /*8910*/  FADD.FTZ R4, R163, R4 ;  /* 0x00000004a3047221 */ /* 0x004fce0000010000 */
        /* <DEDUP_REMOVED lines=19> */
[----:B------:R-:W1:Y:S08]  /*8a50*/  MUFU.EX2 R138, R138 ;  /* 0x0000008a008a7308 */ /* 0x000e700000000800 */
[----:B------:R-:W3:Y:S08]  /*8a60*/  MUFU.EX2 R198, R198 ;  /* 0x000000c600c67308 */ /* 0x000ef00000000800 */
[----:B------:R2:W4:Y:S08]  /*8a70*/  MUFU.EX2 R175, R140 ;  /* 0x0000008c00af7308 */ /* 0x0005300000000800 */
[----:B------:R-:W5:Y:S01]  /*8a80*/  MUFU.EX2 R145, R145 ;  /* 0x0000009100917308 */ /* 0x000f620000000800 */
[----:B--2---:R-:W-:-:S04]  /*8a90*/  FADD.FTZ R140, R172, R173 ;  /* 0x000000adac8c7221 */ /* 0x004fc80000010000 */
[----:B0-----:R-:W-:-:S03]  /*8aa0*/  FADD.FTZ R173, R171, R140 ;  /* 0x0000008cabad7221 */ /* 0x001fc60000010000 */
[----:B------:R-:W0:Y:S01]  /*8ab0*/  MUFU.EX2 R146, R146 ;  /* 0x0000009200927308 */ /* 0x000e220000000800 */
[----:B-1----:R-:W-:-:S04]  /*8ac0*/  FADD.FTZ R173, R138, R173 ;  /* 0x000000ad8aad7221 */ /* 0x002fc80000010000 */
[----:B---3--:R-:W-:-:S03]  /*8ad0*/  FADD.FTZ R173, R198, R173 ;  /* 0x000000adc6ad7221 */ /* 0x008fc60000010000 */
[----:B------:R-:W1:Y:S01]  /*8ae0*/  MUFU.EX2 R162, R162 ;  /* 0x000000a200a27308 */ /* 0x000e620000000800 */
[----:B----4-:R-:W-:-:S01]  /*8af0*/  FADD.FTZ R173, R175, R173 ;  /* 0x000000adafad7221 */ /* 0x010fc20000010000 */
[----:B-----5:R-:W-:-:S06]  /*8b00*/  FADD.FTZ R5, R145, R4 ;  /* 0x0000000491057221 */ /* 0x020fcc0000010000 */
[----:B------:R-:W2:Y:S01]  /*8b10*/  MUFU.EX2 R187, R142 ;  /* 0x0000008e00bb7308 */ /* 0x000ea20000000800 */
[----:B0-----:R-:W-:-:S07]  /*8b20*/  FADD.FTZ R173, R146, R173 ;  /* 0x000000ad92ad7221 */ /* 0x001fce0000010000 */
[----:B------:R-:W0:Y:S01]  /*8b30*/  MUFU.EX2 R218, R218 ;  /* 0x000000da00da7308 */ /* 0x000e220000000800 */
[----:B-1----:R-:W-:-:S04]  /*8b40*/  FADD.FTZ R4, R162, R5 ;  /* 0x00000005a2047221 */ /* 0x002fc80000010000 */
[----:B------:R-:W-:-:S03]  /*8b50*/  FADD.FTZ R5, R147, R4 ;  /* 0x0000000493057221 */ /* 0x000fc60000010000 */
[----:B------:R-:W1:Y:S01]  /*8b60*/  MUFU.EX2 R164, R164 ;  /* 0x000000a400a47308 */ /* 0x000e620000000800 */
[----:B--2---:R-:W-:-:S07]  /*8b70*/  FADD.FTZ R173, R187, R173 ;  /* 0x000000adbbad7221 */ /* 0x004fce0000010000 */
[----:B------:R-:W2:Y:S01]  /*8b80*/  MUFU.EX2 R140, R9 ;  /* 0x00000009008c7308 */ /* 0x000ea20000000800 */
[----:B0-----:R-:W-:-:S01]  /*8b90*/  FADD.FTZ R173, R218, R173 ;  /* 0x000000addaad7221 */ /* 0x001fc20000010000 */
[----:B-1----:R-:W-:-:S03]  /*8ba0*/  FADD.FTZ R5, R164, R5 ;  /* 0x00000005a4057221 */ /* 0x002fc60000010000 */
[----:B--2---:R-:W-:Y:S01]  /*8bb0*/  FADD.FTZ R4, R140, R173 ;  /* 0x000000ad8c047221 */ /* 0x004fe20000010000 */
[----:B------:R-:W-:Y:S06]  /*8bc0*/  @!P0 BRA `(.L_x_4087) ;  /* 0x0000000000048947 */ /* 0x000fec0003800000 */
[----:B------:R-:W-:Y:S01]  /*8bd0*/  BPT.TRAP 0x1 ;  /* 0x000000040000795c */ /* 0x000fe20000300000 */
.L_x_4087:
        /* <DEDUP_REMOVED lines=18> */
[----:B------:R-:W-:Y:S01]  /*8d00*/  SYNCS.ARRIVE.TRANS64.RED.A1T0 RZ, [UR6], RZ ;  /* 0x000000ffffff79a7 */ /* 0x000fe20008100406 */
        /* <DEDUP_REMOVED lines=118> */
[----:B------:R-:W-:Y:S01]  /*9470*/  IMAD.MOV.U32 R9, RZ, RZ, R136 ;  /* 0x000000ffff097224 */ /* 0x000fe200078e0088 */
[----:B------:R-:W-:Y:S06]  /*9480*/  @P2 BRA `(.L_x_4088) ;  /* 0xffffffc400cc2947 */ /* 0x000fec000383ffff */
[----:B------:R-:W-:Y:S02]  /*9490*/  IMAD.MOV.U32 R10, RZ, RZ, R156 ;  /* 0x000000ffff0a7224 */ /* 0x000fe400078e009c */
[----:B------:R-:W-:-:S07]  /*94a0*/  IMAD.MOV.U32 R9, RZ, RZ, R136 ;  /* 0x000000ffff097224 */ /* 0x000fce00078e0088 */
.L_x_4070:
[----:B------:R-:W0:Y:S01]  /*94b0*/  S2UR UR6, SR_CTAID.X ;  /* 0x00000000000679c3 */ /* 0x000e220000002500 */
[----:B------:R-:W-:Y:S01]  /*94c0*/  ULDC UR7, c[0x0][0x448] ;  /* 0x0001120000077ab9 */ /* 0x000fe20000000800 */
[----:B------:R-:W-:Y:S01]  /*94d0*/  IADD3 R121, -R121, 0x1, RZ ;  /* 0x0000000179797810 */ /* 0x000fe20007ffe1ff */
[----:B------:R-:W-:Y:S01]  /*94e0*/  UISETP.NE.AND UP0, UPT, UR7, 0x1, UPT ;  /* 0x000000010700788c */ /* 0x000fe2000bf05270 */
[----:B------:R-:W-:-:S03]  /*94f0*/  ULDC UR14, c[0x0][0x9e4] ;  /* 0x00027900000e7ab9 */ /* 0x000fc60000000800 */
[----:B------:R-:W-:Y:S01]  /*9500*/  IMAD R121, R16, UR10, R121 ;  /* 0x0000000a10797c24 */ /* 0x000fe2000f8e0279 */
[----:B------:R-:W-:-:S04]  /*9510*/  UISETP.GE.AND UP1, UPT, UR14, 0x1, UPT ;  /* 0x000000010e00788c */ /* 0x000fc8000bf26270 */
[----:B------:R-:W-:Y:S02]  /*9520*/  R2UR UR11, R121 ;  /* 0x00000000790b72ca */ /* 0x000fe400000e0000 */
[----:B------:R-:W-:Y:S01]  /*9530*/  PLOP3.LUT P6, PT, PT, PT, UP1, 0x80, 0x0 ;  /* 0x000000000000781c */ /* 0x000fe20003fcf018 */
[----:B------:R-:W-:Y:S01]  /*9540*/  @UP0 ULDC UR15, c[0x0][0x450] ;  /* 0x00011400000f0ab9 */ /* 0x000fe20000000800 */
[----:B0-----:R-:W-:-:S03]  /*9550*/  ULEA UR10, UR6, 0x7f, 0x7 ;  /* 0x0000007f060a7891 */ /* 0x001fc6000f8e383f */
[----:B------:R-:W-:Y:S02]  /*9560*/  @UP0 ULDC UR6, c[0x0][0x44c] ;  /* 0x0001130000060ab9 */ /* 0x000fe40000000800 */
[----:B------:R-:W-:-:S04]  /*9570*/  UIMAD.WIDE.U32 UR6, UR10, UR6, URZ ;  /* 0x000000060a0672a5 */ /* 0x000fc8000f8e003f */
[----:B------:R-:W-:-:S04]  /*9580*/  @UP0 USHF.R.U32.HI UR10, URZ, UR15, UR7 ;  /* 0x0000000f3f0a0299 */ /* 0x000fc80008011607 */
[----:B------:R-:W-:-:S03]  /*9590*/  UIADD3 UR10, UR11, UR10, URZ ;  /* 0x0000000a0b0a7290 */ /* 0x000fc6000fffe03f */
[----:B------:R-:W-:Y:S02]  /*95a0*/  ULDC UR11, c[0x0][0x9dc] ;  /* 0x00027700000b7ab9 */ /* 0x000fe40000000800 */
        /* <DEDUP_REMOVED lines=12> */
.L_x_4090:
[----:B------:R-:W-:-:S11]  /*9670*/  UISETP.NE.AND UP1, UPT, UR14, 0x1, UPT ;  /* 0x000000010e00788c */ /* 0x000fd6000bf25270 */
[----:B------:R-:W-:Y:S02]  /*9680*/  @UP1 ULDC.64 UR18, c[0x0][0x9e8] ;  /* 0x00027a0000121ab9 */ /* 0x000fe40000000a00 */
[----:B------:R-:W-:-:S04]  /*9690*/  UIMAD.WIDE.U32 UR6, UR10, UR18, URZ ;  /* 0x000000120a0672a5 */ /* 0x000fc8000f8e003f */
[----:B------:R-:W-:-:S12]  /*96a0*/  @UP1 USHF.R.U32.HI UR10, URZ, UR19, UR7 ;  /* 0x000000133f0a1299 */ /* 0x000fd80008011607 */
.L_x_4091:
[----:B------:R-:W-:-:S04]  /*96b0*/  UIMAD UR10, UR10, UR14, URZ ;  /* 0x0000000e0a0a72a4 */ /* 0x000fc8000f8e023f */
[----:B------:R-:W-:-:S04]  /*96c0*/  UISETP.LT.AND UP1, UPT, UR11, UR10, UPT ;  /* 0x0000000a0b00728c */ /* 0x000fc8000bf21270 */
[----:B------:R-:W-:-:S12]  /*96d0*/  USEL UR11, UR11, UR10, !UP1 ;  /* 0x0000000a0b0b7287 */ /* 0x000fd8000c800000 */
.L_x_4089:
        /* <DEDUP_REMOVED lines=10> */
[----:B------:R-:W-:-:S07]  /*9780*/  IMAD.MOV.U32 R12, RZ, RZ, R9 ;  /* 0x000000ffff0c7224 */ /* 0x000fce00078e0009 */
.L_x_4102:
[----:B------:R-:W-:Y:S01]  /*9790*/  ISETP.NE.AND P3, PT, RZ, UR40, PT ;  /* 0x00000028ff007c0c */ /* 0x000fe2000bf65270 */
[----:B------:R-:W-:-:S04]  /*97a0*/  UISETP.NE.AND UP1, UPT, UR32, 0x1, UPT ;  /* 0x000000012000788c */ /* 0x000fc8000bf25270 */
[----:B------:R-:W-:-:S04]  /*97b0*/  USEL UR29, URZ, 0x1, UP1 ;  /* 0x000000013f1d7887 */ /* 0x000fc80008800000 */
[----:B------:R-:W-:-:S04]  /*97c0*/  ULOP3.LUT UR29, UR35, UR29, URZ, 0x3c, !UPT ;  /* 0x0000001d231d7292 */ /* 0x000fc8000f8e3c3f */
[----:B------:R-:W-:Y:S08]  /*97d0*/  @P3 BRA `(.L_x_4093) ;  /* 0x0000000000383947 */ /* 0x000ff00003800000 */
[----:B------:R-:W-:Y:S05]  /*97e0*/  @!P0 BRA `(.L_x_4094) ;  /* 0x0000000000048947 */ /* 0x000fea0003800000 */
[----:B------:R-:W-:Y:S01]  /*97f0*/  BPT.TRAP 0x1 ;  /* 0x000000040000795c */ /* 0x000fe20000300000 */
.L_x_4094:
        /* <DEDUP_REMOVED lines=9> */
.L_x_4095:
[----:B-1----:R-:W-:Y:S05]  /*9890*/  @P2 BRA `(.L_x_4093) ;  /* 0x0000000000082947 */ /* 0x002fea0003800000 */
[----:B------:R-:W1:Y:S02]  /*98a0*/  SYNCS.PHASECHK.TRANS64.TRYWAIT P2, [UR6+0x2a830], R9 ;  /* 0x02a83009ff0075a7 */ /* 0x000e640008040146 */
[----:B-1----:R-:W-:Y:S05]  /*98b0*/  @!P2 BRA `(.L_x_4096) ;  /* 0x000000e00004a947 */ /* 0x002fea0003800000 */
.L_x_4093:
        /* <DEDUP_REMOVED lines=10> */
[----:B------:R-:W-:Y:S01]  /*9960*/  UIMAD UR26, UR34, 0x600, UR30 ;  /* 0x00000600221a78a4 */ /* 0x000fe2000f8e021e */
        /* <DEDUP_REMOVED lines=29> */
.L_x_4098:
[----:B------:R-:W-:Y:S01]  /*9b40*/  ULEA UR6, UR32, UR44, 0x3 ;  /* 0x0000002c20067291 */ /* 0x000fe2000f8e183f */
[----:B------:R-:W-:-:S05]  /*9b50*/  IMAD.U32 R9, RZ, RZ, UR35 ;  /* 0x00000023ff097e24 */ /* 0x000fca000f8e00ff */
[----:B------:R-:W-:-:S04]  /*9b60*/  SHF.L.U32 R9, R9, 0x1f, RZ ;  /* 0x0000001f09097819 */ /* 0x000fc800000006ff */
[----:B------:R0:W1:Y:S01]  /*9b70*/  SYNCS.PHASECHK.TRANS64.TRYWAIT P2, [UR6+0x2a850], R9 ;  /* 0x02a85009ff0075a7 */ /* 0x0000620008040146 */
[----:B------:R-:W-:Y:S05]  /*9b80*/  @!P0 BRA `(.L_x_4099) ;  /* 0x0000000000048947 */ /* 0x000fea0003800000 */
[----:B------:R-:W-:Y:S01]  /*9b90*/  BPT.TRAP 0x1 ;  /* 0x000000040000795c */ /* 0x000fe20000300000 */
.L_x_4099:
[----:B-1----:R-:W-:Y:S05]  /*9ba0*/  @P2 BRA `(.L_x_4097) ;  /* 0x0000000000082947 */ /* 0x002fea0003800000 */
[----:B------:R-:W1:Y:S02]  /*9bb0*/  SYNCS.PHASECHK.TRANS64.TRYWAIT P2, [UR6+0x2a850], R9 ;  /* 0x02a85009ff0075a7 */ /* 0x000e640008040146 */
[----:B-1----:R-:W-:Y:S05]  /*9bc0*/  @!P2 BRA `(.L_x_4100) ;  /* 0x000000dc0058a947 */ /* 0x002fea0003800000 */
.L_x_4097:
        /* <DEDUP_REMOVED lines=17> */
[----:B------:R-:W2:Y:S01]  /*9ce0*/  MUFU.TANH R14, R14 ;  /* 0x0000000e000e7308 */ /* 0x000ea20000002400 */
        /* <DEDUP_REMOVED lines=9> */
[----:B------:R-:W3:Y:S01]  /*9d80*/  MUFU.TANH R18, R18 ;  /* 0x0000001200127308 */ /* 0x000ee20000002400 */
[----:B------:R-:W-:Y:S01]  /*9d90*/  UMOV UR7, 0x40000040 ;  /* 0x4000004000077882 */ /* 0x000fe20000000000 */
[----:B01----:R-:W-:Y:S01]  /*9da0*/  FMNMX.FTZ R9, R13, R12, !PT ;  /* 0x0000000c0d097209 */ /* 0x003fe20007810000 */
[C---:B------:R-:W-:Y:S01]  /*9db0*/  FMUL.FTZ R136, R0.reuse, R136 ;  /* 0x0000008800887220 */ /* 0x040fe20000410000 */
[C---:B------:R-:W-:Y:S01]  /*9dc0*/  FMUL.FTZ R204, R0.reuse, R135 ;  /* 0x0000008700cc7220 */ /* 0x040fe20000410000 */
[C---:B------:R-:W-:Y:S01]  /*9dd0*/  FMUL.FTZ R206, R0.reuse, R137 ;  /* 0x0000008900ce7220 */ /* 0x040fe20000410000 */
[----:B------:R-:W-:Y:S01]  /*9de0*/  FMUL.FTZ R138, R0, R138 ;  /* 0x0000008a008a7220 */ /* 0x000fe20000410000 */
[----:B--2---:R-:W-:Y:S01]  /*9df0*/  FMNMX.FTZ R9, R14, R9, !PT ;  /* 0x000000090e097209 */ /* 0x004fe20007810000 */
        /* <DEDUP_REMOVED lines=9> */
[----:B---3--:R-:W-:Y:S01]  /*9e90*/  FMNMX.FTZ R15, R18, R11, !PT ;  /* 0x0000000b120f7209 */ /* 0x008fe20007810000 */
        /* <DEDUP_REMOVED lines=43> */
[----:B------:R-:W-:Y:S01]  /*a150*/  FMUL.FTZ R178, R0, R179 ;  /* 0x000000b300b27220 */ /* 0x000fe20000410000 */
[----:B------:R-:W1:Y:S02]  /*a160*/  LDC R23, c[0x0][0x988] ;  /* 0x00026200ff177b82 */ /* 0x000e640000000800 */
[----:B------:R-:W3:Y:S01]  /*a170*/  MUFU.TANH R130, R130 ;  /* 0x0000008200827308 */ /* 0x000ee20000002400 */
[----:B--2---:R-:W-:-:S07]  /*a180*/  FMNMX.FTZ R15, R124, R15, !PT ;  /* 0x0000000f7c0f7209 */ /* 0x004fce0007810000 */
[----:B------:R-:W2:Y:S01]  /*a190*/  MUFU.TANH R132, R132 ;  /* 0x0000008400847308 */ /* 0x000ea20000002400 */
[----:B0-----:R-:W-:-:S07]  /*a1a0*/  FMNMX.FTZ R9, R128, R9, !PT ;  /* 0x0000000980097209 */ /* 0x001fce0007810000 */
[----:B------:R-:W0:Y:S01]  /*a1b0*/  MUFU.TANH R200, R200 ;  /* 0x000000c800c87308 */ /* 0x000e220000002400 */
[----:B---3--:R-:W-:-:S07]  /*a1c0*/  FMNMX.FTZ R15, R130, R15, !PT ;  /* 0x0000000f820f7209 */ /* 0x008fce0007810000 */
        /* <DEDUP_REMOVED lines=29> */
[----:B---3--:R-:W-:Y:S01]  /*a3a0*/  FMNMX.FTZ R9, R214, R9, !PT ;  /* 0x00000009d6097209 */ /* 0x008fe20007810000 */
[----:B------:R-:W-:Y:S02]  /*a3b0*/  WARPGROUP.DEPBAR.LE gsb0, 0x0 ;  /* 0x00008000000079c5 */ /* 0x000fe40000010000 */
[----:B------:R-:W-:Y:S01]  /*a3c0*/  WARPGROUP.ARRIVE ;  /* 0x00000000000079c5 */ /* 0x000fe20000000000 */
[----:B------:R-:W-:-:S03]  /*a3d0*/  FMUL.FTZ R196, R0, R180 ;  /* 0x000000b400c47220 */ /* 0x000fc60000410000 */
[----:B------:R-:W3:Y:S01]  /*a3e0*/  MUFU.TANH R216, R216 ;  /* 0x000000d800d87308 */ /* 0x000ee20000002400 */
[----:B--2---:R-:W-:Y:S01]  /*a3f0*/  FMNMX.FTZ R15, R146, R15, !PT ;  /* 0x0000000f920f7209 */ /* 0x004fe20007810000 */
[C---:B------:R-:W-:Y:S01]  /*a400*/  FMUL.FTZ R198, R0.reuse, R181 ;  /* 0x000000b500c67220 */ /* 0x040fe20000410000 */
[C---:B------:R-:W-:Y:S01]  /*a410*/  FMUL.FTZ R180, R0.reuse, R182 ;  /* 0x000000b600b47220 */ /* 0x040fe20000410000 */
[----:B------:R-:W-:Y:S01]  /*a420*/  QGMMA.64x192x32.F32.E4M3.E4M3 R24, R192, gdesc[UR4], R24, gsb0 ;  /* 0x02e00004c0187df3 */ /* 0x000fe20008000818 */
[----:B------:R-:W-:Y:S01]  /*a430*/  UIADD3 UR6, UR10, 0x4, URZ ;  /* 0x000000040a067890 */ /* 0x000fe2000fffe03f */
[----:B------:R-:W-:Y:S01]  /*a440*/  FMUL.FTZ R182, R0, R183 ;  /* 0x000000b700b67220 */ /* 0x000fe20000410000 */
[----:B------:R-:W-:Y:S01]  /*a450*/  UMOV UR7, 0x40000040 ;  /* 0x4000004000077882 */ /* 0x000fe20000000000 */
        /* <DEDUP_REMOVED lines=53> */
[----:B------:R-:W-:-:S04]  /*a7b0*/  WARPGROUP.ARRIVE ;  /* 0x00000000000079c5 */ /* 0x000fc80000000000 */
        /* <DEDUP_REMOVED lines=20> */
[----:B---3--:R-:W-:-:S05]  /*a900*/  FMNMX.FTZ R19, R198, R9, !PT ;  /* 0x00000009c6137209 */ /* 0x008fca0007810000 */
[----:B------:R-:W3:Y:S01]  /*a910*/  SHFL.BFLY PT, R10, R19, 0x2, 0x1f ;  /* 0x0c401f00130a7f89 */ /* 0x000ee200000e0000 */
[----:B--2---:R-:W-:-:S04]  /*a920*/  FMNMX.FTZ R15, R180, R15, !PT ;  /* 0x0000000fb40f7209 */ /* 0x004fc80007810000 */
[----:B0-----:R-:W-:-:S05]  /*a930*/  FMNMX.FTZ R15, R182, R15, !PT ;  /* 0x0000000fb60f7209 */ /* 0x001fca0007810000 */
[----:B------:R-:W0:Y:S01]  /*a940*/  SHFL.BFLY PT, R9, R15, 0x2, 0x1f ;  /* 0x0c401f000f097f89 */ /* 0x000e2200000e0000 */
[----:B---3--:R-:W-:-:S05]  /*a950*/  FMNMX.FTZ R21, R19, R10, !PT ;  /* 0x0000000a13157209 */ /* 0x008fca0007810000 */
[----:B------:R-:W2:Y:S01]  /*a960*/  SHFL.BFLY PT, R10, R21, 0x1, 0x1f ;  /* 0x0c201f00150a7f89 */ /* 0x000ea200000e0000 */
[----:B0-----:R-:W-:-:S05]  /*a970*/  FMNMX.FTZ R133, R15, R9, !PT ;  /* 0x000000090f857209 */ /* 0x001fca0007810000 */
[----:B------:R-:W0:Y:S01]  /*a980*/  SHFL.BFLY PT, R135, R133, 0x1, 0x1f ;  /* 0x0c201f0085877f89 */ /* 0x000e2200000e0000 */
[----:B--2---:R-:W-:-:S05]  /*a990*/  FMNMX.FTZ R9, R21, R10, !PT ;  /* 0x0000000a15097209 */ /* 0x004fca0007810000 */
[C---:B-1----:R-:W-:Y:S01]  /*a9a0*/  FFMA.FTZ R137, R9.reuse, R23, -8 ;  /* 0xc100000009897423 */ /* 0x042fe20000010017 */
[----:B------:R-:W-:-:S03]  /*a9b0*/  FADD.FTZ R12, -R9, R12 ;  /* 0x0000000c090c7221 */ /* 0x000fc60000010100 */
[-CC-:B------:R-:W-:Y:S01]  /*a9c0*/  FFMA.FTZ R192, R123, R23.reuse, -R137.reuse ;  /* 0x000000177bc07223 */ /* 0x180fe20000010889 */
[----:B------:R-:W-:-:S01]  /*a9d0*/  FFMA.FTZ R123, R125, R23, -R137 ;  /* 0x000000177d7b7223 */ /* 0x000fc20000010889 */
[-CC-:B------:R-:W-:Y:S01]  /*a9e0*/  FFMA.FTZ R125, R129, R23.reuse, -R137.reuse ;  /* 0x00000017817d7223 */ /* 0x180fe20000010889 */
[-C--:B------:R-:W-:Y:S01]  /*a9f0*/  FMUL.FTZ R12, R12, R23.reuse ;  /* 0x000000170c0c7220 */ /* 0x080fe20000410000 */
[-CC-:B------:R-:W-:Y:S01]  /*aa00*/  FFMA.FTZ R13, R13, R23.reuse, -R137.reuse ;  /* 0x000000170d0d7223 */ /* 0x180fe20000010889 */
[----:B------:R-:W-:-:S01]  /*aa10*/  FFMA.FTZ R14, R14, R23, -R137 ;  /* 0x000000170e0e7223 */ /* 0x000fc20000010889 */
[--C-:B------:R-:W-:Y:S01]  /*aa20*/  FFMA.FTZ R15, R22, R23, -R137.reuse ;  /* 0x00000017160f7223 */ /* 0x100fe20000010889 */
[----:B0-----:R-:W-:Y:S01]  /*aa30*/  FMNMX.FTZ R10, R133, R135, !PT ;  /* 0x00000087850a7209 */ /* 0x001fe20007810000 */
[-CC-:B------:R-:W-:Y:S01]  /*aa40*/  FFMA.FTZ R22, R120, R23.reuse, -R137.reuse ;  /* 0x0000001778167223 */ /* 0x180fe20000010889 */
[----:B------:R-:W-:Y:S01]  /*aa50*/  MUFU.EX2 R12, R12 ;  /* 0x0000000c000c7308 */ /* 0x000fe20000000800 */
[----:B------:R-:W-:-:S01]  /*aa60*/  FFMA.FTZ R120, R128, R23, -R137 ;  /* 0x0000001780787223 */ /* 0x000fc20000010889 */
[----:B------:R-:W-:Y:S01]  /*aa70*/  FFMA.FTZ R21, R132, R23, -R137 ;  /* 0x0000001784157223 */ /* 0x000fe20000010889 */
[----:B------:R-:W-:-:S01]  /*aa80*/  FADD.FTZ R11, -R10, R11 ;  /* 0x0000000b0a0b7221 */ /* 0x000fc20000010100 */
[-C--:B------:R-:W-:Y:S01]  /*aa90*/  FFMA.FTZ R129, R10, R23.reuse, -8 ;  /* 0xc10000000a817423 */ /* 0x080fe20000010017 */
[----:B------:R-:W-:-:S01]  /*aaa0*/  FFMA.FTZ R128, R136, R23, -R137 ;  /* 0x0000001788807223 */ /* 0x000fc20000010889 */
[-C--:B------:R-:W-:Y:S01]  /*aab0*/  FFMA.FTZ R132, R140, R23.reuse, -R137 ;  /* 0x000000178c847223 */ /* 0x080fe20000010889 */
[-C--:B------:R-:W-:Y:S01]  /*aac0*/  FMUL.FTZ R11, R11, R23.reuse ;  /* 0x000000170b0b7220 */ /* 0x080fe20000410000 */
[-C--:B------:R-:W-:Y:S01]  /*aad0*/  FFMA.FTZ R18, R18, R23.reuse, -R129 ;  /* 0x0000001712127223 */ /* 0x080fe20000010881 */
        /* <DEDUP_REMOVED lines=20> */
[-C--:B------:R-:W-:Y:S01]  /*ac20*/  FFMA.FTZ R194, R198, R23.reuse, -R137 ;  /* 0x00000017c6c27223 */ /* 0x080fe20000010889 */
[----:B------:R-:W-:-:S01]  /*ac30*/  FFMA.FTZ R151, R200, R23, -R129 ;  /* 0x00000017c8977223 */ /* 0x000fc20000010881 */
[----:B0-----:R-:W-:Y:S01]  /*ac40*/  FFMA.FTZ R5, R12, R5, R13 ;  /* 0x000000050c057223 */ /* 0x001fe2000001000d */
        /* <DEDUP_REMOVED lines=13> */
[----:B------:R-:W-:-:S04]  /*ad20*/  FFMA.FTZ R180, R180, R23, -R129 ;  /* 0x00000017b4b47223 */ /* 0x000fc80000010881 */
[----:B------:R-:W1:Y:S08]  /*ad30*/  MUFU.EX2 R22, R22 ;  /* 0x0000001600167308 */ /* 0x000e700000000800 */
[----:B------:R-:W-:Y:S08]  /*ad40*/  MUFU.EX2 R19, R19 ;  /* 0x0000001300137308 */ /* 0x000ff00000000800 */
[----:B------:R-:W-:Y:S01]  /*ad50*/  MUFU.EX2 R120, R120 ;  /* 0x0000007800787308 */ /* 0x000fe20000000800 */
[----:B------:R-:W-:-:S02]  /*ad60*/  WARPGROUP.DEPBAR.LE gsb0, 0x0 ;  /* 0x00008000000079c5 */ /* 0x000fc40000010000 */
[----:B------:R-:W-:Y:S01]  /*ad70*/  WARPGROUP.ARRIVE ;  /* 0x00000000000079c5 */ /* 0x000fe20000000000 */
[----:B------:R-:W-:-:S01]  /*ad80*/  FFMA.FTZ R190, R131, R23, -R137 ;  /* 0x0000001783be7223 */ /* 0x000fc20000010889 */
[-CC-:B------:R-:W-:Y:S01]  /*ad90*/  FFMA.FTZ R131, R20, R23.reuse, -R129.reuse ;  /* 0x0000001714837223 */ /* 0x180fe20000010881 */
[----:B------:R-:W-:-:S01]  /*ada0*/  FFMA.FTZ R20, R122, R23, -R129 ;  /* 0x000000177a147223 */ /* 0x000fc20000010881 */
[-CC-:B------:R-:W-:Y:S01]  /*adb0*/  FFMA.FTZ R188, R127, R23.reuse, -R137.reuse ;  /* 0x000000177fbc7223 */ /* 0x180fe20000010889 */
[----:B------:R-:W-:-:S01]  /*adc0*/  FFMA.FTZ R127, R196, R23, -R137 ;  /* 0x00000017c47f7223 */ /* 0x000fc20000010889 */
[----:B------:R-:W-:Y:S01]  /*add0*/  QGMMA.64x192x32.F32.E4M3.E4M3 R24, R184, gdesc[UR4], R24, gsb0 ;  /* 0x02e00004b8187df3 */ /* 0x000fe20008000818 */
[----:B------:R-:W-:-:S01]  /*ade0*/  FFMA.FTZ R137, R124, R23, -R129 ;  /* 0x000000177c897223 */ /* 0x000fc20000010881 */
[----:B------:R-:W3:Y:S01]  /*adf0*/  MUFU.EX2 R131, R131 ;  /* 0x0000008300837308 */ /* 0x000ee20000000800 */
[----:B------:R-:W-:-:S01]  /*ae00*/  FFMA.FTZ R122, R130, R23, -R129 ;  /* 0x00000017827a7223 */ /* 0x000fc20000010881 */
[-CC-:B------:R-:W-:Y:S01]  /*ae10*/  FFMA.FTZ R130, R138, R23.reuse, -R129.reuse ;  /* 0x000000178a827223 */ /* 0x180fe20000010881 */
[----:B------:R-:W-:-:S01]  /*ae20*/  FFMA.FTZ R124, R134, R23, -R129 ;  /* 0x00000017867c7223 */ /* 0x000fc20000010881 */
[-CC-:B------:R-:W-:Y:S01]  /*ae30*/  FFMA.FTZ R138, R146, R23.reuse, -R129.reuse ;  /* 0x00000017928a7223 */ /* 0x180fe20000010881 */
[----:B------:R-:W-:-:S01]  /*ae40*/  FFMA.FTZ R146, R154, R23, -R129 ;  /* 0x000000179a927223 */ /* 0x000fc20000010881 */
[----:B0-----:R-:W-:Y:S01]  /*ae50*/  FADD.FTZ R154, R14, R5 ;  /* 0x000000050e9a7221 */ /* 0x001fe20000010000 */
[----:B------:R-:W-:-:S01]  /*ae60*/  FFMA.FTZ R134, R142, R23, -R129 ;  /* 0x000000178e867223 */ /* 0x000fc20000010881 */
[----:B------:R-:W0:Y:S01]  /*ae70*/  MUFU.EX2 R20, R20 ;  /* 0x0000001400147308 */ /* 0x000e220000000800 */
[----:B------:R-:W-:-:S01]  /*ae80*/  FFMA.FTZ R142, R150, R23, -R129 ;  /* 0x00000017968e7223 */ /* 0x000fc20000010881 */
[----:B--2---:R-:W-:Y:S01]  /*ae90*/  FADD.FTZ R167, R15, R154 ;  /* 0x0000009a0fa77221 */ /* 0x004fe20000010000 */
[----:B------:R-:W-:-:S01]  /*aea0*/  FFMA.FTZ R150, R158, R23, -R129 ;  /* 0x000000179e967223 */ /* 0x000fc20000010881 */
[----:B------:R-:W-:-:S02]  /*aeb0*/  FFMA.FTZ R154, R160, R23, -R129 ;  /* 0x00000017a09a7223 */ /* 0x000fc40000010881 */
[----:B-1----:R-:W-:-:S02]  /*aec0*/  FADD.FTZ R158, R22, R167 ;  /* 0x000000a7169e7221 */ /* 0x002fc40000010000 */
[----:B------:R-:W1:Y:S01]  /*aed0*/  MUFU.EX2 R137, R137 ;  /* 0x0000008900897308 */ /* 0x000e620000000800 */
[----:B---3--:R-:W-:-:S01]  /*aee0*/  FADD.FTZ R5, R131, R4 ;  /* 0x0000000483057221 */ /* 0x008fc20000010000 */
[----:B------:R-:W-:-:S04]  /*aef0*/  FADD.FTZ R167, R19, R158 ;  /* 0x0000009e13a77221 */ /* 0x000fc80000010000 */
[----:B------:R-:W-:Y:S01]  /*af00*/  FADD.FTZ R158, R120, R167 ;  /* 0x000000a7789e7221 */ /* 0x000fe20000010000 */
[----:B------:R-:W-:-:S01]  /*af10*/  FFMA.FTZ R167, R162, R23, -R129 ;  /* 0x00000017a2a77223 */ /* 0x000fc20000010881 */
        /* <DEDUP_REMOVED lines=19> */
[----:B------:R-:W-:Y:S01]  /*b050*/  FFMA.FTZ R169, R166, R23, -R129 ;  /* 0x00000017a6a97223 */ /* 0x000fe20000010881 */
[----:B------:R-:W-:-:S05]  /*b060*/  IADD3 R166, -R17, 0xb, RZ ;  /* 0x0000000b11a67810 */ /* 0x000fca0007ffe1ff */
        /* <DEDUP_REMOVED lines=14> */
[----:B------:R-:W-:Y:S01]  /*b150*/  FFMA.FTZ R160, R168, R23, -R129 ;  /* 0x00000017a8a07223 */ /* 0x000fe20000010881 */
[----:B------:R-:W-:-:S05]  /*b160*/  IMAD.U32 R168, RZ, RZ, UR34 ;  /* 0x00000022ffa87e24 */ /* 0x000fca000f8e00ff */
[----:B------:R-:W0:Y:S01]  /*b170*/  MUFU.EX2 R139, R139 ;  /* 0x0000008b008b7308 */ /* 0x000e220000000800 */
[----:B-1----:R-:W-:-:S07]  /*b180*/  FADD.FTZ R4, R136, R5 ;  /* 0x0000000588047221 */ /* 0x002fce0000010000 */
        /* <DEDUP_REMOVED lines=50> */
[----:B------:R-:W-:-:S05]  /*b4b0*/  @!P1 LEA R4, R168, UR44, 0x3 ;  /* 0x0000002ca8049c11 */ /* 0x000fca000f8e18ff */
[----:B------:R-:W-:Y:S01]  /*b4c0*/  @!P1 VIADD R4, R4, 0x2a840 ;  /* 0x0002a84004049836 */ /* 0x000fe20000000000 */
[----:B------:R-:W0:Y:S01]  /*b4d0*/  MUFU.EX2 R192, R192 ;  /* 0x000000c000c07308 */ /* 0x000e220000000800 */
[----:B-1----:R-:W-:-:S01]  /*b4e0*/  FADD.FTZ R173, R121, R164 ;  /* 0x000000a479ad7221 */ /* 0x002fc20000010000 */
[----:B------:R0:W-:Y:S06]  /*b4f0*/  BAR.ARV R166, 0x100 ;  /* 0x000400a60000751d */ /* 0x0001ec0000002000 */
[----:B------:R-:W1:Y:S01]  /*b500*/  MUFU.EX2 R171, R171 ;  /* 0x000000ab00ab7308 */ /* 0x000e620000000800 */
[----:B--2---:R-:W-:-:S01]  /*b510*/  FADD.FTZ R164, R160, R5 ;  /* 0x00000005a0a47221 */ /* 0x004fc20000010000 */
[----:B------:R-:W-:-:S04]  /*b520*/  @!P1 PRMT R4, RZ, 0x654, R4 ;  /* 0x00000654ff049816 */ /* 0x000fc80000000004 */
[----:B------:R2:W-:Y:S02]  /*b530*/  @!P1 SYNCS.ARRIVE.TRANS64.RED.A1T0 RZ, [R4+URZ], RZ ;  /* 0x000000ff04ff99a7 */ /* 0x0005e4000810043f */
[----:B------:R-:W3:Y:S01]  /*b540*/  MUFU.EX2 R123, R123 ;  /* 0x0000007b007b7308 */ /* 0x000ee20000000800 */
[----:B0-----:R-:W-:-:S07]  /*b550*/  FADD.FTZ R166, R192, R173 ;  /* 0x000000adc0a67221 */ /* 0x001fce0000010000 */
[----:B------:R-:W0:Y:S01]  /*b560*/  MUFU.EX2 R175, R172 ;  /* 0x000000ac00af7308 */ /* 0x000e220000000800 */
[----:B-1----:R-:W-:-:S07]  /*b570*/  FADD.FTZ R164, R171, R164 ;  /* 0x000000a4aba47221 */ /* 0x002fce0000010000 */
        /* <DEDUP_REMOVED lines=20> */
[----:B0-----:R-:W-:-:S03]  /*b6c0*/  FADD.FTZ R5, R194, R173 ;  /* 0x000000adc2057221 */ /* 0x001fc60000010000 */
[----:B--2---:R-:W-:Y:S01]  /*b6d0*/  FADD.FTZ R4, R129, R4 ;  /* 0x0000000481047221 */ /* 0x004fe20000010000 */
[----:B------:R-:W-:Y:S06]  /*b6e0*/  @!P0 BRA `(.L_x_4101) ;  /* 0x0000000000048947 */ /* 0x000fec0003800000 */
[----:B------:R-:W-:Y:S01]  /*b6f0*/  BPT.TRAP 0x1 ;  /* 0x000000040000795c */ /* 0x000fe20000300000 */
.L_x_4101:
        /* <DEDUP_REMOVED lines=13> */
[----:B------:R-:W-:Y:S01]  /*b7d0*/  F2FP.SATFINITE.E4M3.F32.PACK_AB_MERGE_C R132, R133, R128, R132 ;  /* 0x000000808584723e */ /* 0x000fe20004807084 */
[-C--:B------:R-:W-:Y:S01]  /*b7e0*/  FMUL.FTZ R28, R28, R12.reuse ;  /* 0x0000000c1c1c7220 */ /* 0x080fe20000410000 */
[----:B------:R-:W-:Y:S01]  /*b7f0*/  F2FP.SATFINITE.E4M3.F32.PACK_AB_MERGE_C R149, R152, R147, R149 ;  /* 0x000000939895723e */ /* 0x000fe20004807095 */
        /* <DEDUP_REMOVED lines=123> */
[----:B------:R-:W-:Y:S01]  /*bfb0*/  F2FP.SATFINITE.E4M3.F32.PACK_AB_MERGE_C R187, R178, R162, R129 ;  /* 0x000000a2b2bb723e */ /* 0x000fe20004807081 */
[----:B------:R-:W-:Y:S06]  /*bfc0*/  @P2 BRA `(.L_x_4102) ;  /* 0xffffffd400f02947 */ /* 0x000fec000383ffff */
[----:B------:R-:W-:-:S05]  /*bfd0*/  UMOV UR32, UR34 ;  /* 0x0000002200207c82 */ /* 0x000fca0008000000 */
.L_x_4092:
[----:B------:R-:W-:-:S13]  /*bfe0*/  ISETP.GE.AND P2, PT, R2, UR39, PT ;  /* 0x0000002702007c0c */ /* 0x000fda000bf46270 */
        /* <DEDUP_REMOVED lines=11> */
.L_x_4121:
        /* <DEDUP_REMOVED lines=9> */
.L_x_4105:
[----:B------:R-:W-:Y:S01]  /*c130*/  ULEA UR6, UR32, UR44, 0x3 ;  /* 0x0000002c20067291 */ /* 0x000fe2000f8e183f */
[----:B------:R-:W-:-:S05]  /*c140*/  IMAD.U32 R9, RZ, RZ, UR29 ;  /* 0x0000001dff097e24 */ /* 0x000fca000f8e00ff */
[----:B------:R-:W-:-:S04]  /*c150*/  SHF.L.U32 R9, R9, 0x1f, RZ ;  /* 0x0000001f09097819 */ /* 0x000fc800000006ff */
[----:B------:R0:W1:Y:S01]  /*c160*/  SYNCS.PHASECHK.TRANS64.TRYWAIT P2, [UR6+0x2a830], R9 ;  /* 0x02a83009ff0075a7 */ /* 0x0000620008040146 */
[----:B------:R-:W-:Y:S05]  /*c170*/  @!P0 BRA `(.L_x_4106) ;  /* 0x0000000000048947 */ /* 0x000fea0003800000 */
[----:B------:R-:W-:Y:S01]  /*c180*/  BPT.TRAP 0x1 ;  /* 0x000000040000795c */ /* 0x000fe20000300000 */
.L_x_4106:
[----:B-1----:R-:W-:Y:S05]  /*c190*/  @P2 BRA `(.L_x_4104) ;  /* 0x0000000000082947 */ /* 0x002fea0003800000 */
[----:B------:R-:W1:Y:S02]  /*c1a0*/  SYNCS.PHASECHK.TRANS64.TRYWAIT P2, [UR6+0x2a830], R9 ;  /* 0x02a83009ff0075a7 */ /* 0x000e640008040146 */
[----:B-1----:R-:W-:Y:S05]  /*c1b0*/  @!P2 BRA `(.L_x_4107) ;  /* 0x000000b400f4a947 */ /* 0x002fea0003800000 */
.L_x_4104:
[----:B------:R2:W-:Y:S01]  /*c1c0*/  BAR.SYNC.DEFER_BLOCKING R11, 0x100 ;  /* 0x0004000b0000751d */ /* 0x0005e20000010000 */
[----:B------:R-:W-:Y:S01]  /*c1d0*/  R2UR UR24, R6 ;  /* 0x00000000061872ca */ /* 0x000fe200000e0000 */
[----:B------:R-:W-:Y:S01]  /*c1e0*/  UIMAD UR26, UR32, 0x600, UR30 ;  /* 0x00000600201a78a4 */ /* 0x000fe2000f8e021e */
        /* <DEDUP_REMOVED lines=33> */
.L_x_4109:
[----:B------:R-:W-:Y:S01]  /*c400*/  ULEA UR6, UR46, UR44, 0x3 ;  /* 0x0000002c2e067291 */ /* 0x000fe2000f8e183f */
[----:B01----:R-:W-:-:S05]  /*c410*/  IMAD.U32 R9, RZ, RZ, UR47 ;  /* 0x0000002fff097e24 */ /* 0x003fca000f8e00ff */
[----:B------:R-:W-:-:S04]  /*c420*/  SHF.L.U32 R9, R9, 0x1f, RZ ;  /* 0x0000001f09097819 */ /* 0x000fc800000006ff */
[----:B------:R0:W1:Y:S01]  /*c430*/  SYNCS.PHASECHK.TRANS64.TRYWAIT P2, [UR6+0x2a850], R9 ;  /* 0x02a85009ff0075a7 */ /* 0x0000620008040146 */
[----:B------:R-:W-:Y:S05]  /*c440*/  @!P0 BRA `(.L_x_4110) ;  /* 0x0000000000048947 */ /* 0x000fea0003800000 */
[----:B------:R-:W-:Y:S01]  /*c450*/  BPT.TRAP 0x1 ;  /* 0x000000040000795c */ /* 0x000fe20000300000 */
.L_x_4110:
[----:B-1----:R-:W-:Y:S05]  /*c460*/  @P2 BRA `(.L_x_4108) ;  /* 0x0000000000082947 */ /* 0x002fea0003800000 */
[----:B------:R-:W1:Y:S02]  /*c470*/  SYNCS.PHASECHK.TRANS64.TRYWAIT P2, [UR6+0x2a850], R9 ;  /* 0x02a85009ff0075a7 */ /* 0x000e640008040146 */
[----:B-1----:R-:W-:Y:S05]  /*c480*/  @!P2 BRA `(.L_x_4111) ;  /* 0x000000b40058a947 */ /* 0x002fea0003800000 */
.L_x_4108:
[----:B------:R-:W-:Y:S01]  /*c490*/  UIADD3 UR6, UR44, 0x400, URZ ;  /* 0x000004002c067890 */ /* 0x000fe2000fffe03f */
[----:B------:R-:W-:Y:S01]  /*c4a0*/  WARPGROUP.ARRIVE ;  /* 0x00000000000079c5 */ /* 0x000fe20000000000 */
[----:B------:R-:W-:Y:S01]  /*c4b0*/  UMOV UR7, 0x40000040 ;  /* 0x4000004000077882 */ /* 0x000fe20000000000 */
[----:B------:R-:W-:Y:S01]  /*c4c0*/  PLOP3.LUT P2, PT, PT, PT, UP0, 0x80, 0x0 ;  /* 0x000000000000781c */ /* 0x000fe20003f4f008 */
[----:B------:R-:W-:Y:S01]  /*c4d0*/  USHF.R.U32.HI UR6, URZ, 0x4, UR6 ;  /* 0x000000043f067899 */ /* 0x000fe20008011606 */
[C---:B------:R-:W-:Y:S01]  /*c4e0*/  FMUL.FTZ R14, R0.reuse, R123 ;  /* 0x0000007b000e7220 */ /* 0x040fe20000410000 */
[C---:B------:R-:W-:Y:S01]  /*c4f0*/  FMUL.FTZ R123, R0.reuse, R147 ;  /* 0x00000093007b7220 */ /* 0x040fe20000410000 */
[C---:B------:R-:W-:Y:S01]  /*c500*/  FMUL.FTZ R147, R0.reuse, R149 ;  /* 0x0000009500937220 */ /* 0x040fe20000410000 */
[----:B------:R-:W-:Y:S01]  /*c510*/  ULOP3.LUT UR6, UR6, 0x3fff, URZ, 0xc0, !UPT ;  /* 0x00003fff06067892 */ /* 0x000fe2000f8ec03f */
[C---:B------:R-:W-:Y:S01]  /*c520*/  FMUL.FTZ R149, R0.reuse, R153 ;  /* 0x0000009900957220 */ /* 0x040fe20000410000 */
[----:B------:R-:W-:Y:S01]  /*c530*/  FMUL.FTZ R200, R0, R145 ;  /* 0x0000009100c87220 */ /* 0x000fe20000410000 */
[----:B------:R-:W-:Y:S01]  /*c540*/  IMAD.SHL.U32 R153, R2, 0x80, RZ ;  /* 0x0000008002997824 */ /* 0x000fe200078e00ff */
[----:B------:R-:W-:Y:S01]  /*c550*/  ULOP3.LUT UR6, UR6, 0x10000, URZ, 0xfc, !UPT ;  /* 0x0001000006067892 */ /* 0x000fe2000f8efc3f */
[C---:B------:R-:W-:Y:S01]  /*c560*/  FMUL.FTZ R15, R0.reuse, R126 ;  /* 0x0000007e000f7220 */ /* 0x040fe20000410000 */
[C---:B------:R-:W-:Y:S01]  /*c570*/  FMUL.FTZ R23, R0.reuse, R121 ;  /* 0x0000007900177220 */ /* 0x040fe20000410000 */
[C---:B------:R-:W-:Y:S01]  /*c580*/  FMUL.FTZ R18, R0.reuse, R127 ;  /* 0x0000007f00127220 */ /* 0x040fe20000410000 */
[----:B------:R-:W-:Y:S01]  /*c590*/  UIMAD UR10, UR46, 0x600, UR6 ;  /* 0x000006002e0a78a4 */ /* 0x000fe2000f8e0206 */
[C---:B------:R-:W-:Y:S01]  /*c5a0*/  FMUL.FTZ R19, R0.reuse, R130 ;  /* 0x0000008200137220 */ /* 0x040fe20000410000 */
[C---:B------:R-:W-:Y:S01]  /*c5b0*/  FMUL.FTZ R126, R0.reuse, R146 ;  /* 0x00000092007e7220 */ /* 0x040fe20000410000 */
[C---:B01----:R-:W-:Y:S01]  /*c5c0*/  FMUL.FTZ R9, R0.reuse, R120 ;  /* 0x0000007800097220 */ /* 0x043fe20000410000 */
        /* <DEDUP_REMOVED lines=54> */
[----:B------:R-:W-:Y:S02]  /*c930*/  IMAD.U32 R137, RZ, RZ, UR32 ;  /* 0x00000020ff897e24 */ /* 0x000fe4000f8e00ff */
[C---:B------:R-:W-:Y:S01]  /*c940*/  FMUL.FTZ R199, R0.reuse, R136 ;  /* 0x0000008800c77220 */ /* 0x040fe20000410000 */
[----:B------:R-:W-:Y:S01]  /*c950*/  IADD3 R136, -R153, 0x1, RZ ;  /* 0x0000000199887810 */ /* 0x000fe20007ffe1ff */
[C---:B------:R-:W-:Y:S01]  /*c960*/  FMUL.FTZ R197, R0.reuse, R132 ;  /* 0x0000008400c57220 */ /* 0x040fe20000410000 */
[----:B------:R-:W-:Y:S01]  /*c970*/  QGMMA.64x192x32.F32.E4M3.E4M3 R24, R192, gdesc[UR4], R24, gsb0 ;  /* 0x02e00004c0187df3 */ /* 0x000fe20008000818 */
[----:B------:R-:W-:Y:S01]  /*c980*/  UIADD3 UR6, UR10, 0x4, URZ ;  /* 0x000000040a067890 */ /* 0x000fe2000fffe03f */
[----:B------:R-:W-:Y:S01]  /*c990*/  @!P1 LEA R137, R137, UR44, 0x3 ;  /* 0x0000002c89899c11 */ /* 0x000fe2000f8e18ff */
[----:B------:R-:W-:Y:S01]  /*c9a0*/  UMOV UR7, 0x40000040 ;  /* 0x4000004000077882 */ /* 0x000fe20000000000 */
[C---:B------:R-:W-:Y:S01]  /*c9b0*/  FMUL.FTZ R132, R0.reuse, R162 ;  /* 0x000000a200847220 */ /* 0x040fe20000410000 */
[C---:B------:R-:W-:Y:S01]  /*c9c0*/  FMUL.FTZ R162, R0.reuse, R168 ;  /* 0x000000a800a27220 */ /* 0x040fe20000410000 */
[C---:B------:R-:W-:Y:S01]  /*c9d0*/  FMUL.FTZ R196, R0.reuse, R133 ;  /* 0x0000008500c47220 */ /* 0x040fe20000410000 */
[C---:B------:R-:W-:Y:S01]  /*c9e0*/  FMUL.FTZ R168, R0.reuse, R172 ;  /* 0x000000ac00a87220 */ /* 0x040fe20000410000 */
[C---:B------:R-:W-:Y:S01]  /*c9f0*/  FMUL.FTZ R133, R0.reuse, R163 ;  /* 0x000000a300857220 */ /* 0x040fe20000410000 */
[----:B------:R-:W-:Y:S01]  /*ca00*/  FMUL.FTZ R172, R0, R177 ;  /* 0x000000b100ac7220 */ /* 0x000fe20000410000 */
        /* <DEDUP_REMOVED lines=57> */
[C---:B------:R-:W-:Y:S01]  /*cda0*/  FMUL.FTZ R141, R0.reuse, R175 ;  /* 0x000000af008d7220 */ /* 0x040fe20000410000 */
[----:B------:R-:W-:Y:S01]  /*cdb0*/  QGMMA.64x192x32.F32.E4M3.E4M3 R24, R184, gdesc[UR4], R24, gsb0 ;  /* 0x02e00004b8187df3 */ /* 0x000fe20008000818 */
[----:B------:R-:W-:Y:S01]  /*cdc0*/  @UP0 ULDC UR6, c[0x0][0x44c] ;  /* 0x0001130000060ab9 */ /* 0x000fe20000000800 */
[----:B------:R-:W-:Y:S01]  /*cdd0*/  FMUL.FTZ R174, R0, R176 ;  /* 0x000000b000ae7220 */ /* 0x000fe20000410000 */
[----:B------:R-:W-:Y:S01]  /*cde0*/  @P2 IMAD.HI.U32 R145, R8, UR6, RZ ;  /* 0x0000000608912c27 */ /* 0x000fe2000f8e00ff */
[----:B------:R-:W-:-:S03]  /*cdf0*/  @UP0 ULDC UR6, c[0x0][0x450] ;  /* 0x0001140000060ab9 */ /* 0x000fc60000000800 */
[----:B------:R-:W-:Y:S01]  /*ce00*/  FMUL.FTZ R144, R0, R182 ;  /* 0x000000b600907220 */ /* 0x000fe20000410000 */
[----:B------:R-:W0:Y:S01]  /*ce10*/  MUFU.TANH R188, R188 ;  /* 0x000000bc00bc7308 */ /* 0x000e220000002400 */
[----:B------:R-:W-:Y:S01]  /*ce20*/  @P2 SHF.R.U32.HI R155, RZ, UR6, R145 ;  /* 0x00000006ff9b2c19 */ /* 0x000fe20008011691 */
[----:B------:R-:W-:Y:S02]  /*ce30*/  @!P1 VIADD R145, R137, 0x2a840 ;  /* 0x0002a84089919836 */ /* 0x000fe40000000000 */
[----:B------:R-:W-:Y:S02]  /*ce40*/  IMAD R137, R3, -0x2, R136 ;  /* 0xfffffffe03897824 */ /* 0x000fe400078e0288 */
[----:B------:R-:W5:Y:S01]  /*ce50*/  SHFL.IDX PT, R136, R155, RZ, 0x1c1f ;  /* 0x001c1fff9b887589 */ /* 0x000f6200000e0000 */
[----:B------:R-:W-:Y:S01]  /*ce60*/  @!P1 PRMT R145, RZ, 0x654, R145 ;  /* 0x00000654ff919816 */ /* 0x000fe20000000091 */
[----:B------:R-:W0:Y:S01]  /*ce70*/  MUFU.TANH R189, R189 ;  /* 0x000000bd00bd7308 */ /* 0x000e220000002400 */
[----:B------:R-:W-:-:S04]  /*ce80*/  IMAD R137, R16, UR45, R137 ;  /* 0x0000002d10897c24 */ /* 0x000fc8000f8e0289 */
[----:B------:R-:W-:-:S03]  /*ce90*/  VIADD R137, R137, -UR35 ;  /* 0x8000002389897c36 */ /* 0x000fc60008000000 */
[----:B------:R-:W0:Y:S01]  /*cea0*/  MUFU.TANH R190, R190 ;  /* 0x000000be00be7308 */ /* 0x000e220000002400 */
[C---:B------:R-:W-:Y:S02]  /*ceb0*/  VIADD R163, R137.reuse, UR34 ;  /* 0x0000002289a37c36 */ /* 0x040fe40008000000 */
[----:B------:R-:W-:-:S05]  /*cec0*/  VIADD R165, R137, UR31 ;  /* 0x0000001f89a57c36 */ /* 0x000fca0008000000 */
[----:B------:R-:W0:Y:S01]  /*ced0*/  MUFU.TANH R140, R140 ;  /* 0x0000008c008c7308 */ /* 0x000e220000002400 */
[----:B-----5:R-:W-:-:S07]  /*cee0*/  IMAD.IADD R157, R163, 0x1, R136 ;  /* 0x00000001a39d7824 */ /* 0x020fce00078e0288 */
[----:B------:R-:W0:Y:S01]  /*cef0*/  MUFU.TANH R141, R141 ;  /* 0x0000008d008d7308 */ /* 0x000e220000002400 */
[----:B------:R-:W-:-:S07]  /*cf00*/  IMAD.IADD R159, R165, 0x1, R136 ;  /* 0x00000001a59f7824 */ /* 0x000fce00078e0288 */
[----:B------:R-:W0:Y:S08]  /*cf10*/  MUFU.TANH R174, R174 ;  /* 0x000000ae00ae7308 */ /* 0x000e300000002400 */
[----:B------:R-:W0:Y:S01]  /*cf20*/  MUFU.TANH R144, R144 ;  /* 0x0000009000907308 */ /* 0x000e220000002400 */
[----:B------:R-:W-:Y:S02]  /*cf30*/  WARPGROUP.DEPBAR.LE gsb0, 0x0 ;  /* 0x00008000000079c5 */ /* 0x000fe40000010000 */
[----:B------:R0:W-:Y:S06]  /*cf40*/  BAR.ARV R17, 0x100 ;  /* 0x000400110000751d */ /* 0x0001ec0000002000 */
[----:B------:R5:W-:Y:S02]  /*cf50*/  @!P1 SYNCS.ARRIVE.TRANS64.RED.A1T0 RZ, [R145+URZ], RZ ;  /* 0x000000ff91ff99a7 */ /* 0x000be4000810043f */
[----:B-----5:R-:W-:-:S06]  /*cf60*/  FMUL.FTZ R145, R0, R183 ;  /* 0x000000b700917220 */ /* 0x020fcc0000410000 */
[----:B------:R-:W0:Y:S01]  /*cf70*/  MUFU.TANH R145, R145 ;  /* 0x0000009100917308 */ /* 0x000e220000002400 */
[----:B-1234-:R-:W-:Y:S05]  /*cf80*/  @!P6 BRA `(.L_x_4112) ;  /* 0x00000000005ce947 */ /* 0x01efea0003800000 */
        /* <DEDUP_REMOVED lines=8> */
[----:B------:R-:W1:Y:S02]  /*d010*/  @P2 LDC.64 R136, c[0x0][0x9e8] ;  /* 0x00027a00ff882b82 */ /* 0x000e640000000a00 */
[----:B-1----:R-:W-:-:S05]  /*d020*/  @P2 IMAD.HI.U32 R136, R161, R136, RZ ;  /* 0x00000088a1882227 */ /* 0x002fca00078e00ff */
[----:B------:R-:W-:-:S04]  /*d030*/  @P2 SHF.R.U32.HI R161, RZ, R137, R136 ;  /* 0x00000089ffa12219 */ /* 0x000fc80000011688 */
[----:B------:R-:W-:Y:S01]  /*d040*/  LOP3.LUT R161, RZ, R161, RZ, 0x33, !PT ;  /* 0x000000a1ffa17212 */ /* 0x000fe200078e33ff */
[----:B------:R-:W-:Y:S06]  /*d050*/  BRA `(.L_x_4115) ;  /* 0x0000000000147947 */ /* 0x000fec0003800000 */
.L_x_4114:
[----:B------:R-:W-:-:S05]  /*d060*/  IMAD.U32 R176, RZ, RZ, UR33 ;  /* 0x00000021ffb07e24 */ /* 0x000fca000f8e00ff */
[----:B------:R-:W-:-:S13]  /*d070*/  ISETP.NE.AND P2, PT, R176, 0x1, PT ;  /* 0x00000001b000780c */ /* 0x000fda0003f45270 */
[----:B------:R-:W1:Y:S02]  /*d080*/  @P2 LDC.64 R136, c[0x0][0x9e8] ;  /* 0x00027a00ff882b82 */ /* 0x000e640000000a00 */
[----:B-1----:R-:W-:-:S05]  /*d090*/  @P2 IMAD.HI.U32 R136, R161, R136, RZ ;  /* 0x00000088a1882227 */ /* 0x002fca00078e00ff */
[----:B------:R-:W-:-:S07]  /*d0a0*/  @P2 SHF.R.U32.HI R161, RZ, R137, R136 ;  /* 0x00000089ffa12219 */ /* 0x000fce0000011688 */
.L_x_4115:
[----:B------:R-:W-:Y:S05]  /*d0b0*/  BSYNC B0 ;  /* 0x0000000000007941 */ /* 0x000fea0003800000 */
.L_x_4113:
[----:B------:R-:W-:-:S04]  /*d0c0*/  IMAD R136, R161, R176, -R153 ;  /* 0x000000b0a1887224 */ /* 0x000fc800078e0a99 */
[----:B------:R-:W-:-:S05]  /*d0d0*/  IMAD R136, R3, -0x2, R136 ;  /* 0xfffffffe03887824 */ /* 0x000fca00078e0288 */
[----:B------:R-:W-:Y:S02]  /*d0e0*/  VIADDMNMX R157, R136, R176, R157, PT ;  /* 0x000000b0889d7246 */ /* 0x000fe4000380019d */
[----:B------:R-:W-:-:S07]  /*d0f0*/  VIMNMX R159, R159, R136, !PT ;  /* 0x000000889f9f7248 */ /* 0x000fce0007fe0100 */
.L_x_4112:
[----:B------:R-:W-:Y:S01]  /*d100*/  ISETP.GT.AND P2, PT, R2, -0x1, PT ;  /* 0xffffffff0200780c */ /* 0x000fe20003f44270 */
[----:B------:R-:W1:Y:S03]  /*d110*/  SHFL.IDX PT, R136, R155, 0x1, 0x1c1f ;  /* 0x003c1f009b887f89 */ /* 0x000e6600000e0000 */
[C---:B------:R-:W-:Y:S02]  /*d120*/  ISETP.GT.AND P4, PT, R159.reuse, RZ, P2 ;  /* 0x000000ff9f00720c */ /* 0x040fe40001784270 */
[----:B------:R-:W-:Y:S02]  /*d130*/  ISETP.GT.AND P5, PT, R159, 0x1, P2 ;  /* 0x000000019f00780c */ /* 0x000fe400017a4270 */
[C---:B------:R-:W-:Y:S02]  /*d140*/  ISETP.LT.OR P4, PT, R157.reuse, 0x1, P4 ;  /* 0x000000019d00780c */ /* 0x040fe40002781670 */
[----:B------:R-:W-:-:S02]  /*d150*/  ISETP.LT.OR P5, PT, R157, 0x2, P5 ;  /* 0x000000029d00780c */ /* 0x000fc40002fa1670 */
[----:B------:R-:W-:Y:S02]  /*d160*/  ISETP.GT.AND P3, PT, R159, 0x8, P2 ;  /* 0x000000089f00780c */ /* 0x000fe40001764270 */
[----:B0-----:R-:W-:Y:S02]  /*d170*/  FSEL R180, R9, -INF , !P4 ;  /* 0xff80000009b47808 */ /* 0x001fe40006000000 */
[----:B------:R-:W-:Y:S02]  /*d180*/  FSEL R184, R23, -INF , !P5 ;  /* 0xff80000017b87808 */ /* 0x000fe40006800000 */
[C---:B------:R-:W-:Y:S02]  /*d190*/  ISETP.GT.AND P4, PT, R159.reuse, 0x9, P2 ;  /* 0x000000099f00780c */ /* 0x040fe40001784270 */
[----:B------:R-:W-:Y:S02]  /*d1a0*/  ISETP.GT.AND P5, PT, R159, 0x10, P2 ;  /* 0x000000109f00780c */ /* 0x000fe400017a4270 */
[----:B------:R-:W-:-:S02]  /*d1b0*/  ISETP.LT.OR P3, PT, R157, 0x9, P3 ;  /* 0x000000099d00780c */ /* 0x000fc40001f61670 */
[C---:B------:R-:W-:Y:S02]  /*d1c0*/  ISETP.LT.OR P4, PT, R157.reuse, 0xa, P4 ;  /* 0x0000000a9d00780c */ /* 0x040fe40002781670 */
[----:B------:R-:W-:Y:S02]  /*d1d0*/  ISETP.LT.OR P5, PT, R157, 0x11, P5 ;  /* 0x000000119d00780c */ /* 0x000fe40002fa1670 */
[----:B------:R-:W-:Y:S02]  /*d1e0*/  FSEL R186, R192, -INF , !P3 ;  /* 0xff800000c0ba7808 */ /* 0x000fe40005800000 */
[----:B------:R-:W-:Y:S02]  /*d1f0*/  ISETP.GT.AND P3, PT, R159, 0x11, P2 ;  /* 0x000000119f00780c */ /* 0x000fe40001764270 */
[----:B------:R-:W-:Y:S02]  /*d200*/  FSEL R216, R193, -INF , !P4 ;  /* 0xff800000c1d87808 */ /* 0x000fe40006000000 */
[----:B------:R-:W-:-:S02]  /*d210*/  FSEL R192, R195, -INF , !P5 ;  /* 0xff800000c3c07808 */ /* 0x000fc40006800000 */
[C---:B------:R-:W-:Y:S02]  /*d220*/  ISETP.GT.AND P4, PT, R159.reuse, 0x18, P2 ;  /* 0x000000189f00780c */ /* 0x040fe40001784270 */
[----:B------:R-:W-:Y:S02]  /*d230*/  ISETP.GT.AND P5, PT, R159, 0x19, P2 ;  /* 0x000000199f00780c */ /* 0x000fe400017a4270 */
[C---:B------:R-:W-:Y:S02]  /*d240*/  ISETP.LT.OR P3, PT, R157.reuse, 0x12, P3 ;  /* 0x000000129d00780c */ /* 0x040fe40001f61670 */
[C---:B------:R-:W-:Y:S02]  /*d250*/  ISETP.LT.OR P4, PT, R157.reuse, 0x19, P4 ;  /* 0x000000199d00780c */ /* 0x040fe40002781670 */
[----:B------:R-:W-:Y:S02]  /*d260*/  ISETP.LT.OR P5, PT, R157, 0x1a, P5 ;  /* 0x0000001a9d00780c */ /* 0x000fe40002fa1670 */
[----:B------:R-:W-:-:S02]  /*d270*/  FSEL R194, R194, -INF , !P3 ;  /* 0xff800000c2c27808 */ /* 0x000fc40005800000 */
[----:B------:R-:W-:Y:S02]  /*d280*/  ISETP.GT.AND P3, PT, R159, 0x20, P2 ;  /* 0x000000209f00780c */ /* 0x000fe40001764270 */
[----:B------:R-:W-:Y:S02]  /*d290*/  FSEL R214, R197, -INF , !P4 ;  /* 0xff800000c5d67808 */ /* 0x000fe40006000000 */
        /* <DEDUP_REMOVED lines=16> */
[C---:B------:R-:W-:Y:S02]  /*d3a0*/  ISETP.GT.AND P3, PT, R159.reuse, 0x38, P2 ;  /* 0x000000389f00780c */ /* 0x040fe40001764270 */
        /* <DEDUP_REMOVED lines=8> */
[----:B------:R-:W-:Y:S01]  /*d430*/  FSEL R196, R147, -INF , !P4 ;  /* 0xff80000093c47808 */ /* 0x000fe20006000000 */
[----:B-1----:R-:W-:Y:S01]  /*d440*/  IMAD.IADD R147, R163, 0x1, R136 ;  /* 0x00000001a3937824 */ /* 0x002fe200078e0288 */
[----:B------:R-:W-:Y:S02]  /*d450*/  FSEL R146, R148, -INF , !P5 ;  /* 0xff80000094927808 */ /* 0x000fe40006800000 */
[----:B------:R-:W-:-:S02]  /*d460*/  ISETP.GT.AND P3, PT, R159, 0x41, P2 ;  /* 0x000000419f00780c */ /* 0x000fc40001764270 */
[C---:B------:R-:W-:Y:S02]  /*d470*/  ISETP.GT.AND P4, PT, R159.reuse, 0x48, P2 ;  /* 0x000000489f00780c */ /* 0x040fe40001784270 */
[----:B------:R-:W-:Y:S02]  /*d480*/  ISETP.GT.AND P5, PT, R159, 0x49, P2 ;  /* 0x000000499f00780c */ /* 0x000fe400017a4270 */
[C---:B------:R-:W-:Y:S02]  /*d490*/  ISETP.LT.OR P3, PT, R157.reuse, 0x42, P3 ;  /* 0x000000429d00780c */ /* 0x040fe40001f61670 */
[C---:B------:R-:W-:Y:S02]  /*d4a0*/  ISETP.LT.OR P4, PT, R157.reuse, 0x49, P4 ;  /* 0x000000499d00780c */ /* 0x040fe40002781670 */
[----:B------:R-:W-:Y:S02]  /*d4b0*/  ISETP.LT.OR P5, PT, R157, 0x4a, P5 ;  /* 0x0000004a9d00780c */ /* 0x000fe40002fa1670 */
[----:B------:R-:W-:Y:S01]  /*d4c0*/  FSEL R148, R149, -INF , !P3 ;  /* 0xff80000095947808 */ /* 0x000fe20005800000 */
[----:B------:R-:W-:Y:S01]  /*d4d0*/  IMAD.IADD R149, R165, 0x1, R136 ;  /* 0x00000001a5957824 */ /* 0x000fe200078e0288 */
[----:B------:R-:W-:-:S02]  /*d4e0*/  FSEL R150, R150, -INF , !P4 ;  /* 0xff80000096967808 */ /* 0x000fc40006000000 */
[----:B------:R-:W-:Y:S02]  /*d4f0*/  FSEL R152, R152, -INF , !P5 ;  /* 0xff80000098987808 */ /* 0x000fe40006800000 */
[C---:B------:R-:W-:Y:S02]  /*d500*/  ISETP.GT.AND P3, PT, R159.reuse, 0x50, P2 ;  /* 0x000000509f00780c */ /* 0x040fe40001764270 */
[C---:B------:R-:W-:Y:S02]  /*d510*/  ISETP.GT.AND P4, PT, R159.reuse, 0x51, P2 ;  /* 0x000000519f00780c */ /* 0x040fe40001784270 */
[----:B------:R-:W-:Y:S02]  /*d520*/  ISETP.GT.AND P5, PT, R159, 0x58, P2 ;  /* 0x000000589f00780c */ /* 0x000fe400017a4270 */
        /* <DEDUP_REMOVED lines=33> */
[----:B------:R-:W-:Y:S06]  /*d740*/  @!P6 BRA `(.L_x_4116) ;  /* 0x00000000005ce947 */ /* 0x000fec0003800000 */
        /* <DEDUP_REMOVED lines=13> */
.L_x_4118:
[----:B------:R-:W-:-:S05]  /*d820*/  IMAD.U32 R178, RZ, RZ, UR33 ;  /* 0x00000021ffb27e24 */ /* 0x000fca000f8e00ff */
[----:B------:R-:W-:-:S13]  /*d830*/  ISETP.NE.AND P3, PT, R178, 0x1, PT ;  /* 0x00000001b200780c */ /* 0x000fda0003f65270 */
[----:B------:R-:W0:Y:S02]  /*d840*/  @P3 LDC.64 R136, c[0x0][0x9e8] ;  /* 0x00027a00ff883b82 */ /* 0x000e240000000a00 */
[----:B0-----:R-:W-:-:S05]  /*d850*/  @P3 IMAD.HI.U32 R136, R9, R136, RZ ;  /* 0x0000008809883227 */ /* 0x001fca00078e00ff */
[----:B------:R-:W-:-:S07]  /*d860*/  @P3 SHF.R.U32.HI R9, RZ, R137, R136 ;  /* 0x00000089ff093219 */ /* 0x000fce0000011688 */
.L_x_4119:
[----:B------:R-:W-:Y:S05]  /*d870*/  BSYNC B0 ;  /* 0x0000000000007941 */ /* 0x000fea0003800000 */
.L_x_4117:
[----:B------:R-:W-:-:S04]  /*d880*/  IMAD R136, R9, R178, -R153 ;  /* 0x000000b209887224 */ /* 0x000fc800078e0a99 */
[----:B------:R-:W-:-:S05]  /*d890*/  IMAD R136, R3, -0x2, R136 ;  /* 0xfffffffe03887824 */ /* 0x000fca00078e0288 */
[----:B------:R-:W-:Y:S02]  /*d8a0*/  VIADDMNMX R147, R136, R178, R147, PT ;  /* 0x000000b288937246 */ /* 0x000fe40003800193 */
[----:B------:R-:W-:-:S07]  /*d8b0*/  VIMNMX R149, R149, R136, !PT ;  /* 0x0000008895957248 */ /* 0x000fce0007fe0100 */
.L_x_4116:
[----:B------:R-:W-:Y:S01]  /*d8c0*/  FMNMX.FTZ R9, R180, R12, !PT ;  /* 0x0000000cb4097209 */ /* 0x000fe20007810000 */
[----:B------:R-:W0:Y:S01]  /*d8d0*/  LDC R23, c[0x0][0x988] ;  /* 0x00026200ff177b82 */ /* 0x000e220000000800 */
[----:B------:R-:W-:Y:S02]  /*d8e0*/  ISETP.GT.AND P4, PT, R149, 0x8, P2 ;  /* 0x000000089500780c */ /* 0x000fe40001784270 */
[----:B------:R-:W-:Y:S02]  /*d8f0*/  FMNMX.FTZ R9, R184, R9, !PT ;  /* 0x00000009b8097209 */ /* 0x000fe40007810000 */
[----:B------:R-:W-:Y:S02]  /*d900*/  ISETP.LT.OR P4, PT, R147, 0x9, P4 ;  /* 0x000000099300780c */ /* 0x000fe40002781670 */
        /* <DEDUP_REMOVED lines=43> */
[----:B------:R-:W1:Y:S02]  /*dbc0*/  SHFL.BFLY PT, R9, R136, 0x2, 0x1f ;  /* 0x0c401f0088097f89 */ /* 0x000e6400000e0000 */
[----:B-1----:R-:W-:Y:S02]  /*dbd0*/  FMNMX.FTZ R137, R136, R9, !PT ;  /* 0x0000000988897209 */ /* 0x002fe40007810000 */
[----:B------:R-:W-:Y:S02]  /*dbe0*/  FSEL R136, R15, -INF , !P4 ;  /* 0xff8000000f887808 */ /* 0x000fe40006000000 */
[----:B------:R-:W-:Y:S01]  /*dbf0*/  ISETP.GT.AND P4, PT, R149, 0x11, P2 ;  /* 0x000000119500780c */ /* 0x000fe20001784270 */
[----:B------:R-:W1:Y:S03]  /*dc00*/  SHFL.BFLY PT, R178, R137, 0x1, 0x1f ;  /* 0x0c201f0089b27f89 */ /* 0x000e6600000e0000 */
[----:B------:R-:W-:-:S04]  /*dc10*/  ISETP.LT.OR P4, PT, R147, 0x12, P4 ;  /* 0x000000129300780c */ /* 0x000fc80002781670 */
[----:B------:R-:W-:Y:S02]  /*dc20*/  FSEL R20, R20, -INF , !P4 ;  /* 0xff80000014147808 */ /* 0x000fe40006000000 */
[----:B------:R-:W-:-:S04]  /*dc30*/  ISETP.GT.AND P4, PT, R149, 0x19, P2 ;  /* 0x000000199500780c */ /* 0x000fc80001784270 */
[----:B------:R-:W-:-:S04]  /*dc40*/  ISETP.LT.OR P4, PT, R147, 0x1a, P4 ;  /* 0x0000001a9300780c */ /* 0x000fc80002781670 */
[----:B------:R-:W-:Y:S02]  /*dc50*/  FSEL R182, R21, -INF , !P4 ;  /* 0xff80000015b67808 */ /* 0x000fe40006000000 */
[----:B------:R-:W-:-:S04]  /*dc60*/  ISETP.GT.AND P4, PT, R149, 0x21, P2 ;  /* 0x000000219500780c */ /* 0x000fc80001784270 */
[----:B------:R-:W-:Y:S02]  /*dc70*/  ISETP.LT.OR P4, PT, R147, 0x22, P4 ;  /* 0x000000229300780c */ /* 0x000fe40002781670 */
[----:B-1----:R-:W-:Y:S02]  /*dc80*/  FMNMX.FTZ R9, R137, R178, !PT ;  /* 0x000000b289097209 */ /* 0x002fe40007810000 */
[----:B------:R-:W-:Y:S02]  /*dc90*/  FSEL R178, R19, -INF , !P5 ;  /* 0xff80000013b27808 */ /* 0x000fe40006800000 */
[C---:B------:R-:W-:Y:S01]  /*dca0*/  FSETP.NEU.FTZ.AND P5, PT, R9.reuse, -INF , PT ;  /* 0xff8000000900780b */ /* 0x040fe20003fbd000 */
[----:B0-----:R-:W-:-:S01]  /*dcb0*/  FFMA.FTZ R137, R9, R23, -8 ;  /* 0xc100000009897423 */ /* 0x001fc20000010017 */
[----:B------:R-:W-:Y:S02]  /*dcc0*/  FSEL R120, R120, -INF , !P4 ;  /* 0xff80000078787808 */ /* 0x000fe40006000000 */
[----:B------:R-:W-:-:S02]  /*dcd0*/  ISETP.GT.AND P4, PT, R149, RZ, P2 ;  /* 0x000000ff9500720c */ /* 0x000fc40001784270 */
[----:B------:R-:W-:Y:S02]  /*dce0*/  FSEL R137, R137, RZ, P5 ;  /* 0x000000ff89897208 */ /* 0x000fe40002800000 */
[----:B------:R-:W-:-:S03]  /*dcf0*/  ISETP.LT.OR P4, PT, R147, 0x1, P4 ;  /* 0x000000019300780c */ /* 0x000fc60002781670 */
[-CC-:B------:R-:W-:Y:S01]  /*dd00*/  FFMA.FTZ R15, R184, R23.reuse, -R137.reuse ;  /* 0x00000017b80f7223 */ /* 0x180fe20000010889 */
[----:B------:R-:W-:Y:S01]  /*dd10*/  FSEL R184, R121, -INF , !P3 ;  /* 0xff80000079b87808 */ /* 0x000fe20005800000 */
[-CC-:B------:R-:W-:Y:S01]  /*dd20*/  FFMA.FTZ R19, R186, R23.reuse, -R137.reuse ;  /* 0x00000017ba137223 */ /* 0x180fe20000010889 */
[----:B------:R-:W-:Y:S01]  /*dd30*/  ISETP.GT.AND P3, PT, R149, 0x28, P2 ;  /* 0x000000289500780c */ /* 0x000fe20001764270 */
[-CC-:B------:R-:W-:Y:S01]  /*dd40*/  FFMA.FTZ R190, R194, R23.reuse, -R137.reuse ;  /* 0x00000017c2be7223 */ /* 0x180fe20000010889 */
[----:B------:R-:W-:Y:S01]  /*dd50*/  FSEL R218, R10, -INF , !P4 ;  /* 0xff8000000ada7808 */ /* 0x000fe20006000000 */
[-CC-:B------:R-:W-:Y:S01]  /*dd60*/  FFMA.FTZ R10, R192, R23.reuse, -R137.reuse ;  /* 0x00000017c00a7223 */ /* 0x180fe20000010889 */
[----:B------:R-:W-:Y:S01]  /*dd70*/  ISETP.LT.OR P3, PT, R147, 0x29, P3 ;  /* 0x000000299300780c */ /* 0x000fe20001f61670 */
[--C-:B------:R-:W-:Y:S01]  /*dd80*/  FFMA.FTZ R214, R214, R23, -R137.reuse ;  /* 0x00000017d6d67223 */ /* 0x100fe20000010889 */
[----:B------:R-:W-:Y:S01]  /*dd90*/  FMNMX.FTZ R21, R218, R13, !PT ;  /* 0x0000000dda157209 */ /* 0x000fe20007810000 */
[-CC-:B------:R-:W-:Y:S01]  /*dda0*/  FFMA.FTZ R188, R216, R23.reuse, -R137.reuse ;  /* 0x00000017d8bc7223 */ /* 0x180fe20000010889 */
[----:B------:R-:W-:Y:S01]  /*ddb0*/  FSEL R186, R125, -INF , !P3 ;  /* 0xff8000007dba7808 */ /* 0x000fe20005800000 */
[-CC-:B------:R-:W-:Y:S01]  /*ddc0*/  FFMA.FTZ R180, R180, R23.reuse, -R137.reuse ;  /* 0x00000017b4b47223 */ /* 0x180fe20000010889 */
[----:B------:R-:W-:Y:S01]  /*ddd0*/  ISETP.GT.AND P3, PT, R149, 0x29, P2 ;  /* 0x000000299500780c */ /* 0x000fe20001764270 */
        /* <DEDUP_REMOVED lines=8> */
[----:B------:R-:W-:Y:S01]  /*de60*/  FFMA.FTZ R170, R170, R23, -R137 ;  /* 0x00000017aaaa7223 */ /* 0x000fe20000010889 */
[----:B------:R-:W-:-:S02]  /*de70*/  ISETP.GT.AND P3, PT, R149, 0x31, P2 ;  /* 0x000000319500780c */ /* 0x000fc40001764270 */
[----:B------:R-:W-:Y:S01]  /*de80*/  FMNMX.FTZ R121, R18, R121, !PT ;  /* 0x0000007912797209 */ /* 0x000fe20007810000 */
[----:B------:R-:W-:Y:S01]  /*de90*/  MUFU.EX2 R180, R180 ;  /* 0x000000b400b47308 */ /* 0x000fe20000000800 */
[----:B------:R-:W-:Y:S01]  /*dea0*/  ISETP.LT.OR P3, PT, R147, 0x32, P3 ;  /* 0x000000329300780c */ /* 0x000fe20001f61670 */
[----:B0-----:R-:W-:Y:S01]  /*deb0*/  FFMA.FTZ R10, R212, R23, -R137 ;  /* 0x00000017d40a7223 */ /* 0x001fe20000010889 */
[----:B------:R-:W-:Y:S02]  /*dec0*/  FMNMX.FTZ R121, R178, R121, !PT ;  /* 0x00000079b2797209 */ /* 0x000fe40007810000 */
[----:B------:R-:W-:Y:S02]  /*ded0*/  FSEL R192, R123, -INF , !P3 ;  /* 0xff8000007bc07808 */ /* 0x000fe40005800000 */
[----:B------:R-:W-:Y:S01]  /*dee0*/  FMNMX.FTZ R123, R20, R121, !PT ;  /* 0x00000079147b7209 */ /* 0x000fe20007810000 */
[----:B------:R-:W-:Y:S01]  /*def0*/  MUFU.EX2 R15, R15 ;  /* 0x0000000f000f7308 */ /* 0x000fe20000000800 */
[----:B------:R-:W-:-:S02]  /*df00*/  ISETP.GT.AND P4, PT, R149, 0x30, P2 ;  /* 0x000000309500780c */ /* 0x000fc40001784270 */
[----:B------:R-:W-:Y:S02]  /*df10*/  FMNMX.FTZ R123, R22, R123, !PT ;  /* 0x0000007b167b7209 */ /* 0x000fe40007810000 */
[----:B------:R-:W-:Y:S02]  /*df20*/  ISETP.LT.OR P4, PT, R147, 0x31, P4 ;  /* 0x000000319300780c */ /* 0x000fe40002781670 */
[----:B------:R-:W-:Y:S01]  /*df30*/  FMNMX.FTZ R123, R182, R123, !PT ;  /* 0x0000007bb67b7209 */ /* 0x000fe20007810000 */
[----:B------:R-:W-:Y:S01]  /*df40*/  MUFU.EX2 R121, R214 ;  /* 0x000000d600797308 */ /* 0x000fe20000000800 */
[----:B------:R-:W-:Y:S02]  /*df50*/  FSEL R126, R126, -INF , !P4 ;  /* 0xff8000007e7e7808 */ /* 0x000fe40006000000 */
[----:B------:R-:W-:Y:S02]  /*df60*/  FMNMX.FTZ R123, R184, R123, !PT ;  /* 0x0000007bb87b7209 */ /* 0x000fe40007810000 */
[----:B------:R-:W-:-:S02]  /*df70*/  ISETP.GT.AND P4, PT, R149, 0x38, P2 ;  /* 0x000000389500780c */ /* 0x000fc40001784270 */
[----:B------:R-:W-:Y:S01]  /*df80*/  FMNMX.FTZ R125, R120, R123, !PT ;  /* 0x0000007b787d7209 */ /* 0x000fe20007810000 */
[----:B------:R-:W-:Y:S01]  /*df90*/  MUFU.EX2 R19, R19 ;  /* 0x0000001300137308 */ /* 0x000fe20000000800 */
[----:B------:R-:W-:Y:S02]  /*dfa0*/  ISETP.LT.OR P4, PT, R147, 0x39, P4 ;  /* 0x000000399300780c */ /* 0x000fe40002781670 */
[----:B------:R-:W-:Y:S02]  /*dfb0*/  FMNMX.FTZ R125, R186, R125, !PT ;  /* 0x0000007dba7d7209 */ /* 0x000fe40007810000 */
[----:B------:R-:W-:Y:S02]  /*dfc0*/  ISETP.GT.AND P3, PT, R149, 0x39, P2 ;  /* 0x000000399500780c */ /* 0x000fe40001764270 */
[----:B------:R-:W-:Y:S01]  /*dfd0*/  FSEL R194, R127, -INF , !P4 ;  /* 0xff8000007fc27808 */ /* 0x000fe20006000000 */
[----:B------:R-:W-:-:S01]  /*dfe0*/  FFMA.FTZ R127, R210, R23, -R137 ;  /* 0x00000017d27f7223 */ /* 0x000fc20000010889 */
[----:B------:R-:W-:Y:S01]  /*dff0*/  FMNMX.FTZ R125, R122, R125, !PT ;  /* 0x0000007d7a7d7209 */ /* 0x000fe20007810000 */
[----:B------:R-:W-:Y:S01]  /*e000*/  MUFU.EX2 R188, R188 ;  /* 0x000000bc00bc7308 */ /* 0x000fe20000000800 */
[----:B------:R-:W-:-:S02]  /*e010*/  ISETP.GT.AND P4, PT, R149, 0x40, P2 ;  /* 0x000000409500780c */ /* 0x000fc40001784270 */
[C---:B------:R-:W-:Y:S02]  /*e020*/  ISETP.LT.OR P3, PT, R147.reuse, 0x3a, P3 ;  /* 0x0000003a9300780c */ /* 0x040fe40001f61670 */
[----:B------:R-:W-:Y:S02]  /*e030*/  FMNMX.FTZ R125, R126, R125, !PT ;  /* 0x0000007d7e7d7209 */ /* 0x000fe40007810000 */
[----:B------:R-:W-:Y:S01]  /*e040*/  ISETP.LT.OR P4, PT, R147, 0x41, P4 ;  /* 0x000000419300780c */ /* 0x000fe20002781670 */
[----:B------:R0:W-:Y:S01]  /*e050*/  MUFU.EX2 R123, R127 ;  /* 0x0000007f007b7308 */ /* 0x0001e20000000800 */
[----:B------:R-:W-:Y:S02]  /*e060*/  FSEL R124, R124, -INF , !P3 ;  /* 0xff8000007c7c7808 */ /* 0x000fe40005800000 */
[----:B------:R-:W-:Y:S02]  /*e070*/  ISETP.GT.AND P3, PT, R149, 0x41, P2 ;  /* 0x000000419500780c */ /* 0x000fe40001764270 */
[----:B------:R-:W-:-:S02]  /*e080*/  FSEL R212, R128, -INF , !P4 ;  /* 0xff80000080d47808 */ /* 0x000fc40006000000 */
[----:B------:R-:W-:Y:S01]  /*e090*/  ISETP.GT.AND P4, PT, R149, 0x48, P2 ;  /* 0x000000489500780c */ /* 0x000fe20001784270 */
[----:B------:R1:W-:Y:S01]  /*e0a0*/  MUFU.EX2 R128, R10 ;  /* 0x0000000a00807308 */ /* 0x0003e20000000800 */
[----:B0-----:R-:W-:Y:S02]  /*e0b0*/  FMNMX.FTZ R127, R192, R125, !PT ;  /* 0x0000007dc07f7209 */ /* 0x001fe40007810000 */
[C---:B------:R-:W-:Y:S02]  /*e0c0*/  ISETP.LT.OR P3, PT, R147.reuse, 0x42, P3 ;  /* 0x000000429300780c */ /* 0x040fe40001f61670 */
[----:B------:R-:W-:Y:S02]  /*e0d0*/  FMNMX.FTZ R127, R194, R127, !PT ;  /* 0x0000007fc27f7209 */ /* 0x000fe40007810000 */
[----:B------:R-:W-:Y:S01]  /*e0e0*/  ISETP.LT.OR P4, PT, R147, 0x49, P4 ;  /* 0x000000499300780c */ /* 0x000fe20002781670 */
[----:B------:R-:W-:Y:S01]  /*e0f0*/  MUFU.EX2 R190, R190 ;  /* 0x000000be00be7308 */ /* 0x000fe20000000800 */
[----:B------:R-:W-:Y:S01]  /*e100*/  FSEL R210, R129, -INF , !P3 ;  /* 0xff80000081d27808 */ /* 0x000fe20005800000 */
[----:B-1----:R-:W-:Y:S01]  /*e110*/  FFMA.FTZ R10, R206, R23, -R137 ;  /* 0x00000017ce0a7223 */ /* 0x002fe20000010889 */
[----:B------:R-:W-:-:S02]  /*e120*/  ISETP.GT.AND P3, PT, R149, 0x49, P2 ;  /* 0x000000499500780c */ /* 0x000fc40001764270 */
[----:B------:R-:W-:Y:S02]  /*e130*/  FMNMX.FTZ R127, R124, R127, !PT ;  /* 0x0000007f7c7f7209 */ /* 0x000fe40007810000 */
[----:B------:R-:W-:Y:S01]  /*e140*/  FSEL R214, R130, -INF , !P4 ;  /* 0xff80000082d67808 */ /* 0x000fe20006000000 */
[----:B------:R-:W-:Y:S01]  /*e150*/  FFMA.FTZ R130, R208, R23, -R137 ;  /* 0x00000017d0827223 */ /* 0x000fe20000010889 */
[----:B------:R-:W-:Y:S01]  /*e160*/  ISETP.GT.AND P4, PT, R149, 0x50, P2 ;  /* 0x000000509500780c */ /* 0x000fe20001784270 */
[----:B------:R0:W-:Y:S01]  /*e170*/  MUFU.EX2 R125, R10 ;  /* 0x0000000a007d7308 */ /* 0x0001e20000000800 */
[C---:B------:R-:W-:Y:S02]  /*e180*/  ISETP.LT.OR P3, PT, R147.reuse, 0x4a, P3 ;  /* 0x0000004a9300780c */ /* 0x040fe40001f61670 */
[----:B------:R-:W-:Y:S02]  /*e190*/  FMNMX.FTZ R127, R212, R127, !PT ;  /* 0x0000007fd47f7209 */ /* 0x000fe40007810000 */
[----:B------:R-:W-:-:S02]  /*e1a0*/  ISETP.LT.OR P4, PT, R147, 0x51, P4 ;  /* 0x000000519300780c */ /* 0x000fc40002781670 */
[----:B------:R-:W-:Y:S01]  /*e1b0*/  FSEL R208, R131, -INF , !P3 ;  /* 0xff80000083d07808 */ /* 0x000fe20005800000 */
[----:B------:R-:W-:Y:S01]  /*e1c0*/  MUFU.EX2 R130, R130 ;  /* 0x0000008200827308 */ /* 0x000fe20000000800 */
[----:B------:R-:W-:Y:S01]  /*e1d0*/  ISETP.GT.AND P3, PT, R149, 0x51, P2 ;  /* 0x000000519500780c */ /* 0x000fe20001764270 */
[--C-:B0-----:R-:W-:Y:S01]  /*e1e0*/  FFMA.FTZ R10, R202, R23, -R137.reuse ;  /* 0x00000017ca0a7223 */ /* 0x101fe20000010889 */
[----:B------:R-:W-:Y:S02]  /*e1f0*/  FMNMX.FTZ R129, R210, R127, !PT ;  /* 0x0000007fd2817209 */ /* 0x000fe40007810000 */
[----:B------:R-:W-:Y:S01]  /*e200*/  FSEL R206, R132, -INF , !P4 ;  /* 0xff80000084ce7808 */ /* 0x000fe20006000000 */
[----:B------:R-:W-:-:S01]  /*e210*/  FFMA.FTZ R132, R204, R23, -R137 ;  /* 0x00000017cc847223 */ /* 0x000fc20000010889 */
[----:B------:R-:W-:Y:S01]  /*e220*/  ISETP.GT.AND P4, PT, R149, 0x58, P2 ;  /* 0x000000589500780c */ /* 0x000fe20001784270 */
[----:B------:R0:W-:Y:S01]  /*e230*/  MUFU.EX2 R127, R10 ;  /* 0x0000000a007f7308 */ /* 0x0001e20000000800 */
[----:B------:R-:W-:-:S02]  /*e240*/  ISETP.LT.OR P3, PT, R147, 0x52, P3 ;  /* 0x000000529300780c */ /* 0x000fc40001f61670 */
[----:B------:R-:W-:Y:S02]  /*e250*/  FMNMX.FTZ R129, R214, R129, !PT ;  /* 0x00000081d6817209 */ /* 0x000fe40007810000 */
[----:B------:R-:W-:Y:S02]  /*e260*/  ISETP.LT.OR P4, PT, R147, 0x59, P4 ;  /* 0x000000599300780c */ /* 0x000fe40002781670 */
[----:B------:R-:W-:Y:S01]  /*e270*/  FSEL R204, R133, -INF , !P3 ;  /* 0xff80000085cc7808 */ /* 0x000fe20005800000 */
[----:B------:R-:W-:-:S01]  /*e280*/  FFMA.FTZ R133, R200, R23, -R137 ;  /* 0x00000017c8857223 */ /* 0x000fc20000010889 */
[----:B------:R-:W-:Y:S01]  /*e290*/  FMNMX.FTZ R129, R208, R129, !PT ;  /* 0x00000081d0817209 */ /* 0x000fe20007810000 */
[----:B0-----:R-:W-:-:S01]  /*e2a0*/  FFMA.FTZ R10, R198, R23, -R137 ;  /* 0x00000017c60a7223 */ /* 0x001fc20000010889 */
[----:B------:R-:W-:Y:S01]  /*e2b0*/  ISETP.GT.AND P3, PT, R149, 0x59, P2 ;  /* 0x000000599500780c */ /* 0x000fe20001764270 */
[----:B------:R-:W-:Y:S01]  /*e2c0*/  MUFU.EX2 R132, R132 ;  /* 0x0000008400847308 */ /* 0x000fe20000000800 */
[----:B------:R-:W-:-:S02]  /*e2d0*/  FSEL R134, R134, -INF , !P4 ;  /* 0xff80000086867808 */ /* 0x000fc40006000000 */
[----:B------:R-:W-:Y:S02]  /*e2e0*/  FMNMX.FTZ R129, R206, R129, !PT ;  /* 0x00000081ce817209 */ /* 0x000fe40007810000 */
[----:B------:R-:W-:Y:S02]  /*e2f0*/  ISETP.GT.AND P4, PT, R149, 0x60, P2 ;  /* 0x000000609500780c */ /* 0x000fe40001784270 */
[C---:B------:R-:W-:Y:S01]  /*e300*/  ISETP.LT.OR P3, PT, R147.reuse, 0x5a, P3 ;  /* 0x0000005a9300780c */ /* 0x040fe20001f61670 */
[----:B------:R-:W-:Y:S01]  /*e310*/  MUFU.EX2 R196, R196 ;  /* 0x000000c400c47308 */ /* 0x000fe20000000800 */
[----:B------:R-:W-:Y:S02]  /*e320*/  FMNMX.FTZ R131, R204, R129, !PT ;  /* 0x00000081cc837209 */ /* 0x000fe40007810000 */
[----:B------:R-:W-:Y:S02]  /*e330*/  ISETP.LT.OR P4, PT, R147, 0x61, P4 ;  /* 0x000000619300780c */ /* 0x000fe40002781670 */
[----:B------:R-:W-:-:S02]  /*e340*/  FSEL R202, R135, -INF , !P3 ;  /* 0xff80000087ca7808 */ /* 0x000fc40005800000 */
[C---:B------:R-:W-:Y:S01]  /*e350*/  ISETP.GT.AND P3, PT, R149.reuse, 0x61, P2 ;  /* 0x000000619500780c */ /* 0x040fe20001764270 */
[----:B------:R0:W-:Y:S01]  /*e360*/  MUFU.EX2 R129, R10 ;  /* 0x0000000a00817308 */ /* 0x0001e20000000800 */
[----:B------:R-:W-:Y:S02]  /*e370*/  FMNMX.FTZ R131, R134, R131, !PT ;  /* 0x0000008386837209 */ /* 0x000fe40007810000 */
[----:B------:R-:W-:Y:S02]  /*e380*/  FSEL R200, R138, -INF , !P4 ;  /* 0xff8000008ac87808 */ /* 0x000fe40006000000 */
[----:B------:R-:W-:Y:S02]  /*e390*/  ISETP.GT.AND P4, PT, R149, 0x68, P2 ;  /* 0x000000689500780c */ /* 0x000fe40001784270 */
[C---:B------:R-:W-:Y:S01]  /*e3a0*/  ISETP.LT.OR P3, PT, R147.reuse, 0x62, P3 ;  /* 0x000000629300780c */ /* 0x040fe20001f61670 */
[----:B------:R1:W-:Y:S01]  /*e3b0*/  MUFU.EX2 R138, R133 ;  /* 0x00000085008a7308 */ /* 0x0003e20000000800 */
[----:B------:R-:W-:Y:S01]  /*e3c0*/  FMNMX.FTZ R131, R202, R131, !PT ;  /* 0x00000083ca837209 */ /* 0x000fe20007810000 */
[----:B0-----:R-:W-:Y:S01]  /*e3d0*/  FFMA.FTZ R10, R146, R23, -R137 ;  /* 0x00000017920a7223 */ /* 0x001fe20000010889 */
[----:B------:R-:W-:-:S02]  /*e3e0*/  ISETP.LT.OR P4, PT, R147, 0x69, P4 ;  /* 0x000000699300780c */ /* 0x000fc40002781670 */
[----:B------:R-:W-:Y:S01]  /*e3f0*/  FSEL R198, R139, -INF , !P3 ;  /* 0xff8000008bc67808 */ /* 0x000fe20005800000 */
[----:B------:R-:W-:-:S01]  /*e400*/  FFMA.FTZ R139, R150, R23, -R137 ;  /* 0x00000017968b7223 */ /* 0x000fc20000010889 */
[C---:B------:R-:W-:Y:S01]  /*e410*/  ISETP.GT.AND P3, PT, R149.reuse, 0x69, P2 ;  /* 0x000000699500780c */ /* 0x040fe20001764270 */
[----:B------:R-:W-:Y:S01]  /*e420*/  MUFU.EX2 R148, R148 ;  /* 0x0000009400947308 */ /* 0x000fe20000000800 */
[----:B------:R-:W-:Y:S02]  /*e430*/  FMNMX.FTZ R131, R200, R131, !PT ;  /* 0x00000083c8837209 */ /* 0x000fe40007810000 */
[----:B------:R-:W-:Y:S02]  /*e440*/  FSEL R140, R140, -INF , !P4 ;  /* 0xff8000008c8c7808 */ /* 0x000fe40006000000 */
[----:B------:R-:W-:Y:S02]  /*e450*/  ISETP.GT.AND P4, PT, R149, 0x70, P2 ;  /* 0x000000709500780c */ /* 0x000fe40001784270 */
[----:B------:R-:W-:Y:S01]  /*e460*/  ISETP.LT.OR P3, PT, R147, 0x6a, P3 ;  /* 0x0000006a9300780c */ /* 0x000fe20001f61670 */
[----:B------:R-:W-:Y:S01]  /*e470*/  MUFU.EX2 R152, R152 ;  /* 0x0000009800987308 */ /* 0x000fe20000000800 */
[----:B-1----:R-:W-:-:S02]  /*e480*/  FMNMX.FTZ R133, R198, R131, !PT ;  /* 0x00000083c6857209 */ /* 0x002fc40007810000 */
[----:B------:R-:W-:Y:S02]  /*e490*/  ISETP.LT.OR P4, PT, R147, 0x71, P4 ;  /* 0x000000719300780c */ /* 0x000fe40002781670 */
[----:B------:R-:W-:Y:S01]  /*e4a0*/  FSEL R216, R141, -INF , !P3 ;  /* 0xff8000008dd87808 */ /* 0x000fe20005800000 */
[--C-:B------:R-:W-:Y:S01]  /*e4b0*/  FFMA.FTZ R141, R162, R23, -R137.reuse ;  /* 0x00000017a28d7223 */ /* 0x100fe20000010889 */
[C---:B------:R-:W-:Y:S01]  /*e4c0*/  ISETP.GT.AND P3, PT, R149.reuse, 0x71, P2 ;  /* 0x000000719500780c */ /* 0x040fe20001764270 */
[----:B------:R0:W-:Y:S01]  /*e4d0*/  MUFU.EX2 R131, R10 ;  /* 0x0000000a00837308 */ /* 0x0001e20000000800 */
[----:B------:R-:W-:Y:S01]  /*e4e0*/  FMNMX.FTZ R133, R140, R133, !PT ;  /* 0x000000858c857209 */ /* 0x000fe20007810000 */
[----:B------:R-:W-:Y:S01]  /*e4f0*/  FFMA.FTZ R162, R172, R23, -R137 ;  /* 0x00000017aca27223 */ /* 0x000fe20000010889 */
[----:B------:R-:W-:Y:S02]  /*e500*/  FSEL R142, R142, -INF , !P4 ;  /* 0xff8000008e8e7808 */ /* 0x000fe40006000000 */
[----:B------:R-:W-:-:S02]  /*e510*/  ISETP.GT.AND P4, PT, R149, 0x78, P2 ;  /* 0x000000789500780c */ /* 0x000fc40001784270 */
[----:B------:R-:W-:Y:S01]  /*e520*/  ISETP.LT.OR P3, PT, R147, 0x72, P3 ;  /* 0x000000729300780c */ /* 0x000fe20001f61670 */
[----:B------:R-:W-:Y:S01]  /*e530*/  MUFU.EX2 R141, R141 ;  /* 0x0000008d008d7308 */ /* 0x000fe20000000800 */
[----:B------:R-:W-:Y:S02]  /*e540*/  FMNMX.FTZ R133, R216, R133, !PT ;  /* 0x00000085d8857209 */ /* 0x000fe40007810000 */
[----:B------:R-:W-:Y:S02]  /*e550*/  ISETP.GT.AND P2, PT, R149, 0x79, P2 ;  /* 0x000000799500780c */ /* 0x000fe40001744270 */
[----:B------:R-:W-:Y:S02]  /*e560*/  ISETP.LT.OR P4, PT, R147, 0x79, P4 ;  /* 0x000000799300780c */ /* 0x000fe40002781670 */
[----:B------:R-:W-:Y:S01]  /*e570*/  FSEL R146, R143, -INF , !P3 ;  /* 0xff8000008f927808 */ /* 0x000fe20005800000 */
[----:B------:R-:W-:Y:S01]  /*e580*/  MUFU.EX2 R162, R162 ;  /* 0x000000a200a27308 */ /* 0x000fe20000000800 */
[----:B------:R-:W-:-:S02]  /*e590*/  FMNMX.FTZ R133, R142, R133, !PT ;  /* 0x000000858e857209 */ /* 0x000fc40007810000 */
[----:B------:R-:W-:Y:S02]  /*e5a0*/  ISETP.LT.OR P2, PT, R147, 0x7a, P2 ;  /* 0x0000007a9300780c */ /* 0x000fe40001741670 */
[----:B------:R-:W-:Y:S02]  /*e5b0*/  FSEL R144, R144, -INF , !P4 ;  /* 0xff80000090907808 */ /* 0x000fe40006000000 */
[----:B------:R-:W-:Y:S02]  /*e5c0*/  FMNMX.FTZ R135, R146, R133, !PT ;  /* 0x0000008592877209 */ /* 0x000fe40007810000 */
[----:B------:R-:W-:Y:S01]  /*e5d0*/  FSEL R150, R145, -INF , !P2 ;  /* 0xff80000091967808 */ /* 0x000fe20005000000 */
[--C-:B------:R-:W-:Y:S01]  /*e5e0*/  FFMA.FTZ R145, R158, R23, -R137.reuse ;  /* 0x000000179e917223 */ /* 0x100fe20000010889 */
[----:B------:R-:W-:Y:S01]  /*e5f0*/  FMNMX.FTZ R135, R144, R135, !PT ;  /* 0x0000008790877209 */ /* 0x000fe20007810000 */
[----:B------:R-:W-:Y:S01]  /*e600*/  MUFU.EX2 R133, R139 ;  /* 0x0000008b00857308 */ /* 0x000fe20000000800 */
[----:B------:R-:W-:Y:S01]  /*e610*/  FSEL R149, R9, RZ, P5 ;  /* 0x000000ff09957208 */ /* 0x000fe20002800000 */
[--C-:B------:R-:W-:Y:S01]  /*e620*/  FFMA.FTZ R158, R164, R23, -R137.reuse ;  /* 0x00000017a49e7223 */ /* 0x100fe20000010889 */
[----:B0-----:R-:W-:Y:S01]  /*e630*/  FMNMX.FTZ R10, R150, R135, !PT ;  /* 0x00000087960a7209 */ /* 0x001fe20007810000 */
[-CC-:B------:R-:W-:Y:S01]  /*e640*/  FFMA.FTZ R135, R154, R23.reuse, -R137.reuse ;  /* 0x000000179a877223 */ /* 0x180fe20000010889 */
[----:B------:R-:W-:-:S01]  /*e650*/  FFMA.FTZ R154, R156, R23, -R137 ;  /* 0x000000179c9a7223 */ /* 0x000fc20000010889 */
[----:B------:R-:W-:Y:S01]  /*e660*/  FFMA.FTZ R156, R160, R23, -R137 ;  /* 0x00000017a09c7223 */ /* 0x000fe20000010889 */
[----:B------:R-:W-:-:S01]  /*e670*/  FADD.FTZ R164, -R149, R12 ;  /* 0x0000000c95a47221 */ /* 0x000fc20000010100 */
[----:B------:R-:W0:Y:S01]  /*e680*/  SHFL.BFLY PT, R143, R10, 0x2, 0x1f ;  /* 0x0c401f000a8f7f89 */ /* 0x000e2200000e0000 */
[----:B------:R1:W-:Y:S01]  /*e690*/  MUFU.EX2 R139, R145 ;  /* 0x00000091008b7308 */ /* 0x0003e20000000800 */
[----:B------:R-:W-:-:S01]  /*e6a0*/  FFMA.FTZ R160, R176, R23, -R137 ;  /* 0x00000017b0a07223 */ /* 0x000fc20000010889 */
[-C--:B------:R-:W-:Y:S01]  /*e6b0*/  FFMA.FTZ R12, R166, R23.reuse, -R137 ;  /* 0x00000017a60c7223 */ /* 0x080fe20000010889 */
[----:B------:R-:W-:-:S05]  /*e6c0*/  FMUL.FTZ R149, R164, R23 ;  /* 0x00000017a4957220 */ /* 0x000fca0000410000 */
[----:B------:R-:W-:Y:S01]  /*e6d0*/  MUFU.EX2 R135, R135 ;  /* 0x0000008700877308 */ /* 0x000fe20000000800 */
[----:B-1----:R-:W-:-:S07]  /*e6e0*/  FFMA.FTZ R145, R174, R23, -R137 ;  /* 0x00000017ae917223 */ /* 0x002fce0000010889 */
[----:B------:R-:W1:Y:S01]  /*e6f0*/  MUFU.EX2 R149, R149 ;  /* 0x0000009500957308 */ /* 0x000e620000000800 */
[----:B0-----:R-:W-:Y:S01]  /*e700*/  FMNMX.FTZ R147, R10, R143, !PT ;  /* 0x0000008f0a937209 */ /* 0x001fe20007810000 */
[----:B------:R-:W-:-:S06]  /*e710*/  FFMA.FTZ R143, R168, R23, -R137 ;  /* 0x00000017a88f7223 */ /* 0x000fcc0000010889 */
[----:B------:R-:W-:Y:S01]  /*e720*/  MUFU.EX2 R154, R154 ;  /* 0x0000009a009a7308 */ /* 0x000fe20000000800 */
[----:B------:R-:W0:Y:S01]  /*e730*/  SHFL.BFLY PT, R10, R147, 0x1, 0x1f ;  /* 0x0c201f00930a7f89 */ /* 0x000e2200000e0000 */
[----:B-1----:R-:W-:-:S06]  /*e740*/  FFMA.FTZ R168, R149, R5, R180 ;  /* 0x0000000595a87223 */ /* 0x002fcc00000100b4 */
[----:B------:R-:W-:Y:S01]  /*e750*/  MUFU.EX2 R156, R156 ;  /* 0x0000009c009c7308 */ /* 0x000fe20000000800 */
[----:B------:R-:W-:-:S04]  /*e760*/  FADD.FTZ R168, R15, R168 ;  /* 0x000000a80fa87221 */ /* 0x000fc80000010000 */
[----:B------:R-:W-:-:S03]  /*e770*/  FADD.FTZ R169, R19, R168 ;  /* 0x000000a813a97221 */ /* 0x000fc60000010000 */
[----:B------:R-:W-:Y:S08]  /*e780*/  MUFU.EX2 R158, R158 ;  /* 0x0000009e009e7308 */ /* 0x000ff00000000800 */
[----:B------:R-:W-:Y:S01]  /*e790*/  MUFU.EX2 R143, R143 ;  /* 0x0000008f008f7308 */ /* 0x000fe20000000800 */
[----:B0-----:R-:W-:-:S04]  /*e7a0*/  FMNMX.FTZ R10, R147, R10, !PT ;  /* 0x0000000a930a7209 */ /* 0x001fc80007810000 */
[C---:B------:R-:W-:Y:S01]  /*e7b0*/  FSETP.NEU.FTZ.AND P2, PT, R10.reuse, -INF , PT ;  /* 0xff8000000a00780b */ /* 0x040fe20003f5d000 */
[----:B------:R-:W-:-:S02]  /*e7c0*/  FFMA.FTZ R137, R10, R23, -8 ;  /* 0xc10000000a897423 */ /* 0x000fc40000010017 */
[----:B------:R0:W-:Y:S03]  /*e7d0*/  MUFU.EX2 R147, R170 ;  /* 0x000000aa00937308 */ /* 0x0001e60000000800 */
[----:B------:R-:W-:-:S05]  /*e7e0*/  FSEL R137, R137, RZ, P2 ;  /* 0x000000ff89897208 */ /* 0x000fca0001000000 */
[----:B------:R-:W-:Y:S01]  /*e7f0*/  MUFU.EX2 R160, R160 ;  /* 0x000000a000a07308 */ /* 0x000fe20000000800 */
[----:B------:R-:W-:-:S01]  /*e800*/  FFMA.FTZ R161, R122, R23, -R137 ;  /* 0x000000177aa17223 */ /* 0x000fc20000010889 */
[-CC-:B------:R-:W-:Y:S01]  /*e810*/  FFMA.FTZ R122, R126, R23.reuse, -R137.reuse ;  /* 0x000000177e7a7223 */ /* 0x180fe20000010889 */
[----:B------:R-:W-:Y:S01]  /*e820*/  FSEL R126, R10, RZ, P2 ;  /* 0x000000ff0a7e7208 */ /* 0x000fe20001000000 */
[-CC-:B------:R-:W-:Y:S01]  /*e830*/  FFMA.FTZ R151, R218, R23.reuse, -R137.reuse ;  /* 0x00000017da977223 */ /* 0x180fe20000010889 */
[----:B------:R-:W-:-:S01]  /*e840*/  FFMA.FTZ R14, R14, R23, -R137 ;  /* 0x000000170e0e7223 */ /* 0x000fc20000010889 */
[-CC-:B------:R-:W-:Y:S01]  /*e850*/  FFMA.FTZ R136, R136, R23.reuse, -R137.reuse ;  /* 0x0000001788887223 */ /* 0x180fe20000010889 */
[----:B------:R-:W-:-:S01]  /*e860*/  FFMA.FTZ R153, R18, R23, -R137 ;  /* 0x0000001712997223 */ /* 0x000fc20000010889 */
[----:B------:R-:W-:Y:S01]  /*e870*/  FADD.FTZ R126, -R126, R13 ;  /* 0x0000000d7e7e7221 */ /* 0x000fe20000010100 */
[----:B------:R-:W-:-:S01]  /*e880*/  FFMA.FTZ R18, R178, R23, -R137 ;  /* 0x00000017b2127223 */ /* 0x000fc20000010889 */
[----:B------:R-:W-:Y:S01]  /*e890*/  MUFU.EX2 R151, R151 ;  /* 0x0000009700977308 */ /* 0x000fe20000000800 */
[----:B------:R-:W-:-:S01]  /*e8a0*/  FFMA.FTZ R155, R20, R23, -R137 ;  /* 0x00000017149b7223 */ /* 0x000fc20000010889 */
[-C--:B------:R-:W-:Y:S01]  /*e8b0*/  FMUL.FTZ R126, R126, R23.reuse ;  /* 0x000000177e7e7220 */ /* 0x080fe20000410000 */
[----:B------:R-:W-:-:S01]  /*e8c0*/  FFMA.FTZ R20, R22, R23, -R137 ;  /* 0x0000001716147223 */ /* 0x000fc20000010889 */
[-CC-:B------:R-:W-:Y:S01]  /*e8d0*/  FFMA.FTZ R157, R182, R23.reuse, -R137.reuse ;  /* 0x00000017b69d7223 */ /* 0x180fe20000010889 */
[----:B------:R-:W-:-:S01]  /*e8e0*/  FFMA.FTZ R22, R184, R23, -R137 ;  /* 0x00000017b8167223 */ /* 0x000fc20000010889 */
[----:B0-----:R-:W-:Y:S01]  /*e8f0*/  FADD.FTZ R170, R188, R169 ;  /* 0x000000a9bcaa7221 */ /* 0x001fe20000010000 */
[----:B------:R-:W-:-:S01]  /*e900*/  FFMA.FTZ R159, R120, R23, -R137 ;  /* 0x00000017789f7223 */ /* 0x000fc20000010889 */
[----:B------:R-:W0:Y:S01]  /*e910*/  MUFU.EX2 R126, R126 ;  /* 0x0000007e007e7308 */ /* 0x000e220000000800 */
[----:B------:R-:W-:-:S01]  /*e920*/  FFMA.FTZ R120, R186, R23, -R137 ;  /* 0x00000017ba787223 */ /* 0x000fc20000010889 */
[----:B------:R-:W-:Y:S01]  /*e930*/  FADD.FTZ R169, R21, R170 ;  /* 0x000000aa15a97221 */ /* 0x000fe20000010000 */
[----:B------:R-:W-:-:S01]  /*e940*/  FFMA.FTZ R163, R192, R23, -R137 ;  /* 0x00000017c0a37223 */ /* 0x000fc20000010889 */
[-CC-:B------:R-:W-:Y:S01]  /*e950*/  FFMA.FTZ R194, R194, R23.reuse, -R137.reuse ;  /* 0x00000017c2c27223 */ /* 0x180fe20000010889 */
[----:B------:R-:W-:-:S01]  /*e960*/  FFMA.FTZ R124, R124, R23, -R137 ;  /* 0x000000177c7c7223 */ /* 0x000fc20000010889 */
[----:B------:R-:W-:Y:S01]  /*e970*/  FADD.FTZ R170, R190, R169 ;  /* 0x000000a9beaa7221 */ /* 0x000fe20000010000 */
[----:B------:R-:W-:-:S01]  /*e980*/  FFMA.FTZ R164, R212, R23, -R137 ;  /* 0x00000017d4a47223 */ /* 0x000fc20000010889 */
[----:B------:R-:W1:Y:S01]  /*e990*/  MUFU.EX2 R14, R14 ;  /* 0x0000000e000e7308 */ /* 0x000e620000000800 */
[----:B------:R-:W-:-:S01]  /*e9a0*/  FFMA.FTZ R165, R210, R23, -R137 ;  /* 0x00000017d2a57223 */ /* 0x000fc20000010889 */
[----:B------:R-:W-:Y:S01]  /*e9b0*/  FADD.FTZ R171, R121, R170 ;  /* 0x000000aa79ab7221 */ /* 0x000fe20000010000 */
[----:B------:R-:W-:-:S01]  /*e9c0*/  FFMA.FTZ R166, R214, R23, -R137 ;  /* 0x00000017d6a67223 */ /* 0x000fc20000010889 */
[-CC-:B------:R-:W-:Y:S01]  /*e9d0*/  FFMA.FTZ R167, R208, R23.reuse, -R137.reuse ;  /* 0x00000017d0a77223 */ /* 0x180fe20000010889 */
[----:B------:R-:W-:-:S01]  /*e9e0*/  FFMA.FTZ R168, R206, R23, -R137 ;  /* 0x00000017cea87223 */ /* 0x000fc20000010889 */
[----:B------:R-:W-:Y:S01]  /*e9f0*/  FADD.FTZ R170, R128, R171 ;  /* 0x000000ab80aa7221 */ /* 0x000fe20000010000 */
[----:B------:R-:W-:-:S01]  /*ea00*/  FFMA.FTZ R169, R204, R23, -R137 ;  /* 0x00000017cca97223 */ /* 0x000fc20000010889 */
[----:B------:R-:W2:Y:S01]  /*ea10*/  MUFU.EX2 R136, R136 ;  /* 0x0000008800887308 */ /* 0x000ea20000000800 */
[----:B0-----:R-:W-:-:S01]  /*ea20*/  FFMA.FTZ R5, R126, R4, R151 ;  /* 0x000000047e057223 */ /* 0x001fc20000010097 */
[----:B------:R-:W-:Y:S01]  /*ea30*/  FADD.FTZ R171, R123, R170 ;  /* 0x000000aa7bab7221 */ /* 0x000fe20000010000 */
[----:B------:R-:W-:-:S01]  /*ea40*/  FFMA.FTZ R134, R134, R23, -R137 ;  /* 0x0000001786867223 */ /* 0x000fc20000010889 */
[-CC-:B------:R-:W-:Y:S01]  /*ea50*/  FFMA.FTZ R140, R140, R23.reuse, -R137.reuse ;  /* 0x000000178c8c7223 */ /* 0x180fe20000010889 */
[----:B------:R-:W-:-:S01]  /*ea60*/  FFMA.FTZ R216, R216, R23, -R137 ;  /* 0x00000017d8d87223 */ /* 0x000fc20000010889 */
[----:B------:R-:W-:Y:S01]  /*ea70*/  FADD.FTZ R170, R130, R171 ;  /* 0x000000ab82aa7221 */ /* 0x000fe20000010000 */
[----:B------:R-:W-:-:S01]  /*ea80*/  FFMA.FTZ R171, R202, R23, -R137 ;  /* 0x00000017caab7223 */ /* 0x000fc20000010889 */
[----:B------:R-:W0:Y:S01]  /*ea90*/  MUFU.EX2 R153, R153 ;  /* 0x0000009900997308 */ /* 0x000e220000000800 */
[----:B-1----:R-:W-:-:S01]  /*eaa0*/  FADD.FTZ R5, R14, R5 ;  /* 0x000000050e057221 */ /* 0x002fc20000010000 */
[----:B------:R-:W-:Y:S01]  /*eab0*/  FADD.FTZ R173, R125, R170 ;  /* 0x000000aa7dad7221 */ /* 0x000fe20000010000 */
[----:B------:R-:W-:-:S01]  /*eac0*/  FFMA.FTZ R170, R200, R23, -R137 ;  /* 0x00000017c8aa7223 */ /* 0x000fc20000010889 */
[-CC-:B------:R-:W-:Y:S01]  /*ead0*/  FFMA.FTZ R142, R142, R23.reuse, -R137.reuse ;  /* 0x000000178e8e7223 */ /* 0x180fe20000010889 */
[----:B------:R-:W-:-:S01]  /*eae0*/  FFMA.FTZ R146, R146, R23, -R137 ;  /* 0x0000001792927223 */ /* 0x000fc20000010889 */
[----:B------:R-:W-:Y:S01]  /*eaf0*/  FADD.FTZ R172, R132, R173 ;  /* 0x000000ad84ac7221 */ /* 0x000fe20000010000 */
[----:B------:R-:W-:-:S01]  /*eb00*/  FFMA.FTZ R144, R144, R23, -R137 ;  /* 0x0000001790907223 */ /* 0x000fc20000010889 */
[----:B------:R-:W1:Y:S01]  /*eb10*/  MUFU.EX2 R18, R18 ;  /* 0x0000001200127308 */ /* 0x000e620000000800 */
[----:B--2---:R-:W-:-:S01]  /*eb20*/  FADD.FTZ R4, R136, R5 ;  /* 0x0000000588047221 */ /* 0x004fc20000010000 */
[----:B------:R-:W-:-:S04]  /*eb30*/  FADD.FTZ R173, R127, R172 ;  /* 0x000000ac7fad7221 */ /* 0x000fc80000010000 */
[----:B------:R-:W-:Y:S01]  /*eb40*/  FADD.FTZ R172, R138, R173 ;  /* 0x000000ad8aac7221 */ /* 0x000fe20000010000 */
[----:B------:R-:W-:-:S01]  /*eb50*/  FFMA.FTZ R173, R198, R23, -R137 ;  /* 0x00000017c6ad7223 */ /* 0x000fc20000010889 */
        /* <DEDUP_REMOVED lines=21> */
[----:B------:R-:W-:-:S06]  /*ecb0*/  FADD.FTZ R5, R129, R172 ;  /* 0x000000ac81057221 */ /* 0x000fcc0000010000 */
        /* <DEDUP_REMOVED lines=8> */
[----:B------:R-:W-:-:S06]  /*ed40*/  FADD.FTZ R172, R148, R5 ;  /* 0x0000000594ac7221 */ /* 0x000fcc0000010000 */
[----:B------:R-:W0:Y:S01]  /*ed50*/  MUFU.EX2 R166, R166 ;  /* 0x000000a600a67308 */ /* 0x000e220000000800 */
[----:B-1----:R-:W-:-:S01]  /*ed60*/  FADD.FTZ R4, R164, R175 ;  /* 0x000000afa4047221 */ /* 0x002fc20000010000 */
[----:B------:R-:W-:-:S04]  /*ed70*/  FADD.FTZ R175, R133, R172 ;  /* 0x000000ac85af7221 */ /* 0x000fc80000010000 */
[----:B------:R-:W-:Y:S02]  /*ed80*/  FADD.FTZ R172, R152, R175 ;  /* 0x000000af98ac7221 */ /* 0x000fe40000010000 */
[----:B------:R-:W1:Y:S01]  /*ed90*/  MUFU.EX2 R167, R167 ;  /* 0x000000a700a77308 */ /* 0x000e620000000800 */
[----:B--2---:R-:W-:-:S01]  /*eda0*/  FADD.FTZ R5, R165, R4 ;  /* 0x00000004a5057221 */ /* 0x004fc20000010000 */
[----:B------:R-:W-:-:S06]  /*edb0*/  FADD.FTZ R175, R135, R172 ;  /* 0x000000ac87af7221 */ /* 0x000fcc0000010000 */
        /* <DEDUP_REMOVED lines=15> */
[----:B--2---:R-:W-:-:S01]  /*eeb0*/  FADD.FTZ R140, R154, R175 ;  /* 0x000000af9a8c7221 */ /* 0x004fc20000010000 */
[----:B-1----:R-:W-:-:S03]  /*eec0*/  FADD.FTZ R4, R173, R4 ;  /* 0x00000004ad047221 */ /* 0x002fc60000010000 */
[----:B------:R-:W-:-:S03]  /*eed0*/  FADD.FTZ R175, R139, R140 ;  /* 0x0000008c8baf7221 */ /* 0x000fc60000010000 */
[----:B------:R-:W1:Y:S01]  /*eee0*/  MUFU.EX2 R145, R145 ;  /* 0x0000009100917308 */ /* 0x000e620000000800 */
[----:B------:R-:W-:-:S01]  /*eef0*/  FADD.FTZ R140, R156, R175 ;  /* 0x000000af9c8c7221 */ /* 0x000fc20000010000 */
[----:B---3--:R-:W-:-:S03]  /*ef00*/  FADD.FTZ R4, R177, R4 ;  /* 0x00000004b1047221 */ /* 0x008fc60000010000 */
[----:B------:R-:W-:-:S03]  /*ef10*/  FADD.FTZ R175, R141, R140 ;  /* 0x0000008c8daf7221 */ /* 0x000fc60000010000 */
[----:B------:R-:W2:Y:S01]  /*ef20*/  MUFU.EX2 R187, R142 ;  /* 0x0000008e00bb7308 */ /* 0x000ea20000000800 */
[----:B------:R-:W-:-:S01]  /*ef30*/  FADD.FTZ R140, R158, R175 ;  /* 0x000000af9e8c7221 */ /* 0x000fc20000010000 */
[----:B0-----:R-:W-:-:S03]  /*ef40*/  FADD.FTZ R4, R216, R4 ;  /* 0x00000004d8047221 */ /* 0x001fc60000010000 */
[----:B------:R-:W-:-:S03]  /*ef50*/  FADD.FTZ R5, R143, R140 ;  /* 0x0000008c8f057221 */ /* 0x000fc60000010000 */
[----:B------:R-:W0:Y:S01]  /*ef60*/  MUFU.EX2 R179, R146 ;  /* 0x0000009200b37308 */ /* 0x000e220000000800 */
[----:B------:R-:W-:-:S04]  /*ef70*/  FADD.FTZ R140, R160, R5 ;  /* 0x00000005a08c7221 */ /* 0x000fc80000010000 */
[----:B-1----:R-:W-:-:S03]  /*ef80*/  FADD.FTZ R5, R145, R140 ;  /* 0x0000008c91057221 */ /* 0x002fc60000010000 */
[----:B------:R-:W1:Y:S01]  /*ef90*/  MUFU.EX2 R181, R144 ;  /* 0x0000009000b57308 */ /* 0x000e620000000800 */
[----:B--2---:R-:W-:-:S01]  /*efa0*/  FADD.FTZ R4, R187, R4 ;  /* 0x00000004bb047221 */ /* 0x004fc20000010000 */
[----:B------:R-:W-:-:S04]  /*efb0*/  FADD.FTZ R140, R162, R5 ;  /* 0x00000005a28c7221 */ /* 0x000fc80000010000 */
[----:B------:R-:W-:Y:S02]  /*efc0*/  FADD.FTZ R5, R147, R140 ;  /* 0x0000008c93057221 */ /* 0x000fe40000010000 */
        /* <DEDUP_REMOVED lines=8> */
.L_x_4120:
        /* <DEDUP_REMOVED lines=139> */
.L_x_4103:
[----:B------:R-:W-:Y:S06]  /*f900*/  BAR.ARV 0x8, 0x180 ;  /* 0x0206000000007b1d */ /* 0x000fec0000002000 */
[----:B------:R-:W-:Y:S05]  /*f910*/  @!P0 BRA `(.L_x_4122) ;  /* 0x0000000000048947 */ /* 0x000fea0003800000 */
[----:B------:R-:W-:Y:S01]  /*f920*/  BPT.TRAP 0x1 ;  /* 0x000000040000795c */ /* 0x000fe20000300000 */
.L_x_4122:
[----:B------:R-:W-:Y:S01]  /*f930*/  ULEA UR12, UR32, UR44, 0x3 ;  /* 0x0000002c200c7291 */ /* 0x000fe2000f8e183f */
[----:B------:R-:W-:-:S05]  /*f940*/  IMAD.U32 R0, RZ, RZ, UR29 ;  /* 0x0000001dff007e24 */ /* 0x000fca000f8e00ff */
[----:B------:R-:W-:-:S04]  /*f950*/  SHF.L.U32 R0, R0, 0x1f, RZ ;  /* 0x0000001f00007819 */ /* 0x000fc800000006ff */
[----:B------:R0:W1:Y:S01]  /*f960*/  SYNCS.PHASECHK.TRANS64.TRYWAIT P1, [UR12+0x2a850], R0 ;  /* 0x02a85000ff0075a7 */ /* 0x000062000802014c */
[----:B------:R-:W-:Y:S05]  /*f970*/  @!P0 BRA `(.L_x_4123) ;  /* 0x0000000000048947 */ /* 0x000fea0003800000 */
[----:B------:R-:W-:Y:S01]  /*f980*/  BPT.TRAP 0x1 ;  /* 0x000000040000795c */ /* 0x000fe20000300000 */
.L_x_4123:
[----:B-1----:R-:W-:Y:S05]  /*f990*/  @P1 BRA `(.L_x_4124) ;  /* 0x0000000000081947 */ /* 0x002fea0003800000 */
[----:B------:R-:W1:Y:S02]  /*f9a0*/  SYNCS.PHASECHK.TRANS64.TRYWAIT P1, [UR12+0x2a850], R0 ;  /* 0x02a85000ff0075a7 */ /* 0x000e64000802014c */
[----:B-1----:R-:W-:Y:S05]  /*f9b0*/  @!P1 BRA `(.L_x_4125) ;  /* 0x0000008000249947 */ /* 0x002fea0003800000 */
.L_x_4124:
[----:B------:R-:W-:Y:S01]  /*f9c0*/  UIADD3 UR44, UR44, 0x400, URZ ;  /* 0x000004002c2c7890 */ /* 0x000fe2000fffe03f */
[----:B------:R-:W-:Y:S01]  /*f9d0*/  WARPGROUP.ARRIVE ;  /* 0x00000000000079c5 */ /* 0x000fe20000000000 */
[----:B------:R-:W-:Y:S01]  /*f9e0*/  UMOV UR7, 0x40000040 ;  /* 0x4000004000077882 */ /* 0x000fe20000000000 */
[----:B------:R-:W-:Y:S01]  /*f9f0*/  ULDC.64 UR8, c[0x0][0x9a0] ;  /* 0x0002680000087ab9 */ /* 0x000fe20000000a00 */
[----:B------:R-:W-:Y:S01]  /*fa00*/  USHF.R.U32.HI UR44, URZ, 0x4, UR44 ;  /* 0x000000043f2c7899 */ /* 0x000fe2000801162c */
[----:B------:R-:W-:Y:S01]  /*fa10*/  IMAD.MOV.U32 R6, RZ, RZ, 0x3f800000 ;  /* 0x3f800000ff067424 */ /* 0x000fe200078e00ff */
[----:B------:R-:W-:Y:S02]  /*fa20*/  UISETP.NE.U32.AND UP0, UPT, UR8, URZ, UPT ;  /* 0x0000003f0800728c */ /* 0x000fe4000bf05070 */
[----:B------:R-:W-:Y:S02]  /*fa30*/  ULOP3.LUT UR44, UR44, 0x3fff, URZ, 0xc0, !UPT ;  /* 0x00003fff2c2c7892 */ /* 0x000fe4000f8ec03f */
[----:B------:R-:W-:-:S02]  /*fa40*/  UISETP.NE.AND.EX UP0, UPT, UR9, URZ, UPT, UP0 ;  /* 0x0000003f0900728c */ /* 0x000fc4000bf05300 */
[----:B------:R-:W-:-:S04]  /*fa50*/  ULOP3.LUT UR44, UR44, 0x10000, URZ, 0xfc, !UPT ;  /* 0x000100002c2c7892 */ /* 0x000fc8000f8efc3f */
[----:B------:R-:W-:Y:S01]  /*fa60*/  UIMAD UR32, UR32, 0x600, UR44 ;  /* 0x00000600202078a4 */ /* 0x000fe2000f8e022c */
[----:B------:R-:W-:-:S03]  /*fa70*/  PLOP3.LUT P1, PT, PT, PT, UP0, 0x80, 0x0 ;  /* 0x000000000000781c */ /* 0x000fc60003f2f008 */
[----:B------:R-:W-:Y:S01]  /*fa80*/  UIADD3 UR4, UR32, 0x2, URZ ;  /* 0x0000000220047890 */ /* 0x000fe2000fffe03f */
[----:B------:R-:W-:Y:S02]  /*fa90*/  @UP0 ULDC.64 UR10, c[0x0][0x9c8] ;  /* 0x00027200000a0ab9 */ /* 0x000fe40000000a00 */
[----:B------:R-:W-:-:S06]  /*faa0*/  UMOV UR6, UR32 ;  /* 0x0000002000067c82 */ /* 0x000fcc0008000000 */
[----:B------:R-:W-:Y:S01]  /*fab0*/  QGMMA.64x192x32.F32.E4M3.E4M3 R24, R196, gdesc[UR4], R24, gsb0 ;  /* 0x02e00004c4187df3 */ /* 0x000fe20008000818 */
[----:B------:R-:W-:Y:S01]  /*fac0*/  UMOV UR7, 0x40000040 ;  /* 0x4000004000077882 */ /* 0x000fe20000000000 */
[----:B------:R-:W-:Y:S01]  /*fad0*/  UMOV UR6, UR4 ;  /* 0x0000000400067c82 */ /* 0x000fe20008000000 */
[----:B------:R-:W-:Y:S01]  /*fae0*/  @UP0 UIMAD.WIDE.U32 UR4, UR36, UR10, URZ ;  /* 0x0000000a240402a5 */ /* 0x000fe2000f8e003f */
[----:B------:R-:W-:Y:S02]  /*faf0*/  WARPGROUP.DEPBAR.LE gsb0, 0x0 ;  /* 0x00008000000079c5 */ /* 0x000fe40000010000 */
[----:B------:R-:W-:-:S14]  /*fb00*/  WARPGROUP.ARRIVE ;  /* 0x00000000000079c5 */ /* 0x000fdc0000000000 */
[----:B------:R-:W-:Y:S01]  /*fb10*/  QGMMA.64x192x32.F32.E4M3.E4M3 R24, R192, gdesc[UR4], R24, gsb0 ;  /* 0x02e00004c0187df3 */ /* 0x000fe20008000818 */
[----:B------:R-:W-:Y:S02]  /*fb20*/  @UP0 UIMAD UR6, UR38, UR10, URZ ;  /* 0x0000000a260602a4 */ /* 0x000fe4000f8e023f */
[----:B------:R-:W-:Y:S02]  /*fb30*/  @UP0 USHF.R.S32.HI UR7, URZ, 0x1f, UR37 ;  /* 0x0000001f3f070899 */ /* 0x000fe40008011425 */
[----:B------:R-:W-:-:S03]  /*fb40*/  @UP0 UIMAD UR6, UR36, UR11, UR6 ;  /* 0x0000000b240602a4 */ /* 0x000fc6000f8e0206 */
[----:B------:R-:W-:Y:S01]  /*fb50*/  @UP0 ULDC.64 UR10, c[0x0][0x9d0] ;  /* 0x00027400000a0ab9 */ /* 0x000fe20000000a00 */
[----:B------:R-:W-:Y:S02]  /*fb60*/  @UP0 UIADD3 UR5, UR5, UR6, URZ ;  /* 0x0000000605050290 */ /* 0x000fe4000fffe03f */
[----:B------:R-:W-:Y:S02]  /*fb70*/  @UP0 UIMAD UR6, UR7, UR10, URZ ;  /* 0x0000000a070602a4 */ /* 0x000fe4000f8e023f */
[----:B------:R-:W-:Y:S02]  /*fb80*/  @UP0 UIMAD.WIDE.U32 UR4, UR37, UR10, UR4 ;  /* 0x0000000a250402a5 */ /* 0x000fe4000f8e0004 */
[----:B------:R-:W-:-:S04]  /*fb90*/  @UP0 UIMAD UR6, UR37, UR11, UR6 ;  /* 0x0000000b250602a4 */ /* 0x000fc8000f8e0206 */
[----:B------:R-:W-:Y:S02]  /*fba0*/  @UP0 UIADD3 UR5, UR5, UR6, URZ ;  /* 0x0000000605050290 */ /* 0x000fe4000fffe03f */
[----:B------:R-:W-:-:S04]  /*fbb0*/  @UP0 ULEA UR6, UP1, UR4, UR8, 0x2 ;  /* 0x0000000804060291 */ /* 0x000fc8000f82103f */
[----:B------:R-:W-:Y:S02]  /*fbc0*/  @UP0 ULEA.HI.X UR7, UR4, UR9, UR5, 0x2, UP1 ;  /* 0x0000000904070291 */ /* 0x000fe400088f1405 */
[----:B------:R-:W-:-:S04]  /*fbd0*/  IMAD.U32 R2, RZ, RZ, UR6 ;  /* 0x00000006ff027e24 */ /* 0x000fc8000f8e00ff */
[----:B-1----:R-:W-:-:S05]  /*fbe0*/  IMAD.U32 R3, RZ, RZ, UR7 ;  /* 0x00000007ff037e24 */ /* 0x002fca000f8e00ff */
[----:B------:R1:W2:Y:S01]  /*fbf0*/  @P1 LDG.E R6, desc[UR42][R2.64] ;  /* 0x0000002a02061981 */ /* 0x0002a2000c1e1900 */
[----:B------:R-:W-:Y:S01]  /*fc00*/  UIADD3 UR4, UR32, 0x4, URZ ;  /* 0x0000000420047890 */ /* 0x000fe2000fffe03f */
[----:B------:R-:W-:-:S06]  /*fc10*/  UMOV UR7, 0x40000040 ;  /* 0x4000004000077882 */ /* 0x000fcc0000000000 */
[----:B------:R-:W-:Y:S01]  /*fc20*/  UMOV UR6, UR4 ;  /* 0x0000000400067c82 */ /* 0x000fe20008000000 */
[----:B------:R-:W-:Y:S01]  /*fc30*/  UIADD3 UR32, UR32, 0x6, URZ ;  /* 0x0000000620207890 */ /* 0x000fe2000fffe03f */
[----:B------:R-:W-:Y:S02]  /*fc40*/  WARPGROUP.DEPBAR.LE gsb0, 0x0 ;  /* 0x00008000000079c5 */ /* 0x000fe40000010000 */
[----:B------:R-:W-:-:S06]  /*fc50*/  WARPGROUP.ARRIVE ;  /* 0x00000000000079c5 */ /* 0x000fcc0000000000 */
[----:B------:R-:W-:Y:S01]  /*fc60*/  QGMMA.64x192x32.F32.E4M3.E4M3 R24, R188, gdesc[UR4], R24, gsb0 ;  /* 0x02e00004bc187df3 */ /* 0x000fe20008000818 */
[----:B------:R-:W-:Y:S01]  /*fc70*/  UMOV UR6, UR32 ;  /* 0x0000002000067c82 */ /* 0x000fe20008000000 */
[----:B------:R-:W-:Y:S01]  /*fc80*/  UMOV UR7, 0x40000040 ;  /* 0x4000004000077882 */ /* 0x000fe20000000000 */
[----:B0-----:R-:W0:Y:S04]  /*fc90*/  SHFL.BFLY PT, R0, R5, 0x2, 0x1f ;  /* 0x0c401f0005007f89 */ /* 0x001e2800000e0000 */
[----:B------:R-:W3:Y:S01]  /*fca0*/  SHFL.BFLY PT, R11, R4, 0x2, 0x1f ;  /* 0x0c401f00040b7f89 */ /* 0x000ee200000e0000 */
[----:B0-----:R-:W-:Y:S01]  /*fcb0*/  FADD.FTZ R0, R0, R5 ;  /* 0x0000000500007221 */ /* 0x001fe20000010000 */
[----:B---3--:R-:W-:-:S04]  /*fcc0*/  FADD.FTZ R11, R11, R4 ;  /* 0x000000040b0b7221 */ /* 0x008fc80000010000 */
[----:B------:R-:W0:Y:S04]  /*fcd0*/  SHFL.BFLY PT, R7, R0, 0x1, 0x1f ;  /* 0x0c201f0000077f89 */ /* 0x000e2800000e0000 */
[----:B-1----:R-:W1:Y:S01]  /*fce0*/  SHFL.BFLY PT, R2, R11, 0x1, 0x1f ;  /* 0x0c201f000b027f89 */ /* 0x002e6200000e0000 */
[----:B------:R-:W-:Y:S02]  /*fcf0*/  IMAD.MOV.U32 R3, RZ, RZ, RZ ;  /* 0x000000ffff037224 */ /* 0x000fe400078e00ff */
[----:B0-----:R-:W-:Y:S01]  /*fd00*/  FADD.FTZ R12, R0, R7 ;  /* 0x00000007000c7221 */ /* 0x001fe20000010000 */
[----:B-1----:R-:W-:-:S04]  /*fd10*/  FADD.FTZ R13, R11, R2 ;  /* 0x000000020b0d7221 */ /* 0x002fc80000010000 */
        /* <DEDUP_REMOVED lines=14> */
[----:B------:R-:W-:Y:S01]  /*fe00*/  @P2 FMUL.FTZ R4, R23, 0.69314718246459960938 ;  /* 0x3f31721817042820 */ /* 0x000fe20000410000 */
        /* <DEDUP_REMOVED lines=12> */
.L_x_4126:
        /* <DEDUP_REMOVED lines=100> */
.L_x_4052:
        /* <DEDUP_REMOVED lines=43> */
[----:B------:R-:W-:Y:S01]  /*107c0*/  IMAD.IADD R82, R19, 0x1, -R6 ;  /* 0x0000000113527824 */ /* 0x000fe200078e0a06 */
[----:B------:R-:W-:Y:S02]  /*107d0*/  SEL R130, R44, R7, P0 ;  /* 0x000000072c827207 */ /* 0x000fe40000000000 */
[----:B------:R-:W-:Y:S02]  /*107e0*/  SEL R44, R7, R44, P0 ;  /* 0x0000002c072c7207 */ /* 0x000fe40000000000 */
[----:B------:R-:W-:Y:S02]  /*107f0*/  SEL R176, R9, R8, P0 ;  /* 0x0000000809b07207 */ /* 0x000fe40000000000 */
[----:B------:R-:W-:-:S02]  /*10800*/  SHF.R.S32.HI R7, RZ, 0x1f, R82 ;  /* 0x0000001fff077819 */ /* 0x000fc40000011452 */
[----:B------:R-:W-:Y:S02]  /*10810*/  SEL R9, R8, R9, P0 ;  /* 0x0000000908097207 */ /* 0x000fe40000000000 */
[----:B------:R-:W-:Y:S02]  /*10820*/  SEL R18, R48, R23, P0 ;  /* 0x0000001730127207 */ /* 0x000fe40000000000 */
[----:B------:R-:W-:Y:S02]  /*10830*/  SHF.R.S32.HI R8, RZ, 0x7, R5 ;  /* 0x00000007ff087819 */ /* 0x000fe40000011405 */
[----:B------:R-:W-:Y:S02]  /*10840*/  SEL R48, R23, R48, P0 ;  /* 0x0000003017307207 */ /* 0x000fe40000000000 */
[----:B------:R-:W-:Y:S02]  /*10850*/  LEA.HI R6, R4, R19, RZ, 0x2 ;  /* 0x0000001304067211 */ /* 0x000fe400078f10ff */
[----:B------:R-:W-:-:S02]  /*10860*/  LEA.HI R23, R7, R82, RZ, 0x2 ;  /* 0x0000005207177211 */ /* 0x000fc400078f10ff */
[----:B------:R-:W-:Y:S02]  /*10870*/  SEL R134, R112, R113, P0 ;  /* 0x0000007170867207 */ /* 0x000fe40000000000 */
[----:B------:R-:W-:Y:S02]  /*10880*/  SEL R42, R113, R112, P0 ;  /* 0x00000070712a7207 */ /* 0x000fe40000000000 */
[----:B------:R-:W-:Y:S02]  /*10890*/  SEL R112, R50, R51, P0 ;  /* 0x0000003332707207 */ /* 0x000fe40000000000 */
[----:B------:R-:W-:Y:S02]  /*108a0*/  SEL R103, R51, R50, P0 ;  /* 0x0000003233677207 */ /* 0x000fe40000000000 */
[----:B------:R-:W-:Y:S02]  /*108b0*/  LEA.HI R4, R5, R8, RZ, 0x1 ;  /* 0x0000000805047211 */ /* 0x000fe400078f08ff */
[----:B------:R-:W-:-:S02]  /*108c0*/  LOP3.LUT R50, R6, 0xfffffffc, RZ, 0xc0, !PT ;  /* 0xfffffffc06327812 */ /* 0x000fc400078ec0ff */
[--C-:B------:R-:W-:Y:S02]  /*108d0*/  SHF.R.S32.HI R5, RZ, 0x2, R23.reuse ;  /* 0x00000002ff057819 */ /* 0x100fe40000011417 */
[----:B------:R-:W-:Y:S01]  /*108e0*/  SHF.R.S32.HI R6, RZ, 0x1f, R23 ;  /* 0x0000001fff067819 */ /* 0x000fe20000011417 */
[----:B------:R-:W-:Y:S01]  /*108f0*/  IMAD.IADD R50, R19, 0x1, -R50 ;  /* 0x0000000113327824 */ /* 0x000fe200078e0a32 */
[----:B------:R-:W-:Y:S02]  /*10900*/  LOP3.LUT R4, R4, 0x3fffffe, RZ, 0xc0, !PT ;  /* 0x03fffffe04047812 */ /* 0x000fe400078ec0ff */
[----:B------:R-:W-:Y:S02]  /*10910*/  LEA.HI R6, R6, R5, RZ, 0x3 ;  /* 0x0000000506067211 */ /* 0x000fe400078f18ff */
[----:B------:R-:W-:Y:S01]  /*10920*/  LEA.HI R7, R7, R82, RZ, 0x5 ;  /* 0x0000005207077211 */ /* 0x000fe200078f28ff */
[----:B------:R-:W-:Y:S01]  /*10930*/  IMAD.IADD R8, R8, 0x1, -R4 ;  /* 0x0000000108087824 */ /* 0x000fe200078e0a04 */
[----:B------:R-:W-:Y:S01]  /*10940*/  LOP3.LUT R4, R6, 0xfffffff8, RZ, 0xc0, !PT ;  /* 0xfffffff806047812 */ /* 0x000fe200078ec0ff */
[----:B------:R-:W-:Y:S01]  /*10950*/  IMAD.U32 R6, RZ, RZ, UR4 ;  /* 0x00000004ff067e24 */ /* 0x000fe2000f8e00ff */
[----:B------:R-:W-:Y:S01]  /*10960*/  SEL R124, R60, R21, P0 ;  /* 0x000000153c7c7207 */ /* 0x000fe20000000000 */
[----:B------:R-:W0:Y:S01]  /*10970*/  S2UR UR4, SR_CTAID.Y ;  /* 0x00000000000479c3 */ /* 0x000e220000002600 */
[----:B------:R-:W-:Y:S01]  /*10980*/  SEL R60, R21, R60, P0 ;  /* 0x0000003c153c7207 */ /* 0x000fe20000000000 */
[----:B------:R-:W-:Y:S01]  /*10990*/  IMAD.IADD R4, R5, 0x1, -R4 ;  /* 0x0000000105047824 */ /* 0x000fe200078e0a04 */
[----:B------:R-:W-:Y:S01]  /*109a0*/  LEA.HI R5, R50, R50, RZ, 0x1 ;  /* 0x0000003232057211 */ /* 0x000fe200078f08ff */
[----:B------:R-:W1:Y:S01]  /*109b0*/  S2R R21, SR_CTAID.X ;  /* 0x0000000000157919 */ /* 0x000e620000002500 */
[----:B------:R-:W-:-:S02]  /*109c0*/  SHF.R.S32.HI R7, RZ, 0x5, R7 ;  /* 0x00000005ff077819 */ /* 0x000fc40000011407 */
[----:B------:R-:W-:Y:S02]  /*109d0*/  SEL R170, R15, R14, P0 ;  /* 0x0000000e0faa7207 */ /* 0x000fe40000000000 */
[----:B------:R-:W-:Y:S01]  /*109e0*/  SEL R136, R104, R105, P0 ;  /* 0x0000006968887207 */ /* 0x000fe20000000000 */
[----:B------:R-:W-:Y:S01]  /*109f0*/  IMAD R19, R7, 0x10, R4 ;  /* 0x0000001007137824 */ /* 0x000fe200078e0204 */
[----:B------:R-:W-:Y:S01]  /*10a00*/  SEL R34, R105, R104, P0 ;  /* 0x0000006869227207 */ /* 0x000fe20000000000 */
[----:B------:R-:W-:Y:S01]  /*10a10*/  IMAD.U32 R7, RZ, RZ, UR5 ;  /* 0x00000005ff077e24 */ /* 0x000fe2000f8e00ff */
[----:B------:R-:W-:Y:S01]  /*10a20*/  SEL R15, R14, R15, P0 ;  /* 0x0000000f0e0f7207 */ /* 0x000fe20000000000 */
[----:B------:R-:W-:Y:S01]  /*10a30*/  IMAD R8, R8, 0x40, R19 ;  /* 0x0000004008087824 */ /* 0x000fe200078e0213 */
[----:B------:R-:W-:Y:S01]  /*10a40*/  SEL R122, R54, R55, P0 ;  /* 0x00000037367a7207 */ /* 0x000fe20000000000 */
[----:B------:R-:W-:Y:S01]  /*10a50*/  IMAD.U32 R7, RZ, RZ, UR9 ;  /* 0x00000009ff077e24 */ /* 0x000fe2000f8e00ff */
        /* <DEDUP_REMOVED lines=30> */
[----:B------:R-:W-:Y:S01]  /*10c40*/  IMAD R52, R37, 0x8, R8 ;  /* 0x0000000825347824 */ /* 0x000fe200078e0208 */
[----:B------:R-:W-:-:S02]  /*10c50*/  SEL R84, R90, R91, P0 ;  /* 0x0000005b5a547207 */ /* 0x000fc40000000000 */
[----:B------:R-:W-:Y:S01]  /*10c60*/  SEL R13, R12, R13, P0 ;  /* 0x0000000d0c0d7207 */ /* 0x000fe20000000000 */
[----:B-1----:R-:W-:Y:S01]  /*10c70*/  IMAD R52, R21, 0x80, R52 ;  /* 0x0000008015347824 */ /* 0x002fe200078e0234 */
        /* <DEDUP_REMOVED lines=9> */
[----:B------:R-:W-:Y:S01]  /*10d10*/  IMAD R100, R21, 0x80, R8 ;  /* 0x0000008015647824 */ /* 0x000fe200078e0208 */
        /* <DEDUP_REMOVED lines=22> */
[----:B------:R-:W-:Y:S02]  /*10e80*/  LOP3.LUT R23, R23, 0x7ffffffc, RZ, 0xc0, !PT ;  /* 0x7ffffffc17177812 */ /* 0x000fe400078ec0ff */
[----:B------:R-:W-:Y:S02]  /*10e90*/  SEL R88, R98, R99, P0 ;  /* 0x0000006362587207 */ /* 0x000fe40000000000 */
[----:B------:R-:W-:Y:S02]  /*10ea0*/  SEL R86, R110, R111, P0 ;  /* 0x0000006f6e567207 */ /* 0x000fe40000000000 */
[----:B------:R-:W-:-:S02]  /*10eb0*/  SEL R64, R114, R115, P0 ;  /* 0x0000007372407207 */ /* 0x000fc40000000000 */
[----:B------:R-:W-:Y:S02]  /*10ec0*/  SEL R97, R115, R114, P0 ;  /* 0x0000007273617207 */ /* 0x000fe40000000000 */
[C---:B------:R-:W-:Y:S01]  /*10ed0*/  LOP3.LUT P1, RZ, R82.reuse, 0x3, RZ, 0xc0, !PT ;  /* 0x0000000352ff7812 */ /* 0x040fe2000782c0ff */
[----:B------:R-:W-:Y:S01]  /*10ee0*/  IMAD.IADD R82, R82, 0x1, -R23 ;  /* 0x0000000152527824 */ /* 0x000fe200078e0a17 */
[----:B------:R-:W-:Y:S02]  /*10ef0*/  SEL R68, R91, R90, P0 ;  /* 0x0000005a5b447207 */ /* 0x000fe40000000000 */
[----:B------:R-:W-:Y:S02]  /*10f00*/  SEL R71, R95, R94, P0 ;  /* 0x0000005e5f477207 */ /* 0x000fe40000000000 */
[----:B------:R-:W-:Y:S02]  /*10f10*/  SEL R66, R99, R98, P0 ;  /* 0x0000006263427207 */ /* 0x000fe40000000000 */
[----:B--2---:R-:W-:Y:S01]  /*10f20*/  LOP3.LUT R62, R3, 0x2, RZ, 0x3c, !PT ;  /* 0x00000002033e7812 */ /* 0x004fe200078e3cff */
[----:B------:R-:W-:Y:S04]  /*10f30*/  SHFL.IDX PT, R72, R72, R3, 0x1c1f ;  /* 0x001c1f0348487589 */ /* 0x000fe800000e0000 */
[----:B------:R-:W-:Y:S04]  /*10f40*/  SHFL.IDX PT, R79, R9, R62, 0x1c1f ;  /* 0x001c1f3e094f7589 */ /* 0x000fe800000e0000 */
[----:B------:R-:W-:Y:S04]  /*10f50*/  SHFL.IDX PT, R9, R65, R62, 0x1c1f ;  /* 0x001c1f3e41097589 */ /* 0x000fe800000e0000 */
[----:B------:R-:W-:Y:S04]  /*10f60*/  SHFL.IDX PT, R78, R176, R3, 0x1c1f ;  /* 0x001c1f03b04e7589 */ /* 0x000fe800000e0000 */
[----:B------:R-:W-:Y:S04]  /*10f70*/  SHFL.IDX PT, R37, R76, R3, 0x1c1f ;  /* 0x001c1f034c257589 */ /* 0x000fe800000e0000 */
[----:B------:R-:W-:Y:S04]  /*10f80*/  SHFL.IDX PT, R61, R178, R3, 0x1c1f ;  /* 0x001c1f03b23d7589 */ /* 0x000fe800000e0000 */
[----:B------:R-:W1:Y:S04]  /*10f90*/  SHFL.IDX PT, R76, R11, R62, 0x1c1f ;  /* 0x001c1f3e0b4c7589 */ /* 0x000e6800000e0000 */
[----:B------:R2:W-:Y:S04]  /*10fa0*/  SHFL.IDX PT, R65, R127, R62, 0x1c1f ;  /* 0x001c1f3e7f417589 */ /* 0x0005e800000e0000 */
[----:B------:R-:W-:Y:S04]  /*10fb0*/  SHFL.IDX PT, R80, R172, R3, 0x1c1f ;  /* 0x001c1f03ac507589 */ /* 0x000fe800000e0000 */
[----:B------:R-:W-:Y:S01]  /*10fc0*/  SHFL.IDX PT, R81, R10, R62, 0x1c1f ;  /* 0x001c1f3e0a517589 */ /* 0x000fe200000e0000 */
[----:B--2---:R-:W2:Y:S03]  /*10fd0*/  LDC R127, c[0x0][0xbe8] ;  /* 0x0002fa00ff7f7b82 */ /* 0x004ea60000000800 */
[----:B------:R-:W-:Y:S04]  /*10fe0*/  SHFL.IDX PT, R39, R84, R3, 0x1c1f ;  /* 0x001c1f0354277589 */ /* 0x000fe800000e0000 */
[----:B------:R-:W-:Y:S04]  /*10ff0*/  SHFL.IDX PT, R63, R174, R3, 0x1c1f ;  /* 0x001c1f03ae3f7589 */ /* 0x000fe800000e0000 */
[----:B------:R-:W-:Y:S01]  /*11000*/  SHFL.IDX PT, R50, R112, R3, 0x1c1f ;  /* 0x001c1f0370327589 */ /* 0x000fe200000e0000 */
[----:B-1----:R-:W-:-:S03]  /*11010*/  SEL R73, R61, R76, P0 ;  /* 0x0000004c3d497207 */ /* 0x002fc60000000000 */
[----:B------:R-:W1:Y:S04]  /*11020*/  SHFL.IDX PT, R84, R13, R62, 0x1c1f ;  /* 0x001c1f3e0d547589 */ /* 0x000e6800000e0000 */
[----:B------:R-:W-:Y:S04]  /*11030*/  SHFL.IDX PT, R107, R154, R3, 0x1c1f ;  /* 0x001c1f039a6b7589 */ /* 0x000fe800000e0000 */
[----:B------:R-:W-:Y:S01]  /*11040*/  SHFL.IDX PT, R113, R148, R3, 0x1c1f ;  /* 0x001c1f0394717589 */ /* 0x000fe200000e0000 */
[----:B--2---:R-:W-:-:S03]  /*11050*/  ISETP.NE.AND P2, PT, R127, 0x1, PT ;  /* 0x000000017f00780c */ /* 0x004fc60003f45270 */
[----:B------:R-:W2:Y:S04]  /*11060*/  SHFL.IDX PT, R112, R29, R62, 0x1c1f ;  /* 0x001c1f3e1d707589 */ /* 0x000ea800000e0000 */
[----:B------:R-:W-:Y:S04]  /*11070*/  SHFL.IDX PT, R28, R28, R62, 0x1c1f ;  /* 0x001c1f3e1c1c7589 */ /* 0x000fe800000e0000 */
[----:B------:R-:W-:Y:S04]  /*11080*/  SHFL.IDX PT, R109, R152, R3, 0x1c1f ;  /* 0x001c1f03986d7589 */ /* 0x000fe800000e0000 */
[----:B------:R-:W-:Y:S01]  /*11090*/  SHFL.IDX PT, R26, R26, R62, 0x1c1f ;  /* 0x001c1f3e1a1a7589 */ /* 0x000fe200000e0000 */
[----:B-1----:R-:W-:-:S03]  /*110a0*/  SEL R77, R63, R84, P0 ;  /* 0x000000543f4d7207 */ /* 0x002fc60000000000 */
        /* <DEDUP_REMOVED lines=41> */
[----:B------:R-:W3:Y:S04]  /*11340*/  SHFL.IDX PT, R12, R12, R62, 0x1c1f ;  /* 0x001c1f3e0c0c7589 */ /* 0x000ee800000e0000 */
[----:B------:R-:W4:Y:S01]  /*11350*/  SHFL.IDX PT, R88, R15, R62, 0x1c1f ;  /* 0x001c1f3e0f587589 */ /* 0x000f2200000e0000 */
[----:B-1----:R-:W-:-:S02]  /*11360*/  SEL R3, R72, R9, P0 ;  /* 0x0000000948037207 */ /* 0x002fc40000000000 */
[----:B------:R-:W-:Y:S01]  /*11370*/  SEL R9, R9, R72, P0 ;  /* 0x0000004809097207 */ /* 0x000fe20000000000 */
[----:B------:R-:W1:Y:S01]  /*11380*/  SHFL.IDX PT, R89, R14, R62, 0x1c1f ;  /* 0x001c1f3e0e597589 */ /* 0x000e6200000e0000 */
[----:B------:R-:W-:Y:S02]  /*11390*/  SEL R72, R78, R79, P0 ;  /* 0x0000004f4e487207 */ /* 0x000fe40000000000 */
[----:B------:R-:W-:Y:S01]  /*113a0*/  SEL R78, R79, R78, P0 ;  /* 0x0000004e4f4e7207 */ /* 0x000fe20000000000 */
[----:B------:R-:W5:Y:S01]  /*113b0*/  SHFL.IDX PT, R92, R17, R62, 0x1c1f ;  /* 0x001c1f3e115c7589 */ /* 0x000f6200000e0000 */
[----:B------:R-:W-:Y:S02]  /*113c0*/  SEL R79, R76, R61, P0 ;  /* 0x0000003d4c4f7207 */ /* 0x000fe40000000000 */
[----:B------:R-:W-:Y:S01]  /*113d0*/  SEL R76, R80, R81, P0 ;  /* 0x00000051504c7207 */ /* 0x000fe20000000000 */
[----:B------:R-:W0:Y:S01]  /*113e0*/  SHFL.IDX PT, R16, R16, R62, 0x1c1f ;  /* 0x001c1f3e10107589 */ /* 0x000e2200000e0000 */
[----:B------:R-:W-:-:S02]  /*113f0*/  SEL R80, R81, R80, P0 ;  /* 0x0000005051507207 */ /* 0x000fc40000000000 */
[----:B------:R-:W-:Y:S01]  /*11400*/  SEL R81, R84, R63, P0 ;  /* 0x0000003f54517207 */ /* 0x000fe20000000000 */
[----:B------:R1:W-:Y:S01]  /*11410*/  SHFL.IDX PT, R15, R46, R62, 0x1c1f ;  /* 0x001c1f3e2e0f7589 */ /* 0x0003e200000e0000 */
[----:B--2---:R-:W-:Y:S02]  /*11420*/  SEL R61, R107, R112, P0 ;  /* 0x000000706b3d7207 */ /* 0x004fe40000000000 */
[----:B------:R-:W-:Y:S01]  /*11430*/  SEL R63, R112, R107, P0 ;  /* 0x0000006b703f7207 */ /* 0x000fe20000000000 */
[----:B------:R2:W-:Y:S01]  /*11440*/  SHFL.IDX PT, R125, R48, R62, 0x1c1f ;  /* 0x001c1f3e307d7589 */ /* 0x0005e200000e0000 */
[----:B---3--:R-:W-:Y:S02]  /*11450*/  SEL R86, R87, R12, P0 ;  /* 0x0000000c57567207 */ /* 0x008fe40000000000 */
[----:B------:R-:W-:Y:S01]  /*11460*/  SEL R84, R12, R87, P0 ;  /* 0x000000570c547207 */ /* 0x000fe20000000000 */
[----:B------:R-:W3:Y:S01]  /*11470*/  SHFL.IDX PT, R96, R25, R62, 0x1c1f ;  /* 0x001c1f3e19607589 */ /* 0x000ee200000e0000 */
[----:B----4-:R-:W-:-:S02]  /*11480*/  SEL R87, R85, R88, P0 ;  /* 0x0000005855577207 */ /* 0x010fc40000000000 */
[----:B-1----:R-:W-:Y:S01]  /*11490*/  SEL R46, R28, R113, P0 ;  /* 0x000000711c2e7207 */ /* 0x002fe20000000000 */
[----:B------:R-:W1:Y:S01]  /*114a0*/  SHFL.IDX PT, R34, R34, R62, 0x1c1f ;  /* 0x001c1f3e22227589 */ /* 0x000e6200000e0000 */
[----:B------:R-:W-:Y:S02]  /*114b0*/  SEL R85, R88, R85, P0 ;  /* 0x0000005558557207 */ /* 0x000fe40000000000 */
[----:B--2---:R-:W-:Y:S01]  /*114c0*/  SEL R48, R113, R28, P0 ;  /* 0x0000001c71307207 */ /* 0x004fe20000000000 */
[----:B------:R2:W4:Y:S01]  /*114d0*/  SHFL.IDX PT, R17, R44, R62, 0x1c1f ;  /* 0x001c1f3e2c117589 */ /* 0x00052200000e0000 */
[----:B------:R-:W4:Y:S01]  /*114e0*/  LDC.64 R112, c[0x0][0xbd8] ;  /* 0x0002f600ff707b82 */ /* 0x000f220000000a00 */
[----:B------:R-:W-:Y:S02]  /*114f0*/  SEL R88, R90, R89, P0 ;  /* 0x000000595a587207 */ /* 0x000fe40000000000 */
[----:B------:R0:W4:Y:S01]  /*11500*/  SHFL.IDX PT, R11, R24, R62, 0x1c1f ;  /* 0x001c1f3e180b7589 */ /* 0x00012200000e0000 */
[----:B------:R-:W-:-:S02]  /*11510*/  SEL R90, R89, R90, P0 ;  /* 0x0000005a595a7207 */ /* 0x000fc40000000000 */
[----:B-----5:R-:W-:Y:S01]  /*11520*/  SEL R89, R91, R92, P0 ;  /* 0x0000005c5b597207 */ /* 0x020fe20000000000 */
[----:B------:R5:W4:Y:S01]  /*11530*/  SHFL.IDX PT, R13, R43, R62, 0x1c1f ;  /* 0x001c1f3e2b0d7589 */ /* 0x000b2200000e0000 */
[----:B------:R-:W-:Y:S02]  /*11540*/  SEL R91, R92, R91, P0 ;  /* 0x0000005b5c5b7207 */ /* 0x000fe40000000000 */
[----:B--2---:R-:W-:Y:S01]  /*11550*/  SEL R44, R30, R115, P0 ;  /* 0x000000731e2c7207 */ /* 0x004fe20000000000 */
[----:B------:R2:W4:Y:S01]  /*11560*/  SHFL.IDX PT, R122, R47, R62, 0x1c1f ;  /* 0x001c1f3e2f7a7589 */ /* 0x00052200000e0000 */
[----:B0-----:R-:W-:Y:S02]  /*11570*/  SEL R94, R95, R16, P0 ;  /* 0x000000105f5e7207 */ /* 0x001fe40000000000 */
[----:B------:R-:W-:Y:S01]  /*11580*/  SEL R24, R117, R32, P0 ;  /* 0x0000002075187207 */ /* 0x000fe20000000000 */
[----:B------:R-:W0:Y:S01]  /*11590*/  SHFL.IDX PT, R35, R35, R62, 0x1c1f ;  /* 0x001c1f3e23237589 */ /* 0x000e2200000e0000 */
[----:B------:R-:W-:-:S02]  /*115a0*/  SEL R92, R16, R95, P0 ;  /* 0x0000005f105c7207 */ /* 0x000fc40000000000 */
[----:B-----5:R-:W-:Y:S01]  /*115b0*/  SEL R43, R114, R33, P0 ;  /* 0x00000021722b7207 */ /* 0x020fe20000000000 */
[----:B------:R-:W-:Y:S01]  /*115c0*/  SHFL.IDX PT, R110, R27, R62, 0x1c1f ;  /* 0x001c1f3e1b6e7589 */ /* 0x000fe200000e0000 */
[----:B---3--:R-:W-:Y:S02]  /*115d0*/  SEL R95, R93, R96, P0 ;  /* 0x000000605d5f7207 */ /* 0x008fe40000000000 */
[----:B--2---:R-:W-:Y:S01]  /*115e0*/  SEL R47, R10, R111, P0 ;  /* 0x0000006f0a2f7207 */ /* 0x004fe20000000000 */
[----:B------:R2:W3:Y:S01]  /*115f0*/  SHFL.IDX PT, R14, R42, R62, 0x1c1f ;  /* 0x001c1f3e2a0e7589 */ /* 0x0004e200000e0000 */
[----:B-1----:R-:W-:Y:S02]  /*11600*/  SEL R28, R119, R34, P0 ;  /* 0x00000022771c7207 */ /* 0x002fe40000000000 */
[----:B----4-:R-:W-:Y:S01]  /*11610*/  SEL R12, R17, R106, P0 ;  /* 0x0000006a110c7207 */ /* 0x010fe20000000000 */
[----:B------:R1:W-:Y:S01]  /*11620*/  SHFL.IDX PT, R124, R49, R62, 0x1c1f ;  /* 0x001c1f3e317c7589 */ /* 0x0003e200000e0000 */
[----:B------:R-:W-:-:S02]  /*11630*/  SEL R93, R96, R93, P0 ;  /* 0x0000005d605d7207 */ /* 0x000fc40000000000 */
[----:B------:R-:W-:Y:S01]  /*11640*/  SEL R96, R98, R11, P0 ;  /* 0x0000000b62607207 */ /* 0x000fe20000000000 */
[----:B------:R4:W5:Y:S01]  /*11650*/  SHFL.IDX PT, R123, R45, R62, 0x1c1f ;  /* 0x001c1f3e2d7b7589 */ /* 0x00096200000e0000 */
[----:B------:R-:W-:Y:S02]  /*11660*/  SEL R98, R11, R98, P0 ;  /* 0x000000620b627207 */ /* 0x000fe40000000000 */
[----:B--2---:R-:W-:Y:S01]  /*11670*/  SEL R42, R115, R30, P0 ;  /* 0x0000001e732a7207 */ /* 0x004fe20000000000 */
[----:B------:R2:W5:Y:S01]  /*11680*/  SHFL.IDX PT, R126, R60, R62, 0x1c1f ;  /* 0x001c1f3e3c7e7589 */ /* 0x00056200000e0000 */
[----:B------:R-:W-:Y:S02]  /*11690*/  SEL R30, R34, R119, P0 ;  /* 0x00000077221e7207 */ /* 0x000fe40000000000 */
[----:B-1----:R-:W-:Y:S01]  /*116a0*/  SEL R49, R111, R10, P0 ;  /* 0x0000000a6f317207 */ /* 0x002fe20000000000 */
[----:B------:R-:W-:Y:S01]  /*116b0*/  SHFL.IDX PT, R104, R104, R62, 0x1c1f ;  /* 0x001c1f3e68687589 */ /* 0x000fe200000e0000 */
[----:B------:R-:W1:Y:S01]  /*116c0*/  @P2 LDC R111, c[0x0][0xbf0] ;  /* 0x0002fc00ff6f2b82 */ /* 0x000e620000000800 */
[----:B----4-:R-:W-:-:S02]  /*116d0*/  SEL R45, R33, R114, P0 ;  /* 0x00000072212d7207 */ /* 0x010fc40000000000 */
[----:B------:R-:W4:Y:S01]  /*116e0*/  SHFL.IDX PT, R103, R103, R62, 0x1c1f ;  /* 0x001c1f3e67677589 */ /* 0x000f2200000e0000 */
[----:B------:R-:W-:Y:S01]  /*116f0*/  SEL R10, R106, R17, P0 ;  /* 0x000000116a0a7207 */ /* 0x000fe20000000000 */
[----:B------:R-:W-:Y:S01]  /*11700*/  IMAD R106, R112, UR38, RZ ;  /* 0x00000026706a7c24 */ /* 0x000fe2000f8e02ff */
[----:B--2---:R-:W-:Y:S01]  /*11710*/  SEL R60, R109, R26, P0 ;  /* 0x0000001a6d3c7207 */ /* 0x004fe20000000000 */
[----:B------:R-:W-:Y:S01]  /*11720*/  SHFL.IDX PT, R55, R55, R62, 0x1c1f ;  /* 0x001c1f3e37377589 */ /* 0x000fe200000e0000 */
[----:B------:R-:W2:Y:S01]  /*11730*/  LDC.64 R114, c[0x0][0xb40] ;  /* 0x0002d000ff727b82 */ /* 0x000ea20000000a00 */
[----:B------:R-:W-:Y:S02]  /*11740*/  SEL R29, R118, R13, P0 ;  /* 0x0000000d761d7207 */ /* 0x000fe40000000000 */
[----:B------:R-:W4:Y:S01]  /*11750*/  SHFL.IDX PT, R57, R57, R62, 0x1c1f ;  /* 0x001c1f3e39397589 */ /* 0x000f2200000e0000 */
[----:B------:R-:W-:Y:S02]  /*11760*/  SEL R31, R13, R118, P0 ;  /* 0x000000760d1f7207 */ /* 0x000fe40000000000 */
[----:B------:R-:W-:Y:S01]  /*11770*/  SEL R11, R105, R122, P0 ;  /* 0x0000007a690b7207 */ /* 0x000fe20000000000 */
[----:B------:R-:W-:Y:S01]  /*11780*/  SHFL.IDX PT, R108, R108, R62, 0x1c1f ;  /* 0x001c1f3e6c6c7589 */ /* 0x000fe200000e0000 */
[----:B------:R-:W4:Y:S01]  /*11790*/  @P2 LDC R119, c[0x0][0xbec] ;  /* 0x0002fb00ff772b82 */ /* 0x000f220000000800 */
[----:B------:R-:W-:Y:S01]  /*117a0*/  SEL R13, R122, R105, P0 ;  /* 0x000000697a0d7207 */ /* 0x000fe20000000000 */
[----:B------:R-:W-:Y:S01]  /*117b0*/  IMAD R105, R113, UR36, R106 ;  /* 0x0000002471697c24 */ /* 0x000fe2000f8e026a */
[----:B------:R-:W1:Y:S01]  /*117c0*/  SHFL.IDX PT, R101, R101, R62, 0x1c1f ;  /* 0x001c1f3e65657589 */ /* 0x000e6200000e0000 */
[----:B0-----:R-:W-:Y:S01]  /*117d0*/  SEL R25, R116, R35, P0 ;  /* 0x0000002374197207 */ /* 0x001fe20000000000 */
[----:B------:R-:W-:Y:S01]  /*117e0*/  IMAD.WIDE.U32 R106, R112, UR36, R6 ;  /* 0x00000024706a7c25 */ /* 0x000fe2000f8e0006 */
[----:B------:R-:W-:Y:S01]  /*117f0*/  SEL R27, R35, R116, P0 ;  /* 0x00000074231b7207 */ /* 0x000fe20000000000 */
[----:B------:R-:W-:Y:S01]  /*11800*/  SHFL.IDX PT, R83, R83, R62, 0x1c1f ;  /* 0x001c1f3e53537589 */ /* 0x000fe200000e0000 */
[----:B------:R-:W0:Y:S01]  /*11810*/  @P2 LDC R116, c[0x0][0xbf0] ;  /* 0x0002fc00ff742b82 */ /* 0x000e220000000800 */
[----:B------:R-:W-:Y:S01]  /*11820*/  IMAD R112, RZ, RZ, -UR37 ;  /* 0x80000025ff707e24 */ /* 0x000fe2000f8e02ff */
[----:B---3--:R-:W-:Y:S01]  /*11830*/  SEL R34, R14, R121, P0 ;  /* 0x000000790e227207 */ /* 0x008fe20000000000 */
[----:B------:R-:W-:Y:S01]  /*11840*/  SHFL.IDX PT, R74, R74, R62, 0x1c1f ;  /* 0x001c1f3e4a4a7589 */ /* 0x000fe200000e0000 */
[----:B-----5:R-:W-:Y:S01]  /*11850*/  SEL R16, R123, R102, P0 ;  /* 0x000000667b107207 */ /* 0x020fe20000000000 */
[----:B------:R-:W-:Y:S01]  /*11860*/  IMAD.IADD R107, R107, 0x1, R105 ;  /* 0x000000016b6b7824 */ /* 0x000fe200078e0269 */
[----:B------:R-:W-:Y:S01]  /*11870*/  SEL R33, R120, R15, P0 ;  /* 0x0000000f78217207 */ /* 0x000fe20000000000 */
[----:B------:R-:W-:Y:S01]  /*11880*/  SHFL.IDX PT, R75, R75, R62, 0x1c1f ;  /* 0x001c1f3e4b4b7589 */ /* 0x000fe200000e0000 */
[----:B------:R-:W-:Y:S01]  /*11890*/  SEL R35, R15, R120, P0 ;  /* 0x000000780f237207 */ /* 0x000fe20000000000 */
[----:B--2---:R-:W-:Y:S01]  /*118a0*/  IMAD.WIDE.U32 R4, R114, UR36, R4 ;  /* 0x0000002472047c25 */ /* 0x004fe2000f8e0004 */
[----:B------:R-:W-:Y:S01]  /*118b0*/  SEL R15, R53, R124, P0 ;  /* 0x0000007c350f7207 */ /* 0x000fe20000000000 */
[----:B------:R-:W-:Y:S01]  /*118c0*/  SHFL.IDX PT, R70, R70, R62, 0x1c1f ;  /* 0x001c1f3e46467589 */ /* 0x000fe200000e0000 */
[----:B------:R-:W-:Y:S01]  /*118d0*/  SEL R17, R124, R53, P0 ;  /* 0x000000357c117207 */ /* 0x000fe20000000000 */
[----:B------:R-:W-:Y:S01]  /*118e0*/  IMAD.MOV.U32 R53, RZ, RZ, R52 ;  /* 0x000000ffff357224 */ /* 0x000fe200078e0034 */
[----:B------:R-:W-:Y:S01]  /*118f0*/  SEL R6, R18, R125, P0 ;  /* 0x0000007d12067207 */ /* 0x000fe20000000000 */
[----:B------:R-:W-:Y:S01]  /*11900*/  SHFL.IDX PT, R71, R71, R62, 0x1c1f ;  /* 0x001c1f3e47477589 */ /* 0x000fe200000e0000 */
[----:B----4-:R-:W-:Y:S01]  /*11910*/  @P2 IMAD.HI.U32 R119, R52, R119, RZ ;  /* 0x0000007734772227 */ /* 0x010fe200078e00ff */
[----:B------:R-:W-:-:S02]  /*11920*/  SEL R7, R19, R126, P0 ;  /* 0x0000007e13077207 */ /* 0x000fc40000000000 */
[----:B------:R-:W-:Y:S01]  /*11930*/  SHFL.IDX PT, R68, R68, R62, 0x1c1f ;  /* 0x001c1f3e44447589 */ /* 0x000fe200000e0000 */
[----:B------:R-:W-:Y:S01]  /*11940*/  IMAD.MOV.U32 R105, RZ, RZ, R52 ;  /* 0x000000ffff697224 */ /* 0x000fe200078e0034 */
[----:B------:R-:W-:Y:S02]  /*11950*/  SEL R18, R125, R18, P0 ;  /* 0x000000127d127207 */ /* 0x000fe40000000000 */
[----:B------:R-:W-:Y:S01]  /*11960*/  SHFL.IDX PT, R69, R69, R62, 0x1c1f ;  /* 0x001c1f3e45457589 */ /* 0x000fe200000e0000 */
[----:B0-----:R-:W-:Y:S02]  /*11970*/  @P2 SHF.R.U32.HI R105, RZ, R116, R119 ;  /* 0x00000074ff692219 */ /* 0x001fe40000011677 */
[----:B------:R-:W-:Y:S01]  /*11980*/  SEL R19, R126, R19, P0 ;  /* 0x000000137e137207 */ /* 0x000fe20000000000 */
[----:B------:R-:W-:Y:S04]  /*11990*/  SHFL.IDX PT, R66, R66, R62, 0x1c1f ;  /* 0x001c1f3e42427589 */ /* 0x000fe800000e0000 */
[----:B------:R-:W-:Y:S04]  /*119a0*/  SHFL.IDX PT, R67, R67, R62, 0x1c1f ;  /* 0x001c1f3e43437589 */ /* 0x000fe800000e0000 */
[----:B------:R0:W-:Y:S02]  /*119b0*/  SHFL.IDX PT, R64, R97, R62, 0x1c1f ;  /* 0x001c1f3e61407589 */ /* 0x0001e400000e0000 */
[----:B0-----:R-:W-:-:S02]  /*119c0*/  SEL R62, R26, R109, P0 ;  /* 0x0000006d1a3e7207 */ /* 0x001fc40000000000 */
[----:B------:R-:W-:Y:S01]  /*119d0*/  SEL R26, R32, R117, P0 ;  /* 0x00000075201a7207 */ /* 0x000fe20000000000 */
[----:B------:R-:W0:Y:S01]  /*119e0*/  @P2 LDC R109, c[0x0][0xbec] ;  /* 0x0002fb00ff6d2b82 */ /* 0x000e220000000800 */
[----:B------:R-:W-:Y:S02]  /*119f0*/  SEL R32, R121, R14, P0 ;  /* 0x0000000e79207207 */ /* 0x000fe40000000000 */
[----:B------:R-:W-:Y:S02]  /*11a00*/  SEL R14, R102, R123, P0 ;  /* 0x0000007b660e7207 */ /* 0x000fe40000000000 */
[----:B------:R-:W-:Y:S02]  /*11a10*/  SEL R97, R99, R110, P0 ;  /* 0x0000006e63617207 */ /* 0x000fe40000000000 */
[----:B------:R-:W-:Y:S01]  /*11a20*/  SEL R99, R110, R99, P0 ;  /* 0x000000636e637207 */ /* 0x000fe20000000000 */
[----:B------:R-:W2:Y:S01]  /*11a30*/  LDC R117, c[0x0][0xc50] ;  /* 0x00031400ff757b82 */ /* 0x000ea20000000800 */
[----:B------:R-:W-:-:S02]  /*11a40*/  IMAD R110, R114, UR38, RZ ;  /* 0x00000026726e7c24 */ /* 0x000fc4000f8e02ff */
[----:B0-----:R-:W-:-:S05]  /*11a50*/  @P2 IMAD.HI.U32 R102, R52, R109, RZ ;  /* 0x0000006d34662227 */ /* 0x001fca00078e00ff */
[----:B-1----:R-:W-:Y:S01]  /*11a60*/  @P2 SHF.R.U32.HI R53, RZ, R111, R102 ;  /* 0x0000006fff352219 */ /* 0x002fe20000011666 */
[----:B------:R-:W-:Y:S02]  /*11a70*/  IMAD R111, R115, UR36, R110 ;  /* 0x00000024736f7c24 */ /* 0x000fe4000f8e026e */
[----:B--2---:R-:W-:Y:S01]  /*11a80*/  IMAD R117, R117, R112, UR4 ;  /* 0x0000000475757e24 */ /* 0x004fe2000f8e0270 */
[----:B------:R-:W-:Y:S01]  /*11a90*/  ULDC.64 UR4, c[0x0][0xbe0] ;  /* 0x0002f80000047ab9 */ /* 0x000fe20000000a00 */
[----:B------:R-:W-:Y:S01]  /*11aa0*/  IMAD.IADD R111, R5, 0x1, R111 ;  /* 0x00000001056f7824 */ /* 0x000fe200078e026f */
[----:B------:R-:W-:Y:S01]  /*11ab0*/  SHF.R.S32.HI R109, RZ, 0x1f, R53 ;  /* 0x0000001fff6d7819 */ /* 0x000fe20000011435 */
[----:B------:R-:W-:Y:S01]  /*11ac0*/  IMAD.MOV.U32 R110, RZ, RZ, R4 ;  /* 0x000000ffff6e7224 */ /* 0x000fe200078e0004 */
[----:B------:R-:W-:-:S05]  /*11ad0*/  SHF.R.S32.HI R102, RZ, 0x1f, R117 ;  /* 0x0000001fff667819 */ /* 0x000fca0000011475 */
[C---:B------:R-:W-:Y:S02]  /*11ae0*/  IMAD R5, R102.reuse, UR4, RZ ;  /* 0x0000000466057c24 */ /* 0x040fe4000f8e02ff */
[----:B------:R-:W-:Y:S02]  /*11af0*/  IMAD R102, R102, UR6, RZ ;  /* 0x0000000666667c24 */ /* 0x000fe4000f8e02ff */
[C---:B------:R-:W-:Y:S02]  /*11b00*/  IMAD R112, R117.reuse, UR5, R5 ;  /* 0x0000000575707c24 */ /* 0x040fe4000f8e0205 */
[----:B------:R-:W-:Y:S01]  /*11b10*/  IMAD.WIDE.U32 R4, R117, UR4, R106 ;  /* 0x0000000475047c25 */ /* 0x000fe2000f8e006a */
[----:B------:R-:W-:-:S03]  /*11b20*/  ULDC.64 UR4, c[0x0][0xb30] ;  /* 0x0002cc0000047ab9 */ /* 0x000fc60000000a00 */
[----:B------:R-:W-:Y:S01]  /*11b30*/  IMAD R113, R117, UR7, R102 ;  /* 0x0000000775717c24 */ /* 0x000fe2000f8e0266 */
[----:B------:R-:W-:Y:S01]  /*11b40*/  IADD3 R4, P2, R53, R4, RZ ;  /* 0x0000000435047210 */ /* 0x000fe20007f5e0ff */
[----:B------:R-:W-:Y:S01]  /*11b50*/  IMAD.MOV R53, RZ, RZ, -R53 ;  /* 0x000000ffff357224 */ /* 0x000fe200078e0a35 */
[----:B------:R-:W-:Y:S01]  /*11b60*/  SHF.R.S32.HI R102, RZ, 0x1f, R105 ;  /* 0x0000001fff667819 */ /* 0x000fe20000011469 */
[----:B------:R-:W-:Y:S01]  /*11b70*/  IMAD.WIDE.U32 R106, R117, UR6, R110 ;  /* 0x00000006756a7c25 */ /* 0x000fe2000f8e006e */
[----:B------:R-:W-:Y:S01]  /*11b80*/  IADD3.X R5, R109, R5, R112, P2, !PT ;  /* 0x000000056d057210 */ /* 0x000fe200017fe470 */
[----:B------:R-:W-:Y:S02]  /*11b90*/  ULDC.64 UR6, c[0x0][0xbc8] ;  /* 0x0002f20000067ab9 */ /* 0x000fe40000000a00 */
[----:B------:R-:W-:Y:S02]  /*11ba0*/  IMAD.MOV R111, RZ, RZ, -R105 ;  /* 0x000000ffff6f7224 */ /* 0x000fe400078e0a69 */
[----:B------:R-:W-:-:S02]  /*11bb0*/  IMAD R53, R127, R53, R52 ;  /* 0x000000357f357224 */ /* 0x000fc400078e0234 */
[----:B------:R-:W-:Y:S02]  /*11bc0*/  IMAD R102, R102, UR4, RZ ;  /* 0x0000000466667c24 */ /* 0x000fe4000f8e02ff */
[----:B------:R-:W-:Y:S01]  /*11bd0*/  IMAD R111, R127, R111, R52 ;  /* 0x0000006f7f6f7224 */ /* 0x000fe200078e0234 */
[----:B------:R-:W-:Y:S01]  /*11be0*/  SHF.R.S32.HI R52, RZ, 0x1f, R53 ;  /* 0x0000001fff347819 */ /* 0x000fe20000011435 */
[----:B------:R-:W-:Y:S02]  /*11bf0*/  IMAD.IADD R107, R107, 0x1, R113 ;  /* 0x000000016b6b7824 */ /* 0x000fe400078e0271 */
[C---:B------:R-:W-:Y:S01]  /*11c00*/  IMAD R109, R105.reuse, UR5, R102 ;  /* 0x00000005696d7c24 */ /* 0x040fe2000f8e0266 */
[----:B------:R-:W-:Y:S01]  /*11c10*/  SHF.R.S32.HI R102, RZ, 0x1f, R111 ;  /* 0x0000001fff667819 */ /* 0x000fe2000001146f */
[----:B------:R-:W-:Y:S01]  /*11c20*/  IMAD R52, R52, UR6, RZ ;  /* 0x0000000634347c24 */ /* 0x000fe2000f8e02ff */
[----:B------:R-:W0:Y:S01]  /*11c30*/  S2UR UR5, SR_CgaCtaId ;  /* 0x00000000000579c3 */ /* 0x000e220000008800 */
        /* <DEDUP_REMOVED lines=22> */
[----:B------:R-:W-:Y:S01]  /*11da0*/  UIADD3 UR4, UR4, 0x2a820, URZ ;  /* 0x0002a82004047890 */ /* 0x000fe2000fffe03f */
[----:B------:R-:W-:Y:S01]  /*11db0*/  SHFL.IDX PT, R110, R114, RZ, 0x1c1f ;  /* 0x001c1fff726e7589 */ /* 0x000fe200000e0000 */
[----:B------:R-:W-:-:S02]  /*11dc0*/  SEL R5, R51, R104, P0 ;  /* 0x0000006833057207 */ /* 0x000fc40000000000 */
[----:B------:R-:W-:Y:S01]  /*11dd0*/  SEL R51, R104, R51, P0 ;  /* 0x0000003368337207 */ /* 0x000fe20000000000 */
[----:B------:R-:W0:Y:S01]  /*11de0*/  SHFL.IDX PT, R111, R109, RZ, 0x1c1f ;  /* 0x001c1fff6d6f7589 */ /* 0x000e2200000e0000 */
[C---:B------:R-:W-:Y:S01]  /*11df0*/  VIADD R104, R100.reuse, 0x8 ;  /* 0x0000000864687836 */ /* 0x040fe20000000000 */
[CC--:B------:R-:W-:Y:S01]  /*11e00*/  ISETP.GE.OR P2, PT, R100.reuse, R105.reuse, P1 ;  /* 0x000000696400720c */ /* 0x0c0fe20000f46670 */
[----:B------:R-:W-:Y:S01]  /*11e10*/  UPRMT UR4, URZ, 0x654, UR4 ;  /* 0x000006543f047896 */ /* 0x000fe20008000004 */
[----:B------:R-:W1:Y:S01]  /*11e20*/  SHFL.IDX PT, R113, R109, 0x1, 0x1c1f ;  /* 0x003c1f006d717f89 */ /* 0x000e6200000e0000 */
[-C--:B------:R-:W-:Y:S02]  /*11e30*/  ISETP.GE.AND P3, PT, R100, R105.reuse, PT ;  /* 0x000000696400720c */ /* 0x080fe40003f66270 */
[----:B------:R-:W-:Y:S01]  /*11e40*/  ISETP.GE.OR P1, PT, R104, R105, P1 ;  /* 0x000000696800720c */ /* 0x000fe20000f26670 */
[----:B------:R2:W3:Y:S01]  /*11e50*/  SHFL.IDX PT, R102, R106, RZ, 0x1c1f ;  /* 0x001c1fff6a667589 */ /* 0x0004e200000e0000 */
[----:B------:R-:W-:-:S02]  /*11e60*/  SEL R52, R56, R57, P0 ;  /* 0x0000003938347207 */ /* 0x000fc40000000000 */
[----:B------:R-:W-:Y:S01]  /*11e70*/  SEL R56, R57, R56, P0 ;  /* 0x0000003839387207 */ /* 0x000fe20000000000 */
[----:B------:R-:W-:Y:S01]  /*11e80*/  SYNCS.ARRIVE.TRANS64.RED.A1T0 RZ, [UR4], RZ ;  /* 0x000000ffffff79a7 */ /* 0x000fe20008100404 */
[----:B------:R2:W4:Y:S01]  /*11e90*/  SHFL.IDX PT, R103, R107, RZ, 0x1c1f ;  /* 0x001c1fff6b677589 */ /* 0x00052200000e0000 */
[----:B------:R-:W-:Y:S02]  /*11ea0*/  SEL R53, R54, R55, P0 ;  /* 0x0000003736357207 */ /* 0x000fe40000000000 */
[----:B------:R-:W-:Y:S02]  /*11eb0*/  SEL R57, R55, R54, P0 ;  /* 0x0000003637397207 */ /* 0x000fe40000000000 */
[----:B------:R-:W-:Y:S02]  /*11ec0*/  SEL R54, R58, R101, P0 ;  /* 0x000000653a367207 */ /* 0x000fe40000000000 */
[----:B------:R-:W-:Y:S01]  /*11ed0*/  SEL R58, R101, R58, P0 ;  /* 0x0000003a653a7207 */ /* 0x000fe20000000000 */
[----:B------:R-:W-:Y:S01]  /*11ee0*/  IMAD.SHL.U32 R101, R82, 0x2, RZ ;  /* 0x0000000252657824 */ /* 0x000fe200078e00ff */
        /* <DEDUP_REMOVED lines=14> */
[----:B------:R-:W-:Y:S02]  /*11fd0*/  ISETP.GE.AND P1, PT, R100, UR4, PT ;  /* 0x0000000464007c0c */ /* 0x000fe4000bf26270 */
[----:B------:R-:W-:-:S05]  /*11fe0*/  ISETP.GE.AND P2, PT, R112, UR4, PT ;  /* 0x0000000470007c0c */ /* 0x000fca000bf46270 */
[C-C-:B---34-:R-:W-:Y:S02]  /*11ff0*/  @!P4 IMAD.WIDE R108, R101.reuse, 0x4, R102.reuse ;  /* 0x00000004656cc825 */ /* 0x158fe400078e0266 */
[----:B------:R-:W-:Y:S02]  /*12000*/  @!P5 LEA.HI R0, R0, R0, RZ, 0x1 ;  /* 0x000000000000d211 */ /* 0x000fe400078f08ff */
[----:B------:R-:W-:Y:S01]  /*12010*/  @!P3 LEA.HI R82, R82, R82, RZ, 0x1 ;  /* 0x000000525252b211 */ /* 0x000fe200078f08ff */
[----:B------:R0:W-:Y:S01]  /*12020*/  @!P4 ST.E.64 desc[UR42][R108.64], R72 ;  /* 0x000000486c00c985 */ /* 0x0001e2000c101b2a */
[----:B------:R-:W-:Y:S01]  /*12030*/  @!P5 LOP3.LUT R111, R0, 0xfffffffe, RZ, 0xc0, !PT ;  /* 0xfffffffe006fd812 */ /* 0x000fe200078ec0ff */
[C---:B------:R-:W-:Y:S01]  /*12040*/  VIADD R0, R101.reuse, 0x28 ;  /* 0x0000002865007836 */ /* 0x040fe20000000000 */
[----:B------:R-:W-:Y:S01]  /*12050*/  @!P3 LOP3.LUT R113, R82, 0xfffffffe, RZ, 0xc0, !PT ;  /* 0xfffffffe5271b812 */ /* 0x000fe200078ec0ff */
[----:B------:R-:W-:Y:S01]  /*12060*/  VIADD R82, R101, 0x38 ;  /* 0x0000003865527836 */ /* 0x000fe20000000000 */
[----:B------:R-:W-:Y:S01]  /*12070*/  @!P1 LEA.HI R100, R100, R100, RZ, 0x1 ;  /* 0x0000006464649211 */ /* 0x000fe200078f08ff */
[----:B------:R-:W-:Y:S01]  /*12080*/  @!P5 IMAD.WIDE R110, R111, 0x4, R102 ;  /* 0x000000046f6ed825 */ /* 0x000fe200078e0266 */
[----:B------:R-:W-:-:S02]  /*12090*/  ISETP.GE.AND P4, PT, R0, UR4, PT ;  /* 0x0000000400007c0c */ /* 0x000fc4000bf86270 */
[----:B------:R-:W-:Y:S02]  /*120a0*/  ISETP.GE.AND P6, PT, R82, UR4, PT ;  /* 0x0000000452007c0c */ /* 0x000fe4000bfc6270 */
[----:B------:R-:W-:Y:S01]  /*120b0*/  @!P1 LOP3.LUT R115, R100, 0xfffffffe, RZ, 0xc0, !PT ;  /* 0xfffffffe64739812 */ /* 0x000fe200078ec0ff */
[----:B------:R-:W-:Y:S01]  /*120c0*/  VIADD R100, R101, 0x40 ;  /* 0x0000004065647836 */ /* 0x000fe20000000000 */
[----:B------:R-:W-:Y:S01]  /*120d0*/  @!P2 LEA.HI R112, R112, R112, RZ, 0x1 ;  /* 0x000000707070a211 */ /* 0x000fe200078f08ff */
[----:B0-----:R-:W-:Y:S01]  /*120e0*/  @!P3 IMAD.WIDE R72, R113, 0x4, R102 ;  /* 0x000000047148b825 */ /* 0x001fe200078e0266 */
[----:B------:R0:W-:Y:S01]  /*120f0*/  @!P5 ST.E.64 desc[UR42][R110.64], R78 ;  /* 0x0000004e6e00d985 */ /* 0x0001e2000c101b2a */
[----:B------:R-:W-:Y:S02]  /*12100*/  ISETP.GE.AND P5, PT, R114, UR4, PT ;  /* 0x0000000472007c0c */ /* 0x000fe4000bfa6270 */
[----:B------:R-:W-:Y:S01]  /*12110*/  @!P2 LOP3.LUT R109, R112, 0xfffffffe, RZ, 0xc0, !PT ;  /* 0xfffffffe706da812 */ /* 0x000fe200078ec0ff */
[----:B------:R1:W-:Y:S01]  /*12120*/  @!P3 ST.E.64 desc[UR42][R72.64], R76 ;  /* 0x0000004c4800b985 */ /* 0x0003e2000c101b2a */
[----:B------:R-:W-:-:S02]  /*12130*/  @!P4 LEA.HI R0, R0, R0, RZ, 0x1 ;  /* 0x000000000000c211 */ /* 0x000fc400078f08ff */
[----:B------:R-:W-:Y:S01]  /*12140*/  ISETP.GE.AND P3, PT, R100, UR4, PT ;  /* 0x0000000464007c0c */ /* 0x000fe2000bf66270 */
[----:B------:R-:W-:Y:S01]  /*12150*/  @!P2 IMAD.WIDE R108, R109, 0x4, R102 ;  /* 0x000000046d6ca825 */ /* 0x000fe200078e0266 */
[----:B------:R-:W-:-:S03]  /*12160*/  @!P6 LEA.HI R82, R82, R82, RZ, 0x1 ;  /* 0x000000525252e211 */ /* 0x000fc600078f08ff */
[--C-:B0-----:R-:W-:Y:S01]  /*12170*/  @!P1 IMAD.WIDE R78, R115, 0x4, R102.reuse ;  /* 0x00000004734e9825 */ /* 0x101fe200078e0266 */
[----:B------:R-:W-:Y:S02]  /*12180*/  @!P4 LOP3.LUT R111, R0, 0xfffffffe, RZ, 0xc0, !PT ;  /* 0xfffffffe006fc812 */ /* 0x000fe400078ec0ff */
[----:B------:R-:W-:Y:S01]  /*12190*/  @!P5 LEA.HI R114, R114, R114, RZ, 0x1 ;  /* 0x000000727272d211 */ /* 0x000fe200078f08ff */
[C---:B------:R-:W-:Y:S01]  /*121a0*/  VIADD R110, R101.reuse, 0x48 ;  /* 0x00000048656e7836 */ /* 0x040fe20000000000 */
[----:B------:R0:W-:Y:S01]  /*121b0*/  @!P1 ST.E.64 desc[UR42][R78.64], R80 ;  /* 0x000000504e009985 */ /* 0x0001e2000c101b2a */
[----:B------:R-:W-:Y:S02]  /*121c0*/  VIADD R0, R101, 0x50 ;  /* 0x0000005065007836 */ /* 0x000fe40000000000 */
[----:B------:R-:W-:Y:S01]  /*121d0*/  @!P3 LEA.HI R100, R100, R100, RZ, 0x1 ;  /* 0x000000646464b211 */ /* 0x000fe200078f08ff */
[----:B-1----:R-:W-:Y:S01]  /*121e0*/  @!P4 IMAD.WIDE R72, R111, 0x4, R102 ;  /* 0x000000046f48c825 */ /* 0x002fe200078e0266 */
[----:B------:R-:W-:Y:S01]  /*121f0*/  ISETP.GE.AND P1, PT, R110, UR4, PT ;  /* 0x000000046e007c0c */ /* 0x000fe2000bf26270 */
[----:B------:R-:W-:Y:S01]  /*12200*/  @!P2 ST.E.64 desc[UR42][R108.64], R86 ;  /* 0x000000566c00a985 */ /* 0x000fe2000c101b2a */
[----:B------:R-:W-:-:S02]  /*12210*/  ISETP.GE.AND P2, PT, R0, UR4, PT ;  /* 0x0000000400007c0c */ /* 0x000fc4000bf46270 */
[----:B------:R-:W-:Y:S01]  /*12220*/  @!P5 LOP3.LUT R77, R114, 0xfffffffe, RZ, 0xc0, !PT ;  /* 0xfffffffe724dd812 */ /* 0x000fe200078ec0ff */
[----:B------:R1:W-:Y:S04]  /*12230*/  @!P4 ST.E.64 desc[UR42][R72.64], R84 ;  /* 0x000000544800c985 */ /* 0x0003e8000c101b2a */
[--C-:B------:R-:W-:Y:S01]  /*12240*/  @!P5 IMAD.WIDE R76, R77, 0x4, R102.reuse ;  /* 0x000000044d4cd825 */ /* 0x100fe200078e0266 */
[----:B0-----:R-:W-:Y:S02]  /*12250*/  @!P6 LOP3.LUT R79, R82, 0xfffffffe, RZ, 0xc0, !PT ;  /* 0xfffffffe524fe812 */ /* 0x001fe400078ec0ff */
[----:B------:R-:W-:Y:S01]  /*12260*/  @!P3 LOP3.LUT R81, R100, 0xfffffffe, RZ, 0xc0, !PT ;  /* 0xfffffffe6451b812 */ /* 0x000fe200078ec0ff */
[----:B------:R-:W-:Y:S01]  /*12270*/  VIADD R82, R101, 0x58 ;  /* 0x0000005865527836 */ /* 0x000fe20000000000 */
[----:B------:R-:W-:Y:S01]  /*12280*/  @!P1 LEA.HI R110, R110, R110, RZ, 0x1 ;  /* 0x0000006e6e6e9211 */ /* 0x000fe200078f08ff */
[--C-:B------:R-:W-:Y:S01]  /*12290*/  @!P6 IMAD.WIDE R78, R79, 0x4, R102.reuse ;  /* 0x000000044f4ee825 */ /* 0x100fe200078e0266 */
[----:B------:R-:W-:Y:S01]  /*122a0*/  @!P2 LEA.HI R0, R0, R0, RZ, 0x1 ;  /* 0x000000000000a211 */ /* 0x000fe200078f08ff */
[----:B------:R0:W-:Y:S01]  /*122b0*/  @!P5 ST.E.64 desc[UR42][R76.64], R88 ;  /* 0x000000584c00d985 */ /* 0x0001e2000c101b2a */
[----:B------:R-:W-:Y:S01]  /*122c0*/  ISETP.GE.AND P4, PT, R82, UR4, PT ;  /* 0x0000000452007c0c */ /* 0x000fe2000bf86270 */
[----:B------:R-:W-:Y:S01]  /*122d0*/  @!P3 IMAD.WIDE R80, R81, 0x4, R102 ;  /* 0x000000045150b825 */ /* 0x000fe200078e0266 */
[----:B-1----:R-:W-:Y:S01]  /*122e0*/  @!P1 LOP3.LUT R73, R110, 0xfffffffe, RZ, 0xc0, !PT ;  /* 0xfffffffe6e499812 */ /* 0x002fe200078ec0ff */
[----:B------:R1:W-:Y:S01]  /*122f0*/  @!P6 ST.E.64 desc[UR42][R78.64], R90 ;  /* 0x0000005a4e00e985 */ /* 0x0003e2000c101b2a */
[----:B------:R-:W-:Y:S01]  /*12300*/  @!P2 LOP3.LUT R85, R0, 0xfffffffe, RZ, 0xc0, !PT ;  /* 0xfffffffe0055a812 */ /* 0x000fe200078ec0ff */
[----:B------:R-:W-:-:S02]  /*12310*/  VIADD R86, R101, 0x60 ;  /* 0x0000006065567836 */ /* 0x000fc40000000000 */
[--C-:B------:R-:W-:Y:S01]  /*12320*/  @!P1 IMAD.WIDE R72, R73, 0x4, R102.reuse ;  /* 0x0000000449489825 */ /* 0x100fe200078e0266 */
[----:B------:R2:W-:Y:S02]  /*12330*/  @!P3 ST.E.64 desc[UR42][R80.64], R94 ;  /* 0x0000005e5000b985 */ /* 0x0005e4000c101b2a */
[----:B------:R-:W-:Y:S01]  /*12340*/  ISETP.GE.AND P3, PT, R86, UR4, PT ;  /* 0x0000000456007c0c */ /* 0x000fe2000bf66270 */
[----:B------:R-:W-:Y:S01]  /*12350*/  VIADD R0, R101, 0x68 ;  /* 0x0000006865007836 */ /* 0x000fe20000000000 */
[----:B------:R3:W-:Y:S01]  /*12360*/  @!P1 ST.E.64 desc[UR42][R72.64], R92 ;  /* 0x0000005c48009985 */ /* 0x0007e2000c101b2a */
[----:B------:R-:W-:Y:S01]  /*12370*/  @!P4 LEA.HI R82, R82, R82, RZ, 0x1 ;  /* 0x000000525252c211 */ /* 0x000fe200078f08ff */
[----:B0-----:R-:W-:Y:S02]  /*12380*/  @!P2 IMAD.WIDE R76, R85, 0x4, R102 ;  /* 0x00000004554ca825 */ /* 0x001fe400078e0266 */
[----:B------:R-:W-:Y:S02]  /*12390*/  ISETP.GE.AND P1, PT, R0, UR4, PT ;  /* 0x0000000400007c0c */ /* 0x000fe4000bf26270 */
[----:B-1----:R-:W-:Y:S01]  /*123a0*/  @!P4 LOP3.LUT R79, R82, 0xfffffffe, RZ, 0xc0, !PT ;  /* 0xfffffffe524fc812 */ /* 0x002fe200078ec0ff */
[C---:B------:R-:W-:Y:S01]  /*123b0*/  VIADD R78, R101.reuse, 0x70 ;  /* 0x00000070654e7836 */ /* 0x040fe20000000000 */
[----:B------:R0:W-:Y:S01]  /*123c0*/  @!P2 ST.E.64 desc[UR42][R76.64], R96 ;  /* 0x000000604c00a985 */ /* 0x0001e2000c101b2a */
[----:B------:R-:W-:-:S02]  /*123d0*/  VIADD R84, R101, 0x78 ;  /* 0x0000007865547836 */ /* 0x000fc40000000000 */
[C---:B--2---:R-:W-:Y:S01]  /*123e0*/  VIADD R80, R101.reuse, 0x80 ;  /* 0x0000008065507836 */ /* 0x044fe20000000000 */
[----:B------:R-:W-:Y:S01]  /*123f0*/  ISETP.GE.AND P6, PT, R78, UR4, PT ;  /* 0x000000044e007c0c */ /* 0x000fe2000bfc6270 */
[----:B------:R-:W-:Y:S01]  /*12400*/  VIADD R82, R101, 0x88 ;  /* 0x0000008865527836 */ /* 0x000fe20000000000 */
[----:B------:R-:W-:Y:S01]  /*12410*/  ISETP.GE.AND P5, PT, R84, UR4, PT ;  /* 0x0000000454007c0c */ /* 0x000fe2000bfa6270 */
[----:B---3--:R-:W-:Y:S01]  /*12420*/  @!P4 IMAD.WIDE R72, R79, 0x4, R102 ;  /* 0x000000044f48c825 */ /* 0x008fe200078e0266 */
[----:B------:R-:W-:Y:S02]  /*12430*/  ISETP.GE.AND P2, PT, R80, UR4, PT ;  /* 0x0000000450007c0c */ /* 0x000fe4000bf46270 */
[----:B------:R-:W-:Y:S02]  /*12440*/  @!P3 LEA.HI R86, R86, R86, RZ, 0x1 ;  /* 0x000000565656b211 */ /* 0x000fe400078f08ff */
[----:B------:R1:W-:Y:S01]  /*12450*/  @!P4 ST.E.64 desc[UR42][R72.64], R98 ;  /* 0x000000624800c985 */ /* 0x0003e2000c101b2a */
[----:B------:R-:W-:-:S02]  /*12460*/  ISETP.GE.AND P4, PT, R82, UR4, PT ;  /* 0x0000000452007c0c */ /* 0x000fc4000bf86270 */
[----:B------:R-:W-:Y:S02]  /*12470*/  @!P1 LEA.HI R0, R0, R0, RZ, 0x1 ;  /* 0x0000000000009211 */ /* 0x000fe400078f08ff */
[----:B0-----:R-:W-:Y:S02]  /*12480*/  @!P3 LOP3.LUT R77, R86, 0xfffffffe, RZ, 0xc0, !PT ;  /* 0xfffffffe564db812 */ /* 0x001fe400078ec0ff */
[----:B------:R-:W-:Y:S02]  /*12490*/  @!P1 LOP3.LUT R79, R0, 0xfffffffe, RZ, 0xc0, !PT ;  /* 0xfffffffe004f9812 */ /* 0x000fe400078ec0ff */
[----:B------:R-:W-:Y:S01]  /*124a0*/  @!P6 LEA.HI R0, R78, R78, RZ, 0x1 ;  /* 0x0000004e4e00e211 */ /* 0x000fe200078f08ff */
[--C-:B------:R-:W-:Y:S01]  /*124b0*/  @!P3 IMAD.WIDE R76, R77, 0x4, R102.reuse ;  /* 0x000000044d4cb825 */ /* 0x100fe200078e0266 */
[----:B------:R-:W-:Y:S02]  /*124c0*/  @!P5 LEA.HI R84, R84, R84, RZ, 0x1 ;  /* 0x000000545454d211 */ /* 0x000fe400078f08ff */
[----:B------:R-:W-:Y:S01]  /*124d0*/  @!P2 LEA.HI R80, R80, R80, RZ, 0x1 ;  /* 0x000000505050a211 */ /* 0x000fe200078f08ff */
[--C-:B------:R-:W-:Y:S01]  /*124e0*/  @!P1 IMAD.WIDE R78, R79, 0x4, R102.reuse ;  /* 0x000000044f4e9825 */ /* 0x100fe200078e0266 */
[----:B------:R-:W-:Y:S01]  /*124f0*/  @!P4 LEA.HI R82, R82, R82, RZ, 0x1 ;  /* 0x000000525252c211 */ /* 0x000fe200078f08ff */
[----:B------:R0:W-:Y:S01]  /*12500*/  @!P3 ST.E.64 desc[UR42][R76.64], R60 ;  /* 0x0000003c4c00b985 */ /* 0x0001e2000c101b2a */
[----:B------:R-:W-:Y:S01]  /*12510*/  @!P6 LOP3.LUT R81, R0, 0xfffffffe, RZ, 0xc0, !PT ;  /* 0xfffffffe0051e812 */ /* 0x000fe200078ec0ff */
[----:B------:R-:W-:Y:S01]  /*12520*/  VIADD R0, R101, 0x90 ;  /* 0x0000009065007836 */ /* 0x000fe20000000000 */
[----:B------:R-:W-:Y:S01]  /*12530*/  @!P5 LOP3.LUT R85, R84, 0xfffffffe, RZ, 0xc0, !PT ;  /* 0xfffffffe5455d812 */ /* 0x000fe200078ec0ff */
[----:B------:R2:W-:Y:S01]  /*12540*/  @!P1 ST.E.64 desc[UR42][R78.64], R62 ;  /* 0x0000003e4e009985 */ /* 0x0005e2000c101b2a */
[----:B------:R-:W-:Y:S01]  /*12550*/  @!P2 LOP3.LUT R87, R80, 0xfffffffe, RZ, 0xc0, !PT ;  /* 0xfffffffe5057a812 */ /* 0x000fe200078ec0ff */
[----:B-1----:R-:W-:Y:S01]  /*12560*/  @!P6 IMAD.WIDE R72, R81, 0x4, R102 ;  /* 0x000000045148e825 */ /* 0x002fe200078e0266 */
[----:B------:R-:W-:-:S03]  /*12570*/  ISETP.GE.AND P1, PT, R0, UR4, PT ;  /* 0x0000000400007c0c */ /* 0x000fc6000bf26270 */
[--C-:B------:R-:W-:Y:S01]  /*12580*/  @!P5 IMAD.WIDE R80, R85, 0x4, R102.reuse ;  /* 0x000000045550d825 */ /* 0x100fe200078e0266 */
[----:B------:R1:W-:Y:S01]  /*12590*/  @!P6 ST.E.64 desc[UR42][R72.64], R48 ;  /* 0x000000304800e985 */ /* 0x0003e2000c101b2a */
[----:B0-----:R-:W-:Y:S02]  /*125a0*/  @!P4 LOP3.LUT R77, R82, 0xfffffffe, RZ, 0xc0, !PT ;  /* 0xfffffffe524dc812 */ /* 0x001fe400078ec0ff */
[--C-:B------:R-:W-:Y:S01]  /*125b0*/  @!P2 IMAD.WIDE R60, R87, 0x4, R102.reuse ;  /* 0x00000004573ca825 */ /* 0x100fe200078e0266 */
[----:B------:R-:W-:Y:S03]  /*125c0*/  @!P5 ST.E.64 desc[UR42][R80.64], R46 ;  /* 0x0000002e5000d985 */ /* 0x000fe6000c101b2a */
[----:B--2---:R-:W-:Y:S01]  /*125d0*/  @!P4 IMAD.WIDE R62, R77, 0x4, R102 ;  /* 0x000000044d3ec825 */ /* 0x004fe200078e0266 */
[----:B------:R0:W-:Y:S01]  /*125e0*/  @!P2 ST.E.64 desc[UR42][R60.64], R42 ;  /* 0x0000002a3c00a985 */ /* 0x0001e2000c101b2a */
[----:B------:R-:W-:-:S02]  /*125f0*/  @!P1 LEA.HI R0, R0, R0, RZ, 0x1 ;  /* 0x0000000000009211 */ /* 0x000fc400078f08ff */
[C---:B------:R-:W-:Y:S01]  /*12600*/  VIADD R76, R101.reuse, 0x98 ;  /* 0x00000098654c7836 */ /* 0x040fe20000000000 */
[----:B------:R2:W-:Y:S01]  /*12610*/  @!P4 ST.E.64 desc[UR42][R62.64], R44 ;  /* 0x0000002c3e00c985 */ /* 0x0005e2000c101b2a */
[C---:B------:R-:W-:Y:S02]  /*12620*/  VIADD R77, R101.reuse, 0xa0 ;  /* 0x000000a0654d7836 */ /* 0x040fe40000000000 */
[C---:B------:R-:W-:Y:S01]  /*12630*/  VIADD R78, R101.reuse, 0xa8 ;  /* 0x000000a8654e7836 */ /* 0x040fe20000000000 */
[----:B------:R-:W-:Y:S01]  /*12640*/  ISETP.GE.AND P2, PT, R76, UR4, PT ;  /* 0x000000044c007c0c */ /* 0x000fe2000bf46270 */
[----:B-1----:R-:W-:Y:S01]  /*12650*/  VIADD R48, R101, 0xb0 ;  /* 0x000000b065307836 */ /* 0x002fe20000000000 */
[----:B------:R-:W-:Y:S01]  /*12660*/  ISETP.GE.AND P3, PT, R77, UR4, PT ;  /* 0x000000044d007c0c */ /* 0x000fe2000bf66270 */
[----:B------:R-:W-:Y:S01]  /*12670*/  VIADD R49, R101, 0xb8 ;  /* 0x000000b865317836 */ /* 0x000fe20000000000 */
[----:B------:R-:W-:Y:S02]  /*12680*/  ISETP.GE.AND P4, PT, R78, UR4, PT ;  /* 0x000000044e007c0c */ /* 0x000fe4000bf86270 */
[----:B------:R-:W-:-:S02]  /*12690*/  ISETP.GE.AND P5, PT, R48, UR4, PT ;  /* 0x0000000430007c0c */ /* 0x000fc4000bfa6270 */
[----:B------:R-:W-:Y:S02]  /*126a0*/  ISETP.GE.AND P6, PT, R49, UR4, PT ;  /* 0x0000000431007c0c */ /* 0x000fe4000bfc6270 */
[----:B0-----:R-:W-:-:S03]  /*126b0*/  @!P1 LOP3.LUT R43, R0, 0xfffffffe, RZ, 0xc0, !PT ;  /* 0xfffffffe002b9812 */ /* 0x001fc600078ec0ff */
[----:B------:R-:W-:Y:S02]  /*126c0*/  @!P2 LEA.HI R76, R76, R76, RZ, 0x1 ;  /* 0x0000004c4c4ca211 */ /* 0x000fe400078f08ff */
[----:B------:R-:W-:Y:S02]  /*126d0*/  @!P3 LEA.HI R77, R77, R77, RZ, 0x1 ;  /* 0x0000004d4d4db211 */ /* 0x000fe400078f08ff */
[----:B------:R-:W-:Y:S02]  /*126e0*/  @!P4 LEA.HI R78, R78, R78, RZ, 0x1 ;  /* 0x0000004e4e4ec211 */ /* 0x000fe400078f08ff */
[----:B------:R-:W-:Y:S02]  /*126f0*/  @!P5 LEA.HI R48, R48, R48, RZ, 0x1 ;  /* 0x000000303030d211 */ /* 0x000fe400078f08ff */
[----:B------:R-:W-:Y:S02]  /*12700*/  @!P6 LEA.HI R42, R49, R49, RZ, 0x1 ;  /* 0x00000031312ae211 */ /* 0x000fe400078f08ff */
[----:B--2---:R-:W-:-:S02]  /*12710*/  @!P2 LOP3.LUT R45, R76, 0xfffffffe, RZ, 0xc0, !PT ;  /* 0xfffffffe4c2da812 */ /* 0x004fc400078ec0ff */
        /* <DEDUP_REMOVED lines=16> */
.L_x_4129:
[----:B------:R-:W-:Y:S05]  /*12820*/  BSYNC B0 ;  /* 0x0000000000007941 */ /* 0x000fea0003800000 */
.L_x_4128:
[----:B------:R-:W-:Y:S01]  /*12830*/  ISETP.GE.AND P1, PT, R104, R105, PT ;  /* 0x000000696800720c */ /* 0x000fe20003f26270 */
[----:B0-----:R0:W1:Y:S01]  /*12840*/  SHFL.IDX PT, R25, R107, 0x1, 0x1c1f ;  /* 0x003c1f006b197f89 */ /* 0x00106200000e0000 */
        /* <DEDUP_REMOVED lines=69> */
[----:B--2---:R-:W-:Y:S01]  /*12ca0*/  VIADD R16, R101, 0x50 ;  /* 0x0000005065107836 */ /* 0x004fe20000000000 */
        /* <DEDUP_REMOVED lines=8> */
[----:B------:R-:W-:-:S02]  /*12d30*/  VIADD R20, R101, 0x60 ;  /* 0x0000006065147836 */ /* 0x000fc40000000000 */
[----:B------:R-:W-:Y:S01]  /*12d40*/  ISETP.GE.AND P3, PT, R0, UR4, PT ;  /* 0x0000000400007c0c */ /* 0x000fe2000bf66270 */
[--C-:B0-----:R-:W-:Y:S01]  /*12d50*/  @!P5 IMAD.WIDE R6, R17, 0x4, R24.reuse ;  /* 0x000000041106d825 */ /* 0x101fe200078e0218 */
[----:B------:R-:W-:Y:S02]  /*12d60*/  @!P1 LOP3.LUT R11, R46, 0xfffffffe, RZ, 0xc0, !PT ;  /* 0xfffffffe2e0b9812 */ /* 0x000fe400078ec0ff */
[----:B------:R-:W-:Y:S02]  /*12d70*/  ISETP.GE.AND P4, PT, R20, UR4, PT ;  /* 0x0000000414007c0c */ /* 0x000fe4000bf86270 */
[----:B------:R0:W-:Y:S01]  /*12d80*/  @!P5 ST.E.64 desc[UR42][R6.64], R50 ;  /* 0x000000320600d985 */ /* 0x0001e2000c101b2a */
[----:B-1----:R-:W-:Y:S01]  /*12d90*/  VIADD R12, R101, 0x68 ;  /* 0x00000068650c7836 */ /* 0x002fe20000000000 */
[----:B------:R-:W-:Y:S01]  /*12da0*/  @!P2 LEA.HI R16, R16, R16, RZ, 0x1 ;  /* 0x000000101010a211 */ /* 0x000fe200078f08ff */
[----:B--2---:R-:W-:-:S03]  /*12db0*/  @!P1 IMAD.WIDE R4, R11, 0x4, R24 ;  /* 0x000000040b049825 */ /* 0x004fc600078e0218 */
        /* <DEDUP_REMOVED lines=81> */
.L_x_4127:
        /* <DEDUP_REMOVED lines=58> */
.L_x_4042:
        /* <DEDUP_REMOVED lines=18> */
.L_x_4130:
[----:B------:R-:W-:Y:S01]  /*13790*/  ULDC UR8, c[0x0][0xc50] ;  /* 0x0003140000087ab9 */ /* 0x000fe20000000800 */
[----:B------:R-:W-:Y:S01]  /*137a0*/  UMOV UR36, UR7 ;  /* 0x0000000700247c82 */ /* 0x000fe20008000000 */
[----:B------:R-:W-:-:S11]  /*137b0*/  UISETP.NE.AND UP0, UPT, UR8, 0x1, UPT ;  /* 0x000000010800788c */ /* 0x000fd6000bf05270 */
[----:B------:R-:W-:Y:S01]  /*137c0*/  @UP0 ULDC UR4, c[0x0][0xc54] ;  /* 0x0003150000040ab9 */ /* 0x000fe20000000800 */
[----:B------:R-:W-:Y:S01]  /*137d0*/  @UP0 ULDC UR6, c[0x0][0xc58] ;  /* 0x0003160000060ab9 */ /* 0x000fe20000000800 */
[----:B------:R-:W-:-:S04]  /*137e0*/  UIMAD.WIDE.U32 UR4, UR7, UR4, URZ ;  /* 0x00000004070472a5 */ /* 0x000fc8000f8e003f */
[----:B------:R-:W-:-:S12]  /*137f0*/  @UP0 USHF.R.U32.HI UR36, URZ, UR6, UR5 ;  /* 0x000000063f240299 */ /* 0x000fd80008011605 */
.L_x_4131:
        /* <DEDUP_REMOVED lines=41> */
.L_x_4134:
[----:B------:R-:W-:-:S11]  /*13a90*/  UISETP.NE.AND UP0, UPT, UR5, 0x1, UPT ;  /* 0x000000010500788c */ /* 0x000fd6000bf05270 */
[----:B------:R-:W-:Y:S02]  /*13aa0*/  @UP0 ULDC.64 UR14, c[0x0][0x9e8] ;  /* 0x00027a00000e0ab9 */ /* 0x000fe40000000a00 */
[----:B------:R-:W-:-:S04]  /*13ab0*/  UIMAD.WIDE.U32 UR8, UR7, UR14, URZ ;  /* 0x0000000e070872a5 */ /* 0x000fc8000f8e003f */
[----:B------:R-:W-:-:S12]  /*13ac0*/  @UP0 USHF.R.U32.HI UR7, URZ, UR15, UR9 ;  /* 0x0000000f3f070299 */ /* 0x000fd80008011609 */
.L_x_4135:
[----:B------:R-:W-:-:S04]  /*13ad0*/  UIMAD UR7, UR7, UR5, UR5 ;  /* 0x00000005070772a4 */ /* 0x000fc8000f8e0205 */
[----:B------:R-:W-:-:S04]  /*13ae0*/  UISETP.LT.AND UP0, UPT, UR4, UR7, UPT ;  /* 0x000000070400728c */ /* 0x000fc8000bf01270 */
[----:B------:R-:W-:-:S12]  /*13af0*/  USEL UR4, UR4, UR7, UP0 ;  /* 0x0000000704047287 */ /* 0x000fd80008000000 */
.L_x_4133:
        /* <DEDUP_REMOVED lines=30> */
.L_x_4137:
[----:B------:R-:W-:-:S11]  /*13ce0*/  UISETP.NE.AND UP0, UPT, UR5, 0x1, UPT ;  /* 0x000000010500788c */ /* 0x000fd6000bf05270 */
[----:B------:R-:W-:Y:S02]  /*13cf0*/  @UP0 ULDC.64 UR12, c[0x0][0x9e8] ;  /* 0x00027a00000c0ab9 */ /* 0x000fe40000000a00 */
[----:B------:R-:W-:-:S04]  /*13d00*/  UIMAD.WIDE.U32 UR8, UR4, UR12, URZ ;  /* 0x0000000c040872a5 */ /* 0x000fc8000f8e003f */
[----:B------:R-:W-:-:S12]  /*13d10*/  @UP0 USHF.R.U32.HI UR4, URZ, UR13, UR9 ;  /* 0x0000000d3f040299 */ /* 0x000fd80008011609 */
.L_x_4138:
[----:B------:R-:W-:-:S04]  /*13d20*/  UIMAD UR4, UR4, UR5, URZ ;  /* 0x00000005040472a4 */ /* 0x000fc8000f8e023f */
[----:B------:R-:W-:-:S04]  /*13d30*/  UISETP.LT.AND UP0, UPT, UR7, UR4, UPT ;  /* 0x000000040700728c */ /* 0x000fc8000bf01270 */
[----:B------:R-:W-:-:S12]  /*13d40*/  USEL UR7, UR7, UR4, !UP0 ;  /* 0x0000000407077287 */ /* 0x000fd8000c000000 */
.L_x_4136:
        /* <DEDUP_REMOVED lines=45> */
.L_x_4139:
        /* <DEDUP_REMOVED lines=32> */
.L_x_4140:
        /* <DEDUP_REMOVED lines=20> */
.L_x_4141:
        /* <DEDUP_REMOVED lines=20> */
.L_x_4142:
        /* <DEDUP_REMOVED lines=18> */
.L_x_4143:
        /* <DEDUP_REMOVED lines=9> */
[----:B------:R-:W-:Y:S01]  /*14650*/  SHF.R.U32.HI R0, RZ, 0x1, R6 ;  /* 0x00000001ff007819 */ /* 0x000fe20000011606 */
[C---:B------:R-:W-:Y:S01]  /*14660*/  IMAD.SHL.U32 R7, R6.reuse, 0x10, RZ ;  /* 0x0000001006077824 */ /* 0x040fe200078e00ff */
[----:B------:R-:W-:Y:S01]  /*14670*/  LOP3.LUT R8, R6, 0x7f, RZ, 0xc0, !PT ;  /* 0x0000007f06087812 */ /* 0x000fe200078ec0ff */
[----:B------:R-:W-:Y:S01]  /*14680*/  UMOV UR4, 0xffffffff ;  /* 0xffffffff00047882 */ /* 0x000fe20000000000 */
[----:B------:R-:W-:Y:S02]  /*14690*/  LOP3.LUT R5, R18, 0x180, RZ, 0xc0, !PT ;  /* 0x0000018012057812 */ /* 0x000fe400078ec0ff */
[----:B------:R-:W-:Y:S02]  /*146a0*/  SHF.R.U32.HI R10, RZ, 0x5, R8 ;  /* 0x00000005ff0a7819 */ /* 0x000fe40000011608 */
[----:B------:R-:W-:Y:S01]  /*146b0*/  LOP3.LUT R0, R5, 0x30, R0, 0xf8, !PT ;  /* 0x0000003005007812 */ /* 0x000fe200078ef800 */
[----:B------:R-:W-:Y:S01]  /*146c0*/  IMAD.SHL.U32 R5, R6, 0x8, RZ ;  /* 0x0000000806057824 */ /* 0x000fe200078e00ff */
[----:B0-----:R-:W0:Y:S01]  /*146d0*/  LDC.64 R2, c[0x0][0x418] ;  /* 0x00010600ff027b82 */ /* 0x001e220000000a00 */
[----:B------:R-:W-:-:S03]  /*146e0*/  LOP3.LUT R19, R19, 0xfffffffe, RZ, 0xc0, !PT ;  /* 0xfffffffe13137812 */ /* 0x000fc600078ec0ff */
[----:B------:R-:W-:Y:S01]  /*146f0*/  LOP3.LUT R5, R0, 0x30, R5, 0x78, !PT ;  /* 0x0000003000057812 */ /* 0x000fe200078e7805 */
[----:B------:R-:W-:-:S03]  /*14700*/  IMAD.SHL.U32 R0, R6, 0x80, RZ ;  /* 0x0000008006007824 */ /* 0x000fc600078e00ff */
[----:B------:R-:W-:Y:S02]  /*14710*/  LOP3.LUT R18, R5, 0x640, R18, 0xf8, !PT ;  /* 0x0000064005127812 */ /* 0x000fe400078ef812 */
[C---:B------:R-:W-:Y:S02]  /*14720*/  LOP3.LUT R4, R0.reuse, 0x380, RZ, 0xc0, !PT ;  /* 0x0000038000047812 */ /* 0x040fe400078ec0ff */
[----:B------:R-:W-:Y:S02]  /*14730*/  LOP3.LUT R0, R0, 0x400, RZ, 0xc0, !PT ;  /* 0x0000040000007812 */ /* 0x000fe400078ec0ff */
[----:B------:R-:W-:-:S03]  /*14740*/  LOP3.LUT R4, R4, 0x10, R6, 0xf8, !PT ;  /* 0x0000001004047812 */ /* 0x000fc600078ef806 */
[----:B------:R-:W-:Y:S01]  /*14750*/  IMAD R0, R10, 0x800, R0 ;  /* 0x000008000a007824 */ /* 0x000fe200078e0200 */
[----:B------:R-:W-:Y:S01]  /*14760*/  LOP3.LUT R7, R4, 0x70, R7, 0x78, !PT ;  /* 0x0000007004077812 */ /* 0x000fe200078e7807 */
[----:B------:R-:W-:-:S04]  /*14770*/  IMAD.MOV.U32 R4, RZ, RZ, 0x40 ;  /* 0x00000040ff047424 */ /* 0x000fc800078e00ff */
[----:B------:R-:W-:Y:S01]  /*14780*/  IMAD.IADD R0, R0, 0x1, R7 ;  /* 0x0000000100007824 */ /* 0x000fe200078e0207 */
[----:B0-----:R-:W-:-:S04]  /*14790*/  ISETP.NE.U32.AND P0, PT, R2, RZ, PT ;  /* 0x000000ff0200720c */ /* 0x001fc80003f05070 */
[----:B------:R0:W-:Y:S01]  /*147a0*/  STL [R1+0x4], R0 ;  /* 0x0000040001007387 */ /* 0x0001e20000100800 */
[----:B------:R-:W-:Y:S02]  /*147b0*/  R2P PR, R6, 0x6 ;  /* 0x0000000606007804 */ /* 0x000fe40000000000 */
[----:B------:R-:W-:Y:S02]  /*147c0*/  ISETP.NE.AND.EX P3, PT, R3, RZ, PT, P0 ;  /* 0x000000ff0300720c */ /* 0x000fe40003f65300 */
[----:B------:R-:W-:-:S04]  /*147d0*/  SHF.R.U32.HI R6, RZ, 0x5, R6 ;  /* 0x00000005ff067819 */ /* 0x000fc80000011606 */
[----:B------:R-:W-:Y:S01]  /*147e0*/  LOP3.LUT R6, R6, 0x3, RZ, 0xc0, !PT ;  /* 0x0000000306067812 */ /* 0x000fe200078ec0ff */
[----:B0-----:R-:W-:-:S05]  /*147f0*/  IMAD.MOV.U32 R0, RZ, RZ, 0x20 ;  /* 0x00000020ff007424 */ /* 0x001fca00078e00ff */
[----:B------:R-:W-:Y:S02]  /*14800*/  SEL R0, R0, 0xffffffe0, !P1 ;  /* 0xffffffe000007807 */ /* 0x000fe40004800000 */
[----:B------:R-:W-:-:S03]  /*14810*/  @P3 LOP3.LUT R19, R19, 0x1, RZ, 0xfc, !PT ;  /* 0x0000000113133812 */ /* 0x000fc600078efcff */
[----:B------:R0:W-:Y:S02]  /*14820*/  STL [R1+0x10], R0 ;  /* 0x0000100001007387 */ /* 0x0001e40000100800 */
[----:B0-----:R-:W-:Y:S02]  /*14830*/  SEL R0, R4, 0xffffffc0, !P2 ;  /* 0xffffffc004007807 */ /* 0x001fe40005000000 */
[----:B--2---:R-:W-:Y:S01]  /*14840*/  SHF.R.S32.HI R10, RZ, 0x1f, R9 ;  /* 0x0000001fff0a7819 */ /* 0x004fe20000011409 */
[----:B------:R0:W-:Y:S01]  /*14850*/  STL [R1], R9 ;  /* 0x0000000901007387 */ /* 0x0001e20000100800 */
[----:B------:R-:W-:-:S03]  /*14860*/  SEL R16, R9, RZ, !P3 ;  /* 0x000000ff09107207 */ /* 0x000fc60005800000 */
[----:B------:R0:W-:Y:S04]  /*14870*/  STL [R1+0x14], R0 ;  /* 0x0000140001007387 */ /* 0x0001e80000100800 */
[----:B------:R0:W-:Y:S01]  /*14880*/  STL [R1+0x8], R10 ;  /* 0x0000080a01007387 */ /* 0x0001e20000100800 */
[----:B------:R-:W-:Y:S05]  /*14890*/  BRA.DIV UR4, `(.L_x_4144) ;  /* 0x0000003204847947 */ /* 0x000fea000b800000 */
[----:B------:R1:W2:Y:S02]  /*148a0*/  SHFL.IDX PT, R14, R6, RZ, 0x1f ;  /* 0x00001fff060e7589 */ /* 0x0002a400000e0000 */
.L_x_4199:
[----:B--2---:R-:W-:Y:S02]  /*148b0*/  ISETP.NE.AND P0, PT, R14, RZ, PT ;  /* 0x000000ff0e00720c */ /* 0x004fe40003f05270 */
[----:B------:R-:W-:Y:S02]  /*148c0*/  PLOP3.LUT P1, PT, PT, PT, PT, 0x8, 0x0 ;  /* 0x000000000000781c */ /* 0x000fe40003f2e170 */
[----:B------:R-:W-:-:S11]  /*148d0*/  LOP3.LUT R19, R19, 0xfffffffd, RZ, 0xc0, !PT ;  /* 0xfffffffd13137812 */ /* 0x000fd600078ec0ff */
[----:B------:R-:W-:Y:S01]  /*148e0*/  @P1 LOP3.LUT R19, R19, 0x2, RZ, 0xfc, !PT ;  /* 0x0000000213131812 */ /* 0x000fe200078efcff */
[----:B------:R-:W-:Y:S06]  /*148f0*/  @P0 BRA `(.L_x_4145) ;  /* 0x0000000400900947 */ /* 0x000fec0003800000 */
[----:B------:R-:W-:Y:S01]  /*14900*/  UMOV UR4, 0xffffffff ;  /* 0xffffffff00047882 */ /* 0x000fe20000000000 */
[----:B0-----:R-:W-:Y:S02]  /*14910*/  VIADD R0, R17, 0xffffffff ;  /* 0xffffffff11007836 */ /* 0x001fe40000000000 */
[----:B------:R-:W-:Y:S05]  /*14920*/  BRA.DIV UR4, `(.L_x_4146) ;  /* 0x0000003204807947 */ /* 0x000fea000b800000 */
[----:B------:R-:W-:-:S13]  /*14930*/  ELECT P6, URZ, PT ;  /* 0x00000000003f782f */ /* 0x000fda00038c0000 */
.L_x_4202:
        /* <DEDUP_REMOVED lines=20> */
.L_x_4147:
[----:B0-----:R-:W-:Y:S01]  /*14a80*/  IMAD.MOV.U32 R2, RZ, RZ, 0x1 ;  /* 0x00000001ff027424 */ /* 0x001fe200078e00ff */
[----:B------:R-:W-:-:S04]  /*14a90*/  ISETP.NE.AND P1, PT, R8, RZ, PT ;  /* 0x000000ff0800720c */ /* 0x000fc80003f25270 */
[----:B------:R-:W-:-:S04]  /*14aa0*/  SHF.L.U32 R2, R2, 0x1f, RZ ;  /* 0x0000001f02027819 */ /* 0x000fc800000006ff */
[----:B------:R-:W0:Y:S02]  /*14ab0*/  SYNCS.PHASECHK.TRANS64.TRYWAIT P0, [UR38+0x2a880], R2 ;  /* 0x02a88002ff0075a7 */ /* 0x000e240008000166 */
[----:B0-----:R-:W-:Y:S05]  /*14ac0*/  @!P0 BRA `(.L_x_4148) ;  /* 0x0000003000388947 */ /* 0x001fea0003800000 */
.L_x_4203:
[----:B------:R-:W-:Y:S05]  /*14ad0*/  @P1 BRA `(.L_x_4149) ;  /* 0x0000000000181947 */ /* 0x000fea0003800000 */
[----:B------:R-:W2:Y:S01]  /*14ae0*/  S2R R4, SR_TID.X ;  /* 0x0000000000047919 */ /* 0x000ea20000002100 */
[----:B0-----:R-:W-:-:S04]  /*14af0*/  IMAD.MOV.U32 R3, RZ, RZ, 0x6000 ;  /* 0x00006000ff037424 */ /* 0x001fc800078e00ff */
[----:B------:R3:W-:Y:S01]  /*14b00*/  SYNCS.ARRIVE.TRANS64 RZ, [UR38+0x2a870], R3 ;  /* 0x02a87003ffff79a7 */ /* 0x0007e20008000026 */
[----:B--2---:R-:W-:-:S13]  /*14b10*/  LOP3.LUT P0, RZ, R4, 0x1f, RZ, 0xc0, !PT ;  /* 0x0000001f04ff7812 */ /* 0x004fda000780c0ff */
[----:B---3--:R-:W-:Y:S05]  /*14b20*/  @!P0 BRA `(.L_x_4149) ;  /* 0x0000000000048947 */ /* 0x008fea0003800000 */
[----:B------:R-:W-:Y:S01]  /*14b30*/  BPT.TRAP 0x1 ;  /* 0x000000040000795c */ /* 0x000fe20000300000 */
.L_x_4149:
        /* <DEDUP_REMOVED lines=26> */
[----:B------:R-:W3:Y:S02]  /*14ce0*/  SYNCS.PHASECHK.TRANS64.TRYWAIT P0, [UR38+0x2a840], R2 ;  /* 0x02a84002ff0075a7 */ /* 0x000ee40008000166 */
[----:B--23--:R-:W-:Y:S05]  /*14cf0*/  @!P0 BRA `(.L_x_4150) ;  /* 0x0000002c00c48947 */ /* 0x00cfea0003800000 */
.L_x_4204:
[----:B------:R-:W-:Y:S05]  /*14d00*/  @P1 BRA `(.L_x_4151) ;  /* 0x0000000000181947 */ /* 0x000fea0003800000 */
[----:B0-----:R-:W0:Y:S01]  /*14d10*/  S2R R3, SR_TID.X ;  /* 0x0000000000037919 */ /* 0x001e220000002100 */
[----:B------:R-:W-:-:S04]  /*14d20*/  IMAD.MOV.U32 R2, RZ, RZ, 0x6000 ;  /* 0x00006000ff027424 */ /* 0x000fc800078e00ff */
[----:B------:R2:W-:Y:S01]  /*14d30*/  SYNCS.ARRIVE.TRANS64 RZ, [UR38+0x2a830], R2 ;  /* 0x02a83002ffff79a7 */ /* 0x0005e20008000026 */
[----:B0-----:R-:W-:-:S13]  /*14d40*/  LOP3.LUT P0, RZ, R3, 0x1f, RZ, 0xc0, !PT ;  /* 0x0000001f03ff7812 */ /* 0x001fda000780c0ff */
[----:B--2---:R-:W-:Y:S05]  /*14d50*/  @!P0 BRA `(.L_x_4151) ;  /* 0x0000000000048947 */ /* 0x004fea0003800000 */
[----:B------:R-:W-:Y:S01]  /*14d60*/  BPT.TRAP 0x1 ;  /* 0x000000040000795c */ /* 0x000fe20000300000 */
.L_x_4151:
[----:B------:R-:W-:Y:S01]  /*14d70*/  ULDC.64 UR4, c[0x0][0x198] ;  /* 0x0000660000047ab9 */ /* 0x000fe20000000a00 */
[----:B------:R-:W-:Y:S01]  /*14d80*/  R2UR UR11, R0 ;  /* 0x00000000000b72ca */ /* 0x000fe200000e0000 */
[----:B------:R-:W-:Y:S01]  /*14d90*/  UIADD3 UR4, UP0, UR4, 0x370, URZ ;  /* 0x0000037004047890 */ /* 0x000fe2000ff1e03f */
[----:B------:R-:W-:Y:S01]  /*14da0*/  R2UR UR13, R16 ;  /* 0x00000000100d72ca */ /* 0x000fe200000e0000 */
[----:B------:R-:W-:Y:S01]  /*14db0*/  UIADD3 UR8, UR38, 0x1e400, URZ ;  /* 0x0001e40026087890 */ /* 0x000fe2000fffe03f */
[----:B------:R-:W-:Y:S01]  /*14dc0*/  PLOP3.LUT P0, PT, PT, PT, PT, 0x80, 0x0 ;  /* 0x000000000000781c */ /* 0x000fe20003f0f070 */
[----:B------:R-:W-:Y:S01]  /*14dd0*/  UIADD3 UR9, UR38, 0x2a830, URZ ;  /* 0x0002a83026097890 */ /* 0x000fe2000fffe03f */
[----:B------:R-:W-:Y:S01]  /*14de0*/  LOP3.LUT R19, R19, 0xfffffffd, RZ, 0xc0, !PT ;  /* 0xfffffffd13137812 */ /* 0x000fe200078ec0ff */
[----:B------:R-:W-:Y:S02]  /*14df0*/  UIADD3.X UR5, URZ, UR5, URZ, UP0, !UPT ;  /* 0x000000053f057290 */ /* 0x000fe400087fe43f */
[----:B------:R-:W-:-:S02]  /*14e00*/  UIADD3 UR16, UR38, 0x20400, URZ ;  /* 0x0002040026107890 */ /* 0x000fc4000fffe03f */
        /* <DEDUP_REMOVED lines=15> */
[----:B------:R-:W-:Y:S01]  /*14f00*/  @P0 LOP3.LUT R19, R19, 0x2, RZ, 0xfc, !PT ;  /* 0x0000000213130812 */ /* 0x000fe200078efcff */
[----:B------:R2:W-:Y:S01]  /*14f10*/  UTMALDG.4D [UR16], [UR4], desc[UR6] ;  /* 0x00000610040075b4 */ /* 0x0005e20008019000 */
[----:B------:R2:W-:Y:S02]  /*14f20*/  UTMALDG.4D [UR32], [UR4], desc[UR6] ;  /* 0x00000620040075b4 */ /* 0x0005e40008019000 */
[----:B--2---:R-:W-:-:S03]  /*14f30*/  NOP ;  /* 0x0000000000007918 */ /* 0x004fc60000000000 */
.L_x_4145:
[----:B------:R-:W-:Y:S05]  /*14f40*/  WARPSYNC.ALL ;  /* 0x0000000000007948 */ /* 0x000fea0003800000 */
[----:B------:R-:W-:Y:S01]  /*14f50*/  UIADD3 UR4, UR38, 0x18400, URZ ;  /* 0x0001840026047890 */ /* 0x000fe2000fffe03f */
        /* <DEDUP_REMOVED lines=20> */
.L_x_4152:
[----:B0-----:R-:W0:Y:S01]  /*150a0*/  S2R R2, SR_TID.X ;  /* 0x0000000000027919 */ /* 0x001e220000002100 */
[----:B------:R-:W2:Y:S01]  /*150b0*/  LDC R10, c[0x0][0x448] ;  /* 0x00011200ff0a7b82 */ /* 0x000ea20000000800 */
[----:B------:R-:W-:Y:S01]  /*150c0*/  USHF.R.S32.HI UR4, URZ, 0x1f, UR36 ;  /* 0x0000001f3f047899 */ /* 0x000fe20008011424 */
[----:B-1----:R-:W1:Y:S01]  /*150d0*/  S2R R6, SR_TID.X ;  /* 0x0000000000067919 */ /* 0x002e620000002100 */
[----:B------:R-:W-:Y:S02]  /*150e0*/  ULDC.64 UR8, c[0x0][0x2d8] ;  /* 0x0000b60000087ab9 */ /* 0x000fe40000000a00 */
[----:B------:R-:W-:Y:S01]  /*150f0*/  UIMAD UR6, UR4, UR8, URZ ;  /* 0x00000008040672a4 */ /* 0x000fe2000f8e023f */
[----:B------:R-:W3:Y:S01]  /*15100*/  S2R R7, SR_CTAID.Z ;  /* 0x0000000000077919 */ /* 0x000ee20000002700 */
[----:B------:R-:W-:Y:S02]  /*15110*/  UIMAD.WIDE.U32 UR4, UR36, UR8, URZ ;  /* 0x00000008240472a5 */ /* 0x000fe4000f8e003f */
[----:B------:R-:W-:-:S04]  /*15120*/  UIMAD UR6, UR36, UR9, UR6 ;  /* 0x00000009240672a4 */ /* 0x000fc8000f8e0206 */
[----:B------:R-:W-:Y:S01]  /*15130*/  UIADD3 UR5, UR5, UR6, URZ ;  /* 0x0000000605057290 */ /* 0x000fe2000fffe03f */
[----:B--2---:R-:W-:Y:S02]  /*15140*/  ISETP.NE.AND P0, PT, R10, 0x1, PT ;  /* 0x000000010a00780c */ /* 0x004fe40003f05270 */
[----:B0-----:R-:W-:Y:S02]  /*15150*/  SHF.R.U32.HI R4, RZ, 0x3, R2 ;  /* 0x00000003ff047819 */ /* 0x001fe40000011602 */
[----:B------:R-:W-:Y:S01]  /*15160*/  LOP3.LUT R3, R2, 0x7f, RZ, 0xc0, !PT ;  /* 0x0000007f02037812 */ /* 0x000fe200078ec0ff */
[C---:B-1----:R-:W-:Y:S01]  /*15170*/  IMAD.SHL.U32 R8, R6.reuse, 0x10, RZ ;  /* 0x0000001006087824 */ /* 0x042fe200078e00ff */
[----:B------:R-:W-:Y:S01]  /*15180*/  LOP3.LUT R9, R6, 0x7f, RZ, 0xc0, !PT ;  /* 0x0000007f06097812 */ /* 0x000fe200078ec0ff */
[----:B------:R-:W-:Y:S02]  /*15190*/  IMAD.SHL.U32 R0, R4, 0x80, RZ ;  /* 0x0000008004007824 */ /* 0x000fe400078e00ff */
[----:B------:R-:W-:Y:S01]  /*151a0*/  IMAD.SHL.U32 R6, R6, 0x20, RZ ;  /* 0x0000002006067824 */ /* 0x000fe200078e00ff */
[----:B------:R-:W-:-:S02]  /*151b0*/  SHF.R.U32.HI R9, RZ, 0x2, R9 ;  /* 0x00000002ff097819 */ /* 0x000fc40000011609 */
[----:B------:R-:W-:Y:S01]  /*151c0*/  LOP3.LUT R2, R0, 0x180, RZ, 0xc0, !PT ;  /* 0x0000018000027812 */ /* 0x000fe200078ec0ff */
[----:B------:R-:W-:Y:S01]  /*151d0*/  IMAD.SHL.U32 R0, R4, 0x10, RZ ;  /* 0x0000001004007824 */ /* 0x000fe200078e00ff */
[----:B------:R-:W-:Y:S02]  /*151e0*/  SHF.R.U32.HI R4, RZ, 0x5, R3 ;  /* 0x00000005ff047819 */ /* 0x000fe40000011603 */
[----:B------:R-:W-:Y:S02]  /*151f0*/  LOP3.LUT R3, R2, 0x30, R8, 0xf8, !PT ;  /* 0x0000003002037812 */ /* 0x000fe400078ef808 */
[----:B------:R-:W-:Y:S02]  /*15200*/  LOP3.LUT R2, R8, 0x40, RZ, 0xc0, !PT ;  /* 0x0000004008027812 */ /* 0x000fe400078ec0ff */
[----:B------:R-:W-:Y:S02]  /*15210*/  LOP3.LUT R0, R3, 0x30, R0, 0x78, !PT ;  /* 0x0000003003007812 */ /* 0x000fe400078e7800 */
[----:B------:R-:W-:Y:S01]  /*15220*/  LOP3.LUT R6, R9, 0x60, R6, 0xf8, !PT ;  /* 0x0000006009067812 */ /* 0x000fe200078ef806 */
[----:B------:R-:W-:Y:S01]  /*15230*/  IMAD R5, R4, 0x200, R2 ;  /* 0x0000020004057824 */ /* 0x000fe200078e0202 */
[----:B------:R-:W-:Y:S01]  /*15240*/  LOP3.LUT R8, R8, 0x30, RZ, 0xc0, !PT ;  /* 0x0000003008087812 */ /* 0x000fe200078ec0ff */
[----:B------:R-:W0:Y:S02]  /*15250*/  LDC.64 R2, c[0x0][0x2e0] ;  /* 0x0000b800ff027b82 */ /* 0x000e240000000a00 */
[----:B------:R-:W-:Y:S01]  /*15260*/  IMAD.IADD R0, R5, 0x1, R0 ;  /* 0x0000000105007824 */ /* 0x000fe200078e0200 */
[----:B---3--:R-:W-:Y:S01]  /*15270*/  SHF.R.S32.HI R5, RZ, 0x1f, R7 ;  /* 0x0000001fff057819 */ /* 0x008fe20000011407 */
[----:B------:R-:W-:-:S04]  /*15280*/  VIADD R6, R6, UR39 ;  /* 0x0000002706067c36 */ /* 0x000fc80008000000 */
[-C--:B0-----:R-:W-:Y:S02]  /*15290*/  IMAD R4, R5, R2.reuse, RZ ;  /* 0x0000000205047224 */ /* 0x081fe400078e02ff */
[----:B------:R-:W-:Y:S02]  /*152a0*/  IMAD.MOV.U32 R5, RZ, RZ, R6 ;  /* 0x000000ffff057224 */ /* 0x000fe400078e0006 */
[C---:B------:R-:W-:Y:S02]  /*152b0*/  IMAD R4, R7.reuse, R3, R4 ;  /* 0x0000000307047224 */ /* 0x040fe400078e0204 */
[----:B------:R-:W-:Y:S01]  /*152c0*/  IMAD.WIDE.U32 R2, R7, R2, UR4 ;  /* 0x0000000407027e25 */ /* 0x000fe2000f8e0002 */
[----:B------:R-:W-:Y:S01]  /*152d0*/  ULDC.64 UR4, c[0x0][0x2d0] ;  /* 0x0000b40000047ab9 */ /* 0x000fe20000000a00 */
[----:B------:R-:W0:Y:S02]  /*152e0*/  @P0 LDC R7, c[0x0][0x44c] ;  /* 0x00011300ff070b82 */ /* 0x000e240000000800 */
[----:B------:R-:W-:-:S06]  /*152f0*/  IMAD.IADD R3, R3, 0x1, R4 ;  /* 0x0000000103037824 */ /* 0x000fcc00078e0204 */
[----:B------:R-:W1:Y:S01]  /*15300*/  @P0 LDC R4, c[0x0][0x450] ;  /* 0x00011400ff040b82 */ /* 0x000e620000000800 */
        /* <DEDUP_REMOVED lines=18> */
[----:B------:R-:W-:Y:S02]  /*15430*/  IADD3.X R6, R3, UR5, R5, P0, !PT ;  /* 0x0000000503067c10 */ /* 0x000fe400087fe405 */
[----:B------:R-:W-:Y:S02]  /*15440*/  ISETP.GE.AND P0, PT, R2, UR4, PT ;  /* 0x0000000402007c0c */ /* 0x000fe4000bf06270 */
[----:B------:R-:W-:-:S02]  /*15450*/  LOP3.LUT R2, R8, 0x80, RZ, 0xfc, !PT ;  /* 0x0000008008027812 */ /* 0x000fc400078efcff */
[----:B------:R-:W-:Y:S02]  /*15460*/  ISETP.GE.AND P2, PT, R8, UR4, PT ;  /* 0x0000000408007c0c */ /* 0x000fe4000bf46270 */
[----:B------:R-:W-:Y:S01]  /*15470*/  ISETP.GE.AND P1, PT, R2, UR4, PT ;  /* 0x0000000402007c0c */ /* 0x000fe2000bf26270 */
[----:B------:R-:W-:-:S03]  /*15480*/  UMOV UR4, 0xffffffff ;  /* 0xffffffff00047882 */ /* 0x000fc60000000000 */
[----:B------:R-:W-:Y:S09]  /*15490*/  BRA.DIV UR4, `(.L_x_4153) ;  /* 0x0000002604f47947 */ /* 0x000ff2000b800000 */
[----:B------:R-:W0:Y:S01]  /*154a0*/  SHFL.IDX PT, R3, R7, RZ, 0x1c1f ;  /* 0x001c1fff07037589 */ /* 0x000e2200000e0000 */
[----:B------:R-:W-:Y:S01]  /*154b0*/  ULDC UR4, c[0x0][0x288] ;  /* 0x0000a20000047ab9 */ /* 0x000fe20000000800 */
[----:B------:R-:W-:Y:S02]  /*154c0*/  VIADD R4, R9, UR39 ;  /* 0x0000002709047c36 */ /* 0x000fe40008000000 */
        /* <DEDUP_REMOVED lines=40> */
.L_x_4213:
[----:B------:R-:W-:Y:S01]  /*15750*/  VIADD R4, R4, 0x60 ;  /* 0x0000006004047836 */ /* 0x000fe20000000000 */
[----:B------:R-:W-:Y:S04]  /*15760*/  BSSY B0, `(.L_x_4154) ;  /* 0x000000c000007945 */ /* 0x000fe80003800000 */
[----:B------:R-:W-:-:S13]  /*15770*/  ISETP.GE.AND P3, PT, R4, R5, PT ;  /* 0x000000050400720c */ /* 0x000fda0003f66270 */
[----:B------:R-:W-:Y:S05]  /*15780*/  @P3 BRA `(.L_x_4155) ;  /* 0x0000000000243947 */ /* 0x000fea0003800000 */
[----:B0-----:R-:W-:Y:S01]  /*15790*/  IADD3 R2, P3, R8, R14, RZ ;  /* 0x0000000e08027210 */ /* 0x001fe20007f7e0ff */
        /* <DEDUP_REMOVED lines=8> */
.L_x_4155:
[----:B------:R-:W-:Y:S05]  /*15820*/  BSYNC B0 ;  /* 0x0000000000007941 */ /* 0x000fea0003800000 */
.L_x_4154:
[----:B------:R-:W-:Y:S01]  /*15830*/  NOP ;  /* 0x0000000000007918 */ /* 0x000fe20000000000 */
[----:B------:R-:W-:Y:S01]  /*15840*/  SYNCS.ARRIVE.TRANS64.RED.A0T1 RZ, [UR38+0x2a800], RZ ;  /* 0x02a800ffffff79a7 */ /* 0x000fe20008200426 */
[----:B------:R-:W-:Y:S01]  /*15850*/  IMAD.MOV.U32 R0, RZ, RZ, 0x1 ;  /* 0x00000001ff007424 */ /* 0x000fe200078e00ff */
[----:B------:R-:W-:Y:S04]  /*15860*/  ARRIVES.LDGSTSBAR.64.TRANSCNT [UR38+0x2a800] ;  /* 0x02a80000ff0079b0 */ /* 0x000fe80008000aa6 */
[----:B------:R-:W-:Y:S01]  /*15870*/  SHF.L.U32 R0, R0, 0x1f, RZ ;  /* 0x0000001f00007819 */ /* 0x000fe200000006ff */
[----:B------:R-:W-:Y:S01]  /*15880*/  NOP ;  /* 0x0000000000007918 */ /* 0x000fe20000000000 */
[----:B------:R-:W-:Y:S01]  /*15890*/  SYNCS.ARRIVE.TRANS64.A1T0 RZ, [UR38+0x2a800], RZ ;  /* 0x02a800ffffff79a7 */ /* 0x000fe20008100026 */
[----:B01----:R-:W-:-:S05]  /*158a0*/  VIADD R3, R17, 0xfffffffe ;  /* 0xfffffffe11037836 */ /* 0x003fca0000000000 */
[----:B------:R-:W-:Y:S01]  /*158b0*/  ISETP.GE.AND P1, PT, R3, UR40, PT ;  /* 0x0000002803007c0c */ /* 0x000fe2000bf26270 */
[----:B------:R-:W0:Y:S02]  /*158c0*/  SYNCS.PHASECHK.TRANS64.TRYWAIT P0, [UR38+0x2a820], R0 ;  /* 0x02a82000ff0075a7 */ /* 0x000e240008000166 */
[----:B0-----:R-:W-:Y:S10]  /*158d0*/  @!P0 BRA `(.L_x_4156) ;  /* 0x00000028004c8947 */ /* 0x001ff40003800000 */
.L_x_4214:
[----:B------:R-:W-:Y:S01]  /*158e0*/  IMAD.MOV.U32 R15, RZ, RZ, 0x1 ;  /* 0x00000001ff0f7424 */ /* 0x000fe200078e00ff */
[----:B------:R-:W-:Y:S06]  /*158f0*/  @!P1 BRA `(.L_x_4157) ;  /* 0x0000001000a09947 */ /* 0x000fec0003800000 */
[----:B------:R-:W2:Y:S04]  /*15900*/  LDL R6, [R1+0x14] ;  /* 0x0000140001067983 */ /* 0x000ea80000100800 */
[----:B------:R-:W2:Y:S04]  /*15910*/  LDL R5, [R1+0x4] ;  /* 0x0000040001057983 */ /* 0x000ea80000100800 */
[----:B------:R-:W3:Y:S01]  /*15920*/  LDL R4, [R1+0x10] ;  /* 0x0000100001047983 */ /* 0x000ee20000100800 */
[----:B0-----:R-:W-:Y:S02]  /*15930*/  IMAD.MOV.U32 R0, RZ, RZ, 0x1 ;  /* 0x00000001ff007424 */ /* 0x001fe400078e00ff */
[----:B------:R-:W-:-:S02]  /*15940*/  IMAD.MOV.U32 R2, RZ, RZ, RZ ;  /* 0x000000ffff027224 */ /* 0x000fc400078e00ff */
[--C-:B--2---:R-:W-:Y:S02]  /*15950*/  IMAD.IADD R20, R6, 0x1, R5.reuse ;  /* 0x0000000106147824 */ /* 0x104fe400078e0205 */
[C---:B---3--:R-:W-:Y:S02]  /*15960*/  IMAD.IADD R5, R4.reuse, 0x1, R5 ;  /* 0x0000000104057824 */ /* 0x048fe400078e0205 */
[----:B------:R-:W-:-:S03]  /*15970*/  IMAD.IADD R21, R4, 0x1, R20 ;  /* 0x0000000104157824 */ /* 0x000fc600078e0214 */
[----:B------:R0:W-:Y:S04]  /*15980*/  STL [R1+0xc], R5 ;  /* 0x00000c0501007387 */ /* 0x0001e80000100800 */
.L_x_4178:
[----:B------:R-:W-:Y:S01]  /*15990*/  LOP3.LUT P1, RZ, R19, 0x2, RZ, 0xc0, !PT ;  /* 0x0000000213ff7812 */ /* 0x000fe2000782c0ff */
[----:B------:R-:W-:Y:S01]  /*159a0*/  VIADD R14, R2, 0x1 ;  /* 0x00000001020e7836 */ /* 0x000fe20000000000 */
[----:B------:R-:W-:Y:S04]  /*159b0*/  BSSY B0, `(.L_x_4158) ;  /* 0x000009d000007945 */ /* 0x000fe80003800000 */
[----:B------:R-:W-:-:S04]  /*159c0*/  ISETP.NE.AND P0, PT, R14, 0x2, PT ;  /* 0x000000020e00780c */ /* 0x000fc80003f05270 */
[----:B------:R-:W-:Y:S02]  /*159d0*/  SEL R15, RZ, 0x1, P0 ;  /* 0x00000001ff0f7807 */ /* 0x000fe40000000000 */
[----:B------:R-:W-:Y:S02]  /*159e0*/  SEL R14, R14, RZ, P0 ;  /* 0x000000ff0e0e7207 */ /* 0x000fe40000000000 */
[----:B------:R-:W-:Y:S01]  /*159f0*/  LOP3.LUT R15, R0, R15, RZ, 0x3c, !PT ;  /* 0x0000000f000f7212 */ /* 0x000fe200078e3cff */
[----:B------:R-:W-:Y:S06]  /*15a00*/  @!P1 BRA `(.L_x_4159) ;  /* 0x00000008005c9947 */ /* 0x000fec0003800000 */
[----:B------:R-:W-:Y:S01]  /*15a10*/  LOP3.LUT P1, RZ, R19, 0x1, RZ, 0xc0, !PT ;  /* 0x0000000113ff7812 */ /* 0x000fe2000782c0ff */
[----:B------:R-:W-:-:S12]  /*15a20*/  IMAD.MOV.U32 R6, RZ, RZ, R3 ;  /* 0x000000ffff067224 */ /* 0x000fd800078e0003 */
[----:B------:R-:W-:Y:S05]  /*15a30*/  @!P1 BRA `(.L_x_4160) ;  /* 0x0000000000509947 */ /* 0x000fea0003800000 */
[----:B------:R-:W2:Y:S01]  /*15a40*/  LDL R9, [R1+0x8] ;  /* 0x0000080001097983 */ /* 0x000ea20000100800 */
[----:B------:R-:W1:Y:S01]  /*15a50*/  LDC R7, c[0x0][0x43c] ;  /* 0x00010f00ff077b82 */ /* 0x000e620000000800 */
[----:B------:R-:W-:Y:S02]  /*15a60*/  ULDC.64 UR4, c[0x0][0x428] ;  /* 0x00010a0000047ab9 */ /* 0x000fe40000000a00 */
[----:B------:R-:W3:Y:S05]  /*15a70*/  LDL R8, [R1] ;  /* 0x0000000001087983 */ /* 0x000eea0000100800 */
[----:B------:R-:W4:Y:S01]  /*15a80*/  LDC.64 R16, c[0x0][0x418] ;  /* 0x00010600ff107b82 */ /* 0x000f220000000a00 */
[----:B-1----:R-:W-:-:S13]  /*15a90*/  ISETP.NE.AND P0, PT, R7, 0x1, PT ;  /* 0x000000010700780c */ /* 0x002fda0003f05270 */
[----:B0-----:R-:W0:Y:S02]  /*15aa0*/  @P0 LDC.64 R4, c[0x0][0x440] ;  /* 0x00011000ff040b82 */ /* 0x001e240000000a00 */
[----:B0-----:R-:W-:-:S04]  /*15ab0*/  @P0 IMAD.HI.U32 R6, R3, R4, RZ ;  /* 0x0000000403060227 */ /* 0x001fc800078e00ff */
[----:B------:R-:W-:Y:S01]  /*15ac0*/  IMAD.MOV.U32 R4, RZ, RZ, R3 ;  /* 0x000000ffff047224 */ /* 0x000fe200078e0003 */
[----:B------:R-:W-:-:S04]  /*15ad0*/  @P0 SHF.R.U32.HI R4, RZ, R5, R6 ;  /* 0x00000005ff040219 */ /* 0x000fc80000011606 */
[--C-:B------:R-:W-:Y:S01]  /*15ae0*/  SHF.R.S32.HI R5, RZ, 0x1f, R4.reuse ;  /* 0x0000001fff057819 */ /* 0x100fe20000011404 */
[----:B------:R-:W-:-:S04]  /*15af0*/  IMAD.MOV R6, RZ, RZ, -R4 ;  /* 0x000000ffff067224 */ /* 0x000fc800078e0a04 */
[----:B------:R-:W-:Y:S02]  /*15b00*/  IMAD R6, R7, R6, R3 ;  /* 0x0000000607067224 */ /* 0x000fe400078e0203 */
[----:B--2---:R-:W-:-:S04]  /*15b10*/  IMAD R7, R9, UR4, RZ ;  /* 0x0000000409077c24 */ /* 0x004fc8000f8e02ff */
[C---:B---3--:R-:W-:Y:S02]  /*15b20*/  IMAD R7, R8.reuse, UR5, R7 ;  /* 0x0000000508077c24 */ /* 0x048fe4000f8e0207 */
[----:B------:R-:W-:-:S04]  /*15b30*/  IMAD.WIDE.U32 R4, R8, UR4, R4 ;  /* 0x0000000408047c25 */ /* 0x000fc8000f8e0004 */
[----:B------:R-:W-:Y:S01]  /*15b40*/  IMAD.IADD R7, R7, 0x1, R5 ;  /* 0x0000000107077824 */ /* 0x000fe200078e0205 */
[----:B----4-:R-:W-:-:S04]  /*15b50*/  LEA R16, P0, R4, R16, 0x2 ;  /* 0x0000001004107211 */ /* 0x010fc800078010ff */
[----:B------:R-:W-:-:S05]  /*15b60*/  LEA.HI.X R17, R4, R17, R7, 0x2, P0 ;  /* 0x0000001104117211 */ /* 0x000fca00000f1407 */
[----:B------:R1:W5:Y:S04]  /*15b70*/  LDG.E R16, desc[UR42][R16.64] ;  /* 0x0000002a10107981 */ /* 0x000368000c1e1900 */
.L_x_4160:
[----:B------:R-:W-:Y:S01]  /*15b80*/  LEA R7, R14, UR38, 0x3 ;  /* 0x000000260e077c11 */ /* 0x000fe2000f8e18ff */
[----:B------:R-:W2:Y:S01]  /*15b90*/  S2R R4, SR_TID.X ;  /* 0x0000000000047919 */ /* 0x000ea20000002100 */
[----:B0-----:R-:W-:-:S04]  /*15ba0*/  SHF.L.U32 R5, R15, 0x1f, RZ ;  /* 0x0000001f0f057819 */ /* 0x001fc800000006ff */
[----:B------:R-:W0:Y:S01]  /*15bb0*/  SYNCS.PHASECHK.TRANS64.TRYWAIT P0, [R7+URZ+0x2a880], R5 ;  /* 0x02a88005070075a7 */ /* 0x000e22000800017f */
[----:B--2---:R-:W-:-:S04]  /*15bc0*/  LOP3.LUT R4, R4, 0x7f, RZ, 0xc0, !PT ;  /* 0x0000007f04047812 */ /* 0x004fc800078ec0ff */
[----:B------:R-:W-:Y:S01]  /*15bd0*/  ISETP.NE.AND P1, PT, R4, RZ, PT ;  /* 0x000000ff0400720c */ /* 0x000fe20003f25270 */
[----:B0-----:R-:W-:-:S12]  /*15be0*/  @!P0 BRA `(.L_x_4161) ;  /* 0x0000002400a08947 */ /* 0x001fd80003800000 */
.L_x_4215:
        /* <DEDUP_REMOVED lines=9> */
.L_x_4163:
[----:B------:R-:W-:Y:S05]  /*15c80*/  BSYNC B1 ;  /* 0x0000000000017941 */ /* 0x000fea0003800000 */
.L_x_4162:
[----:B------:R-:W-:Y:S01]  /*15c90*/  IMAD.U32 R4, RZ, RZ, UR38 ;  /* 0x00000026ff047e24 */ /* 0x000fe2000f8e00ff */
[----:B------:R-:W-:Y:S01]  /*15ca0*/  R2UR UR33, R7 ;  /* 0x00000000072172ca */ /* 0x000fe200000e0000 */
[----:B------:R-:W-:Y:S01]  /*15cb0*/  IMAD.SHL.U32 R6, R6, 0x80, RZ ;  /* 0x0000008006067824 */ /* 0x000fe200078e00ff */
        /* <DEDUP_REMOVED lines=13> */
.L_x_4164:
        /* <DEDUP_REMOVED lines=13> */
.L_x_4165:
        /* <DEDUP_REMOVED lines=8> */
[----:B------:R-:W-:Y:S01]  /*15ee0*/  IMAD.MOV.U32 R10, RZ, RZ, 0x80 ;  /* 0x00000080ff0a7424 */ /* 0x000fe200078e00ff */
[----:B------:R-:W-:Y:S01]  /*15ef0*/  R2UR UR11, R6 ;  /* 0x00000000060b72ca */ /* 0x000fe200000e0000 */
[----:B------:R-:W-:Y:S01]  /*15f00*/  UIADD3 UR8, UR4, 0x10400, URZ ;  /* 0x0001040004087890 */ /* 0x000fe2000fffe03f */
[----:B------:R-:W-:Y:S01]  /*15f10*/  PLOP3.LUT P0, PT, PT, PT, PT, 0x80, 0x0 ;  /* 0x000000000000781c */ /* 0x000fe20003f0f070 */
[----:B------:R-:W-:Y:S01]  /*15f20*/  UMOV UR5, 0x14f00000 ;  /* 0x14f0000000057882 */ /* 0x000fe20000000000 */
[----:B------:R-:W-:Y:S01]  /*15f30*/  R2UR UR10, R10 ;  /* 0x000000000a0a72ca */ /* 0x000fe200000e0000 */
[----:B------:R-:W-:-:S14]  /*15f40*/  UMOV UR4, 0x0 ;  /* 0x0000000000047882 */ /* 0x000fdc0000000000 */
.L_x_4166:
        /* <DEDUP_REMOVED lines=10> */
.L_x_4216:
        /* <DEDUP_REMOVED lines=11> */
.L_x_4169:
[----:B------:R-:W-:Y:S05]  /*160a0*/  BSYNC B1 ;  /* 0x0000000000017941 */ /* 0x000fea0003800000 */
.L_x_4168:
        /* <DEDUP_REMOVED lines=12> */
.L_x_4170:
        /* <DEDUP_REMOVED lines=13> */
.L_x_4171:
        /* <DEDUP_REMOVED lines=13> */
.L_x_4172:
[----:B------:R-:W-:-:S13]  /*16310*/  @P0 ELECT P1, URZ, PT ;  /* 0x00000000003f082f */ /* 0x000fda0003820000 */
[----:B------:R-:W-:Y:S01]  /*16320*/  @P1 R2UR UR13, R16 ;  /* 0x00000000100d12ca */ /* 0x000fe200000e0000 */
[----:B------:R-:W-:Y:S01]  /*16330*/  UMOV UR12, UR36 ;  /* 0x00000024000c7c82 */ /* 0x000fe20008000000 */
[----:B------:R-:W-:-:S11]  /*16340*/  @P1 PLOP3.LUT P0, PT, P1, PT, PT, 0x8, 0x0 ;  /* 0x000000000000181c */ /* 0x000fd60000f0e170 */
[----:B------:R3:W-:Y:S01]  /*16350*/  UTMALDG.4D [UR8], [UR6], desc[UR14] ;  /* 0x00000e08060075b4 */ /* 0x0007e20008019000 */
[----:B------:R-:W-:Y:S01]  /*16360*/  PLOP3.LUT P1, PT, PT, PT, PT, 0x8, 0x0 ;  /* 0x000000000000781c */ /* 0x000fe20003f2e170 */
[----:B---3--:R-:W-:-:S12]  /*16370*/  @P0 BRA.U.ANY `(.L_x_4172) ;  /* 0xfffffffd00e40947 */ /* 0x008fd8000393ffff */
.L_x_4159:
[----:B------:R-:W-:Y:S05]  /*16380*/  BSYNC B0 ;  /* 0x0000000000007941 */ /* 0x000fea0003800000 */
.L_x_4158:
[----:B------:R-:W-:-:S05]  /*16390*/  IMAD.U32 R4, RZ, RZ, UR41 ;  /* 0x00000029ff047e24 */ /* 0x000fca000f8e00ff */
[----:B------:R-:W-:-:S04]  /*163a0*/  LOP3.LUT R4, R4, 0x1, RZ, 0xfc, !PT ;  /* 0x0000000104047812 */ /* 0x000fc800078efcff */
[----:B------:R-:W-:-:S13]  /*163b0*/  ISETP.NE.AND P0, PT, R4, 0x3, PT ;  /* 0x000000030400780c */ /* 0x000fda0003f05270 */
[----:B------:R-:W-:Y:S05]  /*163c0*/  @!P0 BRA `(.L_x_4173) ;  /* 0x0000000000048947 */ /* 0x000fea0003800000 */
[----:B------:R-:W-:Y:S01]  /*163d0*/  BPT.TRAP 0x1 ;  /* 0x000000040000795c */ /* 0x000fe20000300000 */
.L_x_4173:
[----:B------:R-:W-:Y:S01]  /*163e0*/  LOP3.LUT R4, R0, 0x1, RZ, 0x3c, !PT ;  /* 0x0000000100047812 */ /* 0x000fe200078e3cff */
[----:B0-2---:R-:W-:Y:S01]  /*163f0*/  IMAD.U32 R5, RZ, RZ, UR41 ;  /* 0x00000029ff057e24 */ /* 0x005fe2000f8e00ff */
[----:B------:R-:W-:Y:S02]  /*16400*/  LEA R13, R2, UR38, 0x3 ;  /* 0x00000026020d7c11 */ /* 0x000fe4000f8e18ff */
[----:B------:R-:W-:Y:S02]  /*16410*/  SHF.L.U32 R4, R4, 0x1f, RZ ;  /* 0x0000001f04047819 */ /* 0x000fe400000006ff */
[----:B------:R-:W-:Y:S02]  /*16420*/  LOP3.LUT R5, R5, 0x2, RZ, 0xfc, !PT ;  /* 0x0000000205057812 */ /* 0x000fe400078efcff */
[----:B------:R-:W0:Y:S02]  /*16430*/  SYNCS.PHASECHK.TRANS64.TRYWAIT P0, [R13+URZ+0x2a870], R4 ;  /* 0x02a870040d0075a7 */ /* 0x000e24000800017f */
[----:B------:R-:W-:Y:S01]  /*16440*/  ISETP.NE.AND P1, PT, R5, 0x3, PT ;  /* 0x000000030500780c */ /* 0x000fe20003f25270 */
[----:B0-----:R-:W-:-:S12]  /*16450*/  @!P0 BRA `(.L_x_4174) ;  /* 0x0000001c00ac8947 */ /* 0x001fd80003800000 */
.L_x_4217:
[----:B------:R-:W-:Y:S05]  /*16460*/  @!P1 BRA `(.L_x_4175) ;  /* 0x0000000000049947 */ /* 0x000fea0003800000 */
[----:B------:R-:W-:Y:S01]  /*16470*/  BPT.TRAP 0x1 ;  /* 0x000000040000795c */ /* 0x000fe20000300000 */
.L_x_4175:
[----:B------:R-:W-:Y:S01]  /*16480*/  SHF.L.U32 R0, R0, 0x1f, RZ ;  /* 0x0000001f00007819 */ /* 0x000fe200000006ff */
[----:B------:R-:W-:-:S03]  /*16490*/  IMAD R2, R2, 0x6000, RZ ;  /* 0x0000600002027824 */ /* 0x000fc600078e02ff */
[----:B------:R-:W2:Y:S02]  /*164a0*/  SYNCS.PHASECHK.TRANS64.TRYWAIT P0, [R13+URZ+0x2a860], R0 ;  /* 0x02a860000d0075a7 */ /* 0x000ea4000800017f */
[----:B--2---:R-:W-:Y:S05]  /*164b0*/  @!P0 BRA `(.L_x_4176) ;  /* 0x0000001c00a88947 */ /* 0x004fea0003800000 */
.L_x_4218:
[----:B------:R-:W3:Y:S01]  /*164c0*/  LDL R12, [R1+0x4] ;  /* 0x00000400010c7983 */ /* 0x000ee20000100800 */
[----:B--2---:R-:W-:Y:S01]  /*164d0*/  LOP3.LUT R0, R2, R18, RZ, 0xfc, !PT ;  /* 0x0000001202007212 */ /* 0x004fe200078efcff */
[----:B------:R-:W-:Y:S05]  /*164e0*/  WARPSYNC.ALL ;  /* 0x0000000000007948 */ /* 0x000fea0003800000 */
[----:B0-----:R-:W0:Y:S01]  /*164f0*/  LDSM.16.MT88.4 R4, [R0+UR38+0xc400] ;  /* 0x00c400260004783b */ /* 0x001e220008004200 */
[----:B-1----:R-:W-:-:S04]  /*16500*/  IMAD.U32 R17, RZ, RZ, UR38 ;  /* 0x00000026ff117e24 */ /* 0x002fc8000f8e00ff */
[----:B------:R-:W-:Y:S01]  /*16510*/  VIADD R17, R17, 0x400 ;  /* 0x0000040011117836 */ /* 0x000fe20000000000 */
[C-C-:B0-----:R-:W-:Y:S02]  /*16520*/  PRMT R8, R4.reuse, 0x6420, R5.reuse ;  /* 0x0000642004087816 */ /* 0x141fe40000000005 */
[----:B------:R-:W-:Y:S01]  /*16530*/  PRMT R9, R4, 0x7531, R5 ;  /* 0x0000753104097816 */ /* 0x000fe20000000005 */
[----:B------:R-:W-:Y:S01]  /*16540*/  VIADD R4, R2, 0x2000 ;  /* 0x0000200002047836 */ /* 0x000fe20000000000 */
[C-C-:B------:R-:W-:Y:S02]  /*16550*/  PRMT R10, R6.reuse, 0x6420, R7.reuse ;  /* 0x00006420060a7816 */ /* 0x140fe40000000007 */
[----:B------:R-:W-:Y:S02]  /*16560*/  PRMT R11, R6, 0x7531, R7 ;  /* 0x00007531060b7816 */ /* 0x000fe40000000007 */
[----:B------:R-:W-:Y:S02]  /*16570*/  LOP3.LUT R4, R4, R18, RZ, 0xfc, !PT ;  /* 0x0000001204047212 */ /* 0x000fe400078efcff */
[----:B---3--:R-:W-:-:S05]  /*16580*/  IADD3 R12, R17, R2, R12 ;  /* 0x00000002110c7210 */ /* 0x008fca0007ffe00c */
[----:B------:R-:W-:Y:S04]  /*16590*/  STSM.16.M88.4 [R12], R8 ;  /* 0x000000080c007844 */ /* 0x000fe80000000200 */
[----:B------:R-:W0:Y:S02]  /*165a0*/  LDSM.16.MT88.4 R4, [R4+UR38+0xc400] ;  /* 0x00c400260404783b */ /* 0x000e240008004200 */
[C-C-:B0-----:R-:W-:Y:S02]  /*165b0*/  PRMT R8, R4.reuse, 0x6420, R5.reuse ;  /* 0x0000642004087816 */ /* 0x141fe40000000005 */
[----:B------:R-:W-:Y:S01]  /*165c0*/  PRMT R9, R4, 0x7531, R5 ;  /* 0x0000753104097816 */ /* 0x000fe20000000005 */
[----:B------:R-:W-:Y:S01]  /*165d0*/  VIADD R4, R2, 0x4000 ;  /* 0x0000400002047836 */ /* 0x000fe20000000000 */
[----:B------:R-:W-:-:S02]  /*165e0*/  PRMT R10, R6, 0x6420, R7 ;  /* 0x00006420060a7816 */ /* 0x000fc40000000007 */
[----:B------:R-:W-:Y:S02]  /*165f0*/  PRMT R11, R6, 0x7531, R7 ;  /* 0x00007531060b7816 */ /* 0x000fe40000000007 */
[----:B------:R-:W-:-:S03]  /*16600*/  LOP3.LUT R4, R4, R18, RZ, 0xfc, !PT ;  /* 0x0000001204047212 */ /* 0x000fc600078efcff */
[----:B------:R-:W-:Y:S04]  /*16610*/  STSM.16.M88.4 [R12+0x2000], R8 ;  /* 0x002000080c007844 */ /* 0x000fe80000000200 */
[----:B------:R-:W0:Y:S02]  /*16620*/  LDSM.16.MT88.4 R4, [R4+UR38+0xc400] ;  /* 0x00c400260404783b */ /* 0x000e240008004200 */
[C-C-:B0-----:R-:W-:Y:S02]  /*16630*/  PRMT R8, R4.reuse, 0x6420, R5.reuse ;  /* 0x0000642004087816 */ /* 0x141fe40000000005 */
[----:B------:R-:W-:Y:S02]  /*16640*/  PRMT R9, R4, 0x7531, R5 ;  /* 0x0000753104097816 */ /* 0x000fe40000000005 */
[----:B------:R-:W-:-:S02]  /*16650*/  PRMT R10, R6, 0x6420, R7 ;  /* 0x00006420060a7816 */ /* 0x000fc40000000007 */
[----:B------:R-:W-:-:S05]  /*16660*/  PRMT R11, R6, 0x7531, R7 ;  /* 0x00007531060b7816 */ /* 0x000fca0000000007 */
[----:B------:R0:W-:Y:S04]  /*16670*/  STSM.16.M88.4 [R12+0x4000], R8 ;  /* 0x004000080c007844 */ /* 0x0001e80000000200 */
[----:B------:R-:W1:Y:S04]  /*16680*/  LDSM.16.MT88.4 R4, [R0+UR38+0xcc00] ;  /* 0x00cc00260004783b */ /* 0x000e680008004200 */
[----:B0-----:R-:W2:Y:S01]  /*16690*/  LDL R12, [R1+0xc] ;  /* 0x00000c00010c7983 */ /* 0x001ea20000100800 */
[C-C-:B-1----:R-:W-:Y:S02]  /*166a0*/  PRMT R8, R4.reuse, 0x6420, R5.reuse ;  /* 0x0000642004087816 */ /* 0x142fe40000000005 */
[----:B------:R-:W-:-:S02]  /*166b0*/  PRMT R9, R4, 0x7531, R5 ;  /* 0x0000753104097816 */ /* 0x000fc40000000005 */
[C-C-:B------:R-:W-:Y:S02]  /*166c0*/  PRMT R10, R6.reuse, 0x6420, R7.reuse ;  /* 0x00006420060a7816 */ /* 0x140fe40000000007 */
[----:B------:R-:W-:Y:S02]  /*166d0*/  PRMT R11, R6, 0x7531, R7 ;  /* 0x00007531060b7816 */ /* 0x000fe40000000007 */
[----:B--2---:R-:W-:-:S05]  /*166e0*/  IADD3 R12, R17, R12, R2 ;  /* 0x0000000c110c7210 */ /* 0x004fca0007ffe002 */
[----:B------:R-:W-:Y:S04]  /*166f0*/  STSM.16.M88.4 [R12], R8 ;  /* 0x000000080c007844 */ /* 0x000fe80000000200 */
[----:B------:R-:W0:Y:S02]  /*16700*/  LDSM.16.MT88.4 R4, [R0+UR38+0xec00] ;  /* 0x00ec00260004783b */ /* 0x000e240008004200 */
[C-C-:B0-----:R-:W-:Y:S02]  /*16710*/  PRMT R8, R4.reuse, 0x6420, R5.reuse ;  /* 0x0000642004087816 */ /* 0x141fe40000000005 */
[----:B------:R-:W-:Y:S02]  /*16720*/  PRMT R9, R4, 0x7531, R5 ;  /* 0x0000753104097816 */ /* 0x000fe40000000005 */
[----:B------:R-:W-:-:S02]  /*16730*/  PRMT R10, R6, 0x6420, R7 ;  /* 0x00006420060a7816 */ /* 0x000fc40000000007 */
[----:B------:R-:W-:-:S05]  /*16740*/  PRMT R11, R6, 0x7531, R7 ;  /* 0x00007531060b7816 */ /* 0x000fca0000000007 */
[----:B------:R-:W-:Y:S04]  /*16750*/  STSM.16.M88.4 [R12+0x2000], R8 ;  /* 0x002000080c007844 */ /* 0x000fe80000000200 */
[----:B------:R-:W0:Y:S02]  /*16760*/  LDSM.16.MT88.4 R4, [R0+UR38+0x10c00] ;  /* 0x010c00260004783b */ /* 0x000e240008004200 */
[C-C-:B0-----:R-:W-:Y:S02]  /*16770*/  PRMT R8, R4.reuse, 0x6420, R5.reuse ;  /* 0x0000642004087816 */ /* 0x141fe40000000005 */
[----:B------:R-:W-:Y:S02]  /*16780*/  PRMT R9, R4, 0x7531, R5 ;  /* 0x0000753104097816 */ /* 0x000fe40000000005 */
[----:B------:R-:W-:-:S02]  /*16790*/  PRMT R10, R6, 0x6420, R7 ;  /* 0x00006420060a7816 */ /* 0x000fc40000000007 */
[----:B------:R-:W-:-:S05]  /*167a0*/  PRMT R11, R6, 0x7531, R7 ;  /* 0x00007531060b7816 */ /* 0x000fca0000000007 */
[----:B------:R0:W-:Y:S04]  /*167b0*/  STSM.16.M88.4 [R12+0x4000], R8 ;  /* 0x004000080c007844 */ /* 0x0001e80000000200 */
[----:B------:R-:W1:Y:S01]  /*167c0*/  LDSM.16.MT88.4 R4, [R0+UR38+0xd400] ;  /* 0x00d400260004783b */ /* 0x000e620008004200 */
[C-C-:B0-----:R-:W-:Y:S02]  /*167d0*/  IADD3 R12, R17.reuse, R20, R2.reuse ;  /* 0x00000014110c7210 */ /* 0x141fe40007ffe002 */
[----:B------:R-:W-:Y:S02]  /*167e0*/  IADD3 R2, R17, R21, R2 ;  /* 0x0000001511027210 */ /* 0x000fe40007ffe002 */
[C-C-:B-1----:R-:W-:Y:S02]  /*167f0*/  PRMT R8, R4.reuse, 0x6420, R5.reuse ;  /* 0x0000642004087816 */ /* 0x142fe40000000005 */
[----:B------:R-:W-:-:S02]  /*16800*/  PRMT R9, R4, 0x7531, R5 ;  /* 0x0000753104097816 */ /* 0x000fc40000000005 */
        /* <DEDUP_REMOVED lines=41> */
.L_x_4177:
        /* <DEDUP_REMOVED lines=10> */
[C---:B------:R-:W-:Y:S01]  /*16b40*/  ISETP.GT.AND P0, PT, R3.reuse, UR40, PT ;  /* 0x0000002803007c0c */ /* 0x040fe2000bf04270 */
[----:B------:R-:W-:-:S12]  /*16b50*/  VIADD R3, R3, 0xffffffff ;  /* 0xffffffff03037836 */ /* 0x000fd80000000000 */
[----:B-1----:R-:W-:Y:S05]  /*16b60*/  @P0 BRA `(.L_x_4178) ;  /* 0xffffffec00880947 */ /* 0x002fea000383ffff */
[----:B------:R-:W-:Y:S05]  /*16b70*/  BRA `(.L_x_4179) ;  /* 0x0000000000047947 */ /* 0x000fea0003800000 */
.L_x_4157:
[----:B------:R-:W-:-:S07]  /*16b80*/  IMAD.MOV.U32 R14, RZ, RZ, RZ ;  /* 0x000000ffff0e7224 */ /* 0x000fce00078e00ff */
.L_x_4179:
[----:B------:R-:W-:-:S04]  /*16b90*/  ULOP3.LUT UR4, UR41, 0x1, URZ, 0xfc, !UPT ;  /* 0x0000000129047892 */ /* 0x000fc8000f8efc3f */
[----:B------:R-:W-:-:S06]  /*16ba0*/  UISETP.NE.AND UP0, UPT, UR4, 0x3, UPT ;  /* 0x000000030400788c */ /* 0x000fcc000bf05270 */
[----:B------:R-:W-:-:S13]  /*16bb0*/  PLOP3.LUT P0, PT, PT, PT, UP0, 0x80, 0x0 ;  /* 0x000000000000781c */ /* 0x000fda0003f0f008 */
[----:B------:R-:W-:Y:S05]  /*16bc0*/  @!P0 BRA `(.L_x_4180) ;  /* 0x0000000000048947 */ /* 0x000fea0003800000 */
[----:B------:R-:W-:Y:S01]  /*16bd0*/  BPT.TRAP 0x1 ;  /* 0x000000040000795c */ /* 0x000fe20000300000 */
.L_x_4180:
[----:B0-----:R-:W-:Y:S01]  /*16be0*/  LOP3.LUT R0, R15, 0x1, RZ, 0x3c, !PT ;  /* 0x000000010f007812 */ /* 0x001fe200078e3cff */
[----:B------:R-:W-:Y:S01]  /*16bf0*/  BSSY B0, `(.L_x_4181) ;  /* 0x0000005000007945 */ /* 0x000fe20003800000 */
[----:B------:R-:W-:Y:S02]  /*16c00*/  LEA R3, R14, UR38, 0x3 ;  /* 0x000000260e037c11 */ /* 0x000fe4000f8e18ff */
[----:B------:R-:W-:-:S04]  /*16c10*/  SHF.L.U32 R0, R0, 0x1f, RZ ;  /* 0x0000001f00007819 */ /* 0x000fc800000006ff */
[----:B------:R-:W0:Y:S02]  /*16c20*/  SYNCS.PHASECHK.TRANS64.TRYWAIT P0, [R3+URZ+0x2a870], R0 ;  /* 0x02a87000030075a7 */ /* 0x000e24000800017f */
[----:B0-----:R-:W-:Y:S05]  /*16c30*/  @!P0 BRA `(.L_x_4182) ;  /* 0x0000001400dc8947 */ /* 0x001fea0003800000 */
.L_x_4219:
[----:B------:R-:W-:Y:S05]  /*16c40*/  BSYNC B0 ;  /* 0x0000000000007941 */ /* 0x000fea0003800000 */
.L_x_4181:
[----:B------:R-:W-:-:S06]  /*16c50*/  ULOP3.LUT UR4, UR41, 0x2, URZ, 0xfc, !UPT ;  /* 0x0000000229047892 */ /* 0x000fcc000f8efc3f */
[----:B0-----:R-:W-:-:S05]  /*16c60*/  IMAD.U32 R0, RZ, RZ, UR4 ;  /* 0x00000004ff007e24 */ /* 0x001fca000f8e00ff */
[----:B------:R-:W-:-:S13]  /*16c70*/  ISETP.NE.AND P1, PT, R0, 0x3, PT ;  /* 0x000000030000780c */ /* 0x000fda0003f25270 */
[----:B------:R-:W-:Y:S05]  /*16c80*/  @!P1 BRA `(.L_x_4183) ;  /* 0x0000000000049947 */ /* 0x000fea0003800000 */
[----:B------:R-:W-:Y:S01]  /*16c90*/  BPT.TRAP 0x1 ;  /* 0x000000040000795c */ /* 0x000fe20000300000 */
.L_x_4183:
[----:B------:R-:W-:-:S04]  /*16ca0*/  SHF.L.U32 R0, R15, 0x1f, RZ ;  /* 0x0000001f0f007819 */ /* 0x000fc800000006ff */
[----:B------:R-:W0:Y:S02]  /*16cb0*/  SYNCS.PHASECHK.TRANS64.TRYWAIT P0, [R3+URZ+0x2a860], R0 ;  /* 0x02a86000030075a7 */ /* 0x000e24000800017f */
[----:B0-----:R-:W-:Y:S05]  /*16cc0*/  @!P0 BRA `(.L_x_4184) ;  /* 0x0000001400cc8947 */ /* 0x001fea0003800000 */
.L_x_4220:
[----:B------:R-:W2:Y:S04]  /*16cd0*/  LDL.LU R12, [R1+0x4] ;  /* 0x00000400010c7983 */ /* 0x000ea80000300800 */
[----:B------:R-:W3:Y:S04]  /*16ce0*/  LDL.LU R19, [R1+0x14] ;  /* 0x0000140001137983 */ /* 0x000ee80000300800 */
[----:B------:R-:W4:Y:S01]  /*16cf0*/  LDL.LU R17, [R1+0x10] ;  /* 0x0000100001117983 */ /* 0x000f220000300800 */
[----:B------:R-:W-:Y:S01]  /*16d00*/  IMAD R13, R14, 0x6000, RZ ;  /* 0x000060000e0d7824 */ /* 0x000fe200078e02ff */
[----:B------:R-:W-:Y:S05]  /*16d10*/  WARPSYNC.ALL ;  /* 0x0000000000007948 */ /* 0x000fea0003800000 */
[----:B0-----:R-:W-:Y:S01]  /*16d20*/  LOP3.LUT R0, R13, R18, RZ, 0xfc, !PT ;  /* 0x000000120d007212 */ /* 0x001fe200078efcff */
[----:B------:R-:W-:-:S04]  /*16d30*/  IMAD.U32 R16, RZ, RZ, UR38 ;  /* 0x00000026ff107e24 */ /* 0x000fc8000f8e00ff */
[----:B------:R-:W0:Y:S01]  /*16d40*/  LDSM.16.MT88.4 R4, [R0+UR38+0xc400] ;  /* 0x00c400260004783b */ /* 0x000e220008004200 */
[----:B------:R-:W-:Y:S01]  /*16d50*/  VIADD R16, R16, 0x400 ;  /* 0x0000040010107836 */ /* 0x000fe20000000000 */
[C-C-:B0-----:R-:W-:Y:S02]  /*16d60*/  PRMT R8, R4.reuse, 0x6420, R5.reuse ;  /* 0x0000642004087816 */ /* 0x141fe40000000005 */
[----:B------:R-:W-:Y:S01]  /*16d70*/  PRMT R9, R4, 0x7531, R5 ;  /* 0x0000753104097816 */ /* 0x000fe20000000005 */
[----:B------:R-:W-:Y:S01]  /*16d80*/  VIADD R5, R13, 0x2000 ;  /* 0x000020000d057836 */ /* 0x000fe20000000000 */
[C-C-:B------:R-:W-:Y:S02]  /*16d90*/  PRMT R10, R6.reuse, 0x6420, R7.reuse ;  /* 0x00006420060a7816 */ /* 0x140fe40000000007 */
[----:B------:R-:W-:Y:S02]  /*16da0*/  PRMT R11, R6, 0x7531, R7 ;  /* 0x00007531060b7816 */ /* 0x000fe40000000007 */
[----:B--2---:R-:W-:-:S05]  /*16db0*/  IADD3 R2, R16, R13, R12 ;  /* 0x0000000d10027210 */ /* 0x004fca0007ffe00c */
[----:B------:R0:W-:Y:S02]  /*16dc0*/  STSM.16.M88.4 [R2], R8 ;  /* 0x0000000802007844 */ /* 0x0001e40000000200 */
[----:B0-----:R-:W-:Y:S01]  /*16dd0*/  IMAD.MOV.U32 R11, RZ, RZ, R12 ;  /* 0x000000ffff0b7224 */ /* 0x001fe200078e000c */
[----:B------:R-:W-:-:S05]  /*16de0*/  LOP3.LUT R12, R5, R18, RZ, 0xfc, !PT ;  /* 0x00000012050c7212 */ /* 0x000fca00078efcff */
[----:B------:R0:W1:Y:S02]  /*16df0*/  LDSM.16.MT88.4 R4, [R12+UR38+0xc400] ;  /* 0x00c400260c04783b */ /* 0x0000640008004200 */
[----:B0-----:R-:W-:Y:S01]  /*16e00*/  IMAD.MOV.U32 R12, RZ, RZ, R11 ;  /* 0x000000ffff0c7224 */ /* 0x001fe200078e000b */
[C-C-:B-1----:R-:W-:Y:S02]  /*16e10*/  PRMT R8, R4.reuse, 0x6420, R5.reuse ;  /* 0x0000642004087816 */ /* 0x142fe40000000005 */
        /* <DEDUP_REMOVED lines=15> */
[----:B----4-:R-:W-:Y:S01]  /*16f10*/  IADD3 R4, R13, R12, R17 ;  /* 0x0000000c0d047210 */ /* 0x010fe20007ffe011 */
[----:B---3--:R-:W-:Y:S01]  /*16f20*/  IMAD.IADD R12, R19, 0x1, R12 ;  /* 0x00000001130c7824 */ /* 0x008fe200078e020c */
[----:B------:R-:W-:-:S02]  /*16f30*/  PRMT R10, R6, 0x6420, R7 ;  /* 0x00006420060a7816 */ /* 0x000fc40000000007 */
[----:B------:R-:W-:Y:S01]  /*16f40*/  PRMT R11, R6, 0x7531, R7 ;  /* 0x00007531060b7816 */ /* 0x000fe20000000007 */
[----:B------:R-:W-:-:S05]  /*16f50*/  IMAD.IADD R2, R4, 0x1, R16 ;  /* 0x0000000104027824 */ /* 0x000fca00078e0210 */
        /* <DEDUP_REMOVED lines=14> */
[-C--:B0-----:R-:W-:Y:S02]  /*17040*/  IADD3 R2, R16, R12.reuse, R13 ;  /* 0x0000000c10027210 */ /* 0x081fe40007ffe00d */
        /* <DEDUP_REMOVED lines=19> */
[----:B0-----:R-:W-:Y:S01]  /*17180*/  IMAD.IADD R2, R12, 0x1, R16 ;  /* 0x000000010c027824 */ /* 0x001fe200078e0210 */
[C-C-:B-1----:R-:W-:Y:S02]  /*17190*/  PRMT R8, R4.reuse, 0x6420, R5.reuse ;  /* 0x0000642004087816 */ /* 0x142fe40000000005 */
        /* <DEDUP_REMOVED lines=24> */
.L_x_4185:
        /* <DEDUP_REMOVED lines=10> */
[----:B0-----:R-:W-:Y:S02]  /*173c0*/  SEL R2, RZ, 0x1, P0 ;  /* 0x00000001ff027807 */ /* 0x001fe40000000000 */
[----:B------:R-:W-:Y:S02]  /*173d0*/  SEL R0, R0, RZ, P0 ;  /* 0x000000ff00007207 */ /* 0x000fe40000000000 */
[----:B------:R-:W-:Y:S01]  /*173e0*/  LOP3.LUT R15, R15, R2, RZ, 0x3c, !PT ;  /* 0x000000020f0f7212 */ /* 0x000fe200078e3cff */
[----:B------:R-:W-:-:S07]  /*173f0*/  IMAD.MOV.U32 R2, RZ, RZ, RZ ;  /* 0x000000ffff027224 */ /* 0x000fce00078e00ff */
.L_x_4132:
[----:B------:R-:W0:Y:S01]  /*17400*/  S2R R4, SR_CgaCtaId ;  /* 0x0000000000047919 */ /* 0x000e220000008800 */
[----:B------:R-:W-:Y:S02]  /*17410*/  MOV R3, 0x400 ;  /* 0x0000040000037802 */ /* 0x000fe40000000f00 */
[----:B------:R-:W-:Y:S02]  /*17420*/  SHF.L.U32 R2, R2, 0x1f, RZ ;  /* 0x0000001f02027819 */ /* 0x000fe400000006ff */
[----:B0-----:R-:W-:-:S04]  /*17430*/  LEA R7, R4, R3, 0x18 ;  /* 0x0000000304077211 */ /* 0x001fc800078ec0ff */
[----:B------:R-:W0:Y:S02]  /*17440*/  SYNCS.PHASECHK.TRANS64.TRYWAIT P0, [R7+URZ+0x2a820], R2 ;  /* 0x02a82002070075a7 */ /* 0x000e24000800017f */
[----:B0-----:R-:W-:Y:S05]  /*17450*/  @!P0 BRA `(.L_x_4186) ;  /* 0x0000000c00fc8947 */ /* 0x001fea0003800000 */
.L_x_4221:
        /* <DEDUP_REMOVED lines=13> */
.L_x_4187:
        /* <DEDUP_REMOVED lines=12> */
.L_x_4222:
[----:B------:R-:W1:Y:S02]  /*175f0*/  SYNCS.PHASECHK.TRANS64.TRYWAIT P1, [R5+URZ], R2 ;  /* 0x00000002050075a7 */ /* 0x000e64000802017f */
[----:B-1----:R-:W-:Y:S05]  /*17600*/  @!P1 BRA `(.L_x_4189) ;  /* 0x0000000c00b89947 */ /* 0x002fea0003800000 */
.L_x_4223:
[----:B------:R-:W-:Y:S05]  /*17610*/  @!P0 BRA `(.L_x_4190) ;  /* 0x0000000000048947 */ /* 0x000fea0003800000 */
[----:B------:R-:W-:Y:S01]  /*17620*/  BPT.TRAP 0x1 ;  /* 0x000000040000795c */ /* 0x000fe20000300000 */
.L_x_4190:
[----:B------:R-:W-:-:S04]  /*17630*/  IMAD R0, R0, 0x8, R7 ;  /* 0x0000000800007824 */ /* 0x000fc800078e0207 */
[----:B------:R-:W2:Y:S02]  /*17640*/  SYNCS.PHASECHK.TRANS64.TRYWAIT P1, [R0+URZ+0x2a860], R3 ;  /* 0x02a86003000075a7 */ /* 0x000ea4000802017f */
[----:B--2---:R-:W-:Y:S05]  /*17650*/  @!P1 BRA `(.L_x_4191) ;  /* 0x0000000c00b89947 */ /* 0x004fea0003800000 */
.L_x_4224:
[----:B------:R-:W-:Y:S05]  /*17660*/  @!P0 BRA `(.L_x_4192) ;  /* 0x0000000000048947 */ /* 0x000fea0003800000 */
[----:B------:R-:W-:Y:S01]  /*17670*/  BPT.TRAP 0x1 ;  /* 0x000000040000795c */ /* 0x000fe20000300000 */
.L_x_4192:
[----:B-1----:R-:W-:-:S04]  /*17680*/  IMAD R5, R4, 0x8, R7 ;  /* 0x0000000804057824 */ /* 0x002fc800078e0207 */
[----:B------:R-:W1:Y:S02]  /*17690*/  SYNCS.PHASECHK.TRANS64.TRYWAIT P1, [R5+URZ+0x2a860], R2 ;  /* 0x02a86002050075a7 */ /* 0x000e64000802017f */
[----:B-1----:R-:W-:Y:S05]  /*176a0*/  @!P1 BRA `(.L_x_4193) ;  /* 0x0000000c00b89947 */ /* 0x002fea0003800000 */
.L_x_4225:
[----:B------:R-:W-:Y:S05]  /*176b0*/  @!P0 BRA `(.L_x_4194) ;  /* 0x0000000000048947 */ /* 0x000fea0003800000 */
[----:B------:R-:W-:Y:S01]  /*176c0*/  BPT.TRAP 0x1 ;  /* 0x000000040000795c */ /* 0x000fe20000300000 */
.L_x_4194:
[----:B------:R-:W3:Y:S02]  /*176d0*/  SYNCS.PHASECHK.TRANS64.TRYWAIT P0, [R0+URZ+0x2a880], R3 ;  /* 0x02a88003000075a7 */ /* 0x000ee4000800017f */
[----:B---3--:R-:W-:Y:S05]  /*176e0*/  @!P0 BRA `(.L_x_4195) ;  /* 0x0000000c00bc8947 */ /* 0x008fea0003800000 */
.L_x_4196:
[----:B----4-:R4:W0:Y:S02]  /*176f0*/  SYNCS.PHASECHK.TRANS64.TRYWAIT P0, [R5+URZ+0x2a880], R2 ;  /* 0x02a88002050075a7 */ /* 0x010824000800017f */
[----:B0-----:R-:W-:Y:S05]  /*17700*/  @!P0 NANOSLEEP.SYNCS 0x989680 ;  /* 0x009896800000895d */ /* 0x001fea0003900000 */
[----:B------:R-:W0:Y:S02]  /*17710*/  @!P0 SYNCS.PHASECHK.TRANS64 P0, [R5+URZ+0x2a880], R2 ;  /* 0x02a88002050085a7 */ /* 0x000e24000800007f */
[----:B0-----:R-:W-:Y:S05]  /*17720*/  @!P0 BRA `(.L_x_4196) ;  /* 0xfffffffc00f08947 */ /* 0x001fea000383ffff */
.L_x_4044:
[----:B------:R-:W-:Y:S05]  /*17730*/  BSYNC B6 ;  /* 0x0000000000067941 */ /* 0x000fea0003800000 */
.L_x_4041:
[----:B------:R-:W-:Y:S05]  /*17740*/  EXIT ;  /* 0x000000000000794d */ /* 0x000fea0003800000 */
.L_x_4054:
[----:B0-----:R-:W-:-:S04]  /*17750*/  IMAD.U32 R3, RZ, RZ, UR44 ;  /* 0x0000002cff037e24 */ /* 0x001fc8000f8e00ff */
[----:B------:R0:W1:Y:S03]  /*17760*/  SYNCS.PHASECHK.TRANS64.TRYWAIT P0, [R3+URZ+0x2a800], R8 ;  /* 0x02a80008030075a7 */ /* 0x000066000800017f */
[----:B-1----:R-:W-:Y:S05]  /*17770*/  @!P0 NANOSLEEP.SYNCS 0x989680 ;  /* 0x009896800000895d */ /* 0x002fea0003900000 */
[----:B------:R-:W1:Y:S02]  /*17780*/  @!P0 SYNCS.PHASECHK.TRANS64 P0, [R3+URZ+0x2a800], R8 ;  /* 0x02a80008030085a7 */ /* 0x000e64000800007f */
[----:B-1----:R-:W-:Y:S05]  /*17790*/  @!P0 BRA `(.L_x_4054) ;  /* 0xfffffffc00ec8947 */ /* 0x002fea000383ffff */
[----:B------:R-:W-:Y:S05]  /*177a0*/  BRA `(.L_x_4197) ;  /* 0xfffffea400047947 */ /* 0x000fea000383ffff */
.L_x_4058:
[----:B0-----:R-:W-:-:S04]  /*177b0*/  IMAD.U32 R3, RZ, RZ, UR44 ;  /* 0x0000002cff037e24 */ /* 0x001fc8000f8e00ff */
[----:B------:R0:W2:Y:S03]  /*177c0*/  SYNCS.PHASECHK.TRANS64.TRYWAIT P2, [R3+URZ+0x2a830], R8 ;  /* 0x02a83008030075a7 */ /* 0x0000a6000804017f */
[----:B--2---:R-:W-:Y:S05]  /*177d0*/  @!P2 NANOSLEEP.SYNCS 0x989680 ;  /* 0x009896800000a95d */ /* 0x004fea0003900000 */
[----:B------:R-:W2:Y:S02]  /*177e0*/  @!P2 SYNCS.PHASECHK.TRANS64 P2, [R3+URZ+0x2a830], R8 ;  /* 0x02a830080300a5a7 */ /* 0x000ea4000804007f */
[----:B--2---:R-:W-:Y:S05]  /*177f0*/  @!P2 BRA `(.L_x_4058) ;  /* 0xfffffffc00eca947 */ /* 0x004fea000383ffff */
[----:B------:R-:W-:Y:S05]  /*17800*/  BRA `(.L_x_4057) ;  /* 0xfffffea4002c7947 */ /* 0x000fea000383ffff */
.L_x_4074:
[----:B-1----:R-:W-:-:S04]  /*17810*/  IMAD.U32 R12, RZ, RZ, UR6 ;  /* 0x00000006ff0c7e24 */ /* 0x002fc8000f8e00ff */
[----:B------:R1:W2:Y:S03]  /*17820*/  SYNCS.PHASECHK.TRANS64.TRYWAIT P2, [R12+URZ+0x2a830], R11 ;  /* 0x02a8300b0c0075a7 */ /* 0x0002a6000804017f */
[----:B--2---:R-:W-:Y:S05]  /*17830*/  @!P2 NANOSLEEP.SYNCS 0x989680 ;  /* 0x009896800000a95d */ /* 0x004fea0003900000 */
[----:B------:R-:W2:Y:S02]  /*17840*/  @!P2 SYNCS.PHASECHK.TRANS64 P2, [R12+URZ+0x2a830], R11 ;  /* 0x02a8300b0c00a5a7 */ /* 0x000ea4000804007f */
[----:B--2---:R-:W-:Y:S05]  /*17850*/  @!P2 BRA `(.L_x_4074) ;  /* 0xfffffffc00eca947 */ /* 0x004fea000383ffff */
[----:B------:R-:W-:Y:S05]  /*17860*/  BRA `(.L_x_4071) ;  /* 0xfffffee4001c7947 */ /* 0x000fea000383ffff */
.L_x_4078:
[----:B-1----:R-:W-:-:S04]  /*17870*/  IMAD.U32 R12, RZ, RZ, UR6 ;  /* 0x00000006ff0c7e24 */ /* 0x002fc8000f8e00ff */
[----:B------:R1:W2:Y:S03]  /*17880*/  SYNCS.PHASECHK.TRANS64.TRYWAIT P2, [R12+URZ+0x2a850], R11 ;  /* 0x02a8500b0c0075a7 */ /* 0x0002a6000804017f */
[----:B--2---:R-:W-:Y:S05]  /*17890*/  @!P2 NANOSLEEP.SYNCS 0x989680 ;  /* 0x009896800000a95d */ /* 0x004fea0003900000 */
[----:B------:R-:W2:Y:S02]  /*178a0*/  @!P2 SYNCS.PHASECHK.TRANS64 P2, [R12+URZ+0x2a850], R11 ;  /* 0x02a8500b0c00a5a7 */ /* 0x000ea4000804007f */
[----:B--2---:R-:W-:Y:S05]  /*178b0*/  @!P2 BRA `(.L_x_4078) ;  /* 0xfffffffc00eca947 */ /* 0x004fea000383ffff */
[----:B------:R-:W-:Y:S05]  /*178c0*/  BRA `(.L_x_4075) ;  /* 0xfffffee400bc7947 */ /* 0x000fea000383ffff */
.L_x_4096:
[----:B-1----:R-:W-:-:S04]  /*178d0*/  IMAD.U32 R10, RZ, RZ, UR6 ;  /* 0x00000006ff0a7e24 */ /* 0x002fc8000f8e00ff */
[----:B------:R1:W2:Y:S03]  /*178e0*/  SYNCS.PHASECHK.TRANS64.TRYWAIT P2, [R10+URZ+0x2a830], R9 ;  /* 0x02a830090a0075a7 */ /* 0x0002a6000804017f */
[----:B--2---:R-:W-:Y:S05]  /*178f0*/  @!P2 NANOSLEEP.SYNCS 0x989680 ;  /* 0x009896800000a95d */ /* 0x004fea0003900000 */
[----:B------:R-:W2:Y:S02]  /*17900*/  @!P2 SYNCS.PHASECHK.TRANS64 P2, [R10+URZ+0x2a830], R9 ;  /* 0x02a830090a00a5a7 */ /* 0x000ea4000804007f */
[----:B--2---:R-:W-:Y:S05]  /*17910*/  @!P2 BRA `(.L_x_4096) ;  /* 0xfffffffc00eca947 */ /* 0x004fea000383ffff */
[----:B------:R-:W-:Y:S05]  /*17920*/  BRA `(.L_x_4093) ;  /* 0xffffff1c00e47947 */ /* 0x000fea000383ffff */
.L_x_4100:
[----:B-1----:R-:W-:-:S04]  /*17930*/  IMAD.U32 R10, RZ, RZ, UR6 ;  /* 0x00000006ff0a7e24 */ /* 0x002fc8000f8e00ff */
[----:B------:R1:W2:Y:S03]  /*17940*/  SYNCS.PHASECHK.TRANS64.TRYWAIT P2, [R10+URZ+0x2a850], R9 ;  /* 0x02a850090a0075a7 */ /* 0x0002a6000804017f */
[----:B--2---:R-:W-:Y:S05]  /*17950*/  @!P2 NANOSLEEP.SYNCS 0x989680 ;  /* 0x009896800000a95d */ /* 0x004fea0003900000 */
[----:B------:R-:W2:Y:S02]  /*17960*/  @!P2 SYNCS.PHASECHK.TRANS64 P2, [R10+URZ+0x2a850], R9 ;  /* 0x02a850090a00a5a7 */ /* 0x000ea4000804007f */
[----:B--2---:R-:W-:Y:S05]  /*17970*/  @!P2 BRA `(.L_x_4100) ;  /* 0xfffffffc00eca947 */ /* 0x004fea000383ffff */
[----:B------:R-:W-:Y:S05]  /*17980*/  BRA `(.L_x_4097) ;  /* 0xffffff2000907947 */ /* 0x000fea000383ffff */
.L_x_4107:
[----:B-1----:R-:W-:-:S04]  /*17990*/  IMAD.U32 R10, RZ, RZ, UR6 ;  /* 0x00000006ff0a7e24 */ /* 0x002fc8000f8e00ff */
[----:B------:R1:W2:Y:S03]  /*179a0*/  SYNCS.PHASECHK.TRANS64.TRYWAIT P2, [R10+URZ+0x2a830], R9 ;  /* 0x02a830090a0075a7 */ /* 0x0002a6000804017f */
[----:B--2---:R-:W-:Y:S05]  /*179b0*/  @!P2 NANOSLEEP.SYNCS 0x989680 ;  /* 0x009896800000a95d */ /* 0x004fea0003900000 */
[----:B------:R-:W2:Y:S02]  /*179c0*/  @!P2 SYNCS.PHASECHK.TRANS64 P2, [R10+URZ+0x2a830], R9 ;  /* 0x02a830090a00a5a7 */ /* 0x000ea4000804007f */
[----:B--2---:R-:W-:Y:S05]  /*179d0*/  @!P2 BRA `(.L_x_4107) ;  /* 0xfffffffc00eca947 */ /* 0x004fea000383ffff */
[----:B------:R-:W-:Y:S05]  /*179e0*/  BRA `(.L_x_4104) ;  /* 0xffffff4400f47947 */ /* 0x000fea000383ffff */
.L_x_4111:
[----:B-1----:R-:W-:-:S04]  /*179f0*/  IMAD.U32 R10, RZ, RZ, UR6 ;  /* 0x00000006ff0a7e24 */ /* 0x002fc8000f8e00ff */
[----:B------:R1:W2:Y:S03]  /*17a00*/  SYNCS.PHASECHK.TRANS64.TRYWAIT P2, [R10+URZ+0x2a850], R9 ;  /* 0x02a850090a0075a7 */ /* 0x0002a6000804017f */
[----:B--2---:R-:W-:Y:S05]  /*17a10*/  @!P2 NANOSLEEP.SYNCS 0x989680 ;  /* 0x009896800000a95d */ /* 0x004fea0003900000 */
[----:B------:R-:W2:Y:S02]  /*17a20*/  @!P2 SYNCS.PHASECHK.TRANS64 P2, [R10+URZ+0x2a850], R9 ;  /* 0x02a850090a00a5a7 */ /* 0x000ea4000804007f */
[----:B--2---:R-:W-:Y:S05]  /*17a30*/  @!P2 BRA `(.L_x_4111) ;  /* 0xfffffffc00eca947 */ /* 0x004fea000383ffff */
[----:B------:R-:W-:Y:S05]  /*17a40*/  BRA `(.L_x_4108) ;  /* 0xffffff4800907947 */ /* 0x000fea000383ffff */
.L_x_4125:
[----:B-1----:R-:W-:-:S04]  /*17a50*/  IMAD.U32 R3, RZ, RZ, UR12 ;  /* 0x0000000cff037e24 */ /* 0x002fc8000f8e00ff */
[----:B------:R1:W2:Y:S03]  /*17a60*/  SYNCS.PHASECHK.TRANS64.TRYWAIT P1, [R3+URZ+0x2a850], R0 ;  /* 0x02a85000030075a7 */ /* 0x0002a6000802017f */
[----:B--2---:R-:W-:Y:S05]  /*17a70*/  @!P1 NANOSLEEP.SYNCS 0x989680 ;  /* 0x009896800000995d */ /* 0x004fea0003900000 */
[----:B------:R-:W2:Y:S02]  /*17a80*/  @!P1 SYNCS.PHASECHK.TRANS64 P1, [R3+URZ+0x2a850], R0 ;  /* 0x02a85000030095a7 */ /* 0x000ea4000802007f */
[----:B--2---:R-:W-:Y:S05]  /*17a90*/  @!P1 BRA `(.L_x_4125) ;  /* 0xfffffffc00ec9947 */ /* 0x004fea000383ffff */
[----:B------:R-:W-:Y:S05]  /*17aa0*/  BRA `(.L_x_4124) ;  /* 0xffffff7c00c47947 */ /* 0x000fea000383ffff */
.L_x_4144:
[----:B------:R-:W-:Y:S02]  /*17ab0*/  IMAD.MOV.U32 R13, RZ, RZ, R6 ;  /* 0x000000ffff0d7224 */ /* 0x000fe400078e0006 */
[----:B------:R-:W-:Y:S02]  /*17ac0*/  IMAD.MOV.U32 R12, RZ, RZ, RZ ;  /* 0x000000ffff0c7224 */ /* 0x000fe400078e00ff */
[----:B------:R-:W-:Y:S02]  /*17ad0*/  IMAD.MOV.U32 R11, RZ, RZ, 0x1f ;  /* 0x0000001fff0b7424 */ /* 0x000fe400078e00ff */
[----:B------:R-:W-:-:S07]  /*17ae0*/  IMAD.MOV.U32 R15, RZ, RZ, -0x1 ;  /* 0xffffffffff0f7424 */ /* 0x000fce00078e00ff */
[----:B0-----:R-:W-:Y:S05]  /*17af0*/  WARPSYNC.COLLECTIVE R15, `(.L_x_4198) ;  /* 0x000000000f087348 */ /* 0x001fea0003c00000 */
[----:B------:R1:W2:Y:S02]  /*17b00*/  SHFL.IDX P6, R14, R13, R12, R11 ;  /* 0x0000000c0d0e7389 */ /* 0x0002a400000c000b */
[----:B012---:R-:W-:Y:S01]  /*17b10*/  ENDCOLLECTIVE ;  /* 0x000000000000791b */ /* 0x007fe20003800000 */
.L_x_4198:
[----:B------:R-:W-:Y:S05]  /*17b20*/  BRA `(.L_x_4199) ;  /* 0xffffffcc00607947 */ /* 0x000fea000383ffff */
.L_x_4146:
[----:B------:R-:W-:Y:S01]  /*17b30*/  BSSY B0, `(.L_x_4200) ;  /* 0x0000006000007945 */ /* 0x000fe20003800000 */
[----:B------:R-:W-:-:S07]  /*17b40*/  IMAD.MOV.U32 R15, RZ, RZ, -0x1 ;  /* 0xffffffffff0f7424 */ /* 0x000fce00078e00ff */
[----:B-1----:R-:W-:Y:S05]  /*17b50*/  WARPSYNC.COLLECTIVE R15, `(.L_x_4201) ;  /* 0x000000000f0c7348 */ /* 0x002fea0003c00000 */
[----:B------:R-:W-:Y:S02]  /*17b60*/  ELECT P6, UR62, PT ;  /* 0x00000000003e782f */ /* 0x000fe400038c0000 */
[----:B------:R-:W-:Y:S01]  /*17b70*/  MOV R14, UR62 ;  /* 0x0000003e000e7c02 */ /* 0x000fe20008000f00 */
[----:B-1----:R-:W-:Y:S10]  /*17b80*/  ENDCOLLECTIVE ;  /* 0x000000000000791b */ /* 0x002ff40003800000 */
.L_x_4201:
[----:B------:R-:W-:Y:S05]  /*17b90*/  BSYNC B0 ;  /* 0x0000000000007941 */ /* 0x000fea0003800000 */
.L_x_4200:
[----:B------:R-:W-:Y:S05]  /*17ba0*/  BRA `(.L_x_4202) ;  /* 0xffffffcc00647947 */ /* 0x000fea000383ffff */
.L_x_4148:
[----:B0-----:R-:W-:-:S04]  /*17bb0*/  IMAD.U32 R3, RZ, RZ, UR38 ;  /* 0x00000026ff037e24 */ /* 0x001fc8000f8e00ff */
[----:B------:R0:W2:Y:S03]  /*17bc0*/  SYNCS.PHASECHK.TRANS64.TRYWAIT P0, [R3+URZ+0x2a880], R2 ;  /* 0x02a88002030075a7 */ /* 0x0000a6000800017f */
[----:B--2---:R-:W-:Y:S05]  /*17bd0*/  @!P0 NANOSLEEP.SYNCS 0x989680 ;  /* 0x009896800000895d */ /* 0x004fea0003900000 */
[----:B------:R-:W2:Y:S02]  /*17be0*/  @!P0 SYNCS.PHASECHK.TRANS64 P0, [R3+URZ+0x2a880], R2 ;  /* 0x02a88002030085a7 */ /* 0x000ea4000800007f */
[----:B--2---:R-:W-:Y:S05]  /*17bf0*/  @!P0 BRA `(.L_x_4148) ;  /* 0xfffffffc00ec8947 */ /* 0x004fea000383ffff */
[----:B------:R-:W-:Y:S05]  /*17c00*/  BRA `(.L_x_4203) ;  /* 0xffffffcc00b07947 */ /* 0x000fea000383ffff */
.L_x_4150:
[----:B0-----:R-:W-:-:S04]  /*17c10*/  IMAD.U32 R3, RZ, RZ, UR38 ;  /* 0x00000026ff037e24 */ /* 0x001fc8000f8e00ff */
[----:B------:R0:W2:Y:S03]  /*17c20*/  SYNCS.PHASECHK.TRANS64.TRYWAIT P0, [R3+URZ+0x2a840], R2 ;  /* 0x02a84002030075a7 */ /* 0x0000a6000800017f */
[----:B--2---:R-:W-:Y:S05]  /*17c30*/  @!P0 NANOSLEEP.SYNCS 0x989680 ;  /* 0x009896800000895d */ /* 0x004fea0003900000 */
[----:B------:R-:W2:Y:S02]  /*17c40*/  @!P0 SYNCS.PHASECHK.TRANS64 P0, [R3+URZ+0x2a840], R2 ;  /* 0x02a84002030085a7 */ /* 0x000ea4000800007f */
[----:B--2---:R-:W-:Y:S05]  /*17c50*/  @!P0 BRA `(.L_x_4150) ;  /* 0xfffffffc00ec8947 */ /* 0x004fea000383ffff */
[----:B------:R-:W-:Y:S05]  /*17c60*/  BRA `(.L_x_4204) ;  /* 0xffffffd000247947 */ /* 0x000fea000383ffff */
.L_x_4153:
[----:B------:R-:W-:Y:S02]  /*17c70*/  IMAD.MOV.U32 R13, RZ, RZ, R6 ;  /* 0x000000ffff0d7224 */ /* 0x000fe400078e0006 */
[----:B------:R-:W-:Y:S02]  /*17c80*/  IMAD.MOV.U32 R12, RZ, RZ, RZ ;  /* 0x000000ffff0c7224 */ /* 0x000fe400078e00ff */
[----:B------:R-:W-:Y:S02]  /*17c90*/  IMAD.MOV.U32 R11, RZ, RZ, 0x1c1f ;  /* 0x00001c1fff0b7424 */ /* 0x000fe400078e00ff */
[----:B------:R-:W-:Y:S02]  /*17ca0*/  IMAD.MOV.U32 R15, RZ, RZ, -0x1 ;  /* 0xffffffffff0f7424 */ /* 0x000fe400078e00ff */
[----:B------:R-:W-:-:S07]  /*17cb0*/  VIADD R4, R9, UR39 ;  /* 0x0000002709047c36 */ /* 0x000fce0008000000 */
[----:B------:R-:W-:Y:S05]  /*17cc0*/  WARPSYNC.COLLECTIVE R15, `(.L_x_4205) ;  /* 0x000000000f087348 */ /* 0x000fea0003c00000 */
[----:B------:R0:W1:Y:S02]  /*17cd0*/  SHFL.IDX P6, R14, R13, R12, R11 ;  /* 0x0000000c0d0e7389 */ /* 0x00006400000c000b */
[----:B01----:R-:W-:Y:S01]  /*17ce0*/  ENDCOLLECTIVE ;  /* 0x000000000000791b */ /* 0x003fe20003800000 */
.L_x_4205:
[----:B------:R-:W-:Y:S02]  /*17cf0*/  IMAD.MOV.U32 R13, RZ, RZ, R7 ;  /* 0x000000ffff0d7224 */ /* 0x000fe400078e0007 */
[----:B------:R-:W-:-:S07]  /*17d00*/  IMAD.MOV.U32 R2, RZ, RZ, R14 ;  /* 0x000000ffff027224 */ /* 0x000fce00078e000e */
[----:B------:R-:W-:Y:S05]  /*17d10*/  WARPSYNC.COLLECTIVE R15, `(.L_x_4206) ;  /* 0x000000000f087348 */ /* 0x000fea0003c00000 */
[----:B------:R0:W1:Y:S02]  /*17d20*/  SHFL.IDX P6, R14, R13, R12, R11 ;  /* 0x0000000c0d0e7389 */ /* 0x00006400000c000b */
[----:B01----:R-:W-:Y:S01]  /*17d30*/  ENDCOLLECTIVE ;  /* 0x000000000000791b */ /* 0x003fe20003800000 */
.L_x_4206:
[----:B------:R-:W-:Y:S02]  /*17d40*/  ULDC UR4, c[0x0][0x288] ;  /* 0x0000a20000047ab9 */ /* 0x000fe40000000800 */
[----:B------:R-:W-:Y:S02]  /*17d50*/  IMAD R5, R10, UR4, RZ ;  /* 0x000000040a057c24 */ /* 0x000fe4000f8e02ff */
[----:B------:R-:W-:-:S03]  /*17d60*/  VIADD R10, R4, 0x20 ;  /* 0x00000020040a7836 */ /* 0x000fc60000000000 */
        /* <DEDUP_REMOVED lines=8> */
.L_x_4207:
[----:B------:R-:W-:-:S05]  /*17df0*/  @!P4 IADD3 R3, P3, R8, R3, RZ ;  /* 0x000000030803c210 */ /* 0x000fca0007f7e0ff */
[----:B------:R-:W-:Y:S01]  /*17e00*/  @!P4 IMAD.X R2, RZ, RZ, R2, P3 ;  /* 0x000000ffff02c224 */ /* 0x000fe200018e0602 */
[----:B------:R-:W-:Y:S01]  /*17e10*/  ISETP.GE.AND P3, PT, R10, R5, PT ;  /* 0x000000050a00720c */ /* 0x000fe20003f66270 */
[----:B------:R-:W-:-:S03]  /*17e20*/  VIADD R10, R4, 0x40 ;  /* 0x00000040040a7836 */ /* 0x000fc60000000000 */
        /* <DEDUP_REMOVED lines=14> */
.L_x_4208:
[----:B------:R-:W-:Y:S02]  /*17f10*/  @!P3 VIADD R9, R0, UR38 ;  /* 0x000000260009bc36 */ /* 0x000fe40008000000 */
[----:B------:R-:W-:Y:S02]  /*17f20*/  IMAD.MOV.U32 R13, RZ, RZ, R6 ;  /* 0x000000ffff0d7224 */ /* 0x000fe400078e0006 */
[----:B------:R-:W-:Y:S02]  /*17f30*/  IMAD.MOV.U32 R12, RZ, RZ, 0x2 ;  /* 0x00000002ff0c7424 */ /* 0x000fe400078e00ff */
[----:B------:R-:W-:-:S07]  /*17f40*/  IMAD.MOV.U32 R3, RZ, RZ, R14 ;  /* 0x000000ffff037224 */ /* 0x000fce00078e000e */
[----:B------:R-:W-:Y:S05]  /*17f50*/  WARPSYNC.COLLECTIVE R15, `(.L_x_4209) ;  /* 0x000000000f087348 */ /* 0x000fea0003c00000 */
[----:B------:R0:W1:Y:S02]  /*17f60*/  SHFL.IDX P6, R14, R13, R12, R11 ;  /* 0x0000000c0d0e7389 */ /* 0x00006400000c000b */
[----:B01----:R-:W-:Y:S01]  /*17f70*/  ENDCOLLECTIVE ;  /* 0x000000000000791b */ /* 0x003fe20003800000 */
.L_x_4209:
        /* <DEDUP_REMOVED lines=17> */
.L_x_4210:
[----:B------:R-:W-:Y:S02]  /*18090*/  @!P3 VIADD R21, R0, UR38 ;  /* 0x000000260015bc36 */ /* 0x000fe40008000000 */
[----:B------:R-:W-:Y:S02]  /*180a0*/  IMAD.MOV.U32 R13, RZ, RZ, R6 ;  /* 0x000000ffff0d7224 */ /* 0x000fe400078e0006 */
[----:B------:R-:W-:Y:S02]  /*180b0*/  IMAD.MOV.U32 R12, RZ, RZ, 0x3 ;  /* 0x00000003ff0c7424 */ /* 0x000fe400078e00ff */
[----:B------:R-:W-:-:S07]  /*180c0*/  IMAD.MOV.U32 R3, RZ, RZ, R14 ;  /* 0x000000ffff037224 */ /* 0x000fce00078e000e */
[----:B------:R-:W-:Y:S05]  /*180d0*/  WARPSYNC.COLLECTIVE R15, `(.L_x_4211) ;  /* 0x000000000f087348 */ /* 0x000fea0003c00000 */
[----:B------:R0:W1:Y:S02]  /*180e0*/  SHFL.IDX P6, R14, R13, R12, R11 ;  /* 0x0000000c0d0e7389 */ /* 0x00006400000c000b */
[----:B01----:R-:W-:Y:S01]  /*180f0*/  ENDCOLLECTIVE ;  /* 0x000000000000791b */ /* 0x003fe20003800000 */
.L_x_4211:
        /* <DEDUP_REMOVED lines=16> */
.L_x_4212:
[----:B------:R-:W-:Y:S05]  /*18200*/  BRA `(.L_x_4213) ;  /* 0xffffffd400507947 */ /* 0x000fea000383ffff */
.L_x_4156:
[----:B0-----:R-:W-:-:S04]  /*18210*/  IMAD.U32 R2, RZ, RZ, UR38 ;  /* 0x00000026ff027e24 */ /* 0x001fc8000f8e00ff */
[----:B------:R0:W1:Y:S03]  /*18220*/  SYNCS.PHASECHK.TRANS64.TRYWAIT P0, [R2+URZ+0x2a820], R0 ;  /* 0x02a82000020075a7 */ /* 0x000066000800017f */
[----:B-1----:R-:W-:Y:S05]  /*18230*/  @!P0 NANOSLEEP.SYNCS 0x989680 ;  /* 0x009896800000895d */ /* 0x002fea0003900000 */
[----:B------:R-:W1:Y:S02]  /*18240*/  @!P0 SYNCS.PHASECHK.TRANS64 P0, [R2+URZ+0x2a820], R0 ;  /* 0x02a82000020085a7 */ /* 0x000e64000800007f */
[----:B-1----:R-:W-:Y:S05]  /*18250*/  @!P0 BRA `(.L_x_4156) ;  /* 0xfffffffc00ec8947 */ /* 0x002fea000383ffff */
[----:B------:R-:W-:Y:S05]  /*18260*/  BRA `(.L_x_4214) ;  /* 0xffffffd4009c7947 */ /* 0x000fea000383ffff */
.L_x_4161:
[----:B0-----:R0:W2:Y:S02]  /*18270*/  SYNCS.PHASECHK.TRANS64.TRYWAIT P0, [R7+URZ+0x2a880], R5 ;  /* 0x02a88005070075a7 */ /* 0x0010a4000800017f */
[----:B--2---:R-:W-:Y:S05]  /*18280*/  @!P0 NANOSLEEP.SYNCS 0x989680 ;  /* 0x009896800000895d */ /* 0x004fea0003900000 */
[----:B------:R-:W2:Y:S02]  /*18290*/  @!P0 SYNCS.PHASECHK.TRANS64 P0, [R7+URZ+0x2a880], R5 ;  /* 0x02a88005070085a7 */ /* 0x000ea4000800007f */
[----:B--2---:R-:W-:Y:S05]  /*182a0*/  @!P0 BRA `(.L_x_4161) ;  /* 0xfffffffc00f08947 */ /* 0x004fea000383ffff */
[----:B------:R-:W-:Y:S05]  /*182b0*/  BRA `(.L_x_4215) ;  /* 0xffffffd8004c7947 */ /* 0x000fea000383ffff */
.L_x_4167:
[----:B--2---:R2:W3:Y:S02]  /*182c0*/  SYNCS.PHASECHK.TRANS64.TRYWAIT P0, [R7+URZ+0x2a840], R5 ;  /* 0x02a84005070075a7 */ /* 0x0044e4000800017f */
[----:B---3--:R-:W-:Y:S05]  /*182d0*/  @!P0 NANOSLEEP.SYNCS 0x989680 ;  /* 0x009896800000895d */ /* 0x008fea0003900000 */
[----:B------:R-:W3:Y:S02]  /*182e0*/  @!P0 SYNCS.PHASECHK.TRANS64 P0, [R7+URZ+0x2a840], R5 ;  /* 0x02a84005070085a7 */ /* 0x000ee4000800007f */
[----:B---3--:R-:W-:Y:S05]  /*182f0*/  @!P0 BRA `(.L_x_4167) ;  /* 0xfffffffc00f08947 */ /* 0x008fea000383ffff */
[----:B------:R-:W-:Y:S05]  /*18300*/  BRA `(.L_x_4216) ;  /* 0xffffffdc00387947 */ /* 0x000fea000383ffff */
.L_x_4174:
[----:B0-----:R0:W2:Y:S02]  /*18310*/  SYNCS.PHASECHK.TRANS64.TRYWAIT P0, [R13+URZ+0x2a870], R4 ;  /* 0x02a870040d0075a7 */ /* 0x0010a4000800017f */
[----:B--2---:R-:W-:Y:S05]  /*18320*/  @!P0 NANOSLEEP.SYNCS 0x989680 ;  /* 0x009896800000895d */ /* 0x004fea0003900000 */
[----:B------:R-:W2:Y:S02]  /*18330*/  @!P0 SYNCS.PHASECHK.TRANS64 P0, [R13+URZ+0x2a870], R4 ;  /* 0x02a870040d0085a7 */ /* 0x000ea4000800007f */
[----:B--2---:R-:W-:Y:S05]  /*18340*/  @!P0 BRA `(.L_x_4174) ;  /* 0xfffffffc00f08947 */ /* 0x004fea000383ffff */
[----:B------:R-:W-:Y:S05]  /*18350*/  BRA `(.L_x_4217) ;  /* 0xffffffe000407947 */ /* 0x000fea000383ffff */
.L_x_4176:
[----:B--2---:R2:W3:Y:S02]  /*18360*/  SYNCS.PHASECHK.TRANS64.TRYWAIT P0, [R13+URZ+0x2a860], R0 ;  /* 0x02a860000d0075a7 */ /* 0x0044e4000800017f */
[----:B---3--:R-:W-:Y:S05]  /*18370*/  @!P0 NANOSLEEP.SYNCS 0x989680 ;  /* 0x009896800000895d */ /* 0x008fea0003900000 */
[----:B------:R-:W3:Y:S02]  /*18380*/  @!P0 SYNCS.PHASECHK.TRANS64 P0, [R13+URZ+0x2a860], R0 ;  /* 0x02a860000d0085a7 */ /* 0x000ee4000800007f */
[----:B---3--:R-:W-:Y:S05]  /*18390*/  @!P0 BRA `(.L_x_4176) ;  /* 0xfffffffc00f08947 */ /* 0x008fea000383ffff */
[----:B------:R-:W-:Y:S05]  /*183a0*/  BRA `(.L_x_4218) ;  /* 0xffffffe000447947 */ /* 0x000fea000383ffff */
.L_x_4182:
[----:B0-----:R0:W1:Y:S02]  /*183b0*/  SYNCS.PHASECHK.TRANS64.TRYWAIT P0, [R3+URZ+0x2a870], R0 ;  /* 0x02a87000030075a7 */ /* 0x001064000800017f */
[----:B-1----:R-:W-:Y:S05]  /*183c0*/  @!P0 NANOSLEEP.SYNCS 0x989680 ;  /* 0x009896800000895d */ /* 0x002fea0003900000 */
[----:B------:R-:W1:Y:S02]  /*183d0*/  @!P0 SYNCS.PHASECHK.TRANS64 P0, [R3+URZ+0x2a870], R0 ;  /* 0x02a87000030085a7 */ /* 0x000e64000800007f */
[----:B-1----:R-:W-:Y:S05]  /*183e0*/  @!P0 BRA `(.L_x_4182) ;  /* 0xfffffffc00f08947 */ /* 0x002fea000383ffff */
[----:B------:R-:W-:Y:S05]  /*183f0*/  BRA `(.L_x_4219) ;  /* 0xffffffe800107947 */ /* 0x000fea000383ffff */
.L_x_4184:
[----:B0-----:R0:W1:Y:S02]  /*18400*/  SYNCS.PHASECHK.TRANS64.TRYWAIT P0, [R3+URZ+0x2a860], R0 ;  /* 0x02a86000030075a7 */ /* 0x001064000800017f */
[----:B-1----:R-:W-:Y:S05]  /*18410*/  @!P0 NANOSLEEP.SYNCS 0x989680 ;  /* 0x009896800000895d */ /* 0x002fea0003900000 */
[----:B------:R-:W1:Y:S02]  /*18420*/  @!P0 SYNCS.PHASECHK.TRANS64 P0, [R3+URZ+0x2a860], R0 ;  /* 0x02a86000030085a7 */ /* 0x000e64000800007f */
[----:B-1----:R-:W-:Y:S05]  /*18430*/  @!P0 BRA `(.L_x_4184) ;  /* 0xfffffffc00f08947 */ /* 0x002fea000383ffff */
[----:B------:R-:W-:Y:S05]  /*18440*/  BRA `(.L_x_4220) ;  /* 0xffffffe800207947 */ /* 0x000fea000383ffff */
.L_x_4186:
[----:B0-----:R0:W1:Y:S02]  /*18450*/  SYNCS.PHASECHK.TRANS64.TRYWAIT P0, [R7+URZ+0x2a820], R2 ;  /* 0x02a82002070075a7 */ /* 0x001064000800017f */
[----:B-1----:R-:W-:Y:S05]  /*18460*/  @!P0 NANOSLEEP.SYNCS 0x989680 ;  /* 0x009896800000895d */ /* 0x002fea0003900000 */
[----:B------:R-:W1:Y:S02]  /*18470*/  @!P0 SYNCS.PHASECHK.TRANS64 P0, [R7+URZ+0x2a820], R2 ;  /* 0x02a82002070085a7 */ /* 0x000e64000800007f */
[----:B-1----:R-:W-:Y:S05]  /*18480*/  @!P0 BRA `(.L_x_4186) ;  /* 0xfffffffc00f08947 */ /* 0x002fea000383ffff */
[----:B------:R-:W-:Y:S05]  /*18490*/  BRA `(.L_x_4221) ;  /* 0xffffffec00f07947 */ /* 0x000fea000383ffff */
.L_x_4188:
[----:B0-----:R0:W1:Y:S02]  /*184a0*/  SYNCS.PHASECHK.TRANS64.TRYWAIT P1, [R6+URZ], R3 ;  /* 0x00000003060075a7 */ /* 0x001064000802017f */
[----:B-1----:R-:W-:Y:S05]  /*184b0*/  @!P1 NANOSLEEP.SYNCS 0x989680 ;  /* 0x009896800000995d */ /* 0x002fea0003900000 */
[----:B------:R-:W1:Y:S02]  /*184c0*/  @!P1 SYNCS.PHASECHK.TRANS64 P1, [R6+URZ], R3 ;  /* 0x00000003060095a7 */ /* 0x000e64000802007f */
[----:B-1----:R-:W-:Y:S05]  /*184d0*/  @!P1 BRA `(.L_x_4188) ;  /* 0xfffffffc00f09947 */ /* 0x002fea000383ffff */
[----:B------:R-:W-:Y:S05]  /*184e0*/  BRA `(.L_x_4222) ;  /* 0xfffffff000407947 */ /* 0x000fea000383ffff */
.L_x_4189:
[----:B-1----:R1:W2:Y:S02]  /*184f0*/  SYNCS.PHASECHK.TRANS64.TRYWAIT P1, [R5+URZ], R2 ;  /* 0x00000002050075a7 */ /* 0x0022a4000802017f */
[----:B--2---:R-:W-:Y:S05]  /*18500*/  @!P1 NANOSLEEP.SYNCS 0x989680 ;  /* 0x009896800000995d */ /* 0x004fea0003900000 */
[----:B------:R-:W2:Y:S02]  /*18510*/  @!P1 SYNCS.PHASECHK.TRANS64 P1, [R5+URZ], R2 ;  /* 0x00000002050095a7 */ /* 0x000ea4000802007f */
[----:B--2---:R-:W-:Y:S05]  /*18520*/  @!P1 BRA `(.L_x_4189) ;  /* 0xfffffffc00f09947 */ /* 0x004fea000383ffff */
[----:B------:R-:W-:Y:S05]  /*18530*/  BRA `(.L_x_4223) ;  /* 0xfffffff000347947 */ /* 0x000fea000383ffff */
.L_x_4191:
[----:B--2---:R2:W3:Y:S02]  /*18540*/  SYNCS.PHASECHK.TRANS64.TRYWAIT P1, [R0+URZ+0x2a860], R3 ;  /* 0x02a86003000075a7 */ /* 0x0044e4000802017f */
[----:B---3--:R-:W-:Y:S05]  /*18550*/  @!P1 NANOSLEEP.SYNCS 0x989680 ;  /* 0x009896800000995d */ /* 0x008fea0003900000 */
[----:B------:R-:W3:Y:S02]  /*18560*/  @!P1 SYNCS.PHASECHK.TRANS64 P1, [R0+URZ+0x2a860], R3 ;  /* 0x02a86003000095a7 */ /* 0x000ee4000802007f */
[----:B---3--:R-:W-:Y:S05]  /*18570*/  @!P1 BRA `(.L_x_4191) ;  /* 0xfffffffc00f09947 */ /* 0x008fea000383ffff */
[----:B------:R-:W-:Y:S05]  /*18580*/  BRA `(.L_x_4224) ;  /* 0xfffffff000347947 */ /* 0x000fea000383ffff */
.L_x_4193:
[----:B-1----:R1:W3:Y:S02]  /*18590*/  SYNCS.PHASECHK.TRANS64.TRYWAIT P1, [R5+URZ+0x2a860], R2 ;  /* 0x02a86002050075a7 */ /* 0x0022e4000802017f */
[----:B---3--:R-:W-:Y:S05]  /*185a0*/  @!P1 NANOSLEEP.SYNCS 0x989680 ;  /* 0x009896800000995d */ /* 0x008fea0003900000 */
[----:B------:R-:W3:Y:S02]  /*185b0*/  @!P1 SYNCS.PHASECHK.TRANS64 P1, [R5+URZ+0x2a860], R2 ;  /* 0x02a86002050095a7 */ /* 0x000ee4000802007f */
[----:B---3--:R-:W-:Y:S05]  /*185c0*/  @!P1 BRA `(.L_x_4193) ;  /* 0xfffffffc00f09947 */ /* 0x008fea000383ffff */
[----:B------:R-:W-:Y:S05]  /*185d0*/  BRA `(.L_x_4225) ;  /* 0xfffffff000347947 */ /* 0x000fea000383ffff */
.L_x_4195:
[----:B---3--:R3:W4:Y:S02]  /*185e0*/  SYNCS.PHASECHK.TRANS64.TRYWAIT P0, [R0+URZ+0x2a880], R3 ;  /* 0x02a88003000075a7 */ /* 0x008724000800017f */
[----:B----4-:R-:W-:Y:S05]  /*185f0*/  @!P0 NANOSLEEP.SYNCS 0x989680 ;  /* 0x009896800000895d */ /* 0x010fea0003900000 */
[----:B------:R-:W4:Y:S02]  /*18600*/  @!P0 SYNCS.PHASECHK.TRANS64 P0, [R0+URZ+0x2a880], R3 ;  /* 0x02a88003000085a7 */ /* 0x000f24000800007f */
[----:B----4-:R-:W-:Y:S05]  /*18610*/  @!P0 BRA `(.L_x_4195) ;  /* 0xfffffffc00f08947 */ /* 0x010fea000383ffff */
[----:B------:R-:W-:Y:S05]  /*18620*/  BRA `(.L_x_4196) ;  /* 0xfffffff000307947 */ /* 0x000fea000383ffff */
.L_x_4226:
        /* <DEDUP_REMOVED lines=13> */
.L_x_13350:


//--------------------- .text._ZN7cutlass13device_kernelIN5flash11enable_sm90INS1_16FlashAttnFwdSm90INS1_25CollectiveMainloopFwdSm90ILi2EN4cute5tupleIJNS5_1CILi1EEES8_S8_EEENS6_IJNS7_ILi128EEESA_NS7_ILi192EEEEEELi192ENS_12float_e4m3_tEfNS_4arch4Sm90ELb0ELb1ELb1ELb1ELb0ELb0ELb0ELb1ELb1ELb1ELb1ELb0EEENS1_21CollectiveEpilogueFwdINS6_IJSA_SB_SA_EEES9_NS_10bfloat16_tESF_Li256ELb1ELb1ELb1ELb1EEENS1_36VarlenDynamicPersistentTileSchedulerILi128ELi128ELi256ELi128ELb1ELb1ELb1ELb1ELb0ELb1EEEEEEEEEvNT_6ParamsE --------------------------
	.section	.text._ZN7cutlass13device_kernelIN5flash11enable_sm90INS1_16FlashAttnFwdSm90INS1_25CollectiveMainloopFwdSm90ILi2EN4cute5tupleIJNS5_1CILi1EEES8_S8_EEENS6_IJNS7_ILi128EEESA_NS7_ILi192EEEEEELi192ENS_12float_e4m3_tEfNS_4arch4Sm90ELb0ELb1ELb1ELb1ELb0ELb0ELb0ELb1ELb1ELb1ELb1ELb0EEENS1_21CollectiveEpilogueFwdINS6_IJSA_SB_SA_EEES9_NS_10bfloat16_tESF_Li256ELb1ELb1ELb1ELb1EEENS1_36VarlenDynamicPersistentTileSchedulerILi128ELi128ELi256ELi128ELb1ELb1ELb1ELb1ELb0ELb1EEEEEEEEEvNT_6ParamsE,"ax",@progbits
	.align	128
.text._ZN7cutlass13device_kernelIN5flash11enable_sm90INS1_16FlashAttnFwdSm90INS1_25CollectiveMainloopFwdSm90ILi2EN4cute5tupleIJNS5_1CILi1EEES8_S8_EEENS6_IJNS7_ILi128EEESA_NS7_ILi192EEEEEELi192ENS_12float_e4m3_tEfNS_4arch4Sm90ELb0ELb1ELb1ELb1ELb0ELb0ELb0ELb1ELb1ELb1ELb1ELb0EEENS1_21CollectiveEpilogueFwdINS6_IJSA_SB_SA_EEES9_NS_10bfloat16_tESF_Li256ELb1ELb1ELb1ELb1EEENS1_36VarlenDynamicPersistentTileSchedulerILi128ELi128ELi256ELi128ELb1ELb1ELb1ELb1ELb0ELb1EEEEEEEEEvNT_6ParamsE:
        .type           _ZN7cutlass13device_kernelIN5flash11enable_sm90INS1_16FlashAttnFwdSm90INS1_25CollectiveMainloopFwdSm90ILi2EN4cute5tupleIJNS5_1CILi1EEES8_S8_EEENS6_IJNS7_ILi128EEESA_NS7_ILi192EEEEEELi192ENS_12float_e4m3_tEfNS_4arch4Sm90ELb0ELb1ELb1ELb1ELb0ELb0ELb0ELb1ELb1ELb1ELb1ELb0EEENS1_21CollectiveEpilogueFwdINS6_IJSA_SB_SA_EEES9_NS_10bfloat16_tESF_Li256ELb1ELb1ELb1ELb1EEENS1_36VarlenDynamicPersistentTileSchedulerILi128ELi128ELi256ELi128ELb1ELb1ELb1ELb1ELb0ELb1EEEEEEEEEvNT_6ParamsE,@function
        .size           _ZN7cutlass13device_kernelIN5flash11enable_sm90INS1_16FlashAttnFwdSm90INS1_25CollectiveMainloopFwdSm90ILi2EN4cute5tupleIJNS5_1CILi1EEES8_S8_EEENS6_IJNS7_ILi128EEESA_NS7_ILi192EEEEEELi192ENS_12float_e4m3_tEfNS_4arch4Sm90ELb0ELb1ELb1ELb1ELb0ELb0ELb0ELb1ELb1ELb1ELb1ELb0EEENS1_21CollectiveEpilogueFwdINS6_IJSA_SB_SA_EEES9_NS_10bfloat16_tESF_Li256ELb1ELb1ELb1ELb1EEENS1_36VarlenDynamicPersistentTileSchedulerILi128ELi128ELi256ELi128ELb1ELb1ELb1ELb1ELb0ELb1EEEEEEEEEvNT_6ParamsE,(.L_x_13351 - _ZN7cutlass13device_kernelIN5flash11enable_sm90INS1_16FlashAttnFwdSm90INS1_25CollectiveMainloopFwdSm90ILi2EN4cute5tupleIJNS5_1CILi1EEES8_S8_EEENS6_IJNS7_ILi128EEESA_NS7_ILi192EEEEEELi192ENS_12float_e4m3_tEfNS_4arch4Sm90ELb0ELb1ELb1ELb1ELb0ELb0ELb0ELb1ELb1ELb1ELb1ELb0EEENS1_21CollectiveEpilogueFwdINS6_IJSA_SB_SA_EEES9_NS_10bfloat16_tESF_Li256ELb1ELb1ELb1ELb1EEENS1_36VarlenDynamicPersistentTileSchedulerILi128ELi128ELi256ELi128ELb1ELb1ELb1ELb1ELb0ELb1EEEEEEEEEvNT_6ParamsE)
        .other          _ZN7cutlass13device_kernelIN5flash11enable_sm90INS1_16FlashAttnFwdSm90INS1_25CollectiveMainloopFwdSm90ILi2EN4cute5tupleIJNS5_1CILi1EEES8_S8_EEENS6_IJNS7_ILi128EEESA_NS7_ILi192EEEEEELi192ENS_12float_e4m3_tEfNS_4arch4Sm90ELb0ELb1ELb1ELb1ELb0ELb0ELb0ELb1ELb1ELb1ELb1ELb0EEENS1_21CollectiveEpilogueFwdINS6_IJSA_SB_SA_EEES9_NS_10bfloat16_tESF_Li256ELb1ELb1ELb1ELb1EEENS1_36VarlenDynamicPersistentTileSchedulerILi128ELi128ELi256ELi128ELb1ELb1ELb1ELb1ELb0ELb1EEEEEEEEEvNT_6ParamsE,@"STO_CUDA_ENTRY STV_DEFAULT"
_ZN7cutlass13device_kernelIN5flash11enable_sm90INS1_16FlashAttnFwdSm90INS1_25CollectiveMainloopFwdSm90ILi2EN4cute5tupleIJNS5_1CILi1EEES8_S8_EEENS6_IJNS7_ILi128EEESA_NS7_ILi192EEEEEELi192ENS_12float_e4m3_tEfNS_4arch4Sm90ELb0ELb1ELb1ELb1ELb0ELb0ELb0ELb1ELb1ELb1ELb1ELb0EEENS1_21CollectiveEpilogueFwdINS6_IJSA_SB_SA_EEES9_NS_10bfloat16_tESF_Li256ELb1ELb1ELb1ELb1EEENS1_36VarlenDynamicPersistentTileSchedulerILi128ELi128ELi256ELi128ELb1ELb1ELb1ELb1ELb0ELb1EEEEEEEEEvNT_6ParamsE:
        /* <DEDUP_REMOVED lines=18> */
.L_x_4228:
[----:B------:R-:W-:Y:S05]  /*0120*/  BSYNC B0 ;  /* 0x0000000000007941 */ /* 0x000fea0003800000 */
.L_x_4227:
        /* <DEDUP_REMOVED lines=41> */
.L_x_4229:
        /* <DEDUP_REMOVED lines=22> */
.L_x_4230:
        /* <DEDUP_REMOVED lines=18> */
.L_x_4231:
        /* <DEDUP_REMOVED lines=22> */
.L_x_4232:
        /* <DEDUP_REMOVED lines=22> */
.L_x_4233:
[----:B------:R-:W-:Y:S01]  /*0900*/  PLOP3.LUT P0, PT, PT, PT, UP0, 0x80, 0x0 ;  /* 0x000000000000781c */ /* 0x000fe20003f0f008 */
[----:B------:R-:W-:Y:S01]  /*0910*/  UMOV UR38, 0x1 ;  /* 0x0000000100267882 */ /* 0x000fe20000000000 */
[----:B------:R-:W-:Y:S01]  /*0920*/  NOP ;  /* 0x0000000000007918 */ /* 0x000fe20000000000 */
[----:B------:R-:W-:Y:S01]  /*0930*/  USEL UR38, UR38, 0x2, !UP0 ;  /* 0x0000000226267887 */ /* 0x000fe2000c000000 */
[----:B------:R-:W-:Y:S01]  /*0940*/  ULDC.64 UR52, c[0x0][0x208] ;  /* 0x0000820000347ab9 */ /* 0x000fe20000000a00 */
[----:B012-4-:R-:W-:Y:S08]  /*0950*/  BAR.SYNC.DEFER_BLOCKING 0x0 ;  /* 0x0000000000007b1d */ /* 0x017ff00000010000 */
[----:B------:R-:W-:Y:S05]  /*0960*/  @!P0 BRA `(.L_x_4234) ;  /* 0x0000015000a48947 */ /* 0x000fea0003800000 */
.L_x_4235:
        /* <DEDUP_REMOVED lines=30> */
[----:B------:R-:W-:Y:S02]  /*0b50*/  LEA.HI R4, R0, R12, RZ, 0x5 ;  /* 0x0000000c00047211 */ /* 0x000fe400078f28ff */
[----:B------:R-:W-:Y:S01]  /*0b60*/  SHF.R.S32.HI R6, RZ, 0x4, R3 ;  /* 0x00000004ff067819 */ /* 0x000fe20000011403 */
[----:B------:R-:W-:Y:S01]  /*0b70*/  IMAD.IADD R224, R12, 0x1, -R224 ;  /* 0x000000010ce07824 */ /* 0x000fe200078e0ae0 */
[----:B------:R-:W-:Y:S01]  /*0b80*/  SHF.R.S32.HI R13, RZ, 0x7, R2 ;  /* 0x00000007ff0d7819 */ /* 0x000fe20000011402 */
[----:B------:R-:W-:Y:S01]  /*0b90*/  IMAD.SHL.U32 R5, R4, 0x20, RZ ;  /* 0x0000002004057824 */ /* 0x000fe200078e00ff */
[----:B------:R-:W-:Y:S02]  /*0ba0*/  LOP3.LUT R4, R3, 0x3fffff0, RZ, 0xc0, !PT ;  /* 0x03fffff003047812 */ /* 0x000fe400078ec0ff */
[----:B------:R-:W-:-:S02]  /*0bb0*/  SHF.R.S32.HI R7, RZ, 0x1f, R224 ;  /* 0x0000001fff077819 */ /* 0x000fc400000114e0 */
[----:B------:R-:W-:Y:S01]  /*0bc0*/  LEA.HI R3, R3, R6, RZ, 0x1 ;  /* 0x0000000603037211 */ /* 0x000fe200078f08ff */
[----:B------:R-:W-:Y:S01]  /*0bd0*/  IMAD.IADD R4, R12, 0x1, -R4 ;  /* 0x000000010c047824 */ /* 0x000fe200078e0a04 */
[CC--:B------:R-:W-:Y:S02]  /*0be0*/  LEA.HI R8, R7.reuse, R224.reuse, RZ, 0x2 ;  /* 0x000000e007087211 */ /* 0x0c0fe400078f10ff */
[----:B------:R-:W-:Y:S02]  /*0bf0*/  LEA.HI R7, R7, R224, RZ, 0x5 ;  /* 0x000000e007077211 */ /* 0x000fe400078f28ff */
[--C-:B------:R-:W-:Y:S02]  /*0c00*/  SHF.R.S32.HI R9, RZ, 0x2, R8.reuse ;  /* 0x00000002ff097819 */ /* 0x100fe40000011408 */
[----:B------:R-:W-:Y:S02]  /*0c10*/  SHF.R.S32.HI R10, RZ, 0x1f, R8 ;  /* 0x0000001fff0a7819 */ /* 0x000fe40000011408 */
[----:B------:R-:W-:-:S02]  /*0c20*/  LEA.HI R2, R2, R13, RZ, 0x1 ;  /* 0x0000000d02027211 */ /* 0x000fc400078f08ff */
[----:B------:R-:W-:Y:S02]  /*0c30*/  LEA.HI R10, R10, R9, RZ, 0x3 ;  /* 0x000000090a0a7211 */ /* 0x000fe400078f18ff */
[----:B------:R-:W-:Y:S02]  /*0c40*/  LOP3.LUT R5, R5, 0xfffffc00, RZ, 0xc0, !PT ;  /* 0xfffffc0005057812 */ /* 0x000fe400078ec0ff */
[----:B------:R-:W-:Y:S02]  /*0c50*/  LOP3.LUT R10, R10, 0xfffffff8, RZ, 0xc0, !PT ;  /* 0xfffffff80a0a7812 */ /* 0x000fe400078ec0ff */
[----:B------:R-:W-:Y:S01]  /*0c60*/  LOP3.LUT R3, R3, 0x1ffffffe, RZ, 0xc0, !PT ;  /* 0x1ffffffe03037812 */ /* 0x000fe200078ec0ff */
[----:B------:R-:W-:Y:S01]  /*0c70*/  IMAD R4, R4, 0x40, R5 ;  /* 0x0000004004047824 */ /* 0x000fe200078e0205 */
[----:B------:R-:W-:Y:S01]  /*0c80*/  SHF.R.S32.HI R7, RZ, 0x5, R7 ;  /* 0x00000005ff077819 */ /* 0x000fe20000011407 */
[----:B------:R-:W-:Y:S01]  /*0c90*/  IMAD.IADD R10, R9, 0x1, -R10 ;  /* 0x00000001090a7824 */ /* 0x000fe200078e0a0a */
[----:B------:R-:W-:Y:S01]  /*0ca0*/  LOP3.LUT R2, R2, 0x3fffffe, RZ, 0xc0, !PT ;  /* 0x03fffffe02027812 */ /* 0x000fe200078ec0ff */
[----:B------:R-:W-:Y:S01]  /*0cb0*/  IMAD.IADD R3, R6, 0x1, -R3 ;  /* 0x0000000106037824 */ /* 0x000fe200078e0a03 */
[CC--:B------:R-:W-:Y:S01]  /*0cc0*/  LEA.HI R11, R0.reuse, R12.reuse, RZ, 0x2 ;  /* 0x0000000c000b7211 */ /* 0x0c0fe200078f10ff */
[----:B------:R-:W-:Y:S01]  /*0cd0*/  IMAD R7, R7, 0x10, R10 ;  /* 0x0000001007077824 */ /* 0x000fe200078e020a */
[----:B------:R-:W-:Y:S01]  /*0ce0*/  LEA.HI R0, R0, R12, RZ, 0x3 ;  /* 0x0000000c00007211 */ /* 0x000fe200078f18ff */
[----:B------:R-:W-:Y:S01]  /*0cf0*/  IMAD.IADD R2, R13, 0x1, -R2 ;  /* 0x000000010d027824 */ /* 0x000fe200078e0a02 */
[----:B------:R-:W-:Y:S01]  /*0d00*/  LOP3.LUT R11, R11, 0xfffffffc, RZ, 0xc0, !PT ;  /* 0xfffffffc0b0b7812 */ /* 0x000fe200078ec0ff */
[----:B------:R-:W-:Y:S01]  /*0d10*/  IMAD R3, R3, 0x8, R4 ;  /* 0x0000000803037824 */ /* 0x000fe200078e0204 */
[----:B------:R-:W-:Y:S01]  /*0d20*/  LOP3.LUT R23, R0, 0xfffffff8, RZ, 0xc0, !PT ;  /* 0xfffffff800177812 */ /* 0x000fe200078ec0ff */
[----:B------:R-:W-:Y:S01]  /*0d30*/  IMAD R2, R2, 0x40, R7 ;  /* 0x0000004002027824 */ /* 0x000fe200078e0207 */
[----:B------:R-:W-:Y:S01]  /*0d40*/  SHF.R.S32.HI R223, RZ, 0x3, R0 ;  /* 0x00000003ffdf7819 */ /* 0x000fe20000011400 */
[C---:B------:R-:W-:Y:S01]  /*0d50*/  IMAD.IADD R11, R12.reuse, 0x1, -R11 ;  /* 0x000000010c0b7824 */ /* 0x040fe200078e0a0b */
[----:B------:R0:W-:Y:S01]  /*0d60*/  STL [R1+0x38], R3 ;  /* 0x0000380301007387 */ /* 0x0001e20000100800 */
[----:B------:R-:W-:-:S03]  /*0d70*/  IMAD.IADD R23, R12, 0x1, -R23 ;  /* 0x000000010c177824 */ /* 0x000fc600078e0a17 */
[----:B------:R1:W-:Y:S01]  /*0d80*/  STL [R1+0x34], R2 ;  /* 0x0000340201007387 */ /* 0x0003e20000100800 */
[----:B------:R-:W-:Y:S01]  /*0d90*/  LEA.HI R5, R11, R11, RZ, 0x1 ;  /* 0x0000000b0b057211 */ /* 0x000fe200078f08ff */
[----:B------:R-:W-:-:S03]  /*0da0*/  IMAD.SHL.U32 R18, R23, 0x8, RZ ;  /* 0x0000000817127824 */ /* 0x000fc600078e00ff */
[----:B------:R-:W-:Y:S01]  /*0db0*/  LOP3.LUT R6, R5, 0x1ffffffe, RZ, 0xc0, !PT ;  /* 0x1ffffffe05067812 */ /* 0x000fe200078ec0ff */
[----:B------:R-:W-:Y:S01]  /*0dc0*/  VIADD R19, R18, 0x40 ;  /* 0x0000004012137836 */ /* 0x000fe20000000000 */
[----:B0-----:R-:W-:Y:S01]  /*0dd0*/  LOP3.LUT R3, R8, 0x7ffffffc, RZ, 0xc0, !PT ;  /* 0x7ffffffc08037812 */ /* 0x001fe200078ec0ff */
[----:B------:R-:W-:Y:S01]  /*0de0*/  VIADD R22, R18, 0x80 ;  /* 0x0000008012167836 */ /* 0x000fe20000000000 */
[----:B------:R-:W-:Y:S01]  /*0df0*/  SHF.R.S32.HI R0, RZ, 0x1f, R18 ;  /* 0x0000001fff007819 */ /* 0x000fe20000011412 */
[----:B------:R-:W-:Y:S01]  /*0e00*/  IMAD.IADD R6, R11, 0x1, -R6 ;  /* 0x000000010b067824 */ /* 0x000fe200078e0a06 */
[----:B------:R-:W-:Y:S01]  /*0e10*/  SHF.R.S32.HI R4, RZ, 0x1f, R19 ;  /* 0x0000001fff047819 */ /* 0x000fe20000011413 */
[----:B------:R-:W-:Y:S02]  /*0e20*/  IMAD.IADD R3, R224, 0x1, -R3 ;  /* 0x00000001e0037824 */ /* 0x000fe400078e0a03 */
[----:B------:R-:W-:Y:S02]  /*0e30*/  IMAD R17, R6, 0x8, R2 ;  /* 0x0000000806117824 */ /* 0x000fe400078e0202 */
[----:B------:R-:W-:Y:S01]  /*0e40*/  IMAD.SHL.U32 R16, R3, 0x2, RZ ;  /* 0x0000000203107824 */ /* 0x000fe200078e00ff */
[----:B------:R-:W-:-:S03]  /*0e50*/  SHF.R.S32.HI R3, RZ, 0x1f, R22 ;  /* 0x0000001fff037819 */ /* 0x000fc60000011416 */
[C---:B------:R-:W-:Y:S01]  /*0e60*/  VIADD R222, R16.reuse, 0x8 ;  /* 0x0000000810de7836 */ /* 0x040fe20000000000 */
[----:B------:R-:W-:Y:S01]  /*0e70*/  SHF.R.S32.HI R0, RZ, 0x1f, R16 ;  /* 0x0000001fff007819 */ /* 0x000fe20000011410 */
[C---:B------:R-:W-:Y:S02]  /*0e80*/  VIADD R221, R16.reuse, 0x10 ;  /* 0x0000001010dd7836 */ /* 0x040fe40000000000 */
        /* <DEDUP_REMOVED lines=42> */
[----:B------:R-:W-:Y:S02]  /*1130*/  SHF.R.S32.HI R226, RZ, 0x1f, R201 ;  /* 0x0000001fffe27819 */ /* 0x000fe400000114c9 */
[----:B-1----:R-:W-:-:S07]  /*1140*/  SHF.R.S32.HI R225, RZ, 0x1f, R200 ;  /* 0x0000001fffe17819 */ /* 0x002fce00000114c8 */
.L_x_4343:
        /* <DEDUP_REMOVED lines=13> */
[----:B0--34-:R-:W-:Y:S02]  /*1220*/  IMAD.U32 R2, RZ, RZ, UR8 ;  /* 0x00000008ff027e24 */ /* 0x019fe4000f8e00ff */
[----:B--2---:R-:W-:Y:S01]  /*1230*/  IMAD.U32 R3, RZ, RZ, UR9 ;  /* 0x00000009ff037e24 */ /* 0x004fe2000f8e00ff */
[----:B------:R-:W-:Y:S02]  /*1240*/  @UP1 UIMAD.WIDE UR8, UR50, 0x4, UR10 ;  /* 0x00000004320818a5 */ /* 0x000fe4000f8e020a */
[----:B------:R-:W-:Y:S02]  /*1250*/  ULOP3.LUT UR46, UR6, 0xff0000, URZ, 0xc0, !UPT ;  /* 0x00ff0000062e7892 */ /* 0x000fe4000f8ec03f */
[----:B------:R-:W2:Y:S01]  /*1260*/  @P0 LDG.E R2, desc[UR52][R2.64] ;  /* 0x0000003402020981 */ /* 0x000ea2000c1e1900 */
        /* <DEDUP_REMOVED lines=33> */
.L_x_4236:
        /* <DEDUP_REMOVED lines=9> */
.L_x_4237:
        /* <DEDUP_REMOVED lines=13> */
.L_x_4238:
        /* <DEDUP_REMOVED lines=26> */
.L_x_4240:
[----:B------:R-:W-:-:S11]  /*1780*/  UISETP.NE.AND UP1, UPT, UR5, 0x1, UPT ;  /* 0x000000010500788c */ /* 0x000fd6000bf25270 */
[----:B------:R-:W-:Y:S02]  /*1790*/  @UP1 ULDC.64 UR10, c[0x0][0x9e8] ;  /* 0x00027a00000a1ab9 */ /* 0x000fe40000000a00 */
[----:B------:R-:W-:-:S04]  /*17a0*/  UIMAD.WIDE.U32 UR6, UR8, UR10, URZ ;  /* 0x0000000a080672a5 */ /* 0x000fc8000f8e003f */
[----:B------:R-:W-:-:S12]  /*17b0*/  @UP1 USHF.R.U32.HI UR8, URZ, UR11, UR7 ;  /* 0x0000000b3f081299 */ /* 0x000fd80008011607 */
.L_x_4241:
[----:B------:R-:W-:-:S04]  /*17c0*/  UIMAD UR8, UR8, UR5, UR5 ;  /* 0x00000005080872a4 */ /* 0x000fc8000f8e0205 */
[----:B------:R-:W-:-:S04]  /*17d0*/  UISETP.LT.AND UP1, UPT, UR4, UR8, UPT ;  /* 0x000000080400728c */ /* 0x000fc8000bf21270 */
[----:B------:R-:W-:-:S12]  /*17e0*/  USEL UR4, UR4, UR8, UP1 ;  /* 0x0000000804047287 */ /* 0x000fd80008800000 */
.L_x_4239:
        /* <DEDUP_REMOVED lines=30> */
.L_x_4243:
[----:B------:R-:W-:-:S11]  /*19d0*/  UISETP.NE.AND UP0, UPT, UR5, 0x1, UPT ;  /* 0x000000010500788c */ /* 0x000fd6000bf05270 */
[----:B------:R-:W-:Y:S02]  /*19e0*/  @UP0 ULDC.64 UR10, c[0x0][0x9e8] ;  /* 0x00027a00000a0ab9 */ /* 0x000fe40000000a00 */
[----:B------:R-:W-:-:S04]  /*19f0*/  UIMAD.WIDE.U32 UR8, UR7, UR10, URZ ;  /* 0x0000000a070872a5 */ /* 0x000fc8000f8e003f */
[----:B------:R-:W-:-:S12]  /*1a00*/  @UP0 USHF.R.U32.HI UR7, URZ, UR11, UR9 ;  /* 0x0000000b3f070299 */ /* 0x000fd80008011609 */
.L_x_4244:
[----:B------:R-:W-:-:S04]  /*1a10*/  UIMAD UR5, UR7, UR5, URZ ;  /* 0x00000005070572a4 */ /* 0x000fc8000f8e023f */
[----:B------:R-:W-:-:S04]  /*1a20*/  UISETP.LT.AND UP0, UPT, UR4, UR5, UPT ;  /* 0x000000050400728c */ /* 0x000fc8000bf01270 */
[----:B------:R-:W-:-:S12]  /*1a30*/  USEL UR4, UR4, UR5, !UP0 ;  /* 0x0000000504047287 */ /* 0x000fd8000c000000 */
.L_x_4242:
        /* <DEDUP_REMOVED lines=48> */
.L_x_4245:
[----:B------:R-:W-:Y:S01]  /*1d40*/  UIMAD UR39, UR40, UR4, UR39 ;  /* 0x00000004282772a4 */ /* 0x000fe2000f8e0227 */
[----:B------:R-:W-:Y:S01]  /*1d50*/  IMAD.U32 R89, RZ, RZ, UR6 ;  /* 0x00000006ff597e24 */ /* 0x000fe2000f8e00ff */
[----:B------:R-:W-:Y:S01]  /*1d60*/  PLOP3.LUT P0, PT, PT, PT, PT, 0x80, 0x0 ;  /* 0x000000000000781c */ /* 0x000fe20003f0f070 */
[----:B------:R-:W-:Y:S01]  /*1d70*/  IMAD.U32 R0, RZ, RZ, UR4 ;  /* 0x00000004ff007e24 */ /* 0x000fe2000f8e00ff */
[----:B------:R-:W-:Y:S02]  /*1d80*/  CS2R R28, SRZ ;  /* 0x00000000001c7805 */ /* 0x000fe4000001ff00 */
[----:B------:R-:W-:Y:S02]  /*1d90*/  CS2R R2, SRZ ;  /* 0x0000000000027805 */ /* 0x000fe4000001ff00 */
[----:B------:R-:W-:Y:S02]  /*1da0*/  CS2R R24, SRZ ;  /* 0x0000000000187805 */ /* 0x000fe4000001ff00 */
[----:B------:R-:W-:-:S02]  /*1db0*/  CS2R R8, SRZ ;  /* 0x0000000000087805 */ /* 0x000fc4000001ff00 */
[----:B------:R-:W-:Y:S01]  /*1dc0*/  VIADDMNMX R89, R0, UR39, R89, PT ;  /* 0x0000002700597c46 */ /* 0x000fe2000b800159 */
[----:B------:R-:W-:Y:S01]  /*1dd0*/  IMAD.MOV.U32 R0, RZ, RZ, RZ ;  /* 0x000000ffff007224 */ /* 0x000fe200078e00ff */
[----:B------:R-:W-:Y:S01]  /*1de0*/  CS2R R10, SRZ ;  /* 0x00000000000a7805 */ /* 0x000fe2000001ff00 */
[----:B------:R-:W-:Y:S01]  /*1df0*/  IMAD.MOV.U32 R26, RZ, RZ, RZ ;  /* 0x000000ffff1a7224 */ /* 0x000fe200078e00ff */
[----:B------:R-:W-:Y:S01]  /*1e00*/  ISETP.GT.AND P1, PT, R89, UR39, PT ;  /* 0x0000002759007c0c */ /* 0x000fe2000bf24270 */
[----:B------:R-:W-:Y:S01]  /*1e10*/  IMAD.MOV.U32 R31, RZ, RZ, RZ ;  /* 0x000000ffff1f7224 */ /* 0x000fe200078e00ff */
[----:B------:R-:W-:Y:S02]  /*1e20*/  CS2R R36, SRZ ;  /* 0x0000000000247805 */ /* 0x000fe4000001ff00 */
        /* <DEDUP_REMOVED lines=50> */
[----:B------:R-:W-:Y:S02]  /*2150*/  IMAD.MOV.U32 R134, RZ, RZ, RZ ;  /* 0x000000ffff867224 */ /* 0x000fe400078e00ff */
        /* <DEDUP_REMOVED lines=39> */
.L_x_4247:
        /* <DEDUP_REMOVED lines=50> */
.L_x_4450:
[----:B------:R-:W-:Y:S05]  /*26f0*/  @!P0 BRA `(.L_x_4249) ;  /* 0x0000000000048947 */ /* 0x000fea0003800000 */
[----:B------:R-:W-:Y:S01]  /*2700*/  BPT.TRAP 0x1 ;  /* 0x000000040000795c */ /* 0x000fe20000300000 */
.L_x_4249:
[----:B------:R-:W-:Y:S02]  /*2710*/  IMAD.U32 R20, RZ, RZ, UR54 ;  /* 0x00000036ff147e24 */ /* 0x000fe4000f8e00ff */
[----:B0-----:R-:W-:-:S03]  /*2720*/  IMAD.U32 R3, RZ, RZ, UR51 ;  /* 0x00000033ff037e24 */ /* 0x001fc6000f8e00ff */
[----:B------:R-:W-:Y:S02]  /*2730*/  LEA R20, R20, UR36, 0x3 ;  /* 0x0000002414147c11 */ /* 0x000fe4000f8e18ff */
[----:B------:R-:W-:-:S04]  /*2740*/  SHF.L.U32 R3, R3, 0x1f, RZ ;  /* 0x0000001f03037819 */ /* 0x000fc800000006ff */
[----:B------:R0:W1:Y:S01]  /*2750*/  SYNCS.PHASECHK.TRANS64.TRYWAIT P2, [R20+URZ+0x2a830], R3 ;  /* 0x02a83003140075a7 */ /* 0x000062000804017f */
[----:B------:R-:W-:Y:S05]  /*2760*/  @!P0 BRA `(.L_x_4250) ;  /* 0x0000000000048947 */ /* 0x000fea0003800000 */
[----:B------:R-:W-:Y:S01]  /*2770*/  BPT.TRAP 0x1 ;  /* 0x000000040000795c */ /* 0x000fe20000300000 */
.L_x_4250:
[----:B------:R-:W2:Y:S02]  /*2780*/  S2R R2, SR_TID.X ;  /* 0x0000000000027919 */ /* 0x000ea40000002100 */
[----:B--2---:R-:W-:Y:S01]  /*2790*/  LOP3.LUT P1, RZ, R2, 0x7f, RZ, 0xc0, !PT ;  /* 0x0000007f02ff7812 */ /* 0x004fe2000782c0ff */
[----:B-1----:R-:W-:-:S12]  /*27a0*/  @P2 BRA `(.L_x_4251) ;  /* 0x0000000000082947 */ /* 0x002fd80003800000 */
[----:B------:R-:W1:Y:S02]  /*27b0*/  SYNCS.PHASECHK.TRANS64.TRYWAIT P2, [R20+URZ+0x2a830], R3 ;  /* 0x02a83003140075a7 */ /* 0x000e64000804017f */
[----:B-1----:R-:W-:Y:S05]  /*27c0*/  @!P2 BRA `(.L_x_4252) ;  /* 0x000001a40000a947 */ /* 0x002fea0003800000 */
.L_x_4251:
[----:B------:R-:W-:Y:S05]  /*27d0*/  WARPSYNC.ALL ;  /* 0x0000000000007948 */ /* 0x000fea0003800000 */
[----:B------:R-:W-:Y:S01]  /*27e0*/  UIADD3 UR4, UR36, 0x1e400, URZ ;  /* 0x0001e40024047890 */ /* 0x000fe2000fffe03f */
[----:B------:R-:W-:Y:S01]  /*27f0*/  WARPGROUP.ARRIVE ;  /* 0x00000000000079c5 */ /* 0x000fe20000000000 */
[----:B------:R-:W-:Y:S01]  /*2800*/  ULOP3.LUT UR24, UR56, 0x10000, URZ, 0xfc, !UPT ;  /* 0x0001000038187892 */ /* 0x000fe2000f8efc3f */
[----:B01----:R-:W-:Y:S01]  /*2810*/  @!P1 VIADD R20, R20, 0x2a840 ;  /* 0x0002a84014149836 */ /* 0x003fe20000000000 */
[----:B------:R-:W-:Y:S01]  /*2820*/  USHF.R.U32.HI UR4, URZ, 0x4, UR4 ;  /* 0x000000043f047899 */ /* 0x000fe20008011604 */
[----:B------:R-:W-:Y:S01]  /*2830*/  UMOV UR25, 0x80000020 ;  /* 0x8000002000197882 */ /* 0x000fe20000000000 */
[----:B------:R-:W-:-:S02]  /*2840*/  UMOV UR27, 0x80000020 ;  /* 0x80000020001b7882 */ /* 0x000fc40000000000 */
[----:B------:R-:W-:Y:S01]  /*2850*/  ULOP3.LUT UR4, UR4, 0x3fff, URZ, 0xc0, !UPT ;  /* 0x00003fff04047892 */ /* 0x000fe2000f8ec03f */
[----:B------:R-:W-:Y:S01]  /*2860*/  @!P1 PRMT R20, RZ, 0x654, R20 ;  /* 0x00000654ff149816 */ /* 0x000fe20000000014 */
[----:B------:R-:W-:Y:S01]  /*2870*/  UMOV UR5, 0x80000020 ;  /* 0x8000002000057882 */ /* 0x000fe20000000000 */
[----:B------:R-:W-:Y:S01]  /*2880*/  UMOV UR7, 0x80000020 ;  /* 0x8000002000077882 */ /* 0x000fe20000000000 */
[----:B------:R-:W-:Y:S02]  /*2890*/  ULOP3.LUT UR28, UR4, 0x10000, URZ, 0xfc, !UPT ;  /* 0x00010000041c7892 */ /* 0x000fe4000f8efc3f */
[----:B------:R-:W-:Y:S02]  /*28a0*/  UIADD3 UR4, UR24, 0x2, URZ ;  /* 0x0000000218047890 */ /* 0x000fe4000fffe03f */
[----:B------:R-:W-:Y:S02]  /*28b0*/  UIMAD UR26, UR54, 0x600, UR28 ;  /* 0x00000600361a78a4 */ /* 0x000fe4000f8e021c */
[----:B------:R-:W-:-:S02]  /*28c0*/  UIADD3 UR8, UR24, 0x200, URZ ;  /* 0x0000020018087890 */ /* 0x000fc4000fffe03f */
[----:B------:R-:W-:Y:S02]  /*28d0*/  UIADD3 UR6, UR26, 0x2, URZ ;  /* 0x000000021a067890 */ /* 0x000fe4000fffe03f */
[----:B------:R-:W-:Y:S01]  /*28e0*/  UIADD3 UR10, UR26, 0x200, URZ ;  /* 0x000002001a0a7890 */ /* 0x000fe2000fffe03f */
[----:B------:R-:W-:Y:S02]  /*28f0*/  UMOV UR9, 0x80000020 ;  /* 0x8000002000097882 */ /* 0x000fe40000000000 */
[----:B------:R-:W-:Y:S01]  /*2900*/  QGMMA.64x128x32.F32.E4M3.E4M3 R24, gdesc[UR24], RZ, !UPT, gsb0 ;  /* 0x01e00000181879f3 */ /* 0x000fe2000c0008ff */
        /* <DEDUP_REMOVED lines=13> */
[----:B------:R-:W-:Y:S02]  /*29e0*/  ULDC UR29, c[0x0][0x9dc] ;  /* 0x00027700001d7ab9 */ /* 0x000fe40000000800 */
[----:B------:R-:W-:Y:S01]  /*29f0*/  ULOP3.LUT UR29, URZ, UR29, URZ, 0x33, !UPT ;  /* 0x0000001d3f1d7292 */ /* 0x000fe2000f8e333f */
[----:B------:R-:W-:-:S02]  /*2a00*/  WARPGROUP.DEPBAR.LE gsb0, 0x0 ;  /* 0x00008000000079c5 */ /* 0x000fc40000010000 */
        /* <DEDUP_REMOVED lines=25> */
[----:B------:R-:W-:Y:S01]  /*2ba0*/  FMUL.FTZ R49, R0, R57 ;  /* 0x0000003900317220 */ /* 0x000fe20000410000 */
[----:B------:R-:W-:-:S04]  /*2bb0*/  @P2 IMAD.HI.U32 R57, R40, UR6, RZ ;  /* 0x0000000628392c27 */ /* 0x000fc8000f8e00ff */
[C---:B------:R-:W-:Y:S01]  /*2bc0*/  FMUL.FTZ R4, R0.reuse, R27 ;  /* 0x0000001b00047220 */ /* 0x040fe20000410000 */
[C---:B------:R-:W-:Y:S01]  /*2bd0*/  FMUL.FTZ R27, R0.reuse, R54 ;  /* 0x00000036001b7220 */ /* 0x040fe20000410000 */
[C---:B------:R-:W-:Y:S01]  /*2be0*/  FMUL.FTZ R54, R0.reuse, R70 ;  /* 0x0000004600367220 */ /* 0x040fe20000410000 */
[----:B------:R-:W-:Y:S01]  /*2bf0*/  @UP0 ULDC UR6, c[0x0][0x450] ;  /* 0x0001140000060ab9 */ /* 0x000fe20000000800 */
[----:B------:R-:W-:Y:S01]  /*2c00*/  IMAD.MOV.U32 R70, RZ, RZ, R40 ;  /* 0x000000ffff467224 */ /* 0x000fe200078e0028 */
[----:B------:R-:W-:Y:S01]  /*2c10*/  @P3 SHF.R.U32.HI R70, RZ, UR6, R57 ;  /* 0x00000006ff463c19 */ /* 0x000fe20008011639 */
[C---:B------:R-:W-:Y:S01]  /*2c20*/  FMUL.FTZ R15, R0.reuse, R47 ;  /* 0x0000002f000f7220 */ /* 0x040fe20000410000 */
[C---:B------:R-:W-:Y:S01]  /*2c30*/  FMUL.FTZ R8, R0.reuse, R35 ;  /* 0x0000002300087220 */ /* 0x040fe20000410000 */
[C---:B------:R-:W-:Y:S01]  /*2c40*/  FMUL.FTZ R47, R0.reuse, R61 ;  /* 0x0000003d002f7220 */ /* 0x040fe20000410000 */
[C---:B------:R-:W-:Y:S01]  /*2c50*/  FMUL.FTZ R35, R0.reuse, R62 ;  /* 0x0000003e00237220 */ /* 0x040fe20000410000 */
[----:B------:R-:W0:Y:S01]  /*2c60*/  SHFL.IDX PT, R61, R70, RZ, 0x1c1f ;  /* 0x001c1fff463d7589 */ /* 0x000e2200000e0000 */
[----:B------:R-:W-:Y:S01]  /*2c70*/  IMAD.MOV.U32 R62, RZ, RZ, -0x80 ;  /* 0xffffff80ff3e7424 */ /* 0x000fe200078e00ff */
[----:B------:R-:W-:Y:S01]  /*2c80*/  ULDC.64 UR6, c[0x0][0x9e0] ;  /* 0x0002780000067ab9 */ /* 0x000fe20000000a00 */
        /* <DEDUP_REMOVED lines=9> */
[----:B------:R-:W-:Y:S01]  /*2d20*/  UISETP.GE.AND UP1, UPT, UR7, 0x1, UPT ;  /* 0x000000010700788c */ /* 0x000fe2000bf26270 */
        /* <DEDUP_REMOVED lines=9> */
[C---:B-1----:R-:W-:Y:S01]  /*2dc0*/  FMUL.FTZ R20, R0.reuse, R87 ;  /* 0x0000005700147220 */ /* 0x042fe20000410000 */
        /* <DEDUP_REMOVED lines=11> */
[----:B------:R-:W-:-:S02]  /*2e80*/  IMAD R87, R89, R62, 0x80 ;  /* 0x0000008059577424 */ /* 0x000fc400078e023e */
        /* <DEDUP_REMOVED lines=21> */
[----:B------:R-:W-:Y:S01]  /*2fe0*/  IMAD.U32 R62, RZ, RZ, UR47 ;  /* 0x0000002fff3e7e24 */ /* 0x000fe2000f8e00ff */
[----:B------:R-:W-:Y:S01]  /*2ff0*/  PLOP3.LUT P2, PT, PT, PT, UP1, 0x40, 0x0 ;  /* 0x000000000000781c */ /* 0x000fe20003f4e818 */
[----:B------:R-:W1:Y:S01]  /*3000*/  MUFU.TANH R3, R3 ;  /* 0x0000000300037308 */ /* 0x000e620000002400 */
[--C-:B------:R-:W-:Y:S01]  /*3010*/  IADD3 R57, -R16, 0x1, R87.reuse ;  /* 0x0000000110397810 */ /* 0x100fe20007ffe157 */
[C---:B------:R-:W-:Y:S01]  /*3020*/  FMUL.FTZ R72, R0.reuse, R72 ;  /* 0x0000004800487220 */ /* 0x040fe20000410000 */
[----:B------:R-:W-:Y:S01]  /*3030*/  FMUL.FTZ R73, R0, R73 ;  /* 0x0000004900497220 */ /* 0x000fe20000410000 */
[----:B------:R-:W-:-:S02]  /*3040*/  IADD3 R86, -R16, UR41, R87 ;  /* 0x0000002910567c10 */ /* 0x000fc4000fffe157 */
[----:B------:R-:W-:Y:S02]  /*3050*/  IADD3 R57, -R62, UR41, R57 ;  /* 0x000000293e397c10 */ /* 0x000fe4000fffe139 */
[----:B------:R-:W2:Y:S01]  /*3060*/  MUFU.TANH R14, R14 ;  /* 0x0000000e000e7308 */ /* 0x000ea20000002400 */
[----:B------:R-:W-:Y:S02]  /*3070*/  LEA R82, R89, 0xffffff80, 0x7 ;  /* 0xffffff8059527811 */ /* 0x000fe400078e38ff */
[C---:B------:R-:W-:Y:S02]  /*3080*/  VIADD R95, R57.reuse, UR6 ;  /* 0x00000006395f7c36 */ /* 0x040fe40008000000 */
[----:B------:R-:W-:-:S03]  /*3090*/  VIADD R94, R57, UR29 ;  /* 0x0000001d395e7c36 */ /* 0x000fc60008000000 */
        /* <DEDUP_REMOVED lines=60> */
[----:B------:R0:W1:Y:S08]  /*3460*/  MUFU.TANH R92, R72 ;  /* 0x00000048005c7308 */ /* 0x0000700000002400 */
[----:B------:R5:W1:Y:S01]  /*3470*/  MUFU.TANH R93, R73 ;  /* 0x00000049005d7308 */ /* 0x000a620000002400 */
[----:B0-----:R-:W-:Y:S01]  /*3480*/  VIADDMNMX R72, R61, R95, R86, PT ;  /* 0x0000005f3d487246 */ /* 0x001fe20003800156 */
[----:B-----5:R-:W-:Y:S01]  /*3490*/  IMAD.IADD R73, R94, 0x1, R61 ;  /* 0x000000015e497824 */ /* 0x020fe200078e023d */
[----:B--234-:R-:W-:Y:S06]  /*34a0*/  @P2 BRA `(.L_x_4253) ;  /* 0x00000000005c2947 */ /* 0x01cfec0003800000 */
        /* <DEDUP_REMOVED lines=13> */
.L_x_4255:
[----:B------:R-:W-:-:S06]  /*3580*/  UISETP.NE.AND UP2, UPT, UR7, 0x1, UPT ;  /* 0x000000010700788c */ /* 0x000fcc000bf45270 */
[----:B------:R-:W-:-:S05]  /*3590*/  PLOP3.LUT P2, PT, PT, PT, UP2, 0x80, 0x0 ;  /* 0x000000000000781c */ /* 0x000fca0003f4f028 */
[----:B------:R-:W-:-:S08]  /*35a0*/  @UP2 ULDC.64 UR10, c[0x0][0x9e8] ;  /* 0x00027a00000a2ab9 */ /* 0x000fd00000000a00 */
[----:B------:R-:W-:-:S05]  /*35b0*/  @P2 IMAD.HI.U32 R61, R57, UR10, RZ ;  /* 0x0000000a393d2c27 */ /* 0x000fca000f8e00ff */
[----:B------:R-:W-:-:S07]  /*35c0*/  @P2 SHF.R.U32.HI R57, RZ, UR11, R61 ;  /* 0x0000000bff392c19 */ /* 0x000fce000801163d */
.L_x_4256:
[----:B------:R-:W-:Y:S05]  /*35d0*/  BSYNC B0 ;  /* 0x0000000000007941 */ /* 0x000fea0003800000 */
.L_x_4254:
[----:B------:R-:W-:-:S04]  /*35e0*/  IMAD R57, R57, UR7, -R82 ;  /* 0x0000000739397c24 */ /* 0x000fc8000f8e0a52 */
[----:B------:R-:W-:-:S05]  /*35f0*/  IMAD.IADD R57, R57, 0x1, -R16 ;  /* 0x0000000139397824 */ /* 0x000fca00078e0a10 */
[----:B------:R-:W-:Y:S02]  /*3600*/  VIMNMX R73, R73, R57, !PT ;  /* 0x0000003949497248 */ /* 0x000fe40007fe0100 */
[----:B------:R-:W-:-:S07]  /*3610*/  VIADDMNMX R72, R57, UR7, R72, PT ;  /* 0x0000000739487c46 */ /* 0x000fce000b800148 */
.L_x_4253:
        /* <DEDUP_REMOVED lines=12> */
[----:B------:R-:W-:Y:S02]  /*36e0*/  FSEL R71, R25, -INF , !P3 ;  /* 0xff80000019477808 */ /* 0x000fe40005800000 */
[C---:B------:R-:W-:Y:S02]  /*36f0*/  ISETP.LT.OR P4, PT, R72.reuse, 0x9, P4 ;  /* 0x000000094800780c */ /* 0x040fe40002781670 */
[----:B------:R-:W-:Y:S02]  /*3700*/  ISETP.GT.AND P3, PT, R73, 0x10, !P5 ;  /* 0x000000104900780c */ /* 0x000fe40006f64270 */
[----:B------:R-:W-:Y:S02]  /*3710*/  FSEL R81, R21, -INF , !P4 ;  /* 0xff80000015517808 */ /* 0x000fe40006000000 */
        /* <DEDUP_REMOVED lines=28> */
[----:B------:R-:W-:Y:S01]  /*38e0*/  ISETP.GT.AND P3, PT, R73, 0x28, !P4 ;  /* 0x000000284900780c */ /* 0x000fe20006764270 */
[----:B------:R-:W0:Y:S01]  /*38f0*/  SHFL.IDX PT, R41, R70, 0x1, 0x1c1f ;  /* 0x003c1f0046297f89 */ /* 0x000e2200000e0000 */
        /* <DEDUP_REMOVED lines=58> */
[----:B------:R-:W-:Y:S01]  /*3ca0*/  FSEL R47, R64, -INF , !P3 ;  /* 0xff800000402f7808 */ /* 0x000fe20005800000 */
[----:B0-----:R-:W-:Y:S01]  /*3cb0*/  IMAD.IADD R64, R94, 0x1, R41 ;  /* 0x000000015e407824 */ /* 0x001fe200078e0229 */
        /* <DEDUP_REMOVED lines=14> */
[----:B-1----:R-:W-:Y:S02]  /*3da0*/  FSEL R42, R92, -INF , !P3 ;  /* 0xff8000005c2a7808 */ /* 0x002fe40005800000 */
        /* <DEDUP_REMOVED lines=54> */
.L_x_4259:
[----:B------:R-:W-:-:S06]  /*4110*/  UISETP.NE.AND UP2, UPT, UR7, 0x1, UPT ;  /* 0x000000010700788c */ /* 0x000fcc000bf45270 */
[----:B------:R-:W-:-:S05]  /*4120*/  PLOP3.LUT P6, PT, PT, PT, UP2, 0x80, 0x0 ;  /* 0x000000000000781c */ /* 0x000fca0003fcf028 */
[----:B------:R-:W-:-:S08]  /*4130*/  @UP2 ULDC.64 UR10, c[0x0][0x9e8] ;  /* 0x00027a00000a2ab9 */ /* 0x000fd00000000a00 */
[----:B------:R-:W-:Y:S01]  /*4140*/  @P6 IMAD.HI.U32 R41, R32, UR10, RZ ;  /* 0x0000000a20296c27 */ /* 0x000fe2000f8e00ff */
[----:B------:R-:W-:-:S13]  /*4150*/  PLOP3.LUT P6, PT, PT, PT, UP2, 0x80, 0x0 ;  /* 0x000000000000781c */ /* 0x000fda0003fcf028 */
[----:B------:R-:W-:-:S07]  /*4160*/  @P6 SHF.R.U32.HI R32, RZ, UR11, R41 ;  /* 0x0000000bff206c19 */ /* 0x000fce0008011629 */
.L_x_4260:
[----:B------:R-:W-:Y:S05]  /*4170*/  BSYNC B0 ;  /* 0x0000000000007941 */ /* 0x000fea0003800000 */
.L_x_4258:
[----:B------:R-:W-:-:S04]  /*4180*/  IMAD R41, R32, UR7, -R82 ;  /* 0x0000000720297c24 */ /* 0x000fc8000f8e0a52 */
[----:B------:R-:W-:-:S05]  /*4190*/  IMAD.IADD R41, R41, 0x1, -R16 ;  /* 0x0000000129297824 */ /* 0x000fca00078e0a10 */
[----:B------:R-:W-:Y:S02]  /*41a0*/  VIMNMX R64, R64, R41, !PT ;  /* 0x0000002940407248 */ /* 0x000fe40007fe0100 */
[----:B------:R-:W-:-:S07]  /*41b0*/  VIADDMNMX R58, R41, UR7, R58, PT ;  /* 0x00000007293a7c46 */ /* 0x000fce000b80013a */
.L_x_4257:
[----:B------:R-:W-:Y:S01]  /*41c0*/  ISETP.GT.AND P2, PT, R64, 0x1, !P2 ;  /* 0x000000014000780c */ /* 0x000fe20005744270 */
[----:B------:R-:W-:Y:S01]  /*41d0*/  ULDC UR10, c[0x0][0x988] ;  /* 0x00026200000a7ab9 */ /* 0x000fe20000000800 */
[----:B------:R-:W-:Y:S01]  /*41e0*/  ISETP.NE.AND P6, PT, R98, RZ, PT ;  /* 0x000000ff6200720c */ /* 0x000fe20003fc5270 */
[----:B------:R-:W-:Y:S01]  /*41f0*/  @UP0 ULDC UR14, c[0x0][0x44c] ;  /* 0x00011300000e0ab9 */ /* 0x000fe20000000800 */
[----:B------:R-:W-:Y:S01]  /*4200*/  ISETP.LT.OR P2, PT, R58, 0x2, P2 ;  /* 0x000000023a00780c */ /* 0x000fe20001741670 */
[----:B------:R-:W-:Y:S01]  /*4210*/  UIMAD.WIDE.U32 UR14, UR42, UR14, URZ ;  /* 0x0000000e2a0e72a5 */ /* 0x000fe2000f8e003f */
[----:B------:R-:W-:Y:S01]  /*4220*/  ISETP.GT.AND P3, PT, R64, 0x70, !P3 ;  /* 0x000000704000780c */ /* 0x000fe20005f64270 */
[----:B------:R-:W-:Y:S01]  /*4230*/  @UP0 ULDC UR18, c[0x0][0x450] ;  /* 0x0001140000120ab9 */ /* 0x000fe20000000800 */
[----:B------:R-:W-:Y:S01]  /*4240*/  FSEL R32, R4, -INF , !P2 ;  /* 0xff80000004207808 */ /* 0x000fe20005000000 */
[----:B------:R-:W-:Y:S01]  /*4250*/  UMOV UR11, UR42 ;  /* 0x0000002a000b7c82 */ /* 0x000fe20008000000 */
[----:B------:R-:W-:Y:S01]  /*4260*/  ISETP.NE.AND P2, PT, R96, RZ, PT ;  /* 0x000000ff6000720c */ /* 0x000fe20003f45270 */
[----:B------:R-:W-:Y:S01]  /*4270*/  @UP0 USHF.R.U32.HI UR11, URZ, UR18, UR15 ;  /* 0x000000123f0b0299 */ /* 0x000fe2000801160f */
[----:B------:R-:W-:-:S02]  /*4280*/  ISETP.GT.AND P4, PT, R64, 0x71, !P4 ;  /* 0x000000714000780c */ /* 0x000fc40006784270 */
[C---:B------:R-:W-:Y:S01]  /*4290*/  ISETP.GT.AND P2, PT, R64.reuse, 0x8, !P2 ;  /* 0x000000084000780c */ /* 0x040fe20005744270 */
[----:B------:R-:W-:Y:S01]  /*42a0*/  UIADD3 UR55, UR55, UR11, URZ ;  /* 0x0000000b37377290 */ /* 0x000fe2000fffe03f */
[----:B------:R-:W-:Y:S02]  /*42b0*/  ISETP.GT.AND P5, PT, R64, 0x78, !P5 ;  /* 0x000000784000780c */ /* 0x000fe40006fa4270 */
[C---:B------:R-:W-:Y:S01]  /*42c0*/  ISETP.LT.OR P2, PT, R58.reuse, 0x9, P2 ;  /* 0x000000093a00780c */ /* 0x040fe20001741670 */
[----:B------:R-:W-:Y:S01]  /*42d0*/  UIADD3 UR6, UR55, UR6, URZ ;  /* 0x0000000637067290 */ /* 0x000fe2000fffe03f */
[----:B------:R-:W-:Y:S02]  /*42e0*/  ISETP.LT.OR P3, PT, R58, 0x71, P3 ;  /* 0x000000713a00780c */ /* 0x000fe40001f61670 */
[----:B------:R-:W-:Y:S02]  /*42f0*/  FSEL R4, R5, -INF , !P2 ;  /* 0xff80000005047808 */ /* 0x000fe40005000000 */
[----:B------:R-:W-:-:S02]  /*4300*/  ISETP.NE.AND P2, PT, R97, RZ, PT ;  /* 0x000000ff6100720c */ /* 0x000fc40003f45270 */
[----:B------:R-:W-:Y:S02]  /*4310*/  ISETP.LT.OR P4, PT, R58, 0x72, P4 ;  /* 0x000000723a00780c */ /* 0x000fe40002781670 */
[----:B------:R-:W-:Y:S02]  /*4320*/  ISETP.GT.AND P2, PT, R64, 0x9, !P2 ;  /* 0x000000094000780c */ /* 0x000fe40005744270 */
[----:B------:R-:W-:Y:S02]  /*4330*/  FSEL R39, R39, -INF , !P3 ;  /* 0xff80000027277808 */ /* 0x000fe40005800000 */
[C---:B------:R-:W-:Y:S02]  /*4340*/  ISETP.LT.OR P2, PT, R58.reuse, 0xa, P2 ;  /* 0x0000000a3a00780c */ /* 0x040fe40001741670 */
[----:B------:R-:W-:Y:S02]  /*4350*/  ISETP.LT.OR P5, PT, R58, 0x79, P5 ;  /* 0x000000793a00780c */ /* 0x000fe40002fa1670 */
[----:B------:R-:W-:-:S02]  /*4360*/  FSEL R41, R6, -INF , !P2 ;  /* 0xff80000006297808 */ /* 0x000fc40005000000 */
        /* <DEDUP_REMOVED lines=20> */
[----:B------:R-:W-:Y:S02]  /*44b0*/  ISETP.NE.AND P6, PT, R108, RZ, PT ;  /* 0x000000ff6c00720c */ /* 0x000fe40003fc5270 */
        /* <DEDUP_REMOVED lines=54> */
[----:B------:R-:W-:Y:S01]  /*4820*/  ISETP.GT.AND P2, PT, R64, 0x39, !P6 ;  /* 0x000000394000780c */ /* 0x000fe20007744270 */
[----:B------:R-:W0:Y:S01]  /*4830*/  SHFL.BFLY PT, R6, R5, 0x2, 0x1f ;  /* 0x0c401f0005067f89 */ /* 0x000e2200000e0000 */
[----:B------:R-:W-:Y:S02]  /*4840*/  ISETP.NE.AND P6, PT, R93, RZ, PT ;  /* 0x000000ff5d00720c */ /* 0x000fe40003fc5270 */
[----:B------:R-:W-:-:S02]  /*4850*/  ISETP.LT.OR P2, PT, R58, 0x3a, P2 ;  /* 0x0000003a3a00780c */ /* 0x000fc40001741670 */
[----:B------:R-:W-:Y:S02]  /*4860*/  FSEL R38, R38, -INF , !P4 ;  /* 0xff80000026267808 */ /* 0x000fe40006000000 */
[----:B------:R-:W-:Y:S02]  /*4870*/  FSEL R30, R30, -INF , !P2 ;  /* 0xff8000001e1e7808 */ /* 0x000fe40005000000 */
[----:B------:R-:W-:Y:S02]  /*4880*/  ISETP.NE.AND P2, PT, R109, RZ, PT ;  /* 0x000000ff6d00720c */ /* 0x000fe40003f45270 */
[----:B------:R-:W-:Y:S02]  /*4890*/  FSEL R40, R40, -INF , !P5 ;  /* 0xff80000028287808 */ /* 0x000fe40006800000 */
[----:B------:R-:W-:-:S04]  /*48a0*/  ISETP.GT.AND P2, PT, R64, 0x40, !P2 ;  /* 0x000000404000780c */ /* 0x000fc80005744270 */
[----:B------:R-:W-:-:S04]  /*48b0*/  ISETP.LT.OR P2, PT, R58, 0x41, P2 ;  /* 0x000000413a00780c */ /* 0x000fc80001741670 */
[----:B------:R-:W-:Y:S02]  /*48c0*/  FSEL R31, R31, -INF , !P2 ;  /* 0xff8000001f1f7808 */ /* 0x000fe40005000000 */
[----:B------:R-:W-:Y:S02]  /*48d0*/  ISETP.NE.AND P2, PT, R110, RZ, PT ;  /* 0x000000ff6e00720c */ /* 0x000fe40003f45270 */
[----:B0-----:R-:W-:Y:S02]  /*48e0*/  FMNMX.FTZ R70, R5, R6, !PT ;  /* 0x0000000605467209 */ /* 0x001fe40007810000 */
[----:B------:R-:W-:-:S03]  /*48f0*/  ISETP.GT.AND P2, PT, R64, 0x41, !P2 ;  /* 0x000000414000780c */ /* 0x000fc60005744270 */
[----:B------:R-:W0:Y:S01]  /*4900*/  SHFL.BFLY PT, R73, R70, 0x1, 0x1f ;  /* 0x0c201f0046497f89 */ /* 0x000e2200000e0000 */
[----:B------:R-:W-:-:S04]  /*4910*/  ISETP.LT.OR P2, PT, R58, 0x42, P2 ;  /* 0x000000423a00780c */ /* 0x000fc80001741670 */
[----:B------:R-:W-:Y:S02]  /*4920*/  FSEL R34, R34, -INF , !P2 ;  /* 0xff80000022227808 */ /* 0x000fe40005000000 */
[----:B------:R-:W-:-:S04]  /*4930*/  ISETP.NE.AND P2, PT, R111, RZ, PT ;  /* 0x000000ff6f00720c */ /* 0x000fc80003f45270 */
[----:B------:R-:W-:-:S04]  /*4940*/  ISETP.GT.AND P2, PT, R64, 0x48, !P2 ;  /* 0x000000484000780c */ /* 0x000fc80005744270 */
[----:B------:R-:W-:-:S04]  /*4950*/  ISETP.LT.OR P2, PT, R58, 0x49, P2 ;  /* 0x000000493a00780c */ /* 0x000fc80001741670 */
[----:B------:R-:W-:Y:S02]  /*4960*/  FSEL R35, R35, -INF , !P2 ;  /* 0xff80000023237808 */ /* 0x000fe40005000000 */
[----:B------:R-:W-:Y:S02]  /*4970*/  ISETP.NE.AND P2, PT, R112, RZ, PT ;  /* 0x000000ff7000720c */ /* 0x000fe40003f45270 */
[----:B0-----:R-:W-:Y:S01]  /*4980*/  FMNMX.FTZ R6, R70, R73, !PT ;  /* 0x0000004946067209 */ /* 0x001fe20007810000 */
[----:B------:R-:W-:Y:S01]  /*4990*/  IMAD.U32 R73, RZ, RZ, UR10 ;  /* 0x0000000aff497e24 */ /* 0x000fe2000f8e00ff */
        /* <DEDUP_REMOVED lines=29> */
[----:B------:R-:W-:-:S01]  /*4b70*/  FFMA.FTZ R74, R6, R73, -8 ;  /* 0xc1000000064a7423 */ /* 0x000fc20000010049 */
[----:B------:R-:W-:-:S04]  /*4b80*/  ISETP.LT.OR P2, PT, R58, 0x69, P2 ;  /* 0x000000693a00780c */ /* 0x000fc80001741670 */
[----:B------:R-:W-:Y:S02]  /*4b90*/  FSEL R60, R60, -INF , !P2 ;  /* 0xff8000003c3c7808 */ /* 0x000fe40005000000 */
[----:B------:R-:W-:-:S04]  /*4ba0*/  FSETP.NEU.FTZ.AND P2, PT, R6, -INF , PT ;  /* 0xff8000000600780b */ /* 0x000fc80003f5d000 */
[----:B------:R-:W-:Y:S02]  /*4bb0*/  FSEL R74, R74, RZ, P2 ;  /* 0x000000ff4a4a7208 */ /* 0x000fe40001000000 */
[----:B------:R-:W-:Y:S02]  /*4bc0*/  ISETP.GT.AND P2, PT, R64, RZ, !P6 ;  /* 0x000000ff4000720c */ /* 0x000fe40007744270 */
[----:B------:R-:W-:Y:S01]  /*4bd0*/  ISETP.NE.AND P6, PT, R78, RZ, PT ;  /* 0x000000ff4e00720c */ /* 0x000fe20003fc5270 */
[----:B------:R-:W-:-:S01]  /*4be0*/  FFMA.FTZ R72, R79, UR10, -R74 ;  /* 0x0000000a4f487c23 */ /* 0x000fc2000801084a */
[----:B------:R-:W-:Y:S01]  /*4bf0*/  ISETP.LT.OR P2, PT, R58, 0x1, P2 ;  /* 0x000000013a00780c */ /* 0x000fe20001741670 */
[----:B------:R-:W-:-:S01]  /*4c00*/  FFMA.FTZ R79, R77, UR10, -R74 ;  /* 0x0000000a4d4f7c23 */ /* 0x000fc2000801084a */
[--C-:B------:R-:W-:Y:S01]  /*4c10*/  FFMA.FTZ R77, R68, UR10, -R74.reuse ;  /* 0x0000000a444d7c23 */ /* 0x100fe2000801084a */
[----:B------:R-:W-:Y:S01]  /*4c20*/  ISETP.GT.AND P6, PT, R64, 0x79, !P6 ;  /* 0x000000794000780c */ /* 0x000fe200077c4270 */
[--C-:B------:R-:W-:Y:S01]  /*4c30*/  FFMA.FTZ R63, R63, UR10, -R74.reuse ;  /* 0x0000000a3f3f7c23 */ /* 0x100fe2000801084a */
[----:B------:R-:W-:Y:S01]  /*4c40*/  FSEL R73, R2, -INF , !P2 ;  /* 0xff80000002497808 */ /* 0x000fe20005000000 */
[--C-:B------:R-:W-:Y:S01]  /*4c50*/  FFMA.FTZ R2, R83, UR10, -R74.reuse ;  /* 0x0000000a53027c23 */ /* 0x100fe2000801084a */
[----:B------:R-:W-:Y:S01]  /*4c60*/  ISETP.NE.AND P2, PT, R76, RZ, PT ;  /* 0x000000ff4c00720c */ /* 0x000fe20003f45270 */
[--C-:B------:R-:W-:Y:S01]  /*4c70*/  FFMA.FTZ R69, R69, UR10, -R74.reuse ;  /* 0x0000000a45457c23 */ /* 0x100fe2000801084a */
[----:B------:R-:W-:Y:S01]  /*4c80*/  FMNMX.FTZ R5, R73, R32, !PT ;  /* 0x0000002049057209 */ /* 0x000fe20007810000 */
[--C-:B------:R-:W-:Y:S01]  /*4c90*/  FFMA.FTZ R70, R81, UR10, -R74.reuse ;  /* 0x0000000a51467c23 */ /* 0x100fe2000801084a */
[----:B------:R-:W-:Y:S01]  /*4ca0*/  ISETP.GT.AND P2, PT, R64, 0x69, !P2 ;  /* 0x000000694000780c */ /* 0x000fe20005744270 */
[----:B------:R-:W-:Y:S01]  /*4cb0*/  MUFU.EX2 R2, R2 ;  /* 0x0000000200027308 */ /* 0x000fe20000000800 */
[----:B------:R-:W-:Y:S01]  /*4cc0*/  FMNMX.FTZ R76, R4, R5, !PT ;  /* 0x00000005044c7209 */ /* 0x000fe20007810000 */
[--C-:B------:R-:W-:Y:S01]  /*4cd0*/  FFMA.FTZ R71, R71, UR10, -R74.reuse ;  /* 0x0000000a47477c23 */ /* 0x100fe2000801084a */
[----:B------:R-:W-:Y:S01]  /*4ce0*/  ISETP.LT.OR P2, PT, R58, 0x6a, P2 ;  /* 0x0000006a3a00780c */ /* 0x000fe20001741670 */
[--C-:B------:R-:W-:Y:S01]  /*4cf0*/  FFMA.FTZ R75, R75, UR10, -R74.reuse ;  /* 0x0000000a4b4b7c23 */ /* 0x100fe2000801084a */
[----:B------:R-:W-:Y:S01]  /*4d00*/  FMNMX.FTZ R76, R41, R76, !PT ;  /* 0x0000004c294c7209 */ /* 0x000fe20007810000 */
[--C-:B------:R-:W-:Y:S01]  /*4d10*/  FFMA.FTZ R67, R67, UR10, -R74.reuse ;  /* 0x0000000a43437c23 */ /* 0x100fe2000801084a */
[----:B------:R-:W-:Y:S01]  /*4d20*/  FSEL R37, R37, -INF , !P2 ;  /* 0xff80000025257808 */ /* 0x000fe20005000000 */
[----:B------:R-:W0:Y:S01]  /*4d30*/  MUFU.EX2 R69, R69 ;  /* 0x0000004500457308 */ /* 0x000e220000000800 */
[----:B------:R-:W-:Y:S01]  /*4d40*/  FMNMX.FTZ R5, R7, R76, !PT ;  /* 0x0000004c07057209 */ /* 0x000fe20007810000 */
[--C-:B------:R-:W-:Y:S01]  /*4d50*/  FFMA.FTZ R66, R66, UR10, -R74.reuse ;  /* 0x0000000a42427c23 */ /* 0x100fe2000801084a */
[----:B------:R-:W-:Y:S01]  /*4d60*/  ISETP.LT.OR P6, PT, R58, 0x7a, P6 ;  /* 0x0000007a3a00780c */ /* 0x000fe200037c1670 */
[--C-:B------:R-:W-:Y:S01]  /*4d70*/  FFMA.FTZ R65, R65, UR10, -R74.reuse ;  /* 0x0000000a41417c23 */ /* 0x100fe2000801084a */
[----:B------:R-:W-:Y:S01]  /*4d80*/  FMNMX.FTZ R76, R8, R5, !PT ;  /* 0x00000005084c7209 */ /* 0x000fe20007810000 */
[--C-:B------:R-:W-:Y:S01]  /*4d90*/  FFMA.FTZ R62, R62, UR10, -R74.reuse ;  /* 0x0000000a3e3e7c23 */ /* 0x100fe2000801084a */
[----:B------:R-:W-:Y:S01]  /*4da0*/  FSEL R20, R20, -INF , !P6 ;  /* 0xff80000014147808 */ /* 0x000fe20007000000 */
[----:B------:R-:W1:Y:S01]  /*4db0*/  MUFU.EX2 R70, R70 ;  /* 0x0000004600467308 */ /* 0x000e620000000800 */
[----:B------:R-:W-:Y:S01]  /*4dc0*/  FMNMX.FTZ R5, R9, R76, !PT ;  /* 0x0000004c09057209 */ /* 0x000fe20007810000 */
[--C-:B------:R-:W-:Y:S01]  /*4dd0*/  FFMA.FTZ R61, R61, UR10, -R74.reuse ;  /* 0x0000000a3d3d7c23 */ /* 0x100fe2000801084a */
[----:B------:R-:W-:-:S01]  /*4de0*/  FFMA.FTZ R57, R57, UR10, -R74 ;  /* 0x0000000a39397c23 */ /* 0x000fc2000801084a */
[--C-:B------:R-:W-:Y:S01]  /*4df0*/  FFMA.FTZ R52, R52, UR10, -R74.reuse ;  /* 0x0000000a34347c23 */ /* 0x100fe2000801084a */
[----:B------:R-:W-:Y:S01]  /*4e00*/  FMNMX.FTZ R78, R10, R5, !PT ;  /* 0x000000050a4e7209 */ /* 0x000fe20007810000 */
[--C-:B------:R-:W-:Y:S01]  /*4e10*/  FFMA.FTZ R50, R50, UR10, -R74.reuse ;  /* 0x0000000a32327c23 */ /* 0x100fe2000801084a */
[----:B------:R-:W-:-:S01]  /*4e20*/  FFMA.FTZ R49, R49, UR10, -R74 ;  /* 0x0000000a31317c23 */ /* 0x000fc2000801084a */
[----:B------:R-:W2:Y:S01]  /*4e30*/  MUFU.EX2 R71, R71 ;  /* 0x0000004700477308 */ /* 0x000ea20000000800 */
[----:B------:R-:W-:Y:S01]  /*4e40*/  FMNMX.FTZ R5, R11, R78, !PT ;  /* 0x0000004e0b057209 */ /* 0x000fe20007810000 */
[--C-:B------:R-:W-:Y:S01]  /*4e50*/  FFMA.FTZ R48, R48, UR10, -R74.reuse ;  /* 0x0000000a30307c23 */ /* 0x100fe2000801084a */
[----:B------:R-:W-:-:S01]  /*4e60*/  FFMA.FTZ R45, R45, UR10, -R74 ;  /* 0x0000000a2d2d7c23 */ /* 0x000fc2000801084a */
[--C-:B------:R-:W-:Y:S01]  /*4e70*/  FFMA.FTZ R46, R46, UR10, -R74.reuse ;  /* 0x0000000a2e2e7c23 */ /* 0x100fe2000801084a */
[----:B------:R-:W-:Y:S01]  /*4e80*/  FMNMX.FTZ R68, R12, R5, !PT ;  /* 0x000000050c447209 */ /* 0x000fe20007810000 */
[--C-:B------:R-:W-:Y:S01]  /*4e90*/  FFMA.FTZ R47, R47, UR10, -R74.reuse ;  /* 0x0000000a2f2f7c23 */ /* 0x100fe2000801084a */
[----:B------:R-:W-:-:S01]  /*4ea0*/  FFMA.FTZ R44, R44, UR10, -R74 ;  /* 0x0000000a2c2c7c23 */ /* 0x000fc2000801084a */
[----:B------:R-:W3:Y:S01]  /*4eb0*/  MUFU.EX2 R72, R72 ;  /* 0x0000004800487308 */ /* 0x000ee20000000800 */
[----:B------:R-:W-:Y:S01]  /*4ec0*/  FMNMX.FTZ R68, R13, R68, !PT ;  /* 0x000000440d447209 */ /* 0x000fe20007810000 */
[--C-:B------:R-:W-:Y:S01]  /*4ed0*/  FFMA.FTZ R43, R43, UR10, -R74.reuse ;  /* 0x0000000a2b2b7c23 */ /* 0x100fe2000801084a */
[----:B------:R-:W-:-:S01]  /*4ee0*/  FFMA.FTZ R42, R42, UR10, -R74 ;  /* 0x0000000a2a2a7c23 */ /* 0x000fc2000801084a */
[--C-:B------:R-:W-:Y:S01]  /*4ef0*/  FFMA.FTZ R33, R33, UR10, -R74.reuse ;  /* 0x0000000a21217c23 */ /* 0x100fe2000801084a */
[----:B------:R-:W-:Y:S01]  /*4f00*/  FMNMX.FTZ R5, R15, R68, !PT ;  /* 0x000000440f057209 */ /* 0x000fe20007810000 */
[--C-:B------:R-:W-:Y:S01]  /*4f10*/  FFMA.FTZ R29, R29, UR10, -R74.reuse ;  /* 0x0000000a1d1d7c23 */ /* 0x100fe2000801084a */
[----:B------:R-:W-:-:S01]  /*4f20*/  FFMA.FTZ R28, R28, UR10, -R74 ;  /* 0x0000000a1c1c7c23 */ /* 0x000fc2000801084a */
[----:B------:R-:W-:Y:S01]  /*4f30*/  MUFU.EX2 R75, R75 ;  /* 0x0000004b004b7308 */ /* 0x000fe20000000800 */
[----:B------:R-:W-:Y:S01]  /*4f40*/  FMNMX.FTZ R5, R24, R5, !PT ;  /* 0x0000000518057209 */ /* 0x000fe20007810000 */
[--C-:B------:R-:W-:Y:S01]  /*4f50*/  FFMA.FTZ R25, R25, UR10, -R74.reuse ;  /* 0x0000000a19197c23 */ /* 0x100fe2000801084a */
[----:B------:R-:W-:-:S01]  /*4f60*/  FFMA.FTZ R14, R14, UR10, -R74 ;  /* 0x0000000a0e0e7c23 */ /* 0x000fc2000801084a */
[----:B------:R-:W-:Y:S01]  /*4f70*/  FFMA.FTZ R3, R3, UR10, -R74 ;  /* 0x0000000a03037c23 */ /* 0x000fe2000801084a */
[----:B------:R-:W-:-:S03]  /*4f80*/  FMNMX.FTZ R68, R26, R5, !PT ;  /* 0x000000051a447209 */ /* 0x000fc60007810000 */
[----:B------:R-:W-:Y:S01]  /*4f90*/  MUFU.EX2 R76, R79 ;  /* 0x0000004f004c7308 */ /* 0x000fe20000000800 */
[----:B------:R-:W-:-:S04]  /*4fa0*/  FMNMX.FTZ R5, R27, R68, !PT ;  /* 0x000000441b057209 */ /* 0x000fc80007810000 */
[----:B------:R-:W-:-:S03]  /*4fb0*/  FMNMX.FTZ R68, R30, R5, !PT ;  /* 0x000000051e447209 */ /* 0x000fc60007810000 */
[----:B------:R-:W-:Y:S01]  /*4fc0*/  MUFU.EX2 R77, R77 ;  /* 0x0000004d004d7308 */ /* 0x000fe20000000800 */
[----:B------:R-:W-:-:S04]  /*4fd0*/  FMNMX.FTZ R5, R31, R68, !PT ;  /* 0x000000441f057209 */ /* 0x000fc80007810000 */
[----:B------:R-:W-:-:S03]  /*4fe0*/  FMNMX.FTZ R78, R34, R5, !PT ;  /* 0x00000005224e7209 */ /* 0x000fc60007810000 */
[----:B------:R4:W-:Y:S01]  /*4ff0*/  MUFU.EX2 R68, R63 ;  /* 0x0000003f00447308 */ /* 0x0009e20000000800 */
        /* <DEDUP_REMOVED lines=21> */
[----:B------:R-:W4:Y:S06]  /*5150*/  SHFL.BFLY PT, R58, R5, 0x2, 0x1f ;  /* 0x0c401f00053a7f89 */ /* 0x000f2c00000e0000 */
[----:B------:R-:W-:Y:S08]  /*5160*/  MUFU.EX2 R48, R48 ;  /* 0x0000003000307308 */ /* 0x000ff00000000800 */
[----:B------:R-:W-:Y:S08]  /*5170*/  MUFU.EX2 R45, R45 ;  /* 0x0000002d002d7308 */ /* 0x000ff00000000800 */
[----:B------:R-:W-:Y:S01]  /*5180*/  MUFU.EX2 R50, R50 ;  /* 0x0000003200327308 */ /* 0x000fe20000000800 */
[----:B----4-:R-:W-:Y:S01]  /*5190*/  FMNMX.FTZ R63, R5, R58, !PT ;  /* 0x0000003a053f7209 */ /* 0x010fe20007810000 */
[----:B------:R-:W-:-:S04]  /*51a0*/  FFMA.FTZ R58, R21, UR10, -R74 ;  /* 0x0000000a153a7c23 */ /* 0x000fc8000801084a */
[----:B------:R-:W4:Y:S02]  /*51b0*/  SHFL.BFLY PT, R64, R63, 0x1, 0x1f ;  /* 0x0c201f003f407f89 */ /* 0x000f2400000e0000 */
[----:B------:R-:W-:Y:S08]  /*51c0*/  MUFU.EX2 R49, R49 ;  /* 0x0000003100317308 */ /* 0x000ff00000000800 */
[----:B------:R-:W-:Y:S08]  /*51d0*/  MUFU.EX2 R44, R44 ;  /* 0x0000002c002c7308 */ /* 0x000ff00000000800 */
[----:B------:R-:W-:Y:S01]  /*51e0*/  MUFU.EX2 R43, R43 ;  /* 0x0000002b002b7308 */ /* 0x000fe20000000800 */
[----:B----4-:R-:W-:Y:S01]  /*51f0*/  FMNMX.FTZ R5, R63, R64, !PT ;  /* 0x000000403f057209 */ /* 0x010fe20007810000 */
[----:B------:R-:W-:-:S06]  /*5200*/  IMAD.U32 R64, RZ, RZ, UR10 ;  /* 0x0000000aff407e24 */ /* 0x000fcc000f8e00ff */
[----:B------:R-:W-:Y:S01]  /*5210*/  MUFU.EX2 R46, R46 ;  /* 0x0000002e002e7308 */ /* 0x000fe20000000800 */
[C---:B------:R-:W-:Y:S01]  /*5220*/  FSETP.NEU.FTZ.AND P2, PT, R5.reuse, -INF , PT ;  /* 0xff8000000500780b */ /* 0x040fe20003f5d000 */
[----:B------:R-:W-:-:S05]  /*5230*/  FFMA.FTZ R21, R5, R64, -8 ;  /* 0xc100000005157423 */ /* 0x000fca0000010040 */
[----:B------:R-:W-:Y:S01]  /*5240*/  FSEL R63, R21, RZ, P2 ;  /* 0x000000ff153f7208 */ /* 0x000fe20001000000 */
[----:B------:R-:W-:Y:S01]  /*5250*/  MUFU.EX2 R47, R47 ;  /* 0x0000002f002f7308 */ /* 0x000fe20000000800 */
[----:B------:R-:W-:-:S03]  /*5260*/  PLOP3.LUT P2, PT, PT, PT, UP1, 0x40, 0x0 ;  /* 0x000000000000781c */ /* 0x000fc60003f4e818 */
[--C-:B------:R-:W-:Y:S01]  /*5270*/  FFMA.FTZ R21, R73, UR10, -R63.reuse ;  /* 0x0000000a49157c23 */ /* 0x100fe2000801083f */
[----:B------:R-:W-:-:S01]  /*5280*/  FFMA.FTZ R32, R32, UR10, -R63 ;  /* 0x0000000a20207c23 */ /* 0x000fc2000801083f */
[--C-:B------:R-:W-:Y:S01]  /*5290*/  FFMA.FTZ R15, R15, UR10, -R63.reuse ;  /* 0x0000000a0f0f7c23 */ /* 0x100fe2000801083f */
[----:B------:R-:W-:-:S01]  /*52a0*/  FFMA.FTZ R64, R4, UR10, -R63 ;  /* 0x0000000a04407c23 */ /* 0x000fc2000801083f */
[--C-:B------:R-:W-:Y:S01]  /*52b0*/  FFMA.FTZ R9, R9, UR10, -R63.reuse ;  /* 0x0000000a09097c23 */ /* 0x100fe2000801083f */
[----:B------:R-:W-:-:S01]  /*52c0*/  FFMA.FTZ R73, R41, UR10, -R63 ;  /* 0x0000000a29497c23 */ /* 0x000fc2000801083f */
        /* <DEDUP_REMOVED lines=28> */
[----:B------:R-:W-:-:S04]  /*5490*/  FFMA.FTZ R20, R20, UR10, -R63 ;  /* 0x0000000a14147c23 */ /* 0x000fc8000801083f */
[----:B------:R-:W5:Y:S01]  /*54a0*/  MUFU.EX2 R64, R64 ;  /* 0x0000004000407308 */ /* 0x000f620000000800 */
[----:B----4-:R-:W-:-:S01]  /*54b0*/  FFMA.FTZ R9, R24, UR10, -R63 ;  /* 0x0000000a18097c23 */ /* 0x010fc2000801083f */
[----:B-1----:R-:W-:Y:S01]  /*54c0*/  FADD.FTZ R24, R70, R15 ;  /* 0x0000000f46187221 */ /* 0x002fe20000010000 */
[----:B--2---:R-:W-:-:S03]  /*54d0*/  F2FP.SATFINITE.E4M3.F32.PACK_AB_MERGE_C R70, R71, R70, RZ ;  /* 0x000000464746723e */ /* 0x004fc600048070ff */
[----:B------:R-:W-:Y:S01]  /*54e0*/  FADD.FTZ R15, R71, R24 ;  /* 0x00000018470f7221 */ /* 0x000fe20000010000 */
[----:B------:R-:W-:Y:S01]  /*54f0*/  F2FP.SATFINITE.E4M3.F32.PACK_AB_MERGE_C R196, R69, R2, R70 ;  /* 0x0000000245c4723e */ /* 0x000fe20004807046 */
[----:B------:R-:W1:Y:S02]  /*5500*/  MUFU.EX2 R73, R73 ;  /* 0x0000004900497308 */ /* 0x000e640000000800 */
[----:B---3--:R-:W-:-:S01]  /*5510*/  FADD.FTZ R24, R72, R15 ;  /* 0x0000000f48187221 */ /* 0x008fc20000010000 */
[----:B0-----:R-:W-:-:S03]  /*5520*/  FADD.FTZ R15, R21, R32 ;  /* 0x00000020150f7221 */ /* 0x001fc60000010000 */
[----:B------:R-:W-:Y:S02]  /*5530*/  FADD.FTZ R31, R75, R24 ;  /* 0x000000184b1f7221 */ /* 0x000fe40000010000 */
[----:B------:R-:W0:Y:S01]  /*5540*/  MUFU.EX2 R4, R4 ;  /* 0x0000000400047308 */ /* 0x000e220000000800 */
[----:B-----5:R-:W-:-:S07]  /*5550*/  FADD.FTZ R24, R64, R15 ;  /* 0x0000000f40187221 */ /* 0x020fce0000010000 */
[----:B------:R-:W2:Y:S01]  /*5560*/  MUFU.EX2 R41, R41 ;  /* 0x0000002900297308 */ /* 0x000ea20000000800 */
[----:B-1----:R-:W-:-:S01]  /*5570*/  FADD.FTZ R15, R73, R24 ;  /* 0x00000018490f7221 */ /* 0x002fc20000010000 */
[----:B------:R-:W-:-:S04]  /*5580*/  F2FP.SATFINITE.E4M3.F32.PACK_AB_MERGE_C R64, R73, R64, RZ ;  /* 0x000000404940723e */ /* 0x000fc800048070ff */
[----:B------:R-:W-:Y:S02]  /*5590*/  F2FP.SATFINITE.E4M3.F32.PACK_AB_MERGE_C R197, R32, R21, R64 ;  /* 0x0000001520c5723e */ /* 0x000fe40004807040 */
[----:B------:R1:W3:Y:S08]  /*55a0*/  MUFU.EX2 R79, R10 ;  /* 0x0000000a004f7308 */ /* 0x0002f00000000800 */
[----:B------:R-:W4:Y:S01]  /*55b0*/  MUFU.EX2 R7, R7 ;  /* 0x0000000700077308 */ /* 0x000f220000000800 */
[----:B-1----:R-:W-:-:S01]  /*55c0*/  FFMA.FTZ R10, R26, UR10, -R63 ;  /* 0x0000000a1a0a7c23 */ /* 0x002fc2000801083f */
[----:B------:R-:W-:Y:S01]  /*55d0*/  FADD.FTZ R26, R76, R31 ;  /* 0x0000001f4c1a7221 */ /* 0x000fe20000010000 */
[----:B------:R-:W-:-:S03]  /*55e0*/  F2FP.SATFINITE.E4M3.F32.PACK_AB_MERGE_C R76, R77, R76, RZ ;  /* 0x0000004c4d4c723e */ /* 0x000fc600048070ff */
[----:B------:R-:W-:Y:S01]  /*55f0*/  FADD.FTZ R26, R77, R26 ;  /* 0x0000001a4d1a7221 */ /* 0x000fe20000010000 */
[----:B------:R-:W-:Y:S01]  /*5600*/  F2FP.SATFINITE.E4M3.F32.PACK_AB_MERGE_C R198, R75, R72, R76 ;  /* 0x000000484bc6723e */ /* 0x000fe2000480704c */
[----:B------:R-:W1:Y:S02]  /*5610*/  MUFU.EX2 R8, R8 ;  /* 0x0000000800087308 */ /* 0x000e640000000800 */
[----:B------:R-:W-:-:S01]  /*5620*/  FADD.FTZ R31, R67, R26 ;  /* 0x0000001a431f7221 */ /* 0x000fc20000010000 */
[----:B0-----:R-:W-:-:S03]  /*5630*/  FADD.FTZ R26, R4, R15 ;  /* 0x0000000f041a7221 */ /* 0x001fc60000010000 */
[----:B------:R-:W-:Y:S01]  /*5640*/  FADD.FTZ R34, R66, R31 ;  /* 0x0000001f42227221 */ /* 0x000fe20000010000 */
[----:B--2---:R-:W-:-:S01]  /*5650*/  FADD.FTZ R15, R41, R26 ;  /* 0x0000001a290f7221 */ /* 0x004fc20000010000 */
[----:B------:R-:W0:Y:S02]  /*5660*/  MUFU.EX2 R13, R13 ;  /* 0x0000000d000d7308 */ /* 0x000e240000000800 */
[----:B------:R-:W-:-:S01]  /*5670*/  FADD.FTZ R31, R65, R34 ;  /* 0x00000022411f7221 */ /* 0x000fc20000010000 */
[----:B------:R-:W-:Y:S01]  /*5680*/  FADD.FTZ R2, R74, R15 ;  /* 0x0000000f4a027221 */ /* 0x000fe20000010000 */
[C---:B---3--:R-:W-:Y:S02]  /*5690*/  F2FP.SATFINITE.E4M3.F32.PACK_AB_MERGE_C R74, R79.reuse, R74, RZ ;  /* 0x0000004a4f4a723e */ /* 0x048fe400048070ff */
[----:B------:R-:W-:Y:S01]  /*56a0*/  FADD.FTZ R31, R68, R31 ;  /* 0x0000001f441f7221 */ /* 0x000fe20000010000 */
[----:B------:R-:W-:-:S01]  /*56b0*/  FADD.FTZ R2, R79, R2 ;  /* 0x000000024f027221 */ /* 0x000fc20000010000 */
[----:B------:R-:W2:Y:S01]  /*56c0*/  MUFU.EX2 R9, R9 ;  /* 0x0000000900097308 */ /* 0x000ea20000000800 */
[----:B------:R-:W-:Y:S01]  /*56d0*/  F2FP.SATFINITE.E4M3.F32.PACK_AB_MERGE_C R199, R41, R4, R74 ;  /* 0x0000000429c7723e */ /* 0x000fe2000480704a */
[----:B------:R-:W-:Y:S01]  /*56e0*/  FADD.FTZ R26, R62, R31 ;  /* 0x0000001f3e1a7221 */ /* 0x000fe20000010000 */
[----:B----4-:R-:W-:-:S01]  /*56f0*/  FADD.FTZ R15, R7, R2 ;  /* 0x00000002070f7221 */ /* 0x010fc20000010000 */
[----:B------:R-:W-:-:S02]  /*5700*/  F2FP.SATFINITE.E4M3.F32.PACK_AB_MERGE_C R31, R52, R57, RZ ;  /* 0x00000039341f723e */ /* 0x000fc400048070ff */
[----:B------:R-:W-:-:S01]  /*5710*/  FADD.FTZ R26, R61, R26 ;  /* 0x0000001a3d1a7221 */ /* 0x000fc20000010000 */
[----:B-1----:R-:W-:Y:S01]  /*5720*/  FADD.FTZ R2, R8, R15 ;  /* 0x0000000f08027221 */ /* 0x002fe20000010000 */
[----:B------:R-:W1:Y:S01]  /*5730*/  MUFU.EX2 R10, R10 ;  /* 0x0000000a000a7308 */ /* 0x000e620000000800 */
[----:B------:R-:W-:Y:S01]  /*5740*/  F2FP.SATFINITE.E4M3.F32.PACK_AB_MERGE_C R194, R61, R62, R31 ;  /* 0x0000003e3dc2723e */ /* 0x000fe2000480701f */
[----:B------:R-:W-:Y:S01]  /*5750*/  FADD.FTZ R57, R57, R26 ;  /* 0x0000001a39397221 */ /* 0x000fe20000010000 */
[----:B0-----:R-:W-:-:S01]  /*5760*/  FADD.FTZ R15, R13, R2 ;  /* 0x000000020d0f7221 */ /* 0x001fc20000010000 */
[----:B------:R-:W-:Y:S02]  /*5770*/  F2FP.SATFINITE.E4M3.F32.PACK_AB_MERGE_C R31, R45, R48, RZ ;  /* 0x000000302d1f723e */ /* 0x000fe400048070ff */
[----:B------:R-:W-:-:S01]  /*5780*/  FADD.FTZ R57, R52, R57 ;  /* 0x0000003934397221 */ /* 0x000fc20000010000 */
[----:B------:R-:W-:Y:S01]  /*5790*/  FADD.FTZ R2, R78, R15 ;  /* 0x0000000f4e027221 */ /* 0x000fe20000010000 */
[----:B------:R-:W0:Y:S01]  /*57a0*/  MUFU.EX2 R27, R27 ;  /* 0x0000001b001b7308 */ /* 0x000e220000000800 */
[----:B------:R-:W-:Y:S01]  /*57b0*/  F2FP.SATFINITE.E4M3.F32.PACK_AB_MERGE_C R188, R49, R50, R31 ;  /* 0x0000003231bc723e */ /* 0x000fe2000480701f */
[----:B------:R-:W-:Y:S01]  /*57c0*/  FADD.FTZ R26, R50, R57 ;  /* 0x00000039321a7221 */ /* 0x000fe20000010000 */
[----:B--2---:R-:W-:-:S01]  /*57d0*/  FADD.FTZ R15, R9, R2 ;  /* 0x00000002090f7221 */ /* 0x004fc20000010000 */
[----:B------:R-:W-:-:S02]  /*57e0*/  F2FP.SATFINITE.E4M3.F32.PACK_AB_MERGE_C R78, R78, R13, RZ ;  /* 0x0000000d4e4e723e */ /* 0x000fc400048070ff */
[----:B------:R-:W-:-:S01]  /*57f0*/  FADD.FTZ R49, R49, R26 ;  /* 0x0000001a31317221 */ /* 0x000fc20000010000 */
[----:B------:R-:W-:Y:S01]  /*5800*/  F2FP.SATFINITE.E4M3.F32.PACK_AB_MERGE_C R26, R43, R44, RZ ;  /* 0x0000002c2b1a723e */ /* 0x000fe200048070ff */
[----:B------:R-:W2:Y:S01]  /*5810*/  MUFU.EX2 R30, R30 ;  /* 0x0000001e001e7308 */ /* 0x000ea20000000800 */
[----:B-1----:R-:W-:-:S01]  /*5820*/  FADD.FTZ R2, R10, R15 ;  /* 0x0000000f0a027221 */ /* 0x002fc20000010000 */
[----:B------:R-:W-:Y:S01]  /*5830*/  FADD.FTZ R48, R48, R49 ;  /* 0x0000003130307221 */ /* 0x000fe20000010000 */
[----:B------:R-:W-:Y:S02]  /*5840*/  F2FP.SATFINITE.E4M3.F32.PACK_AB_MERGE_C R190, R47, R46, R26 ;  /* 0x0000002e2fbe723e */ /* 0x000fe4000480701a */
[----:B------:R-:W-:Y:S01]  /*5850*/  F2FP.SATFINITE.E4M3.F32.PACK_AB_MERGE_C R193, R8, R7, R78 ;  /* 0x0000000708c1723e */ /* 0x000fe2000480704e */
[----:B------:R-:W-:-:S01]  /*5860*/  FADD.FTZ R45, R45, R48 ;  /* 0x000000302d2d7221 */ /* 0x000fc20000010000 */
[----:B------:R-:W-:Y:S01]  /*5870*/  F2FP.SATFINITE.E4M3.F32.PACK_AB_MERGE_C R65, R68, R65, RZ ;  /* 0x000000414441723e */ /* 0x000fe200048070ff */
[----:B------:R-:W1:Y:S01]  /*5880*/  MUFU.EX2 R11, R11 ;  /* 0x0000000b000b7308 */ /* 0x000e620000000800 */
[----:B0-----:R-:W-:-:S01]  /*5890*/  FADD.FTZ R15, R27, R2 ;  /* 0x000000021b0f7221 */ /* 0x001fc20000010000 */
[----:B------:R-:W-:Y:S01]  /*58a0*/  FADD.FTZ R46, R46, R45 ;  /* 0x0000002d2e2e7221 */ /* 0x000fe20000010000 */
[----:B------:R-:W-:-:S03]  /*58b0*/  F2FP.SATFINITE.E4M3.F32.PACK_AB_MERGE_C R192, R66, R67, R65 ;  /* 0x0000004342c0723e */ /* 0x000fc60004807041 */
[----:B------:R-:W-:Y:S02]  /*58c0*/  FADD.FTZ R47, R47, R46 ;  /* 0x0000002e2f2f7221 */ /* 0x000fe40000010000 */
[----:B------:R-:W0:Y:S01]  /*58d0*/  MUFU.EX2 R12, R12 ;  /* 0x0000000c000c7308 */ /* 0x000e220000000800 */
[----:B--2---:R-:W-:-:S01]  /*58e0*/  FADD.FTZ R2, R30, R15 ;  /* 0x0000000f1e027221 */ /* 0x004fc20000010000 */
[----:B------:R-:W-:Y:S01]  /*58f0*/  FADD.FTZ R44, R44, R47 ;  /* 0x0000002f2c2c7221 */ /* 0x000fe20000010000 */
[----:B------:R-:W-:-:S03]  /*5900*/  F2FP.SATFINITE.E4M3.F32.PACK_AB_MERGE_C R27, R30, R27, RZ ;  /* 0x0000001b1e1b723e */ /* 0x000fc600048070ff */
[----:B------:R-:W-:Y:S01]  /*5910*/  FADD.FTZ R43, R43, R44 ;  /* 0x0000002c2b2b7221 */ /* 0x000fe20000010000 */
[----:B------:R-:W-:Y:S01]  /*5920*/  F2FP.SATFINITE.E4M3.F32.PACK_AB_MERGE_C R195, R10, R9, R27 ;  /* 0x000000090ac3723e */ /* 0x000fe2000480701b */
        /* <DEDUP_REMOVED lines=8> */
[----:B------:R-:W-:-:S04]  /*59b0*/  F2FP.SATFINITE.E4M3.F32.PACK_AB_MERGE_C R35, R36, R35, RZ ;  /* 0x000000232423723e */ /* 0x000fc800048070ff */
[----:B------:R-:W-:Y:S02]  /*59c0*/  F2FP.SATFINITE.E4M3.F32.PACK_AB_MERGE_C R189, R12, R11, R35 ;  /* 0x0000000b0cbd723e */ /* 0x000fe40004807023 */
[----:B------:R-:W1:Y:S01]  /*59d0*/  MUFU.EX2 R54, R54 ;  /* 0x0000003600367308 */ /* 0x000e620000000800 */
[----:B0-----:R-:W-:-:S07]  /*59e0*/  FADD.FTZ R13, R51, R2 ;  /* 0x00000002330d7221 */ /* 0x001fce0000010000 */
[----:B------:R-:W-:Y:S01]  /*59f0*/  MUFU.EX2 R29, R29 ;  /* 0x0000001d001d7308 */ /* 0x000fe20000000800 */
[----:B--2---:R-:W-:-:S07]  /*5a00*/  FADD.FTZ R13, R24, R13 ;  /* 0x0000000d180d7221 */ /* 0x004fce0000010000 */
[----:B------:R-:W0:Y:S01]  /*5a10*/  MUFU.EX2 R28, R28 ;  /* 0x0000001c001c7308 */ /* 0x000e220000000800 */
[----:B-1----:R-:W-:-:S07]  /*5a20*/  FADD.FTZ R2, R54, R13 ;  /* 0x0000000d36027221 */ /* 0x002fce0000010000 */
[----:B------:R-:W1:Y:S08]  /*5a30*/  MUFU.EX2 R55, R55 ;  /* 0x0000003700377308 */ /* 0x000e700000000800 */
[----:B------:R-:W-:Y:S01]  /*5a40*/  MUFU.EX2 R42, R42 ;  /* 0x0000002a002a7308 */ /* 0x000fe20000000800 */
[----:B0-----:R-:W-:-:S07]  /*5a50*/  F2FP.SATFINITE.E4M3.F32.PACK_AB_MERGE_C R15, R28, R29, RZ ;  /* 0x0000001d1c0f723e */ /* 0x001fce00048070ff */
[----:B------:R-:W0:Y:S01]  /*5a60*/  MUFU.EX2 R33, R33 ;  /* 0x0000002100217308 */ /* 0x000e220000000800 */
[C---:B-1----:R-:W-:Y:S01]  /*5a70*/  F2FP.SATFINITE.E4M3.F32.PACK_AB_MERGE_C R54, R55.reuse, R54, RZ ;  /* 0x000000363736723e */ /* 0x042fe200048070ff */
        /* <DEDUP_REMOVED lines=8> */
[----:B-1----:R-:W-:-:S01]  /*5b00*/  FADD.FTZ R2, R56, R55 ;  /* 0x0000003738027221 */ /* 0x002fc20000010000 */
[----:B------:R-:W-:-:S04]  /*5b10*/  FADD.FTZ R29, R29, R42 ;  /* 0x0000002a1d1d7221 */ /* 0x000fc80000010000 */
[----:B------:R-:W-:Y:S02]  /*5b20*/  FADD.FTZ R28, R28, R29 ;  /* 0x0000001d1c1c7221 */ /* 0x000fe40000010000 */
        /* <DEDUP_REMOVED lines=8> */
[----:B0-----:R-:W-:-:S01]  /*5bb0*/  FADD.FTZ R2, R37, R2 ;  /* 0x0000000225027221 */ /* 0x001fc20000010000 */
[----:B------:R-:W-:-:S04]  /*5bc0*/  F2FP.SATFINITE.E4M3.F32.PACK_AB_MERGE_C R60, R37, R60, RZ ;  /* 0x0000003c253c723e */ /* 0x000fc800048070ff */
[----:B------:R-:W-:Y:S02]  /*5bd0*/  F2FP.SATFINITE.E4M3.F32.PACK_AB_MERGE_C R185, R59, R56, R60 ;  /* 0x000000383bb9723e */ /* 0x000fe4000480703c */
[----:B------:R-:W0:Y:S08]  /*5be0*/  MUFU.EX2 R39, R39 ;  /* 0x0000002700277308 */ /* 0x000e300000000800 */
[----:B------:R-:W2:Y:S01]  /*5bf0*/  MUFU.EX2 R38, R38 ;  /* 0x0000002600267308 */ /* 0x000ea20000000800 */
[----:B-1----:R-:W-:Y:S01]  /*5c00*/  F2FP.SATFINITE.E4M3.F32.PACK_AB_MERGE_C R186, R58, R25, R4 ;  /* 0x000000193aba723e */ /* 0x002fe20004807004 */
[----:B------:R-:W-:-:S04]  /*5c10*/  FADD.FTZ R25, R25, R28 ;  /* 0x0000001c19197221 */ /* 0x000fc80000010000 */
[----:B------:R-:W-:Y:S02]  /*5c20*/  FADD.FTZ R25, R58, R25 ;  /* 0x000000193a197221 */ /* 0x000fe40000010000 */
[----:B------:R-:W-:Y:S01]  /*5c30*/  MUFU.EX2 R40, R40 ;  /* 0x0000002800287308 */ /* 0x000fe20000000800 */
[----:B0-----:R-:W-:-:S01]  /*5c40*/  FADD.FTZ R9, R39, R2 ;  /* 0x0000000227097221 */ /* 0x001fc20000010000 */
[----:B------:R-:W-:-:S04]  /*5c50*/  FADD.FTZ R4, R14, R25 ;  /* 0x000000190e047221 */ /* 0x000fc80000010000 */
[----:B------:R-:W-:Y:S02]  /*5c60*/  FADD.FTZ R4, R3, R4 ;  /* 0x0000000403047221 */ /* 0x000fe40000010000 */
[----:B------:R-:W0:Y:S01]  /*5c70*/  MUFU.EX2 R7, R20 ;  /* 0x0000001400077308 */ /* 0x000e220000000800 */
[----:B--2---:R-:W-:-:S01]  /*5c80*/  FADD.FTZ R9, R38, R9 ;  /* 0x0000000926097221 */ /* 0x004fc20000010000 */
[----:B0-----:R-:W-:-:S03]  /*5c90*/  F2FP.SATFINITE.E4M3.F32.PACK_AB_MERGE_C R2, R7, R40, RZ ;  /* 0x000000280702723e */ /* 0x001fc600048070ff */
[----:B------:R-:W-:Y:S01]  /*5ca0*/  FADD.FTZ R40, R40, R9 ;  /* 0x0000000928287221 */ /* 0x000fe20000010000 */
[----:B------:R-:W-:-:S03]  /*5cb0*/  F2FP.SATFINITE.E4M3.F32.PACK_AB_MERGE_C R187, R38, R39, R2 ;  /* 0x0000002726bb723e */ /* 0x000fc60004807002 */
[----:B------:R-:W-:Y:S01]  /*5cc0*/  FADD.FTZ R3, R7, R40 ;  /* 0x0000002807037221 */ /* 0x000fe20000010000 */
        /* <DEDUP_REMOVED lines=12> */
.L_x_4262:
[----:B------:R-:W-:-:S11]  /*5d90*/  UISETP.NE.AND UP2, UPT, UR7, 0x1, UPT ;  /* 0x000000010700788c */ /* 0x000fd6000bf45270 */
[----:B------:R-:W-:Y:S02]  /*5da0*/  @UP2 ULDC.64 UR14, c[0x0][0x9e8] ;  /* 0x00027a00000e2ab9 */ /* 0x000fe40000000a00 */
[----:B------:R-:W-:-:S04]  /*5db0*/  UIMAD.WIDE.U32 UR18, UR11, UR14, URZ ;  /* 0x0000000e0b1272a5 */ /* 0x000fc8000f8e003f */
[----:B------:R-:W-:-:S12]  /*5dc0*/  @UP2 USHF.R.U32.HI UR11, URZ, UR15, UR19 ;  /* 0x0000000f3f0b2299 */ /* 0x000fd80008011613 */
.L_x_4263:
[----:B------:R-:W-:-:S04]  /*5dd0*/  UIMAD UR7, UR11, UR7, UR7 ;  /* 0x000000070b0772a4 */ /* 0x000fc8000f8e0207 */
[----:B------:R-:W-:-:S04]  /*5de0*/  UISETP.LT.AND UP2, UPT, UR6, UR7, UPT ;  /* 0x000000070600728c */ /* 0x000fc8000bf41270 */
[----:B------:R-:W-:-:S12]  /*5df0*/  USEL UR6, UR6, UR7, UP2 ;  /* 0x0000000706067287 */ /* 0x000fd80009000000 */
.L_x_4261:
        /* <DEDUP_REMOVED lines=103> */
[----:B------:R-:W-:Y:S01]  /*6470*/  ULDC UR31, c[0x0][0x9e4] ;  /* 0x00027900001f7ab9 */ /* 0x000fe20000000800 */
[----:B------:R-:W-:Y:S01]  /*6480*/  ULDC UR30, c[0x0][0x988] ;  /* 0x00026200001e7ab9 */ /* 0x000fe20000000800 */
[----:B------:R-:W-:-:S05]  /*6490*/  ULDC UR32, c[0x0][0x9e0] ;  /* 0x0002780000207ab9 */ /* 0x000fca0000000800 */
.L_x_4282:
        /* <DEDUP_REMOVED lines=9> */
.L_x_4266:
[----:B------:R-:W-:Y:S01]  /*6530*/  ULEA UR6, UR34, UR36, 0x3 ;  /* 0x0000002422067291 */ /* 0x000fe2000f8e183f */
[----:B------:R-:W-:-:S05]  /*6540*/  IMAD.U32 R7, RZ, RZ, UR33 ;  /* 0x00000021ff077e24 */ /* 0x000fca000f8e00ff */
[----:B------:R-:W-:-:S04]  /*6550*/  SHF.L.U32 R7, R7, 0x1f, RZ ;  /* 0x0000001f07077819 */ /* 0x000fc800000006ff */
[----:B------:R0:W1:Y:S01]  /*6560*/  SYNCS.PHASECHK.TRANS64.TRYWAIT P2, [UR6+0x2a830], R7 ;  /* 0x02a83007ff0075a7 */ /* 0x0000620008040146 */
[----:B------:R-:W-:Y:S05]  /*6570*/  @!P0 BRA `(.L_x_4267) ;  /* 0x0000000000048947 */ /* 0x000fea0003800000 */
[----:B------:R-:W-:Y:S01]  /*6580*/  BPT.TRAP 0x1 ;  /* 0x000000040000795c */ /* 0x000fe20000300000 */
.L_x_4267:
[----:B-1----:R-:W-:Y:S05]  /*6590*/  @P2 BRA `(.L_x_4265) ;  /* 0x0000000000082947 */ /* 0x002fea0003800000 */
[----:B------:R-:W1:Y:S02]  /*65a0*/  SYNCS.PHASECHK.TRANS64.TRYWAIT P2, [UR6+0x2a830], R7 ;  /* 0x02a83007ff0075a7 */ /* 0x000e640008040146 */
[----:B-1----:R-:W-:Y:S05]  /*65b0*/  @!P2 BRA `(.L_x_4268) ;  /* 0x000001640098a947 */ /* 0x002fea0003800000 */
.L_x_4265:
[----:B-1----:R-:W1:Y:S01]  /*65c0*/  S2R R8, SR_TID.X ;  /* 0x0000000000087919 */ /* 0x002e620000002100 */
[----:B------:R-:W-:Y:S01]  /*65d0*/  UIMAD UR26, UR34, 0x600, UR28 ;  /* 0x00000600221a78a4 */ /* 0x000fe2000f8e021c */
        /* <DEDUP_REMOVED lines=35> */
.L_x_4270:
[----:B------:R-:W-:Y:S01]  /*6810*/  ULEA UR6, UR54, UR36, 0x3 ;  /* 0x0000002436067291 */ /* 0x000fe2000f8e183f */
[----:B------:R-:W-:-:S05]  /*6820*/  IMAD.U32 R7, RZ, RZ, UR51 ;  /* 0x00000033ff077e24 */ /* 0x000fca000f8e00ff */
[----:B------:R-:W-:-:S04]  /*6830*/  SHF.L.U32 R7, R7, 0x1f, RZ ;  /* 0x0000001f07077819 */ /* 0x000fc800000006ff */
[----:B------:R0:W1:Y:S01]  /*6840*/  SYNCS.PHASECHK.TRANS64.TRYWAIT P2, [UR6+0x2a850], R7 ;  /* 0x02a85007ff0075a7 */ /* 0x0000620008040146 */
[----:B------:R-:W-:Y:S05]  /*6850*/  @!P0 BRA `(.L_x_4271) ;  /* 0x0000000000048947 */ /* 0x000fea0003800000 */
[----:B------:R-:W-:Y:S01]  /*6860*/  BPT.TRAP 0x1 ;  /* 0x000000040000795c */ /* 0x000fe20000300000 */
.L_x_4271:
[----:B-1----:R-:W-:Y:S05]  /*6870*/  @P2 BRA `(.L_x_4269) ;  /* 0x0000000000082947 */ /* 0x002fea0003800000 */
[----:B------:R-:W1:Y:S02]  /*6880*/  SYNCS.PHASECHK.TRANS64.TRYWAIT P2, [UR6+0x2a850], R7 ;  /* 0x02a85007ff0075a7 */ /* 0x000e640008040146 */
[----:B-1----:R-:W-:Y:S05]  /*6890*/  @!P2 BRA `(.L_x_4272) ;  /* 0x0000016000f8a947 */ /* 0x002fea0003800000 */
.L_x_4269:
[----:B------:R-:W-:Y:S01]  /*68a0*/  UIADD3 UR6, UR36, 0x400, URZ ;  /* 0x0000040024067890 */ /* 0x000fe2000fffe03f */
[----:B------:R-:W-:Y:S01]  /*68b0*/  WARPGROUP.ARRIVE ;  /* 0x00000000000079c5 */ /* 0x000fe20000000000 */
[----:B------:R-:W-:-:S05]  /*68c0*/  UMOV UR7, 0x40000040 ;  /* 0x4000004000077882 */ /* 0x000fca0000000000 */
[----:B------:R-:W2:Y:S01]  /*68d0*/  S2R R13, SR_TID.X ;  /* 0x00000000000d7919 */ /* 0x000ea20000002100 */
[----:B------:R-:W-:Y:S01]  /*68e0*/  USHF.R.U32.HI UR6, URZ, 0x4, UR6 ;  /* 0x000000043f067899 */ /* 0x000fe20008011606 */
[----:B------:R-:W-:Y:S01]  /*68f0*/  PLOP3.LUT P2, PT, PT, PT, UP0, 0x80, 0x0 ;  /* 0x000000000000781c */ /* 0x000fe20003f4f008 */
[C---:B------:R-:W-:Y:S01]  /*6900*/  FMUL.FTZ R21, R0.reuse, R130 ;  /* 0x0000008200157220 */ /* 0x040fe20000410000 */
[C---:B------:R-:W-:Y:S01]  /*6910*/  FMUL.FTZ R130, R0.reuse, R137 ;  /* 0x0000008900827220 */ /* 0x040fe20000410000 */
[----:B------:R-:W-:Y:S01]  /*6920*/  ULOP3.LUT UR6, UR6, 0x3fff, URZ, 0xc0, !UPT ;  /* 0x00003fff06067892 */ /* 0x000fe2000f8ec03f */
[C---:B------:R-:W-:Y:S01]  /*6930*/  FMUL.FTZ R137, R0.reuse, R144 ;  /* 0x0000009000897220 */ /* 0x040fe20000410000 */
[----:B------:R-:W-:Y:S01]  /*6940*/  PLOP3.LUT P3, PT, PT, PT, UP0, 0x80, 0x0 ;  /* 0x000000000000781c */ /* 0x000fe20003f6f008 */
[C---:B------:R-:W-:Y:S01]  /*6950*/  FMUL.FTZ R144, R0.reuse, R155 ;  /* 0x0000009b00907220 */ /* 0x040fe20000410000 */
[----:B------:R-:W-:Y:S01]  /*6960*/  ULOP3.LUT UR6, UR6, 0x10000, URZ, 0xfc, !UPT ;  /* 0x0001000006067892 */ /* 0x000fe2000f8efc3f */
[C---:B------:R-:W-:Y:S01]  /*6970*/  FMUL.FTZ R155, R0.reuse, R166 ;  /* 0x000000a6009b7220 */ /* 0x040fe20000410000 */
[C---:B------:R-:W-:Y:S01]  /*6980*/  FMUL.FTZ R166, R0.reuse, R173 ;  /* 0x000000ad00a67220 */ /* 0x040fe20000410000 */
[----:B------:R-:W-:Y:S01]  /*6990*/  VIADD R173, R17, UR42 ;  /* 0x0000002a11ad7c36 */ /* 0x000fe20008000000 */
[----:B------:R-:W-:Y:S01]  /*69a0*/  UIMAD UR10, UR54, 0x600, UR6 ;  /* 0x00000600360a78a4 */ /* 0x000fe2000f8e0206 */
[C---:B-1----:R-:W-:Y:S01]  /*69b0*/  FMUL.FTZ R8, R0.reuse, R121 ;  /* 0x0000007900087220 */ /* 0x042fe20000410000 */
        /* <DEDUP_REMOVED lines=13> */
[C---:B0-----:R-:W-:Y:S01]  /*6a90*/  FMUL.FTZ R7, R0.reuse, R120 ;  /* 0x0000007800077220 */ /* 0x041fe20000410000 */
        /* <DEDUP_REMOVED lines=47> */
[----:B------:R-:W-:Y:S01]  /*6d90*/  FMUL.FTZ R174, R0, R183 ;  /* 0x000000b700ae7220 */ /* 0x000fe20000410000 */
[----:B------:R-:W-:Y:S01]  /*6da0*/  IMAD.U32 R178, RZ, RZ, UR47 ;  /* 0x0000002fffb27e24 */ /* 0x000fe2000f8e00ff */
        /* <DEDUP_REMOVED lines=21> */
[----:B--2---:R-:W-:-:S04]  /*6f00*/  SHF.R.U32.HI R199, RZ, 0x7, R13 ;  /* 0x00000007ffc77819 */ /* 0x004fc8000001160d */
[----:B------:R-:W2:Y:S01]  /*6f10*/  MUFU.TANH R128, R128 ;  /* 0x0000008000807308 */ /* 0x000ea20000002400 */
[----:B------:R-:W-:Y:S01]  /*6f20*/  QGMMA.64x192x32.F32.E4M3.E4M3 R24, R192, gdesc[UR4], R24, gsb0 ;  /* 0x02e00004c0187df3 */ /* 0x000fe20008000818 */
[----:B------:R-:W-:Y:S01]  /*6f30*/  UIADD3 UR6, UR10, 0x4, URZ ;  /* 0x000000040a067890 */ /* 0x000fe2000fffe03f */
[----:B------:R-:W-:-:S05]  /*6f40*/  UMOV UR7, 0x40000040 ;  /* 0x4000004000077882 */ /* 0x000fca0000000000 */
        /* <DEDUP_REMOVED lines=51> */
[----:B------:R-:W-:Y:S01]  /*7280*/  QGMMA.64x192x32.F32.E4M3.E4M3 R24, R184, gdesc[UR4], R24, gsb0 ;  /* 0x02e00004b8187df3 */ /* 0x000fe20008000818 */
[----:B------:R-:W-:Y:S02]  /*7290*/  @UP0 ULDC UR6, c[0x0][0x44c] ;  /* 0x0001130000060ab9 */ /* 0x000fe40000000800 */
[----:B------:R-:W-:Y:S01]  /*72a0*/  @P2 IMAD.HI.U32 R12, R173, UR6, RZ ;  /* 0x00000006ad0c2c27 */ /* 0x000fe2000f8e00ff */
[----:B------:R-:W-:Y:S01]  /*72b0*/  @UP0 ULDC UR6, c[0x0][0x450] ;  /* 0x0001140000060ab9 */ /* 0x000fe20000000800 */
[----:B------:R-:W-:-:S03]  /*72c0*/  PLOP3.LUT P2, PT, PT, PT, UP1, 0x40, 0x0 ;  /* 0x000000000000781c */ /* 0x000fc60003f4e818 */
[----:B------:R-:W-:Y:S01]  /*72d0*/  @P3 SHF.R.U32.HI R173, RZ, UR6, R12 ;  /* 0x00000006ffad3c19 */ /* 0x000fe2000801160c */
[----:B------:R-:W-:-:S04]  /*72e0*/  IMAD.U32 R12, RZ, RZ, UR34 ;  /* 0x00000022ff0c7e24 */ /* 0x000fc8000f8e00ff */
[----:B------:R-:W5:Y:S01]  /*72f0*/  SHFL.IDX PT, R181, R173, RZ, 0x1c1f ;  /* 0x001c1fffadb57589 */ /* 0x000f6200000e0000 */
[----:B------:R-:W-:-:S05]  /*7300*/  @!P1 LEA R12, R12, UR36, 0x3 ;  /* 0x000000240c0c9c11 */ /* 0x000fca000f8e18ff */
[----:B------:R-:W-:-:S05]  /*7310*/  @!P1 VIADD R12, R12, 0x2a840 ;  /* 0x0002a8400c0c9836 */ /* 0x000fca0000000000 */
[----:B------:R-:W-:Y:S02]  /*7320*/  @!P1 PRMT R13, RZ, 0x654, R12 ;  /* 0x00000654ff0d9816 */ /* 0x000fe4000000000c */
[----:B------:R-:W-:Y:S01]  /*7330*/  IADD3 R12, -R199, 0xb, RZ ;  /* 0x0000000bc70c7810 */ /* 0x000fe20007ffe1ff */
[----:B------:R-:W-:-:S04]  /*7340*/  WARPGROUP.DEPBAR.LE gsb0, 0x0 ;  /* 0x00008000000079c5 */ /* 0x000fc80000010000 */
[----:B------:R0:W-:Y:S06]  /*7350*/  BAR.ARV R12, 0x100 ;  /* 0x0004000c0000751d */ /* 0x0001ec0000002000 */
[----:B------:R1:W-:Y:S02]  /*7360*/  @!P1 SYNCS.ARRIVE.TRANS64.RED.A1T0 RZ, [R13+URZ], RZ ;  /* 0x000000ff0dff99a7 */ /* 0x0003e4000810043f */
[----:B-1----:R-:W-:-:S04]  /*7370*/  IADD3 R13, -R16, 0x1, -R171 ;  /* 0x00000001100d7810 */ /* 0x002fc80007ffe9ab */
[----:B------:R-:W-:-:S05]  /*7380*/  IADD3 R13, -R178, UR41, R13 ;  /* 0x00000029b20d7c10 */ /* 0x000fca000fffe10d */
[C---:B------:R-:W-:Y:S02]  /*7390*/  VIADD R177, R13.reuse, UR32 ;  /* 0x000000200db17c36 */ /* 0x040fe40008000000 */
[----:B------:R-:W-:Y:S02]  /*73a0*/  VIADD R178, R13, UR29 ;  /* 0x0000001d0db27c36 */ /* 0x000fe40008000000 */
[--C-:B-----5:R-:W-:Y:S02]  /*73b0*/  IMAD.IADD R179, R177, 0x1, R181.reuse ;  /* 0x00000001b1b37824 */ /* 0x120fe400078e02b5 */
[----:B------:R-:W-:Y:S01]  /*73c0*/  IMAD.IADD R180, R178, 0x1, R181 ;  /* 0x00000001b2b47824 */ /* 0x000fe200078e02b5 */
[----:B0-234-:R-:W-:Y:S06]  /*73d0*/  @P2 BRA `(.L_x_4273) ;  /* 0x00000000005c2947 */ /* 0x01dfec0003800000 */
        /* <DEDUP_REMOVED lines=13> */
.L_x_4275:
[----:B------:R-:W-:-:S05]  /*74b0*/  IMAD.U32 R182, RZ, RZ, UR31 ;  /* 0x0000001fffb67e24 */ /* 0x000fca000f8e00ff */
[----:B------:R-:W-:-:S13]  /*74c0*/  ISETP.NE.AND P2, PT, R182, 0x1, PT ;  /* 0x00000001b600780c */ /* 0x000fda0003f45270 */
[----:B------:R-:W0:Y:S02]  /*74d0*/  @P2 LDC.64 R12, c[0x0][0x9e8] ;  /* 0x00027a00ff0c2b82 */ /* 0x000e240000000a00 */
[----:B0-----:R-:W-:-:S05]  /*74e0*/  @P2 IMAD.HI.U32 R12, R181, R12, RZ ;  /* 0x0000000cb50c2227 */ /* 0x001fca00078e00ff */
[----:B------:R-:W-:-:S07]  /*74f0*/  @P2 SHF.R.U32.HI R181, RZ, R13, R12 ;  /* 0x0000000dffb52219 */ /* 0x000fce000001160c */
.L_x_4276:
[----:B------:R-:W-:Y:S05]  /*7500*/  BSYNC B0 ;  /* 0x0000000000007941 */ /* 0x000fea0003800000 */
.L_x_4274:
[----:B------:R-:W-:-:S04]  /*7510*/  IMAD R181, R181, R182, -R171 ;  /* 0x000000b6b5b57224 */ /* 0x000fc800078e0aab */
[----:B------:R-:W-:-:S05]  /*7520*/  IMAD.IADD R181, R181, 0x1, -R16 ;  /* 0x00000001b5b57824 */ /* 0x000fca00078e0a10 */
[----:B------:R-:W-:Y:S02]  /*7530*/  VIMNMX R180, R180, R181, !PT ;  /* 0x000000b5b4b47248 */ /* 0x000fe40007fe0100 */
[----:B------:R-:W-:-:S07]  /*7540*/  VIADDMNMX R179, R181, R182, R179, PT ;  /* 0x000000b6b5b37246 */ /* 0x000fce00038001b3 */
.L_x_4273:
[----:B------:R-:W-:Y:S01]  /*7550*/  ISETP.GT.AND P2, PT, R2, -0x1, PT ;  /* 0xffffffff0200780c */ /* 0x000fe20003f44270 */
[----:B------:R-:W0:Y:S03]  /*7560*/  SHFL.IDX PT, R173, R173, 0x1, 0x1c1f ;  /* 0x003c1f00adad7f89 */ /* 0x000e2600000e0000 */
        /* <DEDUP_REMOVED lines=11> */
[--C-:B0-----:R-:W-:Y:S01]  /*7620*/  IMAD.IADD R177, R177, 0x1, R173.reuse ;  /* 0x00000001b1b17824 */ /* 0x101fe200078e02ad */
        /* <DEDUP_REMOVED lines=101> */
.L_x_4279:
[----:B------:R-:W-:-:S05]  /*7c80*/  IMAD.U32 R179, RZ, RZ, UR31 ;  /* 0x0000001fffb37e24 */ /* 0x000fca000f8e00ff */
[----:B------:R-:W-:-:S13]  /*7c90*/  ISETP.NE.AND P3, PT, R179, 0x1, PT ;  /* 0x00000001b300780c */ /* 0x000fda0003f65270 */
[----:B------:R-:W0:Y:S02]  /*7ca0*/  @P3 LDC.64 R12, c[0x0][0x9e8] ;  /* 0x00027a00ff0c3b82 */ /* 0x000e240000000a00 */
[----:B0-----:R-:W-:-:S05]  /*7cb0*/  @P3 IMAD.HI.U32 R12, R173, R12, RZ ;  /* 0x0000000cad0c3227 */ /* 0x001fca00078e00ff */
[----:B------:R-:W-:-:S07]  /*7cc0*/  @P3 SHF.R.U32.HI R173, RZ, R13, R12 ;  /* 0x0000000dffad3219 */ /* 0x000fce000001160c */
.L_x_4280:
[----:B------:R-:W-:Y:S05]  /*7cd0*/  BSYNC B0 ;  /* 0x0000000000007941 */ /* 0x000fea0003800000 */
.L_x_4278:
[----:B------:R-:W-:-:S04]  /*7ce0*/  IMAD R171, R173, R179, -R171 ;  /* 0x000000b3adab7224 */ /* 0x000fc800078e0aab */
[----:B------:R-:W-:-:S05]  /*7cf0*/  IMAD.IADD R12, R171, 0x1, -R16 ;  /* 0x00000001ab0c7824 */ /* 0x000fca00078e0a10 */
[----:B------:R-:W-:Y:S02]  /*7d00*/  VIADDMNMX R177, R12, R179, R177, PT ;  /* 0x000000b30cb17246 */ /* 0x000fe400038001b1 */
[----:B------:R-:W-:-:S07]  /*7d10*/  VIMNMX R178, R178, R12, !PT ;  /* 0x0000000cb2b27248 */ /* 0x000fce0007fe0100 */
.L_x_4277:
[----:B------:R-:W-:Y:S01]  /*7d20*/  FMNMX.FTZ R13, R7, R6, !PT ;  /* 0x00000006070d7209 */ /* 0x000fe20007810000 */
[----:B------:R-:W-:Y:S01]  /*7d30*/  UMOV UR10, UR30 ;  /* 0x0000001e000a7c82 */ /* 0x000fe20008000000 */
        /* <DEDUP_REMOVED lines=14> */
[C---:B------:R-:W-:Y:S02]  /*7e20*/  ISETP.GT.AND P3, PT, R178.reuse, 0x11, P2 ;  /* 0x00000011b200780c */ /* 0x040fe40001764270 */
[----:B------:R-:W-:Y:S02]  /*7e30*/  FMNMX.FTZ R13, R129, R12, !PT ;  /* 0x0000000c810d7209 */ /* 0x000fe40007810000 */
[----:B------:R-:W-:-:S02]  /*7e40*/  ISETP.GT.AND P5, PT, R178, 0x18, P2 ;  /* 0x00000018b200780c */ /* 0x000fc400017a4270 */
[----:B------:R-:W-:Y:S02]  /*7e50*/  FMNMX.FTZ R12, R130, R13, !PT ;  /* 0x0000000d820c7209 */ /* 0x000fe40007810000 */
[----:B------:R-:W-:Y:S02]  /*7e60*/  ISETP.LT.OR P4, PT, R177, 0xa, P4 ;  /* 0x0000000ab100780c */ /* 0x000fe40002781670 */
[----:B------:R-:W-:Y:S02]  /*7e70*/  FMNMX.FTZ R13, R133, R12, !PT ;  /* 0x0000000c850d7209 */ /* 0x000fe40007810000 */
[C---:B------:R-:W-:Y:S02]  /*7e80*/  ISETP.LT.OR P3, PT, R177.reuse, 0x12, P3 ;  /* 0x00000012b100780c */ /* 0x040fe40001f61670 */
[----:B------:R-:W-:Y:S02]  /*7e90*/  FMNMX.FTZ R12, R134, R13, !PT ;  /* 0x0000000d860c7209 */ /* 0x000fe40007810000 */
[----:B------:R-:W-:-:S02]  /*7ea0*/  ISETP.LT.OR P5, PT, R177, 0x19, P5 ;  /* 0x00000019b100780c */ /* 0x000fc40002fa1670 */
[----:B------:R-:W-:Y:S02]  /*7eb0*/  FMNMX.FTZ R13, R137, R12, !PT ;  /* 0x0000000c890d7209 */ /* 0x000fe40007810000 */
[----:B------:R-:W-:Y:S02]  /*7ec0*/  FSEL R20, R20, -INF , !P4 ;  /* 0xff80000014147808 */ /* 0x000fe40006000000 */
[----:B------:R-:W-:Y:S02]  /*7ed0*/  FMNMX.FTZ R12, R138, R13, !PT ;  /* 0x0000000d8a0c7209 */ /* 0x000fe40007810000 */
[----:B------:R-:W-:Y:S02]  /*7ee0*/  FSEL R120, R120, -INF , !P3 ;  /* 0xff80000078787808 */ /* 0x000fe40005800000 */
[----:B------:R-:W-:Y:S02]  /*7ef0*/  FMNMX.FTZ R13, R141, R12, !PT ;  /* 0x0000000c8d0d7209 */ /* 0x000fe40007810000 */
[----:B------:R-:W-:-:S02]  /*7f00*/  FSEL R123, R123, -INF , !P5 ;  /* 0xff8000007b7b7808 */ /* 0x000fc40006800000 */
[----:B------:R-:W-:Y:S02]  /*7f10*/  FMNMX.FTZ R12, R142, R13, !PT ;  /* 0x0000000d8e0c7209 */ /* 0x000fe40007810000 */
[C---:B------:R-:W-:Y:S02]  /*7f20*/  ISETP.GT.AND P4, PT, R178.reuse, 0x19, P2 ;  /* 0x00000019b200780c */ /* 0x040fe40001784270 */
[----:B------:R-:W-:Y:S02]  /*7f30*/  FMNMX.FTZ R13, R145, R12, !PT ;  /* 0x0000000c910d7209 */ /* 0x000fe40007810000 */
[----:B------:R-:W-:Y:S02]  /*7f40*/  ISETP.GT.AND P3, PT, R178, 0x21, P2 ;  /* 0x00000021b200780c */ /* 0x000fe40001764270 */
[----:B------:R-:W-:Y:S02]  /*7f50*/  FMNMX.FTZ R12, R146, R13, !PT ;  /* 0x0000000d920c7209 */ /* 0x000fe40007810000 */
[----:B------:R-:W-:-:S02]  /*7f60*/  ISETP.GT.AND P5, PT, R178, 0x28, P2 ;  /* 0x00000028b200780c */ /* 0x000fc400017a4270 */
[----:B------:R-:W-:Y:S02]  /*7f70*/  FMNMX.FTZ R13, R149, R12, !PT ;  /* 0x0000000c950d7209 */ /* 0x000fe40007810000 */
[C---:B------:R-:W-:Y:S02]  /*7f80*/  ISETP.LT.OR P4, PT, R177.reuse, 0x1a, P4 ;  /* 0x0000001ab100780c */ /* 0x040fe40002781670 */
[----:B------:R-:W-:Y:S02]  /*7f90*/  FMNMX.FTZ R12, R150, R13, !PT ;  /* 0x0000000d960c7209 */ /* 0x000fe40007810000 */
[----:B------:R-:W-:Y:S02]  /*7fa0*/  ISETP.LT.OR P3, PT, R177, 0x22, P3 ;  /* 0x00000022b100780c */ /* 0x000fe40001f61670 */
        /* <DEDUP_REMOVED lines=24> */
[----:B------:R-:W-:Y:S01]  /*8130*/  FSEL R139, R139, -INF , !P5 ;  /* 0xff8000008b8b7808 */ /* 0x000fe20006800000 */
[----:B------:R-:W0:Y:S01]  /*8140*/  SHFL.BFLY PT, R12, R13, 0x2, 0x1f ;  /* 0x0c401f000d0c7f89 */ /* 0x000e2200000e0000 */
        /* <DEDUP_REMOVED lines=12> */
[----:B0-----:R-:W-:-:S02]  /*8210*/  FMNMX.FTZ R171, R13, R12, !PT ;  /* 0x0000000c0dab7209 */ /* 0x001fc40007810000 */
[C---:B------:R-:W-:Y:S02]  /*8220*/  ISETP.LT.OR P4, PT, R177.reuse, 0x4a, P4 ;  /* 0x0000004ab100780c */ /* 0x040fe40002781670 */
[C---:B------:R-:W-:Y:S01]  /*8230*/  ISETP.LT.OR P3, PT, R177.reuse, 0x52, P3 ;  /* 0x00000052b100780c */ /* 0x040fe20001f61670 */
[----:B------:R-:W0:Y:S01]  /*8240*/  SHFL.BFLY PT, R12, R171, 0x1, 0x1f ;  /* 0x0c201f00ab0c7f89 */ /* 0x000e2200000e0000 */
        /* <DEDUP_REMOVED lines=12> */
[----:B0-----:R-:W-:Y:S02]  /*8310*/  FMNMX.FTZ R12, R171, R12, !PT ;  /* 0x0000000cab0c7209 */ /* 0x001fe40007810000 */
[----:B------:R-:W-:Y:S02]  /*8320*/  FSEL R163, R163, -INF , !P5 ;  /* 0xff800000a3a37808 */ /* 0x000fe40006800000 */
[----:B------:R-:W-:Y:S02]  /*8330*/  FSETP.NEU.FTZ.AND P6, PT, R12, -INF , PT ;  /* 0xff8000000c00780b */ /* 0x000fe40003fdd000 */
[----:B------:R-:W-:-:S02]  /*8340*/  ISETP.GT.AND P4, PT, R178, 0x69, P2 ;  /* 0x00000069b200780c */ /* 0x000fc40001784270 */
[----:B------:R-:W-:Y:S02]  /*8350*/  FSEL R173, R12, RZ, P6 ;  /* 0x000000ff0cad7208 */ /* 0x000fe40003000000 */
[C---:B------:R-:W-:Y:S02]  /*8360*/  ISETP.GT.AND P3, PT, R178.reuse, 0x70, P2 ;  /* 0x00000070b200780c */ /* 0x040fe40001764270 */
[----:B------:R-:W-:Y:S01]  /*8370*/  ISETP.GT.AND P5, PT, R178, 0x71, P2 ;  /* 0x00000071b200780c */ /* 0x000fe200017a4270 */
[----:B------:R-:W-:-:S01]  /*8380*/  FADD.FTZ R6, -R173, R6 ;  /* 0x00000006ad067221 */ /* 0x000fc20000010100 */
[----:B------:R-:W-:Y:S01]  /*8390*/  IMAD.U32 R173, RZ, RZ, UR10 ;  /* 0x0000000affad7e24 */ /* 0x000fe2000f8e00ff */
[C---:B------:R-:W-:Y:S02]  /*83a0*/  ISETP.LT.OR P4, PT, R177.reuse, 0x6a, P4 ;  /* 0x0000006ab100780c */ /* 0x040fe40002781670 */
[----:B------:R-:W-:Y:S01]  /*83b0*/  ISETP.LT.OR P3, PT, R177, 0x71, P3 ;  /* 0x00000071b100780c */ /* 0x000fe20001f61670 */
[----:B------:R-:W-:-:S01]  /*83c0*/  FFMA.FTZ R173, R12, R173, -8 ;  /* 0xc10000000cad7423 */ /* 0x000fc200000100ad */
[----:B------:R-:W-:Y:S01]  /*83d0*/  FSEL R164, R164, -INF , !P4 ;  /* 0xff800000a4a47808 */ /* 0x000fe20006000000 */
[----:B------:R-:W-:Y:S01]  /*83e0*/  FMUL.FTZ R6, R6, UR10 ;  /* 0x0000000a06067c20 */ /* 0x000fe20008410000 */
[----:B------:R-:W-:-:S02]  /*83f0*/  ISETP.LT.OR P5, PT, R177, 0x72, P5 ;  /* 0x00000072b100780c */ /* 0x000fc40002fa1670 */
[----:B------:R-:W-:Y:S02]  /*8400*/  FSEL R13, R173, RZ, P6 ;  /* 0x000000ffad0d7208 */ /* 0x000fe40003000000 */
[----:B------:R-:W-:Y:S01]  /*8410*/  ISETP.GT.AND P6, PT, R178, 0x10, P2 ;  /* 0x00000010b200780c */ /* 0x000fe200017c4270 */
[----:B------:R-:W-:Y:S01]  /*8420*/  MUFU.EX2 R6, R6 ;  /* 0x0000000600067308 */ /* 0x000fe20000000800 */
[----:B------:R-:W-:Y:S01]  /*8430*/  FSEL R167, R167, -INF , !P3 ;  /* 0xff800000a7a77808 */ /* 0x000fe20005800000 */
[--C-:B------:R-:W-:Y:S01]  /*8440*/  FFMA.FTZ R171, R153, UR10, -R13.reuse ;  /* 0x0000000a99ab7c23 */ /* 0x100fe2000801080d */
[----:B------:R-:W-:Y:S01]  /*8450*/  ISETP.LT.OR P6, PT, R177, 0x11, P6 ;  /* 0x00000011b100780c */ /* 0x000fe200037c1670 */
[--C-:B------:R-:W-:Y:S01]  /*8460*/  FFMA.FTZ R173, R165, UR10, -R13.reuse ;  /* 0x0000000aa5ad7c23 */ /* 0x100fe2000801080d */
[----:B------:R-:W-:Y:S01]  /*8470*/  FSEL R168, R168, -INF , !P5 ;  /* 0xff800000a8a87808 */ /* 0x000fe20006800000 */
        /* <DEDUP_REMOVED lines=29> */
[----:B------:R-:W0:Y:S02]  /*8650*/  MUFU.EX2 R7, R7 ;  /* 0x0000000700077308 */ /* 0x000e240000000800 */
[----:B------:R-:W-:-:S02]  /*8660*/  FSEL R143, R143, -INF , !P6 ;  /* 0xff8000008f8f7808 */ /* 0x000fc40007000000 */
[----:B------:R-:W-:-:S04]  /*8670*/  ISETP.GT.AND P6, PT, R178, 0x50, P2 ;  /* 0x00000050b200780c */ /* 0x000fc800017c4270 */
[----:B------:R-:W-:Y:S01]  /*8680*/  ISETP.LT.OR P6, PT, R177, 0x51, P6 ;  /* 0x00000051b100780c */ /* 0x000fe200037c1670 */
[----:B------:R-:W1:Y:S03]  /*8690*/  MUFU.EX2 R8, R8 ;  /* 0x0000000800087308 */ /* 0x000e660000000800 */
[----:B------:R-:W-:Y:S02]  /*86a0*/  FSEL R151, R151, -INF , !P6 ;  /* 0xff80000097977808 */ /* 0x000fe40007000000 */
[----:B------:R-:W-:-:S03]  /*86b0*/  ISETP.GT.AND P6, PT, R178, 0x60, P2 ;  /* 0x00000060b200780c */ /* 0x000fc600017c4270 */
[----:B------:R-:W-:Y:S01]  /*86c0*/  MUFU.EX2 R11, R11 ;  /* 0x0000000b000b7308 */ /* 0x000fe20000000800 */
[----:B------:R-:W-:-:S04]  /*86d0*/  ISETP.LT.OR P6, PT, R177, 0x61, P6 ;  /* 0x00000061b100780c */ /* 0x000fc800037c1670 */
[----:B------:R-:W-:Y:S02]  /*86e0*/  FSEL R159, R159, -INF , !P6 ;  /* 0xff8000009f9f7808 */ /* 0x000fe40007000000 */
[----:B------:R-:W-:Y:S01]  /*86f0*/  ISETP.GT.AND P6, PT, R178, RZ, P2 ;  /* 0x000000ffb200720c */ /* 0x000fe200017c4270 */
[----:B------:R-:W-:Y:S03]  /*8700*/  MUFU.EX2 R14, R14 ;  /* 0x0000000e000e7308 */ /* 0x000fe60000000800 */
[----:B------:R-:W-:-:S04]  /*8710*/  ISETP.LT.OR P6, PT, R177, 0x1, P6 ;  /* 0x00000001b100780c */ /* 0x000fc800037c1670 */
[----:B------:R-:W-:Y:S01]  /*8720*/  FSEL R180, R9, -INF , !P6 ;  /* 0xff80000009b47808 */ /* 0x000fe20007000000 */
[----:B------:R-:W-:-:S01]  /*8730*/  FFMA.FTZ R9, R121, UR10, -R13 ;  /* 0x0000000a79097c23 */ /* 0x000fc2000801080d */
[----:B------:R-:W-:Y:S01]  /*8740*/  ISETP.GT.AND P6, PT, R178, 0x78, P2 ;  /* 0x00000078b200780c */ /* 0x000fe200017c4270 */
[----:B------:R-:W-:Y:S01]  /*8750*/  MUFU.EX2 R122, R122 ;  /* 0x0000007a007a7308 */ /* 0x000fe20000000800 */
[----:B------:R-:W-:Y:S02]  /*8760*/  FMNMX.FTZ R121, R180, R5, !PT ;  /* 0x00000005b4797209 */ /* 0x000fe40007810000 */
[----:B------:R-:W-:Y:S02]  /*8770*/  ISETP.GT.AND P2, PT, R178, 0x79, P2 ;  /* 0x00000079b200780c */ /* 0x000fe40001744270 */
[----:B------:R-:W-:Y:S01]  /*8780*/  FMNMX.FTZ R178, R10, R121, !PT ;  /* 0x000000790ab27209 */ /* 0x000fe20007810000 */
[----:B------:R-:W-:Y:S01]  /*8790*/  FFMA.FTZ R121, R125, UR10, -R13 ;  /* 0x0000000a7d797c23 */ /* 0x000fe2000801080d */
[----:B------:R-:W-:Y:S01]  /*87a0*/  ISETP.LT.OR P6, PT, R177, 0x79, P6 ;  /* 0x00000079b100780c */ /* 0x000fe200037c1670 */
[----:B------:R-:W-:Y:S01]  /*87b0*/  MUFU.EX2 R9, R9 ;  /* 0x0000000900097308 */ /* 0x000fe20000000800 */
[----:B------:R-:W-:-:S02]  /*87c0*/  FMNMX.FTZ R125, R15, R178, !PT ;  /* 0x000000b20f7d7209 */ /* 0x000fc40007810000 */
[----:B------:R-:W-:Y:S02]  /*87d0*/  ISETP.LT.OR P2, PT, R177, 0x7a, P2 ;  /* 0x0000007ab100780c */ /* 0x000fe40001741670 */
[----:B------:R-:W-:Y:S02]  /*87e0*/  FMNMX.FTZ R178, R20, R125, !PT ;  /* 0x0000007d14b27209 */ /* 0x000fe40007810000 */
[----:B------:R-:W-:Y:S01]  /*87f0*/  FSEL R172, R172, -INF , !P6 ;  /* 0xff800000acac7808 */ /* 0x000fe20007000000 */
[----:B------:R-:W-:Y:S01]  /*8800*/  MUFU.EX2 R121, R121 ;  /* 0x0000007900797308 */ /* 0x000fe20000000800 */
[----:B------:R-:W-:Y:S02]  /*8810*/  FMNMX.FTZ R125, R21, R178, !PT ;  /* 0x000000b2157d7209 */ /* 0x000fe40007810000 */
[----:B------:R-:W-:Y:S02]  /*8820*/  FSEL R174, R174, -INF , !P2 ;  /* 0xff800000aeae7808 */ /* 0x000fe40005000000 */
[----:B------:R-:W-:Y:S01]  /*8830*/  FMNMX.FTZ R178, R120, R125, !PT ;  /* 0x0000007d78b27209 */ /* 0x000fe20007810000 */
[----:B------:R-:W-:-:S02]  /*8840*/  FFMA.FTZ R125, R129, UR10, -R13 ;  /* 0x0000000a817d7c23 */ /* 0x000fc4000801080d */
[----:B------:R-:W-:Y:S01]  /*8850*/  MUFU.EX2 R126, R126 ;  /* 0x0000007e007e7308 */ /* 0x000fe20000000800 */
[----:B------:R-:W-:-:S04]  /*8860*/  FMNMX.FTZ R129, R123, R178, !PT ;  /* 0x000000b27b817209 */ /* 0x000fc80007810000 */
[----:B------:R-:W-:-:S03]  /*8870*/  FMNMX.FTZ R178, R124, R129, !PT ;  /* 0x000000817cb27209 */ /* 0x000fc60007810000 */
[----:B------:R-:W-:Y:S01]  /*8880*/  MUFU.EX2 R125, R125 ;  /* 0x0000007d007d7308 */ /* 0x000fe20000000800 */
[----:B------:R-:W-:-:S04]  /*8890*/  FMNMX.FTZ R129, R127, R178, !PT ;  /* 0x000000b27f817209 */ /* 0x000fc80007810000 */
        /* <DEDUP_REMOVED lines=39> */
[----:B------:R2:W-:Y:S02]  /*8b10*/  MUFU.EX2 R149, R171 ;  /* 0x000000ab00957308 */ /* 0x0005e40000000800 */
[----:B------:R-:W3:Y:S06]  /*8b20*/  SHFL.BFLY PT, R178, R153, 0x2, 0x1f ;  /* 0x0c401f0099b27f89 */ /* 0x000eec00000e0000 */
[----:B------:R-:W-:Y:S01]  /*8b30*/  MUFU.EX2 R154, R154 ;  /* 0x0000009a009a7308 */ /* 0x000fe20000000800 */
[----:B--2---:R-:W-:-:S01]  /*8b40*/  FFMA.FTZ R171, R176, UR10, -R13 ;  /* 0x0000000ab0ab7c23 */ /* 0x004fc2000801080d */
[----:B------:R-:W-:Y:S01]  /*8b50*/  FFMA.FTZ R176, R175, UR10, -R13 ;  /* 0x0000000aafb07c23 */ /* 0x000fe2000801080d */
[----:B0-----:R-:W-:-:S05]  /*8b60*/  FFMA.FTZ R175, R6, R4, R7 ;  /* 0x0000000406af7223 */ /* 0x001fca0000010007 */
[----:B------:R-:W-:Y:S08]  /*8b70*/  MUFU.EX2 R157, R157 ;  /* 0x0000009d009d7308 */ /* 0x000ff00000000800 */
[----:B------:R-:W-:Y:S01]  /*8b80*/  MUFU.EX2 R158, R158 ;  /* 0x0000009e009e7308 */ /* 0x000fe20000000800 */
[----:B---3--:R-:W-:-:S05]  /*8b90*/  FMNMX.FTZ R178, R153, R178, !PT ;  /* 0x000000b299b27209 */ /* 0x008fca0007810000 */
[----:B------:R-:W0:Y:S02]  /*8ba0*/  SHFL.BFLY PT, R165, R178, 0x1, 0x1f ;  /* 0x0c201f00b2a57f89 */ /* 0x000e2400000e0000 */
[----:B------:R2:W-:Y:S08]  /*8bb0*/  MUFU.EX2 R153, R173 ;  /* 0x000000ad00997308 */ /* 0x0005f00000000800 */
        /* <DEDUP_REMOVED lines=9> */
[----:B--2---:R-:W-:-:S01]  /*8c50*/  FFMA.FTZ R173, R10, UR10, -R165 ;  /* 0x0000000a0aad7c23 */ /* 0x004fc200080108a5 */
[--C-:B------:R-:W-:Y:S01]  /*8c60*/  FFMA.FTZ R10, R15, UR10, -R165.reuse ;  /* 0x0000000a0f0a7c23 */ /* 0x100fe200080108a5 */
[----:B------:R-:W-:-:S01]  /*8c70*/  FFMA.FTZ R15, R20, UR10, -R165 ;  /* 0x0000000a140f7c23 */ /* 0x000fc200080108a5 */
[--C-:B------:R-:W-:Y:S01]  /*8c80*/  FFMA.FTZ R20, R21, UR10, -R165.reuse ;  /* 0x0000000a15147c23 */ /* 0x100fe200080108a5 */
[----:B------:R-:W-:-:S01]  /*8c90*/  FFMA.FTZ R178, R180, UR10, -R165 ;  /* 0x0000000ab4b27c23 */ /* 0x000fc200080108a5 */
[--C-:B------:R-:W-:Y:S01]  /*8ca0*/  FFMA.FTZ R21, R120, UR10, -R165.reuse ;  /* 0x0000000a78157c23 */ /* 0x100fe200080108a5 */
[----:B------:R-:W-:-:S01]  /*8cb0*/  FFMA.FTZ R120, R123, UR10, -R165 ;  /* 0x0000000a7b787c23 */ /* 0x000fc200080108a5 */
[----:B------:R-:W-:Y:S01]  /*8cc0*/  FSEL R180, R13, RZ, P2 ;  /* 0x000000ff0db47208 */ /* 0x000fe20001000000 */
[----:B------:R-:W-:-:S01]  /*8cd0*/  FFMA.FTZ R123, R124, UR10, -R165 ;  /* 0x0000000a7c7b7c23 */ /* 0x000fc200080108a5 */
[--C-:B------:R-:W-:Y:S01]  /*8ce0*/  FFMA.FTZ R124, R127, UR10, -R165.reuse ;  /* 0x0000000a7f7c7c23 */ /* 0x100fe200080108a5 */
[----:B------:R-:W-:-:S01]  /*8cf0*/  FFMA.FTZ R127, R128, UR10, -R165 ;  /* 0x0000000a807f7c23 */ /* 0x000fc200080108a5 */
[--C-:B------:R-:W-:Y:S01]  /*8d00*/  FFMA.FTZ R128, R131, UR10, -R165.reuse ;  /* 0x0000000a83807c23 */ /* 0x100fe200080108a5 */
[----:B------:R-:W-:-:S01]  /*8d10*/  FFMA.FTZ R131, R132, UR10, -R165 ;  /* 0x0000000a84837c23 */ /* 0x000fc200080108a5 */
[----:B------:R-:W-:Y:S01]  /*8d20*/  FADD.FTZ R180, -R180, R5 ;  /* 0x00000005b4b47221 */ /* 0x000fe20000010100 */
[----:B------:R-:W-:-:S01]  /*8d30*/  FFMA.FTZ R132, R135, UR10, -R165 ;  /* 0x0000000a87847c23 */ /* 0x000fc200080108a5 */
[--C-:B------:R-:W-:Y:S01]  /*8d40*/  FFMA.FTZ R135, R136, UR10, -R165.reuse ;  /* 0x0000000a88877c23 */ /* 0x100fe200080108a5 */
[----:B------:R-:W-:-:S01]  /*8d50*/  FFMA.FTZ R136, R139, UR10, -R165 ;  /* 0x0000000a8b887c23 */ /* 0x000fc200080108a5 */
[----:B------:R-:W-:Y:S01]  /*8d60*/  FMUL.FTZ R139, R180, UR10 ;  /* 0x0000000ab48b7c20 */ /* 0x000fe20008410000 */
        /* <DEDUP_REMOVED lines=20> */
[----:B-1----:R-:W-:-:S04]  /*8eb0*/  FADD.FTZ R174, R8, R175 ;  /* 0x000000af08ae7221 */ /* 0x002fc80000010000 */
[----:B------:R-:W1:Y:S01]  /*8ec0*/  MUFU.EX2 R10, R10 ;  /* 0x0000000a000a7308 */ /* 0x000e620000000800 */
[----:B0-----:R-:W-:-:S01]  /*8ed0*/  FFMA.FTZ R4, R139, R3, R178 ;  /* 0x000000038b047223 */ /* 0x001fc200000100b2 */
[----:B------:R-:W-:-:S06]  /*8ee0*/  FADD.FTZ R175, R11, R174 ;  /* 0x000000ae0baf7221 */ /* 0x000fcc0000010000 */
        /* <DEDUP_REMOVED lines=8> */
[----:B------:R2:W-:Y:S01]  /*8f70*/  MUFU.EX2 R143, R144 ;  /* 0x00000090008f7308 */ /* 0x0005e20000000800 */
[----:B-1----:R-:W-:-:S07]  /*8f80*/  FADD.FTZ R3, R21, R4 ;  /* 0x0000000415037221 */ /* 0x002fce0000010000 */
[----:B------:R-:W1:Y:S01]  /*8f90*/  MUFU.EX2 R123, R123 ;  /* 0x0000007b007b7308 */ /* 0x000e620000000800 */
[----:B--2---:R-:W-:-:S01]  /*8fa0*/  FADD.FTZ R144, R14, R175 ;  /* 0x000000af0e907221 */ /* 0x004fc20000010000 */
[----:B0-----:R-:W-:-:S03]  /*8fb0*/  FADD.FTZ R4, R120, R3 ;  /* 0x0000000378047221 */ /* 0x001fc60000010000 */
[----:B------:R-:W-:-:S03]  /*8fc0*/  FADD.FTZ R175, R9, R144 ;  /* 0x0000009009af7221 */ /* 0x000fc60000010000 */
[----:B------:R-:W0:Y:S01]  /*8fd0*/  MUFU.EX2 R124, R124 ;  /* 0x0000007c007c7308 */ /* 0x000e220000000800 */
[----:B------:R-:W-:-:S04]  /*8fe0*/  FADD.FTZ R144, R122, R175 ;  /* 0x000000af7a907221 */ /* 0x000fc80000010000 */
[----:B------:R-:W-:-:S03]  /*8ff0*/  FADD.FTZ R175, R121, R144 ;  /* 0x0000009079af7221 */ /* 0x000fc60000010000 */
[----:B------:R-:W2:Y:S01]  /*9000*/  MUFU.EX2 R127, R127 ;  /* 0x0000007f007f7308 */ /* 0x000ea20000000800 */
[----:B------:R-:W-:-:S01]  /*9010*/  FADD.FTZ R144, R126, R175 ;  /* 0x000000af7e907221 */ /* 0x000fc20000010000 */
[----:B-1----:R-:W-:-:S03]  /*9020*/  FADD.FTZ R3, R123, R4 ;  /* 0x000000047b037221 */ /* 0x002fc60000010000 */
[----:B------:R-:W-:-:S03]  /*9030*/  FADD.FTZ R175, R125, R144 ;  /* 0x000000907daf7221 */ /* 0x000fc60000010000 */
[----:B------:R-:W1:Y:S01]  /*9040*/  MUFU.EX2 R128, R128 ;  /* 0x0000008000807308 */ /* 0x000e620000000800 */
        /* <DEDUP_REMOVED lines=26> */
[----:B------:R-:W-:-:S03]  /*91f0*/  FADD.FTZ R3, R145, R144 ;  /* 0x0000009091037221 */ /* 0x000fc60000010000 */
        /* <DEDUP_REMOVED lines=45> */
.L_x_4281:
        /* <DEDUP_REMOVED lines=139> */
[----:B------:R-:W-:Y:S01]  /*9d80*/  IMAD.MOV.U32 R5, RZ, RZ, R13 ;  /* 0x000000ffff057224 */ /* 0x000fe200078e000d */
[----:B------:R-:W-:Y:S01]  /*9d90*/  UMOV UR54, UR34 ;  /* 0x0000002200367c82 */ /* 0x000fe20008000000 */
[----:B------:R-:W-:Y:S01]  /*9da0*/  IMAD.MOV.U32 R6, RZ, RZ, R12 ;  /* 0x000000ffff067224 */ /* 0x000fe200078e000c */
[----:B------:R-:W-:-:S06]  /*9db0*/  UMOV UR51, UR33 ;  /* 0x0000002100337c82 */ /* 0x000fcc0008000000 */
.L_x_4264:
[----:B------:R-:W-:Y:S01]  /*9dc0*/  ULDC UR6, c[0x0][0x448] ;  /* 0x0001120000067ab9 */ /* 0x000fe20000000800 */
[----:B------:R-:W-:Y:S01]  /*9dd0*/  ULDC UR19, c[0x0][0x9e4] ;  /* 0x0002790000137ab9 */ /* 0x000fe20000000800 */
[----:B------:R-:W-:Y:S02]  /*9de0*/  UISETP.NE.AND UP0, UPT, UR6, 0x1, UPT ;  /* 0x000000010600788c */ /* 0x000fe4000bf05270 */
[----:B------:R-:W-:Y:S02]  /*9df0*/  UISETP.GE.AND UP1, UPT, UR19, 0x1, UPT ;  /* 0x000000011300788c */ /* 0x000fe4000bf26270 */
[----:B------:R-:W-:Y:S02]  /*9e00*/  UIADD3 UR11, UR42, 0x7f, URZ ;  /* 0x0000007f2a0b7890 */ /* 0x000fe4000fffe03f */
[----:B------:R-:W-:Y:S02]  /*9e10*/  UIADD3 UR14, UR41, 0x1, -UR47 ;  /* 0x00000001290e7890 */ /* 0x000fe4000fffe82f */
[----:B------:R-:W-:Y:S01]  /*9e20*/  PLOP3.LUT P5, PT, PT, PT, UP1, 0x80, 0x0 ;  /* 0x000000000000781c */ /* 0x000fe20003faf018 */
[----:B------:R-:W-:-:S02]  /*9e30*/  ULDC UR18, c[0x0][0x9dc] ;  /* 0x0002770000127ab9 */ /* 0x000fc40000000800 */
[----:B------:R-:W-:Y:S01]  /*9e40*/  @UP0 ULDC UR6, c[0x0][0x44c] ;  /* 0x0001130000060ab9 */ /* 0x000fe20000000800 */
[----:B------:R-:W-:Y:S01]  /*9e50*/  @UP0 ULDC UR15, c[0x0][0x450] ;  /* 0x00011400000f0ab9 */ /* 0x000fe20000000800 */
[----:B------:R-:W-:-:S04]  /*9e60*/  UIMAD.WIDE.U32 UR6, UR11, UR6, URZ ;  /* 0x000000060b0672a5 */ /* 0x000fc8000f8e003f */
        /* <DEDUP_REMOVED lines=14> */
.L_x_4284:
[----:B------:R-:W-:-:S11]  /*9f50*/  UISETP.NE.AND UP1, UPT, UR19, 0x1, UPT ;  /* 0x000000011300788c */ /* 0x000fd6000bf25270 */
[----:B------:R-:W-:Y:S02]  /*9f60*/  @UP1 ULDC.64 UR6, c[0x0][0x9e8] ;  /* 0x00027a0000061ab9 */ /* 0x000fe40000000a00 */
[----:B------:R-:W-:-:S04]  /*9f70*/  UIMAD.WIDE.U32 UR14, UR11, UR6, URZ ;  /* 0x000000060b0e72a5 */ /* 0x000fc8000f8e003f */
[----:B------:R-:W-:-:S12]  /*9f80*/  @UP1 USHF.R.U32.HI UR11, URZ, UR7, UR15 ;  /* 0x000000073f0b1299 */ /* 0x000fd8000801160f */
.L_x_4285:
[----:B------:R-:W-:-:S04]  /*9f90*/  UIMAD UR11, UR11, UR19, URZ ;  /* 0x000000130b0b72a4 */ /* 0x000fc8000f8e023f */
[----:B------:R-:W-:-:S04]  /*9fa0*/  UISETP.LT.AND UP1, UPT, UR18, UR11, UPT ;  /* 0x0000000b1200728c */ /* 0x000fc8000bf21270 */
[----:B------:R-:W-:-:S12]  /*9fb0*/  USEL UR18, UR18, UR11, !UP1 ;  /* 0x0000000b12127287 */ /* 0x000fd8000c800000 */
.L_x_4283:
        /* <DEDUP_REMOVED lines=11> */
[----:B------:R-:W-:Y:S01]  /*a070*/  UMOV UR32, UR54 ;  /* 0x0000003600207c82 */ /* 0x000fe20008000000 */
[----:B------:R-:W-:-:S05]  /*a080*/  ULDC UR31, c[0x0][0x988] ;  /* 0x00026200001f7ab9 */ /* 0x000fca0000000800 */
.L_x_4296:
[----:B------:R-:W-:Y:S01]  /*a090*/  ISETP.NE.AND P3, PT, RZ, UR45, PT ;  /* 0x0000002dff007c0c */ /* 0x000fe2000bf65270 */
[----:B------:R-:W-:-:S04]  /*a0a0*/  UISETP.NE.AND UP1, UPT, UR32, 0x1, UPT ;  /* 0x000000012000788c */ /* 0x000fc8000bf25270 */
[----:B------:R-:W-:-:S04]  /*a0b0*/  USEL UR51, URZ, 0x1, UP1 ;  /* 0x000000013f337887 */ /* 0x000fc80008800000 */
[----:B------:R-:W-:-:S04]  /*a0c0*/  ULOP3.LUT UR51, UR33, UR51, URZ, 0x3c, !UPT ;  /* 0x0000003321337292 */ /* 0x000fc8000f8e3c3f */
[----:B------:R-:W-:Y:S08]  /*a0d0*/  @P3 BRA `(.L_x_4287) ;  /* 0x0000000000383947 */ /* 0x000ff00003800000 */
[----:B------:R-:W-:Y:S05]  /*a0e0*/  @!P0 BRA `(.L_x_4288) ;  /* 0x0000000000048947 */ /* 0x000fea0003800000 */
[----:B------:R-:W-:Y:S01]  /*a0f0*/  BPT.TRAP 0x1 ;  /* 0x000000040000795c */ /* 0x000fe20000300000 */
.L_x_4288:
        /* <DEDUP_REMOVED lines=9> */
.L_x_4289:
[----:B-1----:R-:W-:Y:S05]  /*a190*/  @P2 BRA `(.L_x_4287) ;  /* 0x0000000000082947 */ /* 0x002fea0003800000 */
[----:B------:R-:W1:Y:S02]  /*a1a0*/  SYNCS.PHASECHK.TRANS64.TRYWAIT P2, [UR6+0x2a830], R5 ;  /* 0x02a83005ff0075a7 */ /* 0x000e640008040146 */
[----:B-1----:R-:W-:Y:S05]  /*a1b0*/  @!P2 BRA `(.L_x_4290) ;  /* 0x0000012800c8a947 */ /* 0x002fea0003800000 */
.L_x_4287:
        /* <DEDUP_REMOVED lines=10> */
[----:B------:R-:W-:-:S04]  /*a260*/  UIMAD UR26, UR54, 0x600, UR28 ;  /* 0x00000600361a78a4 */ /* 0x000fc8000f8e021c */
[----:B------:R-:W-:Y:S02]  /*a270*/  UIADD3 UR6, UR26, 0x2, URZ ;  /* 0x000000021a067890 */ /* 0x000fe4000fffe03f */
[----:B------:R-:W-:Y:S02]  /*a280*/  UIADD3 UR10, UR26, 0x200, URZ ;  /* 0x000002001a0a7890 */ /* 0x000fe4000fffe03f */
        /* <DEDUP_REMOVED lines=27> */
.L_x_4292:
[----:B------:R-:W-:Y:S01]  /*a440*/  ULEA UR6, UR32, UR36, 0x3 ;  /* 0x0000002420067291 */ /* 0x000fe2000f8e183f */
[----:B------:R-:W-:-:S05]  /*a450*/  IMAD.U32 R5, RZ, RZ, UR33 ;  /* 0x00000021ff057e24 */ /* 0x000fca000f8e00ff */
[----:B------:R-:W-:-:S04]  /*a460*/  SHF.L.U32 R5, R5, 0x1f, RZ ;  /* 0x0000001f05057819 */ /* 0x000fc800000006ff */
[----:B------:R0:W1:Y:S01]  /*a470*/  SYNCS.PHASECHK.TRANS64.TRYWAIT P2, [UR6+0x2a850], R5 ;  /* 0x02a85005ff0075a7 */ /* 0x0000620008040146 */
[----:B------:R-:W-:Y:S05]  /*a480*/  @!P0 BRA `(.L_x_4293) ;  /* 0x0000000000048947 */ /* 0x000fea0003800000 */
[----:B------:R-:W-:Y:S01]  /*a490*/  BPT.TRAP 0x1 ;  /* 0x000000040000795c */ /* 0x000fe20000300000 */
.L_x_4293:
[----:B-1----:R-:W-:Y:S05]  /*a4a0*/  @P2 BRA `(.L_x_4291) ;  /* 0x0000000000082947 */ /* 0x002fea0003800000 */
[----:B------:R-:W1:Y:S02]  /*a4b0*/  SYNCS.PHASECHK.TRANS64.TRYWAIT P2, [UR6+0x2a850], R5 ;  /* 0x02a85005ff0075a7 */ /* 0x000e640008040146 */
[----:B-1----:R-:W-:Y:S05]  /*a4c0*/  @!P2 BRA `(.L_x_4294) ;  /* 0x00000128001ca947 */ /* 0x002fea0003800000 */
.L_x_4291:
        /* <DEDUP_REMOVED lines=86> */
[----:B------:R-:W-:-:S05]  /*aa30*/  FMUL.FTZ R183, R0, R183 ;  /* 0x000000b700b77220 */ /* 0x000fca0000410000 */
        /* <DEDUP_REMOVED lines=49> */
[----:B---3--:R-:W-:Y:S01]  /*ad50*/  FMNMX.FTZ R5, R139, R168, !PT ;  /* 0x000000a88b057209 */ /* 0x008fe20007810000 */
[----:B------:R-:W-:-:S06]  /*ad60*/  FMUL.FTZ R168, R0, R177 ;  /* 0x000000b100a87220 */ /* 0x000fcc0000410000 */
[----:B------:R-:W3:Y:S01]  /*ad70*/  MUFU.TANH R142, R142 ;  /* 0x0000008e008e7308 */ /* 0x000ee20000002400 */
[----:B--2---:R-:W-:Y:S02]  /*ad80*/  FMNMX.FTZ R169, R141, R6, !PT ;  /* 0x000000068da97209 */ /* 0x004fe40007810000 */
[----:B-1----:R-:W-:-:S05]  /*ad90*/  SHF.R.U32.HI R199, RZ, 0x7, R199 ;  /* 0x00000007ffc77819 */ /* 0x002fca00000116c7 */
[----:B------:R-:W1:Y:S01]  /*ada0*/  MUFU.TANH R143, R143 ;  /* 0x0000008f008f7308 */ /* 0x000e620000002400 */
[----:B0-----:R-:W-:Y:S02]  /*adb0*/  FMNMX.FTZ R6, R140, R5, !PT ;  /* 0x000000058c067209 */ /* 0x001fe40007810000 */
[----:B------:R-:W-:-:S05]  /*adc0*/  IADD3 R177, -R199, 0xb, RZ ;  /* 0x0000000bc7b17810 */ /* 0x000fca0007ffe1ff */
[----:B------:R-:W0:Y:S01]  /*add0*/  MUFU.TANH R145, R145 ;  /* 0x0000009100917308 */ /* 0x000e220000002400 */
[----:B---3--:R-:W-:Y:S01]  /*ade0*/  FMNMX.FTZ R170, R142, R169, !PT ;  /* 0x000000a98eaa7209 */ /* 0x008fe20007810000 */
        /* <DEDUP_REMOVED lines=11> */
[----:B------:R-:W-:Y:S01]  /*aea0*/  MUFU.TANH R150, R150 ;  /* 0x0000009600967308 */ /* 0x000fe20000002400 */
[----:B--2---:R-:W-:-:S07]  /*aeb0*/  FMNMX.FTZ R171, R149, R170, !PT ;  /* 0x000000aa95ab7209 */ /* 0x004fce0007810000 */
[----:B------:R-:W0:Y:S01]  /*aec0*/  MUFU.TANH R151, R151 ;  /* 0x0000009700977308 */ /* 0x000e220000002400 */
[----:B-1----:R-:W-:-:S07]  /*aed0*/  FMNMX.FTZ R6, R148, R5, !PT ;  /* 0x0000000594067209 */ /* 0x002fce0007810000 */
[----:B------:R-:W-:Y:S08]  /*aee0*/  MUFU.TANH R153, R153 ;  /* 0x0000009900997308 */ /* 0x000ff00000002400 */
[----:B------:R-:W1:Y:S01]  /*aef0*/  MUFU.TANH R152, R152 ;  /* 0x0000009800987308 */ /* 0x000e620000002400 */
[----:B0-----:R-:W-:-:S07]  /*af00*/  FMNMX.FTZ R5, R151, R6, !PT ;  /* 0x0000000697057209 */ /* 0x001fce0007810000 */
[----:B------:R-:W-:Y:S08]  /*af10*/  MUFU.TANH R154, R154 ;  /* 0x0000009a009a7308 */ /* 0x000ff00000002400 */
[----:B------:R-:W0:Y:S01]  /*af20*/  MUFU.TANH R155, R155 ;  /* 0x0000009b009b7308 */ /* 0x000e220000002400 */
[----:B-1----:R-:W-:-:S07]  /*af30*/  FMNMX.FTZ R6, R152, R5, !PT ;  /* 0x0000000598067209 */ /* 0x002fce0007810000 */
[----:B------:R-:W-:Y:S08]  /*af40*/  MUFU.TANH R157, R157 ;  /* 0x0000009d009d7308 */ /* 0x000ff00000002400 */
[----:B------:R-:W1:Y:S01]  /*af50*/  MUFU.TANH R156, R156 ;  /* 0x0000009c009c7308 */ /* 0x000e620000002400 */
[----:B0-----:R-:W-:-:S07]  /*af60*/  FMNMX.FTZ R5, R155, R6, !PT ;  /* 0x000000069b057209 */ /* 0x001fce0007810000 */
[----:B------:R-:W-:Y:S08]  /*af70*/  MUFU.TANH R158, R158 ;  /* 0x0000009e009e7308 */ /* 0x000ff00000002400 */
[----:B------:R0:W-:Y:S01]  /*af80*/  MUFU.TANH R163, R172 ;  /* 0x000000ac00a37308 */ /* 0x0001e20000002400 */
[----:B-1----:R-:W-:-:S07]  /*af90*/  FMNMX.FTZ R6, R156, R5, !PT ;  /* 0x000000059c067209 */ /* 0x002fce0007810000 */
[----:B------:R-:W1:Y:S01]  /*afa0*/  MUFU.TANH R159, R159 ;  /* 0x0000009f009f7308 */ /* 0x000e620000002400 */
[----:B0-----:R-:W-:Y:S01]  /*afb0*/  FMNMX.FTZ R172, R150, R171, !PT ;  /* 0x000000ab96ac7209 */ /* 0x001fe20007810000 */
[----:B------:R-:W-:-:S03]  /*afc0*/  FMUL.FTZ R171, R0, R180 ;  /* 0x000000b400ab7220 */ /* 0x000fc60000410000 */
[----:B------:R-:W-:-:S03]  /*afd0*/  FMNMX.FTZ R173, R153, R172, !PT ;  /* 0x000000ac99ad7209 */ /* 0x000fc60007810000 */
[----:B------:R-:W-:Y:S01]  /*afe0*/  MUFU.TANH R161, R161 ;  /* 0x000000a100a17308 */ /* 0x000fe20000002400 */
[----:B------:R-:W-:-:S04]  /*aff0*/  FMNMX.FTZ R172, R154, R173, !PT ;  /* 0x000000ad9aac7209 */ /* 0x000fc80007810000 */
[----:B------:R-:W-:-:S03]  /*b000*/  FMNMX.FTZ R173, R157, R172, !PT ;  /* 0x000000ac9dad7209 */ /* 0x000fc60007810000 */
[----:B------:R-:W0:Y:S01]  /*b010*/  MUFU.TANH R160, R160 ;  /* 0x000000a000a07308 */ /* 0x000e220000002400 */
[----:B-1----:R-:W-:-:S07]  /*b020*/  FMNMX.FTZ R5, R159, R6, !PT ;  /* 0x000000069f057209 */ /* 0x002fce0007810000 */
[----:B------:R-:W1:Y:S08]  /*b030*/  MUFU.TANH R162, R162 ;  /* 0x000000a200a27308 */ /* 0x000e700000002400 */
[----:B------:R2:W3:Y:S01]  /*b040*/  MUFU.TANH R165, R174 ;  /* 0x000000ae00a57308 */ /* 0x0004e20000002400 */
[----:B0-----:R-:W-:-:S04]  /*b050*/  FMNMX.FTZ R6, R160, R5, !PT ;  /* 0x00000005a0067209 */ /* 0x001fc80007810000 */
[----:B------:R-:W-:-:S03]  /*b060*/  FMNMX.FTZ R5, R163, R6, !PT ;  /* 0x00000006a3057209 */ /* 0x000fc60007810000 */
[----:B------:R-:W0:Y:S01]  /*b070*/  MUFU.TANH R164, R164 ;  /* 0x000000a400a47308 */ /* 0x000e220000002400 */
[----:B--2---:R-:W-:Y:S01]  /*b080*/  FMNMX.FTZ R174, R158, R173, !PT ;  /* 0x000000ad9eae7209 */ /* 0x004fe20007810000 */
[----:B------:R-:W-:Y:S02]  /*b090*/  WARPGROUP.DEPBAR.LE gsb0, 0x0 ;  /* 0x00008000000079c5 */ /* 0x000fe40000010000 */
[----:B------:R-:W-:Y:S01]  /*b0a0*/  WARPGROUP.ARRIVE ;  /* 0x00000000000079c5 */ /* 0x000fe20000000000 */
[----:B------:R-:W-:Y:S01]  /*b0b0*/  FMNMX.FTZ R175, R161, R174, !PT ;  /* 0x000000aea1af7209 */ /* 0x000fe20007810000 */
[----:B------:R-:W-:Y:S02]  /*b0c0*/  FMUL.FTZ R173, R0, R182 ;  /* 0x000000b600ad7220 */ /* 0x000fe40000410000 */
[----:B------:R-:W2:Y:S01]  /*b0d0*/  MUFU.TANH R166, R166 ;  /* 0x000000a600a67308 */ /* 0x000ea20000002400 */
[----:B-1----:R-:W-:Y:S01]  /*b0e0*/  FMNMX.FTZ R174, R162, R175, !PT ;  /* 0x000000afa2ae7209 */ /* 0x002fe20007810000 */
[----:B------:R-:W-:Y:S01]  /*b0f0*/  QGMMA.64x192x32.F32.E4M3.E4M3 R24, R188, gdesc[UR4], R24, gsb0 ;  /* 0x02e00004bc187df3 */ /* 0x000fe20008000818 */
[----:B------:R-:W-:-:S02]  /*b100*/  UIADD3 UR6, UR10, 0x6, URZ ;  /* 0x000000060a067890 */ /* 0x000fc4000fffe03f */
[----:B---3--:R-:W-:Y:S01]  /*b110*/  FMNMX.FTZ R175, R165, R174, !PT ;  /* 0x000000aea5af7209 */ /* 0x008fe20007810000 */
[----:B------:R-:W-:Y:S01]  /*b120*/  UMOV UR7, 0x40000040 ;  /* 0x4000004000077882 */ /* 0x000fe20000000000 */
[----:B------:R-:W-:Y:S01]  /*b130*/  UMOV UR10, UR31 ;  /* 0x0000001f000a7c82 */ /* 0x000fe20008000000 */
[----:B------:R2:W1:Y:S01]  /*b140*/  MUFU.TANH R167, R176 ;  /* 0x000000b000a77308 */ /* 0x0004620000002400 */
        /* <DEDUP_REMOVED lines=15> */
[----:B-1----:R-:W-:-:S05]  /*b240*/  FMNMX.FTZ R6, R172, R5, !PT ;  /* 0x00000005ac067209 */ /* 0x002fca0007810000 */
[----:B------:R-:W1:Y:S01]  /*b250*/  SHFL.BFLY PT, R176, R6, 0x2, 0x1f ;  /* 0x0c401f0006b07f89 */ /* 0x000e6200000e0000 */
[----:B0-----:R-:W-:-:S05]  /*b260*/  FMNMX.FTZ R5, R174, R175, !PT ;  /* 0x000000afae057209 */ /* 0x001fca0007810000 */
[----:B------:R-:W0:Y:S01]  /*b270*/  SHFL.BFLY PT, R175, R5, 0x2, 0x1f ;  /* 0x0c401f0005af7f89 */ /* 0x000e2200000e0000 */
[----:B-1----:R-:W-:-:S05]  /*b280*/  FMNMX.FTZ R6, R6, R176, !PT ;  /* 0x000000b006067209 */ /* 0x002fca0007810000 */
[----:B------:R-:W1:Y:S01]  /*b290*/  SHFL.BFLY PT, R176, R6, 0x1, 0x1f ;  /* 0x0c201f0006b07f89 */ /* 0x000e6200000e0000 */
[----:B0-----:R-:W-:-:S05]  /*b2a0*/  FMNMX.FTZ R5, R5, R175, !PT ;  /* 0x000000af05057209 */ /* 0x001fca0007810000 */
[----:B------:R-:W0:Y:S01]  /*b2b0*/  SHFL.BFLY PT, R175, R5, 0x1, 0x1f ;  /* 0x0c201f0005af7f89 */ /* 0x000e2200000e0000 */
[----:B-1----:R-:W-:-:S05]  /*b2c0*/  FMNMX.FTZ R6, R6, R176, !PT ;  /* 0x000000b006067209 */ /* 0x002fca0007810000 */
[C---:B------:R-:W-:Y:S01]  /*b2d0*/  FADD.FTZ R7, -R6.reuse, R7 ;  /* 0x0000000706077221 */ /* 0x040fe20000010100 */
[----:B0-----:R-:W-:Y:S01]  /*b2e0*/  FMNMX.FTZ R5, R5, R175, !PT ;  /* 0x000000af05057209 */ /* 0x001fe20007810000 */
        /* <DEDUP_REMOVED lines=39> */
[----:B------:R-:W-:-:S01]  /*b560*/  FFMA.FTZ R171, R171, UR10, -R175 ;  /* 0x0000000aabab7c23 */ /* 0x000fc200080108af */
[----:B------:R-:W-:Y:S01]  /*b570*/  FFMA.FTZ R172, R5, R172, -8 ;  /* 0xc100000005ac7423 */ /* 0x000fe200000100ac */
[----:B------:R-:W-:-:S03]  /*b580*/  IMAD.U32 R175, RZ, RZ, UR54 ;  /* 0x00000036ffaf7e24 */ /* 0x000fc6000f8e00ff */
[--C-:B------:R-:W-:Y:S01]  /*b590*/  FFMA.FTZ R11, R11, UR10, -R172.reuse ;  /* 0x0000000a0b0b7c23 */ /* 0x100fe200080108ac */
[----:B------:R-:W-:-:S01]  /*b5a0*/  FFMA.FTZ R12, R12, UR10, -R172 ;  /* 0x0000000a0c0c7c23 */ /* 0x000fc200080108ac */
[----:B------:R-:W-:Y:S01]  /*b5b0*/  MUFU.EX2 R8, R8 ;  /* 0x0000000800087308 */ /* 0x000fe20000000800 */
[----:B------:R-:W-:-:S01]  /*b5c0*/  FFMA.FTZ R15, R15, UR10, -R172 ;  /* 0x0000000a0f0f7c23 */ /* 0x000fc200080108ac */
[----:B------:R-:W-:Y:S01]  /*b5d0*/  @!P1 LEA R175, R175, UR36, 0x3 ;  /* 0x00000024afaf9c11 */ /* 0x000fe2000f8e18ff */
[----:B------:R-:W-:-:S01]  /*b5e0*/  FFMA.FTZ R20, R20, UR10, -R172 ;  /* 0x0000000a14147c23 */ /* 0x000fc200080108ac */
[--C-:B------:R-:W-:Y:S01]  /*b5f0*/  FFMA.FTZ R121, R121, UR10, -R172.reuse ;  /* 0x0000000a79797c23 */ /* 0x100fe200080108ac */
[----:B------:R-:W-:-:S01]  /*b600*/  FFMA.FTZ R122, R122, UR10, -R172 ;  /* 0x0000000a7a7a7c23 */ /* 0x000fc200080108ac */
[----:B------:R-:W-:Y:S01]  /*b610*/  FFMA.FTZ R125, R125, UR10, -R172 ;  /* 0x0000000a7d7d7c23 */ /* 0x000fe200080108ac */
[----:B------:R-:W-:Y:S01]  /*b620*/  @!P1 VIADD R175, R175, 0x2a840 ;  /* 0x0002a840afaf9836 */ /* 0x000fe20000000000 */
[----:B------:R-:W1:Y:S01]  /*b630*/  MUFU.EX2 R11, R11 ;  /* 0x0000000b000b7308 */ /* 0x000e620000000800 */
[----:B0-----:R-:W-:-:S01]  /*b640*/  FFMA.FTZ R4, R7, R4, R176 ;  /* 0x0000000407047223 */ /* 0x001fc200000100b0 */
[--C-:B------:R-:W-:Y:S01]  /*b650*/  FFMA.FTZ R126, R126, UR10, -R172.reuse ;  /* 0x0000000a7e7e7c23 */ /* 0x100fe200080108ac */
[----:B------:R-:W-:-:S01]  /*b660*/  FFMA.FTZ R129, R129, UR10, -R172 ;  /* 0x0000000a81817c23 */ /* 0x000fc200080108ac */
[----:B------:R-:W-:Y:S01]  /*b670*/  @!P1 PRMT R175, RZ, 0x654, R175 ;  /* 0x00000654ffaf9816 */ /* 0x000fe200000000af */
[----:B------:R-:W-:-:S01]  /*b680*/  FFMA.FTZ R130, R130, UR10, -R172 ;  /* 0x0000000a82827c23 */ /* 0x000fc200080108ac */
[--C-:B------:R-:W-:Y:S01]  /*b690*/  FFMA.FTZ R133, R133, UR10, -R172.reuse ;  /* 0x0000000a85857c23 */ /* 0x100fe200080108ac */
[----:B------:R-:W-:-:S01]  /*b6a0*/  FFMA.FTZ R134, R134, UR10, -R172 ;  /* 0x0000000a86867c23 */ /* 0x000fc200080108ac */
[----:B------:R-:W0:Y:S01]  /*b6b0*/  MUFU.EX2 R9, R9 ;  /* 0x0000000900097308 */ /* 0x000e220000000800 */
[----:B------:R-:W-:-:S01]  /*b6c0*/  FFMA.FTZ R137, R137, UR10, -R172 ;  /* 0x0000000a89897c23 */ /* 0x000fc200080108ac */
[----:B------:R-:W-:Y:S01]  /*b6d0*/  FFMA.FTZ R138, R138, UR10, -R172 ;  /* 0x0000000a8a8a7c23 */ /* 0x000fe200080108ac */
[----:B------:R-:W-:-:S02]  /*b6e0*/  WARPGROUP.DEPBAR.LE gsb0, 0x0 ;  /* 0x00008000000079c5 */ /* 0x000fc40000010000 */
[----:B------:R-:W-:Y:S01]  /*b6f0*/  WARPGROUP.ARRIVE ;  /* 0x00000000000079c5 */ /* 0x000fe20000000000 */
[----:B------:R-:W-:-:S01]  /*b700*/  FFMA.FTZ R141, R141, UR10, -R172 ;  /* 0x0000000a8d8d7c23 */ /* 0x000fc200080108ac */
[----:B------:R-:W-:Y:S01]  /*b710*/  FFMA.FTZ R142, R142, UR10, -R172 ;  /* 0x0000000a8e8e7c23 */ /* 0x000fe200080108ac */
[----:B------:R-:W2:Y:S01]  /*b720*/  MUFU.EX2 R12, R12 ;  /* 0x0000000c000c7308 */ /* 0x000ea20000000800 */
[----:B-1----:R-:W-:-:S01]  /*b730*/  FFMA.FTZ R3, R8, R3, R11 ;  /* 0x0000000308037223 */ /* 0x002fc2000001000b */
[--C-:B------:R-:W-:Y:S01]  /*b740*/  FFMA.FTZ R145, R145, UR10, -R172.reuse ;  /* 0x0000000a91917c23 */ /* 0x100fe200080108ac */
[----:B------:R-:W-:Y:S01]  /*b750*/  QGMMA.64x192x32.F32.E4M3.E4M3 R24, R184, gdesc[UR4], R24, gsb0 ;  /* 0x02e00004b8187df3 */ /* 0x000fe20008000818 */
[----:B------:R-:W-:-:S01]  /*b760*/  FFMA.FTZ R146, R146, UR10, -R172 ;  /* 0x0000000a92927c23 */ /* 0x000fc200080108ac */
[--C-:B------:R-:W-:Y:S01]  /*b770*/  FFMA.FTZ R149, R149, UR10, -R172.reuse ;  /* 0x0000000a95957c23 */ /* 0x100fe200080108ac */
[----:B------:R-:W-:-:S01]  /*b780*/  FFMA.FTZ R150, R150, UR10, -R172 ;  /* 0x0000000a96967c23 */ /* 0x000fc200080108ac */
[--C-:B------:R-:W-:Y:S01]  /*b790*/  FFMA.FTZ R153, R153, UR10, -R172.reuse ;  /* 0x0000000a99997c23 */ /* 0x100fe200080108ac */
        /* <DEDUP_REMOVED lines=8> */
[----:B------:R-:W3:Y:S01]  /*b820*/  MUFU.EX2 R15, R15 ;  /* 0x0000000f000f7308 */ /* 0x000ee20000000800 */
[----:B------:R-:W-:-:S01]  /*b830*/  FFMA.FTZ R169, R169, UR10, -R172 ;  /* 0x0000000aa9a97c23 */ /* 0x000fc200080108ac */
[--C-:B------:R-:W-:Y:S01]  /*b840*/  FFMA.FTZ R170, R170, UR10, -R172.reuse ;  /* 0x0000000aaaaa7c23 */ /* 0x100fe200080108ac */
[----:B------:R-:W-:-:S01]  /*b850*/  FFMA.FTZ R173, R173, UR10, -R172 ;  /* 0x0000000aadad7c23 */ /* 0x000fc200080108ac */
[----:B------:R-:W-:-:S04]  /*b860*/  FFMA.FTZ R172, R174, UR10, -R172 ;  /* 0x0000000aaeac7c23 */ /* 0x000fc800080108ac */
        /* <DEDUP_REMOVED lines=28> */
[----:B0-----:R-:W-:-:S01]  /*ba30*/  FADD.FTZ R175, R9, R4 ;  /* 0x0000000409af7221 */ /* 0x001fc20000010000 */
[----:B--2---:R-:W-:-:S06]  /*ba40*/  FADD.FTZ R4, R12, R3 ;  /* 0x000000030c047221 */ /* 0x004fcc0000010000 */
        /* <DEDUP_REMOVED lines=34> */
[----:B0-----:R-:W-:-:S02]  /*bc70*/  FADD.FTZ R4, R142, R3 ;  /* 0x000000038e047221 */ /* 0x001fc40000010000 */
[----:B------:R-:W0:Y:S01]  /*bc80*/  MUFU.EX2 R147, R147 ;  /* 0x0000009300937308 */ /* 0x000e220000000800 */
[----:B-1----:R-:W-:-:S01]  /*bc90*/  FADD.FTZ R174, R140, R175 ;  /* 0x000000af8cae7221 */ /* 0x002fc20000010000 */
[----:B--2---:R-:W-:-:S03]  /*bca0*/  FADD.FTZ R3, R145, R4 ;  /* 0x0000000491037221 */ /* 0x004fc60000010000 */
[----:B---3--:R-:W-:Y:S01]  /*bcb0*/  FADD.FTZ R175, R143, R174 ;  /* 0x000000ae8faf7221 */ /* 0x008fe20000010000 */
[----:B----4-:R-:W-:-:S02]  /*bcc0*/  FADD.FTZ R4, R146, R3 ;  /* 0x0000000392047221 */ /* 0x010fc40000010000 */
[----:B------:R-:W1:Y:S01]  /*bcd0*/  MUFU.EX2 R150, R150 ;  /* 0x0000009600967308 */ /* 0x000e620000000800 */
[----:B-----5:R-:W-:-:S01]  /*bce0*/  FADD.FTZ R174, R144, R175 ;  /* 0x000000af90ae7221 */ /* 0x020fc20000010000 */
        /* <DEDUP_REMOVED lines=49> */
[----:B0-----:R-:W-:-:S03]  /*c000*/  FADD.FTZ R4, R168, R3 ;  /* 0x00000003a8047221 */ /* 0x001fc60000010000 */
[----:B-1----:R-:W-:Y:S01]  /*c010*/  FADD.FTZ R3, R172, R175 ;  /* 0x000000afac037221 */ /* 0x002fe20000010000 */
[----:B------:R-:W-:Y:S06]  /*c020*/  @!P0 BRA `(.L_x_4295) ;  /* 0x0000000000048947 */ /* 0x000fec0003800000 */
[----:B------:R-:W-:Y:S01]  /*c030*/  BPT.TRAP 0x1 ;  /* 0x000000040000795c */ /* 0x000fe20000300000 */
.L_x_4295:
        /* <DEDUP_REMOVED lines=139> */
.L_x_4286:
[----:B------:R-:W-:-:S13]  /*c8f0*/  ISETP.GE.AND P2, PT, R2, UR39, PT ;  /* 0x0000002702007c0c */ /* 0x000fda000bf46270 */
[----:B------:R-:W-:Y:S05]  /*c900*/  @!P2 BRA `(.L_x_4297) ;  /* 0x000000380060a947 */ /* 0x000fea0003800000 */
[----:B------:R-:W-:Y:S01]  /*c910*/  IMAD.MOV.U32 R7, RZ, RZ, R5 ;  /* 0x000000ffff077224 */ /* 0x000fe200078e0005 */
[----:B------:R-:W-:Y:S01]  /*c920*/  UMOV UR34, UR51 ;  /* 0x0000003300227c82 */ /* 0x000fe20008000000 */
[----:B------:R-:W-:Y:S01]  /*c930*/  IMAD.MOV.U32 R8, RZ, RZ, R6 ;  /* 0x000000ffff087224 */ /* 0x000fe200078e0006 */
[----:B------:R-:W-:Y:S01]  /*c940*/  UMOV UR33, UR54 ;  /* 0x0000003600217c82 */ /* 0x000fe20008000000 */
[----:B------:R-:W-:Y:S01]  /*c950*/  ULDC UR31, c[0x0][0x9e4] ;  /* 0x00027900001f7ab9 */ /* 0x000fe20000000800 */
[----:B------:R-:W-:Y:S01]  /*c960*/  ULDC UR30, c[0x0][0x988] ;  /* 0x00026200001e7ab9 */ /* 0x000fe20000000800 */
[----:B------:R-:W-:-:S05]  /*c970*/  ULDC UR32, c[0x0][0x9e0] ;  /* 0x0002780000207ab9 */ /* 0x000fca0000000800 */
.L_x_4315:
[----:B------:R-:W-:Y:S01]  /*c980*/  ISETP.NE.AND P3, PT, RZ, UR45, PT ;  /* 0x0000002dff007c0c */ /* 0x000fe2000bf65270 */
[----:B------:R-:W-:-:S04]  /*c990*/  UISETP.NE.AND UP1, UPT, UR33, 0x1, UPT ;  /* 0x000000012100788c */ /* 0x000fc8000bf25270 */
[----:B------:R-:W-:-:S04]  /*c9a0*/  USEL UR51, URZ, 0x1, UP1 ;  /* 0x000000013f337887 */ /* 0x000fc80008800000 */
[----:B------:R-:W-:-:S04]  /*c9b0*/  ULOP3.LUT UR51, UR34, UR51, URZ, 0x3c, !UPT ;  /* 0x0000003322337292 */ /* 0x000fc8000f8e3c3f */
[----:B------:R-:W-:Y:S08]  /*c9c0*/  @P3 BRA `(.L_x_4298) ;  /* 0x0000000000383947 */ /* 0x000ff00003800000 */
[----:B------:R-:W-:Y:S05]  /*c9d0*/  @!P0 BRA `(.L_x_4299) ;  /* 0x0000000000048947 */ /* 0x000fea0003800000 */
[----:B------:R-:W-:Y:S01]  /*c9e0*/  BPT.TRAP 0x1 ;  /* 0x000000040000795c */ /* 0x000fe20000300000 */
.L_x_4299:
        /* <DEDUP_REMOVED lines=9> */
.L_x_4300:
[----:B-1----:R-:W-:Y:S05]  /*ca80*/  @P2 BRA `(.L_x_4298) ;  /* 0x0000000000082947 */ /* 0x002fea0003800000 */
[----:B------:R-:W1:Y:S02]  /*ca90*/  SYNCS.PHASECHK.TRANS64.TRYWAIT P2, [UR6+0x2a830], R5 ;  /* 0x02a83005ff0075a7 */ /* 0x000e640008040146 */
[----:B-1----:R-:W-:Y:S05]  /*caa0*/  @!P2 BRA `(.L_x_4301) ;  /* 0x0000010000bca947 */ /* 0x002fea0003800000 */
.L_x_4298:
        /* <DEDUP_REMOVED lines=40> */
.L_x_4303:
[----:B------:R-:W-:Y:S01]  /*cd30*/  ULEA UR6, UR33, UR36, 0x3 ;  /* 0x0000002421067291 */ /* 0x000fe2000f8e183f */
[----:B------:R-:W-:-:S05]  /*cd40*/  IMAD.U32 R5, RZ, RZ, UR34 ;  /* 0x00000022ff057e24 */ /* 0x000fca000f8e00ff */
[----:B------:R-:W-:-:S04]  /*cd50*/  SHF.L.U32 R5, R5, 0x1f, RZ ;  /* 0x0000001f05057819 */ /* 0x000fc800000006ff */
[----:B------:R0:W1:Y:S01]  /*cd60*/  SYNCS.PHASECHK.TRANS64.TRYWAIT P2, [UR6+0x2a850], R5 ;  /* 0x02a85005ff0075a7 */ /* 0x0000620008040146 */
[----:B------:R-:W-:Y:S05]  /*cd70*/  @!P0 BRA `(.L_x_4304) ;  /* 0x0000000000048947 */ /* 0x000fea0003800000 */
[----:B------:R-:W-:Y:S01]  /*cd80*/  BPT.TRAP 0x1 ;  /* 0x000000040000795c */ /* 0x000fe20000300000 */
.L_x_4304:
[----:B-1----:R-:W-:Y:S05]  /*cd90*/  @P2 BRA `(.L_x_4302) ;  /* 0x0000000000082947 */ /* 0x002fea0003800000 */
[----:B------:R-:W1:Y:S02]  /*cda0*/  SYNCS.PHASECHK.TRANS64.TRYWAIT P2, [UR6+0x2a850], R5 ;  /* 0x02a85005ff0075a7 */ /* 0x000e640008040146 */
[----:B-1----:R-:W-:Y:S05]  /*cdb0*/  @!P2 BRA `(.L_x_4305) ;  /* 0x000001000010a947 */ /* 0x002fea0003800000 */
.L_x_4302:
        /* <DEDUP_REMOVED lines=10> */
[C---:B------:R-:W-:Y:S01]  /*ce60*/  FMUL.FTZ R150, R0.reuse, R162 ;  /* 0x000000a200967220 */ /* 0x040fe20000410000 */
[----:B------:R-:W-:Y:S01]  /*ce70*/  FMUL.FTZ R162, R0, R174 ;  /* 0x000000ae00a27220 */ /* 0x000fe20000410000 */
[----:B------:R-:W-:Y:S01]  /*ce80*/  ULOP3.LUT UR6, UR6, 0x10000, URZ, 0xfc, !UPT ;  /* 0x0001000006067892 */ /* 0x000fe2000f8efc3f */
[----:B------:R-:W-:-:S02]  /*ce90*/  VIADD R174, R17, UR42 ;  /* 0x0000002a11ae7c36 */ /* 0x000fc40008000000 */
[C---:B------:R-:W-:Y:S01]  /*cea0*/  FMUL.FTZ R15, R0.reuse, R127 ;  /* 0x0000007f000f7220 */ /* 0x040fe20000410000 */
[C---:B------:R-:W-:Y:S01]  /*ceb0*/  FMUL.FTZ R127, R0.reuse, R133 ;  /* 0x00000085007f7220 */ /* 0x040fe20000410000 */
[----:B------:R-:W-:Y:S01]  /*cec0*/  UIMAD UR10, UR33, 0x600, UR6 ;  /* 0x00000600210a78a4 */ /* 0x000fe2000f8e0206 */
[C---:B------:R-:W-:Y:S01]  /*ced0*/  FMUL.FTZ R133, R0.reuse, R140 ;  /* 0x0000008c00857220 */ /* 0x040fe20000410000 */
[C---:B------:R-:W-:Y:S01]  /*cee0*/  FMUL.FTZ R140, R0.reuse, R151 ;  /* 0x00000097008c7220 */ /* 0x040fe20000410000 */
[C---:B------:R-:W-:Y:S01]  /*cef0*/  FMUL.FTZ R151, R0.reuse, R157 ;  /* 0x0000009d00977220 */ /* 0x040fe20000410000 */
[C---:B------:R-:W-:Y:S01]  /*cf00*/  FMUL.FTZ R157, R0.reuse, R164 ;  /* 0x000000a4009d7220 */ /* 0x040fe20000410000 */
[C---:B-1----:R-:W-:Y:S01]  /*cf10*/  FMUL.FTZ R6, R0.reuse, R121 ;  /* 0x0000007900067220 */ /* 0x042fe20000410000 */
[C---:B------:R-:W-:Y:S01]  /*cf20*/  FMUL.FTZ R164, R0.reuse, R175 ;  /* 0x000000af00a47220 */ /* 0x040fe20000410000 */
[----:B------:R-:W-:Y:S01]  /*cf30*/  UMOV UR6, UR10 ;  /* 0x0000000a00067c82 */ /* 0x000fe20008000000 */
[C---:B0-----:R-:W-:Y:S01]  /*cf40*/  FMUL.FTZ R5, R0.reuse, R120 ;  /* 0x0000007800057220 */ /* 0x041fe20000410000 */
        /* <DEDUP_REMOVED lines=13> */
[----:B--2---:R-:W-:Y:S01]  /*d020*/  SHF.R.U32.HI R13, RZ, 0x7, R13 ;  /* 0x00000007ff0d7819 */ /* 0x004fe2000001160d */
        /* <DEDUP_REMOVED lines=27> */
[----:B------:R-:W-:Y:S01]  /*d1e0*/  IADD3 R13, -R13, 0xb, RZ ;  /* 0x0000000b0d0d7810 */ /* 0x000fe20007ffe1ff */
        /* <DEDUP_REMOVED lines=94> */
[----:B------:R-:W-:-:S04]  /*d7d0*/  @UP0 ULDC UR6, c[0x0][0x450] ;  /* 0x0001140000060ab9 */ /* 0x000fc80000000800 */
[----:B------:R-:W-:Y:S01]  /*d7e0*/  @P2 SHF.R.U32.HI R174, RZ, UR6, R12 ;  /* 0x00000006ffae2c19 */ /* 0x000fe2000801160c */
[----:B------:R-:W-:-:S04]  /*d7f0*/  IMAD.U32 R12, RZ, RZ, UR54 ;  /* 0x00000036ff0c7e24 */ /* 0x000fc8000f8e00ff */
[----:B------:R-:W5:Y:S01]  /*d800*/  SHFL.IDX PT, R181, R174, RZ, 0x1c1f ;  /* 0x001c1fffaeb57589 */ /* 0x000f6200000e0000 */
[----:B------:R-:W-:-:S05]  /*d810*/  @!P1 LEA R12, R12, UR36, 0x3 ;  /* 0x000000240c0c9c11 */ /* 0x000fca000f8e18ff */
[----:B------:R-:W-:-:S05]  /*d820*/  @!P1 VIADD R12, R12, 0x2a840 ;  /* 0x0002a8400c0c9836 */ /* 0x000fca0000000000 */
[----:B------:R-:W-:Y:S01]  /*d830*/  @!P1 PRMT R12, RZ, 0x654, R12 ;  /* 0x00000654ff0c9816 */ /* 0x000fe2000000000c */
[----:B------:R-:W-:Y:S02]  /*d840*/  WARPGROUP.DEPBAR.LE gsb0, 0x0 ;  /* 0x00008000000079c5 */ /* 0x000fe40000010000 */
        /* <DEDUP_REMOVED lines=8> */
[----:B0-234-:R-:W-:Y:S06]  /*d8d0*/  @!P5 BRA `(.L_x_4306) ;  /* 0x00000000005cd947 */ /* 0x01dfec0003800000 */
        /* <DEDUP_REMOVED lines=13> */
.L_x_4308:
[----:B------:R-:W-:-:S05]  /*d9b0*/  IMAD.U32 R182, RZ, RZ, UR31 ;  /* 0x0000001fffb67e24 */ /* 0x000fca000f8e00ff */
[----:B------:R-:W-:-:S13]  /*d9c0*/  ISETP.NE.AND P2, PT, R182, 0x1, PT ;  /* 0x00000001b600780c */ /* 0x000fda0003f45270 */
[----:B------:R-:W0:Y:S02]  /*d9d0*/  @P2 LDC.64 R12, c[0x0][0x9e8] ;  /* 0x00027a00ff0c2b82 */ /* 0x000e240000000a00 */
[----:B0-----:R-:W-:-:S05]  /*d9e0*/  @P2 IMAD.HI.U32 R12, R181, R12, RZ ;  /* 0x0000000cb50c2227 */ /* 0x001fca00078e00ff */
[----:B------:R-:W-:-:S07]  /*d9f0*/  @P2 SHF.R.U32.HI R181, RZ, R13, R12 ;  /* 0x0000000dffb52219 */ /* 0x000fce000001160c */
.L_x_4309:
[----:B------:R-:W-:Y:S05]  /*da00*/  BSYNC B0 ;  /* 0x0000000000007941 */ /* 0x000fea0003800000 */
.L_x_4307:
[----:B------:R-:W-:-:S04]  /*da10*/  IMAD R181, R181, R182, -R173 ;  /* 0x000000b6b5b57224 */ /* 0x000fc800078e0aad */
[----:B------:R-:W-:-:S05]  /*da20*/  IMAD.IADD R181, R181, 0x1, -R16 ;  /* 0x00000001b5b57824 */ /* 0x000fca00078e0a10 */
[----:B------:R-:W-:Y:S02]  /*da30*/  VIMNMX R180, R180, R181, !PT ;  /* 0x000000b5b4b47248 */ /* 0x000fe40007fe0100 */
[----:B------:R-:W-:-:S07]  /*da40*/  VIADDMNMX R179, R181, R182, R179, PT ;  /* 0x000000b6b5b37246 */ /* 0x000fce00038001b3 */
.L_x_4306:
[----:B------:R-:W-:Y:S01]  /*da50*/  ISETP.GT.AND P2, PT, R2, -0x1, PT ;  /* 0xffffffff0200780c */ /* 0x000fe20003f44270 */
[----:B------:R-:W0:Y:S03]  /*da60*/  SHFL.IDX PT, R174, R174, 0x1, 0x1c1f ;  /* 0x003c1f00aeae7f89 */ /* 0x000e2600000e0000 */
[C---:B------:R-:W-:Y:S02]  /*da70*/  ISETP.GT.AND P4, PT, R180.reuse, RZ, P2 ;  /* 0x000000ffb400720c */ /* 0x040fe40001784270 */
[----:B------:R-:W-:Y:S02]  /*da80*/  ISETP.GT.AND P6, PT, R180, 0x1, P2 ;  /* 0x00000001b400780c */ /* 0x000fe400017c4270 */
[C---:B------:R-:W-:Y:S02]  /*da90*/  ISETP.LT.OR P4, PT, R179.reuse, 0x1, P4 ;  /* 0x00000001b300780c */ /* 0x040fe40002781670 */
[----:B------:R-:W-:-:S02]  /*daa0*/  ISETP.LT.OR P6, PT, R179, 0x2, P6 ;  /* 0x00000002b300780c */ /* 0x000fc400037c1670 */
[----:B------:R-:W-:Y:S02]  /*dab0*/  FSEL R5, R5, -INF , !P4 ;  /* 0xff80000005057808 */ /* 0x000fe40006000000 */
[----:B------:R-:W-:Y:S02]  /*dac0*/  FSEL R181, R6, -INF , !P6 ;  /* 0xff80000006b57808 */ /* 0x000fe40007000000 */
[C---:B------:R-:W-:Y:S02]  /*dad0*/  ISETP.GT.AND P3, PT, R180.reuse, 0x8, P2 ;  /* 0x00000008b400780c */ /* 0x040fe40001764270 */
[C---:B------:R-:W-:Y:S02]  /*dae0*/  ISETP.GT.AND P4, PT, R180.reuse, 0x9, P2 ;  /* 0x00000009b400780c */ /* 0x040fe40001784270 */
[----:B------:R-:W-:Y:S02]  /*daf0*/  ISETP.GT.AND P6, PT, R180, 0x10, P2 ;  /* 0x00000010b400780c */ /* 0x000fe400017c4270 */
[----:B------:R-:W-:-:S02]  /*db00*/  ISETP.LT.OR P3, PT, R179, 0x9, P3 ;  /* 0x00000009b300780c */ /* 0x000fc40001f61670 */
[----:B------:R-:W-:Y:S01]  /*db10*/  ISETP.LT.OR P4, PT, R179, 0xa, P4 ;  /* 0x0000000ab300780c */ /* 0x000fe20002781670 */
[--C-:B0-----:R-:W-:Y:S01]  /*db20*/  IMAD.IADD R177, R177, 0x1, R174.reuse ;  /* 0x00000001b1b17824 */ /* 0x101fe200078e02ae */
[----:B------:R-:W-:Y:S01]  /*db30*/  ISETP.LT.OR P6, PT, R179, 0x11, P6 ;  /* 0x00000011b300780c */ /* 0x000fe200037c1670 */
[----:B------:R-:W-:Y:S01]  /*db40*/  IMAD.IADD R178, R178, 0x1, R174 ;  /* 0x00000001b2b27824 */ /* 0x000fe200078e02ae */
        /* <DEDUP_REMOVED lines=98> */
.L_x_4312:
[----:B------:R-:W-:-:S05]  /*e170*/  IMAD.U32 R6, RZ, RZ, UR31 ;  /* 0x0000001fff067e24 */ /* 0x000fca000f8e00ff */
[----:B------:R-:W-:-:S13]  /*e180*/  ISETP.NE.AND P3, PT, R6, 0x1, PT ;  /* 0x000000010600780c */ /* 0x000fda0003f65270 */
[----:B------:R-:W0:Y:S02]  /*e190*/  @P3 LDC.64 R12, c[0x0][0x9e8] ;  /* 0x00027a00ff0c3b82 */ /* 0x000e240000000a00 */
[----:B0-----:R-:W-:-:S05]  /*e1a0*/  @P3 IMAD.HI.U32 R12, R174, R12, RZ ;  /* 0x0000000cae0c3227 */ /* 0x001fca00078e00ff */
[----:B------:R-:W-:-:S07]  /*e1b0*/  @P3 SHF.R.U32.HI R174, RZ, R13, R12 ;  /* 0x0000000dffae3219 */ /* 0x000fce000001160c */
.L_x_4313:
[----:B------:R-:W-:Y:S05]  /*e1c0*/  BSYNC B0 ;  /* 0x0000000000007941 */ /* 0x000fea0003800000 */
.L_x_4311:
[----:B------:R-:W-:-:S04]  /*e1d0*/  IMAD R173, R174, R6, -R173 ;  /* 0x00000006aead7224 */ /* 0x000fc800078e0aad */
[----:B------:R-:W-:-:S05]  /*e1e0*/  IMAD.IADD R173, R173, 0x1, -R16 ;  /* 0x00000001adad7824 */ /* 0x000fca00078e0a10 */
[----:B------:R-:W-:Y:S02]  /*e1f0*/  VIADDMNMX R177, R173, R6, R177, PT ;  /* 0x00000006adb17246 */ /* 0x000fe400038001b1 */
[----:B------:R-:W-:-:S07]  /*e200*/  VIMNMX R178, R178, R173, !PT ;  /* 0x000000adb2b27248 */ /* 0x000fce0007fe0100 */
.L_x_4310:
[----:B------:R-:W-:Y:S01]  /*e210*/  FMNMX.FTZ R6, R5, R8, !PT ;  /* 0x0000000805067209 */ /* 0x000fe20007810000 */
[----:B------:R-:W-:Y:S01]  /*e220*/  UMOV UR10, UR30 ;  /* 0x0000001e000a7c82 */ /* 0x000fe20008000000 */
[----:B------:R-:W-:Y:S02]  /*e230*/  ISETP.GT.AND P3, PT, R178, 0x1, P2 ;  /* 0x00000001b200780c */ /* 0x000fe40001764270 */
[----:B------:R-:W-:Y:S02]  /*e240*/  FMNMX.FTZ R6, R181, R6, !PT ;  /* 0x00000006b5067209 */ /* 0x000fe40007810000 */
[----:B------:R-:W-:Y:S02]  /*e250*/  ISETP.LT.OR P3, PT, R177, 0x2, P3 ;  /* 0x00000002b100780c */ /* 0x000fe40001f61670 */
[----:B------:R-:W-:Y:S02]  /*e260*/  FMNMX.FTZ R6, R11, R6, !PT ;  /* 0x000000060b067209 */ /* 0x000fe40007810000 */
[----:B------:R-:W-:-:S02]  /*e270*/  FSEL R10, R10, -INF , !P3 ;  /* 0xff8000000a0a7808 */ /* 0x000fc40005800000 */
[----:B------:R-:W-:Y:S02]  /*e280*/  FMNMX.FTZ R6, R21, R6, !PT ;  /* 0x0000000615067209 */ /* 0x000fe40007810000 */
        /* <DEDUP_REMOVED lines=48> */
[C---:B------:R-:W-:Y:S02]  /*e590*/  ISETP.GT.AND P3, PT, R178.reuse, RZ, P2 ;  /* 0x000000ffb200720c */ /* 0x040fe40001764270 */
        /* <DEDUP_REMOVED lines=8> */
[----:B------:R-:W-:Y:S01]  /*e620*/  ISETP.GT.AND P3, PT, R178, 0x78, P2 ;  /* 0x00000078b200780c */ /* 0x000fe20001764270 */
[----:B------:R-:W0:Y:S01]  /*e630*/  SHFL.BFLY PT, R13, R12, 0x2, 0x1f ;  /* 0x0c401f000c0d7f89 */ /* 0x000e2200000e0000 */
[----:B------:R-:W-:-:S02]  /*e640*/  FSEL R14, R14, -INF , !P4 ;  /* 0xff8000000e0e7808 */ /* 0x000fc40006000000 */
[----:B------:R-:W-:Y:S02]  /*e650*/  ISETP.GT.AND P4, PT, R178, 0x11, P2 ;  /* 0x00000011b200780c */ /* 0x000fe40001784270 */
[C---:B------:R-:W-:Y:S02]  /*e660*/  ISETP.LT.OR P3, PT, R177.reuse, 0x79, P3 ;  /* 0x00000079b100780c */ /* 0x040fe40001f61670 */
[----:B------:R-:W-:-:S04]  /*e670*/  ISETP.LT.OR P4, PT, R177, 0x12, P4 ;  /* 0x00000012b100780c */ /* 0x000fc80002781670 */
[----:B------:R-:W-:Y:S02]  /*e680*/  FSEL R120, R120, -INF , !P4 ;  /* 0xff80000078787808 */ /* 0x000fe40006000000 */
[----:B------:R-:W-:-:S04]  /*e690*/  ISETP.GT.AND P4, PT, R178, 0x20, P2 ;  /* 0x00000020b200780c */ /* 0x000fc80001784270 */
[----:B------:R-:W-:-:S04]  /*e6a0*/  ISETP.LT.OR P4, PT, R177, 0x21, P4 ;  /* 0x00000021b100780c */ /* 0x000fc80002781670 */
[----:B------:R-:W-:Y:S02]  /*e6b0*/  FSEL R126, R126, -INF , !P4 ;  /* 0xff8000007e7e7808 */ /* 0x000fe40006000000 */
[----:B------:R-:W-:Y:S02]  /*e6c0*/  ISETP.GT.AND P4, PT, R178, 0x29, P2 ;  /* 0x00000029b200780c */ /* 0x000fe40001784270 */
[----:B0-----:R-:W-:Y:S02]  /*e6d0*/  FMNMX.FTZ R13, R12, R13, !PT ;  /* 0x0000000d0c0d7209 */ /* 0x001fe40007810000 */
[----:B------:R-:W-:-:S03]  /*e6e0*/  ISETP.LT.OR P4, PT, R177, 0x2a, P4 ;  /* 0x0000002ab100780c */ /* 0x000fc60002781670 */
[----:B------:R-:W0:Y:S01]  /*e6f0*/  SHFL.BFLY PT, R6, R13, 0x1, 0x1f ;  /* 0x0c201f000d067f89 */ /* 0x000e2200000e0000 */
[----:B------:R-:W-:Y:S02]  /*e700*/  FSEL R132, R132, -INF , !P4 ;  /* 0xff80000084847808 */ /* 0x000fe40006000000 */
[----:B------:R-:W-:-:S04]  /*e710*/  ISETP.GT.AND P4, PT, R178, 0x38, P2 ;  /* 0x00000038b200780c */ /* 0x000fc80001784270 */
[----:B------:R-:W-:-:S04]  /*e720*/  ISETP.LT.OR P4, PT, R177, 0x39, P4 ;  /* 0x00000039b100780c */ /* 0x000fc80002781670 */
[----:B------:R-:W-:Y:S02]  /*e730*/  FSEL R138, R138, -INF , !P4 ;  /* 0xff8000008a8a7808 */ /* 0x000fe40006000000 */
[----:B------:R-:W-:-:S04]  /*e740*/  ISETP.GT.AND P4, PT, R178, 0x41, P2 ;  /* 0x00000041b200780c */ /* 0x000fc80001784270 */
[----:B------:R-:W-:-:S04]  /*e750*/  ISETP.LT.OR P4, PT, R177, 0x42, P4 ;  /* 0x00000042b100780c */ /* 0x000fc80002781670 */
[----:B------:R-:W-:Y:S02]  /*e760*/  FSEL R144, R144, -INF , !P4 ;  /* 0xff80000090907808 */ /* 0x000fe40006000000 */
[----:B------:R-:W-:Y:S02]  /*e770*/  ISETP.GT.AND P4, PT, R178, 0x50, P2 ;  /* 0x00000050b200780c */ /* 0x000fe40001784270 */
[----:B0-----:R-:W-:Y:S02]  /*e780*/  FMNMX.FTZ R6, R13, R6, !PT ;  /* 0x000000060d067209 */ /* 0x001fe40007810000 */
[----:B------:R-:W-:Y:S02]  /*e790*/  ISETP.LT.OR P4, PT, R177, 0x51, P4 ;  /* 0x00000051b100780c */ /* 0x000fe40002781670 */
[----:B------:R-:W-:Y:S02]  /*e7a0*/  FSETP.NEU.FTZ.AND P6, PT, R6, -INF , PT ;  /* 0xff8000000600780b */ /* 0x000fe40003fdd000 */
[----:B------:R-:W-:-:S02]  /*e7b0*/  FSEL R150, R150, -INF , !P4 ;  /* 0xff80000096967808 */ /* 0x000fc40006000000 */
[----:B------:R-:W-:Y:S02]  /*e7c0*/  FSEL R173, R6, RZ, P6 ;  /* 0x000000ff06ad7208 */ /* 0x000fe40003000000 */
[----:B------:R-:W-:-:S03]  /*e7d0*/  ISETP.GT.AND P4, PT, R178, 0x59, P2 ;  /* 0x00000059b200780c */ /* 0x000fc60001784270 */
[----:B------:R-:W-:Y:S01]  /*e7e0*/  FADD.FTZ R8, -R173, R8 ;  /* 0x00000008ad087221 */ /* 0x000fe20000010100 */
[----:B------:R-:W-:Y:S01]  /*e7f0*/  IMAD.U32 R173, RZ, RZ, UR10 ;  /* 0x0000000affad7e24 */ /* 0x000fe2000f8e00ff */
[----:B------:R-:W-:Y:S02]  /*e800*/  ISETP.LT.OR P4, PT, R177, 0x5a, P4 ;  /* 0x0000005ab100780c */ /* 0x000fe40002781670 */
[----:B------:R-:W-:Y:S01]  /*e810*/  FMUL.FTZ R8, R8, UR10 ;  /* 0x0000000a08087c20 */ /* 0x000fe20008410000 */
[----:B------:R-:W-:-:S05]  /*e820*/  FFMA.FTZ R173, R6, R173, -8 ;  /* 0xc100000006ad7423 */ /* 0x000fca00000100ad */
[----:B------:R-:W-:Y:S01]  /*e830*/  FSEL R12, R173, RZ, P6 ;  /* 0x000000ffad0c7208 */ /* 0x000fe20003000000 */
[----:B------:R-:W-:Y:S01]  /*e840*/  MUFU.EX2 R8, R8 ;  /* 0x0000000800087308 */ /* 0x000fe20000000800 */
[----:B------:R-:W-:Y:S02]  /*e850*/  ISETP.GT.AND P6, PT, R178, 0x9, P2 ;  /* 0x00000009b200780c */ /* 0x000fe400017c4270 */
[----:B------:R-:W-:Y:S01]  /*e860*/  FSEL R173, R156, -INF , !P4 ;  /* 0xff8000009cad7808 */ /* 0x000fe20006000000 */
[----:B------:R-:W-:-:S01]  /*e870*/  FFMA.FTZ R13, R5, UR10, -R12 ;  /* 0x0000000a050d7c23 */ /* 0x000fc2000801080c */
[----:B------:R-:W-:Y:S01]  /*e880*/  ISETP.LT.OR P6, PT, R177, 0xa, P6 ;  /* 0x0000000ab100780c */ /* 0x000fe200037c1670 */
[----:B------:R-:W-:-:S01]  /*e890*/  FFMA.FTZ R5, R21, UR10, -R12 ;  /* 0x0000000a15057c23 */ /* 0x000fc2000801080c */
[----:B------:R-:W-:Y:S01]  /*e8a0*/  ISETP.GT.AND P4, PT, R178, 0x68, P2 ;  /* 0x00000068b200780c */ /* 0x000fe20001784270 */
[----:B------:R-:W-:-:S01]  /*e8b0*/  FFMA.FTZ R184, R135, UR10, -R12 ;  /* 0x0000000a87b87c23 */ /* 0x000fc2000801080c */
[----:B------:R-:W-:Y:S01]  /*e8c0*/  FSEL R15, R15, -INF , !P6 ;  /* 0xff8000000f0f7808 */ /* 0x000fe20007000000 */
[----:B------:R-:W-:-:S01]  /*e8d0*/  FFMA.FTZ R182, R131, UR10, -R12 ;  /* 0x0000000a83b67c23 */ /* 0x000fc2000801080c */
[----:B------:R-:W-:Y:S01]  /*e8e0*/  ISETP.GT.AND P6, PT, R178, 0x18, P2 ;  /* 0x00000018b200780c */ /* 0x000fe200017c4270 */
[----:B------:R-:W-:-:S01]  /*e8f0*/  FFMA.FTZ R131, R145, UR10, -R12 ;  /* 0x0000000a91837c23 */ /* 0x000fc2000801080c */
[----:B------:R-:W-:Y:S01]  /*e900*/  ISETP.LT.OR P4, PT, R177, 0x69, P4 ;  /* 0x00000069b100780c */ /* 0x000fe20002781670 */
[----:B------:R-:W-:-:S01]  /*e910*/  FFMA.FTZ R145, R167, UR10, -R12 ;  /* 0x0000000aa7917c23 */ /* 0x000fc2000801080c */
[----:B------:R-:W-:Y:S01]  /*e920*/  ISETP.LT.OR P6, PT, R177, 0x19, P6 ;  /* 0x00000019b100780c */ /* 0x000fe200037c1670 */
[----:B------:R-:W0:Y:S01]  /*e930*/  MUFU.EX2 R13, R13 ;  /* 0x0000000d000d7308 */ /* 0x000e220000000800 */
[----:B------:R-:W-:Y:S01]  /*e940*/  FSEL R162, R162, -INF , !P4 ;  /* 0xff800000a2a27808 */ /* 0x000fe20006000000 */
[--C-:B------:R-:W-:Y:S01]  /*e950*/  FFMA.FTZ R181, R181, UR10, -R12.reuse ;  /* 0x0000000ab5b57c23 */ /* 0x100fe2000801080c */
[----:B------:R-:W-:Y:S01]  /*e960*/  FSEL R122, R122, -INF , !P6 ;  /* 0xff8000007a7a7808 */ /* 0x000fe20007000000 */
[--C-:B------:R-:W-:Y:S01]  /*e970*/  FFMA.FTZ R11, R11, UR10, -R12.reuse ;  /* 0x0000000a0b0b7c23 */ /* 0x100fe2000801080c */
[C---:B------:R-:W-:Y:S01]  /*e980*/  ISETP.GT.AND P6, PT, R178.reuse, 0x21, P2 ;  /* 0x00000021b200780c */ /* 0x040fe200017c4270 */
[--C-:B------:R-:W-:Y:S01]  /*e990*/  FFMA.FTZ R9, R121, UR10, -R12.reuse ;  /* 0x0000000a79097c23 */ /* 0x100fe2000801080c */
[----:B------:R-:W-:Y:S01]  /*e9a0*/  ISETP.GT.AND P4, PT, R178, 0x70, P2 ;  /* 0x00000070b200780c */ /* 0x000fe20001784270 */
[----:B------:R-:W1:Y:S01]  /*e9b0*/  MUFU.EX2 R156, R181 ;  /* 0x000000b5009c7308 */ /* 0x000e620000000800 */
[----:B------:R-:W-:Y:S01]  /*e9c0*/  ISETP.LT.OR P6, PT, R177, 0x22, P6 ;  /* 0x00000022b100780c */ /* 0x000fe200037c1670 */
[--C-:B------:R-:W-:Y:S01]  /*e9d0*/  FFMA.FTZ R121, R125, UR10, -R12.reuse ;  /* 0x0000000a7d797c23 */ /* 0x100fe2000801080c */
[----:B------:R-:W-:Y:S01]  /*e9e0*/  ISETP.LT.OR P4, PT, R177, 0x71, P4 ;  /* 0x00000071b100780c */ /* 0x000fe20002781670 */
[--C-:B------:R-:W-:Y:S01]  /*e9f0*/  FFMA.FTZ R186, R139, UR10, -R12.reuse ;  /* 0x0000000a8bba7c23 */ /* 0x100fe2000801080c */
[----:B------:R-:W-:Y:S01]  /*ea00*/  FSEL R128, R128, -INF , !P6 ;  /* 0xff80000080807808 */ /* 0x000fe20007000000 */
[--C-:B------:R-:W-:Y:S01]  /*ea10*/  FFMA.FTZ R125, R133, UR10, -R12.reuse ;  /* 0x0000000a857d7c23 */ /* 0x100fe2000801080c */
[----:B------:R-:W-:Y:S01]  /*ea20*/  ISETP.GT.AND P6, PT, R178, 0x30, P2 ;  /* 0x00000030b200780c */ /* 0x000fe200017c4270 */
[----:B------:R-:W2:Y:S01]  /*ea30*/  MUFU.EX2 R11, R11 ;  /* 0x0000000b000b7308 */ /* 0x000ea20000000800 */
[----:B------:R-:W-:Y:S01]  /*ea40*/  FSEL R166, R166, -INF , !P4 ;  /* 0xff800000a6a67808 */ /* 0x000fe20006000000 */
[--C-:B------:R-:W-:Y:S01]  /*ea50*/  FFMA.FTZ R139, R157, UR10, -R12.reuse ;  /* 0x0000000a9d8b7c23 */ /* 0x100fe2000801080c */
[----:B------:R-:W-:Y:S01]  /*ea60*/  ISETP.LT.OR P6, PT, R177, 0x31, P6 ;  /* 0x00000031b100780c */ /* 0x000fe200037c1670 */
[--C-:B------:R-:W-:Y:S01]  /*ea70*/  FFMA.FTZ R133, R149, UR10, -R12.reuse ;  /* 0x0000000a95857c23 */ /* 0x100fe2000801080c */
[----:B------:R-:W-:Y:S01]  /*ea80*/  FSEL R135, R170, -INF , !P3 ;  /* 0xff800000aa877808 */ /* 0x000fe20005800000 */
[--C-:B------:R-:W-:Y:S01]  /*ea90*/  FFMA.FTZ R149, R171, UR10, -R12.reuse ;  /* 0x0000000aab957c23 */ /* 0x100fe2000801080c */
[----:B------:R-:W-:Y:S01]  /*eaa0*/  FSEL R134, R134, -INF , !P6 ;  /* 0xff80000086867808 */ /* 0x000fe20007000000 */
[----:B------:R-:W-:Y:S01]  /*eab0*/  MUFU.EX2 R9, R9 ;  /* 0x0000000900097308 */ /* 0x000fe20000000800 */
[----:B------:R-:W-:Y:S01]  /*eac0*/  ISETP.GT.AND P6, PT, R178, 0x39, P2 ;  /* 0x00000039b200780c */ /* 0x000fe200017c4270 */
[----:B0-----:R-:W-:Y:S01]  /*ead0*/  FFMA.FTZ R171, R8, R4, R13 ;  /* 0x0000000408ab7223 */ /* 0x001fe2000001000d */
[----:B------:R-:W-:-:S01]  /*eae0*/  FFMA.FTZ R151, R151, UR10, -R12 ;  /* 0x0000000a97977c23 */ /* 0x000fc2000801080c */
[--C-:B------:R-:W-:Y:S01]  /*eaf0*/  FFMA.FTZ R196, R159, UR10, -R12.reuse ;  /* 0x0000000a9fc47c23 */ /* 0x100fe2000801080c */
[----:B------:R-:W-:Y:S01]  /*eb00*/  ISETP.LT.OR P6, PT, R177, 0x3a, P6 ;  /* 0x0000003ab100780c */ /* 0x000fe200037c1670 */
[--C-:B------:R-:W-:Y:S01]  /*eb10*/  FFMA.FTZ R198, R163, UR10, -R12.reuse ;  /* 0x0000000aa3c67c23 */ /* 0x100fe2000801080c */
[----:B------:R-:W-:-:S01]  /*eb20*/  FFMA.FTZ R188, R143, UR10, -R12 ;  /* 0x0000000a8fbc7c23 */ /* 0x000fc2000801080c */
[----:B------:R0:W-:Y:S01]  /*eb30*/  MUFU.EX2 R170, R151 ;  /* 0x0000009700aa7308 */ /* 0x0001e20000000800 */
[----:B------:R-:W-:Y:S01]  /*eb40*/  FSEL R140, R140, -INF , !P6 ;  /* 0xff8000008c8c7808 */ /* 0x000fe20007000000 */
[--C-:B------:R-:W-:Y:S01]  /*eb50*/  FFMA.FTZ R143, R165, UR10, -R12.reuse ;  /* 0x0000000aa58f7c23 */ /* 0x100fe2000801080c */
[----:B------:R-:W-:Y:S01]  /*eb60*/  ISETP.GT.AND P6, PT, R178, 0x48, P2 ;  /* 0x00000048b200780c */ /* 0x000fe200017c4270 */
[----:B------:R-:W-:-:S03]  /*eb70*/  FFMA.FTZ R176, R176, UR10, -R12 ;  /* 0x0000000ab0b07c23 */ /* 0x000fc6000801080c */
[----:B------:R-:W-:Y:S01]  /*eb80*/  ISETP.LT.OR P6, PT, R177, 0x49, P6 ;  /* 0x00000049b100780c */ /* 0x000fe200037c1670 */
[----:B------:R-:W-:Y:S01]  /*eb90*/  MUFU.EX2 R121, R121 ;  /* 0x0000007900797308 */ /* 0x000fe20000000800 */
[----:B0-----:R-:W-:-:S02]  /*eba0*/  FFMA.FTZ R151, R175, UR10, -R12 ;  /* 0x0000000aaf977c23 */ /* 0x001fc4000801080c */
        /* <DEDUP_REMOVED lines=14> */
[C---:B------:R-:W-:Y:S02]  /*ec90*/  ISETP.GT.AND P6, PT, R178.reuse, 0x71, P2 ;  /* 0x00000071b200780c */ /* 0x040fe400017c4270 */
[----:B------:R-:W-:Y:S01]  /*eca0*/  ISETP.GT.AND P2, PT, R178, 0x79, P2 ;  /* 0x00000079b200780c */ /* 0x000fe20001744270 */
[--C-:B------:R-:W-:Y:S01]  /*ecb0*/  FFMA.FTZ R178, R123, UR10, -R12.reuse ;  /* 0x0000000a7bb27c23 */ /* 0x100fe2000801080c */
[C---:B------:R-:W-:Y:S01]  /*ecc0*/  ISETP.LT.OR P6, PT, R177.reuse, 0x72, P6 ;  /* 0x00000072b100780c */ /* 0x040fe200037c1670 */
[----:B------:R0:W3:Y:S01]  /*ecd0*/  MUFU.EX2 R164, R5 ;  /* 0x0000000500a47308 */ /* 0x0000e20000000800 */
[----:B------:R-:W-:Y:S01]  /*ece0*/  ISETP.LT.OR P2, PT, R177, 0x7a, P2 ;  /* 0x0000007ab100780c */ /* 0x000fe20001741670 */
[--C-:B------:R-:W-:Y:S01]  /*ecf0*/  FFMA.FTZ R123, R129, UR10, -R12.reuse ;  /* 0x0000000a817b7c23 */ /* 0x100fe2000801080c */
[----:B------:R-:W-:Y:S01]  /*ed00*/  FSEL R168, R168, -INF , !P6 ;  /* 0xff800000a8a87808 */ /* 0x000fe20007000000 */
[--C-:B------:R-:W-:Y:S01]  /*ed10*/  FFMA.FTZ R129, R141, UR10, -R12.reuse ;  /* 0x0000000a8d817c23 */ /* 0x100fe2000801080c */
[----:B------:R-:W-:Y:S01]  /*ed20*/  FSEL R172, R172, -INF , !P2 ;  /* 0xff800000acac7808 */ /* 0x000fe20005000000 */
[----:B------:R-:W-:-:S02]  /*ed30*/  FFMA.FTZ R141, R161, UR10, -R12 ;  /* 0x0000000aa18d7c23 */ /* 0x000fc4000801080c */
[----:B------:R-:W4:Y:S01]  /*ed40*/  MUFU.EX2 R178, R178 ;  /* 0x000000b200b27308 */ /* 0x000f220000000800 */
[----:B0-----:R-:W-:-:S04]  /*ed50*/  FMNMX.FTZ R5, R174, R7, !PT ;  /* 0x00000007ae057209 */ /* 0x001fc80007810000 */
[----:B------:R-:W-:-:S03]  /*ed60*/  FMNMX.FTZ R5, R10, R5, !PT ;  /* 0x000000050a057209 */ /* 0x000fc60007810000 */
[----:B------:R-:W-:Y:S01]  /*ed70*/  MUFU.EX2 R123, R123 ;  /* 0x0000007b007b7308 */ /* 0x000fe20000000800 */
[----:B------:R-:W-:-:S04]  /*ed80*/  FMNMX.FTZ R180, R14, R5, !PT ;  /* 0x000000050eb47209 */ /* 0x000fc80007810000 */
[----:B------:R-:W-:Y:S01]  /*ed90*/  FMNMX.FTZ R5, R15, R180, !PT ;  /* 0x000000b40f057209 */ /* 0x000fe20007810000 */
[----:B------:R-:W-:-:S01]  /*eda0*/  FFMA.FTZ R180, R127, UR10, -R12 ;  /* 0x0000000a7fb47c23 */ /* 0x000fc2000801080c */
[--C-:B------:R-:W-:Y:S01]  /*edb0*/  FFMA.FTZ R127, R137, UR10, -R12.reuse ;  /* 0x0000000a897f7c23 */ /* 0x100fe2000801080c */
[----:B------:R-:W-:-:S01]  /*edc0*/  FFMA.FTZ R137, R153, UR10, -R12 ;  /* 0x0000000a99897c23 */ /* 0x000fc2000801080c */
        /* <DEDUP_REMOVED lines=29> */
[----:B------:R-:W-:Y:S01]  /*efa0*/  FMNMX.FTZ R5, R173, R190, !PT ;  /* 0x000000bead057209 */ /* 0x000fe20007810000 */
[--C-:B------:R-:W-:Y:S01]  /*efb0*/  FFMA.FTZ R190, R147, UR10, -R12.reuse ;  /* 0x0000000a93be7c23 */ /* 0x100fe2000801080c */
[----:B------:R-:W-:-:S02]  /*efc0*/  FFMA.FTZ R147, R169, UR10, -R12 ;  /* 0x0000000aa9937c23 */ /* 0x000fc4000801080c */
        /* <DEDUP_REMOVED lines=10> */
[----:B------:R-:W-:-:S01]  /*f070*/  FFMA.FTZ R192, R155, UR10, -R12 ;  /* 0x0000000a9bc07c23 */ /* 0x000fc2000801080c */
[----:B------:R-:W-:Y:S02]  /*f080*/  MUFU.EX2 R145, R145 ;  /* 0x0000009100917308 */ /* 0x000fe40000000800 */
[----:B------:R-:W-:-:S05]  /*f090*/  FMNMX.FTZ R5, R172, R5, !PT ;  /* 0x00000005ac057209 */ /* 0x000fca0007810000 */
[----:B------:R-:W0:Y:S01]  /*f0a0*/  SHFL.BFLY PT, R194, R5, 0x2, 0x1f ;  /* 0x0c401f0005c27f89 */ /* 0x000e2200000e0000 */
[----:B------:R-:W-:Y:S08]  /*f0b0*/  MUFU.EX2 R192, R192 ;  /* 0x000000c000c07308 */ /* 0x000ff00000000800 */
[----:B------:R-:W-:Y:S08]  /*f0c0*/  MUFU.EX2 R147, R147 ;  /* 0x0000009300937308 */ /* 0x000ff00000000800 */
[----:B------:R-:W-:Y:S01]  /*f0d0*/  MUFU.EX2 R149, R149 ;  /* 0x0000009500957308 */ /* 0x000fe20000000800 */
[----:B0-----:R-:W-:-:S07]  /*f0e0*/  FMNMX.FTZ R194, R5, R194, !PT ;  /* 0x000000c205c27209 */ /* 0x001fce0007810000 */
[----:B------:R-:W-:Y:S01]  /*f0f0*/  MUFU.EX2 R12, R176 ;  /* 0x000000b0000c7308 */ /* 0x000fe20000000800 */
[----:B------:R-:W0:Y:S07]  /*f100*/  SHFL.BFLY PT, R5, R194, 0x1, 0x1f ;  /* 0x0c201f00c2057f89 */ /* 0x000e2e00000e0000 */
[----:B------:R-:W-:Y:S01]  /*f110*/  MUFU.EX2 R151, R151 ;  /* 0x0000009700977308 */ /* 0x000fe20000000800 */
[----:B0-----:R-:W-:Y:S01]  /*f120*/  FMNMX.FTZ R5, R194, R5, !PT ;  /* 0x00000005c2057209 */ /* 0x001fe20007810000 */
[----:B------:R-:W-:-:S03]  /*f130*/  IMAD.U32 R194, RZ, RZ, UR10 ;  /* 0x0000000affc27e24 */ /* 0x000fc6000f8e00ff */
[C---:B------:R-:W-:Y:S01]  /*f140*/  FSETP.NEU.FTZ.AND P2, PT, R5.reuse, -INF , PT ;  /* 0xff8000000500780b */ /* 0x040fe20003f5d000 */
[----:B------:R-:W-:-:S05]  /*f150*/  FFMA.FTZ R153, R5, R194, -8 ;  /* 0xc100000005997423 */ /* 0x000fca00000100c2 */
[----:B------:R-:W-:-:S05]  /*f160*/  FSEL R153, R153, RZ, P2 ;  /* 0x000000ff99997208 */ /* 0x000fca0001000000 */
[--C-:B------:R-:W-:Y:S01]  /*f170*/  FFMA.FTZ R161, R128, UR10, -R153.reuse ;  /* 0x0000000a80a17c23 */ /* 0x100fe20008010899 */
[----:B------:R-:W-:Y:S01]  /*f180*/  FSEL R128, R5, RZ, P2 ;  /* 0x000000ff05807208 */ /* 0x000fe20001000000 */
[--C-:B------:R-:W-:Y:S01]  /*f190*/  FFMA.FTZ R174, R174, UR10, -R153.reuse ;  /* 0x0000000aaeae7c23 */ /* 0x100fe20008010899 */
[----:B------:R-:W-:-:S01]  /*f1a0*/  FFMA.FTZ R155, R10, UR10, -R153 ;  /* 0x0000000a0a9b7c23 */ /* 0x000fc20008010899 */
[--C-:B------:R-:W-:Y:S01]  /*f1b0*/  FFMA.FTZ R10, R14, UR10, -R153.reuse ;  /* 0x0000000a0e0a7c23 */ /* 0x100fe20008010899 */
[----:B------:R-:W-:-:S01]  /*f1c0*/  FFMA.FTZ R15, R15, UR10, -R153 ;  /* 0x0000000a0f0f7c23 */ /* 0x000fc20008010899 */
[----:B------:R-:W-:Y:S01]  /*f1d0*/  FADD.FTZ R128, -R128, R7 ;  /* 0x0000000780807221 */ /* 0x000fe20000010100 */
[----:B------:R-:W-:-:S01]  /*f1e0*/  FFMA.FTZ R14, R20, UR10, -R153 ;  /* 0x0000000a140e7c23 */ /* 0x000fc20008010899 */
[----:B------:R-:W-:Y:S01]  /*f1f0*/  MUFU.EX2 R174, R174 ;  /* 0x000000ae00ae7308 */ /* 0x000fe20000000800 */
[----:B------:R-:W-:-:S01]  /*f200*/  FFMA.FTZ R157, R120, UR10, -R153 ;  /* 0x0000000a789d7c23 */ /* 0x000fc20008010899 */
[----:B------:R-:W-:Y:S01]  /*f210*/  FMUL.FTZ R167, R128, UR10 ;  /* 0x0000000a80a77c20 */ /* 0x000fe20008410000 */
[----:B------:R-:W-:-:S01]  /*f220*/  FFMA.FTZ R20, R122, UR10, -R153 ;  /* 0x0000000a7a147c23 */ /* 0x000fc20008010899 */
[----:B------:R-:W-:Y:S01]  /*f230*/  FFMA.FTZ R122, R130, UR10, -R153 ;  /* 0x0000000a827a7c23 */ /* 0x000fe20008010899 */
[----:B-1----:R-:W-:-:S01]  /*f240*/  FADD.FTZ R130, R156, R171 ;  /* 0x000000ab9c827221 */ /* 0x002fc20000010000 */
[--C-:B------:R-:W-:Y:S01]  /*f250*/  FFMA.FTZ R159, R124, UR10, -R153.reuse ;  /* 0x0000000a7c9f7c23 */ /* 0x100fe20008010899 */
[----:B------:R-:W-:-:S01]  /*f260*/  FFMA.FTZ R120, R126, UR10, -R153 ;  /* 0x0000000a7e787c23 */ /* 0x000fc20008010899 */
[----:B------:R-:W0:Y:S01]  /*f270*/  MUFU.EX2 R167, R167 ;  /* 0x000000a700a77308 */ /* 0x000e220000000800 */
[----:B--2---:R-:W-:-:S01]  /*f280*/  FADD.FTZ R175, R11, R130 ;  /* 0x000000820baf7221 */ /* 0x004fc20000010000 */
[--C-:B------:R-:W-:Y:S01]  /*f290*/  FFMA.FTZ R163, R132, UR10, -R153.reuse ;  /* 0x0000000a84a37c23 */ /* 0x100fe20008010899 */
[----:B------:R-:W-:-:S01]  /*f2a0*/  FFMA.FTZ R124, R134, UR10, -R153 ;  /* 0x0000000a867c7c23 */ /* 0x000fc20008010899 */
[----:B------:R-:W-:Y:S01]  /*f2b0*/  FFMA.FTZ R165, R136, UR10, -R153 ;  /* 0x0000000a88a57c23 */ /* 0x000fe20008010899 */
[----:B---3--:R-:W-:-:S01]  /*f2c0*/  FADD.FTZ R130, R164, R175 ;  /* 0x000000afa4827221 */ /* 0x008fc20000010000 */
[--C-:B------:R-:W-:Y:S01]  /*f2d0*/  FFMA.FTZ R126, R138, UR10, -R153.reuse ;  /* 0x0000000a8a7e7c23 */ /* 0x100fe20008010899 */
[----:B------:R-:W-:-:S01]  /*f2e0*/  FFMA.FTZ R7, R140, UR10, -R153 ;  /* 0x0000000a8c077c23 */ /* 0x000fc20008010899 */
[----:B------:R-:W1:Y:S01]  /*f2f0*/  MUFU.EX2 R155, R155 ;  /* 0x0000009b009b7308 */ /* 0x000e620000000800 */
[----:B------:R-:W-:-:S01]  /*f300*/  FADD.FTZ R175, R9, R130 ;  /* 0x0000008209af7221 */ /* 0x000fc20000010000 */
[--C-:B------:R-:W-:Y:S01]  /*f310*/  FFMA.FTZ R128, R142, UR10, -R153.reuse ;  /* 0x0000000a8e807c23 */ /* 0x100fe20008010899 */
[----:B------:R-:W-:-:S01]  /*f320*/  FFMA.FTZ R144, R144, UR10, -R153 ;  /* 0x0000000a90907c23 */ /* 0x000fc20008010899 */
[----:B------:R-:W-:Y:S01]  /*f330*/  FFMA.FTZ R146, R146, UR10, -R153 ;  /* 0x0000000a92927c23 */ /* 0x000fe20008010899 */
[----:B----4-:R-:W-:-:S01]  /*f340*/  FADD.FTZ R130, R178, R175 ;  /* 0x000000afb2827221 */ /* 0x010fc20000010000 */
[--C-:B------:R-:W-:Y:S01]  /*f350*/  FFMA.FTZ R148, R148, UR10, -R153.reuse ;  /* 0x0000000a94947c23 */ /* 0x100fe20008010899 */
[----:B------:R-:W-:-:S01]  /*f360*/  FFMA.FTZ R150, R150, UR10, -R153 ;  /* 0x0000000a96967c23 */ /* 0x000fc20008010899 */
[----:B------:R-:W2:Y:S01]  /*f370*/  MUFU.EX2 R10, R10 ;  /* 0x0000000a000a7308 */ /* 0x000ea20000000800 */
[----:B0-----:R-:W-:-:S01]  /*f380*/  FFMA.FTZ R4, R167, R3, R174 ;  /* 0x00000003a7047223 */ /* 0x001fc200000100ae */
[----:B------:R-:W-:Y:S01]  /*f390*/  FADD.FTZ R177, R121, R130 ;  /* 0x0000008279b17221 */ /* 0x000fe20000010000 */
[----:B------:R-:W-:-:S01]  /*f3a0*/  FFMA.FTZ R152, R152, UR10, -R153 ;  /* 0x0000000a98987c23 */ /* 0x000fc20008010899 */
[--C-:B------:R-:W-:Y:S01]  /*f3b0*/  FFMA.FTZ R154, R154, UR10, -R153.reuse ;  /* 0x0000000a9a9a7c23 */ /* 0x100fe20008010899 */
[----:B------:R-:W-:-:S01]  /*f3c0*/  FFMA.FTZ R173, R173, UR10, -R153 ;  /* 0x0000000aadad7c23 */ /* 0x000fc20008010899 */
[----:B------:R-:W-:Y:S01]  /*f3d0*/  FADD.FTZ R130, R180, R177 ;  /* 0x000000b1b4827221 */ /* 0x000fe20000010000 */
[----:B------:R-:W-:-:S01]  /*f3e0*/  FFMA.FTZ R158, R158, UR10, -R153 ;  /* 0x0000000a9e9e7c23 */ /* 0x000fc20008010899 */
[----:B------:R-:W0:Y:S01]  /*f3f0*/  MUFU.EX2 R15, R15 ;  /* 0x0000000f000f7308 */ /* 0x000e220000000800 */
[----:B-1----:R-:W-:-:S01]  /*f400*/  FADD.FTZ R3, R155, R4 ;  /* 0x000000049b037221 */ /* 0x002fc20000010000 */
[----:B------:R-:W-:Y:S01]  /*f410*/  FADD.FTZ R177, R123, R130 ;  /* 0x000000827bb17221 */ /* 0x000fe20000010000 */
[----:B------:R-:W-:-:S01]  /*f420*/  FFMA.FTZ R160, R160, UR10, -R153 ;  /* 0x0000000aa0a07c23 */ /* 0x000fc20008010899 */
[--C-:B------:R-:W-:Y:S01]  /*f430*/  FFMA.FTZ R162, R162, UR10, -R153.reuse ;  /* 0x0000000aa2a27c23 */ /* 0x100fe20008010899 */
[----:B------:R-:W-:-:S01]  /*f440*/  FFMA.FTZ R21, R21, UR10, -R153 ;  /* 0x0000000a15157c23 */ /* 0x000fc20008010899 */
[----:B------:R-:W-:Y:S01]  /*f450*/  FADD.FTZ R130, R182, R177 ;  /* 0x000000b1b6827221 */ /* 0x000fe20000010000 */
[----:B------:R-:W-:-:S01]  /*f460*/  FFMA.FTZ R166, R166, UR10, -R153 ;  /* 0x0000000aa6a67c23 */ /* 0x000fc20008010899 */
[----:B------:R-:W1:Y:S01]  /*f470*/  MUFU.EX2 R14, R14 ;  /* 0x0000000e000e7308 */ /* 0x000e620000000800 */
[----:B--2---:R-:W-:-:S01]  /*f480*/  FADD.FTZ R4, R10, R3 ;  /* 0x000000030a047221 */ /* 0x004fc20000010000 */
[----:B------:R-:W-:Y:S01]  /*f490*/  FADD.FTZ R177, R125, R130 ;  /* 0x000000827db17221 */ /* 0x000fe20000010000 */
[----:B------:R-:W-:-:S01]  /*f4a0*/  FFMA.FTZ R168, R168, UR10, -R153 ;  /* 0x0000000aa8a87c23 */ /* 0x000fc20008010899 */
[--C-:B------:R-:W-:Y:S01]  /*f4b0*/  FFMA.FTZ R135, R135, UR10, -R153.reuse ;  /* 0x0000000a87877c23 */ /* 0x100fe20008010899 */
[----:B------:R-:W-:-:S01]  /*f4c0*/  FFMA.FTZ R153, R172, UR10, -R153 ;  /* 0x0000000aac997c23 */ /* 0x000fc20008010899 */
[----:B------:R-:W-:-:S02]  /*f4d0*/  FADD.FTZ R130, R184, R177 ;  /* 0x000000b1b8827221 */ /* 0x000fc40000010000 */
        /* <DEDUP_REMOVED lines=73> */
[----:B------:R-:W-:-:S03]  /*f970*/  FADD.FTZ R4, R151, R4 ;  /* 0x0000000497047221 */ /* 0x000fc60000010000 */
[----:B0-----:R-:W-:-:S04]  /*f980*/  FADD.FTZ R3, R135, R132 ;  /* 0x0000008487037221 */ /* 0x001fc80000010000 */
[----:B-1----:R-:W-:Y:S01]  /*f990*/  FADD.FTZ R3, R130, R3 ;  /* 0x0000000382037221 */ /* 0x002fe20000010000 */
[----:B------:R-:W-:Y:S06]  /*f9a0*/  @!P0 BRA `(.L_x_4314) ;  /* 0x0000000000048947 */ /* 0x000fec0003800000 */
[----:B------:R-:W-:Y:S01]  /*f9b0*/  BPT.TRAP 0x1 ;  /* 0x000000040000795c */ /* 0x000fe20000300000 */
.L_x_4314:
        /* <DEDUP_REMOVED lines=139> */
[----:B------:R-:W-:Y:S01]  /*10270*/  IMAD.MOV.U32 R192, RZ, RZ, R125 ;  /* 0x000000ffffc07224 */ /* 0x000fe200078e007d */
[----:B------:R-:W-:Y:S06]  /*10280*/  @P2 BRA `(.L_x_4315) ;  /* 0xffffffc400bc2947 */ /* 0x000fec000383ffff */
.L_x_4297:
[----:B------:R-:W-:Y:S06]  /*10290*/  BAR.ARV 0x8, 0x180 ;  /* 0x0206000000007b1d */ /* 0x000fec0000002000 */
[----:B------:R-:W-:Y:S05]  /*102a0*/  @!P0 BRA `(.L_x_4316) ;  /* 0x0000000000048947 */ /* 0x000fea0003800000 */
[----:B------:R-:W-:Y:S01]  /*102b0*/  BPT.TRAP 0x1 ;  /* 0x000000040000795c */ /* 0x000fe20000300000 */
.L_x_4316:
[----:B------:R-:W-:Y:S01]  /*102c0*/  ULEA UR9, UR54, UR36, 0x3 ;  /* 0x0000002436097291 */ /* 0x000fe2000f8e183f */
[----:B------:R-:W-:-:S05]  /*102d0*/  IMAD.U32 R0, RZ, RZ, UR51 ;  /* 0x00000033ff007e24 */ /* 0x000fca000f8e00ff */
[----:B------:R-:W-:-:S04]  /*102e0*/  SHF.L.U32 R0, R0, 0x1f, RZ ;  /* 0x0000001f00007819 */ /* 0x000fc800000006ff */
[----:B------:R0:W1:Y:S01]  /*102f0*/  SYNCS.PHASECHK.TRANS64.TRYWAIT P1, [UR9+0x2a850], R0 ;  /* 0x02a85000ff0075a7 */ /* 0x0000620008020149 */
[----:B------:R-:W-:Y:S05]  /*10300*/  @!P0 BRA `(.L_x_4317) ;  /* 0x0000000000048947 */ /* 0x000fea0003800000 */
[----:B------:R-:W-:Y:S01]  /*10310*/  BPT.TRAP 0x1 ;  /* 0x000000040000795c */ /* 0x000fe20000300000 */
.L_x_4317:
[----:B-1----:R-:W-:Y:S05]  /*10320*/  @P1 BRA `(.L_x_4318) ;  /* 0x0000000000081947 */ /* 0x002fea0003800000 */
[----:B------:R-:W1:Y:S02]  /*10330*/  SYNCS.PHASECHK.TRANS64.TRYWAIT P1, [UR9+0x2a850], R0 ;  /* 0x02a85000ff0075a7 */ /* 0x000e640008020149 */
[----:B-1----:R-:W-:Y:S05]  /*10340*/  @!P1 BRA `(.L_x_4319) ;  /* 0x000000c800c49947 */ /* 0x002fea0003800000 */
.L_x_4318:
[----:B------:R-:W-:Y:S01]  /*10350*/  UIADD3 UR36, UR36, 0x400, URZ ;  /* 0x0000040024247890 */ /* 0x000fe2000fffe03f */
[----:B------:R-:W-:Y:S01]  /*10360*/  WARPGROUP.ARRIVE ;  /* 0x00000000000079c5 */ /* 0x000fe20000000000 */
[----:B------:R-:W-:Y:S01]  /*10370*/  UMOV UR7, 0x40000040 ;  /* 0x4000004000077882 */ /* 0x000fe20000000000 */
[----:B------:R-:W-:Y:S01]  /*10380*/  ULDC.64 UR12, c[0x0][0x9a0] ;  /* 0x00026800000c7ab9 */ /* 0x000fe20000000a00 */
[----:B------:R-:W-:Y:S01]  /*10390*/  USHF.R.U32.HI UR36, URZ, 0x4, UR36 ;  /* 0x000000043f247899 */ /* 0x000fe20008011624 */
[----:B-1----:R-:W-:Y:S01]  /*103a0*/  IMAD.MOV.U32 R7, RZ, RZ, 0x3f800000 ;  /* 0x3f800000ff077424 */ /* 0x002fe200078e00ff */
[----:B------:R-:W-:Y:S02]  /*103b0*/  UISETP.NE.U32.AND UP0, UPT, UR12, URZ, UPT ;  /* 0x0000003f0c00728c */ /* 0x000fe4000bf05070 */
[----:B------:R-:W-:Y:S02]  /*103c0*/  ULOP3.LUT UR36, UR36, 0x3fff, URZ, 0xc0, !UPT ;  /* 0x00003fff24247892 */ /* 0x000fe4000f8ec03f */
[----:B------:R-:W-:-:S02]  /*103d0*/  UISETP.NE.AND.EX UP0, UPT, UR13, URZ, UPT, UP0 ;  /* 0x0000003f0d00728c */ /* 0x000fc4000bf05300 */
[----:B------:R-:W-:-:S04]  /*103e0*/  ULOP3.LUT UR8, UR36, 0x10000, URZ, 0xfc, !UPT ;  /* 0x0001000024087892 */ /* 0x000fc8000f8efc3f */
[----:B------:R-:W-:Y:S01]  /*103f0*/  UIMAD UR8, UR54, 0x600, UR8 ;  /* 0x00000600360878a4 */ /* 0x000fe2000f8e0208 */
[----:B------:R-:W-:-:S04]  /*10400*/  PLOP3.LUT P1, PT, PT, PT, UP0, 0x80, 0x0 ;  /* 0x000000000000781c */ /* 0x000fc80003f2f008 */
[----:B------:R-:W-:Y:S02]  /*10410*/  @UP0 ULDC.64 UR14, c[0x0][0x9c8] ;  /* 0x00027200000e0ab9 */ /* 0x000fe40000000a00 */
[----:B------:R-:W-:Y:S01]  /*10420*/  UMOV UR6, UR8 ;  /* 0x0000000800067c82 */ /* 0x000fe20008000000 */
[----:B------:R-:W-:-:S09]  /*10430*/  @UP0 UIMAD.WIDE.U32 UR4, UR50, UR14, URZ ;  /* 0x0000000e320402a5 */ /* 0x000fd2000f8e003f */
[----:B------:R-:W-:Y:S01]  /*10440*/  QGMMA.64x192x32.F32.E4M3.E4M3 R24, R196, gdesc[UR4], R24, gsb0 ;  /* 0x02e00004c4187df3 */ /* 0x000fe20008000818 */
[----:B------:R-:W-:Y:S01]  /*10450*/  UIADD3 UR6, UR8, 0x2, URZ ;  /* 0x0000000208067890 */ /* 0x000fe2000fffe03f */
[----:B------:R-:W-:Y:S01]  /*10460*/  UMOV UR7, 0x40000040 ;  /* 0x4000004000077882 */ /* 0x000fe20000000000 */
[----:B------:R-:W-:Y:S02]  /*10470*/  WARPGROUP.DEPBAR.LE gsb0, 0x0 ;  /* 0x00008000000079c5 */ /* 0x000fe40000010000 */
[----:B------:R-:W-:-:S15]  /*10480*/  WARPGROUP.ARRIVE ;  /* 0x00000000000079c5 */ /* 0x000fde0000000000 */
[----:B------:R-:W-:Y:S01]  /*10490*/  QGMMA.64x192x32.F32.E4M3.E4M3 R24, R192, gdesc[UR4], R24, gsb0 ;  /* 0x02e00004c0187df3 */ /* 0x000fe20008000818 */
[----:B------:R-:W-:-:S04]  /*104a0*/  @UP0 USHF.R.S32.HI UR6, URZ, 0x1f, UR50 ;  /* 0x0000001f3f060899 */ /* 0x000fc80008011432 */
[----:B------:R-:W-:-:S04]  /*104b0*/  @UP0 UIMAD UR6, UR6, UR14, URZ ;  /* 0x0000000e060602a4 */ /* 0x000fc8000f8e023f */
[----:B------:R-:W-:-:S04]  /*104c0*/  @UP0 UIMAD UR6, UR50, UR15, UR6 ;  /* 0x0000000f320602a4 */ /* 0x000fc8000f8e0206 */
[----:B------:R-:W-:-:S03]  /*104d0*/  @UP0 UIADD3 UR5, UR5, UR6, URZ ;  /* 0x0000000605050290 */ /* 0x000fc6000fffe03f */
[----:B------:R-:W-:Y:S02]  /*104e0*/  @UP0 ULDC.64 UR6, c[0x0][0x9d0] ;  /* 0x0002740000060ab9 */ /* 0x000fe40000000a00 */
[----:B------:R-:W-:-:S04]  /*104f0*/  @UP0 UIMAD.WIDE.U32 UR4, UR43, UR6, UR4 ;  /* 0x000000062b0402a5 */ /* 0x000fc8000f8e0004 */
[----:B------:R-:W-:Y:S02]  /*10500*/  @UP0 UIMAD UR5, UR43, UR7, UR5 ;  /* 0x000000072b0502a4 */ /* 0x000fe4000f8e0205 */
[----:B------:R-:W-:-:S04]  /*10510*/  @UP0 ULEA UR6, UP1, UR4, UR12, 0x2 ;  /* 0x0000000c04060291 */ /* 0x000fc8000f82103f */
[----:B------:R-:W-:Y:S02]  /*10520*/  @UP0 ULEA.HI.X UR7, UR4, UR13, UR5, 0x2, UP1 ;  /* 0x0000000d04070291 */ /* 0x000fe400088f1405 */
[----:B------:R-:W-:-:S04]  /*10530*/  IMAD.U32 R8, RZ, RZ, UR6 ;  /* 0x00000006ff087e24 */ /* 0x000fc8000f8e00ff */
[----:B------:R-:W-:-:S05]  /*10540*/  IMAD.U32 R9, RZ, RZ, UR7 ;  /* 0x00000007ff097e24 */ /* 0x000fca000f8e00ff */
[----:B------:R1:W2:Y:S01]  /*10550*/  @P1 LDG.E R7, desc[UR52][R8.64] ;  /* 0x0000003408071981 */ /* 0x0002a2000c1e1900 */
[----:B------:R-:W-:Y:S01]  /*10560*/  UIADD3 UR6, UR8, 0x4, URZ ;  /* 0x0000000408067890 */ /* 0x000fe2000fffe03f */
[----:B------:R-:W-:Y:S01]  /*10570*/  UMOV UR7, 0x40000040 ;  /* 0x4000004000077882 */ /* 0x000fe20000000000 */
[----:B------:R-:W-:Y:S01]  /*10580*/  UIADD3 UR8, UR8, 0x6, URZ ;  /* 0x0000000608087890 */ /* 0x000fe2000fffe03f */
[----:B------:R-:W-:Y:S02]  /*10590*/  WARPGROUP.DEPBAR.LE gsb0, 0x0 ;  /* 0x00008000000079c5 */ /* 0x000fe40000010000 */
[----:B------:R-:W-:-:S06]  /*105a0*/  WARPGROUP.ARRIVE ;  /* 0x00000000000079c5 */ /* 0x000fcc0000000000 */
[----:B------:R-:W-:Y:S01]  /*105b0*/  QGMMA.64x192x32.F32.E4M3.E4M3 R24, R188, gdesc[UR4], R24, gsb0 ;  /* 0x02e00004bc187df3 */ /* 0x000fe20008000818 */
[----:B------:R-:W-:Y:S01]  /*105c0*/  UMOV UR6, UR8 ;  /* 0x0000000800067c82 */ /* 0x000fe20008000000 */
[----:B------:R-:W-:Y:S01]  /*105d0*/  UMOV UR7, 0x40000040 ;  /* 0x4000004000077882 */ /* 0x000fe20000000000 */
[----:B------:R-:W3:Y:S04]  /*105e0*/  SHFL.BFLY PT, R11, R4, 0x2, 0x1f ;  /* 0x0c401f00040b7f89 */ /* 0x000ee800000e0000 */
[----:B------:R-:W4:Y:S01]  /*105f0*/  SHFL.BFLY PT, R2, R3, 0x2, 0x1f ;  /* 0x0c401f0003027f89 */ /* 0x000f2200000e0000 */
[----:B---3--:R-:W-:-:S01]  /*10600*/  FADD.FTZ R11, R11, R4 ;  /* 0x000000040b0b7221 */ /* 0x008fc20000010000 */
[----:B----4-:R-:W-:-:S04]  /*10610*/  FADD.FTZ R2, R2, R3 ;  /* 0x0000000302027221 */ /* 0x010fc80000010000 */
[----:B0-----:R-:W0:Y:S04]  /*10620*/  SHFL.BFLY PT, R0, R11, 0x1, 0x1f ;  /* 0x0c201f000b007f89 */ /* 0x001e2800000e0000 */
        /* <DEDUP_REMOVED lines=18> */
[----:B------:R-:W-:-:S02]  /*10750*/  IMAD.U32 R3, RZ, RZ, UR10 ;  /* 0x0000000aff037e24 */ /* 0x000fc4000f8e00ff */
[----:B------:R-:W-:Y:S02]  /*10760*/  IMAD.U32 R11, RZ, RZ, UR10 ;  /* 0x0000000aff0b7e24 */ /* 0x000fe4000f8e00ff */
[----:B0-----:R-:W-:Y:S01]  /*10770*/  @P2 FMUL.FTZ R8, R8, 0.69314718246459960938 ;  /* 0x3f31721808082820 */ /* 0x001fe20000410000 */
[----:B------:R-:W-:Y:S01]  /*10780*/  @P2 FMUL.FTZ R3, R3, 0.69314718246459960938 ;  /* 0x3f31721803032820 */ /* 0x000fe20000410000 */
        /* <DEDUP_REMOVED lines=11> */
.L_x_4320:
        /* <DEDUP_REMOVED lines=106> */
.L_x_4246:
        /* <DEDUP_REMOVED lines=18> */
[----:B0-----:R-:W-:-:S05]  /*11000*/  IMAD.SHL.U32 R4, R30, 0x4, RZ ;  /* 0x000000041e047824 */ /* 0x001fca00078e00ff */
[----:B------:R-:W-:Y:S01]  /*11010*/  LOP3.LUT R4, R4, 0xc, RZ, 0xc0, !PT ;  /* 0x0000000c04047812 */ /* 0x000fe200078ec0ff */
[----:B------:R-:W-:Y:S03]  /*11020*/  BAR.SYNC.DEFER_BLOCKING 0x1, 0x100 ;  /* 0x0044000000007b1d */ /* 0x000fe60000010000 */
[----:B------:R-:W-:-:S05]  /*11030*/  IADD3 R4, P0, R4, UR8, RZ ;  /* 0x0000000804047c10 */ /* 0x000fca000ff1e0ff */
[----:B------:R-:W-:-:S05]  /*11040*/  IMAD.X R5, RZ, RZ, UR9, P0 ;  /* 0x00000009ff057e24 */ /* 0x000fca00080e06ff */
[----:B------:R-:W2:Y:S01]  /*11050*/  LDG.E.CONSTANT R27, desc[UR52][R4.64] ;  /* 0x00000034041b7981 */ /* 0x000ea2000c1e9900 */
[----:B------:R-:W-:-:S03]  /*11060*/  LOP3.LUT P0, R6, R30, 0x3, RZ, 0xc0, !PT ;  /* 0x000000031e067812 */ /* 0x000fc6000780c0ff */
[----:B------:R-:W3:Y:S01]  /*11070*/  LDL R4, [R1+0x38] ;  /* 0x0000380001047983 */ /* 0x000ee20000100800 */
[----:B------:R-:W-:Y:S01]  /*11080*/  ISETP.EQ.OR P0, PT, R6, 0x3, !P0 ;  /* 0x000000030600780c */ /* 0x000fe20004702670 */
[----:B------:R-:W-:Y:S01]  /*11090*/  UMOV UR8, UR7 ;  /* 0x0000000700087c82 */ /* 0x000fe20008000000 */
[----:B-1----:R-:W-:Y:S01]  /*110a0*/  UMOV UR9, UR4 ;  /* 0x0000000400097c82 */ /* 0x002fe20008000000 */
[----:B------:R-:W-:Y:S01]  /*110b0*/  UIMAD.WIDE UR10, UR44, 0x4, UR10 ;  /* 0x000000042c0a78a5 */ /* 0x000fe2000f8e020a */
        /* <DEDUP_REMOVED lines=97> */
[----:B--2---:R-:W-:Y:S04]  /*116d0*/  SHFL.IDX PT, R30, R30, R27, 0x1c1f ;  /* 0x001c1f1b1e1e7589 */ /* 0x004fe800000e0000 */
[----:B------:R-:W-:Y:S04]  /*116e0*/  SHFL.IDX PT, R164, R164, R27, 0x1c1f ;  /* 0x001c1f1ba4a47589 */ /* 0x000fe800000e0000 */
[----:B------:R-:W-:Y:S01]  /*116f0*/  SHFL.IDX PT, R38, R38, R27, 0x1c1f ;  /* 0x001c1f1b26267589 */ /* 0x000fe200000e0000 */
[----:B---3--:R-:W-:-:S03]  /*11700*/  IMAD.WIDE R20, R4, R20, UR8 ;  /* 0x0000000804147e25 */ /* 0x008fc6000f8e0214 */
[----:B------:R-:W-:Y:S01]  /*11710*/  SHFL.IDX PT, R166, R166, R27, 0x1c1f ;  /* 0x001c1f1ba6a67589 */ /* 0x000fe200000e0000 */
[----:B------:R-:W-:-:S03]  /*11720*/  LOP3.LUT R3, R20, 0x380, RZ, 0xc0, !PT ;  /* 0x0000038014037812 */ /* 0x000fc600078ec0ff */
[----:B------:R-:W-:Y:S01]  /*11730*/  SHFL.IDX PT, R46, R46, R27, 0x1c1f ;  /* 0x001c1f1b2e2e7589 */ /* 0x000fe200000e0000 */
[C---:B------:R-:W-:Y:S02]  /*11740*/  IADD3 R53, P3, R20.reuse, 0x8040, RZ ;  /* 0x0000804014357810 */ /* 0x040fe40007f7e0ff */
[C---:B------:R-:W-:Y:S01]  /*11750*/  IADD3 R57, P4, R20.reuse, 0x8060, RZ ;  /* 0x0000806014397810 */ /* 0x040fe20007f9e0ff */
[----:B------:R-:W-:Y:S01]  /*11760*/  SHFL.IDX PT, R102, R102, R27, 0x1c1f ;  /* 0x001c1f1b66667589 */ /* 0x000fe200000e0000 */
[C---:B------:R-:W-:Y:S01]  /*11770*/  IADD3 R10, P6, R20.reuse, 0x8020, RZ ;  /* 0x00008020140a7810 */ /* 0x040fe20007fde0ff */
[--C-:B------:R-:W-:Y:S01]  /*11780*/  IMAD.X R135, RZ, RZ, R21.reuse, P3 ;  /* 0x000000ffff877224 */ /* 0x100fe200018e0615 */
[C---:B------:R-:W-:Y:S01]  /*11790*/  IADD3 R49, P5, R20.reuse, 0x8000, RZ ;  /* 0x0000800014317810 */ /* 0x040fe20007fbe0ff */
[--C-:B------:R-:W-:Y:S01]  /*117a0*/  IMAD.X R29, RZ, RZ, R21.reuse, P4 ;  /* 0x000000ffff1d7224 */ /* 0x100fe200020e0615 */
[----:B------:R-:W-:Y:S01]  /*117b0*/  IADD3 R45, P2, R20, 0x4060, RZ ;  /* 0x00004060142d7810 */ /* 0x000fe20007f5e0ff */
[--C-:B------:R-:W-:Y:S01]  /*117c0*/  IMAD.X R25, RZ, RZ, R21.reuse, P6 ;  /* 0x000000ffff197224 */ /* 0x100fe200030e0615 */
[----:B------:R-:W-:Y:S01]  /*117d0*/  SHF.R.U64 R3, R3, 0x3, RZ ;  /* 0x0000000303037819 */ /* 0x000fe200000012ff */
[--C-:B------:R-:W-:Y:S01]  /*117e0*/  IMAD.X R137, RZ, RZ, R21.reuse, P5 ;  /* 0x000000ffff897224 */ /* 0x100fe200028e0615 */
[----:B------:R-:W-:Y:S01]  /*117f0*/  LOP3.LUT R12, R53, 0x380, RZ, 0xc0, !PT ;  /* 0x00000380350c7812 */ /* 0x000fe200078ec0ff */
[----:B------:R-:W-:Y:S01]  /*11800*/  IMAD.X R15, RZ, RZ, R21, P2 ;  /* 0x000000ffff0f7224 */ /* 0x000fe200010e0615 */
[----:B------:R-:W-:Y:S01]  /*11810*/  LOP3.LUT R8, R10, 0x380, RZ, 0xc0, !PT ;  /* 0x000003800a087812 */ /* 0x000fe200078ec0ff */
[----:B------:R-:W-:Y:S01]  /*11820*/  SHFL.IDX PT, R128, R128, R27, 0x1c1f ;  /* 0x001c1f1b80807589 */ /* 0x000fe200000e0000 */
[----:B------:R-:W-:-:S02]  /*11830*/  IADD3 R33, P1, R20, 0x4040, RZ ;  /* 0x0000404014217810 */ /* 0x000fc40007f3e0ff */
[C---:B------:R-:W-:Y:S01]  /*11840*/  IADD3 R6, P4, R20.reuse, 0x4020, RZ ;  /* 0x0000402014067810 */ /* 0x040fe20007f9e0ff */
[----:B------:R-:W-:Y:S01]  /*11850*/  SHFL.IDX PT, R62, R62, R27, 0x1c1f ;  /* 0x001c1f1b3e3e7589 */ /* 0x000fe200000e0000 */
[C---:B------:R-:W-:Y:S01]  /*11860*/  IADD3 R41, P3, R20.reuse, 0x4000, RZ ;  /* 0x0000400014297810 */ /* 0x040fe20007f7e0ff */
[--C-:B------:R-:W-:Y:S01]  /*11870*/  IMAD.X R139, RZ, RZ, R21.reuse, P1 ;  /* 0x000000ffff8b7224 */ /* 0x100fe200008e0615 */
[C---:B------:R-:W-:Y:S01]  /*11880*/  IADD3 R4, P6, R20.reuse, 0x20, RZ ;  /* 0x0000002014047810 */ /* 0x040fe20007fde0ff */
[--C-:B------:R-:W-:Y:S01]  /*11890*/  IMAD.X R13, RZ, RZ, R21.reuse, P4 ;  /* 0x000000ffff0d7224 */ /* 0x100fe200020e0615 */
[C---:B------:R-:W-:Y:S01]  /*118a0*/  IADD3 R37, P5, R20.reuse, 0x60, RZ ;  /* 0x0000006014257810 */ /* 0x040fe20007fbe0ff */
[--C-:B------:R-:W-:Y:S01]  /*118b0*/  IMAD.X R11, RZ, RZ, R21.reuse, P3 ;  /* 0x000000ffff0b7224 */ /* 0x100fe200018e0615 */
[----:B------:R-:W-:Y:S01]  /*118c0*/  IADD3 R140, P2, R20, 0x40, RZ ;  /* 0x00000040148c7810 */ /* 0x000fe20007f5e0ff */
[--C-:B------:R-:W-:Y:S01]  /*118d0*/  IMAD.X R9, RZ, RZ, R21.reuse, P6 ;  /* 0x000000ffff097224 */ /* 0x100fe200030e0615 */
[----:B------:R-:W-:Y:S01]  /*118e0*/  LOP3.LUT R20, R3, R20, RZ, 0x3c, !PT ;  /* 0x0000001403147212 */ /* 0x000fe200078e3cff */
[--C-:B------:R-:W-:Y:S01]  /*118f0*/  IMAD.X R7, RZ, RZ, R21.reuse, P5 ;  /* 0x000000ffff077224 */ /* 0x100fe200028e0615 */
[----:B------:R-:W-:Y:S01]  /*11900*/  SHF.R.U64 R12, R12, 0x3, RZ ;  /* 0x000000030c0c7819 */ /* 0x000fe200000012ff */
[----:B------:R-:W-:Y:S01]  /*11910*/  IMAD.X R5, RZ, RZ, R21, P2 ;  /* 0x000000ffff057224 */ /* 0x000fe200010e0615 */
[----:B------:R-:W-:Y:S01]  /*11920*/  SHF.R.U64 R3, R8, 0x3, RZ ;  /* 0x0000000308037819 */ /* 0x000fe200000012ff */
[----:B------:R-:W-:Y:S01]  /*11930*/  SHFL.IDX PT, R70, R70, R27, 0x1c1f ;  /* 0x001c1f1b46467589 */ /* 0x000fe200000e0000 */
[----:B------:R-:W-:-:S02]  /*11940*/  LOP3.LUT R134, R12, R53, RZ, 0x3c, !PT ;  /* 0x000000350c867212 */ /* 0x000fc400078e3cff */
[----:B------:R-:W-:Y:S01]  /*11950*/  LOP3.LUT R24, R3, R10, RZ, 0x3c, !PT ;  /* 0x0000000a03187212 */ /* 0x000fe200078e3cff */
[----:B------:R-:W-:Y:S01]  /*11960*/  SHFL.IDX PT, R86, R86, R27, 0x1c1f ;  /* 0x001c1f1b56567589 */ /* 0x000fe200000e0000 */
[----:B------:R-:W-:Y:S02]  /*11970*/  LOP3.LUT R12, R49, 0x380, RZ, 0xc0, !PT ;  /* 0x00000380310c7812 */ /* 0x000fe400078ec0ff */
        /* <DEDUP_REMOVED lines=8> */
[----:B------:R-:W-:Y:S02]  /*11a00*/  LOP3.LUT R14, R57, 0x380, RZ, 0xc0, !PT ;  /* 0x00000380390e7812 */ /* 0x000fe400078ec0ff */
[----:B------:R-:W-:Y:S01]  /*11a10*/  LOP3.LUT R10, R45, 0x380, RZ, 0xc0, !PT ;  /* 0x000003802d0a7812 */ /* 0x000fe200078ec0ff */
[----:B------:R-:W-:Y:S01]  /*11a20*/  SHFL.IDX PT, R94, R94, R27, 0x1c1f ;  /* 0x001c1f1b5e5e7589 */ /* 0x000fe200000e0000 */
[----:B------:R-:W-:Y:S02]  /*11a30*/  LOP3.LUT R136, R12, R49, RZ, 0x3c, !PT ;  /* 0x000000310c887212 */ /* 0x000fe400078e3cff */
[----:B------:R-:W-:Y:S01]  /*11a40*/  LOP3.LUT R138, R8, R33, RZ, 0x3c, !PT ;  /* 0x00000021088a7212 */ /* 0x000fe200078e3cff */
[----:B------:R-:W-:Y:S01]  /*11a50*/  SHFL.IDX PT, R118, R118, R27, 0x1c1f ;  /* 0x001c1f1b76767589 */ /* 0x000fe200000e0000 */
[----:B------:R-:W-:-:S02]  /*11a60*/  LOP3.LUT R12, R3, R6, RZ, 0x3c, !PT ;  /* 0x00000006030c7212 */ /* 0x000fc400078e3cff */
[----:B------:R-:W-:Y:S01]  /*11a70*/  LOP3.LUT R8, R41, 0x380, RZ, 0xc0, !PT ;  /* 0x0000038029087812 */ /* 0x000fe200078ec0ff */
[----:B------:R-:W-:Y:S01]  /*11a80*/  SHFL.IDX PT, R150, R150, R27, 0x1c1f ;  /* 0x001c1f1b96967589 */ /* 0x000fe200000e0000 */
[----:B------:R-:W-:Y:S02]  /*11a90*/  LOP3.LUT R3, R4, 0x380, RZ, 0xc0, !PT ;  /* 0x0000038004037812 */ /* 0x000fe400078ec0ff */
[----:B------:R-:W-:Y:S01]  /*11aa0*/  SHF.R.U64 R14, R14, 0x3, RZ ;  /* 0x000000030e0e7819 */ /* 0x000fe200000012ff */
[----:B------:R-:W-:Y:S01]  /*11ab0*/  SHFL.IDX PT, R170, R170, R27, 0x1c1f ;  /* 0x001c1f1baaaa7589 */ /* 0x000fe200000e0000 */
[----:B------:R-:W-:Y:S02]  /*11ac0*/  LOP3.LUT R33, R140, 0x380, RZ, 0xc0, !PT ;  /* 0x000003808c217812 */ /* 0x000fe400078ec0ff */
[----:B------:R-:W-:Y:S01]  /*11ad0*/  SHF.R.U64 R10, R10, 0x3, RZ ;  /* 0x000000030a0a7819 */ /* 0x000fe200000012ff */
[----:B------:R-:W-:Y:S01]  /*11ae0*/  SHFL.IDX PT, R176, R176, R27, 0x1c1f ;  /* 0x001c1f1bb0b07589 */ /* 0x000fe200000e0000 */
[----:B------:R-:W-:-:S02]  /*11af0*/  SHF.R.U64 R8, R8, 0x3, RZ ;  /* 0x0000000308087819 */ /* 0x000fc400000012ff */
[----:B------:R-:W-:Y:S01]  /*11b00*/  SHF.R.U64 R3, R3, 0x3, RZ ;  /* 0x0000000303037819 */ /* 0x000fe200000012ff */
[----:B------:R-:W-:Y:S01]  /*11b10*/  SHFL.IDX PT, R54, R54, R27, 0x1c1f ;  /* 0x001c1f1b36367589 */ /* 0x000fe200000e0000 */
[----:B------:R-:W-:Y:S02]  /*11b20*/  LOP3.LUT R28, R14, R57, RZ, 0x3c, !PT ;  /* 0x000000390e1c7212 */ /* 0x000fe400078e3cff */
[----:B------:R-:W-:Y:S01]  /*11b30*/  SHF.R.U64 R33, R33, 0x3, RZ ;  /* 0x0000000321217819 */ /* 0x000fe200000012ff */
[----:B------:R-:W-:Y:S01]  /*11b40*/  SHFL.IDX PT, R130, R130, R27, 0x1c1f ;  /* 0x001c1f1b82827589 */ /* 0x000fe200000e0000 */
[----:B------:R-:W-:Y:S02]  /*11b50*/  LOP3.LUT R14, R10, R45, RZ, 0x3c, !PT ;  /* 0x0000002d0a0e7212 */ /* 0x000fe400078e3cff */
[----:B------:R-:W-:Y:S01]  /*11b60*/  LOP3.LUT R10, R8, R41, RZ, 0x3c, !PT ;  /* 0x00000029080a7212 */ /* 0x000fe200078e3cff */
[----:B------:R-:W-:Y:S01]  /*11b70*/  SHFL.IDX PT, R168, R168, R27, 0x1c1f ;  /* 0x001c1f1ba8a87589 */ /* 0x000fe200000e0000 */
[----:B------:R-:W-:-:S02]  /*11b80*/  LOP3.LUT R8, R3, R4, RZ, 0x3c, !PT ;  /* 0x0000000403087212 */ /* 0x000fc400078e3cff */
[----:B------:R-:W-:Y:S01]  /*11b90*/  LOP3.LUT R6, R37, 0x380, RZ, 0xc0, !PT ;  /* 0x0000038025067812 */ /* 0x000fe200078ec0ff */
[----:B------:R-:W-:Y:S01]  /*11ba0*/  SHFL.IDX PT, R172, R172, R27, 0x1c1f ;  /* 0x001c1f1bacac7589 */ /* 0x000fe200000e0000 */
[----:B------:R-:W-:Y:S02]  /*11bb0*/  LOP3.LUT R4, R33, R140, RZ, 0x3c, !PT ;  /* 0x0000008c21047212 */ /* 0x000fe400078e3cff */
[----:B------:R-:W-:Y:S01]  /*11bc0*/  MOV R33, R20 ;  /* 0x0000001400217202 */ /* 0x000fe20000000f00 */
[----:B------:R-:W-:Y:S01]  /*11bd0*/  SHFL.IDX PT, R78, R78, R27, 0x1c1f ;  /* 0x001c1f1b4e4e7589 */ /* 0x000fe200000e0000 */
[----:B------:R-:W-:Y:S02]  /*11be0*/  LOP3.LUT R21, R27, 0x2, RZ, 0x3c, !PT ;  /* 0x000000021b157812 */ /* 0x000fe400078e3cff */
[----:B------:R-:W-:Y:S01]  /*11bf0*/  SHF.R.U64 R6, R6, 0x3, RZ ;  /* 0x0000000306067819 */ /* 0x000fe200000012ff */
[----:B------:R-:W-:Y:S01]  /*11c00*/  SHFL.IDX PT, R110, R110, R27, 0x1c1f ;  /* 0x001c1f1b6e6e7589 */ /* 0x000fe200000e0000 */
[----:B------:R-:W-:-:S02]  /*11c10*/  MOV R138, R138 ;  /* 0x0000008a008a7202 */ /* 0x000fc40000000f00 */
[----:B------:R-:W-:Y:S01]  /*11c20*/  MOV R136, R136 ;  /* 0x0000008800887202 */ /* 0x000fe20000000f00 */
[----:B------:R-:W0:Y:S01]  /*11c30*/  SHFL.IDX PT, R51, R51, R21, 0x1c1f ;  /* 0x001c1f1533337589 */ /* 0x000e2200000e0000 */
[----:B------:R-:W-:Y:S02]  /*11c40*/  MOV R139, R12 ;  /* 0x0000000c008b7202 */ /* 0x000fe40000000f00 */
[----:B------:R-:W-:Y:S01]  /*11c50*/  MOV R57, R8 ;  /* 0x0000000800397202 */ /* 0x000fe20000000f00 */
[----:B------:R-:W1:Y:S01]  /*11c60*/  SHFL.IDX PT, R13, R26, R21, 0x1c1f ;  /* 0x001c1f151a0d7589 */ /* 0x000e6200000e0000 */
[----:B------:R-:W-:Y:S02]  /*11c70*/  MOV R137, R14 ;  /* 0x0000000e00897202 */ /* 0x000fe40000000f00 */
[----:B------:R-:W-:Y:S01]  /*11c80*/  MOV R140, R10 ;  /* 0x0000000a008c7202 */ /* 0x000fe20000000f00 */
[----:B------:R-:W2:Y:S01]  /*11c90*/  SHFL.IDX PT, R9, R35, R21, 0x1c1f ;  /* 0x001c1f1523097589 */ /* 0x000ea200000e0000 */
[----:B------:R-:W-:-:S02]  /*11ca0*/  LOP3.LUT R6, R6, R37, RZ, 0x3c, !PT ;  /* 0x0000002506067212 */ /* 0x000fc400078e3cff */
[----:B------:R-:W-:Y:S01]  /*11cb0*/  MOV R134, R134 ;  /* 0x0000008600867202 */ /* 0x000fe20000000f00 */
[----:B------:R-:W3:Y:S01]  /*11cc0*/  SHFL.IDX PT, R11, R43, R21, 0x1c1f ;  /* 0x001c1f152b0b7589 */ /* 0x000ee200000e0000 */
[----:B------:R-:W-:Y:S02]  /*11cd0*/  MOV R135, R24 ;  /* 0x0000001800877202 */ /* 0x000fe40000000f00 */
[----:B------:R-:W-:Y:S01]  /*11ce0*/  MOV R3, R28 ;  /* 0x0000001c00037202 */ /* 0x000fe20000000f00 */
[----:B------:R-:W4:Y:S01]  /*11cf0*/  SHFL.IDX PT, R15, R31, R21, 0x1c1f ;  /* 0x001c1f151f0f7589 */ /* 0x000f2200000e0000 */
[----:B------:R-:W-:Y:S02]  /*11d00*/  MOV R141, R6 ;  /* 0x00000006008d7202 */ /* 0x000fe40000000f00 */
[----:B------:R-:W-:Y:S01]  /*11d10*/  MOV R142, R4 ;  /* 0x00000004008e7202 */ /* 0x000fe20000000f00 */
[----:B------:R-:W-:Y:S04]  /*11d20*/  SHFL.IDX PT, R85, R64, R21, 0x1c1f ;  /* 0x001c1f1540557589 */ /* 0x000fe800000e0000 */
[----:B------:R-:W-:Y:S01]  /*11d30*/  SHFL.IDX PT, R129, R106, R21, 0x1c1f ;  /* 0x001c1f156a817589 */ /* 0x000fe200000e0000 */
[----:B0-----:R-:W-:-:S03]  /*11d40*/  SEL R20, R46, R51, P0 ;  /* 0x000000332e147207 */ /* 0x001fc60000000000 */
[----:B------:R0:W0:Y:S01]  /*11d50*/  SHFL.IDX PT, R61, R44, R21, 0x1c1f ;  /* 0x001c1f152c3d7589 */ /* 0x00002200000e0000 */
[----:B-1----:R-:W-:Y:S02]  /*11d60*/  SEL R12, R164, R13, P0 ;  /* 0x0000000da40c7207 */ /* 0x002fe40000000000 */
[----:B------:R-:W-:Y:S01]  /*11d70*/  SEL R14, R13, R164, P0 ;  /* 0x000000a40d0e7207 */ /* 0x000fe20000000000 */
[----:B------:R-:W-:Y:S01]  /*11d80*/  SHFL.IDX PT, R67, R48, R21, 0x1c1f ;  /* 0x001c1f1530437589 */ /* 0x000fe200000e0000 */
[----:B--2---:R-:W-:Y:S02]  /*11d90*/  SEL R8, R30, R9, P0 ;  /* 0x000000091e087207 */ /* 0x004fe40000000000 */
[----:B------:R-:W-:Y:S01]  /*11da0*/  SEL R10, R9, R30, P0 ;  /* 0x0000001e090a7207 */ /* 0x000fe20000000000 */
[----:B------:R-:W-:Y:S01]  /*11db0*/  SHFL.IDX PT, R75, R56, R21, 0x1c1f ;  /* 0x001c1f15384b7589 */ /* 0x000fe200000e0000 */
[----:B---3--:R-:W-:Y:S02]  /*11dc0*/  SEL R9, R38, R11, P0 ;  /* 0x0000000b26097207 */ /* 0x008fe40000000000 */
[----:B------:R-:W-:Y:S01]  /*11dd0*/  SEL R11, R11, R38, P0 ;  /* 0x000000260b0b7207 */ /* 0x000fe20000000000 */
[----:B------:R-:W1:Y:S01]  /*11de0*/  SHFL.IDX PT, R109, R88, R21, 0x1c1f ;  /* 0x001c1f15586d7589 */ /* 0x000e6200000e0000 */
[----:B----4-:R-:W-:-:S02]  /*11df0*/  SEL R13, R166, R15, P0 ;  /* 0x0000000fa60d7207 */ /* 0x010fc40000000000 */
[----:B------:R-:W-:Y:S01]  /*11e00*/  SEL R15, R15, R166, P0 ;  /* 0x000000a60f0f7207 */ /* 0x000fe20000000000 */
[----:B------:R-:W-:Y:S01]  /*11e10*/  SHFL.IDX PT, R49, R39, R21, 0x1c1f ;  /* 0x001c1f1527317589 */ /* 0x000fe200000e0000 */
[----:B0-----:R-:W-:Y:S02]  /*11e20*/  SEL R44, R51, R46, P0 ;  /* 0x0000002e332c7207 */ /* 0x001fe40000000000 */
[----:B------:R-:W-:Y:S01]  /*11e30*/  F2FP.BF16.F32.PACK_AB R38, R11, R10 ;  /* 0x0000000a0b26723e */ /* 0x000fe200000010ff */
[----:B------:R0:W-:Y:S04]  /*11e40*/  SHFL.IDX PT, R107, R82, R21, 0x1c1f ;  /* 0x001c1f15526b7589 */ /* 0x0001e800000e0000 */
[----:B------:R-:W-:Y:S01]  /*11e50*/  SHFL.IDX PT, R24, R196, R27, 0x1c1f ;  /* 0x001c1f1bc4187589 */ /* 0x000fe200000e0000 */
[----:B------:R-:W-:-:S02]  /*11e60*/  SEL R51, R62, R61, P0 ;  /* 0x0000003d3e337207 */ /* 0x000fc40000000000 */
[----:B------:R-:W-:Y:S01]  /*11e70*/  SEL R61, R61, R62, P0 ;  /* 0x0000003e3d3d7207 */ /* 0x000fe20000000000 */
[----:B------:R2:W-:Y:S01]  /*11e80*/  SHFL.IDX PT, R45, R36, R21, 0x1c1f ;  /* 0x001c1f15242d7589 */ /* 0x0005e200000e0000 */
[----:B0-----:R-:W-:-:S03]  /*11e90*/  SEL R82, R102, R85, P0 ;  /* 0x0000005566527207 */ /* 0x001fc60000000000 */
[----:B------:R-:W-:Y:S04]  /*11ea0*/  SHFL.IDX PT, R77, R60, R21, 0x1c1f ;  /* 0x001c1f153c4d7589 */ /* 0x000fe800000e0000 */
[----:B------:R-:W0:Y:S01]  /*11eb0*/  SHFL.IDX PT, R93, R72, R21, 0x1c1f ;  /* 0x001c1f15485d7589 */ /* 0x000e2200000e0000 */
[----:B-1----:R-:W-:Y:S02]  /*11ec0*/  SEL R106, R148, R109, P0 ;  /* 0x0000006d946a7207 */ /* 0x002fe40000000000 */
[----:B--2---:R-:W-:Y:S01]  /*11ed0*/  F2FP.BF16.F32.PACK_AB R36, R9, R8 ;  /* 0x000000080924723e */ /* 0x004fe200000010ff */
[----:B------:R0:W-:Y:S04]  /*11ee0*/  SHFL.IDX PT, R37, R92, R21, 0x1c1f ;  /* 0x001c1f155c257589 */ /* 0x0001e800000e0000 */
[----:B------:R-:W1:Y:S04]  /*11ef0*/  SHFL.IDX PT, R91, R50, R21, 0x1c1f ;  /* 0x001c1f15325b7589 */ /* 0x000e6800000e0000 */
[----:B------:R-:W2:Y:S04]  /*11f00*/  SHFL.IDX PT, R39, R111, R21, 0x1c1f ;  /* 0x001c1f156f277589 */ /* 0x000ea800000e0000 */
[----:B------:R-:W3:Y:S04]  /*11f10*/  SHFL.IDX PT, R65, R40, R21, 0x1c1f ;  /* 0x001c1f1528417589 */ /* 0x000ee800000e0000 */
[----:B------:R4:W-:Y:S04]  /*11f20*/  SHFL.IDX PT, R43, R76, R21, 0x1c1f ;  /* 0x001c1f154c2b7589 */ /* 0x0009e800000e0000 */
[----:B------:R-:W3:Y:S01]  /*11f30*/  SHFL.IDX PT, R73, R34, R21, 0x1c1f ;  /* 0x001c1f1522497589 */ /* 0x000ee200000e0000 */
[----:B0-----:R-:W-:-:S03]  /*11f40*/  SEL R92, R93, R118, P0 ;  /* 0x000000765d5c7207 */ /* 0x001fc60000000000 */
[----:B------:R-:W0:Y:S01]  /*11f50*/  SHFL.IDX PT, R83, R42, R21, 0x1c1f ;  /* 0x001c1f152a537589 */ /* 0x000e2200000e0000 */
[----:B----4-:R-:W-:-:S03]  /*11f60*/  SEL R76, R75, R86, P0 ;  /* 0x000000564b4c7207 */ /* 0x010fc60000000000 */
[----:B------:R-:W-:Y:S01]  /*11f70*/  SHFL.IDX PT, R144, R144, R27, 0x1c1f ;  /* 0x001c1f1b90907589 */ /* 0x000fe200000e0000 */
[----:B-1----:R-:W-:-:S03]  /*11f80*/  SEL R72, R91, R176, P0 ;  /* 0x000000b05b487207 */ /* 0x002fc60000000000 */
[----:B------:R-:W-:Y:S01]  /*11f90*/  SHFL.IDX PT, R146, R146, R27, 0x1c1f ;  /* 0x001c1f1b92927589 */ /* 0x000fe200000e0000 */
[----:B--2---:R-:W-:-:S03]  /*11fa0*/  SEL R127, R24, R39, P0 ;  /* 0x00000027187f7207 */ /* 0x004fc60000000000 */
[----:B------:R-:W-:Y:S01]  /*11fb0*/  SHFL.IDX PT, R152, R152, R27, 0x1c1f ;  /* 0x001c1f1b98987589 */ /* 0x000fe200000e0000 */
[----:B---3--:R-:W-:Y:S02]  /*11fc0*/  SEL R50, R54, R65, P0 ;  /* 0x0000004136327207 */ /* 0x008fe40000000000 */
[----:B------:R-:W-:Y:S01]  /*11fd0*/  SEL R60, R65, R54, P0 ;  /* 0x00000036413c7207 */ /* 0x000fe20000000000 */
[----:B------:R-:W-:Y:S03]  /*11fe0*/  SHFL.IDX PT, R154, R154, R27, 0x1c1f ;  /* 0x001c1f1b9a9a7589 */ /* 0x000fe600000e0000 */
[----:B------:R-:W-:Y:S01]  /*11ff0*/  F2FP.BF16.F32.PACK_AB R30, R61, R60 ;  /* 0x0000003c3d1e723e */ /* 0x000fe200000010ff */
[----:B------:R-:W-:Y:S01]  /*12000*/  SHFL.IDX PT, R156, R156, R27, 0x1c1f ;  /* 0x001c1f1b9c9c7589 */ /* 0x000fe200000e0000 */
[----:B------:R-:W-:Y:S02]  /*12010*/  SEL R46, R168, R73, P0 ;  /* 0x00000049a82e7207 */ /* 0x000fe40000000000 */
[----:B------:R-:W-:Y:S01]  /*12020*/  SEL R48, R73, R168, P0 ;  /* 0x000000a849307207 */ /* 0x000fe20000000000 */
[----:B------:R-:W-:Y:S01]  /*12030*/  SHFL.IDX PT, R158, R158, R27, 0x1c1f ;  /* 0x001c1f1b9e9e7589 */ /* 0x000fe200000e0000 */
[----:B0-----:R-:W-:-:S02]  /*12040*/  SEL R62, R172, R83, P0 ;  /* 0x00000053ac3e7207 */ /* 0x001fc40000000000 */
[----:B------:R-:W-:Y:S01]  /*12050*/  SEL R64, R83, R172, P0 ;  /* 0x000000ac53407207 */ /* 0x000fe20000000000 */
        /* <DEDUP_REMOVED lines=18> */
[----:B------:R-:W-:Y:S02]  /*12180*/  SEL R128, R129, R128, P0 ;  /* 0x0000008081807207 */ /* 0x000fe40000000000 */
[----:B------:R-:W-:Y:S01]  /*12190*/  SEL R129, R39, R24, P0 ;  /* 0x0000001827817207 */ /* 0x000fe20000000000 */
[----:B------:R-:W-:Y:S01]  /*121a0*/  SHFL.IDX PT, R69, R52, R21, 0x1c1f ;  /* 0x001c1f1534457589 */ /* 0x000fe200000e0000 */
[----:B------:R-:W-:-:S03]  /*121b0*/  F2FP.BF16.F32.PACK_AB R39, R15, R14 ;  /* 0x0000000e0f27723e */ /* 0x000fc600000010ff */
[----:B------:R0:W1:Y:S04]  /*121c0*/  SHFL.IDX PT, R53, R68, R21, 0x1c1f ;  /* 0x001c1f1544357589 */ /* 0x00006800000e0000 */
[----:B------:R-:W2:Y:S04]  /*121d0*/  SHFL.IDX PT, R133, R112, R21, 0x1c1f ;  /* 0x001c1f1570857589 */ /* 0x000ea800000e0000 */
[----:B------:R-:W-:Y:S01]  /*121e0*/  SHFL.IDX PT, R7, R119, R21, 0x1c1f ;  /* 0x001c1f1577077589 */ /* 0x000fe200000e0000 */
[----:B0-----:R-:W-:-:S03]  /*121f0*/  SEL R68, R67, R70, P0 ;  /* 0x0000004643447207 */ /* 0x001fc60000000000 */
[----:B------:R0:W3:Y:S04]  /*12200*/  SHFL.IDX PT, R81, R47, R21, 0x1c1f ;  /* 0x001c1f152f517589 */ /* 0x0000e800000e0000 */
[----:B------:R4:W3:Y:S04]  /*12210*/  SHFL.IDX PT, R99, R74, R21, 0x1c1f ;  /* 0x001c1f154a637589 */ /* 0x0008e800000e0000 */
[----:B------:R-:W-:Y:S01]  /*12220*/  SHFL.IDX PT, R27, R116, R21, 0x1c1f ;  /* 0x001c1f15741b7589 */ /* 0x000fe200000e0000 */
[----:B0-----:R-:W-:-:S03]  /*12230*/  SEL R47, R170, R49, P0 ;  /* 0x00000031aa2f7207 */ /* 0x001fc60000000000 */
[----:B------:R-:W0:Y:S01]  /*12240*/  SHFL.IDX PT, R55, R55, R21, 0x1c1f ;  /* 0x001c1f1537377589 */ /* 0x000e2200000e0000 */
[----:B------:R-:W-:Y:S02]  /*12250*/  SEL R49, R49, R170, P0 ;  /* 0x000000aa31317207 */ /* 0x000fe40000000000 */
[----:B----4-:R-:W-:Y:S01]  /*12260*/  SEL R74, R86, R75, P0 ;  /* 0x0000004b564a7207 */ /* 0x010fe20000000000 */
[----:B------:R4:W0:Y:S01]  /*12270*/  SHFL.IDX PT, R119, R66, R21, 0x1c1f ;  /* 0x001c1f1542777589 */ /* 0x00082200000e0000 */
[----:B------:R-:W-:Y:S02]  /*12280*/  SEL R75, R94, R77, P0 ;  /* 0x0000004d5e4b7207 */ /* 0x000fe40000000000 */
[----:B------:R-:W-:Y:S01]  /*12290*/  SEL R77, R77, R94, P0 ;  /* 0x0000005e4d4d7207 */ /* 0x000fe20000000000 */
[----:B------:R4:W0:Y:S01]  /*122a0*/  SHFL.IDX PT, R113, R90, R21, 0x1c1f ;  /* 0x001c1f155a717589 */ /* 0x00082200000e0000 */
[----:B-1----:R-:W-:Y:S02]  /*122b0*/  SEL R83, R110, R53, P0 ;  /* 0x000000356e537207 */ /* 0x002fe40000000000 */
[----:B--2---:R-:W-:Y:S01]  /*122c0*/  SEL R132, R133, R160, P0 ;  /* 0x000000a085847207 */ /* 0x004fe20000000000 */
[----:B------:R-:W1:Y:S01]  /*122d0*/  SHFL.IDX PT, R34, R98, R21, 0x1c1f ;  /* 0x001c1f1562227589 */ /* 0x000e6200000e0000 */
[----:B---3--:R-:W-:-:S02]  /*122e0*/  SEL R65, R81, R174, P0 ;  /* 0x000000ae51417207 */ /* 0x008fc40000000000 */
[----:B----4-:R-:W-:Y:S01]  /*122f0*/  SEL R66, R70, R67, P0 ;  /* 0x0000004346427207 */ /* 0x010fe20000000000 */
[----:B------:R2:W-:Y:S01]  /*12300*/  SHFL.IDX PT, R125, R104, R21, 0x1c1f ;  /* 0x001c1f15687d7589 */ /* 0x0005e200000e0000 */
[----:B------:R-:W-:Y:S02]  /*12310*/  SEL R70, R176, R91, P0 ;  /* 0x0000005bb0467207 */ /* 0x000fe40000000000 */
[----:B------:R-:W-:Y:S01]  /*12320*/  SEL R90, R118, R93, P0 ;  /* 0x0000005d765a7207 */ /* 0x000fe20000000000 */
[----:B------:R3:W-:Y:S01]  /*12330*/  SHFL.IDX PT, R115, R63, R21, 0x1c1f ;  /* 0x001c1f153f737589 */ /* 0x0007e200000e0000 */
[----:B------:R-:W-:Y:S02]  /*12340*/  SEL R91, R130, R43, P0 ;  /* 0x0000002b825b7207 */ /* 0x000fe40000000000 */
[----:B------:R-:W-:Y:S01]  /*12350*/  SEL R93, R43, R130, P0 ;  /* 0x000000822b5d7207 */ /* 0x000fe20000000000 */
[----:B------:R-:W4:Y:S01]  /*12360*/  SHFL.IDX PT, R123, R58, R21, 0x1c1f ;  /* 0x001c1f153a7b7589 */ /* 0x000f2200000e0000 */
[----:B------:R-:W-:-:S02]  /*12370*/  SEL R67, R78, R69, P0 ;  /* 0x000000454e437207 */ /* 0x000fc40000000000 */
[----:B--2---:R-:W-:Y:S01]  /*12380*/  SEL R104, R107, R122, P0 ;  /* 0x0000007a6b687207 */ /* 0x004fe20000000000 */
[----:B------:R2:W-:Y:S01]  /*12390*/  SHFL.IDX PT, R89, R71, R21, 0x1c1f ;  /* 0x001c1f1547597589 */ /* 0x0005e200000e0000 */
[----:B------:R-:W-:Y:S02]  /*123a0*/  SEL R94, R120, R99, P0 ;  /* 0x00000063785e7207 */ /* 0x000fe40000000000 */
[----:B---3--:R-:W-:Y:S01]  /*123b0*/  SEL R63, R174, R81, P0 ;  /* 0x00000051ae3f7207 */ /* 0x008fe20000000000 */
[----:B------:R-:W3:Y:S01]  /*123c0*/  SHFL.IDX PT, R26, R103, R21, 0x1c1f ;  /* 0x001c1f15671a7589 */ /* 0x000ee200000e0000 */
[----:B------:R-:W-:Y:S02]  /*123d0*/  SEL R130, R160, R133, P0 ;  /* 0x00000085a0827207 */ /* 0x000fe40000000000 */
[----:B------:R-:W-:Y:S01]  /*123e0*/  SEL R69, R69, R78, P0 ;  /* 0x0000004e45457207 */ /* 0x000fe20000000000 */
[----:B------:R-:W3:Y:S01]  /*123f0*/  SHFL.IDX PT, R31, R114, R21, 0x1c1f ;  /* 0x001c1f15721f7589 */ /* 0x000ee200000e0000 */
[----:B0-----:R-:W-:-:S02]  /*12400*/  SEL R73, R55, R178, P0 ;  /* 0x000000b237497207 */ /* 0x001fc40000000000 */
[----:B--2---:R-:W-:Y:S01]  /*12410*/  SEL R71, R178, R55, P0 ;  /* 0x00000037b2477207 */ /* 0x004fe20000000000 */
[----:B------:R0:W-:Y:S01]  /*12420*/  SHFL.IDX PT, R117, R96, R21, 0x1c1f ;  /* 0x001c1f1560757589 */ /* 0x0001e200000e0000 */
[----:B------:R-:W-:Y:S02]  /*12430*/  SEL R86, R184, R119, P0 ;  /* 0x00000077b8567207 */ /* 0x000fe40000000000 */
[----:B------:R-:W-:Y:S01]  /*12440*/  SEL R88, R119, R184, P0 ;  /* 0x000000b877587207 */ /* 0x000fe20000000000 */
[----:B------:R2:W-:Y:S01]  /*12450*/  SHFL.IDX PT, R29, R108, R21, 0x1c1f ;  /* 0x001c1f156c1d7589 */ /* 0x0005e200000e0000 */
[----:B------:R-:W-:Y:S02]  /*12460*/  SEL R112, R113, R124, P0 ;  /* 0x0000007c71707207 */ /* 0x000fe40000000000 */
[----:B-1----:R-:W-:Y:S01]  /*12470*/  SEL R118, R121, R34, P0 ;  /* 0x0000002279767207 */ /* 0x002fe20000000000 */
[----:B------:R1:W3:Y:S01]  /*12480*/  SHFL.IDX PT, R97, R79, R21, 0x1c1f ;  /* 0x001c1f154f617589 */ /* 0x0002e200000e0000 */
[----:B------:R-:W-:-:S02]  /*12490*/  SEL R131, R4, R27, P0 ;  /* 0x0000001b04837207 */ /* 0x000fc40000000000 */
[----:B0-----:R-:W-:Y:S01]  /*124a0*/  SEL R96, R99, R120, P0 ;  /* 0x0000007863607207 */ /* 0x001fe20000000000 */
[----:B------:R-:W0:Y:S01]  /*124b0*/  SHFL.IDX PT, R59, R95, R21, 0x1c1f ;  /* 0x001c1f155f3b7589 */ /* 0x000e2200000e0000 */
[----:B------:R-:W-:Y:S02]  /*124c0*/  SEL R120, R34, R121, P0 ;  /* 0x0000007922787207 */ /* 0x000fe40000000000 */
[----:B--2---:R-:W-:Y:S01]  /*124d0*/  SEL R108, R109, R148, P0 ;  /* 0x000000946d6c7207 */ /* 0x004fe20000000000 */
[----:B------:R2:W0:Y:S01]  /*124e0*/  SHFL.IDX PT, R101, R80, R21, 0x1c1f ;  /* 0x001c1f1550657589 */ /* 0x00042200000e0000 */
[----:B------:R-:W-:Y:S02]  /*124f0*/  SEL R109, R37, R150, P0 ;  /* 0x00000096256d7207 */ /* 0x000fe40000000000 */
[----:B------:R-:W-:Y:S01]  /*12500*/  SEL R133, R27, R4, P0 ;  /* 0x000000041b857207 */ /* 0x000fe20000000000 */
[----:B------:R-:W-:Y:S01]  /*12510*/  SHFL.IDX PT, R35, R100, R21, 0x1c1f ;  /* 0x001c1f1564237589 */ /* 0x000fe200000e0000 */
[----:B----4-:R-:W-:-:S02]  /*12520*/  SEL R78, R180, R123, P0 ;  /* 0x0000007bb44e7207 */ /* 0x010fc40000000000 */
[----:B-1----:R-:W-:Y:S01]  /*12530*/  SEL R79, R182, R115, P0 ;  /* 0x00000073b64f7207 */ /* 0x002fe20000000000 */
[----:B------:R1:W4:Y:S01]  /*12540*/  SHFL.IDX PT, R105, R87, R21, 0x1c1f ;  /* 0x001c1f1557697589 */ /* 0x00032200000e0000 */
[----:B------:R-:W-:Y:S02]  /*12550*/  SEL R81, R115, R182, P0 ;  /* 0x000000b673517207 */ /* 0x000fe40000000000 */
[----:B--2---:R-:W-:Y:S01]  /*12560*/  SEL R80, R123, R180, P0 ;  /* 0x000000b47b507207 */ /* 0x004fe20000000000 */
[----:B------:R2:W4:Y:S01]  /*12570*/  SHFL.IDX PT, R41, R84, R21, 0x1c1f ;  /* 0x001c1f1554297589 */ /* 0x00052200000e0000 */
[----:B---3--:R-:W-:Y:S02]  /*12580*/  SEL R119, R25, R26, P0 ;  /* 0x0000001a19777207 */ /* 0x008fe40000000000 */
[----:B------:R-:W-:Y:S02]  /*12590*/  SEL R121, R26, R25, P0 ;  /* 0x000000191a797207 */ /* 0x000fe40000000000 */
[----:B------:R-:W-:-:S02]  /*125a0*/  SEL R4, R6, R31, P0 ;  /* 0x0000001f06047207 */ /* 0x000fc40000000000 */
[----:B-1----:R-:W-:Y:S02]  /*125b0*/  SEL R87, R186, R89, P0 ;  /* 0x00000059ba577207 */ /* 0x002fe40000000000 */
[----:B------:R-:W-:Y:S02]  /*125c0*/  SEL R89, R89, R186, P0 ;  /* 0x000000ba59597207 */ /* 0x000fe40000000000 */
[----:B--2---:R-:W-:Y:S02]  /*125d0*/  SEL R84, R85, R102, P0 ;  /* 0x0000006655547207 */ /* 0x004fe40000000000 */
[----:B------:R-:W-:Y:S02]  /*125e0*/  SEL R102, R122, R107, P0 ;  /* 0x0000006b7a667207 */ /* 0x000fe40000000000 */
[----:B------:R-:W-:Y:S02]  /*125f0*/  SEL R21, R32, R45, P0 ;  /* 0x0000002d20157207 */ /* 0x000fe40000000000 */
[----:B------:R-:W-:-:S02]  /*12600*/  SEL R107, R150, R37, P0 ;  /* 0x00000025966b7207 */ /* 0x000fc40000000000 */
[----:B------:R-:W-:Y:S02]  /*12610*/  SEL R45, R45, R32, P0 ;  /* 0x000000202d2d7207 */ /* 0x000fe40000000000 */
[----:B------:R-:W-:Y:S02]  /*12620*/  F2FP.BF16.F32.PACK_AB R37, R13, R12 ;  /* 0x0000000c0d25723e */ /* 0x000fe400000010ff */
[----:B------:R-:W-:Y:S02]  /*12630*/  SEL R85, R53, R110, P0 ;  /* 0x0000006e35557207 */ /* 0x000fe40000000000 */
[----:B------:R-:W-:Y:S01]  /*12640*/  SEL R110, R124, R113, P0 ;  /* 0x000000717c6e7207 */ /* 0x000fe20000000000 */
[----:B------:R1:W-:Y:S01]  /*12650*/  STSM.16.M88.4 [R33], R36 ;  /* 0x0000002421007844 */ /* 0x0003e20000000200 */
[----:B------:R-:W-:Y:S02]  /*12660*/  SEL R122, R156, R125, P0 ;  /* 0x0000007d9c7a7207 */ /* 0x000fe40000000000 */
[----:B------:R-:W-:-:S02]  /*12670*/  SEL R124, R125, R156, P0 ;  /* 0x0000009c7d7c7207 */ /* 0x000fc40000000000 */
[----:B------:R-:W-:Y:S02]  /*12680*/  SEL R95, R188, R97, P0 ;  /* 0x00000061bc5f7207 */ /* 0x000fe40000000000 */
[----:B0-----:R-:W-:Y:S02]  /*12690*/  SEL R111, R28, R59, P0 ;  /* 0x0000003b1c6f7207 */ /* 0x001fe40000000000 */
        /* <DEDUP_REMOVED lines=11> */
[----:B------:R-:W-:Y:S01]  /*12750*/  SEL R98, R144, R101, P0 ;  /* 0x0000006590627207 */ /* 0x000fe20000000000 */
[----:B------:R0:W-:Y:S01]  /*12760*/  STSM.16.M88.4 [R57], R24 ;  /* 0x0000001839007844 */ /* 0x0001e20000000200 */
[----:B------:R-:W-:Y:S02]  /*12770*/  SEL R100, R101, R144, P0 ;  /* 0x0000009065647207 */ /* 0x000fe40000000000 */
[----:B----4-:R-:W-:Y:S02]  /*12780*/  SEL R103, R190, R105, P0 ;  /* 0x00000069be677207 */ /* 0x010fe40000000000 */
[----:B------:R-:W-:Y:S02]  /*12790*/  SEL R115, R154, R35, P0 ;  /* 0x000000239a737207 */ /* 0x000fe40000000000 */
[----:B------:R-:W-:-:S02]  /*127a0*/  SEL R117, R35, R154, P0 ;  /* 0x0000009a23757207 */ /* 0x000fc40000000000 */
[----:B------:R-:W-:Y:S02]  /*127b0*/  F2FP.BF16.F32.PACK_AB R28, R51, R50 ;  /* 0x00000032331c723e */ /* 0x000fe400000010ff */
[----:B------:R-:W-:Y:S02]  /*127c0*/  F2FP.BF16.F32.PACK_AB R31, R65, R64 ;  /* 0x00000040411f723e */ /* 0x000fe400000010ff */
[----:B------:R-:W-:Y:S02]  /*127d0*/  F2FP.BF16.F32.PACK_AB R29, R63, R62 ;  /* 0x0000003e3f1d723e */ /* 0x000fe400000010ff */
[----:B------:R-:W-:Y:S02]  /*127e0*/  SEL R99, R146, R41, P0 ;  /* 0x0000002992637207 */ /* 0x000fe40000000000 */
[----:B------:R-:W-:Y:S01]  /*127f0*/  SEL R101, R41, R146, P0 ;  /* 0x0000009229657207 */ /* 0x000fe20000000000 */
[----:B------:R2:W-:Y:S01]  /*12800*/  STSM.16.M88.4 [R142], R28 ;  /* 0x0000001c8e007844 */ /* 0x0005e20000000200 */
[----:B------:R-:W-:-:S02]  /*12810*/  SEL R105, R105, R190, P0 ;  /* 0x000000be69697207 */ /* 0x000fc40000000000 */
[----:B------:R-:W-:Y:S02]  /*12820*/  F2FP.BF16.F32.PACK_AB R32, R67, R66 ;  /* 0x000000424320723e */ /* 0x000fe400000010ff */
[----:B------:R-:W-:Y:S02]  /*12830*/  F2FP.BF16.F32.PACK_AB R34, R69, R68 ;  /* 0x000000444522723e */ /* 0x000fe400000010ff */
[----:B------:R-:W-:Y:S02]  /*12840*/  F2FP.BF16.F32.PACK_AB R35, R73, R72 ;  /* 0x000000484923723e */ /* 0x000fe400000010ff */
[----:B-1----:R-:W-:Y:S02]  /*12850*/  F2FP.BF16.F32.PACK_AB R33, R71, R70 ;  /* 0x000000464721723e */ /* 0x002fe400000010ff */
[----:B------:R-:W-:Y:S02]  /*12860*/  F2FP.BF16.F32.PACK_AB R36, R75, R74 ;  /* 0x0000004a4b24723e */ /* 0x000fe400000010ff */
[----:B------:R-:W-:Y:S01]  /*12870*/  F2FP.BF16.F32.PACK_AB R38, R77, R76 ;  /* 0x0000004c4d26723e */ /* 0x000fe200000010ff */
[----:B------:R1:W-:Y:S01]  /*12880*/  STSM.16.M88.4 [R141], R32 ;  /* 0x000000208d007844 */ /* 0x0003e20000000200 */
[----:B------:R-:W-:-:S02]  /*12890*/  F2FP.BF16.F32.PACK_AB R39, R81, R80 ;  /* 0x000000505127723e */ /* 0x000fc400000010ff */
[----:B------:R-:W-:Y:S02]  /*128a0*/  F2FP.BF16.F32.PACK_AB R37, R79, R78 ;  /* 0x0000004e4f25723e */ /* 0x000fe400000010ff */
[----:B------:R-:W-:Y:S02]  /*128b0*/  F2FP.BF16.F32.PACK_AB R40, R83, R82 ;  /* 0x000000525328723e */ /* 0x000fe400000010ff */
[----:B------:R-:W-:Y:S01]  /*128c0*/  F2FP.BF16.F32.PACK_AB R42, R85, R84 ;  /* 0x00000054552a723e */ /* 0x000fe200000010ff */
[----:B------:R3:W-:Y:S01]  /*128d0*/  STSM.16.M88.4 [R140], R36 ;  /* 0x000000248c007844 */ /* 0x0007e20000000200 */
[----:B------:R-:W-:Y:S02]  /*128e0*/  F2FP.BF16.F32.PACK_AB R43, R89, R88 ;  /* 0x00000058592b723e */ /* 0x000fe400000010ff */
[----:B------:R-:W-:Y:S02]  /*128f0*/  F2FP.BF16.F32.PACK_AB R41, R87, R86 ;  /* 0x000000565729723e */ /* 0x000fe400000010ff */
[----:B------:R-:W-:-:S02]  /*12900*/  SEL R5, R198, R7, P0 ;  /* 0x00000007c6057207 */ /* 0x000fc40000000000 */
[----:B------:R-:W-:Y:S01]  /*12910*/  F2FP.BF16.F32.PACK_AB R52, R91, R90 ;  /* 0x0000005a5b34723e */ /* 0x000fe200000010ff */
[----:B------:R-:W-:Y:S01]  /*12920*/  STSM.16.M88.4 [R139], R40 ;  /* 0x000000288b007844 */ /* 0x000fe20000000200 */
[----:B------:R-:W-:Y:S02]  /*12930*/  F2FP.BF16.F32.PACK_AB R54, R93, R92 ;  /* 0x0000005c5d36723e */ /* 0x000fe400000010ff */
[----:B------:R-:W-:Y:S02]  /*12940*/  F2FP.BF16.F32.PACK_AB R55, R97, R96 ;  /* 0x000000606137723e */ /* 0x000fe400000010ff */
[----:B------:R-:W-:Y:S02]  /*12950*/  F2FP.BF16.F32.PACK_AB R53, R95, R94 ;  /* 0x0000005e5f35723e */ /* 0x000fe400000010ff */
[----:B------:R-:W-:Y:S02]  /*12960*/  SEL R7, R7, R198, P0 ;  /* 0x000000c607077207 */ /* 0x000fe40000000000 */
[----:B------:R-:W-:Y:S01]  /*12970*/  F2FP.BF16.F32.PACK_AB R56, R99, R98 ;  /* 0x000000626338723e */ /* 0x000fe200000010ff */
[----:B------:R-:W-:Y:S01]  /*12980*/  STSM.16.M88.4 [R138], R52 ;  /* 0x000000348a007844 */ /* 0x000fe20000000200 */
[----:B------:R-:W-:-:S02]  /*12990*/  F2FP.BF16.F32.PACK_AB R58, R101, R100 ;  /* 0x00000064653a723e */ /* 0x000fc400000010ff */
[----:B------:R-:W-:Y:S02]  /*129a0*/  F2FP.BF16.F32.PACK_AB R59, R105, R104 ;  /* 0x00000068693b723e */ /* 0x000fe400000010ff */
[----:B0-----:R-:W-:Y:S02]  /*129b0*/  F2FP.BF16.F32.PACK_AB R57, R103, R102 ;  /* 0x000000666739723e */ /* 0x001fe400000010ff */
[----:B------:R-:W-:Y:S02]  /*129c0*/  F2FP.BF16.F32.PACK_AB R24, R107, R106 ;  /* 0x0000006a6b18723e */ /* 0x000fe400000010ff */
[----:B------:R-:W-:Y:S01]  /*129d0*/  F2FP.BF16.F32.PACK_AB R26, R109, R108 ;  /* 0x0000006c6d1a723e */ /* 0x000fe200000010ff */
[----:B------:R-:W-:Y:S01]  /*129e0*/  STSM.16.M88.4 [R137], R56 ;  /* 0x0000003889007844 */ /* 0x000fe20000000200 */
[----:B------:R-:W-:Y:S02]  /*129f0*/  F2FP.BF16.F32.PACK_AB R27, R113, R112 ;  /* 0x00000070711b723e */ /* 0x000fe400000010ff */
[----:B------:R-:W-:-:S02]  /*12a00*/  F2FP.BF16.F32.PACK_AB R25, R111, R110 ;  /* 0x0000006e6f19723e */ /* 0x000fc400000010ff */
[----:B--2---:R-:W-:Y:S02]  /*12a10*/  F2FP.BF16.F32.PACK_AB R28, R115, R114 ;  /* 0x00000072731c723e */ /* 0x004fe400000010ff */
        /* <DEDUP_REMOVED lines=9> */
[----:B---3--:R-:W-:Y:S02]  /*12ab0*/  F2FP.BF16.F32.PACK_AB R37, R5, R4 ;  /* 0x000000040525723e */ /* 0x008fe400000010ff */
[----:B------:R-:W-:Y:S01]  /*12ac0*/  F2FP.BF16.F32.PACK_AB R38, R133, R132 ;  /* 0x000000848526723e */ /* 0x000fe200000010ff */
[----:B------:R1:W-:Y:S01]  /*12ad0*/  STSM.16.M88.4 [R134], R32 ;  /* 0x0000002086007844 */ /* 0x0003e20000000200 */
[----:B------:R-:W-:Y:S01]  /*12ae0*/  F2FP.BF16.F32.PACK_AB R39, R7, R6 ;  /* 0x000000060727723e */ /* 0x000fe200000010ff */
[----:B0-----:R-:W-:Y:S01]  /*12af0*/  IMAD.U32 R24, RZ, RZ, UR10 ;  /* 0x0000000aff187e24 */ /* 0x001fe2000f8e00ff */
[----:B------:R-:W-:Y:S01]  /*12b00*/  F2FP.BF16.F32.PACK_AB R36, R131, R130 ;  /* 0x000000828324723e */ /* 0x000fe200000010ff */
[----:B------:R-:W-:Y:S01]  /*12b10*/  IMAD.U32 R25, RZ, RZ, UR11 ;  /* 0x0000000bff197e24 */ /* 0x000fe2000f8e00ff */
[----:B------:R-:W-:Y:S01]  /*12b20*/  ISETP.NE.U32.AND P0, PT, RZ, UR12, PT ;  /* 0x0000000cff007c0c */ /* 0x000fe2000bf05070 */
[----:B------:R-:W-:-:S02]  /*12b30*/  ULDC.64 UR10, c[0x0][0xc08] ;  /* 0x00030200000a7ab9 */ /* 0x000fc40000000a00 */
[----:B------:R0:W-:Y:S01]  /*12b40*/  STSM.16.M88.4 [R3], R36 ;  /* 0x0000002403007844 */ /* 0x0001e20000000200 */
[----:B------:R-:W-:Y:S01]  /*12b50*/  ISETP.NE.AND.EX P0, PT, RZ, UR13, PT, P0 ;  /* 0x0000000dff007c0c */ /* 0x000fe2000bf05300 */
[----:B------:R-:W-:Y:S08]  /*12b60*/  BAR.SYNC.DEFER_BLOCKING 0x1, 0x100 ;  /* 0x0044000000007b1d */ /* 0x000ff00000010000 */
[----:B-1----:R-:W1:Y:S04]  /*12b70*/  LDC R134, c[0x0][0xbe8] ;  /* 0x0002fa00ff867b82 */ /* 0x002e680000000800 */
[----:B------:R-:W2:Y:S01]  /*12b80*/  @P0 LDG.E R40, desc[UR52][R24.64] ;  /* 0x0000003418280981 */ /* 0x000ea2000c1e1900 */
[----:B------:R-:W-:-:S02]  /*12b90*/  UISETP.NE.U32.AND UP0, UPT, UR10, URZ, UPT ;  /* 0x0000003f0a00728c */ /* 0x000fc4000bf05070 */
[----:B------:R-:W-:Y:S02]  /*12ba0*/  UISETP.GT.AND UP1, UPT, UR46, 0x1, UPT ;  /* 0x000000012e00788c */ /* 0x000fe4000bf24270 */
[----:B------:R-:W-:Y:S01]  /*12bb0*/  UISETP.NE.AND.EX UP0, UPT, UR11, URZ, UPT, UP0 ;  /* 0x0000003f0b00728c */ /* 0x000fe2000bf05300 */
[----:B-1----:R-:W-:Y:S01]  /*12bc0*/  ISETP.NE.AND P1, PT, R134, 0x1, PT ;  /* 0x000000018600780c */ /* 0x002fe20003f25270 */
[----:B------:R-:W-:Y:S01]  /*12bd0*/  UMOV UR19, 0x9b8 ;  /* 0x000009b800137882 */ /* 0x000fe20000000000 */
[----:B------:R-:W-:Y:S01]  /*12be0*/  ULDC UR4, c[0x0][0xa88] ;  /* 0x0002a20000047ab9 */ /* 0x000fe20000000800 */
[----:B------:R-:W-:Y:S01]  /*12bf0*/  USEL UR19, UR19, 0x978, UP1 ;  /* 0x0000097813137887 */ /* 0x000fe20008800000 */
[----:B------:R-:W-:Y:S01]  /*12c00*/  IMAD.U32 R29, RZ, RZ, UR4 ;  /* 0x00000004ff1d7e24 */ /* 0x000fe2000f8e00ff */
[----:B------:R-:W-:-:S05]  /*12c10*/  PLOP3.LUT P4, PT, PT, PT, UP0, 0x80, 0x0 ;  /* 0x000000000000781c */ /* 0x000fca0003f8f008 */
[----:B------:R-:W-:Y:S02]  /*12c20*/  @UP0 ULDC.64 UR10, c[0x0][0xc08] ;  /* 0x00030200000a0ab9 */ /* 0x000fe40000000a00 */
[----:B------:R-:W-:Y:S01]  /*12c30*/  @UP0 UIMAD.WIDE UR10, UR44, 0x4, UR10 ;  /* 0x000000042c0a08a5 */ /* 0x000fe2000f8e020a */
[----:B0-----:R-:W0:Y:S08]  /*12c40*/  @P1 LDC R3, c[0x0][0xbec] ;  /* 0x0002fb00ff031b82 */ /* 0x001e300000000800 */
[----:B------:R-:W1:Y:S01]  /*12c50*/  @P1 LDC R31, c[0x0][0xbf0] ;  /* 0x0002fc00ff1f1b82 */ /* 0x000e620000000800 */
[----:B------:R-:W-:Y:S01]  /*12c60*/  UISETP.NE.U32.AND UP0, UPT, UR12, URZ, UPT ;  /* 0x0000003f0c00728c */ /* 0x000fe2000bf05070 */
[----:B------:R-:W-:-:S02]  /*12c70*/  IMAD.U32 R26, RZ, RZ, UR10 ;  /* 0x0000000aff1a7e24 */ /* 0x000fc4000f8e00ff */
[----:B------:R-:W-:Y:S01]  /*12c80*/  IMAD.U32 R27, RZ, RZ, UR11 ;  /* 0x0000000bff1b7e24 */ /* 0x000fe2000f8e00ff */
[----:B------:R-:W-:Y:S01]  /*12c90*/  UISETP.NE.AND.EX UP0, UPT, UR13, URZ, UPT, UP0 ;  /* 0x0000003f0d00728c */ /* 0x000fe2000bf05300 */
[----:B------:R-:W-:Y:S01]  /*12ca0*/  ULDC.64 UR10, c[0x0][UR19+0x218] ;  /* 0x00008600130a7abb */ /* 0x000fe20008000a00 */
[----:B------:R-:W-:Y:S01]  /*12cb0*/  UMOV UR4, URZ ;  /* 0x0000003f00047c82 */ /* 0x000fe20008000000 */
[----:B------:R-:W-:Y:S01]  /*12cc0*/  UIMAD.WIDE.U32 UR12, UR10, UR43, URZ ;  /* 0x0000002b0a0c72a5 */ /* 0x000fe2000f8e003f */
[----:B------:R-:W-:Y:S01]  /*12cd0*/  VIADD R34, R17, UR42 ;  /* 0x0000002a11227c36 */ /* 0x000fe20008000000 */
[----:B------:R-:W-:Y:S01]  /*12ce0*/  UIMAD UR20, UR11, UR43, URZ ;  /* 0x0000002b0b1472a4 */ /* 0x000fe2000f8e023f */
[----:B------:R0:W5:Y:S01]  /*12cf0*/  @P4 LDG.E R29, desc[UR52][R26.64] ;  /* 0x000000341a1d4981 */ /* 0x000162000c1e1900 */
[----:B------:R-:W-:Y:S02]  /*12d00*/  USHF.R.S32.HI UR21, URZ, 0x1f, UR44 ;  /* 0x0000001f3f157899 */ /* 0x000fe4000801142c */
[----:B------:R-:W-:-:S02]  /*12d10*/  USEL UR10, UR44, URZ, !UP0 ;  /* 0x0000003f2c0a7287 */ /* 0x000fc4000c000000 */
[----:B------:R-:W-:Y:S01]  /*12d20*/  USEL UR18, UR40, URZ, UP1 ;  /* 0x0000003f28127287 */ /* 0x000fe20008800000 */
[----:B------:R-:W-:Y:S01]  /*12d30*/  ULDC.64 UR14, c[0x0][UR19+0x220] ;  /* 0x00008800130e7abb */ /* 0x000fe20008000a00 */
[----:B------:R-:W-:Y:S01]  /*12d40*/  UIADD3 UR20, UR13, UR20, URZ ;  /* 0x000000140d147290 */ /* 0x000fe2000fffe03f */
[----:B0-----:R-:W-:Y:S01]  /*12d50*/  @P1 IMAD.HI.U32 R26, R34, R3, RZ ;  /* 0x00000003221a1227 */ /* 0x001fe200078e00ff */
[----:B------:R-:W-:Y:S01]  /*12d60*/  ULDC.64 UR16, c[0x0][UR19+0x228] ;  /* 0x00008a0013107abb */ /* 0x000fe20008000a00 */
[----:B------:R-:W-:Y:S02]  /*12d70*/  USEL UR11, UR21, URZ, !UP0 ;  /* 0x0000003f150b7287 */ /* 0x000fe4000c000000 */
[----:B------:R-:W-:Y:S01]  /*12d80*/  UIMAD UR13, UR15, UR10, URZ ;  /* 0x0000000a0f0d72a4 */ /* 0x000fe2000f8e023f */
[----:B------:R-:W-:Y:S01]  /*12d90*/  IMAD.MOV.U32 R3, RZ, RZ, R34 ;  /* 0x000000ffff037224 */ /* 0x000fe200078e0022 */
[----:B------:R-:W-:Y:S01]  /*12da0*/  UIMAD.WIDE.U32 UR22, UR16, UR18, URZ ;  /* 0x00000012101672a5 */ /* 0x000fe2000f8e003f */
[----:B-1----:R-:W-:Y:S01]  /*12db0*/  @P1 SHF.R.U32.HI R3, RZ, R31, R26 ;  /* 0x0000001fff031219 */ /* 0x002fe2000001161a */
[----:B------:R-:W-:-:S02]  /*12dc0*/  UIMAD UR18, UR17, UR18, URZ ;  /* 0x00000012111272a4 */ /* 0x000fc4000f8e023f */
[----:B------:R-:W-:Y:S02]  /*12dd0*/  UIMAD.WIDE.U32 UR16, UR14, UR10, URZ ;  /* 0x0000000a0e1072a5 */ /* 0x000fe4000f8e003f */
[----:B------:R-:W-:Y:S01]  /*12de0*/  UIMAD UR11, UR14, UR11, UR13 ;  /* 0x0000000b0e0b72a4 */ /* 0x000fe2000f8e020d */
[----:B------:R-:W-:Y:S01]  /*12df0*/  IMAD.U32 R26, RZ, RZ, UR22 ;  /* 0x00000016ff1a7e24 */ /* 0x000fe2000f8e00ff */
[----:B------:R-:W-:Y:S01]  /*12e00*/  UIADD3 UR18, UR23, UR18, URZ ;  /* 0x0000001217127290 */ /* 0x000fe2000fffe03f */
[--C-:B------:R-:W-:Y:S01]  /*12e10*/  IMAD.MOV R31, RZ, RZ, -R3.reuse ;  /* 0x000000ffff1f7224 */ /* 0x100fe200078e0a03 */
[----:B------:R-:W-:Y:S01]  /*12e20*/  UIADD3 UR11, UR17, UR11, URZ ;  /* 0x0000000b110b7290 */ /* 0x000fe2000fffe03f */
        /* <DEDUP_REMOVED lines=15> */
[----:B------:R-:W-:-:S02]  /*12f20*/  IADD3.X R27, R27, UR11, R30, P2, P3 ;  /* 0x0000000b1b1b7c10 */ /* 0x000fc400097e641e */
        /* <DEDUP_REMOVED lines=10> */
.L_x_4323:
[----:B------:R-:W2:Y:S01]  /*12fd0*/  LDL R3, [R1+0x34] ;  /* 0x0000340001037983 */ /* 0x000ea20000100800 */
[----:B------:R-:W-:-:S03]  /*12fe0*/  LOP3.LUT P0, RZ, R224, 0x3, RZ, 0xc0, !PT ;  /* 0x00000003e0ff7812 */ /* 0x000fc6000780c0ff */
[----:B------:R-:W-:Y:S04]  /*12ff0*/  SHFL.IDX PT, R24, R30, RZ, 0x1c1f ;  /* 0x001c1fff1e187589 */ /* 0x000fe800000e0000 */
[----:B------:R-:W0:Y:S04]  /*13000*/  SHFL.IDX PT, R25, R31, RZ, 0x1c1f ;  /* 0x001c1fff1f197589 */ /* 0x000e2800000e0000 */
[----:B------:R-:W-:Y:S04]  /*13010*/  SHFL.IDX PT, R26, R30, 0x1, 0x1c1f ;  /* 0x003c1f001e1a7f89 */ /* 0x000fe800000e0000 */
[----:B------:R-:W1:Y:S01]  /*13020*/  SHFL.IDX PT, R27, R31, 0x1, 0x1c1f ;  /* 0x003c1f001f1b7f89 */ /* 0x000e6200000e0000 */
[----:B--2---:R-:W-:-:S02]  /*13030*/  VIADD R32, R3, UR42 ;  /* 0x0000002a03207c36 */ /* 0x004fc40008000000 */
        /* <DEDUP_REMOVED lines=8> */
[----:B------:R-:W-:Y:S01]  /*130c0*/  IMAD R4, R223, 0x40, R18 ;  /* 0x00000040df047824 */ /* 0x000fe200078e0212 */
[----:B------:R-:W0:Y:S01]  /*130d0*/  @P1 LDC R21, c[0x0][0xbec] ;  /* 0x0002fb00ff151b82 */ /* 0x000e220000000800 */
[----:B------:R-:W-:Y:S01]  /*130e0*/  IMAD.MOV.U32 R5, RZ, RZ, 0x2 ;  /* 0x00000002ff057424 */ /* 0x000fe200078e00ff */
[----:B------:R-:W-:-:S03]  /*130f0*/  ULDC.64 UR12, c[0x0][0xaa0] ;  /* 0x0002a800000c7ab9 */ /* 0x000fc60000000a00 */
[----:B------:R-:W-:-:S03]  /*13100*/  IMAD.WIDE R4, R4, R5, UR8 ;  /* 0x0000000804047e25 */ /* 0x000fc6000f8e0205 */
[----:B------:R-:W1:Y:S01]  /*13110*/  @P1 LDC R63, c[0x0][0xbf0] ;  /* 0x0002fc00ff3f1b82 */ /* 0x000e620000000800 */
[C---:B------:R-:W-:Y:S01]  /*13120*/  IADD3 R33, P2, R4.reuse, 0x5000, RZ ;  /* 0x0000500004217810 */ /* 0x040fe20007f5e0ff */
[----:B------:R-:W-:Y:S01]  /*13130*/  UIMAD UR11, UR14, UR12, URZ ;  /* 0x0000000c0e0b72a4 */ /* 0x000fe2000f8e023f */
[C---:B------:R-:W-:Y:S02]  /*13140*/  IADD3 R9, P4, R4.reuse, 0x1000, RZ ;  /* 0x0000100004097810 */ /* 0x040fe40007f9e0ff */
[----:B------:R-:W-:Y:S02]  /*13150*/  LOP3.LUT R32, R33, 0x380, RZ, 0xc0, !PT ;  /* 0x0000038021207812 */ /* 0x000fe400078ec0ff */
[----:B------:R-:W-:Y:S02]  /*13160*/  IADD3 R13, P3, R4, 0x2000, RZ ;  /* 0x00002000040d7810 */ /* 0x000fe40007f7e0ff */
[----:B------:R-:W-:Y:S02]  /*13170*/  SHF.R.U64 R32, R32, 0x3, RZ ;  /* 0x0000000320207819 */ /* 0x000fe400000012ff */
[----:B------:R-:W-:-:S02]  /*13180*/  IADD3 R25, P6, R4, 0x3000, RZ ;  /* 0x0000300004197810 */ /* 0x000fc40007fde0ff */
[----:B------:R-:W-:Y:S01]  /*13190*/  LOP3.LUT R32, R32, R33, RZ, 0x3c, !PT ;  /* 0x0000002120207212 */ /* 0x000fe200078e3cff */
[--C-:B------:R-:W-:Y:S01]  /*131a0*/  IMAD.X R33, RZ, RZ, R5.reuse, P2 ;  /* 0x000000ffff217224 */ /* 0x100fe200010e0605 */
[C---:B------:R-:W-:Y:S02]  /*131b0*/  IADD3 R7, P2, R4.reuse, 0xb000, RZ ;  /* 0x0000b00004077810 */ /* 0x040fe40007f5e0ff */
[----:B------:R-:W-:Y:S02]  /*131c0*/  IADD3 R29, P5, R4, 0x4000, RZ ;  /* 0x00004000041d7810 */ /* 0x000fe40007fbe0ff */
[----:B------:R-:W-:Y:S01]  /*131d0*/  LOP3.LUT R0, R7, 0x380, RZ, 0xc0, !PT ;  /* 0x0000038007007812 */ /* 0x000fe200078ec0ff */
[----:B------:R-:W-:Y:S01]  /*131e0*/  UIMAD.WIDE.U32 UR8, UR4, UR12, URZ ;  /* 0x0000000c040872a5 */ /* 0x000fe2000f8e003f */
[----:B------:R-:W-:Y:S01]  /*131f0*/  LOP3.LUT R8, R9, 0x380, RZ, 0xc0, !PT ;  /* 0x0000038009087812 */ /* 0x000fe200078ec0ff */
[----:B------:R-:W-:Y:S01]  /*13200*/  UIMAD UR11, UR4, UR13, UR11 ;  /* 0x0000000d040b72a4 */ /* 0x000fe2000f8e020b */
[----:B------:R-:W-:Y:S01]  /*13210*/  SHF.R.U64 R0, R0, 0x3, RZ ;  /* 0x0000000300007819 */ /* 0x000fe200000012ff */
[----:B------:R-:W-:Y:S01]  /*13220*/  IMAD.X R57, RZ, RZ, R5, P2 ;  /* 0x000000ffff397224 */ /* 0x000fe200010e0605 */
[----:B------:R-:W-:Y:S01]  /*13230*/  LOP3.LUT R12, R13, 0x380, RZ, 0xc0, !PT ;  /* 0x000003800d0c7812 */ /* 0x000fe200078ec0ff */
[----:B------:R-:W5:Y:S01]  /*13240*/  LD.E.128 R32, desc[UR52][R32.64] ;  /* 0x0000003420207980 */ /* 0x000f62000c101d00 */
[----:B------:R-:W-:-:S02]  /*13250*/  LOP3.LUT R24, R25, 0x380, RZ, 0xc0, !PT ;  /* 0x0000038019187812 */ /* 0x000fc400078ec0ff */
[----:B------:R-:W-:Y:S01]  /*13260*/  LOP3.LUT R28, R29, 0x380, RZ, 0xc0, !PT ;  /* 0x000003801d1c7812 */ /* 0x000fe200078ec0ff */
[----:B------:R-:W-:Y:S01]  /*13270*/  UIADD3 UR9, UR9, UR11, URZ ;  /* 0x0000000b09097290 */ /* 0x000fe2000fffe03f */
[----:B------:R-:W-:Y:S01]  /*13280*/  LOP3.LUT R56, R0, R7, RZ, 0x3c, !PT ;  /* 0x0000000700387212 */ /* 0x000fe200078e3cff */
[----:B------:R-:W-:Y:S01]  /*13290*/  ULDC.64 UR12, c[0x0][0xae8] ;  /* 0x0002ba00000c7ab9 */ /* 0x000fe20000000a00 */
[----:B------:R-:W-:Y:S01]  /*132a0*/  SHF.R.U64 R8, R8, 0x3, RZ ;  /* 0x0000000308087819 */ /* 0x000fe200000012ff */
[----:B------:R-:W-:Y:S01]  /*132b0*/  IMAD R0, R23, 0x20, R223 ;  /* 0x0000002017007824 */ /* 0x000fe200078e02df */
[----:B------:R-:W-:Y:S02]  /*132c0*/  SHF.R.U64 R12, R12, 0x3, RZ ;  /* 0x000000030c0c7819 */ /* 0x000fe400000012ff */
[----:B------:R-:W-:Y:S02]  /*132d0*/  SHF.R.U64 R24, R24, 0x3, RZ ;  /* 0x0000000318187819 */ /* 0x000fe400000012ff */
[----:B------:R-:W-:Y:S01]  /*132e0*/  SHF.R.U64 R28, R28, 0x3, RZ ;  /* 0x000000031c1c7819 */ /* 0x000fe200000012ff */
[----:B------:R-:W-:Y:S01]  /*132f0*/  UIMAD.WIDE.U32 UR8, UR43, UR12, UR8 ;  /* 0x0000000c2b0872a5 */ /* 0x000fe2000f8e0008 */
[----:B------:R-:W-:Y:S01]  /*13300*/  LOP3.LUT R8, R8, R9, RZ, 0x3c, !PT ;  /* 0x0000000908087212 */ /* 0x000fe200078e3cff */
[----:B------:R-:W-:Y:S01]  /*13310*/  VIADD R2, R0, UR42 ;  /* 0x0000002a00027c36 */ /* 0x000fe20008000000 */
[----:B------:R-:W-:Y:S01]  /*13320*/  LOP3.LUT R12, R12, R13, RZ, 0x3c, !PT ;  /* 0x0000000d0c0c7212 */ /* 0x000fe200078e3cff */
[--C-:B------:R-:W-:Y:S01]  /*13330*/  IMAD.X R9, RZ, RZ, R5.reuse, P4 ;  /* 0x000000ffff097224 */ /* 0x100fe200020e0605 */
[----:B------:R-:W-:Y:S01]  /*13340*/  LOP3.LUT R24, R24, R25, RZ, 0x3c, !PT ;  /* 0x0000001918187212 */ /* 0x000fe200078e3cff */
[--C-:B------:R-:W-:Y:S01]  /*13350*/  IMAD.X R13, RZ, RZ, R5.reuse, P3 ;  /* 0x000000ffff0d7224 */ /* 0x100fe200018e0605 */
[----:B------:R-:W-:Y:S01]  /*13360*/  LOP3.LUT R28, R28, R29, RZ, 0x3c, !PT ;  /* 0x0000001d1c1c7212 */ /* 0x000fe200078e3cff */
[--C-:B------:R-:W-:Y:S01]  /*13370*/  IMAD.X R25, RZ, RZ, R5.reuse, P6 ;  /* 0x000000ffff197224 */ /* 0x100fe200030e0605 */
[----:B------:R-:W-:Y:S01]  /*13380*/  USHF.R.S32.HI UR4, URZ, 0x1f, UR10 ;  /* 0x0000001f3f047899 */ /* 0x000fe2000801140a */
[----:B------:R-:W-:Y:S01]  /*13390*/  IMAD.X R29, RZ, RZ, R5, P5 ;  /* 0x000000ffff1d7224 */ /* 0x000fe200028e0605 */
[C---:B------:R-:W-:Y:S01]  /*133a0*/  IADD3 R37, P0, R4.reuse, 0x6000, RZ ;  /* 0x0000600004257810 */ /* 0x040fe20007f1e0ff */
[----:B------:R-:W-:Y:S01]  /*133b0*/  UIMAD UR9, UR43, UR13, UR9 ;  /* 0x0000000d2b0972a4 */ /* 0x000fe2000f8e0209 */
[----:B------:R-:W-:Y:S01]  /*133c0*/  IADD3 R41, P4, R4, 0x7000, RZ ;  /* 0x0000700004297810 */ /* 0x000fe20007f9e0ff */
[----:B0-----:R-:W-:Y:S01]  /*133d0*/  @P1 IMAD.HI.U32 R0, R2, R21, RZ ;  /* 0x0000001502001227 */ /* 0x001fe200078e00ff */
[C---:B------:R-:W-:Y:S01]  /*133e0*/  IADD3 R45, P3, R4.reuse, 0x8000, RZ ;  /* 0x00008000042d7810 */ /* 0x040fe20007f7e0ff */
[----:B------:R-:W-:Y:S01]  /*133f0*/  ULDC.64 UR12, c[0x0][0xaf0] ;  /* 0x0002bc00000c7ab9 */ /* 0x000fe20000000a00 */
[C---:B------:R-:W-:Y:S01]  /*13400*/  IADD3 R49, P6, R4.reuse, 0x9000, RZ ;  /* 0x0000900004317810 */ /* 0x040fe20007fde0ff */
[----:B------:R-:W-:Y:S01]  /*13410*/  IMAD.MOV.U32 R61, RZ, RZ, R2 ;  /* 0x000000ffff3d7224 */ /* 0x000fe200078e0002 */
[----:B------:R-:W-:Y:S01]  /*13420*/  IADD3 R53, P5, R4, 0xa000, RZ ;  /* 0x0000a00004357810 */ /* 0x000fe20007fbe0ff */
[----:B------:R-:W-:Y:S01]  /*13430*/  UIMAD UR4, UR4, UR12, URZ ;  /* 0x0000000c040472a4 */ /* 0x000fe2000f8e023f */
[----:B------:R-:W-:Y:S01]  /*13440*/  LOP3.LUT R36, R37, 0x380, RZ, 0xc0, !PT ;  /* 0x0000038025247812 */ /* 0x000fe200078ec0ff */
[----:B------:R-:W5:Y:S01]  /*13450*/  LD.E.128 R12, desc[UR52][R12.64] ;  /* 0x000000340c0c7980 */ /* 0x000f62000c101d00 */
[----:B------:R-:W-:-:S02]  /*13460*/  LOP3.LUT R40, R41, 0x380, RZ, 0xc0, !PT ;  /* 0x0000038029287812 */ /* 0x000fc400078ec0ff */
[----:B------:R-:W-:Y:S01]  /*13470*/  LOP3.LUT R44, R45, 0x380, RZ, 0xc0, !PT ;  /* 0x000003802d2c7812 */ /* 0x000fe200078ec0ff */
[----:B------:R-:W5:Y:S01]  /*13480*/  LD.E.128 R24, desc[UR52][R24.64] ;  /* 0x0000003418187980 */ /* 0x000f62000c101d00 */
[----:B------:R-:W-:Y:S02]  /*13490*/  LOP3.LUT R48, R49, 0x380, RZ, 0xc0, !PT ;  /* 0x0000038031307812 */ /* 0x000fe400078ec0ff */
[----:B------:R-:W-:Y:S02]  /*134a0*/  LOP3.LUT R52, R53, 0x380, RZ, 0xc0, !PT ;  /* 0x0000038035347812 */ /* 0x000fe400078ec0ff */
[----:B------:R-:W-:Y:S01]  /*134b0*/  LOP3.LUT R11, R4, 0x380, RZ, 0xc0, !PT ;  /* 0x00000380040b7812 */ /* 0x000fe200078ec0ff */
[----:B------:R-:W-:Y:S01]  /*134c0*/  UIMAD UR4, UR10, UR13, UR4 ;  /* 0x0000000d0a0472a4 */ /* 0x000fe2000f8e0204 */
[----:B-1----:R-:W-:Y:S01]  /*134d0*/  @P1 SHF.R.U32.HI R61, RZ, R63, R0 ;  /* 0x0000003fff3d1219 */ /* 0x002fe20000011600 */
[----:B------:R-:W-:Y:S01]  /*134e0*/  UIMAD.WIDE.U32 UR10, UR10, UR12, UR8 ;  /* 0x0000000c0a0a72a5 */ /* 0x000fe2000f8e0008 */
[----:B------:R-:W-:Y:S01]  /*134f0*/  SHF.R.U64 R36, R36, 0x3, RZ ;  /* 0x0000000324247819 */ /* 0x000fe200000012ff */
[----:B------:R-:W5:Y:S01]  /*13500*/  LD.E.128 R28, desc[UR52][R28.64] ;  /* 0x000000341c1c7980 */ /* 0x000f62000c101d00 */
[----:B------:R-:W-:-:S02]  /*13510*/  SHF.R.U64 R40, R40, 0x3, RZ ;  /* 0x0000000328287819 */ /* 0x000fc400000012ff */
[----:B------:R-:W-:Y:S01]  /*13520*/  SHF.R.U64 R44, R44, 0x3, RZ ;  /* 0x000000032c2c7819 */ /* 0x000fe200000012ff */
[----:B------:R-:W5:Y:S01]  /*13530*/  LD.E.128 R56, desc[UR52][R56.64] ;  /* 0x0000003438387980 */ /* 0x000f62000c101d00 */
[----:B------:R-:W-:Y:S02]  /*13540*/  SHF.R.U64 R48, R48, 0x3, RZ ;  /* 0x0000000330307819 */ /* 0x000fe400000012ff */
[----:B------:R-:W-:Y:S02]  /*13550*/  SHF.R.U64 R52, R52, 0x3, RZ ;  /* 0x0000000334347819 */ /* 0x000fe400000012ff */
[----:B------:R-:W-:Y:S01]  /*13560*/  SHF.R.U64 R11, R11, 0x3, RZ ;  /* 0x000000030b0b7819 */ /* 0x000fe200000012ff */
[----:B------:R-:W-:Y:S01]  /*13570*/  UIADD3 UR4, UR11, UR4, URZ ;  /* 0x000000040b047290 */ /* 0x000fe2000fffe03f */
[--C-:B------:R-:W-:Y:S01]  /*13580*/  SHF.R.S32.HI R0, RZ, 0x1f, R61.reuse ;  /* 0x0000001fff007819 */ /* 0x100fe2000001143d */
[----:B------:R-:W-:Y:S01]  /*13590*/  IMAD.MOV R63, RZ, RZ, -R61 ;  /* 0x000000ffff3f7224 */ /* 0x000fe200078e0a3d */
        /* <DEDUP_REMOVED lines=11> */
[----:B------:R-:W-:Y:S01]  /*13650*/  ULDC.64 UR8, c[0x0][0xae0] ;  /* 0x0002b80000087ab9 */ /* 0x000fe20000000a00 */
[----:B------:R-:W-:Y:S01]  /*13660*/  IMAD R63, R134, R63, R2 ;  /* 0x0000003f863f7224 */ /* 0x000fe200078e0202 */
[----:B------:R-:W5:Y:S01]  /*13670*/  LD.E.128 R8, desc[UR52][R8.64] ;  /* 0x0000003408087980 */ /* 0x000f62000c101d00 */
[----:B------:R-:W-:-:S02]  /*13680*/  IMAD R0, R0, UR8, RZ ;  /* 0x0000000800007c24 */ /* 0x000fc4000f8e02ff */
[----:B------:R-:W-:Y:S01]  /*13690*/  IMAD.U32 R21, RZ, RZ, UR11 ;  /* 0x0000000bff157e24 */ /* 0x000fe2000f8e00ff */
[----:B------:R-:W5:Y:S01]  /*136a0*/  LD.E.128 R4, desc[UR52][R4.64] ;  /* 0x0000003404047980 */ /* 0x000f62000c101d00 */
[----:B------:R-:W-:Y:S02]  /*136b0*/  IMAD.U32 R20, RZ, RZ, UR10 ;  /* 0x0000000aff147e24 */ /* 0x000fe4000f8e00ff */
[----:B------:R-:W-:Y:S01]  /*136c0*/  IMAD.U32 R21, RZ, RZ, UR4 ;  /* 0x00000004ff157e24 */ /* 0x000fe2000f8e00ff */
[----:B------:R-:W5:Y:S01]  /*136d0*/  LD.E.128 R36, desc[UR52][R36.64] ;  /* 0x0000003424247980 */ /* 0x000f62000c101d00 */
[C---:B------:R-:W-:Y:S01]  /*136e0*/  IMAD R65, R61.reuse, UR9, R0 ;  /* 0x000000093d417c24 */ /* 0x040fe2000f8e0200 */
[----:B------:R-:W-:Y:S02]  /*136f0*/  SHF.R.S32.HI R0, RZ, 0x1f, R63 ;  /* 0x0000001fff007819 */ /* 0x000fe4000001143f */
[----:B------:R-:W5:Y:S01]  /*13700*/  LD.E.128 R40, desc[UR52][R40.64] ;  /* 0x0000003428287980 */ /* 0x000f62000c101d00 */
[----:B------:R-:W-:Y:S01]  /*13710*/  IMAD.WIDE.U32 R20, R61, UR8, R20 ;  /* 0x000000083d147c25 */ /* 0x000fe2000f8e0014 */
[----:B------:R-:W-:-:S02]  /*13720*/  ULDC.64 UR8, c[0x0][0xad8] ;  /* 0x0002b60000087ab9 */ /* 0x000fc40000000a00 */
        /* <DEDUP_REMOVED lines=9> */
[----:B------:R-:W-:-:S02]  /*137c0*/  IMAD.IADD R21, R21, 0x1, R65 ;  /* 0x0000000115157824 */ /* 0x000fc400078e0241 */
[----:B------:R-:W-:Y:S02]  /*137d0*/  IMAD R2, R0, UR8, RZ ;  /* 0x0000000800027c24 */ /* 0x000fe4000f8e02ff */
[----:B------:R-:W-:Y:S01]  /*137e0*/  VIADD R66, R223, UR42 ;  /* 0x0000002adf427c36 */ /* 0x000fe20008000000 */
[----:B------:R-:W-:Y:S01]  /*137f0*/  UIADD3 UR7, UR7, 0x2a820, URZ ;  /* 0x0002a82007077890 */ /* 0x000fe2000fffe03f */
[C---:B------:R-:W-:Y:S02]  /*13800*/  IMAD R61, R63.reuse, UR9, R2 ;  /* 0x000000093f3d7c24 */ /* 0x040fe4000f8e0202 */
[----:B------:R-:W-:Y:S01]  /*13810*/  IMAD.WIDE.U32 R20, R63, UR8, R20 ;  /* 0x000000083f147c25 */ /* 0x000fe2000f8e0014 */
[----:B------:R-:W-:Y:S01]  /*13820*/  ISETP.GE.AND P2, PT, R66, R3, PT ;  /* 0x000000034200720c */ /* 0x000fe20003f46270 */
[----:B------:R-:W-:Y:S01]  /*13830*/  ULDC.64 UR8, c[0x0][0xa80] ;  /* 0x0002a00000087ab9 */ /* 0x000fe20000000a00 */
[----:B------:R-:W-:Y:S01]  /*13840*/  UPRMT UR7, URZ, 0x654, UR7 ;  /* 0x000006543f077896 */ /* 0x000fe20008000007 */
[----:B------:R-:W-:Y:S01]  /*13850*/  IMAD.IADD R21, R21, 0x1, R61 ;  /* 0x0000000115157824 */ /* 0x000fe200078e023d */
[----:B------:R-:W-:Y:S01]  /*13860*/  LEA R2, P3, R20, UR8, 0x1 ;  /* 0x0000000814027c11 */ /* 0x000fe2000f8608ff */
[----:B------:R-:W-:-:S03]  /*13870*/  VIADD R0, R66, 0x20 ;  /* 0x0000002042007836 */ /* 0x000fc60000000000 */
[----:B------:R-:W-:Y:S02]  /*13880*/  LEA.HI.X R64, R20, UR9, R21, 0x1, P3 ;  /* 0x0000000914407c11 */ /* 0x000fe400098f0c15 */
[-C--:B------:R-:W-:Y:S01]  /*13890*/  ISETP.GE.AND P1, PT, R0, R3.reuse, PT ;  /* 0x000000030000720c */ /* 0x080fe20003f26270 */
[----:B------:R-:W-:Y:S01]  /*138a0*/  VIADD R0, R66, 0x40 ;  /* 0x0000004042007836 */ /* 0x000fe20000000000 */
[----:B0-----:R0:W1:Y:S01]  /*138b0*/  SHFL.IDX PT, R61, R2, RZ, 0x181f ;  /* 0x00181fff023d7589 */ /* 0x00106200000e0000 */
[----:B------:R-:W-:Y:S01]  /*138c0*/  BSSY B1, `(.L_x_4325) ;  /* 0x0000015000017945 */ /* 0x000fe20003800000 */
[----:B------:R-:W-:Y:S02]  /*138d0*/  SYNCS.ARRIVE.TRANS64.RED.A1T0 RZ, [UR7], RZ ;  /* 0x000000ffffff79a7 */ /* 0x000fe40008100407 */
[----:B------:R0:W2:Y:S01]  /*138e0*/  SHFL.IDX PT, R63, R64, RZ, 0x181f ;  /* 0x00181fff403f7589 */ /* 0x0000a200000e0000 */
[----:B------:R-:W-:Y:S02]  /*138f0*/  ISETP.GE.AND P0, PT, R0, R3, PT ;  /* 0x000000030000720c */ /* 0x000fe40003f06270 */
[----:B------:R-:W-:-:S02]  /*13900*/  SHF.R.S32.HI R135, RZ, 0x1f, R22 ;  /* 0x0000001fff877819 */ /* 0x000fc40000011416 */
[----:B------:R-:W-:Y:S02]  /*13910*/  SHF.R.S32.HI R136, RZ, 0x1f, R19 ;  /* 0x0000001fff887819 */ /* 0x000fe40000011413 */
[----:B------:R-:W-:Y:S01]  /*13920*/  SHF.R.S32.HI R137, RZ, 0x1f, R18 ;  /* 0x0000001fff897819 */ /* 0x000fe20000011412 */
[----:B0-----:R-:W-:Y:S06]  /*13930*/  @P2 BRA `(.L_x_4326) ;  /* 0x0000000000342947 */ /* 0x001fec0003800000 */
[----:B------:R-:W-:Y:S02]  /*13940*/  ULDC UR4, c[0x0][0xac8] ;  /* 0x0002b20000047ab9 */ /* 0x000fe40000000800 */
[----:B------:R-:W-:Y:S02]  /*13950*/  ISETP.GE.AND P4, PT, R18, UR4, PT ;  /* 0x0000000412007c0c */ /* 0x000fe4000bf86270 */
[----:B------:R-:W-:Y:S02]  /*13960*/  ISETP.GE.AND P3, PT, R19, UR4, PT ;  /* 0x0000000413007c0c */ /* 0x000fe4000bf66270 */
[----:B------:R-:W-:-:S09]  /*13970*/  ISETP.GE.AND P2, PT, R22, UR4, PT ;  /* 0x0000000416007c0c */ /* 0x000fd2000bf46270 */
[CC--:B-1----:R-:W-:Y:S02]  /*13980*/  @!P4 LEA R20, P6, R18.reuse, R61.reuse, 0x1 ;  /* 0x0000003d1214c211 */ /* 0x0c2fe400078c08ff */
[C---:B------:R-:W-:Y:S02]  /*13990*/  @!P3 LEA R60, P5, R19.reuse, R61, 0x1 ;  /* 0x0000003d133cb211 */ /* 0x040fe400078a08ff */
[----:B--2---:R-:W-:Y:S02]  /*139a0*/  @!P4 LEA.HI.X R21, R18, R63, R137, 0x1, P6 ;  /* 0x0000003f1215c211 */ /* 0x004fe400030f0c89 */
[C---:B------:R-:W-:Y:S02]  /*139b0*/  @!P2 LEA R62, P6, R22.reuse, R61, 0x1 ;  /* 0x0000003d163ea211 */ /* 0x040fe400078c08ff */
[-C--:B------:R-:W-:Y:S01]  /*139c0*/  @!P3 LEA.HI.X R61, R19, R63.reuse, R136, 0x1, P5 ;  /* 0x0000003f133db211 */ /* 0x080fe200028f0c88 */
[----:B-----5:R0:W-:Y:S01]  /*139d0*/  @!P4 ST.E.128 desc[UR52][R20.64], R4 ;  /* 0x000000041400c985 */ /* 0x0201e2000c101d34 */
[----:B------:R-:W-:-:S03]  /*139e0*/  @!P2 LEA.HI.X R63, R22, R63, R135, 0x1, P6 ;  /* 0x0000003f163fa211 */ /* 0x000fc600030f0c87 */
[----:B------:R0:W-:Y:S04]  /*139f0*/  @!P3 ST.E.128 desc[UR52][R60.64], R28 ;  /* 0x0000001c3c00b985 */ /* 0x0001e8000c101d34 */
[----:B------:R0:W-:Y:S02]  /*13a00*/  @!P2 ST.E.128 desc[UR52][R62.64], R44 ;  /* 0x0000002c3e00a985 */ /* 0x0001e4000c101d34 */
.L_x_4326:
[----:B------:R-:W-:Y:S05]  /*13a10*/  BSYNC B1 ;  /* 0x0000000000017941 */ /* 0x000fea0003800000 */
.L_x_4325:
[----:B0-----:R0:W3:Y:S01]  /*13a20*/  SHFL.IDX PT, R21, R64, 0x1, 0x181f ;  /* 0x00381f0040157f89 */ /* 0x0010e200000e0000 */
[----:B------:R-:W-:Y:S03]  /*13a30*/  BSSY B1, `(.L_x_4327) ;  /* 0x0000010000017945 */ /* 0x000fe60003800000 */
[----:B-----5:R0:W4:Y:S01]  /*13a40*/  SHFL.IDX PT, R5, R2, 0x1, 0x181f ;  /* 0x00381f0002057f89 */ /* 0x02012200000e0000 */
[----:B------:R-:W-:Y:S05]  /*13a50*/  @P1 BRA `(.L_x_4328) ;  /* 0x0000000000341947 */ /* 0x000fea0003800000 */
[----:B------:R-:W-:Y:S02]  /*13a60*/  ULDC UR4, c[0x0][0xac8] ;  /* 0x0002b20000047ab9 */ /* 0x000fe40000000800 */
[----:B------:R-:W-:Y:S02]  /*13a70*/  ISETP.GE.AND P4, PT, R18, UR4, PT ;  /* 0x0000000412007c0c */ /* 0x000fe4000bf86270 */
[----:B------:R-:W-:Y:S02]  /*13a80*/  ISETP.GE.AND P5, PT, R19, UR4, PT ;  /* 0x0000000413007c0c */ /* 0x000fe4000bfa6270 */
[----:B------:R-:W-:-:S09]  /*13a90*/  ISETP.GE.AND P6, PT, R22, UR4, PT ;  /* 0x0000000416007c0c */ /* 0x000fd2000bfc6270 */
[-C--:B----4-:R-:W-:Y:S02]  /*13aa0*/  @!P4 LEA R4, P1, R18, R5.reuse, 0x1 ;  /* 0x000000051204c211 */ /* 0x090fe400078208ff */
[CC--:B------:R-:W-:Y:S02]  /*13ab0*/  @!P5 LEA R6, P2, R19.reuse, R5.reuse, 0x1 ;  /* 0x000000051306d211 */ /* 0x0c0fe400078408ff */
[----:B------:R-:W-:Y:S02]  /*13ac0*/  @!P6 LEA R20, P3, R22, R5, 0x1 ;  /* 0x000000051614e211 */ /* 0x000fe400078608ff */
[-C--:B---3--:R-:W-:Y:S02]  /*13ad0*/  @!P4 LEA.HI.X R5, R18, R21.reuse, R137, 0x1, P1 ;  /* 0x000000151205c211 */ /* 0x088fe400008f0c89 */
[-C--:B------:R-:W-:Y:S02]  /*13ae0*/  @!P5 LEA.HI.X R7, R19, R21.reuse, R136, 0x1, P2 ;  /* 0x000000151307d211 */ /* 0x080fe400010f0c88 */
[----:B------:R-:W-:Y:S01]  /*13af0*/  @!P6 LEA.HI.X R21, R22, R21, R135, 0x1, P3 ;  /* 0x000000151615e211 */ /* 0x000fe200018f0c87 */
[----:B------:R3:W-:Y:S04]  /*13b00*/  @!P4 ST.E.128 desc[UR52][R4.64], R8 ;  /* 0x000000080400c985 */ /* 0x0007e8000c101d34 */
[----:B------:R3:W-:Y:S04]  /*13b10*/  @!P5 ST.E.128 desc[UR52][R6.64], R32 ;  /* 0x000000200600d985 */ /* 0x0007e8000c101d34 */
[----:B------:R3:W-:Y:S02]  /*13b20*/  @!P6 ST.E.128 desc[UR52][R20.64], R48 ;  /* 0x000000301400e985 */ /* 0x0007e4000c101d34 */
.L_x_4328:
[----:B------:R-:W-:Y:S05]  /*13b30*/  BSYNC B1 ;  /* 0x0000000000017941 */ /* 0x000fea0003800000 */
.L_x_4327:
[----:B---3--:R3:W0:Y:S01]  /*13b40*/  SHFL.IDX PT, R9, R64, 0x2, 0x181f ;  /* 0x00581f0040097f89 */ /* 0x00862200000e0000 */
[----:B------:R-:W-:Y:S03]  /*13b50*/  BSSY B1, `(.L_x_4329) ;  /* 0x0000010000017945 */ /* 0x000fe60003800000 */
[----:B----4-:R3:W4:Y:S01]  /*13b60*/  SHFL.IDX PT, R5, R2, 0x2, 0x181f ;  /* 0x00581f0002057f89 */ /* 0x01072200000e0000 */
        /* <DEDUP_REMOVED lines=8> */
[-C--:B0-----:R-:W-:Y:S02]  /*13bf0*/  @!P3 LEA.HI.X R5, R18, R9.reuse, R137, 0x1, P0 ;  /* 0x000000091205b211 */ /* 0x081fe400000f0c89 */
[-C--:B------:R-:W-:Y:S02]  /*13c00*/  @!P4 LEA.HI.X R7, R19, R9.reuse, R136, 0x1, P1 ;  /* 0x000000091307c211 */ /* 0x080fe400008f0c88 */
[----:B------:R-:W-:Y:S01]  /*13c10*/  @!P5 LEA.HI.X R9, R22, R9, R135, 0x1, P2 ;  /* 0x000000091609d211 */ /* 0x000fe200010f0c87 */
[----:B------:R0:W-:Y:S04]  /*13c20*/  @!P3 ST.E.128 desc[UR52][R4.64], R12 ;  /* 0x0000000c0400b985 */ /* 0x0001e8000c101d34 */
[----:B------:R0:W-:Y:S04]  /*13c30*/  @!P4 ST.E.128 desc[UR52][R6.64], R36 ;  /* 0x000000240600c985 */ /* 0x0001e8000c101d34 */
[----:B------:R0:W-:Y:S02]  /*13c40*/  @!P5 ST.E.128 desc[UR52][R8.64], R52 ;  /* 0x000000340800d985 */ /* 0x0001e4000c101d34 */
.L_x_4330:
[----:B------:R-:W-:Y:S05]  /*13c50*/  BSYNC B1 ;  /* 0x0000000000017941 */ /* 0x000fea0003800000 */
.L_x_4329:
[----:B------:R-:W-:Y:S01]  /*13c60*/  VIADD R0, R66, 0x60 ;  /* 0x0000006042007836 */ /* 0x000fe20000000000 */
[----:B0-----:R0:W0:Y:S04]  /*13c70*/  SHFL.IDX PT, R7, R64, 0x3, 0x181f ;  /* 0x00781f0040077f89 */ /* 0x00102800000e0000 */
[----:B------:R-:W-:Y:S01]  /*13c80*/  ISETP.GE.AND P0, PT, R0, R3, PT ;  /* 0x000000030000720c */ /* 0x000fe20003f06270 */
[----:B------:R0:W0:-:S12]  /*13c90*/  SHFL.IDX PT, R9, R2, 0x3, 0x181f ;  /* 0x00781f0002097f89 */ /* 0x00001800000e0000 */
[----:B------:R-:W-:Y:S05]  /*13ca0*/  @P0 BRA `(.L_x_4331) ;  /* 0x0000001c00bc0947 */ /* 0x000fea0003800000 */
[----:B------:R-:W-:Y:S02]  /*13cb0*/  ULDC UR4, c[0x0][0xac8] ;  /* 0x0002b20000047ab9 */ /* 0x000fe40000000800 */
[----:B------:R-:W-:Y:S02]  /*13cc0*/  ISETP.GE.AND P2, PT, R18, UR4, PT ;  /* 0x0000000412007c0c */ /* 0x000fe4000bf46270 */
[----:B------:R-:W-:-:S11]  /*13cd0*/  ISETP.GE.AND P3, PT, R19, UR4, PT ;  /* 0x0000000413007c0c */ /* 0x000fd6000bf66270 */
[CC--:B0--3--:R-:W-:Y:S02]  /*13ce0*/  @!P2 LEA R2, P0, R18.reuse, R9.reuse, 0x1 ;  /* 0x000000091202a211 */ /* 0x0c9fe400078008ff */
[C---:B------:R-:W-:Y:S02]  /*13cf0*/  @!P3 LEA R4, P1, R19.reuse, R9, 0x1 ;  /* 0x000000091304b211 */ /* 0x040fe400078208ff */
[-C--:B------:R-:W-:Y:S02]  /*13d00*/  @!P2 LEA.HI.X R3, R18, R7.reuse, R137, 0x1, P0 ;  /* 0x000000071203a211 */ /* 0x080fe400000f0c89 */
[----:B----4-:R-:W-:Y:S02]  /*13d10*/  @!P3 LEA.HI.X R5, R19, R7, R136, 0x1, P1 ;  /* 0x000000071305b211 */ /* 0x010fe400008f0c88 */
        /* <DEDUP_REMOVED lines=8> */
.L_x_4324:
        /* <DEDUP_REMOVED lines=35> */
[----:B------:R-:W-:Y:S01]  /*13fd0*/  ULDC.64 UR10, c[0x0][0xb30] ;  /* 0x0002cc00000a7ab9 */ /* 0x000fe20000000a00 */
[----:B------:R-:W-:Y:S01]  /*13fe0*/  UIMAD.WIDE.U32 UR8, UR40, UR12, UR8 ;  /* 0x0000000c280872a5 */ /* 0x000fe2000f8e0008 */
[--C-:B------:R-:W-:Y:S01]  /*13ff0*/  SHF.R.S32.HI R0, RZ, 0x1f, R27.reuse ;  /* 0x0000001fff007819 */ /* 0x100fe2000001141b */
[----:B------:R-:W-:Y:S01]  /*14000*/  IMAD.MOV R29, RZ, RZ, -R27 ;  /* 0x000000ffff1d7224 */ /* 0x000fe200078e0a1b */
[----:B------:R-:W-:Y:S01]  /*14010*/  SHF.R.S32.HI R56, RZ, 0x1f, R222 ;  /* 0x0000001fff387819 */ /* 0x000fe200000114de */
[----:B------:R-:W-:Y:S01]  /*14020*/  UIMAD UR40, UR40, UR13, UR9 ;  /* 0x0000000d282872a4 */ /* 0x000fe2000f8e0209 */
[----:B------:R-:W-:Y:S01]  /*14030*/  SHF.R.S32.HI R57, RZ, 0x1f, R16 ;  /* 0x0000001fff397819 */ /* 0x000fe20000011410 */
[----:B------:R-:W-:Y:S02]  /*14040*/  IMAD R29, R134, R29, R34 ;  /* 0x0000001d861d7224 */ /* 0x000fe400078e0222 */
[----:B------:R-:W-:-:S02]  /*14050*/  IMAD R0, R0, UR10, RZ ;  /* 0x0000000a00007c24 */ /* 0x000fc4000f8e02ff */
[----:B------:R-:W-:Y:S02]  /*14060*/  IMAD.U32 R25, RZ, RZ, UR9 ;  /* 0x00000009ff197e24 */ /* 0x000fe4000f8e00ff */
[----:B------:R-:W-:Y:S01]  /*14070*/  IMAD.U32 R24, RZ, RZ, UR8 ;  /* 0x00000008ff187e24 */ /* 0x000fe2000f8e00ff */
[----:B------:R-:W-:Y:S01]  /*14080*/  ULDC.64 UR8, c[0x0][0xb28] ;  /* 0x0002ca0000087ab9 */ /* 0x000fe20000000a00 */
[----:B------:R-:W-:Y:S02]  /*14090*/  IMAD.U32 R25, RZ, RZ, UR40 ;  /* 0x00000028ff197e24 */ /* 0x000fe4000f8e00ff */
[C---:B------:R-:W-:Y:S01]  /*140a0*/  IMAD R31, R27.reuse, UR11, R0 ;  /* 0x0000000b1b1f7c24 */ /* 0x040fe2000f8e0200 */
[----:B------:R-:W-:Y:S01]  /*140b0*/  SHF.R.S32.HI R0, RZ, 0x1f, R29 ;  /* 0x0000001fff007819 */ /* 0x000fe2000001141d */
[----:B------:R-:W-:-:S04]  /*140c0*/  IMAD.WIDE.U32 R24, R27, UR10, R24 ;  /* 0x0000000a1b187c25 */ /* 0x000fc8000f8e0018 */
[----:B------:R-:W-:Y:S02]  /*140d0*/  IMAD R0, R0, UR8, RZ ;  /* 0x0000000800007c24 */ /* 0x000fe4000f8e02ff */
[----:B------:R-:W-:Y:S02]  /*140e0*/  IMAD.IADD R25, R25, 0x1, R31 ;  /* 0x0000000119197824 */ /* 0x000fe400078e021f */
[C---:B------:R-:W-:Y:S02]  /*140f0*/  IMAD R27, R29.reuse, UR9, R0 ;  /* 0x000000091d1b7c24 */ /* 0x040fe4000f8e0200 */
        /* <DEDUP_REMOVED lines=15> */
[-C--:B--2---:R-:W-:Y:S02]  /*141f0*/  @!P1 LEA.HI.X R27, R16, R29.reuse, R57, 0x2, P0 ;  /* 0x0000001d101b9211 */ /* 0x084fe400000f1439 */
[----:B------:R-:W-:Y:S02]  /*14200*/  @!P3 LEA.HI.X R31, R222, R29, R56, 0x2, P6 ;  /* 0x0000001dde1fb211 */ /* 0x000fe400030f1438 */
[----:B------:R-:W-:Y:S01]  /*14210*/  @!P2 LEA R24, P5, R221, R39, 0x2 ;  /* 0x00000027dd18a211 */ /* 0x000fe200078a10ff */
[----:B------:R1:W-:Y:S01]  /*14220*/  @!P1 ST.E.64 desc[UR52][R26.64], R8 ;  /* 0x000000081a009985 */ /* 0x0003e2000c101b34 */
[----:B------:R-:W-:-:S02]  /*14230*/  ISETP.GE.AND P0, PT, R219, UR4, PT ;  /* 0x00000004db007c0c */ /* 0x000fc4000bf06270 */
[----:B------:R-:W-:Y:S01]  /*14240*/  @!P2 LEA.HI.X R25, R221, R29, R55, 0x2, P5 ;  /* 0x0000001ddd19a211 */ /* 0x000fe200028f1437 */
[----:B------:R2:W-:Y:S01]  /*14250*/  @!P3 ST.E.64 desc[UR52][R30.64], R10 ;  /* 0x0000000a1e00b985 */ /* 0x0005e2000c101b34 */
[----:B------:R-:W-:Y:S02]  /*14260*/  ISETP.GE.AND P1, PT, R218, UR4, PT ;  /* 0x00000004da007c0c */ /* 0x000fe4000bf26270 */
[C---:B------:R-:W-:Y:S01]  /*14270*/  @!P4 LEA R32, P3, R220.reuse, R39, 0x2 ;  /* 0x00000027dc20c211 */ /* 0x040fe200078610ff */
[----:B------:R3:W-:Y:S01]  /*14280*/  @!P2 ST.E.64 desc[UR52][R24.64], R20 ;  /* 0x000000141800a985 */ /* 0x0007e2000c101b34 */
[----:B------:R-:W-:Y:S02]  /*14290*/  ISETP.GE.AND P2, PT, R217, UR4, PT ;  /* 0x00000004d9007c0c */ /* 0x000fe4000bf46270 */
[----:B------:R-:W-:Y:S02]  /*142a0*/  @!P4 LEA.HI.X R33, R220, R29, R54, 0x2, P3 ;  /* 0x0000001ddc21c211 */ /* 0x000fe400018f1436 */
[----:B------:R-:W-:-:S02]  /*142b0*/  ISETP.GE.AND P3, PT, R216, UR4, PT ;  /* 0x00000004d8007c0c */ /* 0x000fc4000bf66270 */
[-C--:B------:R-:W-:Y:S01]  /*142c0*/  @!P0 LEA R36, P6, R219, R39.reuse, 0x2 ;  /* 0x00000027db248211 */ /* 0x080fe200078c10ff */
[----:B------:R-:W-:Y:S01]  /*142d0*/  @!P4 ST.E.64 desc[UR52][R32.64], R44 ;  /* 0x0000002c2000c985 */ /* 0x000fe2000c101b34 */
[----:B------:R-:W-:Y:S02]  /*142e0*/  ISETP.GE.AND P4, PT, R215, UR4, PT ;  /* 0x00000004d7007c0c */ /* 0x000fe4000bf86270 */
[C---:B------:R-:W-:Y:S02]  /*142f0*/  @!P1 LEA R34, P5, R218.reuse, R39, 0x2 ;  /* 0x00000027da229211 */ /* 0x040fe400078a10ff */
[-C--:B------:R-:W-:Y:S02]  /*14300*/  @!P0 LEA.HI.X R37, R219, R29.reuse, R53, 0x2, P6 ;  /* 0x0000001ddb258211 */ /* 0x080fe400030f1435 */
[----:B------:R-:W-:Y:S02]  /*14310*/  @!P1 LEA.HI.X R35, R218, R29, R52, 0x2, P5 ;  /* 0x0000001dda239211 */ /* 0x000fe400028f1434 */
[----:B-1----:R-:W-:Y:S01]  /*14320*/  @!P2 LEA R8, P5, R217, R39, 0x2 ;  /* 0x00000027d908a211 */ /* 0x002fe200078a10ff */
[----:B------:R-:W-:Y:S01]  /*14330*/  @!P0 ST.E.64 desc[UR52][R36.64], R50 ;  /* 0x0000003224008985 */ /* 0x000fe2000c101b34 */
[----:B------:R-:W-:-:S02]  /*14340*/  ISETP.GE.AND P0, PT, R214, UR4, PT ;  /* 0x00000004d6007c0c */ /* 0x000fc4000bf06270 */
[C---:B--2---:R-:W-:Y:S01]  /*14350*/  @!P3 LEA R10, P6, R216.reuse, R39, 0x2 ;  /* 0x00000027d80ab211 */ /* 0x044fe200078c10ff */
[----:B------:R-:W-:Y:S01]  /*14360*/  @!P1 ST.E.64 desc[UR52][R34.64], R60 ;  /* 0x0000003c22009985 */ /* 0x000fe2000c101b34 */
[----:B------:R-:W-:Y:S02]  /*14370*/  @!P2 LEA.HI.X R9, R217, R29, R43, 0x2, P5 ;  /* 0x0000001dd909a211 */ /* 0x000fe400028f142b */
[C---:B---3--:R-:W-:Y:S02]  /*14380*/  @!P4 LEA R20, P5, R215.reuse, R39, 0x2 ;  /* 0x00000027d714c211 */ /* 0x048fe400078a10ff */
[-C--:B------:R-:W-:Y:S01]  /*14390*/  @!P3 LEA.HI.X R11, R216, R29.reuse, R42, 0x2, P6 ;  /* 0x0000001dd80bb211 */ /* 0x080fe200030f142a */
[----:B------:R1:W-:Y:S01]  /*143a0*/  @!P2 ST.E.64 desc[UR52][R8.64], R66 ;  /* 0x000000420800a985 */ /* 0x0003e2000c101b34 */
[----:B------:R-:W-:Y:S02]  /*143b0*/  @!P4 LEA.HI.X R21, R215, R29, R41, 0x2, P5 ;  /* 0x0000001dd715c211 */ /* 0x000fe400028f1429 */
[----:B------:R-:W-:Y:S01]  /*143c0*/  ISETP.GE.AND P1, PT, R213, UR4, PT ;  /* 0x00000004d5007c0c */ /* 0x000fe2000bf26270 */
[----:B------:R2:W-:Y:S01]  /*143d0*/  @!P3 ST.E.64 desc[UR52][R10.64], R68 ;  /* 0x000000440a00b985 */ /* 0x0005e2000c101b34 */
[----:B------:R-:W-:-:S02]  /*143e0*/  ISETP.GE.AND P2, PT, R212, UR4, PT ;  /* 0x00000004d4007c0c */ /* 0x000fc4000bf46270 */
[C---:B------:R-:W-:Y:S01]  /*143f0*/  @!P0 LEA R24, P3, R214.reuse, R39, 0x2 ;  /* 0x00000027d6188211 */ /* 0x040fe200078610ff */
[----:B------:R3:W-:Y:S01]  /*14400*/  @!P4 ST.E.64 desc[UR52][R20.64], R74 ;  /* 0x0000004a1400c985 */ /* 0x0007e2000c101b34 */
[----:B------:R-:W-:Y:S02]  /*14410*/  ISETP.GE.AND P4, PT, R211, UR4, PT ;  /* 0x00000004d3007c0c */ /* 0x000fe4000bf86270 */
[----:B------:R-:W-:Y:S02]  /*14420*/  @!P0 LEA.HI.X R25, R214, R29, R40, 0x2, P3 ;  /* 0x0000001dd6198211 */ /* 0x000fe400018f1428 */
[----:B------:R-:W-:-:S03]  /*14430*/  ISETP.GE.AND P3, PT, R210, UR4, PT ;  /* 0x00000004d2007c0c */ /* 0x000fc6000bf66270 */
[CC--:B------:R-:W-:Y:S01]  /*14440*/  @!P1 LEA R26, P6, R213.reuse, R39.reuse, 0x2 ;  /* 0x00000027d51a9211 */ /* 0x0c0fe200078c10ff */
[----:B------:R4:W-:Y:S01]  /*14450*/  @!P0 ST.E.64 desc[UR52][R24.64], R76 ;  /* 0x0000004c18008985 */ /* 0x0009e2000c101b34 */
[C---:B------:R-:W-:Y:S02]  /*14460*/  @!P2 LEA R30, P5, R212.reuse, R39, 0x2 ;  /* 0x00000027d41ea211 */ /* 0x040fe400078a10ff */
[-C--:B------:R-:W-:Y:S02]  /*14470*/  @!P1 LEA.HI.X R27, R213, R29.reuse, R38, 0x2, P6 ;  /* 0x0000001dd51b9211 */ /* 0x080fe400030f1426 */
[----:B------:R-:W-:Y:S02]  /*14480*/  ISETP.GE.AND P0, PT, R209, UR4, PT ;  /* 0x00000004d1007c0c */ /* 0x000fe4000bf06270 */
[----:B------:R-:W-:Y:S01]  /*14490*/  @!P2 LEA.HI.X R31, R212, R29, R237, 0x2, P5 ;  /* 0x0000001dd41fa211 */ /* 0x000fe200028f14ed */
[----:B------:R5:W-:Y:S01]  /*144a0*/  @!P1 ST.E.64 desc[UR52][R26.64], R82 ;  /* 0x000000521a009985 */ /* 0x000be2000c101b34 */
[----:B-1----:R-:W-:-:S02]  /*144b0*/  @!P4 LEA R8, P5, R211, R39, 0x2 ;  /* 0x00000027d308c211 */ /* 0x002fc400078a10ff */
[----:B------:R-:W-:Y:S01]  /*144c0*/  ISETP.GE.AND P1, PT, R208, UR4, PT ;  /* 0x00000004d0007c0c */ /* 0x000fe2000bf26270 */
[----:B------:R1:W-:Y:S01]  /*144d0*/  @!P2 ST.E.64 desc[UR52][R30.64], R84 ;  /* 0x000000541e00a985 */ /* 0x0003e2000c101b34 */
[----:B------:R-:W-:Y:S02]  /*144e0*/  @!P4 LEA.HI.X R9, R211, R29, R236, 0x2, P5 ;  /* 0x0000001dd309c211 */ /* 0x000fe400028f14ec */
[C---:B--2---:R-:W-:Y:S02]  /*144f0*/  @!P3 LEA R10, P6, R210.reuse, R39, 0x2 ;  /* 0x00000027d20ab211 */ /* 0x044fe400078c10ff */
[----:B------:R-:W-:Y:S01]  /*14500*/  ISETP.GE.AND P2, PT, R207, UR4, PT ;  /* 0x00000004cf007c0c */ /* 0x000fe2000bf46270 */
[----:B------:R2:W-:Y:S01]  /*14510*/  @!P4 ST.E.64 desc[UR52][R8.64], R90 ;  /* 0x0000005a0800c985 */ /* 0x0005e2000c101b34 */
[----:B------:R-:W-:Y:S02]  /*14520*/  @!P3 LEA.HI.X R11, R210, R29, R235, 0x2, P6 ;  /* 0x0000001dd20bb211 */ /* 0x000fe400030f14eb */
[----:B------:R-:W-:-:S02]  /*14530*/  ISETP.GE.AND P4, PT, R206, UR4, PT ;  /* 0x00000004ce007c0c */ /* 0x000fc4000bf86270 */
[----:B---3--:R-:W-:Y:S01]  /*14540*/  @!P0 LEA R20, P5, R209, R39, 0x2 ;  /* 0x00000027d1148211 */ /* 0x008fe200078a10ff */
[----:B------:R3:W-:Y:S01]  /*14550*/  @!P3 ST.E.64 desc[UR52][R10.64], R92 ;  /* 0x0000005c0a00b985 */ /* 0x0007e2000c101b34 */
[----:B------:R-:W-:Y:S02]  /*14560*/  ISETP.GE.AND P3, PT, R205, UR4, PT ;  /* 0x00000004cd007c0c */ /* 0x000fe4000bf66270 */
[----:B------:R-:W-:Y:S02]  /*14570*/  @!P0 LEA.HI.X R21, R209, R29, R234, 0x2, P5 ;  /* 0x0000001dd1158211 */ /* 0x000fe400028f14ea */
[CC--:B----4-:R-:W-:Y:S02]  /*14580*/  @!P1 LEA R24, P6, R208.reuse, R39.reuse, 0x2 ;  /* 0x00000027d0189211 */ /* 0x0d0fe400078c10ff */
[----:B-----5:R-:W-:Y:S01]  /*14590*/  @!P2 LEA R26, P5, R207, R39, 0x2 ;  /* 0x00000027cf1aa211 */ /* 0x020fe200078a10ff */
[----:B------:R4:W-:Y:S01]  /*145a0*/  @!P0 ST.E.64 desc[UR52][R20.64], R98 ;  /* 0x0000006214008985 */ /* 0x0009e2000c101b34 */
[----:B------:R-:W-:-:S02]  /*145b0*/  @!P1 LEA.HI.X R25, R208, R29, R233, 0x2, P6 ;  /* 0x0000001dd0199211 */ /* 0x000fc400030f14e9 */
[----:B------:R-:W-:Y:S02]  /*145c0*/  ISETP.GE.AND P0, PT, R204, UR4, PT ;  /* 0x00000004cc007c0c */ /* 0x000fe4000bf06270 */
[C---:B-1----:R-:W-:Y:S01]  /*145d0*/  @!P4 LEA R30, P6, R206.reuse, R39, 0x2 ;  /* 0x00000027ce1ec211 */ /* 0x042fe200078c10ff */
[----:B------:R1:W-:Y:S01]  /*145e0*/  @!P1 ST.E.64 desc[UR52][R24.64], R100 ;  /* 0x0000006418009985 */ /* 0x0003e2000c101b34 */
[-C--:B------:R-:W-:Y:S02]  /*145f0*/  @!P2 LEA.HI.X R27, R207, R29.reuse, R232, 0x2, P5 ;  /* 0x0000001dcf1ba211 */ /* 0x080fe400028f14e8 */
[----:B------:R-:W-:Y:S02]  /*14600*/  @!P4 LEA.HI.X R31, R206, R29, R231, 0x2, P6 ;  /* 0x0000001dce1fc211 */ /* 0x000fe400030f14e7 */
[----:B------:R-:W-:Y:S01]  /*14610*/  ISETP.GE.AND P1, PT, R203, UR4, PT ;  /* 0x00000004cb007c0c */ /* 0x000fe2000bf26270 */
[----:B------:R5:W-:Y:S01]  /*14620*/  @!P2 ST.E.64 desc[UR52][R26.64], R106 ;  /* 0x0000006a1a00a985 */ /* 0x000be2000c101b34 */
[----:B--2---:R-:W-:-:S02]  /*14630*/  @!P3 LEA R8, P2, R205, R39, 0x2 ;  /* 0x00000027cd08b211 */ /* 0x004fc400078410ff */
[----:B------:R-:W-:Y:S01]  /*14640*/  ISETP.GE.AND P5, PT, R202, UR4, PT ;  /* 0x00000004ca007c0c */ /* 0x000fe2000bfa6270 */
[----:B------:R2:W-:Y:S01]  /*14650*/  @!P4 ST.E.64 desc[UR52][R30.64], R108 ;  /* 0x0000006c1e00c985 */ /* 0x0005e2000c101b34 */
[----:B------:R-:W-:Y:S02]  /*14660*/  @!P3 LEA.HI.X R9, R205, R29, R230, 0x2, P2 ;  /* 0x0000001dcd09b211 */ /* 0x000fe400010f14e6 */
[----:B------:R-:W-:Y:S02]  /*14670*/  ISETP.GE.AND P4, PT, R201, UR4, PT ;  /* 0x00000004c9007c0c */ /* 0x000fe4000bf86270 */
[----:B------:R-:W-:Y:S01]  /*14680*/  ISETP.GE.AND P2, PT, R200, UR4, PT ;  /* 0x00000004c8007c0c */ /* 0x000fe2000bf46270 */
[----:B------:R0:W-:Y:S01]  /*14690*/  @!P3 ST.E.64 desc[UR52][R8.64], R114 ;  /* 0x000000720800b985 */ /* 0x0001e2000c101b34 */
[-C--:B---3--:R-:W-:Y:S02]  /*146a0*/  @!P0 LEA R10, P6, R204, R39.reuse, 0x2 ;  /* 0x00000027cc0a8211 */ /* 0x088fe400078c10ff */
[----:B----4-:R-:W-:-:S02]  /*146b0*/  @!P1 LEA R20, P3, R203, R39, 0x2 ;  /* 0x00000027cb149211 */ /* 0x010fc400078610ff */
[-C--:B------:R-:W-:Y:S02]  /*146c0*/  @!P0 LEA.HI.X R11, R204, R29.reuse, R229, 0x2, P6 ;  /* 0x0000001dcc0b8211 */ /* 0x080fe400030f14e5 */
[----:B------:R-:W-:-:S03]  /*146d0*/  @!P1 LEA.HI.X R21, R203, R29, R228, 0x2, P3 ;  /* 0x0000001dcb159211 */ /* 0x000fc600018f14e4 */
[----:B------:R0:W-:Y:S01]  /*146e0*/  @!P0 ST.E.64 desc[UR52][R10.64], R116 ;  /* 0x000000740a008985 */ /* 0x0001e2000c101b34 */
[-C--:B-1----:R-:W-:Y:S02]  /*146f0*/  @!P5 LEA R24, P0, R202, R39.reuse, 0x2 ;  /* 0x00000027ca18d211 */ /* 0x082fe400078010ff */
[CC--:B-----5:R-:W-:Y:S01]  /*14700*/  @!P4 LEA R26, P3, R201.reuse, R39.reuse, 0x2 ;  /* 0x00000027c91ac211 */ /* 0x0e0fe200078610ff */
[----:B------:R0:W-:Y:S01]  /*14710*/  @!P1 ST.E.64 desc[UR52][R20.64], R122 ;  /* 0x0000007a14009985 */ /* 0x0001e2000c101b34 */
[----:B--2---:R-:W-:Y:S02]  /*14720*/  @!P2 LEA R30, P6, R200, R39, 0x2 ;  /* 0x00000027c81ea211 */ /* 0x004fe400078c10ff */
[-C--:B------:R-:W-:Y:S02]  /*14730*/  @!P5 LEA.HI.X R25, R202, R29.reuse, R227, 0x2, P0 ;  /* 0x0000001dca19d211 */ /* 0x080fe400000f14e3 */
[-C--:B------:R-:W-:Y:S02]  /*14740*/  @!P4 LEA.HI.X R27, R201, R29.reuse, R226, 0x2, P3 ;  /* 0x0000001dc91bc211 */ /* 0x080fe400018f14e2 */
[----:B------:R-:W-:Y:S01]  /*14750*/  @!P2 LEA.HI.X R31, R200, R29, R225, 0x2, P6 ;  /* 0x0000001dc81fa211 */ /* 0x000fe200030f14e1 */
[----:B------:R0:W-:Y:S04]  /*14760*/  @!P5 ST.E.64 desc[UR52][R24.64], R124 ;  /* 0x0000007c1800d985 */ /* 0x0001e8000c101b34 */
[----:B------:R0:W-:Y:S04]  /*14770*/  @!P4 ST.E.64 desc[UR52][R26.64], R130 ;  /* 0x000000821a00c985 */ /* 0x0001e8000c101b34 */
[----:B------:R0:W-:Y:S02]  /*14780*/  @!P2 ST.E.64 desc[UR52][R30.64], R132 ;  /* 0x000000841e00a985 */ /* 0x0001e4000c101b34 */
.L_x_4333:
[----:B------:R-:W-:Y:S05]  /*14790*/  BSYNC B1 ;  /* 0x0000000000017941 */ /* 0x000fea0003800000 */
.L_x_4332:
[----:B------:R-:W-:Y:S01]  /*147a0*/  ISETP.GE.AND P0, PT, R28, R3, PT ;  /* 0x000000031c00720c */ /* 0x000fe20003f06270 */
[----:B0-----:R0:W3:Y:S04]  /*147b0*/  SHFL.IDX PT, R27, R2, 0x1, 0x1c1f ;  /* 0x003c1f00021b7f89 */ /* 0x0010e800000e0000 */
[----:B--2---:R0:W2:Y:S08]  /*147c0*/  SHFL.IDX PT, R29, R0, 0x1, 0x1c1f ;  /* 0x003c1f00001d7f89 */ /* 0x0040b000000e0000 */
[----:B0-----:R-:W-:Y:S05]  /*147d0*/  @P0 BRA `(.L_x_4331) ;  /* 0x0000001000f00947 */ /* 0x001fea0003800000 */
[----:B------:R-:W-:Y:S02]  /*147e0*/  ULDC UR4, c[0x0][0xac8] ;  /* 0x0002b20000047ab9 */ /* 0x000fe40000000800 */
[----:B------:R-:W-:Y:S02]  /*147f0*/  ISETP.GE.AND P5, PT, R16, UR4, PT ;  /* 0x0000000410007c0c */ /* 0x000fe4000bfa6270 */
[----:B------:R-:W-:Y:S02]  /*14800*/  ISETP.GE.AND P0, PT, R222, UR4, PT ;  /* 0x00000004de007c0c */ /* 0x000fe4000bf06270 */
[----:B------:R-:W-:Y:S02]  /*14810*/  ISETP.GE.AND P1, PT, R221, UR4, PT ;  /* 0x00000004dd007c0c */ /* 0x000fe4000bf26270 */
[----:B------:R-:W-:-:S07]  /*14820*/  ISETP.GE.AND P4, PT, R220, UR4, PT ;  /* 0x00000004dc007c0c */ /* 0x000fce000bf86270 */
[-C--:B--2---:R-:W-:Y:S02]  /*14830*/  @!P5 LEA R2, P2, R16, R29.reuse, 0x2 ;  /* 0x0000001d1002d211 */ /* 0x084fe400078410ff */
[----:B------:R-:W-:Y:S02]  /*14840*/  @!P0 LEA R8, P3, R222, R29, 0x2 ;  /* 0x0000001dde088211 */ /* 0x000fe400078610ff */
[-C--:B---3--:R-:W-:Y:S02]  /*14850*/  @!P5 LEA.HI.X R3, R16, R27.reuse, R57, 0x2, P2 ;  /* 0x0000001b1003d211 */ /* 0x088fe400010f1439 */
[----:B------:R-:W-:Y:S02]  /*14860*/  ISETP.GE.AND P2, PT, R219, UR4, PT ;  /* 0x00000004db007c0c */ /* 0x000fe4000bf46270 */
[----:B------:R-:W-:Y:S01]  /*14870*/  @!P0 LEA.HI.X R9, R222, R27, R56, 0x2, P3 ;  /* 0x0000001bde098211 */ /* 0x000fe200018f1438 */
[----:B------:R0:W-:Y:S01]  /*14880*/  @!P5 ST.E.64 desc[UR52][R2.64], R12 ;  /* 0x0000000c0200d985 */ /* 0x0001e2000c101b34 */
[----:B------:R-:W-:-:S02]  /*14890*/  @!P1 LEA R10, P5, R221, R29, 0x2 ;  /* 0x0000001ddd0a9211 */ /* 0x000fc400078a10ff */
[----:B------:R-:W-:Y:S01]  /*148a0*/  ISETP.GE.AND P3, PT, R218, UR4, PT ;  /* 0x00000004da007c0c */ /* 0x000fe2000bf66270 */
[----:B------:R2:W-:Y:S01]  /*148b0*/  @!P0 ST.E.64 desc[UR52][R8.64], R14 ;  /* 0x0000000e08008985 */ /* 0x0005e2000c101b34 */
[----:B------:R-:W-:Y:S02]  /*148c0*/  @!P1 LEA.HI.X R11, R221, R27, R55, 0x2, P5 ;  /* 0x0000001bdd0b9211 */ /* 0x000fe400028f1437 */
[C---:B------:R-:W-:Y:S02]  /*148d0*/  @!P4 LEA R20, P6, R220.reuse, R29, 0x2 ;  /* 0x0000001ddc14c211 */ /* 0x040fe400078c10ff */
[----:B------:R-:W-:Y:S01]  /*148e0*/  ISETP.GE.AND P0, PT, R217, UR4, PT ;  /* 0x00000004d9007c0c */ /* 0x000fe2000bf06270 */
[----:B------:R3:W-:Y:S01]  /*148f0*/  @!P1 ST.E.64 desc[UR52][R10.64], R46 ;  /* 0x0000002e0a009985 */ /* 0x0007e2000c101b34 */
[----:B------:R-:W-:Y:S02]  /*14900*/  @!P4 LEA.HI.X R21, R220, R27, R54, 0x2, P6 ;  /* 0x0000001bdc15c211 */ /* 0x000fe400030f1436 */
[----:B------:R-:W-:-:S02]  /*14910*/  ISETP.GE.AND P1, PT, R216, UR4, PT ;  /* 0x00000004d8007c0c */ /* 0x000fc4000bf26270 */
[----:B------:R-:W-:Y:S01]  /*14920*/  @!P2 LEA R24, P5, R219, R29, 0x2 ;  /* 0x0000001ddb18a211 */ /* 0x000fe200078a10ff */
[----:B------:R4:W-:Y:S01]  /*14930*/  @!P4 ST.E.64 desc[UR52][R20.64], R48 ;  /* 0x000000301400c985 */ /* 0x0009e2000c101b34 */
[----:B------:R-:W-:Y:S02]  /*14940*/  ISETP.GE.AND P4, PT, R215, UR4, PT ;  /* 0x00000004d7007c0c */ /* 0x000fe4000bf86270 */
[----:B------:R-:W-:Y:S02]  /*14950*/  @!P2 LEA.HI.X R25, R219, R27, R53, 0x2, P5 ;  /* 0x0000001bdb19a211 */ /* 0x000fe400028f1435 */
[CC--:B0-----:R-:W-:Y:S02]  /*14960*/  @!P3 LEA R2, P5, R218.reuse, R29.reuse, 0x2 ;  /* 0x0000001dda02b211 */ /* 0x0c1fe400078a10ff */
[----:B--2---:R-:W-:Y:S01]  /*14970*/  @!P0 LEA R8, P6, R217, R29, 0x2 ;  /* 0x0000001dd9088211 */ /* 0x004fe200078c10ff */
[----:B------:R-:W-:Y:S01]  /*14980*/  @!P2 ST.E.64 desc[UR52][R24.64], R62 ;  /* 0x0000003e1800a985 */ /* 0x000fe2000c101b34 */
[----:B------:R-:W-:-:S02]  /*14990*/  @!P3 LEA.HI.X R3, R218, R27, R52, 0x2, P5 ;  /* 0x0000001bda03b211 */ /* 0x000fc400028f1434 */
[----:B------:R-:W-:Y:S02]  /*149a0*/  @!P0 LEA.HI.X R9, R217, R27, R43, 0x2, P6 ;  /* 0x0000001bd9098211 */ /* 0x000fe400030f142b */
[----:B------:R-:W-:Y:S01]  /*149b0*/  @!P1 LEA R12, P5, R216, R29, 0x2 ;  /* 0x0000001dd80c9211 */ /* 0x000fe200078a10ff */
[----:B------:R0:W-:Y:S01]  /*149c0*/  @!P3 ST.E.64 desc[UR52][R2.64], R64 ;  /* 0x000000400200b985 */ /* 0x0001e2000c101b34 */
[----:B------:R-:W-:Y:S02]  /*149d0*/  ISETP.GE.AND P2, PT, R214, UR4, PT ;  /* 0x00000004d6007c0c */ /* 0x000fe4000bf46270 */
[----:B------:R-:W-:Y:S01]  /*149e0*/  @!P1 LEA.HI.X R13, R216, R27, R42, 0x2, P5 ;  /* 0x0000001bd80d9211 */ /* 0x000fe200028f142a */
[----:B------:R2:W-:Y:S01]  /*149f0*/  @!P0 ST.E.64 desc[UR52][R8.64], R70 ;  /* 0x0000004608008985 */ /* 0x0005e2000c101b34 */
[----:B------:R-:W-:Y:S02]  /*14a00*/  ISETP.GE.AND P3, PT, R213, UR4, PT ;  /* 0x00000004d5007c0c */ /* 0x000fe4000bf66270 */
[----:B---3--:R-:W-:Y:S01]  /*14a10*/  @!P4 LEA R10, P0, R215, R29, 0x2 ;  /* 0x0000001dd70ac211 */ /* 0x008fe200078010ff */
[----:B------:R3:W-:Y:S01]  /*14a20*/  @!P1 ST.E.64 desc[UR52][R12.64], R72 ;  /* 0x000000480c009985 */ /* 0x0007e2000c101b34 */
[----:B------:R-:W-:-:S02]  /*14a30*/  ISETP.GE.AND P1, PT, R212, UR4, PT ;  /* 0x00000004d4007c0c */ /* 0x000fc4000bf26270 */
[----:B------:R-:W-:Y:S02]  /*14a40*/  @!P4 LEA.HI.X R11, R215, R27, R41, 0x2, P0 ;  /* 0x0000001bd70bc211 */ /* 0x000fe400000f1429 */
[----:B------:R-:W-:Y:S02]  /*14a50*/  ISETP.GE.AND P0, PT, R211, UR4, PT ;  /* 0x00000004d3007c0c */ /* 0x000fe4000bf06270 */
[-C--:B------:R-:W-:Y:S01]  /*14a60*/  @!P2 LEA R14, P6, R214, R29.reuse, 0x2 ;  /* 0x0000001dd60ea211 */ /* 0x080fe200078c10ff */
[----:B------:R5:W-:Y:S01]  /*14a70*/  @!P4 ST.E.64 desc[UR52][R10.64], R78 ;  /* 0x0000004e0a00c985 */ /* 0x000be2000c101b34 */
[----:B------:R-:W-:Y:S02]  /*14a80*/  ISETP.GE.AND P4, PT, R210, UR4, PT ;  /* 0x00000004d2007c0c */ /* 0x000fe4000bf86270 */
[----:B----4-:R-:W-:Y:S02]  /*14a90*/  @!P3 LEA R20, P5, R213, R29, 0x2 ;  /* 0x0000001dd514b211 */ /* 0x010fe400078a10ff */
[----:B------:R-:W-:-:S02]  /*14aa0*/  @!P2 LEA.HI.X R15, R214, R27, R40, 0x2, P6 ;  /* 0x0000001bd60fa211 */ /* 0x000fc400030f1428 */
[----:B------:R-:W-:Y:S02]  /*14ab0*/  @!P3 LEA.HI.X R21, R213, R27, R38, 0x2, P5 ;  /* 0x0000001bd515b211 */ /* 0x000fe400028f1426 */
[CC--:B0-----:R-:W-:Y:S01]  /*14ac0*/  @!P1 LEA R2, P5, R212.reuse, R29.reuse, 0x2 ;  /* 0x0000001dd4029211 */ /* 0x0c1fe200078a10ff */
[----:B------:R0:W-:Y:S01]  /*14ad0*/  @!P2 ST.E.64 desc[UR52][R14.64], R80 ;  /* 0x000000500e00a985 */ /* 0x0001e2000c101b34 */
[----:B------:R-:W-:Y:S02]  /*14ae0*/  ISETP.GE.AND P2, PT, R209, UR4, PT ;  /* 0x00000004d1007c0c */ /* 0x000fe4000bf46270 */
[----:B--2---:R-:W-:Y:S01]  /*14af0*/  @!P0 LEA R8, P6, R211, R29, 0x2 ;  /* 0x0000001dd3088211 */ /* 0x004fe200078c10ff */
[----:B------:R2:W-:Y:S01]  /*14b00*/  @!P3 ST.E.64 desc[UR52][R20.64], R86 ;  /* 0x000000561400b985 */ /* 0x0005e2000c101b34 */
[----:B------:R-:W-:Y:S02]  /*14b10*/  @!P1 LEA.HI.X R3, R212, R27, R237, 0x2, P5 ;  /* 0x0000001bd4039211 */ /* 0x000fe400028f14ed */
[----:B------:R-:W-:-:S02]  /*14b20*/  ISETP.GE.AND P3, PT, R208, UR4, PT ;  /* 0x00000004d0007c0c */ /* 0x000fc4000bf66270 */
[C---:B---3--:R-:W-:Y:S01]  /*14b30*/  @!P4 LEA R12, P5, R210.reuse, R29, 0x2 ;  /* 0x0000001dd20cc211 */ /* 0x048fe200078a10ff */
[----:B------:R3:W-:Y:S01]  /*14b40*/  @!P1 ST.E.64 desc[UR52][R2.64], R88 ;  /* 0x0000005802009985 */ /* 0x0007e2000c101b34 */
[-C--:B------:R-:W-:Y:S02]  /*14b50*/  @!P0 LEA.HI.X R9, R211, R27.reuse, R236, 0x2, P6 ;  /* 0x0000001bd3098211 */ /* 0x080fe400030f14ec */
[----:B------:R-:W-:Y:S02]  /*14b60*/  @!P4 LEA.HI.X R13, R210, R27, R235, 0x2, P5 ;  /* 0x0000001bd20dc211 */ /* 0x000fe400028f14eb */
[----:B------:R-:W-:Y:S01]  /*14b70*/  ISETP.GE.AND P1, PT, R207, UR4, PT ;  /* 0x00000004cf007c0c */ /* 0x000fe2000bf26270 */
[----:B------:R4:W-:Y:S01]  /*14b80*/  @!P0 ST.E.64 desc[UR52][R8.64], R94 ;  /* 0x0000005e08008985 */ /* 0x0009e2000c101b34 */
[----:B-----5:R-:W-:-:S03]  /*14b90*/  @!P2 LEA R10, P0, R209, R29, 0x2 ;  /* 0x0000001dd10aa211 */ /* 0x020fc600078010ff */
[----:B------:R-:W-:Y:S01]  /*14ba0*/  @!P4 ST.E.64 desc[UR52][R12.64], R96 ;  /* 0x000000600c00c985 */ /* 0x000fe2000c101b34 */
[----:B------:R-:W-:Y:S02]  /*14bb0*/  ISETP.GE.AND P4, PT, R206, UR4, PT ;  /* 0x00000004ce007c0c */ /* 0x000fe4000bf86270 */
[C---:B0-----:R-:W-:Y:S02]  /*14bc0*/  @!P3 LEA R14, P5, R208.reuse, R29, 0x2 ;  /* 0x0000001dd00eb211 */ /* 0x041fe400078a10ff */
[-C--:B------:R-:W-:Y:S02]  /*14bd0*/  @!P2 LEA.HI.X R11, R209, R27.reuse, R234, 0x2, P0 ;  /* 0x0000001bd10ba211 */ /* 0x080fe400000f14ea */
[----:B------:R-:W-:Y:S02]  /*14be0*/  ISETP.GE.AND P0, PT, R205, UR4, PT ;  /* 0x00000004cd007c0c */ /* 0x000fe4000bf06270 */
[----:B------:R-:W-:Y:S01]  /*14bf0*/  @!P3 LEA.HI.X R15, R208, R27, R233, 0x2, P5 ;  /* 0x0000001bd00fb211 */ /* 0x000fe200028f14e9 */
[----:B------:R0:W-:Y:S01]  /*14c00*/  @!P2 ST.E.64 desc[UR52][R10.64], R102 ;  /* 0x000000660a00a985 */ /* 0x0001e2000c101b34 */
[----:B--2---:R-:W-:-:S02]  /*14c10*/  @!P1 LEA R20, P6, R207, R29, 0x2 ;  /* 0x0000001dcf149211 */ /* 0x004fc400078c10ff */
[----:B------:R-:W-:Y:S01]  /*14c20*/  ISETP.GE.AND P2, PT, R204, UR4, PT ;  /* 0x00000004cc007c0c */ /* 0x000fe2000bf46270 */
[----:B------:R2:W-:Y:S01]  /*14c30*/  @!P3 ST.E.64 desc[UR52][R14.64], R104 ;  /* 0x000000680e00b985 */ /* 0x0005e2000c101b34 */
[----:B------:R-:W-:Y:S02]  /*14c40*/  @!P1 LEA.HI.X R21, R207, R27, R232, 0x2, P6 ;  /* 0x0000001bcf159211 */ /* 0x000fe400030f14e8 */
[C---:B---3--:R-:W-:Y:S02]  /*14c50*/  @!P4 LEA R2, P3, R206.reuse, R29, 0x2 ;  /* 0x0000001dce02c211 */ /* 0x048fe400078610ff */
[----:B------:R-:W-:Y:S01]  /*14c60*/  ISETP.GE.AND P5, PT, R203, UR4, PT ;  /* 0x00000004cb007c0c */ /* 0x000fe2000bfa6270 */
[----:B------:R3:W-:Y:S01]  /*14c70*/  @!P1 ST.E.64 desc[UR52][R20.64], R110 ;  /* 0x0000006e14009985 */ /* 0x0007e2000c101b34 */
[----:B------:R-:W-:Y:S02]  /*14c80*/  @!P4 LEA.HI.X R3, R206, R27, R231, 0x2, P3 ;  /* 0x0000001bce03c211 */ /* 0x000fe400018f14e7 */
[----:B------:R-:W-:-:S02]  /*14c90*/  ISETP.GE.AND P3, PT, R202, UR4, PT ;  /* 0x00000004ca007c0c */ /* 0x000fc4000bf66270 */
[----:B------:R-:W-:Y:S01]  /*14ca0*/  ISETP.GE.AND P1, PT, R201, UR4, PT ;  /* 0x00000004c9007c0c */ /* 0x000fe2000bf26270 */
[----:B------:R1:W-:Y:S01]  /*14cb0*/  @!P4 ST.E.64 desc[UR52][R2.64], R112 ;  /* 0x000000700200c985 */ /* 0x0003e2000c101b34 */
[CC--:B----4-:R-:W-:Y:S02]  /*14cc0*/  @!P0 LEA R8, P6, R205.reuse, R29.reuse, 0x2 ;  /* 0x0000001dcd088211 */ /* 0x0d0fe400078c10ff */
[C---:B0-----:R-:W-:Y:S02]  /*14cd0*/  @!P2 LEA R10, P4, R204.reuse, R29, 0x2 ;  /* 0x0000001dcc0aa211 */ /* 0x041fe400078810ff */
[-C--:B------:R-:W-:Y:S02]  /*14ce0*/  @!P0 LEA.HI.X R9, R205, R27.reuse, R230, 0x2, P6 ;  /* 0x0000001bcd098211 */ /* 0x080fe400030f14e6 */
[----:B------:R-:W-:-:S03]  /*14cf0*/  @!P2 LEA.HI.X R11, R204, R27, R229, 0x2, P4 ;  /* 0x0000001bcc0ba211 */ /* 0x000fc600020f14e5 */
[----:B------:R0:W-:Y:S01]  /*14d00*/  @!P0 ST.E.64 desc[UR52][R8.64], R118 ;  /* 0x0000007608008985 */ /* 0x0001e2000c101b34 */
[-C--:B------:R-:W-:Y:S02]  /*14d10*/  @!P5 LEA R12, P0, R203, R29.reuse, 0x2 ;  /* 0x0000001dcb0cd211 */ /* 0x080fe400078010ff */
[CC--:B--2---:R-:W-:Y:S01]  /*14d20*/  @!P3 LEA R14, P4, R202.reuse, R29.reuse, 0x2 ;  /* 0x0000001dca0eb211 */ /* 0x0c4fe200078810ff */
[----:B------:R0:W-:Y:S01]  /*14d30*/  @!P2 ST.E.64 desc[UR52][R10.64], R120 ;  /* 0x000000780a00a985 */ /* 0x0001e2000c101b34 */
[----:B---3--:R-:W-:Y:S02]  /*14d40*/  @!P1 LEA R20, P6, R201, R29, 0x2 ;  /* 0x0000001dc9149211 */ /* 0x008fe400078c10ff */
[-C--:B------:R-:W-:Y:S02]  /*14d50*/  @!P5 LEA.HI.X R13, R203, R27.reuse, R228, 0x2, P0 ;  /* 0x0000001bcb0dd211 */ /* 0x080fe400000f14e4 */
[-C--:B------:R-:W-:Y:S02]  /*14d60*/  @!P3 LEA.HI.X R15, R202, R27.reuse, R227, 0x2, P4 ;  /* 0x0000001bca0fb211 */ /* 0x080fe400020f14e3 */
[----:B------:R-:W-:Y:S01]  /*14d70*/  @!P1 LEA.HI.X R21, R201, R27, R226, 0x2, P6 ;  /* 0x0000001bc9159211 */ /* 0x000fe200030f14e2 */
[----:B------:R0:W-:Y:S01]  /*14d80*/  @!P5 ST.E.64 desc[UR52][R12.64], R126 ;  /* 0x0000007e0c00d985 */ /* 0x0001e2000c101b34 */
[----:B------:R-:W-:-:S03]  /*14d90*/  ISETP.GE.AND P0, PT, R200, UR4, PT ;  /* 0x00000004c8007c0c */ /* 0x000fc6000bf06270 */
[----:B------:R0:W-:Y:S04]  /*14da0*/  @!P3 ST.E.64 desc[UR52][R14.64], R128 ;  /* 0x000000800e00b985 */ /* 0x0001e8000c101b34 */
[----:B------:R0:W-:Y:S06]  /*14db0*/  @!P1 ST.E.64 desc[UR52][R20.64], R4 ;  /* 0x0000000414009985 */ /* 0x0001ec000c101b34 */
[----:B-1----:R-:W-:Y:S05]  /*14dc0*/  @P0 BRA `(.L_x_4331) ;  /* 0x0000000c00740947 */ /* 0x002fea0003800000 */
[----:B------:R-:W-:-:S04]  /*14dd0*/  LEA R2, P0, R200, R29, 0x2 ;  /* 0x0000001dc8027211 */ /* 0x000fc800078010ff */
[----:B------:R-:W-:-:S05]  /*14de0*/  LEA.HI.X R3, R200, R27, R225, 0x2, P0 ;  /* 0x0000001bc8037211 */ /* 0x000fca00000f14e1 */
[----:B------:R4:W-:Y:S01]  /*14df0*/  ST.E.64 desc[UR52][R2.64], R6 ;  /* 0x0000000602007985 */ /* 0x0009e2000c101b34 */
[----:B------:R-:W-:Y:S05]  /*14e00*/  BRA `(.L_x_4331) ;  /* 0x0000000c00647947 */ /* 0x000fea0003800000 */
.L_x_4322:
        /* <DEDUP_REMOVED lines=30> */
.L_x_4334:
[----:B------:R-:W-:Y:S01]  /*14ff0*/  USHF.R.S32.HI UR12, URZ, 0x1f, UR44 ;  /* 0x0000001f3f0c7899 */ /* 0x000fe2000801142c */
[----:B------:R-:W-:Y:S01]  /*15000*/  BSSY B1, `(.L_x_4335) ;  /* 0x000003a000017945 */ /* 0x000fe20003800000 */
[----:B------:R-:W-:Y:S02]  /*15010*/  USHF.R.S32.HI UR18, URZ, 0x1f, UR4 ;  /* 0x0000001f3f127899 */ /* 0x000fe40008011404 */
[----:B------:R-:W-:Y:S02]  /*15020*/  USEL UR7, UR44, URZ, !UP0 ;  /* 0x0000003f2c077287 */ /* 0x000fe4000c000000 */
[----:B------:R-:W-:Y:S01]  /*15030*/  USEL UR12, UR12, URZ, !UP0 ;  /* 0x0000003f0c0c7287 */ /* 0x000fe2000c000000 */
[----:B------:R-:W-:Y:S11]  /*15040*/  @P0 BRA `(.L_x_4336) ;  /* 0x0000000000d40947 */ /* 0x000ff60003800000 */
[----:B------:R-:W0:Y:S01]  /*15050*/  S2R R3, SR_TID.X ;  /* 0x0000000000037919 */ /* 0x000e220000002100 */
[----:B------:R-:W1:Y:S01]  /*15060*/  LDC R9, c[0x0][0xbe8] ;  /* 0x0002fa00ff097b82 */ /* 0x000e620000000800 */
[----:B------:R-:W-:Y:S02]  /*15070*/  IMAD.U32 R4, RZ, RZ, UR42 ;  /* 0x0000002aff047e24 */ /* 0x000fe4000f8e00ff */
[----:B-1---5:R-:W-:-:S03]  /*15080*/  IMAD R2, R0, R9, RZ ;  /* 0x0000000900027224 */ /* 0x022fc600078e02ff */
[----:B0-----:R-:W-:-:S04]  /*15090*/  IADD3 R4, R4, -0x80, R3 ;  /* 0xffffff8004047810 */ /* 0x001fc80007ffe003 */
        /* <DEDUP_REMOVED lines=48> */
.L_x_4336:
[----:B------:R-:W-:Y:S05]  /*153a0*/  BSYNC B1 ;  /* 0x0000000000017941 */ /* 0x000fea0003800000 */
.L_x_4335:
[----:B------:R-:W-:-:S06]  /*153b0*/  UISETP.GT.AND UP0, UPT, UR46, 0x1, UPT ;  /* 0x000000012e00788c */ /* 0x000fcc000bf04270 */
[----:B------:R-:W-:-:S13]  /*153c0*/  PLOP3.LUT P0, PT, PT, PT, UP0, 0x80, 0x0 ;  /* 0x000000000000781c */ /* 0x000fda0003f0f008 */
[----:B------:R-:W-:Y:S05]  /*153d0*/  @P0 BRA `(.L_x_4331) ;  /* 0x0000000400f00947 */ /* 0x000fea0003800000 */
[----:B------:R-:W1:Y:S01]  /*153e0*/  LDC R11, c[0x0][0xbe8] ;  /* 0x0002fa00ff0b7b82 */ /* 0x000e620000000800 */
[----:B------:R-:W-:Y:S01]  /*153f0*/  ULDC.64 UR14, c[0x0][0xaa0] ;  /* 0x0002a800000e7ab9 */ /* 0x000fe20000000a00 */
[----:B------:R-:W-:Y:S01]  /*15400*/  IMAD R2, R23, 0x20, R223 ;  /* 0x0000002017027824 */ /* 0x000fe200078e02df */
[----:B------:R-:W-:Y:S01]  /*15410*/  UIMAD UR10, UR18, UR14, URZ ;  /* 0x0000000e120a72a4 */ /* 0x000fe2000f8e023f */
[----:B------:R-:W-:Y:S01]  /*15420*/  BSSY B1, `(.L_x_4337) ;  /* 0x0000041000017945 */ /* 0x000fe20003800000 */
[----:B------:R-:W-:Y:S01]  /*15430*/  UIMAD.WIDE.U32 UR8, UR4, UR14, URZ ;  /* 0x0000000e040872a5 */ /* 0x000fe2000f8e003f */
[----:B------:R-:W-:Y:S01]  /*15440*/  VIADD R6, R2, UR42 ;  /* 0x0000002a02067c36 */ /* 0x000fe20008000000 */
[----:B------:R-:W-:Y:S01]  /*15450*/  UIMAD UR10, UR4, UR15, UR10 ;  /* 0x0000000f040a72a4 */ /* 0x000fe2000f8e020a */
[----:B------:R-:W-:Y:S02]  /*15460*/  SHF.R.S32.HI R10, RZ, 0x1f, R22 ;  /* 0x0000001fff0a7819 */ /* 0x000fe40000011416 */
[----:B0-----:R-:W-:Y:S01]  /*15470*/  IMAD.MOV.U32 R5, RZ, RZ, R6 ;  /* 0x000000ffff057224 */ /* 0x001fe200078e0006 */
[----:B------:R-:W-:Y:S01]  /*15480*/  UIADD3 UR9, UR9, UR10, URZ ;  /* 0x0000000a09097290 */ /* 0x000fe2000fffe03f */
[----:B------:R-:W-:-:S02]  /*15490*/  SHF.R.S32.HI R14, RZ, 0x1f, R19 ;  /* 0x0000001fff0e7819 */ /* 0x000fc40000011413 */
[----:B------:R-:W-:Y:S01]  /*154a0*/  ULDC.64 UR10, c[0x0][0xae8] ;  /* 0x0002ba00000a7ab9 */ /* 0x000fe20000000a00 */
[----:B------:R-:W-:Y:S01]  /*154b0*/  SHF.R.S32.HI R15, RZ, 0x1f, R18 ;  /* 0x0000001fff0f7819 */ /* 0x000fe20000011412 */
[----:B------:R-:W-:-:S04]  /*154c0*/  UIMAD.WIDE.U32 UR8, UR43, UR10, UR8 ;  /* 0x0000000a2b0872a5 */ /* 0x000fc8000f8e0008 */
[----:B------:R-:W-:-:S03]  /*154d0*/  UIMAD UR9, UR43, UR11, UR9 ;  /* 0x0000000b2b0972a4 */ /* 0x000fc6000f8e0209 */
[----:B------:R-:W-:Y:S01]  /*154e0*/  ULDC.64 UR10, c[0x0][0xaf0] ;  /* 0x0002bc00000a7ab9 */ /* 0x000fe20000000a00 */
[----:B-1----:R-:W-:Y:S01]  /*154f0*/  ISETP.NE.AND P0, PT, R11, 0x1, PT ;  /* 0x000000010b00780c */ /* 0x002fe20003f05270 */
[----:B------:R-:W-:Y:S02]  /*15500*/  UIMAD UR12, UR12, UR10, URZ ;  /* 0x0000000a0c0c72a4 */ /* 0x000fe4000f8e023f */
[----:B------:R-:W-:Y:S02]  /*15510*/  UIMAD.WIDE.U32 UR8, UR7, UR10, UR8 ;  /* 0x0000000a070872a5 */ /* 0x000fe4000f8e0008 */
[----:B------:R-:W-:-:S03]  /*15520*/  UIMAD UR4, UR7, UR11, UR12 ;  /* 0x0000000b070472a4 */ /* 0x000fc6000f8e020c */
[----:B------:R-:W-:Y:S01]  /*15530*/  ULDC.64 UR10, c[0x0][0xae0] ;  /* 0x0002b800000a7ab9 */ /* 0x000fe20000000a00 */
[----:B------:R-:W-:-:S04]  /*15540*/  UIADD3 UR4, UR9, UR4, URZ ;  /* 0x0000000409047290 */ /* 0x000fc8000fffe03f */
        /* <DEDUP_REMOVED lines=10> */
[----:B------:R-:W-:Y:S01]  /*155f0*/  IMAD.U32 R2, RZ, RZ, UR8 ;  /* 0x00000008ff027e24 */ /* 0x000fe2000f8e00ff */
[----:B------:R-:W-:Y:S01]  /*15600*/  ULDC.64 UR8, c[0x0][0xad8] ;  /* 0x0002b60000087ab9 */ /* 0x000fe20000000a00 */
[C---:B------:R-:W-:Y:S01]  /*15610*/  IMAD R9, R5.reuse, UR11, R4 ;  /* 0x0000000b05097c24 */ /* 0x040fe2000f8e0204 */
[----:B------:R-:W-:Y:S01]  /*15620*/  SHF.R.S32.HI R4, RZ, 0x1f, R7 ;  /* 0x0000001fff047819 */ /* 0x000fe20000011407 */
[----:B------:R-:W-:-:S04]  /*15630*/  IMAD.WIDE.U32 R2, R5, UR10, R2 ;  /* 0x0000000a05027c25 */ /* 0x000fc8000f8e0002 */
[----:B------:R-:W-:Y:S02]  /*15640*/  IMAD.IADD R3, R3, 0x1, R9 ;  /* 0x0000000103037824 */ /* 0x000fe400078e0209 */
[----:B------:R-:W-:Y:S02]  /*15650*/  IMAD R4, R4, UR8, RZ ;  /* 0x0000000804047c24 */ /* 0x000fe4000f8e02ff */
[----:B------:R-:W-:Y:S02]  /*15660*/  VIADD R6, R223, UR42 ;  /* 0x0000002adf067c36 */ /* 0x000fe40008000000 */
[----:B-----5:R-:W-:Y:S02]  /*15670*/  IMAD R11, R0, R11, RZ ;  /* 0x0000000b000b7224 */ /* 0x020fe400078e02ff */
[C---:B------:R-:W-:Y:S02]  /*15680*/  IMAD R5, R7.reuse, UR9, R4 ;  /* 0x0000000907057c24 */ /* 0x040fe4000f8e0204 */
[----:B------:R-:W-:Y:S01]  /*15690*/  IMAD.WIDE.U32 R2, R7, UR8, R2 ;  /* 0x0000000807027c25 */ /* 0x000fe2000f8e0002 */
[----:B------:R-:W-:Y:S01]  /*156a0*/  ISETP.GE.AND P2, PT, R6, R11, PT ;  /* 0x0000000b0600720c */ /* 0x000fe20003f46270 */
[----:B------:R-:W-:-:S02]  /*156b0*/  ULDC.64 UR8, c[0x0][0xa80] ;  /* 0x0002a00000087ab9 */ /* 0x000fc40000000a00 */
[----:B------:R-:W-:Y:S01]  /*156c0*/  IMAD.IADD R3, R3, 0x1, R5 ;  /* 0x0000000103037824 */ /* 0x000fe200078e0205 */
[----:B------:R-:W-:Y:S01]  /*156d0*/  LEA R4, P3, R2, UR8, 0x1 ;  /* 0x0000000802047c11 */ /* 0x000fe2000f8608ff */
[----:B------:R-:W-:-:S03]  /*156e0*/  VIADD R0, R6, 0x20 ;  /* 0x0000002006007836 */ /* 0x000fc60000000000 */
[----:B------:R-:W-:Y:S01]  /*156f0*/  LEA.HI.X R5, R2, UR9, R3, 0x1, P3 ;  /* 0x0000000902057c11 */ /* 0x000fe200098f0c03 */
[----:B------:R0:W1:Y:S01]  /*15700*/  SHFL.IDX PT, R7, R4, RZ, 0x181f ;  /* 0x00181fff04077589 */ /* 0x00006200000e0000 */
[-C--:B------:R-:W-:Y:S01]  /*15710*/  ISETP.GE.AND P1, PT, R0, R11.reuse, PT ;  /* 0x0000000b0000720c */ /* 0x080fe20003f26270 */
[----:B------:R-:W-:Y:S02]  /*15720*/  VIADD R0, R6, 0x40 ;  /* 0x0000004006007836 */ /* 0x000fe40000000000 */
[----:B------:R0:W2:Y:S03]  /*15730*/  SHFL.IDX PT, R3, R5, RZ, 0x181f ;  /* 0x00181fff05037589 */ /* 0x0000a600000e0000 */
[----:B------:R-:W-:Y:S01]  /*15740*/  ISETP.GE.AND P0, PT, R0, R11, PT ;  /* 0x0000000b0000720c */ /* 0x000fe20003f06270 */
[----:B------:R-:W-:-:S12]  /*15750*/  @P2 BRA `(.L_x_4338) ;  /* 0x0000000000342947 */ /* 0x000fd80003800000 */
        /* <DEDUP_REMOVED lines=9> */
[----:B------:R3:W-:Y:S01]  /*157f0*/  @!P4 ST.E.128 desc[UR52][R8.64], RZ ;  /* 0x000000ff0800c985 */ /* 0x0007e2000c101d34 */
[----:B------:R-:W-:-:S03]  /*15800*/  @!P2 LEA.HI.X R3, R22, R3, R10, 0x1, P6 ;  /* 0x000000031603a211 */ /* 0x000fc600030f0c0a */
[----:B------:R3:W-:Y:S04]  /*15810*/  @!P3 ST.E.128 desc[UR52][R12.64], RZ ;  /* 0x000000ff0c00b985 */ /* 0x0007e8000c101d34 */
[----:B------:R3:W-:Y:S02]  /*15820*/  @!P2 ST.E.128 desc[UR52][R2.64], RZ ;  /* 0x000000ff0200a985 */ /* 0x0007e4000c101d34 */
.L_x_4338:
[----:B------:R-:W-:Y:S05]  /*15830*/  BSYNC B1 ;  /* 0x0000000000017941 */ /* 0x000fea0003800000 */
.L_x_4337:
[----:B--23--:R2:W3:Y:S01]  /*15840*/  SHFL.IDX PT, R3, R5, 0x1, 0x181f ;  /* 0x00381f0005037f89 */ /* 0x00c4e200000e0000 */
[----:B------:R-:W-:Y:S03]  /*15850*/  BSSY B1, `(.L_x_4339) ;  /* 0x0000010000017945 */ /* 0x000fe60003800000 */
[----:B-1----:R2:W1:Y:S01]  /*15860*/  SHFL.IDX PT, R7, R4, 0x1, 0x181f ;  /* 0x00381f0004077f89 */ /* 0x00246200000e0000 */
[----:B------:R-:W-:Y:S05]  /*15870*/  @P1 BRA `(.L_x_4340) ;  /* 0x0000000000341947 */ /* 0x000fea0003800000 */
[----:B------:R-:W-:Y:S02]  /*15880*/  ULDC UR4, c[0x0][0xac8] ;  /* 0x0002b20000047ab9 */ /* 0x000fe40000000800 */
[----:B------:R-:W-:Y:S02]  /*15890*/  ISETP.GE.AND P4, PT, R18, UR4, PT ;  /* 0x0000000412007c0c */ /* 0x000fe4000bf86270 */
[----:B------:R-:W-:Y:S02]  /*158a0*/  ISETP.GE.AND P5, PT, R19, UR4, PT ;  /* 0x0000000413007c0c */ /* 0x000fe4000bfa6270 */
[----:B------:R-:W-:-:S09]  /*158b0*/  ISETP.GE.AND P6, PT, R22, UR4, PT ;  /* 0x0000000416007c0c */ /* 0x000fd2000bfc6270 */
[-C--:B-1----:R-:W-:Y:S02]  /*158c0*/  @!P4 LEA R8, P1, R18, R7.reuse, 0x1 ;  /* 0x000000071208c211 */ /* 0x082fe400078208ff */
[CC--:B------:R-:W-:Y:S02]  /*158d0*/  @!P5 LEA R12, P2, R19.reuse, R7.reuse, 0x1 ;  /* 0x00000007130cd211 */ /* 0x0c0fe400078408ff */
[----:B------:R-:W-:Y:S02]  /*158e0*/  @!P6 LEA R2, P3, R22, R7, 0x1 ;  /* 0x000000071602e211 */ /* 0x000fe400078608ff */
[-C--:B---3--:R-:W-:Y:S02]  /*158f0*/  @!P4 LEA.HI.X R9, R18, R3.reuse, R15, 0x1, P1 ;  /* 0x000000031209c211 */ /* 0x088fe400008f0c0f */
[-C--:B------:R-:W-:Y:S02]  /*15900*/  @!P5 LEA.HI.X R13, R19, R3.reuse, R14, 0x1, P2 ;  /* 0x00000003130dd211 */ /* 0x080fe400010f0c0e */
[----:B------:R-:W-:Y:S01]  /*15910*/  @!P6 LEA.HI.X R3, R22, R3, R10, 0x1, P3 ;  /* 0x000000031603e211 */ /* 0x000fe200018f0c0a */
[----:B------:R4:W-:Y:S04]  /*15920*/  @!P4 ST.E.128 desc[UR52][R8.64], RZ ;  /* 0x000000ff0800c985 */ /* 0x0009e8000c101d34 */
[----:B------:R4:W-:Y:S04]  /*15930*/  @!P5 ST.E.128 desc[UR52][R12.64], RZ ;  /* 0x000000ff0c00d985 */ /* 0x0009e8000c101d34 */
[----:B------:R4:W-:Y:S02]  /*15940*/  @!P6 ST.E.128 desc[UR52][R2.64], RZ ;  /* 0x000000ff0200e985 */ /* 0x0009e4000c101d34 */
.L_x_4340:
[----:B------:R-:W-:Y:S05]  /*15950*/  BSYNC B1 ;  /* 0x0000000000017941 */ /* 0x000fea0003800000 */
.L_x_4339:
[----:B---34-:R3:W4:Y:S01]  /*15960*/  SHFL.IDX PT, R3, R5, 0x2, 0x181f ;  /* 0x00581f0005037f89 */ /* 0x01872200000e0000 */
        /* <DEDUP_REMOVED lines=10> */
[-C--:B----4-:R-:W-:Y:S02]  /*15a10*/  @!P3 LEA.HI.X R9, R18, R3.reuse, R15, 0x1, P0 ;  /* 0x000000031209b211 */ /* 0x090fe400000f0c0f */
[-C--:B------:R-:W-:Y:S02]  /*15a20*/  @!P4 LEA.HI.X R13, R19, R3.reuse, R14, 0x1, P1 ;  /* 0x00000003130dc211 */ /* 0x080fe400008f0c0e */
[----:B------:R-:W-:Y:S01]  /*15a30*/  @!P5 LEA.HI.X R3, R22, R3, R10, 0x1, P2 ;  /* 0x000000031603d211 */ /* 0x000fe200010f0c0a */
[----:B------:R1:W-:Y:S04]  /*15a40*/  @!P3 ST.E.128 desc[UR52][R8.64], RZ ;  /* 0x000000ff0800b985 */ /* 0x0003e8000c101d34 */
[----:B------:R1:W-:Y:S04]  /*15a50*/  @!P4 ST.E.128 desc[UR52][R12.64], RZ ;  /* 0x000000ff0c00c985 */ /* 0x0003e8000c101d34 */
[----:B------:R1:W-:Y:S02]  /*15a60*/  @!P5 ST.E.128 desc[UR52][R2.64], RZ ;  /* 0x000000ff0200d985 */ /* 0x0003e4000c101d34 */
.L_x_4342:
[----:B------:R-:W-:Y:S05]  /*15a70*/  BSYNC B1 ;  /* 0x0000000000017941 */ /* 0x000fea0003800000 */
.L_x_4341:
[----:B------:R-:W-:Y:S01]  /*15a80*/  VIADD R0, R6, 0x60 ;  /* 0x0000006006007836 */ /* 0x000fe20000000000 */
[----:B0-23--:R-:W0:Y:S04]  /*15a90*/  SHFL.IDX PT, R5, R5, 0x3, 0x181f ;  /* 0x00781f0005057f89 */ /* 0x00de2800000e0000 */
[----:B------:R-:W-:Y:S01]  /*15aa0*/  ISETP.GE.AND P0, PT, R0, R11, PT ;  /* 0x0000000b0000720c */ /* 0x000fe20003f06270 */
[----:B-1--4-:R1:W2:-:S12]  /*15ab0*/  SHFL.IDX PT, R3, R4, 0x3, 0x181f ;  /* 0x00781f0004037f89 */ /* 0x01229800000e0000 */
[----:B-1----:R-:W-:Y:S05]  /*15ac0*/  @P0 BRA `(.L_x_4331) ;  /* 0x0000000000340947 */ /* 0x002fea0003800000 */
[----:B------:R-:W-:Y:S02]  /*15ad0*/  ULDC UR4, c[0x0][0xac8] ;  /* 0x0002b20000047ab9 */ /* 0x000fe40000000800 */
[----:B------:R-:W-:Y:S02]  /*15ae0*/  ISETP.GE.AND P3, PT, R18, UR4, PT ;  /* 0x0000000412007c0c */ /* 0x000fe4000bf66270 */
[----:B------:R-:W-:Y:S02]  /*15af0*/  ISETP.GE.AND P4, PT, R19, UR4, PT ;  /* 0x0000000413007c0c */ /* 0x000fe4000bf86270 */
[----:B------:R-:W-:-:S09]  /*15b00*/  ISETP.GE.AND P5, PT, R22, UR4, PT ;  /* 0x0000000416007c0c */ /* 0x000fd2000bfa6270 */
[-C--:B--2---:R-:W-:Y:S02]  /*15b10*/  @!P3 LEA R6, P0, R18, R3.reuse, 0x1 ;  /* 0x000000031206b211 */ /* 0x084fe400078008ff */
[CC--:B------:R-:W-:Y:S02]  /*15b20*/  @!P4 LEA R8, P1, R19.reuse, R3.reuse, 0x1 ;  /* 0x000000031308c211 */ /* 0x0c0fe400078208ff */
[----:B------:R-:W-:Y:S02]  /*15b30*/  @!P5 LEA R2, P2, R22, R3, 0x1 ;  /* 0x000000031602d211 */ /* 0x000fe400078408ff */
[-C--:B0-----:R-:W-:Y:S02]  /*15b40*/  @!P3 LEA.HI.X R7, R18, R5.reuse, R15, 0x1, P0 ;  /* 0x000000051207b211 */ /* 0x081fe400000f0c0f */
[-C--:B------:R-:W-:Y:S02]  /*15b50*/  @!P4 LEA.HI.X R9, R19, R5.reuse, R14, 0x1, P1 ;  /* 0x000000051309c211 */ /* 0x080fe400008f0c0e */
[----:B------:R-:W-:Y:S01]  /*15b60*/  @!P5 LEA.HI.X R3, R22, R5, R10, 0x1, P2 ;  /* 0x000000051603d211 */ /* 0x000fe200010f0c0a */
[----:B------:R0:W-:Y:S04]  /*15b70*/  @!P3 ST.E.128 desc[UR52][R6.64], RZ ;  /* 0x000000ff0600b985 */ /* 0x0001e8000c101d34 */
[----:B------:R0:W-:Y:S04]  /*15b80*/  @!P4 ST.E.128 desc[UR52][R8.64], RZ ;  /* 0x000000ff0800c985 */ /* 0x0001e8000c101d34 */
[----:B------:R0:W-:Y:S02]  /*15b90*/  @!P5 ST.E.128 desc[UR52][R2.64], RZ ;  /* 0x000000ff0200d985 */ /* 0x0001e4000c101d34 */
.L_x_4331:
[----:B------:R-:W-:Y:S05]  /*15ba0*/  BSYNC B0 ;  /* 0x0000000000007941 */ /* 0x000fea0003800000 */
.L_x_4321:
[----:B------:R-:W-:Y:S02]  /*15bb0*/  ULDC UR4, c[0x0][0xc3c] ;  /* 0x00030f0000047ab9 */ /* 0x000fe40000000800 */
[----:B------:R-:W-:-:S06]  /*15bc0*/  UISETP.GE.AND UP0, UPT, UR50, UR4, UPT ;  /* 0x000000043200728c */ /* 0x000fcc000bf06270 */
[----:B------:R-:W-:-:S13]  /*15bd0*/  PLOP3.LUT P0, PT, PT, PT, UP0, 0x80, 0x0 ;  /* 0x000000000000781c */ /* 0x000fda0003f0f008 */
[----:B------:R-:W-:Y:S05]  /*15be0*/  @!P0 BRA `(.L_x_4343) ;  /* 0xfffffeb400588947 */ /* 0x000fea000383ffff */
[----:B------:R-:W-:Y:S05]  /*15bf0*/  EXIT ;  /* 0x000000000000794d */ /* 0x000fea0003800000 */
.L_x_4234:
        /* <DEDUP_REMOVED lines=22> */
.L_x_4344:
        /* <DEDUP_REMOVED lines=44> */
.L_x_4348:
        /* <DEDUP_REMOVED lines=39> */
.L_x_4346:
        /* <DEDUP_REMOVED lines=15> */
.L_x_4349:
        /* <DEDUP_REMOVED lines=62> */
.L_x_4350:
        /* <DEDUP_REMOVED lines=63> */
.L_x_4351:
[----:B01----:R-:W-:-:S05]  /*16b50*/  LOP3.LUT R3, RZ, R2, RZ, 0x33, !PT ;  /* 0x00000002ff037212 */ /* 0x003fca00078e33ff */
[----:B------:R-:W-:-:S05]  /*16b60*/  IMAD.IADD R2, R6, 0x1, R3 ;  /* 0x0000000106027824 */ /* 0x000fca00078e0203 */
[----:B------:R1:W-:Y:S01]  /*16b70*/  STL [R1+0x14], R2 ;  /* 0x0000140201007387 */ /* 0x0003e20000100800 */
[----:B------:R-:W-:Y:S05]  /*16b80*/  BRA `(.L_x_4352) ;  /* 0x00000000000c7947 */ /* 0x000fea0003800000 */
.L_x_4347:
[----:B------:R0:W-:Y:S04]  /*16b90*/  STL [R1+0x10], R7 ;  /* 0x0000100701007387 */ /* 0x0001e80000100800 */
[----:B------:R0:W-:Y:S04]  /*16ba0*/  STL [R1+0x14], RZ ;  /* 0x000014ff01007387 */ /* 0x0001e80000100800 */
[----:B------:R0:W-:Y:S02]  /*16bb0*/  STL [R1+0x18], RZ ;  /* 0x000018ff01007387 */ /* 0x0001e40000100800 */
.L_x_4352:
        /* <DEDUP_REMOVED lines=11> */
.L_x_4345:
        /* <DEDUP_REMOVED lines=18> */
[C---:B------:R-:W-:Y:S01]  /*16d90*/  IMAD.SHL.U32 R18, R9.reuse, 0x40, RZ ;  /* 0x0000004009127824 */ /* 0x040fe200078e00ff */
[C---:B------:R-:W-:Y:S02]  /*16da0*/  LOP3.LUT R8, R9.reuse, 0x7f, RZ, 0xc0, !PT ;  /* 0x0000007f09087812 */ /* 0x040fe400078ec0ff */
[----:B------:R-:W-:Y:S02]  /*16db0*/  R2P PR, R9, 0x6 ;  /* 0x0000000609007804 */ /* 0x000fe40000000000 */
[----:B------:R-:W-:Y:S02]  /*16dc0*/  LOP3.LUT R3, R18, 0x180, RZ, 0xc0, !PT ;  /* 0x0000018012037812 */ /* 0x000fe400078ec0ff */
[----:B------:R-:W-:Y:S02]  /*16dd0*/  SHF.R.U32.HI R7, RZ, 0x5, R8 ;  /* 0x00000005ff077819 */ /* 0x000fe40000011608 */
[----:B------:R-:W-:Y:S01]  /*16de0*/  LOP3.LUT R0, R3, 0x30, R0, 0xf8, !PT ;  /* 0x0000003003007812 */ /* 0x000fe200078ef800 */
[----:B------:R-:W-:-:S05]  /*16df0*/  IMAD.SHL.U32 R3, R9, 0x8, RZ ;  /* 0x0000000809037824 */ /* 0x000fca00078e00ff */
[----:B------:R-:W-:Y:S01]  /*16e00*/  LOP3.LUT R3, R0, 0x30, R3, 0x78, !PT ;  /* 0x0000003000037812 */ /* 0x000fe200078e7803 */
[----:B------:R-:W-:-:S03]  /*16e10*/  IMAD.SHL.U32 R0, R9, 0x80, RZ ;  /* 0x0000008009007824 */ /* 0x000fc600078e00ff */
[----:B------:R-:W-:Y:S01]  /*16e20*/  LOP3.LUT R18, R3, 0x640, R18, 0xf8, !PT ;  /* 0x0000064003127812 */ /* 0x000fe200078ef812 */
[C---:B------:R-:W-:Y:S01]  /*16e30*/  IMAD.SHL.U32 R3, R9.reuse, 0x2, RZ ;  /* 0x0000000209037824 */ /* 0x040fe200078e00ff */
[C---:B------:R-:W-:Y:S02]  /*16e40*/  LOP3.LUT R2, R0.reuse, 0x380, RZ, 0xc0, !PT ;  /* 0x0000038000027812 */ /* 0x040fe400078ec0ff */
[----:B-1----:R-:W-:Y:S01]  /*16e50*/  LOP3.LUT R4, R0, 0x400, RZ, 0xc0, !PT ;  /* 0x0000040000047812 */ /* 0x002fe200078ec0ff */
[----:B------:R-:W-:Y:S01]  /*16e60*/  IMAD.SHL.U32 R0, R9, 0x10, RZ ;  /* 0x0000001009007824 */ /* 0x000fe200078e00ff */
[----:B------:R-:W-:-:S03]  /*16e70*/  LOP3.LUT R5, R2, 0x10, R9, 0xf8, !PT ;  /* 0x0000001002057812 */ /* 0x000fc600078ef809 */
[----:B------:R-:W-:Y:S01]  /*16e80*/  IMAD R4, R7, 0x800, R4 ;  /* 0x0000080007047824 */ /* 0x000fe200078e0204 */
[----:B------:R-:W-:Y:S02]  /*16e90*/  LOP3.LUT R2, R0, 0x40, RZ, 0xc0, !PT ;  /* 0x0000004000027812 */ /* 0x000fe400078ec0ff */
[----:B------:R-:W-:-:S03]  /*16ea0*/  LOP3.LUT R5, R5, 0x70, R0, 0x78, !PT ;  /* 0x0000007005057812 */ /* 0x000fc600078e7800 */
[----:B------:R-:W-:Y:S01]  /*16eb0*/  IMAD R7, R7, 0x200, R2 ;  /* 0x0000020007077824 */ /* 0x000fe200078e0202 */
[----:B------:R-:W-:Y:S01]  /*16ec0*/  LOP3.LUT R2, R0, 0x1b0, RZ, 0xc0, !PT ;  /* 0x000001b000027812 */ /* 0x000fe200078ec0ff */
[----:B------:R-:W-:Y:S01]  /*16ed0*/  IMAD.IADD R6, R4, 0x1, R5 ;  /* 0x0000000104067824 */ /* 0x000fe200078e0205 */
[----:B------:R-:W-:Y:S02]  /*16ee0*/  SHF.R.U32.HI R5, RZ, 0x2, R8 ;  /* 0x00000002ff057819 */ /* 0x000fe40000011608 */
[----:B------:R-:W-:Y:S01]  /*16ef0*/  LOP3.LUT R2, R2, 0x30, R3, 0x78, !PT ;  /* 0x0000003002027812 */ /* 0x000fe200078e7803 */
[----:B------:R-:W-:Y:S01]  /*16f00*/  IMAD.SHL.U32 R3, R9, 0x20, RZ ;  /* 0x0000002009037824 */ /* 0x000fe200078e00ff */
[----:B------:R-:W-:Y:S01]  /*16f10*/  STL [R1+0x28], R6 ;  /* 0x0000280601007387 */ /* 0x000fe20000100800 */
[C---:B------:R-:W-:Y:S01]  /*16f20*/  VIADD R4, R6.reuse, 0x40 ;  /* 0x0000004006047836 */ /* 0x040fe20000000000 */
[----:B------:R-:W-:Y:S01]  /*16f30*/  IADD3 R2, R17, R7, R2 ;  /* 0x0000000711027210 */ /* 0x000fe20007ffe002 */
[----:B------:R-:W-:Y:S01]  /*16f40*/  @P2 VIADD R4, R6, 0xffffffc0 ;  /* 0xffffffc006042836 */ /* 0x000fe20000000000 */
[----:B------:R-:W-:-:S02]  /*16f50*/  LOP3.LUT R3, R5, 0x60, R3, 0xf8, !PT ;  /* 0x0000006005037812 */ /* 0x000fc400078ef803 */
[----:B------:R-:W-:Y:S01]  /*16f60*/  LOP3.LUT R0, R0, 0x30, RZ, 0xc0, !PT ;  /* 0x0000003000007812 */ /* 0x000fe200078ec0ff */
[----:B------:R0:W-:Y:S04]  /*16f70*/  STL [R1+0x30], R2 ;  /* 0x0000300201007387 */ /* 0x0001e80000100800 */
[----:B------:R-:W-:Y:S01]  /*16f80*/  STL [R1+0x20], R4 ;  /* 0x0000200401007387 */ /* 0x000fe20000100800 */
[----:B0-----:R-:W-:-:S05]  /*16f90*/  IMAD.MOV.U32 R2, RZ, RZ, 0x20 ;  /* 0x00000020ff027424 */ /* 0x001fca00078e00ff */
[----:B------:R-:W-:-:S05]  /*16fa0*/  SEL R2, R2, 0xffffffe0, !P1 ;  /* 0xffffffe002027807 */ /* 0x000fca0004800000 */
[C---:B------:R-:W-:Y:S02]  /*16fb0*/  IMAD.IADD R5, R2.reuse, 0x1, R6 ;  /* 0x0000000102057824 */ /* 0x040fe400078e0206 */
[----:B------:R-:W-:Y:S02]  /*16fc0*/  IMAD.IADD R3, R2, 0x1, R4 ;  /* 0x0000000102037824 */ /* 0x000fe400078e0204 */
[----:B------:R-:W-:Y:S01]  /*16fd0*/  IMAD.MOV.U32 R2, RZ, RZ, 0x1 ;  /* 0x00000001ff027424 */ /* 0x000fe200078e00ff */
[----:B------:R-:W-:Y:S04]  /*16fe0*/  STL [R1+0x24], R5 ;  /* 0x0000240501007387 */ /* 0x000fe80000100800 */
[----:B------:R0:W-:Y:S04]  /*16ff0*/  STL [R1+0x2c], R3 ;  /* 0x00002c0301007387 */ /* 0x0001e80000100800 */
[----:B------:R-:W-:Y:S04]  /*17000*/  STL [R1+0x40], RZ ;  /* 0x000040ff01007387 */ /* 0x000fe80000100800 */
[----:B------:R1:W-:Y:S01]  /*17010*/  STL [R1+0x4], R2 ;  /* 0x0000040201007387 */ /* 0x0003e20000100800 */
[----:B0-----:R-:W-:-:S03]  /*17020*/  LOP3.LUT R3, R18, 0x2800, RZ, 0xfc, !PT ;  /* 0x0000280012037812 */ /* 0x001fc600078efcff */
[----:B------:R0:W-:Y:S01]  /*17030*/  STL [R1], RZ ;  /* 0x000000ff01007387 */ /* 0x0001e20000100800 */
[----:B------:R-:W-:Y:S02]  /*17040*/  LOP3.LUT R3, R18, 0x5000, RZ, 0xfc, !PT ;  /* 0x0000500012037812 */ /* 0x000fe400078efcff */
[C---:B-1----:R-:W-:Y:S02]  /*17050*/  LOP3.LUT R2, R0.reuse, 0x40, RZ, 0xfc, !PT ;  /* 0x0000004000027812 */ /* 0x042fe400078efcff */
[----:B------:R-:W-:Y:S02]  /*17060*/  LOP3.LUT R0, R0, 0x80, RZ, 0xfc, !PT ;  /* 0x0000008000007812 */ /* 0x000fe400078efcff */
[C---:B------:R-:W-:Y:S02]  /*17070*/  LOP3.LUT R2, R18.reuse, 0x4800, RZ, 0xfc, !PT ;  /* 0x0000480012027812 */ /* 0x040fe400078efcff */
[C---:B------:R-:W-:Y:S02]  /*17080*/  LOP3.LUT R0, R18.reuse, 0x3000, RZ, 0xfc, !PT ;  /* 0x0000300012007812 */ /* 0x040fe400078efcff */
[----:B------:R-:W-:-:S02]  /*17090*/  LOP3.LUT R2, R18, 0x3800, RZ, 0xfc, !PT ;  /* 0x0000380012027812 */ /* 0x000fc400078efcff */
[----:B0-----:R-:W-:-:S07]  /*170a0*/  LOP3.LUT R0, R18, 0x5800, RZ, 0xfc, !PT ;  /* 0x0000580012007812 */ /* 0x001fce00078efcff */
.L_x_4433:
[----:B------:R-:W-:Y:S01]  /*170b0*/  ULDC.64 UR4, c[0x0][0xa28] ;  /* 0x00028a0000047ab9 */ /* 0x000fe20000000a00 */
[----:B------:R-:W-:Y:S01]  /*170c0*/  ULDC.64 UR8, c[0x0][0xa00] ;  /* 0x0002800000087ab9 */ /* 0x000fe20000000a00 */
[----:B------:R-:W-:Y:S01]  /*170d0*/  UISETP.NE.U32.AND UP0, UPT, UR4, URZ, UPT ;  /* 0x0000003f0400728c */ /* 0x000fe2000bf05070 */
[----:B------:R-:W-:Y:S01]  /*170e0*/  ISETP.NE.U32.AND P0, PT, RZ, UR8, PT ;  /* 0x00000008ff007c0c */ /* 0x000fe2000bf05070 */
[----:B------:R-:W-:Y:S01]  /*170f0*/  ULDC.64 UR6, c[0x0][0xa00] ;  /* 0x0002800000067ab9 */ /* 0x000fe20000000a00 */
[----:B------:R-:W-:Y:S01]  /*17100*/  IMAD.MOV.U32 R0, RZ, RZ, RZ ;  /* 0x000000ffff007224 */ /* 0x000fe200078e00ff */
[----:B------:R-:W-:Y:S01]  /*17110*/  UISETP.NE.AND.EX UP0, UPT, UR5, URZ, UPT, UP0 ;  /* 0x0000003f0500728c */ /* 0x000fe2000bf05300 */
[----:B------:R-:W-:Y:S01]  /*17120*/  ISETP.NE.AND.EX P0, PT, RZ, UR9, PT, P0 ;  /* 0x00000009ff007c0c */ /* 0x000fe2000bf05300 */
[----:B------:R-:W-:Y:S01]  /*17130*/  UIMAD.WIDE UR6, UR42, 0x4, UR6 ;  /* 0x000000042a0678a5 */ /* 0x000fe2000f8e0206 */
[----:B--2---:R-:W2:Y:S01]  /*17140*/  LDL.LU R7, [R1+0x18] ;  /* 0x0000180001077983 */ /* 0x004ea20000300800 */
[----:B------:R-:W-:Y:S01]  /*17150*/  ULDC.64 UR10, c[0x0][0xa18] ;  /* 0x00028600000a7ab9 */ /* 0x000fe20000000a00 */
[----:B01----:R-:W0:Y:S01]  /*17160*/  LDC R6, c[0x0][0x288] ;  /* 0x0000a200ff067b82 */ /* 0x003e220000000800 */
[----:B------:R-:W-:Y:S01]  /*17170*/  PLOP3.LUT P1, PT, PT, PT, UP0, 0x80, 0x0 ;  /* 0x000000000000781c */ /* 0x000fe20003f2f008 */
[----:B------:R-:W-:Y:S01]  /*17180*/  ULDC.64 UR8, c[0x0][0xa08] ;  /* 0x0002820000087ab9 */ /* 0x000fe20000000a00 */
[----:B------:R-:W-:-:S02]  /*17190*/  IMAD.U32 R2, RZ, RZ, UR6 ;  /* 0x00000006ff027e24 */ /* 0x000fc4000f8e00ff */
[----:B------:R-:W-:Y:S01]  /*171a0*/  IMAD.U32 R3, RZ, RZ, UR7 ;  /* 0x00000007ff037e24 */ /* 0x000fe2000f8e00ff */
[----:B------:R-:W-:Y:S02]  /*171b0*/  @UP0 ULDC.64 UR4, c[0x0][0xa28] ;  /* 0x00028a0000040ab9 */ /* 0x000fe40000000a00 */
[----:B------:R-:W-:Y:S02]  /*171c0*/  @UP0 UIMAD.WIDE UR4, UR42, 0x4, UR4 ;  /* 0x000000042a0408a5 */ /* 0x000fe4000f8e0204 */
[----:B------:R1:W3:Y:S01]  /*171d0*/  @P0 LDG.E R5, desc[UR52][R2.64] ;  /* 0x0000003402050981 */ /* 0x0002e2000c1e1900 */
[----:B------:R-:W-:-:S04]  /*171e0*/  UISETP.NE.U32.AND UP0, UPT, UR10, URZ, UPT ;  /* 0x0000003f0a00728c */ /* 0x000fc8000bf05070 */
[----:B------:R-:W-:Y:S01]  /*171f0*/  UISETP.NE.AND.EX UP0, UPT, UR11, URZ, UPT, UP0 ;  /* 0x0000003f0b00728c */ /* 0x000fe2000bf05300 */
[----:B-1----:R-:W-:Y:S02]  /*17200*/  IMAD.U32 R2, RZ, RZ, UR4 ;  /* 0x00000004ff027e24 */ /* 0x002fe4000f8e00ff */
[----:B------:R-:W-:Y:S01]  /*17210*/  IMAD.U32 R3, RZ, RZ, UR5 ;  /* 0x00000005ff037e24 */ /* 0x000fe2000f8e00ff */
[----:B------:R-:W-:-:S04]  /*17220*/  ULDC.64 UR4, c[0x0][0xa08] ;  /* 0x0002820000047ab9 */ /* 0x000fc80000000a00 */
[----:B------:R1:W5:Y:S01]  /*17230*/  @P1 LDG.E R0, desc[UR52][R2.64] ;  /* 0x0000003402001981 */ /* 0x000362000c1e1900 */
[----:B------:R-:W-:Y:S01]  /*17240*/  ISETP.NE.U32.AND P1, PT, RZ, UR4, PT ;  /* 0x00000004ff007c0c */ /* 0x000fe2000bf25070 */
[----:B------:R-:W-:Y:S01]  /*17250*/  UIMAD.WIDE UR8, UR42, 0x4, UR8 ;  /* 0x000000042a0878a5 */ /* 0x000fe2000f8e0208 */
[----:B------:R-:W-:Y:S02]  /*17260*/  IMAD.MOV.U32 R4, RZ, RZ, RZ ;  /* 0x000000ffff047224 */ /* 0x000fe400078e00ff */
[----:B------:R-:W-:Y:S01]  /*17270*/  ISETP.NE.AND.EX P1, PT, RZ, UR5, PT, P1 ;  /* 0x00000005ff007c0c */ /* 0x000fe2000bf25310 */
[----:B------:R-:W-:Y:S01]  /*17280*/  @UP0 ULDC.64 UR4, c[0x0][0xa18] ;  /* 0x0002860000040ab9 */ /* 0x000fe20000000a00 */
[----:B------:R-:W-:Y:S01]  /*17290*/  PLOP3.LUT P4, PT, PT, PT, UP0, 0x80, 0x0 ;  /* 0x000000000000781c */ /* 0x000fe20003f8f008 */
[----:B------:R-:W-:Y:S01]  /*172a0*/  @UP0 UIMAD.WIDE UR4, UR42, 0x4, UR4 ;  /* 0x000000042a0408a5 */ /* 0x000fe2000f8e0204 */
[----:B-1----:R-:W-:Y:S02]  /*172b0*/  IMAD.U32 R2, RZ, RZ, UR8 ;  /* 0x00000008ff027e24 */ /* 0x002fe4000f8e00ff */
[----:B------:R-:W-:-:S07]  /*172c0*/  IMAD.U32 R3, RZ, RZ, UR9 ;  /* 0x00000009ff037e24 */ /* 0x000fce000f8e00ff */
[----:B------:R1:W5:Y:S02]  /*172d0*/  @P1 LDG.E R4, desc[UR52][R2.64] ;  /* 0x0000003402041981 */ /* 0x000364000c1e1900 */
[----:B-1----:R-:W-:Y:S02]  /*172e0*/  IMAD.U32 R2, RZ, RZ, UR4 ;  /* 0x00000004ff027e24 */ /* 0x002fe4000f8e00ff */
[----:B------:R-:W-:Y:S01]  /*172f0*/  IMAD.U32 R3, RZ, RZ, UR5 ;  /* 0x00000005ff037e24 */ /* 0x000fe2000f8e00ff */
[----:B------:R-:W-:Y:S01]  /*17300*/  UMOV UR43, URZ ;  /* 0x0000003f002b7c82 */ /* 0x000fe20008000000 */
[----:B------:R-:W-:-:S03]  /*17310*/  ULDC.64 UR4, c[0x0][0xa20] ;  /* 0x0002880000047ab9 */ /* 0x000fc60000000a00 */
[----:B0-----:R0:W4:Y:S01]  /*17320*/  @P4 LDG.E R6, desc[UR52][R2.64] ;  /* 0x0000003402064981 */ /* 0x001122000c1e1900 */
[----:B------:R-:W-:-:S04]  /*17330*/  ISETP.NE.U32.AND P3, PT, RZ, UR4, PT ;  /* 0x00000004ff007c0c */ /* 0x000fc8000bf65070 */
[----:B------:R-:W-:Y:S01]  /*17340*/  ISETP.NE.AND.EX P3, PT, RZ, UR5, PT, P3 ;  /* 0x00000005ff007c0c */ /* 0x000fe2000bf65330 */
[----:B0-----:R-:W0:Y:S02]  /*17350*/  LDC.64 R2, c[0x0][0x418] ;  /* 0x00010600ff027b82 */ /* 0x001e240000000a00 */
[----:B0-----:R-:W-:-:S04]  /*17360*/  ISETP.NE.U32.AND P2, PT, R2, RZ, PT ;  /* 0x000000ff0200720c */ /* 0x001fc80003f45070 */
[----:B------:R-:W-:Y:S02]  /*17370*/  ISETP.NE.AND.EX P2, PT, R3, RZ, PT, P2 ;  /* 0x000000ff0300720c */ /* 0x000fe40003f45320 */
[C---:B--2---:R-:W-:Y:S02]  /*17380*/  R2UR UR36, R7.reuse ;  /* 0x00000000072472ca */ /* 0x044fe400000e0000 */
[C---:B------:R-:W-:Y:S02]  /*17390*/  LOP3.LUT R2, R7.reuse, 0xff000000, RZ, 0xc0, !PT ;  /* 0xff00000007027812 */ /* 0x040fe400078ec0ff */
[----:B------:R-:W-:Y:S02]  /*173a0*/  LOP3.LUT R8, R7, 0xff0000, RZ, 0xc0, !PT ;  /* 0x00ff000007087812 */ /* 0x000fe400078ec0ff */
[----:B------:R-:W-:-:S04]  /*173b0*/  SHF.R.U32.HI R2, RZ, 0x8, R2 ;  /* 0x00000008ff027819 */ /* 0x000fc80000011602 */
[----:B------:R-:W-:Y:S02]  /*173c0*/  LEA.HI R8, R8, R2, RZ, 0x10 ;  /* 0x0000000208087211 */ /* 0x000fe400078f80ff */
[----:B---3--:R-:W-:Y:S01]  /*173d0*/  @P0 R2UR UR43, R5 ;  /* 0x00000000052b02ca */ /* 0x008fe200000e0000 */
[----:B------:R-:W-:Y:S01]  /*173e0*/  ULOP3.LUT UR36, UR36, 0xffff, URZ, 0xc0, !UPT ;  /* 0x0000ffff24247892 */ /* 0x000fe2000f8ec03f */
[----:B------:R-:W0:Y:S02]  /*173f0*/  LDC R5, c[0x0][0x424] ;  /* 0x00010900ff057b82 */ /* 0x000e240000000800 */
[----:B0-----:R-:W-:Y:S01]  /*17400*/  SEL R5, R5, 0x1, P2 ;  /* 0x0000000105057807 */ /* 0x001fe20001000000 */
[----:B----4-:R0:W-:Y:S01]  /*17410*/  STL [R1+0x38], R6 ;  /* 0x0000380601007387 */ /* 0x0101e20000100800 */
[----:B------:R-:W-:-:S04]  /*17420*/  IMAD.MOV.U32 R9, RZ, RZ, R6 ;  /* 0x000000ffff097224 */ /* 0x000fc800078e0006 */
[----:B0-----:R-:W0:Y:S02]  /*17430*/  LDC R6, c[0x0][0x2f0] ;  /* 0x0000bc00ff067b82 */ /* 0x001e240000000800 */
[----:B0-----:R-:W-:Y:S01]  /*17440*/  IMAD R5, R5, R6, RZ ;  /* 0x0000000605057224 */ /* 0x001fe200078e02ff */
[----:B------:R-:W-:Y:S06]  /*17450*/  @P4 BRA `(.L_x_4354) ;  /* 0x00000000001c4947 */ /* 0x000fec0003800000 */
[----:B------:R-:W-:Y:S05]  /*17460*/  @!P0 BRA `(.L_x_4354) ;  /* 0x0000000000188947 */ /* 0x000fea0003800000 */
[----:B------:R-:W-:Y:S02]  /*17470*/  IMAD.U32 R2, RZ, RZ, UR6 ;  /* 0x00000006ff027e24 */ /* 0x000fe4000f8e00ff */
[----:B------:R-:W-:-:S05]  /*17480*/  IMAD.U32 R3, RZ, RZ, UR7 ;  /* 0x00000007ff037e24 */ /* 0x000fca000f8e00ff */
[----:B------:R-:W2:Y:S04]  /*17490*/  LDG.E R6, desc[UR52][R2.64] ;  /* 0x0000003402067981 */ /* 0x000ea8000c1e1900 */
[----:B------:R-:W2:Y:S02]  /*174a0*/  LDG.E R2, desc[UR52][R2.64+0x4] ;  /* 0x0000043402027981 */ /* 0x000ea4000c1e1900 */
[----:B--2---:R-:W-:-:S05]  /*174b0*/  IMAD.IADD R9, R2, 0x1, -R6 ;  /* 0x0000000102097824 */ /* 0x004fca00078e0a06 */
[----:B------:R0:W-:Y:S02]  /*174c0*/  STL [R1+0x38], R9 ;  /* 0x0000380901007387 */ /* 0x0001e40000100800 */
.L_x_4354:
[----:B-----5:R-:W-:-:S05]  /*174d0*/  IMAD.IADD R2, R4, 0x1, R0 ;  /* 0x0000000104027824 */ /* 0x020fca00078e0200 */
[----:B------:R1:W-:Y:S01]  /*174e0*/  STL [R1+0x1c], R2 ;  /* 0x00001c0201007387 */ /* 0x0003e20000100800 */
[----:B------:R-:W-:Y:S05]  /*174f0*/  @!P3 BRA `(.L_x_4355) ;  /* 0x000000000018b947 */ /* 0x000fea0003800000 */
[----:B------:R-:W-:Y:S02]  /*17500*/  ULDC.64 UR4, c[0x0][0xa20] ;  /* 0x0002880000047ab9 */ /* 0x000fe40000000a00 */
[----:B------:R-:W-:-:S06]  /*17510*/  UIMAD.WIDE UR4, UR42, 0x4, UR4 ;  /* 0x000000042a0478a5 */ /* 0x000fcc000f8e0204 */
[----:B-1----:R-:W-:Y:S02]  /*17520*/  IMAD.U32 R2, RZ, RZ, UR4 ;  /* 0x00000004ff027e24 */ /* 0x002fe4000f8e00ff */
[----:B------:R-:W-:-:S05]  /*17530*/  IMAD.U32 R3, RZ, RZ, UR5 ;  /* 0x00000005ff037e24 */ /* 0x000fca000f8e00ff */
[----:B------:R1:W5:Y:S01]  /*17540*/  LDG.E R5, desc[UR52][R2.64] ;  /* 0x0000003402057981 */ /* 0x000362000c1e1900 */
[----:B------:R-:W-:Y:S05]  /*17550*/  BRA `(.L_x_4356) ;  /* 0x0000000000187947 */ /* 0x000fea0003800000 */
.L_x_4355:
[----:B------:R-:W-:Y:S05]  /*17560*/  @!P1 BRA `(.L_x_4356) ;  /* 0x0000000000149947 */ /* 0x000fea0003800000 */
[----:B-1----:R-:W-:Y:S02]  /*17570*/  IMAD.U32 R2, RZ, RZ, UR8 ;  /* 0x00000008ff027e24 */ /* 0x002fe4000f8e00ff */
[----:B------:R-:W-:-:S05]  /*17580*/  IMAD.U32 R3, RZ, RZ, UR9 ;  /* 0x00000009ff037e24 */ /* 0x000fca000f8e00ff */
[----:B------:R-:W2:Y:S04]  /*17590*/  LDG.E R5, desc[UR52][R2.64] ;  /* 0x0000003402057981 */ /* 0x000ea8000c1e1900 */
[----:B------:R-:W2:Y:S02]  /*175a0*/  LDG.E R2, desc[UR52][R2.64+0x4] ;  /* 0x0000043402027981 */ /* 0x000ea4000c1e1900 */
[----:B--2---:R-:W-:-:S07]  /*175b0*/  IMAD.IADD R5, R2, 0x1, -R5 ;  /* 0x0000000102057824 */ /* 0x004fce00078e0a05 */
.L_x_4356:
[----:B------:R-:W2:Y:S01]  /*175c0*/  LDL.LU R4, [R1+0x14] ;  /* 0x0000140001047983 */ /* 0x000ea20000300800 */
[----:B-1----:R-:W1:Y:S01]  /*175d0*/  LDC R2, c[0x0][0x448] ;  /* 0x00011200ff027b82 */ /* 0x002e620000000800 */
[----:B-----5:R-:W-:Y:S01]  /*175e0*/  IMAD.IADD R0, R5, 0x1, -R0 ;  /* 0x0000000105007824 */ /* 0x020fe200078e0a00 */
[----:B-1----:R-:W-:-:S13]  /*175f0*/  ISETP.NE.AND P1, PT, R2, 0x1, PT ;  /* 0x000000010200780c */ /* 0x002fda0003f25270 */
[----:B------:R-:W1:Y:S08]  /*17600*/  @P1 LDC R3, c[0x0][0x44c] ;  /* 0x00011300ff031b82 */ /* 0x000e700000000800 */
[----:B------:R-:W3:Y:S01]  /*17610*/  @P1 LDC R2, c[0x0][0x450] ;  /* 0x00011400ff021b82 */ /* 0x000ee20000000800 */
[----:B--2---:R-:W-:-:S04]  /*17620*/  IMAD.SHL.U32 R10, R4, 0x80, RZ ;  /* 0x00000080040a7824 */ /* 0x004fc800078e00ff */
[----:B------:R-:W-:Y:S01]  /*17630*/  VIADD R4, R10, 0x7f ;  /* 0x0000007f0a047836 */ /* 0x000fe20000000000 */
[----:B------:R2:W-:Y:S03]  /*17640*/  STL [R1+0x34], R10 ;  /* 0x0000340a01007387 */ /* 0x0005e60000100800 */
[----:B-1----:R-:W-:-:S04]  /*17650*/  @P1 IMAD.HI.U32 R3, R4, R3, RZ ;  /* 0x0000000304031227 */ /* 0x002fc800078e00ff */
[----:B------:R-:W-:Y:S01]  /*17660*/  IMAD.MOV.U32 R6, RZ, RZ, R4 ;  /* 0x000000ffff067224 */ /* 0x000fe200078e0004 */
[----:B---3--:R-:W-:Y:S02]  /*17670*/  @P1 SHF.R.U32.HI R6, RZ, R2, R3 ;  /* 0x00000002ff061219 */ /* 0x008fe40000011603 */
[----:B------:R-:W-:-:S05]  /*17680*/  IADD3 R2, R0, 0x1, -R9 ;  /* 0x0000000100027810 */ /* 0x000fca0007ffe809 */
[----:B------:R-:W-:Y:S02]  /*17690*/  IMAD.IADD R6, R2, 0x1, R6 ;  /* 0x0000000102067824 */ /* 0x000fe400078e0206 */
[----:B------:R-:W1:Y:S02]  /*176a0*/  LDC.64 R2, c[0x0][0x9e0] ;  /* 0x00027800ff027b82 */ /* 0x000e640000000a00 */
[----:B-1----:R-:W-:Y:S01]  /*176b0*/  ISETP.GE.AND P2, PT, R3, 0x1, PT ;  /* 0x000000010300780c */ /* 0x002fe20003f46270 */
[----:B------:R-:W-:-:S12]  /*176c0*/  IMAD.IADD R2, R6, 0x1, R2 ;  /* 0x0000000106027824 */ /* 0x000fd800078e0202 */
[----:B--2---:R-:W-:Y:S05]  /*176d0*/  @!P2 BRA `(.L_x_4357) ;  /* 0x000000000040a947 */ /* 0x004fea0003800000 */
[C---:B------:R-:W-:Y:S01]  /*176e0*/  ISETP.GT.AND P0, PT, R6.reuse, RZ, PT ;  /* 0x000000ff0600720c */ /* 0x040fe20003f04270 */
[----:B------:R-:W-:-:S12]  /*176f0*/  VIADD R7, R6, 0xffffffff ;  /* 0xffffffff06077836 */ /* 0x000fd80000000000 */
        /* <DEDUP_REMOVED lines=8> */
.L_x_4358:
[----:B------:R-:W-:-:S13]  /*17780*/  ISETP.NE.AND P0, PT, R3, 0x1, PT ;  /* 0x000000010300780c */ /* 0x000fda0003f05270 */
[----:B------:R-:W1:Y:S02]  /*17790*/  @P0 LDC.64 R4, c[0x0][0x9e8] ;  /* 0x00027a00ff040b82 */ /* 0x000e640000000a00 */
[----:B-1----:R-:W-:-:S05]  /*177a0*/  @P0 IMAD.HI.U32 R4, R7, R4, RZ ;  /* 0x0000000407040227 */ /* 0x002fca00078e00ff */
[----:B------:R-:W-:-:S07]  /*177b0*/  @P0 SHF.R.U32.HI R7, RZ, R5, R4 ;  /* 0x00000005ff070219 */ /* 0x000fce0000011604 */
.L_x_4359:
[----:B------:R-:W-:-:S05]  /*177c0*/  IMAD R7, R7, R3, R3 ;  /* 0x0000000307077224 */ /* 0x000fca00078e0203 */
[----:B------:R-:W-:-:S07]  /*177d0*/  VIMNMX R2, R2, R7, PT ;  /* 0x0000000702027248 */ /* 0x000fce0003fe0100 */
.L_x_4357:
[----:B------:R-:W1:Y:S01]  /*177e0*/  @P1 LDC R5, c[0x0][0x44c] ;  /* 0x00011300ff051b82 */ /* 0x000e620000000800 */
[----:B------:R-:W-:Y:S01]  /*177f0*/  IMAD.MOV.U32 R4, RZ, RZ, R10 ;  /* 0x000000ffff047224 */ /* 0x000fe200078e000a */
[----:B------:R-:W-:-:S06]  /*17800*/  ULDC UR4, c[0x0][0x9dc] ;  /* 0x0002770000047ab9 */ /* 0x000fcc0000000800 */
[----:B------:R-:W2:Y:S01]  /*17810*/  @P1 LDC R6, c[0x0][0x450] ;  /* 0x00011400ff061b82 */ /* 0x000ea20000000800 */
[----:B-1----:R-:W-:-:S05]  /*17820*/  @P1 IMAD.HI.U32 R5, R10, R5, RZ ;  /* 0x000000050a051227 */ /* 0x002fca00078e00ff */
[----:B--2---:R-:W-:Y:S01]  /*17830*/  @P1 SHF.R.U32.HI R4, RZ, R6, R5 ;  /* 0x00000006ff041219 */ /* 0x004fe20000011605 */
[----:B------:R-:W-:-:S03]  /*17840*/  VIADD R5, R2, 0x7f ;  /* 0x0000007f02057836 */ /* 0x000fc60000000000 */
[----:B------:R-:W-:Y:S01]  /*17850*/  IADD3 R2, R4, R0, -R9 ;  /* 0x0000000004027210 */ /* 0x000fe20007ffe809 */
[----:B------:R-:W-:Y:S01]  /*17860*/  VIADD R0, R0, 0x7f ;  /* 0x0000007f00007836 */ /* 0x000fe20000000000 */
[----:B------:R-:W-:-:S04]  /*17870*/  SHF.R.S32.HI R4, RZ, 0x1f, R5 ;  /* 0x0000001fff047819 */ /* 0x000fc80000011405 */
[----:B------:R-:W-:Y:S02]  /*17880*/  LEA.HI R4, R4, R5, RZ, 0x7 ;  /* 0x0000000504047211 */ /* 0x000fe400078f38ff */
[----:B------:R-:W-:Y:S02]  /*17890*/  SHF.R.S32.HI R5, RZ, 0x1f, R0 ;  /* 0x0000001fff057819 */ /* 0x000fe40000011400 */
[----:B------:R-:W-:Y:S02]  /*178a0*/  SHF.R.S32.HI R4, RZ, 0x7, R4 ;  /* 0x00000007ff047819 */ /* 0x000fe40000011404 */
[----:B------:R-:W-:Y:S01]  /*178b0*/  LEA.HI R5, R5, R0, RZ, 0x7 ;  /* 0x0000000005057211 */ /* 0x000fe200078f38ff */
[----:B------:R-:W-:-:S03]  /*178c0*/  VIADD R0, R2, -UR4 ;  /* 0x8000000402007c36 */ /* 0x000fc60008000000 */
[----:B------:R-:W-:-:S04]  /*178d0*/  SHF.R.S32.HI R5, RZ, 0x7, R5 ;  /* 0x00000007ff057819 */ /* 0x000fc80000011405 */
[----:B------:R-:W-:Y:S01]  /*178e0*/  VIMNMX R6, R5, R4, PT ;  /* 0x0000000405067248 */ /* 0x000fe20003fe0100 */
[----:B------:R-:W-:Y:S06]  /*178f0*/  @!P2 BRA `(.L_x_4360) ;  /* 0x00000000003ca947 */ /* 0x000fec0003800000 */
        /* <DEDUP_REMOVED lines=9> */
.L_x_4361:
[----:B------:R-:W-:-:S13]  /*17990*/  ISETP.NE.AND P0, PT, R3, 0x1, PT ;  /* 0x000000010300780c */ /* 0x000fda0003f05270 */
[----:B------:R-:W1:Y:S02]  /*179a0*/  @P0 LDC.64 R4, c[0x0][0x9e8] ;  /* 0x00027a00ff040b82 */ /* 0x000e640000000a00 */
[----:B-1----:R-:W-:-:S05]  /*179b0*/  @P0 IMAD.HI.U32 R4, R2, R4, RZ ;  /* 0x0000000402040227 */ /* 0x002fca00078e00ff */
[----:B------:R-:W-:-:S07]  /*179c0*/  @P0 SHF.R.U32.HI R2, RZ, R5, R4 ;  /* 0x00000005ff020219 */ /* 0x000fce0000011604 */
.L_x_4362:
[----:B------:R-:W-:-:S05]  /*179d0*/  IMAD R2, R2, R3, RZ ;  /* 0x0000000302027224 */ /* 0x000fca00078e02ff */
[----:B------:R-:W-:-:S07]  /*179e0*/  VIMNMX R0, R0, R2, !PT ;  /* 0x0000000200007248 */ /* 0x000fce0007fe0100 */
.L_x_4360:
[----:B------:R-:W-:Y:S02]  /*179f0*/  SHF.R.U32.HI R4, RZ, 0x10, R8 ;  /* 0x00000010ff047819 */ /* 0x000fe40000011608 */
[----:B------:R-:W-:Y:S02]  /*17a00*/  SHF.R.S32.HI R2, RZ, 0x1f, R0 ;  /* 0x0000001fff027819 */ /* 0x000fe40000011400 */
[----:B------:R-:W-:Y:S02]  /*17a10*/  ISETP.NE.AND P0, PT, R4, RZ, PT ;  /* 0x000000ff0400720c */ /* 0x000fe40003f05270 */
[----:B------:R-:W-:-:S04]  /*17a20*/  LEA.HI R2, R2, R0, RZ, 0x7 ;  /* 0x0000000002027211 */ /* 0x000fc800078f38ff */
[----:B------:R-:W-:Y:S01]  /*17a30*/  SHF.R.S32.HI R0, RZ, 0x7, R2 ;  /* 0x00000007ff007819 */ /* 0x000fe20000011402 */
[----:B------:R-:W-:-:S03]  /*17a40*/  IMAD.MOV.U32 R2, RZ, RZ, RZ ;  /* 0x000000ffff027224 */ /* 0x000fc600078e00ff */
[----:B------:R-:W-:-:S03]  /*17a50*/  VIMNMX R0, RZ, R0, !PT ;  /* 0x00000000ff007248 */ /* 0x000fc60007fe0100 */
[----:B------:R-:W1:Y:S01]  /*17a60*/  @!P0 LDC R4, c[0x0][0x9f0] ;  /* 0x00027c00ff048b82 */ /* 0x000e620000000800 */
        /* <DEDUP_REMOVED lines=16> */
[----:B0-----:R-:W-:Y:S01]  /*17b70*/  IMAD.MOV.U32 R9, RZ, RZ, R2 ;  /* 0x000000ffff097224 */ /* 0x001fe200078e0002 */
        /* <DEDUP_REMOVED lines=12> */
.L_x_4363:
[----:B------:R-:W-:Y:S01]  /*17c40*/  LOP3.LUT R8, R8, 0xff, RZ, 0xc0, !PT ;  /* 0x000000ff08087812 */ /* 0x000fe200078ec0ff */
[----:B------:R-:W-:Y:S04]  /*17c50*/  BSSY B7, `(.L_x_4364) ;  /* 0x00003a1000077945 */ /* 0x000fe80003800000 */
[----:B------:R-:W-:-:S05]  /*17c60*/  IMAD R0, R8, R2, R0 ;  /* 0x0000000208007224 */ /* 0x000fca00078e0200 */
        /* <DEDUP_REMOVED lines=11> */
[----:B-1----:R-:W1:Y:S01]  /*17d20*/  LDC.64 R4, c[0x0][0xc60] ;  /* 0x00031800ff047b82 */ /* 0x002e620000000a00 */
[----:B------:R-:W2:Y:S02]  /*17d30*/  FLO.U32 R0, UR4 ;  /* 0x0000000400007d00 */ /* 0x000ea400080e0000 */
        /* <DEDUP_REMOVED lines=8> */
[----:B------:R2:W-:Y:S01]  /*17dc0*/  STL [R1+0x10], R0 ;  /* 0x0000100001007387 */ /* 0x0005e20000100800 */
[----:B------:R-:W-:Y:S05]  /*17dd0*/  BRA `(.L_x_4366) ;  /* 0x0000003800207947 */ /* 0x000fea0003800000 */
.L_x_4365:
        /* <DEDUP_REMOVED lines=8> */
[----:B-1----:R-:W-:Y:S02]  /*17e60*/  IMAD.U32 R4, RZ, RZ, UR6 ;  /* 0x00000006ff047e24 */ /* 0x002fe4000f8e00ff */
        /* <DEDUP_REMOVED lines=11> */
.L_x_4368:
[----:B------:R-:W-:Y:S05]  /*17f20*/  BSYNC B6 ;  /* 0x0000000000067941 */ /* 0x000fea0003800000 */
.L_x_4367:
        /* <DEDUP_REMOVED lines=24> */
.L_x_4370:
[----:B------:R-:W-:Y:S05]  /*180b0*/  BSYNC B6 ;  /* 0x0000000000067941 */ /* 0x000fea0003800000 */
.L_x_4369:
        /* <DEDUP_REMOVED lines=20> */
.L_x_4372:
[----:B------:R-:W-:Y:S05]  /*18200*/  BSYNC B6 ;  /* 0x0000000000067941 */ /* 0x000fea0003800000 */
.L_x_4371:
[----:B------:R-:W-:Y:S01]  /*18210*/  LOP3.LUT P6, RZ, R16, 0x1, RZ, 0xc0, !PT ;  /* 0x0000000110ff7812 */ /* 0x000fe200078cc0ff */
[----:B------:R-:W-:-:S12]  /*18220*/  BSSY B6, `(.L_x_4373) ;  /* 0x0000012000067945 */ /* 0x000fd80003800000 */
        /* <DEDUP_REMOVED lines=17> */
.L_x_4374:
[----:B------:R-:W-:Y:S05]  /*18340*/  BSYNC B6 ;  /* 0x0000000000067941 */ /* 0x000fea0003800000 */
.L_x_4373:
        /* <DEDUP_REMOVED lines=9> */
[----:B------:R-:W3:Y:S01]  /*183e0*/  S2R R0, SR_TID.X ;  /* 0x0000000000007919 */ /* 0x000ee20000002100 */
[----:B------:R-:W-:-:S03]  /*183f0*/  ULDC.64 UR4, c[0x0][0xa08] ;  /* 0x0002820000047ab9 */ /* 0x000fc60000000a00 */
[----:B------:R4:W0:Y:S02]  /*18400*/  @P0 LDG.E R8, desc[UR52][R2.64] ;  /* 0x0000003402080981 */ /* 0x000824000c1e1900 */
[----:B----4-:R-:W4:Y:S01]  /*18410*/  LDC.64 R2, c[0x0][0x418] ;  /* 0x00010600ff027b82 */ /* 0x010f220000000a00 */
[----:B---3--:R-:W-:-:S04]  /*18420*/  SHF.R.U32.HI R0, RZ, 0x5, R0 ;  /* 0x00000005ff007819 */ /* 0x008fc80000011600 */
[----:B------:R-:W-:Y:S02]  /*18430*/  LOP3.LUT R0, R0, 0x3, RZ, 0xc0, !PT ;  /* 0x0000000300007812 */ /* 0x000fe400078ec0ff */
[----:B----4-:R-:W-:Y:S01]  /*18440*/  LOP3.LUT P0, RZ, R2, UR4, RZ, 0xfc, !PT ;  /* 0x0000000402ff7c12 */ /* 0x010fe2000f80fcff */
[----:B------:R-:W-:-:S03]  /*18450*/  UMOV UR4, 0xffffffff ;  /* 0xffffffff00047882 */ /* 0x000fc60000000000 */
[----:B------:R-:W-:Y:S02]  /*18460*/  LOP3.LUT P0, RZ, R3, UR5, RZ, 0xfc, P0 ;  /* 0x0000000503ff7c12 */ /* 0x000fe4000800fcff */
[----:B0-----:R-:W-:Y:S01]  /*18470*/  SHF.R.S32.HI R9, RZ, 0x1f, R8 ;  /* 0x0000001fff097819 */ /* 0x001fe20000011408 */
[----:B------:R0:W-:Y:S01]  /*18480*/  STL [R1+0x8], R8 ;  /* 0x0000080801007387 */ /* 0x0001e20000100800 */
[----:B--2---:R-:W-:-:S03]  /*18490*/  SEL R16, R8, RZ, !P0 ;  /* 0x000000ff08107207 */ /* 0x004fc60004000000 */
[----:B------:R0:W-:Y:S01]  /*184a0*/  STL [R1+0x18], R9 ;  /* 0x0000180901007387 */ /* 0x0001e20000100800 */
[----:B------:R-:W-:Y:S05]  /*184b0*/  BRA.DIV UR4, `(.L_x_4375) ;  /* 0x0000004a04807947 */ /* 0x000fea000b800000 */
[----:B------:R2:W3:Y:S02]  /*184c0*/  SHFL.IDX PT, R14, R0, RZ, 0x1f ;  /* 0x00001fff000e7589 */ /* 0x0004e400000e0000 */
.L_x_4452:
[----:B--2---:R-:W2:Y:S01]  /*184d0*/  LDL.LU R0, [R1+0xc] ;  /* 0x00000c0001007983 */ /* 0x004ea20000300800 */
[----:B------:R-:W-:Y:S02]  /*184e0*/  PLOP3.LUT P1, PT, PT, PT, PT, 0x8, 0x0 ;  /* 0x000000000000781c */ /* 0x000fe40003f2e170 */
[----:B---3--:R-:W-:Y:S02]  /*184f0*/  ISETP.NE.AND P0, PT, R14, RZ, PT ;  /* 0x000000ff0e00720c */ /* 0x008fe40003f05270 */
[----:B--2---:R-:W-:-:S09]  /*18500*/  LOP3.LUT R0, R0, 0xfffffffe, RZ, 0xc0, !PT ;  /* 0xfffffffe00007812 */ /* 0x004fd200078ec0ff */
[----:B------:R-:W-:-:S05]  /*18510*/  @P1 LOP3.LUT R0, R0, 0x1, RZ, 0xfc, !PT ;  /* 0x0000000100001812 */ /* 0x000fca00078efcff */
[----:B------:R2:W-:Y:S01]  /*18520*/  STL [R1+0xc], R0 ;  /* 0x00000c0001007387 */ /* 0x0005e20000100800 */
[----:B------:R-:W-:Y:S05]  /*18530*/  @P0 BRA `(.L_x_4376) ;  /* 0x0000000400d00947 */ /* 0x000fea0003800000 */
[----:B--2---:R-:W2:Y:S01]  /*18540*/  LDL R0, [R1+0x3c] ;  /* 0x00003c0001007983 */ /* 0x004ea20000100800 */
[----:B------:R-:W-:Y:S01]  /*18550*/  UMOV UR4, 0xffffffff ;  /* 0xffffffff00047882 */ /* 0x000fe20000000000 */
[----:B--2---:R-:W-:Y:S02]  /*18560*/  VIADD R0, R0, 0xffffffff ;  /* 0xffffffff00007836 */ /* 0x004fe40000000000 */
[----:B------:R-:W-:Y:S05]  /*18570*/  BRA.DIV UR4, `(.L_x_4377) ;  /* 0x0000004a04707947 */ /* 0x000fea000b800000 */
[----:B------:R-:W-:-:S13]  /*18580*/  ELECT P6, URZ, PT ;  /* 0x00000000003f782f */ /* 0x000fda00038c0000 */
.L_x_4455:
[----:B------:R-:W-:Y:S05]  /*18590*/  @!P6 BRA `(.L_x_4376) ;  /* 0x0000000400b8e947 */ /* 0x000fea0003800000 */
[----:B------:R-:W-:-:S04]  /*185a0*/  ISETP.NE.U32.AND P0, PT, R2, RZ, PT ;  /* 0x000000ff0200720c */ /* 0x000fc80003f05070 */
[----:B------:R-:W-:-:S13]  /*185b0*/  ISETP.NE.AND.EX P0, PT, R3, RZ, PT, P0 ;  /* 0x000000ff0300720c */ /* 0x000fda0003f05300 */
[----:B------:R-:W-:Y:S05]  /*185c0*/  @!P0 BRA `(.L_x_4378) ;  /* 0x0000000000448947 */ /* 0x000fea0003800000 */
[----:B------:R-:W2:Y:S01]  /*185d0*/  LDC R7, c[0x0][0x43c] ;  /* 0x00010f00ff077b82 */ /* 0x000ea20000000800 */
[----:B------:R-:W-:Y:S01]  /*185e0*/  ULDC.64 UR4, c[0x0][0x428] ;  /* 0x00010a0000047ab9 */ /* 0x000fe20000000a00 */
[----:B--2---:R-:W-:-:S13]  /*185f0*/  ISETP.NE.AND P0, PT, R7, 0x1, PT ;  /* 0x000000010700780c */ /* 0x004fda0003f05270 */
[----:B-1----:R-:W1:Y:S02]  /*18600*/  @P0 LDC.64 R4, c[0x0][0x440] ;  /* 0x00011000ff040b82 */ /* 0x002e640000000a00 */
        /* <DEDUP_REMOVED lines=13> */
.L_x_4378:
[----:B--2---:R-:W2:Y:S04]  /*186e0*/  LDL R2, [R1] ;  /* 0x0000000001027983 */ /* 0x004ea80000100800 */
[----:B------:R-:W1:Y:S01]  /*186f0*/  LDL R3, [R1+0x4] ;  /* 0x0000040001037983 */ /* 0x000e620000100800 */
[----:B0-----:R-:W0:Y:S02]  /*18700*/  S2R R8, SR_TID.X ;  /* 0x0000000000087919 */ /* 0x001e240000002100 */
[----:B0-----:R-:W-:-:S04]  /*18710*/  LOP3.LUT R8, R8, 0x7f, RZ, 0xc0, !PT ;  /* 0x0000007f08087812 */ /* 0x001fc800078ec0ff */
[----:B------:R-:W-:Y:S01]  /*18720*/  ISETP.NE.AND P1, PT, R8, RZ, PT ;  /* 0x000000ff0800720c */ /* 0x000fe20003f25270 */
[----:B--2---:R-:W-:Y:S01]  /*18730*/  IMAD R2, R2, 0x8, R17 ;  /* 0x0000000802027824 */ /* 0x004fe200078e0211 */
[----:B-1----:R-:W-:-:S04]  /*18740*/  SHF.L.U32 R4, R3, 0x1f, RZ ;  /* 0x0000001f03047819 */ /* 0x002fc800000006ff */
[----:B------:R-:W0:Y:S02]  /*18750*/  SYNCS.PHASECHK.TRANS64.TRYWAIT P0, [R2+URZ+0x2a880], R4 ;  /* 0x02a88004020075a7 */ /* 0x000e24000800017f */
[----:B0-----:R-:W-:Y:S05]  /*18760*/  @!P0 BRA `(.L_x_4379) ;  /* 0x0000004800148947 */ /* 0x001fea0003800000 */
.L_x_4456:
        /* <DEDUP_REMOVED lines=8> */
.L_x_4380:
[----:B------:R-:W2:Y:S04]  /*187f0*/  LDL R3, [R1] ;  /* 0x0000000001037983 */ /* 0x000ea80000100800 */
        /* <DEDUP_REMOVED lines=9> */
[----:B------:R-:W-:Y:S01]  /*18890*/  UMOV UR20, UR36 ;  /* 0x0000002400147c82 */ /* 0x000fe20008000000 */
[----:B------:R-:W-:Y:S01]  /*188a0*/  UMOV UR10, 0x80 ;  /* 0x00000080000a7882 */ /* 0x000fe20000000000 */
[----:B------:R-:W-:-:S03]  /*188b0*/  UMOV UR12, UR36 ;  /* 0x00000024000c7c82 */ /* 0x000fc60008000000 */
[----:B------:R-:W-:Y:S02]  /*188c0*/  UIADD3 UR33, UR33, 0x2a870, URZ ;  /* 0x0002a87021217890 */ /* 0x000fe4000fffe03f */
[----:B------:R-:W-:Y:S01]  /*188d0*/  UMOV UR21, UR37 ;  /* 0x0000002500157c82 */ /* 0x000fe20008000000 */
[----:B------:R-:W-:-:S04]  /*188e0*/  UMOV UR13, UR37 ;  /* 0x00000025000d7c82 */ /* 0x000fc80008000000 */
[----:B------:R-:W-:Y:S01]  /*188f0*/  UMOV UR17, UR33 ;  /* 0x0000002100117c82 */ /* 0x000fe20008000000 */
[----:B------:R-:W-:Y:S01]  /*18900*/  UMOV UR9, UR33 ;  /* 0x0000002100097c82 */ /* 0x000fe20008000000 */
[----:B--2---:R-:W-:Y:S02]  /*18910*/  IMAD R3, R3, 0x6000, R17 ;  /* 0x0000600003037824 */ /* 0x004fe400078e0211 */
[----:B---3--:R-:W-:-:S03]  /*18920*/  IMAD R0, R0, 0x80, R5 ;  /* 0x0000008000007824 */ /* 0x008fc600078e0205 */
[----:B------:R-:W-:Y:S02]  /*18930*/  R2UR UR8, R3 ;  /* 0x00000000030872ca */ /* 0x000fe400000e0000 */
[----:B------:R-:W-:-:S11]  /*18940*/  R2UR UR35, R0 ;  /* 0x00000000002372ca */ /* 0x000fd600000e0000 */
[----:B------:R-:W-:Y:S02]  /*18950*/  UIADD3 UR32, UR8, 0xc400, URZ ;  /* 0x0000c40008207890 */ /* 0x000fe4000fffe03f */
[----:B------:R-:W-:Y:S02]  /*18960*/  UIADD3 UR16, UR8, 0xe400, URZ ;  /* 0x0000e40008107890 */ /* 0x000fe4000fffe03f */
[----:B------:R-:W-:Y:S01]  /*18970*/  UIADD3 UR8, UR8, 0x10400, URZ ;  /* 0x0001040008087890 */ /* 0x000fe2000fffe03f */
[----:B------:R-:W-:Y:S01]  /*18980*/  UMOV UR19, UR35 ;  /* 0x0000002300137c82 */ /* 0x000fe20008000000 */
[----:B------:R-:W-:-:S03]  /*18990*/  UMOV UR11, UR35 ;  /* 0x00000023000b7c82 */ /* 0x000fc60008000000 */
[----:B------:R1:W-:Y:S02]  /*189a0*/  UTMALDG.4D [UR32], [UR4], desc[UR6] ;  /* 0x00000620040075b4 */ /* 0x0003e40008019000 */
[----:B------:R1:W-:Y:S02]  /*189b0*/  UTMALDG.4D [UR16], [UR4], desc[UR6] ;  /* 0x00000610040075b4 */ /* 0x0003e40008019000 */
[----:B------:R1:W-:Y:S01]  /*189c0*/  UTMALDG.4D [UR8], [UR4], desc[UR6] ;  /* 0x00000608040075b4 */ /* 0x0003e20008019000 */
[----:B------:R-:W2:Y:S02]  /*189d0*/  SYNCS.PHASECHK.TRANS64.TRYWAIT P0, [R2+URZ+0x2a840], R4 ;  /* 0x02a84004020075a7 */ /* 0x000ea4000800017f */
[----:B-12---:R-:W-:Y:S05]  /*189e0*/  @!P0 BRA `(.L_x_4381) ;  /* 0x0000004400888947 */ /* 0x006fea0003800000 */
.L_x_4457:
        /* <DEDUP_REMOVED lines=8> */
.L_x_4382:
        /* <DEDUP_REMOVED lines=33> */
.L_x_4376:
[----:B------:R-:W-:Y:S05]  /*18c80*/  WARPSYNC.ALL ;  /* 0x0000000000007948 */ /* 0x000fea0003800000 */
[----:B--2---:R-:W-:Y:S01]  /*18c90*/  VIADD R0, R17, 0x18400 ;  /* 0x0001840011007836 */ /* 0x004fe20000000000 */
        /* <DEDUP_REMOVED lines=21> */
[----:B0-----:R-:W-:Y:S02]  /*18df0*/  IMAD.MOV.U32 R8, RZ, RZ, 0x70 ;  /* 0x00000070ff087424 */ /* 0x001fe400078e00ff */
[----:B------:R-:W-:Y:S02]  /*18e00*/  IMAD.MOV.U32 R12, RZ, RZ, 0x1 ;  /* 0x00000001ff0c7424 */ /* 0x000fe400078e00ff */
[----:B------:R-:W-:-:S07]  /*18e10*/  IMAD.MOV.U32 R13, RZ, RZ, RZ ;  /* 0x000000ffff0d7224 */ /* 0x000fce00078e00ff */
[----:B------:R-:W-:-:S07]  /*18e20*/  LEPC R20, `(.L_x_4384) ;  /* 0x000000001014794e */ /* 0x000fce0000000000 */
[----:B-1----:R-:W-:Y:S05]  /*18e30*/  CALL.ABS.NOINC R2 ;  /* 0x0000000002007343 */ /* 0x002fea0003c00000 */
.L_x_4384:
[----:B------:R-:W-:Y:S05]  /*18e40*/  BSYNC B6 ;  /* 0x0000000000067941 */ /* 0x000fea0003800000 */
.L_x_4383:
[----:B------:R-:W2:Y:S01]  /*18e50*/  LDL R12, [R1+0x34] ;  /* 0x00003400010c7983 */ /* 0x000ea20000100800 */
[----:B0-----:R-:W0:Y:S01]  /*18e60*/  LDC R8, c[0x0][0x448] ;  /* 0x00011200ff087b82 */ /* 0x001e220000000800 */
[----:B------:R-:W-:Y:S01]  /*18e70*/  ULDC.64 UR8, c[0x0][0xa00] ;  /* 0x0002800000087ab9 */ /* 0x000fe20000000a00 */
[----:B------:R-:W-:Y:S01]  /*18e80*/  ULDC.64 UR6, c[0x0][0x2d8] ;  /* 0x0000b60000067ab9 */ /* 0x000fe20000000a00 */
[----:B------:R-:W3:Y:S01]  /*18e90*/  S2R R2, SR_TID.X ;  /* 0x0000000000027919 */ /* 0x000ee20000002100 */
[----:B0-----:R-:W-:Y:S01]  /*18ea0*/  ISETP.NE.AND P0, PT, R8, 0x1, PT ;  /* 0x000000010800780c */ /* 0x001fe20003f05270 */
[----:B------:R-:W0:Y:S01]  /*18eb0*/  S2R R9, SR_TID.X ;  /* 0x0000000000097919 */ /* 0x000e220000002100 */
[----:B------:R-:W-:Y:S01]  /*18ec0*/  UISETP.NE.U32.AND UP0, UPT, UR8, URZ, UPT ;  /* 0x0000003f0800728c */ /* 0x000fe2000bf05070 */
[----:B------:R-:W-:Y:S01]  /*18ed0*/  UMOV UR4, UR46 ;  /* 0x0000002e00047c82 */ /* 0x000fe20008000000 */
[----:B---3--:R-:W-:-:S09]  /*18ee0*/  LOP3.LUT R0, R2, 0x7f, RZ, 0xc0, !PT ;  /* 0x0000007f02007812 */ /* 0x008fd200078ec0ff */
[----:B------:R-:W3:Y:S01]  /*18ef0*/  @P0 LDC R3, c[0x0][0x44c] ;  /* 0x00011300ff030b82 */ /* 0x000ee20000000800 */
[----:B------:R-:W-:Y:S01]  /*18f00*/  IMAD.SHL.U32 R2, R2, 0x20, RZ ;  /* 0x0000002002027824 */ /* 0x000fe200078e00ff */
[----:B------:R-:W-:-:S06]  /*18f10*/  SHF.R.U32.HI R0, RZ, 0x2, R0 ;  /* 0x00000002ff007819 */ /* 0x000fcc0000011600 */
[----:B-1----:R-:W1:Y:S01]  /*18f20*/  @P0 LDC R4, c[0x0][0x450] ;  /* 0x00011400ff040b82 */ /* 0x002e620000000800 */
[----:B------:R-:W-:Y:S01]  /*18f30*/  UMOV UR5, UR37 ;  /* 0x0000002500057c82 */ /* 0x000fe20008000000 */
[----:B------:R-:W-:Y:S01]  /*18f40*/  LOP3.LUT R2, R0, 0x60, R2, 0xf8, !PT ;  /* 0x0000006000027812 */ /* 0x000fe200078ef802 */
[----:B------:R-:W-:Y:S02]  /*18f50*/  UIMAD.WIDE.U32 UR4, UR36, UR6, UR4 ;  /* 0x00000006240472a5 */ /* 0x000fe4000f8e0004 */
[----:B------:R-:W-:Y:S02]  /*18f60*/  UISETP.NE.AND.EX UP0, UPT, UR9, URZ, UPT, UP0 ;  /* 0x0000003f0900728c */ /* 0x000fe4000bf05300 */
[----:B------:R-:W-:Y:S01]  /*18f70*/  USHF.R.S32.HI UR6, URZ, 0x1f, UR42 ;  /* 0x0000001f3f067899 */ /* 0x000fe2000801142a */
[----:B------:R-:W-:-:S03]  /*18f80*/  ULDC.64 UR8, c[0x0][0x2e0] ;  /* 0x0000b80000087ab9 */ /* 0x000fc60000000a00 */
[----:B------:R-:W-:Y:S02]  /*18f90*/  USEL UR6, UR6, URZ, !UP0 ;  /* 0x0000003f06067287 */ /* 0x000fe4000c000000 */
[----:B------:R-:W-:Y:S02]  /*18fa0*/  UIMAD UR5, UR36, UR7, UR5 ;  /* 0x00000007240572a4 */ /* 0x000fe4000f8e0205 */
[----:B------:R-:W-:Y:S02]  /*18fb0*/  USEL UR7, UR42, URZ, !UP0 ;  /* 0x0000003f2a077287 */ /* 0x000fe4000c000000 */
[----:B------:R-:W-:Y:S02]  /*18fc0*/  UIMAD UR6, UR6, UR8, URZ ;  /* 0x00000008060672a4 */ /* 0x000fe4000f8e023f */
[----:B------:R-:W-:Y:S02]  /*18fd0*/  UIMAD.WIDE.U32 UR4, UR7, UR8, UR4 ;  /* 0x00000008070472a5 */ /* 0x000fe4000f8e0004 */
[----:B------:R-:W-:-:S04]  /*18fe0*/  UIMAD UR6, UR7, UR9, UR6 ;  /* 0x00000009070672a4 */ /* 0x000fc8000f8e0206 */
[----:B------:R-:W-:Y:S01]  /*18ff0*/  UIADD3 UR6, UR5, UR6, URZ ;  /* 0x0000000605067290 */ /* 0x000fe2000fffe03f */
[----:B------:R-:W-:Y:S02]  /*19000*/  IMAD.U32 R6, RZ, RZ, UR4 ;  /* 0x00000004ff067e24 */ /* 0x000fe4000f8e00ff */
[----:B------:R-:W-:Y:S01]  /*19010*/  IMAD.U32 R7, RZ, RZ, UR5 ;  /* 0x00000005ff077e24 */ /* 0x000fe2000f8e00ff */
[----:B------:R-:W-:Y:S01]  /*19020*/  ULDC.64 UR4, c[0x0][0x2d0] ;  /* 0x0000b40000047ab9 */ /* 0x000fe20000000a00 */
[----:B0-----:R-:W-:-:S05]  /*19030*/  IMAD.SHL.U32 R9, R9, 0x10, RZ ;  /* 0x0000001009097824 */ /* 0x001fca00078e00ff */
[----:B------:R-:W-:-:S04]  /*19040*/  LOP3.LUT R9, R9, 0x30, RZ, 0xc0, !PT ;  /* 0x0000003009097812 */ /* 0x000fc800078ec0ff */
[C---:B------:R-:W-:Y:S02]  /*19050*/  LOP3.LUT R11, R9.reuse, 0x40, RZ, 0xfc, !PT ;  /* 0x00000040090b7812 */ /* 0x040fe400078efcff */
[----:B------:R-:W-:Y:S01]  /*19060*/  LOP3.LUT R9, R9, 0x80, RZ, 0xfc, !PT ;  /* 0x0000008009097812 */ /* 0x000fe200078efcff */
[----:B--2---:R-:W-:-:S04]  /*19070*/  IMAD.IADD R2, R2, 0x1, R12 ;  /* 0x0000000102027824 */ /* 0x004fc800078e020c */
[----:B---3--:R-:W-:-:S04]  /*19080*/  @P0 IMAD.HI.U32 R3, R2, R3, RZ ;  /* 0x0000000302030227 */ /* 0x008fc800078e00ff */
[----:B------:R-:W-:Y:S01]  /*19090*/  IMAD.MOV.U32 R0, RZ, RZ, R2 ;  /* 0x000000ffff007224 */ /* 0x000fe200078e0002 */
[----:B-1----:R-:W-:-:S04]  /*190a0*/  @P0 SHF.R.U32.HI R0, RZ, R4, R3 ;  /* 0x00000004ff000219 */ /* 0x002fc80000011603 */
[--C-:B------:R-:W-:Y:S01]  /*190b0*/  SHF.R.S32.HI R5, RZ, 0x1f, R0.reuse ;  /* 0x0000001fff057819 */ /* 0x100fe20000011400 */
[----:B------:R-:W-:Y:S02]  /*190c0*/  IMAD.MOV R4, RZ, RZ, -R0 ;  /* 0x000000ffff047224 */ /* 0x000fe400078e0a00 */
[----:B------:R-:W-:Y:S01]  /*190d0*/  IMAD.U32 R3, RZ, RZ, UR6 ;  /* 0x00000006ff037e24 */ /* 0x000fe2000f8e00ff */
[----:B------:R-:W0:Y:S01]  /*190e0*/  S2R R7, SR_TID.X ;  /* 0x0000000000077919 */ /* 0x000e220000002100 */
[----:B------:R-:W-:Y:S01]  /*190f0*/  IMAD R4, R8, R4, R2 ;  /* 0x0000000408047224 */ /* 0x000fe200078e0202 */
[----:B------:R-:W-:Y:S01]  /*19100*/  ULDC.64 UR6, c[0x0][0x280] ;  /* 0x0000a00000067ab9 */ /* 0x000fe20000000a00 */
        /* <DEDUP_REMOVED lines=12> */
[----:B0-----:R-:W-:Y:S02]  /*191d0*/  IMAD.SHL.U32 R10, R7, 0x10, RZ ;  /* 0x00000010070a7824 */ /* 0x001fe400078e00ff */
[----:B------:R-:W-:-:S03]  /*191e0*/  IMAD R0, R4, UR5, R0 ;  /* 0x0000000504007c24 */ /* 0x000fc6000f8e0200 */
[----:B------:R-:W-:Y:S02]  /*191f0*/  LOP3.LUT R10, R10, 0x30, RZ, 0xc0, !PT ;  /* 0x000000300a0a7812 */ /* 0x000fe400078ec0ff */
[----:B------:R-:W-:Y:S02]  /*19200*/  IADD3 R4, P3, R2, UR6, RZ ;  /* 0x0000000602047c10 */ /* 0x000fe4000ff7e0ff */
[----:B------:R-:W-:Y:S02]  /*19210*/  ISETP.GE.AND P0, PT, R10, UR4, PT ;  /* 0x000000040a007c0c */ /* 0x000fe4000bf06270 */
[----:B------:R-:W-:Y:S01]  /*19220*/  ISETP.GE.AND P1, PT, R11, UR4, PT ;  /* 0x000000040b007c0c */ /* 0x000fe2000bf26270 */
[----:B------:R-:W-:Y:S01]  /*19230*/  UMOV UR4, 0xffffffff ;  /* 0xffffffff00047882 */ /* 0x000fe20000000000 */
[----:B------:R-:W-:Y:S02]  /*19240*/  IADD3.X R3, R3, UR7, R0, P3, !PT ;  /* 0x0000000703037c10 */ /* 0x000fe40009ffe400 */
[----:B-1----:R-:W-:Y:S09]  /*19250*/  BRA.DIV UR4, `(.L_x_4385) ;  /* 0x0000003e04807947 */ /* 0x002ff2000b800000 */
[----:B------:R-:W0:Y:S02]  /*19260*/  S2R R6, SR_TID.X ;  /* 0x0000000000067919 */ /* 0x000e240000002100 */
[----:B0-----:R-:W-:Y:S02]  /*19270*/  LOP3.LUT R7, R6, 0x7f, RZ, 0xc0, !PT ;  /* 0x0000007f06077812 */ /* 0x001fe400078ec0ff */
[----:B------:R-:W2:Y:S04]  /*19280*/  LDL.LU R6, [R1+0x38] ;  /* 0x0000380001067983 */ /* 0x000ea80000300800 */
[----:B------:R-:W3:Y:S01]  /*19290*/  LDL.LU R12, [R1+0x34] ;  /* 0x00003400010c7983 */ /* 0x000ee20000300800 */
[----:B------:R-:W-:-:S03]  /*192a0*/  SHF.R.U32.HI R11, RZ, 0x2, R7 ;  /* 0x00000002ff0b7819 */ /* 0x000fc60000011607 */
[----:B------:R-:W0:Y:S01]  /*192b0*/  SHFL.IDX PT, R7, R4, RZ, 0x1c1f ;  /* 0x001c1fff04077589 */ /* 0x000e2200000e0000 */
[----:B--2---:R-:W-:-:S03]  /*192c0*/  IMAD R2, R6, R8, RZ ;  /* 0x0000000806027224 */ /* 0x004fc600078e02ff */
[----:B------:R-:W1:Y:S01]  /*192d0*/  SHFL.IDX PT, R6, R3, RZ, 0x1c1f ;  /* 0x001c1fff03067589 */ /* 0x000e6200000e0000 */
[----:B---3--:R-:W-:-:S04]  /*192e0*/  IMAD.IADD R0, R11, 0x1, R12 ;  /* 0x000000010b007824 */ /* 0x008fc800078e020c */
[C---:B------:R-:W-:Y:S01]  /*192f0*/  VIADD R5, R0.reuse, 0x20 ;  /* 0x0000002000057836 */ /* 0x040fe20000000000 */
        /* <DEDUP_REMOVED lines=27> */
[----:B------:R1:W2:Y:S04]  /*194b0*/  SHFL.IDX PT, R5, R3, 0x3, 0x1c1f ;  /* 0x007c1f0003057f89 */ /* 0x0002a800000e0000 */
[----:B------:R1:W-:Y:S04]  /*194c0*/  @!P3 LDGSTS.E.BYPASS.LTC128B.128 [R9+0x19400], desc[UR52][R6.64], !P0 ;  /* 0x194000000609bfae */ /* 0x0003e8000c101d74 */
[----:B------:R1:W-:Y:S04]  /*194d0*/  @!P3 LDGSTS.E.BYPASS.LTC128B.128 [R9+0x1b400], desc[UR52][R6.64+0x40], !P1 ;  /* 0x1b4000400609bfae */ /* 0x0003e8000c901d74 */
[----:B------:R1:W-:Y:S04]  /*194e0*/  @!P3 LDGSTS.E.BYPASS.LTC128B.128 [R9+0x1d400], desc[UR52][R6.64+0x80], !P2 ;  /* 0x1d4000800609bfae */ /* 0x0003e8000d101d74 */
[----:B------:R1:W3:Y:S02]  /*194f0*/  SHFL.IDX PT, R3, R4, 0x3, 0x1c1f ;  /* 0x007c1f0004037f89 */ /* 0x0002e400000e0000 */
.L_x_4466:
[----:B------:R-:W-:Y:S01]  /*19500*/  VIADD R0, R0, 0x60 ;  /* 0x0000006000007836 */ /* 0x000fe20000000000 */
[----:B------:R-:W-:Y:S04]  /*19510*/  BSSY B0, `(.L_x_4386) ;  /* 0x000000b000007945 */ /* 0x000fe80003800000 */
[----:B------:R-:W-:-:S13]  /*19520*/  ISETP.GE.AND P3, PT, R0, R2, PT ;  /* 0x000000020000720c */ /* 0x000fda0003f66270 */
[----:B------:R-:W-:Y:S05]  /*19530*/  @P3 BRA `(.L_x_4387) ;  /* 0x0000000000203947 */ /* 0x000fea0003800000 */
[----:B---3--:R-:W-:-:S05]  /*19540*/  IADD3 R2, P3, R10, R3, RZ ;  /* 0x000000030a027210 */ /* 0x008fca0007f7e0ff */
[----:B-12---:R-:W-:-:S05]  /*19550*/  IMAD.X R3, RZ, RZ, R5, P3 ;  /* 0x000000ffff037224 */ /* 0x006fca00018e0605 */
[----:B------:R-:W-:Y:S01]  /*19560*/  @!PT LDS RZ, [RZ] ;  /* 0x00000000fffff984 */ /* 0x000fe20000000800 */
[----:B------:R-:W-:Y:S01]  /*19570*/  @!PT LDS RZ, [RZ] ;  /* 0x00000000fffff984 */ /* 0x000fe20000000800 */
[----:B------:R-:W-:Y:S01]  /*19580*/  @!PT LDS RZ, [RZ] ;  /* 0x00000000fffff984 */ /* 0x000fe20000000800 */
[----:B------:R4:W-:Y:S04]  /*19590*/  LDGSTS.E.BYPASS.LTC128B.128 [R9+0x19c00], desc[UR52][R2.64], !P0 ;  /* 0x19c0000002097fae */ /* 0x0009e8000c101d74 */
[----:B------:R4:W-:Y:S04]  /*195a0*/  LDGSTS.E.BYPASS.LTC128B.128 [R9+0x1bc00], desc[UR52][R2.64+0x40], !P1 ;  /* 0x1bc0004002097fae */ /* 0x0009e8000c901d74 */
[----:B------:R4:W-:Y:S02]  /*195b0*/  LDGSTS.E.BYPASS.LTC128B.128 [R9+0x1dc00], desc[UR52][R2.64+0x80], !P2 ;  /* 0x1dc0008002097fae */ /* 0x0009e4000d101d74 */
.L_x_4387:
[----:B------:R-:W-:Y:S05]  /*195c0*/  BSYNC B0 ;  /* 0x0000000000007941 */ /* 0x000fea0003800000 */
.L_x_4386:
[----:B------:R-:W-:Y:S01]  /*195d0*/  NOP ;  /* 0x0000000000007918 */ /* 0x000fe20000000000 */
[----:B------:R-:W-:-:S13]  /*195e0*/  PLOP3.LUT P0, PT, PT, PT, PT, 0x80, 0x0 ;  /* 0x000000000000781c */ /* 0x000fda0003f0f070 */
.L_x_4388:
        /* <DEDUP_REMOVED lines=18> */
.L_x_4467:
[----:B------:R-:W-:Y:S05]  /*19710*/  BSYNC B0 ;  /* 0x0000000000007941 */ /* 0x000fea0003800000 */
.L_x_4389:
[----:B------:R-:W5:Y:S04]  /*19720*/  LDL.LU R2, [R1+0x3c] ;  /* 0x00003c0001027983 */ /* 0x000f680000300800 */
[----:B-1-3--:R-:W3:Y:S01]  /*19730*/  LDL R3, [R1+0x14] ;  /* 0x0000140001037983 */ /* 0x00aee20000100800 */
[----:B-----5:R-:W-:-:S05]  /*19740*/  VIADD R2, R2, 0xfffffffe ;  /* 0xfffffffe02027836 */ /* 0x020fca0000000000 */
[----:B---3--:R-:W-:-:S13]  /*19750*/  ISETP.GE.AND P0, PT, R2, R3, PT ;  /* 0x000000030200720c */ /* 0x008fda0003f06270 */
[----:B------:R-:W-:Y:S05]  /*19760*/  @!P0 BRA `(.L_x_4391) ;  /* 0x0000001400148947 */ /* 0x000fea0003800000 */
[----:B----4-:R1:W5:Y:S04]  /*19770*/  LDL.LU R0, [R1] ;  /* 0x0000000001007983 */ /* 0x0103680000300800 */
[----:B------:R1:W5:Y:S02]  /*19780*/  LDL.LU R3, [R1+0x4] ;  /* 0x0000040001037983 */ /* 0x0003640000300800 */
.L_x_4415:
[----:B------:R-:W3:Y:S01]  /*19790*/  LDL R4, [R1+0xc] ;  /* 0x00000c0001047983 */ /* 0x000ee20000100800 */
[----:B--2--5:R-:W-:Y:S01]  /*197a0*/  VIADD R5, R0, 0x1 ;  /* 0x0000000100057836 */ /* 0x024fe20000000000 */
[----:B------:R-:W-:Y:S05]  /*197b0*/  YIELD ;  /* 0x0000000000007946 */ /* 0x000fea0003800000 */
[C---:B------:R-:W-:Y:S01]  /*197c0*/  ISETP.NE.AND P0, PT, R5.reuse, 0x2, PT ;  /* 0x000000020500780c */ /* 0x040fe20003f05270 */
[----:B------:R-:W-:Y:S03]  /*197d0*/  BSSY B0, `(.L_x_4392) ;  /* 0x00000aa000007945 */ /* 0x000fe60003800000 */
[----:B------:R-:W-:-:S02]  /*197e0*/  SEL R10, R5, RZ, P0 ;  /* 0x000000ff050a7207 */ /* 0x000fc40000000000 */
[----:B---3--:R-:W-:Y:S02]  /*197f0*/  LOP3.LUT P1, RZ, R4, 0x1, RZ, 0xc0, !PT ;  /* 0x0000000104ff7812 */ /* 0x008fe4000782c0ff */
[----:B------:R-:W-:-:S04]  /*19800*/  SEL R4, RZ, 0x1, P0 ;  /* 0x00000001ff047807 */ /* 0x000fc80000000000 */
[----:B0-----:R-:W-:-:S05]  /*19810*/  LOP3.LUT R9, R3, R4, RZ, 0x3c, !PT ;  /* 0x0000000403097212 */ /* 0x001fca00078e3cff */
        /* <DEDUP_REMOVED lines=27> */
.L_x_4394:
        /* <DEDUP_REMOVED lines=8> */
.L_x_4468:
[----:B------:R-:W-:Y:S05]  /*19a50*/  BSYNC B1 ;  /* 0x0000000000017941 */ /* 0x000fea0003800000 */
.L_x_4395:
        /* <DEDUP_REMOVED lines=9> */
.L_x_4398:
[----:B------:R-:W-:Y:S05]  /*19af0*/  BSYNC B1 ;  /* 0x0000000000017941 */ /* 0x000fea0003800000 */
.L_x_4397:
[----:B------:R-:W3:Y:S04]  /*19b00*/  LDL R4, [R1] ;  /* 0x0000000001047983 */ /* 0x000ee80000100800 */
        /* <DEDUP_REMOVED lines=12> */
.L_x_4399:
        /* <DEDUP_REMOVED lines=16> */
.L_x_4400:
        /* <DEDUP_REMOVED lines=16> */
.L_x_4401:
        /* <DEDUP_REMOVED lines=13> */
.L_x_4469:
[----:B------:R-:W-:Y:S05]  /*19ea0*/  BSYNC B1 ;  /* 0x0000000000017941 */ /* 0x000fea0003800000 */
.L_x_4402:
        /* <DEDUP_REMOVED lines=11> */
.L_x_4405:
[----:B------:R-:W-:Y:S05]  /*19f60*/  BSYNC B1 ;  /* 0x0000000000017941 */ /* 0x000fea0003800000 */
.L_x_4404:
        /* <DEDUP_REMOVED lines=8> */
.L_x_4406:
        /* <DEDUP_REMOVED lines=15> */
.L_x_4407:
        /* <DEDUP_REMOVED lines=15> */
.L_x_4408:
        /* <DEDUP_REMOVED lines=10> */
.L_x_4393:
[----:B------:R-:W-:Y:S05]  /*1a270*/  BSYNC B0 ;  /* 0x0000000000007941 */ /* 0x000fea0003800000 */
.L_x_4392:
[----:B------:R-:W-:-:S06]  /*1a280*/  UISETP.NE.AND UP0, UPT, UR39, 0x3, UPT ;  /* 0x000000032700788c */ /* 0x000fcc000bf05270 */
[----:B------:R-:W-:-:S13]  /*1a290*/  PLOP3.LUT P0, PT, PT, PT, UP0, 0x80, 0x0 ;  /* 0x000000000000781c */ /* 0x000fda0003f0f008 */
[----:B------:R-:W-:Y:S05]  /*1a2a0*/  @!P0 BRA `(.L_x_4409) ;  /* 0x0000000000048947 */ /* 0x000fea0003800000 */
[----:B------:R-:W-:Y:S01]  /*1a2b0*/  BPT.TRAP 0x1 ;  /* 0x000000040000795c */ /* 0x000fe20000300000 */
.L_x_4409:
        /* <DEDUP_REMOVED lines=8> */
.L_x_4470:
[----:B------:R-:W-:Y:S05]  /*1a340*/  BSYNC B0 ;  /* 0x0000000000007941 */ /* 0x000fea0003800000 */
.L_x_4410:
[----:B------:R-:W-:Y:S05]  /*1a350*/  @!P1 BRA `(.L_x_4412) ;  /* 0x0000000000049947 */ /* 0x000fea0003800000 */
[----:B------:R-:W-:Y:S01]  /*1a360*/  BPT.TRAP 0x1 ;  /* 0x000000040000795c */ /* 0x000fe20000300000 */
.L_x_4412:
[----:B------:R-:W-:Y:S01]  /*1a370*/  SHF.L.U32 R3, R3, 0x1f, RZ ;  /* 0x0000001f03037819 */ /* 0x000fe200000006ff */
[----:B------:R-:W-:-:S03]  /*1a380*/  IMAD R0, R0, 0x6000, RZ ;  /* 0x0000600000007824 */ /* 0x000fc600078e02ff */
[----:B------:R-:W3:Y:S02]  /*1a390*/  SYNCS.PHASECHK.TRANS64.TRYWAIT P0, [R12+URZ+0x2a860], R3 ;  /* 0x02a860030c0075a7 */ /* 0x000ee4000800017f */
[----:B---3--:R-:W-:Y:S05]  /*1a3a0*/  @!P0 BRA `(.L_x_4413) ;  /* 0x0000003000ec8947 */ /* 0x008fea0003800000 */
.L_x_4471:
[----:B------:R-:W4:Y:S04]  /*1a3b0*/  LDL R13, [R1+0x28] ;  /* 0x00002800010d7983 */ /* 0x000f280000100800 */
[----:B------:R-:W5:Y:S01]  /*1a3c0*/  LDL R14, [R1+0x24] ;  /* 0x00002400010e7983 */ /* 0x000f620000100800 */
[----:B---3--:R-:W-:Y:S01]  /*1a3d0*/  LOP3.LUT R3, R0, R18, RZ, 0xfc, !PT ;  /* 0x0000001200037212 */ /* 0x008fe200078efcff */
[----:B------:R-:W-:Y:S05]  /*1a3e0*/  WARPSYNC.ALL ;  /* 0x0000000000007948 */ /* 0x000fea0003800000 */
[----:B------:R-:W-:-:S05]  /*1a3f0*/  IMAD.IADD R3, R17, 0x1, R3 ;  /* 0x0000000111037824 */ /* 0x000fca00078e0203 */
[----:B--2---:R-:W2:Y:S02]  /*1a400*/  LDSM.16.MT88.4 R4, [R3+0xc400] ;  /* 0x00c400000304783b */ /* 0x004ea40000004200 */
[C-C-:B--2---:R-:W-:Y:S02]  /*1a410*/  PRMT R8, R4.reuse, 0x6420, R5.reuse ;  /* 0x0000642004087816 */ /* 0x144fe40000000005 */
[----:B0-----:R-:W-:Y:S01]  /*1a420*/  PRMT R9, R4, 0x7531, R5 ;  /* 0x0000753104097816 */ /* 0x001fe20000000005 */
[----:B------:R-:W-:Y:S01]  /*1a430*/  VIADD R4, R0, 0x2000 ;  /* 0x0000200000047836 */ /* 0x000fe20000000000 */
[C-C-:B------:R-:W-:Y:S02]  /*1a440*/  PRMT R10, R6.reuse, 0x6420, R7.reuse ;  /* 0x00006420060a7816 */ /* 0x140fe40000000007 */
[----:B------:R-:W-:Y:S02]  /*1a450*/  PRMT R11, R6, 0x7531, R7 ;  /* 0x00007531060b7816 */ /* 0x000fe40000000007 */
[----:B------:R-:W-:-:S05]  /*1a460*/  LOP3.LUT R4, R4, R18, RZ, 0xfc, !PT ;  /* 0x0000001204047212 */ /* 0x000fca00078efcff */
[----:B------:R-:W-:Y:S01]  /*1a470*/  IMAD.IADD R4, R17, 0x1, R4 ;  /* 0x0000000111047824 */ /* 0x000fe200078e0204 */
[----:B----4-:R-:W-:Y:S02]  /*1a480*/  IADD3 R3, R19, R0, R13 ;  /* 0x0000000013037210 */ /* 0x010fe40007ffe00d */
[----:B------:R-:W-:-:S03]  /*1a490*/  LOP3.LUT R13, R18, 0x2800, RZ, 0xfc, !PT ;  /* 0x00002800120d7812 */ /* 0x000fc600078efcff */
[----:B------:R-:W-:Y:S04]  /*1a4a0*/  STSM.16.M88.4 [R3], R8 ;  /* 0x0000000803007844 */ /* 0x000fe80000000200 */
[----:B------:R-:W0:Y:S02]  /*1a4b0*/  LDSM.16.MT88.4 R4, [R4+0xc400] ;  /* 0x00c400000404783b */ /* 0x000e240000004200 */
[C-C-:B0-----:R-:W-:Y:S02]  /*1a4c0*/  PRMT R8, R4.reuse, 0x6420, R5.reuse ;  /* 0x0000642004087816 */ /* 0x141fe40000000005 */
[----:B------:R-:W-:Y:S01]  /*1a4d0*/  PRMT R9, R4, 0x7531, R5 ;  /* 0x0000753104097816 */ /* 0x000fe20000000005 */
[----:B------:R-:W-:Y:S01]  /*1a4e0*/  VIADD R4, R0, 0x4000 ;  /* 0x0000400000047836 */ /* 0x000fe20000000000 */
[----:B------:R-:W-:-:S02]  /*1a4f0*/  PRMT R10, R6, 0x6420, R7 ;  /* 0x00006420060a7816 */ /* 0x000fc40000000007 */
[----:B------:R-:W-:Y:S02]  /*1a500*/  PRMT R11, R6, 0x7531, R7 ;  /* 0x00007531060b7816 */ /* 0x000fe40000000007 */
[----:B------:R-:W-:-:S03]  /*1a510*/  LOP3.LUT R4, R4, R18, RZ, 0xfc, !PT ;  /* 0x0000001204047212 */ /* 0x000fc600078efcff */
[----:B------:R-:W-:Y:S02]  /*1a520*/  STSM.16.M88.4 [R3+0x2000], R8 ;  /* 0x0020000803007844 */ /* 0x000fe40000000200 */
[----:B------:R-:W-:-:S06]  /*1a530*/  IMAD.IADD R4, R17, 0x1, R4 ;  /* 0x0000000111047824 */ /* 0x000fcc00078e0204 */
[----:B------:R-:W0:Y:S02]  /*1a540*/  LDSM.16.MT88.4 R4, [R4+0xc400] ;  /* 0x00c400000404783b */ /* 0x000e240000004200 */
[C-C-:B0-----:R-:W-:Y:S02]  /*1a550*/  PRMT R8, R4.reuse, 0x6420, R5.reuse ;  /* 0x0000642004087816 */ /* 0x141fe40000000005 */
[----:B------:R-:W-:Y:S02]  /*1a560*/  PRMT R9, R4, 0x7531, R5 ;  /* 0x0000753104097816 */ /* 0x000fe40000000005 */
[C-C-:B------:R-:W-:Y:S02]  /*1a570*/  PRMT R10, R6.reuse, 0x6420, R7.reuse ;  /* 0x00006420060a7816 */ /* 0x140fe40000000007 */
[----:B------:R-:W-:-:S05]  /*1a580*/  PRMT R11, R6, 0x7531, R7 ;  /* 0x00007531060b7816 */ /* 0x000fca0000000007 */
[----:B------:R0:W-:Y:S02]  /*1a590*/  STSM.16.M88.4 [R3+0x4000], R8 ;  /* 0x0040000803007844 */ /* 0x0001e40000000200 */
[----:B0-----:R-:W-:-:S05]  /*1a5a0*/  LOP3.LUT R3, R0, 0x800, R18, 0xfe, !PT ;  /* 0x0000080000037812 */ /* 0x001fca00078efe12 */
[----:B------:R-:W-:-:S05]  /*1a5b0*/  IMAD.IADD R3, R17, 0x1, R3 ;  /* 0x0000000111037824 */ /* 0x000fca00078e0203 */
[----:B------:R5:W0:Y:S02]  /*1a5c0*/  LDSM.16.MT88.4 R4, [R3+0xc400] ;  /* 0x00c400000304783b */ /* 0x000a240000004200 */
[----:B-----5:R-:W-:Y:S02]  /*1a5d0*/  IADD3 R3, R19, R14, R0 ;  /* 0x0000000e13037210 */ /* 0x020fe40007ffe000 */
[----:B------:R-:W2:Y:S01]  /*1a5e0*/  LDL R14, [R1+0x20] ;  /* 0x00002000010e7983 */ /* 0x000ea20000100800 */
[C-C-:B0-----:R-:W-:Y:S02]  /*1a5f0*/  PRMT R8, R4.reuse, 0x6420, R5.reuse ;  /* 0x0000642004087816 */ /* 0x141fe40000000005 */
[----:B------:R-:W-:Y:S02]  /*1a600*/  PRMT R9, R4, 0x7531, R5 ;  /* 0x0000753104097816 */ /* 0x000fe40000000005 */
[C-C-:B------:R-:W-:Y:S02]  /*1a610*/  PRMT R10, R6.reuse, 0x6420, R7.reuse ;  /* 0x00006420060a7816 */ /* 0x140fe40000000007 */
[----:B------:R-:W-:-:S02]  /*1a620*/  PRMT R11, R6, 0x7531, R7 ;  /* 0x00007531060b7816 */ /* 0x000fc40000000007 */
[----:B------:R-:W-:-:S03]  /*1a630*/  IADD3 R4, R17, R13, R0 ;  /* 0x0000000d11047210 */ /* 0x000fc60007ffe000 */
[----:B------:R-:W-:Y:S04]  /*1a640*/  STSM.16.M88.4 [R3], R8 ;  /* 0x0000000803007844 */ /* 0x000fe80000000200 */
[----:B------:R-:W0:Y:S01]  /*1a650*/  LDSM.16.MT88.4 R4, [R4+0xc400] ;  /* 0x00c400000404783b */ /* 0x000e220000004200 */
[----:B------:R-:W-:Y:S02]  /*1a660*/  LOP3.LUT R13, R18, 0x4800, RZ, 0xfc, !PT ;  /* 0x00004800120d7812 */ /* 0x000fe400078efcff */
[C-C-:B0-----:R-:W-:Y:S02]  /*1a670*/  PRMT R8, R4.reuse, 0x6420, R5.reuse ;  /* 0x0000642004087816 */ /* 0x141fe40000000005 */
[----:B------:R-:W-:Y:S02]  /*1a680*/  PRMT R9, R4, 0x7531, R5 ;  /* 0x0000753104097816 */ /* 0x000fe40000000005 */
[----:B------:R-:W-:-:S02]  /*1a690*/  PRMT R10, R6, 0x6420, R7 ;  /* 0x00006420060a7816 */ /* 0x000fc40000000007 */
[----:B------:R-:W-:Y:S02]  /*1a6a0*/  PRMT R11, R6, 0x7531, R7 ;  /* 0x00007531060b7816 */ /* 0x000fe40000000007 */
[----:B------:R-:W-:-:S03]  /*1a6b0*/  IADD3 R4, R17, R13, R0 ;  /* 0x0000000d11047210 */ /* 0x000fc60007ffe000 */
[----:B------:R-:W-:Y:S04]  /*1a6c0*/  STSM.16.M88.4 [R3+0x2000], R8 ;  /* 0x0020000803007844 */ /* 0x000fe80000000200 */
[----:B------:R-:W0:Y:S02]  /*1a6d0*/  LDSM.16.MT88.4 R4, [R4+0xc400] ;  /* 0x00c400000404783b */ /* 0x000e240000004200 */
[C-C-:B0-----:R-:W-:Y:S02]  /*1a6e0*/  PRMT R8, R4.reuse, 0x6420, R5.reuse ;  /* 0x0000642004087816 */ /* 0x141fe40000000005 */
[----:B------:R-:W-:Y:S02]  /*1a6f0*/  PRMT R9, R4, 0x7531, R5 ;  /* 0x0000753104097816 */ /* 0x000fe40000000005 */
[----:B------:R-:W-:-:S02]  /*1a700*/  PRMT R10, R6, 0x6420, R7 ;  /* 0x00006420060a7816 */ /* 0x000fc40000000007 */
[----:B------:R-:W-:-:S05]  /*1a710*/  PRMT R11, R6, 0x7531, R7 ;  /* 0x00007531060b7816 */ /* 0x000fca0000000007 */
[----:B------:R0:W-:Y:S02]  /*1a720*/  STSM.16.M88.4 [R3+0x4000], R8 ;  /* 0x0040000803007844 */ /* 0x0001e40000000200 */
[----:B0-----:R-:W-:-:S05]  /*1a730*/  LOP3.LUT R3, R0, 0x1000, R18, 0xfe, !PT ;  /* 0x0000100000037812 */ /* 0x001fca00078efe12 */
[----:B------:R-:W-:-:S05]  /*1a740*/  IMAD.IADD R3, R17, 0x1, R3 ;  /* 0x0000000111037824 */ /* 0x000fca00078e0203 */
[----:B------:R2:W0:Y:S02]  /*1a750*/  LDSM.16.MT88.4 R4, [R3+0xc400] ;  /* 0x00c400000304783b */ /* 0x0004240000004200 */
[----:B--2---:R-:W-:Y:S02]  /*1a760*/  IADD3 R3, R19, R14, R0 ;  /* 0x0000000e13037210 */ /* 0x004fe40007ffe000 */
[----:B------:R-:W2:Y:S01]  /*1a770*/  LDL R14, [R1+0x2c] ;  /* 0x00002c00010e7983 */ /* 0x000ea20000100800 */
[----:B------:R-:W-:Y:S02]  /*1a780*/  LOP3.LUT R13, R18, 0x3000, RZ, 0xfc, !PT ;  /* 0x00003000120d7812 */ /* 0x000fe400078efcff */
[C-C-:B0-----:R-:W-:Y:S02]  /*1a790*/  PRMT R8, R4.reuse, 0x6420, R5.reuse ;  /* 0x0000642004087816 */ /* 0x141fe40000000005 */
[----:B------:R-:W-:Y:S02]  /*1a7a0*/  PRMT R9, R4, 0x7531, R5 ;  /* 0x0000753104097816 */ /* 0x000fe40000000005 */
[----:B------:R-:W-:-:S02]  /*1a7b0*/  PRMT R10, R6, 0x6420, R7 ;  /* 0x00006420060a7816 */ /* 0x000fc40000000007 */
[----:B------:R-:W-:Y:S02]  /*1a7c0*/  PRMT R11, R6, 0x7531, R7 ;  /* 0x00007531060b7816 */ /* 0x000fe40000000007 */
        /* <DEDUP_REMOVED lines=18> */
[----:B------:R-:W0:Y:S01]  /*1a8f0*/  LDSM.16.MT88.4 R4, [R3+0xc400] ;  /* 0x00c400000304783b */ /* 0x000e220000004200 */
[----:B------:R-:W-:Y:S02]  /*1a900*/  LOP3.LUT R13, R18, 0x3800, RZ, 0xfc, !PT ;  /* 0x00003800120d7812 */ /* 0x000fe400078efcff */
[C-C-:B0-----:R-:W-:Y:S02]  /*1a910*/  PRMT R8, R4.reuse, 0x6420, R5.reuse ;  /* 0x0000642004087816 */ /* 0x141fe40000000005 */
[----:B------:R-:W-:Y:S02]  /*1a920*/  PRMT R9, R4, 0x7531, R5 ;  /* 0x0000753104097816 */ /* 0x000fe40000000005 */
[C-C-:B------:R-:W-:Y:S02]  /*1a930*/  PRMT R10, R6.reuse, 0x6420, R7.reuse ;  /* 0x00006420060a7816 */ /* 0x140fe40000000007 */
[----:B------:R-:W-:Y:S02]  /*1a940*/  PRMT R11, R6, 0x7531, R7 ;  /* 0x00007531060b7816 */ /* 0x000fe40000000007 */
[----:B------:R-:W-:-:S02]  /*1a950*/  IADD3 R4, R17, R13, R0 ;  /* 0x0000000d11047210 */ /* 0x000fc40007ffe000 */
[----:B------:R-:W-:Y:S02]  /*1a960*/  LOP3.LUT R13, R18, 0x5800, RZ, 0xfc, !PT ;  /* 0x00005800120d7812 */ /* 0x000fe400078efcff */
[----:B--2---:R-:W-:-:S05]  /*1a970*/  IADD3 R3, R19, R14, R0 ;  /* 0x0000000e13037210 */ /* 0x004fca0007ffe000 */
[----:B------:R-:W-:Y:S04]  /*1a980*/  STSM.16.M88.4 [R3], R8 ;  /* 0x0000000803007844 */ /* 0x000fe80000000200 */
[----:B------:R-:W0:Y:S02]  /*1a990*/  LDSM.16.MT88.4 R4, [R4+0xc400] ;  /* 0x00c400000404783b */ /* 0x000e240000004200 */
        /* <DEDUP_REMOVED lines=20> */
.L_x_4414:
        /* <DEDUP_REMOVED lines=12> */
[----:B------:R0:W5:Y:S11]  /*1aba0*/  LDL R0, [R1] ;  /* 0x0000000001007983 */ /* 0x0001760000100800 */
[----:B0-----:R-:W-:Y:S05]  /*1abb0*/  @P0 BRA `(.L_x_4415) ;  /* 0xffffffe800f40947 */ /* 0x001fea000383ffff */
.L_x_4391:
[----:B------:R-:W3:Y:S01]  /*1abc0*/  S2R R4, SR_TID.X ;  /* 0x0000000000047919 */ /* 0x000ee20000002100 */
[----:B------:R-:W-:Y:S01]  /*1abd0*/  BSSY B0, `(.L_x_4416) ;  /* 0x0000011000007945 */ /* 0x000fe20003800000 */
[----:B---3--:R-:W-:-:S04]  /*1abe0*/  LOP3.LUT R4, R4, 0x7f, RZ, 0xc0, !PT ;  /* 0x0000007f04047812 */ /* 0x008fc800078ec0ff */
[----:B------:R-:W-:-:S13]  /*1abf0*/  ISETP.NE.AND P0, PT, R4, RZ, PT ;  /* 0x000000ff0400720c */ /* 0x000fda0003f05270 */
[----:B------:R-:W-:Y:S05]  /*1ac00*/  @P0 BRA `(.L_x_4417) ;  /* 0x0000000000340947 */ /* 0x000fea0003800000 */
[----:B------:R-:W3:Y:S01]  /*1ac10*/  S2R R2, SR_LANEID ;  /* 0x0000000000027919 */ /* 0x000ee20000000000 */
[----:B------:R-:W-:Y:S01]  /*1ac20*/  VOTEU.ANY UR4, UPT, PT ;  /* 0x0000000000047886 */ /* 0x000fe200038e0100 */
[----:B--2---:R-:W2:Y:S01]  /*1ac30*/  LDC.64 R4, c[0x0][0xc60] ;  /* 0x00031800ff047b82 */ /* 0x004ea20000000a00 */
[----:B----45:R-:W3:Y:S02]  /*1ac40*/  FLO.U32 R0, UR4 ;  /* 0x0000000400007d00 */ /* 0x030ee400080e0000 */
[----:B---3--:R-:W-:-:S06]  /*1ac50*/  ISETP.EQ.U32.AND P1, PT, R0, R2, PT ;  /* 0x000000020000720c */ /* 0x008fcc0003f22070 */
[----:B------:R-:W2:Y:S07]  /*1ac60*/  POPC R2, UR4 ;  /* 0x0000000400027d09 */ /* 0x000eae0008000000 */
[----:B--2---:R-:W2:Y:S04]  /*1ac70*/  @P1 ATOMG.E.ADD.STRONG.GPU PT, R2, desc[UR52][R4.64], R2 ;  /* 0x00000002040219a8 */ /* 0x004ea800081ee1f4 */
[----:B--2---:R2:W3:Y:S02]  /*1ac80*/  SHFL.IDX PT, R2, R2, R0, 0x1f ;  /* 0x00001f0002027589 */ /* 0x0044e400000e0000 */
[----:B--2---:R-:W2:Y:S02]  /*1ac90*/  S2R R0, SR_LTMASK ;  /* 0x0000000000007919 */ /* 0x004ea40000003900 */
[----:B--2---:R-:W-:-:S06]  /*1aca0*/  LOP3.LUT R0, R0, UR4, RZ, 0xc0, !PT ;  /* 0x0000000400007c12 */ /* 0x004fcc000f8ec0ff */
[----:B------:R-:W3:Y:S02]  /*1acb0*/  POPC R0, R0 ;  /* 0x0000000000007309 */ /* 0x000ee40000000000 */
[----:B---3--:R-:W-:-:S05]  /*1acc0*/  IADD3 R0, R2, UR40, R0 ;  /* 0x0000002802007c10 */ /* 0x008fca000fffe000 */
[----:B------:R3:W-:Y:S02]  /*1acd0*/  STL [R1+0x10], R0 ;  /* 0x0000100001007387 */ /* 0x0007e40000100800 */
.L_x_4417:
[----:B------:R-:W-:Y:S05]  /*1ace0*/  BSYNC B0 ;  /* 0x0000000000007941 */ /* 0x000fea0003800000 */
.L_x_4416:
[----:B------:R-:W-:-:S06]  /*1acf0*/  UISETP.NE.AND UP0, UPT, UR39, 0x3, UPT ;  /* 0x000000032700788c */ /* 0x000fcc000bf05270 */
[----:B------:R-:W-:-:S13]  /*1ad00*/  PLOP3.LUT P1, PT, PT, PT, UP0, 0x80, 0x0 ;  /* 0x000000000000781c */ /* 0x000fda0003f2f008 */
[----:B------:R-:W-:Y:S05]  /*1ad10*/  @!P1 BRA `(.L_x_4418) ;  /* 0x0000000000049947 */ /* 0x000fea0003800000 */
[----:B------:R-:W-:Y:S01]  /*1ad20*/  BPT.TRAP 0x1 ;  /* 0x000000040000795c */ /* 0x000fe20000300000 */
.L_x_4418:
[----:B-----5:R-:W2:Y:S04]  /*1ad30*/  LDL R3, [R1+0x4] ;  /* 0x0000040001037983 */ /* 0x020ea80000100800 */
[----:B------:R-:W2:Y:S01]  /*1ad40*/  LDL R2, [R1] ;  /* 0x0000000001027983 */ /* 0x000ea20000100800 */
[----:B---34-:R-:W-:Y:S01]  /*1ad50*/  IMAD.U32 R0, RZ, RZ, UR41 ;  /* 0x00000029ff007e24 */ /* 0x018fe2000f8e00ff */
[----:B------:R-:W-:Y:S04]  /*1ad60*/  BSSY B0, `(.L_x_4419) ;  /* 0x0000007000007945 */ /* 0x000fe80003800000 */
[----:B------:R-:W-:-:S02]  /*1ad70*/  ISETP.NE.AND P2, PT, R0, 0x3, PT ;  /* 0x000000030000780c */ /* 0x000fc40003f45270 */
[----:B--2---:R-:W-:-:S04]  /*1ad80*/  LOP3.LUT R0, R3, 0x1, RZ, 0x3c, !PT ;  /* 0x0000000103007812 */ /* 0x004fc800078e3cff */
[----:B------:R-:W-:Y:S01]  /*1ad90*/  SHF.L.U32 R0, R0, 0x1f, RZ ;  /* 0x0000001f00007819 */ /* 0x000fe200000006ff */
[----:B------:R-:W-:-:S04]  /*1ada0*/  IMAD R2, R2, 0x8, R17 ;  /* 0x0000000802027824 */ /* 0x000fc800078e0211 */
[----:B------:R-:W2:Y:S02]  /*1adb0*/  SYNCS.PHASECHK.TRANS64.TRYWAIT P1, [R2+URZ+0x2a870], R0 ;  /* 0x02a87000020075a7 */ /* 0x000ea4000802017f */
[----:B--2---:R-:W-:Y:S05]  /*1adc0*/  @!P1 BRA `(.L_x_4420) ;  /* 0x0000002800789947 */ /* 0x004fea0003800000 */
.L_x_4472:
[----:B------:R-:W-:Y:S05]  /*1add0*/  BSYNC B0 ;  /* 0x0000000000007941 */ /* 0x000fea0003800000 */
.L_x_4419:
[----:B------:R-:W-:Y:S05]  /*1ade0*/  @!P2 BRA `(.L_x_4421) ;  /* 0x000000000004a947 */ /* 0x000fea0003800000 */
[----:B------:R-:W-:Y:S01]  /*1adf0*/  BPT.TRAP 0x1 ;  /* 0x000000040000795c */ /* 0x000fe20000300000 */
.L_x_4421:
[----:B--2---:R-:W2:Y:S02]  /*1ae00*/  LDL R0, [R1+0x4] ;  /* 0x0000040001007983 */ /* 0x004ea40000100800 */
[----:B--2---:R-:W-:-:S04]  /*1ae10*/  SHF.L.U32 R0, R0, 0x1f, RZ ;  /* 0x0000001f00007819 */ /* 0x004fc800000006ff */
[----:B------:R-:W2:Y:S02]  /*1ae20*/  SYNCS.PHASECHK.TRANS64.TRYWAIT P1, [R2+URZ+0x2a860], R0 ;  /* 0x02a86000020075a7 */ /* 0x000ea4000802017f */
[----:B--2---:R-:W-:Y:S05]  /*1ae30*/  @!P1 BRA `(.L_x_4422) ;  /* 0x0000002800709947 */ /* 0x004fea0003800000 */
.L_x_4473:
[----:B------:R-:W3:Y:S04]  /*1ae40*/  LDL R12, [R1] ;  /* 0x00000000010c7983 */ /* 0x000ee80000100800 */
[----:B------:R-:W4:Y:S04]  /*1ae50*/  LDL R13, [R1+0x28] ;  /* 0x00002800010d7983 */ /* 0x000f280000100800 */
[----:B------:R-:W5:Y:S01]  /*1ae60*/  LDL R14, [R1+0x24] ;  /* 0x00002400010e7983 */ /* 0x000f620000100800 */
[----:B------:R-:W-:Y:S05]  /*1ae70*/  WARPSYNC.ALL ;  /* 0x0000000000007948 */ /* 0x000fea0003800000 */
[----:B---3--:R-:W-:-:S05]  /*1ae80*/  IMAD R3, R12, 0x6000, RZ ;  /* 0x000060000c037824 */ /* 0x008fca00078e02ff */
[----:B--2---:R-:W-:-:S05]  /*1ae90*/  LOP3.LUT R0, R3, R18, RZ, 0xfc, !PT ;  /* 0x0000001203007212 */ /* 0x004fca00078efcff */
[----:B------:R-:W-:-:S05]  /*1aea0*/  IMAD.IADD R0, R17, 0x1, R0 ;  /* 0x0000000111007824 */ /* 0x000fca00078e0200 */
[----:B0-----:R4:W0:Y:S02]  /*1aeb0*/  LDSM.16.MT88.4 R4, [R0+0xc400] ;  /* 0x00c400000004783b */ /* 0x0018240000004200 */
[----:B----4-:R-:W-:Y:S02]  /*1aec0*/  IADD3 R0, R19, R3, R13 ;  /* 0x0000000313007210 */ /* 0x010fe40007ffe00d */
[C-C-:B0-----:R-:W-:Y:S02]  /*1aed0*/  PRMT R8, R4.reuse, 0x6420, R5.reuse ;  /* 0x0000642004087816 */ /* 0x141fe40000000005 */
[----:B------:R-:W-:Y:S01]  /*1aee0*/  PRMT R9, R4, 0x7531, R5 ;  /* 0x0000753104097816 */ /* 0x000fe20000000005 */
[----:B------:R-:W-:-:S05]  /*1aef0*/  VIADD R4, R3, 0x2000 ;  /* 0x0000200003047836 */ /* 0x000fca0000000000 */
[----:B------:R-:W-:Y:S02]  /*1af00*/  LOP3.LUT R4, R4, R18, RZ, 0xfc, !PT ;  /* 0x0000001204047212 */ /* 0x000fe400078efcff */
[C-C-:B------:R-:W-:Y:S02]  /*1af10*/  PRMT R10, R6.reuse, 0x6420, R7.reuse ;  /* 0x00006420060a7816 */ /* 0x140fe40000000007 */
[----:B------:R-:W-:Y:S01]  /*1af20*/  PRMT R11, R6, 0x7531, R7 ;  /* 0x00007531060b7816 */ /* 0x000fe20000000007 */
[----:B------:R-:W-:-:S04]  /*1af30*/  IMAD.IADD R4, R17, 0x1, R4 ;  /* 0x0000000111047824 */ /* 0x000fc800078e0204 */
[----:B------:R-:W-:Y:S04]  /*1af40*/  STSM.16.M88.4 [R0], R8 ;  /* 0x0000000800007844 */ /* 0x000fe80000000200 */
[----:B------:R-:W0:Y:S02]  /*1af50*/  LDSM.16.MT88.4 R4, [R4+0xc400] ;  /* 0x00c400000404783b */ /* 0x000e240000004200 */
[C-C-:B0-----:R-:W-:Y:S02]  /*1af60*/  PRMT R8, R4.reuse, 0x6420, R5.reuse ;  /* 0x0000642004087816 */ /* 0x141fe40000000005 */
[----:B------:R-:W-:Y:S01]  /*1af70*/  PRMT R9, R4, 0x7531, R5 ;  /* 0x0000753104097816 */ /* 0x000fe20000000005 */
[----:B------:R-:W-:-:S05]  /*1af80*/  VIADD R4, R3, 0x4000 ;  /* 0x0000400003047836 */ /* 0x000fca0000000000 */
[----:B------:R-:W-:Y:S02]  /*1af90*/  LOP3.LUT R4, R4, R18, RZ, 0xfc, !PT ;  /* 0x0000001204047212 */ /* 0x000fe400078efcff */
[C-C-:B------:R-:W-:Y:S02]  /*1afa0*/  PRMT R10, R6.reuse, 0x6420, R7.reuse ;  /* 0x00006420060a7816 */ /* 0x140fe40000000007 */
[----:B------:R-:W-:Y:S01]  /*1afb0*/  PRMT R11, R6, 0x7531, R7 ;  /* 0x00007531060b7816 */ /* 0x000fe20000000007 */
[----:B------:R-:W-:-:S04]  /*1afc0*/  IMAD.IADD R4, R17, 0x1, R4 ;  /* 0x0000000111047824 */ /* 0x000fc800078e0204 */
        /* <DEDUP_REMOVED lines=10> */
[----:B-----5:R-:W-:Y:S02]  /*1b070*/  IADD3 R0, R19, R14, R3 ;  /* 0x0000000e13007210 */ /* 0x020fe40007ffe003 */
        /* <DEDUP_REMOVED lines=81> */
.L_x_4423:
[----:B------:R-:W3:Y:S01]  /*1b590*/  LDL.LU R3, [R1+0x4] ;  /* 0x0000040001037983 */ /* 0x000ee20000300800 */
[----:B--2---:R2:W-:Y:S01]  /*1b5a0*/  SYNCS.ARRIVE.TRANS64.A1T0 RZ, [R2+URZ+0x2a850], RZ ;  /* 0x02a850ff02ff79a7 */ /* 0x0045e2000810003f */
[----:B------:R-:W-:Y:S02]  /*1b5b0*/  VIADD R0, R12, 0x1 ;  /* 0x000000010c007836 */ /* 0x000fe40000000000 */
[----:B--2---:R-:W-:-:S05]  /*1b5c0*/  @!P0 VIADD R2, R2, 0x2a880 ;  /* 0x0002a88002028836 */ /* 0x004fca0000000000 */
[----:B------:R-:W-:Y:S01]  /*1b5d0*/  @!P0 PRMT R2, RZ, 0x654, R2 ;  /* 0x00000654ff028816 */ /* 0x000fe20000000002 */
[----:B------:R-:W-:Y:S06]  /*1b5e0*/  BAR.SYNC.DEFER_BLOCKING 0x2, 0x80 ;  /* 0x0082000000007b1d */ /* 0x000fec0000010000 */
[----:B------:R2:W-:Y:S01]  /*1b5f0*/  @!P0 SYNCS.ARRIVE.TRANS64.RED.A1T0 RZ, [R2+URZ], RZ ;  /* 0x000000ff02ff89a7 */ /* 0x0005e2000810043f */
[----:B------:R-:W-:-:S04]  /*1b600*/  ISETP.NE.AND P0, PT, R0, 0x2, PT ;  /* 0x000000020000780c */ /* 0x000fc80003f05270 */
[----:B------:R-:W-:Y:S02]  /*1b610*/  SEL R0, R0, RZ, P0 ;  /* 0x000000ff00007207 */ /* 0x000fe40000000000 */
[----:B--2---:R-:W-:-:S03]  /*1b620*/  SEL R2, RZ, 0x1, P0 ;  /* 0x00000001ff027807 */ /* 0x004fc60000000000 */
[----:B------:R4:W-:Y:S01]  /*1b630*/  STL [R1], R0 ;  /* 0x0000000001007387 */ /* 0x0009e20000100800 */
[----:B---3--:R-:W-:-:S05]  /*1b640*/  LOP3.LUT R3, R3, R2, RZ, 0x3c, !PT ;  /* 0x0000000203037212 */ /* 0x008fca00078e3cff */
[----:B------:R4:W-:Y:S02]  /*1b650*/  STL [R1+0x4], R3 ;  /* 0x0000040301007387 */ /* 0x0009e40000100800 */
.L_x_4366:
[----:B------:R-:W-:Y:S05]  /*1b660*/  BSYNC B7 ;  /* 0x0000000000077941 */ /* 0x000fea0003800000 */
.L_x_4364:
[----:B--2-4-:R-:W2:Y:S02]  /*1b670*/  LDL R0, [R1+0xc] ;  /* 0x00000c0001007983 */ /* 0x014ea40000100800 */
[----:B--2---:R-:W-:-:S13]  /*1b680*/  LOP3.LUT P0, RZ, R0, 0x2, RZ, 0xc0, !PT ;  /* 0x0000000200ff7812 */ /* 0x004fda000780c0ff */
[----:B------:R-:W-:Y:S05]  /*1b690*/  @!P0 BRA `(.L_x_4424) ;  /* 0x0000000000308947 */ /* 0x000fea0003800000 */
[----:B------:R-:W2:Y:S08]  /*1b6a0*/  S2UR UR5, SR_CgaCtaId ;  /* 0x00000000000579c3 */ /* 0x000eb00000008800 */
[----:B------:R-:W-:Y:S06]  /*1b6b0*/  BAR.SYNC.DEFER_BLOCKING 0x5, 0x180 ;  /* 0x0146000000007b1d */ /* 0x000fec0000010000 */
[----:B------:R-:W-:-:S02]  /*1b6c0*/  UMOV UR4, 0x400 ;  /* 0x0000040000047882 */ /* 0x000fc40000000000 */
[----:B--2---:R-:W-:-:S06]  /*1b6d0*/  ULEA UR4, UR5, UR4, 0x18 ;  /* 0x0000000405047291 */ /* 0x004fcc000f8ec03f */
[----:B------:R-:W-:-:S05]  /*1b6e0*/  IMAD.U32 R17, RZ, RZ, UR4 ;  /* 0x00000004ff117e24 */ /* 0x000fca000f8e00ff */
[----:B-1----:R-:W1:Y:S04]  /*1b6f0*/  LDS.128 R4, [R17+0x2a8d0] ;  /* 0x02a8d00011047984 */ /* 0x002e680000000c00 */
[----:B-1----:R1:W-:Y:S01]  /*1b700*/  STL.64 [R1+0x10], R4 ;  /* 0x0000100401007387 */ /* 0x0023e20000100a00 */
[----:B------:R-:W-:-:S03]  /*1b710*/  IMAD.MOV.U32 R0, RZ, RZ, R7 ;  /* 0x000000ffff007224 */ /* 0x000fc600078e0007 */
[----:B------:R1:W-:Y:S02]  /*1b720*/  STL [R1+0x18], R6 ;  /* 0x0000180601007387 */ /* 0x0003e40000100800 */
[----:B------:R-:W-:Y:S01]  /*1b730*/  R2UR UR42, R0 ;  /* 0x00000000002a72ca */ /* 0x000fe200000e0000 */
[----:B------:R-:W-:Y:S06]  /*1b740*/  BAR.ARV 0x4, 0x180 ;  /* 0x0106000000007b1d */ /* 0x000fec0000002000 */
[----:B------:R-:W-:Y:S08]  /*1b750*/  BRA `(.L_x_4425) ;  /* 0x0000000c00e47947 */ /* 0x000ff00003800000 */
.L_x_4424:
        /* <DEDUP_REMOVED lines=11> */
[----:B-1----:R-:W1:Y:S01]  /*1b810*/  @!P1 LDC.64 R4, c[0x0][0xc78] ;  /* 0x00031e00ff049b82 */ /* 0x002e620000000a00 */
        /* <DEDUP_REMOVED lines=34> */
.L_x_4428:
        /* <DEDUP_REMOVED lines=38> */
.L_x_4426:
        /* <DEDUP_REMOVED lines=14> */
.L_x_4429:
        /* <DEDUP_REMOVED lines=63> */
.L_x_4430:
        /* <DEDUP_REMOVED lines=64> */
.L_x_4431:
[----:B------:R-:W-:-:S05]  /*1c570*/  LOP3.LUT R4, RZ, R4, RZ, 0x33, !PT ;  /* 0x00000004ff047212 */ /* 0x000fca00078e33ff */
[----:B------:R-:W-:-:S05]  /*1c580*/  IMAD.IADD R0, R0, 0x1, R4 ;  /* 0x0000000100007824 */ /* 0x000fca00078e0204 */
[----:B------:R2:W-:Y:S01]  /*1c590*/  STL [R1+0x14], R0 ;  /* 0x0000140001007387 */ /* 0x0005e20000100800 */
[----:B------:R-:W-:Y:S05]  /*1c5a0*/  BRA `(.L_x_4432) ;  /* 0x0000000000107947 */ /* 0x000fea0003800000 */
.L_x_4427:
[----:B------:R0:W-:Y:S01]  /*1c5b0*/  STL [R1+0x10], R4 ;  /* 0x0000100401007387 */ /* 0x0001e20000100800 */
[----:B------:R-:W-:-:S03]  /*1c5c0*/  ULDC UR42, c[0x0][0xc3c] ;  /* 0x00030f00002a7ab9 */ /* 0x000fc60000000800 */
[----:B------:R0:W-:Y:S04]  /*1c5d0*/  STL [R1+0x14], RZ ;  /* 0x000014ff01007387 */ /* 0x0001e80000100800 */
[----:B------:R0:W-:Y:S02]  /*1c5e0*/  STL [R1+0x18], RZ ;  /* 0x000018ff01007387 */ /* 0x0001e40000100800 */
.L_x_4432:
[----:B-1----:R-:W3:Y:S04]  /*1c5f0*/  LDL R2, [R1+0x18] ;  /* 0x0000180001027983 */ /* 0x002ee80000100800 */
[----:B0-----:R-:W4:Y:S04]  /*1c600*/  LDL R3, [R1+0x14] ;  /* 0x0000140001037983 */ /* 0x001f280000100800 */
        /* <DEDUP_REMOVED lines=14> */
.L_x_4425:
[----:B------:R-:W-:Y:S02]  /*1c6f0*/  ULDC UR4, c[0x0][0xc3c] ;  /* 0x00030f0000047ab9 */ /* 0x000fe40000000800 */
[----:B------:R-:W-:-:S06]  /*1c700*/  UISETP.GE.AND UP0, UPT, UR42, UR4, UPT ;  /* 0x000000042a00728c */ /* 0x000fcc000bf06270 */
[----:B------:R-:W-:-:S13]  /*1c710*/  PLOP3.LUT P0, PT, PT, PT, UP0, 0x80, 0x0 ;  /* 0x000000000000781c */ /* 0x000fda0003f0f008 */
[----:B------:R-:W-:Y:S05]  /*1c720*/  @!P0 BRA `(.L_x_4433) ;  /* 0xffffffa800608947 */ /* 0x000fea000383ffff */
.L_x_4353:
[----:B------:R-:W3:Y:S01]  /*1c730*/  LDL.LU R0, [R1+0x40] ;  /* 0x0000400001007983 */ /* 0x000ee20000300800 */
[----:B------:R-:W-:Y:S01]  /*1c740*/  BSSY B0, `(.L_x_4434) ;  /* 0x000000b000007945 */ /* 0x000fe20003800000 */
[----:B-12---:R-:W1:Y:S01]  /*1c750*/  S2R R5, SR_CgaCtaId ;  /* 0x0000000000057919 */ /* 0x006e620000008800 */
[----:B---3--:R-:W-:-:S05]  /*1c760*/  VIADD R0, R0, 0x1 ;  /* 0x0000000100007836 */ /* 0x008fca0000000000 */
[----:B------:R-:W-:-:S04]  /*1c770*/  LEA.HI R2, R0, R0, RZ, 0x1 ;  /* 0x0000000000027211 */ /* 0x000fc800078f08ff */
[----:B------:R-:W-:-:S05]  /*1c780*/  LOP3.LUT R3, R2, 0xfffffffe, RZ, 0xc0, !PT ;  /* 0xfffffffe02037812 */ /* 0x000fca00078ec0ff */
[----:B------:R-:W-:Y:S01]  /*1c790*/  IMAD.IADD R3, R0, 0x1, -R3 ;  /* 0x0000000100037824 */ /* 0x000fe200078e0a03 */
[----:B------:R-:W-:-:S04]  /*1c7a0*/  MOV R0, 0x400 ;  /* 0x0000040000007802 */ /* 0x000fc80000000f00 */
[----:B-1----:R-:W-:Y:S02]  /*1c7b0*/  LEA R0, R5, R0, 0x18 ;  /* 0x0000000005007211 */ /* 0x002fe400078ec0ff */
[----:B------:R-:W-:-:S04]  /*1c7c0*/  SHF.L.U32 R3, R3, 0x1f, RZ ;  /* 0x0000001f03037819 */ /* 0x000fc800000006ff */
[----:B------:R-:W1:Y:S02]  /*1c7d0*/  SYNCS.PHASECHK.TRANS64.TRYWAIT P0, [R0+URZ+0x2a820], R3 ;  /* 0x02a82003000075a7 */ /* 0x000e64000800017f */
[----:B-1----:R-:W-:Y:S05]  /*1c7e0*/  @!P0 BRA `(.L_x_4435) ;  /* 0x0000001000188947 */ /* 0x002fea0003800000 */
.L_x_4474:
[----:B------:R-:W-:Y:S05]  /*1c7f0*/  BSYNC B0 ;  /* 0x0000000000007941 */ /* 0x000fea0003800000 */
.L_x_4434:
[----:B------:R-:W-:-:S03]  /*1c800*/  UMOV UR4, 0xffffffff ;  /* 0xffffffff00047882 */ /* 0x000fc60000000000 */
[----:B------:R-:W-:Y:S05]  /*1c810*/  BRA.DIV UR4, `(.L_x_4436) ;  /* 0x0000001204207947 */ /* 0x000fea000b800000 */
[----:B------:R-:W2:Y:S02]  /*1c820*/  S2R R2, SR_TID.X ;  /* 0x0000000000027919 */ /* 0x000ea40000002100 */
[----:B--2---:R-:W-:-:S04]  /*1c830*/  SHF.R.U32.HI R2, RZ, 0x5, R2 ;  /* 0x00000005ff027819 */ /* 0x004fc80000011602 */
[----:B------:R-:W-:-:S05]  /*1c840*/  LOP3.LUT R2, R2, 0x3, RZ, 0xc0, !PT ;  /* 0x0000000302027812 */ /* 0x000fca00078ec0ff */
[----:B------:R2:W3:Y:S02]  /*1c850*/  SHFL.IDX PT, R14, R2, RZ, 0x1f ;  /* 0x00001fff020e7589 */ /* 0x0004e400000e0000 */
.L_x_4477:
[----:B---3--:R-:W-:Y:S01]  /*1c860*/  ISETP.NE.AND P0, PT, R14, RZ, PT ;  /* 0x000000ff0e00720c */ /* 0x008fe20003f05270 */
[----:B------:R-:W-:-:S12]  /*1c870*/  BSSY B0, `(.L_x_4437) ;  /* 0x000002e000007945 */ /* 0x000fd80003800000 */
[----:B------:R-:W-:Y:S05]  /*1c880*/  @P0 BRA `(.L_x_4438) ;  /* 0x0000000000b00947 */ /* 0x000fea0003800000 */
[----:B------:R-:W-:-:S03]  /*1c890*/  UMOV UR4, 0xffffffff ;  /* 0xffffffff00047882 */ /* 0x000fc60000000000 */
[----:B------:R-:W-:Y:S05]  /*1c8a0*/  BRA.DIV UR4, `(.L_x_4439) ;  /* 0x0000001204307947 */ /* 0x000fea000b800000 */
[----:B------:R-:W-:-:S13]  /*1c8b0*/  ELECT P6, URZ, PT ;  /* 0x00000000003f782f */ /* 0x000fda00038c0000 */
.L_x_4480:
[----:B------:R-:W-:Y:S05]  /*1c8c0*/  @!P6 BRA `(.L_x_4438) ;  /* 0x0000000000a0e947 */ /* 0x000fea0003800000 */
[----:B------:R-:W-:-:S06]  /*1c8d0*/  ULOP3.LUT UR4, UR38, 0x2, URZ, 0xfc, !UPT ;  /* 0x0000000226047892 */ /* 0x000fcc000f8efc3f */
[----:B--2---:R-:W-:-:S05]  /*1c8e0*/  IMAD.U32 R2, RZ, RZ, UR4 ;  /* 0x00000004ff027e24 */ /* 0x004fca000f8e00ff */
[----:B------:R-:W-:-:S13]  /*1c8f0*/  ISETP.NE.AND P0, PT, R2, 0x3, PT ;  /* 0x000000030200780c */ /* 0x000fda0003f05270 */
[----:B------:R-:W-:Y:S05]  /*1c900*/  @!P0 BRA `(.L_x_4440) ;  /* 0x0000000000048947 */ /* 0x000fea0003800000 */
[----:B------:R-:W-:Y:S01]  /*1c910*/  BPT.TRAP 0x1 ;  /* 0x000000040000795c */ /* 0x000fe20000300000 */
.L_x_4440:
[----:B-1----:R-:W2:Y:S04]  /*1c920*/  LDL R3, [R1] ;  /* 0x0000000001037983 */ /* 0x002ea80000100800 */
[----:B------:R-:W3:Y:S01]  /*1c930*/  LDL.LU R7, [R1+0x4] ;  /* 0x0000040001077983 */ /* 0x000ee20000300800 */
[----:B------:R-:W-:-:S04]  /*1c940*/  VIADD R2, R0, 0x2a840 ;  /* 0x0002a84000027836 */ /* 0x000fc80000000000 */
[C---:B--2---:R-:W-:Y:S02]  /*1c950*/  IMAD R6, R3.reuse, 0x8, R2 ;  /* 0x0000000803067824 */ /* 0x044fe400078e0202 */
[----:B------:R-:W-:Y:S01]  /*1c960*/  VIADD R3, R3, 0x1 ;  /* 0x0000000103037836 */ /* 0x000fe20000000000 */
[----:B---3--:R-:W-:-:S04]  /*1c970*/  SHF.L.U32 R5, R7, 0x1f, RZ ;  /* 0x0000001f07057819 */ /* 0x008fc800000006ff */
[C---:B------:R-:W-:Y:S01]  /*1c980*/  ISETP.NE.AND P2, PT, R3.reuse, 0x2, PT ;  /* 0x000000020300780c */ /* 0x040fe20003f45270 */
[----:B------:R-:W1:Y:S03]  /*1c990*/  SYNCS.PHASECHK.TRANS64.TRYWAIT P1, [R6+URZ], R5 ;  /* 0x00000005060075a7 */ /* 0x000e66000802017f */
[----:B------:R-:W-:Y:S02]  /*1c9a0*/  SEL R4, RZ, 0x1, P2 ;  /* 0x00000001ff047807 */ /* 0x000fe40001000000 */
[----:B------:R-:W-:Y:S02]  /*1c9b0*/  SEL R3, R3, RZ, P2 ;  /* 0x000000ff03037207 */ /* 0x000fe40001000000 */
[----:B------:R-:W-:-:S03]  /*1c9c0*/  LOP3.LUT R4, R7, R4, RZ, 0x3c, !PT ;  /* 0x0000000407047212 */ /* 0x000fc600078e3cff */
[----:B------:R-:W-:Y:S01]  /*1c9d0*/  IMAD R7, R3, 0x8, R2 ;  /* 0x0000000803077824 */ /* 0x000fe200078e0202 */
[----:B------:R-:W-:Y:S01]  /*1c9e0*/  SHF.L.U32 R2, R4, 0x1f, RZ ;  /* 0x0000001f04027819 */ /* 0x000fe200000006ff */
[----:B-1----:R-:W-:Y:S06]  /*1c9f0*/  @!P1 BRA `(.L_x_4441) ;  /* 0x0000000c00fc9947 */ /* 0x002fec0003800000 */
.L_x_4481:
[----:B------:R-:W2:Y:S02]  /*1ca00*/  SYNCS.PHASECHK.TRANS64.TRYWAIT P1, [R7+URZ], R2 ;  /* 0x00000002070075a7 */ /* 0x000ea4000802017f */
[----:B--2---:R-:W-:Y:S05]  /*1ca10*/  @!P1 BRA `(.L_x_4442) ;  /* 0x0000001000089947 */ /* 0x004fea0003800000 */
.L_x_4482:
[----:B------:R-:W-:Y:S05]  /*1ca20*/  @!P0 BRA `(.L_x_4443) ;  /* 0x0000000000048947 */ /* 0x000fea0003800000 */
[----:B------:R-:W-:Y:S01]  /*1ca30*/  BPT.TRAP 0x1 ;  /* 0x000000040000795c */ /* 0x000fe20000300000 */
.L_x_4443:
[----:B------:R-:W3:Y:S02]  /*1ca40*/  LDL.LU R4, [R1] ;  /* 0x0000000001047983 */ /* 0x000ee40000300800 */
[----:B---3--:R-:W-:-:S04]  /*1ca50*/  IMAD R4, R4, 0x8, R0 ;  /* 0x0000000804047824 */ /* 0x008fc800078e0200 */
[----:B------:R-:W3:Y:S02]  /*1ca60*/  SYNCS.PHASECHK.TRANS64.TRYWAIT P1, [R4+URZ+0x2a860], R5 ;  /* 0x02a86005040075a7 */ /* 0x000ee4000802017f */
[----:B---3--:R-:W-:Y:S05]  /*1ca70*/  @!P1 BRA `(.L_x_4444) ;  /* 0x0000001000049947 */ /* 0x008fea0003800000 */
.L_x_4483:
[----:B------:R-:W-:Y:S05]  /*1ca80*/  @!P0 BRA `(.L_x_4445) ;  /* 0x0000000000048947 */ /* 0x000fea0003800000 */
[----:B------:R-:W-:Y:S01]  /*1ca90*/  BPT.TRAP 0x1 ;  /* 0x000000040000795c */ /* 0x000fe20000300000 */
.L_x_4445:
[----:B------:R-:W-:-:S04]  /*1caa0*/  IMAD R3, R3, 0x8, R0 ;  /* 0x0000000803037824 */ /* 0x000fc800078e0200 */
[----:B------:R-:W4:Y:S02]  /*1cab0*/  SYNCS.PHASECHK.TRANS64.TRYWAIT P1, [R3+URZ+0x2a860], R2 ;  /* 0x02a86002030075a7 */ /* 0x000f24000802017f */
[----:B----4-:R-:W-:Y:S05]  /*1cac0*/  @!P1 BRA `(.L_x_4446) ;  /* 0x0000001000049947 */ /* 0x010fea0003800000 */
.L_x_4484:
[----:B------:R-:W-:Y:S05]  /*1cad0*/  @!P0 BRA `(.L_x_4447) ;  /* 0x0000000000048947 */ /* 0x000fea0003800000 */
[----:B------:R-:W-:Y:S01]  /*1cae0*/  BPT.TRAP 0x1 ;  /* 0x000000040000795c */ /* 0x000fe20000300000 */
.L_x_4447:
[----:B------:R-:W5:Y:S02]  /*1caf0*/  SYNCS.PHASECHK.TRANS64.TRYWAIT P0, [R4+URZ+0x2a880], R5 ;  /* 0x02a88005040075a7 */ /* 0x000f64000800017f */
[----:B-----5:R-:W-:Y:S05]  /*1cb00*/  @!P0 BRA `(.L_x_4448) ;  /* 0x0000001000088947 */ /* 0x020fea0003800000 */
.L_x_4449:
[----:B------:R0:W0:Y:S02]  /*1cb10*/  SYNCS.PHASECHK.TRANS64.TRYWAIT P0, [R3+URZ+0x2a880], R2 ;  /* 0x02a88002030075a7 */ /* 0x000024000800017f */
[----:B0-----:R-:W-:Y:S05]  /*1cb20*/  @!P0 NANOSLEEP.SYNCS 0x989680 ;  /* 0x009896800000895d */ /* 0x001fea0003900000 */
[----:B------:R-:W0:Y:S02]  /*1cb30*/  @!P0 SYNCS.PHASECHK.TRANS64 P0, [R3+URZ+0x2a880], R2 ;  /* 0x02a88002030085a7 */ /* 0x000e24000800007f */
[----:B0-----:R-:W-:Y:S05]  /*1cb40*/  @!P0 BRA `(.L_x_4449) ;  /* 0xfffffffc00f08947 */ /* 0x001fea000383ffff */
.L_x_4438:
[----:B------:R-:W-:Y:S05]  /*1cb50*/  BSYNC B0 ;  /* 0x0000000000007941 */ /* 0x000fea0003800000 */
.L_x_4437:
[----:B------:R-:W-:Y:S05]  /*1cb60*/  EXIT ;  /* 0x000000000000794d */ /* 0x000fea0003800000 */
.L_x_4248:
[----:B0-----:R-:W-:-:S04]  /*1cb70*/  IMAD.U32 R3, RZ, RZ, UR36 ;  /* 0x00000024ff037e24 */ /* 0x001fc8000f8e00ff */
[----:B------:R0:W1:Y:S03]  /*1cb80*/  SYNCS.PHASECHK.TRANS64.TRYWAIT P1, [R3+URZ+0x2a800], R6 ;  /* 0x02a80006030075a7 */ /* 0x000066000802017f */
[----:B-1----:R-:W-:Y:S05]  /*1cb90*/  @!P1 NANOSLEEP.SYNCS 0x989680 ;  /* 0x009896800000995d */ /* 0x002fea0003900000 */
[----:B------:R-:W1:Y:S02]  /*1cba0*/  @!P1 SYNCS.PHASECHK.TRANS64 P1, [R3+URZ+0x2a800], R6 ;  /* 0x02a80006030095a7 */ /* 0x000e64000802007f */
[----:B-1----:R-:W-:Y:S05]  /*1cbb0*/  @!P1 BRA `(.L_x_4248) ;  /* 0xfffffffc00ec9947 */ /* 0x002fea000383ffff */
[----:B------:R-:W-:Y:S05]  /*1cbc0*/  BRA `(.L_x_4450) ;  /* 0xfffffe5800c87947 */ /* 0x000fea000383ffff */
.L_x_4252:
[----:B-1----:R1:W2:Y:S02]  /*1cbd0*/  SYNCS.PHASECHK.TRANS64.TRYWAIT P2, [R20+URZ+0x2a830], R3 ;  /* 0x02a83003140075a7 */ /* 0x0022a4000804017f */
[----:B--2---:R-:W-:Y:S05]  /*1cbe0*/  @!P2 NANOSLEEP.SYNCS 0x989680 ;  /* 0x009896800000a95d */ /* 0x004fea0003900000 */
[----:B------:R-:W2:Y:S02]  /*1cbf0*/  @!P2 SYNCS.PHASECHK.TRANS64 P2, [R20+URZ+0x2a830], R3 ;  /* 0x02a830031400a5a7 */ /* 0x000ea4000804007f */
[----:B--2---:R-:W-:Y:S05]  /*1cc00*/  @!P2 BRA `(.L_x_4252) ;  /* 0xfffffffc00f0a947 */ /* 0x004fea000383ffff */
[----:B------:R-:W-:Y:S05]  /*1cc10*/  BRA `(.L_x_4251) ;  /* 0xfffffe5800ec7947 */ /* 0x000fea000383ffff */
.L_x_4268:
[----:B-1----:R-:W-:-:S04]  /*1cc20*/  IMAD.U32 R8, RZ, RZ, UR6 ;  /* 0x00000006ff087e24 */ /* 0x002fc8000f8e00ff */
[----:B------:R1:W2:Y:S03]  /*1cc30*/  SYNCS.PHASECHK.TRANS64.TRYWAIT P2, [R8+URZ+0x2a830], R7 ;  /* 0x02a83007080075a7 */ /* 0x0002a6000804017f */
[----:B--2---:R-:W-:Y:S05]  /*1cc40*/  @!P2 NANOSLEEP.SYNCS 0x989680 ;  /* 0x009896800000a95d */ /* 0x004fea0003900000 */
[----:B------:R-:W2:Y:S02]  /*1cc50*/  @!P2 SYNCS.PHASECHK.TRANS64 P2, [R8+URZ+0x2a830], R7 ;  /* 0x02a830070800a5a7 */ /* 0x000ea4000804007f */
[----:B--2---:R-:W-:Y:S05]  /*1cc60*/  @!P2 BRA `(.L_x_4268) ;  /* 0xfffffffc00eca947 */ /* 0x004fea000383ffff */
[----:B------:R-:W-:Y:S05]  /*1cc70*/  BRA `(.L_x_4265) ;  /* 0xfffffe9800507947 */ /* 0x000fea000383ffff */
.L_x_4272:
[----:B-1----:R-:W-:-:S04]  /*1cc80*/  IMAD.U32 R8, RZ, RZ, UR6 ;  /* 0x00000006ff087e24 */ /* 0x002fc8000f8e00ff */
[----:B------:R1:W2:Y:S03]  /*1cc90*/  SYNCS.PHASECHK.TRANS64.TRYWAIT P2, [R8+URZ+0x2a850], R7 ;  /* 0x02a85007080075a7 */ /* 0x0002a6000804017f */
[----:B--2---:R-:W-:Y:S05]  /*1cca0*/  @!P2 NANOSLEEP.SYNCS 0x989680 ;  /* 0x009896800000a95d */ /* 0x004fea0003900000 */
[----:B------:R-:W2:Y:S02]  /*1ccb0*/  @!P2 SYNCS.PHASECHK.TRANS64 P2, [R8+URZ+0x2a850], R7 ;  /* 0x02a850070800a5a7 */ /* 0x000ea4000804007f */
[----:B--2---:R-:W-:Y:S05]  /*1ccc0*/  @!P2 BRA `(.L_x_4272) ;  /* 0xfffffffc00eca947 */ /* 0x004fea000383ffff */
[----:B------:R-:W-:Y:S05]  /*1ccd0*/  BRA `(.L_x_4269) ;  /* 0xfffffe9800f07947 */ /* 0x000fea000383ffff */
.L_x_4290:
[----:B-1----:R-:W-:-:S04]  /*1cce0*/  IMAD.U32 R6, RZ, RZ, UR6 ;  /* 0x00000006ff067e24 */ /* 0x002fc8000f8e00ff */
[----:B------:R1:W2:Y:S03]  /*1ccf0*/  SYNCS.PHASECHK.TRANS64.TRYWAIT P2, [R6+URZ+0x2a830], R5 ;  /* 0x02a83005060075a7 */ /* 0x0002a6000804017f */
[----:B--2---:R-:W-:Y:S05]  /*1cd00*/  @!P2 NANOSLEEP.SYNCS 0x989680 ;  /* 0x009896800000a95d */ /* 0x004fea0003900000 */
[----:B------:R-:W2:Y:S02]  /*1cd10*/  @!P2 SYNCS.PHASECHK.TRANS64 P2, [R6+URZ+0x2a830], R5 ;  /* 0x02a830050600a5a7 */ /* 0x000ea4000804007f */
[----:B--2---:R-:W-:Y:S05]  /*1cd20*/  @!P2 BRA `(.L_x_4290) ;  /* 0xfffffffc00eca947 */ /* 0x004fea000383ffff */
[----:B------:R-:W-:Y:S05]  /*1cd30*/  BRA `(.L_x_4287) ;  /* 0xfffffed400207947 */ /* 0x000fea000383ffff */
.L_x_4294:
[----:B-1----:R-:W-:-:S04]  /*1cd40*/  IMAD.U32 R6, RZ, RZ, UR6 ;  /* 0x00000006ff067e24 */ /* 0x002fc8000f8e00ff */
[----:B------:R1:W2:Y:S03]  /*1cd50*/  SYNCS.PHASECHK.TRANS64.TRYWAIT P2, [R6+URZ+0x2a850], R5 ;  /* 0x02a85005060075a7 */ /* 0x0002a6000804017f */
[----:B--2---:R-:W-:Y:S05]  /*1cd60*/  @!P2 NANOSLEEP.SYNCS 0x989680 ;  /* 0x009896800000a95d */ /* 0x004fea0003900000 */
[----:B------:R-:W2:Y:S02]  /*1cd70*/  @!P2 SYNCS.PHASECHK.TRANS64 P2, [R6+URZ+0x2a850], R5 ;  /* 0x02a850050600a5a7 */ /* 0x000ea4000804007f */
[----:B--2---:R-:W-:Y:S05]  /*1cd80*/  @!P2 BRA `(.L_x_4294) ;  /* 0xfffffffc00eca947 */ /* 0x004fea000383ffff */
[----:B------:R-:W-:Y:S05]  /*1cd90*/  BRA `(.L_x_4291) ;  /* 0xfffffed400cc7947 */ /* 0x000fea000383ffff */
.L_x_4301:
[----:B-1----:R-:W-:-:S04]  /*1cda0*/  IMAD.U32 R6, RZ, RZ, UR6 ;  /* 0x00000006ff067e24 */ /* 0x002fc8000f8e00ff */
[----:B------:R1:W2:Y:S03]  /*1cdb0*/  SYNCS.PHASECHK.TRANS64.TRYWAIT P2, [R6+URZ+0x2a830], R5 ;  /* 0x02a83005060075a7 */ /* 0x0002a6000804017f */
[----:B--2---:R-:W-:Y:S05]  /*1cdc0*/  @!P2 NANOSLEEP.SYNCS 0x989680 ;  /* 0x009896800000a95d */ /* 0x004fea0003900000 */
[----:B------:R-:W2:Y:S02]  /*1cdd0*/  @!P2 SYNCS.PHASECHK.TRANS64 P2, [R6+URZ+0x2a830], R5 ;  /* 0x02a830050600a5a7 */ /* 0x000ea4000804007f */
[----:B--2---:R-:W-:Y:S05]  /*1cde0*/  @!P2 BRA `(.L_x_4301) ;  /* 0xfffffffc00eca947 */ /* 0x004fea000383ffff */
[----:B------:R-:W-:Y:S05]  /*1cdf0*/  BRA `(.L_x_4298) ;  /* 0xfffffefc002c7947 */ /* 0x000fea000383ffff */
.L_x_4305:
[----:B-1----:R-:W-:-:S04]  /*1ce00*/  IMAD.U32 R6, RZ, RZ, UR6 ;  /* 0x00000006ff067e24 */ /* 0x002fc8000f8e00ff */
[----:B------:R1:W2:Y:S03]  /*1ce10*/  SYNCS.PHASECHK.TRANS64.TRYWAIT P2, [R6+URZ+0x2a850], R5 ;  /* 0x02a85005060075a7 */ /* 0x0002a6000804017f */
[----:B--2---:R-:W-:Y:S05]  /*1ce20*/  @!P2 NANOSLEEP.SYNCS 0x989680 ;  /* 0x009896800000a95d */ /* 0x004fea0003900000 */
[----:B------:R-:W2:Y:S02]  /*1ce30*/  @!P2 SYNCS.PHASECHK.TRANS64 P2, [R6+URZ+0x2a850], R5 ;  /* 0x02a850050600a5a7 */ /* 0x000ea4000804007f */
[----:B--2---:R-:W-:Y:S05]  /*1ce40*/  @!P2 BRA `(.L_x_4305) ;  /* 0xfffffffc00eca947 */ /* 0x004fea000383ffff */
[----:B------:R-:W-:Y:S05]  /*1ce50*/  BRA `(.L_x_4302) ;  /* 0xfffffefc00d87947 */ /* 0x000fea000383ffff */
.L_x_4319:
[----:B-1----:R-:W-:-:S04]  /*1ce60*/  IMAD.U32 R7, RZ, RZ, UR9 ;  /* 0x00000009ff077e24 */ /* 0x002fc8000f8e00ff */
[----:B------:R1:W2:Y:S03]  /*1ce70*/  SYNCS.PHASECHK.TRANS64.TRYWAIT P1, [R7+URZ+0x2a850], R0 ;  /* 0x02a85000070075a7 */ /* 0x0002a6000802017f */
[----:B--2---:R-:W-:Y:S05]  /*1ce80*/  @!P1 NANOSLEEP.SYNCS 0x989680 ;  /* 0x009896800000995d */ /* 0x004fea0003900000 */
[----:B------:R-:W2:Y:S02]  /*1ce90*/  @!P1 SYNCS.PHASECHK.TRANS64 P1, [R7+URZ+0x2a850], R0 ;  /* 0x02a85000070095a7 */ /* 0x000ea4000802007f */
[----:B--2---:R-:W-:Y:S05]  /*1cea0*/  @!P1 BRA `(.L_x_4319) ;  /* 0xfffffffc00ec9947 */ /* 0x004fea000383ffff */
[----:B------:R-:W-:Y:S05]  /*1ceb0*/  BRA `(.L_x_4318) ;  /* 0xffffff3400247947 */ /* 0x000fea000383ffff */
.L_x_4375:
[----:B------:R-:W-:Y:S02]  /*1cec0*/  IMAD.MOV.U32 R13, RZ, RZ, R0 ;  /* 0x000000ffff0d7224 */ /* 0x000fe400078e0000 */
[----:B------:R-:W-:Y:S02]  /*1ced0*/  IMAD.MOV.U32 R12, RZ, RZ, RZ ;  /* 0x000000ffff0c7224 */ /* 0x000fe400078e00ff */
[----:B------:R-:W-:Y:S02]  /*1cee0*/  IMAD.MOV.U32 R11, RZ, RZ, 0x1f ;  /* 0x0000001fff0b7424 */ /* 0x000fe400078e00ff */
[----:B------:R-:W-:-:S07]  /*1cef0*/  IMAD.MOV.U32 R15, RZ, RZ, -0x1 ;  /* 0xffffffffff0f7424 */ /* 0x000fce00078e00ff */
[----:B01----:R-:W-:Y:S05]  /*1cf00*/  WARPSYNC.COLLECTIVE R15, `(.L_x_4451) ;  /* 0x000000000f087348 */ /* 0x003fea0003c00000 */
[----:B------:R2:W3:Y:S02]  /*1cf10*/  SHFL.IDX P6, R14, R13, R12, R11 ;  /* 0x0000000c0d0e7389 */ /* 0x0004e400000c000b */
[----:B0123--:R-:W-:Y:S01]  /*1cf20*/  ENDCOLLECTIVE ;  /* 0x000000000000791b */ /* 0x00ffe20003800000 */
.L_x_4451:
[----:B------:R-:W-:Y:S05]  /*1cf30*/  BRA `(.L_x_4452) ;  /* 0xffffffb400647947 */ /* 0x000fea000383ffff */
.L_x_4377:
[----:B------:R-:W-:Y:S01]  /*1cf40*/  BSSY B0, `(.L_x_4453) ;  /* 0x0000006000007945 */ /* 0x000fe20003800000 */
[----:B------:R-:W-:-:S07]  /*1cf50*/  IMAD.MOV.U32 R15, RZ, RZ, -0x1 ;  /* 0xffffffffff0f7424 */ /* 0x000fce00078e00ff */
[----:B01----:R-:W-:Y:S05]  /*1cf60*/  WARPSYNC.COLLECTIVE R15, `(.L_x_4454) ;  /* 0x000000000f0c7348 */ /* 0x003fea0003c00000 */
[----:B------:R-:W-:Y:S02]  /*1cf70*/  ELECT P6, UR62, PT ;  /* 0x00000000003e782f */ /* 0x000fe400038c0000 */
[----:B------:R-:W-:Y:S01]  /*1cf80*/  MOV R14, UR62 ;  /* 0x0000003e000e7c02 */ /* 0x000fe20008000f00 */
[----:B01----:R-:W-:Y:S10]  /*1cf90*/  ENDCOLLECTIVE ;  /* 0x000000000000791b */ /* 0x003ff40003800000 */
.L_x_4454:
[----:B------:R-:W-:Y:S05]  /*1cfa0*/  BSYNC B0 ;  /* 0x0000000000007941 */ /* 0x000fea0003800000 */
.L_x_4453:
[----:B------:R-:W-:Y:S05]  /*1cfb0*/  BRA `(.L_x_4455) ;  /* 0xffffffb400747947 */ /* 0x000fea000383ffff */
.L_x_4379:
[----:B0-----:R0:W1:Y:S02]  /*1cfc0*/  SYNCS.PHASECHK.TRANS64.TRYWAIT P0, [R2+URZ+0x2a880], R4 ;  /* 0x02a88004020075a7 */ /* 0x001064000800017f */
[----:B-1----:R-:W-:Y:S05]  /*1cfd0*/  @!P0 NANOSLEEP.SYNCS 0x989680 ;  /* 0x009896800000895d */ /* 0x002fea0003900000 */
[----:B------:R-:W1:Y:S02]  /*1cfe0*/  @!P0 SYNCS.PHASECHK.TRANS64 P0, [R2+URZ+0x2a880], R4 ;  /* 0x02a88004020085a7 */ /* 0x000e64000800007f */
[----:B-1----:R-:W-:Y:S05]  /*1cff0*/  @!P0 BRA `(.L_x_4379) ;  /* 0xfffffffc00f08947 */ /* 0x002fea000383ffff */
[----:B------:R-:W-:Y:S05]  /*1d000*/  BRA `(.L_x_4456) ;  /* 0xffffffb400d87947 */ /* 0x000fea000383ffff */
.L_x_4381:
[----:B-1----:R1:W2:Y:S02]  /*1d010*/  SYNCS.PHASECHK.TRANS64.TRYWAIT P0, [R2+URZ+0x2a840], R4 ;  /* 0x02a84004020075a7 */ /* 0x0022a4000800017f */
[----:B--2---:R-:W-:Y:S05]  /*1d020*/  @!P0 NANOSLEEP.SYNCS 0x989680 ;  /* 0x009896800000895d */ /* 0x004fea0003900000 */
[----:B------:R-:W2:Y:S02]  /*1d030*/  @!P0 SYNCS.PHASECHK.TRANS64 P0, [R2+URZ+0x2a840], R4 ;  /* 0x02a84004020085a7 */ /* 0x000ea4000800007f */
[----:B--2---:R-:W-:Y:S05]  /*1d040*/  @!P0 BRA `(.L_x_4381) ;  /* 0xfffffffc00f08947 */ /* 0x004fea000383ffff */
[----:B------:R-:W-:Y:S05]  /*1d050*/  BRA `(.L_x_4457) ;  /* 0xffffffb800647947 */ /* 0x000fea000383ffff */
.L_x_4385:
[----:B------:R-:W2:Y:S01]  /*1d060*/  LDL.LU R11, [R1+0x38] ;  /* 0x00003800010b7983 */ /* 0x000ea20000300800 */
[----:B------:R-:W-:Y:S01]  /*1d070*/  IMAD.MOV.U32 R0, RZ, RZ, R12 ;  /* 0x000000ffff007224 */ /* 0x000fe200078e000c */
[----:B------:R-:W-:Y:S01]  /*1d080*/  LOP3.LUT R7, R7, 0x7f, RZ, 0xc0, !PT ;  /* 0x0000007f07077812 */ /* 0x000fe200078ec0ff */
[----:B------:R-:W-:Y:S02]  /*1d090*/  IMAD.MOV.U32 R13, RZ, RZ, R3 ;  /* 0x000000ffff0d7224 */ /* 0x000fe400078e0003 */
[----:B------:R-:W-:Y:S01]  /*1d0a0*/  IMAD.MOV.U32 R12, RZ, RZ, RZ ;  /* 0x000000ffff0c7224 */ /* 0x000fe200078e00ff */
[----:B------:R-:W-:Y:S01]  /*1d0b0*/  SHF.R.U32.HI R5, RZ, 0x2, R7 ;  /* 0x00000002ff057819 */ /* 0x000fe20000011607 */
[----:B------:R-:W-:-:S04]  /*1d0c0*/  IMAD.MOV.U32 R15, RZ, RZ, -0x1 ;  /* 0xffffffffff0f7424 */ /* 0x000fc800078e00ff */
        /* <DEDUP_REMOVED lines=8> */
.L_x_4458:
[----:B------:R-:W-:Y:S02]  /*1d150*/  IMAD.MOV.U32 R13, RZ, RZ, R4 ;  /* 0x000000ffff0d7224 */ /* 0x000fe400078e0004 */
[----:B------:R-:W-:-:S07]  /*1d160*/  IMAD.MOV.U32 R6, RZ, RZ, R14 ;  /* 0x000000ffff067224 */ /* 0x000fce00078e000e */
[----:B------:R-:W-:Y:S05]  /*1d170*/  WARPSYNC.COLLECTIVE R15, `(.L_x_4459) ;  /* 0x000000000f087348 */ /* 0x000fea0003c00000 */
[----:B------:R0:W1:Y:S02]  /*1d180*/  SHFL.IDX P6, R14, R13, R12, R11 ;  /* 0x0000000c0d0e7389 */ /* 0x00006400000c000b */
[----:B01----:R-:W-:Y:S01]  /*1d190*/  ENDCOLLECTIVE ;  /* 0x000000000000791b */ /* 0x003fe20003800000 */
.L_x_4459:
[----:B------:R-:W-:Y:S02]  /*1d1a0*/  IMAD.MOV.U32 R13, RZ, RZ, R3 ;  /* 0x000000ffff0d7224 */ /* 0x000fe400078e0003 */
[----:B------:R-:W-:Y:S02]  /*1d1b0*/  IMAD.MOV.U32 R12, RZ, RZ, 0x1 ;  /* 0x00000001ff0c7424 */ /* 0x000fe400078e00ff */
[----:B------:R-:W-:-:S07]  /*1d1c0*/  IMAD.MOV.U32 R7, RZ, RZ, R14 ;  /* 0x000000ffff077224 */ /* 0x000fce00078e000e */
[----:B------:R-:W-:Y:S05]  /*1d1d0*/  WARPSYNC.COLLECTIVE R15, `(.L_x_4460) ;  /* 0x000000000f087348 */ /* 0x000fea0003c00000 */
[----:B------:R0:W1:Y:S02]  /*1d1e0*/  SHFL.IDX P6, R14, R13, R12, R11 ;  /* 0x0000000c0d0e7389 */ /* 0x00006400000c000b */
[----:B01----:R-:W-:Y:S01]  /*1d1f0*/  ENDCOLLECTIVE ;  /* 0x000000000000791b */ /* 0x003fe20003800000 */
.L_x_4460:
        /* <DEDUP_REMOVED lines=17> */
.L_x_4461:
[----:B------:R-:W-:Y:S02]  /*1d310*/  IMAD.MOV.U32 R13, RZ, RZ, R3 ;  /* 0x000000ffff0d7224 */ /* 0x000fe400078e0003 */
[----:B------:R-:W-:Y:S02]  /*1d320*/  IMAD.MOV.U32 R12, RZ, RZ, 0x2 ;  /* 0x00000002ff0c7424 */ /* 0x000fe400078e00ff */
[----:B------:R-:W-:-:S07]  /*1d330*/  IMAD.MOV.U32 R5, RZ, RZ, R14 ;  /* 0x000000ffff057224 */ /* 0x000fce00078e000e */
[----:B------:R-:W-:Y:S05]  /*1d340*/  WARPSYNC.COLLECTIVE R15, `(.L_x_4462) ;  /* 0x000000000f087348 */ /* 0x000fea0003c00000 */
[----:B------:R0:W1:Y:S02]  /*1d350*/  SHFL.IDX P6, R14, R13, R12, R11 ;  /* 0x0000000c0d0e7389 */ /* 0x00006400000c000b */
[----:B01----:R-:W-:Y:S01]  /*1d360*/  ENDCOLLECTIVE ;  /* 0x000000000000791b */ /* 0x003fe20003800000 */
.L_x_4462:
        /* <DEDUP_REMOVED lines=17> */
.L_x_4463:
[----:B------:R-:W-:Y:S02]  /*1d480*/  IMAD.MOV.U32 R13, RZ, RZ, R3 ;  /* 0x000000ffff0d7224 */ /* 0x000fe400078e0003 */
[----:B------:R-:W-:Y:S02]  /*1d490*/  IMAD.MOV.U32 R12, RZ, RZ, 0x3 ;  /* 0x00000003ff0c7424 */ /* 0x000fe400078e00ff */
[----:B------:R-:W-:-:S07]  /*1d4a0*/  IMAD.MOV.U32 R5, RZ, RZ, R14 ;  /* 0x000000ffff057224 */ /* 0x000fce00078e000e */
[----:B------:R-:W-:Y:S05]  /*1d4b0*/  WARPSYNC.COLLECTIVE R15, `(.L_x_4464) ;  /* 0x000000000f087348 */ /* 0x000fea0003c00000 */
[----:B------:R0:W1:Y:S02]  /*1d4c0*/  SHFL.IDX P6, R14, R13, R12, R11 ;  /* 0x0000000c0d0e7389 */ /* 0x00006400000c000b */
[----:B01----:R-:W-:Y:S01]  /*1d4d0*/  ENDCOLLECTIVE ;  /* 0x000000000000791b */ /* 0x003fe20003800000 */
.L_x_4464:
        /* <DEDUP_REMOVED lines=14> */
.L_x_4465:
[----:B------:R-:W-:Y:S01]  /*1d5c0*/  @!PT LDS RZ, [RZ] ;  /* 0x00000000fffff984 */ /* 0x000fe20000000800 */
[----:B------:R-:W-:Y:S01]  /*1d5d0*/  @!PT LDS RZ, [RZ] ;  /* 0x00000000fffff984 */ /* 0x000fe20000000800 */
[----:B------:R-:W-:Y:S01]  /*1d5e0*/  @!PT LDS RZ, [RZ] ;  /* 0x00000000fffff984 */ /* 0x000fe20000000800 */
[----:B------:R0:W-:Y:S01]  /*1d5f0*/  @!P3 LDGSTS.E.BYPASS.LTC128B.128 [R9+0x1d400], desc[UR52][R6.64+0x80], !P2 ;  /* 0x1d4000800609bfae */ /* 0x0001e2000d101d74 */
[----:B------:R-:W-:Y:S01]  /*1d600*/  IMAD.MOV.U32 R3, RZ, RZ, R14 ;  /* 0x000000ffff037224 */ /* 0x000fe200078e000e */
[----:B------:R-:W-:Y:S06]  /*1d610*/  BRA `(.L_x_4466) ;  /* 0xffffffbc00b87947 */ /* 0x000fec000383ffff */
.L_x_4390:
[----:B----4-:R4:W0:Y:S02]  /*1d620*/  SYNCS.PHASECHK.TRANS64.TRYWAIT P0, [R17+URZ+0x2a820], R0 ;  /* 0x02a82000110075a7 */ /* 0x010824000800017f */
[----:B0-----:R-:W-:Y:S05]  /*1d630*/  @!P0 NANOSLEEP.SYNCS 0x989680 ;  /* 0x009896800000895d */ /* 0x001fea0003900000 */
[----:B------:R-:W0:Y:S02]  /*1d640*/  @!P0 SYNCS.PHASECHK.TRANS64 P0, [R17+URZ+0x2a820], R0 ;  /* 0x02a82000110085a7 */ /* 0x000e24000800007f */
[----:B0-----:R-:W-:Y:S05]  /*1d650*/  @!P0 BRA `(.L_x_4390) ;  /* 0xfffffffc00f08947 */ /* 0x001fea000383ffff */
[----:B------:R-:W-:Y:S05]  /*1d660*/  BRA `(.L_x_4467) ;  /* 0xffffffc000287947 */ /* 0x000fea000383ffff */
.L_x_4396:
[----:B--2---:R2:W3:Y:S02]  /*1d670*/  SYNCS.PHASECHK.TRANS64.TRYWAIT P0, [R6+URZ+0x2a880], R5 ;  /* 0x02a88005060075a7 */ /* 0x0044e4000800017f */
[----:B---3--:R-:W-:Y:S05]  /*1d680*/  @!P0 NANOSLEEP.SYNCS 0x989680 ;  /* 0x009896800000895d */ /* 0x008fea0003900000 */
[----:B------:R-:W3:Y:S02]  /*1d690*/  @!P0 SYNCS.PHASECHK.TRANS64 P0, [R6+URZ+0x2a880], R5 ;  /* 0x02a88005060085a7 */ /* 0x000ee4000800007f */
[----:B---3--:R-:W-:Y:S05]  /*1d6a0*/  @!P0 BRA `(.L_x_4396) ;  /* 0xfffffffc00f08947 */ /* 0x008fea000383ffff */
[----:B------:R-:W-:Y:S05]  /*1d6b0*/  BRA `(.L_x_4468) ;  /* 0xffffffc000e47947 */ /* 0x000fea000383ffff */
.L_x_4403:
[----:B0-----:R0:W3:Y:S02]  /*1d6c0*/  SYNCS.PHASECHK.TRANS64.TRYWAIT P0, [R6+URZ+0x2a840], R5 ;  /* 0x02a84005060075a7 */ /* 0x0010e4000800017f */
[----:B---3--:R-:W-:Y:S05]  /*1d6d0*/  @!P0 NANOSLEEP.SYNCS 0x989680 ;  /* 0x009896800000895d */ /* 0x008fea0003900000 */
[----:B------:R-:W3:Y:S02]  /*1d6e0*/  @!P0 SYNCS.PHASECHK.TRANS64 P0, [R6+URZ+0x2a840], R5 ;  /* 0x02a84005060085a7 */ /* 0x000ee4000800007f */
[----:B---3--:R-:W-:Y:S05]  /*1d6f0*/  @!P0 BRA `(.L_x_4403) ;  /* 0xfffffffc00f08947 */ /* 0x008fea000383ffff */
[----:B------:R-:W-:Y:S05]  /*1d700*/  BRA `(.L_x_4469) ;  /* 0xffffffc400e47947 */ /* 0x000fea000383ffff */
.L_x_4411:
[----:B--2---:R2:W3:Y:S02]  /*1d710*/  SYNCS.PHASECHK.TRANS64.TRYWAIT P0, [R12+URZ+0x2a870], R4 ;  /* 0x02a870040c0075a7 */ /* 0x0044e4000800017f */
[----:B---3--:R-:W-:Y:S05]  /*1d720*/  @!P0 NANOSLEEP.SYNCS 0x989680 ;  /* 0x009896800000895d */ /* 0x008fea0003900000 */
[----:B------:R-:W3:Y:S02]  /*1d730*/  @!P0 SYNCS.PHASECHK.TRANS64 P0, [R12+URZ+0x2a870], R4 ;  /* 0x02a870040c0085a7 */ /* 0x000ee4000800007f */
[----:B---3--:R-:W-:Y:S05]  /*1d740*/  @!P0 BRA `(.L_x_4411) ;  /* 0xfffffffc00f08947 */ /* 0x008fea000383ffff */
[----:B------:R-:W-:Y:S05]  /*1d750*/  BRA `(.L_x_4470) ;  /* 0xffffffc800f87947 */ /* 0x000fea000383ffff */
.L_x_4413:
[----:B---3--:R3:W4:Y:S02]  /*1d760*/  SYNCS.PHASECHK.TRANS64.TRYWAIT P0, [R12+URZ+0x2a860], R3 ;  /* 0x02a860030c0075a7 */ /* 0x008724000800017f */
[----:B----4-:R-:W-:Y:S05]  /*1d770*/  @!P0 NANOSLEEP.SYNCS 0x989680 ;  /* 0x009896800000895d */ /* 0x010fea0003900000 */
[----:B------:R-:W4:Y:S02]  /*1d780*/  @!P0 SYNCS.PHASECHK.TRANS64 P0, [R12+URZ+0x2a860], R3 ;  /* 0x02a860030c0085a7 */ /* 0x000f24000800007f */
[----:B----4-:R-:W-:Y:S05]  /*1d790*/  @!P0 BRA `(.L_x_4413) ;  /* 0xfffffffc00f08947 */ /* 0x010fea000383ffff */
[----:B------:R-:W-:Y:S05]  /*1d7a0*/  BRA `(.L_x_4471) ;  /* 0xffffffcc00007947 */ /* 0x000fea000383ffff */
.L_x_4420:
[----:B--2---:R2:W3:Y:S02]  /*1d7b0*/  SYNCS.PHASECHK.TRANS64.TRYWAIT P1, [R2+URZ+0x2a870], R0 ;  /* 0x02a87000020075a7 */ /* 0x0044e4000802017f */
[----:B---3--:R-:W-:Y:S05]  /*1d7c0*/  @!P1 NANOSLEEP.SYNCS 0x989680 ;  /* 0x009896800000995d */ /* 0x008fea0003900000 */
[----:B------:R-:W3:Y:S02]  /*1d7d0*/  @!P1 SYNCS.PHASECHK.TRANS64 P1, [R2+URZ+0x2a870], R0 ;  /* 0x02a87000020095a7 */ /* 0x000ee4000802007f */
[----:B---3--:R-:W-:Y:S05]  /*1d7e0*/  @!P1 BRA `(.L_x_4420) ;  /* 0xfffffffc00f09947 */ /* 0x008fea000383ffff */
[----:B------:R-:W-:Y:S05]  /*1d7f0*/  BRA `(.L_x_4472) ;  /* 0xffffffd400747947 */ /* 0x000fea000383ffff */
.L_x_4422:
[----:B--2---:R2:W3:Y:S02]  /*1d800*/  SYNCS.PHASECHK.TRANS64.TRYWAIT P1, [R2+URZ+0x2a860], R0 ;  /* 0x02a86000020075a7 */ /* 0x0044e4000802017f */
[----:B---3--:R-:W-:Y:S05]  /*1d810*/  @!P1 NANOSLEEP.SYNCS 0x989680 ;  /* 0x009896800000995d */ /* 0x008fea0003900000 */
[----:B------:R-:W3:Y:S02]  /*1d820*/  @!P1 SYNCS.PHASECHK.TRANS64 P1, [R2+URZ+0x2a860], R0 ;  /* 0x02a86000020095a7 */ /* 0x000ee4000802007f */
[----:B---3--:R-:W-:Y:S05]  /*1d830*/  @!P1 BRA `(.L_x_4422) ;  /* 0xfffffffc00f09947 */ /* 0x008fea000383ffff */
[----:B------:R-:W-:Y:S05]  /*1d840*/  BRA `(.L_x_4473) ;  /* 0xffffffd4007c7947 */ /* 0x000fea000383ffff */
.L_x_4435:
[----:B-1----:R1:W2:Y:S02]  /*1d850*/  SYNCS.PHASECHK.TRANS64.TRYWAIT P0, [R0+URZ+0x2a820], R3 ;  /* 0x02a82003000075a7 */ /* 0x0022a4000800017f */
[----:B--2---:R-:W-:Y:S05]  /*1d860*/  @!P0 NANOSLEEP.SYNCS 0x989680 ;  /* 0x009896800000895d */ /* 0x004fea0003900000 */
[----:B------:R-:W2:Y:S02]  /*1d870*/  @!P0 SYNCS.PHASECHK.TRANS64 P0, [R0+URZ+0x2a820], R3 ;  /* 0x02a82003000085a7 */ /* 0x000ea4000800007f */
[----:B--2---:R-:W-:Y:S05]  /*1d880*/  @!P0 BRA `(.L_x_4435) ;  /* 0xfffffffc00f08947 */ /* 0x004fea000383ffff */
[----:B------:R-:W-:Y:S05]  /*1d890*/  BRA `(.L_x_4474) ;  /* 0xffffffec00d47947 */ /* 0x000fea000383ffff */
.L_x_4436:
[----:B------:R-:W2:Y:S01]  /*1d8a0*/  S2R R2, SR_TID.X ;  /* 0x0000000000027919 */ /* 0x000ea20000002100 */
[----:B------:R-:W-:Y:S01]  /*1d8b0*/  BSSY B0, `(.L_x_4475) ;  /* 0x000000a000007945 */ /* 0x000fe20003800000 */
[----:B------:R-:W-:Y:S02]  /*1d8c0*/  IMAD.MOV.U32 R12, RZ, RZ, RZ ;  /* 0x000000ffff0c7224 */ /* 0x000fe400078e00ff */
[----:B0-----:R-:W-:Y:S02]  /*1d8d0*/  IMAD.MOV.U32 R11, RZ, RZ, 0x1f ;  /* 0x0000001fff0b7424 */ /* 0x001fe400078e00ff */
[----:B------:R-:W-:Y:S01]  /*1d8e0*/  IMAD.MOV.U32 R15, RZ, RZ, -0x1 ;  /* 0xffffffffff0f7424 */ /* 0x000fe200078e00ff */
[----:B--2---:R-:W-:-:S04]  /*1d8f0*/  SHF.R.U32.HI R2, RZ, 0x5, R2 ;  /* 0x00000005ff027819 */ /* 0x004fc80000011602 */
[----:B------:R-:W-:-:S05]  /*1d900*/  LOP3.LUT R2, R2, 0x3, RZ, 0xc0, !PT ;  /* 0x0000000302027812 */ /* 0x000fca00078ec0ff */
[----:B------:R-:W-:-:S07]  /*1d910*/  IMAD.MOV.U32 R13, RZ, RZ, R2 ;  /* 0x000000ffff0d7224 */ /* 0x000fce00078e0002 */
[----:B-1----:R-:W-:Y:S05]  /*1d920*/  WARPSYNC.COLLECTIVE R15, `(.L_x_4476) ;  /* 0x000000000f087348 */ /* 0x002fea0003c00000 */
[----:B------:R0:W2:Y:S02]  /*1d930*/  SHFL.IDX P6, R14, R13, R12, R11 ;  /* 0x0000000c0d0e7389 */ /* 0x0000a400000c000b */
[----:B012---:R-:W-:Y:S01]  /*1d940*/  ENDCOLLECTIVE ;  /* 0x000000000000791b */ /* 0x007fe20003800000 */
.L_x_4476:
[----:B------:R-:W-:Y:S05]  /*1d950*/  BSYNC B0 ;  /* 0x0000000000007941 */ /* 0x000fea0003800000 */
.L_x_4475:
[----:B------:R-:W-:Y:S05]  /*1d960*/  BRA `(.L_x_4477) ;  /* 0xffffffec00bc7947 */ /* 0x000fea000383ffff */
.L_x_4439:
[----:B------:R-:W-:Y:S01]  /*1d970*/  BSSY B1, `(.L_x_4478) ;  /* 0x0000006000017945 */ /* 0x000fe20003800000 */
[----:B------:R-:W-:-:S07]  /*1d980*/  IMAD.MOV.U32 R15, RZ, RZ, -0x1 ;  /* 0xffffffffff0f7424 */ /* 0x000fce00078e00ff */
[----:B012---:R-:W-:Y:S05]  /*1d990*/  WARPSYNC.COLLECTIVE R15, `(.L_x_4479) ;  /* 0x000000000f0c7348 */ /* 0x007fea0003c00000 */
[----:B------:R-:W-:Y:S02]  /*1d9a0*/  ELECT P6, UR62, PT ;  /* 0x00000000003e782f */ /* 0x000fe400038c0000 */
[----:B------:R-:W-:Y:S01]  /*1d9b0*/  MOV R14, UR62 ;  /* 0x0000003e000e7c02 */ /* 0x000fe20008000f00 */
[----:B012---:R-:W-:Y:S10]  /*1d9c0*/  ENDCOLLECTIVE ;  /* 0x000000000000791b */ /* 0x007ff40003800000 */
.L_x_4479:
[----:B------:R-:W-:Y:S05]  /*1d9d0*/  BSYNC B1 ;  /* 0x0000000000017941 */ /* 0x000fea0003800000 */
.L_x_4478:
[----:B------:R-:W-:Y:S05]  /*1d9e0*/  BRA `(.L_x_4480) ;  /* 0xffffffec00b47947 */ /* 0x000fea000383ffff */
.L_x_4441:
[----:B-1----:R1:W2:Y:S02]  /*1d9f0*/  SYNCS.PHASECHK.TRANS64.TRYWAIT P1, [R6+URZ], R5 ;  /* 0x00000005060075a7 */ /* 0x0022a4000802017f */
[----:B--2---:R-:W-:Y:S05]  /*1da00*/  @!P1 NANOSLEEP.SYNCS 0x989680 ;  /* 0x009896800000995d */ /* 0x004fea0003900000 */
[----:B------:R-:W2:Y:S02]  /*1da10*/  @!P1 SYNCS.PHASECHK.TRANS64 P1, [R6+URZ], R5 ;  /* 0x00000005060095a7 */ /* 0x000ea4000802007f */
[----:B--2---:R-:W-:Y:S05]  /*1da20*/  @!P1 BRA `(.L_x_4441) ;  /* 0xfffffffc00f09947 */ /* 0x004fea000383ffff */
[----:B------:R-:W-:Y:S05]  /*1da30*/  BRA `(.L_x_4481) ;  /* 0xffffffec00f07947 */ /* 0x000fea000383ffff */
.L_x_4442:
[----:B--2---:R2:W3:Y:S02]  /*1da40*/  SYNCS.PHASECHK.TRANS64.TRYWAIT P1, [R7+URZ], R2 ;  /* 0x00000002070075a7 */ /* 0x0044e4000802017f */
[----:B---3--:R-:W-:Y:S05]  /*1da50*/  @!P1 NANOSLEEP.SYNCS 0x989680 ;  /* 0x009896800000995d */ /* 0x008fea0003900000 */
[----:B------:R-:W3:Y:S02]  /*1da60*/  @!P1 SYNCS.PHASECHK.TRANS64 P1, [R7+URZ], R2 ;  /* 0x00000002070095a7 */ /* 0x000ee4000802007f */
[----:B---3--:R-:W-:Y:S05]  /*1da70*/  @!P1 BRA `(.L_x_4442) ;  /* 0xfffffffc00f09947 */ /* 0x008fea000383ffff */
[----:B------:R-:W-:Y:S05]  /*1da80*/  BRA `(.L_x_4482) ;  /* 0xffffffec00e47947 */ /* 0x000fea000383ffff */
.L_x_4444:
[----:B---3--:R3:W4:Y:S02]  /*1da90*/  SYNCS.PHASECHK.TRANS64.TRYWAIT P1, [R4+URZ+0x2a860], R5 ;  /* 0x02a86005040075a7 */ /* 0x008724000802017f */
[----:B----4-:R-:W-:Y:S05]  /*1daa0*/  @!P1 NANOSLEEP.SYNCS 0x989680 ;  /* 0x009896800000995d */ /* 0x010fea0003900000 */
[----:B------:R-:W4:Y:S02]  /*1dab0*/  @!P1 SYNCS.PHASECHK.TRANS64 P1, [R4+URZ+0x2a860], R5 ;  /* 0x02a86005040095a7 */ /* 0x000f24000802007f */
[----:B----4-:R-:W-:Y:S05]  /*1dac0*/  @!P1 BRA `(.L_x_4444) ;  /* 0xfffffffc00f09947 */ /* 0x010fea000383ffff */
[----:B------:R-:W-:Y:S05]  /*1dad0*/  BRA `(.L_x_4483) ;  /* 0xffffffec00e87947 */ /* 0x000fea000383ffff */
.L_x_4446:
[----:B----4-:R4:W0:Y:S02]  /*1dae0*/  SYNCS.PHASECHK.TRANS64.TRYWAIT P1, [R3+URZ+0x2a860], R2 ;  /* 0x02a86002030075a7 */ /* 0x010824000802017f */
[----:B0-----:R-:W-:Y:S05]  /*1daf0*/  @!P1 NANOSLEEP.SYNCS 0x989680 ;  /* 0x009896800000995d */ /* 0x001fea0003900000 */
[----:B------:R-:W0:Y:S02]  /*1db00*/  @!P1 SYNCS.PHASECHK.TRANS64 P1, [R3+URZ+0x2a860], R2 ;  /* 0x02a86002030095a7 */ /* 0x000e24000802007f */
[----:B0-----:R-:W-:Y:S05]  /*1db10*/  @!P1 BRA `(.L_x_4446) ;  /* 0xfffffffc00f09947 */ /* 0x001fea000383ffff */
[----:B------:R-:W-:Y:S05]  /*1db20*/  BRA `(.L_x_4484) ;  /* 0xffffffec00e87947 */ /* 0x000fea000383ffff */
.L_x_4448:
[----:B------:R0:W0:Y:S02]  /*1db30*/  SYNCS.PHASECHK.TRANS64.TRYWAIT P0, [R4+URZ+0x2a880], R5 ;  /* 0x02a88005040075a7 */ /* 0x000024000800017f */
[----:B0-----:R-:W-:Y:S05]  /*1db40*/  @!P0 NANOSLEEP.SYNCS 0x989680 ;  /* 0x009896800000895d */ /* 0x001fea0003900000 */
[----:B------:R-:W0:Y:S02]  /*1db50*/  @!P0 SYNCS.PHASECHK.TRANS64 P0, [R4+URZ+0x2a880], R5 ;  /* 0x02a88005040085a7 */ /* 0x000e24000800007f */
[----:B0-----:R-:W-:Y:S05]  /*1db60*/  @!P0 BRA `(.L_x_4448) ;  /* 0xfffffffc00f08947 */ /* 0x001fea000383ffff */
[----:B------:R-:W-:Y:S05]  /*1db70*/  BRA `(.L_x_4449) ;  /* 0xffffffec00e47947 */ /* 0x000fea000383ffff */
.L_x_4485:
        /* <DEDUP_REMOVED lines=16> */
.L_x_13351:


//--------------------- .text._ZN7cutlass13device_kernelIN5flash11enable_sm90INS1_16FlashAttnFwdSm90INS1_25CollectiveMainloopFwdSm90ILi2EN4cute5tupleIJNS5_1CILi1EEES8_S8_EEENS6_IJNS7_ILi128EEESA_NS7_ILi192EEEEEELi192ENS_12float_e4m3_tEfNS_4arch4Sm90ELb0ELb1ELb1ELb1ELb0ELb1ELb0ELb1ELb1ELb1ELb1ELb0EEENS1_21CollectiveEpilogueFwdINS6_IJSA_SB_SA_EEES9_NS_10bfloat16_tESF_Li256ELb1ELb1ELb1ELb1EEENS1_36VarlenDynamicPersistentTileSchedulerILi128ELi128ELi256ELi128ELb1ELb1ELb1ELb1ELb0ELb1EEEEEEEEEvNT_6ParamsE --------------------------
	.section	.text._ZN7cutlass13device_kernelIN5flash11enable_sm90INS1_16FlashAttnFwdSm90INS1_25CollectiveMainloopFwdSm90ILi2EN4cute5tupleIJNS5_1CILi1EEES8_S8_EEENS6_IJNS7_ILi128EEESA_NS7_ILi192EEEEEELi192ENS_12float_e4m3_tEfNS_4arch4Sm90ELb0ELb1ELb1ELb1ELb0ELb1ELb0ELb1ELb1ELb1ELb1ELb0EEENS1_21CollectiveEpilogueFwdINS6_IJSA_SB_SA_EEES9_NS_10bfloat16_tESF_Li256ELb1ELb1ELb1ELb1EEENS1_36VarlenDynamicPersistentTileSchedulerILi128ELi128ELi256ELi128ELb1ELb1ELb1ELb1ELb0ELb1EEEEEEEEEvNT_6ParamsE,"ax",@progbits
	.align	128
.text._ZN7cutlass13device_kernelIN5flash11enable_sm90INS1_16FlashAttnFwdSm90INS1_25CollectiveMainloopFwdSm90ILi2EN4cute5tupleIJNS5_1CILi1EEES8_S8_EEENS6_IJNS7_ILi128EEESA_NS7_ILi192EEEEEELi192ENS_12float_e4m3_tEfNS_4arch4Sm90ELb0ELb1ELb1ELb1ELb0ELb1ELb0ELb1ELb1ELb1ELb1ELb0EEENS1_21CollectiveEpilogueFwdINS6_IJSA_SB_SA_EEES9_NS_10bfloat16_tESF_Li256ELb1ELb1ELb1ELb1EEENS1_36VarlenDynamicPersistentTileSchedulerILi128ELi128ELi256ELi128ELb1ELb1ELb1ELb1ELb0ELb1EEEEEEEEEvNT_6ParamsE:
        .type           _ZN7cutlass13device_kernelIN5flash11enable_sm90INS1_16FlashAttnFwdSm90INS1_25CollectiveMainloopFwdSm90ILi2EN4cute5tupleIJNS5_1CILi1EEES8_S8_EEENS6_IJNS7_ILi128EEESA_NS7_ILi192EEEEEELi192ENS_12float_e4m3_tEfNS_4arch4Sm90ELb0ELb1ELb1ELb1ELb0ELb1ELb0ELb1ELb1ELb1ELb1ELb0EEENS1_21CollectiveEpilogueFwdINS6_IJSA_SB_SA_EEES9_NS_10bfloat16_tESF_Li256ELb1ELb1ELb1ELb1EEENS1_36VarlenDynamicPersistentTileSchedulerILi128ELi128ELi256ELi128ELb1ELb1ELb1ELb1ELb0ELb1EEEEEEEEEvNT_6ParamsE,@function
        .size           _ZN7cutlass13device_kernelIN5flash11enable_sm90INS1_16FlashAttnFwdSm90INS1_25CollectiveMainloopFwdSm90ILi2EN4cute5tupleIJNS5_1CILi1EEES8_S8_EEENS6_IJNS7_ILi128EEESA_NS7_ILi192EEEEEELi192ENS_12float_e4m3_tEfNS_4arch4Sm90ELb0ELb1ELb1ELb1ELb0ELb1ELb0ELb1ELb1ELb1ELb1ELb0EEENS1_21CollectiveEpilogueFwdINS6_IJSA_SB_SA_EEES9_NS_10bfloat16_tESF_Li256ELb1ELb1ELb1ELb1EEENS1_36VarlenDynamicPersistentTileSchedulerILi128ELi128ELi256ELi128ELb1ELb1ELb1ELb1ELb0ELb1EEEEEEEEEvNT_6ParamsE,(.L_x_13352 - _ZN7cutlass13device_kernelIN5flash11enable_sm90INS1_16FlashAttnFwdSm90INS1_25CollectiveMainloopFwdSm90ILi2EN4cute5tupleIJNS5_1CILi1EEES8_S8_EEENS6_IJNS7_ILi128EEESA_NS7_ILi192EEEEEELi192ENS_12float_e4m3_tEfNS_4arch4Sm90ELb0ELb1ELb1ELb1ELb0ELb1ELb0ELb1ELb1ELb1ELb1ELb0EEENS1_21CollectiveEpilogueFwdINS6_IJSA_SB_SA_EEES9_NS_10bfloat16_tESF_Li256ELb1ELb1ELb1ELb1EEENS1_36VarlenDynamicPersistentTileSchedulerILi128ELi128ELi256ELi128ELb1ELb1ELb1ELb1ELb0ELb1EEEEEEEEEvNT_6ParamsE)
        .other          _ZN7cutlass13device_kernelIN5flash11enable_sm90INS1_16FlashAttnFwdSm90INS1_25CollectiveMainloopFwdSm90ILi2EN4cute5tupleIJNS5_1CILi1EEES8_S8_EEENS6_IJNS7_ILi128EEESA_NS7_ILi192EEEEEELi192ENS_12float_e4m3_tEfNS_4arch4Sm90ELb0ELb1ELb1ELb1ELb0ELb1ELb0ELb1ELb1ELb1ELb1ELb0EEENS1_21CollectiveEpilogueFwdINS6_IJSA_SB_SA_EEES9_NS_10bfloat16_tESF_Li256ELb1ELb1ELb1ELb1EEENS1_36VarlenDynamicPersistentTileSchedulerILi128ELi128ELi256ELi128ELb1ELb1ELb1ELb1ELb0ELb1EEEEEEEEEvNT_6ParamsE,@"STO_CUDA_ENTRY STV_DEFAULT"
_ZN7cutlass13device_kernelIN5flash11enable_sm90INS1_16FlashAttnFwdSm90INS1_25CollectiveMainloopFwdSm90ILi2EN4cute5tupleIJNS5_1CILi1EEES8_S8_EEENS6_IJNS7_ILi128EEESA_NS7_ILi192EEEEEELi192ENS_12float_e4m3_tEfNS_4arch4Sm90ELb0ELb1ELb1ELb1ELb0ELb1ELb0ELb1ELb1ELb1ELb1ELb0EEENS1_21CollectiveEpilogueFwdINS6_IJSA_SB_SA_EEES9_NS_10bfloat16_tESF_Li256ELb1ELb1ELb1ELb1EEENS1_36VarlenDynamicPersistentTileSchedulerILi128ELi128ELi256ELi128ELb1ELb1ELb1ELb1ELb0ELb1EEEEEEEEEvNT_6ParamsE:
        /* <DEDUP_REMOVED lines=24> */
.L_x_4487:
[----:B------:R-:W-:Y:S05]  /*0180*/  BSYNC B0 ;  /* 0x0000000000007941 */ /* 0x000fea0003800000 */
.L_x_4486:
        /* <DEDUP_REMOVED lines=41> */
.L_x_4488:
        /* <DEDUP_REMOVED lines=22> */
.L_x_4489:
        /* <DEDUP_REMOVED lines=18> */
.L_x_4490:
        /* <DEDUP_REMOVED lines=22> */
.L_x_4491:
        /* <DEDUP_REMOVED lines=22> */
.L_x_4492:
        /* <DEDUP_REMOVED lines=8> */
.L_x_4495:
        /* <DEDUP_REMOVED lines=20> */
[----:B------:R-:W-:Y:S01]  /*0b20*/  R2UR UR39, R16 ;  /* 0x00000000102772ca */ /* 0x000fe200000e0000 */
[----:B------:R-:W-:Y:S01]  /*0b30*/  IMAD.MOV.U32 R17, RZ, RZ, RZ ;  /* 0x000000ffff117224 */ /* 0x000fe200078e00ff */
[----:B------:R-:W-:Y:S01]  /*0b40*/  CS2R R18, SRZ ;  /* 0x0000000000127805 */ /* 0x000fe2000001ff00 */
        /* <DEDUP_REMOVED lines=12> */
[----:B------:R-:W-:Y:S02]  /*0c10*/  SHF.R.S32.HI R201, RZ, 0x1, R4 ;  /* 0x00000001ffc97819 */ /* 0x000fe40000011404 */
[----:B------:R-:W-:Y:S02]  /*0c20*/  LOP3.LUT R7, R3, 0x3fffff0, RZ, 0xc0, !PT ;  /* 0x03fffff003077812 */ /* 0x000fe400078ec0ff */
[----:B------:R-:W-:Y:S02]  /*0c30*/  LOP3.LUT R10, R9, 0xfffffc00, RZ, 0xc0, !PT ;  /* 0xfffffc00090a7812 */ /* 0x000fe400078ec0ff */
[----:B------:R-:W-:Y:S01]  /*0c40*/  LOP3.LUT R5, R4, 0xfffffffe, RZ, 0xc0, !PT ;  /* 0xfffffffe04057812 */ /* 0x000fe200078ec0ff */
[----:B------:R-:W-:Y:S01]  /*0c50*/  IMAD.IADD R7, R0, 0x1, -R7 ;  /* 0x0000000100077824 */ /* 0x000fe200078e0a07 */
[----:B------:R-:W-:Y:S02]  /*0c60*/  LEA.HI R4, R4, R201, RZ, 0x1 ;  /* 0x000000c904047211 */ /* 0x000fe400078f08ff */
[----:B------:R-:W-:Y:S01]  /*0c70*/  LOP3.LUT R11, R2, 0xffffff80, RZ, 0xc0, !PT ;  /* 0xffffff80020b7812 */ /* 0x000fe200078ec0ff */
[----:B------:R-:W-:Y:S01]  /*0c80*/  IMAD R10, R7, 0x40, R10 ;  /* 0x00000040070a7824 */ /* 0x000fe200078e020a */
[----:B------:R-:W-:Y:S01]  /*0c90*/  SHF.R.S32.HI R8, RZ, 0x4, R3 ;  /* 0x00000004ff087819 */ /* 0x000fe20000011403 */
[C---:B------:R-:W-:Y:S01]  /*0ca0*/  IMAD.IADD R5, R0.reuse, 0x1, -R5 ;  /* 0x0000000100057824 */ /* 0x040fe200078e0a05 */
[--C-:B------:R-:W-:Y:S01]  /*0cb0*/  SHF.R.S32.HI R224, RZ, 0x2, R6.reuse ;  /* 0x00000002ffe07819 */ /* 0x100fe20000011406 */
[----:B------:R-:W-:Y:S01]  /*0cc0*/  IMAD.IADD R20, R0, 0x1, -R11 ;  /* 0x0000000100147824 */ /* 0x000fe200078e0a0b */
[----:B------:R-:W-:Y:S01]  /*0cd0*/  SHF.R.S32.HI R7, RZ, 0x1f, R6 ;  /* 0x0000001fff077819 */ /* 0x000fe20000011406 */
[C---:B------:R-:W-:Y:S01]  /*0ce0*/  IMAD.SHL.U32 R204, R5.reuse, 0x8, RZ ;  /* 0x0000000805cc7824 */ /* 0x040fe200078e00ff */
[----:B------:R-:W-:Y:S01]  /*0cf0*/  LOP3.LUT R13, R6, 0xfffffffc, RZ, 0xc0, !PT ;  /* 0xfffffffc060d7812 */ /* 0x000fe200078ec0ff */
[----:B------:R-:W-:Y:S01]  /*0d00*/  IMAD.SHL.U32 R22, R5, 0x10, RZ ;  /* 0x0000001005167824 */ /* 0x000fe200078e00ff */
[----:B------:R-:W-:Y:S01]  /*0d10*/  LOP3.LUT R4, R4, 0x3fffffe, RZ, 0xc0, !PT ;  /* 0x03fffffe04047812 */ /* 0x000fe200078ec0ff */
[----:B------:R-:W-:Y:S01]  /*0d20*/  VIADD R217, R204, 0x20 ;  /* 0x00000020ccd97836 */ /* 0x000fe20000000000 */
[----:B------:R-:W-:Y:S01]  /*0d30*/  LEA.HI R3, R3, R8, RZ, 0x1 ;  /* 0x0000000803037211 */ /* 0x000fe200078f08ff */
[----:B------:R-:W-:Y:S01]  /*0d40*/  IMAD.IADD R13, R0, 0x1, -R13 ;  /* 0x00000001000d7824 */ /* 0x000fe200078e0a0d */
[----:B------:R-:W-:Y:S01]  /*0d50*/  LEA.HI R7, R7, R224, RZ, 0x2 ;  /* 0x000000e007077211 */ /* 0x000fe200078f10ff */
[----:B------:R-:W-:Y:S01]  /*0d60*/  IMAD.IADD R4, R201, 0x1, -R4 ;  /* 0x00000001c9047824 */ /* 0x000fe200078e0a04 */
[----:B------:R-:W-:Y:S01]  /*0d70*/  LOP3.LUT R9, R3, 0x1ffffffe, RZ, 0xc0, !PT ;  /* 0x1ffffffe03097812 */ /* 0x000fe200078ec0ff */
[----:B------:R-:W-:Y:S01]  /*0d80*/  VIADD R216, R204, 0x40 ;  /* 0x00000040ccd87836 */ /* 0x000fe20000000000 */
[----:B------:R-:W-:Y:S01]  /*0d90*/  SHF.R.S32.HI R3, RZ, 0x7, R2 ;  /* 0x00000007ff037819 */ /* 0x000fe20000011402 */
[C---:B------:R-:W-:Y:S01]  /*0da0*/  IMAD R210, R8.reuse, 0x8, R4 ;  /* 0x0000000808d27824 */ /* 0x040fe200078e0204 */
[----:B------:R-:W-:Y:S01]  /*0db0*/  SHF.R.S32.HI R0, RZ, 0x1f, R20 ;  /* 0x0000001fff007819 */ /* 0x000fe20000011414 */
[----:B------:R-:W-:Y:S01]  /*0dc0*/  IMAD.IADD R9, R8, 0x1, -R9 ;  /* 0x0000000108097824 */ /* 0x000fe200078e0a09 */
[----:B------:R-:W-:Y:S01]  /*0dd0*/  LOP3.LUT R7, R7, 0xfffffffc, RZ, 0xc0, !PT ;  /* 0xfffffffc07077812 */ /* 0x000fe200078ec0ff */
[----:B------:R-:W-:Y:S01]  /*0de0*/  IMAD.IADD R8, R204, 0x1, R216 ;  /* 0x00000001cc087824 */ /* 0x000fe200078e02d8 */
[----:B------:R-:W-:Y:S01]  /*0df0*/  LEA.HI R2, R2, R3, RZ, 0x1 ;  /* 0x0000000302027211 */ /* 0x000fe200078f08ff */
[----:B------:R-:W-:Y:S01]  /*0e00*/  STL [R1+0x2c], R20 ;  /* 0x00002c1401007387 */ /* 0x000fe20000100800 */
[----:B------:R-:W-:Y:S01]  /*0e10*/  LEA.HI R4, R0, R20, RZ, 0x2 ;  /* 0x0000001400047211 */ /* 0x000fe200078f10ff */
[----:B------:R-:W-:Y:S01]  /*0e20*/  IMAD.IADD R224, R224, 0x1, -R7 ;  /* 0x00000001e0e07824 */ /* 0x000fe200078e0a07 */
[----:B------:R-:W-:Y:S01]  /*0e30*/  LOP3.LUT R2, R2, 0x3fffffe, RZ, 0xc0, !PT ;  /* 0x03fffffe02027812 */ /* 0x000fe200078ec0ff */
[----:B------:R-:W-:Y:S01]  /*0e40*/  IMAD.IADD R7, R204, 0x1, R217 ;  /* 0x00000001cc077824 */ /* 0x000fe200078e02d9 */
[--C-:B------:R-:W-:Y:S01]  /*0e50*/  SHF.R.S32.HI R6, RZ, 0x2, R4.reuse ;  /* 0x00000002ff067819 */ /* 0x100fe20000011404 */
[----:B------:R-:W-:Y:S01]  /*0e60*/  IMAD.SHL.U32 R208, R224, 0x80, RZ ;  /* 0x00000080e0d07824 */ /* 0x000fe200078e00ff */
[----:B------:R-:W-:Y:S01]  /*0e70*/  SHF.R.S32.HI R11, RZ, 0x1f, R4 ;  /* 0x0000001fff0b7819 */ /* 0x000fe20000011404 */
[----:B------:R-:W-:Y:S01]  /*0e80*/  IMAD.IADD R2, R3, 0x1, -R2 ;  /* 0x0000000103027824 */ /* 0x000fe200078e0a02 */
[----:B------:R-:W-:Y:S01]  /*0e90*/  SHF.R.S32.HI R12, RZ, 0x1f, R7 ;  /* 0x0000001fff0c7819 */ /* 0x000fe20000011407 */
[----:B------:R-:W-:Y:S01]  /*0ea0*/  IMAD R3, R9, 0x8, R10 ;  /* 0x0000000809037824 */ /* 0x000fe200078e020a */
[----:B------:R-:W-:Y:S01]  /*0eb0*/  LEA.HI R11, R11, R6, RZ, 0x3 ;  /* 0x000000060b0b7211 */ /* 0x000fe200078f18ff */
[----:B------:R-:W-:Y:S01]  /*0ec0*/  IMAD.SHL.U32 R210, R210, 0x40, RZ ;  /* 0x00000040d2d27824 */ /* 0x000fe200078e00ff */
[-C--:B------:R-:W-:Y:S01]  /*0ed0*/  LEA.HI R9, R12, R7.reuse, RZ, 0x4 ;  /* 0x000000070c097211 */ /* 0x080fe200078f20ff */
[----:B------:R-:W-:Y:S01]  /*0ee0*/  VIADD R218, R204, 0x10 ;  /* 0x00000010ccda7836 */ /* 0x000fe20000000000 */
[----:B------:R-:W-:Y:S01]  /*0ef0*/  LOP3.LUT R11, R11, 0xfffffff8, RZ, 0xc0, !PT ;  /* 0xfffffff80b0b7812 */ /* 0x000fe200078ec0ff */
[----:B------:R0:W-:Y:S01]  /*0f00*/  STL [R1+0x74], R3 ;  /* 0x0000740301007387 */ /* 0x0001e20000100800 */
[----:B------:R-:W-:Y:S01]  /*0f10*/  LEA.HI R12, R12, R7, RZ, 0x6 ;  /* 0x000000070c0c7211 */ /* 0x000fe200078f30ff */
[----:B------:R-:W-:Y:S01]  /*0f20*/  VIADD R219, R204, 0x30 ;  /* 0x00000030ccdb7836 */ /* 0x000fe20000000000 */
[----:B------:R-:W-:Y:S01]  /*0f30*/  LEA.HI R0, R0, R20, RZ, 0x5 ;  /* 0x0000001400007211 */ /* 0x000fe200078f28ff */
[----:B------:R-:W-:Y:S01]  /*0f40*/  IMAD.IADD R11, R6, 0x1, -R11 ;  /* 0x00000001060b7824 */ /* 0x000fe200078e0a0b */
[----:B------:R-:W-:Y:S01]  /*0f50*/  SHF.R.S32.HI R7, RZ, 0x1f, R8 ;  /* 0x0000001fff077819 */ /* 0x000fe20000011408 */
[----:B------:R-:W-:Y:S01]  /*0f60*/  IMAD.SHL.U32 R12, R12, 0x80, RZ ;  /* 0x000000800c0c7824 */ /* 0x000fe200078e00ff */
[----:B------:R-:W-:Y:S01]  /*0f70*/  SHF.R.S32.HI R0, RZ, 0x5, R0 ;  /* 0x00000005ff007819 */ /* 0x000fe20000011400 */
[----:B------:R-:W-:Y:S01]  /*0f80*/  VIADD R220, R204, 0x50 ;  /* 0x00000050ccdc7836 */ /* 0x000fe20000000000 */
[----:B------:R-:W-:-:S02]  /*0f90*/  LEA.HI R15, R7, R8, RZ, 0x4 ;  /* 0x00000008070f7211 */ /* 0x000fc400078f20ff */
[----:B------:R-:W-:Y:S01]  /*0fa0*/  LOP3.LUT R208, R208, 0x180, RZ, 0xc0, !PT ;  /* 0x00000180d0d07812 */ /* 0x000fe200078ec0ff */
[----:B------:R-:W-:Y:S01]  /*0fb0*/  IMAD R11, R0, 0x10, R11 ;  /* 0x00000010000b7824 */ /* 0x000fe200078e020b */
[----:B------:R-:W-:Y:S02]  /*0fc0*/  LOP3.LUT R4, R4, 0x7ffffffc, RZ, 0xc0, !PT ;  /* 0x7ffffffc04047812 */ /* 0x000fe400078ec0ff */
[----:B0-----:R-:W-:Y:S01]  /*0fd0*/  LEA.HI R3, R13, R13, RZ, 0x1 ;  /* 0x0000000d0d037211 */ /* 0x001fe200078f08ff */
[----:B------:R-:W-:Y:S01]  /*0fe0*/  IMAD R14, R2, 0x40, R11 ;  /* 0x00000040020e7824 */ /* 0x000fe200078e020b */
[----:B------:R-:W-:Y:S01]  /*0ff0*/  LEA.HI R7, R7, R8, RZ, 0x6 ;  /* 0x0000000807077211 */ /* 0x000fe200078f30ff */
[----:B------:R-:W-:Y:S01]  /*1000*/  IMAD.IADD R4, R20, 0x1, -R4 ;  /* 0x0000000114047824 */ /* 0x000fe200078e0a04 */
[----:B------:R-:W-:Y:S02]  /*1010*/  LOP3.LUT R6, R208, 0x30, R9, 0xf8, !PT ;  /* 0x00000030d0067812 */ /* 0x000fe400078ef809 */
[----:B------:R-:W-:Y:S01]  /*1020*/  SHF.R.U32.HI R209, RZ, 0x3, R208 ;  /* 0x00000003ffd17819 */ /* 0x000fe200000116d0 */
[----:B------:R-:W-:Y:S01]  /*1030*/  IMAD.SHL.U32 R7, R7, 0x80, RZ ;  /* 0x0000008007077824 */ /* 0x000fe200078e00ff */
[----:B------:R-:W-:Y:S01]  /*1040*/  LOP3.LUT R0, R3, 0x1ffffffe, RZ, 0xc0, !PT ;  /* 0x1ffffffe03007812 */ /* 0x000fe200078ec0ff */
[----:B------:R-:W-:Y:S01]  /*1050*/  IMAD.SHL.U32 R200, R4, 0x2, RZ ;  /* 0x0000000204c87824 */ /* 0x000fe200078e00ff */
[----:B------:R-:W-:Y:S01]  /*1060*/  LOP3.LUT R3, R12, 0xffffe000, RZ, 0xc0, !PT ;  /* 0xffffe0000c037812 */ /* 0x000fe200078ec0ff */
[----:B------:R0:W-:Y:S01]  /*1070*/  STL [R1+0x70], R14 ;  /* 0x0000700e01007387 */ /* 0x0001e20000100800 */
[-C--:B------:R-:W-:Y:S01]  /*1080*/  LOP3.LUT R6, R6, R209.reuse, RZ, 0x3c, !PT ;  /* 0x000000d106067212 */ /* 0x080fe200078e3cff */
[----:B------:R-:W-:Y:S01]  /*1090*/  IMAD.IADD R221, R13, 0x1, -R0 ;  /* 0x000000010ddd7824 */ /* 0x000fe200078e0a00 */
[--C-:B------:R-:W-:Y:S01]  /*10a0*/  LOP3.LUT R2, R208, 0x30, R22.reuse, 0xf8, !PT ;  /* 0x00000030d0027812 */ /* 0x100fe200078ef816 */
[C---:B------:R-:W-:Y:S01]  /*10b0*/  VIADD R13, R200.reuse, 0x8 ;  /* 0x00000008c80d7836 */ /* 0x040fe20000000000 */
[----:B------:R-:W-:Y:S01]  /*10c0*/  LOP3.LUT R9, R7, 0xffffe000, RZ, 0xc0, !PT ;  /* 0xffffe00007097812 */ /* 0x000fe200078ec0ff */
[C---:B------:R-:W-:Y:S01]  /*10d0*/  VIADD R10, R200.reuse, 0x20 ;  /* 0x00000020c80a7836 */ /* 0x040fe20000000000 */
[----:B------:R-:W-:Y:S01]  /*10e0*/  SHF.R.S32.HI R0, RZ, 0x1f, R201 ;  /* 0x0000001fff007819 */ /* 0x000fe200000114c9 */
[----:B------:R-:W-:Y:S01]  /*10f0*/  VIADD R5, R200, 0x38 ;  /* 0x00000038c8057836 */ /* 0x000fe20000000000 */
[-C--:B------:R-:W-:Y:S01]  /*1100*/  IADD3 R7, R6, R210.reuse, R3 ;  /* 0x000000d206077210 */ /* 0x080fe20007ffe003 */
[----:B------:R-:W-:Y:S01]  /*1110*/  VIADD R4, R200, 0x40 ;  /* 0x00000040c8047836 */ /* 0x000fe20000000000 */
[----:B------:R-:W-:Y:S01]  /*1120*/  LOP3.LUT R0, R208, 0x10, R22, 0xf8, !PT ;  /* 0x00000010d0007812 */ /* 0x000fe200078ef816 */
[----:B------:R-:W-:Y:S01]  /*1130*/  VIADD R237, R200, 0x58 ;  /* 0x00000058c8ed7836 */ /* 0x000fe20000000000 */
[-C--:B------:R-:W-:Y:S01]  /*1140*/  LOP3.LUT R3, R2, R209.reuse, RZ, 0x3c, !PT ;  /* 0x000000d102037212 */ /* 0x080fe200078e3cff */
[----:B------:R-:W-:Y:S01]  /*1150*/  VIADD R2, R200, 0x48 ;  /* 0x00000048c8027836 */ /* 0x000fe20000000000 */
[----:B------:R-:W-:Y:S01]  /*1160*/  LOP3.LUT R8, R208, 0x30, R15, 0xf8, !PT ;  /* 0x00000030d0087812 */ /* 0x000fe200078ef80f */
[----:B------:R-:W-:Y:S01]  /*1170*/  VIADD R236, R200, 0x60 ;  /* 0x00000060c8ec7836 */ /* 0x000fe20000000000 */
[-C--:B------:R-:W-:Y:S01]  /*1180*/  LOP3.LUT R223, R0, R209.reuse, RZ, 0x3c, !PT ;  /* 0x000000d100df7212 */ /* 0x080fe200078e3cff */
[C---:B------:R-:W-:Y:S01]  /*1190*/  VIADD R234, R200.reuse, 0x70 ;  /* 0x00000070c8ea7836 */ /* 0x040fe20000000000 */
[----:B------:R-:W-:Y:S01]  /*11a0*/  SHF.R.S32.HI R0, RZ, 0x1f, R200 ;  /* 0x0000001fff007819 */ /* 0x000fe200000114c8 */
[----:B------:R-:W-:Y:S01]  /*11b0*/  VIADD R0, R200, 0x50 ;  /* 0x00000050c8007836 */ /* 0x000fe20000000000 */
[-C--:B------:R-:W-:Y:S01]  /*11c0*/  IADD3 R15, R16, R210.reuse, R3 ;  /* 0x000000d2100f7210 */ /* 0x080fe20007ffe003 */
[----:B------:R-:W-:Y:S01]  /*11d0*/  VIADD R233, R200, 0x78 ;  /* 0x00000078c8e97836 */ /* 0x000fe20000000000 */
[----:B------:R-:W-:Y:S01]  /*11e0*/  LOP3.LUT R8, R8, R209, RZ, 0x3c, !PT ;  /* 0x000000d108087212 */ /* 0x000fe200078e3cff */
[C---:B------:R-:W-:Y:S01]  /*11f0*/  VIADD R231, R200.reuse, 0x88 ;  /* 0x00000088c8e77836 */ /* 0x040fe20000000000 */
[----:B------:R-:W-:Y:S01]  /*1200*/  SHF.R.S32.HI R3, RZ, 0x1f, R13 ;  /* 0x0000001fff037819 */ /* 0x000fe2000001140d */
[C---:B------:R-:W-:Y:S01]  /*1210*/  VIADD R230, R200.reuse, 0x90 ;  /* 0x00000090c8e67836 */ /* 0x040fe20000000000 */
[----:B------:R-:W-:Y:S01]  /*1220*/  SHF.R.S32.HI R3, RZ, 0x1f, R10 ;  /* 0x0000001fff037819 */ /* 0x000fe2000001140a */
[----:B------:R0:W-:Y:S01]  /*1230*/  STL [R1+0x6c], R15 ;  /* 0x00006c0f01007387 */ /* 0x0001e20000100800 */
[----:B------:R-:W-:Y:S01]  /*1240*/  SHF.R.S32.HI R3, RZ, 0x1f, R5 ;  /* 0x0000001fff037819 */ /* 0x000fe20000011405 */
[C---:B------:R-:W-:Y:S01]  /*1250*/  VIADD R235, R200.reuse, 0x68 ;  /* 0x00000068c8eb7836 */ /* 0x040fe20000000000 */
[----:B------:R-:W-:Y:S01]  /*1260*/  SHF.R.S32.HI R5, RZ, 0x1f, R4 ;  /* 0x0000001fff057819 */ /* 0x000fe20000011404 */
[----:B------:R-:W-:Y:S01]  /*1270*/  VIADD R232, R200, 0x80 ;  /* 0x00000080c8e87836 */ /* 0x000fe20000000000 */
[----:B------:R-:W-:Y:S01]  /*1280*/  IADD3 R9, R8, R210, R9 ;  /* 0x000000d208097210 */ /* 0x000fe20007ffe009 */
        /* <DEDUP_REMOVED lines=13> */
[----:B------:R-:W-:Y:S01]  /*1360*/  SHF.R.S32.HI R2, RZ, 0x1f, R231 ;  /* 0x0000001fff027819 */ /* 0x000fe200000114e7 */
[C---:B------:R-:W-:Y:S01]  /*1370*/  IMAD.IADD R2, R16.reuse, 0x1, R7 ;  /* 0x0000000110027824 */ /* 0x040fe200078e0207 */
[----:B------:R-:W-:Y:S01]  /*1380*/  SHF.R.S32.HI R0, RZ, 0x1f, R230 ;  /* 0x0000001fff007819 */ /* 0x000fe200000114e6 */
[----:B------:R-:W-:Y:S01]  /*1390*/  IMAD.IADD R0, R16, 0x1, R9 ;  /* 0x0000000110007824 */ /* 0x000fe200078e0209 */
[----:B------:R-:W-:Y:S01]  /*13a0*/  SHF.R.S32.HI R3, RZ, 0x1f, R235 ;  /* 0x0000001fff037819 */ /* 0x000fe200000114eb */
[----:B------:R-:W-:Y:S01]  /*13b0*/  IMAD R221, R221, 0x8, R14 ;  /* 0x00000008dddd7824 */ /* 0x000fe200078e020e */
[----:B------:R0:W-:Y:S01]  /*13c0*/  STL [R1+0x68], R2 ;  /* 0x0000680201007387 */ /* 0x0001e20000100800 */
[----:B------:R-:W-:-:S02]  /*13d0*/  SHF.R.S32.HI R3, RZ, 0x1f, R232 ;  /* 0x0000001fff037819 */ /* 0x000fc400000114e8 */
[----:B------:R-:W-:Y:S01]  /*13e0*/  SHF.R.S32.HI R12, RZ, 0x1f, R12 ;  /* 0x0000001fff0c7819 */ /* 0x000fe2000001140c */
[----:B------:R0:W-:Y:S01]  /*13f0*/  STL [R1+0x64], R0 ;  /* 0x0000640001007387 */ /* 0x0001e20000100800 */
[----:B------:R-:W-:Y:S02]  /*1400*/  SHF.R.S32.HI R11, RZ, 0x1f, R11 ;  /* 0x0000001fff0b7819 */ /* 0x000fe4000001140b */
[----:B------:R-:W-:Y:S02]  /*1410*/  SHF.R.S32.HI R8, RZ, 0x1f, R8 ;  /* 0x0000001fff087819 */ /* 0x000fe40000011408 */
[----:B------:R-:W-:Y:S02]  /*1420*/  SHF.R.S32.HI R6, RZ, 0x1f, R6 ;  /* 0x0000001fff067819 */ /* 0x000fe40000011406 */
[----:B------:R-:W-:-:S07]  /*1430*/  SHF.R.S32.HI R3, RZ, 0x1f, R229 ;  /* 0x0000001fff037819 */ /* 0x000fce00000114e5 */
.L_x_4728:
[----:B------:R-:W-:Y:S05]  /*1440*/  YIELD ;  /* 0x0000000000007946 */ /* 0x000fea0003800000 */
[----:B------:R-:W-:Y:S01]  /*1450*/  ULDC.64 UR4, c[0x0][0xa28] ;  /* 0x00028a0000047ab9 */ /* 0x000fe20000000a00 */
[----:B01-3--:R-:W1:Y:S01]  /*1460*/  LDC.64 R4, c[0x0][0xa08] ;  /* 0x00028200ff047b82 */ /* 0x00be620000000a00 */
        /* <DEDUP_REMOVED lines=9> */
[----:B0-----:R-:W0:Y:S01]  /*1500*/  @P1 LDC.64 R2, c[0x0][0xa28] ;  /* 0x00028a00ff021b82 */ /* 0x001e220000000a00 */
[----:B------:R-:W-:Y:S01]  /*1510*/  ISETP.NE.AND.EX P0, PT, RZ, UR5, PT, P0 ;  /* 0x00000005ff007c0c */ /* 0x000fe2000bf05300 */
[----:B-1----:R-:W-:-:S06]  /*1520*/  IMAD.WIDE R8, R215, 0x4, R4 ;  /* 0x00000004d7087825 */ /* 0x002fcc00078e0204 */
[----:B------:R-:W1:Y:S01]  /*1530*/  @P2 LDC.64 R6, c[0x0][0xa18] ;  /* 0x00028600ff062b82 */ /* 0x000e620000000a00 */
[----:B------:R-:W-:Y:S02]  /*1540*/  ULDC UR4, c[0x0][0x288] ;  /* 0x0000a20000047ab9 */ /* 0x000fe40000000800 */
[----:B------:R-:W-:Y:S01]  /*1550*/  IMAD.U32 R202, RZ, RZ, UR4 ;  /* 0x00000004ffca7e24 */ /* 0x000fe2000f8e00ff */
[----:B------:R-:W-:Y:S02]  /*1560*/  ULDC.64 UR4, c[0x0][0x418] ;  /* 0x0001060000047ab9 */ /* 0x000fe40000000a00 */
[----:B-----5:R-:W5:Y:S01]  /*1570*/  @P0 LDG.E R29, desc[UR40][R8.64] ;  /* 0x00000028081d0981 */ /* 0x020f62000c1e1900 */
[----:B0-----:R-:W-:-:S04]  /*1580*/  @P1 IMAD.WIDE R2, R215, 0x4, R2 ;  /* 0x00000004d7021825 */ /* 0x001fc800078e0202 */
[----:B-1----:R-:W-:Y:S01]  /*1590*/  @P2 IMAD.WIDE R4, R215, 0x4, R6 ;  /* 0x00000004d7042825 */ /* 0x002fe200078e0206 */
        /* <DEDUP_REMOVED lines=21> */
.L_x_4497:
        /* <DEDUP_REMOVED lines=14> */
.L_x_4498:
[----:B------:R-:W-:Y:S05]  /*17d0*/  @!P0 BRA `(.L_x_4499) ;  /* 0x00000000000c8947 */ /* 0x000fea0003800000 */
[----:B------:R-:W2:Y:S04]  /*17e0*/  LDG.E R3, desc[UR40][R8.64] ;  /* 0x0000002808037981 */ /* 0x000ea8000c1e1900 */
[----:B------:R-:W2:Y:S02]  /*17f0*/  LDG.E R30, desc[UR40][R8.64+0x4] ;  /* 0x00000428081e7981 */ /* 0x000ea4000c1e1900 */
[----:B--2---:R-:W-:-:S07]  /*1800*/  IMAD.IADD R30, R30, 0x1, -R3 ;  /* 0x000000011e1e7824 */ /* 0x004fce00078e0a03 */
.L_x_4499:
        /* <DEDUP_REMOVED lines=47> */
.L_x_4502:
[----:B------:R-:W-:-:S13]  /*1b00*/  ISETP.NE.AND P0, PT, R5, 0x1, PT ;  /* 0x000000010500780c */ /* 0x000fda0003f05270 */
[----:B------:R-:W0:Y:S02]  /*1b10*/  @P0 LDC.64 R6, c[0x0][0x9e8] ;  /* 0x00027a00ff060b82 */ /* 0x000e240000000a00 */
[----:B0-----:R-:W-:-:S05]  /*1b20*/  @P0 IMAD.HI.U32 R6, R0, R6, RZ ;  /* 0x0000000600060227 */ /* 0x001fca00078e00ff */
[----:B------:R-:W-:-:S07]  /*1b30*/  @P0 SHF.R.U32.HI R0, RZ, R7, R6 ;  /* 0x00000007ff000219 */ /* 0x000fce0000011606 */
.L_x_4503:
[----:B------:R-:W-:Y:S05]  /*1b40*/  BSYNC B0 ;  /* 0x0000000000007941 */ /* 0x000fea0003800000 */
.L_x_4501:
[----:B------:R-:W-:-:S05]  /*1b50*/  IMAD R3, R0, R5, R5 ;  /* 0x0000000500037224 */ /* 0x000fca00078e0205 */
[----:B------:R-:W-:-:S07]  /*1b60*/  VIMNMX R4, R4, R3, PT ;  /* 0x0000000304047248 */ /* 0x000fce0003fe0100 */
.L_x_4500:
[----:B------:R-:W0:Y:S01]  /*1b70*/  @P1 LDC R0, c[0x0][0x44c] ;  /* 0x00011300ff001b82 */ /* 0x000e220000000800 */
[----:B------:R-:W-:Y:S01]  /*1b80*/  VIADD R4, R4, 0x7f ;  /* 0x0000007f04047836 */ /* 0x000fe20000000000 */
[----:B------:R-:W-:Y:S01]  /*1b90*/  ULDC UR4, c[0x0][0x9dc] ;  /* 0x0002770000047ab9 */ /* 0x000fe20000000800 */
[----:B------:R-:W-:Y:S02]  /*1ba0*/  IMAD.MOV.U32 R7, RZ, RZ, R207 ;  /* 0x000000ffff077224 */ /* 0x000fe400078e00cf */
[----:B------:R-:W-:Y:S01]  /*1bb0*/  IMAD.IADD R102, R203, 0x1, -R202 ;  /* 0x00000001cb667824 */ /* 0x000fe200078e0aca */
        /* <DEDUP_REMOVED lines=20> */
.L_x_4506:
[----:B------:R-:W-:-:S13]  /*1d00*/  ISETP.NE.AND P0, PT, R5, 0x1, PT ;  /* 0x000000010500780c */ /* 0x000fda0003f05270 */
[----:B------:R-:W0:Y:S02]  /*1d10*/  @P0 LDC.64 R6, c[0x0][0x9e8] ;  /* 0x00027a00ff060b82 */ /* 0x000e240000000a00 */
[----:B0-----:R-:W-:-:S05]  /*1d20*/  @P0 IMAD.HI.U32 R4, R3, R6, RZ ;  /* 0x0000000603040227 */ /* 0x001fca00078e00ff */
[----:B------:R-:W-:-:S07]  /*1d30*/  @P0 SHF.R.U32.HI R3, RZ, R7, R4 ;  /* 0x00000007ff030219 */ /* 0x000fce0000011604 */
.L_x_4507:
[----:B------:R-:W-:Y:S05]  /*1d40*/  BSYNC B0 ;  /* 0x0000000000007941 */ /* 0x000fea0003800000 */
.L_x_4505:
[----:B------:R-:W-:-:S05]  /*1d50*/  IMAD R3, R3, R5, RZ ;  /* 0x0000000503037224 */ /* 0x000fca00078e02ff */
[----:B------:R-:W-:-:S07]  /*1d60*/  VIMNMX R0, R0, R3, !PT ;  /* 0x0000000300007248 */ /* 0x000fce0007fe0100 */
.L_x_4504:
        /* <DEDUP_REMOVED lines=41> */
.L_x_4509:
[----:B------:R-:W-:Y:S05]  /*2000*/  BSYNC B0 ;  /* 0x0000000000007941 */ /* 0x000fea0003800000 */
.L_x_4508:
        /* <DEDUP_REMOVED lines=36> */
.L_x_4512:
[----:B------:R-:W-:Y:S05]  /*2250*/  BSYNC B6 ;  /* 0x0000000000067941 */ /* 0x000fea0003800000 */
.L_x_4511:
        /* <DEDUP_REMOVED lines=20> */
.L_x_4514:
[----:B------:R-:W-:Y:S05]  /*23a0*/  BSYNC B6 ;  /* 0x0000000000067941 */ /* 0x000fea0003800000 */
.L_x_4513:
[----:B------:R-:W-:Y:S01]  /*23b0*/  ULDC.64 UR4, c[0x0][0x9f8] ;  /* 0x00027e0000047ab9 */ /* 0x000fe20000000a00 */
[----:B------:R-:W-:Y:S01]  /*23c0*/  IMAD.MOV.U32 R0, RZ, RZ, R215 ;  /* 0x000000ffff007224 */ /* 0x000fe200078e00d7 */
[----:B------:R-:W-:Y:S01]  /*23d0*/  ISETP.NE.U32.AND P0, PT, RZ, UR4, PT ;  /* 0x00000004ff007c0c */ /* 0x000fe2000bf05070 */
[----:B------:R-:W0:Y:S01]  /*23e0*/  S2R R20, SR_TID.X ;  /* 0x0000000000147919 */ /* 0x000e220000002100 */
[----:B------:R-:W1:Y:S02]  /*23f0*/  LDC.64 R6, c[0x0][0x300] ;  /* 0x0000c000ff067b82 */ /* 0x000e640000000a00 */
[----:B------:R-:W-:Y:S01]  /*2400*/  ISETP.NE.AND.EX P0, PT, RZ, UR5, PT, P0 ;  /* 0x00000005ff007c0c */ /* 0x000fe2000bf05300 */
[----:B------:R-:W-:Y:S01]  /*2410*/  IMAD.IADD R29, R29, 0x1, R30 ;  /* 0x000000011d1d7824 */ /* 0x000fe200078e021e */
[----:B------:R-:W-:Y:S01]  /*2420*/  ULDC.64 UR4, c[0x0][0xa08] ;  /* 0x0002820000047ab9 */ /* 0x000fe20000000a00 */
[----:B------:R-:W-:Y:S01]  /*2430*/  SHF.R.S32.HI R23, RZ, 0x1f, R22 ;  /* 0x0000001fff177819 */ /* 0x000fe20000011416 */
[----:B------:R-:W-:Y:S01]  /*2440*/  VIADD R101, R22, 0x20 ;  /* 0x0000002016657836 */ /* 0x000fe20000000000 */
[----:B------:R-:W-:Y:S01]  /*2450*/  SHF.R.S32.HI R32, RZ, 0x1f, R201 ;  /* 0x0000001fff207819 */ /* 0x000fe200000114c9 */
[----:B------:R-:W2:Y:S08]  /*2460*/  LDC R76, c[0x0][0x3f4] ;  /* 0x0000fd00ff4c7b82 */ /* 0x000eb00000000800 */
[----:B------:R-:W3:Y:S02]  /*2470*/  @P0 LDC.64 R4, c[0x0][0x9f8] ;  /* 0x00027e00ff040b82 */ /* 0x000ee40000000a00 */
[----:B---3--:R-:W-:-:S05]  /*2480*/  @P0 IMAD.WIDE R4, R215, 0x4, R4 ;  /* 0x00000004d7040825 */ /* 0x008fca00078e0204 */
[----:B------:R3:W4:Y:S01]  /*2490*/  @P0 LDG.E R0, desc[UR40][R4.64] ;  /* 0x0000002804000981 */ /* 0x000722000c1e1900 */
[----:B------:R-:W-:Y:S01]  /*24a0*/  SHF.R.S32.HI R21, RZ, 0x1f, R29 ;  /* 0x0000001fff157819 */ /* 0x000fe2000001141d */
[-C--:B-1----:R-:W-:Y:S01]  /*24b0*/  IMAD.WIDE.U32 R8, R29, R6.reuse, RZ ;  /* 0x000000061d087225 */ /* 0x082fe200078e00ff */
[----:B------:R-:W-:Y:S02]  /*24c0*/  ISETP.NE.U32.AND P0, PT, RZ, UR4, PT ;  /* 0x00000004ff007c0c */ /* 0x000fe4000bf05070 */
[----:B0-----:R-:W-:Y:S01]  /*24d0*/  SHF.R.U32.HI R33, RZ, 0x7, R20 ;  /* 0x00000007ff217819 */ /* 0x001fe20000011614 */
[----:B------:R-:W-:Y:S01]  /*24e0*/  IMAD R10, R21, R6, RZ ;  /* 0x00000006150a7224 */ /* 0x000fe200078e02ff */
[----:B------:R-:W-:Y:S01]  /*24f0*/  ISETP.NE.AND.EX P0, PT, RZ, UR5, PT, P0 ;  /* 0x00000005ff007c0c */ /* 0x000fe2000bf05300 */
[----:B------:R-:W-:Y:S01]  /*2500*/  ULDC.64 UR4, c[0x0][0x308] ;  /* 0x0000c20000047ab9 */ /* 0x000fe20000000a00 */
[----:B------:R-:W-:Y:S01]  /*2510*/  ISETP.NE.AND P6, PT, R33, 0x1, PT ;  /* 0x000000012100780c */ /* 0x000fe20003fc5270 */
[----:B------:R-:W-:Y:S01]  /*2520*/  IMAD R3, R29, R7, R10 ;  /* 0x000000071d037224 */ /* 0x000fe200078e020a */
[----:B------:R-:W-:Y:S01]  /*2530*/  SHF.R.S32.HI R205, RZ, 0x1f, R204 ;  /* 0x0000001fffcd7819 */ /* 0x000fe200000114cc */
[----:B------:R-:W-:Y:S01]  /*2540*/  VIADD R93, R22, 0x40 ;  /* 0x00000040165d7836 */ /* 0x000fe20000000000 */
[----:B------:R-:W-:Y:S01]  /*2550*/  SHF.L.U64.HI R84, R6, 0x7, R7 ;  /* 0x0000000706547819 */ /* 0x000fe20000010207 */
[----:B------:R-:W-:Y:S01]  /*2560*/  IMAD.IADD R9, R9, 0x1, R3 ;  /* 0x0000000109097824 */ /* 0x000fe200078e0203 */
[----:B------:R-:W-:Y:S01]  /*2570*/  LOP3.LUT P3, RZ, R224, 0x2, RZ, 0xc0, !PT ;  /* 0x00000002e0ff7812 */ /* 0x000fe2000786c0ff */
[----:B------:R-:W-:Y:S01]  /*2580*/  VIADD R92, R22, 0x60 ;  /* 0x00000060165c7836 */ /* 0x000fe20000000000 */
[----:B--2---:R-:W-:Y:S01]  /*2590*/  ISETP.GE.AND P2, PT, R93, R76, PT ;  /* 0x0000004c5d00720c */ /* 0x004fe20003f46270 */
[----:B---3--:R-:W-:-:S02]  /*25a0*/  IMAD.WIDE.U32 R4, R222, UR4, R8 ;  /* 0x00000004de047c25 */ /* 0x008fc4000f8e0008 */
[----:B------:R-:W0:Y:S01]  /*25b0*/  LDC.64 R8, c[0x0][0x408] ;  /* 0x00010200ff087b82 */ /* 0x000e220000000a00 */
[----:B------:R-:W-:Y:S01]  /*25c0*/  P2R R104, PR, RZ, 0x4 ;  /* 0x00000004ff687803 */ /* 0x000fe20000000000 */
[----:B------:R-:W-:Y:S01]  /*25d0*/  IMAD R5, R222, UR5, R5 ;  /* 0x00000005de057c24 */ /* 0x000fe2000f8e0205 */
[----:B------:R-:W-:Y:S01]  /*25e0*/  ULDC.64 UR4, c[0x0][0x310] ;  /* 0x0000c40000047ab9 */ /* 0x000fe20000000a00 */
[C---:B------:R-:W-:Y:S02]  /*25f0*/  VIADD R91, R22.reuse, 0x80 ;  /* 0x00000080165b7836 */ /* 0x040fe40000000000 */
[----:B------:R-:W-:Y:S02]  /*2600*/  VIADD R78, R22, 0xa0 ;  /* 0x000000a0164e7836 */ /* 0x000fe40000000000 */
[----:B------:R-:W-:Y:S02]  /*2610*/  IMAD.SHL.U32 R83, R6, 0x80, RZ ;  /* 0x0000008006537824 */ /* 0x000fe400078e00ff */
[----:B------:R-:W-:-:S02]  /*2620*/  VIADD R77, R33, 0x8 ;  /* 0x00000008214d7836 */ /* 0x000fc40000000000 */
[-C--:B0-----:R-:W-:Y:S01]  /*2630*/  IMAD R10, R32, R8.reuse, RZ ;  /* 0x00000008200a7224 */ /* 0x081fe200078e02ff */
[----:B------:R-:W-:Y:S01]  /*2640*/  SHF.L.U64.HI R82, R8, 0x7, R9 ;  /* 0x0000000708527819 */ /* 0x000fe20000010209 */
[----:B------:R-:W-:-:S04]  /*2650*/  IMAD.WIDE.U32 R56, R201, R8, R22 ;  /* 0x00000008c9387225 */ /* 0x000fc800078e0016 */
[----:B------:R-:W-:-:S04]  /*2660*/  IMAD.WIDE.U32 R54, R201, R8, R204 ;  /* 0x00000008c9367225 */ /* 0x000fc800078e00cc */
[----:B------:R-:W-:Y:S01]  /*2670*/  IMAD.SHL.U32 R81, R8, 0x80, RZ ;  /* 0x0000008008517824 */ /* 0x000fe200078e00ff */
[----:B----4-:R-:W-:Y:S02]  /*2680*/  SHF.R.S32.HI R3, RZ, 0x1f, R0 ;  /* 0x0000001fff037819 */ /* 0x010fe40000011400 */
[----:B------:R-:W-:Y:S02]  /*2690*/  SEL R15, R0, RZ, !P0 ;  /* 0x000000ff000f7207 */ /* 0x000fe40004000000 */
[----:B------:R-:W-:-:S03]  /*26a0*/  SEL R12, R3, RZ, !P0 ;  /* 0x000000ff030c7207 */ /* 0x000fc60004000000 */
[----:B------:R-:W-:-:S04]  /*26b0*/  IMAD.WIDE.U32 R60, R15, UR4, R4 ;  /* 0x000000040f3c7c25 */ /* 0x000fc8000f8e0004 */
[----:B------:R-:W-:Y:S02]  /*26c0*/  IMAD R0, R12, UR4, RZ ;  /* 0x000000040c007c24 */ /* 0x000fe4000f8e02ff */
[----:B------:R-:W-:-:S04]  /*26d0*/  IMAD.WIDE.U32 R4, R201, R6, R22 ;  /* 0x00000006c9047225 */ /* 0x000fc800078e0016 */
[----:B------:R-:W-:Y:S01]  /*26e0*/  IMAD R11, R15, UR5, R0 ;  /* 0x000000050f0b7c24 */ /* 0x000fe2000f8e0200 */
[----:B------:R-:W-:Y:S05]  /*26f0*/  @!P6 WARPSYNC.ALL ;  /* 0x000000000000e948 */ /* 0x000fea0003800000 */
[----:B------:R-:W-:Y:S01]  /*2700*/  ULDC.64 UR4, c[0x0][0x330] ;  /* 0x0000cc0000047ab9 */ /* 0x000fe20000000a00 */
[----:B------:R-:W-:Y:S01]  /*2710*/  IMAD R0, R32, R6, RZ ;  /* 0x0000000620007224 */ /* 0x000fe200078e02ff */
[----:B------:R-:W-:Y:S01]  /*2720*/  ULDC.64 UR6, c[0x0][0x338] ;  /* 0x0000ce0000067ab9 */ /* 0x000fe20000000a00 */
[----:B------:R-:W-:Y:S01]  /*2730*/  IMAD.WIDE.U32 R58, R222, UR4, R22 ;  /* 0x00000004de3a7c25 */ /* 0x000fe2000f8e0016 */
[----:B------:R-:W-:Y:S01]  /*2740*/  ULDC UR4, c[0x0][0x2f4] ;  /* 0x0000bd0000047ab9 */ /* 0x000fe20000000800 */
[----:B------:R-:W-:Y:S01]  /*2750*/  @!P6 BAR.SYNC.DEFER_BLOCKING 0x9, 0x100 ;  /* 0x024400000000eb1d */ /* 0x000fe20000010000 */
[----:B------:R-:W-:Y:S01]  /*2760*/  ISETP.GE.AND P1, PT, R101, UR4, PT ;  /* 0x0000000465007c0c */ /* 0x000fe2000bf26270 */
[----:B------:R-:W-:Y:S01]  /*2770*/  IMAD R13, R201, R7, R0 ;  /* 0x00000007c90d7224 */ /* 0x000fe200078e0200 */
[----:B------:R-:W-:Y:S01]  /*2780*/  ISETP.GE.AND P0, PT, R22, UR4, PT ;  /* 0x0000000416007c0c */ /* 0x000fe2000bf06270 */
[----:B------:R-:W-:Y:S01]  /*2790*/  IMAD.IADD R100, R61, 0x1, R11 ;  /* 0x000000013d647824 */ /* 0x000fe200078e020b */
[----:B------:R-:W-:Y:S01]  /*27a0*/  SEL R3, RZ, 0xffffffff, P1 ;  /* 0xffffffffff037807 */ /* 0x000fe20000800000 */
[----:B------:R-:W-:Y:S01]  /*27b0*/  IMAD R11, R201, R9, R10 ;  /* 0x00000009c90b7224 */ /* 0x000fe200078e020a */
[----:B------:R-:W-:Y:S01]  /*27c0*/  IADD3 R95, P1, R60, R4, RZ ;  /* 0x000000043c5f7210 */ /* 0x000fe20007f3e0ff */
[----:B------:R-:W-:Y:S01]  /*27d0*/  IMAD R59, R222, UR5, R59 ;  /* 0x00000005de3b7c24 */ /* 0x000fe2000f8e023b */
[----:B------:R-:W-:Y:S01]  /*27e0*/  SEL R0, RZ, 0x1, P0 ;  /* 0x00000001ff007807 */ /* 0x000fe20000000000 */
[----:B------:R-:W-:Y:S01]  /*27f0*/  IMAD.SHL.U32 R3, R3, 0x2, RZ ;  /* 0x0000000203037824 */ /* 0x000fe200078e00ff */
[----:B------:R-:W-:Y:S01]  /*2800*/  IADD3.X R94, R100, R5, R13, P1, !PT ;  /* 0x00000005645e7210 */ /* 0x000fe20000ffe40d */
[----:B------:R-:W-:Y:S01]  /*2810*/  IMAD.IADD R57, R57, 0x1, R11 ;  /* 0x0000000139397824 */ /* 0x000fe200078e020b */
[----:B------:R-:W0:Y:S01]  /*2820*/  LDC.64 R4, c[0x0][0x3f8] ;  /* 0x0000fe00ff047b82 */ /* 0x000e220000000a00 */
[----:B------:R-:W-:Y:S01]  /*2830*/  ISETP.GE.AND P0, PT, R93, UR4, PT ;  /* 0x000000045d007c0c */ /* 0x000fe2000bf06270 */
[----:B------:R-:W-:Y:S01]  /*2840*/  IMAD.IADD R55, R11, 0x1, R55 ;  /* 0x000000010b377824 */ /* 0x000fe200078e0237 */
[----:B------:R-:W-:Y:S01]  /*2850*/  ISETP.GE.AND P1, PT, R92, UR4, PT ;  /* 0x000000045c007c0c */ /* 0x000fe2000bf26270 */
[----:B------:R-:W-:Y:S01]  /*2860*/  IMAD.WIDE.U32 R58, R15, UR6, R58 ;  /* 0x000000060f3a7c25 */ /* 0x000fe2000f8e003a */
[----:B------:R-:W-:-:S02]  /*2870*/  LOP3.LUT R0, R3, 0x2, R0, 0xe2, !PT ;  /* 0x0000000203007812 */ /* 0x000fc400078ee200 */
[----:B------:R-:W-:Y:S01]  /*2880*/  SEL R3, RZ, 0x4, P0 ;  /* 0x00000004ff037807 */ /* 0x000fe20000000000 */
[CC--:B-----5:R-:W-:Y:S01]  /*2890*/  IMAD.WIDE.U32 R56, R26.reuse, R8.reuse, R56 ;  /* 0x000000081a387225 */ /* 0x0e0fe200078e0038 */
[----:B------:R-:W-:Y:S02]  /*28a0*/  SEL R10, RZ, 0x8, P1 ;  /* 0x00000008ff0a7807 */ /* 0x000fe40000800000 */
[----:B------:R-:W-:Y:S01]  /*28b0*/  ISETP.GE.AND P0, PT, R91, UR4, PT ;  /* 0x000000045b007c0c */ /* 0x000fe2000bf06270 */
[----:B------:R-:W-:Y:S01]  /*28c0*/  IMAD.WIDE.U32 R54, R26, R8, R54 ;  /* 0x000000081a367225 */ /* 0x000fe200078e0036 */
[----:B------:R-:W-:Y:S02]  /*28d0*/  LOP3.LUT R0, R10, R0, R3, 0xfe, !PT ;  /* 0x000000000a007212 */ /* 0x000fe400078efe03 */
[----:B------:R-:W-:Y:S01]  /*28e0*/  SEL R3, RZ, 0x10, P0 ;  /* 0x00000010ff037807 */ /* 0x000fe20000000000 */
[----:B------:R-:W-:Y:S01]  /*28f0*/  IMAD R10, R12, UR6, RZ ;  /* 0x000000060c0a7c24 */ /* 0x000fe2000f8e02ff */
[----:B------:R-:W-:-:S02]  /*2900*/  ISETP.GE.AND P0, PT, R22, R76, PT ;  /* 0x0000004c1600720c */ /* 0x000fc40003f06270 */
[----:B------:R-:W-:Y:S01]  /*2910*/  LOP3.LUT R3, R0, R3, RZ, 0xfc, !PT ;  /* 0x0000000300037212 */ /* 0x000fe200078efcff */
[----:B------:R-:W-:Y:S01]  /*2920*/  IMAD R65, R15, UR7, R10 ;  /* 0x000000070f417c24 */ /* 0x000fe2000f8e020a */
[----:B------:R-:W-:Y:S02]  /*2930*/  ISETP.GE.AND P1, PT, R101, R76, PT ;  /* 0x0000004c6500720c */ /* 0x000fe40003f26270 */
[----:B------:R-:W-:Y:S01]  /*2940*/  SEL R11, R76, RZ, P0 ;  /* 0x000000ff4c0b7207 */ /* 0x000fe20000000000 */
[-C--:B0-----:R-:W-:Y:S01]  /*2950*/  IMAD R0, R32, R4.reuse, RZ ;  /* 0x0000000420007224 */ /* 0x081fe200078e02ff */
[C---:B------:R-:W-:Y:S01]  /*2960*/  SEL R12, R76.reuse, RZ, P2 ;  /* 0x000000ff4c0c7207 */ /* 0x040fe20001000000 */
[CC--:B------:R-:W-:Y:S01]  /*2970*/  IMAD.WIDE.U32 R52, R201.reuse, R4.reuse, R22 ;  /* 0x00000004c9347225 */ /* 0x0c0fe200078e0016 */
[----:B------:R-:W-:Y:S02]  /*2980*/  IADD3 R20, P2, R201, R29, RZ ;  /* 0x0000001dc9147210 */ /* 0x000fe40007f5e0ff */
[----:B------:R-:W-:Y:S01]  /*2990*/  LOP3.LUT R64, R3, 0x1, RZ, 0xc0, !PT ;  /* 0x0000000103407812 */ /* 0x000fe200078ec0ff */
[C---:B------:R-:W-:Y:S01]  /*29a0*/  IMAD R13, R201.reuse, R5, R0 ;  /* 0x00000005c90d7224 */ /* 0x040fe200078e0200 */
[----:B------:R-:W-:Y:S01]  /*29b0*/  SEL R0, R76, RZ, P1 ;  /* 0x000000ff4c007207 */ /* 0x000fe20000800000 */
[----:B------:R-:W-:Y:S01]  /*29c0*/  IMAD.IADD R11, R22, 0x1, R11 ;  /* 0x00000001160b7824 */ /* 0x000fe200078e020b */
[----:B------:R-:W-:Y:S01]  /*29d0*/  SHF.L.U64.HI R80, R4, 0x7, R5 ;  /* 0x0000000704507819 */ /* 0x000fe20000010205 */
[----:B------:R-:W-:-:S04]  /*29e0*/  IMAD.WIDE.U32 R30, R201, R4, R204 ;  /* 0x00000004c91e7225 */ /* 0x000fc800078e00cc */
[----:B------:R-:W-:Y:S01]  /*29f0*/  IMAD.IADD R10, R101, 0x1, R0 ;  /* 0x00000001650a7824 */ /* 0x000fe200078e0200 */
[----:B------:R-:W-:Y:S01]  /*2a00*/  SHF.R.S32.HI R0, RZ, 0x1f, R11 ;  /* 0x0000001fff007819 */ /* 0x000fe2000001140b */
[----:B------:R-:W-:Y:S02]  /*2a10*/  IMAD.IADD R53, R53, 0x1, R13 ;  /* 0x0000000135357824 */ /* 0x000fe400078e020d */
[----:B------:R-:W-:Y:S01]  /*2a20*/  IMAD.IADD R31, R13, 0x1, R31 ;  /* 0x000000010d1f7824 */ /* 0x000fe200078e021f */
[----:B------:R-:W-:Y:S01]  /*2a30*/  SHF.R.S32.HI R13, RZ, 0x1f, R10 ;  /* 0x0000001fff0d7819 */ /* 0x000fe2000001140a */
[----:B------:R-:W-:Y:S01]  /*2a40*/  IMAD.IADD R12, R93, 0x1, R12 ;  /* 0x000000015d0c7824 */ /* 0x000fe200078e020c */
[-C--:B------:R-:W-:Y:S01]  /*2a50*/  LEA.HI R90, R0, R11.reuse, RZ, 0x4 ;  /* 0x0000000b005a7211 */ /* 0x080fe200078f20ff */
[----:B------:R-:W-:Y:S01]  /*2a60*/  IMAD.X R21, R32, 0x1, R21, P2 ;  /* 0x0000000120157824 */ /* 0x000fe200010e0615 */
[----:B------:R-:W-:Y:S01]  /*2a70*/  LEA.HI R0, R0, R11, RZ, 0x6 ;  /* 0x0000000b00007211 */ /* 0x000fe200078f30ff */
[----:B------:R-:W-:Y:S01]  /*2a80*/  IMAD.WIDE.U32 R52, R26, R4, R52 ;  /* 0x000000041a347225 */ /* 0x000fe200078e0034 */
[----:B------:R-:W-:-:S02]  /*2a90*/  LEA.HI R89, R13, R10, RZ, 0x4 ;  /* 0x0000000a0d597211 */ /* 0x000fc400078f20ff */
[----:B------:R-:W-:Y:S01]  /*2aa0*/  SHF.R.S32.HI R15, RZ, 0x1f, R12 ;  /* 0x0000001fff0f7819 */ /* 0x000fe2000001140c */
[----:B------:R-:W-:Y:S01]  /*2ab0*/  IMAD.WIDE.U32 R30, R26, R4, R30 ;  /* 0x000000041a1e7225 */ /* 0x000fe200078e001e */
[----:B------:R-:W-:Y:S02]  /*2ac0*/  LEA.HI R13, R13, R10, RZ, 0x6 ;  /* 0x0000000a0d0d7211 */ /* 0x000fe400078f30ff */
[-C--:B------:R-:W-:Y:S01]  /*2ad0*/  LEA.HI R88, R15, R12.reuse, RZ, 0x4 ;  /* 0x0000000c0f587211 */ /* 0x080fe200078f20ff */
[----:B------:R-:W-:Y:S01]  /*2ae0*/  IMAD.SHL.U32 R10, R0, 0x80, RZ ;  /* 0x00000080000a7824 */ /* 0x000fe200078e00ff */
[----:B------:R-:W-:Y:S01]  /*2af0*/  LOP3.LUT R0, R208, 0x30, R90, 0xf8, !PT ;  /* 0x00000030d0007812 */ /* 0x000fe200078ef85a */
[----:B------:R-:W-:Y:S01]  /*2b00*/  IMAD.SHL.U32 R13, R13, 0x80, RZ ;  /* 0x000000800d0d7824 */ /* 0x000fe200078e00ff */
[----:B------:R-:W-:Y:S01]  /*2b10*/  LEA.HI R12, R15, R12, RZ, 0x6 ;  /* 0x0000000c0f0c7211 */ /* 0x000fe200078f30ff */
[----:B------:R-:W-:Y:S01]  /*2b20*/  IMAD.SHL.U32 R79, R4, 0x80, RZ ;  /* 0x00000080044f7824 */ /* 0x000fe200078e00ff */
[----:B------:R-:W-:Y:S01]  /*2b30*/  SHF.R.S32.HI R15, RZ, 0x1f, R26 ;  /* 0x0000001fff0f7819 */ /* 0x000fe2000001141a */
[----:B------:R-:W-:Y:S01]  /*2b40*/  IMAD.SHL.U32 R76, R76, 0x2, RZ ;  /* 0x000000024c4c7824 */ /* 0x000fe200078e00ff */
[----:B------:R-:W-:Y:S01]  /*2b50*/  LOP3.LUT R87, R10, 0xffffe000, RZ, 0xc0, !PT ;  /* 0xffffe0000a577812 */ /* 0x000fe200078ec0ff */
[----:B------:R-:W-:Y:S01]  /*2b60*/  IMAD.SHL.U32 R11, R12, 0x80, RZ ;  /* 0x000000800c0b7824 */ /* 0x000fe200078e00ff */
[----:B------:R-:W-:Y:S01]  /*2b70*/  LOP3.LUT R0, R0, R209, RZ, 0x3c, !PT ;  /* 0x000000d100007212 */ /* 0x000fe200078e3cff */
[----:B------:R-:W-:Y:S01]  /*2b80*/  IMAD.IADD R65, R59, 0x1, R65 ;  /* 0x000000013b417824 */ /* 0x000fe200078e0241 */
[----:B------:R-:W-:-:S02]  /*2b90*/  ISETP.GE.AND P2, PT, R78, UR4, PT ;  /* 0x000000044e007c0c */ /* 0x000fc4000bf46270 */
[----:B------:R-:W-:Y:S01]  /*2ba0*/  IADD3 R87, R0, R87, R210 ;  /* 0x0000005700577210 */ /* 0x000fe20007ffe0d2 */
[C---:B------:R-:W-:Y:S01]  /*2bb0*/  IMAD R0, R15.reuse, R8, RZ ;  /* 0x000000080f007224 */ /* 0x040fe200078e02ff */
[C---:B------:R-:W-:Y:S01]  /*2bc0*/  LOP3.LUT R12, R208.reuse, 0x30, R89, 0xf8, !PT ;  /* 0x00000030d00c7812 */ /* 0x040fe200078ef859 */
[----:B------:R-:W-:Y:S01]  /*2bd0*/  IMAD R15, R15, R4, RZ ;  /* 0x000000040f0f7224 */ /* 0x000fe200078e02ff */
[----:B------:R-:W-:Y:S01]  /*2be0*/  LOP3.LUT R14, R208, 0x30, R88, 0xf8, !PT ;  /* 0x00000030d00e7812 */ /* 0x000fe200078ef858 */
[C---:B------:R-:W-:Y:S01]  /*2bf0*/  IMAD R7, R26.reuse, R9, R0 ;  /* 0x000000091a077224 */ /* 0x040fe200078e0200 */
[----:B------:R-:W-:Y:S01]  /*2c00*/  SEL R0, RZ, 0x20, P2 ;  /* 0x00000020ff007807 */ /* 0x000fe20001000000 */
[----:B------:R-:W-:Y:S01]  /*2c10*/  IMAD R15, R26, R5, R15 ;  /* 0x000000051a0f7224 */ /* 0x000fe200078e020f */
[----:B------:R-:W-:Y:S01]  /*2c20*/  LOP3.LUT R13, R13, 0xffffe000, RZ, 0xc0, !PT ;  /* 0xffffe0000d0d7812 */ /* 0x000fe200078ec0ff */
[----:B------:R-:W-:Y:S01]  /*2c30*/  IMAD.IADD R75, R57, 0x1, R7 ;  /* 0x00000001394b7824 */ /* 0x000fe200078e0207 */
[----:B------:R-:W-:Y:S01]  /*2c40*/  LOP3.LUT R0, R3, R0, RZ, 0xfc, !PT ;  /* 0x0000000003007212 */ /* 0x000fe200078efcff */
[----:B------:R-:W-:Y:S01]  /*2c50*/  IMAD.IADD R74, R7, 0x1, R55 ;  /* 0x00000001074a7824 */ /* 0x000fe200078e0237 */
[-C--:B------:R-:W-:Y:S01]  /*2c60*/  LOP3.LUT R12, R12, R209.reuse, RZ, 0x3c, !PT ;  /* 0x000000d10c0c7212 */ /* 0x080fe200078e3cff */
[----:B------:R-:W-:Y:S01]  /*2c70*/  IMAD.IADD R73, R53, 0x1, R15 ;  /* 0x0000000135497824 */ /* 0x000fe200078e020f */
[----:B------:R-:W-:Y:S01]  /*2c80*/  LOP3.LUT R11, R11, 0xffffe000, RZ, 0xc0, !PT ;  /* 0xffffe0000b0b7812 */ /* 0x000fe200078ec0ff */
[----:B------:R-:W-:Y:S01]  /*2c90*/  IMAD.IADD R72, R15, 0x1, R31 ;  /* 0x000000010f487824 */ /* 0x000fe200078e021f */
[----:B------:R-:W-:-:S02]  /*2ca0*/  LOP3.LUT R14, R14, R209, RZ, 0x3c, !PT ;  /* 0x000000d10e0e7212 */ /* 0x000fc400078e3cff */
[----:B------:R-:W-:Y:S02]  /*2cb0*/  LOP3.LUT R71, R90, 0xfffffff0, RZ, 0xc0, !PT ;  /* 0xfffffff05a477812 */ /* 0x000fe400078ec0ff */
[----:B------:R-:W-:Y:S02]  /*2cc0*/  LOP3.LUT R70, R89, 0xfffffff0, RZ, 0xc0, !PT ;  /* 0xfffffff059467812 */ /* 0x000fe400078ec0ff */
[----:B------:R-:W-:Y:S02]  /*2cd0*/  LOP3.LUT R69, R88, 0xfffffff0, RZ, 0xc0, !PT ;  /* 0xfffffff058457812 */ /* 0x000fe400078ec0ff */
[C---:B------:R-:W-:Y:S02]  /*2ce0*/  LOP3.LUT R63, R0.reuse, 0x2, RZ, 0xc0, !PT ;  /* 0x00000002003f7812 */ /* 0x040fe400078ec0ff */
[C---:B------:R-:W-:Y:S02]  /*2cf0*/  LOP3.LUT R62, R0.reuse, 0x4, RZ, 0xc0, !PT ;  /* 0x00000004003e7812 */ /* 0x040fe400078ec0ff */
[----:B------:R-:W-:-:S02]  /*2d00*/  LOP3.LUT R29, R0, 0x8, RZ, 0xc0, !PT ;  /* 0x00000008001d7812 */ /* 0x000fc400078ec0ff */
[----:B------:R-:W-:Y:S02]  /*2d10*/  LOP3.LUT R3, R0, 0x10, RZ, 0xc0, !PT ;  /* 0x0000001000037812 */ /* 0x000fe400078ec0ff */
[--C-:B------:R-:W-:Y:S02]  /*2d20*/  IADD3 R86, R12, R13, R210.reuse ;  /* 0x0000000d0c567210 */ /* 0x100fe40007ffe0d2 */
[----:B------:R-:W-:Y:S02]  /*2d30*/  IADD3 R85, R14, R11, R210 ;  /* 0x0000000b0e557210 */ /* 0x000fe40007ffe0d2 */
[----:B------:R-:W-:Y:S02]  /*2d40*/  SHF.R.S32.HI R68, RZ, 0x1f, R71 ;  /* 0x0000001fff447819 */ /* 0x000fe40000011447 */
[----:B------:R-:W-:Y:S02]  /*2d50*/  SHF.R.S32.HI R67, RZ, 0x1f, R70 ;  /* 0x0000001fff437819 */ /* 0x000fe40000011446 */
[----:B------:R-:W-:-:S02]  /*2d60*/  SHF.R.S32.HI R66, RZ, 0x1f, R69 ;  /* 0x0000001fff427819 */ /* 0x000fc40000011445 */
[----:B------:R-:W-:-:S07]  /*2d70*/  LOP3.LUT R0, R0, 0x20, RZ, 0xc0, !PT ;  /* 0x0000002000007812 */ /* 0x000fce00078ec0ff */
.L_x_4570:
[----:B0-----:R-:W0:Y:S01]  /*2d80*/  LDC.64 R96, c[0x0][0x2e8] ;  /* 0x0000ba00ff607b82 */ /* 0x001e220000000a00 */
[----:B------:R-:W-:Y:S01]  /*2d90*/  VIADD R24, R24, 0xffffffff ;  /* 0xffffffff18187836 */ /* 0x000fe20000000000 */
[----:B------:R-:W-:Y:S01]  /*2da0*/  LOP3.LUT P4, RZ, R224, 0x2, RZ, 0xc0, !PT ;  /* 0x00000002e0ff7812 */ /* 0x000fe2000788c0ff */
[----:B------:R-:W-:Y:S01]  /*2db0*/  IMAD R5, R17, 0x6000, R223 ;  /* 0x0000600011057824 */ /* 0x000fe200078e02df */
[----:B------:R-:W-:Y:S05]  /*2dc0*/  YIELD ;  /* 0x0000000000007946 */ /* 0x000fea0003800000 */
[----:B-1----:R-:W1:Y:S01]  /*2dd0*/  LDC R109, c[0x0][0x3f4] ;  /* 0x0000fd00ff6d7b82 */ /* 0x002e620000000800 */
[----:B------:R-:W-:Y:S01]  /*2de0*/  SHF.R.S32.HI R10, RZ, 0x1f, R24 ;  /* 0x0000001fff0a7819 */ /* 0x000fe20000011418 */
[-C--:B------:R-:W-:Y:S01]  /*2df0*/  IMAD R4, R84, R24.reuse, RZ ;  /* 0x0000001854047224 */ /* 0x080fe200078e02ff */
[----:B------:R-:W-:Y:S01]  /*2e00*/  BSSY B0, `(.L_x_4515) ;  /* 0x0000680000007945 */ /* 0x000fe20003800000 */
[----:B------:R-:W-:-:S04]  /*2e10*/  IMAD.WIDE.U32 R48, R83, R24, RZ ;  /* 0x0000001853307225 */ /* 0x000fc800078e00ff */
[----:B------:R-:W-:Y:S02]  /*2e20*/  IMAD R7, R10, R83, R4 ;  /* 0x000000530a077224 */ /* 0x000fe400078e0204 */
[----:B------:R-:W-:Y:S02]  /*2e30*/  VIADD R105, R5, 0x20 ;  /* 0x0000002005697836 */ /* 0x000fe40000000000 */
[----:B------:R-:W-:Y:S02]  /*2e40*/  IMAD.IADD R99, R49, 0x1, R7 ;  /* 0x0000000131637824 */ /* 0x000fe400078e0207 */
[----:B------:R-:W-:Y:S01]  /*2e50*/  @P4 VIADD R105, R5, 0xffffffe0 ;  /* 0xffffffe005694836 */ /* 0x000fe20000000000 */
[----:B0-----:R-:W-:Y:S01]  /*2e60*/  IADD3 R8, P2, P3, R48, R96, R95 ;  /* 0x0000006030087210 */ /* 0x001fe20007b5e05f */
[C---:B------:R-:W-:Y:S02]  /*2e70*/  IMAD.IADD R106, R16.reuse, 0x1, R5 ;  /* 0x00000001106a7824 */ /* 0x040fe400078e0205 */
[----:B------:R-:W-:Y:S01]  /*2e80*/  IMAD.IADD R105, R16, 0x1, R105 ;  /* 0x0000000110697824 */ /* 0x000fe200078e0269 */
[----:B------:R-:W-:-:S02]  /*2e90*/  IADD3.X R9, R99, R97, R94, P2, P3 ;  /* 0x0000006163097210 */ /* 0x000fc400017e645e */
[----:B------:R-:W-:Y:S02]  /*2ea0*/  ISETP.GT.AND P2, PT, R24, R25, PT ;  /* 0x000000191800720c */ /* 0x000fe40003f44270 */
[----:B-1----:R-:W-:-:S13]  /*2eb0*/  ISETP.GE.AND P3, PT, R109, 0x1, PT ;  /* 0x000000016d00780c */ /* 0x002fda0003f66270 */
[----:B------:R-:W-:Y:S05]  /*2ec0*/  @!P3 BRA `(.L_x_4516) ;  /* 0x00000064004cb947 */ /* 0x000fea0003800000 */
[----:B------:R-:W-:Y:S01]  /*2ed0*/  ULDC.U8 UR4, c[0x0][0x410] ;  /* 0x0001040000047ab9 */ /* 0x000fe20000000000 */
[-C--:B------:R-:W-:Y:S01]  /*2ee0*/  IMAD R4, R80, R24.reuse, RZ ;  /* 0x0000001850047224 */ /* 0x080fe200078e02ff */
[----:B------:R-:W-:Y:S01]  /*2ef0*/  ISETP.NE.AND P3, PT, RZ, UR4, PT ;  /* 0x00000004ff007c0c */ /* 0x000fe2000bf65270 */
[-C--:B------:R-:W-:Y:S02]  /*2f00*/  IMAD R6, R82, R24.reuse, RZ ;  /* 0x0000001852067224 */ /* 0x080fe400078e02ff */
[----:B------:R-:W-:Y:S02]  /*2f10*/  IMAD R107, R24, -0x80, R2 ;  /* 0xffffff80186b7824 */ /* 0x000fe400078e0202 */
[C---:B------:R-:W-:Y:S02]  /*2f20*/  IMAD R5, R10.reuse, R79, R4 ;  /* 0x0000004f0a057224 */ /* 0x040fe400078e0204 */
[----:B------:R-:W-:Y:S01]  /*2f30*/  IMAD R7, R10, R81, R6 ;  /* 0x000000510a077224 */ /* 0x000fe200078e0206 */
[----:B------:R-:W-:Y:S01]  /*2f40*/  VIMNMX R107, R107, 0x80, PT ;  /* 0x000000806b6b7848 */ /* 0x000fe20003fe0100 */
[----:B------:R-:W-:-:S04]  /*2f50*/  IMAD.WIDE.U32 R46, R79, R24, RZ ;  /* 0x000000184f2e7225 */ /* 0x000fc800078e00ff */
        /* <DEDUP_REMOVED lines=55> */
.L_x_4519:
[----:B------:R-:W-:Y:S05]  /*32d0*/  BSYNC B1 ;  /* 0x0000000000017941 */ /* 0x000fea0003800000 */
.L_x_4518:
[----:B------:R-:W-:Y:S01]  /*32e0*/  UISETP.NE.AND UP0, UPT, UR42, 0x3, UPT ;  /* 0x000000032a00788c */ /* 0x000fe2000bf05270 */
[----:B0----5:R-:W-:Y:S02]  /*32f0*/  IMAD.MOV.U32 R44, RZ, RZ, R10 ;  /* 0x000000ffff2c7224 */ /* 0x021fe400078e000a */
        /* <DEDUP_REMOVED lines=12> */
[----:B------:R-:W-:Y:S06]  /*33c0*/  @!P3 BRA `(.L_x_4520) ;  /* 0x000000000004b947 */ /* 0x000fec0003800000 */
[----:B------:R-:W-:Y:S01]  /*33d0*/  BPT.TRAP 0x1 ;  /* 0x000000040000795c */ /* 0x000fe20000300000 */
.L_x_4520:
[----:B------:R-:W-:Y:S01]  /*33e0*/  IMAD R103, R17, 0x8, R16 ;  /* 0x0000000811677824 */ /* 0x000fe200078e0210 */
[----:B------:R-:W-:Y:S01]  /*33f0*/  SHF.L.U32 R108, R206, 0x1f, RZ ;  /* 0x0000001fce6c7819 */ /* 0x000fe200000006ff */
[----:B------:R-:W-:Y:S03]  /*3400*/  BSSY B1, `(.L_x_4521) ;  /* 0x0000003000017945 */ /* 0x000fe60003800000 */
[----:B------:R-:W0:Y:S02]  /*3410*/  SYNCS.PHASECHK.TRANS64.TRYWAIT P5, [R103+URZ+0x2a890], R108 ;  /* 0x02a8906c670075a7 */ /* 0x000e2400080a017f */
[----:B0-----:R-:W-:Y:S05]  /*3420*/  @!P5 BRA `(.L_x_4522) ;  /* 0x000002b400d4d947 */ /* 0x001fea0003800000 */
.L_x_4889:
[----:B------:R-:W-:Y:S05]  /*3430*/  BSYNC B1 ;  /* 0x0000000000017941 */ /* 0x000fea0003800000 */
.L_x_4521:
[----:B------:R-:W-:Y:S05]  /*3440*/  @P4 BRA `(.L_x_4523) ;  /* 0x00000060006c4947 */ /* 0x000fea0003800000 */
[----:B------:R-:W-:Y:S01]  /*3450*/  ISETP.NE.AND P4, PT, R64, RZ, PT ;  /* 0x000000ff4000720c */ /* 0x000fe20003f85270 */
[----:B------:R-:W-:-:S12]  /*3460*/  BSSY B1, `(.L_x_4524) ;  /* 0x0000073000017945 */ /* 0x000fd80003800000 */
[----:B------:R-:W-:Y:S05]  /*3470*/  @!P4 BRA `(.L_x_4525) ;  /* 0x0000000400c4c947 */ /* 0x000fea0003800000 */
[----:B------:R1:W2:Y:S01]  /*3480*/  LDS.128 R4, [R106+0x1e400] ;  /* 0x01e400006a047984 */ /* 0x0002a20000000c00 */
[----:B------:R-:W-:Y:S01]  /*3490*/  ISETP.GE.AND P4, PT, R204, R109, PT ;  /* 0x0000006dcc00720c */ /* 0x000fe20003f86270 */
[----:B------:R-:W-:-:S12]  /*34a0*/  BSSY B2, `(.L_x_4526) ;  /* 0x000006d000027945 */ /* 0x000fd80003800000 */
[----:B-1----:R-:W-:Y:S05]  /*34b0*/  @P4 BRA `(.L_x_4527) ;  /* 0x0000000400ac4947 */ /* 0x002fea0003800000 */
        /* <DEDUP_REMOVED lines=14> */
[----:B------:R-:W-:-:S02]  /*35a0*/  F2FP.F16.E4M3.UNPACK_B R4, R5 ;  /* 0x00000005ff04723e */ /* 0x000fc400020006ff */
[----:B------:R-:W-:Y:S01]  /*35b0*/  LOP3.LUT R115, R115, 0xff00, R96, 0xf8, !PT ;  /* 0x0000ff0073737812 */ /* 0x000fe200078ef860 */
[----:B------:R-:W-:Y:S01]  /*35c0*/  IMAD.U32 R96, R116, 0x10000, RZ ;  /* 0x0001000074607824 */ /* 0x000fe200078e00ff */
[----:B------:R-:W-:Y:S01]  /*35d0*/  LOP3.LUT R97, R97, 0xff00, R50, 0xf8, !PT ;  /* 0x0000ff0061617812 */ /* 0x000fe200078ef832 */
[----:B------:R-:W-:Y:S01]  /*35e0*/  IMAD.U32 R50, R118, 0x10000, RZ ;  /* 0x0001000076327824 */ /* 0x000fe200078e00ff */
[----:B------:R-:W-:Y:S01]  /*35f0*/  F2FP.F16.E4M3.UNPACK_B R5, R5.H1 ;  /* 0x00000005ff05723e */ /* 0x000fe200030006ff */
[----:B------:R-:W-:Y:S01]  /*3600*/  HADD2.F32 R119, -RZ, R114.H0_H0 ;  /* 0x20000072ff777230 */ /* 0x000fe20000004100 */
[----:B------:R-:W-:Y:S01]  /*3610*/  LOP3.LUT R120, R115, 0xff0000, R96, 0xf8, !PT ;  /* 0x00ff000073787812 */ /* 0x000fe200078ef860 */
[--C-:B------:R-:W-:Y:S01]  /*3620*/  HADD2.F32 R96, -RZ, R4.reuse.H1_H1 ;  /* 0x30000004ff607230 */ /* 0x100fe20000004100 */
[----:B------:R-:W-:Y:S01]  /*3630*/  F2FP.F16.E4M3.UNPACK_B R115, R122.H1 ;  /* 0x0000007aff73723e */ /* 0x000fe200030006ff */
[----:B------:R-:W-:Y:S01]  /*3640*/  HADD2.F32 R4, -RZ, R4.H0_H0 ;  /* 0x20000004ff047230 */ /* 0x000fe20000004100 */
[----:B------:R-:W-:Y:S01]  /*3650*/  LOP3.LUT R50, R97, 0xff0000, R50, 0xf8, !PT ;  /* 0x00ff000061327812 */ /* 0x000fe200078ef832 */
[----:B------:R-:W-:-:S02]  /*3660*/  HADD2.F32 R116, -RZ, R114.H1_H1 ;  /* 0x30000072ff747230 */ /* 0x000fc40000004100 */
[-C--:B------:R-:W-:Y:S01]  /*3670*/  FMUL.FTZ R121, R96, R119.reuse ;  /* 0x0000007760797220 */ /* 0x080fe20000410000 */
[--C-:B------:R-:W-:Y:S02]  /*3680*/  HADD2.F32 R114, -RZ, R5.reuse.H1_H1 ;  /* 0x30000005ff727230 */ /* 0x100fe40000004100 */
[----:B------:R-:W-:Y:S02]  /*3690*/  HADD2.F32 R97, -RZ, R5.H0_H0 ;  /* 0x20000005ff617230 */ /* 0x000fe40000004100 */
[----:B------:R-:W-:Y:S01]  /*36a0*/  FMUL.FTZ R5, R4, R119 ;  /* 0x0000007704057220 */ /* 0x000fe20000410000 */
[--C-:B------:R-:W-:Y:S02]  /*36b0*/  HADD2.F32 R117, -RZ, R115.reuse.H0_H0 ;  /* 0x20000073ff757230 */ /* 0x100fe40000004100 */
[-C--:B------:R-:W-:Y:S01]  /*36c0*/  FMUL.FTZ R118, R114, R116.reuse ;  /* 0x0000007472767220 */ /* 0x080fe20000410000 */
[----:B------:R-:W-:Y:S02]  /*36d0*/  HADD2.F32 R115, -RZ, R115.H1_H1 ;  /* 0x30000073ff737230 */ /* 0x000fe40000004100 */
[C---:B------:R-:W-:Y:S01]  /*36e0*/  FMUL.FTZ R119, R97.reuse, R116 ;  /* 0x0000007461777220 */ /* 0x040fe20000410000 */
[----:B------:R-:W-:Y:S01]  /*36f0*/  F2FP.F16.E4M3.UNPACK_B R116, R123 ;  /* 0x0000007bff74723e */ /* 0x000fe200020006ff */
[----:B------:R-:W-:Y:S01]  /*3700*/  FFMA.FTZ R5, R96, R117, R5 ;  /* 0x0000007560057223 */ /* 0x000fe20000010005 */
[----:B------:R-:W-:Y:S01]  /*3710*/  F2FP.F16.E4M3.UNPACK_B R96, R51.H1 ;  /* 0x00000033ff60723e */ /* 0x000fe200030006ff */
[----:B------:R-:W-:Y:S01]  /*3720*/  FFMA.FTZ R4, R4, R117, -R121 ;  /* 0x0000007504047223 */ /* 0x000fe20000010879 */
[----:B------:R-:W-:Y:S01]  /*3730*/  F2FP.F16.E4M3.UNPACK_B R51, R51 ;  /* 0x00000033ff33723e */ /* 0x000fe200020006ff */
[----:B------:R-:W-:Y:S01]  /*3740*/  FFMA.FTZ R123, R97, R115, -R118 ;  /* 0x00000073617b7223 */ /* 0x000fe20000010876 */
[----:B------:R-:W-:-:S02]  /*3750*/  HADD2.F32 R118, -RZ, R116.H1_H1 ;  /* 0x30000074ff767230 */ /* 0x000fc40000004100 */
[----:B------:R-:W-:Y:S01]  /*3760*/  FFMA.FTZ R126, R114, R115, R119 ;  /* 0x00000073727e7223 */ /* 0x000fe20000010077 */
[----:B------:R-:W-:Y:S01]  /*3770*/  HADD2.F32 R117, -RZ, R116.H0_H0 ;  /* 0x20000074ff757230 */ /* 0x000fe20000004100 */
[----:B------:R-:W-:Y:S01]  /*3780*/  F2FP.F16.E4M3.UNPACK_B R116, R122 ;  /* 0x0000007aff74723e */ /* 0x000fe200020006ff */
[--C-:B------:R-:W-:Y:S02]  /*3790*/  HADD2.F32 R114, -RZ, R96.reuse.H0_H0 ;  /* 0x20000060ff727230 */ /* 0x100fe40000004100 */
[----:B------:R-:W-:Y:S01]  /*37a0*/  HADD2.F32 R115, -RZ, R96.H1_H1 ;  /* 0x30000060ff737230 */ /* 0x000fe20000004100 */
[----:B------:R-:W-:Y:S01]  /*37b0*/  F2FP.SATFINITE.E4M3.F32.PACK_AB_MERGE_C R127, R126, R123, RZ ;  /* 0x0000007b7e7f723e */ /* 0x000fe200048070ff */
[--C-:B------:R-:W-:Y:S02]  /*37c0*/  HADD2.F32 R96, -RZ, R51.reuse.H0_H0 ;  /* 0x20000033ff607230 */ /* 0x100fe40000004100 */
[----:B------:R-:W-:Y:S01]  /*37d0*/  FMUL.FTZ R122, R114, R118 ;  /* 0x00000076727a7220 */ /* 0x000fe20000410000 */
[----:B------:R-:W-:-:S02]  /*37e0*/  HADD2.F32 R97, -RZ, R51.H1_H1 ;  /* 0x30000033ff617230 */ /* 0x000fc40000004100 */
        /* <DEDUP_REMOVED lines=10> */
[----:B------:R-:W-:Y:S01]  /*3890*/  F2FP.F16.E4M3.UNPACK_B R97, R7.H1 ;  /* 0x00000007ff61723e */ /* 0x000fe200030006ff */
[--C-:B------:R-:W-:Y:S01]  /*38a0*/  HADD2.F32 R118, -RZ, R117.reuse.H1_H1 ;  /* 0x30000075ff767230 */ /* 0x100fe20000004100 */
[----:B------:R-:W-:Y:S01]  /*38b0*/  F2FP.F16.E4M3.UNPACK_B R119, R120.H1 ;  /* 0x00000078ff77723e */ /* 0x000fe200030006ff */
[----:B------:R-:W-:Y:S01]  /*38c0*/  HADD2.F32 R117, -RZ, R117.H0_H0 ;  /* 0x20000075ff757230 */ /* 0x000fe20000004100 */
[----:B------:R-:W-:Y:S01]  /*38d0*/  F2FP.SATFINITE.E4M3.F32.PACK_AB_MERGE_C R125, R122, R121, RZ ;  /* 0x000000797a7d723e */ /* 0x000fe200048070ff */
[----:B------:R-:W-:Y:S01]  /*38e0*/  HADD2.F32 R115, -RZ, R97.H1_H1 ;  /* 0x30000061ff737230 */ /* 0x000fe20000004100 */
[----:B------:R-:W-:Y:S01]  /*38f0*/  F2FP.F16.E4M3.UNPACK_B R96, R6.H1 ;  /* 0x00000006ff60723e */ /* 0x000fe200030006ff */
[----:B------:R-:W-:Y:S01]  /*3900*/  HADD2.F32 R122, -RZ, R119.H1_H1 ;  /* 0x30000077ff7a7230 */ /* 0x000fe20000004100 */
[----:B------:R-:W-:Y:S01]  /*3910*/  F2FP.F16.E4M3.UNPACK_B R120, R120 ;  /* 0x00000078ff78723e */ /* 0x000fe200020006ff */
[----:B------:R-:W-:Y:S01]  /*3920*/  HADD2.F32 R114, -RZ, R97.H0_H0 ;  /* 0x20000061ff727230 */ /* 0x000fe20000004100 */
        /* <DEDUP_REMOVED lines=21> */
[--C-:B------:R-:W-:Y:S01]  /*3a80*/  HADD2.F32 R7, -RZ, R6.reuse.H0_H0 ;  /* 0x20000006ff077230 */ /* 0x100fe20000004100 */
[----:B------:R-:W-:Y:S01]  /*3a90*/  F2FP.SATFINITE.E4M3.F32.PACK_AB_MERGE_C R4, R124, R51, R125 ;  /* 0x000000337c04723e */ /* 0x000fe2000480707d */
[----:B------:R-:W-:-:S02]  /*3aa0*/  HADD2.F32 R6, -RZ, R6.H1_H1 ;  /* 0x30000006ff067230 */ /* 0x000fc40000004100 */
[-C--:B------:R-:W-:Y:S01]  /*3ab0*/  FMUL.FTZ R115, R96, R119.reuse ;  /* 0x0000007760737220 */ /* 0x080fe20000410000 */
[----:B------:R-:W-:Y:S02]  /*3ac0*/  HADD2.F32 R120, -RZ, R120.H0_H0 ;  /* 0x20000078ff787230 */ /* 0x000fe40000004100 */
[C---:B------:R-:W-:Y:S01]  /*3ad0*/  FMUL.FTZ R119, R50.reuse, R119 ;  /* 0x0000007732777220 */ /* 0x040fe20000410000 */
[----:B------:R-:W-:Y:S02]  /*3ae0*/  HADD2.F32 R116, -RZ, R116.H0_H0 ;  /* 0x20000074ff747230 */ /* 0x000fe40000004100 */
[-C--:B------:R-:W-:Y:S01]  /*3af0*/  FFMA.FTZ R115, R50, R117.reuse, -R115 ;  /* 0x0000007532737223 */ /* 0x080fe20000010873 */
[-C--:B------:R-:W-:Y:S01]  /*3b00*/  FMUL.FTZ R114, R6, R120.reuse ;  /* 0x0000007806727220 */ /* 0x080fe20000410000 */
[C---:B------:R-:W-:Y:S01]  /*3b10*/  FMUL.FTZ R97, R7.reuse, R120 ;  /* 0x0000007807617220 */ /* 0x040fe20000410000 */
[----:B------:R-:W-:Y:S02]  /*3b20*/  FFMA.FTZ R96, R96, R117, R119 ;  /* 0x0000007560607223 */ /* 0x000fe40000010077 */
[-C--:B------:R-:W-:Y:S01]  /*3b30*/  FFMA.FTZ R114, R7, R116.reuse, -R114 ;  /* 0x0000007407727223 */ /* 0x080fe20000010872 */
[----:B------:R-:W-:-:S02]  /*3b40*/  FFMA.FTZ R97, R6, R116, R97 ;  /* 0x0000007406617223 */ /* 0x000fc40000010061 */
[----:B------:R-:W-:-:S03]  /*3b50*/  F2FP.SATFINITE.E4M3.F32.PACK_AB_MERGE_C R7, R96, R115, R121 ;  /* 0x000000736007723e */ /* 0x000fc60004807079 */
[----:B------:R-:W-:-:S07]  /*3b60*/  F2FP.SATFINITE.E4M3.F32.PACK_AB_MERGE_C R6, R97, R114, R118 ;  /* 0x000000726106723e */ /* 0x000fce0004807076 */
.L_x_4527:
[----:B------:R-:W-:Y:S05]  /*3b70*/  BSYNC B2 ;  /* 0x0000000000027941 */ /* 0x000fea0003800000 */
.L_x_4526:
[----:B--2---:R1:W-:Y:S02]  /*3b80*/  STG.E.128 desc[UR40][R8.64], R4 ;  /* 0x0000000408007986 */ /* 0x0043e4000c101d28 */
.L_x_4525:
[----:B------:R-:W-:Y:S05]  /*3b90*/  BSYNC B1 ;  /* 0x0000000000017941 */ /* 0x000fea0003800000 */
.L_x_4524:
[----:B------:R-:W-:Y:S01]  /*3ba0*/  ISETP.NE.AND P4, PT, R63, RZ, PT ;  /* 0x000000ff3f00720c */ /* 0x000fe20003f85270 */
[----:B------:R-:W-:-:S12]  /*3bb0*/  BSSY B1, `(.L_x_4528) ;  /* 0x0000073000017945 */ /* 0x000fd80003800000 */
[----:B------:R-:W-:Y:S05]  /*3bc0*/  @!P4 BRA `(.L_x_4529) ;  /* 0x0000000400c4c947 */ /* 0x000fea0003800000 */
[----:B-1----:R1:W2:Y:S01]  /*3bd0*/  LDS.128 R4, [R105+0x1e400] ;  /* 0x01e4000069047984 */ /* 0x0022a20000000c00 */
[----:B------:R-:W-:Y:S01]  /*3be0*/  ISETP.GE.AND P4, PT, R218, R109, PT ;  /* 0x0000006dda00720c */ /* 0x000fe20003f86270 */
[----:B------:R-:W-:-:S12]  /*3bf0*/  BSSY B2, `(.L_x_4530) ;  /* 0x000006d000027945 */ /* 0x000fd80003800000 */
[----:B-1----:R-:W-:Y:S05]  /*3c00*/  @P4 BRA `(.L_x_4531) ;  /* 0x0000000400ac4947 */ /* 0x002fea0003800000 */
        /* <DEDUP_REMOVED lines=99> */
[C---:B------:R-:W-:Y:S01]  /*4240*/  FMUL.FTZ R115, R7.reuse, R115 ;  /* 0x0000007307737220 */ /* 0x040fe20000410000 */
[----:B------:R-:W-:Y:S01]  /*4250*/  FFMA.FTZ R49, R42, R50, -R49 ;  /* 0x000000322a317223 */ /* 0x000fe20000010831 */
[----:B------:R-:W-:Y:S01]  /*4260*/  F2FP.SATFINITE.E4M3.F32.PACK_AB_MERGE_C R118, R118, R119, RZ ;  /* 0x000000777676723e */ /* 0x000fe200048070ff */
[-C--:B------:R-:W-:Y:S01]  /*4270*/  FFMA.FTZ R48, R7, R96.reuse, -R48 ;  /* 0x0000006007307223 */ /* 0x080fe20000010830 */
[----:B------:R-:W-:Y:S01]  /*4280*/  FFMA.FTZ R115, R6, R96, R115 ;  /* 0x0000006006737223 */ /* 0x000fe20000010073 */
[----:B------:R-:W-:-:S02]  /*4290*/  F2FP.SATFINITE.E4M3.F32.PACK_AB_MERGE_C R4, R117, R114, R120 ;  /* 0x000000727504723e */ /* 0x000fc40004807078 */
[----:B------:R-:W-:Y:S02]  /*42a0*/  F2FP.SATFINITE.E4M3.F32.PACK_AB_MERGE_C R7, R116, R49, R118 ;  /* 0x000000317407723e */ /* 0x000fe40004807076 */
[----:B------:R-:W-:-:S07]  /*42b0*/  F2FP.SATFINITE.E4M3.F32.PACK_AB_MERGE_C R6, R115, R48, R112 ;  /* 0x000000307306723e */ /* 0x000fce0004807070 */
.L_x_4531:
[----:B------:R-:W-:Y:S05]  /*42c0*/  BSYNC B2 ;  /* 0x0000000000027941 */ /* 0x000fea0003800000 */
.L_x_4530:
[----:B--2---:R2:W-:Y:S02]  /*42d0*/  STG.E.128 desc[UR40][R8.64+0x20], R4 ;  /* 0x0000200408007986 */ /* 0x0045e4000c101d28 */
.L_x_4529:
[----:B------:R-:W-:Y:S05]  /*42e0*/  BSYNC B1 ;  /* 0x0000000000017941 */ /* 0x000fea0003800000 */
.L_x_4528:
[----:B------:R-:W-:Y:S01]  /*42f0*/  ISETP.NE.AND P4, PT, R62, RZ, PT ;  /* 0x000000ff3e00720c */ /* 0x000fe20003f85270 */
[----:B------:R-:W-:-:S12]  /*4300*/  BSSY B1, `(.L_x_4532) ;  /* 0x0000073000017945 */ /* 0x000fd80003800000 */
[----:B------:R-:W-:Y:S05]  /*4310*/  @!P4 BRA `(.L_x_4533) ;  /* 0x0000000400c4c947 */ /* 0x000fea0003800000 */
[----:B-12---:R1:W2:Y:S01]  /*4320*/  LDS.128 R4, [R106+0x20400] ;  /* 0x020400006a047984 */ /* 0x0062a20000000c00 */
        /* <DEDUP_REMOVED lines=10> */
[----:B------:R-:W-:Y:S01]  /*43d0*/  SHF.R.U32.HI R48, RZ, 0x10, R41 ;  /* 0x00000010ff307819 */ /* 0x000fe20000011629 */
[----:B------:R-:W-:Y:S01]  /*43e0*/  IMAD.SHL.U32 R41, R43, 0x100, RZ ;  /* 0x000001002b297824 */ /* 0x000fe200078e00ff */
[----:B------:R-:W-:Y:S01]  /*43f0*/  PRMT R42, R42, 0x654, R39 ;  /* 0x000006542a2a7816 */ /* 0x000fe20000000027 */
[----:B------:R-:W-:Y:S01]  /*4400*/  IMAD.SHL.U32 R39, R50, 0x100, RZ ;  /* 0x0000010032277824 */ /* 0x000fe200078e00ff */
[----:B------:R-:W-:Y:S01]  /*4410*/  PRMT R40, R49, 0x654, R38 ;  /* 0x0000065431287816 */ /* 0x000fe20000000026 */
        /* <DEDUP_REMOVED lines=95> */
.L_x_4535:
[----:B------:R-:W-:Y:S05]  /*4a10*/  BSYNC B2 ;  /* 0x0000000000027941 */ /* 0x000fea0003800000 */
.L_x_4534:
[----:B--2---:R3:W-:Y:S02]  /*4a20*/  STG.E.128 desc[UR40][R8.64+0x40], R4 ;  /* 0x0000400408007986 */ /* 0x0047e4000c101d28 */
.L_x_4533:
[----:B------:R-:W-:Y:S05]  /*4a30*/  BSYNC B1 ;  /* 0x0000000000017941 */ /* 0x000fea0003800000 */
.L_x_4532:
[----:B------:R-:W-:Y:S01]  /*4a40*/  ISETP.NE.AND P4, PT, R29, RZ, PT ;  /* 0x000000ff1d00720c */ /* 0x000fe20003f85270 */
[----:B------:R-:W-:-:S12]  /*4a50*/  BSSY B1, `(.L_x_4536) ;  /* 0x0000073000017945 */ /* 0x000fd80003800000 */
[----:B------:R-:W-:Y:S05]  /*4a60*/  @!P4 BRA `(.L_x_4537) ;  /* 0x0000000400c4c947 */ /* 0x000fea0003800000 */
[----:B-123--:R1:W2:Y:S01]  /*4a70*/  LDS.128 R4, [R105+0x20400] ;  /* 0x0204000069047984 */ /* 0x00e2a20000000c00 */
        /* <DEDUP_REMOVED lines=110> */
.L_x_4539:
[----:B------:R-:W-:Y:S05]  /*5160*/  BSYNC B2 ;  /* 0x0000000000027941 */ /* 0x000fea0003800000 */
.L_x_4538:
[----:B--2---:R4:W-:Y:S02]  /*5170*/  STG.E.128 desc[UR40][R8.64+0x60], R4 ;  /* 0x0000600408007986 */ /* 0x0049e4000c101d28 */
.L_x_4537:
[----:B------:R-:W-:Y:S05]  /*5180*/  BSYNC B1 ;  /* 0x0000000000017941 */ /* 0x000fea0003800000 */
.L_x_4536:
[----:B------:R-:W-:Y:S01]  /*5190*/  ISETP.NE.AND P4, PT, R3, RZ, PT ;  /* 0x000000ff0300720c */ /* 0x000fe20003f85270 */
[----:B------:R-:W-:-:S12]  /*51a0*/  BSSY B1, `(.L_x_4540) ;  /* 0x0000073000017945 */ /* 0x000fd80003800000 */
[----:B------:R-:W-:Y:S05]  /*51b0*/  @!P4 BRA `(.L_x_4541) ;  /* 0x0000000400c4c947 */ /* 0x000fea0003800000 */
[----:B-1234-:R1:W2:Y:S01]  /*51c0*/  LDS.128 R4, [R106+0x22400] ;  /* 0x022400006a047984 */ /* 0x01e2a20000000c00 */
        /* <DEDUP_REMOVED lines=20> */
[----:B------:R-:W-:-:S02]  /*5310*/  F2FP.F16.E4M3.UNPACK_B R34, R47.H1 ;  /* 0x0000002fff22723e */ /* 0x000fc400030006ff */
[-C--:B------:R-:W-:Y:S02]  /*5320*/  F2FP.F16.E4M3.UNPACK_B R4, R5.reuse ;  /* 0x00000005ff04723e */ /* 0x080fe400020006ff */
[----:B------:R-:W-:Y:S01]  /*5330*/  F2FP.F16.E4M3.UNPACK_B R5, R5.H1 ;  /* 0x00000005ff05723e */ /* 0x000fe200030006ff */
[--C-:B------:R-:W-:Y:S01]  /*5340*/  HADD2.F32 R37, -RZ, R34.reuse.H1_H1 ;  /* 0x30000022ff257230 */ /* 0x100fe20000004100 */
[----:B------:R-:W-:Y:S01]  /*5350*/  LOP3.LUT R38, R36, 0xff0000, R33, 0xf8, !PT ;  /* 0x00ff000024267812 */ /* 0x000fe200078ef821 */
[----:B------:R-:W-:Y:S01]  /*5360*/  HADD2.F32 R36, -RZ, R34.H0_H0 ;  /* 0x20000022ff247230 */ /* 0x000fe20000004100 */
[----:B------:R-:W-:Y:S01]  /*5370*/  LOP3.LUT R35, R32, 0xff0000, R15, 0xf8, !PT ;  /* 0x00ff000020237812 */ /* 0x000fe200078ef80f */
[--C-:B------:R-:W-:Y:S01]  /*5380*/  HADD2.F32 R15, -RZ, R4.reuse.H1_H1 ;  /* 0x30000004ff0f7230 */ /* 0x100fe20000004100 */
[----:B------:R-:W-:Y:S01]  /*5390*/  F2FP.F16.E4M3.UNPACK_B R33, R46.H1 ;  /* 0x0000002eff21723e */ /* 0x000fe200030006ff */
[----:B------:R-:W-:Y:S01]  /*53a0*/  HADD2.F32 R32, -RZ, R5.H1_H1 ;  /* 0x30000005ff207230 */ /* 0x000fe20000004100 */
[----:B------:R-:W-:Y:S01]  /*53b0*/  F2FP.F16.E4M3.UNPACK_B R47, R47 ;  /* 0x0000002fff2f723e */ /* 0x000fe200020006ff */
[----:B------:R-:W-:-:S02]  /*53c0*/  HADD2.F32 R4, -RZ, R4.H0_H0 ;  /* 0x20000004ff047230 */ /* 0x000fc40000004100 */
[-C--:B------:R-:W-:Y:S01]  /*53d0*/  FMUL.FTZ R39, R15, R36.reuse ;  /* 0x000000240f277220 */ /* 0x080fe20000410000 */
[----:B------:R-:W-:Y:S02]  /*53e0*/  HADD2.F32 R34, -RZ, R33.H0_H0 ;  /* 0x20000021ff227230 */ /* 0x000fe40000004100 */
[-C--:B------:R-:W-:Y:S01]  /*53f0*/  FMUL.FTZ R40, R32, R37.reuse ;  /* 0x0000002520287220 */ /* 0x080fe20000410000 */
[----:B------:R-:W-:Y:S02]  /*5400*/  HADD2.F32 R5, -RZ, R5.H0_H0 ;  /* 0x20000005ff057230 */ /* 0x000fe40000004100 */
[C---:B------:R-:W-:Y:S01]  /*5410*/  FMUL.FTZ R36, R4.reuse, R36 ;  /* 0x0000002404247220 */ /* 0x040fe20000410000 */
[----:B------:R-:W-:Y:S02]  /*5420*/  HADD2.F32 R33, -RZ, R33.H1_H1 ;  /* 0x30000021ff217230 */ /* 0x000fe40000004100 */
[----:B------:R-:W-:Y:S01]  /*5430*/  FFMA.FTZ R4, R4, R34, -R39 ;  /* 0x0000002204047223 */ /* 0x000fe20000010827 */
[----:B------:R-:W-:Y:S01]  /*5440*/  F2FP.F16.E4M3.UNPACK_B R46, R46 ;  /* 0x0000002eff2e723e */ /* 0x000fe200020006ff */
[----:B------:R-:W-:Y:S01]  /*5450*/  FMUL.FTZ R37, R5, R37 ;  /* 0x0000002505257220 */ /* 0x000fe20000410000 */
[----:B------:R-:W-:Y:S01]  /*5460*/  FFMA.FTZ R41, R15, R34, R36 ;  /* 0x000000220f297223 */ /* 0x000fe20000010024 */
[-C--:B------:R-:W-:Y:S01]  /*5470*/  FFMA.FTZ R39, R5, R33.reuse, -R40 ;  /* 0x0000002105277223 */ /* 0x080fe20000010828 */
[-C--:B------:R-:W-:Y:S01]  /*5480*/  F2FP.F16.E4M3.UNPACK_B R5, R14.reuse.H1 ;  /* 0x0000000eff05723e */ /* 0x080fe200030006ff */
        /* <DEDUP_REMOVED lines=8> */
[----:B------:R-:W-:Y:S02]  /*5510*/  HADD2.F32 R47, -RZ, R47.H0_H0 ;  /* 0x2000002fff2f7230 */ /* 0x000fe40000004100 */
[----:B------:R-:W-:Y:S01]  /*5520*/  FMUL.FTZ R36, R32, R34 ;  /* 0x0000002220247220 */ /* 0x000fe20000410000 */
[----:B------:R-:W-:-:S02]  /*5530*/  HADD2.F32 R14, -RZ, R14.H1_H1 ;  /* 0x3000000eff0e7230 */ /* 0x000fc40000004100 */
[--C-:B------:R-:W-:Y:S02]  /*5540*/  HADD2.F32 R33, -RZ, R46.reuse.H1_H1 ;  /* 0x3000002eff217230 */ /* 0x100fe40000004100 */
[----:B------:R-:W-:Y:S02]  /*5550*/  HADD2.F32 R46, -RZ, R46.H0_H0 ;  /* 0x2000002eff2e7230 */ /* 0x000fe40000004100 */
[-C--:B------:R-:W-:Y:S01]  /*5560*/  FMUL.FTZ R34, R14, R47.reuse ;  /* 0x0000002f0e227220 */ /* 0x080fe20000410000 */
[----:B------:R-:W-:Y:S01]  /*5570*/  FMUL.FTZ R47, R5, R47 ;  /* 0x0000002f052f7220 */ /* 0x000fe20000410000 */
[-C--:B------:R-:W-:Y:S01]  /*5580*/  FFMA.FTZ R36, R15, R33.reuse, -R36 ;  /* 0x000000210f247223 */ /* 0x080fe20000010824 */
[----:B------:R-:W-:Y:S01]  /*5590*/  FFMA.FTZ R37, R32, R33, R37 ;  /* 0x0000002120257223 */ /* 0x000fe20000010025 */
[-C--:B------:R-:W-:Y:S01]  /*55a0*/  FFMA.FTZ R40, R5, R46.reuse, -R34 ;  /* 0x0000002e05287223 */ /* 0x080fe20000010822 */
[----:B------:R-:W-:Y:S01]  /*55b0*/  FFMA.FTZ R47, R14, R46, R47 ;  /* 0x0000002e0e2f7223 */ /* 0x000fe2000001002f */
[----:B------:R-:W-:-:S02]  /*55c0*/  F2FP.F16.E4M3.UNPACK_B R14, R7.H1 ;  /* 0x00000007ff0e723e */ /* 0x000fc400030006ff */
[----:B------:R-:W-:Y:S02]  /*55d0*/  F2FP.SATFINITE.E4M3.F32.PACK_AB_MERGE_C R46, R37, R36, RZ ;  /* 0x00000024252e723e */ /* 0x000fe400048070ff */
        /* <DEDUP_REMOVED lines=20> */
[----:B------:R-:W-:Y:S01]  /*5720*/  FFMA.FTZ R42, R5, R15, -R42 ;  /* 0x0000000f052a7223 */ /* 0x000fe2000001082a */
[----:B------:R-:W-:-:S02]  /*5730*/  HADD2.F32 R36, -RZ, R36.H0_H0 ;  /* 0x20000024ff247230 */ /* 0x000fc40000004100 */
[----:B------:R-:W-:Y:S01]  /*5740*/  FFMA.FTZ R37, R14, R15, R37 ;  /* 0x0000000f0e257223 */ /* 0x000fe20000010025 */
[--C-:B------:R-:W-:Y:S02]  /*5750*/  HADD2.F32 R14, -RZ, R7.reuse.H0_H0 ;  /* 0x20000007ff0e7230 */ /* 0x100fe40000004100 */
[----:B------:R-:W-:Y:S01]  /*5760*/  FFMA.FTZ R34, R32, R34, R39 ;  /* 0x0000002220227223 */ /* 0x000fe20000010027 */
[----:B------:R-:W-:Y:S02]  /*5770*/  HADD2.F32 R7, -RZ, R7.H1_H1 ;  /* 0x30000007ff077230 */ /* 0x000fe40000004100 */
[--C-:B------:R-:W-:Y:S01]  /*5780*/  HADD2.F32 R5, -RZ, R6.reuse.H0_H0 ;  /* 0x20000006ff057230 */ /* 0x100fe20000004100 */
[----:B------:R-:W-:Y:S01]  /*5790*/  F2FP.SATFINITE.E4M3.F32.PACK_AB_MERGE_C R37, R37, R42, RZ ;  /* 0x0000002a2525723e */ /* 0x000fe200048070ff */
[----:B------:R-:W-:Y:S02]  /*57a0*/  HADD2.F32 R6, -RZ, R6.H1_H1 ;  /* 0x30000006ff067230 */ /* 0x000fe40000004100 */
[----:B------:R-:W-:Y:S01]  /*57b0*/  FMUL.FTZ R39, R7, R36 ;  /* 0x0000002407277220 */ /* 0x000fe20000410000 */
[----:B------:R-:W-:-:S02]  /*57c0*/  HADD2.F32 R38, -RZ, R38.H0_H0 ;  /* 0x20000026ff267230 */ /* 0x000fc40000004100 */
[----:B------:R-:W-:Y:S01]  /*57d0*/  FMUL.FTZ R36, R14, R36 ;  /* 0x000000240e247220 */ /* 0x000fe20000410000 */
[----:B------:R-:W-:Y:S01]  /*57e0*/  HADD2.F32 R33, -RZ, R33.H0_H0 ;  /* 0x20000021ff217230 */ /* 0x000fe20000004100 */
[----:B------:R-:W-:Y:S01]  /*57f0*/  F2FP.SATFINITE.E4M3.F32.PACK_AB_MERGE_C R34, R34, R43, RZ ;  /* 0x0000002b2222723e */ /* 0x000fe200048070ff */
[----:B------:R-:W-:Y:S02]  /*5800*/  HADD2.F32 R35, -RZ, R35.H0_H0 ;  /* 0x20000023ff237230 */ /* 0x000fe40000004100 */
[-C--:B------:R-:W-:Y:S01]  /*5810*/  FMUL.FTZ R32, R6, R38.reuse ;  /* 0x0000002606207220 */ /* 0x080fe20000410000 */
[----:B------:R-:W-:Y:S01]  /*5820*/  FMUL.FTZ R15, R5, R38 ;  /* 0x00000026050f7220 */ /* 0x000fe20000410000 */
[-C--:B------:R-:W-:Y:S01]  /*5830*/  FFMA.FTZ R39, R14, R33.reuse, -R39 ;  /* 0x000000210e277223 */ /* 0x080fe20000010827 */
[----:B------:R-:W-:Y:S01]  /*5840*/  FFMA.FTZ R36, R7, R33, R36 ;  /* 0x0000002107247223 */ /* 0x000fe20000010024 */
[-C--:B------:R-:W-:Y:S01]  /*5850*/  FFMA.FTZ R32, R5, R35.reuse, -R32 ;  /* 0x0000002305207223 */ /* 0x080fe20000010820 */
[----:B------:R-:W-:Y:S01]  /*5860*/  FFMA.FTZ R15, R6, R35, R15 ;  /* 0x00000023060f7223 */ /* 0x000fe2000001000f */
[----:B------:R-:W-:-:S02]  /*5870*/  F2FP.SATFINITE.E4M3.F32.PACK_AB_MERGE_C R5, R41, R4, R48 ;  /* 0x000000042905723e */ /* 0x000fc40004807030 */
[----:B------:R-:W-:Y:S02]  /*5880*/  F2FP.SATFINITE.E4M3.F32.PACK_AB_MERGE_C R4, R47, R40, R46 ;  /* 0x000000282f04723e */ /* 0x000fe4000480702e */
[----:B------:R-:W-:Y:S02]  /*5890*/  F2FP.SATFINITE.E4M3.F32.PACK_AB_MERGE_C R6, R15, R32, R37 ;  /* 0x000000200f06723e */ /* 0x000fe40004807025 */
[----:B------:R-:W-:-:S07]  /*58a0*/  F2FP.SATFINITE.E4M3.F32.PACK_AB_MERGE_C R7, R36, R39, R34 ;  /* 0x000000272407723e */ /* 0x000fce0004807022 */
.L_x_4543:
[----:B------:R-:W-:Y:S05]  /*58b0*/  BSYNC B2 ;  /* 0x0000000000027941 */ /* 0x000fea0003800000 */
.L_x_4542:
[----:B--2---:R1:W-:Y:S02]  /*58c0*/  STG.E.128 desc[UR40][R8.64+0x80], R4 ;  /* 0x0000800408007986 */ /* 0x0043e4000c101d28 */
.L_x_4541:
[----:B------:R-:W-:Y:S05]  /*58d0*/  BSYNC B1 ;  /* 0x0000000000017941 */ /* 0x000fea0003800000 */
.L_x_4540:
[----:B------:R-:W-:-:S13]  /*58e0*/  ISETP.NE.AND P4, PT, R0, RZ, PT ;  /* 0x000000ff0000720c */ /* 0x000fda0003f85270 */
[----:B------:R-:W-:Y:S05]  /*58f0*/  @!P4 BRA `(.L_x_4523) ;  /* 0x0000003c0040c947 */ /* 0x000fea0003800000 */
[----:B-1234-:R1:W2:Y:S01]  /*5900*/  LDS.128 R4, [R105+0x22400] ;  /* 0x0224000069047984 */ /* 0x01e2a20000000c00 */
[----:B------:R-:W-:Y:S01]  /*5910*/  ISETP.GE.AND P4, PT, R220, R109, PT ;  /* 0x0000006ddc00720c */ /* 0x000fe20003f86270 */
[----:B------:R-:W-:-:S12]  /*5920*/  BSSY B1, `(.L_x_4544) ;  /* 0x000006d000017945 */ /* 0x000fd80003800000 */
[----:B-1----:R-:W-:Y:S05]  /*5930*/  @P4 BRA `(.L_x_4545) ;  /* 0x0000000400ac4947 */ /* 0x002fea0003800000 */
[----:B------:R-:W-:Y:S01]  /*5940*/  SHF.R.U32.HI R34, RZ, 0x8, R11 ;  /* 0x00000008ff227819 */ /* 0x000fe2000001160b */
[----:B--2---:R-:W-:Y:S01]  /*5950*/  IMAD.MOV.U32 R12, RZ, RZ, R7 ;  /* 0x000000ffff0c7224 */ /* 0x004fe200078e0007 */
[----:B------:R-:W-:Y:S02]  /*5960*/  SHF.R.U32.HI R15, RZ, 0x8, R13 ;  /* 0x00000008ff0f7819 */ /* 0x000fe4000001160d */
[----:B------:R-:W-:Y:S01]  /*5970*/  SHF.R.U32.HI R35, RZ, 0x18, R11 ;  /* 0x00000018ff237819 */ /* 0x000fe2000001160b */
[----:B------:R-:W-:Y:S01]  /*5980*/  IMAD.SHL.U32 R7, R34, 0x100, RZ ;  /* 0x0000010022077824 */ /* 0x000fe200078e00ff */
[----:B------:R-:W-:Y:S02]  /*5990*/  LOP3.LUT R10, R11, 0xff, RZ, 0xc0, !PT ;  /* 0x000000ff0b0a7812 */ /* 0x000fe400078ec0ff */
[----:B------:R-:W-:Y:S02]  /*59a0*/  LOP3.LUT R14, R13, 0xff0000ff, RZ, 0xc0, !PT ;  /* 0xff0000ff0d0e7812 */ /* 0x000fe400078ec0ff */
[----:B------:R-:W-:Y:S01]  /*59b0*/  SHF.R.U32.HI R32, RZ, 0x10, R13 ;  /* 0x00000010ff207819 */ /* 0x000fe2000001160d */
[----:B------:R-:W-:Y:S01]  /*59c0*/  IMAD.SHL.U32 R13, R15, 0x100, RZ ;  /* 0x000001000f0d7824 */ /* 0x000fe200078e00ff */
[----:B------:R-:W-:Y:S01]  /*59d0*/  SHF.R.U32.HI R33, RZ, 0x10, R11 ;  /* 0x00000010ff217819 */ /* 0x000fe2000001160b */
[----:B------:R-:W-:Y:S01]  /*59e0*/  IMAD.MOV.U32 R11, RZ, RZ, R6 ;  /* 0x000000ffff0b7224 */ /* 0x000fe200078e0006 */
[----:B------:R-:W-:Y:S01]  /*59f0*/  PRMT R10, R35, 0x654, R10 ;  /* 0x00000654230a7816 */ /* 0x000fe2000000000a */
[----:B------:R-:W-:Y:S01]  /*5a00*/  IMAD.U32 R32, R32, 0x10000, RZ ;  /* 0x0001000020207824 */ /* 0x000fe200078e00ff */
[----:B------:R-:W-:-:S02]  /*5a10*/  LOP3.LUT R13, R14, 0xff00, R13, 0xf8, !PT ;  /* 0x0000ff000e0d7812 */ /* 0x000fc400078ef80d */
[----:B------:R-:W-:Y:S01]  /*5a20*/  LOP3.LUT R7, R10, 0xff00, R7, 0xf8, !PT ;  /* 0x0000ff000a077812 */ /* 0x000fe200078ef807 */
[----:B------:R-:W-:Y:S01]  /*5a30*/  IMAD.U32 R10, R33, 0x10000, RZ ;  /* 0x00010000210a7824 */ /* 0x000fe200078e00ff */
[----:B------:R-:W-:Y:S02]  /*5a40*/  F2FP.F16.E4M3.UNPACK_B R14, R45.H1 ;  /* 0x0000002dff0e723e */ /* 0x000fe400030006ff */
[-C--:B------:R-:W-:Y:S02]  /*5a50*/  F2FP.F16.E4M3.UNPACK_B R6, R5.reuse ;  /* 0x00000005ff06723e */ /* 0x080fe400020006ff */
[----:B------:R-:W-:Y:S01]  /*5a60*/  LOP3.LUT R34, R13, 0xff0000, R32, 0xf8, !PT ;  /* 0x00ff00000d227812 */ /* 0x000fe200078ef820 */
[----:B------:R-:W-:Y:S01]  /*5a70*/  HADD2.F32 R32, -RZ, R14.H0_H0 ;  /* 0x2000000eff207230 */ /* 0x000fe20000004100 */
[----:B------:R-:W-:Y:S01]  /*5a80*/  LOP3.LUT R15, R7, 0xff0000, R10, 0xf8, !PT ;  /* 0x00ff0000070f7812 */ /* 0x000fe200078ef80a */
[----:B------:R-:W-:Y:S01]  /*5a90*/  HADD2.F32 R7, -RZ, R6.H1_H1 ;  /* 0x30000006ff077230 */ /* 0x000fe20000004100 */
[----:B------:R-:W-:Y:S01]  /*5aa0*/  F2FP.F16.E4M3.UNPACK_B R13, R44.H1 ;  /* 0x0000002cff0d723e */ /* 0x000fe200030006ff */
[----:B------:R-:W-:Y:S01]  /*5ab0*/  HADD2.F32 R33, -RZ, R14.H1_H1 ;  /* 0x3000000eff217230 */ /* 0x000fe20000004100 */
[----:B------:R-:W-:Y:S01]  /*5ac0*/  F2FP.F16.E4M3.UNPACK_B R5, R5.H1 ;  /* 0x00000005ff05723e */ /* 0x000fe200030006ff */
[----:B------:R-:W-:-:S02]  /*5ad0*/  HADD2.F32 R6, -RZ, R6.H0_H0 ;  /* 0x20000006ff067230 */ /* 0x000fc40000004100 */
[CC--:B------:R-:W-:Y:S01]  /*5ae0*/  FMUL.FTZ R35, R7.reuse, R32.reuse ;  /* 0x0000002007237220 */ /* 0x0c0fe20000410000 */
[----:B------:R-:W-:Y:S01]  /*5af0*/  HADD2.F32 R14, -RZ, R13.H0_H0 ;  /* 0x2000000dff0e7230 */ /* 0x000fe20000004100 */
[----:B------:R-:W-:Y:S01]  /*5b00*/  F2FP.F16.E4M3.UNPACK_B R45, R45 ;  /* 0x0000002dff2d723e */ /* 0x000fe200020006ff */
[--C-:B------:R-:W-:Y:S02]  /*5b10*/  HADD2.F32 R10, -RZ, R5.reuse.H1_H1 ;  /* 0x30000005ff0a7230 */ /* 0x100fe40000004100 */
[C---:B------:R-:W-:Y:S01]  /*5b20*/  FMUL.FTZ R32, R6.reuse, R32 ;  /* 0x0000002006207220 */ /* 0x040fe20000410000 */
[----:B------:R-:W-:Y:S02]  /*5b30*/  HADD2.F32 R5, -RZ, R5.H0_H0 ;  /* 0x20000005ff057230 */ /* 0x000fe40000004100 */
[-C--:B------:R-:W-:Y:S01]  /*5b40*/  FFMA.FTZ R36, R6, R14.reuse, -R35 ;  /* 0x0000000e06247223 */ /* 0x080fe20000010823 */
[----:B------:R-:W-:Y:S02]  /*5b50*/  HADD2.F32 R13, -RZ, R13.H1_H1 ;  /* 0x3000000dff0d7230 */ /* 0x000fe40000004100 */
[CC--:B------:R-:W-:Y:S01]  /*5b60*/  FMUL.FTZ R6, R10.reuse, R33.reuse ;  /* 0x000000210a067220 */ /* 0x0c0fe20000410000 */
[----:B------:R-:W-:Y:S01]  /*5b70*/  FFMA.FTZ R37, R7, R14, R32 ;  /* 0x0000000e07257223 */ /* 0x000fe20000010020 */
[C---:B------:R-:W-:Y:S01]  /*5b80*/  FMUL.FTZ R33, R5.reuse, R33 ;  /* 0x0000002105217220 */ /* 0x040fe20000410000 */
[----:B------:R-:W-:Y:S01]  /*5b90*/  F2FP.F16.E4M3.UNPACK_B R44, R44 ;  /* 0x0000002cff2c723e */ /* 0x000fe200020006ff */
        /* <DEDUP_REMOVED lines=19> */
[----:B------:R-:W-:Y:S01]  /*5cd0*/  FFMA.FTZ R35, R5, R44, -R14 ;  /* 0x0000002c05237223 */ /* 0x000fe2000001080e */
[----:B------:R-:W-:Y:S01]  /*5ce0*/  F2FP.F16.E4M3.UNPACK_B R5, R12.H1 ;  /* 0x0000000cff05723e */ /* 0x000fe200030006ff */
[----:B------:R-:W-:Y:S01]  /*5cf0*/  FFMA.FTZ R44, R4, R44, R45 ;  /* 0x0000002c042c7223 */ /* 0x000fe2000001002d */
[----:B------:R-:W-:-:S02]  /*5d00*/  F2FP.F16.E4M3.UNPACK_B R14, R34.H1 ;  /* 0x00000022ff0e723e */ /* 0x000fc400030006ff */
[----:B------:R-:W-:Y:S01]  /*5d10*/  F2FP.SATFINITE.E4M3.F32.PACK_AB_MERGE_C R40, R32, R33, RZ ;  /* 0x000000212028723e */ /* 0x000fe200048070ff */
[--C-:B------:R-:W-:Y:S01]  /*5d20*/  HADD2.F32 R7, -RZ, R5.reuse.H1_H1 ;  /* 0x30000005ff077230 */ /* 0x100fe20000004100 */
[----:B------:R-:W-:Y:S01]  /*5d30*/  F2FP.F16.E4M3.UNPACK_B R10, R15.H1 ;  /* 0x0000000fff0a723e */ /* 0x000fe200030006ff */
[----:B------:R-:W-:Y:S01]  /*5d40*/  HADD2.F32 R33, -RZ, R14.H1_H1 ;  /* 0x3000000eff217230 */ /* 0x000fe20000004100 */
[----:B------:R-:W-:Y:S01]  /*5d50*/  F2FP.F16.E4M3.UNPACK_B R4, R11.H1 ;  /* 0x0000000bff04723e */ /* 0x000fe200030006ff */
[----:B------:R-:W-:Y:S01]  /*5d60*/  HADD2.F32 R6, -RZ, R5.H0_H0 ;  /* 0x20000005ff067230 */ /* 0x000fe20000004100 */
[----:B------:R-:W-:Y:S01]  /*5d70*/  F2FP.F16.E4M3.UNPACK_B R34, R34 ;  /* 0x00000022ff22723e */ /* 0x000fe200020006ff */
[----:B------:R-:W-:Y:S01]  /*5d80*/  HADD2.F32 R13, -RZ, R10.H1_H1 ;  /* 0x3000000aff0d7230 */ /* 0x000fe20000004100 */
[----:B------:R-:W-:Y:S01]  /*5d90*/  F2FP.F16.E4M3.UNPACK_B R15, R15 ;  /* 0x0000000fff0f723e */ /* 0x000fe200020006ff */
[----:B------:R-:W-:Y:S01]  /*5da0*/  FMUL.FTZ R39, R7, R33 ;  /* 0x0000002107277220 */ /* 0x000fe20000410000 */
[----:B------:R-:W-:-:S02]  /*5db0*/  HADD2.F32 R5, -RZ, R4.H1_H1 ;  /* 0x30000004ff057230 */ /* 0x000fc40000004100 */
        /* <DEDUP_REMOVED lines=15> */
[--C-:B------:R-:W-:Y:S02]  /*5eb0*/  HADD2.F32 R5, -RZ, R12.reuse.H0_H0 ;  /* 0x2000000cff057230 */ /* 0x100fe40000004100 */
        /* <DEDUP_REMOVED lines=16> */
[----:B------:R-:W-:Y:S01]  /*5fc0*/  F2FP.SATFINITE.E4M3.F32.PACK_AB_MERGE_C R5, R37, R36, R41 ;  /* 0x000000242505723e */ /* 0x000fe20004807029 */
[----:B------:R-:W-:Y:S01]  /*5fd0*/  IMAD.MOV.U32 R6, RZ, RZ, R32 ;  /* 0x000000ffff067224 */ /* 0x000fe200078e0020 */
[----:B------:R-:W-:-:S07]  /*5fe0*/  F2FP.SATFINITE.E4M3.F32.PACK_AB_MERGE_C R4, R44, R35, R40 ;  /* 0x000000232c04723e */ /* 0x000fce0004807028 */
.L_x_4545:
[----:B------:R-:W-:Y:S05]  /*5ff0*/  BSYNC B1 ;  /* 0x0000000000017941 */ /* 0x000fea0003800000 */
.L_x_4544:
[----:B--2---:R1:W-:Y:S01]  /*6000*/  STG.E.128 desc[UR40][R8.64+0xa0], R4 ;  /* 0x0000a00408007986 */ /* 0x0043e2000c101d28 */
[----:B------:R-:W-:Y:S05]  /*6010*/  BRA `(.L_x_4523) ;  /* 0x0000003400787947 */ /* 0x000fea0003800000 */
.L_x_4517:
        /* <DEDUP_REMOVED lines=42> */
.L_x_4547:
[----:B------:R-:W-:Y:S05]  /*62c0*/  BSYNC B1 ;  /* 0x0000000000017941 */ /* 0x000fea0003800000 */
.L_x_4546:
[----:B------:R-:W-:Y:S01]  /*62d0*/  UISETP.NE.AND UP0, UPT, UR42, 0x3, UPT ;  /* 0x000000032a00788c */ /* 0x000fe2000bf05270 */
[----:B-----5:R-:W-:Y:S02]  /*62e0*/  IMAD.MOV.U32 R110, RZ, RZ, R6 ;  /* 0x000000ffff6e7224 */ /* 0x020fe400078e0006 */
        /* <DEDUP_REMOVED lines=14> */
.L_x_4548:
[----:B------:R-:W-:Y:S01]  /*63d0*/  IMAD R103, R17, 0x8, R16 ;  /* 0x0000000811677824 */ /* 0x000fe200078e0210 */
[----:B------:R-:W-:Y:S01]  /*63e0*/  SHF.L.U32 R108, R206, 0x1f, RZ ;  /* 0x0000001fce6c7819 */ /* 0x000fe200000006ff */
[----:B------:R-:W-:Y:S03]  /*63f0*/  BSSY B1, `(.L_x_4549) ;  /* 0x0000003000017945 */ /* 0x000fe60003800000 */
[----:B------:R-:W1:Y:S02]  /*6400*/  SYNCS.PHASECHK.TRANS64.TRYWAIT P5, [R103+URZ+0x2a890], R108 ;  /* 0x02a8906c670075a7 */ /* 0x000e6400080a017f */
[----:B-1----:R-:W-:Y:S05]  /*6410*/  @!P5 BRA `(.L_x_4550) ;  /* 0x0000028400ecd947 */ /* 0x002fea0003800000 */
.L_x_4890:
[----:B------:R-:W-:Y:S05]  /*6420*/  BSYNC B1 ;  /* 0x0000000000017941 */ /* 0x000fea0003800000 */
.L_x_4549:
[----:B------:R-:W-:Y:S05]  /*6430*/  @P4 BRA `(.L_x_4523) ;  /* 0x0000003000704947 */ /* 0x000fea0003800000 */
[----:B------:R-:W2:Y:S01]  /*6440*/  LDC R115, c[0x0][0x2f4] ;  /* 0x0000bd00ff737b82 */ /* 0x000ea20000000800 */
[----:B------:R-:W-:Y:S01]  /*6450*/  ISETP.NE.AND P4, PT, R64, RZ, PT ;  /* 0x000000ff4000720c */ /* 0x000fe20003f85270 */
[----:B------:R-:W-:Y:S01]  /*6460*/  ULDC.64 UR4, c[0x0][0x300] ;  /* 0x0000c00000047ab9 */ /* 0x000fe20000000a00 */
[----:B0-----:R-:W-:Y:S01]  /*6470*/  SHF.R.S32.HI R44, RZ, 0x1f, R201 ;  /* 0x0000001fff2c7819 */ /* 0x001fe200000114c9 */
[----:B------:R-:W-:Y:S01]  /*6480*/  IMAD.MOV.U32 R98, RZ, RZ, R48 ;  /* 0x000000ffff627224 */ /* 0x000fe200078e0030 */
[----:B------:R-:W-:Y:S03]  /*6490*/  BSSY B1, `(.L_x_4551) ;  /* 0x00000fe000017945 */ /* 0x000fe60003800000 */
[----:B------:R-:W-:Y:S02]  /*64a0*/  IMAD R44, R44, UR4, RZ ;  /* 0x000000042c2c7c24 */ /* 0x000fe4000f8e02ff */
[----:B------:R-:W-:-:S04]  /*64b0*/  IMAD.WIDE.U32 R98, R201, UR4, R98 ;  /* 0x00000004c9627c25 */ /* 0x000fc8000f8e0062 */
[----:B------:R-:W-:-:S04]  /*64c0*/  IMAD R117, R201, UR5, R44 ;  /* 0x00000005c9757c24 */ /* 0x000fc8000f8e022c */
[----:B------:R-:W-:Y:S02]  /*64d0*/  IMAD.IADD R117, R117, 0x1, R99 ;  /* 0x0000000175757824 */ /* 0x000fe400078e0263 */
[----:B--2---:R-:W-:Y:S01]  /*64e0*/  IMAD.IADD R119, R115, 0x1, -R76 ;  /* 0x0000000173777824 */ /* 0x004fe200078e0a4c */
[----:B------:R-:W-:Y:S06]  /*64f0*/  @!P4 BRA `(.L_x_4552) ;  /* 0x0000000c00dcc947 */ /* 0x000fec0003800000 */
[----:B------:R-:W-:Y:S01]  /*6500*/  SEL R44, R76, R119, !P0 ;  /* 0x000000774c2c7207 */ /* 0x000fe20004000000 */
[----:B------:R-:W-:Y:S01]  /*6510*/  BSSY B2, `(.L_x_4553) ;  /* 0x00000eb000027945 */ /* 0x000fe20003800000 */
[----:B------:R-:W-:Y:S02]  /*6520*/  IADD3 R121, P4, P5, R60, R98, R71 ;  /* 0x000000623c797210 */ /* 0x000fe40007d9e047 */
[----:B------:R-:W-:Y:S02]  /*6530*/  SHF.R.S32.HI R45, RZ, 0x1f, R44 ;  /* 0x0000001fff2d7819 */ /* 0x000fe4000001142c */
[----:B------:R-:W-:Y:S02]  /*6540*/  IADD3.X R122, R100, R117, R68, P4, P5 ;  /* 0x00000075647a7210 */ /* 0x000fe400027ea444 */
[----:B------:R-:W-:Y:S02]  /*6550*/  LEA.HI R45, R45, R44, RZ, 0x5 ;  /* 0x0000002c2d2d7211 */ /* 0x000fe400078f28ff */
[----:B------:R-:W-:-:S02]  /*6560*/  ISETP.GE.AND P4, PT, R22, R109, PT ;  /* 0x0000006d1600720c */ /* 0x000fc40003f86270 */
[----:B------:R-:W-:-:S04]  /*6570*/  SHF.R.S32.HI R45, RZ, 0x5, R45 ;  /* 0x00000005ff2d7819 */ /* 0x000fc8000001142d */
        /* <DEDUP_REMOVED lines=13> */
[----:B------:R-:W0:Y:S04]  /*6650*/  LDS.128 R44, [R45+0x1e400] ;  /* 0x01e400002d2c7984 */ /* 0x000e280000000c00 */
[----:B------:R-:W2:Y:S01]  /*6660*/  LDS.128 R48, [R48+0x1e400] ;  /* 0x01e4000030307984 */ /* 0x000ea20000000c00 */
[----:B------:R-:W-:Y:S05]  /*6670*/  @P4 BRA `(.L_x_4554) ;  /* 0x0000000c00504947 */ /* 0x000fea0003800000 */
[--C-:B------:R-:W-:Y:S02]  /*6680*/  SHF.R.U32.HI R132, RZ, 0x8, R13.reuse ;  /* 0x00000008ff847819 */ /* 0x100fe4000001160d */
[----:B------:R-:W-:Y:S02]  /*6690*/  LOP3.LUT R12, R13, 0xff, RZ, 0xc0, !PT ;  /* 0x000000ff0d0c7812 */ /* 0x000fe400078ec0ff */
[--C-:B------:R-:W-:Y:S02]  /*66a0*/  SHF.R.U32.HI R137, RZ, 0x18, R13.reuse ;  /* 0x00000018ff897819 */ /* 0x100fe4000001160d */
[----:B------:R-:W-:Y:S02]  /*66b0*/  SHF.R.U32.HI R134, RZ, 0x10, R13 ;  /* 0x00000010ff867819 */ /* 0x000fe4000001160d */
[--C-:B------:R-:W-:Y:S02]  /*66c0*/  SHF.R.U32.HI R13, RZ, 0x10, R41.reuse ;  /* 0x00000010ff0d7819 */ /* 0x100fe40000011629 */
[----:B------:R-:W-:-:S02]  /*66d0*/  SHF.R.U32.HI R129, RZ, 0x8, R41 ;  /* 0x00000008ff817819 */ /* 0x000fc40000011629 */
[----:B------:R-:W-:Y:S01]  /*66e0*/  LOP3.LUT R40, R41, 0xff, RZ, 0xc0, !PT ;  /* 0x000000ff29287812 */ /* 0x000fe200078ec0ff */
[----:B------:R-:W-:Y:S01]  /*66f0*/  IMAD.U32 R13, R13, 0x10000, RZ ;  /* 0x000100000d0d7824 */ /* 0x000fe200078e00ff */
[----:B------:R-:W-:Y:S02]  /*6700*/  SHF.R.U32.HI R131, RZ, 0x18, R41 ;  /* 0x00000018ff837819 */ /* 0x000fe40000011629 */
[----:B------:R-:W-:Y:S01]  /*6710*/  PRMT R41, R137, 0x654, R12 ;  /* 0x0000065489297816 */ /* 0x000fe2000000000c */
[----:B------:R-:W-:Y:S01]  /*6720*/  IMAD.SHL.U32 R12, R132, 0x100, RZ ;  /* 0x00000100840c7824 */ /* 0x000fe200078e00ff */
[----:B------:R-:W-:Y:S02]  /*6730*/  SHF.R.U32.HI R130, RZ, 0x8, R15 ;  /* 0x00000008ff827819 */ /* 0x000fe4000001160f */
[----:B------:R-:W-:Y:S02]  /*6740*/  SHF.R.U32.HI R128, RZ, 0x8, R43 ;  /* 0x00000008ff807819 */ /* 0x000fe4000001162b */
[----:B------:R-:W-:-:S02]  /*6750*/  LOP3.LUT R42, R43, 0xff, RZ, 0xc0, !PT ;  /* 0x000000ff2b2a7812 */ /* 0x000fc400078ec0ff */
[----:B------:R-:W-:Y:S02]  /*6760*/  SHF.R.U32.HI R133, RZ, 0x18, R43 ;  /* 0x00000018ff857819 */ /* 0x000fe4000001162b */
[----:B------:R-:W-:Y:S02]  /*6770*/  LOP3.LUT R14, R15, 0xff, RZ, 0xc0, !PT ;  /* 0x000000ff0f0e7812 */ /* 0x000fe400078ec0ff */
[--C-:B------:R-:W-:Y:S02]  /*6780*/  SHF.R.U32.HI R135, RZ, 0x18, R15.reuse ;  /* 0x00000018ff877819 */ /* 0x100fe4000001160f */
[----:B------:R-:W-:Y:S02]  /*6790*/  SHF.R.U32.HI R136, RZ, 0x10, R15 ;  /* 0x00000010ff887819 */ /* 0x000fe4000001160f */
[----:B------:R-:W-:Y:S01]  /*67a0*/  PRMT R133, R133, 0x654, R42 ;  /* 0x0000065485857816 */ /* 0x000fe2000000002a */
[----:B------:R-:W-:Y:S01]  /*67b0*/  IMAD.SHL.U32 R42, R128, 0x100, RZ ;  /* 0x00000100802a7824 */ /* 0x000fe200078e00ff */
[----:B------:R-:W-:Y:S01]  /*67c0*/  LOP3.LUT R41, R41, 0xff00, R12, 0xf8, !PT ;  /* 0x0000ff0029297812 */ /* 0x000fe200078ef80c */
[----:B------:R-:W-:Y:S01]  /*67d0*/  IMAD.SHL.U32 R12, R130, 0x100, RZ ;  /* 0x00000100820c7824 */ /* 0x000fe200078e00ff */
[----:B------:R-:W-:-:S02]  /*67e0*/  SHF.R.U32.HI R15, RZ, 0x10, R43 ;  /* 0x00000010ff0f7819 */ /* 0x000fc4000001162b */
[----:B------:R-:W-:Y:S01]  /*67f0*/  PRMT R43, R135, 0x654, R14 ;  /* 0x00000654872b7816 */ /* 0x000fe2000000000e */
[----:B------:R-:W-:Y:S01]  /*6800*/  IMAD.U32 R14, R134, 0x10000, RZ ;  /* 0x00010000860e7824 */ /* 0x000fe200078e00ff */
[----:B------:R-:W-:Y:S01]  /*6810*/  PRMT R131, R131, 0x654, R40 ;  /* 0x0000065483837816 */ /* 0x000fe20000000028 */
[----:B------:R-:W-:Y:S01]  /*6820*/  IMAD.SHL.U32 R40, R129, 0x100, RZ ;  /* 0x0000010081287824 */ /* 0x000fe200078e00ff */
[----:B------:R-:W-:Y:S01]  /*6830*/  LOP3.LUT R129, R43, 0xff00, R12, 0xf8, !PT ;  /* 0x0000ff002b817812 */ /* 0x000fe200078ef80c */
[----:B------:R-:W-:Y:S01]  /*6840*/  IMAD.U32 R12, R136, 0x10000, RZ ;  /* 0x00010000880c7824 */ /* 0x000fe200078e00ff */
[----:B------:R-:W-:Y:S01]  /*6850*/  LOP3.LUT R134, R133, 0xff00, R42, 0xf8, !PT ;  /* 0x0000ff0085867812 */ /* 0x000fe200078ef82a */
[----:B------:R-:W-:Y:S01]  /*6860*/  IMAD.U32 R133, R15, 0x10000, RZ ;  /* 0x000100000f857824 */ /* 0x000fe200078e00ff */
[----:B------:R-:W-:Y:S02]  /*6870*/  F2FP.F16.E4M3.UNPACK_B R130, R127.H1 ;  /* 0x0000007fff82723e */ /* 0x000fe400030006ff */
[----:B--2---:R-:W-:-:S02]  /*6880*/  F2FP.F16.E4M3.UNPACK_B R43, R48.H1 ;  /* 0x00000030ff2b723e */ /* 0x004fc400030006ff */
[----:B0-----:R-:W-:Y:S02]  /*6890*/  F2FP.F16.E4M3.UNPACK_B R42, R44.H1 ;  /* 0x0000002cff2a723e */ /* 0x001fe400030006ff */
[----:B------:R-:W-:Y:S01]  /*68a0*/  LOP3.LUT R132, R131, 0xff00, R40, 0xf8, !PT ;  /* 0x0000ff0083847812 */ /* 0x000fe200078ef828 */
[----:B------:R-:W-:Y:S01]  /*68b0*/  HADD2.F32 R131, -RZ, R130.H0_H0 ;  /* 0x20000082ff837230 */ /* 0x000fe20000004100 */
[----:B------:R-:W-:Y:S01]  /*68c0*/  LOP3.LUT R14, R41, 0xff0000, R14, 0xf8, !PT ;  /* 0x00ff0000290e7812 */ /* 0x000fe200078ef80e */
[----:B------:R-:W-:Y:S01]  /*68d0*/  HADD2.F32 R41, -RZ, R43.H0_H0 ;  /* 0x2000002bff297230 */ /* 0x000fe20000004100 */
[----:B------:R-:W-:Y:S01]  /*68e0*/  F2FP.F16.E4M3.UNPACK_B R128, R126.H1 ;  /* 0x0000007eff80723e */ /* 0x000fe200030006ff */
[--C-:B------:R-:W-:Y:S01]  /*68f0*/  HADD2.F32 R40, -RZ, R42.reuse.H0_H0 ;  /* 0x2000002aff287230 */ /* 0x100fe20000004100 */
[----:B------:R-:W-:Y:S01]  /*6900*/  LOP3.LUT R12, R129, 0xff0000, R12, 0xf8, !PT ;  /* 0x00ff0000810c7812 */ /* 0x000fe200078ef80c */
[----:B------:R-:W-:Y:S02]  /*6910*/  HADD2.F32 R42, -RZ, R42.H1_H1 ;  /* 0x3000002aff2a7230 */ /* 0x000fe40000004100 */
[----:B------:R-:W-:Y:S01]  /*6920*/  FMUL.FTZ R135, R41, R131 ;  /* 0x0000008329877220 */ /* 0x000fe20000410000 */
[----:B------:R-:W-:-:S02]  /*6930*/  HADD2.F32 R129, -RZ, R128.H0_H0 ;  /* 0x20000080ff817230 */ /* 0x000fc40000004100 */
[----:B------:R-:W-:Y:S01]  /*6940*/  FMUL.FTZ R136, R40, R131 ;  /* 0x0000008328887220 */ /* 0x000fe20000410000 */
[----:B------:R-:W-:Y:S02]  /*6950*/  LOP3.LUT R15, R132, 0xff0000, R13, 0xf8, !PT ;  /* 0x00ff0000840f7812 */ /* 0x000fe400078ef80d */
        /* <DEDUP_REMOVED lines=9> */
[--C-:B------:R-:W-:Y:S01]  /*69f0*/  HADD2.F32 R132, -RZ, R131.reuse.H0_H0 ;  /* 0x20000083ff847230 */ /* 0x100fe20000004100 */
[----:B------:R-:W-:Y:S01]  /*6a00*/  F2FP.F16.E4M3.UNPACK_B R126, R44 ;  /* 0x0000002cff7e723e */ /* 0x000fe200020006ff */
[----:B------:R-:W-:-:S02]  /*6a10*/  HADD2.F32 R131, -RZ, R131.H1_H1 ;  /* 0x30000083ff837230 */ /* 0x000fc40000004100 */
[-C--:B------:R-:W-:Y:S01]  /*6a20*/  FMUL.FTZ R43, R128, R133.reuse ;  /* 0x00000085802b7220 */ /* 0x080fe20000410000 */
[C---:B------:R-:W-:Y:S01]  /*6a30*/  FMUL.FTZ R133, R42.reuse, R133 ;  /* 0x000000852a857220 */ /* 0x040fe20000410000 */
[----:B------:R-:W-:Y:S02]  /*6a40*/  HADD2.F32 R127, -RZ, R48.H0_H0 ;  /* 0x20000030ff7f7230 */ /* 0x000fe40000004100 */
[----:B------:R-:W-:Y:S02]  /*6a50*/  HADD2.F32 R44, -RZ, R126.H0_H0 ;  /* 0x2000007eff2c7230 */ /* 0x000fe40000004100 */
[-C--:B------:R-:W-:Y:S01]  /*6a60*/  FFMA.FTZ R43, R42, R129.reuse, -R43 ;  /* 0x000000812a2b7223 */ /* 0x080fe2000001082b */
[----:B------:R-:W-:Y:S01]  /*6a70*/  FFMA.FTZ R42, R128, R129, R133 ;  /* 0x00000081802a7223 */ /* 0x000fe20000010085 */
[----:B------:R-:W-:Y:S02]  /*6a80*/  HADD2.F32 R128, -RZ, R130.H0_H0 ;  /* 0x20000082ff807230 */ /* 0x000fe40000004100 */
[CC--:B------:R-:W-:Y:S01]  /*6a90*/  FMUL.FTZ R133, R127.reuse, R132.reuse ;  /* 0x000000847f857220 */ /* 0x0c0fe20000410000 */
[----:B------:R-:W-:Y:S01]  /*6aa0*/  FMUL.FTZ R132, R44, R132 ;  /* 0x000000842c847220 */ /* 0x000fe20000410000 */
[----:B------:R-:W-:Y:S01]  /*6ab0*/  HADD2.F32 R129, -RZ, R48.H1_H1 ;  /* 0x30000030ff817230 */ /* 0x000fe20000004100 */
[----:B------:R-:W-:Y:S01]  /*6ac0*/  F2FP.SATFINITE.E4M3.F32.PACK_AB_MERGE_C R41, R42, R41, RZ ;  /* 0x000000292a29723e */ /* 0x000fe200048070ff */
[-C--:B------:R-:W-:Y:S01]  /*6ad0*/  FFMA.FTZ R44, R44, R128.reuse, -R133 ;  /* 0x000000802c2c7223 */ /* 0x080fe20000010885 */
[----:B------:R-:W-:Y:S01]  /*6ae0*/  FFMA.FTZ R48, R127, R128, R132 ;  /* 0x000000807f307223 */ /* 0x000fe20000010084 */
[----:B------:R-:W-:-:S02]  /*6af0*/  HADD2.F32 R126, -RZ, R126.H1_H1 ;  /* 0x3000007eff7e7230 */ /* 0x000fc40000004100 */
[----:B------:R-:W-:Y:S01]  /*6b00*/  FMUL.FTZ R127, R129, R131 ;  /* 0x00000083817f7220 */ /* 0x000fe20000410000 */
[----:B------:R-:W-:Y:S01]  /*6b10*/  HADD2.F32 R128, -RZ, R130.H1_H1 ;  /* 0x30000082ff807230 */ /* 0x000fe20000004100 */
[----:B------:R-:W-:Y:S02]  /*6b20*/  F2FP.F16.E4M3.UNPACK_B R133, R125.H1 ;  /* 0x0000007dff85723e */ /* 0x000fe400030006ff */
[----:B------:R-:W-:Y:S01]  /*6b30*/  F2FP.F16.E4M3.UNPACK_B R130, R50.H1 ;  /* 0x00000032ff82723e */ /* 0x000fe200030006ff */
[C---:B------:R-:W-:Y:S01]  /*6b40*/  FMUL.FTZ R136, R126.reuse, R131 ;  /* 0x000000837e887220 */ /* 0x040fe20000410000 */
[----:B------:R-:W-:Y:S01]  /*6b50*/  FFMA.FTZ R127, R126, R128, -R127 ;  /* 0x000000807e7f7223 */ /* 0x000fe2000001087f */
[----:B------:R-:W-:Y:S01]  /*6b60*/  F2FP.F16.E4M3.UNPACK_B R126, R46.H1 ;  /* 0x0000002eff7e723e */ /* 0x000fe200030006ff */
[----:B------:R-:W-:Y:S01]  /*6b70*/  HADD2.F32 R134, -RZ, R133.H0_H0 ;  /* 0x20000085ff867230 */ /* 0x000fe20000004100 */
[----:B------:R-:W-:Y:S01]  /*6b80*/  F2FP.F16.E4M3.UNPACK_B R132, R124.H1 ;  /* 0x0000007cff84723e */ /* 0x000fe200030006ff */
[----:B------:R-:W-:-:S02]  /*6b90*/  HADD2.F32 R131, -RZ, R130.H0_H0 ;  /* 0x20000082ff837230 */ /* 0x000fc40000004100 */
[----:B------:R-:W-:Y:S01]  /*6ba0*/  FFMA.FTZ R129, R129, R128, R136 ;  /* 0x0000008081817223 */ /* 0x000fe20000010088 */
[----:B------:R-:W-:Y:S01]  /*6bb0*/  HADD2.F32 R137, -RZ, R133.H1_H1 ;  /* 0x30000085ff897230 */ /* 0x000fe20000004100 */
[----:B------:R-:W-:Y:S01]  /*6bc0*/  F2FP.F16.E4M3.UNPACK_B R46, R46 ;  /* 0x0000002eff2e723e */ /* 0x000fe200020006ff */
[----:B------:R-:W-:Y:S02]  /*6bd0*/  HADD2.F32 R128, -RZ, R126.H0_H0 ;  /* 0x2000007eff807230 */ /* 0x000fe40000004100 */
[----:B------:R-:W-:Y:S01]  /*6be0*/  FMUL.FTZ R135, R131, R134 ;  /* 0x0000008683877220 */ /* 0x000fe20000410000 */
[----:B------:R-:W-:Y:S01]  /*6bf0*/  HADD2.F32 R133, -RZ, R132.H0_H0 ;  /* 0x20000084ff857230 */ /* 0x000fe20000004100 */
[----:B------:R-:W-:Y:S01]  /*6c00*/  F2FP.SATFINITE.E4M3.F32.PACK_AB_MERGE_C R40, R43, R40, RZ ;  /* 0x000000282b28723e */ /* 0x000fe200048070ff */
[----:B------:R-:W-:Y:S02]  /*6c10*/  HADD2.F32 R130, -RZ, R130.H1_H1 ;  /* 0x30000082ff827230 */ /* 0x000fe40000004100 */
[----:B------:R-:W-:Y:S01]  /*6c20*/  FMUL.FTZ R136, R128, R134 ;  /* 0x0000008680887220 */ /* 0x000fe20000410000 */
[----:B------:R-:W-:-:S02]  /*6c30*/  HADD2.F32 R126, -RZ, R126.H1_H1 ;  /* 0x3000007eff7e7230 */ /* 0x000fc40000004100 */
[----:B------:R-:W-:Y:S01]  /*6c40*/  FFMA.FTZ R134, R128, R133, -R135 ;  /* 0x0000008580867223 */ /* 0x000fe20000010887 */
[----:B------:R-:W-:Y:S02]  /*6c50*/  HADD2.F32 R135, -RZ, R132.H1_H1 ;  /* 0x30000084ff877230 */ /* 0x000fe40000004100 */
[----:B------:R-:W-:Y:S01]  /*6c60*/  FMUL.FTZ R139, R130, R137 ;  /* 0x00000089828b7220 */ /* 0x000fe20000410000 */
[----:B------:R-:W-:Y:S01]  /*6c70*/  F2FP.F16.E4M3.UNPACK_B R128, R125 ;  /* 0x0000007dff80723e */ /* 0x000fe200020006ff */
[C---:B------:R-:W-:Y:S01]  /*6c80*/  FMUL.FTZ R137, R126.reuse, R137 ;  /* 0x000000897e897220 */ /* 0x040fe20000410000 */
[----:B------:R-:W-:Y:S01]  /*6c90*/  F2FP.F16.E4M3.UNPACK_B R125, R50 ;  /* 0x00000032ff7d723e */ /* 0x000fe200020006ff */
[----:B------:R-:W-:Y:S01]  /*6ca0*/  FFMA.FTZ R139, R126, R135, -R139 ;  /* 0x000000877e8b7223 */ /* 0x000fe2000001088b */
[----:B------:R-:W-:Y:S01]  /*6cb0*/  FFMA.FTZ R136, R131, R133, R136 ;  /* 0x0000008583887223 */ /* 0x000fe20000010088 */
[----:B------:R-:W-:Y:S01]  /*6cc0*/  F2FP.F16.E4M3.UNPACK_B R126, R124 ;  /* 0x0000007cff7e723e */ /* 0x000fe200020006ff */
[----:B------:R-:W-:-:S02]  /*6cd0*/  HADD2.F32 R133, -RZ, R128.H0_H0 ;  /* 0x20000080ff857230 */ /* 0x000fc40000004100 */
[----:B------:R-:W-:Y:S01]  /*6ce0*/  FFMA.FTZ R141, R130, R135, R137 ;  /* 0x00000087828d7223 */ /* 0x000fe20000010089 */
        /* <DEDUP_REMOVED lines=9> */
[----:B------:R-:W-:Y:S01]  /*6d80*/  FMUL.FTZ R133, R50, R133 ;  /* 0x0000008532857220 */ /* 0x000fe20000410000 */
[--C-:B------:R-:W-:Y:S02]  /*6d90*/  HADD2.F32 R131, -RZ, R126.reuse.H0_H0 ;  /* 0x2000007eff837230 */ /* 0x100fe40000004100 */
[CC--:B------:R-:W-:Y:S01]  /*6da0*/  FMUL.FTZ R137, R125.reuse, R128.reuse ;  /* 0x000000807d897220 */ /* 0x0c0fe20000410000 */
[----:B------:R-:W-:Y:S02]  /*6db0*/  HADD2.F32 R126, -RZ, R126.H1_H1 ;  /* 0x3000007eff7e7230 */ /* 0x000fe40000004100 */
[----:B------:R-:W-:Y:S01]  /*6dc0*/  FMUL.FTZ R128, R46, R128 ;  /* 0x000000802e807220 */ /* 0x000fe20000410000 */
[----:B------:R-:W-:Y:S01]  /*6dd0*/  F2FP.F16.E4M3.UNPACK_B R41, R45 ;  /* 0x0000002dff29723e */ /* 0x000fe200020006ff */
[-C--:B------:R-:W-:Y:S01]  /*6de0*/  FFMA.FTZ R135, R50, R131.reuse, -R135 ;  /* 0x0000008332877223 */ /* 0x080fe20000010887 */
[----:B------:R-:W-:Y:S01]  /*6df0*/  FFMA.FTZ R50, R124, R131, R133 ;  /* 0x000000837c327223 */ /* 0x000fe20000010085 */
[----:B------:R-:W-:Y:S01]  /*6e00*/  FFMA.FTZ R131, R125, R126, R128 ;  /* 0x0000007e7d837223 */ /* 0x000fe20000010080 */
[----:B------:R-:W-:Y:S01]  /*6e10*/  F2FP.SATFINITE.E4M3.F32.PACK_AB_MERGE_C R136, R141, R136, RZ ;  /* 0x000000888d88723e */ /* 0x000fe200048070ff */
[----:B------:R-:W-:Y:S01]  /*6e20*/  HADD2.F32 R124, -RZ, R42.H0_H0 ;  /* 0x2000002aff7c7230 */ /* 0x000fe20000004100 */
[----:B------:R-:W-:Y:S01]  /*6e30*/  F2FP.SATFINITE.E4M3.F32.PACK_AB_MERGE_C R44, R127, R44, R40 ;  /* 0x0000002c7f2c723e */ /* 0x000fe20004807028 */
[----:B------:R-:W-:Y:S01]  /*6e40*/  HADD2.F32 R129, -RZ, R43.H0_H0 ;  /* 0x2000002bff817230 */ /* 0x000fe20000004100 */
[----:B------:R-:W-:Y:S01]  /*6e50*/  F2FP.F16.E4M3.UNPACK_B R125, R14 ;  /* 0x0000000eff7d723e */ /* 0x000fe200020006ff */
[----:B------:R-:W-:-:S02]  /*6e60*/  HADD2.F32 R40, -RZ, R41.H0_H0 ;  /* 0x20000029ff287230 */ /* 0x000fc40000004100 */
[----:B------:R-:W-:Y:S01]  /*6e70*/  FFMA.FTZ R46, R46, R126, -R137 ;  /* 0x0000007e2e2e7223 */ /* 0x000fe20000010889 */
[----:B------:R-:W-:Y:S01]  /*6e80*/  F2FP.SATFINITE.E4M3.F32.PACK_AB_MERGE_C R50, R131, R50, R136 ;  /* 0x000000328332723e */ /* 0x000fe20004807088 */
[-C--:B------:R-:W-:Y:S01]  /*6e90*/  FMUL.FTZ R131, R124, R129.reuse ;  /* 0x000000817c837220 */ /* 0x080fe20000410000 */
[----:B------:R-:W-:Y:S02]  /*6ea0*/  HADD2.F32 R127, -RZ, R125.H0_H0 ;  /* 0x2000007dff7f7230 */ /* 0x000fe40000004100 */
[C---:B------:R-:W-:Y:S01]  /*6eb0*/  FMUL.FTZ R129, R40.reuse, R129 ;  /* 0x0000008128817220 */ /* 0x040fe20000410000 */
[----:B------:R-:W-:Y:S01]  /*6ec0*/  HADD2.F32 R126, -RZ, R43.H1_H1 ;  /* 0x3000002bff7e7230 */ /* 0x000fe20000004100 */
[----:B------:R-:W-:Y:S01]  /*6ed0*/  F2FP.F16.E4M3.UNPACK_B R49, R49.H1 ;  /* 0x00000031ff31723e */ /* 0x000fe200030006ff */
        /* <DEDUP_REMOVED lines=10> */
[----:B------:R-:W-:Y:S01]  /*6f80*/  F2FP.F16.E4M3.UNPACK_B R14, R14.H1 ;  /* 0x0000000eff0e723e */ /* 0x000fe200030006ff */
[----:B------:R-:W-:Y:S01]  /*6f90*/  FFMA.FTZ R42, R42, R125, R127 ;  /* 0x0000007d2a2a7223 */ /* 0x000fe2000001007f */
[----:B------:R-:W-:Y:S01]  /*6fa0*/  HADD2.F32 R124, -RZ, R49.H0_H0 ;  /* 0x20000031ff7c7230 */ /* 0x000fe20000004100 */
[----:B------:R-:W-:Y:S01]  /*6fb0*/  F2FP.SATFINITE.E4M3.F32.PACK_AB_MERGE_C R134, R139, R134, RZ ;  /* 0x000000868b86723e */ /* 0x000fe200048070ff */
[----:B------:R-:W-:Y:S01]  /*6fc0*/  HADD2.F32 R127, -RZ, R126.H0_H0 ;  /* 0x2000007eff7f7230 */ /* 0x000fe20000004100 */
[----:B------:R-:W-:Y:S01]  /*6fd0*/  F2FP.F16.E4M3.UNPACK_B R133, R13.H1 ;  /* 0x0000000dff85723e */ /* 0x000fe200030006ff */
[----:B------:R-:W-:Y:S01]  /*6fe0*/  HADD2.F32 R15, -RZ, R45.H0_H0 ;  /* 0x2000002dff0f7230 */ /* 0x000fe20000004100 */
[----:B------:R-:W-:Y:S01]  /*6ff0*/  F2FP.SATFINITE.E4M3.F32.PACK_AB_MERGE_C R46, R46, R135, R134 ;  /* 0x000000872e2e723e */ /* 0x000fe20004807086 */
[----:B------:R-:W-:-:S02]  /*7000*/  HADD2.F32 R125, -RZ, R49.H1_H1 ;  /* 0x30000031ff7d7230 */ /* 0x000fc40000004100 */
[CC--:B------:R-:W-:Y:S01]  /*7010*/  FMUL.FTZ R130, R124.reuse, R127.reuse ;  /* 0x0000007f7c827220 */ /* 0x0c0fe20000410000 */
[----:B------:R-:W-:Y:S02]  /*7020*/  HADD2.F32 R126, -RZ, R126.H1_H1 ;  /* 0x3000007eff7e7230 */ /* 0x000fe40000004100 */
[----:B------:R-:W-:Y:S01]  /*7030*/  FMUL.FTZ R127, R15, R127 ;  /* 0x0000007f0f7f7220 */ /* 0x000fe20000410000 */
[--C-:B------:R-:W-:Y:S01]  /*7040*/  HADD2.F32 R49, -RZ, R14.reuse.H0_H0 ;  /* 0x2000000eff317230 */ /* 0x100fe20000004100 */
[----:B------:R-:W-:Y:S01]  /*7050*/  F2FP.F16.E4M3.UNPACK_B R129, R12.H1 ;  /* 0x0000000cff81723e */ /* 0x000fe200030006ff */
[----:B------:R-:W-:Y:S02]  /*7060*/  HADD2.F32 R45, -RZ, R45.H1_H1 ;  /* 0x3000002dff2d7230 */ /* 0x000fe40000004100 */
[-C--:B------:R-:W-:Y:S01]  /*7070*/  FMUL.FTZ R132, R125, R126.reuse ;  /* 0x0000007e7d847220 */ /* 0x080fe20000410000 */
[----:B------:R-:W-:Y:S02]  /*7080*/  HADD2.F32 R128, -RZ, R14.H1_H1 ;  /* 0x3000000eff807230 */ /* 0x000fe40000004100 */
[-C--:B------:R-:W-:Y:S01]  /*7090*/  FFMA.FTZ R14, R15, R49.reuse, -R130 ;  /* 0x000000310f0e7223 */ /* 0x080fe20000010882 */
[----:B------:R-:W-:Y:S01]  /*70a0*/  FFMA.FTZ R15, R124, R49, R127 ;  /* 0x000000317c0f7223 */ /* 0x000fe2000001007f */
[C---:B------:R-:W-:Y:S01]  /*70b0*/  FMUL.FTZ R124, R45.reuse, R126 ;  /* 0x0000007e2d7c7220 */ /* 0x040fe20000410000 */
[----:B------:R-:W-:Y:S01]  /*70c0*/  F2FP.F16.E4M3.UNPACK_B R49, R47 ;  /* 0x0000002fff31723e */ /* 0x000fe200020006ff */
[-C--:B------:R-:W-:Y:S01]  /*70d0*/  FFMA.FTZ R45, R45, R128.reuse, -R132 ;  /* 0x000000802d2d7223 */ /* 0x080fe20000010884 */
[----:B------:R-:W-:Y:S01]  /*70e0*/  F2FP.F16.E4M3.UNPACK_B R132, R13 ;  /* 0x0000000dff84723e */ /* 0x000fe200020006ff */
[----:B------:R-:W-:Y:S01]  /*70f0*/  FFMA.FTZ R124, R125, R128, R124 ;  /* 0x000000807d7c7223 */ /* 0x000fe2000001007c */
[-C--:B------:R-:W-:Y:S01]  /*7100*/  F2FP.F16.E4M3.UNPACK_B R126, R51.reuse ;  /* 0x00000033ff7e723e */ /* 0x080fe200020006ff */
[----:B------:R-:W-:Y:S01]  /*7110*/  HADD2.F32 R135, -RZ, R133.H0_H0 ;  /* 0x20000085ff877230 */ /* 0x000fe20000004100 */
[----:B------:R-:W-:Y:S01]  /*7120*/  F2FP.F16.E4M3.UNPACK_B R127, R51.H1 ;  /* 0x00000033ff7f723e */ /* 0x000fe200030006ff */
[----:B------:R-:W-:Y:S01]  /*7130*/  HADD2.F32 R51, -RZ, R49.H0_H0 ;  /* 0x20000031ff337230 */ /* 0x000fe20000004100 */
[----:B------:R-:W-:Y:S01]  /*7140*/  F2FP.F16.E4M3.UNPACK_B R47, R47.H1 ;  /* 0x0000002fff2f723e */ /* 0x000fe200030006ff */
[----:B------:R-:W-:Y:S01]  /*7150*/  HADD2.F32 R134, -RZ, R132.H0_H0 ;  /* 0x20000084ff867230 */ /* 0x000fe20000004100 */
[----:B------:R-:W-:Y:S01]  /*7160*/  F2FP.F16.E4M3.UNPACK_B R13, R12 ;  /* 0x0000000cff0d723e */ /* 0x000fe200020006ff */
[----:B------:R-:W-:Y:S01]  /*7170*/  HADD2.F32 R128, -RZ, R126.H0_H0 ;  /* 0x2000007eff807230 */ /* 0x000fe20000004100 */
[----:B------:R-:W-:Y:S01]  /*7180*/  F2FP.SATFINITE.E4M3.F32.PACK_AB_MERGE_C R14, R45, R14, RZ ;  /* 0x0000000e2d0e723e */ /* 0x000fe200048070ff */
[----:B------:R-:W-:-:S02]  /*7190*/  HADD2.F32 R12, -RZ, R127.H0_H0 ;  /* 0x2000007fff0c7230 */ /* 0x000fc40000004100 */
[-C--:B------:R-:W-:Y:S01]  /*71a0*/  FMUL.FTZ R137, R51, R134.reuse ;  /* 0x0000008633897220 */ /* 0x080fe20000410000 */
[----:B------:R-:W-:Y:S02]  /*71b0*/  HADD2.F32 R125, -RZ, R47.H0_H0 ;  /* 0x2000002fff7d7230 */ /* 0x000fe40000004100 */
[----:B------:R-:W-:Y:S01]  /*71c0*/  FMUL.FTZ R136, R128, R134 ;  /* 0x0000008680887220 */ /* 0x000fe20000410000 */
[----:B------:R-:W-:Y:S02]  /*71d0*/  HADD2.F32 R130, -RZ, R13.H0_H0 ;  /* 0x2000000dff827230 */ /* 0x000fe40000004100 */
[-C--:B------:R-:W-:Y:S01]  /*71e0*/  FMUL.FTZ R134, R12, R135.reuse ;  /* 0x000000870c867220 */ /* 0x080fe20000410000 */
[----:B------:R-:W-:Y:S02]  /*71f0*/  HADD2.F32 R131, -RZ, R129.H0_H0 ;  /* 0x20000081ff837230 */ /* 0x000fe40000004100 */
[----:B------:R-:W-:Y:S01]  /*7200*/  FMUL.FTZ R135, R125, R135 ;  /* 0x000000877d877220 */ /* 0x000fe20000410000 */
[----:B------:R-:W-:-:S02]  /*7210*/  HADD2.F32 R127, -RZ, R127.H1_H1 ;  /* 0x3000007fff7f7230 */ /* 0x000fc40000004100 */
[-C--:B------:R-:W-:Y:S01]  /*7220*/  FFMA.FTZ R137, R128, R130.reuse, R137 ;  /* 0x0000008280897223 */ /* 0x080fe20000010089 */
[----:B------:R-:W-:Y:S02]  /*7230*/  HADD2.F32 R128, -RZ, R133.H1_H1 ;  /* 0x30000085ff807230 */ /* 0x000fe40000004100 */
[----:B------:R-:W-:Y:S01]  /*7240*/  FFMA.FTZ R135, R12, R131, R135 ;  /* 0x000000830c877223 */ /* 0x000fe20000010087 */
[----:B------:R-:W-:Y:S02]  /*7250*/  HADD2.F32 R47, -RZ, R47.H1_H1 ;  /* 0x3000002fff2f7230 */ /* 0x000fe40000004100 */
[----:B------:R-:W-:Y:S01]  /*7260*/  FFMA.FTZ R136, R51, R130, -R136 ;  /* 0x0000008233887223 */ /* 0x000fe20000010888 */
[----:B------:R-:W-:Y:S02]  /*7270*/  HADD2.F32 R126, -RZ, R126.H1_H1 ;  /* 0x3000007eff7e7230 */ /* 0x000fe40000004100 */
[----:B------:R-:W-:Y:S01]  /*7280*/  FMUL.FTZ R130, R127, R128 ;  /* 0x000000807f827220 */ /* 0x000fe20000410000 */
[----:B------:R-:W-:-:S02]  /*7290*/  HADD2.F32 R132, -RZ, R132.H1_H1 ;  /* 0x30000084ff847230 */ /* 0x000fc40000004100 */
[----:B------:R-:W-:Y:S01]  /*72a0*/  FMUL.FTZ R138, R47, R128 ;  /* 0x000000802f8a7220 */ /* 0x000fe20000410000 */
[----:B------:R-:W-:Y:S02]  /*72b0*/  HADD2.F32 R12, -RZ, R129.H1_H1 ;  /* 0x30000081ff0c7230 */ /* 0x000fe40000004100 */
[----:B------:R-:W-:Y:S01]  /*72c0*/  FFMA.FTZ R134, R125, R131, -R134 ;  /* 0x000000837d867223 */ /* 0x000fe20000010886 */
[----:B------:R-:W-:Y:S02]  /*72d0*/  HADD2.F32 R49, -RZ, R49.H1_H1 ;  /* 0x30000031ff317230 */ /* 0x000fe40000004100 */
[----:B------:R-:W-:Y:S01]  /*72e0*/  FMUL.FTZ R128, R126, R132 ;  /* 0x000000847e807220 */ /* 0x000fe20000410000 */
[----:B------:R-:W-:Y:S02]  /*72f0*/  HADD2.F32 R13, -RZ, R13.H1_H1 ;  /* 0x3000000dff0d7230 */ /* 0x000fe40000004100 */
[-C--:B------:R-:W-:Y:S01]  /*7300*/  FFMA.FTZ R47, R47, R12.reuse, -R130 ;  /* 0x0000000c2f2f7223 */ /* 0x080fe20000010882 */
[----:B------:R-:W-:Y:S01]  /*7310*/  FFMA.FTZ R138, R127, R12, R138 ;  /* 0x0000000c7f8a7223 */ /* 0x000fe2000001008a */
[C---:B------:R-:W-:Y:S01]  /*7320*/  FMUL.FTZ R51, R49.reuse, R132 ;  /* 0x0000008431337220 */ /* 0x040fe20000410000 */
[----:B------:R-:W-:Y:S01]  /*7330*/  F2FP.SATFINITE.E4M3.F32.PACK_AB_MERGE_C R15, R124, R15, RZ ;  /* 0x0000000f7c0f723e */ /* 0x000fe200048070ff */
[-C--:B------:R-:W-:Y:S01]  /*7340*/  FFMA.FTZ R49, R49, R13.reuse, -R128 ;  /* 0x0000000d31317223 */ /* 0x080fe20000010880 */
[----:B------:R-:W-:Y:S01]  /*7350*/  F2FP.SATFINITE.E4M3.F32.PACK_AB_MERGE_C R47, R47, R134, RZ ;  /* 0x000000862f2f723e */ /* 0x000fe200048070ff */
[----:B------:R-:W-:Y:S01]  /*7360*/  FFMA.FTZ R126, R126, R13, R51 ;  /* 0x0000000d7e7e7223 */ /* 0x000fe20000010033 */
[----:B------:R-:W-:-:S02]  /*7370*/  F2FP.SATFINITE.E4M3.F32.PACK_AB_MERGE_C R135, R138, R135, RZ ;  /* 0x000000878a87723e */ /* 0x000fc400048070ff */
[----:B------:R-:W-:Y:S02]  /*7380*/  F2FP.SATFINITE.E4M3.F32.PACK_AB_MERGE_C R47, R49, R136, R47 ;  /* 0x00000088312f723e */ /* 0x000fe4000480702f */
[----:B------:R-:W-:Y:S02]  /*7390*/  F2FP.SATFINITE.E4M3.F32.PACK_AB_MERGE_C R45, R43, R40, R14 ;  /* 0x000000282b2d723e */ /* 0x000fe4000480700e */
[----:B------:R-:W-:Y:S02]  /*73a0*/  F2FP.SATFINITE.E4M3.F32.PACK_AB_MERGE_C R49, R42, R41, R15 ;  /* 0x000000292a31723e */ /* 0x000fe4000480700f */
[----:B------:R-:W-:-:S07]  /*73b0*/  F2FP.SATFINITE.E4M3.F32.PACK_AB_MERGE_C R51, R126, R137, R135 ;  /* 0x000000897e33723e */ /* 0x000fce0004807087 */
.L_x_4554:
[----:B------:R-:W-:Y:S05]  /*73c0*/  BSYNC B2 ;  /* 0x0000000000027941 */ /* 0x000fea0003800000 */
.L_x_4553:
        /* <DEDUP_REMOVED lines=9> */
[----:B--2---:R0:W-:Y:S03]  /*7460*/  @!P4 STG.E.128 desc[UR40][R14.64], R48 ;  /* 0x000000300e00c986 */ /* 0x0041e6000c101d28 */
.L_x_4552:
[----:B------:R-:W-:Y:S05]  /*7470*/  BSYNC B1 ;  /* 0x0000000000017941 */ /* 0x000fea0003800000 */
.L_x_4551:
[----:B------:R-:W-:Y:S01]  /*7480*/  ISETP.NE.AND P4, PT, R63, RZ, PT ;  /* 0x000000ff3f00720c */ /* 0x000fe20003f85270 */
[----:B------:R-:W-:-:S12]  /*7490*/  BSSY B1, `(.L_x_4555) ;  /* 0x00000fa000017945 */ /* 0x000fd80003800000 */
[----:B------:R-:W-:Y:S05]  /*74a0*/  @!P4 BRA `(.L_x_4556) ;  /* 0x0000000c00e0c947 */ /* 0x000fea0003800000 */
[----:B0-----:R-:W-:Y:S01]  /*74b0*/  SEL R12, R76, R119, !P1 ;  /* 0x000000774c0c7207 */ /* 0x001fe20004800000 */
        /* <DEDUP_REMOVED lines=24> */
[--C-:B------:R-:W-:Y:S02]  /*7640*/  SHF.R.U32.HI R127, RZ, 0x18, R9.reuse ;  /* 0x00000018ff7f7819 */ /* 0x100fe40000011609 */
[----:B------:R-:W-:Y:S02]  /*7650*/  LOP3.LUT R8, R9, 0xff, RZ, 0xc0, !PT ;  /* 0x000000ff09087812 */ /* 0x000fe400078ec0ff */
[----:B------:R-:W-:Y:S01]  /*7660*/  SHF.R.U32.HI R124, RZ, 0x10, R9 ;  /* 0x00000010ff7c7819 */ /* 0x000fe20000011609 */
[----:B------:R-:W-:Y:S01]  /*7670*/  IMAD.SHL.U32 R9, R125, 0x100, RZ ;  /* 0x000001007d097824 */ /* 0x000fe200078e00ff */
[----:B------:R-:W-:Y:S02]  /*7680*/  SHF.R.U32.HI R123, RZ, 0x18, R11 ;  /* 0x00000018ff7b7819 */ /* 0x000fe4000001160b */
[----:B------:R-:W-:-:S02]  /*7690*/  LOP3.LUT R10, R11, 0xff, RZ, 0xc0, !PT ;  /* 0x000000ff0b0a7812 */ /* 0x000fc400078ec0ff */
[--C-:B------:R-:W-:Y:S02]  /*76a0*/  SHF.R.U32.HI R50, RZ, 0x8, R11.reuse ;  /* 0x00000008ff327819 */ /* 0x100fe4000001160b */
[----:B------:R-:W-:Y:S02]  /*76b0*/  SHF.R.U32.HI R48, RZ, 0x10, R11 ;  /* 0x00000010ff307819 */ /* 0x000fe4000001160b */
[--C-:B------:R-:W-:Y:S02]  /*76c0*/  SHF.R.U32.HI R46, RZ, 0x18, R37.reuse ;  /* 0x00000018ff2e7819 */ /* 0x100fe40000011625 */
[----:B------:R-:W-:Y:S02]  /*76d0*/  LOP3.LUT R11, R37, 0xff, RZ, 0xc0, !PT ;  /* 0x000000ff250b7812 */ /* 0x000fe400078ec0ff */
[----:B------:R-:W-:Y:S02]  /*76e0*/  PRMT R8, R127, 0x654, R8 ;  /* 0x000006547f087816 */ /* 0x000fe40000000008 */
[----:B------:R-:W-:-:S02]  /*76f0*/  SHF.R.U32.HI R38, RZ, 0x8, R37 ;  /* 0x00000008ff267819 */ /* 0x000fc40000011625 */
[----:B------:R-:W-:Y:S01]  /*7700*/  SHF.R.U32.HI R121, RZ, 0x10, R37 ;  /* 0x00000010ff797819 */ /* 0x000fe20000011625 */
[----:B0-----:R-:W-:Y:S01]  /*7710*/  IMAD.MOV.U32 R37, RZ, RZ, R12 ;  /* 0x000000ffff257224 */ /* 0x001fe200078e000c */
[----:B------:R-:W-:Y:S01]  /*7720*/  PRMT R12, R46, 0x654, R11 ;  /* 0x000006542e0c7816 */ /* 0x000fe2000000000b */
[----:B------:R-:W-:Y:S01]  /*7730*/  IMAD.SHL.U32 R11, R50, 0x100, RZ ;  /* 0x00000100320b7824 */ /* 0x000fe200078e00ff */
[----:B------:R-:W-:Y:S01]  /*7740*/  LOP3.LUT R8, R8, 0xff00, R9, 0xf8, !PT ;  /* 0x0000ff0008087812 */ /* 0x000fe200078ef809 */
[----:B------:R-:W-:Y:S01]  /*7750*/  IMAD.U32 R9, R124, 0x10000, RZ ;  /* 0x000100007c097824 */ /* 0x000fe200078e00ff */
[----:B------:R-:W-:Y:S02]  /*7760*/  PRMT R10, R123, 0x654, R10 ;  /* 0x000006547b0a7816 */ /* 0x000fe4000000000a */
[--C-:B------:R-:W-:Y:S02]  /*7770*/  SHF.R.U32.HI R49, RZ, 0x8, R39.reuse ;  /* 0x00000008ff317819 */ /* 0x100fe40000011627 */
[----:B------:R-:W-:-:S02]  /*7780*/  SHF.R.U32.HI R51, RZ, 0x18, R39 ;  /* 0x00000018ff337819 */ /* 0x000fc40000011627 */
[----:B------:R-:W-:Y:S01]  /*7790*/  LOP3.LUT R36, R39, 0xff, RZ, 0xc0, !PT ;  /* 0x000000ff27247812 */ /* 0x000fe200078ec0ff */
[----:B------:R-:W-:Y:S01]  /*77a0*/  IMAD.SHL.U32 R49, R49, 0x100, RZ ;  /* 0x0000010031317824 */ /* 0x000fe200078e00ff */
[----:B------:R-:W-:Y:S01]  /*77b0*/  SHF.R.U32.HI R122, RZ, 0x10, R39 ;  /* 0x00000010ff7a7819 */ /* 0x000fe20000011627 */
[----:B------:R-:W-:Y:S01]  /*77c0*/  IMAD.SHL.U32 R39, R38, 0x100, RZ ;  /* 0x0000010026277824 */ /* 0x000fe200078e00ff */
[----:B------:R-:W-:Y:S02]  /*77d0*/  LOP3.LUT R11, R10, 0xff00, R11, 0xf8, !PT ;  /* 0x0000ff000a0b7812 */ /* 0x000fe400078ef80b */
[----:B------:R-:W-:Y:S01]  /*77e0*/  LOP3.LUT R10, R8, 0xff0000, R9, 0xf8, !PT ;  /* 0x00ff0000080a7812 */ /* 0x000fe200078ef809 */
[----:B------:R-:W-:Y:S01]  /*77f0*/  IMAD.U32 R8, R48, 0x10000, RZ ;  /* 0x0001000030087824 */ /* 0x000fe200078e00ff */
[----:B------:R-:W-:Y:S01]  /*7800*/  PRMT R36, R51, 0x654, R36 ;  /* 0x0000065433247816 */ /* 0x000fe20000000024 */
[----:B------:R-:W-:Y:S01]  /*7810*/  IMAD.U32 R122, R122, 0x10000, RZ ;  /* 0x000100007a7a7824 */ /* 0x000fe200078e00ff */
[----:B------:R-:W-:-:S02]  /*7820*/  F2FP.F16.E4M3.UNPACK_B R48, R120.H1 ;  /* 0x00000078ff30723e */ /* 0x000fc400030006ff */
[----:B--2---:R-:W-:Y:S02]  /*7830*/  F2FP.F16.E4M3.UNPACK_B R46, R40.H1 ;  /* 0x00000028ff2e723e */ /* 0x004fe400030006ff */
[----:B------:R-:W-:Y:S01]  /*7840*/  F2FP.F16.E4M3.UNPACK_B R38, R37.H1 ;  /* 0x00000025ff26723e */ /* 0x000fe200030006ff */
[--C-:B------:R-:W-:Y:S01]  /*7850*/  HADD2.F32 R9, -RZ, R48.reuse.H0_H0 ;  /* 0x20000030ff097230 */ /* 0x100fe20000004100 */
[----:B------:R-:W-:Y:S01]  /*7860*/  LOP3.LUT R50, R12, 0xff00, R39, 0xf8, !PT ;  /* 0x0000ff000c327812 */ /* 0x000fe200078ef827 */
[----:B------:R-:W-:Y:S01]  /*7870*/  HADD2.F32 R48, -RZ, R48.H1_H1 ;  /* 0x30000030ff307230 */ /* 0x000fe20000004100 */
[----:B------:R-:W-:Y:S01]  /*7880*/  LOP3.LUT R51, R36, 0xff00, R49, 0xf8, !PT ;  /* 0x0000ff0024337812 */ /* 0x000fe200078ef831 */
[----:B------:R-:W-:Y:S01]  /*7890*/  HADD2.F32 R36, -RZ, R46.H0_H0 ;  /* 0x2000002eff247230 */ /* 0x000fe20000004100 */
[----:B------:R-:W-:Y:S01]  /*78a0*/  F2FP.F16.E4M3.UNPACK_B R39, R116.H1 ;  /* 0x00000074ff27723e */ /* 0x000fe200030006ff */
[----:B------:R-:W-:Y:S01]  /*78b0*/  HADD2.F32 R12, -RZ, R38.H0_H0 ;  /* 0x20000026ff0c7230 */ /* 0x000fe20000004100 */
[----:B------:R-:W-:Y:S01]  /*78c0*/  LOP3.LUT R8, R11, 0xff0000, R8, 0xf8, !PT ;  /* 0x00ff00000b087812 */ /* 0x000fe200078ef808 */
[----:B------:R-:W-:-:S02]  /*78d0*/  IMAD.U32 R11, R121, 0x10000, RZ ;  /* 0x00010000790b7824 */ /* 0x000fc400078e00ff */
[-C--:B------:R-:W-:Y:S01]  /*78e0*/  FMUL.FTZ R121, R36, R9.reuse ;  /* 0x0000000924797220 */ /* 0x080fe20000410000 */
[--C-:B------:R-:W-:Y:S02]  /*78f0*/  HADD2.F32 R49, -RZ, R39.reuse.H0_H0 ;  /* 0x20000027ff317230 */ /* 0x100fe40000004100 */
[----:B------:R-:W-:Y:S01]  /*7900*/  FMUL.FTZ R123, R12, R9 ;  /* 0x000000090c7b7220 */ /* 0x000fe20000410000 */
[----:B------:R-:W-:Y:S02]  /*7910*/  F2FP.F16.E4M3.UNPACK_B R120, R120 ;  /* 0x00000078ff78723e */ /* 0x000fe400020006ff */
[----:B------:R-:W-:Y:S01]  /*7920*/  LOP3.LUT R11, R50, 0xff0000, R11, 0xf8, !PT ;  /* 0x00ff0000320b7812 */ /* 0x000fe200078ef80b */
[-C--:B------:R-:W-:Y:S01]  /*7930*/  FFMA.FTZ R12, R12, R49.reuse, -R121 ;  /* 0x000000310c0c7223 */ /* 0x080fe20000010879 */
[----:B------:R-:W-:Y:S01]  /*7940*/  FFMA.FTZ R36, R36, R49, R123 ;  /* 0x0000003124247223 */ /* 0x000fe2000001007b */
[----:B------:R-:W-:Y:S01]  /*7950*/  HADD2.F32 R50, -RZ, R39.H1_H1 ;  /* 0x30000027ff327230 */ /* 0x000fe20000004100 */
[----:B------:R-:W-:Y:S01]  /*7960*/  F2FP.F16.E4M3.UNPACK_B R40, R40 ;  /* 0x00000028ff28723e */ /* 0x000fe200020006ff */
[----:B------:R-:W-:Y:S01]  /*7970*/  HADD2.F32 R39, -RZ, R38.H1_H1 ;  /* 0x30000026ff277230 */ /* 0x000fe20000004100 */
[----:B------:R-:W-:Y:S01]  /*7980*/  LOP3.LUT R9, R51, 0xff0000, R122, 0xf8, !PT ;  /* 0x00ff000033097812 */ /* 0x000fe200078ef87a */
[----:B------:R-:W-:Y:S01]  /*7990*/  HADD2.F32 R49, -RZ, R46.H1_H1 ;  /* 0x3000002eff317230 */ /* 0x000fe20000004100 */
[----:B------:R-:W-:Y:S01]  /*79a0*/  F2FP.F16.E4M3.UNPACK_B R46, R37 ;  /* 0x00000025ff2e723e */ /* 0x000fe200020006ff */
[----:B------:R-:W-:-:S02]  /*79b0*/  HADD2.F32 R121, -RZ, R120.H0_H0 ;  /* 0x20000078ff797230 */ /* 0x000fc40000004100 */
[----:B------:R-:W-:Y:S01]  /*79c0*/  FMUL.FTZ R124, R39, R48 ;  /* 0x00000030277c7220 */ /* 0x000fe20000410000 */
[----:B------:R-:W-:Y:S01]  /*79d0*/  F2FP.F16.E4M3.UNPACK_B R116, R116 ;  /* 0x00000074ff74723e */ /* 0x000fe200020006ff */
[----:B------:R-:W-:Y:S01]  /*79e0*/  FMUL.FTZ R122, R49, R48 ;  /* 0x00000030317a7220 */ /* 0x000fe20000410000 */
[----:B------:R-:W-:Y:S02]  /*79f0*/  HADD2.F32 R48, -RZ, R40.H0_H0 ;  /* 0x20000028ff307230 */ /* 0x000fe40000004100 */
[----:B------:R-:W-:Y:S02]  /*7a00*/  HADD2.F32 R38, -RZ, R46.H0_H0 ;  /* 0x2000002eff267230 */ /* 0x000fe40000004100 */
[-C--:B------:R-:W-:Y:S01]  /*7a10*/  FFMA.FTZ R37, R39, R50.reuse, -R122 ;  /* 0x0000003227257223 */ /* 0x080fe2000001087a */
[----:B------:R-:W-:Y:S01]  /*7a20*/  FFMA.FTZ R39, R49, R50, R124 ;  /* 0x0000003231277223 */ /* 0x000fe2000001007c */
[----:B------:R-:W-:Y:S02]  /*7a30*/  HADD2.F32 R51, -RZ, R116.H0_H0 ;  /* 0x20000074ff337230 */ /* 0x000fe40000004100 */
        /* <DEDUP_REMOVED lines=8> */
[----:B------:R-:W-:Y:S01]  /*7ac0*/  F2FP.F16.E4M3.UNPACK_B R48, R118.H1 ;  /* 0x00000076ff30723e */ /* 0x000fe200030006ff */
[----:B------:R-:W-:Y:S02]  /*7ad0*/  HADD2.F32 R116, -RZ, R116.H1_H1 ;  /* 0x30000074ff747230 */ /* 0x000fe40000004100 */
[----:B------:R-:W-:Y:S01]  /*7ae0*/  FMUL.FTZ R51, R49, R120 ;  /* 0x0000007831337220 */ /* 0x000fe20000410000 */
[----:B------:R-:W-:Y:S01]  /*7af0*/  F2FP.F16.E4M3.UNPACK_B R118, R118 ;  /* 0x00000076ff76723e */ /* 0x000fe200020006ff */
        /* <DEDUP_REMOVED lines=12> */
[----:B------:R-:W-:Y:S01]  /*7bc0*/  HADD2.F32 R49, -RZ, R120.H0_H0 ;  /* 0x20000078ff317230 */ /* 0x000fe20000004100 */
[----:B------:R-:W-:Y:S01]  /*7bd0*/  F2FP.SATFINITE.E4M3.F32.PACK_AB_MERGE_C R12, R37, R12, RZ ;  /* 0x0000000c250c723e */ /* 0x000fe200048070ff */
[----:B------:R-:W-:-:S02]  /*7be0*/  HADD2.F32 R50, -RZ, R50.H1_H1 ;  /* 0x30000032ff327230 */ /* 0x000fc40000004100 */
[C---:B------:R-:W-:Y:S01]  /*7bf0*/  FMUL.FTZ R122, R48.reuse, R121 ;  /* 0x00000079307a7220 */ /* 0x040fe20000410000 */
[----:B------:R-:W-:Y:S02]  /*7c00*/  HADD2.F32 R46, -RZ, R46.H1_H1 ;  /* 0x3000002eff2e7230 */ /* 0x000fe40000004100 */
[----:B------:R-:W-:Y:S01]  /*7c10*/  FFMA.FTZ R116, R48, R49, -R129 ;  /* 0x0000003130747223 */ /* 0x000fe20000010881 */
[----:B------:R-:W-:Y:S02]  /*7c20*/  HADD2.F32 R121, -RZ, R120.H1_H1 ;  /* 0x30000078ff797230 */ /* 0x000fe40000004100 */
[----:B------:R-:W-:Y:S01]  /*7c30*/  FMUL.FTZ R129, R50, R123 ;  /* 0x0000007b32817220 */ /* 0x000fe20000410000 */
[----:B------:R-:W-:Y:S01]  /*7c40*/  FFMA.FTZ R122, R51, R49, R122 ;  /* 0x00000031337a7223 */ /* 0x000fe2000001007a */
[C---:B------:R-:W-:Y:S01]  /*7c50*/  FMUL.FTZ R123, R46.reuse, R123 ;  /* 0x0000007b2e7b7220 */ /* 0x040fe20000410000 */
[----:B------:R-:W-:Y:S02]  /*7c60*/  HADD2.F32 R49, -RZ, R114.H0_H0 ;  /* 0x20000072ff317230 */ /* 0x000fe40000004100 */
[-C--:B------:R-:W-:Y:S01]  /*7c70*/  FFMA.FTZ R133, R46, R121.reuse, -R129 ;  /* 0x000000792e857223 */ /* 0x080fe20000010881 */
[----:B------:R-:W-:Y:S01]  /*7c80*/  F2FP.F16.E4M3.UNPACK_B R46, R42 ;  /* 0x0000002aff2e723e */ /* 0x000fe200020006ff */
[----:B------:R-:W-:Y:S01]  /*7c90*/  FFMA.FTZ R135, R50, R121, R123 ;  /* 0x0000007932877223 */ /* 0x000fe2000001007b */
[----:B------:R-:W-:Y:S01]  /*7ca0*/  HADD2.F32 R121, -RZ, R118.H0_H0 ;  /* 0x20000076ff797230 */ /* 0x000fe20000004100 */
[----:B------:R-:W-:Y:S01]  /*7cb0*/  F2FP.SATFINITE.E4M3.F32.PACK_AB_MERGE_C R12, R125, R38, R12 ;  /* 0x000000267d0c723e */ /* 0x000fe2000480700c */
[----:B------:R-:W-:Y:S01]  /*7cc0*/  HADD2.F32 R42, -RZ, R14.H0_H0 ;  /* 0x2000000eff2a7230 */ /* 0x000fe20000004100 */
[----:B------:R-:W-:Y:S01]  /*7cd0*/  F2FP.SATFINITE.E4M3.F32.PACK_AB_MERGE_C R36, R39, R36, RZ ;  /* 0x000000242724723e */ /* 0x000fe200048070ff */
[----:B------:R-:W-:Y:S01]  /*7ce0*/  HADD2.F32 R48, -RZ, R46.H0_H0 ;  /* 0x2000002eff307230 */ /* 0x000fe20000004100 */
[----:B------:R-:W-:Y:S01]  /*7cf0*/  F2FP.F16.E4M3.UNPACK_B R38, R11 ;  /* 0x0000000bff26723e */ /* 0x000fe200020006ff */
[----:B------:R-:W-:Y:S01]  /*7d00*/  HADD2.F32 R123, -RZ, R118.H1_H1 ;  /* 0x30000076ff7b7230 */ /* 0x000fe20000004100 */
[----:B------:R-:W-:Y:S01]  /*7d10*/  F2FP.F16.E4M3.UNPACK_B R37, R13 ;  /* 0x0000000dff25723e */ /* 0x000fe200020006ff */
[----:B------:R-:W-:-:S02]  /*7d20*/  HADD2.F32 R46, -RZ, R46.H1_H1 ;  /* 0x3000002eff2e7230 */ /* 0x000fc40000004100 */
[-C--:B------:R-:W-:Y:S01]  /*7d30*/  FMUL.FTZ R129, R48, R121.reuse ;  /* 0x0000007930817220 */ /* 0x080fe20000410000 */
[----:B------:R-:W-:Y:S02]  /*7d40*/  HADD2.F32 R14, -RZ, R14.H1_H1 ;  /* 0x3000000eff0e7230 */ /* 0x000fe40000004100 */
[----:B------:R-:W-:Y:S01]  /*7d50*/  FMUL.FTZ R121, R42, R121 ;  /* 0x000000792a797220 */ /* 0x000fe20000410000 */
[----:B------:R-:W-:Y:S02]  /*7d60*/  HADD2.F32 R51, -RZ, R114.H1_H1 ;  /* 0x30000072ff337230 */ /* 0x000fe40000004100 */
[----:B------:R-:W-:Y:S01]  /*7d70*/  FMUL.FTZ R131, R46, R123 ;  /* 0x0000007b2e837220 */ /* 0x000fe20000410000 */
[----:B------:R-:W-:Y:S01]  /*7d80*/  F2FP.F16.E4M3.UNPACK_B R39, R41 ;  /* 0x00000029ff27723e */ /* 0x000fe200020006ff */
[----:B------:R-:W-:Y:S01]  /*7d90*/  FMUL.FTZ R123, R14, R123 ;  /* 0x0000007b0e7b7220 */ /* 0x000fe20000410000 */
[-C--:B------:R-:W-:Y:S01]  /*7da0*/  FFMA.FTZ R129, R42, R49.reuse, -R129 ;  /* 0x000000312a817223 */ /* 0x080fe20000010881 */
[----:B------:R-:W-:Y:S01]  /*7db0*/  FFMA.FTZ R42, R48, R49, R121 ;  /* 0x00000031302a7223 */ /* 0x000fe20000010079 */
[----:B------:R-:W-:Y:S01]  /*7dc0*/  F2FP.SATFINITE.E4M3.F32.PACK_AB_MERGE_C R40, R127, R40, R36 ;  /* 0x000000287f28723e */ /* 0x000fe20004807024 */
[----:B------:R-:W-:Y:S01]  /*7dd0*/  FFMA.FTZ R123, R46, R51, R123 ;  /* 0x000000332e7b7223 */ /* 0x000fe2000001007b */
[----:B------:R-:W-:Y:S01]  /*7de0*/  F2FP.F16.E4M3.UNPACK_B R49, R10 ;  /* 0x0000000aff31723e */ /* 0x000fe200020006ff */
[----:B------:R-:W-:Y:S01]  /*7df0*/  HADD2.F32 R121, -RZ, R38.H0_H0 ;  /* 0x20000026ff797230 */ /* 0x000fe20000004100 */
[----:B------:R-:W-:Y:S01]  /*7e00*/  F2FP.SATFINITE.E4M3.F32.PACK_AB_MERGE_C R122, R135, R122, RZ ;  /* 0x0000007a877a723e */ /* 0x000fe200048070ff */
[----:B------:R-:W-:-:S02]  /*7e10*/  HADD2.F32 R36, -RZ, R37.H0_H0 ;  /* 0x20000025ff247230 */ /* 0x000fc40000004100 */
[----:B------:R-:W-:Y:S01]  /*7e20*/  FFMA.FTZ R14, R14, R51, -R131 ;  /* 0x000000330e0e7223 */ /* 0x000fe20000010883 */
[----:B------:R-:W-:Y:S01]  /*7e30*/  HADD2.F32 R46, -RZ, R39.H0_H0 ;  /* 0x20000027ff2e7230 */ /* 0x000fe20000004100 */
[----:B------:R-:W-:Y:S01]  /*7e40*/  F2FP.SATFINITE.E4M3.F32.PACK_AB_MERGE_C R42, R123, R42, R122 ;  /* 0x0000002a7b2a723e */ /* 0x000fe2000480707a */
[----:B------:R-:W-:Y:S01]  /*7e50*/  HADD2.F32 R51, -RZ, R49.H0_H0 ;  /* 0x20000031ff337230 */ /* 0x000fe20000004100 */
[----:B------:R-:W-:Y:S01]  /*7e60*/  F2FP.F16.E4M3.UNPACK_B R41, R41.H1 ;  /* 0x00000029ff29723e */ /* 0x000fe200030006ff */
[----:B------:R-:W-:Y:S02]  /*7e70*/  HADD2.F32 R48, -RZ, R39.H1_H1 ;  /* 0x30000027ff307230 */ /* 0x000fe40000004100 */
[-C--:B------:R-:W-:Y:S01]  /*7e80*/  FMUL.FTZ R39, R36, R121.reuse ;  /* 0x0000007924277220 */ /* 0x080fe20000410000 */
[----:B------:R-:W-:Y:S01]  /*7e90*/  FMUL.FTZ R123, R46, R121 ;  /* 0x000000792e7b7220 */ /* 0x000fe20000410000 */
[----:B------:R-:W-:Y:S01]  /*7ea0*/  HADD2.F32 R121, -RZ, R38.H1_H1 ;  /* 0x30000026ff797230 */ /* 0x000fe20000004100 */
[----:B------:R-:W-:Y:S01]  /*7eb0*/  F2FP.F16.E4M3.UNPACK_B R50, R11.H1 ;  /* 0x0000000bff32723e */ /* 0x000fe200030006ff */
[----:B------:R-:W-:-:S02]  /*7ec0*/  HADD2.F32 R38, -RZ, R37.H1_H1 ;  /* 0x30000025ff267230 */ /* 0x000fc40000004100 */
[----:B------:R-:W-:Y:S01]  /*7ed0*/  FFMA.FTZ R37, R46, R51, R39 ;  /* 0x000000332e257223 */ /* 0x000fe20000010027 */
[----:B------:R-:W-:Y:S01]  /*7ee0*/  F2FP.F16.E4M3.UNPACK_B R39, R13.H1 ;  /* 0x0000000dff27723e */ /* 0x000fe200030006ff */
[----:B------:R-:W-:Y:S01]  /*7ef0*/  FFMA.FTZ R36, R36, R51, -R123 ;  /* 0x0000003324247223 */ /* 0x000fe2000001087b */
[----:B------:R-:W-:Y:S02]  /*7f00*/  HADD2.F32 R49, -RZ, R49.H1_H1 ;  /* 0x30000031ff317230 */ /* 0x000fe40000004100 */
[-C--:B------:R-:W-:Y:S01]  /*7f10*/  FMUL.FTZ R51, R48, R121.reuse ;  /* 0x0000007930337220 */ /* 0x080fe20000410000 */
[C---:B------:R-:W-:Y:S01]  /*7f20*/  FMUL.FTZ R121, R38.reuse, R121 ;  /* 0x0000007926797220 */ /* 0x040fe20000410000 */
[----:B------:R-:W-:Y:S01]  /*7f30*/  HADD2.F32 R46, -RZ, R41.H0_H0 ;  /* 0x20000029ff2e7230 */ /* 0x000fe20000004100 */
[----:B------:R-:W-:Y:S01]  /*7f40*/  F2FP.F16.E4M3.UNPACK_B R10, R10.H1 ;  /* 0x0000000aff0a723e */ /* 0x000fe200030006ff */
[----:B------:R-:W-:Y:S02]  /*7f50*/  HADD2.F32 R11, -RZ, R39.H0_H0 ;  /* 0x20000027ff0b7230 */ /* 0x000fe40000004100 */
[----:B------:R-:W-:Y:S01]  /*7f60*/  FFMA.FTZ R13, R38, R49, -R51 ;  /* 0x00000031260d7223 */ /* 0x000fe20000010833 */
[----:B------:R-:W-:-:S02]  /*7f70*/  HADD2.F32 R41, -RZ, R41.H1_H1 ;  /* 0x30000029ff297230 */ /* 0x000fc40000004100 */
[----:B------:R-:W-:Y:S01]  /*7f80*/  FFMA.FTZ R38, R48, R49, R121 ;  /* 0x0000003130267223 */ /* 0x000fe20000010079 */
[--C-:B------:R-:W-:Y:S01]  /*7f90*/  HADD2.F32 R114, -RZ, R50.reuse.H1_H1 ;  /* 0x30000032ff727230 */ /* 0x100fe20000004100 */
[----:B------:R-:W-:Y:S01]  /*7fa0*/  F2FP.SATFINITE.E4M3.F32.PACK_AB_MERGE_C R116, R133, R116, RZ ;  /* 0x000000748574723e */ /* 0x000fe200048070ff */
[----:B------:R-:W-:Y:S01]  /*7fb0*/  HADD2.F32 R39, -RZ, R39.H1_H1 ;  /* 0x30000027ff277230 */ /* 0x000fe20000004100 */
[----:B------:R-:W-:Y:S01]  /*7fc0*/  F2FP.F16.E4M3.UNPACK_B R51, R9 ;  /* 0x00000009ff33723e */ /* 0x000fe200020006ff */
[----:B------:R-:W-:Y:S01]  /*7fd0*/  HADD2.F32 R49, -RZ, R50.H0_H0 ;  /* 0x20000032ff317230 */ /* 0x000fe20000004100 */
[----:B------:R-:W-:Y:S01]  /*7fe0*/  F2FP.SATFINITE.E4M3.F32.PACK_AB_MERGE_C R14, R14, R129, R116 ;  /* 0x000000810e0e723e */ /* 0x000fe20004807074 */
[--C-:B------:R-:W-:Y:S02]  /*7ff0*/  HADD2.F32 R48, -RZ, R10.reuse.H0_H0 ;  /* 0x2000000aff307230 */ /* 0x100fe40000004100 */
[----:B------:R-:W-:Y:S02]  /*8000*/  HADD2.F32 R50, -RZ, R10.H1_H1 ;  /* 0x3000000aff327230 */ /* 0x000fe40000004100 */
[-C--:B------:R-:W-:Y:S01]  /*8010*/  FMUL.FTZ R10, R41, R114.reuse ;  /* 0x00000072290a7220 */ /* 0x080fe20000410000 */
[----:B------:R-:W-:Y:S01]  /*8020*/  FMUL.FTZ R114, R39, R114 ;  /* 0x0000007227727220 */ /* 0x000fe20000410000 */
[CC--:B------:R-:W-:Y:S01]  /*8030*/  FMUL.FTZ R116, R46.reuse, R49.reuse ;  /* 0x000000312e747220 */ /* 0x0c0fe20000410000 */
[----:B------:R-:W-:Y:S01]  /*8040*/  FMUL.FTZ R49, R11, R49 ;  /* 0x000000310b317220 */ /* 0x000fe20000410000 */
[-C--:B------:R-:W-:Y:S01]  /*8050*/  FFMA.FTZ R123, R39, R50.reuse, -R10 ;  /* 0x00000032277b7223 */ /* 0x080fe2000001080a */
[-C--:B------:R-:W-:Y:S01]  /*8060*/  F2FP.F16.E4M3.UNPACK_B R10, R15.reuse ;  /* 0x0000000fff0a723e */ /* 0x080fe200020006ff */
[----:B------:R-:W-:Y:S01]  /*8070*/  FFMA.FTZ R122, R41, R50, R114 ;  /* 0x00000032297a7223 */ /* 0x000fe20000010072 */
[----:B------:R-:W-:Y:S01]  /*8080*/  F2FP.F16.E4M3.UNPACK_B R15, R15.H1 ;  /* 0x0000000fff0f723e */ /* 0x000fe200030006ff */
[-C--:B------:R-:W-:Y:S01]  /*8090*/  FFMA.FTZ R121, R46, R48.reuse, R49 ;  /* 0x000000302e797223 */ /* 0x080fe20000010031 */
[----:B------:R-:W-:Y:S01]  /*80a0*/  F2FP.F16.E4M3.UNPACK_B R114, R9.H1 ;  /* 0x00000009ff72723e */ /* 0x000fe200030006ff */
[----:B------:R-:W-:Y:S01]  /*80b0*/  FFMA.FTZ R120, R11, R48, -R116 ;  /* 0x000000300b787223 */ /* 0x000fe20000010874 */
[-C--:B------:R-:W-:Y:S01]  /*80c0*/  F2FP.F16.E4M3.UNPACK_B R46, R43.reuse ;  /* 0x0000002bff2e723e */ /* 0x080fe200020006ff */
[----:B------:R-:W-:Y:S01]  /*80d0*/  HADD2.F32 R39, -RZ, R15.H0_H0 ;  /* 0x2000000fff277230 */ /* 0x000fe20000004100 */
[----:B------:R-:W-:Y:S01]  /*80e0*/  F2FP.F16.E4M3.UNPACK_B R43, R43.H1 ;  /* 0x0000002bff2b723e */ /* 0x000fe200030006ff */
[----:B------:R-:W-:Y:S01]  /*80f0*/  HADD2.F32 R118, -RZ, R114.H0_H0 ;  /* 0x20000072ff767230 */ /* 0x000fe20000004100 */
[-C--:B------:R-:W-:Y:S01]  /*8100*/  F2FP.F16.E4M3.UNPACK_B R48, R8.reuse.H1 ;  /* 0x00000008ff30723e */ /* 0x080fe200030006ff */
[----:B------:R-:W-:Y:S01]  /*8110*/  HADD2.F32 R41, -RZ, R46.H0_H0 ;  /* 0x2000002eff297230 */ /* 0x000fe20000004100 */
[----:B------:R-:W-:Y:S01]  /*8120*/  F2FP.F16.E4M3.UNPACK_B R9, R8 ;  /* 0x00000008ff09723e */ /* 0x000fe200020006ff */
[----:B------:R-:W-:-:S02]  /*8130*/  HADD2.F32 R116, -RZ, R51.H0_H0 ;  /* 0x20000033ff747230 */ /* 0x000fc40000004100 */
[----:B------:R-:W-:Y:S01]  /*8140*/  FMUL.FTZ R125, R39, R118 ;  /* 0x00000076277d7220 */ /* 0x000fe20000410000 */
[--C-:B------:R-:W-:Y:S01]  /*8150*/  HADD2.F32 R8, -RZ, R43.reuse.H0_H0 ;  /* 0x2000002bff087230 */ /* 0x100fe20000004100 */
[----:B------:R-:W-:Y:S01]  /*8160*/  F2FP.SATFINITE.E4M3.F32.PACK_AB_MERGE_C R120, R123, R120, RZ ;  /* 0x000000787b78723e */ /* 0x000fe200048070ff */
[----:B------:R-:W-:Y:S02]  /*8170*/  HADD2.F32 R49, -RZ, R48.H0_H0 ;  /* 0x20000030ff317230 */ /* 0x000fe40000004100 */
[----:B------:R-:W-:Y:S01]  /*8180*/  FMUL.FTZ R124, R41, R116 ;  /* 0x00000074297c7220 */ /* 0x000fe20000410000 */
[----:B------:R-:W-:Y:S02]  /*8190*/  HADD2.F32 R43, -RZ, R43.H1_H1 ;  /* 0x3000002bff2b7230 */ /* 0x000fe40000004100 */
[C---:B------:R-:W-:Y:S01]  /*81a0*/  FMUL.FTZ R126, R8.reuse, R118 ;  /* 0x00000076087e7220 */ /* 0x040fe20000410000 */
[----:B------:R-:W-:Y:S02]  /*81b0*/  HADD2.F32 R114, -RZ, R114.H1_H1 ;  /* 0x30000072ff727230 */ /* 0x000fe40000004100 */
[----:B------:R-:W-:Y:S01]  /*81c0*/  FFMA.FTZ R125, R8, R49, R125 ;  /* 0x00000031087d7223 */ /* 0x000fe2000001007d */
[----:B------:R-:W-:-:S02]  /*81d0*/  HADD2.F32 R15, -RZ, R15.H1_H1 ;  /* 0x3000000fff0f7230 */ /* 0x000fc40000004100 */
[----:B------:R-:W-:Y:S01]  /*81e0*/  FFMA.FTZ R126, R39, R49, -R126 ;  /* 0x00000031277e7223 */ /* 0x000fe2000001087e */
[----:B------:R-:W-:Y:S02]  /*81f0*/  HADD2.F32 R11, -RZ, R10.H0_H0 ;  /* 0x2000000aff0b7230 */ /* 0x000fe40000004100 */
[-C--:B------:R-:W-:Y:S01]  /*8200*/  FMUL.FTZ R8, R43, R114.reuse ;  /* 0x000000722b087220 */ /* 0x080fe20000410000 */
[----:B------:R-:W-:Y:S02]  /*8210*/  HADD2.F32 R50, -RZ, R9.H0_H0 ;  /* 0x20000009ff327230 */ /* 0x000fe40000004100 */
[----:B------:R-:W-:Y:S01]  /*8220*/  FMUL.FTZ R114, R15, R114 ;  /* 0x000000720f727220 */ /* 0x000fe20000410000 */
        /* <DEDUP_REMOVED lines=8> */
[----:B------:R-:W-:Y:S02]  /*82b0*/  HADD2.F32 R9, -RZ, R9.H1_H1 ;  /* 0x30000009ff097230 */ /* 0x000fe40000004100 */
[----:B------:R-:W-:Y:S01]  /*82c0*/  FMUL.FTZ R51, R10, R51 ;  /* 0x000000330a337220 */ /* 0x000fe20000410000 */
[----:B------:R-:W-:Y:S01]  /*82d0*/  F2FP.SATFINITE.E4M3.F32.PACK_AB_MERGE_C R121, R122, R121, RZ ;  /* 0x000000797a79723e */ /* 0x000fe200048070ff */
[-C--:B------:R-:W-:Y:S01]  /*82e0*/  FFMA.FTZ R15, R15, R48.reuse, -R8 ;  /* 0x000000300f0f7223 */ /* 0x080fe20000010808 */
[----:B------:R-:W-:Y:S01]  /*82f0*/  FFMA.FTZ R114, R43, R48, R114 ;  /* 0x000000302b727223 */ /* 0x000fe20000010072 */
[-C--:B------:R-:W-:Y:S01]  /*8300*/  FFMA.FTZ R11, R10, R9.reuse, -R11 ;  /* 0x000000090a0b7223 */ /* 0x080fe2000001080b */
[----:B------:R-:W-:Y:S01]  /*8310*/  FFMA.FTZ R51, R46, R9, R51 ;  /* 0x000000092e337223 */ /* 0x000fe20000010033 */
[----:B------:R-:W-:-:S02]  /*8320*/  F2FP.SATFINITE.E4M3.F32.PACK_AB_MERGE_C R13, R13, R36, R120 ;  /* 0x000000240d0d723e */ /* 0x000fc40004807078 */
[----:B------:R-:W-:Y:S02]  /*8330*/  F2FP.SATFINITE.E4M3.F32.PACK_AB_MERGE_C R15, R15, R126, RZ ;  /* 0x0000007e0f0f723e */ /* 0x000fe400048070ff */
[----:B------:R-:W-:Y:S02]  /*8340*/  F2FP.SATFINITE.E4M3.F32.PACK_AB_MERGE_C R114, R114, R125, RZ ;  /* 0x0000007d7272723e */ /* 0x000fe400048070ff */
[----:B------:R-:W-:Y:S02]  /*8350*/  F2FP.SATFINITE.E4M3.F32.PACK_AB_MERGE_C R15, R11, R124, R15 ;  /* 0x0000007c0b0f723e */ /* 0x000fe4000480700f */
[----:B------:R-:W-:Y:S02]  /*8360*/  F2FP.SATFINITE.E4M3.F32.PACK_AB_MERGE_C R41, R38, R37, R121 ;  /* 0x000000252629723e */ /* 0x000fe40004807079 */
[----:B------:R-:W-:-:S07]  /*8370*/  F2FP.SATFINITE.E4M3.F32.PACK_AB_MERGE_C R43, R51, R116, R114 ;  /* 0x00000074332b723e */ /* 0x000fce0004807072 */
.L_x_4558:
[----:B------:R-:W-:Y:S05]  /*8380*/  BSYNC B2 ;  /* 0x0000000000027941 */ /* 0x000fea0003800000 */
.L_x_4557:
        /* <DEDUP_REMOVED lines=10> */
.L_x_4556:
[----:B------:R-:W-:Y:S05]  /*8430*/  BSYNC B1 ;  /* 0x0000000000017941 */ /* 0x000fea0003800000 */
.L_x_4555:
[----:B------:R-:W-:-:S13]  /*8440*/  ISETP.NE.AND P4, PT, R62, RZ, PT ;  /* 0x000000ff3e00720c */ /* 0x000fda0003f85270 */
[----:B------:R-:W-:Y:S05]  /*8450*/  @!P4 BRA `(.L_x_4523) ;  /* 0x000000100068c947 */ /* 0x000fea0003800000 */
[----:B------:R-:W-:Y:S01]  /*8460*/  IADD3 R37, P4, P5, R60, R98, R69 ;  /* 0x000000623c257210 */ /* 0x000fe20007d9e045 */
[----:B------:R-:W-:Y:S01]  /*8470*/  BSSY B1, `(.L_x_4559) ;  /* 0x00000ee000017945 */ /* 0x000fe20003800000 */
[----:B------:R-:W-:Y:S02]  /*8480*/  ISETP.NE.AND P6, PT, R104, RZ, PT ;  /* 0x000000ff6800720c */ /* 0x000fe40003fc5270 */
[----:B---3--:R-:W-:Y:S02]  /*8490*/  IADD3.X R8, R100, R117, R66, P4, P5 ;  /* 0x0000007564087210 */ /* 0x008fe400027ea442 */
[----:B------:R-:W-:Y:S02]  /*84a0*/  IADD3 R36, P4, R37, R96, RZ ;  /* 0x0000006025247210 */ /* 0x000fe40007f9e0ff */
[----:B------:R-:W-:-:S03]  /*84b0*/  SEL R119, R76, R119, !P6 ;  /* 0x000000774c777207 */ /* 0x000fc60007000000 */
[----:B------:R-:W-:Y:S01]  /*84c0*/  IMAD.X R37, R8, 0x1, R97, P4 ;  /* 0x0000000108257824 */ /* 0x000fe200020e0661 */
[----:B------:R-:W-:Y:S02]  /*84d0*/  SHF.R.S32.HI R8, RZ, 0x1f, R119 ;  /* 0x0000001fff087819 */ /* 0x000fe40000011477 */
[----:B------:R-:W-:Y:S02]  /*84e0*/  ISETP.GE.AND P4, PT, R93, R109, PT ;  /* 0x0000006d5d00720c */ /* 0x000fe40003f86270 */
[----:B------:R-:W-:-:S04]  /*84f0*/  LEA.HI R8, R8, R119, RZ, 0x5 ;  /* 0x0000007708087211 */ /* 0x000fc800078f28ff */
        /* <DEDUP_REMOVED lines=13> */
[----:B0-----:R-:W-:-:S04]  /*85d0*/  IMAD.IADD R12, R16, 0x1, R11 ;  /* 0x00000001100c7824 */ /* 0x001fc800078e020b */
[----:B------:R-:W0:Y:S04]  /*85e0*/  LDS.128 R8, [R9+0x1e400] ;  /* 0x01e4000009087984 */ /* 0x000e280000000c00 */
[----:B------:R-:W2:Y:S01]  /*85f0*/  LDS.128 R12, [R12+0x1e400] ;  /* 0x01e400000c0c7984 */ /* 0x000ea20000000c00 */
[----:B------:R-:W-:Y:S05]  /*8600*/  @P4 BRA `(.L_x_4560) ;  /* 0x0000000c00504947 */ /* 0x000fea0003800000 */
[--C-:B------:R-:W-:Y:S01]  /*8610*/  SHF.R.U32.HI R47, RZ, 0x10, R5.reuse ;  /* 0x00000010ff2f7819 */ /* 0x100fe20000011605 */
[----:B0-----:R-:W-:Y:S01]  /*8620*/  IMAD.MOV.U32 R32, RZ, RZ, R8 ;  /* 0x000000ffff207224 */ /* 0x001fe200078e0008 */
        /* <DEDUP_REMOVED lines=8> */
[----:B------:R-:W-:Y:S01]  /*86b0*/  IMAD.SHL.U32 R4, R44, 0x100, RZ ;  /* 0x000001002c047824 */ /* 0x000fe200078e00ff */
[----:B------:R-:W-:Y:S02]  /*86c0*/  SHF.R.U32.HI R33, RZ, 0x18, R33 ;  /* 0x00000018ff217819 */ /* 0x000fe40000011621 */
[--C-:B------:R-:W-:Y:S02]  /*86d0*/  SHF.R.U32.HI R42, RZ, 0x8, R7.reuse ;  /* 0x00000008ff2a7819 */ /* 0x100fe40000011607 */
[----:B------:R-:W-:Y:S02]  /*86e0*/  SHF.R.U32.HI R46, RZ, 0x10, R7 ;  /* 0x00000010ff2e7819 */ /* 0x000fe40000011607 */
[----:B------:R-:W-:-:S02]  /*86f0*/  LOP3.LUT R6, R7, 0xff, RZ, 0xc0, !PT ;  /* 0x000000ff07067812 */ /* 0x000fc400078ec0ff */
[----:B------:R-:W-:Y:S02]  /*8700*/  SHF.R.U32.HI R7, RZ, 0x18, R7 ;  /* 0x00000018ff077819 */ /* 0x000fe40000011607 */
[--C-:B------:R-:W-:Y:S02]  /*8710*/  SHF.R.U32.HI R43, RZ, 0x10, R35.reuse ;  /* 0x00000010ff2b7819 */ /* 0x100fe40000011623 */
[----:B------:R-:W-:Y:S02]  /*8720*/  SHF.R.U32.HI R38, RZ, 0x8, R35 ;  /* 0x00000008ff267819 */ /* 0x000fe40000011623 */
[----:B------:R-:W-:Y:S01]  /*8730*/  LOP3.LUT R41, R35, 0xff0000ff, RZ, 0xc0, !PT ;  /* 0xff0000ff23297812 */ /* 0x000fe200078ec0ff */
[----:B--2---:R-:W-:Y:S01]  /*8740*/  IMAD.MOV.U32 R35, RZ, RZ, R12 ;  /* 0x000000ffff237224 */ /* 0x004fe200078e000c */
[----:B------:R-:W-:Y:S01]  /*8750*/  PRMT R33, R33, 0x654, R34 ;  /* 0x0000065421217816 */ /* 0x000fe20000000022 */
[----:B------:R-:W-:Y:S01]  /*8760*/  IMAD.SHL.U32 R12, R38, 0x100, RZ ;  /* 0x00000100260c7824 */ /* 0x000fe200078e00ff */
[----:B------:R-:W-:Y:S01]  /*8770*/  LOP3.LUT R5, R5, 0xff00, R4, 0xf8, !PT ;  /* 0x0000ff0005057812 */ /* 0x000fe200078ef804 */
[----:B------:R-:W-:Y:S01]  /*8780*/  IMAD.SHL.U32 R4, R42, 0x100, RZ ;  /* 0x000001002a047824 */ /* 0x000fe200078e00ff */
[----:B------:R-:W-:Y:S01]  /*8790*/  PRMT R7, R7, 0x654, R6 ;  /* 0x0000065407077816 */ /* 0x000fe20000000006 */
[----:B------:R-:W-:Y:S01]  /*87a0*/  IMAD.U32 R6, R47, 0x10000, RZ ;  /* 0x000100002f067824 */ /* 0x000fe200078e00ff */
[----:B------:R-:W-:Y:S01]  /*87b0*/  LOP3.LUT R42, R33, 0xff00, R8, 0xf8, !PT ;  /* 0x0000ff00212a7812 */ /* 0x000fe200078ef808 */
[----:B------:R-:W-:Y:S01]  /*87c0*/  IMAD.U32 R43, R43, 0x10000, RZ ;  /* 0x000100002b2b7824 */ /* 0x000fe200078e00ff */
[----:B------:R-:W-:-:S02]  /*87d0*/  F2FP.F16.E4M3.UNPACK_B R40, R113.H1 ;  /* 0x00000071ff28723e */ /* 0x000fc400030006ff */
        /* <DEDUP_REMOVED lines=8> */
[----:B------:R-:W-:Y:S01]  /*8860*/  F2FP.F16.E4M3.UNPACK_B R34, R111.H1 ;  /* 0x0000006fff22723e */ /* 0x000fe200030006ff */
[----:B------:R-:W-:Y:S01]  /*8870*/  HADD2.F32 R8, -RZ, R33.H0_H0 ;  /* 0x20000021ff087230 */ /* 0x000fe20000004100 */
[----:B------:R-:W-:Y:S01]  /*8880*/  LOP3.LUT R4, R7, 0xff0000, R4, 0xf8, !PT ;  /* 0x00ff000007047812 */ /* 0x000fe200078ef804 */
[----:B------:R-:W-:-:S02]  /*8890*/  IMAD.U32 R7, R45, 0x10000, RZ ;  /* 0x000100002d077824 */ /* 0x000fc400078e00ff */
[-C--:B------:R-:W-:Y:S01]  /*88a0*/  FMUL.FTZ R45, R12, R5.reuse ;  /* 0x000000050c2d7220 */ /* 0x080fe20000410000 */
[----:B------:R-:W-:Y:S02]  /*88b0*/  HADD2.F32 R41, -RZ, R34.H0_H0 ;  /* 0x20000022ff297230 */ /* 0x000fe40000004100 */
[----:B------:R-:W-:Y:S01]  /*88c0*/  FMUL.FTZ R47, R8, R5 ;  /* 0x00000005082f7220 */ /* 0x000fe20000410000 */
[----:B------:R-:W-:Y:S01]  /*88d0*/  LOP3.LUT R5, R44, 0xff0000, R43, 0xf8, !PT ;  /* 0x00ff00002c057812 */ /* 0x000fe200078ef82b */
[----:B------:R-:W-:Y:S01]  /*88e0*/  HADD2.F32 R43, -RZ, R40.H1_H1 ;  /* 0x30000028ff2b7230 */ /* 0x000fe20000004100 */
[----:B------:R-:W-:Y:S01]  /*88f0*/  F2FP.F16.E4M3.UNPACK_B R113, R113 ;  /* 0x00000071ff71723e */ /* 0x000fe200020006ff */
[-C--:B------:R-:W-:Y:S01]  /*8900*/  FFMA.FTZ R8, R8, R41.reuse, -R45 ;  /* 0x0000002908087223 */ /* 0x080fe2000001082d */
[----:B------:R-:W-:Y:S01]  /*8910*/  FFMA.FTZ R12, R12, R41, R47 ;  /* 0x000000290c0c7223 */ /* 0x000fe2000001002f */
[----:B------:R-:W-:Y:S01]  /*8920*/  HADD2.F32 R41, -RZ, R34.H1_H1 ;  /* 0x30000022ff297230 */ /* 0x000fe20000004100 */
[----:B------:R-:W-:Y:S01]  /*8930*/  F2FP.F16.E4M3.UNPACK_B R32, R32 ;  /* 0x00000020ff20723e */ /* 0x000fe200020006ff */
[----:B------:R-:W-:Y:S01]  /*8940*/  HADD2.F32 R40, -RZ, R38.H1_H1 ;  /* 0x30000026ff287230 */ /* 0x000fe20000004100 */
[----:B------:R-:W-:Y:S01]  /*8950*/  F2FP.F16.E4M3.UNPACK_B R35, R35 ;  /* 0x00000023ff23723e */ /* 0x000fe200020006ff */
[----:B------:R-:W-:Y:S01]  /*8960*/  HADD2.F32 R34, -RZ, R33.H1_H1 ;  /* 0x30000021ff227230 */ /* 0x000fe20000004100 */
[----:B------:R-:W-:Y:S01]  /*8970*/  LOP3.LUT R7, R42, 0xff0000, R7, 0xf8, !PT ;  /* 0x00ff00002a077812 */ /* 0x000fe200078ef807 */
[----:B------:R-:W-:Y:S01]  /*8980*/  HADD2.F32 R42, -RZ, R113.H0_H0 ;  /* 0x20000071ff2a7230 */ /* 0x000fe20000004100 */
[----:B------:R-:W-:Y:S01]  /*8990*/  F2FP.F16.E4M3.UNPACK_B R111, R111 ;  /* 0x0000006fff6f723e */ /* 0x000fe200020006ff */
[-C--:B------:R-:W-:Y:S01]  /*89a0*/  FMUL.FTZ R45, R40, R43.reuse ;  /* 0x0000002b282d7220 */ /* 0x080fe20000410000 */
[----:B------:R-:W-:Y:S01]  /*89b0*/  FMUL.FTZ R43, R34, R43 ;  /* 0x0000002b222b7220 */ /* 0x000fe20000410000 */
[----:B------:R-:W-:-:S02]  /*89c0*/  HADD2.F32 R33, -RZ, R32.H0_H0 ;  /* 0x20000020ff217230 */ /* 0x000fc40000004100 */
[----:B------:R-:W-:Y:S02]  /*89d0*/  HADD2.F32 R38, -RZ, R35.H0_H0 ;  /* 0x20000023ff267230 */ /* 0x000fe40000004100 */
[-C--:B------:R-:W-:Y:S01]  /*89e0*/  FFMA.FTZ R47, R34, R41.reuse, -R45 ;  /* 0x00000029222f7223 */ /* 0x080fe2000001082d */
[----:B------:R-:W-:Y:S01]  /*89f0*/  FFMA.FTZ R49, R40, R41, R43 ;  /* 0x0000002928317223 */ /* 0x000fe2000001002b */
        /* <DEDUP_REMOVED lines=9> */
[-C--:B------:R-:W-:Y:S01]  /*8a90*/  FMUL.FTZ R41, R35, R113.reuse ;  /* 0x0000007123297220 */ /* 0x080fe20000410000 */
[----:B------:R-:W-:Y:S01]  /*8aa0*/  F2FP.F16.E4M3.UNPACK_B R33, R112.H1 ;  /* 0x00000070ff21723e */ /* 0x000fe200030006ff */
[C---:B------:R-:W-:Y:S01]  /*8ab0*/  FMUL.FTZ R46, R32.reuse, R113 ;  /* 0x00000071202e7220 */ /* 0x040fe20000410000 */
[----:B------:R-:W-:Y:S01]  /*8ac0*/  F2FP.F16.E4M3.UNPACK_B R34, R14.H1 ;  /* 0x0000000eff22723e */ /* 0x000fe200030006ff */
        /* <DEDUP_REMOVED lines=9> */
[-C--:B------:R-:W-:Y:S01]  /*8b60*/  FMUL.FTZ R46, R38, R41.reuse ;  /* 0x00000029262e7220 */ /* 0x080fe20000410000 */
[----:B------:R-:W-:Y:S01]  /*8b70*/  HADD2.F32 R35, -RZ, R40.H0_H0 ;  /* 0x20000028ff237230 */ /* 0x000fe20000004100 */
[----:B------:R-:W-:Y:S01]  /*8b80*/  F2FP.F16.E4M3.UNPACK_B R10, R10 ;  /* 0x0000000aff0a723e */ /* 0x000fe200020006ff */
        /* <DEDUP_REMOVED lines=12> */
[----:B------:R-:W-:Y:S01]  /*8c50*/  F2FP.F16.E4M3.UNPACK_B R110, R110 ;  /* 0x0000006eff6e723e */ /* 0x000fe200020006ff */
[----:B------:R-:W-:Y:S01]  /*8c60*/  HADD2.F32 R14, -RZ, R10.H0_H0 ;  /* 0x2000000aff0e7230 */ /* 0x000fe20000004100 */
[----:B------:R-:W-:Y:S01]  /*8c70*/  F2FP.SATFINITE.E4M3.F32.PACK_AB_MERGE_C R8, R47, R8, RZ ;  /* 0x000000082f08723e */ /* 0x000fe200048070ff */
[----:B------:R-:W-:Y:S01]  /*8c80*/  HADD2.F32 R33, -RZ, R32.H0_H0 ;  /* 0x20000020ff217230 */ /* 0x000fe20000004100 */
[----:B------:R-:W-:Y:S01]  /*8c90*/  F2FP.SATFINITE.E4M3.F32.PACK_AB_MERGE_C R113, R113, R40, RZ ;  /* 0x000000287171723e */ /* 0x000fe200048070ff */
[----:B------:R-:W-:Y:S01]  /*8ca0*/  HADD2.F32 R41, -RZ, R112.H1_H1 ;  /* 0x30000070ff297230 */ /* 0x000fe20000004100 */
[----:B------:R-:W-:Y:S01]  /*8cb0*/  F2FP.SATFINITE.E4M3.F32.PACK_AB_MERGE_C R8, R45, R42, R8 ;  /* 0x0000002a2d08723e */ /* 0x000fe20004807008 */
[----:B------:R-:W-:-:S02]  /*8cc0*/  HADD2.F32 R32, -RZ, R32.H1_H1 ;  /* 0x30000020ff207230 */ /* 0x000fc40000004100 */
[CC--:B------:R-:W-:Y:S01]  /*8cd0*/  FMUL.FTZ R43, R33.reuse, R38.reuse ;  /* 0x00000026212b7220 */ /* 0x0c0fe20000410000 */
[----:B------:R-:W-:Y:S02]  /*8ce0*/  HADD2.F32 R34, -RZ, R110.H0_H0 ;  /* 0x2000006eff227230 */ /* 0x000fe40000004100 */
[----:B------:R-:W-:Y:S01]  /*8cf0*/  FMUL.FTZ R38, R14, R38 ;  /* 0x000000260e267220 */ /* 0x000fe20000410000 */
[----:B------:R-:W-:Y:S02]  /*8d00*/  HADD2.F32 R10, -RZ, R10.H1_H1 ;  /* 0x3000000aff0a7230 */ /* 0x000fe40000004100 */
[-C--:B------:R-:W-:Y:S01]  /*8d10*/  FMUL.FTZ R51, R32, R41.reuse ;  /* 0x0000002920337220 */ /* 0x080fe20000410000 */
[----:B------:R-:W-:Y:S02]  /*8d20*/  HADD2.F32 R35, -RZ, R110.H1_H1 ;  /* 0x3000006eff237230 */ /* 0x000fe40000004100 */
[-C--:B------:R-:W-:Y:S01]  /*8d30*/  FFMA.FTZ R14, R14, R34.reuse, -R43 ;  /* 0x000000220e0e7223 */ /* 0x080fe2000001082b */
        /* <DEDUP_REMOVED lines=8> */
[----:B------:R-:W-:Y:S01]  /*8dc0*/  F2FP.SATFINITE.E4M3.F32.PACK_AB_MERGE_C R10, R109, R46, RZ ;  /* 0x0000002e6d0a723e */ /* 0x000fe200048070ff */
[----:B------:R-:W-:Y:S01]  /*8dd0*/  HADD2.F32 R43, -RZ, R42.H0_H0 ;  /* 0x2000002aff2b7230 */ /* 0x000fe20000004100 */
[----:B------:R-:W-:Y:S01]  /*8de0*/  F2FP.SATFINITE.E4M3.F32.PACK_AB_MERGE_C R12, R49, R12, RZ ;  /* 0x0000000c310c723e */ /* 0x000fe200048070ff */
[----:B------:R-:W-:Y:S01]  /*8df0*/  HADD2.F32 R32, -RZ, R33.H0_H0 ;  /* 0x20000021ff207230 */ /* 0x000fe20000004100 */
[----:B------:R-:W-:-:S02]  /*8e00*/  F2FP.F16.E4M3.UNPACK_B R40, R6 ;  /* 0x00000006ff28723e */ /* 0x000fc400020006ff */
[----:B------:R-:W-:Y:S01]  /*8e10*/  F2FP.SATFINITE.E4M3.F32.PACK_AB_MERGE_C R10, R51, R14, R10 ;  /* 0x0000000e330a723e */ /* 0x000fe2000480700a */
[-C--:B------:R-:W-:Y:S01]  /*8e20*/  FMUL.FTZ R45, R35, R43.reuse ;  /* 0x0000002b232d7220 */ /* 0x080fe20000410000 */
[----:B------:R-:W-:Y:S01]  /*8e30*/  F2FP.SATFINITE.E4M3.F32.PACK_AB_MERGE_C R12, R111, R44, R12 ;  /* 0x0000002c6f0c723e */ /* 0x000fe2000480700c */
[C---:B------:R-:W-:Y:S01]  /*8e40*/  FMUL.FTZ R44, R32.reuse, R43 ;  /* 0x0000002b202c7220 */ /* 0x040fe20000410000 */
[----:B------:R-:W-:Y:S01]  /*8e50*/  F2FP.SATFINITE.E4M3.F32.PACK_AB_MERGE_C R14, R41, R38, R113 ;  /* 0x00000026290e723e */ /* 0x000fe20004807071 */
[----:B------:R-:W-:Y:S01]  /*8e60*/  HADD2.F32 R41, -RZ, R40.H0_H0 ;  /* 0x20000028ff297230 */ /* 0x000fe20000004100 */
[----:B------:R-:W-:Y:S01]  /*8e70*/  F2FP.F16.E4M3.UNPACK_B R9, R9.H1 ;  /* 0x00000009ff09723e */ /* 0x000fe200030006ff */
[----:B------:R-:W-:Y:S01]  /*8e80*/  HADD2.F32 R38, -RZ, R34.H1_H1 ;  /* 0x30000022ff267230 */ /* 0x000fe20000004100 */
[----:B------:R-:W-:Y:S01]  /*8e90*/  F2FP.F16.E4M3.UNPACK_B R13, R13.H1 ;  /* 0x0000000dff0d723e */ /* 0x000fe200030006ff */
[----:B------:R-:W-:Y:S02]  /*8ea0*/  HADD2.F32 R43, -RZ, R42.H1_H1 ;  /* 0x3000002aff2b7230 */ /* 0x000fe40000004100 */
[----:B------:R-:W-:Y:S01]  /*8eb0*/  FFMA.FTZ R32, R32, R41, -R45 ;  /* 0x0000002920207223 */ /* 0x000fe2000001082d */
[----:B------:R-:W-:-:S02]  /*8ec0*/  HADD2.F32 R34, -RZ, R33.H1_H1 ;  /* 0x30000021ff227230 */ /* 0x000fc40000004100 */
[----:B------:R-:W-:Y:S01]  /*8ed0*/  FFMA.FTZ R33, R35, R41, R44 ;  /* 0x0000002923217223 */ /* 0x000fe2000001002c */
[----:B------:R-:W-:Y:S02]  /*8ee0*/  HADD2.F32 R35, -RZ, R40.H1_H1 ;  /* 0x30000028ff237230 */ /* 0x000fe40000004100 */
[----:B------:R-:W-:Y:S01]  /*8ef0*/  FMUL.FTZ R41, R38, R43 ;  /* 0x0000002b26297220 */ /* 0x000fe20000410000 */
[----:B------:R-:W-:Y:S01]  /*8f00*/  F2FP.F16.E4M3.UNPACK_B R40, R7.H1 ;  /* 0x00000007ff28723e */ /* 0x000fe200030006ff */
[C---:B------:R-:W-:Y:S01]  /*8f10*/  FMUL.FTZ R43, R34.reuse, R43 ;  /* 0x0000002b222b7220 */ /* 0x040fe20000410000 */
[----:B------:R-:W-:Y:S02]  /*8f20*/  HADD2.F32 R7, -RZ, R9.H0_H0 ;  /* 0x20000009ff077230 */ /* 0x000fe40000004100 */
[-C--:B------:R-:W-:Y:S01]  /*8f30*/  FFMA.FTZ R45, R34, R35.reuse, -R41 ;  /* 0x00000023222d7223 */ /* 0x080fe20000010829 */
[----:B------:R-:W-:Y:S02]  /*8f40*/  HADD2.F32 R34, -RZ, R13.H0_H0 ;  /* 0x2000000dff227230 */ /* 0x000fe40000004100 */
[----:B------:R-:W-:Y:S01]  /*8f50*/  FFMA.FTZ R46, R38, R35, R43 ;  /* 0x00000023262e7223 */ /* 0x000fe2000001002b */
[----:B------:R-:W-:Y:S01]  /*8f60*/  F2FP.F16.E4M3.UNPACK_B R6, R6.H1 ;  /* 0x00000006ff06723e */ /* 0x000fe200030006ff */
[----:B------:R-:W-:-:S02]  /*8f70*/  HADD2.F32 R38, -RZ, R40.H0_H0 ;  /* 0x20000028ff267230 */ /* 0x000fc40000004100 */
[----:B------:R-:W-:Y:S02]  /*8f80*/  HADD2.F32 R13, -RZ, R13.H1_H1 ;  /* 0x3000000dff0d7230 */ /* 0x000fe40000004100 */
[----:B------:R-:W-:Y:S02]  /*8f90*/  HADD2.F32 R40, -RZ, R40.H1_H1 ;  /* 0x30000028ff287230 */ /* 0x000fe40000004100 */
[-C--:B------:R-:W-:Y:S01]  /*8fa0*/  FMUL.FTZ R42, R34, R38.reuse ;  /* 0x00000026222a7220 */ /* 0x080fe20000410000 */
[--C-:B------:R-:W-:Y:S02]  /*8fb0*/  HADD2.F32 R35, -RZ, R6.reuse.H0_H0 ;  /* 0x20000006ff237230 */ /* 0x100fe40000004100 */
[----:B------:R-:W-:Y:S01]  /*8fc0*/  FMUL.FTZ R41, R7, R38 ;  /* 0x0000002607297220 */ /* 0x000fe20000410000 */
[----:B------:R-:W-:Y:S02]  /*8fd0*/  HADD2.F32 R9, -RZ, R9.H1_H1 ;  /* 0x30000009ff097230 */ /* 0x000fe40000004100 */
[----:B------:R-:W-:-:S02]  /*8fe0*/  HADD2.F32 R38, -RZ, R6.H1_H1 ;  /* 0x30000006ff267230 */ /* 0x000fc40000004100 */
[----:B------:R-:W-:Y:S01]  /*8ff0*/  FMUL.FTZ R6, R13, R40 ;  /* 0x000000280d067220 */ /* 0x000fe20000410000 */
[-C--:B------:R-:W-:Y:S01]  /*9000*/  FFMA.FTZ R48, R34, R35.reuse, R41 ;  /* 0x0000002322307223 */ /* 0x080fe20000010029 */
[----:B------:R-:W-:Y:S01]  /*9010*/  FFMA.FTZ R47, R7, R35, -R42 ;  /* 0x00000023072f7223 */ /* 0x000fe2000001082a */
[----:B------:R-:W-:Y:S01]  /*9020*/  F2FP.F16.E4M3.UNPACK_B R34, R15 ;  /* 0x0000000fff22723e */ /* 0x000fe200020006ff */
[C---:B------:R-:W-:Y:S01]  /*9030*/  FFMA.FTZ R50, R9.reuse, R38, -R6 ;  /* 0x0000002609327223 */ /* 0x040fe20000010806 */
[----:B------:R-:W-:Y:S01]  /*9040*/  FMUL.FTZ R40, R9, R40 ;  /* 0x0000002809287220 */ /* 0x000fe20000410000 */
[----:B------:R-:W-:Y:S02]  /*9050*/  F2FP.F16.E4M3.UNPACK_B R6, R11 ;  /* 0x0000000bff06723e */ /* 0x000fe400020006ff */
[----:B------:R-:W-:Y:S01]  /*9060*/  F2FP.F16.E4M3.UNPACK_B R15, R15.H1 ;  /* 0x0000000fff0f723e */ /* 0x000fe200030006ff */
[----:B------:R-:W-:Y:S01]  /*9070*/  FFMA.FTZ R49, R13, R38, R40 ;  /* 0x000000260d317223 */ /* 0x000fe20000010028 */
[-C--:B------:R-:W-:Y:S01]  /*9080*/  F2FP.F16.E4M3.UNPACK_B R41, R5.reuse ;  /* 0x00000005ff29723e */ /* 0x080fe200020006ff */
[----:B------:R-:W-:Y:S01]  /*9090*/  HADD2.F32 R13, -RZ, R34.H0_H0 ;  /* 0x20000022ff0d7230 */ /* 0x000fe20000004100 */
[----:B------:R-:W-:Y:S01]  /*90a0*/  F2FP.F16.E4M3.UNPACK_B R42, R5.H1 ;  /* 0x00000005ff2a723e */ /* 0x000fe200030006ff */
[----:B------:R-:W-:Y:S01]  /*90b0*/  HADD2.F32 R7, -RZ, R6.H0_H0 ;  /* 0x20000006ff077230 */ /* 0x000fe20000004100 */
[----:B------:R-:W-:Y:S01]  /*90c0*/  F2FP.F16.E4M3.UNPACK_B R11, R11.H1 ;  /* 0x0000000bff0b723e */ /* 0x000fe200030006ff */
[----:B------:R-:W-:Y:S01]  /*90d0*/  HADD2.F32 R44, -RZ, R41.H0_H0 ;  /* 0x20000029ff2c7230 */ /* 0x000fe20000004100 */
[-C--:B------:R-:W-:Y:S01]  /*90e0*/  F2FP.F16.E4M3.UNPACK_B R5, R4.reuse ;  /* 0x00000004ff05723e */ /* 0x080fe200020006ff */
[----:B------:R-:W-:Y:S01]  /*90f0*/  HADD2.F32 R43, -RZ, R42.H0_H0 ;  /* 0x2000002aff2b7230 */ /* 0x000fe20000004100 */
[----:B------:R-:W-:Y:S01]  /*9100*/  F2FP.F16.E4M3.UNPACK_B R35, R4.H1 ;  /* 0x00000004ff23723e */ /* 0x000fe200030006ff */
        /* <DEDUP_REMOVED lines=9> */
[-C--:B------:R-:W-:Y:S01]  /*91a0*/  FFMA.FTZ R110, R7, R38.reuse, -R110 ;  /* 0x00000026076e7223 */ /* 0x080fe2000001086e */
[----:B------:R-:W-:Y:S02]  /*91b0*/  HADD2.F32 R42, -RZ, R42.H1_H1 ;  /* 0x3000002aff2a7230 */ /* 0x000fe40000004100 */
[----:B------:R-:W-:Y:S01]  /*91c0*/  FFMA.FTZ R44, R13, R38, R44 ;  /* 0x000000260d2c7223 */ /* 0x000fe2000001002c */
[----:B------:R-:W-:Y:S02]  /*91d0*/  HADD2.F32 R11, -RZ, R11.H1_H1 ;  /* 0x3000000bff0b7230 */ /* 0x000fe40000004100 */
[----:B------:R-:W-:Y:S01]  /*91e0*/  FFMA.FTZ R43, R4, R40, R43 ;  /* 0x00000028042b7223 */ /* 0x000fe2000001002b */
[----:B------:R-:W-:Y:S02]  /*91f0*/  HADD2.F32 R34, -RZ, R34.H1_H1 ;  /* 0x30000022ff227230 */ /* 0x000fe40000004100 */
[----:B------:R-:W-:Y:S01]  /*9200*/  FMUL.FTZ R38, R15, R42 ;  /* 0x0000002a0f267220 */ /* 0x000fe20000410000 */
[----:B------:R-:W-:-:S02]  /*9210*/  HADD2.F32 R41, -RZ, R41.H1_H1 ;  /* 0x30000029ff297230 */ /* 0x000fc40000004100 */
[----:B------:R-:W-:Y:S01]  /*9220*/  FMUL.FTZ R42, R11, R42 ;  /* 0x0000002a0b2a7220 */ /* 0x000fe20000410000 */
[----:B------:R-:W-:Y:S02]  /*9230*/  HADD2.F32 R6, -RZ, R6.H1_H1 ;  /* 0x30000006ff067230 */ /* 0x000fe40000004100 */
[----:B------:R-:W-:Y:S01]  /*9240*/  FFMA.FTZ R112, R9, R40, -R112 ;  /* 0x0000002809707223 */ /* 0x000fe20000010870 */
        /* <DEDUP_REMOVED lines=9> */
[----:B------:R-:W-:-:S02]  /*92e0*/  F2FP.SATFINITE.E4M3.F32.PACK_AB_MERGE_C R48, R49, R48, RZ ;  /* 0x000000303130723e */ /* 0x000fc400048070ff */
[----:B------:R-:W-:Y:S02]  /*92f0*/  F2FP.SATFINITE.E4M3.F32.PACK_AB_MERGE_C R11, R11, R112, RZ ;  /* 0x000000700b0b723e */ /* 0x000fe400048070ff */
[----:B------:R-:W-:Y:S02]  /*9300*/  F2FP.SATFINITE.E4M3.F32.PACK_AB_MERGE_C R42, R42, R43, RZ ;  /* 0x0000002b2a2a723e */ /* 0x000fe400048070ff */
[----:B------:R-:W-:Y:S02]  /*9310*/  F2FP.SATFINITE.E4M3.F32.PACK_AB_MERGE_C R9, R45, R32, R47 ;  /* 0x000000202d09723e */ /* 0x000fe4000480702f */
[----:B------:R-:W-:Y:S02]  /*9320*/  F2FP.SATFINITE.E4M3.F32.PACK_AB_MERGE_C R11, R7, R110, R11 ;  /* 0x0000006e070b723e */ /* 0x000fe4000480700b */
[----:B------:R-:W-:Y:S02]  /*9330*/  F2FP.SATFINITE.E4M3.F32.PACK_AB_MERGE_C R13, R46, R33, R48 ;  /* 0x000000212e0d723e */ /* 0x000fe40004807030 */
[----:B------:R-:W-:-:S07]  /*9340*/  F2FP.SATFINITE.E4M3.F32.PACK_AB_MERGE_C R15, R41, R44, R42 ;  /* 0x0000002c290f723e */ /* 0x000fce000480702a */
.L_x_4560:
[----:B------:R-:W-:Y:S05]  /*9350*/  BSYNC B1 ;  /* 0x0000000000017941 */ /* 0x000fea0003800000 */
.L_x_4559:
[----:B0-----:R4:W-:Y:S01]  /*9360*/  STG.E.128 desc[UR40][R36.64], R8 ;  /* 0x0000000824007986 */ /* 0x0019e2000c101d28 */
[----:B------:R-:W-:-:S13]  /*9370*/  ISETP.GE.AND P4, PT, R39, R115, PT ;  /* 0x000000732700720c */ /* 0x000fda0003f86270 */
[----:B------:R-:W-:Y:S05]  /*9380*/  @P4 BRA `(.L_x_4523) ;  /* 0x00000000009c4947 */ /* 0x000fea0003800000 */
[--C-:B------:R-:W-:Y:S02]  /*9390*/  SHF.R.S32.HI R4, RZ, 0x1f, R39.reuse ;  /* 0x0000001fff047819 */ /* 0x100fe40000011427 */
[----:B------:R-:W-:-:S04]  /*93a0*/  IADD3 R39, P4, P5, R60, R98, R39 ;  /* 0x000000623c277210 */ /* 0x000fc80007d9e027 */
[----:B------:R-:W-:Y:S02]  /*93b0*/  IADD3.X R4, R100, R117, R4, P4, P5 ;  /* 0x0000007564047210 */ /* 0x000fe400027ea404 */
[----:B------:R-:W-:-:S05]  /*93c0*/  IADD3 R96, P4, R39, R96, RZ ;  /* 0x0000006027607210 */ /* 0x000fca0007f9e0ff */
[----:B------:R-:W-:-:S05]  /*93d0*/  IMAD.X R97, R4, 0x1, R97, P4 ;  /* 0x0000000104617824 */ /* 0x000fca00020e0661 */
[----:B--2---:R0:W-:Y:S01]  /*93e0*/  STG.E.128 desc[UR40][R96.64], R12 ;  /* 0x0000000c60007986 */ /* 0x0041e2000c101d28 */
[----:B------:R-:W-:Y:S05]  /*93f0*/  BRA `(.L_x_4523) ;  /* 0x0000000000807947 */ /* 0x000fea0003800000 */
.L_x_4516:
[----:B------:R-:W-:-:S06]  /*9400*/  UISETP.NE.AND UP0, UPT, UR42, 0x3, UPT ;  /* 0x000000032a00788c */ /* 0x000fcc000bf05270 */
[----:B------:R-:W-:-:S13]  /*9410*/  PLOP3.LUT P3, PT, PT, PT, UP0, 0x80, 0x0 ;  /* 0x000000000000781c */ /* 0x000fda0003f6f008 */
[----:B------:R-:W-:Y:S05]  /*9420*/  @!P3 BRA `(.L_x_4561) ;  /* 0x000000000004b947 */ /* 0x000fea0003800000 */
[----:B------:R-:W-:Y:S01]  /*9430*/  BPT.TRAP 0x1 ;  /* 0x000000040000795c */ /* 0x000fe20000300000 */
.L_x_4561:
[----:B------:R-:W-:Y:S01]  /*9440*/  IMAD R103, R17, 0x8, R16 ;  /* 0x0000000811677824 */ /* 0x000fe200078e0210 */
[----:B------:R-:W-:Y:S01]  /*9450*/  SHF.L.U32 R108, R206, 0x1f, RZ ;  /* 0x0000001fce6c7819 */ /* 0x000fe200000006ff */
[----:B------:R-:W-:Y:S01]  /*9460*/  IMAD R107, R24, -0x80, R2 ;  /* 0xffffff80186b7824 */ /* 0x000fe200078e0202 */
[----:B------:R-:W-:Y:S02]  /*9470*/  BSSY B1, `(.L_x_4562) ;  /* 0x0000004000017945 */ /* 0x000fe40003800000 */
[----:B------:R-:W0:Y:S02]  /*9480*/  SYNCS.PHASECHK.TRANS64.TRYWAIT P4, [R103+URZ+0x2a890], R108 ;  /* 0x02a8906c670075a7 */ /* 0x000e24000808017f */
[----:B------:R-:W-:Y:S01]  /*9490*/  VIMNMX R107, R107, 0x80, PT ;  /* 0x000000806b6b7848 */ /* 0x000fe20003fe0100 */
[----:B0-----:R-:W-:Y:S06]  /*94a0*/  @!P4 BRA `(.L_x_4563) ;  /* 0x0000025400dcc947 */ /* 0x001fec0003800000 */
.L_x_4891:
[----:B------:R-:W-:Y:S05]  /*94b0*/  BSYNC B1 ;  /* 0x0000000000017941 */ /* 0x000fea0003800000 */
.L_x_4562:
        /* <DEDUP_REMOVED lines=20> */
.L_x_4523:
[----:B------:R-:W-:Y:S05]  /*9600*/  BSYNC B0 ;  /* 0x0000000000007941 */ /* 0x000fea0003800000 */
.L_x_4515:
[----:B-1234-:R-:W1:Y:S01]  /*9610*/  S2R R4, SR_TID.X ;  /* 0x0000000000047919 */ /* 0x01ee620000002100 */
        /* <DEDUP_REMOVED lines=8> */
[----:B-1----:R-:W-:Y:S01]  /*96a0*/  LOP3.LUT R4, R4, 0x7f, RZ, 0xc0, !PT ;  /* 0x0000007f04047812 */ /* 0x002fe200078ec0ff */
[----:B--2---:R1:W-:Y:S03]  /*96b0*/  BAR.SYNC.DEFER_BLOCKING R77, 0x80 ;  /* 0x0002004d0000751d */ /* 0x0043e60000010000 */
[----:B------:R-:W-:-:S13]  /*96c0*/  ISETP.NE.AND P4, PT, R4, RZ, PT ;  /* 0x000000ff0400720c */ /* 0x000fda0003f85270 */
[----:B------:R-:W-:-:S05]  /*96d0*/  @!P4 VIADD R4, R103, 0x2a8a0 ;  /* 0x0002a8a06704c836 */ /* 0x000fca0000000000 */
[----:B------:R-:W-:-:S04]  /*96e0*/  @!P4 PRMT R4, RZ, 0x654, R4 ;  /* 0x00000654ff04c816 */ /* 0x000fc80000000004 */
[----:B------:R1:W-:Y:S01]  /*96f0*/  @!P4 SYNCS.ARRIVE.TRANS64.RED.A1T0 RZ, [R4+URZ], RZ ;  /* 0x000000ff04ffc9a7 */ /* 0x0003e2000810043f */
[----:B------:R-:W-:Y:S05]  /*9700*/  @!P3 BRA `(.L_x_4565) ;  /* 0x000000000004b947 */ /* 0x000fea0003800000 */
[----:B------:R-:W-:Y:S01]  /*9710*/  BPT.TRAP 0x1 ;  /* 0x000000040000795c */ /* 0x000fe20000300000 */
.L_x_4565:
[----:B------:R-:W-:Y:S05]  /*9720*/  BSYNC B0 ;  /* 0x0000000000007941 */ /* 0x000fea0003800000 */
.L_x_4564:
[----:B------:R-:W2:Y:S01]  /*9730*/  SYNCS.PHASECHK.TRANS64.TRYWAIT P3, [R103+URZ+0x2a8b0], R108 ;  /* 0x02a8b06c670075a7 */ /* 0x000ea2000806017f */
[----:B------:R-:W-:Y:S04]  /*9740*/  BSSY B0, `(.L_x_4566) ;  /* 0x0000002000007945 */ /* 0x000fe80003800000 */
[----:B--2---:R-:W-:Y:S05]  /*9750*/  @!P3 BRA `(.L_x_4567) ;  /* 0x000002540044b947 */ /* 0x004fea0003800000 */
.L_x_4892:
[----:B------:R-:W-:Y:S05]  /*9760*/  BSYNC B0 ;  /* 0x0000000000007941 */ /* 0x000fea0003800000 */
.L_x_4566:
[----:B------:R-:W-:Y:S01]  /*9770*/  ISETP.GE.AND P3, PT, R201, R107, PT ;  /* 0x0000006bc900720c */ /* 0x000fe20003f66270 */
[----:B------:R-:W-:-:S12]  /*9780*/  BSSY B0, `(.L_x_4568) ;  /* 0x000001f000007945 */ /* 0x000fd80003800000 */
[----:B------:R-:W-:Y:S05]  /*9790*/  @P3 BRA `(.L_x_4569) ;  /* 0x0000000000743947 */ /* 0x000fea0003800000 */
[----:B-1----:R-:W-:Y:S01]  /*97a0*/  IMAD.WIDE R4, R24, 0x80, R20 ;  /* 0x0000008018047825 */ /* 0x002fe200078e0214 */
[----:B------:R-:W-:Y:S01]  /*97b0*/  ULDC.64 UR4, c[0x0][0x328] ;  /* 0x0000ca0000047ab9 */ /* 0x000fe20000000a00 */
[----:B------:R-:W-:Y:S02]  /*97c0*/  ULDC.64 UR6, c[0x0][0x318] ;  /* 0x0000c60000067ab9 */ /* 0x000fe40000000a00 */
[----:B------:R-:W-:Y:S02]  /*97d0*/  IMAD.MOV.U32 R6, RZ, RZ, R58 ;  /* 0x000000ffff067224 */ /* 0x000fe400078e003a */
[----:B------:R-:W-:Y:S02]  /*97e0*/  IMAD.MOV.U32 R7, RZ, RZ, R65 ;  /* 0x000000ffff077224 */ /* 0x000fe400078e0041 */
[----:B------:R-:W-:Y:S02]  /*97f0*/  IMAD R5, R5, UR4, RZ ;  /* 0x0000000405057c24 */ /* 0x000fe4000f8e02ff */
[----:B------:R-:W-:Y:S01]  /*9800*/  IMAD.WIDE.U32 R6, R4, UR4, R6 ;  /* 0x0000000404067c25 */ /* 0x000fe2000f8e0006 */
[----:B------:R-:W-:-:S03]  /*9810*/  ULDC UR4, c[0x0][0x2f4] ;  /* 0x0000bd0000047ab9 */ /* 0x000fc60000000800 */
[----:B------:R-:W-:Y:S01]  /*9820*/  IMAD R5, R4, UR5, R5 ;  /* 0x0000000504057c24 */ /* 0x000fe2000f8e0205 */
[----:B------:R-:W-:-:S04]  /*9830*/  IADD3 R8, P3, R6, UR6, RZ ;  /* 0x0000000606087c10 */ /* 0x000fc8000ff7e0ff */
[----:B------:R-:W-:Y:S02]  /*9840*/  IADD3.X R9, R7, UR7, R5, P3, !PT ;  /* 0x0000000707097c10 */ /* 0x000fe40009ffe405 */
[----:B------:R-:W-:-:S13]  /*9850*/  ISETP.GE.AND P3, PT, R22, UR4, PT ;  /* 0x0000000416007c0c */ /* 0x000fda000bf66270 */
[----:B------:R-:W1:Y:S04]  /*9860*/  @!P3 LDS.128 R4, [R106+0xc400] ;  /* 0x00c400006a04b984 */ /* 0x000e680000000c00 */
[----:B-1----:R-:W-:Y:S01]  /*9870*/  @!P3 STG.E.128 desc[UR40][R8.64], R4 ;  /* 0x000000040800b986 */ /* 0x002fe2000c101d28 */
        /* <DEDUP_REMOVED lines=14> */
[----:B-1----:R3:W-:Y:S02]  /*9960*/  @!P3 STG.E.128 desc[UR40][R8.64+0xa0], R4 ;  /* 0x0000a0040800b986 */ /* 0x0027e4000c101d28 */
.L_x_4569:
[----:B------:R-:W-:Y:S05]  /*9970*/  BSYNC B0 ;  /* 0x0000000000007941 */ /* 0x000fea0003800000 */
.L_x_4568:
[----:B------:R-:W-:Y:S01]  /*9980*/  @!PT LDS RZ, [RZ] ;  /* 0x00000000fffff984 */ /* 0x000fe20000000800 */
[----:B------:R-:W-:Y:S01]  /*9990*/  @!PT LDS RZ, [RZ] ;  /* 0x00000000fffff984 */ /* 0x000fe20000000800 */
[----:B------:R-:W-:Y:S01]  /*99a0*/  @!PT LDS RZ, [RZ] ;  /* 0x00000000fffff984 */ /* 0x000fe20000000800 */
[----:B------:R-:W-:Y:S01]  /*99b0*/  @!PT LDS RZ, [RZ] ;  /* 0x00000000fffff984 */ /* 0x000fe20000000800 */
[----:B------:R4:W-:Y:S06]  /*99c0*/  MEMBAR.ALL.CTA ;  /* 0x0000000000007992 */ /* 0x0009ec0000008000 */
[----:B----4-:R-:W4:Y:S01]  /*99d0*/  FENCE.VIEW.ASYNC.S ;  /* 0x00000000000073c6 */ /* 0x010f220000000000 */
[----:B------:R-:W-:Y:S02]  /*99e0*/  VIADD R17, R17, 0x1 ;  /* 0x0000000111117836 */ /* 0x000fe40000000000 */
[----:B0-2---:R-:W-:Y:S01]  /*99f0*/  @!P4 VIADD R103, R103, 0x2a8c0 ;  /* 0x0002a8c06767c836 */ /* 0x005fe20000000000 */
[----:B----4-:R0:W-:Y:S02]  /*9a00*/  BAR.SYNC.DEFER_BLOCKING R77, 0x80 ;  /* 0x0002004d0000751d */ /* 0x0101e40000010000 */
[----:B------:R-:W-:-:S02]  /*9a10*/  ISETP.NE.AND P3, PT, R17, 0x2, PT ;  /* 0x000000021100780c */ /* 0x000fc40003f65270 */
[----:B------:R-:W-:Y:S02]  /*9a20*/  @!P4 PRMT R103, RZ, 0x654, R103 ;  /* 0x00000654ff67c816 */ /* 0x000fe40000000067 */
[----:B---3--:R-:W-:Y:S02]  /*9a30*/  SEL R5, RZ, 0x1, P3 ;  /* 0x00000001ff057807 */ /* 0x008fe40001800000 */
[----:B------:R-:W-:Y:S02]  /*9a40*/  SEL R17, R17, RZ, P3 ;  /* 0x000000ff11117207 */ /* 0x000fe40001800000 */
[----:B------:R-:W-:Y:S01]  /*9a50*/  LOP3.LUT R206, R206, R5, RZ, 0x3c, !PT ;  /* 0x00000005cece7212 */ /* 0x000fe200078e3cff */
[----:B------:R0:W-:Y:S01]  /*9a60*/  @!P4 SYNCS.ARRIVE.TRANS64.RED.A1T0 RZ, [R103+URZ], RZ ;  /* 0x000000ff67ffc9a7 */ /* 0x0001e2000810043f */
[----:B------:R-:W-:Y:S05]  /*9a70*/  @P2 BRA `(.L_x_4570) ;  /* 0xffffff9000c02947 */ /* 0x000fea000383ffff */
[----:B-1----:R-:W1:Y:S01]  /*9a80*/  S2R R4, SR_TID.X ;  /* 0x0000000000047919 */ /* 0x002e620000002100 */
[----:B------:R-:W-:Y:S02]  /*9a90*/  PLOP3.LUT P0, PT, PT, PT, PT, 0x8, 0x0 ;  /* 0x000000000000781c */ /* 0x000fe40003f0e170 */
[----:B-1----:R-:W-:-:S04]  /*9aa0*/  SHF.R.U32.HI R4, RZ, 0x7, R4 ;  /* 0x00000007ff047819 */ /* 0x002fc80000011604 */
[----:B------:R-:W-:-:S13]  /*9ab0*/  ISETP.NE.AND P5, PT, R4, 0x1, PT ;  /* 0x000000010400780c */ /* 0x000fda0003fa5270 */
[----:B------:R-:W-:Y:S06]  /*9ac0*/  @!P5 BAR.ARV 0x9, 0x100 ;  /* 0x024400000000db1d */ /* 0x000fec0000002000 */
.L_x_4510:
[----:B------:R-:W1:Y:S01]  /*9ad0*/  LDC R0, c[0x0][0x448] ;  /* 0x00011200ff007b82 */ /* 0x000e620000000800 */
[----:B------:R-:W-:-:S07]  /*9ae0*/  VIADD R3, R207, 0x7f ;  /* 0x0000007fcf037836 */ /* 0x000fce0000000000 */
[----:B------:R-:W2:Y:S01]  /*9af0*/  LDC.64 R6, c[0x0][0x9e0] ;  /* 0x00027800ff067b82 */ /* 0x000ea20000000a00 */
[----:B-1----:R-:W-:Y:S02]  /*9b00*/  ISETP.NE.AND P1, PT, R0, 0x1, PT ;  /* 0x000000010000780c */ /* 0x002fe40003f25270 */
[----:B--2---:R-:W-:-:S11]  /*9b10*/  ISETP.GE.AND P2, PT, R7, 0x1, PT ;  /* 0x000000010700780c */ /* 0x004fd60003f46270 */
[----:B------:R-:W1:Y:S08]  /*9b20*/  @P1 LDC R0, c[0x0][0x44c] ;  /* 0x00011300ff001b82 */ /* 0x000e700000000800 */
[----:B------:R-:W2:Y:S01]  /*9b30*/  @P1 LDC R5, c[0x0][0x450] ;  /* 0x00011400ff051b82 */ /* 0x000ea20000000800 */
[----:B-1----:R-:W-:-:S05]  /*9b40*/  @P1 IMAD.HI.U32 R0, R3, R0, RZ ;  /* 0x0000000003001227 */ /* 0x002fca00078e00ff */
[----:B--2---:R-:W-:-:S05]  /*9b50*/  @P1 SHF.R.U32.HI R3, RZ, R5, R0 ;  /* 0x00000005ff031219 */ /* 0x004fca0000011600 */
[----:B------:R-:W-:Y:S01]  /*9b60*/  IMAD.IADD R3, R28, 0x1, R3 ;  /* 0x000000011c037824 */ /* 0x000fe200078e0203 */
[----:B------:R-:W-:Y:S06]  /*9b70*/  @P0 BRA `(.L_x_4571) ;  /* 0x00000000000c0947 */ /* 0x000fec0003800000 */
[----:B------:R-:W1:Y:S01]  /*9b80*/  FENCE.VIEW.ASYNC.G ;  /* 0x00000000000073c6 */ /* 0x000e620000000100 */
[----:B------:R-:W-:Y:S05]  /*9b90*/  WARPSYNC.ALL ;  /* 0x0000000000007948 */ /* 0x000fea0003800000 */
[----:B-1----:R-:W-:Y:S06]  /*9ba0*/  BAR.ARV 0xc, 0x180 ;  /* 0x0306000000007b1d */ /* 0x002fec0000002000 */
.L_x_4571:
        /* <DEDUP_REMOVED lines=13> */
.L_x_4574:
[----:B------:R-:W-:-:S13]  /*9c80*/  ISETP.NE.AND P0, PT, R7, 0x1, PT ;  /* 0x000000010700780c */ /* 0x000fda0003f05270 */
[----:B------:R-:W1:Y:S02]  /*9c90*/  @P0 LDC.64 R4, c[0x0][0x9e8] ;  /* 0x00027a00ff040b82 */ /* 0x000e640000000a00 */
[----:B-1----:R-:W-:-:S05]  /*9ca0*/  @P0 IMAD.HI.U32 R4, R2, R4, RZ ;  /* 0x0000000402040227 */ /* 0x002fca00078e00ff */
[----:B------:R-:W-:-:S07]  /*9cb0*/  @P0 SHF.R.U32.HI R2, RZ, R5, R4 ;  /* 0x00000005ff020219 */ /* 0x000fce0000011604 */
.L_x_4575:
[----:B------:R-:W-:Y:S05]  /*9cc0*/  BSYNC B0 ;  /* 0x0000000000007941 */ /* 0x000fea0003800000 */
.L_x_4573:
[----:B------:R-:W-:-:S05]  /*9cd0*/  IMAD R3, R2, R7, R7 ;  /* 0x0000000702037224 */ /* 0x000fca00078e0207 */
[----:B------:R-:W-:-:S07]  /*9ce0*/  VIMNMX R0, R0, R3, PT ;  /* 0x0000000300007248 */ /* 0x000fce0003fe0100 */
.L_x_4572:
[----:B------:R-:W1:Y:S01]  /*9cf0*/  @P1 LDC R2, c[0x0][0x44c] ;  /* 0x00011300ff021b82 */ /* 0x000e620000000800 */
[----:B------:R-:W-:Y:S01]  /*9d00*/  VIADD R0, R0, 0x7f ;  /* 0x0000007f00007836 */ /* 0x000fe20000000000 */
[----:B------:R-:W-:Y:S01]  /*9d10*/  ULDC UR4, c[0x0][0x9dc] ;  /* 0x0002770000047ab9 */ /* 0x000fe20000000800 */
[----:B------:R-:W-:-:S03]  /*9d20*/  IMAD.MOV.U32 R5, RZ, RZ, R207 ;  /* 0x000000ffff057224 */ /* 0x000fc600078e00cf */
[----:B------:R-:W-:Y:S02]  /*9d30*/  SHF.R.S32.HI R3, RZ, 0x1f, R0 ;  /* 0x0000001fff037819 */ /* 0x000fe40000011400 */
[----:B------:R-:W2:Y:S02]  /*9d40*/  @P1 LDC R9, c[0x0][0x450] ;  /* 0x00011400ff091b82 */ /* 0x000ea40000000800 */
[----:B------:R-:W-:-:S04]  /*9d50*/  LEA.HI R3, R3, R0, RZ, 0x7 ;  /* 0x0000000003037211 */ /* 0x000fc800078f38ff */
[----:B------:R-:W-:-:S04]  /*9d60*/  SHF.R.S32.HI R0, RZ, 0x7, R3 ;  /* 0x00000007ff007819 */ /* 0x000fc80000011403 */
[----:B------:R-:W-:Y:S01]  /*9d70*/  VIMNMX R27, R27, R0, PT ;  /* 0x000000001b1b7248 */ /* 0x000fe20003fe0100 */
[----:B-1----:R-:W-:-:S05]  /*9d80*/  @P1 IMAD.HI.U32 R2, R207, R2, RZ ;  /* 0x00000002cf021227 */ /* 0x002fca00078e00ff */
[----:B--2---:R-:W-:-:S05]  /*9d90*/  @P1 SHF.R.U32.HI R5, RZ, R9, R2 ;  /* 0x00000009ff051219 */ /* 0x004fca0000011602 */
        /* <DEDUP_REMOVED lines=13> */
.L_x_4578:
[----:B------:R-:W-:-:S13]  /*9e70*/  ISETP.NE.AND P0, PT, R7, 0x1, PT ;  /* 0x000000010700780c */ /* 0x000fda0003f05270 */
[----:B------:R-:W1:Y:S02]  /*9e80*/  @P0 LDC.64 R4, c[0x0][0x9e8] ;  /* 0x00027a00ff040b82 */ /* 0x000e640000000a00 */
[----:B-1----:R-:W-:-:S05]  /*9e90*/  @P0 IMAD.HI.U32 R4, R2, R4, RZ ;  /* 0x0000000402040227 */ /* 0x002fca00078e00ff */
[----:B------:R-:W-:-:S07]  /*9ea0*/  @P0 SHF.R.U32.HI R2, RZ, R5, R4 ;  /* 0x00000005ff020219 */ /* 0x000fce0000011604 */
.L_x_4579:
[----:B------:R-:W-:Y:S05]  /*9eb0*/  BSYNC B0 ;  /* 0x0000000000007941 */ /* 0x000fea0003800000 */
.L_x_4577:
[----:B------:R-:W-:-:S05]  /*9ec0*/  IMAD R3, R2, R7, RZ ;  /* 0x0000000702037224 */ /* 0x000fca00078e02ff */
[----:B------:R-:W-:-:S07]  /*9ed0*/  VIMNMX R0, R0, R3, !PT ;  /* 0x0000000300007248 */ /* 0x000fce0007fe0100 */
.L_x_4576:
[----:B------:R-:W-:Y:S01]  /*9ee0*/  SHF.R.S32.HI R3, RZ, 0x1f, R0 ;  /* 0x0000001fff037819 */ /* 0x000fe20000011400 */
[----:B------:R-:W-:Y:S01]  /*9ef0*/  BSSY B0, `(.L_x_4580) ;  /* 0x0000026000007945 */ /* 0x000fe20003800000 */
[----:B0-----:R-:W-:Y:S02]  /*9f00*/  IMAD.MOV.U32 R103, RZ, RZ, RZ ;  /* 0x000000ffff677224 */ /* 0x001fe400078e00ff */
[----:B------:R-:W-:-:S04]  /*9f10*/  LEA.HI R3, R3, R0, RZ, 0x7 ;  /* 0x0000000003037211 */ /* 0x000fc800078f38ff */
[----:B------:R-:W-:-:S04]  /*9f20*/  SHF.R.S32.HI R3, RZ, 0x7, R3 ;  /* 0x00000007ff037819 */ /* 0x000fc80000011403 */
[----:B------:R-:W-:-:S04]  /*9f30*/  VIMNMX R212, RZ, R3, !PT ;  /* 0x00000003ffd47248 */ /* 0x000fc80007fe0100 */
        /* <DEDUP_REMOVED lines=33> */
.L_x_4581:
[----:B------:R-:W-:Y:S05]  /*a150*/  BSYNC B0 ;  /* 0x0000000000007941 */ /* 0x000fea0003800000 */
.L_x_4580:
[-C--:B------:R-:W-:Y:S01]  /*a160*/  IMAD R212, R228, R103.reuse, R212 ;  /* 0x00000067e4d47224 */ /* 0x080fe200078e02d4 */
[----:B------:R-:W-:Y:S02]  /*a170*/  PLOP3.LUT P0, PT, PT, PT, PT, 0x80, 0x0 ;  /* 0x000000000000781c */ /* 0x000fe40003f0f070 */
[----:B------:R-:W-:Y:S02]  /*a180*/  CS2R R4, SRZ ;  /* 0x0000000000047805 */ /* 0x000fe4000001ff00 */
[----:B------:R-:W-:Y:S01]  /*a190*/  CS2R R120, SRZ ;  /* 0x0000000000787805 */ /* 0x000fe2000001ff00 */
[----:B------:R-:W-:Y:S01]  /*a1a0*/  IMAD.MOV.U32 R0, RZ, RZ, RZ ;  /* 0x000000ffff007224 */ /* 0x000fe200078e00ff */
[----:B------:R-:W-:Y:S02]  /*a1b0*/  VIADDMNMX R103, R212, R103, R27, PT ;  /* 0x00000067d4677246 */ /* 0x000fe4000380011b */
[----:B------:R-:W-:Y:S02]  /*a1c0*/  CS2R R142, SRZ ;  /* 0x00000000008e7805 */ /* 0x000fe4000001ff00 */
[----:B------:R-:W-:Y:S01]  /*a1d0*/  CS2R R28, SRZ ;  /* 0x00000000001c7805 */ /* 0x000fe2000001ff00 */
[----:B------:R-:W-:Y:S01]  /*a1e0*/  IMAD.MOV.U32 R6, RZ, RZ, RZ ;  /* 0x000000ffff067224 */ /* 0x000fe200078e00ff */
[----:B------:R-:W-:-:S02]  /*a1f0*/  ISETP.GT.AND P1, PT, R103, R212, PT ;  /* 0x000000d46700720c */ /* 0x000fc40003f24270 */
[----:B------:R-:W-:Y:S01]  /*a200*/  CS2R R92, SRZ ;  /* 0x00000000005c7805 */ /* 0x000fe2000001ff00 */
[----:B------:R-:W-:Y:S01]  /*a210*/  IMAD.MOV.U32 R144, RZ, RZ, RZ ;  /* 0x000000ffff907224 */ /* 0x000fe200078e00ff */
        /* <DEDUP_REMOVED lines=41> */
[----:B------:R-:W-:Y:S01]  /*a4b0*/  CS2R R108, SRZ ;  /* 0x00000000006c7805 */ /* 0x000fe2000001ff00 */
[----:B------:R-:W-:Y:S01]  /*a4c0*/  IMAD.MOV.U32 R12, RZ, RZ, RZ ;  /* 0x000000ffff0c7224 */ /* 0x000fe200078e00ff */
[----:B------:R-:W-:Y:S01]  /*a4d0*/  CS2R R114, SRZ ;  /* 0x0000000000727805 */ /* 0x000fe2000001ff00 */
[----:B------:R-:W-:Y:S02]  /*a4e0*/  IMAD.MOV.U32 R111, RZ, RZ, RZ ;  /* 0x000000ffff6f7224 */ /* 0x000fe400078e00ff */
[----:B------:R-:W-:Y:S01]  /*a4f0*/  IMAD.MOV.U32 R72, RZ, RZ, RZ ;  /* 0x000000ffff487224 */ /* 0x000fe200078e00ff */
        /* <DEDUP_REMOVED lines=9> */
.L_x_4895:
        /* <DEDUP_REMOVED lines=25> */
.L_x_4584:
        /* <DEDUP_REMOVED lines=8> */
[----:B------:R-:W-:-:S05]  /*a7a0*/  @P0 SHF.R.S32.HI R3, RZ, 0x1f, R215 ;  /* 0x0000001fff030819 */ /* 0x000fca00000114d7 */
[----:B------:R-:W2:Y:S08]  /*a7b0*/  @P0 LDC.64 R6, c[0x0][0x9a8] ;  /* 0x00026a00ff060b82 */ /* 0x000eb00000000a00 */
[----:B------:R-:W3:Y:S08]  /*a7c0*/  @P0 LDC.64 R10, c[0x0][0x9b0] ;  /* 0x00026c00ff0a0b82 */ /* 0x000ef00000000a00 */
[----:B0-----:R-:W0:Y:S01]  /*a7d0*/  @P1 LDC.64 R12, c[0x0][0x9c0] ;  /* 0x00027000ff0c1b82 */ /* 0x001e220000000a00 */
[----:B-1----:R-:W-:-:S02]  /*a7e0*/  @P1 IMAD R2, R5, R8, RZ ;  /* 0x0000000805021224 */ /* 0x002fc400078e02ff */
[----:B------:R-:W-:-:S04]  /*a7f0*/  @P1 IMAD.WIDE.U32 R4, R215, R8, RZ ;  /* 0x00000008d7041225 */ /* 0x000fc800078e00ff */
[----:B------:R-:W-:Y:S02]  /*a800*/  @P1 IMAD R9, R215, R9, R2 ;  /* 0x00000009d7091224 */ /* 0x000fe400078e0202 */
[-C--:B--2---:R-:W-:Y:S02]  /*a810*/  @P0 IMAD R0, R3, R6.reuse, RZ ;  /* 0x0000000603000224 */ /* 0x084fe400078e02ff */
[----:B------:R-:W-:-:S04]  /*a820*/  @P0 IMAD.WIDE.U32 R2, R215, R6, RZ ;  /* 0x00000006d7020225 */ /* 0x000fc800078e00ff */
[----:B------:R-:W-:Y:S02]  /*a830*/  @P0 IMAD R7, R215, R7, R0 ;  /* 0x00000007d7070224 */ /* 0x000fe400078e0200 */
[----:B------:R-:W-:Y:S02]  /*a840*/  @P1 IMAD.IADD R5, R5, 0x1, R9 ;  /* 0x0000000105051824 */ /* 0x000fe400078e0209 */
[----:B------:R-:W-:Y:S02]  /*a850*/  @P0 IMAD.IADD R3, R3, 0x1, R7 ;  /* 0x0000000103030824 */ /* 0x000fe400078e0207 */
[----:B------:R-:W-:Y:S02]  /*a860*/  IMAD.MOV.U32 R0, RZ, RZ, 0x3f800000 ;  /* 0x3f800000ff007424 */ /* 0x000fe400078e00ff */
[----:B---3--:R-:W-:-:S04]  /*a870*/  @P0 IMAD.WIDE.U32 R2, R222, R10, R2 ;  /* 0x0000000ade020225 */ /* 0x008fc800078e0002 */
[----:B0-----:R-:W-:Y:S01]  /*a880*/  @P1 IMAD.WIDE.U32 R6, R222, R12, R4 ;  /* 0x0000000cde061225 */ /* 0x001fe200078e0004 */
[----:B------:R-:W-:Y:S01]  /*a890*/  @P0 LEA R4, P2, R2, UR4, 0x2 ;  /* 0x0000000402040c11 */ /* 0x000fe2000f8410ff */
[----:B------:R-:W-:Y:S02]  /*a8a0*/  ULDC UR4, c[0x0][0x3f4] ;  /* 0x0000fd0000047ab9 */ /* 0x000fe40000000800 */
[----:B------:R-:W-:Y:S01]  /*a8b0*/  @P0 IMAD R5, R222, R11, R3 ;  /* 0x0000000bde050224 */ /* 0x000fe200078e0203 */
[----:B------:R-:W-:Y:S01]  /*a8c0*/  @P1 LEA R8, P3, R6, UR6, 0x2 ;  /* 0x0000000606081c11 */ /* 0x000fe2000f8610ff */
[----:B------:R-:W-:-:S03]  /*a8d0*/  @P1 IMAD R3, R222, R13, R7 ;  /* 0x0000000dde031224 */ /* 0x000fc600078e0207 */
        /* <DEDUP_REMOVED lines=20> */
.L_x_4588:
[----:B-1----:R1:W2:Y:S02]  /*aa20*/  SYNCS.PHASECHK.TRANS64.TRYWAIT P0, [R16+URZ+0x2a800], R3 ;  /* 0x02a80003100075a7 */ /* 0x0022a4000800017f */
[----:B--2---:R-:W-:Y:S05]  /*aa30*/  @!P0 NANOSLEEP.SYNCS 0x989680 ;  /* 0x009896800000895d */ /* 0x004fea0003900000 */
[----:B------:R-:W2:Y:S02]  /*aa40*/  @!P0 SYNCS.PHASECHK.TRANS64 P0, [R16+URZ+0x2a800], R3 ;  /* 0x02a80003100085a7 */ /* 0x000ea4000800007f */
[----:B--2---:R-:W-:Y:S05]  /*aa50*/  @!P0 BRA `(.L_x_4588) ;  /* 0xfffffffc00f08947 */ /* 0x004fea000383ffff */
.L_x_4587:
[----:B------:R-:W-:Y:S05]  /*aa60*/  BSYNC B0 ;  /* 0x0000000000007941 */ /* 0x000fea0003800000 */
.L_x_4586:
[----:B------:R-:W-:Y:S05]  /*aa70*/  BRA `(.L_x_4589) ;  /* 0x0000007000147947 */ /* 0x000fea0003800000 */
.L_x_4585:
        /* <DEDUP_REMOVED lines=30> */
.L_x_4590:
[----:B------:R-:W-:Y:S01]  /*ac60*/  ULDC.U8 UR4, c[0x0][0x410] ;  /* 0x0001040000047ab9 */ /* 0x000fe20000000000 */
[----:B------:R-:W-:Y:S01]  /*ac70*/  BSSY B0, `(.L_x_4591) ;  /* 0x00006dd000007945 */ /* 0x000fe20003800000 */
[----:B------:R-:W-:Y:S01]  /*ac80*/  ISETP.NE.AND P0, PT, RZ, UR4, PT ;  /* 0x00000004ff007c0c */ /* 0x000fe2000bf05270 */
[----:B------:R-:W-:-:S12]  /*ac90*/  IMAD.IADD R10, R201, 0x1, R207 ;  /* 0x00000001c90a7824 */ /* 0x000fd800078e02cf */
[----:B------:R-:W-:Y:S05]  /*aca0*/  @!P0 BRA `(.L_x_4592) ;  /* 0x0000003400988947 */ /* 0x000fea0003800000 */
[----:B------:R-:W0:Y:S01]  /*acb0*/  LDC R21, c[0x0][0x448] ;  /* 0x00011200ff157b82 */ /* 0x000e220000000800 */
[----:B------:R-:W-:Y:S01]  /*acc0*/  IMAD.MOV.U32 R11, RZ, RZ, R10 ;  /* 0x000000ffff0b7224 */ /* 0x000fe200078e000a */
[----:B------:R-:W-:Y:S01]  /*acd0*/  ULDC.64 UR4, c[0x0][0x3f8] ;  /* 0x0000fe0000047ab9 */ /* 0x000fe20000000a00 */
[----:B------:R-:W-:Y:S01]  /*ace0*/  IMAD.MOV.U32 R8, RZ, RZ, R26 ;  /* 0x000000ffff087224 */ /* 0x000fe200078e001a */
[----:B------:R-:W-:Y:S01]  /*acf0*/  ULDC.64 UR6, c[0x0][0x408] ;  /* 0x0001020000067ab9 */ /* 0x000fe20000000a00 */
[----:B------:R-:W-:Y:S01]  /*ad00*/  IMAD.MOV.U32 R9, RZ, RZ, R31 ;  /* 0x000000ffff097224 */ /* 0x000fe200078e001f */
[----:B------:R-:W-:Y:S01]  /*ad10*/  ULDC.64 UR8, c[0x0][0x400] ;  /* 0x0001000000087ab9 */ /* 0x000fe20000000a00 */
[----:B------:R-:W-:Y:S02]  /*ad20*/  IMAD.MOV.U32 R6, RZ, RZ, R24 ;  /* 0x000000ffff067224 */ /* 0x000fe400078e0018 */
[----:B------:R-:W-:Y:S01]  /*ad30*/  IMAD.MOV.U32 R7, RZ, RZ, R29 ;  /* 0x000000ffff077224 */ /* 0x000fe200078e001d */
[----:B0-----:R-:W-:-:S13]  /*ad40*/  ISETP.NE.AND P0, PT, R21, 0x1, PT ;  /* 0x000000011500780c */ /* 0x001fda0003f05270 */
[----:B------:R-:W0:Y:S08]  /*ad50*/  @P0 LDC R3, c[0x0][0x44c] ;  /* 0x00011300ff030b82 */ /* 0x000e300000000800 */
[----:B------:R-:W1:Y:S01]  /*ad60*/  @P0 LDC R5, c[0x0][0x450] ;  /* 0x00011400ff050b82 */ /* 0x000e620000000800 */
[----:B0-----:R-:W-:-:S05]  /*ad70*/  @P0 IMAD.HI.U32 R0, R10, R3, RZ ;  /* 0x000000030a000227 */ /* 0x001fca00078e00ff */
[----:B-1----:R-:W-:-:S04]  /*ad80*/  @P0 SHF.R.U32.HI R11, RZ, R5, R0 ;  /* 0x00000005ff0b0219 */ /* 0x002fc80000011600 */
[----:B------:R-:W-:Y:S01]  /*ad90*/  SHF.R.S32.HI R0, RZ, 0x1f, R11 ;  /* 0x0000001fff007819 */ /* 0x000fe2000001140b */
[----:B------:R-:W-:-:S04]  /*ada0*/  IMAD.WIDE.U32 R8, R11, UR6, R8 ;  /* 0x000000060b087c25 */ /* 0x000fc8000f8e0008 */
[----:B------:R-:W-:Y:S01]  /*adb0*/  IMAD R4, R0, UR4, RZ ;  /* 0x0000000400047c24 */ /* 0x000fe2000f8e02ff */
[----:B------:R-:W-:Y:S01]  /*adc0*/  IADD3 R5, P1, R8, UR8, RZ ;  /* 0x0000000808057c10 */ /* 0x000fe2000ff3e0ff */
[----:B------:R-:W-:-:S04]  /*add0*/  IMAD.WIDE.U32 R6, R11, UR4, R6 ;  /* 0x000000040b067c25 */ /* 0x000fc8000f8e0006 */
[----:B------:R-:W-:Y:S02]  /*ade0*/  IMAD R0, R0, UR6, RZ ;  /* 0x0000000600007c24 */ /* 0x000fe4000f8e02ff */
        /* <DEDUP_REMOVED lines=8> */
[----:B------:R0:W1:Y:S04]  /*ae70*/  SHFL.IDX PT, R0, R13, RZ, 0x1e1f ;  /* 0x001e1fff0d007589 */ /* 0x00006800000e0000 */
[----:B------:R-:W2:Y:S04]  /*ae80*/  SHFL.IDX PT, R3, R3, RZ, 0x1e1f ;  /* 0x001e1fff03037589 */ /* 0x000ea800000e0000 */
[----:B------:R-:W3:Y:S04]  /*ae90*/  SHFL.IDX PT, R4, R4, RZ, 0x1e1f ;  /* 0x001e1fff04047589 */ /* 0x000ee800000e0000 */
[----:B------:R0:W4:Y:S02]  /*aea0*/  SHFL.IDX PT, R14, R5, RZ, 0x1e1f ;  /* 0x001e1fff050e7589 */ /* 0x00012400000e0000 */
.L_x_4901:
[----:B0-----:R-:W-:Y:S01]  /*aeb0*/  IMAD R5, R202, R21, RZ ;  /* 0x00000015ca057224 */ /* 0x001fe200078e02ff */
        /* <DEDUP_REMOVED lines=22> */
[C---:B--2---:R-:W-:Y:S02]  /*b020*/  @!P4 IADD3 R6, P0, R218.reuse, R3, RZ ;  /* 0x00000003da06c210 */ /* 0x044fe40007f1e0ff */
[----:B----4-:R-:W-:-:S03]  /*b030*/  @!P4 IADD3 R8, P1, R218, R14, RZ ;  /* 0x0000000eda08c210 */ /* 0x010fc60007f3e0ff */
[--C-:B-1----:R-:W-:Y:S02]  /*b040*/  @!P4 IMAD.X R7, R0, 0x1, R9.reuse, P0 ;  /* 0x000000010007c824 */ /* 0x102fe400000e0609 */
[----:B---3--:R-:W-:Y:S01]  /*b050*/  @!P4 IMAD.X R9, R4, 0x1, R9, P1 ;  /* 0x000000010409c824 */ /* 0x008fe200008e0609 */
        /* <DEDUP_REMOVED lines=8> */
[----:B------:R-:W-:Y:S01]  /*b0e0*/  SHF.R.S32.HI R15, RZ, 0x1f, R219 ;  /* 0x0000001fff0f7819 */ /* 0x000fe200000114db */
[--C-:B------:R-:W-:Y:S01]  /*b0f0*/  @!P3 IMAD.X R11, R0, 0x1, R13.reuse, P4 ;  /* 0x00000001000bb824 */ /* 0x100fe200020e060d */
[----:B------:R-:W-:Y:S01]  /*b100*/  ISETP.GE.AND P0, PT, R204, UR4, PT ;  /* 0x00000004cc007c0c */ /* 0x000fe2000bf06270 */
[----:B------:R-:W-:Y:S01]  /*b110*/  @!P3 IMAD.X R43, R4, 0x1, R13, P5 ;  /* 0x00000001042bb824 */ /* 0x000fe200028e060d */
[----:B------:R-:W-:-:S02]  /*b120*/  @!P2 IADD3 R46, P4, R219, R3, RZ ;  /* 0x00000003db2ea210 */ /* 0x000fc40007f9e0ff */
[-C--:B------:R-:W-:Y:S01]  /*b130*/  @!P2 IADD3 R48, P5, R219, R14.reuse, RZ ;  /* 0x0000000edb30a210 */ /* 0x080fe20007fbe0ff */
[----:B------:R1:W5:Y:S01]  /*b140*/  @!P3 LD.E.64 R30, desc[UR40][R10.64] ;  /* 0x000000280a1eb980 */ /* 0x000362000c101b00 */
[----:B------:R-:W-:Y:S01]  /*b150*/  SHF.R.S32.HI R21, RZ, 0x1f, R216 ;  /* 0x0000001fff157819 */ /* 0x000fe200000114d8 */
[--C-:B------:R-:W-:Y:S01]  /*b160*/  @!P2 IMAD.X R47, R0, 0x1, R15.reuse, P4 ;  /* 0x00000001002fa824 */ /* 0x100fe200020e060f */
[----:B------:R-:W-:Y:S01]  /*b170*/  @!P1 IADD3 R50, P4, R216, R3, RZ ;  /* 0x00000003d8329210 */ /* 0x000fe20007f9e0ff */
[----:B------:R-:W-:Y:S01]  /*b180*/  @!P2 IMAD.X R49, R4, 0x1, R15, P5 ;  /* 0x000000010431a824 */ /* 0x000fe200028e060f */
[----:B------:R-:W-:Y:S02]  /*b190*/  @!P1 IADD3 R52, P5, R216, R14, RZ ;  /* 0x0000000ed8349210 */ /* 0x000fe40007fbe0ff */
[----:B------:R-:W-:Y:S02]  /*b1a0*/  CS2R R24, SRZ ;  /* 0x0000000000187805 */ /* 0x000fe4000001ff00 */
[----:B------:R-:W-:Y:S01]  /*b1b0*/  SHF.R.S32.HI R13, RZ, 0x1f, R220 ;  /* 0x0000001fff0d7819 */ /* 0x000fe200000114dc */
[--C-:B------:R-:W-:Y:S01]  /*b1c0*/  @!P1 IMAD.X R51, R0, 0x1, R21.reuse, P4 ;  /* 0x0000000100339824 */ /* 0x100fe200020e0615 */
[----:B------:R-:W-:Y:S01]  /*b1d0*/  ISETP.GE.AND P4, PT, R220, UR4, PT ;  /* 0x00000004dc007c0c */ /* 0x000fe2000bf86270 */
[----:B------:R-:W-:Y:S01]  /*b1e0*/  @!P1 IMAD.X R53, R4, 0x1, R21, P5 ;  /* 0x0000000104359824 */ /* 0x000fe200028e0615 */
[----:B0-----:R-:W-:-:S02]  /*b1f0*/  @!P0 SHF.R.S32.HI R9, RZ, 0x1f, R204 ;  /* 0x0000001fff098819 */ /* 0x001fc400000114cc */
[----:B------:R-:W-:Y:S02]  /*b200*/  CS2R R26, SRZ ;  /* 0x00000000001a7805 */ /* 0x000fe4000001ff00 */
[----:B------:R-:W-:Y:S02]  /*b210*/  @!P0 IADD3 R6, P5, R204, R3, RZ ;  /* 0x00000003cc068210 */ /* 0x000fe40007fbe0ff */
[----:B------:R-:W-:Y:S02]  /*b220*/  CS2R R36, SRZ ;  /* 0x0000000000247805 */ /* 0x000fe4000001ff00 */
[----:B------:R-:W-:Y:S02]  /*b230*/  CS2R R38, SRZ ;  /* 0x0000000000267805 */ /* 0x000fe4000001ff00 */
[----:B-1----:R-:W-:Y:S01]  /*b240*/  CS2R R10, SRZ ;  /* 0x00000000000a7805 */ /* 0x002fe2000001ff00 */
[----:B------:R0:W5:Y:S01]  /*b250*/  @!P3 LD.E.64 R28, desc[UR40][R42.64] ;  /* 0x000000282a1cb980 */ /* 0x000162000c101b00 */
[----:B------:R-:W-:Y:S01]  /*b260*/  @!P0 IMAD.X R7, R0, 0x1, R9, P5 ;  /* 0x0000000100078824 */ /* 0x000fe200028e0609 */
[----:B------:R-:W-:-:S02]  /*b270*/  @!P0 IADD3 R40, P5, R204, R14, RZ ;  /* 0x0000000ecc288210 */ /* 0x000fc40007fbe0ff */
[----:B------:R-:W-:Y:S01]  /*b280*/  CS2R R20, SRZ ;  /* 0x0000000000147805 */ /* 0x000fe2000001ff00 */
[----:B------:R0:W5:Y:S02]  /*b290*/  @!P2 LD.E.64 R24, desc[UR40][R46.64] ;  /* 0x000000282e18a980 */ /* 0x000164000c101b00 */
[----:B------:R-:W-:Y:S01]  /*b2a0*/  @!P0 IMAD.X R41, R4, 0x1, R9, P5 ;  /* 0x0000000104298824 */ /* 0x000fe200028e0609 */
[----:B------:R-:W-:Y:S02]  /*b2b0*/  @!P4 IADD3 R54, P5, R220, R3, RZ ;  /* 0x00000003dc36c210 */ /* 0x000fe40007fbe0ff */
[----:B------:R-:W-:Y:S01]  /*b2c0*/  CS2R R8, SRZ ;  /* 0x0000000000087805 */ /* 0x000fe2000001ff00 */
[----:B------:R0:W5:Y:S02]  /*b2d0*/  @!P2 LD.E.64 R26, desc[UR40][R48.64] ;  /* 0x00000028301aa980 */ /* 0x000164000c101b00 */
[--C-:B------:R-:W-:Y:S01]  /*b2e0*/  @!P4 IMAD.X R55, R0, 0x1, R13.reuse, P5 ;  /* 0x000000010037c824 */ /* 0x100fe200028e060d */
[----:B------:R-:W-:Y:S01]  /*b2f0*/  @!P4 IADD3 R14, P5, R220, R14, RZ ;  /* 0x0000000edc0ec210 */ /* 0x000fe20007fbe0ff */
[----:B------:R0:W5:Y:S04]  /*b300*/  @!P1 LD.E.64 R20, desc[UR40][R50.64] ;  /* 0x0000002832149980 */ /* 0x000168000c101b00 */
[----:B------:R-:W-:Y:S01]  /*b310*/  @!P4 IMAD.X R15, R4, 0x1, R13, P5 ;  /* 0x00000001040fc824 */ /* 0x000fe200028e060d */
[----:B------:R-:W-:Y:S01]  /*b320*/  CS2R R12, SRZ ;  /* 0x00000000000c7805 */ /* 0x000fe2000001ff00 */
[----:B------:R0:W5:Y:S04]  /*b330*/  @!P0 LD.E.64 R36, desc[UR40][R6.64] ;  /* 0x0000002806248980 */ /* 0x000168000c101b00 */
[----:B------:R0:W5:Y:S04]  /*b340*/  @!P0 LD.E.64 R38, desc[UR40][R40.64] ;  /* 0x0000002828268980 */ /* 0x000168000c101b00 */
[----:B------:R0:W5:Y:S04]  /*b350*/  @!P1 LD.E.64 R12, desc[UR40][R52.64] ;  /* 0x00000028340c9980 */ /* 0x000168000c101b00 */
[----:B------:R0:W5:Y:S04]  /*b360*/  @!P4 LD.E.64 R8, desc[UR40][R54.64] ;  /* 0x000000283608c980 */ /* 0x000168000c101b00 */
[----:B------:R0:W5:Y:S02]  /*b370*/  @!P4 LD.E.64 R10, desc[UR40][R14.64] ;  /* 0x000000280e0ac980 */ /* 0x000164000c101b00 */
.L_x_4595:
[----:B------:R-:W-:Y:S05]  /*b380*/  BSYNC B1 ;  /* 0x0000000000017941 */ /* 0x000fea0003800000 */
.L_x_4594:
[----:B------:R-:W-:Y:S01]  /*b390*/  ULEA.HI UR4, UR38, UR38, URZ, 0x1 ;  /* 0x0000002626047291 */ /* 0x000fe2000f8f083f */
[----:B-1----:R-:W-:Y:S01]  /*b3a0*/  VIADDMNMX R0, R5, -R207, 0x80, PT ;  /* 0x0000008005007446 */ /* 0x002fe200038009cf */
[----:B------:R-:W-:Y:S02]  /*b3b0*/  BSSY B1, `(.L_x_4596) ;  /* 0x0000008000017945 */ /* 0x000fe40003800000 */
[----:B------:R-:W-:Y:S01]  /*b3c0*/  ULOP3.LUT UR4, UR4, 0xfffffffe, URZ, 0xc0, !UPT ;  /* 0xfffffffe04047892 */ /* 0x000fe2000f8ec03f */
[----:B------:R-:W-:-:S03]  /*b3d0*/  ISETP.GE.AND P1, PT, R201, R0, PT ;  /* 0x00000000c900720c */ /* 0x000fc60003f26270 */
[----:B------:R-:W-:-:S06]  /*b3e0*/  UIADD3 UR4, UR38, -UR4, URZ ;  /* 0x8000000426047290 */ /* 0x000fcc000fffe03f */
[----:B--2---:R-:W-:-:S05]  /*b3f0*/  IMAD.U32 R3, RZ, RZ, UR4 ;  /* 0x00000004ff037e24 */ /* 0x004fca000f8e00ff */
[----:B------:R-:W-:-:S04]  /*b400*/  SHF.L.U32 R3, R3, 0x1f, RZ ;  /* 0x0000001f03037819 */ /* 0x000fc800000006ff */
[----:B------:R-:W1:Y:S02]  /*b410*/  SYNCS.PHASECHK.TRANS64.TRYWAIT P0, [R16+URZ+0x2a800], R3 ;  /* 0x02a80003100075a7 */ /* 0x000e64000800017f */
[----:B-1----:R-:W-:Y:S05]  /*b420*/  @!P0 BRA `(.L_x_4597) ;  /* 0x0000023800b88947 */ /* 0x002fea0003800000 */
.L_x_4902:
[----:B------:R-:W-:Y:S05]  /*b430*/  BSYNC B1 ;  /* 0x0000000000017941 */ /* 0x000fea0003800000 */
.L_x_4596:
[----:B------:R-:W-:Y:S05]  /*b440*/  @P1 BRA `(.L_x_4598) ;  /* 0x00000064007c1947 */ /* 0x000fea0003800000 */
[----:B------:R-:W2:Y:S01]  /*b450*/  LDC R5, c[0x0][0x3f4] ;  /* 0x0000fd00ff057b82 */ /* 0x000ea20000000800 */
[----:B-1----:R-:W-:Y:S01]  /*b460*/  IMAD.IADD R3, R16, 0x1, R223 ;  /* 0x0000000110037824 */ /* 0x002fe200078e02df */
[----:B------:R-:W-:Y:S01]  /*b470*/  BSSY B1, `(.L_x_4599) ;  /* 0x0000080000017945 */ /* 0x000fe20003800000 */
[----:B------:R-:W-:Y:S02]  /*b480*/  LOP3.LUT P5, RZ, R224, 0x2, RZ, 0xc0, !PT ;  /* 0x00000002e0ff7812 */ /* 0x000fe400078ac0ff */
[----:B------:R-:W-:Y:S01]  /*b490*/  VIADD R0, R3, 0x20 ;  /* 0x0000002003007836 */ /* 0x000fe20000000000 */
[-C--:B--2---:R-:W-:Y:S02]  /*b4a0*/  ISETP.GE.AND P6, PT, R204, R5.reuse, PT ;  /* 0x00000005cc00720c */ /* 0x084fe40003fc6270 */
[-C--:B------:R-:W-:Y:S02]  /*b4b0*/  ISETP.GE.AND P0, PT, R218, R5.reuse, PT ;  /* 0x00000005da00720c */ /* 0x080fe40003f06270 */
[----:B------:R-:W-:-:S02]  /*b4c0*/  ISETP.GE.AND P1, PT, R217, R5, PT ;  /* 0x00000005d900720c */ /* 0x000fc40003f26270 */
[-C--:B------:R-:W-:Y:S02]  /*b4d0*/  ISETP.GE.AND P2, PT, R219, R5.reuse, PT ;  /* 0x00000005db00720c */ /* 0x080fe40003f46270 */
[-C--:B------:R-:W-:Y:S02]  /*b4e0*/  ISETP.GE.AND P3, PT, R216, R5.reuse, PT ;  /* 0x00000005d800720c */ /* 0x080fe40003f66270 */
[----:B------:R-:W-:-:S03]  /*b4f0*/  ISETP.GE.AND P4, PT, R220, R5, PT ;  /* 0x00000005dc00720c */ /* 0x000fc60003f86270 */
[----:B------:R-:W-:Y:S10]  /*b500*/  @P6 BRA `(.L_x_4600) ;  /* 0x0000000400d86947 */ /* 0x000ff40003800000 */
[----:B0--3--:R-:W0:Y:S01]  /*b510*/  LDS.128 R4, [R3+0x18400] ;  /* 0x0184000003047984 */ /* 0x009e220000000c00 */
        /* <DEDUP_REMOVED lines=15> */
[----:B----4-:R-:W-:-:S02]  /*b610*/  LOP3.LUT R14, R36, 0xff, RZ, 0xc0, !PT ;  /* 0x000000ff240e7812 */ /* 0x010fc400078ec0ff */
        /* <DEDUP_REMOVED lines=12> */
[----:B------:R-:W-:Y:S01]  /*b6e0*/  LOP3.LUT R15, R15, 0xff0000, R36, 0xf8, !PT ;  /* 0x00ff00000f0f7812 */ /* 0x000fe200078ef824 */
[----:B------:R-:W-:Y:S01]  /*b6f0*/  HADD2.F32 R14, -RZ, R14.H1_H1 ;  /* 0x3000000eff0e7230 */ /* 0x000fe20000004100 */
[----:B------:R-:W-:Y:S01]  /*b700*/  LOP3.LUT R43, R43, 0xff0000, R38, 0xf8, !PT ;  /* 0x00ff00002b2b7812 */ /* 0x000fe200078ef826 */
[--C-:B------:R-:W-:Y:S01]  /*b710*/  HADD2.F32 R47, -RZ, R46.reuse.H1_H1 ;  /* 0x3000002eff2f7230 */ /* 0x100fe20000004100 */
[----:B------:R-:W-:Y:S01]  /*b720*/  LOP3.LUT R40, R15, 0xff000000, R36, 0xf8, !PT ;  /* 0xff0000000f287812 */ /* 0x000fe200078ef824 */
[----:B------:R-:W-:Y:S01]  /*b730*/  HADD2.F32 R42, -RZ, R39.H1_H1 ;  /* 0x30000027ff2a7230 */ /* 0x000fe20000004100 */
[----:B------:R-:W-:Y:S01]  /*b740*/  F2FP.F16.E4M3.UNPACK_B R36, R6 ;  /* 0x00000006ff24723e */ /* 0x000fe200020006ff */
[----:B------:R-:W-:-:S02]  /*b750*/  HADD2.F32 R46, -RZ, R46.H0_H0 ;  /* 0x2000002eff2e7230 */ /* 0x000fc40000004100 */
        /* <DEDUP_REMOVED lines=81> */
.L_x_4600:
[----:B------:R-:W-:Y:S05]  /*bc70*/  BSYNC B1 ;  /* 0x0000000000017941 */ /* 0x000fea0003800000 */
.L_x_4599:
[----:B------:R-:W-:Y:S01]  /*bc80*/  BSSY B1, `(.L_x_4601) ;  /* 0x000007d000017945 */ /* 0x000fe20003800000 */
[----:B------:R-:W-:-:S03]  /*bc90*/  @P5 VIADD R0, R3, 0xffffffe0 ;  /* 0xffffffe003005836 */ /* 0x000fc60000000000 */
[----:B------:R-:W-:Y:S05]  /*bca0*/  @P0 BRA `(.L_x_4602) ;  /* 0x0000000400e80947 */ /* 0x000fea0003800000 */
[----:B01-3--:R-:W0:Y:S01]  /*bcb0*/  LDS.128 R4, [R0+0x18400] ;  /* 0x0184000000047984 */ /* 0x00be220000000c00 */
[----:B-----5:R-:W-:Y:S02]  /*bcc0*/  SHF.R.U32.HI R36, RZ, 0x8, R33 ;  /* 0x00000008ff247819 */ /* 0x020fe40000011621 */
[----:B------:R-:W-:Y:S02]  /*bcd0*/  SHF.R.U32.HI R40, RZ, 0x8, R35 ;  /* 0x00000008ff287819 */ /* 0x000fe40000011623 */
[----:B------:R-:W-:Y:S02]  /*bce0*/  LOP3.LUT R37, R33, 0xff, RZ, 0xc0, !PT ;  /* 0x000000ff21257812 */ /* 0x000fe400078ec0ff */
[----:B------:R-:W-:Y:S02]  /*bcf0*/  LOP3.LUT R41, R35, 0xff, RZ, 0xc0, !PT ;  /* 0x000000ff23297812 */ /* 0x000fe400078ec0ff */
[----:B------:R-:W-:Y:S02]  /*bd00*/  LOP3.LUT R36, R36, 0xff, RZ, 0xc0, !PT ;  /* 0x000000ff24247812 */ /* 0x000fe400078ec0ff */
[----:B------:R-:W-:-:S02]  /*bd10*/  LOP3.LUT R40, R40, 0xff, RZ, 0xc0, !PT ;  /* 0x000000ff28287812 */ /* 0x000fc400078ec0ff */
[----:B----4-:R-:W-:Y:S02]  /*bd20*/  SHF.R.U32.HI R14, RZ, 0x8, R32 ;  /* 0x00000008ff0e7819 */ /* 0x010fe40000011620 */
        /* <DEDUP_REMOVED lines=29> */
[----:B------:R-:W-:Y:S01]  /*bf00*/  LOP3.LUT R36, R15, 0xff000000, R32, 0xf8, !PT ;  /* 0xff0000000f247812 */ /* 0x000fe200078ef820 */
[--C-:B------:R-:W-:Y:S01]  /*bf10*/  HADD2.F32 R38, -RZ, R35.reuse.H1_H1 ;  /* 0x30000023ff267230 */ /* 0x100fe20000004100 */
[----:B------:R-:W-:Y:S01]  /*bf20*/  F2FP.F16.E4M3.UNPACK_B R32, R6 ;  /* 0x00000006ff20723e */ /* 0x000fe200020006ff */
        /* <DEDUP_REMOVED lines=82> */
.L_x_4602:
[----:B------:R-:W-:Y:S05]  /*c450*/  BSYNC B1 ;  /* 0x0000000000017941 */ /* 0x000fea0003800000 */
.L_x_4601:
[----:B------:R-:W-:Y:S04]  /*c460*/  BSSY B1, `(.L_x_4603) ;  /* 0x0000078000017945 */ /* 0x000fe80003800000 */
[----:B------:R-:W-:Y:S05]  /*c470*/  @P1 BRA `(.L_x_4604) ;  /* 0x0000000400d81947 */ /* 0x000fea0003800000 */
[----:B0123--:R-:W0:Y:S01]  /*c480*/  LDS.128 R4, [R3+0x1a400] ;  /* 0x01a4000003047984 */ /* 0x00fe220000000c00 */
        /* <DEDUP_REMOVED lines=33> */
[--C-:B------:R-:W-:Y:S01]  /*c6a0*/  HADD2.F32 R34, -RZ, R31.reuse.H1_H1 ;  /* 0x3000001fff227230 */ /* 0x100fe20000004100 */
[----:B------:R-:W-:Y:S01]  /*c6b0*/  F2FP.F16.E4M3.UNPACK_B R28, R6 ;  /* 0x00000006ff1c723e */ /* 0x000fe200020006ff */
[----:B------:R-:W-:Y:S01]  /*c6c0*/  HADD2.F32 R36, -RZ, R36.H0_H0 ;  /* 0x20000024ff247230 */ /* 0x000fe20000004100 */
[----:B------:R-:W-:Y:S01]  /*c6d0*/  LOP3.LUT R32, R15, 0xff000000, R30, 0xf8, !PT ;  /* 0xff0000000f207812 */ /* 0x000fe200078ef81e */
        /* <DEDUP_REMOVED lines=9> */
[----:B------:R-:W-:Y:S01]  /*c770*/  F2FP.F16.E4M3.UNPACK_B R30, R7 ;  /* 0x00000007ff1e723e */ /* 0x000fe200020006ff */
[C---:B------:R-:W-:Y:S01]  /*c780*/  FMUL.FTZ R29, R5.reuse, R36 ;  /* 0x00000024051d7220 */ /* 0x040fe20000410000 */
[----:B------:R-:W-:Y:S01]  /*c790*/  F2FP.F16.E4M3.UNPACK_B R37, R37.H1 ;  /* 0x00000025ff25723e */ /* 0x000fe200030006ff */
[----:B------:R-:W-:Y:S01]  /*c7a0*/  FMUL.FTZ R39, R5, R31 ;  /* 0x0000001f05277220 */ /* 0x000fe20000410000 */
        /* <DEDUP_REMOVED lines=67> */
.L_x_4604:
[----:B------:R-:W-:Y:S05]  /*cbe0*/  BSYNC B1 ;  /* 0x0000000000017941 */ /* 0x000fea0003800000 */
.L_x_4603:
[----:B------:R-:W-:Y:S04]  /*cbf0*/  BSSY B1, `(.L_x_4605) ;  /* 0x000007c000017945 */ /* 0x000fe80003800000 */
[----:B------:R-:W-:Y:S05]  /*cc00*/  @P2 BRA `(.L_x_4606) ;  /* 0x0000000400e82947 */ /* 0x000fea0003800000 */
[----:B0123--:R-:W0:Y:S01]  /*cc10*/  LDS.128 R4, [R0+0x1a400] ;  /* 0x01a4000000047984 */ /* 0x00fe220000000c00 */
        /* <DEDUP_REMOVED lines=121> */
.L_x_4606:
[----:B------:R-:W-:Y:S05]  /*d3b0*/  BSYNC B1 ;  /* 0x0000000000017941 */ /* 0x000fea0003800000 */
.L_x_4605:
        /* <DEDUP_REMOVED lines=120> */
.L_x_4608:
[----:B------:R-:W-:Y:S05]  /*db40*/  BSYNC B1 ;  /* 0x0000000000017941 */ /* 0x000fea0003800000 */
.L_x_4607:
[----:B------:R-:W-:Y:S05]  /*db50*/  @P4 BRA `(.L_x_4598) ;  /* 0x0000003c00b84947 */ /* 0x000fea0003800000 */
[----:B0123--:R-:W0:Y:S01]  /*db60*/  LDS.128 R4, [R0+0x1c400] ;  /* 0x01c4000000047984 */ /* 0x00fe220000000c00 */
[----:B-----5:R-:W-:Y:S02]  /*db70*/  SHF.R.U32.HI R13, RZ, 0x8, R9 ;  /* 0x00000008ff0d7819 */ /* 0x020fe40000011609 */
[----:B------:R-:W-:Y:S02]  /*db80*/  SHF.R.U32.HI R24, RZ, 0x8, R11 ;  /* 0x00000008ff187819 */ /* 0x000fe4000001160b */
[----:B------:R-:W-:Y:S02]  /*db90*/  SHF.R.U32.HI R15, RZ, 0x8, R10 ;  /* 0x00000008ff0f7819 */ /* 0x000fe4000001160a */
[----:B----4-:R-:W-:Y:S02]  /*dba0*/  LOP3.LUT R14, R9, 0xff, RZ, 0xc0, !PT ;  /* 0x000000ff090e7812 */ /* 0x010fe400078ec0ff */
        /* <DEDUP_REMOVED lines=118> */
.L_x_4592:
        /* <DEDUP_REMOVED lines=31> */
[----:B0-----:R-:W4:Y:S02]  /*e500*/  SHFL.IDX PT, R21, R21, RZ, 0x1e1f ;  /* 0x001e1fff15157589 */ /* 0x001f2400000e0000 */
.L_x_4908:
[----:B------:R-:W-:Y:S01]  /*e510*/  IMAD R37, R202, R25, RZ ;  /* 0x00000019ca257224 */ /* 0x000fe200078e02ff */
        /* <DEDUP_REMOVED lines=15> */
[----:B------:R-:W-:Y:S01]  /*e610*/  VIADD R5, R22, 0x20 ;  /* 0x0000002016057836 */ /* 0x000fe20000000000 */
[----:B------:R-:W-:Y:S01]  /*e620*/  ULDC UR4, c[0x0][0x3f4] ;  /* 0x0000fd0000047ab9 */ /* 0x000fe20000000800 */
[----:B------:R-:W-:Y:S01]  /*e630*/  IMAD.IADD R6, R204, 0x1, R217 ;  /* 0x00000001cc067824 */ /* 0x000fe200078e02d9 */
[C---:B------:R-:W-:Y:S01]  /*e640*/  ISETP.GE.AND P2, PT, R22.reuse, UR4, PT ;  /* 0x0000000416007c0c */ /* 0x040fe2000bf46270 */
[----:B------:R-:W-:Y:S01]  /*e650*/  VIADD R8, R22, 0x40 ;  /* 0x0000004016087836 */ /* 0x000fe20000000000 */
[----:B------:R-:W-:Y:S01]  /*e660*/  ISETP.GE.AND P1, PT, R5, UR4, PT ;  /* 0x0000000405007c0c */ /* 0x000fe2000bf26270 */
[----:B------:R-:W-:Y:S01]  /*e670*/  IMAD.IADD R4, R204, 0x1, R216 ;  /* 0x00000001cc047824 */ /* 0x000fe200078e02d8 */
[----:B------:R-:W-:Y:S02]  /*e680*/  SHF.R.S32.HI R7, RZ, 0x1f, R6 ;  /* 0x0000001fff077819 */ /* 0x000fe40000011406 */
[----:B------:R-:W-:Y:S02]  /*e690*/  CS2R R24, SRZ ;  /* 0x0000000000187805 */ /* 0x000fe4000001ff00 */
[----:B------:R-:W-:-:S02]  /*e6a0*/  ISETP.GE.AND P0, PT, R8, UR4, PT ;  /* 0x0000000408007c0c */ /* 0x000fc4000bf06270 */
[----:B------:R-:W-:Y:S02]  /*e6b0*/  CS2R R26, SRZ ;  /* 0x00000000001a7805 */ /* 0x000fe4000001ff00 */
[----:B------:R-:W-:Y:S02]  /*e6c0*/  SHF.R.S32.HI R5, RZ, 0x1f, R4 ;  /* 0x0000001fff057819 */ /* 0x000fe40000011404 */
[----:B------:R-:W-:Y:S02]  /*e6d0*/  CS2R R28, SRZ ;  /* 0x00000000001c7805 */ /* 0x000fe4000001ff00 */
[----:B------:R-:W-:Y:S02]  /*e6e0*/  LEA.HI R7, R7, R6, RZ, 0x4 ;  /* 0x0000000607077211 */ /* 0x000fe400078f20ff */
[----:B------:R-:W-:Y:S02]  /*e6f0*/  CS2R R30, SRZ ;  /* 0x00000000001e7805 */ /* 0x000fe4000001ff00 */
[----:B------:R-:W-:-:S02]  /*e700*/  LEA.HI R4, R5, R4, RZ, 0x4 ;  /* 0x0000000405047211 */ /* 0x000fc400078f20ff */
[----:B------:R-:W-:Y:S02]  /*e710*/  SHF.R.S32.HI R7, RZ, 0x4, R7 ;  /* 0x00000004ff077819 */ /* 0x000fe40000011407 */
[----:B------:R-:W-:Y:S02]  /*e720*/  @!P2 SHF.R.S32.HI R5, RZ, 0x1f, R22 ;  /* 0x0000001fff05a819 */ /* 0x000fe40000011416 */
[C---:B--2---:R-:W-:Y:S01]  /*e730*/  @!P2 IADD3 R38, P3, R22.reuse, R3, RZ ;  /* 0x000000031626a210 */ /* 0x044fe20007f7e0ff */
[----:B------:R-:W-:Y:S01]  /*e740*/  @!P1 IMAD.SHL.U32 R46, R7, 0x10, RZ ;  /* 0x00000010072e9824 */ /* 0x000fe200078e00ff */
[----:B----4-:R-:W-:Y:S02]  /*e750*/  @!P2 IADD3 R40, P4, R22, R21, RZ ;  /* 0x000000151628a210 */ /* 0x010fe40007f9e0ff */
[----:B------:R-:W-:Y:S02]  /*e760*/  CS2R R6, SRZ ;  /* 0x0000000000067805 */ /* 0x000fe4000001ff00 */
[----:B------:R-:W-:Y:S01]  /*e770*/  SHF.R.S32.HI R4, RZ, 0x4, R4 ;  /* 0x00000004ff047819 */ /* 0x000fe20000011404 */
[--C-:B-1----:R-:W-:Y:S01]  /*e780*/  @!P2 IMAD.X R39, R0, 0x1, R5.reuse, P3 ;  /* 0x000000010027a824 */ /* 0x102fe200018e0605 */
[-C--:B------:R-:W-:Y:S01]  /*e790*/  @!P1 IADD3 R42, P5, R3, R46.reuse, RZ ;  /* 0x0000002e032a9210 */ /* 0x080fe20007fbe0ff */
[----:B---3--:R-:W-:Y:S01]  /*e7a0*/  @!P2 IMAD.X R41, R20, 0x1, R5, P4 ;  /* 0x000000011429a824 */ /* 0x008fe200020e0605 */
[----:B------:R-:W-:Y:S01]  /*e7b0*/  @!P1 SHF.R.S32.HI R5, RZ, 0x1f, R46 ;  /* 0x0000001fff059819 */ /* 0x000fe2000001142e */
[----:B------:R-:W-:Y:S01]  /*e7c0*/  @!P0 IMAD.SHL.U32 R50, R4, 0x10, RZ ;  /* 0x0000001004328824 */ /* 0x000fe200078e00ff */
[----:B------:R-:W-:-:S02]  /*e7d0*/  @!P1 IADD3 R46, P4, R21, R46, RZ ;  /* 0x0000002e152e9210 */ /* 0x000fc40007f9e0ff */
[----:B------:R-:W-:Y:S02]  /*e7e0*/  CS2R R8, SRZ ;  /* 0x0000000000087805 */ /* 0x000fe4000001ff00 */
[----:B------:R-:W-:Y:S01]  /*e7f0*/  CS2R R10, SRZ ;  /* 0x00000000000a7805 */ /* 0x000fe2000001ff00 */
[--C-:B------:R-:W-:Y:S01]  /*e800*/  @!P1 IMAD.X R43, R0, 0x1, R5.reuse, P5 ;  /* 0x00000001002b9824 */ /* 0x100fe200028e0605 */
[-C--:B------:R-:W-:Y:S01]  /*e810*/  @!P0 IADD3 R48, P3, R3, R50.reuse, RZ ;  /* 0x0000003203308210 */ /* 0x080fe20007f7e0ff */
[----:B------:R-:W-:Y:S01]  /*e820*/  @!P1 IMAD.X R47, R20, 0x1, R5, P4 ;  /* 0x00000001142f9824 */ /* 0x000fe200020e0605 */
[----:B------:R-:W-:Y:S02]  /*e830*/  @!P0 SHF.R.S32.HI R3, RZ, 0x1f, R50 ;  /* 0x0000001fff038819 */ /* 0x000fe40000011432 */
[----:B------:R-:W-:Y:S02]  /*e840*/  CS2R R4, SRZ ;  /* 0x0000000000047805 */ /* 0x000fe4000001ff00 */
[----:B------:R-:W-:-:S02]  /*e850*/  @!P0 IADD3 R50, P5, R21, R50, RZ ;  /* 0x0000003215328210 */ /* 0x000fc40007fbe0ff */
[----:B------:R-:W-:Y:S02]  /*e860*/  CS2R R32, SRZ ;  /* 0x0000000000207805 */ /* 0x000fe4000001ff00 */
[----:B------:R-:W-:Y:S02]  /*e870*/  CS2R R34, SRZ ;  /* 0x0000000000227805 */ /* 0x000fe4000001ff00 */
[----:B------:R-:W-:Y:S02]  /*e880*/  CS2R R12, SRZ ;  /* 0x00000000000c7805 */ /* 0x000fe4000001ff00 */
        /* <DEDUP_REMOVED lines=9> */
.L_x_4611:
[----:B------:R-:W-:Y:S05]  /*e920*/  BSYNC B1 ;  /* 0x0000000000017941 */ /* 0x000fea0003800000 */
.L_x_4610:
        /* <DEDUP_REMOVED lines=10> */
.L_x_4909:
[----:B------:R-:W-:Y:S05]  /*e9d0*/  BSYNC B1 ;  /* 0x0000000000017941 */ /* 0x000fea0003800000 */
.L_x_4612:
[----:B------:R-:W-:Y:S05]  /*e9e0*/  @P1 BRA `(.L_x_4598) ;  /* 0x0000003000141947 */ /* 0x000fea0003800000 */
[----:B-1----:R-:W1:Y:S01]  /*e9f0*/  LDC R3, c[0x0][0x3f4] ;  /* 0x0000fd00ff037b82 */ /* 0x002e620000000800 */
[C---:B------:R-:W-:Y:S01]  /*ea00*/  VIADD R0, R22.reuse, 0x20 ;  /* 0x0000002016007836 */ /* 0x040fe20000000000 */
[----:B------:R-:W-:Y:S01]  /*ea10*/  BSSY B1, `(.L_x_4614) ;  /* 0x0000100000017945 */ /* 0x000fe20003800000 */
[C---:B---3--:R-:W-:Y:S01]  /*ea20*/  VIADD R20, R22.reuse, 0x40 ;  /* 0x0000004016147836 */ /* 0x048fe20000000000 */
[-C--:B-1----:R-:W-:Y:S02]  /*ea30*/  ISETP.GE.AND P0, PT, R22, R3.reuse, PT ;  /* 0x000000031600720c */ /* 0x082fe40003f06270 */
[-C--:B------:R-:W-:Y:S02]  /*ea40*/  ISETP.GE.AND P1, PT, R0, R3.reuse, PT ;  /* 0x000000030000720c */ /* 0x080fe40003f26270 */
[----:B------:R-:W-:-:S09]  /*ea50*/  ISETP.GE.AND P2, PT, R20, R3, PT ;  /* 0x000000031400720c */ /* 0x000fd20003f46270 */
[----:B------:R-:W-:Y:S05]  /*ea60*/  @P0 BRA `(.L_x_4615) ;  /* 0x0000000c00e80947 */ /* 0x000fea0003800000 */
[----:B------:R-:W2:Y:S01]  /*ea70*/  LDL R68, [R1+0x6c] ;  /* 0x00006c0001447983 */ /* 0x000ea20000100800 */
[----:B------:R-:W-:Y:S02]  /*ea80*/  LEA.HI R0, R36, R36, RZ, 0x1 ;  /* 0x0000002424007211 */ /* 0x000fe400078f08ff */
[----:B-----5:R-:W-:Y:S02]  /*ea90*/  LOP3.LUT R20, R24, 0xff, RZ, 0xc0, !PT ;  /* 0x000000ff18147812 */ /* 0x020fe400078ec0ff */
[----:B----4-:R-:W-:Y:S02]  /*eaa0*/  LOP3.LUT R21, R0, 0xfffffffe, RZ, 0xc0, !PT ;  /* 0xfffffffe00157812 */ /* 0x010fe400078ec0ff */
[----:B------:R-:W-:Y:S02]  /*eab0*/  SHF.R.U32.HI R0, RZ, 0x8, R24 ;  /* 0x00000008ff007819 */ /* 0x000fe40000011618 */
[----:B------:R-:W-:Y:S01]  /*eac0*/  SHF.R.U32.HI R37, RZ, 0x8, R25 ;  /* 0x00000008ff257819 */ /* 0x000fe20000011619 */
[----:B0-----:R-:W-:Y:S01]  /*ead0*/  IMAD.IADD R40, R36, 0x1, -R21 ;  /* 0x0000000124287824 */ /* 0x001fe200078e0a15 */
[----:B------:R-:W-:-:S02]  /*eae0*/  LOP3.LUT R21, R0, 0xff, RZ, 0xc0, !PT ;  /* 0x000000ff00157812 */ /* 0x000fc400078ec0ff */
[----:B------:R-:W-:Y:S02]  /*eaf0*/  SHF.R.U32.HI R39, RZ, 0x8, R26 ;  /* 0x00000008ff277819 */ /* 0x000fe4000001161a */
[----:B------:R-:W-:Y:S02]  /*eb00*/  LEA.HI R0, R3, R40, RZ, 0x1c ;  /* 0x0000002803007211 */ /* 0x000fe400078fe0ff */
[----:B------:R-:W-:Y:S02]  /*eb10*/  PRMT R45, R21, 0x7604, R20 ;  /* 0x00007604152d7816 */ /* 0x000fe40000000014 */
[----:B------:R-:W-:Y:S02]  /*eb20*/  SHF.R.S32.HI R21, RZ, 0x1f, R0 ;  /* 0x0000001fff157819 */ /* 0x000fe40000011400 */
[----:B------:R-:W-:Y:S02]  /*eb30*/  LOP3.LUT R36, R25, 0xff, RZ, 0xc0, !PT ;  /* 0x000000ff19247812 */ /* 0x000fe400078ec0ff */
[----:B------:R-:W-:Y:S01]  /*eb40*/  LEA.HI R20, R21, R0, RZ, 0x2 ;  /* 0x0000000015147211 */ /* 0x000fe200078f10ff */
[----:B------:R-:W-:Y:S01]  /*eb50*/  IMAD.SHL.U32 R21, R0, 0x10, RZ ;  /* 0x0000001000157824 */ /* 0x000fe200078e00ff */
[----:B------:R-:W-:-:S02]  /*eb60*/  LOP3.LUT R38, R26, 0xff, RZ, 0xc0, !PT ;  /* 0x000000ff1a267812 */ /* 0x000fc400078ec0ff */
[----:B------:R-:W-:Y:S01]  /*eb70*/  LOP3.LUT R37, R37, 0xff, RZ, 0xc0, !PT ;  /* 0x000000ff25257812 */ /* 0x000fe200078ec0ff */
[----:B------:R-:W-:Y:S01]  /*eb80*/  IMAD.SHL.U32 R20, R20, 0x800, RZ ;  /* 0x0000080014147824 */ /* 0x000fe200078e00ff */
[----:B------:R-:W-:Y:S02]  /*eb90*/  LOP3.LUT R0, R208, 0x30, R21, 0xf8, !PT ;  /* 0x00000030d0007812 */ /* 0x000fe400078ef815 */
[----:B------:R-:W-:Y:S02]  /*eba0*/  LOP3.LUT R39, R39, 0xff, RZ, 0xc0, !PT ;  /* 0x000000ff27277812 */ /* 0x000fe400078ec0ff */
[----:B------:R-:W-:Y:S02]  /*ebb0*/  LOP3.LUT R0, R0, R209, RZ, 0x3c, !PT ;  /* 0x000000d100007212 */ /* 0x000fe400078e3cff */
[----:B------:R-:W-:Y:S02]  /*ebc0*/  LOP3.LUT R21, R20, 0xffffe000, RZ, 0xc0, !PT ;  /* 0xffffe00014157812 */ /* 0x000fe400078ec0ff */
[----:B------:R-:W-:-:S02]  /*ebd0*/  PRMT R46, R37, 0x7604, R36 ;  /* 0x00007604252e7816 */ /* 0x000fc40000000024 */
[----:B------:R-:W-:Y:S02]  /*ebe0*/  IADD3 R21, R0, R210, R21 ;  /* 0x000000d200157210 */ /* 0x000fe40007ffe015 */
[----:B------:R-:W-:Y:S02]  /*ebf0*/  PRMT R47, R39, 0x7604, R38 ;  /* 0x00007604272f7816 */ /* 0x000fe40000000026 */
[----:B------:R-:W-:Y:S01]  /*ec00*/  SHF.R.U32.HI R37, RZ, 0x8, R27 ;  /* 0x00000008ff257819 */ /* 0x000fe2000001161b */
[----:B------:R-:W-:Y:S01]  /*ec10*/  IMAD.IADD R0, R16, 0x1, R21 ;  /* 0x0000000110007824 */ /* 0x000fe200078e0215 */
[----:B------:R-:W-:Y:S02]  /*ec20*/  SHF.R.U32.HI R39, RZ, 0x8, R4 ;  /* 0x00000008ff277819 */ /* 0x000fe40000011604 */
[----:B------:R-:W-:Y:S02]  /*ec30*/  SHF.R.U32.HI R40, RZ, 0x8, R5 ;  /* 0x00000008ff287819 */ /* 0x000fe40000011605 */
[----:B------:R-:W-:-:S02]  /*ec40*/  LOP3.LUT R36, R27, 0xff, RZ, 0xc0, !PT ;  /* 0x000000ff1b247812 */ /* 0x000fc400078ec0ff */
[----:B------:R-:W-:Y:S02]  /*ec50*/  LOP3.LUT R38, R4, 0xff, RZ, 0xc0, !PT ;  /* 0x000000ff04267812 */ /* 0x000fe400078ec0ff */
[----:B------:R-:W-:Y:S02]  /*ec60*/  LOP3.LUT R37, R37, 0xff, RZ, 0xc0, !PT ;  /* 0x000000ff25257812 */ /* 0x000fe400078ec0ff */
[----:B------:R-:W-:Y:S02]  /*ec70*/  LOP3.LUT R39, R39, 0xff, RZ, 0xc0, !PT ;  /* 0x000000ff27277812 */ /* 0x000fe400078ec0ff */
[----:B------:R-:W-:Y:S02]  /*ec80*/  LOP3.LUT R21, R40, 0xff, RZ, 0xc0, !PT ;  /* 0x000000ff28157812 */ /* 0x000fe400078ec0ff */
[----:B------:R-:W0:Y:S01]  /*ec90*/  LDS.128 R40, [R0+0x18400] ;  /* 0x0184000000287984 */ /* 0x000e220000000c00 */
[----:B------:R-:W-:Y:S02]  /*eca0*/  PRMT R20, R37, 0x7604, R36 ;  /* 0x0000760425147816 */ /* 0x000fe40000000024 */
[----:B------:R-:W-:-:S02]  /*ecb0*/  PRMT R51, R39, 0x7604, R38 ;  /* 0x0000760427337816 */ /* 0x000fc40000000026 */
[----:B------:R-:W-:Y:S02]  /*ecc0*/  SHF.R.U32.HI R53, RZ, 0x8, R7 ;  /* 0x00000008ff357819 */ /* 0x000fe40000011607 */
[----:B------:R-:W-:Y:S02]  /*ecd0*/  SHF.R.U32.HI R50, RZ, 0x8, R6 ;  /* 0x00000008ff327819 */ /* 0x000fe40000011606 */
[----:B------:R-:W-:Y:S02]  /*ece0*/  LOP3.LUT R52, R7, 0xff, RZ, 0xc0, !PT ;  /* 0x000000ff07347812 */ /* 0x000fe400078ec0ff */
        /* <DEDUP_REMOVED lines=18> */
[----:B------:R-:W-:Y:S02]  /*ee10*/  SHF.R.U32.HI R57, RZ, 0x10, R7 ;  /* 0x00000010ff397819 */ /* 0x000fe40000011607 */
        /* <DEDUP_REMOVED lines=8> */
[----:B------:R-:W-:Y:S02]  /*eea0*/  F2FP.F16.E4M3.UNPACK_B R55, R53 ;  /* 0x00000035ff37723e */ /* 0x000fe400020006ff */
[----:B0-----:R-:W-:Y:S02]  /*eeb0*/  F2FP.F16.E4M3.UNPACK_B R26, R41 ;  /* 0x00000029ff1a723e */ /* 0x001fe400020006ff */
[----:B------:R-:W-:Y:S02]  /*eec0*/  F2FP.F16.E4M3.UNPACK_B R27, R24 ;  /* 0x00000018ff1b723e */ /* 0x000fe400020006ff */
[--C-:B------:R-:W-:Y:S01]  /*eed0*/  LOP3.LUT R51, R51, 0xff0000, R4.reuse, 0xf8, !PT ;  /* 0x00ff000033337812 */ /* 0x100fe200078ef804 */
[--C-:B------:R-:W-:Y:S01]  /*eee0*/  HADD2.F32 R6, -RZ, R26.reuse.H0_H0 ;  /* 0x2000001aff067230 */ /* 0x100fe20000004100 */
[----:B------:R-:W-:Y:S01]  /*eef0*/  LOP3.LUT R59, R52, 0xff0000, R57, 0xf8, !PT ;  /* 0x00ff0000343b7812 */ /* 0x000fe200078ef839 */
[----:B------:R-:W-:Y:S01]  /*ef00*/  HADD2.F32 R26, -RZ, R26.H1_H1 ;  /* 0x3000001aff1a7230 */ /* 0x000fe20000004100 */
[----:B------:R-:W-:-:S02]  /*ef10*/  LOP3.LUT R57, R51, 0xff000000, R4, 0xf8, !PT ;  /* 0xff00000033397812 */ /* 0x000fc400078ef804 */
[-C--:B------:R-:W-:Y:S02]  /*ef20*/  F2FP.F16.E4M3.UNPACK_B R51, R43.reuse ;  /* 0x0000002bff33723e */ /* 0x080fe400020006ff */
[----:B------:R-:W-:Y:S02]  /*ef30*/  F2FP.F16.E4M3.UNPACK_B R52, R43.H1 ;  /* 0x0000002bff34723e */ /* 0x000fe400030006ff */
[-C--:B------:R-:W-:Y:S02]  /*ef40*/  F2FP.F16.E4M3.UNPACK_B R43, R40.reuse ;  /* 0x00000028ff2b723e */ /* 0x080fe400020006ff */
[----:B------:R-:W-:Y:S02]  /*ef50*/  F2FP.F16.E4M3.UNPACK_B R50, R40.H1 ;  /* 0x00000028ff32723e */ /* 0x000fe400030006ff */
[----:B------:R-:W-:Y:S02]  /*ef60*/  F2FP.F16.E4M3.UNPACK_B R41, R41.H1 ;  /* 0x00000029ff29723e */ /* 0x000fe400030006ff */
[----:B------:R-:W-:-:S02]  /*ef70*/  LOP3.LUT R59, R59, 0xff000000, R7, 0xf8, !PT ;  /* 0xff0000003b3b7812 */ /* 0x000fc400078ef807 */
[-C--:B------:R-:W-:Y:S02]  /*ef80*/  F2FP.F16.E4M3.UNPACK_B R7, R42.reuse ;  /* 0x0000002aff07723e */ /* 0x080fe400020006ff */
[----:B------:R-:W-:Y:S01]  /*ef90*/  F2FP.F16.E4M3.UNPACK_B R42, R42.H1 ;  /* 0x0000002aff2a723e */ /* 0x000fe200030006ff */
[----:B--2---:R-:W0:Y:S02]  /*efa0*/  LDS.128 R36, [R68+0x18400] ;  /* 0x0184000044247984 */ /* 0x004e240000000c00 */
[----:B0-----:R-:W-:Y:S02]  /*efb0*/  F2FP.F16.E4M3.UNPACK_B R21, R37 ;  /* 0x00000025ff15723e */ /* 0x001fe400020006ff */
[-C--:B------:R-:W-:Y:S02]  /*efc0*/  F2FP.F16.E4M3.UNPACK_B R48, R39.reuse ;  /* 0x00000027ff30723e */ /* 0x080fe400020006ff */
[----:B------:R-:W-:Y:S01]  /*efd0*/  F2FP.F16.E4M3.UNPACK_B R49, R39.H1 ;  /* 0x00000027ff31723e */ /* 0x000fe200030006ff */
[----:B------:R-:W-:Y:S01]  /*efe0*/  HADD2.F32 R39, -RZ, R55.H0_H0 ;  /* 0x20000037ff277230 */ /* 0x000fe20000004100 */
[-C--:B------:R-:W-:Y:S01]  /*eff0*/  F2FP.F16.E4M3.UNPACK_B R46, R36.reuse ;  /* 0x00000024ff2e723e */ /* 0x080fe200020006ff */
[----:B------:R-:W-:Y:S01]  /*f000*/  HADD2.F32 R25, -RZ, R21.H0_H0 ;  /* 0x20000015ff197230 */ /* 0x000fe20000004100 */
[----:B------:R-:W-:Y:S01]  /*f010*/  F2FP.F16.E4M3.UNPACK_B R47, R36.H1 ;  /* 0x00000024ff2f723e */ /* 0x000fe200030006ff */
[----:B------:R-:W-:-:S02]  /*f020*/  HADD2.F32 R36, -RZ, R27.H0_H0 ;  /* 0x2000001bff247230 */ /* 0x000fc40000004100 */
[C---:B------:R-:W-:Y:S01]  /*f030*/  FMUL.FTZ R40, R6.reuse, R39 ;  /* 0x0000002706287220 */ /* 0x040fe20000410000 */
[----:B------:R-:W-:Y:S01]  /*f040*/  HADD2.F32 R55, -RZ, R55.H1_H1 ;  /* 0x30000037ff377230 */ /* 0x000fe20000004100 */
[----:B------:R-:W-:Y:S01]  /*f050*/  F2FP.F16.E4M3.UNPACK_B R37, R37.H1 ;  /* 0x00000025ff25723e */ /* 0x000fe200030006ff */
[-C--:B------:R-:W-:Y:S01]  /*f060*/  FMUL.FTZ R56, R6, R36.reuse ;  /* 0x0000002406387220 */ /* 0x080fe20000410000 */
[C---:B------:R-:W-:Y:S01]  /*f070*/  FFMA.FTZ R6, R25.reuse, R36, -R40 ;  /* 0x0000002419067223 */ /* 0x040fe20000010828 */
[----:B------:R-:W-:Y:S01]  /*f080*/  F2FP.F16.E4M3.UNPACK_B R36, R24.H1 ;  /* 0x00000018ff24723e */ /* 0x000fe200030006ff */
[----:B------:R-:W-:Y:S02]  /*f090*/  HADD2.F32 R24, -RZ, R21.H1_H1 ;  /* 0x30000015ff187230 */ /* 0x000fe40000004100 */
[----:B------:R-:W-:Y:S01]  /*f0a0*/  FFMA.FTZ R25, R25, R39, R56 ;  /* 0x0000002719197223 */ /* 0x000fe20000010038 */
[----:B------:R-:W-:Y:S01]  /*f0b0*/  F2FP.F16.E4M3.UNPACK_B R56, R53.H1 ;  /* 0x00000035ff38723e */ /* 0x000fe200030006ff */
[----:B------:R-:W-:-:S02]  /*f0c0*/  HADD2.F32 R39, -RZ, R27.H1_H1 ;  /* 0x3000001bff277230 */ /* 0x000fc40000004100 */
[C---:B------:R-:W-:Y:S01]  /*f0d0*/  FMUL.FTZ R53, R26.reuse, R55 ;  /* 0x000000371a357220 */ /* 0x040fe20000410000 */
[----:B------:R-:W-:Y:S01]  /*f0e0*/  HADD2.F32 R21, -RZ, R41.H0_H0 ;  /* 0x20000029ff157230 */ /* 0x000fe20000004100 */
[-C--:B------:R-:W-:Y:S01]  /*f0f0*/  F2FP.F16.E4M3.UNPACK_B R4, R38.reuse ;  /* 0x00000026ff04723e */ /* 0x080fe200020006ff */
[----:B------:R-:W-:Y:S02]  /*f100*/  HADD2.F32 R58, -RZ, R56.H0_H0 ;  /* 0x20000038ff3a7230 */ /* 0x000fe40000004100 */
[----:B------:R-:W-:Y:S01]  /*f110*/  FMUL.FTZ R26, R26, R39 ;  /* 0x000000271a1a7220 */ /* 0x000fe20000410000 */
[----:B------:R-:W-:Y:S01]  /*f120*/  HADD2.F32 R40, -RZ, R36.H0_H0 ;  /* 0x20000024ff287230 */ /* 0x000fe20000004100 */
[----:B------:R-:W-:Y:S01]  /*f130*/  F2FP.F16.E4M3.UNPACK_B R38, R38.H1 ;  /* 0x00000026ff26723e */ /* 0x000fe200030006ff */
[----:B------:R-:W-:Y:S02]  /*f140*/  HADD2.F32 R27, -RZ, R37.H0_H0 ;  /* 0x20000025ff1b7230 */ /* 0x000fe40000004100 */
[----:B------:R-:W-:Y:S01]  /*f150*/  FMUL.FTZ R60, R21, R58 ;  /* 0x0000003a153c7220 */ /* 0x000fe20000410000 */
[----:B------:R-:W-:-:S02]  /*f160*/  HADD2.F32 R41, -RZ, R41.H1_H1 ;  /* 0x30000029ff297230 */ /* 0x000fc40000004100 */
[-C--:B------:R-:W-:Y:S01]  /*f170*/  FMUL.FTZ R61, R21, R40.reuse ;  /* 0x00000028153d7220 */ /* 0x080fe20000410000 */
[C---:B------:R-:W-:Y:S01]  /*f180*/  FFMA.FTZ R21, R24.reuse, R39, -R53 ;  /* 0x0000002718157223 */ /* 0x040fe20000010835 */
[----:B------:R-:W-:Y:S01]  /*f190*/  FFMA.FTZ R24, R24, R55, R26 ;  /* 0x0000003718187223 */ /* 0x000fe2000001001a */
[C---:B------:R-:W-:Y:S01]  /*f1a0*/  FFMA.FTZ R26, R27.reuse, R40, -R60 ;  /* 0x000000281b1a7223 */ /* 0x040fe2000001083c */
[-C--:B------:R-:W-:Y:S01]  /*f1b0*/  F2FP.F16.E4M3.UNPACK_B R60, R59.reuse ;  /* 0x0000003bff3c723e */ /* 0x080fe200020006ff */
[----:B------:R-:W-:Y:S01]  /*f1c0*/  FFMA.FTZ R27, R27, R58, R61 ;  /* 0x0000003a1b1b7223 */ /* 0x000fe2000001003d */
[-C--:B------:R-:W-:Y:S01]  /*f1d0*/  F2FP.F16.E4M3.UNPACK_B R55, R54.reuse ;  /* 0x00000036ff37723e */ /* 0x080fe200020006ff */
[----:B------:R-:W-:Y:S01]  /*f1e0*/  HADD2.F32 R53, -RZ, R36.H1_H1 ;  /* 0x30000024ff357230 */ /* 0x000fe20000004100 */
[----:B------:R-:W-:Y:S01]  /*f1f0*/  F2FP.F16.E4M3.UNPACK_B R59, R59.H1 ;  /* 0x0000003bff3b723e */ /* 0x000fe200030006ff */
[----:B------:R-:W-:Y:S01]  /*f200*/  HADD2.F32 R58, -RZ, R56.H1_H1 ;  /* 0x30000038ff3a7230 */ /* 0x000fe20000004100 */
[----:B------:R-:W-:Y:S01]  /*f210*/  F2FP.F16.E4M3.UNPACK_B R54, R54.H1 ;  /* 0x00000036ff36723e */ /* 0x000fe200030006ff */
[----:B------:R-:W-:-:S02]  /*f220*/  HADD2.F32 R61, -RZ, R60.H0_H0 ;  /* 0x2000003cff3d7230 */ /* 0x000fc40000004100 */
[----:B------:R-:W-:Y:S02]  /*f230*/  HADD2.F32 R36, -RZ, R51.H0_H0 ;  /* 0x20000033ff247230 */ /* 0x000fe40000004100 */
[----:B------:R-:W-:Y:S02]  /*f240*/  HADD2.F32 R56, -RZ, R55.H0_H0 ;  /* 0x20000037ff387230 */ /* 0x000fe40000004100 */
[----:B------:R-:W-:Y:S02]  /*f250*/  HADD2.F32 R40, -RZ, R37.H1_H1 ;  /* 0x30000025ff287230 */ /* 0x000fe40000004100 */
[C---:B------:R-:W-:Y:S01]  /*f260*/  FMUL.FTZ R37, R41.reuse, R58 ;  /* 0x0000003a29257220 */ /* 0x040fe20000410000 */
[----:B------:R-:W-:Y:S02]  /*f270*/  HADD2.F32 R39, -RZ, R48.H0_H0 ;  /* 0x20000030ff277230 */ /* 0x000fe40000004100 */
[C---:B------:R-:W-:Y:S01]  /*f280*/  FMUL.FTZ R62, R36.reuse, R61 ;  /* 0x0000003d243e7220 */ /* 0x040fe20000410000 */
[----:B------:R-:W-:Y:S01]  /*f290*/  FMUL.FTZ R41, R41, R53 ;  /* 0x0000003529297220 */ /* 0x000fe20000410000 */
[----:B------:R-:W-:Y:S01]  /*f2a0*/  FMUL.FTZ R64, R36, R56 ;  /* 0x0000003824407220 */ /* 0x000fe20000410000 */
[----:B------:R-:W-:-:S02]  /*f2b0*/  HADD2.F32 R60, -RZ, R60.H1_H1 ;  /* 0x3000003cff3c7230 */ /* 0x000fc40000004100 */
[C---:B------:R-:W-:Y:S01]  /*f2c0*/  FFMA.FTZ R37, R40.reuse, R53, -R37 ;  /* 0x0000003528257223 */ /* 0x040fe20000010825 */
[----:B------:R-:W-:Y:S02]  /*f2d0*/  HADD2.F32 R51, -RZ, R51.H1_H1 ;  /* 0x30000033ff337230 */ /* 0x000fe40000004100 */
[C---:B------:R-:W-:Y:S01]  /*f2e0*/  FFMA.FTZ R36, R39.reuse, R56, -R62 ;  /* 0x0000003827247223 */ /* 0x040fe2000001083e */
[----:B------:R-:W-:Y:S02]  /*f2f0*/  HADD2.F32 R55, -RZ, R55.H1_H1 ;  /* 0x30000037ff377230 */ /* 0x000fe40000004100 */
[----:B------:R-:W-:Y:S01]  /*f300*/  FFMA.FTZ R40, R40, R58, R41 ;  /* 0x0000003a28287223 */ /* 0x000fe20000010029 */
[----:B------:R-:W-:Y:S01]  /*f310*/  FFMA.FTZ R39, R39, R61, R64 ;  /* 0x0000003d27277223 */ /* 0x000fe20000010040 */
        /* <DEDUP_REMOVED lines=9> */
[C---:B------:R-:W-:Y:S01]  /*f3b0*/  FMUL.FTZ R64, R53.reuse, R58 ;  /* 0x0000003a35407220 */ /* 0x040fe20000410000 */
[----:B------:R-:W-:Y:S01]  /*f3c0*/  F2FP.F16.E4M3.UNPACK_B R55, R57.H1 ;  /* 0x00000039ff37723e */ /* 0x000fe200030006ff */
[----:B------:R-:W-:Y:S01]  /*f3d0*/  FMUL.FTZ R53, R53, R56 ;  /* 0x0000003835357220 */ /* 0x000fe20000410000 */
[----:B------:R-:W-:Y:S01]  /*f3e0*/  HADD2.F32 R59, -RZ, R59.H1_H1 ;  /* 0x3000003bff3b7230 */ /* 0x000fe20000004100 */
[----:B------:R-:W-:Y:S01]  /*f3f0*/  F2FP.F16.E4M3.UNPACK_B R51, R45.H1 ;  /* 0x0000002dff33723e */ /* 0x000fe200030006ff */
[----:B------:R-:W-:-:S02]  /*f400*/  HADD2.F32 R52, -RZ, R52.H1_H1 ;  /* 0x30000034ff347230 */ /* 0x000fc40000004100 */
[C---:B------:R-:W-:Y:S01]  /*f410*/  FFMA.FTZ R64, R41.reuse, R56, -R64 ;  /* 0x0000003829407223 */ /* 0x040fe20000010840 */
[----:B------:R-:W-:Y:S01]  /*f420*/  FFMA.FTZ R65, R41, R58, R53 ;  /* 0x0000003a29417223 */ /* 0x000fe20000010035 */
[----:B------:R-:W-:Y:S01]  /*f430*/  HADD2.F32 R54, -RZ, R54.H1_H1 ;  /* 0x30000036ff367230 */ /* 0x000fe20000004100 */
[----:B------:R-:W-:Y:S01]  /*f440*/  F2FP.F16.E4M3.UNPACK_B R57, R57 ;  /* 0x00000039ff39723e */ /* 0x000fe200020006ff */
[----:B------:R-:W-:Y:S02]  /*f450*/  HADD2.F32 R49, -RZ, R49.H1_H1 ;  /* 0x30000031ff317230 */ /* 0x000fe40000004100 */
[C---:B------:R-:W-:Y:S01]  /*f460*/  FMUL.FTZ R58, R52.reuse, R59 ;  /* 0x0000003b343a7220 */ /* 0x040fe20000410000 */
[----:B------:R-:W-:Y:S02]  /*f470*/  HADD2.F32 R56, -RZ, R55.H0_H0 ;  /* 0x20000037ff387230 */ /* 0x000fe40000004100 */
[----:B------:R-:W-:Y:S01]  /*f480*/  FMUL.FTZ R60, R52, R54 ;  /* 0x00000036343c7220 */ /* 0x000fe20000410000 */
[----:B------:R-:W-:-:S02]  /*f490*/  HADD2.F32 R48, -RZ, R50.H0_H0 ;  /* 0x20000032ff307230 */ /* 0x000fc40000004100 */
[C---:B------:R-:W-:Y:S01]  /*f4a0*/  FFMA.FTZ R67, R49.reuse, R54, -R58 ;  /* 0x0000003631437223 */ /* 0x040fe2000001083a */
[----:B------:R-:W-:Y:S02]  /*f4b0*/  HADD2.F32 R53, -RZ, R51.H0_H0 ;  /* 0x20000033ff357230 */ /* 0x000fe40000004100 */
[----:B------:R-:W-:Y:S01]  /*f4c0*/  FFMA.FTZ R66, R49, R59, R60 ;  /* 0x0000003b31427223 */ /* 0x000fe2000001003c */
[----:B------:R-:W-:Y:S02]  /*f4d0*/  HADD2.F32 R55, -RZ, R55.H1_H1 ;  /* 0x30000037ff377230 */ /* 0x000fe40000004100 */
[C---:B------:R-:W-:Y:S01]  /*f4e0*/  FMUL.FTZ R52, R48.reuse, R56 ;  /* 0x0000003830347220 */ /* 0x040fe20000410000 */
[----:B------:R-:W-:Y:S02]  /*f4f0*/  HADD2.F32 R50, -RZ, R50.H1_H1 ;  /* 0x30000032ff327230 */ /* 0x000fe40000004100 */
[----:B------:R-:W-:Y:S01]  /*f500*/  FMUL.FTZ R61, R48, R53 ;  /* 0x00000035303d7220 */ /* 0x000fe20000410000 */
[----:B------:R-:W-:Y:S01]  /*f510*/  HADD2.F32 R51, -RZ, R51.H1_H1 ;  /* 0x30000033ff337230 */ /* 0x000fe20000004100 */
[----:B------:R-:W-:Y:S01]  /*f520*/  F2FP.F16.E4M3.UNPACK_B R48, R45 ;  /* 0x0000002dff30723e */ /* 0x000fe200020006ff */
[----:B------:R-:W-:-:S02]  /*f530*/  HADD2.F32 R41, -RZ, R47.H0_H0 ;  /* 0x2000002fff297230 */ /* 0x000fc40000004100 */
[C---:B------:R-:W-:Y:S01]  /*f540*/  FMUL.FTZ R54, R50.reuse, R55 ;  /* 0x0000003732367220 */ /* 0x040fe20000410000 */
[----:B------:R-:W-:Y:S02]  /*f550*/  HADD2.F32 R47, -RZ, R47.H1_H1 ;  /* 0x3000002fff2f7230 */ /* 0x000fe40000004100 */
[----:B------:R-:W-:Y:S01]  /*f560*/  FMUL.FTZ R50, R50, R51 ;  /* 0x0000003332327220 */ /* 0x000fe20000410000 */
[----:B------:R-:W-:Y:S02]  /*f570*/  HADD2.F32 R45, -RZ, R43.H0_H0 ;  /* 0x2000002bff2d7230 */ /* 0x000fe40000004100 */
[----:B------:R-:W-:Y:S01]  /*f580*/  FFMA.FTZ R53, R41, R53, -R52 ;  /* 0x0000003529357223 */ /* 0x000fe20000010834 */
[----:B------:R-:W-:Y:S02]  /*f590*/  HADD2.F32 R52, -RZ, R57.H0_H0 ;  /* 0x20000039ff347230 */ /* 0x000fe40000004100 */
[----:B------:R-:W-:Y:S01]  /*f5a0*/  FFMA.FTZ R60, R47, R55, R50 ;  /* 0x000000372f3c7223 */ /* 0x000fe20000010032 */
[----:B------:R-:W-:-:S02]  /*f5b0*/  HADD2.F32 R50, -RZ, R48.H0_H0 ;  /* 0x20000030ff327230 */ /* 0x000fc40000004100 */
[----:B------:R-:W-:Y:S01]  /*f5c0*/  FFMA.FTZ R61, R41, R56, R61 ;  /* 0x00000038293d7223 */ /* 0x000fe2000001003d */
[----:B------:R-:W-:Y:S01]  /*f5d0*/  FFMA.FTZ R58, R47, R51, -R54 ;  /* 0x000000332f3a7223 */ /* 0x000fe20000010836 */
        /* <DEDUP_REMOVED lines=9> */
[----:B------:R-:W-:Y:S01]  /*f670*/  F2FP.F16.E4M3.UNPACK_B R47, R5.H1 ;  /* 0x00000005ff2f723e */ /* 0x000fe200030006ff */
[CC--:B------:R-:W-:Y:S01]  /*f680*/  FMUL.FTZ R45, R43.reuse, R57.reuse ;  /* 0x000000392b2d7220 */ /* 0x0c0fe20000410000 */
[----:B------:R-:W-:Y:S01]  /*f690*/  F2FP.F16.E4M3.UNPACK_B R41, R20.H1 ;  /* 0x00000014ff29723e */ /* 0x000fe200030006ff */
[-C--:B------:R-:W-:Y:S01]  /*f6a0*/  FMUL.FTZ R50, R43, R48.reuse ;  /* 0x000000302b327220 */ /* 0x080fe20000410000 */
[----:B------:R-:W-:Y:S02]  /*f6b0*/  HADD2.F32 R43, -RZ, R42.H0_H0 ;  /* 0x2000002aff2b7230 */ /* 0x000fe40000004100 */
[C---:B------:R-:W-:Y:S01]  /*f6c0*/  FFMA.FTZ R49, R46.reuse, R48, -R45 ;  /* 0x000000302e317223 */ /* 0x040fe2000001082d */
[----:B------:R-:W-:Y:S02]  /*f6d0*/  HADD2.F32 R48, -RZ, R47.H0_H0 ;  /* 0x2000002fff307230 */ /* 0x000fe40000004100 */
[----:B------:R-:W-:Y:S01]  /*f6e0*/  FFMA.FTZ R57, R46, R57, R50 ;  /* 0x000000392e397223 */ /* 0x000fe20000010032 */
[----:B------:R-:W-:Y:S01]  /*f6f0*/  HADD2.F32 R46, -RZ, R41.H0_H0 ;  /* 0x20000029ff2e7230 */ /* 0x000fe20000004100 */
[----:B------:R-:W-:Y:S01]  /*f700*/  F2FP.F16.E4M3.UNPACK_B R20, R20 ;  /* 0x00000014ff14723e */ /* 0x000fe200020006ff */
[----:B------:R-:W-:-:S02]  /*f710*/  HADD2.F32 R47, -RZ, R47.H1_H1 ;  /* 0x3000002fff2f7230 */ /* 0x000fc40000004100 */
[C---:B------:R-:W-:Y:S01]  /*f720*/  FMUL.FTZ R50, R43.reuse, R48 ;  /* 0x000000302b327220 */ /* 0x040fe20000410000 */
[----:B------:R-:W-:Y:S02]  /*f730*/  HADD2.F32 R42, -RZ, R42.H1_H1 ;  /* 0x3000002aff2a7230 */ /* 0x000fe40000004100 */
[-C--:B------:R-:W-:Y:S01]  /*f740*/  FMUL.FTZ R52, R43, R46.reuse ;  /* 0x0000002e2b347220 */ /* 0x080fe20000410000 */
[----:B------:R-:W-:Y:S01]  /*f750*/  HADD2.F32 R45, -RZ, R41.H1_H1 ;  /* 0x30000029ff2d7230 */ /* 0x000fe20000004100 */
[----:B------:R-:W-:Y:S01]  /*f760*/  F2FP.F16.E4M3.UNPACK_B R5, R5 ;  /* 0x00000005ff05723e */ /* 0x000fe200020006ff */
[--C-:B------:R-:W-:Y:S02]  /*f770*/  HADD2.F32 R41, -RZ, R38.reuse.H0_H0 ;  /* 0x20000026ff297230 */ /* 0x100fe40000004100 */
        /* <DEDUP_REMOVED lines=8> */
[--C-:B------:R-:W-:Y:S01]  /*f800*/  HADD2.F32 R38, -RZ, R20.reuse.H0_H0 ;  /* 0x20000014ff267230 */ /* 0x100fe20000004100 */
[----:B------:R-:W-:Y:S01]  /*f810*/  F2FP.SATFINITE.E4M3.F32.PACK_AB_MERGE_C R65, R66, R65, RZ ;  /* 0x000000414241723e */ /* 0x000fe200048070ff */
[----:B------:R-:W-:Y:S01]  /*f820*/  HADD2.F32 R41, -RZ, R20.H1_H1 ;  /* 0x30000014ff297230 */ /* 0x000fe20000004100 */
        /* <DEDUP_REMOVED lines=30> */
.L_x_4615:
[----:B------:R-:W-:Y:S05]  /*fa10*/  BSYNC B1 ;  /* 0x0000000000017941 */ /* 0x000fea0003800000 */
.L_x_4614:
[----:B------:R-:W-:Y:S04]  /*fa20*/  BSSY B1, `(.L_x_4616) ;  /* 0x0000105000017945 */ /* 0x000fe80003800000 */
[----:B------:R-:W-:Y:S05]  /*fa30*/  @P1 BRA `(.L_x_4617) ;  /* 0x00000010000c1947 */ /* 0x000fea0003800000 */
[----:B------:R-:W2:Y:S01]  /*fa40*/  LDL R61, [R1+0x68] ;  /* 0x00006800013d7983 */ /* 0x000ea20000100800 */
[----:B-1---5:R-:W-:Y:S01]  /*fa50*/  IMAD.IADD R4, R204, 0x1, R217 ;  /* 0x00000001cc047824 */ /* 0x022fe200078e02d9 */
[----:B------:R-:W-:Y:S02]  /*fa60*/  SHF.R.U32.HI R0, RZ, 0x8, R28 ;  /* 0x00000008ff007819 */ /* 0x000fe4000001161c */
[----:B----4-:R-:W-:Y:S02]  /*fa70*/  LOP3.LUT R21, R31, 0xff, RZ, 0xc0, !PT ;  /* 0x000000ff1f157812 */ /* 0x010fe400078ec0ff */
[----:B------:R-:W-:Y:S02]  /*fa80*/  SHF.R.S32.HI R5, RZ, 0x1f, R4 ;  /* 0x0000001fff057819 */ /* 0x000fe40000011404 */
[----:B------:R-:W-:Y:S02]  /*fa90*/  SHF.R.U32.HI R24, RZ, 0x8, R8 ;  /* 0x00000008ff187819 */ /* 0x000fe40000011608 */
[----:B------:R-:W-:-:S02]  /*faa0*/  LEA.HI R4, R5, R4, RZ, 0x4 ;  /* 0x0000000405047211 */ /* 0x000fc400078f20ff */
[----:B------:R-:W-:Y:S02]  /*fab0*/  LOP3.LUT R5, R28, 0xff, RZ, 0xc0, !PT ;  /* 0x000000ff1c057812 */ /* 0x000fe400078ec0ff */
[----:B------:R-:W-:Y:S02]  /*fac0*/  SHF.R.S32.HI R20, RZ, 0x4, R4 ;  /* 0x00000004ff147819 */ /* 0x000fe40000011404 */
[----:B------:R-:W-:Y:S02]  /*fad0*/  LOP3.LUT R4, R0, 0xff, RZ, 0xc0, !PT ;  /* 0x000000ff00047812 */ /* 0x000fe400078ec0ff */
[----:B------:R-:W-:Y:S02]  /*fae0*/  LEA.HI R0, R3, R20, RZ, 0x1c ;  /* 0x0000001403007211 */ /* 0x000fe400078fe0ff */
[----:B------:R-:W-:Y:S02]  /*faf0*/  PRMT R37, R4, 0x7604, R5 ;  /* 0x0000760404257816 */ /* 0x000fe40000000005 */
[----:B------:R-:W-:-:S02]  /*fb00*/  SHF.R.S32.HI R5, RZ, 0x1f, R0 ;  /* 0x0000001fff057819 */ /* 0x000fc40000011400 */
[----:B------:R-:W-:Y:S02]  /*fb10*/  SHF.R.U32.HI R20, RZ, 0x8, R31 ;  /* 0x00000008ff147819 */ /* 0x000fe4000001161f */
[----:B------:R-:W-:Y:S01]  /*fb20*/  LEA.HI R4, R5, R0, RZ, 0x2 ;  /* 0x0000000005047211 */ /* 0x000fe200078f10ff */
[----:B------:R-:W-:Y:S01]  /*fb30*/  IMAD.SHL.U32 R5, R0, 0x10, RZ ;  /* 0x0000001000057824 */ /* 0x000fe200078e00ff */
[----:B------:R-:W-:Y:S02]  /*fb40*/  LOP3.LUT R20, R20, 0xff, RZ, 0xc0, !PT ;  /* 0x000000ff14147812 */ /* 0x000fe400078ec0ff */
[----:B------:R-:W-:Y:S01]  /*fb50*/  SHF.R.U32.HI R6, RZ, 0x8, R29 ;  /* 0x00000008ff067819 */ /* 0x000fe2000001161d */
[----:B------:R-:W-:Y:S01]  /*fb60*/  IMAD.SHL.U32 R4, R4, 0x800, RZ ;  /* 0x0000080004047824 */ /* 0x000fe200078e00ff */
[----:B------:R-:W-:Y:S02]  /*fb70*/  LOP3.LUT R0, R208, 0x30, R5, 0xf8, !PT ;  /* 0x00000030d0007812 */ /* 0x000fe400078ef805 */
[----:B0-----:R-:W-:-:S02]  /*fb80*/  PRMT R41, R20, 0x7604, R21 ;  /* 0x0000760414297816 */ /* 0x001fc40000000015 */
[----:B------:R-:W-:Y:S02]  /*fb90*/  LOP3.LUT R0, R0, R209, RZ, 0x3c, !PT ;  /* 0x000000d100007212 */ /* 0x000fe400078e3cff */
[----:B------:R-:W-:Y:S02]  /*fba0*/  LOP3.LUT R5, R4, 0xffffe000, RZ, 0xc0, !PT ;  /* 0xffffe00004057812 */ /* 0x000fe400078ec0ff */
[----:B------:R-:W-:Y:S02]  /*fbb0*/  LOP3.LUT R25, R8, 0xff, RZ, 0xc0, !PT ;  /* 0x000000ff08197812 */ /* 0x000fe400078ec0ff */
[----:B------:R-:W-:Y:S02]  /*fbc0*/  LOP3.LUT R24, R24, 0xff, RZ, 0xc0, !PT ;  /* 0x000000ff18187812 */ /* 0x000fe400078ec0ff */
[----:B------:R-:W-:Y:S02]  /*fbd0*/  IADD3 R21, R0, R210, R5 ;  /* 0x000000d200157210 */ /* 0x000fe40007ffe005 */
[----:B------:R-:W-:-:S02]  /*fbe0*/  SHF.R.U32.HI R0, RZ, 0x8, R9 ;  /* 0x00000008ff007819 */ /* 0x000fc40000011609 */
[----:B------:R-:W-:Y:S02]  /*fbf0*/  LOP3.LUT R7, R29, 0xff, RZ, 0xc0, !PT ;  /* 0x000000ff1d077812 */ /* 0x000fe400078ec0ff */
[----:B------:R-:W-:Y:S02]  /*fc00*/  LOP3.LUT R6, R6, 0xff, RZ, 0xc0, !PT ;  /* 0x000000ff06067812 */ /* 0x000fe400078ec0ff */
[----:B------:R-:W-:Y:S02]  /*fc10*/  PRMT R43, R24, 0x7604, R25 ;  /* 0x00007604182b7816 */ /* 0x000fe40000000019 */
        /* <DEDUP_REMOVED lines=20> */
[----:B------:R-:W-:Y:S02]  /*fd60*/  SHF.R.U32.HI R40, RZ, 0x10, R31 ;  /* 0x00000010ff287819 */ /* 0x000fe4000001161f */
[----:B------:R-:W-:Y:S02]  /*fd70*/  LOP3.LUT R21, R21, 0xff, RZ, 0xc0, !PT ;  /* 0x000000ff15157812 */ /* 0x000fe400078ec0ff */
[----:B------:R-:W-:Y:S02]  /*fd80*/  SHF.R.U32.HI R38, RZ, 0x10, R30 ;  /* 0x00000010ff267819 */ /* 0x000fe4000001161e */
[----:B------:R-:W-:-:S02]  /*fd90*/  LOP3.LUT R20, R20, 0xff, RZ, 0xc0, !PT ;  /* 0x000000ff14147812 */ /* 0x000fc400078ec0ff */
[----:B------:R-:W-:Y:S02]  /*fda0*/  LOP3.LUT R40, R40, 0xff, RZ, 0xc0, !PT ;  /* 0x000000ff28287812 */ /* 0x000fe400078ec0ff */
[----:B------:R-:W-:Y:S02]  /*fdb0*/  PRMT R21, R21, 0x7054, R36 ;  /* 0x0000705415157816 */ /* 0x000fe40000000024 */
[----:B------:R-:W-:Y:S02]  /*fdc0*/  SHF.R.U32.HI R36, RZ, 0x10, R9 ;  /* 0x00000010ff247819 */ /* 0x000fe40000011609 */
[----:B------:R-:W-:Y:S02]  /*fdd0*/  LOP3.LUT R38, R38, 0xff, RZ, 0xc0, !PT ;  /* 0x000000ff26267812 */ /* 0x000fe400078ec0ff */
[----:B------:R-:W-:Y:S02]  /*fde0*/  PRMT R37, R20, 0x7054, R37 ;  /* 0x0000705414257816 */ /* 0x000fe40000000025 */
[----:B------:R-:W-:-:S02]  /*fdf0*/  PRMT R41, R40, 0x7054, R41 ;  /* 0x0000705428297816 */ /* 0x000fc40000000029 */
[----:B------:R-:W-:Y:S02]  /*fe00*/  SHF.R.U32.HI R20, RZ, 0x10, R8 ;  /* 0x00000010ff147819 */ /* 0x000fe40000011608 */
[----:B------:R-:W-:Y:S02]  /*fe10*/  SHF.R.U32.HI R40, RZ, 0x10, R11 ;  /* 0x00000010ff287819 */ /* 0x000fe4000001160b */
[----:B------:R-:W-:Y:S02]  /*fe20*/  LOP3.LUT R36, R36, 0xff, RZ, 0xc0, !PT ;  /* 0x000000ff24247812 */ /* 0x000fe400078ec0ff */
[----:B------:R-:W-:Y:S02]  /*fe30*/  PRMT R39, R38, 0x7054, R39 ;  /* 0x0000705426277816 */ /* 0x000fe40000000027 */
[----:B------:R-:W-:Y:S02]  /*fe40*/  SHF.R.U32.HI R38, RZ, 0x10, R10 ;  /* 0x00000010ff267819 */ /* 0x000fe4000001160a */
[----:B------:R-:W-:-:S02]  /*fe50*/  LOP3.LUT R20, R20, 0xff, RZ, 0xc0, !PT ;  /* 0x000000ff14147812 */ /* 0x000fc400078ec0ff */
[----:B------:R-:W-:Y:S02]  /*fe60*/  LOP3.LUT R40, R40, 0xff, RZ, 0xc0, !PT ;  /* 0x000000ff28287812 */ /* 0x000fe400078ec0ff */
[----:B------:R-:W-:Y:S02]  /*fe70*/  PRMT R49, R36, 0x7054, R45 ;  /* 0x0000705424317816 */ /* 0x000fe4000000002d */
[----:B------:R-:W-:Y:S02]  /*fe80*/  LOP3.LUT R38, R38, 0xff, RZ, 0xc0, !PT ;  /* 0x000000ff26267812 */ /* 0x000fe400078ec0ff */
[----:B------:R-:W-:Y:S02]  /*fe90*/  PRMT R43, R20, 0x7054, R43 ;  /* 0x00007054142b7816 */ /* 0x000fe4000000002b */
[----:B------:R-:W-:Y:S02]  /*fea0*/  PRMT R53, R40, 0x7054, R53 ;  /* 0x0000705428357816 */ /* 0x000fe40000000035 */
[----:B------:R-:W-:-:S02]  /*feb0*/  LOP3.LUT R49, R49, 0xff000000, R9, 0xf8, !PT ;  /* 0xff00000031317812 */ /* 0x000fc400078ef809 */
[----:B------:R-:W-:Y:S02]  /*fec0*/  PRMT R51, R38, 0x7054, R47 ;  /* 0x0000705426337816 */ /* 0x000fe4000000002f */
[----:B------:R-:W-:Y:S02]  /*fed0*/  LOP3.LUT R21, R21, 0xff000000, R29, 0xf8, !PT ;  /* 0xff00000015157812 */ /* 0x000fe400078ef81d */
[----:B------:R-:W-:Y:S02]  /*fee0*/  LOP3.LUT R47, R43, 0xff000000, R8, 0xf8, !PT ;  /* 0xff0000002b2f7812 */ /* 0x000fe400078ef808 */
[----:B------:R-:W-:Y:S02]  /*fef0*/  LOP3.LUT R53, R53, 0xff000000, R11, 0xf8, !PT ;  /* 0xff00000035357812 */ /* 0x000fe400078ef80b */
[----:B------:R-:W-:Y:S02]  /*ff00*/  F2FP.F16.E4M3.UNPACK_B R43, R49 ;  /* 0x00000031ff2b723e */ /* 0x000fe400020006ff */
[----:B0-----:R-:W-:-:S02]  /*ff10*/  F2FP.F16.E4M3.UNPACK_B R11, R25 ;  /* 0x00000019ff0b723e */ /* 0x001fc400020006ff */
[----:B------:R-:W-:Y:S01]  /*ff20*/  LOP3.LUT R45, R41, 0xff000000, R31, 0xf8, !PT ;  /* 0xff000000292d7812 */ /* 0x000fe200078ef81f */
[----:B------:R-:W-:Y:S01]  /*ff30*/  HADD2.F32 R48, -RZ, R43.H0_H0 ;  /* 0x2000002bff307230 */ /* 0x000fe20000004100 */
[----:B------:R-:W-:Y:S02]  /*ff40*/  F2FP.F16.E4M3.UNPACK_B R41, R21 ;  /* 0x00000015ff29723e */ /* 0x000fe400020006ff */
[----:B------:R-:W-:Y:S02]  /*ff50*/  LOP3.LUT R20, R39, 0xff000000, R30, 0xf8, !PT ;  /* 0xff00000027147812 */ /* 0x000fe400078ef81e */
[----:B------:R-:W-:Y:S01]  /*ff60*/  LOP3.LUT R8, R51, 0xff000000, R10, 0xf8, !PT ;  /* 0xff00000033087812 */ /* 0x000fe200078ef80a */
[--C-:B------:R-:W-:Y:S01]  /*ff70*/  HADD2.F32 R46, -RZ, R41.reuse.H0_H0 ;  /* 0x20000029ff2e7230 */ /* 0x100fe20000004100 */
[----:B------:R-:W-:Y:S01]  /*ff80*/  LOP3.LUT R42, R37, 0xff000000, R28, 0xf8, !PT ;  /* 0xff000000252a7812 */ /* 0x000fe200078ef81c */
[----:B------:R-:W-:Y:S01]  /*ff90*/  HADD2.F32 R41, -RZ, R41.H1_H1 ;  /* 0x30000029ff297230 */ /* 0x000fe20000004100 */
[----:B------:R-:W-:-:S02]  /*ffa0*/  F2FP.F16.E4M3.UNPACK_B R39, R27 ;  /* 0x0000001bff27723e */ /* 0x000fc400020006ff */
[----:B------:R-:W-:Y:S02]  /*ffb0*/  F2FP.F16.E4M3.UNPACK_B R40, R27.H1 ;  /* 0x0000001bff28723e */ /* 0x000fe400030006ff */
[-C--:B------:R-:W-:Y:S02]  /*ffc0*/  F2FP.F16.E4M3.UNPACK_B R27, R24.reuse ;  /* 0x00000018ff1b723e */ /* 0x080fe400020006ff */
[----:B------:R-:W-:Y:S02]  /*ffd0*/  F2FP.F16.E4M3.UNPACK_B R37, R24.H1 ;  /* 0x00000018ff25723e */ /* 0x000fe400030006ff */
[----:B------:R-:W-:Y:S02]  /*ffe0*/  F2FP.F16.E4M3.UNPACK_B R25, R25.H1 ;  /* 0x00000019ff19723e */ /* 0x000fe400030006ff */
[----:B------:R-:W-:Y:S02]  /*fff0*/  F2FP.F16.E4M3.UNPACK_B R38, R26.H1 ;  /* 0x0000001aff26723e */ /* 0x000fe400030006ff */
[----:B------:R-:W-:Y:S01]  /*10000*/  F2FP.F16.E4M3.UNPACK_B R49, R49.H1 ;  /* 0x00000031ff31723e */ /* 0x000fe200030006ff */
[----:B--2---:R-:W0:Y:S02]  /*10010*/  LDS.128 R4, [R61+0x18400] ;  /* 0x018400003d047984 */ /* 0x004e240000000c00 */
[----:B0-----:R-:W-:-:S02]  /*10020*/  F2FP.F16.E4M3.UNPACK_B R10, R5 ;  /* 0x00000005ff0a723e */ /* 0x001fc400020006ff */
[----:B------:R-:W-:Y:S01]  /*10030*/  F2FP.F16.E4M3.UNPACK_B R30, R5.H1 ;  /* 0x00000005ff1e723e */ /* 0x000fe200030006ff */
[--C-:B------:R-:W-:Y:S01]  /*10040*/  HADD2.F32 R5, -RZ, R11.reuse.H0_H0 ;  /* 0x2000000bff057230 */ /* 0x100fe20000004100 */
[-C--:B------:R-:W-:Y:S01]  /*10050*/  F2FP.F16.E4M3.UNPACK_B R31, R7.reuse ;  /* 0x00000007ff1f723e */ /* 0x080fe200020006ff */
[--C-:B------:R-:W-:Y:S01]  /*10060*/  HADD2.F32 R9, -RZ, R10.reuse.H0_H0 ;  /* 0x2000000aff097230 */ /* 0x100fe20000004100 */
[----:B------:R-:W-:Y:S01]  /*10070*/  F2FP.F16.E4M3.UNPACK_B R36, R7.H1 ;  /* 0x00000007ff24723e */ /* 0x000fe200030006ff */
[----:B------:R-:W-:Y:S01]  /*10080*/  HADD2.F32 R11, -RZ, R11.H1_H1 ;  /* 0x3000000bff0b7230 */ /* 0x000fe20000004100 */
[----:B------:R-:W-:Y:S01]  /*10090*/  F2FP.F16.E4M3.UNPACK_B R28, R4 ;  /* 0x00000004ff1c723e */ /* 0x000fe200020006ff */
[C---:B------:R-:W-:Y:S01]  /*100a0*/  FMUL.FTZ R24, R5.reuse, R48 ;  /* 0x0000003005187220 */ /* 0x040fe20000410000 */
[----:B------:R-:W-:Y:S01]  /*100b0*/  F2FP.F16.E4M3.UNPACK_B R29, R4.H1 ;  /* 0x00000004ff1d723e */ /* 0x000fe200030006ff */
[----:B------:R-:W-:Y:S01]  /*100c0*/  FMUL.FTZ R51, R5, R46 ;  /* 0x0000002e05337220 */ /* 0x000fe20000410000 */
[----:B------:R-:W-:Y:S01]  /*100d0*/  F2FP.F16.E4M3.UNPACK_B R4, R6 ;  /* 0x00000006ff04723e */ /* 0x000fe200020006ff */
[C---:B------:R-:W-:Y:S01]  /*100e0*/  FFMA.FTZ R5, R9.reuse, R46, -R24 ;  /* 0x0000002e09057223 */ /* 0x040fe20000010818 */
[----:B------:R-:W-:Y:S01]  /*100f0*/  F2FP.F16.E4M3.UNPACK_B R7, R6.H1 ;  /* 0x00000006ff07723e */ /* 0x000fe200030006ff */
[----:B------:R-:W-:Y:S01]  /*10100*/  HADD2.F32 R46, -RZ, R43.H1_H1 ;  /* 0x3000002bff2e7230 */ /* 0x000fe20000004100 */
[----:B------:R-:W-:Y:S01]  /*10110*/  F2FP.F16.E4M3.UNPACK_B R6, R26 ;  /* 0x0000001aff06723e */ /* 0x000fe200020006ff */
[----:B------:R-:W-:Y:S01]  /*10120*/  FFMA.FTZ R9, R9, R48, R51 ;  /* 0x0000003009097223 */ /* 0x000fe20000010033 */
[----:B------:R-:W-:Y:S01]  /*10130*/  F2FP.F16.E4M3.UNPACK_B R26, R21.H1 ;  /* 0x00000015ff1a723e */ /* 0x000fe200030006ff */
[----:B------:R-:W-:-:S02]  /*10140*/  HADD2.F32 R24, -RZ, R10.H1_H1 ;  /* 0x3000000aff187230 */ /* 0x000fc40000004100 */
[C---:B------:R-:W-:Y:S01]  /*10150*/  FMUL.FTZ R51, R11.reuse, R46 ;  /* 0x0000002e0b337220 */ /* 0x040fe20000410000 */
[----:B------:R-:W-:Y:S02]  /*10160*/  HADD2.F32 R48, -RZ, R49.H0_H0 ;  /* 0x20000031ff307230 */ /* 0x000fe40000004100 */
[----:B------:R-:W-:Y:S01]  /*10170*/  FMUL.FTZ R11, R11, R41 ;  /* 0x000000290b0b7220 */ /* 0x000fe20000410000 */
[----:B------:R-:W-:Y:S02]  /*10180*/  HADD2.F32 R10, -RZ, R25.H0_H0 ;  /* 0x20000019ff0a7230 */ /* 0x000fe40000004100 */
[----:B------:R-:W-:Y:S02]  /*10190*/  HADD2.F32 R43, -RZ, R26.H0_H0 ;  /* 0x2000001aff2b7230 */ /* 0x000fe40000004100 */
        /* <DEDUP_REMOVED lines=8> */
[----:B------:R-:W-:Y:S01]  /*10220*/  HADD2.F32 R43, -RZ, R26.H1_H1 ;  /* 0x3000001aff2b7230 */ /* 0x000fe20000004100 */
[----:B------:R-:W-:Y:S01]  /*10230*/  F2FP.F16.E4M3.UNPACK_B R46, R45 ;  /* 0x0000002dff2e723e */ /* 0x000fe200020006ff */
[----:B------:R-:W-:Y:S01]  /*10240*/  FFMA.FTZ R21, R21, R48, R55 ;  /* 0x0000003015157223 */ /* 0x000fe20000010037 */
[----:B------:R-:W-:Y:S01]  /*10250*/  HADD2.F32 R26, -RZ, R25.H1_H1 ;  /* 0x30000019ff1a7230 */ /* 0x000fe20000004100 */
[----:B------:R-:W-:Y:S01]  /*10260*/  F2FP.F16.E4M3.UNPACK_B R53, R53.H1 ;  /* 0x00000035ff35723e */ /* 0x000fe200030006ff */
[----:B------:R-:W-:Y:S01]  /*10270*/  HADD2.F32 R52, -RZ, R50.H0_H0 ;  /* 0x20000032ff347230 */ /* 0x000fe20000004100 */
[----:B------:R-:W-:Y:S01]  /*10280*/  F2FP.F16.E4M3.UNPACK_B R45, R45.H1 ;  /* 0x0000002dff2d723e */ /* 0x000fe200030006ff */
        /* <DEDUP_REMOVED lines=9> */
[C---:B------:R-:W-:Y:S01]  /*10320*/  FFMA.FTZ R56, R30.reuse, R49, R26 ;  /* 0x000000311e387223 */ /* 0x040fe2000001001a */
[----:B------:R-:W-:Y:S02]  /*10330*/  HADD2.F32 R39, -RZ, R39.H1_H1 ;  /* 0x30000027ff277230 */ /* 0x000fe40000004100 */
[C---:B------:R-:W-:Y:S01]  /*10340*/  FFMA.FTZ R58, R25.reuse, R48, -R58 ;  /* 0x00000030193a7223 */ /* 0x040fe2000001083a */
[----:B------:R-:W-:Y:S02]  /*10350*/  HADD2.F32 R46, -RZ, R46.H1_H1 ;  /* 0x3000002eff2e7230 */ /* 0x000fe40000004100 */
[----:B------:R-:W-:Y:S01]  /*10360*/  FFMA.FTZ R52, R25, R52, R41 ;  /* 0x0000003419347223 */ /* 0x000fe20000010029 */
[----:B------:R-:W-:Y:S01]  /*10370*/  FFMA.FTZ R54, R30, R43, -R51 ;  /* 0x0000002b1e367223 */ /* 0x000fe20000010833 */
[----:B------:R-:W-:Y:S02]  /*10380*/  HADD2.F32 R31, -RZ, R31.H1_H1 ;  /* 0x3000001fff1f7230 */ /* 0x000fe40000004100 */
[----:B------:R-:W-:Y:S01]  /*10390*/  FMUL.FTZ R48, R39, R50 ;  /* 0x0000003227307220 */ /* 0x000fe20000410000 */
[----:B------:R-:W-:-:S02]  /*103a0*/  HADD2.F32 R41, -RZ, R53.H0_H0 ;  /* 0x20000035ff297230 */ /* 0x000fc40000004100 */
[-C--:B------:R-:W-:Y:S01]  /*103b0*/  FMUL.FTZ R39, R39, R46.reuse ;  /* 0x0000002e27277220 */ /* 0x080fe20000410000 */
[----:B------:R-:W-:Y:S02]  /*103c0*/  HADD2.F32 R26, -RZ, R40.H0_H0 ;  /* 0x20000028ff1a7230 */ /* 0x000fe40000004100 */
[C---:B------:R-:W-:Y:S01]  /*103d0*/  FFMA.FTZ R51, R31.reuse, R46, -R48 ;  /* 0x0000002e1f337223 */ /* 0x040fe20000010830 */
[--C-:B------:R-:W-:Y:S02]  /*103e0*/  HADD2.F32 R30, -RZ, R45.reuse.H0_H0 ;  /* 0x2000002dff1e7230 */ /* 0x100fe40000004100 */
[----:B------:R-:W-:Y:S01]  /*103f0*/  FFMA.FTZ R55, R31, R50, R39 ;  /* 0x000000321f377223 */ /* 0x000fe20000010027 */
[----:B------:R-:W-:Y:S02]  /*10400*/  HADD2.F32 R25, -RZ, R36.H0_H0 ;  /* 0x20000024ff197230 */ /* 0x000fe40000004100 */
[----:B------:R-:W-:Y:S01]  /*10410*/  FMUL.FTZ R60, R26, R41 ;  /* 0x000000291a3c7220 */ /* 0x000fe20000410000 */
[----:B------:R-:W-:-:S02]  /*10420*/  HADD2.F32 R45, -RZ, R45.H1_H1 ;  /* 0x3000002dff2d7230 */ /* 0x000fc40000004100 */
[-C--:B------:R-:W-:Y:S01]  /*10430*/  FMUL.FTZ R26, R26, R30.reuse ;  /* 0x0000001e1a1a7220 */ /* 0x080fe20000410000 */
[----:B------:R-:W-:Y:S01]  /*10440*/  F2FP.F16.E4M3.UNPACK_B R39, R47.H1 ;  /* 0x0000002fff27723e */ /* 0x000fe200030006ff */
[----:B------:R-:W-:Y:S02]  /*10450*/  HADD2.F32 R53, -RZ, R53.H1_H1 ;  /* 0x30000035ff357230 */ /* 0x000fe40000004100 */
[C---:B------:R-:W-:Y:S01]  /*10460*/  FFMA.FTZ R60, R25.reuse, R30, -R60 ;  /* 0x0000001e193c7223 */ /* 0x040fe2000001083c */
[----:B------:R-:W-:Y:S02]  /*10470*/  HADD2.F32 R40, -RZ, R40.H1_H1 ;  /* 0x30000028ff287230 */ /* 0x000fe40000004100 */
[----:B------:R-:W-:Y:S01]  /*10480*/  FFMA.FTZ R57, R25, R41, R26 ;  /* 0x0000002919397223 */ /* 0x000fe2000001001a */
[----:B------:R-:W-:Y:S01]  /*10490*/  F2FP.F16.E4M3.UNPACK_B R30, R42.H1 ;  /* 0x0000002aff1e723e */ /* 0x000fe200030006ff */
[----:B------:R-:W-:Y:S01]  /*104a0*/  HADD2.F32 R36, -RZ, R36.H1_H1 ;  /* 0x30000024ff247230 */ /* 0x000fe20000004100 */
[----:B------:R-:W-:Y:S01]  /*104b0*/  F2FP.F16.E4M3.UNPACK_B R47, R47 ;  /* 0x0000002fff2f723e */ /* 0x000fe200020006ff */
[----:B------:R-:W-:-:S02]  /*104c0*/  HADD2.F32 R41, -RZ, R39.H0_H0 ;  /* 0x20000027ff297230 */ /* 0x000fc40000004100 */
[C---:B------:R-:W-:Y:S01]  /*104d0*/  FMUL.FTZ R43, R40.reuse, R53 ;  /* 0x00000035282b7220 */ /* 0x040fe20000410000 */
[----:B------:R-:W-:Y:S02]  /*104e0*/  HADD2.F32 R26, -RZ, R37.H0_H0 ;  /* 0x20000025ff1a7230 */ /* 0x000fe40000004100 */
[-C--:B------:R-:W-:Y:S01]  /*104f0*/  FMUL.FTZ R46, R40, R45.reuse ;  /* 0x0000002d282e7220 */ /* 0x080fe20000410000 */
[----:B------:R-:W-:Y:S02]  /*10500*/  HADD2.F32 R31, -RZ, R30.H0_H0 ;  /* 0x2000001eff1f7230 */ /* 0x000fe40000004100 */
[C---:B------:R-:W-:Y:S01]  /*10510*/  FFMA.FTZ R59, R36.reuse, R45, -R43 ;  /* 0x0000002d243b7223 */ /* 0x040fe2000001082b */
[----:B------:R-:W-:Y:S02]  /*10520*/  HADD2.F32 R25, -RZ, R29.H0_H0 ;  /* 0x2000001dff197230 */ /* 0x000fe40000004100 */
[----:B------:R-:W-:Y:S01]  /*10530*/  FFMA.FTZ R62, R36, R53, R46 ;  /* 0x00000035243e7223 */ /* 0x000fe2000001002e */
[----:B------:R-:W-:Y:S01]  /*10540*/  FMUL.FTZ R40, R26, R41 ;  /* 0x000000291a287220 */ /* 0x000fe20000410000 */
[----:B------:R-:W-:-:S02]  /*10550*/  HADD2.F32 R36, -RZ, R39.H1_H1 ;  /* 0x30000027ff247230 */ /* 0x000fc40000004100 */
[-C--:B------:R-:W-:Y:S01]  /*10560*/  FMUL.FTZ R26, R26, R31.reuse ;  /* 0x0000001f1a1a7220 */ /* 0x080fe20000410000 */
[----:B------:R-:W-:Y:S02]  /*10570*/  HADD2.F32 R37, -RZ, R37.H1_H1 ;  /* 0x30000025ff257230 */ /* 0x000fe40000004100 */
[----:B------:R-:W-:Y:S01]  /*10580*/  FFMA.FTZ R43, R25, R31, -R40 ;  /* 0x0000001f192b7223 */ /* 0x000fe20000010828 */
[----:B------:R-:W-:Y:S01]  /*10590*/  HADD2.F32 R30, -RZ, R30.H1_H1 ;  /* 0x3000001eff1e7230 */ /* 0x000fe20000004100 */
[----:B------:R-:W-:Y:S01]  /*105a0*/  F2FP.F16.E4M3.UNPACK_B R42, R42 ;  /* 0x0000002aff2a723e */ /* 0x000fe200020006ff */
[----:B------:R-:W-:Y:S02]  /*105b0*/  HADD2.F32 R29, -RZ, R29.H1_H1 ;  /* 0x3000001dff1d7230 */ /* 0x000fe40000004100 */
[----:B------:R-:W-:Y:S01]  /*105c0*/  FMUL.FTZ R40, R37, R36 ;  /* 0x0000002425287220 */ /* 0x000fe20000410000 */
[----:B------:R-:W-:Y:S01]  /*105d0*/  FFMA.FTZ R41, R25, R41, R26 ;  /* 0x0000002919297223 */ /* 0x000fe2000001001a */
        /* <DEDUP_REMOVED lines=15> */
[----:B------:R-:W-:Y:S01]  /*106d0*/  FFMA.FTZ R31, R25, R31, R26 ;  /* 0x0000001f191f7223 */ /* 0x000fe2000001001a */
[----:B------:R-:W-:Y:S01]  /*106e0*/  HADD2.F32 R28, -RZ, R28.H1_H1 ;  /* 0x3000001cff1c7230 */ /* 0x000fe20000004100 */
[----:B------:R-:W-:Y:S01]  /*106f0*/  F2FP.F16.E4M3.UNPACK_B R25, R20.H1 ;  /* 0x00000014ff19723e */ /* 0x000fe200030006ff */
[C---:B------:R-:W-:Y:S01]  /*10700*/  FMUL.FTZ R37, R27.reuse, R47 ;  /* 0x0000002f1b257220 */ /* 0x040fe20000410000 */
[----:B------:R-:W-:Y:S01]  /*10710*/  FMUL.FTZ R40, R27, R42 ;  /* 0x0000002a1b287220 */ /* 0x000fe20000410000 */
[----:B------:R-:W-:Y:S01]  /*10720*/  HADD2.F32 R30, -RZ, R29.H0_H0 ;  /* 0x2000001dff1e7230 */ /* 0x000fe20000004100 */
[----:B------:R-:W-:Y:S01]  /*10730*/  F2FP.F16.E4M3.UNPACK_B R20, R20 ;  /* 0x00000014ff14723e */ /* 0x000fe200020006ff */
[----:B------:R-:W-:-:S02]  /*10740*/  HADD2.F32 R26, -RZ, R38.H0_H0 ;  /* 0x20000026ff1a7230 */ /* 0x000fc40000004100 */
[C---:B------:R-:W-:Y:S01]  /*10750*/  FFMA.FTZ R37, R28.reuse, R42, -R37 ;  /* 0x0000002a1c257223 */ /* 0x040fe20000010825 */
[----:B------:R-:W-:Y:S01]  /*10760*/  FFMA.FTZ R40, R28, R47, R40 ;  /* 0x0000002f1c287223 */ /* 0x000fe20000010028 */
        /* <DEDUP_REMOVED lines=18> */
[----:B------:R-:W-:Y:S01]  /*10890*/  F2FP.SATFINITE.E4M3.F32.PACK_AB_MERGE_C R5, R10, R5, R11 ;  /* 0x000000050a05723e */ /* 0x000fe2000480700b */
        /* <DEDUP_REMOVED lines=26> */
[----:B------:R-:W-:Y:S01]  /*10a40*/  F2FP.SATFINITE.E4M3.F32.PACK_AB_MERGE_C R10, R29, R20, R26 ;  /* 0x000000141d0a723e */ /* 0x000fe2000480701a */
[----:B------:R2:W-:Y:S04]  /*10a50*/  STS.128 [R61+0x18400], R4 ;  /* 0x018400043d007388 */ /* 0x0005e80000000c00 */
[----:B------:R2:W-:Y:S02]  /*10a60*/  STS.128 [R0+0x18400], R8 ;  /* 0x0184000800007388 */ /* 0x0005e40000000c00 */
.L_x_4617:
[----:B------:R-:W-:Y:S05]  /*10a70*/  BSYNC B1 ;  /* 0x0000000000017941 */ /* 0x000fea0003800000 */
.L_x_4616:
[----:B------:R-:W-:Y:S05]  /*10a80*/  @P2 BRA `(.L_x_4598) ;  /* 0x0000000c00ec2947 */ /* 0x000fea0003800000 */
[----:B0-----:R-:W3:Y:S01]  /*10a90*/  LDL R51, [R1+0x64] ;  /* 0x0000640001337983 */ /* 0x001ee20000100800 */
[----:B-12---:R-:W-:Y:S01]  /*10aa0*/  IMAD.IADD R0, R204, 0x1, R216 ;  /* 0x00000001cc007824 */ /* 0x006fe200078e02d8 */
        /* <DEDUP_REMOVED lines=10> */
[----:B----4-:R-:W-:-:S02]  /*10b50*/  PRMT R21, R5, 0x7604, R0 ;  /* 0x0000760405157816 */ /* 0x010fc40000000000 */
        /* <DEDUP_REMOVED lines=13> */
[----:B------:R-:W-:-:S02]  /*10c30*/  LOP3.LUT R7, R12, 0xff, RZ, 0xc0, !PT ;  /* 0x000000ff0c077812 */ /* 0x000fc400078ec0ff */
[----:B------:R-:W-:Y:S02]  /*10c40*/  LOP3.LUT R8, R8, 0xff, RZ, 0xc0, !PT ;  /* 0x000000ff08087812 */ /* 0x000fe400078ec0ff */
[----:B------:R-:W-:Y:S02]  /*10c50*/  IADD3 R3, R0, R210, R3 ;  /* 0x000000d200037210 */ /* 0x000fe40007ffe003 */
[----:B------:R-:W-:Y:S02]  /*10c60*/  SHF.R.U32.HI R6, RZ, 0x8, R35 ;  /* 0x00000008ff067819 */ /* 0x000fe40000011623 */
[----:B------:R-:W-:Y:S01]  /*10c70*/  PRMT R29, R8, 0x7604, R7 ;  /* 0x00007604081d7816 */ /* 0x000fe20000000007 */
[----:B------:R-:W-:Y:S01]  /*10c80*/  IMAD.IADD R0, R16, 0x1, R3 ;  /* 0x0000000110007824 */ /* 0x000fe200078e0203 */
[----:B------:R-:W-:Y:S02]  /*10c90*/  SHF.R.U32.HI R8, RZ, 0x8, R13 ;  /* 0x00000008ff087819 */ /* 0x000fe4000001160d */
[----:B------:R-:W-:-:S02]  /*10ca0*/  LOP3.LUT R5, R35, 0xff, RZ, 0xc0, !PT ;  /* 0x000000ff23057812 */ /* 0x000fc400078ec0ff */
[----:B------:R-:W-:Y:S02]  /*10cb0*/  LOP3.LUT R6, R6, 0xff, RZ, 0xc0, !PT ;  /* 0x000000ff06067812 */ /* 0x000fe400078ec0ff */
[----:B------:R-:W-:Y:S02]  /*10cc0*/  LOP3.LUT R3, R8, 0xff, RZ, 0xc0, !PT ;  /* 0x000000ff08037812 */ /* 0x000fe400078ec0ff */
[----:B------:R-:W0:Y:S01]  /*10cd0*/  LDS.128 R8, [R0+0x18400] ;  /* 0x0184000000087984 */ /* 0x000e220000000c00 */
[----:B------:R-:W-:Y:S02]  /*10ce0*/  PRMT R24, R6, 0x7604, R5 ;  /* 0x0000760406187816 */ /* 0x000fe40000000005 */
[----:B------:R-:W-:Y:S02]  /*10cf0*/  SHF.R.U32.HI R28, RZ, 0x8, R14 ;  /* 0x00000008ff1c7819 */ /* 0x000fe4000001160e */
[----:B------:R-:W-:Y:S02]  /*10d00*/  SHF.R.U32.HI R31, RZ, 0x8, R15 ;  /* 0x00000008ff1f7819 */ /* 0x000fe4000001160f */
[----:B------:R-:W-:-:S02]  /*10d10*/  LOP3.LUT R27, R14, 0xff, RZ, 0xc0, !PT ;  /* 0x000000ff0e1b7812 */ /* 0x000fc400078ec0ff */
[----:B------:R-:W-:Y:S02]  /*10d20*/  LOP3.LUT R28, R28, 0xff, RZ, 0xc0, !PT ;  /* 0x000000ff1c1c7812 */ /* 0x000fe400078ec0ff */
[----:B------:R-:W-:Y:S02]  /*10d30*/  LOP3.LUT R30, R15, 0xff, RZ, 0xc0, !PT ;  /* 0x000000ff0f1e7812 */ /* 0x000fe400078ec0ff */
[----:B------:R-:W-:Y:S02]  /*10d40*/  LOP3.LUT R31, R31, 0xff, RZ, 0xc0, !PT ;  /* 0x000000ff1f1f7812 */ /* 0x000fe400078ec0ff */
[----:B------:R-:W-:Y:S02]  /*10d50*/  LOP3.LUT R26, R13, 0xff, RZ, 0xc0, !PT ;  /* 0x000000ff0d1a7812 */ /* 0x000fe400078ec0ff */
[----:B------:R-:W-:Y:S02]  /*10d60*/  PRMT R37, R28, 0x7604, R27 ;  /* 0x000076041c257816 */ /* 0x000fe4000000001b */
[----:B------:R-:W-:-:S02]  /*10d70*/  PRMT R30, R31, 0x7604, R30 ;  /* 0x000076041f1e7816 */ /* 0x000fc4000000001e */
[----:B------:R-:W-:Y:S02]  /*10d80*/  SHF.R.U32.HI R27, RZ, 0x10, R35 ;  /* 0x00000010ff1b7819 */ /* 0x000fe40000011623 */
[----:B------:R-:W-:Y:S02]  /*10d90*/  PRMT R26, R3, 0x7604, R26 ;  /* 0x00007604031a7816 */ /* 0x000fe4000000001a */
[----:B------:R-:W-:Y:S01]  /*10da0*/  SHF.R.U32.HI R31, RZ, 0x10, R13 ;  /* 0x00000010ff1f7819 */ /* 0x000fe2000001160d */
[----:B------:R-:W-:Y:S01]  /*10db0*/  IMAD.U32 R27, R27, 0x10000, RZ ;  /* 0x000100001b1b7824 */ /* 0x000fe200078e00ff */
[----:B------:R-:W-:Y:S02]  /*10dc0*/  SHF.R.U32.HI R3, RZ, 0x10, R33 ;  /* 0x00000010ff037819 */ /* 0x000fe40000011621 */
[----:B------:R-:W-:Y:S01]  /*10dd0*/  SHF.R.U32.HI R39, RZ, 0x10, R15 ;  /* 0x00000010ff277819 */ /* 0x000fe2000001160f */
[----:B------:R-:W-:Y:S01]  /*10de0*/  IMAD.U32 R31, R31, 0x10000, RZ ;  /* 0x000100001f1f7824 */ /* 0x000fe200078e00ff */
        /* <DEDUP_REMOVED lines=15> */
[----:B------:R-:W-:Y:S02]  /*10ee0*/  F2FP.F16.E4M3.UNPACK_B R34, R33 ;  /* 0x00000021ff22723e */ /* 0x000fe400020006ff */
[----:B------:R-:W-:-:S02]  /*10ef0*/  LOP3.LUT R37, R29, 0xff000000, R12, 0xf8, !PT ;  /* 0xff0000001d257812 */ /* 0x000fc400078ef80c */
[----:B------:R-:W-:Y:S02]  /*10f00*/  LOP3.LUT R21, R21, 0xff0000, R32, 0xf8, !PT ;  /* 0x00ff000015157812 */ /* 0x000fe400078ef820 */
[----:B------:R-:W-:Y:S02]  /*10f10*/  LOP3.LUT R12, R3, 0xff000000, R14, 0xf8, !PT ;  /* 0xff000000030c7812 */ /* 0x000fe400078ef80e */
[----:B------:R-:W-:Y:S01]  /*10f20*/  LOP3.LUT R40, R39, 0xff000000, R15, 0xf8, !PT ;  /* 0xff00000027287812 */ /* 0x000fe200078ef80f */
[--C-:B------:R-:W-:Y:S01]  /*10f30*/  HADD2.F32 R39, -RZ, R38.reuse.H0_H0 ;  /* 0x20000026ff277230 */ /* 0x100fe20000004100 */
[----:B------:R-:W-:Y:S01]  /*10f40*/  LOP3.LUT R32, R21, 0xff000000, R32, 0xf8, !PT ;  /* 0xff00000015207812 */ /* 0x000fe200078ef820 */
[----:B------:R-:W-:Y:S01]  /*10f50*/  HADD2.F32 R38, -RZ, R38.H1_H1 ;  /* 0x30000026ff267230 */ /* 0x000fe20000004100 */
[----:B------:R-:W-:Y:S02]  /*10f60*/  F2FP.F16.E4M3.UNPACK_B R28, R9.H1 ;  /* 0x00000009ff1c723e */ /* 0x000fe400030006ff */
[----:B------:R-:W-:-:S02]  /*10f70*/  F2FP.F16.E4M3.UNPACK_B R30, R11 ;  /* 0x0000000bff1e723e */ /* 0x000fc400020006ff */
[----:B------:R-:W-:Y:S02]  /*10f80*/  F2FP.F16.E4M3.UNPACK_B R31, R11.H1 ;  /* 0x0000000bff1f723e */ /* 0x000fe400030006ff */
[-C--:B------:R-:W-:Y:S02]  /*10f90*/  F2FP.F16.E4M3.UNPACK_B R11, R8.reuse ;  /* 0x00000008ff0b723e */ /* 0x080fe400020006ff */
[----:B------:R-:W-:Y:S02]  /*10fa0*/  F2FP.F16.E4M3.UNPACK_B R26, R8.H1 ;  /* 0x00000008ff1a723e */ /* 0x000fe400030006ff */
[----:B------:R-:W-:Y:S02]  /*10fb0*/  F2FP.F16.E4M3.UNPACK_B R33, R33.H1 ;  /* 0x00000021ff21723e */ /* 0x000fe400030006ff */
[----:B------:R-:W-:Y:S01]  /*10fc0*/  F2FP.F16.E4M3.UNPACK_B R29, R10.H1 ;  /* 0x0000000aff1d723e */ /* 0x000fe200030006ff */
[----:B---3--:R-:W0:Y:S02]  /*10fd0*/  LDS.128 R4, [R51+0x18400] ;  /* 0x0184000033047984 */ /* 0x008e240000000c00 */
[----:B0-----:R-:W-:-:S02]  /*10fe0*/  F2FP.F16.E4M3.UNPACK_B R24, R7 ;  /* 0x00000007ff18723e */ /* 0x001fc400020006ff */
[----:B------:R-:W-:Y:S02]  /*10ff0*/  F2FP.F16.E4M3.UNPACK_B R25, R7.H1 ;  /* 0x00000007ff19723e */ /* 0x000fe400030006ff */
[-C--:B------:R-:W-:Y:S02]  /*11000*/  F2FP.F16.E4M3.UNPACK_B R14, R5.reuse ;  /* 0x00000005ff0e723e */ /* 0x080fe400020006ff */
[-C--:B------:R-:W-:Y:S02]  /*11010*/  F2FP.F16.E4M3.UNPACK_B R7, R4.reuse ;  /* 0x00000004ff07723e */ /* 0x080fe400020006ff */
[----:B------:R-:W-:Y:S01]  /*11020*/  F2FP.F16.E4M3.UNPACK_B R13, R4.H1 ;  /* 0x00000004ff0d723e */ /* 0x000fe200030006ff */
[--C-:B------:R-:W-:Y:S01]  /*11030*/  HADD2.F32 R4, -RZ, R27.reuse.H0_H0 ;  /* 0x2000001bff047230 */ /* 0x100fe20000004100 */
[----:B------:R-:W-:Y:S01]  /*11040*/  F2FP.F16.E4M3.UNPACK_B R15, R5.H1 ;  /* 0x00000005ff0f723e */ /* 0x000fe200030006ff */
[----:B------:R-:W-:Y:S01]  /*11050*/  HADD2.F32 R5, -RZ, R34.H0_H0 ;  /* 0x20000022ff057230 */ /* 0x000fe20000004100 */
[-C--:B------:R-:W-:Y:S01]  /*11060*/  F2FP.F16.E4M3.UNPACK_B R3, R6.reuse ;  /* 0x00000006ff03723e */ /* 0x080fe200020006ff */
[----:B------:R-:W-:Y:S01]  /*11070*/  HADD2.F32 R27, -RZ, R27.H1_H1 ;  /* 0x3000001bff1b7230 */ /* 0x000fe20000004100 */
[----:B------:R-:W-:Y:S01]  /*11080*/  F2FP.F16.E4M3.UNPACK_B R21, R6.H1 ;  /* 0x00000006ff15723e */ /* 0x000fe200030006ff */
[----:B------:R-:W-:-:S02]  /*11090*/  HADD2.F32 R6, -RZ, R14.H0_H0 ;  /* 0x2000000eff067230 */ /* 0x000fc40000004100 */
[C---:B------:R-:W-:Y:S01]  /*110a0*/  FMUL.FTZ R9, R4.reuse, R39 ;  /* 0x0000002704097220 */ /* 0x040fe20000410000 */
[-C--:B------:R-:W-:Y:S01]  /*110b0*/  FMUL.FTZ R8, R4, R5.reuse ;  /* 0x0000000504087220 */ /* 0x080fe20000410000 */
[----:B------:R-:W-:Y:S02]  /*110c0*/  HADD2.F32 R34, -RZ, R34.H1_H1 ;  /* 0x30000022ff227230 */ /* 0x000fe40000004100 */
[C---:B------:R-:W-:Y:S01]  /*110d0*/  FMUL.FTZ R43, R27.reuse, R38 ;  /* 0x000000261b2b7220 */ /* 0x040fe20000410000 */
[C---:B------:R-:W-:Y:S01]  /*110e0*/  FFMA.FTZ R5, R6.reuse, R5, -R9 ;  /* 0x0000000506057223 */ /* 0x040fe20000010809 */
[----:B------:R-:W-:Y:S01]  /*110f0*/  FFMA.FTZ R9, R6, R39, R8 ;  /* 0x0000002706097223 */ /* 0x000fe20000010008 */
[----:B------:R-:W-:Y:S01]  /*11100*/  F2FP.F16.E4M3.UNPACK_B R39, R35.H1 ;  /* 0x00000023ff27723e */ /* 0x000fe200030006ff */
[----:B------:R-:W-:Y:S02]  /*11110*/  HADD2.F32 R6, -RZ, R28.H0_H0 ;  /* 0x2000001cff067230 */ /* 0x000fe40000004100 */
[----:B------:R-:W-:Y:S01]  /*11120*/  FMUL.FTZ R27, R27, R34 ;  /* 0x000000221b1b7220 */ /* 0x000fe20000410000 */
[----:B------:R-:W-:Y:S01]  /*11130*/  HADD2.F32 R35, -RZ, R33.H0_H0 ;  /* 0x20000021ff237230 */ /* 0x000fe20000004100 */
[----:B------:R-:W-:Y:S01]  /*11140*/  F2FP.F16.E4M3.UNPACK_B R4, R10 ;  /* 0x0000000aff04723e */ /* 0x000fe200020006ff */
[----:B------:R-:W-:-:S02]  /*11150*/  HADD2.F32 R41, -RZ, R39.H0_H0 ;  /* 0x20000027ff297230 */ /* 0x000fc40000004100 */
[----:B------:R-:W-:Y:S02]  /*11160*/  HADD2.F32 R14, -RZ, R14.H1_H1 ;  /* 0x3000000eff0e7230 */ /* 0x000fe40000004100 */
[C---:B------:R-:W-:Y:S01]  /*11170*/  FMUL.FTZ R42, R6.reuse, R35 ;  /* 0x00000023062a7220 */ /* 0x040fe20000410000 */
[----:B------:R-:W-:Y:S02]  /*11180*/  HADD2.F32 R10, -RZ, R15.H0_H0 ;  /* 0x2000000fff0a7230 */ /* 0x000fe40000004100 */
[-C--:B------:R-:W-:Y:S01]  /*11190*/  FMUL.FTZ R45, R6, R41.reuse ;  /* 0x00000029062d7220 */ /* 0x080fe20000410000 */
[----:B------:R-:W-:Y:S02]  /*111a0*/  HADD2.F32 R39, -RZ, R39.H1_H1 ;  /* 0x30000027ff277230 */ /* 0x000fe40000004100 */
[C---:B------:R-:W-:Y:S01]  /*111b0*/  FFMA.FTZ R6, R14.reuse, R34, -R43 ;  /* 0x000000220e067223 */ /* 0x040fe2000001082b */
[----:B------:R-:W-:Y:S01]  /*111c0*/  FFMA.FTZ R8, R14, R38, R27 ;  /* 0x000000260e087223 */ /* 0x000fe2000001001b */
[----:B------:R-:W-:Y:S01]  /*111d0*/  F2FP.F16.E4M3.UNPACK_B R34, R40 ;  /* 0x00000028ff22723e */ /* 0x000fe200020006ff */
[----:B------:R-:W-:Y:S01]  /*111e0*/  FFMA.FTZ R42, R10, R41, R42 ;  /* 0x000000290a2a7223 */ /* 0x000fe2000001002a */
[----:B------:R-:W-:Y:S01]  /*111f0*/  F2FP.F16.E4M3.UNPACK_B R27, R36 ;  /* 0x00000024ff1b723e */ /* 0x000fe200020006ff */
[----:B------:R-:W-:-:S02]  /*11200*/  HADD2.F32 R28, -RZ, R28.H1_H1 ;  /* 0x3000001cff1c7230 */ /* 0x000fc40000004100 */
[----:B------:R-:W-:Y:S01]  /*11210*/  FFMA.FTZ R45, R10, R35, -R45 ;  /* 0x000000230a2d7223 */ /* 0x000fe2000001082d */
[----:B------:R-:W-:Y:S01]  /*11220*/  HADD2.F32 R41, -RZ, R34.H0_H0 ;  /* 0x20000022ff297230 */ /* 0x000fe20000004100 */
[----:B------:R-:W-:Y:S01]  /*11230*/  F2FP.F16.E4M3.UNPACK_B R40, R40.H1 ;  /* 0x00000028ff28723e */ /* 0x000fe200030006ff */
[----:B------:R-:W-:Y:S02]  /*11240*/  HADD2.F32 R14, -RZ, R30.H0_H0 ;  /* 0x2000001eff0e7230 */ /* 0x000fe40000004100 */
[----:B------:R-:W-:Y:S01]  /*11250*/  FMUL.FTZ R38, R28, R39 ;  /* 0x000000271c267220 */ /* 0x000fe20000410000 */
[----:B------:R-:W-:Y:S01]  /*11260*/  HADD2.F32 R35, -RZ, R27.H0_H0 ;  /* 0x2000001bff237230 */ /* 0x000fe20000004100 */
[----:B------:R-:W-:Y:S01]  /*11270*/  F2FP.F16.E4M3.UNPACK_B R36, R36.H1 ;  /* 0x00000024ff24723e */ /* 0x000fe200030006ff */
[----:B------:R-:W-:Y:S02]  /*11280*/  HADD2.F32 R33, -RZ, R33.H1_H1 ;  /* 0x30000021ff217230 */ /* 0x000fe40000004100 */
[----:B------:R-:W-:Y:S01]  /*11290*/  FMUL.FTZ R43, R14, R41 ;  /* 0x000000290e2b7220 */ /* 0x000fe20000410000 */
[----:B------:R-:W-:-:S02]  /*112a0*/  HADD2.F32 R15, -RZ, R15.H1_H1 ;  /* 0x3000000fff0f7230 */ /* 0x000fc40000004100 */
[----:B------:R-:W-:Y:S01]  /*112b0*/  FMUL.FTZ R14, R14, R35 ;  /* 0x000000230e0e7220 */ /* 0x000fe20000410000 */
[----:B------:R-:W-:Y:S02]  /*112c0*/  HADD2.F32 R10, -RZ, R24.H0_H0 ;  /* 0x20000018ff0a7230 */ /* 0x000fe40000004100 */
[-C--:B------:R-:W-:Y:S01]  /*112d0*/  FMUL.FTZ R28, R28, R33.reuse ;  /* 0x000000211c1c7220 */ /* 0x080fe20000410000 */
[----:B------:R-:W-:Y:S02]  /*112e0*/  HADD2.F32 R30, -RZ, R30.H1_H1 ;  /* 0x3000001eff1e7230 */ /* 0x000fe40000004100 */
[----:B------:R-:W-:Y:S01]  /*112f0*/  FFMA.FTZ R38, R15, R33, -R38 ;  /* 0x000000210f267223 */ /* 0x000fe20000010826 */
[----:B------:R-:W-:Y:S02]  /*11300*/  HADD2.F32 R33, -RZ, R34.H1_H1 ;  /* 0x30000022ff217230 */ /* 0x000fe40000004100 */
[C---:B------:R-:W-:Y:S01]  /*11310*/  FFMA.FTZ R43, R10.reuse, R35, -R43 ;  /* 0x000000230a2b7223 */ /* 0x040fe2000001082b */
[----:B------:R-:W-:Y:S01]  /*11320*/  FFMA.FTZ R41, R10, R41, R14 ;  /* 0x000000290a297223 */ /* 0x000fe2000001000e */
[----:B------:R-:W-:-:S02]  /*11330*/  HADD2.F32 R27, -RZ, R27.H1_H1 ;  /* 0x3000001bff1b7230 */ /* 0x000fc40000004100 */
[----:B------:R-:W-:Y:S01]  /*11340*/  FFMA.FTZ R39, R15, R39, R28 ;  /* 0x000000270f277223 */ /* 0x000fe2000001001c */
[----:B------:R-:W-:Y:S02]  /*11350*/  HADD2.F32 R35, -RZ, R40.H0_H0 ;  /* 0x20000028ff237230 */ /* 0x000fe40000004100 */
[C---:B------:R-:W-:Y:S01]  /*11360*/  FMUL.FTZ R47, R30.reuse, R33 ;  /* 0x000000211e2f7220 */ /* 0x040fe20000410000 */
[----:B------:R-:W-:Y:S02]  /*11370*/  HADD2.F32 R14, -RZ, R31.H0_H0 ;  /* 0x2000001fff0e7230 */ /* 0x000fe40000004100 */
[----:B------:R-:W-:Y:S01]  /*11380*/  FMUL.FTZ R30, R30, R27 ;  /* 0x0000001b1e1e7220 */ /* 0x000fe20000410000 */
[----:B------:R-:W-:Y:S01]  /*11390*/  HADD2.F32 R24, -RZ, R24.H1_H1 ;  /* 0x30000018ff187230 */ /* 0x000fe20000004100 */
[----:B------:R-:W-:Y:S01]  /*113a0*/  F2FP.SATFINITE.E4M3.F32.PACK_AB_MERGE_C R38, R38, R45, RZ ;  /* 0x0000002d2626723e */ /* 0x000fe200048070ff */
[----:B------:R-:W-:Y:S02]  /*113b0*/  HADD2.F32 R15, -RZ, R36.H0_H0 ;  /* 0x20000024ff0f7230 */ /* 0x000fe40000004100 */
[----:B------:R-:W-:Y:S01]  /*113c0*/  FMUL.FTZ R49, R14, R35 ;  /* 0x000000230e317220 */ /* 0x000fe20000410000 */
[----:B------:R-:W-:-:S02]  /*113d0*/  HADD2.F32 R10, -RZ, R25.H0_H0 ;  /* 0x20000019ff0a7230 */ /* 0x000fc40000004100 */
[C---:B------:R-:W-:Y:S01]  /*113e0*/  FFMA.FTZ R46, R24.reuse, R27, -R47 ;  /* 0x0000001b182e7223 */ /* 0x040fe2000001082f */
[----:B------:R-:W-:Y:S01]  /*113f0*/  FFMA.FTZ R48, R24, R33, R30 ;  /* 0x0000002118307223 */ /* 0x000fe2000001001e */
[----:B------:R-:W-:Y:S01]  /*11400*/  FMUL.FTZ R14, R14, R15 ;  /* 0x0000000f0e0e7220 */ /* 0x000fe20000410000 */
[----:B------:R-:W-:Y:S01]  /*11410*/  F2FP.F16.E4M3.UNPACK_B R24, R37.H1 ;  /* 0x00000025ff18723e */ /* 0x000fe200030006ff */
[C---:B------:R-:W-:Y:S01]  /*11420*/  FFMA.FTZ R49, R10.reuse, R15, -R49 ;  /* 0x0000000f0a317223 */ /* 0x040fe20000010831 */
[-C--:B------:R-:W-:Y:S01]  /*11430*/  F2FP.F16.E4M3.UNPACK_B R15, R32.reuse.H1 ;  /* 0x00000020ff0f723e */ /* 0x080fe200030006ff */
[----:B------:R-:W-:Y:S01]  /*11440*/  FFMA.FTZ R47, R10, R35, R14 ;  /* 0x000000230a2f7223 */ /* 0x000fe2000001000e */
[----:B------:R-:W-:Y:S01]  /*11450*/  HADD2.F32 R36, -RZ, R36.H1_H1 ;  /* 0x30000024ff247230 */ /* 0x000fe20000004100 */
[----:B------:R-:W-:Y:S01]  /*11460*/  F2FP.F16.E4M3.UNPACK_B R37, R37 ;  /* 0x00000025ff25723e */ /* 0x000fe200020006ff */
[----:B------:R-:W-:Y:S01]  /*11470*/  HADD2.F32 R40, -RZ, R40.H1_H1 ;  /* 0x30000028ff287230 */ /* 0x000fe20000004100 */
[----:B------:R-:W-:Y:S01]  /*11480*/  F2FP.F16.E4M3.UNPACK_B R32, R32 ;  /* 0x00000020ff20723e */ /* 0x000fe200020006ff */
        /* <DEDUP_REMOVED lines=17> */
[C---:B------:R-:W-:Y:S01]  /*115a0*/  FFMA.FTZ R50, R25.reuse, R36, -R28 ;  /* 0x0000002419327223 */ /* 0x040fe2000001081c */
[----:B------:R-:W-:Y:S02]  /*115b0*/  HADD2.F32 R13, -RZ, R13.H1_H1 ;  /* 0x3000000dff0d7230 */ /* 0x000fe40000004100 */
[----:B------:R-:W-:Y:S01]  /*115c0*/  FFMA.FTZ R40, R25, R40, R35 ;  /* 0x0000002819287223 */ /* 0x000fe20000010023 */
[C---:B------:R-:W-:Y:S01]  /*115d0*/  FMUL.FTZ R10, R26.reuse, R24 ;  /* 0x000000181a0a7220 */ /* 0x040fe20000410000 */
[----:B------:R-:W-:Y:S01]  /*115e0*/  FMUL.FTZ R27, R26, R15 ;  /* 0x0000000f1a1b7220 */ /* 0x000fe20000410000 */
[----:B------:R-:W-:Y:S01]  /*115f0*/  HADD2.F32 R25, -RZ, R37.H0_H0 ;  /* 0x20000025ff197230 */ /* 0x000fe20000004100 */
[----:B------:R-:W-:Y:S01]  /*11600*/  F2FP.SATFINITE.E4M3.F32.PACK_AB_MERGE_C R9, R8, R9, R39 ;  /* 0x000000090809723e */ /* 0x000fe20004807027 */
[----:B------:R-:W-:-:S02]  /*11610*/  HADD2.F32 R14, -RZ, R11.H0_H0 ;  /* 0x2000000bff0e7230 */ /* 0x000fc40000004100 */
        /* <DEDUP_REMOVED lines=31> */
[----:B------:R-:W-:Y:S01]  /*11810*/  FMUL.FTZ R36, R29, R24 ;  /* 0x000000181d247220 */ /* 0x000fe20000410000 */
[----:B------:R-:W-:Y:S01]  /*11820*/  FFMA.FTZ R25, R7, R25, R10 ;  /* 0x0000001907197223 */ /* 0x000fe2000001000a */
[-C--:B------:R-:W-:Y:S01]  /*11830*/  FMUL.FTZ R11, R29, R14.reuse ;  /* 0x0000000e1d0b7220 */ /* 0x080fe20000410000 */
[----:B------:R-:W-:Y:S02]  /*11840*/  HADD2.F32 R13, -RZ, R12.H0_H0 ;  /* 0x2000000cff0d7230 */ /* 0x000fe40000004100 */
[C---:B------:R-:W-:Y:S01]  /*11850*/  FFMA.FTZ R29, R21.reuse, R14, -R36 ;  /* 0x0000000e151d7223 */ /* 0x040fe20000010824 */
[----:B------:R-:W-:Y:S02]  /*11860*/  HADD2.F32 R7, -RZ, R4.H0_H0 ;  /* 0x20000004ff077230 */ /* 0x000fe40000004100 */
[----:B------:R-:W-:Y:S01]  /*11870*/  FFMA.FTZ R36, R21, R24, R11 ;  /* 0x0000001815247223 */ /* 0x000fe2000001000b */
[----:B------:R-:W-:Y:S01]  /*11880*/  HADD2.F32 R11, -RZ, R20.H0_H0 ;  /* 0x20000014ff0b7230 */ /* 0x000fe20000004100 */
[----:B------:R-:W-:Y:S01]  /*11890*/  F2FP.SATFINITE.E4M3.F32.PACK_AB_MERGE_C R33, R34, R33, RZ ;  /* 0x000000212221723e */ /* 0x000fe200048070ff */
[----:B------:R-:W-:-:S02]  /*118a0*/  HADD2.F32 R12, -RZ, R12.H1_H1 ;  /* 0x3000000cff0c7230 */ /* 0x000fc40000004100 */
[C---:B------:R-:W-:Y:S01]  /*118b0*/  FMUL.FTZ R15, R7.reuse, R13 ;  /* 0x0000000d070f7220 */ /* 0x040fe20000410000 */
[----:B------:R-:W-:Y:S02]  /*118c0*/  HADD2.F32 R10, -RZ, R4.H1_H1 ;  /* 0x30000004ff0a7230 */ /* 0x000fe40000004100 */
[----:B------:R-:W-:Y:S01]  /*118d0*/  FMUL.FTZ R14, R7, R11 ;  /* 0x0000000b070e7220 */ /* 0x000fe20000410000 */
[----:B------:R-:W-:Y:S01]  /*118e0*/  HADD2.F32 R20, -RZ, R20.H1_H1 ;  /* 0x30000014ff147230 */ /* 0x000fe20000004100 */
[----:B------:R-:W-:Y:S01]  /*118f0*/  F2FP.SATFINITE.E4M3.F32.PACK_AB_MERGE_C R29, R29, R32, RZ ;  /* 0x000000201d1d723e */ /* 0x000fe200048070ff */
[--C-:B------:R-:W-:Y:S02]  /*11900*/  HADD2.F32 R4, -RZ, R3.reuse.H0_H0 ;  /* 0x20000003ff047230 */ /* 0x100fe40000004100 */
[C---:B------:R-:W-:Y:S01]  /*11910*/  FMUL.FTZ R24, R10.reuse, R12 ;  /* 0x0000000c0a187220 */ /* 0x040fe20000410000 */
[----:B------:R-:W-:Y:S02]  /*11920*/  HADD2.F32 R3, -RZ, R3.H1_H1 ;  /* 0x30000003ff037230 */ /* 0x000fe40000004100 */
[-C--:B------:R-:W-:Y:S01]  /*11930*/  FMUL.FTZ R7, R10, R20.reuse ;  /* 0x000000140a077220 */ /* 0x080fe20000410000 */
[----:B------:R-:W-:Y:S01]  /*11940*/  F2FP.SATFINITE.E4M3.F32.PACK_AB_MERGE_C R25, R36, R25, RZ ;  /* 0x000000192419723e */ /* 0x000fe200048070ff */
        /* <DEDUP_REMOVED lines=12> */
[----:B------:R0:W-:Y:S01]  /*11a10*/  STS.128 [R51+0x18400], R4 ;  /* 0x0184000433007388 */ /* 0x0001e20000000c00 */
[----:B------:R-:W-:-:S05]  /*11a20*/  F2FP.SATFINITE.E4M3.F32.PACK_AB_MERGE_C R10, R3, R10, R25 ;  /* 0x0000000a030a723e */ /* 0x000fca0004807019 */
[----:B------:R0:W-:Y:S02]  /*11a30*/  STS.128 [R0+0x18400], R8 ;  /* 0x0184000800007388 */ /* 0x0001e40000000c00 */
.L_x_4598:
[----:B------:R-:W-:Y:S05]  /*11a40*/  BSYNC B0 ;  /* 0x0000000000007941 */ /* 0x000fea0003800000 */
.L_x_4591:
        /* <DEDUP_REMOVED lines=8> */
.L_x_4589:
[----:B0-2---:R-:W-:-:S05]  /*11ad0*/  IMAD.U32 R0, RZ, RZ, UR42 ;  /* 0x0000002aff007e24 */ /* 0x005fca000f8e00ff */
[----:B------:R-:W-:-:S13]  /*11ae0*/  ISETP.NE.AND P0, PT, R0, 0x3, PT ;  /* 0x000000030000780c */ /* 0x000fda0003f05270 */
[----:B------:R-:W-:Y:S05]  /*11af0*/  @!P0 BRA `(.L_x_4618) ;  /* 0x0000000000048947 */ /* 0x000fea0003800000 */
[----:B------:R-:W-:Y:S01]  /*11b00*/  BPT.TRAP 0x1 ;  /* 0x000000040000795c */ /* 0x000fe20000300000 */
.L_x_4618:
[----:B------:R-:W-:Y:S01]  /*11b10*/  IMAD R88, R19, 0x8, R16 ;  /* 0x0000000813587824 */ /* 0x000fe200078e0210 */
[----:B-1----:R-:W-:-:S04]  /*11b20*/  SHF.L.U32 R3, R18, 0x1f, RZ ;  /* 0x0000001f12037819 */ /* 0x002fc800000006ff */
[----:B------:R0:W1:Y:S01]  /*11b30*/  SYNCS.PHASECHK.TRANS64.TRYWAIT P2, [R88+URZ+0x2a830], R3 ;  /* 0x02a83003580075a7 */ /* 0x000062000804017f */
[----:B------:R-:W-:Y:S05]  /*11b40*/  @!P0 BRA `(.L_x_4619) ;  /* 0x0000000000048947 */ /* 0x000fea0003800000 */
[----:B------:R-:W-:Y:S01]  /*11b50*/  BPT.TRAP 0x1 ;  /* 0x000000040000795c */ /* 0x000fe20000300000 */
.L_x_4619:
[----:B------:R-:W2:Y:S02]  /*11b60*/  S2R R0, SR_TID.X ;  /* 0x0000000000007919 */ /* 0x000ea40000002100 */
[----:B--2---:R-:W-:-:S04]  /*11b70*/  LOP3.LUT R0, R0, 0x7f, RZ, 0xc0, !PT ;  /* 0x0000007f00007812 */ /* 0x004fc800078ec0ff */
[----:B------:R-:W-:Y:S01]  /*11b80*/  ISETP.NE.AND P1, PT, R0, RZ, PT ;  /* 0x000000ff0000720c */ /* 0x000fe20003f25270 */
[----:B-1----:R-:W-:-:S12]  /*11b90*/  @P2 BRA `(.L_x_4620) ;  /* 0x0000000000082947 */ /* 0x002fd80003800000 */
[----:B------:R-:W1:Y:S02]  /*11ba0*/  SYNCS.PHASECHK.TRANS64.TRYWAIT P2, [R88+URZ+0x2a830], R3 ;  /* 0x02a83003580075a7 */ /* 0x000e64000804017f */
[----:B-1----:R-:W-:Y:S05]  /*11bb0*/  @!P2 BRA `(.L_x_4621) ;  /* 0x000001d4006ca947 */ /* 0x002fea0003800000 */
.L_x_4620:
[----:B------:R-:W-:Y:S05]  /*11bc0*/  WARPSYNC.ALL ;  /* 0x0000000000007948 */ /* 0x000fea0003800000 */
[----:B------:R-:W-:Y:S01]  /*11bd0*/  VIADD R0, R16, 0x1e400 ;  /* 0x0001e40010007836 */ /* 0x000fe20000000000 */
[----:B------:R-:W-:Y:S01]  /*11be0*/  R2UR UR24, R44 ;  /* 0x000000002c1872ca */ /* 0x000fe200000e0000 */
[----:B-----5:R-:W-:Y:S01]  /*11bf0*/  IMAD.MOV.U32 R7, RZ, RZ, -0x7fffffe0 ;  /* 0x80000020ff077424 */ /* 0x020fe200078e00ff */
[----:B------:R-:W-:Y:S01]  /*11c00*/  WARPGROUP.ARRIVE ;  /* 0x00000000000079c5 */ /* 0x000fe20000000000 */
[----:B------:R-:W-:Y:S01]  /*11c10*/  UMOV UR25, 0x80000020 ;  /* 0x8000002000197882 */ /* 0x000fe20000000000 */
[----:B------:R-:W-:Y:S01]  /*11c20*/  SHF.R.U32.HI R0, RZ, 0x4, R0 ;  /* 0x00000004ff007819 */ /* 0x000fe20000011600 */
[----:B------:R-:W-:Y:S01]  /*11c30*/  IMAD.MOV.U32 R9, RZ, RZ, -0x7fffffe0 ;  /* 0x80000020ff097424 */ /* 0x000fe200078e00ff */
[----:B------:R-:W-:Y:S01]  /*11c40*/  R2UR UR27, R7 ;  /* 0x00000000071b72ca */ /* 0x000fe200000e0000 */
[----:B------:R-:W-:Y:S01]  /*11c50*/  UMOV UR5, 0x80000020 ;  /* 0x8000002000057882 */ /* 0x000fe20000000000 */
[----:B------:R-:W-:Y:S01]  /*11c60*/  LOP3.LUT R0, R0, 0x3fff, RZ, 0xc0, !PT ;  /* 0x00003fff00007812 */ /* 0x000fe200078ec0ff */
[----:B------:R-:W-:Y:S01]  /*11c70*/  UMOV UR9, 0x80000020 ;  /* 0x8000002000097882 */ /* 0x000fe20000000000 */
[----:B------:R-:W-:Y:S01]  /*11c80*/  R2UR UR7, R9 ;  /* 0x00000000090772ca */ /* 0x000fe200000e0000 */
[----:B------:R-:W-:Y:S01]  /*11c90*/  IMAD.MOV.U32 R9, RZ, RZ, -0x7fffffe0 ;  /* 0x80000020ff097424 */ /* 0x000fe200078e00ff */
[----:B------:R-:W-:Y:S01]  /*11ca0*/  LOP3.LUT R5, R0, 0x10000, RZ, 0xfc, !PT ;  /* 0x0001000000057812 */ /* 0x000fe200078efcff */
[----:B------:R-:W-:Y:S01]  /*11cb0*/  ULOP3.LUT UR24, UR24, 0x10000, URZ, 0xfc, !UPT ;  /* 0x0001000018187892 */ /* 0x000fe2000f8efc3f */
[----:B------:R-:W-:Y:S01]  /*11cc0*/  IMAD.MOV.U32 R7, RZ, RZ, -0x7fffffe0 ;  /* 0x80000020ff077424 */ /* 0x000fe200078e00ff */
[----:B------:R-:W-:Y:S01]  /*11cd0*/  UMOV UR13, 0x80000020 ;  /* 0x80000020000d7882 */ /* 0x000fe20000000000 */
[----:B------:R-:W-:Y:S01]  /*11ce0*/  R2UR UR11, R9 ;  /* 0x00000000090b72ca */ /* 0x000fe200000e0000 */
[----:B------:R-:W-:Y:S01]  /*11cf0*/  IMAD R6, R19, 0x600, R5 ;  /* 0x0000060013067824 */ /* 0x000fe200078e0205 */
[----:B------:R-:W-:Y:S01]  /*11d00*/  UIADD3 UR4, UR24, 0x2, URZ ;  /* 0x0000000218047890 */ /* 0x000fe2000fffe03f */
[----:B------:R-:W-:Y:S01]  /*11d10*/  IMAD.MOV.U32 R9, RZ, RZ, -0x7fffffe0 ;  /* 0x80000020ff097424 */ /* 0x000fe200078e00ff */
[----:B------:R-:W-:Y:S01]  /*11d20*/  UIADD3 UR8, UR24, 0x200, URZ ;  /* 0x0000020018087890 */ /* 0x000fe2000fffe03f */
[C---:B------:R-:W-:Y:S01]  /*11d30*/  VIADD R8, R6.reuse, 0x2 ;  /* 0x0000000206087836 */ /* 0x040fe20000000000 */
[----:B------:R-:W-:Y:S01]  /*11d40*/  R2UR UR26, R6 ;  /* 0x00000000061a72ca */ /* 0x000fe200000e0000 */
[----:B------:R-:W-:Y:S01]  /*11d50*/  UIADD3 UR12, UR24, 0x202, URZ ;  /* 0x00000202180c7890 */ /* 0x000fe2000fffe03f */
[----:B------:R-:W-:Y:S01]  /*11d60*/  R2UR UR15, R9 ;  /* 0x00000000090f72ca */ /* 0x000fe200000e0000 */
[----:B------:R-:W-:Y:S01]  /*11d70*/  IMAD.MOV.U32 R9, RZ, RZ, -0x7fffffe0 ;  /* 0x80000020ff097424 */ /* 0x000fe200078e00ff */
[----:B------:R-:W-:Y:S01]  /*11d80*/  R2UR UR6, R8 ;  /* 0x00000000080672ca */ /* 0x000fe200000e0000 */
[----:B------:R-:W-:Y:S01]  /*11d90*/  VIADD R8, R6, 0x200 ;  /* 0x0000020006087836 */ /* 0x000fe20000000000 */
[----:B------:R-:W-:Y:S01]  /*11da0*/  UIADD3 UR16, UR24, 0x400, URZ ;  /* 0x0000040018107890 */ /* 0x000fe2000fffe03f */
[----:B------:R-:W-:Y:S01]  /*11db0*/  R2UR UR23, R7 ;  /* 0x00000000071772ca */ /* 0x000fe200000e0000 */
[----:B------:R-:W-:Y:S01]  /*11dc0*/  UMOV UR17, 0x80000020 ;  /* 0x8000002000117882 */ /* 0x000fe20000000000 */
[----:B------:R-:W-:Y:S01]  /*11dd0*/  R2UR UR19, R9 ;  /* 0x00000000091372ca */ /* 0x000fe200000e0000 */
[----:B------:R-:W-:Y:S01]  /*11de0*/  UIADD3 UR20, UR24, 0x402, URZ ;  /* 0x0000040218147890 */ /* 0x000fe2000fffe03f */
[----:B------:R-:W-:Y:S01]  /*11df0*/  R2UR UR10, R8 ;  /* 0x00000000080a72ca */ /* 0x000fe200000e0000 */
[----:B------:R-:W-:Y:S01]  /*11e00*/  VIADD R8, R6, 0x202 ;  /* 0x0000020206087836 */ /* 0x000fe20000000000 */
[----:B------:R-:W-:Y:S01]  /*11e10*/  QGMMA.64x128x32.F32.E4M3.E4M3 R24, gdesc[UR24], RZ, !UPT, gsb0 ;  /* 0x01e00000181879f3 */ /* 0x000fe2000c0008ff */
[----:B------:R-:W-:Y:S01]  /*11e20*/  UMOV UR21, 0x80000020 ;  /* 0x8000002000157882 */ /* 0x000fe20000000000 */
[----:B01----:R-:W-:Y:S01]  /*11e30*/  @!P1 VIADD R88, R88, 0x2a840 ;  /* 0x0002a84058589836 */ /* 0x003fe20000000000 */
[----:B------:R-:W-:Y:S01]  /*11e40*/  ULDC UR35, c[0x0][0x9dc] ;  /* 0x0002770000237ab9 */ /* 0x000fe20000000800 */
[----:B------:R-:W-:Y:S01]  /*11e50*/  R2UR UR14, R8 ;  /* 0x00000000080e72ca */ /* 0x000fe200000e0000 */
[C---:B------:R-:W-:Y:S01]  /*11e60*/  VIADD R8, R6.reuse, 0x400 ;  /* 0x0000040006087836 */ /* 0x040fe20000000000 */
[----:B------:R-:W-:Y:S01]  /*11e70*/  ULOP3.LUT UR35, URZ, UR35, URZ, 0x33, !UPT ;  /* 0x000000233f237292 */ /* 0x000fe2000f8e333f */
[----:B------:R-:W-:Y:S01]  /*11e80*/  VIADD R6, R6, 0x402 ;  /* 0x0000040206067836 */ /* 0x000fe20000000000 */
[----:B------:R-:W-:-:S02]  /*11e90*/  @!P1 PRMT R88, RZ, 0x654, R88 ;  /* 0x00000654ff589816 */ /* 0x000fc40000000058 */
[----:B------:R-:W-:Y:S01]  /*11ea0*/  R2UR UR18, R8 ;  /* 0x00000000081272ca */ /* 0x000fe200000e0000 */
[----:B------:R-:W-:Y:S01]  /*11eb0*/  IMAD.MOV.U32 R8, RZ, RZ, -0x80 ;  /* 0xffffff80ff087424 */ /* 0x000fe200078e00ff */
[----:B------:R-:W-:Y:S02]  /*11ec0*/  R2UR UR22, R6 ;  /* 0x00000000061672ca */ /* 0x000fe400000e0000 */
[----:B------:R-:W0:Y:S02]  /*11ed0*/  LDC R6, c[0x0][0x448] ;  /* 0x00011200ff067b82 */ /* 0x000e240000000800 */
[----:B0-----:R-:W-:-:S13]  /*11ee0*/  ISETP.NE.AND P2, PT, R6, 0x1, PT ;  /* 0x000000010600780c */ /* 0x001fda0003f45270 */
[----:B------:R-:W0:Y:S08]  /*11ef0*/  @P2 LDC R7, c[0x0][0x44c] ;  /* 0x00011300ff072b82 */ /* 0x000e300000000800 */
[----:B------:R-:W1:Y:S01]  /*11f00*/  @P2 LDC R9, c[0x0][0x450] ;  /* 0x00011400ff092b82 */ /* 0x000e620000000800 */
        /* <DEDUP_REMOVED lines=16> */
[C---:B----4-:R-:W-:Y:S01]  /*12010*/  FMUL.FTZ R21, R2.reuse, R42 ;  /* 0x0000002a02157220 */ /* 0x050fe20000410000 */
[C---:B------:R-:W-:Y:S01]  /*12020*/  FMUL.FTZ R42, R2.reuse, R70 ;  /* 0x00000046022a7220 */ /* 0x040fe20000410000 */
[C---:B------:R-:W-:Y:S01]  /*12030*/  FMUL.FTZ R70, R2.reuse, R72 ;  /* 0x0000004802467220 */ /* 0x040fe20000410000 */
[C---:B------:R-:W-:Y:S01]  /*12040*/  FMUL.FTZ R72, R2.reuse, R76 ;  /* 0x0000004c02487220 */ /* 0x040fe20000410000 */
[----:B------:R-:W-:Y:S02]  /*12050*/  IMAD.IADD R76, R221, 0x1, R207 ;  /* 0x00000001dd4c7824 */ /* 0x000fe400078e02cf */
[C---:B------:R-:W-:Y:S01]  /*12060*/  FMUL.FTZ R92, R2.reuse, R32 ;  /* 0x00000020025c7220 */ /* 0x040fe20000410000 */
[C---:B------:R-:W-:Y:S01]  /*12070*/  FMUL.FTZ R32, R2.reuse, R59 ;  /* 0x0000003b02207220 */ /* 0x040fe20000410000 */
[----:B------:R-:W-:Y:S01]  /*12080*/  FMUL.FTZ R15, R2, R38 ;  /* 0x00000026020f7220 */ /* 0x000fe20000410000 */
[----:B0-----:R-:W-:-:S04]  /*12090*/  @P2 IMAD.HI.U32 R6, R76, R7, RZ ;  /* 0x000000074c062227 */ /* 0x001fc800078e00ff */
[C---:B------:R-:W-:Y:S01]  /*120a0*/  FMUL.FTZ R14, R2.reuse, R39 ;  /* 0x00000027020e7220 */ /* 0x040fe20000410000 */
[C---:B------:R-:W-:Y:S01]  /*120b0*/  FMUL.FTZ R38, R2.reuse, R40 ;  /* 0x0000002802267220 */ /* 0x040fe20000410000 */
[C---:B------:R-:W-:Y:S01]  /*120c0*/  FMUL.FTZ R39, R2.reuse, R41 ;  /* 0x0000002902277220 */ /* 0x040fe20000410000 */
[C---:B------:R-:W-:Y:S01]  /*120d0*/  FMUL.FTZ R10, R2.reuse, R30 ;  /* 0x0000001e020a7220 */ /* 0x040fe20000410000 */
[----:B-1----:R-:W-:Y:S01]  /*120e0*/  @P2 SHF.R.U32.HI R76, RZ, R9, R6 ;  /* 0x00000009ff4c2219 */ /* 0x002fe20000011606 */
[C---:B---3--:R-:W-:Y:S01]  /*120f0*/  FMUL.FTZ R20, R2.reuse, R43 ;  /* 0x0000002b02147220 */ /* 0x048fe20000410000 */
[----:B------:R-:W0:Y:S01]  /*12100*/  LDC.64 R6, c[0x0][0x9e0] ;  /* 0x00027800ff067b82 */ /* 0x000e220000000a00 */
[C---:B------:R-:W-:Y:S01]  /*12110*/  FMUL.FTZ R40, R2.reuse, R44 ;  /* 0x0000002c02287220 */ /* 0x040fe20000410000 */
[C---:B------:R-:W-:Y:S01]  /*12120*/  FMUL.FTZ R41, R2.reuse, R45 ;  /* 0x0000002d02297220 */ /* 0x040fe20000410000 */
[----:B------:R-:W1:Y:S01]  /*12130*/  SHFL.IDX PT, R59, R76, RZ, 0x1c1f ;  /* 0x001c1fff4c3b7589 */ /* 0x000e6200000e0000 */
        /* <DEDUP_REMOVED lines=51> */
[----:B0-----:R-:W-:Y:S01]  /*12470*/  ISETP.GE.AND P3, PT, R7, 0x1, PT ;  /* 0x000000010700780c */ /* 0x001fe20003f66270 */
[----:B------:R-:W0:Y:S01]  /*12480*/  MUFU.TANH R4, R4 ;  /* 0x0000000400047308 */ /* 0x000e220000002400 */
[C-C-:B------:R-:W-:Y:S01]  /*12490*/  IADD3 R8, -R200.reuse, 0x1, R83.reuse ;  /* 0x00000001c8087810 */ /* 0x140fe20007ffe153 */
[----:B------:R2:W-:Y:S01]  /*124a0*/  @!P1 SYNCS.ARRIVE.TRANS64.RED.A1T0 RZ, [R88+URZ], RZ ;  /* 0x000000ff58ff99a7 */ /* 0x0005e2000810043f */
[----:B------:R-:W-:-:S02]  /*124b0*/  IADD3 R82, -R200, R203, R83 ;  /* 0x000000cbc8527210 */ /* 0x000fc40007ffe153 */
[----:B------:R-:W-:Y:S02]  /*124c0*/  IADD3 R9, -R202, R8, R203 ;  /* 0x00000008ca097210 */ /* 0x000fe40007ffe1cb */
[----:B------:R-:W-:Y:S01]  /*124d0*/  LEA R78, R103, 0xffffff80, 0x7 ;  /* 0xffffff80674e7811 */ /* 0x000fe200078e38ff */
[----:B------:R-:W3:Y:S02]  /*124e0*/  MUFU.TANH R89, R89 ;  /* 0x0000005900597308 */ /* 0x000ee40000002400 */
[C---:B------:R-:W-:Y:S02]  /*124f0*/  IMAD.IADD R85, R9.reuse, 0x1, R6 ;  /* 0x0000000109557824 */ /* 0x040fe400078e0206 */
[----:B------:R-:W-:-:S03]  /*12500*/  VIADD R84, R9, UR35 ;  /* 0x0000002309547c36 */ /* 0x000fc60008000000 */
[----:B-1----:R-:W-:Y:S01]  /*12510*/  VIADDMNMX R80, R59, R85, R82, PT ;  /* 0x000000553b507246 */ /* 0x002fe20003800152 */
[----:B------:R-:W1:Y:S01]  /*12520*/  MUFU.TANH R0, R0 ;  /* 0x0000000000007308 */ /* 0x000e620000002400 */
[----:B------:R-:W-:-:S07]  /*12530*/  IMAD.IADD R81, R84, 0x1, R59 ;  /* 0x0000000154517824 */ /* 0x000fce00078e023b */
        /* <DEDUP_REMOVED lines=73> */
.L_x_4624:
[----:B------:R-:W-:-:S13]  /*129d0*/  ISETP.NE.AND P4, PT, R7, 0x1, PT ;  /* 0x000000010700780c */ /* 0x000fda0003f85270 */
[----:B------:R-:W1:Y:S02]  /*129e0*/  @P4 LDC.64 R8, c[0x0][0x9e8] ;  /* 0x00027a00ff084b82 */ /* 0x000e640000000a00 */
[----:B-1----:R-:W-:-:S05]  /*129f0*/  @P4 IMAD.HI.U32 R8, R59, R8, RZ ;  /* 0x000000083b084227 */ /* 0x002fca00078e00ff */
[----:B------:R-:W-:-:S07]  /*12a00*/  @P4 SHF.R.U32.HI R59, RZ, R9, R8 ;  /* 0x00000009ff3b4219 */ /* 0x000fce0000011608 */
.L_x_4625:
[----:B------:R-:W-:Y:S05]  /*12a10*/  BSYNC B0 ;  /* 0x0000000000007941 */ /* 0x000fea0003800000 */
.L_x_4623:
[----:B------:R-:W-:-:S04]  /*12a20*/  IMAD R59, R59, R7, -R78 ;  /* 0x000000073b3b7224 */ /* 0x000fc800078e0a4e */
[----:B------:R-:W-:-:S05]  /*12a30*/  IMAD.IADD R8, R59, 0x1, -R200 ;  /* 0x000000013b087824 */ /* 0x000fca00078e0ac8 */
[----:B------:R-:W-:Y:S02]  /*12a40*/  VIMNMX R81, R81, R8, !PT ;  /* 0x0000000851517248 */ /* 0x000fe40007fe0100 */
[----:B------:R-:W-:-:S07]  /*12a50*/  VIADDMNMX R80, R8, R7, R80, PT ;  /* 0x0000000708507246 */ /* 0x000fce0003800150 */
.L_x_4622:
[C---:B------:R-:W-:Y:S02]  /*12a60*/  ISETP.GE.AND P4, PT, R83.reuse, 0x2, PT ;  /* 0x000000025300780c */ /* 0x040fe40003f86270 */
[----:B------:R-:W-:Y:S02]  /*12a70*/  ISETP.GE.AND P6, PT, R83, 0x9, PT ;  /* 0x000000095300780c */ /* 0x000fe40003fc6270 */
[----:B------:R-:W-:Y:S02]  /*12a80*/  ISETP.GT.AND P5, PT, R81, 0x1, !P4 ;  /* 0x000000015100780c */ /* 0x000fe400067a4270 */
[----:B------:R-:W-:Y:S02]  /*12a90*/  P2R R86, PR, RZ, 0x40 ;  /* 0x00000040ff567803 */ /* 0x000fe40000000000 */
[----:B------:R-:W-:-:S04]  /*12aa0*/  ISETP.LT.OR P5, PT, R80, 0x2, P5 ;  /* 0x000000025000780c */ /* 0x000fc80002fa1670 */
[----:B------:R-:W-:Y:S02]  /*12ab0*/  FSEL R89, R89, -INF , !P5 ;  /* 0xff80000059597808 */ /* 0x000fe40006800000 */
[----:B------:R-:W-:Y:S02]  /*12ac0*/  ISETP.GT.AND P5, PT, R81, 0x8, !P6 ;  /* 0x000000085100780c */ /* 0x000fe400077a4270 */
[----:B------:R-:W-:Y:S02]  /*12ad0*/  ISETP.GE.AND P6, PT, R83, 0xa, PT ;  /* 0x0000000a5300780c */ /* 0x000fe40003fc6270 */
[----:B------:R-:W-:Y:S02]  /*12ae0*/  ISETP.LT.OR P5, PT, R80, 0x9, P5 ;  /* 0x000000095000780c */ /* 0x000fe40002fa1670 */
[----:B------:R-:W-:Y:S02]  /*12af0*/  P2R R87, PR, RZ, 0x40 ;  /* 0x00000040ff577803 */ /* 0x000fe40000000000 */
[----:B0-----:R-:W-:-:S02]  /*12b00*/  FSEL R90, R90, -INF , !P5 ;  /* 0xff8000005a5a7808 */ /* 0x001fc40006800000 */
[----:B------:R-:W-:Y:S02]  /*12b10*/  ISETP.GT.AND P5, PT, R81, 0x9, !P6 ;  /* 0x000000095100780c */ /* 0x000fe400077a4270 */
[----:B------:R-:W-:Y:S02]  /*12b20*/  ISETP.GE.AND P6, PT, R83, 0x11, PT ;  /* 0x000000115300780c */ /* 0x000fe40003fc6270 */
[----:B------:R-:W-:Y:S02]  /*12b30*/  ISETP.LT.OR P5, PT, R80, 0xa, P5 ;  /* 0x0000000a5000780c */ /* 0x000fe40002fa1670 */
[----:B------:R-:W-:Y:S02]  /*12b40*/  P2R R88, PR, RZ, 0x40 ;  /* 0x00000040ff587803 */ /* 0x000fe40000000000 */
[----:B------:R-:W-:Y:S02]  /*12b50*/  FSEL R91, R91, -INF , !P5 ;  /* 0xff8000005b5b7808 */ /* 0x000fe40006800000 */
[----:B------:R-:W-:-:S02]  /*12b60*/  ISETP.GT.AND P5, PT, R81, 0x10, !P6 ;  /* 0x000000105100780c */ /* 0x000fc400077a4270 */
[----:B------:R-:W-:Y:S02]  /*12b70*/  ISETP.GE.AND P6, PT, R83, 0x12, PT ;  /* 0x000000125300780c */ /* 0x000fe40003fc6270 */
[----:B------:R-:W-:Y:S02]  /*12b80*/  ISETP.LT.OR P5, PT, R80, 0x11, P5 ;  /* 0x000000115000780c */ /* 0x000fe40002fa1670 */
[----:B------:R-:W-:Y:S02]  /*12b90*/  P2R R98, PR, RZ, 0x40 ;  /* 0x00000040ff627803 */ /* 0x000fe40000000000 */
[----:B------:R-:W-:Y:S02]  /*12ba0*/  FSEL R92, R92, -INF , !P5 ;  /* 0xff8000005c5c7808 */ /* 0x000fe40006800000 */
[----:B------:R-:W-:Y:S02]  /*12bb0*/  ISETP.GT.AND P5, PT, R81, 0x11, !P6 ;  /* 0x000000115100780c */ /* 0x000fe400077a4270 */
[----:B------:R-:W-:-:S02]  /*12bc0*/  ISETP.GE.AND P6, PT, R83, 0x19, PT ;  /* 0x000000195300780c */ /* 0x000fc40003fc6270 */
[C---:B------:R-:W-:Y:S02]  /*12bd0*/  ISETP.LT.OR P5, PT, R80.reuse, 0x12, P5 ;  /* 0x000000125000780c */ /* 0x040fe40002fa1670 */
[----:B------:R-:W-:Y:S02]  /*12be0*/  P2R R99, PR, RZ, 0x40 ;  /* 0x00000040ff637803 */ /* 0x000fe40000000000 */
[----:B------:R-:W-:Y:S02]  /*12bf0*/  FSEL R93, R93, -INF , !P5 ;  /* 0xff8000005d5d7808 */ /* 0x000fe40006800000 */
[----:B------:R-:W-:Y:S02]  /*12c00*/  ISETP.GT.AND P5, PT, R81, 0x18, !P6 ;  /* 0x000000185100780c */ /* 0x000fe400077a4270 */
[----:B------:R-:W-:Y:S02]  /*12c10*/  ISETP.GE.AND P6, PT, R83, 0x1a, PT ;  /* 0x0000001a5300780c */ /* 0x000fe40003fc6270 */
[----:B------:R-:W-:-:S02]  /*12c20*/  ISETP.LT.OR P5, PT, R80, 0x19, P5 ;  /* 0x000000195000780c */ /* 0x000fc40002fa1670 */
[----:B------:R-:W-:Y:S02]  /*12c30*/  P2R R100, PR, RZ, 0x40 ;  /* 0x00000040ff647803 */ /* 0x000fe40000000000 */
[----:B------:R-:W-:Y:S02]  /*12c40*/  FSEL R94, R94, -INF , !P5 ;  /* 0xff8000005e5e7808 */ /* 0x000fe40006800000 */
[----:B------:R-:W-:Y:S02]  /*12c50*/  ISETP.GT.AND P5, PT, R81, 0x19, !P6 ;  /* 0x000000195100780c */ /* 0x000fe400077a4270 */
[----:B------:R-:W-:Y:S02]  /*12c60*/  ISETP.GE.AND P6, PT, R83, 0x21, PT ;  /* 0x000000215300780c */ /* 0x000fe40003fc6270 */
[----:B------:R-:W-:Y:S02]  /*12c70*/  ISETP.LT.OR P5, PT, R80, 0x1a, P5 ;  /* 0x0000001a5000780c */ /* 0x000fe40002fa1670 */
[----:B------:R-:W-:-:S02]  /*12c80*/  P2R R101, PR, RZ, 0x40 ;  /* 0x00000040ff657803 */ /* 0x000fc40000000000 */
[----:B------:R-:W-:Y:S02]  /*12c90*/  FSEL R95, R95, -INF , !P5 ;  /* 0xff8000005f5f7808 */ /* 0x000fe40006800000 */
        /* <DEDUP_REMOVED lines=89> */
[----:B------:R-:W-:Y:S01]  /*13230*/  ISETP.GT.AND P5, PT, R81, 0x68, !P6 ;  /* 0x000000685100780c */ /* 0x000fe200077a4270 */
[----:B------:R-:W0:Y:S01]  /*13240*/  SHFL.IDX PT, R71, R76, 0x1, 0x1c1f ;  /* 0x003c1f004c477f89 */ /* 0x000e2200000e0000 */
        /* <DEDUP_REMOVED lines=11> */
[----:B------:R-:W-:Y:S01]  /*13300*/  ISETP.LT.OR P5, PT, R80, 0x71, P5 ;  /* 0x000000715000780c */ /* 0x000fe20002fa1670 */
[----:B0-----:R-:W-:Y:S01]  /*13310*/  IMAD.IADD R69, R84, 0x1, R71 ;  /* 0x0000000154457824 */ /* 0x001fe200078e0247 */
[----:B------:R-:W-:Y:S02]  /*13320*/  ISETP.GE.AND P6, PT, R83, 0x72, PT ;  /* 0x000000725300780c */ /* 0x000fe40003fc6270 */
[----:B------:R-:W-:-:S02]  /*13330*/  FSEL R40, R74, -INF , !P5 ;  /* 0xff8000004a287808 */ /* 0x000fc40006800000 */
[----:B------:R-:W-:Y:S02]  /*13340*/  ISETP.GT.AND P5, PT, R81, 0x71, !P6 ;  /* 0x000000715100780c */ /* 0x000fe400077a4270 */
[----:B------:R-:W-:Y:S02]  /*13350*/  P2R R122, PR, RZ, 0x40 ;  /* 0x00000040ff7a7803 */ /* 0x000fe40000000000 */
[----:B------:R-:W-:Y:S02]  /*13360*/  ISETP.LT.OR P5, PT, R80, 0x72, P5 ;  /* 0x000000725000780c */ /* 0x000fe40002fa1670 */
[----:B------:R-:W-:Y:S02]  /*13370*/  VIADDMNMX R70, R71, R85, R82, PT ;  /* 0x0000005547467246 */ /* 0x000fe40003800152 */
        /* <DEDUP_REMOVED lines=27> */
.L_x_4628:
[----:B------:R-:W-:-:S13]  /*13530*/  ISETP.NE.AND P6, PT, R7, 0x1, PT ;  /* 0x000000010700780c */ /* 0x000fda0003fc5270 */
[----:B------:R-:W0:Y:S02]  /*13540*/  @P6 LDC.64 R8, c[0x0][0x9e8] ;  /* 0x00027a00ff086b82 */ /* 0x000e240000000a00 */
[----:B0-----:R-:W-:-:S05]  /*13550*/  @P6 IMAD.HI.U32 R8, R71, R8, RZ ;  /* 0x0000000847086227 */ /* 0x001fca00078e00ff */
[----:B------:R-:W-:-:S07]  /*13560*/  @P6 SHF.R.U32.HI R71, RZ, R9, R8 ;  /* 0x00000009ff476219 */ /* 0x000fce0000011608 */
.L_x_4629:
[----:B------:R-:W-:Y:S05]  /*13570*/  BSYNC B0 ;  /* 0x0000000000007941 */ /* 0x000fea0003800000 */
.L_x_4627:
[----:B------:R-:W-:-:S04]  /*13580*/  IMAD R71, R71, R7, -R78 ;  /* 0x0000000747477224 */ /* 0x000fc800078e0a4e */
[----:B------:R-:W-:-:S05]  /*13590*/  IMAD.IADD R8, R71, 0x1, -R200 ;  /* 0x0000000147087824 */ /* 0x000fca00078e0ac8 */
[----:B------:R-:W-:Y:S02]  /*135a0*/  VIMNMX R69, R69, R8, !PT ;  /* 0x0000000845457248 */ /* 0x000fe40007fe0100 */
[----:B------:R-:W-:-:S07]  /*135b0*/  VIADDMNMX R70, R8, R7, R70, PT ;  /* 0x0000000708467246 */ /* 0x000fce0003800146 */
.L_x_4626:
[C---:B------:R-:W-:Y:S01]  /*135c0*/  ISETP.GT.AND P4, PT, R69.reuse, 0x1, !P4 ;  /* 0x000000014500780c */ /* 0x040fe20006784270 */
[----:B------:R-:W-:Y:S01]  /*135d0*/  ULDC UR43, c[0x0][0x988] ;  /* 0x00026200002b7ab9 */ /* 0x000fe20000000800 */
[----:B------:R-:W-:Y:S02]  /*135e0*/  ISETP.NE.AND P6, PT, R100, RZ, PT ;  /* 0x000000ff6400720c */ /* 0x000fe40003fc5270 */
[----:B------:R-:W-:Y:S02]  /*135f0*/  ISETP.LT.OR P4, PT, R70, 0x2, P4 ;  /* 0x000000024600780c */ /* 0x000fe40002781670 */
[----:B------:R-:W-:Y:S02]  /*13600*/  ISETP.GT.AND P5, PT, R69, 0x78, !P5 ;  /* 0x000000784500780c */ /* 0x000fe40006fa4270 */
[----:B------:R-:W-:Y:S02]  /*13610*/  FSEL R9, R3, -INF , !P4 ;  /* 0xff80000003097808 */ /* 0x000fe40006000000 */
[----:B------:R-:W-:-:S02]  /*13620*/  ISETP.NE.AND P4, PT, R86, RZ, PT ;  /* 0x000000ff5600720c */ /* 0x000fc40003f85270 */
[C---:B------:R-:W-:Y:S02]  /*13630*/  ISETP.LT.OR P5, PT, R70.reuse, 0x79, P5 ;  /* 0x000000794600780c */ /* 0x040fe40002fa1670 */
[----:B------:R-:W-:Y:S02]  /*13640*/  ISETP.GT.AND P4, PT, R69, 0x8, !P4 ;  /* 0x000000084500780c */ /* 0x000fe40006784270 */
[----:B------:R-:W-:Y:S02]  /*13650*/  FSEL R27, R27, -INF , !P5 ;  /* 0xff8000001b1b7808 */ /* 0x000fe40006800000 */
[----:B------:R-:W-:-:S04]  /*13660*/  ISETP.LT.OR P4, PT, R70, 0x9, P4 ;  /* 0x000000094600780c */ /* 0x000fc80002781670 */
[----:B------:R-:W-:Y:S02]  /*13670*/  FSEL R8, R10, -INF , !P4 ;  /* 0xff8000000a087808 */ /* 0x000fe40006000000 */
[----:B------:R-:W-:-:S04]  /*13680*/  ISETP.NE.AND P4, PT, R87, RZ, PT ;  /* 0x000000ff5700720c */ /* 0x000fc80003f85270 */
[----:B------:R-:W-:-:S04]  /*13690*/  ISETP.GT.AND P4, PT, R69, 0x9, !P4 ;  /* 0x000000094500780c */ /* 0x000fc80006784270 */
[----:B------:R-:W-:-:S04]  /*136a0*/  ISETP.LT.OR P4, PT, R70, 0xa, P4 ;  /* 0x0000000a4600780c */ /* 0x000fc80002781670 */
        /* <DEDUP_REMOVED lines=22> */
[----:B------:R-:W-:Y:S02]  /*13810*/  ISETP.GT.AND P4, PT, R69, 0x19, !P6 ;  /* 0x000000194500780c */ /* 0x000fe40007784270 */
[----:B------:R-:W-:-:S02]  /*13820*/  ISETP.NE.AND P6, PT, R113, RZ, PT ;  /* 0x000000ff7100720c */ /* 0x000fc40003fc5270 */
        /* <DEDUP_REMOVED lines=52> */
[----:B------:R-:W-:Y:S01]  /*13b70*/  ISETP.NE.AND P4, PT, R110, RZ, PT ;  /* 0x000000ff6e00720c */ /* 0x000fe20003f85270 */
[----:B------:R-:W0:Y:S03]  /*13b80*/  SHFL.BFLY PT, R11, R10, 0x2, 0x1f ;  /* 0x0c401f000a0b7f89 */ /* 0x000e2600000e0000 */
[----:B------:R-:W-:-:S04]  /*13b90*/  ISETP.GT.AND P4, PT, R69, 0x39, !P4 ;  /* 0x000000394500780c */ /* 0x000fc80006784270 */
[----:B------:R-:W-:-:S04]  /*13ba0*/  ISETP.LT.OR P4, PT, R70, 0x3a, P4 ;  /* 0x0000003a4600780c */ /* 0x000fc80002781670 */
[----:B------:R-:W-:Y:S02]  /*13bb0*/  FSEL R30, R30, -INF , !P4 ;  /* 0xff8000001e1e7808 */ /* 0x000fe40006000000 */
[----:B------:R-:W-:-:S04]  /*13bc0*/  ISETP.NE.AND P4, PT, R111, RZ, PT ;  /* 0x000000ff6f00720c */ /* 0x000fc80003f85270 */
[----:B------:R-:W-:-:S04]  /*13bd0*/  ISETP.GT.AND P4, PT, R69, 0x40, !P4 ;  /* 0x000000404500780c */ /* 0x000fc80006784270 */
[----:B------:R-:W-:Y:S02]  /*13be0*/  ISETP.LT.OR P4, PT, R70, 0x41, P4 ;  /* 0x000000414600780c */ /* 0x000fe40002781670 */
[----:B0-----:R-:W-:Y:S02]  /*13bf0*/  FMNMX.FTZ R71, R10, R11, !PT ;  /* 0x0000000b0a477209 */ /* 0x001fe40007810000 */
[----:B------:R-:W-:Y:S02]  /*13c00*/  FSEL R33, R33, -INF , !P4 ;  /* 0xff80000021217808 */ /* 0x000fe40006000000 */
[----:B------:R-:W-:-:S04]  /*13c10*/  ISETP.NE.AND P4, PT, R112, RZ, PT ;  /* 0x000000ff7000720c */ /* 0x000fc80003f85270 */
[----:B------:R-:W-:-:S04]  /*13c20*/  ISETP.GT.AND P4, PT, R69, 0x41, !P4 ;  /* 0x000000414500780c */ /* 0x000fc80006784270 */
[----:B------:R-:W-:-:S04]  /*13c30*/  ISETP.LT.OR P4, PT, R70, 0x42, P4 ;  /* 0x000000424600780c */ /* 0x000fc80002781670 */
[----:B------:R-:W-:Y:S02]  /*13c40*/  FSEL R32, R32, -INF , !P4 ;  /* 0xff80000020207808 */ /* 0x000fe40006000000 */
        /* <DEDUP_REMOVED lines=45> */
[----:B------:R-:W-:Y:S02]  /*13f20*/  ISETP.NE.AND P6, PT, R74, RZ, PT ;  /* 0x000000ff4a00720c */ /* 0x000fe40003fc5270 */
[----:B------:R-:W0:Y:S01]  /*13f30*/  SHFL.BFLY PT, R74, R71, 0x1, 0x1f ;  /* 0x0c201f00474a7f89 */ /* 0x000e2200000e0000 */
[----:B------:R-:W-:-:S04]  /*13f40*/  ISETP.LT.OR P4, PT, R70, 0x72, P4 ;  /* 0x000000724600780c */ /* 0x000fc80002781670 */
[----:B------:R-:W-:Y:S02]  /*13f50*/  FSEL R55, R55, -INF , !P4 ;  /* 0xff80000037377808 */ /* 0x000fe40006000000 */
[----:B0-----:R-:W-:Y:S01]  /*13f60*/  FMNMX.FTZ R11, R71, R74, !PT ;  /* 0x0000004a470b7209 */ /* 0x001fe20007810000 */
[----:B------:R-:W-:-:S03]  /*13f70*/  IMAD.U32 R74, RZ, RZ, UR43 ;  /* 0x0000002bff4a7e24 */ /* 0x000fc6000f8e00ff */
[C---:B------:R-:W-:Y:S01]  /*13f80*/  FSETP.NEU.FTZ.AND P4, PT, R11.reuse, -INF , PT ;  /* 0xff8000000b00780b */ /* 0x040fe20003f9d000 */
[----:B------:R-:W-:-:S05]  /*13f90*/  FFMA.FTZ R77, R11, R74, -8 ;  /* 0xc10000000b4d7423 */ /* 0x000fca000001004a */
[----:B------:R-:W-:Y:S02]  /*13fa0*/  FSEL R77, R77, RZ, P4 ;  /* 0x000000ff4d4d7208 */ /* 0x000fe40002000000 */
[----:B------:R-:W-:Y:S02]  /*13fb0*/  ISETP.GT.AND P4, PT, R69, RZ, !P6 ;  /* 0x000000ff4500720c */ /* 0x000fe40007784270 */
[----:B------:R-:W-:Y:S01]  /*13fc0*/  ISETP.NE.AND P6, PT, R73, RZ, PT ;  /* 0x000000ff4900720c */ /* 0x000fe20003fc5270 */
[----:B------:R-:W-:-:S01]  /*13fd0*/  FFMA.FTZ R80, R67, UR43, -R77 ;  /* 0x0000002b43507c23 */ /* 0x000fc2000801084d */
[----:B------:R-:W-:Y:S01]  /*13fe0*/  ISETP.LT.OR P4, PT, R70, 0x1, P4 ;  /* 0x000000014600780c */ /* 0x000fe20002781670 */
[----:B------:R-:W-:-:S01]  /*13ff0*/  FFMA.FTZ R82, R64, UR43, -R77 ;  /* 0x0000002b40527c23 */ /* 0x000fc2000801084d */
[--C-:B------:R-:W-:Y:S01]  /*14000*/  FFMA.FTZ R64, R61, UR43, -R77.reuse ;  /* 0x0000002b3d407c23 */ /* 0x100fe2000801084d */
[----:B------:R-:W-:-:S01]  /*14010*/  FFMA.FTZ R83, R62, UR43, -R77 ;  /* 0x0000002b3e537c23 */ /* 0x000fc2000801084d */
[----:B------:R-:W-:Y:S01]  /*14020*/  FSEL R78, R0, -INF , !P4 ;  /* 0xff800000004e7808 */ /* 0x000fe20006000000 */
[----:B------:R-:W-:-:S01]  /*14030*/  FFMA.FTZ R62, R68, UR43, -R77 ;  /* 0x0000002b443e7c23 */ /* 0x000fc2000801084d */
        /* <DEDUP_REMOVED lines=15> */
[----:B------:R-:W-:Y:S01]  /*14130*/  MUFU.EX2 R71, R71 ;  /* 0x0000004700477308 */ /* 0x000fe20000000800 */
[----:B------:R-:W-:-:S01]  /*14140*/  FFMA.FTZ R66, R66, UR43, -R77 ;  /* 0x0000002b42427c23 */ /* 0x000fc2000801084d */
        /* <DEDUP_REMOVED lines=27> */
[----:B------:R-:W-:-:S02]  /*14300*/  FFMA.FTZ R38, R38, UR43, -R77 ;  /* 0x0000002b26267c23 */ /* 0x000fc4000801084d */
        /* <DEDUP_REMOVED lines=13> */
[----:B------:R-:W-:-:S04]  /*143e0*/  FMNMX.FTZ R67, R34, R67, !PT ;  /* 0x0000004322437209 */ /* 0x000fc80007810000 */
        /* <DEDUP_REMOVED lines=32> */
[----:B0-----:R-:W-:Y:S01]  /*145f0*/  FMNMX.FTZ R10, R68, R69, !PT ;  /* 0x00000045440a7209 */ /* 0x001fe20007810000 */
[----:B------:R-:W-:-:S03]  /*14600*/  IMAD.U32 R69, RZ, RZ, UR43 ;  /* 0x0000002bff457e24 */ /* 0x000fc6000f8e00ff */
[C---:B------:R-:W-:Y:S01]  /*14610*/  FSETP.NEU.FTZ.AND P4, PT, R10.reuse, -INF , PT ;  /* 0xff8000000a00780b */ /* 0x040fe20003f9d000 */
[----:B------:R-:W-:-:S01]  /*14620*/  FFMA.FTZ R68, R10, R69, -8 ;  /* 0xc10000000a447423 */ /* 0x000fc20000010045 */
[----:B------:R-:W-:Y:S01]  /*14630*/  FFMA.FTZ R69, R4, UR43, -R77 ;  /* 0x0000002b04457c23 */ /* 0x000fe2000801084d */
[----:B------:R-:W-:Y:S03]  /*14640*/  MUFU.EX2 R58, R58 ;  /* 0x0000003a003a7308 */ /* 0x000fe60000000800 */
[----:B------:R-:W-:-:S05]  /*14650*/  FSEL R4, R68, RZ, P4 ;  /* 0x000000ff44047208 */ /* 0x000fca0002000000 */
        /* <DEDUP_REMOVED lines=8> */
[----:B------:R-:W-:Y:S01]  /*146e0*/  FFMA.FTZ R14, R20, UR43, -R4 ;  /* 0x0000002b140e7c23 */ /* 0x000fe20008010804 */
[----:B------:R-:W-:-:S01]  /*146f0*/  FADD.FTZ R29, R0, R71 ;  /* 0x00000047001d7221 */ /* 0x000fc20000010000 */
[--C-:B------:R-:W-:Y:S01]  /*14700*/  FFMA.FTZ R20, R28, UR43, -R4.reuse ;  /* 0x0000002b1c147c23 */ /* 0x100fe20008010804 */
[----:B------:R-:W-:-:S01]  /*14710*/  FFMA.FTZ R3, R13, UR43, -R4 ;  /* 0x0000002b0d037c23 */ /* 0x000fc20008010804 */
[--C-:B------:R-:W-:Y:S01]  /*14720*/  FFMA.FTZ R28, R31, UR43, -R4.reuse ;  /* 0x0000002b1f1c7c23 */ /* 0x100fe20008010804 */
[----:B------:R-:W-:-:S01]  /*14730*/  FFMA.FTZ R31, R30, UR43, -R4 ;  /* 0x0000002b1e1f7c23 */ /* 0x000fc20008010804 */
[----:B------:R-:W0:Y:S01]  /*14740*/  MUFU.EX2 R9, R9 ;  /* 0x0000000900097308 */ /* 0x000e220000000800 */
[----:B------:R-:W-:-:S01]  /*14750*/  FADD.FTZ R30, R72, R29 ;  /* 0x0000001d481e7221 */ /* 0x000fc20000010000 */
[--C-:B------:R-:W-:Y:S01]  /*14760*/  FFMA.FTZ R12, R12, UR43, -R4.reuse ;  /* 0x0000002b0c0c7c23 */ /* 0x100fe20008010804 */
[----:B------:R-:W-:-:S01]  /*14770*/  FFMA.FTZ R13, R21, UR43, -R4 ;  /* 0x0000002b150d7c23 */ /* 0x000fc20008010804 */
[----:B------:R-:W-:Y:S01]  /*14780*/  FFMA.FTZ R21, R33, UR43, -R4 ;  /* 0x0000002b21157c23 */ /* 0x000fe20008010804 */
[----:B------:R-:W-:-:S01]  /*14790*/  FADD.FTZ R29, R73, R30 ;  /* 0x0000001e491d7221 */ /* 0x000fc20000010000 */
[--C-:B------:R-:W-:Y:S01]  /*147a0*/  FFMA.FTZ R78, R24, UR43, -R4.reuse ;  /* 0x0000002b184e7c23 */ /* 0x100fe20008010804 */
[----:B------:R-:W-:-:S01]  /*147b0*/  FFMA.FTZ R24, R32, UR43, -R4 ;  /* 0x0000002b20187c23 */ /* 0x000fc20008010804 */
[----:B------:R-:W1:Y:S01]  /*147c0*/  MUFU.EX2 R8, R8 ;  /* 0x0000000800087308 */ /* 0x000e620000000800 */
[----:B------:R-:W-:-:S01]  /*147d0*/  FADD.FTZ R30, R74, R29 ;  /* 0x0000001d4a1e7221 */ /* 0x000fc20000010000 */
[--C-:B------:R-:W-:Y:S01]  /*147e0*/  FFMA.FTZ R25, R25, UR43, -R4.reuse ;  /* 0x0000002b19197c23 */ /* 0x100fe20008010804 */
[----:B------:R-:W-:-:S01]  /*147f0*/  FFMA.FTZ R35, R35, UR43, -R4 ;  /* 0x0000002b23237c23 */ /* 0x000fc20008010804 */
[----:B------:R-:W-:Y:S01]  /*14800*/  FFMA.FTZ R34, R34, UR43, -R4 ;  /* 0x0000002b22227c23 */ /* 0x000fe20008010804 */
[----:B------:R-:W-:-:S01]  /*14810*/  FADD.FTZ R33, R75, R30 ;  /* 0x0000001e4b217221 */ /* 0x000fc20000010000 */
[--C-:B------:R-:W-:Y:S01]  /*14820*/  FFMA.FTZ R37, R37, UR43, -R4.reuse ;  /* 0x0000002b25257c23 */ /* 0x100fe20008010804 */
[----:B------:R-:W-:-:S01]  /*14830*/  FFMA.FTZ R42, R42, UR43, -R4 ;  /* 0x0000002b2a2a7c23 */ /* 0x000fc20008010804 */
[----:B------:R-:W2:Y:S01]  /*14840*/  MUFU.EX2 R77, R77 ;  /* 0x0000004d004d7308 */ /* 0x000ea20000000800 */
[----:B0-----:R-:W-:-:S01]  /*14850*/  FADD.FTZ R29, R68, R9 ;  /* 0x00000009441d7221 */ /* 0x001fc20000010000 */
        /* <DEDUP_REMOVED lines=10> */
[----:B------:R-:W-:Y:S01]  /*14900*/  F2FP.SATFINITE.E4M3.F32.PACK_AB_MERGE_C R36, R64, R63, RZ ;  /* 0x0000003f4024723e */ /* 0x000fe200048070ff */
[----:B------:R-:W-:-:S01]  /*14910*/  FFMA.FTZ R51, R51, UR43, -R4 ;  /* 0x0000002b33337c23 */ /* 0x000fc20008010804 */
[----:B------:R-:W-:Y:S01]  /*14920*/  FADD.FTZ R32, R65, R32 ;  /* 0x0000002041207221 */ /* 0x000fe20000010000 */
[----:B------:R-:W-:-:S01]  /*14930*/  FFMA.FTZ R54, R54, UR43, -R4 ;  /* 0x0000002b36367c23 */ /* 0x000fc20008010804 */
[----:B------:R-:W1:Y:S01]  /*14940*/  MUFU.EX2 R12, R12 ;  /* 0x0000000c000c7308 */ /* 0x000e620000000800 */
[----:B--2---:R-:W-:-:S01]  /*14950*/  FADD.FTZ R30, R77, R30 ;  /* 0x0000001e4d1e7221 */ /* 0x004fc20000010000 */
[--C-:B------:R-:W-:Y:S01]  /*14960*/  FFMA.FTZ R55, R55, UR43, -R4.reuse ;  /* 0x0000002b37377c23 */ /* 0x100fe20008010804 */
[----:B------:R-:W-:-:S01]  /*14970*/  FFMA.FTZ R27, R27, UR43, -R4 ;  /* 0x0000002b1b1b7c23 */ /* 0x000fc20008010804 */
[----:B------:R-:W-:Y:S01]  /*14980*/  FFMA.FTZ R4, R26, UR43, -R4 ;  /* 0x0000002b1a047c23 */ /* 0x000fe20008010804 */
[----:B------:R-:W-:-:S02]  /*14990*/  F2FP.SATFINITE.E4M3.F32.PACK_AB_MERGE_C R26, R49, R52, RZ ;  /* 0x00000034311a723e */ /* 0x000fc400048070ff */
[----:B------:R-:W-:Y:S01]  /*149a0*/  F2FP.SATFINITE.E4M3.F32.PACK_AB_MERGE_C R8, R77, R8, RZ ;  /* 0x000000084d08723e */ /* 0x000fe200048070ff */
[----:B------:R-:W2:Y:S01]  /*149b0*/  MUFU.EX2 R70, R70 ;  /* 0x0000004600467308 */ /* 0x000ea20000000800 */
[----:B0-----:R-:W-:-:S01]  /*149c0*/  FADD.FTZ R33, R3, R30 ;  /* 0x0000001e03217221 */ /* 0x001fc20000010000 */
[----:B------:R-:W-:Y:S02]  /*149d0*/  F2FP.SATFINITE.E4M3.F32.PACK_AB_MERGE_C R194, R67, R60, R36 ;  /* 0x0000003c43c2723e */ /* 0x000fe40004807024 */
[----:B------:R-:W-:Y:S01]  /*149e0*/  F2FP.SATFINITE.E4M3.F32.PACK_AB_MERGE_C R197, R9, R68, R8 ;  /* 0x0000004409c5723e */ /* 0x000fe20004807008 */
[----:B------:R-:W-:-:S03]  /*149f0*/  IMAD.MOV.U32 R9, RZ, RZ, R207 ;  /* 0x000000ffff097224 */ /* 0x000fc600078e00cf */
        /* <DEDUP_REMOVED lines=8> */
[----:B------:R-:W-:Y:S01]  /*14a80*/  FADD.FTZ R32, R60, R59 ;  /* 0x0000003b3c207221 */ /* 0x000fe20000010000 */
[----:B------:R-:W-:-:S03]  /*14a90*/  F2FP.SATFINITE.E4M3.F32.PACK_AB_MERGE_C R70, R81, R70, RZ ;  /* 0x000000465146723e */ /* 0x000fc600048070ff */
[----:B------:R-:W-:Y:S01]  /*14aa0*/  FADD.FTZ R32, R67, R32 ;  /* 0x0000002043207221 */ /* 0x000fe20000010000 */
[----:B------:R-:W-:Y:S01]  /*14ab0*/  F2FP.SATFINITE.E4M3.F32.PACK_AB_MERGE_C R199, R12, R3, R70 ;  /* 0x000000030cc7723e */ /* 0x000fe20004807046 */
[----:B------:R-:W0:Y:S01]  /*14ac0*/  MUFU.EX2 R25, R25 ;  /* 0x0000001900197308 */ /* 0x000e220000000800 */
[----:B-1----:R-:W-:-:S01]  /*14ad0*/  FADD.FTZ R33, R13, R0 ;  /* 0x000000000d217221 */ /* 0x002fc20000010000 */
[----:B------:R-:W-:Y:S01]  /*14ae0*/  FADD.FTZ R63, R63, R32 ;  /* 0x000000203f3f7221 */ /* 0x000fe20000010000 */
[----:B------:R-:W-:Y:S01]  /*14af0*/  F2FP.SATFINITE.E4M3.F32.PACK_AB_MERGE_C R32, R57, R56, RZ ;  /* 0x000000383920723e */ /* 0x000fe200048070ff */
[----:B------:R-:W1:Y:S02]  /*14b00*/  @P2 LDC R12, c[0x0][0x44c] ;  /* 0x00011300ff0c2b82 */ /* 0x000e640000000800 */
[----:B------:R-:W-:-:S01]  /*14b10*/  FADD.FTZ R64, R64, R63 ;  /* 0x0000003f40407221 */ /* 0x000fc20000010000 */
[----:B------:R-:W-:Y:S01]  /*14b20*/  F2FP.SATFINITE.E4M3.F32.PACK_AB_MERGE_C R188, R62, R61, R32 ;  /* 0x0000003d3ebc723e */ /* 0x000fe20004807020 */
[----:B------:R-:W3:Y:S01]  /*14b30*/  MUFU.EX2 R78, R78 ;  /* 0x0000004e004e7308 */ /* 0x000ee20000000800 */
        /* <DEDUP_REMOVED lines=8> */
[----:B---3--:R-:W-:-:S01]  /*14bc0*/  FADD.FTZ R0, R78, R33 ;  /* 0x000000214e007221 */ /* 0x008fc20000010000 */
[----:B------:R-:W-:Y:S01]  /*14bd0*/  F2FP.SATFINITE.E4M3.F32.PACK_AB_MERGE_C R78, R78, R25, RZ ;  /* 0x000000194e4e723e */ /* 0x000fe200048070ff */
[----:B-1----:R-:W-:-:S03]  /*14be0*/  @P2 IMAD.HI.U32 R12, R207, R12, RZ ;  /* 0x0000000ccf0c2227 */ /* 0x002fc600078e00ff */
[----:B------:R-:W-:Y:S02]  /*14bf0*/  F2FP.SATFINITE.E4M3.F32.PACK_AB_MERGE_C R193, R14, R13, R78 ;  /* 0x0000000d0ec1723e */ /* 0x000fe4000480704e */
        /* <DEDUP_REMOVED lines=18> */
[----:B------:R-:W-:-:S04]  /*14d20*/  F2FP.SATFINITE.E4M3.F32.PACK_AB_MERGE_C R34, R34, R35, RZ ;  /* 0x000000232222723e */ /* 0x000fc800048070ff */
[----:B------:R-:W-:Y:S02]  /*14d30*/  F2FP.SATFINITE.E4M3.F32.PACK_AB_MERGE_C R189, R24, R21, R34 ;  /* 0x0000001518bd723e */ /* 0x000fe40004807022 */
[----:B------:R-:W0:Y:S01]  /*14d40*/  MUFU.EX2 R30, R37 ;  /* 0x00000025001e7308 */ /* 0x000e220000000800 */
[----:B-1----:R-:W-:Y:S01]  /*14d50*/  F2FP.SATFINITE.E4M3.F32.PACK_AB_MERGE_C R190, R53, R58, R26 ;  /* 0x0000003a35be723e */ /* 0x002fe2000480701a */
[----:B------:R-:W-:-:S04]  /*14d60*/  FADD.FTZ R58, R58, R57 ;  /* 0x000000393a3a7221 */ /* 0x000fc80000010000 */
[----:B------:R-:W-:Y:S02]  /*14d70*/  FADD.FTZ R53, R53, R58 ;  /* 0x0000003a35357221 */ /* 0x000fe40000010000 */
[----:B------:R-:W1:Y:S01]  /*14d80*/  MUFU.EX2 R42, R42 ;  /* 0x0000002a002a7308 */ /* 0x000e620000000800 */
[----:B--2---:R-:W-:-:S01]  /*14d90*/  FADD.FTZ R25, R29, R0 ;  /* 0x000000001d197221 */ /* 0x004fc20000010000 */
[----:B------:R-:W-:-:S04]  /*14da0*/  FADD.FTZ R52, R52, R53 ;  /* 0x0000003534347221 */ /* 0x000fc80000010000 */
[----:B------:R-:W-:Y:S02]  /*14db0*/  FADD.FTZ R49, R49, R52 ;  /* 0x0000003431317221 */ /* 0x000fe40000010000 */
[----:B------:R-:W2:Y:S01]  /*14dc0*/  MUFU.EX2 R43, R43 ;  /* 0x0000002b002b7308 */ /* 0x000ea20000000800 */
[----:B0-----:R-:W-:-:S07]  /*14dd0*/  FADD.FTZ R25, R30, R25 ;  /* 0x000000191e197221 */ /* 0x001fce0000010000 */
[----:B------:R-:W-:Y:S01]  /*14de0*/  MUFU.EX2 R45, R45 ;  /* 0x0000002d002d7308 */ /* 0x000fe20000000800 */
[----:B-1----:R-:W-:-:S02]  /*14df0*/  FADD.FTZ R0, R42, R25 ;  /* 0x000000192a007221 */ /* 0x002fc40000010000 */
[----:B------:R-:W0:Y:S05]  /*14e00*/  @P2 LDC R25, c[0x0][0x450] ;  /* 0x00011400ff192b82 */ /* 0x000e2a0000000800 */
[----:B------:R-:W1:Y:S01]  /*14e10*/  MUFU.EX2 R44, R44 ;  /* 0x0000002c002c7308 */ /* 0x000e620000000800 */
[C---:B--2---:R-:W-:Y:S01]  /*14e20*/  F2FP.SATFINITE.E4M3.F32.PACK_AB_MERGE_C R42, R43.reuse, R42, RZ ;  /* 0x0000002a2b2a723e */ /* 0x044fe200048070ff */
[----:B------:R-:W-:-:S03]  /*14e30*/  FADD.FTZ R43, R43, R0 ;  /* 0x000000002b2b7221 */ /* 0x000fc60000010000 */
[----:B------:R-:W-:-:S03]  /*14e40*/  F2FP.SATFINITE.E4M3.F32.PACK_AB_MERGE_C R191, R30, R29, R42 ;  /* 0x0000001d1ebf723e */ /* 0x000fc6000480702a */
[----:B------:R-:W-:Y:S08]  /*14e50*/  MUFU.EX2 R48, R48 ;  /* 0x0000003000307308 */ /* 0x000ff00000000800 */
[----:B------:R-:W2:Y:S01]  /*14e60*/  MUFU.EX2 R39, R39 ;  /* 0x0000002700277308 */ /* 0x000ea20000000800 */
[----:B-1----:R-:W-:Y:S02]  /*14e70*/  F2FP.SATFINITE.E4M3.F32.PACK_AB_MERGE_C R3, R44, R45, RZ ;  /* 0x0000002d2c03723e */ /* 0x002fe400048070ff */
[----:B0-----:R-:W-:-:S05]  /*14e80*/  @P2 SHF.R.U32.HI R9, RZ, R25, R12 ;  /* 0x00000019ff092219 */ /* 0x001fca000001160c */
[----:B------:R-:W0:Y:S01]  /*14e90*/  MUFU.EX2 R46, R46 ;  /* 0x0000002e002e7308 */ /* 0x000e220000000800 */
[----:B------:R-:W-:-:S04]  /*14ea0*/  IMAD.IADD R9, R102, 0x1, R9 ;  /* 0x0000000166097824 */ /* 0x000fc800078e0209 */
[----:B------:R-:W-:-:S03]  /*14eb0*/  IMAD.IADD R6, R9, 0x1, R6 ;  /* 0x0000000109067824 */ /* 0x000fc600078e0206 */
[----:B------:R-:W1:Y:S01]  /*14ec0*/  MUFU.EX2 R47, R47 ;  /* 0x0000002f002f7308 */ /* 0x000e620000000800 */
[----:B--2---:R-:W-:Y:S01]  /*14ed0*/  F2FP.SATFINITE.E4M3.F32.PACK_AB_MERGE_C R184, R39, R48, R3 ;  /* 0x0000003027b8723e */ /* 0x004fe20004807003 */
        /* <DEDUP_REMOVED lines=8> */
[----:B------:R-:W-:Y:S01]  /*14f60*/  MUFU.EX2 R38, R38 ;  /* 0x0000002600267308 */ /* 0x000fe20000000800 */
[----:B--2---:R-:W-:-:S07]  /*14f70*/  FADD.FTZ R8, R50, R3 ;  /* 0x0000000332087221 */ /* 0x004fce0000010000 */
[----:B------:R-:W1:Y:S01]  /*14f80*/  MUFU.EX2 R69, R69 ;  /* 0x0000004500457308 */ /* 0x000e620000000800 */
[C---:B0-----:R-:W-:Y:S01]  /*14f90*/  F2FP.SATFINITE.E4M3.F32.PACK_AB_MERGE_C R50, R51.reuse, R50, RZ ;  /* 0x000000323332723e */ /* 0x041fe200048070ff */
[----:B------:R-:W-:-:S03]  /*14fa0*/  FADD.FTZ R51, R51, R8 ;  /* 0x0000000833337221 */ /* 0x000fc60000010000 */
[----:B------:R-:W-:-:S03]  /*14fb0*/  F2FP.SATFINITE.E4M3.F32.PACK_AB_MERGE_C R185, R47, R46, R50 ;  /* 0x0000002e2fb9723e */ /* 0x000fc60004807032 */
[----:B------:R-:W-:Y:S08]  /*14fc0*/  MUFU.EX2 R40, R40 ;  /* 0x0000002800287308 */ /* 0x000ff00000000800 */
[----:B------:R-:W0:Y:S01]  /*14fd0*/  MUFU.EX2 R41, R41 ;  /* 0x0000002900297308 */ /* 0x000e220000000800 */
[----:B-1----:R-:W-:-:S07]  /*14fe0*/  F2FP.SATFINITE.E4M3.F32.PACK_AB_MERGE_C R3, R69, R38, RZ ;  /* 0x000000264503723e */ /* 0x002fce00048070ff */
[----:B------:R-:W1:Y:S08]  /*14ff0*/  MUFU.EX2 R54, R54 ;  /* 0x0000003600367308 */ /* 0x000e700000000800 */
[----:B------:R-:W2:Y:S01]  /*15000*/  MUFU.EX2 R55, R55 ;  /* 0x0000003700377308 */ /* 0x000ea20000000800 */
[----:B0-----:R-:W-:Y:S01]  /*15010*/  F2FP.SATFINITE.E4M3.F32.PACK_AB_MERGE_C R186, R41, R40, R3 ;  /* 0x0000002829ba723e */ /* 0x001fe20004807003 */
[----:B------:R-:W-:-:S04]  /*15020*/  FADD.FTZ R40, R40, R45 ;  /* 0x0000002d28287221 */ /* 0x000fc80000010000 */
[----:B------:R-:W-:Y:S02]  /*15030*/  FADD.FTZ R41, R41, R40 ;  /* 0x0000002829297221 */ /* 0x000fe40000010000 */
[----:B------:R-:W0:Y:S02]  /*15040*/  MUFU.EX2 R27, R27 ;  /* 0x0000001b001b7308 */ /* 0x000e240000000800 */
[----:B------:R-:W-:-:S06]  /*15050*/  FADD.FTZ R38, R38, R41 ;  /* 0x0000002926267221 */ /* 0x000fcc0000010000 */
[----:B------:R1:W3:Y:S02]  /*15060*/  MUFU.EX2 R0, R4 ;  /* 0x0000000400007308 */ /* 0x0002e40000000800 */
[----:B-1----:R-:W-:-:S04]  /*15070*/  FADD.FTZ R4, R54, R51 ;  /* 0x0000003336047221 */ /* 0x002fc80000010000 */
[----:B--2---:R-:W-:-:S04]  /*15080*/  FADD.FTZ R4, R55, R4 ;  /* 0x0000000437047221 */ /* 0x004fc80000010000 */
[----:B0-----:R-:W-:Y:S01]  /*15090*/  FADD.FTZ R3, R27, R4 ;  /* 0x000000041b037221 */ /* 0x001fe20000010000 */
[C---:B---3--:R-:W-:Y:S01]  /*150a0*/  F2FP.SATFINITE.E4M3.F32.PACK_AB_MERGE_C R8, R0.reuse, R27, RZ ;  /* 0x0000001b0008723e */ /* 0x048fe200048070ff */
[----:B------:R-:W-:Y:S02]  /*150b0*/  FADD.FTZ R4, R69, R38 ;  /* 0x0000002645047221 */ /* 0x000fe40000010000 */
[----:B------:R-:W-:-:S01]  /*150c0*/  FADD.FTZ R3, R0, R3 ;  /* 0x0000000300037221 */ /* 0x000fc20000010000 */
[----:B------:R-:W-:Y:S01]  /*150d0*/  F2FP.SATFINITE.E4M3.F32.PACK_AB_MERGE_C R187, R55, R54, R8 ;  /* 0x0000003637bb723e */ /* 0x000fe20004807008 */
        /* <DEDUP_REMOVED lines=13> */
.L_x_4632:
[----:B------:R-:W-:-:S13]  /*151b0*/  ISETP.NE.AND P4, PT, R7, 0x1, PT ;  /* 0x000000010700780c */ /* 0x000fda0003f85270 */
[----:B------:R-:W0:Y:S02]  /*151c0*/  @P4 LDC.64 R12, c[0x0][0x9e8] ;  /* 0x00027a00ff0c4b82 */ /* 0x000e240000000a00 */
[----:B0-----:R-:W-:-:S05]  /*151d0*/  @P4 IMAD.HI.U32 R12, R8, R12, RZ ;  /* 0x0000000c080c4227 */ /* 0x001fca00078e00ff */
[----:B------:R-:W-:-:S07]  /*151e0*/  @P4 SHF.R.U32.HI R8, RZ, R13, R12 ;  /* 0x0000000dff084219 */ /* 0x000fce000001160c */
.L_x_4633:
[----:B------:R-:W-:Y:S05]  /*151f0*/  BSYNC B0 ;  /* 0x0000000000007941 */ /* 0x000fea0003800000 */
.L_x_4631:
[----:B------:R-:W-:-:S05]  /*15200*/  IMAD R7, R8, R7, R7 ;  /* 0x0000000708077224 */ /* 0x000fca00078e0207 */
[----:B------:R-:W-:-:S07]  /*15210*/  VIMNMX R6, R6, R7, PT ;  /* 0x0000000706067248 */ /* 0x000fce0003fe0100 */
.L_x_4630:
        /* <DEDUP_REMOVED lines=108> */
[----:B------:R-:W-:-:S07]  /*158e0*/  CS2R R24, SRZ ;  /* 0x0000000000187805 */ /* 0x000fce000001ff00 */
.L_x_4653:
[----:B------:R-:W-:Y:S01]  /*158f0*/  VIADD R13, R19, 0x1 ;  /* 0x00000001130d7836 */ /* 0x000fe20000000000 */
[----:B------:R-:W-:Y:S05]  /*15900*/  YIELD ;  /* 0x0000000000007946 */ /* 0x000fea0003800000 */
[----:B------:R-:W-:-:S04]  /*15910*/  ISETP.NE.AND P4, PT, R13, 0x2, PT ;  /* 0x000000020d00780c */ /* 0x000fc80003f85270 */
[----:B------:R-:W-:Y:S02]  /*15920*/  SEL R7, RZ, 0x1, P4 ;  /* 0x00000001ff077807 */ /* 0x000fe40002000000 */
[----:B------:R-:W-:Y:S02]  /*15930*/  SEL R13, R13, RZ, P4 ;  /* 0x000000ff0d0d7207 */ /* 0x000fe40002000000 */
[----:B------:R-:W-:Y:S02]  /*15940*/  ISETP.NE.AND P4, PT, R211, RZ, PT ;  /* 0x000000ffd300720c */ /* 0x000fe40003f85270 */
[----:B------:R-:W-:-:S11]  /*15950*/  LOP3.LUT R14, R18, R7, RZ, 0x3c, !PT ;  /* 0x00000007120e7212 */ /* 0x000fd600078e3cff */
[----:B------:R-:W-:Y:S05]  /*15960*/  @P4 BRA `(.L_x_4635) ;  /* 0x0000000000304947 */ /* 0x000fea0003800000 */
[----:B------:R-:W-:Y:S05]  /*15970*/  @!P0 BRA `(.L_x_4636) ;  /* 0x0000000000048947 */ /* 0x000fea0003800000 */
[----:B------:R-:W-:Y:S01]  /*15980*/  BPT.TRAP 0x1 ;  /* 0x000000040000795c */ /* 0x000fe20000300000 */
.L_x_4636:
[----:B------:R-:W-:Y:S01]  /*15990*/  IMAD R7, R13, 0x8, R16 ;  /* 0x000000080d077824 */ /* 0x000fe200078e0210 */
[----:B------:R-:W-:-:S04]  /*159a0*/  SHF.L.U32 R6, R14, 0x1f, RZ ;  /* 0x0000001f0e067819 */ /* 0x000fc800000006ff */
[----:B------:R0:W1:Y:S01]  /*159b0*/  SYNCS.PHASECHK.TRANS64.TRYWAIT P5, [R7+URZ+0x2a830], R6 ;  /* 0x02a83006070075a7 */ /* 0x00006200080a017f */
[----:B------:R-:W-:Y:S05]  /*159c0*/  @!P0 BRA `(.L_x_4637) ;  /* 0x0000000000048947 */ /* 0x000fea0003800000 */
[----:B------:R-:W-:Y:S01]  /*159d0*/  BPT.TRAP 0x1 ;  /* 0x000000040000795c */ /* 0x000fe20000300000 */
.L_x_4637:
[----:B------:R-:W-:Y:S04]  /*159e0*/  BSSY B0, `(.L_x_4635) ;  /* 0x0000004000007945 */ /* 0x000fe80003800000 */
[----:B-1----:R-:W-:Y:S05]  /*159f0*/  @P5 BRA `(.L_x_4638) ;  /* 0x0000000000085947 */ /* 0x002fea0003800000 */
[----:B------:R-:W1:Y:S02]  /*15a00*/  SYNCS.PHASECHK.TRANS64.TRYWAIT P5, [R7+URZ+0x2a830], R6 ;  /* 0x02a83006070075a7 */ /* 0x000e6400080a017f */
[----:B-1----:R-:W-:Y:S05]  /*15a10*/  @!P5 BRA `(.L_x_4639) ;  /* 0x0000019400e8d947 */ /* 0x002fea0003800000 */
.L_x_4638:
[----:B------:R-:W-:Y:S05]  /*15a20*/  BSYNC B0 ;  /* 0x0000000000007941 */ /* 0x000fea0003800000 */
.L_x_4635:
[----:B01----:R-:W0:Y:S01]  /*15a30*/  S2R R6, SR_TID.X ;  /* 0x0000000000067919 */ /* 0x003e220000002100 */
[----:B------:R-:W-:Y:S05]  /*15a40*/  WARPSYNC.ALL ;  /* 0x0000000000007948 */ /* 0x000fea0003800000 */
[----:B------:R-:W-:Y:S02]  /*15a50*/  IMAD.MOV.U32 R7, RZ, RZ, -0x7fffffe0 ;  /* 0x80000020ff077424 */ /* 0x000fe400078e00ff */
[----:B------:R-:W-:Y:S02]  /*15a60*/  IMAD.MOV.U32 R121, RZ, RZ, -0x7fffffe0 ;  /* 0x80000020ff797424 */ /* 0x000fe400078e00ff */
[----:B------:R-:W-:Y:S01]  /*15a70*/  IMAD.MOV.U32 R21, RZ, RZ, -0x7fffffe0 ;  /* 0x80000020ff157424 */ /* 0x000fe200078e00ff */
[----:B------:R-:W-:Y:S01]  /*15a80*/  R2UR UR27, R7 ;  /* 0x00000000071b72ca */ /* 0x000fe200000e0000 */
[----:B------:R-:W-:Y:S01]  /*15a90*/  IMAD.MOV.U32 R9, RZ, RZ, -0x7fffffe0 ;  /* 0x80000020ff097424 */ /* 0x000fe200078e00ff */
[----:B------:R-:W-:-:S02]  /*15aa0*/  R2UR UR19, R121 ;  /* 0x00000000791372ca */ /* 0x000fc400000e0000 */
        /* <DEDUP_REMOVED lines=12> */
[----:B------:R-:W-:Y:S02]  /*15b70*/  R2UR UR18, R120 ;  /* 0x00000000781272ca */ /* 0x000fe400000e0000 */
[----:B------:R-:W-:Y:S01]  /*15b80*/  R2UR UR6, R20 ;  /* 0x00000000140672ca */ /* 0x000fe200000e0000 */
[----:B------:R-:W-:Y:S01]  /*15b90*/  VIADD R20, R6, 0x202 ;  /* 0x0000020206147836 */ /* 0x000fe20000000000 */
[----:B------:R-:W-:Y:S01]  /*15ba0*/  R2UR UR10, R8 ;  /* 0x00000000080a72ca */ /* 0x000fe200000e0000 */
[----:B------:R-:W-:-:S03]  /*15bb0*/  VIADD R6, R6, 0x402 ;  /* 0x0000040206067836 */ /* 0x000fc60000000000 */
[----:B------:R-:W-:Y:S02]  /*15bc0*/  R2UR UR14, R20 ;  /* 0x00000000140e72ca */ /* 0x000fe400000e0000 */
[----:B------:R-:W-:Y:S01]  /*15bd0*/  R2UR UR22, R6 ;  /* 0x00000000061672ca */ /* 0x000fe200000e0000 */
        /* <DEDUP_REMOVED lines=21> */
.L_x_4641:
[----:B------:R-:W-:Y:S01]  /*15d30*/  SHF.L.U32 R6, R18, 0x1f, RZ ;  /* 0x0000001f12067819 */ /* 0x000fe200000006ff */
[----:B------:R-:W-:-:S04]  /*15d40*/  IMAD R7, R19, 0x8, R16 ;  /* 0x0000000813077824 */ /* 0x000fc800078e0210 */
[----:B------:R0:W1:Y:S01]  /*15d50*/  SYNCS.PHASECHK.TRANS64.TRYWAIT P4, [R7+URZ+0x2a850], R6 ;  /* 0x02a85006070075a7 */ /* 0x000062000808017f */
[----:B------:R-:W-:Y:S05]  /*15d60*/  @!P0 BRA `(.L_x_4642) ;  /* 0x0000000000048947 */ /* 0x000fea0003800000 */
[----:B------:R-:W-:Y:S01]  /*15d70*/  BPT.TRAP 0x1 ;  /* 0x000000040000795c */ /* 0x000fe20000300000 */
.L_x_4642:
[----:B-1----:R-:W-:Y:S05]  /*15d80*/  @P4 BRA `(.L_x_4640) ;  /* 0x0000000000084947 */ /* 0x002fea0003800000 */
[----:B------:R-:W1:Y:S02]  /*15d90*/  SYNCS.PHASECHK.TRANS64.TRYWAIT P4, [R7+URZ+0x2a850], R6 ;  /* 0x02a85006070075a7 */ /* 0x000e64000808017f */
[----:B-1----:R-:W-:Y:S05]  /*15da0*/  @!P4 BRA `(.L_x_4643) ;  /* 0x000001940018c947 */ /* 0x002fea0003800000 */
.L_x_4640:
[----:B01----:R-:W-:Y:S01]  /*15db0*/  VIADD R6, R16, 0x400 ;  /* 0x0000040010067836 */ /* 0x003fe20000000000 */
[----:B------:R-:W-:Y:S05]  /*15dc0*/  WARPSYNC.ALL ;  /* 0x0000000000007948 */ /* 0x000fea0003800000 */
[----:B------:R-:W-:Y:S01]  /*15dd0*/  SHF.R.U32.HI R6, RZ, 0x4, R6 ;  /* 0x00000004ff067819 */ /* 0x000fe20000011606 */
[----:B------:R-:W-:Y:S01]  /*15de0*/  IMAD.MOV.U32 R7, RZ, RZ, 0x40000040 ;  /* 0x40000040ff077424 */ /* 0x000fe200078e00ff */
[----:B------:R-:W-:Y:S01]  /*15df0*/  WARPGROUP.ARRIVE ;  /* 0x00000000000079c5 */ /* 0x000fe20000000000 */
[----:B------:R-:W-:Y:S01]  /*15e00*/  IMAD.MOV.U32 R9, RZ, RZ, 0x40000040 ;  /* 0x40000040ff097424 */ /* 0x000fe200078e00ff */
[----:B------:R-:W-:-:S04]  /*15e10*/  LOP3.LUT R6, R6, 0x3fff, RZ, 0xc0, !PT ;  /* 0x00003fff06067812 */ /* 0x000fc800078ec0ff */
[----:B------:R-:W0:Y:S01]  /*15e20*/  S2R R21, SR_TID.X ;  /* 0x0000000000157919 */ /* 0x000e220000002100 */
[----:B------:R-:W-:Y:S01]  /*15e30*/  R2UR UR7, R7 ;  /* 0x00000000070772ca */ /* 0x000fe200000e0000 */
[----:B------:R-:W-:Y:S01]  /*15e40*/  IMAD.MOV.U32 R7, RZ, RZ, 0x40000040 ;  /* 0x40000040ff077424 */ /* 0x000fe200078e00ff */
[----:B------:R-:W-:Y:S01]  /*15e50*/  LOP3.LUT R6, R6, 0x10000, RZ, 0xfc, !PT ;  /* 0x0001000006067812 */ /* 0x000fe200078efcff */
[C---:B------:R-:W-:Y:S01]  /*15e60*/  FMUL.FTZ R15, R2.reuse, R123 ;  /* 0x0000007b020f7220 */ /* 0x040fe20000410000 */
[C---:B------:R-:W-:Y:S01]  /*15e70*/  FMUL.FTZ R18, R2.reuse, R124 ;  /* 0x0000007c02127220 */ /* 0x040fe20000410000 */
[C---:B------:R-:W-:Y:S01]  /*15e80*/  FMUL.FTZ R123, R2.reuse, R128 ;  /* 0x00000080027b7220 */ /* 0x040fe20000410000 */
[C---:B------:R-:W-:Y:S01]  /*15e90*/  FMUL.FTZ R124, R2.reuse, R129 ;  /* 0x00000081027c7220 */ /* 0x040fe20000410000 */
[----:B------:R-:W-:Y:S02]  /*15ea0*/  IMAD R6, R19, 0x600, R6 ;  /* 0x0000060013067824 */ /* 0x000fe400078e0206 */
[C---:B------:R-:W-:Y:S01]  /*15eb0*/  FMUL.FTZ R129, R2.reuse, R132 ;  /* 0x0000008402817220 */ /* 0x040fe20000410000 */
[C---:B------:R-:W-:Y:S01]  /*15ec0*/  FMUL.FTZ R128, R2.reuse, R135 ;  /* 0x0000008702807220 */ /* 0x040fe20000410000 */
[----:B------:R-:W-:Y:S01]  /*15ed0*/  FMUL.FTZ R132, R2, R139 ;  /* 0x0000008b02847220 */ /* 0x000fe20000410000 */
[C---:B------:R-:W-:Y:S01]  /*15ee0*/  VIADD R8, R6.reuse, 0x2 ;  /* 0x0000000206087836 */ /* 0x040fe20000000000 */
[----:B------:R-:W-:Y:S01]  /*15ef0*/  R2UR UR6, R6 ;  /* 0x00000000060672ca */ /* 0x000fe200000e0000 */
        /* <DEDUP_REMOVED lines=12> */
[----:B------:R-:W-:Y:S01]  /*15fc0*/  QGMMA.64x192x32.F32.E4M3.E4M3 R24, R196, gdesc[UR4], R24, gsb0 ;  /* 0x02e00004c4187df3 */ /* 0x000fe20008000818 */
[----:B------:R-:W-:Y:S01]  /*15fd0*/  R2UR UR6, R8 ;  /* 0x00000000080672ca */ /* 0x000fe200000e0000 */
[----:B------:R-:W-:Y:S01]  /*15fe0*/  VIADD R8, R6, 0x4 ;  /* 0x0000000406087836 */ /* 0x000fe20000000000 */
[----:B------:R-:W-:Y:S01]  /*15ff0*/  R2UR UR7, R9 ;  /* 0x00000000090772ca */ /* 0x000fe200000e0000 */
[----:B------:R-:W-:-:S02]  /*16000*/  IMAD.MOV.U32 R9, RZ, RZ, 0x40000040 ;  /* 0x40000040ff097424 */ /* 0x000fc400078e00ff */
[----:B------:R-:W-:Y:S01]  /*16010*/  FMUL.FTZ R166, R2, R169 ;  /* 0x000000a902a67220 */ /* 0x000fe20000410000 */
[----:B------:R-:W-:Y:S02]  /*16020*/  VIADD R6, R6, 0x6 ;  /* 0x0000000606067836 */ /* 0x000fe40000000000 */
[C---:B------:R-:W-:Y:S01]  /*16030*/  FMUL.FTZ R169, R2.reuse, R172 ;  /* 0x000000ac02a97220 */ /* 0x040fe20000410000 */
[C---:B------:R-:W-:Y:S01]  /*16040*/  FMUL.FTZ R168, R2.reuse, R175 ;  /* 0x000000af02a87220 */ /* 0x040fe20000410000 */
[----:B------:R-:W-:Y:S01]  /*16050*/  FMUL.FTZ R172, R2, R179 ;  /* 0x000000b302ac7220 */ /* 0x000fe20000410000 */
[----:B------:R-:W-:Y:S02]  /*16060*/  IMAD.SHL.U32 R175, R0, 0x80, RZ ;  /* 0x0000008000af7824 */ /* 0x000fe400078e00ff */
[----:B------:R-:W-:Y:S01]  /*16070*/  FMUL.FTZ R179, R2, R181 ;  /* 0x000000b502b37220 */ /* 0x000fe20000410000 */
[----:B------:R-:W-:Y:S01]  /*16080*/  @!P1 IMAD R20, R13, 0x8, R16 ;  /* 0x000000080d149824 */ /* 0x000fe200078e0210 */
[----:B0-----:R-:W-:Y:S01]  /*16090*/  SHF.R.U32.HI R21, RZ, 0x7, R21 ;  /* 0x00000007ff157819 */ /* 0x001fe20000011615 */
[----:B------:R-:W0:Y:S01]  /*160a0*/  MUFU.TANH R15, R15 ;  /* 0x0000000f000f7308 */ /* 0x000e220000002400 */
[----:B------:R-:W-:Y:S01]  /*160b0*/  IADD3 R181, -R200, 0x1, -R175 ;  /* 0x00000001c8b57810 */ /* 0x000fe20007ffe9af */
[----:B------:R-:W-:Y:S01]  /*160c0*/  @!P1 VIADD R20, R20, 0x2a840 ;  /* 0x0002a84014149836 */ /* 0x000fe20000000000 */
[----:B------:R-:W-:-:S02]  /*160d0*/  IADD3 R21, -R21, 0xb, RZ ;  /* 0x0000000b15157810 */ /* 0x000fc40007ffe1ff */
[----:B------:R-:W-:Y:S02]  /*160e0*/  IADD3 R181, -R202, R181, R203 ;  /* 0x000000b5cab57210 */ /* 0x000fe40007ffe1cb */
[----:B------:R-:W-:Y:S01]  /*160f0*/  @!P1 PRMT R20, RZ, 0x654, R20 ;  /* 0x00000654ff149816 */ /* 0x000fe20000000014 */
        /* <DEDUP_REMOVED lines=26> */
[----:B------:R-:W-:Y:S01]  /*162a0*/  R2UR UR6, R8 ;  /* 0x00000000080672ca */ /* 0x000fe200000e0000 */
[----:B------:R-:W-:Y:S01]  /*162b0*/  IMAD.IADD R8, R221, 0x1, R207 ;  /* 0x00000001dd087824 */ /* 0x000fe200078e02cf */
[----:B------:R-:W-:Y:S01]  /*162c0*/  R2UR UR7, R9 ;  /* 0x00000000090772ca */ /* 0x000fe200000e0000 */
[----:B------:R-:W-:Y:S02]  /*162d0*/  WARPGROUP.DEPBAR.LE gsb0, 0x0 ;  /* 0x00008000000079c5 */ /* 0x000fe40000010000 */
[----:B------:R-:W-:-:S14]  /*162e0*/  WARPGROUP.ARRIVE ;  /* 0x00000000000079c5 */ /* 0x000fdc0000000000 */
[----:B------:R-:W-:Y:S01]  /*162f0*/  QGMMA.64x192x32.F32.E4M3.E4M3 R24, R188, gdesc[UR4], R24, gsb0 ;  /* 0x02e00004bc187df3 */ /* 0x000fe20008000818 */
[----:B------:R-:W-:Y:S02]  /*16300*/  R2UR UR6, R6 ;  /* 0x00000000060672ca */ /* 0x000fe400000e0000 */
[----:B------:R-:W-:Y:S01]  /*16310*/  R2UR UR7, R7 ;  /* 0x00000000070772ca */ /* 0x000fe200000e0000 */
[----:B------:R-:W5:Y:S08]  /*16320*/  @P2 LDC R6, c[0x0][0x44c] ;  /* 0x00011300ff062b82 */ /* 0x000f700000000800 */
[----:B------:R-:W1:Y:S01]  /*16330*/  @P2 LDC R7, c[0x0][0x450] ;  /* 0x00011400ff072b82 */ /* 0x000e620000000800 */
[----:B-----5:R-:W-:-:S04]  /*16340*/  @P2 IMAD.HI.U32 R9, R8, R6, RZ ;  /* 0x0000000608092227 */ /* 0x020fc800078e00ff */
[----:B------:R-:W-:Y:S02]  /*16350*/  IMAD.MOV.U32 R6, RZ, RZ, R8 ;  /* 0x000000ffff067224 */ /* 0x000fe400078e0008 */
[C---:B------:R-:W-:Y:S01]  /*16360*/  FMUL.FTZ R8, R2.reuse, R121 ;  /* 0x0000007902087220 */ /* 0x040fe20000410000 */
[C---:B------:R-:W-:Y:S01]  /*16370*/  FMUL.FTZ R121, R2.reuse, R126 ;  /* 0x0000007e02797220 */ /* 0x040fe20000410000 */
[C---:B------:R-:W-:Y:S01]  /*16380*/  FMUL.FTZ R126, R2.reuse, R131 ;  /* 0x00000083027e7220 */ /* 0x040fe20000410000 */
        /* <DEDUP_REMOVED lines=39> */
[----:B------:R-:W-:-:S02]  /*16600*/  VIADD R180, R181, UR34 ;  /* 0x00000022b5b47c36 */ /* 0x000fc40008000000 */
[----:B------:R-:W-:-:S05]  /*16610*/  VIADD R181, R181, UR35 ;  /* 0x00000023b5b57c36 */ /* 0x000fca0008000000 */
        /* <DEDUP_REMOVED lines=19> */
[----:B------:R-:W-:Y:S07]  /*16750*/  QGMMA.64x192x32.F32.E4M3.E4M3 R24, R184, gdesc[UR4], R24, gsb0 ;  /* 0x02e00004b8187df3 */ /* 0x000fee0008000818 */
        /* <DEDUP_REMOVED lines=23> */
[----:B------:R-:W5:Y:S01]  /*168d0*/  SHFL.IDX PT, R184, R6, RZ, 0x1c1f ;  /* 0x001c1fff06b87589 */ /* 0x000f6200000e0000 */
[----:B------:R0:W-:Y:S06]  /*168e0*/  BAR.ARV R21, 0x100 ;  /* 0x000400150000751d */ /* 0x0001ec0000002000 */
[----:B------:R0:W-:Y:S01]  /*168f0*/  @!P1 SYNCS.ARRIVE.TRANS64.RED.A1T0 RZ, [R20+URZ], RZ ;  /* 0x000000ff14ff99a7 */ /* 0x0001e2000810043f */
[--C-:B-----5:R-:W-:Y:S02]  /*16900*/  IMAD.IADD R182, R180, 0x1, R184.reuse ;  /* 0x00000001b4b67824 */ /* 0x120fe400078e02b8 */
        /* <DEDUP_REMOVED lines=14> */
.L_x_4646:
[----:B------:R-:W-:-:S05]  /*169f0*/  IMAD.U32 R185, RZ, RZ, UR32 ;  /* 0x00000020ffb97e24 */ /* 0x000fca000f8e00ff */
[----:B------:R-:W-:-:S13]  /*16a00*/  ISETP.NE.AND P4, PT, R185, 0x1, PT ;  /* 0x00000001b900780c */ /* 0x000fda0003f85270 */
[----:B------:R-:W0:Y:S02]  /*16a10*/  @P4 LDC.64 R20, c[0x0][0x9e8] ;  /* 0x00027a00ff144b82 */ /* 0x000e240000000a00 */
[----:B0-----:R-:W-:-:S05]  /*16a20*/  @P4 IMAD.HI.U32 R20, R184, R20, RZ ;  /* 0x00000014b8144227 */ /* 0x001fca00078e00ff */
[----:B------:R-:W-:-:S07]  /*16a30*/  @P4 SHF.R.U32.HI R184, RZ, R21, R20 ;  /* 0x00000015ffb84219 */ /* 0x000fce0000011614 */
.L_x_4647:
[----:B------:R-:W-:Y:S05]  /*16a40*/  BSYNC B0 ;  /* 0x0000000000007941 */ /* 0x000fea0003800000 */
.L_x_4645:
[----:B------:R-:W-:-:S04]  /*16a50*/  IMAD R184, R184, R185, -R175 ;  /* 0x000000b9b8b87224 */ /* 0x000fc800078e0aaf */
[----:B------:R-:W-:-:S05]  /*16a60*/  IMAD.IADD R184, R184, 0x1, -R200 ;  /* 0x00000001b8b87824 */ /* 0x000fca00078e0ac8 */
[----:B------:R-:W-:Y:S02]  /*16a70*/  VIMNMX R183, R183, R184, !PT ;  /* 0x000000b8b7b77248 */ /* 0x000fe40007fe0100 */
[----:B------:R-:W-:-:S07]  /*16a80*/  VIADDMNMX R182, R184, R185, R182, PT ;  /* 0x000000b9b8b67246 */ /* 0x000fce00038001b6 */
.L_x_4644:
        /* <DEDUP_REMOVED lines=113> */
.L_x_4650:
[----:B------:R-:W-:-:S05]  /*171a0*/  IMAD.U32 R182, RZ, RZ, UR32 ;  /* 0x00000020ffb67e24 */ /* 0x000fca000f8e00ff */
[----:B------:R-:W-:-:S13]  /*171b0*/  ISETP.NE.AND P4, PT, R182, 0x1, PT ;  /* 0x00000001b600780c */ /* 0x000fda0003f85270 */
[----:B------:R-:W0:Y:S02]  /*171c0*/  @P4 LDC.64 R6, c[0x0][0x9e8] ;  /* 0x00027a00ff064b82 */ /* 0x000e240000000a00 */
[----:B0-----:R-:W-:-:S05]  /*171d0*/  @P4 IMAD.HI.U32 R6, R21, R6, RZ ;  /* 0x0000000615064227 */ /* 0x001fca00078e00ff */
[----:B------:R-:W-:-:S07]  /*171e0*/  @P4 SHF.R.U32.HI R21, RZ, R7, R6 ;  /* 0x00000007ff154219 */ /* 0x000fce0000011606 */
.L_x_4651:
[----:B------:R-:W-:Y:S05]  /*171f0*/  BSYNC B0 ;  /* 0x0000000000007941 */ /* 0x000fea0003800000 */
.L_x_4649:
[----:B------:R-:W-:-:S04]  /*17200*/  IMAD R21, R21, R182, -R175 ;  /* 0x000000b615157224 */ /* 0x000fc800078e0aaf */
[----:B------:R-:W-:-:S05]  /*17210*/  IMAD.IADD R21, R21, 0x1, -R200 ;  /* 0x0000000115157824 */ /* 0x000fca00078e0ac8 */
[----:B------:R-:W-:Y:S02]  /*17220*/  VIMNMX R181, R181, R21, !PT ;  /* 0x00000015b5b57248 */ /* 0x000fe40007fe0100 */
[----:B------:R-:W-:-:S07]  /*17230*/  VIADDMNMX R180, R21, R182, R180, PT ;  /* 0x000000b615b47246 */ /* 0x000fce00038001b4 */
.L_x_4648:
        /* <DEDUP_REMOVED lines=74> */
[--C-:B------:R-:W-:Y:S01]  /*176e0*/  FFMA.FTZ R146, R146, UR43, -R11.reuse ;  /* 0x0000002b92927c23 */ /* 0x100fe2000801080b */
[----:B------:R-:W-:-:S01]  /*176f0*/  FFMA.FTZ R149, R149, UR43, -R11 ;  /* 0x0000002b95957c23 */ /* 0x000fc2000801080b */
[----:B------:R-:W-:Y:S01]  /*17700*/  MUFU.EX2 R120, R120 ;  /* 0x0000007800787308 */ /* 0x000fe20000000800 */
[----:B------:R-:W-:Y:S01]  /*17710*/  ISETP.LT.OR P4, PT, R180, 0x11, P4 ;  /* 0x00000011b400780c */ /* 0x000fe20002781670 */
[----:B-1----:R-:W-:Y:S01]  /*17720*/  FADD.FTZ R4, R8, R4 ;  /* 0x0000000408047221 */ /* 0x002fe20000010000 */
[----:B------:R-:W-:-:S01]  /*17730*/  FFMA.FTZ R150, R150, UR43, -R11 ;  /* 0x0000002b96967c23 */ /* 0x000fc2000801080b */
[--C-:B------:R-:W-:Y:S01]  /*17740*/  FFMA.FTZ R153, R153, UR43, -R11.reuse ;  /* 0x0000002b99997c23 */ /* 0x100fe2000801080b */
[----:B------:R-:W-:Y:S01]  /*17750*/  FSEL R125, R125, -INF , !P4 ;  /* 0xff8000007d7d7808 */ /* 0x000fe20006000000 */
[--C-:B------:R-:W-:Y:S01]  /*17760*/  FFMA.FTZ R154, R154, UR43, -R11.reuse ;  /* 0x0000002b9a9a7c23 */ /* 0x100fe2000801080b */
[----:B------:R-:W-:Y:S01]  /*17770*/  ISETP.GT.AND P4, PT, R181, 0x11, P5 ;  /* 0x00000011b500780c */ /* 0x000fe20002f84270 */
[----:B------:R-:W-:Y:S01]  /*17780*/  MUFU.EX2 R123, R123 ;  /* 0x0000007b007b7308 */ /* 0x000fe20000000800 */
[----:B------:R-:W-:-:S01]  /*17790*/  FFMA.FTZ R157, R157, UR43, -R11 ;  /* 0x0000002b9d9d7c23 */ /* 0x000fc2000801080b */
[--C-:B------:R-:W-:Y:S01]  /*177a0*/  FFMA.FTZ R158, R158, UR43, -R11.reuse ;  /* 0x0000002b9e9e7c23 */ /* 0x100fe2000801080b */
[----:B------:R-:W-:Y:S01]  /*177b0*/  ISETP.LT.OR P4, PT, R180, 0x12, P4 ;  /* 0x00000012b400780c */ /* 0x000fe20002781670 */
[--C-:B------:R-:W-:Y:S01]  /*177c0*/  FFMA.FTZ R161, R161, UR43, -R11.reuse ;  /* 0x0000002ba1a17c23 */ /* 0x100fe2000801080b */
        /* <DEDUP_REMOVED lines=11> */
[----:B------:R-:W-:Y:S01]  /*17880*/  MUFU.EX2 R129, R129 ;  /* 0x0000008100817308 */ /* 0x000fe20000000800 */
[----:B------:R-:W-:Y:S01]  /*17890*/  FSEL R127, R127, -INF , !P4 ;  /* 0xff8000007f7f7808 */ /* 0x000fe20006000000 */
[--C-:B------:R-:W-:Y:S01]  /*178a0*/  FFMA.FTZ R178, R178, UR43, -R11.reuse ;  /* 0x0000002bb2b27c23 */ /* 0x100fe2000801080b */
[----:B------:R-:W-:Y:S01]  /*178b0*/  ISETP.GT.AND P4, PT, R181, 0x19, P5 ;  /* 0x00000019b500780c */ /* 0x000fe20002f84270 */
[----:B------:R-:W-:-:S03]  /*178c0*/  FFMA.FTZ R11, R179, UR43, -R11 ;  /* 0x0000002bb30b7c23 */ /* 0x000fc6000801080b */
        /* <DEDUP_REMOVED lines=93> */
[----:B------:R-:W-:-:S04]  /*17ea0*/  ISETP.GT.AND P4, PT, R181, RZ, P5 ;  /* 0x000000ffb500720c */ /* 0x000fc80002f84270 */
[----:B------:R-:W-:-:S04]  /*17eb0*/  ISETP.LT.OR P4, PT, R180, 0x1, P4 ;  /* 0x00000001b400780c */ /* 0x000fc80002781670 */
        /* <DEDUP_REMOVED lines=93> */
[----:B------:R-:W-:-:S02]  /*18490*/  FFMA.FTZ R177, R177, UR43, -R180 ;  /* 0x0000002bb1b17c23 */ /* 0x000fc400080108b4 */
        /* <DEDUP_REMOVED lines=80> */
[----:B0-----:R-:W-:Y:S01]  /*189a0*/  FADD.FTZ R175, R176, R4 ;  /* 0x00000004b0af7221 */ /* 0x001fe20000010000 */
[----:B------:R-:W-:-:S03]  /*189b0*/  FADD.FTZ R4, R11, R3 ;  /* 0x000000030b047221 */ /* 0x000fc60000010000 */
[----:B-1----:R-:W-:Y:S01]  /*189c0*/  FADD.FTZ R3, R177, R175 ;  /* 0x000000afb1037221 */ /* 0x002fe20000010000 */
[----:B------:R-:W-:Y:S06]  /*189d0*/  @!P0 BRA `(.L_x_4652) ;  /* 0x0000000000048947 */ /* 0x000fec0003800000 */
[----:B------:R-:W-:Y:S01]  /*189e0*/  BPT.TRAP 0x1 ;  /* 0x000000040000795c */ /* 0x000fe20000300000 */
.L_x_4652:
[----:B------:R-:W-:Y:S01]  /*189f0*/  IMAD R19, R19, 0x8, R16 ;  /* 0x0000000813137824 */ /* 0x000fe200078e0210 */
[----:B------:R-:W-:Y:S01]  /*18a00*/  ISETP.GT.AND P4, PT, R0, R12, PT ;  /* 0x0000000c0000720c */ /* 0x000fe20003f84270 */
[----:B------:R-:W-:Y:S01]  /*18a10*/  IMAD.U32 R175, RZ, RZ, UR36 ;  /* 0x00000024ffaf7e24 */ /* 0x000fe2000f8e00ff */
[----:B------:R-:W-:Y:S01]  /*18a20*/  F2FP.SATFINITE.E4M3.F32.PACK_AB_MERGE_C R18, R120, R18, RZ ;  /* 0x000000127812723e */ /* 0x000fe200048070ff */
[----:B------:R-:W-:Y:S01]  /*18a30*/  VIADD R19, R19, 0x2a860 ;  /* 0x0002a86013137836 */ /* 0x000fe20000000000 */
[----:B------:R-:W-:Y:S01]  /*18a40*/  F2FP.SATFINITE.E4M3.F32.PACK_AB_MERGE_C R11, R11, R178, RZ ;  /* 0x000000b20b0b723e */ /* 0x000fe200048070ff */
[----:B------:R-:W-:Y:S01]  /*18a50*/  FMUL.FTZ R26, R26, R10 ;  /* 0x0000000a1a1a7220 */ /* 0x000fe20000410000 */
[----:B------:R-:W-:Y:S01]  /*18a60*/  F2FP.SATFINITE.E4M3.F32.PACK_AB_MERGE_C R8, R8, R20, R18 ;  /* 0x000000140808723e */ /* 0x000fe20004807012 */
[-C--:B------:R-:W-:Y:S01]  /*18a70*/  FMUL.FTZ R27, R27, R10.reuse ;  /* 0x0000000a1b1b7220 */ /* 0x080fe20000410000 */
[----:B------:R-:W-:Y:S01]  /*18a80*/  PRMT R19, R175, 0x654, R19 ;  /* 0x00000654af137816 */ /* 0x000fe20000000013 */
[-C--:B------:R-:W-:Y:S01]  /*18a90*/  FMUL.FTZ R30, R30, R10.reuse ;  /* 0x0000000a1e1e7220 */ /* 0x080fe20000410000 */
[----:B------:R-:W-:Y:S01]  /*18aa0*/  F2FP.SATFINITE.E4M3.F32.PACK_AB_MERGE_C R121, R122, R121, RZ ;  /* 0x000000797a79723e */ /* 0x000fe200048070ff */
[-C--:B------:R-:W-:Y:S01]  /*18ab0*/  FMUL.FTZ R31, R31, R10.reuse ;  /* 0x0000000a1f1f7220 */ /* 0x080fe20000410000 */
[----:B------:R-:W-:Y:S01]  /*18ac0*/  F2FP.SATFINITE.E4M3.F32.PACK_AB_MERGE_C R129, R130, R129, RZ ;  /* 0x000000818281723e */ /* 0x000fe200048070ff */
[----:B------:R0:W-:Y:S01]  /*18ad0*/  SYNCS.ARRIVE.TRANS64.RED.A1T0 RZ, [R19+URZ], RZ ;  /* 0x000000ff13ff79a7 */ /* 0x0001e2000810043f */
        /* <DEDUP_REMOVED lines=123> */
[----:B0-----:R-:W-:Y:S02]  /*19290*/  IMAD.MOV.U32 R19, RZ, RZ, R13 ;  /* 0x000000ffff137224 */ /* 0x001fe400078e000d */
[----:B------:R-:W-:Y:S01]  /*192a0*/  IMAD.MOV.U32 R196, RZ, RZ, R8 ;  /* 0x000000ffffc47224 */ /* 0x000fe200078e0008 */
[----:B------:R-:W-:Y:S06]  /*192b0*/  @P4 BRA `(.L_x_4653) ;  /* 0xffffffc4008c4947 */ /* 0x000fec000383ffff */
[----:B------:R-:W-:Y:S02]  /*192c0*/  IMAD.MOV.U32 R10, RZ, RZ, R21 ;  /* 0x000000ffff0a7224 */ /* 0x000fe400078e0015 */
[----:B------:R-:W-:Y:S02]  /*192d0*/  IMAD.MOV.U32 R11, RZ, RZ, R6 ;  /* 0x000000ffff0b7224 */ /* 0x000fe400078e0006 */
[----:B------:R-:W-:Y:S02]  /*192e0*/  IMAD.MOV.U32 R19, RZ, RZ, R13 ;  /* 0x000000ffff137224 */ /* 0x000fe400078e000d */
[----:B------:R-:W-:-:S07]  /*192f0*/  IMAD.MOV.U32 R18, RZ, RZ, R14 ;  /* 0x000000ffff127224 */ /* 0x000fce00078e000e */
.L_x_4634:
[----:B------:R-:W0:Y:S01]  /*19300*/  LDC R6, c[0x0][0x448] ;  /* 0x00011200ff067b82 */ /* 0x000e220000000800 */
[----:B------:R-:W-:Y:S01]  /*19310*/  IADD3 R9, R203, 0x1, -R202 ;  /* 0x00000001cb097810 */ /* 0x000fe20007ffe8ca */
[----:B------:R-:W-:-:S06]  /*19320*/  ULDC UR6, c[0x0][0x9dc] ;  /* 0x0002770000067ab9 */ /* 0x000fcc0000000800 */
[----:B------:R-:W1:Y:S01]  /*19330*/  LDC R12, c[0x0][0x9e4] ;  /* 0x00027900ff0c7b82 */ /* 0x000e620000000800 */
[----:B0-----:R-:W-:Y:S01]  /*19340*/  ISETP.NE.AND P5, PT, R6, 0x1, PT ;  /* 0x000000010600780c */ /* 0x001fe20003fa5270 */
[----:B------:R-:W-:Y:S01]  /*19350*/  VIADD R6, R207, 0x7f ;  /* 0x0000007fcf067836 */ /* 0x000fe20000000000 */
[----:B-1----:R-:W-:-:S11]  /*19360*/  ISETP.GE.AND P4, PT, R12, 0x1, PT ;  /* 0x000000010c00780c */ /* 0x002fd60003f86270 */
[----:B------:R-:W0:Y:S08]  /*19370*/  @P5 LDC R7, c[0x0][0x44c] ;  /* 0x00011300ff075b82 */ /* 0x000e300000000800 */
[----:B------:R-:W1:Y:S01]  /*19380*/  @P5 LDC R8, c[0x0][0x450] ;  /* 0x00011400ff085b82 */ /* 0x000e620000000800 */
[----:B0-----:R-:W-:-:S05]  /*19390*/  @P5 IMAD.HI.U32 R7, R6, R7, RZ ;  /* 0x0000000706075227 */ /* 0x001fca00078e00ff */
[----:B-1----:R-:W-:-:S05]  /*193a0*/  @P5 SHF.R.U32.HI R6, RZ, R8, R7 ;  /* 0x00000008ff065219 */ /* 0x002fca0000011607 */
        /* <DEDUP_REMOVED lines=14> */
.L_x_4656:
[----:B------:R-:W-:-:S13]  /*19490*/  ISETP.NE.AND P2, PT, R12, 0x1, PT ;  /* 0x000000010c00780c */ /* 0x000fda0003f45270 */
[----:B------:R-:W0:Y:S02]  /*194a0*/  @P2 LDC.64 R6, c[0x0][0x9e8] ;  /* 0x00027a00ff062b82 */ /* 0x000e240000000a00 */
[----:B0-----:R-:W-:-:S05]  /*194b0*/  @P2 IMAD.HI.U32 R6, R9, R6, RZ ;  /* 0x0000000609062227 */ /* 0x001fca00078e00ff */
[----:B------:R-:W-:-:S07]  /*194c0*/  @P2 SHF.R.U32.HI R9, RZ, R7, R6 ;  /* 0x00000007ff092219 */ /* 0x000fce0000011606 */
.L_x_4657:
[----:B------:R-:W-:Y:S05]  /*194d0*/  BSYNC B0 ;  /* 0x0000000000007941 */ /* 0x000fea0003800000 */
.L_x_4655:
[----:B------:R-:W-:-:S05]  /*194e0*/  IMAD R9, R9, R12, RZ ;  /* 0x0000000c09097224 */ /* 0x000fca00078e02ff */
[----:B------:R-:W-:-:S07]  /*194f0*/  VIMNMX R8, R8, R9, !PT ;  /* 0x0000000908087248 */ /* 0x000fce0007fe0100 */
.L_x_4654:
        /* <DEDUP_REMOVED lines=10> */
.L_x_4669:
        /* <DEDUP_REMOVED lines=8> */
.L_x_4660:
        /* <DEDUP_REMOVED lines=8> */
.L_x_4661:
[----:B------:R-:W-:Y:S04]  /*196a0*/  BSSY B0, `(.L_x_4659) ;  /* 0x0000004000007945 */ /* 0x000fe80003800000 */
[----:B-1----:R-:W-:Y:S05]  /*196b0*/  @P3 BRA `(.L_x_4662) ;  /* 0x0000000000083947 */ /* 0x002fea0003800000 */
[----:B------:R-:W1:Y:S02]  /*196c0*/  SYNCS.PHASECHK.TRANS64.TRYWAIT P3, [R7+URZ+0x2a830], R8 ;  /* 0x02a83008070075a7 */ /* 0x000e64000806017f */
[----:B-1----:R-:W-:Y:S05]  /*196d0*/  @!P3 BRA `(.L_x_4663) ;  /* 0x0000015800e0b947 */ /* 0x002fea0003800000 */
.L_x_4662:
[----:B------:R-:W-:Y:S05]  /*196e0*/  BSYNC B0 ;  /* 0x0000000000007941 */ /* 0x000fea0003800000 */
.L_x_4659:
[----:B01----:R-:W0:Y:S01]  /*196f0*/  S2R R7, SR_TID.X ;  /* 0x0000000000077919 */ /* 0x003e220000002100 */
[----:B------:R-:W-:Y:S01]  /*19700*/  VIADD R15, R19, 0x1 ;  /* 0x00000001130f7836 */ /* 0x000fe20000000000 */
[----:B------:R-:W-:Y:S05]  /*19710*/  WARPSYNC.ALL ;  /* 0x0000000000007948 */ /* 0x000fea0003800000 */
[C---:B------:R-:W-:Y:S01]  /*19720*/  ISETP.NE.AND P3, PT, R15.reuse, 0x2, PT ;  /* 0x000000020f00780c */ /* 0x040fe20003f65270 */
[----:B------:R-:W-:Y:S02]  /*19730*/  IMAD.MOV.U32 R9, RZ, RZ, -0x7fffffe0 ;  /* 0x80000020ff097424 */ /* 0x000fe400078e00ff */
[----:B------:R-:W-:Y:S01]  /*19740*/  IMAD.MOV.U32 R121, RZ, RZ, -0x7fffffe0 ;  /* 0x80000020ff797424 */ /* 0x000fe200078e00ff */
[----:B------:R-:W-:Y:S01]  /*19750*/  SEL R15, R15, RZ, P3 ;  /* 0x000000ff0f0f7207 */ /* 0x000fe20001800000 */
[----:B------:R-:W-:Y:S01]  /*19760*/  IMAD.MOV.U32 R21, RZ, RZ, -0x7fffffe0 ;  /* 0x80000020ff157424 */ /* 0x000fe200078e00ff */
[----:B------:R-:W-:Y:S01]  /*19770*/  R2UR UR27, R9 ;  /* 0x00000000091b72ca */ /* 0x000fe200000e0000 */
[----:B------:R-:W-:Y:S01]  /*19780*/  IMAD.MOV.U32 R11, RZ, RZ, -0x7fffffe0 ;  /* 0x80000020ff0b7424 */ /* 0x000fe200078e00ff */
[----:B------:R-:W-:Y:S01]  /*19790*/  R2UR UR19, R121 ;  /* 0x00000000791372ca */ /* 0x000fe200000e0000 */
[----:B------:R-:W-:Y:S01]  /*197a0*/  IMAD R8, R15, 0x600, R5 ;  /* 0x000006000f087824 */ /* 0x000fe200078e0205 */
[----:B------:R-:W-:-:S02]  /*197b0*/  R2UR UR7, R21 ;  /* 0x00000000150772ca */ /* 0x000fc400000e0000 */
[----:B------:R-:W-:Y:S01]  /*197c0*/  R2UR UR11, R11 ;  /* 0x000000000b0b72ca */ /* 0x000fe200000e0000 */
[C---:B------:R-:W-:Y:S01]  /*197d0*/  VIADD R120, R8.reuse, 0x400 ;  /* 0x0000040008787836 */ /* 0x040fe20000000000 */
[C---:B------:R-:W-:Y:S01]  /*197e0*/  R2UR UR26, R8.reuse ;  /* 0x00000000081a72ca */ /* 0x040fe200000e0000 */
[C---:B------:R-:W-:Y:S01]  /*197f0*/  VIADD R20, R8.reuse, 0x2 ;  /* 0x0000000208147836 */ /* 0x040fe20000000000 */
[----:B------:R-:W-:Y:S01]  /*19800*/  R2UR UR15, R21 ;  /* 0x00000000150f72ca */ /* 0x000fe200000e0000 */
[----:B------:R-:W-:Y:S01]  /*19810*/  VIADD R10, R8, 0x200 ;  /* 0x00000200080a7836 */ /* 0x000fe20000000000 */
[----:B------:R-:W-:Y:S02]  /*19820*/  R2UR UR18, R120 ;  /* 0x00000000781272ca */ /* 0x000fe400000e0000 */
[----:B------:R-:W-:Y:S01]  /*19830*/  R2UR UR6, R20 ;  /* 0x00000000140672ca */ /* 0x000fe200000e0000 */
[----:B------:R-:W-:Y:S01]  /*19840*/  VIADD R20, R8, 0x202 ;  /* 0x0000020208147836 */ /* 0x000fe20000000000 */
[----:B------:R-:W-:Y:S01]  /*19850*/  R2UR UR10, R10 ;  /* 0x000000000a0a72ca */ /* 0x000fe200000e0000 */
[----:B------:R-:W-:Y:S01]  /*19860*/  VIADD R8, R8, 0x402 ;  /* 0x0000040208087836 */ /* 0x000fe20000000000 */
[----:B------:R-:W-:-:S02]  /*19870*/  R2UR UR23, R9 ;  /* 0x00000000091772ca */ /* 0x000fc400000e0000 */
[----:B0-----:R-:W-:Y:S02]  /*19880*/  SHF.R.U32.HI R7, RZ, 0x7, R7 ;  /* 0x00000007ff077819 */ /* 0x001fe40000011607 */
[----:B------:R-:W-:Y:S02]  /*19890*/  R2UR UR14, R20 ;  /* 0x00000000140e72ca */ /* 0x000fe400000e0000 */
[----:B------:R-:W-:Y:S01]  /*198a0*/  R2UR UR22, R8 ;  /* 0x00000000081672ca */ /* 0x000fe200000e0000 */
[----:B------:R-:W-:-:S05]  /*198b0*/  VIADD R7, R7, 0x8 ;  /* 0x0000000807077836 */ /* 0x000fca0000000000 */
        /* <DEDUP_REMOVED lines=22> */
.L_x_4665:
[----:B------:R-:W-:Y:S01]  /*19a20*/  SHF.L.U32 R6, R6, 0x1f, RZ ;  /* 0x0000001f06067819 */ /* 0x000fe200000006ff */
[----:B------:R-:W-:-:S04]  /*19a30*/  IMAD R7, R19, 0x8, R16 ;  /* 0x0000000813077824 */ /* 0x000fc800078e0210 */
[----:B------:R0:W1:Y:S01]  /*19a40*/  SYNCS.PHASECHK.TRANS64.TRYWAIT P2, [R7+URZ+0x2a850], R6 ;  /* 0x02a85006070075a7 */ /* 0x000062000804017f */
[----:B------:R-:W-:Y:S05]  /*19a50*/  @!P0 BRA `(.L_x_4666) ;  /* 0x0000000000048947 */ /* 0x000fea0003800000 */
[----:B------:R-:W-:Y:S01]  /*19a60*/  BPT.TRAP 0x1 ;  /* 0x000000040000795c */ /* 0x000fe20000300000 */
.L_x_4666:
[----:B-1----:R-:W-:Y:S05]  /*19a70*/  @P2 BRA `(.L_x_4664) ;  /* 0x0000000000082947 */ /* 0x002fea0003800000 */
[----:B------:R-:W1:Y:S02]  /*19a80*/  SYNCS.PHASECHK.TRANS64.TRYWAIT P2, [R7+URZ+0x2a850], R6 ;  /* 0x02a85006070075a7 */ /* 0x000e64000804017f */
[----:B-1----:R-:W-:Y:S05]  /*19a90*/  @!P2 BRA `(.L_x_4667) ;  /* 0x000001580004a947 */ /* 0x002fea0003800000 */
.L_x_4664:
[----:B01----:R-:W-:Y:S01]  /*19aa0*/  VIADD R6, R16, 0x400 ;  /* 0x0000040010067836 */ /* 0x003fe20000000000 */
[----:B------:R-:W-:Y:S05]  /*19ab0*/  WARPSYNC.ALL ;  /* 0x0000000000007948 */ /* 0x000fea0003800000 */
[----:B------:R-:W-:-:S04]  /*19ac0*/  SHF.R.U32.HI R6, RZ, 0x4, R6 ;  /* 0x00000004ff067819 */ /* 0x000fc80000011606 */
[----:B------:R-:W-:-:S04]  /*19ad0*/  LOP3.LUT R6, R6, 0x3fff, RZ, 0xc0, !PT ;  /* 0x00003fff06067812 */ /* 0x000fc800078ec0ff */
[----:B------:R-:W-:-:S05]  /*19ae0*/  LOP3.LUT R6, R6, 0x10000, RZ, 0xfc, !PT ;  /* 0x0001000006067812 */ /* 0x000fca00078efcff */
[----:B------:R-:W-:Y:S01]  /*19af0*/  IMAD R6, R19, 0x600, R6 ;  /* 0x0000060013067824 */ /* 0x000fe200078e0206 */
[----:B------:R-:W-:Y:S01]  /*19b00*/  WARPGROUP.ARRIVE ;  /* 0x00000000000079c5 */ /* 0x000fe20000000000 */
[----:B------:R-:W-:Y:S02]  /*19b10*/  IMAD.MOV.U32 R7, RZ, RZ, 0x40000040 ;  /* 0x40000040ff077424 */ /* 0x000fe400078e00ff */
[----:B------:R-:W-:Y:S01]  /*19b20*/  FMUL.FTZ R20, R2, R123 ;  /* 0x0000007b02147220 */ /* 0x000fe20000410000 */
[C---:B------:R-:W-:Y:S01]  /*19b30*/  VIADD R8, R6.reuse, 0x2 ;  /* 0x0000000206087836 */ /* 0x040fe20000000000 */
[----:B------:R-:W-:Y:S01]  /*19b40*/  R2UR UR6, R6 ;  /* 0x00000000060672ca */ /* 0x000fe200000e0000 */
[----:B------:R-:W-:Y:S01]  /*19b50*/  IMAD.MOV.U32 R9, RZ, RZ, 0x40000040 ;  /* 0x40000040ff097424 */ /* 0x000fe200078e00ff */
[----:B------:R-:W-:Y:S01]  /*19b60*/  R2UR UR7, R7 ;  /* 0x00000000070772ca */ /* 0x000fe200000e0000 */
        /* <DEDUP_REMOVED lines=11> */
[----:B------:R-:W-:Y:S01]  /*19c20*/  FMUL.FTZ R133, R2, R138 ;  /* 0x0000008a02857220 */ /* 0x000fe20000410000 */
[----:B------:R-:W-:Y:S01]  /*19c30*/  QGMMA.64x192x32.F32.E4M3.E4M3 R24, R196, gdesc[UR4], R24, gsb0 ;  /* 0x02e00004c4187df3 */ /* 0x000fe20008000818 */
[----:B------:R-:W-:Y:S01]  /*19c40*/  R2UR UR6, R8 ;  /* 0x00000000080672ca */ /* 0x000fe200000e0000 */
[----:B------:R-:W-:Y:S01]  /*19c50*/  VIADD R8, R6, 0x4 ;  /* 0x0000000406087836 */ /* 0x000fe20000000000 */
[----:B------:R-:W-:Y:S01]  /*19c60*/  R2UR UR7, R9 ;  /* 0x00000000090772ca */ /* 0x000fe200000e0000 */
[----:B------:R-:W-:Y:S01]  /*19c70*/  IMAD.MOV.U32 R9, RZ, RZ, 0x40000040 ;  /* 0x40000040ff097424 */ /* 0x000fe200078e00ff */
        /* <DEDUP_REMOVED lines=9> */
[----:B0-----:R-:W-:Y:S01]  /*19d10*/  FMNMX.FTZ R11, R7, R12, !PT ;  /* 0x0000000c070b7209 */ /* 0x001fe20007810000 */
        /* <DEDUP_REMOVED lines=23> */
[----:B------:R-:W-:Y:S01]  /*19e90*/  UMOV UR43, UR30 ;  /* 0x0000001e002b7c82 */ /* 0x000fe20008000000 */
[----:B------:R-:W0:Y:S06]  /*19ea0*/  S2R R213, SR_TID.X ;  /* 0x0000000000d57919 */ /* 0x000e2c0000002100 */
        /* <DEDUP_REMOVED lines=27> */
[----:B------:R-:W-:Y:S01]  /*1a060*/  FMUL.FTZ R9, R2, R122 ;  /* 0x0000007a02097220 */ /* 0x000fe20000410000 */
[----:B------:R-:W-:Y:S01]  /*1a070*/  R2UR UR6, R8 ;  /* 0x00000000080672ca */ /* 0x000fe200000e0000 */
        /* <DEDUP_REMOVED lines=24> */
[----:B------:R-:W-:Y:S01]  /*1a200*/  FMUL.FTZ R167, R2, R172 ;  /* 0x000000ac02a77220 */ /* 0x000fe20000410000 */
[----:B------:R-:W-:Y:S01]  /*1a210*/  FMNMX.FTZ R10, R20, R10, !PT ;  /* 0x0000000a140a7209 */ /* 0x000fe20007810000 */
[C---:B------:R-:W-:Y:S01]  /*1a220*/  FMUL.FTZ R171, R2.reuse, R176 ;  /* 0x000000b002ab7220 */ /* 0x040fe20000410000 */
[----:B------:R-:W-:Y:S01]  /*1a230*/  FMUL.FTZ R172, R2, R177 ;  /* 0x000000b102ac7220 */ /* 0x000fe20000410000 */
[----:B------:R-:W0:Y:S01]  /*1a240*/  MUFU.TANH R122, R122 ;  /* 0x0000007a007a7308 */ /* 0x000e220000002400 */
[----:B-1----:R-:W-:Y:S01]  /*1a250*/  FMNMX.FTZ R11, R8, R11, !PT ;  /* 0x0000000b080b7209 */ /* 0x002fe20007810000 */
[C---:B------:R-:W-:Y:S01]  /*1a260*/  FMUL.FTZ R177, R2.reuse, R182 ;  /* 0x000000b602b17220 */ /* 0x040fe20000410000 */
[----:B------:R-:W-:-:S02]  /*1a270*/  FMUL.FTZ R176, R2, R181 ;  /* 0x000000b502b07220 */ /* 0x000fc40000410000 */
[----:B------:R-:W-:-:S03]  /*1a280*/  FMNMX.FTZ R11, R21, R11, !PT ;  /* 0x0000000b150b7209 */ /* 0x000fc60007810000 */
[----:B------:R-:W1:Y:S01]  /*1a290*/  MUFU.TANH R126, R126 ;  /* 0x0000007e007e7308 */ /* 0x000e620000002400 */
[----:B--2---:R-:W-:Y:S02]  /*1a2a0*/  FMNMX.FTZ R10, R121, R10, !PT ;  /* 0x0000000a790a7209 */ /* 0x004fe40007810000 */
[----:B------:R-:W-:-:S04]  /*1a2b0*/  FMNMX.FTZ R11, R120, R11, !PT ;  /* 0x0000000b780b7209 */ /* 0x000fc80007810000 */
[----:B------:R-:W-:Y:S01]  /*1a2c0*/  FMNMX.FTZ R11, R123, R11, !PT ;  /* 0x0000000b7b0b7209 */ /* 0x000fe20007810000 */
[----:B------:R-:W2:Y:S01]  /*1a2d0*/  MUFU.TANH R127, R127 ;  /* 0x0000007f007f7308 */ /* 0x000ea20000002400 */
[----:B0-----:R-:W-:Y:S02]  /*1a2e0*/  FMNMX.FTZ R10, R122, R10, !PT ;  /* 0x0000000a7a0a7209 */ /* 0x001fe40007810000 */
[----:B------:R-:W-:Y:S02]  /*1a2f0*/  FMNMX.FTZ R11, R124, R11, !PT ;  /* 0x0000000b7c0b7209 */ /* 0x000fe40007810000 */
[----:B------:R-:W-:-:S03]  /*1a300*/  FMNMX.FTZ R10, R125, R10, !PT ;  /* 0x0000000a7d0a7209 */ /* 0x000fc60007810000 */
[----:B------:R-:W0:Y:S01]  /*1a310*/  MUFU.TANH R131, R131 ;  /* 0x0000008300837308 */ /* 0x000e220000002400 */
[----:B-1----:R-:W-:-:S04]  /*1a320*/  FMNMX.FTZ R10, R126, R10, !PT ;  /* 0x0000000a7e0a7209 */ /* 0x002fc80007810000 */
[----:B------:R-:W-:-:S03]  /*1a330*/  FMNMX.FTZ R10, R129, R10, !PT ;  /* 0x0000000a810a7209 */ /* 0x000fc60007810000 */
[----:B------:R-:W1:Y:S01]  /*1a340*/  MUFU.TANH R132, R132 ;  /* 0x0000008400847308 */ /* 0x000e620000002400 */
[----:B--2---:R-:W-:Y:S02]  /*1a350*/  FMNMX.FTZ R11, R127, R11, !PT ;  /* 0x0000000b7f0b7209 */ /* 0x004fe40007810000 */
[----:B------:R-:W-:Y:S02]  /*1a360*/  FMNMX.FTZ R10, R130, R10, !PT ;  /* 0x0000000a820a7209 */ /* 0x000fe40007810000 */
[----:B------:R-:W-:Y:S02]  /*1a370*/  FMNMX.FTZ R11, R128, R11, !PT ;  /* 0x0000000b800b7209 */ /* 0x000fe40007810000 */
[----:B------:R-:W-:Y:S01]  /*1a380*/  FMNMX.FTZ R10, R133, R10, !PT ;  /* 0x0000000a850a7209 */ /* 0x000fe20007810000 */
[----:B------:R-:W2:Y:S01]  /*1a390*/  MUFU.TANH R137, R137 ;  /* 0x0000008900897308 */ /* 0x000ea20000002400 */
[----:B0-----:R-:W-:Y:S02]  /*1a3a0*/  FMNMX.FTZ R11, R131, R11, !PT ;  /* 0x0000000b830b7209 */ /* 0x001fe40007810000 */
[----:B------:R-:W-:-:S05]  /*1a3b0*/  FMNMX.FTZ R10, R134, R10, !PT ;  /* 0x0000000a860a7209 */ /* 0x000fca0007810000 */
        /* <DEDUP_REMOVED lines=38> */
[----:B0-----:R-:W-:Y:S02]  /*1a620*/  FMNMX.FTZ R10, R161, R10, !PT ;  /* 0x0000000aa10a7209 */ /* 0x001fe40007810000 */
[----:B------:R-:W-:-:S05]  /*1a630*/  FMNMX.FTZ R11, R160, R11, !PT ;  /* 0x0000000ba00b7209 */ /* 0x000fca0007810000 */
[----:B------:R-:W0:Y:S01]  /*1a640*/  MUFU.TANH R166, R166 ;  /* 0x000000a600a67308 */ /* 0x000e220000002400 */
[----:B-1----:R-:W-:-:S04]  /*1a650*/  FMNMX.FTZ R10, R162, R10, !PT ;  /* 0x0000000aa20a7209 */ /* 0x002fc80007810000 */
[----:B------:R-:W-:-:S03]  /*1a660*/  FMNMX.FTZ R10, R165, R10, !PT ;  /* 0x0000000aa50a7209 */ /* 0x000fc60007810000 */
[----:B------:R-:W1:Y:S01]  /*1a670*/  MUFU.TANH R164, R164 ;  /* 0x000000a400a47308 */ /* 0x000e620000002400 */
[----:B--2---:R-:W-:-:S07]  /*1a680*/  FMNMX.FTZ R11, R163, R11, !PT ;  /* 0x0000000ba30b7209 */ /* 0x004fce0007810000 */
        /* <DEDUP_REMOVED lines=8> */
[----:B------:R-:W-:Y:S06]  /*1a710*/  QGMMA.64x192x32.F32.E4M3.E4M3 R24, R188, gdesc[UR4], R24, gsb0 ;  /* 0x02e00004bc187df3 */ /* 0x000fec0008000818 */
        /* <DEDUP_REMOVED lines=18> */
[----:B0-----:R-:W-:Y:S01]  /*1a840*/  FMNMX.FTZ R179, R178, R10, !PT ;  /* 0x0000000ab2b37209 */ /* 0x001fe20007810000 */
[----:B------:R-:W-:-:S04]  /*1a850*/  VIADD R10, R6, 0x6 ;  /* 0x00000006060a7836 */ /* 0x000fc80000000000 */
[----:B------:R-:W0:Y:S01]  /*1a860*/  SHFL.BFLY PT, R181, R179, 0x2, 0x1f ;  /* 0x0c401f00b3b57f89 */ /* 0x000e2200000e0000 */
[----:B------:R-:W-:Y:S02]  /*1a870*/  R2UR UR6, R10 ;  /* 0x000000000a0672ca */ /* 0x000fe400000e0000 */
[----:B-1----:R-:W-:-:S05]  /*1a880*/  FMNMX.FTZ R11, R176, R11, !PT ;  /* 0x0000000bb00b7209 */ /* 0x002fca0007810000 */
[----:B------:R-:W1:Y:S01]  /*1a890*/  SHFL.BFLY PT, R180, R11, 0x2, 0x1f ;  /* 0x0c401f000bb47f89 */ /* 0x000e6200000e0000 */
[----:B0-----:R-:W-:Y:S01]  /*1a8a0*/  FMNMX.FTZ R181, R179, R181, !PT ;  /* 0x000000b5b3b57209 */ /* 0x001fe20007810000 */
[----:B------:R-:W-:-:S04]  /*1a8b0*/  @!P1 IMAD R179, R15, 0x8, R16 ;  /* 0x000000080fb39824 */ /* 0x000fc800078e0210 */
[----:B------:R-:W0:Y:S01]  /*1a8c0*/  SHFL.BFLY PT, R10, R181, 0x1, 0x1f ;  /* 0x0c201f00b50a7f89 */ /* 0x000e2200000e0000 */
[----:B------:R-:W-:Y:S01]  /*1a8d0*/  @!P1 VIADD R179, R179, 0x2a840 ;  /* 0x0002a840b3b39836 */ /* 0x000fe20000000000 */
[----:B-1----:R-:W-:Y:S01]  /*1a8e0*/  FMNMX.FTZ R180, R11, R180, !PT ;  /* 0x000000b40bb47209 */ /* 0x002fe20007810000 */
[----:B------:R-:W-:-:S03]  /*1a8f0*/  IMAD.MOV.U32 R11, RZ, RZ, 0x40000040 ;  /* 0x40000040ff0b7424 */ /* 0x000fc600078e00ff */
[----:B------:R-:W-:Y:S02]  /*1a900*/  @!P1 PRMT R179, RZ, 0x654, R179 ;  /* 0x00000654ffb39816 */ /* 0x000fe400000000b3 */
[----:B------:R-:W-:Y:S02]  /*1a910*/  R2UR UR7, R11 ;  /* 0x000000000b0772ca */ /* 0x000fe400000e0000 */
[----:B------:R-:W1:Y:S01]  /*1a920*/  SHFL.BFLY PT, R11, R180, 0x1, 0x1f ;  /* 0x0c201f00b40b7f89 */ /* 0x000e6200000e0000 */
[----:B0-----:R-:W-:-:S05]  /*1a930*/  FMNMX.FTZ R10, R181, R10, !PT ;  /* 0x0000000ab50a7209 */ /* 0x001fca0007810000 */
[----:B------:R-:W-:Y:S01]  /*1a940*/  FADD.FTZ R6, -R10, R13 ;  /* 0x0000000d0a067221 */ /* 0x000fe20000010100 */
[----:B------:R-:W-:-:S03]  /*1a950*/  IMAD.U32 R13, RZ, RZ, UR43 ;  /* 0x0000002bff0d7e24 */ /* 0x000fc6000f8e00ff */
[----:B------:R-:W-:Y:S01]  /*1a960*/  FMUL.FTZ R6, R6, UR43 ;  /* 0x0000002b06067c20 */ /* 0x000fe20008410000 */
[----:B-1----:R-:W-:Y:S02]  /*1a970*/  FMNMX.FTZ R11, R180, R11, !PT ;  /* 0x0000000bb40b7209 */ /* 0x002fe40007810000 */
[----:B------:R-:W-:-:S03]  /*1a980*/  IADD3 R180, -R213, 0xb, RZ ;  /* 0x0000000bd5b47810 */ /* 0x000fc60007ffe1ff */
[----:B------:R-:W-:Y:S01]  /*1a990*/  MUFU.EX2 R6, R6 ;  /* 0x0000000600067308 */ /* 0x000fe20000000800 */
[----:B------:R-:W-:-:S01]  /*1a9a0*/  FFMA.FTZ R13, R11, R13, -8 ;  /* 0xc10000000b0d7423 */ /* 0x000fc2000001000d */
        /* <DEDUP_REMOVED lines=35> */
[----:B------:R-:W-:Y:S01]  /*1abe0*/  MUFU.EX2 R7, R7 ;  /* 0x0000000700077308 */ /* 0x000fe20000000800 */
[----:B------:R-:W-:-:S04]  /*1abf0*/  FFMA.FTZ R176, R10, R176, -8 ;  /* 0xc10000000ab07423 */ /* 0x000fc800000100b0 */
[--C-:B------:R-:W-:Y:S01]  /*1ac00*/  FFMA.FTZ R9, R9, UR43, -R176.reuse ;  /* 0x0000002b09097c23 */ /* 0x100fe200080108b0 */
[----:B------:R-:W-:-:S02]  /*1ac10*/  FFMA.FTZ R20, R20, UR43, -R176 ;  /* 0x0000002b14147c23 */ /* 0x000fc400080108b0 */
        /* <DEDUP_REMOVED lines=10> */
[----:B------:R-:W-:-:S02]  /*1acc0*/  WARPGROUP.DEPBAR.LE gsb0, 0x0 ;  /* 0x00008000000079c5 */ /* 0x000fc40000010000 */
[----:B------:R-:W-:Y:S01]  /*1acd0*/  WARPGROUP.ARRIVE ;  /* 0x00000000000079c5 */ /* 0x000fe20000000000 */
[--C-:B------:R-:W-:Y:S01]  /*1ace0*/  FFMA.FTZ R137, R137, UR43, -R176.reuse ;  /* 0x0000002b89897c23 */ /* 0x100fe200080108b0 */
[----:B------:R-:W-:-:S01]  /*1acf0*/  FFMA.FTZ R138, R138, UR43, -R176 ;  /* 0x0000002b8a8a7c23 */ /* 0x000fc200080108b0 */
[----:B------:R-:W-:Y:S01]  /*1ad00*/  FFMA.FTZ R141, R141, UR43, -R176 ;  /* 0x0000002b8d8d7c23 */ /* 0x000fe200080108b0 */
[----:B------:R-:W2:Y:S01]  /*1ad10*/  MUFU.EX2 R8, R8 ;  /* 0x0000000800087308 */ /* 0x000ea20000000800 */
[----:B0-----:R-:W-:-:S01]  /*1ad20*/  FFMA.FTZ R4, R12, R4, R7 ;  /* 0x000000040c047223 */ /* 0x001fc20000010007 */
[----:B------:R-:W-:Y:S01]  /*1ad30*/  QGMMA.64x192x32.F32.E4M3.E4M3 R24, R184, gdesc[UR4], R24, gsb0 ;  /* 0x02e00004b8187df3 */ /* 0x000fe20008000818 */
        /* <DEDUP_REMOVED lines=23> */
[----:B--2---:R-:W-:Y:S01]  /*1aeb0*/  FADD.FTZ R4, R8, R4 ;  /* 0x0000000408047221 */ /* 0x004fe20000010000 */
[----:B0-----:R-:W-:-:S05]  /*1aec0*/  FADD.FTZ R178, R20, R3 ;  /* 0x0000000314b27221 */ /* 0x001fca0000010000 */
[----:B------:R-:W0:Y:S01]  /*1aed0*/  MUFU.EX2 R120, R120 ;  /* 0x0000007800787308 */ /* 0x000e220000000800 */
[----:B-1----:R-:W-:-:S07]  /*1aee0*/  FADD.FTZ R3, R21, R4 ;  /* 0x0000000415037221 */ /* 0x002fce0000010000 */
[----:B------:R-:W1:Y:S01]  /*1aef0*/  MUFU.EX2 R122, R122 ;  /* 0x0000007a007a7308 */ /* 0x000e620000000800 */
[----:B---3--:R-:W-:-:S07]  /*1af00*/  FADD.FTZ R4, R121, R178 ;  /* 0x000000b279047221 */ /* 0x008fce0000010000 */
        /* <DEDUP_REMOVED lines=42> */
[----:B------:R-:W-:Y:S02]  /*1b1b0*/  WARPGROUP.DEPBAR.LE gsb0, 0x0 ;  /* 0x00008000000079c5 */ /* 0x000fe40000010000 */
[----:B------:R2:W-:Y:S06]  /*1b1c0*/  BAR.ARV R180, 0x100 ;  /* 0x000400b40000751d */ /* 0x0005ec0000002000 */
[----:B------:R-:W3:Y:S01]  /*1b1d0*/  MUFU.EX2 R145, R145 ;  /* 0x0000009100917308 */ /* 0x000ee20000000800 */
[----:B0-----:R-:W-:-:S01]  /*1b1e0*/  FADD.FTZ R4, R142, R4 ;  /* 0x000000048e047221 */ /* 0x001fc20000010000 */
[----:B------:R2:W-:Y:S01]  /*1b1f0*/  @!P1 SYNCS.ARRIVE.TRANS64.RED.A1T0 RZ, [R179+URZ], RZ ;  /* 0x000000ffb3ff99a7 */ /* 0x0005e2000810043f */
[----:B-1----:R-:W-:-:S05]  /*1b200*/  FADD.FTZ R3, R143, R3 ;  /* 0x000000038f037221 */ /* 0x002fca0000010000 */
[----:B------:R-:W0:Y:S08]  /*1b210*/  MUFU.EX2 R144, R144 ;  /* 0x0000009000907308 */ /* 0x000e300000000800 */
[----:B------:R-:W1:Y:S01]  /*1b220*/  MUFU.EX2 R146, R146 ;  /* 0x0000009200927308 */ /* 0x000e620000000800 */
[----:B---3--:R-:W-:-:S07]  /*1b230*/  FADD.FTZ R4, R145, R4 ;  /* 0x0000000491047221 */ /* 0x008fce0000010000 */
[----:B------:R-:W3:Y:S01]  /*1b240*/  MUFU.EX2 R147, R147 ;  /* 0x0000009300937308 */ /* 0x000ee20000000800 */
[----:B0-----:R-:W-:-:S07]  /*1b250*/  FADD.FTZ R3, R144, R3 ;  /* 0x0000000390037221 */ /* 0x001fce0000010000 */
[----:B------:R-:W0:Y:S01]  /*1b260*/  MUFU.EX2 R149, R149 ;  /* 0x0000009500957308 */ /* 0x000e220000000800 */
[----:B-1----:R-:W-:-:S07]  /*1b270*/  FADD.FTZ R4, R146, R4 ;  /* 0x0000000492047221 */ /* 0x002fce0000010000 */
        /* <DEDUP_REMOVED lines=59> */
[----:B-1----:R-:W-:-:S01]  /*1b630*/  FADD.FTZ R178, R177, R4 ;  /* 0x00000004b1b27221 */ /* 0x002fc20000010000 */
[----:B---3--:R-:W-:-:S03]  /*1b640*/  FADD.FTZ R4, R13, R3 ;  /* 0x000000030d047221 */ /* 0x008fc60000010000 */
[----:B0-----:R-:W-:Y:S01]  /*1b650*/  FADD.FTZ R3, R176, R178 ;  /* 0x000000b2b0037221 */ /* 0x001fe20000010000 */
[----:B--2---:R-:W-:Y:S06]  /*1b660*/  @!P0 BRA `(.L_x_4668) ;  /* 0x0000000000048947 */ /* 0x004fec0003800000 */
[----:B------:R-:W-:Y:S01]  /*1b670*/  BPT.TRAP 0x1 ;  /* 0x000000040000795c */ /* 0x000fe20000300000 */
.L_x_4668:
[----:B------:R-:W-:Y:S01]  /*1b680*/  IMAD R19, R19, 0x8, R16 ;  /* 0x0000000813137824 */ /* 0x000fe200078e0210 */
[----:B------:R-:W-:Y:S01]  /*1b690*/  ISETP.GT.AND P2, PT, R0, R14, PT ;  /* 0x0000000e0000720c */ /* 0x000fe20003f44270 */
[----:B------:R-:W-:Y:S01]  /*1b6a0*/  IMAD.U32 R178, RZ, RZ, UR36 ;  /* 0x00000024ffb27e24 */ /* 0x000fe2000f8e00ff */
[----:B------:R-:W-:Y:S01]  /*1b6b0*/  F2FP.SATFINITE.E4M3.F32.PACK_AB_MERGE_C R21, R120, R21, RZ ;  /* 0x000000157815723e */ /* 0x000fe200048070ff */
[----:B------:R-:W-:Y:S01]  /*1b6c0*/  VIADD R19, R19, 0x2a860 ;  /* 0x0002a86013137836 */ /* 0x000fe20000000000 */
[----:B------:R-:W-:Y:S01]  /*1b6d0*/  F2FP.SATFINITE.E4M3.F32.PACK_AB_MERGE_C R13, R13, R175, RZ ;  /* 0x000000af0d0d723e */ /* 0x000fe200048070ff */
[-C--:B------:R-:W-:Y:S01]  /*1b6e0*/  FMUL.FTZ R24, R24, R12.reuse ;  /* 0x0000000c18187220 */ /* 0x080fe20000410000 */
        /* <DEDUP_REMOVED lines=122> */
[----:B0-----:R-:W-:Y:S01]  /*1be90*/  IMAD.MOV.U32 R19, RZ, RZ, R15 ;  /* 0x000000ffff137224 */ /* 0x001fe200078e000f */
        /* <DEDUP_REMOVED lines=9> */
[----:B------:R-:W-:Y:S01]  /*1bf30*/  F2FP.SATFINITE.E4M3.F32.PACK_AB_MERGE_C R187, R174, R173, R176 ;  /* 0x000000adaebb723e */ /* 0x000fe200048070b0 */
[----:B------:R-:W-:Y:S06]  /*1bf40*/  @P2 BRA `(.L_x_4669) ;  /* 0xffffffd400942947 */ /* 0x000fec000383ffff */
[----:B------:R-:W-:-:S07]  /*1bf50*/  IMAD.MOV.U32 R19, RZ, RZ, R15 ;  /* 0x000000ffff137224 */ /* 0x000fce00078e000f */
.L_x_4658:
[----:B------:R-:W-:-:S13]  /*1bf60*/  ISETP.GE.AND P2, PT, R0, R212, PT ;  /* 0x000000d40000720c */ /* 0x000fda0003f46270 */
[----:B------:R-:W-:Y:S05]  /*1bf70*/  @!P2 BRA `(.L_x_4670) ;  /* 0x000000380094a947 */ /* 0x000fea0003800000 */
[----:B------:R-:W-:Y:S02]  /*1bf80*/  IMAD.MOV.U32 R13, RZ, RZ, R10 ;  /* 0x000000ffff0d7224 */ /* 0x000fe400078e000a */
[----:B------:R-:W-:Y:S02]  /*1bf90*/  IMAD.MOV.U32 R12, RZ, RZ, R11 ;  /* 0x000000ffff0c7224 */ /* 0x000fe400078e000b */
[----:B------:R-:W-:-:S07]  /*1bfa0*/  IMAD.MOV.U32 R6, RZ, RZ, R18 ;  /* 0x000000ffff067224 */ /* 0x000fce00078e0012 */
.L_x_4689:
        /* <DEDUP_REMOVED lines=8> */
.L_x_4672:
        /* <DEDUP_REMOVED lines=8> */
.L_x_4673:
[----:B------:R-:W-:Y:S04]  /*1c0b0*/  BSSY B0, `(.L_x_4671) ;  /* 0x0000004000007945 */ /* 0x000fe80003800000 */
[----:B-1----:R-:W-:Y:S05]  /*1c0c0*/  @P3 BRA `(.L_x_4674) ;  /* 0x0000000000083947 */ /* 0x002fea0003800000 */
[----:B------:R-:W1:Y:S02]  /*1c0d0*/  SYNCS.PHASECHK.TRANS64.TRYWAIT P3, [R7+URZ+0x2a830], R8 ;  /* 0x02a83008070075a7 */ /* 0x000e64000806017f */
[----:B-1----:R-:W-:Y:S05]  /*1c0e0*/  @!P3 BRA `(.L_x_4675) ;  /* 0x000001300084b947 */ /* 0x002fea0003800000 */
.L_x_4674:
[----:B------:R-:W-:Y:S05]  /*1c0f0*/  BSYNC B0 ;  /* 0x0000000000007941 */ /* 0x000fea0003800000 */
.L_x_4671:
        /* <DEDUP_REMOVED lines=51> */
.L_x_4677:
[----:B------:R-:W-:Y:S01]  /*1c430*/  SHF.L.U32 R6, R6, 0x1f, RZ ;  /* 0x0000001f06067819 */ /* 0x000fe200000006ff */
[----:B------:R-:W-:-:S04]  /*1c440*/  IMAD R7, R19, 0x8, R16 ;  /* 0x0000000813077824 */ /* 0x000fc800078e0210 */
[----:B------:R0:W1:Y:S01]  /*1c450*/  SYNCS.PHASECHK.TRANS64.TRYWAIT P2, [R7+URZ+0x2a850], R6 ;  /* 0x02a85006070075a7 */ /* 0x000062000804017f */
[----:B------:R-:W-:Y:S05]  /*1c460*/  @!P0 BRA `(.L_x_4678) ;  /* 0x0000000000048947 */ /* 0x000fea0003800000 */
[----:B------:R-:W-:Y:S01]  /*1c470*/  BPT.TRAP 0x1 ;  /* 0x000000040000795c */ /* 0x000fe20000300000 */
.L_x_4678:
[----:B-1----:R-:W-:Y:S05]  /*1c480*/  @P2 BRA `(.L_x_4676) ;  /* 0x0000000000082947 */ /* 0x002fea0003800000 */
[----:B------:R-:W1:Y:S02]  /*1c490*/  SYNCS.PHASECHK.TRANS64.TRYWAIT P2, [R7+URZ+0x2a850], R6 ;  /* 0x02a85006070075a7 */ /* 0x000e64000804017f */
[----:B-1----:R-:W-:Y:S05]  /*1c4a0*/  @!P2 BRA `(.L_x_4679) ;  /* 0x0000012c00a8a947 */ /* 0x002fea0003800000 */
.L_x_4676:
        /* <DEDUP_REMOVED lines=39> */
[----:B------:R-:W-:Y:S01]  /*1c720*/  VIADD R6, R6, 0x6 ;  /* 0x0000000606067836 */ /* 0x000fe20000000000 */
[----:B0-----:R-:W-:Y:S01]  /*1c730*/  SHF.R.U32.HI R20, RZ, 0x7, R20 ;  /* 0x00000007ff147819 */ /* 0x001fe20000011614 */
[C---:B------:R-:W-:Y:S01]  /*1c740*/  FMUL.FTZ R153, R2.reuse, R162 ;  /* 0x000000a202997220 */ /* 0x040fe20000410000 */
[C---:B------:R-:W-:Y:S01]  /*1c750*/  FMUL.FTZ R147, R2.reuse, R155 ;  /* 0x0000009b02937220 */ /* 0x040fe20000410000 */
[----:B------:R-:W-:Y:S01]  /*1c760*/  FMUL.FTZ R162, R2, R165 ;  /* 0x000000a502a27220 */ /* 0x000fe20000410000 */
[----:B------:R-:W-:Y:S01]  /*1c770*/  IADD3 R173, -R20, 0xb, RZ ;  /* 0x0000000b14ad7810 */ /* 0x000fe20007ffe1ff */
[C---:B------:R-:W-:Y:S01]  /*1c780*/  FMUL.FTZ R155, R2.reuse, R163 ;  /* 0x000000a3029b7220 */ /* 0x040fe20000410000 */
[C---:B------:R-:W-:Y:S01]  /*1c790*/  FMUL.FTZ R165, R2.reuse, R174 ;  /* 0x000000ae02a57220 */ /* 0x040fe20000410000 */
[----:B------:R-:W-:Y:S01]  /*1c7a0*/  FMUL.FTZ R163, R2, R171 ;  /* 0x000000ab02a37220 */ /* 0x000fe20000410000 */
[----:B------:R-:W-:-:S02]  /*1c7b0*/  IMAD.SHL.U32 R174, R0, 0x80, RZ ;  /* 0x0000008000ae7824 */ /* 0x000fc400078e00ff */
[----:B------:R-:W-:Y:S01]  /*1c7c0*/  FMUL.FTZ R171, R2, R179 ;  /* 0x000000b302ab7220 */ /* 0x000fe20000410000 */
[----:B------:R-:W-:Y:S01]  /*1c7d0*/  @!P1 IMAD R21, R14, 0x8, R16 ;  /* 0x000000080e159824 */ /* 0x000fe200078e0210 */
[----:B------:R-:W0:Y:S03]  /*1c7e0*/  MUFU.TANH R10, R10 ;  /* 0x0000000a000a7308 */ /* 0x000e260000002400 */
[----:B------:R-:W-:-:S05]  /*1c7f0*/  @!P1 VIADD R21, R21, 0x2a840 ;  /* 0x0002a84015159836 */ /* 0x000fca0000000000 */
[----:B------:R-:W1:Y:S01]  /*1c800*/  MUFU.TANH R11, R11 ;  /* 0x0000000b000b7308 */ /* 0x000e620000002400 */
[----:B------:R-:W-:-:S07]  /*1c810*/  @!P1 PRMT R21, RZ, 0x654, R21 ;  /* 0x00000654ff159816 */ /* 0x000fce0000000015 */
        /* <DEDUP_REMOVED lines=26> */
[----:B------:R-:W-:Y:S01]  /*1c9c0*/  R2UR UR6, R8 ;  /* 0x00000000080672ca */ /* 0x000fe200000e0000 */
[----:B------:R-:W-:Y:S01]  /*1c9d0*/  IMAD.IADD R8, R221, 0x1, R207 ;  /* 0x00000001dd087824 */ /* 0x000fe200078e02cf */
[----:B------:R-:W-:-:S04]  /*1c9e0*/  R2UR UR7, R9 ;  /* 0x00000000090772ca */ /* 0x000fc800000e0000 */
[----:B------:R-:W0:Y:S08]  /*1c9f0*/  MUFU.TANH R165, R165 ;  /* 0x000000a500a57308 */ /* 0x000e300000002400 */
[----:B------:R-:W0:Y:S01]  /*1ca00*/  MUFU.TANH R171, R171 ;  /* 0x000000ab00ab7308 */ /* 0x000e220000002400 */
[----:B------:R-:W-:Y:S02]  /*1ca10*/  WARPGROUP.DEPBAR.LE gsb0, 0x0 ;  /* 0x00008000000079c5 */ /* 0x000fe40000010000 */
[----:B------:R-:W-:-:S06]  /*1ca20*/  WARPGROUP.ARRIVE ;  /* 0x00000000000079c5 */ /* 0x000fcc0000000000 */
        /* <DEDUP_REMOVED lines=45> */
[----:B------:R-:W-:Y:S01]  /*1cd00*/  IADD3 R180, -R200, 0x1, -R174 ;  /* 0x00000001c8b47810 */ /* 0x000fe20007ffe9ae */
[----:B------:R-:W0:Y:S03]  /*1cd10*/  MUFU.TANH R7, R7 ;  /* 0x0000000700077308 */ /* 0x000e260000002400 */
[----:B------:R-:W-:-:S05]  /*1cd20*/  IADD3 R180, -R202, R180, R203 ;  /* 0x000000b4cab47210 */ /* 0x000fca0007ffe1cb */
[----:B------:R-:W0:Y:S01]  /*1cd30*/  MUFU.TANH R9, R9 ;  /* 0x0000000900097308 */ /* 0x000e220000002400 */
[C---:B------:R-:W-:Y:S02]  /*1cd40*/  VIADD R179, R180.reuse, UR33 ;  /* 0x00000021b4b37c36 */ /* 0x040fe40008000000 */
[----:B------:R-:W-:Y:S02]  /*1cd50*/  VIADD R180, R180, UR35 ;  /* 0x00000023b4b47c36 */ /* 0x000fe40008000000 */
[----:B-1----:R-:W-:-:S03]  /*1cd60*/  IMAD.IADD R181, R179, 0x1, R20 ;  /* 0x00000001b3b57824 */ /* 0x002fc600078e0214 */
[----:B------:R-:W1:Y:S08]  /*1cd70*/  MUFU.TANH R8, R8 ;  /* 0x0000000800087308 */ /* 0x000e700000002400 */
        /* <DEDUP_REMOVED lines=55> */
.L_x_4682:
[----:B------:R-:W-:-:S05]  /*1d0f0*/  IMAD.U32 R184, RZ, RZ, UR29 ;  /* 0x0000001dffb87e24 */ /* 0x000fca000f8e00ff */
[----:B------:R-:W-:-:S13]  /*1d100*/  ISETP.NE.AND P2, PT, R184, 0x1, PT ;  /* 0x00000001b800780c */ /* 0x000fda0003f45270 */
[----:B0-----:R-:W0:Y:S02]  /*1d110*/  @P2 LDC.64 R20, c[0x0][0x9e8] ;  /* 0x00027a00ff142b82 */ /* 0x001e240000000a00 */
[----:B0-----:R-:W-:-:S05]  /*1d120*/  @P2 IMAD.HI.U32 R20, R183, R20, RZ ;  /* 0x00000014b7142227 */ /* 0x001fca00078e00ff */
[----:B------:R-:W-:-:S07]  /*1d130*/  @P2 SHF.R.U32.HI R183, RZ, R21, R20 ;  /* 0x00000015ffb72219 */ /* 0x000fce0000011614 */
.L_x_4683:
[----:B------:R-:W-:Y:S05]  /*1d140*/  BSYNC B0 ;  /* 0x0000000000007941 */ /* 0x000fea0003800000 */
.L_x_4681:
[----:B------:R-:W-:-:S04]  /*1d150*/  IMAD R183, R183, R184, -R174 ;  /* 0x000000b8b7b77224 */ /* 0x000fc800078e0aae */
[----:B------:R-:W-:-:S05]  /*1d160*/  IMAD.IADD R183, R183, 0x1, -R200 ;  /* 0x00000001b7b77824 */ /* 0x000fca00078e0ac8 */
[----:B------:R-:W-:Y:S02]  /*1d170*/  VIMNMX R182, R182, R183, !PT ;  /* 0x000000b7b6b67248 */ /* 0x000fe40007fe0100 */
[----:B------:R-:W-:-:S07]  /*1d180*/  VIADDMNMX R181, R183, R184, R181, PT ;  /* 0x000000b8b7b57246 */ /* 0x000fce00038001b5 */
.L_x_4680:
[----:B------:R-:W-:Y:S01]  /*1d190*/  ISETP.GT.AND P3, PT, R0, -0x1, PT ;  /* 0xffffffff0000780c */ /* 0x000fe20003f64270 */
[----:B------:R-:W1:Y:S03]  /*1d1a0*/  SHFL.IDX PT, R6, R6, 0x1, 0x1c1f ;  /* 0x003c1f0006067f89 */ /* 0x000e6600000e0000 */
[----:B------:R-:W-:-:S04]  /*1d1b0*/  ISETP.GT.AND P2, PT, R182, RZ, P3 ;  /* 0x000000ffb600720c */ /* 0x000fc80001f44270 */
[----:B------:R-:W-:-:S04]  /*1d1c0*/  ISETP.LT.OR P2, PT, R181, 0x1, P2 ;  /* 0x00000001b500780c */ /* 0x000fc80001741670 */
[----:B0-----:R-:W-:Y:S02]  /*1d1d0*/  FSEL R20, R7, -INF , !P2 ;  /* 0xff80000007147808 */ /* 0x001fe40005000000 */
[----:B------:R-:W-:-:S04]  /*1d1e0*/  ISETP.GT.AND P2, PT, R182, 0x1, P3 ;  /* 0x00000001b600780c */ /* 0x000fc80001f44270 */
[----:B------:R-:W-:-:S04]  /*1d1f0*/  ISETP.LT.OR P2, PT, R181, 0x2, P2 ;  /* 0x00000002b500780c */ /* 0x000fc80001741670 */
[----:B------:R-:W-:Y:S02]  /*1d200*/  FSEL R9, R9, -INF , !P2 ;  /* 0xff80000009097808 */ /* 0x000fe40005000000 */
[----:B------:R-:W-:Y:S01]  /*1d210*/  ISETP.GT.AND P2, PT, R182, 0x8, P3 ;  /* 0x00000008b600780c */ /* 0x000fe20001f44270 */
[--C-:B-1----:R-:W-:Y:S02]  /*1d220*/  IMAD.IADD R179, R179, 0x1, R6.reuse ;  /* 0x00000001b3b37824 */ /* 0x102fe400078e0206 */
        /* <DEDUP_REMOVED lines=103> */
.L_x_4686:
[----:B------:R-:W-:-:S05]  /*1d8a0*/  IMAD.U32 R181, RZ, RZ, UR29 ;  /* 0x0000001dffb57e24 */ /* 0x000fca000f8e00ff */
[----:B------:R-:W-:-:S13]  /*1d8b0*/  ISETP.NE.AND P2, PT, R181, 0x1, PT ;  /* 0x00000001b500780c */ /* 0x000fda0003f45270 */
[----:B------:R-:W0:Y:S02]  /*1d8c0*/  @P2 LDC.64 R6, c[0x0][0x9e8] ;  /* 0x00027a00ff062b82 */ /* 0x000e240000000a00 */
[----:B0-----:R-:W-:-:S05]  /*1d8d0*/  @P2 IMAD.HI.U32 R6, R11, R6, RZ ;  /* 0x000000060b062227 */ /* 0x001fca00078e00ff */
[----:B------:R-:W-:-:S07]  /*1d8e0*/  @P2 SHF.R.U32.HI R11, RZ, R7, R6 ;  /* 0x00000007ff0b2219 */ /* 0x000fce0000011606 */
.L_x_4687:
[----:B------:R-:W-:Y:S05]  /*1d8f0*/  BSYNC B0 ;  /* 0x0000000000007941 */ /* 0x000fea0003800000 */
.L_x_4685:
[----:B------:R-:W-:-:S04]  /*1d900*/  IMAD R11, R11, R181, -R174 ;  /* 0x000000b50b0b7224 */ /* 0x000fc800078e0aae */
[----:B------:R-:W-:-:S05]  /*1d910*/  IMAD.IADD R11, R11, 0x1, -R200 ;  /* 0x000000010b0b7824 */ /* 0x000fca00078e0ac8 */
[----:B------:R-:W-:Y:S02]  /*1d920*/  VIMNMX R180, R180, R11, !PT ;  /* 0x0000000bb4b47248 */ /* 0x000fe40007fe0100 */
[----:B------:R-:W-:-:S07]  /*1d930*/  VIADDMNMX R179, R11, R181, R179, PT ;  /* 0x000000b50bb37246 */ /* 0x000fce00038001b3 */
.L_x_4684:
        /* <DEDUP_REMOVED lines=76> */
[----:B0-----:R-:W-:Y:S01]  /*1de00*/  FFMA.FTZ R4, R6, R4, R20 ;  /* 0x0000000406047223 */ /* 0x001fe20000010014 */
[----:B------:R-:W-:-:S01]  /*1de10*/  FFMA.FTZ R150, R150, UR43, -R7 ;  /* 0x0000002b96967c23 */ /* 0x000fc20008010807 */
[--C-:B------:R-:W-:Y:S01]  /*1de20*/  FFMA.FTZ R152, R152, UR43, -R7.reuse ;  /* 0x0000002b98987c23 */ /* 0x100fe20008010807 */
[----:B------:R-:W-:Y:S01]  /*1de30*/  FSEL R123, R123, -INF , !P2 ;  /* 0xff8000007b7b7808 */ /* 0x000fe20005000000 */
[----:B------:R-:W-:Y:S01]  /*1de40*/  FFMA.FTZ R154, R154, UR43, -R7 ;  /* 0x0000002b9a9a7c23 */ /* 0x000fe20008010807 */
[----:B------:R-:W-:Y:S01]  /*1de50*/  ISETP.GT.AND P2, PT, R180, 0x11, P3 ;  /* 0x00000011b400780c */ /* 0x000fe20001f44270 */
[----:B------:R-:W-:Y:S01]  /*1de60*/  MUFU.EX2 R120, R120 ;  /* 0x0000007800787308 */ /* 0x000fe20000000800 */
[----:B-1----:R-:W-:-:S01]  /*1de70*/  FADD.FTZ R4, R9, R4 ;  /* 0x0000000409047221 */ /* 0x002fc20000010000 */
        /* <DEDUP_REMOVED lines=18> */
[--C-:B------:R-:W-:Y:S01]  /*1dfa0*/  FFMA.FTZ R178, R178, UR43, -R7.reuse ;  /* 0x0000002bb2b27c23 */ /* 0x100fe20008010807 */
[----:B------:R-:W-:-:S02]  /*1dfb0*/  FFMA.FTZ R7, R177, UR43, -R7 ;  /* 0x0000002bb1077c23 */ /* 0x000fc40008010807 */
        /* <DEDUP_REMOVED lines=183> */
[----:B------:R-:W-:Y:S01]  /*1eb30*/  FFMA.FTZ R174, R176, UR43, -R174 ;  /* 0x0000002bb0ae7c23 */ /* 0x000fe200080108ae */
[----:B-1----:R-:W-:-:S01]  /*1eb40*/  FADD.FTZ R176, R12, R3 ;  /* 0x000000030cb07221 */ /* 0x002fc20000010000 */
[----:B------:R-:W1:Y:S01]  /*1eb50*/  MUFU.EX2 R123, R123 ;  /* 0x0000007b007b7308 */ /* 0x000e620000000800 */
[----:B------:R-:W-:-:S02]  /*1eb60*/  FADD.FTZ R3, R21, R4 ;  /* 0x0000000415037221 */ /* 0x000fc40000010000 */
[----:B--2---:R-:W-:Y:S02]  /*1eb70*/  FADD.FTZ R4, R15, R176 ;  /* 0x000000b00f047221 */ /* 0x004fe40000010000 */
[----:B------:R-:W-:-:S03]  /*1eb80*/  FADD.FTZ R3, R120, R3 ;  /* 0x0000000378037221 */ /* 0x000fc60000010000 */
        /* <DEDUP_REMOVED lines=86> */
.L_x_4688:
        /* <DEDUP_REMOVED lines=142> */
.L_x_4670:
[----:B------:R-:W-:Y:S05]  /*1f9d0*/  WARPSYNC.ALL ;  /* 0x0000000000007948 */ /* 0x000fea0003800000 */
[----:B------:R-:W-:Y:S06]  /*1f9e0*/  BAR.ARV 0x8, 0x180 ;  /* 0x0206000000007b1d */ /* 0x000fec0000002000 */
[----:B------:R-:W-:Y:S05]  /*1f9f0*/  @!P0 BRA `(.L_x_4690) ;  /* 0x0000000000048947 */ /* 0x000fea0003800000 */
[----:B------:R-:W-:Y:S01]  /*1fa00*/  BPT.TRAP 0x1 ;  /* 0x000000040000795c */ /* 0x000fe20000300000 */
.L_x_4690:
[----:B------:R-:W-:Y:S01]  /*1fa10*/  IMAD R0, R19, 0x8, R16 ;  /* 0x0000000813007824 */ /* 0x000fe200078e0210 */
[----:B------:R-:W-:-:S04]  /*1fa20*/  SHF.L.U32 R5, R18, 0x1f, RZ ;  /* 0x0000001f12057819 */ /* 0x000fc800000006ff */
[----:B------:R0:W1:Y:S01]  /*1fa30*/  SYNCS.PHASECHK.TRANS64.TRYWAIT P1, [R0+URZ+0x2a850], R5 ;  /* 0x02a85005000075a7 */ /* 0x000062000802017f */
[----:B------:R-:W-:Y:S05]  /*1fa40*/  @!P0 BRA `(.L_x_4691) ;  /* 0x0000000000048947 */ /* 0x000fea0003800000 */
[----:B------:R-:W-:Y:S01]  /*1fa50*/  BPT.TRAP 0x1 ;  /* 0x000000040000795c */ /* 0x000fe20000300000 */
.L_x_4691:
[----:B------:R-:W-:-:S05]  /*1fa60*/  VIADD R16, R16, 0x400 ;  /* 0x0000040010107836 */ /* 0x000fca0000000000 */
[----:B------:R-:W-:-:S04]  /*1fa70*/  SHF.R.U32.HI R16, RZ, 0x4, R16 ;  /* 0x00000004ff107819 */ /* 0x000fc80000011610 */
[----:B------:R-:W-:-:S04]  /*1fa80*/  LOP3.LUT R16, R16, 0x3fff, RZ, 0xc0, !PT ;  /* 0x00003fff10107812 */ /* 0x000fc800078ec0ff */
[----:B------:R-:W-:Y:S01]  /*1fa90*/  LOP3.LUT R16, R16, 0x10000, RZ, 0xfc, !PT ;  /* 0x0001000010107812 */ /* 0x000fe200078efcff */
[----:B-1----:R-:W-:Y:S06]  /*1faa0*/  @P1 BRA `(.L_x_4692) ;  /* 0x0000000000081947 */ /* 0x002fec0003800000 */
[----:B------:R-:W1:Y:S02]  /*1fab0*/  SYNCS.PHASECHK.TRANS64.TRYWAIT P1, [R0+URZ+0x2a850], R5 ;  /* 0x02a85005000075a7 */ /* 0x000e64000802017f */
[----:B-1----:R-:W-:Y:S05]  /*1fac0*/  @!P1 BRA `(.L_x_4693) ;  /* 0x000000f800349947 */ /* 0x002fea0003800000 */
.L_x_4692:
[----:B------:R-:W-:Y:S01]  /*1fad0*/  IMAD R6, R19, 0x600, R16 ;  /* 0x0000060013067824 */ /* 0x000fe200078e0210 */
[----:B------:R-:W-:Y:S05]  /*1fae0*/  WARPSYNC.ALL ;  /* 0x0000000000007948 */ /* 0x000fea0003800000 */
[----:B------:R-:W-:Y:S01]  /*1faf0*/  IMAD.MOV.U32 R7, RZ, RZ, 0x40000040 ;  /* 0x40000040ff077424 */ /* 0x000fe200078e00ff */
[C---:B------:R-:W-:Y:S01]  /*1fb00*/  R2UR UR6, R6.reuse ;  /* 0x00000000060672ca */ /* 0x040fe200000e0000 */
[----:B------:R-:W-:Y:S01]  /*1fb10*/  WARPGROUP.ARRIVE ;  /* 0x00000000000079c5 */ /* 0x000fe20000000000 */
[----:B------:R-:W-:Y:S01]  /*1fb20*/  VIADD R8, R6, 0x2 ;  /* 0x0000000206087836 */ /* 0x000fe20000000000 */
[----:B------:R-:W-:Y:S01]  /*1fb30*/  ULDC.64 UR4, c[0x0][0x9a0] ;  /* 0x0002680000047ab9 */ /* 0x000fe20000000a00 */
[----:B------:R-:W-:Y:S01]  /*1fb40*/  R2UR UR7, R7 ;  /* 0x00000000070772ca */ /* 0x000fe200000e0000 */
[----:B------:R-:W-:Y:S01]  /*1fb50*/  IMAD.MOV.U32 R9, RZ, RZ, 0x40000040 ;  /* 0x40000040ff097424 */ /* 0x000fe200078e00ff */
[----:B------:R-:W-:-:S04]  /*1fb60*/  ISETP.NE.U32.AND P1, PT, RZ, UR4, PT ;  /* 0x00000004ff007c0c */ /* 0x000fc8000bf25070 */
[----:B------:R-:W-:-:S07]  /*1fb70*/  ISETP.NE.AND.EX P1, PT, RZ, UR5, PT, P1 ;  /* 0x00000005ff007c0c */ /* 0x000fce000bf25310 */
[----:B------:R-:W-:Y:S01]  /*1fb80*/  QGMMA.64x192x32.F32.E4M3.E4M3 R24, R196, gdesc[UR4], R24, gsb0 ;  /* 0x02e00004c4187df3 */ /* 0x000fe20008000818 */
[----:B------:R-:W-:Y:S02]  /*1fb90*/  R2UR UR6, R8 ;  /* 0x00000000080672ca */ /* 0x000fe400000e0000 */
[----:B------:R-:W-:-:S03]  /*1fba0*/  R2UR UR7, R9 ;  /* 0x00000000090772ca */ /* 0x000fc600000e0000 */
[----:B------:R-:W2:Y:S01]  /*1fbb0*/  @P1 LDC.64 R8, c[0x0][0x9c8] ;  /* 0x00027200ff081b82 */ /* 0x000ea20000000a00 */
[----:B01----:R-:W-:-:S07]  /*1fbc0*/  @P1 SHF.R.S32.HI R5, RZ, 0x1f, R215 ;  /* 0x0000001fff051819 */ /* 0x003fce00000114d7 */
        /* <DEDUP_REMOVED lines=10> */
[----:B------:R0:W2:Y:S01]  /*1fc70*/  @P1 LDG.E R2, desc[UR40][R12.64] ;  /* 0x000000280c021981 */ /* 0x0000a2000c1e1900 */
[----:B------:R-:W-:Y:S02]  /*1fc80*/  VIADD R8, R6, 0x4 ;  /* 0x0000000406087836 */ /* 0x000fe40000000000 */
[----:B------:R-:W-:Y:S01]  /*1fc90*/  IMAD.MOV.U32 R9, RZ, RZ, 0x40000040 ;  /* 0x40000040ff097424 */ /* 0x000fe200078e00ff */
[----:B------:R-:W-:Y:S02]  /*1fca0*/  WARPGROUP.DEPBAR.LE gsb0, 0x0 ;  /* 0x00008000000079c5 */ /* 0x000fe40000010000 */
[----:B------:R-:W-:-:S06]  /*1fcb0*/  WARPGROUP.ARRIVE ;  /* 0x00000000000079c5 */ /* 0x000fcc0000000000 */
[----:B------:R-:W-:Y:S01]  /*1fcc0*/  QGMMA.64x192x32.F32.E4M3.E4M3 R24, R192, gdesc[UR4], R24, gsb0 ;  /* 0x02e00004c0187df3 */ /* 0x000fe20008000818 */
[----:B------:R-:W-:Y:S02]  /*1fcd0*/  R2UR UR6, R8 ;  /* 0x00000000080672ca */ /* 0x000fe400000e0000 */
[----:B------:R-:W-:Y:S01]  /*1fce0*/  R2UR UR7, R9 ;  /* 0x00000000090772ca */ /* 0x000fe200000e0000 */
[----:B------:R-:W-:Y:S02]  /*1fcf0*/  VIADD R6, R6, 0x6 ;  /* 0x0000000606067836 */ /* 0x000fe40000000000 */
[----:B------:R-:W-:Y:S01]  /*1fd00*/  IMAD.MOV.U32 R7, RZ, RZ, 0x40000040 ;  /* 0x40000040ff077424 */ /* 0x000fe200078e00ff */
[----:B------:R-:W1:Y:S04]  /*1fd10*/  SHFL.BFLY PT, R5, R4, 0x2, 0x1f ;  /* 0x0c401f0004057f89 */ /* 0x000e6800000e0000 */
[----:B------:R-:W3:Y:S01]  /*1fd20*/  SHFL.BFLY PT, R8, R3, 0x2, 0x1f ;  /* 0x0c401f0003087f89 */ /* 0x000ee200000e0000 */
[----:B------:R-:W-:-:S02]  /*1fd30*/  WARPGROUP.DEPBAR.LE gsb0, 0x0 ;  /* 0x00008000000079c5 */ /* 0x000fc40000010000 */
[----:B------:R-:W-:-:S06]  /*1fd40*/  WARPGROUP.ARRIVE ;  /* 0x00000000000079c5 */ /* 0x000fcc0000000000 */
[----:B------:R-:W-:Y:S01]  /*1fd50*/  QGMMA.64x192x32.F32.E4M3.E4M3 R24, R188, gdesc[UR4], R24, gsb0 ;  /* 0x02e00004bc187df3 */ /* 0x000fe20008000818 */
[----:B------:R-:W-:Y:S02]  /*1fd60*/  R2UR UR6, R6 ;  /* 0x00000000060672ca */ /* 0x000fe400000e0000 */
[----:B------:R-:W-:Y:S01]  /*1fd70*/  R2UR UR7, R7 ;  /* 0x00000000070772ca */ /* 0x000fe200000e0000 */
[----:B-1----:R-:W-:-:S01]  /*1fd80*/  FADD.FTZ R5, R5, R4 ;  /* 0x0000000405057221 */ /* 0x002fc20000010000 */
[----:B---3--:R-:W-:-:S04]  /*1fd90*/  FADD.FTZ R8, R8, R3 ;  /* 0x0000000308087221 */ /* 0x008fc80000010000 */
[----:B------:R-:W1:Y:S04]  /*1fda0*/  SHFL.BFLY PT, R6, R5, 0x1, 0x1f ;  /* 0x0c201f0005067f89 */ /* 0x000e6800000e0000 */
[----:B------:R-:W0:Y:S01]  /*1fdb0*/  SHFL.BFLY PT, R7, R8, 0x1, 0x1f ;  /* 0x0c201f0008077f89 */ /* 0x000e2200000e0000 */
[----:B-1----:R-:W-:-:S01]  /*1fdc0*/  FADD.FTZ R9, R5, R6 ;  /* 0x0000000605097221 */ /* 0x002fc20000010000 */
[----:B0-----:R-:W-:-:S04]  /*1fdd0*/  FADD.FTZ R12, R8, R7 ;  /* 0x00000007080c7221 */ /* 0x001fc80000010000 */
        /* <DEDUP_REMOVED lines=15> */
[----:B------:R-:W-:Y:S02]  /*1fed0*/  IMAD.U32 R4, RZ, RZ, UR43 ;  /* 0x0000002bff047e24 */ /* 0x000fe4000f8e00ff */
[----:B------:R-:W-:Y:S02]  /*1fee0*/  IMAD.U32 R8, RZ, RZ, UR43 ;  /* 0x0000002bff087e24 */ /* 0x000fe4000f8e00ff */
[----:B0-----:R-:W-:Y:S01]  /*1fef0*/  @P2 FMUL.FTZ R3, R3, 0.69314718246459960938 ;  /* 0x3f31721803032820 */ /* 0x001fe20000410000 */
[----:B------:R-:W-:Y:S01]  /*1ff00*/  @P2 FMUL.FTZ R4, R4, 0.69314718246459960938 ;  /* 0x3f31721804042820 */ /* 0x000fe20000410000 */
[----:B-1----:R-:W-:Y:S01]  /*1ff10*/  @P3 FMUL.FTZ R9, R6, 0.69314718246459960938 ;  /* 0x3f31721806093820 */ /* 0x002fe20000410000 */
[----:B------:R-:W-:Y:S01]  /*1ff20*/  @P3 FMUL.FTZ R8, R8, 0.69314718246459960938 ;  /* 0x3f31721808083820 */ /* 0x000fe20000410000 */
[----:B------:R-:W-:Y:S02]  /*1ff30*/  IMAD.MOV.U32 R120, RZ, RZ, -0x800000 ;  /* 0xff800000ff787424 */ /* 0x000fe400078e00ff */
[----:B--2---:R-:W-:Y:S01]  /*1ff40*/  FMUL.FTZ R7, R7, R2 ;  /* 0x0000000207077220 */ /* 0x004fe20000410000 */
[----:B------:R-:W-:-:S02]  /*1ff50*/  IMAD.MOV.U32 R121, RZ, RZ, -0x800000 ;  /* 0xff800000ff797424 */ /* 0x000fc400078e00ff */
[----:B------:R-:W-:Y:S01]  /*1ff60*/  @P2 FFMA.FTZ R120, R4, R11, R3 ;  /* 0x0000000b04782223 */ /* 0x000fe20000010003 */
[----:B------:R-:W-:-:S01]  /*1ff70*/  @P3 FFMA.FTZ R121, R8, R10, R9 ;  /* 0x0000000a08793223 */ /* 0x000fc20000010009 */
[----:B---3--:R-:W-:Y:S01]  /*1ff80*/  FMUL.FTZ R2, R5, R2 ;  /* 0x0000000205027220 */ /* 0x008fe20000410000 */
[----:B------:R-:W-:Y:S02]  /*1ff90*/  WARPGROUP.DEPBAR.LE gsb0, 0x0 ;  /* 0x00008000000079c5 */ /* 0x000fe40000010000 */
[----:B------:R-:W-:Y:S05]  /*1ffa0*/  @!P0 BRA `(.L_x_4694) ;  /* 0x0000000000048947 */ /* 0x000fea0003800000 */
[----:B------:R-:W-:Y:S01]  /*1ffb0*/  BPT.TRAP 0x1 ;  /* 0x000000040000795c */ /* 0x000fe20000300000 */
.L_x_4694:
        /* <DEDUP_REMOVED lines=19> */
[----:B0-----:R-:W-:Y:S01]  /*200f0*/  SEL R3, RZ, 0x1, P1 ;  /* 0x00000001ff037807 */ /* 0x001fe20000800000 */
        /* <DEDUP_REMOVED lines=86> */
[----:B------:R-:W-:-:S11]  /*20660*/  SEL R19, R19, RZ, P1 ;  /* 0x000000ff13137207 */ /* 0x000fd60000800000 */
.L_x_4582:
        /* <DEDUP_REMOVED lines=12> */
[----:B-----5:R-:W3:Y:S01]  /*20730*/  LDL R26, [R1+0x74] ;  /* 0x00007400011a7983 */ /* 0x020ee20000100800 */
[----:B------:R-:W-:Y:S01]  /*20740*/  ULDC.64 UR4, c[0x4][0x100] ;  /* 0x0100400000047ab9 */ /* 0x000fe20000000a00 */
[----:B------:R-:W4:Y:S01]  /*20750*/  S2R R161, SR_TID.X ;  /* 0x0000000000a17919 */ /* 0x000f220000002100 */
[----:B------:R-:W0:Y:S01]  /*20760*/  S2R R13, SR_SWINHI ;  /* 0x00000000000d7919 */ /* 0x000e220000002f00 */
[----:B----4-:R-:W-:Y:S01]  /*20770*/  IMAD.SHL.U32 R2, R161, 0x4, RZ ;  /* 0x00000004a1027824 */ /* 0x010fe200078e00ff */
[----:B------:R-:W-:Y:S02]  /*20780*/  MOV R80, R16 ;  /* 0x0000001000507202 */ /* 0x000fe40000000f00 */
[----:B0-----:R-:W-:Y:S02]  /*20790*/  MOV R81, R13 ;  /* 0x0000000d00517202 */ /* 0x001fe40000000f00 */
        /* <DEDUP_REMOVED lines=8> */
[----:B0-----:R-:W-:Y:S02]  /*20820*/  SEL R2, R4, R5, P0 ;  /* 0x0000000504027207 */ /* 0x001fe40000000000 */
[----:B------:R-:W-:Y:S02]  /*20830*/  SEL R3, R0, R6, P0 ;  /* 0x0000000600037207 */ /* 0x000fe40000000000 */
[----:B------:R-:W-:Y:S01]  /*20840*/  SEL R0, R6, R0, P0 ;  /* 0x0000000006007207 */ /* 0x000fe20000000000 */
[----:B---3--:R-:W-:-:S03]  /*20850*/  IMAD.WIDE R74, R26, 0x2, R80 ;  /* 0x000000021a4a7825 */ /* 0x008fc600078e0250 */
[C---:B------:R-:W-:Y:S02]  /*20860*/  IADD3 R31, P3, R74.reuse, 0x8060, RZ ;  /* 0x000080604a1f7810 */ /* 0x040fe40007f7e0ff */
[----:B------:R-:W-:Y:S02]  /*20870*/  IADD3 R27, P5, R74, 0x8020, RZ ;  /* 0x000080204a1b7810 */ /* 0x000fe40007fbe0ff */
[----:B------:R-:W-:Y:S01]  /*20880*/  LOP3.LUT R30, R31, 0x380, RZ, 0xc0, !PT ;  /* 0x000003801f1e7812 */ /* 0x000fe200078ec0ff */
[----:B------:R-:W-:Y:S01]  /*20890*/  IMAD.X R5, RZ, RZ, R75, P3 ;  /* 0x000000ffff057224 */ /* 0x000fe200018e064b */
[----:B------:R-:W-:Y:S02]  /*208a0*/  LOP3.LUT R26, R27, 0x380, RZ, 0xc0, !PT ;  /* 0x000003801b1a7812 */ /* 0x000fe400078ec0ff */
[----:B------:R-:W-:Y:S02]  /*208b0*/  SHF.R.U64 R30, R30, 0x3, RZ ;  /* 0x000000031e1e7819 */ /* 0x000fe400000012ff */
[----:B------:R-:W-:-:S02]  /*208c0*/  SHF.R.U64 R26, R26, 0x3, RZ ;  /* 0x000000031a1a7819 */ /* 0x000fc400000012ff */
[----:B------:R-:W-:Y:S02]  /*208d0*/  LOP3.LUT R4, R30, R31, RZ, 0x3c, !PT ;  /* 0x0000001f1e047212 */ /* 0x000fe400078e3cff */
[C---:B------:R-:W-:Y:S02]  /*208e0*/  IADD3 R7, P4, R74.reuse, 0x8040, RZ ;  /* 0x000080404a077810 */ /* 0x040fe40007f9e0ff */
[C---:B------:R-:W-:Y:S02]  /*208f0*/  IADD3 R31, P1, R74.reuse, 0x8000, RZ ;  /* 0x000080004a1f7810 */ /* 0x040fe40007f3e0ff */
[C---:B------:R-:W-:Y:S02]  /*20900*/  IADD3 R35, P2, R74.reuse, 0x4060, RZ ;  /* 0x000040604a237810 */ /* 0x040fe40007f5e0ff */
[----:B------:R-:W-:Y:S02]  /*20910*/  IADD3 R39, P3, R74, 0x4040, RZ ;  /* 0x000040404a277810 */ /* 0x000fe40007f7e0ff */
[----:B------:R-:W-:Y:S01]  /*20920*/  LOP3.LUT R26, R26, R27, RZ, 0x3c, !PT ;  /* 0x0000001b1a1a7212 */ /* 0x000fe200078e3cff */
[----:B------:R-:W-:Y:S01]  /*20930*/  IMAD.X R27, RZ, RZ, R75, P5 ;  /* 0x000000ffff1b7224 */ /* 0x000fe200028e064b */
[----:B------:R-:W-:-:S02]  /*20940*/  LOP3.LUT R6, R7, 0x380, RZ, 0xc0, !PT ;  /* 0x0000038007067812 */ /* 0x000fc400078ec0ff */
[----:B------:R-:W-:Y:S02]  /*20950*/  LOP3.LUT R30, R31, 0x380, RZ, 0xc0, !PT ;  /* 0x000003801f1e7812 */ /* 0x000fe400078ec0ff */
[----:B------:R-:W-:Y:S02]  /*20960*/  LOP3.LUT R34, R35, 0x380, RZ, 0xc0, !PT ;  /* 0x0000038023227812 */ /* 0x000fe400078ec0ff */
[----:B------:R-:W-:Y:S02]  /*20970*/  LOP3.LUT R38, R39, 0x380, RZ, 0xc0, !PT ;  /* 0x0000038027267812 */ /* 0x000fe400078ec0ff */
[----:B------:R-:W-:Y:S02]  /*20980*/  IADD3 R55, P5, R74, 0x4000, RZ ;  /* 0x000040004a377810 */ /* 0x000fe40007fbe0ff */
[----:B------:R-:W-:Y:S02]  /*20990*/  SHF.R.U64 R6, R6, 0x3, RZ ;  /* 0x0000000306067819 */ /* 0x000fe400000012ff */
[----:B------:R-:W-:-:S02]  /*209a0*/  SHF.R.U64 R30, R30, 0x3, RZ ;  /* 0x000000031e1e7819 */ /* 0x000fc400000012ff */
[----:B------:R-:W-:Y:S02]  /*209b0*/  SHF.R.U64 R34, R34, 0x3, RZ ;  /* 0x0000000322227819 */ /* 0x000fe400000012ff */
[----:B------:R-:W-:Y:S02]  /*209c0*/  SHF.R.U64 R38, R38, 0x3, RZ ;  /* 0x0000000326267819 */ /* 0x000fe400000012ff */
[----:B------:R-:W-:Y:S02]  /*209d0*/  LOP3.LUT R54, R55, 0x380, RZ, 0xc0, !PT ;  /* 0x0000038037367812 */ /* 0x000fe400078ec0ff */
        /* <DEDUP_REMOVED lines=8> */
[----:B------:R-:W-:-:S02]  /*20a60*/  SHF.R.U64 R54, R54, 0x3, RZ ;  /* 0x0000000336367819 */ /* 0x000fc400000012ff */
[C---:B------:R-:W-:Y:S02]  /*20a70*/  IADD3 R51, P4, R74.reuse, 0x4020, RZ ;  /* 0x000040204a337810 */ /* 0x040fe40007f9e0ff */
[C---:B------:R-:W-:Y:S02]  /*20a80*/  IADD3 R61, P1, R74.reuse, 0x60, RZ ;  /* 0x000000604a3d7810 */ /* 0x040fe40007f3e0ff */
[C---:B------:R-:W-:Y:S02]  /*20a90*/  IADD3 R63, P2, R74.reuse, 0x40, RZ ;  /* 0x000000404a3f7810 */ /* 0x040fe40007f5e0ff */
[----:B------:R-:W-:Y:S02]  /*20aa0*/  IADD3 R65, P3, R74, 0x20, RZ ;  /* 0x000000204a417810 */ /* 0x000fe40007f7e0ff */
[----:B------:R-:W-:Y:S02]  /*20ab0*/  LOP3.LUT R54, R54, R55, RZ, 0x3c, !PT ;  /* 0x0000003736367212 */ /* 0x000fe400078e3cff */
        /* <DEDUP_REMOVED lines=31> */
[----:B------:R-:W-:Y:S01]  /*20cb0*/  MOV R149, R64 ;  /* 0x0000004000957202 */ /* 0x000fe20000000f00 */
[----:B------:R-:W-:Y:S06]  /*20cc0*/  BRA.DIV UR4, `(.L_x_4697) ;  /* 0x000000e604c87947 */ /* 0x000fec000b800000 */
[----:B------:R-:W-:Y:S01]  /*20cd0*/  SEL R86, R88, R125, P0 ;  /* 0x0000007d58567207 */ /* 0x000fe20000000000 */
[----:B-----5:R-:W-:Y:S01]  /*20ce0*/  SHFL.IDX PT, R3, R3, R40, 0x1c1f ;  /* 0x001c1f2803037589 */ /* 0x020fe200000e0000 */
        /* <DEDUP_REMOVED lines=31> */
[----:B------:R-:W-:Y:S02]  /*20ee0*/  LOP3.LUT R70, R40, 0x2, RZ, 0x3c, !PT ;  /* 0x0000000228467812 */ /* 0x000fe400078e3cff */
        /* <DEDUP_REMOVED lines=93> */
[----:B------:R-:W-:-:S03]  /*214c0*/  SEL R30, R143, R89, P0 ;  /* 0x000000598f1e7207 */ /* 0x000fc60000000000 */
[----:B------:R-:W1:Y:S01]  /*214d0*/  SHFL.IDX PT, R112, R104, R40, 0x1c1f ;  /* 0x001c1f2868707589 */ /* 0x000e6200000e0000 */
[----:B0-----:R-:W-:-:S03]  /*214e0*/  SEL R4, R99, R93, P0 ;  /* 0x0000005d63047207 */ /* 0x001fc60000000000 */
[----:B------:R0:W2:Y:S01]  /*214f0*/  SHFL.IDX PT, R89, R79, R40, 0x1c1f ;  /* 0x001c1f284f597589 */ /* 0x0000a200000e0000 */
[----:B---3--:R-:W-:Y:S02]  /*21500*/  SEL R5, R91, R135, P0 ;  /* 0x000000875b057207 */ /* 0x008fe40000000000 */
[----:B------:R-:W-:Y:S01]  /*21510*/  SEL R6, R135, R91, P0 ;  /* 0x0000005b87067207 */ /* 0x000fe20000000000 */
[----:B------:R-:W-:Y:S01]  /*21520*/  SHFL.IDX PT, R94, R133, R40, 0x1c1f ;  /* 0x001c1f28855e7589 */ /* 0x000fe200000e0000 */
[----:B------:R-:W-:Y:S02]  /*21530*/  SEL R91, R92, R37, P0 ;  /* 0x000000255c5b7207 */ /* 0x000fe40000000000 */
[----:B------:R-:W-:Y:S01]  /*21540*/  SEL R92, R37, R92, P0 ;  /* 0x0000005c255c7207 */ /* 0x000fe20000000000 */
[----:B------:R-:W3:Y:S01]  /*21550*/  SHFL.IDX PT, R98, R134, R40, 0x1c1f ;  /* 0x001c1f2886627589 */ /* 0x000ee200000e0000 */
[----:B0-----:R-:W-:-:S03]  /*21560*/  SEL R79, R3, R2, P0 ;  /* 0x00000002034f7207 */ /* 0x001fc60000000000 */
[----:B------:R-:W-:Y:S01]  /*21570*/  SHFL.IDX PT, R116, R85, R40, 0x1c1f ;  /* 0x001c1f2855747589 */ /* 0x000fe200000e0000 */
[----:B----4-:R-:W-:Y:S02]  /*21580*/  SEL R78, R95, R97, P0 ;  /* 0x000000615f4e7207 */ /* 0x010fe40000000000 */
        /* <DEDUP_REMOVED lines=19> */
[----:B------:R-:W0:Y:S01]  /*216c0*/  SHFL.IDX PT, R64, R64, R70, 0x1c1f ;  /* 0x001c1f4640407589 */ /* 0x000e2200000e0000 */
[----:B------:R-:W-:Y:S02]  /*216d0*/  SEL R98, R77, R98, P0 ;  /* 0x000000624d627207 */ /* 0x000fe40000000000 */
[----:B------:R-:W-:Y:S01]  /*216e0*/  SEL R100, R11, R100, P0 ;  /* 0x000000640b647207 */ /* 0x000fe20000000000 */
[----:B------:R1:W2:Y:S01]  /*216f0*/  SHFL.IDX PT, R73, R8, R70, 0x1c1f ;  /* 0x001c1f4608497589 */ /* 0x0002a200000e0000 */
[----:B------:R-:W-:-:S03]  /*21700*/  IMAD.MOV.U32 R11, RZ, RZ, RZ ;  /* 0x000000ffff0b7224 */ /* 0x000fc600078e00ff */
[----:B------:R2:W3:Y:S04]  /*21710*/  SHFL.IDX PT, R138, R10, R70, 0x1c1f ;  /* 0x001c1f460a8a7589 */ /* 0x0004e800000e0000 */
[----:B------:R-:W-:Y:S01]  /*21720*/  SHFL.IDX PT, R63, R63, R70, 0x1c1f ;  /* 0x001c1f463f3f7589 */ /* 0x000fe200000e0000 */
[----:B-1----:R-:W-:-:S03]  /*21730*/  SEL R8, R25, R9, P0 ;  /* 0x0000000919087207 */ /* 0x002fc60000000000 */
[----:B------:R-:W1:Y:S01]  /*21740*/  SHFL.IDX PT, R76, R76, R70, 0x1c1f ;  /* 0x001c1f464c4c7589 */ /* 0x000e6200000e0000 */
[----:B------:R-:W-:-:S03]  /*21750*/  SEL R9, R9, R25, P0 ;  /* 0x0000001909097207 */ /* 0x000fc60000000000 */
[----:B------:R-:W-:Y:S04]  /*21760*/  SHFL.IDX PT, R72, R28, R70, 0x1c1f ;  /* 0x001c1f461c487589 */ /* 0x000fe800000e0000 */
[----:B------:R-:W4:Y:S01]  /*21770*/  SHFL.IDX PT, R29, R29, R70, 0x1c1f ;  /* 0x001c1f461d1d7589 */ /* 0x000f2200000e0000 */
[----:B0-----:R-:W-:Y:S02]  /*21780*/  SEL R93, R94, R64, P0 ;  /* 0x000000405e5d7207 */ /* 0x001fe40000000000 */
[----:B------:R-:W-:Y:S01]  /*21790*/  SEL R94, R64, R94, P0 ;  /* 0x0000005e405e7207 */ /* 0x000fe20000000000 */
[----:B------:R-:W0:Y:S01]  /*217a0*/  SHFL.IDX PT, R144, R33, R70, 0x1c1f ;  /* 0x001c1f4621907589 */ /* 0x000e2200000e0000 */
[----:B--2---:R-:W-:Y:S02]  /*217b0*/  SEL R10, R20, R73, P0 ;  /* 0x00000049140a7207 */ /* 0x004fe40000000000 */
[----:B------:R-:W-:Y:S01]  /*217c0*/  SEL R20, R73, R20, P0 ;  /* 0x0000001449147207 */ /* 0x000fe20000000000 */
[----:B------:R-:W2:Y:S01]  /*217d0*/  SHFL.IDX PT, R143, R35, R70, 0x1c1f ;  /* 0x001c1f46238f7589 */ /* 0x000ea200000e0000 */
[----:B---3--:R-:W-:-:S03]  /*217e0*/  SEL R25, R114, R138, P0 ;  /* 0x0000008a72197207 */ /* 0x008fc60000000000 */
[----:B------:R0:W3:Y:S04]  /*217f0*/  SHFL.IDX PT, R85, R39, R70, 0x1c1f ;  /* 0x001c1f4627557589 */ /* 0x0000e800000e0000 */
[----:B------:R-:W3:Y:S01]  /*21800*/  SHFL.IDX PT, R74, R74, R70, 0x1c1f ;  /* 0x001c1f464a4a7589 */ /* 0x000ee200000e0000 */
[----:B-1----:R-:W-:Y:S02]  /*21810*/  SEL R112, R113, R76, P0 ;  /* 0x0000004c71707207 */ /* 0x002fe40000000000 */
[----:B------:R-:W-:Y:S01]  /*21820*/  SEL R113, R76, R113, P0 ;  /* 0x000000714c717207 */ /* 0x000fe20000000000 */
[----:B------:R-:W-:Y:S04]  /*21830*/  SHFL.IDX PT, R103, R102, R40, 0x1c1f ;  /* 0x001c1f2866677589 */ /* 0x000fe800000e0000 */
[----:B------:R1:W-:Y:S01]  /*21840*/  SHFL.IDX PT, R115, R108, R40, 0x1c1f ;  /* 0x001c1f286c737589 */ /* 0x0003e200000e0000 */
[----:B----4-:R-:W-:-:S02]  /*21850*/  SEL R28, R34, R29, P0 ;  /* 0x0000001d221c7207 */ /* 0x010fc40000000000 */
[----:B------:R-:W-:Y:S01]  /*21860*/  SEL R29, R29, R34, P0 ;  /* 0x000000221d1d7207 */ /* 0x000fe20000000000 */
[----:B------:R-:W-:Y:S01]  /*21870*/  SHFL.IDX PT, R83, R117, R40, 0x1c1f ;  /* 0x001c1f2875537589 */ /* 0x000fe200000e0000 */
[----:B0-----:R-:W-:-:S03]  /*21880*/  SEL R39, R144, R130, P0 ;  /* 0x0000008290277207 */ /* 0x001fc60000000000 */
[----:B------:R-:W-:Y:S01]  /*21890*/  SHFL.IDX PT, R75, R46, R40, 0x1c1f ;  /* 0x001c1f282e4b7589 */ /* 0x000fe200000e0000 */
[----:B--2---:R-:W-:Y:S02]  /*218a0*/  SEL R37, R143, R128, P0 ;  /* 0x000000808f257207 */ /* 0x004fe40000000000 */
[----:B-1----:R-:W-:Y:S01]  /*218b0*/  SEL R108, R109, R63, P0 ;  /* 0x0000003f6d6c7207 */ /* 0x002fe20000000000 */
[----:B------:R-:W-:Y:S01]  /*218c0*/  SHFL.IDX PT, R125, R66, R40, 0x1c1f ;  /* 0x001c1f28427d7589 */ /* 0x000fe200000e0000 */
[----:B---3--:R-:W-:Y:S02]  /*218d0*/  SEL R60, R126, R85, P0 ;  /* 0x000000557e3c7207 */ /* 0x008fe40000000000 */
[----:B------:R-:W-:Y:S01]  /*218e0*/  SEL R61, R85, R126, P0 ;  /* 0x0000007e553d7207 */ /* 0x000fe20000000000 */
[----:B------:R-:W-:Y:S01]  /*218f0*/  SHFL.IDX PT, R131, R65, R40, 0x1c1f ;  /* 0x001c1f2841837589 */ /* 0x000fe200000e0000 */
[----:B------:R-:W-:Y:S02]  /*21900*/  SEL R123, R124, R74, P0 ;  /* 0x0000004a7c7b7207 */ /* 0x000fe40000000000 */
[----:B------:R-:W-:Y:S01]  /*21910*/  SEL R109, R63, R109, P0 ;  /* 0x0000006d3f6d7207 */ /* 0x000fe20000000000 */
[----:B------:R-:W-:Y:S01]  /*21920*/  SHFL.IDX PT, R129, R68, R40, 0x1c1f ;  /* 0x001c1f2844817589 */ /* 0x000fe200000e0000 */
[----:B------:R-:W-:-:S03]  /*21930*/  SEL R124, R74, R124, P0 ;  /* 0x0000007c4a7c7207 */ /* 0x000fc60000000000 */
[----:B------:R-:W0:Y:S04]  /*21940*/  SHFL.IDX PT, R136, R7, R70, 0x1c1f ;  /* 0x001c1f4607887589 */ /* 0x000e2800000e0000 */
[----:B------:R-:W1:Y:S04]  /*21950*/  SHFL.IDX PT, R55, R55, R70, 0x1c1f ;  /* 0x001c1f4637377589 */ /* 0x000e6800000e0000 */
[----:B------:R-:W2:Y:S04]  /*21960*/  SHFL.IDX PT, R140, R24, R70, 0x1c1f ;  /* 0x001c1f46188c7589 */ /* 0x000ea800000e0000 */
[----:B------:R3:W4:Y:S04]  /*21970*/  SHFL.IDX PT, R139, R26, R70, 0x1c1f ;  /* 0x001c1f461a8b7589 */ /* 0x00072800000e0000 */
[----:B------:R-:W4:Y:S04]  /*21980*/  SHFL.IDX PT, R54, R54, R70, 0x1c1f ;  /* 0x001c1f4636367589 */ /* 0x000f2800000e0000 */
[----:B------:R1:W4:Y:S01]  /*21990*/  SHFL.IDX PT, R145, R36, R70, 0x1c1f ;  /* 0x001c1f4624917589 */ /* 0x00032200000e0000 */
[----:B---3--:R-:W-:-:S03]  /*219a0*/  SEL R26, R138, R114, P0 ;  /* 0x000000728a1a7207 */ /* 0x008fc60000000000 */
[----:B------:R-:W-:Y:S01]  /*219b0*/  SHFL.IDX PT, R122, R59, R70, 0x1c1f ;  /* 0x001c1f463b7a7589 */ /* 0x000fe200000e0000 */
[----:B0-----:R-:W-:Y:S02]  /*219c0*/  SEL R7, R86, R136, P0 ;  /* 0x0000008856077207 */ /* 0x001fe40000000000 */
[----:B------:R-:W-:Y:S01]  /*219d0*/  SEL R114, R115, R12, P0 ;  /* 0x0000000c73727207 */ /* 0x000fe20000000000 */
[----:B------:R0:W3:Y:S01]  /*219e0*/  SHFL.IDX PT, R146, R62, R70, 0x1c1f ;  /* 0x001c1f463e927589 */ /* 0x0000e200000e0000 */
[----:B-1----:R-:W-:Y:S02]  /*219f0*/  SEL R89, R90, R55, P0 ;  /* 0x000000375a597207 */ /* 0x002fe40000000000 */
[----:B------:R-:W-:Y:S01]  /*21a00*/  SEL R36, R128, R143, P0 ;  /* 0x0000008f80247207 */ /* 0x000fe20000000000 */
[----:B------:R-:W1:Y:S01]  /*21a10*/  SHFL.IDX PT, R41, R41, R70, 0x1c1f ;  /* 0x001c1f4629297589 */ /* 0x000e6200000e0000 */
[----:B--2---:R-:W-:Y:S02]  /*21a20*/  SEL R102, R103, R140, P0 ;  /* 0x0000008c67667207 */ /* 0x004fe40000000000 */
[----:B------:R-:W-:Y:S01]  /*21a30*/  SEL R86, R136, R86, P0 ;  /* 0x0000005688567207 */ /* 0x000fe20000000000 */
[----:B------:R-:W2:Y:S01]  /*21a40*/  SHFL.IDX PT, R49, R49, R70, 0x1c1f ;  /* 0x001c1f4631317589 */ /* 0x000ea200000e0000 */
[----:B----4-:R-:W-:-:S02]  /*21a50*/  SEL R27, R101, R139, P0 ;  /* 0x0000008b651b7207 */ /* 0x010fc40000000000 */
[----:B------:R-:W-:Y:S01]  /*21a60*/  SEL R90, R55, R90, P0 ;  /* 0x0000005a375a7207 */ /* 0x000fe20000000000 */
[----:B------:R-:W4:Y:S01]  /*21a70*/  SHFL.IDX PT, R53, R53, R70, 0x1c1f ;  /* 0x001c1f4635357589 */ /* 0x000f2200000e0000 */
[----:B------:R-:W-:Y:S02]  /*21a80*/  SEL R104, R105, R54, P0 ;  /* 0x0000003669687207 */ /* 0x000fe40000000000 */
[----:B------:R-:W-:Y:S01]  /*21a90*/  SEL R103, R140, R103, P0 ;  /* 0x000000678c677207 */ /* 0x000fe20000000000 */
[----:B------:R-:W-:Y:S01]  /*21aa0*/  SHFL.IDX PT, R58, R58, R70, 0x1c1f ;  /* 0x001c1f463a3a7589 */ /* 0x000fe200000e0000 */
[----:B0-----:R-:W-:Y:S02]  /*21ab0*/  SEL R62, R116, R145, P0 ;  /* 0x00000091743e7207 */ /* 0x001fe40000000000 */
[----:B------:R-:W-:Y:S01]  /*21ac0*/  SEL R101, R139, R101, P0 ;  /* 0x000000658b657207 */ /* 0x000fe20000000000 */
[----:B------:R0:W4:Y:S01]  /*21ad0*/  SHFL.IDX PT, R56, R67, R70, 0x1c1f ;  /* 0x001c1f4643387589 */ /* 0x00012200000e0000 */
[----:B------:R-:W-:-:S02]  /*21ae0*/  SEL R105, R54, R105, P0 ;  /* 0x0000006936697207 */ /* 0x000fc40000000000 */
[----:B------:R-:W-:Y:S01]  /*21af0*/  SEL R115, R12, R115, P0 ;  /* 0x000000730c737207 */ /* 0x000fe20000000000 */
[----:B------:R2:W-:Y:S01]  /*21b00*/  SHFL.IDX PT, R82, R119, R40, 0x1c1f ;  /* 0x001c1f2877527589 */ /* 0x0005e200000e0000 */
[----:B---3--:R-:W-:Y:S02]  /*21b10*/  SEL R117, R118, R146, P0 ;  /* 0x0000009276757207 */ /* 0x008fe40000000000 */
[----:B------:R-:W-:Y:S01]  /*21b20*/  SEL R116, R145, R116, P0 ;  /* 0x0000007491747207 */ /* 0x000fe20000000000 */
[----:B------:R-:W-:Y:S01]  /*21b30*/  SHFL.IDX PT, R50, R50, R40, 0x1c1f ;  /* 0x001c1f2832327589 */ /* 0x000fe200000e0000 */
[----:B-1----:R-:W-:Y:S02]  /*21b40*/  SEL R68, R41, R75, P0 ;  /* 0x0000004b29447207 */ /* 0x002fe40000000000 */
[----:B0-----:R-:W-:Y:S01]  /*21b50*/  SEL R67, R75, R41, P0 ;  /* 0x000000294b437207 */ /* 0x001fe20000000000 */
[----:B------:R-:W-:Y:S01]  /*21b60*/  SHFL.IDX PT, R48, R48, R40, 0x1c1f ;  /* 0x001c1f2830307589 */ /* 0x000fe200000e0000 */
[----:B--2---:R-:W-:-:S02]  /*21b70*/  SEL R126, R127, R49, P0 ;  /* 0x000000317f7e7207 */ /* 0x004fc40000000000 */
[----:B------:R-:W-:Y:S01]  /*21b80*/  SEL R119, R83, R122, P0 ;  /* 0x0000007a53777207 */ /* 0x000fe20000000000 */
[----:B------:R-:W-:Y:S01]  /*21b90*/  SHFL.IDX PT, R51, R51, R40, 0x1c1f ;  /* 0x001c1f2833337589 */ /* 0x000fe200000e0000 */
[----:B----4-:R-:W-:Y:S02]  /*21ba0*/  SEL R77, R125, R53, P0 ;  /* 0x000000357d4d7207 */ /* 0x010fe40000000000 */
        /* <DEDUP_REMOVED lines=8> */
[----:B------:R-:W-:-:S03]  /*21c30*/  SEL R129, R56, R129, P0 ;  /* 0x0000008138817207 */ /* 0x000fc60000000000 */
[----:B------:R1:W2:Y:S04]  /*21c40*/  SHFL.IDX PT, R142, R30, R70, 0x1c1f ;  /* 0x001c1f461e8e7589 */ /* 0x0002a800000e0000 */
[----:B------:R-:W3:Y:S04]  /*21c50*/  SHFL.IDX PT, R141, R32, R70, 0x1c1f ;  /* 0x001c1f46208d7589 */ /* 0x000ee800000e0000 */
[----:B------:R4:W3:Y:S01]  /*21c60*/  SHFL.IDX PT, R59, R38, R70, 0x1c1f ;  /* 0x001c1f46263b7589 */ /* 0x0008e200000e0000 */
[----:B-1----:R-:W-:-:S03]  /*21c70*/  SEL R30, R31, R72, P0 ;  /* 0x000000481f1e7207 */ /* 0x002fc60000000000 */
[----:B------:R-:W1:Y:S01]  /*21c80*/  SHFL.IDX PT, R42, R42, R70, 0x1c1f ;  /* 0x001c1f462a2a7589 */ /* 0x000e6200000e0000 */
[----:B------:R-:W-:-:S03]  /*21c90*/  SEL R31, R72, R31, P0 ;  /* 0x0000001f481f7207 */ /* 0x000fc60000000000 */
[----:B------:R-:W1:Y:S01]  /*21ca0*/  SHFL.IDX PT, R43, R43, R70, 0x1c1f ;  /* 0x001c1f462b2b7589 */ /* 0x000e6200000e0000 */
[----:B----4-:R-:W-:-:S03]  /*21cb0*/  SEL R38, R130, R144, P0 ;  /* 0x0000009082267207 */ /* 0x010fc60000000000 */
[----:B------:R-:W-:Y:S01]  /*21cc0*/  SHFL.IDX PT, R44, R44, R70, 0x1c1f ;  /* 0x001c1f462c2c7589 */ /* 0x000fe200000e0000 */
[----:B------:R-:W-:Y:S02]  /*21cd0*/  SEL R130, R131, R58, P0 ;  /* 0x0000003a83827207 */ /* 0x000fe40000000000 */
[----:B0-----:R-:W-:Y:S01]  /*21ce0*/  SEL R21, R134, R137, P0 ;  /* 0x0000008986157207 */ /* 0x001fe20000000000 */
[----:B------:R-:W0:Y:S01]  /*21cf0*/  SHFL.IDX PT, R45, R45, R70, 0x1c1f ;  /* 0x001c1f462d2d7589 */ /* 0x000e2200000e0000 */
[----:B------:R-:W-:Y:S02]  /*21d00*/  SEL R24, R137, R134, P0 ;  /* 0x0000008689187207 */ /* 0x000fe40000000000 */
[----:B--2---:R-:W-:Y:S01]  /*21d10*/  SEL R34, R133, R142, P0 ;  /* 0x0000008e85227207 */ /* 0x004fe20000000000 */
[----:B------:R-:W2:Y:S01]  /*21d20*/  SHFL.IDX PT, R47, R47, R70, 0x1c1f ;  /* 0x001c1f462f2f7589 */ /* 0x000ea200000e0000 */
[----:B------:R-:W-:Y:S02]  /*21d30*/  SEL R35, R142, R133, P0 ;  /* 0x000000858e237207 */ /* 0x000fe40000000000 */
[----:B---3--:R-:W-:Y:S01]  /*21d40*/  SEL R32, R132, R141, P0 ;  /* 0x0000008d84207207 */ /* 0x008fe20000000000 */
[----:B------:R-:W3:Y:S01]  /*21d50*/  SHFL.IDX PT, R84, R147, R40, 0x1c1f ;  /* 0x001c1f2893547589 */ /* 0x000ee200000e0000 */
[----:B------:R-:W-:-:S02]  /*21d60*/  SEL R33, R141, R132, P0 ;  /* 0x000000848d217207 */ /* 0x000fc40000000000 */
[----:B------:R-:W-:Y:S01]  /*21d70*/  SEL R63, R82, R59, P0 ;  /* 0x0000003b523f7207 */ /* 0x000fe20000000000 */
[----:B------:R4:W3:Y:S01]  /*21d80*/  SHFL.IDX PT, R46, R71, R40, 0x1c1f ;  /* 0x001c1f28472e7589 */ /* 0x0008e200000e0000 */
[----:B------:R-:W-:Y:S02]  /*21d90*/  SEL R64, R59, R82, P0 ;  /* 0x000000523b407207 */ /* 0x000fe40000000000 */
[----:B-1----:R-:W-:Y:S01]  /*21da0*/  SEL R65, R50, R42, P0 ;  /* 0x0000002a32417207 */ /* 0x002fe20000000000 */
[----:B------:R-:W1:Y:S01]  /*21db0*/  SHFL.IDX PT, R14, R148, R70, 0x1c1f ;  /* 0x001c1f46940e7589 */ /* 0x000e6200000e0000 */
[----:B------:R-:W-:Y:S02]  /*21dc0*/  SEL R66, R42, R50, P0 ;  /* 0x000000322a427207 */ /* 0x000fe40000000000 */
[----:B------:R-:W-:Y:S01]  /*21dd0*/  SEL R72, R43, R48, P0 ;  /* 0x000000302b487207 */ /* 0x000fe20000000000 */
[----:B------:R2:W1:Y:S01]  /*21de0*/  SHFL.IDX PT, R40, R69, R70, 0x1c1f ;  /* 0x001c1f4645287589 */ /* 0x00046200000e0000 */
[----:B------:R-:W-:-:S02]  /*21df0*/  SEL R131, R58, R131, P0 ;  /* 0x000000833a837207 */ /* 0x000fc40000000000 */
[----:B----4-:R-:W-:Y:S02]  /*21e00*/  SEL R71, R48, R43, P0 ;  /* 0x0000002b30477207 */ /* 0x010fe40000000000 */
[----:B0-----:R-:W-:Y:S02]  /*21e10*/  SEL R75, R52, R45, P0 ;  /* 0x0000002d344b7207 */ /* 0x001fe40000000000 */
[----:B------:R-:W-:Y:S02]  /*21e20*/  SEL R76, R45, R52, P0 ;  /* 0x000000342d4c7207 */ /* 0x000fe40000000000 */
[----:B--2---:R-:W-:Y:S02]  /*21e30*/  SEL R73, R57, R47, P0 ;  /* 0x0000002f39497207 */ /* 0x004fe40000000000 */
[----:B------:R-:W-:Y:S02]  /*21e40*/  SEL R69, R51, R44, P0 ;  /* 0x0000002c33457207 */ /* 0x000fe40000000000 */
[----:B------:R-:W-:-:S02]  /*21e50*/  SEL R70, R44, R51, P0 ;  /* 0x000000332c467207 */ /* 0x000fc40000000000 */
[----:B------:R-:W-:-:S07]  /*21e60*/  SEL R74, R47, R57, P0 ;  /* 0x000000392f4a7207 */ /* 0x000fce0000000000 */
.L_x_5006:
[----:B------:R-:W-:Y:S05]  /*21e70*/  WARPSYNC.ALL ;  /* 0x0000000000007948 */ /* 0x000fea0003800000 */
[----:B------:R-:W-:Y:S01]  /*21e80*/  BAR.SYNC.DEFER_BLOCKING 0x1, 0x100 ;  /* 0x0044000000007b1d */ /* 0x000fe20000010000 */
[----:B-1-3--:R-:W-:Y:S02]  /*21e90*/  SEL R82, R84, R14, P0 ;  /* 0x0000000e54527207 */ /* 0x00afe40000000000 */
[----:B------:R-:W-:Y:S02]  /*21ea0*/  SEL R84, R14, R84, P0 ;  /* 0x000000540e547207 */ /* 0x000fe40000000000 */
[----:B------:R-:W-:Y:S01]  /*21eb0*/  SEL R83, R46, R40, P0 ;  /* 0x000000282e537207 */ /* 0x000fe20000000000 */
[----:B------:R-:W-:Y:S01]  /*21ec0*/  ULDC.64 UR6, c[0x0][0xc08] ;  /* 0x0003020000067ab9 */ /* 0x000fe20000000a00 */
[----:B------:R-:W-:Y:S01]  /*21ed0*/  SEL R85, R40, R46, P0 ;  /* 0x0000002e28557207 */ /* 0x000fe20000000000 */
[----:B------:R-:W-:Y:S01]  /*21ee0*/  ULDC.64 UR4, c[0x0][0xc00] ;  /* 0x0003000000047ab9 */ /* 0x000fe20000000a00 */
[----:B------:R-:W-:Y:S01]  /*21ef0*/  F2FP.BF16.F32.PACK_AB R12, R78, R79 ;  /* 0x0000004f4e0c723e */ /* 0x000fe200000010ff */
[----:B------:R-:W0:Y:S01]  /*21f00*/  LDC R134, c[0x0][0xbe8] ;  /* 0x0002fa00ff867b82 */ /* 0x000e220000000800 */
        /* <DEDUP_REMOVED lines=8> */
[----:B------:R-:W-:-:S02]  /*21f90*/  ISETP.NE.U32.AND P0, PT, RZ, UR6, PT ;  /* 0x00000006ff007c0c */ /* 0x000fc4000bf05070 */
[----:B------:R-:W-:Y:S01]  /*21fa0*/  F2FP.BF16.F32.PACK_AB R44, R7, R87 ;  /* 0x00000057072c723e */ /* 0x000fe200000010ff */
[----:B------:R2:W-:Y:S01]  /*21fb0*/  STSM.16.M88.4 [R149], R40 ;  /* 0x0000002895007844 */ /* 0x0005e20000000200 */
        /* <DEDUP_REMOVED lines=16> */
[----:B------:R-:W-:Y:S02]  /*220c0*/  F2FP.BF16.F32.PACK_AB R58, R98, R100 ;  /* 0x00000064623a723e */ /* 0x000fe400000010ff */
[----:B------:R-:W-:Y:S02]  /*220d0*/  F2FP.BF16.F32.PACK_AB R59, R124, R64 ;  /* 0x000000407c3b723e */ /* 0x000fe400000010ff */
[----:B------:R-:W-:Y:S02]  /*220e0*/  ISETP.NE.AND.EX P0, PT, RZ, UR7, PT, P0 ;  /* 0x00000007ff007c0c */ /* 0x000fe4000bf05300 */
[----:B-1----:R-:W-:Y:S01]  /*220f0*/  F2FP.BF16.F32.PACK_AB R12, R8, R10 ;  /* 0x0000000a080c723e */ /* 0x002fe200000010ff */
[----:B------:R-:W-:Y:S01]  /*22100*/  STSM.16.M88.4 [R154], R56 ;  /* 0x000000389a007844 */ /* 0x000fe20000000200 */
[----:B------:R-:W-:-:S02]  /*22110*/  F2FP.BF16.F32.PACK_AB R13, R65, R67 ;  /* 0x00000043410d723e */ /* 0x000fc400000010ff */
[----:B------:R-:W-:Y:S02]  /*22120*/  F2FP.BF16.F32.PACK_AB R14, R9, R20 ;  /* 0x00000014090e723e */ /* 0x000fe400000010ff */
[----:B------:R-:W-:Y:S02]  /*22130*/  F2FP.BF16.F32.PACK_AB R15, R66, R68 ;  /* 0x00000044420f723e */ /* 0x000fe400000010ff */
[----:B--2---:R-:W-:Y:S01]  /*22140*/  F2FP.BF16.F32.PACK_AB R40, R21, R25 ;  /* 0x000000191528723e */ /* 0x004fe200000010ff */
[----:B---3--:R-:W1:Y:S01]  /*22150*/  LDC.64 R52, c[0x0][0xc00] ;  /* 0x00030000ff347b82 */ /* 0x008e620000000a00 */
[----:B------:R-:W-:Y:S01]  /*22160*/  F2FP.BF16.F32.PACK_AB R41, R69, R71 ;  /* 0x000000474529723e */ /* 0x000fe200000010ff */
[----:B------:R2:W-:Y:S01]  /*22170*/  STSM.16.M88.4 [R155], R12 ;  /* 0x0000000c9b007844 */ /* 0x0005e20000000200 */
[----:B------:R-:W-:Y:S02]  /*22180*/  F2FP.BF16.F32.PACK_AB R42, R24, R26 ;  /* 0x0000001a182a723e */ /* 0x000fe400000010ff */
[----:B------:R-:W-:-:S02]  /*22190*/  F2FP.BF16.F32.PACK_AB R43, R70, R72 ;  /* 0x00000048462b723e */ /* 0x000fc400000010ff */
[----:B------:R-:W-:Y:S02]  /*221a0*/  F2FP.BF16.F32.PACK_AB R44, R27, R102 ;  /* 0x000000661b2c723e */ /* 0x000fe400000010ff */
[----:B------:R-:W-:Y:S01]  /*221b0*/  F2FP.BF16.F32.PACK_AB R45, R73, R75 ;  /* 0x0000004b492d723e */ /* 0x000fe200000010ff */
[----:B------:R3:W-:Y:S01]  /*221c0*/  STSM.16.M88.4 [R156], R40 ;  /* 0x000000289c007844 */ /* 0x0007e20000000200 */
[----:B------:R-:W-:Y:S02]  /*221d0*/  F2FP.BF16.F32.PACK_AB R46, R101, R103 ;  /* 0x00000067652e723e */ /* 0x000fe400000010ff */
[----:B------:R-:W-:Y:S02]  /*221e0*/  F2FP.BF16.F32.PACK_AB R47, R74, R76 ;  /* 0x0000004c4a2f723e */ /* 0x000fe400000010ff */
[----:B------:R-:W-:Y:S02]  /*221f0*/  F2FP.BF16.F32.PACK_AB R48, R104, R106 ;  /* 0x0000006a6830723e */ /* 0x000fe400000010ff */
        /* <DEDUP_REMOVED lines=9> */
[----:B---3--:R-:W-:-:S02]  /*22290*/  F2FP.BF16.F32.PACK_AB R40, R112, R114 ;  /* 0x000000727028723e */ /* 0x008fc400000010ff */
[----:B------:R-:W-:Y:S01]  /*222a0*/  F2FP.BF16.F32.PACK_AB R42, R113, R115 ;  /* 0x00000073712a723e */ /* 0x000fe200000010ff */
[----:B------:R2:W-:Y:S01]  /*222b0*/  STSM.16.M88.4 [R159], R12 ;  /* 0x0000000c9f007844 */ /* 0x0005e20000000200 */
[----:B------:R-:W-:Y:S02]  /*222c0*/  F2FP.BF16.F32.PACK_AB R41, R83, R82 ;  /* 0x000000525329723e */ /* 0x000fe400000010ff */
[----:B------:R-:W-:Y:S01]  /*222d0*/  ISETP.NE.U32.AND P3, PT, RZ, UR4, PT ;  /* 0x00000004ff007c0c */ /* 0x000fe2000bf65070 */
[----:B------:R-:W-:Y:S01]  /*222e0*/  ULDC UR6, c[0x0][0xa88] ;  /* 0x0002a20000067ab9 */ /* 0x000fe20000000800 */
[----:B------:R-:W-:Y:S01]  /*222f0*/  F2FP.BF16.F32.PACK_AB R43, R85, R84 ;  /* 0x00000054552b723e */ /* 0x000fe200000010ff */
[----:B-1----:R-:W-:Y:S01]  /*22300*/  IMAD.WIDE R44, R226, 0x4, R52 ;  /* 0x00000004e22c7825 */ /* 0x002fe200078e0234 */
[----:B------:R-:W-:-:S03]  /*22310*/  ISETP.NE.AND.EX P3, PT, RZ, UR5, PT, P3 ;  /* 0x00000005ff007c0c */ /* 0x000fc6000bf65330 */
[----:B------:R1:W-:Y:S01]  /*22320*/  STSM.16.M88.4 [R160], R40 ;  /* 0x00000028a0007844 */ /* 0x0003e20000000200 */
[----:B------:R-:W-:Y:S08]  /*22330*/  BAR.SYNC.DEFER_BLOCKING 0x1, 0x100 ;  /* 0x0044000000007b1d */ /* 0x000ff00000010000 */
[----:B--2---:R-:W2:Y:S01]  /*22340*/  @P0 LDC.64 R12, c[0x0][0xc08] ;  /* 0x00030200ff0c0b82 */ /* 0x004ea20000000a00 */
[----:B------:R-:W-:Y:S01]  /*22350*/  IMAD.U32 R53, RZ, RZ, UR6 ;  /* 0x00000006ff357e24 */ /* 0x000fe2000f8e00ff */
[----:B------:R3:W5:Y:S01]  /*22360*/  @P3 LDG.E R11, desc[UR40][R44.64] ;  /* 0x000000282c0b3981 */ /* 0x000762000c1e1900 */
[----:B--2---:R-:W-:-:S05]  /*22370*/  @P0 IMAD.WIDE R12, R226, 0x4, R12 ;  /* 0x00000004e20c0825 */ /* 0x004fca00078e020c */
[----:B------:R3:W5:Y:S01]  /*22380*/  @P0 LDG.E R53, desc[UR40][R12.64] ;  /* 0x000000280c350981 */ /* 0x000762000c1e1900 */
[----:B------:R-:W-:Y:S01]  /*22390*/  IMAD.MOV.U32 R48, RZ, RZ, 0x9b8 ;  /* 0x000009b8ff307424 */ /* 0x000fe200078e00ff */
[----:B------:R-:W-:Y:S02]  /*223a0*/  ISETP.GT.AND P1, PT, R225, 0x1, PT ;  /* 0x00000001e100780c */ /* 0x000fe40003f24270 */
[----:B0-----:R-:W-:Y:S02]  /*223b0*/  ISETP.NE.AND P2, PT, R134, 0x1, PT ;  /* 0x000000018600780c */ /* 0x001fe40003f45270 */
[----:B------:R-:W-:-:S04]  /*223c0*/  SEL R48, R48, 0x978, P1 ;  /* 0x0000097830307807 */ /* 0x000fc80000800000 */
[----:B-1----:R3:W0:Y:S08]  /*223d0*/  LDC.64 R42, c[0x0][R48+0x220] ;  /* 0x00008800302a7b82 */ /* 0x0026300000000a00 */
[----:B------:R3:W1:Y:S08]  /*223e0*/  LDC.64 R46, c[0x0][R48+0x218] ;  /* 0x00008600302e7b82 */ /* 0x0006700000000a00 */
[----:B------:R3:W2:Y:S01]  /*223f0*/  LDC.64 R40, c[0x0][R48+0x228] ;  /* 0x00008a0030287b82 */ /* 0x0006a20000000a00 */
[----:B------:R-:W-:Y:S05]  /*22400*/  @P0 BRA `(.L_x_4698) ;  /* 0x0000000000100947 */ /* 0x000fea0003800000 */
[----:B------:R-:W-:Y:S05]  /*22410*/  @!P3 BRA `(.L_x_4698) ;  /* 0x00000000000cb947 */ /* 0x000fea0003800000 */
[----:B---3--:R-:W3:Y:S04]  /*22420*/  LDG.E R12, desc[UR40][R44.64] ;  /* 0x000000282c0c7981 */ /* 0x008ee8000c1e1900 */
[----:B-----5:R-:W3:Y:S02]  /*22430*/  LDG.E R53, desc[UR40][R44.64+0x4] ;  /* 0x000004282c357981 */ /* 0x020ee4000c1e1900 */
[----:B---3--:R-:W-:-:S07]  /*22440*/  IMAD.IADD R53, R53, 0x1, -R12 ;  /* 0x0000000135357824 */ /* 0x008fce00078e0a0c */
.L_x_4698:
[----:B------:R-:W4:Y:S04]  /*22450*/  LDL R54, [R1+0x70] ;  /* 0x0000700001367983 */ /* 0x000f280000100800 */
[----:B------:R-:W4:Y:S01]  /*22460*/  LDL R52, [R1+0x2c] ;  /* 0x00002c0001347983 */ /* 0x000f220000100800 */
[----:B---3--:R-:W3:Y:S01]  /*22470*/  LDC.64 R12, c[0x0][R48+0x210] ;  /* 0x00008400300c7b82 */ /* 0x008ee20000000a00 */
[----:B------:R-:W-:Y:S01]  /*22480*/  ISETP.NE.U32.AND P0, PT, RZ, UR4, PT ;  /* 0x00000004ff007c0c */ /* 0x000fe2000bf05070 */
[-C--:B-1----:R-:W-:Y:S01]  /*22490*/  IMAD R51, R47, R222.reuse, RZ ;  /* 0x000000de2f337224 */ /* 0x082fe200078e02ff */
[----:B------:R-:W-:Y:S01]  /*224a0*/  SHF.R.S32.HI R45, RZ, 0x1f, R226 ;  /* 0x0000001fff2d7819 */ /* 0x000fe200000114e2 */
[----:B------:R-:W-:Y:S01]  /*224b0*/  IMAD.WIDE.U32 R46, R46, R222, RZ ;  /* 0x000000de2e2e7225 */ /* 0x000fe200078e00ff */
[----:B------:R-:W-:-:S02]  /*224c0*/  ISETP.NE.AND.EX P0, PT, RZ, UR5, PT, P0 ;  /* 0x00000005ff007c0c */ /* 0x000fc4000bf05300 */
[----:B------:R-:W-:Y:S01]  /*224d0*/  SEL R49, R228, RZ, P1 ;  /* 0x000000ffe4317207 */ /* 0x000fe20000800000 */
[----:B------:R-:W1:Y:S01]  /*224e0*/  @P2 LDC R44, c[0x0][0xbec] ;  /* 0x0002fb00ff2c2b82 */ /* 0x000e620000000800 */
[----:B------:R-:W-:Y:S01]  /*224f0*/  SEL R132, R226, RZ, !P0 ;  /* 0x000000ffe2847207 */ /* 0x000fe20004000000 */
[----:B------:R-:W-:Y:S01]  /*22500*/  IMAD.IADD R50, R47, 0x1, R51 ;  /* 0x000000012f327824 */ /* 0x000fe200078e0233 */
[----:B------:R-:W-:Y:S01]  /*22510*/  SEL R45, R45, RZ, !P0 ;  /* 0x000000ff2d2d7207 */ /* 0x000fe20004000000 */
[-C--:B--2---:R-:W-:Y:S01]  /*22520*/  IMAD R47, R41, R49.reuse, RZ ;  /* 0x00000031292f7224 */ /* 0x084fe200078e02ff */
[----:B-----5:R-:W-:Y:S01]  /*22530*/  SHF.R.S32.HI R133, RZ, 0x1f, R11 ;  /* 0x0000001fff857819 */ /* 0x020fe2000001140b */
[----:B0-----:R-:W-:Y:S02]  /*22540*/  IMAD R43, R43, R132, RZ ;  /* 0x000000842b2b7224 */ /* 0x001fe400078e02ff */
[----:B------:R-:W0:Y:S01]  /*22550*/  @P2 LDC R57, c[0x0][0xbf0] ;  /* 0x0002fc00ff392b82 */ /* 0x000e220000000800 */
[----:B------:R-:W-:-:S04]  /*22560*/  IMAD.WIDE.U32 R40, R40, R49, RZ ;  /* 0x0000003128287225 */ /* 0x000fc800078e00ff */
[C---:B------:R-:W-:Y:S02]  /*22570*/  IMAD R55, R42.reuse, R45, R43 ;  /* 0x0000002d2a377224 */ /* 0x040fe400078e022b */
[----:B------:R-:W-:Y:S01]  /*22580*/  IMAD.WIDE.U32 R42, R42, R132, RZ ;  /* 0x000000842a2a7225 */ /* 0x000fe200078e00ff */
[----:B------:R-:W2:Y:S03]  /*22590*/  LDC.64 R14, c[0x0][0xba8] ;  /* 0x0002ea00ff0e7b82 */ /* 0x000ea60000000a00 */
[----:B------:R-:W-:Y:S01]  /*225a0*/  IMAD.IADD R45, R221, 0x1, R207 ;  /* 0x00000001dd2d7824 */ /* 0x000fe200078e02cf */
[----:B------:R-:W-:Y:S01]  /*225b0*/  IADD3 R46, P0, P3, R42, R46, R11 ;  /* 0x0000002e2a2e7210 */ /* 0x000fe20007b1e00b */
[----:B------:R-:W-:Y:S02]  /*225c0*/  IMAD.IADD R55, R43, 0x1, R55 ;  /* 0x000000012b377824 */ /* 0x000fe400078e0237 */
[----:B------:R-:W-:-:S02]  /*225d0*/  IMAD.MOV.U32 R43, RZ, RZ, R45 ;  /* 0x000000ffff2b7224 */ /* 0x000fc400078e002d */
[----:B-1----:R-:W-:-:S04]  /*225e0*/  @P2 IMAD.HI.U32 R42, R45, R44, RZ ;  /* 0x0000002c2d2a2227 */ /* 0x002fc800078e00ff */
[----:B------:R-:W-:Y:S01]  /*225f0*/  IMAD.IADD R47, R41, 0x1, R47 ;  /* 0x00000001292f7824 */ /* 0x000fe200078e022f */
[----:B0-----:R-:W-:Y:S02]  /*22600*/  @P2 SHF.R.U32.HI R43, RZ, R57, R42 ;  /* 0x00000039ff2b2219 */ /* 0x001fe4000001162a */
[----:B------:R-:W-:Y:S02]  /*22610*/  IADD3.X R42, R55, R50, R133, P0, P3 ;  /* 0x00000032372a7210 */ /* 0x000fe400007e6485 */
[----:B------:R-:W-:Y:S01]  /*22620*/  IADD3 R40, P0, P3, R43, R46, R40 ;  /* 0x0000002e2b287210 */ /* 0x000fe20007b1e028 */
[--C-:B------:R-:W-:Y:S01]  /*22630*/  IMAD.MOV R44, RZ, RZ, -R43.reuse ;  /* 0x000000ffff2c7224 */ /* 0x100fe200078e0a2b */
[----:B------:R-:W-:Y:S01]  /*22640*/  SHF.R.S32.HI R41, RZ, 0x1f, R43 ;  /* 0x0000001fff297819 */ /* 0x000fe2000001142b */
[----:B--2---:R-:W0:Y:S02]  /*22650*/  @!P1 LDC R14, c[0x0][0xb50] ;  /* 0x0002d400ff0e9b82 */ /* 0x004e240000000800 */
[----:B------:R-:W-:Y:S01]  /*22660*/  IMAD R43, R134, R44, R45 ;  /* 0x0000002c862b7224 */ /* 0x000fe200078e022d */
[----:B------:R-:W-:Y:S01]  /*22670*/  IADD3.X R41, R41, R42, R47, P0, P3 ;  /* 0x0000002a29297210 */ /* 0x000fe200007e642f */
[----:B------:R-:W-:-:S02]  /*22680*/  IMAD R42, R53, R134, RZ ;  /* 0x00000086352a7224 */ /* 0x000fc400078e02ff */
[-C--:B---3--:R-:W-:Y:S01]  /*22690*/  IMAD R13, R13, R43.reuse, RZ ;  /* 0x0000002b0d0d7224 */ /* 0x088fe200078e02ff */
[----:B------:R-:W-:Y:S01]  /*226a0*/  SHF.R.S32.HI R47, RZ, 0x1f, R43 ;  /* 0x0000001fff2f7819 */ /* 0x000fe2000001142b */
[C---:B------:R-:W-:Y:S01]  /*226b0*/  IMAD.WIDE.U32 R40, R12.reuse, R43, R40 ;  /* 0x0000002b0c287225 */ /* 0x040fe200078e0028 */
[----:B------:R-:W1:Y:S03]  /*226c0*/  @!P1 LDC R15, c[0x0][0xb54] ;  /* 0x0002d500ff0f9b82 */ /* 0x000e660000000800 */
[----:B------:R-:W-:-:S04]  /*226d0*/  IMAD R13, R12, R47, R13 ;  /* 0x0000002f0c0d7224 */ /* 0x000fc800078e020d */
[----:B------:R-:W-:Y:S01]  /*226e0*/  IMAD.IADD R12, R41, 0x1, R13 ;  /* 0x00000001290c7824 */ /* 0x000fe200078e020d */
[----:B0-----:R-:W-:-:S05]  /*226f0*/  LEA R44, P0, R40, R14, 0x2 ;  /* 0x0000000e282c7211 */ /* 0x001fca00078010ff */
[----:B------:R-:W-:Y:S01]  /*22700*/  SHFL.IDX PT, R14, R44, 0x1, 0x1c1f ;  /* 0x003c1f002c0e7f89 */ /* 0x000fe200000e0000 */
[----:B-1----:R-:W-:-:S03]  /*22710*/  LEA.HI.X R40, R40, R15, R12, 0x2, P0 ;  /* 0x0000000f28287211 */ /* 0x002fc600000f140c */
[----:B------:R-:W-:Y:S04]  /*22720*/  SHFL.IDX PT, R12, R44, RZ, 0x1c1f ;  /* 0x001c1fff2c0c7589 */ /* 0x000fe800000e0000 */
[----:B------:R-:W0:Y:S04]  /*22730*/  SHFL.IDX PT, R13, R40, RZ, 0x1c1f ;  /* 0x001c1fff280d7589 */ /* 0x000e2800000e0000 */
[----:B------:R-:W1:Y:S01]  /*22740*/  SHFL.IDX PT, R15, R40, 0x1, 0x1c1f ;  /* 0x003c1f00280f7f89 */ /* 0x000e6200000e0000 */
[----:B----4-:R-:W-:Y:S01]  /*22750*/  IMAD.IADD R41, R54, 0x1, R207 ;  /* 0x0000000136297824 */ /* 0x010fe200078e02cf */
[----:B------:R-:W-:-:S03]  /*22760*/  LOP3.LUT P0, RZ, R52, 0x3, RZ, 0xc0, !PT ;  /* 0x0000000334ff7812 */ /* 0x000fc6000780c0ff */
[C---:B------:R-:W-:Y:S01]  /*22770*/  VIADD R43, R41.reuse, 0x8 ;  /* 0x00000008292b7836 */ /* 0x040fe20000000000 */
[----:B------:R-:W-:-:S04]  /*22780*/  ISETP.GE.OR P3, PT, R41, R42, P0 ;  /* 0x0000002a2900720c */ /* 0x000fc80000766670 */
[----:B------:R-:W-:-:S09]  /*22790*/  ISETP.GE.OR P0, PT, R43, R42, P0 ;  /* 0x0000002a2b00720c */ /* 0x000fd20000706670 */
        /* <DEDUP_REMOVED lines=26> */
[----:B------:R-:W5:Y:S01]  /*22940*/  LD.E.128 R24, desc[UR40][R24.64] ;  /* 0x0000002818187980 */ /* 0x000f62000c101d00 */
[----:B------:R-:W-:Y:S02]  /*22950*/  LOP3.LUT R28, R29, 0x380, RZ, 0xc0, !PT ;  /* 0x000003801d1c7812 */ /* 0x000fe400078ec0ff */
[----:B------:R-:W-:-:S02]  /*22960*/  SHF.R.U64 R48, R48, 0x3, RZ ;  /* 0x0000000330307819 */ /* 0x000fc400000012ff */
[----:B------:R-:W-:Y:S02]  /*22970*/  LOP3.LUT R32, R33, 0x380, RZ, 0xc0, !PT ;  /* 0x0000038021207812 */ /* 0x000fe400078ec0ff */
[----:B------:R-:W-:Y:S01]  /*22980*/  LOP3.LUT R48, R48, R49, RZ, 0x3c, !PT ;  /* 0x0000003130307212 */ /* 0x000fe200078e3cff */
[--C-:B------:R-:W-:Y:S01]  /*22990*/  IMAD.X R49, RZ, RZ, R81.reuse, P3 ;  /* 0x000000ffff317224 */ /* 0x100fe200018e0651 */
[----:B------:R-:W-:Y:S02]  /*229a0*/  IADD3 R3, P3, R80, 0xb000, RZ ;  /* 0x0000b00050037810 */ /* 0x000fe40007f7e0ff */
[----:B------:R-:W-:Y:S02]  /*229b0*/  LOP3.LUT R36, R37, 0x380, RZ, 0xc0, !PT ;  /* 0x0000038025247812 */ /* 0x000fe400078ec0ff */
[----:B------:R-:W-:Y:S01]  /*229c0*/  LOP3.LUT R0, R3, 0x380, RZ, 0xc0, !PT ;  /* 0x0000038003007812 */ /* 0x000fe200078ec0ff */
[----:B------:R-:W-:Y:S01]  /*229d0*/  IMAD.X R69, RZ, RZ, R81, P3 ;  /* 0x000000ffff457224 */ /* 0x000fe200018e0651 */
[----:B------:R-:W-:Y:S01]  /*229e0*/  LOP3.LUT R44, R45, 0x380, RZ, 0xc0, !PT ;  /* 0x000003802d2c7812 */ /* 0x000fe200078ec0ff */
[----:B------:R-:W5:Y:S01]  /*229f0*/  LD.E.128 R48, desc[UR40][R48.64] ;  /* 0x0000002830307980 */ /* 0x000f62000c101d00 */
[----:B------:R-:W-:-:S02]  /*22a00*/  SHF.R.U64 R0, R0, 0x3, RZ ;  /* 0x0000000300007819 */ /* 0x000fc400000012ff */
[----:B------:R-:W-:Y:S02]  /*22a10*/  SHF.R.U64 R28, R28, 0x3, RZ ;  /* 0x000000031c1c7819 */ /* 0x000fe400000012ff */
[----:B------:R-:W-:Y:S01]  /*22a20*/  LOP3.LUT R68, R0, R3, RZ, 0x3c, !PT ;  /* 0x0000000300447212 */ /* 0x000fe200078e3cff */
[----:B------:R-:W-:Y:S01]  /*22a30*/  IMAD R0, R133, UR4, RZ ;  /* 0x0000000485007c24 */ /* 0x000fe2000f8e02ff */
[----:B------:R-:W-:Y:S01]  /*22a40*/  SHF.R.U64 R32, R32, 0x3, RZ ;  /* 0x0000000320207819 */ /* 0x000fe200000012ff */
[C---:B------:R-:W-:Y:S01]  /*22a50*/  IMAD.WIDE.U32 R2, R11.reuse, UR4, RZ ;  /* 0x000000040b027c25 */ /* 0x040fe2000f8e00ff */
[----:B------:R-:W-:Y:S02]  /*22a60*/  SHF.R.U64 R36, R36, 0x3, RZ ;  /* 0x0000000324247819 */ /* 0x000fe400000012ff */
[----:B------:R-:W-:Y:S01]  /*22a70*/  SHF.R.U64 R44, R44, 0x3, RZ ;  /* 0x000000032c2c7819 */ /* 0x000fe200000012ff */
[----:B------:R-:W-:Y:S01]  /*22a80*/  IMAD R13, R11, UR5, R0 ;  /* 0x000000050b0d7c24 */ /* 0x000fe2000f8e0200 */
[----:B------:R-:W-:Y:S01]  /*22a90*/  LOP3.LUT R28, R28, R29, RZ, 0x3c, !PT ;  /* 0x0000001d1c1c7212 */ /* 0x000fe200078e3cff */
[----:B------:R-:W-:Y:S01]  /*22aa0*/  IMAD R0, R41, 0x20, R8 ;  /* 0x0000002029007824 */ /* 0x000fe200078e0208 */
[----:B------:R-:W-:Y:S01]  /*22ab0*/  LOP3.LUT R32, R32, R33, RZ, 0x3c, !PT ;  /* 0x0000002120207212 */ /* 0x000fe200078e3cff */
[--C-:B------:R-:W-:Y:S01]  /*22ac0*/  IMAD.X R29, RZ, RZ, R81.reuse, P4 ;  /* 0x000000ffff1d7224 */ /* 0x100fe200020e0651 */
[----:B------:R-:W-:Y:S01]  /*22ad0*/  LOP3.LUT R36, R36, R37, RZ, 0x3c, !PT ;  /* 0x0000002524247212 */ /* 0x000fe200078e3cff */
[--C-:B------:R-:W-:Y:S01]  /*22ae0*/  IMAD.X R33, RZ, RZ, R81.reuse, P5 ;  /* 0x000000ffff217224 */ /* 0x100fe200028e0651 */
[----:B------:R-:W-:Y:S01]  /*22af0*/  LOP3.LUT R44, R44, R45, RZ, 0x3c, !PT ;  /* 0x0000002d2c2c7212 */ /* 0x000fe200078e3cff */
[--C-:B------:R-:W-:Y:S01]  /*22b00*/  IMAD.X R37, RZ, RZ, R81.reuse, P0 ;  /* 0x000000ffff257224 */ /* 0x100fe200000e0651 */
[C---:B------:R-:W-:Y:S01]  /*22b10*/  IADD3 R53, P4, R80.reuse, 0x7000, RZ ;  /* 0x0000700050357810 */ /* 0x040fe20007f9e0ff */
[----:B------:R-:W-:Y:S01]  /*22b20*/  IMAD.X R45, RZ, RZ, R81, P1 ;  /* 0x000000ffff2d7224 */ /* 0x000fe200008e0651 */
[C---:B------:R-:W-:Y:S01]  /*22b30*/  IADD3 R57, P5, R80.reuse, 0x8000, RZ ;  /* 0x0000800050397810 */ /* 0x040fe20007fbe0ff */
[----:B------:R-:W-:Y:S01]  /*22b40*/  IMAD.IADD R3, R3, 0x1, R13 ;  /* 0x0000000103037824 */ /* 0x000fe200078e020d */
[C---:B------:R-:W-:Y:S01]  /*22b50*/  IADD3 R61, P0, R80.reuse, 0x9000, RZ ;  /* 0x00009000503d7810 */ /* 0x040fe20007f1e0ff */
[----:B------:R-:W-:Y:S01]  /*22b60*/  ULDC.64 UR4, c[0x0][0xae8] ;  /* 0x0002ba0000047ab9 */ /* 0x000fe20000000a00 */
[----:B------:R-:W-:Y:S01]  /*22b70*/  IADD3 R65, P1, R80, 0xa000, RZ ;  /* 0x0000a00050417810 */ /* 0x000fe20007f3e0ff */
[----:B------:R-:W-:Y:S01]  /*22b80*/  IMAD.IADD R10, R207, 0x1, R0 ;  /* 0x00000001cf0a7824 */ /* 0x000fe200078e0200 */
[----:B------:R-:W-:Y:S01]  /*22b90*/  LOP3.LUT R52, R53, 0x380, RZ, 0xc0, !PT ;  /* 0x0000038035347812 */ /* 0x000fe200078ec0ff */
[----:B------:R-:W-:Y:S01]  /*22ba0*/  IMAD.WIDE.U32 R2, R222, UR4, R2 ;  /* 0x00000004de027c25 */ /* 0x000fe2000f8e0002 */
[----:B------:R-:W-:Y:S01]  /*22bb0*/  LOP3.LUT R56, R57, 0x380, RZ, 0xc0, !PT ;  /* 0x0000038039387812 */ /* 0x000fe200078ec0ff */
[----:B------:R-:W5:Y:S01]  /*22bc0*/  LD.E.128 R28, desc[UR40][R28.64] ;  /* 0x000000281c1c7980 */ /* 0x000f62000c101d00 */
[----:B------:R-:W-:-:S02]  /*22bd0*/  LOP3.LUT R60, R61, 0x380, RZ, 0xc0, !PT ;  /* 0x000003803d3c7812 */ /* 0x000fc400078ec0ff */
[----:B------:R-:W-:Y:S01]  /*22be0*/  LOP3.LUT R64, R65, 0x380, RZ, 0xc0, !PT ;  /* 0x0000038041407812 */ /* 0x000fe200078ec0ff */
[----:B0-----:R-:W-:Y:S01]  /*22bf0*/  @P2 IMAD.HI.U32 R0, R10, R15, RZ ;  /* 0x0000000f0a002227 */ /* 0x001fe200078e00ff */
[----:B------:R-:W-:Y:S01]  /*22c00*/  SHF.R.S32.HI R13, RZ, 0x1f, R132 ;  /* 0x0000001fff0d7819 */ /* 0x000fe20000011484 */
[----:B------:R-:W5:Y:S01]  /*22c10*/  LD.E.128 R32, desc[UR40][R32.64] ;  /* 0x0000002820207980 */ /* 0x000f62000c101d00 */
[----:B------:R-:W-:Y:S01]  /*22c20*/  LOP3.LUT R5, R80, 0x380, RZ, 0xc0, !PT ;  /* 0x0000038050057812 */ /* 0x000fe200078ec0ff */
        /* <DEDUP_REMOVED lines=10> */
[----:B-1----:R-:W-:Y:S01]  /*22cd0*/  @P2 SHF.R.U32.HI R11, RZ, R21, R0 ;  /* 0x00000015ff0b2219 */ /* 0x002fe20000011600 */
        /* <DEDUP_REMOVED lines=11> */
[----:B------:R-:W-:Y:S01]  /*22d90*/  SHF.R.S32.HI R0, RZ, 0x1f, R11 ;  /* 0x0000001fff007819 */ /* 0x000fe2000001140b */
[----:B------:R-:W-:Y:S01]  /*22da0*/  IMAD.WIDE.U32 R132, R132, UR4, R2 ;  /* 0x0000000484847c25 */ /* 0x000fe2000f8e0002 */
[----:B------:R-:W5:Y:S01]  /*22db0*/  LD.E.128 R52, desc[UR40][R52.64] ;  /* 0x0000002834347980 */ /* 0x000f62000c101d00 */
[----:B------:R-:W-:-:S02]  /*22dc0*/  ULDC.64 UR4, c[0x0][0xae0] ;  /* 0x0002b80000047ab9 */ /* 0x000fc40000000a00 */
[----:B------:R-:W-:Y:S01]  /*22dd0*/  IMAD.MOV R3, RZ, RZ, -R11 ;  /* 0x000000ffff037224 */ /* 0x000fe200078e0a0b */
[----:B------:R0:W5:Y:S01]  /*22de0*/  LD.E.128 R4, desc[UR40][R80.64] ;  /* 0x0000002850047980 */ /* 0x000162000c101d00 */
[----:B------:R-:W-:Y:S02]  /*22df0*/  IMAD.IADD R133, R133, 0x1, R13 ;  /* 0x0000000185857824 */ /* 0x000fe400078e020d */
[----:B------:R-:W-:Y:S01]  /*22e00*/  IMAD R13, R134, R3, R10 ;  /* 0x00000003860d7224 */ /* 0x000fe200078e020a */
[----:B------:R-:W5:Y:S04]  /*22e10*/  LD.E.128 R56, desc[UR40][R56.64] ;  /* 0x0000002838387980 */ /* 0x000f68000c101d00 */
        /* <DEDUP_REMOVED lines=34> */
.L_x_5009:
[----:B------:R-:W-:Y:S01]  /*23040*/  IMAD.IADD R207, R8, 0x1, R207 ;  /* 0x0000000108cf7824 */ /* 0x000fe200078e02cf */
        /* <DEDUP_REMOVED lines=16> */
.L_x_4702:
[----:B------:R-:W-:Y:S05]  /*23150*/  BSYNC B1 ;  /* 0x0000000000017941 */ /* 0x000fea0003800000 */
.L_x_4701:
[----:B------:R-:W-:-:S03]  /*23160*/  UMOV UR4, 0xffffffff ;  /* 0xffffffff00047882 */ /* 0x000fc60000000000 */
[----:B------:R-:W-:Y:S05]  /*23170*/  BRA.DIV UR4, `(.L_x_4703) ;  /* 0x000000f204007947 */ /* 0x000fea000b800000 */
[----:B-1----:R1:W4:Y:S04]  /*23180*/  SHFL.IDX PT, R0, R3, 0x1, 0x181f ;  /* 0x00381f0003007f89 */ /* 0x00232800000e0000 */
[----:B--23--:R1:W2:Y:S02]  /*23190*/  SHFL.IDX PT, R14, R2, 0x1, 0x181f ;  /* 0x00381f00020e7f89 */ /* 0x00c2a400000e0000 */
.L_x_5013:
[----:B-----5:R-:W-:Y:S01]  /*231a0*/  VIADD R5, R207, 0x20 ;  /* 0x00000020cf057836 */ /* 0x020fe20000000000 */
        /* <DEDUP_REMOVED lines=16> */
.L_x_4705:
[----:B------:R-:W-:Y:S05]  /*232b0*/  BSYNC B1 ;  /* 0x0000000000017941 */ /* 0x000fea0003800000 */
.L_x_4704:
[----:B------:R-:W-:-:S03]  /*232c0*/  UMOV UR4, 0xffffffff ;  /* 0xffffffff00047882 */ /* 0x000fc60000000000 */
[----:B------:R-:W-:Y:S05]  /*232d0*/  BRA.DIV UR4, `(.L_x_4706) ;  /* 0x000000ee04f07947 */ /* 0x000fea000b800000 */
[----:B----4-:R4:W0:Y:S04]  /*232e0*/  SHFL.IDX PT, R0, R3, 0x2, 0x181f ;  /* 0x00581f0003007f89 */ /* 0x01082800000e0000 */
[----:B--23--:R4:W2:Y:S02]  /*232f0*/  SHFL.IDX PT, R14, R2, 0x2, 0x181f ;  /* 0x00581f00020e7f89 */ /* 0x00c8a400000e0000 */
.L_x_5017:
        /* <DEDUP_REMOVED lines=17> */
.L_x_4708:
[----:B------:R-:W-:Y:S05]  /*23410*/  BSYNC B1 ;  /* 0x0000000000017941 */ /* 0x000fea0003800000 */
.L_x_4707:
[----:B------:R-:W-:-:S03]  /*23420*/  UMOV UR4, 0xffffffff ;  /* 0xffffffff00047882 */ /* 0x000fc60000000000 */
[----:B------:R-:W-:Y:S05]  /*23430*/  BRA.DIV UR4, `(.L_x_4709) ;  /* 0x000000ee04e07947 */ /* 0x000fea000b800000 */
[----:B0-----:R0:W0:Y:S04]  /*23440*/  SHFL.IDX PT, R0, R3, 0x3, 0x181f ;  /* 0x00781f0003007f89 */ /* 0x00102800000e0000 */
[----:B--23--:R2:W3:Y:S02]  /*23450*/  SHFL.IDX PT, R14, R2, 0x3, 0x181f ;  /* 0x00781f00020e7f89 */ /* 0x00c4e400000e0000 */
.L_x_5021:
        /* <DEDUP_REMOVED lines=18> */
.L_x_4699:
[----:B------:R-:W-:Y:S01]  /*23580*/  ULDC.64 UR4, c[0x0][0xb08] ;  /* 0x0002c20000047ab9 */ /* 0x000fe20000000a00 */
[----:B------:R-:W1:Y:S01]  /*23590*/  @P2 LDC R47, c[0x0][0xbf0] ;  /* 0x0002fc00ff2f2b82 */ /* 0x000e620000000800 */
[----:B0-----:R-:W-:Y:S02]  /*235a0*/  IMAD R14, R133, UR4, RZ ;  /* 0x00000004850e7c24 */ /* 0x001fe4000f8e02ff */
[----:B------:R-:W-:-:S04]  /*235b0*/  IMAD.WIDE.U32 R12, R11, UR4, RZ ;  /* 0x000000040b0c7c25 */ /* 0x000fc8000f8e00ff */
[----:B------:R-:W-:Y:S01]  /*235c0*/  IMAD R11, R11, UR5, R14 ;  /* 0x000000050b0b7c24 */ /* 0x000fe2000f8e020e */
[----:B------:R-:W-:Y:S01]  /*235d0*/  ULDC.64 UR4, c[0x0][0xb38] ;  /* 0x0002ce0000047ab9 */ /* 0x000fe20000000a00 */
[----:B------:R-:W0:Y:S01]  /*235e0*/  @P2 LDC R14, c[0x0][0xbec] ;  /* 0x0002fb00ff0e2b82 */ /* 0x000e220000000800 */
[----:B------:R-:W-:Y:S02]  /*235f0*/  VIADD R40, R16, 0x2a820 ;  /* 0x0002a82010287836 */ /* 0x000fe40000000000 */
[----:B------:R-:W-:Y:S01]  /*23600*/  IMAD.IADD R13, R13, 0x1, R11 ;  /* 0x000000010d0d7824 */ /* 0x000fe200078e020b */
[----:B------:R-:W-:Y:S02]  /*23610*/  SHF.R.S32.HI R11, RZ, 0x1f, R132 ;  /* 0x0000001fff0b7819 */ /* 0x000fe40000011484 */
[----:B------:R-:W-:Y:S01]  /*23620*/  PRMT R40, RZ, 0x654, R40 ;  /* 0x00000654ff287816 */ /* 0x000fe20000000028 */
[----:B------:R-:W-:-:S03]  /*23630*/  IMAD.WIDE.U32 R12, R222, UR4, R12 ;  /* 0x00000004de0c7c25 */ /* 0x000fc6000f8e000c */
[----:B------:R2:W-:Y:S01]  /*23640*/  SYNCS.ARRIVE.TRANS64.RED.A1T0 RZ, [R40+URZ], RZ ;  /* 0x000000ff28ff79a7 */ /* 0x0005e2000810043f */
[----:B------:R-:W-:Y:S01]  /*23650*/  IMAD R13, R222, UR5, R13 ;  /* 0x00000005de0d7c24 */ /* 0x000fe2000f8e020d */
[----:B------:R-:W-:Y:S02]  /*23660*/  ULDC.64 UR4, c[0x0][0xb40] ;  /* 0x0002d00000047ab9 */ /* 0x000fe40000000a00 */
[----:B------:R-:W-:Y:S02]  /*23670*/  IMAD R11, R11, UR4, RZ ;  /* 0x000000040b0b7c24 */ /* 0x000fe4000f8e02ff */
[----:B------:R-:W-:-:S04]  /*23680*/  IMAD.WIDE.U32 R12, R132, UR4, R12 ;  /* 0x00000004840c7c25 */ /* 0x000fc8000f8e000c */
[----:B------:R-:W-:Y:S01]  /*23690*/  IMAD R15, R132, UR5, R11 ;  /* 0x00000005840f7c24 */ /* 0x000fe2000f8e020b */
[----:B------:R-:W-:Y:S01]  /*236a0*/  ULDC.64 UR4, c[0x0][0xb48] ;  /* 0x0002d20000047ab9 */ /* 0x000fe20000000a00 */
[----:B------:R-:W-:Y:S02]  /*236b0*/  IMAD.MOV.U32 R11, RZ, RZ, R45 ;  /* 0x000000ffff0b7224 */ /* 0x000fe400078e002d */
[----:B0-----:R-:W-:-:S04]  /*236c0*/  @P2 IMAD.HI.U32 R14, R45, R14, RZ ;  /* 0x0000000e2d0e2227 */ /* 0x001fc800078e00ff */
[----:B------:R-:W-:Y:S01]  /*236d0*/  IMAD.IADD R13, R13, 0x1, R15 ;  /* 0x000000010d0d7824 */ /* 0x000fe200078e020f */
[----:B-1----:R-:W-:Y:S01]  /*236e0*/  @P2 SHF.R.U32.HI R11, RZ, R47, R14 ;  /* 0x0000002fff0b2219 */ /* 0x002fe2000001160e */
[----:B------:R-:W-:-:S03]  /*236f0*/  IMAD.WIDE.U32 R12, R228, UR4, R12 ;  /* 0x00000004e40c7c25 */ /* 0x000fc6000f8e000c */
[--C-:B------:R-:W-:Y:S01]  /*23700*/  SHF.R.S32.HI R14, RZ, 0x1f, R11.reuse ;  /* 0x0000001fff0e7819 */ /* 0x100fe2000001140b */
[----:B------:R-:W-:Y:S02]  /*23710*/  IMAD.MOV R15, RZ, RZ, -R11 ;  /* 0x000000ffff0f7224 */ /* 0x000fe400078e0a0b */
[----:B------:R-:W-:Y:S01]  /*23720*/  IMAD R13, R228, UR5, R13 ;  /* 0x00000005e40d7c24 */ /* 0x000fe2000f8e020d */
[----:B------:R-:W-:Y:S01]  /*23730*/  ULDC.64 UR4, c[0x0][0xb30] ;  /* 0x0002cc0000047ab9 */ /* 0x000fe20000000a00 */
[----:B------:R-:W-:Y:S02]  /*23740*/  IMAD R15, R134, R15, R45 ;  /* 0x0000000f860f7224 */ /* 0x000fe400078e022d */
[----:B------:R-:W-:Y:S02]  /*23750*/  IMAD R14, R14, UR4, RZ ;  /* 0x000000040e0e7c24 */ /* 0x000fe4000f8e02ff */
        /* <DEDUP_REMOVED lines=13> */
[----:B--2---:R-:W-:Y:S06]  /*23830*/  BRA.DIV UR4, `(.L_x_4711) ;  /* 0x000000ee04287947 */ /* 0x004fec000b800000 */
[----:B------:R0:W1:Y:S04]  /*23840*/  SHFL.IDX PT, R46, R45, RZ, 0x1c1f ;  /* 0x001c1fff2d2e7589 */ /* 0x00006800000e0000 */
[----:B------:R0:W2:Y:S02]  /*23850*/  SHFL.IDX PT, R47, R44, RZ, 0x1c1f ;  /* 0x001c1fff2c2f7589 */ /* 0x0000a400000e0000 */
.L_x_5024:
[----:B------:R-:W-:Y:S01]  /*23860*/  ISETP.GE.AND P0, PT, R41, R42, PT ;  /* 0x0000002a2900720c */ /* 0x000fe20003f06270 */
[----:B------:R-:W-:-:S12]  /*23870*/  BSSY B1, `(.L_x_4712) ;  /* 0x00000c1000017945 */ /* 0x000fd80003800000 */
[----:B------:R-:W-:Y:S05]  /*23880*/  @P0 BRA `(.L_x_4713) ;  /* 0x0000000800fc0947 */ /* 0x000fea0003800000 */
[----:B------:R-:W-:Y:S01]  /*23890*/  ULDC UR4, c[0x0][0xac8] ;  /* 0x0002b20000047ab9 */ /* 0x000fe20000000800 */
[C---:B------:R-:W-:Y:S01]  /*238a0*/  VIADD R40, R200.reuse, 0x8 ;  /* 0x00000008c8287836 */ /* 0x040fe20000000000 */
[C---:B------:R-:W-:Y:S01]  /*238b0*/  ISETP.GE.AND P1, PT, R200.reuse, UR4, PT ;  /* 0x00000004c8007c0c */ /* 0x040fe2000bf26270 */
[C---:B------:R-:W-:Y:S01]  /*238c0*/  VIADD R11, R200.reuse, 0x10 ;  /* 0x00000010c80b7836 */ /* 0x040fe20000000000 */
[----:B------:R-:W-:Y:S01]  /*238d0*/  SHF.R.S32.HI R14, RZ, 0x1f, R200 ;  /* 0x0000001fff0e7819 */ /* 0x000fe200000114c8 */
[----:B------:R-:W-:Y:S01]  /*238e0*/  VIADD R50, R200, 0x18 ;  /* 0x00000018c8327836 */ /* 0x000fe20000000000 */
[----:B------:R-:W-:Y:S01]  /*238f0*/  ISETP.GE.AND P0, PT, R40, UR4, PT ;  /* 0x0000000428007c0c */ /* 0x000fe2000bf06270 */
[C---:B------:R-:W-:Y:S01]  /*23900*/  VIADD R48, R200.reuse, 0x8 ;  /* 0x00000008c8307836 */ /* 0x040fe20000000000 */
[----:B------:R-:W-:Y:S01]  /*23910*/  ISETP.GE.AND P2, PT, R11, UR4, PT ;  /* 0x000000040b007c0c */ /* 0x000fe2000bf46270 */
[C---:B------:R-:W-:Y:S02]  /*23920*/  VIADD R49, R200.reuse, 0x20 ;  /* 0x00000020c8317836 */ /* 0x040fe40000000000 */
[C---:B------:R-:W-:Y:S01]  /*23930*/  VIADD R51, R200.reuse, 0x10 ;  /* 0x00000010c8337836 */ /* 0x040fe20000000000 */
[----:B------:R-:W-:Y:S01]  /*23940*/  SHF.R.S32.HI R48, RZ, 0x1f, R48 ;  /* 0x0000001fff307819 */ /* 0x000fe20000011430 */
[----:B------:R-:W-:-:S02]  /*23950*/  VIADD R52, R200, 0x18 ;  /* 0x00000018c8347836 */ /* 0x000fc40000000000 */
[-C--:B------:R-:W-:Y:S02]  /*23960*/  @!P1 LOP3.LUT R79, R79, R78.reuse, RZ, 0x3c, !PT ;  /* 0x0000004e4f4f9212 */ /* 0x080fe400078e3cff */
[C---:B--2---:R-:W-:Y:S02]  /*23970*/  @!P1 LEA R12, P3, R200.reuse, R47, 0x2 ;  /* 0x0000002fc80c9211 */ /* 0x044fe400078610ff */
[C---:B------:R-:W-:Y:S01]  /*23980*/  @!P1 LOP3.LUT R78, R79.reuse, R78, RZ, 0x3c, !PT ;  /* 0x0000004e4f4e9212 */ /* 0x040fe200078e3cff */
[----:B------:R-:W-:Y:S01]  /*23990*/  @!P0 IMAD.MOV.U32 R41, RZ, RZ, R0 ;  /* 0x000000ffff298224 */ /* 0x000fe200078e0000 */
[C---:B-1----:R-:W-:Y:S01]  /*239a0*/  @!P1 LEA.HI.X R13, R200.reuse, R46, R14, 0x2, P3 ;  /* 0x0000002ec80d9211 */ /* 0x042fe200018f140e */
[----:B------:R-:W-:Y:S01]  /*239b0*/  VIADD R0, R200, 0x40 ;  /* 0x00000040c8007836 */ /* 0x000fe20000000000 */
[----:B------:R-:W-:Y:S02]  /*239c0*/  ISETP.GE.AND P3, PT, R50, UR4, PT ;  /* 0x0000000432007c0c */ /* 0x000fe4000bf66270 */
[----:B------:R-:W-:-:S02]  /*239d0*/  @!P1 LOP3.LUT R79, R79, R78, RZ, 0x3c, !PT ;  /* 0x0000004e4f4f9212 */ /* 0x000fc400078e3cff */
[CC--:B------:R-:W-:Y:S02]  /*239e0*/  @!P0 LEA R14, P4, R40.reuse, R47.reuse, 0x2 ;  /* 0x0000002f280e8211 */ /* 0x0c0fe400078810ff */
[----:B------:R-:W-:Y:S01]  /*239f0*/  SHF.R.S32.HI R51, RZ, 0x1f, R51 ;  /* 0x0000001fff337819 */ /* 0x000fe20000011433 */
[----:B------:R1:W-:Y:S01]  /*23a00*/  @!P1 ST.E.64 desc[UR40][R12.64], R78 ;  /* 0x0000004e0c009985 */ /* 0x0003e2000c101b28 */
[----:B------:R-:W-:Y:S02]  /*23a10*/  ISETP.GE.AND P1, PT, R49, UR4, PT ;  /* 0x0000000431007c0c */ /* 0x000fe4000bf26270 */
[----:B------:R-:W-:Y:S01]  /*23a20*/  @!P0 LEA.HI.X R15, R40, R46, R48, 0x2, P4 ;  /* 0x0000002e280f8211 */ /* 0x000fe200020f1430 */
[----:B------:R-:W-:Y:S01]  /*23a30*/  @!P0 IMAD.MOV.U32 R40, RZ, RZ, R2 ;  /* 0x000000ffff288224 */ /* 0x000fe200078e0002 */
[----:B------:R-:W-:Y:S01]  /*23a40*/  SHF.R.S32.HI R52, RZ, 0x1f, R52 ;  /* 0x0000001fff347819 */ /* 0x000fe20000011434 */
[----:B------:R-:W-:Y:S01]  /*23a50*/  VIADD R48, R200, 0x28 ;  /* 0x00000028c8307836 */ /* 0x000fe20000000000 */
[----:B------:R-:W-:Y:S01]  /*23a60*/  SHF.R.S32.HI R0, RZ, 0x1f, R0 ;  /* 0x0000001fff007819 */ /* 0x000fe20000011400 */
[----:B------:R-:W-:Y:S01]  /*23a70*/  @!P2 IMAD.MOV.U32 R2, RZ, RZ, R5 ;  /* 0x000000ffff02a224 */ /* 0x000fe200078e0005 */
[----:B------:R2:W-:Y:S01]  /*23a80*/  @!P0 ST.E.64 desc[UR40][R14.64], R40 ;  /* 0x000000280e008985 */ /* 0x0005e2000c101b28 */
[----:B------:R-:W-:Y:S01]  /*23a90*/  @!P3 IMAD.MOV.U32 R5, RZ, RZ, R4 ;  /* 0x000000ffff05b224 */ /* 0x000fe200078e0004 */
[----:B------:R-:W-:Y:S01]  /*23aa0*/  ISETP.GE.AND P0, PT, R48, UR4, PT ;  /* 0x0000000430007c0c */ /* 0x000fe2000bf06270 */
[----:B------:R-:W-:Y:S01]  /*23ab0*/  @!P3 IMAD.MOV.U32 R4, RZ, RZ, R6 ;  /* 0x000000ffff04b224 */ /* 0x000fe200078e0006 */
[----:B-1----:R-:W-:-:S04]  /*23ac0*/  @!P2 LEA R12, P5, R11, R47, 0x2 ;  /* 0x0000002f0b0ca211 */ /* 0x002fc800078a10ff */
[-C--:B------:R-:W-:Y:S01]  /*23ad0*/  @!P2 LEA.HI.X R13, R11, R46.reuse, R51, 0x2, P5 ;  /* 0x0000002e0b0da211 */ /* 0x080fe200028f1433 */
[C---:B------:R-:W-:Y:S02]  /*23ae0*/  VIADD R11, R200.reuse, 0x30 ;  /* 0x00000030c80b7836 */ /* 0x040fe40000000000 */
[----:B------:R-:W-:Y:S01]  /*23af0*/  VIADD R51, R200, 0x20 ;  /* 0x00000020c8337836 */ /* 0x000fe20000000000 */
[CC--:B--2---:R-:W-:Y:S01]  /*23b00*/  @!P3 LEA R14, P4, R50.reuse, R47.reuse, 0x2 ;  /* 0x0000002f320eb211 */ /* 0x0c4fe200078810ff */
[----:B------:R1:W-:Y:S01]  /*23b10*/  @!P2 ST.E.64 desc[UR40][R12.64], R2 ;  /* 0x000000020c00a985 */ /* 0x0003e2000c101b28 */
[----:B------:R-:W-:Y:S02]  /*23b20*/  ISETP.GE.AND P2, PT, R11, UR4, PT ;  /* 0x000000040b007c0c */ /* 0x000fe4000bf46270 */
[----:B------:R-:W-:Y:S01]  /*23b30*/  @!P3 LEA.HI.X R15, R50, R46, R52, 0x2, P4 ;  /* 0x0000002e320fb211 */ /* 0x000fe200020f1434 */
[C---:B------:R-:W-:Y:S01]  /*23b40*/  VIADD R50, R200.reuse, 0x38 ;  /* 0x00000038c8327836 */ /* 0x040fe20000000000 */
[----:B------:R-:W-:Y:S01]  /*23b50*/  SHF.R.S32.HI R51, RZ, 0x1f, R51 ;  /* 0x0000001fff337819 */ /* 0x000fe20000011433 */
[----:B------:R-:W-:Y:S01]  /*23b60*/  VIADD R52, R200, 0x28 ;  /* 0x00000028c8347836 */ /* 0x000fe20000000000 */
[----:B------:R-:W-:Y:S01]  /*23b70*/  @!P0 LEA R6, P4, R48, R47, 0x2 ;  /* 0x0000002f30068211 */ /* 0x000fe200078810ff */
[----:B------:R2:W-:Y:S01]  /*23b80*/  @!P3 ST.E.64 desc[UR40][R14.64], R4 ;  /* 0x000000040e00b985 */ /* 0x0005e2000c101b28 */
[----:B------:R-:W-:-:S02]  /*23b90*/  ISETP.GE.AND P3, PT, R50, UR4, PT ;  /* 0x0000000432007c0c */ /* 0x000fc4000bf66270 */
[----:B------:R-:W-:Y:S02]  /*23ba0*/  SHF.R.S32.HI R52, RZ, 0x1f, R52 ;  /* 0x0000001fff347819 */ /* 0x000fe40000011434 */
[C---:B-1----:R-:W-:Y:S01]  /*23bb0*/  @!P1 LEA R2, P5, R49.reuse, R47, 0x2 ;  /* 0x0000002f31029211 */ /* 0x042fe200078a10ff */
[C---:B------:R-:W-:Y:S01]  /*23bc0*/  VIADD R12, R200.reuse, 0x48 ;  /* 0x00000048c80c7836 */ /* 0x040fe20000000000 */
[----:B------:R-:W-:Y:S02]  /*23bd0*/  SHF.R.S32.HI R13, RZ, 0x1f, R229 ;  /* 0x0000001fff0d7819 */ /* 0x000fe400000114e5 */
[----:B------:R-:W-:Y:S01]  /*23be0*/  @!P1 LEA.HI.X R3, R49, R46, R51, 0x2, P5 ;  /* 0x0000002e31039211 */ /* 0x000fe200028f1433 */
[C---:B------:R-:W-:Y:S01]  /*23bf0*/  VIADD R49, R200.reuse, 0x40 ;  /* 0x00000040c8317836 */ /* 0x040fe20000000000 */
[----:B------:R-:W-:Y:S01]  /*23c00*/  SHF.R.S32.HI R12, RZ, 0x1f, R12 ;  /* 0x0000001fff0c7819 */ /* 0x000fe2000001140c */
[----:B------:R-:W-:Y:S02]  /*23c10*/  VIADD R51, R200, 0x30 ;  /* 0x00000030c8337836 */ /* 0x000fe40000000000 */
[----:B--2---:R-:W-:-:S02]  /*23c20*/  @!P1 IMAD.MOV.U32 R4, RZ, RZ, R87 ;  /* 0x000000ffff049224 */ /* 0x004fc400078e0057 */
[----:B------:R-:W-:Y:S01]  /*23c30*/  @!P1 IMAD.MOV.U32 R5, RZ, RZ, R7 ;  /* 0x000000ffff059224 */ /* 0x000fe200078e0007 */
[----:B------:R-:W-:Y:S01]  /*23c40*/  SHF.R.S32.HI R51, RZ, 0x1f, R51 ;  /* 0x0000001fff337819 */ /* 0x000fe20000011433 */
[----:B------:R-:W-:Y:S01]  /*23c50*/  @!P0 IMAD.MOV.U32 R87, RZ, RZ, R86 ;  /* 0x000000ffff578224 */ /* 0x000fe200078e0056 */
[----:B------:R-:W-:Y:S01]  /*23c60*/  @!P0 LEA.HI.X R7, R48, R46, R52, 0x2, P4 ;  /* 0x0000002e30078211 */ /* 0x000fe200020f1434 */
[----:B------:R-:W-:Y:S01]  /*23c70*/  @!P0 IMAD.MOV.U32 R86, RZ, RZ, R88 ;  /* 0x000000ffff568224 */ /* 0x000fe200078e0058 */
[----:B------:R1:W-:Y:S01]  /*23c80*/  @!P1 ST.E.64 desc[UR40][R2.64], R4 ;  /* 0x0000000402009985 */ /* 0x0003e2000c101b28 */
[----:B------:R-:W-:Y:S01]  /*23c90*/  ISETP.GE.AND P1, PT, R49, UR4, PT ;  /* 0x0000000431007c0c */ /* 0x000fe2000bf26270 */
[----:B------:R-:W-:Y:S02]  /*23ca0*/  VIADD R48, R200, 0x48 ;  /* 0x00000048c8307836 */ /* 0x000fe40000000000 */
[----:B------:R2:W-:Y:S03]  /*23cb0*/  @!P0 ST.E.64 desc[UR40][R6.64], R86 ;  /* 0x0000005606008985 */ /* 0x0005e6000c101b28 */
[----:B------:R-:W-:-:S02]  /*23cc0*/  ISETP.GE.AND P0, PT, R48, UR4, PT ;  /* 0x0000000430007c0c */ /* 0x000fc4000bf06270 */
[CC--:B-1----:R-:W-:Y:S01]  /*23cd0*/  @!P2 LEA R2, P5, R11.reuse, R47.reuse, 0x2 ;  /* 0x0000002f0b02a211 */ /* 0x0c2fe200078a10ff */
[----:B------:R-:W-:Y:S02]  /*23ce0*/  @!P2 IMAD.MOV.U32 R4, RZ, RZ, R91 ;  /* 0x000000ffff04a224 */ /* 0x000fe400078e005b */
[----:B------:R-:W-:Y:S01]  /*23cf0*/  @!P2 IMAD.MOV.U32 R5, RZ, RZ, R89 ;  /* 0x000000ffff05a224 */ /* 0x000fe200078e0059 */
[----:B------:R-:W-:Y:S01]  /*23d00*/  @!P2 LEA.HI.X R3, R11, R46, R51, 0x2, P5 ;  /* 0x0000002e0b03a211 */ /* 0x000fe200028f1433 */
[----:B------:R-:W-:Y:S01]  /*23d10*/  VIADD R11, R200, 0x50 ;  /* 0x00000050c80b7836 */ /* 0x000fe20000000000 */
[----:B--2---:R-:W-:Y:S01]  /*23d20*/  @!P3 LEA R6, P4, R50, R47, 0x2 ;  /* 0x0000002f3206b211 */ /* 0x004fe200078810ff */
[----:B------:R-:W-:Y:S02]  /*23d30*/  VIADD R51, R200, 0x38 ;  /* 0x00000038c8337836 */ /* 0x000fe40000000000 */
[----:B------:R1:W-:Y:S01]  /*23d40*/  @!P2 ST.E.64 desc[UR40][R2.64], R4 ;  /* 0x000000040200a985 */ /* 0x0003e2000c101b28 */
[----:B------:R-:W-:Y:S01]  /*23d50*/  ISETP.GE.AND P2, PT, R11, UR4, PT ;  /* 0x000000040b007c0c */ /* 0x000fe2000bf46270 */
[----:B------:R-:W-:Y:S01]  /*23d60*/  @!P3 IMAD.MOV.U32 R91, RZ, RZ, R90 ;  /* 0x000000ffff5bb224 */ /* 0x000fe200078e005a */
[----:B------:R-:W-:Y:S01]  /*23d70*/  SHF.R.S32.HI R51, RZ, 0x1f, R51 ;  /* 0x0000001fff337819 */ /* 0x000fe20000011433 */
[----:B------:R-:W-:-:S03]  /*23d80*/  @!P3 IMAD.MOV.U32 R90, RZ, RZ, R92 ;  /* 0x000000ffff5ab224 */ /* 0x000fc600078e005c */
[----:B------:R-:W-:-:S05]  /*23d90*/  @!P3 LEA.HI.X R7, R50, R46, R51, 0x2, P4 ;  /* 0x0000002e3207b211 */ /* 0x000fca00020f1433 */
[----:B------:R2:W-:Y:S01]  /*23da0*/  @!P3 ST.E.64 desc[UR40][R6.64], R90 ;  /* 0x0000005a0600b985 */ /* 0x0005e2000c101b28 */
[----:B------:R-:W-:Y:S01]  /*23db0*/  ISETP.GE.AND P3, PT, R237, UR4, PT ;  /* 0x00000004ed007c0c */ /* 0x000fe2000bf66270 */
[----:B-1----:R-:W-:Y:S01]  /*23dc0*/  @!P1 IMAD.MOV.U32 R4, RZ, RZ, R95 ;  /* 0x000000ffff049224 */ /* 0x002fe200078e005f */
[C---:B------:R-:W-:Y:S01]  /*23dd0*/  @!P1 LEA R2, P5, R49.reuse, R47, 0x2 ;  /* 0x0000002f31029211 */ /* 0x040fe200078a10ff */
[----:B------:R-:W-:Y:S02]  /*23de0*/  @!P1 IMAD.MOV.U32 R5, RZ, RZ, R93 ;  /* 0x000000ffff059224 */ /* 0x000fe400078e005d */
[----:B------:R-:W-:Y:S01]  /*23df0*/  @!P0 IMAD.MOV.U32 R95, RZ, RZ, R94 ;  /* 0x000000ffff5f8224 */ /* 0x000fe200078e005e */
[----:B------:R-:W-:Y:S01]  /*23e00*/  @!P1 LEA.HI.X R3, R49, R46, R0, 0x2, P5 ;  /* 0x0000002e31039211 */ /* 0x000fe200028f1400 */
[----:B------:R-:W-:Y:S02]  /*23e10*/  VIADD R0, R200, 0x50 ;  /* 0x00000050c8007836 */ /* 0x000fe40000000000 */
[----:B------:R-:W-:-:S02]  /*23e20*/  @!P0 IMAD.MOV.U32 R94, RZ, RZ, R96 ;  /* 0x000000ffff5e8224 */ /* 0x000fc400078e0060 */
[----:B------:R1:W-:Y:S01]  /*23e30*/  @!P1 ST.E.64 desc[UR40][R2.64], R4 ;  /* 0x0000000402009985 */ /* 0x0003e2000c101b28 */
[----:B------:R-:W-:Y:S02]  /*23e40*/  ISETP.GE.AND P1, PT, R236, UR4, PT ;  /* 0x00000004ec007c0c */ /* 0x000fe4000bf26270 */
[CC--:B--2---:R-:W-:Y:S02]  /*23e50*/  @!P0 LEA R6, P4, R48.reuse, R47.reuse, 0x2 ;  /* 0x0000002f30068211 */ /* 0x0c4fe400078810ff */
[----:B------:R-:W-:Y:S02]  /*23e60*/  SHF.R.S32.HI R0, RZ, 0x1f, R0 ;  /* 0x0000001fff007819 */ /* 0x000fe40000011400 */
[----:B------:R-:W-:Y:S02]  /*23e70*/  @!P0 LEA.HI.X R7, R48, R46, R12, 0x2, P4 ;  /* 0x0000002e30078211 */ /* 0x000fe400020f140c */
[----:B------:R-:W-:Y:S02]  /*23e80*/  ISETP.GE.AND P4, PT, R235, UR4, PT ;  /* 0x00000004eb007c0c */ /* 0x000fe4000bf86270 */
[----:B------:R-:W-:Y:S01]  /*23e90*/  SHF.R.S32.HI R12, RZ, 0x1f, R235 ;  /* 0x0000001fff0c7819 */ /* 0x000fe200000114eb */
[----:B------:R2:W-:Y:S01]  /*23ea0*/  @!P0 ST.E.64 desc[UR40][R6.64], R94 ;  /* 0x0000005e06008985 */ /* 0x0005e2000c101b28 */
[----:B-1----:R-:W-:Y:S01]  /*23eb0*/  @!P2 LEA R2, P5, R11, R47, 0x2 ;  /* 0x0000002f0b02a211 */ /* 0x002fe200078a10ff */
[----:B------:R-:W-:-:S02]  /*23ec0*/  @!P2 IMAD.MOV.U32 R4, RZ, RZ, R99 ;  /* 0x000000ffff04a224 */ /* 0x000fc400078e0063 */
[----:B------:R-:W-:Y:S01]  /*23ed0*/  @!P2 IMAD.MOV.U32 R5, RZ, RZ, R97 ;  /* 0x000000ffff05a224 */ /* 0x000fe200078e0061 */
[----:B------:R-:W-:Y:S01]  /*23ee0*/  @!P2 LEA.HI.X R3, R11, R46, R0, 0x2, P5 ;  /* 0x0000002e0b03a211 */ /* 0x000fe200028f1400 */
[----:B------:R-:W-:Y:S01]  /*23ef0*/  @!P3 IMAD.MOV.U32 R99, RZ, RZ, R98 ;  /* 0x000000ffff63b224 */ /* 0x000fe200078e0062 */
[----:B------:R-:W-:Y:S01]  /*23f00*/  SHF.R.S32.HI R11, RZ, 0x1f, R237 ;  /* 0x0000001fff0b7819 */ /* 0x000fe200000114ed */
[----:B------:R-:W-:Y:S01]  /*23f10*/  @!P3 IMAD.MOV.U32 R98, RZ, RZ, R100 ;  /* 0x000000ffff62b224 */ /* 0x000fe200078e0064 */
[----:B------:R-:W-:Y:S01]  /*23f20*/  SHF.R.S32.HI R0, RZ, 0x1f, R236 ;  /* 0x0000001fff007819 */ /* 0x000fe200000114ec */
[----:B------:R1:W-:Y:S01]  /*23f30*/  @!P2 ST.E.64 desc[UR40][R2.64], R4 ;  /* 0x000000040200a985 */ /* 0x0003e2000c101b28 */
[----:B------:R-:W-:Y:S02]  /*23f40*/  ISETP.GE.AND P2, PT, R234, UR4, PT ;  /* 0x00000004ea007c0c */ /* 0x000fe4000bf46270 */
[----:B--2---:R-:W-:-:S04]  /*23f50*/  @!P3 LEA R6, P0, R237, R47, 0x2 ;  /* 0x0000002fed06b211 */ /* 0x004fc800078010ff */
[----:B------:R-:W-:Y:S01]  /*23f60*/  @!P3 LEA.HI.X R7, R237, R46, R11, 0x2, P0 ;  /* 0x0000002eed07b211 */ /* 0x000fe200000f140b */
[----:B------:R-:W-:Y:S01]  /*23f70*/  @!P1 IMAD.MOV.U32 R11, RZ, RZ, R8 ;  /* 0x000000ffff0b9224 */ /* 0x000fe200078e0008 */
[----:B------:R-:W-:-:S03]  /*23f80*/  ISETP.GE.AND P0, PT, R233, UR4, PT ;  /* 0x00000004e9007c0c */ /* 0x000fc6000bf06270 */
[----:B------:R2:W-:Y:S01]  /*23f90*/  @!P3 ST.E.64 desc[UR40][R6.64], R98 ;  /* 0x000000620600b985 */ /* 0x0005e2000c101b28 */
[----:B------:R-:W-:Y:S02]  /*23fa0*/  ISETP.GE.AND P3, PT, R232, UR4, PT ;  /* 0x00000004e8007c0c */ /* 0x000fe4000bf66270 */
[----:B-1----:R-:W-:-:S04]  /*23fb0*/  @!P1 LEA R2, P5, R236, R47, 0x2 ;  /* 0x0000002fec029211 */ /* 0x002fc800078a10ff */
[-C--:B------:R-:W-:Y:S02]  /*23fc0*/  @!P1 LEA.HI.X R3, R236, R46.reuse, R0, 0x2, P5 ;  /* 0x0000002eec039211 */ /* 0x080fe400028f1400 */
[C---:B------:R-:W-:Y:S02]  /*23fd0*/  @!P4 LEA R4, P5, R235.reuse, R47, 0x2 ;  /* 0x0000002feb04c211 */ /* 0x040fe400078a10ff */
[----:B------:R-:W-:Y:S01]  /*23fe0*/  SHF.R.S32.HI R0, RZ, 0x1f, R234 ;  /* 0x0000001fff007819 */ /* 0x000fe200000114ea */
[----:B------:R1:W-:Y:S01]  /*23ff0*/  @!P1 ST.E.64 desc[UR40][R2.64], R10 ;  /* 0x0000000a02009985 */ /* 0x0003e2000c101b28 */
[----:B------:R-:W-:Y:S01]  /*24000*/  @!P4 LEA.HI.X R5, R235, R46, R12, 0x2, P5 ;  /* 0x0000002eeb05c211 */ /* 0x000fe200028f140c */
[----:B--2---:R-:W-:Y:S01]  /*24010*/  @!P4 IMAD.MOV.U32 R6, RZ, RZ, R20 ;  /* 0x000000ffff06c224 */ /* 0x004fe200078e0014 */
[----:B------:R-:W-:Y:S01]  /*24020*/  SHF.R.S32.HI R12, RZ, 0x1f, R233 ;  /* 0x0000001fff0c7819 */ /* 0x000fe200000114e9 */
[----:B------:R-:W-:-:S05]  /*24030*/  @!P4 IMAD.MOV.U32 R7, RZ, RZ, R9 ;  /* 0x000000ffff07c224 */ /* 0x000fca00078e0009 */
[----:B------:R2:W-:Y:S01]  /*24040*/  @!P4 ST.E.64 desc[UR40][R4.64], R6 ;  /* 0x000000060400c985 */ /* 0x0005e2000c101b28 */
[-C--:B-1----:R-:W-:Y:S01]  /*24050*/  @!P2 LEA R2, P1, R234, R47.reuse, 0x2 ;  /* 0x0000002fea02a211 */ /* 0x082fe200078210ff */
[C---:B------:R-:W-:Y:S02]  /*24060*/  VIADD R10, R200.reuse, 0xb0 ;  /* 0x000000b0c80a7836 */ /* 0x040fe40000000000 */
[----:B------:R-:W-:Y:S01]  /*24070*/  VIADD R11, R200, 0xb8 ;  /* 0x000000b8c80b7836 */ /* 0x000fe20000000000 */
[----:B------:R-:W-:Y:S02]  /*24080*/  @!P2 LEA.HI.X R3, R234, R46, R0, 0x2, P1 ;  /* 0x0000002eea03a211 */ /* 0x000fe400008f1400 */
[----:B------:R-:W-:Y:S02]  /*24090*/  ISETP.GE.AND P1, PT, R231, UR4, PT ;  /* 0x00000004e7007c0c */ /* 0x000fe4000bf26270 */
[----:B------:R-:W-:Y:S01]  /*240a0*/  SHF.R.S32.HI R0, RZ, 0x1f, R232 ;  /* 0x0000001fff007819 */ /* 0x000fe200000114e8 */
[----:B--2---:R-:W-:Y:S01]  /*240b0*/  @!P2 IMAD.MOV.U32 R4, RZ, RZ, R25 ;  /* 0x000000ffff04a224 */ /* 0x004fe200078e0019 */
[----:B------:R-:W-:Y:S01]  /*240c0*/  @!P0 LEA R6, P4, R233, R47, 0x2 ;  /* 0x0000002fe9068211 */ /* 0x000fe200078810ff */
[----:B------:R-:W-:-:S02]  /*240d0*/  @!P2 IMAD.MOV.U32 R5, RZ, RZ, R21 ;  /* 0x000000ffff05a224 */ /* 0x000fc400078e0015 */
[----:B------:R-:W-:Y:S01]  /*240e0*/  @!P0 IMAD.MOV.U32 R25, RZ, RZ, R24 ;  /* 0x000000ffff198224 */ /* 0x000fe200078e0018 */
[-C--:B------:R-:W-:Y:S01]  /*240f0*/  @!P0 LEA.HI.X R7, R233, R46.reuse, R12, 0x2, P4 ;  /* 0x0000002ee9078211 */ /* 0x080fe200020f140c */
[----:B------:R-:W-:Y:S01]  /*24100*/  @!P0 IMAD.MOV.U32 R24, RZ, RZ, R26 ;  /* 0x000000ffff188224 */ /* 0x000fe200078e001a */
[----:B------:R1:W-:Y:S01]  /*24110*/  @!P2 ST.E.64 desc[UR40][R2.64], R4 ;  /* 0x000000040200a985 */ /* 0x0003e2000c101b28 */
[----:B------:R-:W-:Y:S01]  /*24120*/  ISETP.GE.AND P2, PT, R230, UR4, PT ;  /* 0x00000004e6007c0c */ /* 0x000fe2000bf46270 */
[----:B------:R-:W-:Y:S02]  /*24130*/  VIADD R12, R200, 0xa8 ;  /* 0x000000a8c80c7836 */ /* 0x000fe40000000000 */
[----:B------:R2:W-:Y:S01]  /*24140*/  @!P0 ST.E.64 desc[UR40][R6.64], R24 ;  /* 0x0000001806008985 */ /* 0x0005e2000c101b28 */
[C---:B-1----:R-:W-:Y:S01]  /*24150*/  @!P3 LEA R2, P5, R232.reuse, R47, 0x2 ;  /* 0x0000002fe802b211 */ /* 0x042fe200078a10ff */
[----:B------:R-:W-:Y:S02]  /*24160*/  @!P3 IMAD.MOV.U32 R4, RZ, RZ, R102 ;  /* 0x000000ffff04b224 */ /* 0x000fe400078e0066 */
[----:B------:R-:W-:Y:S01]  /*24170*/  @!P3 IMAD.MOV.U32 R5, RZ, RZ, R27 ;  /* 0x000000ffff05b224 */ /* 0x000fe200078e001b */
[----:B------:R-:W-:-:S02]  /*24180*/  @!P3 LEA.HI.X R3, R232, R46, R0, 0x2, P5 ;  /* 0x0000002ee803b211 */ /* 0x000fc400028f1400 */
[-C--:B--2---:R-:W-:Y:S02]  /*24190*/  @!P1 LEA R6, P0, R231, R47.reuse, 0x2 ;  /* 0x0000002fe7069211 */ /* 0x084fe400078010ff */
[----:B------:R-:W-:Y:S01]  /*241a0*/  SHF.R.S32.HI R0, RZ, 0x1f, R231 ;  /* 0x0000001fff007819 */ /* 0x000fe200000114e7 */
[----:B------:R1:W-:Y:S01]  /*241b0*/  @!P3 ST.E.64 desc[UR40][R2.64], R4 ;  /* 0x000000040200b985 */ /* 0x0003e2000c101b28 */
[----:B------:R-:W-:Y:S02]  /*241c0*/  ISETP.GE.AND P3, PT, R229, UR4, PT ;  /* 0x00000004e5007c0c */ /* 0x000fe4000bf66270 */
[----:B------:R-:W-:Y:S02]  /*241d0*/  @!P1 LEA.HI.X R7, R231, R46, R0, 0x2, P0 ;  /* 0x0000002ee7079211 */ /* 0x000fe400000f1400 */
[----:B------:R-:W-:Y:S02]  /*241e0*/  ISETP.GE.AND P0, PT, R227, UR4, PT ;  /* 0x00000004e3007c0c */ /* 0x000fe4000bf06270 */
[----:B------:R-:W-:Y:S01]  /*241f0*/  SHF.R.S32.HI R0, RZ, 0x1f, R230 ;  /* 0x0000001fff007819 */ /* 0x000fe200000114e6 */
[----:B-1----:R-:W-:Y:S01]  /*24200*/  @!P1 IMAD.MOV.U32 R4, RZ, RZ, R103 ;  /* 0x000000ffff049224 */ /* 0x002fe200078e0067 */
[----:B------:R-:W-:Y:S01]  /*24210*/  @!P2 LEA R2, P4, R230, R47, 0x2 ;  /* 0x0000002fe602a211 */ /* 0x000fe200078810ff */
[----:B------:R-:W-:-:S04]  /*24220*/  @!P1 IMAD.MOV.U32 R5, RZ, RZ, R101 ;  /* 0x000000ffff059224 */ /* 0x000fc800078e0065 */
[C---:B------:R-:W-:Y:S02]  /*24230*/  @!P3 LEA R8, P5, R229.reuse, R47, 0x2 ;  /* 0x0000002fe508b211 */ /* 0x040fe400078a10ff */
[-C--:B------:R-:W-:Y:S01]  /*24240*/  @!P2 LEA.HI.X R3, R230, R46.reuse, R0, 0x2, P4 ;  /* 0x0000002ee603a211 */ /* 0x080fe200020f1400 */
[----:B------:R1:W-:Y:S01]  /*24250*/  @!P1 ST.E.64 desc[UR40][R6.64], R4 ;  /* 0x0000000406009985 */ /* 0x0003e2000c101b28 */
[----:B------:R-:W-:Y:S02]  /*24260*/  ISETP.GE.AND P1, PT, R12, UR4, PT ;  /* 0x000000040c007c0c */ /* 0x000fe4000bf26270 */
[----:B------:R-:W-:Y:S02]  /*24270*/  SHF.R.S32.HI R0, RZ, 0x1f, R227 ;  /* 0x0000001fff007819 */ /* 0x000fe400000114e3 */
[----:B------:R-:W-:Y:S02]  /*24280*/  @!P3 LEA.HI.X R9, R229, R46, R13, 0x2, P5 ;  /* 0x0000002ee509b211 */ /* 0x000fe400028f140d */
[----:B------:R-:W-:-:S02]  /*24290*/  SHF.R.S32.HI R13, RZ, 0x1f, R12 ;  /* 0x0000001fff0d7819 */ /* 0x000fc4000001140c */
[----:B------:R-:W-:Y:S01]  /*242a0*/  ISETP.GE.AND P5, PT, R11, UR4, PT ;  /* 0x000000040b007c0c */ /* 0x000fe2000bfa6270 */
[----:B-1----:R-:W-:Y:S01]  /*242b0*/  @!P2 IMAD.MOV.U32 R4, RZ, RZ, R106 ;  /* 0x000000ffff04a224 */ /* 0x002fe200078e006a */
[----:B------:R-:W-:Y:S01]  /*242c0*/  @!P0 LEA R6, P4, R227, R47, 0x2 ;  /* 0x0000002fe3068211 */ /* 0x000fe200078810ff */
[----:B------:R-:W-:-:S03]  /*242d0*/  @!P2 IMAD.MOV.U32 R5, RZ, RZ, R104 ;  /* 0x000000ffff05a224 */ /* 0x000fc600078e0068 */
[-C--:B------:R-:W-:Y:S02]  /*242e0*/  @!P0 LEA.HI.X R7, R227, R46.reuse, R0, 0x2, P4 ;  /* 0x0000002ee3078211 */ /* 0x080fe400020f1400 */
[----:B------:R1:W-:Y:S01]  /*242f0*/  @!P2 ST.E.64 desc[UR40][R2.64], R4 ;  /* 0x000000040200a985 */ /* 0x0003e2000c101b28 */
[----:B------:R-:W-:Y:S02]  /*24300*/  ISETP.GE.AND P2, PT, R10, UR4, PT ;  /* 0x000000040a007c0c */ /* 0x000fe4000bf46270 */
[----:B------:R-:W-:Y:S02]  /*24310*/  SHF.R.S32.HI R0, RZ, 0x1f, R11 ;  /* 0x0000001fff007819 */ /* 0x000fe4000001140b */
[C---:B-1----:R-:W-:Y:S02]  /*24320*/  @!P1 LEA R4, P4, R12.reuse, R47, 0x2 ;  /* 0x0000002f0c049211 */ /* 0x042fe400078810ff */
[----:B------:R-:W-:Y:S02]  /*24330*/  SHF.R.S32.HI R3, RZ, 0x1f, R10 ;  /* 0x0000001fff037819 */ /* 0x000fe4000001140a */
[----:B------:R-:W-:Y:S01]  /*24340*/  @!P1 LEA.HI.X R5, R12, R46, R13, 0x2, P4 ;  /* 0x0000002e0c059211 */ /* 0x000fe200020f140d */
[----:B------:R-:W-:-:S04]  /*24350*/  @!P3 IMAD.MOV.U32 R12, RZ, RZ, R107 ;  /* 0x000000ffff0cb224 */ /* 0x000fc800078e006b */
[----:B------:R-:W-:Y:S01]  /*24360*/  @!P2 LEA R2, P4, R10, R47, 0x2 ;  /* 0x0000002f0a02a211 */ /* 0x000fe200078810ff */
[----:B------:R-:W-:-:S03]  /*24370*/  @!P3 IMAD.MOV.U32 R13, RZ, RZ, R105 ;  /* 0x000000ffff0db224 */ /* 0x000fc600078e0069 */
[----:B------:R-:W-:Y:S02]  /*24380*/  @!P2 LEA.HI.X R3, R10, R46, R3, 0x2, P4 ;  /* 0x0000002e0a03a211 */ /* 0x000fe400020f1403 */
[----:B------:R1:W-:Y:S01]  /*24390*/  @!P3 ST.E.64 desc[UR40][R8.64], R12 ;  /* 0x0000000c0800b985 */ /* 0x0003e2000c101b28 */
[----:B------:R-:W-:-:S04]  /*243a0*/  @!P5 LEA R10, P4, R11, R47, 0x2 ;  /* 0x0000002f0b0ad211 */ /* 0x000fc800078810ff */
[----:B------:R-:W-:Y:S01]  /*243b0*/  @!P5 LEA.HI.X R11, R11, R46, R0, 0x2, P4 ;  /* 0x0000002e0b0bd211 */ /* 0x000fe200020f1400 */
[----:B-1----:R-:W-:Y:S02]  /*243c0*/  @!P0 IMAD.MOV.U32 R8, RZ, RZ, R110 ;  /* 0x000000ffff088224 */ /* 0x002fe400078e006e */
[----:B------:R-:W-:-:S05]  /*243d0*/  @!P0 IMAD.MOV.U32 R9, RZ, RZ, R108 ;  /* 0x000000ffff098224 */ /* 0x000fca00078e006c */
[----:B------:R1:W-:Y:S02]  /*243e0*/  @!P0 ST.E.64 desc[UR40][R6.64], R8 ;  /* 0x0000000806008985 */ /* 0x0003e4000c101b28 */
[----:B-1----:R-:W-:Y:S02]  /*243f0*/  @!P1 IMAD.MOV.U32 R6, RZ, RZ, R111 ;  /* 0x000000ffff069224 */ /* 0x002fe400078e006f */
[----:B------:R-:W-:-:S05]  /*24400*/  @!P1 IMAD.MOV.U32 R7, RZ, RZ, R109 ;  /* 0x000000ffff079224 */ /* 0x000fca00078e006d */
[----:B------:R1:W-:Y:S02]  /*24410*/  @!P1 ST.E.64 desc[UR40][R4.64], R6 ;  /* 0x0000000604009985 */ /* 0x0003e4000c101b28 */
[----:B-1----:R-:W-:Y:S02]  /*24420*/  @!P2 IMAD.MOV.U32 R4, RZ, RZ, R114 ;  /* 0x000000ffff04a224 */ /* 0x002fe400078e0072 */
[----:B------:R-:W-:Y:S02]  /*24430*/  @!P2 IMAD.MOV.U32 R5, RZ, RZ, R112 ;  /* 0x000000ffff05a224 */ /* 0x000fe400078e0070 */
[----:B------:R-:W-:Y:S02]  /*24440*/  @!P5 IMAD.MOV.U32 R6, RZ, RZ, R115 ;  /* 0x000000ffff06d224 */ /* 0x000fe400078e0073 */
[----:B------:R-:W-:Y:S01]  /*24450*/  @!P5 IMAD.MOV.U32 R7, RZ, RZ, R113 ;  /* 0x000000ffff07d224 */ /* 0x000fe200078e0071 */
[----:B------:R3:W-:Y:S04]  /*24460*/  @!P2 ST.E.64 desc[UR40][R2.64], R4 ;  /* 0x000000040200a985 */ /* 0x0007e8000c101b28 */
[----:B------:R3:W-:Y:S02]  /*24470*/  @!P5 ST.E.64 desc[UR40][R10.64], R6 ;  /* 0x000000060a00d985 */ /* 0x0007e4000c101b28 */
.L_x_4713:
[----:B------:R-:W-:Y:S05]  /*24480*/  BSYNC B1 ;  /* 0x0000000000017941 */ /* 0x000fea0003800000 */
.L_x_4712:
[----:B------:R-:W-:-:S03]  /*24490*/  UMOV UR4, 0xffffffff ;  /* 0xffffffff00047882 */ /* 0x000fc60000000000 */
[----:B------:R-:W-:Y:S05]  /*244a0*/  BRA.DIV UR4, `(.L_x_4714) ;  /* 0x000000e204447947 */ /* 0x000fea000b800000 */
[----:B------:R4:W0:Y:S04]  /*244b0*/  SHFL.IDX PT, R0, R45, 0x1, 0x1c1f ;  /* 0x003c1f002d007f89 */ /* 0x00082800000e0000 */
[----:B------:R4:W0:Y:S02]  /*244c0*/  SHFL.IDX PT, R14, R44, 0x1, 0x1c1f ;  /* 0x003c1f002c0e7f89 */ /* 0x00082400000e0000 */
.L_x_5028:
[----:B------:R-:W-:-:S13]  /*244d0*/  ISETP.GE.AND P0, PT, R43, R42, PT ;  /* 0x0000002a2b00720c */ /* 0x000fda0003f06270 */
[----:B------:R-:W-:Y:S05]  /*244e0*/  @P0 BRA `(.L_x_4710) ;  /* 0x0000001800300947 */ /* 0x000fea0003800000 */
[C---:B------:R-:W-:Y:S01]  /*244f0*/  VIADD R8, R200.reuse, 0x8 ;  /* 0x00000008c8087836 */ /* 0x040fe20000000000 */
[----:B------:R-:W-:Y:S01]  /*24500*/  ULDC UR4, c[0x0][0xac8] ;  /* 0x0002b20000047ab9 */ /* 0x000fe20000000800 */
[C---:B------:R-:W-:Y:S01]  /*24510*/  VIADD R13, R200.reuse, 0x10 ;  /* 0x00000010c80d7836 */ /* 0x040fe20000000000 */
[C---:B------:R-:W-:Y:S01]  /*24520*/  ISETP.GE.AND P5, PT, R200.reuse, UR4, PT ;  /* 0x00000004c8007c0c */ /* 0x040fe2000bfa6270 */
[----:B------:R-:W-:Y:S01]  /*24530*/  VIADD R15, R200, 0x18 ;  /* 0x00000018c80f7836 */ /* 0x000fe20000000000 */
[----:B------:R-:W-:Y:S01]  /*24540*/  ISETP.GE.AND P1, PT, R8, UR4, PT ;  /* 0x0000000408007c0c */ /* 0x000fe2000bf26270 */
[C---:B------:R-:W-:Y:S01]  /*24550*/  VIADD R9, R200.reuse, 0x8 ;  /* 0x00000008c8097836 */ /* 0x040fe20000000000 */
[----:B------:R-:W-:Y:S01]  /*24560*/  ISETP.GE.AND P2, PT, R13, UR4, PT ;  /* 0x000000040d007c0c */ /* 0x000fe2000bf46270 */
[C---:B------:R-:W-:Y:S01]  /*24570*/  VIADD R20, R200.reuse, 0x20 ;  /* 0x00000020c8147836 */ /* 0x040fe20000000000 */
[----:B---3--:R-:W-:Y:S01]  /*24580*/  SHF.R.S32.HI R6, RZ, 0x1f, R200 ;  /* 0x0000001fff067819 */ /* 0x008fe200000114c8 */
[C---:B------:R-:W-:Y:S01]  /*24590*/  VIADD R12, R200.reuse, 0x28 ;  /* 0x00000028c80c7836 */ /* 0x040fe20000000000 */
[----:B------:R-:W-:Y:S01]  /*245a0*/  ISETP.GE.AND P3, PT, R15, UR4, PT ;  /* 0x000000040f007c0c */ /* 0x000fe2000bf66270 */
[C---:B------:R-:W-:Y:S01]  /*245b0*/  VIADD R24, R200.reuse, 0x10 ;  /* 0x00000010c8187836 */ /* 0x040fe20000000000 */
[----:B------:R-:W-:Y:S01]  /*245c0*/  SHF.R.S32.HI R9, RZ, 0x1f, R9 ;  /* 0x0000001fff097819 */ /* 0x000fe20000011409 */
[----:B------:R-:W-:-:S02]  /*245d0*/  VIADD R21, R200, 0x18 ;  /* 0x00000018c8157836 */ /* 0x000fc40000000000 */
[-C--:B0-----:R-:W-:Y:S01]  /*245e0*/  @!P5 LEA R2, P0, R200, R14.reuse, 0x2 ;  /* 0x0000000ec802d211 */ /* 0x081fe200078010ff */
[----:B------:R-:W-:Y:S01]  /*245f0*/  @!P5 IMAD.MOV.U32 R7, RZ, RZ, R28 ;  /* 0x000000ffff07d224 */ /* 0x000fe200078e001c */
[----:B------:R-:W-:Y:S01]  /*24600*/  @!P1 LEA R4, P4, R8, R14, 0x2 ;  /* 0x0000000e08049211 */ /* 0x000fe200078810ff */
[----:B------:R-:W-:Y:S01]  /*24610*/  @!P1 IMAD.MOV.U32 R28, RZ, RZ, R31 ;  /* 0x000000ffff1c9224 */ /* 0x000fe200078e001f */
[-C--:B------:R-:W-:Y:S01]  /*24620*/  @!P5 LEA.HI.X R3, R200, R0.reuse, R6, 0x2, P0 ;  /* 0x00000000c803d211 */ /* 0x080fe200000f1406 */
[----:B------:R-:W-:Y:S01]  /*24630*/  @!P5 IMAD.MOV.U32 R6, RZ, RZ, R30 ;  /* 0x000000ffff06d224 */ /* 0x000fe200078e001e */
[----:B------:R-:W-:Y:S02]  /*24640*/  @!P1 LEA.HI.X R5, R8, R0, R9, 0x2, P4 ;  /* 0x0000000008059211 */ /* 0x000fe400020f1409 */
[----:B------:R-:W-:Y:S02]  /*24650*/  ISETP.GE.AND P0, PT, R20, UR4, PT ;  /* 0x0000000414007c0c */ /* 0x000fe4000bf06270 */
[----:B------:R0:W-:Y:S01]  /*24660*/  @!P5 ST.E.64 desc[UR40][R2.64], R6 ;  /* 0x000000060200d985 */ /* 0x0001e2000c101b28 */
[----:B------:R-:W-:-:S02]  /*24670*/  @!P2 LEA R8, P4, R13, R14, 0x2 ;  /* 0x0000000e0d08a211 */ /* 0x000fc400078810ff */
[----:B------:R-:W-:Y:S01]  /*24680*/  SHF.R.S32.HI R24, RZ, 0x1f, R24 ;  /* 0x0000001fff187819 */ /* 0x000fe20000011418 */
[----:B------:R3:W-:Y:S01]  /*24690*/  @!P1 ST.E.64 desc[UR40][R4.64], R28 ;  /* 0x0000001c04009985 */ /* 0x0007e2000c101b28 */
[----:B------:R-:W-:Y:S02]  /*246a0*/  ISETP.GE.AND P1, PT, R12, UR4, PT ;  /* 0x000000040c007c0c */ /* 0x000fe4000bf26270 */
[----:B------:R-:W-:Y:S02]  /*246b0*/  @!P3 LEA R10, P5, R15, R14, 0x2 ;  /* 0x0000000e0f0ab211 */ /* 0x000fe400078a10ff */
[----:B------:R-:W-:Y:S02]  /*246c0*/  SHF.R.S32.HI R21, RZ, 0x1f, R21 ;  /* 0x0000001fff157819 */ /* 0x000fe40000011415 */
[-C--:B------:R-:W-:Y:S01]  /*246d0*/  @!P2 LEA.HI.X R9, R13, R0.reuse, R24, 0x2, P4 ;  /* 0x000000000d09a211 */ /* 0x080fe200020f1418 */
[----:B------:R-:W-:Y:S01]  /*246e0*/  VIADD R13, R200, 0x30 ;  /* 0x00000030c80d7836 */ /* 0x000fe20000000000 */
[----:B------:R-:W-:Y:S01]  /*246f0*/  @!P3 LEA.HI.X R11, R15, R0, R21, 0x2, P5 ;  /* 0x000000000f0bb211 */ /* 0x000fe200028f1415 */
[----:B0-----:R-:W-:Y:S01]  /*24700*/  @!P2 IMAD.MOV.U32 R2, RZ, RZ, R34 ;  /* 0x000000ffff02a224 */ /* 0x001fe200078e0022 */
[----:B------:R-:W-:Y:S01]  /*24710*/  @!P0 LEA R6, P4, R20, R14, 0x2 ;  /* 0x0000000e14068211 */ /* 0x000fe200078810ff */
[----:B------:R-:W-:-:S02]  /*24720*/  @!P2 IMAD.MOV.U32 R3, RZ, RZ, R32 ;  /* 0x000000ffff03a224 */ /* 0x000fc400078e0020 */
[----:B------:R-:W-:Y:S01]  /*24730*/  @!P3 IMAD.MOV.U32 R32, RZ, RZ, R35 ;  /* 0x000000ffff20b224 */ /* 0x000fe200078e0023 */
[----:B---3--:R-:W-:Y:S01]  /*24740*/  @!P1 LEA R4, P5, R12, R14, 0x2 ;  /* 0x0000000e0c049211 */ /* 0x008fe200078a10ff */
[C---:B------:R-:W-:Y:S01]  /*24750*/  VIADD R24, R200.reuse, 0x20 ;  /* 0x00000020c8187836 */ /* 0x040fe20000000000 */
[----:B------:R0:W-:Y:S01]  /*24760*/  @!P2 ST.E.64 desc[UR40][R8.64], R2 ;  /* 0x000000020800a985 */ /* 0x0001e2000c101b28 */
[C---:B------:R-:W-:Y:S01]  /*24770*/  VIADD R15, R200.reuse, 0x38 ;  /* 0x00000038c80f7836 */ /* 0x040fe20000000000 */
[----:B------:R-:W-:Y:S01]  /*24780*/  ISETP.GE.AND P2, PT, R13, UR4, PT ;  /* 0x000000040d007c0c */ /* 0x000fe2000bf46270 */
[----:B------:R-:W-:Y:S01]  /*24790*/  VIADD R21, R200, 0x28 ;  /* 0x00000028c8157836 */ /* 0x000fe20000000000 */
[----:B------:R3:W-:Y:S01]  /*247a0*/  @!P3 ST.E.64 desc[UR40][R10.64], R32 ;  /* 0x000000200a00b985 */ /* 0x0007e2000c101b28 */
[----:B------:R-:W-:Y:S02]  /*247b0*/  SHF.R.S32.HI R24, RZ, 0x1f, R24 ;  /* 0x0000001fff187819 */ /* 0x000fe40000011418 */
[----:B------:R-:W-:-:S02]  /*247c0*/  ISETP.GE.AND P3, PT, R15, UR4, PT ;  /* 0x000000040f007c0c */ /* 0x000fc4000bf66270 */
[----:B------:R-:W-:Y:S02]  /*247d0*/  SHF.R.S32.HI R21, RZ, 0x1f, R21 ;  /* 0x0000001fff157819 */ /* 0x000fe40000011415 */
[-C--:B------:R-:W-:Y:S01]  /*247e0*/  @!P0 LEA.HI.X R7, R20, R0.reuse, R24, 0x2, P4 ;  /* 0x0000000014078211 */ /* 0x080fe200020f1418 */
[----:B------:R-:W-:Y:S01]  /*247f0*/  VIADD R20, R200, 0x40 ;  /* 0x00000040c8147836 */ /* 0x000fe20000000000 */
[----:B------:R-:W-:Y:S01]  /*24800*/  @!P1 LEA.HI.X R5, R12, R0, R21, 0x2, P5 ;  /* 0x000000000c059211 */ /* 0x000fe200028f1415 */
[----:B0-----:R-:W-:Y:S01]  /*24810*/  @!P0 IMAD.MOV.U32 R2, RZ, RZ, R38 ;  /* 0x000000ffff028224 */ /* 0x001fe200078e0026 */
[----:B------:R-:W-:Y:S01]  /*24820*/  @!P2 LEA R8, P4, R13, R14, 0x2 ;  /* 0x0000000e0d08a211 */ /* 0x000fe200078810ff */
[----:B------:R-:W-:Y:S02]  /*24830*/  @!P0 IMAD.MOV.U32 R3, RZ, RZ, R36 ;  /* 0x000000ffff038224 */ /* 0x000fe400078e0024 */
[----:B------:R-:W-:Y:S02]  /*24840*/  @!P1 IMAD.MOV.U32 R36, RZ, RZ, R39 ;  /* 0x000000ffff249224 */ /* 0x000fe400078e0027 */
[C---:B------:R-:W-:Y:S01]  /*24850*/  VIADD R12, R200.reuse, 0x48 ;  /* 0x00000048c80c7836 */ /* 0x040fe20000000000 */
[----:B------:R0:W-:Y:S01]  /*24860*/  @!P0 ST.E.64 desc[UR40][R6.64], R2 ;  /* 0x0000000206008985 */ /* 0x0001e2000c101b28 */
[----:B------:R-:W-:Y:S01]  /*24870*/  VIADD R24, R200, 0x30 ;  /* 0x00000030c8187836 */ /* 0x000fe20000000000 */
[----:B------:R-:W-:Y:S01]  /*24880*/  ISETP.GE.AND P0, PT, R20, UR4, PT ;  /* 0x0000000414007c0c */ /* 0x000fe2000bf06270 */
[----:B------:R-:W-:Y:S01]  /*24890*/  VIADD R21, R200, 0x38 ;  /* 0x00000038c8157836 */ /* 0x000fe20000000000 */
[----:B------:R5:W-:Y:S01]  /*248a0*/  @!P1 ST.E.64 desc[UR40][R4.64], R36 ;  /* 0x0000002404009985 */ /* 0x000be2000c101b28 */
[----:B------:R-:W-:-:S02]  /*248b0*/  ISETP.GE.AND P1, PT, R12, UR4, PT ;  /* 0x000000040c007c0c */ /* 0x000fc4000bf26270 */
[----:B------:R-:W-:Y:S02]  /*248c0*/  SHF.R.S32.HI R24, RZ, 0x1f, R24 ;  /* 0x0000001fff187819 */ /* 0x000fe40000011418 */
[----:B---3--:R-:W-:Y:S02]  /*248d0*/  @!P3 LEA R10, P5, R15, R14, 0x2 ;  /* 0x0000000e0f0ab211 */ /* 0x008fe400078a10ff */
[----:B------:R-:W-:Y:S02]  /*248e0*/  SHF.R.S32.HI R21, RZ, 0x1f, R21 ;  /* 0x0000001fff157819 */ /* 0x000fe40000011415 */
[-C--:B------:R-:W-:Y:S01]  /*248f0*/  @!P2 LEA.HI.X R9, R13, R0.reuse, R24, 0x2, P4 ;  /* 0x000000000d09a211 */ /* 0x080fe200020f1418 */
[----:B0-----:R-:W-:Y:S01]  /*24900*/  @!P2 IMAD.MOV.U32 R2, RZ, RZ, R62 ;  /* 0x000000ffff02a224 */ /* 0x001fe200078e003e */
[----:B------:R-:W-:Y:S01]  /*24910*/  @!P3 LEA.HI.X R11, R15, R0, R21, 0x2, P5 ;  /* 0x000000000f0bb211 */ /* 0x000fe200028f1415 */
[----:B------:R-:W-:Y:S01]  /*24920*/  @!P2 IMAD.MOV.U32 R3, RZ, RZ, R60 ;  /* 0x000000ffff03a224 */ /* 0x000fe200078e003c */
[-C--:B------:R-:W-:Y:S01]  /*24930*/  @!P0 LEA R6, P5, R20, R14.reuse, 0x2 ;  /* 0x0000000e14068211 */ /* 0x080fe200078a10ff */
[C---:B------:R-:W-:Y:S01]  /*24940*/  VIADD R13, R200.reuse, 0x50 ;  /* 0x00000050c80d7836 */ /* 0x040fe20000000000 */
[----:B------:R-:W-:Y:S01]  /*24950*/  ISETP.GE.AND P4, PT, R237, UR4, PT ;  /* 0x00000004ed007c0c */ /* 0x000fe2000bf86270 */
[----:B------:R-:W-:Y:S01]  /*24960*/  @!P3 IMAD.MOV.U32 R60, RZ, RZ, R116 ;  /* 0x000000ffff3cb224 */ /* 0x000fe200078e0074 */
[----:B------:R0:W-:Y:S01]  /*24970*/  @!P2 ST.E.64 desc[UR40][R8.64], R2 ;  /* 0x000000020800a985 */ /* 0x0001e2000c101b28 */
[C---:B------:R-:W-:Y:S01]  /*24980*/  VIADD R21, R200.reuse, 0x40 ;  /* 0x00000040c8157836 */ /* 0x040fe20000000000 */
[----:B------:R-:W-:Y:S01]  /*24990*/  ISETP.GE.AND P2, PT, R13, UR4, PT ;  /* 0x000000040d007c0c */ /* 0x000fe2000bf46270 */
[----:B------:R-:W-:Y:S01]  /*249a0*/  VIADD R15, R200, 0x48 ;  /* 0x00000048c80f7836 */ /* 0x000fe20000000000 */
[----:B------:R-:W-:Y:S01]  /*249b0*/  @!P3 ST.E.64 desc[UR40][R10.64], R60 ;  /* 0x0000003c0a00b985 */ /* 0x000fe2000c101b28 */
[----:B-----5:R-:W-:Y:S01]  /*249c0*/  @!P1 LEA R4, P3, R12, R14, 0x2 ;  /* 0x0000000e0c049211 */ /* 0x020fe200078610ff */
[----:B------:R-:W-:Y:S01]  /*249d0*/  @!P0 IMAD.MOV.U32 R116, RZ, RZ, R119 ;  /* 0x000000ffff748224 */ /* 0x000fe200078e0077 */
[----:B------:R-:W-:Y:S01]  /*249e0*/  SHF.R.S32.HI R21, RZ, 0x1f, R21 ;  /* 0x0000001fff157819 */ /* 0x000fe20000011415 */
[----:B------:R-:W-:Y:S01]  /*249f0*/  @!P1 IMAD.MOV.U32 R119, RZ, RZ, R118 ;  /* 0x000000ffff779224 */ /* 0x000fe200078e0076 */
[----:B------:R-:W-:Y:S01]  /*24a00*/  SHF.R.S32.HI R15, RZ, 0x1f, R15 ;  /* 0x0000001fff0f7819 */ /* 0x000fe2000001140f */
[----:B------:R-:W-:Y:S01]  /*24a10*/  @!P1 IMAD.MOV.U32 R118, RZ, RZ, R122 ;  /* 0x000000ffff769224 */ /* 0x000fe200078e007a */
[----:B------:R-:W-:-:S02]  /*24a20*/  @!P0 LEA.HI.X R7, R20, R0, R21, 0x2, P5 ;  /* 0x0000000014078211 */ /* 0x000fc400028f1415 */
[----:B------:R-:W-:Y:S01]  /*24a30*/  @!P1 LEA.HI.X R5, R12, R0, R15, 0x2, P3 ;  /* 0x000000000c059211 */ /* 0x000fe200018f140f */
[----:B------:R-:W-:Y:S01]  /*24a40*/  VIADD R15, R200, 0x50 ;  /* 0x00000050c80f7836 */ /* 0x000fe20000000000 */
[----:B0-----:R-:W-:Y:S01]  /*24a50*/  @!P2 LEA R2, P3, R13, R14, 0x2 ;  /* 0x0000000e0d02a211 */ /* 0x001fe200078610ff */
[----:B------:R0:W-:Y:S01]  /*24a60*/  @!P0 ST.E.64 desc[UR40][R6.64], R116 ;  /* 0x0000007406008985 */ /* 0x0001e2000c101b28 */
[----:B------:R-:W-:Y:S01]  /*24a70*/  ISETP.GE.AND P0, PT, R236, UR4, PT ;  /* 0x00000004ec007c0c */ /* 0x000fe2000bf06270 */
[----:B------:R-:W-:Y:S01]  /*24a80*/  @!P2 IMAD.MOV.U32 R122, RZ, RZ, R63 ;  /* 0x000000ffff7aa224 */ /* 0x000fe200078e003f */
[----:B------:R-:W-:Y:S01]  /*24a90*/  SHF.R.S32.HI R15, RZ, 0x1f, R15 ;  /* 0x0000001fff0f7819 */ /* 0x000fe2000001140f */
[----:B------:R3:W-:Y:S01]  /*24aa0*/  @!P1 ST.E.64 desc[UR40][R4.64], R118 ;  /* 0x0000007604009985 */ /* 0x0007e2000c101b28 */
[----:B------:R-:W-:Y:S02]  /*24ab0*/  ISETP.GE.AND P1, PT, R235, UR4, PT ;  /* 0x00000004eb007c0c */ /* 0x000fe4000bf26270 */
[----:B------:R-:W-:-:S02]  /*24ac0*/  @!P2 LEA.HI.X R3, R13, R0, R15, 0x2, P3 ;  /* 0x000000000d03a211 */ /* 0x000fc400018f140f */
[----:B------:R-:W-:Y:S02]  /*24ad0*/  SHF.R.S32.HI R12, RZ, 0x1f, R237 ;  /* 0x0000001fff0c7819 */ /* 0x000fe400000114ed */
[C---:B------:R-:W-:Y:S01]  /*24ae0*/  @!P4 LEA R8, P5, R237.reuse, R14, 0x2 ;  /* 0x0000000eed08c211 */ /* 0x040fe200078a10ff */
[----:B------:R5:W-:Y:S01]  /*24af0*/  @!P2 ST.E.64 desc[UR40][R2.64], R122 ;  /* 0x0000007a0200a985 */ /* 0x000be2000c101b28 */
[----:B------:R-:W-:Y:S02]  /*24b00*/  ISETP.GE.AND P2, PT, R234, UR4, PT ;  /* 0x00000004ea007c0c */ /* 0x000fe4000bf46270 */
[----:B------:R-:W-:Y:S02]  /*24b10*/  @!P4 LEA.HI.X R9, R237, R0, R12, 0x2, P5 ;  /* 0x00000000ed09c211 */ /* 0x000fe400028f140c */
[----:B0-----:R-:W-:Y:S02]  /*24b20*/  @!P0 LEA R6, P3, R236, R14, 0x2 ;  /* 0x0000000eec068211 */ /* 0x001fe400078610ff */
[----:B------:R-:W-:-:S02]  /*24b30*/  SHF.R.S32.HI R13, RZ, 0x1f, R236 ;  /* 0x0000001fff0d7819 */ /* 0x000fc400000114ec */
[C---:B---3--:R-:W-:Y:S02]  /*24b40*/  @!P1 LEA R4, P5, R235.reuse, R14, 0x2 ;  /* 0x0000000eeb049211 */ /* 0x048fe400078a10ff */
[-C--:B------:R-:W-:Y:S01]  /*24b50*/  @!P0 LEA.HI.X R7, R236, R0.reuse, R13, 0x2, P3 ;  /* 0x00000000ec078211 */ /* 0x080fe200018f140d */
[----:B------:R-:W-:Y:S01]  /*24b60*/  VIADD R13, R200, 0xa8 ;  /* 0x000000a8c80d7836 */ /* 0x000fe20000000000 */
[----:B------:R-:W-:Y:S01]  /*24b70*/  SHF.R.S32.HI R12, RZ, 0x1f, R235 ;  /* 0x0000001fff0c7819 */ /* 0x000fe200000114eb */
[----:B-----5:R-:W-:Y:S01]  /*24b80*/  @!P4 IMAD.MOV.U32 R2, RZ, RZ, R64 ;  /* 0x000000ffff02c224 */ /* 0x020fe200078e0040 */
[----:B------:R-:W-:Y:S01]  /*24b90*/  ISETP.GE.AND P3, PT, R232, UR4, PT ;  /* 0x00000004e8007c0c */ /* 0x000fe2000bf66270 */
[----:B------:R-:W-:Y:S01]  /*24ba0*/  @!P4 IMAD.MOV.U32 R3, RZ, RZ, R124 ;  /* 0x000000ffff03c224 */ /* 0x000fe200078e007c */
[----:B------:R-:W-:Y:S01]  /*24bb0*/  @!P1 LEA.HI.X R5, R235, R0, R12, 0x2, P5 ;  /* 0x00000000eb059211 */ /* 0x000fe200028f140c */
[----:B------:R-:W-:Y:S01]  /*24bc0*/  @!P0 IMAD.MOV.U32 R64, RZ, RZ, R67 ;  /* 0x000000ffff408224 */ /* 0x000fe200078e0043 */
[----:B------:R-:W-:Y:S01]  /*24bd0*/  SHF.R.S32.HI R12, RZ, 0x1f, R234 ;  /* 0x0000001fff0c7819 */ /* 0x000fe200000114ea */
[----:B------:R-:W-:Y:S01]  /*24be0*/  @!P1 IMAD.MOV.U32 R67, RZ, RZ, R66 ;  /* 0x000000ffff439224 */ /* 0x000fe200078e0042 */
[----:B------:R0:W-:Y:S01]  /*24bf0*/  @!P4 ST.E.64 desc[UR40][R8.64], R2 ;  /* 0x000000020800c985 */ /* 0x0001e2000c101b28 */
[----:B------:R-:W-:Y:S01]  /*24c00*/  ISETP.GE.AND P4, PT, R233, UR4, PT ;  /* 0x00000004e9007c0c */ /* 0x000fe2000bf86270 */
[----:B------:R-:W-:Y:S01]  /*24c10*/  @!P1 IMAD.MOV.U32 R66, RZ, RZ, R68 ;  /* 0x000000ffff429224 */ /* 0x000fe200078e0044 */
[----:B------:R-:W-:Y:S01]  /*24c20*/  SHF.R.S32.HI R15, RZ, 0x1f, R229 ;  /* 0x0000001fff0f7819 */ /* 0x000fe200000114e5 */
[----:B------:R-:W-:Y:S01]  /*24c30*/  @!P0 ST.E.64 desc[UR40][R6.64], R64 ;  /* 0x0000004006008985 */ /* 0x000fe2000c101b28 */
[----:B------:R-:W-:Y:S01]  /*24c40*/  @!P2 LEA R10, P0, R234, R14, 0x2 ;  /* 0x0000000eea0aa211 */ /* 0x000fe200078010ff */
[----:B------:R-:W-:-:S02]  /*24c50*/  @!P2 IMAD.MOV.U32 R68, RZ, RZ, R71 ;  /* 0x000000ffff44a224 */ /* 0x000fc400078e0047 */
[----:B------:R3:W-:Y:S01]  /*24c60*/  @!P1 ST.E.64 desc[UR40][R4.64], R66 ;  /* 0x0000004204009985 */ /* 0x0007e2000c101b28 */
[----:B------:R-:W-:Y:S02]  /*24c70*/  @!P2 LEA.HI.X R11, R234, R0, R12, 0x2, P0 ;  /* 0x00000000ea0ba211 */ /* 0x000fe400000f140c */
[----:B------:R-:W-:Y:S02]  /*24c80*/  ISETP.GE.AND P0, PT, R231, UR4, PT ;  /* 0x00000004e7007c0c */ /* 0x000fe4000bf06270 */
[----:B------:R-:W-:Y:S01]  /*24c90*/  SHF.R.S32.HI R12, RZ, 0x1f, R233 ;  /* 0x0000001fff0c7819 */ /* 0x000fe200000114e9 */
[----:B------:R-:W-:Y:S01]  /*24ca0*/  @!P4 IMAD.MOV.U32 R71, RZ, RZ, R70 ;  /* 0x000000ffff47c224 */ /* 0x000fe200078e0046 */
[CC--:B0-----:R-:W-:Y:S01]  /*24cb0*/  @!P4 LEA R2, P1, R233.reuse, R14.reuse, 0x2 ;  /* 0x0000000ee902c211 */ /* 0x0c1fe200078210ff */
[----:B------:R-:W-:Y:S01]  /*24cc0*/  @!P4 IMAD.MOV.U32 R70, RZ, RZ, R72 ;  /* 0x000000ffff46c224 */ /* 0x000fe200078e0048 */
[----:B------:R-:W-:Y:S01]  /*24cd0*/  @!P3 LEA R8, P5, R232, R14, 0x2 ;  /* 0x0000000ee808b211 */ /* 0x000fe200078a10ff */
[----:B------:R-:W-:Y:S01]  /*24ce0*/  @!P3 IMAD.MOV.U32 R72, RZ, RZ, R75 ;  /* 0x000000ffff48b224 */ /* 0x000fe200078e004b */
[----:B------:R-:W-:Y:S01]  /*24cf0*/  @!P4 LEA.HI.X R3, R233, R0, R12, 0x2, P1 ;  /* 0x00000000e903c211 */ /* 0x000fe200008f140c */
[----:B------:R0:W-:Y:S01]  /*24d00*/  @!P2 ST.E.64 desc[UR40][R10.64], R68 ;  /* 0x000000440a00a985 */ /* 0x0001e2000c101b28 */
[----:B------:R-:W-:-:S02]  /*24d10*/  SHF.R.S32.HI R12, RZ, 0x1f, R232 ;  /* 0x0000001fff0c7819 */ /* 0x000fc400000114e8 */
[----:B------:R-:W-:Y:S01]  /*24d20*/  ISETP.GE.AND P1, PT, R230, UR4, PT ;  /* 0x00000004e6007c0c */ /* 0x000fe2000bf26270 */
[----:B------:R5:W-:Y:S01]  /*24d30*/  @!P4 ST.E.64 desc[UR40][R2.64], R70 ;  /* 0x000000460200c985 */ /* 0x000be2000c101b28 */
[----:B------:R-:W-:Y:S01]  /*24d40*/  @!P3 LEA.HI.X R9, R232, R0, R12, 0x2, P5 ;  /* 0x00000000e809b211 */ /* 0x000fe200028f140c */
[----:B------:R-:W-:Y:S01]  /*24d50*/  @!P0 IMAD.MOV.U32 R75, RZ, RZ, R74 ;  /* 0x000000ffff4b8224 */ /* 0x000fe200078e004a */
[----:B------:R-:W-:Y:S01]  /*24d60*/  SHF.R.S32.HI R12, RZ, 0x1f, R231 ;  /* 0x0000001fff0c7819 */ /* 0x000fe200000114e7 */
[----:B------:R-:W-:Y:S01]  /*24d70*/  @!P0 IMAD.MOV.U32 R74, RZ, RZ, R76 ;  /* 0x000000ffff4a8224 */ /* 0x000fe200078e004c */
[----:B---3--:R-:W-:Y:S01]  /*24d80*/  @!P0 LEA R4, P2, R231, R14, 0x2 ;  /* 0x0000000ee7048211 */ /* 0x008fe200078410ff */
[----:B------:R3:W-:Y:S01]  /*24d90*/  @!P3 ST.E.64 desc[UR40][R8.64], R72 ;  /* 0x000000480800b985 */ /* 0x0007e2000c101b28 */
[----:B------:R-:W-:Y:S02]  /*24da0*/  ISETP.GE.AND P3, PT, R13, UR4, PT ;  /* 0x000000040d007c0c */ /* 0x000fe4000bf66270 */
[----:B------:R-:W-:Y:S01]  /*24db0*/  @!P0 LEA.HI.X R5, R231, R0, R12, 0x2, P2 ;  /* 0x00000000e7058211 */ /* 0x000fe200010f140c */
[----:B0-----:R-:W-:Y:S01]  /*24dc0*/  VIADD R11, R200, 0xb0 ;  /* 0x000000b0c80b7836 */ /* 0x001fe20000000000 */
[----:B------:R-:W-:Y:S01]  /*24dd0*/  ISETP.GE.AND P4, PT, R229, UR4, PT ;  /* 0x00000004e5007c0c */ /* 0x000fe2000bf86270 */
[----:B------:R-:W-:Y:S01]  /*24de0*/  @!P1 IMAD.MOV.U32 R76, RZ, RZ, R126 ;  /* 0x000000ffff4c9224 */ /* 0x000fe200078e007e */
[----:B------:R-:W-:Y:S01]  /*24df0*/  @!P1 LEA R6, P2, R230, R14, 0x2 ;  /* 0x0000000ee6069211 */ /* 0x000fe200078410ff */
[----:B------:R0:W-:Y:S01]  /*24e00*/  @!P0 ST.E.64 desc[UR40][R4.64], R74 ;  /* 0x0000004a04008985 */ /* 0x0001e2000c101b28 */
[----:B------:R-:W-:-:S02]  /*24e10*/  SHF.R.S32.HI R12, RZ, 0x1f, R230 ;  /* 0x0000001fff0c7819 */ /* 0x000fc400000114e6 */
[----:B------:R-:W-:Y:S02]  /*24e20*/  ISETP.GE.AND P0, PT, R11, UR4, PT ;  /* 0x000000040b007c0c */ /* 0x000fe4000bf06270 */
[----:B------:R-:W-:Y:S02]  /*24e30*/  ISETP.GE.AND P5, PT, R227, UR4, PT ;  /* 0x00000004e3007c0c */ /* 0x000fe4000bfa6270 */
[----:B------:R-:W-:Y:S02]  /*24e40*/  @!P1 LEA.HI.X R7, R230, R0, R12, 0x2, P2 ;  /* 0x00000000e6079211 */ /* 0x000fe400010f140c */
[----:B-----5:R-:W-:Y:S01]  /*24e50*/  SHF.R.S32.HI R3, RZ, 0x1f, R13 ;  /* 0x0000001fff037819 */ /* 0x020fe2000001140d */
[----:B------:R-:W-:Y:S01]  /*24e60*/  @!P4 IMAD.MOV.U32 R124, RZ, RZ, R127 ;  /* 0x000000ffff7cc224 */ /* 0x000fe200078e007f */
[-C--:B---3--:R-:W-:Y:S01]  /*24e70*/  @!P3 LEA R8, P2, R13, R14.reuse, 0x2 ;  /* 0x0000000e0d08b211 */ /* 0x088fe200078410ff */
[----:B------:R3:W-:Y:S01]  /*24e80*/  @!P1 ST.E.64 desc[UR40][R6.64], R76 ;  /* 0x0000004c06009985 */ /* 0x0007e2000c101b28 */
[----:B------:R-:W-:-:S02]  /*24e90*/  @!P4 LEA R2, P1, R229, R14, 0x2 ;  /* 0x0000000ee502c211 */ /* 0x000fc400078210ff */
[-C--:B------:R-:W-:Y:S02]  /*24ea0*/  @!P3 LEA.HI.X R9, R13, R0.reuse, R3, 0x2, P2 ;  /* 0x000000000d09b211 */ /* 0x080fe400010f1403 */
[----:B------:R-:W-:Y:S02]  /*24eb0*/  @!P4 LEA.HI.X R3, R229, R0, R15, 0x2, P1 ;  /* 0x00000000e503c211 */ /* 0x000fe400008f140f */
[----:B0-----:R-:W-:Y:S02]  /*24ec0*/  SHF.R.S32.HI R5, RZ, 0x1f, R11 ;  /* 0x0000001fff057819 */ /* 0x001fe4000001140b */
[-C--:B------:R-:W-:Y:S01]  /*24ed0*/  @!P0 LEA R10, P2, R11, R14.reuse, 0x2 ;  /* 0x0000000e0b0a8211 */ /* 0x080fe200078410ff */
[----:B------:R0:W-:Y:S01]  /*24ee0*/  @!P4 ST.E.64 desc[UR40][R2.64], R124 ;  /* 0x0000007c0200c985 */ /* 0x0001e2000c101b28 */
[----:B------:R-:W-:Y:S02]  /*24ef0*/  SHF.R.S32.HI R12, RZ, 0x1f, R227 ;  /* 0x0000001fff0c7819 */ /* 0x000fe400000114e3 */
[----:B------:R-:W-:Y:S01]  /*24f00*/  @!P5 LEA R4, P1, R227, R14, 0x2 ;  /* 0x0000000ee304d211 */ /* 0x000fe200078210ff */
[----:B---3--:R-:W-:Y:S01]  /*24f10*/  VIADD R7, R200, 0xb8 ;  /* 0x000000b8c8077836 */ /* 0x008fe20000000000 */
[----:B------:R-:W-:-:S02]  /*24f20*/  @!P0 LEA.HI.X R11, R11, R0, R5, 0x2, P2 ;  /* 0x000000000b0b8211 */ /* 0x000fc400010f1405 */
[----:B------:R-:W-:Y:S01]  /*24f30*/  @!P5 LEA.HI.X R5, R227, R0, R12, 0x2, P1 ;  /* 0x00000000e305d211 */ /* 0x000fe200008f140c */
[----:B0-----:R-:W-:Y:S02]  /*24f40*/  @!P5 IMAD.MOV.U32 R2, RZ, RZ, R130 ;  /* 0x000000ffff02d224 */ /* 0x001fe400078e0082 */
[----:B------:R-:W-:Y:S02]  /*24f50*/  @!P5 IMAD.MOV.U32 R3, RZ, RZ, R128 ;  /* 0x000000ffff03d224 */ /* 0x000fe400078e0080 */
[----:B------:R-:W-:-:S03]  /*24f60*/  @!P3 IMAD.MOV.U32 R128, RZ, RZ, R131 ;  /* 0x000000ffff80b224 */ /* 0x000fc600078e0083 */
        /* <DEDUP_REMOVED lines=10> */
.L_x_4696:
        /* <DEDUP_REMOVED lines=12> */
[----:B------:R3:W5:Y:S02]  /*250d0*/  @P0 LDG.E R13, desc[UR40][R2.64] ;  /* 0x00000028020d0981 */ /* 0x000764000c1e1900 */
[----:B-----5:R-:W0:Y:S01]  /*250e0*/  S2R R26, SR_TID.X ;  /* 0x00000000001a7919 */ /* 0x020e220000002100 */
        /* <DEDUP_REMOVED lines=11> */
.L_x_4715:
[----:B------:R-:W-:Y:S01]  /*251a0*/  BSSY B1, `(.L_x_4716) ;  /* 0x0000035000017945 */ /* 0x000fe20003800000 */
[----:B------:R-:W-:Y:S02]  /*251b0*/  SEL R21, R226, RZ, !P0 ;  /* 0x000000ffe2157207 */ /* 0x000fe40004000000 */
[----:B------:R-:W-:Y:S02]  /*251c0*/  SEL R14, R14, RZ, !P0 ;  /* 0x000000ff0e0e7207 */ /* 0x000fe40004000000 */
[----:B------:R-:W-:Y:S01]  /*251d0*/  SHF.R.S32.HI R12, RZ, 0x1f, R13 ;  /* 0x0000001fff0c7819 */ /* 0x000fe2000001140d */
[----:B------:R-:W-:Y:S06]  /*251e0*/  @P3 BRA `(.L_x_4717) ;  /* 0x0000000000c03947 */ /* 0x000fec0003800000 */
[----:B------:R-:W0:Y:S01]  /*251f0*/  LDC R27, c[0x0][0xbe8] ;  /* 0x0002fa00ff1b7b82 */ /* 0x000e220000000800 */
[----:B------:R-:W-:Y:S01]  /*25200*/  IADD3 R25, R207, -0x80, R26 ;  /* 0xffffff80cf197810 */ /* 0x000fe20007ffe01a */
[----:B0----5:R-:W-:-:S05]  /*25210*/  IMAD R0, R20, R27, RZ ;  /* 0x0000001b14007224 */ /* 0x021fca00078e02ff */
        /* <DEDUP_REMOVED lines=16> */
[----:B------:R-:W-:Y:S02]  /*25320*/  IMAD R7, R6, R14, R7 ;  /* 0x0000000e06077224 */ /* 0x000fe400078e0207 */
[----:B--2---:R-:W-:-:S05]  /*25330*/  @P0 IMAD.HI.U32 R0, R25, R0, RZ ;  /* 0x0000000019000227 */ /* 0x004fca00078e00ff */
[----:B------:R-:W1:Y:S01]  /*25340*/  @!P3 LDC R29, c[0x0][0xb54] ;  /* 0x0002d500ff1dbb82 */ /* 0x000e620000000800 */
[-C--:B---3--:R-:W-:Y:S02]  /*25350*/  IMAD R31, R3, R222.reuse, RZ ;  /* 0x000000de031f7224 */ /* 0x088fe400078e02ff */
[----:B------:R-:W-:Y:S01]  /*25360*/  IMAD.WIDE.U32 R10, R2, R222, RZ ;  /* 0x000000de020a7225 */ /* 0x000fe200078e00ff */
[----:B----4-:R-:W-:-:S03]  /*25370*/  @P0 SHF.R.U32.HI R15, RZ, R33, R0 ;  /* 0x00000021ff0f0219 */ /* 0x010fc60000011600 */
[----:B------:R-:W-:Y:S01]  /*25380*/  IMAD.WIDE.U32 R2, R6, R21, RZ ;  /* 0x0000001506027225 */ /* 0x000fe200078e00ff */
[----:B------:R-:W-:-:S03]  /*25390*/  SEL R33, R228, RZ, P3 ;  /* 0x000000ffe4217207 */ /* 0x000fc60001800000 */
[----:B------:R-:W-:Y:S01]  /*253a0*/  IMAD.IADD R11, R31, 0x1, R11 ;  /* 0x000000011f0b7824 */ /* 0x000fe200078e020b */
[----:B------:R-:W-:Y:S01]  /*253b0*/  IADD3 R10, P0, P1, R2, R10, R13 ;  /* 0x0000000a020a7210 */ /* 0x000fe2000791e00d */
[----:B------:R-:W-:Y:S02]  /*253c0*/  IMAD.MOV R0, RZ, RZ, -R15 ;  /* 0x000000ffff007224 */ /* 0x000fe400078e0a0f */
        /* <DEDUP_REMOVED lines=18> */
.L_x_4717:
[----:B------:R-:W-:Y:S05]  /*254f0*/  BSYNC B1 ;  /* 0x0000000000017941 */ /* 0x000fea0003800000 */
.L_x_4716:
[----:B------:R-:W-:Y:S05]  /*25500*/  @P2 BRA `(.L_x_4710) ;  /* 0x0000000800282947 */ /* 0x000fea0003800000 */
[----:B------:R-:W1:Y:S01]  /*25510*/  LDC R25, c[0x0][0xbe8] ;  /* 0x0002fa00ff197b82 */ /* 0x000e620000000800 */
[----:B0-----:R-:W-:Y:S01]  /*25520*/  VIADD R4, R26, 0xffffff80 ;  /* 0xffffff801a047836 */ /* 0x001fe20000000000 */
        /* <DEDUP_REMOVED lines=13> */
[----:B-1----:R-:W-:-:S03]  /*25600*/  ISETP.NE.AND P0, PT, R25, 0x1, PT ;  /* 0x000000011900780c */ /* 0x002fc60003f05270 */
[----:B------:R-:W-:Y:S02]  /*25610*/  IMAD R0, R8, 0x20, R10 ;  /* 0x0000002008007824 */ /* 0x000fe400078e020a */
[----:B------:R-:W-:Y:S01]  /*25620*/  IMAD R3, R222, UR5, R3 ;  /* 0x00000005de037c24 */ /* 0x000fe2000f8e0203 */
[----:B------:R-:W-:Y:S01]  /*25630*/  ULDC.64 UR4, c[0x0][0xae0] ;  /* 0x0002b80000047ab9 */ /* 0x000fe20000000a00 */
[----:B------:R-:W-:Y:S02]  /*25640*/  IMAD.IADD R9, R207, 0x1, R0 ;  /* 0x00000001cf097824 */ /* 0x000fe400078e0200 */
[----:B------:R-:W-:Y:S02]  /*25650*/  IMAD R4, R14, UR6, RZ ;  /* 0x000000060e047c24 */ /* 0x000fe4000f8e02ff */
[----:B------:R-:W-:Y:S02]  /*25660*/  IMAD.MOV.U32 R5, RZ, RZ, R9 ;  /* 0x000000ffff057224 */ /* 0x000fe400078e0009 */
[C---:B------:R-:W-:Y:S01]  /*25670*/  IMAD R7, R21.reuse, UR7, R4 ;  /* 0x0000000715077c24 */ /* 0x040fe2000f8e0204 */
[----:B------:R-:W0:Y:S01]  /*25680*/  @P0 LDC R6, c[0x0][0xbec] ;  /* 0x0002fb00ff060b82 */ /* 0x000e220000000800 */
[----:B------:R-:W-:-:S04]  /*25690*/  IMAD.WIDE.U32 R2, R21, UR6, R2 ;  /* 0x0000000615027c25 */ /* 0x000fc8000f8e0002 */
[----:B------:R-:W-:-:S03]  /*256a0*/  IMAD.IADD R3, R3, 0x1, R7 ;  /* 0x0000000103037824 */ /* 0x000fc600078e0207 */
[----:B------:R-:W1:Y:S01]  /*256b0*/  @P0 LDC R11, c[0x0][0xbf0] ;  /* 0x0002fc00ff0b0b82 */ /* 0x000e620000000800 */
[----:B0-----:R-:W-:-:S05]  /*256c0*/  @P0 IMAD.HI.U32 R0, R9, R6, RZ ;  /* 0x0000000609000227 */ /* 0x001fca00078e00ff */
[----:B-1----:R-:W-:-:S04]  /*256d0*/  @P0 SHF.R.U32.HI R5, RZ, R11, R0 ;  /* 0x0000000bff050219 */ /* 0x002fc80000011600 */
        /* <DEDUP_REMOVED lines=18> */
[----:B------:R-:W-:Y:S01]  /*25800*/  SHF.R.S32.HI R9, RZ, 0x1f, R7 ;  /* 0x0000001fff097819 */ /* 0x000fe20000011407 */
[----:B------:R-:W-:Y:S01]  /*25810*/  VIADD R21, R7, 0x40 ;  /* 0x0000004007157836 */ /* 0x000fe20000000000 */
[----:B------:R-:W-:Y:S02]  /*25820*/  LEA.HI.X R3, R4, UR5, R3, 0x1, P0 ;  /* 0x0000000504037c11 */ /* 0x000fe400080f0c03 */
[----:B------:R-:W-:-:S02]  /*25830*/  SHF.R.S32.HI R8, RZ, 0x1f, R5 ;  /* 0x0000001fff087819 */ /* 0x000fc40000011405 */
[----:B------:R-:W-:Y:S01]  /*25840*/  SHF.R.S32.HI R24, RZ, 0x1f, R21 ;  /* 0x0000001fff187819 */ /* 0x000fe20000011415 */
[----:B------:R-:W-:Y:S06]  /*25850*/  BRA.DIV UR4, `(.L_x_4718) ;  /* 0x000000ce04a07947 */ /* 0x000fec000b800000 */
[----:B------:R0:W1:Y:S04]  /*25860*/  SHFL.IDX PT, R0, R3, RZ, 0x181f ;  /* 0x00181fff03007589 */ /* 0x00006800000e0000 */
[----:B------:R0:W3:Y:S02]  /*25870*/  SHFL.IDX PT, R14, R2, RZ, 0x181f ;  /* 0x00181fff020e7589 */ /* 0x0000e400000e0000 */
.L_x_5031:
[----:B-----5:R-:W-:Y:S01]  /*25880*/  IMAD R25, R20, R25, RZ ;  /* 0x0000001914197224 */ /* 0x020fe200078e02ff */
[----:B------:R-:W-:Y:S01]  /*25890*/  BSSY B1, `(.L_x_4719) ;  /* 0x0000011000017945 */ /* 0x000fe20003800000 */
[----:B------:R-:W-:-:S05]  /*258a0*/  IMAD.IADD R6, R10, 0x1, R207 ;  /* 0x000000010a067824 */ /* 0x000fca00078e02cf */
        /* <DEDUP_REMOVED lines=9> */
[-C--:B-1----:R-:W-:Y:S02]  /*25940*/  @!P3 LEA.HI.X R11, R7, R0.reuse, R9, 0x1, P0 ;  /* 0x00000000070bb211 */ /* 0x082fe400000f0c09 */
[-C--:B------:R-:W-:Y:S02]  /*25950*/  @!P4 LEA.HI.X R13, R21, R0.reuse, R24, 0x1, P1 ;  /* 0x00000000150dc211 */ /* 0x080fe400008f0c18 */
[----:B------:R-:W-:Y:S01]  /*25960*/  @!P5 LEA.HI.X R15, R5, R0, R8, 0x1, P2 ;  /* 0x00000000050fd211 */ /* 0x000fe200010f0c08 */
[----:B------:R4:W-:Y:S04]  /*25970*/  @!P3 ST.E.128 desc[UR40][R10.64], RZ ;  /* 0x000000ff0a00b985 */ /* 0x0009e8000c101d28 */
[----:B------:R4:W-:Y:S04]  /*25980*/  @!P4 ST.E.128 desc[UR40][R12.64], RZ ;  /* 0x000000ff0c00c985 */ /* 0x0009e8000c101d28 */
[----:B------:R4:W-:Y:S02]  /*25990*/  @!P5 ST.E.128 desc[UR40][R14.64], RZ ;  /* 0x000000ff0e00d985 */ /* 0x0009e4000c101d28 */
.L_x_4720:
[----:B------:R-:W-:Y:S05]  /*259a0*/  BSYNC B1 ;  /* 0x0000000000017941 */ /* 0x000fea0003800000 */
.L_x_4719:
[----:B------:R-:W-:-:S03]  /*259b0*/  UMOV UR4, 0xffffffff ;  /* 0xffffffff00047882 */ /* 0x000fc60000000000 */
[----:B------:R-:W-:Y:S05]  /*259c0*/  BRA.DIV UR4, `(.L_x_4721) ;  /* 0x000000ce04787947 */ /* 0x000fea000b800000 */
[----:B-1----:R1:W0:Y:S04]  /*259d0*/  SHFL.IDX PT, R0, R3, 0x1, 0x181f ;  /* 0x00381f0003007f89 */ /* 0x00222800000e0000 */
[----:B---34-:R1:W3:Y:S02]  /*259e0*/  SHFL.IDX PT, R14, R2, 0x1, 0x181f ;  /* 0x00381f00020e7f89 */ /* 0x0182e400000e0000 */
.L_x_5035:
        /* <DEDUP_REMOVED lines=17> */
.L_x_4723:
[----:B------:R-:W-:Y:S05]  /*25b00*/  BSYNC B1 ;  /* 0x0000000000017941 */ /* 0x000fea0003800000 */
.L_x_4722:
[----:B------:R-:W-:-:S03]  /*25b10*/  UMOV UR4, 0xffffffff ;  /* 0xffffffff00047882 */ /* 0x000fc60000000000 */
[----:B------:R-:W-:Y:S05]  /*25b20*/  BRA.DIV UR4, `(.L_x_4724) ;  /* 0x000000ce04687947 */ /* 0x000fea000b800000 */
[----:B0-----:R0:W0:Y:S04]  /*25b30*/  SHFL.IDX PT, R0, R3, 0x2, 0x181f ;  /* 0x00581f0003007f89 */ /* 0x00102800000e0000 */
[----:B---34-:R3:W4:Y:S02]  /*25b40*/  SHFL.IDX PT, R14, R2, 0x2, 0x181f ;  /* 0x00581f00020e7f89 */ /* 0x01872400000e0000 */
.L_x_5039:
        /* <DEDUP_REMOVED lines=17> */
.L_x_4726:
[----:B------:R-:W-:Y:S05]  /*25c60*/  BSYNC B1 ;  /* 0x0000000000017941 */ /* 0x000fea0003800000 */
.L_x_4725:
[----:B------:R-:W-:-:S03]  /*25c70*/  UMOV UR4, 0xffffffff ;  /* 0xffffffff00047882 */ /* 0x000fc60000000000 */
[----:B------:R-:W-:Y:S05]  /*25c80*/  BRA.DIV UR4, `(.L_x_4727) ;  /* 0x000000ce04587947 */ /* 0x000fea000b800000 */
[----:B0-----:R0:W0:Y:S04]  /*25c90*/  SHFL.IDX PT, R0, R3, 0x3, 0x181f ;  /* 0x00781f0003007f89 */ /* 0x00102800000e0000 */
[----:B----4-:R4:W0:Y:S02]  /*25ca0*/  SHFL.IDX PT, R14, R2, 0x3, 0x181f ;  /* 0x00781f00020e7f89 */ /* 0x01082400000e0000 */
.L_x_5043:
[----:B-1-34-:R-:W-:-:S05]  /*25cb0*/  VIADD R2, R6, 0x60 ;  /* 0x0000006006027836 */ /* 0x01afca0000000000 */
        /* <DEDUP_REMOVED lines=15> */
.L_x_4710:
[----:B------:R-:W-:Y:S05]  /*25db0*/  BSYNC B0 ;  /* 0x0000000000007941 */ /* 0x000fea0003800000 */
.L_x_4695:
[----:B------:R-:W-:Y:S02]  /*25dc0*/  ULDC UR4, c[0x0][0xc3c] ;  /* 0x00030f0000047ab9 */ /* 0x000fe40000000800 */
[----:B--2---:R-:W-:-:S13]  /*25dd0*/  ISETP.GE.AND P0, PT, R215, UR4, PT ;  /* 0x00000004d7007c0c */ /* 0x004fda000bf06270 */
[----:B------:R-:W-:Y:S05]  /*25de0*/  @!P0 BRA `(.L_x_4728) ;  /* 0xfffffdb400948947 */ /* 0x000fea000383ffff */
[----:B------:R-:W-:Y:S05]  /*25df0*/  BRA `(.L_x_4496) ;  /* 0x0000008c00587947 */ /* 0x000fea0003800000 */
.L_x_4494:
        /* <DEDUP_REMOVED lines=20> */
.L_x_4729:
        /* <DEDUP_REMOVED lines=44> */
.L_x_4733:
        /* <DEDUP_REMOVED lines=39> */
.L_x_4731:
        /* <DEDUP_REMOVED lines=12> */
.L_x_4734:
        /* <DEDUP_REMOVED lines=63> */
.L_x_4735:
        /* <DEDUP_REMOVED lines=61> */
.L_x_4736:
[----:B01----:R-:W-:-:S05]  /*26cf0*/  LOP3.LUT R3, RZ, R2, RZ, 0x33, !PT ;  /* 0x00000002ff037212 */ /* 0x003fca00078e33ff */
[----:B------:R-:W-:-:S05]  /*26d00*/  IMAD.IADD R2, R4, 0x1, R3 ;  /* 0x0000000104027824 */ /* 0x000fca00078e0203 */
[----:B------:R1:W-:Y:S01]  /*26d10*/  STL [R1+0x4], R2 ;  /* 0x0000040201007387 */ /* 0x0003e20000100800 */
[----:B------:R-:W-:Y:S05]  /*26d20*/  BRA `(.L_x_4737) ;  /* 0x0000000000107947 */ /* 0x000fea0003800000 */
.L_x_4732:
[----:B------:R-:W-:Y:S01]  /*26d30*/  IMAD.U32 R2, RZ, RZ, UR6 ;  /* 0x00000006ff027e24 */ /* 0x000fe2000f8e00ff */
[----:B------:R0:W-:Y:S04]  /*26d40*/  STL [R1+0x4], RZ ;  /* 0x000004ff01007387 */ /* 0x0001e80000100800 */
[----:B------:R0:W-:Y:S04]  /*26d50*/  STL [R1+0x8], RZ ;  /* 0x000008ff01007387 */ /* 0x0001e80000100800 */
[----:B------:R0:W-:Y:S02]  /*26d60*/  STL [R1], R2 ;  /* 0x0000000201007387 */ /* 0x0001e40000100800 */
.L_x_4737:
        /* <DEDUP_REMOVED lines=10> */
.L_x_4730:
        /* <DEDUP_REMOVED lines=8> */
[----:B------:R-:W3:Y:S01]  /*26e90*/  S2R R8, SR_TID.X ;  /* 0x0000000000087919 */ /* 0x000ee20000002100 */
[----:B------:R-:W2:Y:S01]  /*26ea0*/  S2UR UR5, SR_CgaCtaId ;  /* 0x00000000000579c3 */ /* 0x000ea20000008800 */
[----:B------:R-:W-:Y:S01]  /*26eb0*/  UMOV UR4, 0x400 ;  /* 0x0000040000047882 */ /* 0x000fe20000000000 */
[----:B------:R-:W-:Y:S01]  /*26ec0*/  BSSY B7, `(.L_x_4738) ;  /* 0x0000788000077945 */ /* 0x000fe20003800000 */
[----:B------:R-:W-:Y:S01]  /*26ed0*/  ULDC.64 UR42, c[0x0][0x198] ;  /* 0x00006600002a7ab9 */ /* 0x000fe20000000a00 */
[----:B------:R-:W-:Y:S02]  /*26ee0*/  ULOP3.LUT UR36, UR37, 0x1, URZ, 0xfc, !UPT ;  /* 0x0000000125247892 */ /* 0x000fe4000f8efc3f */
[----:B------:R-:W-:Y:S01]  /*26ef0*/  ULOP3.LUT UR39, UR37, 0x2, URZ, 0xfc, !UPT ;  /* 0x0000000225277892 */ /* 0x000fe2000f8efc3f */
[----:B------:R-:W-:Y:S01]  /*26f00*/  ULDC UR38, c[0x0][0xc] ;  /* 0x0000030000267ab9 */ /* 0x000fe20000000800 */
[----:B--2---:R-:W-:-:S06]  /*26f10*/  ULEA UR4, UR5, UR4, 0x18 ;  /* 0x0000000405047291 */ /* 0x004fcc000f8ec03f */
[----:B------:R-:W-:Y:S01]  /*26f20*/  IMAD.U32 R18, RZ, RZ, UR4 ;  /* 0x00000004ff127e24 */ /* 0x000fe2000f8e00ff */
[----:B---3--:R-:W-:Y:S01]  /*26f30*/  SHF.R.U32.HI R0, RZ, 0x1, R8 ;  /* 0x00000001ff007819 */ /* 0x008fe20000011608 */
[C---:B------:R-:W-:Y:S01]  /*26f40*/  IMAD.SHL.U32 R19, R8.reuse, 0x40, RZ ;  /* 0x0000004008137824 */ /* 0x040fe200078e00ff */
[C---:B-1----:R-:W-:Y:S01]  /*26f50*/  LOP3.LUT R7, R8.reuse, 0x7f, RZ, 0xc0, !PT ;  /* 0x0000007f08077812 */ /* 0x042fe200078ec0ff */
[C---:B------:R-:W-:Y:S01]  /*26f60*/  IMAD.SHL.U32 R4, R8.reuse, 0x80, RZ ;  /* 0x0000008008047824 */ /* 0x040fe200078e00ff */
[----:B------:R-:W-:Y:S02]  /*26f70*/  R2P PR, R8, 0x6 ;  /* 0x0000000608007804 */ /* 0x000fe40000000000 */
[----:B------:R-:W-:Y:S02]  /*26f80*/  LOP3.LUT R3, R19, 0x180, RZ, 0xc0, !PT ;  /* 0x0000018013037812 */ /* 0x000fe400078ec0ff */
[----:B------:R-:W-:Y:S02]  /*26f90*/  LOP3.LUT R5, R4, 0x380, RZ, 0xc0, !PT ;  /* 0x0000038004057812 */ /* 0x000fe400078ec0ff */
[----:B------:R-:W-:Y:S01]  /*26fa0*/  LOP3.LUT R0, R3, 0x30, R0, 0xf8, !PT ;  /* 0x0000003003007812 */ /* 0x000fe200078ef800 */
[----:B------:R-:W-:Y:S01]  /*26fb0*/  IMAD.SHL.U32 R3, R8, 0x8, RZ ;  /* 0x0000000808037824 */ /* 0x000fe200078e00ff */
[----:B------:R-:W-:-:S02]  /*26fc0*/  LOP3.LUT R4, R4, 0x400, RZ, 0xc0, !PT ;  /* 0x0000040004047812 */ /* 0x000fc400078ec0ff */
[----:B------:R-:W-:Y:S02]  /*26fd0*/  LOP3.LUT R5, R5, 0x10, R8, 0xf8, !PT ;  /* 0x0000001005057812 */ /* 0x000fe400078ef808 */
[----:B0-----:R-:W-:Y:S01]  /*26fe0*/  LOP3.LUT R2, R0, 0x30, R3, 0x78, !PT ;  /* 0x0000003000027812 */ /* 0x001fe200078e7803 */
[----:B------:R-:W-:Y:S01]  /*26ff0*/  IMAD.SHL.U32 R0, R8, 0x10, RZ ;  /* 0x0000001008007824 */ /* 0x000fe200078e00ff */
[----:B------:R-:W-:Y:S02]  /*27000*/  SHF.R.U32.HI R3, RZ, 0x5, R7 ;  /* 0x00000005ff037819 */ /* 0x000fe40000011607 */
[----:B------:R-:W-:Y:S02]  /*27010*/  LOP3.LUT R19, R2, 0x640, R19, 0xf8, !PT ;  /* 0x0000064002137812 */ /* 0x000fe400078ef813 */
[----:B------:R-:W-:Y:S01]  /*27020*/  LOP3.LUT R5, R5, 0x70, R0, 0x78, !PT ;  /* 0x0000007005057812 */ /* 0x000fe200078e7800 */
[----:B------:R-:W-:Y:S01]  /*27030*/  IMAD R4, R3, 0x800, R4 ;  /* 0x0000080003047824 */ /* 0x000fe200078e0204 */
[----:B------:R-:W-:-:S03]  /*27040*/  LOP3.LUT R2, R0, 0x40, RZ, 0xc0, !PT ;  /* 0x0000004000027812 */ /* 0x000fc600078ec0ff */
[----:B------:R-:W-:Y:S01]  /*27050*/  IMAD.IADD R6, R4, 0x1, R5 ;  /* 0x0000000104067824 */ /* 0x000fe200078e0205 */
[----:B------:R-:W-:Y:S01]  /*27060*/  SHF.R.U32.HI R5, RZ, 0x2, R7 ;  /* 0x00000002ff057819 */ /* 0x000fe20000011607 */
[----:B------:R-:W-:Y:S01]  /*27070*/  IMAD R4, R3, 0x200, R2 ;  /* 0x0000020003047824 */ /* 0x000fe200078e0202 */
[----:B------:R-:W-:Y:S01]  /*27080*/  LOP3.LUT R2, R0, 0x1b0, RZ, 0xc0, !PT ;  /* 0x000001b000027812 */ /* 0x000fe200078ec0ff */
[----:B------:R-:W-:Y:S01]  /*27090*/  IMAD.SHL.U32 R3, R8, 0x2, RZ ;  /* 0x0000000208037824 */ /* 0x000fe200078e00ff */
[----:B------:R-:W-:Y:S01]  /*270a0*/  STL [R1+0x3c], R6 ;  /* 0x00003c0601007387 */ /* 0x000fe20000100800 */
[----:B------:R-:W-:-:S03]  /*270b0*/  LOP3.LUT R0, R0, 0x30, RZ, 0xc0, !PT ;  /* 0x0000003000007812 */ /* 0x000fc600078ec0ff */
[----:B------:R-:W-:-:S04]  /*270c0*/  LOP3.LUT R3, R2, 0x30, R3, 0x78, !PT ;  /* 0x0000003002037812 */ /* 0x000fc800078e7803 */
[----:B------:R-:W-:Y:S01]  /*270d0*/  IADD3 R2, R18, R4, R3 ;  /* 0x0000000412027210 */ /* 0x000fe20007ffe003 */
[----:B------:R-:W-:Y:S02]  /*270e0*/  IMAD.SHL.U32 R3, R8, 0x20, RZ ;  /* 0x0000002008037824 */ /* 0x000fe400078e00ff */
[C---:B------:R-:W-:Y:S02]  /*270f0*/  VIADD R4, R6.reuse, 0x40 ;  /* 0x0000004006047836 */ /* 0x040fe40000000000 */
[----:B------:R0:W-:Y:S01]  /*27100*/  STL [R1+0x44], R2 ;  /* 0x0000440201007387 */ /* 0x0001e20000100800 */
[----:B------:R-:W-:Y:S01]  /*27110*/  @P2 VIADD R4, R6, 0xffffffc0 ;  /* 0xffffffc006042836 */ /* 0x000fe20000000000 */
[----:B------:R-:W-:-:S04]  /*27120*/  LOP3.LUT R3, R5, 0x60, R3, 0xf8, !PT ;  /* 0x0000006005037812 */ /* 0x000fc800078ef803 */
        /* <DEDUP_REMOVED lines=10> */
[----:B0-----:R-:W-:-:S03]  /*271d0*/  IMAD.MOV.U32 R3, RZ, RZ, 0x1 ;  /* 0x00000001ff037424 */ /* 0x001fc600078e00ff */
[----:B------:R-:W-:Y:S04]  /*271e0*/  STL [R1+0x14], RZ ;  /* 0x000014ff01007387 */ /* 0x000fe80000100800 */
[----:B------:R-:W-:Y:S01]  /*271f0*/  STL [R1+0x10], RZ ;  /* 0x000010ff01007387 */ /* 0x000fe20000100800 */
[C---:B-1----:R-:W-:Y:S02]  /*27200*/  LOP3.LUT R2, R0.reuse, 0x40, RZ, 0xfc, !PT ;  /* 0x0000004000027812 */ /* 0x042fe400078efcff */
[----:B------:R-:W-:Y:S01]  /*27210*/  LOP3.LUT R0, R0, 0x80, RZ, 0xfc, !PT ;  /* 0x0000008000007812 */ /* 0x000fe200078efcff */
[----:B------:R0:W-:Y:S01]  /*27220*/  STL [R1+0x18], R3 ;  /* 0x0000180301007387 */ /* 0x0001e20000100800 */
[C---:B------:R-:W-:Y:S02]  /*27230*/  LOP3.LUT R2, R19.reuse, 0x4800, RZ, 0xfc, !PT ;  /* 0x0000480013027812 */ /* 0x040fe400078efcff */
[----:B------:R-:W-:-:S02]  /*27240*/  LOP3.LUT R0, R19, 0x3000, RZ, 0xfc, !PT ;  /* 0x0000300013007812 */ /* 0x000fc400078efcff */
[C---:B------:R-:W-:Y:S02]  /*27250*/  LOP3.LUT R2, R19.reuse, 0x3800, RZ, 0xfc, !PT ;  /* 0x0000380013027812 */ /* 0x040fe400078efcff */
[C---:B------:R-:W-:Y:S02]  /*27260*/  LOP3.LUT R0, R19.reuse, 0x5800, RZ, 0xfc, !PT ;  /* 0x0000580013007812 */ /* 0x040fe400078efcff */
[C---:B0-----:R-:W-:Y:S02]  /*27270*/  LOP3.LUT R3, R19.reuse, 0x2800, RZ, 0xfc, !PT ;  /* 0x0000280013037812 */ /* 0x041fe400078efcff */
[----:B------:R-:W-:-:S07]  /*27280*/  LOP3.LUT R3, R19, 0x5000, RZ, 0xfc, !PT ;  /* 0x0000500013037812 */ /* 0x000fce00078efcff */
.L_x_4874:
[----:B------:R-:W2:Y:S01]  /*27290*/  LDL R14, [R1+0xc] ;  /* 0x00000c00010e7983 */ /* 0x000ea20000100800 */
[----:B------:R-:W-:Y:S05]  /*272a0*/  YIELD ;  /* 0x0000000000007946 */ /* 0x000fea0003800000 */
[----:B------:R-:W-:Y:S01]  /*272b0*/  ULDC.64 UR4, c[0x0][0xa28] ;  /* 0x00028a0000047ab9 */ /* 0x000fe20000000a00 */
[----:B01----:R-:W-:Y:S02]  /*272c0*/  CS2R R6, SRZ ;  /* 0x0000000000067805 */ /* 0x003fe4000001ff00 */
[----:B------:R-:W-:Y:S01]  /*272d0*/  ISETP.NE.U32.AND P0, PT, RZ, UR4, PT ;  /* 0x00000004ff007c0c */ /* 0x000fe2000bf05070 */
[----:B------:R-:W0:Y:S01]  /*272e0*/  LDC.64 R12, c[0x0][0xa00] ;  /* 0x00028000ff0c7b82 */ /* 0x000e220000000a00 */
[----:B------:R-:W-:Y:S01]  /*272f0*/  ULDC.64 UR6, c[0x0][0xa08] ;  /* 0x0002820000067ab9 */ /* 0x000fe20000000a00 */
[----:B------:R-:W-:Y:S01]  /*27300*/  ULDC.64 UR8, c[0x0][0xa10] ;  /* 0x0002840000087ab9 */ /* 0x000fe20000000a00 */
[----:B------:R-:W-:Y:S01]  /*27310*/  ISETP.NE.AND.EX P0, PT, RZ, UR5, PT, P0 ;  /* 0x00000005ff007c0c */ /* 0x000fe2000bf05300 */
[----:B------:R-:W-:-:S04]  /*27320*/  ULDC.64 UR4, c[0x0][0xa18] ;  /* 0x0002860000047ab9 */ /* 0x000fc80000000a00 */
[----:B------:R-:W1:Y:S08]  /*27330*/  LDC.64 R4, c[0x0][0xa08] ;  /* 0x00028200ff047b82 */ /* 0x000e700000000a00 */
[----:B------:R-:W2:Y:S02]  /*27340*/  @P0 LDC.64 R2, c[0x0][0xa28] ;  /* 0x00028a00ff020b82 */ /* 0x000ea40000000a00 */
        /* <DEDUP_REMOVED lines=10> */
[----:B--2---:R-:W0:Y:S01]  /*273f0*/  LDC.64 R2, c[0x0][0xa10] ;  /* 0x00028400ff027b82 */ /* 0x004e220000000a00 */
[----:B------:R-:W-:-:S02]  /*27400*/  IMAD.MOV.U32 R0, RZ, RZ, RZ ;  /* 0x000000ffff007224 */ /* 0x000fc400078e00ff */
[----:B------:R-:W-:Y:S01]  /*27410*/  ISETP.NE.AND.EX P3, PT, RZ, UR5, PT, P1 ;  /* 0x00000005ff007c0c */ /* 0x000fe2000bf65310 */
[----:B-1----:R-:W-:-:S04]  /*27420*/  IMAD.WIDE R4, R14, 0x4, R4 ;  /* 0x000000040e047825 */ /* 0x002fc800078e0204 */
        /* <DEDUP_REMOVED lines=30> */
.L_x_4739:
        /* <DEDUP_REMOVED lines=16> */
.L_x_4740:
[----:B------:R-:W-:Y:S05]  /*27710*/  @!P1 BRA `(.L_x_4741) ;  /* 0x00000000000c9947 */ /* 0x000fea0003800000 */
[----:B------:R-:W2:Y:S04]  /*27720*/  LDG.E R7, desc[UR40][R4.64] ;  /* 0x0000002804077981 */ /* 0x000ea8000c1e1900 */
[----:B------:R-:W2:Y:S02]  /*27730*/  LDG.E R4, desc[UR40][R4.64+0x4] ;  /* 0x0000042804047981 */ /* 0x000ea4000c1e1900 */
[----:B--2---:R-:W-:-:S07]  /*27740*/  IMAD.IADD R7, R4, 0x1, -R7 ;  /* 0x0000000104077824 */ /* 0x004fce00078e0a07 */
.L_x_4741:
        /* <DEDUP_REMOVED lines=37> */
.L_x_4744:
[----:B------:R-:W-:-:S13]  /*279a0*/  ISETP.NE.AND P0, PT, R3, 0x1, PT ;  /* 0x000000010300780c */ /* 0x000fda0003f05270 */
[----:B------:R-:W1:Y:S02]  /*279b0*/  @P0 LDC.64 R4, c[0x0][0x9e8] ;  /* 0x00027a00ff040b82 */ /* 0x000e640000000a00 */
[----:B-1----:R-:W-:-:S05]  /*279c0*/  @P0 IMAD.HI.U32 R4, R2, R4, RZ ;  /* 0x0000000402040227 */ /* 0x002fca00078e00ff */
[----:B------:R-:W-:-:S07]  /*279d0*/  @P0 SHF.R.U32.HI R2, RZ, R5, R4 ;  /* 0x00000005ff020219 */ /* 0x000fce0000011604 */
.L_x_4745:
[----:B------:R-:W-:Y:S05]  /*279e0*/  BSYNC B0 ;  /* 0x0000000000007941 */ /* 0x000fea0003800000 */
.L_x_4743:
[----:B------:R-:W-:-:S05]  /*279f0*/  IMAD R2, R2, R3, R3 ;  /* 0x0000000302027224 */ /* 0x000fca00078e0203 */
[----:B------:R-:W-:-:S07]  /*27a00*/  VIMNMX R8, R8, R2, PT ;  /* 0x0000000208087248 */ /* 0x000fce0003fe0100 */
.L_x_4742:
        /* <DEDUP_REMOVED lines=25> */
.L_x_4748:
[----:B------:R-:W-:-:S13]  /*27ba0*/  ISETP.NE.AND P0, PT, R3, 0x1, PT ;  /* 0x000000010300780c */ /* 0x000fda0003f05270 */
[----:B------:R-:W1:Y:S02]  /*27bb0*/  @P0 LDC.64 R4, c[0x0][0x9e8] ;  /* 0x00027a00ff040b82 */ /* 0x000e640000000a00 */
[----:B-1----:R-:W-:-:S05]  /*27bc0*/  @P0 IMAD.HI.U32 R4, R2, R4, RZ ;  /* 0x0000000402040227 */ /* 0x002fca00078e00ff */
[----:B------:R-:W-:-:S07]  /*27bd0*/  @P0 SHF.R.U32.HI R2, RZ, R5, R4 ;  /* 0x00000005ff020219 */ /* 0x000fce0000011604 */
.L_x_4749:
[----:B------:R-:W-:Y:S05]  /*27be0*/  BSYNC B0 ;  /* 0x0000000000007941 */ /* 0x000fea0003800000 */
.L_x_4747:
[----:B------:R-:W-:-:S05]  /*27bf0*/  IMAD R2, R2, R3, RZ ;  /* 0x0000000302027224 */ /* 0x000fca00078e02ff */
[----:B------:R-:W-:-:S07]  /*27c00*/  VIMNMX R6, R6, R2, !PT ;  /* 0x0000000206067248 */ /* 0x000fce0007fe0100 */
.L_x_4746:
        /* <DEDUP_REMOVED lines=18> */
[----:B-1----:R-:W1:Y:S02]  /*27d30*/  MUFU.RCP R6, R6 ;  /* 0x0000000600067308 */ /* 0x002e640000001000 */
[----:B-1----:R-:W-:-:S06]  /*27d40*/  VIADD R6, R6, 0xffffffe ;  /* 0x0ffffffe06067836 */ /* 0x002fcc0000000000 */
        /* <DEDUP_REMOVED lines=21> */
.L_x_4751:
[----:B------:R-:W-:Y:S05]  /*27ea0*/  BSYNC B0 ;  /* 0x0000000000007941 */ /* 0x000fea0003800000 */
.L_x_4750:
        /* <DEDUP_REMOVED lines=24> */
.L_x_5046:
[----:B--2---:R-:W-:Y:S02]  /*28030*/  ISETP.NE.AND P0, PT, R14, RZ, PT ;  /* 0x000000ff0e00720c */ /* 0x004fe40003f05270 */
[----:B------:R-:W-:-:S11]  /*28040*/  PLOP3.LUT P6, PT, PT, PT, PT, 0x8, 0x0 ;  /* 0x000000000000781c */ /* 0x000fd60003fce170 */
[----:B------:R-:W-:Y:S05]  /*28050*/  @P0 BRA `(.L_x_4755) ;  /* 0x00000000000c0947 */ /* 0x000fea0003800000 */
[----:B------:R-:W-:-:S03]  /*28060*/  UMOV UR4, 0xffffffff ;  /* 0xffffffff00047882 */ /* 0x000fc60000000000 */
[----:B------:R-:W-:Y:S05]  /*28070*/  BRA.DIV UR4, `(.L_x_4756) ;  /* 0x000000aa04d87947 */ /* 0x000fea000b800000 */
[----:B------:R-:W-:-:S13]  /*28080*/  ELECT P6, URZ, PT ;  /* 0x00000000003f782f */ /* 0x000fda00038c0000 */
.L_x_4755:
        /* <DEDUP_REMOVED lines=9> */
.L_x_5049:
[----:B------:R-:W-:Y:S05]  /*28120*/  BSYNC B1 ;  /* 0x0000000000017941 */ /* 0x000fea0003800000 */
.L_x_4757:
        /* <DEDUP_REMOVED lines=12> */
.L_x_5050:
[----:B------:R-:W-:Y:S05]  /*281f0*/  BSYNC B2 ;  /* 0x0000000000027941 */ /* 0x000fea0003800000 */
.L_x_4761:
        /* <DEDUP_REMOVED lines=9> */
.L_x_4764:
[----:B------:R-:W-:Y:S05]  /*28290*/  BSYNC B2 ;  /* 0x0000000000027941 */ /* 0x000fea0003800000 */
.L_x_4763:
[----:B-1----:R-:W3:Y:S01]  /*282a0*/  LDL R5, [R1+0x14] ;  /* 0x0000140001057983 */ /* 0x002ee20000100800 */
[----:B------:R-:W-:Y:S01]  /*282b0*/  IMAD.MOV.U32 R6, RZ, RZ, RZ ;  /* 0x000000ffff067224 */ /* 0x000fe200078e00ff */
[----:B------:R-:W-:Y:S01]  /*282c0*/  UIADD3 UR4, UP0, UR42, 0x570, URZ ;  /* 0x000005702a047890 */ /* 0x000fe2000ff1e03f */
[----:B------:R-:W-:Y:S01]  /*282d0*/  PLOP3.LUT P0, PT, PT, PT, PT, 0x80, 0x0 ;  /* 0x000000000000781c */ /* 0x000fe20003f0f070 */
[----:B------:R-:W-:Y:S01]  /*282e0*/  UMOV UR6, 0x0 ;  /* 0x0000000000067882 */ /* 0x000fe20000000000 */
[----:B------:R-:W-:Y:S01]  /*282f0*/  UMOV UR7, 0x12f00000 ;  /* 0x12f0000000077882 */ /* 0x000fe20000000000 */
[----:B------:R-:W-:Y:S01]  /*28300*/  R2UR UR10, R6 ;  /* 0x00000000060a72ca */ /* 0x000fe200000e0000 */
[----:B------:R-:W-:Y:S01]  /*28310*/  IMAD R6, R10, 0x80, R0 ;  /* 0x000000800a067824 */ /* 0x000fe200078e0200 */
[----:B------:R-:W-:-:S03]  /*28320*/  UIADD3.X UR5, URZ, UR43, URZ, UP0, !UPT ;  /* 0x0000002b3f057290 */ /* 0x000fc600087fe43f */
[----:B------:R-:W-:Y:S02]  /*28330*/  VIADD R6, R6, 0xffffff80 ;  /* 0xffffff8006067836 */ /* 0x000fe40000000000 */
[----:B---3--:R-:W-:Y:S02]  /*28340*/  IMAD R9, R5, 0x6000, R18 ;  /* 0x0000600005097824 */ /* 0x008fe400078e0212 */
[----:B------:R-:W-:Y:S02]  /*28350*/  VIADD R5, R8, 0x2a890 ;  /* 0x0002a89008057836 */ /* 0x000fe40000000000 */
[----:B------:R-:W-:-:S07]  /*28360*/  VIADD R7, R9, 0x1e400 ;  /* 0x0001e40009077836 */ /* 0x000fce0000000000 */
.L_x_4765:
        /* <DEDUP_REMOVED lines=10> */
[----:B0-----:R-:W-:Y:S01]  /*28410*/  IMAD.MOV.U32 R15, RZ, RZ, 0x40 ;  /* 0x00000040ff0f7424 */ /* 0x001fe200078e00ff */
[----:B------:R-:W-:Y:S01]  /*28420*/  PLOP3.LUT P0, PT, PT, PT, PT, 0x80, 0x0 ;  /* 0x000000000000781c */ /* 0x000fe20003f0f070 */
[----:B------:R-:W-:Y:S01]  /*28430*/  VIADD R7, R9, 0x20400 ;  /* 0x0002040009077836 */ /* 0x000fe20000000000 */
[----:B------:R-:W-:Y:S01]  /*28440*/  UMOV UR6, 0x0 ;  /* 0x0000000000067882 */ /* 0x000fe20000000000 */
[----:B------:R-:W-:Y:S01]  /*28450*/  UMOV UR7, 0x12f00000 ;  /* 0x12f0000000077882 */ /* 0x000fe20000000000 */
[----:B------:R-:W-:-:S15]  /*28460*/  R2UR UR10, R15 ;  /* 0x000000000f0a72ca */ /* 0x000fde00000e0000 */
.L_x_4766:
        /* <DEDUP_REMOVED lines=16> */
.L_x_4767:
        /* <DEDUP_REMOVED lines=13> */
.L_x_5051:
[----:B------:R-:W-:Y:S05]  /*28640*/  BSYNC B2 ;  /* 0x0000000000027941 */ /* 0x000fea0003800000 */
.L_x_4768:
[----:B------:R-:W-:Y:S01]  /*28650*/  BSSY B2, `(.L_x_4770) ;  /* 0x000000b000027945 */ /* 0x000fe20003800000 */
[----:B------:R-:W-:Y:S02]  /*28660*/  IMAD.MOV.U32 R12, RZ, RZ, 0x0 ;  /* 0x00000000ff0c7424 */ /* 0x000fe400078e00ff */
[----:B------:R-:W-:Y:S01]  /*28670*/  IMAD.MOV.U32 R13, RZ, RZ, 0x12f00000 ;  /* 0x12f00000ff0d7424 */ /* 0x000fe200078e00ff */
[----:B------:R-:W-:Y:S06]  /*28680*/  @P1 BRA `(.L_x_4771) ;  /* 0x00000000001c1947 */ /* 0x000fec0003800000 */
[----:B------:R-:W1:Y:S02]  /*28690*/  S2R R5, SR_TID.X ;  /* 0x0000000000057919 */ /* 0x000e640000002100 */
[----:B-1----:R-:W-:Y:S01]  /*286a0*/  LOP3.LUT R7, R5, 0x1f, RZ, 0xc0, !PT ;  /* 0x0000001f05077812 */ /* 0x002fe200078ec0ff */
[----:B------:R-:W-:-:S03]  /*286b0*/  IMAD.MOV.U32 R5, RZ, RZ, 0x6000 ;  /* 0x00006000ff057424 */ /* 0x000fc600078e00ff */
[----:B------:R-:W-:Y:S01]  /*286c0*/  ISETP.NE.AND P0, PT, R7, RZ, PT ;  /* 0x000000ff0700720c */ /* 0x000fe20003f05270 */
[----:B------:R1:W-:-:S12]  /*286d0*/  SYNCS.ARRIVE.TRANS64 RZ, [R8+URZ+0x2a8b0], R5 ;  /* 0x02a8b00508ff79a7 */ /* 0x0003d8000800003f */
[----:B-1----:R-:W-:Y:S05]  /*286e0*/  @!P0 BRA `(.L_x_4771) ;  /* 0x0000000000048947 */ /* 0x002fea0003800000 */
[----:B------:R-:W-:Y:S01]  /*286f0*/  BPT.TRAP 0x1 ;  /* 0x000000040000795c */ /* 0x000fe20000300000 */
.L_x_4771:
[----:B------:R-:W-:Y:S05]  /*28700*/  BSYNC B2 ;  /* 0x0000000000027941 */ /* 0x000fea0003800000 */
.L_x_4770:
[----:B------:R-:W-:Y:S01]  /*28710*/  R2UR UR6, R12 ;  /* 0x000000000c0672ca */ /* 0x000fe200000e0000 */
[----:B------:R-:W-:Y:S01]  /*28720*/  IMAD.MOV.U32 R5, RZ, RZ, RZ ;  /* 0x000000ffff057224 */ /* 0x000fe200078e00ff */
[----:B------:R-:W-:Y:S01]  /*28730*/  R2UR UR7, R13 ;  /* 0x000000000d0772ca */ /* 0x000fe200000e0000 */
[----:B------:R-:W-:Y:S01]  /*28740*/  UIADD3 UR4, UP0, UR42, 0x670, URZ ;  /* 0x000006702a047890 */ /* 0x000fe2000ff1e03f */
[----:B------:R-:W-:Y:S01]  /*28750*/  PLOP3.LUT P0, PT, PT, PT, PT, 0x80, 0x0 ;  /* 0x000000000000781c */ /* 0x000fe20003f0f070 */
[----:B------:R-:W-:Y:S01]  /*28760*/  VIADD R7, R9, 0xc400 ;  /* 0x0000c40009077836 */ /* 0x000fe20000000000 */
[----:B------:R-:W-:Y:S01]  /*28770*/  R2UR UR10, R5 ;  /* 0x00000000050a72ca */ /* 0x000fe200000e0000 */
[----:B------:R-:W-:Y:S01]  /*28780*/  VIADD R5, R8, 0x2a8b0 ;  /* 0x0002a8b008057836 */ /* 0x000fe20000000000 */
[----:B------:R-:W-:-:S13]  /*28790*/  UIADD3.X UR5, URZ, UR43, URZ, UP0, !UPT ;  /* 0x0000002b3f057290 */ /* 0x000fda00087fe43f */
.L_x_4772:
        /* <DEDUP_REMOVED lines=15> */
.L_x_4773:
        /* <DEDUP_REMOVED lines=15> */
.L_x_4774:
        /* <DEDUP_REMOVED lines=10> */
.L_x_4760:
[----:B------:R-:W-:Y:S05]  /*28a20*/  BSYNC B1 ;  /* 0x0000000000017941 */ /* 0x000fea0003800000 */
.L_x_4759:
[----:B------:R-:W1:Y:S04]  /*28a30*/  LDL.LU R9, [R1+0x14] ;  /* 0x0000140001097983 */ /* 0x000e680000300800 */
[----:B0-2---:R-:W2:Y:S01]  /*28a40*/  LDL.LU R8, [R1+0x1c] ;  /* 0x00001c0001087983 */ /* 0x005ea20000300800 */
[----:B------:R-:W-:Y:S01]  /*28a50*/  VIADD R10, R10, 0xfffffffe ;  /* 0xfffffffe0a0a7836 */ /* 0x000fe20000000000 */
[----:B------:R-:W-:-:S04]  /*28a60*/  PLOP3.LUT P0, PT, PT, PT, PT, 0x8, 0x0 ;  /* 0x000000000000781c */ /* 0x000fc80003f0e170 */
[----:B------:R-:W-:Y:S01]  /*28a70*/  ISETP.GE.AND P2, PT, R10, R3, PT ;  /* 0x000000030a00720c */ /* 0x000fe20003f46270 */
[----:B-1----:R-:W-:-:S05]  /*28a80*/  VIADD R5, R9, 0x1 ;  /* 0x0000000109057836 */ /* 0x002fca0000000000 */
[----:B------:R-:W-:-:S04]  /*28a90*/  ISETP.NE.AND P1, PT, R5, 0x2, PT ;  /* 0x000000020500780c */ /* 0x000fc80003f25270 */
[----:B------:R-:W-:Y:S02]  /*28aa0*/  SEL R6, RZ, 0x1, P1 ;  /* 0x00000001ff067807 */ /* 0x000fe40000800000 */
[----:B------:R-:W-:Y:S02]  /*28ab0*/  SEL R5, R5, RZ, P1 ;  /* 0x000000ff05057207 */ /* 0x000fe40000800000 */
[----:B--2---:R-:W-:-:S03]  /*28ac0*/  LOP3.LUT R8, R8, R6, RZ, 0x3c, !PT ;  /* 0x0000000608087212 */ /* 0x004fc600078e3cff */
[----:B------:R1:W-:Y:S04]  /*28ad0*/  STL [R1+0x14], R5 ;  /* 0x0000140501007387 */ /* 0x0003e80000100800 */
[----:B------:R1:W-:Y:S01]  /*28ae0*/  STL [R1+0x1c], R8 ;  /* 0x00001c0801007387 */ /* 0x0003e20000100800 */
[----:B------:R-:W-:Y:S05]  /*28af0*/  @!P2 BRA `(.L_x_4753) ;  /* 0x000000080070a947 */ /* 0x000fea0003800000 */
.L_x_4791:
[----:B------:R-:W-:Y:S05]  /*28b00*/  YIELD ;  /* 0x0000000000007946 */ /* 0x000fea0003800000 */
[----:B------:R-:W-:Y:S04]  /*28b10*/  BSSY B1, `(.L_x_4775) ;  /* 0x000008e000017945 */ /* 0x000fe80003800000 */
[----:B--2---:R-:W-:Y:S05]  /*28b20*/  @!P6 BRA `(.L_x_4776) ;  /* 0x000000080030e947 */ /* 0x004fea0003800000 */
[----:B------:R-:W2:Y:S04]  /*28b30*/  LDL R7, [R1+0x14] ;  /* 0x0000140001077983 */ /* 0x000ea80000100800 */
[----:B------:R-:W3:Y:S01]  /*28b40*/  LDL R6, [R1+0x1c] ;  /* 0x00001c0001067983 */ /* 0x000ee20000100800 */
[----:B-1----:R-:W0:Y:S01]  /*28b50*/  S2R R5, SR_TID.X ;  /* 0x0000000000057919 */ /* 0x002e220000002100 */
[----:B------:R-:W-:Y:S01]  /*28b60*/  BSSY B2, `(.L_x_4777) ;  /* 0x0000007000027945 */ /* 0x000fe20003800000 */
[----:B0-----:R-:W-:-:S04]  /*28b70*/  LOP3.LUT R5, R5, 0x7f, RZ, 0xc0, !PT ;  /* 0x0000007f05057812 */ /* 0x001fc800078ec0ff */
[----:B------:R-:W-:Y:S01]  /*28b80*/  ISETP.NE.AND P2, PT, R5, RZ, PT ;  /* 0x000000ff0500720c */ /* 0x000fe20003f45270 */
[----:B--2---:R-:W-:Y:S01]  /*28b90*/  IMAD R9, R7, 0x8, R18 ;  /* 0x0000000807097824 */ /* 0x004fe200078e0212 */
[----:B---3--:R-:W-:-:S04]  /*28ba0*/  SHF.L.U32 R8, R6, 0x1f, RZ ;  /* 0x0000001f06087819 */ /* 0x008fc800000006ff */
[----:B------:R-:W0:Y:S02]  /*28bb0*/  SYNCS.PHASECHK.TRANS64.TRYWAIT P1, [R9+URZ+0x2a8a0], R8 ;  /* 0x02a8a008090075a7 */ /* 0x000e24000802017f */
[----:B0-----:R-:W-:Y:S05]  /*28bc0*/  @!P1 BRA `(.L_x_4778) ;  /* 0x000000a000609947 */ /* 0x001fea0003800000 */
.L_x_5052:
[----:B------:R-:W-:Y:S05]  /*28bd0*/  BSYNC B2 ;  /* 0x0000000000027941 */ /* 0x000fea0003800000 */
.L_x_4777:
        /* <DEDUP_REMOVED lines=9> */
.L_x_4780:
[----:B------:R-:W-:Y:S05]  /*28c70*/  BSYNC B2 ;  /* 0x0000000000027941 */ /* 0x000fea0003800000 */
.L_x_4779:
        /* <DEDUP_REMOVED lines=12> */
.L_x_4781:
        /* <DEDUP_REMOVED lines=12> */
[----:B------:R-:W-:Y:S01]  /*28e00*/  UMOV UR6, 0x0 ;  /* 0x0000000000067882 */ /* 0x000fe20000000000 */
[----:B------:R-:W-:Y:S02]  /*28e10*/  UMOV UR7, 0x12f00000 ;  /* 0x12f0000000077882 */ /* 0x000fe40000000000 */
[----:B------:R-:W-:Y:S01]  /*28e20*/  R2UR UR10, R11 ;  /* 0x000000000b0a72ca */ /* 0x000fe200000e0000 */
[----:B------:R-:W-:-:S14]  /*28e30*/  VIADD R11, R7, 0x20400 ;  /* 0x00020400070b7836 */ /* 0x000fdc0000000000 */
.L_x_4782:
        /* <DEDUP_REMOVED lines=16> */
.L_x_4783:
        /* <DEDUP_REMOVED lines=13> */
.L_x_5053:
[----:B------:R-:W-:Y:S05]  /*29010*/  BSYNC B2 ;  /* 0x0000000000027941 */ /* 0x000fea0003800000 */
.L_x_4784:
        /* <DEDUP_REMOVED lines=11> */
.L_x_4787:
[----:B------:R-:W-:Y:S05]  /*290d0*/  BSYNC B2 ;  /* 0x0000000000027941 */ /* 0x000fea0003800000 */
.L_x_4786:
        /* <DEDUP_REMOVED lines=8> */
.L_x_4788:
        /* <DEDUP_REMOVED lines=11> */
[----:B------:R-:W-:Y:S01]  /*29210*/  R2UR UR6, R12 ;  /* 0x000000000c0672ca */ /* 0x000fe200000e0000 */
[----:B------:R-:W-:Y:S01]  /*29220*/  VIADD R5, R7, 0xe400 ;  /* 0x0000e40007057836 */ /* 0x000fe20000000000 */
[----:B------:R-:W-:Y:S02]  /*29230*/  R2UR UR7, R13 ;  /* 0x000000000d0772ca */ /* 0x000fe400000e0000 */
[----:B------:R-:W-:Y:S02]  /*29240*/  R2UR UR10, R8 ;  /* 0x00000000080a72ca */ /* 0x000fe400000e0000 */
[----:B------:R-:W-:-:S13]  /*29250*/  PLOP3.LUT P1, PT, PT, PT, PT, 0x80, 0x0 ;  /* 0x000000000000781c */ /* 0x000fda0003f2f070 */
.L_x_4789:
        /* <DEDUP_REMOVED lines=15> */
.L_x_4790:
        /* <DEDUP_REMOVED lines=10> */
.L_x_4776:
[----:B------:R-:W-:Y:S05]  /*293f0*/  BSYNC B1 ;  /* 0x0000000000017941 */ /* 0x000fea0003800000 */
.L_x_4775:
        /* <DEDUP_REMOVED lines=12> */
.L_x_4753:
[----:B------:R-:W-:Y:S05]  /*294c0*/  BSYNC B0 ;  /* 0x0000000000007941 */ /* 0x000fea0003800000 */
.L_x_4752:
[----:B------:R-:W3:Y:S01]  /*294d0*/  LDL R9, [R1+0x38] ;  /* 0x0000380001097983 */ /* 0x000ee20000100800 */
[----:B------:R-:W4:Y:S01]  /*294e0*/  LDC R0, c[0x0][0x448] ;  /* 0x00011200ff007b82 */ /* 0x000f220000000800 */
[----:B------:R-:W-:Y:S07]  /*294f0*/  @!P0 WARPSYNC.ALL ;  /* 0x0000000000008948 */ /* 0x000fee0003800000 */
[----:B------:R-:W-:Y:S01]  /*29500*/  @!P0 BAR.SYNC.DEFER_BLOCKING 0xc, 0x180 ;  /* 0x0306000000008b1d */ /* 0x000fe20000010000 */
[----:B----4-:R-:W-:-:S13]  /*29510*/  ISETP.NE.AND P1, PT, R0, 0x1, PT ;  /* 0x000000010000780c */ /* 0x010fda0003f25270 */
[----:B------:R-:W4:Y:S08]  /*29520*/  @P1 LDC R2, c[0x0][0x44c] ;  /* 0x00011300ff021b82 */ /* 0x000f300000000800 */
[----:B------:R-:W5:Y:S01]  /*29530*/  @P1 LDC R3, c[0x0][0x450] ;  /* 0x00011400ff031b82 */ /* 0x000f620000000800 */
[----:B---3--:R-:W-:-:S04]  /*29540*/  VIADD R0, R9, 0x7f ;  /* 0x0000007f09007836 */ /* 0x008fc80000000000 */
[----:B----4-:R-:W-:-:S04]  /*29550*/  @P1 IMAD.HI.U32 R2, R0, R2, RZ ;  /* 0x0000000200021227 */ /* 0x010fc800078e00ff */
[----:B-12---:R-:W-:Y:S01]  /*29560*/  IMAD.MOV.U32 R5, RZ, RZ, R0 ;  /* 0x000000ffff057224 */ /* 0x006fe200078e0000 */
[----:B-----5:R-:W-:Y:S02]  /*29570*/  @P1 SHF.R.U32.HI R5, RZ, R3, R2 ;  /* 0x00000003ff051219 */ /* 0x020fe40000011602 */
        /* <DEDUP_REMOVED lines=16> */
.L_x_4794:
[----:B------:R-:W-:-:S13]  /*29680*/  ISETP.NE.AND P0, PT, R3, 0x1, PT ;  /* 0x000000010300780c */ /* 0x000fda0003f05270 */
[----:B------:R-:W1:Y:S02]  /*29690*/  @P0 LDC.64 R6, c[0x0][0x9e8] ;  /* 0x00027a00ff060b82 */ /* 0x000e640000000a00 */
[----:B-1----:R-:W-:-:S05]  /*296a0*/  @P0 IMAD.HI.U32 R6, R0, R6, RZ ;  /* 0x0000000600060227 */ /* 0x002fca00078e00ff */
[----:B------:R-:W-:-:S07]  /*296b0*/  @P0 SHF.R.U32.HI R0, RZ, R7, R6 ;  /* 0x00000007ff000219 */ /* 0x000fce0000011606 */
.L_x_4795:
[----:B------:R-:W-:Y:S05]  /*296c0*/  BSYNC B0 ;  /* 0x0000000000007941 */ /* 0x000fea0003800000 */
.L_x_4793:
[----:B------:R-:W-:-:S05]  /*296d0*/  IMAD R0, R0, R3, R3 ;  /* 0x0000000300007224 */ /* 0x000fca00078e0203 */
[----:B------:R-:W-:-:S07]  /*296e0*/  VIMNMX R2, R2, R0, PT ;  /* 0x0000000002027248 */ /* 0x000fce0003fe0100 */
.L_x_4792:
[----:B------:R-:W-:Y:S01]  /*296f0*/  VIADD R2, R2, 0x7f ;  /* 0x0000007f02027836 */ /* 0x000fe20000000000 */
[----:B------:R-:W1:Y:S01]  /*29700*/  @P1 LDC R5, c[0x0][0x450] ;  /* 0x00011400ff051b82 */ /* 0x000e620000000800 */
[----:B------:R-:W-:Y:S01]  /*29710*/  IMAD.MOV.U32 R0, RZ, RZ, R9 ;  /* 0x000000ffff007224 */ /* 0x000fe200078e0009 */
[----:B------:R-:W-:Y:S02]  /*29720*/  ULDC UR4, c[0x0][0x9dc] ;  /* 0x0002770000047ab9 */ /* 0x000fe40000000800 */
        /* <DEDUP_REMOVED lines=20> */
.L_x_4798:
[----:B------:R-:W-:-:S13]  /*29870*/  ISETP.NE.AND P0, PT, R3, 0x1, PT ;  /* 0x000000010300780c */ /* 0x000fda0003f05270 */
[----:B------:R-:W1:Y:S02]  /*29880*/  @P0 LDC.64 R6, c[0x0][0x9e8] ;  /* 0x00027a00ff060b82 */ /* 0x000e640000000a00 */
[----:B-1----:R-:W-:-:S05]  /*29890*/  @P0 IMAD.HI.U32 R6, R0, R6, RZ ;  /* 0x0000000600060227 */ /* 0x002fca00078e00ff */
[----:B------:R-:W-:-:S07]  /*298a0*/  @P0 SHF.R.U32.HI R0, RZ, R7, R6 ;  /* 0x00000007ff000219 */ /* 0x000fce0000011606 */
.L_x_4799:
[----:B------:R-:W-:Y:S05]  /*298b0*/  BSYNC B0 ;  /* 0x0000000000007941 */ /* 0x000fea0003800000 */
.L_x_4797:
[----:B------:R-:W-:-:S05]  /*298c0*/  IMAD R0, R0, R3, RZ ;  /* 0x0000000300007224 */ /* 0x000fca00078e02ff */
[----:B------:R-:W-:-:S07]  /*298d0*/  VIMNMX R2, R2, R0, !PT ;  /* 0x0000000002027248 */ /* 0x000fce0007fe0100 */
.L_x_4796:
        /* <DEDUP_REMOVED lines=38> */
.L_x_4801:
[----:B------:R-:W-:Y:S05]  /*29b40*/  BSYNC B0 ;  /* 0x0000000000007941 */ /* 0x000fea0003800000 */
.L_x_4800:
        /* <DEDUP_REMOVED lines=23> */
[----:B------:R2:W-:Y:S01]  /*29cc0*/  STL [R1], R0 ;  /* 0x0000000001007387 */ /* 0x0005e20000100800 */
[----:B------:R-:W-:Y:S05]  /*29cd0*/  BRA `(.L_x_4803) ;  /* 0x0000003800107947 */ /* 0x000fea0003800000 */
.L_x_4802:
        /* <DEDUP_REMOVED lines=20> */
.L_x_4805:
[----:B------:R-:W-:Y:S05]  /*29e20*/  BSYNC B6 ;  /* 0x0000000000067941 */ /* 0x000fea0003800000 */
.L_x_4804:
        /* <DEDUP_REMOVED lines=24> */
.L_x_4807:
[----:B------:R-:W-:Y:S05]  /*29fb0*/  BSYNC B6 ;  /* 0x0000000000067941 */ /* 0x000fea0003800000 */
.L_x_4806:
[----:B------:R-:W-:Y:S01]  /*29fc0*/  VIADD R0, R18, 0x400 ;  /* 0x0000040012007836 */ /* 0x000fe20000000000 */
[----:B------:R-:W-:Y:S04]  /*29fd0*/  BSSY B6, `(.L_x_4808) ;  /* 0x0000014000067945 */ /* 0x000fe80003800000 */
[----:B------:R3:W-:Y:S01]  /*29fe0*/  STL [R1+0x4], R0 ;  /* 0x0000040001007387 */ /* 0x0007e20000100800 */
[----:B------:R-:W-:-:S13]  /*29ff0*/  LOP3.LUT P0, RZ, R0, 0x3ff, RZ, 0xc0, !PT ;  /* 0x000003ff00ff7812 */ /* 0x000fda000780c0ff */
[----:B---3--:R-:W-:Y:S05]  /*2a000*/  @!P0 BRA `(.L_x_4809) ;  /* 0x0000000000408947 */ /* 0x008fea0003800000 */
        /* <DEDUP_REMOVED lines=16> */
.L_x_4809:
[----:B------:R-:W-:Y:S05]  /*2a110*/  BSYNC B6 ;  /* 0x0000000000067941 */ /* 0x000fea0003800000 */
.L_x_4808:
        /* <DEDUP_REMOVED lines=19> */
.L_x_4811:
[----:B------:R-:W-:Y:S05]  /*2a250*/  BSYNC B6 ;  /* 0x0000000000067941 */ /* 0x000fea0003800000 */
.L_x_4810:
[----:B--2---:R-:W2:Y:S01]  /*2a260*/  LDL R17, [R1+0xc] ;  /* 0x00000c0001117983 */ /* 0x004ea20000100800 */
[----:B------:R-:W-:Y:S02]  /*2a270*/  ULDC.64 UR4, c[0x0][0x9f8] ;  /* 0x00027e0000047ab9 */ /* 0x000fe40000000a00 */
[----:B------:R-:W-:-:S04]  /*2a280*/  ISETP.NE.U32.AND P0, PT, RZ, UR4, PT ;  /* 0x00000004ff007c0c */ /* 0x000fc8000bf05070 */
[----:B------:R-:W-:Y:S01]  /*2a290*/  ISETP.NE.AND.EX P0, PT, RZ, UR5, PT, P0 ;  /* 0x00000005ff007c0c */ /* 0x000fe2000bf05300 */
[----:B------:R-:W-:-:S12]  /*2a2a0*/  ULDC.64 UR4, c[0x0][0xa08] ;  /* 0x0002820000047ab9 */ /* 0x000fd80000000a00 */
[----:B------:R-:W3:Y:S01]  /*2a2b0*/  @P0 LDC.64 R2, c[0x0][0x9f8] ;  /* 0x00027e00ff020b82 */ /* 0x000ee20000000a00 */
[----:B--2---:R-:W-:Y:S02]  /*2a2c0*/  IMAD.MOV.U32 R9, RZ, RZ, R17 ;  /* 0x000000ffff097224 */ /* 0x004fe400078e0011 */
[----:B---3--:R-:W-:-:S05]  /*2a2d0*/  @P0 IMAD.WIDE R2, R17, 0x4, R2 ;  /* 0x0000000411020825 */ /* 0x008fca00078e0202 */
[----:B------:R2:W3:Y:S02]  /*2a2e0*/  @P0 LDG.E R9, desc[UR40][R2.64] ;  /* 0x0000002802090981 */ /* 0x0004e4000c1e1900 */
[----:B--2---:R-:W2:Y:S02]  /*2a2f0*/  LDC.64 R2, c[0x0][0x418] ;  /* 0x00010600ff027b82 */ /* 0x004ea40000000a00 */
[----:B--2---:R-:W-:Y:S01]  /*2a300*/  LOP3.LUT P0, RZ, R2, UR4, RZ, 0xfc, !PT ;  /* 0x0000000402ff7c12 */ /* 0x004fe2000f80fcff */
[----:B------:R-:W-:-:S03]  /*2a310*/  UMOV UR4, 0xffffffff ;  /* 0xffffffff00047882 */ /* 0x000fc60000000000 */
[----:B------:R-:W-:Y:S02]  /*2a320*/  LOP3.LUT P0, RZ, R3, UR5, RZ, 0xfc, P0 ;  /* 0x0000000503ff7c12 */ /* 0x000fe4000800fcff */
[----:B---3--:R-:W-:Y:S01]  /*2a330*/  SHF.R.S32.HI R10, RZ, 0x1f, R9 ;  /* 0x0000001fff0a7819 */ /* 0x008fe20000011409 */
[----:B------:R2:W-:Y:S01]  /*2a340*/  STL [R1+0x8], R9 ;  /* 0x0000080901007387 */ /* 0x0005e20000100800 */
[----:B------:R-:W-:-:S03]  /*2a350*/  SEL R17, R9, RZ, !P0 ;  /* 0x000000ff09117207 */ /* 0x000fc60004000000 */
[----:B------:R2:W-:Y:S01]  /*2a360*/  STL [R1+0x28], R10 ;  /* 0x0000280a01007387 */ /* 0x0005e20000100800 */
[----:B------:R-:W-:Y:S05]  /*2a370*/  BRA.DIV UR4, `(.L_x_4812) ;  /* 0x0000008a049c7947 */ /* 0x000fea000b800000 */
[----:B------:R-:W3:Y:S02]  /*2a380*/  S2R R0, SR_TID.X ;  /* 0x0000000000007919 */ /* 0x000ee40000002100 */
[----:B---3--:R-:W-:-:S04]  /*2a390*/  SHF.R.U32.HI R0, RZ, 0x5, R0 ;  /* 0x00000005ff007819 */ /* 0x008fc80000011600 */
[----:B------:R-:W-:-:S05]  /*2a3a0*/  LOP3.LUT R0, R0, 0x3, RZ, 0xc0, !PT ;  /* 0x0000000300007812 */ /* 0x000fca00078ec0ff */
[----:B------:R3:W4:Y:S02]  /*2a3b0*/  SHFL.IDX PT, R14, R0, RZ, 0x1f ;  /* 0x00001fff000e7589 */ /* 0x00072400000e0000 */
.L_x_5056:
[----:B---3--:R-:W3:Y:S01]  /*2a3c0*/  LDL.LU R0, [R1+0x20] ;  /* 0x0000200001007983 */ /* 0x008ee20000300800 */
[----:B------:R-:W-:Y:S02]  /*2a3d0*/  PLOP3.LUT P1, PT, PT, PT, PT, 0x8, 0x0 ;  /* 0x000000000000781c */ /* 0x000fe40003f2e170 */
[----:B----4-:R-:W-:Y:S02]  /*2a3e0*/  ISETP.NE.AND P0, PT, R14, RZ, PT ;  /* 0x000000ff0e00720c */ /* 0x010fe40003f05270 */
[----:B---3--:R-:W-:-:S09]  /*2a3f0*/  LOP3.LUT R0, R0, 0xfffffffe, RZ, 0xc0, !PT ;  /* 0xfffffffe00007812 */ /* 0x008fd200078ec0ff */
[----:B------:R-:W-:-:S05]  /*2a400*/  @P1 LOP3.LUT R0, R0, 0x1, RZ, 0xfc, !PT ;  /* 0x0000000100001812 */ /* 0x000fca00078efcff */
[----:B------:R3:W-:Y:S01]  /*2a410*/  STL [R1+0x20], R0 ;  /* 0x0000200001007387 */ /* 0x0007e20000100800 */
[----:B------:R-:W-:Y:S05]  /*2a420*/  @P0 BRA `(.L_x_4813) ;  /* 0x0000000400b80947 */ /* 0x000fea0003800000 */
[----:B------:R-:W-:-:S03]  /*2a430*/  UMOV UR4, 0xffffffff ;  /* 0xffffffff00047882 */ /* 0x000fc60000000000 */
[----:B------:R-:W-:Y:S05]  /*2a440*/  BRA.DIV UR4, `(.L_x_4814) ;  /* 0x0000008a049c7947 */ /* 0x000fea000b800000 */
[----:B------:R-:W-:-:S13]  /*2a450*/  ELECT P6, URZ, PT ;  /* 0x00000000003f782f */ /* 0x000fda00038c0000 */
.L_x_5059:
[----:B------:R-:W-:Y:S05]  /*2a460*/  @!P6 BRA `(.L_x_4813) ;  /* 0x0000000400a8e947 */ /* 0x000fea0003800000 */
[----:B---3--:R-:W1:Y:S01]  /*2a470*/  LDL R0, [R1+0x50] ;  /* 0x0000500001007983 */ /* 0x008e620000100800 */
[----:B------:R-:W-:-:S04]  /*2a480*/  ISETP.NE.U32.AND P0, PT, R2, RZ, PT ;  /* 0x000000ff0200720c */ /* 0x000fc80003f05070 */
[----:B------:R-:W-:Y:S01]  /*2a490*/  ISETP.NE.AND.EX P0, PT, R3, RZ, PT, P0 ;  /* 0x000000ff0300720c */ /* 0x000fe20003f05300 */
[----:B-1----:R-:W-:-:S12]  /*2a4a0*/  VIADD R4, R0, 0xffffffff ;  /* 0xffffffff00047836 */ /* 0x002fd80000000000 */
[----:B------:R-:W-:Y:S05]  /*2a4b0*/  @!P0 BRA `(.L_x_4815) ;  /* 0x0000000000488947 */ /* 0x000fea0003800000 */
[----:B------:R-:W1:Y:S01]  /*2a4c0*/  LDC R8, c[0x0][0x43c] ;  /* 0x00010f00ff087b82 */ /* 0x000e620000000800 */
[----:B------:R-:W-:Y:S01]  /*2a4d0*/  IMAD.MOV.U32 R0, RZ, RZ, R4 ;  /* 0x000000ffff007224 */ /* 0x000fe200078e0004 */
[----:B------:R-:W-:Y:S01]  /*2a4e0*/  ULDC.64 UR4, c[0x0][0x428] ;  /* 0x00010a0000047ab9 */ /* 0x000fe20000000a00 */
[----:B-1----:R-:W-:-:S13]  /*2a4f0*/  ISETP.NE.AND P0, PT, R8, 0x1, PT ;  /* 0x000000010800780c */ /* 0x002fda0003f05270 */
[----:B------:R-:W1:Y:S02]  /*2a500*/  @P0 LDC.64 R6, c[0x0][0x440] ;  /* 0x00011000ff060b82 */ /* 0x000e640000000a00 */
[----:B-1----:R-:W-:-:S05]  /*2a510*/  @P0 IMAD.HI.U32 R6, R4, R6, RZ ;  /* 0x0000000604060227 */ /* 0x002fca00078e00ff */
        /* <DEDUP_REMOVED lines=12> */
.L_x_4815:
[----:B------:R-:W3:Y:S04]  /*2a5e0*/  LDL R0, [R1+0x10] ;  /* 0x0000100001007983 */ /* 0x000ee80000100800 */
[----:B-1----:R-:W4:Y:S01]  /*2a5f0*/  LDL R2, [R1+0x18] ;  /* 0x0000180001027983 */ /* 0x002f220000100800 */
[----:B--2---:R-:W1:Y:S02]  /*2a600*/  S2R R9, SR_TID.X ;  /* 0x0000000000097919 */ /* 0x004e640000002100 */
[----:B-1----:R-:W-:-:S04]  /*2a610*/  LOP3.LUT R9, R9, 0x7f, RZ, 0xc0, !PT ;  /* 0x0000007f09097812 */ /* 0x002fc800078ec0ff */
[----:B------:R-:W-:Y:S01]  /*2a620*/  ISETP.NE.AND P1, PT, R9, RZ, PT ;  /* 0x000000ff0900720c */ /* 0x000fe20003f25270 */
[----:B---3--:R-:W-:Y:S01]  /*2a630*/  IMAD R0, R0, 0x8, R18 ;  /* 0x0000000800007824 */ /* 0x008fe200078e0212 */
[----:B----4-:R-:W-:-:S04]  /*2a640*/  SHF.L.U32 R3, R2, 0x1f, RZ ;  /* 0x0000001f02037819 */ /* 0x010fc800000006ff */
[----:B------:R-:W1:Y:S02]  /*2a650*/  SYNCS.PHASECHK.TRANS64.TRYWAIT P0, [R0+URZ+0x2a880], R3 ;  /* 0x02a88003000075a7 */ /* 0x000e64000800017f */
[----:B-1----:R-:W-:Y:S05]  /*2a660*/  @!P0 BRA `(.L_x_4816) ;  /* 0x0000008800348947 */ /* 0x002fea0003800000 */
.L_x_5060:
        /* <DEDUP_REMOVED lines=8> */
.L_x_4817:
        /* <DEDUP_REMOVED lines=20> */
[----:B--2---:R-:W-:Y:S01]  /*2a830*/  UMOV UR8, UR14 ;  /* 0x0000000e00087c82 */ /* 0x004fe20008000000 */
[----:B------:R-:W-:Y:S01]  /*2a840*/  UMOV UR10, UR16 ;  /* 0x00000010000a7c82 */ /* 0x000fe20008000000 */
[----:B------:R-:W-:Y:S01]  /*2a850*/  UMOV UR14, 0x80 ;  /* 0x00000080000e7882 */ /* 0x000fe20000000000 */
[----:B------:R2:W-:Y:S02]  /*2a860*/  UTMALDG.4D [UR8], [UR4], desc[UR6] ;  /* 0x00000608040075b4 */ /* 0x0005e40008019000 */
[----:B--2---:R-:W-:Y:S01]  /*2a870*/  UMOV UR8, UR15 ;  /* 0x0000000f00087c82 */ /* 0x004fe20008000000 */
[----:B------:R-:W-:Y:S02]  /*2a880*/  UMOV UR10, UR14 ;  /* 0x0000000e000a7c82 */ /* 0x000fe40008000000 */
[----:B------:R2:W-:Y:S01]  /*2a890*/  UTMALDG.4D [UR8], [UR4], desc[UR6] ;  /* 0x00000608040075b4 */ /* 0x0005e20008019000 */
[----:B------:R-:W3:Y:S02]  /*2a8a0*/  SYNCS.PHASECHK.TRANS64.TRYWAIT P0, [R0+URZ+0x2a840], R3 ;  /* 0x02a84003000075a7 */ /* 0x000ee4000800017f */
[----:B--23--:R-:W-:Y:S05]  /*2a8b0*/  @!P0 BRA `(.L_x_4818) ;  /* 0x0000008400b48947 */ /* 0x00cfea0003800000 */
.L_x_5061:
        /* <DEDUP_REMOVED lines=8> */
.L_x_4819:
[----:B-12---:R-:W2:Y:S01]  /*2a940*/  LDL.LU R3, [R1+0x20] ;  /* 0x0000200001037983 */ /* 0x006ea20000300800 */
        /* <DEDUP_REMOVED lines=28> */
.L_x_4813:
[----:B----4-:R-:W3:Y:S01]  /*2ab10*/  LDL.LU R3, [R1+0x4c] ;  /* 0x00004c0001037983 */ /* 0x010ee20000300800 */
[----:B------:R-:W-:Y:S05]  /*2ab20*/  WARPSYNC.ALL ;  /* 0x0000000000007948 */ /* 0x000fea0003800000 */
[----:B------:R-:W-:Y:S01]  /*2ab30*/  ULDC.64 UR4, c[0x0][0x298] ;  /* 0x0000a60000047ab9 */ /* 0x000fe20000000a00 */
[----:B------:R-:W-:Y:S01]  /*2ab40*/  BSSY B6, `(.L_x_4820) ;  /* 0x000001c000067945 */ /* 0x000fe20003800000 */
[----:B------:R-:W-:Y:S01]  /*2ab50*/  BAR.SYNC.DEFER_BLOCKING 0x8, 0x180 ;  /* 0x0206000000007b1d */ /* 0x000fe20000010000 */
[----:B---3--:R-:W-:Y:S01]  /*2ab60*/  SHF.R.S32.HI R0, RZ, 0x1f, R3 ;  /* 0x0000001fff007819 */ /* 0x008fe20000011403 */
[----:B-1----:R-:W-:-:S04]  /*2ab70*/  IMAD.WIDE.U32 R4, R3, UR4, RZ ;  /* 0x0000000403047c25 */ /* 0x002fc8000f8e00ff */
        /* <DEDUP_REMOVED lines=17> */
[----:B--2---:R-:W-:Y:S02]  /*2ac90*/  IMAD.U32 R10, RZ, RZ, UR8 ;  /* 0x00000008ff0a7e24 */ /* 0x004fe4000f8e00ff */
[----:B------:R-:W-:Y:S02]  /*2aca0*/  IMAD.U32 R11, RZ, RZ, UR9 ;  /* 0x00000009ff0b7e24 */ /* 0x000fe4000f8e00ff */
[----:B------:R-:W-:Y:S02]  /*2acb0*/  IMAD.MOV.U32 R8, RZ, RZ, 0x70 ;  /* 0x00000070ff087424 */ /* 0x000fe400078e00ff */
[----:B------:R-:W-:Y:S02]  /*2acc0*/  IMAD.MOV.U32 R12, RZ, RZ, 0x1 ;  /* 0x00000001ff0c7424 */ /* 0x000fe400078e00ff */
[----:B------:R-:W-:-:S07]  /*2acd0*/  IMAD.MOV.U32 R13, RZ, RZ, RZ ;  /* 0x000000ffff0d7224 */ /* 0x000fce00078e00ff */
[----:B------:R-:W-:-:S07]  /*2ace0*/  LEPC R20, `(.L_x_4821) ;  /* 0x000000001014794e */ /* 0x000fce0000000000 */
[----:B01----:R-:W-:Y:S05]  /*2acf0*/  CALL.ABS.NOINC R2 ;  /* 0x0000000002007343 */ /* 0x003fea0003c00000 */
.L_x_4821:
[----:B------:R-:W-:Y:S05]  /*2ad00*/  BSYNC B6 ;  /* 0x0000000000067941 */ /* 0x000fea0003800000 */
.L_x_4820:
[----:B-1----:R-:W3:Y:S01]  /*2ad10*/  LDL.LU R0, [R1+0x4c] ;  /* 0x00004c0001007983 */ /* 0x002ee20000300800 */
[----:B------:R-:W-:Y:S01]  /*2ad20*/  ULDC.64 UR6, c[0x0][0xa00] ;  /* 0x0002800000067ab9 */ /* 0x000fe20000000a00 */
[----:B------:R-:W1:Y:S01]  /*2ad30*/  LDC R7, c[0x0][0x448] ;  /* 0x00011200ff077b82 */ /* 0x000e620000000800 */
[----:B------:R-:W-:Y:S01]  /*2ad40*/  ULDC.64 UR4, c[0x0][0x2d8] ;  /* 0x0000b60000047ab9 */ /* 0x000fe20000000a00 */
[----:B------:R-:W3:Y:S04]  /*2ad50*/  LDL.LU.64 R2, [R1+0x58] ;  /* 0x0000580001027983 */ /* 0x000ee80000300a00 */
[----:B------:R-:W4:Y:S04]  /*2ad60*/  LDL R6, [R1+0xc] ;  /* 0x00000c0001067983 */ /* 0x000f280000100800 */
[----:B------:R-:W4:Y:S01]  /*2ad70*/  LDL R12, [R1+0x38] ;  /* 0x00003800010c7983 */ /* 0x000f220000100800 */
[----:B------:R-:W-:-:S04]  /*2ad80*/  ISETP.NE.U32.AND P0, PT, RZ, UR6, PT ;  /* 0x00000006ff007c0c */ /* 0x000fc8000bf05070 */
[----:B------:R-:W-:Y:S01]  /*2ad90*/  ISETP.NE.AND.EX P0, PT, RZ, UR7, PT, P0 ;  /* 0x00000007ff007c0c */ /* 0x000fe2000bf05300 */
[----:B------:R-:W0:Y:S01]  /*2ada0*/  S2R R5, SR_TID.X ;  /* 0x0000000000057919 */ /* 0x000e220000002100 */
[----:B------:R-:W-:Y:S01]  /*2adb0*/  ULDC.64 UR6, c[0x0][0x280] ;  /* 0x0000a00000067ab9 */ /* 0x000fe20000000a00 */
[----:B--2---:R-:W2:Y:S01]  /*2adc0*/  S2R R10, SR_TID.X ;  /* 0x00000000000a7919 */ /* 0x004ea20000002100 */
[----:B0-----:R-:W-:-:S04]  /*2add0*/  LOP3.LUT R5, R5, 0x7f, RZ, 0xc0, !PT ;  /* 0x0000007f05057812 */ /* 0x001fc800078ec0ff */
[----:B------:R-:W-:Y:S01]  /*2ade0*/  SHF.R.U32.HI R5, RZ, 0x2, R5 ;  /* 0x00000002ff057819 */ /* 0x000fe20000011605 */
[----:B--2---:R-:W-:-:S05]  /*2adf0*/  IMAD.SHL.U32 R10, R10, 0x10, RZ ;  /* 0x000000100a0a7824 */ /* 0x004fca00078e00ff */
[----:B------:R-:W-:-:S04]  /*2ae00*/  LOP3.LUT R10, R10, 0x30, RZ, 0xc0, !PT ;  /* 0x000000300a0a7812 */ /* 0x000fc800078ec0ff */
[C---:B------:R-:W-:Y:S02]  /*2ae10*/  LOP3.LUT R11, R10.reuse, 0x40, RZ, 0xfc, !PT ;  /* 0x000000400a0b7812 */ /* 0x040fe400078efcff */
[----:B------:R-:W-:Y:S01]  /*2ae20*/  LOP3.LUT R10, R10, 0x80, RZ, 0xfc, !PT ;  /* 0x000000800a0a7812 */ /* 0x000fe200078efcff */
[----:B---3--:R-:W-:Y:S01]  /*2ae30*/  IMAD.MOV.U32 R3, RZ, RZ, R0 ;  /* 0x000000ffff037224 */ /* 0x008fe200078e0000 */
[----:B----4-:R-:W-:-:S04]  /*2ae40*/  SHF.R.S32.HI R0, RZ, 0x1f, R6 ;  /* 0x0000001fff007819 */ /* 0x010fc80000011406 */
[----:B------:R-:W-:Y:S02]  /*2ae50*/  SEL R4, R0, RZ, !P0 ;  /* 0x000000ff00047207 */ /* 0x000fe40004000000 */
[----:B------:R-:W-:Y:S02]  /*2ae60*/  SEL R0, R6, RZ, !P0 ;  /* 0x000000ff06007207 */ /* 0x000fe40004000000 */
[----:B------:R-:W0:Y:S01]  /*2ae70*/  S2R R6, SR_TID.X ;  /* 0x0000000000067919 */ /* 0x000e220000002100 */
[----:B-1----:R-:W-:Y:S01]  /*2ae80*/  ISETP.NE.AND P0, PT, R7, 0x1, PT ;  /* 0x000000010700780c */ /* 0x002fe20003f05270 */
[----:B------:R-:W-:-:S04]  /*2ae90*/  IMAD.WIDE.U32 R2, R16, UR4, R2 ;  /* 0x0000000410027c25 */ /* 0x000fc8000f8e0002 */
[----:B------:R-:W-:Y:S01]  /*2aea0*/  IMAD R3, R16, UR5, R3 ;  /* 0x0000000510037c24 */ /* 0x000fe2000f8e0203 */
[----:B------:R-:W-:Y:S02]  /*2aeb0*/  ULDC.64 UR4, c[0x0][0x2e0] ;  /* 0x0000b80000047ab9 */ /* 0x000fe40000000a00 */
[----:B------:R-:W-:Y:S02]  /*2aec0*/  IMAD R4, R4, UR4, RZ ;  /* 0x0000000404047c24 */ /* 0x000fe4000f8e02ff */
[----:B0-----:R-:W-:-:S03]  /*2aed0*/  IMAD.SHL.U32 R8, R6, 0x20, RZ ;  /* 0x0000002006087824 */ /* 0x001fc600078e00ff */
[----:B------:R-:W0:Y:S02]  /*2aee0*/  @P0 LDC R6, c[0x0][0x450] ;  /* 0x00011400ff060b82 */ /* 0x000e240000000800 */
[----:B------:R-:W-:-:S06]  /*2aef0*/  LOP3.LUT R8, R5, 0x60, R8, 0xf8, !PT ;  /* 0x0000006005087812 */ /* 0x000fcc00078ef808 */
[----:B------:R-:W1:Y:S01]  /*2af00*/  @P0 LDC R5, c[0x0][0x44c] ;  /* 0x00011300ff050b82 */ /* 0x000e620000000800 */
[----:B------:R-:W-:-:S04]  /*2af10*/  IMAD.WIDE.U32 R2, R0, UR4, R2 ;  /* 0x0000000400027c25 */ /* 0x000fc8000f8e0002 */
[----:B------:R-:W-:Y:S01]  /*2af20*/  IMAD R0, R0, UR5, R4 ;  /* 0x0000000500007c24 */ /* 0x000fe2000f8e0204 */
[----:B------:R-:W-:Y:S01]  /*2af30*/  ULDC.64 UR4, c[0x0][0x2d0] ;  /* 0x0000b40000047ab9 */ /* 0x000fe20000000a00 */
[----:B------:R-:W-:Y:S02]  /*2af40*/  IMAD.IADD R4, R8, 0x1, R12 ;  /* 0x0000000108047824 */ /* 0x000fe400078e020c */
[----:B------:R-:W-:Y:S02]  /*2af50*/  IMAD.IADD R3, R3, 0x1, R0 ;  /* 0x0000000103037824 */ /* 0x000fe400078e0200 */
[----:B------:R-:W-:Y:S01]  /*2af60*/  IMAD.MOV.U32 R0, RZ, RZ, R4 ;  /* 0x000000ffff007224 */ /* 0x000fe200078e0004 */
[----:B------:R-:W2:Y:S01]  /*2af70*/  S2R R8, SR_TID.X ;  /* 0x0000000000087919 */ /* 0x000ea20000002100 */
[----:B-1----:R-:W-:-:S05]  /*2af80*/  @P0 IMAD.HI.U32 R5, R4, R5, RZ ;  /* 0x0000000504050227 */ /* 0x002fca00078e00ff */
[----:B0-----:R-:W-:-:S05]  /*2af90*/  @P0 SHF.R.U32.HI R0, RZ, R6, R5 ;  /* 0x00000006ff000219 */ /* 0x001fca0000011605 */
        /* <DEDUP_REMOVED lines=11> */
[----:B------:R-:W-:Y:S01]  /*2b050*/  ULDC UR4, c[0x0][0x2b8] ;  /* 0x0000ae0000047ab9 */ /* 0x000fe20000000800 */
[----:B--2---:R-:W-:Y:S01]  /*2b060*/  IMAD.SHL.U32 R9, R8, 0x10, RZ ;  /* 0x0000001008097824 */ /* 0x004fe200078e00ff */
[----:B------:R-:W-:Y:S02]  /*2b070*/  ISETP.GE.AND P2, PT, R10, UR4, PT ;  /* 0x000000040a007c0c */ /* 0x000fe4000bf46270 */
[----:B------:R-:W-:Y:S02]  /*2b080*/  LOP3.LUT R10, R8, 0x7f, RZ, 0xc0, !PT ;  /* 0x0000007f080a7812 */ /* 0x000fe400078ec0ff */
[----:B------:R0:W5:Y:S01]  /*2b090*/  LDL R8, [R1+0x44] ;  /* 0x0000440001087983 */ /* 0x0001620000100800 */
[----:B------:R-:W-:Y:S01]  /*2b0a0*/  LOP3.LUT R9, R9, 0x30, RZ, 0xc0, !PT ;  /* 0x0000003009097812 */ /* 0x000fe200078ec0ff */
[----:B------:R-:W-:Y:S01]  /*2b0b0*/  IMAD R0, R4, UR5, R0 ;  /* 0x0000000504007c24 */ /* 0x000fe2000f8e0200 */
[----:B------:R-:W-:-:S02]  /*2b0c0*/  IADD3 R4, P3, R2, UR6, RZ ;  /* 0x0000000602047c10 */ /* 0x000fc4000ff7e0ff */
[----:B------:R-:W-:Y:S02]  /*2b0d0*/  ISETP.GE.AND P0, PT, R9, UR4, PT ;  /* 0x0000000409007c0c */ /* 0x000fe4000bf06270 */
[----:B------:R-:W-:Y:S01]  /*2b0e0*/  ISETP.GE.AND P1, PT, R11, UR4, PT ;  /* 0x000000040b007c0c */ /* 0x000fe2000bf26270 */
[----:B------:R-:W-:Y:S01]  /*2b0f0*/  UMOV UR4, 0xffffffff ;  /* 0xffffffff00047882 */ /* 0x000fe20000000000 */
[----:B------:R-:W-:Y:S02]  /*2b100*/  IADD3.X R3, R3, UR7, R0, P3, !PT ;  /* 0x0000000703037c10 */ /* 0x000fe40009ffe400 */
[----:B------:R-:W-:Y:S01]  /*2b110*/  SHF.R.U32.HI R10, RZ, 0x2, R10 ;  /* 0x00000002ff0a7819 */ /* 0x000fe2000001160a */
[----:B0-----:R-:W-:Y:S08]  /*2b120*/  BRA.DIV UR4, `(.L_x_4822) ;  /* 0x0000007e04ac7947 */ /* 0x001ff0000b800000 */
[----:B------:R-:W2:Y:S04]  /*2b130*/  LDL.LU R6, [R1+0x48] ;  /* 0x0000480001067983 */ /* 0x000ea80000300800 */
[----:B------:R-:W3:Y:S01]  /*2b140*/  LDL.LU R11, [R1+0x38] ;  /* 0x00003800010b7983 */ /* 0x000ee20000300800 */
[----:B--2---:R-:W-:-:S03]  /*2b150*/  IMAD R2, R6, R7, RZ ;  /* 0x0000000706027224 */ /* 0x004fc600078e02ff */
[----:B------:R-:W0:Y:S01]  /*2b160*/  SHFL.IDX PT, R7, R4, RZ, 0x1c1f ;  /* 0x001c1fff04077589 */ /* 0x000e2200000e0000 */
[----:B---3--:R-:W-:-:S03]  /*2b170*/  IMAD.IADD R0, R10, 0x1, R11 ;  /* 0x000000010a007824 */ /* 0x008fc600078e020b */
[----:B------:R-:W1:Y:S01]  /*2b180*/  SHFL.IDX PT, R6, R3, RZ, 0x1c1f ;  /* 0x001c1fff03067589 */ /* 0x000e6200000e0000 */
        /* <DEDUP_REMOVED lines=33> */
.L_x_5070:
        /* <DEDUP_REMOVED lines=12> */
.L_x_4824:
[----:B------:R-:W-:Y:S05]  /*2b460*/  BSYNC B0 ;  /* 0x0000000000007941 */ /* 0x000fea0003800000 */
.L_x_4823:
[----:B------:R-:W-:Y:S01]  /*2b470*/  NOP ;  /* 0x0000000000007918 */ /* 0x000fe20000000000 */
[----:B------:R-:W-:-:S13]  /*2b480*/  PLOP3.LUT P0, PT, PT, PT, PT, 0x80, 0x0 ;  /* 0x000000000000781c */ /* 0x000fda0003f0f070 */
.L_x_4825:
        /* <DEDUP_REMOVED lines=18> */
.L_x_5071:
[----:B------:R-:W-:Y:S05]  /*2b5b0*/  BSYNC B0 ;  /* 0x0000000000007941 */ /* 0x000fea0003800000 */
.L_x_4826:
[----:B------:R-:W5:Y:S04]  /*2b5c0*/  LDL.LU R2, [R1+0x50] ;  /* 0x0000500001027983 */ /* 0x000f680000300800 */
[----:B-1-3--:R-:W3:Y:S01]  /*2b5d0*/  LDL R3, [R1+0x24] ;  /* 0x0000240001037983 */ /* 0x00aee20000100800 */
[----:B-----5:R-:W-:-:S05]  /*2b5e0*/  VIADD R2, R2, 0xfffffffe ;  /* 0xfffffffe02027836 */ /* 0x020fca0000000000 */
[----:B---3--:R-:W-:-:S13]  /*2b5f0*/  ISETP.GE.AND P0, PT, R2, R3, PT ;  /* 0x000000030200720c */ /* 0x008fda0003f06270 */
[----:B------:R-:W-:Y:S05]  /*2b600*/  @!P0 BRA `(.L_x_4828) ;  /* 0x0000001400188947 */ /* 0x000fea0003800000 */
[----:B----4-:R1:W5:Y:S04]  /*2b610*/  LDL.LU R0, [R1+0x10] ;  /* 0x0000100001007983 */ /* 0x0103680000300800 */
[----:B------:R1:W5:Y:S02]  /*2b620*/  LDL.LU R3, [R1+0x18] ;  /* 0x0000180001037983 */ /* 0x0003640000300800 */
.L_x_4852:
        /* <DEDUP_REMOVED lines=13> */
[----:B0-----:R-:W-:Y:S01]  /*2b700*/  IMAD.MOV.U32 R8, RZ, RZ, R2 ;  /* 0x000000ffff087224 */ /* 0x001fe200078e0002 */
[----:B------:R-:W-:-:S04]  /*2b710*/  ISETP.NE.U32.AND P0, PT, RZ, UR4, PT ;  /* 0x00000004ff007c0c */ /* 0x000fc8000bf05070 */
[----:B------:R-:W-:-:S13]  /*2b720*/  ISETP.NE.AND.EX P0, PT, RZ, UR5, PT, P0 ;  /* 0x00000005ff007c0c */ /* 0x000fda000bf05300 */
[----:B------:R-:W-:Y:S05]  /*2b730*/  @!P0 BRA `(.L_x_4831) ;  /* 0x00000000004c8947 */ /* 0x000fea0003800000 */
[----:B------:R-:W3:Y:S01]  /*2b740*/  LDL R12, [R1+0x28] ;  /* 0x00002800010c7983 */ /* 0x000ee20000100800 */
[----:B------:R-:W0:Y:S01]  /*2b750*/  LDC R7, c[0x0][0x43c] ;  /* 0x00010f00ff077b82 */ /* 0x000e220000000800 */
[----:B------:R-:W-:Y:S02]  /*2b760*/  ULDC.64 UR6, c[0x0][0x428] ;  /* 0x00010a0000067ab9 */ /* 0x000fe40000000a00 */
[----:B------:R-:W4:Y:S01]  /*2b770*/  LDL R11, [R1+0x8] ;  /* 0x00000800010b7983 */ /* 0x000f220000100800 */
        /* <DEDUP_REMOVED lines=8> */
[----:B---3--:R-:W-:-:S04]  /*2b800*/  IMAD R6, R12, UR6, RZ ;  /* 0x000000060c067c24 */ /* 0x008fc8000f8e02ff */
[C---:B----4-:R-:W-:Y:S02]  /*2b810*/  IMAD R6, R11.reuse, UR7, R6 ;  /* 0x000000070b067c24 */ /* 0x050fe4000f8e0206 */
[----:B------:R-:W-:-:S04]  /*2b820*/  IMAD.WIDE.U32 R4, R11, UR6, R4 ;  /* 0x000000060b047c25 */ /* 0x000fc8000f8e0004 */
[----:B------:R-:W-:Y:S01]  /*2b830*/  IMAD.IADD R5, R6, 0x1, R5 ;  /* 0x0000000106057824 */ /* 0x000fe200078e0205 */
[----:B------:R-:W-:-:S04]  /*2b840*/  LEA R6, P0, R4, UR4, 0x2 ;  /* 0x0000000404067c11 */ /* 0x000fc8000f8010ff */
[----:B------:R-:W-:-:S05]  /*2b850*/  LEA.HI.X R7, R4, UR5, R5, 0x2, P0 ;  /* 0x0000000504077c11 */ /* 0x000fca00080f1405 */
[----:B------:R0:W5:Y:S04]  /*2b860*/  LDG.E R17, desc[UR40][R6.64] ;  /* 0x0000002806117981 */ /* 0x000168000c1e1900 */
.L_x_4831:
[----:B0-----:R-:W-:Y:S01]  /*2b870*/  IMAD R6, R10, 0x8, R18 ;  /* 0x000000080a067824 */ /* 0x001fe200078e0212 */
[----:B------:R-:W-:Y:S01]  /*2b880*/  SHF.L.U32 R5, R9, 0x1f, RZ ;  /* 0x0000001f09057819 */ /* 0x000fe200000006ff */
[----:B------:R-:W0:Y:S01]  /*2b890*/  S2R R4, SR_TID.X ;  /* 0x0000000000047919 */ /* 0x000e220000002100 */
[----:B------:R-:W-:Y:S02]  /*2b8a0*/  BSSY B1, `(.L_x_4832) ;  /* 0x0000005000017945 */ /* 0x000fe40003800000 */
[----:B------:R-:W3:Y:S01]  /*2b8b0*/  SYNCS.PHASECHK.TRANS64.TRYWAIT P0, [R6+URZ+0x2a880], R5 ;  /* 0x02a88005060075a7 */ /* 0x000ee2000800017f */
[----:B0-----:R-:W-:-:S04]  /*2b8c0*/  LOP3.LUT R4, R4, 0x7f, RZ, 0xc0, !PT ;  /* 0x0000007f04047812 */ /* 0x001fc800078ec0ff */
[----:B------:R-:W-:Y:S01]  /*2b8d0*/  ISETP.NE.AND P1, PT, R4, RZ, PT ;  /* 0x000000ff0400720c */ /* 0x000fe20003f25270 */
[----:B---3--:R-:W-:-:S12]  /*2b8e0*/  @!P0 BRA `(.L_x_4833) ;  /* 0x0000007c00388947 */ /* 0x008fd80003800000 */
.L_x_5072:
[----:B------:R-:W-:Y:S05]  /*2b8f0*/  BSYNC B1 ;  /* 0x0000000000017941 */ /* 0x000fea0003800000 */
.L_x_4832:
        /* <DEDUP_REMOVED lines=9> */
.L_x_4835:
[----:B------:R-:W-:Y:S05]  /*2b990*/  BSYNC B1 ;  /* 0x0000000000017941 */ /* 0x000fea0003800000 */
.L_x_4834:
        /* <DEDUP_REMOVED lines=13> */
.L_x_4836:
        /* <DEDUP_REMOVED lines=16> */
.L_x_4837:
        /* <DEDUP_REMOVED lines=16> */
.L_x_4838:
        /* <DEDUP_REMOVED lines=13> */
.L_x_5073:
[----:B------:R-:W-:Y:S05]  /*2bd40*/  BSYNC B1 ;  /* 0x0000000000017941 */ /* 0x000fea0003800000 */
.L_x_4839:
        /* <DEDUP_REMOVED lines=11> */
.L_x_4842:
[----:B------:R-:W-:Y:S05]  /*2be00*/  BSYNC B1 ;  /* 0x0000000000017941 */ /* 0x000fea0003800000 */
.L_x_4841:
        /* <DEDUP_REMOVED lines=8> */
.L_x_4843:
        /* <DEDUP_REMOVED lines=15> */
.L_x_4844:
        /* <DEDUP_REMOVED lines=15> */
.L_x_4845:
        /* <DEDUP_REMOVED lines=10> */
.L_x_4830:
[----:B------:R-:W-:Y:S05]  /*2c110*/  BSYNC B0 ;  /* 0x0000000000007941 */ /* 0x000fea0003800000 */
.L_x_4829:
[----:B------:R-:W-:-:S06]  /*2c120*/  UISETP.NE.AND UP0, UPT, UR36, 0x3, UPT ;  /* 0x000000032400788c */ /* 0x000fcc000bf05270 */
[----:B------:R-:W-:-:S13]  /*2c130*/  PLOP3.LUT P0, PT, PT, PT, UP0, 0x80, 0x0 ;  /* 0x000000000000781c */ /* 0x000fda0003f0f008 */
[----:B------:R-:W-:Y:S05]  /*2c140*/  @!P0 BRA `(.L_x_4846) ;  /* 0x0000000000048947 */ /* 0x000fea0003800000 */
[----:B------:R-:W-:Y:S01]  /*2c150*/  BPT.TRAP 0x1 ;  /* 0x000000040000795c */ /* 0x000fe20000300000 */
.L_x_4846:
        /* <DEDUP_REMOVED lines=8> */
.L_x_5074:
[----:B------:R-:W-:Y:S05]  /*2c1e0*/  BSYNC B0 ;  /* 0x0000000000007941 */ /* 0x000fea0003800000 */
.L_x_4847:
[----:B------:R-:W-:Y:S05]  /*2c1f0*/  @!P1 BRA `(.L_x_4849) ;  /* 0x0000000000049947 */ /* 0x000fea0003800000 */
[----:B------:R-:W-:Y:S01]  /*2c200*/  BPT.TRAP 0x1 ;  /* 0x000000040000795c */ /* 0x000fe20000300000 */
.L_x_4849:
[----:B------:R-:W-:Y:S01]  /*2c210*/  SHF.L.U32 R3, R3, 0x1f, RZ ;  /* 0x0000001f03037819 */ /* 0x000fe200000006ff */
[----:B------:R-:W-:-:S03]  /*2c220*/  IMAD R0, R0, 0x6000, RZ ;  /* 0x0000600000007824 */ /* 0x000fc600078e02ff */
[----:B------:R-:W4:Y:S02]  /*2c230*/  SYNCS.PHASECHK.TRANS64.TRYWAIT P0, [R12+URZ+0x2a860], R3 ;  /* 0x02a860030c0075a7 */ /* 0x000f24000800017f */
[----:B----4-:R-:W-:Y:S05]  /*2c240*/  @!P0 BRA `(.L_x_4850) ;  /* 0x00000074001c8947 */ /* 0x010fea0003800000 */
.L_x_5075:
[----:B------:R-:W5:Y:S04]  /*2c250*/  LDL R13, [R1+0x3c] ;  /* 0x00003c00010d7983 */ /* 0x000f680000100800 */
[----:B------:R-:W5:Y:S01]  /*2c260*/  LDL R14, [R1+0x4] ;  /* 0x00000400010e7983 */ /* 0x000f620000100800 */
[----:B----4-:R-:W-:Y:S01]  /*2c270*/  LOP3.LUT R3, R0, R19, RZ, 0xfc, !PT ;  /* 0x0000001300037212 */ /* 0x010fe200078efcff */
[----:B------:R-:W-:Y:S05]  /*2c280*/  WARPSYNC.ALL ;  /* 0x0000000000007948 */ /* 0x000fea0003800000 */
[----:B------:R-:W4:Y:S01]  /*2c290*/  LDL R15, [R1+0x34] ;  /* 0x00003400010f7983 */ /* 0x000f220000100800 */
[----:B------:R-:W-:-:S05]  /*2c2a0*/  IMAD.IADD R3, R18, 0x1, R3 ;  /* 0x0000000112037824 */ /* 0x000fca00078e0203 */
[----:B0--3--:R-:W0:Y:S02]  /*2c2b0*/  LDSM.16.MT88.4 R4, [R3+0xc400] ;  /* 0x00c400000304783b */ /* 0x009e240000004200 */
[C-C-:B0-----:R-:W-:Y:S02]  /*2c2c0*/  PRMT R8, R4.reuse, 0x6420, R5.reuse ;  /* 0x0000642004087816 */ /* 0x141fe40000000005 */
[----:B--2---:R-:W-:Y:S01]  /*2c2d0*/  PRMT R9, R4, 0x7531, R5 ;  /* 0x0000753104097816 */ /* 0x004fe20000000005 */
[----:B------:R-:W-:Y:S01]  /*2c2e0*/  VIADD R4, R0, 0x2000 ;  /* 0x0000200000047836 */ /* 0x000fe20000000000 */
[C-C-:B------:R-:W-:Y:S02]  /*2c2f0*/  PRMT R10, R6.reuse, 0x6420, R7.reuse ;  /* 0x00006420060a7816 */ /* 0x140fe40000000007 */
[----:B------:R-:W-:Y:S02]  /*2c300*/  PRMT R11, R6, 0x7531, R7 ;  /* 0x00007531060b7816 */ /* 0x000fe40000000007 */
[----:B------:R-:W-:-:S05]  /*2c310*/  LOP3.LUT R4, R4, R19, RZ, 0xfc, !PT ;  /* 0x0000001304047212 */ /* 0x000fca00078efcff */
[----:B------:R-:W-:Y:S01]  /*2c320*/  IMAD.IADD R4, R18, 0x1, R4 ;  /* 0x0000000112047824 */ /* 0x000fe200078e0204 */
[----:B-----5:R-:W-:-:S05]  /*2c330*/  IADD3 R3, R14, R0, R13 ;  /* 0x000000000e037210 */ /* 0x020fca0007ffe00d */
        /* <DEDUP_REMOVED lines=19> */
[----:B----4-:R-:W-:Y:S02]  /*2c470*/  IADD3 R3, R14, R15, R0 ;  /* 0x0000000f0e037210 */ /* 0x010fe40007ffe000 */
        /* <DEDUP_REMOVED lines=81> */
.L_x_4851:
        /* <DEDUP_REMOVED lines=13> */
[----:B0-----:R-:W-:Y:S05]  /*2ca60*/  @P0 BRA `(.L_x_4852) ;  /* 0xffffffe800f00947 */ /* 0x001fea000383ffff */
.L_x_4828:
        /* <DEDUP_REMOVED lines=17> */
[----:B------:R3:W-:Y:S02]  /*2cb80*/  STL [R1], R0 ;  /* 0x0000000001007387 */ /* 0x0007e40000100800 */
.L_x_4854:
[----:B------:R-:W-:Y:S05]  /*2cb90*/  BSYNC B0 ;  /* 0x0000000000007941 */ /* 0x000fea0003800000 */
.L_x_4853:
[----:B------:R-:W-:-:S06]  /*2cba0*/  UISETP.NE.AND UP0, UPT, UR36, 0x3, UPT ;  /* 0x000000032400788c */ /* 0x000fcc000bf05270 */
[----:B------:R-:W-:-:S13]  /*2cbb0*/  PLOP3.LUT P1, PT, PT, PT, UP0, 0x80, 0x0 ;  /* 0x000000000000781c */ /* 0x000fda0003f2f008 */
[----:B------:R-:W-:Y:S05]  /*2cbc0*/  @!P1 BRA `(.L_x_4855) ;  /* 0x0000000000049947 */ /* 0x000fea0003800000 */
[----:B------:R-:W-:Y:S01]  /*2cbd0*/  BPT.TRAP 0x1 ;  /* 0x000000040000795c */ /* 0x000fe20000300000 */
.L_x_4855:
[----:B-----5:R-:W2:Y:S04]  /*2cbe0*/  LDL R3, [R1+0x18] ;  /* 0x0000180001037983 */ /* 0x020ea80000100800 */
[----:B------:R-:W2:Y:S01]  /*2cbf0*/  LDL R2, [R1+0x10] ;  /* 0x0000100001027983 */ /* 0x000ea20000100800 */
        /* <DEDUP_REMOVED lines=8> */
.L_x_5076:
[----:B------:R-:W-:Y:S05]  /*2cc80*/  BSYNC B0 ;  /* 0x0000000000007941 */ /* 0x000fea0003800000 */
.L_x_4856:
[----:B------:R-:W-:Y:S05]  /*2cc90*/  @!P2 BRA `(.L_x_4858) ;  /* 0x000000000004a947 */ /* 0x000fea0003800000 */
[----:B------:R-:W-:Y:S01]  /*2cca0*/  BPT.TRAP 0x1 ;  /* 0x000000040000795c */ /* 0x000fe20000300000 */
.L_x_4858:
[----:B--2---:R-:W2:Y:S02]  /*2ccb0*/  LDL R0, [R1+0x18] ;  /* 0x0000180001007983 */ /* 0x004ea40000100800 */
[----:B--2---:R-:W-:-:S04]  /*2ccc0*/  SHF.L.U32 R0, R0, 0x1f, RZ ;  /* 0x0000001f00007819 */ /* 0x004fc800000006ff */
[----:B------:R-:W2:Y:S02]  /*2ccd0*/  SYNCS.PHASECHK.TRANS64.TRYWAIT P1, [R2+URZ+0x2a860], R0 ;  /* 0x02a86000020075a7 */ /* 0x000ea4000802017f */
[----:B--2---:R-:W-:Y:S05]  /*2cce0*/  @!P1 BRA `(.L_x_4859) ;  /* 0x00000068009c9947 */ /* 0x004fea0003800000 */
.L_x_5077:
[----:B------:R-:W3:Y:S04]  /*2ccf0*/  LDL R13, [R1+0x3c] ;  /* 0x00003c00010d7983 */ /* 0x000ee80000100800 */
[----:B------:R-:W4:Y:S04]  /*2cd00*/  LDL R15, [R1+0x34] ;  /* 0x00003400010f7983 */ /* 0x000f280000100800 */
[----:B------:R-:W3:Y:S04]  /*2cd10*/  LDL.LU R14, [R1+0x4] ;  /* 0x00000400010e7983 */ /* 0x000ee80000300800 */
[----:B------:R-:W5:Y:S01]  /*2cd20*/  LDL R12, [R1+0x10] ;  /* 0x00001000010c7983 */ /* 0x000f620000100800 */
[----:B------:R-:W-:Y:S05]  /*2cd30*/  WARPSYNC.ALL ;  /* 0x0000000000007948 */ /* 0x000fea0003800000 */
[----:B-----5:R-:W-:-:S05]  /*2cd40*/  IMAD R3, R12, 0x6000, RZ ;  /* 0x000060000c037824 */ /* 0x020fca00078e02ff */
[----:B--2---:R-:W-:-:S05]  /*2cd50*/  LOP3.LUT R0, R3, R19, RZ, 0xfc, !PT ;  /* 0x0000001303007212 */ /* 0x004fca00078efcff */
[----:B------:R-:W-:-:S05]  /*2cd60*/  IMAD.IADD R0, R18, 0x1, R0 ;  /* 0x0000000112007824 */ /* 0x000fca00078e0200 */
[----:B0-----:R3:W0:Y:S02]  /*2cd70*/  LDSM.16.MT88.4 R4, [R0+0xc400] ;  /* 0x00c400000004783b */ /* 0x0016240000004200 */
[----:B---3--:R-:W-:Y:S02]  /*2cd80*/  IADD3 R0, R14, R3, R13 ;  /* 0x000000030e007210 */ /* 0x008fe40007ffe00d */
[----:B------:R-:W-:Y:S02]  /*2cd90*/  LOP3.LUT R13, R19, 0x2800, RZ, 0xfc, !PT ;  /* 0x00002800130d7812 */ /* 0x000fe400078efcff */
[C-C-:B0-----:R-:W-:Y:S02]  /*2cda0*/  PRMT R8, R4.reuse, 0x6420, R5.reuse ;  /* 0x0000642004087816 */ /* 0x141fe40000000005 */
[----:B------:R-:W-:Y:S01]  /*2cdb0*/  PRMT R9, R4, 0x7531, R5 ;  /* 0x0000753104097816 */ /* 0x000fe20000000005 */
[----:B------:R-:W-:Y:S01]  /*2cdc0*/  VIADD R4, R3, 0x2000 ;  /* 0x0000200003047836 */ /* 0x000fe20000000000 */
[----:B------:R-:W-:-:S02]  /*2cdd0*/  PRMT R10, R6, 0x6420, R7 ;  /* 0x00006420060a7816 */ /* 0x000fc40000000007 */
[----:B------:R-:W-:Y:S02]  /*2cde0*/  PRMT R11, R6, 0x7531, R7 ;  /* 0x00007531060b7816 */ /* 0x000fe40000000007 */
[----:B------:R-:W-:-:S03]  /*2cdf0*/  LOP3.LUT R4, R4, R19, RZ, 0xfc, !PT ;  /* 0x0000001304047212 */ /* 0x000fc600078efcff */
[----:B------:R-:W-:Y:S02]  /*2ce00*/  STSM.16.M88.4 [R0], R8 ;  /* 0x0000000800007844 */ /* 0x000fe40000000200 */
[----:B------:R-:W-:-:S06]  /*2ce10*/  IMAD.IADD R4, R18, 0x1, R4 ;  /* 0x0000000112047824 */ /* 0x000fcc00078e0204 */
[----:B------:R-:W0:Y:S02]  /*2ce20*/  LDSM.16.MT88.4 R4, [R4+0xc400] ;  /* 0x00c400000404783b */ /* 0x000e240000004200 */
[C-C-:B0-----:R-:W-:Y:S02]  /*2ce30*/  PRMT R8, R4.reuse, 0x6420, R5.reuse ;  /* 0x0000642004087816 */ /* 0x141fe40000000005 */
[----:B------:R-:W-:Y:S01]  /*2ce40*/  PRMT R9, R4, 0x7531, R5 ;  /* 0x0000753104097816 */ /* 0x000fe20000000005 */
[----:B------:R-:W-:Y:S01]  /*2ce50*/  VIADD R4, R3, 0x4000 ;  /* 0x0000400003047836 */ /* 0x000fe20000000000 */
[C-C-:B------:R-:W-:Y:S02]  /*2ce60*/  PRMT R10, R6.reuse, 0x6420, R7.reuse ;  /* 0x00006420060a7816 */ /* 0x140fe40000000007 */
        /* <DEDUP_REMOVED lines=13> */
[----:B----4-:R-:W-:Y:S02]  /*2cf40*/  IADD3 R0, R14, R15, R3 ;  /* 0x0000000f0e007210 */ /* 0x010fe40007ffe003 */
        /* <DEDUP_REMOVED lines=80> */
.L_x_4860:
[----:B------:R-:W3:Y:S01]  /*2d450*/  LDL.LU R3, [R1+0x18] ;  /* 0x0000180001037983 */ /* 0x000ee20000300800 */
[----:B--2---:R2:W-:Y:S01]  /*2d460*/  SYNCS.ARRIVE.TRANS64.A1T0 RZ, [R2+URZ+0x2a850], RZ ;  /* 0x02a850ff02ff79a7 */ /* 0x0045e2000810003f */
[----:B0-----:R-:W-:Y:S02]  /*2d470*/  VIADD R0, R12, 0x1 ;  /* 0x000000010c007836 */ /* 0x001fe40000000000 */
[----:B--2---:R-:W-:-:S05]  /*2d480*/  @!P0 VIADD R2, R2, 0x2a880 ;  /* 0x0002a88002028836 */ /* 0x004fca0000000000 */
[----:B------:R-:W-:Y:S01]  /*2d490*/  @!P0 PRMT R2, RZ, 0x654, R2 ;  /* 0x00000654ff028816 */ /* 0x000fe20000000002 */
[----:B------:R-:W-:Y:S06]  /*2d4a0*/  BAR.SYNC.DEFER_BLOCKING 0x2, 0x80 ;  /* 0x0082000000007b1d */ /* 0x000fec0000010000 */
[----:B------:R0:W-:Y:S01]  /*2d4b0*/  @!P0 SYNCS.ARRIVE.TRANS64.RED.A1T0 RZ, [R2+URZ], RZ ;  /* 0x000000ff02ff89a7 */ /* 0x0001e2000810043f */
[----:B------:R-:W-:-:S04]  /*2d4c0*/  ISETP.NE.AND P0, PT, R0, 0x2, PT ;  /* 0x000000020000780c */ /* 0x000fc80003f05270 */
[----:B------:R-:W-:Y:S02]  /*2d4d0*/  SEL R0, R0, RZ, P0 ;  /* 0x000000ff00007207 */ /* 0x000fe40000000000 */
[----:B0-----:R-:W-:-:S03]  /*2d4e0*/  SEL R2, RZ, 0x1, P0 ;  /* 0x00000001ff027807 */ /* 0x001fc60000000000 */
[----:B------:R4:W-:Y:S01]  /*2d4f0*/  STL [R1+0x10], R0 ;  /* 0x0000100001007387 */ /* 0x0009e20000100800 */
[----:B---3--:R-:W-:-:S05]  /*2d500*/  LOP3.LUT R3, R3, R2, RZ, 0x3c, !PT ;  /* 0x0000000203037212 */ /* 0x008fca00078e3cff */
[----:B------:R4:W-:Y:S02]  /*2d510*/  STL [R1+0x18], R3 ;  /* 0x0000180301007387 */ /* 0x0009e40000100800 */
.L_x_4803:
[----:B--2-4-:R-:W2:Y:S02]  /*2d520*/  LDL R0, [R1+0x20] ;  /* 0x0000200001007983 */ /* 0x014ea40000100800 */
        /* <DEDUP_REMOVED lines=8> */
[----:B-1----:R-:W1:Y:S04]  /*2d5b0*/  LDS.128 R4, [R18+0x2a8d0] ;  /* 0x02a8d00012047984 */ /* 0x002e680000000c00 */
[----:B-1----:R1:W-:Y:S04]  /*2d5c0*/  STL.64 [R1], R4 ;  /* 0x0000000401007387 */ /* 0x0023e80000100a00 */
[----:B------:R1:W-:Y:S01]  /*2d5d0*/  STL.64 [R1+0x8], R6 ;  /* 0x0000080601007387 */ /* 0x0003e20000100a00 */
[----:B------:R-:W-:Y:S06]  /*2d5e0*/  BAR.ARV 0x4, 0x180 ;  /* 0x0106000000007b1d */ /* 0x000fec0000002000 */
[----:B------:R-:W-:Y:S05]  /*2d5f0*/  BRA `(.L_x_4862) ;  /* 0x0000001000407947 */ /* 0x000fea0003800000 */
.L_x_4861:
[----:B------:R-:W2:Y:S01]  /*2d600*/  S2R R0, SR_TID.X ;  /* 0x0000000000007919 */ /* 0x000ea20000002100 */
[----:B------:R-:W-:Y:S01]  /*2d610*/  UMOV UR4, 0xffffffff ;  /* 0xffffffff00047882 */ /* 0x000fe20000000000 */
[----:B--2---:R-:W-:-:S04]  /*2d620*/  LOP3.LUT R16, R0, 0x1f, RZ, 0xc0, !PT ;  /* 0x0000001f00107812 */ /* 0x004fc800078ec0ff */
[----:B------:R-:W-:Y:S01]  /*2d630*/  ISETP.NE.AND P0, PT, R16, 0x1f, PT ;  /* 0x0000001f1000780c */ /* 0x000fe20003f05270 */
[----:B------:R-:W-:-:S12]  /*2d640*/  BRA.DIV UR4, `(.L_x_4863) ;  /* 0x0000006204587947 */ /* 0x000fd8000b800000 */
[----:B------:R-:W2:Y:S01]  /*2d650*/  LDL.LU R0, [R1] ;  /* 0x0000000001007983 */ /* 0x000ea20000300800 */
[----:B------:R-:W-:-:S03]  /*2d660*/  ULDC UR4, c[0x0][0xc3c] ;  /* 0x00030f0000047ab9 */ /* 0x000fc60000000800 */
[----:B------:R-:W1:Y:S01]  /*2d670*/  LDL R2, [R1+0xc] ;  /* 0x00000c0001027983 */ /* 0x000e620000100800 */
[----:B--2---:R-:W-:Y:S02]  /*2d680*/  IMAD.MOV.U32 R11, RZ, RZ, R0 ;  /* 0x000000ffff0b7224 */ /* 0x004fe400078e0000 */
[----:B-1----:R-:W-:-:S05]  /*2d690*/  IMAD.IADD R4, R2, 0x1, R16 ;  /* 0x0000000102047824 */ /* 0x002fca00078e0210 */
        /* <DEDUP_REMOVED lines=36> */
.L_x_5087:
[----:B------:R-:W-:Y:S01]  /*2d8e0*/  ULDC UR4, c[0x0][0xc38] ;  /* 0x00030e0000047ab9 */ /* 0x000fe20000000800 */
[----:B------:R-:W-:Y:S02]  /*2d8f0*/  IMAD.MOV.U32 R7, RZ, RZ, R3 ;  /* 0x000000ffff077224 */ /* 0x000fe400078e0003 */
[----:B------:R-:W-:-:S04]  /*2d900*/  IMAD.U32 R2, RZ, RZ, UR4 ;  /* 0x00000004ff027e24 */ /* 0x000fc8000f8e00ff */
[----:B--2---:R-:W-:-:S04]  /*2d910*/  IMAD R8, R8, R2, RZ ;  /* 0x0000000208087224 */ /* 0x004fc800078e02ff */
[----:B------:R-:W-:-:S05]  /*2d920*/  IMAD.IADD R0, R10, 0x1, R8 ;  /* 0x000000010a007824 */ /* 0x000fca00078e0208 */
[----:B------:R-:W-:-:S13]  /*2d930*/  ISETP.GT.AND P6, PT, R0, R5, PT ;  /* 0x000000050000720c */ /* 0x000fda0003fc4270 */
[----:B------:R-:W-:Y:S05]  /*2d940*/  @P6 BRA `(.L_x_4864) ;  /* 0x0000000000b06947 */ /* 0x000fea0003800000 */
.L_x_4867:
        /* <DEDUP_REMOVED lines=37> */
.L_x_5095:
[----:B------:R-:W-:Y:S02]  /*2dba0*/  ULDC UR4, c[0x0][0xc38] ;  /* 0x00030e0000047ab9 */ /* 0x000fe40000000800 */
[----:B------:R-:W-:-:S04]  /*2dbb0*/  IMAD.U32 R2, RZ, RZ, UR4 ;  /* 0x00000004ff027e24 */ /* 0x000fc8000f8e00ff */
[----:B--2---:R-:W-:-:S04]  /*2dbc0*/  IMAD R8, R8, R2, RZ ;  /* 0x0000000208087224 */ /* 0x004fc800078e02ff */
[----:B------:R-:W-:-:S05]  /*2dbd0*/  IMAD.IADD R0, R8, 0x1, R0 ;  /* 0x0000000108007824 */ /* 0x000fca00078e0200 */
[----:B------:R-:W-:-:S13]  /*2dbe0*/  ISETP.GT.AND P6, PT, R0, R5, PT ;  /* 0x000000050000720c */ /* 0x000fda0003fc4270 */
[----:B------:R-:W-:Y:S05]  /*2dbf0*/  @!P6 BRA `(.L_x_4867) ;  /* 0xfffffffc0054e947 */ /* 0x000fea000383ffff */
[----:B------:R-:W-:-:S07]  /*2dc00*/  IMAD.MOV.U32 R7, RZ, RZ, R3 ;  /* 0x000000ffff077224 */ /* 0x000fce00078e0003 */
.L_x_4864:
[----:B------:R-:W-:Y:S01]  /*2dc10*/  IMAD.IADD R10, R0, 0x1, -R8 ;  /* 0x00000001000a7824 */ /* 0x000fe200078e0a08 */
[----:B------:R-:W-:-:S03]  /*2dc20*/  UMOV UR4, 0xffffffff ;  /* 0xffffffff00047882 */ /* 0x000fc60000000000 */
[----:B------:R-:W-:-:S05]  /*2dc30*/  IMAD R0, R7, R2, R10 ;  /* 0x0000000207007224 */ /* 0x000fca00078e020a */
[----:B------:R-:W-:Y:S01]  /*2dc40*/  ISETP.GT.AND P6, PT, R0, R5, PT ;  /* 0x000000050000720c */ /* 0x000fe20003fc4270 */
[----:B------:R-:W-:-:S12]  /*2dc50*/  BRA.DIV UR4, `(.L_x_4868) ;  /* 0x00000066040c7947 */ /* 0x000fd8000b800000 */
[----:B------:R-:W2:Y:S01]  /*2dc60*/  LDL.LU R8, [R1+0xc] ;  /* 0x00000c0001087983 */ /* 0x000ea20000300800 */
[----:B-1----:R-:W-:-:S04]  /*2dc70*/  VOTE.ANY R3, PT, !P6 ;  /* 0x0000000000037806 */ /* 0x002fc800070e0100 */
[----:B------:R-:W1:Y:S02]  /*2dc80*/  POPC R0, R3 ;  /* 0x0000000300007309 */ /* 0x000e640000000000 */
[----:B-1----:R1:W3:Y:S04]  /*2dc90*/  SHFL.IDX PT, R4, R4, R0, 0x1f ;  /* 0x00001f0004047589 */ /* 0x0022e800000e0000 */
[----:B------:R1:W4:Y:S01]  /*2dca0*/  SHFL.IDX PT, R6, R6, R0, 0x1f ;  /* 0x00001f0006067589 */ /* 0x00032200000e0000 */
[----:B--2---:R-:W-:-:S05]  /*2dcb0*/  IMAD.IADD R8, R0, 0x1, R8 ;  /* 0x0000000100087824 */ /* 0x004fca00078e0208 */
[----:B---34-:R1:W-:Y:S02]  /*2dcc0*/  STL [R1+0xc], R8 ;  /* 0x00000c0801007387 */ /* 0x0183e40000100800 */
.L_x_5100:
[----:B------:R-:W-:-:S13]  /*2dcd0*/  ISETP.NE.AND P0, PT, R3, RZ, PT ;  /* 0x000000ff0300720c */ /* 0x000fda0003f05270 */
[----:B------:R-:W-:Y:S05]  /*2dce0*/  @!P0 BRA `(.L_x_4869) ;  /* 0x0000000000148947 */ /* 0x000fea0003800000 */
[----:B------:R-:W-:Y:S01]  /*2dcf0*/  UMOV UR4, 0xffffffff ;  /* 0xffffffff00047882 */ /* 0x000fe20000000000 */
[----:B-1----:R-:W-:Y:S02]  /*2dd00*/  VIADD R0, R0, 0xffffffff ;  /* 0xffffffff00007836 */ /* 0x002fe40000000000 */
[----:B------:R-:W-:Y:S05]  /*2dd10*/  BRA.DIV UR4, `(.L_x_4870) ;  /* 0x0000006604447947 */ /* 0x000fea000b800000 */
[----:B------:R1:W2:Y:S02]  /*2dd20*/  SHFL.IDX PT, R0, R7, R0, 0x1f ;  /* 0x00001f0007007589 */ /* 0x0002a400000e0000 */
.L_x_5103:
[----:B--2---:R-:W-:-:S07]  /*2dd30*/  IMAD.MOV.U32 R9, RZ, RZ, R0 ;  /* 0x000000ffff097224 */ /* 0x004fce00078e0000 */
.L_x_4869:
[----:B------:R-:W-:Y:S01]  /*2dd40*/  ISETP.NE.AND P0, PT, R6, 0x1, PT ;  /* 0x000000010600780c */ /* 0x000fe20003f05270 */
[----:B-1----:R-:W-:-:S05]  /*2dd50*/  IMAD R0, R9, R2, R10 ;  /* 0x0000000209007224 */ /* 0x002fca00078e020a */
[----:B------:R1:W-:Y:S02]  /*2dd60*/  STL [R1], R0 ;  /* 0x0000000001007387 */ /* 0x0003e40000100800 */
[----:B-1----:R-:W-:-:S05]  /*2dd70*/  IMAD.IADD R0, R5, 0x1, -R0 ;  /* 0x0000000105007824 */ /* 0x002fca00078e0a00 */
[----:B------:R-:W-:Y:S05]  /*2dd80*/  @!P0 BRA `(.L_x_4871) ;  /* 0x0000000000e08947 */ /* 0x000fea0003800000 */
[----:B------:R-:W-:-:S04]  /*2dd90*/  IABS R7, R4 ;  /* 0x0000000400077213 */ /* 0x000fc80000000000 */
        /* <DEDUP_REMOVED lines=55> */
.L_x_4871:
[----:B------:R-:W2:Y:S01]  /*2e110*/  LDL R3, [R1+0xc] ;  /* 0x00000c0001037983 */ /* 0x000ea20000100800 */
        /* <DEDUP_REMOVED lines=64> */
.L_x_4872:
[----:B------:R-:W-:-:S05]  /*2e520*/  LOP3.LUT R0, RZ, R0, RZ, 0x33, !PT ;  /* 0x00000000ff007212 */ /* 0x000fca00078e33ff */
[----:B------:R-:W-:-:S05]  /*2e530*/  IMAD.IADD R0, R4, 0x1, R0 ;  /* 0x0000000104007824 */ /* 0x000fca00078e0200 */
[----:B------:R2:W-:Y:S01]  /*2e540*/  STL [R1+0x4], R0 ;  /* 0x0000040001007387 */ /* 0x0005e20000100800 */
[----:B------:R-:W-:Y:S05]  /*2e550*/  BRA `(.L_x_4873) ;  /* 0x0000000000287947 */ /* 0x000fea0003800000 */
.L_x_4865:
        /* <DEDUP_REMOVED lines=10> */
.L_x_4873:
[----:B-1----:R-:W3:Y:S04]  /*2e600*/  LDL R2, [R1+0xc] ;  /* 0x00000c0001027983 */ /* 0x002ee80000100800 */
[----:B0-----:R-:W4:Y:S04]  /*2e610*/  LDL R3, [R1+0x8] ;  /* 0x0000080001037983 */ /* 0x001f280000100800 */
        /* <DEDUP_REMOVED lines=14> */
.L_x_4862:
[----:B------:R-:W2:Y:S01]  /*2e700*/  LDL R0, [R1+0xc] ;  /* 0x00000c0001007983 */ /* 0x000ea20000100800 */
[----:B------:R-:W-:Y:S02]  /*2e710*/  ULDC UR4, c[0x0][0xc3c] ;  /* 0x00030f0000047ab9 */ /* 0x000fe40000000800 */
[----:B--2---:R-:W-:-:S13]  /*2e720*/  ISETP.GE.AND P0, PT, R0, UR4, PT ;  /* 0x0000000400007c0c */ /* 0x004fda000bf06270 */
[----:B------:R-:W-:Y:S05]  /*2e730*/  @!P0 BRA `(.L_x_4874) ;  /* 0xffffff8800d48947 */ /* 0x000fea000383ffff */
[----:B------:R-:W-:Y:S05]  /*2e740*/  BSYNC B7 ;  /* 0x0000000000077941 */ /* 0x000fea0003800000 */
.L_x_4738:
        /* <DEDUP_REMOVED lines=12> */
.L_x_5104:
[----:B------:R-:W-:Y:S05]  /*2e810*/  BSYNC B0 ;  /* 0x0000000000007941 */ /* 0x000fea0003800000 */
.L_x_4875:
[----:B------:R-:W-:-:S03]  /*2e820*/  UMOV UR4, 0xffffffff ;  /* 0xffffffff00047882 */ /* 0x000fc60000000000 */
[----:B------:R-:W-:Y:S05]  /*2e830*/  BRA.DIV UR4, `(.L_x_4877) ;  /* 0x0000005a04bc7947 */ /* 0x000fea000b800000 */
[----:B------:R-:W1:Y:S02]  /*2e840*/  S2R R2, SR_TID.X ;  /* 0x0000000000027919 */ /* 0x000e640000002100 */
[----:B-1----:R-:W-:-:S04]  /*2e850*/  SHF.R.U32.HI R2, RZ, 0x5, R2 ;  /* 0x00000005ff027819 */ /* 0x002fc80000011602 */
[----:B------:R-:W-:-:S05]  /*2e860*/  LOP3.LUT R2, R2, 0x3, RZ, 0xc0, !PT ;  /* 0x0000000302027812 */ /* 0x000fca00078ec0ff */
[----:B------:R1:W2:Y:S02]  /*2e870*/  SHFL.IDX PT, R14, R2, RZ, 0x1f ;  /* 0x00001fff020e7589 */ /* 0x0002a400000e0000 */
.L_x_5107:
[----:B--2---:R-:W-:-:S13]  /*2e880*/  ISETP.NE.AND P0, PT, R14, RZ, PT ;  /* 0x000000ff0e00720c */ /* 0x004fda0003f05270 */
[----:B------:R-:W-:Y:S05]  /*2e890*/  @P0 BRA `(.L_x_4496) ;  /* 0x0000000000b00947 */ /* 0x000fea0003800000 */
[----:B------:R-:W-:-:S03]  /*2e8a0*/  UMOV UR4, 0xffffffff ;  /* 0xffffffff00047882 */ /* 0x000fc60000000000 */
[----:B------:R-:W-:Y:S05]  /*2e8b0*/  BRA.DIV UR4, `(.L_x_4878) ;  /* 0x0000005a04d07947 */ /* 0x000fea000b800000 */
[----:B------:R-:W-:-:S13]  /*2e8c0*/  ELECT P6, URZ, PT ;  /* 0x00000000003f782f */ /* 0x000fda00038c0000 */
.L_x_5110:
[----:B------:R-:W-:Y:S05]  /*2e8d0*/  @!P6 BRA `(.L_x_4496) ;  /* 0x0000000000a0e947 */ /* 0x000fea0003800000 */
[----:B------:R-:W-:-:S06]  /*2e8e0*/  ULOP3.LUT UR4, UR37, 0x2, URZ, 0xfc, !UPT ;  /* 0x0000000225047892 */ /* 0x000fcc000f8efc3f */
[----:B-1----:R-:W-:-:S05]  /*2e8f0*/  IMAD.U32 R2, RZ, RZ, UR4 ;  /* 0x00000004ff027e24 */ /* 0x002fca000f8e00ff */
[----:B------:R-:W-:-:S13]  /*2e900*/  ISETP.NE.AND P0, PT, R2, 0x3, PT ;  /* 0x000000030200780c */ /* 0x000fda0003f05270 */
[----:B------:R-:W-:Y:S05]  /*2e910*/  @!P0 BRA `(.L_x_4879) ;  /* 0x0000000000048947 */ /* 0x000fea0003800000 */
[----:B------:R-:W-:Y:S01]  /*2e920*/  BPT.TRAP 0x1 ;  /* 0x000000040000795c */ /* 0x000fe20000300000 */
.L_x_4879:
        /* <DEDUP_REMOVED lines=14> */
.L_x_5111:
[----:B------:R-:W1:Y:S02]  /*2ea10*/  SYNCS.PHASECHK.TRANS64.TRYWAIT P1, [R7+URZ], R2 ;  /* 0x00000002070075a7 */ /* 0x000e64000802017f */
[----:B-1----:R-:W-:Y:S05]  /*2ea20*/  @!P1 BRA `(.L_x_4881) ;  /* 0x0000005800a89947 */ /* 0x002fea0003800000 */
.L_x_5112:
[----:B------:R-:W-:Y:S05]  /*2ea30*/  @!P0 BRA `(.L_x_4882) ;  /* 0x0000000000048947 */ /* 0x000fea0003800000 */
[----:B------:R-:W-:Y:S01]  /*2ea40*/  BPT.TRAP 0x1 ;  /* 0x000000040000795c */ /* 0x000fe20000300000 */
.L_x_4882:
[----:B------:R-:W2:Y:S02]  /*2ea50*/  LDL.LU R4, [R1+0x10] ;  /* 0x0000100001047983 */ /* 0x000ea40000300800 */
[----:B--2---:R-:W-:-:S04]  /*2ea60*/  IMAD R4, R4, 0x8, R0 ;  /* 0x0000000804047824 */ /* 0x004fc800078e0200 */
[----:B------:R-:W2:Y:S02]  /*2ea70*/  SYNCS.PHASECHK.TRANS64.TRYWAIT P1, [R4+URZ+0x2a860], R5 ;  /* 0x02a86005040075a7 */ /* 0x000ea4000802017f */
[----:B--2---:R-:W-:Y:S05]  /*2ea80*/  @!P1 BRA `(.L_x_4883) ;  /* 0x0000005800a49947 */ /* 0x004fea0003800000 */
.L_x_5113:
[----:B------:R-:W-:Y:S05]  /*2ea90*/  @!P0 BRA `(.L_x_4884) ;  /* 0x0000000000048947 */ /* 0x000fea0003800000 */
[----:B------:R-:W-:Y:S01]  /*2eaa0*/  BPT.TRAP 0x1 ;  /* 0x000000040000795c */ /* 0x000fe20000300000 */
.L_x_4884:
[----:B------:R-:W-:-:S04]  /*2eab0*/  IMAD R3, R3, 0x8, R0 ;  /* 0x0000000803037824 */ /* 0x000fc800078e0200 */
[----:B------:R-:W3:Y:S02]  /*2eac0*/  SYNCS.PHASECHK.TRANS64.TRYWAIT P1, [R3+URZ+0x2a860], R2 ;  /* 0x02a86002030075a7 */ /* 0x000ee4000802017f */
[----:B---3--:R-:W-:Y:S05]  /*2ead0*/  @!P1 BRA `(.L_x_4885) ;  /* 0x0000005800a49947 */ /* 0x008fea0003800000 */
.L_x_5114:
[----:B------:R-:W-:Y:S05]  /*2eae0*/  @!P0 BRA `(.L_x_4886) ;  /* 0x0000000000048947 */ /* 0x000fea0003800000 */
[----:B------:R-:W-:Y:S01]  /*2eaf0*/  BPT.TRAP 0x1 ;  /* 0x000000040000795c */ /* 0x000fe20000300000 */
.L_x_4886:
[----:B------:R-:W4:Y:S02]  /*2eb00*/  SYNCS.PHASECHK.TRANS64.TRYWAIT P0, [R4+URZ+0x2a880], R5 ;  /* 0x02a88005040075a7 */ /* 0x000f24000800017f */
[----:B----4-:R-:W-:Y:S05]  /*2eb10*/  @!P0 BRA `(.L_x_4887) ;  /* 0x0000005800a88947 */ /* 0x010fea0003800000 */
.L_x_4888:
[----:B------:R0:W0:Y:S02]  /*2eb20*/  SYNCS.PHASECHK.TRANS64.TRYWAIT P0, [R3+URZ+0x2a880], R2 ;  /* 0x02a88002030075a7 */ /* 0x000024000800017f */
[----:B0-----:R-:W-:Y:S05]  /*2eb30*/  @!P0 NANOSLEEP.SYNCS 0x989680 ;  /* 0x009896800000895d */ /* 0x001fea0003900000 */
[----:B------:R-:W0:Y:S02]  /*2eb40*/  @!P0 SYNCS.PHASECHK.TRANS64 P0, [R3+URZ+0x2a880], R2 ;  /* 0x02a88002030085a7 */ /* 0x000e24000800007f */
[----:B0-----:R-:W-:Y:S05]  /*2eb50*/  @!P0 BRA `(.L_x_4888) ;  /* 0xfffffffc00f08947 */ /* 0x001fea000383ffff */
.L_x_4496:
[----:B------:R-:W-:Y:S05]  /*2eb60*/  BSYNC B8 ;  /* 0x0000000000087941 */ /* 0x000fea0003800000 */
.L_x_4493:
[----:B------:R-:W-:Y:S05]  /*2eb70*/  EXIT ;  /* 0x000000000000794d */ /* 0x000fea0003800000 */
.L_x_4522:
[----:B0-----:R0:W1:Y:S02]  /*2eb80*/  SYNCS.PHASECHK.TRANS64.TRYWAIT P5, [R103+URZ+0x2a890], R108 ;  /* 0x02a8906c670075a7 */ /* 0x00106400080a017f */
[----:B-1----:R-:W-:Y:S05]  /*2eb90*/  @!P5 NANOSLEEP.SYNCS 0x989680 ;  /* 0x009896800000d95d */ /* 0x002fea0003900000 */
[----:B------:R-:W1:Y:S02]  /*2eba0*/  @!P5 SYNCS.PHASECHK.TRANS64 P5, [R103+URZ+0x2a890], R108 ;  /* 0x02a8906c6700d5a7 */ /* 0x000e6400080a007f */
[----:B-1----:R-:W-:Y:S05]  /*2ebb0*/  @!P5 BRA `(.L_x_4522) ;  /* 0xfffffffc00f0d947 */ /* 0x002fea000383ffff */
[----:B------:R-:W-:Y:S05]  /*2ebc0*/  BRA `(.L_x_4889) ;  /* 0xfffffd4800187947 */ /* 0x000fea000383ffff */
.L_x_4550:
[----:B-1----:R1:W2:Y:S02]  /*2ebd0*/  SYNCS.PHASECHK.TRANS64.TRYWAIT P5, [R103+URZ+0x2a890], R108 ;  /* 0x02a8906c670075a7 */ /* 0x0022a400080a017f */
[----:B--2---:R-:W-:Y:S05]  /*2ebe0*/  @!P5 NANOSLEEP.SYNCS 0x989680 ;  /* 0x009896800000d95d */ /* 0x004fea0003900000 */
[----:B------:R-:W2:Y:S02]  /*2ebf0*/  @!P5 SYNCS.PHASECHK.TRANS64 P5, [R103+URZ+0x2a890], R108 ;  /* 0x02a8906c6700d5a7 */ /* 0x000ea400080a007f */
[----:B--2---:R-:W-:Y:S05]  /*2ec00*/  @!P5 BRA `(.L_x_4550) ;  /* 0xfffffffc00f0d947 */ /* 0x004fea000383ffff */
[----:B------:R-:W-:Y:S05]  /*2ec10*/  BRA `(.L_x_4890) ;  /* 0xfffffd7800007947 */ /* 0x000fea000383ffff */
.L_x_4563:
[----:B0-----:R0:W1:Y:S02]  /*2ec20*/  SYNCS.PHASECHK.TRANS64.TRYWAIT P4, [R103+URZ+0x2a890], R108 ;  /* 0x02a8906c670075a7 */ /* 0x001064000808017f */
[----:B-1----:R-:W-:Y:S05]  /*2ec30*/  @!P4 NANOSLEEP.SYNCS 0x989680 ;  /* 0x009896800000c95d */ /* 0x002fea0003900000 */
[----:B------:R-:W1:Y:S02]  /*2ec40*/  @!P4 SYNCS.PHASECHK.TRANS64 P4, [R103+URZ+0x2a890], R108 ;  /* 0x02a8906c6700c5a7 */ /* 0x000e64000808007f */
[----:B-1----:R-:W-:Y:S05]  /*2ec50*/  @!P4 BRA `(.L_x_4563) ;  /* 0xfffffffc00f0c947 */ /* 0x002fea000383ffff */
[----:B------:R-:W-:Y:S05]  /*2ec60*/  BRA `(.L_x_4891) ;  /* 0xfffffda800107947 */ /* 0x000fea000383ffff */
.L_x_4567:
[----:B--2---:R2:W3:Y:S02]  /*2ec70*/  SYNCS.PHASECHK.TRANS64.TRYWAIT P3, [R103+URZ+0x2a8b0], R108 ;  /* 0x02a8b06c670075a7 */ /* 0x0044e4000806017f */
[----:B---3--:R-:W-:Y:S05]  /*2ec80*/  @!P3 NANOSLEEP.SYNCS 0x989680 ;  /* 0x009896800000b95d */ /* 0x008fea0003900000 */
[----:B------:R-:W3:Y:S02]  /*2ec90*/  @!P3 SYNCS.PHASECHK.TRANS64 P3, [R103+URZ+0x2a8b0], R108 ;  /* 0x02a8b06c6700b5a7 */ /* 0x000ee4000806007f */
[----:B---3--:R-:W-:Y:S05]  /*2eca0*/  @!P3 BRA `(.L_x_4567) ;  /* 0xfffffffc00f0b947 */ /* 0x008fea000383ffff */
[----:B------:R-:W-:Y:S05]  /*2ecb0*/  BRA `(.L_x_4892) ;  /* 0xfffffda800a87947 */ /* 0x000fea000383ffff */
.L_x_4583:
[----:B------:R-:W-:Y:S01]  /*2ecc0*/  BSSY B0, `(.L_x_4893) ;  /* 0x0000007000007945 */ /* 0x000fe20003800000 */
[----:B------:R-:W-:Y:S02]  /*2ecd0*/  IMAD.MOV.U32 R12, RZ, RZ, RZ ;  /* 0x000000ffff0c7224 */ /* 0x000fe400078e00ff */
[----:B------:R-:W-:Y:S02]  /*2ece0*/  IMAD.MOV.U32 R11, RZ, RZ, 0x1f ;  /* 0x0000001fff0b7424 */ /* 0x000fe400078e00ff */
[----:B------:R-:W-:-:S07]  /*2ecf0*/  IMAD.MOV.U32 R15, RZ, RZ, -0x1 ;  /* 0xffffffffff0f7424 */ /* 0x000fce00078e00ff */
[----:B-----5:R-:W-:Y:S05]  /*2ed00*/  WARPSYNC.COLLECTIVE R15, `(.L_x_4894) ;  /* 0x000000000f087348 */ /* 0x020fea0003c00000 */
[----:B------:R0:W1:Y:S02]  /*2ed10*/  SHFL.IDX P6, R14, R13, R12, R11 ;  /* 0x0000000c0d0e7389 */ /* 0x00006400000c000b */
[----:B01---5:R-:W-:Y:S01]  /*2ed20*/  ENDCOLLECTIVE ;  /* 0x000000000000791b */ /* 0x023fe20003800000 */
.L_x_4894:
[----:B------:R-:W-:Y:S05]  /*2ed30*/  BSYNC B0 ;  /* 0x0000000000007941 */ /* 0x000fea0003800000 */
.L_x_4893:
[----:B------:R-:W-:Y:S01]  /*2ed40*/  IMAD.MOV.U32 R211, RZ, RZ, R14 ;  /* 0x000000ffffd37224 */ /* 0x000fe200078e000e */
[----:B------:R-:W-:Y:S06]  /*2ed50*/  BRA `(.L_x_4895) ;  /* 0xfffffdb8000c7947 */ /* 0x000fec000383ffff */
.L_x_4593:
[----:B------:R-:W-:Y:S01]  /*2ed60*/  BSSY B1, `(.L_x_4896) ;  /* 0x0000007000017945 */ /* 0x000fe20003800000 */
[----:B------:R-:W-:Y:S02]  /*2ed70*/  IMAD.MOV.U32 R12, RZ, RZ, RZ ;  /* 0x000000ffff0c7224 */ /* 0x000fe400078e00ff */
[----:B------:R-:W-:Y:S02]  /*2ed80*/  IMAD.MOV.U32 R11, RZ, RZ, 0x1e1f ;  /* 0x00001e1fff0b7424 */ /* 0x000fe400078e00ff */
[----:B------:R-:W-:-:S07]  /*2ed90*/  IMAD.MOV.U32 R15, RZ, RZ, -0x1 ;  /* 0xffffffffff0f7424 */ /* 0x000fce00078e00ff */
[----:B------:R-:W-:Y:S05]  /*2eda0*/  WARPSYNC.COLLECTIVE R15, `(.L_x_4897) ;  /* 0x000000000f087348 */ /* 0x000fea0003c00000 */
[----:B------:R0:W1:Y:S02]  /*2edb0*/  SHFL.IDX P6, R14, R13, R12, R11 ;  /* 0x0000000c0d0e7389 */ /* 0x00006400000c000b */
[----:B01----:R-:W-:Y:S01]  /*2edc0*/  ENDCOLLECTIVE ;  /* 0x000000000000791b */ /* 0x003fe20003800000 */
.L_x_4897:
[----:B------:R-:W-:Y:S05]  /*2edd0*/  BSYNC B1 ;  /* 0x0000000000017941 */ /* 0x000fea0003800000 */
.L_x_4896:
        /* <DEDUP_REMOVED lines=8> */
.L_x_4898:
[----:B------:R-:W-:Y:S02]  /*2ee60*/  IMAD.MOV.U32 R13, RZ, RZ, R4 ;  /* 0x000000ffff0d7224 */ /* 0x000fe400078e0004 */
[----:B------:R-:W-:-:S07]  /*2ee70*/  IMAD.MOV.U32 R3, RZ, RZ, R14 ;  /* 0x000000ffff037224 */ /* 0x000fce00078e000e */
[----:B------:R-:W-:Y:S05]  /*2ee80*/  WARPSYNC.COLLECTIVE R15, `(.L_x_4899) ;  /* 0x000000000f087348 */ /* 0x000fea0003c00000 */
[----:B------:R0:W1:Y:S02]  /*2ee90*/  SHFL.IDX P6, R14, R13, R12, R11 ;  /* 0x0000000c0d0e7389 */ /* 0x00006400000c000b */
[----:B01----:R-:W-:Y:S01]  /*2eea0*/  ENDCOLLECTIVE ;  /* 0x000000000000791b */ /* 0x003fe20003800000 */
.L_x_4899:
[----:B------:R-:W-:Y:S02]  /*2eeb0*/  IMAD.MOV.U32 R13, RZ, RZ, R5 ;  /* 0x000000ffff0d7224 */ /* 0x000fe400078e0005 */
[----:B------:R-:W-:-:S07]  /*2eec0*/  IMAD.MOV.U32 R4, RZ, RZ, R14 ;  /* 0x000000ffff047224 */ /* 0x000fce00078e000e */
[----:B------:R-:W-:Y:S05]  /*2eed0*/  WARPSYNC.COLLECTIVE R15, `(.L_x_4900) ;  /* 0x000000000f087348 */ /* 0x000fea0003c00000 */
[----:B------:R0:W1:Y:S02]  /*2eee0*/  SHFL.IDX P6, R14, R13, R12, R11 ;  /* 0x0000000c0d0e7389 */ /* 0x00006400000c000b */
[----:B01----:R-:W-:Y:S01]  /*2eef0*/  ENDCOLLECTIVE ;  /* 0x000000000000791b */ /* 0x003fe20003800000 */
.L_x_4900:
[----:B------:R-:W-:Y:S05]  /*2ef00*/  BRA `(.L_x_4901) ;  /* 0xfffffdbc00e87947 */ /* 0x000fea000383ffff */
.L_x_4597:
[----:B-1----:R1:W2:Y:S02]  /*2ef10*/  SYNCS.PHASECHK.TRANS64.TRYWAIT P0, [R16+URZ+0x2a800], R3 ;  /* 0x02a80003100075a7 */ /* 0x0022a4000800017f */
[----:B--2---:R-:W-:Y:S05]  /*2ef20*/  @!P0 NANOSLEEP.SYNCS 0x989680 ;  /* 0x009896800000895d */ /* 0x004fea0003900000 */
[----:B------:R-:W2:Y:S02]  /*2ef30*/  @!P0 SYNCS.PHASECHK.TRANS64 P0, [R16+URZ+0x2a800], R3 ;  /* 0x02a80003100085a7 */ /* 0x000ea4000800007f */
[----:B--2---:R-:W-:Y:S05]  /*2ef40*/  @!P0 BRA `(.L_x_4597) ;  /* 0xfffffffc00f08947 */ /* 0x004fea000383ffff */
[----:B------:R-:W-:Y:S05]  /*2ef50*/  BRA `(.L_x_4902) ;  /* 0xfffffdc400347947 */ /* 0x000fea000383ffff */
.L_x_4609:
[----:B------:R-:W-:Y:S01]  /*2ef60*/  BSSY B1, `(.L_x_4903) ;  /* 0x0000007000017945 */ /* 0x000fe20003800000 */
[----:B------:R-:W-:Y:S02]  /*2ef70*/  IMAD.MOV.U32 R12, RZ, RZ, RZ ;  /* 0x000000ffff0c7224 */ /* 0x000fe400078e00ff */
[----:B------:R-:W-:Y:S02]  /*2ef80*/  IMAD.MOV.U32 R11, RZ, RZ, 0x1e1f ;  /* 0x00001e1fff0b7424 */ /* 0x000fe400078e00ff */
[----:B------:R-:W-:-:S07]  /*2ef90*/  IMAD.MOV.U32 R15, RZ, RZ, -0x1 ;  /* 0xffffffffff0f7424 */ /* 0x000fce00078e00ff */
[----:B------:R-:W-:Y:S05]  /*2efa0*/  WARPSYNC.COLLECTIVE R15, `(.L_x_4904) ;  /* 0x000000000f087348 */ /* 0x000fea0003c00000 */
[----:B------:R0:W1:Y:S02]  /*2efb0*/  SHFL.IDX P6, R14, R13, R12, R11 ;  /* 0x0000000c0d0e7389 */ /* 0x00006400000c000b */
[----:B01----:R-:W-:Y:S01]  /*2efc0*/  ENDCOLLECTIVE ;  /* 0x000000000000791b */ /* 0x003fe20003800000 */
.L_x_4904:
[----:B------:R-:W-:Y:S05]  /*2efd0*/  BSYNC B1 ;  /* 0x0000000000017941 */ /* 0x000fea0003800000 */
.L_x_4903:
        /* <DEDUP_REMOVED lines=8> */
.L_x_4905:
[----:B------:R-:W-:Y:S02]  /*2f060*/  IMAD.MOV.U32 R13, RZ, RZ, R20 ;  /* 0x000000ffff0d7224 */ /* 0x000fe400078e0014 */
[----:B------:R-:W-:-:S07]  /*2f070*/  IMAD.MOV.U32 R3, RZ, RZ, R14 ;  /* 0x000000ffff037224 */ /* 0x000fce00078e000e */
[----:B------:R-:W-:Y:S05]  /*2f080*/  WARPSYNC.COLLECTIVE R15, `(.L_x_4906) ;  /* 0x000000000f087348 */ /* 0x000fea0003c00000 */
[----:B------:R0:W1:Y:S02]  /*2f090*/  SHFL.IDX P6, R14, R13, R12, R11 ;  /* 0x0000000c0d0e7389 */ /* 0x00006400000c000b */
[----:B01----:R-:W-:Y:S01]  /*2f0a0*/  ENDCOLLECTIVE ;  /* 0x000000000000791b */ /* 0x003fe20003800000 */
.L_x_4906:
[----:B------:R-:W-:Y:S02]  /*2f0b0*/  IMAD.MOV.U32 R13, RZ, RZ, R21 ;  /* 0x000000ffff0d7224 */ /* 0x000fe400078e0015 */
[----:B------:R-:W-:-:S07]  /*2f0c0*/  IMAD.MOV.U32 R20, RZ, RZ, R14 ;  /* 0x000000ffff147224 */ /* 0x000fce00078e000e */
[----:B------:R-:W-:Y:S05]  /*2f0d0*/  WARPSYNC.COLLECTIVE R15, `(.L_x_4907) ;  /* 0x000000000f087348 */ /* 0x000fea0003c00000 */
[----:B------:R0:W1:Y:S02]  /*2f0e0*/  SHFL.IDX P6, R14, R13, R12, R11 ;  /* 0x0000000c0d0e7389 */ /* 0x00006400000c000b */
[----:B01----:R-:W-:Y:S01]  /*2f0f0*/  ENDCOLLECTIVE ;  /* 0x000000000000791b */ /* 0x003fe20003800000 */
.L_x_4907:
[----:B------:R-:W-:Y:S01]  /*2f100*/  IMAD.MOV.U32 R21, RZ, RZ, R14 ;  /* 0x000000ffff157224 */ /* 0x000fe200078e000e */
[----:B------:R-:W-:Y:S06]  /*2f110*/  BRA `(.L_x_4908) ;  /* 0xfffffdf000fc7947 */ /* 0x000fec000383ffff */
.L_x_4613:
[----:B-1----:R1:W2:Y:S02]  /*2f120*/  SYNCS.PHASECHK.TRANS64.TRYWAIT P0, [R16+URZ+0x2a800], R3 ;  /* 0x02a80003100075a7 */ /* 0x0022a4000800017f */
[----:B--2---:R-:W-:Y:S05]  /*2f130*/  @!P0 NANOSLEEP.SYNCS 0x989680 ;  /* 0x009896800000895d */ /* 0x004fea0003900000 */
[----:B------:R-:W2:Y:S02]  /*2f140*/  @!P0 SYNCS.PHASECHK.TRANS64 P0, [R16+URZ+0x2a800], R3 ;  /* 0x02a80003100085a7 */ /* 0x000ea4000800007f */
[----:B--2---:R-:W-:Y:S05]  /*2f150*/  @!P0 BRA `(.L_x_4613) ;  /* 0xfffffffc00f08947 */ /* 0x004fea000383ffff */
[----:B------:R-:W-:Y:S05]  /*2f160*/  BRA `(.L_x_4909) ;  /* 0xfffffdf800187947 */ /* 0x000fea000383ffff */
.L_x_4621:
[----:B-1----:R1:W2:Y:S02]  /*2f170*/  SYNCS.PHASECHK.TRANS64.TRYWAIT P2, [R88+URZ+0x2a830], R3 ;  /* 0x02a83003580075a7 */ /* 0x0022a4000804017f */
[----:B--2---:R-:W-:Y:S05]  /*2f180*/  @!P2 NANOSLEEP.SYNCS 0x989680 ;  /* 0x009896800000a95d */ /* 0x004fea0003900000 */
[----:B------:R-:W2:Y:S02]  /*2f190*/  @!P2 SYNCS.PHASECHK.TRANS64 P2, [R88+URZ+0x2a830], R3 ;  /* 0x02a830035800a5a7 */ /* 0x000ea4000804007f */
[----:B--2---:R-:W-:Y:S05]  /*2f1a0*/  @!P2 BRA `(.L_x_4621) ;  /* 0xfffffffc00f0a947 */ /* 0x004fea000383ffff */
[----:B------:R-:W-:Y:S05]  /*2f1b0*/  BRA `(.L_x_4620) ;  /* 0xfffffe2800807947 */ /* 0x000fea000383ffff */
.L_x_4639:
[----:B-1----:R1:W2:Y:S02]  /*2f1c0*/  SYNCS.PHASECHK.TRANS64.TRYWAIT P5, [R7+URZ+0x2a830], R6 ;  /* 0x02a83006070075a7 */ /* 0x0022a400080a017f */
[----:B--2---:R-:W-:Y:S05]  /*2f1d0*/  @!P5 NANOSLEEP.SYNCS 0x989680 ;  /* 0x009896800000d95d */ /* 0x004fea0003900000 */
[----:B------:R-:W2:Y:S02]  /*2f1e0*/  @!P5 SYNCS.PHASECHK.TRANS64 P5, [R7+URZ+0x2a830], R6 ;  /* 0x02a830060700d5a7 */ /* 0x000ea400080a007f */
[----:B--2---:R-:W-:Y:S05]  /*2f1f0*/  @!P5 BRA `(.L_x_4639) ;  /* 0xfffffffc00f0d947 */ /* 0x004fea000383ffff */
[----:B------:R-:W-:Y:S05]  /*2f200*/  BRA `(.L_x_4638) ;  /* 0xfffffe6800047947 */ /* 0x000fea000383ffff */
.L_x_4643:
[----:B-1----:R1:W2:Y:S02]  /*2f210*/  SYNCS.PHASECHK.TRANS64.TRYWAIT P4, [R7+URZ+0x2a850], R6 ;  /* 0x02a85006070075a7 */ /* 0x0022a4000808017f */
[----:B--2---:R-:W-:Y:S05]  /*2f220*/  @!P4 NANOSLEEP.SYNCS 0x989680 ;  /* 0x009896800000c95d */ /* 0x004fea0003900000 */
[----:B------:R-:W2:Y:S02]  /*2f230*/  @!P4 SYNCS.PHASECHK.TRANS64 P4, [R7+URZ+0x2a850], R6 ;  /* 0x02a850060700c5a7 */ /* 0x000ea4000808007f */
[----:B--2---:R-:W-:Y:S05]  /*2f240*/  @!P4 BRA `(.L_x_4643) ;  /* 0xfffffffc00f0c947 */ /* 0x004fea000383ffff */
[----:B------:R-:W-:Y:S05]  /*2f250*/  BRA `(.L_x_4640) ;  /* 0xfffffe6800d47947 */ /* 0x000fea000383ffff */
.L_x_4663:
[----:B-1----:R1:W2:Y:S02]  /*2f260*/  SYNCS.PHASECHK.TRANS64.TRYWAIT P3, [R7+URZ+0x2a830], R8 ;  /* 0x02a83008070075a7 */ /* 0x0022a4000806017f */
[----:B--2---:R-:W-:Y:S05]  /*2f270*/  @!P3 NANOSLEEP.SYNCS 0x989680 ;  /* 0x009896800000b95d */ /* 0x004fea0003900000 */
[----:B------:R-:W2:Y:S02]  /*2f280*/  @!P3 SYNCS.PHASECHK.TRANS64 P3, [R7+URZ+0x2a830], R8 ;  /* 0x02a830080700b5a7 */ /* 0x000ea4000806007f */
[----:B--2---:R-:W-:Y:S05]  /*2f290*/  @!P3 BRA `(.L_x_4663) ;  /* 0xfffffffc00f0b947 */ /* 0x004fea000383ffff */
[----:B------:R-:W-:Y:S05]  /*2f2a0*/  BRA `(.L_x_4662) ;  /* 0xfffffea4000c7947 */ /* 0x000fea000383ffff */
.L_x_4667:
[----:B-1----:R1:W2:Y:S02]  /*2f2b0*/  SYNCS.PHASECHK.TRANS64.TRYWAIT P2, [R7+URZ+0x2a850], R6 ;  /* 0x02a85006070075a7 */ /* 0x0022a4000804017f */
[----:B--2---:R-:W-:Y:S05]  /*2f2c0*/  @!P2 NANOSLEEP.SYNCS 0x989680 ;  /* 0x009896800000a95d */ /* 0x004fea0003900000 */
[----:B------:R-:W2:Y:S02]  /*2f2d0*/  @!P2 SYNCS.PHASECHK.TRANS64 P2, [R7+URZ+0x2a850], R6 ;  /* 0x02a850060700a5a7 */ /* 0x000ea4000804007f */
[----:B--2---:R-:W-:Y:S05]  /*2f2e0*/  @!P2 BRA `(.L_x_4667) ;  /* 0xfffffffc00f0a947 */ /* 0x004fea000383ffff */
[----:B------:R-:W-:Y:S05]  /*2f2f0*/  BRA `(.L_x_4664) ;  /* 0xfffffea400e87947 */ /* 0x000fea000383ffff */
.L_x_4675:
[----:B-1----:R1:W2:Y:S02]  /*2f300*/  SYNCS.PHASECHK.TRANS64.TRYWAIT P3, [R7+URZ+0x2a830], R8 ;  /* 0x02a83008070075a7 */ /* 0x0022a4000806017f */
[----:B--2---:R-:W-:Y:S05]  /*2f310*/  @!P3 NANOSLEEP.SYNCS 0x989680 ;  /* 0x009896800000b95d */ /* 0x004fea0003900000 */
[----:B------:R-:W2:Y:S02]  /*2f320*/  @!P3 SYNCS.PHASECHK.TRANS64 P3, [R7+URZ+0x2a830], R8 ;  /* 0x02a830080700b5a7 */ /* 0x000ea4000806007f */
[----:B--2---:R-:W-:Y:S05]  /*2f330*/  @!P3 BRA `(.L_x_4675) ;  /* 0xfffffffc00f0b947 */ /* 0x004fea000383ffff */
[----:B------:R-:W-:Y:S05]  /*2f340*/  BRA `(.L_x_4674) ;  /* 0xfffffecc00687947 */ /* 0x000fea000383ffff */
.L_x_4679:
[----:B-1----:R1:W2:Y:S02]  /*2f350*/  SYNCS.PHASECHK.TRANS64.TRYWAIT P2, [R7+URZ+0x2a850], R6 ;  /* 0x02a85006070075a7 */ /* 0x0022a4000804017f */
[----:B--2---:R-:W-:Y:S05]  /*2f360*/  @!P2 NANOSLEEP.SYNCS 0x989680 ;  /* 0x009896800000a95d */ /* 0x004fea0003900000 */
[----:B------:R-:W2:Y:S02]  /*2f370*/  @!P2 SYNCS.PHASECHK.TRANS64 P2, [R7+URZ+0x2a850], R6 ;  /* 0x02a850060700a5a7 */ /* 0x000ea4000804007f */
[----:B--2---:R-:W-:Y:S05]  /*2f380*/  @!P2 BRA `(.L_x_4679) ;  /* 0xfffffffc00f0a947 */ /* 0x004fea000383ffff */
[----:B------:R-:W-:Y:S05]  /*2f390*/  BRA `(.L_x_4676) ;  /* 0xfffffed000447947 */ /* 0x000fea000383ffff */
.L_x_4693:
[----:B-1----:R1:W2:Y:S02]  /*2f3a0*/  SYNCS.PHASECHK.TRANS64.TRYWAIT P1, [R0+URZ+0x2a850], R5 ;  /* 0x02a85005000075a7 */ /* 0x0022a4000802017f */
[----:B--2---:R-:W-:Y:S05]  /*2f3b0*/  @!P1 NANOSLEEP.SYNCS 0x989680 ;  /* 0x009896800000995d */ /* 0x004fea0003900000 */
[----:B------:R-:W2:Y:S02]  /*2f3c0*/  @!P1 SYNCS.PHASECHK.TRANS64 P1, [R0+URZ+0x2a850], R5 ;  /* 0x02a85005000095a7 */ /* 0x000ea4000802007f */
[----:B--2---:R-:W-:Y:S05]  /*2f3d0*/  @!P1 BRA `(.L_x_4693) ;  /* 0xfffffffc00f09947 */ /* 0x004fea000383ffff */
[----:B------:R-:W-:Y:S05]  /*2f3e0*/  BRA `(.L_x_4692) ;  /* 0xffffff0400b87947 */ /* 0x000fea000383ffff */
.L_x_4697:
        /* <DEDUP_REMOVED lines=12> */
[----:B-----5:R-:W-:Y:S01]  /*2f4b0*/  IMAD.MOV.U32 R12, RZ, RZ, R40 ;  /* 0x000000ffff0c7224 */ /* 0x020fe200078e0028 */
[----:B------:R-:W-:-:S02]  /*2f4c0*/  SEL R109, R108, R11, P0 ;  /* 0x0000000b6c6d7207 */ /* 0x000fc40000000000 */
[----:B------:R-:W-:Y:S01]  /*2f4d0*/  SEL R63, R11, R108, P0 ;  /* 0x0000006c0b3f7207 */ /* 0x000fe20000000000 */
[----:B------:R-:W-:Y:S01]  /*2f4e0*/  IMAD.MOV.U32 R11, RZ, RZ, 0x1c1f ;  /* 0x00001c1fff0b7424 */ /* 0x000fe200078e00ff */
[----:B------:R-:W-:Y:S02]  /*2f4f0*/  SEL R48, R15, R128, P0 ;  /* 0x000000800f307207 */ /* 0x000fe40000000000 */
[----:B------:R-:W-:Y:S01]  /*2f500*/  SEL R43, R128, R15, P0 ;  /* 0x0000000f802b7207 */ /* 0x000fe20000000000 */
[----:B------:R-:W-:Y:S01]  /*2f510*/  IMAD.MOV.U32 R15, RZ, RZ, -0x1 ;  /* 0xffffffffff0f7424 */ /* 0x000fe200078e00ff */
[----:B------:R-:W-:Y:S02]  /*2f520*/  SEL R107, R100, R14, P0 ;  /* 0x0000000e646b7207 */ /* 0x000fe40000000000 */
[----:B------:R-:W-:-:S07]  /*2f530*/  SEL R54, R14, R100, P0 ;  /* 0x000000640e367207 */ /* 0x000fce0000000000 */
[----:B-12---:R-:W-:Y:S05]  /*2f540*/  WARPSYNC.COLLECTIVE R15, `(.L_x_4910) ;  /* 0x000000000f087348 */ /* 0x006fea0003c00000 */
[----:B------:R0:W3:Y:S02]  /*2f550*/  SHFL.IDX P6, R14, R13, R12, R11 ;  /* 0x0000000c0d0e7389 */ /* 0x0000e400000c000b */
[----:B0123--:R-:W-:Y:S01]  /*2f560*/  ENDCOLLECTIVE ;  /* 0x000000000000791b */ /* 0x00ffe20003800000 */
.L_x_4910:
        /* <DEDUP_REMOVED lines=9> */
[----:B------:R-:W-:Y:S02]  /*2f600*/  LOP3.LUT R70, R40, 0x2, RZ, 0x3c, !PT ;  /* 0x0000000228467812 */ /* 0x000fe400078e3cff */
        /* <DEDUP_REMOVED lines=8> */
.L_x_4911:
        /* <DEDUP_REMOVED lines=19> */
.L_x_4912:
        /* <DEDUP_REMOVED lines=18> */
.L_x_4913:
        /* <DEDUP_REMOVED lines=19> */
.L_x_4914:
        /* <DEDUP_REMOVED lines=18> */
.L_x_4915:
        /* <DEDUP_REMOVED lines=14> */
[----:B------:R-:W-:-:S07]  /*2fc10*/  IMAD.MOV.U32 R91, RZ, RZ, R14 ;  /* 0x000000ffff5b7224 */ /* 0x000fce00078e000e */
[----:B------:R-:W-:Y:S05]  /*2fc20*/  WARPSYNC.COLLECTIVE R15, `(.L_x_4916) ;  /* 0x000000000f087348 */ /* 0x000fea0003c00000 */
[----:B------:R0:W1:Y:S02]  /*2fc30*/  SHFL.IDX P6, R14, R13, R12, R11 ;  /* 0x0000000c0d0e7389 */ /* 0x00006400000c000b */
[----:B01----:R-:W-:Y:S01]  /*2fc40*/  ENDCOLLECTIVE ;  /* 0x000000000000791b */ /* 0x003fe20003800000 */
.L_x_4916:
[----:B------:R-:W-:Y:S02]  /*2fc50*/  IMAD.MOV.U32 R13, RZ, RZ, R4 ;  /* 0x000000ffff0d7224 */ /* 0x000fe400078e0004 */
[----:B------:R-:W-:-:S07]  /*2fc60*/  IMAD.MOV.U32 R99, RZ, RZ, R14 ;  /* 0x000000ffff637224 */ /* 0x000fce00078e000e */
[----:B------:R-:W-:Y:S05]  /*2fc70*/  WARPSYNC.COLLECTIVE R15, `(.L_x_4917) ;  /* 0x000000000f087348 */ /* 0x000fea0003c00000 */
[----:B------:R0:W1:Y:S02]  /*2fc80*/  SHFL.IDX P6, R14, R13, R12, R11 ;  /* 0x0000000c0d0e7389 */ /* 0x00006400000c000b */
[----:B01----:R-:W-:Y:S01]  /*2fc90*/  ENDCOLLECTIVE ;  /* 0x000000000000791b */ /* 0x003fe20003800000 */
.L_x_4917:
[----:B------:R-:W-:Y:S01]  /*2fca0*/  SEL R4, R99, R93, P0 ;  /* 0x0000005d63047207 */ /* 0x000fe20000000000 */
[----:B------:R-:W-:Y:S02]  /*2fcb0*/  IMAD.MOV.U32 R13, RZ, RZ, R88 ;  /* 0x000000ffff0d7224 */ /* 0x000fe400078e0058 */
[----:B------:R-:W-:Y:S02]  /*2fcc0*/  IMAD.MOV.U32 R12, RZ, RZ, R40 ;  /* 0x000000ffff0c7224 */ /* 0x000fe400078e0028 */
[----:B------:R-:W-:-:S07]  /*2fcd0*/  IMAD.MOV.U32 R135, RZ, RZ, R14 ;  /* 0x000000ffff877224 */ /* 0x000fce00078e000e */
[----:B------:R-:W-:Y:S05]  /*2fce0*/  WARPSYNC.COLLECTIVE R15, `(.L_x_4918) ;  /* 0x000000000f087348 */ /* 0x000fea0003c00000 */
[----:B------:R0:W1:Y:S02]  /*2fcf0*/  SHFL.IDX P6, R14, R13, R12, R11 ;  /* 0x0000000c0d0e7389 */ /* 0x00006400000c000b */
[----:B01----:R-:W-:Y:S01]  /*2fd00*/  ENDCOLLECTIVE ;  /* 0x000000000000791b */ /* 0x003fe20003800000 */
.L_x_4918:
[----:B------:R-:W-:Y:S01]  /*2fd10*/  SEL R5, R91, R135, P0 ;  /* 0x000000875b057207 */ /* 0x000fe20000000000 */
[----:B------:R-:W-:Y:S01]  /*2fd20*/  IMAD.MOV.U32 R13, RZ, RZ, R79 ;  /* 0x000000ffff0d7224 */ /* 0x000fe200078e004f */
[----:B------:R-:W-:Y:S02]  /*2fd30*/  SEL R79, R3, R2, P0 ;  /* 0x00000002034f7207 */ /* 0x000fe40000000000 */
[----:B------:R-:W-:Y:S02]  /*2fd40*/  SEL R2, R2, R3, P0 ;  /* 0x0000000302027207 */ /* 0x000fe40000000000 */
[----:B------:R-:W-:Y:S01]  /*2fd50*/  SEL R3, R93, R99, P0 ;  /* 0x000000635d037207 */ /* 0x000fe20000000000 */
[----:B------:R-:W-:-:S07]  /*2fd60*/  IMAD.MOV.U32 R86, RZ, RZ, R14 ;  /* 0x000000ffff567224 */ /* 0x000fce00078e000e */
[----:B------:R-:W-:Y:S05]  /*2fd70*/  WARPSYNC.COLLECTIVE R15, `(.L_x_4919) ;  /* 0x000000000f087348 */ /* 0x000fea0003c00000 */
[----:B------:R0:W1:Y:S02]  /*2fd80*/  SHFL.IDX P6, R14, R13, R12, R11 ;  /* 0x0000000c0d0e7389 */ /* 0x00006400000c000b */
[----:B01----:R-:W-:Y:S01]  /*2fd90*/  ENDCOLLECTIVE ;  /* 0x000000000000791b */ /* 0x003fe20003800000 */
.L_x_4919:
[----:B------:R-:W-:Y:S02]  /*2fda0*/  IMAD.MOV.U32 R13, RZ, RZ, R7 ;  /* 0x000000ffff0d7224 */ /* 0x000fe400078e0007 */
[----:B------:R-:W-:Y:S02]  /*2fdb0*/  IMAD.MOV.U32 R12, RZ, RZ, R70 ;  /* 0x000000ffff0c7224 */ /* 0x000fe400078e0046 */
[----:B------:R-:W-:-:S07]  /*2fdc0*/  IMAD.MOV.U32 R89, RZ, RZ, R14 ;  /* 0x000000ffff597224 */ /* 0x000fce00078e000e */
[----:B------:R-:W-:Y:S05]  /*2fdd0*/  WARPSYNC.COLLECTIVE R15, `(.L_x_4920) ;  /* 0x000000000f087348 */ /* 0x000fea0003c00000 */
[----:B------:R0:W1:Y:S02]  /*2fde0*/  SHFL.IDX P6, R14, R13, R12, R11 ;  /* 0x0000000c0d0e7389 */ /* 0x00006400000c000b */
[----:B01----:R-:W-:Y:S01]  /*2fdf0*/  ENDCOLLECTIVE ;  /* 0x000000000000791b */ /* 0x003fe20003800000 */
.L_x_4920:
[----:B------:R-:W-:Y:S01]  /*2fe00*/  IMAD.MOV.U32 R13, RZ, RZ, R6 ;  /* 0x000000ffff0d7224 */ /* 0x000fe200078e0006 */
[----:B------:R-:W-:Y:S01]  /*2fe10*/  SEL R6, R135, R91, P0 ;  /* 0x0000005b87067207 */ /* 0x000fe20000000000 */
[----:B------:R-:W-:-:S07]  /*2fe20*/  IMAD.MOV.U32 R136, RZ, RZ, R14 ;  /* 0x000000ffff887224 */ /* 0x000fce00078e000e */
[----:B------:R-:W-:Y:S05]  /*2fe30*/  WARPSYNC.COLLECTIVE R15, `(.L_x_4921) ;  /* 0x000000000f087348 */ /* 0x000fea0003c00000 */
[----:B------:R0:W1:Y:S02]  /*2fe40*/  SHFL.IDX P6, R14, R13, R12, R11 ;  /* 0x0000000c0d0e7389 */ /* 0x00006400000c000b */
[----:B01----:R-:W-:Y:S01]  /*2fe50*/  ENDCOLLECTIVE ;  /* 0x000000000000791b */ /* 0x003fe20003800000 */
.L_x_4921:
        /* <DEDUP_REMOVED lines=8> */
.L_x_4922:
[----:B------:R-:W-:Y:S01]  /*2fee0*/  IMAD.MOV.U32 R13, RZ, RZ, R87 ;  /* 0x000000ffff0d7224 */ /* 0x000fe200078e0057 */
[----:B------:R-:W-:Y:S02]  /*2fef0*/  SEL R87, R89, R88, P0 ;  /* 0x0000005859577207 */ /* 0x000fe40000000000 */
[----:B------:R-:W-:Y:S01]  /*2ff00*/  SEL R88, R88, R89, P0 ;  /* 0x0000005958587207 */ /* 0x000fe20000000000 */
[----:B------:R-:W-:-:S07]  /*2ff10*/  IMAD.MOV.U32 R90, RZ, RZ, R14 ;  /* 0x000000ffff5a7224 */ /* 0x000fce00078e000e */
[----:B------:R-:W-:Y:S05]  /*2ff20*/  WARPSYNC.COLLECTIVE R15, `(.L_x_4923) ;  /* 0x000000000f087348 */ /* 0x000fea0003c00000 */
[----:B------:R0:W1:Y:S02]  /*2ff30*/  SHFL.IDX P6, R14, R13, R12, R11 ;  /* 0x0000000c0d0e7389 */ /* 0x00006400000c000b */
[----:B01----:R-:W-:Y:S01]  /*2ff40*/  ENDCOLLECTIVE ;  /* 0x000000000000791b */ /* 0x003fe20003800000 */
.L_x_4923:
[----:B------:R-:W-:Y:S02]  /*2ff50*/  IMAD.MOV.U32 R13, RZ, RZ, R55 ;  /* 0x000000ffff0d7224 */ /* 0x000fe400078e0037 */
[----:B------:R-:W-:Y:S02]  /*2ff60*/  IMAD.MOV.U32 R12, RZ, RZ, R70 ;  /* 0x000000ffff0c7224 */ /* 0x000fe400078e0046 */
[----:B------:R-:W-:-:S07]  /*2ff70*/  IMAD.MOV.U32 R92, RZ, RZ, R14 ;  /* 0x000000ffff5c7224 */ /* 0x000fce00078e000e */
[----:B------:R-:W-:Y:S05]  /*2ff80*/  WARPSYNC.COLLECTIVE R15, `(.L_x_4924) ;  /* 0x000000000f087348 */ /* 0x000fea0003c00000 */
[----:B------:R0:W1:Y:S02]  /*2ff90*/  SHFL.IDX P6, R14, R13, R12, R11 ;  /* 0x0000000c0d0e7389 */ /* 0x00006400000c000b */
[----:B01----:R-:W-:Y:S01]  /*2ffa0*/  ENDCOLLECTIVE ;  /* 0x000000000000791b */ /* 0x003fe20003800000 */
.L_x_4924:
[----:B------:R-:W-:Y:S02]  /*2ffb0*/  IMAD.MOV.U32 R13, RZ, RZ, R37 ;  /* 0x000000ffff0d7224 */ /* 0x000fe400078e0025 */
[----:B------:R-:W-:-:S07]  /*2ffc0*/  IMAD.MOV.U32 R55, RZ, RZ, R14 ;  /* 0x000000ffff377224 */ /* 0x000fce00078e000e */
[----:B------:R-:W-:Y:S05]  /*2ffd0*/  WARPSYNC.COLLECTIVE R15, `(.L_x_4925) ;  /* 0x000000000f087348 */ /* 0x000fea0003c00000 */
[----:B------:R0:W1:Y:S02]  /*2ffe0*/  SHFL.IDX P6, R14, R13, R12, R11 ;  /* 0x0000000c0d0e7389 */ /* 0x00006400000c000b */
[----:B01----:R-:W-:Y:S01]  /*2fff0*/  ENDCOLLECTIVE ;  /* 0x000000000000791b */ /* 0x003fe20003800000 */
.L_x_4925:
        /* <DEDUP_REMOVED lines=8> */
.L_x_4926:
[----:B------:R-:W-:Y:S02]  /*30080*/  SEL R91, R92, R37, P0 ;  /* 0x000000255c5b7207 */ /* 0x000fe40000000000 */
[----:B------:R-:W-:Y:S01]  /*30090*/  SEL R92, R37, R92, P0 ;  /* 0x0000005c255c7207 */ /* 0x000fe20000000000 */
[----:B------:R-:W-:Y:S02]  /*300a0*/  IMAD.MOV.U32 R13, RZ, RZ, R124 ;  /* 0x000000ffff0d7224 */ /* 0x000fe400078e007c */
[----:B------:R-:W-:-:S07]  /*300b0*/  IMAD.MOV.U32 R94, RZ, RZ, R14 ;  /* 0x000000ffff5e7224 */ /* 0x000fce00078e000e */
[----:B------:R-:W-:Y:S05]  /*300c0*/  WARPSYNC.COLLECTIVE R15, `(.L_x_4927) ;  /* 0x000000000f087348 */ /* 0x000fea0003c00000 */
[----:B------:R0:W1:Y:S02]  /*300d0*/  SHFL.IDX P6, R14, R13, R12, R11 ;  /* 0x0000000c0d0e7389 */ /* 0x00006400000c000b */
[----:B01----:R-:W-:Y:S01]  /*300e0*/  ENDCOLLECTIVE ;  /* 0x000000000000791b */ /* 0x003fe20003800000 */
.L_x_4927:
[----:B------:R-:W-:Y:S02]  /*300f0*/  IMAD.MOV.U32 R13, RZ, RZ, R64 ;  /* 0x000000ffff0d7224 */ /* 0x000fe400078e0040 */
[----:B------:R-:W-:Y:S02]  /*30100*/  IMAD.MOV.U32 R12, RZ, RZ, R70 ;  /* 0x000000ffff0c7224 */ /* 0x000fe400078e0046 */
[----:B------:R-:W-:-:S07]  /*30110*/  IMAD.MOV.U32 R96, RZ, RZ, R14 ;  /* 0x000000ffff607224 */ /* 0x000fce00078e000e */
[----:B------:R-:W-:Y:S05]  /*30120*/  WARPSYNC.COLLECTIVE R15, `(.L_x_4928) ;  /* 0x000000000f087348 */ /* 0x000fea0003c00000 */
[----:B------:R0:W1:Y:S02]  /*30130*/  SHFL.IDX P6, R14, R13, R12, R11 ;  /* 0x0000000c0d0e7389 */ /* 0x00006400000c000b */
[----:B01----:R-:W-:Y:S01]  /*30140*/  ENDCOLLECTIVE ;  /* 0x000000000000791b */ /* 0x003fe20003800000 */
.L_x_4928:
[----:B------:R-:W-:Y:S02]  /*30150*/  IMAD.MOV.U32 R13, RZ, RZ, R61 ;  /* 0x000000ffff0d7224 */ /* 0x000fe400078e003d */
[----:B------:R-:W-:-:S07]  /*30160*/  IMAD.MOV.U32 R64, RZ, RZ, R14 ;  /* 0x000000ffff407224 */ /* 0x000fce00078e000e */
[----:B------:R-:W-:Y:S05]  /*30170*/  WARPSYNC.COLLECTIVE R15, `(.L_x_4929) ;  /* 0x000000000f087348 */ /* 0x000fea0003c00000 */
[----:B------:R0:W1:Y:S02]  /*30180*/  SHFL.IDX P6, R14, R13, R12, R11 ;  /* 0x0000000c0d0e7389 */ /* 0x00006400000c000b */
[----:B01----:R-:W-:Y:S01]  /*30190*/  ENDCOLLECTIVE ;  /* 0x000000000000791b */ /* 0x003fe20003800000 */
.L_x_4929:
        /* <DEDUP_REMOVED lines=8> */
.L_x_4930:
[----:B------:R-:W-:Y:S02]  /*30220*/  SEL R95, R96, R61, P0 ;  /* 0x0000003d605f7207 */ /* 0x000fe40000000000 */
[----:B------:R-:W-:Y:S01]  /*30230*/  SEL R96, R61, R96, P0 ;  /* 0x000000603d607207 */ /* 0x000fe20000000000 */
[----:B------:R-:W-:Y:S02]  /*30240*/  IMAD.MOV.U32 R13, RZ, RZ, R130 ;  /* 0x000000ffff0d7224 */ /* 0x000fe400078e0082 */
[----:B------:R-:W-:-:S07]  /*30250*/  IMAD.MOV.U32 R98, RZ, RZ, R14 ;  /* 0x000000ffff627224 */ /* 0x000fce00078e000e */
[----:B------:R-:W-:Y:S05]  /*30260*/  WARPSYNC.COLLECTIVE R15, `(.L_x_4931) ;  /* 0x000000000f087348 */ /* 0x000fea0003c00000 */
[----:B------:R0:W1:Y:S02]  /*30270*/  SHFL.IDX P6, R14, R13, R12, R11 ;  /* 0x0000000c0d0e7389 */ /* 0x00006400000c000b */
[----:B01----:R-:W-:Y:S01]  /*30280*/  ENDCOLLECTIVE ;  /* 0x000000000000791b */ /* 0x003fe20003800000 */
.L_x_4931:
[----:B------:R-:W-:Y:S02]  /*30290*/  IMAD.MOV.U32 R13, RZ, RZ, R77 ;  /* 0x000000ffff0d7224 */ /* 0x000fe400078e004d */
[----:B------:R-:W-:Y:S02]  /*302a0*/  IMAD.MOV.U32 R12, RZ, RZ, R70 ;  /* 0x000000ffff0c7224 */ /* 0x000fe400078e0046 */
[----:B------:R-:W-:-:S07]  /*302b0*/  IMAD.MOV.U32 R100, RZ, RZ, R14 ;  /* 0x000000ffff647224 */ /* 0x000fce00078e000e */
[----:B------:R-:W-:Y:S05]  /*302c0*/  WARPSYNC.COLLECTIVE R15, `(.L_x_4932) ;  /* 0x000000000f087348 */ /* 0x000fea0003c00000 */
[----:B------:R0:W1:Y:S02]  /*302d0*/  SHFL.IDX P6, R14, R13, R12, R11 ;  /* 0x0000000c0d0e7389 */ /* 0x00006400000c000b */
[----:B01----:R-:W-:Y:S01]  /*302e0*/  ENDCOLLECTIVE ;  /* 0x000000000000791b */ /* 0x003fe20003800000 */
.L_x_4932:
[----:B------:R-:W-:Y:S02]  /*302f0*/  IMAD.MOV.U32 R13, RZ, RZ, R73 ;  /* 0x000000ffff0d7224 */ /* 0x000fe400078e0049 */
[----:B------:R-:W-:-:S07]  /*30300*/  IMAD.MOV.U32 R77, RZ, RZ, R14 ;  /* 0x000000ffff4d7224 */ /* 0x000fce00078e000e */
[----:B------:R-:W-:Y:S05]  /*30310*/  WARPSYNC.COLLECTIVE R15, `(.L_x_4933) ;  /* 0x000000000f087348 */ /* 0x000fea0003c00000 */
[----:B------:R0:W1:Y:S02]  /*30320*/  SHFL.IDX P6, R14, R13, R12, R11 ;  /* 0x0000000c0d0e7389 */ /* 0x00006400000c000b */
[----:B01----:R-:W-:Y:S01]  /*30330*/  ENDCOLLECTIVE ;  /* 0x000000000000791b */ /* 0x003fe20003800000 */
.L_x_4933:
[----:B------:R-:W-:Y:S02]  /*30340*/  SEL R97, R98, R77, P0 ;  /* 0x0000004d62617207 */ /* 0x000fe40000000000 */
[----:B------:R-:W-:Y:S01]  /*30350*/  SEL R98, R77, R98, P0 ;  /* 0x000000624d627207 */ /* 0x000fe20000000000 */
[----:B------:R-:W-:Y:S02]  /*30360*/  IMAD.MOV.U32 R13, RZ, RZ, R25 ;  /* 0x000000ffff0d7224 */ /* 0x000fe400078e0019 */
[----:B------:R-:W-:Y:S02]  /*30370*/  IMAD.MOV.U32 R12, RZ, RZ, R40 ;  /* 0x000000ffff0c7224 */ /* 0x000fe400078e0028 */
[----:B------:R-:W-:-:S05]  /*30380*/  IMAD.MOV.U32 R11, RZ, RZ, R14 ;  /* 0x000000ffff0b7224 */ /* 0x000fca00078e000e */
[----:B------:R-:W-:Y:S02]  /*30390*/  SEL R99, R100, R11, P0 ;  /* 0x0000000b64637207 */ /* 0x000fe40000000000 */
[----:B------:R-:W-:Y:S01]  /*303a0*/  SEL R100, R11, R100, P0 ;  /* 0x000000640b647207 */ /* 0x000fe20000000000 */
[----:B------:R-:W-:-:S07]  /*303b0*/  IMAD.MOV.U32 R11, RZ, RZ, 0x1c1f ;  /* 0x00001c1fff0b7424 */ /* 0x000fce00078e00ff */
[----:B------:R-:W-:Y:S05]  /*303c0*/  WARPSYNC.COLLECTIVE R15, `(.L_x_4934) ;  /* 0x000000000f087348 */ /* 0x000fea0003c00000 */
[----:B------:R0:W1:Y:S02]  /*303d0*/  SHFL.IDX P6, R14, R13, R12, R11 ;  /* 0x0000000c0d0e7389 */ /* 0x00006400000c000b */
[----:B01----:R-:W-:Y:S01]  /*303e0*/  ENDCOLLECTIVE ;  /* 0x000000000000791b */ /* 0x003fe20003800000 */
.L_x_4934:
[----:B------:R-:W-:Y:S02]  /*303f0*/  IMAD.MOV.U32 R13, RZ, RZ, R20 ;  /* 0x000000ffff0d7224 */ /* 0x000fe400078e0014 */
[----:B------:R-:W-:-:S07]  /*30400*/  IMAD.MOV.U32 R25, RZ, RZ, R14 ;  /* 0x000000ffff197224 */ /* 0x000fce00078e000e */
[----:B------:R-:W-:Y:S05]  /*30410*/  WARPSYNC.COLLECTIVE R15, `(.L_x_4935) ;  /* 0x000000000f087348 */ /* 0x000fea0003c00000 */
[----:B------:R0:W1:Y:S02]  /*30420*/  SHFL.IDX P6, R14, R13, R12, R11 ;  /* 0x0000000c0d0e7389 */ /* 0x00006400000c000b */
[----:B01----:R-:W-:Y:S01]  /*30430*/  ENDCOLLECTIVE ;  /* 0x000000000000791b */ /* 0x003fe20003800000 */
.L_x_4935:
[----:B------:R-:W-:Y:S02]  /*30440*/  IMAD.MOV.U32 R13, RZ, RZ, R9 ;  /* 0x000000ffff0d7224 */ /* 0x000fe400078e0009 */
[----:B------:R-:W-:Y:S02]  /*30450*/  IMAD.MOV.U32 R12, RZ, RZ, R70 ;  /* 0x000000ffff0c7224 */ /* 0x000fe400078e0046 */
[----:B------:R-:W-:-:S07]  /*30460*/  IMAD.MOV.U32 R20, RZ, RZ, R14 ;  /* 0x000000ffff147224 */ /* 0x000fce00078e000e */
[----:B------:R-:W-:Y:S05]  /*30470*/  WARPSYNC.COLLECTIVE R15, `(.L_x_4936) ;  /* 0x000000000f087348 */ /* 0x000fea0003c00000 */
[----:B------:R0:W1:Y:S02]  /*30480*/  SHFL.IDX P6, R14, R13, R12, R11 ;  /* 0x0000000c0d0e7389 */ /* 0x00006400000c000b */
[----:B01----:R-:W-:Y:S01]  /*30490*/  ENDCOLLECTIVE ;  /* 0x000000000000791b */ /* 0x003fe20003800000 */
.L_x_4936:
[----:B------:R-:W-:Y:S02]  /*304a0*/  IMAD.MOV.U32 R13, RZ, RZ, R8 ;  /* 0x000000ffff0d7224 */ /* 0x000fe400078e0008 */
[----:B------:R-:W-:-:S07]  /*304b0*/  IMAD.MOV.U32 R9, RZ, RZ, R14 ;  /* 0x000000ffff097224 */ /* 0x000fce00078e000e */
[----:B------:R-:W-:Y:S05]  /*304c0*/  WARPSYNC.COLLECTIVE R15, `(.L_x_4937) ;  /* 0x000000000f087348 */ /* 0x000fea0003c00000 */
[----:B------:R0:W1:Y:S02]  /*304d0*/  SHFL.IDX P6, R14, R13, R12, R11 ;  /* 0x0000000c0d0e7389 */ /* 0x00006400000c000b */
[----:B01----:R-:W-:Y:S01]  /*304e0*/  ENDCOLLECTIVE ;  /* 0x000000000000791b */ /* 0x003fe20003800000 */
.L_x_4937:
        /* <DEDUP_REMOVED lines=8> */
.L_x_4938:
[----:B------:R-:W-:Y:S02]  /*30570*/  IMAD.MOV.U32 R13, RZ, RZ, R101 ;  /* 0x000000ffff0d7224 */ /* 0x000fe400078e0065 */
[----:B------:R-:W-:-:S07]  /*30580*/  IMAD.MOV.U32 R134, RZ, RZ, R14 ;  /* 0x000000ffff867224 */ /* 0x000fce00078e000e */
[----:B------:R-:W-:Y:S05]  /*30590*/  WARPSYNC.COLLECTIVE R15, `(.L_x_4939) ;  /* 0x000000000f087348 */ /* 0x000fea0003c00000 */
[----:B------:R0:W1:Y:S02]  /*305a0*/  SHFL.IDX P6, R14, R13, R12, R11 ;  /* 0x0000000c0d0e7389 */ /* 0x00006400000c000b */
[----:B01----:R-:W-:Y:S01]  /*305b0*/  ENDCOLLECTIVE ;  /* 0x000000000000791b */ /* 0x003fe20003800000 */
.L_x_4939:
[----:B------:R-:W-:Y:S02]  /*305c0*/  IMAD.MOV.U32 R13, RZ, RZ, R21 ;  /* 0x000000ffff0d7224 */ /* 0x000fe400078e0015 */
[----:B------:R-:W-:Y:S02]  /*305d0*/  IMAD.MOV.U32 R12, RZ, RZ, R70 ;  /* 0x000000ffff0c7224 */ /* 0x000fe400078e0046 */
[----:B------:R-:W-:-:S07]  /*305e0*/  IMAD.MOV.U32 R114, RZ, RZ, R14 ;  /* 0x000000ffff727224 */ /* 0x000fce00078e000e */
[----:B------:R-:W-:Y:S05]  /*305f0*/  WARPSYNC.COLLECTIVE R15, `(.L_x_4940) ;  /* 0x000000000f087348 */ /* 0x000fea0003c00000 */
[----:B------:R0:W1:Y:S02]  /*30600*/  SHFL.IDX P6, R14, R13, R12, R11 ;  /* 0x0000000c0d0e7389 */ /* 0x00006400000c000b */
[----:B01----:R-:W-:Y:S01]  /*30610*/  ENDCOLLECTIVE ;  /* 0x000000000000791b */ /* 0x003fe20003800000 */
.L_x_4940:
[----:B------:R-:W-:Y:S01]  /*30620*/  IMAD.MOV.U32 R13, RZ, RZ, R10 ;  /* 0x000000ffff0d7224 */ /* 0x000fe200078e000a */
[----:B------:R-:W-:Y:S02]  /*30630*/  SEL R10, R20, R73, P0 ;  /* 0x00000049140a7207 */ /* 0x000fe40000000000 */
[----:B------:R-:W-:Y:S01]  /*30640*/  SEL R20, R73, R20, P0 ;  /* 0x0000001449147207 */ /* 0x000fe20000000000 */
[----:B------:R-:W-:-:S07]  /*30650*/  IMAD.MOV.U32 R137, RZ, RZ, R14 ;  /* 0x000000ffff897224 */ /* 0x000fce00078e000e */
[----:B------:R-:W-:Y:S05]  /*30660*/  WARPSYNC.COLLECTIVE R15, `(.L_x_4941) ;  /* 0x000000000f087348 */ /* 0x000fea0003c00000 */
[----:B------:R0:W1:Y:S02]  /*30670*/  SHFL.IDX P6, R14, R13, R12, R11 ;  /* 0x0000000c0d0e7389 */ /* 0x00006400000c000b */
[----:B01----:R-:W-:Y:S01]  /*30680*/  ENDCOLLECTIVE ;  /* 0x000000000000791b */ /* 0x003fe20003800000 */
.L_x_4941:
[----:B------:R-:W-:Y:S01]  /*30690*/  SEL R21, R134, R137, P0 ;  /* 0x0000008986157207 */ /* 0x000fe20000000000 */
[----:B------:R-:W-:Y:S02]  /*306a0*/  IMAD.MOV.U32 R13, RZ, RZ, R105 ;  /* 0x000000ffff0d7224 */ /* 0x000fe400078e0069 */
[----:B------:R-:W-:Y:S02]  /*306b0*/  IMAD.MOV.U32 R12, RZ, RZ, R40 ;  /* 0x000000ffff0c7224 */ /* 0x000fe400078e0028 */
[----:B------:R-:W-:-:S07]  /*306c0*/  IMAD.MOV.U32 R138, RZ, RZ, R14 ;  /* 0x000000ffff8a7224 */ /* 0x000fce00078e000e */
[----:B------:R-:W-:Y:S05]  /*306d0*/  WARPSYNC.COLLECTIVE R15, `(.L_x_4942) ;  /* 0x000000000f087348 */ /* 0x000fea0003c00000 */
[----:B------:R0:W1:Y:S02]  /*306e0*/  SHFL.IDX P6, R14, R13, R12, R11 ;  /* 0x0000000c0d0e7389 */ /* 0x00006400000c000b */
[----:B01----:R-:W-:Y:S01]  /*306f0*/  ENDCOLLECTIVE ;  /* 0x000000000000791b */ /* 0x003fe20003800000 */
.L_x_4942:
[----:B------:R-:W-:Y:S01]  /*30700*/  SEL R25, R114, R138, P0 ;  /* 0x0000008a72197207 */ /* 0x000fe20000000000 */
[----:B------:R-:W-:Y:S02]  /*30710*/  IMAD.MOV.U32 R13, RZ, RZ, R102 ;  /* 0x000000ffff0d7224 */ /* 0x000fe400078e0066 */
[----:B------:R-:W-:-:S07]  /*30720*/  IMAD.MOV.U32 R101, RZ, RZ, R14 ;  /* 0x000000ffff657224 */ /* 0x000fce00078e000e */
[----:B------:R-:W-:Y:S05]  /*30730*/  WARPSYNC.COLLECTIVE R15, `(.L_x_4943) ;  /* 0x000000000f087348 */ /* 0x000fea0003c00000 */
[----:B------:R0:W1:Y:S02]  /*30740*/  SHFL.IDX P6, R14, R13, R12, R11 ;  /* 0x0000000c0d0e7389 */ /* 0x00006400000c000b */
[----:B01----:R-:W-:Y:S01]  /*30750*/  ENDCOLLECTIVE ;  /* 0x000000000000791b */ /* 0x003fe20003800000 */
.L_x_4943:
[----:B------:R-:W-:Y:S01]  /*30760*/  IMAD.MOV.U32 R13, RZ, RZ, R26 ;  /* 0x000000ffff0d7224 */ /* 0x000fe200078e001a */
[----:B------:R-:W-:Y:S01]  /*30770*/  SEL R26, R138, R114, P0 ;  /* 0x000000728a1a7207 */ /* 0x000fe20000000000 */
[----:B------:R-:W-:Y:S02]  /*30780*/  IMAD.MOV.U32 R12, RZ, RZ, R70 ;  /* 0x000000ffff0c7224 */ /* 0x000fe400078e0046 */
[----:B------:R-:W-:-:S07]  /*30790*/  IMAD.MOV.U32 R103, RZ, RZ, R14 ;  /* 0x000000ffff677224 */ /* 0x000fce00078e000e */
[----:B------:R-:W-:Y:S05]  /*307a0*/  WARPSYNC.COLLECTIVE R15, `(.L_x_4944) ;  /* 0x000000000f087348 */ /* 0x000fea0003c00000 */
[----:B------:R0:W1:Y:S02]  /*307b0*/  SHFL.IDX P6, R14, R13, R12, R11 ;  /* 0x0000000c0d0e7389 */ /* 0x00006400000c000b */
[----:B01----:R-:W-:Y:S01]  /*307c0*/  ENDCOLLECTIVE ;  /* 0x000000000000791b */ /* 0x003fe20003800000 */
.L_x_4944:
[----:B------:R-:W-:Y:S01]  /*307d0*/  IMAD.MOV.U32 R13, RZ, RZ, R24 ;  /* 0x000000ffff0d7224 */ /* 0x000fe200078e0018 */
[----:B------:R-:W-:Y:S01]  /*307e0*/  SEL R24, R137, R134, P0 ;  /* 0x0000008689187207 */ /* 0x000fe20000000000 */
[----:B------:R-:W-:-:S07]  /*307f0*/  IMAD.MOV.U32 R139, RZ, RZ, R14 ;  /* 0x000000ffff8b7224 */ /* 0x000fce00078e000e */
[----:B------:R-:W-:Y:S05]  /*30800*/  WARPSYNC.COLLECTIVE R15, `(.L_x_4945) ;  /* 0x000000000f087348 */ /* 0x000fea0003c00000 */
[----:B------:R0:W1:Y:S02]  /*30810*/  SHFL.IDX P6, R14, R13, R12, R11 ;  /* 0x0000000c0d0e7389 */ /* 0x00006400000c000b */
[----:B01----:R-:W-:Y:S01]  /*30820*/  ENDCOLLECTIVE ;  /* 0x000000000000791b */ /* 0x003fe20003800000 */
.L_x_4945:
[----:B------:R-:W-:Y:S02]  /*30830*/  IMAD.MOV.U32 R13, RZ, RZ, R107 ;  /* 0x000000ffff0d7224 */ /* 0x000fe400078e006b */
[----:B------:R-:W-:Y:S02]  /*30840*/  IMAD.MOV.U32 R12, RZ, RZ, R40 ;  /* 0x000000ffff0c7224 */ /* 0x000fe400078e0028 */
[----:B------:R-:W-:-:S07]  /*30850*/  IMAD.MOV.U32 R140, RZ, RZ, R14 ;  /* 0x000000ffff8c7224 */ /* 0x000fce00078e000e */
[----:B------:R-:W-:Y:S05]  /*30860*/  WARPSYNC.COLLECTIVE R15, `(.L_x_4946) ;  /* 0x000000000f087348 */ /* 0x000fea0003c00000 */
[----:B------:R0:W1:Y:S02]  /*30870*/  SHFL.IDX P6, R14, R13, R12, R11 ;  /* 0x0000000c0d0e7389 */ /* 0x00006400000c000b */
[----:B01----:R-:W-:Y:S01]  /*30880*/  ENDCOLLECTIVE ;  /* 0x000000000000791b */ /* 0x003fe20003800000 */
.L_x_4946:
[----:B------:R-:W-:Y:S02]  /*30890*/  SEL R102, R103, R140, P0 ;  /* 0x0000008c67667207 */ /* 0x000fe40000000000 */
[----:B------:R-:W-:Y:S01]  /*308a0*/  SEL R103, R140, R103, P0 ;  /* 0x000000678c677207 */ /* 0x000fe20000000000 */
[----:B------:R-:W-:Y:S02]  /*308b0*/  IMAD.MOV.U32 R13, RZ, RZ, R104 ;  /* 0x000000ffff0d7224 */ /* 0x000fe400078e0068 */
[----:B------:R-:W-:-:S07]  /*308c0*/  IMAD.MOV.U32 R105, RZ, RZ, R14 ;  /* 0x000000ffff697224 */ /* 0x000fce00078e000e */
[----:B------:R-:W-:Y:S05]  /*308d0*/  WARPSYNC.COLLECTIVE R15, `(.L_x_4947) ;  /* 0x000000000f087348 */ /* 0x000fea0003c00000 */
[----:B------:R0:W1:Y:S02]  /*308e0*/  SHFL.IDX P6, R14, R13, R12, R11 ;  /* 0x0000000c0d0e7389 */ /* 0x00006400000c000b */
[----:B01----:R-:W-:Y:S01]  /*308f0*/  ENDCOLLECTIVE ;  /* 0x000000000000791b */ /* 0x003fe20003800000 */
.L_x_4947:
[----:B------:R-:W-:Y:S02]  /*30900*/  IMAD.MOV.U32 R13, RZ, RZ, R54 ;  /* 0x000000ffff0d7224 */ /* 0x000fe400078e0036 */
[----:B------:R-:W-:Y:S02]  /*30910*/  IMAD.MOV.U32 R12, RZ, RZ, R70 ;  /* 0x000000ffff0c7224 */ /* 0x000fe400078e0046 */
[----:B------:R-:W-:-:S07]  /*30920*/  IMAD.MOV.U32 R112, RZ, RZ, R14 ;  /* 0x000000ffff707224 */ /* 0x000fce00078e000e */
[----:B------:R-:W-:Y:S05]  /*30930*/  WARPSYNC.COLLECTIVE R15, `(.L_x_4948) ;  /* 0x000000000f087348 */ /* 0x000fea0003c00000 */
[----:B------:R0:W1:Y:S02]  /*30940*/  SHFL.IDX P6, R14, R13, R12, R11 ;  /* 0x0000000c0d0e7389 */ /* 0x00006400000c000b */
[----:B01----:R-:W-:Y:S01]  /*30950*/  ENDCOLLECTIVE ;  /* 0x000000000000791b */ /* 0x003fe20003800000 */
.L_x_4948:
[----:B------:R-:W-:Y:S01]  /*30960*/  IMAD.MOV.U32 R13, RZ, RZ, R27 ;  /* 0x000000ffff0d7224 */ /* 0x000fe200078e001b */
[----:B------:R-:W-:Y:S02]  /*30970*/  SEL R27, R101, R139, P0 ;  /* 0x0000008b651b7207 */ /* 0x000fe40000000000 */
[----:B------:R-:W-:Y:S01]  /*30980*/  SEL R101, R139, R101, P0 ;  /* 0x000000658b657207 */ /* 0x000fe20000000000 */
[----:B------:R-:W-:-:S07]  /*30990*/  IMAD.MOV.U32 R54, RZ, RZ, R14 ;  /* 0x000000ffff367224 */ /* 0x000fce00078e000e */
[----:B------:R-:W-:Y:S05]  /*309a0*/  WARPSYNC.COLLECTIVE R15, `(.L_x_4949) ;  /* 0x000000000f087348 */ /* 0x000fea0003c00000 */
[----:B------:R0:W1:Y:S02]  /*309b0*/  SHFL.IDX P6, R14, R13, R12, R11 ;  /* 0x0000000c0d0e7389 */ /* 0x00006400000c000b */
[----:B01----:R-:W-:Y:S01]  /*309c0*/  ENDCOLLECTIVE ;  /* 0x000000000000791b */ /* 0x003fe20003800000 */
.L_x_4949:
        /* <DEDUP_REMOVED lines=8> */
.L_x_4950:
[----:B------:R-:W-:Y:S01]  /*30a50*/  IMAD.MOV.U32 R13, RZ, RZ, R106 ;  /* 0x000000ffff0d7224 */ /* 0x000fe200078e006a */
[----:B------:R-:W-:Y:S02]  /*30a60*/  SEL R106, R112, R107, P0 ;  /* 0x0000006b706a7207 */ /* 0x000fe40000000000 */
[----:B------:R-:W-:Y:S01]  /*30a70*/  SEL R107, R107, R112, P0 ;  /* 0x000000706b6b7207 */ /* 0x000fe20000000000 */
[----:B------:R-:W-:-:S07]  /*30a80*/  IMAD.MOV.U32 R109, RZ, RZ, R14 ;  /* 0x000000ffff6d7224 */ /* 0x000fce00078e000e */
[----:B------:R-:W-:Y:S05]  /*30a90*/  WARPSYNC.COLLECTIVE R15, `(.L_x_4951) ;  /* 0x000000000f087348 */ /* 0x000fea0003c00000 */
[----:B------:R0:W1:Y:S02]  /*30aa0*/  SHFL.IDX P6, R14, R13, R12, R11 ;  /* 0x0000000c0d0e7389 */ /* 0x00006400000c000b */
[----:B01----:R-:W-:Y:S01]  /*30ab0*/  ENDCOLLECTIVE ;  /* 0x000000000000791b */ /* 0x003fe20003800000 */
.L_x_4951:
[----:B------:R-:W-:Y:S02]  /*30ac0*/  IMAD.MOV.U32 R13, RZ, RZ, R63 ;  /* 0x000000ffff0d7224 */ /* 0x000fe400078e003f */
[----:B------:R-:W-:Y:S02]  /*30ad0*/  IMAD.MOV.U32 R12, RZ, RZ, R70 ;  /* 0x000000ffff0c7224 */ /* 0x000fe400078e0046 */
[----:B------:R-:W-:-:S07]  /*30ae0*/  IMAD.MOV.U32 R111, RZ, RZ, R14 ;  /* 0x000000ffff6f7224 */ /* 0x000fce00078e000e */
[----:B------:R-:W-:Y:S05]  /*30af0*/  WARPSYNC.COLLECTIVE R15, `(.L_x_4952) ;  /* 0x000000000f087348 */ /* 0x000fea0003c00000 */
[----:B------:R0:W1:Y:S02]  /*30b00*/  SHFL.IDX P6, R14, R13, R12, R11 ;  /* 0x0000000c0d0e7389 */ /* 0x00006400000c000b */
[----:B01----:R-:W-:Y:S01]  /*30b10*/  ENDCOLLECTIVE ;  /* 0x000000000000791b */ /* 0x003fe20003800000 */
.L_x_4952:
[----:B------:R-:W-:Y:S02]  /*30b20*/  IMAD.MOV.U32 R13, RZ, RZ, R60 ;  /* 0x000000ffff0d7224 */ /* 0x000fe400078e003c */
[----:B------:R-:W-:-:S07]  /*30b30*/  IMAD.MOV.U32 R63, RZ, RZ, R14 ;  /* 0x000000ffff3f7224 */ /* 0x000fce00078e000e */
[----:B------:R-:W-:Y:S05]  /*30b40*/  WARPSYNC.COLLECTIVE R15, `(.L_x_4953) ;  /* 0x000000000f087348 */ /* 0x000fea0003c00000 */
[----:B------:R0:W1:Y:S02]  /*30b50*/  SHFL.IDX P6, R14, R13, R12, R11 ;  /* 0x0000000c0d0e7389 */ /* 0x00006400000c000b */
[----:B01----:R-:W-:Y:S01]  /*30b60*/  ENDCOLLECTIVE ;  /* 0x000000000000791b */ /* 0x003fe20003800000 */
.L_x_4953:
[----:B------:R-:W-:Y:S02]  /*30b70*/  IMAD.MOV.U32 R13, RZ, RZ, R110 ;  /* 0x000000ffff0d7224 */ /* 0x000fe400078e006e */
[----:B------:R-:W-:Y:S02]  /*30b80*/  IMAD.MOV.U32 R12, RZ, RZ, R40 ;  /* 0x000000ffff0c7224 */ /* 0x000fe400078e0028 */
[----:B------:R-:W-:-:S07]  /*30b90*/  IMAD.MOV.U32 R60, RZ, RZ, R14 ;  /* 0x000000ffff3c7224 */ /* 0x000fce00078e000e */
[----:B------:R-:W-:Y:S05]  /*30ba0*/  WARPSYNC.COLLECTIVE R15, `(.L_x_4954) ;  /* 0x000000000f087348 */ /* 0x000fea0003c00000 */
[----:B------:R0:W1:Y:S02]  /*30bb0*/  SHFL.IDX P6, R14, R13, R12, R11 ;  /* 0x0000000c0d0e7389 */ /* 0x00006400000c000b */
[----:B01----:R-:W-:Y:S01]  /*30bc0*/  ENDCOLLECTIVE ;  /* 0x000000000000791b */ /* 0x003fe20003800000 */
.L_x_4954:
        /* <DEDUP_REMOVED lines=9> */
.L_x_4955:
[----:B------:R-:W-:Y:S02]  /*30c60*/  IMAD.MOV.U32 R13, RZ, RZ, R76 ;  /* 0x000000ffff0d7224 */ /* 0x000fe400078e004c */
[----:B------:R-:W-:Y:S02]  /*30c70*/  IMAD.MOV.U32 R12, RZ, RZ, R70 ;  /* 0x000000ffff0c7224 */ /* 0x000fe400078e0046 */
[----:B------:R-:W-:-:S07]  /*30c80*/  IMAD.MOV.U32 R115, RZ, RZ, R14 ;  /* 0x000000ffff737224 */ /* 0x000fce00078e000e */
[----:B------:R-:W-:Y:S05]  /*30c90*/  WARPSYNC.COLLECTIVE R15, `(.L_x_4956) ;  /* 0x000000000f087348 */ /* 0x000fea0003c00000 */
[----:B------:R0:W1:Y:S02]  /*30ca0*/  SHFL.IDX P6, R14, R13, R12, R11 ;  /* 0x0000000c0d0e7389 */ /* 0x00006400000c000b */
[----:B01----:R-:W-:Y:S01]  /*30cb0*/  ENDCOLLECTIVE ;  /* 0x000000000000791b */ /* 0x003fe20003800000 */
.L_x_4956:
[----:B------:R-:W-:Y:S02]  /*30cc0*/  IMAD.MOV.U32 R13, RZ, RZ, R72 ;  /* 0x000000ffff0d7224 */ /* 0x000fe400078e0048 */
[----:B------:R-:W-:-:S07]  /*30cd0*/  IMAD.MOV.U32 R76, RZ, RZ, R14 ;  /* 0x000000ffff4c7224 */ /* 0x000fce00078e000e */
[----:B------:R-:W-:Y:S05]  /*30ce0*/  WARPSYNC.COLLECTIVE R15, `(.L_x_4957) ;  /* 0x000000000f087348 */ /* 0x000fea0003c00000 */
[----:B------:R0:W1:Y:S02]  /*30cf0*/  SHFL.IDX P6, R14, R13, R12, R11 ;  /* 0x0000000c0d0e7389 */ /* 0x00006400000c000b */
[----:B01----:R-:W-:Y:S01]  /*30d00*/  ENDCOLLECTIVE ;  /* 0x000000000000791b */ /* 0x003fe20003800000 */
.L_x_4957:
[----:B------:R-:W-:Y:S02]  /*30d10*/  SEL R112, R113, R76, P0 ;  /* 0x0000004c71707207 */ /* 0x000fe40000000000 */
[----:B------:R-:W-:Y:S01]  /*30d20*/  SEL R113, R76, R113, P0 ;  /* 0x000000714c717207 */ /* 0x000fe20000000000 */
[----:B------:R-:W-:Y:S02]  /*30d30*/  IMAD.MOV.U32 R13, RZ, RZ, R34 ;  /* 0x000000ffff0d7224 */ /* 0x000fe400078e0022 */
[----:B------:R-:W-:-:S05]  /*30d40*/  IMAD.MOV.U32 R12, RZ, RZ, R14 ;  /* 0x000000ffff0c7224 */ /* 0x000fca00078e000e */
[----:B------:R-:W-:Y:S02]  /*30d50*/  SEL R114, R115, R12, P0 ;  /* 0x0000000c73727207 */ /* 0x000fe40000000000 */
[----:B------:R-:W-:Y:S01]  /*30d60*/  SEL R115, R12, R115, P0 ;  /* 0x000000730c737207 */ /* 0x000fe20000000000 */
[----:B------:R-:W-:-:S07]  /*30d70*/  IMAD.MOV.U32 R12, RZ, RZ, R40 ;  /* 0x000000ffff0c7224 */ /* 0x000fce00078e0028 */
[----:B------:R-:W-:Y:S05]  /*30d80*/  WARPSYNC.COLLECTIVE R15, `(.L_x_4958) ;  /* 0x000000000f087348 */ /* 0x000fea0003c00000 */
[----:B------:R0:W1:Y:S02]  /*30d90*/  SHFL.IDX P6, R14, R13, R12, R11 ;  /* 0x0000000c0d0e7389 */ /* 0x00006400000c000b */
[----:B01----:R-:W-:Y:S01]  /*30da0*/  ENDCOLLECTIVE ;  /* 0x000000000000791b */ /* 0x003fe20003800000 */
.L_x_4958:
[----:B------:R-:W-:Y:S02]  /*30db0*/  IMAD.MOV.U32 R13, RZ, RZ, R31 ;  /* 0x000000ffff0d7224 */ /* 0x000fe400078e001f */
[----:B------:R-:W-:-:S07]  /*30dc0*/  IMAD.MOV.U32 R34, RZ, RZ, R14 ;  /* 0x000000ffff227224 */ /* 0x000fce00078e000e */
[----:B------:R-:W-:Y:S05]  /*30dd0*/  WARPSYNC.COLLECTIVE R15, `(.L_x_4959) ;  /* 0x000000000f087348 */ /* 0x000fea0003c00000 */
[----:B------:R0:W1:Y:S02]  /*30de0*/  SHFL.IDX P6, R14, R13, R12, R11 ;  /* 0x0000000c0d0e7389 */ /* 0x00006400000c000b */
[----:B01----:R-:W-:Y:S01]  /*30df0*/  ENDCOLLECTIVE ;  /* 0x000000000000791b */ /* 0x003fe20003800000 */
.L_x_4959:
[----:B------:R-:W-:Y:S02]  /*30e00*/  IMAD.MOV.U32 R13, RZ, RZ, R29 ;  /* 0x000000ffff0d7224 */ /* 0x000fe400078e001d */
[----:B------:R-:W-:Y:S02]  /*30e10*/  IMAD.MOV.U32 R12, RZ, RZ, R70 ;  /* 0x000000ffff0c7224 */ /* 0x000fe400078e0046 */
[----:B------:R-:W-:-:S07]  /*30e20*/  IMAD.MOV.U32 R31, RZ, RZ, R14 ;  /* 0x000000ffff1f7224 */ /* 0x000fce00078e000e */
[----:B------:R-:W-:Y:S05]  /*30e30*/  WARPSYNC.COLLECTIVE R15, `(.L_x_4960) ;  /* 0x000000000f087348 */ /* 0x000fea0003c00000 */
[----:B------:R0:W1:Y:S02]  /*30e40*/  SHFL.IDX P6, R14, R13, R12, R11 ;  /* 0x0000000c0d0e7389 */ /* 0x00006400000c000b */
[----:B01----:R-:W-:Y:S01]  /*30e50*/  ENDCOLLECTIVE ;  /* 0x000000000000791b */ /* 0x003fe20003800000 */
.L_x_4960:
[----:B------:R-:W-:Y:S02]  /*30e60*/  IMAD.MOV.U32 R13, RZ, RZ, R28 ;  /* 0x000000ffff0d7224 */ /* 0x000fe400078e001c */
[----:B------:R-:W-:-:S07]  /*30e70*/  IMAD.MOV.U32 R29, RZ, RZ, R14 ;  /* 0x000000ffff1d7224 */ /* 0x000fce00078e000e */
[----:B------:R-:W-:Y:S05]  /*30e80*/  WARPSYNC.COLLECTIVE R15, `(.L_x_4961) ;  /* 0x000000000f087348 */ /* 0x000fea0003c00000 */
[----:B------:R0:W1:Y:S02]  /*30e90*/  SHFL.IDX P6, R14, R13, R12, R11 ;  /* 0x0000000c0d0e7389 */ /* 0x00006400000c000b */
[----:B01----:R-:W-:Y:S01]  /*30ea0*/  ENDCOLLECTIVE ;  /* 0x000000000000791b */ /* 0x003fe20003800000 */
.L_x_4961:
        /* <DEDUP_REMOVED lines=8> */
.L_x_4962:
[----:B------:R-:W-:Y:S02]  /*30f30*/  IMAD.MOV.U32 R13, RZ, RZ, R75 ;  /* 0x000000ffff0d7224 */ /* 0x000fe400078e004b */
[----:B------:R-:W-:-:S07]  /*30f40*/  IMAD.MOV.U32 R132, RZ, RZ, R14 ;  /* 0x000000ffff847224 */ /* 0x000fce00078e000e */
[----:B------:R-:W-:Y:S05]  /*30f50*/  WARPSYNC.COLLECTIVE R15, `(.L_x_4963) ;  /* 0x000000000f087348 */ /* 0x000fea0003c00000 */
[----:B------:R0:W1:Y:S02]  /*30f60*/  SHFL.IDX P6, R14, R13, R12, R11 ;  /* 0x0000000c0d0e7389 */ /* 0x00006400000c000b */
[----:B01----:R-:W-:Y:S01]  /*30f70*/  ENDCOLLECTIVE ;  /* 0x000000000000791b */ /* 0x003fe20003800000 */
.L_x_4963:
[----:B------:R-:W-:Y:S02]  /*30f80*/  IMAD.MOV.U32 R13, RZ, RZ, R32 ;  /* 0x000000ffff0d7224 */ /* 0x000fe400078e0020 */
[----:B------:R-:W-:Y:S02]  /*30f90*/  IMAD.MOV.U32 R12, RZ, RZ, R70 ;  /* 0x000000ffff0c7224 */ /* 0x000fe400078e0046 */
[----:B------:R-:W-:-:S07]  /*30fa0*/  IMAD.MOV.U32 R133, RZ, RZ, R14 ;  /* 0x000000ffff857224 */ /* 0x000fce00078e000e */
[----:B------:R-:W-:Y:S05]  /*30fb0*/  WARPSYNC.COLLECTIVE R15, `(.L_x_4964) ;  /* 0x000000000f087348 */ /* 0x000fea0003c00000 */
[----:B------:R0:W1:Y:S02]  /*30fc0*/  SHFL.IDX P6, R14, R13, R12, R11 ;  /* 0x0000000c0d0e7389 */ /* 0x00006400000c000b */
[----:B01----:R-:W-:Y:S01]  /*30fd0*/  ENDCOLLECTIVE ;  /* 0x000000000000791b */ /* 0x003fe20003800000 */
.L_x_4964:
[----:B------:R-:W-:Y:S01]  /*30fe0*/  IMAD.MOV.U32 R13, RZ, RZ, R30 ;  /* 0x000000ffff0d7224 */ /* 0x000fe200078e001e */
[----:B------:R-:W-:Y:S02]  /*30ff0*/  SEL R30, R31, R72, P0 ;  /* 0x000000481f1e7207 */ /* 0x000fe40000000000 */
[----:B------:R-:W-:Y:S01]  /*31000*/  SEL R31, R72, R31, P0 ;  /* 0x0000001f481f7207 */ /* 0x000fe20000000000 */
[----:B------:R-:W-:-:S07]  /*31010*/  IMAD.MOV.U32 R141, RZ, RZ, R14 ;  /* 0x000000ffff8d7224 */ /* 0x000fce00078e000e */
[----:B------:R-:W-:Y:S05]  /*31020*/  WARPSYNC.COLLECTIVE R15, `(.L_x_4965) ;  /* 0x000000000f087348 */ /* 0x000fea0003c00000 */
[----:B------:R0:W1:Y:S02]  /*31030*/  SHFL.IDX P6, R14, R13, R12, R11 ;  /* 0x0000000c0d0e7389 */ /* 0x00006400000c000b */
[----:B01----:R-:W-:Y:S01]  /*31040*/  ENDCOLLECTIVE ;  /* 0x000000000000791b */ /* 0x003fe20003800000 */
.L_x_4965:
[----:B------:R-:W-:Y:S01]  /*31050*/  SEL R32, R132, R141, P0 ;  /* 0x0000008d84207207 */ /* 0x000fe20000000000 */
[----:B------:R-:W-:Y:S02]  /*31060*/  IMAD.MOV.U32 R13, RZ, RZ, R116 ;  /* 0x000000ffff0d7224 */ /* 0x000fe400078e0074 */
[----:B------:R-:W-:Y:S02]  /*31070*/  IMAD.MOV.U32 R12, RZ, RZ, R40 ;  /* 0x000000ffff0c7224 */ /* 0x000fe400078e0028 */
[----:B------:R-:W-:-:S07]  /*31080*/  IMAD.MOV.U32 R142, RZ, RZ, R14 ;  /* 0x000000ffff8e7224 */ /* 0x000fce00078e000e */
[----:B------:R-:W-:Y:S05]  /*31090*/  WARPSYNC.COLLECTIVE R15, `(.L_x_4966) ;  /* 0x000000000f087348 */ /* 0x000fea0003c00000 */
[----:B------:R0:W1:Y:S02]  /*310a0*/  SHFL.IDX P6, R14, R13, R12, R11 ;  /* 0x0000000c0d0e7389 */ /* 0x00006400000c000b */
[----:B01----:R-:W-:Y:S01]  /*310b0*/  ENDCOLLECTIVE ;  /* 0x000000000000791b */ /* 0x003fe20003800000 */
.L_x_4966:
[----:B------:R-:W-:Y:S01]  /*310c0*/  SEL R34, R133, R142, P0 ;  /* 0x0000008e85227207 */ /* 0x000fe20000000000 */
[----:B------:R-:W-:Y:S02]  /*310d0*/  IMAD.MOV.U32 R13, RZ, RZ, R82 ;  /* 0x000000ffff0d7224 */ /* 0x000fe400078e0052 */
[----:B------:R-:W-:-:S07]  /*310e0*/  IMAD.MOV.U32 R128, RZ, RZ, R14 ;  /* 0x000000ffff807224 */ /* 0x000fce00078e000e */
[----:B------:R-:W-:Y:S05]  /*310f0*/  WARPSYNC.COLLECTIVE R15, `(.L_x_4967) ;  /* 0x000000000f087348 */ /* 0x000fea0003c00000 */
[----:B------:R0:W1:Y:S02]  /*31100*/  SHFL.IDX P6, R14, R13, R12, R11 ;  /* 0x0000000c0d0e7389 */ /* 0x00006400000c000b */
[----:B01----:R-:W-:Y:S01]  /*31110*/  ENDCOLLECTIVE ;  /* 0x000000000000791b */ /* 0x003fe20003800000 */
.L_x_4967:
[----:B------:R-:W-:Y:S01]  /*31120*/  IMAD.MOV.U32 R13, RZ, RZ, R35 ;  /* 0x000000ffff0d7224 */ /* 0x000fe200078e0023 */
[----:B------:R-:W-:Y:S01]  /*31130*/  SEL R35, R142, R133, P0 ;  /* 0x000000858e237207 */ /* 0x000fe20000000000 */
[----:B------:R-:W-:Y:S02]  /*31140*/  IMAD.MOV.U32 R12, RZ, RZ, R70 ;  /* 0x000000ffff0c7224 */ /* 0x000fe400078e0046 */
[----:B------:R-:W-:-:S07]  /*31150*/  IMAD.MOV.U32 R130, RZ, RZ, R14 ;  /* 0x000000ffff827224 */ /* 0x000fce00078e000e */
[----:B------:R-:W-:Y:S05]  /*31160*/  WARPSYNC.COLLECTIVE R15, `(.L_x_4968) ;  /* 0x000000000f087348 */ /* 0x000fea0003c00000 */
[----:B------:R0:W1:Y:S02]  /*31170*/  SHFL.IDX P6, R14, R13, R12, R11 ;  /* 0x0000000c0d0e7389 */ /* 0x00006400000c000b */
[----:B01----:R-:W-:Y:S01]  /*31180*/  ENDCOLLECTIVE ;  /* 0x000000000000791b */ /* 0x003fe20003800000 */
.L_x_4968:
[----:B------:R-:W-:Y:S01]  /*31190*/  IMAD.MOV.U32 R13, RZ, RZ, R33 ;  /* 0x000000ffff0d7224 */ /* 0x000fe200078e0021 */
[----:B------:R-:W-:Y:S01]  /*311a0*/  SEL R33, R141, R132, P0 ;  /* 0x000000848d217207 */ /* 0x000fe20000000000 */
[----:B------:R-:W-:-:S07]  /*311b0*/  IMAD.MOV.U32 R143, RZ, RZ, R14 ;  /* 0x000000ffff8f7224 */ /* 0x000fce00078e000e */
[----:B------:R-:W-:Y:S05]  /*311c0*/  WARPSYNC.COLLECTIVE R15, `(.L_x_4969) ;  /* 0x000000000f087348 */ /* 0x000fea0003c00000 */
[----:B------:R0:W1:Y:S02]  /*311d0*/  SHFL.IDX P6, R14, R13, R12, R11 ;  /* 0x0000000c0d0e7389 */ /* 0x00006400000c000b */
[----:B01----:R-:W-:Y:S01]  /*311e0*/  ENDCOLLECTIVE ;  /* 0x000000000000791b */ /* 0x003fe20003800000 */
.L_x_4969:
[----:B------:R-:W-:Y:S01]  /*311f0*/  SEL R37, R143, R128, P0 ;  /* 0x000000808f257207 */ /* 0x000fe20000000000 */
[----:B------:R-:W-:Y:S02]  /*31200*/  IMAD.MOV.U32 R13, RZ, RZ, R118 ;  /* 0x000000ffff0d7224 */ /* 0x000fe400078e0076 */
[----:B------:R-:W-:Y:S02]  /*31210*/  IMAD.MOV.U32 R12, RZ, RZ, R40 ;  /* 0x000000ffff0c7224 */ /* 0x000fe400078e0028 */
[----:B------:R-:W-:-:S07]  /*31220*/  IMAD.MOV.U32 R144, RZ, RZ, R14 ;  /* 0x000000ffff907224 */ /* 0x000fce00078e000e */
[----:B------:R-:W-:Y:S05]  /*31230*/  WARPSYNC.COLLECTIVE R15, `(.L_x_4970) ;  /* 0x000000000f087348 */ /* 0x000fea0003c00000 */
[----:B------:R0:W1:Y:S02]  /*31240*/  SHFL.IDX P6, R14, R13, R12, R11 ;  /* 0x0000000c0d0e7389 */ /* 0x00006400000c000b */
[----:B01----:R-:W-:Y:S01]  /*31250*/  ENDCOLLECTIVE ;  /* 0x000000000000791b */ /* 0x003fe20003800000 */
.L_x_4970:
[----:B------:R-:W-:Y:S02]  /*31260*/  IMAD.MOV.U32 R13, RZ, RZ, R85 ;  /* 0x000000ffff0d7224 */ /* 0x000fe400078e0055 */
[----:B------:R-:W-:-:S07]  /*31270*/  IMAD.MOV.U32 R126, RZ, RZ, R14 ;  /* 0x000000ffff7e7224 */ /* 0x000fce00078e000e */
[----:B------:R-:W-:Y:S05]  /*31280*/  WARPSYNC.COLLECTIVE R15, `(.L_x_4971) ;  /* 0x000000000f087348 */ /* 0x000fea0003c00000 */
[----:B------:R0:W1:Y:S02]  /*31290*/  SHFL.IDX P6, R14, R13, R12, R11 ;  /* 0x0000000c0d0e7389 */ /* 0x00006400000c000b */
[----:B01----:R-:W-:Y:S01]  /*312a0*/  ENDCOLLECTIVE ;  /* 0x000000000000791b */ /* 0x003fe20003800000 */
.L_x_4971:
[----:B------:R-:W-:Y:S01]  /*312b0*/  IMAD.MOV.U32 R13, RZ, RZ, R39 ;  /* 0x000000ffff0d7224 */ /* 0x000fe200078e0027 */
[----:B------:R-:W-:Y:S01]  /*312c0*/  SEL R39, R144, R130, P0 ;  /* 0x0000008290277207 */ /* 0x000fe20000000000 */
[----:B------:R-:W-:Y:S02]  /*312d0*/  IMAD.MOV.U32 R12, RZ, RZ, R70 ;  /* 0x000000ffff0c7224 */ /* 0x000fe400078e0046 */
[----:B------:R-:W-:-:S07]  /*312e0*/  IMAD.MOV.U32 R116, RZ, RZ, R14 ;  /* 0x000000ffff747224 */ /* 0x000fce00078e000e */
[----:B------:R-:W-:Y:S05]  /*312f0*/  WARPSYNC.COLLECTIVE R15, `(.L_x_4972) ;  /* 0x000000000f087348 */ /* 0x000fea0003c00000 */
[----:B------:R0:W1:Y:S02]  /*31300*/  SHFL.IDX P6, R14, R13, R12, R11 ;  /* 0x0000000c0d0e7389 */ /* 0x00006400000c000b */
[----:B01----:R-:W-:Y:S01]  /*31310*/  ENDCOLLECTIVE ;  /* 0x000000000000791b */ /* 0x003fe20003800000 */
.L_x_4972:
[----:B------:R-:W-:Y:S01]  /*31320*/  IMAD.MOV.U32 R13, RZ, RZ, R36 ;  /* 0x000000ffff0d7224 */ /* 0x000fe200078e0024 */
[----:B------:R-:W-:Y:S01]  /*31330*/  SEL R36, R128, R143, P0 ;  /* 0x0000008f80247207 */ /* 0x000fe20000000000 */
[----:B------:R-:W-:-:S07]  /*31340*/  IMAD.MOV.U32 R85, RZ, RZ, R14 ;  /* 0x000000ffff557224 */ /* 0x000fce00078e000e */
[----:B------:R-:W-:Y:S05]  /*31350*/  WARPSYNC.COLLECTIVE R15, `(.L_x_4973) ;  /* 0x000000000f087348 */ /* 0x000fea0003c00000 */
[----:B------:R0:W1:Y:S02]  /*31360*/  SHFL.IDX P6, R14, R13, R12, R11 ;  /* 0x0000000c0d0e7389 */ /* 0x00006400000c000b */
[----:B01----:R-:W-:Y:S01]  /*31370*/  ENDCOLLECTIVE ;  /* 0x000000000000791b */ /* 0x003fe20003800000 */
.L_x_4973:
        /* <DEDUP_REMOVED lines=8> */
.L_x_4974:
[----:B------:R-:W-:Y:S02]  /*31400*/  IMAD.MOV.U32 R13, RZ, RZ, R117 ;  /* 0x000000ffff0d7224 */ /* 0x000fe400078e0075 */
[----:B------:R-:W-:-:S07]  /*31410*/  IMAD.MOV.U32 R118, RZ, RZ, R14 ;  /* 0x000000ffff767224 */ /* 0x000fce00078e000e */
[----:B------:R-:W-:Y:S05]  /*31420*/  WARPSYNC.COLLECTIVE R15, `(.L_x_4975) ;  /* 0x000000000f087348 */ /* 0x000fea0003c00000 */
[----:B------:R0:W1:Y:S02]  /*31430*/  SHFL.IDX P6, R14, R13, R12, R11 ;  /* 0x0000000c0d0e7389 */ /* 0x00006400000c000b */
[----:B01----:R-:W-:Y:S01]  /*31440*/  ENDCOLLECTIVE ;  /* 0x000000000000791b */ /* 0x003fe20003800000 */
.L_x_4975:
        /* <DEDUP_REMOVED lines=8> */
.L_x_4976:
[----:B------:R-:W-:Y:S02]  /*314d0*/  IMAD.MOV.U32 R13, RZ, RZ, R59 ;  /* 0x000000ffff0d7224 */ /* 0x000fe400078e003b */
[----:B------:R-:W-:-:S07]  /*314e0*/  IMAD.MOV.U32 R146, RZ, RZ, R14 ;  /* 0x000000ffff927224 */ /* 0x000fce00078e000e */
[----:B------:R-:W-:Y:S05]  /*314f0*/  WARPSYNC.COLLECTIVE R15, `(.L_x_4977) ;  /* 0x000000000f087348 */ /* 0x000fea0003c00000 */
[----:B------:R0:W1:Y:S02]  /*31500*/  SHFL.IDX P6, R14, R13, R12, R11 ;  /* 0x0000000c0d0e7389 */ /* 0x00006400000c000b */
[----:B01----:R-:W-:Y:S01]  /*31510*/  ENDCOLLECTIVE ;  /* 0x000000000000791b */ /* 0x003fe20003800000 */
.L_x_4977:
        /* <DEDUP_REMOVED lines=8> */
.L_x_4978:
[----:B------:R-:W-:Y:S01]  /*315a0*/  IMAD.MOV.U32 R13, RZ, RZ, R119 ;  /* 0x000000ffff0d7224 */ /* 0x000fe200078e0077 */
[----:B------:R-:W-:Y:S02]  /*315b0*/  SEL R119, R83, R122, P0 ;  /* 0x0000007a53777207 */ /* 0x000fe40000000000 */
[----:B------:R-:W-:Y:S01]  /*315c0*/  SEL R122, R122, R83, P0 ;  /* 0x000000537a7a7207 */ /* 0x000fe20000000000 */
[----:B------:R-:W-:-:S07]  /*315d0*/  IMAD.MOV.U32 R124, RZ, RZ, R14 ;  /* 0x000000ffff7c7224 */ /* 0x000fce00078e000e */
[----:B------:R-:W-:Y:S05]  /*315e0*/  WARPSYNC.COLLECTIVE R15, `(.L_x_4979) ;  /* 0x000000000f087348 */ /* 0x000fea0003c00000 */
[----:B------:R0:W1:Y:S02]  /*315f0*/  SHFL.IDX P6, R14, R13, R12, R11 ;  /* 0x0000000c0d0e7389 */ /* 0x00006400000c000b */
[----:B01----:R-:W-:Y:S01]  /*31600*/  ENDCOLLECTIVE ;  /* 0x000000000000791b */ /* 0x003fe20003800000 */
.L_x_4979:
[----:B------:R-:W-:Y:S02]  /*31610*/  IMAD.MOV.U32 R13, RZ, RZ, R74 ;  /* 0x000000ffff0d7224 */ /* 0x000fe400078e004a */
[----:B------:R-:W-:Y:S02]  /*31620*/  IMAD.MOV.U32 R12, RZ, RZ, R70 ;  /* 0x000000ffff0c7224 */ /* 0x000fe400078e0046 */
[----:B------:R-:W-:-:S07]  /*31630*/  IMAD.MOV.U32 R82, RZ, RZ, R14 ;  /* 0x000000ffff527224 */ /* 0x000fce00078e000e */
[----:B------:R-:W-:Y:S05]  /*31640*/  WARPSYNC.COLLECTIVE R15, `(.L_x_4980) ;  /* 0x000000000f087348 */ /* 0x000fea0003c00000 */
[----:B------:R0:W1:Y:S02]  /*31650*/  SHFL.IDX P6, R14, R13, R12, R11 ;  /* 0x0000000c0d0e7389 */ /* 0x00006400000c000b */
[----:B01----:R-:W-:Y:S01]  /*31660*/  ENDCOLLECTIVE ;  /* 0x000000000000791b */ /* 0x003fe20003800000 */
.L_x_4980:
[----:B------:R-:W-:Y:S01]  /*31670*/  IMAD.MOV.U32 R13, RZ, RZ, R38 ;  /* 0x000000ffff0d7224 */ /* 0x000fe200078e0026 */
[----:B------:R-:W-:Y:S01]  /*31680*/  SEL R38, R130, R144, P0 ;  /* 0x0000009082267207 */ /* 0x000fe20000000000 */
[----:B------:R-:W-:-:S07]  /*31690*/  IMAD.MOV.U32 R74, RZ, RZ, R14 ;  /* 0x000000ffff4a7224 */ /* 0x000fce00078e000e */
[----:B------:R-:W-:Y:S05]  /*316a0*/  WARPSYNC.COLLECTIVE R15, `(.L_x_4981) ;  /* 0x000000000f087348 */ /* 0x000fea0003c00000 */
[----:B------:R0:W1:Y:S02]  /*316b0*/  SHFL.IDX P6, R14, R13, R12, R11 ;  /* 0x0000000c0d0e7389 */ /* 0x00006400000c000b */
[----:B01----:R-:W-:Y:S01]  /*316c0*/  ENDCOLLECTIVE ;  /* 0x000000000000791b */ /* 0x003fe20003800000 */
.L_x_4981:
        /* <DEDUP_REMOVED lines=8> */
.L_x_4982:
[----:B------:R-:W-:Y:S02]  /*31750*/  SEL R63, R82, R59, P0 ;  /* 0x0000003b523f7207 */ /* 0x000fe40000000000 */
[----:B------:R-:W-:Y:S01]  /*31760*/  SEL R64, R59, R82, P0 ;  /* 0x000000523b407207 */ /* 0x000fe20000000000 */
[----:B------:R-:W-:Y:S02]  /*31770*/  IMAD.MOV.U32 R13, RZ, RZ, R46 ;  /* 0x000000ffff0d7224 */ /* 0x000fe400078e002e */
[----:B------:R-:W-:-:S07]  /*31780*/  IMAD.MOV.U32 R50, RZ, RZ, R14 ;  /* 0x000000ffff327224 */ /* 0x000fce00078e000e */
[----:B------:R-:W-:Y:S05]  /*31790*/  WARPSYNC.COLLECTIVE R15, `(.L_x_4983) ;  /* 0x000000000f087348 */ /* 0x000fea0003c00000 */
[----:B------:R0:W1:Y:S02]  /*317a0*/  SHFL.IDX P6, R14, R13, R12, R11 ;  /* 0x0000000c0d0e7389 */ /* 0x00006400000c000b */
[----:B01----:R-:W-:Y:S01]  /*317b0*/  ENDCOLLECTIVE ;  /* 0x000000000000791b */ /* 0x003fe20003800000 */
.L_x_4983:
[----:B------:R-:W-:Y:S02]  /*317c0*/  IMAD.MOV.U32 R13, RZ, RZ, R42 ;  /* 0x000000ffff0d7224 */ /* 0x000fe400078e002a */
[----:B------:R-:W-:Y:S02]  /*317d0*/  IMAD.MOV.U32 R12, RZ, RZ, R70 ;  /* 0x000000ffff0c7224 */ /* 0x000fe400078e0046 */
[----:B------:R-:W-:-:S07]  /*317e0*/  IMAD.MOV.U32 R75, RZ, RZ, R14 ;  /* 0x000000ffff4b7224 */ /* 0x000fce00078e000e */
[----:B------:R-:W-:Y:S05]  /*317f0*/  WARPSYNC.COLLECTIVE R15, `(.L_x_4984) ;  /* 0x000000000f087348 */ /* 0x000fea0003c00000 */
[----:B------:R0:W1:Y:S02]  /*31800*/  SHFL.IDX P6, R14, R13, R12, R11 ;  /* 0x0000000c0d0e7389 */ /* 0x00006400000c000b */
[----:B01----:R-:W-:Y:S01]  /*31810*/  ENDCOLLECTIVE ;  /* 0x000000000000791b */ /* 0x003fe20003800000 */
.L_x_4984:
[----:B------:R-:W-:Y:S02]  /*31820*/  IMAD.MOV.U32 R13, RZ, RZ, R41 ;  /* 0x000000ffff0d7224 */ /* 0x000fe400078e0029 */
[----:B------:R-:W-:-:S07]  /*31830*/  IMAD.MOV.U32 R42, RZ, RZ, R14 ;  /* 0x000000ffff2a7224 */ /* 0x000fce00078e000e */
[----:B------:R-:W-:Y:S05]  /*31840*/  WARPSYNC.COLLECTIVE R15, `(.L_x_4985) ;  /* 0x000000000f087348 */ /* 0x000fea0003c00000 */
[----:B------:R0:W1:Y:S02]  /*31850*/  SHFL.IDX P6, R14, R13, R12, R11 ;  /* 0x0000000c0d0e7389 */ /* 0x00006400000c000b */
[----:B01----:R-:W-:Y:S01]  /*31860*/  ENDCOLLECTIVE ;  /* 0x000000000000791b */ /* 0x003fe20003800000 */
.L_x_4985:
[----:B------:R-:W-:Y:S02]  /*31870*/  IMAD.MOV.U32 R13, RZ, RZ, R51 ;  /* 0x000000ffff0d7224 */ /* 0x000fe400078e0033 */
[----:B------:R-:W-:Y:S02]  /*31880*/  IMAD.MOV.U32 R12, RZ, RZ, R40 ;  /* 0x000000ffff0c7224 */ /* 0x000fe400078e0028 */
[----:B------:R-:W-:-:S07]  /*31890*/  IMAD.MOV.U32 R41, RZ, RZ, R14 ;  /* 0x000000ffff297224 */ /* 0x000fce00078e000e */
[----:B------:R-:W-:Y:S05]  /*318a0*/  WARPSYNC.COLLECTIVE R15, `(.L_x_4986) ;  /* 0x000000000f087348 */ /* 0x000fea0003c00000 */
[----:B------:R0:W1:Y:S02]  /*318b0*/  SHFL.IDX P6, R14, R13, R12, R11 ;  /* 0x0000000c0d0e7389 */ /* 0x00006400000c000b */
[----:B01----:R-:W-:Y:S01]  /*318c0*/  ENDCOLLECTIVE ;  /* 0x000000000000791b */ /* 0x003fe20003800000 */
.L_x_4986:
[----:B------:R-:W-:Y:S02]  /*318d0*/  IMAD.MOV.U32 R13, RZ, RZ, R48 ;  /* 0x000000ffff0d7224 */ /* 0x000fe400078e0030 */
[----:B------:R-:W-:-:S07]  /*318e0*/  IMAD.MOV.U32 R51, RZ, RZ, R14 ;  /* 0x000000ffff337224 */ /* 0x000fce00078e000e */
[----:B------:R-:W-:Y:S05]  /*318f0*/  WARPSYNC.COLLECTIVE R15, `(.L_x_4987) ;  /* 0x000000000f087348 */ /* 0x000fea0003c00000 */
[----:B------:R0:W1:Y:S02]  /*31900*/  SHFL.IDX P6, R14, R13, R12, R11 ;  /* 0x0000000c0d0e7389 */ /* 0x00006400000c000b */
[----:B01----:R-:W-:Y:S01]  /*31910*/  ENDCOLLECTIVE ;  /* 0x000000000000791b */ /* 0x003fe20003800000 */
.L_x_4987:
[----:B------:R-:W-:Y:S02]  /*31920*/  IMAD.MOV.U32 R13, RZ, RZ, R44 ;  /* 0x000000ffff0d7224 */ /* 0x000fe400078e002c */
[----:B------:R-:W-:Y:S02]  /*31930*/  IMAD.MOV.U32 R12, RZ, RZ, R70 ;  /* 0x000000ffff0c7224 */ /* 0x000fe400078e0046 */
[----:B------:R-:W-:-:S07]  /*31940*/  IMAD.MOV.U32 R48, RZ, RZ, R14 ;  /* 0x000000ffff307224 */ /* 0x000fce00078e000e */
[----:B------:R-:W-:Y:S05]  /*31950*/  WARPSYNC.COLLECTIVE R15, `(.L_x_4988) ;  /* 0x000000000f087348 */ /* 0x000fea0003c00000 */
[----:B------:R0:W1:Y:S02]  /*31960*/  SHFL.IDX P6, R14, R13, R12, R11 ;  /* 0x0000000c0d0e7389 */ /* 0x00006400000c000b */
[----:B01----:R-:W-:Y:S01]  /*31970*/  ENDCOLLECTIVE ;  /* 0x000000000000791b */ /* 0x003fe20003800000 */
.L_x_4988:
[----:B------:R-:W-:Y:S02]  /*31980*/  IMAD.MOV.U32 R13, RZ, RZ, R43 ;  /* 0x000000ffff0d7224 */ /* 0x000fe400078e002b */
[----:B------:R-:W-:-:S07]  /*31990*/  IMAD.MOV.U32 R44, RZ, RZ, R14 ;  /* 0x000000ffff2c7224 */ /* 0x000fce00078e000e */
[----:B------:R-:W-:Y:S05]  /*319a0*/  WARPSYNC.COLLECTIVE R15, `(.L_x_4989) ;  /* 0x000000000f087348 */ /* 0x000fea0003c00000 */
[----:B------:R0:W1:Y:S02]  /*319b0*/  SHFL.IDX P6, R14, R13, R12, R11 ;  /* 0x0000000c0d0e7389 */ /* 0x00006400000c000b */
[----:B01----:R-:W-:Y:S01]  /*319c0*/  ENDCOLLECTIVE ;  /* 0x000000000000791b */ /* 0x003fe20003800000 */
.L_x_4989:
[----:B------:R-:W-:Y:S02]  /*319d0*/  IMAD.MOV.U32 R13, RZ, RZ, R57 ;  /* 0x000000ffff0d7224 */ /* 0x000fe400078e0039 */
[----:B------:R-:W-:Y:S02]  /*319e0*/  IMAD.MOV.U32 R12, RZ, RZ, R40 ;  /* 0x000000ffff0c7224 */ /* 0x000fe400078e0028 */
[----:B------:R-:W-:-:S07]  /*319f0*/  IMAD.MOV.U32 R43, RZ, RZ, R14 ;  /* 0x000000ffff2b7224 */ /* 0x000fce00078e000e */
[----:B------:R-:W-:Y:S05]  /*31a00*/  WARPSYNC.COLLECTIVE R15, `(.L_x_4990) ;  /* 0x000000000f087348 */ /* 0x000fea0003c00000 */
[----:B------:R0:W1:Y:S02]  /*31a10*/  SHFL.IDX P6, R14, R13, R12, R11 ;  /* 0x0000000c0d0e7389 */ /* 0x00006400000c000b */
[----:B01----:R-:W-:Y:S01]  /*31a20*/  ENDCOLLECTIVE ;  /* 0x000000000000791b */ /* 0x003fe20003800000 */
.L_x_4990:
[----:B------:R-:W-:Y:S01]  /*31a30*/  SEL R72, R43, R48, P0 ;  /* 0x000000302b487207 */ /* 0x000fe20000000000 */
[----:B------:R-:W-:Y:S02]  /*31a40*/  IMAD.MOV.U32 R13, RZ, RZ, R52 ;  /* 0x000000ffff0d7224 */ /* 0x000fe400078e0034 */
[----:B------:R-:W-:-:S07]  /*31a50*/  IMAD.MOV.U32 R57, RZ, RZ, R14 ;  /* 0x000000ffff397224 */ /* 0x000fce00078e000e */
[----:B------:R-:W-:Y:S05]  /*31a60*/  WARPSYNC.COLLECTIVE R15, `(.L_x_4991) ;  /* 0x000000000f087348 */ /* 0x000fea0003c00000 */
[----:B------:R0:W1:Y:S02]  /*31a70*/  SHFL.IDX P6, R14, R13, R12, R11 ;  /* 0x0000000c0d0e7389 */ /* 0x00006400000c000b */
[----:B01----:R-:W-:Y:S01]  /*31a80*/  ENDCOLLECTIVE ;  /* 0x000000000000791b */ /* 0x003fe20003800000 */
.L_x_4991:
[----:B------:R-:W-:Y:S02]  /*31a90*/  IMAD.MOV.U32 R13, RZ, RZ, R47 ;  /* 0x000000ffff0d7224 */ /* 0x000fe400078e002f */
[----:B------:R-:W-:Y:S02]  /*31aa0*/  IMAD.MOV.U32 R12, RZ, RZ, R70 ;  /* 0x000000ffff0c7224 */ /* 0x000fe400078e0046 */
[----:B------:R-:W-:-:S07]  /*31ab0*/  IMAD.MOV.U32 R52, RZ, RZ, R14 ;  /* 0x000000ffff347224 */ /* 0x000fce00078e000e */
[----:B------:R-:W-:Y:S05]  /*31ac0*/  WARPSYNC.COLLECTIVE R15, `(.L_x_4992) ;  /* 0x000000000f087348 */ /* 0x000fea0003c00000 */
[----:B------:R0:W1:Y:S02]  /*31ad0*/  SHFL.IDX P6, R14, R13, R12, R11 ;  /* 0x0000000c0d0e7389 */ /* 0x00006400000c000b */
[----:B01----:R-:W-:Y:S01]  /*31ae0*/  ENDCOLLECTIVE ;  /* 0x000000000000791b */ /* 0x003fe20003800000 */
.L_x_4992:
[----:B------:R-:W-:Y:S02]  /*31af0*/  IMAD.MOV.U32 R13, RZ, RZ, R45 ;  /* 0x000000ffff0d7224 */ /* 0x000fe400078e002d */
[----:B------:R-:W-:-:S07]  /*31b00*/  IMAD.MOV.U32 R47, RZ, RZ, R14 ;  /* 0x000000ffff2f7224 */ /* 0x000fce00078e000e */
[----:B------:R-:W-:Y:S05]  /*31b10*/  WARPSYNC.COLLECTIVE R15, `(.L_x_4993) ;  /* 0x000000000f087348 */ /* 0x000fea0003c00000 */
[----:B------:R0:W1:Y:S02]  /*31b20*/  SHFL.IDX P6, R14, R13, R12, R11 ;  /* 0x0000000c0d0e7389 */ /* 0x00006400000c000b */
[----:B01----:R-:W-:Y:S01]  /*31b30*/  ENDCOLLECTIVE ;  /* 0x000000000000791b */ /* 0x003fe20003800000 */
.L_x_4993:
        /* <DEDUP_REMOVED lines=9> */
.L_x_4994:
[----:B------:R-:W-:Y:S01]  /*31bd0*/  SEL R76, R45, R52, P0 ;  /* 0x000000342d4c7207 */ /* 0x000fe20000000000 */
[----:B------:R-:W-:Y:S02]  /*31be0*/  IMAD.MOV.U32 R13, RZ, RZ, R56 ;  /* 0x000000ffff0d7224 */ /* 0x000fe400078e0038 */
[----:B------:R-:W-:-:S07]  /*31bf0*/  IMAD.MOV.U32 R125, RZ, RZ, R14 ;  /* 0x000000ffff7d7224 */ /* 0x000fce00078e000e */
[----:B------:R-:W-:Y:S05]  /*31c00*/  WARPSYNC.COLLECTIVE R15, `(.L_x_4995) ;  /* 0x000000000f087348 */ /* 0x000fea0003c00000 */
[----:B------:R0:W1:Y:S02]  /*31c10*/  SHFL.IDX P6, R14, R13, R12, R11 ;  /* 0x0000000c0d0e7389 */ /* 0x00006400000c000b */
[----:B01----:R-:W-:Y:S01]  /*31c20*/  ENDCOLLECTIVE ;  /* 0x000000000000791b */ /* 0x003fe20003800000 */
.L_x_4995:
[----:B------:R-:W-:Y:S02]  /*31c30*/  IMAD.MOV.U32 R13, RZ, RZ, R53 ;  /* 0x000000ffff0d7224 */ /* 0x000fe400078e0035 */
[----:B------:R-:W-:Y:S02]  /*31c40*/  IMAD.MOV.U32 R12, RZ, RZ, R70 ;  /* 0x000000ffff0c7224 */ /* 0x000fe400078e0046 */
[----:B------:R-:W-:-:S07]  /*31c50*/  IMAD.MOV.U32 R127, RZ, RZ, R14 ;  /* 0x000000ffff7f7224 */ /* 0x000fce00078e000e */
[----:B------:R-:W-:Y:S05]  /*31c60*/  WARPSYNC.COLLECTIVE R15, `(.L_x_4996) ;  /* 0x000000000f087348 */ /* 0x000fea0003c00000 */
[----:B------:R0:W1:Y:S02]  /*31c70*/  SHFL.IDX P6, R14, R13, R12, R11 ;  /* 0x0000000c0d0e7389 */ /* 0x00006400000c000b */
[----:B01----:R-:W-:Y:S01]  /*31c80*/  ENDCOLLECTIVE ;  /* 0x000000000000791b */ /* 0x003fe20003800000 */
.L_x_4996:
[----:B------:R-:W-:Y:S02]  /*31c90*/  IMAD.MOV.U32 R13, RZ, RZ, R49 ;  /* 0x000000ffff0d7224 */ /* 0x000fe400078e0031 */
[----:B------:R-:W-:-:S07]  /*31ca0*/  IMAD.MOV.U32 R53, RZ, RZ, R14 ;  /* 0x000000ffff357224 */ /* 0x000fce00078e000e */
[----:B------:R-:W-:Y:S05]  /*31cb0*/  WARPSYNC.COLLECTIVE R15, `(.L_x_4997) ;  /* 0x000000000f087348 */ /* 0x000fea0003c00000 */
[----:B------:R0:W1:Y:S02]  /*31cc0*/  SHFL.IDX P6, R14, R13, R12, R11 ;  /* 0x0000000c0d0e7389 */ /* 0x00006400000c000b */
[----:B01----:R-:W-:Y:S01]  /*31cd0*/  ENDCOLLECTIVE ;  /* 0x000000000000791b */ /* 0x003fe20003800000 */
.L_x_4997:
        /* <DEDUP_REMOVED lines=9> */
.L_x_4998:
[----:B------:R-:W-:Y:S02]  /*31d70*/  SEL R126, R127, R49, P0 ;  /* 0x000000317f7e7207 */ /* 0x000fe40000000000 */
[----:B------:R-:W-:Y:S01]  /*31d80*/  SEL R127, R49, R127, P0 ;  /* 0x0000007f317f7207 */ /* 0x000fe20000000000 */
[----:B------:R-:W-:Y:S01]  /*31d90*/  IMAD.MOV.U32 R13, RZ, RZ, R65 ;  /* 0x000000ffff0d7224 */ /* 0x000fe200078e0041 */
[----:B------:R-:W-:Y:S01]  /*31da0*/  SEL R65, R50, R42, P0 ;  /* 0x0000002a32417207 */ /* 0x000fe20000000000 */
[----:B------:R-:W-:-:S07]  /*31db0*/  IMAD.MOV.U32 R129, RZ, RZ, R14 ;  /* 0x000000ffff817224 */ /* 0x000fce00078e000e */
[----:B------:R-:W-:Y:S05]  /*31dc0*/  WARPSYNC.COLLECTIVE R15, `(.L_x_4999) ;  /* 0x000000000f087348 */ /* 0x000fea0003c00000 */
[----:B------:R0:W1:Y:S02]  /*31dd0*/  SHFL.IDX P6, R14, R13, R12, R11 ;  /* 0x0000000c0d0e7389 */ /* 0x00006400000c000b */
[----:B01----:R-:W-:Y:S01]  /*31de0*/  ENDCOLLECTIVE ;  /* 0x000000000000791b */ /* 0x003fe20003800000 */
.L_x_4999:
        /* <DEDUP_REMOVED lines=8> */
.L_x_5000:
[----:B------:R-:W-:Y:S02]  /*31e70*/  IMAD.MOV.U32 R13, RZ, RZ, R58 ;  /* 0x000000ffff0d7224 */ /* 0x000fe400078e003a */
[----:B------:R-:W-:-:S07]  /*31e80*/  IMAD.MOV.U32 R56, RZ, RZ, R14 ;  /* 0x000000ffff387224 */ /* 0x000fce00078e000e */
[----:B------:R-:W-:Y:S05]  /*31e90*/  WARPSYNC.COLLECTIVE R15, `(.L_x_5001) ;  /* 0x000000000f087348 */ /* 0x000fea0003c00000 */
[----:B------:R0:W1:Y:S02]  /*31ea0*/  SHFL.IDX P6, R14, R13, R12, R11 ;  /* 0x0000000c0d0e7389 */ /* 0x00006400000c000b */
[----:B01----:R-:W-:Y:S01]  /*31eb0*/  ENDCOLLECTIVE ;  /* 0x000000000000791b */ /* 0x003fe20003800000 */
.L_x_5001:
        /* <DEDUP_REMOVED lines=9> */
.L_x_5002:
[----:B------:R-:W-:Y:S02]  /*31f50*/  SEL R130, R131, R58, P0 ;  /* 0x0000003a83827207 */ /* 0x000fe40000000000 */
[----:B------:R-:W-:Y:S01]  /*31f60*/  SEL R131, R58, R131, P0 ;  /* 0x000000833a837207 */ /* 0x000fe20000000000 */
[----:B------:R-:W-:Y:S02]  /*31f70*/  IMAD.MOV.U32 R13, RZ, RZ, R147 ;  /* 0x000000ffff0d7224 */ /* 0x000fe400078e0093 */
[----:B------:R-:W-:-:S07]  /*31f80*/  IMAD.MOV.U32 R46, RZ, RZ, R14 ;  /* 0x000000ffff2e7224 */ /* 0x000fce00078e000e */
[----:B------:R-:W-:Y:S05]  /*31f90*/  WARPSYNC.COLLECTIVE R15, `(.L_x_5003) ;  /* 0x000000000f087348 */ /* 0x000fea0003c00000 */
[----:B------:R0:W1:Y:S02]  /*31fa0*/  SHFL.IDX P6, R14, R13, R12, R11 ;  /* 0x0000000c0d0e7389 */ /* 0x00006400000c000b */
[----:B01----:R-:W-:Y:S01]  /*31fb0*/  ENDCOLLECTIVE ;  /* 0x000000000000791b */ /* 0x003fe20003800000 */
.L_x_5003:
        /* <DEDUP_REMOVED lines=8> */
.L_x_5004:
[----:B------:R-:W-:Y:S02]  /*32040*/  IMAD.MOV.U32 R13, RZ, RZ, R148 ;  /* 0x000000ffff0d7224 */ /* 0x000fe400078e0094 */
[----:B------:R-:W-:-:S07]  /*32050*/  IMAD.MOV.U32 R40, RZ, RZ, R14 ;  /* 0x000000ffff287224 */ /* 0x000fce00078e000e */
[----:B------:R-:W-:Y:S05]  /*32060*/  WARPSYNC.COLLECTIVE R15, `(.L_x_5005) ;  /* 0x000000000f087348 */ /* 0x000fea0003c00000 */
[----:B------:R0:W1:Y:S02]  /*32070*/  SHFL.IDX P6, R14, R13, R12, R11 ;  /* 0x0000000c0d0e7389 */ /* 0x00006400000c000b */
[----:B01----:R-:W-:Y:S01]  /*32080*/  ENDCOLLECTIVE ;  /* 0x000000000000791b */ /* 0x003fe20003800000 */
.L_x_5005:
[----:B------:R-:W-:Y:S01]  /*32090*/  IMAD.MOV.U32 R11, RZ, RZ, RZ ;  /* 0x000000ffff0b7224 */ /* 0x000fe200078e00ff */
[----:B------:R-:W-:Y:S06]  /*320a0*/  BRA `(.L_x_5006) ;  /* 0xfffffefc00707947 */ /* 0x000fec000383ffff */
.L_x_4700:
[----:B------:R-:W-:Y:S02]  /*320b0*/  IMAD.MOV.U32 R13, RZ, RZ, R3 ;  /* 0x000000ffff0d7224 */ /* 0x000fe400078e0003 */
[----:B------:R-:W-:Y:S02]  /*320c0*/  IMAD.MOV.U32 R12, RZ, RZ, RZ ;  /* 0x000000ffff0c7224 */ /* 0x000fe400078e00ff */
[----:B------:R-:W-:Y:S02]  /*320d0*/  IMAD.MOV.U32 R11, RZ, RZ, 0x181f ;  /* 0x0000181fff0b7424 */ /* 0x000fe400078e00ff */
[----:B------:R-:W-:-:S07]  /*320e0*/  IMAD.MOV.U32 R15, RZ, RZ, -0x1 ;  /* 0xffffffffff0f7424 */ /* 0x000fce00078e00ff */
[----:B-----5:R-:W-:Y:S05]  /*320f0*/  WARPSYNC.COLLECTIVE R15, `(.L_x_5007) ;  /* 0x000000000f087348 */ /* 0x020fea0003c00000 */
[----:B------:R0:W1:Y:S02]  /*32100*/  SHFL.IDX P6, R14, R13, R12, R11 ;  /* 0x0000000c0d0e7389 */ /* 0x00006400000c000b */
[----:B01---5:R-:W-:Y:S01]  /*32110*/  ENDCOLLECTIVE ;  /* 0x000000000000791b */ /* 0x023fe20003800000 */
.L_x_5007:
[----:B------:R-:W-:Y:S02]  /*32120*/  IMAD.MOV.U32 R13, RZ, RZ, R2 ;  /* 0x000000ffff0d7224 */ /* 0x000fe400078e0002 */
[----:B------:R-:W-:-:S07]  /*32130*/  IMAD.MOV.U32 R0, RZ, RZ, R14 ;  /* 0x000000ffff007224 */ /* 0x000fce00078e000e */
[----:B------:R-:W-:Y:S05]  /*32140*/  WARPSYNC.COLLECTIVE R15, `(.L_x_5008) ;  /* 0x000000000f087348 */ /* 0x000fea0003c00000 */
[----:B------:R0:W1:Y:S02]  /*32150*/  SHFL.IDX P6, R14, R13, R12, R11 ;  /* 0x0000000c0d0e7389 */ /* 0x00006400000c000b */
[----:B01----:R-:W-:Y:S01]  /*32160*/  ENDCOLLECTIVE ;  /* 0x000000000000791b */ /* 0x003fe20003800000 */
.L_x_5008:
[----:B------:R-:W-:Y:S05]  /*32170*/  BRA `(.L_x_5009) ;  /* 0xffffff0c00b07947 */ /* 0x000fea000383ffff */
.L_x_4703:
[----:B------:R-:W-:Y:S01]  /*32180*/  BSSY B1, `(.L_x_5010) ;  /* 0x0000008000017945 */ /* 0x000fe20003800000 */
[----:B---3--:R-:W-:Y:S02]  /*32190*/  IMAD.MOV.U32 R13, RZ, RZ, R3 ;  /* 0x000000ffff0d7224 */ /* 0x008fe400078e0003 */
[----:B------:R-:W-:Y:S02]  /*321a0*/  IMAD.MOV.U32 R12, RZ, RZ, 0x1 ;  /* 0x00000001ff0c7424 */ /* 0x000fe400078e00ff */
[----:B------:R-:W-:Y:S02]  /*321b0*/  IMAD.MOV.U32 R11, RZ, RZ, 0x181f ;  /* 0x0000181fff0b7424 */ /* 0x000fe400078e00ff */
[----:B------:R-:W-:-:S07]  /*321c0*/  IMAD.MOV.U32 R15, RZ, RZ, -0x1 ;  /* 0xffffffffff0f7424 */ /* 0x000fce00078e00ff */
[----:B012--5:R-:W-:Y:S05]  /*321d0*/  WARPSYNC.COLLECTIVE R15, `(.L_x_5011) ;  /* 0x000000000f087348 */ /* 0x027fea0003c00000 */
[----:B--2---:R2:W3:Y:S02]  /*321e0*/  SHFL.IDX P6, R14, R13, R12, R11 ;  /* 0x0000000c0d0e7389 */ /* 0x0044e400000c000b */
[----:B0123-5:R-:W-:Y:S01]  /*321f0*/  ENDCOLLECTIVE ;  /* 0x000000000000791b */ /* 0x02ffe20003800000 */
.L_x_5011:
[----:B------:R-:W-:Y:S05]  /*32200*/  BSYNC B1 ;  /* 0x0000000000017941 */ /* 0x000fea0003800000 */
.L_x_5010:
        /* <DEDUP_REMOVED lines=8> */
.L_x_5012:
[----:B------:R-:W-:Y:S05]  /*32290*/  BRA `(.L_x_5013) ;  /* 0xffffff0c00c07947 */ /* 0x000fea000383ffff */
.L_x_4706:
        /* <DEDUP_REMOVED lines=8> */
.L_x_5015:
[----:B------:R-:W-:Y:S05]  /*32320*/  BSYNC B1 ;  /* 0x0000000000017941 */ /* 0x000fea0003800000 */
.L_x_5014:
        /* <DEDUP_REMOVED lines=8> */
.L_x_5016:
[----:B------:R-:W-:Y:S05]  /*323b0*/  BRA `(.L_x_5017) ;  /* 0xffffff0c00d07947 */ /* 0x000fea000383ffff */
.L_x_4709:
        /* <DEDUP_REMOVED lines=8> */
.L_x_5019:
[----:B------:R-:W-:Y:S05]  /*32440*/  BSYNC B1 ;  /* 0x0000000000017941 */ /* 0x000fea0003800000 */
.L_x_5018:
        /* <DEDUP_REMOVED lines=8> */
.L_x_5020:
[----:B------:R-:W-:Y:S05]  /*324d0*/  BRA `(.L_x_5021) ;  /* 0xffffff0c00e07947 */ /* 0x000fea000383ffff */
.L_x_4711:
[----:B------:R-:W-:Y:S02]  /*324e0*/  IMAD.MOV.U32 R13, RZ, RZ, R45 ;  /* 0x000000ffff0d7224 */ /* 0x000fe400078e002d */
[----:B------:R-:W-:Y:S02]  /*324f0*/  IMAD.MOV.U32 R12, RZ, RZ, RZ ;  /* 0x000000ffff0c7224 */ /* 0x000fe400078e00ff */
[----:B------:R-:W-:Y:S02]  /*32500*/  IMAD.MOV.U32 R11, RZ, RZ, 0x1c1f ;  /* 0x00001c1fff0b7424 */ /* 0x000fe400078e00ff */
[----:B------:R-:W-:-:S07]  /*32510*/  IMAD.MOV.U32 R15, RZ, RZ, -0x1 ;  /* 0xffffffffff0f7424 */ /* 0x000fce00078e00ff */
[----:B------:R-:W-:Y:S05]  /*32520*/  WARPSYNC.COLLECTIVE R15, `(.L_x_5022) ;  /* 0x000000000f087348 */ /* 0x000fea0003c00000 */
[----:B------:R0:W1:Y:S02]  /*32530*/  SHFL.IDX P6, R14, R13, R12, R11 ;  /* 0x0000000c0d0e7389 */ /* 0x00006400000c000b */
[----:B01----:R-:W-:Y:S01]  /*32540*/  ENDCOLLECTIVE ;  /* 0x000000000000791b */ /* 0x003fe20003800000 */
.L_x_5022:
[----:B------:R-:W-:Y:S02]  /*32550*/  IMAD.MOV.U32 R13, RZ, RZ, R44 ;  /* 0x000000ffff0d7224 */ /* 0x000fe400078e002c */
[----:B------:R-:W-:-:S07]  /*32560*/  IMAD.MOV.U32 R46, RZ, RZ, R14 ;  /* 0x000000ffff2e7224 */ /* 0x000fce00078e000e */
[----:B------:R-:W-:Y:S05]  /*32570*/  WARPSYNC.COLLECTIVE R15, `(.L_x_5023) ;  /* 0x000000000f087348 */ /* 0x000fea0003c00000 */
[----:B------:R0:W1:Y:S02]  /*32580*/  SHFL.IDX P6, R14, R13, R12, R11 ;  /* 0x0000000c0d0e7389 */ /* 0x00006400000c000b */
[----:B01----:R-:W-:Y:S01]  /*32590*/  ENDCOLLECTIVE ;  /* 0x000000000000791b */ /* 0x003fe20003800000 */
.L_x_5023:
[----:B------:R-:W-:Y:S01]  /*325a0*/  IMAD.MOV.U32 R47, RZ, RZ, R14 ;  /* 0x000000ffff2f7224 */ /* 0x000fe200078e000e */
[----:B------:R-:W-:Y:S06]  /*325b0*/  BRA `(.L_x_5024) ;  /* 0xffffff1000a87947 */ /* 0x000fec000383ffff */
.L_x_4714:
[----:B------:R-:W-:Y:S01]  /*325c0*/  BSSY B1, `(.L_x_5025) ;  /* 0x0000008000017945 */ /* 0x000fe20003800000 */
[----:B------:R-:W-:Y:S02]  /*325d0*/  IMAD.MOV.U32 R13, RZ, RZ, R45 ;  /* 0x000000ffff0d7224 */ /* 0x000fe400078e002d */
[----:B------:R-:W-:Y:S02]  /*325e0*/  IMAD.MOV.U32 R12, RZ, RZ, 0x1 ;  /* 0x00000001ff0c7424 */ /* 0x000fe400078e00ff */
[----:B---3--:R-:W-:Y:S02]  /*325f0*/  IMAD.MOV.U32 R11, RZ, RZ, 0x1c1f ;  /* 0x00001c1fff0b7424 */ /* 0x008fe400078e00ff */
[----:B------:R-:W-:-:S07]  /*32600*/  IMAD.MOV.U32 R15, RZ, RZ, -0x1 ;  /* 0xffffffffff0f7424 */ /* 0x000fce00078e00ff */
[----:B012---:R-:W-:Y:S05]  /*32610*/  WARPSYNC.COLLECTIVE R15, `(.L_x_5026) ;  /* 0x000000000f087348 */ /* 0x007fea0003c00000 */
[----:B------:R3:W4:Y:S02]  /*32620*/  SHFL.IDX P6, R14, R13, R12, R11 ;  /* 0x0000000c0d0e7389 */ /* 0x00072400000c000b */
[----:B01234-:R-:W-:Y:S01]  /*32630*/  ENDCOLLECTIVE ;  /* 0x000000000000791b */ /* 0x01ffe20003800000 */
.L_x_5026:
[----:B------:R-:W-:Y:S05]  /*32640*/  BSYNC B1 ;  /* 0x0000000000017941 */ /* 0x000fea0003800000 */
.L_x_5025:
        /* <DEDUP_REMOVED lines=8> */
.L_x_5027:
[----:B------:R-:W-:Y:S05]  /*326d0*/  BRA `(.L_x_5028) ;  /* 0xffffff1c007c7947 */ /* 0x000fea000383ffff */
.L_x_4718:
[----:B------:R-:W-:Y:S02]  /*326e0*/  IMAD.MOV.U32 R13, RZ, RZ, R3 ;  /* 0x000000ffff0d7224 */ /* 0x000fe400078e0003 */
[----:B------:R-:W-:Y:S02]  /*326f0*/  IMAD.MOV.U32 R12, RZ, RZ, RZ ;  /* 0x000000ffff0c7224 */ /* 0x000fe400078e00ff */
[----:B------:R-:W-:Y:S02]  /*32700*/  IMAD.MOV.U32 R11, RZ, RZ, 0x181f ;  /* 0x0000181fff0b7424 */ /* 0x000fe400078e00ff */
[----:B------:R-:W-:-:S07]  /*32710*/  IMAD.MOV.U32 R15, RZ, RZ, -0x1 ;  /* 0xffffffffff0f7424 */ /* 0x000fce00078e00ff */
[----:B--2--5:R-:W-:Y:S05]  /*32720*/  WARPSYNC.COLLECTIVE R15, `(.L_x_5029) ;  /* 0x000000000f087348 */ /* 0x024fea0003c00000 */
[----:B------:R0:W1:Y:S02]  /*32730*/  SHFL.IDX P6, R14, R13, R12, R11 ;  /* 0x0000000c0d0e7389 */ /* 0x00006400000c000b */
[----:B012--5:R-:W-:Y:S01]  /*32740*/  ENDCOLLECTIVE ;  /* 0x000000000000791b */ /* 0x027fe20003800000 */
.L_x_5029:
[----:B------:R-:W-:Y:S02]  /*32750*/  IMAD.MOV.U32 R13, RZ, RZ, R2 ;  /* 0x000000ffff0d7224 */ /* 0x000fe400078e0002 */
[----:B------:R-:W-:-:S07]  /*32760*/  IMAD.MOV.U32 R0, RZ, RZ, R14 ;  /* 0x000000ffff007224 */ /* 0x000fce00078e000e */
[----:B------:R-:W-:Y:S05]  /*32770*/  WARPSYNC.COLLECTIVE R15, `(.L_x_5030) ;  /* 0x000000000f087348 */ /* 0x000fea0003c00000 */
[----:B------:R0:W1:Y:S02]  /*32780*/  SHFL.IDX P6, R14, R13, R12, R11 ;  /* 0x0000000c0d0e7389 */ /* 0x00006400000c000b */
[----:B01----:R-:W-:Y:S01]  /*32790*/  ENDCOLLECTIVE ;  /* 0x000000000000791b */ /* 0x003fe20003800000 */
.L_x_5030:
[----:B------:R-:W-:Y:S05]  /*327a0*/  BRA `(.L_x_5031) ;  /* 0xffffff3000347947 */ /* 0x000fea000383ffff */
.L_x_4721:
[----:B------:R-:W-:Y:S01]  /*327b0*/  BSSY B1, `(.L_x_5032) ;  /* 0x0000008000017945 */ /* 0x000fe20003800000 */
[----:B----4-:R-:W-:Y:S02]  /*327c0*/  IMAD.MOV.U32 R13, RZ, RZ, R3 ;  /* 0x000000ffff0d7224 */ /* 0x010fe400078e0003 */
[----:B------:R-:W-:Y:S02]  /*327d0*/  IMAD.MOV.U32 R12, RZ, RZ, 0x1 ;  /* 0x00000001ff0c7424 */ /* 0x000fe400078e00ff */
[----:B------:R-:W-:Y:S02]  /*327e0*/  IMAD.MOV.U32 R11, RZ, RZ, 0x181f ;  /* 0x0000181fff0b7424 */ /* 0x000fe400078e00ff */
[----:B------:R-:W-:-:S07]  /*327f0*/  IMAD.MOV.U32 R15, RZ, RZ, -0x1 ;  /* 0xffffffffff0f7424 */ /* 0x000fce00078e00ff */
[----:B0123--:R-:W-:Y:S05]  /*32800*/  WARPSYNC.COLLECTIVE R15, `(.L_x_5033) ;  /* 0x000000000f087348 */ /* 0x00ffea0003c00000 */
[----:B---3--:R3:W4:Y:S02]  /*32810*/  SHFL.IDX P6, R14, R13, R12, R11 ;  /* 0x0000000c0d0e7389 */ /* 0x00872400000c000b */
[----:B01234-:R-:W-:Y:S01]  /*32820*/  ENDCOLLECTIVE ;  /* 0x000000000000791b */ /* 0x01ffe20003800000 */
.L_x_5033:
[----:B------:R-:W-:Y:S05]  /*32830*/  BSYNC B1 ;  /* 0x0000000000017941 */ /* 0x000fea0003800000 */
.L_x_5032:
        /* <DEDUP_REMOVED lines=8> */
.L_x_5034:
[----:B------:R-:W-:Y:S05]  /*328c0*/  BRA `(.L_x_5035) ;  /* 0xffffff3000487947 */ /* 0x000fea000383ffff */
.L_x_4724:
        /* <DEDUP_REMOVED lines=8> */
.L_x_5037:
[----:B------:R-:W-:Y:S05]  /*32950*/  BSYNC B1 ;  /* 0x0000000000017941 */ /* 0x000fea0003800000 */
.L_x_5036:
        /* <DEDUP_REMOVED lines=8> */
.L_x_5038:
[----:B------:R-:W-:Y:S05]  /*329e0*/  BRA `(.L_x_5039) ;  /* 0xffffff3000587947 */ /* 0x000fea000383ffff */
.L_x_4727:
[----:B------:R-:W-:Y:S01]  /*329f0*/  BSSY B1, `(.L_x_5040) ;  /* 0x0000008000017945 */ /* 0x000fe20003800000 */
[----:B0-----:R-:W-:Y:S02]  /*32a00*/  IMAD.MOV.U32 R13, RZ, RZ, R3 ;  /* 0x000000ffff0d7224 */ /* 0x001fe400078e0003 */
[----:B------:R-:W-:Y:S02]  /*32a10*/  IMAD.MOV.U32 R12, RZ, RZ, 0x3 ;  /* 0x00000003ff0c7424 */ /* 0x000fe400078e00ff */
[----:B------:R-:W-:Y:S02]  /*32a20*/  IMAD.MOV.U32 R11, RZ, RZ, 0x181f ;  /* 0x0000181fff0b7424 */ /* 0x000fe400078e00ff */
[----:B------:R-:W-:-:S07]  /*32a30*/  IMAD.MOV.U32 R15, RZ, RZ, -0x1 ;  /* 0xffffffffff0f7424 */ /* 0x000fce00078e00ff */
[----:B-1234-:R-:W-:Y:S05]  /*32a40*/  WARPSYNC.COLLECTIVE R15, `(.L_x_5041) ;  /* 0x000000000f087348 */ /* 0x01efea0003c00000 */
[----:B----4-:R0:W4:Y:S02]  /*32a50*/  SHFL.IDX P6, R14, R13, R12, R11 ;  /* 0x0000000c0d0e7389 */ /* 0x01012400000c000b */
[----:B01234-:R-:W-:Y:S01]  /*32a60*/  ENDCOLLECTIVE ;  /* 0x000000000000791b */ /* 0x01ffe20003800000 */
.L_x_5041:
[----:B------:R-:W-:Y:S05]  /*32a70*/  BSYNC B1 ;  /* 0x0000000000017941 */ /* 0x000fea0003800000 */
.L_x_5040:
        /* <DEDUP_REMOVED lines=8> */
.L_x_5042:
[----:B------:R-:W-:Y:S05]  /*32b00*/  BRA `(.L_x_5043) ;  /* 0xffffff3000687947 */ /* 0x000fea000383ffff */
.L_x_4754:
        /* <DEDUP_REMOVED lines=11> */
.L_x_5045:
[----:B------:R-:W-:Y:S05]  /*32bc0*/  BSYNC B1 ;  /* 0x0000000000017941 */ /* 0x000fea0003800000 */
.L_x_5044:
[----:B------:R-:W-:Y:S05]  /*32bd0*/  BRA `(.L_x_5046) ;  /* 0xffffff5400147947 */ /* 0x000fea000383ffff */
.L_x_4756:
[----:B------:R-:W-:Y:S01]  /*32be0*/  BSSY B1, `(.L_x_5047) ;  /* 0x0000006000017945 */ /* 0x000fe20003800000 */
[----:B0-----:R-:W-:-:S07]  /*32bf0*/  IMAD.MOV.U32 R15, RZ, RZ, -0x1 ;  /* 0xffffffffff0f7424 */ /* 0x001fce00078e00ff */
[----:B-1----:R-:W-:Y:S05]  /*32c00*/  WARPSYNC.COLLECTIVE R15, `(.L_x_5048) ;  /* 0x000000000f0c7348 */ /* 0x002fea0003c00000 */
[----:B------:R-:W-:Y:S02]  /*32c10*/  ELECT P6, UR62, PT ;  /* 0x00000000003e782f */ /* 0x000fe400038c0000 */
[----:B------:R-:W-:Y:S01]  /*32c20*/  MOV R14, UR62 ;  /* 0x0000003e000e7c02 */ /* 0x000fe20008000f00 */
[----:B-1----:R-:W-:Y:S10]  /*32c30*/  ENDCOLLECTIVE ;  /* 0x000000000000791b */ /* 0x002ff40003800000 */
.L_x_5048:
[----:B------:R-:W-:Y:S05]  /*32c40*/  BSYNC B1 ;  /* 0x0000000000017941 */ /* 0x000fea0003800000 */
.L_x_5047:
[----:B------:R-:W-:Y:S05]  /*32c50*/  BRA `(.L_x_4755) ;  /* 0xffffff54000c7947 */ /* 0x000fea000383ffff */
.L_x_4758:
[----:B-1----:R1:W2:Y:S02]  /*32c60*/  SYNCS.PHASECHK.TRANS64.TRYWAIT P0, [R18+URZ+0x2a820], R5 ;  /* 0x02a82005120075a7 */ /* 0x0022a4000800017f */
[----:B--2---:R-:W-:Y:S05]  /*32c70*/  @!P0 NANOSLEEP.SYNCS 0x989680 ;  /* 0x009896800000895d */ /* 0x004fea0003900000 */
[----:B------:R-:W2:Y:S02]  /*32c80*/  @!P0 SYNCS.PHASECHK.TRANS64 P0, [R18+URZ+0x2a820], R5 ;  /* 0x02a82005120085a7 */ /* 0x000ea4000800007f */
[----:B--2---:R-:W-:Y:S05]  /*32c90*/  @!P0 BRA `(.L_x_4758) ;  /* 0xfffffffc00f08947 */ /* 0x004fea000383ffff */
[----:B------:R-:W-:Y:S05]  /*32ca0*/  BRA `(.L_x_5049) ;  /* 0xffffff54001c7947 */ /* 0x000fea000383ffff */
.L_x_4762:
[----:B--2---:R2:W3:Y:S02]  /*32cb0*/  SYNCS.PHASECHK.TRANS64.TRYWAIT P0, [R8+URZ+0x2a8a0], R11 ;  /* 0x02a8a00b080075a7 */ /* 0x0044e4000800017f */
[----:B---3--:R-:W-:Y:S05]  /*32cc0*/  @!P0 NANOSLEEP.SYNCS 0x989680 ;  /* 0x009896800000895d */ /* 0x008fea0003900000 */
[----:B------:R-:W3:Y:S02]  /*32cd0*/  @!P0 SYNCS.PHASECHK.TRANS64 P0, [R8+URZ+0x2a8a0], R11 ;  /* 0x02a8a00b080085a7 */ /* 0x000ee4000800007f */
[----:B---3--:R-:W-:Y:S05]  /*32ce0*/  @!P0 BRA `(.L_x_4762) ;  /* 0xfffffffc00f08947 */ /* 0x008fea000383ffff */
[----:B------:R-:W-:Y:S05]  /*32cf0*/  BRA `(.L_x_5050) ;  /* 0xffffff54003c7947 */ /* 0x000fea000383ffff */
.L_x_4769:
[----:B0-----:R0:W1:Y:S02]  /*32d00*/  SYNCS.PHASECHK.TRANS64.TRYWAIT P0, [R8+URZ+0x2a8c0], R11 ;  /* 0x02a8c00b080075a7 */ /* 0x001064000800017f */
[----:B-1----:R-:W-:Y:S05]  /*32d10*/  @!P0 NANOSLEEP.SYNCS 0x989680 ;  /* 0x009896800000895d */ /* 0x002fea0003900000 */
[----:B------:R-:W1:Y:S02]  /*32d20*/  @!P0 SYNCS.PHASECHK.TRANS64 P0, [R8+URZ+0x2a8c0], R11 ;  /* 0x02a8c00b080085a7 */ /* 0x000e64000800007f */
[----:B-1----:R-:W-:Y:S05]  /*32d30*/  @!P0 BRA `(.L_x_4769) ;  /* 0xfffffffc00f08947 */ /* 0x002fea000383ffff */
[----:B------:R-:W-:Y:S05]  /*32d40*/  BRA `(.L_x_5051) ;  /* 0xffffff58003c7947 */ /* 0x000fea000383ffff */
.L_x_4778:
[----:B0-----:R0:W1:Y:S02]  /*32d50*/  SYNCS.PHASECHK.TRANS64.TRYWAIT P1, [R9+URZ+0x2a8a0], R8 ;  /* 0x02a8a008090075a7 */ /* 0x001064000802017f */
[----:B-1----:R-:W-:Y:S05]  /*32d60*/  @!P1 NANOSLEEP.SYNCS 0x989680 ;  /* 0x009896800000995d */ /* 0x002fea0003900000 */
[----:B------:R-:W1:Y:S02]  /*32d70*/  @!P1 SYNCS.PHASECHK.TRANS64 P1, [R9+URZ+0x2a8a0], R8 ;  /* 0x02a8a008090095a7 */ /* 0x000e64000802007f */
[----:B-1----:R-:W-:Y:S05]  /*32d80*/  @!P1 BRA `(.L_x_4778) ;  /* 0xfffffffc00f09947 */ /* 0x002fea000383ffff */
[----:B------:R-:W-:Y:S05]  /*32d90*/  BRA `(.L_x_5052) ;  /* 0xffffff5c008c7947 */ /* 0x000fea000383ffff */
.L_x_4785:
[----:B-1----:R1:W2:Y:S02]  /*32da0*/  SYNCS.PHASECHK.TRANS64.TRYWAIT P1, [R9+URZ+0x2a8c0], R8 ;  /* 0x02a8c008090075a7 */ /* 0x0022a4000802017f */
[----:B--2---:R-:W-:Y:S05]  /*32db0*/  @!P1 NANOSLEEP.SYNCS 0x989680 ;  /* 0x009896800000995d */ /* 0x004fea0003900000 */
[----:B------:R-:W2:Y:S02]  /*32dc0*/  @!P1 SYNCS.PHASECHK.TRANS64 P1, [R9+URZ+0x2a8c0], R8 ;  /* 0x02a8c008090095a7 */ /* 0x000ea4000802007f */
[----:B--2---:R-:W-:Y:S05]  /*32dd0*/  @!P1 BRA `(.L_x_4785) ;  /* 0xfffffffc00f09947 */ /* 0x004fea000383ffff */
[----:B------:R-:W-:Y:S05]  /*32de0*/  BRA `(.L_x_5053) ;  /* 0xffffff6000887947 */ /* 0x000fea000383ffff */
.L_x_4812:
[----:B------:R-:W3:Y:S01]  /*32df0*/  S2R R0, SR_TID.X ;  /* 0x0000000000007919 */ /* 0x000ee20000002100 */
[----:B------:R-:W-:Y:S01]  /*32e00*/  BSSY B0, `(.L_x_5054) ;  /* 0x000000a000007945 */ /* 0x000fe20003800000 */
[----:B------:R-:W-:Y:S02]  /*32e10*/  IMAD.MOV.U32 R12, RZ, RZ, RZ ;  /* 0x000000ffff0c7224 */ /* 0x000fe400078e00ff */
[----:B------:R-:W-:Y:S02]  /*32e20*/  IMAD.MOV.U32 R11, RZ, RZ, 0x1f ;  /* 0x0000001fff0b7424 */ /* 0x000fe400078e00ff */
[----:B0-----:R-:W-:Y:S01]  /*32e30*/  IMAD.MOV.U32 R15, RZ, RZ, -0x1 ;  /* 0xffffffffff0f7424 */ /* 0x001fe200078e00ff */
[----:B---3--:R-:W-:-:S04]  /*32e40*/  SHF.R.U32.HI R0, RZ, 0x5, R0 ;  /* 0x00000005ff007819 */ /* 0x008fc80000011600 */
[----:B------:R-:W-:-:S05]  /*32e50*/  LOP3.LUT R0, R0, 0x3, RZ, 0xc0, !PT ;  /* 0x0000000300007812 */ /* 0x000fca00078ec0ff */
[----:B------:R-:W-:-:S07]  /*32e60*/  IMAD.MOV.U32 R13, RZ, RZ, R0 ;  /* 0x000000ffff0d7224 */ /* 0x000fce00078e0000 */
[----:B-12---:R-:W-:Y:S05]  /*32e70*/  WARPSYNC.COLLECTIVE R15, `(.L_x_5055) ;  /* 0x000000000f087348 */ /* 0x006fea0003c00000 */
[----:B------:R0:W3:Y:S02]  /*32e80*/  SHFL.IDX P6, R14, R13, R12, R11 ;  /* 0x0000000c0d0e7389 */ /* 0x0000e400000c000b */
[----:B0123--:R-:W-:Y:S01]  /*32e90*/  ENDCOLLECTIVE ;  /* 0x000000000000791b */ /* 0x00ffe20003800000 */
.L_x_5055:
[----:B------:R-:W-:Y:S05]  /*32ea0*/  BSYNC B0 ;  /* 0x0000000000007941 */ /* 0x000fea0003800000 */
.L_x_5054:
[----:B------:R-:W-:Y:S05]  /*32eb0*/  BRA `(.L_x_5056) ;  /* 0xffffff7400407947 */ /* 0x000fea000383ffff */
.L_x_4814:
[----:B------:R-:W-:Y:S01]  /*32ec0*/  BSSY B0, `(.L_x_5057) ;  /* 0x0000006000007945 */ /* 0x000fe20003800000 */
[----:B0-----:R-:W-:-:S07]  /*32ed0*/  IMAD.MOV.U32 R15, RZ, RZ, -0x1 ;  /* 0xffffffffff0f7424 */ /* 0x001fce00078e00ff */
[----:B-123--:R-:W-:Y:S05]  /*32ee0*/  WARPSYNC.COLLECTIVE R15, `(.L_x_5058) ;  /* 0x000000000f0c7348 */ /* 0x00efea0003c00000 */
[----:B------:R-:W-:Y:S02]  /*32ef0*/  ELECT P6, UR62, PT ;  /* 0x00000000003e782f */ /* 0x000fe400038c0000 */
[----:B------:R-:W-:Y:S01]  /*32f00*/  MOV R14, UR62 ;  /* 0x0000003e000e7c02 */ /* 0x000fe20008000f00 */
[----:B-123--:R-:W-:Y:S10]  /*32f10*/  ENDCOLLECTIVE ;  /* 0x000000000000791b */ /* 0x00eff40003800000 */
.L_x_5058:
[----:B------:R-:W-:Y:S05]  /*32f20*/  BSYNC B0 ;  /* 0x0000000000007941 */ /* 0x000fea0003800000 */
.L_x_5057:
[----:B------:R-:W-:Y:S05]  /*32f30*/  BRA `(.L_x_5059) ;  /* 0xffffff7400487947 */ /* 0x000fea000383ffff */
.L_x_4816:
[----:B-1----:R1:W2:Y:S02]  /*32f40*/  SYNCS.PHASECHK.TRANS64.TRYWAIT P0, [R0+URZ+0x2a880], R3 ;  /* 0x02a88003000075a7 */ /* 0x0022a4000800017f */
[----:B--2---:R-:W-:Y:S05]  /*32f50*/  @!P0 NANOSLEEP.SYNCS 0x989680 ;  /* 0x009896800000895d */ /* 0x004fea0003900000 */
[----:B------:R-:W2:Y:S02]  /*32f60*/  @!P0 SYNCS.PHASECHK.TRANS64 P0, [R0+URZ+0x2a880], R3 ;  /* 0x02a88003000085a7 */ /* 0x000ea4000800007f */
[----:B--2---:R-:W-:Y:S05]  /*32f70*/  @!P0 BRA `(.L_x_4816) ;  /* 0xfffffffc00f08947 */ /* 0x004fea000383ffff */
[----:B------:R-:W-:Y:S05]  /*32f80*/  BRA `(.L_x_5060) ;  /* 0xffffff7400b87947 */ /* 0x000fea000383ffff */
.L_x_4818:
[----:B--2---:R2:W3:Y:S02]  /*32f90*/  SYNCS.PHASECHK.TRANS64.TRYWAIT P0, [R0+URZ+0x2a840], R3 ;  /* 0x02a84003000075a7 */ /* 0x0044e4000800017f */
[----:B---3--:R-:W-:Y:S05]  /*32fa0*/  @!P0 NANOSLEEP.SYNCS 0x989680 ;  /* 0x009896800000895d */ /* 0x008fea0003900000 */
[----:B------:R-:W3:Y:S02]  /*32fb0*/  @!P0 SYNCS.PHASECHK.TRANS64 P0, [R0+URZ+0x2a840], R3 ;  /* 0x02a84003000085a7 */ /* 0x000ee4000800007f */
[----:B---3--:R-:W-:Y:S05]  /*32fc0*/  @!P0 BRA `(.L_x_4818) ;  /* 0xfffffffc00f08947 */ /* 0x008fea000383ffff */
[----:B------:R-:W-:Y:S05]  /*32fd0*/  BRA `(.L_x_5061) ;  /* 0xffffff7800387947 */ /* 0x000fea000383ffff */
.L_x_4822:
[----:B------:R-:W2:Y:S01]  /*32fe0*/  LDL.LU R11, [R1+0x48] ;  /* 0x00004800010b7983 */ /* 0x000ea20000300800 */
[----:B------:R-:W-:Y:S02]  /*32ff0*/  IMAD.MOV.U32 R5, RZ, RZ, R12 ;  /* 0x000000ffff057224 */ /* 0x000fe400078e000c */
[----:B------:R-:W-:Y:S02]  /*33000*/  IMAD.MOV.U32 R13, RZ, RZ, R3 ;  /* 0x000000ffff0d7224 */ /* 0x000fe400078e0003 */
[----:B------:R-:W-:Y:S02]  /*33010*/  IMAD.MOV.U32 R12, RZ, RZ, RZ ;  /* 0x000000ffff0c7224 */ /* 0x000fe400078e00ff */
[----:B------:R-:W-:Y:S02]  /*33020*/  IMAD.MOV.U32 R15, RZ, RZ, -0x1 ;  /* 0xffffffffff0f7424 */ /* 0x000fe400078e00ff */
        /* <DEDUP_REMOVED lines=8> */
.L_x_5062:
[----:B------:R-:W-:Y:S02]  /*330b0*/  IMAD.MOV.U32 R13, RZ, RZ, R4 ;  /* 0x000000ffff0d7224 */ /* 0x000fe400078e0004 */
[----:B------:R-:W-:-:S07]  /*330c0*/  IMAD.MOV.U32 R6, RZ, RZ, R14 ;  /* 0x000000ffff067224 */ /* 0x000fce00078e000e */
[----:B------:R-:W-:Y:S05]  /*330d0*/  WARPSYNC.COLLECTIVE R15, `(.L_x_5063) ;  /* 0x000000000f087348 */ /* 0x000fea0003c00000 */
[----:B------:R0:W1:Y:S02]  /*330e0*/  SHFL.IDX P6, R14, R13, R12, R11 ;  /* 0x0000000c0d0e7389 */ /* 0x00006400000c000b */
[----:B01----:R-:W-:Y:S01]  /*330f0*/  ENDCOLLECTIVE ;  /* 0x000000000000791b */ /* 0x003fe20003800000 */
.L_x_5063:
[----:B------:R-:W-:Y:S02]  /*33100*/  IMAD.MOV.U32 R13, RZ, RZ, R3 ;  /* 0x000000ffff0d7224 */ /* 0x000fe400078e0003 */
[----:B------:R-:W-:Y:S02]  /*33110*/  IMAD.MOV.U32 R12, RZ, RZ, 0x1 ;  /* 0x00000001ff0c7424 */ /* 0x000fe400078e00ff */
[----:B------:R-:W-:-:S07]  /*33120*/  IMAD.MOV.U32 R7, RZ, RZ, R14 ;  /* 0x000000ffff077224 */ /* 0x000fce00078e000e */
[----:B------:R-:W-:Y:S05]  /*33130*/  WARPSYNC.COLLECTIVE R15, `(.L_x_5064) ;  /* 0x000000000f087348 */ /* 0x000fea0003c00000 */
[----:B------:R0:W1:Y:S02]  /*33140*/  SHFL.IDX P6, R14, R13, R12, R11 ;  /* 0x0000000c0d0e7389 */ /* 0x00006400000c000b */
[----:B01----:R-:W-:Y:S01]  /*33150*/  ENDCOLLECTIVE ;  /* 0x000000000000791b */ /* 0x003fe20003800000 */
.L_x_5064:
        /* <DEDUP_REMOVED lines=17> */
.L_x_5065:
[----:B------:R-:W-:Y:S02]  /*33270*/  IMAD.MOV.U32 R13, RZ, RZ, R3 ;  /* 0x000000ffff0d7224 */ /* 0x000fe400078e0003 */
[----:B------:R-:W-:Y:S02]  /*33280*/  IMAD.MOV.U32 R12, RZ, RZ, 0x2 ;  /* 0x00000002ff0c7424 */ /* 0x000fe400078e00ff */
[----:B------:R-:W-:-:S07]  /*33290*/  IMAD.MOV.U32 R5, RZ, RZ, R14 ;  /* 0x000000ffff057224 */ /* 0x000fce00078e000e */
[----:B------:R-:W-:Y:S05]  /*332a0*/  WARPSYNC.COLLECTIVE R15, `(.L_x_5066) ;  /* 0x000000000f087348 */ /* 0x000fea0003c00000 */
[----:B------:R0:W1:Y:S02]  /*332b0*/  SHFL.IDX P6, R14, R13, R12, R11 ;  /* 0x0000000c0d0e7389 */ /* 0x00006400000c000b */
[----:B01----:R-:W-:Y:S01]  /*332c0*/  ENDCOLLECTIVE ;  /* 0x000000000000791b */ /* 0x003fe20003800000 */
.L_x_5066:
        /* <DEDUP_REMOVED lines=17> */
.L_x_5067:
[----:B------:R-:W-:Y:S02]  /*333e0*/  IMAD.MOV.U32 R13, RZ, RZ, R3 ;  /* 0x000000ffff0d7224 */ /* 0x000fe400078e0003 */
[----:B------:R-:W-:Y:S02]  /*333f0*/  IMAD.MOV.U32 R12, RZ, RZ, 0x3 ;  /* 0x00000003ff0c7424 */ /* 0x000fe400078e00ff */
[----:B------:R-:W-:-:S07]  /*33400*/  IMAD.MOV.U32 R5, RZ, RZ, R14 ;  /* 0x000000ffff057224 */ /* 0x000fce00078e000e */
[----:B------:R-:W-:Y:S05]  /*33410*/  WARPSYNC.COLLECTIVE R15, `(.L_x_5068) ;  /* 0x000000000f087348 */ /* 0x000fea0003c00000 */
[----:B------:R0:W1:Y:S02]  /*33420*/  SHFL.IDX P6, R14, R13, R12, R11 ;  /* 0x0000000c0d0e7389 */ /* 0x00006400000c000b */
[----:B01----:R-:W-:Y:S01]  /*33430*/  ENDCOLLECTIVE ;  /* 0x000000000000791b */ /* 0x003fe20003800000 */
.L_x_5068:
        /* <DEDUP_REMOVED lines=14> */
.L_x_5069:
[----:B------:R-:W-:Y:S01]  /*33520*/  @!PT LDS RZ, [RZ] ;  /* 0x00000000fffff984 */ /* 0x000fe20000000800 */
[----:B------:R-:W-:Y:S01]  /*33530*/  @!PT LDS RZ, [RZ] ;  /* 0x00000000fffff984 */ /* 0x000fe20000000800 */
[----:B------:R-:W-:Y:S01]  /*33540*/  @!PT LDS RZ, [RZ] ;  /* 0x00000000fffff984 */ /* 0x000fe20000000800 */
[----:B------:R0:W-:Y:S01]  /*33550*/  @!P3 LDGSTS.E.BYPASS.LTC128B.128 [R8+0x1d400], desc[UR40][R6.64+0x80], !P2 ;  /* 0x1d4000800608bfae */ /* 0x0001e2000d101d68 */
[----:B------:R-:W-:Y:S01]  /*33560*/  IMAD.MOV.U32 R3, RZ, RZ, R14 ;  /* 0x000000ffff037224 */ /* 0x000fe200078e000e */
[----:B------:R-:W-:Y:S06]  /*33570*/  BRA `(.L_x_5070) ;  /* 0xffffff7c00887947 */ /* 0x000fec000383ffff */
.L_x_4827:
[----:B----4-:R4:W0:Y:S02]  /*33580*/  SYNCS.PHASECHK.TRANS64.TRYWAIT P0, [R18+URZ+0x2a820], R0 ;  /* 0x02a82000120075a7 */ /* 0x010824000800017f */
[----:B0-----:R-:W-:Y:S05]  /*33590*/  @!P0 NANOSLEEP.SYNCS 0x989680 ;  /* 0x009896800000895d */ /* 0x001fea0003900000 */
[----:B------:R-:W0:Y:S02]  /*335a0*/  @!P0 SYNCS.PHASECHK.TRANS64 P0, [R18+URZ+0x2a820], R0 ;  /* 0x02a82000120085a7 */ /* 0x000e24000800007f */
[----:B0-----:R-:W-:Y:S05]  /*335b0*/  @!P0 BRA `(.L_x_4827) ;  /* 0xfffffffc00f08947 */ /* 0x001fea000383ffff */
[----:B------:R-:W-:Y:S05]  /*335c0*/  BRA `(.L_x_5071) ;  /* 0xffffff7c00f87947 */ /* 0x000fea000383ffff */
.L_x_4833:
[----:B0-----:R0:W3:Y:S02]  /*335d0*/  SYNCS.PHASECHK.TRANS64.TRYWAIT P0, [R6+URZ+0x2a880], R5 ;  /* 0x02a88005060075a7 */ /* 0x0010e4000800017f */
[----:B---3--:R-:W-:Y:S05]  /*335e0*/  @!P0 NANOSLEEP.SYNCS 0x989680 ;  /* 0x009896800000895d */ /* 0x008fea0003900000 */
[----:B------:R-:W3:Y:S02]  /*335f0*/  @!P0 SYNCS.PHASECHK.TRANS64 P0, [R6+URZ+0x2a880], R5 ;  /* 0x02a88005060085a7 */ /* 0x000ee4000800007f */
[----:B---3--:R-:W-:Y:S05]  /*33600*/  @!P0 BRA `(.L_x_4833) ;  /* 0xfffffffc00f08947 */ /* 0x008fea000383ffff */
[----:B------:R-:W-:Y:S05]  /*33610*/  BRA `(.L_x_5072) ;  /* 0xffffff8000b47947 */ /* 0x000fea000383ffff */
.L_x_4840:
[----:B--2---:R2:W3:Y:S02]  /*33620*/  SYNCS.PHASECHK.TRANS64.TRYWAIT P0, [R6+URZ+0x2a840], R5 ;  /* 0x02a84005060075a7 */ /* 0x0044e4000800017f */
[----:B---3--:R-:W-:Y:S05]  /*33630*/  @!P0 NANOSLEEP.SYNCS 0x989680 ;  /* 0x009896800000895d */ /* 0x008fea0003900000 */
[----:B------:R-:W3:Y:S02]  /*33640*/  @!P0 SYNCS.PHASECHK.TRANS64 P0, [R6+URZ+0x2a840], R5 ;  /* 0x02a84005060085a7 */ /* 0x000ee4000800007f */
[----:B---3--:R-:W-:Y:S05]  /*33650*/  @!P0 BRA `(.L_x_4840) ;  /* 0xfffffffc00f08947 */ /* 0x008fea000383ffff */
[----:B------:R-:W-:Y:S05]  /*33660*/  BRA `(.L_x_5073) ;  /* 0xffffff8400b47947 */ /* 0x000fea000383ffff */
.L_x_4848:
[----:B---3--:R3:W4:Y:S02]  /*33670*/  SYNCS.PHASECHK.TRANS64.TRYWAIT P0, [R12+URZ+0x2a870], R4 ;  /* 0x02a870040c0075a7 */ /* 0x008724000800017f */
[----:B----4-:R-:W-:Y:S05]  /*33680*/  @!P0 NANOSLEEP.SYNCS 0x989680 ;  /* 0x009896800000895d */ /* 0x010fea0003900000 */
[----:B------:R-:W4:Y:S02]  /*33690*/  @!P0 SYNCS.PHASECHK.TRANS64 P0, [R12+URZ+0x2a870], R4 ;  /* 0x02a870040c0085a7 */ /* 0x000f24000800007f */
[----:B----4-:R-:W-:Y:S05]  /*336a0*/  @!P0 BRA `(.L_x_4848) ;  /* 0xfffffffc00f08947 */ /* 0x010fea000383ffff */
[----:B------:R-:W-:Y:S05]  /*336b0*/  BRA `(.L_x_5074) ;  /* 0xffffff8800c87947 */ /* 0x000fea000383ffff */
.L_x_4850:
[----:B----4-:R4:W0:Y:S02]  /*336c0*/  SYNCS.PHASECHK.TRANS64.TRYWAIT P0, [R12+URZ+0x2a860], R3 ;  /* 0x02a860030c0075a7 */ /* 0x010824000800017f */
[----:B0-----:R-:W-:Y:S05]  /*336d0*/  @!P0 NANOSLEEP.SYNCS 0x989680 ;  /* 0x009896800000895d */ /* 0x001fea0003900000 */
[----:B------:R-:W0:Y:S02]  /*336e0*/  @!P0 SYNCS.PHASECHK.TRANS64 P0, [R12+URZ+0x2a860], R3 ;  /* 0x02a860030c0085a7 */ /* 0x000e24000800007f */
[----:B0-----:R-:W-:Y:S05]  /*336f0*/  @!P0 BRA `(.L_x_4850) ;  /* 0xfffffffc00f08947 */ /* 0x001fea000383ffff */
[----:B------:R-:W-:Y:S05]  /*33700*/  BRA `(.L_x_5075) ;  /* 0xffffff8800d07947 */ /* 0x000fea000383ffff */
.L_x_4857:
[----:B--2---:R2:W3:Y:S02]  /*33710*/  SYNCS.PHASECHK.TRANS64.TRYWAIT P1, [R2+URZ+0x2a870], R0 ;  /* 0x02a87000020075a7 */ /* 0x0044e4000802017f */
[----:B---3--:R-:W-:Y:S05]  /*33720*/  @!P1 NANOSLEEP.SYNCS 0x989680 ;  /* 0x009896800000995d */ /* 0x008fea0003900000 */
[----:B------:R-:W3:Y:S02]  /*33730*/  @!P1 SYNCS.PHASECHK.TRANS64 P1, [R2+URZ+0x2a870], R0 ;  /* 0x02a87000020095a7 */ /* 0x000ee4000802007f */
[----:B---3--:R-:W-:Y:S05]  /*33740*/  @!P1 BRA `(.L_x_4857) ;  /* 0xfffffffc00f09947 */ /* 0x008fea000383ffff */
[----:B------:R-:W-:Y:S05]  /*33750*/  BRA `(.L_x_5076) ;  /* 0xffffff9400487947 */ /* 0x000fea000383ffff */
.L_x_4859:
[----:B--2---:R2:W3:Y:S02]  /*33760*/  SYNCS.PHASECHK.TRANS64.TRYWAIT P1, [R2+URZ+0x2a860], R0 ;  /* 0x02a86000020075a7 */ /* 0x0044e4000802017f */
[----:B---3--:R-:W-:Y:S05]  /*33770*/  @!P1 NANOSLEEP.SYNCS 0x989680 ;  /* 0x009896800000995d */ /* 0x008fea0003900000 */
[----:B------:R-:W3:Y:S02]  /*33780*/  @!P1 SYNCS.PHASECHK.TRANS64 P1, [R2+URZ+0x2a860], R0 ;  /* 0x02a86000020095a7 */ /* 0x000ee4000802007f */
[----:B---3--:R-:W-:Y:S05]  /*33790*/  @!P1 BRA `(.L_x_4859) ;  /* 0xfffffffc00f09947 */ /* 0x008fea000383ffff */
[----:B------:R-:W-:Y:S05]  /*337a0*/  BRA `(.L_x_5077) ;  /* 0xffffff9400507947 */ /* 0x000fea000383ffff */
.L_x_4863:
[----:B------:R-:W2:Y:S01]  /*337b0*/  LDL R2, [R1] ;  /* 0x0000000001027983 */ /* 0x000ea20000100800 */
[----:B------:R-:W-:Y:S01]  /*337c0*/  BSSY B0, `(.L_x_5078) ;  /* 0x0000008000007945 */ /* 0x000fe20003800000 */
[----:B------:R-:W-:Y:S02]  /*337d0*/  IMAD.MOV.U32 R12, RZ, RZ, RZ ;  /* 0x000000ffff0c7224 */ /* 0x000fe400078e00ff */
[----:B------:R-:W-:Y:S02]  /*337e0*/  IMAD.MOV.U32 R11, RZ, RZ, 0x1f ;  /* 0x0000001fff0b7424 */ /* 0x000fe400078e00ff */
[----:B0-----:R-:W-:Y:S02]  /*337f0*/  IMAD.MOV.U32 R15, RZ, RZ, -0x1 ;  /* 0xffffffffff0f7424 */ /* 0x001fe400078e00ff */
[----:B--2---:R-:W-:-:S07]  /*33800*/  IMAD.MOV.U32 R13, RZ, RZ, R2 ;  /* 0x000000ffff0d7224 */ /* 0x004fce00078e0002 */
[----:B-1----:R-:W-:Y:S05]  /*33810*/  WARPSYNC.COLLECTIVE R15, `(.L_x_5079) ;  /* 0x000000000f087348 */ /* 0x002fea0003c00000 */
[----:B------:R0:W2:Y:S02]  /*33820*/  SHFL.IDX P6, R14, R13, R12, R11 ;  /* 0x0000000c0d0e7389 */ /* 0x0000a400000c000b */
[----:B012---:R-:W-:Y:S01]  /*33830*/  ENDCOLLECTIVE ;  /* 0x000000000000791b */ /* 0x007fe20003800000 */
.L_x_5079:
[----:B------:R-:W-:Y:S05]  /*33840*/  BSYNC B0 ;  /* 0x0000000000007941 */ /* 0x000fea0003800000 */
.L_x_5078:
        /* <DEDUP_REMOVED lines=9> */
.L_x_5080:
        /* <DEDUP_REMOVED lines=26> */
.L_x_5081:
        /* <DEDUP_REMOVED lines=8> */
.L_x_5082:
        /* <DEDUP_REMOVED lines=8> */
.L_x_5083:
        /* <DEDUP_REMOVED lines=8> */
.L_x_5084:
        /* <DEDUP_REMOVED lines=8> */
.L_x_5085:
        /* <DEDUP_REMOVED lines=9> */
.L_x_5086:
[----:B------:R-:W-:Y:S01]  /*33d10*/  IMAD.MOV.U32 R8, RZ, RZ, R14 ;  /* 0x000000ffff087224 */ /* 0x000fe200078e000e */
[----:B------:R-:W-:Y:S06]  /*33d20*/  BRA `(.L_x_5087) ;  /* 0xffffff9800ec7947 */ /* 0x000fec000383ffff */
.L_x_4866:
        /* <DEDUP_REMOVED lines=8> */
.L_x_5089:
[----:B------:R-:W-:Y:S05]  /*33db0*/  BSYNC B0 ;  /* 0x0000000000007941 */ /* 0x000fea0003800000 */
.L_x_5088:
        /* <DEDUP_REMOVED lines=10> */
.L_x_5090:
        /* <DEDUP_REMOVED lines=8> */
.L_x_5091:
        /* <DEDUP_REMOVED lines=8> */
.L_x_5092:
        /* <DEDUP_REMOVED lines=8> */
.L_x_5093:
        /* <DEDUP_REMOVED lines=9> */
.L_x_5094:
[----:B------:R-:W-:Y:S01]  /*34070*/  IMAD.MOV.U32 R8, RZ, RZ, R14 ;  /* 0x000000ffff087224 */ /* 0x000fe200078e000e */
[----:B------:R-:W-:Y:S06]  /*34080*/  BRA `(.L_x_5095) ;  /* 0xffffff9800c47947 */ /* 0x000fec000383ffff */
.L_x_4868:
[----:B------:R-:W-:Y:S01]  /*34090*/  BSSY B0, `(.L_x_5096) ;  /* 0x0000006000007945 */ /* 0x000fe20003800000 */
[----:B------:R-:W-:Y:S01]  /*340a0*/  PLOP3.LUT P6, PT, P6, PT, PT, 0x8, 0x0 ;  /* 0x000000000000781c */ /* 0x000fe200037ce170 */
[----:B0-----:R-:W-:-:S12]  /*340b0*/  IMAD.MOV.U32 R15, RZ, RZ, -0x1 ;  /* 0xffffffffff0f7424 */ /* 0x001fd800078e00ff */
[----:B-1----:R-:W-:Y:S05]  /*340c0*/  WARPSYNC.COLLECTIVE R15, `(.L_x_5097) ;  /* 0x000000000f087348 */ /* 0x002fea0003c00000 */
[----:B------:R-:W-:Y:S01]  /*340d0*/  VOTE.ANY R14, PT, P6 ;  /* 0x00000000000e7806 */ /* 0x000fe200030e0100 */
[----:B-1----:R-:W-:Y:S06]  /*340e0*/  ENDCOLLECTIVE ;  /* 0x000000000000791b */ /* 0x002fec0003800000 */
.L_x_5097:
[----:B------:R-:W-:Y:S05]  /*340f0*/  BSYNC B0 ;  /* 0x0000000000007941 */ /* 0x000fea0003800000 */
.L_x_5096:
        /* <DEDUP_REMOVED lines=10> */
.L_x_5098:
[----:B------:R-:W-:Y:S02]  /*341a0*/  IMAD.MOV.U32 R13, RZ, RZ, R6 ;  /* 0x000000ffff0d7224 */ /* 0x000fe400078e0006 */
[----:B------:R-:W-:-:S07]  /*341b0*/  IMAD.MOV.U32 R4, RZ, RZ, R14 ;  /* 0x000000ffff047224 */ /* 0x000fce00078e000e */
[----:B------:R-:W-:Y:S05]  /*341c0*/  WARPSYNC.COLLECTIVE R15, `(.L_x_5099) ;  /* 0x000000000f087348 */ /* 0x000fea0003c00000 */
[----:B------:R0:W1:Y:S02]  /*341d0*/  SHFL.IDX P6, R14, R13, R12, R11 ;  /* 0x0000000c0d0e7389 */ /* 0x00006400000c000b */
[----:B01----:R-:W-:Y:S01]  /*341e0*/  ENDCOLLECTIVE ;  /* 0x000000000000791b */ /* 0x003fe20003800000 */
.L_x_5099:
[----:B------:R-:W-:Y:S02]  /*341f0*/  IMAD.MOV.U32 R6, RZ, RZ, R14 ;  /* 0x000000ffff067224 */ /* 0x000fe400078e000e */
[----:B------:R-:W-:-:S05]  /*34200*/  IMAD.IADD R8, R0, 0x1, R16 ;  /* 0x0000000100087824 */ /* 0x000fca00078e0210 */
[----:B------:R0:W-:Y:S01]  /*34210*/  STL [R1+0xc], R8 ;  /* 0x00000c0801007387 */ /* 0x0001e20000100800 */
[----:B------:R-:W-:Y:S05]  /*34220*/  BRA `(.L_x_5100) ;  /* 0xffffff9800a87947 */ /* 0x000fea000383ffff */
.L_x_4870:
        /* <DEDUP_REMOVED lines=8> */
.L_x_5102:
[----:B------:R-:W-:Y:S05]  /*342b0*/  BSYNC B0 ;  /* 0x0000000000007941 */ /* 0x000fea0003800000 */
.L_x_5101:
[----:B------:R-:W-:Y:S01]  /*342c0*/  IMAD.MOV.U32 R0, RZ, RZ, R14 ;  /* 0x000000ffff007224 */ /* 0x000fe200078e000e */
[----:B------:R-:W-:Y:S06]  /*342d0*/  BRA `(.L_x_5103) ;  /* 0xffffff9800947947 */ /* 0x000fec000383ffff */
.L_x_4876:
[----:B0-----:R0:W1:Y:S02]  /*342e0*/  SYNCS.PHASECHK.TRANS64.TRYWAIT P0, [R0+URZ+0x2a820], R3 ;  /* 0x02a82003000075a7 */ /* 0x001064000800017f */
[----:B-1----:R-:W-:Y:S05]  /*342f0*/  @!P0 NANOSLEEP.SYNCS 0x989680 ;  /* 0x009896800000895d */ /* 0x002fea0003900000 */
[----:B------:R-:W1:Y:S02]  /*34300*/  @!P0 SYNCS.PHASECHK.TRANS64 P0, [R0+URZ+0x2a820], R3 ;  /* 0x02a82003000085a7 */ /* 0x000e64000800007f */
[----:B-1----:R-:W-:Y:S05]  /*34310*/  @!P0 BRA `(.L_x_4876) ;  /* 0xfffffffc00f08947 */ /* 0x002fea000383ffff */
[----:B------:R-:W-:Y:S05]  /*34320*/  BRA `(.L_x_5104) ;  /* 0xffffffa400387947 */ /* 0x000fea000383ffff */
.L_x_4877:
        /* <DEDUP_REMOVED lines=11> */
.L_x_5106:
[----:B------:R-:W-:Y:S05]  /*343e0*/  BSYNC B0 ;  /* 0x0000000000007941 */ /* 0x000fea0003800000 */
.L_x_5105:
[----:B------:R-:W-:Y:S05]  /*343f0*/  BRA `(.L_x_5107) ;  /* 0xffffffa400207947 */ /* 0x000fea000383ffff */
.L_x_4878:
[----:B------:R-:W-:Y:S01]  /*34400*/  BSSY B0, `(.L_x_5108) ;  /* 0x0000006000007945 */ /* 0x000fe20003800000 */
[----:B------:R-:W-:-:S07]  /*34410*/  IMAD.MOV.U32 R15, RZ, RZ, -0x1 ;  /* 0xffffffffff0f7424 */ /* 0x000fce00078e00ff */
[----:B01----:R-:W-:Y:S05]  /*34420*/  WARPSYNC.COLLECTIVE R15, `(.L_x_5109) ;  /* 0x000000000f0c7348 */ /* 0x003fea0003c00000 */
[----:B------:R-:W-:Y:S02]  /*34430*/  ELECT P6, UR62, PT ;  /* 0x00000000003e782f */ /* 0x000fe400038c0000 */
[----:B------:R-:W-:Y:S01]  /*34440*/  MOV R14, UR62 ;  /* 0x0000003e000e7c02 */ /* 0x000fe20008000f00 */
[----:B01----:R-:W-:Y:S10]  /*34450*/  ENDCOLLECTIVE ;  /* 0x000000000000791b */ /* 0x003ff40003800000 */
.L_x_5109:
[----:B------:R-:W-:Y:S05]  /*34460*/  BSYNC B0 ;  /* 0x0000000000007941 */ /* 0x000fea0003800000 */
.L_x_5108:
[----:B------:R-:W-:Y:S05]  /*34470*/  BRA `(.L_x_5110) ;  /* 0xffffffa400147947 */ /* 0x000fea000383ffff */
.L_x_4880:
[----:B0-----:R0:W1:Y:S02]  /*34480*/  SYNCS.PHASECHK.TRANS64.TRYWAIT P1, [R6+URZ], R5 ;  /* 0x00000005060075a7 */ /* 0x001064000802017f */
[----:B-1----:R-:W-:Y:S05]  /*34490*/  @!P1 NANOSLEEP.SYNCS 0x989680 ;  /* 0x009896800000995d */ /* 0x002fea0003900000 */
[----:B------:R-:W1:Y:S02]  /*344a0*/  @!P1 SYNCS.PHASECHK.TRANS64 P1, [R6+URZ], R5 ;  /* 0x00000005060095a7 */ /* 0x000e64000802007f */
[----:B-1----:R-:W-:Y:S05]  /*344b0*/  @!P1 BRA `(.L_x_4880) ;  /* 0xfffffffc00f09947 */ /* 0x002fea000383ffff */
[----:B------:R-:W-:Y:S05]  /*344c0*/  BRA `(.L_x_5111) ;  /* 0xffffffa400507947 */ /* 0x000fea000383ffff */
.L_x_4881:
[----:B-1----:R1:W2:Y:S02]  /*344d0*/  SYNCS.PHASECHK.TRANS64.TRYWAIT P1, [R7+URZ], R2 ;  /* 0x00000002070075a7 */ /* 0x0022a4000802017f */
[----:B--2---:R-:W-:Y:S05]  /*344e0*/  @!P1 NANOSLEEP.SYNCS 0x989680 ;  /* 0x009896800000995d */ /* 0x004fea0003900000 */
[----:B------:R-:W2:Y:S02]  /*344f0*/  @!P1 SYNCS.PHASECHK.TRANS64 P1, [R7+URZ], R2 ;  /* 0x00000002070095a7 */ /* 0x000ea4000802007f */
[----:B--2---:R-:W-:Y:S05]  /*34500*/  @!P1 BRA `(.L_x_4881) ;  /* 0xfffffffc00f09947 */ /* 0x004fea000383ffff */
[----:B------:R-:W-:Y:S05]  /*34510*/  BRA `(.L_x_5112) ;  /* 0xffffffa400447947 */ /* 0x000fea000383ffff */
.L_x_4883:
[----:B--2---:R2:W3:Y:S02]  /*34520*/  SYNCS.PHASECHK.TRANS64.TRYWAIT P1, [R4+URZ+0x2a860], R5 ;  /* 0x02a86005040075a7 */ /* 0x0044e4000802017f */
[----:B---3--:R-:W-:Y:S05]  /*34530*/  @!P1 NANOSLEEP.SYNCS 0x989680 ;  /* 0x009896800000995d */ /* 0x008fea0003900000 */
[----:B------:R-:W3:Y:S02]  /*34540*/  @!P1 SYNCS.PHASECHK.TRANS64 P1, [R4+URZ+0x2a860], R5 ;  /* 0x02a86005040095a7 */ /* 0x000ee4000802007f */
[----:B---3--:R-:W-:Y:S05]  /*34550*/  @!P1 BRA `(.L_x_4883) ;  /* 0xfffffffc00f09947 */ /* 0x008fea000383ffff */
[----:B------:R-:W-:Y:S05]  /*34560*/  BRA `(.L_x_5113) ;  /* 0xffffffa400487947 */ /* 0x000fea000383ffff */
.L_x_4885:
[----:B---3--:R3:W4:Y:S02]  /*34570*/  SYNCS.PHASECHK.TRANS64.TRYWAIT P1, [R3+URZ+0x2a860], R2 ;  /* 0x02a86002030075a7 */ /* 0x008724000802017f */
[----:B----4-:R-:W-:Y:S05]  /*34580*/  @!P1 NANOSLEEP.SYNCS 0x989680 ;  /* 0x009896800000995d */ /* 0x010fea0003900000 */
[----:B------:R-:W4:Y:S02]  /*34590*/  @!P1 SYNCS.PHASECHK.TRANS64 P1, [R3+URZ+0x2a860], R2 ;  /* 0x02a86002030095a7 */ /* 0x000f24000802007f */
[----:B----4-:R-:W-:Y:S05]  /*345a0*/  @!P1 BRA `(.L_x_4885) ;  /* 0xfffffffc00f09947 */ /* 0x010fea000383ffff */
[----:B------:R-:W-:Y:S05]  /*345b0*/  BRA `(.L_x_5114) ;  /* 0xffffffa400487947 */ /* 0x000fea000383ffff */
.L_x_4887:
[----:B----4-:R4:W0:Y:S02]  /*345c0*/  SYNCS.PHASECHK.TRANS64.TRYWAIT P0, [R4+URZ+0x2a880], R5 ;  /* 0x02a88005040075a7 */ /* 0x010824000800017f */
[----:B0-----:R-:W-:Y:S05]  /*345d0*/  @!P0 NANOSLEEP.SYNCS 0x989680 ;  /* 0x009896800000895d */ /* 0x001fea0003900000 */
[----:B------:R-:W0:Y:S02]  /*345e0*/  @!P0 SYNCS.PHASECHK.TRANS64 P0, [R4+URZ+0x2a880], R5 ;  /* 0x02a88005040085a7 */ /* 0x000e24000800007f */
[----:B0-----:R-:W-:Y:S05]  /*345f0*/  @!P0 BRA `(.L_x_4887) ;  /* 0xfffffffc00f08947 */ /* 0x001fea000383ffff */
[----:B------:R-:W-:Y:S05]  /*34600*/  BRA `(.L_x_4888) ;  /* 0xffffffa400447947 */ /* 0x000fea000383ffff */
.L_x_5115:
        /* <DEDUP_REMOVED lines=15> */
.L_x_13352:


//--------------------- .text._ZN7cutlass13device_kernelIN5flash11enable_sm90INS1_16FlashAttnFwdSm90INS1_25CollectiveMainloopFwdSm90ILi2EN4cute5tupleIJNS5_1CILi1EEES8_S8_EEENS6_IJNS7_ILi128EEENS7_ILi160EEENS7_ILi192EEEEEELi192ENS_12float_e4m3_tEfNS_4arch4Sm90ELb1ELb0ELb1ELb0ELb0ELb0ELb0ELb1ELb1ELb1ELb1ELb0EEENS1_21CollectiveEpilogueFwdINS6_IJSA_SC_SB_EEES9_NS_10bfloat16_tESG_Li256ELb0ELb1ELb1ELb1EEENS1_19SingleTileSchedulerILb0ELb1ELb1ELi128EEEEEEEEEvNT_6ParamsE --------------------------
	.section	.text._ZN7cutlass13device_kernelIN5flash11enable_sm90INS1_16FlashAttnFwdSm90INS1_25CollectiveMainloopFwdSm90ILi2EN4cute5tupleIJNS5_1CILi1EEES8_S8_EEENS6_IJNS7_ILi128EEENS7_ILi160EEENS7_ILi192EEEEEELi192ENS_12float_e4m3_tEfNS_4arch4Sm90ELb1ELb0ELb1ELb0ELb0ELb0ELb0ELb1ELb1ELb1ELb1ELb0EEENS1_21CollectiveEpilogueFwdINS6_IJSA_SC_SB_EEES9_NS_10bfloat16_tESG_Li256ELb0ELb1ELb1ELb1EEENS1_19SingleTileSchedulerILb0ELb1ELb1ELi128EEEEEEEEEvNT_6ParamsE,"ax",@progbits
	.align	128
.text._ZN7cutlass13device_kernelIN5flash11enable_sm90INS1_16FlashAttnFwdSm90INS1_25CollectiveMainloopFwdSm90ILi2EN4cute5tupleIJNS5_1CILi1EEES8_S8_EEENS6_IJNS7_ILi128EEENS7_ILi160EEENS7_ILi192EEEEEELi192ENS_12float_e4m3_tEfNS_4arch4Sm90ELb1ELb0ELb1ELb0ELb0ELb0ELb0ELb1ELb1ELb1ELb1ELb0EEENS1_21CollectiveEpilogueFwdINS6_IJSA_SC_SB_EEES9_NS_10bfloat16_tESG_Li256ELb0ELb1ELb1ELb1EEENS1_19SingleTileSchedulerILb0ELb1ELb1ELi128EEEEEEEEEvNT_6ParamsE:
        .type           _ZN7cutlass13device_kernelIN5flash11enable_sm90INS1_16FlashAttnFwdSm90INS1_25CollectiveMainloopFwdSm90ILi2EN4cute5tupleIJNS5_1CILi1EEES8_S8_EEENS6_IJNS7_ILi128EEENS7_ILi160EEENS7_ILi192EEEEEELi192ENS_12float_e4m3_tEfNS_4arch4Sm90ELb1ELb0ELb1ELb0ELb0ELb0ELb0ELb1ELb1ELb1ELb1ELb0EEENS1_21CollectiveEpilogueFwdINS6_IJSA_SC_SB_EEES9_NS_10bfloat16_tESG_Li256ELb0ELb1ELb1ELb1EEENS1_19SingleTileSchedulerILb0ELb1ELb1ELi128EEEEEEEEEvNT_6ParamsE,@function
        .size           _ZN7cutlass13device_kernelIN5flash11enable_sm90INS1_16FlashAttnFwdSm90INS1_25CollectiveMainloopFwdSm90ILi2EN4cute5tupleIJNS5_1CILi1EEES8_S8_EEENS6_IJNS7_ILi128EEENS7_ILi160EEENS7_ILi192EEEEEELi192ENS_12float_e4m3_tEfNS_4arch4Sm90ELb1ELb0ELb1ELb0ELb0ELb0ELb0ELb1ELb1ELb1ELb1ELb0EEENS1_21CollectiveEpilogueFwdINS6_IJSA_SC_SB_EEES9_NS_10bfloat16_tESG_Li256ELb0ELb1ELb1ELb1EEENS1_19SingleTileSchedulerILb0ELb1ELb1ELi128EEEEEEEEEvNT_6ParamsE,(.L_x_13353 - _ZN7cutlass13device_kernelIN5flash11enable_sm90INS1_16FlashAttnFwdSm90INS1_25CollectiveMainloopFwdSm90ILi2EN4cute5tupleIJNS5_1CILi1EEES8_S8_EEENS6_IJNS7_ILi128EEENS7_ILi160EEENS7_ILi192EEEEEELi192ENS_12float_e4m3_tEfNS_4arch4Sm90ELb1ELb0ELb1ELb0ELb0ELb0ELb0ELb1ELb1ELb1ELb1ELb0EEENS1_21CollectiveEpilogueFwdINS6_IJSA_SC_SB_EEES9_NS_10bfloat16_tESG_Li256ELb0ELb1ELb1ELb1EEENS1_19SingleTileSchedulerILb0ELb1ELb1ELi128EEEEEEEEEvNT_6ParamsE)
        .other          _ZN7cutlass13device_kernelIN5flash11enable_sm90INS1_16FlashAttnFwdSm90INS1_25CollectiveMainloopFwdSm90ILi2EN4cute5tupleIJNS5_1CILi1EEES8_S8_EEENS6_IJNS7_ILi128EEENS7_ILi160EEENS7_ILi192EEEEEELi192ENS_12float_e4m3_tEfNS_4arch4Sm90ELb1ELb0ELb1ELb0ELb0ELb0ELb0ELb1ELb1ELb1ELb1ELb0EEENS1_21CollectiveEpilogueFwdINS6_IJSA_SC_SB_EEES9_NS_10bfloat16_tESG_Li256ELb0ELb1ELb1ELb1EEENS1_19SingleTileSchedulerILb0ELb1ELb1ELi128EEEEEEEEEvNT_6ParamsE,@"STO_CUDA_ENTRY STV_DEFAULT"
_ZN7cutlass13device_kernelIN5flash11enable_sm90INS1_16FlashAttnFwdSm90INS1_25CollectiveMainloopFwdSm90ILi2EN4cute5tupleIJNS5_1CILi1EEES8_S8_EEENS6_IJNS7_ILi128EEENS7_ILi160EEENS7_ILi192EEEEEELi192ENS_12float_e4m3_tEfNS_4arch4Sm90ELb1ELb0ELb1ELb0ELb0ELb0ELb0ELb1ELb1ELb1ELb1ELb0EEENS1_21CollectiveEpilogueFwdINS6_IJSA_SC_SB_EEES9_NS_10bfloat16_tESG_Li256ELb0ELb1ELb1ELb1EEENS1_19SingleTileSchedulerILb0ELb1ELb1ELi128EEEEEEEEEvNT_6ParamsE:
        /* <DEDUP_REMOVED lines=17> */
.L_x_5117:
[----:B------:R-:W-:Y:S05]  /*0110*/  BSYNC B0 ;  /* 0x0000000000007941 */ /* 0x000fea0003800000 */
.L_x_5116:
        /* <DEDUP_REMOVED lines=40> */
.L_x_5118:
        /* <DEDUP_REMOVED lines=22> */
.L_x_5119:
        /* <DEDUP_REMOVED lines=18> */
.L_x_5120:
        /* <DEDUP_REMOVED lines=22> */
.L_x_5121:
        /* <DEDUP_REMOVED lines=22> */
.L_x_5122:
        /* <DEDUP_REMOVED lines=9> */
.L_x_5125:
        /* <DEDUP_REMOVED lines=47> */
[----:B------:R-:W-:Y:S02]  /*0c60*/  IMAD.IADD R0, R3, 0x1, R0 ;  /* 0x0000000103007824 */ /* 0x000fe400078e0200 */
[----:B------:R-:W-:-:S04]  /*0c70*/  IMAD.HI R2, R2, 0x66666667, RZ ;  /* 0x6666666702027827 */ /* 0x000fc800078e02ff */
[----:B------:R-:W-:Y:S01]  /*0c80*/  IMAD.HI R0, R0, 0x66666667, RZ ;  /* 0x6666666700007827 */ /* 0x000fe200078e02ff */
[----:B------:R-:W-:-:S04]  /*0c90*/  SHF.R.U32.HI R3, RZ, 0x1f, R2 ;  /* 0x0000001fff037819 */ /* 0x000fc80000011602 */
[----:B------:R-:W-:Y:S02]  /*0ca0*/  SHF.R.U32.HI R5, RZ, 0x1f, R0 ;  /* 0x0000001fff057819 */ /* 0x000fe40000011600 */
[----:B------:R-:W-:Y:S02]  /*0cb0*/  LEA.HI.SX32 R3, R2, R3, 0x1a ;  /* 0x0000000302037211 */ /* 0x000fe400078fd2ff */
[----:B------:R-:W-:-:S04]  /*0cc0*/  LEA.HI.SX32 R0, R0, R5, 0x1a ;  /* 0x0000000500007211 */ /* 0x000fc800078fd2ff */
[----:B------:R-:W-:-:S04]  /*0cd0*/  VIMNMX R11, R3, R0, PT ;  /* 0x00000000030b7248 */ /* 0x000fc80003fe0100 */
[----:B------:R-:W-:-:S13]  /*0ce0*/  ISETP.GE.AND P1, PT, R11, 0x1, PT ;  /* 0x000000010b00780c */ /* 0x000fda0003f26270 */
[----:B0-----:R-:W-:Y:S05]  /*0cf0*/  @!P1 BRA `(.L_x_5127) ;  /* 0x00000000006c9947 */ /* 0x001fea0003800000 */
[-C--:B------:R-:W-:Y:S02]  /*0d00*/  IABS R7, R4.reuse ;  /* 0x0000000400077213 */ /* 0x080fe40000000000 */
        /* <DEDUP_REMOVED lines=26> */
.L_x_5127:
[-C--:B------:R-:W-:Y:S01]  /*0eb0*/  IMAD R18, R18, R23.reuse, RZ ;  /* 0x0000001712127224 */ /* 0x080fe200078e02ff */
[----:B------:R-:W-:Y:S01]  /*0ec0*/  USHF.R.S32.HI UR37, URZ, 0x1f, UR36 ;  /* 0x0000001f3f257899 */ /* 0x000fe20008011424 */
[----:B------:R-:W-:Y:S01]  /*0ed0*/  VIADD R105, R10, 0xffffff80 ;  /* 0xffffff800a697836 */ /* 0x000fe20000000000 */
[----:B------:R-:W-:Y:S01]  /*0ee0*/  PLOP3.LUT P0, PT, PT, PT, PT, 0x80, 0x0 ;  /* 0x000000000000781c */ /* 0x000fe20003f0f070 */
[----:B------:R-:W-:Y:S01]  /*0ef0*/  IMAD.MOV.U32 R0, RZ, RZ, RZ ;  /* 0x000000ffff007224 */ /* 0x000fe200078e00ff */
[----:B------:R-:W-:Y:S02]  /*0f00*/  VIADDMNMX R23, R18, R23, R11, PT ;  /* 0x0000001712177246 */ /* 0x000fe4000380010b */
[----:B------:R-:W-:Y:S01]  /*0f10*/  CS2R R10, SRZ ;  /* 0x00000000000a7805 */ /* 0x000fe2000001ff00 */
[----:B------:R-:W-:Y:S01]  /*0f20*/  IMAD.MOV.U32 R2, RZ, RZ, RZ ;  /* 0x000000ffff027224 */ /* 0x000fe200078e00ff */
[----:B------:R-:W-:Y:S02]  /*0f30*/  CS2R R48, SRZ ;  /* 0x0000000000307805 */ /* 0x000fe4000001ff00 */
[----:B------:R-:W-:Y:S01]  /*0f40*/  ISETP.GT.AND P1, PT, R23, R18, PT ;  /* 0x000000121700720c */ /* 0x000fe20003f24270 */
        /* <DEDUP_REMOVED lines=40> */
[----:B------:R-:W-:Y:S01]  /*11d0*/  CS2R R98, SRZ ;  /* 0x0000000000627805 */ /* 0x000fe2000001ff00 */
[----:B------:R-:W-:Y:S01]  /*11e0*/  IMAD.MOV.U32 R79, RZ, RZ, RZ ;  /* 0x000000ffff4f7224 */ /* 0x000fe200078e00ff */
[----:B------:R-:W-:Y:S02]  /*11f0*/  CS2R R108, SRZ ;  /* 0x00000000006c7805 */ /* 0x000fe4000001ff00 */
[----:B------:R-:W-:Y:S02]  /*1200*/  CS2R R110, SRZ ;  /* 0x00000000006e7805 */ /* 0x000fe4000001ff00 */
[----:B------:R-:W-:Y:S02]  /*1210*/  CS2R R106, SRZ ;  /* 0x00000000006a7805 */ /* 0x000fe4000001ff00 */
[----:B------:R-:W-:-:S02]  /*1220*/  CS2R R112, SRZ ;  /* 0x0000000000707805 */ /* 0x000fc4000001ff00 */
[----:B------:R-:W-:Y:S01]  /*1230*/  CS2R R116, SRZ ;  /* 0x0000000000747805 */ /* 0x000fe2000001ff00 */
[----:B------:R-:W-:Y:S01]  /*1240*/  IMAD.MOV.U32 R126, RZ, RZ, RZ ;  /* 0x000000ffff7e7224 */ /* 0x000fe200078e00ff */
[----:B------:R-:W-:Y:S02]  /*1250*/  CS2R R118, SRZ ;  /* 0x0000000000767805 */ /* 0x000fe4000001ff00 */
[----:B------:R-:W-:Y:S01]  /*1260*/  CS2R R114, SRZ ;  /* 0x0000000000727805 */ /* 0x000fe2000001ff00 */
[----:B------:R-:W-:Y:S01]  /*1270*/  IMAD R104, R16, R27, RZ ;  /* 0x0000001b10687224 */ /* 0x000fe200078e02ff */
        /* <DEDUP_REMOVED lines=35> */
.L_x_5129:
        /* <DEDUP_REMOVED lines=45> */
.L_x_5226:
[----:B------:R-:W-:Y:S05]  /*1780*/  @!P1 BRA `(.L_x_5131) ;  /* 0x0000000000049947 */ /* 0x000fea0003800000 */
[----:B------:R-:W-:Y:S01]  /*1790*/  BPT.TRAP 0x1 ;  /* 0x000000040000795c */ /* 0x000fe20000300000 */
.L_x_5131:
[----:B------:R1:W2:Y:S01]  /*17a0*/  SYNCS.PHASECHK.TRANS64.TRYWAIT P2, [UR40+0x33430], R6 ;  /* 0x03343006ff0075a7 */ /* 0x0002a20008040168 */
[----:B------:R-:W-:Y:S05]  /*17b0*/  @!P1 BRA `(.L_x_5132) ;  /* 0x0000000000049947 */ /* 0x000fea0003800000 */
[----:B------:R-:W-:Y:S01]  /*17c0*/  BPT.TRAP 0x1 ;  /* 0x000000040000795c */ /* 0x000fe20000300000 */
.L_x_5132:
[----:B------:R-:W3:Y:S02]  /*17d0*/  S2R R2, SR_TID.X ;  /* 0x0000000000027919 */ /* 0x000ee40000002100 */
[----:B---3--:R-:W-:-:S04]  /*17e0*/  LOP3.LUT R2, R2, 0x7f, RZ, 0xc0, !PT ;  /* 0x0000007f02027812 */ /* 0x008fc800078ec0ff */
[----:B------:R-:W-:Y:S01]  /*17f0*/  ISETP.NE.AND P0, PT, R2, RZ, PT ;  /* 0x000000ff0200720c */ /* 0x000fe20003f05270 */
[----:B------:R-:W-:-:S05]  /*1800*/  IMAD.U32 R2, RZ, RZ, UR42 ;  /* 0x0000002aff027e24 */ /* 0x000fca000f8e00ff */
[----:B------:R-:W-:Y:S01]  /*1810*/  LOP3.LUT R2, R2, 0x10000, RZ, 0xfc, !PT ;  /* 0x0001000002027812 */ /* 0x000fe200078efcff */
[----:B--2---:R-:W-:Y:S06]  /*1820*/  @P2 BRA `(.L_x_5133) ;  /* 0x0000000000082947 */ /* 0x004fec0003800000 */
[----:B------:R-:W2:Y:S02]  /*1830*/  SYNCS.PHASECHK.TRANS64.TRYWAIT P2, [UR40+0x33430], R6 ;  /* 0x03343006ff0075a7 */ /* 0x000ea40008040168 */
[----:B--2---:R-:W-:Y:S05]  /*1840*/  @!P2 BRA `(.L_x_5134) ;  /* 0x00000140008ca947 */ /* 0x004fea0003800000 */
.L_x_5133:
[----:B------:R-:W-:Y:S05]  /*1850*/  WARPSYNC.ALL ;  /* 0x0000000000007948 */ /* 0x000fea0003800000 */
[----:B0-----:R-:W-:Y:S01]  /*1860*/  IMAD.MOV.U32 R3, RZ, RZ, -0x7fffffe0 ;  /* 0x80000020ff037424 */ /* 0x001fe200078e00ff */
[----:B------:R-:W-:Y:S01]  /*1870*/  UIADD3 UR4, UR40, 0x24200, URZ ;  /* 0x0002420028047890 */ /* 0x000fe2000fffe03f */
[C---:B------:R-:W-:Y:S01]  /*1880*/  R2UR UR8, R2.reuse ;  /* 0x00000000020872ca */ /* 0x040fe200000e0000 */
[----:B------:R-:W-:Y:S02]  /*1890*/  WARPGROUP.ARRIVE ;  /* 0x00000000000079c5 */ /* 0x000fe40000000000 */
        /* <DEDUP_REMOVED lines=23> */
[----:B------:R-:W0:Y:S01]  /*1a10*/  LDC R8, c[0x0][0x448] ;  /* 0x00011200ff087b82 */ /* 0x000e220000000800 */
[----:B------:R-:W-:Y:S01]  /*1a20*/  UIADD3 UR4, UR52, 0x200, URZ ;  /* 0x0000020034047890 */ /* 0x000fe2000fffe03f */
[----:B------:R-:W-:Y:S01]  /*1a30*/  LEA.HI R108, R108, R105, RZ, 0x2 ;  /* 0x000000696c6c7211 */ /* 0x000fe200078f10ff */
[----:B------:R-:W-:Y:S01]  /*1a40*/  UMOV UR22, UR8 ;  /* 0x0000000800167c82 */ /* 0x000fe20008000000 */
[----:B------:R-:W-:Y:S01]  /*1a50*/  UMOV UR15, 0x80000020 ;  /* 0x80000020000f7882 */ /* 0x000fe20000000000 */
[----:B------:R-:W-:Y:S01]  /*1a60*/  UMOV UR5, 0x80000020 ;  /* 0x8000002000057882 */ /* 0x000fe20000000000 */
[----:B------:R-:W-:Y:S01]  /*1a70*/  UMOV UR18, UR10 ;  /* 0x0000000a00127c82 */ /* 0x000fe20008000000 */
[----:B------:R-:W-:Y:S01]  /*1a80*/  UIADD3 UR10, UR52, 0x2, URZ ;  /* 0x00000002340a7890 */ /* 0x000fe2000fffe03f */
[----:B------:R-:W-:Y:S01]  /*1a90*/  LOP3.LUT R108, R108, 0xfffffffc, RZ, 0xc0, !PT ;  /* 0xfffffffc6c6c7812 */ /* 0x000fe200078ec0ff */
[----:B------:R-:W-:Y:S01]  /*1aa0*/  UMOV UR14, UR4 ;  /* 0x00000004000e7c82 */ /* 0x000fe20008000000 */
[----:B------:R-:W-:Y:S01]  /*1ab0*/  UIADD3 UR7, UR6, 0x2, URZ ;  /* 0x0000000206077890 */ /* 0x000fe2000fffe03f */
[----:B------:R-:W3:Y:S01]  /*1ac0*/  S2UR UR42, SR_CgaCtaId ;  /* 0x00000000002a79c3 */ /* 0x000ee20000008800 */
[----:B------:R-:W-:Y:S01]  /*1ad0*/  UMOV UR9, UR5 ;  /* 0x0000000500097c82 */ /* 0x000fe20008000000 */
[----:B------:R-:W-:Y:S01]  /*1ae0*/  UMOV UR11, 0x80000020 ;  /* 0x80000020000b7882 */ /* 0x000fe20000000000 */
[----:B------:R-:W-:Y:S01]  /*1af0*/  IMAD.IADD R108, R105, 0x1, -R108 ;  /* 0x00000001696c7824 */ /* 0x000fe200078e0a6c */
[----:B------:R-:W-:-:S02]  /*1b00*/  UMOV UR54, URZ ;  /* 0x0000003f00367c82 */ /* 0x000fc40008000000 */
[----:B------:R-:W-:Y:S01]  /*1b10*/  UMOV UR4, UR7 ;  /* 0x0000000700047c82 */ /* 0x000fe20008000000 */
[----:B------:R-:W-:Y:S01]  /*1b20*/  UIADD3 UR7, UR52, 0x102, URZ ;  /* 0x0000010234077890 */ /* 0x000fe2000fffe03f */
[----:B------:R-:W-:Y:S01]  /*1b30*/  UMOV UR8, UR4 ;  /* 0x0000000400087c82 */ /* 0x000fe20008000000 */
[----:B0-----:R-:W-:Y:S02]  /*1b40*/  ISETP.NE.AND P2, PT, R8, 0x1, PT ;  /* 0x000000010800780c */ /* 0x001fe40003f45270 */
[----:B------:R-:W-:-:S05]  /*1b50*/  LOP3.LUT R8, R107, 0xffffff80, RZ, 0xc0, !PT ;  /* 0xffffff806b087812 */ /* 0x000fca00078ec0ff */
[----:B------:R-:W-:Y:S01]  /*1b60*/  IMAD.IADD R8, R105, 0x1, -R8 ;  /* 0x0000000169087824 */ /* 0x000fe200078e0a08 */
[----:B------:R-:W-:Y:S02]  /*1b70*/  WARPGROUP.DEPBAR.LE gsb0, 0x0 ;  /* 0x00008000000079c5 */ /* 0x000fe40000010000 */
[----:B------:R-:W-:-:S06]  /*1b80*/  WARPGROUP.ARRIVE ;  /* 0x00000000000079c5 */ /* 0x000fcc0000000000 */
[----:B------:R-:W-:Y:S03]  /*1b90*/  QGMMA.64x32x32.F32.E4M3.E4M3 R72, gdesc[UR24], RZ, !UPT, gsb0 ;  /* 0x00600000184879f3 */ /* 0x000fe6000c0008ff */
[----:B------:R-:W-:Y:S02]  /*1ba0*/  WARPGROUP.DEPBAR.LE gsb0, 0x0 ;  /* 0x00008000000079c5 */ /* 0x000fe40000010000 */
[----:B------:R-:W-:-:S06]  /*1bb0*/  WARPGROUP.ARRIVE ;  /* 0x00000000000079c5 */ /* 0x000fcc0000000000 */
[----:B------:R-:W-:Y:S01]  /*1bc0*/  QGMMA.64x32x32.F32.E4M3.E4M3 R56, gdesc[UR20], RZ, !UPT, gsb0 ;  /* 0x00600000143879f3 */ /* 0x000fe2000c0008ff */
[----:B------:R-:W-:Y:S02]  /*1bd0*/  UIADD3 UR20, UR6, 0x402, URZ ;  /* 0x0000040206147890 */ /* 0x000fe4000fffe03f */
[----:B------:R-:W-:Y:S01]  /*1be0*/  UIADD3 UR22, UR52, 0x502, URZ ;  /* 0x0000050234167890 */ /* 0x000fe2000fffe03f */
[----:B------:R-:W-:Y:S01]  /*1bf0*/  UMOV UR21, 0x80000020 ;  /* 0x8000002000157882 */ /* 0x000fe20000000000 */
[----:B------:R-:W-:Y:S01]  /*1c00*/  UMOV UR23, 0x80000020 ;  /* 0x8000002000177882 */ /* 0x000fe20000000000 */
        /* <DEDUP_REMOVED lines=11> */
[----:B------:R-:W-:Y:S02]  /*1cc0*/  UIADD3 UR13, UR6, 0x200, URZ ;  /* 0x00000200060d7890 */ /* 0x000fe4000fffe03f */
        /* <DEDUP_REMOVED lines=38> */
[----:B------:R-:W-:Y:S01]  /*1f30*/  UMOV UR10, UR12 ;  /* 0x0000000c000a7c82 */ /* 0x000fe20008000000 */
[----:B------:R-:W-:Y:S01]  /*1f40*/  UMOV UR11, 0x80000020 ;  /* 0x80000020000b7882 */ /* 0x000fe20000000000 */
        /* <DEDUP_REMOVED lines=19> */
[----:B------:R-:W-:Y:S01]  /*2080*/  UMOV UR14, UR16 ;  /* 0x00000010000e7c82 */ /* 0x000fe20008000000 */
[----:B------:R-:W-:Y:S02]  /*2090*/  UIADD3 UR16, UR6, 0x400, URZ ;  /* 0x0000040006107890 */ /* 0x000fe4000fffe03f */
        /* <DEDUP_REMOVED lines=70> */
[C---:B--2---:R-:W-:Y:S01]  /*2500*/  FMUL.FTZ R5, R0.reuse, R88 ;  /* 0x0000005800057220 */ /* 0x044fe20000410000 */
[C---:B-1----:R-:W-:Y:S01]  /*2510*/  FMUL.FTZ R6, R0.reuse, R92 ;  /* 0x0000005c00067220 */ /* 0x042fe20000410000 */
[----:B------:R-:W0:Y:S01]  /*2520*/  @P2 LDC R88, c[0x0][0x450] ;  /* 0x00011400ff582b82 */ /* 0x000e220000000800 */
[C---:B------:R-:W-:Y:S01]  /*2530*/  FMUL.FTZ R90, R0.reuse, R90 ;  /* 0x0000005a005a7220 */ /* 0x040fe20000410000 */
[----:B------:R-:W-:Y:S01]  /*2540*/  QGMMA.64x32x32.F32.E4M3.E4M3 R72, gdesc[UR20], R72, gsb0 ;  /* 0x00600000144879f3 */ /* 0x000fe20008000848 */
[----:B------:R-:W-:Y:S01]  /*2550*/  UIADD3 UR22, UR52, 0x602, URZ ;  /* 0x0000060234167890 */ /* 0x000fe2000fffe03f */
[C---:B------:R-:W-:Y:S01]  /*2560*/  FMUL.FTZ R91, R0.reuse, R91 ;  /* 0x0000005b005b7220 */ /* 0x040fe20000410000 */
[----:B------:R-:W-:Y:S01]  /*2570*/  UMOV UR23, 0x80000020 ;  /* 0x8000002000177882 */ /* 0x000fe20000000000 */
        /* <DEDUP_REMOVED lines=12> */
[----:B------:R-:W-:-:S05]  /*2640*/  FMUL.FTZ R13, R0, R101 ;  /* 0x00000065000d7220 */ /* 0x000fca0000410000 */
[----:B------:R-:W4:Y:S08]  /*2650*/  MUFU.TANH R94, R94 ;  /* 0x0000005e005e7308 */ /* 0x000f300000002400 */
[----:B------:R-:W5:Y:S08]  /*2660*/  MUFU.TANH R95, R95 ;  /* 0x0000005f005f7308 */ /* 0x000f700000002400 */
[----:B------:R-:W3:Y:S08]  /*2670*/  MUFU.TANH R98, R98 ;  /* 0x0000006200627308 */ /* 0x000ef00000002400 */
[----:B------:R-:W3:Y:S08]  /*2680*/  MUFU.TANH R99, R99 ;  /* 0x0000006300637308 */ /* 0x000ef00000002400 */
[----:B------:R-:W3:Y:S01]  /*2690*/  MUFU.TANH R102, R102 ;  /* 0x0000006600667308 */ /* 0x000ee20000002400 */
[----:B------:R-:W-:-:S02]  /*26a0*/  WARPGROUP.DEPBAR.LE gsb0, 0x0 ;  /* 0x00008000000079c5 */ /* 0x000fc40000010000 */
[----:B------:R-:W-:Y:S01]  /*26b0*/  WARPGROUP.ARRIVE ;  /* 0x00000000000079c5 */ /* 0x000fe20000000000 */
[C---:B------:R-:W-:Y:S01]  /*26c0*/  FMUL.FTZ R14, R0.reuse, R72 ;  /* 0x00000048000e7220 */ /* 0x040fe20000410000 */
[C---:B------:R-:W-:Y:S01]  /*26d0*/  FMUL.FTZ R20, R0.reuse, R76 ;  /* 0x0000004c00147220 */ /* 0x040fe20000410000 */
[----:B------:R-:W-:Y:S01]  /*26e0*/  FMUL.FTZ R72, R0, R80 ;  /* 0x0000005000487220 */ /* 0x000fe20000410000 */
[----:B------:R-:W-:Y:S01]  /*26f0*/  LEA.HI R76, R106, R106, RZ, 0x1 ;  /* 0x0000006a6a4c7211 */ /* 0x000fe200078f08ff */
[C---:B------:R-:W-:Y:S01]  /*2700*/  FMUL.FTZ R21, R0.reuse, R77 ;  /* 0x0000004d00157220 */ /* 0x040fe20000410000 */
[----:B------:R-:W-:Y:S01]  /*2710*/  QGMMA.64x32x32.F32.E4M3.E4M3 R56, gdesc[UR20], R56, gsb0 ;  /* 0x00600000143879f3 */ /* 0x000fe20008000838 */
[C---:B------:R-:W-:Y:S01]  /*2720*/  FMUL.FTZ R74, R0.reuse, R74 ;  /* 0x0000004a004a7220 */ /* 0x040fe20000410000 */
[----:B------:R-:W-:Y:S01]  /*2730*/  FMUL.FTZ R78, R0, R78 ;  /* 0x0000004e004e7220 */ /* 0x000fe20000410000 */
[----:B------:R-:W-:Y:S01]  /*2740*/  LOP3.LUT R77, R76, 0x3fffffe, RZ, 0xc0, !PT ;  /* 0x03fffffe4c4d7812 */ /* 0x000fe200078ec0ff */
[----:B------:R-:W-:Y:S01]  /*2750*/  UIADD3 UR22, UR52, 0x682, URZ ;  /* 0x0000068234167890 */ /* 0x000fe2000fffe03f */
[----:B------:R1:W-:Y:S01]  /*2760*/  MUFU.TANH R118, R74 ;  /* 0x0000004a00767308 */ /* 0x0003e20000002400 */
[----:B------:R-:W-:Y:S01]  /*2770*/  FMUL.FTZ R79, R0, R79 ;  /* 0x0000004f004f7220 */ /* 0x000fe20000410000 */
[----:B------:R-:W-:Y:S01]  /*2780*/  UMOV UR23, 0x80000020 ;  /* 0x8000002000177882 */ /* 0x000fe20000000000 */
[----:B------:R-:W-:-:S02]  /*2790*/  IMAD.IADD R77, R106, 0x1, -R77 ;  /* 0x000000016a4d7824 */ /* 0x000fc400078e0a4d */
[C---:B------:R-:W-:Y:S01]  /*27a0*/  FMUL.FTZ R15, R0.reuse, R73 ;  /* 0x00000049000f7220 */ /* 0x040fe20000410000 */
[C---:B------:R-:W-:Y:S01]  /*27b0*/  FMUL.FTZ R73, R0.reuse, R81 ;  /* 0x0000005100497220 */ /* 0x040fe20000410000 */
[C---:B------:R-:W-:Y:S01]  /*27c0*/  FMUL.FTZ R75, R0.reuse, R75 ;  /* 0x0000004b004b7220 */ /* 0x040fe20000410000 */
[C---:B------:R-:W-:Y:S01]  /*27d0*/  FMUL.FTZ R82, R0.reuse, R82 ;  /* 0x0000005200527220 */ /* 0x040fe20000410000 */
[----:B------:R-:W-:Y:S01]  /*27e0*/  MUFU.TANH R120, R78 ;  /* 0x0000004e00787308 */ /* 0x000fe20000002400 */
[C---:B-1----:R-:W-:Y:S01]  /*27f0*/  FMUL.FTZ R74, R0.reuse, R84 ;  /* 0x00000054004a7220 */ /* 0x042fe20000410000 */
[C---:B------:R-:W-:Y:S01]  /*2800*/  FMUL.FTZ R83, R0.reuse, R83 ;  /* 0x0000005300537220 */ /* 0x040fe20000410000 */
[----:B------:R-:W1:Y:S01]  /*2810*/  @P2 LDC R84, c[0x0][0x44c] ;  /* 0x00011300ff542b82 */ /* 0x000e620000000800 */
[C---:B------:R-:W-:Y:S01]  /*2820*/  FMUL.FTZ R86, R0.reuse, R86 ;  /* 0x0000005600567220 */ /* 0x040fe20000410000 */
[----:B------:R-:W-:-:S03]  /*2830*/  FMUL.FTZ R87, R0, R87 ;  /* 0x0000005700577220 */ /* 0x000fc60000410000 */
[----:B------:R2:W-:Y:S08]  /*2840*/  MUFU.TANH R116, R79 ;  /* 0x0000004f00747308 */ /* 0x0005f00000002400 */
[----:B------:R-:W3:Y:S01]  /*2850*/  MUFU.TANH R103, R103 ;  /* 0x0000006700677308 */ /* 0x000ee20000002400 */
[----:B--2---:R-:W-:-:S04]  /*2860*/  LEA.HI R79, R108, R108, RZ, 0x1 ;  /* 0x0000006c6c4f7211 */ /* 0x004fc800078f08ff */
[----:B------:R-:W-:-:S03]  /*2870*/  LOP3.LUT R79, R79, 0x1ffffffe, RZ, 0xc0, !PT ;  /* 0x1ffffffe4f4f7812 */ /* 0x000fc600078ec0ff */
[----:B------:R2:W3:Y:S08]  /*2880*/  MUFU.TANH R126, R75 ;  /* 0x0000004b007e7308 */ /* 0x0004f00000002400 */
[----:B------:R-:W3:Y:S01]  /*2890*/  MUFU.TANH R82, R82 ;  /* 0x0000005200527308 */ /* 0x000ee20000002400 */
[----:B--2---:R-:W-:-:S07]  /*28a0*/  FMUL.FTZ R75, R0, R85 ;  /* 0x00000055004b7220 */ /* 0x004fce0000410000 */
[----:B------:R-:W2:Y:S01]  /*28b0*/  MUFU.TANH R83, R83 ;  /* 0x0000005300537308 */ /* 0x000ea20000002400 */
[----:B------:R-:W-:Y:S02]  /*28c0*/  WARPGROUP.DEPBAR.LE gsb0, 0x0 ;  /* 0x00008000000079c5 */ /* 0x000fe40000010000 */
[C---:B------:R-:W-:Y:S01]  /*28d0*/  FMUL.FTZ R7, R0.reuse, R58 ;  /* 0x0000003a00077220 */ /* 0x040fe20000410000 */
[C---:B------:R-:W-:Y:S01]  /*28e0*/  FMUL.FTZ R59, R0.reuse, R59 ;  /* 0x0000003b003b7220 */ /* 0x040fe20000410000 */
[----:B------:R-:W-:Y:S01]  /*28f0*/  WARPGROUP.ARRIVE ;  /* 0x00000000000079c5 */ /* 0x000fe20000000000 */
[C---:B------:R-:W-:Y:S02]  /*2900*/  FMUL.FTZ R63, R0.reuse, R63 ;  /* 0x0000003f003f7220 */ /* 0x040fe40000410000 */
[----:B------:R4:W-:Y:S01]  /*2910*/  MUFU.TANH R80, R7 ;  /* 0x0000000700507308 */ /* 0x0009e20000002400 */
[C---:B------:R-:W-:Y:S01]  /*2920*/  FMUL.FTZ R62, R0.reuse, R62 ;  /* 0x0000003e003e7220 */ /* 0x040fe20000410000 */
[C---:B------:R-:W-:Y:S01]  /*2930*/  FMUL.FTZ R66, R0.reuse, R66 ;  /* 0x0000004200427220 */ /* 0x040fe20000410000 */
[C---:B------:R-:W-:Y:S01]  /*2940*/  FMUL.FTZ R67, R0.reuse, R67 ;  /* 0x0000004300437220 */ /* 0x040fe20000410000 */
[----:B------:R-:W-:Y:S01]  /*2950*/  QGMMA.64x32x32.F32.E4M3.E4M3 R40, gdesc[UR20], R40, gsb0 ;  /* 0x00600000142879f3 */ /* 0x000fe20008000828 */
[C---:B------:R-:W-:Y:S01]  /*2960*/  FMUL.FTZ R58, R0.reuse, R60 ;  /* 0x0000003c003a7220 */ /* 0x040fe20000410000 */
[C---:B------:R-:W-:Y:S01]  /*2970*/  FMUL.FTZ R60, R0.reuse, R61 ;  /* 0x0000003d003c7220 */ /* 0x040fe20000410000 */
[C---:B------:R-:W-:Y:S01]  /*2980*/  FMUL.FTZ R61, R0.reuse, R64 ;  /* 0x00000040003d7220 */ /* 0x040fe20000410000 */
[----:B------:R0:W-:Y:S01]  /*2990*/  MUFU.TANH R96, R59 ;  /* 0x0000003b00607308 */ /* 0x0001e20000002400 */
[----:B----4-:R-:W-:Y:S01]  /*29a0*/  SHF.R.S32.HI R7, RZ, 0x1f, R8 ;  /* 0x0000001fff077819 */ /* 0x010fe20000011408 */
[C---:B------:R-:W-:Y:S01]  /*29b0*/  FMUL.FTZ R64, R0.reuse, R69 ;  /* 0x0000004500407220 */ /* 0x040fe20000410000 */
[----:B------:R-:W-:Y:S01]  /*29c0*/  UIADD3 UR22, UR52, 0x702, URZ ;  /* 0x0000070234167890 */ /* 0x000fe2000fffe03f */
[C---:B------:R-:W-:Y:S01]  /*29d0*/  FMUL.FTZ R70, R0.reuse, R70 ;  /* 0x0000004600467220 */ /* 0x040fe20000410000 */
[CC--:B------:R-:W-:Y:S01]  /*29e0*/  LEA.HI R76, R7.reuse, R8.reuse, RZ, 0x2 ;  /* 0x00000008074c7211 */ /* 0x0c0fe200078f10ff */
[----:B------:R-:W-:Y:S01]  /*29f0*/  UMOV UR23, 0x80000020 ;  /* 0x8000002000177882 */ /* 0x000fe20000000000 */
[C---:B------:R-:W-:Y:S01]  /*2a00*/  FMUL.FTZ R71, R0.reuse, R71 ;  /* 0x0000004700477220 */ /* 0x040fe20000410000 */
[----:B------:R4:W-:Y:S01]  /*2a10*/  MUFU.TANH R92, R63 ;  /* 0x0000003f005c7308 */ /* 0x0009e20000002400 */
[----:B0-----:R-:W-:Y:S01]  /*2a20*/  LEA.HI R59, R7, R8, RZ, 0x5 ;  /* 0x00000008073b7211 */ /* 0x001fe200078f28ff */
[C---:B------:R-:W-:Y:S01]  /*2a30*/  FMUL.FTZ R56, R0.reuse, R56 ;  /* 0x0000003800387220 */ /* 0x040fe20000410000 */
[--C-:B------:R-:W-:Y:S01]  /*2a40*/  SHF.R.S32.HI R7, RZ, 0x2, R76.reuse ;  /* 0x00000002ff077819 */ /* 0x100fe2000001144c */
[----:B------:R-:W-:Y:S01]  /*2a50*/  FMUL.FTZ R57, R0, R57 ;  /* 0x0000003900397220 */ /* 0x000fe20000410000 */
[----:B------:R-:W-:-:S02]  /*2a60*/  SHF.R.S32.HI R78, RZ, 0x1f, R76 ;  /* 0x0000001fff4e7819 */ /* 0x000fc4000001144c */
[----:B------:R-:W-:Y:S01]  /*2a70*/  SHF.R.S32.HI R59, RZ, 0x5, R59 ;  /* 0x00000005ff3b7819 */ /* 0x000fe2000001143b */
[----:B------:R0:W-:Y:S01]  /*2a80*/  MUFU.TANH R81, R62 ;  /* 0x0000003e00517308 */ /* 0x0001e20000002400 */
[----:B------:R-:W-:Y:S01]  /*2a90*/  LEA.HI R78, R78, R7, RZ, 0x3 ;  /* 0x000000074e4e7211 */ /* 0x000fe200078f18ff */
[----:B----4-:R-:W-:Y:S02]  /*2aa0*/  FMUL.FTZ R63, R0, R68 ;  /* 0x00000044003f7220 */ /* 0x010fe40000410000 */
[----:B------:R-:W-:Y:S01]  /*2ab0*/  IMAD R59, R59, 0x10, R22 ;  /* 0x000000103b3b7824 */ /* 0x000fe200078e0216 */
[----:B------:R-:W-:-:S03]  /*2ac0*/  LOP3.LUT R78, R78, 0xfffffff8, RZ, 0xc0, !PT ;  /* 0xfffffff84e4e7812 */ /* 0x000fc600078ec0ff */
[----:B------:R-:W4:Y:S01]  /*2ad0*/  MUFU.TANH R86, R86 ;  /* 0x0000005600567308 */ /* 0x000f220000002400 */
[----:B------:R-:W-:Y:S01]  /*2ae0*/  IADD3 R78, R59, R7, -R78 ;  /* 0x000000073b4e7210 */ /* 0x000fe20007ffe84e */
[----:B------:R-:W-:Y:S02]  /*2af0*/  IMAD.IADD R7, R108, 0x1, -R79 ;  /* 0x000000016c077824 */ /* 0x000fe400078e0a4f */
[----:B0-----:R-:W-:Y:S01]  /*2b00*/  FMUL.FTZ R62, R0, R65 ;  /* 0x00000041003e7220 */ /* 0x001fe20000410000 */
[----:B------:R-:W-:Y:S01]  /*2b10*/  LOP3.LUT R65, R76, 0x7ffffffc, RZ, 0xc0, !PT ;  /* 0x7ffffffc4c417812 */ /* 0x000fe200078ec0ff */
[----:B------:R-:W-:Y:S02]  /*2b20*/  IMAD R78, R77, 0x40, R78 ;  /* 0x000000404d4e7824 */ /* 0x000fe400078e024e */
[----:B------:R-:W0:Y:S02]  /*2b30*/  MUFU.TANH R87, R87 ;  /* 0x0000005700577308 */ /* 0x000e240000002400 */
[----:B------:R-:W-:-:S02]  /*2b40*/  IMAD.IADD R8, R8, 0x1, -R65 ;  /* 0x0000000108087824 */ /* 0x000fc400078e0a41 */
[----:B------:R-:W-:-:S04]  /*2b50*/  IMAD R7, R7, 0x8, R78 ;  /* 0x0000000807077824 */ /* 0x000fc800078e024e */
[----:B-1----:R-:W-:Y:S01]  /*2b60*/  @P2 IMAD.HI.U32 R59, R7, R84, RZ ;  /* 0x00000054073b2227 */ /* 0x002fe200078e00ff */
[----:B------:R1:W0:Y:S03]  /*2b70*/  MUFU.TANH R78, R66 ;  /* 0x00000042004e7308 */ /* 0x0002260000002400 */
[----:B------:R-:W-:Y:S01]  /*2b80*/  IMAD.MOV.U32 R77, RZ, RZ, R7 ;  /* 0x000000ffff4d7224 */ /* 0x000fe200078e0007 */
[----:B------:R-:W-:Y:S01]  /*2b90*/  @P2 SHF.R.U32.HI R77, RZ, R88, R59 ;  /* 0x00000058ff4d2219 */ /* 0x000fe2000001163b */
[----:B------:R-:W-:Y:S01]  /*2ba0*/  IMAD.MOV.U32 R84, RZ, RZ, -0xa0 ;  /* 0xffffff60ff547424 */ /* 0x000fe200078e00ff */
[----:B------:R-:W5:Y:S02]  /*2bb0*/  LDC R59, c[0x0][0x288] ;  /* 0x0000a200ff3b7b82 */ /* 0x000f640000000800 */
[----:B------:R3:W0:Y:S01]  /*2bc0*/  MUFU.TANH R88, R67 ;  /* 0x0000004300587308 */ /* 0x0006220000002400 */
[----:B------:R-:W2:Y:S01]  /*2bd0*/  SHFL.IDX PT, R68, R77, 0x1, 0x1c1f ;  /* 0x003c1f004d447f89 */ /* 0x000ea200000e0000 */
[----:B-1----:R-:W-:-:S02]  /*2be0*/  IMAD R66, R23, -0xa0, R104 ;  /* 0xffffff6017427824 */ /* 0x002fc400078e0268 */
[----:B------:R-:W-:-:S04]  /*2bf0*/  IMAD R65, R23, R84, 0xa1 ;  /* 0x000000a117417424 */ /* 0x000fc800078e0254 */
[----:B------:R-:W-:Y:S01]  /*2c00*/  IMAD R65, R8, -0x2, R65 ;  /* 0xfffffffe08417824 */ /* 0x000fe200078e0241 */
[----:B------:R-:W-:Y:S02]  /*2c10*/  WARPGROUP.DEPBAR.LE gsb0, 0x0 ;  /* 0x00008000000079c5 */ /* 0x000fe40000010000 */
[----:B---3--:R-:W-:Y:S01]  /*2c20*/  VIADD R67, R66, 0xa0 ;  /* 0x000000a042437836 */ /* 0x008fe20000000000 */
[----:B------:R-:W-:Y:S01]  /*2c30*/  WARPGROUP.ARRIVE ;  /* 0x00000000000079c5 */ /* 0x000fe20000000000 */
[----:B------:R-:W1:Y:S01]  /*2c40*/  MUFU.TANH R70, R70 ;  /* 0x0000004600467308 */ /* 0x000e620000002400 */
[----:B------:R-:W-:Y:S01]  /*2c50*/  FMUL.FTZ R42, R0, R42 ;  /* 0x0000002a002a7220 */ /* 0x000fe20000410000 */
[----:B------:R-:W-:Y:S02]  /*2c60*/  IMAD R67, R8, -0x2, R67 ;  /* 0xfffffffe08437824 */ /* 0x000fe400078e0243 */
[C---:B------:R-:W-:Y:S01]  /*2c70*/  FMUL.FTZ R43, R0.reuse, R43 ;  /* 0x0000002b002b7220 */ /* 0x040fe20000410000 */
[C---:B------:R-:W-:Y:S01]  /*2c80*/  FMUL.FTZ R46, R0.reuse, R46 ;  /* 0x0000002e002e7220 */ /* 0x040fe20000410000 */
[----:B------:R-:W-:Y:S01]  /*2c90*/  QGMMA.64x32x32.F32.E4M3.E4M3 R24, gdesc[UR20], R24, gsb0 ;  /* 0x00600000141879f3 */ /* 0x000fe20008000818 */
[C---:B------:R-:W-:Y:S01]  /*2ca0*/  FMUL.FTZ R47, R0.reuse, R47 ;  /* 0x0000002f002f7220 */ /* 0x040fe20000410000 */
[C---:B------:R-:W-:Y:S01]  /*2cb0*/  FMUL.FTZ R50, R0.reuse, R50 ;  /* 0x0000003200327220 */ /* 0x040fe20000410000 */
[----:B------:R-:W3:Y:S01]  /*2cc0*/  MUFU.TANH R71, R71 ;  /* 0x0000004700477308 */ /* 0x000ee20000002400 */
[----:B-----5:R-:W-:Y:S01]  /*2cd0*/  IADD3 R108, R65, -R59, R104 ;  /* 0x8000003b416c7210 */ /* 0x020fe20007ffe068 */
[C---:B------:R-:W-:Y:S01]  /*2ce0*/  FMUL.FTZ R65, R0.reuse, R40 ;  /* 0x0000002800417220 */ /* 0x040fe20000410000 */
[C---:B------:R-:W-:Y:S01]  /*2cf0*/  FMUL.FTZ R40, R0.reuse, R41 ;  /* 0x0000002900287220 */ /* 0x040fe20000410000 */
[----:B------:R-:W-:Y:S01]  /*2d00*/  FMUL.FTZ R51, R0, R51 ;  /* 0x0000003300337220 */ /* 0x000fe20000410000 */
[----:B--2---:R-:W-:Y:S01]  /*2d10*/  VIADDMNMX R69, R68, R108, R67, PT ;  /* 0x0000006c44457246 */ /* 0x004fe20003800143 */
[C---:B------:R-:W-:Y:S01]  /*2d20*/  FMUL.FTZ R54, R0.reuse, R54 ;  /* 0x0000003600367220 */ /* 0x040fe20000410000 */
[C---:B------:R-:W-:Y:S01]  /*2d30*/  FMUL.FTZ R55, R0.reuse, R55 ;  /* 0x0000003700377220 */ /* 0x040fe20000410000 */
[----:B------:R-:W2:Y:S01]  /*2d40*/  MUFU.TANH R42, R42 ;  /* 0x0000002a002a7308 */ /* 0x000ea20000002400 */
[C---:B------:R-:W-:Y:S01]  /*2d50*/  ISETP.GT.AND P5, PT, R69.reuse, RZ, PT ;  /* 0x000000ff4500720c */ /* 0x040fe20003fa4270 */
[C---:B------:R-:W-:Y:S01]  /*2d60*/  FMUL.FTZ R52, R0.reuse, R52 ;  /* 0x0000003400347220 */ /* 0x040fe20000410000 */
[C---:B------:R-:W-:Y:S01]  /*2d70*/  ISETP.GT.AND P6, PT, R69.reuse, 0x1, PT ;  /* 0x000000014500780c */ /* 0x040fe20003fc4270 */
[C---:B------:R-:W-:Y:S01]  /*2d80*/  FMUL.FTZ R53, R0.reuse, R53 ;  /* 0x0000003500357220 */ /* 0x040fe20000410000 */
[----:B------:R-:W-:Y:S01]  /*2d90*/  ISETP.GT.AND P3, PT, R69, 0x8, PT ;  /* 0x000000084500780c */ /* 0x000fe20003f64270 */
[----:B------:R-:W-:Y:S01]  /*2da0*/  FMUL.FTZ R45, R0, R45 ;  /* 0x0000002d002d7220 */ /* 0x000fe20000410000 */
[----:B------:R-:W-:Y:S01]  /*2db0*/  FSEL R132, R90, -INF , P5 ;  /* 0xff8000005a847808 */ /* 0x000fe20002800000 */
[----:B------:R-:W5:Y:S01]  /*2dc0*/  MUFU.TANH R66, R43 ;  /* 0x0000002b00427308 */ /* 0x000f620000002400 */
[----:B------:R-:W-:Y:S01]  /*2dd0*/  FSEL R112, R91, -INF , P6 ;  /* 0xff8000005b707808 */ /* 0x000fe20003000000 */
[C---:B------:R-:W-:Y:S01]  /*2de0*/  FMUL.FTZ R48, R0.reuse, R48 ;  /* 0x0000003000307220 */ /* 0x040fe20000410000 */
[----:B------:R-:W-:Y:S01]  /*2df0*/  ISETP.GT.AND P4, PT, R69, 0x9, PT ;  /* 0x000000094500780c */ /* 0x000fe20003f84270 */
[----:B------:R-:W-:Y:S01]  /*2e00*/  FMUL.FTZ R49, R0, R49 ;  /* 0x0000003100317220 */ /* 0x000fe20000410000 */
[----:B------:R-:W-:-:S02]  /*2e10*/  FSEL R128, R94, -INF , P3 ;  /* 0xff8000005e807808 */ /* 0x000fc40001800000 */
[----:B------:R-:W-:Y:S01]  /*2e20*/  FMNMX.FTZ R41, R132, R112, !PT ;  /* 0x0000007084297209 */ /* 0x000fe20007810000 */
[----:B------:R-:W5:Y:S01]  /*2e30*/  MUFU.TANH R46, R46 ;  /* 0x0000002e002e7308 */ /* 0x000f620000002400 */
[----:B------:R-:W-:Y:S02]  /*2e40*/  ISETP.GT.AND P5, PT, R69, 0x10, PT ;  /* 0x000000104500780c */ /* 0x000fe40003fa4270 */
[----:B------:R-:W-:Y:S02]  /*2e50*/  FSEL R114, R95, -INF , P4 ;  /* 0xff8000005f727808 */ /* 0x000fe40002000000 */
[----:B------:R-:W-:Y:S02]  /*2e60*/  FMNMX.FTZ R41, R128, R41, !PT ;  /* 0x0000002980297209 */ /* 0x000fe40007810000 */
[----:B------:R-:W-:Y:S01]  /*2e70*/  ISETP.GT.AND P3, PT, R69, 0x11, PT ;  /* 0x000000114500780c */ /* 0x000fe20003f64270 */
[----:B------:R-:W5:Y:S01]  /*2e80*/  MUFU.TANH R47, R47 ;  /* 0x0000002f002f7308 */ /* 0x000f620000002400 */
[----:B------:R-:W-:-:S02]  /*2e90*/  FSEL R130, R98, -INF , P5 ;  /* 0xff80000062827808 */ /* 0x000fc40002800000 */
[----:B------:R-:W-:Y:S02]  /*2ea0*/  FMNMX.FTZ R41, R114, R41, !PT ;  /* 0x0000002972297209 */ /* 0x000fe40007810000 */
[----:B------:R-:W-:Y:S02]  /*2eb0*/  ISETP.GT.AND P4, PT, R69, 0x18, PT ;  /* 0x000000184500780c */ /* 0x000fe40003f84270 */
[----:B------:R-:W-:Y:S01]  /*2ec0*/  FSEL R136, R99, -INF , P3 ;  /* 0xff80000063887808 */ /* 0x000fe20001800000 */
[----:B------:R-:W5:Y:S01]  /*2ed0*/  MUFU.TANH R68, R50 ;  /* 0x0000003200447308 */ /* 0x000f620000002400 */
[----:B------:R-:W-:Y:S02]  /*2ee0*/  FMNMX.FTZ R41, R130, R41, !PT ;  /* 0x0000002982297209 */ /* 0x000fe40007810000 */
[----:B------:R-:W-:Y:S02]  /*2ef0*/  ISETP.GT.AND P3, PT, R69, 0x19, PT ;  /* 0x000000194500780c */ /* 0x000fe40003f64270 */
        /* <DEDUP_REMOVED lines=8> */
[----:B------:R-:W-:Y:S01]  /*2f80*/  FSEL R118, R118, -INF , P4 ;  /* 0xff80000076767808 */ /* 0x000fe20002000000 */
[----:B------:R-:W-:-:S02]  /*2f90*/  WARPGROUP.DEPBAR.LE gsb0, 0x0 ;  /* 0x00008000000079c5 */ /* 0x000fc40000010000 */
[----:B------:R-:W-:Y:S01]  /*2fa0*/  FMNMX.FTZ R41, R124, R41, !PT ;  /* 0x000000297c297209 */ /* 0x000fe20007810000 */
[C---:B------:R-:W-:Y:S01]  /*2fb0*/  FMUL.FTZ R26, R0.reuse, R26 ;  /* 0x0000001a001a7220 */ /* 0x040fe20000410000 */
[C---:B------:R-:W-:Y:S01]  /*2fc0*/  ISETP.GT.AND P4, PT, R69.reuse, 0x28, PT ;  /* 0x000000284500780c */ /* 0x040fe20003f84270 */
[----:B------:R-:W-:Y:S01]  /*2fd0*/  FMUL.FTZ R27, R0, R27 ;  /* 0x0000001b001b7220 */ /* 0x000fe20000410000 */
[----:B------:R-:W-:Y:S01]  /*2fe0*/  FSEL R126, R126, -INF , P3 ;  /* 0xff8000007e7e7808 */ /* 0x000fe20001800000 */
[----:B------:R-:W-:Y:S01]  /*2ff0*/  MUFU.TANH R76, R26 ;  /* 0x0000001a004c7308 */ /* 0x000fe20000002400 */
[----:B------:R-:W-:Y:S01]  /*3000*/  FMNMX.FTZ R41, R118, R41, !PT ;  /* 0x0000002976297209 */ /* 0x000fe20007810000 */
[C---:B------:R-:W-:Y:S01]  /*3010*/  FMUL.FTZ R31, R0.reuse, R31 ;  /* 0x0000001f001f7220 */ /* 0x040fe20000410000 */
[C---:B------:R-:W-:Y:S01]  /*3020*/  ISETP.GT.AND P3, PT, R69.reuse, 0x29, PT ;  /* 0x000000294500780c */ /* 0x040fe20003f64270 */
[----:B------:R-:W-:Y:S01]  /*3030*/  FMUL.FTZ R35, R0, R35 ;  /* 0x0000002300237220 */ /* 0x000fe20000410000 */
[----:B------:R-:W-:Y:S01]  /*3040*/  FSEL R120, R120, -INF , P4 ;  /* 0xff80000078787808 */ /* 0x000fe20002000000 */
[----:B------:R-:W-:Y:S01]  /*3050*/  FMUL.FTZ R39, R0, R39 ;  /* 0x0000002700277220 */ /* 0x000fe20000410000 */
[----:B------:R-:W-:Y:S01]  /*3060*/  FMNMX.FTZ R41, R126, R41, !PT ;  /* 0x000000297e297209 */ /* 0x000fe20007810000 */
[----:B------:R-:W5:Y:S01]  /*3070*/  MUFU.TANH R55, R55 ;  /* 0x0000003700377308 */ /* 0x000f620000002400 */
[C---:B------:R-:W-:Y:S01]  /*3080*/  ISETP.GT.AND P4, PT, R69.reuse, 0x30, PT ;  /* 0x000000304500780c */ /* 0x040fe20003f84270 */
[----:B------:R-:W-:Y:S01]  /*3090*/  FMUL.FTZ R32, R0, R32 ;  /* 0x0000002000207220 */ /* 0x000fe20000410000 */
[----:B------:R-:W-:Y:S01]  /*30a0*/  FSEL R116, R116, -INF , P3 ;  /* 0xff80000074747808 */ /* 0x000fe20001800000 */
[----:B------:R-:W-:Y:S01]  /*30b0*/  FMUL.FTZ R33, R0, R33 ;  /* 0x0000002100217220 */ /* 0x000fe20000410000 */
[----:B------:R-:W-:Y:S01]  /*30c0*/  FMNMX.FTZ R41, R120, R41, !PT ;  /* 0x0000002978297209 */ /* 0x000fe20007810000 */
[----:B------:R-:W-:Y:S01]  /*30d0*/  FMUL.FTZ R25, R0, R25 ;  /* 0x0000001900197220 */ /* 0x000fe20000410000 */
[C---:B------:R-:W-:Y:S01]  /*30e0*/  ISETP.GT.AND P3, PT, R69.reuse, 0x31, PT ;  /* 0x000000314500780c */ /* 0x040fe20003f64270 */
[----:B------:R-:W-:Y:S01]  /*30f0*/  MUFU.TANH R31, R31 ;  /* 0x0000001f001f7308 */ /* 0x000fe20000002400 */
[----:B------:R-:W-:Y:S01]  /*3100*/  FSEL R110, R82, -INF , P4 ;  /* 0xff800000526e7808 */ /* 0x000fe20002000000 */
[----:B------:R-:W-:Y:S01]  /*3110*/  FMUL.FTZ R28, R0, R28 ;  /* 0x0000001c001c7220 */ /* 0x000fe20000410000 */
[----:B------:R-:W-:Y:S01]  /*3120*/  FMNMX.FTZ R41, R116, R41, !PT ;  /* 0x0000002974297209 */ /* 0x000fe20007810000 */
[C---:B------:R-:W-:Y:S01]  /*3130*/  FMUL.FTZ R29, R0.reuse, R29 ;  /* 0x0000001d001d7220 */ /* 0x040fe20000410000 */
[----:B------:R-:W-:Y:S01]  /*3140*/  ISETP.GT.AND P4, PT, R69, 0x38, PT ;  /* 0x000000384500780c */ /* 0x000fe20003f84270 */
[----:B------:R-:W-:Y:S01]  /*3150*/  FMUL.FTZ R24, R0, R24 ;  /* 0x0000001800187220 */ /* 0x000fe20000410000 */
[----:B------:R-:W-:Y:S01]  /*3160*/  FSEL R106, R83, -INF , P3 ;  /* 0xff800000536a7808 */ /* 0x000fe20001800000 */
[----:B------:R-:W-:Y:S01]  /*3170*/  MUFU.TANH R35, R35 ;  /* 0x0000002300237308 */ /* 0x000fe20000002400 */
[----:B------:R-:W-:Y:S01]  /*3180*/  FMNMX.FTZ R41, R110, R41, !PT ;  /* 0x000000296e297209 */ /* 0x000fe20007810000 */
[C---:B------:R-:W-:Y:S01]  /*3190*/  FMUL.FTZ R37, R0.reuse, R37 ;  /* 0x0000002500257220 */ /* 0x040fe20000410000 */
[----:B------:R-:W-:Y:S01]  /*31a0*/  ISETP.GT.AND P3, PT, R69, 0x39, PT ;  /* 0x000000394500780c */ /* 0x000fe20003f64270 */
[----:B------:R-:W-:Y:S01]  /*31b0*/  FMUL.FTZ R36, R0, R36 ;  /* 0x0000002400247220 */ /* 0x000fe20000410000 */
[----:B----4-:R-:W-:-:S02]  /*31c0*/  FSEL R102, R86, -INF , P4 ;  /* 0xff80000056667808 */ /* 0x010fc40002000000 */
[----:B------:R-:W-:Y:S01]  /*31d0*/  FMNMX.FTZ R41, R106, R41, !PT ;  /* 0x000000296a297209 */ /* 0x000fe20007810000 */
[----:B------:R-:W-:Y:S01]  /*31e0*/  MUFU.TANH R39, R39 ;  /* 0x0000002700277308 */ /* 0x000fe20000002400 */
[----:B------:R-:W-:Y:S02]  /*31f0*/  ISETP.GT.AND P4, PT, R69, 0x40, PT ;  /* 0x000000404500780c */ /* 0x000fe40003f84270 */
[----:B0-----:R-:W-:Y:S02]  /*3200*/  FSEL R100, R87, -INF , P3 ;  /* 0xff80000057647808 */ /* 0x001fe40001800000 */
[----:B------:R-:W-:Y:S02]  /*3210*/  FMNMX.FTZ R41, R102, R41, !PT ;  /* 0x0000002966297209 */ /* 0x000fe40007810000 */
[----:B------:R-:W-:Y:S01]  /*3220*/  ISETP.GT.AND P3, PT, R69, 0x41, PT ;  /* 0x000000414500780c */ /* 0x000fe20003f64270 */
[----:B------:R0:W-:Y:S01]  /*3230*/  MUFU.TANH R144, R32 ;  /* 0x0000002000907308 */ /* 0x0001e20000002400 */
[----:B------:R-:W-:-:S02]  /*3240*/  FSEL R98, R80, -INF , P4 ;  /* 0xff80000050627808 */ /* 0x000fc40002000000 */
[----:B------:R-:W-:Y:S02]  /*3250*/  FMNMX.FTZ R41, R100, R41, !PT ;  /* 0x0000002964297209 */ /* 0x000fe40007810000 */
[C---:B------:R-:W-:Y:S02]  /*3260*/  ISETP.GT.AND P4, PT, R69.reuse, 0x48, PT ;  /* 0x000000484500780c */ /* 0x040fe40003f84270 */
[----:B------:R-:W-:Y:S01]  /*3270*/  FSEL R96, R96, -INF , P3 ;  /* 0xff80000060607808 */ /* 0x000fe20001800000 */
[----:B------:R-:W-:Y:S01]  /*3280*/  MUFU.TANH R5, R5 ;  /* 0x0000000500057308 */ /* 0x000fe20000002400 */
[----:B------:R-:W-:Y:S01]  /*3290*/  FMNMX.FTZ R41, R98, R41, !PT ;  /* 0x0000002962297209 */ /* 0x000fe20007810000 */
[----:B0-----:R-:W0:Y:S01]  /*32a0*/  SHFL.IDX PT, R32, R77, RZ, 0x1c1f ;  /* 0x001c1fff4d207589 */ /* 0x001e2200000e0000 */
[----:B------:R-:W-:Y:S02]  /*32b0*/  ISETP.GT.AND P3, PT, R69, 0x49, PT ;  /* 0x000000494500780c */ /* 0x000fe40003f64270 */
[----:B------:R-:W-:-:S02]  /*32c0*/  FSEL R94, R81, -INF , P4 ;  /* 0xff800000515e7808 */ /* 0x000fc40002000000 */
[----:B------:R-:W-:Y:S01]  /*32d0*/  FMNMX.FTZ R41, R96, R41, !PT ;  /* 0x0000002960297209 */ /* 0x000fe20007810000 */
[----:B------:R-:W-:Y:S01]  /*32e0*/  MUFU.TANH R4, R4 ;  /* 0x0000000400047308 */ /* 0x000fe20000002400 */
[C---:B------:R-:W-:Y:S02]  /*32f0*/  ISETP.GT.AND P4, PT, R69.reuse, 0x50, PT ;  /* 0x000000504500780c */ /* 0x040fe40003f84270 */
[----:B------:R-:W-:Y:S02]  /*3300*/  FSEL R92, R92, -INF , P3 ;  /* 0xff8000005c5c7808 */ /* 0x000fe40001800000 */
[----:B------:R-:W-:Y:S02]  /*3310*/  FMNMX.FTZ R41, R94, R41, !PT ;  /* 0x000000295e297209 */ /* 0x000fe40007810000 */
[----:B------:R-:W-:Y:S01]  /*3320*/  ISETP.GT.AND P3, PT, R69, 0x51, PT ;  /* 0x000000514500780c */ /* 0x000fe20003f64270 */
[----:B------:R-:W-:Y:S01]  /*3330*/  MUFU.TANH R6, R6 ;  /* 0x0000000600067308 */ /* 0x000fe20000002400 */
[----:B------:R-:W-:-:S02]  /*3340*/  FSEL R90, R78, -INF , P4 ;  /* 0xff8000004e5a7808 */ /* 0x000fc40002000000 */
[----:B------:R-:W-:Y:S02]  /*3350*/  FMNMX.FTZ R41, R92, R41, !PT ;  /* 0x000000295c297209 */ /* 0x000fe40007810000 */
[C---:B------:R-:W-:Y:S02]  /*3360*/  ISETP.GT.AND P4, PT, R69.reuse, 0x58, PT ;  /* 0x000000584500780c */ /* 0x040fe40003f84270 */
[----:B------:R-:W-:Y:S01]  /*3370*/  FSEL R88, R88, -INF , P3 ;  /* 0xff80000058587808 */ /* 0x000fe20001800000 */
[----:B------:R-:W-:Y:S01]  /*3380*/  MUFU.TANH R9, R9 ;  /* 0x0000000900097308 */ /* 0x000fe20000002400 */
[----:B------:R-:W-:Y:S02]  /*3390*/  FMNMX.FTZ R41, R90, R41, !PT ;  /* 0x000000295a297209 */ /* 0x000fe40007810000 */
[----:B------:R-:W-:Y:S02]  /*33a0*/  ISETP.GT.AND P3, PT, R69, 0x59, PT ;  /* 0x000000594500780c */ /* 0x000fe40003f64270 */
[----:B-1----:R-:W-:-:S02]  /*33b0*/  FSEL R86, R70, -INF , P4 ;  /* 0xff80000046567808 */ /* 0x002fc40002000000 */
[----:B------:R-:W-:Y:S01]  /*33c0*/  FMNMX.FTZ R41, R88, R41, !PT ;  /* 0x0000002958297209 */ /* 0x000fe20007810000 */
[----:B------:R1:W4:Y:S01]  /*33d0*/  MUFU.TANH R70, R27 ;  /* 0x0000001b00467308 */ /* 0x0003220000002400 */
[----:B------:R-:W-:Y:S02]  /*33e0*/  ISETP.GT.AND P4, PT, R69, 0x60, PT ;  /* 0x000000604500780c */ /* 0x000fe40003f84270 */
[----:B---3--:R-:W-:Y:S02]  /*33f0*/  FSEL R80, R71, -INF , P3 ;  /* 0xff80000047507808 */ /* 0x008fe40001800000 */
[----:B------:R-:W-:Y:S01]  /*3400*/  FMNMX.FTZ R43, R86, R41, !PT ;  /* 0x00000029562b7209 */ /* 0x000fe20007810000 */
[----:B------:R-:W-:Y:S01]  /*3410*/  FMUL.FTZ R41, R0, R30 ;  /* 0x0000001e00297220 */ /* 0x000fe20000410000 */
[----:B------:R-:W-:Y:S01]  /*3420*/  ISETP.GT.AND P3, PT, R69, 0x61, PT ;  /* 0x000000614500780c */ /* 0x000fe20003f64270 */
[----:B------:R-:W-:Y:S01]  /*3430*/  MUFU.TANH R10, R10 ;  /* 0x0000000a000a7308 */ /* 0x000fe20000002400 */
[----:B--2---:R-:W-:Y:S01]  /*3440*/  FSEL R50, R42, -INF , P4 ;  /* 0xff8000002a327808 */ /* 0x004fe20002000000 */
[----:B-1----:R-:W-:Y:S01]  /*3450*/  FMUL.FTZ R27, R0, R34 ;  /* 0x00000022001b7220 */ /* 0x002fe20000410000 */
[----:B------:R-:W-:-:S02]  /*3460*/  FMNMX.FTZ R43, R80, R43, !PT ;  /* 0x0000002b502b7209 */ /* 0x000fc40007810000 */
[C---:B------:R-:W-:Y:S02]  /*3470*/  ISETP.GT.AND P4, PT, R69.reuse, 0x68, PT ;  /* 0x000000684500780c */ /* 0x040fe40003f84270 */
[----:B-----5:R-:W-:Y:S01]  /*3480*/  FSEL R26, R66, -INF , P3 ;  /* 0xff800000421a7808 */ /* 0x020fe20001800000 */
[----:B------:R-:W1:Y:S01]  /*3490*/  MUFU.TANH R41, R41 ;  /* 0x0000002900297308 */ /* 0x000e620000002400 */
[----:B------:R-:W-:Y:S02]  /*34a0*/  FMNMX.FTZ R43, R50, R43, !PT ;  /* 0x0000002b322b7209 */ /* 0x000fe40007810000 */
[C---:B------:R-:W-:Y:S02]  /*34b0*/  ISETP.GT.AND P3, PT, R69.reuse, 0x69, PT ;  /* 0x000000694500780c */ /* 0x040fe40003f64270 */
[----:B------:R-:W-:Y:S02]  /*34c0*/  FSEL R30, R46, -INF , P4 ;  /* 0xff8000002e1e7808 */ /* 0x000fe40002000000 */
[----:B------:R-:W-:Y:S01]  /*34d0*/  FMNMX.FTZ R43, R26, R43, !PT ;  /* 0x0000002b1a2b7209 */ /* 0x000fe20007810000 */
[----:B------:R-:W-:Y:S01]  /*34e0*/  MUFU.TANH R11, R11 ;  /* 0x0000000b000b7308 */ /* 0x000fe20000002400 */
[----:B------:R-:W-:-:S02]  /*34f0*/  ISETP.GT.AND P4, PT, R69, 0x70, PT ;  /* 0x000000704500780c */ /* 0x000fc40003f84270 */
[----:B------:R-:W-:Y:S02]  /*3500*/  FSEL R42, R47, -INF , P3 ;  /* 0xff8000002f2a7808 */ /* 0x000fe40001800000 */
[----:B------:R-:W-:Y:S02]  /*3510*/  FMNMX.FTZ R43, R30, R43, !PT ;  /* 0x0000002b1e2b7209 */ /* 0x000fe40007810000 */
[C---:B------:R-:W-:Y:S01]  /*3520*/  ISETP.GT.AND P3, PT, R69.reuse, 0x71, PT ;  /* 0x000000714500780c */ /* 0x040fe20003f64270 */
[----:B------:R2:W3:Y:S01]  /*3530*/  MUFU.TANH R47, R27 ;  /* 0x0000001b002f7308 */ /* 0x0004e20000002400 */
[----:B------:R-:W-:Y:S02]  /*3540*/  FSEL R34, R68, -INF , P4 ;  /* 0xff80000044227808 */ /* 0x000fe40002000000 */
[----:B------:R-:W-:Y:S02]  /*3550*/  FMNMX.FTZ R43, R42, R43, !PT ;  /* 0x0000002b2a2b7209 */ /* 0x000fe40007810000 */
[----:B------:R-:W-:-:S02]  /*3560*/  ISETP.GT.AND P4, PT, R69, 0x78, PT ;  /* 0x000000784500780c */ /* 0x000fc40003f84270 */
[----:B------:R-:W-:Y:S01]  /*3570*/  FSEL R46, R51, -INF , P3 ;  /* 0xff800000332e7808 */ /* 0x000fe20001800000 */
[----:B------:R-:W-:Y:S01]  /*3580*/  MUFU.TANH R138, R52 ;  /* 0x00000034008a7308 */ /* 0x000fe20000002400 */
[----:B------:R-:W-:Y:S01]  /*3590*/  FMNMX.FTZ R43, R34, R43, !PT ;  /* 0x0000002b222b7209 */ /* 0x000fe20007810000 */
[----:B--2---:R-:W-:Y:S01]  /*35a0*/  FMUL.FTZ R27, R0, R38 ;  /* 0x00000026001b7220 */ /* 0x004fe20000410000 */
[C---:B------:R-:W-:Y:S02]  /*35b0*/  ISETP.GT.AND P3, PT, R69.reuse, 0x79, PT ;  /* 0x000000794500780c */ /* 0x040fe40003f64270 */
[----:B------:R-:W-:Y:S02]  /*35c0*/  FSEL R54, R54, -INF , P4 ;  /* 0xff80000036367808 */ /* 0x000fe40002000000 */
[----:B------:R-:W-:Y:S01]  /*35d0*/  FMNMX.FTZ R43, R46, R43, !PT ;  /* 0x0000002b2e2b7209 */ /* 0x000fe20007810000 */
[----:B------:R2:W5:Y:S01]  /*35e0*/  MUFU.TANH R82, R27 ;  /* 0x0000001b00527308 */ /* 0x0005620000002400 */
[----:B------:R-:W-:-:S02]  /*35f0*/  ISETP.GT.AND P4, PT, R69, 0x80, PT ;  /* 0x000000804500780c */ /* 0x000fc40003f84270 */
[----:B------:R-:W-:Y:S02]  /*3600*/  FSEL R66, R55, -INF , P3 ;  /* 0xff80000037427808 */ /* 0x000fe40001800000 */
[----:B------:R-:W-:Y:S02]  /*3610*/  FMNMX.FTZ R43, R54, R43, !PT ;  /* 0x0000002b362b7209 */ /* 0x000fe40007810000 */
[C---:B------:R-:W-:Y:S01]  /*3620*/  ISETP.GT.AND P3, PT, R69.reuse, 0x81, PT ;  /* 0x000000814500780c */ /* 0x040fe20003f64270 */
[----:B------:R-:W0:Y:S01]  /*3630*/  MUFU.TANH R12, R12 ;  /* 0x0000000c000c7308 */ /* 0x000e220000002400 */
[----:B------:R-:W-:Y:S01]  /*3640*/  FSEL R38, R76, -INF , P4 ;  /* 0xff8000004c267808 */ /* 0x000fe20002000000 */
[----:B--2---:R-:W-:Y:S01]  /*3650*/  FMUL.FTZ R27, R0, R44 ;  /* 0x0000002c001b7220 */ /* 0x004fe20000410000 */
[----:B------:R-:W-:Y:S02]  /*3660*/  FMNMX.FTZ R43, R66, R43, !PT ;  /* 0x0000002b422b7209 */ /* 0x000fe40007810000 */
[----:B------:R-:W-:-:S02]  /*3670*/  ISETP.GT.AND P4, PT, R69, 0x88, PT ;  /* 0x000000884500780c */ /* 0x000fc40003f84270 */
[----:B----4-:R-:W-:Y:S01]  /*3680*/  FSEL R68, R70, -INF , P3 ;  /* 0xff80000046447808 */ /* 0x010fe20001800000 */
[----:B------:R-:W-:Y:S01]  /*3690*/  MUFU.TANH R146, R33 ;  /* 0x0000002100927308 */ /* 0x000fe20000002400 */
[----:B------:R-:W-:Y:S02]  /*36a0*/  FMNMX.FTZ R43, R38, R43, !PT ;  /* 0x0000002b262b7209 */ /* 0x000fe40007810000 */
[----:B------:R-:W-:Y:S02]  /*36b0*/  ISETP.GT.AND P3, PT, R69, 0x89, PT ;  /* 0x000000894500780c */ /* 0x000fe40003f64270 */
[----:B-1----:R-:W-:Y:S02]  /*36c0*/  FSEL R70, R41, -INF , P4 ;  /* 0xff80000029467808 */ /* 0x002fe40002000000 */
[----:B------:R-:W-:Y:S01]  /*36d0*/  FMNMX.FTZ R43, R68, R43, !PT ;  /* 0x0000002b442b7209 */ /* 0x000fe20007810000 */
[----:B------:R-:W-:Y:S01]  /*36e0*/  MUFU.TANH R41, R27 ;  /* 0x0000001b00297308 */ /* 0x000fe20000002400 */
[----:B------:R-:W-:-:S02]  /*36f0*/  ISETP.GT.AND P4, PT, R69, 0x90, PT ;  /* 0x000000904500780c */ /* 0x000fc40003f84270 */
[----:B------:R-:W-:Y:S02]  /*3700*/  FSEL R76, R31, -INF , P3 ;  /* 0xff8000001f4c7808 */ /* 0x000fe40001800000 */
[----:B------:R-:W-:Y:S02]  /*3710*/  FMNMX.FTZ R43, R70, R43, !PT ;  /* 0x0000002b462b7209 */ /* 0x000fe40007810000 */
[----:B------:R-:W-:Y:S01]  /*3720*/  ISETP.GT.AND P3, PT, R69, 0x91, PT ;  /* 0x000000914500780c */ /* 0x000fe20003f64270 */
[----:B------:R-:W1:Y:S01]  /*3730*/  MUFU.TANH R13, R13 ;  /* 0x0000000d000d7308 */ /* 0x000e620000002400 */
[----:B---3--:R-:W-:Y:S02]  /*3740*/  FSEL R44, R47, -INF , P4 ;  /* 0xff8000002f2c7808 */ /* 0x008fe40002000000 */
[----:B------:R-:W-:Y:S02]  /*3750*/  FMNMX.FTZ R43, R76, R43, !PT ;  /* 0x0000002b4c2b7209 */ /* 0x000fe40007810000 */
[----:B------:R-:W-:-:S02]  /*3760*/  ISETP.GT.AND P4, PT, R69, 0x98, PT ;  /* 0x000000984500780c */ /* 0x000fc40003f84270 */
[----:B------:R-:W-:Y:S01]  /*3770*/  FSEL R78, R35, -INF , P3 ;  /* 0xff800000234e7808 */ /* 0x000fe20001800000 */
[----:B------:R2:W-:Y:S01]  /*3780*/  MUFU.TANH R47, R53 ;  /* 0x00000035002f7308 */ /* 0x0005e20000002400 */
[----:B------:R-:W-:Y:S02]  /*3790*/  FMNMX.FTZ R43, R44, R43, !PT ;  /* 0x0000002b2c2b7209 */ /* 0x000fe40007810000 */
[----:B------:R-:W-:Y:S02]  /*37a0*/  ISETP.GT.AND P3, PT, R69, 0x99, PT ;  /* 0x000000994500780c */ /* 0x000fe40003f64270 */
[----:B-----5:R-:W-:Y:S02]  /*37b0*/  FSEL R82, R82, -INF , P4 ;  /* 0xff80000052527808 */ /* 0x020fe40002000000 */
[----:B------:R-:W-:Y:S01]  /*37c0*/  FMNMX.FTZ R43, R78, R43, !PT ;  /* 0x0000002b4e2b7209 */ /* 0x000fe20007810000 */
[----:B------:R-:W-:Y:S01]  /*37d0*/  MUFU.TANH R142, R28 ;  /* 0x0000001c008e7308 */ /* 0x000fe20000002400 */
[----:B------:R-:W-:-:S02]  /*37e0*/  FSEL R84, R39, -INF , P3 ;  /* 0xff80000027547808 */ /* 0x000fc40001800000 */
[----:B------:R-:W-:Y:S02]  /*37f0*/  FMNMX.FTZ R43, R82, R43, !PT ;  /* 0x0000002b522b7209 */ /* 0x000fe40007810000 */
[----:B0-----:R-:W-:Y:S02]  /*3800*/  VIADDMNMX R67, R32, R108, R67, PT ;  /* 0x0000006c20437246 */ /* 0x001fe40003800143 */
[----:B------:R-:W-:Y:S01]  /*3810*/  FMNMX.FTZ R43, R84, R43, !PT ;  /* 0x0000002b542b7209 */ /* 0x000fe20007810000 */
[----:B------:R-:W0:Y:S01]  /*3820*/  MUFU.TANH R14, R14 ;  /* 0x0000000e000e7308 */ /* 0x000e220000002400 */
[C---:B------:R-:W-:Y:S02]  /*3830*/  ISETP.GT.AND P4, PT, R67.reuse, 0x1, PT ;  /* 0x000000014300780c */ /* 0x040fe40003f84270 */
[----:B------:R-:W-:Y:S01]  /*3840*/  ISETP.GT.AND P5, PT, R67, 0x8, PT ;  /* 0x000000084300780c */ /* 0x000fe20003fa4270 */
[----:B------:R-:W3:Y:S01]  /*3850*/  SHFL.BFLY PT, R122, R43, 0x2, 0x1f ;  /* 0x0c401f002b7a7f89 */ /* 0x000ee200000e0000 */
[----:B--2---:R-:W-:-:S02]  /*3860*/  FSEL R53, R4, -INF , P4 ;  /* 0xff80000004357808 */ /* 0x004fc40002000000 */
[----:B------:R-:W-:Y:S01]  /*3870*/  FSEL R108, R6, -INF , P5 ;  /* 0xff800000066c7808 */ /* 0x000fe20002800000 */
[----:B------:R-:W2:Y:S01]  /*3880*/  MUFU.TANH R15, R15 ;  /* 0x0000000f000f7308 */ /* 0x000ea20000002400 */
[----:B------:R-:W-:-:S07]  /*3890*/  ISETP.GT.AND P4, PT, R67, 0x10, PT ;  /* 0x000000104300780c */ /* 0x000fce0003f84270 */
[----:B------:R-:W4:Y:S08]  /*38a0*/  MUFU.TANH R20, R20 ;  /* 0x0000001400147308 */ /* 0x000f300000002400 */
[----:B------:R-:W5:Y:S01]  /*38b0*/  MUFU.TANH R21, R21 ;  /* 0x0000001500157308 */ /* 0x000f620000002400 */
[----:B---3--:R-:W-:-:S07]  /*38c0*/  FMNMX.FTZ R27, R43, R122, !PT ;  /* 0x0000007a2b1b7209 */ /* 0x008fce0007810000 */
[----:B------:R3:W-:Y:S01]  /*38d0*/  MUFU.TANH R43, R25 ;  /* 0x00000019002b7308 */ /* 0x0007e20000002400 */
[----:B------:R-:W1:Y:S07]  /*38e0*/  SHFL.BFLY PT, R122, R27, 0x1, 0x1f ;  /* 0x0c201f001b7a7f89 */ /* 0x000e6e00000e0000 */
[----:B------:R-:W5:Y:S08]  /*38f0*/  MUFU.TANH R72, R72 ;  /* 0x0000004800487308 */ /* 0x000f700000002400 */
[----:B------:R0:W-:Y:S08]  /*3900*/  MUFU.TANH R51, R29 ;  /* 0x0000001d00337308 */ /* 0x0001f00000002400 */
[----:B------:R-:W5:Y:S01]  /*3910*/  MUFU.TANH R73, R73 ;  /* 0x0000004900497308 */ /* 0x000f620000002400 */
[----:B-1----:R-:W-:-:S04]  /*3920*/  FMNMX.FTZ R122, R27, R122, !PT ;  /* 0x0000007a1b7a7209 */ /* 0x002fc80007810000 */
[C---:B------:R-:W-:Y:S01]  /*3930*/  FSETP.NEU.FTZ.AND P3, PT, R122.reuse, -INF , PT ;  /* 0xff8000007a00780b */ /* 0x040fe20003f7d000 */
[----:B------:R-:W-:Y:S02]  /*3940*/  FFMA.FTZ R31, R122, R121, -8 ;  /* 0xc10000007a1f7423 */ /* 0x000fe40000010079 */
[----:B------:R1:W-:Y:S03]  /*3950*/  MUFU.TANH R140, R24 ;  /* 0x00000018008c7308 */ /* 0x0003e60000002400 */
[----:B------:R-:W-:Y:S02]  /*3960*/  FSEL R31, R31, RZ, P3 ;  /* 0x000000ff1f1f7208 */ /* 0x000fe40001800000 */
[----:B------:R-:W-:-:S03]  /*3970*/  ISETP.GT.AND P3, PT, R67, RZ, PT ;  /* 0x000000ff4300720c */ /* 0x000fc60003f64270 */
[-CC-:B---3--:R-:W-:Y:S01]  /*3980*/  FFMA.FTZ R25, R112, R121.reuse, -R31.reuse ;  /* 0x0000007970197223 */ /* 0x188fe2000001081f */
[----:B------:R-:W-:Y:S01]  /*3990*/  FSEL R52, R5, -INF , P3 ;  /* 0xff80000005347808 */ /* 0x000fe20001800000 */
[-CC-:B------:R-:W-:Y:S01]  /*39a0*/  FFMA.FTZ R28, R114, R121.reuse, -R31.reuse ;  /* 0x00000079721c7223 */ /* 0x180fe2000001081f */
[----:B------:R-:W-:Y:S01]  /*39b0*/  ISETP.GT.AND P3, PT, R67, 0x9, PT ;  /* 0x000000094300780c */ /* 0x000fe20003f64270 */
[--C-:B------:R-:W-:Y:S01]  /*39c0*/  FFMA.FTZ R6, R118, R121, -R31.reuse ;  /* 0x0000007976067223 */ /* 0x100fe2000001081f */
[----:B------:R-:W-:Y:S01]  /*39d0*/  FMNMX.FTZ R33, R52, R53, !PT ;  /* 0x0000003534217209 */ /* 0x000fe20007810000 */
[-CC-:B------:R-:W-:Y:S01]  /*39e0*/  FFMA.FTZ R4, R124, R121.reuse, -R31.reuse ;  /* 0x000000797c047223 */ /* 0x180fe2000001081f */
[----:B------:R-:W-:Y:S01]  /*39f0*/  FSEL R112, R9, -INF , P3 ;  /* 0xff80000009707808 */ /* 0x000fe20001800000 */
[--C-:B------:R-:W-:Y:S01]  /*3a00*/  FFMA.FTZ R9, R126, R121, -R31.reuse ;  /* 0x000000797e097223 */ /* 0x100fe2000001081f */
[----:B------:R-:W-:Y:S01]  /*3a10*/  FMNMX.FTZ R33, R108, R33, !PT ;  /* 0x000000216c217209 */ /* 0x000fe20007810000 */
[-CC-:B------:R-:W-:Y:S01]  /*3a20*/  FFMA.FTZ R27, R128, R121.reuse, -R31.reuse ;  /* 0x00000079801b7223 */ /* 0x180fe2000001081f */
[C---:B------:R-:W-:Y:S01]  /*3a30*/  ISETP.GT.AND P3, PT, R67.reuse, 0x11, PT ;  /* 0x000000114300780c */ /* 0x040fe20003f64270 */
[--C-:B0-----:R-:W-:Y:S01]  /*3a40*/  FFMA.FTZ R29, R130, R121, -R31.reuse ;  /* 0x00000079821d7223 */ /* 0x101fe2000001081f */
[----:B------:R-:W-:Y:S01]  /*3a50*/  FSEL R114, R10, -INF , P4 ;  /* 0xff8000000a727808 */ /* 0x000fe20002000000 */
[----:B------:R-:W0:Y:S01]  /*3a60*/  MUFU.TANH R74, R74 ;  /* 0x0000004a004a7308 */ /* 0x000e220000002400 */
[----:B------:R-:W-:Y:S01]  /*3a70*/  FMNMX.FTZ R33, R112, R33, !PT ;  /* 0x0000002170217209 */ /* 0x000fe20007810000 */
[-CC-:B-1----:R-:W-:Y:S01]  /*3a80*/  FFMA.FTZ R24, R132, R121.reuse, -R31.reuse ;  /* 0x0000007984187223 */ /* 0x182fe2000001081f */
[----:B------:R-:W-:Y:S01]  /*3a90*/  ISETP.GT.AND P4, PT, R67, 0x18, PT ;  /* 0x000000184300780c */ /* 0x000fe20003f84270 */
[-CC-:B------:R-:W-:Y:S01]  /*3aa0*/  FFMA.FTZ R134, R134, R121.reuse, -R31.reuse ;  /* 0x0000007986867223 */ /* 0x180fe2000001081f */
[----:B------:R-:W-:Y:S01]  /*3ab0*/  FSEL R118, R11, -INF , P3 ;  /* 0xff8000000b767808 */ /* 0x000fe20001800000 */
[--C-:B------:R-:W-:Y:S01]  /*3ac0*/  FFMA.FTZ R11, R116, R121, -R31.reuse ;  /* 0x00000079740b7223 */ /* 0x100fe2000001081f */
[----:B------:R-:W-:Y:S01]  /*3ad0*/  FMNMX.FTZ R33, R114, R33, !PT ;  /* 0x0000002172217209 */ /* 0x000fe20007810000 */
[----:B------:R-:W1:Y:S01]  /*3ae0*/  MUFU.TANH R75, R75 ;  /* 0x0000004b004b7308 */ /* 0x000e620000002400 */
[C---:B------:R-:W-:Y:S01]  /*3af0*/  ISETP.GT.AND P3, PT, R67.reuse, 0x19, PT ;  /* 0x000000194300780c */ /* 0x040fe20003f64270 */
[-CC-:B------:R-:W-:Y:S01]  /*3b00*/  FFMA.FTZ R136, R136, R121.reuse, -R31.reuse ;  /* 0x0000007988887223 */ /* 0x180fe2000001081f */
[----:B------:R-:W-:Y:S01]  /*3b10*/  FSEL R124, R12, -INF , P4 ;  /* 0xff8000000c7c7808 */ /* 0x000fe20002000000 */
[--C-:B------:R-:W-:Y:S01]  /*3b20*/  FFMA.FTZ R12, R110, R121, -R31.reuse ;  /* 0x000000796e0c7223 */ /* 0x100fe2000001081f */
[----:B------:R-:W-:Y:S01]  /*3b30*/  FMNMX.FTZ R33, R118, R33, !PT ;  /* 0x0000002176217209 */ /* 0x000fe20007810000 */
[-CC-:B------:R-:W-:Y:S01]  /*3b40*/  FFMA.FTZ R39, R90, R121.reuse, -R31.reuse ;  /* 0x000000795a277223 */ /* 0x180fe2000001081f */
[----:B------:R-:W-:Y:S01]  /*3b50*/  ISETP.GT.AND P4, PT, R67, 0x20, PT ;  /* 0x000000204300780c */ /* 0x000fe20003f84270 */
[----:B------:R-:W3:Y:S01]  /*3b60*/  MUFU.TANH R56, R56 ;  /* 0x0000003800387308 */ /* 0x000ee20000002400 */
[----:B------:R-:W-:Y:S01]  /*3b70*/  FSEL R126, R13, -INF , P3 ;  /* 0xff8000000d7e7808 */ /* 0x000fe20001800000 */
[--C-:B------:R-:W-:Y:S01]  /*3b80*/  FFMA.FTZ R13, R106, R121, -R31.reuse ;  /* 0x000000796a0d7223 */ /* 0x100fe2000001081f */
[----:B------:R-:W-:Y:S01]  /*3b90*/  FMNMX.FTZ R33, R124, R33, !PT ;  /* 0x000000217c217209 */ /* 0x000fe20007810000 */
[-CC-:B------:R-:W-:Y:S01]  /*3ba0*/  FFMA.FTZ R50, R50, R121.reuse, -R31.reuse ;  /* 0x0000007932327223 */ /* 0x180fe2000001081f */
[C---:B------:R-:W-:Y:S01]  /*3bb0*/  ISETP.GT.AND P3, PT, R67.reuse, 0x21, PT ;  /* 0x000000214300780c */ /* 0x040fe20003f64270 */
[--C-:B------:R-:W-:Y:S01]  /*3bc0*/  FFMA.FTZ R10, R120, R121, -R31.reuse ;  /* 0x00000079780a7223 */ /* 0x100fe2000001081f */
[----:B------:R-:W-:Y:S01]  /*3bd0*/  FSEL R128, R14, -INF , P4 ;  /* 0xff8000000e807808 */ /* 0x000fe20002000000 */
[----:B------:R-:W3:Y:S01]  /*3be0*/  MUFU.TANH R57, R57 ;  /* 0x0000003900397308 */ /* 0x000ee20000002400 */
[----:B------:R-:W-:Y:S01]  /*3bf0*/  FMNMX.FTZ R33, R126, R33, !PT ;  /* 0x000000217e217209 */ /* 0x000fe20007810000 */
[-CC-:B------:R-:W-:Y:S01]  /*3c00*/  FFMA.FTZ R14, R102, R121.reuse, -R31.reuse ;  /* 0x00000079660e7223 */ /* 0x180fe2000001081f */
[----:B------:R-:W-:Y:S01]  /*3c10*/  ISETP.GT.AND P4, PT, R67, 0x28, PT ;  /* 0x000000284300780c */ /* 0x000fe20003f84270 */
[-CC-:B------:R-:W-:Y:S01]  /*3c20*/  FFMA.FTZ R26, R26, R121.reuse, -R31.reuse ;  /* 0x000000791a1a7223 */ /* 0x180fe2000001081f */
[----:B--2---:R-:W-:Y:S01]  /*3c30*/  FSEL R130, R15, -INF , P3 ;  /* 0xff8000000f827808 */ /* 0x004fe20001800000 */
[--C-:B------:R-:W-:Y:S01]  /*3c40*/  FFMA.FTZ R15, R98, R121, -R31.reuse ;  /* 0x00000079620f7223 */ /* 0x100fe2000001081f */
[----:B------:R-:W-:Y:S01]  /*3c50*/  FMNMX.FTZ R33, R128, R33, !PT ;  /* 0x0000002180217209 */ /* 0x000fe20007810000 */
[----:B------:R-:W2:Y:S01]  /*3c60*/  MUFU.TANH R58, R58 ;  /* 0x0000003a003a7308 */ /* 0x000ea20000002400 */
[C---:B------:R-:W-:Y:S01]  /*3c70*/  ISETP.GT.AND P3, PT, R67.reuse, 0x29, PT ;  /* 0x000000294300780c */ /* 0x040fe20003f64270 */
[-CC-:B------:R-:W-:Y:S01]  /*3c80*/  FFMA.FTZ R30, R30, R121.reuse, -R31.reuse ;  /* 0x000000791e1e7223 */ /* 0x180fe2000001081f */
[----:B----4-:R-:W-:Y:S01]  /*3c90*/  FSEL R132, R20, -INF , P4 ;  /* 0xff80000014847808 */ /* 0x010fe20002000000 */
[--C-:B------:R-:W-:Y:S01]  /*3ca0*/  FFMA.FTZ R20, R96, R121, -R31.reuse ;  /* 0x0000007960147223 */ /* 0x100fe2000001081f */
[----:B------:R-:W-:Y:S01]  /*3cb0*/  FMNMX.FTZ R33, R130, R33, !PT ;  /* 0x0000002182217209 */ /* 0x000fe20007810000 */
[-CC-:B------:R-:W-:Y:S01]  /*3cc0*/  FFMA.FTZ R34, R34, R121.reuse, -R31.reuse ;  /* 0x0000007922227223 */ /* 0x180fe2000001081f */
[----:B------:R-:W-:Y:S01]  /*3cd0*/  ISETP.GT.AND P4, PT, R67, 0x30, PT ;  /* 0x000000304300780c */ /* 0x000fe20003f84270 */
[----:B------:R-:W4:Y:S01]  /*3ce0*/  MUFU.TANH R60, R60 ;  /* 0x0000003c003c7308 */ /* 0x000f220000002400 */
[----:B-----5:R-:W-:Y:S01]  /*3cf0*/  FSEL R116, R21, -INF , P3 ;  /* 0xff80000015747808 */ /* 0x020fe20001800000 */
[--C-:B------:R-:W-:Y:S01]  /*3d00*/  FFMA.FTZ R21, R100, R121, -R31.reuse ;  /* 0x0000007964157223 */ /* 0x100fe2000001081f */
[----:B------:R-:W-:Y:S01]  /*3d10*/  FMNMX.FTZ R33, R132, R33, !PT ;  /* 0x0000002184217209 */ /* 0x000fe20007810000 */
[-CC-:B------:R-:W-:Y:S01]  /*3d20*/  FFMA.FTZ R38, R38, R121.reuse, -R31.reuse ;  /* 0x0000007926267223 */ /* 0x180fe2000001081f */
[C---:B------:R-:W-:Y:S01]  /*3d30*/  ISETP.GT.AND P3, PT, R67.reuse, 0x31, PT ;  /* 0x000000314300780c */ /* 0x040fe20003f64270 */
[--C-:B------:R-:W-:Y:S01]  /*3d40*/  FFMA.FTZ R44, R44, R121, -R31.reuse ;  /* 0x000000792c2c7223 */ /* 0x100fe2000001081f */
[----:B------:R-:W-:Y:S01]  /*3d50*/  FSEL R72, R72, -INF , P4 ;  /* 0xff80000048487808 */ /* 0x000fe20002000000 */
[----:B------:R-:W5:Y:S01]  /*3d60*/  MUFU.TANH R61, R61 ;  /* 0x0000003d003d7308 */ /* 0x000f620000002400 */
[----:B------:R-:W-:Y:S01]  /*3d70*/  FMNMX.FTZ R33, R116, R33, !PT ;  /* 0x0000002174217209 */ /* 0x000fe20007810000 */
[----:B------:R-:W-:Y:S01]  /*3d80*/  FFMA.FTZ R78, R78, R121, -R31 ;  /* 0x000000794e4e7223 */ /* 0x000fe2000001081f */
[----:B------:R-:W-:-:S02]  /*3d90*/  ISETP.GT.AND P4, PT, R67, 0x38, PT ;  /* 0x000000384300780c */ /* 0x000fc40003f84270 */
[----:B------:R-:W-:Y:S02]  /*3da0*/  FSEL R110, R73, -INF , P3 ;  /* 0xff800000496e7808 */ /* 0x000fe40001800000 */
[----:B------:R-:W-:Y:S01]  /*3db0*/  FMNMX.FTZ R33, R72, R33, !PT ;  /* 0x0000002148217209 */ /* 0x000fe20007810000 */
[----:B------:R-:W5:Y:S01]  /*3dc0*/  MUFU.TANH R62, R62 ;  /* 0x0000003e003e7308 */ /* 0x000f620000002400 */
[C---:B------:R-:W-:Y:S02]  /*3dd0*/  ISETP.GT.AND P3, PT, R67.reuse, 0x39, PT ;  /* 0x000000394300780c */ /* 0x040fe40003f64270 */
[----:B0-----:R-:W-:Y:S02]  /*3de0*/  FSEL R74, R74, -INF , P4 ;  /* 0xff8000004a4a7808 */ /* 0x001fe40002000000 */
[----:B------:R-:W-:Y:S02]  /*3df0*/  FMNMX.FTZ R33, R110, R33, !PT ;  /* 0x000000216e217209 */ /* 0x000fe40007810000 */
[----:B------:R-:W-:Y:S01]  /*3e00*/  ISETP.GT.AND P4, PT, R67, 0x40, PT ;  /* 0x000000404300780c */ /* 0x000fe20003f84270 */
[----:B------:R-:W0:Y:S01]  /*3e10*/  MUFU.TANH R63, R63 ;  /* 0x0000003f003f7308 */ /* 0x000e220000002400 */
[----:B-1----:R-:W-:-:S02]  /*3e20*/  FSEL R106, R75, -INF , P3 ;  /* 0xff8000004b6a7808 */ /* 0x002fc40001800000 */
[----:B------:R-:W-:Y:S02]  /*3e30*/  FMNMX.FTZ R33, R74, R33, !PT ;  /* 0x000000214a217209 */ /* 0x000fe40007810000 */
[C---:B------:R-:W-:Y:S02]  /*3e40*/  ISETP.GT.AND P3, PT, R67.reuse, 0x41, PT ;  /* 0x000000414300780c */ /* 0x040fe40003f64270 */
[----:B---3--:R-:W-:Y:S01]  /*3e50*/  FSEL R56, R56, -INF , P4 ;  /* 0xff80000038387808 */ /* 0x008fe20002000000 */
[----:B------:R-:W1:Y:S01]  /*3e60*/  MUFU.TANH R64, R64 ;  /* 0x0000004000407308 */ /* 0x000e620000002400 */
[----:B------:R-:W-:Y:S02]  /*3e70*/  FMNMX.FTZ R33, R106, R33, !PT ;  /* 0x000000216a217209 */ /* 0x000fe40007810000 */
[----:B------:R-:W-:Y:S02]  /*3e80*/  ISETP.GT.AND P4, PT, R67, 0x48, PT ;  /* 0x000000484300780c */ /* 0x000fe40003f84270 */
[----:B------:R-:W-:-:S02]  /*3e90*/  FSEL R102, R57, -INF , P3 ;  /* 0xff80000039667808 */ /* 0x000fc40001800000 */
[----:B------:R-:W-:Y:S01]  /*3ea0*/  FMNMX.FTZ R33, R56, R33, !PT ;  /* 0x0000002138217209 */ /* 0x000fe20007810000 */
[----:B------:R-:W3:Y:S01]  /*3eb0*/  MUFU.TANH R65, R65 ;  /* 0x0000004100417308 */ /* 0x000ee20000002400 */
[C---:B------:R-:W-:Y:S02]  /*3ec0*/  ISETP.GT.AND P3, PT, R67.reuse, 0x49, PT ;  /* 0x000000494300780c */ /* 0x040fe40003f64270 */
[----:B--2---:R-:W-:Y:S02]  /*3ed0*/  FSEL R58, R58, -INF , P4 ;  /* 0xff8000003a3a7808 */ /* 0x004fe40002000000 */
[----:B------:R-:W-:Y:S02]  /*3ee0*/  FMNMX.FTZ R33, R102, R33, !PT ;  /* 0x0000002166217209 */ /* 0x000fe40007810000 */
[----:B------:R-:W-:Y:S01]  /*3ef0*/  ISETP.GT.AND P4, PT, R67, 0x50, PT ;  /* 0x000000504300780c */ /* 0x000fe20003f84270 */
[----:B------:R-:W2:Y:S01]  /*3f00*/  MUFU.TANH R40, R40 ;  /* 0x0000002800287308 */ /* 0x000ea20000002400 */
[----:B----4-:R-:W-:-:S02]  /*3f10*/  FSEL R60, R60, -INF , P3 ;  /* 0xff8000003c3c7808 */ /* 0x010fc40001800000 */
[----:B------:R-:W-:Y:S02]  /*3f20*/  FMNMX.FTZ R33, R58, R33, !PT ;  /* 0x000000213a217209 */ /* 0x000fe40007810000 */
[----:B------:R-:W-:Y:S02]  /*3f30*/  ISETP.GT.AND P3, PT, R67, 0x51, PT ;  /* 0x000000514300780c */ /* 0x000fe40003f64270 */
[----:B-----5:R-:W-:Y:S01]  /*3f40*/  FSEL R100, R61, -INF , P4 ;  /* 0xff8000003d647808 */ /* 0x020fe20002000000 */
[----:B------:R-:W4:Y:S01]  /*3f50*/  MUFU.TANH R45, R45 ;  /* 0x0000002d002d7308 */ /* 0x000f220000002400 */
[----:B------:R-:W-:Y:S02]  /*3f60*/  FMNMX.FTZ R33, R60, R33, !PT ;  /* 0x000000213c217209 */ /* 0x000fe40007810000 */
[----:B------:R-:W-:Y:S02]  /*3f70*/  ISETP.GT.AND P4, PT, R67, 0x58, PT ;  /* 0x000000584300780c */ /* 0x000fe40003f84270 */
[----:B------:R-:W-:-:S02]  /*3f80*/  FSEL R62, R62, -INF , P3 ;  /* 0xff8000003e3e7808 */ /* 0x000fc40001800000 */
[----:B------:R-:W-:Y:S01]  /*3f90*/  FMNMX.FTZ R33, R100, R33, !PT ;  /* 0x0000002164217209 */ /* 0x000fe20007810000 */
[----:B------:R-:W5:Y:S01]  /*3fa0*/  MUFU.TANH R48, R48 ;  /* 0x0000003000307308 */ /* 0x000f620000002400 */
[----:B------:R-:W-:Y:S02]  /*3fb0*/  ISETP.GT.AND P3, PT, R67, 0x59, PT ;  /* 0x000000594300780c */ /* 0x000fe40003f64270 */
[----:B0-----:R-:W-:Y:S02]  /*3fc0*/  FSEL R98, R63, -INF , P4 ;  /* 0xff8000003f627808 */ /* 0x001fe40002000000 */
[----:B------:R-:W-:Y:S02]  /*3fd0*/  FMNMX.FTZ R33, R62, R33, !PT ;  /* 0x000000213e217209 */ /* 0x000fe40007810000 */
[----:B------:R-:W-:Y:S01]  /*3fe0*/  ISETP.GT.AND P4, PT, R67, 0x60, PT ;  /* 0x000000604300780c */ /* 0x000fe20003f84270 */
[----:B------:R0:W-:Y:S01]  /*3ff0*/  MUFU.TANH R150, R37 ;  /* 0x0000002500967308 */ /* 0x0001e20000002400 */
[----:B-1----:R-:W-:-:S02]  /*4000*/  FSEL R64, R64, -INF , P3 ;  /* 0xff80000040407808 */ /* 0x002fc40001800000 */
[----:B------:R-:W-:Y:S02]  /*4010*/  FMNMX.FTZ R33, R98, R33, !PT ;  /* 0x0000002162217209 */ /* 0x000fe40007810000 */
[----:B------:R-:W-:Y:S02]  /*4020*/  ISETP.GT.AND P3, PT, R67, 0x61, PT ;  /* 0x000000614300780c */ /* 0x000fe40003f64270 */
[----:B---3--:R-:W-:Y:S01]  /*4030*/  FSEL R96, R65, -INF , P4 ;  /* 0xff80000041607808 */ /* 0x008fe20002000000 */
[----:B------:R-:W1:Y:S01]  /*4040*/  MUFU.TANH R49, R49 ;  /* 0x0000003100317308 */ /* 0x000e620000002400 */
[----:B------:R-:W-:Y:S01]  /*4050*/  FMNMX.FTZ R35, R64, R33, !PT ;  /* 0x0000002140237209 */ /* 0x000fe20007810000 */
[-CC-:B0-----:R-:W-:Y:S01]  /*4060*/  FFMA.FTZ R37, R94, R121.reuse, -R31.reuse ;  /* 0x000000795e257223 */ /* 0x181fe2000001081f */
[C---:B------:R-:W-:Y:S02]  /*4070*/  ISETP.GT.AND P4, PT, R67.reuse, 0x68, PT ;  /* 0x000000684300780c */ /* 0x040fe40003f84270 */
[----:B--2---:R-:W-:Y:S01]  /*4080*/  FSEL R94, R40, -INF , P3 ;  /* 0xff800000285e7808 */ /* 0x004fe20001800000 */
[----:B------:R-:W-:Y:S01]  /*4090*/  FFMA.FTZ R40, R88, R121, -R31 ;  /* 0x0000007958287223 */ /* 0x000fe2000001081f */
[----:B------:R-:W-:Y:S01]  /*40a0*/  FMNMX.FTZ R35, R96, R35, !PT ;  /* 0x0000002360237209 */ /* 0x000fe20007810000 */
[----:B------:R0:W-:Y:S01]  /*40b0*/  MUFU.EX2 R5, R134 ;  /* 0x0000008600057308 */ /* 0x0001e20000000800 */
[----:B------:R-:W-:-:S02]  /*40c0*/  ISETP.GT.AND P3, PT, R67, 0x69, PT ;  /* 0x000000694300780c */ /* 0x000fc40003f64270 */
[----:B------:R-:W-:-:S05]  /*40d0*/  FMNMX.FTZ R35, R94, R35, !PT ;  /* 0x000000235e237209 */ /* 0x000fca0007810000 */
[----:B------:R2:W3:Y:S01]  /*40e0*/  MUFU.TANH R148, R36 ;  /* 0x0000002400947308 */ /* 0x0004e20000002400 */
[----:B0-----:R-:W-:Y:S01]  /*40f0*/  FSEL R134, R41, -INF , P4 ;  /* 0xff80000029867808 */ /* 0x001fe20002000000 */
[----:B------:R-:W-:Y:S01]  /*4100*/  FFMA.FTZ R41, R86, R121, -R31 ;  /* 0x0000007956297223 */ /* 0x000fe2000001081f */
[----:B------:R-:W-:Y:S02]  /*4110*/  ISETP.GT.AND P4, PT, R67, 0x70, PT ;  /* 0x000000704300780c */ /* 0x000fe40003f84270 */
[----:B------:R-:W-:-:S03]  /*4120*/  FMNMX.FTZ R35, R134, R35, !PT ;  /* 0x0000002386237209 */ /* 0x000fc60007810000 */
[----:B------:R5:W-:Y:S01]  /*4130*/  MUFU.EX2 R32, R136 ;  /* 0x0000008800207308 */ /* 0x000be20000000800 */
[-CC-:B--2---:R-:W-:Y:S01]  /*4140*/  FFMA.FTZ R36, R92, R121.reuse, -R31.reuse ;  /* 0x000000795c247223 */ /* 0x184fe2000001081f */
[----:B----4-:R-:W-:Y:S01]  /*4150*/  FSEL R92, R45, -INF , P3 ;  /* 0xff8000002d5c7808 */ /* 0x010fe20001800000 */
[----:B------:R-:W-:Y:S01]  /*4160*/  FFMA.FTZ R45, R66, R121, -R31 ;  /* 0x00000079422d7223 */ /* 0x000fe2000001081f */
[----:B------:R-:W-:-:S04]  /*4170*/  ISETP.GT.AND P3, PT, R67, 0x71, PT ;  /* 0x000000714300780c */ /* 0x000fc80003f64270 */
[----:B------:R0:W-:Y:S01]  /*4180*/  MUFU.EX2 R33, R37 ;  /* 0x0000002500217308 */ /* 0x0001e20000000800 */
[----:B-----5:R-:W-:Y:S01]  /*4190*/  FSEL R136, R48, -INF , P4 ;  /* 0xff80000030887808 */ /* 0x020fe20002000000 */
[-CC-:B------:R-:W-:Y:S01]  /*41a0*/  FFMA.FTZ R48, R80, R121.reuse, -R31.reuse ;  /* 0x0000007950307223 */ /* 0x180fe2000001081f */
[----:B------:R-:W-:Y:S02]  /*41b0*/  ISETP.GT.AND P4, PT, R67, 0x78, PT ;  /* 0x000000784300780c */ /* 0x000fe40003f84270 */
[----:B-1----:R-:W-:Y:S01]  /*41c0*/  FSEL R90, R49, -INF , P3 ;  /* 0xff800000315a7808 */ /* 0x002fe20001800000 */
[----:B------:R-:W-:Y:S01]  /*41d0*/  FFMA.FTZ R49, R76, R121, -R31 ;  /* 0x000000794c317223 */ /* 0x000fe2000001081f */
[----:B------:R-:W-:Y:S01]  /*41e0*/  ISETP.GT.AND P3, PT, R67, 0x79, PT ;  /* 0x000000794300780c */ /* 0x000fe20003f64270 */
[----:B------:R-:W-:Y:S01]  /*41f0*/  MUFU.EX2 R24, R24 ;  /* 0x0000001800187308 */ /* 0x000fe20000000800 */
[----:B0-----:R-:W-:Y:S02]  /*4200*/  FMNMX.FTZ R37, R92, R35, !PT ;  /* 0x000000235c257209 */ /* 0x001fe40007810000 */
[----:B------:R-:W-:-:S02]  /*4210*/  FSEL R138, R138, -INF , P4 ;  /* 0xff8000008a8a7808 */ /* 0x000fc40002000000 */
[----:B------:R-:W-:Y:S02]  /*4220*/  FMNMX.FTZ R37, R136, R37, !PT ;  /* 0x0000002588257209 */ /* 0x000fe40007810000 */
[----:B------:R-:W-:Y:S01]  /*4230*/  ISETP.GT.AND P4, PT, R67, 0x80, PT ;  /* 0x000000804300780c */ /* 0x000fe20003f84270 */
[----:B------:R0:W-:Y:S01]  /*4240*/  MUFU.EX2 R35, R39 ;  /* 0x0000002700237308 */ /* 0x0001e20000000800 */
[----:B------:R-:W-:Y:S02]  /*4250*/  FMNMX.FTZ R37, R90, R37, !PT ;  /* 0x000000255a257209 */ /* 0x000fe40007810000 */
[----:B------:R-:W-:Y:S02]  /*4260*/  FSEL R88, R47, -INF , P3 ;  /* 0xff8000002f587808 */ /* 0x000fe40001800000 */
[----:B------:R-:W-:Y:S02]  /*4270*/  FMNMX.FTZ R37, R138, R37, !PT ;  /* 0x000000258a257209 */ /* 0x000fe40007810000 */
[----:B------:R-:W-:Y:S01]  /*4280*/  ISETP.GT.AND P3, PT, R67, 0x81, PT ;  /* 0x000000814300780c */ /* 0x000fe20003f64270 */
[----:B------:R-:W-:Y:S01]  /*4290*/  MUFU.EX2 R25, R25 ;  /* 0x0000001900197308 */ /* 0x000fe20000000800 */
[----:B------:R-:W-:-:S02]  /*42a0*/  FSEL R140, R140, -INF , P4 ;  /* 0xff8000008c8c7808 */ /* 0x000fc40002000000 */
[----:B0-----:R-:W-:Y:S02]  /*42b0*/  FMNMX.FTZ R39, R88, R37, !PT ;  /* 0x0000002558277209 */ /* 0x001fe40007810000 */
[----:B------:R-:W-:Y:S02]  /*42c0*/  ISETP.GT.AND P4, PT, R67, 0x88, PT ;  /* 0x000000884300780c */ /* 0x000fe40003f84270 */
[----:B------:R-:W-:Y:S01]  /*42d0*/  FSEL R86, R43, -INF , P3 ;  /* 0xff8000002b567808 */ /* 0x000fe20001800000 */
[----:B------:R0:W-:Y:S01]  /*42e0*/  MUFU.EX2 R37, R41 ;  /* 0x0000002900257308 */ /* 0x0001e20000000800 */
[----:B------:R-:W-:Y:S01]  /*42f0*/  FMNMX.FTZ R39, R140, R39, !PT ;  /* 0x000000278c277209 */ /* 0x000fe20007810000 */
[-CC-:B------:R-:W-:Y:S01]  /*4300*/  FFMA.FTZ R43, R46, R121.reuse, -R31.reuse ;  /* 0x000000792e2b7223 */ /* 0x180fe2000001081f */
[----:B------:R-:W-:Y:S01]  /*4310*/  ISETP.GT.AND P3, PT, R67, 0x89, PT ;  /* 0x000000894300780c */ /* 0x000fe20003f64270 */
[----:B------:R-:W-:Y:S01]  /*4320*/  FFMA.FTZ R46, R70, R121, -R31 ;  /* 0x00000079462e7223 */ /* 0x000fe2000001081f */
[----:B------:R-:W-:-:S02]  /*4330*/  FSEL R142, R142, -INF , P4 ;  /* 0xff8000008e8e7808 */ /* 0x000fc40002000000 */
[----:B------:R-:W-:Y:S01]  /*4340*/  FMNMX.FTZ R39, R86, R39, !PT ;  /* 0x0000002756277209 */ /* 0x000fe20007810000 */
[----:B------:R-:W-:Y:S01]  /*4350*/  MUFU.EX2 R27, R27 ;  /* 0x0000001b001b7308 */ /* 0x000fe20000000800 */
[----:B------:R-:W-:Y:S02]  /*4360*/  ISETP.GT.AND P4, PT, R67, 0x90, PT ;  /* 0x000000904300780c */ /* 0x000fe40003f84270 */
[----:B------:R-:W-:Y:S02]  /*4370*/  FSEL R80, R51, -INF , P3 ;  /* 0xff80000033507808 */ /* 0x000fe40001800000 */
[----:B------:R-:W-:Y:S02]  /*4380*/  FMNMX.FTZ R39, R142, R39, !PT ;  /* 0x000000278e277209 */ /* 0x000fe40007810000 */
[----:B------:R-:W-:Y:S01]  /*4390*/  ISETP.GT.AND P3, PT, R67, 0x91, PT ;  /* 0x000000914300780c */ /* 0x000fe20003f64270 */
[----:B------:R-:W1:Y:S01]  /*43a0*/  MUFU.EX2 R28, R28 ;  /* 0x0000001c001c7308 */ /* 0x000e620000000800 */
[----:B------:R-:W-:-:S02]  /*43b0*/  FSEL R144, R144, -INF , P4 ;  /* 0xff80000090907808 */ /* 0x000fc40002000000 */
[----:B0-----:R-:W-:Y:S02]  /*43c0*/  FMNMX.FTZ R41, R80, R39, !PT ;  /* 0x0000002750297209 */ /* 0x001fe40007810000 */
[C---:B------:R-:W-:Y:S02]  /*43d0*/  ISETP.GT.AND P4, PT, R67.reuse, 0x98, PT ;  /* 0x000000984300780c */ /* 0x040fe40003f84270 */
[----:B------:R-:W-:Y:S01]  /*43e0*/  FSEL R146, R146, -INF , P3 ;  /* 0xff80000092927808 */ /* 0x000fe20001800000 */
[----:B------:R0:W-:Y:S01]  /*43f0*/  MUFU.EX2 R39, R50 ;  /* 0x0000003200277308 */ /* 0x0001e20000000800 */
[----:B------:R-:W-:Y:S02]  /*4400*/  FMNMX.FTZ R41, R144, R41, !PT ;  /* 0x0000002990297209 */ /* 0x000fe40007810000 */
[----:B------:R-:W-:Y:S02]  /*4410*/  ISETP.GT.AND P3, PT, R67, 0x99, PT ;  /* 0x000000994300780c */ /* 0x000fe40003f64270 */
[----:B---3--:R-:W-:-:S02]  /*4420*/  FSEL R148, R148, -INF , P4 ;  /* 0xff80000094947808 */ /* 0x008fc40002000000 */
[----:B------:R-:W-:Y:S01]  /*4430*/  FMNMX.FTZ R41, R146, R41, !PT ;  /* 0x0000002992297209 */ /* 0x000fe20007810000 */
[----:B------:R-:W-:Y:S01]  /*4440*/  MUFU.EX2 R29, R29 ;  /* 0x0000001d001d7308 */ /* 0x000fe20000000800 */
[----:B------:R-:W-:Y:S02]  /*4450*/  FSEL R150, R150, -INF , P3 ;  /* 0xff80000096967808 */ /* 0x000fe40001800000 */
[----:B------:R-:W-:Y:S02]  /*4460*/  FMNMX.FTZ R41, R148, R41, !PT ;  /* 0x0000002994297209 */ /* 0x000fe40007810000 */
[----:B-1----:R-:W-:Y:S02]  /*4470*/  F2FP.SATFINITE.E4M3.F32.PACK_AB_MERGE_C R217, R28, R27, RZ ;  /* 0x0000001b1cd9723e */ /* 0x002fe400048070ff */
[----:B------:R-:W-:Y:S01]  /*4480*/  FMNMX.FTZ R47, R150, R41, !PT ;  /* 0x00000029962f7209 */ /* 0x000fe20007810000 */
[-CC-:B------:R-:W-:Y:S01]  /*4490*/  FFMA.FTZ R41, R42, R121.reuse, -R31.reuse ;  /* 0x000000792a297223 */ /* 0x180fe2000001081f */
[----:B------:R-:W-:Y:S01]  /*44a0*/  FFMA.FTZ R42, R54, R121, -R31 ;  /* 0x00000079362a7223 */ /* 0x000fe2000001081f */
[----:B------:R-:W1:Y:S01]  /*44b0*/  MUFU.EX2 R4, R4 ;  /* 0x0000000400047308 */ /* 0x000e620000000800 */
[----:B------:R-:W-:Y:S01]  /*44c0*/  F2FP.SATFINITE.E4M3.F32.PACK_AB_MERGE_C R217, R25, R24, R217 ;  /* 0x0000001819d9723e */ /* 0x000fe200048070d9 */
[----:B0-----:R-:W0:Y:S06]  /*44d0*/  SHFL.BFLY PT, R50, R47, 0x2, 0x1f ;  /* 0x0c401f002f327f89 */ /* 0x001e2c00000e0000 */
[----:B------:R-:W-:Y:S08]  /*44e0*/  MUFU.EX2 R6, R6 ;  /* 0x0000000600067308 */ /* 0x000ff00000000800 */
[----:B------:R-:W-:Y:S01]  /*44f0*/  MUFU.EX2 R9, R9 ;  /* 0x0000000900097308 */ /* 0x000fe20000000800 */
[----:B-1----:R-:W-:-:S04]  /*4500*/  F2FP.SATFINITE.E4M3.F32.PACK_AB_MERGE_C R219, R4, R5, RZ ;  /* 0x0000000504db723e */ /* 0x002fc800048070ff */
[----:B------:R-:W-:-:S03]  /*4510*/  F2FP.SATFINITE.E4M3.F32.PACK_AB_MERGE_C R219, R32, R29, R219 ;  /* 0x0000001d20db723e */ /* 0x000fc600048070db */
[----:B------:R-:W-:Y:S01]  /*4520*/  MUFU.EX2 R10, R10 ;  /* 0x0000000a000a7308 */ /* 0x000fe20000000800 */
[----:B0-----:R-:W-:Y:S01]  /*4530*/  FMNMX.FTZ R50, R47, R50, !PT ;  /* 0x000000322f327209 */ /* 0x001fe20007810000 */
[----:B------:R-:W-:Y:S01]  /*4540*/  FFMA.FTZ R47, R68, R121, -R31 ;  /* 0x00000079442f7223 */ /* 0x000fe2000001081f */
[----:B------:R-:W-:-:S03]  /*4550*/  IMAD.U32 R68, RZ, RZ, UR40 ;  /* 0x00000028ff447e24 */ /* 0x000fc6000f8e00ff */
[----:B------:R-:W0:Y:S02]  /*4560*/  SHFL.BFLY PT, R51, R50, 0x1, 0x1f ;  /* 0x0c201f0032337f89 */ /* 0x000e2400000e0000 */
[----:B------:R-:W1:Y:S08]  /*4570*/  MUFU.EX2 R11, R11 ;  /* 0x0000000b000b7308 */ /* 0x000e700000000800 */
[----:B------:R-:W-:Y:S08]  /*4580*/  MUFU.EX2 R12, R12 ;  /* 0x0000000c000c7308 */ /* 0x000ff00000000800 */
[----:B------:R-:W-:Y:S01]  /*4590*/  MUFU.EX2 R13, R13 ;  /* 0x0000000d000d7308 */ /* 0x000fe20000000800 */
[----:B-1----:R-:W-:-:S04]  /*45a0*/  F2FP.SATFINITE.E4M3.F32.PACK_AB_MERGE_C R213, R11, R10, RZ ;  /* 0x0000000a0bd5723e */ /* 0x002fc800048070ff */
[----:B------:R-:W-:Y:S02]  /*45b0*/  F2FP.SATFINITE.E4M3.F32.PACK_AB_MERGE_C R213, R9, R6, R213 ;  /* 0x0000000609d5723e */ /* 0x000fe400048070d5 */
[----:B0-----:R-:W-:Y:S01]  /*45c0*/  FMNMX.FTZ R120, R50, R51, !PT ;  /* 0x0000003332787209 */ /* 0x001fe20007810000 */
[----:B------:R-:W-:Y:S01]  /*45d0*/  MUFU.EX2 R14, R14 ;  /* 0x0000000e000e7308 */ /* 0x000fe20000000800 */
[-CC-:B------:R-:W-:Y:S01]  /*45e0*/  FFMA.FTZ R50, R82, R121.reuse, -R31.reuse ;  /* 0x0000007952327223 */ /* 0x180fe2000001081f */
[-C--:B------:R-:W-:Y:S01]  /*45f0*/  FFMA.FTZ R31, R84, R121.reuse, -R31 ;  /* 0x00000079541f7223 */ /* 0x080fe2000001081f */
[C---:B------:R-:W-:Y:S01]  /*4600*/  FSETP.NEU.FTZ.AND P3, PT, R120.reuse, -INF , PT ;  /* 0xff8000007800780b */ /* 0x040fe20003f7d000 */
[----:B------:R-:W-:-:S04]  /*4610*/  FFMA.FTZ R54, R120, R121, -8 ;  /* 0xc100000078367423 */ /* 0x000fc80000010079 */
[----:B------:R-:W0:Y:S01]  /*4620*/  MUFU.EX2 R21, R21 ;  /* 0x0000001500157308 */ /* 0x000e220000000800 */
[----:B------:R-:W-:-:S05]  /*4630*/  FSEL R57, R54, RZ, P3 ;  /* 0x000000ff36397208 */ /* 0x000fca0001800000 */
        /* <DEDUP_REMOVED lines=22> */
[----:B------:R-:W-:Y:S01]  /*47a0*/  MUFU.EX2 R108, R108 ;  /* 0x0000006c006c7308 */ /* 0x000fe20000000800 */
[----:B0-----:R-:W-:Y:S01]  /*47b0*/  F2FP.SATFINITE.E4M3.F32.PACK_AB_MERGE_C R215, R21, R14, RZ ;  /* 0x0000000e15d7723e */ /* 0x001fe200048070ff */
[-CC-:B------:R-:W-:Y:S01]  /*47c0*/  FFMA.FTZ R100, R100, R121.reuse, -R57.reuse ;  /* 0x0000007964647223 */ /* 0x180fe20000010839 */
[-CC-:B------:R-:W-:Y:S01]  /*47d0*/  FFMA.FTZ R62, R62, R121.reuse, -R57.reuse ;  /* 0x000000793e3e7223 */ /* 0x180fe20000010839 */
[-CC-:B------:R-:W-:Y:S01]  /*47e0*/  FFMA.FTZ R98, R98, R121.reuse, -R57.reuse ;  /* 0x0000007962627223 */ /* 0x180fe20000010839 */
[-CC-:B------:R-:W-:Y:S01]  /*47f0*/  FFMA.FTZ R64, R64, R121.reuse, -R57.reuse ;  /* 0x0000007940407223 */ /* 0x180fe20000010839 */
[-CC-:B------:R-:W-:Y:S01]  /*4800*/  FFMA.FTZ R96, R96, R121.reuse, -R57.reuse ;  /* 0x0000007960607223 */ /* 0x180fe20000010839 */
[-C--:B------:R-:W-:Y:S01]  /*4810*/  FFMA.FTZ R94, R94, R121.reuse, -R57 ;  /* 0x000000795e5e7223 */ /* 0x080fe20000010839 */
[----:B------:R-:W0:Y:S01]  /*4820*/  MUFU.EX2 R61, R112 ;  /* 0x00000070003d7308 */ /* 0x000e220000000800 */
[----:B-1----:R-:W-:Y:S01]  /*4830*/  FADD.FTZ R81, R52, R53 ;  /* 0x0000003534517221 */ /* 0x002fe20000010000 */
[----:B------:R-:W-:Y:S01]  /*4840*/  F2FP.SATFINITE.E4M3.F32.PACK_AB_MERGE_C R215, R13, R12, R215 ;  /* 0x0000000c0dd7723e */ /* 0x000fe200048070d7 */
        /* <DEDUP_REMOVED lines=12> */
[----:B------:R-:W-:Y:S01]  /*4910*/  FFMA.FTZ R146, R146, R121, -R57 ;  /* 0x0000007992927223 */ /* 0x000fe20000010839 */
[----:B------:R-:W2:Y:S01]  /*4920*/  MUFU.EX2 R114, R114 ;  /* 0x0000007200727308 */ /* 0x000ea20000000800 */
[----:B-1----:R-:W-:-:S02]  /*4930*/  @!P0 VIADD R56, R68, 0x33440 ;  /* 0x0003344044388836 */ /* 0x002fc40000000000 */
[----:B------:R-:W-:Y:S01]  /*4940*/  FADD.FTZ R68, R24, R25 ;  /* 0x0000001918447221 */ /* 0x000fe20000010000 */
[-CC-:B------:R-:W-:Y:S01]  /*4950*/  FFMA.FTZ R148, R148, R121.reuse, -R57.reuse ;  /* 0x0000007994947223 */ /* 0x180fe20000010839 */
[----:B------:R-:W1:Y:S01]  /*4960*/  @P2 LDC R25, c[0x0][0x44c] ;  /* 0x00011300ff192b82 */ /* 0x000e620000000800 */
[----:B------:R-:W-:Y:S01]  /*4970*/  FFMA.FTZ R57, R150, R121, -R57 ;  /* 0x0000007996397223 */ /* 0x000fe20000010839 */
[----:B------:R-:W-:Y:S01]  /*4980*/  FADD.FTZ R79, R27, R68 ;  /* 0x000000441b4f7221 */ /* 0x000fe20000010000 */
[----:B------:R-:W-:Y:S01]  /*4990*/  @!P0 PRMT R56, RZ, 0x654, R56 ;  /* 0x00000654ff388816 */ /* 0x000fe20000000038 */
[----:B------:R3:W4:Y:S01]  /*49a0*/  MUFU.EX2 R63, R118 ;  /* 0x00000076003f7308 */ /* 0x0007220000000800 */
[----:B0-----:R-:W-:Y:S02]  /*49b0*/  F2FP.SATFINITE.E4M3.F32.PACK_AB_MERGE_C R216, R61, R108, RZ ;  /* 0x0000006c3dd8723e */ /* 0x001fe400048070ff */
[----:B------:R-:W-:Y:S01]  /*49c0*/  CS2R R112, SRZ ;  /* 0x0000000000707805 */ /* 0x000fe2000001ff00 */
[----:B------:R0:W-:Y:S01]  /*49d0*/  @!P0 SYNCS.ARRIVE.TRANS64.RED.A1T0 RZ, [R56+URZ], RZ ;  /* 0x000000ff38ff89a7 */ /* 0x0001e2000810043f */
[----:B------:R-:W-:-:S02]  /*49e0*/  F2FP.SATFINITE.E4M3.F32.PACK_AB_MERGE_C R216, R53, R52, R216 ;  /* 0x0000003435d8723e */ /* 0x000fc400048070d8 */
[----:B------:R-:W-:Y:S01]  /*49f0*/  CS2R R52, SRZ ;  /* 0x0000000000347805 */ /* 0x000fe2000001ff00 */
[----:B------:R5:W-:Y:S01]  /*4a00*/  MUFU.EX2 R75, R60 ;  /* 0x0000003c004b7308 */ /* 0x000be20000000800 */
[----:B---3--:R-:W-:Y:S01]  /*4a10*/  CS2R R118, SRZ ;  /* 0x0000000000767805 */ /* 0x008fe2000001ff00 */
[----:B0-----:R-:W-:Y:S01]  /*4a20*/  FADD.FTZ R56, R108, R81 ;  /* 0x000000516c387221 */ /* 0x001fe20000010000 */
[----:B------:R-:W-:-:S05]  /*4a30*/  CS2R R108, SRZ ;  /* 0x00000000006c7805 */ /* 0x000fca000001ff00 */
[----:B------:R-:W0:Y:S01]  /*4a40*/  MUFU.EX2 R124, R124 ;  /* 0x0000007c007c7308 */ /* 0x000e220000000800 */
[----:B-----5:R-:W-:Y:S01]  /*4a50*/  FADD.FTZ R60, R28, R79 ;  /* 0x0000004f1c3c7221 */ /* 0x020fe20000010000 */
[----:B------:R-:W-:-:S03]  /*4a60*/  FADD.FTZ R81, R61, R56 ;  /* 0x000000383d517221 */ /* 0x000fc60000010000 */
[----:B------:R-:W-:Y:S01]  /*4a70*/  FADD.FTZ R83, R29, R60 ;  /* 0x0000003c1d537221 */ /* 0x000fe20000010000 */
[----:B--2---:R-:W-:Y:S02]  /*4a80*/  FADD.FTZ R56, R114, R81 ;  /* 0x0000005172387221 */ /* 0x004fe40000010000 */
[----:B------:R-:W2:Y:S01]  /*4a90*/  MUFU.EX2 R65, R126 ;  /* 0x0000007e00417308 */ /* 0x000ea20000000800 */
[----:B------:R-:W-:Y:S01]  /*4aa0*/  FADD.FTZ R60, R32, R83 ;  /* 0x00000053203c7221 */ /* 0x000fe20000010000 */
[----:B----4-:R-:W-:-:S03]  /*4ab0*/  FADD.FTZ R83, R63, R56 ;  /* 0x000000383f537221 */ /* 0x010fc60000010000 */
[----:B------:R-:W-:-:S03]  /*4ac0*/  FADD.FTZ R81, R5, R60 ;  /* 0x0000003c05517221 */ /* 0x000fc60000010000 */
[----:B------:R-:W3:Y:S01]  /*4ad0*/  MUFU.EX2 R54, R54 ;  /* 0x0000003600367308 */ /* 0x000ee20000000800 */
[----:B------:R-:W-:Y:S01]  /*4ae0*/  FADD.FTZ R85, R4, R81 ;  /* 0x0000005104557221 */ /* 0x000fe20000010000 */
[----:B0-----:R-:W-:-:S03]  /*4af0*/  FADD.FTZ R56, R124, R83 ;  /* 0x000000537c387221 */ /* 0x001fc60000010000 */
[----:B------:R-:W-:-:S03]  /*4b00*/  FADD.FTZ R60, R6, R85 ;  /* 0x00000055063c7221 */ /* 0x000fc60000010000 */
[----:B------:R-:W0:Y:S01]  /*4b10*/  MUFU.EX2 R55, R55 ;  /* 0x0000003700377308 */ /* 0x000e220000000800 */
[----:B--2---:R-:W-:Y:S01]  /*4b20*/  FADD.FTZ R83, R65, R56 ;  /* 0x0000003841537221 */ /* 0x004fe20000010000 */
[----:B------:R-:W-:Y:S01]  /*4b30*/  FADD.FTZ R85, R9, R60 ;  /* 0x0000003c09557221 */ /* 0x000fe20000010000 */
[----:B------:R-:W-:-:S03]  /*4b40*/  F2FP.SATFINITE.E4M3.F32.PACK_AB_MERGE_C R65, R65, R124, RZ ;  /* 0x0000007c4141723e */ /* 0x000fc600048070ff */
[----:B------:R-:W-:Y:S01]  /*4b50*/  FADD.FTZ R60, R10, R85 ;  /* 0x000000550a3c7221 */ /* 0x000fe20000010000 */
[----:B------:R-:W-:Y:S01]  /*4b60*/  F2FP.SATFINITE.E4M3.F32.PACK_AB_MERGE_C R218, R63, R114, R65 ;  /* 0x000000723fda723e */ /* 0x000fe20004807041 */
[----:B------:R-:W2:Y:S01]  /*4b70*/  MUFU.EX2 R132, R132 ;  /* 0x0000008400847308 */ /* 0x000ea20000000800 */
[----:B---3--:R-:W-:Y:S01]  /*4b80*/  FADD.FTZ R56, R54, R83 ;  /* 0x0000005336387221 */ /* 0x008fe20000010000 */
[----:B------:R-:W-:Y:S01]  /*4b90*/  FADD.FTZ R87, R11, R60 ;  /* 0x0000003c0b577221 */ /* 0x000fe20000010000 */
[----:B------:R-:W-:-:S03]  /*4ba0*/  CS2R R114, SRZ ;  /* 0x0000000000727805 */ /* 0x000fc6000001ff00 */
[----:B------:R-:W-:Y:S02]  /*4bb0*/  FADD.FTZ R60, R12, R87 ;  /* 0x000000570c3c7221 */ /* 0x000fe40000010000 */
[----:B------:R3:W4:Y:S01]  /*4bc0*/  MUFU.EX2 R67, R116 ;  /* 0x0000007400437308 */ /* 0x0007220000000800 */
[----:B0-----:R-:W-:-:S07]  /*4bd0*/  FADD.FTZ R85, R55, R56 ;  /* 0x0000003837557221 */ /* 0x001fce0000010000 */
[----:B------:R-:W0:Y:S01]  /*4be0*/  MUFU.EX2 R72, R72 ;  /* 0x0000004800487308 */ /* 0x000e220000000800 */
[----:B--2---:R-:W-:Y:S01]  /*4bf0*/  FADD.FTZ R56, R132, R85 ;  /* 0x0000005584387221 */ /* 0x004fe20000010000 */
[----:B------:R-:W-:Y:S01]  /*4c00*/  FADD.FTZ R85, R13, R60 ;  /* 0x0000003c0d557221 */ /* 0x000fe20000010000 */
[----:B------:R-:W-:Y:S02]  /*4c10*/  CS2R R60, SRZ ;  /* 0x00000000003c7805 */ /* 0x000fe4000001ff00 */
[----:B---3--:R-:W-:Y:S01]  /*4c20*/  CS2R R116, SRZ ;  /* 0x0000000000747805 */ /* 0x008fe2000001ff00 */
[----:B------:R-:W-:Y:S01]  /*4c30*/  FADD.FTZ R28, R14, R85 ;  /* 0x000000550e1c7221 */ /* 0x000fe20000010000 */
[----:B------:R-:W-:Y:S01]  /*4c40*/  CS2R R84, SRZ ;  /* 0x0000000000547805 */ /* 0x000fe2000001ff00 */
[----:B------:R2:W3:Y:S01]  /*4c50*/  MUFU.EX2 R69, R110 ;  /* 0x0000006e00457308 */ /* 0x0004e20000000800 */
[----:B----4-:R-:W-:Y:S01]  /*4c60*/  FADD.FTZ R27, R67, R56 ;  /* 0x00000038431b7221 */ /* 0x010fe20000010000 */
[----:B------:R-:W-:Y:S01]  /*4c70*/  FADD.FTZ R28, R21, R28 ;  /* 0x0000001c151c7221 */ /* 0x000fe20000010000 */
[----:B------:R-:W-:-:S04]  /*4c80*/  F2FP.SATFINITE.E4M3.F32.PACK_AB_MERGE_C R67, R67, R132, RZ ;  /* 0x000000844343723e */ /* 0x000fc800048070ff */
[----:B------:R-:W-:Y:S01]  /*4c90*/  F2FP.SATFINITE.E4M3.F32.PACK_AB_MERGE_C R212, R55, R54, R67 ;  /* 0x0000003637d4723e */ /* 0x000fe20004807043 */
[----:B------:R-:W4:Y:S01]  /*4ca0*/  MUFU.EX2 R74, R74 ;  /* 0x0000004a004a7308 */ /* 0x000f220000000800 */
[----:B0-----:R-:W-:Y:S01]  /*4cb0*/  FADD.FTZ R4, R72, R27 ;  /* 0x0000001b48047221 */ /* 0x001fe20000010000 */
[----:B------:R-:W-:Y:S01]  /*4cc0*/  CS2R R54, SRZ ;  /* 0x0000000000367805 */ /* 0x000fe2000001ff00 */
[----:B------:R-:W0:Y:S01]  /*4cd0*/  @P2 LDC R27, c[0x0][0x450] ;  /* 0x00011400ff1b2b82 */ /* 0x000e220000000800 */
[----:B--2---:R-:W-:-:S04]  /*4ce0*/  CS2R R110, SRZ ;  /* 0x00000000006e7805 */ /* 0x004fc8000001ff00 */
[----:B------:R-:W2:Y:S01]  /*4cf0*/  MUFU.EX2 R15, R15 ;  /* 0x0000000f000f7308 */ /* 0x000ea20000000800 */
[----:B---3--:R-:W-:-:S07]  /*4d00*/  FADD.FTZ R11, R69, R4 ;  /* 0x00000004450b7221 */ /* 0x008fce0000010000 */
[----:B------:R3:W5:Y:S01]  /*4d10*/  MUFU.EX2 R71, R106 ;  /* 0x0000006a00477308 */ /* 0x0007620000000800 */
[----:B----4-:R-:W-:-:S07]  /*4d20*/  FADD.FTZ R4, R74, R11 ;  /* 0x0000000b4a047221 */ /* 0x010fce0000010000 */
[----:B------:R-:W4:Y:S01]  /*4d30*/  MUFU.EX2 R20, R20 ;  /* 0x0000001400147308 */ /* 0x000f220000000800 */
[----:B--2---:R-:W-:Y:S01]  /*4d40*/  FADD.FTZ R21, R15, R28 ;  /* 0x0000001c0f157221 */ /* 0x004fe20000010000 */
[----:B------:R-:W-:Y:S02]  /*4d50*/  CS2R R28, SRZ ;  /* 0x00000000001c7805 */ /* 0x000fe4000001ff00 */
[----:B---3--:R-:W-:-:S04]  /*4d60*/  CS2R R106, SRZ ;  /* 0x00000000006a7805 */ /* 0x008fc8000001ff00 */
[----:B------:R-:W2:Y:S01]  /*4d70*/  MUFU.EX2 R36, R36 ;  /* 0x0000002400247308 */ /* 0x000ea20000000800 */
[C---:B-----5:R-:W-:Y:S01]  /*4d80*/  FADD.FTZ R11, R71.reuse, R4 ;  /* 0x00000004470b7221 */ /* 0x060fe20000010000 */
[----:B------:R-:W-:-:S03]  /*4d90*/  F2FP.SATFINITE.E4M3.F32.PACK_AB_MERGE_C R71, R71, R74, RZ ;  /* 0x0000004a4747723e */ /* 0x000fc600048070ff */
[----:B------:R-:W-:Y:S01]  /*4da0*/  FADD.FTZ R4, R66, R11 ;  /* 0x0000000b42047221 */ /* 0x000fe20000010000 */
[----:B------:R-:W-:Y:S02]  /*4db0*/  F2FP.SATFINITE.E4M3.F32.PACK_AB_MERGE_C R214, R69, R72, R71 ;  /* 0x0000004845d6723e */ /* 0x000fe40004807047 */
[----:B------:R-:W-:Y:S01]  /*4dc0*/  CS2R R68, SRZ ;  /* 0x0000000000447805 */ /* 0x000fe2000001ff00 */
[----:B------:R3:W5:Y:S01]  /*4dd0*/  MUFU.EX2 R73, R102 ;  /* 0x0000006600497308 */ /* 0x0007620000000800 */
[----:B----4-:R-:W-:Y:S01]  /*4de0*/  FADD.FTZ R10, R20, R21 ;  /* 0x00000015140a7221 */ /* 0x010fe20000010000 */
[----:B------:R-:W-:-:S03]  /*4df0*/  CS2R R70, SRZ ;  /* 0x0000000000467805 */ /* 0x000fc6000001ff00 */
[----:B------:R-:W-:-:S03]  /*4e00*/  FADD.FTZ R11, R33, R10 ;  /* 0x0000000a210b7221 */ /* 0x000fc60000010000 */
[----:B------:R-:W4:Y:S01]  /*4e10*/  MUFU.EX2 R58, R58 ;  /* 0x0000003a003a7308 */ /* 0x000f220000000800 */
[C---:B--2---:R-:W-:Y:S01]  /*4e20*/  F2FP.SATFINITE.E4M3.F32.PACK_AB_MERGE_C R209, R36.reuse, R33, RZ ;  /* 0x0000002124d1723e */ /* 0x044fe200048070ff */
[----:B------:R-:W-:Y:S01]  /*4e30*/  FADD.FTZ R36, R36, R11 ;  /* 0x0000000b24247221 */ /* 0x000fe20000010000 */
[----:B------:R-:W-:Y:S02]  /*4e40*/  CS2R R32, SRZ ;  /* 0x0000000000207805 */ /* 0x000fe4000001ff00 */
[----:B---3--:R-:W-:Y:S02]  /*4e50*/  CS2R R102, SRZ ;  /* 0x0000000000667805 */ /* 0x008fe4000001ff00 */
[----:B------:R-:W-:Y:S01]  /*4e60*/  F2FP.SATFINITE.E4M3.F32.PACK_AB_MERGE_C R209, R20, R15, R209 ;  /* 0x0000000f14d1723e */ /* 0x000fe200048070d1 */
[----:B------:R-:W2:Y:S01]  /*4e70*/  MUFU.EX2 R40, R40 ;  /* 0x0000002800287308 */ /* 0x000ea20000000800 */
[----:B-----5:R-:W-:-:S07]  /*4e80*/  FADD.FTZ R21, R73, R4 ;  /* 0x0000000449157221 */ /* 0x020fce0000010000 */
[----:B------:R-:W3:Y:S01]  /*4e90*/  MUFU.EX2 R100, R100 ;  /* 0x0000006400647308 */ /* 0x000ee20000000800 */
[----:B----4-:R-:W-:Y:S01]  /*4ea0*/  FADD.FTZ R4, R58, R21 ;  /* 0x000000153a047221 */ /* 0x010fe20000010000 */
[----:B------:R-:W-:Y:S01]  /*4eb0*/  FADD.FTZ R21, R35, R36 ;  /* 0x0000002423157221 */ /* 0x000fe20000010000 */
[C---:B------:R-:W-:Y:S02]  /*4ec0*/  F2FP.SATFINITE.E4M3.F32.PACK_AB_MERGE_C R58, R75.reuse, R58, RZ ;  /* 0x0000003a4b3a723e */ /* 0x040fe400048070ff */
[----:B------:R-:W-:Y:S02]  /*4ed0*/  FADD.FTZ R75, R75, R4 ;  /* 0x000000044b4b7221 */ /* 0x000fe40000010000 */
[----:B------:R-:W-:Y:S01]  /*4ee0*/  F2FP.SATFINITE.E4M3.F32.PACK_AB_MERGE_C R208, R73, R66, R58 ;  /* 0x0000004249d0723e */ /* 0x000fe2000480703a */
[----:B------:R-:W4:Y:S01]  /*4ef0*/  MUFU.EX2 R48, R48 ;  /* 0x0000003000307308 */ /* 0x000f220000000800 */
[----:B--2---:R-:W-:Y:S01]  /*4f00*/  FADD.FTZ R6, R40, R21 ;  /* 0x0000001528067221 */ /* 0x004fe20000010000 */
[----:B------:R-:W-:-:S02]  /*4f10*/  CS2R R66, SRZ ;  /* 0x0000000000427805 */ /* 0x000fc4000001ff00 */
[----:B------:R-:W-:Y:S01]  /*4f20*/  CS2R R72, SRZ ;  /* 0x0000000000487805 */ /* 0x000fe2000001ff00 */
[----:B------:R-:W-:-:S03]  /*4f30*/  FADD.FTZ R9, R37, R6 ;  /* 0x0000000625097221 */ /* 0x000fc60000010000 */
[----:B------:R2:W5:Y:S01]  /*4f40*/  MUFU.EX2 R77, R62 ;  /* 0x0000003e004d7308 */ /* 0x0005620000000800 */
[----:B---3--:R-:W-:Y:S01]  /*4f50*/  FADD.FTZ R4, R100, R75 ;  /* 0x0000004b64047221 */ /* 0x008fe20000010000 */
[----:B------:R-:W-:-:S06]  /*4f60*/  CS2R R74, SRZ ;  /* 0x00000000004a7805 */ /* 0x000fcc000001ff00 */
[----:B------:R-:W3:Y:S01]  /*4f70*/  MUFU.EX2 R98, R98 ;  /* 0x0000006200627308 */ /* 0x000ee20000000800 */
[C---:B----4-:R-:W-:Y:S01]  /*4f80*/  F2FP.SATFINITE.E4M3.F32.PACK_AB_MERGE_C R211, R48.reuse, R37, RZ ;  /* 0x0000002530d3723e */ /* 0x050fe200048070ff */
[----:B------:R-:W-:Y:S01]  /*4f90*/  FADD.FTZ R48, R48, R9 ;  /* 0x0000000930307221 */ /* 0x000fe20000010000 */
[----:B------:R-:W-:Y:S02]  /*4fa0*/  CS2R R36, SRZ ;  /* 0x0000000000247805 */ /* 0x000fe4000001ff00 */
[----:B--2---:R-:W-:Y:S02]  /*4fb0*/  CS2R R62, SRZ ;  /* 0x00000000003e7805 */ /* 0x004fe4000001ff00 */
[----:B------:R-:W-:Y:S01]  /*4fc0*/  F2FP.SATFINITE.E4M3.F32.PACK_AB_MERGE_C R211, R40, R35, R211 ;  /* 0x0000002328d3723e */ /* 0x000fe200048070d3 */
[----:B------:R-:W2:Y:S01]  /*4fd0*/  MUFU.EX2 R26, R26 ;  /* 0x0000001a001a7308 */ /* 0x000ea20000000800 */
[----:B-----5:R-:W-:-:S07]  /*4fe0*/  FADD.FTZ R13, R77, R4 ;  /* 0x000000044d0d7221 */ /* 0x020fce0000010000 */
[----:B------:R4:W5:Y:S01]  /*4ff0*/  MUFU.EX2 R79, R64 ;  /* 0x00000040004f7308 */ /* 0x0009620000000800 */
[----:B---3--:R-:W-:Y:S01]  /*5000*/  FADD.FTZ R4, R98, R13 ;  /* 0x0000000d62047221 */ /* 0x008fe20000010000 */
[----:B------:R-:W-:-:S06]  /*5010*/  FADD.FTZ R13, R39, R48 ;  /* 0x00000030270d7221 */ /* 0x000fcc0000010000 */
[----:B------:R-:W-:Y:S01]  /*5020*/  MUFU.EX2 R30, R30 ;  /* 0x0000001e001e7308 */ /* 0x000fe20000000800 */
[----:B--2---:R-:W-:Y:S01]  /*5030*/  FADD.FTZ R13, R26, R13 ;  /* 0x0000000d1a0d7221 */ /* 0x004fe20000010000 */
[----:B----4-:R-:W-:-:S06]  /*5040*/  CS2R R64, SRZ ;  /* 0x0000000000407805 */ /* 0x010fcc000001ff00 */
[----:B------:R-:W2:Y:S01]  /*5050*/  MUFU.EX2 R41, R41 ;  /* 0x0000002900297308 */ /* 0x000ea20000000800 */
[C---:B-----5:R-:W-:Y:S01]  /*5060*/  F2FP.SATFINITE.E4M3.F32.PACK_AB_MERGE_C R98, R79.reuse, R98, RZ ;  /* 0x000000624f62723e */ /* 0x060fe200048070ff */
[----:B------:R-:W-:-:S03]  /*5070*/  FADD.FTZ R79, R79, R4 ;  /* 0x000000044f4f7221 */ /* 0x000fc60000010000 */
[----:B------:R-:W-:Y:S02]  /*5080*/  F2FP.SATFINITE.E4M3.F32.PACK_AB_MERGE_C R210, R77, R100, R98 ;  /* 0x000000644dd2723e */ /* 0x000fe40004807062 */
[----:B------:R-:W-:Y:S02]  /*5090*/  CS2R R76, SRZ ;  /* 0x00000000004c7805 */ /* 0x000fe4000001ff00 */
[----:B------:R-:W-:Y:S01]  /*50a0*/  CS2R R98, SRZ ;  /* 0x0000000000627805 */ /* 0x000fe2000001ff00 */
[----:B------:R-:W3:Y:S01]  /*50b0*/  MUFU.EX2 R96, R96 ;  /* 0x0000006000607308 */ /* 0x000ee20000000800 */
[----:B------:R-:W-:-:S07]  /*50c0*/  CS2R R100, SRZ ;  /* 0x0000000000647805 */ /* 0x000fce000001ff00 */
[----:B------:R4:W5:Y:S01]  /*50d0*/  MUFU.EX2 R81, R94 ;  /* 0x0000005e00517308 */ /* 0x0009620000000800 */
[----:B--2---:R-:W-:Y:S01]  /*50e0*/  F2FP.SATFINITE.E4M3.F32.PACK_AB_MERGE_C R205, R41, R30, RZ ;  /* 0x0000001e29cd723e */ /* 0x004fe200048070ff */
[----:B------:R-:W-:-:S03]  /*50f0*/  FADD.FTZ R30, R30, R13 ;  /* 0x0000000d1e1e7221 */ /* 0x000fc60000010000 */
[----:B------:R-:W-:Y:S01]  /*5100*/  F2FP.SATFINITE.E4M3.F32.PACK_AB_MERGE_C R205, R26, R39, R205 ;  /* 0x000000271acd723e */ /* 0x000fe200048070cd */
[----:B------:R-:W-:Y:S02]  /*5110*/  FADD.FTZ R41, R41, R30 ;  /* 0x0000001e29297221 */ /* 0x000fe40000010000 */
[----:B------:R-:W-:Y:S01]  /*5120*/  MUFU.EX2 R42, R42 ;  /* 0x0000002a002a7308 */ /* 0x000fe20000000800 */
[----:B---3--:R-:W-:Y:S01]  /*5130*/  FADD.FTZ R4, R96, R79 ;  /* 0x0000004f60047221 */ /* 0x008fe20000010000 */
[----:B----4-:R-:W-:-:S06]  /*5140*/  CS2R R94, SRZ ;  /* 0x00000000005e7805 */ /* 0x010fcc000001ff00 */
[----:B------:R-:W2:Y:S01]  /*5150*/  MUFU.EX2 R45, R45 ;  /* 0x0000002d002d7308 */ /* 0x000ea20000000800 */
[----:B-----5:R-:W-:-:S07]  /*5160*/  FADD.FTZ R15, R81, R4 ;  /* 0x00000004510f7221 */ /* 0x020fce0000010000 */
[----:B------:R-:W3:Y:S08]  /*5170*/  MUFU.EX2 R34, R34 ;  /* 0x0000002200227308 */ /* 0x000ef00000000800 */
[----:B------:R-:W4:Y:S01]  /*5180*/  MUFU.EX2 R134, R134 ;  /* 0x0000008600867308 */ /* 0x000f220000000800 */
[----:B--2---:R-:W-:-:S07]  /*5190*/  F2FP.SATFINITE.E4M3.F32.PACK_AB_MERGE_C R10, R45, R42, RZ ;  /* 0x0000002a2d0a723e */ /* 0x004fce00048070ff */
[----:B------:R-:W2:Y:S01]  /*51a0*/  MUFU.EX2 R43, R43 ;  /* 0x0000002b002b7308 */ /* 0x000ea20000000800 */
[----:B---3--:R-:W-:Y:S01]  /*51b0*/  FADD.FTZ R6, R34, R41 ;  /* 0x0000002922067221 */ /* 0x008fe20000010000 */
[----:B------:R-:W-:-:S06]  /*51c0*/  CS2R R40, SRZ ;  /* 0x0000000000287805 */ /* 0x000fcc000001ff00 */
[----:B------:R3:W5:Y:S01]  /*51d0*/  MUFU.EX2 R83, R92 ;  /* 0x0000005c00537308 */ /* 0x0007620000000800 */
[----:B----4-:R-:W-:-:S07]  /*51e0*/  FADD.FTZ R4, R134, R15 ;  /* 0x0000000f86047221 */ /* 0x010fce0000010000 */
[----:B------:R-:W4:Y:S01]  /*51f0*/  MUFU.EX2 R136, R136 ;  /* 0x0000008800887308 */ /* 0x000f220000000800 */
[C---:B--2---:R-:W-:Y:S01]  /*5200*/  F2FP.SATFINITE.E4M3.F32.PACK_AB_MERGE_C R207, R43.reuse, R34, R10 ;  /* 0x000000222bcf723e */ /* 0x044fe2000480700a */
[----:B------:R-:W-:Y:S01]  /*5210*/  FADD.FTZ R43, R43, R6 ;  /* 0x000000062b2b7221 */ /* 0x000fe20000010000 */
[----:B------:R-:W-:Y:S02]  /*5220*/  CS2R R34, SRZ ;  /* 0x0000000000227805 */ /* 0x000fe4000001ff00 */
[----:B---3--:R-:W-:Y:S01]  /*5230*/  CS2R R92, SRZ ;  /* 0x00000000005c7805 */ /* 0x008fe2000001ff00 */
[----:B------:R-:W-:Y:S02]  /*5240*/  FADD.FTZ R42, R42, R43 ;  /* 0x0000002b2a2a7221 */ /* 0x000fe40000010000 */
[----:B------:R2:W3:Y:S01]  /*5250*/  MUFU.EX2 R5, R90 ;  /* 0x0000005a00057308 */ /* 0x0004e20000000800 */
[C---:B-----5:R-:W-:Y:S01]  /*5260*/  F2FP.SATFINITE.E4M3.F32.PACK_AB_MERGE_C R134, R83.reuse, R134, RZ ;  /* 0x000000865386723e */ /* 0x060fe200048070ff */
[----:B------:R-:W-:Y:S01]  /*5270*/  FADD.FTZ R83, R83, R4 ;  /* 0x0000000453537221 */ /* 0x000fe20000010000 */
[----:B------:R-:W-:Y:S01]  /*5280*/  FADD.FTZ R45, R45, R42 ;  /* 0x0000002a2d2d7221 */ /* 0x000fe20000010000 */
[----:B------:R-:W-:-:S02]  /*5290*/  CS2R R42, SRZ ;  /* 0x00000000002a7805 */ /* 0x000fc4000001ff00 */
[----:B------:R-:W-:Y:S02]  /*52a0*/  F2FP.SATFINITE.E4M3.F32.PACK_AB_MERGE_C R204, R81, R96, R134 ;  /* 0x0000006051cc723e */ /* 0x000fe40004807086 */
[----:B------:R-:W-:Y:S01]  /*52b0*/  CS2R R96, SRZ ;  /* 0x0000000000607805 */ /* 0x000fe2000001ff00 */
[----:B------:R-:W-:Y:S01]  /*52c0*/  MUFU.EX2 R46, R46 ;  /* 0x0000002e002e7308 */ /* 0x000fe20000000800 */
[----:B----4-:R-:W-:Y:S01]  /*52d0*/  FADD.FTZ R4, R136, R83 ;  /* 0x0000005388047221 */ /* 0x010fe20000010000 */
[----:B------:R-:W-:Y:S02]  /*52e0*/  CS2R R82, SRZ ;  /* 0x0000000000527805 */ /* 0x000fe4000001ff00 */
[----:B--2---:R-:W-:-:S04]  /*52f0*/  CS2R R90, SRZ ;  /* 0x00000000005a7805 */ /* 0x004fc8000001ff00 */
[----:B------:R-:W2:Y:S01]  /*5300*/  MUFU.EX2 R49, R49 ;  /* 0x0000003100317308 */ /* 0x000ea20000000800 */
[----:B---3--:R-:W-:-:S07]  /*5310*/  FADD.FTZ R21, R5, R4 ;  /* 0x0000000405157221 */ /* 0x008fce0000010000 */
[----:B------:R-:W3:Y:S08]  /*5320*/  MUFU.EX2 R38, R38 ;  /* 0x0000002600267308 */ /* 0x000ef00000000800 */
[----:B------:R-:W4:Y:S01]  /*5330*/  MUFU.EX2 R138, R138 ;  /* 0x0000008a008a7308 */ /* 0x000f220000000800 */
[----:B--2---:R-:W-:-:S07]  /*5340*/  F2FP.SATFINITE.E4M3.F32.PACK_AB_MERGE_C R10, R49, R46, RZ ;  /* 0x0000002e310a723e */ /* 0x004fce00048070ff */
[----:B------:R-:W2:Y:S01]  /*5350*/  MUFU.EX2 R47, R47 ;  /* 0x0000002f002f7308 */ /* 0x000ea20000000800 */
[----:B---3--:R-:W-:-:S07]  /*5360*/  FADD.FTZ R6, R38, R45 ;  /* 0x0000002d26067221 */ /* 0x008fce0000010000 */
[----:B------:R3:W5:Y:S01]  /*5370*/  MUFU.EX2 R11, R88 ;  /* 0x00000058000b7308 */ /* 0x0007620000000800 */
[----:B----4-:R-:W-:-:S07]  /*5380*/  FADD.FTZ R4, R138, R21 ;  /* 0x000000158a047221 */ /* 0x010fce0000010000 */
[----:B------:R-:W4:Y:S01]  /*5390*/  MUFU.EX2 R140, R140 ;  /* 0x0000008c008c7308 */ /* 0x000f220000000800 */
[C---:B--2---:R-:W-:Y:S01]  /*53a0*/  F2FP.SATFINITE.E4M3.F32.PACK_AB_MERGE_C R201, R47.reuse, R38, R10 ;  /* 0x000000262fc9723e */ /* 0x044fe2000480700a */
[----:B------:R-:W-:Y:S01]  /*53b0*/  FADD.FTZ R47, R47, R6 ;  /* 0x000000062f2f7221 */ /* 0x000fe20000010000 */
[----:B-1----:R-:W-:Y:S01]  /*53c0*/  @P2 IMAD.HI.U32 R6, R22, R25, RZ ;  /* 0x0000001916062227 */ /* 0x002fe200078e00ff */
[----:B------:R-:W-:Y:S02]  /*53d0*/  CS2R R24, SRZ ;  /* 0x0000000000187805 */ /* 0x000fe4000001ff00 */
[----:B------:R-:W-:Y:S01]  /*53e0*/  CS2R R38, SRZ ;  /* 0x0000000000267805 */ /* 0x000fe2000001ff00 */
[----:B------:R-:W-:Y:S01]  /*53f0*/  FADD.FTZ R46, R46, R47 ;  /* 0x0000002f2e2e7221 */ /* 0x000fe20000010000 */
[----:B---3--:R-:W-:Y:S01]  /*5400*/  CS2R R88, SRZ ;  /* 0x0000000000587805 */ /* 0x008fe2000001ff00 */
[----:B------:R1:W2:Y:S01]  /*5410*/  MUFU.EX2 R9, R86 ;  /* 0x0000005600097308 */ /* 0x0002a20000000800 */
[C---:B-----5:R-:W-:Y:S01]  /*5420*/  F2FP.SATFINITE.E4M3.F32.PACK_AB_MERGE_C R138, R11.reuse, R138, RZ ;  /* 0x0000008a0b8a723e */ /* 0x060fe200048070ff */
[----:B------:R-:W-:Y:S01]  /*5430*/  FADD.FTZ R11, R11, R4 ;  /* 0x000000040b0b7221 */ /* 0x000fe20000010000 */
[----:B0-----:R-:W-:Y:S01]  /*5440*/  @P2 SHF.R.U32.HI R22, RZ, R27, R6 ;  /* 0x0000001bff162219 */ /* 0x001fe20000011606 */
[----:B------:R-:W-:Y:S01]  /*5450*/  FADD.FTZ R49, R49, R46 ;  /* 0x0000002e31317221 */ /* 0x000fe20000010000 */
[----:B------:R-:W-:-:S02]  /*5460*/  F2FP.SATFINITE.E4M3.F32.PACK_AB_MERGE_C R206, R5, R136, R138 ;  /* 0x0000008805ce723e */ /* 0x000fc4000480708a */
[----:B------:R-:W-:Y:S02]  /*5470*/  CS2R R26, SRZ ;  /* 0x00000000001a7805 */ /* 0x000fe4000001ff00 */
[----:B------:R-:W-:Y:S01]  /*5480*/  IADD3 R22, R22, -R59, R104 ;  /* 0x8000003b16167210 */ /* 0x000fe20007ffe068 */
[----:B------:R-:W0:Y:S01]  /*5490*/  MUFU.EX2 R142, R142 ;  /* 0x0000008e008e7308 */ /* 0x000e220000000800 */
[----:B----4-:R-:W-:Y:S01]  /*54a0*/  FADD.FTZ R4, R140, R11 ;  /* 0x0000000b8c047221 */ /* 0x010fe20000010000 */
[----:B------:R-:W-:Y:S02]  /*54b0*/  CS2R R46, SRZ ;  /* 0x00000000002e7805 */ /* 0x000fe4000001ff00 */
[----:B------:R-:W-:Y:S01]  /*54c0*/  CS2R R58, SRZ ;  /* 0x00000000003a7805 */ /* 0x000fe2000001ff00 */
[----:B------:R-:W-:Y:S01]  /*54d0*/  IMAD.HI R22, R22, 0x66666667, RZ ;  /* 0x6666666716167827 */ /* 0x000fe200078e02ff */
[----:B-1----:R-:W-:Y:S02]  /*54e0*/  CS2R R86, SRZ ;  /* 0x0000000000567805 */ /* 0x002fe4000001ff00 */
[----:B------:R-:W-:Y:S01]  /*54f0*/  CS2R R104, SRZ ;  /* 0x0000000000687805 */ /* 0x000fe2000001ff00 */
[----:B------:R1:W3:Y:S01]  /*5500*/  MUFU.EX2 R13, R80 ;  /* 0x00000050000d7308 */ /* 0x0002e20000000800 */
[----:B--2---:R-:W-:-:S07]  /*5510*/  FADD.FTZ R11, R9, R4 ;  /* 0x00000004090b7221 */ /* 0x004fce0000010000 */
[----:B------:R-:W-:Y:S01]  /*5520*/  MUFU.EX2 R50, R50 ;  /* 0x0000003200327308 */ /* 0x000fe20000000800 */
[----:B0-----:R-:W-:Y:S01]  /*5530*/  FADD.FTZ R4, R142, R11 ;  /* 0x0000000b8e047221 */ /* 0x001fe20000010000 */
[----:B------:R-:W-:Y:S01]  /*5540*/  VIADD R11, R23, 0xfffffffe ;  /* 0xfffffffe170b7836 */ /* 0x000fe20000000000 */
[----:B-1----:R-:W-:-:S05]  /*5550*/  CS2R R80, SRZ ;  /* 0x0000000000507805 */ /* 0x002fca000001ff00 */
[----:B------:R-:W0:Y:S01]  /*5560*/  MUFU.EX2 R31, R31 ;  /* 0x0000001f001f7308 */ /* 0x000e220000000800 */
[C---:B---3--:R-:W-:Y:S01]  /*5570*/  F2FP.SATFINITE.E4M3.F32.PACK_AB_MERGE_C R142, R13.reuse, R142, RZ ;  /* 0x0000008e0d8e723e */ /* 0x048fe200048070ff */
[----:B------:R-:W-:-:S03]  /*5580*/  FADD.FTZ R13, R13, R4 ;  /* 0x000000040d0d7221 */ /* 0x000fc60000010000 */
[----:B------:R-:W-:Y:S02]  /*5590*/  F2FP.SATFINITE.E4M3.F32.PACK_AB_MERGE_C R200, R9, R140, R142 ;  /* 0x0000008c09c8723e */ /* 0x000fe4000480708e */
[----:B------:R-:W-:Y:S01]  /*55a0*/  SHF.R.U32.HI R9, RZ, 0x1f, R22 ;  /* 0x0000001fff097819 */ /* 0x000fe20000011616 */
[----:B------:R-:W1:Y:S03]  /*55b0*/  MUFU.EX2 R44, R44 ;  /* 0x0000002c002c7308 */ /* 0x000e660000000800 */
[----:B------:R-:W-:-:S04]  /*55c0*/  LEA.HI.SX32 R9, R22, R9, 0x1a ;  /* 0x0000000916097211 */ /* 0x000fc800078fd2ff */
[----:B------:R-:W-:Y:S01]  /*55d0*/  VIMNMX R12, R18, R9, !PT ;  /* 0x00000009120c7248 */ /* 0x000fe20007fe0100 */
[----:B------:R-:W2:Y:S01]  /*55e0*/  MUFU.EX2 R144, R144 ;  /* 0x0000009000907308 */ /* 0x000ea20000000800 */
[----:B0-----:R-:W-:Y:S02]  /*55f0*/  F2FP.SATFINITE.E4M3.F32.PACK_AB_MERGE_C R10, R31, R50, RZ ;  /* 0x000000321f0a723e */ /* 0x001fe400048070ff */
[----:B------:R-:W-:-:S05]  /*5600*/  ISETP.GE.AND P3, PT, R11, R12, PT ;  /* 0x0000000c0b00720c */ /* 0x000fca0003f66270 */
[----:B------:R0:W3:Y:S01]  /*5610*/  MUFU.EX2 R51, R78 ;  /* 0x0000004e00337308 */ /* 0x0000e20000000800 */
[----:B-1----:R-:W-:Y:S01]  /*5620*/  FADD.FTZ R6, R44, R49 ;  /* 0x000000312c067221 */ /* 0x002fe20000010000 */
[----:B------:R-:W-:-:S06]  /*5630*/  CS2R R48, SRZ ;  /* 0x0000000000307805 */ /* 0x000fcc000001ff00 */
[----:B------:R-:W1:Y:S01]  /*5640*/  MUFU.EX2 R15, R146 ;  /* 0x00000092000f7308 */ /* 0x000e620000000800 */
[----:B--2---:R-:W-:Y:S01]  /*5650*/  FADD.FTZ R4, R144, R13 ;  /* 0x0000000d90047221 */ /* 0x004fe20000010000 */
[----:B0-----:R-:W-:-:S06]  /*5660*/  CS2R R78, SRZ ;  /* 0x00000000004e7805 */ /* 0x001fcc000001ff00 */
[----:B------:R-:W0:Y:S01]  /*5670*/  MUFU.EX2 R148, R148 ;  /* 0x0000009400947308 */ /* 0x000e220000000800 */
[C---:B---3--:R-:W-:Y:S01]  /*5680*/  F2FP.SATFINITE.E4M3.F32.PACK_AB_MERGE_C R203, R51.reuse, R44, R10 ;  /* 0x0000002c33cb723e */ /* 0x048fe2000480700a */
[----:B------:R-:W-:Y:S01]  /*5690*/  FADD.FTZ R51, R51, R6 ;  /* 0x0000000633337221 */ /* 0x000fe20000010000 */
[----:B------:R-:W-:-:S03]  /*56a0*/  CS2R R44, SRZ ;  /* 0x00000000002c7805 */ /* 0x000fc6000001ff00 */
[----:B------:R-:W-:Y:S02]  /*56b0*/  FADD.FTZ R50, R50, R51 ;  /* 0x0000003332327221 */ /* 0x000fe40000010000 */
[----:B------:R-:W2:Y:S01]  /*56c0*/  MUFU.EX2 R57, R57 ;  /* 0x0000003900397308 */ /* 0x000ea20000000800 */
[----:B-1----:R-:W-:-:S04]  /*56d0*/  FADD.FTZ R5, R15, R4 ;  /* 0x000000040f057221 */ /* 0x002fc80000010000 */
[----:B0-----:R-:W-:Y:S01]  /*56e0*/  FADD.FTZ R6, R148, R5 ;  /* 0x0000000594067221 */ /* 0x001fe20000010000 */
[----:B------:R-:W-:Y:S01]  /*56f0*/  FADD.FTZ R5, R31, R50 ;  /* 0x000000321f057221 */ /* 0x000fe20000010000 */
[----:B------:R-:W-:Y:S02]  /*5700*/  CS2R R30, SRZ ;  /* 0x00000000001e7805 */ /* 0x000fe4000001ff00 */
[----:B------:R-:W-:Y:S02]  /*5710*/  CS2R R50, SRZ ;  /* 0x0000000000327805 */ /* 0x000fe4000001ff00 */
[C---:B--2---:R-:W-:Y:S01]  /*5720*/  F2FP.SATFINITE.E4M3.F32.PACK_AB_MERGE_C R4, R57.reuse, R148, RZ ;  /* 0x000000943904723e */ /* 0x044fe200048070ff */
[----:B------:R-:W-:Y:S01]  /*5730*/  FADD.FTZ R6, R57, R6 ;  /* 0x0000000639067221 */ /* 0x000fe20000010000 */
[----:B------:R-:W-:Y:S02]  /*5740*/  CS2R R56, SRZ ;  /* 0x0000000000387805 */ /* 0x000fe4000001ff00 */
[----:B------:R-:W-:Y:S01]  /*5750*/  F2FP.SATFINITE.E4M3.F32.PACK_AB_MERGE_C R202, R15, R144, R4 ;  /* 0x000000900fca723e */ /* 0x000fe20004807004 */
[----:B------:R-:W-:Y:S01]  /*5760*/  IMAD.MOV.U32 R4, RZ, RZ, RZ ;  /* 0x000000ffff047224 */ /* 0x000fe200078e00ff */
        /* <DEDUP_REMOVED lines=53> */
[----:B------:R-:W-:Y:S01]  /*5ac0*/  ULDC UR43, c[0x0][0x288] ;  /* 0x0000a200002b7ab9 */ /* 0x000fe20000000800 */
[----:B------:R-:W-:-:S05]  /*5ad0*/  ULDC UR53, c[0x0][0x2f0] ;  /* 0x0000bc0000357ab9 */ /* 0x000fca0000000800 */
.L_x_5145:
[----:B------:R-:W-:Y:S01]  /*5ae0*/  ISETP.NE.AND P4, PT, RZ, UR41, PT ;  /* 0x00000029ff007c0c */ /* 0x000fe2000bf85270 */
[----:B------:R-:W-:-:S04]  /*5af0*/  UISETP.NE.AND UP0, UPT, UR55, 0x1, UPT ;  /* 0x000000013700788c */ /* 0x000fc8000bf05270 */
[----:B------:R-:W-:-:S06]  /*5b00*/  USEL UR6, URZ, 0x1, UP0 ;  /* 0x000000013f067887 */ /* 0x000fcc0008000000 */
[----:B------:R-:W-:Y:S02]  /*5b10*/  LOP3.LUT R4, R13, UR6, RZ, 0x3c, !PT ;  /* 0x000000060d047c12 */ /* 0x000fe4000f8e3cff */
[----:B------:R-:W-:Y:S05]  /*5b20*/  @P4 BRA `(.L_x_5136) ;  /* 0x0000000000344947 */ /* 0x000fea0003800000 */
[----:B------:R-:W-:Y:S05]  /*5b30*/  @!P1 BRA `(.L_x_5137) ;  /* 0x0000000000049947 */ /* 0x000fea0003800000 */
[----:B------:R-:W-:Y:S01]  /*5b40*/  BPT.TRAP 0x1 ;  /* 0x000000040000795c */ /* 0x000fe20000300000 */
.L_x_5137:
        /* <DEDUP_REMOVED lines=8> */
.L_x_5138:
[----:B-1----:R-:W-:Y:S05]  /*5bd0*/  @P3 BRA `(.L_x_5136) ;  /* 0x0000000000083947 */ /* 0x002fea0003800000 */
[----:B------:R-:W1:Y:S02]  /*5be0*/  SYNCS.PHASECHK.TRANS64.TRYWAIT P3, [UR6+0x33430], R14 ;  /* 0x0334300eff0075a7 */ /* 0x000e640008060146 */
[----:B-1----:R-:W-:Y:S05]  /*5bf0*/  @!P3 BRA `(.L_x_5139) ;  /* 0x000000fc00b8b947 */ /* 0x002fea0003800000 */
.L_x_5136:
        /* <DEDUP_REMOVED lines=35> */
[----:B------:R-:W-:Y:S02]  /*5e30*/  UIADD3 UR11, UR56, 0x182, URZ ;  /* 0x00000182380b7890 */ /* 0x000fe4000fffe03f */
        /* <DEDUP_REMOVED lines=128> */
[----:B------:R-:W-:Y:S02]  /*6640*/  UIADD3 UR6, UR56, 0x582, URZ ;  /* 0x0000058238067890 */ /* 0x000fe4000fffe03f */
        /* <DEDUP_REMOVED lines=29> */
.L_x_5141:
[----:B------:R-:W-:Y:S01]  /*6820*/  ULEA UR6, UR55, UR40, 0x3 ;  /* 0x0000002837067291 */ /* 0x000fe2000f8e183f */
[----:B------:R-:W-:-:S08]  /*6830*/  SHF.L.U32 R13, R13, 0x1f, RZ ;  /* 0x0000001f0d0d7819 */ /* 0x000fd000000006ff */
[----:B------:R0:W1:Y:S01]  /*6840*/  SYNCS.PHASECHK.TRANS64.TRYWAIT P3, [UR6+0x33450], R13 ;  /* 0x0334500dff0075a7 */ /* 0x0000620008060146 */
[----:B------:R-:W-:Y:S05]  /*6850*/  @!P1 BRA `(.L_x_5142) ;  /* 0x0000000000049947 */ /* 0x000fea0003800000 */
[----:B------:R-:W-:Y:S01]  /*6860*/  BPT.TRAP 0x1 ;  /* 0x000000040000795c */ /* 0x000fe20000300000 */
.L_x_5142:
[----:B-1----:R-:W-:Y:S05]  /*6870*/  @P3 BRA `(.L_x_5140) ;  /* 0x0000000000083947 */ /* 0x002fea0003800000 */
[----:B------:R-:W1:Y:S02]  /*6880*/  SYNCS.PHASECHK.TRANS64.TRYWAIT P3, [UR6+0x33450], R13 ;  /* 0x0334500dff0075a7 */ /* 0x000e640008060146 */
[----:B-1----:R-:W-:Y:S05]  /*6890*/  @!P3 BRA `(.L_x_5143) ;  /* 0x000000f000a8b947 */ /* 0x002fea0003800000 */
.L_x_5140:
        /* <DEDUP_REMOVED lines=9> */
[----:B------:R-:W2:Y:S01]  /*6930*/  @P2 LDC R196, c[0x0][0x44c] ;  /* 0x00011300ffc42b82 */ /* 0x000ea20000000800 */
[C---:B------:R-:W-:Y:S01]  /*6940*/  FMUL.FTZ R188, R0.reuse, R195 ;  /* 0x000000c300bc7220 */ /* 0x040fe20000410000 */
[C---:B------:R-:W-:Y:S01]  /*6950*/  FMUL.FTZ R20, R0.reuse, R187 ;  /* 0x000000bb00147220 */ /* 0x040fe20000410000 */
[----:B------:R-:W-:Y:S01]  /*6960*/  ULOP3.LUT UR6, UR6, 0x10000, URZ, 0xfc, !UPT ;  /* 0x0001000006067892 */ /* 0x000fe2000f8efc3f */
[C---:B------:R-:W-:Y:S01]  /*6970*/  FMUL.FTZ R187, R0.reuse, R194 ;  /* 0x000000c200bb7220 */ /* 0x040fe20000410000 */
[C---:B------:R-:W-:Y:S01]  /*6980*/  FMUL.FTZ R194, R0.reuse, R161 ;  /* 0x000000a100c27220 */ /* 0x040fe20000410000 */
[----:B------:R-:W-:Y:S01]  /*6990*/  IMAD.MOV.U32 R161, RZ, RZ, R7 ;  /* 0x000000ffffa17224 */ /* 0x000fe200078e0007 */
[----:B------:R-:W-:Y:S01]  /*69a0*/  UIMAD UR6, UR55, 0x780, UR6 ;  /* 0x00000780370678a4 */ /* 0x000fe2000f8e0206 */
[----:B------:R-:W3:Y:S01]  /*69b0*/  @P2 LDC R195, c[0x0][0x450] ;  /* 0x00011400ffc32b82 */ /* 0x000ee20000000800 */
[C---:B------:R-:W-:Y:S01]  /*69c0*/  FMUL.FTZ R15, R0.reuse, R186 ;  /* 0x000000ba000f7220 */ /* 0x040fe20000410000 */
[C---:B------:R-:W-:Y:S01]  /*69d0*/  FMUL.FTZ R186, R0.reuse, R193 ;  /* 0x000000c100ba7220 */ /* 0x040fe20000410000 */
[----:B------:R-:W-:Y:S01]  /*69e0*/  UIADD3 UR10, UR6, 0x180, URZ ;  /* 0x00000180060a7890 */ /* 0x000fe2000fffe03f */
[C---:B------:R-:W-:Y:S01]  /*69f0*/  FMUL.FTZ R193, R0.reuse, R157 ;  /* 0x0000009d00c17220 */ /* 0x040fe20000410000 */
[C---:B------:R-:W-:Y:S01]  /*6a00*/  FMUL.FTZ R157, R0.reuse, R158 ;  /* 0x0000009e009d7220 */ /* 0x040fe20000410000 */
[C---:B------:R-:W-:Y:S01]  /*6a10*/  FMUL.FTZ R158, R0.reuse, R159 ;  /* 0x0000009f009e7220 */ /* 0x040fe20000410000 */
[C---:B------:R-:W-:Y:S01]  /*6a20*/  FMUL.FTZ R159, R0.reuse, R160 ;  /* 0x000000a0009f7220 */ /* 0x040fe20000410000 */
[----:B------:R-:W-:Y:S01]  /*6a30*/  QGMMA.64x192x32.F32.E4M3.E4M3 R24, R216, gdesc[UR4], R24, gsb0 ;  /* 0x02e00004d8187df3 */ /* 0x000fe20008000818 */
[C---:B------:R-:W-:Y:S01]  /*6a40*/  FMUL.FTZ R160, R0.reuse, R162 ;  /* 0x000000a200a07220 */ /* 0x040fe20000410000 */
[C---:B------:R-:W-:Y:S01]  /*6a50*/  FMUL.FTZ R162, R0.reuse, R163 ;  /* 0x000000a300a27220 */ /* 0x040fe20000410000 */
[----:B------:R-:W-:Y:S01]  /*6a60*/  FMUL.FTZ R163, R0, R164 ;  /* 0x000000a400a37220 */ /* 0x000fe20000410000 */
[----:B------:R-:W-:-:S02]  /*6a70*/  IMAD.MOV.U32 R164, RZ, RZ, -0xa0 ;  /* 0xffffff60ffa47424 */ /* 0x000fc400078e00ff */
[C---:B01----:R-:W-:Y:S01]  /*6a80*/  FMUL.FTZ R13, R0.reuse, R184 ;  /* 0x000000b8000d7220 */ /* 0x043fe20000410000 */
[----:B------:R-:W-:Y:S01]  /*6a90*/  FMUL.FTZ R14, R0, R185 ;  /* 0x000000b9000e7220 */ /* 0x000fe20000410000 */
[----:B------:R-:W-:Y:S01]  /*6aa0*/  MUFU.TANH R21, R21 ;  /* 0x0000001500157308 */ /* 0x000fe20000002400 */
[----:B--2---:R-:W-:-:S04]  /*6ab0*/  @P2 IMAD.HI.U32 R196, R7, R196, RZ ;  /* 0x000000c407c42227 */ /* 0x004fc800078e00ff */
[C---:B------:R-:W-:Y:S01]  /*6ac0*/  FMUL.FTZ R185, R0.reuse, R192 ;  /* 0x000000c000b97220 */ /* 0x040fe20000410000 */
[C---:B------:R-:W-:Y:S01]  /*6ad0*/  FMUL.FTZ R192, R0.reuse, R199 ;  /* 0x000000c700c07220 */ /* 0x040fe20000410000 */
[C---:B------:R-:W-:Y:S01]  /*6ae0*/  FMUL.FTZ R23, R0.reuse, R190 ;  /* 0x000000be00177220 */ /* 0x040fe20000410000 */
[C---:B------:R-:W-:Y:S01]  /*6af0*/  FMUL.FTZ R190, R0.reuse, R197 ;  /* 0x000000c500be7220 */ /* 0x040fe20000410000 */
[C---:B------:R-:W-:Y:S01]  /*6b00*/  FMUL.FTZ R168, R0.reuse, R168 ;  /* 0x000000a800a87220 */ /* 0x040fe20000410000 */
[C---:B------:R-:W-:Y:S01]  /*6b10*/  FMUL.FTZ R136, R0.reuse, R136 ;  /* 0x0000008800887220 */ /* 0x040fe20000410000 */
[----:B------:R-:W0:Y:S01]  /*6b20*/  MUFU.TANH R13, R13 ;  /* 0x0000000d000d7308 */ /* 0x000e220000002400 */
[----:B---3--:R-:W-:Y:S01]  /*6b30*/  @P2 SHF.R.U32.HI R161, RZ, R195, R196 ;  /* 0x000000c3ffa12219 */ /* 0x008fe200000116c4 */
[C---:B------:R-:W-:Y:S01]  /*6b40*/  FMUL.FTZ R195, R0.reuse, R165 ;  /* 0x000000a500c37220 */ /* 0x040fe20000410000 */
[----:B------:R-:W-:Y:S02]  /*6b50*/  IMAD R165, R11, R164, 0x1 ;  /* 0x000000010ba57424 */ /* 0x000fe400078e02a4 */
[C---:B------:R-:W-:Y:S01]  /*6b60*/  FMUL.FTZ R164, R0.reuse, R166 ;  /* 0x000000a600a47220 */ /* 0x040fe20000410000 */
[----:B------:R-:W-:Y:S01]  /*6b70*/  FMUL.FTZ R166, R0, R167 ;  /* 0x000000a700a67220 */ /* 0x000fe20000410000 */
[----:B------:R-:W1:Y:S01]  /*6b80*/  SHFL.IDX PT, R196, R161, RZ, 0x1c1f ;  /* 0x001c1fffa1c47589 */ /* 0x000e6200000e0000 */
[----:B------:R-:W-:Y:S01]  /*6b90*/  IMAD R165, R8, -0x2, R165 ;  /* 0xfffffffe08a57824 */ /* 0x000fe200078e02a5 */
[----:B------:R-:W2:Y:S01]  /*6ba0*/  MUFU.TANH R14, R14 ;  /* 0x0000000e000e7308 */ /* 0x000ea20000002400 */
[C---:B------:R-:W-:Y:S01]  /*6bb0*/  FMUL.FTZ R197, R0.reuse, R137 ;  /* 0x0000008900c57220 */ /* 0x040fe20000410000 */
[----:B------:R-:W-:Y:S01]  /*6bc0*/  FMUL.FTZ R169, R0, R169 ;  /* 0x000000a900a97220 */ /* 0x000fe20000410000 */
[----:B------:R-:W-:-:S02]  /*6bd0*/  IMAD R165, R16, UR53, R165 ;  /* 0x0000003510a57c24 */ /* 0x000fc4000f8e02a5 */
        /* <DEDUP_REMOVED lines=18> */
[----:B-1----:R-:W-:Y:S01]  /*6d00*/  IADD3 R167, R196, -UR43, R165 ;  /* 0x8000002bc4a77c10 */ /* 0x002fe2000fffe0a5 */
[C---:B------:R-:W-:Y:S01]  /*6d10*/  FMUL.FTZ R120, R0.reuse, R120 ;  /* 0x0000007800787220 */ /* 0x040fe20000410000 */
[----:B------:R-:W1:Y:S01]  /*6d20*/  MUFU.TANH R186, R186 ;  /* 0x000000ba00ba7308 */ /* 0x000e620000002400 */
[C---:B------:R-:W-:Y:S01]  /*6d30*/  FMUL.FTZ R125, R0.reuse, R125 ;  /* 0x0000007d007d7220 */ /* 0x040fe20000410000 */
[C---:B------:R-:W-:Y:S01]  /*6d40*/  ISETP.GT.AND P3, PT, R167.reuse, RZ, PT ;  /* 0x000000ffa700720c */ /* 0x040fe20003f64270 */
[C---:B------:R-:W-:Y:S01]  /*6d50*/  FMUL.FTZ R129, R0.reuse, R129 ;  /* 0x0000008100817220 */ /* 0x040fe20000410000 */
[----:B------:R-:W-:Y:S01]  /*6d60*/  ISETP.GT.AND P4, PT, R167, 0x1, PT ;  /* 0x00000001a700780c */ /* 0x000fe20003f84270 */
[C---:B------:R-:W-:Y:S01]  /*6d70*/  FMUL.FTZ R133, R0.reuse, R133 ;  /* 0x0000008500857220 */ /* 0x040fe20000410000 */
[----:B0-----:R-:W-:Y:S01]  /*6d80*/  FSEL R13, R13, -INF , P3 ;  /* 0xff8000000d0d7808 */ /* 0x001fe20001800000 */
[----:B------:R-:W-:Y:S01]  /*6d90*/  FMUL.FTZ R170, R0, R170 ;  /* 0x000000aa00aa7220 */ /* 0x000fe20000410000 */
[----:B------:R-:W-:Y:S01]  /*6da0*/  ISETP.GT.AND P3, PT, R167, 0x8, PT ;  /* 0x00000008a700780c */ /* 0x000fe20003f64270 */
[----:B------:R-:W0:Y:S01]  /*6db0*/  MUFU.TANH R189, R189 ;  /* 0x000000bd00bd7308 */ /* 0x000e220000002400 */
[----:B--2---:R-:W-:Y:S01]  /*6dc0*/  FSEL R14, R14, -INF , P4 ;  /* 0xff8000000e0e7808 */ /* 0x004fe20002000000 */
[C---:B------:R-:W-:Y:S01]  /*6dd0*/  FMUL.FTZ R171, R0.reuse, R171 ;  /* 0x000000ab00ab7220 */ /* 0x040fe20000410000 */
[----:B------:R-:W-:Y:S01]  /*6de0*/  FMNMX.FTZ R199, R13, R10, !PT ;  /* 0x0000000a0dc77209 */ /* 0x000fe20007810000 */
[C---:B------:R-:W-:Y:S01]  /*6df0*/  FMUL.FTZ R174, R0.reuse, R174 ;  /* 0x000000ae00ae7220 */ /* 0x040fe20000410000 */
[----:B------:R-:W-:Y:S01]  /*6e00*/  ISETP.GT.AND P4, PT, R167, 0x9, PT ;  /* 0x00000009a700780c */ /* 0x000fe20003f84270 */
[----:B------:R-:W-:Y:S01]  /*6e10*/  FMUL.FTZ R175, R0, R175 ;  /* 0x000000af00af7220 */ /* 0x000fe20000410000 */
[----:B------:R-:W-:Y:S01]  /*6e20*/  FSEL R21, R21, -INF , P3 ;  /* 0xff80000015157808 */ /* 0x000fe20001800000 */
[----:B------:R-:W2:Y:S01]  /*6e30*/  MUFU.TANH R190, R190 ;  /* 0x000000be00be7308 */ /* 0x000ea20000002400 */
[----:B------:R-:W-:Y:S01]  /*6e40*/  FMNMX.FTZ R196, R14, R199, !PT ;  /* 0x000000c70ec47209 */ /* 0x000fe20007810000 */
[C---:B------:R-:W-:Y:S01]  /*6e50*/  FMUL.FTZ R178, R0.reuse, R178 ;  /* 0x000000b200b27220 */ /* 0x040fe20000410000 */
[----:B------:R-:W-:Y:S01]  /*6e60*/  ISETP.GT.AND P3, PT, R167, 0x10, PT ;  /* 0x00000010a700780c */ /* 0x000fe20003f64270 */
[----:B------:R-:W-:Y:S01]  /*6e70*/  FMUL.FTZ R179, R0, R179 ;  /* 0x000000b300b37220 */ /* 0x000fe20000410000 */
[----:B---3--:R-:W-:Y:S01]  /*6e80*/  FSEL R22, R22, -INF , P4 ;  /* 0xff80000016167808 */ /* 0x008fe20002000000 */
[C---:B------:R-:W-:Y:S01]  /*6e90*/  FMUL.FTZ R182, R0.reuse, R182 ;  /* 0x000000b600b67220 */ /* 0x040fe20000410000 */
[----:B------:R-:W-:Y:S01]  /*6ea0*/  FMNMX.FTZ R137, R21, R196, !PT ;  /* 0x000000c415897209 */ /* 0x000fe20007810000 */
[----:B------:R-:W3:Y:S01]  /*6eb0*/  MUFU.TANH R168, R168 ;  /* 0x000000a800a87308 */ /* 0x000ee20000002400 */
[----:B------:R-:W-:Y:S01]  /*6ec0*/  ISETP.GT.AND P4, PT, R167, 0x11, PT ;  /* 0x00000011a700780c */ /* 0x000fe20003f84270 */
[C---:B------:R-:W-:Y:S01]  /*6ed0*/  FMUL.FTZ R183, R0.reuse, R183 ;  /* 0x000000b700b77220 */ /* 0x040fe20000410000 */
[----:B----4-:R-:W-:Y:S01]  /*6ee0*/  FSEL R185, R185, -INF , P3 ;  /* 0xff800000b9b97808 */ /* 0x010fe20001800000 */
[C---:B------:R-:W-:Y:S01]  /*6ef0*/  FMUL.FTZ R154, R0.reuse, R154 ;  /* 0x0000009a009a7220 */ /* 0x040fe20000410000 */
[C---:B------:R-:W-:Y:S01]  /*6f00*/  ISETP.GT.AND P3, PT, R167.reuse, 0x18, PT ;  /* 0x00000018a700780c */ /* 0x040fe20003f64270 */
[----:B------:R-:W-:Y:S01]  /*6f10*/  FMUL.FTZ R155, R0, R155 ;  /* 0x0000009b009b7220 */ /* 0x000fe20000410000 */
[----:B-1----:R-:W-:Y:S01]  /*6f20*/  FSEL R186, R186, -INF , P4 ;  /* 0xff800000baba7808 */ /* 0x002fe20002000000 */
[----:B------:R-:W1:Y:S01]  /*6f30*/  MUFU.TANH R169, R169 ;  /* 0x000000a900a97308 */ /* 0x000e620000002400 */
[----:B------:R-:W-:Y:S01]  /*6f40*/  ISETP.GT.AND P4, PT, R167, 0x19, PT ;  /* 0x00000019a700780c */ /* 0x000fe20003f84270 */
[C---:B------:R-:W-:Y:S01]  /*6f50*/  FMUL.FTZ R122, R0.reuse, R122 ;  /* 0x0000007a007a7220 */ /* 0x040fe20000410000 */
[----:B0-----:R-:W-:Y:S01]  /*6f60*/  FSEL R189, R189, -INF , P3 ;  /* 0xff800000bdbd7808 */ /* 0x001fe20001800000 */
[C---:B------:R-:W-:Y:S01]  /*6f70*/  FMUL.FTZ R123, R0.reuse, R123 ;  /* 0x0000007b007b7220 */ /* 0x040fe20000410000 */
[C---:B------:R-:W-:Y:S01]  /*6f80*/  ISETP.GT.AND P3, PT, R167.reuse, 0x20, PT ;  /* 0x00000020a700780c */ /* 0x040fe20003f64270 */
[----:B------:R-:W-:Y:S01]  /*6f90*/  FMUL.FTZ R126, R0, R126 ;  /* 0x0000007e007e7220 */ /* 0x000fe20000410000 */
[----:B--2---:R-:W-:Y:S01]  /*6fa0*/  FSEL R190, R190, -INF , P4 ;  /* 0xff800000bebe7808 */ /* 0x004fe20002000000 */
[----:B------:R-:W0:Y:S01]  /*6fb0*/  MUFU.TANH R172, R172 ;  /* 0x000000ac00ac7308 */ /* 0x000e220000002400 */
[C---:B------:R-:W-:Y:S01]  /*6fc0*/  ISETP.GT.AND P4, PT, R167.reuse, 0x21, PT ;  /* 0x00000021a700780c */ /* 0x040fe20003f84270 */
[----:B------:R-:W-:Y:S01]  /*6fd0*/  FMUL.FTZ R127, R0, R127 ;  /* 0x0000007f007f7220 */ /* 0x000fe20000410000 */
[----:B---3--:R-:W-:Y:S01]  /*6fe0*/  FSEL R168, R168, -INF , P3 ;  /* 0xff800000a8a87808 */ /* 0x008fe20001800000 */
[C---:B------:R-:W-:Y:S01]  /*6ff0*/  FMUL.FTZ R130, R0.reuse, R130 ;  /* 0x0000008200827220 */ /* 0x040fe20000410000 */
[----:B------:R-:W-:Y:S01]  /*7000*/  ISETP.GT.AND P3, PT, R167, 0x28, PT ;  /* 0x00000028a700780c */ /* 0x000fe20003f64270 */
[C---:B------:R-:W-:Y:S01]  /*7010*/  FMUL.FTZ R131, R0.reuse, R131 ;  /* 0x0000008300837220 */ /* 0x040fe20000410000 */
[----:B------:R-:W-:Y:S01]  /*7020*/  FMUL.FTZ R134, R0, R134 ;  /* 0x0000008600867220 */ /* 0x000fe20000410000 */
[----:B------:R-:W2:Y:S01]  /*7030*/  MUFU.TANH R173, R173 ;  /* 0x000000ad00ad7308 */ /* 0x000ea20000002400 */
[----:B-1----:R-:W-:Y:S01]  /*7040*/  FSEL R169, R169, -INF , P4 ;  /* 0xff800000a9a97808 */ /* 0x002fe20002000000 */
[----:B------:R-:W-:Y:S01]  /*7050*/  UMOV UR7, 0xc0000010 ;  /* 0xc000001000077882 */ /* 0x000fe20000000000 */
[----:B------:R-:W-:-:S05]  /*7060*/  ISETP.GT.AND P4, PT, R167, 0x29, PT ;  /* 0x00000029a700780c */ /* 0x000fca0003f84270 */
[----:B------:R-:W1:Y:S01]  /*7070*/  MUFU.TANH R176, R176 ;  /* 0x000000b000b07308 */ /* 0x000e620000002400 */
[----:B0-----:R-:W-:Y:S02]  /*7080*/  FSEL R172, R172, -INF , P3 ;  /* 0xff800000acac7808 */ /* 0x001fe40001800000 */
[----:B------:R-:W-:-:S05]  /*7090*/  ISETP.GT.AND P3, PT, R167, 0x30, PT ;  /* 0x00000030a700780c */ /* 0x000fca0003f64270 */
[----:B------:R-:W-:Y:S01]  /*70a0*/  MUFU.TANH R177, R177 ;  /* 0x000000b100b17308 */ /* 0x000fe20000002400 */
[----:B--2---:R-:W-:Y:S02]  /*70b0*/  FSEL R173, R173, -INF , P4 ;  /* 0xff800000adad7808 */ /* 0x004fe40002000000 */
[----:B------:R-:W-:-:S05]  /*70c0*/  ISETP.GT.AND P4, PT, R167, 0x31, PT ;  /* 0x00000031a700780c */ /* 0x000fca0003f84270 */
[----:B------:R-:W0:Y:S01]  /*70d0*/  MUFU.TANH R180, R180 ;  /* 0x000000b400b47308 */ /* 0x000e220000002400 */
[----:B-1----:R-:W-:Y:S02]  /*70e0*/  FSEL R176, R176, -INF , P3 ;  /* 0xff800000b0b07808 */ /* 0x002fe40001800000 */
[----:B------:R-:W-:-:S05]  /*70f0*/  ISETP.GT.AND P3, PT, R167, 0x38, PT ;  /* 0x00000038a700780c */ /* 0x000fca0003f64270 */
[----:B------:R-:W-:Y:S08]  /*7100*/  MUFU.TANH R181, R181 ;  /* 0x000000b500b57308 */ /* 0x000ff00000002400 */
[----:B------:R-:W1:Y:S01]  /*7110*/  MUFU.TANH R152, R152 ;  /* 0x0000009800987308 */ /* 0x000e620000002400 */
[----:B0-----:R-:W-:Y:S02]  /*7120*/  FSEL R180, R180, -INF , P3 ;  /* 0xff800000b4b47808 */ /* 0x001fe40001800000 */
[----:B------:R-:W-:-:S05]  /*7130*/  ISETP.GT.AND P3, PT, R167, 0x40, PT ;  /* 0x00000040a700780c */ /* 0x000fca0003f64270 */
[----:B------:R-:W-:Y:S08]  /*7140*/  MUFU.TANH R153, R153 ;  /* 0x0000009900997308 */ /* 0x000ff00000002400 */
        /* <DEDUP_REMOVED lines=12> */
[----:B------:R-:W-:Y:S01]  /*7210*/  MUFU.TANH R197, R197 ;  /* 0x000000c500c57308 */ /* 0x000fe20000002400 */
[----:B0-----:R-:W-:Y:S02]  /*7220*/  FSEL R198, R163, -INF , P3 ;  /* 0xff800000a3c67808 */ /* 0x001fe40001800000 */
[----:B------:R-:W-:Y:S01]  /*7230*/  ISETP.GT.AND P3, PT, R167, 0x60, PT ;  /* 0x00000060a700780c */ /* 0x000fe20003f64270 */
[----:B------:R-:W-:-:S02]  /*7240*/  WARPGROUP.DEPBAR.LE gsb0, 0x0 ;  /* 0x00008000000079c5 */ /* 0x000fc40000010000 */
[----:B------:R-:W-:Y:S01]  /*7250*/  WARPGROUP.ARRIVE ;  /* 0x00000000000079c5 */ /* 0x000fe20000000000 */
[C---:B------:R-:W-:Y:S01]  /*7260*/  FMUL.FTZ R218, R0.reuse, R141 ;  /* 0x0000008d00da7220 */ /* 0x040fe20000410000 */
[----:B------:R-:W-:Y:S01]  /*7270*/  FMUL.FTZ R216, R0, R140 ;  /* 0x0000008c00d87220 */ /* 0x000fe20000410000 */
[----:B------:R-:W-:Y:S03]  /*7280*/  MUFU.TANH R220, R220 ;  /* 0x000000dc00dc7308 */ /* 0x000fe60000002400 */
[----:B------:R-:W-:Y:S01]  /*7290*/  QGMMA.64x192x32.F32.E4M3.E4M3 R24, R212, gdesc[UR8], R24, gsb0 ;  /* 0x02e00008d4187df3 */ /* 0x000fe20008000818 */
[----:B------:R-:W-:Y:S01]  /*72a0*/  UIADD3 UR10, UR6, 0x300, URZ ;  /* 0x00000300060a7890 */ /* 0x000fe2000fffe03f */
[----:B------:R-:W-:-:S03]  /*72b0*/  UMOV UR11, 0xc0000010 ;  /* 0xc0000010000b7882 */ /* 0x000fc60000000000 */
[----:B------:R-:W-:Y:S08]  /*72c0*/  MUFU.TANH R216, R216 ;  /* 0x000000d800d87308 */ /* 0x000ff00000002400 */
        /* <DEDUP_REMOVED lines=28> */
[----:B------:R0:W1:Y:S01]  /*7490*/  MUFU.TANH R214, R136 ;  /* 0x0000008800d67308 */ /* 0x0000620000002400 */
[----:B------:R-:W-:Y:S01]  /*74a0*/  QGMMA.64x192x32.F32.E4M3.E4M3 R24, R208, gdesc[UR8], R24, gsb0 ;  /* 0x02e00008d0187df3 */ /* 0x000fe20008000818 */
[----:B------:R-:W-:Y:S01]  /*74b0*/  UIADD3 UR10, UR6, 0x480, URZ ;  /* 0x00000480060a7890 */ /* 0x000fe2000fffe03f */
[----:B------:R-:W-:Y:S01]  /*74c0*/  UMOV UR11, 0xc0000010 ;  /* 0xc0000010000b7882 */ /* 0x000fe20000000000 */
[----:B------:R-:W-:-:S04]  /*74d0*/  UIADD3 UR6, UR6, 0x600, URZ ;  /* 0x0000060006067890 */ /* 0x000fc8000fffe03f */
[----:B------:R-:W-:Y:S01]  /*74e0*/  MUFU.TANH R154, R154 ;  /* 0x0000009a009a7308 */ /* 0x000fe20000002400 */
[----:B0-----:R-:W-:Y:S01]  /*74f0*/  FMUL.FTZ R136, R0, R138 ;  /* 0x0000008a00887220 */ /* 0x001fe20000410000 */
[----:B------:R-:W-:Y:S01]  /*7500*/  FMNMX.FTZ R138, R22, R137, !PT ;  /* 0x00000089168a7209 */ /* 0x000fe20007810000 */
[----:B------:R-:W-:-:S03]  /*7510*/  FMUL.FTZ R137, R0, R139 ;  /* 0x0000008b00897220 */ /* 0x000fc60000410000 */
[----:B------:R-:W-:Y:S02]  /*7520*/  FMNMX.FTZ R199, R185, R138, !PT ;  /* 0x0000008ab9c77209 */ /* 0x000fe40007810000 */
[----:B------:R-:W-:Y:S01]  /*7530*/  MUFU.TANH R155, R155 ;  /* 0x0000009b009b7308 */ /* 0x000fe20000002400 */
[----:B-1----:R-:W-:Y:S02]  /*7540*/  FSEL R214, R214, -INF , P3 ;  /* 0xff800000d6d67808 */ /* 0x002fe40001800000 */
[----:B------:R-:W-:Y:S02]  /*7550*/  FMNMX.FTZ R138, R186, R199, !PT ;  /* 0x000000c7ba8a7209 */ /* 0x000fe40007810000 */
[----:B------:R-:W-:Y:S02]  /*7560*/  ISETP.GT.AND P3, PT, R167, 0x68, PT ;  /* 0x00000068a700780c */ /* 0x000fe40003f64270 */
[----:B------:R-:W-:Y:S01]  /*7570*/  FMNMX.FTZ R139, R189, R138, !PT ;  /* 0x0000008abd8b7209 */ /* 0x000fe20007810000 */
[----:B------:R-:W-:Y:S01]  /*7580*/  MUFU.TANH R157, R157 ;  /* 0x0000009d009d7308 */ /* 0x000fe20000002400 */
[----:B------:R-:W-:-:S02]  /*7590*/  FSEL R216, R216, -INF , P3 ;  /* 0xff800000d8d87808 */ /* 0x000fc40001800000 */
[----:B------:R-:W-:Y:S02]  /*75a0*/  FMNMX.FTZ R139, R190, R139, !PT ;  /* 0x0000008bbe8b7209 */ /* 0x000fe40007810000 */
[----:B------:R-:W-:Y:S02]  /*75b0*/  ISETP.GT.AND P3, PT, R167, 0x70, PT ;  /* 0x00000070a700780c */ /* 0x000fe40003f64270 */
[----:B------:R-:W-:Y:S01]  /*75c0*/  FMNMX.FTZ R138, R168, R139, !PT ;  /* 0x0000008ba88a7209 */ /* 0x000fe20007810000 */
[----:B------:R-:W-:Y:S03]  /*75d0*/  MUFU.TANH R158, R158 ;  /* 0x0000009e009e7308 */ /* 0x000fe60000002400 */
[----:B------:R-:W-:-:S04]  /*75e0*/  FMNMX.FTZ R139, R169, R138, !PT ;  /* 0x0000008aa98b7209 */ /* 0x000fc80007810000 */
[----:B------:R-:W-:Y:S01]  /*75f0*/  FMNMX.FTZ R138, R172, R139, !PT ;  /* 0x0000008bac8a7209 */ /* 0x000fe20007810000 */
[----:B------:R-:W-:Y:S01]  /*7600*/  FMUL.FTZ R139, R0, R144 ;  /* 0x00000090008b7220 */ /* 0x000fe20000410000 */
[----:B------:R-:W-:Y:S02]  /*7610*/  MUFU.TANH R160, R160 ;  /* 0x000000a000a07308 */ /* 0x000fe40000002400 */
[----:B------:R-:W-:Y:S02]  /*7620*/  FMNMX.FTZ R141, R173, R138, !PT ;  /* 0x0000008aad8d7209 */ /* 0x000fe40007810000 */
[----:B------:R-:W-:Y:S02]  /*7630*/  FSEL R138, R177, -INF , P4 ;  /* 0xff800000b18a7808 */ /* 0x000fe40002000000 */
[----:B------:R-:W-:Y:S02]  /*7640*/  FMNMX.FTZ R141, R176, R141, !PT ;  /* 0x0000008db08d7209 */ /* 0x000fe40007810000 */
[----:B------:R-:W-:Y:S01]  /*7650*/  ISETP.GT.AND P4, PT, R167, 0x39, PT ;  /* 0x00000039a700780c */ /* 0x000fe20003f84270 */
[----:B------:R-:W0:Y:S01]  /*7660*/  MUFU.TANH R139, R139 ;  /* 0x0000008b008b7308 */ /* 0x000e220000002400 */
[----:B------:R-:W-:-:S02]  /*7670*/  FMNMX.FTZ R141, R138, R141, !PT ;  /* 0x0000008d8a8d7209 */ /* 0x000fc40007810000 */
[----:B------:R-:W-:Y:S02]  /*7680*/  FSEL R140, R181, -INF , P4 ;  /* 0xff800000b58c7808 */ /* 0x000fe40002000000 */
[----:B------:R-:W-:Y:S02]  /*7690*/  FMNMX.FTZ R141, R180, R141, !PT ;  /* 0x0000008db48d7209 */ /* 0x000fe40007810000 */
[----:B------:R-:W-:Y:S01]  /*76a0*/  ISETP.GT.AND P4, PT, R167, 0x41, PT ;  /* 0x00000041a700780c */ /* 0x000fe20003f84270 */
[----:B------:R-:W-:Y:S01]  /*76b0*/  MUFU.TANH R162, R162 ;  /* 0x000000a200a27308 */ /* 0x000fe20000002400 */
[----:B------:R-:W-:Y:S02]  /*76c0*/  FMNMX.FTZ R141, R140, R141, !PT ;  /* 0x0000008d8c8d7209 */ /* 0x000fe40007810000 */
[----:B------:R-:W-:Y:S02]  /*76d0*/  FSEL R144, R153, -INF , P4 ;  /* 0xff80000099907808 */ /* 0x000fe40002000000 */
[----:B------:R-:W-:-:S02]  /*76e0*/  FMNMX.FTZ R141, R152, R141, !PT ;  /* 0x0000008d988d7209 */ /* 0x000fc40007810000 */
[----:B------:R-:W-:Y:S01]  /*76f0*/  ISETP.GT.AND P4, PT, R167, 0x49, PT ;  /* 0x00000049a700780c */ /* 0x000fe20003f84270 */
[----:B------:R-:W-:Y:S01]  /*7700*/  MUFU.TANH R164, R164 ;  /* 0x000000a400a47308 */ /* 0x000fe20000002400 */
[----:B------:R-:W-:Y:S02]  /*7710*/  FMNMX.FTZ R141, R144, R141, !PT ;  /* 0x0000008d908d7209 */ /* 0x000fe40007810000 */
[----:B------:R-:W-:Y:S02]  /*7720*/  FSEL R148, R193, -INF , P4 ;  /* 0xff800000c1947808 */ /* 0x000fe40002000000 */
[----:B------:R-:W-:Y:S02]  /*7730*/  FMNMX.FTZ R141, R156, R141, !PT ;  /* 0x0000008d9c8d7209 */ /* 0x000fe40007810000 */
[----:B------:R-:W-:Y:S01]  /*7740*/  ISETP.GT.AND P4, PT, R167, 0x51, PT ;  /* 0x00000051a700780c */ /* 0x000fe20003f84270 */
[----:B------:R-:W-:Y:S01]  /*7750*/  MUFU.TANH R166, R166 ;  /* 0x000000a600a67308 */ /* 0x000fe20000002400 */
        /* <DEDUP_REMOVED lines=20> */
[----:B0-----:R-:W-:Y:S02]  /*78a0*/  FSEL R128, R139, -INF , P3 ;  /* 0xff8000008b807808 */ /* 0x001fe40001800000 */
[----:B------:R-:W-:Y:S02]  /*78b0*/  FMNMX.FTZ R141, R218, R141, !PT ;  /* 0x0000008dda8d7209 */ /* 0x000fe40007810000 */
[----:B------:R-:W-:-:S02]  /*78c0*/  ISETP.GT.AND P3, PT, R167, 0x78, PT ;  /* 0x00000078a700780c */ /* 0x000fc40003f64270 */
[----:B------:R-:W-:Y:S01]  /*78d0*/  FSEL R220, R220, -INF , P4 ;  /* 0xff800000dcdc7808 */ /* 0x000fe20002000000 */
[----:B------:R0:W1:Y:S01]  /*78e0*/  MUFU.TANH R139, R121 ;  /* 0x00000079008b7308 */ /* 0x0000620000002400 */
[----:B------:R-:W-:Y:S02]  /*78f0*/  FMNMX.FTZ R141, R128, R141, !PT ;  /* 0x0000008d808d7209 */ /* 0x000fe40007810000 */
[C---:B------:R-:W-:Y:S02]  /*7900*/  ISETP.GT.AND P4, PT, R167.reuse, 0x79, PT ;  /* 0x00000079a700780c */ /* 0x040fe40003f84270 */
[----:B------:R-:W-:Y:S02]  /*7910*/  FSEL R222, R222, -INF , P3 ;  /* 0xff800000dede7808 */ /* 0x000fe40001800000 */
[----:B------:R-:W-:Y:S01]  /*7920*/  FMNMX.FTZ R141, R220, R141, !PT ;  /* 0x0000008ddc8d7209 */ /* 0x000fe20007810000 */
[----:B------:R-:W-:Y:S01]  /*7930*/  MUFU.TANH R126, R126 ;  /* 0x0000007e007e7308 */ /* 0x000fe20000002400 */
[----:B------:R-:W-:Y:S01]  /*7940*/  ISETP.GT.AND P3, PT, R167, 0x80, PT ;  /* 0x00000080a700780c */ /* 0x000fe20003f64270 */
[----:B0-----:R-:W-:Y:S01]  /*7950*/  FMUL.FTZ R121, R0, R132 ;  /* 0x0000008400797220 */ /* 0x001fe20000410000 */
[----:B------:R-:W-:-:S02]  /*7960*/  FSEL R224, R224, -INF , P4 ;  /* 0xff800000e0e07808 */ /* 0x000fc40002000000 */
[----:B------:R-:W-:Y:S02]  /*7970*/  FMNMX.FTZ R141, R222, R141, !PT ;  /* 0x0000008dde8d7209 */ /* 0x000fe40007810000 */
[C---:B------:R-:W-:Y:S01]  /*7980*/  ISETP.GT.AND P4, PT, R167.reuse, 0x81, PT ;  /* 0x00000081a700780c */ /* 0x040fe20003f84270 */
[----:B------:R-:W0:Y:S01]  /*7990*/  MUFU.TANH R121, R121 ;  /* 0x0000007900797308 */ /* 0x000e220000002400 */
[----:B------:R-:W-:Y:S02]  /*79a0*/  FSEL R132, R120, -INF , P3 ;  /* 0xff80000078847808 */ /* 0x000fe40001800000 */
[----:B------:R-:W-:Y:S02]  /*79b0*/  FMNMX.FTZ R141, R224, R141, !PT ;  /* 0x0000008de08d7209 */ /* 0x000fe40007810000 */
[----:B------:R-:W-:Y:S02]  /*79c0*/  ISETP.GT.AND P3, PT, R167, 0x88, PT ;  /* 0x00000088a700780c */ /* 0x000fe40003f64270 */
[----:B------:R-:W-:Y:S01]  /*79d0*/  FSEL R226, R226, -INF , P4 ;  /* 0xff800000e2e27808 */ /* 0x000fe20002000000 */
[----:B------:R-:W-:Y:S01]  /*79e0*/  MUFU.TANH R127, R127 ;  /* 0x0000007f007f7308 */ /* 0x000fe20000002400 */
[----:B------:R-:W-:-:S02]  /*79f0*/  FMNMX.FTZ R141, R132, R141, !PT ;  /* 0x0000008d848d7209 */ /* 0x000fc40007810000 */
[C---:B------:R-:W-:Y:S02]  /*7a00*/  ISETP.GT.AND P4, PT, R167.reuse, 0x89, PT ;  /* 0x00000089a700780c */ /* 0x040fe40003f84270 */
[----:B------:R-:W-:Y:S02]  /*7a10*/  FSEL R228, R228, -INF , P3 ;  /* 0xff800000e4e47808 */ /* 0x000fe40001800000 */
[----:B------:R-:W-:Y:S01]  /*7a20*/  FMNMX.FTZ R141, R226, R141, !PT ;  /* 0x0000008de28d7209 */ /* 0x000fe20007810000 */
[----:B------:R-:W-:Y:S01]  /*7a30*/  MUFU.TANH R130, R130 ;  /* 0x0000008200827308 */ /* 0x000fe20000002400 */
[----:B------:R-:W-:Y:S02]  /*7a40*/  ISETP.GT.AND P3, PT, R167, 0x90, PT ;  /* 0x00000090a700780c */ /* 0x000fe40003f64270 */
[----:B------:R-:W-:Y:S01]  /*7a50*/  FSEL R230, R125, -INF , P4 ;  /* 0xff8000007de67808 */ /* 0x000fe20002000000 */
[----:B------:R-:W-:Y:S01]  /*7a60*/  FMUL.FTZ R125, R0, R142 ;  /* 0x0000008e007d7220 */ /* 0x000fe20000410000 */
[----:B------:R-:W-:-:S02]  /*7a70*/  FMNMX.FTZ R141, R228, R141, !PT ;  /* 0x0000008de48d7209 */ /* 0x000fc40007810000 */
[----:B------:R-:W-:Y:S01]  /*7a80*/  ISETP.GT.AND P4, PT, R167, 0x91, PT ;  /* 0x00000091a700780c */ /* 0x000fe20003f84270 */
[----:B------:R-:W-:Y:S01]  /*7a90*/  MUFU.TANH R131, R131 ;  /* 0x0000008300837308 */ /* 0x000fe20000002400 */
[----:B-1----:R-:W-:Y:S01]  /*7aa0*/  FSEL R142, R139, -INF , P3 ;  /* 0xff8000008b8e7808 */ /* 0x002fe20001800000 */
[----:B------:R-:W-:Y:S01]  /*7ab0*/  FMUL.FTZ R139, R0, R147 ;  /* 0x00000093008b7220 */ /* 0x000fe20000410000 */
[----:B------:R-:W-:Y:S02]  /*7ac0*/  FMNMX.FTZ R141, R230, R141, !PT ;  /* 0x0000008de68d7209 */ /* 0x000fe40007810000 */
[----:B------:R-:W-:Y:S02]  /*7ad0*/  ISETP.GT.AND P3, PT, R167, 0x98, PT ;  /* 0x00000098a700780c */ /* 0x000fe40003f64270 */
[----:B------:R-:W-:Y:S01]  /*7ae0*/  FSEL R232, R129, -INF , P4 ;  /* 0xff80000081e87808 */ /* 0x000fe20002000000 */
[----:B------:R-:W-:Y:S01]  /*7af0*/  FMUL.FTZ R129, R0, R143 ;  /* 0x0000008f00817220 */ /* 0x000fe20000410000 */
[----:B------:R-:W-:Y:S01]  /*7b00*/  FMNMX.FTZ R141, R142, R141, !PT ;  /* 0x0000008d8e8d7209 */ /* 0x000fe20007810000 */
[----:B------:R-:W-:Y:S01]  /*7b10*/  FMUL.FTZ R143, R0, R151 ;  /* 0x00000097008f7220 */ /* 0x000fe20000410000 */
[----:B------:R-:W-:Y:S01]  /*7b20*/  ISETP.GT.AND P4, PT, R167, 0x99, PT ;  /* 0x00000099a700780c */ /* 0x000fe20003f84270 */
[----:B------:R-:W1:Y:S01]  /*7b30*/  MUFU.TANH R125, R125 ;  /* 0x0000007d007d7308 */ /* 0x000e620000002400 */
[----:B0-----:R-:W-:-:S02]  /*7b40*/  FSEL R236, R121, -INF , P3 ;  /* 0xff80000079ec7808 */ /* 0x001fc40001800000 */
[----:B------:R-:W-:Y:S02]  /*7b50*/  FMNMX.FTZ R141, R232, R141, !PT ;  /* 0x0000008de88d7209 */ /* 0x000fe40007810000 */
[----:B------:R-:W-:Y:S01]  /*7b60*/  FSEL R234, R133, -INF , P4 ;  /* 0xff80000085ea7808 */ /* 0x000fe20002000000 */
[----:B------:R-:W-:Y:S01]  /*7b70*/  FMUL.FTZ R133, R0, R146 ;  /* 0x0000009200857220 */ /* 0x000fe20000410000 */
[----:B------:R-:W-:Y:S01]  /*7b80*/  FMNMX.FTZ R141, R236, R141, !PT ;  /* 0x0000008dec8d7209 */ /* 0x000fe20007810000 */
[----:B------:R-:W0:Y:S03]  /*7b90*/  MUFU.TANH R129, R129 ;  /* 0x0000008100817308 */ /* 0x000e260000002400 */
[----:B------:R-:W-:Y:S01]  /*7ba0*/  FMNMX.FTZ R120, R234, R141, !PT ;  /* 0x0000008dea787209 */ /* 0x000fe20007810000 */
[----:B------:R-:W-:Y:S02]  /*7bb0*/  FMUL.FTZ R141, R0, R150 ;  /* 0x00000096008d7220 */ /* 0x000fe40000410000 */
[----:B------:R-:W2:Y:S02]  /*7bc0*/  SHFL.IDX PT, R150, R161, 0x1, 0x1c1f ;  /* 0x003c1f00a1967f89 */ /* 0x000ea400000e0000 */
[----:B------:R-:W3:Y:S02]  /*7bd0*/  MUFU.TANH R133, R133 ;  /* 0x0000008500857308 */ /* 0x000ee40000002400 */
[----:B------:R-:W4:Y:S06]  /*7be0*/  SHFL.BFLY PT, R121, R120, 0x2, 0x1f ;  /* 0x0c401f0078797f89 */ /* 0x000f2c00000e0000 */
[----:B------:R-:W5:Y:S08]  /*7bf0*/  MUFU.TANH R139, R139 ;  /* 0x0000008b008b7308 */ /* 0x000f700000002400 */
[----:B------:R-:W5:Y:S01]  /*7c00*/  MUFU.TANH R141, R141 ;  /* 0x0000008d008d7308 */ /* 0x000f620000002400 */
[----:B--2---:R-:W-:-:S07]  /*7c10*/  IADD3 R165, R150, -UR43, R165 ;  /* 0x8000002b96a57c10 */ /* 0x004fce000fffe0a5 */
[----:B------:R-:W2:Y:S01]  /*7c20*/  MUFU.TANH R143, R143 ;  /* 0x0000008f008f7308 */ /* 0x000ea20000002400 */
[----:B------:R-:W-:Y:S02]  /*7c30*/  WARPGROUP.DEPBAR.LE gsb0, 0x0 ;  /* 0x00008000000079c5 */ /* 0x000fe40000010000 */
[----:B----4-:R-:W-:Y:S01]  /*7c40*/  FMNMX.FTZ R145, R120, R121, !PT ;  /* 0x0000007978917209 */ /* 0x010fe20007810000 */
[----:B------:R-:W-:Y:S01]  /*7c50*/  WARPGROUP.ARRIVE ;  /* 0x00000000000079c5 */ /* 0x000fe20000000000 */
[----:B------:R-:W4:Y:S01]  /*7c60*/  LDC R121, c[0x0][0x988] ;  /* 0x00026200ff797b82 */ /* 0x000f220000000800 */
[C---:B------:R-:W-:Y:S02]  /*7c70*/  ISETP.GT.AND P4, PT, R165.reuse, RZ, PT ;  /* 0x000000ffa500720c */ /* 0x040fe40003f84270 */
[----:B------:R-:W1:Y:S01]  /*7c80*/  SHFL.BFLY PT, R120, R145, 0x1, 0x1f ;  /* 0x0c201f0091787f89 */ /* 0x000e6200000e0000 */
[----:B------:R-:W-:Y:S01]  /*7c90*/  ISETP.GT.AND P5, PT, R165, 0x1, PT ;  /* 0x00000001a500780c */ /* 0x000fe20003fa4270 */
[----:B------:R-:W-:Y:S01]  /*7ca0*/  QGMMA.64x192x32.F32.E4M3.E4M3 R24, R204, gdesc[UR8], R24, gsb0 ;  /* 0x02e00008cc187df3 */ /* 0x000fe20008000818 */
[----:B------:R-:W-:Y:S01]  /*7cb0*/  FSEL R150, R15, -INF , P4 ;  /* 0xff8000000f967808 */ /* 0x000fe20002000000 */
[----:B------:R-:W2:Y:S01]  /*7cc0*/  MUFU.TANH R134, R134 ;  /* 0x0000008600867308 */ /* 0x000ea20000002400 */
[----:B------:R-:W-:-:S02]  /*7cd0*/  ISETP.GT.AND P4, PT, R165, 0x8, PT ;  /* 0x00000008a500780c */ /* 0x000fc40003f84270 */
[----:B------:R-:W-:Y:S02]  /*7ce0*/  FSEL R20, R20, -INF , P5 ;  /* 0xff80000014147808 */ /* 0x000fe40002800000 */
[----:B------:R-:W-:Y:S02]  /*7cf0*/  FMNMX.FTZ R149, R150, R9, !PT ;  /* 0x0000000996957209 */ /* 0x000fe40007810000 */
[C---:B------:R-:W-:Y:S02]  /*7d00*/  ISETP.GT.AND P5, PT, R165.reuse, 0x9, PT ;  /* 0x00000009a500780c */ /* 0x040fe40003fa4270 */
[----:B------:R-:W-:Y:S02]  /*7d10*/  FMNMX.FTZ R149, R20, R149, !PT ;  /* 0x0000009514957209 */ /* 0x000fe40007810000 */
[----:B------:R-:W-:Y:S02]  /*7d20*/  FSEL R184, R184, -INF , P5 ;  /* 0xff800000b8b87808 */ /* 0x000fe40002800000 */
[----:B------:R-:W-:-:S04]  /*7d30*/  ISETP.GT.AND P5, PT, R165, 0x11, PT ;  /* 0x00000011a500780c */ /* 0x000fc80003fa4270 */
[----:B------:R-:W-:Y:S02]  /*7d40*/  FSEL R188, R188, -INF , P5 ;  /* 0xff800000bcbc7808 */ /* 0x000fe40002800000 */
[----:B------:R-:W-:Y:S02]  /*7d50*/  ISETP.GT.AND P5, PT, R165, 0x19, PT ;  /* 0x00000019a500780c */ /* 0x000fe40003fa4270 */
[----:B-1----:R-:W-:Y:S01]  /*7d60*/  FMNMX.FTZ R120, R145, R120, !PT ;  /* 0x0000007891787209 */ /* 0x002fe20007810000 */
[----:B------:R-:W-:Y:S01]  /*7d70*/  FMUL.FTZ R145, R0, R135 ;  /* 0x0000008700917220 */ /* 0x000fe20000410000 */
[----:B------:R-:W-:Y:S02]  /*7d80*/  FSEL R192, R192, -INF , P5 ;  /* 0xff800000c0c07808 */ /* 0x000fe40002800000 */
[C---:B------:R-:W-:Y:S01]  /*7d90*/  FSETP.NEU.FTZ.AND P3, PT, R120.reuse, -INF , PT ;  /* 0xff8000007800780b */ /* 0x040fe20003f7d000 */
[----:B----4-:R-:W-:-:S01]  /*7da0*/  FFMA.FTZ R146, R120, R121, -8 ;  /* 0xc100000078927423 */ /* 0x010fc20000010079 */
[----:B------:R-:W-:Y:S01]  /*7db0*/  ISETP.GT.AND P5, PT, R165, 0x21, PT ;  /* 0x00000021a500780c */ /* 0x000fe20003fa4270 */
[----:B------:R-:W1:Y:S01]  /*7dc0*/  MUFU.TANH R145, R145 ;  /* 0x0000009100917308 */ /* 0x000e620000002400 */
[----:B------:R-:W-:-:S02]  /*7dd0*/  FSEL R195, R120, RZ, P3 ;  /* 0x000000ff78c37208 */ /* 0x000fc40001800000 */
[----:B------:R-:W-:-:S05]  /*7de0*/  FSEL R135, R146, RZ, P3 ;  /* 0x000000ff92877208 */ /* 0x000fca0001800000 */
[-CC-:B------:R-:W-:Y:S01]  /*7df0*/  FFMA.FTZ R147, R186, R121.reuse, -R135.reuse ;  /* 0x00000079ba937223 */ /* 0x180fe20000010887 */
        /* <DEDUP_REMOVED lines=27> */
[----:B------:R4:W-:Y:S01]  /*7fb0*/  MUFU.EX2 R149, R159 ;  /* 0x0000009f00957308 */ /* 0x0009e20000000800 */
[----:B------:R-:W-:Y:S01]  /*7fc0*/  FSEL R172, R171, -INF , P5 ;  /* 0xff800000abac7808 */ /* 0x000fe20002800000 */
[--C-:B------:R-:W-:Y:S01]  /*7fd0*/  FFMA.FTZ R190, R190, R121, -R135.reuse ;  /* 0x00000079bebe7223 */ /* 0x100fe20000010887 */
[----:B------:R-:W-:Y:S01]  /*7fe0*/  FMNMX.FTZ R151, R170, R151, !PT ;  /* 0x00000097aa977209 */ /* 0x000fe20007810000 */
[-CC-:B------:R-:W-:Y:S01]  /*7ff0*/  FFMA.FTZ R140, R140, R121.reuse, -R135.reuse ;  /* 0x000000798c8c7223 */ /* 0x180fe20000010887 */
[C---:B------:R-:W-:Y:S01]  /*8000*/  ISETP.GT.AND P5, PT, R165.reuse, 0x29, PT ;  /* 0x00000029a500780c */ /* 0x040fe20003fa4270 */
[-CC-:B------:R-:W-:Y:S01]  /*8010*/  FFMA.FTZ R152, R152, R121.reuse, -R135.reuse ;  /* 0x0000007998987223 */ /* 0x180fe20000010887 */
[----:B------:R-:W-:Y:S01]  /*8020*/  FSEL R174, R174, -INF , P4 ;  /* 0xff800000aeae7808 */ /* 0x000fe20002000000 */
[--C-:B------:R-:W-:Y:S01]  /*8030*/  FFMA.FTZ R194, R194, R121, -R135.reuse ;  /* 0x00000079c2c27223 */ /* 0x100fe20000010887 */
[----:B------:R-:W-:Y:S01]  /*8040*/  FMNMX.FTZ R153, R172, R151, !PT ;  /* 0x00000097ac997209 */ /* 0x000fe20007810000 */
[-CC-:B------:R-:W-:Y:S01]  /*8050*/  FFMA.FTZ R212, R212, R121.reuse, -R135.reuse ;  /* 0x00000079d4d47223 */ /* 0x180fe20000010887 */
[----:B------:R-:W-:Y:S01]  /*8060*/  ISETP.GT.AND P4, PT, R165, 0x30, PT ;  /* 0x00000030a500780c */ /* 0x000fe20003f84270 */
[----:B------:R-:W-:Y:S01]  /*8070*/  MUFU.EX2 R151, R173 ;  /* 0x000000ad00977308 */ /* 0x000fe20000000800 */
[----:B------:R-:W-:Y:S01]  /*8080*/  FSEL R175, R175, -INF , P5 ;  /* 0xff800000afaf7808 */ /* 0x000fe20002800000 */
[--C-:B------:R-:W-:Y:S01]  /*8090*/  FFMA.FTZ R124, R124, R121, -R135.reuse ;  /* 0x000000797c7c7223 */ /* 0x100fe20000010887 */
[----:B------:R-:W-:Y:S01]  /*80a0*/  FMNMX.FTZ R153, R174, R153, !PT ;  /* 0x00000099ae997209 */ /* 0x000fe20007810000 */
[-CC-:B------:R-:W-:Y:S01]  /*80b0*/  FFMA.FTZ R128, R128, R121.reuse, -R135.reuse ;  /* 0x0000007980807223 */ /* 0x180fe20000010887 */
[----:B------:R-:W-:Y:S01]  /*80c0*/  ISETP.GT.AND P5, PT, R165, 0x31, PT ;  /* 0x00000031a500780c */ /* 0x000fe20003fa4270 */
[-CC-:B------:R-:W-:Y:S01]  /*80d0*/  FFMA.FTZ R132, R132, R121.reuse, -R135.reuse ;  /* 0x0000007984847223 */ /* 0x180fe20000010887 */
[----:B------:R-:W-:Y:S01]  /*80e0*/  FSEL R178, R178, -INF , P4 ;  /* 0xff800000b2b27808 */ /* 0x000fe20002000000 */
[--C-:B------:R-:W-:Y:S01]  /*80f0*/  FFMA.FTZ R171, R228, R121, -R135.reuse ;  /* 0x00000079e4ab7223 */ /* 0x100fe20000010887 */
[----:B----4-:R-:W-:Y:S01]  /*8100*/  FMNMX.FTZ R159, R175, R153, !PT ;  /* 0x00000099af9f7209 */ /* 0x010fe20007810000 */
[-CC-:B------:R-:W-:Y:S01]  /*8110*/  FFMA.FTZ R142, R142, R121.reuse, -R135.reuse ;  /* 0x000000798e8e7223 */ /* 0x180fe20000010887 */
[----:B------:R-:W-:Y:S01]  /*8120*/  ISETP.GT.AND P4, PT, R165, 0x38, PT ;  /* 0x00000038a500780c */ /* 0x000fe20003f84270 */
[----:B------:R4:W-:Y:S01]  /*8130*/  MUFU.EX2 R153, R163 ;  /* 0x000000a300997308 */ /* 0x0009e20000000800 */
[----:B------:R-:W-:Y:S01]  /*8140*/  FSEL R176, R179, -INF , P5 ;  /* 0xff800000b3b07808 */ /* 0x000fe20002800000 */
[--C-:B------:R-:W-:Y:S01]  /*8150*/  FFMA.FTZ R232, R232, R121, -R135.reuse ;  /* 0x00000079e8e87223 */ /* 0x100fe20000010887 */
[----:B------:R-:W-:Y:S01]  /*8160*/  FMNMX.FTZ R159, R178, R159, !PT ;  /* 0x0000009fb29f7209 */ /* 0x000fe20007810000 */
[----:B------:R-:W-:Y:S01]  /*8170*/  FFMA.FTZ R177, R236, R121, -R135 ;  /* 0x00000079ecb17223 */ /* 0x000fe20000010887 */
[----:B------:R-:W-:-:S02]  /*8180*/  ISETP.GT.AND P5, PT, R165, 0x39, PT ;  /* 0x00000039a500780c */ /* 0x000fc40003fa4270 */
[----:B------:R-:W-:Y:S01]  /*8190*/  FSEL R182, R182, -INF , P4 ;  /* 0xff800000b6b67808 */ /* 0x000fe20002000000 */
[----:B------:R-:W-:Y:S01]  /*81a0*/  MUFU.EX2 R13, R13 ;  /* 0x0000000d000d7308 */ /* 0x000fe20000000800 */
[----:B------:R-:W-:Y:S01]  /*81b0*/  FMNMX.FTZ R161, R176, R159, !PT ;  /* 0x0000009fb0a17209 */ /* 0x000fe20007810000 */
[----:B----4-:R-:W-:Y:S01]  /*81c0*/  FFMA.FTZ R163, R180, R121, -R135 ;  /* 0x00000079b4a37223 */ /* 0x010fe20000010887 */
[----:B------:R-:W-:Y:S02]  /*81d0*/  ISETP.GT.AND P4, PT, R165, 0x40, PT ;  /* 0x00000040a500780c */ /* 0x000fe40003f84270 */
[----:B------:R-:W-:Y:S02]  /*81e0*/  FSEL R138, R183, -INF , P5 ;  /* 0xff800000b78a7808 */ /* 0x000fe40002800000 */
[----:B------:R-:W-:Y:S01]  /*81f0*/  FMNMX.FTZ R161, R182, R161, !PT ;  /* 0x000000a1b6a17209 */ /* 0x000fe20007810000 */
[----:B------:R4:W-:Y:S01]  /*8200*/  MUFU.EX2 R159, R167 ;  /* 0x000000a7009f7308 */ /* 0x0009e20000000800 */
[----:B------:R-:W-:-:S02]  /*8210*/  ISETP.GT.AND P5, PT, R165, 0x41, PT ;  /* 0x00000041a500780c */ /* 0x000fc40003fa4270 */
[----:B------:R-:W-:Y:S02]  /*8220*/  FSEL R154, R154, -INF , P4 ;  /* 0xff8000009a9a7808 */ /* 0x000fe40002000000 */
[----:B------:R-:W-:Y:S02]  /*8230*/  FMNMX.FTZ R161, R138, R161, !PT ;  /* 0x000000a18aa17209 */ /* 0x000fe40007810000 */
[----:B------:R-:W-:Y:S01]  /*8240*/  ISETP.GT.AND P4, PT, R165, 0x48, PT ;  /* 0x00000048a500780c */ /* 0x000fe20003f84270 */
[----:B------:R-:W-:Y:S01]  /*8250*/  MUFU.EX2 R14, R14 ;  /* 0x0000000e000e7308 */ /* 0x000fe20000000800 */
[----:B------:R-:W-:Y:S01]  /*8260*/  FSEL R180, R155, -INF , P5 ;  /* 0xff8000009bb47808 */ /* 0x000fe20002800000 */
[----:B----4-:R-:W-:Y:S01]  /*8270*/  FFMA.FTZ R167, R144, R121, -R135 ;  /* 0x0000007990a77223 */ /* 0x010fe20000010887 */
[----:B------:R-:W-:Y:S02]  /*8280*/  FMNMX.FTZ R161, R154, R161, !PT ;  /* 0x000000a19aa17209 */ /* 0x000fe40007810000 */
        /* <DEDUP_REMOVED lines=14> */
[----:B------:R-:W-:Y:S02]  /*8370*/  FMNMX.FTZ R161, R160, R161, !PT ;  /* 0x000000a1a0a17209 */ /* 0x000fe40007810000 */
[----:B------:R-:W-:-:S02]  /*8380*/  ISETP.GT.AND P5, PT, R165, 0x59, PT ;  /* 0x00000059a500780c */ /* 0x000fc40003fa4270 */
[----:B------:R-:W-:Y:S01]  /*8390*/  FSEL R164, R164, -INF , P4 ;  /* 0xff800000a4a47808 */ /* 0x000fe20002000000 */
[----:B------:R-:W-:Y:S01]  /*83a0*/  MUFU.EX2 R146, R146 ;  /* 0x0000009200927308 */ /* 0x000fe20000000800 */
[----:B----4-:R-:W-:Y:S02]  /*83b0*/  FMNMX.FTZ R163, R162, R161, !PT ;  /* 0x000000a1a2a37209 */ /* 0x010fe40007810000 */
[C---:B------:R-:W-:Y:S02]  /*83c0*/  ISETP.GT.AND P4, PT, R165.reuse, 0x60, PT ;  /* 0x00000060a500780c */ /* 0x040fe40003f84270 */
        /* <DEDUP_REMOVED lines=13> */
[--C-:B------:R-:W-:Y:S01]  /*84a0*/  FFMA.FTZ R125, R148, R121, -R135.reuse ;  /* 0x00000079947d7223 */ /* 0x100fe20000010887 */
[----:B------:R-:W-:Y:S01]  /*84b0*/  FMNMX.FTZ R163, R144, R163, !PT ;  /* 0x000000a390a37209 */ /* 0x000fe20007810000 */
[----:B------:R-:W-:Y:S01]  /*84c0*/  MUFU.EX2 R137, R169 ;  /* 0x000000a900897308 */ /* 0x000fe20000000800 */
[----:B------:R-:W-:Y:S02]  /*84d0*/  ISETP.GT.AND P4, PT, R165, 0x70, PT ;  /* 0x00000070a500780c */ /* 0x000fe40003f84270 */
[----:B0-----:R-:W-:Y:S01]  /*84e0*/  FSEL R148, R129, -INF , P5 ;  /* 0xff80000081947808 */ /* 0x001fe20002800000 */
[----:B------:R-:W-:-:S01]  /*84f0*/  FFMA.FTZ R129, R196, R121, -R135 ;  /* 0x00000079c4817223 */ /* 0x000fc20000010887 */
[----:B------:R-:W-:Y:S02]  /*8500*/  FMNMX.FTZ R163, R156, R163, !PT ;  /* 0x000000a39ca37209 */ /* 0x000fe40007810000 */
[----:B------:R-:W-:Y:S01]  /*8510*/  ISETP.GT.AND P5, PT, R165, 0x71, PT ;  /* 0x00000071a500780c */ /* 0x000fe20003fa4270 */
[----:B------:R-:W-:Y:S01]  /*8520*/  MUFU.EX2 R15, R189 ;  /* 0x000000bd000f7308 */ /* 0x000fe20000000800 */
[----:B---3--:R-:W-:-:S02]  /*8530*/  FSEL R133, R133, -INF , P4 ;  /* 0xff80000085857808 */ /* 0x008fc40002000000 */
[----:B------:R-:W-:Y:S02]  /*8540*/  FMNMX.FTZ R163, R148, R163, !PT ;  /* 0x000000a394a37209 */ /* 0x000fe40007810000 */
[----:B------:R-:W-:Y:S02]  /*8550*/  ISETP.GT.AND P4, PT, R165, 0x78, PT ;  /* 0x00000078a500780c */ /* 0x000fe40003f84270 */
[----:B-----5:R-:W-:Y:S01]  /*8560*/  FSEL R196, R139, -INF , P5 ;  /* 0xff8000008bc47808 */ /* 0x020fe20002800000 */
[----:B------:R-:W-:Y:S01]  /*8570*/  MUFU.EX2 R190, R190 ;  /* 0x000000be00be7308 */ /* 0x000fe20000000800 */
[----:B------:R-:W-:Y:S02]  /*8580*/  FMNMX.FTZ R163, R133, R163, !PT ;  /* 0x000000a385a37209 */ /* 0x000fe40007810000 */
[----:B------:R-:W-:Y:S02]  /*8590*/  ISETP.GT.AND P5, PT, R165, 0x79, PT ;  /* 0x00000079a500780c */ /* 0x000fe40003fa4270 */
[----:B------:R-:W-:-:S02]  /*85a0*/  FSEL R141, R141, -INF , P4 ;  /* 0xff8000008d8d7808 */ /* 0x000fc40002000000 */
[----:B------:R-:W-:Y:S01]  /*85b0*/  FMNMX.FTZ R163, R196, R163, !PT ;  /* 0x000000a3c4a37209 */ /* 0x000fe20007810000 */
[----:B------:R-:W-:Y:S01]  /*85c0*/  MUFU.EX2 R23, R23 ;  /* 0x0000001700177308 */ /* 0x000fe20000000800 */
[----:B------:R-:W-:Y:S02]  /*85d0*/  ISETP.GT.AND P4, PT, R165, 0x80, PT ;  /* 0x00000080a500780c */ /* 0x000fe40003f84270 */
[----:B--2---:R-:W-:Y:S02]  /*85e0*/  FSEL R143, R143, -INF , P5 ;  /* 0xff8000008f8f7808 */ /* 0x004fe40002800000 */
[----:B------:R-:W-:Y:S02]  /*85f0*/  FMNMX.FTZ R163, R141, R163, !PT ;  /* 0x000000a38da37209 */ /* 0x000fe40007810000 */
[----:B------:R-:W-:Y:S01]  /*8600*/  FSEL R139, R122, -INF , P4 ;  /* 0xff8000007a8b7808 */ /* 0x000fe20002000000 */
[----:B------:R-:W-:Y:S01]  /*8610*/  MUFU.EX2 R210, R210 ;  /* 0x000000d200d27308 */ /* 0x000fe20000000800 */
[----:B------:R-:W-:Y:S01]  /*8620*/  ISETP.GT.AND P5, PT, R165, 0x81, PT ;  /* 0x00000081a500780c */ /* 0x000fe20003fa4270 */
[----:B------:R-:W-:-:S02]  /*8630*/  WARPGROUP.DEPBAR.LE gsb0, 0x0 ;  /* 0x00008000000079c5 */ /* 0x000fc40000010000 */
[----:B------:R-:W-:Y:S01]  /*8640*/  FMNMX.FTZ R122, R143, R163, !PT ;  /* 0x000000a38f7a7209 */ /* 0x000fe20007810000 */
[----:B------:R-:W-:Y:S01]  /*8650*/  WARPGROUP.ARRIVE ;  /* 0x00000000000079c5 */ /* 0x000fe20000000000 */
[----:B------:R-:W-:Y:S02]  /*8660*/  ISETP.GT.AND P4, PT, R165, 0x88, PT ;  /* 0x00000088a500780c */ /* 0x000fe40003f84270 */
[----:B------:R-:W-:Y:S01]  /*8670*/  FSEL R198, R123, -INF , P5 ;  /* 0xff8000007bc67808 */ /* 0x000fe20002800000 */
[----:B------:R-:W-:Y:S01]  /*8680*/  MUFU.EX2 R140, R140 ;  /* 0x0000008c008c7308 */ /* 0x000fe20000000800 */
[----:B------:R-:W-:Y:S01]  /*8690*/  FMNMX.FTZ R163, R139, R122, !PT ;  /* 0x0000007a8ba37209 */ /* 0x000fe20007810000 */
[----:B------:R-:W-:Y:S01]  /*86a0*/  QGMMA.64x192x32.F32.E4M3.E4M3 R24, R200, gdesc[UR4], R24, gsb0 ;  /* 0x02e00004c8187df3 */ /* 0x000fe20008000818 */
[----:B------:R-:W-:Y:S02]  /*86b0*/  ISETP.GT.AND P5, PT, R165, 0x89, PT ;  /* 0x00000089a500780c */ /* 0x000fe40003fa4270 */
[----:B------:R-:W-:-:S02]  /*86c0*/  FSEL R126, R126, -INF , P4 ;  /* 0xff8000007e7e7808 */ /* 0x000fc40002000000 */
[----:B------:R-:W-:Y:S01]  /*86d0*/  FMNMX.FTZ R163, R198, R163, !PT ;  /* 0x000000a3c6a37209 */ /* 0x000fe20007810000 */
[----:B------:R0:W-:Y:S01]  /*86e0*/  MUFU.EX2 R123, R167 ;  /* 0x000000a7007b7308 */ /* 0x0001e20000000800 */
[----:B------:R-:W-:Y:S02]  /*86f0*/  ISETP.GT.AND P4, PT, R165, 0x90, PT ;  /* 0x00000090a500780c */ /* 0x000fe40003f84270 */
[----:B------:R-:W-:Y:S02]  /*8700*/  FSEL R127, R127, -INF , P5 ;  /* 0xff8000007f7f7808 */ /* 0x000fe40002800000 */
[----:B------:R-:W-:Y:S02]  /*8710*/  FMNMX.FTZ R122, R126, R163, !PT ;  /* 0x000000a37e7a7209 */ /* 0x000fe40007810000 */
[----:B------:R-:W-:Y:S01]  /*8720*/  ISETP.GT.AND P5, PT, R165, 0x91, PT ;  /* 0x00000091a500780c */ /* 0x000fe20003fa4270 */
[----:B------:R-:W-:Y:S01]  /*8730*/  MUFU.EX2 R152, R152 ;  /* 0x0000009800987308 */ /* 0x000fe20000000800 */
[----:B------:R-:W-:Y:S01]  /*8740*/  FSEL R130, R130, -INF , P4 ;  /* 0xff80000082827808 */ /* 0x000fe20002000000 */
[----:B0-----:R-:W-:Y:S01]  /*8750*/  FFMA.FTZ R167, R214, R121, -R135 ;  /* 0x00000079d6a77223 */ /* 0x001fe20000010887 */
[----:B------:R-:W-:-:S02]  /*8760*/  FMNMX.FTZ R163, R127, R122, !PT ;  /* 0x0000007a7fa37209 */ /* 0x000fc40007810000 */
[----:B------:R-:W-:Y:S02]  /*8770*/  ISETP.GT.AND P4, PT, R165, 0x98, PT ;  /* 0x00000098a500780c */ /* 0x000fe40003f84270 */
[----:B------:R-:W-:Y:S01]  /*8780*/  FSEL R214, R131, -INF , P5 ;  /* 0xff80000083d67808 */ /* 0x000fe20002800000 */
[----:B------:R-:W-:Y:S01]  /*8790*/  MUFU.EX2 R125, R125 ;  /* 0x0000007d007d7308 */ /* 0x000fe20000000800 */
[----:B------:R-:W-:Y:S02]  /*87a0*/  FMNMX.FTZ R163, R130, R163, !PT ;  /* 0x000000a382a37209 */ /* 0x000fe40007810000 */
[----:B------:R-:W-:Y:S01]  /*87b0*/  ISETP.GT.AND P5, PT, R165, 0x99, PT ;  /* 0x00000099a500780c */ /* 0x000fe20003fa4270 */
[----:B------:R-:W-:-:S01]  /*87c0*/  FFMA.FTZ R165, R220, R121, -R135 ;  /* 0x00000079dca57223 */ /* 0x000fc20000010887 */
[----:B------:R-:W-:Y:S01]  /*87d0*/  FSEL R134, R134, -INF , P4 ;  /* 0xff80000086867808 */ /* 0x000fe20002000000 */
[----:B------:R-:W-:-:S01]  /*87e0*/  FFMA.FTZ R220, R230, R121, -R135 ;  /* 0x00000079e6dc7223 */ /* 0x000fc20000010887 */
[----:B------:R-:W-:Y:S01]  /*87f0*/  FMNMX.FTZ R163, R214, R163, !PT ;  /* 0x000000a3d6a37209 */ /* 0x000fe20007810000 */
[----:B------:R0:W-:Y:S01]  /*8800*/  MUFU.EX2 R131, R167 ;  /* 0x000000a700837308 */ /* 0x0001e20000000800 */
[----:B-1----:R-:W-:-:S02]  /*8810*/  FSEL R145, R145, -INF , P5 ;  /* 0xff80000091917808 */ /* 0x002fc40002800000 */
[----:B------:R-:W-:Y:S01]  /*8820*/  FMNMX.FTZ R122, R134, R163, !PT ;  /* 0x000000a3867a7209 */ /* 0x000fe20007810000 */
[----:B------:R-:W-:-:S01]  /*8830*/  FFMA.FTZ R163, R216, R121, -R135 ;  /* 0x00000079d8a37223 */ /* 0x000fc20000010887 */
[-CC-:B------:R-:W-:Y:S01]  /*8840*/  FFMA.FTZ R216, R218, R121.reuse, -R135.reuse ;  /* 0x00000079dad87223 */ /* 0x180fe20000010887 */
[----:B------:R-:W-:-:S01]  /*8850*/  FFMA.FTZ R218, R224, R121, -R135 ;  /* 0x00000079e0da7223 */ /* 0x000fc20000010887 */
[----:B------:R-:W-:Y:S01]  /*8860*/  FMNMX.FTZ R122, R145, R122, !PT ;  /* 0x0000007a917a7209 */ /* 0x000fe20007810000 */
[----:B------:R-:W-:Y:S01]  /*8870*/  MUFU.EX2 R129, R129 ;  /* 0x0000008100817308 */ /* 0x000fe20000000800 */
[----:B0-----:R-:W-:-:S01]  /*8880*/  FFMA.FTZ R167, R222, R121, -R135 ;  /* 0x00000079dea77223 */ /* 0x001fc20000010887 */
[--C-:B------:R-:W-:Y:S02]  /*8890*/  FFMA.FTZ R222, R234, R121, -R135.reuse ;  /* 0x00000079eade7223 */ /* 0x100fe40000010887 */
        /* <DEDUP_REMOVED lines=17> */
[----:B------:R-:W-:-:S01]  /*89b0*/  FFMA.FTZ R172, R174, R121, -R135 ;  /* 0x00000079aeac7223 */ /* 0x000fc20000010887 */
[-CC-:B------:R-:W-:Y:S01]  /*89c0*/  FFMA.FTZ R174, R178, R121.reuse, -R135.reuse ;  /* 0x00000079b2ae7223 */ /* 0x180fe20000010887 */
[----:B------:R-:W-:Y:S01]  /*89d0*/  FSEL R178, R122, RZ, P4 ;  /* 0x000000ff7ab27208 */ /* 0x000fe20002000000 */
[-CC-:B------:R-:W-:Y:S01]  /*89e0*/  FFMA.FTZ R191, R138, R121.reuse, -R135.reuse ;  /* 0x000000798abf7223 */ /* 0x180fe20000010887 */
[----:B------:R-:W-:-:S01]  /*89f0*/  FFMA.FTZ R138, R154, R121, -R135 ;  /* 0x000000799a8a7223 */ /* 0x000fc20000010887 */
[----:B------:R-:W-:Y:S01]  /*8a00*/  FADD.FTZ R154, -R195, R10 ;  /* 0x0000000ac39a7221 */ /* 0x000fe20000010100 */
[----:B------:R-:W-:-:S01]  /*8a10*/  FFMA.FTZ R150, R150, R121, -R135 ;  /* 0x0000007996967223 */ /* 0x000fc20000010887 */
[----:B------:R-:W-:Y:S01]  /*8a20*/  FADD.FTZ R178, -R178, R9 ;  /* 0x00000009b2b27221 */ /* 0x000fe20000010100 */
[----:B------:R-:W-:-:S01]  /*8a30*/  FFMA.FTZ R179, R20, R121, -R135 ;  /* 0x0000007914b37223 */ /* 0x000fc20000010887 */
[-C--:B------:R-:W-:Y:S01]  /*8a40*/  FMUL.FTZ R154, R154, R121.reuse ;  /* 0x000000799a9a7220 */ /* 0x080fe20000410000 */
[----:B------:R-:W-:-:S01]  /*8a50*/  FFMA.FTZ R20, R186, R121, -R135 ;  /* 0x00000079ba147223 */ /* 0x000fc20000010887 */
[-C--:B------:R-:W-:Y:S01]  /*8a60*/  FMUL.FTZ R9, R178, R121.reuse ;  /* 0x00000079b2097220 */ /* 0x080fe20000410000 */
        /* <DEDUP_REMOVED lines=25> */
[----:B0-----:R-:W-:-:S04]  /*8c00*/  FFMA.FTZ R197, R154, R6, R13 ;  /* 0x000000069ac57223 */ /* 0x001fc8000001000d */
[----:B------:R-:W-:Y:S01]  /*8c10*/  FADD.FTZ R162, R14, R197 ;  /* 0x000000c50ea27221 */ /* 0x000fe20000010000 */
[----:B------:R-:W-:-:S01]  /*8c20*/  FFMA.FTZ R197, R166, R121, -R135 ;  /* 0x00000079a6c57223 */ /* 0x000fc20000010887 */
[----:B------:R-:W-:Y:S01]  /*8c30*/  IMAD.U32 R166, RZ, RZ, UR54 ;  /* 0x00000036ffa67e24 */ /* 0x000fe2000f8e00ff */
[----:B------:R-:W0:Y:S01]  /*8c40*/  MUFU.EX2 R20, R20 ;  /* 0x0000001400147308 */ /* 0x000e220000000800 */
[----:B-1----:R-:W-:-:S01]  /*8c50*/  FFMA.FTZ R6, R9, R5, R150 ;  /* 0x0000000509067223 */ /* 0x002fc20000010096 */
[----:B------:R-:W-:Y:S02]  /*8c60*/  FADD.FTZ R199, R21, R162 ;  /* 0x000000a215c77221 */ /* 0x000fe40000010000 */
[----:B------:R-:W-:Y:S02]  /*8c70*/  @!P0 LEA R166, R166, UR40, 0x3 ;  /* 0x00000028a6a68c11 */ /* 0x000fe4000f8e18ff */
[----:B------:R-:W-:Y:S02]  /*8c80*/  FADD.FTZ R199, R22, R199 ;  /* 0x000000c716c77221 */ /* 0x000fe40000010000 */
[----:B------:R-:W1:Y:S01]  /*8c90*/  MUFU.EX2 R181, R181 ;  /* 0x000000b500b57308 */ /* 0x000e620000000800 */
[----:B--2---:R-:W-:-:S01]  /*8ca0*/  FADD.FTZ R5, R179, R6 ;  /* 0x00000006b3057221 */ /* 0x004fc20000010000 */
[----:B------:R-:W-:Y:S01]  /*8cb0*/  FADD.FTZ R162, R146, R199 ;  /* 0x000000c792a27221 */ /* 0x000fe20000010000 */
[----:B------:R-:W-:-:S01]  /*8cc0*/  FFMA.FTZ R199, R144, R121, -R135 ;  /* 0x0000007990c77223 */ /* 0x000fc20000010887 */
[----:B------:R-:W-:-:S02]  /*8cd0*/  FFMA.FTZ R144, R156, R121, -R135 ;  /* 0x000000799c907223 */ /* 0x000fc40000010887 */
        /* <DEDUP_REMOVED lines=19> */
[----:B------:R-:W-:Y:S02]  /*8e10*/  WARPGROUP.DEPBAR.LE gsb0, 0x0 ;  /* 0x00008000000079c5 */ /* 0x000fe40000010000 */
[----:B------:R-:W-:-:S01]  /*8e20*/  FADD.FTZ R203, R155, R156 ;  /* 0x0000009c9bcb7221 */ /* 0x000fc20000010000 */
[-CC-:B------:R-:W-:Y:S01]  /*8e30*/  FFMA.FTZ R201, R148, R121.reuse, -R135.reuse ;  /* 0x0000007994c97223 */ /* 0x180fe20000010887 */
[----:B------:R-:W-:-:S02]  /*8e40*/  FFMA.FTZ R148, R196, R121, -R135 ;  /* 0x00000079c4947223 */ /* 0x000fc40000010887 */
        /* <DEDUP_REMOVED lines=31> */
[----:B-1----:R-:W-:-:S02]  /*9040*/  FADD.FTZ R162, R10, R5 ;  /* 0x000000050aa27221 */ /* 0x002fc40000010000 */
[----:B------:R-:W-:-:S04]  /*9050*/  FADD.FTZ R143, R123, R164 ;  /* 0x000000a47b8f7221 */ /* 0x000fc80000010000 */
[----:B------:R-:W-:Y:S01]  /*9060*/  FADD.FTZ R164, R212, R143 ;  /* 0x0000008fd4a47221 */ /* 0x000fe20000010000 */
[----:B------:R-:W1:Y:S01]  /*9070*/  MUFU.EX2 R195, R195 ;  /* 0x000000c300c37308 */ /* 0x000e620000000800 */
[----:B--2---:R-:W-:-:S01]  /*9080*/  FADD.FTZ R5, R157, R162 ;  /* 0x000000a29d057221 */ /* 0x004fc20000010000 */
[----:B------:R-:W-:Y:S01]  /*9090*/  FFMA.FTZ R162, R198, R121, -R135 ;  /* 0x00000079c6a27223 */ /* 0x000fe20000010887 */
[----:B------:R-:W-:-:S04]  /*90a0*/  FADD.FTZ R143, R131, R164 ;  /* 0x000000a4838f7221 */ /* 0x000fc80000010000 */
[----:B------:R-:W-:Y:S01]  /*90b0*/  FADD.FTZ R164, R124, R143 ;  /* 0x0000008f7ca47221 */ /* 0x000fe20000010000 */
[----:B------:R-:W2:Y:S01]  /*90c0*/  MUFU.EX2 R160, R160 ;  /* 0x000000a000a07308 */ /* 0x000ea20000000800 */
[----:B0-----:R-:W-:-:S01]  /*90d0*/  FADD.FTZ R6, R158, R5 ;  /* 0x000000059e067221 */ /* 0x001fc20000010000 */
[----:B------:R-:W-:Y:S01]  /*90e0*/  FFMA.FTZ R143, R127, R121, -R135 ;  /* 0x000000797f8f7223 */ /* 0x000fe20000010887 */
[----:B------:R-:W-:-:S05]  /*90f0*/  FADD.FTZ R127, R163, R164 ;  /* 0x000000a4a37f7221 */ /* 0x000fca0000010000 */
        /* <DEDUP_REMOVED lines=12> */
[----:B------:R-:W-:Y:S01]  /*91c0*/  FADD.FTZ R5, R216, R127 ;  /* 0x0000007fd8057221 */ /* 0x000fe20000010000 */
[----:B------:R-:W-:-:S03]  /*91d0*/  FFMA.FTZ R127, R130, R121, -R135 ;  /* 0x00000079827f7223 */ /* 0x000fc60000010887 */
[----:B------:R-:W-:Y:S01]  /*91e0*/  FADD.FTZ R130, R128, R5 ;  /* 0x0000000580827221 */ /* 0x000fe20000010000 */
[----:B------:R-:W-:Y:S01]  /*91f0*/  IADD3 R5, -R19, 0xb, RZ ;  /* 0x0000000b13057810 */ /* 0x000fe20007ffe1ff */
[----:B------:R-:W0:Y:S01]  /*9200*/  MUFU.EX2 R148, R148 ;  /* 0x0000009400947308 */ /* 0x000e220000000800 */
[----:B-1----:R-:W-:-:S03]  /*9210*/  FADD.FTZ R6, R201, R6 ;  /* 0x00000006c9067221 */ /* 0x002fc60000010000 */
[----:B------:R1:W-:Y:S06]  /*9220*/  BAR.ARV R5, 0x100 ;  /* 0x000400050000751d */ /* 0x0003ec0000002000 */
[----:B------:R-:W3:Y:S01]  /*9230*/  MUFU.EX2 R141, R141 ;  /* 0x0000008d008d7308 */ /* 0x000ee20000000800 */
[----:B--2---:R-:W-:-:S01]  /*9240*/  FADD.FTZ R203, R133, R6 ;  /* 0x0000000685cb7221 */ /* 0x004fc20000010000 */
[----:B------:R-:W-:Y:S01]  /*9250*/  FADD.FTZ R6, R165, R130 ;  /* 0x00000082a5067221 */ /* 0x000fe20000010000 */
[----:B------:R-:W-:-:S01]  /*9260*/  FFMA.FTZ R130, R214, R121, -R135 ;  /* 0x00000079d6827223 */ /* 0x000fc20000010887 */
[----:B------:R-:W-:Y:S01]  /*9270*/  FFMA.FTZ R135, R145, R121, -R135 ;  /* 0x0000007991877223 */ /* 0x000fe20000010887 */
[----:B-1----:R-:W-:-:S02]  /*9280*/  @!P0 VIADD R5, R166, 0x33440 ;  /* 0x00033440a6058836 */ /* 0x002fc40000000000 */
[----:B0-----:R-:W-:Y:S01]  /*9290*/  FADD.FTZ R164, R148, R203 ;  /* 0x000000cb94a47221 */ /* 0x001fe20000010000 */
[----:B------:R-:W0:Y:S01]  /*92a0*/  MUFU.EX2 R218, R218 ;  /* 0x000000da00da7308 */ /* 0x000e220000000800 */
[----:B------:R-:W-:-:S01]  /*92b0*/  FADD.FTZ R203, R167, R6 ;  /* 0x00000006a7cb7221 */ /* 0x000fc20000010000 */
[----:B------:R-:W-:-:S04]  /*92c0*/  @!P0 PRMT R5, RZ, 0x654, R5 ;  /* 0x00000654ff058816 */ /* 0x000fc80000000005 */
[----:B------:R1:W-:Y:S02]  /*92d0*/  @!P0 SYNCS.ARRIVE.TRANS64.RED.A1T0 RZ, [R5+URZ], RZ ;  /* 0x000000ff05ff89a7 */ /* 0x0003e4000810043f */
        /* <DEDUP_REMOVED lines=18> */
[----:B------:R-:W-:Y:S01]  /*9400*/  MUFU.EX2 R142, R142 ;  /* 0x0000008e008e7308 */ /* 0x000fe20000000800 */
[----:B---3--:R-:W-:-:S07]  /*9410*/  FADD.FTZ R145, R220, R145 ;  /* 0x00000091dc917221 */ /* 0x008fce0000010000 */
[----:B------:R-:W1:Y:S01]  /*9420*/  MUFU.EX2 R127, R127 ;  /* 0x0000007f007f7308 */ /* 0x000e620000000800 */
[----:B0-----:R-:W-:-:S07]  /*9430*/  FADD.FTZ R6, R143, R6 ;  /* 0x000000068f067221 */ /* 0x001fce0000010000 */
[----:B------:R-:W-:Y:S08]  /*9440*/  MUFU.EX2 R173, R232 ;  /* 0x000000e800ad7308 */ /* 0x000ff00000000800 */
[----:B------:R-:W0:Y:S01]  /*9450*/  MUFU.EX2 R130, R130 ;  /* 0x0000008200827308 */ /* 0x000e220000000800 */
[----:B-1----:R-:W-:-:S07]  /*9460*/  FADD.FTZ R5, R127, R6 ;  /* 0x000000067f057221 */ /* 0x002fce0000010000 */
[----:B------:R-:W1:Y:S08]  /*9470*/  MUFU.EX2 R177, R177 ;  /* 0x000000b100b17308 */ /* 0x000e700000000800 */
[----:B------:R2:W3:Y:S01]  /*9480*/  MUFU.EX2 R166, R134 ;  /* 0x0000008600a67308 */ /* 0x0004e20000000800 */
[----:B0-----:R-:W-:-:S07]  /*9490*/  FADD.FTZ R5, R130, R5 ;  /* 0x0000000582057221 */ /* 0x001fce0000010000 */
[----:B------:R-:W0:Y:S01]  /*94a0*/  MUFU.EX2 R222, R222 ;  /* 0x000000de00de7308 */ /* 0x000e220000000800 */
[----:B--2---:R-:W-:-:S04]  /*94b0*/  FADD.FTZ R134, R142, R145 ;  /* 0x000000918e867221 */ /* 0x004fc80000010000 */
[----:B------:R-:W-:-:S03]  /*94c0*/  FADD.FTZ R134, R173, R134 ;  /* 0x00000086ad867221 */ /* 0x000fc60000010000 */
[----:B------:R-:W2:Y:S01]  /*94d0*/  MUFU.EX2 R135, R135 ;  /* 0x0000008700877308 */ /* 0x000ea20000000800 */
[----:B-1----:R-:W-:-:S01]  /*94e0*/  FADD.FTZ R145, R177, R134 ;  /* 0x00000086b1917221 */ /* 0x002fc20000010000 */
[----:B---3--:R-:W-:-:S03]  /*94f0*/  FADD.FTZ R5, R166, R5 ;  /* 0x00000005a6057221 */ /* 0x008fc60000010000 */
[----:B0-----:R-:W-:Y:S01]  /*9500*/  FADD.FTZ R6, R222, R145 ;  /* 0x00000091de067221 */ /* 0x001fe20000010000 */
[----:B--2---:R-:W-:-:S01]  /*9510*/  FADD.FTZ R5, R135, R5 ;  /* 0x0000000587057221 */ /* 0x004fc20000010000 */
[----:B------:R-:W-:Y:S06]  /*9520*/  @!P1 BRA `(.L_x_5144) ;  /* 0x0000000000049947 */ /* 0x000fec0003800000 */
[----:B------:R-:W-:Y:S01]  /*9530*/  BPT.TRAP 0x1 ;  /* 0x000000040000795c */ /* 0x000fe20000300000 */
.L_x_5144:
        /* <DEDUP_REMOVED lines=145> */
[----:B------:R-:W-:Y:S01]  /*9e50*/  IMAD.MOV.U32 R13, RZ, RZ, R4 ;  /* 0x000000ffff0d7224 */ /* 0x000fe200078e0004 */
[----:B------:R-:W-:Y:S06]  /*9e60*/  @P3 BRA `(.L_x_5145) ;  /* 0xffffffbc001c3947 */ /* 0x000fec000383ffff */
.L_x_5135:
        /* <DEDUP_REMOVED lines=8> */
.L_x_5156:
        /* <DEDUP_REMOVED lines=9> */
.L_x_5148:
[----:B------:R-:W-:Y:S01]  /*9f80*/  ULEA UR6, UR54, UR40, 0x3 ;  /* 0x0000002836067291 */ /* 0x000fe2000f8e183f */
[----:B------:R-:W-:-:S08]  /*9f90*/  SHF.L.U32 R12, R4, 0x1f, RZ ;  /* 0x0000001f040c7819 */ /* 0x000fd000000006ff */
[----:B------:R0:W1:Y:S01]  /*9fa0*/  SYNCS.PHASECHK.TRANS64.TRYWAIT P2, [UR6+0x33430], R12 ;  /* 0x0334300cff0075a7 */ /* 0x0000620008040146 */
[----:B------:R-:W-:Y:S05]  /*9fb0*/  @!P1 BRA `(.L_x_5149) ;  /* 0x0000000000049947 */ /* 0x000fea0003800000 */
[----:B------:R-:W-:Y:S01]  /*9fc0*/  BPT.TRAP 0x1 ;  /* 0x000000040000795c */ /* 0x000fe20000300000 */
.L_x_5149:
[----:B-1----:R-:W-:Y:S05]  /*9fd0*/  @P2 BRA `(.L_x_5147) ;  /* 0x0000000000082947 */ /* 0x002fea0003800000 */
[----:B------:R-:W1:Y:S02]  /*9fe0*/  SYNCS.PHASECHK.TRANS64.TRYWAIT P2, [UR6+0x33430], R12 ;  /* 0x0334300cff0075a7 */ /* 0x000e640008040146 */
[----:B-1----:R-:W-:Y:S05]  /*9ff0*/  @!P2 BRA `(.L_x_5150) ;  /* 0x000000b800e8a947 */ /* 0x002fea0003800000 */
.L_x_5147:
[----:B------:R2:W-:Y:S01]  /*a000*/  BAR.SYNC.DEFER_BLOCKING R9, 0x100 ;  /* 0x000400090000751d */ /* 0x0005e20000010000 */
[C---:B------:R-:W-:Y:S01]  /*a010*/  R2UR UR24, R2.reuse ;  /* 0x00000000021872ca */ /* 0x040fe200000e0000 */
[----:B------:R-:W-:Y:S01]  /*a020*/  UIMAD UR53, UR54, 0x780, UR52 ;  /* 0x00000780363578a4 */ /* 0x000fe2000f8e0234 */
[C---:B------:R-:W-:Y:S02]  /*a030*/  R2UR UR25, R3.reuse ;  /* 0x00000000031972ca */ /* 0x040fe400000e0000 */
[C---:B------:R-:W-:Y:S01]  /*a040*/  R2UR UR28, R2.reuse ;  /* 0x00000000021c72ca */ /* 0x040fe200000e0000 */
[----:B------:R-:W-:Y:S01]  /*a050*/  UMOV UR27, 0x80000020 ;  /* 0x80000020001b7882 */ /* 0x000fe20000000000 */
[C---:B------:R-:W-:Y:S01]  /*a060*/  R2UR UR29, R3.reuse ;  /* 0x00000000031d72ca */ /* 0x040fe200000e0000 */
[----:B------:R-:W-:Y:S01]  /*a070*/  UIADD3 UR30, UR53, 0x80, URZ ;  /* 0x00000080351e7890 */ /* 0x000fe2000fffe03f */
[C---:B------:R-:W-:Y:S01]  /*a080*/  R2UR UR32, R2.reuse ;  /* 0x00000000022072ca */ /* 0x040fe200000e0000 */
[----:B------:R-:W-:Y:S01]  /*a090*/  UMOV UR26, UR53 ;  /* 0x00000035001a7c82 */ /* 0x000fe20008000000 */
[----:B------:R-:W-:Y:S01]  /*a0a0*/  UMOV UR31, 0x80000020 ;  /* 0x80000020001f7882 */ /* 0x000fe20000000000 */
[C---:B------:R-:W-:Y:S01]  /*a0b0*/  R2UR UR33, R3.reuse ;  /* 0x00000000032172ca */ /* 0x040fe200000e0000 */
[----:B------:R-:W-:Y:S01]  /*a0c0*/  UIADD3 UR34, UR53, 0x100, URZ ;  /* 0x0000010035227890 */ /* 0x000fe2000fffe03f */
[C---:B------:R-:W-:Y:S01]  /*a0d0*/  R2UR UR44, R2.reuse ;  /* 0x00000000022c72ca */ /* 0x040fe200000e0000 */
[----:B------:R-:W-:Y:S01]  /*a0e0*/  UMOV UR35, 0x80000020 ;  /* 0x8000002000237882 */ /* 0x000fe20000000000 */
[C---:B------:R-:W-:Y:S01]  /*a0f0*/  R2UR UR45, R3.reuse ;  /* 0x00000000032d72ca */ /* 0x040fe200000e0000 */
[----:B------:R-:W-:Y:S01]  /*a100*/  UIADD3 UR46, UR53, 0x180, URZ ;  /* 0x00000180352e7890 */ /* 0x000fe2000fffe03f */
[----:B------:R-:W-:Y:S01]  /*a110*/  R2UR UR48, R2 ;  /* 0x00000000023072ca */ /* 0x000fe200000e0000 */
[----:B------:R-:W-:Y:S01]  /*a120*/  UMOV UR47, 0x80000020 ;  /* 0x80000020002f7882 */ /* 0x000fe20000000000 */
[----:B------:R-:W-:Y:S01]  /*a130*/  R2UR UR49, R3 ;  /* 0x00000000033172ca */ /* 0x000fe200000e0000 */
        /* <DEDUP_REMOVED lines=167> */
[----:B--2---:R-:W-:Y:S05]  /*abb0*/  @P3 BRA `(.L_x_5151) ;  /* 0x0000000000283947 */ /* 0x004fea0003800000 */
[----:B------:R-:W-:Y:S05]  /*abc0*/  @!P1 BRA `(.L_x_5152) ;  /* 0x0000000000049947 */ /* 0x000fea0003800000 */
[----:B------:R-:W-:Y:S01]  /*abd0*/  BPT.TRAP 0x1 ;  /* 0x000000040000795c */ /* 0x000fe20000300000 */
.L_x_5152:
[----:B------:R-:W-:Y:S01]  /*abe0*/  ULEA UR6, UR43, UR40, 0x3 ;  /* 0x000000282b067291 */ /* 0x000fe2000f8e183f */
[----:B------:R-:W-:-:S08]  /*abf0*/  SHF.L.U32 R10, R10, 0x1f, RZ ;  /* 0x0000001f0a0a7819 */ /* 0x000fd000000006ff */
[----:B------:R2:W3:Y:S01]  /*ac00*/  SYNCS.PHASECHK.TRANS64.TRYWAIT P2, [UR6+0x33450], R10 ;  /* 0x0334500aff0075a7 */ /* 0x0004e20008040146 */
[----:B------:R-:W-:Y:S05]  /*ac10*/  @!P1 BRA `(.L_x_5153) ;  /* 0x0000000000049947 */ /* 0x000fea0003800000 */
[----:B------:R-:W-:Y:S01]  /*ac20*/  BPT.TRAP 0x1 ;  /* 0x000000040000795c */ /* 0x000fe20000300000 */
.L_x_5153:
[----:B---3--:R-:W-:Y:S05]  /*ac30*/  @P2 BRA `(.L_x_5151) ;  /* 0x0000000000082947 */ /* 0x008fea0003800000 */
[----:B------:R-:W3:Y:S02]  /*ac40*/  SYNCS.PHASECHK.TRANS64.TRYWAIT P2, [UR6+0x33450], R10 ;  /* 0x0334500aff0075a7 */ /* 0x000ee40008040146 */
[----:B---3--:R-:W-:Y:S05]  /*ac50*/  @!P2 BRA `(.L_x_5154) ;  /* 0x000000ac00e8a947 */ /* 0x008fea0003800000 */
.L_x_5151:
[----:B------:R-:W-:Y:S01]  /*ac60*/  UIADD3 UR6, UR40, 0x200, URZ ;  /* 0x0000020028067890 */ /* 0x000fe2000fffe03f */
[----:B------:R-:W-:Y:S01]  /*ac70*/  WARPGROUP.ARRIVE ;  /* 0x00000000000079c5 */ /* 0x000fe20000000000 */
[----:B------:R-:W-:Y:S01]  /*ac80*/  UMOV UR7, 0xc0000010 ;  /* 0xc000001000077882 */ /* 0x000fe20000000000 */
[----:B------:R-:W-:Y:S01]  /*ac90*/  UMOV UR11, 0xc0000010 ;  /* 0xc0000010000b7882 */ /* 0x000fe20000000000 */
[----:B------:R-:W-:Y:S01]  /*aca0*/  USHF.R.U32.HI UR6, URZ, 0x4, UR6 ;  /* 0x000000043f067899 */ /* 0x000fe20008011606 */
[C---:B-12---:R-:W-:Y:S01]  /*acb0*/  FMUL.FTZ R10, R0.reuse, R184 ;  /* 0x000000b8000a7220 */ /* 0x046fe20000410000 */
        /* <DEDUP_REMOVED lines=10> */
[----:B------:R-:W-:Y:S01]  /*ad60*/  UIMAD UR6, UR43, 0x780, UR6 ;  /* 0x000007802b0678a4 */ /* 0x000fe2000f8e0206 */
        /* <DEDUP_REMOVED lines=8> */
[----:B------:R-:W-:Y:S01]  /*adf0*/  QGMMA.64x192x32.F32.E4M3.E4M3 R24, R216, gdesc[UR4], R24, gsb0 ;  /* 0x02e00004d8187df3 */ /* 0x000fe20008000818 */
        /* <DEDUP_REMOVED lines=78> */
[----:B------:R-:W-:Y:S01]  /*b2e0*/  FMUL.FTZ R134, R0, R134 ;  /* 0x0000008600867220 */ /* 0x000fe20000410000 */
[----:B------:R-:W-:-:S02]  /*b2f0*/  UMOV UR7, 0xc0000010 ;  /* 0xc000001000077882 */ /* 0x000fc40000000000 */
        /* <DEDUP_REMOVED lines=39> */
[----:B------:R-:W-:Y:S01]  /*b570*/  FMUL.FTZ R218, R0, R129 ;  /* 0x0000008100da7220 */ /* 0x000fe20000410000 */
[----:B------:R-:W-:Y:S01]  /*b580*/  QGMMA.64x192x32.F32.E4M3.E4M3 R24, R212, gdesc[UR8], R24, gsb0 ;  /* 0x02e00008d4187df3 */ /* 0x000fe20008000818 */
[----:B------:R-:W-:Y:S01]  /*b590*/  UIADD3 UR10, UR6, 0x300, URZ ;  /* 0x00000300060a7890 */ /* 0x000fe2000fffe03f */
[----:B------:R-:W-:-:S03]  /*b5a0*/  UMOV UR11, 0xc0000010 ;  /* 0xc0000010000b7882 */ /* 0x000fc60000000000 */
        /* <DEDUP_REMOVED lines=111> */
[----:B--2---:R-:W-:Y:S02]  /*bca0*/  FMNMX.FTZ R122, R134, R133, !PT ;  /* 0x00000085867a7209 */ /* 0x004fe40007810000 */
[----:B0-----:R-:W-:-:S05]  /*bcb0*/  FMNMX.FTZ R133, R129, R120, !PT ;  /* 0x0000007881857209 */ /* 0x001fca0007810000 */
[----:B------:R-:W0:Y:S01]  /*bcc0*/  SHFL.BFLY PT, R120, R133, 0x2, 0x1f ;  /* 0x0c401f0085787f89 */ /* 0x000e2200000e0000 */
[----:B------:R-:W-:Y:S02]  /*bcd0*/  WARPGROUP.DEPBAR.LE gsb0, 0x0 ;  /* 0x00008000000079c5 */ /* 0x000fe40000010000 */
[----:B------:R-:W-:Y:S01]  /*bce0*/  WARPGROUP.ARRIVE ;  /* 0x00000000000079c5 */ /* 0x000fe20000000000 */
[----:B---3--:R-:W-:-:S05]  /*bcf0*/  FMNMX.FTZ R135, R131, R122, !PT ;  /* 0x0000007a83877209 */ /* 0x008fca0007810000 */
[----:B------:R-:W-:Y:S01]  /*bd00*/  QGMMA.64x192x32.F32.E4M3.E4M3 R24, R204, gdesc[UR8], R24, gsb0 ;  /* 0x02e00008cc187df3 */ /* 0x000fe20008000818 */
[----:B------:R-:W2:Y:S01]  /*bd10*/  SHFL.BFLY PT, R122, R135, 0x2, 0x1f ;  /* 0x0c401f00877a7f89 */ /* 0x000ea200000e0000 */
[----:B0-----:R-:W-:-:S05]  /*bd20*/  FMNMX.FTZ R169, R133, R120, !PT ;  /* 0x0000007885a97209 */ /* 0x001fca0007810000 */
[----:B------:R-:W0:Y:S01]  /*bd30*/  SHFL.BFLY PT, R120, R169, 0x1, 0x1f ;  /* 0x0c201f00a9787f89 */ /* 0x000e2200000e0000 */
[----:B--2---:R-:W-:-:S05]  /*bd40*/  FMNMX.FTZ R171, R135, R122, !PT ;  /* 0x0000007a87ab7209 */ /* 0x004fca0007810000 */
[----:B------:R-:W2:Y:S01]  /*bd50*/  SHFL.BFLY PT, R122, R171, 0x1, 0x1f ;  /* 0x0c201f00ab7a7f89 */ /* 0x000ea200000e0000 */
[----:B0-----:R-:W-:-:S05]  /*bd60*/  FMNMX.FTZ R120, R169, R120, !PT ;  /* 0x00000078a9787209 */ /* 0x001fca0007810000 */
[C---:B-1----:R-:W-:Y:S01]  /*bd70*/  FFMA.FTZ R133, R120.reuse, R121, -8 ;  /* 0xc100000078857423 */ /* 0x042fe20000010079 */
[----:B------:R-:W-:-:S03]  /*bd80*/  FADD.FTZ R212, -R120, R7 ;  /* 0x0000000778d47221 */ /* 0x000fc60000010100 */
[-CC-:B------:R-:W-:Y:S01]  /*bd90*/  FFMA.FTZ R135, R12, R121.reuse, -R133.reuse ;  /* 0x000000790c877223 */ /* 0x180fe20000010885 */
[----:B------:R-:W-:-:S01]  /*bda0*/  FFMA.FTZ R12, R16, R121, -R133 ;  /* 0x00000079100c7223 */ /* 0x000fc20000010885 */
[----:B--2---:R-:W-:Y:S01]  /*bdb0*/  FMNMX.FTZ R122, R171, R122, !PT ;  /* 0x0000007aab7a7209 */ /* 0x004fe20007810000 */
        /* <DEDUP_REMOVED lines=38> */
[----:B------:R-:W-:-:S01]  /*c020*/  FADD.FTZ R8, -R122, R8 ;  /* 0x000000087a087221 */ /* 0x000fc20000010100 */
[-C--:B------:R-:W-:Y:S01]  /*c030*/  FFMA.FTZ R133, R122, R121.reuse, -8 ;  /* 0xc10000007a857423 */ /* 0x080fe20000010079 */
        /* <DEDUP_REMOVED lines=43> */
[----:B------:R-:W-:-:S02]  /*c2f0*/  IMAD.U32 R194, RZ, RZ, UR54 ;  /* 0x00000036ffc27e24 */ /* 0x000fc4000f8e00ff */
[----:B------:R-:W-:-:S01]  /*c300*/  FFMA.FTZ R127, R127, R121, -R133 ;  /* 0x000000797f7f7223 */ /* 0x000fc20000010885 */
[-CC-:B------:R-:W-:Y:S01]  /*c310*/  FFMA.FTZ R134, R134, R121.reuse, -R133.reuse ;  /* 0x0000007986867223 */ /* 0x180fe20000010885 */
[----:B------:R-:W-:-:S01]  /*c320*/  FFMA.FTZ R131, R131, R121, -R133 ;  /* 0x0000007983837223 */ /* 0x000fc20000010885 */
[----:B------:R-:W-:Y:S01]  /*c330*/  @!P0 LEA R194, R194, UR40, 0x3 ;  /* 0x00000028c2c28c11 */ /* 0x000fe2000f8e18ff */
        /* <DEDUP_REMOVED lines=20> */
[----:B------:R-:W-:Y:S06]  /*c480*/  QGMMA.64x192x32.F32.E4M3.E4M3 R24, R200, gdesc[UR4], R24, gsb0 ;  /* 0x02e00004c8187df3 */ /* 0x000fec0008000818 */
        /* <DEDUP_REMOVED lines=52> */
[----:B------:R-:W-:-:S06]  /*c7d0*/  WARPGROUP.DEPBAR.LE gsb0, 0x0 ;  /* 0x00008000000079c5 */ /* 0x000fcc0000010000 */
        /* <DEDUP_REMOVED lines=14> */
[-CC-:B------:R-:W-:Y:S01]  /*c8c0*/  FFMA.FTZ R190, R123, R121.reuse, -R133.reuse ;  /* 0x000000797bbe7223 */ /* 0x180fe20000010885 */
[----:B------:R-:W-:-:S05]  /*c8d0*/  FFMA.FTZ R123, R126, R121, -R133 ;  /* 0x000000797e7b7223 */ /* 0x000fca0000010885 */
        /* <DEDUP_REMOVED lines=36> */
[----:B------:R-:W-:-:S05]  /*cb20*/  @!P0 VIADD R5, R194, 0x33440 ;  /* 0x00033440c2058836 */ /* 0x000fca0000000000 */
[----:B------:R-:W-:Y:S01]  /*cb30*/  @!P0 PRMT R5, RZ, 0x654, R5 ;  /* 0x00000654ff058816 */ /* 0x000fe20000000005 */
[----:B------:R-:W2:Y:S01]  /*cb40*/  MUFU.EX2 R151, R151 ;  /* 0x0000009700977308 */ /* 0x000ea20000000800 */
[----:B-1----:R-:W-:-:S01]  /*cb50*/  FADD.FTZ R130, R150, R197 ;  /* 0x000000c596827221 */ /* 0x002fc20000010000 */
[----:B------:R1:W-:Y:S06]  /*cb60*/  BAR.ARV R19, 0x100 ;  /* 0x000400130000751d */ /* 0x0003ec0000002000 */
[----:B------:R-:W3:Y:S01]  /*cb70*/  MUFU.EX2 R163, R163 ;  /* 0x000000a300a37308 */ /* 0x000ee20000000800 */
[----:B0-----:R-:W-:-:S01]  /*cb80*/  FADD.FTZ R6, R149, R6 ;  /* 0x0000000695067221 */ /* 0x001fc20000010000 */
[----:B------:R0:W-:Y:S06]  /*cb90*/  @!P0 SYNCS.ARRIVE.TRANS64.RED.A1T0 RZ, [R5+URZ], RZ ;  /* 0x000000ff05ff89a7 */ /* 0x0001ec000810043f */
[----:B------:R-:W4:Y:S01]  /*cba0*/  MUFU.EX2 R167, R167 ;  /* 0x000000a700a77308 */ /* 0x000f220000000800 */
[----:B--2---:R-:W-:-:S07]  /*cbb0*/  FADD.FTZ R130, R151, R130 ;  /* 0x0000008297827221 */ /* 0x004fce0000010000 */
[----:B------:R-:W2:Y:S01]  /*cbc0*/  MUFU.EX2 R186, R186 ;  /* 0x000000ba00ba7308 */ /* 0x000ea20000000800 */
[----:B---3--:R-:W-:-:S07]  /*cbd0*/  FADD.FTZ R133, R163, R6 ;  /* 0x00000006a3857221 */ /* 0x008fce0000010000 */
[----:B------:R-:W3:Y:S01]  /*cbe0*/  MUFU.EX2 R190, R190 ;  /* 0x000000be00be7308 */ /* 0x000ee20000000800 */
[----:B----4-:R-:W-:-:S07]  /*cbf0*/  FADD.FTZ R197, R167, R130 ;  /* 0x00000082a7c57221 */ /* 0x010fce0000010000 */
[----:B------:R-:W4:Y:S01]  /*cc00*/  MUFU.EX2 R124, R124 ;  /* 0x0000007c007c7308 */ /* 0x000f220000000800 */
[----:B--2---:R-:W-:-:S07]  /*cc10*/  FADD.FTZ R133, R186, R133 ;  /* 0x00000085ba857221 */ /* 0x004fce0000010000 */
[----:B------:R-:W2:Y:S01]  /*cc20*/  MUFU.EX2 R123, R123 ;  /* 0x0000007b007b7308 */ /* 0x000ea20000000800 */
[----:B---3--:R-:W-:-:S07]  /*cc30*/  FADD.FTZ R6, R190, R197 ;  /* 0x000000c5be067221 */ /* 0x008fce0000010000 */
[----:B------:R-:W0:Y:S01]  /*cc40*/  MUFU.EX2 R125, R125 ;  /* 0x0000007d007d7308 */ /* 0x000e220000000800 */
[----:B----4-:R-:W-:-:S07]  /*cc50*/  FADD.FTZ R130, R124, R133 ;  /* 0x000000857c827221 */ /* 0x010fce0000010000 */
[----:B------:R-:W3:Y:S01]  /*cc60*/  MUFU.EX2 R192, R192 ;  /* 0x000000c000c07308 */ /* 0x000ee20000000800 */
[----:B--2---:R-:W-:-:S07]  /*cc70*/  FADD.FTZ R133, R123, R6 ;  /* 0x000000067b857221 */ /* 0x004fce0000010000 */
[----:B------:R-:W2:Y:S01]  /*cc80*/  MUFU.EX2 R128, R128 ;  /* 0x0000008000807308 */ /* 0x000ea20000000800 */
[----:B0-----:R-:W-:-:S07]  /*cc90*/  FADD.FTZ R5, R125, R130 ;  /* 0x000000827d057221 */ /* 0x001fce0000010000 */
[----:B------:R-:W0:Y:S01]  /*cca0*/  MUFU.EX2 R126, R126 ;  /* 0x0000007e007e7308 */ /* 0x000e220000000800 */
[----:B---3--:R-:W-:-:S07]  /*ccb0*/  FADD.FTZ R133, R192, R133 ;  /* 0x00000085c0857221 */ /* 0x008fce0000010000 */
        /* <DEDUP_REMOVED lines=11> */
[----:B---3--:R-:W-:-:S01]  /*cd70*/  FADD.FTZ R130, R199, R130 ;  /* 0x00000082c7827221 */ /* 0x008fc20000010000 */
[----:B--2---:R-:W-:-:S03]  /*cd80*/  FADD.FTZ R6, R129, R6 ;  /* 0x0000000681067221 */ /* 0x004fc60000010000 */
[----:B0-----:R-:W-:Y:S01]  /*cd90*/  FADD.FTZ R5, R131, R130 ;  /* 0x0000008283057221 */ /* 0x001fe20000010000 */
[----:B-1----:R-:W-:Y:S06]  /*cda0*/  @!P1 BRA `(.L_x_5155) ;  /* 0x0000000000049947 */ /* 0x002fec0003800000 */
[----:B------:R-:W-:Y:S01]  /*cdb0*/  BPT.TRAP 0x1 ;  /* 0x000000040000795c */ /* 0x000fe20000300000 */
.L_x_5155:
[----:B------:R-:W-:Y:S01]  /*cdc0*/  ULEA UR6, UR43, UR40, 0x3 ;  /* 0x000000282b067291 */ /* 0x000fe2000f8e183f */
[----:B------:R-:W-:Y:S01]  /*cdd0*/  ISETP.GT.AND P2, PT, R11, R18, PT ;  /* 0x000000120b00720c */ /* 0x000fe20003f44270 */
[-C--:B------:R-:W-:Y:S01]  /*cde0*/  FMUL.FTZ R24, R24, R7.reuse ;  /* 0x0000000718187220 */ /* 0x080fe20000410000 */
        /* <DEDUP_REMOVED lines=144> */
.L_x_5146:
[----:B------:R-:W-:Y:S06]  /*d6f0*/  BAR.ARV 0x8, 0x180 ;  /* 0x0206000000007b1d */ /* 0x000fec0000002000 */
[----:B------:R-:W-:Y:S05]  /*d700*/  @!P1 BRA `(.L_x_5157) ;  /* 0x0000000000049947 */ /* 0x000fea0003800000 */
[----:B------:R-:W-:Y:S01]  /*d710*/  BPT.TRAP 0x1 ;  /* 0x000000040000795c */ /* 0x000fe20000300000 */
.L_x_5157:
[----:B------:R-:W-:Y:S01]  /*d720*/  ULEA UR5, UR54, UR40, 0x3 ;  /* 0x0000002836057291 */ /* 0x000fe2000f8e183f */
[----:B------:R-:W-:-:S08]  /*d730*/  SHF.L.U32 R4, R4, 0x1f, RZ ;  /* 0x0000001f04047819 */ /* 0x000fd000000006ff */
[----:B------:R0:W1:Y:S01]  /*d740*/  SYNCS.PHASECHK.TRANS64.TRYWAIT P0, [UR5+0x33450], R4 ;  /* 0x03345004ff0075a7 */ /* 0x0000620008000145 */
[----:B------:R-:W-:Y:S05]  /*d750*/  @!P1 BRA `(.L_x_5158) ;  /* 0x0000000000049947 */ /* 0x000fea0003800000 */
[----:B------:R-:W-:Y:S01]  /*d760*/  BPT.TRAP 0x1 ;  /* 0x000000040000795c */ /* 0x000fe20000300000 */
.L_x_5158:
[----:B-1----:R-:W-:Y:S05]  /*d770*/  @P0 BRA `(.L_x_5159) ;  /* 0x0000000000080947 */ /* 0x002fea0003800000 */
[----:B------:R-:W1:Y:S02]  /*d780*/  SYNCS.PHASECHK.TRANS64.TRYWAIT P0, [UR5+0x33450], R4 ;  /* 0x03345004ff0075a7 */ /* 0x000e640008000145 */
[----:B-1----:R-:W-:Y:S05]  /*d790*/  @!P0 BRA `(.L_x_5160) ;  /* 0x0000008400308947 */ /* 0x002fea0003800000 */
.L_x_5159:
[----:B------:R-:W-:Y:S01]  /*d7a0*/  UIADD3 UR40, UR40, 0x200, URZ ;  /* 0x0000020028287890 */ /* 0x000fe2000fffe03f */
[----:B------:R-:W-:Y:S01]  /*d7b0*/  WARPGROUP.ARRIVE ;  /* 0x00000000000079c5 */ /* 0x000fe20000000000 */
[----:B------:R-:W-:Y:S01]  /*d7c0*/  UMOV UR55, 0xc0000010 ;  /* 0xc000001000377882 */ /* 0x000fe20000000000 */
[----:B------:R-:W-:Y:S01]  /*d7d0*/  UMOV UR7, 0xc0000010 ;  /* 0xc000001000077882 */ /* 0x000fe20000000000 */
[----:B------:R-:W-:Y:S01]  /*d7e0*/  USHF.R.U32.HI UR40, URZ, 0x4, UR40 ;  /* 0x000000043f287899 */ /* 0x000fe20008011628 */
[----:B------:R-:W2:Y:S03]  /*d7f0*/  LDC.64 R8, c[0x0][0x9a0] ;  /* 0x00026800ff087b82 */ /* 0x000ea60000000a00 */
[----:B------:R-:W-:-:S04]  /*d800*/  ULOP3.LUT UR40, UR40, 0x3fff, URZ, 0xc0, !UPT ;  /* 0x00003fff28287892 */ /* 0x000fc8000f8ec03f */
[----:B------:R-:W-:-:S04]  /*d810*/  ULOP3.LUT UR40, UR40, 0x10000, URZ, 0xfc, !UPT ;  /* 0x0001000028287892 */ /* 0x000fc8000f8efc3f */
[----:B------:R-:W-:-:S04]  /*d820*/  UIMAD UR54, UR54, 0x780, UR40 ;  /* 0x00000780363678a4 */ /* 0x000fc8000f8e0228 */
[----:B------:R-:W-:-:S05]  /*d830*/  UIADD3 UR4, UR54, 0x180, URZ ;  /* 0x0000018036047890 */ /* 0x000fca000fffe03f */
[----:B------:R-:W-:Y:S02]  /*d840*/  QGMMA.64x192x32.F32.E4M3.E4M3 R24, R216, gdesc[UR52], R24, gsb0 ;  /* 0x02e00034d8187df3 */ /* 0x000fe40008000818 */
[----:B------:R-:W-:Y:S01]  /*d850*/  UMOV UR6, UR4 ;  /* 0x0000000400067c82 */ /* 0x000fe20008000000 */
[----:B------:R-:W-:Y:S01]  /*d860*/  UIADD3 UR4, UR54, 0x300, URZ ;  /* 0x0000030036047890 */ /* 0x000fe2000fffe03f */
[----:B--2---:R-:W-:-:S04]  /*d870*/  ISETP.NE.U32.AND P0, PT, R8, RZ, PT ;  /* 0x000000ff0800720c */ /* 0x004fc80003f05070 */
[----:B------:R-:W-:-:S13]  /*d880*/  ISETP.NE.AND.EX P0, PT, R9, RZ, PT, P0 ;  /* 0x000000ff0900720c */ /* 0x000fda0003f05300 */
[----:B-1----:R-:W1:Y:S01]  /*d890*/  @P0 LDC.64 R2, c[0x0][0x9c8] ;  /* 0x00027200ff020b82 */ /* 0x002e620000000a00 */
[----:B------:R-:W-:-:S07]  /*d8a0*/  @P0 SHF.R.S32.HI R13, RZ, 0x1f, R17 ;  /* 0x0000001fff0d0819 */ /* 0x000fce0000011411 */
[----:B------:R-:W2:Y:S01]  /*d8b0*/  @P0 LDC.64 R10, c[0x0][0x9d0] ;  /* 0x00027400ff0a0b82 */ /* 0x000ea20000000a00 */
[----:B-1----:R-:W-:-:S04]  /*d8c0*/  @P0 IMAD R0, R2, UR37, RZ ;  /* 0x0000002502000c24 */ /* 0x002fc8000f8e02ff */
[----:B------:R-:W-:Y:S02]  /*d8d0*/  @P0 IMAD R7, R3, UR36, R0 ;  /* 0x0000002403070c24 */ /* 0x000fe4000f8e0200 */
[----:B------:R-:W-:-:S04]  /*d8e0*/  @P0 IMAD.WIDE.U32 R2, R2, UR36, RZ ;  /* 0x0000002402020c25 */ /* 0x000fc8000f8e00ff */
[-C--:B--2---:R-:W-:Y:S02]  /*d8f0*/  @P0 IMAD R0, R13, R10.reuse, RZ ;  /* 0x0000000a0d000224 */ /* 0x084fe400078e02ff */
        /* <DEDUP_REMOVED lines=11> */
[----:B------:R-:W-:Y:S01]  /*d9b0*/  UMOV UR6, UR4 ;  /* 0x0000000400067c82 */ /* 0x000fe20008000000 */
[----:B------:R-:W-:Y:S01]  /*d9c0*/  UMOV UR7, 0xc0000010 ;  /* 0xc000001000077882 */ /* 0x000fe20000000000 */
[----:B------:R-:W-:Y:S01]  /*d9d0*/  UIADD3 UR4, UR54, 0x480, URZ ;  /* 0x0000048036047890 */ /* 0x000fe2000fffe03f */
[----:B------:R-:W-:Y:S02]  /*d9e0*/  WARPGROUP.DEPBAR.LE gsb0, 0x0 ;  /* 0x00008000000079c5 */ /* 0x000fe40000010000 */
[----:B------:R-:W-:-:S14]  /*d9f0*/  WARPGROUP.ARRIVE ;  /* 0x00000000000079c5 */ /* 0x000fdc0000000000 */
[----:B------:R-:W-:Y:S01]  /*da00*/  QGMMA.64x192x32.F32.E4M3.E4M3 R24, R208, gdesc[UR4], R24, gsb0 ;  /* 0x02e00004d0187df3 */ /* 0x000fe20008000818 */
[----:B------:R-:W-:Y:S01]  /*da10*/  UMOV UR6, UR4 ;  /* 0x0000000400067c82 */ /* 0x000fe20008000000 */
[----:B------:R-:W-:Y:S01]  /*da20*/  UMOV UR7, 0xc0000010 ;  /* 0xc000001000077882 */ /* 0x000fe20000000000 */
[----:B------:R-:W-:Y:S01]  /*da30*/  UIADD3 UR54, UR54, 0x600, URZ ;  /* 0x0000060036367890 */ /* 0x000fe2000fffe03f */
[----:B------:R-:W-:Y:S01]  /*da40*/  UMOV UR55, 0xc0000010 ;  /* 0xc000001000377882 */ /* 0x000fe20000000000 */
[----:B------:R-:W3:Y:S04]  /*da50*/  SHFL.BFLY PT, R7, R6, 0x2, 0x1f ;  /* 0x0c401f0006077f89 */ /* 0x000ee800000e0000 */
[----:B------:R-:W4:Y:S01]  /*da60*/  SHFL.BFLY PT, R2, R5, 0x2, 0x1f ;  /* 0x0c401f0005027f89 */ /* 0x000f2200000e0000 */
[----:B------:R-:W-:-:S02]  /*da70*/  WARPGROUP.DEPBAR.LE gsb0, 0x0 ;  /* 0x00008000000079c5 */ /* 0x000fc40000010000 */
[----:B------:R-:W-:-:S08]  /*da80*/  WARPGROUP.ARRIVE ;  /* 0x00000000000079c5 */ /* 0x000fd00000000000 */
[----:B------:R-:W-:Y:S01]  /*da90*/  QGMMA.64x192x32.F32.E4M3.E4M3 R24, R204, gdesc[UR4], R24, gsb0 ;  /* 0x02e00004cc187df3 */ /* 0x000fe20008000818 */
[----:B---3--:R-:W-:Y:S01]  /*daa0*/  FADD.FTZ R7, R7, R6 ;  /* 0x0000000607077221 */ /* 0x008fe20000010000 */
[----:B----4-:R-:W-:-:S04]  /*dab0*/  FADD.FTZ R2, R2, R5 ;  /* 0x0000000502027221 */ /* 0x010fc80000010000 */
[----:B------:R-:W3:Y:S04]  /*dac0*/  SHFL.BFLY PT, R0, R7, 0x1, 0x1f ;  /* 0x0c201f0007007f89 */ /* 0x000ee800000e0000 */
[----:B-1----:R-:W1:Y:S01]  /*dad0*/  SHFL.BFLY PT, R9, R2, 0x1, 0x1f ;  /* 0x0c201f0002097f89 */ /* 0x002e6200000e0000 */
[----:B0-----:R-:W-:Y:S02]  /*dae0*/  IMAD.MOV.U32 R4, RZ, RZ, RZ ;  /* 0x000000ffff047224 */ /* 0x001fe400078e00ff */
[----:B---3--:R-:W-:Y:S01]  /*daf0*/  FADD.FTZ R10, R7, R0 ;  /* 0x00000000070a7221 */ /* 0x008fe20000010000 */
        /* <DEDUP_REMOVED lines=20> */
[-C--:B--2---:R-:W-:Y:S01]  /*dc40*/  FMUL.FTZ R4, R4, R3.reuse ;  /* 0x0000000304047220 */ /* 0x084fe20000410000 */
[----:B------:R-:W-:Y:S02]  /*dc50*/  IMAD.MOV.U32 R0, RZ, RZ, -0x800000 ;  /* 0xff800000ff007424 */ /* 0x000fe400078e00ff */
[----:B------:R-:W-:Y:S01]  /*dc60*/  @P2 FFMA.FTZ R2, R5, R120, R6 ;  /* 0x0000007805022223 */ /* 0x000fe20000010006 */
[----:B------:R-:W-:Y:S01]  /*dc70*/  @P3 FFMA.FTZ R0, R14, R122, R7 ;  /* 0x0000007a0e003223 */ /* 0x000fe20000010007 */
[----:B---3--:R-:W-:Y:S01]  /*dc80*/  FMUL.FTZ R8, R8, R3 ;  /* 0x0000000308087220 */ /* 0x008fe20000410000 */
[----:B------:R-:W-:-:S02]  /*dc90*/  WARPGROUP.DEPBAR.LE gsb0, 0x0 ;  /* 0x00008000000079c5 */ /* 0x000fc40000010000 */
[----:B------:R-:W-:Y:S05]  /*dca0*/  @!P1 BRA `(.L_x_5161) ;  /* 0x0000000000049947 */ /* 0x000fea0003800000 */
[----:B------:R-:W-:Y:S01]  /*dcb0*/  BPT.TRAP 0x1 ;  /* 0x000000040000795c */ /* 0x000fe20000300000 */
.L_x_5161:
        /* <DEDUP_REMOVED lines=100> */
.L_x_5128:
[----:B------:R-:W-:Y:S05]  /*e300*/  @P0 BRA `(.L_x_5162) ;  /* 0x0000002c00540947 */ /* 0x000fea0003800000 */
[----:B------:R-:W0:Y:S01]  /*e310*/  S2R R19, SR_TID.X ;  /* 0x0000000000137919 */ /* 0x000e220000002100 */
[----:B------:R-:W-:Y:S01]  /*e320*/  ULDC.64 UR4, c[0x4][0x100] ;  /* 0x0100400000047ab9 */ /* 0x000fe20000000a00 */
[----:B------:R-:W-:Y:S01]  /*e330*/  ULDC.64 UR6, c[0x0][0xb38] ;  /* 0x0002ce0000067ab9 */ /* 0x000fe20000000a00 */
[----:B------:R-:W1:Y:S01]  /*e340*/  LDC R127, c[0x0][0xbe8] ;  /* 0x0002fa00ff7f7b82 */ /* 0x000e620000000800 */
        /* <DEDUP_REMOVED lines=10> */
[----:B-1----:R-:W-:Y:S01]  /*e3f0*/  ISETP.NE.AND P2, PT, R127, 0x1, PT ;  /* 0x000000017f00780c */ /* 0x002fe20003f45270 */
[----:B------:R-:W-:Y:S01]  /*e400*/  BSSY B0, `(.L_x_5163) ;  /* 0x000021b000007945 */ /* 0x000fe20003800000 */
        /* <DEDUP_REMOVED lines=14> */
[----:B------:R-:W-:Y:S02]  /*e4f0*/  SEL R140, R38, R39, P0 ;  /* 0x00000027268c7207 */ /* 0x000fe40000000000 */
[----:B------:R-:W-:Y:S02]  /*e500*/  SEL R60, R39, R38, P0 ;  /* 0x00000026273c7207 */ /* 0x000fe40000000000 */
[----:B------:R-:W-:Y:S02]  /*e510*/  LEA.HI R39, R7, R76, RZ, 0x2 ;  /* 0x0000004c07277211 */ /* 0x000fe400078f10ff */
[----:B------:R-:W-:Y:S02]  /*e520*/  SEL R138, R21, R50, P0 ;  /* 0x00000032158a7207 */ /* 0x000fe40000000000 */
[----:B------:R-:W-:Y:S02]  /*e530*/  SEL R46, R50, R21, P0 ;  /* 0x00000015322e7207 */ /* 0x000fe40000000000 */
[----:B------:R-:W-:-:S02]  /*e540*/  SHF.R.S32.HI R6, RZ, 0x7, R5 ;  /* 0x00000007ff067819 */ /* 0x000fc40000011405 */
[----:B------:R-:W-:Y:S02]  /*e550*/  LEA.HI R23, R4, R19, RZ, 0x2 ;  /* 0x0000001304177211 */ /* 0x000fe400078f10ff */
[--C-:B------:R-:W-:Y:S02]  /*e560*/  SHF.R.S32.HI R21, RZ, 0x2, R39.reuse ;  /* 0x00000002ff157819 */ /* 0x100fe40000011427 */
[----:B------:R-:W-:Y:S02]  /*e570*/  SHF.R.S32.HI R38, RZ, 0x1f, R39 ;  /* 0x0000001fff267819 */ /* 0x000fe40000011427 */
[----:B------:R-:W-:Y:S02]  /*e580*/  SEL R136, R61, R52, P0 ;  /* 0x000000343d887207 */ /* 0x000fe40000000000 */
[----:B------:R-:W-:Y:S02]  /*e590*/  SEL R61, R52, R61, P0 ;  /* 0x0000003d343d7207 */ /* 0x000fe40000000000 */
[----:B------:R-:W-:-:S02]  /*e5a0*/  LEA.HI R4, R5, R6, RZ, 0x1 ;  /* 0x0000000605047211 */ /* 0x000fc400078f08ff */
[----:B------:R-:W-:Y:S02]  /*e5b0*/  LOP3.LUT R52, R23, 0xfffffffc, RZ, 0xc0, !PT ;  /* 0xfffffffc17347812 */ /* 0x000fe400078ec0ff */
[----:B------:R-:W-:Y:S02]  /*e5c0*/  LEA.HI R38, R38, R21, RZ, 0x3 ;  /* 0x0000001526267211 */ /* 0x000fe400078f18ff */
[----:B------:R-:W-:Y:S02]  /*e5d0*/  SEL R22, R13, R12, P0 ;  /* 0x0000000c0d167207 */ /* 0x000fe40000000000 */
[----:B------:R-:W-:Y:S02]  /*e5e0*/  SEL R13, R12, R13, P0 ;  /* 0x0000000d0c0d7207 */ /* 0x000fe40000000000 */
[----:B------:R-:W-:Y:S02]  /*e5f0*/  SEL R36, R14, R41, P0 ;  /* 0x000000290e247207 */ /* 0x000fe40000000000 */
[----:B------:R-:W-:Y:S01]  /*e600*/  SEL R12, R41, R14, P0 ;  /* 0x0000000e290c7207 */ /* 0x000fe20000000000 */
[----:B------:R-:W-:Y:S01]  /*e610*/  IMAD.IADD R41, R19, 0x1, -R52 ;  /* 0x0000000113297824 */ /* 0x000fe200078e0a34 */
[----:B------:R-:W-:-:S02]  /*e620*/  LOP3.LUT R4, R4, 0x3fffffe, RZ, 0xc0, !PT ;  /* 0x03fffffe04047812 */ /* 0x000fc400078ec0ff */
[----:B------:R-:W-:Y:S02]  /*e630*/  LOP3.LUT R38, R38, 0xfffffff8, RZ, 0xc0, !PT ;  /* 0xfffffff826267812 */ /* 0x000fe400078ec0ff */
[----:B------:R-:W-:Y:S01]  /*e640*/  SHF.R.S32.HI R52, RZ, 0x1f, R17 ;  /* 0x0000001fff347819 */ /* 0x000fe20000011411 */
[----:B------:R-:W-:Y:S01]  /*e650*/  IMAD.IADD R19, R6, 0x1, -R4 ;  /* 0x0000000106137824 */ /* 0x000fe200078e0a04 */
[----:B------:R-:W-:Y:S01]  /*e660*/  SEL R8, R9, R10, P0 ;  /* 0x0000000a09087207 */ /* 0x000fe20000000000 */
[----:B------:R-:W-:Y:S01]  /*e670*/  IMAD.IADD R4, R21, 0x1, -R38 ;  /* 0x0000000115047824 */ /* 0x000fe200078e0a26 */
[----:B------:R-:W-:Y:S01]  /*e680*/  SEL R9, R10, R9, P0 ;  /* 0x000000090a097207 */ /* 0x000fe20000000000 */
[----:B------:R-:W-:Y:S01]  /*e690*/  IMAD R38, R52, UR4, RZ ;  /* 0x0000000434267c24 */ /* 0x000fe2000f8e02ff */
[----:B------:R-:W-:Y:S01]  /*e6a0*/  SEL R16, R32, R33, P0 ;  /* 0x0000002120107207 */ /* 0x000fe20000000000 */
[----:B------:R-:W-:Y:S01]  /*e6b0*/  IMAD R52, R52, UR6, RZ ;  /* 0x0000000634347c24 */ /* 0x000fe2000f8e02ff */
[----:B------:R-:W-:Y:S01]  /*e6c0*/  SEL R10, R33, R32, P0 ;  /* 0x00000020210a7207 */ /* 0x000fe20000000000 */
[C---:B------:R-:W-:Y:S01]  /*e6d0*/  IMAD R21, R17.reuse, UR5, R38 ;  /* 0x0000000511157c24 */ /* 0x040fe2000f8e0226 */
[----:B------:R-:W-:Y:S01]  /*e6e0*/  SEL R160, R84, R85, P0 ;  /* 0x0000005554a07207 */ /* 0x000fe20000000000 */
[----:B------:R-:W-:Y:S01]  /*e6f0*/  IMAD R23, R17, UR7, R52 ;  /* 0x0000000711177c24 */ /* 0x000fe2000f8e0234 */
[----:B------:R-:W-:-:S02]  /*e700*/  SEL R32, R85, R84, P0 ;  /* 0x0000005455207207 */ /* 0x000fc40000000000 */
[----:B------:R-:W-:Y:S02]  /*e710*/  LEA.HI R51, R41, R41, RZ, 0x1 ;  /* 0x0000002929337211 */ /* 0x000fe400078f08ff */
[----:B------:R-:W-:Y:S02]  /*e720*/  SEL R84, R54, R55, P0 ;  /* 0x0000003736547207 */ /* 0x000fe40000000000 */
[----:B------:R-:W-:Y:S02]  /*e730*/  SEL R50, R37, R58, P0 ;  /* 0x0000003a25327207 */ /* 0x000fe40000000000 */
[----:B------:R-:W-:Y:S02]  /*e740*/  SEL R103, R58, R37, P0 ;  /* 0x000000253a677207 */ /* 0x000fe40000000000 */
[----:B------:R-:W0:Y:S01]  /*e750*/  S2R R37, SR_CTAID.X ;  /* 0x0000000000257919 */ /* 0x000e220000002500 */
        /* <DEDUP_REMOVED lines=39> */
[----:B------:R-:W-:Y:S01]  /*e9d0*/  SHF.R.S32.HI R5, RZ, 0x5, R7 ;  /* 0x00000005ff057819 */ /* 0x000fe20000011407 */
[----:B------:R-:W-:Y:S01]  /*e9e0*/  IMAD.WIDE.U32 R6, R17, UR4, RZ ;  /* 0x0000000411067c25 */ /* 0x000fe2000f8e00ff */
[----:B------:R-:W-:Y:S01]  /*e9f0*/  SEL R126, R86, R87, P0 ;  /* 0x00000057567e7207 */ /* 0x000fe20000000000 */
[----:B------:R-:W1:Y:S01]  /*ea00*/  S2UR UR4, SR_CTAID.Y ;  /* 0x00000000000479c3 */ /* 0x000e620000002600 */
[----:B------:R-:W-:Y:S01]  /*ea10*/  SEL R73, R87, R86, P0 ;  /* 0x0000005657497207 */ /* 0x000fe20000000000 */
[----:B------:R-:W-:Y:S01]  /*ea20*/  IMAD R38, R5, 0x10, R4 ;  /* 0x0000001005267824 */ /* 0x000fe200078e0204 */
[----:B------:R-:W-:Y:S01]  /*ea30*/  LOP3.LUT R39, R39, 0x7ffffffc, RZ, 0xc0, !PT ;  /* 0x7ffffffc27277812 */ /* 0x000fe200078ec0ff */
[----:B------:R-:W-:Y:S01]  /*ea40*/  IMAD.WIDE.U32 R4, R17, UR6, RZ ;  /* 0x0000000611047c25 */ /* 0x000fe2000f8e00ff */
[----:B------:R-:W-:Y:S01]  /*ea50*/  SEL R170, R53, R44, P0 ;  /* 0x0000002c35aa7207 */ /* 0x000fe20000000000 */
[----:B------:R-:W-:Y:S01]  /*ea60*/  ULDC.64 UR6, c[0x0][0xb48] ;  /* 0x0002d20000067ab9 */ /* 0x000fe20000000a00 */
[----:B------:R-:W-:Y:S01]  /*ea70*/  SEL R18, R44, R53, P0 ;  /* 0x000000352c127207 */ /* 0x000fe20000000000 */
[----:B------:R-:W-:Y:S01]  /*ea80*/  IMAD R19, R19, 0x40, R38 ;  /* 0x0000004013137824 */ /* 0x000fe200078e0226 */
[----:B------:R-:W-:Y:S01]  /*ea90*/  SEL R86, R90, R91, P0 ;  /* 0x0000005b5a567207 */ /* 0x000fe20000000000 */
[----:B------:R-:W-:Y:S01]  /*eaa0*/  IMAD.IADD R7, R7, 0x1, R21 ;  /* 0x0000000107077824 */ /* 0x000fe200078e0215 */
[----:B------:R-:W-:Y:S01]  /*eab0*/  SEL R148, R108, R109, P0 ;  /* 0x0000006d6c947207 */ /* 0x000fe20000000000 */
[----:B------:R-:W-:Y:S01]  /*eac0*/  IMAD R52, R52, 0x8, R19 ;  /* 0x0000000834347824 */ /* 0x000fe200078e0213 */
[----:B------:R-:W-:Y:S01]  /*ead0*/  SEL R44, R109, R108, P0 ;  /* 0x0000006c6d2c7207 */ /* 0x000fe20000000000 */
[----:B------:R-:W-:Y:S01]  /*eae0*/  IMAD.IADD R5, R5, 0x1, R23 ;  /* 0x0000000105057824 */ /* 0x000fe200078e0217 */
[----:B------:R-:W-:Y:S01]  /*eaf0*/  SEL R132, R70, R71, P0 ;  /* 0x0000004746847207 */ /* 0x000fe20000000000 */
[----:B0-----:R-:W-:Y:S01]  /*eb00*/  IMAD R100, R37, 0x80, R19 ;  /* 0x0000008025647824 */ /* 0x001fe200078e0213 */
[----:B------:R-:W-:Y:S01]  /*eb10*/  SEL R108, R71, R70, P0 ;  /* 0x00000046476c7207 */ /* 0x000fe20000000000 */
[----:B------:R-:W-:Y:S01]  /*eb20*/  IMAD R52, R37, 0x80, R52 ;  /* 0x0000008025347824 */ /* 0x000fe200078e0234 */
[----:B------:R-:W-:-:S02]  /*eb30*/  SEL R34, R93, R92, P0 ;  /* 0x0000005c5d227207 */ /* 0x000fc40000000000 */
[----:B------:R-:W-:Y:S02]  /*eb40*/  SEL R124, R82, R83, P0 ;  /* 0x00000053527c7207 */ /* 0x000fe40000000000 */
[----:B------:R-:W-:Y:S02]  /*eb50*/  SEL R70, R83, R82, P0 ;  /* 0x0000005253467207 */ /* 0x000fe40000000000 */
[C---:B------:R-:W-:Y:S01]  /*eb60*/  LOP3.LUT P1, RZ, R76.reuse, 0x3, RZ, 0xc0, !PT ;  /* 0x000000034cff7812 */ /* 0x040fe2000782c0ff */
        /* <DEDUP_REMOVED lines=25> */
[----:B0-----:R-:W-:-:S03]  /*ed00*/  LOP3.LUT R84, R3, 0x2, RZ, 0x3c, !PT ;  /* 0x0000000203547812 */ /* 0x001fc600078e3cff */
        /* <DEDUP_REMOVED lines=10> */
[----:B------:R-:W-:Y:S04]  /*edb0*/  SHFL.IDX PT, R82, R16, R3, 0x1c1f ;  /* 0x001c1f0310527589 */ /* 0x000fe800000e0000 */
[----:B------:R-:W-:Y:S01]  /*edc0*/  SHFL.IDX PT, R83, R10, R84, 0x1c1f ;  /* 0x001c1f540a537589 */ /* 0x000fe200000e0000 */
[----:B0-----:R-:W-:-:S03]  /*edd0*/  SEL R75, R62, R11, P0 ;  /* 0x0000000b3e4b7207 */ /* 0x001fc60000000000 */
[----:B------:R-:W-:Y:S04]  /*ede0*/  SHFL.IDX PT, R39, R86, R3, 0x1c1f ;  /* 0x001c1f0356277589 */ /* 0x000fe800000e0000 */
[----:B------:R-:W0:Y:S04]  /*edf0*/  SHFL.IDX PT, R86, R13, R84, 0x1c1f ;  /* 0x001c1f540d567589 */ /* 0x000e2800000e0000 */
[----:B------:R-:W-:Y:S04]  /*ee00*/  SHFL.IDX PT, R109, R164, R3, 0x1c1f ;  /* 0x001c1f03a46d7589 */ /* 0x000fe800000e0000 */
[----:B------:R-:W-:Y:S04]  /*ee10*/  SHFL.IDX PT, R30, R30, R84, 0x1c1f ;  /* 0x001c1f541e1e7589 */ /* 0x000fe800000e0000 */
[----:B------:R-:W-:Y:S04]  /*ee20*/  SHFL.IDX PT, R117, R152, R3, 0x1c1f ;  /* 0x001c1f0398757589 */ /* 0x000fe800000e0000 */
[----:B------:R-:W2:Y:S04]  /*ee30*/  SHFL.IDX PT, R10, R42, R84, 0x1c1f ;  /* 0x001c1f542a0a7589 */ /* 0x000ea800000e0000 */
[----:B------:R-:W-:Y:S04]  /*ee40*/  SHFL.IDX PT, R114, R158, R3, 0x1c1f ;  /* 0x001c1f039e727589 */ /* 0x000fe800000e0000 */
[----:B------:R-:W-:Y:S01]  /*ee50*/  SHFL.IDX PT, R115, R156, R3, 0x1c1f ;  /* 0x001c1f039c737589 */ /* 0x000fe200000e0000 */
[----:B0-----:R-:W-:-:S03]  /*ee60*/  SEL R79, R63, R86, P0 ;  /* 0x000000563f4f7207 */ /* 0x001fc60000000000 */
[----:B------:R-:W-:Y:S04]  /*ee70*/  SHFL.IDX PT, R29, R29, R84, 0x1c1f ;  /* 0x001c1f541d1d7589 */ /* 0x000fe800000e0000 */
[----:B------:R-:W-:Y:S04]  /*ee80*/  SHFL.IDX PT, R34, R34, R84, 0x1c1f ;  /* 0x001c1f5422227589 */ /* 0x000fe800000e0000 */
        /* <DEDUP_REMOVED lines=35> */
[----:B------:R-:W2:Y:S04]  /*f0c0*/  SHFL.IDX PT, R12, R12, R84, 0x1c1f ;  /* 0x001c1f540c0c7589 */ /* 0x000ea800000e0000 */
[----:B------:R-:W-:Y:S01]  /*f0d0*/  SHFL.IDX PT, R88, R15, R84, 0x1c1f ;  /* 0x001c1f540f587589 */ /* 0x000fe200000e0000 */
[----:B0-----:R-:W-:-:S02]  /*f0e0*/  SEL R3, R74, R9, P0 ;  /* 0x000000094a037207 */ /* 0x001fc40000000000 */
[----:B------:R-:W-:Y:S01]  /*f0f0*/  SEL R9, R9, R74, P0 ;  /* 0x0000004a09097207 */ /* 0x000fe20000000000 */
[----:B------:R-:W-:Y:S01]  /*f100*/  SHFL.IDX PT, R93, R14, R84, 0x1c1f ;  /* 0x001c1f540e5d7589 */ /* 0x000fe200000e0000 */
[----:B------:R-:W-:Y:S02]  /*f110*/  SEL R74, R80, R81, P0 ;  /* 0x00000051504a7207 */ /* 0x000fe40000000000 */
[----:B------:R-:W-:Y:S01]  /*f120*/  SEL R80, R81, R80, P0 ;  /* 0x0000005051507207 */ /* 0x000fe20000000000 */
[----:B------:R-:W0:Y:S01]  /*f130*/  SHFL.IDX PT, R31, R31, R84, 0x1c1f ;  /* 0x001c1f541f1f7589 */ /* 0x000e2200000e0000 */
[----:B------:R-:W-:Y:S02]  /*f140*/  SEL R81, R11, R62, P0 ;  /* 0x0000003e0b517207 */ /* 0x000fe40000000000 */
[----:B------:R-:W-:Y:S01]  /*f150*/  SEL R62, R112, R111, P0 ;  /* 0x0000006f703e7207 */ /* 0x000fe20000000000 */
[----:B------:R3:W-:Y:S01]  /*f160*/  SHFL.IDX PT, R124, R47, R84, 0x1c1f ;  /* 0x001c1f542f7c7589 */ /* 0x0007e200000e0000 */
[----:B------:R-:W-:-:S02]  /*f170*/  SEL R78, R82, R83, P0 ;  /* 0x00000053524e7207 */ /* 0x000fc40000000000 */
[----:B------:R-:W-:Y:S01]  /*f180*/  SEL R82, R83, R82, P0 ;  /* 0x0000005253527207 */ /* 0x000fe20000000000 */
[----:B------:R4:W-:Y:S01]  /*f190*/  SHFL.IDX PT, R128, R60, R84, 0x1c1f ;  /* 0x001c1f543c807589 */ /* 0x0009e200000e0000 */
[----:B------:R-:W-:Y:S02]  /*f1a0*/  SEL R83, R86, R63, P0 ;  /* 0x0000003f56537207 */ /* 0x000fe40000000000 */
[----:B------:R-:W-:Y:S01]  /*f1b0*/  SEL R63, R30, R109, P0 ;  /* 0x0000006d1e3f7207 */ /* 0x000fe20000000000 */
[----:B------:R5:W-:Y:S01]  /*f1c0*/  SHFL.IDX PT, R125, R49, R84, 0x1c1f ;  /* 0x001c1f54317d7589 */ /* 0x000be200000e0000 */
[----:B--2---:R-:W-:Y:S02]  /*f1d0*/  SEL R86, R87, R12, P0 ;  /* 0x0000000c57567207 */ /* 0x004fe40000000000 */
[----:B---3--:R-:W-:Y:S01]  /*f1e0*/  SEL R47, R32, R113, P0 ;  /* 0x00000071202f7207 */ /* 0x008fe20000000000 */
[----:B------:R2:W3:Y:S01]  /*f1f0*/  SHFL.IDX PT, R14, R44, R84, 0x1c1f ;  /* 0x001c1f542c0e7589 */ /* 0x0004e200000e0000 */
[----:B----4-:R-:W-:-:S03]  /*f200*/  SEL R60, R111, R112, P0 ;  /* 0x000000706f3c7207 */ /* 0x010fc60000000000 */
[----:B------:R4:W-:Y:S01]  /*f210*/  SHFL.IDX PT, R15, R45, R84, 0x1c1f ;  /* 0x001c1f542d0f7589 */ /* 0x0009e200000e0000 */
[----:B------:R-:W1:Y:S01]  /*f220*/  @P2 LDC R111, c[0x0][0xbf0] ;  /* 0x0002fc00ff6f2b82 */ /* 0x000e620000000800 */
[----:B-----5:R-:W-:Y:S02]  /*f230*/  SEL R49, R113, R32, P0 ;  /* 0x0000002071317207 */ /* 0x020fe40000000000 */
[----:B------:R-:W5:Y:S01]  /*f240*/  SHFL.IDX PT, R91, R24, R84, 0x1c1f ;  /* 0x001c1f54185b7589 */ /* 0x000f6200000e0000 */
[----:B0-----:R-:W-:Y:S02]  /*f250*/  SEL R42, R116, R31, P0 ;  /* 0x0000001f742a7207 */ /* 0x001fe40000000000 */
[----:B--2---:R-:W-:Y:S01]  /*f260*/  SEL R44, R31, R116, P0 ;  /* 0x000000741f2c7207 */ /* 0x004fe20000000000 */
[----:B------:R-:W0:Y:S01]  /*f270*/  SHFL.IDX PT, R18, R18, R84, 0x1c1f ;  /* 0x001c1f5412127589 */ /* 0x000e2200000e0000 */
[----:B------:R-:W2:Y:S01]  /*f280*/  LDC.64 R112, c[0x0][0xbd8] ;  /* 0x0002f600ff707b82 */ /* 0x000ea20000000a00 */
[----:B----4-:R-:W-:-:S02]  /*f290*/  SEL R45, R34, R115, P0 ;  /* 0x00000073222d7207 */ /* 0x010fc40000000000 */
[----:B------:R-:W-:Y:S04]  /*f2a0*/  SHFL.IDX PT, R97, R26, R84, 0x1c1f ;  /* 0x001c1f541a617589 */ /* 0x000fe800000e0000 */
[----:B------:R4:W0:Y:S01]  /*f2b0*/  SHFL.IDX PT, R13, R43, R84, 0x1c1f ;  /* 0x001c1f542b0d7589 */ /* 0x00082200000e0000 */
[----:B------:R-:W1:Y:S03]  /*f2c0*/  @P2 LDC R116, c[0x0][0xbf0] ;  /* 0x0002fc00ff742b82 */ /* 0x000e660000000800 */
[----:B------:R5:W2:Y:S01]  /*f2d0*/  SHFL.IDX PT, R110, R25, R84, 0x1c1f ;  /* 0x001c1f54196e7589 */ /* 0x000aa200000e0000 */
[----:B---3--:R-:W-:-:S03]  /*f2e0*/  SEL R31, R14, R119, P0 ;  /* 0x000000770e1f7207 */ /* 0x008fc60000000000 */
[----:B------:R3:W2:Y:S01]  /*f2f0*/  SHFL.IDX PT, R126, R48, R84, 0x1c1f ;  /* 0x001c1f54307e7589 */ /* 0x0006a200000e0000 */
[----:B----4-:R-:W-:-:S03]  /*f300*/  SEL R43, R115, R34, P0 ;  /* 0x00000022732b7207 */ /* 0x010fc60000000000 */
[----:B------:R-:W-:Y:S01]  /*f310*/  SHFL.IDX PT, R28, R28, R84, 0x1c1f ;  /* 0x001c1f541c1c7589 */ /* 0x000fe200000e0000 */
[----:B-----5:R-:W-:Y:S02]  /*f320*/  SEL R89, R90, R91, P0 ;  /* 0x0000005b5a597207 */ /* 0x020fe40000000000 */
[----:B------:R-:W-:Y:S01]  /*f330*/  SEL R25, R117, R10, P0 ;  /* 0x0000000a75197207 */ /* 0x000fe20000000000 */
[----:B------:R4:W-:Y:S01]  /*f340*/  SHFL.IDX PT, R130, R61, R84, 0x1c1f ;  /* 0x001c1f543d827589 */ /* 0x0009e200000e0000 */
[----:B------:R-:W1:Y:S01]  /*f350*/  LDC R117, c[0x0][0xc50] ;  /* 0x00031400ff757b82 */ /* 0x000e620000000800 */
[----:B---3--:R-:W-:Y:S02]  /*f360*/  SEL R48, R114, R29, P0 ;  /* 0x0000001d72307207 */ /* 0x008fe40000000000 */
[----:B------:R3:W5:Y:S01]  /*f370*/  SHFL.IDX PT, R123, R46, R84, 0x1c1f ;  /* 0x001c1f542e7b7589 */ /* 0x00076200000e0000 */
[----:B------:R-:W-:Y:S02]  /*f380*/  SEL R10, R106, R15, P0 ;  /* 0x0000000f6a0a7207 */ /* 0x000fe40000000000 */
[----:B0-----:R-:W-:Y:S01]  /*f390*/  SEL R94, R95, R18, P0 ;  /* 0x000000125f5e7207 */ /* 0x001fe20000000000 */
[----:B------:R-:W0:Y:S01]  /*f3a0*/  SHFL.IDX PT, R33, R33, R84, 0x1c1f ;  /* 0x001c1f5421217589 */ /* 0x000e2200000e0000 */
[----:B------:R-:W-:-:S02]  /*f3b0*/  SEL R32, R122, R13, P0 ;  /* 0x0000000d7a207207 */ /* 0x000fc40000000000 */
[----:B----4-:R-:W-:Y:S01]  /*f3c0*/  SEL R61, R109, R30, P0 ;  /* 0x0000001e6d3d7207 */ /* 0x010fe20000000000 */
[----:B------:R-:W4:Y:S01]  /*f3d0*/  SHFL.IDX PT, R35, R35, R84, 0x1c1f ;  /* 0x001c1f5423237589 */ /* 0x000f2200000e0000 */
[----:B------:R-:W1:Y:S01]  /*f3e0*/  @P2 LDC R109, c[0x0][0xbec] ;  /* 0x0002fb00ff6d2b82 */ /* 0x000e620000000800 */
[----:B---3--:R-:W-:Y:S02]  /*f3f0*/  SEL R46, R29, R114, P0 ;  /* 0x000000721d2e7207 */ /* 0x008fe40000000000 */
[----:B------:R-:W-:Y:S01]  /*f400*/  SHFL.IDX PT, R104, R104, R84, 0x1c1f ;  /* 0x001c1f5468687589 */ /* 0x000fe200000e0000 */
[----:B------:R-:W-:Y:S02]  /*f410*/  SEL R29, R119, R14, P0 ;  /* 0x0000000e771d7207 */ /* 0x000fe40000000000 */
[----:B------:R-:W-:Y:S01]  /*f420*/  SEL R34, R13, R122, P0 ;  /* 0x0000007a0d227207 */ /* 0x000fe20000000000 */
[----:B------:R-:W3:Y:S01]  /*f430*/  SHFL.IDX PT, R103, R103, R84, 0x1c1f ;  /* 0x001c1f5467677589 */ /* 0x000ee200000e0000 */
[----:B------:R-:W3:Y:S01]  /*f440*/  LDC.64 R114, c[0x0][0xb40] ;  /* 0x0002d000ff727b82 */ /* 0x000ee20000000a00 */
[----:B--2---:R-:W-:-:S02]  /*f450*/  SEL R98, R99, R110, P0 ;  /* 0x0000006e63627207 */ /* 0x004fc40000000000 */
[----:B------:R-:W-:Y:S01]  /*f460*/  SHFL.IDX PT, R55, R55, R84, 0x1c1f ;  /* 0x001c1f5437377589 */ /* 0x000fe200000e0000 */
[----:B------:R-:W-:Y:S02]  /*f470*/  SEL R11, R105, R126, P0 ;  /* 0x0000007e690b7207 */ /* 0x000fe40000000000 */
[----:B------:R-:W-:Y:S01]  /*f480*/  SEL R13, R126, R105, P0 ;  /* 0x000000697e0d7207 */ /* 0x000fe20000000000 */
[----:B------:R-:W2:Y:S01]  /*f490*/  SHFL.IDX PT, R57, R57, R84, 0x1c1f ;  /* 0x001c1f5439397589 */ /* 0x000ea200000e0000 */
[----:B------:R-:W2:Y:S01]  /*f4a0*/  @P2 LDC R119, c[0x0][0xbec] ;  /* 0x0002fb00ff772b82 */ /* 0x000ea20000000800 */
[----:B-----5:R-:W-:Y:S02]  /*f4b0*/  SEL R14, R102, R123, P0 ;  /* 0x0000007b660e7207 */ /* 0x020fe40000000000 */
[----:B------:R-:W-:Y:S01]  /*f4c0*/  SHFL.IDX PT, R108, R108, R84, 0x1c1f ;  /* 0x001c1f546c6c7589 */ /* 0x000fe200000e0000 */
[----:B0-----:R-:W-:Y:S02]  /*f4d0*/  SEL R24, R118, R33, P0 ;  /* 0x0000002176187207 */ /* 0x001fe40000000000 */
[----:B------:R-:W-:Y:S01]  /*f4e0*/  SEL R26, R33, R118, P0 ;  /* 0x00000076211a7207 */ /* 0x000fe20000000000 */
[----:B------:R-:W0:Y:S01]  /*f4f0*/  SHFL.IDX PT, R101, R101, R84, 0x1c1f ;  /* 0x001c1f5465657589 */ /* 0x000e2200000e0000 */
[----:B----4-:R-:W-:-:S02]  /*f500*/  SEL R30, R35, R120, P0 ;  /* 0x00000078231e7207 */ /* 0x010fc40000000000 */
[----:B------:R-:W-:Y:S01]  /*f510*/  SEL R33, R121, R124, P0 ;  /* 0x0000007c79217207 */ /* 0x000fe20000000000 */
[----:B------:R-:W-:Y:S04]  /*f520*/  SHFL.IDX PT, R77, R77, R84, 0x1c1f ;  /* 0x001c1f544d4d7589 */ /* 0x000fe800000e0000 */
[----:B------:R-:W-:Y:S01]  /*f530*/  SHFL.IDX PT, R72, R72, R84, 0x1c1f ;  /* 0x001c1f5448487589 */ /* 0x000fe200000e0000 */
[----:B---3--:R-:W-:-:S03]  /*f540*/  IMAD.WIDE.U32 R4, R114, UR36, R4 ;  /* 0x0000002472047c25 */ /* 0x008fc6000f8e0004 */
[----:B------:R-:W-:Y:S04]  /*f550*/  SHFL.IDX PT, R73, R73, R84, 0x1c1f ;  /* 0x001c1f5449497589 */ /* 0x000fe800000e0000 */
[----:B------:R-:W-:Y:S01]  /*f560*/  SHFL.IDX PT, R70, R70, R84, 0x1c1f ;  /* 0x001c1f5446467589 */ /* 0x000fe200000e0000 */
[----:B--2---:R-:W-:-:S03]  /*f570*/  @P2 IMAD.HI.U32 R119, R52, R119, RZ ;  /* 0x0000007734772227 */ /* 0x004fc600078e00ff */
[----:B------:R-:W-:Y:S04]  /*f580*/  SHFL.IDX PT, R71, R71, R84, 0x1c1f ;  /* 0x001c1f5447477589 */ /* 0x000fe800000e0000 */
[----:B------:R-:W-:Y:S04]  /*f590*/  SHFL.IDX PT, R68, R68, R84, 0x1c1f ;  /* 0x001c1f5444447589 */ /* 0x000fe800000e0000 */
[----:B------:R-:W-:Y:S04]  /*f5a0*/  SHFL.IDX PT, R67, R67, R84, 0x1c1f ;  /* 0x001c1f5443437589 */ /* 0x000fe800000e0000 */
[----:B------:R-:W-:Y:S04]  /*f5b0*/  SHFL.IDX PT, R66, R66, R84, 0x1c1f ;  /* 0x001c1f5442427589 */ /* 0x000fe800000e0000 */
[----:B------:R-:W-:Y:S04]  /*f5c0*/  SHFL.IDX PT, R65, R65, R84, 0x1c1f ;  /* 0x001c1f5441417589 */ /* 0x000fe800000e0000 */
[----:B------:R-:W-:Y:S04]  /*f5d0*/  SHFL.IDX PT, R64, R64, R84, 0x1c1f ;  /* 0x001c1f5440407589 */ /* 0x000fe800000e0000 */
[----:B------:R2:W-:Y:S02]  /*f5e0*/  SHFL.IDX PT, R69, R69, R84, 0x1c1f ;  /* 0x001c1f5445457589 */ /* 0x0005e400000e0000 */
[----:B--2---:R-:W-:-:S02]  /*f5f0*/  SEL R84, R12, R87, P0 ;  /* 0x000000570c547207 */ /* 0x004fc40000000000 */
[----:B------:R-:W-:Y:S02]  /*f600*/  SEL R87, R85, R88, P0 ;  /* 0x0000005855577207 */ /* 0x000fe40000000000 */
[----:B------:R-:W-:Y:S02]  /*f610*/  SEL R85, R88, R85, P0 ;  /* 0x0000005558557207 */ /* 0x000fe40000000000 */
[----:B------:R-:W-:Y:S02]  /*f620*/  SEL R88, R92, R93, P0 ;  /* 0x0000005d5c587207 */ /* 0x000fe40000000000 */
[----:B------:R-:W-:Y:S02]  /*f630*/  SEL R92, R93, R92, P0 ;  /* 0x0000005c5d5c7207 */ /* 0x000fe40000000000 */
[----:B------:R-:W-:Y:S01]  /*f640*/  SEL R12, R15, R106, P0 ;  /* 0x0000006a0f0c7207 */ /* 0x000fe20000000000 */
[----:B------:R-:W-:Y:S01]  /*f650*/  IMAD R106, R112, UR37, RZ ;  /* 0x00000025706a7c24 */ /* 0x000fe2000f8e02ff */
[----:B------:R-:W-:-:S02]  /*f660*/  SEL R93, R91, R90, P0 ;  /* 0x0000005a5b5d7207 */ /* 0x000fc40000000000 */
[----:B------:R-:W-:Y:S01]  /*f670*/  SEL R90, R18, R95, P0 ;  /* 0x0000005f125a7207 */ /* 0x000fe20000000000 */
[----:B------:R-:W-:Y:S01]  /*f680*/  IMAD R105, R113, UR36, R106 ;  /* 0x0000002471697c24 */ /* 0x000fe2000f8e026a */
[----:B------:R-:W-:Y:S02]  /*f690*/  SEL R95, R96, R97, P0 ;  /* 0x00000061605f7207 */ /* 0x000fe40000000000 */
[----:B------:R-:W-:Y:S02]  /*f6a0*/  SEL R91, R97, R96, P0 ;  /* 0x00000060615b7207 */ /* 0x000fe40000000000 */
[----:B------:R-:W-:Y:S01]  /*f6b0*/  SEL R96, R110, R99, P0 ;  /* 0x000000636e607207 */ /* 0x000fe20000000000 */
[----:B------:R-:W-:Y:S01]  /*f6c0*/  IMAD R110, R114, UR37, RZ ;  /* 0x00000025726e7c24 */ /* 0x000fe2000f8e02ff */
[----:B------:R-:W-:Y:S02]  /*f6d0*/  SEL R99, R107, R28, P0 ;  /* 0x0000001c6b637207 */ /* 0x000fe40000000000 */
[----:B------:R-:W-:Y:S01]  /*f6e0*/  SEL R97, R28, R107, P0 ;  /* 0x0000006b1c617207 */ /* 0x000fe20000000000 */
[----:B------:R-:W-:Y:S01]  /*f6f0*/  IMAD.WIDE.U32 R106, R112, UR36, R6 ;  /* 0x00000024706a7c25 */ /* 0x000fe2000f8e0006 */
[----:B------:R-:W-:-:S02]  /*f700*/  SEL R18, R123, R102, P0 ;  /* 0x000000667b127207 */ /* 0x000fc40000000000 */
[----:B------:R-:W-:Y:S01]  /*f710*/  SEL R7, R53, R130, P0 ;  /* 0x0000008235077207 */ /* 0x000fe20000000000 */
[----:B------:R-:W-:Y:S01]  /*f720*/  IMAD.MOV R112, RZ, RZ, -R17 ;  /* 0x000000ffff707224 */ /* 0x000fe200078e0a11 */
[----:B------:R-:W-:Y:S01]  /*f730*/  SEL R17, R130, R53, P0 ;  /* 0x0000003582117207 */ /* 0x000fe20000000000 */
[----:B-1----:R-:W-:Y:S01]  /*f740*/  @P2 IMAD.HI.U32 R102, R52, R109, RZ ;  /* 0x0000006d34662227 */ /* 0x002fe200078e00ff */
[----:B------:R-:W-:Y:S02]  /*f750*/  SEL R28, R120, R35, P0 ;  /* 0x00000023781c7207 */ /* 0x000fe40000000000 */
[----:B------:R-:W-:Y:S01]  /*f760*/  SEL R15, R19, R128, P0 ;  /* 0x00000080130f7207 */ /* 0x000fe20000000000 */
[----:B------:R-:W-:Y:S01]  /*f770*/  IMAD R117, R117, R112, UR4 ;  /* 0x0000000475757e24 */ /* 0x000fe2000f8e0270 */
[----:B------:R-:W-:Y:S01]  /*f780*/  ULDC.64 UR4, c[0x0][0xbe0] ;  /* 0x0002f80000047ab9 */ /* 0x000fe20000000a00 */
[----:B------:R-:W-:Y:S01]  /*f790*/  IMAD.IADD R107, R107, 0x1, R105 ;  /* 0x000000016b6b7824 */ /* 0x000fe200078e0269 */
[----:B------:R-:W-:Y:S01]  /*f7a0*/  SEL R6, R16, R125, P0 ;  /* 0x0000007d10067207 */ /* 0x000fe20000000000 */
[----:B------:R-:W-:Y:S01]  /*f7b0*/  IMAD.MOV.U32 R105, RZ, RZ, R52 ;  /* 0x000000ffff697224 */ /* 0x000fe200078e0034 */
[----:B------:R-:W-:Y:S01]  /*f7c0*/  @P2 SHF.R.U32.HI R105, RZ, R111, R102 ;  /* 0x0000006fff692219 */ /* 0x000fe20000011666 */
[----:B------:R-:W-:Y:S01]  /*f7d0*/  IMAD R111, R115, UR36, R110 ;  /* 0x00000024736f7c24 */ /* 0x000fe2000f8e026e */
[----:B------:R-:W-:Y:S01]  /*f7e0*/  SHF.R.S32.HI R53, RZ, 0x1f, R117 ;  /* 0x0000001fff357819 */ /* 0x000fe20000011475 */
[----:B------:R-:W-:Y:S01]  /*f7f0*/  IMAD.MOV.U32 R110, RZ, RZ, R4 ;  /* 0x000000ffff6e7224 */ /* 0x000fe200078e0004 */
[----:B------:R-:W-:Y:S01]  /*f800*/  SEL R35, R124, R121, P0 ;  /* 0x000000797c237207 */ /* 0x000fe20000000000 */
[----:B------:R-:W-:Y:S01]  /*f810*/  IMAD.IADD R111, R5, 0x1, R111 ;  /* 0x00000001056f7824 */ /* 0x000fe200078e026f */
[----:B------:R-:W-:Y:S01]  /*f820*/  SEL R19, R128, R19, P0 ;  /* 0x0000001380137207 */ /* 0x000fe20000000000 */
[----:B------:R-:W-:Y:S01]  /*f830*/  IMAD R5, R53, UR4, RZ ;  /* 0x0000000435057c24 */ /* 0x000fe2000f8e02ff */
[----:B------:R-:W-:Y:S01]  /*f840*/  SEL R16, R125, R16, P0 ;  /* 0x000000107d107207 */ /* 0x000fe20000000000 */
[----:B------:R-:W-:-:S02]  /*f850*/  IMAD R53, R53, UR6, RZ ;  /* 0x0000000635357c24 */ /* 0x000fc4000f8e02ff */
[C---:B------:R-:W-:Y:S02]  /*f860*/  IMAD R112, R117.reuse, UR5, R5 ;  /* 0x0000000575707c24 */ /* 0x040fe4000f8e0205 */
[----:B------:R-:W-:Y:S01]  /*f870*/  IMAD.WIDE.U32 R4, R117, UR4, R106 ;  /* 0x0000000475047c25 */ /* 0x000fe2000f8e006a */
[----:B------:R-:W-:-:S03]  /*f880*/  ULDC.64 UR4, c[0x0][0xb30] ;  /* 0x0002cc0000047ab9 */ /* 0x000fc60000000a00 */
[----:B------:R-:W-:Y:S01]  /*f890*/  IMAD.MOV.U32 R109, RZ, RZ, R52 ;  /* 0x000000ffff6d7224 */ /* 0x000fe200078e0034 */
[----:B------:R-:W-:Y:S01]  /*f8a0*/  @P2 SHF.R.U32.HI R109, RZ, R116, R119 ;  /* 0x00000074ff6d2219 */ /* 0x000fe20000011677 */
[C---:B------:R-:W-:Y:S01]  /*f8b0*/  IMAD R113, R117.reuse, UR7, R53 ;  /* 0x0000000775717c24 */ /* 0x040fe2000f8e0235 */
[----:B------:R-:W-:Y:S01]  /*f8c0*/  SHF.R.S32.HI R53, RZ, 0x1f, R105 ;  /* 0x0000001fff357819 */ /* 0x000fe20000011469 */
[----:B------:R-:W-:Y:S01]  /*f8d0*/  IMAD.WIDE.U32 R106, R117, UR6, R110 ;  /* 0x00000006756a7c25 */ /* 0x000fe2000f8e006e */
[----:B------:R-:W-:Y:S01]  /*f8e0*/  IADD3 R4, P2, R105, R4, RZ ;  /* 0x0000000469047210 */ /* 0x000fe20007f5e0ff */
[----:B------:R-:W-:Y:S01]  /*f8f0*/  ULDC.64 UR6, c[0x0][0xbc8] ;  /* 0x0002f20000067ab9 */ /* 0x000fe20000000a00 */
[----:B------:R-:W-:Y:S01]  /*f900*/  SHF.R.S32.HI R102, RZ, 0x1f, R109 ;  /* 0x0000001fff667819 */ /* 0x000fe2000001146d */
[----:B------:R-:W-:Y:S01]  /*f910*/  IMAD.MOV R105, RZ, RZ, -R105 ;  /* 0x000000ffff697224 */ /* 0x000fe200078e0a69 */
[----:B------:R-:W-:Y:S01]  /*f920*/  IADD3.X R5, R53, R5, R112, P2, !PT ;  /* 0x0000000535057210 */ /* 0x000fe200017fe470 */
[----:B------:R-:W-:-:S02]  /*f930*/  IMAD.MOV R111, RZ, RZ, -R109 ;  /* 0x000000ffff6f7224 */ /* 0x000fc400078e0a6d */
[C-C-:B------:R-:W-:Y:S02]  /*f940*/  IMAD R53, R127.reuse, R105, R52.reuse ;  /* 0x000000697f357224 */ /* 0x140fe400078e0234 */
[----:B------:R-:W-:Y:S02]  /*f950*/  IMAD R102, R102, UR4, RZ ;  /* 0x0000000466667c24 */ /* 0x000fe4000f8e02ff */
[----:B------:R-:W-:Y:S01]  /*f960*/  IMAD R111, R127, R111, R52 ;  /* 0x0000006f7f6f7224 */ /* 0x000fe200078e0234 */
[----:B------:R-:W-:Y:S01]  /*f970*/  SHF.R.S32.HI R52, RZ, 0x1f, R53 ;  /* 0x0000001fff347819 */ /* 0x000fe20000011435 */
[----:B------:R-:W-:Y:S02]  /*f980*/  IMAD.IADD R107, R107, 0x1, R113 ;  /* 0x000000016b6b7824 */ /* 0x000fe400078e0271 */
[C---:B------:R-:W-:Y:S01]  /*f990*/  IMAD R105, R109.reuse, UR5, R102 ;  /* 0x000000056d697c24 */ /* 0x040fe2000f8e0266 */
[----:B------:R-:W-:Y:S01]  /*f9a0*/  SHF.R.S32.HI R102, RZ, 0x1f, R111 ;  /* 0x0000001fff667819 */ /* 0x000fe2000001146f */
[----:B------:R-:W-:Y:S01]  /*f9b0*/  IMAD.WIDE.U32 R106, R109, UR4, R106 ;  /* 0x000000046d6a7c25 */ /* 0x000fe2000f8e006a */
[----:B------:R-:W1:Y:S01]  /*f9c0*/  S2UR UR5, SR_CgaCtaId ;  /* 0x00000000000579c3 */ /* 0x000e620000008800 */
[----:B------:R-:W-:-:S02]  /*f9d0*/  UMOV UR4, 0x400 ;  /* 0x0000040000047882 */ /* 0x000fc40000000000 */
[----:B------:R-:W-:Y:S02]  /*f9e0*/  IMAD R52, R52, UR6, RZ ;  /* 0x0000000634347c24 */ /* 0x000fe4000f8e02ff */
[----:B------:R-:W-:Y:S02]  /*f9f0*/  IMAD.IADD R107, R107, 0x1, R105 ;  /* 0x000000016b6b7824 */ /* 0x000fe400078e0269 */
[----:B------:R-:W-:Y:S02]  /*fa00*/  IMAD R102, R102, UR8, RZ ;  /* 0x0000000866667c24 */ /* 0x000fe4000f8e02ff */
[C---:B------:R-:W-:Y:S02]  /*fa10*/  IMAD R105, R53.reuse, UR7, R52 ;  /* 0x0000000735697c24 */ /* 0x040fe4000f8e0234 */
[----:B------:R-:W-:Y:S01]  /*fa20*/  IMAD.WIDE.U32 R52, R53, UR6, R4 ;  /* 0x0000000635347c25 */ /* 0x000fe2000f8e0004 */
[----:B------:R-:W-:Y:S01]  /*fa30*/  ULDC.64 UR6, c[0x0][0xba8] ;  /* 0x0002ea0000067ab9 */ /* 0x000fe20000000a00 */
[----:B------:R-:W-:-:S02]  /*fa40*/  SEL R4, R50, R103, P0 ;  /* 0x0000006732047207 */ /* 0x000fc40000000000 */
        /* <DEDUP_REMOVED lines=10> */
[----:B-1----:R-:W-:Y:S01]  /*faf0*/  ULEA UR4, UR5, UR4, 0x18 ;  /* 0x0000000405047291 */ /* 0x002fe2000f8ec03f */
[----:B------:R-:W-:Y:S01]  /*fb00*/  LEA.HI.X R109, R52, UR7, R5, 0x2, P2 ;  /* 0x00000007346d7c11 */ /* 0x000fe200090f1405 */
[----:B------:R-:W-:Y:S01]  /*fb10*/  IMAD R105, R127, UR6, RZ ;  /* 0x000000067f697c24 */ /* 0x000fe2000f8e02ff */
[----:B------:R-:W-:Y:S01]  /*fb20*/  LEA.HI.X R107, R110, UR9, R107, 0x2, P3 ;  /* 0x000000096e6b7c11 */ /* 0x000fe200098f146b */
[----:B------:R-:W-:Y:S01]  /*fb30*/  UIADD3 UR4, UR4, 0x33420, URZ ;  /* 0x0003342004047890 */ /* 0x000fe2000fffe03f */
[----:B------:R-:W-:Y:S01]  /*fb40*/  SHFL.IDX PT, R110, R114, RZ, 0x1c1f ;  /* 0x001c1fff726e7589 */ /* 0x000fe200000e0000 */
[----:B------:R-:W-:-:S02]  /*fb50*/  SEL R5, R51, R104, P0 ;  /* 0x0000006833057207 */ /* 0x000fc40000000000 */
[----:B------:R-:W-:Y:S01]  /*fb60*/  SEL R51, R104, R51, P0 ;  /* 0x0000003368337207 */ /* 0x000fe20000000000 */
[----:B------:R-:W1:Y:S01]  /*fb70*/  SHFL.IDX PT, R111, R109, RZ, 0x1c1f ;  /* 0x001c1fff6d6f7589 */ /* 0x000e6200000e0000 */
[C---:B------:R-:W-:Y:S01]  /*fb80*/  VIADD R104, R100.reuse, 0x8 ;  /* 0x0000000864687836 */ /* 0x040fe20000000000 */
[CC--:B------:R-:W-:Y:S01]  /*fb90*/  ISETP.GE.OR P2, PT, R100.reuse, R105.reuse, P1 ;  /* 0x000000696400720c */ /* 0x0c0fe20000f46670 */
[----:B------:R-:W-:Y:S01]  /*fba0*/  UPRMT UR4, URZ, 0x654, UR4 ;  /* 0x000006543f047896 */ /* 0x000fe20008000004 */
[----:B------:R-:W2:Y:S01]  /*fbb0*/  SHFL.IDX PT, R113, R109, 0x1, 0x1c1f ;  /* 0x003c1f006d717f89 */ /* 0x000ea200000e0000 */
[-C--:B------:R-:W-:Y:S02]  /*fbc0*/  ISETP.GE.AND P3, PT, R100, R105.reuse, PT ;  /* 0x000000696400720c */ /* 0x080fe40003f66270 */
[----:B------:R-:W-:Y:S01]  /*fbd0*/  ISETP.GE.OR P1, PT, R104, R105, P1 ;  /* 0x000000696800720c */ /* 0x000fe20000f26670 */
[----:B------:R3:W4:Y:S01]  /*fbe0*/  SHFL.IDX PT, R102, R106, RZ, 0x1c1f ;  /* 0x001c1fff6a667589 */ /* 0x00072200000e0000 */
[----:B------:R-:W-:-:S02]  /*fbf0*/  SEL R52, R56, R57, P0 ;  /* 0x0000003938347207 */ /* 0x000fc40000000000 */
[----:B------:R-:W-:Y:S01]  /*fc00*/  SEL R56, R57, R56, P0 ;  /* 0x0000003839387207 */ /* 0x000fe20000000000 */
[----:B------:R-:W-:Y:S01]  /*fc10*/  SYNCS.ARRIVE.TRANS64.RED.A1T0 RZ, [UR4], RZ ;  /* 0x000000ffffff79a7 */ /* 0x000fe20008100404 */
[----:B------:R3:W3:Y:S01]  /*fc20*/  SHFL.IDX PT, R103, R107, RZ, 0x1c1f ;  /* 0x001c1fff6b677589 */ /* 0x0006e200000e0000 */
[----:B------:R-:W-:Y:S02]  /*fc30*/  SEL R53, R54, R55, P0 ;  /* 0x0000003736357207 */ /* 0x000fe40000000000 */
[----:B------:R-:W-:Y:S02]  /*fc40*/  SEL R57, R55, R54, P0 ;  /* 0x0000003637397207 */ /* 0x000fe40000000000 */
[----:B0-----:R-:W-:Y:S02]  /*fc50*/  SEL R54, R58, R101, P0 ;  /* 0x000000653a367207 */ /* 0x001fe40000000000 */
[----:B------:R-:W-:Y:S01]  /*fc60*/  SEL R58, R101, R58, P0 ;  /* 0x0000003a653a7207 */ /* 0x000fe20000000000 */
[----:B------:R-:W-:Y:S01]  /*fc70*/  IMAD.SHL.U32 R101, R76, 0x2, RZ ;  /* 0x000000024c657824 */ /* 0x000fe200078e00ff */
[----:B------:R-:W-:Y:S01]  /*fc80*/  SEL R55, R59, R108, P0 ;  /* 0x0000006c3b377207 */ /* 0x000fe20000000000 */
[----:B-1----:R0:W-:Y:S01]  /*fc90*/  @!P2 ST.E desc[UR38][R110.64], R2 ;  /* 0x000000026e00a985 */ /* 0x0021e2000c101926 */
[----:B------:R-:W-:-:S03]  /*fca0*/  SEL R59, R108, R59, P0 ;  /* 0x0000003b6c3b7207 */ /* 0x000fc60000000000 */
[----:B--2---:R0:W-:Y:S01]  /*fcb0*/  @!P1 ST.E desc[UR38][R112.64], R0 ;  /* 0x0000000070009985 */ /* 0x0041e2000c101926 */
[----:B------:R-:W-:Y:S05]  /*fcc0*/  @P3 BRA `(.L_x_5164) ;  /* 0x0000000800383947 */ /* 0x000fea0003800000 */
[C---:B0-----:R-:W-:Y:S01]  /*fcd0*/  VIADD R0, R101.reuse, 0x8 ;  /* 0x0000000865007836 */ /* 0x041fe20000000000 */
        /* <DEDUP_REMOVED lines=23> */
[----:B------:R1:W-:Y:S01]  /*fe50*/  @!P5 ST.E.64 desc[UR38][R110.64], R80 ;  /* 0x000000506e00d985 */ /* 0x0003e2000c101b26 */
[----:B------:R-:W-:Y:S01]  /*fe60*/  @!P2 LEA.HI R112, R112, R112, RZ, 0x1 ;  /* 0x000000707070a211 */ /* 0x000fe200078f08ff */
[----:B0-----:R-:W-:Y:S01]  /*fe70*/  @!P3 IMAD.WIDE R74, R113, 0x4, R102 ;  /* 0x00000004714ab825 */ /* 0x001fe200078e0266 */
[----:B------:R-:W-:Y:S02]  /*fe80*/  ISETP.GE.AND P5, PT, R114, UR4, PT ;  /* 0x0000000472007c0c */ /* 0x000fe4000bfa6270 */
[----:B------:R-:W-:Y:S01]  /*fe90*/  @!P2 LOP3.LUT R109, R112, 0xfffffffe, RZ, 0xc0, !PT ;  /* 0xfffffffe706da812 */ /* 0x000fe200078ec0ff */
[----:B------:R-:W-:Y:S01]  /*fea0*/  VIADD R100, R101, 0x40 ;  /* 0x0000004065647836 */ /* 0x000fe20000000000 */
[----:B------:R0:W-:Y:S01]  /*feb0*/  @!P3 ST.E.64 desc[UR38][R74.64], R78 ;  /* 0x0000004e4a00b985 */ /* 0x0001e2000c101b26 */
[----:B------:R-:W-:-:S02]  /*fec0*/  @!P4 LEA.HI R0, R0, R0, RZ, 0x1 ;  /* 0x000000000000c211 */ /* 0x000fc400078f08ff */
[--C-:B------:R-:W-:Y:S01]  /*fed0*/  @!P2 IMAD.WIDE R108, R109, 0x4, R102.reuse ;  /* 0x000000046d6ca825 */ /* 0x100fe200078e0266 */
[----:B------:R-:W-:Y:S02]  /*fee0*/  ISETP.GE.AND P3, PT, R100, UR4, PT ;  /* 0x0000000464007c0c */ /* 0x000fe4000bf66270 */
[----:B------:R-:W-:Y:S01]  /*fef0*/  @!P6 LEA.HI R76, R76, R76, RZ, 0x1 ;  /* 0x0000004c4c4ce211 */ /* 0x000fe200078f08ff */
[--C-:B-1----:R-:W-:Y:S01]  /*ff00*/  @!P1 IMAD.WIDE R80, R115, 0x4, R102.reuse ;  /* 0x0000000473509825 */ /* 0x102fe200078e0266 */
[----:B------:R-:W-:Y:S02]  /*ff10*/  @!P4 LOP3.LUT R111, R0, 0xfffffffe, RZ, 0xc0, !PT ;  /* 0xfffffffe006fc812 */ /* 0x000fe400078ec0ff */
[----:B------:R-:W-:Y:S01]  /*ff20*/  @!P5 LEA.HI R114, R114, R114, RZ, 0x1 ;  /* 0x000000727272d211 */ /* 0x000fe200078f08ff */
[C---:B------:R-:W-:Y:S01]  /*ff30*/  VIADD R110, R101.reuse, 0x48 ;  /* 0x00000048656e7836 */ /* 0x040fe20000000000 */
[----:B------:R1:W-:Y:S01]  /*ff40*/  @!P1 ST.E.64 desc[UR38][R80.64], R82 ;  /* 0x0000005250009985 */ /* 0x0003e2000c101b26 */
[----:B------:R-:W-:Y:S01]  /*ff50*/  VIADD R0, R101, 0x50 ;  /* 0x0000005065007836 */ /* 0x000fe20000000000 */
[----:B0-----:R-:W-:Y:S01]  /*ff60*/  @!P5 LOP3.LUT R79, R114, 0xfffffffe, RZ, 0xc0, !PT ;  /* 0xfffffffe724fd812 */ /* 0x001fe200078ec0ff */
[--C-:B------:R-:W-:Y:S01]  /*ff70*/  @!P4 IMAD.WIDE R74, R111, 0x4, R102.reuse ;  /* 0x000000046f4ac825 */ /* 0x100fe200078e0266 */
[----:B------:R-:W-:Y:S01]  /*ff80*/  ISETP.GE.AND P1, PT, R110, UR4, PT ;  /* 0x000000046e007c0c */ /* 0x000fe2000bf26270 */
[----:B------:R-:W-:Y:S01]  /*ff90*/  @!P2 ST.E.64 desc[UR38][R108.64], R86 ;  /* 0x000000566c00a985 */ /* 0x000fe2000c101b26 */
[----:B------:R-:W-:Y:S01]  /*ffa0*/  ISETP.GE.AND P2, PT, R0, UR4, PT ;  /* 0x0000000400007c0c */ /* 0x000fe2000bf46270 */
[----:B------:R-:W-:Y:S01]  /*ffb0*/  @!P5 IMAD.WIDE R78, R79, 0x4, R102 ;  /* 0x000000044f4ed825 */ /* 0x000fe200078e0266 */
[----:B------:R-:W-:Y:S01]  /*ffc0*/  @!P3 LEA.HI R100, R100, R100, RZ, 0x1 ;  /* 0x000000646464b211 */ /* 0x000fe200078f08ff */
[----:B------:R0:W-:Y:S04]  /*ffd0*/  @!P4 ST.E.64 desc[UR38][R74.64], R84 ;  /* 0x000000544a00c985 */ /* 0x0001e8000c101b26 */
[----:B------:R2:W-:Y:S01]  /*ffe0*/  @!P5 ST.E.64 desc[UR38][R78.64], R88 ;  /* 0x000000584e00d985 */ /* 0x0005e2000c101b26 */
[----:B-1----:R-:W-:Y:S01]  /*fff0*/  @!P6 LOP3.LUT R81, R76, 0xfffffffe, RZ, 0xc0, !PT ;  /* 0xfffffffe4c51e812 */ /* 0x002fe200078ec0ff */
[----:B------:R-:W-:Y:S01]  /*10000*/  VIADD R76, R101, 0x58 ;  /* 0x00000058654c7836 */ /* 0x000fe20000000000 */
[----:B------:R-:W-:-:S02]  /*10010*/  @!P3 LOP3.LUT R83, R100, 0xfffffffe, RZ, 0xc0, !PT ;  /* 0xfffffffe6453b812 */ /* 0x000fc400078ec0ff */
[----:B------:R-:W-:Y:S01]  /*10020*/  @!P1 LEA.HI R110, R110, R110, RZ, 0x1 ;  /* 0x0000006e6e6e9211 */ /* 0x000fe200078f08ff */
[--C-:B------:R-:W-:Y:S01]  /*10030*/  @!P6 IMAD.WIDE R80, R81, 0x4, R102.reuse ;  /* 0x000000045150e825 */ /* 0x100fe200078e0266 */
[----:B------:R-:W-:Y:S02]  /*10040*/  ISETP.GE.AND P4, PT, R76, UR4, PT ;  /* 0x000000044c007c0c */ /* 0x000fe4000bf86270 */
[----:B------:R-:W-:Y:S01]  /*10050*/  @!P2 LEA.HI R0, R0, R0, RZ, 0x1 ;  /* 0x000000000000a211 */ /* 0x000fe200078f08ff */
[--C-:B------:R-:W-:Y:S01]  /*10060*/  @!P3 IMAD.WIDE R82, R83, 0x4, R102.reuse ;  /* 0x000000045352b825 */ /* 0x100fe200078e0266 */
[----:B0-----:R-:W-:Y:S01]  /*10070*/  @!P1 LOP3.LUT R75, R110, 0xfffffffe, RZ, 0xc0, !PT ;  /* 0xfffffffe6e4b9812 */ /* 0x001fe200078ec0ff */
[----:B------:R0:W-:Y:S01]  /*10080*/  @!P6 ST.E.64 desc[UR38][R80.64], R92 ;  /* 0x0000005c5000e985 */ /* 0x0001e2000c101b26 */
[----:B------:R-:W-:Y:S01]  /*10090*/  @!P2 LOP3.LUT R85, R0, 0xfffffffe, RZ, 0xc0, !PT ;  /* 0xfffffffe0055a812 */ /* 0x000fe200078ec0ff */
[----:B------:R-:W-:Y:S02]  /*100a0*/  VIADD R86, R101, 0x60 ;  /* 0x0000006065567836 */ /* 0x000fe40000000000 */
[--C-:B------:R-:W-:Y:S01]  /*100b0*/  @!P1 IMAD.WIDE R74, R75, 0x4, R102.reuse ;  /* 0x000000044b4a9825 */ /* 0x100fe200078e0266 */
[----:B------:R1:W-:Y:S02]  /*100c0*/  @!P3 ST.E.64 desc[UR38][R82.64], R94 ;  /* 0x0000005e5200b985 */ /* 0x0003e4000c101b26 */
[----:B------:R-:W-:Y:S01]  /*100d0*/  ISETP.GE.AND P3, PT, R86, UR4, PT ;  /* 0x0000000456007c0c */ /* 0x000fe2000bf66270 */
[----:B------:R-:W-:Y:S01]  /*100e0*/  VIADD R0, R101, 0x68 ;  /* 0x0000006865007836 */ /* 0x000fe20000000000 */
[----:B------:R-:W-:Y:S01]  /*100f0*/  @!P4 LEA.HI R76, R76, R76, RZ, 0x1 ;  /* 0x0000004c4c4cc211 */ /* 0x000fe200078f08ff */
[----:B------:R3:W-:Y:S01]  /*10100*/  @!P1 ST.E.64 desc[UR38][R74.64], R90 ;  /* 0x0000005a4a009985 */ /* 0x0007e2000c101b26 */
[----:B--2---:R-:W-:-:S02]  /*10110*/  @!P2 IMAD.WIDE R78, R85, 0x4, R102 ;  /* 0x00000004554ea825 */ /* 0x004fc400078e0266 */
[----:B------:R-:W-:Y:S02]  /*10120*/  ISETP.GE.AND P1, PT, R0, UR4, PT ;  /* 0x0000000400007c0c */ /* 0x000fe4000bf26270 */
[----:B0-----:R-:W-:Y:S01]  /*10130*/  @!P4 LOP3.LUT R81, R76, 0xfffffffe, RZ, 0xc0, !PT ;  /* 0xfffffffe4c51c812 */ /* 0x001fe200078ec0ff */
[C---:B------:R-:W-:Y:S01]  /*10140*/  VIADD R80, R101.reuse, 0x70 ;  /* 0x0000007065507836 */ /* 0x040fe20000000000 */
[----:B------:R0:W-:Y:S01]  /*10150*/  @!P2 ST.E.64 desc[UR38][R78.64], R98 ;  /* 0x000000624e00a985 */ /* 0x0001e2000c101b26 */
[C---:B------:R-:W-:Y:S02]  /*10160*/  VIADD R84, R101.reuse, 0x78 ;  /* 0x0000007865547836 */ /* 0x040fe40000000000 */
[C---:B-1----:R-:W-:Y:S01]  /*10170*/  VIADD R82, R101.reuse, 0x80 ;  /* 0x0000008065527836 */ /* 0x042fe20000000000 */
[----:B------:R-:W-:Y:S01]  /*10180*/  ISETP.GE.AND P6, PT, R80, UR4, PT ;  /* 0x0000000450007c0c */ /* 0x000fe2000bfc6270 */
[----:B------:R-:W-:Y:S01]  /*10190*/  VIADD R76, R101, 0x88 ;  /* 0x00000088654c7836 */ /* 0x000fe20000000000 */
[----:B------:R-:W-:Y:S01]  /*101a0*/  ISETP.GE.AND P5, PT, R84, UR4, PT ;  /* 0x0000000454007c0c */ /* 0x000fe2000bfa6270 */
[----:B---3--:R-:W-:Y:S01]  /*101b0*/  @!P4 IMAD.WIDE R74, R81, 0x4, R102 ;  /* 0x00000004514ac825 */ /* 0x008fe200078e0266 */
[----:B------:R-:W-:-:S02]  /*101c0*/  ISETP.GE.AND P2, PT, R82, UR4, PT ;  /* 0x0000000452007c0c */ /* 0x000fc4000bf46270 */
[----:B------:R-:W-:Y:S02]  /*101d0*/  @!P3 LEA.HI R86, R86, R86, RZ, 0x1 ;  /* 0x000000565656b211 */ /* 0x000fe400078f08ff */
[----:B------:R1:W-:Y:S01]  /*101e0*/  @!P4 ST.E.64 desc[UR38][R74.64], R96 ;  /* 0x000000604a00c985 */ /* 0x0003e2000c101b26 */
[----:B------:R-:W-:Y:S02]  /*101f0*/  ISETP.GE.AND P4, PT, R76, UR4, PT ;  /* 0x000000044c007c0c */ /* 0x000fe4000bf86270 */
[----:B------:R-:W-:Y:S02]  /*10200*/  @!P1 LEA.HI R0, R0, R0, RZ, 0x1 ;  /* 0x0000000000009211 */ /* 0x000fe400078f08ff */
[----:B0-----:R-:W-:Y:S02]  /*10210*/  @!P3 LOP3.LUT R79, R86, 0xfffffffe, RZ, 0xc0, !PT ;  /* 0xfffffffe564fb812 */ /* 0x001fe400078ec0ff */
[----:B------:R-:W-:Y:S02]  /*10220*/  @!P1 LOP3.LUT R81, R0, 0xfffffffe, RZ, 0xc0, !PT ;  /* 0xfffffffe00519812 */ /* 0x000fe400078ec0ff */
[----:B------:R-:W-:Y:S01]  /*10230*/  @!P6 LEA.HI R0, R80, R80, RZ, 0x1 ;  /* 0x000000505000e211 */ /* 0x000fe200078f08ff */
[----:B------:R-:W-:Y:S01]  /*10240*/  @!P3 IMAD.WIDE R78, R79, 0x4, R102 ;  /* 0x000000044f4eb825 */ /* 0x000fe200078e0266 */
[----:B------:R-:W-:-:S02]  /*10250*/  @!P5 LEA.HI R84, R84, R84, RZ, 0x1 ;  /* 0x000000545454d211 */ /* 0x000fc400078f08ff */
[----:B------:R-:W-:Y:S01]  /*10260*/  @!P2 LEA.HI R82, R82, R82, RZ, 0x1 ;  /* 0x000000525252a211 */ /* 0x000fe200078f08ff */
[--C-:B------:R-:W-:Y:S01]  /*10270*/  @!P1 IMAD.WIDE R80, R81, 0x4, R102.reuse ;  /* 0x0000000451509825 */ /* 0x100fe200078e0266 */
[----:B------:R-:W-:Y:S01]  /*10280*/  @!P6 LOP3.LUT R83, R0, 0xfffffffe, RZ, 0xc0, !PT ;  /* 0xfffffffe0053e812 */ /* 0x000fe200078ec0ff */
[----:B------:R0:W-:Y:S01]  /*10290*/  @!P3 ST.E.64 desc[UR38][R78.64], R60 ;  /* 0x0000003c4e00b985 */ /* 0x0001e2000c101b26 */
[----:B------:R-:W-:Y:S01]  /*102a0*/  @!P4 LEA.HI R76, R76, R76, RZ, 0x1 ;  /* 0x0000004c4c4cc211 */ /* 0x000fe200078f08ff */
[----:B------:R-:W-:Y:S01]  /*102b0*/  VIADD R0, R101, 0x90 ;  /* 0x0000009065007836 */ /* 0x000fe20000000000 */
[----:B------:R-:W-:Y:S01]  /*102c0*/  @!P5 LOP3.LUT R85, R84, 0xfffffffe, RZ, 0xc0, !PT ;  /* 0xfffffffe5455d812 */ /* 0x000fe200078ec0ff */
[--C-:B-1----:R-:W-:Y:S01]  /*102d0*/  @!P6 IMAD.WIDE R74, R83, 0x4, R102.reuse ;  /* 0x00000004534ae825 */ /* 0x102fe200078e0266 */
[----:B------:R-:W-:Y:S01]  /*102e0*/  @!P2 LOP3.LUT R87, R82, 0xfffffffe, RZ, 0xc0, !PT ;  /* 0xfffffffe5257a812 */ /* 0x000fe200078ec0ff */
[----:B------:R1:W-:Y:S01]  /*102f0*/  @!P1 ST.E.64 desc[UR38][R80.64], R62 ;  /* 0x0000003e50009985 */ /* 0x0003e2000c101b26 */
[----:B------:R-:W-:Y:S01]  /*10300*/  ISETP.GE.AND P1, PT, R0, UR4, PT ;  /* 0x0000000400007c0c */ /* 0x000fe2000bf26270 */
[----:B------:R-:W-:-:S02]  /*10310*/  @!P5 IMAD.WIDE R82, R85, 0x4, R102 ;  /* 0x000000045552d825 */ /* 0x000fc400078e0266 */
[----:B------:R2:W-:Y:S01]  /*10320*/  @!P6 ST.E.64 desc[UR38][R74.64], R48 ;  /* 0x000000304a00e985 */ /* 0x0005e2000c101b26 */
[----:B0-----:R-:W-:Y:S01]  /*10330*/  @!P4 LOP3.LUT R79, R76, 0xfffffffe, RZ, 0xc0, !PT ;  /* 0xfffffffe4c4fc812 */ /* 0x001fe200078ec0ff */
[--C-:B------:R-:W-:Y:S02]  /*10340*/  @!P2 IMAD.WIDE R60, R87, 0x4, R102.reuse ;  /* 0x00000004573ca825 */ /* 0x100fe400078e0266 */
[----:B------:R-:W-:Y:S02]  /*10350*/  @!P5 ST.E.64 desc[UR38][R82.64], R46 ;  /* 0x0000002e5200d985 */ /* 0x000fe4000c101b26 */
[----:B------:R-:W-:Y:S02]  /*10360*/  VIADD R76, R101, 0x98 ;  /* 0x00000098654c7836 */ /* 0x000fe40000000000 */
[----:B------:R0:W-:Y:S01]  /*10370*/  @!P2 ST.E.64 desc[UR38][R60.64], R42 ;  /* 0x0000002a3c00a985 */ /* 0x0001e2000c101b26 */
[----:B-1----:R-:W-:Y:S01]  /*10380*/  @!P4 IMAD.WIDE R62, R79, 0x4, R102 ;  /* 0x000000044f3ec825 */ /* 0x002fe200078e0266 */
[----:B------:R-:W-:-:S02]  /*10390*/  @!P1 LEA.HI R0, R0, R0, RZ, 0x1 ;  /* 0x0000000000009211 */ /* 0x000fc400078f08ff */
[----:B------:R-:W-:Y:S01]  /*103a0*/  ISETP.GE.AND P2, PT, R76, UR4, PT ;  /* 0x000000044c007c0c */ /* 0x000fe2000bf46270 */
[C---:B------:R-:W-:Y:S01]  /*103b0*/  VIADD R78, R101.reuse, 0xa0 ;  /* 0x000000a0654e7836 */ /* 0x040fe20000000000 */
[----:B------:R1:W-:Y:S01]  /*103c0*/  @!P4 ST.E.64 desc[UR38][R62.64], R44 ;  /* 0x0000002c3e00c985 */ /* 0x0003e2000c101b26 */
[C---:B------:R-:W-:Y:S02]  /*103d0*/  VIADD R79, R101.reuse, 0xa8 ;  /* 0x000000a8654f7836 */ /* 0x040fe40000000000 */
[C---:B--2---:R-:W-:Y:S01]  /*103e0*/  VIADD R48, R101.reuse, 0xb0 ;  /* 0x000000b065307836 */ /* 0x044fe20000000000 */
[----:B------:R-:W-:Y:S01]  /*103f0*/  ISETP.GE.AND P3, PT, R78, UR4, PT ;  /* 0x000000044e007c0c */ /* 0x000fe2000bf66270 */
[----:B------:R-:W-:Y:S01]  /*10400*/  VIADD R49, R101, 0xb8 ;  /* 0x000000b865317836 */ /* 0x000fe20000000000 */
[----:B------:R-:W-:Y:S02]  /*10410*/  ISETP.GE.AND P4, PT, R79, UR4, PT ;  /* 0x000000044f007c0c */ /* 0x000fe4000bf86270 */
[----:B------:R-:W-:-:S02]  /*10420*/  ISETP.GE.AND P5, PT, R48, UR4, PT ;  /* 0x0000000430007c0c */ /* 0x000fc4000bfa6270 */
[----:B------:R-:W-:Y:S02]  /*10430*/  ISETP.GE.AND P6, PT, R49, UR4, PT ;  /* 0x0000000431007c0c */ /* 0x000fe4000bfc6270 */
[----:B------:R-:W-:Y:S02]  /*10440*/  @!P2 LEA.HI R76, R76, R76, RZ, 0x1 ;  /* 0x0000004c4c4ca211 */ /* 0x000fe400078f08ff */
[----:B0-----:R-:W-:Y:S02]  /*10450*/  @!P1 LOP3.LUT R43, R0, 0xfffffffe, RZ, 0xc0, !PT ;  /* 0xfffffffe002b9812 */ /* 0x001fe400078ec0ff */
[----:B-1----:R-:W-:Y:S02]  /*10460*/  @!P2 LOP3.LUT R45, R76, 0xfffffffe, RZ, 0xc0, !PT ;  /* 0xfffffffe4c2da812 */ /* 0x002fe400078ec0ff */
[----:B------:R-:W-:Y:S02]  /*10470*/  @!P3 LEA.HI R78, R78, R78, RZ, 0x1 ;  /* 0x0000004e4e4eb211 */ /* 0x000fe400078f08ff */
[----:B------:R-:W-:Y:S01]  /*10480*/  @!P4 LEA.HI R79, R79, R79, RZ, 0x1 ;  /* 0x0000004f4f4fc211 */ /* 0x000fe200078f08ff */
[----:B------:R-:W-:Y:S01]  /*10490*/  @!P2 IMAD.WIDE R44, R45, 0x4, R102 ;  /* 0x000000042d2ca825 */ /* 0x000fe200078e0266 */
[----:B------:R-:W-:-:S02]  /*104a0*/  @!P5 LEA.HI R48, R48, R48, RZ, 0x1 ;  /* 0x000000303030d211 */ /* 0x000fc400078f08ff */
[----:B------:R-:W-:Y:S02]  /*104b0*/  @!P6 LEA.HI R42, R49, R49, RZ, 0x1 ;  /* 0x00000031312ae211 */ /* 0x000fe400078f08ff */
[----:B------:R-:W-:Y:S02]  /*104c0*/  @!P3 LOP3.LUT R47, R78, 0xfffffffe, RZ, 0xc0, !PT ;  /* 0xfffffffe4e2fb812 */ /* 0x000fe400078ec0ff */
[----:B------:R-:W-:Y:S02]  /*104d0*/  @!P4 LOP3.LUT R49, R79, 0xfffffffe, RZ, 0xc0, !PT ;  /* 0xfffffffe4f31c812 */ /* 0x000fe400078ec0ff */
[----:B------:R-:W-:Y:S01]  /*104e0*/  @!P5 LOP3.LUT R61, R48, 0xfffffffe, RZ, 0xc0, !PT ;  /* 0xfffffffe303dd812 */ /* 0x000fe200078ec0ff */
[----:B------:R-:W-:Y:S01]  /*104f0*/  @!P3 IMAD.WIDE R46, R47, 0x4, R102 ;  /* 0x000000042f2eb825 */ /* 0x000fe200078e0266 */
[----:B------:R-:W-:-:S03]  /*10500*/  @!P6 LOP3.LUT R63, R42, 0xfffffffe, RZ, 0xc0, !PT ;  /* 0xfffffffe2a3fe812 */ /* 0x000fc600078ec0ff */
[----:B------:R-:W-:-:S04]  /*10510*/  @!P1 IMAD.WIDE R42, R43, 0x4, R102 ;  /* 0x000000042b2a9825 */ /* 0x000fc800078e0266 */
[--C-:B------:R-:W-:Y:S01]  /*10520*/  @!P4 IMAD.WIDE R48, R49, 0x4, R102.reuse ;  /* 0x000000043130c825 */ /* 0x100fe200078e0266 */
[----:B------:R1:W-:Y:S03]  /*10530*/  @!P1 ST.E.64 desc[UR38][R42.64], R24 ;  /* 0x000000182a009985 */ /* 0x0003e6000c101b26 */
[--C-:B------:R-:W-:Y:S01]  /*10540*/  @!P5 IMAD.WIDE R60, R61, 0x4, R102.reuse ;  /* 0x000000043d3cd825 */ /* 0x100fe200078e0266 */
[----:B------:R1:W-:Y:S03]  /*10550*/  @!P2 ST.E.64 desc[UR38][R44.64], R26 ;  /* 0x0000001a2c00a985 */ /* 0x0003e6000c101b26 */
[----:B------:R-:W-:Y:S01]  /*10560*/  @!P6 IMAD.WIDE R102, R63, 0x4, R102 ;  /* 0x000000043f66e825 */ /* 0x000fe200078e0266 */
[----:B------:R1:W-:Y:S04]  /*10570*/  @!P3 ST.E.64 desc[UR38][R46.64], R28 ;  /* 0x0000001c2e00b985 */ /* 0x0003e8000c101b26 */
[----:B------:R1:W-:Y:S04]  /*10580*/  @!P4 ST.E.64 desc[UR38][R48.64], R30 ;  /* 0x0000001e3000c985 */ /* 0x0003e8000c101b26 */
[----:B------:R1:W-:Y:S04]  /*10590*/  @!P5 ST.E.64 desc[UR38][R60.64], R32 ;  /* 0x000000203c00d985 */ /* 0x0003e8000c101b26 */
[----:B------:R1:W-:Y:S02]  /*105a0*/  @!P6 ST.E.64 desc[UR38][R102.64], R34 ;  /* 0x000000226600e985 */ /* 0x0003e4000c101b26 */
.L_x_5164:
[----:B------:R-:W-:Y:S05]  /*105b0*/  BSYNC B0 ;  /* 0x0000000000007941 */ /* 0x000fea0003800000 */
.L_x_5163:
        /* <DEDUP_REMOVED lines=23> */
[----:B0-----:R-:W-:Y:S02]  /*10730*/  SEL R2, R20, R69, P0 ;  /* 0x0000004514027207 */ /* 0x001fe40000000000 */
[----:B------:R-:W-:Y:S01]  /*10740*/  SEL R8, R69, R20, P0 ;  /* 0x0000001445087207 */ /* 0x000fe20000000000 */
        /* <DEDUP_REMOVED lines=61> */
[C---:B-1----:R-:W-:Y:S01]  /*10b20*/  VIADD R12, R101.reuse, 0x68 ;  /* 0x00000068650c7836 */ /* 0x042fe20000000000 */
[----:B------:R-:W-:Y:S01]  /*10b30*/  @!P2 LEA.HI R18, R18, R18, RZ, 0x1 ;  /* 0x000000121212a211 */ /* 0x000fe200078f08ff */
[----:B------:R-:W-:Y:S02]  /*10b40*/  VIADD R16, R101, 0x80 ;  /* 0x0000008065107836 */ /* 0x000fe40000000000 */
[----:B--2---:R-:W-:Y:S01]  /*10b50*/  @!P1 IMAD.WIDE R4, R11, 0x4, R24 ;  /* 0x000000040b049825 */ /* 0x004fe200078e0218 */
[----:B------:R-:W-:-:S02]  /*10b60*/  ISETP.GE.AND P5, PT, R12, UR4, PT ;  /* 0x000000040c007c0c */ /* 0x000fc4000bfa6270 */
[----:B------:R-:W-:Y:S01]  /*10b70*/  @!P3 LEA.HI R0, R0, R0, RZ, 0x1 ;  /* 0x000000000000b211 */ /* 0x000fe200078f08ff */
[----:B------:R-:W-:Y:S01]  /*10b80*/  VIADD R14, R101, 0x70 ;  /* 0x00000070650e7836 */ /* 0x000fe20000000000 */
[----:B------:R1:W-:Y:S01]  /*10b90*/  @!P1 ST.E.64 desc[UR38][R4.64], R52 ;  /* 0x0000003404009985 */ /* 0x0003e2000c101b26 */
[----:B------:R-:W-:Y:S01]  /*10ba0*/  @!P0 IMAD.WIDE R10, R45, 0x4, R24 ;  /* 0x000000042d0a8825 */ /* 0x000fe200078e0218 */
[----:B------:R-:W-:Y:S02]  /*10bb0*/  @!P3 LOP3.LUT R13, R0, 0xfffffffe, RZ, 0xc0, !PT ;  /* 0xfffffffe000db812 */ /* 0x000fe400078ec0ff */
[----:B------:R-:W-:Y:S01]  /*10bc0*/  ISETP.GE.AND P1, PT, R14, UR4, PT ;  /* 0x000000040e007c0c */ /* 0x000fe2000bf26270 */
[----:B------:R-:W-:Y:S01]  /*10bd0*/  VIADD R15, R101, 0x78 ;  /* 0x00000078650f7836 */ /* 0x000fe20000000000 */
[----:B------:R2:W-:Y:S01]  /*10be0*/  @!P0 ST.E.64 desc[UR38][R10.64], R56 ;  /* 0x000000380a008985 */ /* 0x0005e2000c101b26 */
[----:B0-----:R-:W-:Y:S02]  /*10bf0*/  @!P2 LOP3.LUT R7, R18, 0xfffffffe, RZ, 0xc0, !PT ;  /* 0xfffffffe1207a812 */ /* 0x001fe400078ec0ff */
        /* <DEDUP_REMOVED lines=70> */
.L_x_5162:
        /* <DEDUP_REMOVED lines=55> */
.L_x_5124:
        /* <DEDUP_REMOVED lines=18> */
.L_x_5165:
[----:B------:R-:W-:Y:S01]  /*114f0*/  ULDC UR8, c[0x0][0xc50] ;  /* 0x0003140000087ab9 */ /* 0x000fe20000000800 */
[----:B------:R-:W-:Y:S01]  /*11500*/  UMOV UR36, UR6 ;  /* 0x0000000600247c82 */ /* 0x000fe20008000000 */
[----:B------:R-:W-:-:S11]  /*11510*/  UISETP.NE.AND UP0, UPT, UR8, 0x1, UPT ;  /* 0x000000010800788c */ /* 0x000fd6000bf05270 */
[----:B------:R-:W-:Y:S01]  /*11520*/  @UP0 ULDC UR4, c[0x0][0xc54] ;  /* 0x0003150000040ab9 */ /* 0x000fe20000000800 */
[----:B------:R-:W-:Y:S01]  /*11530*/  @UP0 ULDC UR7, c[0x0][0xc58] ;  /* 0x0003160000070ab9 */ /* 0x000fe20000000800 */
[----:B------:R-:W-:-:S04]  /*11540*/  UIMAD.WIDE.U32 UR4, UR6, UR4, URZ ;  /* 0x00000004060472a5 */ /* 0x000fc8000f8e003f */
[----:B------:R-:W-:-:S12]  /*11550*/  @UP0 USHF.R.U32.HI UR36, URZ, UR7, UR5 ;  /* 0x000000073f240299 */ /* 0x000fd80008011605 */
.L_x_5166:
        /* <DEDUP_REMOVED lines=22> */
[----:B0-----:R-:W-:-:S04]  /*116c0*/  USHF.L.U32 UR41, UR41, 0x7, URZ ;  /* 0x0000000729297899 */ /* 0x001fc8000800063f */
[----:B------:R-:W-:-:S04]  /*116d0*/  UIADD3 UR6, UR41, 0x7f, URZ ;  /* 0x0000007f29067890 */ /* 0x000fc8000fffe03f */
[----:B------:R-:W-:Y:S02]  /*116e0*/  UIMAD.WIDE.U32 UR4, UR6, UR4, URZ ;  /* 0x00000004060472a5 */ /* 0x000fe4000f8e003f */
[----:B------:R-:W-:Y:S02]  /*116f0*/  UIMAD UR4, UR7, UR9, 0x9f ;  /* 0x0000009f070474a4 */ /* 0x000fe4000f8e0209 */
[----:B------:R-:W-:Y:S02]  /*11700*/  @UP1 USHF.R.U32.HI UR6, URZ, UR11, UR5 ;  /* 0x0000000b3f061299 */ /* 0x000fe40008011605 */
[----:B------:R-:W-:Y:S02]  /*11710*/  UIMAD.WIDE UR4, UR4, 0x66666667, URZ ;  /* 0x66666667040478a5 */ /* 0x000fe4000f8e023f */
[----:B------:R-:W-:Y:S02]  /*11720*/  UIADD3 UR6, UR10, UR6, URZ ;  /* 0x000000060a067290 */ /* 0x000fe4000fffe03f */
[----:B------:R-:W-:-:S02]  /*11730*/  USHF.R.U32.HI UR9, URZ, 0x1f, UR5 ;  /* 0x0000001f3f097899 */ /* 0x000fc40008011605 */
[----:B------:R-:W-:Y:S02]  /*11740*/  UIMAD.WIDE UR6, UR6, 0x66666667, URZ ;  /* 0x66666667060678a5 */ /* 0x000fe4000f8e023f */
[----:B------:R-:W-:Y:S02]  /*11750*/  ULEA.HI.SX32 UR9, UR5, UR9, 0x1a ;  /* 0x0000000905097291 */ /* 0x000fe4000f8fd23f */
[----:B------:R-:W-:Y:S02]  /*11760*/  USHF.R.U32.HI UR4, URZ, 0x1f, UR7 ;  /* 0x0000001f3f047899 */ /* 0x000fe40008011607 */
[----:B------:R-:W-:Y:S02]  /*11770*/  ULOP3.LUT UR5, UR8, 0xffff, URZ, 0xc0, !UPT ;  /* 0x0000ffff08057892 */ /* 0x000fe4000f8ec03f */
[----:B------:R-:W-:Y:S02]  /*11780*/  ULEA.HI.SX32 UR4, UR7, UR4, 0x1a ;  /* 0x0000000407047291 */ /* 0x000fe4000f8fd23f */
[----:B------:R-:W-:-:S02]  /*11790*/  USHF.R.U32.HI UR7, URZ, 0x10, UR8 ;  /* 0x000000103f077899 */ /* 0x000fc40008011608 */
[----:B------:R-:W-:-:S04]  /*117a0*/  UISETP.LT.AND UP0, UPT, UR9, UR4, UPT ;  /* 0x000000040900728c */ /* 0x000fc8000bf01270 */
[----:B------:R-:W-:Y:S02]  /*117b0*/  USEL UR6, UR9, UR4, UP0 ;  /* 0x0000000409067287 */ /* 0x000fe40008000000 */
[----:B------:R-:W-:Y:S02]  /*117c0*/  UISETP.NE.AND UP0, UPT, UR7, URZ, UPT ;  /* 0x0000003f0700728c */ /* 0x000fe4000bf05270 */
[----:B------:R-:W-:-:S06]  /*117d0*/  UISETP.GE.AND UP1, UPT, UR6, 0x1, UPT ;  /* 0x000000010600788c */ /* 0x000fcc000bf26270 */
        /* <DEDUP_REMOVED lines=31> */
.L_x_5168:
        /* <DEDUP_REMOVED lines=30> */
.L_x_5169:
        /* <DEDUP_REMOVED lines=20> */
.L_x_5170:
        /* <DEDUP_REMOVED lines=20> */
.L_x_5171:
        /* <DEDUP_REMOVED lines=18> */
.L_x_5172:
        /* <DEDUP_REMOVED lines=10> */
[----:B------:R-:W-:Y:S01]  /*11ff0*/  UMOV UR4, 0xffffffff ;  /* 0xffffffff00047882 */ /* 0x000fe20000000000 */
[----:B------:R-:W-:Y:S02]  /*12000*/  LOP3.LUT R8, R6, 0x7f, RZ, 0xc0, !PT ;  /* 0x0000007f06087812 */ /* 0x000fe400078ec0ff */
[----:B------:R-:W-:Y:S01]  /*12010*/  LOP3.LUT R5, R18, 0x180, RZ, 0xc0, !PT ;  /* 0x0000018012057812 */ /* 0x000fe200078ec0ff */
[----:B0-----:R-:W0:Y:S03]  /*12020*/  LDC.64 R2, c[0x0][0x418] ;  /* 0x00010600ff027b82 */ /* 0x001e260000000a00 */
[----:B------:R-:W-:Y:S01]  /*12030*/  LOP3.LUT R0, R5, 0x30, R0, 0xf8, !PT ;  /* 0x0000003005007812 */ /* 0x000fe200078ef800 */
[----:B------:R-:W-:-:S05]  /*12040*/  IMAD.SHL.U32 R5, R6, 0x8, RZ ;  /* 0x0000000806057824 */ /* 0x000fca00078e00ff */
[----:B------:R-:W-:Y:S01]  /*12050*/  LOP3.LUT R5, R0, 0x30, R5, 0x78, !PT ;  /* 0x0000003000057812 */ /* 0x000fe200078e7805 */
[----:B------:R-:W-:-:S03]  /*12060*/  IMAD.SHL.U32 R0, R6, 0x20, RZ ;  /* 0x0000002006007824 */ /* 0x000fc600078e00ff */
[----:B------:R-:W-:Y:S01]  /*12070*/  LOP3.LUT R18, R5, 0x640, R18, 0xf8, !PT ;  /* 0x0000064005127812 */ /* 0x000fe200078ef812 */
[----:B------:R-:W-:Y:S01]  /*12080*/  IMAD.SHL.U32 R5, R8, 0x10, RZ ;  /* 0x0000001008057824 */ /* 0x000fe200078e00ff */
[----:B------:R-:W-:-:S04]  /*12090*/  LOP3.LUT R4, R0, 0x80, RZ, 0xc0, !PT ;  /* 0x0000008000047812 */ /* 0x000fc800078ec0ff */
[----:B------:R-:W-:Y:S01]  /*120a0*/  LOP3.LUT R7, R5, 0x600, RZ, 0xc0, !PT ;  /* 0x0000060005077812 */ /* 0x000fe200078ec0ff */
[----:B------:R-:W-:Y:S01]  /*120b0*/  IMAD.SHL.U32 R5, R6, 0x4, RZ ;  /* 0x0000000406057824 */ /* 0x000fe200078e00ff */
[--C-:B------:R-:W-:Y:S02]  /*120c0*/  LOP3.LUT R4, R4, 0x10, R6.reuse, 0xf8, !PT ;  /* 0x0000001004047812 */ /* 0x100fe400078ef806 */
[----:B------:R-:W-:Y:S02]  /*120d0*/  SHF.R.U32.HI R6, RZ, 0x5, R6 ;  /* 0x00000005ff067819 */ /* 0x000fe40000011606 */
[----:B------:R-:W-:Y:S02]  /*120e0*/  LOP3.LUT R4, R4, 0x10, R5, 0x78, !PT ;  /* 0x0000001004047812 */ /* 0x000fe400078e7805 */
[----:B0-----:R-:W-:Y:S02]  /*120f0*/  ISETP.NE.U32.AND P0, PT, R2, RZ, PT ;  /* 0x000000ff0200720c */ /* 0x001fe40003f05070 */
[----:B------:R-:W-:-:S02]  /*12100*/  LOP3.LUT R5, R7, 0x60, R0, 0xf8, !PT ;  /* 0x0000006007057812 */ /* 0x000fc400078ef800 */
[----:B------:R-:W-:Y:S02]  /*12110*/  ISETP.NE.AND.EX P1, PT, R3, RZ, PT, P0 ;  /* 0x000000ff0300720c */ /* 0x000fe40003f25300 */
[----:B------:R-:W-:Y:S02]  /*12120*/  LOP3.LUT R5, R5, 0x100, R0, 0xf8, !PT ;  /* 0x0000010005057812 */ /* 0x000fe400078ef800 */
[----:B------:R-:W-:Y:S02]  /*12130*/  P2R R0, PR, RZ, 0x2 ;  /* 0x00000002ff007803 */ /* 0x000fe40000000000 */
[----:B------:R-:W-:Y:S02]  /*12140*/  LOP3.LUT R17, R5, R4, RZ, 0xfc, !PT ;  /* 0x0000000405117212 */ /* 0x000fe400078efcff */
[----:B------:R-:W-:Y:S02]  /*12150*/  LOP3.LUT R6, R6, 0x3, RZ, 0xc0, !PT ;  /* 0x0000000306067812 */ /* 0x000fe400078ec0ff */
[----:B--2---:R-:W-:Y:S01]  /*12160*/  SHF.R.S32.HI R10, RZ, 0x1f, R9 ;  /* 0x0000001fff0a7819 */ /* 0x004fe20000011409 */
[----:B------:R0:W-:Y:S01]  /*12170*/  STL [R1+0x4], R9 ;  /* 0x0000040901007387 */ /* 0x0001e20000100800 */
[----:B------:R-:W-:-:S03]  /*12180*/  SEL R16, R9, RZ, !P1 ;  /* 0x000000ff09107207 */ /* 0x000fc60004800000 */
[----:B------:R0:W-:Y:S04]  /*12190*/  STL [R1+0x14], R0 ;  /* 0x0000140001007387 */ /* 0x0001e80000100800 */
[----:B------:R0:W-:Y:S01]  /*121a0*/  STL [R1+0xc], R10 ;  /* 0x00000c0a01007387 */ /* 0x0001e20000100800 */
[----:B------:R-:W-:Y:S05]  /*121b0*/  BRA.DIV UR4, `(.L_x_5173) ;  /* 0x0000003a04c07947 */ /* 0x000fea000b800000 */
[----:B------:R1:W2:Y:S02]  /*121c0*/  SHFL.IDX PT, R14, R6, RZ, 0x1f ;  /* 0x00001fff060e7589 */ /* 0x0002a400000e0000 */
.L_x_5228:
        /* <DEDUP_REMOVED lines=9> */
.L_x_5231:
        /* <DEDUP_REMOVED lines=20> */
.L_x_5176:
[----:B0-----:R-:W-:Y:S01]  /*123a0*/  IMAD.MOV.U32 R2, RZ, RZ, 0x1 ;  /* 0x00000001ff027424 */ /* 0x001fe200078e00ff */
[----:B------:R-:W-:-:S04]  /*123b0*/  ISETP.NE.AND P1, PT, R8, RZ, PT ;  /* 0x000000ff0800720c */ /* 0x000fc80003f25270 */
[----:B------:R-:W-:-:S04]  /*123c0*/  SHF.L.U32 R2, R2, 0x1f, RZ ;  /* 0x0000001f02027819 */ /* 0x000fc800000006ff */
[----:B------:R-:W0:Y:S02]  /*123d0*/  SYNCS.PHASECHK.TRANS64.TRYWAIT P0, [UR40+0x33480], R2 ;  /* 0x03348002ff0075a7 */ /* 0x000e240008000168 */
[----:B0-----:R-:W-:Y:S05]  /*123e0*/  @!P0 BRA `(.L_x_5177) ;  /* 0x0000003800748947 */ /* 0x001fea0003800000 */
.L_x_5232:
[----:B------:R-:W-:Y:S05]  /*123f0*/  @P1 BRA `(.L_x_5178) ;  /* 0x0000000000181947 */ /* 0x000fea0003800000 */
[----:B------:R-:W2:Y:S01]  /*12400*/  S2R R4, SR_TID.X ;  /* 0x0000000000047919 */ /* 0x000ea20000002100 */
[----:B0-----:R-:W-:-:S04]  /*12410*/  IMAD.MOV.U32 R3, RZ, RZ, 0x7800 ;  /* 0x00007800ff037424 */ /* 0x001fc800078e00ff */
[----:B------:R3:W-:Y:S01]  /*12420*/  SYNCS.ARRIVE.TRANS64 RZ, [UR40+0x33470], R3 ;  /* 0x03347003ffff79a7 */ /* 0x0007e20008000028 */
[----:B--2---:R-:W-:-:S13]  /*12430*/  LOP3.LUT P0, RZ, R4, 0x1f, RZ, 0xc0, !PT ;  /* 0x0000001f04ff7812 */ /* 0x004fda000780c0ff */
[----:B---3--:R-:W-:Y:S05]  /*12440*/  @!P0 BRA `(.L_x_5178) ;  /* 0x0000000000048947 */ /* 0x008fea0003800000 */
[----:B------:R-:W-:Y:S01]  /*12450*/  BPT.TRAP 0x1 ;  /* 0x000000040000795c */ /* 0x000fe20000300000 */
.L_x_5178:
        /* <DEDUP_REMOVED lines=28> */
.L_x_5233:
[----:B------:R-:W-:Y:S05]  /*12620*/  @P1 BRA `(.L_x_5180) ;  /* 0x0000000000181947 */ /* 0x000fea0003800000 */
[----:B0-----:R-:W0:Y:S01]  /*12630*/  S2R R3, SR_TID.X ;  /* 0x0000000000037919 */ /* 0x001e220000002100 */
[----:B------:R-:W-:-:S04]  /*12640*/  IMAD.MOV.U32 R2, RZ, RZ, 0x7800 ;  /* 0x00007800ff027424 */ /* 0x000fc800078e00ff */
[----:B------:R2:W-:Y:S01]  /*12650*/  SYNCS.ARRIVE.TRANS64 RZ, [UR40+0x33430], R2 ;  /* 0x03343002ffff79a7 */ /* 0x0005e20008000028 */
[----:B0-----:R-:W-:-:S13]  /*12660*/  LOP3.LUT P0, RZ, R3, 0x1f, RZ, 0xc0, !PT ;  /* 0x0000001f03ff7812 */ /* 0x001fda000780c0ff */
[----:B--2---:R-:W-:Y:S05]  /*12670*/  @!P0 BRA `(.L_x_5180) ;  /* 0x0000000000048947 */ /* 0x004fea0003800000 */
[----:B------:R-:W-:Y:S01]  /*12680*/  BPT.TRAP 0x1 ;  /* 0x000000040000795c */ /* 0x000fe20000300000 */
.L_x_5180:
        /* <DEDUP_REMOVED lines=27> */
[----:B------:R2:W-:Y:S01]  /*12840*/  STL [R1+0x10], R0 ;  /* 0x0000100001007387 */ /* 0x0005e20000100800 */
[----:B------:R-:W-:Y:S01]  /*12850*/  NOP ;  /* 0x0000000000007918 */ /* 0x000fe20000000000 */
.L_x_5174:
        /* <DEDUP_REMOVED lines=22> */
.L_x_5181:
[----:B0-----:R-:W0:Y:S01]  /*129c0*/  S2R R2, SR_TID.X ;  /* 0x0000000000027919 */ /* 0x001e220000002100 */
[----:B------:R-:W2:Y:S01]  /*129d0*/  LDC R9, c[0x0][0x448] ;  /* 0x00011200ff097b82 */ /* 0x000ea20000000800 */
[----:B------:R-:W-:Y:S01]  /*129e0*/  USHF.R.S32.HI UR4, URZ, 0x1f, UR36 ;  /* 0x0000001f3f047899 */ /* 0x000fe20008011424 */
[----:B------:R-:W3:Y:S01]  /*129f0*/  S2R R5, SR_TID.X ;  /* 0x0000000000057919 */ /* 0x000ee20000002100 */
[----:B------:R-:W-:Y:S02]  /*12a00*/  ULDC.64 UR8, c[0x0][0x2d8] ;  /* 0x0000b60000087ab9 */ /* 0x000fe40000000a00 */
[----:B------:R-:W-:Y:S01]  /*12a10*/  UIMAD UR6, UR4, UR8, URZ ;  /* 0x00000008040672a4 */ /* 0x000fe2000f8e023f */
[----:B-1----:R-:W1:Y:S01]  /*12a20*/  S2R R6, SR_CTAID.Z ;  /* 0x0000000000067919 */ /* 0x002e620000002700 */
[----:B------:R-:W-:Y:S02]  /*12a30*/  UIMAD.WIDE.U32 UR4, UR36, UR8, URZ ;  /* 0x00000008240472a5 */ /* 0x000fe4000f8e003f */
[----:B------:R-:W-:-:S04]  /*12a40*/  UIMAD UR6, UR36, UR9, UR6 ;  /* 0x00000009240672a4 */ /* 0x000fc8000f8e0206 */
[----:B------:R-:W-:Y:S01]  /*12a50*/  UIADD3 UR5, UR5, UR6, URZ ;  /* 0x0000000605057290 */ /* 0x000fe2000fffe03f */
[----:B--2---:R-:W-:Y:S02]  /*12a60*/  ISETP.NE.AND P0, PT, R9, 0x1, PT ;  /* 0x000000010900780c */ /* 0x004fe40003f05270 */
[----:B0-----:R-:W-:Y:S02]  /*12a70*/  SHF.R.U32.HI R0, RZ, 0x3, R2 ;  /* 0x00000003ff007819 */ /* 0x001fe40000011602 */
[----:B------:R-:W-:Y:S01]  /*12a80*/  LOP3.LUT R2, R2, 0x7f, RZ, 0xc0, !PT ;  /* 0x0000007f02027812 */ /* 0x000fe200078ec0ff */
[C---:B---3--:R-:W-:Y:S01]  /*12a90*/  IMAD.SHL.U32 R8, R5.reuse, 0x10, RZ ;  /* 0x0000001005087824 */ /* 0x048fe200078e00ff */
[----:B------:R-:W-:Y:S01]  /*12aa0*/  LOP3.LUT R10, R5, 0x7f, RZ, 0xc0, !PT ;  /* 0x0000007f050a7812 */ /* 0x000fe200078ec0ff */
[----:B------:R-:W-:-:S06]  /*12ab0*/  IMAD.SHL.U32 R3, R0, 0x80, RZ ;  /* 0x0000008000037824 */ /* 0x000fcc00078e00ff */
[----:B------:R-:W0:Y:S01]  /*12ac0*/  @P0 LDC R7, c[0x0][0x44c] ;  /* 0x00011300ff070b82 */ /* 0x000e220000000800 */
[----:B------:R-:W-:Y:S01]  /*12ad0*/  IMAD.SHL.U32 R0, R0, 0x10, RZ ;  /* 0x0000001000007824 */ /* 0x000fe200078e00ff */
[----:B------:R-:W-:Y:S01]  /*12ae0*/  LOP3.LUT R8, R8, 0x30, RZ, 0xe2, !PT ;  /* 0x0000003008087812 */ /* 0x000fe200078ee2ff */
[----:B------:R-:W-:Y:S02]  /*12af0*/  IMAD.SHL.U32 R4, R2, 0x10, RZ ;  /* 0x0000001002047824 */ /* 0x000fe400078e00ff */
[C---:B------:R-:W-:Y:S01]  /*12b00*/  IMAD.SHL.U32 R2, R5.reuse, 0x10, RZ ;  /* 0x0000001005027824 */ /* 0x040fe200078e00ff */
[----:B------:R-:W-:Y:S01]  /*12b10*/  LOP3.LUT R3, R8, 0x180, R3, 0xf8, !PT ;  /* 0x0000018008037812 */ /* 0x000fe200078ef803 */
[----:B------:R-:W-:Y:S01]  /*12b20*/  IMAD.SHL.U32 R5, R5, 0x20, RZ ;  /* 0x0000002005057824 */ /* 0x000fe200078e00ff */
[----:B------:R-:W-:Y:S02]  /*12b30*/  LOP3.LUT R4, R4, 0x600, RZ, 0xc0, !PT ;  /* 0x0000060004047812 */ /* 0x000fe400078ec0ff */
[----:B------:R-:W-:-:S02]  /*12b40*/  LOP3.LUT R0, R3, 0x30, R0, 0x78, !PT ;  /* 0x0000003003007812 */ /* 0x000fc400078e7800 */
[----:B------:R-:W-:Y:S02]  /*12b50*/  LOP3.LUT R3, R2, 0x40, RZ, 0xc0, !PT ;  /* 0x0000004002037812 */ /* 0x000fe400078ec0ff */
[----:B------:R-:W-:Y:S02]  /*12b60*/  LOP3.LUT R5, R5, 0x60, RZ, 0xc0, !PT ;  /* 0x0000006005057812 */ /* 0x000fe400078ec0ff */
[----:B------:R-:W-:Y:S02]  /*12b70*/  IADD3 R0, R0, R3, R4 ;  /* 0x0000000300007210 */ /* 0x000fe40007ffe004 */
[----:B------:R-:W2:Y:S01]  /*12b80*/  LDC.64 R2, c[0x0][0x2e0] ;  /* 0x0000b800ff027b82 */ /* 0x000ea20000000a00 */
[----:B-1----:R-:W-:Y:S02]  /*12b90*/  SHF.R.S32.HI R4, RZ, 0x1f, R6 ;  /* 0x0000001fff047819 */ /* 0x002fe40000011406 */
[----:B------:R-:W-:-:S03]  /*12ba0*/  LEA.HI R5, R10, R5, RZ, 0x1e ;  /* 0x000000050a057211 */ /* 0x000fc600078ff0ff */
[----:B--2---:R-:W-:-:S04]  /*12bb0*/  IMAD R4, R4, R2, RZ ;  /* 0x0000000204047224 */ /* 0x004fc800078e02ff */
[C---:B------:R-:W-:Y:S02]  /*12bc0*/  IMAD R4, R6.reuse, R3, R4 ;  /* 0x0000000306047224 */ /* 0x040fe400078e0204 */
[----:B------:R-:W-:Y:S01]  /*12bd0*/  IMAD.WIDE.U32 R2, R6, R2, UR4 ;  /* 0x0000000406027e25 */ /* 0x000fe2000f8e0002 */
[----:B------:R-:W-:Y:S01]  /*12be0*/  ULDC.64 UR4, c[0x0][0x2d0] ;  /* 0x0000b40000047ab9 */ /* 0x000fe20000000a00 */
[----:B------:R-:W1:Y:S02]  /*12bf0*/  @P0 LDC R6, c[0x0][0x450] ;  /* 0x00011400ff060b82 */ /* 0x000e640000000800 */
[----:B------:R-:W-:Y:S02]  /*12c00*/  IMAD.IADD R3, R3, 0x1, R4 ;  /* 0x0000000103037824 */ /* 0x000fe400078e0204 */
[----:B------:R-:W2:Y:S02]  /*12c10*/  S2R R4, SR_CTAID.X ;  /* 0x0000000000047919 */ /* 0x000ea40000002500 */
[----:B--2---:R-:W-:-:S04]  /*12c20*/  IMAD R4, R4, 0x80, R5 ;  /* 0x0000008004047824 */ /* 0x004fc800078e0205 */
[----:B0-----:R-:W-:-:S04]  /*12c30*/  @P0 IMAD.HI.U32 R7, R4, R7, RZ ;  /* 0x0000000704070227 */ /* 0x001fc800078e00ff */
[----:B------:R-:W-:Y:S01]  /*12c40*/  IMAD.MOV.U32 R5, RZ, RZ, R4 ;  /* 0x000000ffff057224 */ /* 0x000fe200078e0004 */
        /* <DEDUP_REMOVED lines=20> */
[----:B------:R-:W-:-:S04]  /*12d90*/  ISETP.GE.AND P2, PT, R8, UR4, PT ;  /* 0x0000000408007c0c */ /* 0x000fc8000bf46270 */
[----:B------:R-:W-:Y:S01]  /*12da0*/  ISETP.GE.AND P1, PT, R2, UR4, PT ;  /* 0x0000000402007c0c */ /* 0x000fe2000bf26270 */
[----:B------:R-:W-:-:S03]  /*12db0*/  UMOV UR4, 0xffffffff ;  /* 0xffffffff00047882 */ /* 0x000fc60000000000 */
[----:B------:R-:W-:Y:S09]  /*12dc0*/  BRA.DIV UR4, `(.L_x_5182) ;  /* 0x00000032042c7947 */ /* 0x000ff2000b800000 */
[----:B------:R-:W0:Y:S01]  /*12dd0*/  S2R R6, SR_TID.X ;  /* 0x0000000000067919 */ /* 0x000e220000002100 */
[----:B------:R-:W-:Y:S02]  /*12de0*/  ULDC UR4, c[0x0][0x288] ;  /* 0x0000a20000047ab9 */ /* 0x000fe40000000800 */
[----:B------:R-:W-:Y:S01]  /*12df0*/  IMAD R3, R9, UR4, RZ ;  /* 0x0000000409037c24 */ /* 0x000fe2000f8e02ff */
[----:B------:R-:W1:Y:S01]  /*12e00*/  SHFL.IDX PT, R7, R5, RZ, 0x1c1f ;  /* 0x001c1fff05077589 */ /* 0x000e6200000e0000 */
[----:B0-----:R-:W-:-:S03]  /*12e10*/  LOP3.LUT R10, R6, 0x7f, RZ, 0xc0, !PT ;  /* 0x0000007f060a7812 */ /* 0x001fc600078ec0ff */
[----:B------:R-:W0:Y:S01]  /*12e20*/  SHFL.IDX PT, R6, R4, RZ, 0x1c1f ;  /* 0x001c1fff04067589 */ /* 0x000e2200000e0000 */
[----:B------:R-:W-:-:S04]  /*12e30*/  LEA.HI R2, R10, UR41, RZ, 0x1e ;  /* 0x000000290a027c11 */ /* 0x000fc8000f8ff0ff */
[----:B------:R-:W-:-:S13]  /*12e40*/  ISETP.GE.AND P4, PT, R2, R3, PT ;  /* 0x000000030200720c */ /* 0x000fda0003f86270 */
[----:B-1----:R-:W-:Y:S01]  /*12e50*/  @!P4 IADD3 R7, P3, R8, R7, RZ ;  /* 0x000000070807c210 */ /* 0x002fe20007f7e0ff */
[----:B------:R-:W-:-:S04]  /*12e60*/  @!P4 VIADD R9, R0, UR40 ;  /* 0x000000280009cc36 */ /* 0x000fc80008000000 */
[----:B0-----:R-:W-:-:S05]  /*12e70*/  @!P4 IMAD.X R6, RZ, RZ, R6, P3 ;  /* 0x000000ffff06c224 */ /* 0x001fca00018e0606 */
[----:B------:R-:W-:-:S04]  /*12e80*/  @!P4 LOP3.LUT R7, R7, R6, RZ, 0x3c, !PT ;  /* 0x000000060707c212 */ /* 0x000fc800078e3cff */
[----:B------:R-:W-:-:S04]  /*12e90*/  @!P4 LOP3.LUT R6, R7, R6, RZ, 0x3c, !PT ;  /* 0x000000060706c212 */ /* 0x000fc800078e3cff */
[----:B------:R-:W-:-:S05]  /*12ea0*/  @!P4 LOP3.LUT R7, R7, R6, RZ, 0x3c, !PT ;  /* 0x000000060707c212 */ /* 0x000fca00078e3cff */
[----:B------:R-:W-:Y:S01]  /*12eb0*/  @!PT LDS RZ, [RZ] ;  /* 0x00000000fffff984 */ /* 0x000fe20000000800 */
[----:B------:R-:W-:Y:S04]  /*12ec0*/  @!P4 LDGSTS.E.BYPASS.LTC128B.128 [R9+0x1e200], desc[UR38][R6.64], !P2 ;  /* 0x1e2000000609cfae */ /* 0x000fe8000d101d66 */
[----:B------:R-:W-:Y:S04]  /*12ed0*/  @!P4 LDGSTS.E.BYPASS.LTC128B.128 [R9+0x20200], desc[UR38][R6.64+0x40], !P0 ;  /* 0x202000400609cfae */ /* 0x000fe8000c101d66 */
[----:B------:R0:W-:Y:S02]  /*12ee0*/  @!P4 LDGSTS.E.BYPASS.LTC128B.128 [R9+0x22200], desc[UR38][R6.64+0x80], !P1 ;  /* 0x222000800609cfae */ /* 0x0001e4000c901d66 */
[----:B0-----:R-:W-:-:S02]  /*12ef0*/  VIADD R6, R2, 0x20 ;  /* 0x0000002002067836 */ /* 0x001fc40000000000 */
[----:B------:R-:W0:Y:S03]  /*12f00*/  SHFL.IDX PT, R7, R5, 0x1, 0x1c1f ;  /* 0x003c1f0005077f89 */ /* 0x000e2600000e0000 */
[----:B------:R-:W-:Y:S02]  /*12f10*/  ISETP.GE.AND P3, PT, R6, R3, PT ;  /* 0x000000030600720c */ /* 0x000fe40003f66270 */
        /* <DEDUP_REMOVED lines=8> */
[----:B------:R-:W-:Y:S04]  /*12fa0*/  @!P3 LDGSTS.E.BYPASS.LTC128B.128 [R9+0x20a00], desc[UR38][R6.64+0x40], !P0 ;  /* 0x20a000400609bfae */ /* 0x000fe8000c101d66 */
[----:B------:R0:W-:Y:S02]  /*12fb0*/  @!P3 LDGSTS.E.BYPASS.LTC128B.128 [R9+0x22a00], desc[UR38][R6.64+0x80], !P1 ;  /* 0x22a000800609bfae */ /* 0x0001e4000c901d66 */
[----:B0-----:R-:W-:-:S02]  /*12fc0*/  VIADD R6, R2, 0x40 ;  /* 0x0000004002067836 */ /* 0x001fc40000000000 */
[----:B------:R-:W0:Y:S03]  /*12fd0*/  SHFL.IDX PT, R7, R5, 0x2, 0x1c1f ;  /* 0x005c1f0005077f89 */ /* 0x000e2600000e0000 */
[----:B------:R-:W-:Y:S01]  /*12fe0*/  ISETP.GE.AND P3, PT, R6, R3, PT ;  /* 0x000000030600720c */ /* 0x000fe20003f66270 */
[----:B------:R-:W-:Y:S04]  /*12ff0*/  SHFL.IDX PT, R5, R5, 0x3, 0x1c1f ;  /* 0x007c1f0005057f89 */ /* 0x000fe800000e0000 */
[----:B------:R-:W1:Y:S04]  /*13000*/  SHFL.IDX PT, R6, R4, 0x2, 0x1c1f ;  /* 0x005c1f0004067f89 */ /* 0x000e6800000e0000 */
[----:B------:R-:W2:Y:S04]  /*13010*/  SHFL.IDX PT, R4, R4, 0x3, 0x1c1f ;  /* 0x007c1f0004047f89 */ /* 0x000ea800000e0000 */
[----:B------:R-:W-:Y:S01]  /*13020*/  @!P3 VIADD R21, R0, UR40 ;  /* 0x000000280015bc36 */ /* 0x000fe20008000000 */
        /* <DEDUP_REMOVED lines=8> */
.L_x_5242:
        /* <DEDUP_REMOVED lines=13> */
.L_x_5184:
[----:B------:R-:W-:Y:S05]  /*13180*/  BSYNC B0 ;  /* 0x0000000000007941 */ /* 0x000fea0003800000 */
.L_x_5183:
[----:B------:R-:W-:Y:S01]  /*13190*/  NOP ;  /* 0x0000000000007918 */ /* 0x000fe20000000000 */
[----:B------:R-:W-:Y:S01]  /*131a0*/  SYNCS.ARRIVE.TRANS64.RED.A0T1 RZ, [UR40+0x33400], RZ ;  /* 0x033400ffffff79a7 */ /* 0x000fe20008200428 */
[----:B------:R-:W-:Y:S01]  /*131b0*/  IMAD.MOV.U32 R0, RZ, RZ, 0x1 ;  /* 0x00000001ff007424 */ /* 0x000fe200078e00ff */
[----:B------:R-:W-:Y:S04]  /*131c0*/  ARRIVES.LDGSTSBAR.64.TRANSCNT [UR40+0x33400] ;  /* 0x03340000ff0079b0 */ /* 0x000fe80008000aa8 */
[----:B------:R-:W-:Y:S01]  /*131d0*/  SHF.L.U32 R0, R0, 0x1f, RZ ;  /* 0x0000001f00007819 */ /* 0x000fe200000006ff */
[----:B------:R-:W-:Y:S01]  /*131e0*/  NOP ;  /* 0x0000000000007918 */ /* 0x000fe20000000000 */
[----:B--2---:R-:W2:Y:S01]  /*131f0*/  LDL R3, [R1+0x8] ;  /* 0x0000080001037983 */ /* 0x004ea20000100800 */
[----:B------:R-:W-:Y:S01]  /*13200*/  SYNCS.ARRIVE.TRANS64.A1T0 RZ, [UR40+0x33400], RZ ;  /* 0x033400ffffff79a7 */ /* 0x000fe20008100028 */
[----:B------:R-:W-:Y:S01]  /*13210*/  VIADD R2, R19, 0xfffffffe ;  /* 0xfffffffe13027836 */ /* 0x000fe20000000000 */
[----:B------:R-:W3:Y:S04]  /*13220*/  SYNCS.PHASECHK.TRANS64.TRYWAIT P0, [UR40+0x33420], R0 ;  /* 0x03342000ff0075a7 */ /* 0x000ee80008000168 */
[----:B--2---:R-:W-:Y:S01]  /*13230*/  ISETP.GE.AND P1, PT, R2, R3, PT ;  /* 0x000000030200720c */ /* 0x004fe20003f26270 */
[----:B---3--:R-:W-:-:S12]  /*13240*/  @!P0 BRA `(.L_x_5185) ;  /* 0x0000003000788947 */ /* 0x008fd80003800000 */
.L_x_5243:
[----:B--2---:R-:W-:-:S05]  /*13250*/  IMAD.MOV.U32 R0, RZ, RZ, 0x1 ;  /* 0x00000001ff007424 */ /* 0x004fca00078e00ff */
[----:B------:R2:W-:Y:S01]  /*13260*/  STL [R1], R0 ;  /* 0x0000000001007387 */ /* 0x0005e20000100800 */
[----:B------:R-:W-:Y:S05]  /*13270*/  @!P1 BRA `(.L_x_5186) ;  /* 0x0000001400d49947 */ /* 0x000fea0003800000 */
[----:B------:R-:W3:Y:S01]  /*13280*/  LDL R3, [R1+0x18] ;  /* 0x0000180001037983 */ /* 0x000ee20000100800 */
[----:B--2---:R-:W-:Y:S02]  /*13290*/  IMAD.MOV.U32 R0, RZ, RZ, 0x1 ;  /* 0x00000001ff007424 */ /* 0x004fe400078e00ff */
[----:B------:R-:W-:Y:S01]  /*132a0*/  IMAD.MOV.U32 R8, RZ, RZ, RZ ;  /* 0x000000ffff087224 */ /* 0x000fe200078e00ff */
[C---:B---3--:R-:W-:Y:S02]  /*132b0*/  LOP3.LUT R4, R3.reuse, 0x1, RZ, 0xfc, !PT ;  /* 0x0000000103047812 */ /* 0x048fe400078efcff */
[----:B------:R-:W-:-:S03]  /*132c0*/  LOP3.LUT R3, R3, 0x2, RZ, 0xfc, !PT ;  /* 0x0000000203037812 */ /* 0x000fc600078efcff */
[----:B------:R2:W-:Y:S04]  /*132d0*/  STL [R1+0x20], R4 ;  /* 0x0000200401007387 */ /* 0x0005e80000100800 */
[----:B------:R2:W-:Y:S02]  /*132e0*/  STL [R1+0x1c], R3 ;  /* 0x00001c0301007387 */ /* 0x0005e40000100800 */
.L_x_5207:
[----:B--2---:R-:W2:Y:S01]  /*132f0*/  LDL R3, [R1+0x10] ;  /* 0x0000100001037983 */ /* 0x004ea20000100800 */
[----:B------:R-:W-:Y:S01]  /*13300*/  VIADD R12, R8, 0x1 ;  /* 0x00000001080c7836 */ /* 0x000fe20000000000 */
[----:B------:R-:W-:Y:S04]  /*13310*/  BSSY B0, `(.L_x_5187) ;  /* 0x00000a0000007945 */ /* 0x000fe80003800000 */
[----:B------:R-:W-:-:S04]  /*13320*/  ISETP.NE.AND P0, PT, R12, 0x2, PT ;  /* 0x000000020c00780c */ /* 0x000fc80003f05270 */
[----:B------:R-:W-:Y:S02]  /*13330*/  SEL R12, R12, RZ, P0 ;  /* 0x000000ff0c0c7207 */ /* 0x000fe40000000000 */
[----:B--2---:R-:W-:Y:S02]  /*13340*/  ISETP.NE.AND P1, PT, R3, RZ, PT ;  /* 0x000000ff0300720c */ /* 0x004fe40003f25270 */
[----:B------:R-:W-:-:S04]  /*13350*/  SEL R3, RZ, 0x1, P0 ;  /* 0x00000001ff037807 */ /* 0x000fc80000000000 */
[----:B-----5:R-:W-:-:S05]  /*13360*/  LOP3.LUT R10, R0, R3, RZ, 0x3c, !PT ;  /* 0x00000003000a7212 */ /* 0x020fca00078e3cff */
[----:B------:R2:W-:Y:S02]  /*13370*/  STL [R1], R10 ;  /* 0x0000000a01007387 */ /* 0x0005e40000100800 */
[----:B------:R-:W-:Y:S05]  /*13380*/  @!P1 BRA `(.L_x_5188) ;  /* 0x0000000800609947 */ /* 0x000fea0003800000 */
[----:B------:R-:W3:Y:S01]  /*13390*/  LDL R4, [R1+0x14] ;  /* 0x0000140001047983 */ /* 0x000ee20000100800 */
[----:B------:R-:W-:Y:S01]  /*133a0*/  IMAD.MOV.U32 R3, RZ, RZ, R2 ;  /* 0x000000ffff037224 */ /* 0x000fe200078e0002 */
[----:B---3--:R-:W-:-:S13]  /*133b0*/  ISETP.NE.AND P1, PT, R4, RZ, PT ;  /* 0x000000ff0400720c */ /* 0x008fda0003f25270 */
[----:B------:R-:W-:Y:S05]  /*133c0*/  @!P1 BRA `(.L_x_5189) ;  /* 0x0000000000509947 */ /* 0x000fea0003800000 */
[----:B------:R-:W3:Y:S01]  /*133d0*/  LDL R9, [R1+0xc] ;  /* 0x00000c0001097983 */ /* 0x000ee20000100800 */
[----:B01----:R-:W0:Y:S01]  /*133e0*/  LDC R6, c[0x0][0x43c] ;  /* 0x00010f00ff067b82 */ /* 0x003e220000000800 */
        /* <DEDUP_REMOVED lines=11> */
[----:B---3--:R-:W-:-:S04]  /*134a0*/  IMAD R9, R9, UR4, RZ ;  /* 0x0000000409097c24 */ /* 0x008fc8000f8e02ff */
[C---:B----4-:R-:W-:Y:S02]  /*134b0*/  IMAD R9, R11.reuse, UR5, R9 ;  /* 0x000000050b097c24 */ /* 0x050fe4000f8e0209 */
[----:B------:R-:W-:-:S04]  /*134c0*/  IMAD.WIDE.U32 R4, R11, UR4, R4 ;  /* 0x000000040b047c25 */ /* 0x000fc8000f8e0004 */
[----:B------:R-:W-:Y:S01]  /*134d0*/  IMAD.IADD R9, R9, 0x1, R5 ;  /* 0x0000000109097824 */ /* 0x000fe200078e0205 */
[----:B0-----:R-:W-:-:S04]  /*134e0*/  LEA R6, P0, R4, R6, 0x2 ;  /* 0x0000000604067211 */ /* 0x001fc800078010ff */
[----:B------:R-:W-:-:S05]  /*134f0*/  LEA.HI.X R7, R4, R7, R9, 0x2, P0 ;  /* 0x0000000704077211 */ /* 0x000fca00000f1409 */
[----:B------:R3:W5:Y:S04]  /*13500*/  LDG.E R16, desc[UR38][R6.64] ;  /* 0x0000002606107981 */ /* 0x000768000c1e1900 */
.L_x_5189:
[----:B01-3--:R-:W-:Y:S01]  /*13510*/  LEA R6, R12, UR40, 0x3 ;  /* 0x000000280c067c11 */ /* 0x00bfe2000f8e18ff */
[----:B------:R-:W0:Y:S01]  /*13520*/  S2R R4, SR_TID.X ;  /* 0x0000000000047919 */ /* 0x000e220000002100 */
[----:B------:R-:W-:-:S04]  /*13530*/  SHF.L.U32 R5, R10, 0x1f, RZ ;  /* 0x0000001f0a057819 */ /* 0x000fc800000006ff */
[----:B------:R-:W1:Y:S01]  /*13540*/  SYNCS.PHASECHK.TRANS64.TRYWAIT P0, [R6+URZ+0x33480], R5 ;  /* 0x03348005060075a7 */ /* 0x000e62000800017f */
[----:B0-----:R-:W-:-:S04]  /*13550*/  LOP3.LUT R4, R4, 0x7f, RZ, 0xc0, !PT ;  /* 0x0000007f04047812 */ /* 0x001fc800078ec0ff */
[----:B------:R-:W-:Y:S01]  /*13560*/  ISETP.NE.AND P1, PT, R4, RZ, PT ;  /* 0x000000ff0400720c */ /* 0x000fe20003f25270 */
[----:B-1----:R-:W-:-:S12]  /*13570*/  @!P0 BRA `(.L_x_5190) ;  /* 0x0000002c00c48947 */ /* 0x002fd80003800000 */
.L_x_5244:
        /* <DEDUP_REMOVED lines=9> */
.L_x_5192:
[----:B------:R-:W-:Y:S05]  /*13610*/  BSYNC B1 ;  /* 0x0000000000017941 */ /* 0x000fea0003800000 */
.L_x_5191:
        /* <DEDUP_REMOVED lines=16> */
.L_x_5193:
        /* <DEDUP_REMOVED lines=13> */
.L_x_5194:
        /* <DEDUP_REMOVED lines=15> */
.L_x_5195:
        /* <DEDUP_REMOVED lines=10> */
.L_x_5245:
[----:B------:R-:W-:Y:S01]  /*13980*/  BSSY B1, `(.L_x_5197) ;  /* 0x000000b000017945 */ /* 0x000fe20003800000 */
[----:B--2---:R-:W-:Y:S02]  /*13990*/  IMAD.MOV.U32 R10, RZ, RZ, 0x0 ;  /* 0x00000000ff0a7424 */ /* 0x004fe400078e00ff */
        /* <DEDUP_REMOVED lines=9> */
.L_x_5198:
[----:B------:R-:W-:Y:S05]  /*13a30*/  BSYNC B1 ;  /* 0x0000000000017941 */ /* 0x000fea0003800000 */
.L_x_5197:
        /* <DEDUP_REMOVED lines=12> */
.L_x_5199:
        /* <DEDUP_REMOVED lines=13> */
.L_x_5200:
        /* <DEDUP_REMOVED lines=13> */
.L_x_5201:
[----:B------:R-:W-:-:S13]  /*13ca0*/  @P0 ELECT P1, URZ, PT ;  /* 0x00000000003f082f */ /* 0x000fda0003820000 */
[----:B------:R-:W-:Y:S01]  /*13cb0*/  @P1 R2UR UR13, R16 ;  /* 0x00000000100d12ca */ /* 0x000fe200000e0000 */
[----:B------:R-:W-:Y:S01]  /*13cc0*/  UMOV UR12, UR36 ;  /* 0x00000024000c7c82 */ /* 0x000fe20008000000 */
[----:B------:R-:W-:-:S11]  /*13cd0*/  @P1 PLOP3.LUT P0, PT, P1, PT, PT, 0x8, 0x0 ;  /* 0x000000000000181c */ /* 0x000fd60000f0e170 */
[----:B------:R3:W-:Y:S01]  /*13ce0*/  UTMALDG.4D [UR8], [UR6], desc[UR14] ;  /* 0x00000e08060075b4 */ /* 0x0007e20008019000 */
[----:B------:R-:W-:Y:S01]  /*13cf0*/  PLOP3.LUT P1, PT, PT, PT, PT, 0x8, 0x0 ;  /* 0x000000000000781c */ /* 0x000fe20003f2e170 */
[----:B---3--:R-:W-:-:S12]  /*13d00*/  @P0 BRA.U.ANY `(.L_x_5201) ;  /* 0xfffffffd00e40947 */ /* 0x008fd8000393ffff */
.L_x_5188:
[----:B------:R-:W-:Y:S05]  /*13d10*/  BSYNC B0 ;  /* 0x0000000000007941 */ /* 0x000fea0003800000 */
.L_x_5187:
[----:B------:R-:W3:Y:S02]  /*13d20*/  LDL R3, [R1+0x20] ;  /* 0x0000200001037983 */ /* 0x000ee40000100800 */
[----:B---3--:R-:W-:-:S13]  /*13d30*/  ISETP.NE.AND P0, PT, R3, 0x3, PT ;  /* 0x000000030300780c */ /* 0x008fda0003f05270 */
[----:B------:R-:W-:Y:S05]  /*13d40*/  @!P0 BRA `(.L_x_5202) ;  /* 0x0000000000048947 */ /* 0x000fea0003800000 */
[----:B------:R-:W-:Y:S01]  /*13d50*/  BPT.TRAP 0x1 ;  /* 0x000000040000795c */ /* 0x000fe20000300000 */
.L_x_5202:
[----:B01----:R-:W3:Y:S01]  /*13d60*/  LDL R5, [R1+0x1c] ;  /* 0x00001c0001057983 */ /* 0x003ee20000100800 */
[----:B------:R-:W-:Y:S02]  /*13d70*/  LOP3.LUT R4, R0, 0x1, RZ, 0x3c, !PT ;  /* 0x0000000100047812 */ /* 0x000fe400078e3cff */
[----:B------:R-:W-:Y:S02]  /*13d80*/  LEA R3, R8, UR40, 0x3 ;  /* 0x0000002808037c11 */ /* 0x000fe4000f8e18ff */
[----:B------:R-:W-:-:S04]  /*13d90*/  SHF.L.U32 R4, R4, 0x1f, RZ ;  /* 0x0000001f04047819 */ /* 0x000fc800000006ff */
[----:B------:R-:W0:Y:S01]  /*13da0*/  SYNCS.PHASECHK.TRANS64.TRYWAIT P0, [R3+URZ+0x33470], R4 ;  /* 0x03347004030075a7 */ /* 0x000e22000800017f */
[----:B---3--:R-:W-:Y:S01]  /*13db0*/  ISETP.NE.AND P1, PT, R5, 0x3, PT ;  /* 0x000000030500780c */ /* 0x008fe20003f25270 */
[----:B0-----:R-:W-:-:S12]  /*13dc0*/  @!P0 BRA `(.L_x_5203) ;  /* 0x0000002400d88947 */ /* 0x001fd80003800000 */
.L_x_5246:
[----:B------:R-:W-:Y:S05]  /*13dd0*/  @!P1 BRA `(.L_x_5204) ;  /* 0x0000000000049947 */ /* 0x000fea0003800000 */
[----:B------:R-:W-:Y:S01]  /*13de0*/  BPT.TRAP 0x1 ;  /* 0x000000040000795c */ /* 0x000fe20000300000 */
.L_x_5204:
[----:B0-----:R-:W-:Y:S01]  /*13df0*/  SHF.L.U32 R4, R0, 0x1f, RZ ;  /* 0x0000001f00047819 */ /* 0x001fe200000006ff */
[----:B------:R-:W-:-:S03]  /*13e00*/  IMAD R0, R8, 0x7800, RZ ;  /* 0x0000780008007824 */ /* 0x000fc600078e02ff */
[----:B------:R-:W0:Y:S02]  /*13e10*/  SYNCS.PHASECHK.TRANS64.TRYWAIT P0, [R3+URZ+0x33460], R4 ;  /* 0x03346004030075a7 */ /* 0x000e24000800017f */
[----:B0-----:R-:W-:Y:S05]  /*13e20*/  @!P0 BRA `(.L_x_5205) ;  /* 0x0000002400d48947 */ /* 0x001fea0003800000 */
.L_x_5247:
[C---:B0-----:R-:W-:Y:S01]  /*13e30*/  LOP3.LUT R4, R0.reuse, R18, RZ, 0xfc, !PT ;  /* 0x0000001200047212 */ /* 0x041fe200078efcff */
[----:B------:R-:W-:Y:S05]  /*13e40*/  WARPSYNC.ALL ;  /* 0x0000000000007948 */ /* 0x000fea0003800000 */
[----:B------:R-:W0:Y:S01]  /*13e50*/  LDSM.16.MT88.4 R4, [R4+UR40+0xf200] ;  /* 0x00f200280404783b */ /* 0x000e220008004200 */
[----:B------:R-:W-:Y:S02]  /*13e60*/  IMAD.U32 R19, RZ, RZ, UR40 ;  /* 0x00000028ff137e24 */ /* 0x000fe4000f8e00ff */
[----:B------:R-:W-:Y:S02]  /*13e70*/  VIADD R15, R0, 0x2800 ;  /* 0x00002800000f7836 */ /* 0x000fe40000000000 */
[----:B------:R-:W-:-:S02]  /*13e80*/  VIADD R19, R19, 0x200 ;  /* 0x0000020013137836 */ /* 0x000fc40000000000 */
[C---:B------:R-:W-:Y:S02]  /*13e90*/  VIADD R13, R0.reuse, 0x800 ;  /* 0x00000800000d7836 */ /* 0x040fe40000000000 */
[C---:B------:R-:W-:Y:S02]  /*13ea0*/  VIADD R14, R0.reuse, 0x5000 ;  /* 0x00005000000e7836 */ /* 0x040fe40000000000 */
[C---:B------:R-:W-:Y:S02]  /*13eb0*/  VIADD R21, R0.reuse, 0x2000 ;  /* 0x0000200000157836 */ /* 0x040fe40000000000 */
[----:B------:R-:W-:Y:S01]  /*13ec0*/  VIADD R20, R0, 0x5800 ;  /* 0x0000580000147836 */ /* 0x000fe20000000000 */
[C-C-:B0-----:R-:W-:Y:S02]  /*13ed0*/  PRMT R8, R4.reuse, 0x6420, R5.reuse ;  /* 0x0000642004087816 */ /* 0x141fe40000000005 */
[----:B------:R-:W-:Y:S02]  /*13ee0*/  PRMT R9, R4, 0x7531, R5 ;  /* 0x0000753104097816 */ /* 0x000fe40000000005 */
[----:B------:R-:W-:-:S02]  /*13ef0*/  LOP3.LUT R4, R0, R17, RZ, 0xfc, !PT ;  /* 0x0000001100047212 */ /* 0x000fc400078efcff */
[C-C-:B--2---:R-:W-:Y:S02]  /*13f00*/  PRMT R10, R6.reuse, 0x6420, R7.reuse ;  /* 0x00006420060a7816 */ /* 0x144fe40000000007 */
        /* <DEDUP_REMOVED lines=157> */
.L_x_5206:
        /* <DEDUP_REMOVED lines=15> */
.L_x_5186:
[----:B------:R-:W-:-:S07]  /*149d0*/  IMAD.MOV.U32 R12, RZ, RZ, RZ ;  /* 0x000000ffff0c7224 */ /* 0x000fce00078e00ff */
.L_x_5208:
[----:B------:R-:W2:Y:S02]  /*149e0*/  LDL R2, [R1+0x18] ;  /* 0x0000180001027983 */ /* 0x000ea40000100800 */
[----:B--2--5:R-:W-:-:S04]  /*149f0*/  LOP3.LUT R0, R2, 0x1, RZ, 0xfc, !PT ;  /* 0x0000000102007812 */ /* 0x024fc800078efcff */
[----:B------:R-:W-:-:S13]  /*14a00*/  ISETP.NE.AND P0, PT, R0, 0x3, PT ;  /* 0x000000030000780c */ /* 0x000fda0003f05270 */
[----:B------:R-:W-:Y:S05]  /*14a10*/  @!P0 BRA `(.L_x_5209) ;  /* 0x0000000000048947 */ /* 0x000fea0003800000 */
[----:B------:R-:W-:Y:S01]  /*14a20*/  BPT.TRAP 0x1 ;  /* 0x000000040000795c */ /* 0x000fe20000300000 */
.L_x_5209:
[----:B------:R-:W2:Y:S01]  /*14a30*/  LDL R0, [R1] ;  /* 0x0000000001007983 */ /* 0x000ea20000100800 */
[----:B------:R-:W-:Y:S01]  /*14a40*/  LOP3.LUT R2, R2, 0x2, RZ, 0xfc, !PT ;  /* 0x0000000202027812 */ /* 0x000fe200078efcff */
[----:B------:R-:W-:Y:S03]  /*14a50*/  BSSY B0, `(.L_x_5210) ;  /* 0x0000007000007945 */ /* 0x000fe60003800000 */
[----:B------:R-:W-:Y:S02]  /*14a60*/  ISETP.NE.AND P1, PT, R2, 0x3, PT ;  /* 0x000000030200780c */ /* 0x000fe40003f25270 */
[----:B--2---:R-:W-:Y:S02]  /*14a70*/  LOP3.LUT R3, R0, 0x1, RZ, 0x3c, !PT ;  /* 0x0000000100037812 */ /* 0x004fe400078e3cff */
[----:B------:R-:W-:Y:S02]  /*14a80*/  LEA R0, R12, UR40, 0x3 ;  /* 0x000000280c007c11 */ /* 0x000fe4000f8e18ff */
[----:B------:R-:W-:-:S04]  /*14a90*/  SHF.L.U32 R3, R3, 0x1f, RZ ;  /* 0x0000001f03037819 */ /* 0x000fc800000006ff */
[----:B------:R-:W2:Y:S02]  /*14aa0*/  SYNCS.PHASECHK.TRANS64.TRYWAIT P0, [R0+URZ+0x33470], R3 ;  /* 0x03347003000075a7 */ /* 0x000ea4000800017f */
[----:B--2---:R-:W-:Y:S05]  /*14ab0*/  @!P0 BRA `(.L_x_5211) ;  /* 0x0000001800c48947 */ /* 0x004fea0003800000 */
.L_x_5248:
[----:B------:R-:W-:Y:S05]  /*14ac0*/  BSYNC B0 ;  /* 0x0000000000007941 */ /* 0x000fea0003800000 */
.L_x_5210:
[----:B------:R-:W-:Y:S05]  /*14ad0*/  @!P1 BRA `(.L_x_5212) ;  /* 0x0000000000049947 */ /* 0x000fea0003800000 */
[----:B------:R-:W-:Y:S01]  /*14ae0*/  BPT.TRAP 0x1 ;  /* 0x000000040000795c */ /* 0x000fe20000300000 */
.L_x_5212:
[----:B------:R-:W2:Y:S02]  /*14af0*/  LDL R2, [R1] ;  /* 0x0000000001027983 */ /* 0x000ea40000100800 */
[----:B--2---:R-:W-:-:S04]  /*14b00*/  SHF.L.U32 R3, R2, 0x1f, RZ ;  /* 0x0000001f02037819 */ /* 0x004fc800000006ff */
[----:B------:R-:W2:Y:S02]  /*14b10*/  SYNCS.PHASECHK.TRANS64.TRYWAIT P0, [R0+URZ+0x33460], R3 ;  /* 0x03346003000075a7 */ /* 0x000ea4000800017f */
[----:B--2---:R-:W-:Y:S05]  /*14b20*/  @!P0 BRA `(.L_x_5213) ;  /* 0x0000001800bc8947 */ /* 0x004fea0003800000 */
.L_x_5249:
[----:B------:R-:W-:Y:S01]  /*14b30*/  IMAD R2, R12, 0x7800, RZ ;  /* 0x000078000c027824 */ /* 0x000fe200078e02ff */
[----:B------:R-:W-:Y:S05]  /*14b40*/  WARPSYNC.ALL ;  /* 0x0000000000007948 */ /* 0x000fea0003800000 */
[C---:B--2---:R-:W-:Y:S01]  /*14b50*/  LOP3.LUT R3, R2.reuse, R18, RZ, 0xfc, !PT ;  /* 0x0000001202037212 */ /* 0x044fe200078efcff */
[----:B------:R-:W-:Y:S02]  /*14b60*/  IMAD.U32 R19, RZ, RZ, UR40 ;  /* 0x00000028ff137e24 */ /* 0x000fe4000f8e00ff */
[----:B------:R-:W-:Y:S02]  /*14b70*/  VIADD R14, R2, 0x2800 ;  /* 0x00002800020e7836 */ /* 0x000fe40000000000 */
[----:B01----:R0:W1:Y:S01]  /*14b80*/  LDSM.16.MT88.4 R4, [R3+UR40+0xf200] ;  /* 0x00f200280304783b */ /* 0x0030620008004200 */
        /* <DEDUP_REMOVED lines=165> */
.L_x_5214:
        /* <DEDUP_REMOVED lines=15> */
.L_x_5167:
[----:B------:R-:W1:Y:S01]  /*156d0*/  S2R R5, SR_CgaCtaId ;  /* 0x0000000000057919 */ /* 0x000e620000008800 */
[----:B------:R-:W-:Y:S02]  /*156e0*/  MOV R4, 0x400 ;  /* 0x0000040000047802 */ /* 0x000fe40000000f00 */
[----:B------:R-:W-:Y:S02]  /*156f0*/  SHF.L.U32 R3, R3, 0x1f, RZ ;  /* 0x0000001f03037819 */ /* 0x000fe400000006ff */
[----:B-1----:R-:W-:-:S04]  /*15700*/  LEA R6, R5, R4, 0x18 ;  /* 0x0000000405067211 */ /* 0x002fc800078ec0ff */
[----:B------:R-:W1:Y:S02]  /*15710*/  SYNCS.PHASECHK.TRANS64.TRYWAIT P0, [R6+URZ+0x33420], R3 ;  /* 0x03342003060075a7 */ /* 0x000e64000800017f */
[----:B-1----:R-:W-:Y:S05]  /*15720*/  @!P0 BRA `(.L_x_5215) ;  /* 0x0000000c00d08947 */ /* 0x002fea0003800000 */
.L_x_5250:
        /* <DEDUP_REMOVED lines=13> */
.L_x_5216:
        /* <DEDUP_REMOVED lines=12> */
.L_x_5251:
[----:B------:R-:W1:Y:S02]  /*158c0*/  SYNCS.PHASECHK.TRANS64.TRYWAIT P1, [R5+URZ], R0 ;  /* 0x00000000050075a7 */ /* 0x000e64000802017f */
[----:B-1----:R-:W-:Y:S05]  /*158d0*/  @!P1 BRA `(.L_x_5218) ;  /* 0x0000000c008c9947 */ /* 0x002fea0003800000 */
.L_x_5252:
[----:B------:R-:W-:Y:S05]  /*158e0*/  @!P0 BRA `(.L_x_5219) ;  /* 0x0000000000048947 */ /* 0x000fea0003800000 */
[----:B------:R-:W-:Y:S01]  /*158f0*/  BPT.TRAP 0x1 ;  /* 0x000000040000795c */ /* 0x000fe20000300000 */
.L_x_5219:
[----:B-1----:R-:W-:-:S04]  /*15900*/  IMAD R5, R2, 0x8, R6 ;  /* 0x0000000802057824 */ /* 0x002fc800078e0206 */
[----:B------:R-:W1:Y:S02]  /*15910*/  SYNCS.PHASECHK.TRANS64.TRYWAIT P1, [R5+URZ+0x33460], R4 ;  /* 0x03346004050075a7 */ /* 0x000e64000802017f */
[----:B-1----:R-:W-:Y:S05]  /*15920*/  @!P1 BRA `(.L_x_5220) ;  /* 0x0000000c008c9947 */ /* 0x002fea0003800000 */
.L_x_5253:
[----:B------:R-:W-:Y:S05]  /*15930*/  @!P0 BRA `(.L_x_5221) ;  /* 0x0000000000048947 */ /* 0x000fea0003800000 */
[----:B------:R-:W-:Y:S01]  /*15940*/  BPT.TRAP 0x1 ;  /* 0x000000040000795c */ /* 0x000fe20000300000 */
.L_x_5221:
[----:B------:R-:W-:-:S04]  /*15950*/  IMAD R3, R3, 0x8, R6 ;  /* 0x0000000803037824 */ /* 0x000fc800078e0206 */
[----:B------:R-:W2:Y:S02]  /*15960*/  SYNCS.PHASECHK.TRANS64.TRYWAIT P1, [R3+URZ+0x33460], R0 ;  /* 0x03346000030075a7 */ /* 0x000ea4000802017f */
[----:B--2---:R-:W-:Y:S05]  /*15970*/  @!P1 BRA `(.L_x_5222) ;  /* 0x0000000c008c9947 */ /* 0x004fea0003800000 */
.L_x_5254:
[----:B------:R-:W-:Y:S05]  /*15980*/  @!P0 BRA `(.L_x_5223) ;  /* 0x0000000000048947 */ /* 0x000fea0003800000 */
[----:B------:R-:W-:Y:S01]  /*15990*/  BPT.TRAP 0x1 ;  /* 0x000000040000795c */ /* 0x000fe20000300000 */
.L_x_5223:
[----:B------:R-:W3:Y:S02]  /*159a0*/  SYNCS.PHASECHK.TRANS64.TRYWAIT P0, [R5+URZ+0x33480], R4 ;  /* 0x03348004050075a7 */ /* 0x000ee4000800017f */
[----:B---3--:R-:W-:Y:S05]  /*159b0*/  @!P0 BRA `(.L_x_5224) ;  /* 0x0000000c00908947 */ /* 0x008fea0003800000 */
.L_x_5225:
[----:B----4-:R4:W0:Y:S02]  /*159c0*/  SYNCS.PHASECHK.TRANS64.TRYWAIT P0, [R3+URZ+0x33480], R0 ;  /* 0x03348000030075a7 */ /* 0x010824000800017f */
[----:B0-----:R-:W-:Y:S05]  /*159d0*/  @!P0 NANOSLEEP.SYNCS 0x989680 ;  /* 0x009896800000895d */ /* 0x001fea0003900000 */
[----:B------:R-:W0:Y:S02]  /*159e0*/  @!P0 SYNCS.PHASECHK.TRANS64 P0, [R3+URZ+0x33480], R0 ;  /* 0x03348000030085a7 */ /* 0x000e24000800007f */
[----:B0-----:R-:W-:Y:S05]  /*159f0*/  @!P0 BRA `(.L_x_5225) ;  /* 0xfffffffc00f08947 */ /* 0x001fea000383ffff */
.L_x_5126:
[----:B------:R-:W-:Y:S05]  /*15a00*/  BSYNC B6 ;  /* 0x0000000000067941 */ /* 0x000fea0003800000 */
.L_x_5123:
[----:B------:R-:W-:Y:S05]  /*15a10*/  EXIT ;  /* 0x000000000000794d */ /* 0x000fea0003800000 */
.L_x_5130:
[----:B0-----:R-:W-:-:S04]  /*15a20*/  IMAD.U32 R3, RZ, RZ, UR40 ;  /* 0x00000028ff037e24 */ /* 0x001fc8000f8e00ff */
[----:B------:R0:W1:Y:S03]  /*15a30*/  SYNCS.PHASECHK.TRANS64.TRYWAIT P0, [R3+URZ+0x33400], R6 ;  /* 0x03340006030075a7 */ /* 0x000066000800017f */
[----:B-1----:R-:W-:Y:S05]  /*15a40*/  @!P0 NANOSLEEP.SYNCS 0x989680 ;  /* 0x009896800000895d */ /* 0x002fea0003900000 */
[----:B------:R-:W1:Y:S02]  /*15a50*/  @!P0 SYNCS.PHASECHK.TRANS64 P0, [R3+URZ+0x33400], R6 ;  /* 0x03340006030085a7 */ /* 0x000e64000800007f */
[----:B-1----:R-:W-:Y:S05]  /*15a60*/  @!P0 BRA `(.L_x_5130) ;  /* 0xfffffffc00ec8947 */ /* 0x002fea000383ffff */
[----:B------:R-:W-:Y:S05]  /*15a70*/  BRA `(.L_x_5226) ;  /* 0xfffffebc00407947 */ /* 0x000fea000383ffff */
.L_x_5134:
[----:B--2---:R-:W-:-:S04]  /*15a80*/  IMAD.U32 R5, RZ, RZ, UR40 ;  /* 0x00000028ff057e24 */ /* 0x004fc8000f8e00ff */
[----:B------:R2:W3:Y:S03]  /*15a90*/  SYNCS.PHASECHK.TRANS64.TRYWAIT P2, [R5+URZ+0x33430], R6 ;  /* 0x03343006050075a7 */ /* 0x0004e6000804017f */
[----:B---3--:R-:W-:Y:S05]  /*15aa0*/  @!P2 NANOSLEEP.SYNCS 0x989680 ;  /* 0x009896800000a95d */ /* 0x008fea0003900000 */
[----:B------:R-:W3:Y:S02]  /*15ab0*/  @!P2 SYNCS.PHASECHK.TRANS64 P2, [R5+URZ+0x33430], R6 ;  /* 0x033430060500a5a7 */ /* 0x000ee4000804007f */
[----:B---3--:R-:W-:Y:S05]  /*15ac0*/  @!P2 BRA `(.L_x_5134) ;  /* 0xfffffffc00eca947 */ /* 0x008fea000383ffff */
[----:B------:R-:W-:Y:S05]  /*15ad0*/  BRA `(.L_x_5133) ;  /* 0xfffffebc005c7947 */ /* 0x000fea000383ffff */
.L_x_5139:
[----:B-1----:R-:W-:-:S04]  /*15ae0*/  IMAD.U32 R15, RZ, RZ, UR6 ;  /* 0x00000006ff0f7e24 */ /* 0x002fc8000f8e00ff */
[----:B------:R1:W2:Y:S03]  /*15af0*/  SYNCS.PHASECHK.TRANS64.TRYWAIT P3, [R15+URZ+0x33430], R14 ;  /* 0x0334300e0f0075a7 */ /* 0x0002a6000806017f */
[----:B--2---:R-:W-:Y:S05]  /*15b00*/  @!P3 NANOSLEEP.SYNCS 0x989680 ;  /* 0x009896800000b95d */ /* 0x004fea0003900000 */
[----:B------:R-:W2:Y:S02]  /*15b10*/  @!P3 SYNCS.PHASECHK.TRANS64 P3, [R15+URZ+0x33430], R14 ;  /* 0x0334300e0f00b5a7 */ /* 0x000ea4000806007f */
[----:B--2---:R-:W-:Y:S05]  /*15b20*/  @!P3 BRA `(.L_x_5139) ;  /* 0xfffffffc00ecb947 */ /* 0x004fea000383ffff */
[----:B------:R-:W-:Y:S05]  /*15b30*/  BRA `(.L_x_5136) ;  /* 0xffffff0000307947 */ /* 0x000fea000383ffff */
.L_x_5143:
[----:B-1----:R-:W-:-:S04]  /*15b40*/  IMAD.U32 R14, RZ, RZ, UR6 ;  /* 0x00000006ff0e7e24 */ /* 0x002fc8000f8e00ff */
[----:B------:R1:W2:Y:S03]  /*15b50*/  SYNCS.PHASECHK.TRANS64.TRYWAIT P3, [R14+URZ+0x33450], R13 ;  /* 0x0334500d0e0075a7 */ /* 0x0002a6000806017f */
[----:B--2---:R-:W-:Y:S05]  /*15b60*/  @!P3 NANOSLEEP.SYNCS 0x989680 ;  /* 0x009896800000b95d */ /* 0x004fea0003900000 */
[----:B------:R-:W2:Y:S02]  /*15b70*/  @!P3 SYNCS.PHASECHK.TRANS64 P3, [R14+URZ+0x33450], R13 ;  /* 0x0334500d0e00b5a7 */ /* 0x000ea4000806007f */
[----:B--2---:R-:W-:Y:S05]  /*15b80*/  @!P3 BRA `(.L_x_5143) ;  /* 0xfffffffc00ecb947 */ /* 0x004fea000383ffff */
[----:B------:R-:W-:Y:S05]  /*15b90*/  BRA `(.L_x_5140) ;  /* 0xffffff0c00407947 */ /* 0x000fea000383ffff */
.L_x_5150:
[----:B-1----:R-:W-:-:S04]  /*15ba0*/  IMAD.U32 R13, RZ, RZ, UR6 ;  /* 0x00000006ff0d7e24 */ /* 0x002fc8000f8e00ff */
[----:B------:R1:W2:Y:S03]  /*15bb0*/  SYNCS.PHASECHK.TRANS64.TRYWAIT P2, [R13+URZ+0x33430], R12 ;  /* 0x0334300c0d0075a7 */ /* 0x0002a6000804017f */
[----:B--2---:R-:W-:Y:S05]  /*15bc0*/  @!P2 NANOSLEEP.SYNCS 0x989680 ;  /* 0x009896800000a95d */ /* 0x004fea0003900000 */
[----:B------:R-:W2:Y:S02]  /*15bd0*/  @!P2 SYNCS.PHASECHK.TRANS64 P2, [R13+URZ+0x33430], R12 ;  /* 0x0334300c0d00a5a7 */ /* 0x000ea4000804007f */
[----:B--2---:R-:W-:Y:S05]  /*15be0*/  @!P2 BRA `(.L_x_5150) ;  /* 0xfffffffc00eca947 */ /* 0x004fea000383ffff */
[----:B------:R-:W-:Y:S05]  /*15bf0*/  BRA `(.L_x_5147) ;  /* 0xffffff4400007947 */ /* 0x000fea000383ffff */
.L_x_5154:
[----:B-1----:R-:W-:-:S04]  /*15c00*/  IMAD.U32 R13, RZ, RZ, UR6 ;  /* 0x00000006ff0d7e24 */ /* 0x002fc8000f8e00ff */
[----:B------:R1:W3:Y:S03]  /*15c10*/  SYNCS.PHASECHK.TRANS64.TRYWAIT P2, [R13+URZ+0x33450], R10 ;  /* 0x0334500a0d0075a7 */ /* 0x0002e6000804017f */
[----:B---3--:R-:W-:Y:S05]  /*15c20*/  @!P2 NANOSLEEP.SYNCS 0x989680 ;  /* 0x009896800000a95d */ /* 0x008fea0003900000 */
[----:B------:R-:W3:Y:S02]  /*15c30*/  @!P2 SYNCS.PHASECHK.TRANS64 P2, [R13+URZ+0x33450], R10 ;  /* 0x0334500a0d00a5a7 */ /* 0x000ee4000804007f */
[----:B---3--:R-:W-:Y:S05]  /*15c40*/  @!P2 BRA `(.L_x_5154) ;  /* 0xfffffffc00eca947 */ /* 0x008fea000383ffff */
[----:B------:R-:W-:Y:S05]  /*15c50*/  BRA `(.L_x_5151) ;  /* 0xffffff5000007947 */ /* 0x000fea000383ffff */
.L_x_5160:
[----:B-1----:R-:W-:-:S04]  /*15c60*/  IMAD.U32 R3, RZ, RZ, UR5 ;  /* 0x00000005ff037e24 */ /* 0x002fc8000f8e00ff */
[----:B------:R1:W2:Y:S03]  /*15c70*/  SYNCS.PHASECHK.TRANS64.TRYWAIT P0, [R3+URZ+0x33450], R4 ;  /* 0x03345004030075a7 */ /* 0x0002a6000800017f */
[----:B--2---:R-:W-:Y:S05]  /*15c80*/  @!P0 NANOSLEEP.SYNCS 0x989680 ;  /* 0x009896800000895d */ /* 0x004fea0003900000 */
[----:B------:R-:W2:Y:S02]  /*15c90*/  @!P0 SYNCS.PHASECHK.TRANS64 P0, [R3+URZ+0x33450], R4 ;  /* 0x03345004030085a7 */ /* 0x000ea4000800007f */
[----:B--2---:R-:W-:Y:S05]  /*15ca0*/  @!P0 BRA `(.L_x_5160) ;  /* 0xfffffffc00ec8947 */ /* 0x004fea000383ffff */
[----:B------:R-:W-:Y:S05]  /*15cb0*/  BRA `(.L_x_5159) ;  /* 0xffffff7800b87947 */ /* 0x000fea000383ffff */
.L_x_5173:
[----:B------:R-:W-:Y:S02]  /*15cc0*/  IMAD.MOV.U32 R13, RZ, RZ, R6 ;  /* 0x000000ffff0d7224 */ /* 0x000fe400078e0006 */
[----:B------:R-:W-:Y:S02]  /*15cd0*/  IMAD.MOV.U32 R12, RZ, RZ, RZ ;  /* 0x000000ffff0c7224 */ /* 0x000fe400078e00ff */
[----:B------:R-:W-:Y:S02]  /*15ce0*/  IMAD.MOV.U32 R11, RZ, RZ, 0x1f ;  /* 0x0000001fff0b7424 */ /* 0x000fe400078e00ff */
[----:B------:R-:W-:-:S07]  /*15cf0*/  IMAD.MOV.U32 R15, RZ, RZ, -0x1 ;  /* 0xffffffffff0f7424 */ /* 0x000fce00078e00ff */
[----:B0-----:R-:W-:Y:S05]  /*15d00*/  WARPSYNC.COLLECTIVE R15, `(.L_x_5227) ;  /* 0x000000000f087348 */ /* 0x001fea0003c00000 */
[----:B------:R1:W2:Y:S02]  /*15d10*/  SHFL.IDX P6, R14, R13, R12, R11 ;  /* 0x0000000c0d0e7389 */ /* 0x0002a400000c000b */
[----:B012---:R-:W-:Y:S01]  /*15d20*/  ENDCOLLECTIVE ;  /* 0x000000000000791b */ /* 0x007fe20003800000 */
.L_x_5227:
[----:B------:R-:W-:Y:S05]  /*15d30*/  BRA `(.L_x_5228) ;  /* 0xffffffc400247947 */ /* 0x000fea000383ffff */
.L_x_5175:
[----:B------:R-:W-:Y:S01]  /*15d40*/  BSSY B0, `(.L_x_5229) ;  /* 0x0000006000007945 */ /* 0x000fe20003800000 */
[----:B------:R-:W-:-:S07]  /*15d50*/  IMAD.MOV.U32 R15, RZ, RZ, -0x1 ;  /* 0xffffffffff0f7424 */ /* 0x000fce00078e00ff */
[----:B-1----:R-:W-:Y:S05]  /*15d60*/  WARPSYNC.COLLECTIVE R15, `(.L_x_5230) ;  /* 0x000000000f0c7348 */ /* 0x002fea0003c00000 */
[----:B------:R-:W-:Y:S02]  /*15d70*/  ELECT P6, UR62, PT ;  /* 0x00000000003e782f */ /* 0x000fe400038c0000 */
[----:B------:R-:W-:Y:S01]  /*15d80*/  MOV R14, UR62 ;  /* 0x0000003e000e7c02 */ /* 0x000fe20008000f00 */
[----:B-1----:R-:W-:Y:S10]  /*15d90*/  ENDCOLLECTIVE ;  /* 0x000000000000791b */ /* 0x002ff40003800000 */
.L_x_5230:
[----:B------:R-:W-:Y:S05]  /*15da0*/  BSYNC B0 ;  /* 0x0000000000007941 */ /* 0x000fea0003800000 */
.L_x_5229:
[----:B------:R-:W-:Y:S05]  /*15db0*/  BRA `(.L_x_5231) ;  /* 0xffffffc400287947 */ /* 0x000fea000383ffff */
.L_x_5177:
[----:B0-----:R-:W-:-:S04]  /*15dc0*/  IMAD.U32 R3, RZ, RZ, UR40 ;  /* 0x00000028ff037e24 */ /* 0x001fc8000f8e00ff */
[----:B------:R0:W2:Y:S03]  /*15dd0*/  SYNCS.PHASECHK.TRANS64.TRYWAIT P0, [R3+URZ+0x33480], R2 ;  /* 0x03348002030075a7 */ /* 0x0000a6000800017f */
[----:B--2---:R-:W-:Y:S05]  /*15de0*/  @!P0 NANOSLEEP.SYNCS 0x989680 ;  /* 0x009896800000895d */ /* 0x004fea0003900000 */
[----:B------:R-:W2:Y:S02]  /*15df0*/  @!P0 SYNCS.PHASECHK.TRANS64 P0, [R3+URZ+0x33480], R2 ;  /* 0x03348002030085a7 */ /* 0x000ea4000800007f */
[----:B--2---:R-:W-:Y:S05]  /*15e00*/  @!P0 BRA `(.L_x_5177) ;  /* 0xfffffffc00ec8947 */ /* 0x004fea000383ffff */
[----:B------:R-:W-:Y:S05]  /*15e10*/  BRA `(.L_x_5232) ;  /* 0xffffffc400747947 */ /* 0x000fea000383ffff */
.L_x_5179:
[----:B0-----:R-:W-:-:S04]  /*15e20*/  IMAD.U32 R3, RZ, RZ, UR40 ;  /* 0x00000028ff037e24 */ /* 0x001fc8000f8e00ff */
[----:B------:R0:W2:Y:S03]  /*15e30*/  SYNCS.PHASECHK.TRANS64.TRYWAIT P0, [R3+URZ+0x33440], R2 ;  /* 0x03344002030075a7 */ /* 0x0000a6000800017f */
[----:B--2---:R-:W-:Y:S05]  /*15e40*/  @!P0 NANOSLEEP.SYNCS 0x989680 ;  /* 0x009896800000895d */ /* 0x004fea0003900000 */
[----:B------:R-:W2:Y:S02]  /*15e50*/  @!P0 SYNCS.PHASECHK.TRANS64 P0, [R3+URZ+0x33440], R2 ;  /* 0x03344002030085a7 */ /* 0x000ea4000800007f */
[----:B--2---:R-:W-:Y:S05]  /*15e60*/  @!P0 BRA `(.L_x_5179) ;  /* 0xfffffffc00ec8947 */ /* 0x004fea000383ffff */
[----:B------:R-:W-:Y:S05]  /*15e70*/  BRA `(.L_x_5233) ;  /* 0xffffffc400e87947 */ /* 0x000fea000383ffff */
.L_x_5182:
[----:B------:R-:W-:Y:S01]  /*15e80*/  IMAD.MOV.U32 R13, RZ, RZ, R4 ;  /* 0x000000ffff0d7224 */ /* 0x000fe200078e0004 */
[----:B------:R-:W-:Y:S01]  /*15e90*/  LEA.HI R2, R10, UR41, RZ, 0x1e ;  /* 0x000000290a027c11 */ /* 0x000fe2000f8ff0ff */
[----:B------:R-:W-:Y:S02]  /*15ea0*/  IMAD.MOV.U32 R12, RZ, RZ, RZ ;  /* 0x000000ffff0c7224 */ /* 0x000fe400078e00ff */
[----:B------:R-:W-:Y:S02]  /*15eb0*/  IMAD.MOV.U32 R11, RZ, RZ, 0x1c1f ;  /* 0x00001c1fff0b7424 */ /* 0x000fe400078e00ff */
[----:B------:R-:W-:Y:S02]  /*15ec0*/  IMAD.MOV.U32 R15, RZ, RZ, -0x1 ;  /* 0xffffffffff0f7424 */ /* 0x000fe400078e00ff */
[----:B------:R-:W-:-:S07]  /*15ed0*/  VIADD R10, R2, 0x20 ;  /* 0x00000020020a7836 */ /* 0x000fce0000000000 */
[----:B------:R-:W-:Y:S05]  /*15ee0*/  WARPSYNC.COLLECTIVE R15, `(.L_x_5234) ;  /* 0x000000000f087348 */ /* 0x000fea0003c00000 */
[----:B------:R0:W1:Y:S02]  /*15ef0*/  SHFL.IDX P6, R14, R13, R12, R11 ;  /* 0x0000000c0d0e7389 */ /* 0x00006400000c000b */
[----:B01----:R-:W-:Y:S01]  /*15f00*/  ENDCOLLECTIVE ;  /* 0x000000000000791b */ /* 0x003fe20003800000 */
.L_x_5234:
[----:B------:R-:W-:Y:S02]  /*15f10*/  IMAD.MOV.U32 R13, RZ, RZ, R5 ;  /* 0x000000ffff0d7224 */ /* 0x000fe400078e0005 */
[----:B------:R-:W-:-:S07]  /*15f20*/  IMAD.MOV.U32 R6, RZ, RZ, R14 ;  /* 0x000000ffff067224 */ /* 0x000fce00078e000e */
[----:B------:R-:W-:Y:S05]  /*15f30*/  WARPSYNC.COLLECTIVE R15, `(.L_x_5235) ;  /* 0x000000000f087348 */ /* 0x000fea0003c00000 */
[----:B------:R0:W1:Y:S02]  /*15f40*/  SHFL.IDX P6, R14, R13, R12, R11 ;  /* 0x0000000c0d0e7389 */ /* 0x00006400000c000b */
[----:B01----:R-:W-:Y:S01]  /*15f50*/  ENDCOLLECTIVE ;  /* 0x000000000000791b */ /* 0x003fe20003800000 */
.L_x_5235:
        /* <DEDUP_REMOVED lines=10> */
.L_x_5236:
        /* <DEDUP_REMOVED lines=17> */
.L_x_5237:
[----:B------:R-:W-:Y:S02]  /*16110*/  @!P3 VIADD R9, R0, UR40 ;  /* 0x000000280009bc36 */ /* 0x000fe40008000000 */
[----:B------:R-:W-:Y:S02]  /*16120*/  IMAD.MOV.U32 R13, RZ, RZ, R4 ;  /* 0x000000ffff0d7224 */ /* 0x000fe400078e0004 */
[----:B------:R-:W-:Y:S02]  /*16130*/  IMAD.MOV.U32 R12, RZ, RZ, 0x2 ;  /* 0x00000002ff0c7424 */ /* 0x000fe400078e00ff */
[----:B------:R-:W-:-:S07]  /*16140*/  IMAD.MOV.U32 R7, RZ, RZ, R14 ;  /* 0x000000ffff077224 */ /* 0x000fce00078e000e */
[----:B------:R-:W-:Y:S05]  /*16150*/  WARPSYNC.COLLECTIVE R15, `(.L_x_5238) ;  /* 0x000000000f087348 */ /* 0x000fea0003c00000 */
[----:B------:R0:W1:Y:S02]  /*16160*/  SHFL.IDX P6, R14, R13, R12, R11 ;  /* 0x0000000c0d0e7389 */ /* 0x00006400000c000b */
[----:B01----:R-:W-:Y:S01]  /*16170*/  ENDCOLLECTIVE ;  /* 0x000000000000791b */ /* 0x003fe20003800000 */
.L_x_5238:
        /* <DEDUP_REMOVED lines=18> */
.L_x_5239:
[----:B------:R-:W-:Y:S02]  /*162a0*/  @!P3 VIADD R21, R0, UR40 ;  /* 0x000000280015bc36 */ /* 0x000fe40008000000 */
[----:B------:R-:W-:Y:S02]  /*162b0*/  IMAD.MOV.U32 R13, RZ, RZ, R4 ;  /* 0x000000ffff0d7224 */ /* 0x000fe400078e0004 */
[----:B------:R-:W-:Y:S02]  /*162c0*/  IMAD.MOV.U32 R12, RZ, RZ, 0x3 ;  /* 0x00000003ff0c7424 */ /* 0x000fe400078e00ff */
[----:B------:R-:W-:-:S07]  /*162d0*/  IMAD.MOV.U32 R7, RZ, RZ, R14 ;  /* 0x000000ffff077224 */ /* 0x000fce00078e000e */
[----:B------:R-:W-:Y:S05]  /*162e0*/  WARPSYNC.COLLECTIVE R15, `(.L_x_5240) ;  /* 0x000000000f087348 */ /* 0x000fea0003c00000 */
[----:B------:R0:W1:Y:S02]  /*162f0*/  SHFL.IDX P6, R14, R13, R12, R11 ;  /* 0x0000000c0d0e7389 */ /* 0x00006400000c000b */
[----:B01----:R-:W-:Y:S01]  /*16300*/  ENDCOLLECTIVE ;  /* 0x000000000000791b */ /* 0x003fe20003800000 */
.L_x_5240:
        /* <DEDUP_REMOVED lines=10> */
.L_x_5241:
[----:B------:R-:W-:Y:S01]  /*163b0*/  @!PT LDS RZ, [RZ] ;  /* 0x00000000fffff984 */ /* 0x000fe20000000800 */
[----:B------:R-:W-:Y:S01]  /*163c0*/  @!PT LDS RZ, [RZ] ;  /* 0x00000000fffff984 */ /* 0x000fe20000000800 */
[----:B------:R-:W-:Y:S01]  /*163d0*/  @!PT LDS RZ, [RZ] ;  /* 0x00000000fffff984 */ /* 0x000fe20000000800 */
[----:B------:R0:W-:Y:S04]  /*163e0*/  @!P3 LDGSTS.E.BYPASS.LTC128B.128 [R21+0x1f200], desc[UR38][R6.64], !P2 ;  /* 0x1f2000000615bfae */ /* 0x0001e8000d101d66 */
[----:B------:R0:W-:Y:S04]  /*163f0*/  @!P3 LDGSTS.E.BYPASS.LTC128B.128 [R21+0x21200], desc[UR38][R6.64+0x40], !P0 ;  /* 0x212000400615bfae */ /* 0x0001e8000c101d66 */
[----:B------:R0:W-:Y:S01]  /*16400*/  @!P3 LDGSTS.E.BYPASS.LTC128B.128 [R21+0x23200], desc[UR38][R6.64+0x80], !P1 ;  /* 0x232000800615bfae */ /* 0x0001e2000c901d66 */
[----:B------:R-:W-:Y:S01]  /*16410*/  IMAD.MOV.U32 R5, RZ, RZ, R14 ;  /* 0x000000ffff057224 */ /* 0x000fe200078e000e */
[----:B------:R-:W-:Y:S06]  /*16420*/  BRA `(.L_x_5242) ;  /* 0xffffffcc00207947 */ /* 0x000fec000383ffff */
.L_x_5185:
[----:B--2---:R-:W-:-:S04]  /*16430*/  IMAD.U32 R3, RZ, RZ, UR40 ;  /* 0x00000028ff037e24 */ /* 0x004fc8000f8e00ff */
[----:B------:R2:W3:Y:S03]  /*16440*/  SYNCS.PHASECHK.TRANS64.TRYWAIT P0, [R3+URZ+0x33420], R0 ;  /* 0x03342000030075a7 */ /* 0x0004e6000800017f */
[----:B---3--:R-:W-:Y:S05]  /*16450*/  @!P0 NANOSLEEP.SYNCS 0x989680 ;  /* 0x009896800000895d */ /* 0x008fea0003900000 */
[----:B------:R-:W3:Y:S02]  /*16460*/  @!P0 SYNCS.PHASECHK.TRANS64 P0, [R3+URZ+0x33420], R0 ;  /* 0x03342000030085a7 */ /* 0x000ee4000800007f */
[----:B---3--:R-:W-:Y:S05]  /*16470*/  @!P0 BRA `(.L_x_5185) ;  /* 0xfffffffc00ec8947 */ /* 0x008fea000383ffff */
[----:B------:R-:W-:Y:S05]  /*16480*/  BRA `(.L_x_5243) ;  /* 0xffffffcc00707947 */ /* 0x000fea000383ffff */
.L_x_5190:
[----:B0-----:R0:W1:Y:S02]  /*16490*/  SYNCS.PHASECHK.TRANS64.TRYWAIT P0, [R6+URZ+0x33480], R5 ;  /* 0x03348005060075a7 */ /* 0x001064000800017f */
[----:B-1----:R-:W-:Y:S05]  /*164a0*/  @!P0 NANOSLEEP.SYNCS 0x989680 ;  /* 0x009896800000895d */ /* 0x002fea0003900000 */
[----:B------:R-:W1:Y:S02]  /*164b0*/  @!P0 SYNCS.PHASECHK.TRANS64 P0, [R6+URZ+0x33480], R5 ;  /* 0x03348005060085a7 */ /* 0x000e64000800007f */
[----:B-1----:R-:W-:Y:S05]  /*164c0*/  @!P0 BRA `(.L_x_5190) ;  /* 0xfffffffc00f08947 */ /* 0x002fea000383ffff */
[----:B------:R-:W-:Y:S05]  /*164d0*/  BRA `(.L_x_5244) ;  /* 0xffffffd000287947 */ /* 0x000fea000383ffff */
.L_x_5196:
[----:B-1----:R1:W3:Y:S02]  /*164e0*/  SYNCS.PHASECHK.TRANS64.TRYWAIT P0, [R6+URZ+0x33440], R5 ;  /* 0x03344005060075a7 */ /* 0x0022e4000800017f */
[----:B---3--:R-:W-:Y:S05]  /*164f0*/  @!P0 NANOSLEEP.SYNCS 0x989680 ;  /* 0x009896800000895d */ /* 0x008fea0003900000 */
[----:B------:R-:W3:Y:S02]  /*16500*/  @!P0 SYNCS.PHASECHK.TRANS64 P0, [R6+URZ+0x33440], R5 ;  /* 0x03344005060085a7 */ /* 0x000ee4000800007f */
[----:B---3--:R-:W-:Y:S05]  /*16510*/  @!P0 BRA `(.L_x_5196) ;  /* 0xfffffffc00f08947 */ /* 0x008fea000383ffff */
[----:B------:R-:W-:Y:S05]  /*16520*/  BRA `(.L_x_5245) ;  /* 0xffffffd400147947 */ /* 0x000fea000383ffff */
.L_x_5203:
[----:B0-----:R0:W1:Y:S02]  /*16530*/  SYNCS.PHASECHK.TRANS64.TRYWAIT P0, [R3+URZ+0x33470], R4 ;  /* 0x03347004030075a7 */ /* 0x001064000800017f */
[----:B-1----:R-:W-:Y:S05]  /*16540*/  @!P0 NANOSLEEP.SYNCS 0x989680 ;  /* 0x009896800000895d */ /* 0x002fea0003900000 */
[----:B------:R-:W1:Y:S02]  /*16550*/  @!P0 SYNCS.PHASECHK.TRANS64 P0, [R3+URZ+0x33470], R4 ;  /* 0x03347004030085a7 */ /* 0x000e64000800007f */
[----:B-1----:R-:W-:Y:S05]  /*16560*/  @!P0 BRA `(.L_x_5203) ;  /* 0xfffffffc00f08947 */ /* 0x002fea000383ffff */
[----:B------:R-:W-:Y:S05]  /*16570*/  BRA `(.L_x_5246) ;  /* 0xffffffd800147947 */ /* 0x000fea000383ffff */
.L_x_5205:
[----:B0-----:R0:W1:Y:S02]  /*16580*/  SYNCS.PHASECHK.TRANS64.TRYWAIT P0, [R3+URZ+0x33460], R4 ;  /* 0x03346004030075a7 */ /* 0x001064000800017f */
[----:B-1----:R-:W-:Y:S05]  /*16590*/  @!P0 NANOSLEEP.SYNCS 0x989680 ;  /* 0x009896800000895d */ /* 0x002fea0003900000 */
[----:B------:R-:W1:Y:S02]  /*165a0*/  @!P0 SYNCS.PHASECHK.TRANS64 P0, [R3+URZ+0x33460], R4 ;  /* 0x03346004030085a7 */ /* 0x000e64000800007f */
[----:B-1----:R-:W-:Y:S05]  /*165b0*/  @!P0 BRA `(.L_x_5205) ;  /* 0xfffffffc00f08947 */ /* 0x002fea000383ffff */
[----:B------:R-:W-:Y:S05]  /*165c0*/  BRA `(.L_x_5247) ;  /* 0xffffffd800187947 */ /* 0x000fea000383ffff */
.L_x_5211:
[----:B--2---:R2:W3:Y:S02]  /*165d0*/  SYNCS.PHASECHK.TRANS64.TRYWAIT P0, [R0+URZ+0x33470], R3 ;  /* 0x03347003000075a7 */ /* 0x0044e4000800017f */
[----:B---3--:R-:W-:Y:S05]  /*165e0*/  @!P0 NANOSLEEP.SYNCS 0x989680 ;  /* 0x009896800000895d */ /* 0x008fea0003900000 */
[----:B------:R-:W3:Y:S02]  /*165f0*/  @!P0 SYNCS.PHASECHK.TRANS64 P0, [R0+URZ+0x33470], R3 ;  /* 0x03347003000085a7 */ /* 0x000ee4000800007f */
[----:B---3--:R-:W-:Y:S05]  /*16600*/  @!P0 BRA `(.L_x_5211) ;  /* 0xfffffffc00f08947 */ /* 0x008fea000383ffff */
[----:B------:R-:W-:Y:S05]  /*16610*/  BRA `(.L_x_5248) ;  /* 0xffffffe400287947 */ /* 0x000fea000383ffff */
.L_x_5213:
[----:B--2---:R2:W3:Y:S02]  /*16620*/  SYNCS.PHASECHK.TRANS64.TRYWAIT P0, [R0+URZ+0x33460], R3 ;  /* 0x03346003000075a7 */ /* 0x0044e4000800017f */
[----:B---3--:R-:W-:Y:S05]  /*16630*/  @!P0 NANOSLEEP.SYNCS 0x989680 ;  /* 0x009896800000895d */ /* 0x008fea0003900000 */
[----:B------:R-:W3:Y:S02]  /*16640*/  @!P0 SYNCS.PHASECHK.TRANS64 P0, [R0+URZ+0x33460], R3 ;  /* 0x03346003000085a7 */ /* 0x000ee4000800007f */
[----:B---3--:R-:W-:Y:S05]  /*16650*/  @!P0 BRA `(.L_x_5213) ;  /* 0xfffffffc00f08947 */ /* 0x008fea000383ffff */
[----:B------:R-:W-:Y:S05]  /*16660*/  BRA `(.L_x_5249) ;  /* 0xffffffe400307947 */ /* 0x000fea000383ffff */
.L_x_5215:
[----:B-1----:R1:W2:Y:S02]  /*16670*/  SYNCS.PHASECHK.TRANS64.TRYWAIT P0, [R6+URZ+0x33420], R3 ;  /* 0x03342003060075a7 */ /* 0x0022a4000800017f */
[----:B--2---:R-:W-:Y:S05]  /*16680*/  @!P0 NANOSLEEP.SYNCS 0x989680 ;  /* 0x009896800000895d */ /* 0x004fea0003900000 */
[----:B------:R-:W2:Y:S02]  /*16690*/  @!P0 SYNCS.PHASECHK.TRANS64 P0, [R6+URZ+0x33420], R3 ;  /* 0x03342003060085a7 */ /* 0x000ea4000800007f */
[----:B--2---:R-:W-:Y:S05]  /*166a0*/  @!P0 BRA `(.L_x_5215) ;  /* 0xfffffffc00f08947 */ /* 0x004fea000383ffff */
[----:B------:R-:W-:Y:S05]  /*166b0*/  BRA `(.L_x_5250) ;  /* 0xfffffff0001c7947 */ /* 0x000fea000383ffff */
.L_x_5217:
[----:B0-----:R0:W1:Y:S02]  /*166c0*/  SYNCS.PHASECHK.TRANS64.TRYWAIT P1, [R7+URZ], R4 ;  /* 0x00000004070075a7 */ /* 0x001064000802017f */
[----:B-1----:R-:W-:Y:S05]  /*166d0*/  @!P1 NANOSLEEP.SYNCS 0x989680 ;  /* 0x009896800000995d */ /* 0x002fea0003900000 */
[----:B------:R-:W1:Y:S02]  /*166e0*/  @!P1 SYNCS.PHASECHK.TRANS64 P1, [R7+URZ], R4 ;  /* 0x00000004070095a7 */ /* 0x000e64000802007f */
[----:B-1----:R-:W-:Y:S05]  /*166f0*/  @!P1 BRA `(.L_x_5217) ;  /* 0xfffffffc00f09947 */ /* 0x002fea000383ffff */
[----:B------:R-:W-:Y:S05]  /*16700*/  BRA `(.L_x_5251) ;  /* 0xfffffff0006c7947 */ /* 0x000fea000383ffff */
.L_x_5218:
[----:B-1----:R1:W2:Y:S02]  /*16710*/  SYNCS.PHASECHK.TRANS64.TRYWAIT P1, [R5+URZ], R0 ;  /* 0x00000000050075a7 */ /* 0x0022a4000802017f */
[----:B--2---:R-:W-:Y:S05]  /*16720*/  @!P1 NANOSLEEP.SYNCS 0x989680 ;  /* 0x009896800000995d */ /* 0x004fea0003900000 */
[----:B------:R-:W2:Y:S02]  /*16730*/  @!P1 SYNCS.PHASECHK.TRANS64 P1, [R5+URZ], R0 ;  /* 0x00000000050095a7 */ /* 0x000ea4000802007f */
[----:B--2---:R-:W-:Y:S05]  /*16740*/  @!P1 BRA `(.L_x_5218) ;  /* 0xfffffffc00f09947 */ /* 0x004fea000383ffff */
[----:B------:R-:W-:Y:S05]  /*16750*/  BRA `(.L_x_5252) ;  /* 0xfffffff000607947 */ /* 0x000fea000383ffff */
.L_x_5220:
[----:B-1----:R1:W2:Y:S02]  /*16760*/  SYNCS.PHASECHK.TRANS64.TRYWAIT P1, [R5+URZ+0x33460], R4 ;  /* 0x03346004050075a7 */ /* 0x0022a4000802017f */
[----:B--2---:R-:W-:Y:S05]  /*16770*/  @!P1 NANOSLEEP.SYNCS 0x989680 ;  /* 0x009896800000995d */ /* 0x004fea0003900000 */
[----:B------:R-:W2:Y:S02]  /*16780*/  @!P1 SYNCS.PHASECHK.TRANS64 P1, [R5+URZ+0x33460], R4 ;  /* 0x03346004050095a7 */ /* 0x000ea4000802007f */
[----:B--2---:R-:W-:Y:S05]  /*16790*/  @!P1 BRA `(.L_x_5220) ;  /* 0xfffffffc00f09947 */ /* 0x004fea000383ffff */
[----:B------:R-:W-:Y:S05]  /*167a0*/  BRA `(.L_x_5253) ;  /* 0xfffffff000607947 */ /* 0x000fea000383ffff */
.L_x_5222:
[----:B--2---:R2:W3:Y:S02]  /*167b0*/  SYNCS.PHASECHK.TRANS64.TRYWAIT P1, [R3+URZ+0x33460], R0 ;  /* 0x03346000030075a7 */ /* 0x0044e4000802017f */
[----:B---3--:R-:W-:Y:S05]  /*167c0*/  @!P1 NANOSLEEP.SYNCS 0x989680 ;  /* 0x009896800000995d */ /* 0x008fea0003900000 */
[----:B------:R-:W3:Y:S02]  /*167d0*/  @!P1 SYNCS.PHASECHK.TRANS64 P1, [R3+URZ+0x33460], R0 ;  /* 0x03346000030095a7 */ /* 0x000ee4000802007f */
[----:B---3--:R-:W-:Y:S05]  /*167e0*/  @!P1 BRA `(.L_x_5222) ;  /* 0xfffffffc00f09947 */ /* 0x008fea000383ffff */
[----:B------:R-:W-:Y:S05]  /*167f0*/  BRA `(.L_x_5254) ;  /* 0xfffffff000607947 */ /* 0x000fea000383ffff */
.L_x_5224:
[----:B---3--:R3:W4:Y:S02]  /*16800*/  SYNCS.PHASECHK.TRANS64.TRYWAIT P0, [R5+URZ+0x33480], R4 ;  /* 0x03348004050075a7 */ /* 0x008724000800017f */
[----:B----4-:R-:W-:Y:S05]  /*16810*/  @!P0 NANOSLEEP.SYNCS 0x989680 ;  /* 0x009896800000895d */ /* 0x010fea0003900000 */
[----:B------:R-:W4:Y:S02]  /*16820*/  @!P0 SYNCS.PHASECHK.TRANS64 P0, [R5+URZ+0x33480], R4 ;  /* 0x03348004050085a7 */ /* 0x000f24000800007f */
[----:B----4-:R-:W-:Y:S05]  /*16830*/  @!P0 BRA `(.L_x_5224) ;  /* 0xfffffffc00f08947 */ /* 0x010fea000383ffff */
[----:B------:R-:W-:Y:S05]  /*16840*/  BRA `(.L_x_5225) ;  /* 0xfffffff0005c7947 */ /* 0x000fea000383ffff */
.L_x_5255:
        /* <DEDUP_REMOVED lines=11> */
.L_x_13353:


//--------------------- .text._ZN7cutlass13device_kernelIN5flash11enable_sm90INS1_16FlashAttnFwdSm90INS1_25CollectiveMainloopFwdSm90ILi2EN4cute5tupleIJNS5_1CILi1EEES8_S8_EEENS6_IJNS7_ILi128EEENS7_ILi160EEENS7_ILi192EEEEEELi192ENS_12float_e4m3_tEfNS_4arch4Sm90ELb1ELb0ELb1ELb1ELb0ELb0ELb0ELb1ELb1ELb1ELb1ELb0EEENS1_21CollectiveEpilogueFwdINS6_IJSA_SC_SB_EEES9_NS_10bfloat16_tESG_Li256ELb1ELb1ELb1ELb1EEENS1_36VarlenDynamicPersistentTileSchedulerILi128ELi160ELi256ELi128ELb1ELb1ELb1ELb1ELb1ELb1EEEEEEEEEvNT_6ParamsE --------------------------
	.section	.text._ZN7cutlass13device_kernelIN5flash11enable_sm90INS1_16FlashAttnFwdSm90INS1_25CollectiveMainloopFwdSm90ILi2EN4cute5tupleIJNS5_1CILi1EEES8_S8_EEENS6_IJNS7_ILi128EEENS7_ILi160EEENS7_ILi192EEEEEELi192ENS_12float_e4m3_tEfNS_4arch4Sm90ELb1ELb0ELb1ELb1ELb0ELb0ELb0ELb1ELb1ELb1ELb1ELb0EEENS1_21CollectiveEpilogueFwdINS6_IJSA_SC_SB_EEES9_NS_10bfloat16_tESG_Li256ELb1ELb1ELb1ELb1EEENS1_36VarlenDynamicPersistentTileSchedulerILi128ELi160ELi256ELi128ELb1ELb1ELb1ELb1ELb1ELb1EEEEEEEEEvNT_6ParamsE,"ax",@progbits
	.align	128
.text._ZN7cutlass13device_kernelIN5flash11enable_sm90INS1_16FlashAttnFwdSm90INS1_25CollectiveMainloopFwdSm90ILi2EN4cute5tupleIJNS5_1CILi1EEES8_S8_EEENS6_IJNS7_ILi128EEENS7_ILi160EEENS7_ILi192EEEEEELi192ENS_12float_e4m3_tEfNS_4arch4Sm90ELb1ELb0ELb1ELb1ELb0ELb0ELb0ELb1ELb1ELb1ELb1ELb0EEENS1_21CollectiveEpilogueFwdINS6_IJSA_SC_SB_EEES9_NS_10bfloat16_tESG_Li256ELb1ELb1ELb1ELb1EEENS1_36VarlenDynamicPersistentTileSchedulerILi128ELi160ELi256ELi128ELb1ELb1ELb1ELb1ELb1ELb1EEEEEEEEEvNT_6ParamsE:
        .type           _ZN7cutlass13device_kernelIN5flash11enable_sm90INS1_16FlashAttnFwdSm90INS1_25CollectiveMainloopFwdSm90ILi2EN4cute5tupleIJNS5_1CILi1EEES8_S8_EEENS6_IJNS7_ILi128EEENS7_ILi160EEENS7_ILi192EEEEEELi192ENS_12float_e4m3_tEfNS_4arch4Sm90ELb1ELb0ELb1ELb1ELb0ELb0ELb0ELb1ELb1ELb1ELb1ELb0EEENS1_21CollectiveEpilogueFwdINS6_IJSA_SC_SB_EEES9_NS_10bfloat16_tESG_Li256ELb1ELb1ELb1ELb1EEENS1_36VarlenDynamicPersistentTileSchedulerILi128ELi160ELi256ELi128ELb1ELb1ELb1ELb1ELb1ELb1EEEEEEEEEvNT_6ParamsE,@function
        .size           _ZN7cutlass13device_kernelIN5flash11enable_sm90INS1_16FlashAttnFwdSm90INS1_25CollectiveMainloopFwdSm90ILi2EN4cute5tupleIJNS5_1CILi1EEES8_S8_EEENS6_IJNS7_ILi128EEENS7_ILi160EEENS7_ILi192EEEEEELi192ENS_12float_e4m3_tEfNS_4arch4Sm90ELb1ELb0ELb1ELb1ELb0ELb0ELb0ELb1ELb1ELb1ELb1ELb0EEENS1_21CollectiveEpilogueFwdINS6_IJSA_SC_SB_EEES9_NS_10bfloat16_tESG_Li256ELb1ELb1ELb1ELb1EEENS1_36VarlenDynamicPersistentTileSchedulerILi128ELi160ELi256ELi128ELb1ELb1ELb1ELb1ELb1ELb1EEEEEEEEEvNT_6ParamsE,(.L_x_13354 - _ZN7cutlass13device_kernelIN5flash11enable_sm90INS1_16FlashAttnFwdSm90INS1_25CollectiveMainloopFwdSm90ILi2EN4cute5tupleIJNS5_1CILi1EEES8_S8_EEENS6_IJNS7_ILi128EEENS7_ILi160EEENS7_ILi192EEEEEELi192ENS_12float_e4m3_tEfNS_4arch4Sm90ELb1ELb0ELb1ELb1ELb0ELb0ELb0ELb1ELb1ELb1ELb1ELb0EEENS1_21CollectiveEpilogueFwdINS6_IJSA_SC_SB_EEES9_NS_10bfloat16_tESG_Li256ELb1ELb1ELb1ELb1EEENS1_36VarlenDynamicPersistentTileSchedulerILi128ELi160ELi256ELi128ELb1ELb1ELb1ELb1ELb1ELb1EEEEEEEEEvNT_6ParamsE)
        .other          _ZN7cutlass13device_kernelIN5flash11enable_sm90INS1_16FlashAttnFwdSm90INS1_25CollectiveMainloopFwdSm90ILi2EN4cute5tupleIJNS5_1CILi1EEES8_S8_EEENS6_IJNS7_ILi128EEENS7_ILi160EEENS7_ILi192EEEEEELi192ENS_12float_e4m3_tEfNS_4arch4Sm90ELb1ELb0ELb1ELb1ELb0ELb0ELb0ELb1ELb1ELb1ELb1ELb0EEENS1_21CollectiveEpilogueFwdINS6_IJSA_SC_SB_EEES9_NS_10bfloat16_tESG_Li256ELb1ELb1ELb1ELb1EEENS1_36VarlenDynamicPersistentTileSchedulerILi128ELi160ELi256ELi128ELb1ELb1ELb1ELb1ELb1ELb1EEEEEEEEEvNT_6ParamsE,@"STO_CUDA_ENTRY STV_DEFAULT"
_ZN7cutlass13device_kernelIN5flash11enable_sm90INS1_16FlashAttnFwdSm90INS1_25CollectiveMainloopFwdSm90ILi2EN4cute5tupleIJNS5_1CILi1EEES8_S8_EEENS6_IJNS7_ILi128EEENS7_ILi160EEENS7_ILi192EEEEEELi192ENS_12float_e4m3_tEfNS_4arch4Sm90ELb1ELb0ELb1ELb1ELb0ELb0ELb0ELb1ELb1ELb1ELb1ELb0EEENS1_21CollectiveEpilogueFwdINS6_IJSA_SC_SB_EEES9_NS_10bfloat16_tESG_Li256ELb1ELb1ELb1ELb1EEENS1_36VarlenDynamicPersistentTileSchedulerILi128ELi160ELi256ELi128ELb1ELb1ELb1ELb1ELb1ELb1EEEEEEEEEvNT_6ParamsE:
        /* <DEDUP_REMOVED lines=18> */
.L_x_5257:
[----:B------:R-:W-:Y:S05]  /*0120*/  BSYNC B0 ;  /* 0x0000000000007941 */ /* 0x000fea0003800000 */
.L_x_5256:
        /* <DEDUP_REMOVED lines=41> */
.L_x_5258:
        /* <DEDUP_REMOVED lines=22> */
.L_x_5259:
        /* <DEDUP_REMOVED lines=18> */
.L_x_5260:
        /* <DEDUP_REMOVED lines=22> */
.L_x_5261:
        /* <DEDUP_REMOVED lines=22> */
.L_x_5262:
[----:B------:R-:W-:Y:S01]  /*0900*/  PLOP3.LUT P0, PT, PT, PT, UP0, 0x80, 0x0 ;  /* 0x000000000000781c */ /* 0x000fe20003f0f008 */
[----:B------:R-:W-:Y:S01]  /*0910*/  UMOV UR38, 0x1 ;  /* 0x0000000100267882 */ /* 0x000fe20000000000 */
[----:B------:R-:W-:Y:S01]  /*0920*/  NOP ;  /* 0x0000000000007918 */ /* 0x000fe20000000000 */
[----:B------:R-:W-:Y:S01]  /*0930*/  USEL UR38, UR38, 0x2, !UP0 ;  /* 0x0000000226267887 */ /* 0x000fe2000c000000 */
[----:B------:R-:W-:Y:S01]  /*0940*/  ULDC.64 UR54, c[0x0][0x208] ;  /* 0x0000820000367ab9 */ /* 0x000fe20000000a00 */
[----:B012-4-:R-:W-:Y:S08]  /*0950*/  BAR.SYNC.DEFER_BLOCKING 0x0 ;  /* 0x0000000000007b1d */ /* 0x017ff00000010000 */
[----:B------:R-:W-:Y:S05]  /*0960*/  @!P0 BRA `(.L_x_5263) ;  /* 0x0000013000908947 */ /* 0x000fea0003800000 */
.L_x_5264:
        /* <DEDUP_REMOVED lines=39> */
[----:B------:R-:W-:Y:S02]  /*0be0*/  LEA.HI R7, R8, R237, RZ, 0x2 ;  /* 0x000000ed08077211 */ /* 0x000fe400078f10ff */
[----:B------:R-:W-:Y:S02]  /*0bf0*/  LOP3.LUT R5, R5, 0xfffffc00, RZ, 0xc0, !PT ;  /* 0xfffffc0005057812 */ /* 0x000fe400078ec0ff */
[--C-:B------:R-:W-:Y:S02]  /*0c00*/  SHF.R.S32.HI R9, RZ, 0x2, R7.reuse ;  /* 0x00000002ff097819 */ /* 0x100fe40000011407 */
[----:B------:R-:W-:Y:S01]  /*0c10*/  SHF.R.S32.HI R10, RZ, 0x1f, R7 ;  /* 0x0000001fff0a7819 */ /* 0x000fe20000011407 */
[----:B------:R-:W-:Y:S01]  /*0c20*/  IMAD R4, R4, 0x40, R5 ;  /* 0x0000004004047824 */ /* 0x000fe200078e0205 */
[----:B------:R-:W-:-:S02]  /*0c30*/  LOP3.LUT R3, R3, 0x1ffffffe, RZ, 0xc0, !PT ;  /* 0x1ffffffe03037812 */ /* 0x000fc400078ec0ff */
[----:B------:R-:W-:Y:S02]  /*0c40*/  LEA.HI R10, R10, R9, RZ, 0x3 ;  /* 0x000000090a0a7211 */ /* 0x000fe400078f18ff */
[----:B------:R-:W-:Y:S01]  /*0c50*/  LEA.HI R8, R8, R237, RZ, 0x5 ;  /* 0x000000ed08087211 */ /* 0x000fe200078f28ff */
[----:B------:R-:W-:Y:S01]  /*0c60*/  IMAD.IADD R3, R6, 0x1, -R3 ;  /* 0x0000000106037824 */ /* 0x000fe200078e0a03 */
[----:B------:R-:W-:Y:S02]  /*0c70*/  LOP3.LUT R10, R10, 0xfffffff8, RZ, 0xc0, !PT ;  /* 0xfffffff80a0a7812 */ /* 0x000fe400078ec0ff */
[----:B------:R-:W-:Y:S01]  /*0c80*/  LEA.HI R2, R2, R13, RZ, 0x1 ;  /* 0x0000000d02027211 */ /* 0x000fe200078f08ff */
[----:B------:R-:W-:Y:S01]  /*0c90*/  IMAD R3, R3, 0x8, R4 ;  /* 0x0000000803037824 */ /* 0x000fe200078e0204 */
[----:B------:R-:W-:Y:S01]  /*0ca0*/  SHF.R.S32.HI R8, RZ, 0x5, R8 ;  /* 0x00000005ff087819 */ /* 0x000fe20000011408 */
[----:B------:R-:W-:Y:S01]  /*0cb0*/  IMAD.IADD R9, R9, 0x1, -R10 ;  /* 0x0000000109097824 */ /* 0x000fe200078e0a0a */
[----:B------:R-:W-:-:S02]  /*0cc0*/  LOP3.LUT R2, R2, 0x3fffffe, RZ, 0xc0, !PT ;  /* 0x03fffffe02027812 */ /* 0x000fc400078ec0ff */
[-C--:B------:R-:W-:Y:S01]  /*0cd0*/  LEA.HI R11, R0, R12.reuse, RZ, 0x2 ;  /* 0x0000000c000b7211 */ /* 0x080fe200078f10ff */
[----:B------:R-:W-:Y:S01]  /*0ce0*/  IMAD R9, R8, 0x10, R9 ;  /* 0x0000001008097824 */ /* 0x000fe200078e0209 */
[----:B------:R0:W-:Y:S01]  /*0cf0*/  STL [R1+0x40], R3 ;  /* 0x0000400301007387 */ /* 0x0001e20000100800 */
[----:B------:R-:W-:Y:S01]  /*0d00*/  IMAD.IADD R2, R13, 0x1, -R2 ;  /* 0x000000010d027824 */ /* 0x000fe200078e0a02 */
[----:B------:R-:W-:Y:S02]  /*0d10*/  LOP3.LUT R11, R11, 0xfffffffc, RZ, 0xc0, !PT ;  /* 0xfffffffc0b0b7812 */ /* 0x000fe400078ec0ff */
[----:B------:R-:W-:Y:S02]  /*0d20*/  LOP3.LUT R6, R7, 0x7ffffffc, RZ, 0xc0, !PT ;  /* 0x7ffffffc07067812 */ /* 0x000fe400078ec0ff */
[----:B------:R-:W-:Y:S01]  /*0d30*/  LEA.HI R0, R0, R12, RZ, 0x3 ;  /* 0x0000000c00007211 */ /* 0x000fe200078f18ff */
[----:B------:R-:W-:Y:S02]  /*0d40*/  IMAD.IADD R11, R12, 0x1, -R11 ;  /* 0x000000010c0b7824 */ /* 0x000fe400078e0a0b */
[----:B------:R-:W-:Y:S01]  /*0d50*/  IMAD.IADD R6, R237, 0x1, -R6 ;  /* 0x00000001ed067824 */ /* 0x000fe200078e0a06 */
[----:B------:R-:W-:Y:S01]  /*0d60*/  LOP3.LUT R18, R0, 0xfffffff8, RZ, 0xc0, !PT ;  /* 0xfffffff800127812 */ /* 0x000fe200078ec0ff */
[----:B0-----:R-:W-:Y:S01]  /*0d70*/  IMAD R3, R2, 0x40, R9 ;  /* 0x0000004002037824 */ /* 0x001fe200078e0209 */
[----:B------:R-:W-:Y:S01]  /*0d80*/  LEA.HI R5, R11, R11, RZ, 0x1 ;  /* 0x0000000b0b057211 */ /* 0x000fe200078f08ff */
[----:B------:R-:W-:Y:S01]  /*0d90*/  IMAD.SHL.U32 R16, R6, 0x2, RZ ;  /* 0x0000000206107824 */ /* 0x000fe200078e00ff */
[----:B------:R-:W-:Y:S01]  /*0da0*/  SHF.R.S32.HI R236, RZ, 0x3, R0 ;  /* 0x00000003ffec7819 */ /* 0x000fe20000011400 */
[----:B------:R-:W-:Y:S01]  /*0db0*/  IMAD.IADD R18, R12, 0x1, -R18 ;  /* 0x000000010c127824 */ /* 0x000fe200078e0a12 */
[----:B------:R0:W-:Y:S01]  /*0dc0*/  STL [R1+0x3c], R3 ;  /* 0x00003c0301007387 */ /* 0x0001e20000100800 */
[C---:B------:R-:W-:Y:S01]  /*0dd0*/  VIADD R235, R16.reuse, 0x8 ;  /* 0x0000000810eb7836 */ /* 0x040fe20000000000 */
[----:B------:R-:W-:Y:S01]  /*0de0*/  LOP3.LUT R4, R5, 0x1ffffffe, RZ, 0xc0, !PT ;  /* 0x1ffffffe05047812 */ /* 0x000fe200078ec0ff */
[----:B------:R-:W-:-:S02]  /*0df0*/  VIADD R234, R16, 0x10 ;  /* 0x0000001010ea7836 */ /* 0x000fc40000000000 */
        /* <DEDUP_REMOVED lines=34> */
[----:B------:R-:W-:-:S02]  /*1020*/  VIADD R19, R16, 0x40 ;  /* 0x0000004010137836 */ /* 0x000fc40000000000 */
[----:B0-----:R-:W-:-:S07]  /*1030*/  IMAD R17, R4, 0x8, R3 ;  /* 0x0000000804117824 */ /* 0x001fce00078e0203 */
.L_x_5325:
[----:B------:R-:W-:Y:S01]  /*1040*/  ULDC.64 UR8, c[0x0][0xc88] ;  /* 0x0003220000087ab9 */ /* 0x000fe20000000a00 */
[----:B------:R-:W-:Y:S01]  /*1050*/  ULDC.64 UR10, c[0x0][0xa18] ;  /* 0x00028600000a7ab9 */ /* 0x000fe20000000a00 */
[----:B------:R-:W-:Y:S02]  /*1060*/  UIMAD.WIDE UR8, UR7, 0x4, UR8 ;  /* 0x00000004070878a5 */ /* 0x000fe4000f8e0208 */
[----:B------:R-:W-:Y:S02]  /*1070*/  UISETP.NE.U32.AND UP1, UPT, UR10, URZ, UPT ;  /* 0x0000003f0a00728c */ /* 0x000fe4000bf25070 */
[----:B------:R-:W-:Y:S02]  /*1080*/  ULOP3.LUT UR4, UR6, 0xff000000, URZ, 0xc0, !UPT ;  /* 0xff00000006047892 */ /* 0x000fe4000f8ec03f */
[----:B0-2---:R-:W-:Y:S01]  /*1090*/  IMAD.U32 R2, RZ, RZ, UR8 ;  /* 0x00000008ff027e24 */ /* 0x005fe2000f8e00ff */
[----:B------:R-:W-:Y:S01]  /*10a0*/  ULDC UR7, c[0x0][0x424] ;  /* 0x0001090000077ab9 */ /* 0x000fe20000000800 */
        /* <DEDUP_REMOVED lines=22> */
[----:B---3--:R-:W3:Y:S01]  /*1210*/  @P2 LDG.E R4, desc[UR54][R4.64] ;  /* 0x0000003604042981 */ /* 0x008ee2000c1e1900 */
        /* <DEDUP_REMOVED lines=14> */
[----:B-1--45:R-:W-:-:S14]  /*1300*/  @P2 BRA `(.L_x_5265) ;  /* 0x0000000000342947 */ /* 0x032fdc0003800000 */
        /* <DEDUP_REMOVED lines=13> */
.L_x_5265:
        /* <DEDUP_REMOVED lines=8> */
.L_x_5266:
        /* <DEDUP_REMOVED lines=13> */
.L_x_5267:
        /* <DEDUP_REMOVED lines=13> */
[----:B------:R-:W-:Y:S02]  /*1600*/  UIMAD.WIDE UR4, UR4, 0x66666667, URZ ;  /* 0x66666667040478a5 */ /* 0x000fe4000f8e023f */
[----:B------:R-:W-:-:S02]  /*1610*/  UIADD3 UR6, UR7, UR6, URZ ;  /* 0x0000000607067290 */ /* 0x000fc4000fffe03f */
[----:B------:R-:W-:Y:S02]  /*1620*/  USHF.R.U32.HI UR4, URZ, 0x1f, UR5 ;  /* 0x0000001f3f047899 */ /* 0x000fe40008011605 */
[----:B------:R-:W-:Y:S02]  /*1630*/  UIMAD.WIDE UR6, UR6, 0x66666667, URZ ;  /* 0x66666667060678a5 */ /* 0x000fe4000f8e023f */
[----:B------:R-:W-:Y:S02]  /*1640*/  ULEA.HI.SX32 UR4, UR5, UR4, 0x1a ;  /* 0x0000000405047291 */ /* 0x000fe4000f8fd23f */
[----:B------:R-:W-:-:S04]  /*1650*/  USHF.R.U32.HI UR6, URZ, 0x1f, UR7 ;  /* 0x0000001f3f067899 */ /* 0x000fc80008011607 */
[----:B------:R-:W-:-:S04]  /*1660*/  ULEA.HI.SX32 UR6, UR7, UR6, 0x1a ;  /* 0x0000000607067291 */ /* 0x000fc8000f8fd23f */
[----:B------:R-:W-:-:S04]  /*1670*/  UISETP.LT.AND UP0, UPT, UR4, UR6, UPT ;  /* 0x000000060400728c */ /* 0x000fc8000bf01270 */
[----:B------:R-:W-:-:S03]  /*1680*/  USEL UR9, UR4, UR6, UP0 ;  /* 0x0000000604097287 */ /* 0x000fc60008000000 */
[----:B------:R-:W-:Y:S01]  /*1690*/  UMOV UR4, URZ ;  /* 0x0000003f00047c82 */ /* 0x000fe20008000000 */
        /* <DEDUP_REMOVED lines=39> */
.L_x_5268:
        /* <DEDUP_REMOVED lines=24> */
[----:B------:R-:W-:Y:S01]  /*1a90*/  CS2R R60, SRZ ;  /* 0x00000000003c7805 */ /* 0x000fe2000001ff00 */
[----:B------:R-:W-:Y:S01]  /*1aa0*/  UISETP.GT.AND UP0, UPT, UR56, UR39, UPT ;  /* 0x000000273800728c */ /* 0x000fe2000bf04270 */
[----:B------:R-:W-:Y:S02]  /*1ab0*/  CS2R R128, SRZ ;  /* 0x0000000000807805 */ /* 0x000fe4000001ff00 */
[----:B------:R-:W-:Y:S01]  /*1ac0*/  CS2R R24, SRZ ;  /* 0x0000000000187805 */ /* 0x000fe2000001ff00 */
[----:B------:R-:W-:Y:S01]  /*1ad0*/  IMAD.MOV.U32 R143, RZ, RZ, RZ ;  /* 0x000000ffff8f7224 */ /* 0x000fe200078e00ff */
[----:B------:R-:W-:Y:S01]  /*1ae0*/  CS2R R20, SRZ ;  /* 0x0000000000147805 */ /* 0x000fe2000001ff00 */
[----:B------:R-:W-:Y:S01]  /*1af0*/  IMAD.MOV.U32 R145, RZ, RZ, RZ ;  /* 0x000000ffff917224 */ /* 0x000fe200078e00ff */
[----:B------:R-:W-:Y:S01]  /*1b00*/  PLOP3.LUT P1, PT, PT, PT, UP0, 0x80, 0x0 ;  /* 0x000000000000781c */ /* 0x000fe20003f2f008 */
        /* <DEDUP_REMOVED lines=77> */
.L_x_5270:
        /* <DEDUP_REMOVED lines=42> */
.L_x_5426:
[----:B------:R-:W-:Y:S05]  /*2280*/  @!P1 BRA `(.L_x_5272) ;  /* 0x0000000000049947 */ /* 0x000fea0003800000 */
[----:B------:R-:W-:Y:S01]  /*2290*/  BPT.TRAP 0x1 ;  /* 0x000000040000795c */ /* 0x000fe20000300000 */
.L_x_5272:
[----:B0-----:R-:W-:Y:S02]  /*22a0*/  IMAD.U32 R2, RZ, RZ, UR53 ;  /* 0x00000035ff027e24 */ /* 0x001fe4000f8e00ff */
[----:B------:R-:W-:-:S03]  /*22b0*/  IMAD.U32 R3, RZ, RZ, UR47 ;  /* 0x0000002fff037e24 */ /* 0x000fc6000f8e00ff */
[----:B------:R-:W-:Y:S02]  /*22c0*/  LEA R2, R2, UR41, 0x3 ;  /* 0x0000002902027c11 */ /* 0x000fe4000f8e18ff */
[----:B------:R-:W-:-:S04]  /*22d0*/  SHF.L.U32 R3, R3, 0x1f, RZ ;  /* 0x0000001f03037819 */ /* 0x000fc800000006ff */
[----:B------:R0:W1:Y:S01]  /*22e0*/  SYNCS.PHASECHK.TRANS64.TRYWAIT P2, [R2+URZ+0x33430], R3 ;  /* 0x03343003020075a7 */ /* 0x000062000804017f */
[----:B------:R-:W-:Y:S05]  /*22f0*/  @!P1 BRA `(.L_x_5273) ;  /* 0x0000000000049947 */ /* 0x000fea0003800000 */
[----:B------:R-:W-:Y:S01]  /*2300*/  BPT.TRAP 0x1 ;  /* 0x000000040000795c */ /* 0x000fe20000300000 */
.L_x_5273:
[----:B------:R-:W2:Y:S02]  /*2310*/  S2R R4, SR_TID.X ;  /* 0x0000000000047919 */ /* 0x000ea40000002100 */
[----:B--2---:R-:W-:Y:S01]  /*2320*/  LOP3.LUT P0, RZ, R4, 0x7f, RZ, 0xc0, !PT ;  /* 0x0000007f04ff7812 */ /* 0x004fe2000780c0ff */
[----:B-1----:R-:W-:-:S12]  /*2330*/  @P2 BRA `(.L_x_5274) ;  /* 0x0000000000082947 */ /* 0x002fd80003800000 */
[----:B------:R-:W1:Y:S02]  /*2340*/  SYNCS.PHASECHK.TRANS64.TRYWAIT P2, [R2+URZ+0x33430], R3 ;  /* 0x03343003020075a7 */ /* 0x000e64000804017f */
[----:B-1----:R-:W-:Y:S05]  /*2350*/  @!P2 BRA `(.L_x_5275) ;  /* 0x0000018800d0a947 */ /* 0x002fea0003800000 */
.L_x_5274:
        /* <DEDUP_REMOVED lines=10> */
[----:B------:R-:W-:Y:S01]  /*2400*/  CS2R R118, SRZ ;  /* 0x0000000000767805 */ /* 0x000fe2000001ff00 */
[----:B------:R-:W-:Y:S01]  /*2410*/  UMOV UR24, UR28 ;  /* 0x0000001c00187c82 */ /* 0x000fe20008000000 */
[----:B------:R-:W-:Y:S01]  /*2420*/  UMOV UR5, UR25 ;  /* 0x0000001900057c82 */ /* 0x000fe20008000000 */
[----:B------:R-:W-:Y:S01]  /*2430*/  ULOP3.LUT UR50, UR4, 0x10000, URZ, 0xfc, !UPT ;  /* 0x0001000004327892 */ /* 0x000fe2000f8efc3f */
[----:B------:R-:W-:-:S02]  /*2440*/  UMOV UR7, 0x80000020 ;  /* 0x8000002000077882 */ /* 0x000fc40000000000 */
[----:B------:R-:W-:Y:S01]  /*2450*/  UMOV UR4, UR24 ;  /* 0x0000001800047c82 */ /* 0x000fe20008000000 */
[----:B------:R-:W-:Y:S01]  /*2460*/  UIMAD UR32, UR53, 0x780, UR50 ;  /* 0x00000780352078a4 */ /* 0x000fe2000f8e0232 */
[----:B------:R-:W-:Y:S01]  /*2470*/  UMOV UR8, UR24 ;  /* 0x0000001800087c82 */ /* 0x000fe20008000000 */
[----:B------:R-:W-:Y:S02]  /*2480*/  UMOV UR9, UR25 ;  /* 0x0000001900097c82 */ /* 0x000fe40008000000 */
[----:B------:R-:W-:Y:S02]  /*2490*/  UIADD3 UR6, UR32, 0x100, URZ ;  /* 0x0000010020067890 */ /* 0x000fe4000fffe03f */
[----:B------:R-:W-:Y:S02]  /*24a0*/  UIADD3 UR10, UR32, 0x180, URZ ;  /* 0x00000180200a7890 */ /* 0x000fe4000fffe03f */
[----:B------:R-:W-:Y:S01]  /*24b0*/  UMOV UR26, UR32 ;  /* 0x00000020001a7c82 */ /* 0x000fe20008000000 */
[----:B------:R-:W-:Y:S01]  /*24c0*/  UMOV UR11, 0x80000020 ;  /* 0x80000020000b7882 */ /* 0x000fe20000000000 */
[----:B------:R-:W-:Y:S01]  /*24d0*/  QGMMA.64x32x32.F32.E4M3.E4M3 R88, gdesc[UR24], RZ, !UPT, gsb0 ;  /* 0x00600000185879f3 */ /* 0x000fe2000c0008ff */
[----:B------:R-:W-:Y:S01]  /*24e0*/  UIADD3 UR26, UR32, 0x80, URZ ;  /* 0x00000080201a7890 */ /* 0x000fe2000fffe03f */
[----:B------:R-:W-:Y:S01]  /*24f0*/  UMOV UR27, 0x80000020 ;  /* 0x80000020001b7882 */ /* 0x000fe20000000000 */
[----:B------:R-:W-:-:S02]  /*2500*/  UIADD3 UR12, UR28, 0x2, URZ ;  /* 0x000000021c0c7890 */ /* 0x000fc4000fffe03f */
[----:B------:R-:W-:Y:S01]  /*2510*/  UIADD3 UR14, UR32, 0x182, URZ ;  /* 0x00000182200e7890 */ /* 0x000fe2000fffe03f */
        /* <DEDUP_REMOVED lines=8> */
[----:B------:R-:W-:Y:S01]  /*25a0*/  UIADD3 UR57, UR56, -0x2, URZ ;  /* 0xfffffffe38397890 */ /* 0x000fe2000fffe03f */
[----:B------:R-:W-:-:S02]  /*25b0*/  WARPGROUP.DEPBAR.LE gsb0, 0x0 ;  /* 0x00008000000079c5 */ /* 0x000fc40000010000 */
        /* <DEDUP_REMOVED lines=53> */
[----:B------:R-:W-:Y:S01]  /*2910*/  UIMAD UR7, UR56, -0xa0, UR51 ;  /* 0xffffff60380778a4 */ /* 0x000fe2000f8e0233 */
        /* <DEDUP_REMOVED lines=30> */
[----:B------:R-:W-:Y:S01]  /*2b00*/  ULDC UR10, c[0x0][0x988] ;  /* 0x00026200000a7ab9 */ /* 0x000fe20000000800 */
[----:B------:R-:W-:Y:S01]  /*2b10*/  UMOV UR11, UR36 ;  /* 0x00000024000b7c82 */ /* 0x000fe20008000000 */
        /* <DEDUP_REMOVED lines=47> */
[----:B------:R-:W-:Y:S02]  /*2e10*/  ULDC UR6, c[0x0][0x448] ;  /* 0x0001120000067ab9 */ /* 0x000fe40000000800 */
[----:B------:R-:W-:-:S06]  /*2e20*/  UISETP.NE.AND UP0, UPT, UR6, 0x1, UPT ;  /* 0x000000010600788c */ /* 0x000fcc000bf05270 */
[----:B------:R-:W-:-:S05]  /*2e30*/  PLOP3.LUT P2, PT, PT, PT, UP0, 0x80, 0x0 ;  /* 0x000000000000781c */ /* 0x000fca0003f4f008 */
[----:B------:R-:W-:Y:S01]  /*2e40*/  @UP0 ULDC UR6, c[0x0][0x44c] ;  /* 0x0001130000060ab9 */ /* 0x000fe20000000800 */
[----:B------:R-:W-:Y:S01]  /*2e50*/  @UP0 ULDC UR14, c[0x0][0x450] ;  /* 0x00011400000e0ab9 */ /* 0x000fe20000000800 */
        /* <DEDUP_REMOVED lines=17> */
[----:B------:R0:W-:Y:S01]  /*2f70*/  MUFU.TANH R107, R5 ;  /* 0x00000005006b7308 */ /* 0x0001e20000002400 */
[----:B------:R-:W-:Y:S01]  /*2f80*/  QGMMA.64x32x32.F32.E4M3.E4M3 R72, gdesc[UR20], R72, gsb0 ;  /* 0x00600000144879f3 */ /* 0x000fe20008000848 */
[----:B------:R-:W-:Y:S01]  /*2f90*/  UIADD3 UR22, UR32, 0x602, URZ ;  /* 0x0000060220167890 */ /* 0x000fe2000fffe03f */
[C---:B------:R-:W-:Y:S01]  /*2fa0*/  FMUL.FTZ R93, R0.reuse, R93 ;  /* 0x0000005d005d7220 */ /* 0x040fe20000410000 */
[----:B------:R-:W-:Y:S01]  /*2fb0*/  UMOV UR23, 0x80000020 ;  /* 0x8000002000177882 */ /* 0x000fe20000000000 */
[C---:B------:R-:W-:Y:S01]  /*2fc0*/  FMUL.FTZ R96, R0.reuse, R97 ;  /* 0x0000006100607220 */ /* 0x040fe20000410000 */
[C---:B------:R-:W-:Y:S01]  /*2fd0*/  FMUL.FTZ R8, R0.reuse, R99 ;  /* 0x0000006300087220 */ /* 0x040fe20000410000 */
[C---:B------:R-:W-:Y:S01]  /*2fe0*/  FMUL.FTZ R4, R0.reuse, R91 ;  /* 0x0000005b00047220 */ /* 0x040fe20000410000 */
[----:B------:R1:W2:Y:S01]  /*2ff0*/  MUFU.TANH R104, R88 ;  /* 0x0000005800687308 */ /* 0x0002a20000002400 */
[C---:B0-----:R-:W-:Y:S01]  /*3000*/  FMUL.FTZ R5, R0.reuse, R94 ;  /* 0x0000005e00057220 */ /* 0x041fe20000410000 */
[C---:B------:R-:W-:Y:S01]  /*3010*/  FMUL.FTZ R3, R0.reuse, R90 ;  /* 0x0000005a00037220 */ /* 0x040fe20000410000 */
[C---:B------:R-:W-:Y:S01]  /*3020*/  FMUL.FTZ R9, R0.reuse, R103 ;  /* 0x0000006700097220 */ /* 0x040fe20000410000 */
[C---:B------:R-:W-:Y:S01]  /*3030*/  FMUL.FTZ R6, R0.reuse, R95 ;  /* 0x0000005f00067220 */ /* 0x040fe20000410000 */
[C---:B------:R-:W-:Y:S01]  /*3040*/  FMUL.FTZ R7, R0.reuse, R98 ;  /* 0x0000006200077220 */ /* 0x040fe20000410000 */
[----:B------:R-:W-:-:S02]  /*3050*/  FMUL.FTZ R10, R0, R102 ;  /* 0x00000066000a7220 */ /* 0x000fc40000410000 */
[----:B------:R-:W0:Y:S01]  /*3060*/  MUFU.TANH R89, R89 ;  /* 0x0000005900597308 */ /* 0x000e220000002400 */
[----:B-1----:R-:W-:-:S07]  /*3070*/  FMUL.FTZ R88, R0, R101 ;  /* 0x0000006500587220 */ /* 0x002fce0000410000 */
[----:B------:R1:W3:Y:S08]  /*3080*/  MUFU.TANH R105, R92 ;  /* 0x0000005c00697308 */ /* 0x0002f00000002400 */
[----:B------:R-:W4:Y:S01]  /*3090*/  MUFU.TANH R106, R93 ;  /* 0x0000005d006a7308 */ /* 0x000f220000002400 */
[----:B-1----:R-:W-:-:S07]  /*30a0*/  FMUL.FTZ R92, R0, R100 ;  /* 0x00000064005c7220 */ /* 0x002fce0000410000 */
[----:B------:R-:W1:Y:S08]  /*30b0*/  MUFU.TANH R96, R96 ;  /* 0x0000006000607308 */ /* 0x000e700000002400 */
[----:B------:R-:W5:Y:S08]  /*30c0*/  MUFU.TANH R92, R92 ;  /* 0x0000005c005c7308 */ /* 0x000f700000002400 */
[----:B------:R-:W5:Y:S01]  /*30d0*/  MUFU.TANH R88, R88 ;  /* 0x0000005800587308 */ /* 0x000f620000002400 */
[----:B------:R-:W-:-:S02]  /*30e0*/  WARPGROUP.DEPBAR.LE gsb0, 0x0 ;  /* 0x00008000000079c5 */ /* 0x000fc40000010000 */
        /* <DEDUP_REMOVED lines=8> */
[----:B------:R-:W-:Y:S01]  /*3170*/  IMAD.U32 R83, RZ, RZ, UR7 ;  /* 0x00000007ff537e24 */ /* 0x000fe2000f8e00ff */
[----:B------:R-:W-:Y:S01]  /*3180*/  UMOV UR23, 0x80000020 ;  /* 0x8000002000177882 */ /* 0x000fe20000000000 */
[C---:B------:R-:W-:Y:S01]  /*3190*/  FMUL.FTZ R72, R0.reuse, R72 ;  /* 0x0000004800487220 */ /* 0x040fe20000410000 */
[C---:B------:R-:W-:Y:S01]  /*31a0*/  FMUL.FTZ R73, R0.reuse, R73 ;  /* 0x0000004900497220 */ /* 0x040fe20000410000 */
[----:B------:R-:W-:Y:S01]  /*31b0*/  FMUL.FTZ R77, R0, R77 ;  /* 0x0000004d004d7220 */ /* 0x000fe20000410000 */
[----:B------:R-:W-:Y:S01]  /*31c0*/  IADD3 R83, -R16, 0xa0, R83 ;  /* 0x000000a010537810 */ /* 0x000fe20007ffe153 */
[----:B--2---:R-:W-:Y:S01]  /*31d0*/  VIADD R76, R17, UR36 ;  /* 0x00000024114c7c36 */ /* 0x004fe20008000000 */
[----:B------:R2:W5:Y:S01]  /*31e0*/  MUFU.TANH R90, R72 ;  /* 0x00000048005a7308 */ /* 0x0005620000002400 */
        /* <DEDUP_REMOVED lines=8> */
[C---:B--2---:R-:W-:Y:S01]  /*3270*/  FMUL.FTZ R72, R0.reuse, R87 ;  /* 0x0000005700487220 */ /* 0x044fe20000410000 */
[----:B------:R-:W-:-:S06]  /*3280*/  FMUL.FTZ R12, R0, R74 ;  /* 0x0000004a000c7220 */ /* 0x000fcc0000410000 */
[----:B------:R-:W2:Y:S08]  /*3290*/  MUFU.TANH R77, R77 ;  /* 0x0000004d004d7308 */ /* 0x000eb00000002400 */
[----:B------:R-:W2:Y:S08]  /*32a0*/  MUFU.TANH R80, R80 ;  /* 0x0000005000507308 */ /* 0x000eb00000002400 */
[----:B------:R-:W2:Y:S08]  /*32b0*/  MUFU.TANH R98, R81 ;  /* 0x0000005100627308 */ /* 0x000eb00000002400 */
[----:B------:R-:W-:Y:S08]  /*32c0*/  MUFU.TANH R100, R85 ;  /* 0x0000005500647308 */ /* 0x000ff00000002400 */
[----:B------:R-:W2:Y:S01]  /*32d0*/  MUFU.TANH R84, R84 ;  /* 0x0000005400547308 */ /* 0x000ea20000002400 */
[----:B------:R-:W-:-:S02]  /*32e0*/  WARPGROUP.DEPBAR.LE gsb0, 0x0 ;  /* 0x00008000000079c5 */ /* 0x000fc40000010000 */
[C---:B------:R-:W-:Y:S01]  /*32f0*/  FMUL.FTZ R60, R0.reuse, R60 ;  /* 0x0000003c003c7220 */ /* 0x040fe20000410000 */
[----:B------:R-:W-:Y:S01]  /*3300*/  WARPGROUP.ARRIVE ;  /* 0x00000000000079c5 */ /* 0x000fe20000000000 */
[C---:B------:R-:W-:Y:S01]  /*3310*/  FMUL.FTZ R65, R0.reuse, R65 ;  /* 0x0000004100417220 */ /* 0x040fe20000410000 */
[C---:B------:R-:W-:Y:S02]  /*3320*/  FMUL.FTZ R64, R0.reuse, R64 ;  /* 0x0000004000407220 */ /* 0x040fe40000410000 */
[----:B------:R0:W-:Y:S01]  /*3330*/  MUFU.TANH R108, R60 ;  /* 0x0000003c006c7308 */ /* 0x0001e20000002400 */
[C---:B------:R-:W-:Y:S01]  /*3340*/  FMUL.FTZ R56, R0.reuse, R56 ;  /* 0x0000003800387220 */ /* 0x040fe20000410000 */
[C---:B------:R-:W-:Y:S01]  /*3350*/  FMUL.FTZ R57, R0.reuse, R57 ;  /* 0x0000003900397220 */ /* 0x040fe20000410000 */
[----:B------:R-:W-:Y:S01]  /*3360*/  QGMMA.64x32x32.F32.E4M3.E4M3 R40, gdesc[UR20], R40, gsb0 ;  /* 0x00600000142879f3 */ /* 0x000fe20008000828 */
[----:B------:R-:W-:Y:S01]  /*3370*/  UIADD3 UR22, UR32, 0x702, URZ ;  /* 0x0000070220167890 */ /* 0x000fe2000fffe03f */
[C---:B------:R-:W-:Y:S01]  /*3380*/  FMUL.FTZ R61, R0.reuse, R61 ;  /* 0x0000003d003d7220 */ /* 0x040fe20000410000 */
[----:B------:R-:W-:Y:S01]  /*3390*/  UMOV UR23, 0x80000020 ;  /* 0x8000002000177882 */ /* 0x000fe20000000000 */
[----:B------:R-:W-:Y:S01]  /*33a0*/  FMUL.FTZ R68, R0, R68 ;  /* 0x0000004400447220 */ /* 0x000fe20000410000 */
[----:B------:R3:W-:Y:S01]  /*33b0*/  MUFU.TANH R111, R65 ;  /* 0x00000041006f7308 */ /* 0x0007e20000002400 */
[----:B0-----:R-:W-:Y:S01]  /*33c0*/  @P2 IMAD.HI.U32 R60, R76, UR6, RZ ;  /* 0x000000064c3c2c27 */ /* 0x001fe2000f8e00ff */
[----:B------:R-:W-:-:S03]  /*33d0*/  @UP0 ULDC UR6, c[0x0][0x450] ;  /* 0x0001140000060ab9 */ /* 0x000fc60000000800 */
[C---:B------:R-:W-:Y:S01]  /*33e0*/  FMUL.FTZ R69, R0.reuse, R69 ;  /* 0x0000004500457220 */ /* 0x040fe20000410000 */
[----:B------:R-:W-:Y:S01]  /*33f0*/  @P2 SHF.R.U32.HI R76, RZ, UR6, R60 ;  /* 0x00000006ff4c2c19 */ /* 0x000fe2000801163c */
[----:B------:R-:W-:Y:S01]  /*3400*/  UIMAD UR6, UR56, -0xa0, URZ ;  /* 0xffffff60380678a4 */ /* 0x000fe2000f8e023f */
[----:B------:R-:W-:Y:S01]  /*3410*/  FMUL.FTZ R60, R0, R67 ;  /* 0x00000043003c7220 */ /* 0x000fe20000410000 */
[----:B------:R-:W-:Y:S01]  /*3420*/  IMAD.U32 R67, RZ, RZ, UR52 ;  /* 0x00000034ff437e24 */ /* 0x000fe2000f8e00ff */
[----:B------:R-:W-:Y:S01]  /*3430*/  MUFU.TANH R110, R64 ;  /* 0x00000040006e7308 */ /* 0x000fe20000002400 */
[----:B------:R-:W0:Y:S02]  /*3440*/  SHFL.IDX PT, R82, R76, RZ, 0x1c1f ;  /* 0x001c1fff4c527589 */ /* 0x000e2400000e0000 */
[----:B---3--:R-:W-:Y:S01]  /*3450*/  IMAD.U32 R65, RZ, RZ, UR6 ;  /* 0x00000006ff417e24 */ /* 0x008fe2000f8e00ff */
[----:B------:R-:W-:Y:S01]  /*3460*/  @UP0 ULDC UR6, c[0x0][0x44c] ;  /* 0x0001130000060ab9 */ /* 0x000fe20000000800 */
[----:B------:R-:W3:Y:S01]  /*3470*/  SHFL.IDX PT, R76, R76, 0x1, 0x1c1f ;  /* 0x003c1f004c4c7f89 */ /* 0x000ee200000e0000 */
[----:B------:R-:W-:-:S02]  /*3480*/  UIMAD.WIDE.U32 UR6, UR36, UR6, URZ ;  /* 0x00000006240672a5 */ /* 0x000fc4000f8e003f */
[----:B------:R-:W-:Y:S01]  /*3490*/  IADD3 R78, -R16, 0xa1, R65 ;  /* 0x000000a1104e7810 */ /* 0x000fe20007ffe141 */
[----:B------:R4:W3:Y:S01]  /*34a0*/  MUFU.TANH R86, R56 ;  /* 0x0000003800567308 */ /* 0x0008e20000002400 */
[----:B------:R-:W-:Y:S02]  /*34b0*/  @UP0 USHF.R.U32.HI UR11, URZ, UR14, UR7 ;  /* 0x0000000e3f0b0299 */ /* 0x000fe40008011607 */
[----:B------:R-:W-:Y:S02]  /*34c0*/  IADD3 R78, -R67, UR51, R78 ;  /* 0x00000033434e7c10 */ /* 0x000fe4000fffe14e */
[----:B------:R-:W-:-:S03]  /*34d0*/  UIADD3 UR6, UR11, UR51, -UR52 ;  /* 0x000000330b067290 */ /* 0x000fc6000fffe834 */
[----:B------:R1:W3:Y:S01]  /*34e0*/  MUFU.TANH R102, R57 ;  /* 0x0000003900667308 */ /* 0x0002e20000002400 */
[C---:B----4-:R-:W-:Y:S01]  /*34f0*/  FMUL.FTZ R56, R0.reuse, R59 ;  /* 0x0000003b00387220 */ /* 0x050fe20000410000 */
[C---:B------:R-:W-:Y:S01]  /*3500*/  FMUL.FTZ R59, R0.reuse, R63 ;  /* 0x0000003f003b7220 */ /* 0x040fe20000410000 */
[----:B------:R-:W-:Y:S01]  /*3510*/  FMUL.FTZ R63, R0, R70 ;  /* 0x00000046003f7220 */ /* 0x000fe20000410000 */
[----:B------:R-:W-:Y:S01]  /*3520*/  UIMAD.WIDE UR6, UR6, 0x66666667, URZ ;  /* 0x66666667060678a5 */ /* 0x000fe2000f8e023f */
[----:B0-----:R-:W-:-:S03]  /*3530*/  VIADDMNMX R82, R82, R78, R83, PT ;  /* 0x0000004e52527246 */ /* 0x001fc60003800153 */
[----:B------:R0:W4:Y:S01]  /*3540*/  MUFU.TANH R109, R61 ;  /* 0x0000003d006d7308 */ /* 0x0001220000002400 */
[C---:B-1----:R-:W-:Y:S01]  /*3550*/  FMUL.FTZ R57, R0.reuse, R58 ;  /* 0x0000003a00397220 */ /* 0x042fe20000410000 */
[----:B------:R-:W-:Y:S01]  /*3560*/  FMUL.FTZ R58, R0, R62 ;  /* 0x0000003e003a7220 */ /* 0x000fe20000410000 */
[----:B------:R-:W-:Y:S01]  /*3570*/  ISETP.GT.AND P5, PT, R82, RZ, PT ;  /* 0x000000ff5200720c */ /* 0x000fe20003fa4270 */
[----:B------:R-:W-:Y:S01]  /*3580*/  FMUL.FTZ R62, R0, R71 ;  /* 0x00000047003e7220 */ /* 0x000fe20000410000 */
[C---:B------:R-:W-:Y:S01]  /*3590*/  ISETP.GT.AND P6, PT, R82.reuse, 0x1, PT ;  /* 0x000000015200780c */ /* 0x040fe20003fc4270 */
[----:B------:R-:W-:Y:S01]  /*35a0*/  USHF.R.U32.HI UR6, URZ, 0x1f, UR7 ;  /* 0x0000001f3f067899 */ /* 0x000fe20008011607 */
[----:B------:R-:W-:Y:S01]  /*35b0*/  ISETP.GT.AND P3, PT, R82, 0x8, PT ;  /* 0x000000085200780c */ /* 0x000fe20003f64270 */
[----:B------:R-:W1:Y:S01]  /*35c0*/  MUFU.TANH R112, R68 ;  /* 0x0000004400707308 */ /* 0x000e620000002400 */
[----:B------:R-:W-:Y:S01]  /*35d0*/  FSEL R99, R104, -INF , P5 ;  /* 0xff80000068637808 */ /* 0x000fe20002800000 */
[----:B0-----:R-:W-:Y:S01]  /*35e0*/  FMUL.FTZ R61, R0, R66 ;  /* 0x00000042003d7220 */ /* 0x001fe20000410000 */
[----:B------:R-:W-:Y:S01]  /*35f0*/  FSEL R93, R89, -INF , P6 ;  /* 0xff800000595d7808 */ /* 0x000fe20003000000 */
[----:B------:R-:W-:Y:S01]  /*3600*/  ULEA.HI.SX32 UR6, UR7, UR6, 0x1a ;  /* 0x0000000607067291 */ /* 0x000fe2000f8fd23f */
[----:B------:R-:W-:-:S02]  /*3610*/  ISETP.GT.AND P4, PT, R82, 0x9, PT ;  /* 0x000000095200780c */ /* 0x000fc40003f84270 */
[----:B------:R-:W-:Y:S01]  /*3620*/  FSEL R91, R105, -INF , P3 ;  /* 0xff800000695b7808 */ /* 0x000fe20001800000 */
[----:B------:R0:W1:Y:S01]  /*3630*/  MUFU.TANH R113, R69 ;  /* 0x0000004500717308 */ /* 0x0000620000002400 */
[----:B------:R-:W-:Y:S01]  /*3640*/  FMNMX.FTZ R64, R99, R93, !PT ;  /* 0x0000005d63407209 */ /* 0x000fe20007810000 */
[----:B------:R-:W-:Y:S01]  /*3650*/  UISETP.LT.AND UP1, UPT, UR39, UR6, UPT ;  /* 0x000000062700728c */ /* 0x000fe2000bf21270 */
[----:B------:R-:W-:Y:S01]  /*3660*/  ISETP.GT.AND P5, PT, R82, 0x10, PT ;  /* 0x000000105200780c */ /* 0x000fe20003fa4270 */
[----:B------:R-:W-:Y:S02]  /*3670*/  WARPGROUP.DEPBAR.LE gsb0, 0x0 ;  /* 0x00008000000079c5 */ /* 0x000fe40000010000 */
[----:B------:R-:W-:Y:S01]  /*3680*/  FSEL R89, R106, -INF , P4 ;  /* 0xff8000006a597808 */ /* 0x000fe20002000000 */
[----:B------:R-:W-:Y:S01]  /*3690*/  WARPGROUP.ARRIVE ;  /* 0x00000000000079c5 */ /* 0x000fe20000000000 */
[----:B------:R-:W-:Y:S01]  /*36a0*/  FMNMX.FTZ R64, R91, R64, !PT ;  /* 0x000000405b407209 */ /* 0x000fe20007810000 */
[----:B------:R-:W-:Y:S01]  /*36b0*/  FMUL.FTZ R41, R0, R41 ;  /* 0x0000002900297220 */ /* 0x000fe20000410000 */
[----:B------:R-:W-:Y:S01]  /*36c0*/  ISETP.GT.AND P3, PT, R82, 0x11, PT ;  /* 0x000000115200780c */ /* 0x000fe20003f64270 */
[----:B------:R-:W-:Y:S01]  /*36d0*/  FMUL.FTZ R40, R0, R40 ;  /* 0x0000002800287220 */ /* 0x000fe20000410000 */
[----:B------:R-:W-:Y:S01]  /*36e0*/  FSEL R97, R107, -INF , P5 ;  /* 0xff8000006b617808 */ /* 0x000fe20002800000 */
[----:B------:R-:W-:Y:S01]  /*36f0*/  QGMMA.64x32x32.F32.E4M3.E4M3 R24, gdesc[UR20], R24, gsb0 ;  /* 0x00600000141879f3 */ /* 0x000fe20008000818 */
[----:B------:R-:W-:Y:S01]  /*3700*/  FMNMX.FTZ R64, R89, R64, !PT ;  /* 0x0000004059407209 */ /* 0x000fe20007810000 */
[----:B------:R3:W-:Y:S01]  /*3710*/  MUFU.TANH R104, R41 ;  /* 0x0000002900687308 */ /* 0x0007e20000002400 */
[----:B------:R-:W-:Y:S01]  /*3720*/  ISETP.GT.AND P4, PT, R82, 0x18, PT ;  /* 0x000000185200780c */ /* 0x000fe20003f84270 */
[----:B------:R-:W-:Y:S01]  /*3730*/  FMUL.FTZ R44, R0, R44 ;  /* 0x0000002c002c7220 */ /* 0x000fe20000410000 */
[----:B------:R-:W-:Y:S01]  /*3740*/  FSEL R101, R96, -INF , P3 ;  /* 0xff80000060657808 */ /* 0x000fe20001800000 */
[C---:B------:R-:W-:Y:S01]  /*3750*/  FMUL.FTZ R53, R0.reuse, R53 ;  /* 0x0000003500357220 */ /* 0x040fe20000410000 */
[----:B------:R-:W-:Y:S01]  /*3760*/  FMNMX.FTZ R64, R97, R64, !PT ;  /* 0x0000004061407209 */ /* 0x000fe20007810000 */
[----:B------:R-:W-:Y:S01]  /*3770*/  FMUL.FTZ R45, R0, R45 ;  /* 0x0000002d002d7220 */ /* 0x000fe20000410000 */
[----:B------:R-:W-:Y:S01]  /*3780*/  ISETP.GT.AND P3, PT, R82, 0x19, PT ;  /* 0x000000195200780c */ /* 0x000fe20003f64270 */
[----:B------:R4:W1:Y:S01]  /*3790*/  MUFU.TANH R114, R40 ;  /* 0x0000002800727308 */ /* 0x0008620000002400 */
[----:B-----5:R-:W-:Y:S01]  /*37a0*/  FSEL R103, R92, -INF , P4 ;  /* 0xff8000005c677808 */ /* 0x020fe20002000000 */
[C---:B------:R-:W-:Y:S01]  /*37b0*/  FMUL.FTZ R52, R0.reuse, R52 ;  /* 0x0000003400347220 */ /* 0x040fe20000410000 */
[----:B------:R-:W-:Y:S01]  /*37c0*/  FMNMX.FTZ R64, R101, R64, !PT ;  /* 0x0000004065407209 */ /* 0x000fe20007810000 */
[----:B------:R-:W-:Y:S01]  /*37d0*/  FMUL.FTZ R48, R0, R48 ;  /* 0x0000003000307220 */ /* 0x000fe20000410000 */
[----:B------:R-:W-:Y:S01]  /*37e0*/  ISETP.GT.AND P4, PT, R82, 0x20, PT ;  /* 0x000000205200780c */ /* 0x000fe20003f84270 */
[----:B------:R-:W-:Y:S01]  /*37f0*/  FMUL.FTZ R49, R0, R49 ;  /* 0x0000003100317220 */ /* 0x000fe20000410000 */
[----:B------:R-:W-:Y:S01]  /*3800*/  FSEL R95, R88, -INF , P3 ;  /* 0xff800000585f7808 */ /* 0x000fe20001800000 */
[----:B------:R-:W5:Y:S01]  /*3810*/  MUFU.TANH R105, R44 ;  /* 0x0000002c00697308 */ /* 0x000f620000002400 */
[----:B------:R-:W-:Y:S01]  /*3820*/  FMNMX.FTZ R64, R103, R64, !PT ;  /* 0x0000004067407209 */ /* 0x000fe20007810000 */
[----:B------:R-:W-:Y:S01]  /*3830*/  FMUL.FTZ R70, R0, R42 ;  /* 0x0000002a00467220 */ /* 0x000fe20000410000 */
[----:B------:R-:W-:Y:S01]  /*3840*/  ISETP.GT.AND P3, PT, R82, 0x21, PT ;  /* 0x000000215200780c */ /* 0x000fe20003f64270 */
[----:B0-----:R-:W-:Y:S01]  /*3850*/  FMUL.FTZ R69, R0, R43 ;  /* 0x0000002b00457220 */ /* 0x001fe20000410000 */
[----:B------:R-:W-:Y:S01]  /*3860*/  FSEL R87, R90, -INF , P4 ;  /* 0xff8000005a577808 */ /* 0x000fe20002000000 */
[----:B------:R-:W-:Y:S01]  /*3870*/  USEL UR56, UR39, UR6, !UP1 ;  /* 0x0000000627387287 */ /* 0x000fe2000c800000 */
[----:B------:R-:W-:Y:S01]  /*3880*/  FMNMX.FTZ R64, R95, R64, !PT ;  /* 0x000000405f407209 */ /* 0x000fe20007810000 */
[----:B------:R-:W0:Y:S01]  /*3890*/  MUFU.TANH R45, R45 ;  /* 0x0000002d002d7308 */ /* 0x000e220000002400 */
[----:B------:R-:W-:Y:S01]  /*38a0*/  ISETP.GT.AND P4, PT, R82, 0x28, PT ;  /* 0x000000285200780c */ /* 0x000fe20003f84270 */
[----:B------:R-:W-:Y:S01]  /*38b0*/  UISETP.GE.AND UP1, UPT, UR57, UR56, UPT ;  /* 0x000000383900728c */ /* 0x000fe2000bf26270 */
[----:B------:R-:W-:-:S02]  /*38c0*/  FSEL R85, R73, -INF , P3 ;  /* 0xff80000049557808 */ /* 0x000fc40001800000 */
[----:B------:R-:W-:Y:S02]  /*38d0*/  FMNMX.FTZ R64, R87, R64, !PT ;  /* 0x0000004057407209 */ /* 0x000fe40007810000 */
[----:B------:R-:W-:Y:S01]  /*38e0*/  ISETP.GT.AND P3, PT, R82, 0x29, PT ;  /* 0x000000295200780c */ /* 0x000fe20003f64270 */
[----:B------:R-:W0:Y:S01]  /*38f0*/  MUFU.TANH R48, R48 ;  /* 0x0000003000307308 */ /* 0x000e220000002400 */
[----:B------:R-:W-:Y:S02]  /*3900*/  FSEL R81, R94, -INF , P4 ;  /* 0xff8000005e517808 */ /* 0x000fe40002000000 */
[----:B------:R-:W-:Y:S02]  /*3910*/  FMNMX.FTZ R64, R85, R64, !PT ;  /* 0x0000004055407209 */ /* 0x000fe40007810000 */
[----:B------:R-:W-:Y:S02]  /*3920*/  ISETP.GT.AND P4, PT, R82, 0x30, PT ;  /* 0x000000305200780c */ /* 0x000fe40003f84270 */
[----:B--2---:R-:W-:Y:S01]  /*3930*/  FSEL R79, R77, -INF , P3 ;  /* 0xff8000004d4f7808 */ /* 0x004fe20001800000 */
[----:B------:R-:W2:Y:S01]  /*3940*/  MUFU.TANH R88, R49 ;  /* 0x0000003100587308 */ /* 0x000ea20000002400 */
[----:B------:R-:W-:-:S02]  /*3950*/  FMNMX.FTZ R64, R81, R64, !PT ;  /* 0x0000004051407209 */ /* 0x000fc40007810000 */
[----:B------:R-:W-:Y:S02]  /*3960*/  ISETP.GT.AND P3, PT, R82, 0x31, PT ;  /* 0x000000315200780c */ /* 0x000fe40003f64270 */
[----:B------:R-:W-:Y:S02]  /*3970*/  FSEL R77, R80, -INF , P4 ;  /* 0xff800000504d7808 */ /* 0x000fe40002000000 */
[----:B------:R-:W-:Y:S01]  /*3980*/  FMNMX.FTZ R64, R79, R64, !PT ;  /* 0x000000404f407209 */ /* 0x000fe20007810000 */
[----:B------:R-:W2:Y:S01]  /*3990*/  MUFU.TANH R80, R52 ;  /* 0x0000003400507308 */ /* 0x000ea20000002400 */
[----:B------:R-:W-:Y:S02]  /*39a0*/  ISETP.GT.AND P4, PT, R82, 0x38, PT ;  /* 0x000000385200780c */ /* 0x000fe40003f84270 */
[----:B------:R-:W-:Y:S02]  /*39b0*/  FSEL R75, R98, -INF , P3 ;  /* 0xff800000624b7808 */ /* 0x000fe40001800000 */
[----:B------:R-:W-:-:S02]  /*39c0*/  FMNMX.FTZ R64, R77, R64, !PT ;  /* 0x000000404d407209 */ /* 0x000fc40007810000 */
[----:B------:R-:W-:Y:S01]  /*39d0*/  ISETP.GT.AND P3, PT, R82, 0x39, PT ;  /* 0x000000395200780c */ /* 0x000fe20003f64270 */
[----:B------:R-:W-:Y:S01]  /*39e0*/  MUFU.TANH R3, R3 ;  /* 0x0000000300037308 */ /* 0x000fe20000002400 */
[----:B------:R-:W-:Y:S01]  /*39f0*/  FSEL R74, R84, -INF , P4 ;  /* 0xff800000544a7808 */ /* 0x000fe20002000000 */
[----:B------:R-:W-:Y:S02]  /*3a00*/  WARPGROUP.DEPBAR.LE gsb0, 0x0 ;  /* 0x00008000000079c5 */ /* 0x000fe40000010000 */
[----:B---3--:R-:W-:Y:S01]  /*3a10*/  FMNMX.FTZ R41, R75, R64, !PT ;  /* 0x000000404b297209 */ /* 0x008fe20007810000 */
[----:B------:R-:W-:Y:S01]  /*3a20*/  FMUL.FTZ R24, R0, R24 ;  /* 0x0000001800187220 */ /* 0x000fe20000410000 */
[----:B------:R-:W-:Y:S01]  /*3a30*/  ISETP.GT.AND P4, PT, R82, 0x40, PT ;  /* 0x000000405200780c */ /* 0x000fe20003f84270 */
[----:B------:R-:W-:Y:S01]  /*3a40*/  FMUL.FTZ R25, R0, R25 ;  /* 0x0000001900197220 */ /* 0x000fe20000410000 */
[----:B------:R-:W-:Y:S01]  /*3a50*/  FSEL R73, R100, -INF , P3 ;  /* 0xff80000064497808 */ /* 0x000fe20001800000 */
[----:B------:R1:W3:Y:S01]  /*3a60*/  MUFU.TANH R84, R53 ;  /* 0x0000003500547308 */ /* 0x0002e20000002400 */
[----:B----4-:R-:W-:Y:S01]  /*3a70*/  FMNMX.FTZ R40, R74, R41, !PT ;  /* 0x000000294a287209 */ /* 0x010fe20007810000 */
[----:B------:R-:W-:Y:S01]  /*3a80*/  FMUL.FTZ R28, R0, R28 ;  /* 0x0000001c001c7220 */ /* 0x000fe20000410000 */
[----:B------:R-:W-:Y:S01]  /*3a90*/  ISETP.GT.AND P3, PT, R82, 0x41, PT ;  /* 0x000000415200780c */ /* 0x000fe20003f64270 */
[----:B------:R-:W-:Y:S01]  /*3aa0*/  FMUL.FTZ R32, R0, R32 ;  /* 0x0000002000207220 */ /* 0x000fe20000410000 */
[----:B------:R-:W-:Y:S01]  /*3ab0*/  FSEL R71, R86, -INF , P4 ;  /* 0xff80000056477808 */ /* 0x000fe20002000000 */
[----:B------:R-:W-:Y:S01]  /*3ac0*/  FMUL.FTZ R33, R0, R33 ;  /* 0x0000002100217220 */ /* 0x000fe20000410000 */
[----:B------:R-:W-:Y:S01]  /*3ad0*/  FMNMX.FTZ R40, R73, R40, !PT ;  /* 0x0000002849287209 */ /* 0x000fe20007810000 */
[----:B------:R-:W4:Y:S01]  /*3ae0*/  MUFU.TANH R86, R24 ;  /* 0x0000001800567308 */ /* 0x000f220000002400 */
[----:B------:R-:W-:Y:S01]  /*3af0*/  ISETP.GT.AND P4, PT, R82, 0x48, PT ;  /* 0x000000485200780c */ /* 0x000fe20003f84270 */
[----:B------:R-:W-:Y:S01]  /*3b00*/  FMUL.FTZ R98, R0, R39 ;  /* 0x0000002700627220 */ /* 0x000fe20000410000 */
[----:B------:R-:W-:Y:S01]  /*3b10*/  FSEL R68, R102, -INF , P3 ;  /* 0xff80000066447808 */ /* 0x000fe20001800000 */
[C---:B------:R-:W-:Y:S01]  /*3b20*/  FMUL.FTZ R102, R0.reuse, R50 ;  /* 0x0000003200667220 */ /* 0x040fe20000410000 */
[----:B------:R-:W-:Y:S01]  /*3b30*/  FMNMX.FTZ R41, R71, R40, !PT ;  /* 0x0000002847297209 */ /* 0x000fe20007810000 */
[----:B------:R-:W-:Y:S01]  /*3b40*/  FMUL.FTZ R100, R0, R54 ;  /* 0x0000003600647220 */ /* 0x000fe20000410000 */
[----:B------:R-:W-:Y:S01]  /*3b50*/  ISETP.GT.AND P3, PT, R82, 0x49, PT ;  /* 0x000000495200780c */ /* 0x000fe20003f64270 */
[----:B------:R-:W4:Y:S01]  /*3b60*/  MUFU.TANH R90, R25 ;  /* 0x00000019005a7308 */ /* 0x000f220000002400 */
[----:B------:R-:W-:Y:S01]  /*3b70*/  FSEL R67, R108, -INF , P4 ;  /* 0xff8000006c437808 */ /* 0x000fe20002000000 */
[----:B------:R-:W-:Y:S01]  /*3b80*/  FMUL.FTZ R54, R0, R35 ;  /* 0x0000002300367220 */ /* 0x000fe20000410000 */
[----:B------:R-:W-:-:S02]  /*3b90*/  FMNMX.FTZ R40, R68, R41, !PT ;  /* 0x0000002944287209 */ /* 0x000fc40007810000 */
[C---:B------:R-:W-:Y:S02]  /*3ba0*/  ISETP.GT.AND P4, PT, R82.reuse, 0x50, PT ;  /* 0x000000505200780c */ /* 0x040fe40003f84270 */
[----:B------:R-:W-:Y:S01]  /*3bb0*/  FSEL R66, R109, -INF , P3 ;  /* 0xff8000006d427808 */ /* 0x000fe20001800000 */
[----:B------:R-:W4:Y:S01]  /*3bc0*/  MUFU.TANH R92, R28 ;  /* 0x0000001c005c7308 */ /* 0x000f220000002400 */
[----:B------:R-:W-:Y:S02]  /*3bd0*/  FMNMX.FTZ R41, R67, R40, !PT ;  /* 0x0000002843297209 */ /* 0x000fe40007810000 */
[----:B------:R-:W-:Y:S02]  /*3be0*/  CS2R R108, SRZ ;  /* 0x00000000006c7805 */ /* 0x000fe4000001ff00 */
[----:B------:R-:W-:Y:S02]  /*3bf0*/  ISETP.GT.AND P3, PT, R82, 0x51, PT ;  /* 0x000000515200780c */ /* 0x000fe40003f64270 */
[----:B------:R-:W-:-:S02]  /*3c00*/  FSEL R65, R110, -INF , P4 ;  /* 0xff8000006e417808 */ /* 0x000fc40002000000 */
[----:B------:R-:W-:Y:S01]  /*3c10*/  FMNMX.FTZ R40, R66, R41, !PT ;  /* 0x0000002942287209 */ /* 0x000fe20007810000 */
[----:B------:R5:W-:Y:S01]  /*3c20*/  MUFU.TANH R96, R32 ;  /* 0x0000002000607308 */ /* 0x000be20000002400 */
[C---:B------:R-:W-:Y:S02]  /*3c30*/  ISETP.GT.AND P4, PT, R82.reuse, 0x58, PT ;  /* 0x000000585200780c */ /* 0x040fe40003f84270 */
[----:B------:R-:W-:Y:S02]  /*3c40*/  FSEL R64, R111, -INF , P3 ;  /* 0xff8000006f407808 */ /* 0x000fe40001800000 */
[----:B------:R-:W-:Y:S02]  /*3c50*/  CS2R R110, SRZ ;  /* 0x00000000006e7805 */ /* 0x000fe4000001ff00 */
[----:B------:R-:W-:Y:S02]  /*3c60*/  FMNMX.FTZ R41, R65, R40, !PT ;  /* 0x0000002841297209 */ /* 0x000fe40007810000 */
[----:B------:R-:W-:Y:S01]  /*3c70*/  ISETP.GT.AND P3, PT, R82, 0x59, PT ;  /* 0x000000595200780c */ /* 0x000fe20003f64270 */
[----:B------:R-:W-:Y:S01]  /*3c80*/  MUFU.TANH R4, R4 ;  /* 0x0000000400047308 */ /* 0x000fe20000002400 */
[----:B-1----:R-:W-:Y:S01]  /*3c90*/  FSEL R53, R112, -INF , P4 ;  /* 0xff80000070357808 */ /* 0x002fe20002000000 */
[----:B-----5:R-:W-:Y:S01]  /*3ca0*/  FMUL.FTZ R32, R0, R37 ;  /* 0x0000002500207220 */ /* 0x020fe20000410000 */
[----:B------:R-:W-:-:S02]  /*3cb0*/  FMNMX.FTZ R40, R64, R41, !PT ;  /* 0x0000002940287209 */ /* 0x000fc40007810000 */
[C---:B------:R-:W-:Y:S02]  /*3cc0*/  ISETP.GT.AND P4, PT, R82.reuse, 0x60, PT ;  /* 0x000000605200780c */ /* 0x040fe40003f84270 */
[----:B------:R-:W-:Y:S01]  /*3cd0*/  FSEL R52, R113, -INF , P3 ;  /* 0xff80000071347808 */ /* 0x000fe20001800000 */
[----:B------:R-:W-:Y:S01]  /*3ce0*/  MUFU.TANH R5, R5 ;  /* 0x0000000500057308 */ /* 0x000fe20000002400 */
[----:B------:R-:W-:Y:S02]  /*3cf0*/  FMNMX.FTZ R41, R53, R40, !PT ;  /* 0x0000002835297209 */ /* 0x000fe40007810000 */
[----:B------:R-:W-:Y:S02]  /*3d00*/  CS2R R112, SRZ ;  /* 0x0000000000707805 */ /* 0x000fe4000001ff00 */
[----:B------:R-:W-:Y:S02]  /*3d10*/  ISETP.GT.AND P3, PT, R82, 0x61, PT ;  /* 0x000000615200780c */ /* 0x000fe40003f64270 */
[----:B------:R-:W-:-:S02]  /*3d20*/  FSEL R49, R114, -INF , P4 ;  /* 0xff80000072317808 */ /* 0x000fc40002000000 */
[----:B------:R-:W-:Y:S02]  /*3d30*/  CS2R R114, SRZ ;  /* 0x0000000000727805 */ /* 0x000fe4000001ff00 */
[----:B------:R-:W-:Y:S01]  /*3d40*/  FMNMX.FTZ R24, R52, R41, !PT ;  /* 0x0000002934187209 */ /* 0x000fe20007810000 */
[----:B------:R-:W-:Y:S01]  /*3d50*/  MUFU.TANH R6, R6 ;  /* 0x0000000600067308 */ /* 0x000fe20000002400 */
[----:B------:R-:W-:Y:S02]  /*3d60*/  ISETP.GT.AND P4, PT, R82, 0x68, PT ;  /* 0x000000685200780c */ /* 0x000fe40003f84270 */
[----:B------:R-:W-:Y:S02]  /*3d70*/  FSEL R44, R104, -INF , P3 ;  /* 0xff800000682c7808 */ /* 0x000fe40001800000 */
[----:B------:R-:W-:Y:S01]  /*3d80*/  FMNMX.FTZ R41, R49, R24, !PT ;  /* 0x0000001831297209 */ /* 0x000fe20007810000 */
[----:B------:R-:W-:Y:S01]  /*3d90*/  FMUL.FTZ R24, R0, R29 ;  /* 0x0000001d00187220 */ /* 0x000fe20000410000 */
[----:B------:R-:W-:Y:S01]  /*3da0*/  ISETP.GT.AND P3, PT, R82, 0x69, PT ;  /* 0x000000695200780c */ /* 0x000fe20003f64270 */
[----:B------:R-:W-:Y:S01]  /*3db0*/  MUFU.TANH R7, R7 ;  /* 0x0000000700077308 */ /* 0x000fe20000002400 */
[----:B------:R-:W-:-:S02]  /*3dc0*/  FSEL R29, R105, -INF , P4 ;  /* 0xff800000691d7808 */ /* 0x000fc40002000000 */
[----:B------:R-:W-:Y:S02]  /*3dd0*/  FMNMX.FTZ R42, R44, R41, !PT ;  /* 0x000000292c2a7209 */ /* 0x000fe40007810000 */
[C---:B------:R-:W-:Y:S02]  /*3de0*/  ISETP.GT.AND P4, PT, R82.reuse, 0x70, PT ;  /* 0x000000705200780c */ /* 0x040fe40003f84270 */
[----:B0-----:R-:W-:Y:S01]  /*3df0*/  FSEL R40, R45, -INF , P3 ;  /* 0xff8000002d287808 */ /* 0x001fe20001800000 */
[----:B------:R0:W1:Y:S01]  /*3e00*/  MUFU.TANH R94, R24 ;  /* 0x00000018005e7308 */ /* 0x0000620000002400 */
[----:B------:R-:W-:Y:S02]  /*3e10*/  FMNMX.FTZ R25, R29, R42, !PT ;  /* 0x0000002a1d197209 */ /* 0x000fe40007810000 */
[----:B------:R-:W-:Y:S02]  /*3e20*/  ISETP.GT.AND P3, PT, R82, 0x71, PT ;  /* 0x000000715200780c */ /* 0x000fe40003f64270 */
[----:B------:R-:W-:-:S02]  /*3e30*/  FSEL R48, R48, -INF , P4 ;  /* 0xff80000030307808 */ /* 0x000fc40002000000 */
[----:B------:R-:W-:Y:S01]  /*3e40*/  FMNMX.FTZ R25, R40, R25, !PT ;  /* 0x0000001928197209 */ /* 0x000fe20007810000 */
[----:B------:R-:W-:Y:S01]  /*3e50*/  MUFU.TANH R8, R8 ;  /* 0x0000000800087308 */ /* 0x000fe20000002400 */
[----:B------:R-:W-:Y:S01]  /*3e60*/  ISETP.GT.AND P4, PT, R82, 0x78, PT ;  /* 0x000000785200780c */ /* 0x000fe20003f84270 */
[----:B0-----:R-:W-:Y:S01]  /*3e70*/  FMUL.FTZ R24, R0, R36 ;  /* 0x0000002400187220 */ /* 0x001fe20000410000 */
[----:B--2---:R-:W-:Y:S02]  /*3e80*/  FSEL R43, R88, -INF , P3 ;  /* 0xff800000582b7808 */ /* 0x004fe40001800000 */
[----:B------:R-:W-:Y:S02]  /*3e90*/  FMNMX.FTZ R28, R48, R25, !PT ;  /* 0x00000019301c7209 */ /* 0x000fe40007810000 */
[----:B------:R-:W-:Y:S01]  /*3ea0*/  ISETP.GT.AND P3, PT, R82, 0x79, PT ;  /* 0x000000795200780c */ /* 0x000fe20003f64270 */
[----:B------:R0:W2:Y:S01]  /*3eb0*/  MUFU.TANH R88, R33 ;  /* 0x0000002100587308 */ /* 0x0000a20000002400 */
[----:B------:R-:W-:Y:S01]  /*3ec0*/  FSEL R42, R80, -INF , P4 ;  /* 0xff800000502a7808 */ /* 0x000fe20002000000 */
[----:B------:R-:W-:Y:S01]  /*3ed0*/  FMUL.FTZ R80, R0, R46 ;  /* 0x0000002e00507220 */ /* 0x000fe20000410000 */
[----:B------:R-:W-:-:S02]  /*3ee0*/  FMNMX.FTZ R41, R43, R28, !PT ;  /* 0x0000001c2b297209 */ /* 0x000fc40007810000 */
[----:B------:R-:W-:Y:S02]  /*3ef0*/  ISETP.GT.AND P4, PT, R82, 0x80, PT ;  /* 0x000000805200780c */ /* 0x000fe40003f84270 */
[----:B---3--:R-:W-:Y:S01]  /*3f00*/  FSEL R25, R84, -INF , P3 ;  /* 0xff80000054197808 */ /* 0x008fe20001800000 */
[----:B------:R-:W-:Y:S01]  /*3f10*/  MUFU.TANH R10, R10 ;  /* 0x0000000a000a7308 */ /* 0x000fe20000002400 */
[----:B------:R-:W-:Y:S02]  /*3f20*/  FMNMX.FTZ R28, R42, R41, !PT ;  /* 0x000000292a1c7209 */ /* 0x000fe40007810000 */
[----:B------:R-:W-:Y:S02]  /*3f30*/  ISETP.GT.AND P3, PT, R82, 0x81, PT ;  /* 0x000000815200780c */ /* 0x000fe40003f64270 */
[----:B----4-:R-:W-:Y:S02]  /*3f40*/  FSEL R45, R86, -INF , P4 ;  /* 0xff800000562d7808 */ /* 0x010fe40002000000 */
[----:B------:R-:W-:Y:S01]  /*3f50*/  FMNMX.FTZ R28, R25, R28, !PT ;  /* 0x0000001c191c7209 */ /* 0x000fe20007810000 */
[----:B------:R2:W3:Y:S01]  /*3f60*/  MUFU.TANH R84, R24 ;  /* 0x0000001800547308 */ /* 0x0004e20000002400 */
[----:B------:R-:W-:-:S02]  /*3f70*/  ISETP.GT.AND P4, PT, R82, 0x88, PT ;  /* 0x000000885200780c */ /* 0x000fc40003f84270 */
[----:B------:R-:W-:Y:S01]  /*3f80*/  FSEL R41, R90, -INF , P3 ;  /* 0xff8000005a297808 */ /* 0x000fe20001800000 */
[----:B------:R-:W-:Y:S01]  /*3f90*/  FMUL.FTZ R90, R0, R38 ;  /* 0x00000026005a7220 */ /* 0x000fe20000410000 */
[----:B------:R-:W-:Y:S02]  /*3fa0*/  FMNMX.FTZ R28, R45, R28, !PT ;  /* 0x0000001c2d1c7209 */ /* 0x000fe40007810000 */
[----:B------:R-:W-:Y:S01]  /*3fb0*/  ISETP.GT.AND P3, PT, R82, 0x89, PT ;  /* 0x000000895200780c */ /* 0x000fe20003f64270 */
[----:B------:R3:W4:Y:S01]  /*3fc0*/  MUFU.TANH R86, R32 ;  /* 0x0000002000567308 */ /* 0x0007220000002400 */
[----:B------:R-:W-:Y:S01]  /*3fd0*/  FSEL R36, R92, -INF , P4 ;  /* 0xff8000005c247808 */ /* 0x000fe20002000000 */
[----:B------:R-:W-:Y:S01]  /*3fe0*/  FMUL.FTZ R92, R0, R27 ;  /* 0x0000001b005c7220 */ /* 0x000fe20000410000 */
[----:B0-----:R-:W-:Y:S01]  /*3ff0*/  FMNMX.FTZ R33, R41, R28, !PT ;  /* 0x0000001c29217209 */ /* 0x001fe20007810000 */
[----:B------:R-:W-:Y:S01]  /*4000*/  IMAD.U32 R27, RZ, RZ, UR10 ;  /* 0x0000000aff1b7e24 */ /* 0x000fe2000f8e00ff */
[----:B------:R-:W-:-:S02]  /*4010*/  ISETP.GT.AND P4, PT, R82, 0x90, PT ;  /* 0x000000905200780c */ /* 0x000fc40003f84270 */
[----:B-1----:R-:W-:Y:S01]  /*4020*/  FSEL R28, R94, -INF , P3 ;  /* 0xff8000005e1c7808 */ /* 0x002fe20001800000 */
[----:B------:R-:W-:Y:S01]  /*4030*/  MUFU.TANH R9, R9 ;  /* 0x0000000900097308 */ /* 0x000fe20000002400 */
[----:B------:R-:W-:Y:S01]  /*4040*/  FMNMX.FTZ R33, R36, R33, !PT ;  /* 0x0000002124217209 */ /* 0x000fe20007810000 */
[----:B------:R-:W-:Y:S01]  /*4050*/  FMUL.FTZ R94, R0, R30 ;  /* 0x0000001e005e7220 */ /* 0x000fe20000410000 */
[----:B------:R-:W-:Y:S02]  /*4060*/  ISETP.GT.AND P3, PT, R82, 0x91, PT ;  /* 0x000000915200780c */ /* 0x000fe40003f64270 */
[----:B------:R-:W-:Y:S01]  /*4070*/  FSEL R37, R96, -INF , P4 ;  /* 0xff80000060257808 */ /* 0x000fe20002000000 */
[----:B------:R-:W-:Y:S01]  /*4080*/  FMUL.FTZ R96, R0, R51 ;  /* 0x0000003300607220 */ /* 0x000fe20000410000 */
[----:B------:R-:W-:Y:S01]  /*4090*/  FMNMX.FTZ R46, R28, R33, !PT ;  /* 0x000000211c2e7209 */ /* 0x000fe20007810000 */
[----:B------:R-:W0:Y:S01]  /*40a0*/  MUFU.TANH R12, R12 ;  /* 0x0000000c000c7308 */ /* 0x000e220000002400 */
[----:B------:R-:W-:-:S02]  /*40b0*/  ISETP.GT.AND P4, PT, R82, 0x98, PT ;  /* 0x000000985200780c */ /* 0x000fc40003f84270 */
[----:B--2---:R-:W-:Y:S01]  /*40c0*/  FSEL R24, R88, -INF , P3 ;  /* 0xff80000058187808 */ /* 0x004fe20001800000 */
[----:B------:R-:W-:Y:S01]  /*40d0*/  FMUL.FTZ R88, R0, R34 ;  /* 0x0000002200587220 */ /* 0x000fe20000410000 */
[----:B------:R-:W-:Y:S02]  /*40e0*/  FMNMX.FTZ R33, R37, R46, !PT ;  /* 0x0000002e25217209 */ /* 0x000fe40007810000 */
[----:B------:R-:W-:Y:S01]  /*40f0*/  ISETP.GT.AND P3, PT, R82, 0x99, PT ;  /* 0x000000995200780c */ /* 0x000fe20003f64270 */
[----:B------:R-:W-:Y:S01]  /*4100*/  FMUL.FTZ R82, R0, R47 ;  /* 0x0000002f00527220 */ /* 0x000fe20000410000 */
[----:B---3--:R-:W-:Y:S01]  /*4110*/  FSEL R32, R84, -INF , P4 ;  /* 0xff80000054207808 */ /* 0x008fe20002000000 */
[----:B------:R-:W-:Y:S01]  /*4120*/  MUFU.TANH R11, R11 ;  /* 0x0000000b000b7308 */ /* 0x000fe20000002400 */
[----:B------:R-:W-:Y:S01]  /*4130*/  FMNMX.FTZ R47, R24, R33, !PT ;  /* 0x00000021182f7209 */ /* 0x000fe20007810000 */
[----:B------:R-:W-:Y:S01]  /*4140*/  FMUL.FTZ R84, R0, R26 ;  /* 0x0000001a00547220 */ /* 0x000fe20000410000 */
[----:B----4-:R-:W-:Y:S01]  /*4150*/  FSEL R33, R86, -INF , P3 ;  /* 0xff80000056217808 */ /* 0x010fe20001800000 */
[----:B------:R-:W-:Y:S01]  /*4160*/  FMUL.FTZ R86, R0, R55 ;  /* 0x0000003700567220 */ /* 0x000fe20000410000 */
[----:B------:R-:W-:Y:S01]  /*4170*/  FMNMX.FTZ R46, R32, R47, !PT ;  /* 0x0000002f202e7209 */ /* 0x000fe20007810000 */
[----:B------:R-:W-:Y:S01]  /*4180*/  FMUL.FTZ R55, R0, R31 ;  /* 0x0000001f00377220 */ /* 0x000fe20000410000 */
[----:B------:R-:W-:Y:S01]  /*4190*/  VIADDMNMX R83, R76, R78, R83, PT ;  /* 0x0000004e4c537246 */ /* 0x000fe20003800153 */
[----:B------:R-:W1:Y:S01]  /*41a0*/  MUFU.TANH R13, R13 ;  /* 0x0000000d000d7308 */ /* 0x000e620000002400 */
[----:B------:R-:W-:-:S02]  /*41b0*/  FMNMX.FTZ R46, R33, R46, !PT ;  /* 0x0000002e212e7209 */ /* 0x000fc40007810000 */
[C---:B------:R-:W-:Y:S02]  /*41c0*/  ISETP.GT.AND P4, PT, R83.reuse, 0x1, PT ;  /* 0x000000015300780c */ /* 0x040fe40003f84270 */
[C---:B------:R-:W-:Y:S01]  /*41d0*/  ISETP.GT.AND P5, PT, R83.reuse, 0x8, PT ;  /* 0x000000085300780c */ /* 0x040fe20003fa4270 */
[----:B------:R-:W2:Y:S01]  /*41e0*/  SHFL.BFLY PT, R47, R46, 0x2, 0x1f ;  /* 0x0c401f002e2f7f89 */ /* 0x000ea200000e0000 */
[----:B------:R-:W-:Y:S01]  /*41f0*/  FSEL R50, R4, -INF , P4 ;  /* 0xff80000004327808 */ /* 0x000fe20002000000 */
[----:B------:R-:W3:Y:S01]  /*4200*/  MUFU.TANH R14, R14 ;  /* 0x0000000e000e7308 */ /* 0x000ee20000002400 */
[----:B------:R-:W-:-:S04]  /*4210*/  ISETP.GT.AND P4, PT, R83, 0x10, PT ;  /* 0x000000105300780c */ /* 0x000fc80003f84270 */
[----:B------:R-:W-:Y:S02]  /*4220*/  FSEL R7, R7, -INF , P4 ;  /* 0xff80000007077808 */ /* 0x000fe40002000000 */
[C---:B------:R-:W-:Y:S01]  /*4230*/  ISETP.GT.AND P4, PT, R83.reuse, 0x18, PT ;  /* 0x000000185300780c */ /* 0x040fe20003f84270 */
[----:B------:R-:W4:Y:S03]  /*4240*/  MUFU.TANH R20, R20 ;  /* 0x0000001400147308 */ /* 0x000f260000002400 */
[----:B------:R-:W-:Y:S02]  /*4250*/  FSEL R10, R10, -INF , P4 ;  /* 0xff8000000a0a7808 */ /* 0x000fe40002000000 */
[----:B------:R-:W-:-:S03]  /*4260*/  ISETP.GT.AND P4, PT, R83, 0x20, PT ;  /* 0x000000205300780c */ /* 0x000fc60003f84270 */
[----:B------:R-:W5:Y:S01]  /*4270*/  MUFU.TANH R15, R15 ;  /* 0x0000000f000f7308 */ /* 0x000f620000002400 */
[----:B0-----:R-:W-:Y:S02]  /*4280*/  FSEL R12, R12, -INF , P4 ;  /* 0xff8000000c0c7808 */ /* 0x001fe40002000000 */
[----:B------:R-:W-:Y:S02]  /*4290*/  ISETP.GT.AND P4, PT, R83, 0x28, PT ;  /* 0x000000285300780c */ /* 0x000fe40003f84270 */
[----:B--2---:R-:W-:Y:S02]  /*42a0*/  FMNMX.FTZ R47, R46, R47, !PT ;  /* 0x0000002f2e2f7209 */ /* 0x004fe40007810000 */
[----:B------:R-:W-:Y:S01]  /*42b0*/  FSEL R46, R5, -INF , P5 ;  /* 0xff800000052e7808 */ /* 0x000fe20002800000 */
[----:B------:R-:W0:Y:S01]  /*42c0*/  MUFU.TANH R21, R21 ;  /* 0x0000001500157308 */ /* 0x000e220000002400 */
[----:B-1----:R-:W-:Y:S01]  /*42d0*/  FSEL R78, R13, -INF , P4 ;  /* 0xff8000000d4e7808 */ /* 0x002fe20002000000 */
[----:B------:R-:W1:Y:S01]  /*42e0*/  SHFL.BFLY PT, R120, R47, 0x1, 0x1f ;  /* 0x0c201f002f787f89 */ /* 0x000e6200000e0000 */
[----:B------:R-:W-:-:S05]  /*42f0*/  ISETP.GT.AND P4, PT, R83, 0x30, PT ;  /* 0x000000305300780c */ /* 0x000fca0003f84270 */
[----:B------:R-:W2:Y:S08]  /*4300*/  MUFU.TANH R72, R72 ;  /* 0x0000004800487308 */ /* 0x000eb00000002400 */
[----:B------:R-:W2:Y:S08]  /*4310*/  MUFU.TANH R57, R57 ;  /* 0x0000003900397308 */ /* 0x000eb00000002400 */
[----:B------:R-:W2:Y:S01]  /*4320*/  MUFU.TANH R56, R56 ;  /* 0x0000003800387308 */ /* 0x000ea20000002400 */
[----:B-1----:R-:W-:-:S04]  /*4330*/  FMNMX.FTZ R120, R47, R120, !PT ;  /* 0x000000782f787209 */ /* 0x002fc80007810000 */
[C---:B------:R-:W-:Y:S01]  /*4340*/  FSETP.NEU.FTZ.AND P3, PT, R120.reuse, -INF , PT ;  /* 0xff8000007800780b */ /* 0x040fe20003f7d000 */
[----:B------:R-:W-:-:S02]  /*4350*/  FFMA.FTZ R38, R120, R27, -8 ;  /* 0xc100000078267423 */ /* 0x000fc4000001001b */
[----:B------:R-:W1:Y:S03]  /*4360*/  MUFU.TANH R58, R58 ;  /* 0x0000003a003a7308 */ /* 0x000e660000002400 */
[----:B------:R-:W-:Y:S02]  /*4370*/  FSEL R38, R38, RZ, P3 ;  /* 0x000000ff26267208 */ /* 0x000fe40001800000 */
[----:B------:R-:W-:-:S03]  /*4380*/  ISETP.GT.AND P3, PT, R83, RZ, PT ;  /* 0x000000ff5300720c */ /* 0x000fc60003f64270 */
[----:B------:R-:W1:Y:S01]  /*4390*/  MUFU.TANH R59, R59 ;  /* 0x0000003b003b7308 */ /* 0x000e620000002400 */
[----:B------:R-:W-:-:S01]  /*43a0*/  FFMA.FTZ R13, R79, UR10, -R38 ;  /* 0x0000000a4f0d7c23 */ /* 0x000fc20008010826 */
[----:B------:R-:W-:Y:S01]  /*43b0*/  FSEL R39, R3, -INF , P3 ;  /* 0xff80000003277808 */ /* 0x000fe20001800000 */
[----:B------:R-:W-:-:S01]  /*43c0*/  FFMA.FTZ R26, R99, UR10, -R38 ;  /* 0x0000000a631a7c23 */ /* 0x000fc20008010826 */
[----:B------:R-:W-:Y:S01]  /*43d0*/  ISETP.GT.AND P3, PT, R83, 0x9, PT ;  /* 0x000000095300780c */ /* 0x000fe20003f64270 */
[----:B------:R-:W-:-:S01]  /*43e0*/  FFMA.FTZ R27, R93, UR10, -R38 ;  /* 0x0000000a5d1b7c23 */ /* 0x000fc20008010826 */
[----:B------:R-:W-:Y:S01]  /*43f0*/  FMNMX.FTZ R5, R39, R50, !PT ;  /* 0x0000003227057209 */ /* 0x000fe20007810000 */
[----:B------:R-:W-:-:S01]  /*4400*/  FFMA.FTZ R30, R91, UR10, -R38 ;  /* 0x0000000a5b1e7c23 */ /* 0x000fc20008010826 */
[----:B------:R-:W-:Y:S01]  /*4410*/  FSEL R47, R6, -INF , P3 ;  /* 0xff800000062f7808 */ /* 0x000fe20001800000 */
[----:B------:R-:W1:Y:S01]  /*4420*/  MUFU.TANH R61, R61 ;  /* 0x0000003d003d7308 */ /* 0x000e620000002400 */
[----:B------:R-:W-:Y:S01]  /*4430*/  FMNMX.FTZ R6, R46, R5, !PT ;  /* 0x000000052e067209 */ /* 0x000fe20007810000 */
[--C-:B------:R-:W-:Y:S01]  /*4440*/  FFMA.FTZ R5, R87, UR10, -R38.reuse ;  /* 0x0000000a57057c23 */ /* 0x100fe20008010826 */
[----:B------:R-:W-:Y:S01]  /*4450*/  ISETP.GT.AND P3, PT, R83, 0x11, PT ;  /* 0x000000115300780c */ /* 0x000fe20003f64270 */
[--C-:B------:R-:W-:Y:S01]  /*4460*/  FFMA.FTZ R35, R89, UR10, -R38.reuse ;  /* 0x0000000a59237c23 */ /* 0x100fe20008010826 */
[----:B------:R-:W-:Y:S01]  /*4470*/  FMNMX.FTZ R6, R47, R6, !PT ;  /* 0x000000062f067209 */ /* 0x000fe20007810000 */
[--C-:B------:R-:W-:Y:S01]  /*4480*/  FFMA.FTZ R31, R97, UR10, -R38.reuse ;  /* 0x0000000a611f7c23 */ /* 0x100fe20008010826 */
        /* <DEDUP_REMOVED lines=17> */
[--C-:B------:R-:W-:Y:S01]  /*45a0*/  FFMA.FTZ R11, R77, UR10, -R38.reuse ;  /* 0x0000000a4d0b7c23 */ /* 0x100fe20008010826 */
[----:B------:R-:W-:Y:S01]  /*45b0*/  FMNMX.FTZ R85, R12, R85, !PT ;  /* 0x000000550c557209 */ /* 0x000fe20007810000 */
[--C-:B------:R-:W-:Y:S01]  /*45c0*/  FFMA.FTZ R77, R75, UR10, -R38.reuse ;  /* 0x0000000a4b4d7c23 */ /* 0x100fe20008010826 */
[----:B------:R-:W-:Y:S01]  /*45d0*/  ISETP.GT.AND P3, PT, R83, 0x29, PT ;  /* 0x000000295300780c */ /* 0x000fe20003f64270 */
[----:B------:R-:W1:Y:S01]  /*45e0*/  MUFU.TANH R62, R62 ;  /* 0x0000003e003e7308 */ /* 0x000e620000002400 */
[----:B------:R-:W-:Y:S01]  /*45f0*/  FMNMX.FTZ R85, R76, R85, !PT ;  /* 0x000000554c557209 */ /* 0x000fe20007810000 */
[--C-:B------:R-:W-:Y:S01]  /*4600*/  FFMA.FTZ R66, R66, UR10, -R38.reuse ;  /* 0x0000000a42427c23 */ /* 0x100fe20008010826 */
[----:B---3--:R-:W-:Y:S01]  /*4610*/  FSEL R14, R14, -INF , P3 ;  /* 0xff8000000e0e7808 */ /* 0x008fe20001800000 */
[--C-:B------:R-:W-:Y:S01]  /*4620*/  FFMA.FTZ R65, R65, UR10, -R38.reuse ;  /* 0x0000000a41417c23 */ /* 0x100fe20008010826 */
[----:B------:R-:W-:Y:S01]  /*4630*/  FMNMX.FTZ R85, R78, R85, !PT ;  /* 0x000000554e557209 */ /* 0x000fe20007810000 */
[--C-:B------:R-:W-:Y:S01]  /*4640*/  FFMA.FTZ R64, R64, UR10, -R38.reuse ;  /* 0x0000000a40407c23 */ /* 0x100fe20008010826 */
[----:B----4-:R-:W-:Y:S01]  /*4650*/  FSEL R79, R20, -INF , P4 ;  /* 0xff800000144f7808 */ /* 0x010fe20002000000 */
[----:B------:R-:W3:Y:S01]  /*4660*/  MUFU.TANH R70, R70 ;  /* 0x0000004600467308 */ /* 0x000ee20000002400 */
[----:B------:R-:W-:Y:S01]  /*4670*/  ISETP.GT.AND P3, PT, R83, 0x31, PT ;  /* 0x000000315300780c */ /* 0x000fe20003f64270 */
[--C-:B------:R-:W-:Y:S01]  /*4680*/  FFMA.FTZ R53, R53, UR10, -R38.reuse ;  /* 0x0000000a35357c23 */ /* 0x100fe20008010826 */
[----:B------:R-:W-:Y:S01]  /*4690*/  FMNMX.FTZ R20, R14, R85, !PT ;  /* 0x000000550e147209 */ /* 0x000fe20007810000 */
[--C-:B------:R-:W-:Y:S01]  /*46a0*/  FFMA.FTZ R52, R52, UR10, -R38.reuse ;  /* 0x0000000a34347c23 */ /* 0x100fe20008010826 */
[----:B------:R-:W-:Y:S01]  /*46b0*/  ISETP.GT.AND P4, PT, R83, 0x38, PT ;  /* 0x000000385300780c */ /* 0x000fe20003f84270 */
[--C-:B------:R-:W-:Y:S01]  /*46c0*/  FFMA.FTZ R49, R49, UR10, -R38.reuse ;  /* 0x0000000a31317c23 */ /* 0x100fe20008010826 */
[----:B-----5:R-:W-:Y:S01]  /*46d0*/  FSEL R15, R15, -INF , P3 ;  /* 0xff8000000f0f7808 */ /* 0x020fe20001800000 */
[----:B------:R-:W4:Y:S01]  /*46e0*/  MUFU.TANH R69, R69 ;  /* 0x0000004500457308 */ /* 0x000f220000002400 */
[----:B------:R-:W-:Y:S01]  /*46f0*/  FMNMX.FTZ R20, R79, R20, !PT ;  /* 0x000000144f147209 */ /* 0x000fe20007810000 */
[--C-:B------:R-:W-:Y:S01]  /*4700*/  FFMA.FTZ R44, R44, UR10, -R38.reuse ;  /* 0x0000000a2c2c7c23 */ /* 0x100fe20008010826 */
[----:B------:R-:W-:Y:S01]  /*4710*/  ISETP.GT.AND P3, PT, R83, 0x39, PT ;  /* 0x000000395300780c */ /* 0x000fe20003f64270 */
[--C-:B------:R-:W-:Y:S01]  /*4720*/  FFMA.FTZ R29, R29, UR10, -R38.reuse ;  /* 0x0000000a1d1d7c23 */ /* 0x100fe20008010826 */
[----:B0-----:R-:W-:Y:S01]  /*4730*/  FSEL R21, R21, -INF , P4 ;  /* 0xff80000015157808 */ /* 0x001fe20002000000 */
[--C-:B------:R-:W-:Y:S01]  /*4740*/  FFMA.FTZ R43, R43, UR10, -R38.reuse ;  /* 0x0000000a2b2b7c23 */ /* 0x100fe20008010826 */
[----:B------:R-:W-:Y:S01]  /*4750*/  FMNMX.FTZ R20, R15, R20, !PT ;  /* 0x000000140f147209 */ /* 0x000fe20007810000 */
[----:B------:R-:W0:Y:S01]  /*4760*/  MUFU.TANH R80, R80 ;  /* 0x0000005000507308 */ /* 0x000e220000002400 */
[----:B------:R-:W-:Y:S01]  /*4770*/  ISETP.GT.AND P4, PT, R83, 0x40, PT ;  /* 0x000000405300780c */ /* 0x000fe20003f84270 */
[--C-:B------:R-:W-:Y:S01]  /*4780*/  FFMA.FTZ R42, R42, UR10, -R38.reuse ;  /* 0x0000000a2a2a7c23 */ /* 0x100fe20008010826 */
[----:B--2---:R-:W-:Y:S01]  /*4790*/  FSEL R72, R72, -INF , P3 ;  /* 0xff80000048487808 */ /* 0x004fe20001800000 */
[--C-:B------:R-:W-:Y:S01]  /*47a0*/  FFMA.FTZ R25, R25, UR10, -R38.reuse ;  /* 0x0000000a19197c23 */ /* 0x100fe20008010826 */
[----:B------:R-:W-:Y:S01]  /*47b0*/  FMNMX.FTZ R75, R21, R20, !PT ;  /* 0x00000014154b7209 */ /* 0x000fe20007810000 */
[--C-:B------:R-:W-:Y:S01]  /*47c0*/  FFMA.FTZ R45, R45, UR10, -R38.reuse ;  /* 0x0000000a2d2d7c23 */ /* 0x100fe20008010826 */
[----:B------:R-:W-:Y:S01]  /*47d0*/  ISETP.GT.AND P3, PT, R83, 0x41, PT ;  /* 0x000000415300780c */ /* 0x000fe20003f64270 */
[----:B------:R2:W-:Y:S01]  /*47e0*/  MUFU.EX2 R20, R77 ;  /* 0x0000004d00147308 */ /* 0x0005e20000000800 */
[----:B------:R-:W-:Y:S01]  /*47f0*/  FSEL R57, R57, -INF , P4 ;  /* 0xff80000039397808 */ /* 0x000fe20002000000 */
[--C-:B------:R-:W-:Y:S01]  /*4800*/  FFMA.FTZ R36, R36, UR10, -R38.reuse ;  /* 0x0000000a24247c23 */ /* 0x100fe20008010826 */
[----:B------:R-:W-:Y:S01]  /*4810*/  FMNMX.FTZ R104, R72, R75, !PT ;  /* 0x0000004b48687209 */ /* 0x000fe20007810000 */
[----:B------:R-:W-:Y:S01]  /*4820*/  FFMA.FTZ R33, R33, UR10, -R38 ;  /* 0x0000000a21217c23 */ /* 0x000fe20008010826 */
[----:B------:R-:W-:-:S02]  /*4830*/  ISETP.GT.AND P4, PT, R83, 0x48, PT ;  /* 0x000000485300780c */ /* 0x000fc40003f84270 */
[----:B------:R-:W-:Y:S01]  /*4840*/  FSEL R75, R56, -INF , P3 ;  /* 0xff800000384b7808 */ /* 0x000fe20001800000 */
[----:B------:R-:W-:-:S01]  /*4850*/  FFMA.FTZ R56, R74, UR10, -R38 ;  /* 0x0000000a4a387c23 */ /* 0x000fc20008010826 */
[----:B------:R-:W-:Y:S01]  /*4860*/  FMNMX.FTZ R104, R57, R104, !PT ;  /* 0x0000006839687209 */ /* 0x000fe20007810000 */
[----:B------:R-:W5:Y:S01]  /*4870*/  MUFU.TANH R82, R82 ;  /* 0x0000005200527308 */ /* 0x000f620000002400 */
[----:B------:R-:W-:Y:S02]  /*4880*/  ISETP.GT.AND P3, PT, R83, 0x49, PT ;  /* 0x000000495300780c */ /* 0x000fe40003f64270 */
[----:B-1----:R-:W-:Y:S02]  /*4890*/  FSEL R74, R58, -INF , P4 ;  /* 0xff8000003a4a7808 */ /* 0x002fe40002000000 */
[----:B------:R-:W-:Y:S02]  /*48a0*/  FMNMX.FTZ R81, R75, R104, !PT ;  /* 0x000000684b517209 */ /* 0x000fe40007810000 */
[----:B------:R-:W-:Y:S01]  /*48b0*/  ISETP.GT.AND P4, PT, R83, 0x50, PT ;  /* 0x000000505300780c */ /* 0x000fe20003f84270 */
[----:B------:R-:W1:Y:S01]  /*48c0*/  MUFU.TANH R102, R102 ;  /* 0x0000006600667308 */ /* 0x000e620000002400 */
[----:B--2---:R-:W-:Y:S01]  /*48d0*/  FSEL R77, R59, -INF , P3 ;  /* 0xff8000003b4d7808 */ /* 0x004fe20001800000 */
[--C-:B------:R-:W-:Y:S01]  /*48e0*/  FFMA.FTZ R59, R73, UR10, -R38.reuse ;  /* 0x0000000a493b7c23 */ /* 0x100fe20008010826 */
[----:B------:R-:W-:Y:S01]  /*48f0*/  FMNMX.FTZ R58, R74, R81, !PT ;  /* 0x000000514a3a7209 */ /* 0x000fe20007810000 */
[----:B------:R-:W-:Y:S01]  /*4900*/  FFMA.FTZ R81, R71, UR10, -R38 ;  /* 0x0000000a47517c23 */ /* 0x000fe20008010826 */
[----:B------:R-:W-:-:S02]  /*4910*/  ISETP.GT.AND P3, PT, R83, 0x51, PT ;  /* 0x000000515300780c */ /* 0x000fc40003f64270 */
[----:B------:R-:W-:Y:S01]  /*4920*/  FSEL R73, R61, -INF , P4 ;  /* 0xff8000003d497808 */ /* 0x000fe20002000000 */
[----:B------:R-:W2:Y:S01]  /*4930*/  MUFU.TANH R96, R96 ;  /* 0x0000006000607308 */ /* 0x000ea20000002400 */
[----:B------:R-:W-:Y:S02]  /*4940*/  FMNMX.FTZ R58, R77, R58, !PT ;  /* 0x0000003a4d3a7209 */ /* 0x000fe40007810000 */
[----:B------:R-:W-:Y:S02]  /*4950*/  ISETP.GT.AND P4, PT, R83, 0x58, PT ;  /* 0x000000585300780c */ /* 0x000fe40003f84270 */
[----:B------:R-:W-:Y:S02]  /*4960*/  FSEL R60, R60, -INF , P3 ;  /* 0xff8000003c3c7808 */ /* 0x000fe40001800000 */
[----:B------:R-:W-:Y:S01]  /*4970*/  FMNMX.FTZ R61, R73, R58, !PT ;  /* 0x0000003a493d7209 */ /* 0x000fe20007810000 */
[----:B------:R-:W2:Y:S01]  /*4980*/  MUFU.TANH R100, R100 ;  /* 0x0000006400647308 */ /* 0x000ea20000002400 */
[----:B------:R-:W-:-:S02]  /*4990*/  ISETP.GT.AND P3, PT, R83, 0x59, PT ;  /* 0x000000595300780c */ /* 0x000fc40003f64270 */
[----:B------:R-:W-:Y:S02]  /*49a0*/  FSEL R63, R63, -INF , P4 ;  /* 0xff8000003f3f7808 */ /* 0x000fe40002000000 */
[----:B------:R-:W-:Y:S01]  /*49b0*/  FMNMX.FTZ R104, R60, R61, !PT ;  /* 0x0000003d3c687209 */ /* 0x000fe20007810000 */
[----:B------:R-:W-:Y:S01]  /*49c0*/  FFMA.FTZ R61, R68, UR10, -R38 ;  /* 0x0000000a443d7c23 */ /* 0x000fe20008010826 */
[----:B------:R-:W-:Y:S01]  /*49d0*/  ISETP.GT.AND P4, PT, R83, 0x60, PT ;  /* 0x000000605300780c */ /* 0x000fe20003f84270 */
[----:B------:R-:W2:Y:S01]  /*49e0*/  MUFU.TANH R86, R86 ;  /* 0x0000005600567308 */ /* 0x000ea20000002400 */
[----:B------:R-:W-:Y:S02]  /*49f0*/  FSEL R62, R62, -INF , P3 ;  /* 0xff8000003e3e7808 */ /* 0x000fe40001800000 */
[----:B------:R-:W-:Y:S02]  /*4a00*/  FMNMX.FTZ R71, R63, R104, !PT ;  /* 0x000000683f477209 */ /* 0x000fe40007810000 */
[----:B------:R-:W-:-:S02]  /*4a10*/  ISETP.GT.AND P3, PT, R83, 0x61, PT ;  /* 0x000000615300780c */ /* 0x000fc40003f64270 */
[----:B---3--:R-:W-:Y:S01]  /*4a20*/  FSEL R70, R70, -INF , P4 ;  /* 0xff80000046467808 */ /* 0x008fe20002000000 */
[----:B------:R-:W3:Y:S01]  /*4a30*/  MUFU.TANH R84, R84 ;  /* 0x0000005400547308 */ /* 0x000ee20000002400 */
[----:B------:R-:W-:Y:S02]  /*4a40*/  FMNMX.FTZ R71, R62, R71, !PT ;  /* 0x000000473e477209 */ /* 0x000fe40007810000 */
[----:B------:R-:W-:Y:S02]  /*4a50*/  ISETP.GT.AND P4, PT, R83, 0x68, PT ;  /* 0x000000685300780c */ /* 0x000fe40003f84270 */
[----:B----4-:R-:W-:Y:S02]  /*4a60*/  FSEL R69, R69, -INF , P3 ;  /* 0xff80000045457808 */ /* 0x010fe40001800000 */
[----:B------:R-:W-:Y:S01]  /*4a70*/  FMNMX.FTZ R68, R70, R71, !PT ;  /* 0x0000004746447209 */ /* 0x000fe20007810000 */
[----:B------:R-:W4:Y:S01]  /*4a80*/  MUFU.TANH R92, R92 ;  /* 0x0000005c005c7308 */ /* 0x000f220000002400 */
[----:B------:R-:W-:-:S02]  /*4a90*/  ISETP.GT.AND P3, PT, R83, 0x69, PT ;  /* 0x000000695300780c */ /* 0x000fc40003f64270 */
[----:B0-----:R-:W-:Y:S02]  /*4aa0*/  FSEL R80, R80, -INF , P4 ;  /* 0xff80000050507808 */ /* 0x001fe40002000000 */
[----:B------:R-:W-:Y:S02]  /*4ab0*/  FMNMX.FTZ R71, R69, R68, !PT ;  /* 0x0000004445477209 */ /* 0x000fe40007810000 */
[C---:B------:R-:W-:Y:S01]  /*4ac0*/  ISETP.GT.AND P4, PT, R83.reuse, 0x70, PT ;  /* 0x000000705300780c */ /* 0x040fe20003f84270 */
[----:B------:R-:W0:Y:S01]  /*4ad0*/  MUFU.TANH R94, R94 ;  /* 0x0000005e005e7308 */ /* 0x000e220000002400 */
[----:B-----5:R-:W-:Y:S02]  /*4ae0*/  FSEL R82, R82, -INF , P3 ;  /* 0xff80000052527808 */ /* 0x020fe40001800000 */
[----:B------:R-:W-:Y:S02]  /*4af0*/  FMNMX.FTZ R71, R80, R71, !PT ;  /* 0x0000004750477209 */ /* 0x000fe40007810000 */
[----:B------:R-:W-:-:S02]  /*4b00*/  ISETP.GT.AND P3, PT, R83, 0x71, PT ;  /* 0x000000715300780c */ /* 0x000fc40003f64270 */
[----:B-1----:R-:W-:Y:S01]  /*4b10*/  FSEL R102, R102, -INF , P4 ;  /* 0xff80000066667808 */ /* 0x002fe20002000000 */
[----:B------:R-:W1:Y:S01]  /*4b20*/  MUFU.TANH R55, R55 ;  /* 0x0000003700377308 */ /* 0x000e620000002400 */
[----:B------:R-:W-:Y:S02]  /*4b30*/  FMNMX.FTZ R71, R82, R71, !PT ;  /* 0x0000004752477209 */ /* 0x000fe40007810000 */
[C---:B------:R-:W-:Y:S02]  /*4b40*/  ISETP.GT.AND P4, PT, R83.reuse, 0x78, PT ;  /* 0x000000785300780c */ /* 0x040fe40003f84270 */
[----:B--2---:R-:W-:Y:S02]  /*4b50*/  FSEL R96, R96, -INF , P3 ;  /* 0xff80000060607808 */ /* 0x004fe40001800000 */
[----:B------:R-:W-:Y:S01]  /*4b60*/  FMNMX.FTZ R71, R102, R71, !PT ;  /* 0x0000004766477209 */ /* 0x000fe20007810000 */
[----:B------:R-:W2:Y:S01]  /*4b70*/  MUFU.TANH R88, R88 ;  /* 0x0000005800587308 */ /* 0x000ea20000002400 */
[----:B------:R-:W-:-:S02]  /*4b80*/  ISETP.GT.AND P3, PT, R83, 0x79, PT ;  /* 0x000000795300780c */ /* 0x000fc40003f64270 */
[----:B------:R-:W-:Y:S02]  /*4b90*/  FSEL R100, R100, -INF , P4 ;  /* 0xff80000064647808 */ /* 0x000fe40002000000 */
[----:B------:R-:W-:Y:S02]  /*4ba0*/  FMNMX.FTZ R71, R96, R71, !PT ;  /* 0x0000004760477209 */ /* 0x000fe40007810000 */
[C---:B------:R-:W-:Y:S01]  /*4bb0*/  ISETP.GT.AND P4, PT, R83.reuse, 0x80, PT ;  /* 0x000000805300780c */ /* 0x040fe20003f84270 */
[----:B------:R-:W5:Y:S01]  /*4bc0*/  MUFU.TANH R54, R54 ;  /* 0x0000003600367308 */ /* 0x000f620000002400 */
[----:B------:R-:W-:Y:S02]  /*4bd0*/  FSEL R86, R86, -INF , P3 ;  /* 0xff80000056567808 */ /* 0x000fe40001800000 */
[----:B------:R-:W-:Y:S02]  /*4be0*/  FMNMX.FTZ R71, R100, R71, !PT ;  /* 0x0000004764477209 */ /* 0x000fe40007810000 */
[----:B------:R-:W-:-:S02]  /*4bf0*/  ISETP.GT.AND P3, PT, R83, 0x81, PT ;  /* 0x000000815300780c */ /* 0x000fc40003f64270 */
[----:B---3--:R-:W-:Y:S01]  /*4c00*/  FSEL R84, R84, -INF , P4 ;  /* 0xff80000054547808 */ /* 0x008fe20002000000 */
[----:B------:R-:W3:Y:S01]  /*4c10*/  MUFU.TANH R90, R90 ;  /* 0x0000005a005a7308 */ /* 0x000ee20000002400 */
[----:B------:R-:W-:Y:S02]  /*4c20*/  FMNMX.FTZ R71, R86, R71, !PT ;  /* 0x0000004756477209 */ /* 0x000fe40007810000 */
[C---:B------:R-:W-:Y:S02]  /*4c30*/  ISETP.GT.AND P4, PT, R83.reuse, 0x88, PT ;  /* 0x000000885300780c */ /* 0x040fe40003f84270 */
[----:B----4-:R-:W-:Y:S02]  /*4c40*/  FSEL R92, R92, -INF , P3 ;  /* 0xff8000005c5c7808 */ /* 0x010fe40001800000 */
[----:B------:R-:W-:Y:S01]  /*4c50*/  FMNMX.FTZ R71, R84, R71, !PT ;  /* 0x0000004754477209 */ /* 0x000fe20007810000 */
[----:B------:R-:W4:Y:S01]  /*4c60*/  MUFU.TANH R98, R98 ;  /* 0x0000006200627308 */ /* 0x000f220000002400 */
[----:B------:R-:W-:-:S02]  /*4c70*/  ISETP.GT.AND P3, PT, R83, 0x89, PT ;  /* 0x000000895300780c */ /* 0x000fc40003f64270 */
[----:B0-----:R-:W-:Y:S02]  /*4c80*/  FSEL R94, R94, -INF , P4 ;  /* 0xff8000005e5e7808 */ /* 0x001fe40002000000 */
[----:B------:R-:W-:Y:S02]  /*4c90*/  FMNMX.FTZ R71, R92, R71, !PT ;  /* 0x000000475c477209 */ /* 0x000fe40007810000 */
[----:B------:R-:W-:Y:S01]  /*4ca0*/  ISETP.GT.AND P4, PT, R83, 0x90, PT ;  /* 0x000000905300780c */ /* 0x000fe20003f84270 */
[----:B------:R-:W-:Y:S01]  /*4cb0*/  MUFU.EX2 R26, R26 ;  /* 0x0000001a001a7308 */ /* 0x000fe20000000800 */
[----:B-1----:R-:W-:Y:S02]  /*4cc0*/  FSEL R55, R55, -INF , P3 ;  /* 0xff80000037377808 */ /* 0x002fe40001800000 */
[----:B------:R-:W-:Y:S02]  /*4cd0*/  FMNMX.FTZ R68, R94, R71, !PT ;  /* 0x000000475e447209 */ /* 0x000fe40007810000 */
[----:B------:R-:W-:-:S02]  /*4ce0*/  ISETP.GT.AND P3, PT, R83, 0x91, PT ;  /* 0x000000915300780c */ /* 0x000fc40003f64270 */
[----:B--2---:R-:W-:Y:S01]  /*4cf0*/  FSEL R88, R88, -INF , P4 ;  /* 0xff80000058587808 */ /* 0x004fe20002000000 */
[----:B------:R-:W-:Y:S01]  /*4d00*/  MUFU.EX2 R27, R27 ;  /* 0x0000001b001b7308 */ /* 0x000fe20000000800 */
[----:B------:R-:W-:Y:S01]  /*4d10*/  FMNMX.FTZ R71, R55, R68, !PT ;  /* 0x0000004437477209 */ /* 0x000fe20007810000 */
[--C-:B------:R-:W-:Y:S01]  /*4d20*/  FFMA.FTZ R68, R40, UR10, -R38.reuse ;  /* 0x0000000a28447c23 */ /* 0x100fe20008010826 */
[----:B------:R-:W-:Y:S01]  /*4d30*/  ISETP.GT.AND P4, PT, R83, 0x98, PT ;  /* 0x000000985300780c */ /* 0x000fe20003f84270 */
[--C-:B------:R-:W-:Y:S01]  /*4d40*/  FFMA.FTZ R40, R48, UR10, -R38.reuse ;  /* 0x0000000a30287c23 */ /* 0x100fe20008010826 */
[----:B-----5:R-:W-:Y:S01]  /*4d50*/  FSEL R54, R54, -INF , P3 ;  /* 0xff80000036367808 */ /* 0x020fe20001800000 */
[--C-:B------:R-:W-:Y:S01]  /*4d60*/  FFMA.FTZ R48, R41, UR10, -R38.reuse ;  /* 0x0000000a29307c23 */ /* 0x100fe20008010826 */
[----:B------:R-:W-:Y:S01]  /*4d70*/  FMNMX.FTZ R71, R88, R71, !PT ;  /* 0x0000004758477209 */ /* 0x000fe20007810000 */
[--C-:B------:R-:W-:Y:S01]  /*4d80*/  FFMA.FTZ R41, R28, UR10, -R38.reuse ;  /* 0x0000000a1c297c23 */ /* 0x100fe20008010826 */
[----:B------:R-:W-:Y:S01]  /*4d90*/  ISETP.GT.AND P3, PT, R83, 0x99, PT ;  /* 0x000000995300780c */ /* 0x000fe20003f64270 */
[--C-:B------:R-:W-:Y:S01]  /*4da0*/  FFMA.FTZ R28, R37, UR10, -R38.reuse ;  /* 0x0000000a251c7c23 */ /* 0x100fe20008010826 */
[----:B---3--:R-:W-:Y:S01]  /*4db0*/  FSEL R90, R90, -INF , P4 ;  /* 0xff8000005a5a7808 */ /* 0x008fe20002000000 */
[--C-:B------:R-:W-:Y:S01]  /*4dc0*/  FFMA.FTZ R37, R24, UR10, -R38.reuse ;  /* 0x0000000a18257c23 */ /* 0x100fe20008010826 */
[----:B------:R-:W-:Y:S01]  /*4dd0*/  FMNMX.FTZ R71, R54, R71, !PT ;  /* 0x0000004736477209 */ /* 0x000fe20007810000 */
[----:B------:R-:W-:Y:S01]  /*4de0*/  FFMA.FTZ R24, R32, UR10, -R38 ;  /* 0x0000000a20187c23 */ /* 0x000fe20008010826 */
[----:B----4-:R-:W-:Y:S01]  /*4df0*/  FSEL R98, R98, -INF , P3 ;  /* 0xff80000062627808 */ /* 0x010fe20001800000 */
[----:B------:R-:W-:Y:S01]  /*4e00*/  MUFU.EX2 R30, R30 ;  /* 0x0000001e001e7308 */ /* 0x000fe20000000800 */
[----:B------:R-:W-:-:S04]  /*4e10*/  FMNMX.FTZ R71, R90, R71, !PT ;  /* 0x000000475a477209 */ /* 0x000fc80007810000 */
[----:B------:R-:W-:-:S03]  /*4e20*/  FMNMX.FTZ R71, R98, R71, !PT ;  /* 0x0000004762477209 */ /* 0x000fc60007810000 */
[----:B------:R-:W-:Y:S02]  /*4e30*/  MUFU.EX2 R58, R81 ;  /* 0x00000051003a7308 */ /* 0x000fe40000000800 */
[----:B------:R-:W0:Y:S06]  /*4e40*/  SHFL.BFLY PT, R104, R71, 0x2, 0x1f ;  /* 0x0c401f0047687f89 */ /* 0x000e2c00000e0000 */
[----:B------:R-:W1:Y:S08]  /*4e50*/  MUFU.EX2 R35, R35 ;  /* 0x0000002300237308 */ /* 0x000e700000000800 */
[----:B------:R-:W-:Y:S08]  /*4e60*/  MUFU.EX2 R31, R31 ;  /* 0x0000001f001f7308 */ /* 0x000ff00000000800 */
[----:B------:R-:W-:Y:S01]  /*4e70*/  MUFU.EX2 R34, R34 ;  /* 0x0000002200227308 */ /* 0x000fe20000000800 */
[----:B-1----:R-:W-:-:S02]  /*4e80*/  F2FP.SATFINITE.E4M3.F32.PACK_AB_MERGE_C R216, R35, R30, RZ ;  /* 0x0000001e23d8723e */ /* 0x002fc400048070ff */
[----:B0-----:R-:W-:Y:S02]  /*4e90*/  FMNMX.FTZ R104, R71, R104, !PT ;  /* 0x0000006847687209 */ /* 0x001fe40007810000 */
        /* <DEDUP_REMOVED lines=45> */
[----:B------:R1:W2:Y:S01]  /*5170*/  MUFU.EX2 R104, R47 ;  /* 0x0000002f00687308 */ /* 0x0002a20000000800 */
[----:B0-----:R-:W-:-:S01]  /*5180*/  FFMA.FTZ R46, R14, UR10, -R71 ;  /* 0x0000000a0e2e7c23 */ /* 0x001fc20008010847 */
[--C-:B------:R-:W-:Y:S01]  /*5190*/  FFMA.FTZ R14, R57, UR10, -R71.reuse ;  /* 0x0000000a390e7c23 */ /* 0x100fe20008010847 */
[----:B------:R-:W-:-:S01]  /*51a0*/  FFMA.FTZ R94, R94, UR10, -R71 ;  /* 0x0000000a5e5e7c23 */ /* 0x000fc20008010847 */
[--C-:B------:R-:W-:Y:S01]  /*51b0*/  FFMA.FTZ R88, R88, UR10, -R71.reuse ;  /* 0x0000000a58587c23 */ /* 0x100fe20008010847 */
[----:B------:R-:W-:-:S01]  /*51c0*/  FFMA.FTZ R54, R54, UR10, -R71 ;  /* 0x0000000a36367c23 */ /* 0x000fc20008010847 */
[----:B------:R-:W-:-:S02]  /*51d0*/  FFMA.FTZ R90, R90, UR10, -R71 ;  /* 0x0000000a5a5a7c23 */ /* 0x000fc40008010847 */
[----:B------:R-:W-:Y:S01]  /*51e0*/  MUFU.EX2 R7, R7 ;  /* 0x0000000700077308 */ /* 0x000fe20000000800 */
[----:B-1----:R-:W-:-:S01]  /*51f0*/  FFMA.FTZ R47, R21, UR10, -R71 ;  /* 0x0000000a152f7c23 */ /* 0x002fc20008010847 */
[----:B------:R-:W-:-:S06]  /*5200*/  FFMA.FTZ R21, R75, UR10, -R71 ;  /* 0x0000000a4b157c23 */ /* 0x000fcc0008010847 */
[----:B------:R0:W-:Y:S01]  /*5210*/  MUFU.EX2 R106, R51 ;  /* 0x00000033006a7308 */ /* 0x0001e20000000800 */
[----:B--2---:R-:W-:-:S04]  /*5220*/  F2FP.SATFINITE.E4M3.F32.PACK_AB_MERGE_C R217, R104, R81, RZ ;  /* 0x0000005168d9723e */ /* 0x004fc800048070ff */
[----:B------:R-:W-:-:S03]  /*5230*/  F2FP.SATFINITE.E4M3.F32.PACK_AB_MERGE_C R217, R39, R32, R217 ;  /* 0x0000002027d9723e */ /* 0x000fc600048070d9 */
[----:B------:R-:W-:Y:S01]  /*5240*/  MUFU.EX2 R38, R38 ;  /* 0x0000002600267308 */ /* 0x000fe20000000800 */
[----:B0-----:R-:W-:-:S07]  /*5250*/  FADD.FTZ R51, R26, R27 ;  /* 0x0000001b1a337221 */ /* 0x001fce0000010000 */
[----:B------:R0:W1:Y:S08]  /*5260*/  MUFU.EX2 R83, R50 ;  /* 0x0000003200537308 */ /* 0x0000700000000800 */
[----:B------:R2:W-:Y:S01]  /*5270*/  MUFU.EX2 R76, R47 ;  /* 0x0000002f004c7308 */ /* 0x0005e20000000800 */
[----:B0-----:R-:W-:-:S07]  /*5280*/  FADD.FTZ R50, R32, R39 ;  /* 0x0000002720327221 */ /* 0x001fce0000010000 */
[----:B------:R0:W3:Y:S01]  /*5290*/  MUFU.EX2 R79, R72 ;  /* 0x00000048004f7308 */ /* 0x0000e20000000800 */
[----:B--2---:R-:W-:-:S01]  /*52a0*/  FFMA.FTZ R47, R60, UR10, -R71 ;  /* 0x0000000a3c2f7c23 */ /* 0x004fc20008010847 */
[----:B------:R-:W-:Y:S01]  /*52b0*/  FADD.FTZ R60, R30, R51 ;  /* 0x000000331e3c7221 */ /* 0x000fe20000010000 */
[----:B------:R-:W-:-:S01]  /*52c0*/  FADD.FTZ R51, R81, R50 ;  /* 0x0000003251337221 */ /* 0x000fc20000010000 */
[----:B------:R-:W-:Y:S02]  /*52d0*/  @!P0 PRMT R50, RZ, 0x654, R2 ;  /* 0x00000654ff328816 */ /* 0x000fe40000000002 */
[----:B------:R-:W-:-:S01]  /*52e0*/  FADD.FTZ R60, R35, R60 ;  /* 0x0000003c233c7221 */ /* 0x000fc20000010000 */
[----:B-1----:R-:W-:Y:S01]  /*52f0*/  F2FP.SATFINITE.E4M3.F32.PACK_AB_MERGE_C R219, R106, R83, RZ ;  /* 0x000000536adb723e */ /* 0x002fe200048070ff */
[----:B------:R1:W-:Y:S01]  /*5300*/  MUFU.EX2 R85, R46 ;  /* 0x0000002e00557308 */ /* 0x0003e20000000800 */
[----:B0-----:R-:W-:-:S01]  /*5310*/  FADD.FTZ R72, R104, R51 ;  /* 0x0000003368487221 */ /* 0x001fc20000010000 */
[----:B------:R-:W-:Y:S01]  /*5320*/  FADD.FTZ R57, R31, R60 ;  /* 0x0000003c1f397221 */ /* 0x000fe20000010000 */
[----:B------:R0:W-:Y:S01]  /*5330*/  @!P0 SYNCS.ARRIVE.TRANS64.RED.A1T0 RZ, [R50+URZ], RZ ;  /* 0x000000ff32ff89a7 */ /* 0x0001e2000810043f */
[----:B------:R-:W-:-:S01]  /*5340*/  FFMA.FTZ R51, R69, UR10, -R71 ;  /* 0x0000000a45337c23 */ /* 0x000fc20008010847 */
[----:B------:R-:W-:-:S02]  /*5350*/  F2FP.SATFINITE.E4M3.F32.PACK_AB_MERGE_C R219, R38, R7, R219 ;  /* 0x0000000726db723e */ /* 0x000fc400048070db */
[----:B------:R-:W-:Y:S01]  /*5360*/  CS2R R104, SRZ ;  /* 0x0000000000687805 */ /* 0x000fe2000001ff00 */
[----:B------:R-:W2:Y:S01]  /*5370*/  MUFU.EX2 R9, R9 ;  /* 0x0000000900097308 */ /* 0x000ea20000000800 */
[----:B-1----:R-:W-:-:S01]  /*5380*/  FFMA.FTZ R46, R73, UR10, -R71 ;  /* 0x0000000a492e7c23 */ /* 0x002fc20008010847 */
[----:B------:R-:W-:Y:S01]  /*5390*/  FADD.FTZ R73, R7, R72 ;  /* 0x0000004807497221 */ /* 0x000fe20000010000 */
[----:B0-----:R-:W-:-:S01]  /*53a0*/  FADD.FTZ R50, R34, R57 ;  /* 0x0000003922327221 */ /* 0x001fc20000010000 */
[----:B---3--:R-:W-:Y:S02]  /*53b0*/  F2FP.SATFINITE.E4M3.F32.PACK_AB_MERGE_C R215, R79, R76, RZ ;  /* 0x0000004c4fd7723e */ /* 0x008fe400048070ff */
[----:B------:R-:W-:-:S01]  /*53c0*/  FADD.FTZ R60, R38, R73 ;  /* 0x00000049263c7221 */ /* 0x000fc20000010000 */
[----:B------:R-:W-:Y:S01]  /*53d0*/  FADD.FTZ R57, R3, R50 ;  /* 0x0000003203397221 */ /* 0x000fe20000010000 */
[----:B------:R-:W0:Y:S01]  /*53e0*/  MUFU.EX2 R10, R10 ;  /* 0x0000000a000a7308 */ /* 0x000e220000000800 */
[----:B------:R-:W-:Y:S01]  /*53f0*/  CS2R R38, SRZ ;  /* 0x0000000000267805 */ /* 0x000fe2000001ff00 */
[----:B------:R-:W-:Y:S01]  /*5400*/  FADD.FTZ R69, R83, R60 ;  /* 0x0000003c53457221 */ /* 0x000fe20000010000 */
[----:B------:R-:W-:-:S03]  /*5410*/  FADD.FTZ R50, R4, R57 ;  /* 0x0000003904327221 */ /* 0x000fc60000010000 */
[----:B------:R-:W-:Y:S01]  /*5420*/  FADD.FTZ R60, R106, R69 ;  /* 0x000000456a3c7221 */ /* 0x000fe20000010000 */
[----:B------:R-:W-:-:S01]  /*5430*/  FADD.FTZ R57, R5, R50 ;  /* 0x0000003205397221 */ /* 0x000fc20000010000 */
[----:B------:R-:W1:Y:S01]  /*5440*/  MUFU.EX2 R78, R78 ;  /* 0x0000004e004e7308 */ /* 0x000e620000000800 */
[----:B------:R-:W-:Y:S01]  /*5450*/  CS2R R106, SRZ ;  /* 0x00000000006a7805 */ /* 0x000fe2000001ff00 */
[----:B--2---:R-:W-:Y:S01]  /*5460*/  FADD.FTZ R69, R9, R60 ;  /* 0x0000003c09457221 */ /* 0x004fe20000010000 */
[----:B------:R-:W-:-:S04]  /*5470*/  FADD.FTZ R73, R6, R57 ;  /* 0x0000003906497221 */ /* 0x000fc80000010000 */
[----:B------:R-:W-:Y:S01]  /*5480*/  FADD.FTZ R50, R8, R73 ;  /* 0x0000004908327221 */ /* 0x000fe20000010000 */
[----:B------:R-:W2:Y:S01]  /*5490*/  MUFU.EX2 R13, R13 ;  /* 0x0000000d000d7308 */ /* 0x000ea20000000800 */
[----:B0-----:R-:W-:-:S07]  /*54a0*/  FADD.FTZ R69, R10, R69 ;  /* 0x000000450a457221 */ /* 0x001fce0000010000 */
[----:B------:R-:W-:Y:S01]  /*54b0*/  MUFU.EX2 R11, R11 ;  /* 0x0000000b000b7308 */ /* 0x000fe20000000800 */
[----:B-1----:R-:W-:-:S01]  /*54c0*/  FADD.FTZ R60, R78, R69 ;  /* 0x000000454e3c7221 */ /* 0x002fc20000010000 */
[----:B------:R-:W-:-:S04]  /*54d0*/  F2FP.SATFINITE.E4M3.F32.PACK_AB_MERGE_C R213, R85, R78, RZ ;  /* 0x0000004e55d5723e */ /* 0x000fc800048070ff */
[----:B------:R-:W-:Y:S02]  /*54e0*/  F2FP.SATFINITE.E4M3.F32.PACK_AB_MERGE_C R213, R10, R9, R213 ;  /* 0x000000090ad5723e */ /* 0x000fe400048070d5 */
[----:B------:R-:W-:Y:S01]  /*54f0*/  MUFU.EX2 R12, R12 ;  /* 0x0000000c000c7308 */ /* 0x000fe20000000800 */
[----:B--2---:R-:W-:-:S04]  /*5500*/  F2FP.SATFINITE.E4M3.F32.PACK_AB_MERGE_C R212, R13, R8, RZ ;  /* 0x000000080dd4723e */ /* 0x004fc800048070ff */
[----:B------:R-:W-:-:S03]  /*5510*/  F2FP.SATFINITE.E4M3.F32.PACK_AB_MERGE_C R212, R6, R5, R212 ;  /* 0x0000000506d4723e */ /* 0x000fc600048070d4 */
[----:B------:R-:W0:Y:S08]  /*5520*/  MUFU.EX2 R15, R15 ;  /* 0x0000000f000f7308 */ /* 0x000e300000000800 */
[----:B------:R-:W1:Y:S08]  /*5530*/  MUFU.EX2 R56, R56 ;  /* 0x0000003800387308 */ /* 0x000e700000000800 */
[----:B------:R2:W-:Y:S01]  /*5540*/  MUFU.EX2 R2, R70 ;  /* 0x0000004600027308 */ /* 0x0005e20000000800 */
[----:B0-----:R-:W-:-:S07]  /*5550*/  F2FP.SATFINITE.E4M3.F32.PACK_AB_MERGE_C R215, R15, R12, R215 ;  /* 0x0000000c0fd7723e */ /* 0x001fce00048070d7 */
[----:B------:R-:W0:Y:S01]  /*5560*/  MUFU.EX2 R59, R59 ;  /* 0x0000003b003b7308 */ /* 0x000e220000000800 */
[----:B--2---:R-:W-:-:S01]  /*5570*/  FADD.FTZ R70, R13, R50 ;  /* 0x000000320d467221 */ /* 0x004fc20000010000 */
[----:B------:R-:W-:Y:S01]  /*5580*/  FFMA.FTZ R50, R55, UR10, -R71 ;  /* 0x0000000a37327c23 */ /* 0x000fe20008010847 */
[----:B------:R-:W-:-:S01]  /*5590*/  FADD.FTZ R55, R85, R60 ;  /* 0x0000003c55377221 */ /* 0x000fc20000010000 */
[----:B------:R-:W-:Y:S01]  /*55a0*/  FFMA.FTZ R71, R98, UR10, -R71 ;  /* 0x0000000a62477c23 */ /* 0x000fe20008010847 */
[----:B------:R-:W-:-:S01]  /*55b0*/  FADD.FTZ R69, R11, R70 ;  /* 0x000000460b457221 */ /* 0x000fc20000010000 */
[----:B------:R-:W-:Y:S01]  /*55c0*/  CS2R R98, SRZ ;  /* 0x0000000000627805 */ /* 0x000fe2000001ff00 */
[----:B------:R-:W-:-:S01]  /*55d0*/  FADD.FTZ R60, R12, R55 ;  /* 0x000000370c3c7221 */ /* 0x000fc20000010000 */
[----:B------:R-:W2:Y:S01]  /*55e0*/  MUFU.EX2 R14, R14 ;  /* 0x0000000e000e7308 */ /* 0x000ea20000000800 */
[----:B------:R-:W-:-:S02]  /*55f0*/  FADD.FTZ R69, R20, R69 ;  /* 0x0000004514457221 */ /* 0x000fc40000010000 */
[----:B------:R-:W-:-:S02]  /*5600*/  FADD.FTZ R73, R15, R60 ;  /* 0x0000003c0f497221 */ /* 0x000fc40000010000 */
[----:B-1----:R-:W-:-:S02]  /*5610*/  FADD.FTZ R60, R56, R69 ;  /* 0x00000045383c7221 */ /* 0x002fc40000010000 */
[----:B------:R-:W-:Y:S01]  /*5620*/  FADD.FTZ R70, R76, R73 ;  /* 0x000000494c467221 */ /* 0x000fe20000010000 */
[----:B------:R-:W1:Y:S01]  /*5630*/  MUFU.EX2 R61, R61 ;  /* 0x0000003d003d7308 */ /* 0x000e620000000800 */
[----:B0-----:R-:W-:-:S01]  /*5640*/  FADD.FTZ R35, R59, R60 ;  /* 0x0000003c3b237221 */ /* 0x001fc20000010000 */
[----:B------:R-:W-:Y:S01]  /*5650*/  F2FP.SATFINITE.E4M3.F32.PACK_AB_MERGE_C R214, R59, R56, RZ ;  /* 0x000000383bd6723e */ /* 0x000fe200048070ff */
[----:B------:R-:W-:-:S01]  /*5660*/  FADD.FTZ R69, R79, R70 ;  /* 0x000000464f457221 */ /* 0x000fc20000010000 */
[----:B------:R-:W-:Y:S01]  /*5670*/  CS2R R72, SRZ ;  /* 0x0000000000487805 */ /* 0x000fe2000001ff00 */
[----:B------:R-:W-:-:S01]  /*5680*/  FADD.FTZ R30, R58, R35 ;  /* 0x000000233a1e7221 */ /* 0x000fc20000010000 */
[----:B------:R-:W-:Y:S02]  /*5690*/  F2FP.SATFINITE.E4M3.F32.PACK_AB_MERGE_C R214, R20, R11, R214 ;  /* 0x0000000b14d6723e */ /* 0x000fe400048070d6 */
[----:B------:R-:W-:Y:S01]  /*56a0*/  CS2R R78, SRZ ;  /* 0x00000000004e7805 */ /* 0x000fe2000001ff00 */
        /* <DEDUP_REMOVED lines=8> */
[----:B------:R-:W-:-:S06]  /*5730*/  CS2R R30, SRZ ;  /* 0x00000000001e7805 */ /* 0x000fcc000001ff00 */
[----:B------:R-:W2:Y:S01]  /*5740*/  MUFU.EX2 R77, R77 ;  /* 0x0000004d004d7308 */ /* 0x000ea20000000800 */
[----:B-1----:R-:W-:-:S07]  /*5750*/  FADD.FTZ R4, R74, R13 ;  /* 0x0000000d4a047221 */ /* 0x002fce0000010000 */
[----:B------:R-:W1:Y:S01]  /*5760*/  MUFU.EX2 R65, R65 ;  /* 0x0000004100417308 */ /* 0x000e620000000800 */
[----:B0-----:R-:W-:-:S01]  /*5770*/  FADD.FTZ R8, R66, R35 ;  /* 0x0000002342087221 */ /* 0x001fc20000010000 */
[----:B------:R-:W-:Y:S02]  /*5780*/  F2FP.SATFINITE.E4M3.F32.PACK_AB_MERGE_C R208, R66, R67, RZ ;  /* 0x0000004342d0723e */ /* 0x000fe400048070ff */
[----:B------:R-:W-:Y:S02]  /*5790*/  CS2R R66, SRZ ;  /* 0x0000000000427805 */ /* 0x000fe4000001ff00 */
[----:B------:R-:W-:Y:S02]  /*57a0*/  F2FP.SATFINITE.E4M3.F32.PACK_AB_MERGE_C R208, R61, R58, R208 ;  /* 0x0000003a3dd0723e */ /* 0x000fe400048070d0 */
[----:B------:R-:W-:Y:S01]  /*57b0*/  CS2R R58, SRZ ;  /* 0x00000000003a7805 */ /* 0x000fe2000001ff00 */
[----:B------:R-:W0:Y:S01]  /*57c0*/  MUFU.EX2 R46, R46 ;  /* 0x0000002e002e7308 */ /* 0x000e220000000800 */
[----:B--2---:R-:W-:-:S01]  /*57d0*/  FADD.FTZ R13, R77, R4 ;  /* 0x000000044d0d7221 */ /* 0x004fc20000010000 */
[----:B------:R-:W-:-:S02]  /*57e0*/  F2FP.SATFINITE.E4M3.F32.PACK_AB_MERGE_C R209, R77, R74, RZ ;  /* 0x0000004a4dd1723e */ /* 0x000fc400048070ff */
[----:B------:R-:W-:Y:S02]  /*57f0*/  CS2R R60, SRZ ;  /* 0x00000000003c7805 */ /* 0x000fe4000001ff00 */
[----:B------:R-:W-:Y:S02]  /*5800*/  CS2R R74, SRZ ;  /* 0x00000000004a7805 */ /* 0x000fe4000001ff00 */
[----:B------:R-:W-:Y:S02]  /*5810*/  CS2R R76, SRZ ;  /* 0x00000000004c7805 */ /* 0x000fe4000001ff00 */
        /* <DEDUP_REMOVED lines=14> */
[C---:B-1----:R-:W-:Y:S01]  /*5900*/  F2FP.SATFINITE.E4M3.F32.PACK_AB_MERGE_C R53, R52.reuse, R53, RZ ;  /* 0x000000353435723e */ /* 0x042fe200048070ff */
[----:B------:R-:W-:-:S03]  /*5910*/  FADD.FTZ R52, R52, R27 ;  /* 0x0000001b34347221 */ /* 0x000fc60000010000 */
[----:B------:R-:W-:Y:S02]  /*5920*/  F2FP.SATFINITE.E4M3.F32.PACK_AB_MERGE_C R210, R64, R65, R53 ;  /* 0x0000004140d2723e */ /* 0x000fe40004807035 */
[----:B------:R-:W-:Y:S01]  /*5930*/  CS2R R64, SRZ ;  /* 0x0000000000407805 */ /* 0x000fe2000001ff00 */
[----:B------:R-:W1:Y:S01]  /*5940*/  MUFU.EX2 R44, R44 ;  /* 0x0000002c002c7308 */ /* 0x000e620000000800 */
[----:B0-----:R-:W-:-:S01]  /*5950*/  FADD.FTZ R35, R62, R35 ;  /* 0x000000233e237221 */ /* 0x001fc20000010000 */
[----:B------:R-:W-:-:S03]  /*5960*/  F2FP.SATFINITE.E4M3.F32.PACK_AB_MERGE_C R63, R62, R63, RZ ;  /* 0x0000003f3e3f723e */ /* 0x000fc600048070ff */
[----:B------:R-:W-:Y:S01]  /*5970*/  FADD.FTZ R4, R2, R35 ;  /* 0x0000002302047221 */ /* 0x000fe20000010000 */
[----:B------:R-:W-:Y:S02]  /*5980*/  F2FP.SATFINITE.E4M3.F32.PACK_AB_MERGE_C R211, R47, R46, R63 ;  /* 0x0000002e2fd3723e */ /* 0x000fe4000480703f */
[----:B------:R-:W-:Y:S01]  /*5990*/  CS2R R34, SRZ ;  /* 0x0000000000227805 */ /* 0x000fe2000001ff00 */
[----:B------:R-:W0:Y:S01]  /*59a0*/  MUFU.EX2 R51, R51 ;  /* 0x0000003300337308 */ /* 0x000e220000000800 */
[----:B--2---:R-:W-:-:S01]  /*59b0*/  FADD.FTZ R27, R49, R52 ;  /* 0x00000034311b7221 */ /* 0x004fc20000010000 */
[----:B------:R-:W-:Y:S02]  /*59c0*/  CS2R R46, SRZ ;  /* 0x00000000002e7805 */ /* 0x000fe4000001ff00 */
[----:B------:R-:W-:Y:S02]  /*59d0*/  CS2R R52, SRZ ;  /* 0x0000000000347805 */ /* 0x000fe4000001ff00 */
[----:B------:R-:W-:-:S02]  /*59e0*/  CS2R R62, SRZ ;  /* 0x00000000003e7805 */ /* 0x000fc4000001ff00 */
        /* <DEDUP_REMOVED lines=9> */
[----:B0-----:R-:W-:-:S01]  /*5a80*/  FADD.FTZ R27, R68, R27 ;  /* 0x0000001b441b7221 */ /* 0x001fc20000010000 */
[----:B------:R-:W-:Y:S02]  /*5a90*/  F2FP.SATFINITE.E4M3.F32.PACK_AB_MERGE_C R29, R68, R29, RZ ;  /* 0x0000001d441d723e */ /* 0x000fe400048070ff */
[----:B------:R-:W-:Y:S02]  /*5aa0*/  CS2R R68, SRZ ;  /* 0x0000000000447805 */ /* 0x000fe4000001ff00 */
[----:B--2---:R-:W-:Y:S02]  /*5ab0*/  CS2R R82, SRZ ;  /* 0x0000000000527805 */ /* 0x004fe4000001ff00 */
[----:B------:R-:W-:Y:S01]  /*5ac0*/  F2FP.SATFINITE.E4M3.F32.PACK_AB_MERGE_C R204, R44, R49, R29 ;  /* 0x000000312ccc723e */ /* 0x000fe2000480701d */
[----:B------:R-:W0:Y:S01]  /*5ad0*/  MUFU.EX2 R102, R102 ;  /* 0x0000006600667308 */ /* 0x000e220000000800 */
[C---:B---3--:R-:W-:Y:S01]  /*5ae0*/  F2FP.SATFINITE.E4M3.F32.PACK_AB_MERGE_C R80, R57.reuse, R80, RZ ;  /* 0x000000503950723e */ /* 0x048fe200048070ff */
[----:B------:R-:W-:-:S03]  /*5af0*/  FADD.FTZ R57, R57, R4 ;  /* 0x0000000439397221 */ /* 0x000fc60000010000 */
[----:B------:R-:W-:Y:S02]  /*5b00*/  F2FP.SATFINITE.E4M3.F32.PACK_AB_MERGE_C R205, R51, R2, R80 ;  /* 0x0000000233cd723e */ /* 0x000fe40004807050 */
[----:B------:R-:W-:Y:S01]  /*5b10*/  CS2R R80, SRZ ;  /* 0x0000000000507805 */ /* 0x000fe2000001ff00 */
[----:B------:R-:W2:Y:S01]  /*5b20*/  MUFU.EX2 R43, R43 ;  /* 0x0000002b002b7308 */ /* 0x000ea20000000800 */
[----:B-1----:R-:W-:-:S01]  /*5b30*/  FADD.FTZ R4, R40, R27 ;  /* 0x0000001b28047221 */ /* 0x002fc20000010000 */
[----:B------:R-:W-:-:S06]  /*5b40*/  CS2R R26, SRZ ;  /* 0x00000000001a7805 */ /* 0x000fcc000001ff00 */
[----:B------:R1:W3:Y:S01]  /*5b50*/  MUFU.EX2 R55, R96 ;  /* 0x0000006000377308 */ /* 0x0002e20000000800 */
[----:B0-----:R-:W-:-:S01]  /*5b60*/  FADD.FTZ R6, R102, R57 ;  /* 0x0000003966067221 */ /* 0x001fc20000010000 */
[----:B------:R-:W-:-:S06]  /*5b70*/  CS2R R56, SRZ ;  /* 0x0000000000387805 */ /* 0x000fcc000001ff00 */
[----:B------:R-:W0:Y:S01]  /*5b80*/  MUFU.EX2 R42, R42 ;  /* 0x0000002a002a7308 */ /* 0x000e220000000800 */
[----:B--2---:R-:W-:-:S01]  /*5b90*/  FADD.FTZ R9, R43, R4 ;  /* 0x000000042b097221 */ /* 0x004fc20000010000 */
[----:B-1----:R-:W-:-:S06]  /*5ba0*/  CS2R R96, SRZ ;  /* 0x0000000000607805 */ /* 0x002fcc000001ff00 */
[----:B------:R-:W1:Y:S01]  /*5bb0*/  MUFU.EX2 R100, R100 ;  /* 0x0000006400647308 */ /* 0x000e620000000800 */
[----:B---3--:R-:W-:-:S07]  /*5bc0*/  FADD.FTZ R11, R55, R6 ;  /* 0x00000006370b7221 */ /* 0x008fce0000010000 */
[----:B------:R-:W2:Y:S01]  /*5bd0*/  MUFU.EX2 R25, R25 ;  /* 0x0000001900197308 */ /* 0x000ea20000000800 */
[----:B0-----:R-:W-:-:S07]  /*5be0*/  FADD.FTZ R4, R42, R9 ;  /* 0x000000092a047221 */ /* 0x001fce0000010000 */
[----:B------:R0:W3:Y:S01]  /*5bf0*/  MUFU.EX2 R3, R86 ;  /* 0x0000005600037308 */ /* 0x0000e20000000800 */
[----:B-1----:R-:W-:-:S07]  /*5c00*/  FADD.FTZ R6, R100, R11 ;  /* 0x0000000b64067221 */ /* 0x002fce0000010000 */
[----:B------:R-:W1:Y:S01]  /*5c10*/  MUFU.EX2 R45, R45 ;  /* 0x0000002d002d7308 */ /* 0x000e620000000800 */
[----:B--2---:R-:W-:-:S01]  /*5c20*/  FADD.FTZ R4, R25, R4 ;  /* 0x0000000419047221 */ /* 0x004fc20000010000 */
[----:B------:R-:W-:Y:S02]  /*5c30*/  F2FP.SATFINITE.E4M3.F32.PACK_AB_MERGE_C R42, R25, R42, RZ ;  /* 0x0000002a192a723e */ /* 0x000fe400048070ff */
[----:B0-----:R-:W-:Y:S02]  /*5c40*/  CS2R R86, SRZ ;  /* 0x0000000000567805 */ /* 0x001fe4000001ff00 */
[----:B------:R-:W-:Y:S02]  /*5c50*/  F2FP.SATFINITE.E4M3.F32.PACK_AB_MERGE_C R206, R43, R40, R42 ;  /* 0x000000282bce723e */ /* 0x000fe4000480702a */
[----:B------:R-:W-:Y:S01]  /*5c60*/  CS2R R42, SRZ ;  /* 0x00000000002a7805 */ /* 0x000fe2000001ff00 */
[----:B------:R-:W0:Y:S01]  /*5c70*/  MUFU.EX2 R84, R84 ;  /* 0x0000005400547308 */ /* 0x000e220000000800 */
[C---:B---3--:R-:W-:Y:S01]  /*5c80*/  F2FP.SATFINITE.E4M3.F32.PACK_AB_MERGE_C R100, R3.reuse, R100, RZ ;  /* 0x000000640364723e */ /* 0x048fe200048070ff */
[----:B------:R-:W-:-:S03]  /*5c90*/  FADD.FTZ R3, R3, R6 ;  /* 0x0000000603037221 */ /* 0x000fc60000010000 */
[----:B------:R-:W-:Y:S02]  /*5ca0*/  F2FP.SATFINITE.E4M3.F32.PACK_AB_MERGE_C R207, R55, R102, R100 ;  /* 0x0000006637cf723e */ /* 0x000fe40004807064 */
[----:B------:R-:W-:Y:S02]  /*5cb0*/  CS2R R100, SRZ ;  /* 0x0000000000647805 */ /* 0x000fe4000001ff00 */
[----:B------:R-:W-:Y:S01]  /*5cc0*/  CS2R R102, SRZ ;  /* 0x0000000000667805 */ /* 0x000fe2000001ff00 */
[----:B------:R-:W2:Y:S01]  /*5cd0*/  MUFU.EX2 R48, R48 ;  /* 0x0000003000307308 */ /* 0x000ea20000000800 */
[----:B-1----:R-:W-:-:S07]  /*5ce0*/  FADD.FTZ R9, R45, R4 ;  /* 0x000000042d097221 */ /* 0x002fce0000010000 */
[----:B------:R1:W3:Y:S01]  /*5cf0*/  MUFU.EX2 R13, R92 ;  /* 0x0000005c000d7308 */ /* 0x0002e20000000800 */
[----:B0-----:R-:W-:-:S07]  /*5d00*/  FADD.FTZ R4, R84, R3 ;  /* 0x0000000354047221 */ /* 0x001fce0000010000 */
        /* <DEDUP_REMOVED lines=10> */
[C---:B--2---:R-:W-:Y:S01]  /*5db0*/  F2FP.SATFINITE.E4M3.F32.PACK_AB_MERGE_C R36, R41.reuse, R36, RZ ;  /* 0x000000242924723e */ /* 0x044fe200048070ff */
[----:B------:R-:W-:Y:S01]  /*5dc0*/  FADD.FTZ R41, R41, R4 ;  /* 0x0000000429297221 */ /* 0x000fe20000010000 */
[----:B0-----:R-:W-:Y:S02]  /*5dd0*/  CS2R R50, SRZ ;  /* 0x0000000000327805 */ /* 0x001fe4000001ff00 */
[----:B------:R-:W-:Y:S02]  /*5de0*/  F2FP.SATFINITE.E4M3.F32.PACK_AB_MERGE_C R200, R48, R45, R36 ;  /* 0x0000002d30c8723e */ /* 0x000fe40004807024 */
[----:B------:R-:W-:Y:S02]  /*5df0*/  CS2R R44, SRZ ;  /* 0x00000000002c7805 */ /* 0x000fe4000001ff00 */
        /* <DEDUP_REMOVED lines=8> */
[----:B-1----:R-:W-:-:S01]  /*5e80*/  FADD.FTZ R2, R28, R41 ;  /* 0x000000291c027221 */ /* 0x002fc20000010000 */
[----:B------:R-:W-:-:S06]  /*5e90*/  CS2R R40, SRZ ;  /* 0x0000000000287805 */ /* 0x000fcc000001ff00 */
[----:B------:R1:W3:Y:S01]  /*5ea0*/  MUFU.EX2 R7, R54 ;  /* 0x0000003600077308 */ /* 0x0002e20000000800 */
[----:B0-----:R-:W-:-:S07]  /*5eb0*/  FADD.FTZ R4, R88, R5 ;  /* 0x0000000558047221 */ /* 0x001fce0000010000 */
[----:B------:R-:W-:Y:S01]  /*5ec0*/  MUFU.EX2 R24, R24 ;  /* 0x0000001800187308 */ /* 0x000fe20000000800 */
[----:B--2---:R-:W-:-:S01]  /*5ed0*/  FADD.FTZ R3, R37, R2 ;  /* 0x0000000225037221 */ /* 0x004fc20000010000 */
[----:B-1----:R-:W-:-:S06]  /*5ee0*/  CS2R R54, SRZ ;  /* 0x0000000000367805 */ /* 0x002fcc000001ff00 */
        /* <DEDUP_REMOVED lines=8> */
[----:B------:R-:W-:Y:S02]  /*5f70*/  CS2R R24, SRZ ;  /* 0x0000000000187805 */ /* 0x000fe4000001ff00 */
[----:B------:R-:W-:Y:S01]  /*5f80*/  CS2R R28, SRZ ;  /* 0x00000000001c7805 */ /* 0x000fe2000001ff00 */
[----:B-1----:R-:W-:Y:S01]  /*5f90*/  FADD.FTZ R2, R90, R5 ;  /* 0x000000055a027221 */ /* 0x002fe20000010000 */
[----:B------:R-:W-:Y:S02]  /*5fa0*/  CS2R R32, SRZ ;  /* 0x0000000000207805 */ /* 0x000fe4000001ff00 */
[----:B------:R-:W-:Y:S02]  /*5fb0*/  CS2R R36, SRZ ;  /* 0x0000000000247805 */ /* 0x000fe4000001ff00 */
[C---:B--2---:R-:W-:Y:S01]  /*5fc0*/  F2FP.SATFINITE.E4M3.F32.PACK_AB_MERGE_C R6, R71.reuse, R90, RZ ;  /* 0x0000005a4706723e */ /* 0x044fe200048070ff */
[----:B------:R-:W-:Y:S01]  /*5fd0*/  FADD.FTZ R2, R71, R2 ;  /* 0x0000000247027221 */ /* 0x000fe20000010000 */
[----:B------:R-:W-:-:S02]  /*5fe0*/  CS2R R70, SRZ ;  /* 0x0000000000467805 */ /* 0x000fc4000001ff00 */
[----:B------:R-:W-:Y:S02]  /*5ff0*/  CS2R R90, SRZ ;  /* 0x00000000005a7805 */ /* 0x000fe4000001ff00 */
[----:B------:R-:W-:Y:S02]  /*6000*/  F2FP.SATFINITE.E4M3.F32.PACK_AB_MERGE_C R203, R7, R88, R6 ;  /* 0x0000005807cb723e */ /* 0x000fe40004807006 */
        /* <DEDUP_REMOVED lines=55> */
.L_x_5286:
[----:B------:R-:W-:Y:S01]  /*6380*/  ISETP.NE.AND P4, PT, RZ, UR45, PT ;  /* 0x0000002dff007c0c */ /* 0x000fe2000bf85270 */
[----:B------:R-:W-:-:S04]  /*6390*/  UISETP.NE.AND UP1, UPT, UR59, 0x1, UPT ;  /* 0x000000013b00788c */ /* 0x000fc8000bf25270 */
[----:B------:R-:W-:-:S04]  /*63a0*/  USEL UR47, URZ, 0x1, UP1 ;  /* 0x000000013f2f7887 */ /* 0x000fc80008800000 */
[----:B------:R-:W-:-:S04]  /*63b0*/  ULOP3.LUT UR47, UR60, UR47, URZ, 0x3c, !UPT ;  /* 0x0000002f3c2f7292 */ /* 0x000fc8000f8e3c3f */
[----:B------:R-:W-:Y:S08]  /*63c0*/  @P4 BRA `(.L_x_5277) ;  /* 0x0000000000384947 */ /* 0x000ff00003800000 */
[----:B------:R-:W-:Y:S05]  /*63d0*/  @!P1 BRA `(.L_x_5278) ;  /* 0x0000000000049947 */ /* 0x000fea0003800000 */
[----:B------:R-:W-:Y:S01]  /*63e0*/  BPT.TRAP 0x1 ;  /* 0x000000040000795c */ /* 0x000fe20000300000 */
.L_x_5278:
        /* <DEDUP_REMOVED lines=9> */
.L_x_5279:
[----:B-1----:R-:W-:Y:S05]  /*6480*/  @P3 BRA `(.L_x_5277) ;  /* 0x0000000000083947 */ /* 0x002fea0003800000 */
[----:B------:R-:W1:Y:S02]  /*6490*/  SYNCS.PHASECHK.TRANS64.TRYWAIT P3, [UR6+0x33430], R6 ;  /* 0x03343006ff0075a7 */ /* 0x000e640008060146 */
[----:B-1----:R-:W-:Y:S05]  /*64a0*/  @!P3 BRA `(.L_x_5280) ;  /* 0x000001480090b947 */ /* 0x002fea0003800000 */
.L_x_5277:
        /* <DEDUP_REMOVED lines=192> */
.L_x_5282:
[----:B------:R-:W-:Y:S01]  /*70b0*/  ULEA UR6, UR59, UR41, 0x3 ;  /* 0x000000293b067291 */ /* 0x000fe2000f8e183f */
[----:B------:R-:W-:-:S05]  /*70c0*/  IMAD.U32 R6, RZ, RZ, UR60 ;  /* 0x0000003cff067e24 */ /* 0x000fca000f8e00ff */
[----:B------:R-:W-:-:S04]  /*70d0*/  SHF.L.U32 R6, R6, 0x1f, RZ ;  /* 0x0000001f06067819 */ /* 0x000fc800000006ff */
[----:B------:R0:W1:Y:S01]  /*70e0*/  SYNCS.PHASECHK.TRANS64.TRYWAIT P3, [UR6+0x33450], R6 ;  /* 0x03345006ff0075a7 */ /* 0x0000620008060146 */
[----:B------:R-:W-:Y:S05]  /*70f0*/  @!P1 BRA `(.L_x_5283) ;  /* 0x0000000000049947 */ /* 0x000fea0003800000 */
[----:B------:R-:W-:Y:S01]  /*7100*/  BPT.TRAP 0x1 ;  /* 0x000000040000795c */ /* 0x000fe20000300000 */
.L_x_5283:
[----:B-1----:R-:W-:Y:S05]  /*7110*/  @P3 BRA `(.L_x_5281) ;  /* 0x0000000000083947 */ /* 0x002fea0003800000 */
[----:B------:R-:W1:Y:S02]  /*7120*/  SYNCS.PHASECHK.TRANS64.TRYWAIT P3, [UR6+0x33450], R6 ;  /* 0x03345006ff0075a7 */ /* 0x000e640008060146 */
[----:B-1----:R-:W-:Y:S05]  /*7130*/  @!P3 BRA `(.L_x_5284) ;  /* 0x0000013c0084b947 */ /* 0x002fea0003800000 */
.L_x_5281:
[----:B------:R-:W-:Y:S01]  /*7140*/  UIADD3 UR6, UR41, 0x200, URZ ;  /* 0x0000020029067890 */ /* 0x000fe2000fffe03f */
[----:B------:R-:W-:Y:S01]  /*7150*/  WARPGROUP.ARRIVE ;  /* 0x00000000000079c5 */ /* 0x000fe20000000000 */
[----:B------:R-:W-:Y:S01]  /*7160*/  UMOV UR7, 0xc0000010 ;  /* 0xc000001000077882 */ /* 0x000fe20000000000 */
[C---:B------:R-:W-:Y:S01]  /*7170*/  FMUL.FTZ R10, R0.reuse, R188 ;  /* 0x000000bc000a7220 */ /* 0x040fe20000410000 */
[----:B------:R-:W-:Y:S01]  /*7180*/  USHF.R.U32.HI UR6, URZ, 0x4, UR6 ;  /* 0x000000043f067899 */ /* 0x000fe20008011606 */
[----:B------:R-:W-:Y:S02]  /*7190*/  VIADD R188, R17, UR36 ;  /* 0x0000002411bc7c36 */ /* 0x000fe40008000000 */
[C---:B------:R-:W-:Y:S01]  /*71a0*/  FMUL.FTZ R11, R0.reuse, R189 ;  /* 0x000000bd000b7220 */ /* 0x040fe20000410000 */
[C---:B------:R-:W-:Y:S01]  /*71b0*/  FMUL.FTZ R13, R0.reuse, R191 ;  /* 0x000000bf000d7220 */ /* 0x040fe20000410000 */
[----:B------:R-:W-:Y:S01]  /*71c0*/  ULOP3.LUT UR6, UR6, 0x3fff, URZ, 0xc0, !UPT ;  /* 0x00003fff06067892 */ /* 0x000fe2000f8ec03f */
[C---:B01----:R-:W-:Y:S01]  /*71d0*/  FMUL.FTZ R6, R0.reuse, R184 ;  /* 0x000000b800067220 */ /* 0x043fe20000410000 */
[C---:B------:R-:W-:Y:S01]  /*71e0*/  FMUL.FTZ R15, R0.reuse, R193 ;  /* 0x000000c1000f7220 */ /* 0x040fe20000410000 */
[----:B------:R-:W-:Y:S01]  /*71f0*/  FMUL.FTZ R12, R0, R190 ;  /* 0x000000be000c7220 */ /* 0x000fe20000410000 */
[----:B------:R-:W-:Y:S01]  /*7200*/  ULOP3.LUT UR6, UR6, 0x10000, URZ, 0xfc, !UPT ;  /* 0x0001000006067892 */ /* 0x000fe2000f8efc3f */
[----:B------:R-:W-:-:S02]  /*7210*/  IMAD.U32 R193, RZ, RZ, UR52 ;  /* 0x00000034ffc17e24 */ /* 0x000fc4000f8e00ff */
[C---:B------:R-:W-:Y:S01]  /*7220*/  FMUL.FTZ R14, R0.reuse, R192 ;  /* 0x000000c0000e7220 */ /* 0x040fe20000410000 */
[----:B------:R-:W0:Y:S01]  /*7230*/  MUFU.TANH R6, R6 ;  /* 0x0000000600067308 */ /* 0x000e220000002400 */
        /* <DEDUP_REMOVED lines=8> */
[----:B------:R-:W1:Y:S01]  /*72c0*/  MUFU.TANH R14, R14 ;  /* 0x0000000e000e7308 */ /* 0x000e620000002400 */
[----:B------:R-:W-:Y:S01]  /*72d0*/  QGMMA.64x192x32.F32.E4M3.E4M3 R24, R216, gdesc[UR4], R24, gsb0 ;  /* 0x02e00004d8187df3 */ /* 0x000fe20008000818 */
[----:B------:R-:W-:Y:S01]  /*72e0*/  UIADD3 UR6, UR10, 0x180, URZ ;  /* 0x000001800a067890 */ /* 0x000fe2000fffe03f */
[C---:B------:R-:W-:Y:S01]  /*72f0*/  FMUL.FTZ R169, R0.reuse, R169 ;  /* 0x000000a900a97220 */ /* 0x040fe20000410000 */
[----:B------:R-:W-:Y:S01]  /*7300*/  UMOV UR7, 0xc0000010 ;  /* 0xc000001000077882 */ /* 0x000fe20000000000 */
        /* <DEDUP_REMOVED lines=64> */
[----:B------:R-:W-:-:S03]  /*7710*/  FMUL.FTZ R135, R0, R135 ;  /* 0x0000008700877220 */ /* 0x000fc60000410000 */
        /* <DEDUP_REMOVED lines=16> */
[----:B------:R-:W5:Y:S01]  /*7820*/  MUFU.TANH R137, R137 ;  /* 0x0000008900897308 */ /* 0x000f620000002400 */
[----:B------:R-:W-:-:S02]  /*7830*/  WARPGROUP.DEPBAR.LE gsb0, 0x0 ;  /* 0x00008000000079c5 */ /* 0x000fc40000010000 */
[----:B------:R-:W-:-:S05]  /*7840*/  WARPGROUP.ARRIVE ;  /* 0x00000000000079c5 */ /* 0x000fca0000000000 */
[----:B------:R-:W5:Y:S01]  /*7850*/  MUFU.TANH R140, R140 ;  /* 0x0000008c008c7308 */ /* 0x000f620000002400 */
[----:B------:R-:W0:Y:S01]  /*7860*/  S2R R219, SR_TID.X ;  /* 0x0000000000db7919 */ /* 0x000e220000002100 */
[----:B------:R-:W-:Y:S01]  /*7870*/  QGMMA.64x192x32.F32.E4M3.E4M3 R24, R212, gdesc[UR4], R24, gsb0 ;  /* 0x02e00004d4187df3 */ /* 0x000fe20008000818 */
[----:B------:R-:W-:Y:S01]  /*7880*/  UIADD3 UR6, UR10, 0x300, URZ ;  /* 0x000003000a067890 */ /* 0x000fe2000fffe03f */
[----:B------:R-:W-:-:S04]  /*7890*/  UMOV UR7, 0xc0000010 ;  /* 0xc000001000077882 */ /* 0x000fc80000000000 */
[----:B------:R-:W5:Y:S08]  /*78a0*/  MUFU.TANH R141, R141 ;  /* 0x0000008d008d7308 */ /* 0x000f700000002400 */
[----:B------:R-:W5:Y:S08]  /*78b0*/  MUFU.TANH R120, R120 ;  /* 0x0000007800787308 */ /* 0x000f700000002400 */
[----:B------:R-:W5:Y:S08]  /*78c0*/  MUFU.TANH R145, R145 ;  /* 0x0000009100917308 */ /* 0x000f700000002400 */
[----:B------:R-:W5:Y:S01]  /*78d0*/  MUFU.TANH R148, R148 ;  /* 0x0000009400947308 */ /* 0x000f620000002400 */
[----:B0-----:R-:W-:-:S07]  /*78e0*/  SHF.R.U32.HI R219, RZ, 0x7, R219 ;  /* 0x00000007ffdb7819 */ /* 0x001fce00000116db */
[----:B------:R-:W0:Y:S08]  /*78f0*/  MUFU.TANH R149, R149 ;  /* 0x0000009500957308 */ /* 0x000e300000002400 */
[----:B------:R-:W0:Y:S08]  /*7900*/  MUFU.TANH R121, R121 ;  /* 0x0000007900797308 */ /* 0x000e300000002400 */
        /* <DEDUP_REMOVED lines=24> */
[----:B------:R-:W-:Y:S01]  /*7a90*/  UIADD3 UR6, UR10, 0x480, URZ ;  /* 0x000004800a067890 */ /* 0x000fe2000fffe03f */
[----:B------:R-:W-:-:S05]  /*7aa0*/  UMOV UR7, 0xc0000010 ;  /* 0xc000001000077882 */ /* 0x000fca0000000000 */
        /* <DEDUP_REMOVED lines=17> */
[----:B------:R-:W-:Y:S01]  /*7bc0*/  QGMMA.64x192x32.F32.E4M3.E4M3 R24, R204, gdesc[UR4], R24, gsb0 ;  /* 0x02e00004cc187df3 */ /* 0x000fe20008000818 */
[----:B------:R-:W-:Y:S01]  /*7bd0*/  UIADD3 UR6, UR10, 0x600, URZ ;  /* 0x000006000a067890 */ /* 0x000fe2000fffe03f */
[----:B------:R-:W-:Y:S02]  /*7be0*/  UMOV UR7, 0xc0000010 ;  /* 0xc000001000077882 */ /* 0x000fe40000000000 */
[----:B------:R-:W-:Y:S01]  /*7bf0*/  UMOV UR10, UR53 ;  /* 0x00000035000a7c82 */ /* 0x000fe20008000000 */
[----:B------:R-:W-:Y:S02]  /*7c00*/  WARPGROUP.DEPBAR.LE gsb0, 0x0 ;  /* 0x00008000000079c5 */ /* 0x000fe40000010000 */
[----:B------:R-:W-:-:S13]  /*7c10*/  WARPGROUP.ARRIVE ;  /* 0x00000000000079c5 */ /* 0x000fda0000000000 */
[----:B------:R-:W-:Y:S01]  /*7c20*/  QGMMA.64x192x32.F32.E4M3.E4M3 R24, R200, gdesc[UR4], R24, gsb0 ;  /* 0x02e00004c8187df3 */ /* 0x000fe20008000818 */
[----:B------:R-:W-:Y:S02]  /*7c30*/  @UP0 ULDC UR6, c[0x0][0x44c] ;  /* 0x0001130000060ab9 */ /* 0x000fe40000000800 */
[----:B------:R-:W-:Y:S01]  /*7c40*/  @P2 IMAD.HI.U32 R189, R188, UR6, RZ ;  /* 0x00000006bcbd2c27 */ /* 0x000fe2000f8e00ff */
[----:B------:R-:W-:-:S04]  /*7c50*/  @UP0 ULDC UR6, c[0x0][0x450] ;  /* 0x0001140000060ab9 */ /* 0x000fc80000000800 */
[----:B------:R-:W-:Y:S01]  /*7c60*/  @P2 SHF.R.U32.HI R188, RZ, UR6, R189 ;  /* 0x00000006ffbc2c19 */ /* 0x000fe200080116bd */
[----:B------:R-:W-:-:S04]  /*7c70*/  UIMAD UR6, UR57, -0xa0, URZ ;  /* 0xffffff60390678a4 */ /* 0x000fc8000f8e023f */
[----:B------:R-:W1:Y:S02]  /*7c80*/  SHFL.IDX PT, R191, R188, RZ, 0x1c1f ;  /* 0x001c1fffbcbf7589 */ /* 0x000e6400000e0000 */
[----:B------:R-:W-:-:S05]  /*7c90*/  IMAD.U32 R189, RZ, RZ, UR6 ;  /* 0x00000006ffbd7e24 */ /* 0x000fca000f8e00ff */
[----:B------:R-:W-:Y:S01]  /*7ca0*/  IADD3 R190, -R16, 0x1, R189 ;  /* 0x0000000110be7810 */ /* 0x000fe20007ffe1bd */
[----:B------:R-:W-:-:S03]  /*7cb0*/  FMUL.FTZ R189, R0, R124 ;  /* 0x0000007c00bd7220 */ /* 0x000fc60000410000 */
[----:B------:R-:W-:Y:S01]  /*7cc0*/  IADD3 R124, -R193, UR51, R190 ;  /* 0x00000033c17c7c10 */ /* 0x000fe2000fffe1be */
[----:B------:R-:W-:Y:S02]  /*7cd0*/  FMUL.FTZ R190, R0, R179 ;  /* 0x000000b300be7220 */ /* 0x000fe40000410000 */
[----:B------:R-:W0:Y:S08]  /*7ce0*/  MUFU.TANH R189, R189 ;  /* 0x000000bd00bd7308 */ /* 0x000e300000002400 */
[----:B------:R-:W0:Y:S01]  /*7cf0*/  MUFU.TANH R179, R192 ;  /* 0x000000c000b37308 */ /* 0x000e220000002400 */
[----:B-1----:R-:W-:-:S05]  /*7d00*/  IMAD.IADD R125, R124, 0x1, R191 ;  /* 0x000000017c7d7824 */ /* 0x002fca00078e02bf */
[C---:B------:R-:W-:Y:S02]  /*7d10*/  ISETP.GT.AND P5, PT, R125.reuse, RZ, PT ;  /* 0x000000ff7d00720c */ /* 0x040fe40003fa4270 */
[----:B------:R-:W-:Y:S01]  /*7d20*/  MUFU.TANH R190, R190 ;  /* 0x000000be00be7308 */ /* 0x000fe20000002400 */
[C---:B------:R-:W-:Y:S02]  /*7d30*/  ISETP.GT.AND P6, PT, R125.reuse, 0x1, PT ;  /* 0x000000017d00780c */ /* 0x040fe40003fc4270 */
[----:B------:R-:W-:Y:S02]  /*7d40*/  FSEL R6, R6, -INF , P5 ;  /* 0xff80000006067808 */ /* 0x000fe40002800000 */
[C---:B------:R-:W-:Y:S02]  /*7d50*/  ISETP.GT.AND P5, PT, R125.reuse, 0x10, PT ;  /* 0x000000107d00780c */ /* 0x040fe40003fa4270 */
[C---:B------:R-:W-:Y:S02]  /*7d60*/  ISETP.GT.AND P3, PT, R125.reuse, 0x8, PT ;  /* 0x000000087d00780c */ /* 0x040fe40003f64270 */
[----:B------:R-:W-:-:S02]  /*7d70*/  ISETP.GT.AND P4, PT, R125, 0x9, PT ;  /* 0x000000097d00780c */ /* 0x000fc40003f84270 */
[----:B------:R-:W-:Y:S02]  /*7d80*/  FSEL R14, R14, -INF , P5 ;  /* 0xff8000000e0e7808 */ /* 0x000fe40002800000 */
[----:B------:R-:W-:Y:S02]  /*7d90*/  ISETP.GT.AND P5, PT, R125, 0x20, PT ;  /* 0x000000207d00780c */ /* 0x000fe40003fa4270 */
[----:B--2---:R-:W-:Y:S02]  /*7da0*/  FSEL R7, R7, -INF , P6 ;  /* 0xff80000007077808 */ /* 0x004fe40003000000 */
[----:B---3--:R-:W-:Y:S02]  /*7db0*/  FSEL R10, R10, -INF , P3 ;  /* 0xff8000000a0a7808 */ /* 0x008fe40001800000 */
[----:B----4-:R-:W-:Y:S02]  /*7dc0*/  FSEL R11, R11, -INF , P4 ;  /* 0xff8000000b0b7808 */ /* 0x010fe40002000000 */
[----:B------:R-:W-:-:S02]  /*7dd0*/  ISETP.GT.AND P6, PT, R125, 0x11, PT ;  /* 0x000000117d00780c */ /* 0x000fc40003fc4270 */
[C---:B------:R-:W-:Y:S02]  /*7de0*/  ISETP.GT.AND P3, PT, R125.reuse, 0x18, PT ;  /* 0x000000187d00780c */ /* 0x040fe40003f64270 */
[C---:B------:R-:W-:Y:S02]  /*7df0*/  ISETP.GT.AND P4, PT, R125.reuse, 0x19, PT ;  /* 0x000000197d00780c */ /* 0x040fe40003f84270 */
[----:B-----5:R-:W-:Y:S02]  /*7e00*/  FSEL R168, R168, -INF , P5 ;  /* 0xff800000a8a87808 */ /* 0x020fe40002800000 */
[----:B------:R-:W-:Y:S02]  /*7e10*/  ISETP.GT.AND P5, PT, R125, 0x30, PT ;  /* 0x000000307d00780c */ /* 0x000fe40003fa4270 */
[----:B------:R-:W-:Y:S02]  /*7e20*/  FSEL R15, R15, -INF , P6 ;  /* 0xff8000000f0f7808 */ /* 0x000fe40003000000 */
[----:B------:R-:W-:-:S02]  /*7e30*/  FSEL R184, R184, -INF , P3 ;  /* 0xff800000b8b87808 */ /* 0x000fc40001800000 */
[----:B------:R-:W-:Y:S02]  /*7e40*/  FSEL R185, R185, -INF , P4 ;  /* 0xff800000b9b97808 */ /* 0x000fe40002000000 */
[C---:B------:R-:W-:Y:S02]  /*7e50*/  ISETP.GT.AND P6, PT, R125.reuse, 0x21, PT ;  /* 0x000000217d00780c */ /* 0x040fe40003fc4270 */
[C---:B------:R-:W-:Y:S02]  /*7e60*/  ISETP.GT.AND P3, PT, R125.reuse, 0x28, PT ;  /* 0x000000287d00780c */ /* 0x040fe40003f64270 */
[C---:B------:R-:W-:Y:S02]  /*7e70*/  ISETP.GT.AND P4, PT, R125.reuse, 0x29, PT ;  /* 0x000000297d00780c */ /* 0x040fe40003f84270 */
[----:B------:R-:W-:Y:S02]  /*7e80*/  FSEL R176, R176, -INF , P5 ;  /* 0xff800000b0b07808 */ /* 0x000fe40002800000 */
[----:B------:R-:W-:-:S02]  /*7e90*/  ISETP.GT.AND P5, PT, R125, 0x40, PT ;  /* 0x000000407d00780c */ /* 0x000fc40003fa4270 */
[----:B------:R-:W-:Y:S02]  /*7ea0*/  FSEL R169, R169, -INF , P6 ;  /* 0xff800000a9a97808 */ /* 0x000fe40003000000 */
[----:B------:R-:W-:Y:S02]  /*7eb0*/  FSEL R172, R172, -INF , P3 ;  /* 0xff800000acac7808 */ /* 0x000fe40001800000 */
[----:B------:R-:W-:Y:S02]  /*7ec0*/  FSEL R173, R173, -INF , P4 ;  /* 0xff800000adad7808 */ /* 0x000fe40002000000 */
[C---:B------:R-:W-:Y:S02]  /*7ed0*/  ISETP.GT.AND P6, PT, R125.reuse, 0x31, PT ;  /* 0x000000317d00780c */ /* 0x040fe40003fc4270 */
[C---:B------:R-:W-:Y:S02]  /*7ee0*/  ISETP.GT.AND P3, PT, R125.reuse, 0x38, PT ;  /* 0x000000387d00780c */ /* 0x040fe40003f64270 */
[----:B------:R-:W-:-:S02]  /*7ef0*/  ISETP.GT.AND P4, PT, R125, 0x39, PT ;  /* 0x000000397d00780c */ /* 0x000fc40003f84270 */
[----:B------:R-:W-:Y:S02]  /*7f00*/  FSEL R152, R152, -INF , P5 ;  /* 0xff80000098987808 */ /* 0x000fe40002800000 */
[----:B------:R-:W-:Y:S02]  /*7f10*/  ISETP.GT.AND P5, PT, R125, 0x50, PT ;  /* 0x000000507d00780c */ /* 0x000fe40003fa4270 */
[----:B------:R-:W-:Y:S02]  /*7f20*/  FSEL R177, R177, -INF , P6 ;  /* 0xff800000b1b17808 */ /* 0x000fe40003000000 */
[----:B------:R-:W-:Y:S02]  /*7f30*/  FSEL R180, R180, -INF , P3 ;  /* 0xff800000b4b47808 */ /* 0x000fe40001800000 */
[----:B------:R-:W-:Y:S02]  /*7f40*/  FSEL R181, R181, -INF , P4 ;  /* 0xff800000b5b57808 */ /* 0x000fe40002000000 */
[----:B------:R-:W-:-:S02]  /*7f50*/  ISETP.GT.AND P6, PT, R125, 0x41, PT ;  /* 0x000000417d00780c */ /* 0x000fc40003fc4270 */
[C---:B------:R-:W-:Y:S02]  /*7f60*/  ISETP.GT.AND P3, PT, R125.reuse, 0x48, PT ;  /* 0x000000487d00780c */ /* 0x040fe40003f64270 */
[C---:B------:R-:W-:Y:S02]  /*7f70*/  ISETP.GT.AND P4, PT, R125.reuse, 0x49, PT ;  /* 0x000000497d00780c */ /* 0x040fe40003f84270 */
[----:B------:R-:W-:Y:S02]  /*7f80*/  FSEL R160, R160, -INF , P5 ;  /* 0xff800000a0a07808 */ /* 0x000fe40002800000 */
        /* <DEDUP_REMOVED lines=22> */
[----:B------:R-:W-:Y:S02]  /*80f0*/  ISETP.GT.AND P4, PT, R125, 0x79, PT ;  /* 0x000000797d00780c */ /* 0x000fe40003f84270 */
[----:B------:R-:W-:Y:S02]  /*8100*/  FSEL R191, R120, -INF , P5 ;  /* 0xff80000078bf7808 */ /* 0x000fe40002800000 */
[----:B------:R-:W-:Y:S02]  /*8110*/  FMNMX.FTZ R120, R6, R5, !PT ;  /* 0x0000000506787209 */ /* 0x000fe40007810000 */
[----:B------:R-:W-:Y:S02]  /*8120*/  FSEL R145, R145, -INF , P6 ;  /* 0xff80000091917808 */ /* 0x000fe40003000000 */
[----:B------:R-:W-:-:S02]  /*8130*/  FSEL R148, R148, -INF , P3 ;  /* 0xff80000094947808 */ /* 0x000fc40001800000 */
[----:B0-----:R-:W-:Y:S02]  /*8140*/  FSEL R149, R149, -INF , P4 ;  /* 0xff80000095957808 */ /* 0x001fe40002000000 */
[C---:B------:R-:W-:Y:S02]  /*8150*/  ISETP.GT.AND P6, PT, R125.reuse, 0x81, PT ;  /* 0x000000817d00780c */ /* 0x040fe40003fc4270 */
[C---:B------:R-:W-:Y:S02]  /*8160*/  ISETP.GT.AND P3, PT, R125.reuse, 0x88, PT ;  /* 0x000000887d00780c */ /* 0x040fe40003f64270 */
[----:B------:R-:W-:Y:S02]  /*8170*/  ISETP.GT.AND P4, PT, R125, 0x89, PT ;  /* 0x000000897d00780c */ /* 0x000fe40003f84270 */
[----:B------:R-:W-:Y:S02]  /*8180*/  FMNMX.FTZ R193, R7, R120, !PT ;  /* 0x0000007807c17209 */ /* 0x000fe40007810000 */
[----:B------:R-:W-:-:S02]  /*8190*/  FSEL R121, R121, -INF , P6 ;  /* 0xff80000079797808 */ /* 0x000fc40003000000 */
[----:B------:R-:W-:Y:S02]  /*81a0*/  FSEL R189, R189, -INF , P3 ;  /* 0xff800000bdbd7808 */ /* 0x000fe40001800000 */
[----:B------:R-:W-:Y:S02]  /*81b0*/  FSEL R179, R179, -INF , P4 ;  /* 0xff800000b3b37808 */ /* 0x000fe40002000000 */
[----:B------:R-:W-:Y:S01]  /*81c0*/  FMNMX.FTZ R120, R10, R193, !PT ;  /* 0x000000c10a787209 */ /* 0x000fe20007810000 */
[C---:B------:R-:W-:Y:S01]  /*81d0*/  FMUL.FTZ R193, R0.reuse, R133 ;  /* 0x0000008500c17220 */ /* 0x040fe20000410000 */
[C---:B------:R-:W-:Y:S02]  /*81e0*/  ISETP.GT.AND P5, PT, R125.reuse, 0x90, PT ;  /* 0x000000907d00780c */ /* 0x040fe40003fa4270 */
[C---:B------:R-:W-:Y:S02]  /*81f0*/  ISETP.GT.AND P6, PT, R125.reuse, 0x91, PT ;  /* 0x000000917d00780c */ /* 0x040fe40003fc4270 */
[C---:B------:R-:W-:Y:S01]  /*8200*/  ISETP.GT.AND P3, PT, R125.reuse, 0x98, PT ;  /* 0x000000987d00780c */ /* 0x040fe20003f64270 */
[----:B------:R-:W-:Y:S01]  /*8210*/  MUFU.TANH R193, R193 ;  /* 0x000000c100c17308 */ /* 0x000fe20000002400 */
[----:B------:R-:W-:Y:S01]  /*8220*/  ISETP.GT.AND P4, PT, R125, 0x99, PT ;  /* 0x000000997d00780c */ /* 0x000fe20003f84270 */
[C---:B------:R-:W-:Y:S01]  /*8230*/  FMUL.FTZ R125, R0.reuse, R182 ;  /* 0x000000b6007d7220 */ /* 0x040fe20000410000 */
[----:B------:R-:W-:Y:S01]  /*8240*/  FMUL.FTZ R182, R0, R183 ;  /* 0x000000b700b67220 */ /* 0x000fe20000410000 */
[----:B------:R-:W-:-:S04]  /*8250*/  FMNMX.FTZ R183, R11, R120, !PT ;  /* 0x000000780bb77209 */ /* 0x000fc80007810000 */
[----:B------:R-:W-:Y:S01]  /*8260*/  FMNMX.FTZ R120, R14, R183, !PT ;  /* 0x000000b70e787209 */ /* 0x000fe20007810000 */
[----:B------:R-:W-:Y:S01]  /*8270*/  MUFU.TANH R125, R125 ;  /* 0x0000007d007d7308 */ /* 0x000fe20000002400 */
[----:B------:R-:W-:Y:S02]  /*8280*/  WARPGROUP.DEPBAR.LE gsb0, 0x0 ;  /* 0x00008000000079c5 */ /* 0x000fe40000010000 */
[----:B------:R-:W-:-:S04]  /*8290*/  FMNMX.FTZ R183, R15, R120, !PT ;  /* 0x000000780fb77209 */ /* 0x000fc80007810000 */
[----:B------:R-:W-:Y:S01]  /*82a0*/  FMNMX.FTZ R120, R184, R183, !PT ;  /* 0x000000b7b8787209 */ /* 0x000fe20007810000 */
[----:B------:R-:W-:Y:S03]  /*82b0*/  MUFU.TANH R182, R182 ;  /* 0x000000b600b67308 */ /* 0x000fe60000002400 */
        /* <DEDUP_REMOVED lines=18> */
[----:B------:R-:W-:Y:S01]  /*83e0*/  FMNMX.FTZ R183, R137, R120, !PT ;  /* 0x0000007889b77209 */ /* 0x000fe20007810000 */
[----:B------:R-:W-:-:S03]  /*83f0*/  FMUL.FTZ R120, R0, R128 ;  /* 0x0000008000787220 */ /* 0x000fc60000410000 */
[----:B------:R-:W-:-:S03]  /*8400*/  FMNMX.FTZ R192, R140, R183, !PT ;  /* 0x000000b78cc07209 */ /* 0x000fc60007810000 */
[----:B------:R-:W0:Y:S01]  /*8410*/  MUFU.TANH R120, R120 ;  /* 0x0000007800787308 */ /* 0x000e220000002400 */
[----:B------:R-:W-:Y:S01]  /*8420*/  FMNMX.FTZ R183, R141, R192, !PT ;  /* 0x000000c08db77209 */ /* 0x000fe20007810000 */
[----:B------:R-:W-:-:S03]  /*8430*/  FMUL.FTZ R192, R0, R132 ;  /* 0x0000008400c07220 */ /* 0x000fc60000410000 */
[----:B------:R-:W-:Y:S01]  /*8440*/  FMNMX.FTZ R128, R144, R183, !PT ;  /* 0x000000b790807209 */ /* 0x000fe20007810000 */
[----:B------:R-:W-:Y:S02]  /*8450*/  FMUL.FTZ R183, R0, R129 ;  /* 0x0000008100b77220 */ /* 0x000fe40000410000 */
[----:B------:R-:W1:Y:S01]  /*8460*/  MUFU.TANH R192, R192 ;  /* 0x000000c000c07308 */ /* 0x000e620000002400 */
[----:B------:R-:W-:-:S04]  /*8470*/  FMNMX.FTZ R129, R145, R128, !PT ;  /* 0x0000008091817209 */ /* 0x000fc80007810000 */
[----:B------:R-:W-:-:S03]  /*8480*/  FMNMX.FTZ R128, R148, R129, !PT ;  /* 0x0000008194807209 */ /* 0x000fc60007810000 */
[----:B------:R-:W2:Y:S01]  /*8490*/  MUFU.TANH R183, R183 ;  /* 0x000000b700b77308 */ /* 0x000ea20000002400 */
[----:B------:R-:W-:Y:S02]  /*84a0*/  FMNMX.FTZ R128, R149, R128, !PT ;  /* 0x0000008095807209 */ /* 0x000fe40007810000 */
[----:B0-----:R-:W-:Y:S02]  /*84b0*/  FSEL R129, R120, -INF , P5 ;  /* 0xff80000078817808 */ /* 0x001fe40002800000 */
[----:B------:R-:W-:-:S04]  /*84c0*/  FMNMX.FTZ R128, R191, R128, !PT ;  /* 0x00000080bf807209 */ /* 0x000fc80007810000 */
[----:B------:R-:W-:Y:S02]  /*84d0*/  FMNMX.FTZ R128, R121, R128, !PT ;  /* 0x0000008079807209 */ /* 0x000fe40007810000 */
[----:B-1----:R-:W-:Y:S02]  /*84e0*/  FSEL R133, R192, -INF , P3 ;  /* 0xff800000c0857808 */ /* 0x002fe40001800000 */
[----:B------:R-:W-:Y:S01]  /*84f0*/  FMNMX.FTZ R132, R189, R128, !PT ;  /* 0x00000080bd847209 */ /* 0x000fe20007810000 */
[----:B------:R-:W-:-:S03]  /*8500*/  FMUL.FTZ R128, R0, R143 ;  /* 0x0000008f00807220 */ /* 0x000fc60000410000 */
[----:B------:R-:W-:Y:S02]  /*8510*/  FMNMX.FTZ R120, R179, R132, !PT ;  /* 0x00000084b3787209 */ /* 0x000fe40007810000 */
[----:B--2---:R-:W-:Y:S01]  /*8520*/  FSEL R132, R183, -INF , P6 ;  /* 0xff800000b7847808 */ /* 0x004fe20003000000 */
[----:B------:R-:W0:Y:S01]  /*8530*/  MUFU.TANH R128, R128 ;  /* 0x0000008000807308 */ /* 0x000e220000002400 */
[----:B------:R-:W-:-:S04]  /*8540*/  FMNMX.FTZ R143, R129, R120, !PT ;  /* 0x00000078818f7209 */ /* 0x000fc80007810000 */
[----:B------:R-:W-:Y:S02]  /*8550*/  FMNMX.FTZ R120, R132, R143, !PT ;  /* 0x0000008f84787209 */ /* 0x000fe40007810000 */
[----:B------:R-:W-:Y:S02]  /*8560*/  FSEL R143, R193, -INF , P4 ;  /* 0xff800000c18f7808 */ /* 0x000fe40002000000 */
[----:B------:R-:W-:Y:S01]  /*8570*/  FMNMX.FTZ R120, R133, R120, !PT ;  /* 0x0000007885787209 */ /* 0x000fe20007810000 */
[----:B------:R-:W1:Y:S03]  /*8580*/  SHFL.IDX PT, R193, R188, 0x1, 0x1c1f ;  /* 0x003c1f00bcc17f89 */ /* 0x000e6600000e0000 */
[----:B------:R-:W-:-:S05]  /*8590*/  FMNMX.FTZ R120, R143, R120, !PT ;  /* 0x000000788f787209 */ /* 0x000fca0007810000 */
[----:B------:R-:W2:Y:S01]  /*85a0*/  SHFL.BFLY PT, R183, R120, 0x2, 0x1f ;  /* 0x0c401f0078b77f89 */ /* 0x000ea200000e0000 */
[----:B-1----:R-:W-:Y:S02]  /*85b0*/  IMAD.IADD R124, R124, 0x1, R193 ;  /* 0x000000017c7c7824 */ /* 0x002fe400078e02c1 */
[----:B------:R-:W-:-:S03]  /*85c0*/  IMAD.U32 R193, RZ, RZ, UR10 ;  /* 0x0000000affc17e24 */ /* 0x000fc6000f8e00ff */
[C---:B------:R-:W-:Y:S02]  /*85d0*/  ISETP.GT.AND P6, PT, R124.reuse, RZ, PT ;  /* 0x000000ff7c00720c */ /* 0x040fe40003fc4270 */
[----:B------:R-:W-:Y:S02]  /*85e0*/  ISETP.GT.AND P4, PT, R124, 0x1, PT ;  /* 0x000000017c00780c */ /* 0x000fe40003f84270 */
[----:B--2---:R-:W-:Y:S02]  /*85f0*/  FMNMX.FTZ R183, R120, R183, !PT ;  /* 0x000000b778b77209 */ /* 0x004fe40007810000 */
[----:B------:R-:W-:Y:S02]  /*8600*/  ISETP.GT.AND P5, PT, R124, 0x8, PT ;  /* 0x000000087c00780c */ /* 0x000fe40003fa4270 */
[----:B------:R-:W-:Y:S01]  /*8610*/  FSEL R9, R9, -INF , P4 ;  /* 0xff80000009097808 */ /* 0x000fe20002000000 */
[----:B------:R-:W1:Y:S01]  /*8620*/  SHFL.BFLY PT, R120, R183, 0x1, 0x1f ;  /* 0x0c201f00b7787f89 */ /* 0x000e6200000e0000 */
        /* <DEDUP_REMOVED lines=8> */
[----:B------:R-:W-:Y:S02]  /*86b0*/  FSEL R174, R174, -INF , P5 ;  /* 0xff800000aeae7808 */ /* 0x000fe40002800000 */
[C---:B------:R-:W-:Y:S02]  /*86c0*/  ISETP.GT.AND P4, PT, R124.reuse, 0x31, PT ;  /* 0x000000317c00780c */ /* 0x040fe40003f84270 */
[----:B------:R-:W-:Y:S02]  /*86d0*/  ISETP.GT.AND P5, PT, R124, 0x38, PT ;  /* 0x000000387c00780c */ /* 0x000fe40003fa4270 */
[----:B------:R-:W-:Y:S02]  /*86e0*/  FSEL R190, R190, -INF , P4 ;  /* 0xff800000bebe7808 */ /* 0x000fe40002000000 */
[----:B-1----:R-:W-:-:S02]  /*86f0*/  FMNMX.FTZ R120, R183, R120, !PT ;  /* 0x00000078b7787209 */ /* 0x002fc40007810000 */
[----:B------:R-:W-:Y:S02]  /*8700*/  FSEL R183, R8, -INF , P6 ;  /* 0xff80000008b77808 */ /* 0x000fe40003000000 */
[----:B------:R-:W-:Y:S01]  /*8710*/  ISETP.GT.AND P6, PT, R124, 0x10, PT ;  /* 0x000000107c00780c */ /* 0x000fe20003fc4270 */
[----:B------:R-:W-:-:S01]  /*8720*/  FFMA.FTZ R8, R120, R193, -8 ;  /* 0xc100000078087423 */ /* 0x000fc200000100c1 */
[----:B------:R-:W-:Y:S02]  /*8730*/  FSEL R125, R125, -INF , P5 ;  /* 0xff8000007d7d7808 */ /* 0x000fe40002800000 */
[----:B------:R-:W-:Y:S02]  /*8740*/  FSEL R20, R20, -INF , P6 ;  /* 0xff80000014147808 */ /* 0x000fe40003000000 */
[C---:B------:R-:W-:Y:S02]  /*8750*/  ISETP.GT.AND P6, PT, R124.reuse, 0x20, PT ;  /* 0x000000207c00780c */ /* 0x040fe40003fc4270 */
[----:B------:R-:W-:-:S02]  /*8760*/  ISETP.GT.AND P4, PT, R124, 0x40, PT ;  /* 0x000000407c00780c */ /* 0x000fc40003f84270 */
[----:B------:R-:W-:Y:S02]  /*8770*/  FSEL R170, R170, -INF , P6 ;  /* 0xff800000aaaa7808 */ /* 0x000fe40003000000 */
[C---:B------:R-:W-:Y:S02]  /*8780*/  ISETP.GT.AND P6, PT, R124.reuse, 0x30, PT ;  /* 0x000000307c00780c */ /* 0x040fe40003fc4270 */
[----:B------:R-:W-:Y:S02]  /*8790*/  ISETP.GT.AND P5, PT, R124, 0x41, PT ;  /* 0x000000417c00780c */ /* 0x000fe40003fa4270 */
[----:B------:R-:W-:Y:S02]  /*87a0*/  FSEL R178, R178, -INF , P6 ;  /* 0xff800000b2b27808 */ /* 0x000fe40003000000 */
[----:B------:R-:W-:Y:S02]  /*87b0*/  ISETP.GT.AND P6, PT, R124, 0x39, PT ;  /* 0x000000397c00780c */ /* 0x000fe40003fc4270 */
[----:B------:R-:W-:-:S02]  /*87c0*/  FSEL R154, R154, -INF , P4 ;  /* 0xff8000009a9a7808 */ /* 0x000fc40002000000 */
[----:B------:R-:W-:Y:S02]  /*87d0*/  FSEL R182, R182, -INF , P6 ;  /* 0xff800000b6b67808 */ /* 0x000fe40003000000 */
[----:B------:R-:W-:Y:S02]  /*87e0*/  ISETP.GT.AND P6, PT, R124, 0x48, PT ;  /* 0x000000487c00780c */ /* 0x000fe40003fc4270 */
        /* <DEDUP_REMOVED lines=24> */
[----:B0-----:R-:W-:Y:S02]  /*8970*/  FSEL R128, R128, -INF , P6 ;  /* 0xff80000080807808 */ /* 0x001fe40003000000 */
[C---:B------:R-:W-:Y:S02]  /*8980*/  ISETP.GT.AND P4, PT, R124.reuse, 0x70, PT ;  /* 0x000000707c00780c */ /* 0x040fe40003f84270 */
[C---:B------:R-:W-:Y:S02]  /*8990*/  ISETP.GT.AND P5, PT, R124.reuse, 0x71, PT ;  /* 0x000000717c00780c */ /* 0x040fe40003fa4270 */
[----:B------:R-:W-:-:S02]  /*89a0*/  ISETP.GT.AND P6, PT, R124, 0x78, PT ;  /* 0x000000787c00780c */ /* 0x000fc40003fc4270 */
[----:B------:R-:W-:Y:S02]  /*89b0*/  FSEL R175, R175, -INF , P3 ;  /* 0xff800000afaf7808 */ /* 0x000fe40001800000 */
[----:B------:R-:W-:Y:S02]  /*89c0*/  FSETP.NEU.FTZ.AND P3, PT, R120, -INF , PT ;  /* 0xff8000007800780b */ /* 0x000fe40003f7d000 */
[----:B------:R-:W-:Y:S02]  /*89d0*/  FSEL R146, R146, -INF , P4 ;  /* 0xff80000092927808 */ /* 0x000fe40002000000 */
[----:B------:R-:W-:Y:S02]  /*89e0*/  FSEL R147, R147, -INF , P5 ;  /* 0xff80000093937808 */ /* 0x000fe40002800000 */
[----:B------:R-:W-:Y:S02]  /*89f0*/  FSEL R150, R150, -INF , P6 ;  /* 0xff80000096967808 */ /* 0x000fe40003000000 */
[----:B------:R-:W-:-:S02]  /*8a00*/  ISETP.GT.AND P4, PT, R124, 0x79, PT ;  /* 0x000000797c00780c */ /* 0x000fc40003f84270 */
[C---:B------:R-:W-:Y:S02]  /*8a10*/  ISETP.GT.AND P5, PT, R124.reuse, 0x80, PT ;  /* 0x000000807c00780c */ /* 0x040fe40003fa4270 */
[----:B------:R-:W-:Y:S02]  /*8a20*/  ISETP.GT.AND P6, PT, R124, 0x81, PT ;  /* 0x000000817c00780c */ /* 0x000fe40003fc4270 */
[----:B------:R-:W-:Y:S02]  /*8a30*/  FSEL R8, R8, RZ, P3 ;  /* 0x000000ff08087208 */ /* 0x000fe40001800000 */
[----:B------:R-:W-:Y:S02]  /*8a40*/  FSEL R151, R151, -INF , P4 ;  /* 0xff80000097977808 */ /* 0x000fe40002000000 */
[----:B------:R-:W-:Y:S01]  /*8a50*/  FSEL R122, R122, -INF , P5 ;  /* 0xff8000007a7a7808 */ /* 0x000fe20002800000 */
[----:B------:R-:W-:-:S01]  /*8a60*/  FFMA.FTZ R192, R184, UR10, -R8 ;  /* 0x0000000ab8c07c23 */ /* 0x000fc20008010808 */
[----:B------:R-:W-:Y:S01]  /*8a70*/  FSEL R123, R123, -INF , P6 ;  /* 0xff8000007b7b7808 */ /* 0x000fe20003000000 */
[----:B------:R-:W-:-:S01]  /*8a80*/  FFMA.FTZ R6, R6, UR10, -R8 ;  /* 0x0000000a06067c23 */ /* 0x000fc20008010808 */
[----:B------:R-:W-:Y:S01]  /*8a90*/  ISETP.GT.AND P4, PT, R124, 0x88, PT ;  /* 0x000000887c00780c */ /* 0x000fe20003f84270 */
[----:B------:R-:W-:-:S01]  /*8aa0*/  FFMA.FTZ R7, R7, UR10, -R8 ;  /* 0x0000000a07077c23 */ /* 0x000fc20008010808 */
[----:B------:R-:W-:Y:S01]  /*8ab0*/  ISETP.GT.AND P5, PT, R124, 0x89, PT ;  /* 0x000000897c00780c */ /* 0x000fe20003fa4270 */
[----:B------:R-:W-:-:S01]  /*8ac0*/  FFMA.FTZ R10, R10, UR10, -R8 ;  /* 0x0000000a0a0a7c23 */ /* 0x000fc20008010808 */
[----:B------:R-:W-:Y:S01]  /*8ad0*/  ISETP.GT.AND P6, PT, R124, 0x90, PT ;  /* 0x000000907c00780c */ /* 0x000fe20003fc4270 */
[----:B------:R-:W-:-:S01]  /*8ae0*/  FFMA.FTZ R11, R11, UR10, -R8 ;  /* 0x0000000a0b0b7c23 */ /* 0x000fc20008010808 */
[----:B------:R-:W-:Y:S01]  /*8af0*/  FMNMX.FTZ R188, R183, R4, !PT ;  /* 0x00000004b7bc7209 */ /* 0x000fe20007810000 */
[----:B------:R-:W-:-:S01]  /*8b00*/  FFMA.FTZ R14, R14, UR10, -R8 ;  /* 0x0000000a0e0e7c23 */ /* 0x000fc20008010808 */
[----:B------:R-:W-:Y:S01]  /*8b10*/  FSEL R126, R126, -INF , P4 ;  /* 0xff8000007e7e7808 */ /* 0x000fe20002000000 */
[----:B------:R-:W-:-:S01]  /*8b20*/  FFMA.FTZ R15, R15, UR10, -R8 ;  /* 0x0000000a0f0f7c23 */ /* 0x000fc20008010808 */
[----:B------:R-:W-:Y:S01]  /*8b30*/  FSEL R184, R127, -INF , P5 ;  /* 0xff8000007fb87808 */ /* 0x000fe20002800000 */
[----:B------:R-:W-:-:S01]  /*8b40*/  FFMA.FTZ R168, R168, UR10, -R8 ;  /* 0x0000000aa8a87c23 */ /* 0x000fc20008010808 */
[----:B------:R-:W-:Y:S01]  /*8b50*/  FSEL R130, R130, -INF , P6 ;  /* 0xff80000082827808 */ /* 0x000fe20003000000 */
[----:B------:R0:W-:Y:S01]  /*8b60*/  MUFU.EX2 R127, R192 ;  /* 0x000000c0007f7308 */ /* 0x0001e20000000800 */
[C---:B------:R-:W-:Y:S01]  /*8b70*/  ISETP.GT.AND P4, PT, R124.reuse, 0x91, PT ;  /* 0x000000917c00780c */ /* 0x040fe20003f84270 */
[--C-:B------:R-:W-:Y:S01]  /*8b80*/  FFMA.FTZ R169, R169, UR10, -R8.reuse ;  /* 0x0000000aa9a97c23 */ /* 0x100fe20008010808 */
[----:B------:R-:W-:Y:S01]  /*8b90*/  ISETP.GT.AND P5, PT, R124, 0x98, PT ;  /* 0x000000987c00780c */ /* 0x000fe20003fa4270 */
[--C-:B------:R-:W-:Y:S01]  /*8ba0*/  FFMA.FTZ R172, R172, UR10, -R8.reuse ;  /* 0x0000000aacac7c23 */ /* 0x100fe20008010808 */
[----:B------:R-:W-:Y:S01]  /*8bb0*/  ISETP.GT.AND P6, PT, R124, 0x99, PT ;  /* 0x000000997c00780c */ /* 0x000fe20003fc4270 */
[--C-:B------:R-:W-:Y:S01]  /*8bc0*/  FFMA.FTZ R124, R185, UR10, -R8.reuse ;  /* 0x0000000ab97c7c23 */ /* 0x100fe20008010808 */
[----:B------:R-:W-:Y:S01]  /*8bd0*/  FMNMX.FTZ R185, R9, R188, !PT ;  /* 0x000000bc09b97209 */ /* 0x000fe20007810000 */
[--C-:B------:R-:W-:Y:S01]  /*8be0*/  FFMA.FTZ R173, R173, UR10, -R8.reuse ;  /* 0x0000000aadad7c23 */ /* 0x100fe20008010808 */
[----:B------:R-:W-:Y:S01]  /*8bf0*/  FSEL R131, R131, -INF , P4 ;  /* 0xff80000083837808 */ /* 0x000fe20002000000 */
[--C-:B0-----:R-:W-:Y:S01]  /*8c00*/  FFMA.FTZ R192, R179, UR10, -R8.reuse ;  /* 0x0000000ab3c07c23 */ /* 0x101fe20008010808 */
[----:B------:R-:W-:Y:S01]  /*8c10*/  FMNMX.FTZ R188, R12, R185, !PT ;  /* 0x000000b90cbc7209 */ /* 0x000fe20007810000 */
[--C-:B------:R-:W-:Y:S01]  /*8c20*/  FFMA.FTZ R176, R176, UR10, -R8.reuse ;  /* 0x0000000ab0b07c23 */ /* 0x100fe20008010808 */
[----:B------:R-:W-:Y:S01]  /*8c30*/  FSEL R134, R134, -INF , P5 ;  /* 0xff80000086867808 */ /* 0x000fe20002800000 */
[--C-:B------:R-:W-:Y:S01]  /*8c40*/  FFMA.FTZ R177, R177, UR10, -R8.reuse ;  /* 0x0000000ab1b17c23 */ /* 0x100fe20008010808 */
[----:B------:R-:W-:Y:S01]  /*8c50*/  FMNMX.FTZ R185, R13, R188, !PT ;  /* 0x000000bc0db97209 */ /* 0x000fe20007810000 */
[--C-:B------:R-:W-:Y:S01]  /*8c60*/  FFMA.FTZ R180, R180, UR10, -R8.reuse ;  /* 0x0000000ab4b47c23 */ /* 0x100fe20008010808 */
[----:B------:R-:W-:Y:S01]  /*8c70*/  FSEL R135, R135, -INF , P6 ;  /* 0xff80000087877808 */ /* 0x000fe20003000000 */
        /* <DEDUP_REMOVED lines=73> */
[----:B------:R-:W0:Y:S04]  /*9110*/  SHFL.BFLY PT, R188, R185, 0x2, 0x1f ;  /* 0x0c401f00b9bc7f89 */ /* 0x000e2800000e0000 */
[----:B------:R-:W-:Y:S08]  /*9120*/  MUFU.EX2 R152, R152 ;  /* 0x0000009800987308 */ /* 0x000ff00000000800 */
[----:B------:R-:W-:Y:S08]  /*9130*/  MUFU.EX2 R153, R153 ;  /* 0x0000009900997308 */ /* 0x000ff00000000800 */
[----:B------:R-:W-:Y:S01]  /*9140*/  MUFU.EX2 R156, R156 ;  /* 0x0000009c009c7308 */ /* 0x000fe20000000800 */
[----:B0-----:R-:W-:Y:S01]  /*9150*/  FMNMX.FTZ R193, R185, R188, !PT ;  /* 0x000000bcb9c17209 */ /* 0x001fe20007810000 */
[--C-:B------:R-:W-:Y:S01]  /*9160*/  FFMA.FTZ R188, R121, UR10, -R8.reuse ;  /* 0x0000000a79bc7c23 */ /* 0x100fe20008010808 */
[----:B------:R-:W-:-:S05]  /*9170*/  FFMA.FTZ R8, R143, UR10, -R8 ;  /* 0x0000000a8f087c23 */ /* 0x000fca0008010808 */
[----:B------:R0:W-:Y:S01]  /*9180*/  MUFU.EX2 R185, R191 ;  /* 0x000000bf00b97308 */ /* 0x0001e20000000800 */
[----:B------:R-:W1:Y:S07]  /*9190*/  SHFL.BFLY PT, R194, R193, 0x1, 0x1f ;  /* 0x0c201f00c1c27f89 */ /* 0x000e6e00000e0000 */
[----:B------:R-:W-:Y:S08]  /*91a0*/  MUFU.EX2 R157, R157 ;  /* 0x0000009d009d7308 */ /* 0x000ff00000000800 */
[----:B------:R-:W-:Y:S08]  /*91b0*/  MUFU.EX2 R160, R160 ;  /* 0x000000a000a07308 */ /* 0x000ff00000000800 */
[----:B------:R-:W-:Y:S01]  /*91c0*/  MUFU.EX2 R161, R161 ;  /* 0x000000a100a17308 */ /* 0x000fe20000000800 */
[----:B-1----:R-:W-:Y:S01]  /*91d0*/  FMNMX.FTZ R121, R193, R194, !PT ;  /* 0x000000c2c1797209 */ /* 0x002fe20007810000 */
[----:B------:R-:W-:-:S03]  /*91e0*/  IMAD.U32 R194, RZ, RZ, UR10 ;  /* 0x0000000affc27e24 */ /* 0x000fc6000f8e00ff */
[C---:B------:R-:W-:Y:S01]  /*91f0*/  FSETP.NEU.FTZ.AND P4, PT, R121.reuse, -INF , PT ;  /* 0xff8000007900780b */ /* 0x040fe20003f9d000 */
[----:B------:R-:W-:-:S02]  /*9200*/  FFMA.FTZ R179, R121, R194, -8 ;  /* 0xc100000079b37423 */ /* 0x000fc400000100c2 */
[----:B------:R-:W-:Y:S01]  /*9210*/  MUFU.EX2 R164, R164 ;  /* 0x000000a400a47308 */ /* 0x000fe20000000800 */
[----:B0-----:R-:W-:Y:S02]  /*9220*/  FSEL R191, R121, RZ, P4 ;  /* 0x000000ff79bf7208 */ /* 0x001fe40002000000 */
[----:B------:R-:W-:-:S03]  /*9230*/  FSEL R143, R179, RZ, P4 ;  /* 0x000000ffb38f7208 */ /* 0x000fc60002000000 */
[----:B------:R-:W-:Y:S02]  /*9240*/  FADD.FTZ R191, -R191, R4 ;  /* 0x00000004bfbf7221 */ /* 0x000fe40000010100 */
[----:B------:R-:W-:-:S01]  /*9250*/  FFMA.FTZ R193, R158, UR10, -R143 ;  /* 0x0000000a9ec17c23 */ /* 0x000fc2000801088f */
[--C-:B------:R-:W-:Y:S01]  /*9260*/  FFMA.FTZ R158, R159, UR10, -R143.reuse ;  /* 0x0000000a9f9e7c23 */ /* 0x100fe2000801088f */
[----:B------:R-:W-:Y:S02]  /*9270*/  IMAD.U32 R159, RZ, RZ, UR58 ;  /* 0x0000003aff9f7e24 */ /* 0x000fe4000f8e00ff */
[--C-:B------:R-:W-:Y:S01]  /*9280*/  FFMA.FTZ R179, R183, UR10, -R143.reuse ;  /* 0x0000000ab7b37c23 */ /* 0x100fe2000801088f */
[----:B------:R-:W-:-:S01]  /*9290*/  FFMA.FTZ R194, R9, UR10, -R143 ;  /* 0x0000000a09c27c23 */ /* 0x000fc2000801088f */
[--C-:B------:R-:W-:Y:S01]  /*92a0*/  FFMA.FTZ R9, R12, UR10, -R143.reuse ;  /* 0x0000000a0c097c23 */ /* 0x100fe2000801088f */
[----:B------:R-:W-:-:S01]  /*92b0*/  FFMA.FTZ R183, R190, UR10, -R143 ;  /* 0x0000000abeb77c23 */ /* 0x000fc2000801088f */
[--C-:B------:R-:W-:Y:S01]  /*92c0*/  FFMA.FTZ R12, R13, UR10, -R143.reuse ;  /* 0x0000000a0d0c7c23 */ /* 0x100fe2000801088f */
[----:B------:R-:W-:Y:S01]  /*92d0*/  FSEL R190, R120, RZ, P3 ;  /* 0x000000ff78be7208 */ /* 0x000fe20001800000 */
[--C-:B------:R-:W-:Y:S01]  /*92e0*/  FFMA.FTZ R13, R20, UR10, -R143.reuse ;  /* 0x0000000a140d7c23 */ /* 0x100fe2000801088f */
[----:B------:R-:W-:-:S01]  /*92f0*/  FFMA.FTZ R20, R21, UR10, -R143 ;  /* 0x0000000a15147c23 */ /* 0x000fc2000801088f */
[----:B------:R-:W-:Y:S01]  /*9300*/  @!P0 LEA R159, R159, UR41, 0x3 ;  /* 0x000000299f9f8c11 */ /* 0x000fe2000f8e18ff */
[----:B------:R-:W-:-:S01]  /*9310*/  FFMA.FTZ R21, R186, UR10, -R143 ;  /* 0x0000000aba157c23 */ /* 0x000fc2000801088f */
[----:B------:R-:W-:Y:S01]  /*9320*/  FFMA.FTZ R186, R187, UR10, -R143 ;  /* 0x0000000abbba7c23 */ /* 0x000fe2000801088f */
[----:B------:R-:W-:-:S01]  /*9330*/  FADD.FTZ R187, -R190, R5 ;  /* 0x00000005bebb7221 */ /* 0x000fc20000010100 */
[----:B------:R-:W-:Y:S01]  /*9340*/  MUFU.EX2 R179, R179 ;  /* 0x000000b300b37308 */ /* 0x000fe20000000800 */
[----:B------:R-:W-:-:S02]  /*9350*/  @!P0 VIADD R159, R159, 0x33440 ;  /* 0x000334409f9f8836 */ /* 0x000fc40000000000 */
[--C-:B------:R-:W-:Y:S01]  /*9360*/  FFMA.FTZ R170, R170, UR10, -R143.reuse ;  /* 0x0000000aaaaa7c23 */ /* 0x100fe2000801088f */
[----:B------:R-:W-:Y:S01]  /*9370*/  FMUL.FTZ R190, R187, UR10 ;  /* 0x0000000abbbe7c20 */ /* 0x000fe20008410000 */
[----:B------:R-:W-:Y:S01]  /*9380*/  IADD3 R187, -R219, 0xb, RZ ;  /* 0x0000000bdbbb7810 */ /* 0x000fe20007ffe1ff */
[----:B------:R-:W-:-:S01]  /*9390*/  FFMA.FTZ R171, R171, UR10, -R143 ;  /* 0x0000000aabab7c23 */ /* 0x000fc2000801088f */
[----:B------:R-:W-:Y:S01]  /*93a0*/  @!P0 PRMT R4, RZ, 0x654, R159 ;  /* 0x00000654ff048816 */ /* 0x000fe2000000009f */
[----:B------:R-:W-:-:S01]  /*93b0*/  FFMA.FTZ R174, R174, UR10, -R143 ;  /* 0x0000000aaeae7c23 */ /* 0x000fc2000801088f */
[----:B------:R-:W0:Y:S01]  /*93c0*/  MUFU.EX2 R159, R190 ;  /* 0x000000be009f7308 */ /* 0x000e220000000800 */
[----:B------:R1:W-:Y:S06]  /*93d0*/  BAR.ARV R187, 0x100 ;  /* 0x000400bb0000751d */ /* 0x0003ec0000002000 */
[----:B------:R2:W-:Y:S01]  /*93e0*/  @!P0 SYNCS.ARRIVE.TRANS64.RED.A1T0 RZ, [R4+URZ], RZ ;  /* 0x000000ff04ff89a7 */ /* 0x0005e2000810043f */
[----:B------:R-:W-:Y:S01]  /*93f0*/  MUFU.EX2 R194, R194 ;  /* 0x000000c200c27308 */ /* 0x000fe20000000800 */
[----:B------:R-:W-:-:S01]  /*9400*/  FFMA.FTZ R175, R175, UR10, -R143 ;  /* 0x0000000aafaf7c23 */ /* 0x000fc2000801088f */
[--C-:B------:R-:W-:Y:S01]  /*9410*/  FFMA.FTZ R178, R178, UR10, -R143.reuse ;  /* 0x0000000ab2b27c23 */ /* 0x100fe2000801088f */
[----:B------:R-:W-:-:S01]  /*9420*/  FFMA.FTZ R125, R125, UR10, -R143 ;  /* 0x0000000a7d7d7c23 */ /* 0x000fc2000801088f */
[--C-:B------:R-:W-:Y:S01]  /*9430*/  FFMA.FTZ R182, R182, UR10, -R143.reuse ;  /* 0x0000000ab6b67c23 */ /* 0x100fe2000801088f */
[----:B------:R-:W-:-:S01]  /*9440*/  FFMA.FTZ R154, R154, UR10, -R143 ;  /* 0x0000000a9a9a7c23 */ /* 0x000fc2000801088f */
[----:B------:R-:W-:Y:S01]  /*9450*/  FFMA.FTZ R155, R155, UR10, -R143 ;  /* 0x0000000a9b9b7c23 */ /* 0x000fe2000801088f */
[----:B--2---:R-:W-:Y:S01]  /*9460*/  FMUL.FTZ R4, R191, UR10 ;  /* 0x0000000abf047c20 */ /* 0x004fe20008410000 */
[----:B------:R-:W-:Y:S01]  /*9470*/  MUFU.EX2 R9, R9 ;  /* 0x0000000900097308 */ /* 0x000fe20000000800 */
        /* <DEDUP_REMOVED lines=24> */
[----:B0-----:R-:W-:-:S01]  /*9600*/  FFMA.FTZ R3, R4, R2, R179 ;  /* 0x0000000204037223 */ /* 0x001fc200000100b3 */
        /* <DEDUP_REMOVED lines=8> */
[----:B------:R-:W2:Y:S01]  /*9690*/  MUFU.EX2 R21, R21 ;  /* 0x0000001500157308 */ /* 0x000ea20000000800 */
[----:B---3--:R-:W-:-:S01]  /*96a0*/  FADD.FTZ R3, R13, R2 ;  /* 0x000000020d037221 */ /* 0x008fc20000010000 */
[----:B------:R-:W-:-:S06]  /*96b0*/  FADD.FTZ R190, R15, R190 ;  /* 0x000000be0fbe7221 */ /* 0x000fcc0000010000 */
        /* <DEDUP_REMOVED lines=16> */
[----:B------:R-:W1:Y:S01]  /*97c0*/  MUFU.EX2 R175, R175 ;  /* 0x000000af00af7308 */ /* 0x000e620000000800 */
[----:B--2---:R-:W-:-:S01]  /*97d0*/  FADD.FTZ R143, R171, R190 ;  /* 0x000000beab8f7221 */ /* 0x004fc20000010000 */
[----:B------:R-:W-:-:S06]  /*97e0*/  FADD.FTZ R2, R180, R3 ;  /* 0x00000003b4027221 */ /* 0x000fcc0000010000 */
[----:B------:R-:W0:Y:S01]  /*97f0*/  MUFU.EX2 R178, R178 ;  /* 0x000000b200b27308 */ /* 0x000e220000000800 */
[----:B---3--:R-:W-:-:S07]  /*9800*/  FADD.FTZ R190, R174, R143 ;  /* 0x0000008faebe7221 */ /* 0x008fce0000010000 */
[----:B------:R-:W2:Y:S01]  /*9810*/  MUFU.EX2 R183, R183 ;  /* 0x000000b700b77308 */ /* 0x000ea20000000800 */
[----:B-1----:R-:W-:-:S07]  /*9820*/  FADD.FTZ R187, R175, R190 ;  /* 0x000000beafbb7221 */ /* 0x002fce0000010000 */
[----:B------:R-:W1:Y:S01]  /*9830*/  MUFU.EX2 R125, R125 ;  /* 0x0000007d007d7308 */ /* 0x000e620000000800 */
[----:B0-----:R-:W-:-:S01]  /*9840*/  FADD.FTZ R190, R178, R187 ;  /* 0x000000bbb2be7221 */ /* 0x001fc20000010000 */
[----:B------:R-:W-:-:S04]  /*9850*/  FADD.FTZ R187, R181, R2 ;  /* 0x00000002b5bb7221 */ /* 0x000fc80000010000 */
[----:B------:R-:W-:Y:S02]  /*9860*/  FADD.FTZ R2, R152, R187 ;  /* 0x000000bb98027221 */ /* 0x000fe40000010000 */
[----:B------:R-:W0:Y:S01]  /*9870*/  MUFU.EX2 R182, R182 ;  /* 0x000000b600b67308 */ /* 0x000e220000000800 */
[----:B--2---:R-:W-:-:S07]  /*9880*/  FADD.FTZ R190, R183, R190 ;  /* 0x000000beb7be7221 */ /* 0x004fce0000010000 */
[----:B------:R-:W2:Y:S01]  /*9890*/  MUFU.EX2 R154, R154 ;  /* 0x0000009a009a7308 */ /* 0x000ea20000000800 */
[----:B-1----:R-:W-:-:S07]  /*98a0*/  FADD.FTZ R3, R125, R190 ;  /* 0x000000be7d037221 */ /* 0x002fce0000010000 */
[----:B------:R-:W1:Y:S01]  /*98b0*/  MUFU.EX2 R155, R155 ;  /* 0x0000009b009b7308 */ /* 0x000e620000000800 */
[----:B0-----:R-:W-:-:S07]  /*98c0*/  FADD.FTZ R3, R182, R3 ;  /* 0x00000003b6037221 */ /* 0x001fce0000010000 */
[----:B------:R-:W0:Y:S08]  /*98d0*/  MUFU.EX2 R5, R193 ;  /* 0x000000c100057308 */ /* 0x000e300000000800 */
[----:B------:R-:W3:Y:S08]  /*98e0*/  MUFU.EX2 R158, R158 ;  /* 0x0000009e009e7308 */ /* 0x000ef00000000800 */
[----:B------:R-:W4:Y:S08]  /*98f0*/  MUFU.EX2 R162, R162 ;  /* 0x000000a200a27308 */ /* 0x000f300000000800 */
[----:B------:R2:W-:Y:S08]  /*9900*/  MUFU.EX2 R143, R128 ;  /* 0x00000080008f7308 */ /* 0x0005f00000000800 */
[----:B------:R-:W5:Y:S01]  /*9910*/  MUFU.EX2 R163, R163 ;  /* 0x000000a300a37308 */ /* 0x000f620000000800 */
[----:B--2---:R-:W-:-:S01]  /*9920*/  FADD.FTZ R128, R154, R3 ;  /* 0x000000039a807221 */ /* 0x004fc20000010000 */
[----:B------:R-:W-:-:S03]  /*9930*/  FADD.FTZ R3, R153, R2 ;  /* 0x0000000299037221 */ /* 0x000fc60000010000 */
[----:B-1----:R-:W-:Y:S01]  /*9940*/  FADD.FTZ R128, R155, R128 ;  /* 0x000000809b807221 */ /* 0x002fe20000010000 */
[----:B------:R-:W-:-:S02]  /*9950*/  FADD.FTZ R2, R156, R3 ;  /* 0x000000039c027221 */ /* 0x000fc40000010000 */
[----:B------:R-:W1:Y:S01]  /*9960*/  MUFU.EX2 R166, R166 ;  /* 0x000000a600a67308 */ /* 0x000e620000000800 */
[----:B0-----:R-:W-:-:S01]  /*9970*/  FADD.FTZ R3, R5, R128 ;  /* 0x0000008005037221 */ /* 0x001fc20000010000 */
[----:B------:R-:W-:-:S03]  /*9980*/  FADD.FTZ R187, R157, R2 ;  /* 0x000000029dbb7221 */ /* 0x000fc60000010000 */
[----:B---3--:R-:W-:Y:S01]  /*9990*/  FADD.FTZ R3, R158, R3 ;  /* 0x000000039e037221 */ /* 0x008fe20000010000 */
[----:B------:R-:W-:-:S02]  /*99a0*/  FADD.FTZ R2, R160, R187 ;  /* 0x000000bba0027221 */ /* 0x000fc40000010000 */
[----:B------:R-:W0:Y:S01]  /*99b0*/  MUFU.EX2 R165, R165 ;  /* 0x000000a500a57308 */ /* 0x000e220000000800 */
[----:B----4-:R-:W-:-:S01]  /*99c0*/  FADD.FTZ R128, R162, R3 ;  /* 0x00000003a2807221 */ /* 0x010fc20000010000 */
[----:B------:R-:W-:-:S03]  /*99d0*/  FADD.FTZ R3, R161, R2 ;  /* 0x00000002a1037221 */ /* 0x000fc60000010000 */
[----:B-----5:R-:W-:Y:S01]  /*99e0*/  FADD.FTZ R187, R163, R128 ;  /* 0x00000080a3bb7221 */ /* 0x020fe20000010000 */
[----:B------:R-:W-:-:S02]  /*99f0*/  FADD.FTZ R2, R164, R3 ;  /* 0x00000003a4027221 */ /* 0x000fc40000010000 */
        /* <DEDUP_REMOVED lines=17> */
[----:B--2---:R-:W-:-:S04]  /*9b10*/  FADD.FTZ R128, R142, R187 ;  /* 0x000000bb8e807221 */ /* 0x004fc80000010000 */
[----:B------:R-:W-:-:S03]  /*9b20*/  FADD.FTZ R191, R143, R128 ;  /* 0x000000808fbf7221 */ /* 0x000fc60000010000 */
        /* <DEDUP_REMOVED lines=15> */
[----:B0-----:R-:W-:-:S04]  /*9c20*/  FADD.FTZ R2, R149, R2 ;  /* 0x0000000295027221 */ /* 0x001fc80000010000 */
[----:B------:R-:W-:-:S03]  /*9c30*/  FADD.FTZ R191, R185, R2 ;  /* 0x00000002b9bf7221 */ /* 0x000fc60000010000 */
        /* <DEDUP_REMOVED lines=32> */
.L_x_5285:
        /* <DEDUP_REMOVED lines=148> */
[----:B------:R-:W-:-:S05]  /*a780*/  UMOV UR53, UR58 ;  /* 0x0000003a00357c82 */ /* 0x000fca0008000000 */
.L_x_5276:
        /* <DEDUP_REMOVED lines=8> */
.L_x_5297:
        /* <DEDUP_REMOVED lines=9> */
.L_x_5289:
[----:B------:R-:W-:Y:S01]  /*a8a0*/  ULEA UR6, UR53, UR41, 0x3 ;  /* 0x0000002935067291 */ /* 0x000fe2000f8e183f */
[----:B------:R-:W-:-:S05]  /*a8b0*/  IMAD.U32 R6, RZ, RZ, UR47 ;  /* 0x0000002fff067e24 */ /* 0x000fca000f8e00ff */
[----:B------:R-:W-:-:S04]  /*a8c0*/  SHF.L.U32 R6, R6, 0x1f, RZ ;  /* 0x0000001f06067819 */ /* 0x000fc800000006ff */
[----:B------:R0:W1:Y:S01]  /*a8d0*/  SYNCS.PHASECHK.TRANS64.TRYWAIT P2, [UR6+0x33430], R6 ;  /* 0x03343006ff0075a7 */ /* 0x0000620008040146 */
[----:B------:R-:W-:Y:S05]  /*a8e0*/  @!P1 BRA `(.L_x_5290) ;  /* 0x0000000000049947 */ /* 0x000fea0003800000 */
[----:B------:R-:W-:Y:S01]  /*a8f0*/  BPT.TRAP 0x1 ;  /* 0x000000040000795c */ /* 0x000fe20000300000 */
.L_x_5290:
[----:B-1----:R-:W-:Y:S05]  /*a900*/  @P2 BRA `(.L_x_5288) ;  /* 0x0000000000082947 */ /* 0x002fea0003800000 */
[----:B------:R-:W1:Y:S02]  /*a910*/  SYNCS.PHASECHK.TRANS64.TRYWAIT P2, [UR6+0x33430], R6 ;  /* 0x03343006ff0075a7 */ /* 0x000e640008040146 */
[----:B-1----:R-:W-:Y:S05]  /*a920*/  @!P2 BRA `(.L_x_5291) ;  /* 0x0000010400a0a947 */ /* 0x002fea0003800000 */
.L_x_5288:
[----:B-1----:R-:W1:Y:S01]  /*a930*/  S2R R7, SR_TID.X ;  /* 0x0000000000077919 */ /* 0x002e620000002100 */
[----:B------:R-:W-:Y:S01]  /*a940*/  UIMAD UR58, UR53, 0x780, UR50 ;  /* 0x00000780353a78a4 */ /* 0x000fe2000f8e0232 */
[----:B------:R-:W-:Y:S01]  /*a950*/  UMOV UR27, 0x80000020 ;  /* 0x80000020001b7882 */ /* 0x000fe20000000000 */
[----:B------:R-:W-:Y:S02]  /*a960*/  UMOV UR28, UR24 ;  /* 0x00000018001c7c82 */ /* 0x000fe40008000000 */
[----:B------:R-:W-:Y:S01]  /*a970*/  UIADD3 UR30, UR58, 0x80, URZ ;  /* 0x000000803a1e7890 */ /* 0x000fe2000fffe03f */
[----:B------:R-:W-:Y:S02]  /*a980*/  UMOV UR29, UR25 ;  /* 0x00000019001d7c82 */ /* 0x000fe40008000000 */
[----:B------:R-:W-:Y:S01]  /*a990*/  UMOV UR26, UR58 ;  /* 0x0000003a001a7c82 */ /* 0x000fe20008000000 */
[----:B------:R-:W-:Y:S01]  /*a9a0*/  UMOV UR31, 0x80000020 ;  /* 0x80000020001f7882 */ /* 0x000fe20000000000 */
[----:B------:R-:W-:Y:S01]  /*a9b0*/  UIADD3 UR34, UR58, 0x100, URZ ;  /* 0x000001003a227890 */ /* 0x000fe2000fffe03f */
[----:B------:R-:W-:Y:S01]  /*a9c0*/  UMOV UR32, UR24 ;  /* 0x0000001800207c82 */ /* 0x000fe20008000000 */
        /* <DEDUP_REMOVED lines=179> */
.L_x_5293:
[----:B------:R-:W-:Y:S01]  /*b500*/  ULEA UR6, UR52, UR41, 0x3 ;  /* 0x0000002934067291 */ /* 0x000fe2000f8e183f */
[----:B------:R-:W-:-:S05]  /*b510*/  IMAD.U32 R6, RZ, RZ, UR56 ;  /* 0x00000038ff067e24 */ /* 0x000fca000f8e00ff */
[----:B------:R-:W-:-:S04]  /*b520*/  SHF.L.U32 R6, R6, 0x1f, RZ ;  /* 0x0000001f06067819 */ /* 0x000fc800000006ff */
[----:B------:R0:W1:Y:S01]  /*b530*/  SYNCS.PHASECHK.TRANS64.TRYWAIT P2, [UR6+0x33450], R6 ;  /* 0x03345006ff0075a7 */ /* 0x0000620008040146 */
[----:B------:R-:W-:Y:S05]  /*b540*/  @!P1 BRA `(.L_x_5294) ;  /* 0x0000000000049947 */ /* 0x000fea0003800000 */
[----:B------:R-:W-:Y:S01]  /*b550*/  BPT.TRAP 0x1 ;  /* 0x000000040000795c */ /* 0x000fe20000300000 */
.L_x_5294:
[----:B-1----:R-:W-:Y:S05]  /*b560*/  @P2 BRA `(.L_x_5292) ;  /* 0x0000000000082947 */ /* 0x002fea0003800000 */
[----:B------:R-:W1:Y:S02]  /*b570*/  SYNCS.PHASECHK.TRANS64.TRYWAIT P2, [UR6+0x33450], R6 ;  /* 0x03345006ff0075a7 */ /* 0x000e640008040146 */
[----:B-1----:R-:W-:Y:S05]  /*b580*/  @!P2 BRA `(.L_x_5295) ;  /* 0x000000f800a0a947 */ /* 0x002fea0003800000 */
.L_x_5292:
        /* <DEDUP_REMOVED lines=24> */
[----:B------:R-:W-:Y:S01]  /*b710*/  FMUL.FTZ R185, R0, R197 ;  /* 0x000000c500b97220 */ /* 0x000fe20000410000 */
        /* <DEDUP_REMOVED lines=88> */
[----:B------:R-:W-:-:S02]  /*bca0*/  FMUL.FTZ R135, R0, R135 ;  /* 0x0000008700877220 */ /* 0x000fc40000410000 */
        /* <DEDUP_REMOVED lines=47> */
[----:B0-----:R-:W-:-:S07]  /*bfa0*/  FMNMX.FTZ R121, R181, R120, !PT ;  /* 0x00000078b5797209 */ /* 0x001fce0007810000 */
        /* <DEDUP_REMOVED lines=43> */
[----:B--2---:R-:W-:Y:S01]  /*c260*/  FMNMX.FTZ R120, R140, R121, !PT ;  /* 0x000000798c787209 */ /* 0x004fe20007810000 */
[----:B------:R-:W-:Y:S02]  /*c270*/  WARPGROUP.DEPBAR.LE gsb0, 0x0 ;  /* 0x00008000000079c5 */ /* 0x000fe40000010000 */
[----:B------:R-:W-:-:S04]  /*c280*/  WARPGROUP.ARRIVE ;  /* 0x00000000000079c5 */ /* 0x000fc80000000000 */
[----:B------:R-:W2:Y:S01]  /*c290*/  MUFU.TANH R143, R143 ;  /* 0x0000008f008f7308 */ /* 0x000ea20000002400 */
[----:B-1----:R-:W-:Y:S01]  /*c2a0*/  FMNMX.FTZ R190, R142, R191, !PT ;  /* 0x000000bf8ebe7209 */ /* 0x002fe20007810000 */
[----:B------:R-:W-:Y:S01]  /*c2b0*/  QGMMA.64x192x32.F32.E4M3.E4M3 R24, R208, gdesc[UR4], R24, gsb0 ;  /* 0x02e00004d0187df3 */ /* 0x000fe20008000818 */
[----:B------:R-:W-:Y:S01]  /*c2c0*/  UIADD3 UR6, UR10, 0x480, URZ ;  /* 0x000004800a067890 */ /* 0x000fe2000fffe03f */
[----:B------:R-:W-:-:S04]  /*c2d0*/  UMOV UR7, 0xc0000010 ;  /* 0xc000001000077882 */ /* 0x000fc80000000000 */
        /* <DEDUP_REMOVED lines=47> */
[----:B-1----:R-:W-:Y:S02]  /*c5d0*/  FMNMX.FTZ R190, R134, R191, !PT ;  /* 0x000000bf86be7209 */ /* 0x002fe40007810000 */
[----:B0-----:R-:W-:Y:S01]  /*c5e0*/  FMNMX.FTZ R191, R133, R120, !PT ;  /* 0x0000007885bf7209 */ /* 0x001fe20007810000 */
[----:B------:R-:W-:Y:S02]  /*c5f0*/  WARPGROUP.DEPBAR.LE gsb0, 0x0 ;  /* 0x00008000000079c5 */ /* 0x000fe40000010000 */
[----:B------:R-:W-:Y:S01]  /*c600*/  WARPGROUP.ARRIVE ;  /* 0x00000000000079c5 */ /* 0x000fe20000000000 */
[----:B--2---:R-:W-:Y:S02]  /*c610*/  FMNMX.FTZ R192, R135, R190, !PT ;  /* 0x000000be87c07209 */ /* 0x004fe40007810000 */
[----:B------:R-:W0:Y:S03]  /*c620*/  SHFL.BFLY PT, R190, R191, 0x2, 0x1f ;  /* 0x0c401f00bfbe7f89 */ /* 0x000e2600000e0000 */
[----:B------:R-:W-:Y:S01]  /*c630*/  QGMMA.64x192x32.F32.E4M3.E4M3 R24, R204, gdesc[UR4], R24, gsb0 ;  /* 0x02e00004cc187df3 */ /* 0x000fe20008000818 */
[----:B------:R-:W-:Y:S01]  /*c640*/  UIADD3 UR6, UR10, 0x600, URZ ;  /* 0x000006000a067890 */ /* 0x000fe2000fffe03f */
[----:B------:R-:W1:Y:S01]  /*c650*/  SHFL.BFLY PT, R121, R192, 0x2, 0x1f ;  /* 0x0c401f00c0797f89 */ /* 0x000e6200000e0000 */
[----:B------:R-:W-:Y:S01]  /*c660*/  UMOV UR7, 0xc0000010 ;  /* 0xc000001000077882 */ /* 0x000fe20000000000 */
[----:B------:R-:W-:Y:S01]  /*c670*/  UMOV UR10, UR51 ;  /* 0x00000033000a7c82 */ /* 0x000fe20008000000 */
[----:B0-----:R-:W-:Y:S01]  /*c680*/  FMNMX.FTZ R190, R191, R190, !PT ;  /* 0x000000bebfbe7209 */ /* 0x001fe20007810000 */
[----:B------:R-:W-:Y:S01]  /*c690*/  IMAD.U32 R191, RZ, RZ, UR10 ;  /* 0x0000000affbf7e24 */ /* 0x000fe2000f8e00ff */
[----:B-1----:R-:W-:-:S03]  /*c6a0*/  FMNMX.FTZ R193, R192, R121, !PT ;  /* 0x00000079c0c17209 */ /* 0x002fc60007810000 */
[----:B------:R-:W0:Y:S04]  /*c6b0*/  SHFL.BFLY PT, R121, R190, 0x1, 0x1f ;  /* 0x0c201f00be797f89 */ /* 0x000e2800000e0000 */
        /* <DEDUP_REMOVED lines=8> */
[----:B------:R-:W-:Y:S01]  /*c740*/  FMUL.FTZ R192, R5, UR10 ;  /* 0x0000000a05c07c20 */ /* 0x000fe20008410000 */
[--C-:B------:R-:W-:Y:S01]  /*c750*/  FFMA.FTZ R10, R11, UR10, -R190.reuse ;  /* 0x0000000a0b0a7c23 */ /* 0x100fe200080108be */
[----:B------:R-:W-:-:S01]  /*c760*/  FFMA.FTZ R11, R14, UR10, -R190 ;  /* 0x0000000a0e0b7c23 */ /* 0x000fc200080108be */
[----:B------:R-:W-:Y:S01]  /*c770*/  FFMA.FTZ R14, R15, UR10, -R190 ;  /* 0x0000000a0f0e7c23 */ /* 0x000fe200080108be */
[----:B------:R-:W-:-:S01]  /*c780*/  FADD.FTZ R5, -R121, R4 ;  /* 0x0000000479057221 */ /* 0x000fc20000010100 */
        /* <DEDUP_REMOVED lines=10> */
[----:B0-----:R-:W-:-:S01]  /*c830*/  FFMA.FTZ R192, R132, UR10, -R190 ;  /* 0x0000000a84c07c23 */ /* 0x001fc200080108be */
        /* <DEDUP_REMOVED lines=29> */
[----:B------:R-:W-:-:S01]  /*ca10*/  FFMA.FTZ R9, R8, UR10, -R189 ;  /* 0x0000000a08097c23 */ /* 0x000fc200080108bd */
[--C-:B------:R-:W-:Y:S01]  /*ca20*/  FFMA.FTZ R8, R12, UR10, -R189.reuse ;  /* 0x0000000a0c087c23 */ /* 0x100fe200080108bd */
[----:B------:R-:W-:-:S01]  /*ca30*/  FFMA.FTZ R12, R20, UR10, -R189 ;  /* 0x0000000a140c7c23 */ /* 0x000fc200080108bd */
[--C-:B------:R-:W-:Y:S01]  /*ca40*/  FFMA.FTZ R20, R186, UR10, -R189.reuse ;  /* 0x0000000aba147c23 */ /* 0x100fe200080108bd */
[----:B------:R-:W-:Y:S01]  /*ca50*/  MUFU.EX2 R5, R5 ;  /* 0x0000000500057308 */ /* 0x000fe20000000800 */
[----:B------:R-:W-:Y:S02]  /*ca60*/  IMAD.U32 R186, RZ, RZ, UR53 ;  /* 0x00000035ffba7e24 */ /* 0x000fe4000f8e00ff */
[--C-:B------:R-:W-:Y:S01]  /*ca70*/  FFMA.FTZ R13, R13, UR10, -R189.reuse ;  /* 0x0000000a0d0d7c23 */ /* 0x100fe200080108bd */
[----:B------:R-:W-:-:S01]  /*ca80*/  FFMA.FTZ R21, R21, UR10, -R189 ;  /* 0x0000000a15157c23 */ /* 0x000fc200080108bd */
[--C-:B------:R-:W-:Y:S01]  /*ca90*/  FFMA.FTZ R187, R187, UR10, -R189.reuse ;  /* 0x0000000abbbb7c23 */ /* 0x100fe200080108bd */
[----:B------:R-:W-:-:S01]  /*caa0*/  FFMA.FTZ R170, R170, UR10, -R189 ;  /* 0x0000000aaaaa7c23 */ /* 0x000fc200080108bd */
[----:B------:R-:W-:Y:S01]  /*cab0*/  @!P0 LEA R186, R186, UR41, 0x3 ;  /* 0x00000029baba8c11 */ /* 0x000fe2000f8e18ff */
[----:B0-----:R-:W-:-:S01]  /*cac0*/  FFMA.FTZ R3, R4, R3, R191 ;  /* 0x0000000304037223 */ /* 0x001fc200000100bf */
[----:B------:R-:W0:Y:S01]  /*cad0*/  MUFU.EX2 R190, R190 ;  /* 0x000000be00be7308 */ /* 0x000e220000000800 */
[----:B------:R-:W-:-:S01]  /*cae0*/  FFMA.FTZ R171, R171, UR10, -R189 ;  /* 0x0000000aabab7c23 */ /* 0x000fc200080108bd */
[----:B------:R-:W-:Y:S01]  /*caf0*/  FFMA.FTZ R174, R174, UR10, -R189 ;  /* 0x0000000aaeae7c23 */ /* 0x000fe200080108bd */
[----:B------:R-:W-:-:S02]  /*cb00*/  @!P0 VIADD R186, R186, 0x33440 ;  /* 0x00033440baba8836 */ /* 0x000fc40000000000 */
[--C-:B------:R-:W-:Y:S01]  /*cb10*/  FFMA.FTZ R175, R175, UR10, -R189.reuse ;  /* 0x0000000aafaf7c23 */ /* 0x100fe200080108bd */
[----:B------:R-:W-:-:S01]  /*cb20*/  FFMA.FTZ R178, R178, UR10, -R189 ;  /* 0x0000000ab2b27c23 */ /* 0x000fc200080108bd */
[--C-:B------:R-:W-:Y:S01]  /*cb30*/  FFMA.FTZ R179, R179, UR10, -R189.reuse ;  /* 0x0000000ab3b37c23 */ /* 0x100fe200080108bd */
[----:B------:R-:W-:-:S01]  /*cb40*/  FFMA.FTZ R182, R182, UR10, -R189 ;  /* 0x0000000ab6b67c23 */ /* 0x000fc200080108bd */
[----:B------:R-:W1:Y:S01]  /*cb50*/  MUFU.EX2 R6, R6 ;  /* 0x0000000600067308 */ /* 0x000e620000000800 */
[----:B------:R-:W-:Y:S01]  /*cb60*/  @!P0 PRMT R186, RZ, 0x654, R186 ;  /* 0x00000654ffba8816 */ /* 0x000fe200000000ba */
        /* <DEDUP_REMOVED lines=26> */
[--C-:B------:R-:W-:Y:S01]  /*cd10*/  FFMA.FTZ R131, R131, UR10, -R189.reuse ;  /* 0x0000000a83837c23 */ /* 0x100fe200080108bd */
[----:B------:R-:W-:-:S01]  /*cd20*/  FFMA.FTZ R134, R134, UR10, -R189 ;  /* 0x0000000a86867c23 */ /* 0x000fc200080108bd */
[----:B------:R-:W-:-:S02]  /*cd30*/  FFMA.FTZ R135, R135, UR10, -R189 ;  /* 0x0000000a87877c23 */ /* 0x000fc400080108bd */
[----:B------:R-:W4:Y:S08]  /*cd40*/  MUFU.EX2 R10, R10 ;  /* 0x0000000a000a7308 */ /* 0x000f300000000800 */
[----:B------:R5:W-:Y:S08]  /*cd50*/  MUFU.EX2 R133, R192 ;  /* 0x000000c000857308 */ /* 0x000bf00000000800 */
[----:B------:R-:W4:Y:S01]  /*cd60*/  MUFU.EX2 R13, R13 ;  /* 0x0000000d000d7308 */ /* 0x000f220000000800 */
[----:B-----5:R-:W-:-:S07]  /*cd70*/  IADD3 R192, -R219, 0xb, RZ ;  /* 0x0000000bdbc07810 */ /* 0x020fce0007ffe1ff */
[----:B------:R-:W5:Y:S08]  /*cd80*/  MUFU.EX2 R11, R11 ;  /* 0x0000000b000b7308 */ /* 0x000f700000000800 */
[----:B------:R-:W5:Y:S08]  /*cd90*/  MUFU.EX2 R12, R12 ;  /* 0x0000000c000c7308 */ /* 0x000f700000000800 */
[----:B------:R-:W5:Y:S01]  /*cda0*/  MUFU.EX2 R14, R14 ;  /* 0x0000000e000e7308 */ /* 0x000f620000000800 */
[----:B------:R-:W-:-:S02]  /*cdb0*/  WARPGROUP.DEPBAR.LE gsb0, 0x0 ;  /* 0x00008000000079c5 */ /* 0x000fc40000010000 */
[----:B------:R-:W-:-:S05]  /*cdc0*/  WARPGROUP.ARRIVE ;  /* 0x00000000000079c5 */ /* 0x000fca0000000000 */
[----:B------:R-:W5:Y:S01]  /*cdd0*/  MUFU.EX2 R21, R21 ;  /* 0x0000001500157308 */ /* 0x000f620000000800 */
[----:B------:R-:W-:Y:S07]  /*cde0*/  QGMMA.64x192x32.F32.E4M3.E4M3 R24, R200, gdesc[UR4], R24, gsb0 ;  /* 0x02e00004c8187df3 */ /* 0x000fee0008000818 */
        /* <DEDUP_REMOVED lines=29> */
[----:B-1----:R-:W-:-:S01]  /*cfc0*/  FADD.FTZ R186, R6, R3 ;  /* 0x0000000306ba7221 */ /* 0x002fc20000010000 */
[----:B--2---:R-:W-:-:S06]  /*cfd0*/  FADD.FTZ R3, R9, R2 ;  /* 0x0000000209037221 */ /* 0x004fcc0000010000 */
[----:B------:R-:W1:Y:S01]  /*cfe0*/  MUFU.EX2 R157, R157 ;  /* 0x0000009d009d7308 */ /* 0x000e620000000800 */
[----:B0-----:R-:W-:-:S01]  /*cff0*/  FADD.FTZ R189, R7, R186 ;  /* 0x000000ba07bd7221 */ /* 0x001fc20000010000 */
[----:B---3--:R-:W-:-:S03]  /*d000*/  FADD.FTZ R2, R8, R3 ;  /* 0x0000000308027221 */ /* 0x008fc60000010000 */
[----:B----4-:R-:W-:Y:S01]  /*d010*/  FADD.FTZ R186, R10, R189 ;  /* 0x000000bd0aba7221 */ /* 0x010fe20000010000 */
[----:B------:R-:W-:-:S02]  /*d020*/  FADD.FTZ R3, R13, R2 ;  /* 0x000000020d037221 */ /* 0x000fc40000010000 */
[----:B------:R-:W0:Y:S01]  /*d030*/  MUFU.EX2 R159, R159 ;  /* 0x0000009f009f7308 */ /* 0x000e220000000800 */
[----:B-----5:R-:W-:-:S01]  /*d040*/  FADD.FTZ R189, R11, R186 ;  /* 0x000000ba0bbd7221 */ /* 0x020fc20000010000 */
        /* <DEDUP_REMOVED lines=36> */
[----:B-1----:R-:W-:Y:S01]  /*d290*/  FADD.FTZ R3, R157, R2 ;  /* 0x000000029d037221 */ /* 0x002fe20000010000 */
[----:B0-----:R-:W-:-:S02]  /*d2a0*/  FADD.FTZ R189, R159, R186 ;  /* 0x000000ba9fbd7221 */ /* 0x001fc40000010000 */
[----:B------:R-:W0:Y:S01]  /*d2b0*/  MUFU.EX2 R167, R167 ;  /* 0x000000a700a77308 */ /* 0x000e220000000800 */
[----:B--2---:R-:W-:-:S01]  /*d2c0*/  FADD.FTZ R2, R160, R3 ;  /* 0x00000003a0027221 */ /* 0x004fc20000010000 */
[----:B---3--:R-:W-:-:S03]  /*d2d0*/  FADD.FTZ R186, R162, R189 ;  /* 0x000000bda2ba7221 */ /* 0x008fc60000010000 */
[----:B----4-:R-:W-:Y:S01]  /*d2e0*/  FADD.FTZ R3, R161, R2 ;  /* 0x00000002a1037221 */ /* 0x010fe20000010000 */
[----:B-----5:R-:W-:-:S02]  /*d2f0*/  FADD.FTZ R189, R163, R186 ;  /* 0x000000baa3bd7221 */ /* 0x020fc40000010000 */
[----:B------:R-:W1:Y:S01]  /*d300*/  MUFU.EX2 R136, R136 ;  /* 0x0000008800887308 */ /* 0x000e620000000800 */
[----:B------:R-:W-:-:S01]  /*d310*/  FADD.FTZ R2, R164, R3 ;  /* 0x00000003a4027221 */ /* 0x000fc20000010000 */
[----:B------:R-:W-:-:S03]  /*d320*/  FADD.FTZ R186, R166, R189 ;  /* 0x000000bda6ba7221 */ /* 0x000fc60000010000 */
[----:B------:R-:W-:-:S03]  /*d330*/  FADD.FTZ R3, R165, R2 ;  /* 0x00000002a5037221 */ /* 0x000fc60000010000 */
        /* <DEDUP_REMOVED lines=55> */
[----:B0-----:R-:W-:-:S04]  /*d6b0*/  FADD.FTZ R2, R129, R2 ;  /* 0x0000000281027221 */ /* 0x001fc80000010000 */
[----:B------:R-:W-:-:S03]  /*d6c0*/  FADD.FTZ R189, R133, R2 ;  /* 0x0000000285bd7221 */ /* 0x000fc60000010000 */
        /* <DEDUP_REMOVED lines=8> */
.L_x_5296:
        /* <DEDUP_REMOVED lines=146> */
[----:B------:R-:W-:Y:S01]  /*e070*/  F2FP.SATFINITE.E4M3.F32.PACK_AB_MERGE_C R203, R131, R130, R134 ;  /* 0x0000008283cb723e */ /* 0x000fe20004807086 */
[----:B------:R-:W-:Y:S06]  /*e080*/  @P2 BRA `(.L_x_5297) ;  /* 0xffffffc400e02947 */ /* 0x000fec000383ffff */
.L_x_5287:
[----:B------:R-:W-:Y:S06]  /*e090*/  BAR.ARV 0x8, 0x180 ;  /* 0x0206000000007b1d */ /* 0x000fec0000002000 */
[----:B------:R-:W-:Y:S05]  /*e0a0*/  @!P1 BRA `(.L_x_5298) ;  /* 0x0000000000049947 */ /* 0x000fea0003800000 */
[----:B------:R-:W-:Y:S01]  /*e0b0*/  BPT.TRAP 0x1 ;  /* 0x000000040000795c */ /* 0x000fe20000300000 */
.L_x_5298:
[----:B------:R-:W-:Y:S01]  /*e0c0*/  ULEA UR5, UR53, UR41, 0x3 ;  /* 0x0000002935057291 */ /* 0x000fe2000f8e183f */
[----:B------:R-:W-:-:S05]  /*e0d0*/  IMAD.U32 R0, RZ, RZ, UR47 ;  /* 0x0000002fff007e24 */ /* 0x000fca000f8e00ff */
[----:B------:R-:W-:-:S04]  /*e0e0*/  SHF.L.U32 R0, R0, 0x1f, RZ ;  /* 0x0000001f00007819 */ /* 0x000fc800000006ff */
[----:B------:R0:W1:Y:S01]  /*e0f0*/  SYNCS.PHASECHK.TRANS64.TRYWAIT P0, [UR5+0x33450], R0 ;  /* 0x03345000ff0075a7 */ /* 0x0000620008000145 */
[----:B------:R-:W-:Y:S05]  /*e100*/  @!P1 BRA `(.L_x_5299) ;  /* 0x0000000000049947 */ /* 0x000fea0003800000 */
[----:B------:R-:W-:Y:S01]  /*e110*/  BPT.TRAP 0x1 ;  /* 0x000000040000795c */ /* 0x000fe20000300000 */
.L_x_5299:
[----:B-1----:R-:W-:Y:S05]  /*e120*/  @P0 BRA `(.L_x_5300) ;  /* 0x0000000000080947 */ /* 0x002fea0003800000 */
[----:B------:R-:W1:Y:S02]  /*e130*/  SYNCS.PHASECHK.TRANS64.TRYWAIT P0, [UR5+0x33450], R0 ;  /* 0x03345000ff0075a7 */ /* 0x000e640008000145 */
[----:B-1----:R-:W-:Y:S05]  /*e140*/  @!P0 BRA `(.L_x_5301) ;  /* 0x000000cc00c88947 */ /* 0x002fea0003800000 */
.L_x_5300:
[----:B------:R-:W-:Y:S01]  /*e150*/  UIADD3 UR41, UR41, 0x200, URZ ;  /* 0x0000020029297890 */ /* 0x000fe2000fffe03f */
[----:B------:R-:W-:Y:S01]  /*e160*/  WARPGROUP.ARRIVE ;  /* 0x00000000000079c5 */ /* 0x000fe20000000000 */
[----:B------:R-:W-:Y:S01]  /*e170*/  UMOV UR7, 0xc0000010 ;  /* 0xc000001000077882 */ /* 0x000fe20000000000 */
[----:B------:R-:W-:Y:S01]  /*e180*/  IMAD.MOV.U32 R135, RZ, RZ, 0x3f800000 ;  /* 0x3f800000ff877424 */ /* 0x000fe200078e00ff */
[----:B------:R-:W-:-:S04]  /*e190*/  USHF.R.U32.HI UR41, URZ, 0x4, UR41 ;  /* 0x000000043f297899 */ /* 0x000fc80008011629 */
[----:B------:R-:W-:-:S04]  /*e1a0*/  ULOP3.LUT UR41, UR41, 0x3fff, URZ, 0xc0, !UPT ;  /* 0x00003fff29297892 */ /* 0x000fc8000f8ec03f */
[----:B------:R-:W-:-:S04]  /*e1b0*/  ULOP3.LUT UR4, UR41, 0x10000, URZ, 0xfc, !UPT ;  /* 0x0001000029047892 */ /* 0x000fc8000f8efc3f */
[----:B------:R-:W-:-:S07]  /*e1c0*/  UIMAD UR4, UR53, 0x780, UR4 ;  /* 0x00000780350478a4 */ /* 0x000fce000f8e0204 */
[----:B------:R-:W-:Y:S02]  /*e1d0*/  UMOV UR6, UR4 ;  /* 0x0000000400067c82 */ /* 0x000fe40008000000 */
        /* <DEDUP_REMOVED lines=8> */
[----:B------:R-:W-:Y:S02]  /*e260*/  WARPGROUP.DEPBAR.LE gsb0, 0x0 ;  /* 0x00008000000079c5 */ /* 0x000fe40000010000 */
[----:B------:R-:W-:-:S15]  /*e270*/  WARPGROUP.ARRIVE ;  /* 0x00000000000079c5 */ /* 0x000fde0000000000 */
[----:B------:R-:W-:Y:S01]  /*e280*/  QGMMA.64x192x32.F32.E4M3.E4M3 R24, R208, gdesc[UR4], R24, gsb0 ;  /* 0x02e00004d0187df3 */ /* 0x000fe20008000818 */
[----:B------:R-:W-:Y:S02]  /*e290*/  ULDC.64 UR6, c[0x0][0x9a0] ;  /* 0x0002680000067ab9 */ /* 0x000fe40000000a00 */
[----:B------:R-:W-:-:S04]  /*e2a0*/  ISETP.NE.U32.AND P0, PT, RZ, UR6, PT ;  /* 0x00000006ff007c0c */ /* 0x000fc8000bf05070 */
[----:B------:R-:W-:-:S13]  /*e2b0*/  ISETP.NE.AND.EX P0, PT, RZ, UR7, PT, P0 ;  /* 0x00000007ff007c0c */ /* 0x000fda000bf05300 */
[----:B------:R-:W0:Y:S08]  /*e2c0*/  @P0 LDC.64 R6, c[0x0][0x9c8] ;  /* 0x00027200ff060b82 */ /* 0x000e300000000a00 */
[----:B------:R-:W2:Y:S01]  /*e2d0*/  @P0 LDC.64 R8, c[0x0][0x9d0] ;  /* 0x00027400ff080b82 */ /* 0x000ea20000000a00 */
[C---:B01----:R-:W-:Y:S02]  /*e2e0*/  @P0 IMAD R0, R6.reuse, UR42, RZ ;  /* 0x0000002a06000c24 */ /* 0x043fe4000f8e02ff */
[----:B------:R-:W-:-:S04]  /*e2f0*/  @P0 IMAD.WIDE.U32 R4, R6, UR43, RZ ;  /* 0x0000002b06040c25 */ /* 0x000fc8000f8e00ff */
[----:B------:R-:W-:-:S04]  /*e300*/  @P0 IMAD R7, R7, UR43, R0 ;  /* 0x0000002b07070c24 */ /* 0x000fc8000f8e0200 */
[----:B------:R-:W-:Y:S02]  /*e310*/  @P0 IMAD.IADD R5, R5, 0x1, R7 ;  /* 0x0000000105050824 */ /* 0x000fe400078e0207 */
[----:B--2---:R-:W-:-:S04]  /*e320*/  @P0 IMAD.WIDE.U32 R4, R8, UR44, R4 ;  /* 0x0000002c08040c25 */ /* 0x004fc8000f8e0004 */
[----:B------:R-:W-:Y:S01]  /*e330*/  @P0 IMAD R5, R9, UR44, R5 ;  /* 0x0000002c09050c24 */ /* 0x000fe2000f8e0205 */
[----:B------:R-:W-:-:S04]  /*e340*/  @P0 LEA R6, P2, R4, UR6, 0x2 ;  /* 0x0000000604060c11 */ /* 0x000fc8000f8410ff */
[----:B------:R-:W-:-:S05]  /*e350*/  @P0 LEA.HI.X R7, R4, UR7, R5, 0x2, P2 ;  /* 0x0000000704070c11 */ /* 0x000fca00090f1405 */
[----:B------:R0:W2:Y:S01]  /*e360*/  @P0 LDG.E R135, desc[UR54][R6.64] ;  /* 0x0000003606870981 */ /* 0x0000a2000c1e1900 */
[----:B------:R-:W-:Y:S01]  /*e370*/  UIADD3 UR6, UR4, 0x480, URZ ;  /* 0x0000048004067890 */ /* 0x000fe2000fffe03f */
[----:B------:R-:W-:Y:S01]  /*e380*/  UMOV UR7, 0xc0000010 ;  /* 0xc000001000077882 */ /* 0x000fe20000000000 */
[----:B------:R-:W-:Y:S02]  /*e390*/  WARPGROUP.DEPBAR.LE gsb0, 0x0 ;  /* 0x00008000000079c5 */ /* 0x000fe40000010000 */
[----:B------:R-:W-:-:S06]  /*e3a0*/  WARPGROUP.ARRIVE ;  /* 0x00000000000079c5 */ /* 0x000fcc0000000000 */
[----:B------:R-:W-:Y:S01]  /*e3b0*/  QGMMA.64x192x32.F32.E4M3.E4M3 R24, R204, gdesc[UR4], R24, gsb0 ;  /* 0x02e00004cc187df3 */ /* 0x000fe20008000818 */
[----:B------:R-:W-:Y:S01]  /*e3c0*/  UIADD3 UR6, UR4, 0x600, URZ ;  /* 0x0000060004067890 */ /* 0x000fe2000fffe03f */
[----:B------:R-:W-:Y:S01]  /*e3d0*/  UMOV UR7, 0xc0000010 ;  /* 0xc000001000077882 */ /* 0x000fe20000000000 */
[----:B------:R-:W1:Y:S04]  /*e3e0*/  SHFL.BFLY PT, R0, R3, 0x2, 0x1f ;  /* 0x0c401f0003007f89 */ /* 0x000e6800000e0000 */
[----:B------:R-:W3:Y:S01]  /*e3f0*/  SHFL.BFLY PT, R9, R2, 0x2, 0x1f ;  /* 0x0c401f0002097f89 */ /* 0x000ee200000e0000 */
[----:B-1----:R-:W-:-:S01]  /*e400*/  FADD.FTZ R0, R0, R3 ;  /* 0x0000000300007221 */ /* 0x002fc20000010000 */
[----:B---3--:R-:W-:-:S04]  /*e410*/  FADD.FTZ R9, R9, R2 ;  /* 0x0000000209097221 */ /* 0x008fc80000010000 */
        /* <DEDUP_REMOVED lines=26> */
[----:B--2---:R-:W-:Y:S01]  /*e5c0*/  FMUL.FTZ R4, R4, R135 ;  /* 0x0000008704047220 */ /* 0x004fe20000410000 */
[----:B------:R-:W-:Y:S02]  /*e5d0*/  IMAD.MOV.U32 R2, RZ, RZ, -0x800000 ;  /* 0xff800000ff027424 */ /* 0x000fe400078e00ff */
[----:B------:R-:W-:Y:S01]  /*e5e0*/  @P2 FFMA.FTZ R0, R3, R120, R6 ;  /* 0x0000007803002223 */ /* 0x000fe20000010006 */
[----:B------:R-:W-:-:S01]  /*e5f0*/  @P3 FFMA.FTZ R2, R9, R121, R10 ;  /* 0x0000007909023223 */ /* 0x000fc2000001000a */
[----:B---3--:R-:W-:Y:S01]  /*e600*/  FMUL.FTZ R135, R8, R135 ;  /* 0x0000008708877220 */ /* 0x008fe20000410000 */
[----:B------:R-:W-:-:S02]  /*e610*/  WARPGROUP.DEPBAR.LE gsb0, 0x0 ;  /* 0x00008000000079c5 */ /* 0x000fc40000010000 */
[----:B------:R-:W-:Y:S05]  /*e620*/  @!P1 BRA `(.L_x_5302) ;  /* 0x0000000000049947 */ /* 0x000fea0003800000 */
[----:B------:R-:W-:Y:S01]  /*e630*/  BPT.TRAP 0x1 ;  /* 0x000000040000795c */ /* 0x000fe20000300000 */
.L_x_5302:
        /* <DEDUP_REMOVED lines=106> */
.L_x_5269:
        /* <DEDUP_REMOVED lines=24> */
[----:B------:R0:W3:Y:S01]  /*ee60*/  LDG.E.CONSTANT R38, desc[UR54][R38.64] ;  /* 0x0000003626267981 */ /* 0x0000e2000c1e9900 */
[----:B------:R-:W-:-:S04]  /*ee70*/  LOP3.LUT P0, R4, R27, 0x3, RZ, 0xc0, !PT ;  /* 0x000000031b047812 */ /* 0x000fc8000780c0ff */
        /* <DEDUP_REMOVED lines=13> */
[----:B0-----:R-:W-:Y:S01]  /*ef50*/  SEL R39, R61, R44, P0 ;  /* 0x0000002c3d277207 */ /* 0x001fe20000000000 */
[----:B------:R-:W-:Y:S01]  /*ef60*/  UMOV UR10, UR8 ;  /* 0x00000008000a7c82 */ /* 0x000fe20008000000 */
[----:B-1----:R-:W-:Y:S01]  /*ef70*/  UMOV UR11, UR4 ;  /* 0x00000004000b7c82 */ /* 0x002fe20008000000 */
        /* <DEDUP_REMOVED lines=90> */
[----:B------:R-:W-:Y:S02]  /*f520*/  SHF.R.U64 R3, R3, 0x3, RZ ;  /* 0x0000000303037819 */ /* 0x000fe400000012ff */
[----:B------:R-:W-:Y:S02]  /*f530*/  LOP3.LUT R14, R181, 0x380, RZ, 0xc0, !PT ;  /* 0x00000380b50e7812 */ /* 0x000fe400078ec0ff */
[----:B------:R-:W-:Y:S01]  /*f540*/  LOP3.LUT R12, R179, 0x380, RZ, 0xc0, !PT ;  /* 0x00000380b30c7812 */ /* 0x000fe200078ec0ff */
[--C-:B------:R-:W-:Y:S01]  /*f550*/  IMAD.X R25, RZ, RZ, R21.reuse, P4 ;  /* 0x000000ffff197224 */ /* 0x100fe200020e0615 */
[----:B------:R-:W-:Y:S01]  /*f560*/  LOP3.LUT R8, R10, 0x380, RZ, 0xc0, !PT ;  /* 0x000003800a087812 */ /* 0x000fe200078ec0ff */
        /* <DEDUP_REMOVED lines=10> */
[----:B------:R-:W-:Y:S02]  /*f610*/  LOP3.LUT R20, R3, R20, RZ, 0x3c, !PT ;  /* 0x0000001403147212 */ /* 0x000fe400078e3cff */
[----:B------:R-:W-:Y:S02]  /*f620*/  SHF.R.U64 R14, R14, 0x3, RZ ;  /* 0x000000030e0e7819 */ /* 0x000fe400000012ff */
[----:B------:R-:W-:Y:S02]  /*f630*/  SHF.R.U64 R12, R12, 0x3, RZ ;  /* 0x000000030c0c7819 */ /* 0x000fe400000012ff */
[----:B------:R-:W-:-:S02]  /*f640*/  SHF.R.U64 R3, R8, 0x3, RZ ;  /* 0x0000000308037819 */ /* 0x000fc400000012ff */
[----:B------:R-:W-:Y:S02]  /*f650*/  LOP3.LUT R24, R14, R181, RZ, 0x3c, !PT ;  /* 0x000000b50e187212 */ /* 0x000fe400078e3cff */
[----:B------:R-:W-:Y:S02]  /*f660*/  LOP3.LUT R134, R12, R179, RZ, 0x3c, !PT ;  /* 0x000000b30c867212 */ /* 0x000fe400078e3cff */
[----:B------:R-:W-:Y:S02]  /*f670*/  LOP3.LUT R14, R3, R10, RZ, 0x3c, !PT ;  /* 0x0000000a030e7212 */ /* 0x000fe400078e3cff */
[----:B------:R-:W-:Y:S02]  /*f680*/  LOP3.LUT R12, R177, 0x380, RZ, 0xc0, !PT ;  /* 0x00000380b10c7812 */ /* 0x000fe400078ec0ff */
[----:B------:R-:W-:Y:S02]  /*f690*/  LOP3.LUT R10, R175, 0x380, RZ, 0xc0, !PT ;  /* 0x00000380af0a7812 */ /* 0x000fe400078ec0ff */
[----:B------:R-:W-:-:S02]  /*f6a0*/  LOP3.LUT R8, R173, 0x380, RZ, 0xc0, !PT ;  /* 0x00000380ad087812 */ /* 0x000fc400078ec0ff */
[----:B------:R-:W-:Y:S02]  /*f6b0*/  LOP3.LUT R3, R6, 0x380, RZ, 0xc0, !PT ;  /* 0x0000038006037812 */ /* 0x000fe400078ec0ff */
[----:B------:R-:W-:Y:S02]  /*f6c0*/  SHF.R.U64 R12, R12, 0x3, RZ ;  /* 0x000000030c0c7819 */ /* 0x000fe400000012ff */
[----:B------:R-:W-:Y:S02]  /*f6d0*/  SHF.R.U64 R10, R10, 0x3, RZ ;  /* 0x000000030a0a7819 */ /* 0x000fe400000012ff */
[----:B------:R-:W-:Y:S02]  /*f6e0*/  SHF.R.U64 R8, R8, 0x3, RZ ;  /* 0x0000000308087819 */ /* 0x000fe400000012ff */
[----:B------:R-:W-:Y:S02]  /*f6f0*/  SHF.R.U64 R3, R3, 0x3, RZ ;  /* 0x0000000303037819 */ /* 0x000fe400000012ff */
[----:B------:R-:W-:-:S02]  /*f700*/  LOP3.LUT R136, R12, R177, RZ, 0x3c, !PT ;  /* 0x000000b10c887212 */ /* 0x000fc400078e3cff */
[----:B------:R-:W-:Y:S02]  /*f710*/  LOP3.LUT R12, R10, R175, RZ, 0x3c, !PT ;  /* 0x000000af0a0c7212 */ /* 0x000fe400078e3cff */
[----:B------:R-:W-:Y:S02]  /*f720*/  LOP3.LUT R138, R8, R173, RZ, 0x3c, !PT ;  /* 0x000000ad088a7212 */ /* 0x000fe400078e3cff */
[----:B------:R-:W-:Y:S02]  /*f730*/  LOP3.LUT R10, R3, R6, RZ, 0x3c, !PT ;  /* 0x00000006030a7212 */ /* 0x000fe400078e3cff */
[----:B------:R-:W-:Y:S02]  /*f740*/  LOP3.LUT R8, R171, 0x380, RZ, 0xc0, !PT ;  /* 0x00000380ab087812 */ /* 0x000fe400078ec0ff */
[----:B------:R-:W-:Y:S02]  /*f750*/  LOP3.LUT R3, R4, 0x380, RZ, 0xc0, !PT ;  /* 0x0000038004037812 */ /* 0x000fe400078ec0ff */
[----:B------:R-:W-:-:S02]  /*f760*/  LOP3.LUT R26, R33, 0x380, RZ, 0xc0, !PT ;  /* 0x00000380211a7812 */ /* 0x000fc400078ec0ff */
[----:B------:R-:W-:Y:S02]  /*f770*/  SHF.R.U64 R8, R8, 0x3, RZ ;  /* 0x0000000308087819 */ /* 0x000fe400000012ff */
[----:B------:R-:W-:Y:S02]  /*f780*/  SHF.R.U64 R3, R3, 0x3, RZ ;  /* 0x0000000303037819 */ /* 0x000fe400000012ff */
[----:B------:R-:W-:Y:S02]  /*f790*/  SHF.R.U64 R26, R26, 0x3, RZ ;  /* 0x000000031a1a7819 */ /* 0x000fe400000012ff */
[----:B------:R-:W-:Y:S02]  /*f7a0*/  LOP3.LUT R6, R57, 0x380, RZ, 0xc0, !PT ;  /* 0x0000038039067812 */ /* 0x000fe400078ec0ff */
[----:B------:R-:W-:Y:S02]  /*f7b0*/  LOP3.LUT R140, R8, R171, RZ, 0x3c, !PT ;  /* 0x000000ab088c7212 */ /* 0x000fe400078e3cff */
[----:B------:R-:W-:Y:S01]  /*f7c0*/  LOP3.LUT R8, R3, R4, RZ, 0x3c, !PT ;  /* 0x0000000403087212 */ /* 0x000fe200078e3cff */
[--C-:B------:R-:W-:Y:S01]  /*f7d0*/  IMAD.X R139, RZ, RZ, R21.reuse, P1 ;  /* 0x000000ffff8b7224 */ /* 0x100fe200008e0615 */
[----:B------:R-:W-:Y:S01]  /*f7e0*/  LOP3.LUT R4, R26, R33, RZ, 0x3c, !PT ;  /* 0x000000211a047212 */ /* 0x000fe200078e3cff */
[--C-:B------:R-:W-:Y:S01]  /*f7f0*/  IMAD.X R11, RZ, RZ, R21.reuse, P4 ;  /* 0x000000ffff0b7224 */ /* 0x100fe200020e0615 */
[----:B------:R-:W-:Y:S01]  /*f800*/  SHF.R.U64 R6, R6, 0x3, RZ ;  /* 0x0000000306067819 */ /* 0x000fe200000012ff */
[--C-:B------:R-:W-:Y:S01]  /*f810*/  IMAD.X R141, RZ, RZ, R21.reuse, P3 ;  /* 0x000000ffff8d7224 */ /* 0x100fe200018e0615 */
[----:B------:R-:W-:Y:S01]  /*f820*/  MOV R33, R20 ;  /* 0x0000001400217202 */ /* 0x000fe20000000f00 */
[----:B------:R-:W-:-:S02]  /*f830*/  IMAD.X R9, RZ, RZ, R21, P6 ;  /* 0x000000ffff097224 */ /* 0x000fc400030e0615 */
[--C-:B------:R-:W-:Y:S02]  /*f840*/  IMAD.X R7, RZ, RZ, R21.reuse, P5 ;  /* 0x000000ffff077224 */ /* 0x100fe400028e0615 */
[----:B------:R-:W-:Y:S01]  /*f850*/  IMAD.X R5, RZ, RZ, R21, P2 ;  /* 0x000000ffff057224 */ /* 0x000fe200010e0615 */
[----:B---3--:R-:W-:Y:S02]  /*f860*/  LOP3.LUT R21, R38, 0x2, RZ, 0x3c, !PT ;  /* 0x0000000226157812 */ /* 0x008fe400078e3cff */
[----:B------:R-:W-:Y:S01]  /*f870*/  LOP3.LUT R6, R6, R57, RZ, 0x3c, !PT ;  /* 0x0000003906067212 */ /* 0x000fe200078e3cff */
[----:B------:R-:W-:Y:S01]  /*f880*/  SHFL.IDX PT, R169, R169, R38, 0x1c1f ;  /* 0x001c1f26a9a97589 */ /* 0x000fe200000e0000 */
[----:B------:R-:W-:Y:S02]  /*f890*/  MOV R138, R138 ;  /* 0x0000008a008a7202 */ /* 0x000fe40000000f00 */
[----:B------:R-:W-:Y:S02]  /*f8a0*/  MOV R57, R8 ;  /* 0x0000000800397202 */ /* 0x000fe40000000f00 */
[----:B------:R-:W-:Y:S01]  /*f8b0*/  MOV R139, R10 ;  /* 0x0000000a008b7202 */ /* 0x000fe20000000f00 */
[----:B------:R-:W0:Y:S01]  /*f8c0*/  SHFL.IDX PT, R8, R119, R21, 0x1c1f ;  /* 0x001c1f1577087589 */ /* 0x000e2200000e0000 */
[----:B------:R-:W-:-:S02]  /*f8d0*/  MOV R136, R136 ;  /* 0x0000008800887202 */ /* 0x000fc40000000f00 */
[----:B------:R-:W-:Y:S01]  /*f8e0*/  MOV R137, R12 ;  /* 0x0000000c00897202 */ /* 0x000fe20000000f00 */
[----:B------:R-:W-:Y:S01]  /*f8f0*/  SHFL.IDX PT, R10, R37, R38, 0x1c1f ;  /* 0x001c1f26250a7589 */ /* 0x000fe200000e0000 */
[----:B------:R-:W-:-:S03]  /*f900*/  MOV R134, R134 ;  /* 0x0000008600867202 */ /* 0x000fc60000000f00 */
[----:B------:R-:W1:Y:S01]  /*f910*/  SHFL.IDX PT, R9, R36, R21, 0x1c1f ;  /* 0x001c1f1524097589 */ /* 0x000e6200000e0000 */
[----:B------:R-:W-:-:S03]  /*f920*/  MOV R135, R14 ;  /* 0x0000000e00877202 */ /* 0x000fc60000000f00 */
[----:B------:R-:W-:Y:S01]  /*f930*/  SHFL.IDX PT, R11, R43, R38, 0x1c1f ;  /* 0x001c1f262b0b7589 */ /* 0x000fe200000e0000 */
[----:B------:R-:W-:-:S03]  /*f940*/  MOV R140, R140 ;  /* 0x0000008c008c7202 */ /* 0x000fc60000000f00 */
[----:B------:R-:W2:Y:S01]  /*f950*/  SHFL.IDX PT, R12, R28, R21, 0x1c1f ;  /* 0x001c1f151c0c7589 */ /* 0x000ea200000e0000 */
[----:B------:R-:W-:-:S03]  /*f960*/  MOV R141, R6 ;  /* 0x00000006008d7202 */ /* 0x000fc60000000f00 */
[----:B------:R-:W-:Y:S01]  /*f970*/  SHFL.IDX PT, R14, R113, R38, 0x1c1f ;  /* 0x001c1f26710e7589 */ /* 0x000fe200000e0000 */
[----:B------:R-:W-:-:S03]  /*f980*/  MOV R3, R24 ;  /* 0x0000001800037202 */ /* 0x000fc60000000f00 */
[----:B------:R-:W3:Y:S01]  /*f990*/  SHFL.IDX PT, R15, R53, R21, 0x1c1f ;  /* 0x001c1f15350f7589 */ /* 0x000ee200000e0000 */
[----:B------:R-:W-:-:S03]  /*f9a0*/  MOV R142, R4 ;  /* 0x00000004008e7202 */ /* 0x000fc60000000f00 */
[----:B------:R-:W-:Y:S01]  /*f9b0*/  SHFL.IDX PT, R84, R81, R38, 0x1c1f ;  /* 0x001c1f2651547589 */ /* 0x000fe200000e0000 */
[----:B------:R-:W-:-:S03]  /*f9c0*/  SEL R103, R103, R102, P0 ;  /* 0x0000006667677207 */ /* 0x000fc60000000000 */
        /* <DEDUP_REMOVED lines=57> */
[----:B------:R-:W4:Y:S04]  /*fd60*/  SHFL.IDX PT, R36, R78, R21, 0x1c1f ;  /* 0x001c1f154e247589 */ /* 0x000f2800000e0000 */
        /* <DEDUP_REMOVED lines=23> */
[----:B------:R-:W-:Y:S04]  /*fee0*/  SHFL.IDX PT, R34, R46, R21, 0x1c1f ;  /* 0x001c1f152e227589 */ /* 0x000fe800000e0000 */
[----:B------:R-:W4:Y:S04]  /*fef0*/  SHFL.IDX PT, R150, R72, R21, 0x1c1f ;  /* 0x001c1f1548967589 */ /* 0x000f2800000e0000 */
[----:B------:R-:W-:Y:S04]  /*ff00*/  SHFL.IDX PT, R152, R76, R21, 0x1c1f ;  /* 0x001c1f154c987589 */ /* 0x000fe800000e0000 */
[----:B------:R-:W4:Y:S04]  /*ff10*/  SHFL.IDX PT, R55, R82, R21, 0x1c1f ;  /* 0x001c1f1552377589 */ /* 0x000f2800000e0000 */
[----:B------:R-:W4:Y:S04]  /*ff20*/  SHFL.IDX PT, R59, R90, R21, 0x1c1f ;  /* 0x001c1f155a3b7589 */ /* 0x000f2800000e0000 */
[----:B------:R4:W4:Y:S01]  /*ff30*/  SHFL.IDX PT, R53, R98, R21, 0x1c1f ;  /* 0x001c1f1562357589 */ /* 0x00092200000e0000 */
[----:B0-----:R-:W-:-:S02]  /*ff40*/  SEL R5, R169, R8, P0 ;  /* 0x00000008a9057207 */ /* 0x001fc40000000000 */
[----:B------:R-:W-:Y:S02]  /*ff50*/  SEL R7, R8, R169, P0 ;  /* 0x000000a908077207 */ /* 0x000fe40000000000 */
[----:B-1----:R-:W-:Y:S02]  /*ff60*/  SEL R8, R10, R9, P0 ;  /* 0x000000090a087207 */ /* 0x002fe40000000000 */
[----:B------:R-:W-:Y:S02]  /*ff70*/  SEL R10, R9, R10, P0 ;  /* 0x0000000a090a7207 */ /* 0x000fe40000000000 */
[----:B--2---:R-:W-:Y:S02]  /*ff80*/  SEL R9, R11, R12, P0 ;  /* 0x0000000c0b097207 */ /* 0x004fe40000000000 */
[----:B------:R-:W-:Y:S02]  /*ff90*/  SEL R11, R12, R11, P0 ;  /* 0x0000000b0c0b7207 */ /* 0x000fe40000000000 */
[----:B---3--:R-:W-:-:S02]  /*ffa0*/  SEL R12, R14, R15, P0 ;  /* 0x0000000f0e0c7207 */ /* 0x008fc40000000000 */
[----:B------:R-:W-:Y:S02]  /*ffb0*/  SEL R14, R15, R14, P0 ;  /* 0x0000000e0f0e7207 */ /* 0x000fe40000000000 */
        /* <DEDUP_REMOVED lines=98> */
[----:B------:R-:W-:Y:S02]  /*105e0*/  F2FP.BF16.F32.PACK_AB R32, R67, R66 ;  /* 0x000000424320723e */ /* 0x000fe400000010ff */
[----:B------:R-:W-:Y:S02]  /*105f0*/  F2FP.BF16.F32.PACK_AB R34, R69, R68 ;  /* 0x000000444522723e */ /* 0x000fe400000010ff */
[----:B------:R-:W-:Y:S02]  /*10600*/  F2FP.BF16.F32.PACK_AB R35, R73, R72 ;  /* 0x000000484923723e */ /* 0x000fe400000010ff */
[----:B0-----:R-:W-:-:S02]  /*10610*/  F2FP.BF16.F32.PACK_AB R33, R71, R70 ;  /* 0x000000464721723e */ /* 0x001fc400000010ff */
[----:B------:R-:W-:Y:S02]  /*10620*/  SEL R112, R59, R112, P0 ;  /* 0x000000703b707207 */ /* 0x000fe40000000000 */
[----:B------:R-:W-:Y:S02]  /*10630*/  SEL R118, R120, R53, P0 ;  /* 0x0000003578767207 */ /* 0x000fe40000000000 */
[----:B------:R-:W-:Y:S02]  /*10640*/  F2FP.BF16.F32.PACK_AB R36, R75, R74 ;  /* 0x0000004a4b24723e */ /* 0x000fe400000010ff */
[----:B------:R-:W-:Y:S02]  /*10650*/  F2FP.BF16.F32.PACK_AB R38, R77, R76 ;  /* 0x0000004c4d26723e */ /* 0x000fe400000010ff */
[----:B------:R-:W-:Y:S02]  /*10660*/  F2FP.BF16.F32.PACK_AB R39, R81, R80 ;  /* 0x000000505127723e */ /* 0x000fe400000010ff */
[----:B------:R-:W-:Y:S01]  /*10670*/  F2FP.BF16.F32.PACK_AB R37, R79, R78 ;  /* 0x0000004e4f25723e */ /* 0x000fe200000010ff */
[----:B------:R0:W-:Y:S01]  /*10680*/  STSM.16.M88.4 [R57], R24 ;  /* 0x0000001839007844 */ /* 0x0001e20000000200 */
        /* <DEDUP_REMOVED lines=60> */
[----:B------:R-:W-:Y:S01]  /*10a50*/  ULDC UR4, c[0x0][0xa88] ;  /* 0x0002a20000047ab9 */ /* 0x000fe20000000800 */
[----:B------:R-:W-:Y:S02]  /*10a60*/  IMAD.U32 R24, RZ, RZ, UR12 ;  /* 0x0000000cff187e24 */ /* 0x000fe4000f8e00ff */
[----:B------:R-:W-:Y:S01]  /*10a70*/  UISETP.NE.AND.EX UP0, UPT, UR15, URZ, UPT, UP0 ;  /* 0x0000003f0f00728c */ /* 0x000fe2000bf05300 */
[----:B------:R-:W-:Y:S01]  /*10a80*/  IMAD.U32 R27, RZ, RZ, UR4 ;  /* 0x00000004ff1b7e24 */ /* 0x000fe2000f8e00ff */
[----:B------:R-:W-:Y:S01]  /*10a90*/  UMOV UR4, URZ ;  /* 0x0000003f00047c82 */ /* 0x000fe20008000000 */
[----:B------:R-:W-:Y:S01]  /*10aa0*/  IMAD.U32 R25, RZ, RZ, UR13 ;  /* 0x0000000dff197e24 */ /* 0x000fe2000f8e00ff */
[----:B------:R-:W-:Y:S01]  /*10ab0*/  USEL UR9, UR37, URZ, UP1 ;  /* 0x0000003f25097287 */ /* 0x000fe20008800000 */
[----:B------:R-:W-:Y:S01]  /*10ac0*/  VIADD R34, R17, UR36 ;  /* 0x0000002411227c36 */ /* 0x000fe20008000000 */
        /* <DEDUP_REMOVED lines=47> */
.L_x_5305:
        /* <DEDUP_REMOVED lines=26> */
[----:B------:R-:W-:Y:S02]  /*10f60*/  IADD3 R13, P3, R4, 0x2000, RZ ;  /* 0x00002000040d7810 */ /* 0x000fe40007f7e0ff */
[----:B------:R-:W-:-:S02]  /*10f70*/  SHF.R.U64 R32, R32, 0x3, RZ ;  /* 0x0000000320207819 */ /* 0x000fc400000012ff */
[----:B------:R-:W-:Y:S02]  /*10f80*/  IADD3 R25, P6, R4, 0x3000, RZ ;  /* 0x0000300004197810 */ /* 0x000fe40007fde0ff */
        /* <DEDUP_REMOVED lines=11> */
[----:B------:R-:W-:Y:S01]  /*11040*/  ULDC.64 UR12, c[0x0][0xae8] ;  /* 0x0002ba00000c7ab9 */ /* 0x000fe20000000a00 */
[----:B------:R-:W-:Y:S01]  /*11050*/  LOP3.LUT R24, R25, 0x380, RZ, 0xc0, !PT ;  /* 0x0000038019187812 */ /* 0x000fe200078ec0ff */
[----:B------:R-:W5:Y:S01]  /*11060*/  LD.E.128 R32, desc[UR54][R32.64] ;  /* 0x0000003620207980 */ /* 0x000f62000c101d00 */
[----:B------:R-:W-:-:S02]  /*11070*/  LOP3.LUT R28, R29, 0x380, RZ, 0xc0, !PT ;  /* 0x000003801d1c7812 */ /* 0x000fc400078ec0ff */
[----:B------:R-:W-:Y:S01]  /*11080*/  LOP3.LUT R56, R0, R7, RZ, 0x3c, !PT ;  /* 0x0000000700387212 */ /* 0x000fe200078e3cff */
[----:B------:R-:W-:Y:S01]  /*11090*/  IMAD R0, R18, 0x20, R236 ;  /* 0x0000002012007824 */ /* 0x000fe200078e02ec */
[----:B------:R-:W-:Y:S01]  /*110a0*/  UIADD3 UR11, UR11, UR9, URZ ;  /* 0x000000090b0b7290 */ /* 0x000fe2000fffe03f */
[----:B------:R-:W-:Y:S02]  /*110b0*/  SHF.R.U64 R8, R8, 0x3, RZ ;  /* 0x0000000308087819 */ /* 0x000fe400000012ff */
[----:B------:R-:W-:Y:S02]  /*110c0*/  SHF.R.U64 R12, R12, 0x3, RZ ;  /* 0x000000030c0c7819 */ /* 0x000fe400000012ff */
[----:B------:R-:W-:Y:S02]  /*110d0*/  SHF.R.U64 R24, R24, 0x3, RZ ;  /* 0x0000000318187819 */ /* 0x000fe400000012ff */
[----:B------:R-:W-:Y:S01]  /*110e0*/  SHF.R.U64 R28, R28, 0x3, RZ ;  /* 0x000000031c1c7819 */ /* 0x000fe200000012ff */
[----:B------:R-:W-:Y:S01]  /*110f0*/  VIADD R2, R0, UR36 ;  /* 0x0000002400027c36 */ /* 0x000fe20008000000 */
        /* <DEDUP_REMOVED lines=10> */
[----:B------:R-:W-:Y:S01]  /*111a0*/  USHF.R.S32.HI UR4, URZ, 0x1f, UR43 ;  /* 0x0000001f3f047899 */ /* 0x000fe2000801142b */
[----:B------:R-:W-:Y:S01]  /*111b0*/  IADD3 R41, P4, R4, 0x7000, RZ ;  /* 0x0000700004297810 */ /* 0x000fe20007f9e0ff */
[----:B0-----:R-:W-:Y:S01]  /*111c0*/  @P1 IMAD.HI.U32 R0, R2, R21, RZ ;  /* 0x0000001502001227 */ /* 0x001fe200078e00ff */
[C---:B------:R-:W-:Y:S01]  /*111d0*/  IADD3 R45, P3, R4.reuse, 0x8000, RZ ;  /* 0x00008000042d7810 */ /* 0x040fe20007f7e0ff */
[----:B------:R-:W-:Y:S01]  /*111e0*/  UIMAD UR11, UR44, UR13, UR11 ;  /* 0x0000000d2c0b72a4 */ /* 0x000fe2000f8e020b */
[C---:B------:R-:W-:Y:S01]  /*111f0*/  IADD3 R49, P6, R4.reuse, 0x9000, RZ ;  /* 0x0000900004317810 */ /* 0x040fe20007fde0ff */
[----:B------:R-:W-:Y:S01]  /*11200*/  IMAD.MOV.U32 R61, RZ, RZ, R2 ;  /* 0x000000ffff3d7224 */ /* 0x000fe200078e0002 */
[----:B------:R-:W-:Y:S01]  /*11210*/  IADD3 R53, P5, R4, 0xa000, RZ ;  /* 0x0000a00004357810 */ /* 0x000fe20007fbe0ff */
[----:B------:R-:W-:Y:S01]  /*11220*/  ULDC.64 UR12, c[0x0][0xaf0] ;  /* 0x0002bc00000c7ab9 */ /* 0x000fe20000000a00 */
[----:B------:R-:W-:Y:S01]  /*11230*/  LOP3.LUT R36, R37, 0x380, RZ, 0xc0, !PT ;  /* 0x0000038025247812 */ /* 0x000fe200078ec0ff */
[----:B------:R-:W-:Y:S01]  /*11240*/  UIMAD UR4, UR4, UR12, URZ ;  /* 0x0000000c040472a4 */ /* 0x000fe2000f8e023f */
[----:B------:R-:W-:Y:S01]  /*11250*/  LOP3.LUT R40, R41, 0x380, RZ, 0xc0, !PT ;  /* 0x0000038029287812 */ /* 0x000fe200078ec0ff */
[----:B------:R-:W5:Y:S01]  /*11260*/  LD.E.128 R12, desc[UR54][R12.64] ;  /* 0x000000360c0c7980 */ /* 0x000f62000c101d00 */
[----:B------:R-:W-:-:S02]  /*11270*/  LOP3.LUT R44, R45, 0x380, RZ, 0xc0, !PT ;  /* 0x000003802d2c7812 */ /* 0x000fc400078ec0ff */
[----:B------:R-:W-:Y:S01]  /*11280*/  LOP3.LUT R48, R49, 0x380, RZ, 0xc0, !PT ;  /* 0x0000038031307812 */ /* 0x000fe200078ec0ff */
[----:B------:R-:W5:Y:S01]  /*11290*/  LD.E.128 R24, desc[UR54][R24.64] ;  /* 0x0000003618187980 */ /* 0x000f62000c101d00 */
[----:B------:R-:W-:Y:S02]  /*112a0*/  LOP3.LUT R52, R53, 0x380, RZ, 0xc0, !PT ;  /* 0x0000038035347812 */ /* 0x000fe400078ec0ff */
[----:B------:R-:W-:Y:S01]  /*112b0*/  LOP3.LUT R11, R4, 0x380, RZ, 0xc0, !PT ;  /* 0x00000380040b7812 */ /* 0x000fe200078ec0ff */
[----:B------:R-:W5:Y:S01]  /*112c0*/  LD.E.128 R28, desc[UR54][R28.64] ;  /* 0x000000361c1c7980 */ /* 0x000f62000c101d00 */
[----:B-1----:R-:W-:Y:S01]  /*112d0*/  @P1 SHF.R.U32.HI R61, RZ, R63, R0 ;  /* 0x0000003fff3d1219 */ /* 0x002fe20000011600 */
[----:B------:R-:W-:Y:S01]  /*112e0*/  UIMAD UR4, UR43, UR13, UR4 ;  /* 0x0000000d2b0472a4 */ /* 0x000fe2000f8e0204 */
[----:B------:R-:W-:Y:S01]  /*112f0*/  SHF.R.U64 R36, R36, 0x3, RZ ;  /* 0x0000000324247819 */ /* 0x000fe200000012ff */
[----:B------:R-:W-:Y:S01]  /*11300*/  UIMAD.WIDE.U32 UR10, UR43, UR12, UR10 ;  /* 0x0000000c2b0a72a5 */ /* 0x000fe2000f8e000a */
[----:B------:R-:W-:Y:S01]  /*11310*/  SHF.R.U64 R40, R40, 0x3, RZ ;  /* 0x0000000328287819 */ /* 0x000fe200000012ff */
[----:B------:R-:W5:Y:S01]  /*11320*/  LD.E.128 R56, desc[UR54][R56.64] ;  /* 0x0000003638387980 */ /* 0x000f62000c101d00 */
[----:B------:R-:W-:-:S02]  /*11330*/  SHF.R.U64 R44, R44, 0x3, RZ ;  /* 0x000000032c2c7819 */ /* 0x000fc400000012ff */
        /* <DEDUP_REMOVED lines=25> */
[----:B------:R-:W-:Y:S01]  /*114d0*/  IMAD.U32 R21, RZ, RZ, UR4 ;  /* 0x00000004ff157e24 */ /* 0x000fe2000f8e00ff */
[----:B------:R-:W-:Y:S01]  /*114e0*/  ULDC.64 UR10, c[0x0][0xad8] ;  /* 0x0002b600000a7ab9 */ /* 0x000fe20000000a00 */
[----:B------:R-:W-:Y:S01]  /*114f0*/  IMAD R65, R61, UR13, R0 ;  /* 0x0000000d3d417c24 */ /* 0x000fe2000f8e0200 */
[----:B------:R-:W5:Y:S01]  /*11500*/  LD.E.128 R40, desc[UR54][R40.64] ;  /* 0x0000003628287980 */ /* 0x000f62000c101d00 */
[----:B------:R-:W-:-:S03]  /*11510*/  SHF.R.S32.HI R0, RZ, 0x1f, R63 ;  /* 0x0000001fff007819 */ /* 0x000fc6000001143f */
[----:B------:R-:W5:Y:S01]  /*11520*/  LD.E.128 R44, desc[UR54][R44.64] ;  /* 0x000000362c2c7980 */ /* 0x000f62000c101d00 */
[----:B------:R-:W-:-:S03]  /*11530*/  IMAD.WIDE.U32 R20, R61, UR12, R20 ;  /* 0x0000000c3d147c25 */ /* 0x000fc6000f8e0014 */
        /* <DEDUP_REMOVED lines=9> */
[----:B------:R-:W-:Y:S02]  /*115d0*/  VIADD R66, R236, UR36 ;  /* 0x00000024ec427c36 */ /* 0x000fe40008000000 */
        /* <DEDUP_REMOVED lines=37> */
.L_x_5308:
[----:B------:R-:W-:Y:S05]  /*11830*/  BSYNC B1 ;  /* 0x0000000000017941 */ /* 0x000fea0003800000 */
.L_x_5307:
        /* <DEDUP_REMOVED lines=17> */
.L_x_5310:
[----:B------:R-:W-:Y:S05]  /*11950*/  BSYNC B1 ;  /* 0x0000000000017941 */ /* 0x000fea0003800000 */
.L_x_5309:
        /* <DEDUP_REMOVED lines=17> */
.L_x_5312:
[----:B------:R-:W-:Y:S05]  /*11a70*/  BSYNC B1 ;  /* 0x0000000000017941 */ /* 0x000fea0003800000 */
.L_x_5311:
        /* <DEDUP_REMOVED lines=16> */
[----:B--2---:R-:W-:-:S04]  /*11b80*/  LEA R2, P0, R71, R6, 0x1 ;  /* 0x0000000647027211 */ /* 0x004fc800078008ff */
[----:B------:R-:W-:-:S05]  /*11b90*/  LEA.HI.X R3, R71, R64, R70, 0x1, P0 ;  /* 0x0000004047037211 */ /* 0x000fca00000f0c46 */
[----:B------:R0:W-:Y:S01]  /*11ba0*/  ST.E.128 desc[UR54][R2.64], R56 ;  /* 0x0000003802007985 */ /* 0x0001e2000c101d36 */
[----:B------:R-:W-:Y:S05]  /*11bb0*/  BRA `(.L_x_5313) ;  /* 0x0000001c00e47947 */ /* 0x000fea0003800000 */
.L_x_5306:
        /* <DEDUP_REMOVED lines=25> */
[----:B------:R-:W-:Y:S01]  /*11d50*/  UIMAD.WIDE.U32 UR10, UR43, UR12, UR10 ;  /* 0x0000000c2b0a72a5 */ /* 0x000fe2000f8e000a */
[----:B------:R-:W-:Y:S01]  /*11d60*/  SYNCS.ARRIVE.TRANS64.RED.A1T0 RZ, [UR8], RZ ;  /* 0x000000ffffff79a7 */ /* 0x000fe20008100408 */
[----:B------:R-:W-:Y:S01]  /*11d70*/  UIMAD UR4, UR43, UR13, UR4 ;  /* 0x0000000d2b0472a4 */ /* 0x000fe2000f8e0204 */
[----:B------:R-:W-:Y:S02]  /*11d80*/  SHF.R.S32.HI R54, RZ, 0x1f, R225 ;  /* 0x0000001fff367819 */ /* 0x000fe400000114e1 */
[----:B------:R-:W-:Y:S01]  /*11d90*/  ULDC.64 UR12, c[0x0][0xb48] ;  /* 0x0002d200000c7ab9 */ /* 0x000fe20000000a00 */
[----:B------:R-:W-:Y:S01]  /*11da0*/  UIADD3 UR11, UR11, UR4, URZ ;  /* 0x000000040b0b7290 */ /* 0x000fe2000fffe03f */
[----:B-1----:R-:W-:-:S02]  /*11db0*/  @P1 SHF.R.U32.HI R27, RZ, R0, R25 ;  /* 0x00000000ff1b1219 */ /* 0x002fc40000011619 */
        /* <DEDUP_REMOVED lines=37> */
[----:B------:R-:W-:Y:S01]  /*12010*/  ISETP.GE.AND P3, PT, R235, UR4, PT ;  /* 0x00000004eb007c0c */ /* 0x000fe2000bf66270 */
[C---:B------:R-:W-:Y:S01]  /*12020*/  VIADD R37, R16.reuse, 0x28 ;  /* 0x0000002810257836 */ /* 0x040fe20000000000 */
[C---:B------:R-:W-:Y:S01]  /*12030*/  ISETP.GE.AND P0, PT, R16.reuse, UR4, PT ;  /* 0x0000000410007c0c */ /* 0x040fe2000bf06270 */
[----:B------:R-:W-:Y:S01]  /*12040*/  VIADD R39, R16, 0x30 ;  /* 0x0000003010277836 */ /* 0x000fe20000000000 */
[----:B------:R-:W-:Y:S01]  /*12050*/  ISETP.GE.AND P2, PT, R22, UR4, PT ;  /* 0x0000000416007c0c */ /* 0x000fe2000bf46270 */
[----:B------:R-:W-:Y:S01]  /*12060*/  VIADD R41, R16, 0x38 ;  /* 0x0000003810297836 */ /* 0x000fe20000000000 */
[----:B------:R-:W-:Y:S02]  /*12070*/  ISETP.GE.AND P5, PT, R35, UR4, PT ;  /* 0x0000000423007c0c */ /* 0x000fe4000bfa6270 */
[----:B------:R-:W-:-:S02]  /*12080*/  ISETP.GE.AND P4, PT, R37, UR4, PT ;  /* 0x0000000425007c0c */ /* 0x000fc4000bf86270 */
[----:B------:R-:W-:Y:S02]  /*12090*/  SHF.R.S32.HI R27, RZ, 0x1f, R22 ;  /* 0x0000001fff1b7819 */ /* 0x000fe40000011416 */
[----:B------:R-:W-:Y:S02]  /*120a0*/  SHF.R.S32.HI R36, RZ, 0x1f, R35 ;  /* 0x0000001fff247819 */ /* 0x000fe40000011423 */
[CC--:B-1----:R-:W-:Y:S01]  /*120b0*/  @!P3 LEA R30, P1, R235.reuse, R24.reuse, 0x2 ;  /* 0x00000018eb1eb211 */ /* 0x0c2fe200078210ff */
[----:B--2---:R-:W-:Y:S02]  /*120c0*/  @!P0 IMAD.WIDE R28, R16, 0x4, R24 ;  /* 0x00000004101c8825 */ /* 0x004fe400078e0218 */
[----:B------:R-:W-:Y:S02]  /*120d0*/  @!P2 LEA R32, P6, R22, R24, 0x2 ;  /* 0x000000181620a211 */ /* 0x000fe400078c10ff */
[----:B------:R-:W-:Y:S01]  /*120e0*/  @!P3 LEA.HI.X R31, R235, R25, R139, 0x2, P1 ;  /* 0x00000019eb1fb211 */ /* 0x000fe200008f148b */
[----:B------:R1:W-:Y:S01]  /*120f0*/  @!P0 ST.E.64 desc[UR54][R28.64], R8 ;  /* 0x000000081c008985 */ /* 0x0003e2000c101b36 */
[----:B------:R-:W-:-:S02]  /*12100*/  ISETP.GE.AND P1, PT, R234, UR4, PT ;  /* 0x00000004ea007c0c */ /* 0x000fc4000bf26270 */
[-C--:B------:R-:W-:Y:S01]  /*12110*/  @!P2 LEA.HI.X R33, R22, R25.reuse, R27, 0x2, P6 ;  /* 0x000000191621a211 */ /* 0x080fe200030f141b */
[----:B------:R2:W-:Y:S01]  /*12120*/  @!P3 ST.E.64 desc[UR54][R30.64], R10 ;  /* 0x0000000a1e00b985 */ /* 0x0005e2000c101b36 */
[----:B------:R-:W-:Y:S02]  /*12130*/  ISETP.GE.AND P3, PT, R39, UR4, PT ;  /* 0x0000000427007c0c */ /* 0x000fe4000bf66270 */
[C---:B------:R-:W-:Y:S02]  /*12140*/  @!P5 LEA R34, P0, R35.reuse, R24, 0x2 ;  /* 0x000000182322d211 */ /* 0x040fe400078010ff */
[----:B------:R-:W-:Y:S02]  /*12150*/  SHF.R.S32.HI R27, RZ, 0x1f, R39 ;  /* 0x0000001fff1b7819 */ /* 0x000fe40000011427 */
[----:B------:R-:W-:Y:S02]  /*12160*/  @!P5 LEA.HI.X R35, R35, R25, R36, 0x2, P0 ;  /* 0x000000192323d211 */ /* 0x000fe400000f1424 */
[----:B------:R-:W-:-:S02]  /*12170*/  ISETP.GE.AND P0, PT, R41, UR4, PT ;  /* 0x0000000429007c0c */ /* 0x000fc4000bf06270 */
[CC--:B-1----:R-:W-:Y:S02]  /*12180*/  @!P1 LEA R8, P6, R234.reuse, R24.reuse, 0x2 ;  /* 0x00000018ea089211 */ /* 0x0c2fe400078c10ff */
[----:B--2---:R-:W-:Y:S02]  /*12190*/  SHF.R.S32.HI R11, RZ, 0x1f, R37 ;  /* 0x0000001fff0b7819 */ /* 0x004fe40000011425 */
[----:B------:R-:W-:Y:S02]  /*121a0*/  @!P1 LEA.HI.X R9, R234, R25, R138, 0x2, P6 ;  /* 0x00000019ea099211 */ /* 0x000fe400030f148a */
[----:B------:R-:W-:-:S03]  /*121b0*/  @!P4 LEA R10, P6, R37, R24, 0x2 ;  /* 0x00000018250ac211 */ /* 0x000fc600078c10ff */
[----:B------:R1:W-:Y:S01]  /*121c0*/  @!P1 ST.E.64 desc[UR54][R8.64], R20 ;  /* 0x0000001408009985 */ /* 0x0003e2000c101b36 */
[-C--:B------:R-:W-:Y:S02]  /*121d0*/  @!P4 LEA.HI.X R11, R37, R25.reuse, R11, 0x2, P6 ;  /* 0x00000019250bc211 */ /* 0x080fe400030f140b */
[----:B------:R-:W-:Y:S01]  /*121e0*/  ISETP.GE.AND P1, PT, R19, UR4, PT ;  /* 0x0000000413007c0c */ /* 0x000fe2000bf26270 */
[----:B------:R-:W-:Y:S01]  /*121f0*/  @!P2 ST.E.64 desc[UR54][R32.64], R44 ;  /* 0x0000002c2000a985 */ /* 0x000fe2000c101b36 */
[C---:B------:R-:W-:Y:S02]  /*12200*/  @!P3 LEA R28, P6, R39.reuse, R24, 0x2 ;  /* 0x00000018271cb211 */ /* 0x040fe400078c10ff */
[----:B------:R-:W-:Y:S01]  /*12210*/  ISETP.GE.AND P2, PT, R232, UR4, PT ;  /* 0x00000004e8007c0c */ /* 0x000fe2000bf46270 */
[----:B------:R-:W-:Y:S01]  /*12220*/  @!P5 ST.E.64 desc[UR54][R34.64], R50 ;  /* 0x000000322200d985 */ /* 0x000fe2000c101b36 */
[----:B------:R-:W-:Y:S02]  /*12230*/  @!P3 LEA.HI.X R29, R39, R25, R27, 0x2, P6 ;  /* 0x00000019271db211 */ /* 0x000fe400030f141b */
[----:B------:R-:W-:Y:S01]  /*12240*/  SHF.R.S32.HI R27, RZ, 0x1f, R41 ;  /* 0x0000001fff1b7819 */ /* 0x000fe20000011429 */
[----:B------:R2:W-:Y:S01]  /*12250*/  @!P4 ST.E.64 desc[UR54][R10.64], R60 ;  /* 0x0000003c0a00c985 */ /* 0x0005e2000c101b36 */
[----:B------:R-:W-:-:S02]  /*12260*/  ISETP.GE.AND P4, PT, R233, UR4, PT ;  /* 0x00000004e9007c0c */ /* 0x000fc4000bf86270 */
[-C--:B------:R-:W-:Y:S01]  /*12270*/  @!P0 LEA R30, P6, R41, R24.reuse, 0x2 ;  /* 0x00000018291e8211 */ /* 0x080fe200078c10ff */
[----:B------:R3:W-:Y:S01]  /*12280*/  @!P3 ST.E.64 desc[UR54][R28.64], R66 ;  /* 0x000000421c00b985 */ /* 0x0007e2000c101b36 */
[----:B------:R-:W-:Y:S02]  /*12290*/  @!P1 LEA R36, P5, R19, R24, 0x2 ;  /* 0x0000001813249211 */ /* 0x000fe400078a10ff */
[-C--:B------:R-:W-:Y:S02]  /*122a0*/  @!P0 LEA.HI.X R31, R41, R25.reuse, R27, 0x2, P6 ;  /* 0x00000019291f8211 */ /* 0x080fe400030f141b */
[----:B------:R-:W-:Y:S02]  /*122b0*/  SHF.R.S32.HI R27, RZ, 0x1f, R19 ;  /* 0x0000001fff1b7819 */ /* 0x000fe40000011413 */
[----:B------:R-:W-:Y:S01]  /*122c0*/  ISETP.GE.AND P3, PT, R231, UR4, PT ;  /* 0x00000004e7007c0c */ /* 0x000fe2000bf66270 */
[----:B------:R4:W-:Y:S01]  /*122d0*/  @!P0 ST.E.64 desc[UR54][R30.64], R68 ;  /* 0x000000441e008985 */ /* 0x0009e2000c101b36 */
[----:B------:R-:W-:-:S02]  /*122e0*/  @!P1 LEA.HI.X R37, R19, R25, R27, 0x2, P5 ;  /* 0x0000001913259211 */ /* 0x000fc400028f141b */
[CC--:B-1----:R-:W-:Y:S02]  /*122f0*/  @!P4 LEA R8, P0, R233.reuse, R24.reuse, 0x2 ;  /* 0x00000018e908c211 */ /* 0x0c2fe400078010ff */
[----:B--2---:R-:W-:Y:S01]  /*12300*/  @!P2 LEA R10, P6, R232, R24, 0x2 ;  /* 0x00000018e80aa211 */ /* 0x004fe200078c10ff */
[----:B------:R-:W-:Y:S01]  /*12310*/  @!P1 ST.E.64 desc[UR54][R36.64], R74 ;  /* 0x0000004a24009985 */ /* 0x000fe2000c101b36 */
[----:B------:R-:W-:Y:S02]  /*12320*/  @!P4 LEA.HI.X R9, R233, R25, R137, 0x2, P0 ;  /* 0x00000019e909c211 */ /* 0x000fe400000f1489 */
[----:B------:R-:W-:Y:S02]  /*12330*/  ISETP.GE.AND P1, PT, R230, UR4, PT ;  /* 0x00000004e6007c0c */ /* 0x000fe4000bf26270 */
[----:B------:R-:W-:Y:S01]  /*12340*/  ISETP.GE.AND P0, PT, R229, UR4, PT ;  /* 0x00000004e5007c0c */ /* 0x000fe2000bf06270 */
[----:B------:R1:W-:Y:S01]  /*12350*/  @!P4 ST.E.64 desc[UR54][R8.64], R76 ;  /* 0x0000004c0800c985 */ /* 0x0003e2000c101b36 */
[----:B------:R-:W-:-:S02]  /*12360*/  ISETP.GE.AND P4, PT, R228, UR4, PT ;  /* 0x00000004e4007c0c */ /* 0x000fc4000bf86270 */
[C---:B------:R-:W-:Y:S02]  /*12370*/  @!P3 LEA R20, P5, R231.reuse, R24, 0x2 ;  /* 0x00000018e714b211 */ /* 0x040fe400078a10ff */
[-C--:B------:R-:W-:Y:S02]  /*12380*/  @!P2 LEA.HI.X R11, R232, R25.reuse, R136, 0x2, P6 ;  /* 0x00000019e80ba211 */ /* 0x080fe400030f1488 */
[----:B------:R-:W-:-:S03]  /*12390*/  @!P3 LEA.HI.X R21, R231, R25, R135, 0x2, P5 ;  /* 0x00000019e715b211 */ /* 0x000fc600028f1487 */
[CC--:B---3--:R-:W-:Y:S01]  /*123a0*/  @!P1 LEA R28, P5, R230.reuse, R24.reuse, 0x2 ;  /* 0x00000018e61c9211 */ /* 0x0c8fe200078a10ff */
[----:B------:R2:W-:Y:S01]  /*123b0*/  @!P2 ST.E.64 desc[UR54][R10.64], R82 ;  /* 0x000000520a00a985 */ /* 0x0005e2000c101b36 */
[----:B------:R-:W-:Y:S02]  /*123c0*/  ISETP.GE.AND P2, PT, R227, UR4, PT ;  /* 0x00000004e3007c0c */ /* 0x000fe4000bf46270 */
[CC--:B----4-:R-:W-:Y:S01]  /*123d0*/  @!P0 LEA R30, P6, R229.reuse, R24.reuse, 0x2 ;  /* 0x00000018e51e8211 */ /* 0x0d0fe200078c10ff */
        /* <DEDUP_REMOVED lines=9> */
[----:B-1----:R-:W-:-:S03]  /*12470*/  @!P2 LEA R8, P0, R227, R24, 0x2 ;  /* 0x00000018e308a211 */ /* 0x002fc600078010ff */
[----:B------:R-:W-:Y:S01]  /*12480*/  @!P4 ST.E.64 desc[UR54][R32.64], R98 ;  /* 0x000000622000c985 */ /* 0x000fe2000c101b36 */
[----:B------:R-:W-:Y:S02]  /*12490*/  ISETP.GE.AND P4, PT, R224, UR4, PT ;  /* 0x00000004e0007c0c */ /* 0x000fe4000bf86270 */
[CC--:B--2---:R-:W-:Y:S02]  /*124a0*/  @!P3 LEA R10, P5, R226.reuse, R24.reuse, 0x2 ;  /* 0x00000018e20ab211 */ /* 0x0c4fe400078a10ff */
[-C--:B------:R-:W-:Y:S02]  /*124b0*/  @!P2 LEA.HI.X R9, R227, R25.reuse, R56, 0x2, P0 ;  /* 0x00000019e309a211 */ /* 0x080fe400000f1438 */
[----:B------:R-:W-:Y:S02]  /*124c0*/  ISETP.GE.AND P0, PT, R223, UR4, PT ;  /* 0x00000004df007c0c */ /* 0x000fe4000bf06270 */
[----:B------:R-:W-:Y:S01]  /*124d0*/  @!P3 LEA.HI.X R11, R226, R25, R55, 0x2, P5 ;  /* 0x00000019e20bb211 */ /* 0x000fe200028f1437 */
[----:B------:R1:W-:Y:S01]  /*124e0*/  @!P2 ST.E.64 desc[UR54][R8.64], R100 ;  /* 0x000000640800a985 */ /* 0x0003e2000c101b36 */
[----:B---3--:R-:W-:-:S02]  /*124f0*/  @!P1 LEA R20, P6, R225, R24, 0x2 ;  /* 0x00000018e1149211 */ /* 0x008fc400078c10ff */
[----:B------:R-:W-:Y:S01]  /*12500*/  ISETP.GE.AND P2, PT, R222, UR4, PT ;  /* 0x00000004de007c0c */ /* 0x000fe2000bf46270 */
[----:B------:R2:W-:Y:S01]  /*12510*/  @!P3 ST.E.64 desc[UR54][R10.64], R106 ;  /* 0x0000006a0a00b985 */ /* 0x0005e2000c101b36 */
[-C--:B------:R-:W-:Y:S02]  /*12520*/  @!P1 LEA.HI.X R21, R225, R25.reuse, R54, 0x2, P6 ;  /* 0x00000019e1159211 */ /* 0x080fe400030f1436 */
[C---:B----4-:R-:W-:Y:S02]  /*12530*/  @!P4 LEA R28, P3, R224.reuse, R24, 0x2 ;  /* 0x00000018e01cc211 */ /* 0x050fe400078610ff */
        /* <DEDUP_REMOVED lines=11> */
[-C--:B--2---:R-:W-:Y:S02]  /*125f0*/  @!P5 LEA R10, P0, R221, R24.reuse, 0x2 ;  /* 0x00000018dd0ad211 */ /* 0x084fe400078010ff */
[CC--:B---3--:R-:W-:Y:S01]  /*12600*/  @!P3 LEA R20, P4, R220.reuse, R24.reuse, 0x2 ;  /* 0x00000018dc14b211 */ /* 0x0c8fe200078810ff */
        /* <DEDUP_REMOVED lines=8> */
.L_x_5315:
[----:B------:R-:W-:Y:S05]  /*12690*/  BSYNC B1 ;  /* 0x0000000000017941 */ /* 0x000fea0003800000 */
.L_x_5314:
[----:B------:R-:W-:Y:S01]  /*126a0*/  ISETP.GE.AND P0, PT, R26, R3, PT ;  /* 0x000000031a00720c */ /* 0x000fe20003f06270 */
[----:B----4-:R3:W4:Y:S04]  /*126b0*/  SHFL.IDX PT, R9, R2, 0x1, 0x1c1f ;  /* 0x003c1f0002097f89 */ /* 0x01072800000e0000 */
[----:B------:R3:W0:Y:S08]  /*126c0*/  SHFL.IDX PT, R8, R0, 0x1, 0x1c1f ;  /* 0x003c1f0000087f89 */ /* 0x00063000000e0000 */
[----:B---3--:R-:W-:Y:S05]  /*126d0*/  @P0 BRA `(.L_x_5313) ;  /* 0x00000014001c0947 */ /* 0x008fea0003800000 */
[----:B------:R-:W-:Y:S01]  /*126e0*/  ULDC UR4, c[0x0][0xac8] ;  /* 0x0002b20000047ab9 */ /* 0x000fe20000000800 */
[C---:B--2---:R-:W-:Y:S01]  /*126f0*/  VIADD R25, R16.reuse, 0x20 ;  /* 0x0000002010197836 */ /* 0x044fe20000000000 */
        /* <DEDUP_REMOVED lines=9> */
[----:B0-----:R-:W-:Y:S02]  /*12790*/  SHF.R.S32.HI R0, RZ, 0x1f, R25 ;  /* 0x0000001fff007819 */ /* 0x001fe40000011419 */
[CC--:B------:R-:W-:Y:S01]  /*127a0*/  @!P4 LEA R10, P0, R235.reuse, R8.reuse, 0x2 ;  /* 0x00000008eb0ac211 */ /* 0x0c0fe200078010ff */
[----:B----4-:R-:W-:Y:S02]  /*127b0*/  @!P1 IMAD.WIDE R2, R16, 0x4, R8 ;  /* 0x0000000410029825 */ /* 0x010fe400078e0208 */
[C---:B------:R-:W-:Y:S02]  /*127c0*/  @!P2 LEA R20, P6, R22.reuse, R8, 0x2 ;  /* 0x000000081614a211 */ /* 0x040fe400078c10ff */
[-C--:B------:R-:W-:Y:S01]  /*127d0*/  @!P4 LEA.HI.X R11, R235, R9.reuse, R139, 0x2, P0 ;  /* 0x00000009eb0bc211 */ /* 0x080fe200000f148b */
[----:B------:R0:W-:Y:S01]  /*127e0*/  @!P1 ST.E.64 desc[UR54][R2.64], R12 ;  /* 0x0000000c02009985 */ /* 0x0001e2000c101b36 */
[----:B------:R-:W-:-:S02]  /*127f0*/  @!P2 LEA.HI.X R21, R22, R9, R21, 0x2, P6 ;  /* 0x000000091615a211 */ /* 0x000fc400030f1415 */
[----:B------:R-:W-:Y:S01]  /*12800*/  ISETP.GE.AND P0, PT, R29, UR4, PT ;  /* 0x000000041d007c0c */ /* 0x000fe2000bf06270 */
[----:B------:R2:W-:Y:S01]  /*12810*/  @!P4 ST.E.64 desc[UR54][R10.64], R14 ;  /* 0x0000000e0a00c985 */ /* 0x0005e2000c101b36 */
[----:B------:R-:W-:Y:S02]  /*12820*/  ISETP.GE.AND P4, PT, R27, UR4, PT ;  /* 0x000000041b007c0c */ /* 0x000fe4000bf86270 */
[----:B-1----:R-:W-:-:S04]  /*12830*/  @!P3 LEA R24, P1, R25, R8, 0x2 ;  /* 0x000000081918b211 */ /* 0x002fc800078210ff */
[-C--:B------:R-:W-:Y:S02]  /*12840*/  @!P3 LEA.HI.X R25, R25, R9.reuse, R0, 0x2, P1 ;  /* 0x000000091919b211 */ /* 0x080fe400008f1400 */
[----:B------:R-:W-:Y:S02]  /*12850*/  ISETP.GE.AND P1, PT, R31, UR4, PT ;  /* 0x000000041f007c0c */ /* 0x000fe4000bf26270 */
[CC--:B0-----:R-:W-:Y:S02]  /*12860*/  @!P5 LEA R2, P6, R234.reuse, R8.reuse, 0x2 ;  /* 0x00000008ea02d211 */ /* 0x0c1fe400078c10ff */
[----:B------:R-:W-:Y:S02]  /*12870*/  SHF.R.S32.HI R0, RZ, 0x1f, R27 ;  /* 0x0000001fff007819 */ /* 0x000fe4000001141b */
[----:B------:R-:W-:Y:S02]  /*12880*/  @!P5 LEA.HI.X R3, R234, R9, R138, 0x2, P6 ;  /* 0x00000009ea03d211 */ /* 0x000fe400030f148a */
[----:B--2---:R-:W-:-:S03]  /*12890*/  @!P4 LEA R10, P6, R27, R8, 0x2 ;  /* 0x000000081b0ac211 */ /* 0x004fc600078c10ff */
[----:B------:R0:W-:Y:S01]  /*128a0*/  @!P5 ST.E.64 desc[UR54][R2.64], R46 ;  /* 0x0000002e0200d985 */ /* 0x0001e2000c101b36 */
[-C--:B------:R-:W-:Y:S02]  /*128b0*/  @!P4 LEA.HI.X R11, R27, R9.reuse, R0, 0x2, P6 ;  /* 0x000000091b0bc211 */ /* 0x080fe400030f1400 */
[----:B------:R-:W-:Y:S01]  /*128c0*/  SHF.R.S32.HI R0, RZ, 0x1f, R29 ;  /* 0x0000001fff007819 */ /* 0x000fe2000001141d */
[----:B------:R1:W-:Y:S01]  /*128d0*/  @!P2 ST.E.64 desc[UR54][R20.64], R48 ;  /* 0x000000301400a985 */ /* 0x0003e2000c101b36 */
[----:B------:R-:W-:Y:S02]  /*128e0*/  ISETP.GE.AND P2, PT, R19, UR4, PT ;  /* 0x0000000413007c0c */ /* 0x000fe4000bf46270 */
[----:B------:R-:W-:Y:S01]  /*128f0*/  @!P0 LEA R12, P6, R29, R8, 0x2 ;  /* 0x000000081d0c8211 */ /* 0x000fe200078c10ff */
[----:B------:R-:W-:Y:S01]  /*12900*/  @!P3 ST.E.64 desc[UR54][R24.64], R62 ;  /* 0x0000003e1800b985 */ /* 0x000fe2000c101b36 */
[----:B------:R-:W-:Y:S02]  /*12910*/  ISETP.GE.AND P3, PT, R233, UR4, PT ;  /* 0x00000004e9007c0c */ /* 0x000fe4000bf66270 */
[----:B------:R-:W-:Y:S01]  /*12920*/  @!P0 LEA.HI.X R13, R29, R9, R0, 0x2, P6 ;  /* 0x000000091d0d8211 */ /* 0x000fe200030f1400 */
[----:B------:R2:W-:Y:S01]  /*12930*/  @!P4 ST.E.64 desc[UR54][R10.64], R64 ;  /* 0x000000400a00c985 */ /* 0x0005e2000c101b36 */
[----:B------:R-:W-:-:S02]  /*12940*/  SHF.R.S32.HI R0, RZ, 0x1f, R31 ;  /* 0x0000001fff007819 */ /* 0x000fc4000001141f */
[CC--:B------:R-:W-:Y:S01]  /*12950*/  @!P1 LEA R14, P6, R31.reuse, R8.reuse, 0x2 ;  /* 0x000000081f0e9211 */ /* 0x0c0fe200078c10ff */
[----:B------:R3:W-:Y:S01]  /*12960*/  @!P0 ST.E.64 desc[UR54][R12.64], R70 ;  /* 0x000000460c008985 */ /* 0x0007e2000c101b36 */
[----:B------:R-:W-:Y:S02]  /*12970*/  ISETP.GE.AND P4, PT, R232, UR4, PT ;  /* 0x00000004e8007c0c */ /* 0x000fe4000bf86270 */
[----:B------:R-:W-:Y:S02]  /*12980*/  @!P1 LEA.HI.X R15, R31, R9, R0, 0x2, P6 ;  /* 0x000000091f0f9211 */ /* 0x000fe400030f1400 */
[----:B------:R-:W-:Y:S02]  /*12990*/  SHF.R.S32.HI R0, RZ, 0x1f, R19 ;  /* 0x0000001fff007819 */ /* 0x000fe40000011413 */
[----:B------:R-:W-:Y:S01]  /*129a0*/  @!P2 LEA R26, P5, R19, R8, 0x2 ;  /* 0x00000008131aa211 */ /* 0x000fe200078a10ff */
[----:B------:R4:W-:Y:S01]  /*129b0*/  @!P1 ST.E.64 desc[UR54][R14.64], R72 ;  /* 0x000000480e009985 */ /* 0x0009e2000c101b36 */
[----:B------:R-:W-:-:S02]  /*129c0*/  ISETP.GE.AND P0, PT, R231, UR4, PT ;  /* 0x00000004e7007c0c */ /* 0x000fc4000bf06270 */
[-C--:B------:R-:W-:Y:S02]  /*129d0*/  @!P2 LEA.HI.X R27, R19, R9.reuse, R0, 0x2, P5 ;  /* 0x00000009131ba211 */ /* 0x080fe400028f1400 */
[----:B------:R-:W-:Y:S02]  /*129e0*/  ISETP.GE.AND P1, PT, R230, UR4, PT ;  /* 0x00000004e6007c0c */ /* 0x000fe4000bf26270 */
[-C--:B0-----:R-:W-:Y:S01]  /*129f0*/  @!P3 LEA R2, P6, R233, R8.reuse, 0x2 ;  /* 0x00000008e902b211 */ /* 0x081fe200078c10ff */
[----:B------:R-:W-:Y:S01]  /*12a00*/  @!P2 ST.E.64 desc[UR54][R26.64], R78 ;  /* 0x0000004e1a00a985 */ /* 0x000fe2000c101b36 */
[----:B------:R-:W-:Y:S02]  /*12a10*/  ISETP.GE.AND P2, PT, R229, UR4, PT ;  /* 0x00000004e5007c0c */ /* 0x000fe4000bf46270 */
[----:B-1----:R-:W-:Y:S02]  /*12a20*/  @!P4 LEA R20, P5, R232, R8, 0x2 ;  /* 0x00000008e814c211 */ /* 0x002fe400078a10ff */
[----:B------:R-:W-:-:S02]  /*12a30*/  @!P3 LEA.HI.X R3, R233, R9, R137, 0x2, P6 ;  /* 0x00000009e903b211 */ /* 0x000fc400030f1489 */
[-C--:B------:R-:W-:Y:S02]  /*12a40*/  @!P4 LEA.HI.X R21, R232, R9.reuse, R136, 0x2, P5 ;  /* 0x00000009e815c211 */ /* 0x080fe400028f1488 */
[CC--:B--2---:R-:W-:Y:S01]  /*12a50*/  @!P0 LEA R10, P5, R231.reuse, R8.reuse, 0x2 ;  /* 0x00000008e70a8211 */ /* 0x0c4fe200078a10ff */
[----:B------:R0:W-:Y:S01]  /*12a60*/  @!P3 ST.E.64 desc[UR54][R2.64], R80 ;  /* 0x000000500200b985 */ /* 0x0001e2000c101b36 */
[----:B------:R-:W-:Y:S02]  /*12a70*/  ISETP.GE.AND P3, PT, R228, UR4, PT ;  /* 0x00000004e4007c0c */ /* 0x000fe4000bf66270 */
[----:B---3--:R-:W-:Y:S01]  /*12a80*/  @!P1 LEA R12, P6, R230, R8, 0x2 ;  /* 0x00000008e60c9211 */ /* 0x008fe200078c10ff */
[----:B------:R1:W-:Y:S01]  /*12a90*/  @!P4 ST.E.64 desc[UR54][R20.64], R86 ;  /* 0x000000561400c985 */ /* 0x0003e2000c101b36 */
[----:B------:R-:W-:Y:S02]  /*12aa0*/  @!P0 LEA.HI.X R11, R231, R9, R135, 0x2, P5 ;  /* 0x00000009e70b8211 */ /* 0x000fe400028f1487 */
[----:B------:R-:W-:-:S02]  /*12ab0*/  ISETP.GE.AND P4, PT, R227, UR4, PT ;  /* 0x00000004e3007c0c */ /* 0x000fc4000bf86270 */
[CC--:B----4-:R-:W-:Y:S01]  /*12ac0*/  @!P2 LEA R14, P5, R229.reuse, R8.reuse, 0x2 ;  /* 0x00000008e50ea211 */ /* 0x0d0fe200078a10ff */
[----:B------:R2:W-:Y:S01]  /*12ad0*/  @!P0 ST.E.64 desc[UR54][R10.64], R88 ;  /* 0x000000580a008985 */ /* 0x0005e2000c101b36 */
[-C--:B------:R-:W-:Y:S02]  /*12ae0*/  @!P1 LEA.HI.X R13, R230, R9.reuse, R59, 0x2, P6 ;  /* 0x00000009e60d9211 */ /* 0x080fe400030f143b */
        /* <DEDUP_REMOVED lines=27> */
[-C--:B------:R-:W-:Y:S02]  /*12ca0*/  @!P5 LEA R14, P1, R222, R8.reuse, 0x2 ;  /* 0x00000008de0ed211 */ /* 0x080fe400078210ff */
[CC--:B-1----:R-:W-:Y:S01]  /*12cb0*/  @!P4 LEA R20, P2, R221.reuse, R8.reuse, 0x2 ;  /* 0x00000008dd14c211 */ /* 0x0c2fe200078410ff */
[----:B------:R4:W-:Y:S01]  /*12cc0*/  @!P3 ST.E.64 desc[UR54][R2.64], R120 ;  /* 0x000000780200b985 */ /* 0x0009e2000c101b36 */
[----:B--2---:R-:W-:Y:S02]  /*12cd0*/  @!P0 LEA R24, P6, R220, R8, 0x2 ;  /* 0x00000008dc188211 */ /* 0x004fe400078c10ff */
[-C--:B------:R-:W-:Y:S02]  /*12ce0*/  @!P5 LEA.HI.X R15, R222, R9.reuse, R43, 0x2, P1 ;  /* 0x00000009de0fd211 */ /* 0x080fe400008f142b */
[-C--:B------:R-:W-:Y:S02]  /*12cf0*/  @!P4 LEA.HI.X R21, R221, R9.reuse, R42, 0x2, P2 ;  /* 0x00000009dd15c211 */ /* 0x080fe400010f142a */
[----:B------:R-:W-:Y:S01]  /*12d00*/  @!P0 LEA.HI.X R25, R220, R9, R40, 0x2, P6 ;  /* 0x00000009dc198211 */ /* 0x000fe200030f1428 */
[----:B------:R4:W-:Y:S04]  /*12d10*/  @!P5 ST.E.64 desc[UR54][R14.64], R126 ;  /* 0x0000007e0e00d985 */ /* 0x0009e8000c101b36 */
[----:B------:R4:W-:Y:S04]  /*12d20*/  @!P4 ST.E.64 desc[UR54][R20.64], R128 ;  /* 0x000000801400c985 */ /* 0x0009e8000c101b36 */
[----:B------:R4:W-:Y:S01]  /*12d30*/  @!P0 ST.E.64 desc[UR54][R24.64], R4 ;  /* 0x0000000418008985 */ /* 0x0009e2000c101b36 */
[----:B------:R-:W-:-:S13]  /*12d40*/  ISETP.GE.AND P0, PT, R23, UR4, PT ;  /* 0x0000000417007c0c */ /* 0x000fda000bf06270 */
[----:B----4-:R-:W-:Y:S05]  /*12d50*/  @P0 BRA `(.L_x_5313) ;  /* 0x0000000c007c0947 */ /* 0x010fea0003800000 */
[----:B------:R-:W-:-:S04]  /*12d60*/  LEA R2, P0, R23, R8, 0x2 ;  /* 0x0000000817027211 */ /* 0x000fc800078010ff */
[----:B------:R-:W-:-:S05]  /*12d70*/  LEA.HI.X R3, R23, R9, R38, 0x2, P0 ;  /* 0x0000000917037211 */ /* 0x000fca00000f1426 */
[----:B------:R0:W-:Y:S01]  /*12d80*/  ST.E.64 desc[UR54][R2.64], R6 ;  /* 0x0000000602007985 */ /* 0x0001e2000c101b36 */
[----:B------:R-:W-:Y:S05]  /*12d90*/  BRA `(.L_x_5313) ;  /* 0x0000000c006c7947 */ /* 0x000fea0003800000 */
.L_x_5304:
        /* <DEDUP_REMOVED lines=31> */
.L_x_5316:
[----:B------:R-:W-:Y:S01]  /*12f90*/  USEL UR43, UR43, URZ, !UP0 ;  /* 0x0000003f2b2b7287 */ /* 0x000fe2000c000000 */
[----:B------:R-:W-:Y:S01]  /*12fa0*/  BSSY B1, `(.L_x_5317) ;  /* 0x0000038000017945 */ /* 0x000fe20003800000 */
[----:B------:R-:W-:-:S03]  /*12fb0*/  USEL UR42, UR42, URZ, !UP0 ;  /* 0x0000003f2a2a7287 */ /* 0x000fc6000c000000 */
[----:B------:R-:W-:Y:S09]  /*12fc0*/  @P0 BRA `(.L_x_5318) ;  /* 0x0000000000d40947 */ /* 0x000ff20003800000 */
        /* <DEDUP_REMOVED lines=53> */
.L_x_5318:
[----:B------:R-:W-:Y:S05]  /*13320*/  BSYNC B1 ;  /* 0x0000000000017941 */ /* 0x000fea0003800000 */
.L_x_5317:
[----:B------:R-:W-:-:S06]  /*13330*/  UISETP.GT.AND UP0, UPT, UR46, 0x1, UPT ;  /* 0x000000012e00788c */ /* 0x000fcc000bf04270 */
[----:B------:R-:W-:-:S13]  /*13340*/  PLOP3.LUT P0, PT, PT, PT, UP0, 0x80, 0x0 ;  /* 0x000000000000781c */ /* 0x000fda0003f0f008 */
[----:B------:R-:W-:Y:S05]  /*13350*/  @P0 BRA `(.L_x_5313) ;  /* 0x0000000400fc0947 */ /* 0x000fea0003800000 */
[----:B------:R-:W1:Y:S01]  /*13360*/  LDC R11, c[0x0][0xbe8] ;  /* 0x0002fa00ff0b7b82 */ /* 0x000e620000000800 */
[----:B------:R-:W-:Y:S01]  /*13370*/  ULDC.64 UR12, c[0x0][0xaa0] ;  /* 0x0002a800000c7ab9 */ /* 0x000fe20000000a00 */
[----:B------:R-:W-:Y:S01]  /*13380*/  IMAD R2, R18, 0x20, R236 ;  /* 0x0000002012027824 */ /* 0x000fe200078e02ec */
[----:B------:R-:W-:Y:S01]  /*13390*/  UIMAD UR10, UR16, UR12, URZ ;  /* 0x0000000c100a72a4 */ /* 0x000fe2000f8e023f */
[----:B------:R-:W-:Y:S01]  /*133a0*/  VIADD R8, R236, UR36 ;  /* 0x00000024ec087c36 */ /* 0x000fe20008000000 */
[----:B------:R-:W-:Y:S01]  /*133b0*/  UIMAD.WIDE.U32 UR8, UR4, UR12, URZ ;  /* 0x0000000c040872a5 */ /* 0x000fe2000f8e003f */
[----:B------:R-:W-:Y:S01]  /*133c0*/  VIADD R6, R2, UR36 ;  /* 0x0000002402067c36 */ /* 0x000fe20008000000 */
[----:B------:R-:W-:Y:S01]  /*133d0*/  UIMAD UR10, UR4, UR13, UR10 ;  /* 0x0000000d040a72a4 */ /* 0x000fe2000f8e020a */
[----:B------:R-:W-:Y:S02]  /*133e0*/  BSSY B1, `(.L_x_5319) ;  /* 0x0000040000017945 */ /* 0x000fe40003800000 */
[----:B0-----:R-:W-:Y:S01]  /*133f0*/  IMAD.MOV.U32 R5, RZ, RZ, R6 ;  /* 0x000000ffff057224 */ /* 0x001fe200078e0006 */
[----:B------:R-:W-:-:S03]  /*13400*/  UIADD3 UR9, UR9, UR10, URZ ;  /* 0x0000000a09097290 */ /* 0x000fc6000fffe03f */
[----:B------:R-:W-:Y:S02]  /*13410*/  ULDC.64 UR10, c[0x0][0xae8] ;  /* 0x0002ba00000a7ab9 */ /* 0x000fe40000000a00 */
        /* <DEDUP_REMOVED lines=60> */
.L_x_5320:
[----:B------:R-:W-:Y:S05]  /*137e0*/  BSYNC B1 ;  /* 0x0000000000017941 */ /* 0x000fea0003800000 */
.L_x_5319:
        /* <DEDUP_REMOVED lines=17> */
.L_x_5322:
[----:B------:R-:W-:Y:S05]  /*13900*/  BSYNC B1 ;  /* 0x0000000000017941 */ /* 0x000fea0003800000 */
.L_x_5321:
        /* <DEDUP_REMOVED lines=17> */
.L_x_5324:
[----:B------:R-:W-:Y:S05]  /*13a20*/  BSYNC B1 ;  /* 0x0000000000017941 */ /* 0x000fea0003800000 */
.L_x_5323:
        /* <DEDUP_REMOVED lines=18> */
.L_x_5313:
[----:B------:R-:W-:Y:S05]  /*13b50*/  BSYNC B0 ;  /* 0x0000000000007941 */ /* 0x000fea0003800000 */
.L_x_5303:
[----:B------:R-:W-:Y:S02]  /*13b60*/  ULDC UR4, c[0x0][0xc3c] ;  /* 0x00030f0000047ab9 */ /* 0x000fe40000000800 */
[----:B------:R-:W-:-:S06]  /*13b70*/  UISETP.GE.AND UP0, UPT, UR7, UR4, UPT ;  /* 0x000000040700728c */ /* 0x000fcc000bf06270 */
[----:B------:R-:W-:-:S13]  /*13b80*/  PLOP3.LUT P0, PT, PT, PT, UP0, 0x80, 0x0 ;  /* 0x000000000000781c */ /* 0x000fda0003f0f008 */
[----:B------:R-:W-:Y:S05]  /*13b90*/  @!P0 BRA `(.L_x_5325) ;  /* 0xfffffed400288947 */ /* 0x000fea000383ffff */
[----:B------:R-:W-:Y:S05]  /*13ba0*/  EXIT ;  /* 0x000000000000794d */ /* 0x000fea0003800000 */
.L_x_5263:
        /* <DEDUP_REMOVED lines=20> */
.L_x_5326:
        /* <DEDUP_REMOVED lines=44> */
.L_x_5330:
        /* <DEDUP_REMOVED lines=39> */
.L_x_5328:
        /* <DEDUP_REMOVED lines=15> */
.L_x_5331:
        /* <DEDUP_REMOVED lines=62> */
.L_x_5332:
        /* <DEDUP_REMOVED lines=63> */
.L_x_5333:
[----:B01----:R-:W-:-:S05]  /*14ae0*/  LOP3.LUT R3, RZ, R2, RZ, 0x33, !PT ;  /* 0x00000002ff037212 */ /* 0x003fca00078e33ff */
[----:B------:R-:W-:-:S05]  /*14af0*/  IMAD.IADD R2, R6, 0x1, R3 ;  /* 0x0000000106027824 */ /* 0x000fca00078e0203 */
[----:B------:R1:W-:Y:S01]  /*14b00*/  STL [R1+0x14], R2 ;  /* 0x0000140201007387 */ /* 0x0003e20000100800 */
[----:B------:R-:W-:Y:S05]  /*14b10*/  BRA `(.L_x_5334) ;  /* 0x00000000000c7947 */ /* 0x000fea0003800000 */
.L_x_5329:
[----:B------:R0:W-:Y:S04]  /*14b20*/  STL [R1+0x10], R7 ;  /* 0x0000100701007387 */ /* 0x0001e80000100800 */
[----:B------:R0:W-:Y:S04]  /*14b30*/  STL [R1+0x14], RZ ;  /* 0x000014ff01007387 */ /* 0x0001e80000100800 */
[----:B------:R0:W-:Y:S02]  /*14b40*/  STL [R1+0x18], RZ ;  /* 0x000018ff01007387 */ /* 0x0001e40000100800 */
.L_x_5334:
        /* <DEDUP_REMOVED lines=11> */
.L_x_5327:
        /* <DEDUP_REMOVED lines=53> */
.L_x_5409:
[----:B------:R-:W-:Y:S01]  /*14f50*/  ULDC.64 UR4, c[0x0][0xc88] ;  /* 0x0003220000047ab9 */ /* 0x000fe20000000a00 */
[----:B------:R-:W-:Y:S01]  /*14f60*/  IMAD.MOV.U32 R0, RZ, RZ, RZ ;  /* 0x000000ffff007224 */ /* 0x000fe200078e00ff */
[----:B------:R-:W-:Y:S01]  /*14f70*/  UIMAD.WIDE UR4, UR42, 0x4, UR4 ;  /* 0x000000042a0478a5 */ /* 0x000fe2000f8e0204 */
[----:B------:R-:W2:Y:S01]  /*14f80*/  LDL.LU R13, [R1+0x18] ;  /* 0x00001800010d7983 */ /* 0x000ea20000300800 */
[----:B------:R-:W-:Y:S01]  /*14f90*/  ULDC.64 UR6, c[0x0][0xa08] ;  /* 0x0002820000067ab9 */ /* 0x000fe20000000a00 */
[----:B------:R-:W-:Y:S01]  /*14fa0*/  ULDC.64 UR8, c[0x0][0xa18] ;  /* 0x0002860000087ab9 */ /* 0x000fe20000000a00 */
[----:B0-----:R-:W0:Y:S02]  /*14fb0*/  LDC R10, c[0x0][0x288] ;  /* 0x0000a200ff0a7b82 */ /* 0x001e240000000800 */
[----:B------:R-:W-:Y:S02]  /*14fc0*/  IMAD.U32 R2, RZ, RZ, UR4 ;  /* 0x00000004ff027e24 */ /* 0x000fe4000f8e00ff */
[----:B------:R-:W-:Y:S01]  /*14fd0*/  IMAD.U32 R3, RZ, RZ, UR5 ;  /* 0x00000005ff037e24 */ /* 0x000fe2000f8e00ff */
[----:B------:R-:W-:Y:S01]  /*14fe0*/  ULDC.64 UR4, c[0x0][0xa28] ;  /* 0x00028a0000047ab9 */ /* 0x000fe20000000a00 */
[----:B------:R-:W-:-:S02]  /*14ff0*/  IMAD.MOV.U32 R8, RZ, RZ, RZ ;  /* 0x000000ffff087224 */ /* 0x000fc400078e00ff */
[----:B-1----:R-:W1:Y:S01]  /*15000*/  LDC R11, c[0x0][0x2f0] ;  /* 0x0000bc00ff0b7b82 */ /* 0x002e620000000800 */
[----:B------:R-:W3:Y:S01]  /*15010*/  LDG.E R2, desc[UR54][R2.64] ;  /* 0x0000003602027981 */ /* 0x000ee2000c1e1900 */
[----:B------:R-:W-:-:S04]  /*15020*/  UISETP.NE.U32.AND UP0, UPT, UR4, URZ, UPT ;  /* 0x0000003f0400728c */ /* 0x000fc8000bf05070 */
[----:B------:R-:W-:-:S06]  /*15030*/  UISETP.NE.AND.EX UP0, UPT, UR5, URZ, UPT, UP0 ;  /* 0x0000003f0500728c */ /* 0x000fcc000bf05300 */
[----:B------:R-:W-:Y:S02]  /*15040*/  PLOP3.LUT P0, PT, PT, PT, UP0, 0x80, 0x0 ;  /* 0x000000000000781c */ /* 0x000fe40003f0f008 */
[----:B---3--:R-:W-:-:S13]  /*15050*/  R2UR UR46, R2 ;  /* 0x00000000022e72ca */ /* 0x008fda00000e0000 */
[----:B------:R-:W-:Y:S02]  /*15060*/  USHF.R.S32.HI UR45, URZ, 0x1f, UR46 ;  /* 0x0000001f3f2d7899 */ /* 0x000fe4000801142e */
[----:B------:R-:W-:-:S04]  /*15070*/  @UP0 ULEA UR4, UP1, UR46, UR4, 0x2 ;  /* 0x000000042e040291 */ /* 0x000fc8000f82103f */
[----:B------:R-:W-:Y:S02]  /*15080*/  @UP0 ULEA.HI.X UR5, UR46, UR5, UR45, 0x2, UP1 ;  /* 0x000000052e050291 */ /* 0x000fe400088f142d */
[----:B------:R-:W-:Y:S01]  /*15090*/  IMAD.U32 R2, RZ, RZ, UR4 ;  /* 0x00000004ff027e24 */ /* 0x000fe2000f8e00ff */
[----:B------:R-:W-:-:S03]  /*150a0*/  USHF.L.U32 UR43, UR46, 0x2, URZ ;  /* 0x000000022e2b7899 */ /* 0x000fc6000800063f */
[----:B------:R-:W-:Y:S01]  /*150b0*/  IMAD.U32 R3, RZ, RZ, UR5 ;  /* 0x00000005ff037e24 */ /* 0x000fe2000f8e00ff */
[----:B------:R-:W-:Y:S01]  /*150c0*/  ULDC.64 UR4, c[0x0][0xa00] ;  /* 0x0002800000047ab9 */ /* 0x000fe20000000a00 */
[----:B------:R-:W-:-:S03]  /*150d0*/  USHF.L.U64.HI UR44, UR46, 0x2, UR45 ;  /* 0x000000022e2c7899 */ /* 0x000fc6000801022d */
[----:B------:R3:W5:Y:S01]  /*150e0*/  @P0 LDG.E R0, desc[UR54][R2.64] ;  /* 0x0000003602000981 */ /* 0x000762000c1e1900 */
[----:B------:R-:W-:Y:S01]  /*150f0*/  ISETP.NE.U32.AND P0, PT, RZ, UR4, PT ;  /* 0x00000004ff007c0c */ /* 0x000fe2000bf05070 */
[----:B------:R-:W-:-:S03]  /*15100*/  UIADD3 UR4, UP0, UR43, UR4, URZ ;  /* 0x000000042b047290 */ /* 0x000fc6000ff1e03f */
[----:B------:R-:W-:Y:S01]  /*15110*/  ISETP.NE.AND.EX P2, PT, RZ, UR5, PT, P0 ;  /* 0x00000005ff007c0c */ /* 0x000fe2000bf45300 */
[----:B------:R-:W-:Y:S01]  /*15120*/  UIADD3.X UR5, UR44, UR5, URZ, UP0, !UPT ;  /* 0x000000052c057290 */ /* 0x000fe200087fe43f */
[----:B------:R-:W-:Y:S01]  /*15130*/  ISETP.NE.U32.AND P0, PT, RZ, UR6, PT ;  /* 0x00000006ff007c0c */ /* 0x000fe2000bf05070 */
[----:B---3--:R-:W-:Y:S01]  /*15140*/  IMAD.U32 R2, RZ, RZ, UR4 ;  /* 0x00000004ff027e24 */ /* 0x008fe2000f8e00ff */
[----:B------:R-:W-:-:S03]  /*15150*/  UIADD3 UR4, UP0, UR43, UR6, URZ ;  /* 0x000000062b047290 */ /* 0x000fc6000ff1e03f */
[----:B------:R-:W-:Y:S01]  /*15160*/  IMAD.U32 R3, RZ, RZ, UR5 ;  /* 0x00000005ff037e24 */ /* 0x000fe2000f8e00ff */
[----:B------:R-:W-:Y:S02]  /*15170*/  UIADD3.X UR5, UR44, UR7, URZ, UP0, !UPT ;  /* 0x000000072c057290 */ /* 0x000fe400087fe43f */
[----:B------:R-:W-:Y:S01]  /*15180*/  UISETP.NE.U32.AND UP0, UPT, UR8, URZ, UPT ;  /* 0x0000003f0800728c */ /* 0x000fe2000bf05070 */
[----:B------:R-:W-:Y:S01]  /*15190*/  IMAD.U32 R4, RZ, RZ, UR4 ;  /* 0x00000004ff047e24 */ /* 0x000fe2000f8e00ff */
[----:B------:R-:W-:Y:S01]  /*151a0*/  ISETP.NE.AND.EX P0, PT, RZ, UR7, PT, P0 ;  /* 0x00000007ff007c0c */ /* 0x000fe2000bf05300 */
[----:B------:R-:W3:Y:S01]  /*151b0*/  @P2 LDG.E R9, desc[UR54][R2.64] ;  /* 0x0000003602092981 */ /* 0x000ee2000c1e1900 */
[----:B------:R-:W-:Y:S01]  /*151c0*/  UISETP.NE.AND.EX UP0, UPT, UR9, URZ, UPT, UP0 ;  /* 0x0000003f0900728c */ /* 0x000fe2000bf05300 */
[----:B------:R-:W-:-:S05]  /*151d0*/  IMAD.U32 R5, RZ, RZ, UR5 ;  /* 0x00000005ff057e24 */ /* 0x000fca000f8e00ff */
[----:B------:R-:W-:-:S05]  /*151e0*/  PLOP3.LUT P3, PT, PT, PT, UP0, 0x80, 0x0 ;  /* 0x000000000000781c */ /* 0x000fca0003f6f008 */
[----:B------:R-:W-:Y:S01]  /*151f0*/  @UP0 UIADD3 UR4, UP1, UR43, UR8, URZ ;  /* 0x000000082b040290 */ /* 0x000fe2000ff3e03f */
[----:B------:R-:W5:Y:S03]  /*15200*/  @P0 LDG.E R8, desc[UR54][R4.64] ;  /* 0x0000003604080981 */ /* 0x000f66000c1e1900 */
[----:B------:R-:W-:Y:S02]  /*15210*/  @UP0 UIADD3.X UR5, UR44, UR9, URZ, UP1, !UPT ;  /* 0x000000092c050290 */ /* 0x000fe40008ffe43f */
[----:B------:R-:W-:-:S04]  /*15220*/  IMAD.U32 R6, RZ, RZ, UR4 ;  /* 0x00000004ff067e24 */ /* 0x000fc8000f8e00ff */
[----:B------:R-:W-:-:S05]  /*15230*/  IMAD.U32 R7, RZ, RZ, UR5 ;  /* 0x00000005ff077e24 */ /* 0x000fca000f8e00ff */
[----:B0-----:R0:W4:Y:S01]  /*15240*/  @P3 LDG.E R10, desc[UR54][R6.64] ;  /* 0x00000036060a3981 */ /* 0x001122000c1e1900 */
[----:B------:R-:W-:Y:S01]  /*15250*/  UMOV UR47, URZ ;  /* 0x0000003f002f7c82 */ /* 0x000fe20008000000 */
[C---:B--2---:R-:W-:Y:S01]  /*15260*/  R2UR UR36, R13.reuse ;  /* 0x000000000d2472ca */ /* 0x044fe200000e0000 */
[----:B0-----:R-:W0:Y:S02]  /*15270*/  LDC.64 R6, c[0x0][0x418] ;  /* 0x00010600ff067b82 */ /* 0x001e240000000a00 */
[----:B0-----:R-:W-:Y:S02]  /*15280*/  ISETP.NE.U32.AND P1, PT, R6, RZ, PT ;  /* 0x000000ff0600720c */ /* 0x001fe40003f25070 */
[----:B------:R-:W-:Y:S02]  /*15290*/  LOP3.LUT R6, R13, 0xff000000, RZ, 0xc0, !PT ;  /* 0xff0000000d067812 */ /* 0x000fe400078ec0ff */
[----:B------:R-:W-:Y:S02]  /*152a0*/  ISETP.NE.AND.EX P1, PT, R7, RZ, PT, P1 ;  /* 0x000000ff0700720c */ /* 0x000fe40003f25310 */
[----:B------:R-:W-:-:S02]  /*152b0*/  LOP3.LUT R7, R13, 0xff0000, RZ, 0xc0, !PT ;  /* 0x00ff00000d077812 */ /* 0x000fc400078ec0ff */
[----:B------:R-:W-:-:S04]  /*152c0*/  SHF.R.U32.HI R6, RZ, 0x8, R6 ;  /* 0x00000008ff067819 */ /* 0x000fc80000011606 */
[----:B------:R-:W-:Y:S02]  /*152d0*/  LEA.HI R6, R7, R6, RZ, 0x10 ;  /* 0x0000000607067211 */ /* 0x000fe400078f80ff */
[----:B---3--:R-:W-:Y:S01]  /*152e0*/  @P2 R2UR UR47, R9 ;  /* 0x00000000092f22ca */ /* 0x008fe200000e0000 */
[----:B----4-:R0:W-:Y:S01]  /*152f0*/  STL [R1+0x8], R10 ;  /* 0x0000080a01007387 */ /* 0x0101e20000100800 */
[----:B------:R-:W-:Y:S02]  /*15300*/  IMAD.MOV.U32 R12, RZ, RZ, R10 ;  /* 0x000000ffff0c7224 */ /* 0x000fe400078e000a */
[----:B0-----:R-:W0:Y:S01]  /*15310*/  LDC R10, c[0x0][0x424] ;  /* 0x00010900ff0a7b82 */ /* 0x001e220000000800 */
[----:B-1----:R-:W-:Y:S10]  /*15320*/  @P3 BRA `(.L_x_5336) ;  /* 0x0000000000143947 */ /* 0x002ff40003800000 */
[----:B------:R-:W-:Y:S05]  /*15330*/  @!P2 BRA `(.L_x_5336) ;  /* 0x000000000010a947 */ /* 0x000fea0003800000 */
[----:B------:R-:W2:Y:S04]  /*15340*/  LDG.E R7, desc[UR54][R2.64] ;  /* 0x0000003602077981 */ /* 0x000ea8000c1e1900 */
[----:B------:R-:W2:Y:S02]  /*15350*/  LDG.E R2, desc[UR54][R2.64+0x4] ;  /* 0x0000043602027981 */ /* 0x000ea4000c1e1900 */
[----:B--2---:R-:W-:-:S05]  /*15360*/  IMAD.IADD R12, R2, 0x1, -R7 ;  /* 0x00000001020c7824 */ /* 0x004fca00078e0a07 */
[----:B------:R1:W-:Y:S02]  /*15370*/  STL [R1+0x8], R12 ;  /* 0x0000080c01007387 */ /* 0x0003e40000100800 */
.L_x_5336:
[----:B------:R-:W-:Y:S01]  /*15380*/  IMAD.U32 R3, RZ, RZ, UR46 ;  /* 0x0000002eff037e24 */ /* 0x000fe2000f8e00ff */
[----:B------:R-:W-:Y:S01]  /*15390*/  ULDC.64 UR4, c[0x0][0xa20] ;  /* 0x0002880000047ab9 */ /* 0x000fe20000000a00 */
[----:B-----5:R-:W-:Y:S01]  /*153a0*/  IMAD.IADD R7, R8, 0x1, R0 ;  /* 0x0000000108077824 */ /* 0x020fe200078e0200 */
[----:B------:R-:W-:Y:S01]  /*153b0*/  ISETP.NE.U32.AND P2, PT, RZ, UR4, PT ;  /* 0x00000004ff007c0c */ /* 0x000fe2000bf45070 */
[----:B------:R-:W-:Y:S01]  /*153c0*/  ULOP3.LUT UR36, UR36, 0xffff, URZ, 0xc0, !UPT ;  /* 0x0000ffff24247892 */ /* 0x000fe2000f8ec03f */
[----:B------:R2:W-:Y:S01]  /*153d0*/  STL [R1+0x18], R3 ;  /* 0x0000180301007387 */ /* 0x0005e20000100800 */
[----:B0-----:R-:W-:Y:S02]  /*153e0*/  SEL R2, R10, 0x1, P1 ;  /* 0x000000010a027807 */ /* 0x001fe40000800000 */
[----:B------:R-:W-:Y:S01]  /*153f0*/  ISETP.NE.AND.EX P2, PT, RZ, UR5, PT, P2 ;  /* 0x00000005ff007c0c */ /* 0x000fe2000bf45320 */
[----:B------:R2:W-:Y:S02]  /*15400*/  STL [R1+0x28], R7 ;  /* 0x0000280701007387 */ /* 0x0005e40000100800 */
[----:B------:R-:W-:-:S10]  /*15410*/  IMAD R2, R2, R11, RZ ;  /* 0x0000000b02027224 */ /* 0x000fd400078e02ff */
[----:B--2---:R-:W-:Y:S05]  /*15420*/  @!P2 BRA `(.L_x_5337) ;  /* 0x000000000018a947 */ /* 0x004fea0003800000 */
[----:B------:R-:W-:-:S04]  /*15430*/  UIADD3 UR4, UP0, UR43, UR4, URZ ;  /* 0x000000042b047290 */ /* 0x000fc8000ff1e03f */
[----:B------:R-:W-:Y:S02]  /*15440*/  UIADD3.X UR5, UR44, UR5, URZ, UP0, !UPT ;  /* 0x000000052c057290 */ /* 0x000fe400087fe43f */
[----:B------:R-:W-:-:S04]  /*15450*/  IMAD.U32 R2, RZ, RZ, UR4 ;  /* 0x00000004ff027e24 */ /* 0x000fc8000f8e00ff */
[----:B------:R-:W-:-:S05]  /*15460*/  IMAD.U32 R3, RZ, RZ, UR5 ;  /* 0x00000005ff037e24 */ /* 0x000fca000f8e00ff */
[----:B------:R0:W5:Y:S01]  /*15470*/  LDG.E R2, desc[UR54][R2.64] ;  /* 0x0000003602027981 */ /* 0x000162000c1e1900 */
[----:B------:R-:W-:Y:S05]  /*15480*/  BRA `(.L_x_5338) ;  /* 0x0000000000107947 */ /* 0x000fea0003800000 */
.L_x_5337:
[----:B------:R-:W-:Y:S05]  /*15490*/  @!P0 BRA `(.L_x_5338) ;  /* 0x00000000000c8947 */ /* 0x000fea0003800000 */
[----:B------:R-:W2:Y:S04]  /*154a0*/  LDG.E R2, desc[UR54][R4.64] ;  /* 0x0000003604027981 */ /* 0x000ea8000c1e1900 */
[----:B------:R-:W2:Y:S02]  /*154b0*/  LDG.E R4, desc[UR54][R4.64+0x4] ;  /* 0x0000043604047981 */ /* 0x000ea4000c1e1900 */
[----:B--2---:R-:W-:-:S07]  /*154c0*/  IMAD.IADD R2, R4, 0x1, -R2 ;  /* 0x0000000104027824 */ /* 0x004fce00078e0a02 */
.L_x_5338:
[----:B0-----:R-:W2:Y:S01]  /*154d0*/  LDL R3, [R1+0x14] ;  /* 0x0000140001037983 */ /* 0x001ea20000100800 */
[----:B-----5:R-:W-:Y:S02]  /*154e0*/  IMAD.IADD R2, R2, 0x1, -R0 ;  /* 0x0000000102027824 */ /* 0x020fe400078e0a00 */
[----:B------:R-:W0:Y:S02]  /*154f0*/  LDC R0, c[0x0][0x448] ;  /* 0x00011200ff007b82 */ /* 0x000e240000000800 */
[----:B0-----:R-:W-:-:S13]  /*15500*/  ISETP.NE.AND P0, PT, R0, 0x1, PT ;  /* 0x000000010000780c */ /* 0x001fda0003f05270 */
[----:B------:R-:W0:Y:S08]  /*15510*/  @P0 LDC R4, c[0x0][0x44c] ;  /* 0x00011300ff040b82 */ /* 0x000e300000000800 */
[----:B------:R-:W3:Y:S01]  /*15520*/  @P0 LDC R0, c[0x0][0x450] ;  /* 0x00011400ff000b82 */ /* 0x000ee20000000800 */
[----:B--2---:R-:W-:-:S04]  /*15530*/  IMAD.SHL.U32 R3, R3, 0x80, RZ ;  /* 0x0000008003037824 */ /* 0x004fc800078e00ff */
[----:B------:R-:W-:-:S04]  /*15540*/  VIADD R3, R3, 0x7f ;  /* 0x0000007f03037836 */ /* 0x000fc80000000000 */
[----:B0-----:R-:W-:-:S05]  /*15550*/  @P0 IMAD.HI.U32 R4, R3, R4, RZ ;  /* 0x0000000403040227 */ /* 0x001fca00078e00ff */
[----:B---3--:R-:W-:Y:S01]  /*15560*/  @P0 SHF.R.U32.HI R3, RZ, R0, R4 ;  /* 0x00000000ff030219 */ /* 0x008fe20000011604 */
[C---:B------:R-:W-:Y:S01]  /*15570*/  VIADD R0, R2.reuse, 0x9f ;  /* 0x0000009f02007836 */ /* 0x040fe20000000000 */
[----:B------:R-:W-:Y:S02]  /*15580*/  IADD3 R2, R2, 0xa0, -R12 ;  /* 0x000000a002027810 */ /* 0x000fe40007ffe80c */
[----:B------:R-:W-:Y:S01]  /*15590*/  SHF.R.U32.HI R4, RZ, 0x10, R6 ;  /* 0x00000010ff047819 */ /* 0x000fe20000011606 */
[----:B------:R-:W-:-:S03]  /*155a0*/  IMAD.HI R0, R0, 0x66666667, RZ ;  /* 0x6666666700007827 */ /* 0x000fc600078e02ff */
[----:B------:R-:W-:Y:S01]  /*155b0*/  ISETP.NE.AND P0, PT, R4, RZ, PT ;  /* 0x000000ff0400720c */ /* 0x000fe20003f05270 */
[----:B------:R-:W-:Y:S01]  /*155c0*/  IMAD.IADD R2, R2, 0x1, R3 ;  /* 0x0000000102027824 */ /* 0x000fe200078e0203 */
[----:B------:R-:W-:-:S03]  /*155d0*/  SHF.R.U32.HI R3, RZ, 0x1f, R0 ;  /* 0x0000001fff037819 */ /* 0x000fc60000011600 */
[----:B------:R-:W-:Y:S01]  /*155e0*/  IMAD.HI R2, R2, 0x66666667, RZ ;  /* 0x6666666702027827 */ /* 0x000fe200078e02ff */
[----:B------:R-:W-:-:S04]  /*155f0*/  LEA.HI.SX32 R0, R0, R3, 0x1a ;  /* 0x0000000300007211 */ /* 0x000fc800078fd2ff */
[----:B------:R-:W-:-:S03]  /*15600*/  SHF.R.U32.HI R3, RZ, 0x1f, R2 ;  /* 0x0000001fff037819 */ /* 0x000fc60000011602 */
[----:B------:R-:W0:Y:S01]  /*15610*/  @!P0 LDC R4, c[0x0][0x9f0] ;  /* 0x00027c00ff048b82 */ /* 0x000e220000000800 */
[----:B------:R-:W-:Y:S01]  /*15620*/  LEA.HI.SX32 R3, R2, R3, 0x1a ;  /* 0x0000000302037211 */ /* 0x000fe200078fd2ff */
[----:B------:R-:W-:-:S03]  /*15630*/  IMAD.MOV.U32 R2, RZ, RZ, RZ ;  /* 0x000000ffff027224 */ /* 0x000fc600078e00ff */
[----:B------:R-:W-:-:S04]  /*15640*/  VIMNMX R0, R0, R3, PT ;  /* 0x0000000300007248 */ /* 0x000fc80003fe0100 */
[----:B------:R-:W-:-:S13]  /*15650*/  ISETP.GE.AND P1, PT, R0, 0x1, PT ;  /* 0x000000010000780c */ /* 0x000fda0003f26270 */
        /* <DEDUP_REMOVED lines=12> */
[----:B------:R-:W-:-:S04]  /*15720*/  IADD3 R3, R4, -0x1, R0 ;  /* 0xffffffff04037810 */ /* 0x000fc80007ffe000 */
        /* <DEDUP_REMOVED lines=14> */
.L_x_5339:
[----:B------:R-:W-:Y:S01]  /*15810*/  LOP3.LUT R6, R6, 0xff, RZ, 0xc0, !PT ;  /* 0x000000ff06067812 */ /* 0x000fe200078ec0ff */
[----:B------:R-:W-:Y:S04]  /*15820*/  BSSY B7, `(.L_x_5340) ;  /* 0x0000411000077945 */ /* 0x000fe80003800000 */
[----:B------:R-:W-:-:S05]  /*15830*/  IMAD R3, R6, R2, RZ ;  /* 0x0000000206037224 */ /* 0x000fca00078e02ff */
        /* <DEDUP_REMOVED lines=10> */
[----:B------:R-:W-:Y:S02]  /*158e0*/  VOTEU.ANY UR4, UPT, PT ;  /* 0x0000000000047886 */ /* 0x000fe400038e0100 */
[----:B------:R-:W2:Y:S08]  /*158f0*/  FLO.U32 R0, UR4 ;  /* 0x0000000400007d00 */ /* 0x000eb000080e0000 */
[----:B------:R-:W3:Y:S01]  /*15900*/  POPC R5, UR4 ;  /* 0x0000000400057d09 */ /* 0x000ee20008000000 */
[----:B--2---:R-:W-:-:S02]  /*15910*/  ISETP.EQ.U32.AND P0, PT, R0, R3, PT ;  /* 0x000000030000720c */ /* 0x004fc40003f02070 */
[----:B------:R-:W3:Y:S11]  /*15920*/  LDC.64 R2, c[0x0][0xc60] ;  /* 0x00031800ff027b82 */ /* 0x000ef60000000a00 */
[----:B---3--:R-:W2:Y:S01]  /*15930*/  @P0 ATOMG.E.ADD.STRONG.GPU PT, R3, desc[UR54][R2.64], R5 ;  /* 0x00000005020309a8 */ /* 0x008ea200081ee1f6 */
[----:B0-----:R-:W0:Y:S02]  /*15940*/  S2R R4, SR_LTMASK ;  /* 0x0000000000047919 */ /* 0x001e240000003900 */
[----:B0-----:R-:W-:-:S04]  /*15950*/  LOP3.LUT R4, R4, UR4, RZ, 0xc0, !PT ;  /* 0x0000000404047c12 */ /* 0x001fc8000f8ec0ff */
[----:B------:R-:W0:Y:S01]  /*15960*/  POPC R7, R4 ;  /* 0x0000000400077309 */ /* 0x000e220000000000 */
[----:B--2---:R-:W0:Y:S02]  /*15970*/  SHFL.IDX PT, R0, R3, R0, 0x1f ;  /* 0x00001f0003007589 */ /* 0x004e2400000e0000 */
[----:B0-----:R-:W-:-:S05]  /*15980*/  IADD3 R0, R0, UR40, R7 ;  /* 0x0000002800007c10 */ /* 0x001fca000fffe007 */
[----:B------:R2:W-:Y:S01]  /*15990*/  STL [R1+0x10], R0 ;  /* 0x0000100001007387 */ /* 0x0005e20000100800 */
[----:B------:R-:W-:Y:S05]  /*159a0*/  BRA `(.L_x_5342) ;  /* 0x0000003c00e07947 */ /* 0x000fea0003800000 */
.L_x_5341:
        /* <DEDUP_REMOVED lines=16> */
[----:B-1----:R-:W-:Y:S02]  /*15ab0*/  IMAD.MOV.U32 R12, RZ, RZ, 0x1 ;  /* 0x00000001ff0c7424 */ /* 0x002fe400078e00ff */
[----:B------:R-:W-:-:S07]  /*15ac0*/  IMAD.MOV.U32 R13, RZ, RZ, RZ ;  /* 0x000000ffff0d7224 */ /* 0x000fce00078e00ff */
[----:B------:R-:W-:-:S07]  /*15ad0*/  LEPC R20, `(.L_x_5344) ;  /* 0x000000001014794e */ /* 0x000fce0000000000 */
[----:B0-----:R-:W-:Y:S05]  /*15ae0*/  CALL.ABS.NOINC R2 ;  /* 0x0000000002007343 */ /* 0x001fea0003c00000 */
.L_x_5344:
[----:B------:R-:W-:Y:S05]  /*15af0*/  BSYNC B6 ;  /* 0x0000000000067941 */ /* 0x000fea0003800000 */
.L_x_5343:
        /* <DEDUP_REMOVED lines=21> */
.L_x_5346:
[----:B------:R-:W-:Y:S05]  /*15c50*/  BSYNC B6 ;  /* 0x0000000000067941 */ /* 0x000fea0003800000 */
.L_x_5345:
        /* <DEDUP_REMOVED lines=20> */
.L_x_5348:
[----:B------:R-:W-:Y:S05]  /*15da0*/  BSYNC B6 ;  /* 0x0000000000067941 */ /* 0x000fea0003800000 */
.L_x_5347:
        /* <DEDUP_REMOVED lines=19> */
.L_x_5350:
[----:B------:R-:W-:Y:S05]  /*15ee0*/  BSYNC B6 ;  /* 0x0000000000067941 */ /* 0x000fea0003800000 */
.L_x_5349:
        /* <DEDUP_REMOVED lines=9> */
[----:B------:R-:W3:Y:S01]  /*15f80*/  S2R R0, SR_TID.X ;  /* 0x0000000000007919 */ /* 0x000ee20000002100 */
[----:B------:R-:W-:-:S03]  /*15f90*/  ULDC.64 UR4, c[0x0][0xa08] ;  /* 0x0002820000047ab9 */ /* 0x000fc60000000a00 */
[----:B--2---:R2:W4:Y:S01]  /*15fa0*/  @P0 LDG.E R8, desc[UR54][R2.64] ;  /* 0x0000003602080981 */ /* 0x004522000c1e1900 */
[----:B---3--:R-:W-:-:S04]  /*15fb0*/  SHF.R.U32.HI R0, RZ, 0x5, R0 ;  /* 0x00000005ff007819 */ /* 0x008fc80000011600 */
[----:B------:R-:W-:Y:S01]  /*15fc0*/  LOP3.LUT R0, R0, 0x3, RZ, 0xc0, !PT ;  /* 0x0000000300007812 */ /* 0x000fe200078ec0ff */
[----:B--2---:R-:W2:Y:S01]  /*15fd0*/  LDC.64 R2, c[0x0][0x418] ;  /* 0x00010600ff027b82 */ /* 0x004ea20000000a00 */
[----:B----4-:R-:W-:Y:S01]  /*15fe0*/  SHF.R.S32.HI R9, RZ, 0x1f, R8 ;  /* 0x0000001fff097819 */ /* 0x010fe20000011408 */
[----:B------:R3:W-:Y:S01]  /*15ff0*/  @P0 STL [R1+0x18], R8 ;  /* 0x0000180801000387 */ /* 0x0007e20000100800 */
[----:B--2---:R-:W-:Y:S01]  /*16000*/  LOP3.LUT P0, RZ, R2, UR4, RZ, 0xfc, !PT ;  /* 0x0000000402ff7c12 */ /* 0x004fe2000f80fcff */
[----:B------:R-:W-:Y:S02]  /*16010*/  UMOV UR4, 0xffffffff ;  /* 0xffffffff00047882 */ /* 0x000fe40000000000 */
[----:B------:R3:W-:Y:S01]  /*16020*/  STL [R1+0x20], R9 ;  /* 0x0000200901007387 */ /* 0x0007e20000100800 */
[----:B------:R-:W-:-:S04]  /*16030*/  LOP3.LUT P0, RZ, R3, UR5, RZ, 0xfc, P0 ;  /* 0x0000000503ff7c12 */ /* 0x000fc8000800fcff */
[----:B------:R-:W-:Y:S01]  /*16040*/  SEL R16, R8, RZ, !P0 ;  /* 0x000000ff08107207 */ /* 0x000fe20004000000 */
[----:B------:R-:W-:Y:S08]  /*16050*/  BRA.DIV UR4, `(.L_x_5351) ;  /* 0x00000052041c7947 */ /* 0x000ff0000b800000 */
[----:B------:R2:W4:Y:S02]  /*16060*/  SHFL.IDX PT, R14, R0, RZ, 0x1f ;  /* 0x00001fff000e7589 */ /* 0x00052400000e0000 */
.L_x_5428:
[----:B------:R-:W-:Y:S02]  /*16070*/  PLOP3.LUT P1, PT, PT, PT, PT, 0x8, 0x0 ;  /* 0x000000000000781c */ /* 0x000fe40003f2e170 */
[----:B----4-:R-:W-:Y:S02]  /*16080*/  ISETP.NE.AND P0, PT, R14, RZ, PT ;  /* 0x000000ff0e00720c */ /* 0x010fe40003f05270 */
[----:B--2---:R-:W-:-:S05]  /*16090*/  P2R R0, PR, RZ, 0x2 ;  /* 0x00000002ff007803 */ /* 0x004fca0000000000 */
[----:B------:R2:W-:Y:S06]  /*160a0*/  STL [R1+0x24], R0 ;  /* 0x0000240001007387 */ /* 0x0005ec0000100800 */
[----:B------:R-:W-:Y:S05]  /*160b0*/  @P0 BRA `(.L_x_5352) ;  /* 0x0000000400c80947 */ /* 0x000fea0003800000 */
[----:B--2---:R-:W2:Y:S01]  /*160c0*/  LDL R0, [R1+0x30] ;  /* 0x0000300001007983 */ /* 0x004ea20000100800 */
[----:B------:R-:W-:Y:S01]  /*160d0*/  UMOV UR4, 0xffffffff ;  /* 0xffffffff00047882 */ /* 0x000fe20000000000 */
[----:B--2---:R-:W-:Y:S02]  /*160e0*/  VIADD R0, R0, 0xffffffff ;  /* 0xffffffff00007836 */ /* 0x004fe40000000000 */
[----:B------:R-:W-:Y:S05]  /*160f0*/  BRA.DIV UR4, `(.L_x_5353) ;  /* 0x0000005204147947 */ /* 0x000fea000b800000 */
[----:B------:R-:W-:-:S13]  /*16100*/  ELECT P6, URZ, PT ;  /* 0x00000000003f782f */ /* 0x000fda00038c0000 */
.L_x_5431:
[----:B------:R-:W-:Y:S05]  /*16110*/  @!P6 BRA `(.L_x_5352) ;  /* 0x0000000400b0e947 */ /* 0x000fea0003800000 */
[----:B------:R-:W-:-:S04]  /*16120*/  ISETP.NE.U32.AND P0, PT, R2, RZ, PT ;  /* 0x000000ff0200720c */ /* 0x000fc80003f05070 */
[----:B------:R-:W-:-:S13]  /*16130*/  ISETP.NE.AND.EX P0, PT, R3, RZ, PT, P0 ;  /* 0x000000ff0300720c */ /* 0x000fda0003f05300 */
[----:B------:R-:W-:Y:S05]  /*16140*/  @!P0 BRA `(.L_x_5354) ;  /* 0x0000000000448947 */ /* 0x000fea0003800000 */
[----:B------:R-:W2:Y:S01]  /*16150*/  LDC R7, c[0x0][0x43c] ;  /* 0x00010f00ff077b82 */ /* 0x000ea20000000800 */
[----:B------:R-:W-:Y:S01]  /*16160*/  ULDC.64 UR4, c[0x0][0x428] ;  /* 0x00010a0000047ab9 */ /* 0x000fe20000000a00 */
[----:B--2---:R-:W-:-:S13]  /*16170*/  ISETP.NE.AND P0, PT, R7, 0x1, PT ;  /* 0x000000010700780c */ /* 0x004fda0003f05270 */
        /* <DEDUP_REMOVED lines=14> */
.L_x_5354:
[----:B--2---:R-:W0:Y:S04]  /*16260*/  LDL R3, [R1+0x4] ;  /* 0x0000040001037983 */ /* 0x004e280000100800 */
[----:B------:R-:W2:Y:S01]  /*16270*/  LDL R2, [R1+0xc] ;  /* 0x00000c0001027983 */ /* 0x000ea20000100800 */
[----:B---3--:R-:W3:Y:S02]  /*16280*/  S2R R8, SR_TID.X ;  /* 0x0000000000087919 */ /* 0x008ee40000002100 */
[----:B---3--:R-:W-:-:S04]  /*16290*/  LOP3.LUT R8, R8, 0x7f, RZ, 0xc0, !PT ;  /* 0x0000007f08087812 */ /* 0x008fc800078ec0ff */
[----:B------:R-:W-:Y:S01]  /*162a0*/  ISETP.NE.AND P1, PT, R8, RZ, PT ;  /* 0x000000ff0800720c */ /* 0x000fe20003f25270 */
[----:B0-----:R-:W-:Y:S01]  /*162b0*/  IMAD R4, R3, 0x8, R17 ;  /* 0x0000000803047824 */ /* 0x001fe200078e0211 */
[----:B--2---:R-:W-:-:S04]  /*162c0*/  SHF.L.U32 R3, R2, 0x1f, RZ ;  /* 0x0000001f02037819 */ /* 0x004fc800000006ff */
[----:B------:R-:W0:Y:S02]  /*162d0*/  SYNCS.PHASECHK.TRANS64.TRYWAIT P0, [R4+URZ+0x33480], R3 ;  /* 0x03348003040075a7 */ /* 0x000e24000800017f */
[----:B0-----:R-:W-:Y:S05]  /*162e0*/  @!P0 BRA `(.L_x_5355) ;  /* 0x0000004c00b88947 */ /* 0x001fea0003800000 */
.L_x_5432:
        /* <DEDUP_REMOVED lines=8> */
.L_x_5356:
        /* <DEDUP_REMOVED lines=30> */
[----:B------:R-:W3:Y:S02]  /*16550*/  SYNCS.PHASECHK.TRANS64.TRYWAIT P0, [R4+URZ+0x33440], R3 ;  /* 0x03344003040075a7 */ /* 0x000ee4000800017f */
[----:B--23--:R-:W-:Y:S05]  /*16560*/  @!P0 BRA `(.L_x_5357) ;  /* 0x0000004c002c8947 */ /* 0x00cfea0003800000 */
.L_x_5433:
[----:B------:R-:W-:Y:S05]  /*16570*/  @P1 BRA `(.L_x_5358) ;  /* 0x00000000001c1947 */ /* 0x000fea0003800000 */
[----:B------:R-:W3:Y:S01]  /*16580*/  S2R R5, SR_TID.X ;  /* 0x0000000000057919 */ /* 0x000ee20000002100 */
[----:B0-2---:R-:W-:-:S04]  /*16590*/  IMAD.MOV.U32 R3, RZ, RZ, 0x7800 ;  /* 0x00007800ff037424 */ /* 0x005fc800078e00ff */
[----:B------:R4:W-:Y:S01]  /*165a0*/  SYNCS.ARRIVE.TRANS64 RZ, [R4+URZ+0x33430], R3 ;  /* 0x0334300304ff79a7 */ /* 0x0009e2000800003f */
[----:B---3--:R-:W-:-:S04]  /*165b0*/  LOP3.LUT R5, R5, 0x1f, RZ, 0xc0, !PT ;  /* 0x0000001f05057812 */ /* 0x008fc800078ec0ff */
[----:B------:R-:W-:-:S13]  /*165c0*/  ISETP.NE.AND P0, PT, R5, RZ, PT ;  /* 0x000000ff0500720c */ /* 0x000fda0003f05270 */
[----:B----4-:R-:W-:Y:S05]  /*165d0*/  @!P0 BRA `(.L_x_5358) ;  /* 0x0000000000048947 */ /* 0x010fea0003800000 */
[----:B------:R-:W-:Y:S01]  /*165e0*/  BPT.TRAP 0x1 ;  /* 0x000000040000795c */ /* 0x000fe20000300000 */
.L_x_5358:
        /* <DEDUP_REMOVED lines=17> */
[----:B------:R-:W-:Y:S01]  /*16700*/  UIADD3 UR8, UR8, 0x29200, URZ ;  /* 0x0002920008087890 */ /* 0x000fe2000fffe03f */
[----:B------:R-:W-:Y:S01]  /*16710*/  UMOV UR20, UR36 ;  /* 0x0000002400147c82 */ /* 0x000fe20008000000 */
        /* <DEDUP_REMOVED lines=10> */
[----:B------:R4:W-:Y:S02]  /*167c0*/  UTMALDG.4D [UR8], [UR4], desc[UR6] ;  /* 0x00000608040075b4 */ /* 0x0009e40008019000 */
[----:B----4-:R-:W-:Y:S01]  /*167d0*/  NOP ;  /* 0x0000000000007918 */ /* 0x010fe20000000000 */
.L_x_5352:
[----:B------:R-:W-:Y:S05]  /*167e0*/  WARPSYNC.ALL ;  /* 0x0000000000007948 */ /* 0x000fea0003800000 */
[----:B--2---:R-:W-:Y:S01]  /*167f0*/  VIADD R0, R17, 0x1e200 ;  /* 0x0001e20011007836 */ /* 0x004fe20000000000 */
        /* <DEDUP_REMOVED lines=26> */
[----:B---3--:R-:W-:Y:S02]  /*169a0*/  IMAD.MOV.U32 R8, RZ, RZ, 0x70 ;  /* 0x00000070ff087424 */ /* 0x008fe400078e00ff */
[----:B-1----:R-:W-:Y:S02]  /*169b0*/  IMAD.MOV.U32 R12, RZ, RZ, 0x1 ;  /* 0x00000001ff0c7424 */ /* 0x002fe400078e00ff */
[----:B------:R-:W-:-:S07]  /*169c0*/  IMAD.MOV.U32 R13, RZ, RZ, RZ ;  /* 0x000000ffff0d7224 */ /* 0x000fce00078e00ff */
[----:B------:R-:W-:-:S07]  /*169d0*/  LEPC R20, `(.L_x_5360) ;  /* 0x000000001014794e */ /* 0x000fce0000000000 */
[----:B0-----:R-:W-:Y:S05]  /*169e0*/  CALL.ABS.NOINC R2 ;  /* 0x0000000002007343 */ /* 0x001fea0003c00000 */
.L_x_5360:
[----:B------:R-:W-:Y:S05]  /*169f0*/  BSYNC B6 ;  /* 0x0000000000067941 */ /* 0x000fea0003800000 */
.L_x_5359:
[----:B------:R-:W2:Y:S01]  /*16a00*/  LDL R10, [R1+0x14] ;  /* 0x00001400010a7983 */ /* 0x000ea20000100800 */
[----:B------:R-:W4:Y:S01]  /*16a10*/  LDC R5, c[0x0][0x448] ;  /* 0x00011200ff057b82 */ /* 0x000f220000000800 */
[----:B------:R-:W-:Y:S01]  /*16a20*/  ULDC.64 UR6, c[0x0][0x2d8] ;  /* 0x0000b60000067ab9 */ /* 0x000fe20000000a00 */
[----:B------:R-:W0:Y:S01]  /*16a30*/  S2R R2, SR_TID.X ;  /* 0x0000000000027919 */ /* 0x000e220000002100 */
[----:B------:R-:W-:Y:S01]  /*16a40*/  UMOV UR4, UR50 ;  /* 0x0000003200047c82 */ /* 0x000fe20008000000 */
[----:B------:R-:W-:Y:S01]  /*16a50*/  UMOV UR5, UR37 ;  /* 0x0000002500057c82 */ /* 0x000fe20008000000 */
[----:B------:R-:W-:Y:S01]  /*16a60*/  ULDC.64 UR8, c[0x0][0x2e0] ;  /* 0x0000b80000087ab9 */ /* 0x000fe20000000a00 */
[----:B----4-:R-:W-:Y:S01]  /*16a70*/  ISETP.NE.AND P0, PT, R5, 0x1, PT ;  /* 0x000000010500780c */ /* 0x010fe20003f05270 */
[----:B------:R-:W4:Y:S01]  /*16a80*/  S2R R6, SR_TID.X ;  /* 0x0000000000067919 */ /* 0x000f220000002100 */
[----:B0-----:R-:W-:-:S11]  /*16a90*/  LOP3.LUT R0, R2, 0x7f, RZ, 0xc0, !PT ;  /* 0x0000007f02007812 */ /* 0x001fd600078ec0ff */
[----:B------:R-:W0:Y:S01]  /*16aa0*/  @P0 LDC R3, c[0x0][0x44c] ;  /* 0x00011300ff030b82 */ /* 0x000e220000000800 */
[----:B------:R-:W-:Y:S01]  /*16ab0*/  IMAD.SHL.U32 R2, R2, 0x20, RZ ;  /* 0x0000002002027824 */ /* 0x000fe200078e00ff */
[----:B------:R-:W-:-:S06]  /*16ac0*/  SHF.R.U32.HI R0, RZ, 0x2, R0 ;  /* 0x00000002ff007819 */ /* 0x000fcc0000011600 */
[----:B------:R-:W1:Y:S01]  /*16ad0*/  @P0 LDC R4, c[0x0][0x450] ;  /* 0x00011400ff040b82 */ /* 0x000e620000000800 */
[----:B------:R-:W-:Y:S01]  /*16ae0*/  LOP3.LUT R2, R0, 0x60, R2, 0xf8, !PT ;  /* 0x0000006000027812 */ /* 0x000fe200078ef802 */
[----:B------:R-:W-:Y:S02]  /*16af0*/  UIMAD.WIDE.U32 UR4, UR36, UR6, UR4 ;  /* 0x00000006240472a5 */ /* 0x000fe4000f8e0004 */
[----:B------:R-:W-:Y:S02]  /*16b00*/  UIMAD UR6, UR45, UR8, URZ ;  /* 0x000000082d0672a4 */ /* 0x000fe4000f8e023f */
[----:B------:R-:W-:Y:S02]  /*16b10*/  UIMAD UR5, UR36, UR7, UR5 ;  /* 0x00000007240572a4 */ /* 0x000fe4000f8e0205 */
[----:B------:R-:W-:Y:S02]  /*16b20*/  UIMAD UR6, UR46, UR9, UR6 ;  /* 0x000000092e0672a4 */ /* 0x000fe4000f8e0206 */
[----:B------:R-:W-:-:S03]  /*16b30*/  UIMAD.WIDE.U32 UR4, UR46, UR8, UR4 ;  /* 0x000000082e0472a5 */ /* 0x000fc6000f8e0004 */
[----:B------:R-:W-:Y:S01]  /*16b40*/  ULDC.64 UR8, c[0x0][0x2d0] ;  /* 0x0000b40000087ab9 */ /* 0x000fe20000000a00 */
[----:B------:R-:W-:Y:S01]  /*16b50*/  UIADD3 UR5, UR5, UR6, URZ ;  /* 0x0000000605057290 */ /* 0x000fe2000fffe03f */
[----:B----4-:R-:W-:-:S05]  /*16b60*/  IMAD.SHL.U32 R6, R6, 0x10, RZ ;  /* 0x0000001006067824 */ /* 0x010fca00078e00ff */
[----:B------:R-:W-:-:S04]  /*16b70*/  LOP3.LUT R6, R6, 0x30, RZ, 0xc0, !PT ;  /* 0x0000003006067812 */ /* 0x000fc800078ec0ff */
[----:B---3--:R-:W-:Y:S01]  /*16b80*/  LOP3.LUT R8, R6, 0x40, RZ, 0xfc, !PT ;  /* 0x0000004006087812 */ /* 0x008fe200078efcff */
[----:B--2---:R-:W-:-:S04]  /*16b90*/  IMAD R0, R10, 0x80, R2 ;  /* 0x000000800a007824 */ /* 0x004fc800078e0202 */
[----:B0-----:R-:W-:-:S04]  /*16ba0*/  @P0 IMAD.HI.U32 R3, R0, R3, RZ ;  /* 0x0000000300030227 */ /* 0x001fc800078e00ff */
[----:B------:R-:W-:Y:S01]  /*16bb0*/  IMAD.MOV.U32 R2, RZ, RZ, R0 ;  /* 0x000000ffff027224 */ /* 0x000fe200078e0000 */
[----:B-1----:R-:W-:-:S04]  /*16bc0*/  @P0 SHF.R.U32.HI R2, RZ, R4, R3 ;  /* 0x00000004ff020219 */ /* 0x002fc80000011603 */
        /* <DEDUP_REMOVED lines=19> */
[----:B------:R-:W-:-:S02]  /*16d00*/  LOP3.LUT R6, R6, 0x80, RZ, 0xfc, !PT ;  /* 0x0000008006067812 */ /* 0x000fc400078efcff */
[----:B------:R-:W-:Y:S02]  /*16d10*/  IADD3.X R0, R3, UR5, R0, P0, !PT ;  /* 0x0000000503007c10 */ /* 0x000fe400087fe400 */
[----:B------:R-:W-:Y:S01]  /*16d20*/  ISETP.GE.AND P2, PT, R6, UR4, PT ;  /* 0x0000000406007c0c */ /* 0x000fe2000bf46270 */
        /* <DEDUP_REMOVED lines=8> */
[----:B------:R-:W-:-:S05]  /*16db0*/  SHF.R.U32.HI R7, RZ, 0x2, R7 ;  /* 0x00000002ff077819 */ /* 0x000fca0000011607 */
[----:B------:R-:W-:Y:S02]  /*16dc0*/  IMAD R3, R10, 0x80, R7 ;  /* 0x000000800a037824 */ /* 0x000fe400078e0207 */
[----:B--2---:R-:W-:Y:S02]  /*16dd0*/  IMAD R2, R6, R5, RZ ;  /* 0x0000000506027224 */ /* 0x004fe400078e02ff */
[----:B------:R-:W0:Y:S03]  /*16de0*/  SHFL.IDX PT, R5, R4, RZ, 0x1c1f ;  /* 0x001c1fff04057589 */ /* 0x000e2600000e0000 */
[----:B------:R-:W-:Y:S01]  /*16df0*/  ISETP.GE.AND P4, PT, R3, R2, PT ;  /* 0x000000020300720c */ /* 0x000fe20003f86270 */
[----:B------:R-:W1:-:S12]  /*16e00*/  SHFL.IDX PT, R6, R0, RZ, 0x1c1f ;  /* 0x001c1fff00067589 */ /* 0x000e5800000e0000 */
[----:B0-----:R-:W-:-:S05]  /*16e10*/  @!P4 IADD3 R5, P3, R9, R5, RZ ;  /* 0x000000050905c210 */ /* 0x001fca0007f7e0ff */
[----:B-1----:R-:W-:-:S04]  /*16e20*/  @!P4 IMAD.X R6, RZ, RZ, R6, P3 ;  /* 0x000000ffff06c224 */ /* 0x002fc800018e0606 */
[----:B------:R-:W-:Y:S02]  /*16e30*/  @!P4 IMAD.MOV.U32 R7, RZ, RZ, R6 ;  /* 0x000000ffff07c224 */ /* 0x000fe400078e0006 */
[----:B------:R-:W-:Y:S02]  /*16e40*/  @!P4 IMAD.MOV.U32 R6, RZ, RZ, R5 ;  /* 0x000000ffff06c224 */ /* 0x000fe400078e0005 */
[----:B------:R-:W-:-:S03]  /*16e50*/  VIADD R5, R3, 0x20 ;  /* 0x0000002003057836 */ /* 0x000fc60000000000 */
[----:B------:R-:W-:Y:S01]  /*16e60*/  @!PT LDS RZ, [RZ] ;  /* 0x00000000fffff984 */ /* 0x000fe20000000800 */
[----:B-----5:R-:W-:Y:S02]  /*16e70*/  @!P4 LDGSTS.E.BYPASS.LTC128B.128 [R8+0x1e200], desc[UR54][R6.64], !P0 ;  /* 0x1e2000000608cfae */ /* 0x020fe4000c101d76 */
[----:B------:R-:W-:Y:S02]  /*16e80*/  ISETP.GE.AND P3, PT, R5, R2, PT ;  /* 0x000000020500720c */ /* 0x000fe40003f66270 */
[----:B------:R-:W-:Y:S04]  /*16e90*/  @!P4 LDGSTS.E.BYPASS.LTC128B.128 [R8+0x20200], desc[UR54][R6.64+0x40], !P1 ;  /* 0x202000400608cfae */ /* 0x000fe8000c901d76 */
[----:B------:R0:W-:Y:S04]  /*16ea0*/  @!P4 LDGSTS.E.BYPASS.LTC128B.128 [R8+0x22200], desc[UR54][R6.64+0x80], !P2 ;  /* 0x222000800608cfae */ /* 0x0001e8000d101d76 */
[----:B------:R-:W-:Y:S04]  /*16eb0*/  SHFL.IDX PT, R5, R0, 0x1, 0x1c1f ;  /* 0x003c1f0000057f89 */ /* 0x000fe800000e0000 */
        /* <DEDUP_REMOVED lines=10> */
[----:B------:R-:W-:Y:S04]  /*16f60*/  SHFL.IDX PT, R0, R0, 0x3, 0x1c1f ;  /* 0x007c1f0000007f89 */ /* 0x000fe800000e0000 */
[----:B0-----:R-:W0:Y:S04]  /*16f70*/  SHFL.IDX PT, R6, R4, 0x2, 0x1c1f ;  /* 0x005c1f0004067f89 */ /* 0x001e2800000e0000 */
[----:B------:R-:W1:Y:S01]  /*16f80*/  SHFL.IDX PT, R4, R4, 0x3, 0x1c1f ;  /* 0x007c1f0004047f89 */ /* 0x000e6200000e0000 */
[----:B0-----:R-:W-:-:S05]  /*16f90*/  @!P3 IADD3 R6, P4, R9, R6, RZ ;  /* 0x000000060906b210 */ /* 0x001fca0007f9e0ff */
[----:B------:R-:W-:-:S04]  /*16fa0*/  @!P3 IMAD.X R5, RZ, RZ, R5, P4 ;  /* 0x000000ffff05b224 */ /* 0x000fc800020e0605 */
[----:B------:R-:W-:-:S05]  /*16fb0*/  @!P3 IMAD.MOV.U32 R7, RZ, RZ, R5 ;  /* 0x000000ffff07b224 */ /* 0x000fca00078e0005 */
[----:B------:R0:W-:Y:S04]  /*16fc0*/  @!P3 LDGSTS.E.BYPASS.LTC128B.128 [R8+0x1f200], desc[UR54][R6.64], !P0 ;  /* 0x1f2000000608bfae */ /* 0x0001e8000c101d76 */
[----:B------:R0:W-:Y:S04]  /*16fd0*/  @!P3 LDGSTS.E.BYPASS.LTC128B.128 [R8+0x21200], desc[UR54][R6.64+0x40], !P1 ;  /* 0x212000400608bfae */ /* 0x0001e8000c901d76 */
[----:B-1----:R0:W-:Y:S02]  /*16fe0*/  @!P3 LDGSTS.E.BYPASS.LTC128B.128 [R8+0x23200], desc[UR54][R6.64+0x80], !P2 ;  /* 0x232000800608bfae */ /* 0x0021e4000d101d76 */
.L_x_5442:
        /* <DEDUP_REMOVED lines=10> */
[----:B------:R1:W-:Y:S04]  /*17090*/  LDGSTS.E.BYPASS.LTC128B.128 [R8+0x21a00], desc[UR54][R2.64+0x40], !P1 ;  /* 0x21a0004002087fae */ /* 0x0003e8000c901d76 */
[----:B------:R1:W-:Y:S02]  /*170a0*/  LDGSTS.E.BYPASS.LTC128B.128 [R8+0x23a00], desc[UR54][R2.64+0x80], !P2 ;  /* 0x23a0008002087fae */ /* 0x0003e4000d101d76 */
.L_x_5363:
[----:B------:R-:W-:Y:S05]  /*170b0*/  BSYNC B0 ;  /* 0x0000000000007941 */ /* 0x000fea0003800000 */
.L_x_5362:
[----:B------:R-:W-:Y:S01]  /*170c0*/  NOP ;  /* 0x0000000000007918 */ /* 0x000fe20000000000 */
[----:B------:R-:W-:-:S13]  /*170d0*/  PLOP3.LUT P0, PT, PT, PT, PT, 0x80, 0x0 ;  /* 0x000000000000781c */ /* 0x000fda0003f0f070 */
.L_x_5364:
        /* <DEDUP_REMOVED lines=18> */
.L_x_5443:
[----:B------:R-:W-:Y:S05]  /*17200*/  BSYNC B0 ;  /* 0x0000000000007941 */ /* 0x000fea0003800000 */
.L_x_5365:
[----:B------:R-:W2:Y:S04]  /*17210*/  LDL.LU R2, [R1+0x30] ;  /* 0x0000300001027983 */ /* 0x000ea80000300800 */
[----:B------:R-:W3:Y:S01]  /*17220*/  LDL R3, [R1+0x1c] ;  /* 0x00001c0001037983 */ /* 0x000ee20000100800 */
[----:B--2---:R-:W-:-:S05]  /*17230*/  VIADD R2, R2, 0xfffffffe ;  /* 0xfffffffe02027836 */ /* 0x004fca0000000000 */
[----:B---3--:R-:W-:-:S13]  /*17240*/  ISETP.GE.AND P0, PT, R2, R3, PT ;  /* 0x000000030200720c */ /* 0x008fda0003f06270 */
[----:B------:R-:W-:Y:S05]  /*17250*/  @!P0 BRA `(.L_x_5367) ;  /* 0x00000018000c8947 */ /* 0x000fea0003800000 */
[----:B-1----:R1:W5:Y:S04]  /*17260*/  LDL.LU R0, [R1+0xc] ;  /* 0x00000c0001007983 */ /* 0x0023680000300800 */
[----:B0-----:R1:W5:Y:S02]  /*17270*/  LDL.LU R8, [R1+0x4] ;  /* 0x0000040001087983 */ /* 0x0013640000300800 */
.L_x_5391:
        /* <DEDUP_REMOVED lines=36> */
.L_x_5370:
        /* <DEDUP_REMOVED lines=8> */
.L_x_5444:
[----:B------:R-:W-:Y:S05]  /*17540*/  BSYNC B1 ;  /* 0x0000000000017941 */ /* 0x000fea0003800000 */
.L_x_5371:
        /* <DEDUP_REMOVED lines=9> */
.L_x_5374:
[----:B------:R-:W-:Y:S05]  /*175e0*/  BSYNC B1 ;  /* 0x0000000000017941 */ /* 0x000fea0003800000 */
.L_x_5373:
        /* <DEDUP_REMOVED lines=13> */
.L_x_5375:
        /* <DEDUP_REMOVED lines=16> */
.L_x_5376:
        /* <DEDUP_REMOVED lines=16> */
.L_x_5377:
        /* <DEDUP_REMOVED lines=13> */
.L_x_5445:
[----:B------:R-:W-:Y:S05]  /*17990*/  BSYNC B1 ;  /* 0x0000000000017941 */ /* 0x000fea0003800000 */
.L_x_5378:
        /* <DEDUP_REMOVED lines=11> */
.L_x_5381:
[----:B------:R-:W-:Y:S05]  /*17a50*/  BSYNC B1 ;  /* 0x0000000000017941 */ /* 0x000fea0003800000 */
.L_x_5380:
        /* <DEDUP_REMOVED lines=8> */
.L_x_5382:
        /* <DEDUP_REMOVED lines=15> */
.L_x_5383:
        /* <DEDUP_REMOVED lines=15> */
.L_x_5384:
        /* <DEDUP_REMOVED lines=10> */
.L_x_5369:
[----:B------:R-:W-:Y:S05]  /*17d60*/  BSYNC B0 ;  /* 0x0000000000007941 */ /* 0x000fea0003800000 */
.L_x_5368:
[----:B------:R-:W-:-:S06]  /*17d70*/  UISETP.NE.AND UP0, UPT, UR39, 0x3, UPT ;  /* 0x000000032700788c */ /* 0x000fcc000bf05270 */
[----:B------:R-:W-:-:S13]  /*17d80*/  PLOP3.LUT P0, PT, PT, PT, UP0, 0x80, 0x0 ;  /* 0x000000000000781c */ /* 0x000fda0003f0f008 */
[----:B------:R-:W-:Y:S05]  /*17d90*/  @!P0 BRA `(.L_x_5385) ;  /* 0x0000000000048947 */ /* 0x000fea0003800000 */
[----:B------:R-:W-:Y:S01]  /*17da0*/  BPT.TRAP 0x1 ;  /* 0x000000040000795c */ /* 0x000fe20000300000 */
.L_x_5385:
[----:B------:R-:W-:Y:S01]  /*17db0*/  IMAD.U32 R3, RZ, RZ, UR41 ;  /* 0x00000029ff037e24 */ /* 0x000fe2000f8e00ff */
[----:B------:R-:W-:Y:S01]  /*17dc0*/  LOP3.LUT R4, R0, 0x1, RZ, 0x3c, !PT ;  /* 0x0000000100047812 */ /* 0x000fe200078e3cff */
[----:B------:R-:W-:Y:S03]  /*17dd0*/  BSSY B0, `(.L_x_5386) ;  /* 0x0000006000007945 */ /* 0x000fe60003800000 */
[----:B------:R-:W-:Y:S01]  /*17de0*/  ISETP.NE.AND P1, PT, R3, 0x3, PT ;  /* 0x000000030300780c */ /* 0x000fe20003f25270 */
[----:B------:R-:W-:Y:S01]  /*17df0*/  IMAD R3, R8, 0x8, R17 ;  /* 0x0000000808037824 */ /* 0x000fe200078e0211 */
[----:B------:R-:W-:-:S04]  /*17e00*/  SHF.L.U32 R4, R4, 0x1f, RZ ;  /* 0x0000001f04047819 */ /* 0x000fc800000006ff */
[----:B------:R-:W2:Y:S02]  /*17e10*/  SYNCS.PHASECHK.TRANS64.TRYWAIT P0, [R3+URZ+0x33470], R4 ;  /* 0x03347004030075a7 */ /* 0x000ea4000800017f */
[----:B--2---:R-:W-:Y:S05]  /*17e20*/  @!P0 BRA `(.L_x_5387) ;  /* 0x0000003800ac8947 */ /* 0x004fea0003800000 */
.L_x_5446:
[----:B------:R-:W-:Y:S05]  /*17e30*/  BSYNC B0 ;  /* 0x0000000000007941 */ /* 0x000fea0003800000 */
.L_x_5386:
[----:B------:R-:W-:Y:S05]  /*17e40*/  @!P1 BRA `(.L_x_5388) ;  /* 0x0000000000049947 */ /* 0x000fea0003800000 */
[----:B------:R-:W-:Y:S01]  /*17e50*/  BPT.TRAP 0x1 ;  /* 0x000000040000795c */ /* 0x000fe20000300000 */
.L_x_5388:
[----:B--2---:R-:W-:Y:S01]  /*17e60*/  SHF.L.U32 R4, R0, 0x1f, RZ ;  /* 0x0000001f00047819 */ /* 0x004fe200000006ff */
[----:B------:R-:W-:-:S03]  /*17e70*/  IMAD R0, R8, 0x7800, RZ ;  /* 0x0000780008007824 */ /* 0x000fc600078e02ff */
[----:B------:R-:W2:Y:S02]  /*17e80*/  SYNCS.PHASECHK.TRANS64.TRYWAIT P0, [R3+URZ+0x33460], R4 ;  /* 0x03346004030075a7 */ /* 0x000ea4000800017f */
[----:B--2---:R-:W-:Y:S05]  /*17e90*/  @!P0 BRA `(.L_x_5389) ;  /* 0x0000003800a48947 */ /* 0x004fea0003800000 */
.L_x_5447:
[----:B------:R3:W-:Y:S04]  /*17ea0*/  STL [R1+0x44], R2 ;  /* 0x0000440201007387 */ /* 0x0007e80000100800 */
[----:B---3--:R-:W2:Y:S01]  /*17eb0*/  LDL R2, [R1] ;  /* 0x0000000001027983 */ /* 0x008ea20000100800 */
[----:B------:R-:W-:Y:S05]  /*17ec0*/  WARPSYNC.ALL ;  /* 0x0000000000007948 */ /* 0x000fea0003800000 */
[----:B------:R-:W-:-:S02]  /*17ed0*/  VIADD R14, R0, 0x2800 ;  /* 0x00002800000e7836 */ /* 0x000fc40000000000 */
[C---:B------:R-:W-:Y:S02]  /*17ee0*/  VIADD R12, R0.reuse, 0x800 ;  /* 0x00000800000c7836 */ /* 0x040fe40000000000 */
[C---:B------:R-:W-:Y:S02]  /*17ef0*/  VIADD R13, R0.reuse, 0x5000 ;  /* 0x00005000000d7836 */ /* 0x040fe40000000000 */
[C---:B------:R-:W-:Y:S02]  /*17f00*/  VIADD R15, R0.reuse, 0x1800 ;  /* 0x00001800000f7836 */ /* 0x040fe40000000000 */
[C---:B------:R-:W-:Y:S02]  /*17f10*/  VIADD R21, R0.reuse, 0x2000 ;  /* 0x0000200000157836 */ /* 0x040fe40000000000 */
[C---:B------:R-:W-:Y:S01]  /*17f20*/  VIADD R20, R0.reuse, 0x5800 ;  /* 0x0000580000147836 */ /* 0x040fe20000000000 */
[----:B--2---:R-:W-:-:S05]  /*17f30*/  LOP3.LUT R4, R0, R2, RZ, 0xfc, !PT ;  /* 0x0000000200047212 */ /* 0x004fca00078efcff */
[----:B------:R-:W-:-:S06]  /*17f40*/  IMAD.IADD R4, R17, 0x1, R4 ;  /* 0x0000000111047824 */ /* 0x000fcc00078e0204 */
[----:B------:R-:W2:Y:S02]  /*17f50*/  LDSM.16.MT88.4 R4, [R4+0xf200] ;  /* 0x00f200000404783b */ /* 0x000ea40000004200 */
[C-C-:B--2---:R-:W-:Y:S02]  /*17f60*/  PRMT R8, R4.reuse, 0x6420, R5.reuse ;  /* 0x0000642004087816 */ /* 0x144fe40000000005 */
[----:B0-----:R-:W-:Y:S02]  /*17f70*/  PRMT R9, R4, 0x7531, R5 ;  /* 0x0000753104097816 */ /* 0x001fe40000000005 */
[----:B------:R-:W-:Y:S02]  /*17f80*/  LOP3.LUT R4, R0, R19, RZ, 0xfc, !PT ;  /* 0x0000001300047212 */ /* 0x000fe400078efcff */
[C-C-:B------:R-:W-:Y:S02]  /*17f90*/  PRMT R10, R6.reuse, 0x6420, R7.reuse ;  /* 0x00006420060a7816 */ /* 0x140fe40000000007 */
[----:B------:R-:W-:Y:S01]  /*17fa0*/  PRMT R11, R6, 0x7531, R7 ;  /* 0x00007531060b7816 */ /* 0x000fe20000000007 */
[----:B------:R-:W-:-:S05]  /*17fb0*/  IMAD.IADD R4, R18, 0x1, R4 ;  /* 0x0000000112047824 */ /* 0x000fca00078e0204 */
[----:B------:R0:W-:Y:S02]  /*17fc0*/  STSM.16.M88.4 [R4], R8 ;  /* 0x0000000804007844 */ /* 0x0001e40000000200 */
        /* <DEDUP_REMOVED lines=8> */
[----:B------:R-:W-:Y:S01]  /*18050*/  IMAD.IADD R4, R18, 0x1, R4 ;  /* 0x0000000112047824 */ /* 0x000fe200078e0204 */
[----:B------:R-:W-:-:S04]  /*18060*/  LOP3.LUT R12, R12, R2, RZ, 0xfc, !PT ;  /* 0x000000020c0c7212 */ /* 0x000fc800078efcff */
[----:B------:R0:W-:Y:S02]  /*18070*/  STSM.16.M88.4 [R4], R8 ;  /* 0x0000000804007844 */ /* 0x0001e40000000200 */
[----:B0-----:R-:W-:Y:S01]  /*18080*/  LOP3.LUT R4, R13, R2, RZ, 0xfc, !PT ;  /* 0x000000020d047212 */ /* 0x001fe200078efcff */
[----:B------:R-:W-:-:S04]  /*18090*/  VIADD R13, R0, 0x1000 ;  /* 0x00001000000d7836 */ /* 0x000fc80000000000 */
[----:B------:R-:W-:-:S06]  /*180a0*/  IMAD.IADD R4, R17, 0x1, R4 ;  /* 0x0000000111047824 */ /* 0x000fcc00078e0204 */
[----:B------:R-:W0:Y:S02]  /*180b0*/  LDSM.16.MT88.4 R4, [R4+0xf200] ;  /* 0x00f200000404783b */ /* 0x000e240000004200 */
[C-C-:B0-----:R-:W-:Y:S02]  /*180c0*/  PRMT R8, R4.reuse, 0x6420, R5.reuse ;  /* 0x0000642004087816 */ /* 0x141fe40000000005 */
[----:B------:R-:W-:Y:S02]  /*180d0*/  PRMT R9, R4, 0x7531, R5 ;  /* 0x0000753104097816 */ /* 0x000fe40000000005 */
[C---:B------:R-:W-:Y:S02]  /*180e0*/  LOP3.LUT R4, R13.reuse, R19, RZ, 0xfc, !PT ;  /* 0x000000130d047212 */ /* 0x040fe400078efcff */
[C-C-:B------:R-:W-:Y:S02]  /*180f0*/  PRMT R10, R6.reuse, 0x6420, R7.reuse ;  /* 0x00006420060a7816 */ /* 0x140fe40000000007 */
[----:B------:R-:W-:Y:S01]  /*18100*/  PRMT R11, R6, 0x7531, R7 ;  /* 0x00007531060b7816 */ /* 0x000fe20000000007 */
[----:B------:R-:W-:Y:S01]  /*18110*/  IMAD.IADD R4, R18, 0x1, R4 ;  /* 0x0000000112047824 */ /* 0x000fe200078e0204 */
[----:B------:R-:W-:-:S04]  /*18120*/  LOP3.LUT R13, R13, R2, RZ, 0xfc, !PT ;  /* 0x000000020d0d7212 */ /* 0x000fc800078efcff */
[----:B------:R0:W-:Y:S02]  /*18130*/  STSM.16.M88.4 [R4], R8 ;  /* 0x0000000804007844 */ /* 0x0001e40000000200 */
[----:B0-----:R-:W-:Y:S02]  /*18140*/  IMAD.IADD R4, R17, 0x1, R12 ;  /* 0x0000000111047824 */ /* 0x001fe400078e020c */
[----:B------:R-:W-:-:S04]  /*18150*/  VIADD R12, R0, 0x3000 ;  /* 0x00003000000c7836 */ /* 0x000fc80000000000 */
        /* <DEDUP_REMOVED lines=9> */
[----:B0-----:R-:W-:-:S05]  /*181f0*/  LOP3.LUT R4, R12, R2, RZ, 0xfc, !PT ;  /* 0x000000020c047212 */ /* 0x001fca00078efcff */
        /* <DEDUP_REMOVED lines=15> */
[----:B------:R-:W-:Y:S01]  /*182f0*/  LOP3.LUT R4, R14, R19, RZ, 0xfc, !PT ;  /* 0x000000130e047212 */ /* 0x000fe200078efcff */
[----:B------:R-:W-:Y:S01]  /*18300*/  VIADD R14, R0, 0x6000 ;  /* 0x00006000000e7836 */ /* 0x000fe20000000000 */
[C-C-:B------:R-:W-:Y:S02]  /*18310*/  PRMT R10, R6.reuse, 0x6420, R7.reuse ;  /* 0x00006420060a7816 */ /* 0x140fe40000000007 */
[----:B------:R-:W-:Y:S01]  /*18320*/  PRMT R11, R6, 0x7531, R7 ;  /* 0x00007531060b7816 */ /* 0x000fe20000000007 */
[----:B------:R-:W-:-:S05]  /*18330*/  IMAD.IADD R4, R18, 0x1, R4 ;  /* 0x0000000112047824 */ /* 0x000fca00078e0204 */
[----:B------:R0:W-:Y:S02]  /*18340*/  STSM.16.M88.4 [R4], R8 ;  /* 0x0000000804007844 */ /* 0x0001e40000000200 */
[----:B0-----:R-:W-:Y:S02]  /*18350*/  IMAD.IADD R4, R17, 0x1, R13 ;  /* 0x0000000111047824 */ /* 0x001fe400078e020d */
[----:B------:R-:W-:-:S04]  /*18360*/  VIADD R13, R0, 0x4800 ;  /* 0x00004800000d7836 */ /* 0x000fc80000000000 */
        /* <DEDUP_REMOVED lines=9> */
[----:B0-----:R-:W-:-:S05]  /*18400*/  VIADD R10, R0, 0x3800 ;  /* 0x00003800000a7836 */ /* 0x001fca0000000000 */
[----:B------:R-:W-:-:S05]  /*18410*/  LOP3.LUT R4, R10, R2, RZ, 0xfc, !PT ;  /* 0x000000020a047212 */ /* 0x000fca00078efcff */
        /* <DEDUP_REMOVED lines=34> */
[C---:B------:R-:W-:Y:S02]  /*18640*/  VIADD R12, R0.reuse, 0x6800 ;  /* 0x00006800000c7836 */ /* 0x040fe40000000000 */
[----:B------:R-:W-:Y:S02]  /*18650*/  VIADD R0, R0, 0x7000 ;  /* 0x0000700000007836 */ /* 0x000fe40000000000 */
[----:B------:R-:W0:Y:S02]  /*18660*/  LDSM.16.MT88.4 R4, [R4+0xf200] ;  /* 0x00f200000404783b */ /* 0x000e240000004200 */
        /* <DEDUP_REMOVED lines=22> */
[----:B------:R-:W-:Y:S01]  /*187d0*/  PRMT R9, R4, 0x7531, R5 ;  /* 0x0000753104097816 */ /* 0x000fe20000000005 */
[----:B------:R-:W-:Y:S01]  /*187e0*/  IMAD.IADD R4, R17, 0x1, R13 ;  /* 0x0000000111047824 */ /* 0x000fe200078e020d */
[C-C-:B------:R-:W-:Y:S02]  /*187f0*/  PRMT R10, R6.reuse, 0x6420, R7.reuse ;  /* 0x00006420060a7816 */ /* 0x140fe40000000007 */
[----:B------:R-:W-:-:S05]  /*18800*/  PRMT R11, R6, 0x7531, R7 ;  /* 0x00007531060b7816 */ /* 0x000fca0000000007 */
[----:B------:R-:W-:Y:S04]  /*18810*/  STSM.16.M88.4 [R14], R8 ;  /* 0x000000080e007844 */ /* 0x000fe80000000200 */
[----:B------:R-:W0:Y:S02]  /*18820*/  LDSM.16.MT88.4 R4, [R4+0xf200] ;  /* 0x00f200000404783b */ /* 0x000e240000004200 */
[C-C-:B0-----:R-:W-:Y:S02]  /*18830*/  PRMT R8, R4.reuse, 0x6420, R5.reuse ;  /* 0x0000642004087816 */ /* 0x141fe40000000005 */
        /* <DEDUP_REMOVED lines=23> */
.L_x_5390:
[----:B0-----:R-:W0:Y:S01]  /*189b0*/  S2R R0, SR_TID.X ;  /* 0x0000000000007919 */ /* 0x001e220000002100 */
[----:B--2---:R2:W-:Y:S01]  /*189c0*/  SYNCS.ARRIVE.TRANS64.A1T0 RZ, [R3+URZ+0x33450], RZ ;  /* 0x033450ff03ff79a7 */ /* 0x0045e2000810003f */
[----:B------:R3:W5:Y:S01]  /*189d0*/  LDL R8, [R1+0x4] ;  /* 0x0000040001087983 */ /* 0x0007620000100800 */
[----:B0-----:R-:W-:-:S03]  /*189e0*/  LOP3.LUT R4, R0, 0x7f, RZ, 0xc0, !PT ;  /* 0x0000007f00047812 */ /* 0x001fc600078ec0ff */
        /* <DEDUP_REMOVED lines=10> */
.L_x_5367:
[----:B------:R-:W2:Y:S01]  /*18a90*/  S2R R3, SR_TID.X ;  /* 0x0000000000037919 */ /* 0x000ea20000002100 */
[----:B------:R-:W-:Y:S01]  /*18aa0*/  BSSY B0, `(.L_x_5392) ;  /* 0x0000011000007945 */ /* 0x000fe20003800000 */
[----:B--2---:R-:W-:-:S04]  /*18ab0*/  LOP3.LUT R3, R3, 0x7f, RZ, 0xc0, !PT ;  /* 0x0000007f03037812 */ /* 0x004fc800078ec0ff */
[----:B------:R-:W-:-:S13]  /*18ac0*/  ISETP.NE.AND P0, PT, R3, RZ, PT ;  /* 0x000000ff0300720c */ /* 0x000fda0003f05270 */
[----:B------:R-:W-:Y:S05]  /*18ad0*/  @P0 BRA `(.L_x_5393) ;  /* 0x0000000000340947 */ /* 0x000fea0003800000 */
[----:B------:R-:W2:Y:S01]  /*18ae0*/  S2R R3, SR_LANEID ;  /* 0x0000000000037919 */ /* 0x000ea20000000000 */
[----:B------:R-:W-:Y:S02]  /*18af0*/  VOTEU.ANY UR4, UPT, PT ;  /* 0x0000000000047886 */ /* 0x000fe400038e0100 */
[----:B-1---5:R-:W2:Y:S08]  /*18b00*/  FLO.U32 R0, UR4 ;  /* 0x0000000400007d00 */ /* 0x022eb000080e0000 */
[----:B------:R-:W1:Y:S01]  /*18b10*/  POPC R5, UR4 ;  /* 0x0000000400057d09 */ /* 0x000e620008000000 */
[----:B--2---:R-:W-:-:S02]  /*18b20*/  ISETP.EQ.U32.AND P1, PT, R0, R3, PT ;  /* 0x000000030000720c */ /* 0x004fc40003f22070 */
[----:B------:R-:W1:Y:S11]  /*18b30*/  LDC.64 R2, c[0x0][0xc60] ;  /* 0x00031800ff027b82 */ /* 0x000e760000000a00 */
[----:B-1----:R-:W2:Y:S01]  /*18b40*/  @P1 ATOMG.E.ADD.STRONG.GPU PT, R3, desc[UR54][R2.64], R5 ;  /* 0x00000005020319a8 */ /* 0x002ea200081ee1f6 */
[----:B------:R-:W1:Y:S02]  /*18b50*/  S2R R4, SR_LTMASK ;  /* 0x0000000000047919 */ /* 0x000e640000003900 */
[----:B-1----:R-:W-:-:S04]  /*18b60*/  LOP3.LUT R4, R4, UR4, RZ, 0xc0, !PT ;  /* 0x0000000404047c12 */ /* 0x002fc8000f8ec0ff */
[----:B0-----:R-:W0:Y:S01]  /*18b70*/  POPC R7, R4 ;  /* 0x0000000400077309 */ /* 0x001e220000000000 */
[----:B--2---:R-:W0:Y:S02]  /*18b80*/  SHFL.IDX PT, R0, R3, R0, 0x1f ;  /* 0x00001f0003007589 */ /* 0x004e2400000e0000 */
[----:B0-----:R-:W-:-:S05]  /*18b90*/  IADD3 R0, R0, UR40, R7 ;  /* 0x0000002800007c10 */ /* 0x001fca000fffe007 */
[----:B------:R2:W-:Y:S02]  /*18ba0*/  STL [R1+0x10], R0 ;  /* 0x0000100001007387 */ /* 0x0005e40000100800 */
.L_x_5393:
[----:B------:R-:W-:Y:S05]  /*18bb0*/  BSYNC B0 ;  /* 0x0000000000007941 */ /* 0x000fea0003800000 */
.L_x_5392:
[----:B------:R-:W-:-:S06]  /*18bc0*/  UISETP.NE.AND UP0, UPT, UR39, 0x3, UPT ;  /* 0x000000032700788c */ /* 0x000fcc000bf05270 */
[----:B------:R-:W-:-:S13]  /*18bd0*/  PLOP3.LUT P1, PT, PT, PT, UP0, 0x80, 0x0 ;  /* 0x000000000000781c */ /* 0x000fda0003f2f008 */
[----:B------:R-:W-:Y:S05]  /*18be0*/  @!P1 BRA `(.L_x_5394) ;  /* 0x0000000000049947 */ /* 0x000fea0003800000 */
[----:B------:R-:W-:Y:S01]  /*18bf0*/  BPT.TRAP 0x1 ;  /* 0x000000040000795c */ /* 0x000fe20000300000 */
.L_x_5394:
[----:B------:R-:W3:Y:S04]  /*18c00*/  LDL R3, [R1+0xc] ;  /* 0x00000c0001037983 */ /* 0x000ee80000100800 */
[----:B------:R-:W4:Y:S01]  /*18c10*/  LDL R2, [R1+0x4] ;  /* 0x0000040001027983 */ /* 0x000f220000100800 */
[----:B-12--5:R-:W-:Y:S01]  /*18c20*/  IMAD.U32 R0, RZ, RZ, UR41 ;  /* 0x00000029ff007e24 */ /* 0x026fe2000f8e00ff */
[----:B------:R-:W-:Y:S04]  /*18c30*/  BSSY B0, `(.L_x_5395) ;  /* 0x0000007000007945 */ /* 0x000fe80003800000 */
[----:B------:R-:W-:-:S02]  /*18c40*/  ISETP.NE.AND P2, PT, R0, 0x3, PT ;  /* 0x000000030000780c */ /* 0x000fc40003f45270 */
[----:B---3--:R-:W-:-:S04]  /*18c50*/  LOP3.LUT R3, R3, 0x1, RZ, 0x3c, !PT ;  /* 0x0000000103037812 */ /* 0x008fc800078e3cff */
[----:B------:R-:W-:Y:S01]  /*18c60*/  SHF.L.U32 R3, R3, 0x1f, RZ ;  /* 0x0000001f03037819 */ /* 0x000fe200000006ff */
[----:B----4-:R-:W-:-:S04]  /*18c70*/  IMAD R0, R2, 0x8, R17 ;  /* 0x0000000802007824 */ /* 0x010fc800078e0211 */
[----:B------:R-:W1:Y:S02]  /*18c80*/  SYNCS.PHASECHK.TRANS64.TRYWAIT P1, [R0+URZ+0x33470], R3 ;  /* 0x03347003000075a7 */ /* 0x000e64000802017f */
[----:B-1----:R-:W-:Y:S05]  /*18c90*/  @!P1 BRA `(.L_x_5396) ;  /* 0x0000002c00389947 */ /* 0x002fea0003800000 */
.L_x_5448:
[----:B------:R-:W-:Y:S05]  /*18ca0*/  BSYNC B0 ;  /* 0x0000000000007941 */ /* 0x000fea0003800000 */
.L_x_5395:
[----:B------:R-:W-:Y:S05]  /*18cb0*/  @!P2 BRA `(.L_x_5397) ;  /* 0x000000000004a947 */ /* 0x000fea0003800000 */
[----:B------:R-:W-:Y:S01]  /*18cc0*/  BPT.TRAP 0x1 ;  /* 0x000000040000795c */ /* 0x000fe20000300000 */
.L_x_5397:
[----:B------:R-:W1:Y:S02]  /*18cd0*/  LDL R2, [R1+0xc] ;  /* 0x00000c0001027983 */ /* 0x000e640000100800 */
[----:B-1----:R-:W-:-:S04]  /*18ce0*/  SHF.L.U32 R3, R2, 0x1f, RZ ;  /* 0x0000001f02037819 */ /* 0x002fc800000006ff */
[----:B------:R-:W1:Y:S02]  /*18cf0*/  SYNCS.PHASECHK.TRANS64.TRYWAIT P1, [R0+URZ+0x33460], R3 ;  /* 0x03346003000075a7 */ /* 0x000e64000802017f */
[----:B-1----:R-:W-:Y:S05]  /*18d00*/  @!P1 BRA `(.L_x_5398) ;  /* 0x0000002c00309947 */ /* 0x002fea0003800000 */
.L_x_5449:
[----:B------:R-:W2:Y:S04]  /*18d10*/  LDL R2, [R1+0x4] ;  /* 0x0000040001027983 */ /* 0x000ea80000100800 */
[----:B------:R-:W3:Y:S01]  /*18d20*/  LDL R15, [R1] ;  /* 0x00000000010f7983 */ /* 0x000ee20000100800 */
[----:B------:R-:W-:Y:S05]  /*18d30*/  WARPSYNC.ALL ;  /* 0x0000000000007948 */ /* 0x000fea0003800000 */
[----:B--2---:R-:W-:-:S04]  /*18d40*/  IMAD R2, R2, 0x7800, RZ ;  /* 0x0000780002027824 */ /* 0x004fc800078e02ff */
[C---:B------:R-:W-:Y:S01]  /*18d50*/  VIADD R13, R2.reuse, 0x2800 ;  /* 0x00002800020d7836 */ /* 0x040fe20000000000 */
[C---:B---3--:R-:W-:Y:S01]  /*18d60*/  LOP3.LUT R4, R2.reuse, R15, RZ, 0xfc, !PT ;  /* 0x0000000f02047212 */ /* 0x048fe200078efcff */
[C---:B------:R-:W-:Y:S01]  /*18d70*/  VIADD R20, R2.reuse, 0x5000 ;  /* 0x0000500002147836 */ /* 0x040fe20000000000 */
[C---:B-1----:R-:W-:Y:S01]  /*18d80*/  LOP3.LUT R3, R2.reuse, R19, RZ, 0xfc, !PT ;  /* 0x0000001302037212 */ /* 0x042fe200078efcff */
[----:B------:R-:W-:Y:S02]  /*18d90*/  VIADD R12, R2, 0x1000 ;  /* 0x00001000020c7836 */ /* 0x000fe40000000000 */
[----:B------:R-:W-:Y:S02]  /*18da0*/  IMAD.IADD R4, R17, 0x1, R4 ;  /* 0x0000000111047824 */ /* 0x000fe400078e0204 */
[----:B------:R-:W-:Y:S02]  /*18db0*/  IMAD.IADD R3, R18, 0x1, R3 ;  /* 0x0000000112037824 */ /* 0x000fe400078e0203 */
[----:B------:R-:W-:-:S02]  /*18dc0*/  VIADD R14, R2, 0x1800 ;  /* 0x00001800020e7836 */ /* 0x000fc40000000000 */
[----:B0-----:R-:W0:Y:S01]  /*18dd0*/  LDSM.16.MT88.4 R4, [R4+0xf200] ;  /* 0x00f200000404783b */ /* 0x001e220000004200 */
[----:B------:R-:W-:Y:S01]  /*18de0*/  VIADD R16, R2, 0x2000 ;  /* 0x0000200002107836 */ /* 0x000fe20000000000 */
[C-C-:B0-----:R-:W-:Y:S02]  /*18df0*/  PRMT R8, R4.reuse, 0x6420, R5.reuse ;  /* 0x0000642004087816 */ /* 0x141fe40000000005 */
[----:B------:R-:W-:Y:S02]  /*18e00*/  PRMT R9, R4, 0x7531, R5 ;  /* 0x0000753104097816 */ /* 0x000fe40000000005 */
[C-C-:B------:R-:W-:Y:S02]  /*18e10*/  PRMT R10, R6.reuse, 0x6420, R7.reuse ;  /* 0x00006420060a7816 */ /* 0x140fe40000000007 */
[----:B------:R-:W-:-:S05]  /*18e20*/  PRMT R11, R6, 0x7531, R7 ;  /* 0x00007531060b7816 */ /* 0x000fca0000000007 */
[----:B------:R0:W-:Y:S02]  /*18e30*/  STSM.16.M88.4 [R3], R8 ;  /* 0x0000000803007844 */ /* 0x0001e40000000200 */
[C---:B0-----:R-:W-:Y:S02]  /*18e40*/  LOP3.LUT R3, R13.reuse, R15, RZ, 0xfc, !PT ;  /* 0x0000000f0d037212 */ /* 0x041fe400078efcff */
[----:B------:R-:W-:-:S03]  /*18e50*/  LOP3.LUT R13, R13, R19, RZ, 0xfc, !PT ;  /* 0x000000130d0d7212 */ /* 0x000fc600078efcff */
[----:B------:R-:W-:Y:S02]  /*18e60*/  IMAD.IADD R3, R17, 0x1, R3 ;  /* 0x0000000111037824 */ /* 0x000fe400078e0203 */
[----:B------:R-:W-:-:S03]  /*18e70*/  IMAD.IADD R13, R18, 0x1, R13 ;  /* 0x00000001120d7824 */ /* 0x000fc600078e020d */
        /* <DEDUP_REMOVED lines=50> */
[C-C-:B------:R-:W-:Y:S02]  /*191a0*/  PRMT R10, R6.reuse, 0x6420, R7.reuse ;  /* 0x00006420060a7816 */ /* 0x140fe40000000007 */
[----:B------:R-:W-:Y:S02]  /*191b0*/  PRMT R11, R6, 0x7531, R7 ;  /* 0x00007531060b7816 */ /* 0x000fe40000000007 */
[----:B------:R-:W-:-:S03]  /*191c0*/  LOP3.LUT R12, R12, R5, RZ, 0xfc, !PT ;  /* 0x000000050c0c7212 */ /* 0x000fc600078efcff */
[----:B------:R0:W-:Y:S02]  /*191d0*/  STSM.16.M88.4 [R13], R8 ;  /* 0x000000080d007844 */ /* 0x0001e40000000200 */
[----:B------:R-:W-:Y:S02]  /*191e0*/  IMAD.IADD R4, R17, 0x1, R12 ;  /* 0x0000000111047824 */ /* 0x000fe400078e020c */
[----:B------:R-:W-:-:S04]  /*191f0*/  IMAD.MOV.U32 R12, RZ, RZ, R5 ;  /* 0x000000ffff0c7224 */ /* 0x000fc800078e0005 */
[----:B------:R-:W1:Y:S01]  /*19200*/  LDSM.16.MT88.4 R4, [R4+0xf200] ;  /* 0x00f200000404783b */ /* 0x000e620000004200 */
[----:B------:R-:W-:Y:S01]  /*19210*/  LOP3.LUT R14, R14, R12, RZ, 0xfc, !PT ;  /* 0x0000000c0e0e7212 */ /* 0x000fe200078efcff */
[----:B0-----:R-:W-:Y:S01]  /*19220*/  VIADD R13, R2, 0x6000 ;  /* 0x00006000020d7836 */ /* 0x001fe20000000000 */
        /* <DEDUP_REMOVED lines=98> */
.L_x_5399:
        /* <DEDUP_REMOVED lines=14> */
.L_x_5342:
[----:B------:R-:W-:Y:S05]  /*19930*/  BSYNC B7 ;  /* 0x0000000000077941 */ /* 0x000fea0003800000 */
.L_x_5340:
[----:B-12---:R-:W2:Y:S02]  /*19940*/  LDL R0, [R1+0x38] ;  /* 0x0000380001007983 */ /* 0x006ea40000100800 */
[----:B--2---:R-:W-:-:S13]  /*19950*/  ISETP.NE.AND P0, PT, R0, RZ, PT ;  /* 0x000000ff0000720c */ /* 0x004fda0003f05270 */
        /* <DEDUP_REMOVED lines=13> */
.L_x_5400:
        /* <DEDUP_REMOVED lines=32> */
[----:B------:R-:W0:Y:S01]  /*19c30*/  LDC R7, c[0x0][0xc38] ;  /* 0x00030e00ff077b82 */ /* 0x000e220000000800 */
[----:B------:R-:W-:Y:S04]  /*19c40*/  SHFL.IDX PT, R6, R9, 0x1, 0x1f ;  /* 0x00201f0009067f89 */ /* 0x000fe800000e0000 */
[----:B------:R-:W1:Y:S02]  /*19c50*/  SHFL.UP PT, R2, R4, 0x8, RZ ;  /* 0x0500000004027989 */ /* 0x000e6400000e00ff */
[----:B-1----:R-:W-:-:S05]  /*19c60*/  SEL R3, R2, RZ, P4 ;  /* 0x000000ff02037207 */ /* 0x002fca0002000000 */
[----:B------:R-:W-:Y:S02]  /*19c70*/  IMAD.IADD R5, R4, 0x1, R3 ;  /* 0x0000000104057824 */ /* 0x000fe400078e0203 */
[----:B------:R-:W-:Y:S04]  /*19c80*/  SHFL.IDX PT, R4, R9, RZ, 0x1f ;  /* 0x00001fff09047589 */ /* 0x000fe800000e0000 */
[----:B------:R-:W1:Y:S02]  /*19c90*/  SHFL.UP PT, R2, R5, 0x10, RZ ;  /* 0x0600000005027989 */ /* 0x000e6400000e00ff */
[----:B-1----:R-:W-:-:S05]  /*19ca0*/  SEL R2, R2, RZ, P5 ;  /* 0x000000ff02027207 */ /* 0x002fca0002800000 */
[----:B------:R-:W-:Y:S02]  /*19cb0*/  IMAD.IADD R2, R5, 0x1, R2 ;  /* 0x0000000105027824 */ /* 0x000fe400078e0202 */
[----:B------:R-:W-:-:S03]  /*19cc0*/  IMAD.MOV.U32 R5, RZ, RZ, RZ ;  /* 0x000000ffff057224 */ /* 0x000fc600078e00ff */
[----:B------:R-:W0:Y:S02]  /*19cd0*/  SHFL.IDX PT, R3, R2, 0x1f, 0x1f ;  /* 0x03e01f0002037f89 */ /* 0x000e2400000e0000 */
[----:B0-----:R-:W-:-:S04]  /*19ce0*/  IMAD R3, R3, R7, RZ ;  /* 0x0000000703037224 */ /* 0x001fc800078e02ff */
[----:B------:R-:W-:-:S05]  /*19cf0*/  IMAD.IADD R6, R6, 0x1, R3 ;  /* 0x0000000106067824 */ /* 0x000fca00078e0203 */
[----:B------:R-:W-:-:S13]  /*19d00*/  ISETP.GT.AND P6, PT, R6, R4, PT ;  /* 0x000000040600720c */ /* 0x000fda0003fc4270 */
[----:B------:R-:W-:Y:S05]  /*19d10*/  @P6 BRA `(.L_x_5402) ;  /* 0x0000000000986947 */ /* 0x000fea0003800000 */
.L_x_5404:
        /* <DEDUP_REMOVED lines=11> */
[----:B------:R0:W2:Y:S01]  /*19dd0*/  @!P6 LDG.E R0, desc[UR54][R2.64] ;  /* 0x000000360200e981 */ /* 0x0000a2000c1e1900 */
[----:B------:R-:W-:Y:S01]  /*19de0*/  IMAD.MOV.U32 R8, RZ, RZ, RZ ;  /* 0x000000ffff087224 */ /* 0x000fe200078e00ff */
[----:B0-----:R-:W0:Y:S02]  /*19df0*/  @!P6 LDC.64 R2, c[0x0][0xc78] ;  /* 0x00031e00ff02eb82 */ /* 0x001e240000000a00 */
[----:B0-----:R-:W-:-:S06]  /*19e00*/  @!P6 IMAD.WIDE R2, R7, 0x4, R2 ;  /* 0x000000040702e825 */ /* 0x001fcc00078e0202 */
[----:B------:R-:W0:Y:S01]  /*19e10*/  LDC R7, c[0x0][0xc38] ;  /* 0x00030e00ff077b82 */ /* 0x000e220000000800 */
[----:B------:R-:W2:Y:S02]  /*19e20*/  @!P6 LDG.E R8, desc[UR54][R2.64] ;  /* 0x000000360208e981 */ /* 0x000ea4000c1e1900 */
        /* <DEDUP_REMOVED lines=21> */
.L_x_5402:
        /* <DEDUP_REMOVED lines=13> */
.L_x_5405:
        /* <DEDUP_REMOVED lines=57> */
[----:B------:R-:W-:-:S04]  /*1a3e0*/  IMAD.MOV R2, RZ, RZ, -R6 ;  /* 0x000000ffff027224 */ /* 0x000fc800078e0a06 */
[C---:B------:R-:W-:Y:S02]  /*1a3f0*/  IMAD R2, R8.reuse, R2, R3 ;  /* 0x0000000208027224 */ /* 0x040fe400078e0203 */
[----:B------:R-:W-:-:S04]  /*1a400*/  IMAD R3, R8, 0x1000000, R6 ;  /* 0x0100000008037824 */ /* 0x000fc800078e0206 */
[----:B------:R-:W-:-:S05]  /*1a410*/  IMAD R2, R2, 0x10000, R3 ;  /* 0x0001000002027824 */ /* 0x000fca00078e0203 */
[----:B------:R0:W-:Y:S01]  /*1a420*/  STL [R1+0x18], R2 ;  /* 0x0000180201007387 */ /* 0x0001e20000100800 */
[----:B------:R-:W-:Y:S05]  /*1a430*/  BRA `(.L_x_5407) ;  /* 0x0000000400007947 */ /* 0x000fea0003800000 */
.L_x_5406:
        /* <DEDUP_REMOVED lines=55> */
[----:B------:R-:W-:Y:S02]  /*1a7b0*/  ISETP.GE.AND P2, PT, R3, RZ, PT ;  /* 0x000000ff0300720c */ /* 0x000fe40003f46270 */
[----:B------:R-:W-:-:S05]  /*1a7c0*/  IADD3 R3, R8, 0x1000000, R4 ;  /* 0x0100000008037810 */ /* 0x000fca0007ffe004 */
[----:B------:R-:W-:-:S06]  /*1a7d0*/  @P0 VIADD R2, R2, 0x1 ;  /* 0x0000000102020836 */ /* 0x000fcc0000000000 */
[----:B------:R-:W-:Y:S01]  /*1a7e0*/  @!P2 IMAD.MOV R2, RZ, RZ, -R2 ;  /* 0x000000ffff02a224 */ /* 0x000fe200078e0a02 */
[----:B------:R-:W-:Y:S01]  /*1a7f0*/  @!P1 LOP3.LUT R2, RZ, R6, RZ, 0x33, !PT ;  /* 0x00000006ff029212 */ /* 0x000fe200078e33ff */
[----:B------:R-:W-:-:S04]  /*1a800*/  IMAD.MOV R6, RZ, RZ, -R6 ;  /* 0x000000ffff067224 */ /* 0x000fc800078e0a06 */
[----:B------:R-:W-:Y:S02]  /*1a810*/  IMAD R3, R2, R6, R3 ;  /* 0x0000000602037224 */ /* 0x000fe400078e0203 */
[----:B------:R-:W-:-:S03]  /*1a820*/  IMAD.MOV.U32 R4, RZ, RZ, R2 ;  /* 0x000000ffff047224 */ /* 0x000fc600078e0002 */
[----:B------:R1:W-:Y:S04]  /*1a830*/  STL [R1+0x18], R3 ;  /* 0x0000180301007387 */ /* 0x0003e80000100800 */
.L_x_5407:
[----:B-1----:R-:W-:-:S05]  /*1a840*/  LOP3.LUT R3, RZ, R4, RZ, 0x33, !PT ;  /* 0x00000004ff037212 */ /* 0x002fca00078e33ff */
[----:B------:R-:W-:-:S05]  /*1a850*/  IMAD.IADD R0, R0, 0x1, R3 ;  /* 0x0000000100007824 */ /* 0x000fca00078e0203 */
[----:B------:R1:W-:Y:S01]  /*1a860*/  STL [R1+0x14], R0 ;  /* 0x0000140001007387 */ /* 0x0003e20000100800 */
[----:B------:R-:W-:Y:S05]  /*1a870*/  BRA `(.L_x_5408) ;  /* 0x0000000000107947 */ /* 0x000fea0003800000 */
.L_x_5403:
[----:B------:R0:W-:Y:S01]  /*1a880*/  STL [R1+0x10], R4 ;  /* 0x0000100401007387 */ /* 0x0001e20000100800 */
[----:B------:R-:W-:-:S03]  /*1a890*/  ULDC UR42, c[0x0][0xc3c] ;  /* 0x00030f00002a7ab9 */ /* 0x000fc60000000800 */
[----:B------:R0:W-:Y:S04]  /*1a8a0*/  STL [R1+0x14], RZ ;  /* 0x000014ff01007387 */ /* 0x0001e80000100800 */
[----:B------:R0:W-:Y:S02]  /*1a8b0*/  STL [R1+0x18], RZ ;  /* 0x000018ff01007387 */ /* 0x0001e40000100800 */
.L_x_5408:
[----:B------:R-:W2:Y:S04]  /*1a8c0*/  LDL R3, [R1+0x14] ;  /* 0x0000140001037983 */ /* 0x000ea80000100800 */
[----:B0-----:R-:W3:Y:S04]  /*1a8d0*/  LDL R2, [R1+0x18] ;  /* 0x0000180001027983 */ /* 0x001ee80000100800 */
[----:B------:R-:W4:Y:S01]  /*1a8e0*/  LDL R4, [R1+0x10] ;  /* 0x0000100001047983 */ /* 0x000f220000100800 */
[----:B-1----:R-:W0:Y:S02]  /*1a8f0*/  S2R R0, SR_TID.X ;  /* 0x0000000000007919 */ /* 0x002e240000002100 */
        /* <DEDUP_REMOVED lines=12> */
.L_x_5401:
[----:B------:R-:W-:Y:S02]  /*1a9c0*/  ULDC UR4, c[0x0][0xc3c] ;  /* 0x00030f0000047ab9 */ /* 0x000fe40000000800 */
[----:B------:R-:W-:-:S06]  /*1a9d0*/  UISETP.GE.AND UP0, UPT, UR42, UR4, UPT ;  /* 0x000000042a00728c */ /* 0x000fcc000bf06270 */
[----:B------:R-:W-:-:S13]  /*1a9e0*/  PLOP3.LUT P0, PT, PT, PT, UP0, 0x80, 0x0 ;  /* 0x000000000000781c */ /* 0x000fda0003f0f008 */
[----:B------:R-:W-:Y:S05]  /*1a9f0*/  @!P0 BRA `(.L_x_5409) ;  /* 0xffffffa400548947 */ /* 0x000fea000383ffff */
.L_x_5335:
        /* <DEDUP_REMOVED lines=12> */
.L_x_5450:
[----:B------:R-:W-:Y:S05]  /*1aac0*/  BSYNC B0 ;  /* 0x0000000000007941 */ /* 0x000fea0003800000 */
.L_x_5410:
[----:B------:R-:W-:-:S03]  /*1aad0*/  UMOV UR4, 0xffffffff ;  /* 0xffffffff00047882 */ /* 0x000fc60000000000 */
[----:B------:R-:W-:Y:S05]  /*1aae0*/  BRA.DIV UR4, `(.L_x_5412) ;  /* 0x0000000e04e07947 */ /* 0x000fea000b800000 */
[----:B------:R-:W1:Y:S02]  /*1aaf0*/  S2R R2, SR_TID.X ;  /* 0x0000000000027919 */ /* 0x000e640000002100 */
[----:B-1----:R-:W-:-:S04]  /*1ab00*/  SHF.R.U32.HI R2, RZ, 0x5, R2 ;  /* 0x00000005ff027819 */ /* 0x002fc80000011602 */
[----:B------:R-:W-:-:S05]  /*1ab10*/  LOP3.LUT R2, R2, 0x3, RZ, 0xc0, !PT ;  /* 0x0000000302027812 */ /* 0x000fca00078ec0ff */
[----:B------:R1:W2:Y:S02]  /*1ab20*/  SHFL.IDX PT, R14, R2, RZ, 0x1f ;  /* 0x00001fff020e7589 */ /* 0x0002a400000e0000 */
.L_x_5453:
[----:B--2---:R-:W-:Y:S01]  /*1ab30*/  ISETP.NE.AND P0, PT, R14, RZ, PT ;  /* 0x000000ff0e00720c */ /* 0x004fe20003f05270 */
[----:B------:R-:W-:-:S12]  /*1ab40*/  BSSY B0, `(.L_x_5413) ;  /* 0x000002e000007945 */ /* 0x000fd80003800000 */
[----:B------:R-:W-:Y:S05]  /*1ab50*/  @P0 BRA `(.L_x_5414) ;  /* 0x0000000000b00947 */ /* 0x000fea0003800000 */
[----:B------:R-:W-:-:S03]  /*1ab60*/  UMOV UR4, 0xffffffff ;  /* 0xffffffff00047882 */ /* 0x000fc60000000000 */
[----:B------:R-:W-:Y:S05]  /*1ab70*/  BRA.DIV UR4, `(.L_x_5415) ;  /* 0x0000000e04f07947 */ /* 0x000fea000b800000 */
[----:B------:R-:W-:-:S13]  /*1ab80*/  ELECT P6, URZ, PT ;  /* 0x00000000003f782f */ /* 0x000fda00038c0000 */
.L_x_5456:
[----:B------:R-:W-:Y:S05]  /*1ab90*/  @!P6 BRA `(.L_x_5414) ;  /* 0x0000000000a0e947 */ /* 0x000fea0003800000 */
[----:B------:R-:W-:-:S06]  /*1aba0*/  ULOP3.LUT UR4, UR38, 0x2, URZ, 0xfc, !UPT ;  /* 0x0000000226047892 */ /* 0x000fcc000f8efc3f */
[----:B-1----:R-:W-:-:S05]  /*1abb0*/  IMAD.U32 R2, RZ, RZ, UR4 ;  /* 0x00000004ff027e24 */ /* 0x002fca000f8e00ff */
[----:B------:R-:W-:-:S13]  /*1abc0*/  ISETP.NE.AND P0, PT, R2, 0x3, PT ;  /* 0x000000030200780c */ /* 0x000fda0003f05270 */
[----:B------:R-:W-:Y:S05]  /*1abd0*/  @!P0 BRA `(.L_x_5416) ;  /* 0x0000000000048947 */ /* 0x000fea0003800000 */
[----:B------:R-:W-:Y:S01]  /*1abe0*/  BPT.TRAP 0x1 ;  /* 0x000000040000795c */ /* 0x000fe20000300000 */
.L_x_5416:
        /* <DEDUP_REMOVED lines=14> */
.L_x_5457:
[----:B------:R-:W1:Y:S02]  /*1acd0*/  SYNCS.PHASECHK.TRANS64.TRYWAIT P1, [R7+URZ], R2 ;  /* 0x00000002070075a7 */ /* 0x000e64000802017f */
[----:B-1----:R-:W-:Y:S05]  /*1ace0*/  @!P1 BRA `(.L_x_5418) ;  /* 0x0000000c00c89947 */ /* 0x002fea0003800000 */
.L_x_5458:
[----:B------:R-:W-:Y:S05]  /*1acf0*/  @!P0 BRA `(.L_x_5419) ;  /* 0x0000000000048947 */ /* 0x000fea0003800000 */
[----:B------:R-:W-:Y:S01]  /*1ad00*/  BPT.TRAP 0x1 ;  /* 0x000000040000795c */ /* 0x000fe20000300000 */
.L_x_5419:
[----:B------:R-:W2:Y:S02]  /*1ad10*/  LDL.LU R4, [R1+0x4] ;  /* 0x0000040001047983 */ /* 0x000ea40000300800 */
[----:B--2---:R-:W-:-:S04]  /*1ad20*/  IMAD R4, R4, 0x8, R0 ;  /* 0x0000000804047824 */ /* 0x004fc800078e0200 */
[----:B------:R-:W2:Y:S02]  /*1ad30*/  SYNCS.PHASECHK.TRANS64.TRYWAIT P1, [R4+URZ+0x33460], R5 ;  /* 0x03346005040075a7 */ /* 0x000ea4000802017f */
[----:B--2---:R-:W-:Y:S05]  /*1ad40*/  @!P1 BRA `(.L_x_5420) ;  /* 0x0000000c00c49947 */ /* 0x004fea0003800000 */
.L_x_5459:
[----:B------:R-:W-:Y:S05]  /*1ad50*/  @!P0 BRA `(.L_x_5421) ;  /* 0x0000000000048947 */ /* 0x000fea0003800000 */
[----:B------:R-:W-:Y:S01]  /*1ad60*/  BPT.TRAP 0x1 ;  /* 0x000000040000795c */ /* 0x000fe20000300000 */
.L_x_5421:
[----:B------:R-:W-:-:S04]  /*1ad70*/  IMAD R3, R3, 0x8, R0 ;  /* 0x0000000803037824 */ /* 0x000fc800078e0200 */
[----:B------:R-:W3:Y:S02]  /*1ad80*/  SYNCS.PHASECHK.TRANS64.TRYWAIT P1, [R3+URZ+0x33460], R2 ;  /* 0x03346002030075a7 */ /* 0x000ee4000802017f */
[----:B---3--:R-:W-:Y:S05]  /*1ad90*/  @!P1 BRA `(.L_x_5422) ;  /* 0x0000000c00c49947 */ /* 0x008fea0003800000 */
.L_x_5460:
[----:B------:R-:W-:Y:S05]  /*1ada0*/  @!P0 BRA `(.L_x_5423) ;  /* 0x0000000000048947 */ /* 0x000fea0003800000 */
[----:B------:R-:W-:Y:S01]  /*1adb0*/  BPT.TRAP 0x1 ;  /* 0x000000040000795c */ /* 0x000fe20000300000 */
.L_x_5423:
[----:B------:R-:W4:Y:S02]  /*1adc0*/  SYNCS.PHASECHK.TRANS64.TRYWAIT P0, [R4+URZ+0x33480], R5 ;  /* 0x03348005040075a7 */ /* 0x000f24000800017f */
[----:B----4-:R-:W-:Y:S05]  /*1add0*/  @!P0 BRA `(.L_x_5424) ;  /* 0x0000000c00c88947 */ /* 0x010fea0003800000 */
.L_x_5425:
[----:B------:R0:W0:Y:S02]  /*1ade0*/  SYNCS.PHASECHK.TRANS64.TRYWAIT P0, [R3+URZ+0x33480], R2 ;  /* 0x03348002030075a7 */ /* 0x000024000800017f */
[----:B0-----:R-:W-:Y:S05]  /*1adf0*/  @!P0 NANOSLEEP.SYNCS 0x989680 ;  /* 0x009896800000895d */ /* 0x001fea0003900000 */
[----:B------:R-:W0:Y:S02]  /*1ae00*/  @!P0 SYNCS.PHASECHK.TRANS64 P0, [R3+URZ+0x33480], R2 ;  /* 0x03348002030085a7 */ /* 0x000e24000800007f */
[----:B0-----:R-:W-:Y:S05]  /*1ae10*/  @!P0 BRA `(.L_x_5425) ;  /* 0xfffffffc00f08947 */ /* 0x001fea000383ffff */
.L_x_5414:
[----:B------:R-:W-:Y:S05]  /*1ae20*/  BSYNC B0 ;  /* 0x0000000000007941 */ /* 0x000fea0003800000 */
.L_x_5413:
[----:B------:R-:W-:Y:S05]  /*1ae30*/  EXIT ;  /* 0x000000000000794d */ /* 0x000fea0003800000 */
.L_x_5271:
[----:B0-----:R-:W-:-:S04]  /*1ae40*/  IMAD.U32 R3, RZ, RZ, UR41 ;  /* 0x00000029ff037e24 */ /* 0x001fc8000f8e00ff */
[----:B------:R0:W1:Y:S03]  /*1ae50*/  SYNCS.PHASECHK.TRANS64.TRYWAIT P0, [R3+URZ+0x33400], R2 ;  /* 0x03340002030075a7 */ /* 0x000066000800017f */
[----:B-1----:R-:W-:Y:S05]  /*1ae60*/  @!P0 NANOSLEEP.SYNCS 0x989680 ;  /* 0x009896800000895d */ /* 0x002fea0003900000 */
[----:B------:R-:W1:Y:S02]  /*1ae70*/  @!P0 SYNCS.PHASECHK.TRANS64 P0, [R3+URZ+0x33400], R2 ;  /* 0x03340002030085a7 */ /* 0x000e64000800007f */
[----:B-1----:R-:W-:Y:S05]  /*1ae80*/  @!P0 BRA `(.L_x_5271) ;  /* 0xfffffffc00ec8947 */ /* 0x002fea000383ffff */
[----:B------:R-:W-:Y:S05]  /*1ae90*/  BRA `(.L_x_5426) ;  /* 0xfffffe7000f87947 */ /* 0x000fea000383ffff */
.L_x_5275:
[----:B-1----:R1:W2:Y:S02]  /*1aea0*/  SYNCS.PHASECHK.TRANS64.TRYWAIT P2, [R2+URZ+0x33430], R3 ;  /* 0x03343003020075a7 */ /* 0x0022a4000804017f */
[----:B--2---:R-:W-:Y:S05]  /*1aeb0*/  @!P2 NANOSLEEP.SYNCS 0x989680 ;  /* 0x009896800000a95d */ /* 0x004fea0003900000 */
[----:B------:R-:W2:Y:S02]  /*1aec0*/  @!P2 SYNCS.PHASECHK.TRANS64 P2, [R2+URZ+0x33430], R3 ;  /* 0x033430030200a5a7 */ /* 0x000ea4000804007f */
[----:B--2---:R-:W-:Y:S05]  /*1aed0*/  @!P2 BRA `(.L_x_5275) ;  /* 0xfffffffc00f0a947 */ /* 0x004fea000383ffff */
[----:B------:R-:W-:Y:S05]  /*1aee0*/  BRA `(.L_x_5274) ;  /* 0xfffffe74001c7947 */ /* 0x000fea000383ffff */
.L_x_5280:
[----:B-1----:R-:W-:-:S04]  /*1aef0*/  IMAD.U32 R7, RZ, RZ, UR6 ;  /* 0x00000006ff077e24 */ /* 0x002fc8000f8e00ff */
[----:B------:R1:W2:Y:S03]  /*1af00*/  SYNCS.PHASECHK.TRANS64.TRYWAIT P3, [R7+URZ+0x33430], R6 ;  /* 0x03343006070075a7 */ /* 0x0002a6000806017f */
[----:B--2---:R-:W-:Y:S05]  /*1af10*/  @!P3 NANOSLEEP.SYNCS 0x989680 ;  /* 0x009896800000b95d */ /* 0x004fea0003900000 */
[----:B------:R-:W2:Y:S02]  /*1af20*/  @!P3 SYNCS.PHASECHK.TRANS64 P3, [R7+URZ+0x33430], R6 ;  /* 0x033430060700b5a7 */ /* 0x000ea4000806007f */
[----:B--2---:R-:W-:Y:S05]  /*1af30*/  @!P3 BRA `(.L_x_5280) ;  /* 0xfffffffc00ecb947 */ /* 0x004fea000383ffff */
[----:B------:R-:W-:Y:S05]  /*1af40*/  BRA `(.L_x_5277) ;  /* 0xfffffeb400587947 */ /* 0x000fea000383ffff */
.L_x_5284:
[----:B-1----:R-:W-:-:S04]  /*1af50*/  IMAD.U32 R7, RZ, RZ, UR6 ;  /* 0x00000006ff077e24 */ /* 0x002fc8000f8e00ff */
[----:B------:R1:W2:Y:S03]  /*1af60*/  SYNCS.PHASECHK.TRANS64.TRYWAIT P3, [R7+URZ+0x33450], R6 ;  /* 0x03345006070075a7 */ /* 0x0002a6000806017f */
[----:B--2---:R-:W-:Y:S05]  /*1af70*/  @!P3 NANOSLEEP.SYNCS 0x989680 ;  /* 0x009896800000b95d */ /* 0x004fea0003900000 */
[----:B------:R-:W2:Y:S02]  /*1af80*/  @!P3 SYNCS.PHASECHK.TRANS64 P3, [R7+URZ+0x33450], R6 ;  /* 0x033450060700b5a7 */ /* 0x000ea4000806007f */
[----:B--2---:R-:W-:Y:S05]  /*1af90*/  @!P3 BRA `(.L_x_5284) ;  /* 0xfffffffc00ecb947 */ /* 0x004fea000383ffff */
[----:B------:R-:W-:Y:S05]  /*1afa0*/  BRA `(.L_x_5281) ;  /* 0xfffffec000647947 */ /* 0x000fea000383ffff */
.L_x_5291:
[----:B-1----:R-:W-:-:S04]  /*1afb0*/  IMAD.U32 R7, RZ, RZ, UR6 ;  /* 0x00000006ff077e24 */ /* 0x002fc8000f8e00ff */
[----:B------:R1:W2:Y:S03]  /*1afc0*/  SYNCS.PHASECHK.TRANS64.TRYWAIT P2, [R7+URZ+0x33430], R6 ;  /* 0x03343006070075a7 */ /* 0x0002a6000804017f */
[----:B--2---:R-:W-:Y:S05]  /*1afd0*/  @!P2 NANOSLEEP.SYNCS 0x989680 ;  /* 0x009896800000a95d */ /* 0x004fea0003900000 */
[----:B------:R-:W2:Y:S02]  /*1afe0*/  @!P2 SYNCS.PHASECHK.TRANS64 P2, [R7+URZ+0x33430], R6 ;  /* 0x033430060700a5a7 */ /* 0x000ea4000804007f */
[----:B--2---:R-:W-:Y:S05]  /*1aff0*/  @!P2 BRA `(.L_x_5291) ;  /* 0xfffffffc00eca947 */ /* 0x004fea000383ffff */
[----:B------:R-:W-:Y:S05]  /*1b000*/  BRA `(.L_x_5288) ;  /* 0xfffffef800487947 */ /* 0x000fea000383ffff */
.L_x_5295:
[----:B-1----:R-:W-:-:S04]  /*1b010*/  IMAD.U32 R7, RZ, RZ, UR6 ;  /* 0x00000006ff077e24 */ /* 0x002fc8000f8e00ff */
[----:B------:R1:W2:Y:S03]  /*1b020*/  SYNCS.PHASECHK.TRANS64.TRYWAIT P2, [R7+URZ+0x33450], R6 ;  /* 0x03345006070075a7 */ /* 0x0002a6000804017f */
[----:B--2---:R-:W-:Y:S05]  /*1b030*/  @!P2 NANOSLEEP.SYNCS 0x989680 ;  /* 0x009896800000a95d */ /* 0x004fea0003900000 */
[----:B------:R-:W2:Y:S02]  /*1b040*/  @!P2 SYNCS.PHASECHK.TRANS64 P2, [R7+URZ+0x33450], R6 ;  /* 0x033450060700a5a7 */ /* 0x000ea4000804007f */
[----:B--2---:R-:W-:Y:S05]  /*1b050*/  @!P2 BRA `(.L_x_5295) ;  /* 0xfffffffc00eca947 */ /* 0x004fea000383ffff */
[----:B------:R-:W-:Y:S05]  /*1b060*/  BRA `(.L_x_5292) ;  /* 0xffffff0400487947 */ /* 0x000fea000383ffff */
.L_x_5301:
[----:B-1----:R-:W-:-:S04]  /*1b070*/  IMAD.U32 R5, RZ, RZ, UR5 ;  /* 0x00000005ff057e24 */ /* 0x002fc8000f8e00ff */
[----:B------:R1:W2:Y:S03]  /*1b080*/  SYNCS.PHASECHK.TRANS64.TRYWAIT P0, [R5+URZ+0x33450], R0 ;  /* 0x03345000050075a7 */ /* 0x0002a6000800017f */
[----:B--2---:R-:W-:Y:S05]  /*1b090*/  @!P0 NANOSLEEP.SYNCS 0x989680 ;  /* 0x009896800000895d */ /* 0x004fea0003900000 */
[----:B------:R-:W2:Y:S02]  /*1b0a0*/  @!P0 SYNCS.PHASECHK.TRANS64 P0, [R5+URZ+0x33450], R0 ;  /* 0x03345000050085a7 */ /* 0x000ea4000800007f */
[----:B--2---:R-:W-:Y:S05]  /*1b0b0*/  @!P0 BRA `(.L_x_5301) ;  /* 0xfffffffc00ec8947 */ /* 0x004fea000383ffff */
[----:B------:R-:W-:Y:S05]  /*1b0c0*/  BRA `(.L_x_5300) ;  /* 0xffffff3000207947 */ /* 0x000fea000383ffff */
.L_x_5351:
[----:B------:R-:W-:Y:S02]  /*1b0d0*/  IMAD.MOV.U32 R13, RZ, RZ, R0 ;  /* 0x000000ffff0d7224 */ /* 0x000fe400078e0000 */
[----:B-1----:R-:W-:Y:S02]  /*1b0e0*/  IMAD.MOV.U32 R12, RZ, RZ, RZ ;  /* 0x000000ffff0c7224 */ /* 0x002fe400078e00ff */
[----:B------:R-:W-:Y:S02]  /*1b0f0*/  IMAD.MOV.U32 R11, RZ, RZ, 0x1f ;  /* 0x0000001fff0b7424 */ /* 0x000fe400078e00ff */
[----:B------:R-:W-:-:S07]  /*1b100*/  IMAD.MOV.U32 R15, RZ, RZ, -0x1 ;  /* 0xffffffffff0f7424 */ /* 0x000fce00078e00ff */
[----:B0--3--:R-:W-:Y:S05]  /*1b110*/  WARPSYNC.COLLECTIVE R15, `(.L_x_5427) ;  /* 0x000000000f087348 */ /* 0x009fea0003c00000 */
[----:B------:R1:W2:Y:S02]  /*1b120*/  SHFL.IDX P6, R14, R13, R12, R11 ;  /* 0x0000000c0d0e7389 */ /* 0x0002a400000c000b */
[----:B0123--:R-:W-:Y:S01]  /*1b130*/  ENDCOLLECTIVE ;  /* 0x000000000000791b */ /* 0x00ffe20003800000 */
.L_x_5427:
[----:B------:R-:W-:Y:S05]  /*1b140*/  BRA `(.L_x_5428) ;  /* 0xffffffac00c87947 */ /* 0x000fea000383ffff */
.L_x_5353:
[----:B------:R-:W-:Y:S01]  /*1b150*/  BSSY B0, `(.L_x_5429) ;  /* 0x0000006000007945 */ /* 0x000fe20003800000 */
[----:B------:R-:W-:-:S07]  /*1b160*/  IMAD.MOV.U32 R15, RZ, RZ, -0x1 ;  /* 0xffffffffff0f7424 */ /* 0x000fce00078e00ff */
[----:B01-3--:R-:W-:Y:S05]  /*1b170*/  WARPSYNC.COLLECTIVE R15, `(.L_x_5430) ;  /* 0x000000000f0c7348 */ /* 0x00bfea0003c00000 */
[----:B------:R-:W-:Y:S02]  /*1b180*/  ELECT P6, UR62, PT ;  /* 0x00000000003e782f */ /* 0x000fe400038c0000 */
[----:B------:R-:W-:Y:S01]  /*1b190*/  MOV R14, UR62 ;  /* 0x0000003e000e7c02 */ /* 0x000fe20008000f00 */
[----:B01-3--:R-:W-:Y:S10]  /*1b1a0*/  ENDCOLLECTIVE ;  /* 0x000000000000791b */ /* 0x00bff40003800000 */
.L_x_5430:
[----:B------:R-:W-:Y:S05]  /*1b1b0*/  BSYNC B0 ;  /* 0x0000000000007941 */ /* 0x000fea0003800000 */
.L_x_5429:
[----:B------:R-:W-:Y:S05]  /*1b1c0*/  BRA `(.L_x_5431) ;  /* 0xffffffac00d07947 */ /* 0x000fea000383ffff */
.L_x_5355:
[----:B0-----:R0:W2:Y:S02]  /*1b1d0*/  SYNCS.PHASECHK.TRANS64.TRYWAIT P0, [R4+URZ+0x33480], R3 ;  /* 0x03348003040075a7 */ /* 0x0010a4000800017f */
[----:B--2---:R-:W-:Y:S05]  /*1b1e0*/  @!P0 NANOSLEEP.SYNCS 0x989680 ;  /* 0x009896800000895d */ /* 0x004fea0003900000 */
[----:B------:R-:W2:Y:S02]  /*1b1f0*/  @!P0 SYNCS.PHASECHK.TRANS64 P0, [R4+URZ+0x33480], R3 ;  /* 0x03348003040085a7 */ /* 0x000ea4000800007f */
[----:B--2---:R-:W-:Y:S05]  /*1b200*/  @!P0 BRA `(.L_x_5355) ;  /* 0xfffffffc00f08947 */ /* 0x004fea000383ffff */
[----:B------:R-:W-:Y:S05]  /*1b210*/  BRA `(.L_x_5432) ;  /* 0xffffffb000347947 */ /* 0x000fea000383ffff */
.L_x_5357:
[----:B--2---:R2:W3:Y:S02]  /*1b220*/  SYNCS.PHASECHK.TRANS64.TRYWAIT P0, [R4+URZ+0x33440], R3 ;  /* 0x03344003040075a7 */ /* 0x0044e4000800017f */
[----:B---3--:R-:W-:Y:S05]  /*1b230*/  @!P0 NANOSLEEP.SYNCS 0x989680 ;  /* 0x009896800000895d */ /* 0x008fea0003900000 */
[----:B------:R-:W3:Y:S02]  /*1b240*/  @!P0 SYNCS.PHASECHK.TRANS64 P0, [R4+URZ+0x33440], R3 ;  /* 0x03344003040085a7 */ /* 0x000ee4000800007f */
[----:B---3--:R-:W-:Y:S05]  /*1b250*/  @!P0 BRA `(.L_x_5357) ;  /* 0xfffffffc00f08947 */ /* 0x008fea000383ffff */
[----:B------:R-:W-:Y:S05]  /*1b260*/  BRA `(.L_x_5433) ;  /* 0xffffffb000c07947 */ /* 0x000fea000383ffff */
.L_x_5361:
[----:B------:R0:W5:Y:S01]  /*1b270*/  LDL.LU R6, [R1+0x8] ;  /* 0x0000080001067983 */ /* 0x0001620000300800 */
[----:B------:R-:W-:Y:S01]  /*1b280*/  IMAD.MOV.U32 R13, RZ, RZ, R0 ;  /* 0x000000ffff0d7224 */ /* 0x000fe200078e0000 */
[----:B------:R-:W-:Y:S01]  /*1b290*/  LOP3.LUT R7, R7, 0x7f, RZ, 0xc0, !PT ;  /* 0x0000007f07077812 */ /* 0x000fe200078ec0ff */
[----:B------:R-:W-:Y:S02]  /*1b2a0*/  IMAD.MOV.U32 R12, RZ, RZ, RZ ;  /* 0x000000ffff0c7224 */ /* 0x000fe400078e00ff */
[----:B------:R-:W-:Y:S01]  /*1b2b0*/  IMAD.MOV.U32 R11, RZ, RZ, 0x1c1f ;  /* 0x00001c1fff0b7424 */ /* 0x000fe200078e00ff */
[----:B------:R-:W-:Y:S01]  /*1b2c0*/  SHF.R.U32.HI R3, RZ, 0x2, R7 ;  /* 0x00000002ff037819 */ /* 0x000fe20000011607 */
[----:B------:R-:W-:-:S04]  /*1b2d0*/  IMAD.MOV.U32 R15, RZ, RZ, -0x1 ;  /* 0xffffffffff0f7424 */ /* 0x000fc800078e00ff */
[----:B0-----:R-:W-:-:S07]  /*1b2e0*/  IMAD R3, R10, 0x80, R3 ;  /* 0x000000800a037824 */ /* 0x001fce00078e0203 */
[----:B-----5:R-:W-:Y:S05]  /*1b2f0*/  WARPSYNC.COLLECTIVE R15, `(.L_x_5434) ;  /* 0x000000000f087348 */ /* 0x020fea0003c00000 */
[----:B------:R0:W1:Y:S02]  /*1b300*/  SHFL.IDX P6, R14, R13, R12, R11 ;  /* 0x0000000c0d0e7389 */ /* 0x00006400000c000b */
[----:B01---5:R-:W-:Y:S01]  /*1b310*/  ENDCOLLECTIVE ;  /* 0x000000000000791b */ /* 0x023fe20003800000 */
.L_x_5434:
[----:B------:R-:W-:Y:S02]  /*1b320*/  IMAD.MOV.U32 R13, RZ, RZ, R4 ;  /* 0x000000ffff0d7224 */ /* 0x000fe400078e0004 */
[----:B------:R-:W-:Y:S02]  /*1b330*/  IMAD R2, R6, R5, RZ ;  /* 0x0000000506027224 */ /* 0x000fe400078e02ff */
[----:B------:R-:W-:-:S07]  /*1b340*/  IMAD.MOV.U32 R6, RZ, RZ, R14 ;  /* 0x000000ffff067224 */ /* 0x000fce00078e000e */
[----:B------:R-:W-:Y:S05]  /*1b350*/  WARPSYNC.COLLECTIVE R15, `(.L_x_5435) ;  /* 0x000000000f087348 */ /* 0x000fea0003c00000 */
[----:B------:R0:W1:Y:S02]  /*1b360*/  SHFL.IDX P6, R14, R13, R12, R11 ;  /* 0x0000000c0d0e7389 */ /* 0x00006400000c000b */
[----:B01----:R-:W-:Y:S01]  /*1b370*/  ENDCOLLECTIVE ;  /* 0x000000000000791b */ /* 0x003fe20003800000 */
.L_x_5435:
[----:B------:R-:W-:Y:S01]  /*1b380*/  ISETP.GE.AND P4, PT, R3, R2, PT ;  /* 0x000000020300720c */ /* 0x000fe20003f86270 */
[----:B------:R-:W-:Y:S02]  /*1b390*/  IMAD.MOV.U32 R13, RZ, RZ, R0 ;  /* 0x000000ffff0d7224 */ /* 0x000fe400078e0000 */
[----:B------:R-:W-:Y:S02]  /*1b3a0*/  IMAD.MOV.U32 R12, RZ, RZ, 0x1 ;  /* 0x00000001ff0c7424 */ /* 0x000fe400078e00ff */
[----:B------:R-:W-:-:S08]  /*1b3b0*/  IMAD.MOV.U32 R5, RZ, RZ, R14 ;  /* 0x000000ffff057224 */ /* 0x000fd000078e000e */
[----:B------:R-:W-:Y:S05]  /*1b3c0*/  WARPSYNC.COLLECTIVE R15, `(.L_x_5436) ;  /* 0x000000000f087348 */ /* 0x000fea0003c00000 */
[----:B------:R0:W1:Y:S02]  /*1b3d0*/  SHFL.IDX P6, R14, R13, R12, R11 ;  /* 0x0000000c0d0e7389 */ /* 0x00006400000c000b */
[----:B01----:R-:W-:Y:S01]  /*1b3e0*/  ENDCOLLECTIVE ;  /* 0x000000000000791b */ /* 0x003fe20003800000 */
.L_x_5436:
[----:B------:R-:W-:-:S05]  /*1b3f0*/  @!P4 IADD3 R5, P3, R9, R5, RZ ;  /* 0x000000050905c210 */ /* 0x000fca0007f7e0ff */
[----:B------:R-:W-:-:S04]  /*1b400*/  @!P4 IMAD.X R6, RZ, RZ, R6, P3 ;  /* 0x000000ffff06c224 */ /* 0x000fc800018e0606 */
[----:B------:R-:W-:Y:S02]  /*1b410*/  @!P4 IMAD.MOV.U32 R7, RZ, RZ, R6 ;  /* 0x000000ffff07c224 */ /* 0x000fe400078e0006 */
[----:B------:R-:W-:Y:S02]  /*1b420*/  @!P4 IMAD.MOV.U32 R6, RZ, RZ, R5 ;  /* 0x000000ffff06c224 */ /* 0x000fe400078e0005 */
[----:B------:R-:W-:Y:S02]  /*1b430*/  VIADD R5, R3, 0x20 ;  /* 0x0000002003057836 */ /* 0x000fe40000000000 */
[----:B------:R-:W-:Y:S01]  /*1b440*/  IMAD.MOV.U32 R13, RZ, RZ, R4 ;  /* 0x000000ffff0d7224 */ /* 0x000fe200078e0004 */
[----:B------:R-:W-:Y:S01]  /*1b450*/  @!PT LDS RZ, [RZ] ;  /* 0x00000000fffff984 */ /* 0x000fe20000000800 */
[----:B------:R-:W-:Y:S01]  /*1b460*/  @!PT LDS RZ, [RZ] ;  /* 0x00000000fffff984 */ /* 0x000fe20000000800 */
[----:B------:R-:W-:Y:S01]  /*1b470*/  @!PT LDS RZ, [RZ] ;  /* 0x00000000fffff984 */ /* 0x000fe20000000800 */
[----:B------:R0:W-:Y:S02]  /*1b480*/  @!P4 LDGSTS.E.BYPASS.LTC128B.128 [R8+0x1e200], desc[UR54][R6.64], !P0 ;  /* 0x1e2000000608cfae */ /* 0x0001e4000c101d76 */
[----:B------:R-:W-:Y:S02]  /*1b490*/  ISETP.GE.AND P3, PT, R5, R2, PT ;  /* 0x000000020500720c */ /* 0x000fe40003f66270 */
[----:B------:R0:W-:Y:S01]  /*1b4a0*/  @!P4 LDGSTS.E.BYPASS.LTC128B.128 [R8+0x20200], desc[UR54][R6.64+0x40], !P1 ;  /* 0x202000400608cfae */ /* 0x0001e2000c901d76 */
[----:B------:R-:W-:-:S10]  /*1b4b0*/  IMAD.MOV.U32 R5, RZ, RZ, R14 ;  /* 0x000000ffff057224 */ /* 0x000fd400078e000e */
[----:B0-----:R-:W-:Y:S05]  /*1b4c0*/  WARPSYNC.COLLECTIVE R15, `(.L_x_5437) ;  /* 0x000000000f087348 */ /* 0x001fea0003c00000 */
[----:B------:R1:W2:Y:S02]  /*1b4d0*/  SHFL.IDX P6, R14, R13, R12, R11 ;  /* 0x0000000c0d0e7389 */ /* 0x0002a400000c000b */
[----:B012---:R-:W-:Y:S01]  /*1b4e0*/  ENDCOLLECTIVE ;  /* 0x000000000000791b */ /* 0x007fe20003800000 */
.L_x_5437:
[----:B------:R-:W-:Y:S01]  /*1b4f0*/  @!PT LDS RZ, [RZ] ;  /* 0x00000000fffff984 */ /* 0x000fe20000000800 */
[----:B------:R-:W-:Y:S01]  /*1b500*/  @!PT LDS RZ, [RZ] ;  /* 0x00000000fffff984 */ /* 0x000fe20000000800 */
[----:B------:R-:W-:Y:S01]  /*1b510*/  @!PT LDS RZ, [RZ] ;  /* 0x00000000fffff984 */ /* 0x000fe20000000800 */
[----:B------:R0:W-:Y:S01]  /*1b520*/  @!P4 LDGSTS.E.BYPASS.LTC128B.128 [R8+0x22200], desc[UR54][R6.64+0x80], !P2 ;  /* 0x222000800608cfae */ /* 0x0001e2000d101d76 */
[----:B------:R-:W-:Y:S02]  /*1b530*/  IMAD.MOV.U32 R13, RZ, RZ, R0 ;  /* 0x000000ffff0d7224 */ /* 0x000fe400078e0000 */
[----:B------:R-:W-:Y:S02]  /*1b540*/  IMAD.MOV.U32 R12, RZ, RZ, 0x2 ;  /* 0x00000002ff0c7424 */ /* 0x000fe400078e00ff */
[----:B0-----:R-:W-:-:S07]  /*1b550*/  IMAD.MOV.U32 R6, RZ, RZ, R14 ;  /* 0x000000ffff067224 */ /* 0x001fce00078e000e */
[----:B------:R-:W-:Y:S05]  /*1b560*/  WARPSYNC.COLLECTIVE R15, `(.L_x_5438) ;  /* 0x000000000f087348 */ /* 0x000fea0003c00000 */
[----:B------:R0:W1:Y:S02]  /*1b570*/  SHFL.IDX P6, R14, R13, R12, R11 ;  /* 0x0000000c0d0e7389 */ /* 0x00006400000c000b */
[----:B01----:R-:W-:Y:S01]  /*1b580*/  ENDCOLLECTIVE ;  /* 0x000000000000791b */ /* 0x003fe20003800000 */
.L_x_5438:
        /* <DEDUP_REMOVED lines=16> */
.L_x_5439:
[----:B------:R-:W-:Y:S02]  /*1b690*/  IMAD.MOV.U32 R13, RZ, RZ, R0 ;  /* 0x000000ffff0d7224 */ /* 0x000fe400078e0000 */
[----:B------:R-:W-:Y:S02]  /*1b6a0*/  IMAD.MOV.U32 R12, RZ, RZ, 0x3 ;  /* 0x00000003ff0c7424 */ /* 0x000fe400078e00ff */
[----:B------:R-:W-:-:S07]  /*1b6b0*/  IMAD.MOV.U32 R6, RZ, RZ, R14 ;  /* 0x000000ffff067224 */ /* 0x000fce00078e000e */
[----:B------:R-:W-:Y:S05]  /*1b6c0*/  WARPSYNC.COLLECTIVE R15, `(.L_x_5440) ;  /* 0x000000000f087348 */ /* 0x000fea0003c00000 */
[----:B------:R0:W1:Y:S02]  /*1b6d0*/  SHFL.IDX P6, R14, R13, R12, R11 ;  /* 0x0000000c0d0e7389 */ /* 0x00006400000c000b */
[----:B01----:R-:W-:Y:S01]  /*1b6e0*/  ENDCOLLECTIVE ;  /* 0x000000000000791b */ /* 0x003fe20003800000 */
.L_x_5440:
        /* <DEDUP_REMOVED lines=14> */
.L_x_5441:
[----:B------:R-:W-:Y:S01]  /*1b7d0*/  IMAD.MOV.U32 R4, RZ, RZ, R14 ;  /* 0x000000ffff047224 */ /* 0x000fe200078e000e */
[----:B------:R-:W-:Y:S06]  /*1b7e0*/  BRA `(.L_x_5442) ;  /* 0xffffffb800007947 */ /* 0x000fec000383ffff */
.L_x_5366:
[----:B-1----:R1:W2:Y:S02]  /*1b7f0*/  SYNCS.PHASECHK.TRANS64.TRYWAIT P0, [R17+URZ+0x33420], R0 ;  /* 0x03342000110075a7 */ /* 0x0022a4000800017f */
[----:B--2---:R-:W-:Y:S05]  /*1b800*/  @!P0 NANOSLEEP.SYNCS 0x989680 ;  /* 0x009896800000895d */ /* 0x004fea0003900000 */
[----:B------:R-:W2:Y:S02]  /*1b810*/  @!P0 SYNCS.PHASECHK.TRANS64 P0, [R17+URZ+0x33420], R0 ;  /* 0x03342000110085a7 */ /* 0x000ea4000800007f */
[----:B--2---:R-:W-:Y:S05]  /*1b820*/  @!P0 BRA `(.L_x_5366) ;  /* 0xfffffffc00f08947 */ /* 0x004fea000383ffff */
[----:B------:R-:W-:Y:S05]  /*1b830*/  BRA `(.L_x_5443) ;  /* 0xffffffb800707947 */ /* 0x000fea000383ffff */
.L_x_5372:
[----:B--2---:R2:W3:Y:S02]  /*1b840*/  SYNCS.PHASECHK.TRANS64.TRYWAIT P0, [R6+URZ+0x33480], R5 ;  /* 0x03348005060075a7 */ /* 0x0044e4000800017f */
[----:B---3--:R-:W-:Y:S05]  /*1b850*/  @!P0 NANOSLEEP.SYNCS 0x989680 ;  /* 0x009896800000895d */ /* 0x008fea0003900000 */
[----:B------:R-:W3:Y:S02]  /*1b860*/  @!P0 SYNCS.PHASECHK.TRANS64 P0, [R6+URZ+0x33480], R5 ;  /* 0x03348005060085a7 */ /* 0x000ee4000800007f */
[----:B---3--:R-:W-:Y:S05]  /*1b870*/  @!P0 BRA `(.L_x_5372) ;  /* 0xfffffffc00f08947 */ /* 0x008fea000383ffff */
[----:B------:R-:W-:Y:S05]  /*1b880*/  BRA `(.L_x_5444) ;  /* 0xffffffbc002c7947 */ /* 0x000fea000383ffff */
.L_x_5379:
[----:B0-----:R0:W3:Y:S02]  /*1b890*/  SYNCS.PHASECHK.TRANS64.TRYWAIT P0, [R6+URZ+0x33440], R5 ;  /* 0x03344005060075a7 */ /* 0x0010e4000800017f */
[----:B---3--:R-:W-:Y:S05]  /*1b8a0*/  @!P0 NANOSLEEP.SYNCS 0x989680 ;  /* 0x009896800000895d */ /* 0x008fea0003900000 */
[----:B------:R-:W3:Y:S02]  /*1b8b0*/  @!P0 SYNCS.PHASECHK.TRANS64 P0, [R6+URZ+0x33440], R5 ;  /* 0x03344005060085a7 */ /* 0x000ee4000800007f */
[----:B---3--:R-:W-:Y:S05]  /*1b8c0*/  @!P0 BRA `(.L_x_5379) ;  /* 0xfffffffc00f08947 */ /* 0x008fea000383ffff */
[----:B------:R-:W-:Y:S05]  /*1b8d0*/  BRA `(.L_x_5445) ;  /* 0xffffffc0002c7947 */ /* 0x000fea000383ffff */
.L_x_5387:
[----:B--2---:R2:W3:Y:S02]  /*1b8e0*/  SYNCS.PHASECHK.TRANS64.TRYWAIT P0, [R3+URZ+0x33470], R4 ;  /* 0x03347004030075a7 */ /* 0x0044e4000800017f */
[----:B---3--:R-:W-:Y:S05]  /*1b8f0*/  @!P0 NANOSLEEP.SYNCS 0x989680 ;  /* 0x009896800000895d */ /* 0x008fea0003900000 */
[----:B------:R-:W3:Y:S02]  /*1b900*/  @!P0 SYNCS.PHASECHK.TRANS64 P0, [R3+URZ+0x33470], R4 ;  /* 0x03347004030085a7 */ /* 0x000ee4000800007f */
[----:B---3--:R-:W-:Y:S05]  /*1b910*/  @!P0 BRA `(.L_x_5387) ;  /* 0xfffffffc00f08947 */ /* 0x008fea000383ffff */
[----:B------:R-:W-:Y:S05]  /*1b920*/  BRA `(.L_x_5446) ;  /* 0xffffffc400407947 */ /* 0x000fea000383ffff */
.L_x_5389:
[----:B--2---:R2:W3:Y:S02]  /*1b930*/  SYNCS.PHASECHK.TRANS64.TRYWAIT P0, [R3+URZ+0x33460], R4 ;  /* 0x03346004030075a7 */ /* 0x0044e4000800017f */
[----:B---3--:R-:W-:Y:S05]  /*1b940*/  @!P0 NANOSLEEP.SYNCS 0x989680 ;  /* 0x009896800000895d */ /* 0x008fea0003900000 */
[----:B------:R-:W3:Y:S02]  /*1b950*/  @!P0 SYNCS.PHASECHK.TRANS64 P0, [R3+URZ+0x33460], R4 ;  /* 0x03346004030085a7 */ /* 0x000ee4000800007f */
[----:B---3--:R-:W-:Y:S05]  /*1b960*/  @!P0 BRA `(.L_x_5389) ;  /* 0xfffffffc00f08947 */ /* 0x008fea000383ffff */
[----:B------:R-:W-:Y:S05]  /*1b970*/  BRA `(.L_x_5447) ;  /* 0xffffffc400487947 */ /* 0x000fea000383ffff */
.L_x_5396:
[----:B-1----:R1:W2:Y:S02]  /*1b980*/  SYNCS.PHASECHK.TRANS64.TRYWAIT P1, [R0+URZ+0x33470], R3 ;  /* 0x03347003000075a7 */ /* 0x0022a4000802017f */
[----:B--2---:R-:W-:Y:S05]  /*1b990*/  @!P1 NANOSLEEP.SYNCS 0x989680 ;  /* 0x009896800000995d */ /* 0x004fea0003900000 */
[----:B------:R-:W2:Y:S02]  /*1b9a0*/  @!P1 SYNCS.PHASECHK.TRANS64 P1, [R0+URZ+0x33470], R3 ;  /* 0x03347003000095a7 */ /* 0x000ea4000802007f */
[----:B--2---:R-:W-:Y:S05]  /*1b9b0*/  @!P1 BRA `(.L_x_5396) ;  /* 0xfffffffc00f09947 */ /* 0x004fea000383ffff */
[----:B------:R-:W-:Y:S05]  /*1b9c0*/  BRA `(.L_x_5448) ;  /* 0xffffffd000b47947 */ /* 0x000fea000383ffff */
.L_x_5398:
[----:B-1----:R1:W2:Y:S02]  /*1b9d0*/  SYNCS.PHASECHK.TRANS64.TRYWAIT P1, [R0+URZ+0x33460], R3 ;  /* 0x03346003000075a7 */ /* 0x0022a4000802017f */
[----:B--2---:R-:W-:Y:S05]  /*1b9e0*/  @!P1 NANOSLEEP.SYNCS 0x989680 ;  /* 0x009896800000995d */ /* 0x004fea0003900000 */
[----:B------:R-:W2:Y:S02]  /*1b9f0*/  @!P1 SYNCS.PHASECHK.TRANS64 P1, [R0+URZ+0x33460], R3 ;  /* 0x03346003000095a7 */ /* 0x000ea4000802007f */
[----:B--2---:R-:W-:Y:S05]  /*1ba00*/  @!P1 BRA `(.L_x_5398) ;  /* 0xfffffffc00f09947 */ /* 0x004fea000383ffff */
[----:B------:R-:W-:Y:S05]  /*1ba10*/  BRA `(.L_x_5449) ;  /* 0xffffffd000bc7947 */ /* 0x000fea000383ffff */
.L_x_5411:
[----:B0-----:R0:W1:Y:S02]  /*1ba20*/  SYNCS.PHASECHK.TRANS64.TRYWAIT P0, [R0+URZ+0x33420], R3 ;  /* 0x03342003000075a7 */ /* 0x001064000800017f */
[----:B-1----:R-:W-:Y:S05]  /*1ba30*/  @!P0 NANOSLEEP.SYNCS 0x989680 ;  /* 0x009896800000895d */ /* 0x002fea0003900000 */
[----:B------:R-:W1:Y:S02]  /*1ba40*/  @!P0 SYNCS.PHASECHK.TRANS64 P0, [R0+URZ+0x33420], R3 ;  /* 0x03342003000085a7 */ /* 0x000e64000800007f */
[----:B-1----:R-:W-:Y:S05]  /*1ba50*/  @!P0 BRA `(.L_x_5411) ;  /* 0xfffffffc00f08947 */ /* 0x002fea000383ffff */
[----:B------:R-:W-:Y:S05]  /*1ba60*/  BRA `(.L_x_5450) ;  /* 0xfffffff000147947 */ /* 0x000fea000383ffff */
.L_x_5412:
        /* <DEDUP_REMOVED lines=11> */
.L_x_5452:
[----:B------:R-:W-:Y:S05]  /*1bb20*/  BSYNC B0 ;  /* 0x0000000000007941 */ /* 0x000fea0003800000 */
.L_x_5451:
[----:B------:R-:W-:Y:S05]  /*1bb30*/  BRA `(.L_x_5453) ;  /* 0xffffffec00fc7947 */ /* 0x000fea000383ffff */
.L_x_5415:
[----:B------:R-:W-:Y:S01]  /*1bb40*/  BSSY B1, `(.L_x_5454) ;  /* 0x0000006000017945 */ /* 0x000fe20003800000 */
[----:B------:R-:W-:-:S07]  /*1bb50*/  IMAD.MOV.U32 R15, RZ, RZ, -0x1 ;  /* 0xffffffffff0f7424 */ /* 0x000fce00078e00ff */
[----:B01----:R-:W-:Y:S05]  /*1bb60*/  WARPSYNC.COLLECTIVE R15, `(.L_x_5455) ;  /* 0x000000000f0c7348 */ /* 0x003fea0003c00000 */
[----:B------:R-:W-:Y:S02]  /*1bb70*/  ELECT P6, UR62, PT ;  /* 0x00000000003e782f */ /* 0x000fe400038c0000 */
[----:B------:R-:W-:Y:S01]  /*1bb80*/  MOV R14, UR62 ;  /* 0x0000003e000e7c02 */ /* 0x000fe20008000f00 */
[----:B01----:R-:W-:Y:S10]  /*1bb90*/  ENDCOLLECTIVE ;  /* 0x000000000000791b */ /* 0x003ff40003800000 */
.L_x_5455:
[----:B------:R-:W-:Y:S05]  /*1bba0*/  BSYNC B1 ;  /* 0x0000000000017941 */ /* 0x000fea0003800000 */
.L_x_5454:
[----:B------:R-:W-:Y:S05]  /*1bbb0*/  BRA `(.L_x_5456) ;  /* 0xffffffec00f47947 */ /* 0x000fea000383ffff */
.L_x_5417:
[----:B0-----:R0:W1:Y:S02]  /*1bbc0*/  SYNCS.PHASECHK.TRANS64.TRYWAIT P1, [R6+URZ], R5 ;  /* 0x00000005060075a7 */ /* 0x001064000802017f */
[----:B-1----:R-:W-:Y:S05]  /*1bbd0*/  @!P1 NANOSLEEP.SYNCS 0x989680 ;  /* 0x009896800000995d */ /* 0x002fea0003900000 */
[----:B------:R-:W1:Y:S02]  /*1bbe0*/  @!P1 SYNCS.PHASECHK.TRANS64 P1, [R6+URZ], R5 ;  /* 0x00000005060095a7 */ /* 0x000e64000802007f */
[----:B-1----:R-:W-:Y:S05]  /*1bbf0*/  @!P1 BRA `(.L_x_5417) ;  /* 0xfffffffc00f09947 */ /* 0x002fea000383ffff */
[----:B------:R-:W-:Y:S05]  /*1bc00*/  BRA `(.L_x_5457) ;  /* 0xfffffff000307947 */ /* 0x000fea000383ffff */
.L_x_5418:
[----:B-1----:R1:W2:Y:S02]  /*1bc10*/  SYNCS.PHASECHK.TRANS64.TRYWAIT P1, [R7+URZ], R2 ;  /* 0x00000002070075a7 */ /* 0x0022a4000802017f */
[----:B--2---:R-:W-:Y:S05]  /*1bc20*/  @!P1 NANOSLEEP.SYNCS 0x989680 ;  /* 0x009896800000995d */ /* 0x004fea0003900000 */
[----:B------:R-:W2:Y:S02]  /*1bc30*/  @!P1 SYNCS.PHASECHK.TRANS64 P1, [R7+URZ], R2 ;  /* 0x00000002070095a7 */ /* 0x000ea4000802007f */
[----:B--2---:R-:W-:Y:S05]  /*1bc40*/  @!P1 BRA `(.L_x_5418) ;  /* 0xfffffffc00f09947 */ /* 0x004fea000383ffff */
[----:B------:R-:W-:Y:S05]  /*1bc50*/  BRA `(.L_x_5458) ;  /* 0xfffffff000247947 */ /* 0x000fea000383ffff */
.L_x_5420:
[----:B--2---:R2:W3:Y:S02]  /*1bc60*/  SYNCS.PHASECHK.TRANS64.TRYWAIT P1, [R4+URZ+0x33460], R5 ;  /* 0x03346005040075a7 */ /* 0x0044e4000802017f */
[----:B---3--:R-:W-:Y:S05]  /*1bc70*/  @!P1 NANOSLEEP.SYNCS 0x989680 ;  /* 0x009896800000995d */ /* 0x008fea0003900000 */
[----:B------:R-:W3:Y:S02]  /*1bc80*/  @!P1 SYNCS.PHASECHK.TRANS64 P1, [R4+URZ+0x33460], R5 ;  /* 0x03346005040095a7 */ /* 0x000ee4000802007f */
[----:B---3--:R-:W-:Y:S05]  /*1bc90*/  @!P1 BRA `(.L_x_5420) ;  /* 0xfffffffc00f09947 */ /* 0x008fea000383ffff */
[----:B------:R-:W-:Y:S05]  /*1bca0*/  BRA `(.L_x_5459) ;  /* 0xfffffff000287947 */ /* 0x000fea000383ffff */
.L_x_5422:
[----:B---3--:R3:W4:Y:S02]  /*1bcb0*/  SYNCS.PHASECHK.TRANS64.TRYWAIT P1, [R3+URZ+0x33460], R2 ;  /* 0x03346002030075a7 */ /* 0x008724000802017f */
[----:B----4-:R-:W-:Y:S05]  /*1bcc0*/  @!P1 NANOSLEEP.SYNCS 0x989680 ;  /* 0x009896800000995d */ /* 0x010fea0003900000 */
[----:B------:R-:W4:Y:S02]  /*1bcd0*/  @!P1 SYNCS.PHASECHK.TRANS64 P1, [R3+URZ+0x33460], R2 ;  /* 0x03346002030095a7 */ /* 0x000f24000802007f */
[----:B----4-:R-:W-:Y:S05]  /*1bce0*/  @!P1 BRA `(.L_x_5422) ;  /* 0xfffffffc00f09947 */ /* 0x010fea000383ffff */
[----:B------:R-:W-:Y:S05]  /*1bcf0*/  BRA `(.L_x_5460) ;  /* 0xfffffff000287947 */ /* 0x000fea000383ffff */
.L_x_5424:
[----:B----4-:R4:W0:Y:S02]  /*1bd00*/  SYNCS.PHASECHK.TRANS64.TRYWAIT P0, [R4+URZ+0x33480], R5 ;  /* 0x03348005040075a7 */ /* 0x010824000800017f */
[----:B0-----:R-:W-:Y:S05]  /*1bd10*/  @!P0 NANOSLEEP.SYNCS 0x989680 ;  /* 0x009896800000895d */ /* 0x001fea0003900000 */
[----:B------:R-:W0:Y:S02]  /*1bd20*/  @!P0 SYNCS.PHASECHK.TRANS64 P0, [R4+URZ+0x33480], R5 ;  /* 0x03348005040085a7 */ /* 0x000e24000800007f */
[----:B0-----:R-:W-:Y:S05]  /*1bd30*/  @!P0 BRA `(.L_x_5424) ;  /* 0xfffffffc00f08947 */ /* 0x001fea000383ffff */
[----:B------:R-:W-:Y:S05]  /*1bd40*/  BRA `(.L_x_5425) ;  /* 0xfffffff000247947 */ /* 0x000fea000383ffff */
.L_x_5461:
        /* <DEDUP_REMOVED lines=11> */
.L_x_13354:


//--------------------- .text._ZN7cutlass13device_kernelIN5flash11enable_sm90INS1_16FlashAttnFwdSm90INS1_25CollectiveMainloopFwdSm90ILi2EN4cute5tupleIJNS5_1CILi1EEES8_S8_EEENS6_IJNS7_ILi128EEENS7_ILi160EEENS7_ILi192EEEEEELi192ENS_12float_e4m3_tEfNS_4arch4Sm90ELb1ELb0ELb1ELb1ELb0ELb1ELb0ELb1ELb1ELb1ELb1ELb0EEENS1_21CollectiveEpilogueFwdINS6_IJSA_SC_SB_EEES9_NS_10bfloat16_tESG_Li256ELb1ELb1ELb1ELb1EEENS1_36VarlenDynamicPersistentTileSchedulerILi128ELi160ELi256ELi128ELb1ELb1ELb1ELb1ELb1ELb1EEEEEEEEEvNT_6ParamsE --------------------------
	.section	.text._ZN7cutlass13device_kernelIN5flash11enable_sm90INS1_16FlashAttnFwdSm90INS1_25CollectiveMainloopFwdSm90ILi2EN4cute5tupleIJNS5_1CILi1EEES8_S8_EEENS6_IJNS7_ILi128EEENS7_ILi160EEENS7_ILi192EEEEEELi192ENS_12float_e4m3_tEfNS_4arch4Sm90ELb1ELb0ELb1ELb1ELb0ELb1ELb0ELb1ELb1ELb1ELb1ELb0EEENS1_21CollectiveEpilogueFwdINS6_IJSA_SC_SB_EEES9_NS_10bfloat16_tESG_Li256ELb1ELb1ELb1ELb1EEENS1_36VarlenDynamicPersistentTileSchedulerILi128ELi160ELi256ELi128ELb1ELb1ELb1ELb1ELb1ELb1EEEEEEEEEvNT_6ParamsE,"ax",@progbits
	.align	128
.text._ZN7cutlass13device_kernelIN5flash11enable_sm90INS1_16FlashAttnFwdSm90INS1_25CollectiveMainloopFwdSm90ILi2EN4cute5tupleIJNS5_1CILi1EEES8_S8_EEENS6_IJNS7_ILi128EEENS7_ILi160EEENS7_ILi192EEEEEELi192ENS_12float_e4m3_tEfNS_4arch4Sm90ELb1ELb0ELb1ELb1ELb0ELb1ELb0ELb1ELb1ELb1ELb1ELb0EEENS1_21CollectiveEpilogueFwdINS6_IJSA_SC_SB_EEES9_NS_10bfloat16_tESG_Li256ELb1ELb1ELb1ELb1EEENS1_36VarlenDynamicPersistentTileSchedulerILi128ELi160ELi256ELi128ELb1ELb1ELb1ELb1ELb1ELb1EEEEEEEEEvNT_6ParamsE:
        .type           _ZN7cutlass13device_kernelIN5flash11enable_sm90INS1_16FlashAttnFwdSm90INS1_25CollectiveMainloopFwdSm90ILi2EN4cute5tupleIJNS5_1CILi1EEES8_S8_EEENS6_IJNS7_ILi128EEENS7_ILi160EEENS7_ILi192EEEEEELi192ENS_12float_e4m3_tEfNS_4arch4Sm90ELb1ELb0ELb1ELb1ELb0ELb1ELb0ELb1ELb1ELb1ELb1ELb0EEENS1_21CollectiveEpilogueFwdINS6_IJSA_SC_SB_EEES9_NS_10bfloat16_tESG_Li256ELb1ELb1ELb1ELb1EEENS1_36VarlenDynamicPersistentTileSchedulerILi128ELi160ELi256ELi128ELb1ELb1ELb1ELb1ELb1ELb1EEEEEEEEEvNT_6ParamsE,@function
        .size           _ZN7cutlass13device_kernelIN5flash11enable_sm90INS1_16FlashAttnFwdSm90INS1_25CollectiveMainloopFwdSm90ILi2EN4cute5tupleIJNS5_1CILi1EEES8_S8_EEENS6_IJNS7_ILi128EEENS7_ILi160EEENS7_ILi192EEEEEELi192ENS_12float_e4m3_tEfNS_4arch4Sm90ELb1ELb0ELb1ELb1ELb0ELb1ELb0ELb1ELb1ELb1ELb1ELb0EEENS1_21CollectiveEpilogueFwdINS6_IJSA_SC_SB_EEES9_NS_10bfloat16_tESG_Li256ELb1ELb1ELb1ELb1EEENS1_36VarlenDynamicPersistentTileSchedulerILi128ELi160ELi256ELi128ELb1ELb1ELb1ELb1ELb1ELb1EEEEEEEEEvNT_6ParamsE,(.L_x_13355 - _ZN7cutlass13device_kernelIN5flash11enable_sm90INS1_16FlashAttnFwdSm90INS1_25CollectiveMainloopFwdSm90ILi2EN4cute5tupleIJNS5_1CILi1EEES8_S8_EEENS6_IJNS7_ILi128EEENS7_ILi160EEENS7_ILi192EEEEEELi192ENS_12float_e4m3_tEfNS_4arch4Sm90ELb1ELb0ELb1ELb1ELb0ELb1ELb0ELb1ELb1ELb1ELb1ELb0EEENS1_21CollectiveEpilogueFwdINS6_IJSA_SC_SB_EEES9_NS_10bfloat16_tESG_Li256ELb1ELb1ELb1ELb1EEENS1_36VarlenDynamicPersistentTileSchedulerILi128ELi160ELi256ELi128ELb1ELb1ELb1ELb1ELb1ELb1EEEEEEEEEvNT_6ParamsE)
        .other          _ZN7cutlass13device_kernelIN5flash11enable_sm90INS1_16FlashAttnFwdSm90INS1_25CollectiveMainloopFwdSm90ILi2EN4cute5tupleIJNS5_1CILi1EEES8_S8_EEENS6_IJNS7_ILi128EEENS7_ILi160EEENS7_ILi192EEEEEELi192ENS_12float_e4m3_tEfNS_4arch4Sm90ELb1ELb0ELb1ELb1ELb0ELb1ELb0ELb1ELb1ELb1ELb1ELb0EEENS1_21CollectiveEpilogueFwdINS6_IJSA_SC_SB_EEES9_NS_10bfloat16_tESG_Li256ELb1ELb1ELb1ELb1EEENS1_36VarlenDynamicPersistentTileSchedulerILi128ELi160ELi256ELi128ELb1ELb1ELb1ELb1ELb1ELb1EEEEEEEEEvNT_6ParamsE,@"STO_CUDA_ENTRY STV_DEFAULT"
_ZN7cutlass13device_kernelIN5flash11enable_sm90INS1_16FlashAttnFwdSm90INS1_25CollectiveMainloopFwdSm90ILi2EN4cute5tupleIJNS5_1CILi1EEES8_S8_EEENS6_IJNS7_ILi128EEENS7_ILi160EEENS7_ILi192EEEEEELi192ENS_12float_e4m3_tEfNS_4arch4Sm90ELb1ELb0ELb1ELb1ELb0ELb1ELb0ELb1ELb1ELb1ELb1ELb0EEENS1_21CollectiveEpilogueFwdINS6_IJSA_SC_SB_EEES9_NS_10bfloat16_tESG_Li256ELb1ELb1ELb1ELb1EEENS1_36VarlenDynamicPersistentTileSchedulerILi128ELi160ELi256ELi128ELb1ELb1ELb1ELb1ELb1ELb1EEEEEEEEEvNT_6ParamsE:
        /* <DEDUP_REMOVED lines=24> */
.L_x_5463:
[----:B------:R-:W-:Y:S05]  /*0180*/  BSYNC B0 ;  /* 0x0000000000007941 */ /* 0x000fea0003800000 */
.L_x_5462:
        /* <DEDUP_REMOVED lines=41> */
.L_x_5464:
        /* <DEDUP_REMOVED lines=22> */
.L_x_5465:
        /* <DEDUP_REMOVED lines=18> */
.L_x_5466:
        /* <DEDUP_REMOVED lines=22> */
.L_x_5467:
        /* <DEDUP_REMOVED lines=22> */
.L_x_5468:
        /* <DEDUP_REMOVED lines=8> */
.L_x_5471:
        /* <DEDUP_REMOVED lines=42> */
[----:B------:R-:W-:Y:S01]  /*0c80*/  IMAD.IADD R3, R0, 0x1, -R3 ;  /* 0x0000000100037824 */ /* 0x000fe200078e0a03 */
[----:B------:R-:W-:Y:S01]  /*0c90*/  LOP3.LUT R11, R2, 0xffffff80, RZ, 0xc0, !PT ;  /* 0xffffff80020b7812 */ /* 0x000fe200078ec0ff */
[----:B------:R-:W-:Y:S01]  /*0ca0*/  IMAD.IADD R18, R0, 0x1, -R7 ;  /* 0x0000000100127824 */ /* 0x000fe200078e0a07 */
[----:B------:R-:W-:Y:S02]  /*0cb0*/  LOP3.LUT R13, R8, 0xfffffffc, RZ, 0xc0, !PT ;  /* 0xfffffffc080d7812 */ /* 0x000fe400078ec0ff */
[----:B------:R-:W-:Y:S01]  /*0cc0*/  SHF.R.S32.HI R220, RZ, 0x1, R9 ;  /* 0x00000001ffdc7819 */ /* 0x000fe20000011409 */
[C---:B------:R-:W-:Y:S01]  /*0cd0*/  IMAD.IADD R14, R0.reuse, 0x1, -R11 ;  /* 0x00000001000e7824 */ /* 0x040fe200078e0a0b */
[----:B------:R-:W-:Y:S01]  /*0ce0*/  SHF.R.S32.HI R5, RZ, 0x4, R4 ;  /* 0x00000004ff057819 */ /* 0x000fe20000011404 */
[----:B------:R-:W-:Y:S01]  /*0cf0*/  IMAD.IADD R13, R0, 0x1, -R13 ;  /* 0x00000001000d7824 */ /* 0x000fe200078e0a0d */
[----:B------:R-:W-:Y:S01]  /*0d00*/  LEA R7, R3, R6, 0x6 ;  /* 0x0000000603077211 */ /* 0x000fe200078e30ff */
[----:B------:R-:W-:Y:S01]  /*0d10*/  IMAD.SHL.U32 R22, R18, 0x8, RZ ;  /* 0x0000000812167824 */ /* 0x000fe200078e00ff */
[----:B------:R-:W-:Y:S01]  /*0d20*/  SHF.R.S32.HI R3, RZ, 0x7, R2 ;  /* 0x00000007ff037819 */ /* 0x000fe20000011402 */
[----:B------:R-:W-:Y:S01]  /*0d30*/  STL [R1+0x60], R14 ;  /* 0x0000600e01007387 */ /* 0x000fe20000100800 */
[----:B------:R-:W-:Y:S01]  /*0d40*/  LEA.HI R9, R9, R220, RZ, 0x1 ;  /* 0x000000dc09097211 */ /* 0x000fe200078f08ff */
[----:B------:R-:W-:Y:S01]  /*0d50*/  VIADD R225, R22, 0x20 ;  /* 0x0000002016e17836 */ /* 0x000fe20000000000 */
[----:B------:R-:W-:Y:S01]  /*0d60*/  LEA.HI R4, R4, R5, RZ, 0x1 ;  /* 0x0000000504047211 */ /* 0x000fe200078f08ff */
[----:B------:R-:W-:Y:S01]  /*0d70*/  VIADD R15, R220, 0x80 ;  /* 0x00000080dc0f7836 */ /* 0x000fe20000000000 */
[--C-:B------:R-:W-:Y:S01]  /*0d80*/  SHF.R.S32.HI R0, RZ, 0x2, R8.reuse ;  /* 0x00000002ff007819 */ /* 0x100fe20000011408 */
[----:B------:R-:W-:Y:S01]  /*0d90*/  IMAD.SHL.U32 R18, R18, 0x10, RZ ;  /* 0x0000001012127824 */ /* 0x000fe200078e00ff */
[----:B------:R-:W-:Y:S01]  /*0da0*/  SHF.R.S32.HI R11, RZ, 0x1f, R8 ;  /* 0x0000001fff0b7819 */ /* 0x000fe20000011408 */
[----:B------:R-:W-:Y:S01]  /*0db0*/  VIADD R227, R22, 0x30 ;  /* 0x0000003016e37836 */ /* 0x000fe20000000000 */
[----:B------:R-:W-:Y:S01]  /*0dc0*/  LEA.HI R2, R2, R3, RZ, 0x1 ;  /* 0x0000000302027211 */ /* 0x000fe200078f08ff */
[----:B------:R-:W-:Y:S01]  /*0dd0*/  VIADD R228, R22, 0x50 ;  /* 0x0000005016e47836 */ /* 0x000fe20000000000 */
[----:B------:R-:W-:-:S02]  /*0de0*/  LOP3.LUT R9, R9, 0x3fffffe, RZ, 0xc0, !PT ;  /* 0x03fffffe09097812 */ /* 0x000fc400078ec0ff */
[----:B------:R-:W-:Y:S02]  /*0df0*/  LOP3.LUT R4, R4, 0x1ffffffe, RZ, 0xc0, !PT ;  /* 0x1ffffffe04047812 */ /* 0x000fe400078ec0ff */
[----:B------:R-:W-:Y:S02]  /*0e00*/  LEA.HI R11, R11, R0, RZ, 0x2 ;  /* 0x000000000b0b7211 */ /* 0x000fe400078f10ff */
[----:B------:R-:W-:Y:S01]  /*0e10*/  LOP3.LUT R6, R2, 0x3fffffe, RZ, 0xc0, !PT ;  /* 0x03fffffe02067812 */ /* 0x000fe200078ec0ff */
[----:B------:R-:W-:Y:S01]  /*0e20*/  IMAD.IADD R2, R220, 0x1, -R9 ;  /* 0x00000001dc027824 */ /* 0x000fe200078e0a09 */
[----:B------:R-:W-:Y:S01]  /*0e30*/  LOP3.LUT R11, R11, 0xfffffffc, RZ, 0xc0, !PT ;  /* 0xfffffffc0b0b7812 */ /* 0x000fe200078ec0ff */
[C---:B------:R-:W-:Y:S01]  /*0e40*/  IMAD.IADD R4, R5.reuse, 0x1, -R4 ;  /* 0x0000000105047824 */ /* 0x040fe200078e0a04 */
[C---:B------:R-:W-:Y:S01]  /*0e50*/  IADD3 R224, R22.reuse, 0x40, RZ ;  /* 0x0000004016e07810 */ /* 0x040fe20007ffe0ff */
[----:B------:R-:W-:Y:S01]  /*0e60*/  IMAD R232, R5, 0x8, R2 ;  /* 0x0000000805e87824 */ /* 0x000fe200078e0202 */
[----:B------:R-:W-:Y:S01]  /*0e70*/  IADD3 R226, R22, 0x10, RZ ;  /* 0x0000001016e27810 */ /* 0x000fe20007ffe0ff */
[----:B------:R-:W-:-:S02]  /*0e80*/  IMAD R2, R4, 0x8, R7 ;  /* 0x0000000804027824 */ /* 0x000fc400078e0207 */
[----:B------:R-:W-:Y:S01]  /*0e90*/  IMAD.IADD R11, R0, 0x1, -R11 ;  /* 0x00000001000b7824 */ /* 0x000fe200078e0a0b */
[----:B------:R-:W-:Y:S01]  /*0ea0*/  SHF.R.S32.HI R0, RZ, 0x1f, R14 ;  /* 0x0000001fff007819 */ /* 0x000fe2000001140e */
[----:B------:R-:W-:Y:S01]  /*0eb0*/  IMAD.IADD R6, R3, 0x1, -R6 ;  /* 0x0000000103067824 */ /* 0x000fe200078e0a06 */
[----:B------:R-:W-:Y:S01]  /*0ec0*/  LEA.HI R3, R13, R13, RZ, 0x1 ;  /* 0x0000000d0d037211 */ /* 0x000fe200078f08ff */
[----:B------:R0:W-:Y:S01]  /*0ed0*/  STL [R1+0x74], R2 ;  /* 0x0000740201007387 */ /* 0x0001e20000100800 */
[C---:B------:R-:W-:Y:S02]  /*0ee0*/  IMAD.IADD R5, R22.reuse, 0x1, R225 ;  /* 0x0000000116057824 */ /* 0x040fe400078e02e1 */
[----:B------:R-:W-:Y:S01]  /*0ef0*/  LOP3.LUT R8, R3, 0x1ffffffe, RZ, 0xc0, !PT ;  /* 0x1ffffffe03087812 */ /* 0x000fe200078ec0ff */
[----:B------:R-:W-:Y:S02]  /*0f00*/  IMAD.IADD R7, R22, 0x1, R224 ;  /* 0x0000000116077824 */ /* 0x000fe400078e02e0 */
[----:B------:R-:W-:Y:S01]  /*0f10*/  SHF.R.S32.HI R10, RZ, 0x1f, R5 ;  /* 0x0000001fff0a7819 */ /* 0x000fe20000011405 */
[----:B------:R-:W-:-:S02]  /*0f20*/  IMAD.SHL.U32 R11, R11, 0x80, RZ ;  /* 0x000000800b0b7824 */ /* 0x000fc400078e00ff */
[----:B------:R-:W-:Y:S01]  /*0f30*/  SHF.R.S32.HI R12, RZ, 0x1f, R7 ;  /* 0x0000001fff0c7819 */ /* 0x000fe20000011407 */
[----:B------:R-:W-:Y:S01]  /*0f40*/  IMAD.IADD R8, R13, 0x1, -R8 ;  /* 0x000000010d087824 */ /* 0x000fe200078e0a08 */
[----:B0-----:R-:W-:Y:S01]  /*0f50*/  LEA.HI R2, R0, R14, RZ, 0x2 ;  /* 0x0000000e00027211 */ /* 0x001fe200078f10ff */
[----:B------:R-:W-:Y:S01]  /*0f60*/  IMAD.SHL.U32 R232, R232, 0x40, RZ ;  /* 0x00000040e8e87824 */ /* 0x000fe200078e00ff */
[CC--:B------:R-:W-:Y:S02]  /*0f70*/  LEA.HI R9, R10.reuse, R5.reuse, RZ, 0x4 ;  /* 0x000000050a097211 */ /* 0x0c0fe400078f20ff */
[--C-:B------:R-:W-:Y:S02]  /*0f80*/  SHF.R.S32.HI R3, RZ, 0x2, R2.reuse ;  /* 0x00000002ff037819 */ /* 0x100fe40000011402 */
[----:B------:R-:W-:Y:S02]  /*0f90*/  SHF.R.S32.HI R4, RZ, 0x1f, R2 ;  /* 0x0000001fff047819 */ /* 0x000fe40000011402 */
[----:B------:R-:W-:-:S02]  /*0fa0*/  LEA.HI R10, R10, R5, RZ, 0x6 ;  /* 0x000000050a0a7211 */ /* 0x000fc400078f30ff */
[----:B------:R-:W-:Y:S02]  /*0fb0*/  LEA.HI R4, R4, R3, RZ, 0x3 ;  /* 0x0000000304047211 */ /* 0x000fe400078f18ff */
[----:B------:R-:W-:Y:S01]  /*0fc0*/  SHF.R.S32.HI R5, RZ, 0x1f, R15 ;  /* 0x0000001fff057819 */ /* 0x000fe2000001140f */
[----:B------:R-:W-:Y:S01]  /*0fd0*/  IMAD.SHL.U32 R10, R10, 0x80, RZ ;  /* 0x000000800a0a7824 */ /* 0x000fe200078e00ff */
[----:B------:R-:W-:Y:S02]  /*0fe0*/  LOP3.LUT R4, R4, 0xfffffff8, RZ, 0xc0, !PT ;  /* 0xfffffff804047812 */ /* 0x000fe400078ec0ff */
[----:B------:R-:W-:Y:S02]  /*0ff0*/  LEA.HI R0, R0, R14, RZ, 0x5 ;  /* 0x0000000e00007211 */ /* 0x000fe400078f28ff */
[CC--:B------:R-:W-:Y:S01]  /*1000*/  LEA.HI R13, R12.reuse, R7.reuse, RZ, 0x4 ;  /* 0x000000070c0d7211 */ /* 0x0c0fe200078f20ff */
[----:B------:R-:W-:Y:S01]  /*1010*/  IMAD.IADD R3, R3, 0x1, -R4 ;  /* 0x0000000103037824 */ /* 0x000fe200078e0a04 */
[----:B------:R-:W-:-:S02]  /*1020*/  LEA.HI R12, R12, R7, RZ, 0x6 ;  /* 0x000000070c0c7211 */ /* 0x000fc400078f30ff */
[-C--:B------:R-:W-:Y:S02]  /*1030*/  LEA.HI R7, R5, R15.reuse, RZ, 0x3 ;  /* 0x0000000f05077211 */ /* 0x080fe400078f18ff */
[----:B------:R-:W-:Y:S02]  /*1040*/  SHF.R.S32.HI R0, RZ, 0x5, R0 ;  /* 0x00000005ff007819 */ /* 0x000fe40000011400 */
[----:B------:R-:W-:Y:S01]  /*1050*/  LOP3.LUT R230, R11, 0x180, RZ, 0xc0, !PT ;  /* 0x000001800be67812 */ /* 0x000fe200078ec0ff */
[----:B------:R-:W-:Y:S01]  /*1060*/  IMAD.SHL.U32 R7, R7, 0x40, RZ ;  /* 0x0000004007077824 */ /* 0x000fe200078e00ff */
[----:B------:R-:W-:Y:S01]  /*1070*/  LEA.HI R4, R15, R15, RZ, 0x1 ;  /* 0x0000000f0f047211 */ /* 0x000fe200078f08ff */
[----:B------:R-:W-:Y:S01]  /*1080*/  IMAD R3, R0, 0x10, R3 ;  /* 0x0000001000037824 */ /* 0x000fe200078e0203 */
[----:B------:R-:W-:Y:S01]  /*1090*/  LOP3.LUT R0, R230, 0x30, R9, 0xf8, !PT ;  /* 0x00000030e6007812 */ /* 0x000fe200078ef809 */
[----:B------:R-:W-:Y:S01]  /*10a0*/  IMAD.SHL.U32 R9, R12, 0x80, RZ ;  /* 0x000000800c097824 */ /* 0x000fe200078e00ff */
[----:B------:R-:W-:Y:S01]  /*10b0*/  SHF.R.U32.HI R231, RZ, 0x3, R230 ;  /* 0x00000003ffe77819 */ /* 0x000fe200000116e6 */
[----:B------:R-:W-:Y:S01]  /*10c0*/  IMAD R11, R6, 0x40, R3 ;  /* 0x00000040060b7824 */ /* 0x000fe200078e0203 */
[----:B------:R-:W-:-:S02]  /*10d0*/  LOP3.LUT R234, R7, 0xfffffe00, RZ, 0xc0, !PT ;  /* 0xfffffe0007ea7812 */ /* 0x000fc400078ec0ff */
[----:B------:R-:W-:Y:S02]  /*10e0*/  LOP3.LUT R7, R10, 0xffffe000, RZ, 0xc0, !PT ;  /* 0xffffe0000a077812 */ /* 0x000fe400078ec0ff */
[----:B------:R-:W-:Y:S01]  /*10f0*/  LOP3.LUT R0, R0, R231, RZ, 0x3c, !PT ;  /* 0x000000e700007212 */ /* 0x000fe200078e3cff */
[----:B------:R-:W-:Y:S01]  /*1100*/  STL [R1+0x70], R11 ;  /* 0x0000700b01007387 */ /* 0x000fe20000100800 */
[----:B------:R-:W-:Y:S02]  /*1110*/  LOP3.LUT R5, R4, 0x3fffffe, RZ, 0xc0, !PT ;  /* 0x03fffffe04057812 */ /* 0x000fe400078ec0ff */
[----:B------:R-:W-:Y:S02]  /*1120*/  LOP3.LUT R2, R2, 0x7ffffffc, RZ, 0xc0, !PT ;  /* 0x7ffffffc02027812 */ /* 0x000fe400078ec0ff */
[----:B------:R-:W-:Y:S02]  /*1130*/  IADD3 R7, R0, R232, R7 ;  /* 0x000000e800077210 */ /* 0x000fe40007ffe007 */
[----:B------:R-:W-:Y:S01]  /*1140*/  SHF.R.S32.HI R0, RZ, 0x1f, R220 ;  /* 0x0000001fff007819 */ /* 0x000fe200000114dc */
[----:B------:R-:W-:Y:S01]  /*1150*/  IMAD.IADD R2, R14, 0x1, -R2 ;  /* 0x000000010e027824 */ /* 0x000fe200078e0a02 */
[----:B------:R-:W-:-:S02]  /*1160*/  IADD3 R5, R15, -R5, RZ ;  /* 0x800000050f057210 */ /* 0x000fc40007ffe0ff */
[--C-:B------:R-:W-:Y:S01]  /*1170*/  LOP3.LUT R0, R230, 0x10, R18.reuse, 0xf8, !PT ;  /* 0x00000010e6007812 */ /* 0x100fe200078ef812 */
[----:B------:R-:W-:Y:S01]  /*1180*/  IMAD.SHL.U32 R237, R2, 0x2, RZ ;  /* 0x0000000202ed7824 */ /* 0x000fe200078e00ff */
[----:B------:R-:W-:Y:S01]  /*1190*/  LOP3.LUT R6, R230, 0x30, R18, 0xf8, !PT ;  /* 0x00000030e6067812 */ /* 0x000fe200078ef812 */
[----:B------:R-:W-:Y:S01]  /*11a0*/  IMAD R234, R5, 0x40, R234 ;  /* 0x0000004005ea7824 */ /* 0x000fe200078e02ea */
[-C--:B------:R-:W-:Y:S01]  /*11b0*/  LOP3.LUT R3, R0, R231.reuse, RZ, 0x3c, !PT ;  /* 0x000000e700037212 */ /* 0x080fe200078e3cff */
[C---:B------:R-:W-:Y:S01]  /*11c0*/  VIADD R2, R237.reuse, 0xa0 ;  /* 0x000000a0ed027836 */ /* 0x040fe20000000000 */
[-C--:B------:R-:W-:Y:S01]  /*11d0*/  LOP3.LUT R5, R6, R231.reuse, RZ, 0x3c, !PT ;  /* 0x000000e706057212 */ /* 0x080fe200078e3cff */
[C---:B------:R-:W-:Y:S01]  /*11e0*/  VIADD R34, R237.reuse, 0x10 ;  /* 0x00000010ed227836 */ /* 0x040fe20000000000 */
[----:B------:R-:W-:Y:S01]  /*11f0*/  LOP3.LUT R12, R230, 0x30, R13, 0xf8, !PT ;  /* 0x00000030e60c7812 */ /* 0x000fe200078ef80d */
[----:B------:R-:W-:Y:S01]  /*1200*/  IMAD.IADD R0, R232, 0x1, R3 ;  /* 0x00000001e8007824 */ /* 0x000fe200078e0203 */
[-C--:B------:R-:W-:Y:S01]  /*1210*/  IADD3 R2, R16, R232.reuse, R5 ;  /* 0x000000e810027210 */ /* 0x080fe20007ffe005 */
[----:B------:R-:W-:Y:S01]  /*1220*/  VIADD R35, R237, 0x8 ;  /* 0x00000008ed237836 */ /* 0x000fe20000000000 */
[----:B------:R-:W-:Y:S01]  /*1230*/  LOP3.LUT R9, R9, 0xffffe000, RZ, 0xc0, !PT ;  /* 0xffffe00009097812 */ /* 0x000fe200078ec0ff */
[C---:B------:R-:W-:Y:S01]  /*1240*/  VIADD R33, R237.reuse, 0x18 ;  /* 0x00000018ed217836 */ /* 0x040fe20000000000 */
[----:B------:R-:W-:Y:S01]  /*1250*/  LOP3.LUT R12, R12, R231, RZ, 0x3c, !PT ;  /* 0x000000e70c0c7212 */ /* 0x000fe200078e3cff */
[C---:B------:R-:W-:Y:S01]  /*1260*/  VIADD R31, R237.reuse, 0x28 ;  /* 0x00000028ed1f7836 */ /* 0x040fe20000000000 */
[C---:B------:R-:W-:Y:S01]  /*1270*/  IADD3 R32, R237.reuse, 0x20, RZ ;  /* 0x00000020ed207810 */ /* 0x040fe20007ffe0ff */
[C---:B------:R-:W-:Y:S01]  /*1280*/  VIADD R30, R237.reuse, 0x30 ;  /* 0x00000030ed1e7836 */ /* 0x040fe20000000000 */
[----:B------:R0:W-:Y:S01]  /*1290*/  STL [R1+0x10], R0 ;  /* 0x0000100001007387 */ /* 0x0001e20000100800 */
[C---:B------:R-:W-:Y:S01]  /*12a0*/  VIADD R28, R237.reuse, 0x40 ;  /* 0x00000040ed1c7836 */ /* 0x040fe20000000000 */
[----:B------:R-:W-:Y:S01]  /*12b0*/  IADD3 R9, R12, R232, R9 ;  /* 0x000000e80c097210 */ /* 0x000fe20007ffe009 */
[C---:B------:R-:W-:Y:S01]  /*12c0*/  VIADD R29, R237.reuse, 0x38 ;  /* 0x00000038ed1d7836 */ /* 0x040fe20000000000 */
[----:B------:R1:W-:Y:S01]  /*12d0*/  STL [R1+0x6c], R2 ;  /* 0x00006c0201007387 */ /* 0x0003e20000100800 */
[C---:B------:R-:W-:Y:S01]  /*12e0*/  VIADD R27, R237.reuse, 0x48 ;  /* 0x00000048ed1b7836 */ /* 0x040fe20000000000 */
[----:B------:R-:W-:Y:S01]  /*12f0*/  SHF.R.S32.HI R3, RZ, 0x1f, R34 ;  /* 0x0000001fff037819 */ /* 0x000fe20000011422 */
[C---:B------:R-:W-:Y:S01]  /*1300*/  VIADD R25, R237.reuse, 0x58 ;  /* 0x00000058ed197836 */ /* 0x040fe20000000000 */
[C---:B------:R-:W-:Y:S01]  /*1310*/  IADD3 R21, R237.reuse, 0x68, RZ ;  /* 0x00000068ed157810 */ /* 0x040fe20007ffe0ff */
[C---:B------:R-:W-:Y:S01]  /*1320*/  VIADD R26, R237.reuse, 0x50 ;  /* 0x00000050ed1a7836 */ /* 0x040fe20000000000 */
[----:B0-----:R-:W-:Y:S01]  /*1330*/  SHF.R.S32.HI R0, RZ, 0x1f, R35 ;  /* 0x0000001fff007819 */ /* 0x001fe20000011423 */
[C---:B------:R-:W-:Y:S01]  /*1340*/  VIADD R24, R237.reuse, 0x60 ;  /* 0x00000060ed187836 */ /* 0x040fe20000000000 */
[----:B------:R-:W-:Y:S01]  /*1350*/  SHF.R.S32.HI R3, RZ, 0x1f, R31 ;  /* 0x0000001fff037819 */ /* 0x000fe2000001141f */
[C---:B------:R-:W-:Y:S01]  /*1360*/  VIADD R20, R237.reuse, 0x70 ;  /* 0x00000070ed147836 */ /* 0x040fe20000000000 */
[----:B-1----:R-:W-:Y:S01]  /*1370*/  SHF.R.S32.HI R2, RZ, 0x1f, R33 ;  /* 0x0000001fff027819 */ /* 0x002fe20000011421 */
        /* <DEDUP_REMOVED lines=18> */
[----:B------:R-:W-:Y:S01]  /*14a0*/  SHF.R.S32.HI R2, RZ, 0x1f, R12 ;  /* 0x0000001fff027819 */ /* 0x000fe2000001140c */
[C---:B------:R-:W-:Y:S01]  /*14b0*/  IMAD.IADD R2, R16.reuse, 0x1, R9 ;  /* 0x0000000110027824 */ /* 0x040fe200078e0209 */
[----:B------:R-:W-:Y:S02]  /*14c0*/  IADD3 R3, R16, R7, RZ ;  /* 0x0000000710037210 */ /* 0x000fe40007ffe0ff */
[----:B------:R-:W-:Y:S01]  /*14d0*/  SHF.R.S32.HI R0, RZ, 0x1f, R10 ;  /* 0x0000001fff007819 */ /* 0x000fe2000001140a */
[----:B------:R-:W-:Y:S01]  /*14e0*/  IMAD R0, R8, 0x8, R11 ;  /* 0x0000000808007824 */ /* 0x000fe200078e020b */
[----:B------:R-:W-:Y:S01]  /*14f0*/  SHF.R.S32.HI R4, RZ, 0x1, R4 ;  /* 0x00000001ff047819 */ /* 0x000fe20000011404 */
[----:B------:R0:W-:Y:S04]  /*1500*/  STL [R1+0x68], R3 ;  /* 0x0000680301007387 */ /* 0x0001e80000100800 */
[----:B------:R0:W-:Y:S01]  /*1510*/  STL [R1+0x64], R2 ;  /* 0x0000640201007387 */ /* 0x0001e20000100800 */
[----:B------:R-:W-:-:S03]  /*1520*/  IMAD.SHL.U32 R4, R4, 0x80, RZ ;  /* 0x0000008004047824 */ /* 0x000fc600078e00ff */
[----:B------:R0:W-:Y:S02]  /*1530*/  STL [R1+0x14], R0 ;  /* 0x0000140001007387 */ /* 0x0001e40000100800 */
[----:B------:R-:W-:-:S07]  /*1540*/  LOP3.LUT R233, R4, 0x180, RZ, 0xc0, !PT ;  /* 0x0000018004e97812 */ /* 0x000fce00078ec0ff */
.L_x_5688:
[----:B0123--:R-:W0:Y:S02]  /*1550*/  LDC.64 R2, c[0x0][0xc88] ;  /* 0x00032200ff027b82 */ /* 0x00fe240000000a00 */
[----:B0-----:R-:W-:-:S05]  /*1560*/  IMAD.WIDE R2, R43, 0x4, R2 ;  /* 0x000000042b027825 */ /* 0x001fca00078e0202 */
[----:B------:R-:W2:Y:S01]  /*1570*/  LDG.E R28, desc[UR54][R2.64] ;  /* 0x00000036021c7981 */ /* 0x000ea2000c1e1900 */
        /* <DEDUP_REMOVED lines=38> */
[----:B------:R-:W-:Y:S01]  /*17e0*/  IMAD.U32 R2, RZ, RZ, UR5 ;  /* 0x00000005ff027e24 */ /* 0x000fe2000f8e00ff */
[----:B------:R-:W-:Y:S01]  /*17f0*/  MOV R25, UR4 ;  /* 0x0000000400197c02 */ /* 0x000fe20008000f00 */
[----:B--2---:R1:W-:Y:S01]  /*1800*/  STL [R1], R0 ;  /* 0x0000000001007387 */ /* 0x0043e20000100800 */
        /* <DEDUP_REMOVED lines=11> */
[----:B------:R0:W-:Y:S02]  /*18c0*/  STL [R1], R14 ;  /* 0x0000000e01007387 */ /* 0x0001e40000100800 */
.L_x_5473:
        /* <DEDUP_REMOVED lines=14> */
.L_x_5474:
[----:B------:R-:W-:Y:S05]  /*19b0*/  @!P0 BRA `(.L_x_5475) ;  /* 0x00000000000c8947 */ /* 0x000fea0003800000 */
[----:B------:R-:W2:Y:S04]  /*19c0*/  LDG.E R0, desc[UR54][R8.64] ;  /* 0x0000003608007981 */ /* 0x000ea8000c1e1900 */
[----:B------:R-:W2:Y:S02]  /*19d0*/  LDG.E R25, desc[UR54][R8.64+0x4] ;  /* 0x0000043608197981 */ /* 0x000ea4000c1e1900 */
[----:B--2---:R-:W-:-:S07]  /*19e0*/  IMAD.IADD R25, R25, 0x1, -R0 ;  /* 0x0000000119197824 */ /* 0x004fce00078e0a00 */
.L_x_5475:
[----:B------:R-:W-:Y:S01]  /*19f0*/  ULDC.64 UR4, c[0x0][0xa10] ;  /* 0x0002840000047ab9 */ /* 0x000fe20000000a00 */
[----:B------:R-:W2:Y:S01]  /*1a00*/  LDC R8, c[0x0][0x448] ;  /* 0x00011200ff087b82 */ /* 0x000ea20000000800 */
[----:B------:R-:W-:-:S04]  /*1a10*/  ISETP.NE.U32.AND P0, PT, RZ, UR4, PT ;  /* 0x00000004ff007c0c */ /* 0x000fc8000bf05070 */
[----:B------:R-:W-:Y:S01]  /*1a20*/  ISETP.NE.AND.EX P0, PT, RZ, UR5, PT, P0 ;  /* 0x00000005ff007c0c */ /* 0x000fe2000bf05300 */
[----:B------:R-:W-:-:S12]  /*1a30*/  ULDC.64 UR4, c[0x0][0xa30] ;  /* 0x00028c0000047ab9 */ /* 0x000fd80000000a00 */
[----:B-1----:R-:W1:Y:S02]  /*1a40*/  @P0 LDC.64 R4, c[0x0][0xa10] ;  /* 0x00028400ff040b82 */ /* 0x002e640000000a00 */
[----:B-1----:R-:W-:-:S05]  /*1a50*/  @P0 IMAD.WIDE R4, R28, 0x4, R4 ;  /* 0x000000041c040825 */ /* 0x002fca00078e0204 */
[----:B------:R-:W3:Y:S04]  /*1a60*/  @P0 LDG.E R0, desc[UR54][R4.64] ;  /* 0x0000003604000981 */ /* 0x000ee8000c1e1900 */
[----:B------:R1:W3:Y:S01]  /*1a70*/  @P0 LDG.E R3, desc[UR54][R4.64+0x4] ;  /* 0x0000043604030981 */ /* 0x0002e2000c1e1900 */
[----:B------:R-:W-:Y:S01]  /*1a80*/  ISETP.NE.U32.AND P1, PT, RZ, UR4, PT ;  /* 0x00000004ff007c0c */ /* 0x000fe2000bf25070 */
[----:B-----5:R-:W-:-:S03]  /*1a90*/  IMAD.MOV.U32 R146, RZ, RZ, R25 ;  /* 0x000000ffff927224 */ /* 0x020fc600078e0019 */
[----:B------:R-:W-:-:S13]  /*1aa0*/  ISETP.NE.AND.EX P1, PT, RZ, UR5, PT, P1 ;  /* 0x00000005ff007c0c */ /* 0x000fda000bf25310 */
[----:B------:R-:W-:-:S04]  /*1ab0*/  @P1 IADD3 R6, P2, R30, UR4, RZ ;  /* 0x000000041e061c10 */ /* 0x000fc8000ff5e0ff */
[----:B------:R-:W-:-:S05]  /*1ac0*/  @P1 IADD3.X R7, R29, UR5, RZ, P2, !PT ;  /* 0x000000051d071c10 */ /* 0x000fca00097fe4ff */
[----:B------:R4:W5:Y:S01]  /*1ad0*/  @P1 LDG.E R146, desc[UR54][R6.64] ;  /* 0x0000003606921981 */ /* 0x000962000c1e1900 */
[----:B--2---:R-:W-:Y:S01]  /*1ae0*/  ISETP.NE.AND P1, PT, R8, 0x1, PT ;  /* 0x000000010800780c */ /* 0x004fe20003f25270 */
[----:B------:R-:W-:Y:S01]  /*1af0*/  IMAD.SHL.U32 R236, R41, 0x80, RZ ;  /* 0x0000008029ec7824 */ /* 0x000fe200078e00ff */
[----:B------:R-:W-:Y:S01]  /*1b00*/  BSSY B0, `(.L_x_5476) ;  /* 0x0000038000007945 */ /* 0x000fe20003800000 */
[----:B------:R-:W-:Y:S02]  /*1b10*/  IMAD.IADD R13, R25, 0x1, -R10 ;  /* 0x00000001190d7824 */ /* 0x000fe400078e0a0a */
[----:B-1----:R-:W-:Y:S01]  /*1b20*/  VIADD R4, R236, 0x7f ;  /* 0x0000007fec047836 */ /* 0x002fe20000000000 */
[----:B----4-:R-:W-:-:S07]  /*1b30*/  SHF.R.U32.HI R6, RZ, 0x10, R11 ;  /* 0x00000010ff067819 */ /* 0x010fce000001160b */
[----:B------:R-:W1:Y:S08]  /*1b40*/  @P1 LDC R9, c[0x0][0x44c] ;  /* 0x00011300ff091b82 */ /* 0x000e700000000800 */
[----:B------:R-:W2:Y:S01]  /*1b50*/  @P1 LDC R5, c[0x0][0x450] ;  /* 0x00011400ff051b82 */ /* 0x000ea20000000800 */
[----:B---3--:R-:W-:Y:S02]  /*1b60*/  @P0 IMAD.IADD R2, R3, 0x1, -R0 ;  /* 0x0000000103020824 */ /* 0x008fe400078e0a00 */
[----:B-1----:R-:W-:-:S04]  /*1b70*/  @P1 IMAD.HI.U32 R0, R4, R9, RZ ;  /* 0x0000000904001227 */ /* 0x002fc800078e00ff */
[----:B------:R-:W-:Y:S01]  /*1b80*/  IMAD.IADD R12, R13, 0x1, R2 ;  /* 0x000000010d0c7824 */ /* 0x000fe200078e0202 */
[----:B--2---:R-:W-:-:S04]  /*1b90*/  @P1 SHF.R.U32.HI R4, RZ, R5, R0 ;  /* 0x00000005ff041219 */ /* 0x004fc80000011600 */
[C---:B------:R-:W-:Y:S01]  /*1ba0*/  IADD3 R159, R12.reuse, 0xa0, -R14 ;  /* 0x000000a00c9f7810 */ /* 0x040fe20007ffe80e */
[----:B------:R1:W-:Y:S01]  /*1bb0*/  STL [R1+0x4], R12 ;  /* 0x0000040c01007387 */ /* 0x0003e20000100800 */
[----:B------:R-:W-:-:S03]  /*1bc0*/  IADD3 R0, R12, 0x9f, RZ ;  /* 0x0000009f0c007810 */ /* 0x000fc60007ffe0ff */
[----:B------:R-:W-:Y:S02]  /*1bd0*/  IMAD.IADD R4, R159, 0x1, R4 ;  /* 0x000000019f047824 */ /* 0x000fe400078e0204 */
[----:B------:R-:W-:-:S04]  /*1be0*/  IMAD.HI R0, R0, 0x66666667, RZ ;  /* 0x6666666700007827 */ /* 0x000fc800078e02ff */
[----:B------:R-:W-:Y:S01]  /*1bf0*/  IMAD.HI R4, R4, 0x66666667, RZ ;  /* 0x6666666704047827 */ /* 0x000fe200078e02ff */
[----:B------:R-:W-:Y:S02]  /*1c00*/  SHF.R.U32.HI R3, RZ, 0x1f, R0 ;  /* 0x0000001fff037819 */ /* 0x000fe40000011600 */
[----:B-1----:R-:W-:Y:S02]  /*1c10*/  LOP3.LUT R12, R11, 0xff, RZ, 0xc0, !PT ;  /* 0x000000ff0b0c7812 */ /* 0x002fe400078ec0ff */
[----:B------:R-:W-:Y:S02]  /*1c20*/  SHF.R.U32.HI R5, RZ, 0x1f, R4 ;  /* 0x0000001fff057819 */ /* 0x000fe40000011604 */
[----:B------:R-:W-:Y:S01]  /*1c30*/  LEA.HI.SX32 R160, R0, R3, 0x1a ;  /* 0x0000000300a07211 */ /* 0x000fe200078fd2ff */
[----:B------:R1:W-:Y:S01]  /*1c40*/  STL [R1+0x34], R12 ;  /* 0x0000340c01007387 */ /* 0x0003e20000100800 */
[----:B------:R-:W-:Y:S01]  /*1c50*/  LEA.HI.SX32 R5, R4, R5, 0x1a ;  /* 0x0000000504057211 */ /* 0x000fe200078fd2ff */
[----:B------:R-:W-:-:S02]  /*1c60*/  IMAD.MOV.U32 R0, RZ, RZ, RZ ;  /* 0x000000ffff007224 */ /* 0x000fc400078e00ff */
[----:B------:R1:W-:Y:S01]  /*1c70*/  STL [R1+0x1c], R6 ;  /* 0x00001c0601007387 */ /* 0x0003e20000100800 */
[----:B------:R-:W-:-:S04]  /*1c80*/  VIMNMX R9, R160, R5, PT ;  /* 0x00000005a0097248 */ /* 0x000fc80003fe0100 */
[----:B------:R-:W-:-:S13]  /*1c90*/  ISETP.GE.AND P0, PT, R9, 0x1, PT ;  /* 0x000000010900780c */ /* 0x000fda0003f06270 */
[----:B-1----:R-:W-:Y:S05]  /*1ca0*/  @!P0 BRA `(.L_x_5477) ;  /* 0x0000000000748947 */ /* 0x002fea0003800000 */
[----:B------:R-:W-:Y:S01]  /*1cb0*/  ISETP.NE.AND P0, PT, R6, RZ, PT ;  /* 0x000000ff0600720c */ /* 0x000fe20003f05270 */
[----:B------:R-:W-:-:S03]  /*1cc0*/  ULDC UR4, c[0x0][0x9f0] ;  /* 0x00027c0000047ab9 */ /* 0x000fc60000000800 */
[----:B------:R-:W-:-:S04]  /*1cd0*/  SEL R10, R6, UR4, P0 ;  /* 0x00000004060a7c07 */ /* 0x000fc80008000000 */
[-C--:B------:R-:W-:Y:S02]  /*1ce0*/  IABS R6, R10.reuse ;  /* 0x0000000a00067213 */ /* 0x080fe40000000000 */
[----:B------:R-:W-:Y:S02]  /*1cf0*/  IADD3 R0, R10, -0x1, R9 ;  /* 0xffffffff0a007810 */ /* 0x000fe40007ffe009 */
[----:B------:R-:W1:Y:S01]  /*1d00*/  I2F.RP R3, R6 ;  /* 0x0000000600037306 */ /* 0x000e620000209400 */
[----:B------:R-:W-:Y:S02]  /*1d10*/  IABS R11, R10 ;  /* 0x0000000a000b7213 */ /* 0x000fe40000000000 */
[----:B------:R-:W-:Y:S02]  /*1d20*/  IABS R8, R0 ;  /* 0x0000000000087213 */ /* 0x000fe40000000000 */
[----:B------:R-:W-:-:S04]  /*1d30*/  LOP3.LUT R0, R0, R10, RZ, 0x3c, !PT ;  /* 0x0000000a00007212 */ /* 0x000fc800078e3cff */
[----:B------:R-:W-:Y:S01]  /*1d40*/  ISETP.GE.AND P2, PT, R0, RZ, PT ;  /* 0x000000ff0000720c */ /* 0x000fe20003f46270 */
[----:B-1----:R-:W1:Y:S02]  /*1d50*/  MUFU.RCP R3, R3 ;  /* 0x0000000300037308 */ /* 0x002e640000001000 */
[----:B-1----:R-:W-:Y:S02]  /*1d60*/  VIADD R4, R3, 0xffffffe ;  /* 0x0ffffffe03047836 */ /* 0x002fe40000000000 */
[----:B------:R-:W-:-:S04]  /*1d70*/  IMAD.MOV R3, RZ, RZ, -R11 ;  /* 0x000000ffff037224 */ /* 0x000fc800078e0a0b */
[----:B------:R1:W2:Y:S02]  /*1d80*/  F2I.FTZ.U32.TRUNC.NTZ R5, R4 ;  /* 0x0000000400057305 */ /* 0x0002a4000021f000 */
[----:B-1----:R-:W-:Y:S02]  /*1d90*/  IMAD.MOV.U32 R4, RZ, RZ, RZ ;  /* 0x000000ffff047224 */ /* 0x002fe400078e00ff */
[----:B--2---:R-:W-:-:S04]  /*1da0*/  IMAD.MOV R7, RZ, RZ, -R5 ;  /* 0x000000ffff077224 */ /* 0x004fc800078e0a05 */
        /* <DEDUP_REMOVED lines=9> */
[----:B------:R-:W-:-:S05]  /*1e40*/  @P0 IADD3 R5, R5, 0x1, RZ ;  /* 0x0000000105050810 */ /* 0x000fca0007ffe0ff */
[----:B------:R-:W-:-:S04]  /*1e50*/  IMAD.MOV.U32 R0, RZ, RZ, R5 ;  /* 0x000000ffff007224 */ /* 0x000fc800078e0005 */
[----:B------:R-:W-:Y:S01]  /*1e60*/  @!P2 IMAD.MOV R0, RZ, RZ, -R0 ;  /* 0x000000ffff00a224 */ /* 0x000fe200078e0a00 */
[----:B------:R-:W-:-:S07]  /*1e70*/  @!P1 LOP3.LUT R0, RZ, R10, RZ, 0x33, !PT ;  /* 0x0000000aff009212 */ /* 0x000fce00078e33ff */
.L_x_5477:
[----:B------:R-:W-:Y:S05]  /*1e80*/  BSYNC B0 ;  /* 0x0000000000007941 */ /* 0x000fea0003800000 */
.L_x_5476:
        /* <DEDUP_REMOVED lines=25> */
[----:B0-----:R0:W1:Y:S01]  /*2020*/  LDC.64 R14, c[0x4][R0] ;  /* 0x01000000000e7b82 */ /* 0x0010620000000a00 */
[----:B------:R-:W-:Y:S01]  /*2030*/  IMAD.U32 R5, RZ, RZ, UR5 ;  /* 0x00000005ff057e24 */ /* 0x000fe2000f8e00ff */
[----:B------:R-:W-:Y:S01]  /*2040*/  ULDC.64 UR4, c[0x4][0x1d0] ;  /* 0x0100740000047ab9 */ /* 0x000fe20000000a00 */
[----:B------:R-:W-:Y:S01]  /*2050*/  IMAD.U32 R10, RZ, RZ, UR6 ;  /* 0x00000006ff0a7e24 */ /* 0x000fe2000f8e00ff */
[----:B------:R-:W-:Y:S01]  /*2060*/  MOV R7, UR5 ;  /* 0x0000000500077c02 */ /* 0x000fe20008000f00 */
[----:B------:R-:W-:Y:S02]  /*2070*/  IMAD.U32 R6, RZ, RZ, UR4 ;  /* 0x00000004ff067e24 */ /* 0x000fe4000f8e00ff */
[----:B------:R-:W-:-:S02]  /*2080*/  IMAD.U32 R11, RZ, RZ, UR7 ;  /* 0x00000007ff0b7e24 */ /* 0x000fc4000f8e00ff */
[----:B------:R-:W-:Y:S02]  /*2090*/  IMAD.MOV.U32 R8, RZ, RZ, 0x70 ;  /* 0x00000070ff087424 */ /* 0x000fe400078e00ff */
[----:B------:R-:W-:Y:S02]  /*20a0*/  IMAD.MOV.U32 R12, RZ, RZ, 0x1 ;  /* 0x00000001ff0c7424 */ /* 0x000fe400078e00ff */
[----:B0-----:R-:W-:-:S07]  /*20b0*/  IMAD.MOV.U32 R13, RZ, RZ, RZ ;  /* 0x000000ffff0d7224 */ /* 0x001fce00078e00ff */
[----:B------:R-:W-:-:S07]  /*20c0*/  LEPC R20, `(.L_x_5480) ;  /* 0x000000001014794e */ /* 0x000fce0000000000 */
[----:B-1---5:R-:W-:Y:S05]  /*20d0*/  CALL.ABS.NOINC R14 ;  /* 0x000000000e007343 */ /* 0x022fea0003c00000 */
.L_x_5480:
[----:B------:R-:W-:Y:S05]  /*20e0*/  BSYNC B6 ;  /* 0x0000000000067941 */ /* 0x000fea0003800000 */
.L_x_5479:
        /* <DEDUP_REMOVED lines=9> */
[----:B------:R-:W-:Y:S01]  /*2180*/  MOV R5, UR5 ;  /* 0x0000000500057c02 */ /* 0x000fe20008000f00 */
        /* <DEDUP_REMOVED lines=10> */
.L_x_5482:
[----:B------:R-:W-:Y:S05]  /*2230*/  BSYNC B6 ;  /* 0x0000000000067941 */ /* 0x000fea0003800000 */
.L_x_5481:
[----:B------:R-:W-:Y:S01]  /*2240*/  ULDC.64 UR4, c[0x0][0x9f8] ;  /* 0x00027e0000047ab9 */ /* 0x000fe20000000a00 */
[----:B------:R-:W-:Y:S01]  /*2250*/  MOV R0, R28 ;  /* 0x0000001c00007202 */ /* 0x000fe20000000f00 */
[----:B0-----:R-:W2:Y:S01]  /*2260*/  LDL.LU R14, [R1+0x8] ;  /* 0x00000800010e7983 */ /* 0x001ea20000300800 */
[----:B------:R-:W-:Y:S01]  /*2270*/  ISETP.NE.U32.AND P0, PT, RZ, UR4, PT ;  /* 0x00000004ff007c0c */ /* 0x000fe2000bf05070 */
[----:B------:R-:W0:Y:S03]  /*2280*/  LDC.64 R114, c[0x0][0x300] ;  /* 0x0000c000ff727b82 */ /* 0x000e260000000a00 */
[----:B------:R-:W-:Y:S01]  /*2290*/  ISETP.NE.AND.EX P0, PT, RZ, UR5, PT, P0 ;  /* 0x00000005ff007c0c */ /* 0x000fe2000bf05300 */
[----:B------:R-:W1:Y:S01]  /*22a0*/  S2R R20, SR_TID.X ;  /* 0x0000000000147919 */ /* 0x000e620000002100 */
[----:B------:R-:W-:Y:S01]  /*22b0*/  IMAD.IADD R123, R26, 0x1, R25 ;  /* 0x000000011a7b7824 */ /* 0x000fe200078e0219 */
[----:B------:R-:W-:-:S02]  /*22c0*/  SHF.R.S32.HI R19, RZ, 0x1f, R18 ;  /* 0x0000001fff137819 */ /* 0x000fc40000011412 */
[----:B------:R-:W3:Y:S08]  /*22d0*/  LDC.64 R108, c[0x0][0x3f8] ;  /* 0x0000fe00ff6c7b82 */ /* 0x000ef00000000a00 */
[----:B------:R-:W-:Y:S01]  /*22e0*/  @P0 IADD3 R4, P1, R30, UR4, RZ ;  /* 0x000000041e040c10 */ /* 0x000fe2000ff3e0ff */
[----:B------:R-:W4:Y:S03]  /*22f0*/  LDC.64 R102, c[0x0][0x408] ;  /* 0x00010200ff667b82 */ /* 0x000f260000000a00 */
[----:B------:R-:W-:Y:S01]  /*2300*/  @P0 IADD3.X R5, R29, UR5, RZ, P1, !PT ;  /* 0x000000051d050c10 */ /* 0x000fe20008ffe4ff */
[----:B------:R-:W-:-:S04]  /*2310*/  ULDC.64 UR4, c[0x0][0xa08] ;  /* 0x0002820000047ab9 */ /* 0x000fc80000000a00 */
[----:B------:R1:W2:Y:S01]  /*2320*/  @P0 LDG.E R0, desc[UR54][R4.64] ;  /* 0x0000003604000981 */ /* 0x0002a2000c1e1900 */
[----:B------:R-:W-:Y:S01]  /*2330*/  SHF.R.S32.HI R15, RZ, 0x1f, R123 ;  /* 0x0000001fff0f7819 */ /* 0x000fe2000001147b */
[-C--:B0-----:R-:W-:Y:S01]  /*2340*/  IMAD.WIDE.U32 R6, R123, R114.reuse, RZ ;  /* 0x000000727b067225 */ /* 0x081fe200078e00ff */
[----:B------:R-:W-:Y:S01]  /*2350*/  SHF.R.S32.HI R31, RZ, 0x1f, R220 ;  /* 0x0000001fff1f7819 */ /* 0x000fe200000114dc */
[----:B------:R-:W0:Y:S02]  /*2360*/  LDC R121, c[0x0][0x3f4] ;  /* 0x0000fd00ff797b82 */ /* 0x000e240000000800 */
[----:B------:R-:W-:Y:S01]  /*2370*/  IMAD R8, R15, R114, RZ ;  /* 0x000000720f087224 */ /* 0x000fe200078e02ff */
[----:B------:R-:W-:-:S03]  /*2380*/  ISETP.NE.U32.AND P0, PT, RZ, UR4, PT ;  /* 0x00000004ff007c0c */ /* 0x000fc6000bf05070 */
[----:B------:R-:W-:Y:S02]  /*2390*/  IMAD R3, R123, R115, R8 ;  /* 0x000000737b037224 */ /* 0x000fe400078e0208 */
[----:B-1----:R-:W-:Y:S01]  /*23a0*/  VIADD R9, R20, 0xffffff80 ;  /* 0xffffff8014097836 */ /* 0x002fe20000000000 */
[----:B------:R-:W-:Y:S01]  /*23b0*/  SHF.R.U32.HI R32, RZ, 0x7, R20 ;  /* 0x00000007ff207819 */ /* 0x000fe20000011614 */
[----:B------:R-:W-:Y:S01]  /*23c0*/  IMAD.IADD R7, R7, 0x1, R3 ;  /* 0x0000000107077824 */ /* 0x000fe200078e0203 */
[----:B------:R-:W-:Y:S01]  /*23d0*/  ISETP.NE.AND.EX P0, PT, RZ, UR5, PT, P0 ;  /* 0x00000005ff007c0c */ /* 0x000fe2000bf05300 */
[----:B------:R-:W-:Y:S01]  /*23e0*/  ULDC.64 UR4, c[0x0][0x308] ;  /* 0x0000c20000047ab9 */ /* 0x000fe20000000a00 */
[----:B------:R-:W-:Y:S01]  /*23f0*/  SHF.R.S32.HI R8, RZ, 0x1f, R9 ;  /* 0x0000001fff087819 */ /* 0x000fe20000011409 */
[C---:B------:R-:W-:Y:S01]  /*2400*/  IMAD.WIDE.U32 R4, R27.reuse, UR4, R6 ;  /* 0x000000041b047c25 */ /* 0x040fe2000f8e0006 */
[----:B------:R-:W-:Y:S02]  /*2410*/  ISETP.NE.AND P6, PT, R32, 0x1, PT ;  /* 0x000000012000780c */ /* 0x000fe40003fc5270 */
[----:B------:R-:W-:Y:S01]  /*2420*/  LEA.HI R8, R8, R9, RZ, 0x2 ;  /* 0x0000000908087211 */ /* 0x000fe200078f10ff */
[----:B------:R-:W-:Y:S01]  /*2430*/  IMAD R5, R27, UR5, R5 ;  /* 0x000000051b057c24 */ /* 0x000fe2000f8e0205 */
[----:B------:R-:W-:-:S02]  /*2440*/  ULDC.64 UR4, c[0x0][0x310] ;  /* 0x0000c40000047ab9 */ /* 0x000fc40000000a00 */
[--C-:B------:R-:W-:Y:S02]  /*2450*/  SHF.R.S32.HI R127, RZ, 0x2, R8.reuse ;  /* 0x00000002ff7f7819 */ /* 0x100fe40000011408 */
[----:B------:R-:W-:-:S04]  /*2460*/  SHF.R.S32.HI R8, RZ, 0x1f, R8 ;  /* 0x0000001fff087819 */ /* 0x000fc80000011408 */
[----:B------:R-:W-:-:S04]  /*2470*/  LEA.HI R8, R8, R127, RZ, 0x2 ;  /* 0x0000007f08087211 */ /* 0x000fc800078f10ff */
[----:B------:R-:W-:-:S05]  /*2480*/  LOP3.LUT R8, R8, 0xfffffffc, RZ, 0xc0, !PT ;  /* 0xfffffffc08087812 */ /* 0x000fca00078ec0ff */
[----:B------:R-:W-:Y:S02]  /*2490*/  IMAD.IADD R127, R127, 0x1, -R8 ;  /* 0x000000017f7f7824 */ /* 0x000fe400078e0a08 */
[-C--:B---3--:R-:W-:Y:S02]  /*24a0*/  IMAD R10, R31, R108.reuse, RZ ;  /* 0x0000006c1f0a7224 */ /* 0x088fe400078e02ff */
[----:B------:R-:W-:Y:S02]  /*24b0*/  VIADD R8, R18, 0x80 ;  /* 0x0000008012087836 */ /* 0x000fe40000000000 */
[C---:B------:R-:W-:Y:S01]  /*24c0*/  IMAD R13, R220.reuse, R109, R10 ;  /* 0x0000006ddc0d7224 */ /* 0x040fe200078e020a */
[----:B------:R-:W-:Y:S01]  /*24d0*/  SHF.R.S32.HI R23, RZ, 0x1f, R22 ;  /* 0x0000001fff177819 */ /* 0x000fe20000011416 */
[----:B------:R-:W-:-:S04]  /*24e0*/  IMAD.WIDE.U32 R110, R220, R108, R18 ;  /* 0x0000006cdc6e7225 */ /* 0x000fc800078e0012 */
[----:B------:R-:W-:-:S04]  /*24f0*/  IMAD.WIDE.U32 R112, R220, R108, R22 ;  /* 0x0000006cdc707225 */ /* 0x000fc800078e0016 */
[----:B------:R-:W-:Y:S02]  /*2500*/  IMAD.IADD R113, R113, 0x1, R13 ;  /* 0x0000000171717824 */ /* 0x000fe400078e020d */
[----:B------:R-:W-:Y:S02]  /*2510*/  IMAD.IADD R111, R13, 0x1, R111 ;  /* 0x000000010d6f7824 */ /* 0x000fe400078e026f */
[----:B----4-:R-:W-:-:S04]  /*2520*/  IMAD.WIDE.U32 R106, R220, R102, R22 ;  /* 0x00000066dc6a7225 */ /* 0x010fc800078e0016 */
[----:B------:R-:W-:Y:S01]  /*2530*/  IMAD.WIDE.U32 R104, R220, R102, R18 ;  /* 0x00000066dc687225 */ /* 0x000fe200078e0012 */
[----:B------:R-:W-:-:S03]  /*2540*/  SHF.L.U64.HI R131, R114, 0x7, R115 ;  /* 0x0000000772837819 */ /* 0x000fc60000010273 */
[----:B------:R-:W-:Y:S01]  /*2550*/  VIADD R33, R220, 0x80 ;  /* 0x00000080dc217836 */ /* 0x000fe20000000000 */
[----:B------:R-:W-:Y:S01]  /*2560*/  SHF.L.U32 R133, R114, 0x7, RZ ;  /* 0x0000000772857819 */ /* 0x000fe200000006ff */
[----:B------:R-:W-:Y:S02]  /*2570*/  IMAD R25, R115, 0xa0, RZ ;  /* 0x000000a073197824 */ /* 0x000fe400078e02ff */
[----:B-----5:R-:W-:Y:S01]  /*2580*/  IMAD.WIDE.U32 R112, R146, R108, R112 ;  /* 0x0000006c92707225 */ /* 0x020fe200078e0070 */
[----:B------:R-:W-:-:S03]  /*2590*/  SHF.R.S32.HI R147, RZ, 0x1f, R33 ;  /* 0x0000001fff937819 */ /* 0x000fc60000011421 */
[----:B------:R-:W-:-:S04]  /*25a0*/  IMAD.WIDE.U32 R110, R146, R108, R110 ;  /* 0x0000006c926e7225 */ /* 0x000fc800078e006e */
[----:B------:R-:W-:Y:S02]  /*25b0*/  IMAD R129, R109, 0xa0, RZ ;  /* 0x000000a06d817824 */ /* 0x000fe400078e02ff */
[----:B------:R-:W-:Y:S01]  /*25c0*/  VIADD R153, R32, 0x8 ;  /* 0x0000000820997836 */ /* 0x000fe20000000000 */
[----:B--2---:R-:W-:-:S04]  /*25d0*/  SHF.R.S32.HI R3, RZ, 0x1f, R0 ;  /* 0x0000001fff037819 */ /* 0x004fc80000011400 */
[----:B------:R-:W-:Y:S02]  /*25e0*/  SEL R12, R3, RZ, !P0 ;  /* 0x000000ff030c7207 */ /* 0x000fe40004000000 */
[----:B------:R-:W-:-:S03]  /*25f0*/  SEL R21, R0, RZ, !P0 ;  /* 0x000000ff00157207 */ /* 0x000fc60004000000 */
[----:B------:R-:W-:Y:S02]  /*2600*/  IMAD R0, R12, UR4, RZ ;  /* 0x000000040c007c24 */ /* 0x000fe4000f8e02ff */
[----:B------:R-:W-:-:S04]  /*2610*/  IMAD.WIDE.U32 R118, R21, UR4, R4 ;  /* 0x0000000415767c25 */ /* 0x000fc8000f8e0004 */
[----:B------:R-:W-:Y:S01]  /*2620*/  IMAD R9, R21, UR5, R0 ;  /* 0x0000000515097c24 */ /* 0x000fe2000f8e0200 */
[----:B------:R-:W-:Y:S05]  /*2630*/  @!P6 WARPSYNC.ALL ;  /* 0x000000000000e948 */ /* 0x000fea0003800000 */
[----:B------:R-:W-:Y:S01]  /*2640*/  VIADD R0, R18, 0x20 ;  /* 0x0000002012007836 */ /* 0x000fe20000000000 */
[----:B------:R-:W-:Y:S01]  /*2650*/  ULDC.64 UR4, c[0x0][0x330] ;  /* 0x0000cc0000047ab9 */ /* 0x000fe20000000a00 */
[----:B------:R-:W-:Y:S01]  /*2660*/  IMAD R3, R31, R114, RZ ;  /* 0x000000721f037224 */ /* 0x000fe200078e02ff */
[----:B------:R-:W-:Y:S01]  /*2670*/  LOP3.LUT R14, R14, 0xfffffffb, RZ, 0xc0, !PT ;  /* 0xfffffffb0e0e7812 */ /* 0x000fe200078ec0ff */
[----:B------:R-:W-:Y:S01]  /*2680*/  IMAD.WIDE.U32 R116, R27, UR4, R18 ;  /* 0x000000041b747c25 */ /* 0x000fe2000f8e0012 */
[----:B------:R-:W-:Y:S01]  /*2690*/  ULDC UR4, c[0x0][0x2f4] ;  /* 0x0000bd0000047ab9 */ /* 0x000fe20000000800 */
[----:B------:R-:W-:Y:S01]  /*26a0*/  ULDC.64 UR6, c[0x0][0x338] ;  /* 0x0000ce0000067ab9 */ /* 0x000fe20000000a00 */
[----:B------:R-:W-:Y:S01]  /*26b0*/  @!P6 BAR.SYNC.DEFER_BLOCKING 0x9, 0x100 ;  /* 0x024400000000eb1d */ /* 0x000fe20000010000 */
[----:B------:R-:W-:-:S02]  /*26c0*/  ISETP.GE.AND P1, PT, R0, UR4, PT ;  /* 0x0000000400007c0c */ /* 0x000fc4000bf26270 */
[----:B------:R-:W-:Y:S02]  /*26d0*/  ISETP.GE.AND P0, PT, R18, UR4, PT ;  /* 0x0000000412007c0c */ /* 0x000fe4000bf06270 */
[----:B------:R-:W-:Y:S02]  /*26e0*/  SEL R7, RZ, 0xffffffff, P1 ;  /* 0xffffffffff077807 */ /* 0x000fe40000800000 */
[----:B------:R-:W-:Y:S01]  /*26f0*/  SEL R6, RZ, 0x1, P0 ;  /* 0x00000001ff067807 */ /* 0x000fe20000000000 */
[----:B------:R-:W-:Y:S01]  /*2700*/  IMAD.WIDE.U32 R4, R220, R114, R18 ;  /* 0x00000072dc047225 */ /* 0x000fe200078e0012 */
[----:B------:R-:W-:-:S03]  /*2710*/  LOP3.LUT P0, RZ, R127, 0x2, RZ, 0xc0, !PT ;  /* 0x000000027fff7812 */ /* 0x000fc6000780c0ff */
[----:B------:R-:W-:Y:S02]  /*2720*/  IMAD.SHL.U32 R7, R7, 0x2, RZ ;  /* 0x0000000207077824 */ /* 0x000fe400078e00ff */
[----:B------:R-:W-:Y:S01]  /*2730*/  IMAD R11, R220, R115, R3 ;  /* 0x00000073dc0b7224 */ /* 0x000fe200078e0203 */
[----:B------:R-:W-:Y:S01]  /*2740*/  IADD3 R3, P1, R118, R4, RZ ;  /* 0x0000000476037210 */ /* 0x000fe20007f3e0ff */
[----:B------:R-:W-:Y:S01]  /*2750*/  IMAD.IADD R4, R119, 0x1, R9 ;  /* 0x0000000177047824 */ /* 0x000fe200078e0209 */
[----:B------:R-:W-:Y:S01]  /*2760*/  LOP3.LUT R9, R7, 0x2, R6, 0xe2, !PT ;  /* 0x0000000207097812 */ /* 0x000fe200078ee206 */
[C---:B------:R-:W-:Y:S01]  /*2770*/  VIADD R7, R18.reuse, 0x60 ;  /* 0x0000006012077836 */ /* 0x040fe20000000000 */
[----:B------:R-:W-:Y:S02]  /*2780*/  IADD3 R6, R18, 0x40, RZ ;  /* 0x0000004012067810 */ /* 0x000fe40007ffe0ff */
[----:B------:R-:W-:Y:S02]  /*2790*/  IADD3.X R5, R4, R5, R11, P1, !PT ;  /* 0x0000000504057210 */ /* 0x000fe40000ffe40b */
[----:B------:R-:W-:-:S02]  /*27a0*/  @P0 LOP3.LUT R14, R14, 0x4, RZ, 0xfc, !PT ;  /* 0x000000040e0e0812 */ /* 0x000fc400078efcff */
[----:B------:R-:W-:Y:S02]  /*27b0*/  ISETP.GE.AND P0, PT, R6, UR4, PT ;  /* 0x0000000406007c0c */ /* 0x000fe4000bf06270 */
[----:B------:R-:W-:Y:S02]  /*27c0*/  ISETP.GE.AND P1, PT, R7, UR4, PT ;  /* 0x0000000407007c0c */ /* 0x000fe4000bf26270 */
[----:B------:R-:W-:Y:S02]  /*27d0*/  SEL R10, RZ, 0x4, P0 ;  /* 0x00000004ff0a7807 */ /* 0x000fe40000000000 */
[----:B------:R-:W-:Y:S02]  /*27e0*/  SEL R11, RZ, 0x8, P1 ;  /* 0x00000008ff0b7807 */ /* 0x000fe40000800000 */
[----:B------:R-:W-:Y:S02]  /*27f0*/  ISETP.GE.AND P0, PT, R8, UR4, PT ;  /* 0x0000000408007c0c */ /* 0x000fe4000bf06270 */
[----:B------:R-:W-:-:S02]  /*2800*/  LOP3.LUT R9, R11, R9, R10, 0xfe, !PT ;  /* 0x000000090b097212 */ /* 0x000fc400078efe0a */
[----:B------:R-:W-:Y:S02]  /*2810*/  SEL R10, RZ, 0x10, P0 ;  /* 0x00000010ff0a7807 */ /* 0x000fe40000000000 */
[-C--:B0-----:R-:W-:Y:S02]  /*2820*/  ISETP.GE.AND P0, PT, R18, R121.reuse, PT ;  /* 0x000000791200720c */ /* 0x081fe40003f06270 */
[----:B------:R-:W-:Y:S01]  /*2830*/  LOP3.LUT R36, R9, R10, RZ, 0xfc, !PT ;  /* 0x0000000a09247212 */ /* 0x000fe200078efcff */
[----:B------:R-:W-:Y:S01]  /*2840*/  IMAD R9, R31, R102, RZ ;  /* 0x000000661f097224 */ /* 0x000fe200078e02ff */
[----:B------:R-:W-:Y:S01]  /*2850*/  ISETP.GE.AND P1, PT, R0, R121, PT ;  /* 0x000000790000720c */ /* 0x000fe20003f26270 */
[----:B------:R-:W-:Y:S02]  /*2860*/  IMAD R11, R12, UR6, RZ ;  /* 0x000000060c0b7c24 */ /* 0x000fe4000f8e02ff */
[----:B------:R-:W-:Y:S01]  /*2870*/  IMAD R13, R220, R103, R9 ;  /* 0x00000067dc0d7224 */ /* 0x000fe200078e0209 */
[----:B------:R-:W-:Y:S01]  /*2880*/  SEL R9, R121, RZ, P0 ;  /* 0x000000ff79097207 */ /* 0x000fe20000000000 */
[----:B------:R-:W-:Y:S01]  /*2890*/  IMAD R35, R21, UR7, R11 ;  /* 0x0000000715237c24 */ /* 0x000fe2000f8e020b */
[----:B------:R-:W-:-:S02]  /*28a0*/  ISETP.GE.AND P2, PT, R6, R121, PT ;  /* 0x000000790600720c */ /* 0x000fc40003f46270 */
[----:B------:R-:W-:Y:S01]  /*28b0*/  SEL R11, R121, RZ, P1 ;  /* 0x000000ff790b7207 */ /* 0x000fe20000800000 */
[----:B------:R-:W-:-:S03]  /*28c0*/  IMAD.IADD R9, R18, 0x1, R9 ;  /* 0x0000000112097824 */ /* 0x000fc600078e0209 */
[----:B------:R-:W-:Y:S01]  /*28d0*/  IADD3 R11, R0, R11, RZ ;  /* 0x0000000b000b7210 */ /* 0x000fe20007ffe0ff */
[----:B------:R-:W-:Y:S01]  /*28e0*/  IMAD.IADD R107, R107, 0x1, R13 ;  /* 0x000000016b6b7824 */ /* 0x000fe200078e020d */
[----:B------:R-:W-:Y:S01]  /*28f0*/  LOP3.LUT R14, R14, 0xfffffffe, RZ, 0xc0, !PT ;  /* 0xfffffffe0e0e7812 */ /* 0x000fe200078ec0ff */
[----:B------:R-:W-:Y:S01]  /*2900*/  IMAD.IADD R105, R13, 0x1, R105 ;  /* 0x000000010d697824 */ /* 0x000fe200078e0269 */
[----:B------:R-:W-:Y:S02]  /*2910*/  SHF.R.S32.HI R10, RZ, 0x1f, R9 ;  /* 0x0000001fff0a7819 */ /* 0x000fe40000011409 */
[----:B------:R-:W-:Y:S02]  /*2920*/  SHF.R.S32.HI R12, RZ, 0x1f, R11 ;  /* 0x0000001fff0c7819 */ /* 0x000fe4000001140b */
[----:B------:R-:W-:Y:S02]  /*2930*/  SEL R13, R121, RZ, P2 ;  /* 0x000000ff790d7207 */ /* 0x000fe40001000000 */
[----:B------:R-:W-:-:S02]  /*2940*/  @P2 LOP3.LUT R14, R14, 0x1, RZ, 0xfc, !PT ;  /* 0x000000010e0e2812 */ /* 0x000fc400078efcff */
[CC--:B------:R-:W-:Y:S02]  /*2950*/  LEA.HI R26, R10.reuse, R9.reuse, RZ, 0x4 ;  /* 0x000000090a1a7211 */ /* 0x0c0fe400078f20ff */
[----:B------:R-:W-:Y:S02]  /*2960*/  LEA.HI R10, R10, R9, RZ, 0x6 ;  /* 0x000000090a0a7211 */ /* 0x000fe400078f30ff */
[CC--:B------:R-:W-:Y:S01]  /*2970*/  LEA.HI R28, R12.reuse, R11.reuse, RZ, 0x4 ;  /* 0x0000000b0c1c7211 */ /* 0x0c0fe200078f20ff */
[----:B------:R-:W-:Y:S01]  /*2980*/  IMAD R117, R27, UR5, R117 ;  /* 0x000000051b757c24 */ /* 0x000fe2000f8e0275 */
[----:B------:R-:W-:Y:S01]  /*2990*/  LEA.HI R12, R12, R11, RZ, 0x6 ;  /* 0x0000000b0c0c7211 */ /* 0x000fe200078f30ff */
[----:B------:R-:W-:Y:S01]  /*29a0*/  IMAD.IADD R20, R6, 0x1, R13 ;  /* 0x0000000106147824 */ /* 0x000fe200078e020d */
[----:B------:R0:W-:Y:S01]  /*29b0*/  STL [R1+0x8], R14 ;  /* 0x0000080e01007387 */ /* 0x0001e20000100800 */
[----:B------:R-:W-:Y:S01]  /*29c0*/  SHF.R.S32.HI R11, RZ, 0x6, R10 ;  /* 0x00000006ff0b7819 */ /* 0x000fe2000001140a */
[----:B------:R-:W-:Y:S01]  /*29d0*/  IMAD.WIDE.U32 R116, R21, UR6, R116 ;  /* 0x0000000615747c25 */ /* 0x000fe2000f8e0074 */
[----:B------:R-:W-:-:S02]  /*29e0*/  SHF.R.U32.HI R9, RZ, 0x3, R233 ;  /* 0x00000003ff097819 */ /* 0x000fc400000116e9 */
[----:B------:R-:W-:Y:S02]  /*29f0*/  SHF.R.S32.HI R13, RZ, 0x6, R12 ;  /* 0x00000006ff0d7819 */ /* 0x000fe4000001140c */
[C---:B------:R-:W-:Y:S02]  /*2a00*/  LOP3.LUT R12, R230.reuse, 0x30, R28, 0xf8, !PT ;  /* 0x00000030e60c7812 */ /* 0x040fe400078ef81c */
[----:B0-----:R-:W-:Y:S02]  /*2a10*/  LOP3.LUT R14, R233, 0x30, R26, 0xf8, !PT ;  /* 0x00000030e90e7812 */ /* 0x001fe400078ef81a */
[----:B------:R-:W-:Y:S01]  /*2a20*/  SHF.R.S32.HI R21, RZ, 0x1f, R20 ;  /* 0x0000001fff157819 */ /* 0x000fe20000011414 */
[C---:B------:R-:W-:Y:S01]  /*2a30*/  IMAD R145, R11.reuse, 0x2800, R232 ;  /* 0x000028000b917824 */ /* 0x040fe200078e02e8 */
[----:B------:R-:W-:Y:S01]  /*2a40*/  LOP3.LUT R10, R230, 0x30, R26, 0xf8, !PT ;  /* 0x00000030e60a7812 */ /* 0x000fe200078ef81a */
[----:B------:R-:W-:Y:S01]  /*2a50*/  IMAD R143, R11, 0x2800, R234 ;  /* 0x000028000b8f7824 */ /* 0x000fe200078e02ea */
[----:B------:R-:W-:Y:S01]  /*2a60*/  LOP3.LUT R14, R14, R9, RZ, 0x3c, !PT ;  /* 0x000000090e0e7212 */ /* 0x000fe200078e3cff */
[----:B------:R-:W-:Y:S01]  /*2a70*/  IMAD R144, R13, 0x2800, R232 ;  /* 0x000028000d907824 */ /* 0x000fe200078e02e8 */
[----:B------:R-:W-:-:S02]  /*2a80*/  LOP3.LUT R11, R12, R231, RZ, 0x3c, !PT ;  /* 0x000000e70c0b7212 */ /* 0x000fc400078e3cff */
[-C--:B------:R-:W-:Y:S02]  /*2a90*/  LEA.HI R30, R21, R20.reuse, RZ, 0x4 ;  /* 0x00000014151e7211 */ /* 0x080fe400078f20ff */
[----:B------:R-:W-:Y:S02]  /*2aa0*/  LOP3.LUT R12, R233, 0x30, R28, 0xf8, !PT ;  /* 0x00000030e90c7812 */ /* 0x000fe400078ef81c */
[----:B------:R-:W-:Y:S01]  /*2ab0*/  LEA.HI R20, R21, R20, RZ, 0x6 ;  /* 0x0000001415147211 */ /* 0x000fe200078f30ff */
[----:B------:R-:W-:Y:S01]  /*2ac0*/  IMAD.IADD R143, R143, 0x1, R14 ;  /* 0x000000018f8f7824 */ /* 0x000fe200078e020e */
[----:B------:R-:W-:Y:S01]  /*2ad0*/  LOP3.LUT R10, R10, R231, RZ, 0x3c, !PT ;  /* 0x000000e70a0a7212 */ /* 0x000fe200078e3cff */
[----:B------:R-:W-:Y:S01]  /*2ae0*/  IMAD.IADD R144, R144, 0x1, R11 ;  /* 0x0000000190907824 */ /* 0x000fe200078e020b */
[----:B------:R-:W-:Y:S01]  /*2af0*/  LOP3.LUT R14, R233, 0x30, R30, 0xf8, !PT ;  /* 0x00000030e90e7812 */ /* 0x000fe200078ef81e */
[----:B------:R-:W-:Y:S01]  /*2b00*/  IMAD R141, R13, 0x2800, R234 ;  /* 0x000028000d8d7824 */ /* 0x000fe200078e02ea */
[----:B------:R-:W-:-:S02]  /*2b10*/  LOP3.LUT R12, R12, R9, RZ, 0x3c, !PT ;  /* 0x000000090c0c7212 */ /* 0x000fc400078e3cff */
[----:B------:R-:W-:Y:S02]  /*2b20*/  SHF.R.S32.HI R11, RZ, 0x6, R20 ;  /* 0x00000006ff0b7819 */ /* 0x000fe40000011414 */
[----:B------:R-:W-:Y:S01]  /*2b30*/  SHF.R.S32.HI R21, RZ, 0x1f, R146 ;  /* 0x0000001fff157819 */ /* 0x000fe20000011492 */
[----:B------:R-:W-:Y:S01]  /*2b40*/  IMAD.IADD R145, R145, 0x1, R10 ;  /* 0x0000000191917824 */ /* 0x000fe200078e020a */
[----:B------:R-:W-:Y:S01]  /*2b50*/  LOP3.LUT R10, R230, 0x30, R30, 0xf8, !PT ;  /* 0x00000030e60a7812 */ /* 0x000fe200078ef81e */
[----:B------:R-:W-:Y:S01]  /*2b60*/  IMAD.IADD R141, R141, 0x1, R12 ;  /* 0x000000018d8d7824 */ /* 0x000fe200078e020c */
[----:B------:R-:W-:Y:S01]  /*2b70*/  LOP3.LUT R13, R14, R9, RZ, 0x3c, !PT ;  /* 0x000000090e0d7212 */ /* 0x000fe200078e3cff */
[----:B------:R-:W-:Y:S01]  /*2b80*/  VIADD R14, R18, 0xa0 ;  /* 0x000000a0120e7836 */ /* 0x000fe20000000000 */
[----:B------:R-:W-:Y:S01]  /*2b90*/  IADD3 R122, P2, R220, R123, RZ ;  /* 0x0000007bdc7a7210 */ /* 0x000fe20007f5e0ff */
[----:B------:R-:W-:Y:S02]  /*2ba0*/  IMAD R140, R11, 0x2800, R234 ;  /* 0x000028000b8c7824 */ /* 0x000fe400078e02ea */
[----:B------:R-:W-:-:S02]  /*2bb0*/  IMAD R12, R21, R102, RZ ;  /* 0x00000066150c7224 */ /* 0x000fc400078e02ff */
[----:B------:R-:W-:Y:S01]  /*2bc0*/  IMAD R142, R11, 0x2800, R232 ;  /* 0x000028000b8e7824 */ /* 0x000fe200078e02e8 */
[----:B------:R-:W-:Y:S01]  /*2bd0*/  LOP3.LUT R11, R10, R231, RZ, 0x3c, !PT ;  /* 0x000000e70a0b7212 */ /* 0x000fe200078e3cff */
[----:B------:R-:W-:Y:S02]  /*2be0*/  IMAD R10, R21, R108, RZ ;  /* 0x0000006c150a7224 */ /* 0x000fe400078e02ff */
[----:B------:R-:W-:Y:S01]  /*2bf0*/  IMAD.X R123, R31, 0x1, R15, P2 ;  /* 0x000000011f7b7824 */ /* 0x000fe200010e060f */
[----:B------:R-:W-:Y:S01]  /*2c00*/  ISETP.GE.AND P2, PT, R14, UR4, PT ;  /* 0x000000040e007c0c */ /* 0x000fe2000bf46270 */
[----:B------:R-:W-:Y:S02]  /*2c10*/  IMAD.IADD R140, R140, 0x1, R13 ;  /* 0x000000018c8c7824 */ /* 0x000fe400078e020d */
[----:B------:R-:W-:Y:S01]  /*2c20*/  IMAD R29, R146, R103, R12 ;  /* 0x00000067921d7224 */ /* 0x000fe200078e020c */
[----:B------:R-:W-:Y:S01]  /*2c30*/  SHF.L.U64.HI R12, R102, 0x7, R103 ;  /* 0x00000007660c7819 */ /* 0x000fe20000010267 */
[----:B------:R-:W-:Y:S01]  /*2c40*/  IMAD.WIDE.U32 R114, R114, 0xa0, RZ ;  /* 0x000000a072727825 */ /* 0x000fe200078e00ff */
[----:B------:R-:W-:-:S03]  /*2c50*/  SEL R33, RZ, 0x20, P2 ;  /* 0x00000020ff217807 */ /* 0x000fc60001000000 */
[----:B------:R-:W-:Y:S02]  /*2c60*/  IMAD R21, R103, 0xa0, RZ ;  /* 0x000000a067157824 */ /* 0x000fe400078e02ff */
[----:B------:R-:W-:Y:S02]  /*2c70*/  IMAD.SHL.U32 R13, R102, 0x80, RZ ;  /* 0x00000080660d7824 */ /* 0x000fe400078e00ff */
[----:B------:R-:W-:-:S04]  /*2c80*/  IMAD.WIDE.U32 R106, R146, R102, R106 ;  /* 0x00000066926a7225 */ /* 0x000fc800078e006a */
[----:B------:R-:W-:-:S04]  /*2c90*/  IMAD.WIDE.U32 R104, R146, R102, R104 ;  /* 0x0000006692687225 */ /* 0x000fc800078e0068 */
[----:B------:R-:W-:Y:S01]  /*2ca0*/  IMAD.WIDE.U32 R102, R102, 0xa0, RZ ;  /* 0x000000a066667825 */ /* 0x000fe200078e00ff */
[----:B------:R-:W-:-:S03]  /*2cb0*/  IADD3 R128, R115, R25, RZ ;  /* 0x0000001973807210 */ /* 0x000fc60007ffe0ff */
[----:B------:R-:W-:Y:S02]  /*2cc0*/  IMAD R27, R146, R109, R10 ;  /* 0x0000006d921b7224 */ /* 0x000fe400078e020a */
[----:B------:R-:W-:Y:S01]  /*2cd0*/  IMAD.IADD R130, R103, 0x1, R21 ;  /* 0x0000000167827824 */ /* 0x000fe200078e0215 */
[----:B------:R-:W-:Y:S01]  /*2ce0*/  SHF.L.U64.HI R10, R108, 0x7, R109 ;  /* 0x000000076c0a7819 */ /* 0x000fe2000001026d */
[----:B------:R-:W-:Y:S01]  /*2cf0*/  IMAD.IADD R142, R142, 0x1, R11 ;  /* 0x000000018e8e7824 */ /* 0x000fe200078e020b */
[----:B------:R-:W-:Y:S01]  /*2d00*/  SHF.R.S32.HI R120, RZ, 0x4, R26 ;  /* 0x00000004ff787819 */ /* 0x000fe2000001141a */
[----:B------:R-:W-:Y:S01]  /*2d10*/  IMAD.IADD R15, R113, 0x1, R27 ;  /* 0x00000001710f7824 */ /* 0x000fe200078e021b */
[----:B------:R-:W-:Y:S01]  /*2d20*/  LOP3.LUT R40, R36, R33, RZ, 0xfc, !PT ;  /* 0x0000002124287212 */ /* 0x000fe200078efcff */
[----:B------:R-:W-:Y:S01]  /*2d30*/  IMAD.IADD R20, R27, 0x1, R111 ;  /* 0x000000011b147824 */ /* 0x000fe200078e026f */
[----:B------:R-:W-:Y:S01]  /*2d40*/  SHF.R.S32.HI R27, RZ, 0x4, R28 ;  /* 0x00000004ff1b7819 */ /* 0x000fe2000001141c */
[----:B------:R-:W-:-:S02]  /*2d50*/  IMAD.IADD R21, R107, 0x1, R29 ;  /* 0x000000016b157824 */ /* 0x000fc400078e021d */
[----:B------:R-:W-:Y:S01]  /*2d60*/  IMAD.IADD R25, R29, 0x1, R105 ;  /* 0x000000011d197824 */ /* 0x000fe200078e0269 */
[----:B------:R-:W-:Y:S01]  /*2d70*/  SHF.R.S32.HI R29, RZ, 0x4, R30 ;  /* 0x00000004ff1d7819 */ /* 0x000fe2000001141e */
[----:B------:R-:W-:Y:S01]  /*2d80*/  IMAD.SHL.U32 R11, R108, 0x80, RZ ;  /* 0x000000806c0b7824 */ /* 0x000fe200078e00ff */
[----:B------:R-:W-:Y:S01]  /*2d90*/  LOP3.LUT R26, R26, 0xfffffff0, RZ, 0xc0, !PT ;  /* 0xfffffff01a1a7812 */ /* 0x000fe200078ec0ff */
[----:B------:R-:W-:Y:S01]  /*2da0*/  IMAD.WIDE.U32 R108, R108, 0xa0, RZ ;  /* 0x000000a06c6c7825 */ /* 0x000fe200078e00ff */
[----:B------:R-:W-:Y:S02]  /*2db0*/  LOP3.LUT R28, R28, 0xfffffff0, RZ, 0xc0, !PT ;  /* 0xfffffff01c1c7812 */ /* 0x000fe400078ec0ff */
[----:B------:R-:W-:Y:S01]  /*2dc0*/  LOP3.LUT R30, R30, 0xfffffff0, RZ, 0xc0, !PT ;  /* 0xfffffff01e1e7812 */ /* 0x000fe200078ec0ff */
[----:B------:R-:W-:Y:S01]  /*2dd0*/  IMAD.IADD R34, R117, 0x1, R35 ;  /* 0x0000000175227824 */ /* 0x000fe200078e0223 */
[----:B------:R-:W-:Y:S01]  /*2de0*/  LOP3.LUT R35, R36, 0x1, RZ, 0xc0, !PT ;  /* 0x0000000124237812 */ /* 0x000fe200078ec0ff */
[----:B------:R-:W-:Y:S01]  /*2df0*/  IMAD.SHL.U32 R121, R121, 0x2, RZ ;  /* 0x0000000279797824 */ /* 0x000fe200078e00ff */
[C---:B------:R-:W-:Y:S01]  /*2e00*/  LOP3.LUT R36, R40.reuse, 0x2, RZ, 0xc0, !PT ;  /* 0x0000000228247812 */ /* 0x040fe200078ec0ff */
[----:B------:R-:W-:Y:S01]  /*2e10*/  IMAD.IADD R129, R109, 0x1, R129 ;  /* 0x000000016d817824 */ /* 0x000fe200078e0281 */
[----:B------:R-:W-:-:S02]  /*2e20*/  LOP3.LUT R37, R40, 0x4, RZ, 0xc0, !PT ;  /* 0x0000000428257812 */ /* 0x000fc400078ec0ff */
[C---:B------:R-:W-:Y:S02]  /*2e30*/  LOP3.LUT R38, R40.reuse, 0x8, RZ, 0xc0, !PT ;  /* 0x0000000828267812 */ /* 0x040fe400078ec0ff */
[C---:B------:R-:W-:Y:S02]  /*2e40*/  LOP3.LUT R39, R40.reuse, 0x10, RZ, 0xc0, !PT ;  /* 0x0000001028277812 */ /* 0x040fe400078ec0ff */
[----:B------:R-:W-:Y:S02]  /*2e50*/  SHF.R.S32.HI R31, RZ, 0x1f, R26 ;  /* 0x0000001fff1f7819 */ /* 0x000fe4000001141a */
[----:B------:R-:W-:Y:S02]  /*2e60*/  SHF.R.S32.HI R32, RZ, 0x1f, R28 ;  /* 0x0000001fff207819 */ /* 0x000fe4000001141c */
[----:B------:R-:W-:Y:S02]  /*2e70*/  SHF.R.S32.HI R33, RZ, 0x1f, R30 ;  /* 0x0000001fff217819 */ /* 0x000fe4000001141e */
[----:B------:R-:W-:-:S07]  /*2e80*/  LOP3.LUT R40, R40, 0x20, RZ, 0xc0, !PT ;  /* 0x0000002028287812 */ /* 0x000fce00078ec0ff */
.L_x_5582:
[----:B------:R-:W2:Y:S01]  /*2e90*/  LDL R43, [R1+0x10] ;  /* 0x00001000012b7983 */ /* 0x000ea20000100800 */
[----:B0-----:R-:W0:Y:S03]  /*2ea0*/  LDC.64 R124, c[0x0][0x2e8] ;  /* 0x0000ba00ff7c7b82 */ /* 0x001e260000000a00 */
[----:B------:R-:W3:Y:S01]  /*2eb0*/  LDL.LU R42, [R1+0x8] ;  /* 0x00000800012a7983 */ /* 0x000ee20000300800 */
        /* <DEDUP_REMOVED lines=10> */
[----:B------:R-:W-:-:S05]  /*2f60*/  IMAD.IADD R96, R135, 0x1, R41 ;  /* 0x0000000187607824 */ /* 0x000fca00078e0229 */
[----:B------:R-:W-:Y:S02]  /*2f70*/  IADD3.X R24, R5, R96, R131, P2, P3 ;  /* 0x0000006005187210 */ /* 0x000fe400017e6483 */
[----:B0-----:R-:W-:-:S04]  /*2f80*/  IADD3 R50, P2, P3, R134, R124, R3 ;  /* 0x0000007c86327210 */ /* 0x001fc80007b5e003 */
[----:B------:R-:W-:Y:S02]  /*2f90*/  IADD3.X R51, R96, R125, R5, P2, P3 ;  /* 0x0000007d60337210 */ /* 0x000fe400017e6405 */
[----:B------:R-:W-:Y:S02]  /*2fa0*/  IADD3 R48, P2, R49, R124, RZ ;  /* 0x0000007c31307210 */ /* 0x000fe40007f5e0ff */
[----:B------:R-:W-:-:S03]  /*2fb0*/  ISETP.GT.AND P3, PT, R47, R126, PT ;  /* 0x0000007e2f00720c */ /* 0x000fc60003f64270 */
[----:B------:R-:W-:Y:S01]  /*2fc0*/  IMAD.X R49, R24, 0x1, R125, P2 ;  /* 0x0000000118317824 */ /* 0x000fe200010e067d */
[----:B-1----:R-:W-:Y:S01]  /*2fd0*/  ISETP.GE.AND P2, PT, R132, 0x1, PT ;  /* 0x000000018400780c */ /* 0x002fe20003f46270 */
[----:B------:R-:W-:Y:S02]  /*2fe0*/  IMAD.MOV.U32 R24, RZ, RZ, R47 ;  /* 0x000000ffff187224 */ /* 0x000fe400078e002f */
[----:B--2---:R-:W-:Y:S01]  /*2ff0*/  IMAD R41, R17, 0x7800, R43 ;  /* 0x0000780011297824 */ /* 0x004fe200078e022b */
[----:B---3--:R-:W-:-:S03]  /*3000*/  LOP3.LUT R42, R42, 0xfffffffd, RZ, 0xc0, !PT ;  /* 0xfffffffd2a2a7812 */ /* 0x008fc600078ec0ff */
[C---:B------:R-:W-:Y:S02]  /*3010*/  VIADD R43, R41.reuse, 0x20 ;  /* 0x00000020292b7836 */ /* 0x040fe40000000000 */
[----:B------:R-:W-:Y:S01]  /*3020*/  @P4 VIADD R43, R41, 0xffffffe0 ;  /* 0xffffffe0292b4836 */ /* 0x000fe20000000000 */
[----:B------:R-:W-:Y:S01]  /*3030*/  @P3 LOP3.LUT R42, R42, 0x2, RZ, 0xfc, !PT ;  /* 0x000000022a2a3812 */ /* 0x000fe200078efcff */
[----:B------:R-:W-:-:S04]  /*3040*/  IMAD.IADD R41, R16, 0x1, R41 ;  /* 0x0000000110297824 */ /* 0x000fc800078e0229 */
[----:B------:R0:W-:Y:S02]  /*3050*/  STL [R1+0x8], R42 ;  /* 0x0000082a01007387 */ /* 0x0001e40000100800 */
[----:B0-----:R-:W-:Y:S01]  /*3060*/  IMAD.IADD R42, R16, 0x1, R43 ;  /* 0x00000001102a7824 */ /* 0x001fe200078e022b */
[----:B------:R-:W-:Y:S06]  /*3070*/  @!P2 BRA `(.L_x_5484) ;  /* 0x000000c800fca947 */ /* 0x000fec0003800000 */
[----:B------:R-:W-:Y:S01]  /*3080*/  ULDC.U8 UR4, c[0x0][0x410] ;  /* 0x0001040000047ab9 */ /* 0x000fe20000000000 */
[-C--:B------:R-:W-:Y:S01]  /*3090*/  IMAD R43, R129, R47.reuse, RZ ;  /* 0x0000002f812b7224 */ /* 0x080fe200078e02ff */
[----:B------:R-:W-:Y:S01]  /*30a0*/  ISETP.NE.AND P2, PT, RZ, UR4, PT ;  /* 0x00000004ff007c0c */ /* 0x000fe2000bf45270 */
[-C--:B------:R-:W-:Y:S02]  /*30b0*/  IMAD R45, R130, R47.reuse, RZ ;  /* 0x0000002f822d7224 */ /* 0x080fe400078e02ff */
[----:B------:R-:W-:Y:S02]  /*30c0*/  IMAD R101, R44, R108, R43 ;  /* 0x0000006c2c657224 */ /* 0x000fe400078e022b */
[----:B------:R-:W-:Y:S02]  /*30d0*/  IMAD R43, R24, -0xa0, R2 ;  /* 0xffffff60182b7824 */ /* 0x000fe400078e0202 */
[----:B------:R-:W-:-:S03]  /*30e0*/  IMAD.WIDE.U32 R94, R108, R47, RZ ;  /* 0x0000002f6c5e7225 */ /* 0x000fc600078e00ff */
[----:B------:R-:W-:Y:S01]  /*30f0*/  VIMNMX R43, R43, 0xa0, PT ;  /* 0x000000a02b2b7848 */ /* 0x000fe20003fe0100 */
[----:B------:R-:W-:Y:S01]  /*3100*/  IMAD R45, R44, R102, R45 ;  /* 0x000000662c2d7224 */ /* 0x000fe200078e022d */
[----:B------:R-:W-:Y:S01]  /*3110*/  IADD3 R101, R95, R101, RZ ;  /* 0x000000655f657210 */ /* 0x000fe20007ffe0ff */
[----:B------:R-:W-:-:S04]  /*3120*/  IMAD.WIDE.U32 R92, R102, R47, RZ ;  /* 0x0000002f665c7225 */ /* 0x000fc800078e00ff */
        /* <DEDUP_REMOVED lines=65> */
.L_x_5487:
[----:B------:R-:W-:Y:S05]  /*3540*/  BSYNC B1 ;  /* 0x0000000000017941 */ /* 0x000fea0003800000 */
.L_x_5486:
        /* <DEDUP_REMOVED lines=46> */
.L_x_5489:
[----:B------:R-:W-:Y:S05]  /*3830*/  BSYNC B1 ;  /* 0x0000000000017941 */ /* 0x000fea0003800000 */
.L_x_5488:
        /* <DEDUP_REMOVED lines=26> */
.L_x_5490:
[----:B------:R-:W-:Y:S01]  /*39e0*/  IMAD R100, R17, 0x8, R16 ;  /* 0x0000000811647824 */ /* 0x000fe200078e0210 */
[----:B------:R-:W-:Y:S01]  /*39f0*/  SHF.L.U32 R101, R223, 0x1f, RZ ;  /* 0x0000001fdf657819 */ /* 0x000fe200000006ff */
[----:B------:R-:W-:Y:S03]  /*3a00*/  BSSY B1, `(.L_x_5491) ;  /* 0x0000003000017945 */ /* 0x000fe60003800000 */
[----:B------:R-:W1:Y:S02]  /*3a10*/  SYNCS.PHASECHK.TRANS64.TRYWAIT P5, [R100+URZ+0x33490], R101 ;  /* 0x03349065640075a7 */ /* 0x000e6400080a017f */
[----:B-1----:R-:W-:Y:S05]  /*3a20*/  @!P5 BRA `(.L_x_5492) ;  /* 0x0000030c00e8d947 */ /* 0x002fea0003800000 */
.L_x_5833:
[----:B------:R-:W-:Y:S05]  /*3a30*/  BSYNC B1 ;  /* 0x0000000000017941 */ /* 0x000fea0003800000 */
.L_x_5491:
        /* <DEDUP_REMOVED lines=17> */
[----:B------:R-:W-:Y:S01]  /*3b50*/  SHF.R.U32.HI R124, RZ, 0x10, R135 ;  /* 0x00000010ff7c7819 */ /* 0x000fe20000011687 */
[----:B------:R-:W-:Y:S01]  /*3b60*/  IMAD.SHL.U32 R169, R169, 0x100, RZ ;  /* 0x00000100a9a97824 */ /* 0x000fe200078e00ff */
[----:B------:R-:W-:Y:S02]  /*3b70*/  LOP3.LUT R170, R135, 0xff, RZ, 0xc0, !PT ;  /* 0x000000ff87aa7812 */ /* 0x000fe400078ec0ff */
[----:B------:R-:W-:Y:S02]  /*3b80*/  LOP3.LUT R125, R125, 0xff00, R167, 0xf8, !PT ;  /* 0x0000ff007d7d7812 */ /* 0x000fe400078ef8a7 */
[----:B------:R-:W-:Y:S02]  /*3b90*/  SHF.R.U32.HI R135, RZ, 0x18, R135 ;  /* 0x00000018ff877819 */ /* 0x000fe40000011687 */
[----:B------:R-:W-:Y:S02]  /*3ba0*/  LOP3.LUT R125, R125, 0xff0000, R134, 0xf8, !PT ;  /* 0x00ff00007d7d7812 */ /* 0x000fe400078ef886 */
[----:B------:R-:W-:-:S02]  /*3bb0*/  PRMT R135, R135, 0x654, R170 ;  /* 0x0000065487877816 */ /* 0x000fc400000000aa */
[-C--:B------:R-:W-:Y:S02]  /*3bc0*/  F2FP.F16.E4M3.UNPACK_B R134, R166.reuse.H1 ;  /* 0x000000a6ff86723e */ /* 0x080fe400030006ff */
        /* <DEDUP_REMOVED lines=39> */
[-C--:B------:R-:W-:Y:S02]  /*3e40*/  F2FP.F16.E4M3.UNPACK_B R134, R46.reuse ;  /* 0x0000002eff86723e */ /* 0x080fe400020006ff */
        /* <DEDUP_REMOVED lines=10> */
[C---:B------:R-:W-:Y:S01]  /*3ef0*/  FFMA.FTZ R171, R124.reuse, R47, -R171 ;  /* 0x0000002f7cab7223 */ /* 0x040fe200000108ab */
        /* <DEDUP_REMOVED lines=26> */
[----:B------:R-:W-:Y:S01]  /*40a0*/  FMUL.FTZ R167, R47, R170 ;  /* 0x000000aa2fa77220 */ /* 0x000fe20000410000 */
        /* <DEDUP_REMOVED lines=17> */
.L_x_5498:
[----:B------:R-:W-:Y:S05]  /*41c0*/  BSYNC B3 ;  /* 0x0000000000037941 */ /* 0x000fea0003800000 */
.L_x_5497:
[----:B--2---:R2:W-:Y:S02]  /*41d0*/  STG.E.128 desc[UR54][R50.64], R44 ;  /* 0x0000002c32007986 */ /* 0x0045e4000c101d36 */
.L_x_5496:
[----:B------:R-:W-:Y:S05]  /*41e0*/  BSYNC B2 ;  /* 0x0000000000027941 */ /* 0x000fea0003800000 */
.L_x_5495:
        /* <DEDUP_REMOVED lines=45> */
[----:B------:R-:W-:Y:S01]  /*44c0*/  SHF.L.U32 R45, R96, 0x10, RZ ;  /* 0x00000010602d7819 */ /* 0x000fe200000006ff */
[----:B------:R-:W-:Y:S01]  /*44d0*/  IMAD.MOV.U32 R96, RZ, RZ, R47 ;  /* 0x000000ffff607224 */ /* 0x000fe200078e002f */
[----:B------:R-:W-:Y:S02]  /*44e0*/  F2FP.F16.E4M3.UNPACK_B R47, R97.H1 ;  /* 0x00000061ff2f723e */ /* 0x000fe400030006ff */
[----:B------:R-:W-:-:S02]  /*44f0*/  LOP3.LUT R45, R134, 0xff0000, R45, 0xf8, !PT ;  /* 0x00ff0000862d7812 */ /* 0x000fc400078ef82d */
[-C--:B------:R-:W-:Y:S01]  /*4500*/  F2FP.F16.E4M3.UNPACK_B R166, R96.reuse ;  /* 0x00000060ffa6723e */ /* 0x080fe200020006ff */
[--C-:B------:R-:W-:Y:S01]  /*4510*/  HADD2.F32 R165, -RZ, R47.reuse.H0_H0 ;  /* 0x2000002fffa57230 */ /* 0x100fe20000004100 */
[-C--:B------:R-:W-:Y:S01]  /*4520*/  F2FP.F16.E4M3.UNPACK_B R134, R45.reuse.H1 ;  /* 0x0000002dff86723e */ /* 0x080fe200030006ff */
[----:B------:R-:W-:Y:S01]  /*4530*/  HADD2.F32 R47, -RZ, R47.H1_H1 ;  /* 0x3000002fff2f7230 */ /* 0x000fe20000004100 */
[----:B------:R-:W-:Y:S01]  /*4540*/  F2FP.F16.E4M3.UNPACK_B R96, R96.H1 ;  /* 0x00000060ff60723e */ /* 0x000fe200030006ff */
[----:B------:R-:W-:Y:S01]  /*4550*/  HADD2.F32 R135, -RZ, R166.H1_H1 ;  /* 0x300000a6ff877230 */ /* 0x000fe20000004100 */
[----:B------:R-:W-:Y:S01]  /*4560*/  F2FP.SATFINITE.E4M3.F32.PACK_AB_MERGE_C R98, R125, R98, RZ ;  /* 0x000000627d62723e */ /* 0x000fe200048070ff */
[----:B------:R-:W-:Y:S01]  /*4570*/  HADD2.F32 R167, -RZ, R134.H0_H0 ;  /* 0x20000086ffa77230 */ /* 0x000fe20000004100 */
[----:B------:R-:W-:Y:S01]  /*4580*/  F2FP.F16.E4M3.UNPACK_B R45, R45 ;  /* 0x0000002dff2d723e */ /* 0x000fe200020006ff */
[----:B------:R-:W-:Y:S01]  /*4590*/  HADD2.F32 R166, -RZ, R166.H0_H0 ;  /* 0x200000a6ffa67230 */ /* 0x000fe20000004100 */
[----:B------:R-:W-:Y:S01]  /*45a0*/  F2FP.SATFINITE.E4M3.F32.PACK_AB_MERGE_C R99, R99, R124, R98 ;  /* 0x0000007c6363723e */ /* 0x000fe20004807062 */
[----:B------:R-:W-:-:S02]  /*45b0*/  HADD2.F32 R134, -RZ, R134.H1_H1 ;  /* 0x30000086ff867230 */ /* 0x000fc40000004100 */
[C---:B------:R-:W-:Y:S01]  /*45c0*/  FMUL.FTZ R168, R135.reuse, R167 ;  /* 0x000000a787a87220 */ /* 0x040fe20000410000 */
        /* <DEDUP_REMOVED lines=47> */
[-C--:B------:R-:W-:Y:S02]  /*48c0*/  FMUL.FTZ R97, R44, R164.reuse ;  /* 0x000000a42c617220 */ /* 0x080fe40000410000 */
[C---:B------:R-:W-:Y:S02]  /*48d0*/  FMUL.FTZ R164, R47.reuse, R164 ;  /* 0x000000a42fa47220 */ /* 0x040fe40000410000 */
[-C--:B------:R-:W-:Y:S01]  /*48e0*/  FFMA.FTZ R97, R47, R163.reuse, -R97 ;  /* 0x000000a32f617223 */ /* 0x080fe20000010861 */
[----:B------:R-:W-:Y:S01]  /*48f0*/  F2FP.SATFINITE.E4M3.F32.PACK_AB_MERGE_C R47, R166, R168, R96 ;  /* 0x000000a8a62f723e */ /* 0x000fe20004807060 */
[----:B------:R-:W-:-:S05]  /*4900*/  FFMA.FTZ R164, R44, R163, R164 ;  /* 0x000000a32ca47223 */ /* 0x000fca00000100a4 */
[----:B------:R-:W-:-:S07]  /*4910*/  F2FP.SATFINITE.E4M3.F32.PACK_AB_MERGE_C R44, R164, R97, R124 ;  /* 0x00000061a42c723e */ /* 0x000fce000480707c */
.L_x_5502:
[----:B------:R-:W-:Y:S05]  /*4920*/  BSYNC B3 ;  /* 0x0000000000037941 */ /* 0x000fea0003800000 */
.L_x_5501:
[----:B--2---:R3:W-:Y:S02]  /*4930*/  STG.E.128 desc[UR54][R50.64+0x20], R44 ;  /* 0x0000202c32007986 */ /* 0x0047e4000c101d36 */
.L_x_5500:
[----:B------:R-:W-:Y:S05]  /*4940*/  BSYNC B2 ;  /* 0x0000000000027941 */ /* 0x000fea0003800000 */
.L_x_5499:
        /* <DEDUP_REMOVED lines=111> */
[----:B------:R-:W-:Y:S01]  /*5040*/  FFMA.FTZ R89, R47, R161, -R89 ;  /* 0x000000a12f597223 */ /* 0x000fe20000010859 */
[----:B------:R-:W-:Y:S01]  /*5050*/  F2FP.SATFINITE.E4M3.F32.PACK_AB_MERGE_C R47, R125, R135, R88 ;  /* 0x000000877d2f723e */ /* 0x000fe20004807058 */
[----:B------:R-:W-:-:S05]  /*5060*/  FFMA.FTZ R162, R44, R161, R162 ;  /* 0x000000a12ca27223 */ /* 0x000fca00000100a2 */
[----:B------:R-:W-:-:S07]  /*5070*/  F2FP.SATFINITE.E4M3.F32.PACK_AB_MERGE_C R44, R162, R89, R96 ;  /* 0x00000059a22c723e */ /* 0x000fce0004807060 */
.L_x_5506:
[----:B------:R-:W-:Y:S05]  /*5080*/  BSYNC B3 ;  /* 0x0000000000037941 */ /* 0x000fea0003800000 */
.L_x_5505:
[----:B--2---:R4:W-:Y:S02]  /*5090*/  STG.E.128 desc[UR54][R50.64+0x40], R44 ;  /* 0x0000402c32007986 */ /* 0x0049e4000c101d36 */
.L_x_5504:
[----:B------:R-:W-:Y:S05]  /*50a0*/  BSYNC B2 ;  /* 0x0000000000027941 */ /* 0x000fea0003800000 */
.L_x_5503:
        /* <DEDUP_REMOVED lines=67> */
[----:B------:R-:W-:Y:S01]  /*54e0*/  LOP3.LUT R90, R90, 0xff0000, R87, 0xf8, !PT ;  /* 0x00ff00005a5a7812 */ /* 0x000fe200078ef857 */
[----:B------:R-:W-:Y:S01]  /*54f0*/  IMAD.MOV.U32 R87, RZ, RZ, R47 ;  /* 0x000000ffff577224 */ /* 0x000fe200078e002f */
[----:B------:R-:W-:Y:S01]  /*5500*/  F2FP.SATFINITE.E4M3.F32.PACK_AB_MERGE_C R44, R45, R44, RZ ;  /* 0x0000002c2d2c723e */ /* 0x000fe200048070ff */
[----:B------:R-:W-:Y:S01]  /*5510*/  IMAD.MOV.U32 R45, RZ, RZ, R84 ;  /* 0x000000ffff2d7224 */ /* 0x000fe200078e0054 */
[----:B------:R-:W-:-:S02]  /*5520*/  LOP3.LUT R89, R89, 0xff0000, R88, 0xf8, !PT ;  /* 0x00ff000059597812 */ /* 0x000fc400078ef858 */
[----:B------:R-:W-:Y:S02]  /*5530*/  F2FP.F16.E4M3.UNPACK_B R47, R87 ;  /* 0x00000057ff2f723e */ /* 0x000fe400020006ff */
[----:B------:R-:W-:Y:S02]  /*5540*/  F2FP.F16.E4M3.UNPACK_B R96, R90.H1 ;  /* 0x0000005aff60723e */ /* 0x000fe400030006ff */
[-C--:B------:R-:W-:Y:S01]  /*5550*/  F2FP.F16.E4M3.UNPACK_B R85, R89.reuse.H1 ;  /* 0x00000059ff55723e */ /* 0x080fe200030006ff */
[--C-:B------:R-:W-:Y:S01]  /*5560*/  HADD2.F32 R97, -RZ, R47.reuse.H1_H1 ;  /* 0x3000002fff617230 */ /* 0x100fe20000004100 */
[----:B------:R-:W-:Y:S01]  /*5570*/  F2FP.F16.E4M3.UNPACK_B R89, R89 ;  /* 0x00000059ff59723e */ /* 0x000fe200020006ff */
[----:B------:R-:W-:Y:S01]  /*5580*/  HADD2.F32 R88, -RZ, R96.H0_H0 ;  /* 0x20000060ff587230 */ /* 0x000fe20000004100 */
[----:B------:R-:W-:Y:S01]  /*5590*/  F2FP.SATFINITE.E4M3.F32.PACK_AB_MERGE_C R44, R86, R91, R44 ;  /* 0x0000005b562c723e */ /* 0x000fe2000480702c */
[----:B------:R-:W-:Y:S02]  /*55a0*/  HADD2.F32 R47, -RZ, R47.H0_H0 ;  /* 0x2000002fff2f7230 */ /* 0x000fe40000004100 */
[----:B------:R-:W-:-:S02]  /*55b0*/  HADD2.F32 R98, -RZ, R85.H0_H0 ;  /* 0x20000055ff627230 */ /* 0x000fc40000004100 */
[-C--:B------:R-:W-:Y:S01]  /*55c0*/  FMUL.FTZ R124, R97, R88.reuse ;  /* 0x00000058617c7220 */ /* 0x080fe20000410000 */
[----:B------:R-:W-:Y:S02]  /*55d0*/  HADD2.F32 R85, -RZ, R85.H1_H1 ;  /* 0x30000055ff557230 */ /* 0x000fe40000004100 */
[C---:B------:R-:W-:Y:S01]  /*55e0*/  FMUL.FTZ R134, R47.reuse, R88 ;  /* 0x000000582f867220 */ /* 0x040fe20000410000 */
[----:B------:R-:W-:-:S03]  /*55f0*/  FFMA.FTZ R88, R47, R98, -R124 ;  /* 0x000000622f587223 */ /* 0x000fc6000001087c */
[----:B------:R-:W-:Y:S01]  /*5600*/  FFMA.FTZ R47, R97, R98, R134 ;  /* 0x00000062612f7223 */ /* 0x000fe20000010086 */
[----:B------:R-:W-:Y:S02]  /*5610*/  F2FP.F16.E4M3.UNPACK_B R97, R87.H1 ;  /* 0x00000057ff61723e */ /* 0x000fe400030006ff */
[----:B------:R-:W-:Y:S01]  /*5620*/  MOV R87, R46 ;  /* 0x0000002e00577202 */ /* 0x000fe20000000f00 */
        /* <DEDUP_REMOVED lines=30> */
.L_x_5510:
[----:B------:R-:W-:Y:S05]  /*5810*/  BSYNC B3 ;  /* 0x0000000000037941 */ /* 0x000fea0003800000 */
.L_x_5509:
[----:B--2---:R0:W-:Y:S02]  /*5820*/  STG.E.128 desc[UR54][R50.64+0x60], R44 ;  /* 0x0000602c32007986 */ /* 0x0041e4000c101d36 */
.L_x_5508:
[----:B------:R-:W-:Y:S05]  /*5830*/  BSYNC B2 ;  /* 0x0000000000027941 */ /* 0x000fea0003800000 */
.L_x_5507:
        /* <DEDUP_REMOVED lines=62> */
[----:B------:R-:W-:Y:S01]  /*5c20*/  PRMT R88, R97, 0x654, R88 ;  /* 0x0000065461587816 */ /* 0x000fe20000000058 */
[----:B------:R-:W-:Y:S01]  /*5c30*/  IMAD.U32 R83, R83, 0x10000, RZ ;  /* 0x0001000053537824 */ /* 0x000fe200078e00ff */
[----:B------:R-:W-:-:S02]  /*5c40*/  F2FP.SATFINITE.E4M3.F32.PACK_AB_MERGE_C R44, R89, R84, R82 ;  /* 0x00000054592c723e */ /* 0x000fc40004807052 */
[----:B------:R-:W-:Y:S01]  /*5c50*/  LOP3.LUT R96, R90, 0xff00, R81, 0xf8, !PT ;  /* 0x0000ff005a607812 */ /* 0x000fe200078ef851 */
[----:B------:R-:W-:-:S05]  /*5c60*/  IMAD.SHL.U32 R81, R98, 0x100, RZ ;  /* 0x0000010062517824 */ /* 0x000fca00078e00ff */
[----:B------:R-:W-:Y:S02]  /*5c70*/  LOP3.LUT R90, R88, 0xff00, R81, 0xf8, !PT ;  /* 0x0000ff00585a7812 */ /* 0x000fe400078ef851 */
[----:B------:R-:W-:Y:S01]  /*5c80*/  LOP3.LUT R81, R96, 0xff0000, R83, 0xf8, !PT ;  /* 0x00ff000060517812 */ /* 0x000fe200078ef853 */
[----:B------:R-:W-:Y:S01]  /*5c90*/  IMAD.U32 R83, R86, 0x10000, RZ ;  /* 0x0001000056537824 */ /* 0x000fe200078e00ff */
[----:B------:R-:W-:Y:S02]  /*5ca0*/  MOV R88, R47 ;  /* 0x0000002f00587202 */ /* 0x000fe40000000f00 */
[----:B------:R-:W-:Y:S02]  /*5cb0*/  F2FP.F16.E4M3.UNPACK_B R97, R81.H1 ;  /* 0x00000051ff61723e */ /* 0x000fe400030006ff */
[----:B------:R-:W-:Y:S02]  /*5cc0*/  LOP3.LUT R83, R90, 0xff0000, R83, 0xf8, !PT ;  /* 0x00ff00005a537812 */ /* 0x000fe400078ef853 */
[----:B------:R-:W-:Y:S01]  /*5cd0*/  F2FP.F16.E4M3.UNPACK_B R47, R88 ;  /* 0x00000058ff2f723e */ /* 0x000fe200020006ff */
[--C-:B------:R-:W-:Y:S01]  /*5ce0*/  HADD2.F32 R86, -RZ, R97.reuse.H0_H0 ;  /* 0x20000061ff567230 */ /* 0x100fe20000004100 */
[-C--:B------:R-:W-:Y:S01]  /*5cf0*/  F2FP.F16.E4M3.UNPACK_B R90, R83.reuse.H1 ;  /* 0x00000053ff5a723e */ /* 0x080fe200030006ff */
[----:B------:R-:W-:Y:S01]  /*5d00*/  HADD2.F32 R97, -RZ, R97.H1_H1 ;  /* 0x30000061ff617230 */ /* 0x000fe20000004100 */
[----:B------:R-:W-:Y:S01]  /*5d10*/  F2FP.F16.E4M3.UNPACK_B R83, R83 ;  /* 0x00000053ff53723e */ /* 0x000fe200020006ff */
[----:B------:R-:W-:-:S02]  /*5d20*/  HADD2.F32 R91, -RZ, R47.H1_H1 ;  /* 0x3000002fff5b7230 */ /* 0x000fc40000004100 */
        /* <DEDUP_REMOVED lines=38> */
.L_x_5514:
[----:B------:R-:W-:Y:S05]  /*5f90*/  BSYNC B3 ;  /* 0x0000000000037941 */ /* 0x000fea0003800000 */
.L_x_5513:
[----:B--2---:R0:W-:Y:S02]  /*5fa0*/  STG.E.128 desc[UR54][R50.64+0x80], R44 ;  /* 0x0000802c32007986 */ /* 0x0041e4000c101d36 */
.L_x_5512:
[----:B------:R-:W-:Y:S05]  /*5fb0*/  BSYNC B2 ;  /* 0x0000000000027941 */ /* 0x000fea0003800000 */
.L_x_5511:
        /* <DEDUP_REMOVED lines=113> */
.L_x_5516:
[----:B------:R-:W-:Y:S05]  /*66d0*/  BSYNC B2 ;  /* 0x0000000000027941 */ /* 0x000fea0003800000 */
.L_x_5515:
[----:B--2---:R0:W-:Y:S02]  /*66e0*/  STG.E.128 desc[UR54][R50.64+0xa0], R44 ;  /* 0x0000a02c32007986 */ /* 0x0041e4000c101d36 */
.L_x_5494:
[----:B------:R-:W-:Y:S05]  /*66f0*/  BSYNC B1 ;  /* 0x0000000000017941 */ /* 0x000fea0003800000 */
.L_x_5493:
        /* <DEDUP_REMOVED lines=115> */
.L_x_5521:
[----:B------:R-:W-:Y:S05]  /*6e30*/  BSYNC B2 ;  /* 0x0000000000027941 */ /* 0x000fea0003800000 */
.L_x_5520:
[----:B--2---:R0:W-:Y:S02]  /*6e40*/  STG.E.128 desc[UR54][R48.64], R44 ;  /* 0x0000002c30007986 */ /* 0x0041e4000c101d36 */
.L_x_5519:
[----:B------:R-:W-:Y:S05]  /*6e50*/  BSYNC B1 ;  /* 0x0000000000017941 */ /* 0x000fea0003800000 */
.L_x_5518:
        /* <DEDUP_REMOVED lines=15> */
[----:B------:R-:W-:Y:S01]  /*6f50*/  PRMT R69, R69, 0x654, R50 ;  /* 0x0000065445457816 */ /* 0x000fe20000000032 */
[----:B------:R-:W-:Y:S01]  /*6f60*/  IMAD.SHL.U32 R50, R72, 0x100, RZ ;  /* 0x0000010048327824 */ /* 0x000fe200078e00ff */
[----:B------:R-:W-:Y:S02]  /*6f70*/  SHF.R.U32.HI R73, RZ, 0x10, R71 ;  /* 0x00000010ff497819 */ /* 0x000fe40000011647 */
[----:B------:R-:W-:Y:S01]  /*6f80*/  PRMT R71, R68, 0x654, R51 ;  /* 0x0000065444477816 */ /* 0x000fe20000000033 */
[----:B--2---:R-:W-:Y:S01]  /*6f90*/  IMAD.MOV.U32 R51, RZ, RZ, R45 ;  /* 0x000000ffff337224 */ /* 0x004fe200078e002d */
[----:B------:R-:W-:Y:S01]  /*6fa0*/  LOP3.LUT R50, R69, 0xff00, R50, 0xf8, !PT ;  /* 0x0000ff0045327812 */ /* 0x000fe200078ef832 */
[----:B------:R-:W-:Y:S01]  /*6fb0*/  IMAD.MOV.U32 R68, RZ, RZ, R44 ;  /* 0x000000ffff447224 */ /* 0x000fe200078e002c */
[----:B------:R-:W-:Y:S01]  /*6fc0*/  LOP3.LUT R72, R71, 0xff00, R70, 0xf8, !PT ;  /* 0x0000ff0047487812 */ /* 0x000fe200078ef846 */
[----:B------:R-:W-:Y:S01]  /*6fd0*/  IMAD.U32 R69, R73, 0x10000, RZ ;  /* 0x0001000049457824 */ /* 0x000fe200078e00ff */
[----:B------:R-:W-:-:S02]  /*6fe0*/  SHF.L.U32 R45, R74, 0x10, RZ ;  /* 0x000000104a2d7819 */ /* 0x000fc400000006ff */
[----:B------:R-:W-:Y:S02]  /*6ff0*/  F2FP.F16.E4M3.UNPACK_B R70, R150.H1 ;  /* 0x00000096ff46723e */ /* 0x000fe400030006ff */
        /* <DEDUP_REMOVED lines=89> */
.L_x_5525:
[----:B------:R-:W-:Y:S05]  /*7590*/  BSYNC B2 ;  /* 0x0000000000027941 */ /* 0x000fea0003800000 */
.L_x_5524:
[----:B--2---:R0:W-:Y:S02]  /*75a0*/  STG.E.128 desc[UR54][R48.64+0x20], R44 ;  /* 0x0000202c30007986 */ /* 0x0041e4000c101d36 */
.L_x_5523:
[----:B------:R-:W-:Y:S05]  /*75b0*/  BSYNC B1 ;  /* 0x0000000000017941 */ /* 0x000fea0003800000 */
.L_x_5522:
        /* <DEDUP_REMOVED lines=114> */
.L_x_5529:
[----:B------:R-:W-:Y:S05]  /*7ce0*/  BSYNC B2 ;  /* 0x0000000000027941 */ /* 0x000fea0003800000 */
.L_x_5528:
[----:B--2---:R0:W-:Y:S02]  /*7cf0*/  STG.E.128 desc[UR54][R48.64+0x40], R44 ;  /* 0x0000402c30007986 */ /* 0x0041e4000c101d36 */
.L_x_5527:
[----:B------:R-:W-:Y:S05]  /*7d00*/  BSYNC B1 ;  /* 0x0000000000017941 */ /* 0x000fea0003800000 */
.L_x_5526:
[----:B------:R-:W-:Y:S01]  /*7d10*/  ISETP.NE.AND P3, PT, R38, RZ, PT ;  /* 0x000000ff2600720c */ /* 0x000fe20003f65270 */
[----:B------:R-:W-:-:S12]  /*7d20*/  BSSY B1, `(.L_x_5530) ;  /* 0x0000073000017945 */ /* 0x000fd80003800000 */
[----:B------:R-:W-:Y:S05]  /*7d30*/  @!P3 BRA `(.L_x_5531) ;  /* 0x0000000400c4b947 */ /* 0x000fea0003800000 */
[----:B0-234-:R0:W2:Y:S01]  /*7d40*/  LDS.128 R44, [R42+0x28a00] ;  /* 0x028a00002a2c7984 */ /* 0x01d0a20000000c00 */
[----:B------:R-:W-:Y:S01]  /*7d50*/  ISETP.GE.AND P3, PT, R227, R132, PT ;  /* 0x00000084e300720c */ /* 0x000fe20003f66270 */
[----:B------:R-:W-:-:S12]  /*7d60*/  BSSY B2, `(.L_x_5532) ;  /* 0x000006d000027945 */ /* 0x000fd80003800000 */
[----:B0-----:R-:W-:Y:S05]  /*7d70*/  @P3 BRA `(.L_x_5533) ;  /* 0x0000000400ac3947 */ /* 0x001fea0003800000 */
[----:B------:R-:W-:Y:S02]  /*7d80*/  LOP3.LUT R51, R63, 0xff, RZ, 0xc0, !PT ;  /* 0x000000ff3f337812 */ /* 0x000fe400078ec0ff */
[--C-:B------:R-:W-:Y:S02]  /*7d90*/  SHF.R.U32.HI R60, RZ, 0x18, R63.reuse ;  /* 0x00000018ff3c7819 */ /* 0x100fe4000001163f */
[----:B------:R-:W-:Y:S02]  /*7da0*/  SHF.R.U32.HI R62, RZ, 0x8, R63 ;  /* 0x00000008ff3e7819 */ /* 0x000fe4000001163f */
[--C-:B------:R-:W-:Y:S02]  /*7db0*/  SHF.R.U32.HI R66, RZ, 0x10, R61.reuse ;  /* 0x00000010ff427819 */ /* 0x100fe4000001163d */
[----:B------:R-:W-:Y:S02]  /*7dc0*/  SHF.R.U32.HI R65, RZ, 0x8, R61 ;  /* 0x00000008ff417819 */ /* 0x000fe4000001163d */
[----:B------:R-:W-:-:S02]  /*7dd0*/  LOP3.LUT R50, R61, 0xff, RZ, 0xc0, !PT ;  /* 0x000000ff3d327812 */ /* 0x000fc400078ec0ff */
[----:B------:R-:W-:Y:S02]  /*7de0*/  SHF.R.U32.HI R61, RZ, 0x18, R61 ;  /* 0x00000018ff3d7819 */ /* 0x000fe4000001163d */
[----:B------:R-:W-:Y:S02]  /*7df0*/  SHF.R.U32.HI R64, RZ, 0x10, R63 ;  /* 0x00000010ff407819 */ /* 0x000fe4000001163f */
[----:B------:R-:W-:Y:S01]  /*7e00*/  PRMT R63, R60, 0x654, R51 ;  /* 0x000006543c3f7816 */ /* 0x000fe20000000033 */
[----:B--2---:R-:W-:Y:S01]  /*7e10*/  IMAD.MOV.U32 R51, RZ, RZ, R44 ;  /* 0x000000ffff337224 */ /* 0x004fe200078e002c */
[----:B------:R-:W-:Y:S02]  /*7e20*/  SHF.L.U32 R60, R62, 0x8, RZ ;  /* 0x000000083e3c7819 */ /* 0x000fe400000006ff */
[----:B------:R-:W-:Y:S01]  /*7e30*/  PRMT R61, R61, 0x654, R50 ;  /* 0x000006543d3d7816 */ /* 0x000fe20000000032 */
[----:B------:R-:W-:Y:S01]  /*7e40*/  IMAD.SHL.U32 R50, R65, 0x100, RZ ;  /* 0x0000010041327824 */ /* 0x000fe200078e00ff */
[----:B------:R-:W-:Y:S01]  /*7e50*/  LOP3.LUT R63, R63, 0xff00, R60, 0xf8, !PT ;  /* 0x0000ff003f3f7812 */ /* 0x000fe200078ef83c */
[----:B------:R-:W-:Y:S01]  /*7e60*/  IMAD.U32 R60, R64, 0x10000, RZ ;  /* 0x00010000403c7824 */ /* 0x000fe200078e00ff */
[----:B------:R-:W-:-:S02]  /*7e70*/  F2FP.F16.E4M3.UNPACK_B R44, R45 ;  /* 0x0000002dff2c723e */ /* 0x000fc400020006ff */
[----:B------:R-:W-:Y:S02]  /*7e80*/  F2FP.F16.E4M3.UNPACK_B R62, R137.H1 ;  /* 0x00000089ff3e723e */ /* 0x000fe400030006ff */
[----:B------:R-:W-:Y:S01]  /*7e90*/  LOP3.LUT R61, R61, 0xff00, R50, 0xf8, !PT ;  /* 0x0000ff003d3d7812 */ /* 0x000fe200078ef832 */
[----:B------:R-:W-:Y:S01]  /*7ea0*/  IMAD.U32 R50, R66, 0x10000, RZ ;  /* 0x0001000042327824 */ /* 0x000fe200078e00ff */
[----:B------:R-:W-:Y:S01]  /*7eb0*/  LOP3.LUT R66, R63, 0xff0000, R60, 0xf8, !PT ;  /* 0x00ff00003f427812 */ /* 0x000fe200078ef83c */
[----:B------:R-:W-:Y:S01]  /*7ec0*/  HADD2.F32 R60, -RZ, R44.H1_H1 ;  /* 0x3000002cff3c7230 */ /* 0x000fe20000004100 */
[----:B------:R-:W-:Y:S01]  /*7ed0*/  F2FP.F16.E4M3.UNPACK_B R63, R136.H1 ;  /* 0x00000088ff3f723e */ /* 0x000fe200030006ff */
[----:B------:R-:W-:Y:S01]  /*7ee0*/  HADD2.F32 R67, -RZ, R62.H0_H0 ;  /* 0x2000003eff437230 */ /* 0x000fe20000004100 */
[----:B------:R-:W-:Y:S01]  /*7ef0*/  F2FP.F16.E4M3.UNPACK_B R45, R45.H1 ;  /* 0x0000002dff2d723e */ /* 0x000fe200030006ff */
[----:B------:R-:W-:Y:S01]  /*7f00*/  HADD2.F32 R44, -RZ, R44.H0_H0 ;  /* 0x2000002cff2c7230 */ /* 0x000fe20000004100 */
[----:B------:R-:W-:Y:S01]  /*7f10*/  LOP3.LUT R50, R61, 0xff0000, R50, 0xf8, !PT ;  /* 0x00ff00003d327812 */ /* 0x000fe200078ef832 */
[----:B------:R-:W-:-:S02]  /*7f20*/  HADD2.F32 R64, -RZ, R62.H1_H1 ;  /* 0x3000003eff407230 */ /* 0x000fc40000004100 */
[----:B------:R-:W-:Y:S01]  /*7f30*/  FMUL.FTZ R69, R60, R67 ;  /* 0x000000433c457220 */ /* 0x000fe20000410000 */
[----:B------:R-:W-:Y:S01]  /*7f40*/  HADD2.F32 R65, -RZ, R63.H0_H0 ;  /* 0x2000003fff417230 */ /* 0x000fe20000004100 */
[----:B------:R-:W-:Y:S01]  /*7f50*/  F2FP.F16.E4M3.UNPACK_B R137, R137 ;  /* 0x00000089ff89723e */ /* 0x000fe200020006ff */
[--C-:B------:R-:W-:Y:S01]  /*7f60*/  HADD2.F32 R62, -RZ, R45.reuse.H1_H1 ;  /* 0x3000002dff3e7230 */ /* 0x100fe20000004100 */
[----:B------:R-:W-:Y:S01]  /*7f70*/  F2FP.F16.E4M3.UNPACK_B R136, R136 ;  /* 0x00000088ff88723e */ /* 0x000fe200020006ff */
[----:B------:R-:W-:Y:S02]  /*7f80*/  HADD2.F32 R61, -RZ, R45.H0_H0 ;  /* 0x2000002dff3d7230 */ /* 0x000fe40000004100 */
        /* <DEDUP_REMOVED lines=10> */
[----:B------:R-:W-:-:S02]  /*8030*/  HADD2.F32 R64, -RZ, R137.H1_H1 ;  /* 0x30000089ff407230 */ /* 0x000fc40000004100 */
[--C-:B------:R-:W-:Y:S02]  /*8040*/  HADD2.F32 R62, -RZ, R60.reuse.H0_H0 ;  /* 0x2000003cff3e7230 */ /* 0x100fe40000004100 */
[----:B------:R-:W-:Y:S01]  /*8050*/  HADD2.F32 R63, -RZ, R60.H1_H1 ;  /* 0x3000003cff3f7230 */ /* 0x000fe20000004100 */
[----:B------:R-:W-:Y:S01]  /*8060*/  F2FP.SATFINITE.E4M3.F32.PACK_AB_MERGE_C R74, R70, R69, RZ ;  /* 0x00000045464a723e */ /* 0x000fe200048070ff */
        /* <DEDUP_REMOVED lines=60> */
.L_x_5533:
[----:B------:R-:W-:Y:S05]  /*8430*/  BSYNC B2 ;  /* 0x0000000000027941 */ /* 0x000fea0003800000 */
.L_x_5532:
[----:B--2---:R0:W-:Y:S02]  /*8440*/  STG.E.128 desc[UR54][R48.64+0x60], R44 ;  /* 0x0000602c30007986 */ /* 0x0041e4000c101d36 */
.L_x_5531:
[----:B------:R-:W-:Y:S05]  /*8450*/  BSYNC B1 ;  /* 0x0000000000017941 */ /* 0x000fea0003800000 */
.L_x_5530:
        /* <DEDUP_REMOVED lines=22> */
[----:B------:R-:W-:-:S02]  /*85c0*/  LOP3.LUT R58, R57, 0xff00, R58, 0xf8, !PT ;  /* 0x0000ff00393a7812 */ /* 0x000fc400078ef83a */
[----:B------:R-:W-:Y:S02]  /*85d0*/  SHF.L.U32 R59, R59, 0x10, RZ ;  /* 0x000000103b3b7819 */ /* 0x000fe400000006ff */
        /* <DEDUP_REMOVED lines=90> */
.L_x_5537:
[----:B------:R-:W-:Y:S05]  /*8b80*/  BSYNC B2 ;  /* 0x0000000000027941 */ /* 0x000fea0003800000 */
.L_x_5536:
[----:B--2---:R0:W-:Y:S02]  /*8b90*/  STG.E.128 desc[UR54][R48.64+0x80], R44 ;  /* 0x0000802c30007986 */ /* 0x0041e4000c101d36 */
.L_x_5535:
[----:B------:R-:W-:Y:S05]  /*8ba0*/  BSYNC B1 ;  /* 0x0000000000017941 */ /* 0x000fea0003800000 */
.L_x_5534:
        /* <DEDUP_REMOVED lines=13> */
[----:B------:R-:W-:Y:S01]  /*8c80*/  SHF.R.U32.HI R56, RZ, 0x10, R55 ;  /* 0x00000010ff387819 */ /* 0x000fe20000011637 */
[----:B------:R-:W-:Y:S01]  /*8c90*/  IMAD.SHL.U32 R53, R53, 0x100, RZ ;  /* 0x0000010035357824 */ /* 0x000fe200078e00ff */
[----:B------:R-:W-:Y:S01]  /*8ca0*/  LOP3.LUT R54, R55, 0xff0000ff, RZ, 0xc0, !PT ;  /* 0xff0000ff37367812 */ /* 0x000fe200078ec0ff */
        /* <DEDUP_REMOVED lines=95> */
.L_x_5539:
[----:B------:R-:W-:Y:S05]  /*92a0*/  BSYNC B1 ;  /* 0x0000000000017941 */ /* 0x000fea0003800000 */
.L_x_5538:
[----:B--2---:R0:W-:Y:S01]  /*92b0*/  STG.E.128 desc[UR54][R48.64+0xa0], R44 ;  /* 0x0000a02c30007986 */ /* 0x0041e2000c101d36 */
[----:B------:R-:W-:Y:S05]  /*92c0*/  BRA `(.L_x_5517) ;  /* 0x0000006c00447947 */ /* 0x000fea0003800000 */
.L_x_5485:
        /* <DEDUP_REMOVED lines=49> */
.L_x_5541:
[----:B------:R-:W-:Y:S05]  /*95e0*/  BSYNC B1 ;  /* 0x0000000000017941 */ /* 0x000fea0003800000 */
.L_x_5540:
        /* <DEDUP_REMOVED lines=42> */
.L_x_5543:
[----:B------:R-:W-:Y:S05]  /*9890*/  BSYNC B1 ;  /* 0x0000000000017941 */ /* 0x000fea0003800000 */
.L_x_5542:
[----:B------:R-:W-:Y:S01]  /*98a0*/  UISETP.NE.AND UP0, UPT, UR53, 0x3, UPT ;  /* 0x000000033500788c */ /* 0x000fe2000bf05270 */
[----:B------:R-:W-:Y:S01]  /*98b0*/  IMAD.MOV.U32 R173, RZ, RZ, R50 ;  /* 0x000000ffffad7224 */ /* 0x000fe200078e0032 */
[----:B------:R-:W-:Y:S01]  /*98c0*/  MOV R170, R60 ;  /* 0x0000003c00aa7202 */ /* 0x000fe20000000f00 */
[----:B------:R-:W-:Y:S01]  /*98d0*/  IMAD.MOV.U32 R172, RZ, RZ, R48 ;  /* 0x000000ffffac7224 */ /* 0x000fe200078e0030 */
[----:B-----5:R-:W-:Y:S01]  /*98e0*/  MOV R162, R72 ;  /* 0x0000004800a27202 */ /* 0x020fe20000000f00 */
        /* <DEDUP_REMOVED lines=19> */
[----:B------:R-:W-:Y:S06]  /*9a20*/  @!P2 BRA `(.L_x_5544) ;  /* 0x000000000004a947 */ /* 0x000fec0003800000 */
[----:B------:R-:W-:Y:S01]  /*9a30*/  BPT.TRAP 0x1 ;  /* 0x000000040000795c */ /* 0x000fe20000300000 */
.L_x_5544:
[----:B------:R-:W-:Y:S01]  /*9a40*/  LEA R100, R17, R16, 0x3 ;  /* 0x0000001011647211 */ /* 0x000fe200078e18ff */
[----:B------:R-:W1:Y:S01]  /*9a50*/  LDC R152, c[0x0][0x2f4] ;  /* 0x0000bd00ff987b82 */ /* 0x000e620000000800 */
[----:B------:R-:W-:Y:S01]  /*9a60*/  SHF.L.U32 R101, R223, 0x1f, RZ ;  /* 0x0000001fdf657819 */ /* 0x000fe200000006ff */
[----:B------:R-:W-:Y:S01]  /*9a70*/  BSSY B1, `(.L_x_5545) ;  /* 0x0000004000017945 */ /* 0x000fe20003800000 */
[----:B------:R-:W-:Y:S02]  /*9a80*/  IMAD.MOV.U32 R135, RZ, RZ, R96 ;  /* 0x000000ffff877224 */ /* 0x000fe400078e0060 */
[----:B------:R-:W2:Y:S02]  /*9a90*/  SYNCS.PHASECHK.TRANS64.TRYWAIT P5, [R100+URZ+0x33490], R101 ;  /* 0x03349065640075a7 */ /* 0x000ea400080a017f */
[----:B--2---:R-:W-:Y:S05]  /*9aa0*/  @!P5 BRA `(.L_x_5546) ;  /* 0x000002ac00dcd947 */ /* 0x004fea0003800000 */
.L_x_5834:
[----:B------:R-:W-:Y:S05]  /*9ab0*/  BSYNC B1 ;  /* 0x0000000000017941 */ /* 0x000fea0003800000 */
.L_x_5545:
        /* <DEDUP_REMOVED lines=41> */
[----:B------:R-:W-:Y:S01]  /*9d50*/  SHF.R.U32.HI R77, RZ, 0x18, R77 ;  /* 0x00000018ff4d7819 */ /* 0x000fe2000001164d */
[----:B------:R-:W-:Y:S01]  /*9d60*/  IMAD.U32 R180, R180, 0x10000, RZ ;  /* 0x00010000b4b47824 */ /* 0x000fe200078e00ff */
        /* <DEDUP_REMOVED lines=9> */
[--C-:B------:R-:W-:Y:S02]  /*9e00*/  SHF.R.U32.HI R55, RZ, 0x8, R79.reuse ;  /* 0x00000008ff377819 */ /* 0x100fe4000001164f */
        /* <DEDUP_REMOVED lines=8> */
[----:B------:R-:W-:Y:S02]  /*9e90*/  PRMT R78, R79, 0x654, R185 ;  /* 0x000006544f4e7816 */ /* 0x000fe400000000b9 */
[----:B------:R-:W-:Y:S02]  /*9ea0*/  SHF.L.U32 R79, R179, 0x8, RZ ;  /* 0x00000008b34f7819 */ /* 0x000fe400000006ff */
[----:B------:R-:W-:-:S02]  /*9eb0*/  LOP3.LUT R179, R76, 0xff0000, R52, 0xf8, !PT ;  /* 0x00ff00004cb37812 */ /* 0x000fc400078ef834 */
[----:B------:R-:W-:Y:S02]  /*9ec0*/  LOP3.LUT R52, R77, 0xff0000, R180, 0xf8, !PT ;  /* 0x00ff00004d347812 */ /* 0x000fe400078ef8b4 */
[----:B0-----:R-:W-:Y:S02]  /*9ed0*/  F2FP.F16.E4M3.UNPACK_B R180, R97 ;  /* 0x00000061ffb4723e */ /* 0x001fe400020006ff */
[----:B------:R-:W-:Y:S02]  /*9ee0*/  F2FP.F16.E4M3.UNPACK_B R182, R52 ;  /* 0x00000034ffb6723e */ /* 0x000fe400020006ff */
[----:B-1----:R-:W-:Y:S01]  /*9ef0*/  F2FP.F16.E4M3.UNPACK_B R76, R93 ;  /* 0x0000005dff4c723e */ /* 0x002fe200020006ff */
[----:B------:R-:W-:Y:S01]  /*9f00*/  HADD2.F32 R77, -RZ, R180.H0_H0 ;  /* 0x200000b4ff4d7230 */ /* 0x000fe20000004100 */
[----:B------:R-:W-:Y:S01]  /*9f10*/  LOP3.LUT R79, R183, 0xff00, R79, 0xf8, !PT ;  /* 0x0000ff00b74f7812 */ /* 0x000fe200078ef84f */
        /* <DEDUP_REMOVED lines=47> */
[----:B------:R-:W-:Y:S01]  /*a210*/  HADD2.F32 R184, -RZ, R55.H0_H0 ;  /* 0x20000037ffb87230 */ /* 0x000fe20000004100 */
        /* <DEDUP_REMOVED lines=9> */
[----:B------:R-:W-:Y:S01]  /*a2b0*/  FFMA.FTZ R184, R184, R185, R79 ;  /* 0x000000b9b8b87223 */ /* 0x000fe2000001004f */
[----:B------:R-:W-:Y:S02]  /*a2c0*/  HADD2.F32 R79, -RZ, R78.H1_H1 ;  /* 0x3000004eff4f7230 */ /* 0x000fe40000004100 */
[----:B------:R-:W-:Y:S01]  /*a2d0*/  FMUL.FTZ R78, R55, R99 ;  /* 0x00000063374e7220 */ /* 0x000fe20000410000 */
        /* <DEDUP_REMOVED lines=43> */
[-C--:B------:R-:W-:Y:S01]  /*a590*/  FFMA.FTZ R182, R179, R181.reuse, -R182 ;  /* 0x000000b5b3b67223 */ /* 0x080fe200000108b6 */
        /* <DEDUP_REMOVED lines=77> */
[----:B------:R-:W-:Y:S02]  /*aa70*/  IMAD.MOV.U32 R96, RZ, RZ, R53 ;  /* 0x000000ffff607224 */ /* 0x000fe400078e0035 */
[----:B------:R-:W-:-:S02]  /*aa80*/  IMAD.MOV.U32 R94, RZ, RZ, R174 ;  /* 0x000000ffff5e7224 */ /* 0x000fc400078e00ae */
[----:B------:R-:W-:-:S07]  /*aa90*/  IMAD.MOV.U32 R98, RZ, RZ, R175 ;  /* 0x000000ffff627224 */ /* 0x000fce00078e00af */
.L_x_5552:
[----:B------:R-:W-:Y:S05]  /*aaa0*/  BSYNC B3 ;  /* 0x0000000000037941 */ /* 0x000fea0003800000 */
.L_x_5551:
[----:B------:R-:W-:-:S13]  /*aab0*/  ISETP.GE.AND P4, PT, R178, R152, PT ;  /* 0x00000098b200720c */ /* 0x000fda0003f86270 */
[--C-:B------:R-:W-:Y:S02]  /*aac0*/  @!P4 SHF.R.S32.HI R55, RZ, 0x1f, R178.reuse ;  /* 0x0000001fff37c819 */ /* 0x100fe400000114b2 */
[----:B------:R-:W-:-:S04]  /*aad0*/  @!P4 IADD3 R54, P5, P6, R118, R138, R178 ;  /* 0x0000008a7636c210 */ /* 0x000fc80007ebe0b2 */
[----:B------:R-:W-:Y:S02]  /*aae0*/  @!P4 IADD3.X R55, R4, R169, R55, P5, P6 ;  /* 0x000000a90437c210 */ /* 0x000fe40002fec437 */
[----:B------:R-:W-:-:S04]  /*aaf0*/  IADD3 R52, P5, P6, R118, R138, R26 ;  /* 0x0000008a76347210 */ /* 0x000fc80007ebe01a */
[----:B------:R-:W-:Y:S02]  /*ab00*/  IADD3.X R53, R4, R169, R31, P5, P6 ;  /* 0x000000a904357210 */ /* 0x000fe40002fec41f */
[----:B------:R-:W-:-:S04]  /*ab10*/  IADD3 R52, P5, R52, R124, RZ ;  /* 0x0000007c34347210 */ /* 0x000fc80007fbe0ff */
[----:B------:R-:W-:Y:S02]  /*ab20*/  IADD3.X R53, R53, R125, RZ, P5, !PT ;  /* 0x0000007d35357210 */ /* 0x000fe40002ffe4ff */
[----:B------:R-:W-:-:S03]  /*ab30*/  @!P4 IADD3 R54, P5, R54, R124, RZ ;  /* 0x0000007c3636c210 */ /* 0x000fc60007fbe0ff */
[----:B-1----:R1:W-:Y:S02]  /*ab40*/  STG.E.128 desc[UR54][R52.64], R92 ;  /* 0x0000005c34007986 */ /* 0x0023e4000c101d36 */
[----:B------:R-:W-:-:S05]  /*ab50*/  @!P4 IMAD.X R55, R55, 0x1, R125, P5 ;  /* 0x000000013737c824 */ /* 0x000fca00028e067d */
[----:B0-----:R1:W-:Y:S03]  /*ab60*/  @!P4 STG.E.128 desc[UR54][R54.64], R96 ;  /* 0x000000603600c986 */ /* 0x0013e6000c101d36 */
.L_x_5550:
[----:B------:R-:W-:Y:S05]  /*ab70*/  BSYNC B2 ;  /* 0x0000000000027941 */ /* 0x000fea0003800000 */
.L_x_5549:
        /* <DEDUP_REMOVED lines=50> */
[----:B------:R-:W-:Y:S01]  /*aea0*/  LOP3.LUT R95, R95, 0xff00, R60, 0xf8, !PT ;  /* 0x0000ff005f5f7812 */ /* 0x000fe200078ef83c */
[----:B------:R-:W-:Y:S01]  /*aeb0*/  IMAD.U32 R51, R51, 0x10000, RZ ;  /* 0x0001000033337824 */ /* 0x000fe200078e00ff */
[----:B------:R-:W-:-:S02]  /*aec0*/  LOP3.LUT R96, R97, 0xff00, R96, 0xf8, !PT ;  /* 0x0000ff0061607812 */ /* 0x000fc400078ef860 */
[----:B------:R-:W-:Y:S01]  /*aed0*/  LOP3.LUT R63, R63, 0xff00, R62, 0xf8, !PT ;  /* 0x0000ff003f3f7812 */ /* 0x000fe200078ef83e */
[----:B0-----:R-:W-:Y:S01]  /*aee0*/  IMAD.MOV.U32 R62, RZ, RZ, R77 ;  /* 0x000000ffff3e7224 */ /* 0x001fe200078e004d */
[----:B------:R-:W-:Y:S01]  /*aef0*/  LOP3.LUT R95, R95, 0xff0000, R48, 0xf8, !PT ;  /* 0x00ff00005f5f7812 */ /* 0x000fe200078ef830 */
[----:B-1----:R-:W-:Y:S01]  /*af00*/  IMAD.MOV.U32 R77, RZ, RZ, R53 ;  /* 0x000000ffff4d7224 */ /* 0x002fe200078e0035 */
[----:B------:R-:W-:Y:S02]  /*af10*/  LOP3.LUT R48, R96, 0xff0000, R99, 0xf8, !PT ;  /* 0x00ff000060307812 */ /* 0x000fe400078ef863 */
[----:B------:R-:W-:Y:S02]  /*af20*/  F2FP.F16.E4M3.UNPACK_B R93, R62 ;  /* 0x0000003eff5d723e */ /* 0x000fe400020006ff */
[----:B------:R-:W-:Y:S02]  /*af30*/  F2FP.F16.E4M3.UNPACK_B R96, R48 ;  /* 0x00000030ff60723e */ /* 0x000fe400020006ff */
[----:B------:R-:W-:Y:S01]  /*af40*/  F2FP.F16.E4M3.UNPACK_B R53, R77 ;  /* 0x0000004dff35723e */ /* 0x000fe200020006ff */
[----:B------:R-:W-:Y:S01]  /*af50*/  HADD2.F32 R60, -RZ, R93.H0_H0 ;  /* 0x2000005dff3c7230 */ /* 0x000fe20000004100 */
[----:B------:R-:W-:Y:S01]  /*af60*/  F2FP.F16.E4M3.UNPACK_B R97, R95 ;  /* 0x0000005fff61723e */ /* 0x000fe200020006ff */
[----:B------:R-:W-:Y:S01]  /*af70*/  HADD2.F32 R99, -RZ, R96.H0_H0 ;  /* 0x20000060ff637230 */ /* 0x000fe20000004100 */
[----:B------:R-:W-:Y:S01]  /*af80*/  PRMT R61, R61, 0x654, R174 ;  /* 0x000006543d3d7816 */ /* 0x000fe200000000ae */
        /* <DEDUP_REMOVED lines=10> */
[----:B------:R-:W-:Y:S01]  /*b030*/  HADD2.F32 R98, -RZ, R93.H1_H1 ;  /* 0x3000005dff627230 */ /* 0x000fe20000004100 */
[----:B------:R-:W-:-:S02]  /*b040*/  F2FP.F16.E4M3.UNPACK_B R95, R95.H1 ;  /* 0x0000005fff5f723e */ /* 0x000fc400030006ff */
[----:B------:R-:W-:Y:S02]  /*b050*/  LOP3.LUT R61, R61, 0xff00, R50, 0xf8, !PT ;  /* 0x0000ff003d3d7812 */ /* 0x000fe400078ef832 */
[CC--:B------:R-:W-:Y:S01]  /*b060*/  FMUL.FTZ R93, R98.reuse, R96.reuse ;  /* 0x00000060625d7220 */ /* 0x0c0fe20000410000 */
[----:B------:R-:W-:Y:S01]  /*b070*/  FMUL.FTZ R96, R53, R96 ;  /* 0x0000006035607220 */ /* 0x000fe20000410000 */
[----:B------:R-:W-:Y:S02]  /*b080*/  LOP3.LUT R63, R63, 0xff0000, R49, 0xf8, !PT ;  /* 0x00ff00003f3f7812 */ /* 0x000fe400078ef831 */
[-C--:B------:R-:W-:Y:S01]  /*b090*/  FFMA.FTZ R93, R53, R97.reuse, -R93 ;  /* 0x00000061355d7223 */ /* 0x080fe2000001085d */
[----:B------:R-:W-:Y:S01]  /*b0a0*/  FFMA.FTZ R53, R98, R97, R96 ;  /* 0x0000006162357223 */ /* 0x000fe20000010060 */
[----:B------:R-:W-:Y:S01]  /*b0b0*/  F2FP.F16.E4M3.UNPACK_B R96, R62.H1 ;  /* 0x0000003eff60723e */ /* 0x000fe200030006ff */
[----:B------:R-:W-:Y:S01]  /*b0c0*/  HADD2.F32 R62, -RZ, R77.H0_H0 ;  /* 0x2000004dff3e7230 */ /* 0x000fe20000004100 */
[----:B------:R-:W-:Y:S01]  /*b0d0*/  F2FP.F16.E4M3.UNPACK_B R97, R48.H1 ;  /* 0x00000030ff61723e */ /* 0x000fe200030006ff */
[----:B------:R-:W-:Y:S01]  /*b0e0*/  HADD2.F32 R98, -RZ, R95.H0_H0 ;  /* 0x2000005fff627230 */ /* 0x000fe20000004100 */
[----:B------:R-:W-:Y:S01]  /*b0f0*/  MOV R50, R79 ;  /* 0x0000004f00327202 */ /* 0x000fe20000000f00 */
[--C-:B------:R-:W-:Y:S01]  /*b100*/  HADD2.F32 R48, -RZ, R96.reuse.H0_H0 ;  /* 0x20000060ff307230 */ /* 0x100fe20000004100 */
[----:B------:R-:W-:Y:S01]  /*b110*/  LOP3.LUT R49, R61, 0xff0000, R51, 0xf8, !PT ;  /* 0x00ff00003d317812 */ /* 0x000fe200078ef833 */
[--C-:B------:R-:W-:Y:S01]  /*b120*/  HADD2.F32 R99, -RZ, R97.reuse.H0_H0 ;  /* 0x20000061ff637230 */ /* 0x100fe20000004100 */
[-C--:B------:R-:W-:Y:S01]  /*b130*/  F2FP.F16.E4M3.UNPACK_B R51, R50.reuse ;  /* 0x00000032ff33723e */ /* 0x080fe200020006ff */
[----:B------:R-:W-:Y:S01]  /*b140*/  HADD2.F32 R96, -RZ, R96.H1_H1 ;  /* 0x30000060ff607230 */ /* 0x000fe20000004100 */
[----:B------:R-:W-:Y:S01]  /*b150*/  F2FP.F16.E4M3.UNPACK_B R50, R50.H1 ;  /* 0x00000032ff32723e */ /* 0x000fe200030006ff */
[----:B------:R-:W-:-:S02]  /*b160*/  HADD2.F32 R97, -RZ, R97.H1_H1 ;  /* 0x30000061ff617230 */ /* 0x000fc40000004100 */
[-C--:B------:R-:W-:Y:S01]  /*b170*/  FMUL.FTZ R174, R48, R99.reuse ;  /* 0x0000006330ae7220 */ /* 0x080fe20000410000 */
[C---:B------:R-:W-:Y:S01]  /*b180*/  FMUL.FTZ R99, R62.reuse, R99 ;  /* 0x000000633e637220 */ /* 0x040fe20000410000 */
[----:B------:R-:W-:Y:S02]  /*b190*/  IMAD.MOV.U32 R79, RZ, RZ, R55 ;  /* 0x000000ffff4f7224 */ /* 0x000fe400078e0037 */
[-C--:B------:R-:W-:Y:S01]  /*b1a0*/  FFMA.FTZ R62, R62, R98.reuse, -R174 ;  /* 0x000000623e3e7223 */ /* 0x080fe200000108ae */
[----:B------:R-:W-:Y:S01]  /*b1b0*/  FFMA.FTZ R48, R48, R98, R99 ;  /* 0x0000006230307223 */ /* 0x000fe20000010063 */
[----:B------:R-:W-:Y:S01]  /*b1c0*/  HADD2.F32 R98, -RZ, R77.H1_H1 ;  /* 0x3000004dff627230 */ /* 0x000fe20000004100 */
[----:B------:R-:W-:Y:S01]  /*b1d0*/  F2FP.F16.E4M3.UNPACK_B R55, R79 ;  /* 0x0000004fff37723e */ /* 0x000fe200020006ff */
[----:B------:R-:W-:Y:S02]  /*b1e0*/  HADD2.F32 R77, -RZ, R95.H1_H1 ;  /* 0x3000005fff4d7230 */ /* 0x000fe40000004100 */
[-C--:B------:R-:W-:Y:S01]  /*b1f0*/  FMUL.FTZ R95, R96, R97.reuse ;  /* 0x00000061605f7220 */ /* 0x080fe20000410000 */
[----:B------:R-:W-:Y:S01]  /*b200*/  FMUL.FTZ R97, R98, R97 ;  /* 0x0000006162617220 */ /* 0x000fe20000410000 */
[----:B------:R-:W-:-:S02]  /*b210*/  HADD2.F32 R174, -RZ, R55.H0_H0 ;  /* 0x20000037ffae7230 */ /* 0x000fc40000004100 */
        /* <DEDUP_REMOVED lines=12> */
[-C--:B------:R-:W-:Y:S01]  /*b2e0*/  FMUL.FTZ R175, R98, R61.reuse ;  /* 0x0000003d62af7220 */ /* 0x080fe20000410000 */
[C---:B------:R-:W-:Y:S01]  /*b2f0*/  FMUL.FTZ R61, R174.reuse, R61 ;  /* 0x0000003dae3d7220 */ /* 0x040fe20000410000 */
        /* <DEDUP_REMOVED lines=21> */
[-C--:B------:R-:W-:Y:S01]  /*b450*/  FMUL.FTZ R174, R79, R99.reuse ;  /* 0x000000634fae7220 */ /* 0x080fe20000410000 */
        /* <DEDUP_REMOVED lines=26> */
[----:B------:R-:W-:Y:S01]  /*b600*/  FFMA.FTZ R96, R94, R95, -R96 ;  /* 0x0000005f5e607223 */ /* 0x000fe20000010860 */
        /* <DEDUP_REMOVED lines=9> */
[--C-:B------:R-:W-:Y:S01]  /*b6a0*/  HADD2.F32 R77, -RZ, R49.reuse.H0_H0 ;  /* 0x20000031ff4d7230 */ /* 0x100fe20000004100 */
        /* <DEDUP_REMOVED lines=10> */
[C---:B------:R-:W-:Y:S01]  /*b750*/  FMUL.FTZ R62, R76.reuse, R170 ;  /* 0x000000aa4c3e7220 */ /* 0x040fe20000410000 */
[----:B------:R-:W-:Y:S01]  /*b760*/  F2FP.F16.E4M3.UNPACK_B R63, R78.H1 ;  /* 0x0000004eff3f723e */ /* 0x000fe200030006ff */
[C---:B------:R-:W-:Y:S01]  /*b770*/  FMUL.FTZ R170, R49.reuse, R170 ;  /* 0x000000aa31aa7220 */ /* 0x040fe20000410000 */
[-C--:B------:R-:W-:Y:S01]  /*b780*/  F2FP.F16.E4M3.UNPACK_B R77, R173.reuse.H1 ;  /* 0x000000adff4d723e */ /* 0x080fe200030006ff */
[----:B------:R-:W-:Y:S01]  /*b790*/  FFMA.FTZ R62, R49, R172, -R62 ;  /* 0x000000ac313e7223 */ /* 0x000fe2000001083e */
        /* <DEDUP_REMOVED lines=17> */
[-C--:B------:R-:W-:Y:S01]  /*b8b0*/  FMUL.FTZ R172, R76, R174.reuse ;  /* 0x000000ae4cac7220 */ /* 0x080fe20000410000 */
        /* <DEDUP_REMOVED lines=30> */
[----:B------:R-:W-:Y:S01]  /*baa0*/  IMAD.MOV.U32 R76, RZ, RZ, R49 ;  /* 0x000000ffff4c7224 */ /* 0x000fe200078e0031 */
[----:B------:R-:W-:-:S03]  /*bab0*/  F2FP.SATFINITE.E4M3.F32.PACK_AB_MERGE_C R62, R63, R96, R62 ;  /* 0x000000603f3e723e */ /* 0x000fc6000480703e */
[----:B------:R-:W-:Y:S02]  /*bac0*/  F2FP.SATFINITE.E4M3.F32.PACK_AB_MERGE_C R170, R171, R170, R54 ;  /* 0x000000aaabaa723e */ /* 0x000fe40004807036 */
[----:B------:R-:W-:Y:S02]  /*bad0*/  IMAD.MOV.U32 R54, RZ, RZ, R62 ;  /* 0x000000ffff367224 */ /* 0x000fe400078e003e */
[----:B------:R-:W-:-:S07]  /*bae0*/  MOV R78, R170 ;  /* 0x000000aa004e7202 */ /* 0x000fce0000000f00 */
.L_x_5556:
[----:B------:R-:W-:Y:S05]  /*baf0*/  BSYNC B3 ;  /* 0x0000000000037941 */ /* 0x000fea0003800000 */
.L_x_5555:
        /* <DEDUP_REMOVED lines=12> */
.L_x_5554:
[----:B------:R-:W-:Y:S05]  /*bbc0*/  BSYNC B2 ;  /* 0x0000000000027941 */ /* 0x000fea0003800000 */
.L_x_5553:
        /* <DEDUP_REMOVED lines=19> */
[----:B------:R-:W-:Y:S02]  /*bd00*/  IMAD R51, R17, 0x7800, R48 ;  /* 0x0000780011337824 */ /* 0x000fe400078e0230 */
[C---:B------:R-:W-:Y:S02]  /*bd10*/  IMAD.IADD R49, R16.reuse, 0x1, R49 ;  /* 0x0000000110317824 */ /* 0x040fe400078e0231 */
[----:B-1----:R-:W-:-:S04]  /*bd20*/  IMAD.IADD R52, R16, 0x1, R51 ;  /* 0x0000000110347824 */ /* 0x002fc800078e0233 */
[----:B------:R-:W0:Y:S04]  /*bd30*/  LDS.128 R48, [R49+0x24200] ;  /* 0x0242000031307984 */ /* 0x000e280000000c00 */
[----:B------:R-:W1:Y:S01]  /*bd40*/  LDS.128 R52, [R52+0x24200] ;  /* 0x0242000034347984 */ /* 0x000e620000000c00 */
[----:B------:R-:W-:Y:S05]  /*bd50*/  @P4 BRA `(.L_x_5558) ;  /* 0x0000000c00704947 */ /* 0x000fea0003800000 */
[----:B------:R-:W-:Y:S02]  /*bd60*/  LOP3.LUT R46, R45, 0xff, RZ, 0xc0, !PT ;  /* 0x000000ff2d2e7812 */ /* 0x000fe400078ec0ff */
[----:B------:R-:W-:Y:S02]  /*bd70*/  SHF.R.U32.HI R76, RZ, 0x18, R45 ;  /* 0x00000018ff4c7819 */ /* 0x000fe4000001162d */
[----:B------:R-:W-:Y:S02]  /*bd80*/  SHF.R.U32.HI R63, RZ, 0x8, R57 ;  /* 0x00000008ff3f7819 */ /* 0x000fe40000011639 */
[--C-:B------:R-:W-:Y:S02]  /*bd90*/  SHF.R.U32.HI R44, RZ, 0x10, R45.reuse ;  /* 0x00000010ff2c7819 */ /* 0x100fe4000001162d */
[----:B------:R-:W-:Y:S01]  /*bda0*/  SHF.R.U32.HI R56, RZ, 0x8, R45 ;  /* 0x00000008ff387819 */ /* 0x000fe2000001162d */
[----:B------:R-:W-:Y:S01]  /*bdb0*/  IMAD.SHL.U32 R63, R63, 0x100, RZ ;  /* 0x000001003f3f7824 */ /* 0x000fe200078e00ff */
[----:B------:R-:W-:-:S02]  /*bdc0*/  SHF.R.U32.HI R58, RZ, 0x8, R47 ;  /* 0x00000008ff3a7819 */ /* 0x000fc4000001162f */
[----:B------:R-:W-:Y:S01]  /*bdd0*/  LOP3.LUT R61, R47, 0xff, RZ, 0xc0, !PT ;  /* 0x000000ff2f3d7812 */ /* 0x000fe200078ec0ff */
[----:B------:R-:W-:Y:S01]  /*bde0*/  IMAD.SHL.U32 R56, R56, 0x100, RZ ;  /* 0x0000010038387824 */ /* 0x000fe200078e00ff */
[----:B------:R-:W-:Y:S02]  /*bdf0*/  SHF.R.U32.HI R77, RZ, 0x18, R47 ;  /* 0x00000018ff4d7819 */ /* 0x000fe4000001162f */
[----:B------:R-:W-:Y:S02]  /*be00*/  SHF.R.U32.HI R62, RZ, 0x10, R57 ;  /* 0x00000010ff3e7819 */ /* 0x000fe40000011639 */
[----:B------:R-:W-:Y:S02]  /*be10*/  LOP3.LUT R78, R57, 0xff, RZ, 0xc0, !PT ;  /* 0x000000ff394e7812 */ /* 0x000fe400078ec0ff */
[----:B------:R-:W-:Y:S02]  /*be20*/  SHF.R.U32.HI R45, RZ, 0x10, R47 ;  /* 0x00000010ff2d7819 */ /* 0x000fe4000001162f */
[----:B------:R-:W-:-:S02]  /*be30*/  SHF.R.U32.HI R57, RZ, 0x18, R57 ;  /* 0x00000018ff397819 */ /* 0x000fc40000011639 */
[----:B------:R-:W-:Y:S02]  /*be40*/  PRMT R76, R76, 0x654, R46 ;  /* 0x000006544c4c7816 */ /* 0x000fe4000000002e */
[--C-:B------:R-:W-:Y:S02]  /*be50*/  SHF.R.U32.HI R46, RZ, 0x10, R59.reuse ;  /* 0x00000010ff2e7819 */ /* 0x100fe4000001163b */
[--C-:B------:R-:W-:Y:S02]  /*be60*/  SHF.R.U32.HI R47, RZ, 0x8, R59.reuse ;  /* 0x00000008ff2f7819 */ /* 0x100fe4000001163b */
[----:B------:R-:W-:Y:S02]  /*be70*/  LOP3.LUT R79, R59, 0xff, RZ, 0xc0, !PT ;  /* 0x000000ff3b4f7812 */ /* 0x000fe400078ec0ff */
[----:B------:R-:W-:Y:S02]  /*be80*/  SHF.R.U32.HI R59, RZ, 0x18, R59 ;  /* 0x00000018ff3b7819 */ /* 0x000fe4000001163b */
[----:B------:R-:W-:-:S02]  /*be90*/  PRMT R61, R77, 0x654, R61 ;  /* 0x000006544d3d7816 */ /* 0x000fc4000000003d */
[----:B------:R-:W-:Y:S02]  /*bea0*/  SHF.L.U32 R58, R58, 0x8, RZ ;  /* 0x000000083a3a7819 */ /* 0x000fe400000006ff */
[----:B------:R-:W-:Y:S02]  /*beb0*/  PRMT R78, R57, 0x654, R78 ;  /* 0x00000654394e7816 */ /* 0x000fe4000000004e */
[----:B------:R-:W-:Y:S02]  /*bec0*/  PRMT R57, R59, 0x654, R79 ;  /* 0x000006543b397816 */ /* 0x000fe4000000004f */
[----:B------:R-:W-:Y:S01]  /*bed0*/  LOP3.LUT R59, R61, 0xff00, R58, 0xf8, !PT ;  /* 0x0000ff003d3b7812 */ /* 0x000fe200078ef83a */
[----:B0-----:R-:W-:Y:S01]  /*bee0*/  IMAD.MOV.U32 R58, RZ, RZ, R49 ;  /* 0x000000ffff3a7224 */ /* 0x001fe200078e0031 */
[----:B------:R-:W-:Y:S01]  /*bef0*/  LOP3.LUT R61, R78, 0xff00, R63, 0xf8, !PT ;  /* 0x0000ff004e3d7812 */ /* 0x000fe200078ef83f */
[----:B------:R-:W-:Y:S01]  /*bf00*/  IMAD.U32 R63, R44, 0x10000, RZ ;  /* 0x000100002c3f7824 */ /* 0x000fe200078e00ff */
[----:B------:R-:W-:Y:S01]  /*bf10*/  LOP3.LUT R56, R76, 0xff00, R56, 0xf8, !PT ;  /* 0x0000ff004c387812 */ /* 0x000fe200078ef838 */
[----:B------:R-:W-:Y:S01]  /*bf20*/  IMAD.U32 R44, R62, 0x10000, RZ ;  /* 0x000100003e2c7824 */ /* 0x000fe200078e00ff */
[----:B------:R-:W-:-:S02]  /*bf30*/  F2FP.F16.E4M3.UNPACK_B R49, R58 ;  /* 0x0000003aff31723e */ /* 0x000fc400020006ff */
[----:B------:R-:W-:Y:S01]  /*bf40*/  LOP3.LUT R63, R56, 0xff0000, R63, 0xf8, !PT ;  /* 0x00ff0000383f7812 */ /* 0x000fe200078ef83f */
[----:B-1----:R-:W-:Y:S01]  /*bf50*/  IMAD.MOV.U32 R56, RZ, RZ, R53 ;  /* 0x000000ffff387224 */ /* 0x002fe200078e0035 */
[----:B------:R-:W-:Y:S01]  /*bf60*/  LOP3.LUT R44, R61, 0xff0000, R44, 0xf8, !PT ;  /* 0x00ff00003d2c7812 */ /* 0x000fe200078ef82c */
[--C-:B------:R-:W-:Y:S01]  /*bf70*/  HADD2.F32 R62, -RZ, R49.reuse.H0_H0 ;  /* 0x20000031ff3e7230 */ /* 0x100fe20000004100 */
[-C--:B------:R-:W-:Y:S01]  /*bf80*/  F2FP.F16.E4M3.UNPACK_B R77, R63.reuse ;  /* 0x0000003fff4d723e */ /* 0x080fe200020006ff */
[----:B------:R-:W-:Y:S01]  /*bf90*/  HADD2.F32 R49, -RZ, R49.H1_H1 ;  /* 0x30000031ff317230 */ /* 0x000fe20000004100 */
[----:B------:R-:W-:Y:S02]  /*bfa0*/  F2FP.F16.E4M3.UNPACK_B R61, R56 ;  /* 0x00000038ff3d723e */ /* 0x000fe400020006ff */
[----:B------:R-:W-:Y:S01]  /*bfb0*/  F2FP.F16.E4M3.UNPACK_B R76, R44 ;  /* 0x0000002cff4c723e */ /* 0x000fe200020006ff */
[----:B------:R-:W-:Y:S01]  /*bfc0*/  HADD2.F32 R78, -RZ, R77.H0_H0 ;  /* 0x2000004dff4e7230 */ /* 0x000fe20000004100 */
[----:B------:R-:W-:Y:S01]  /*bfd0*/  F2FP.F16.E4M3.UNPACK_B R58, R58.H1 ;  /* 0x0000003aff3a723e */ /* 0x000fe200030006ff */
[----:B------:R-:W-:Y:S01]  /*bfe0*/  HADD2.F32 R53, -RZ, R61.H0_H0 ;  /* 0x2000003dff357230 */ /* 0x000fe20000004100 */
[----:B------:R-:W-:Y:S01]  /*bff0*/  F2FP.F16.E4M3.UNPACK_B R63, R63.H1 ;  /* 0x0000003fff3f723e */ /* 0x000fe200030006ff */
[--C-:B------:R-:W-:Y:S01]  /*c000*/  HADD2.F32 R79, -RZ, R76.reuse.H0_H0 ;  /* 0x2000004cff4f7230 */ /* 0x100fe20000004100 */
[----:B------:R-:W-:Y:S01]  /*c010*/  SHF.L.U32 R46, R46, 0x10, RZ ;  /* 0x000000102e2e7819 */ /* 0x000fe200000006ff */
[----:B------:R-:W-:-:S02]  /*c020*/  HADD2.F32 R76, -RZ, R76.H1_H1 ;  /* 0x3000004cff4c7230 */ /* 0x000fc40000004100 */
[----:B------:R-:W-:Y:S02]  /*c030*/  HADD2.F32 R77, -RZ, R77.H1_H1 ;  /* 0x3000004dff4d7230 */ /* 0x000fe40000004100 */
[-C--:B------:R-:W-:Y:S01]  /*c040*/  FMUL.FTZ R92, R53, R79.reuse ;  /* 0x0000004f355c7220 */ /* 0x080fe20000410000 */
[----:B------:R-:W-:-:S03]  /*c050*/  FMUL.FTZ R79, R62, R79 ;  /* 0x0000004f3e4f7220 */ /* 0x000fc60000410000 */
        /* <DEDUP_REMOVED lines=122> */
[-C--:B------:R-:W-:Y:S01]  /*c800*/  FFMA.FTZ R56, R45, R166.reuse, -R56 ;  /* 0x000000a62d387223 */ /* 0x080fe20000010838 */
[----:B------:R-:W-:Y:S01]  /*c810*/  F2FP.SATFINITE.E4M3.F32.PACK_AB_MERGE_C R48, R48, R79, RZ ;  /* 0x0000004f3030723e */ /* 0x000fe200048070ff */
[----:B------:R-:W-:Y:S01]  /*c820*/  FFMA.FTZ R45, R52, R166, R168 ;  /* 0x000000a6342d7223 */ /* 0x000fe200000100a8 */
[----:B------:R-:W-:Y:S01]  /*c830*/  IMAD.MOV.U32 R52, RZ, RZ, R50 ;  /* 0x000000ffff347224 */ /* 0x000fe200078e0032 */
[-C--:B------:R-:W-:Y:S01]  /*c840*/  F2FP.F16.E4M3.UNPACK_B R50, R167.reuse.H1 ;  /* 0x000000a7ff32723e */ /* 0x080fe200030006ff */
        /* <DEDUP_REMOVED lines=36> */
[----:B------:R-:W-:Y:S01]  /*ca90*/  F2FP.SATFINITE.E4M3.F32.PACK_AB_MERGE_C R95, R50, R95, RZ ;  /* 0x0000005f325f723e */ /* 0x000fe200048070ff */
[C---:B------:R-:W-:Y:S02]  /*caa0*/  FMUL.FTZ R167, R52.reuse, R167 ;  /* 0x000000a734a77220 */ /* 0x040fe40000410000 */
[----:B------:R-:W-:Y:S01]  /*cab0*/  FFMA.FTZ R56, R52, R165, -R56 ;  /* 0x000000a534387223 */ /* 0x000fe20000010838 */
[----:B------:R-:W-:Y:S01]  /*cac0*/  F2FP.SATFINITE.E4M3.F32.PACK_AB_MERGE_C R52, R45, R63, R48 ;  /* 0x0000003f2d34723e */ /* 0x000fe20004807030 */
[----:B------:R-:W-:Y:S01]  /*cad0*/  FFMA.FTZ R167, R54, R165, R167 ;  /* 0x000000a536a77223 */ /* 0x000fe200000100a7 */
[----:B------:R-:W-:Y:S02]  /*cae0*/  IMAD.MOV.U32 R48, RZ, RZ, R62 ;  /* 0x000000ffff307224 */ /* 0x000fe400078e003e */
[----:B------:R-:W-:Y:S02]  /*caf0*/  F2FP.SATFINITE.E4M3.F32.PACK_AB_MERGE_C R50, R56, R76, R55 ;  /* 0x0000004c3832723e */ /* 0x000fe40004807037 */
[----:B------:R-:W-:-:S02]  /*cb00*/  F2FP.SATFINITE.E4M3.F32.PACK_AB_MERGE_C R54, R167, R92, R95 ;  /* 0x0000005ca736723e */ /* 0x000fc4000480705f */
[----:B------:R-:W-:-:S07]  /*cb10*/  F2FP.SATFINITE.E4M3.F32.PACK_AB_MERGE_C R55, R47, R78, R46 ;  /* 0x0000004e2f37723e */ /* 0x000fce000480702e */
.L_x_5558:
[----:B------:R-:W-:Y:S05]  /*cb20*/  BSYNC B2 ;  /* 0x0000000000027941 */ /* 0x000fea0003800000 */
.L_x_5557:
        /* <DEDUP_REMOVED lines=9> */
[----:B------:R-:W-:Y:S01]  /*cbc0*/  @!P4 IADD3.X R47, R56, R125, RZ, P5, !PT ;  /* 0x0000007d382fc210 */ /* 0x000fe20002ffe4ff */
[----:B0-----:R4:W-:Y:S04]  /*cbd0*/  STG.E.128 desc[UR54][R44.64], R48 ;  /* 0x000000302c007986 */ /* 0x0019e8000c101d36 */
[----:B-1----:R4:W-:Y:S04]  /*cbe0*/  @!P4 STG.E.128 desc[UR54][R46.64], R52 ;  /* 0x000000342e00c986 */ /* 0x0029e8000c101d36 */
.L_x_5548:
[----:B------:R-:W-:Y:S05]  /*cbf0*/  BSYNC B1 ;  /* 0x0000000000017941 */ /* 0x000fea0003800000 */
.L_x_5547:
[----:B----4-:R-:W-:Y:S02]  /*cc00*/  VIADD R45, R220, 0x80 ;  /* 0x00000080dc2d7836 */ /* 0x010fe40000000000 */
[-C--:B---3--:R-:W-:Y:S02]  /*cc10*/  IMAD R44, R147, R136.reuse, RZ ;  /* 0x00000088932c7224 */ /* 0x088fe400078e02ff */
[----:B------:R-:W-:-:S04]  /*cc20*/  IMAD.WIDE.U32 R134, R45, R136, R134 ;  /* 0x000000882d867225 */ /* 0x000fc800078e0086 */
[----:B------:R-:W-:Y:S01]  /*cc30*/  IMAD R137, R45, R137, R44 ;  /* 0x000000892d897224 */ /* 0x000fe200078e022c */
[----:B------:R-:W-:Y:S06]  /*cc40*/  @P3 BRA `(.L_x_5517) ;  /* 0x0000003000e43947 */ /* 0x000fec0003800000 */
[----:B------:R-:W-:Y:S01]  /*cc50*/  ISETP.NE.AND P3, PT, R35, RZ, PT ;  /* 0x000000ff2300720c */ /* 0x000fe20003f65270 */
[----:B------:R-:W-:Y:S01]  /*cc60*/  BSSY B1, `(.L_x_5559) ;  /* 0x00000fd000017945 */ /* 0x000fe20003800000 */
[----:B------:R-:W-:-:S11]  /*cc70*/  IMAD.IADD R56, R135, 0x1, R137 ;  /* 0x0000000187387824 */ /* 0x000fd600078e0289 */
        /* <DEDUP_REMOVED lines=25> */
[----:B-1----:R-:W-:Y:S01]  /*ce10*/  MOV R58, R44 ;  /* 0x0000002c003a7202 */ /* 0x002fe20000000f00 */
[----:B0-----:R-:W-:Y:S01]  /*ce20*/  IMAD.MOV.U32 R94, RZ, RZ, R46 ;  /* 0x000000ffff5e7224 */ /* 0x001fe200078e002e */
[----:B------:R-:W-:Y:S02]  /*ce30*/  F2FP.F16.E4M3.UNPACK_B R60, R164.H1 ;  /* 0x000000a4ff3c723e */ /* 0x000fe400030006ff */
[----:B------:R-:W-:Y:S02]  /*ce40*/  F2FP.F16.E4M3.UNPACK_B R57, R59.H1 ;  /* 0x0000003bff39723e */ /* 0x000fe400030006ff */
[----:B------:R-:W-:Y:S01]  /*ce50*/  F2FP.F16.E4M3.UNPACK_B R55, R58.H1 ;  /* 0x0000003aff37723e */ /* 0x000fe200030006ff */
[--C-:B------:R-:W-:Y:S01]  /*ce60*/  HADD2.F32 R77, -RZ, R60.reuse.H0_H0 ;  /* 0x2000003cff4d7230 */ /* 0x100fe20000004100 */
[----:B------:R-:W-:Y:S01]  /*ce70*/  F2FP.F16.E4M3.UNPACK_B R61, R162.H1 ;  /* 0x000000a2ff3d723e */ /* 0x000fe200030006ff */
        /* <DEDUP_REMOVED lines=12> */
[----:B------:R-:W-:Y:S02]  /*cf40*/  HADD2.F32 R61, -RZ, R61.H1_H1 ;  /* 0x3000003dff3d7230 */ /* 0x000fe40000004100 */
[----:B------:R-:W-:Y:S01]  /*cf50*/  FFMA.FTZ R44, R44, R63, R77 ;  /* 0x0000003f2c2c7223 */ /* 0x000fe2000001004d */
[CC--:B------:R-:W-:Y:S01]  /*cf60*/  FMUL.FTZ R72, R60.reuse, R62.reuse ;  /* 0x0000003e3c487220 */ /* 0x0c0fe20000410000 */
[C---:B------:R-:W-:Y:S01]  /*cf70*/  FMUL.FTZ R63, R55.reuse, R62 ;  /* 0x0000003e373f7220 */ /* 0x040fe20000410000 */
[----:B------:R-:W-:Y:S01]  /*cf80*/  HADD2.F32 R138, -RZ, R46.H0_H0 ;  /* 0x2000002eff8a7230 */ /* 0x000fe20000004100 */
[----:B------:R-:W-:Y:S01]  /*cf90*/  F2FP.F16.E4M3.UNPACK_B R98, R161.H1 ;  /* 0x000000a1ff62723e */ /* 0x000fe200030006ff */
[-C--:B------:R-:W-:Y:S01]  /*cfa0*/  FFMA.FTZ R57, R55, R61.reuse, -R72 ;  /* 0x0000003d37397223 */ /* 0x080fe20000010848 */
[----:B------:R-:W-:Y:S01]  /*cfb0*/  FFMA.FTZ R55, R60, R61, R63 ;  /* 0x0000003d3c377223 */ /* 0x000fe2000001003f */
[----:B------:R-:W-:Y:S01]  /*cfc0*/  F2FP.F16.E4M3.UNPACK_B R72, R164 ;  /* 0x000000a4ff48723e */ /* 0x000fe200020006ff */
[----:B------:R-:W-:Y:S01]  /*cfd0*/  HADD2.F32 R97, -RZ, R96.H0_H0 ;  /* 0x20000060ff617230 */ /* 0x000fe20000004100 */
[----:B------:R-:W-:Y:S01]  /*cfe0*/  F2FP.F16.E4M3.UNPACK_B R60, R59 ;  /* 0x0000003bff3c723e */ /* 0x000fe200020006ff */
        /* <DEDUP_REMOVED lines=8> */
[----:B------:R-:W-:Y:S02]  /*d070*/  HADD2.F32 R62, -RZ, R59.H0_H0 ;  /* 0x2000003bff3e7230 */ /* 0x000fe40000004100 */
[----:B------:R-:W-:Y:S01]  /*d080*/  FMUL.FTZ R79, R58, R77 ;  /* 0x0000004d3a4f7220 */ /* 0x000fe20000410000 */
[----:B------:R-:W-:Y:S02]  /*d090*/  HADD2.F32 R46, -RZ, R46.H1_H1 ;  /* 0x3000002eff2e7230 */ /* 0x000fe40000004100 */
[----:B------:R-:W-:Y:S01]  /*d0a0*/  FFMA.FTZ R138, R97, R136, R138 ;  /* 0x00000088618a7223 */ /* 0x000fe2000001008a */
[----:B------:R-:W-:-:S02]  /*d0b0*/  HADD2.F32 R96, -RZ, R96.H1_H1 ;  /* 0x30000060ff607230 */ /* 0x000fc40000004100 */
[----:B------:R-:W-:Y:S01]  /*d0c0*/  FMUL.FTZ R77, R62, R77 ;  /* 0x0000004d3e4d7220 */ /* 0x000fe20000410000 */
[----:B------:R-:W-:Y:S01]  /*d0d0*/  HADD2.F32 R95, -RZ, R95.H1_H1 ;  /* 0x3000005fff5f7230 */ /* 0x000fe20000004100 */
[----:B------:R-:W-:Y:S01]  /*d0e0*/  F2FP.F16.E4M3.UNPACK_B R163, R163 ;  /* 0x000000a3ffa3723e */ /* 0x000fe200020006ff */
        /* <DEDUP_REMOVED lines=8> */
[----:B------:R-:W-:-:S02]  /*d170*/  HADD2.F32 R59, -RZ, R59.H1_H1 ;  /* 0x3000003bff3b7230 */ /* 0x000fc40000004100 */
[-C--:B------:R-:W-:Y:S01]  /*d180*/  FFMA.FTZ R62, R62, R63.reuse, -R79 ;  /* 0x0000003f3e3e7223 */ /* 0x080fe2000001084f */
[----:B------:R-:W-:Y:S01]  /*d190*/  FFMA.FTZ R58, R58, R63, R77 ;  /* 0x0000003f3a3a7223 */ /* 0x000fe2000001004d */
[----:B------:R-:W-:Y:S02]  /*d1a0*/  HADD2.F32 R63, -RZ, R61.H1_H1 ;  /* 0x3000003dff3f7230 */ /* 0x000fe40000004100 */
[----:B------:R-:W-:Y:S01]  /*d1b0*/  FFMA.FTZ R137, R99, R136, -R137 ;  /* 0x0000008863897223 */ /* 0x000fe20000010889 */
[----:B------:R-:W-:Y:S01]  /*d1c0*/  FFMA.FTZ R46, R96, R98, R46 ;  /* 0x00000062602e7223 */ /* 0x000fe2000001002e */
[----:B------:R-:W-:Y:S01]  /*d1d0*/  FMUL.FTZ R74, R60, R72 ;  /* 0x000000483c4a7220 */ /* 0x000fe20000410000 */
[----:B------:R-:W-:Y:S01]  /*d1e0*/  FFMA.FTZ R95, R95, R98, -R97 ;  /* 0x000000625f5f7223 */ /* 0x000fe20000010861 */
[----:B------:R-:W-:Y:S01]  /*d1f0*/  F2FP.F16.E4M3.UNPACK_B R161, R161 ;  /* 0x000000a1ffa1723e */ /* 0x000fe200020006ff */
[----:B------:R-:W-:Y:S02]  /*d200*/  HADD2.F32 R136, -RZ, R163.H0_H0 ;  /* 0x200000a3ff887230 */ /* 0x000fe40000004100 */
[----:B------:R-:W-:Y:S01]  /*d210*/  FMUL.FTZ R77, R59, R72 ;  /* 0x000000483b4d7220 */ /* 0x000fe20000410000 */
[----:B------:R-:W-:-:S02]  /*d220*/  HADD2.F32 R96, -RZ, R50.H0_H0 ;  /* 0x20000032ff607230 */ /* 0x000fc40000004100 */
[-C--:B------:R-:W-:Y:S01]  /*d230*/  FFMA.FTZ R61, R59, R63.reuse, -R74 ;  /* 0x0000003f3b3d7223 */ /* 0x080fe2000001084a */
[----:B------:R-:W-:Y:S02]  /*d240*/  HADD2.F32 R98, -RZ, R94.H0_H0 ;  /* 0x2000005eff627230 */ /* 0x000fe40000004100 */
        /* <DEDUP_REMOVED lines=8> */
[----:B------:R-:W-:-:S02]  /*d2d0*/  HADD2.F32 R50, -RZ, R50.H1_H1 ;  /* 0x30000032ff327230 */ /* 0x000fc40000004100 */
[----:B------:R-:W-:Y:S01]  /*d2e0*/  FFMA.FTZ R136, R96, R97, R136 ;  /* 0x0000006160887223 */ /* 0x000fe20000010088 */
[----:B------:R-:W-:Y:S01]  /*d2f0*/  HADD2.F32 R94, -RZ, R94.H1_H1 ;  /* 0x3000005eff5e7230 */ /* 0x000fe20000004100 */
[----:B------:R-:W-:Y:S01]  /*d300*/  PRMT R60, R63, 0x654, R60 ;  /* 0x000006543f3c7816 */ /* 0x000fe2000000003c */
[----:B------:R-:W-:Y:S02]  /*d310*/  HADD2.F32 R161, -RZ, R161.H1_H1 ;  /* 0x300000a1ffa17230 */ /* 0x000fe40000004100 */
[-C--:B------:R-:W-:Y:S01]  /*d320*/  FMUL.FTZ R96, R50, R163.reuse ;  /* 0x000000a332607220 */ /* 0x080fe20000410000 */
[----:B------:R-:W-:Y:S01]  /*d330*/  IMAD.SHL.U32 R63, R72, 0x100, RZ ;  /* 0x00000100483f7824 */ /* 0x000fe200078e00ff */
[----:B------:R-:W-:Y:S01]  /*d340*/  SHF.R.U32.HI R76, RZ, 0x10, R73 ;  /* 0x00000010ff4c7819 */ /* 0x000fe20000011649 */
[C---:B------:R-:W-:Y:S01]  /*d350*/  FMUL.FTZ R163, R94.reuse, R163 ;  /* 0x000000a35ea37220 */ /* 0x040fe20000410000 */
[----:B------:R-:W-:Y:S01]  /*d360*/  SHF.R.U32.HI R77, RZ, 0x8, R75 ;  /* 0x00000008ff4d7819 */ /* 0x000fe2000001164b */
[-C--:B------:R-:W-:Y:S01]  /*d370*/  FFMA.FTZ R96, R94, R161.reuse, -R96 ;  /* 0x000000a15e607223 */ /* 0x080fe20000010860 */
[----:B------:R-:W-:Y:S01]  /*d380*/  SHF.R.U32.HI R79, RZ, 0x8, R89 ;  /* 0x00000008ff4f7819 */ /* 0x000fe20000011659 */
[----:B------:R-:W-:Y:S01]  /*d390*/  FFMA.FTZ R163, R50, R161, R163 ;  /* 0x000000a132a37223 */ /* 0x000fe200000100a3 */
[--C-:B------:R-:W-:Y:S01]  /*d3a0*/  SHF.R.U32.HI R74, RZ, 0x18, R75.reuse ;  /* 0x00000018ff4a7819 */ /* 0x100fe2000001164b */
[----:B------:R-:W-:Y:S01]  /*d3b0*/  IMAD.SHL.U32 R50, R77, 0x100, RZ ;  /* 0x000001004d327824 */ /* 0x000fe200078e00ff */
[----:B------:R-:W-:Y:S01]  /*d3c0*/  LOP3.LUT R73, R75, 0xff, RZ, 0xc0, !PT ;  /* 0x000000ff4b497812 */ /* 0x000fe200078ec0ff */
[----:B------:R-:W-:Y:S01]  /*d3d0*/  IMAD.U32 R76, R76, 0x10000, RZ ;  /* 0x000100004c4c7824 */ /* 0x000fe200078e00ff */
[----:B------:R-:W-:Y:S01]  /*d3e0*/  SHF.R.U32.HI R78, RZ, 0x10, R75 ;  /* 0x00000010ff4e7819 */ /* 0x000fe2000001164b */
[----:B------:R-:W-:Y:S01]  /*d3f0*/  FFMA.FTZ R99, R98, R97, -R99 ;  /* 0x0000006162637223 */ /* 0x000fe20000010863 */
[----:B------:R-:W-:-:S02]  /*d400*/  SHF.R.U32.HI R75, RZ, 0x18, R89 ;  /* 0x00000018ff4b7819 */ /* 0x000fc40000011659 */
[----:B------:R-:W-:Y:S02]  /*d410*/  LOP3.LUT R88, R89, 0xff, RZ, 0xc0, !PT ;  /* 0x000000ff59587812 */ /* 0x000fe400078ec0ff */
[----:B------:R-:W-:Y:S01]  /*d420*/  LOP3.LUT R63, R60, 0xff00, R63, 0xf8, !PT ;  /* 0x0000ff003c3f7812 */ /* 0x000fe200078ef83f */
[----:B------:R-:W-:Y:S01]  /*d430*/  IMAD.SHL.U32 R60, R79, 0x100, RZ ;  /* 0x000001004f3c7824 */ /* 0x000fe200078e00ff */
[----:B------:R-:W-:Y:S02]  /*d440*/  SHF.R.U32.HI R89, RZ, 0x10, R89 ;  /* 0x00000010ff597819 */ /* 0x000fe40000011659 */
[----:B------:R-:W-:Y:S02]  /*d450*/  SHF.R.U32.HI R90, RZ, 0x8, R91 ;  /* 0x00000008ff5a7819 */ /* 0x000fe4000001165b */
[----:B------:R-:W-:Y:S02]  /*d460*/  PRMT R73, R74, 0x654, R73 ;  /* 0x000006544a497816 */ /* 0x000fe40000000049 */
[----:B------:R-:W-:-:S02]  /*d470*/  PRMT R75, R75, 0x654, R88 ;  /* 0x000006544b4b7816 */ /* 0x000fc40000000058 */
[----:B------:R-:W-:Y:S02]  /*d480*/  SHF.R.U32.HI R93, RZ, 0x18, R91 ;  /* 0x00000018ff5d7819 */ /* 0x000fe4000001165b */
[----:B------:R-:W-:Y:S02]  /*d490*/  LOP3.LUT R92, R91, 0xff, RZ, 0xc0, !PT ;  /* 0x000000ff5b5c7812 */ /* 0x000fe400078ec0ff */
[----:B------:R-:W-:Y:S01]  /*d4a0*/  LOP3.LUT R50, R73, 0xff00, R50, 0xf8, !PT ;  /* 0x0000ff0049327812 */ /* 0x000fe200078ef832 */
[----:B------:R-:W-:Y:S01]  /*d4b0*/  IMAD.SHL.U32 R73, R90, 0x100, RZ ;  /* 0x000001005a497824 */ /* 0x000fe200078e00ff */
[----:B------:R-:W-:Y:S02]  /*d4c0*/  LOP3.LUT R60, R75, 0xff00, R60, 0xf8, !PT ;  /* 0x0000ff004b3c7812 */ /* 0x000fe400078ef83c */
[----:B------:R-:W-:Y:S02]  /*d4d0*/  SHF.L.U32 R89, R89, 0x10, RZ ;  /* 0x0000001059597819 */ /* 0x000fe400000006ff */
[----:B------:R-:W-:-:S02]  /*d4e0*/  PRMT R92, R93, 0x654, R92 ;  /* 0x000006545d5c7816 */ /* 0x000fc4000000005c */
[----:B------:R-:W-:Y:S02]  /*d4f0*/  F2FP.SATFINITE.E4M3.F32.PACK_AB_MERGE_C R48, R57, R48, RZ ;  /* 0x000000303930723e */ /* 0x000fe400048070ff */
[----:B------:R-:W-:Y:S02]  /*d500*/  F2FP.SATFINITE.E4M3.F32.PACK_AB_MERGE_C R55, R55, R44, RZ ;  /* 0x0000002c3737723e */ /* 0x000fe400048070ff */
[----:B------:R-:W-:Y:S02]  /*d510*/  LOP3.LUT R72, R60, 0xff0000, R89, 0xf8, !PT ;  /* 0x00ff00003c487812 */ /* 0x000fe400078ef859 */
[----:B------:R-:W-:Y:S01]  /*d520*/  LOP3.LUT R92, R92, 0xff00, R73, 0xf8, !PT ;  /* 0x0000ff005c5c7812 */ /* 0x000fe200078ef849 */
[----:B------:R-:W-:Y:S01]  /*d530*/  IMAD.U32 R73, R78, 0x10000, RZ ;  /* 0x000100004e497824 */ /* 0x000fe200078e00ff */
[----:B------:R-:W-:Y:S02]  /*d540*/  F2FP.SATFINITE.E4M3.F32.PACK_AB_MERGE_C R44, R61, R62, R48 ;  /* 0x0000003e3d2c723e */ /* 0x000fe40004807030 */
[----:B------:R-:W-:-:S02]  /*d550*/  F2FP.SATFINITE.E4M3.F32.PACK_AB_MERGE_C R48, R59, R58, R55 ;  /* 0x0000003a3b30723e */ /* 0x000fc40004807037 */
        /* <DEDUP_REMOVED lines=98> */
.L_x_5562:
[----:B------:R-:W-:Y:S05]  /*db80*/  BSYNC B2 ;  /* 0x0000000000027941 */ /* 0x000fea0003800000 */
.L_x_5561:
        /* <DEDUP_REMOVED lines=10> */
.L_x_5560:
[----:B------:R-:W-:Y:S05]  /*dc30*/  BSYNC B1 ;  /* 0x0000000000017941 */ /* 0x000fea0003800000 */
.L_x_5559:
        /* <DEDUP_REMOVED lines=21> */
[----:B------:R-:W-:-:S03]  /*dd90*/  IMAD.IADD R45, R16, 0x1, R45 ;  /* 0x00000001102d7824 */ /* 0x000fc600078e022d */
[----:B------:R-:W-:-:S03]  /*dda0*/  IADD3 R48, R16, R47, RZ ;  /* 0x0000002f10307210 */ /* 0x000fc60007ffe0ff */
[----:B------:R-:W1:Y:S04]  /*ddb0*/  LDS.128 R44, [R45+0x24200] ;  /* 0x024200002d2c7984 */ /* 0x000e680000000c00 */
[----:B------:R-:W3:Y:S01]  /*ddc0*/  LDS.128 R48, [R48+0x24200] ;  /* 0x0242000030307984 */ /* 0x000ee20000000c00 */
[----:B------:R-:W-:Y:S05]  /*ddd0*/  @P3 BRA `(.L_x_5566) ;  /* 0x0000000c00703947 */ /* 0x000fea0003800000 */
[--C-:B------:R-:W-:Y:S01]  /*dde0*/  SHF.R.U32.HI R79, RZ, 0x8, R69.reuse ;  /* 0x00000008ff4f7819 */ /* 0x100fe20000011645 */
[----:B-1----:R-:W-:Y:S01]  /*ddf0*/  IMAD.MOV.U32 R60, RZ, RZ, R44 ;  /* 0x000000ffff3c7224 */ /* 0x002fe200078e002c */
[--C-:B------:R-:W-:Y:S01]  /*de00*/  SHF.R.U32.HI R63, RZ, 0x10, R69.reuse ;  /* 0x00000010ff3f7819 */ /* 0x100fe20000011645 */
[----:B------:R-:W-:Y:S01]  /*de10*/  IMAD.MOV.U32 R52, RZ, RZ, R46 ;  /* 0x000000ffff347224 */ /* 0x000fe200078e002e */
[----:B------:R-:W-:Y:S01]  /*de20*/  LOP3.LUT R68, R69, 0xff, RZ, 0xc0, !PT ;  /* 0x000000ff45447812 */ /* 0x000fe200078ec0ff */
[----:B------:R-:W-:Y:S01]  /*de30*/  IMAD.SHL.U32 R44, R79, 0x100, RZ ;  /* 0x000001004f2c7824 */ /* 0x000fe200078e00ff */
[----:B------:R-:W-:Y:S01]  /*de40*/  SHF.R.U32.HI R69, RZ, 0x18, R69 ;  /* 0x00000018ff457819 */ /* 0x000fe20000011645 */
[----:B---3--:R-:W-:Y:S01]  /*de50*/  IMAD.MOV.U32 R61, RZ, RZ, R48 ;  /* 0x000000ffff3d7224 */ /* 0x008fe200078e0030 */
[--C-:B------:R-:W-:Y:S01]  /*de60*/  SHF.R.U32.HI R78, RZ, 0x8, R71.reuse ;  /* 0x00000008ff4e7819 */ /* 0x100fe20000011647 */
[----:B------:R-:W-:Y:S01]  /*de70*/  IMAD.MOV.U32 R58, RZ, RZ, R50 ;  /* 0x000000ffff3a7224 */ /* 0x000fe200078e0032 */
[----:B------:R-:W-:Y:S01]  /*de80*/  PRMT R69, R69, 0x654, R68 ;  /* 0x0000065445457816 */ /* 0x000fe20000000044 */
[----:B------:R-:W-:Y:S01]  /*de90*/  IMAD.U32 R48, R63, 0x10000, RZ ;  /* 0x000100003f307824 */ /* 0x000fe200078e00ff */
[----:B------:R-:W-:-:S02]  /*dea0*/  SHF.R.U32.HI R62, RZ, 0x10, R71 ;  /* 0x00000010ff3e7819 */ /* 0x000fc40000011647 */
[----:B------:R-:W-:Y:S02]  /*deb0*/  LOP3.LUT R70, R71, 0xff, RZ, 0xc0, !PT ;  /* 0x000000ff47467812 */ /* 0x000fe400078ec0ff */
[----:B------:R-:W-:Y:S02]  /*dec0*/  SHF.R.U32.HI R76, RZ, 0x8, R85 ;  /* 0x00000008ff4c7819 */ /* 0x000fe40000011655 */
[----:B------:R-:W-:Y:S02]  /*ded0*/  SHF.R.U32.HI R71, RZ, 0x18, R71 ;  /* 0x00000018ff477819 */ /* 0x000fe40000011647 */
[----:B------:R-:W-:Y:S01]  /*dee0*/  LOP3.LUT R72, R85, 0xff, RZ, 0xc0, !PT ;  /* 0x000000ff55487812 */ /* 0x000fe200078ec0ff */
[----:B------:R-:W-:Y:S01]  /*def0*/  IMAD.SHL.U32 R46, R76, 0x100, RZ ;  /* 0x000001004c2e7824 */ /* 0x000fe200078e00ff */
[----:B------:R-:W-:Y:S02]  /*df00*/  SHF.R.U32.HI R73, RZ, 0x18, R85 ;  /* 0x00000018ff497819 */ /* 0x000fe40000011655 */
[----:B------:R-:W-:Y:S01]  /*df10*/  LOP3.LUT R69, R69, 0xff00, R44, 0xf8, !PT ;  /* 0x0000ff0045457812 */ /* 0x000fe200078ef82c */
[----:B------:R-:W-:Y:S01]  /*df20*/  IMAD.SHL.U32 R44, R78, 0x100, RZ ;  /* 0x000001004e2c7824 */ /* 0x000fe200078e00ff */
[----:B------:R-:W-:-:S02]  /*df30*/  SHF.R.U32.HI R75, RZ, 0x8, R87 ;  /* 0x00000008ff4b7819 */ /* 0x000fc40000011657 */
[----:B------:R-:W-:Y:S02]  /*df40*/  PRMT R71, R71, 0x654, R70 ;  /* 0x0000065447477816 */ /* 0x000fe40000000046 */
[----:B------:R-:W-:Y:S02]  /*df50*/  PRMT R73, R73, 0x654, R72 ;  /* 0x0000065449497816 */ /* 0x000fe40000000048 */
[----:B------:R-:W-:Y:S02]  /*df60*/  SHF.L.U32 R50, R75, 0x8, RZ ;  /* 0x000000084b327819 */ /* 0x000fe400000006ff */
[----:B------:R-:W-:Y:S01]  /*df70*/  LOP3.LUT R71, R71, 0xff00, R44, 0xf8, !PT ;  /* 0x0000ff0047477812 */ /* 0x000fe200078ef82c */
[----:B------:R-:W-:Y:S01]  /*df80*/  IMAD.U32 R44, R62, 0x10000, RZ ;  /* 0x000100003e2c7824 */ /* 0x000fe200078e00ff */
[----:B------:R-:W-:Y:S02]  /*df90*/  LOP3.LUT R75, R73, 0xff00, R46, 0xf8, !PT ;  /* 0x0000ff00494b7812 */ /* 0x000fe400078ef82e */
[----:B------:R-:W-:-:S02]  /*dfa0*/  LOP3.LUT R74, R87, 0xff, RZ, 0xc0, !PT ;  /* 0x000000ff574a7812 */ /* 0x000fc400078ec0ff */
        /* <DEDUP_REMOVED lines=184> */
[----:B------:R-:W-:Y:S02]  /*eb30*/  MOV R50, R52 ;  /* 0x0000003400327202 */ /* 0x000fe40000000f00 */
[----:B------:R-:W-:Y:S02]  /*eb40*/  F2FP.SATFINITE.E4M3.F32.PACK_AB_MERGE_C R47, R47, R88, RZ ;  /* 0x000000582f2f723e */ /* 0x000fe400048070ff */
[----:B------:R-:W-:Y:S02]  /*eb50*/  F2FP.SATFINITE.E4M3.F32.PACK_AB_MERGE_C R71, R71, R84, RZ ;  /* 0x000000544747723e */ /* 0x000fe400048070ff */
[----:B------:R-:W-:Y:S01]  /*eb60*/  F2FP.SATFINITE.E4M3.F32.PACK_AB_MERGE_C R47, R69, R44, R47 ;  /* 0x0000002c452f723e */ /* 0x000fe2000480702f */
[----:B------:R-:W-:Y:S01]  /*eb70*/  IMAD.MOV.U32 R44, RZ, RZ, R59 ;  /* 0x000000ffff2c7224 */ /* 0x000fe200078e003b */
[----:B------:R-:W-:Y:S01]  /*eb80*/  F2FP.SATFINITE.E4M3.F32.PACK_AB_MERGE_C R51, R77, R46, R71 ;  /* 0x0000002e4d33723e */ /* 0x000fe20004807047 */
[----:B------:R-:W-:-:S07]  /*eb90*/  IMAD.MOV.U32 R46, RZ, RZ, R57 ;  /* 0x000000ffff2e7224 */ /* 0x000fce00078e0039 */
.L_x_5566:
[----:B------:R-:W-:Y:S05]  /*eba0*/  BSYNC B2 ;  /* 0x0000000000027941 */ /* 0x000fea0003800000 */
.L_x_5565:
        /* <DEDUP_REMOVED lines=10> */
.L_x_5564:
[----:B------:R-:W-:Y:S05]  /*ec50*/  BSYNC B1 ;  /* 0x0000000000017941 */ /* 0x000fea0003800000 */
.L_x_5563:
        /* <DEDUP_REMOVED lines=34> */
[----:B---3--:R-:W-:Y:S01]  /*ee80*/  IMAD.MOV.U32 R61, RZ, RZ, R48 ;  /* 0x000000ffff3d7224 */ /* 0x008fe200078e0030 */
[----:B------:R-:W-:Y:S02]  /*ee90*/  SHF.R.U32.HI R72, RZ, 0x10, R65 ;  /* 0x00000010ff487819 */ /* 0x000fe40000011641 */
[----:B------:R-:W-:Y:S01]  /*eea0*/  MOV R54, R45 ;  /* 0x0000002d00367202 */ /* 0x000fe20000000f00 */
[----:B------:R-:W-:Y:S01]  /*eeb0*/  IMAD.SHL.U32 R45, R73, 0x100, RZ ;  /* 0x00000100492d7824 */ /* 0x000fe200078e00ff */
[----:B------:R-:W-:-:S02]  /*eec0*/  SHF.R.U32.HI R63, RZ, 0x8, R81 ;  /* 0x00000008ff3f7819 */ /* 0x000fc40000011651 */
[----:B------:R-:W-:Y:S02]  /*eed0*/  SHF.R.U32.HI R65, RZ, 0x8, R83 ;  /* 0x00000008ff417819 */ /* 0x000fe40000011653 */
[----:B------:R-:W-:Y:S01]  /*eee0*/  SHF.R.U32.HI R68, RZ, 0x8, R67 ;  /* 0x00000008ff447819 */ /* 0x000fe20000011643 */
[----:B------:R-:W-:Y:S01]  /*eef0*/  IMAD.SHL.U32 R63, R63, 0x100, RZ ;  /* 0x000001003f3f7824 */ /* 0x000fe200078e00ff */
[----:B------:R-:W-:Y:S01]  /*ef00*/  PRMT R58, R75, 0x654, R58 ;  /* 0x000006544b3a7816 */ /* 0x000fe2000000003a */
[----:B------:R-:W-:Y:S01]  /*ef10*/  IMAD.SHL.U32 R65, R65, 0x100, RZ ;  /* 0x0000010041417824 */ /* 0x000fe200078e00ff */
[----:B------:R-:W-:Y:S01]  /*ef20*/  SHF.R.U32.HI R71, RZ, 0x18, R81 ;  /* 0x00000018ff477819 */ /* 0x000fe20000011651 */
[----:B------:R-:W-:Y:S01]  /*ef30*/  IMAD.SHL.U32 R44, R68, 0x100, RZ ;  /* 0x00000100442c7824 */ /* 0x000fe200078e00ff */
[----:B------:R-:W-:Y:S02]  /*ef40*/  LOP3.LUT R62, R81, 0xff, RZ, 0xc0, !PT ;  /* 0x000000ff513e7812 */ /* 0x000fe400078ec0ff */
[----:B------:R-:W-:-:S02]  /*ef50*/  SHF.R.U32.HI R70, RZ, 0x18, R67 ;  /* 0x00000018ff467819 */ /* 0x000fc40000011643 */
[----:B------:R-:W-:Y:S02]  /*ef60*/  LOP3.LUT R59, R67, 0xff, RZ, 0xc0, !PT ;  /* 0x000000ff433b7812 */ /* 0x000fe400078ec0ff */
[----:B------:R-:W-:Y:S02]  /*ef70*/  SHF.R.U32.HI R66, RZ, 0x10, R67 ;  /* 0x00000010ff427819 */ /* 0x000fe40000011643 */
[----:B------:R-:W-:Y:S02]  /*ef80*/  LOP3.LUT R45, R58, 0xff00, R45, 0xf8, !PT ;  /* 0x0000ff003a2d7812 */ /* 0x000fe400078ef82d */
[----:B------:R-:W-:Y:S02]  /*ef90*/  SHF.L.U32 R46, R72, 0x10, RZ ;  /* 0x00000010482e7819 */ /* 0x000fe400000006ff */
[----:B------:R-:W-:Y:S02]  /*efa0*/  LOP3.LUT R64, R83, 0xff0000ff, RZ, 0xc0, !PT ;  /* 0xff0000ff53407812 */ /* 0x000fe400078ec0ff */
[----:B------:R-:W-:-:S02]  /*efb0*/  PRMT R62, R71, 0x654, R62 ;  /* 0x00000654473e7816 */ /* 0x000fc4000000003e */
[----:B------:R-:W-:Y:S02]  /*efc0*/  PRMT R59, R70, 0x654, R59 ;  /* 0x00000654463b7816 */ /* 0x000fe4000000003b */
[----:B------:R-:W-:Y:S01]  /*efd0*/  LOP3.LUT R46, R45, 0xff0000, R46, 0xf8, !PT ;  /* 0x00ff00002d2e7812 */ /* 0x000fe200078ef82e */
[----:B------:R-:W-:Y:S01]  /*efe0*/  IMAD.U32 R45, R66, 0x10000, RZ ;  /* 0x00010000422d7824 */ /* 0x000fe200078e00ff */
[----:B------:R-:W-:Y:S02]  /*eff0*/  LOP3.LUT R48, R62, 0xff00, R63, 0xf8, !PT ;  /* 0x0000ff003e307812 */ /* 0x000fe400078ef83f */
[----:B------:R-:W-:Y:S02]  /*f000*/  LOP3.LUT R68, R64, 0xff00, R65, 0xf8, !PT ;  /* 0x0000ff0040447812 */ /* 0x000fe400078ef841 */
[----:B------:R-:W-:Y:S02]  /*f010*/  LOP3.LUT R44, R59, 0xff00, R44, 0xf8, !PT ;  /* 0x0000ff003b2c7812 */ /* 0x000fe400078ef82c */
[----:B------:R-:W-:-:S02]  /*f020*/  F2FP.F16.E4M3.UNPACK_B R66, R151.H1 ;  /* 0x00000097ff42723e */ /* 0x000fc400030006ff */
[----:B------:R-:W-:Y:S02]  /*f030*/  F2FP.F16.E4M3.UNPACK_B R64, R61.H1 ;  /* 0x0000003dff40723e */ /* 0x000fe400030006ff */
[----:B------:R-:W-:Y:S02]  /*f040*/  F2FP.F16.E4M3.UNPACK_B R62, R60.H1 ;  /* 0x0000003cff3e723e */ /* 0x000fe400030006ff */
[----:B------:R-:W-:Y:S01]  /*f050*/  SHF.R.U32.HI R69, RZ, 0x10, R83 ;  /* 0x00000010ff457819 */ /* 0x000fe20000011653 */
[----:B------:R-:W-:Y:S01]  /*f060*/  HADD2.F32 R59, -RZ, R64.H0_H0 ;  /* 0x20000040ff3b7230 */ /* 0x000fe20000004100 */
[----:B------:R-:W-:Y:S01]  /*f070*/  SHF.R.U32.HI R67, RZ, 0x10, R81 ;  /* 0x00000010ff437819 */ /* 0x000fe20000011651 */
[----:B------:R-:W-:Y:S01]  /*f080*/  HADD2.F32 R58, -RZ, R62.H0_H0 ;  /* 0x2000003eff3a7230 */ /* 0x000fe20000004100 */
[----:B------:R-:W-:Y:S01]  /*f090*/  LOP3.LUT R44, R44, 0xff0000, R45, 0xf8, !PT ;  /* 0x00ff00002c2c7812 */ /* 0x000fe200078ef82d */
[----:B------:R-:W-:Y:S01]  /*f0a0*/  HADD2.F32 R45, -RZ, R66.H0_H0 ;  /* 0x20000042ff2d7230 */ /* 0x000fe20000004100 */
[----:B------:R-:W-:Y:S01]  /*f0b0*/  F2FP.F16.E4M3.UNPACK_B R63, R149.H1 ;  /* 0x00000095ff3f723e */ /* 0x000fe200030006ff */
[----:B------:R-:W-:Y:S01]  /*f0c0*/  IMAD.U32 R69, R69, 0x10000, RZ ;  /* 0x0001000045457824 */ /* 0x000fe200078e00ff */
[----:B------:R-:W-:Y:S01]  /*f0d0*/  F2FP.F16.E4M3.UNPACK_B R151, R151 ;  /* 0x00000097ff97723e */ /* 0x000fe200020006ff */
[----:B------:R-:W-:-:S02]  /*f0e0*/  IMAD.U32 R67, R67, 0x10000, RZ ;  /* 0x0001000043437824 */ /* 0x000fc400078e00ff */
[CC--:B------:R-:W-:Y:S01]  /*f0f0*/  FMUL.FTZ R71, R59.reuse, R45.reuse ;  /* 0x0000002d3b477220 */ /* 0x0c0fe20000410000 */
[--C-:B------:R-:W-:Y:S02]  /*f100*/  HADD2.F32 R65, -RZ, R63.reuse.H0_H0 ;  /* 0x2000003fff417230 */ /* 0x100fe40000004100 */
        /* <DEDUP_REMOVED lines=12> */
[----:B------:R-:W-:-:S02]  /*f1d0*/  HADD2.F32 R69, -RZ, R151.H0_H0 ;  /* 0x20000097ff457230 */ /* 0x000fc40000004100 */
[-C--:B------:R-:W-:Y:S01]  /*f1e0*/  FMUL.FTZ R70, R63, R66.reuse ;  /* 0x000000423f467220 */ /* 0x080fe20000410000 */
[----:B------:R-:W-:Y:S02]  /*f1f0*/  HADD2.F32 R151, -RZ, R151.H1_H1 ;  /* 0x30000097ff977230 */ /* 0x000fe40000004100 */
[----:B------:R-:W-:Y:S01]  /*f200*/  FMUL.FTZ R60, R67, R66 ;  /* 0x00000042433c7220 */ /* 0x000fe20000410000 */
[----:B------:R-:W-:Y:S02]  /*f210*/  HADD2.F32 R66, -RZ, R65.H0_H0 ;  /* 0x20000041ff427230 */ /* 0x000fe40000004100 */
        /* <DEDUP_REMOVED lines=8> */
[----:B------:R-:W-:Y:S01]  /*f2a0*/  HADD2.F32 R64, -RZ, R64.H1_H1 ;  /* 0x30000040ff407230 */ /* 0x000fe20000004100 */
[----:B------:R-:W-:Y:S01]  /*f2b0*/  F2FP.F16.E4M3.UNPACK_B R71, R150.H1 ;  /* 0x00000096ff47723e */ /* 0x000fe200030006ff */
[----:B------:R-:W-:Y:S01]  /*f2c0*/  HADD2.F32 R149, -RZ, R149.H1_H1 ;  /* 0x30000095ff957230 */ /* 0x000fe20000004100 */
[----:B------:R-:W-:Y:S01]  /*f2d0*/  F2FP.F16.E4M3.UNPACK_B R68, R50.H1 ;  /* 0x00000032ff44723e */ /* 0x000fe200030006ff */
[----:B------:R-:W-:Y:S01]  /*f2e0*/  FFMA.FTZ R63, R66, R63, R69 ;  /* 0x0000003f423f7223 */ /* 0x000fe20000010045 */
[-C--:B------:R-:W-:Y:S01]  /*f2f0*/  FMUL.FTZ R65, R67, R151.reuse ;  /* 0x0000009743417220 */ /* 0x080fe20000410000 */
[----:B------:R-:W-:Y:S01]  /*f300*/  FMUL.FTZ R72, R64, R151 ;  /* 0x0000009740487220 */ /* 0x000fe20000410000 */
[----:B------:R-:W-:Y:S01]  /*f310*/  F2FP.F16.E4M3.UNPACK_B R70, R148.H1 ;  /* 0x00000094ff46723e */ /* 0x000fe200030006ff */
[----:B------:R-:W-:Y:S01]  /*f320*/  HADD2.F32 R74, -RZ, R71.H0_H0 ;  /* 0x20000047ff4a7230 */ /* 0x000fe20000004100 */
[----:B------:R-:W-:Y:S01]  /*f330*/  F2FP.F16.E4M3.UNPACK_B R66, R57.H1 ;  /* 0x00000039ff42723e */ /* 0x000fe200030006ff */
[----:B------:R-:W-:-:S02]  /*f340*/  HADD2.F32 R69, -RZ, R68.H0_H0 ;  /* 0x20000044ff457230 */ /* 0x000fc40000004100 */
[-C--:B------:R-:W-:Y:S01]  /*f350*/  FFMA.FTZ R65, R64, R149.reuse, -R65 ;  /* 0x0000009540417223 */ /* 0x080fe20000010841 */
[----:B------:R-:W-:Y:S01]  /*f360*/  FFMA.FTZ R64, R67, R149, R72 ;  /* 0x0000009543407223 */ /* 0x000fe20000010048 */
[----:B------:R-:W-:Y:S01]  /*f370*/  HADD2.F32 R72, -RZ, R70.H0_H0 ;  /* 0x20000046ff487230 */ /* 0x000fe20000004100 */
[----:B------:R-:W-:Y:S01]  /*f380*/  F2FP.F16.E4M3.UNPACK_B R150, R150 ;  /* 0x00000096ff96723e */ /* 0x000fe200020006ff */
[----:B------:R-:W-:Y:S02]  /*f390*/  HADD2.F32 R67, -RZ, R66.H0_H0 ;  /* 0x20000042ff437230 */ /* 0x000fe40000004100 */
        /* <DEDUP_REMOVED lines=8> */
[----:B------:R-:W-:-:S02]  /*f420*/  HADD2.F32 R67, -RZ, R70.H1_H1 ;  /* 0x30000046ff437230 */ /* 0x000fc40000004100 */
[-C--:B------:R-:W-:Y:S01]  /*f430*/  FMUL.FTZ R73, R68, R71.reuse ;  /* 0x0000004744497220 */ /* 0x080fe20000410000 */
[----:B------:R-:W-:Y:S01]  /*f440*/  FFMA.FTZ R74, R69, R72, R74 ;  /* 0x00000048454a7223 */ /* 0x000fe2000001004a */
[C---:B------:R-:W-:Y:S01]  /*f450*/  FMUL.FTZ R71, R66.reuse, R71 ;  /* 0x0000004742477220 */ /* 0x040fe20000410000 */
[--C-:B------:R-:W-:Y:S02]  /*f460*/  HADD2.F32 R69, -RZ, R150.reuse.H0_H0 ;  /* 0x20000096ff457230 */ /* 0x100fe40000004100 */
[-C--:B------:R-:W-:Y:S01]  /*f470*/  FFMA.FTZ R73, R66, R67.reuse, -R73 ;  /* 0x0000004342497223 */ /* 0x080fe20000010849 */
[----:B------:R-:W-:Y:S01]  /*f480*/  F2FP.F16.E4M3.UNPACK_B R66, R50 ;  /* 0x00000032ff42723e */ /* 0x000fe200020006ff */
[----:B------:R-:W-:Y:S01]  /*f490*/  FFMA.FTZ R75, R68, R67, R71 ;  /* 0x00000043444b7223 */ /* 0x000fe20000010047 */
[----:B------:R-:W-:Y:S01]  /*f4a0*/  HADD2.F32 R50, -RZ, R57.H0_H0 ;  /* 0x20000039ff327230 */ /* 0x000fe20000004100 */
[----:B------:R-:W-:Y:S01]  /*f4b0*/  F2FP.SATFINITE.E4M3.F32.PACK_AB_MERGE_C R58, R61, R58, RZ ;  /* 0x0000003a3d3a723e */ /* 0x000fe200048070ff */
[----:B------:R-:W-:Y:S01]  /*f4c0*/  HADD2.F32 R150, -RZ, R150.H1_H1 ;  /* 0x30000096ff967230 */ /* 0x000fe20000004100 */
[----:B------:R-:W-:Y:S01]  /*f4d0*/  F2FP.SATFINITE.E4M3.F32.PACK_AB_MERGE_C R60, R60, R59, RZ ;  /* 0x0000003b3c3c723e */ /* 0x000fe200048070ff */
[----:B------:R-:W-:-:S02]  /*f4e0*/  HADD2.F32 R67, -RZ, R66.H0_H0 ;  /* 0x20000042ff437230 */ /* 0x000fc40000004100 */
[CC--:B------:R-:W-:Y:S01]  /*f4f0*/  FMUL.FTZ R70, R50.reuse, R69.reuse ;  /* 0x0000004532467220 */ /* 0x0c0fe20000410000 */
[----:B------:R-:W-:Y:S01]  /*f500*/  HADD2.F32 R57, -RZ, R57.H1_H1 ;  /* 0x30000039ff397230 */ /* 0x000fe20000004100 */
[----:B------:R-:W-:Y:S01]  /*f510*/  F2FP.SATFINITE.E4M3.F32.PACK_AB_MERGE_C R59, R65, R62, R58 ;  /* 0x0000003e413b723e */ /* 0x000fe2000480703a */
[----:B------:R-:W-:Y:S02]  /*f520*/  HADD2.F32 R68, -RZ, R148.H0_H0 ;  /* 0x20000094ff447230 */ /* 0x000fe40000004100 */
        /* <DEDUP_REMOVED lines=105> */
.L_x_5568:
[----:B------:R-:W-:Y:S05]  /*fbc0*/  BSYNC B1 ;  /* 0x0000000000017941 */ /* 0x000fea0003800000 */
.L_x_5567:
        /* <DEDUP_REMOVED lines=10> */
.L_x_5484:
[----:B------:R-:W-:-:S06]  /*fc70*/  UISETP.NE.AND UP0, UPT, UR53, 0x3, UPT ;  /* 0x000000033500788c */ /* 0x000fcc000bf05270 */
[----:B------:R-:W-:-:S13]  /*fc80*/  PLOP3.LUT P2, PT, PT, PT, UP0, 0x80, 0x0 ;  /* 0x000000000000781c */ /* 0x000fda0003f4f008 */
[----:B------:R-:W-:Y:S05]  /*fc90*/  @!P2 BRA `(.L_x_5569) ;  /* 0x000000000004a947 */ /* 0x000fea0003800000 */
[----:B------:R-:W-:Y:S01]  /*fca0*/  BPT.TRAP 0x1 ;  /* 0x000000040000795c */ /* 0x000fe20000300000 */
.L_x_5569:
[----:B------:R-:W-:Y:S01]  /*fcb0*/  LEA R100, R17, R16, 0x3 ;  /* 0x0000001011647211 */ /* 0x000fe200078e18ff */
[----:B------:R-:W-:Y:S01]  /*fcc0*/  IMAD R43, R24, -0xa0, R2 ;  /* 0xffffff60182b7824 */ /* 0x000fe200078e0202 */
[----:B------:R-:W-:Y:S01]  /*fcd0*/  SHF.L.U32 R101, R223, 0x1f, RZ ;  /* 0x0000001fdf657819 */ /* 0x000fe200000006ff */
[----:B------:R-:W-:Y:S03]  /*fce0*/  BSSY B1, `(.L_x_5570) ;  /* 0x0000004000017945 */ /* 0x000fe60003800000 */
[----:B------:R-:W0:Y:S01]  /*fcf0*/  SYNCS.PHASECHK.TRANS64.TRYWAIT P3, [R100+URZ+0x33490], R101 ;  /* 0x03349065640075a7 */ /* 0x000e22000806017f */
[----:B------:R-:W-:Y:S01]  /*fd00*/  VIMNMX R43, R43, 0xa0, PT ;  /* 0x000000a02b2b7848 */ /* 0x000fe20003fe0100 */
[----:B0-----:R-:W-:Y:S06]  /*fd10*/  @!P3 BRA `(.L_x_5571) ;  /* 0x0000024c0054b947 */ /* 0x001fec0003800000 */
.L_x_5835:
[----:B------:R-:W-:Y:S05]  /*fd20*/  BSYNC B1 ;  /* 0x0000000000017941 */ /* 0x000fea0003800000 */
.L_x_5570:
        /* <DEDUP_REMOVED lines=21> */
.L_x_5573:
[----:B------:R-:W-:Y:S05]  /*fe80*/  BSYNC B1 ;  /* 0x0000000000017941 */ /* 0x000fea0003800000 */
.L_x_5572:
[----:B-1----:R-:W-:-:S05]  /*fe90*/  VIADD R44, R220, 0x80 ;  /* 0x00000080dc2c7836 */ /* 0x002fca0000000000 */
        /* <DEDUP_REMOVED lines=20> */
.L_x_5517:
[----:B------:R-:W-:Y:S05]  /*ffe0*/  BSYNC B0 ;  /* 0x0000000000007941 */ /* 0x000fea0003800000 */
.L_x_5483:
        /* <DEDUP_REMOVED lines=17> */
.L_x_5575:
[----:B------:R-:W-:Y:S05]  /*10100*/  BSYNC B0 ;  /* 0x0000000000007941 */ /* 0x000fea0003800000 */
.L_x_5574:
[----:B------:R-:W1:Y:S01]  /*10110*/  SYNCS.PHASECHK.TRANS64.TRYWAIT P2, [R100+URZ+0x334b0], R101 ;  /* 0x0334b065640075a7 */ /* 0x000e62000804017f */
[----:B------:R-:W-:Y:S01]  /*10120*/  ULDC UR37, c[0x0][0x2f4] ;  /* 0x0000bd0000257ab9 */ /* 0x000fe20000000800 */
[----:B------:R-:W-:Y:S01]  /*10130*/  ULDC.64 UR38, c[0x0][0x328] ;  /* 0x0000ca0000267ab9 */ /* 0x000fe20000000a00 */
[----:B------:R-:W-:Y:S01]  /*10140*/  ULDC.64 UR40, c[0x0][0x318] ;  /* 0x0000c60000287ab9 */ /* 0x000fe20000000a00 */
[----:B------:R-:W-:Y:S01]  /*10150*/  BSSY B0, `(.L_x_5576) ;  /* 0x0000003000007945 */ /* 0x000fe20003800000 */
[----:B------:R-:W-:-:S03]  /*10160*/  IMAD.WIDE R48, R24, 0xa0, R122 ;  /* 0x000000a018307825 */ /* 0x000fc600078e027a */
[----:B-1----:R-:W-:Y:S05]  /*10170*/  @!P2 BRA `(.L_x_5577) ;  /* 0x000002480050a947 */ /* 0x002fea0003800000 */
.L_x_5836:
[----:B------:R-:W-:Y:S05]  /*10180*/  BSYNC B0 ;  /* 0x0000000000007941 */ /* 0x000fea0003800000 */
.L_x_5576:
        /* <DEDUP_REMOVED lines=28> */
.L_x_5579:
[----:B------:R-:W-:Y:S05]  /*10350*/  BSYNC B0 ;  /* 0x0000000000007941 */ /* 0x000fea0003800000 */
.L_x_5578:
        /* <DEDUP_REMOVED lines=31> */
.L_x_5581:
[----:B------:R-:W-:Y:S05]  /*10550*/  BSYNC B0 ;  /* 0x0000000000007941 */ /* 0x000fea0003800000 */
.L_x_5580:
        /* <DEDUP_REMOVED lines=12> */
[----:B------:R-:W-:Y:S02]  /*10620*/  SEL R42, RZ, 0x1, P2 ;  /* 0x00000001ff2a7807 */ /* 0x000fe40001000000 */
[----:B------:R-:W-:Y:S02]  /*10630*/  SEL R17, R17, RZ, P2 ;  /* 0x000000ff11117207 */ /* 0x000fe40001000000 */
[----:B------:R-:W-:Y:S01]  /*10640*/  LOP3.LUT R223, R223, R42, RZ, 0x3c, !PT ;  /* 0x0000002adfdf7212 */ /* 0x000fe200078e3cff */
[----:B------:R1:W-:Y:S01]  /*10650*/  @!P3 SYNCS.ARRIVE.TRANS64.RED.A1T0 RZ, [R100+URZ], RZ ;  /* 0x000000ff64ffb9a7 */ /* 0x0003e2000810043f */
[----:B--2---:R-:W-:-:S13]  /*10660*/  LOP3.LUT P4, RZ, R41, 0x2, RZ, 0xc0, !PT ;  /* 0x0000000229ff7812 */ /* 0x004fda000788c0ff */
[----:B-1----:R-:W-:Y:S05]  /*10670*/  @P4 BRA `(.L_x_5582) ;  /* 0xffffff2800044947 */ /* 0x002fea000383ffff */
[----:B------:R-:W1:Y:S01]  /*10680*/  S2R R41, SR_TID.X ;  /* 0x0000000000297919 */ /* 0x000e620000002100 */
[----:B------:R-:W-:Y:S02]  /*10690*/  PLOP3.LUT P0, PT, PT, PT, PT, 0x8, 0x0 ;  /* 0x000000000000781c */ /* 0x000fe40003f0e170 */
[----:B-1----:R-:W-:-:S04]  /*106a0*/  SHF.R.U32.HI R41, RZ, 0x7, R41 ;  /* 0x00000007ff297819 */ /* 0x002fc80000011629 */
[----:B------:R-:W-:-:S13]  /*106b0*/  ISETP.NE.AND P4, PT, R41, 0x1, PT ;  /* 0x000000012900780c */ /* 0x000fda0003f85270 */
[----:B------:R-:W-:Y:S06]  /*106c0*/  @!P4 BAR.ARV 0x9, 0x100 ;  /* 0x024400000000cb1d */ /* 0x000fec0000002000 */
.L_x_5478:
[----:B------:R-:W1:Y:S02]  /*106d0*/  LDC R0, c[0x0][0x448] ;  /* 0x00011200ff007b82 */ /* 0x000e640000000800 */
[----:B-1----:R-:W-:Y:S01]  /*106e0*/  ISETP.NE.AND P1, PT, R0, 0x1, PT ;  /* 0x000000010000780c */ /* 0x002fe20003f25270 */
[----:B------:R-:W-:-:S12]  /*106f0*/  VIADD R0, R236, 0x7f ;  /* 0x0000007fec007836 */ /* 0x000fd80000000000 */
[----:B------:R-:W1:Y:S08]  /*10700*/  @P1 LDC R3, c[0x0][0x44c] ;  /* 0x00011300ff031b82 */ /* 0x000e700000000800 */
[----:B------:R-:W2:Y:S01]  /*10710*/  @P1 LDC R2, c[0x0][0x450] ;  /* 0x00011400ff021b82 */ /* 0x000ea20000000800 */
[----:B-1----:R-:W-:-:S05]  /*10720*/  @P1 IMAD.HI.U32 R3, R0, R3, RZ ;  /* 0x0000000300031227 */ /* 0x002fca00078e00ff */
[----:B--2---:R-:W-:-:S05]  /*10730*/  @P1 SHF.R.U32.HI R0, RZ, R2, R3 ;  /* 0x00000002ff001219 */ /* 0x004fca0000011603 */
[----:B------:R-:W-:-:S04]  /*10740*/  IMAD.IADD R0, R159, 0x1, R0 ;  /* 0x000000019f007824 */ /* 0x000fc800078e0200 */
[----:B------:R-:W-:-:S05]  /*10750*/  IMAD.HI R0, R0, 0x66666667, RZ ;  /* 0x6666666700007827 */ /* 0x000fca00078e02ff */
[----:B------:R-:W-:-:S04]  /*10760*/  SHF.R.U32.HI R3, RZ, 0x1f, R0 ;  /* 0x0000001fff037819 */ /* 0x000fc80000011600 */
[----:B------:R-:W-:Y:S01]  /*10770*/  LEA.HI.SX32 R3, R0, R3, 0x1a ;  /* 0x0000000300037211 */ /* 0x000fe200078fd2ff */
[----:B------:R-:W-:-:S03]  /*10780*/  IMAD.MOV.U32 R0, RZ, RZ, RZ ;  /* 0x000000ffff007224 */ /* 0x000fc600078e00ff */
[----:B------:R-:W-:-:S04]  /*10790*/  VIMNMX R107, R160, R3, PT ;  /* 0x00000003a06b7248 */ /* 0x000fc80003fe0100 */
[----:B------:R-:W-:Y:S01]  /*107a0*/  ISETP.GE.AND P1, PT, R107, 0x1, PT ;  /* 0x000000016b00780c */ /* 0x000fe20003f26270 */
[----:B------:R-:W-:-:S12]  /*107b0*/  @P0 BRA `(.L_x_5583) ;  /* 0x00000000000c0947 */ /* 0x000fd80003800000 */
[----:B------:R-:W1:Y:S01]  /*107c0*/  FENCE.VIEW.ASYNC.G ;  /* 0x00000000000073c6 */ /* 0x000e620000000100 */
[----:B------:R-:W-:Y:S05]  /*107d0*/  WARPSYNC.ALL ;  /* 0x0000000000007948 */ /* 0x000fea0003800000 */
[----:B-1----:R-:W-:Y:S06]  /*107e0*/  BAR.ARV 0xc, 0x180 ;  /* 0x0306000000007b1d */ /* 0x002fec0000002000 */
.L_x_5583:
        /* <DEDUP_REMOVED lines=9> */
[----:B------:R-:W-:-:S04]  /*10880*/  IABS R9, R6 ;  /* 0x0000000600097213 */ /* 0x000fc80000000000 */
[----:B------:R-:W-:-:S03]  /*10890*/  IADD3 R9, RZ, -R9, RZ ;  /* 0x80000009ff097210 */ /* 0x000fc60007ffe0ff */
[----:B-1----:R-:W1:Y:S02]  /*108a0*/  MUFU.RCP R4, R4 ;  /* 0x0000000400047308 */ /* 0x002e640000001000 */
[----:B-1----:R-:W-:Y:S01]  /*108b0*/  VIADD R2, R4, 0xffffffe ;  /* 0x0ffffffe04027836 */ /* 0x002fe20000000000 */
[----:B------:R-:W-:Y:S02]  /*108c0*/  IABS R4, R0 ;  /* 0x0000000000047213 */ /* 0x000fe40000000000 */
[----:B------:R-:W-:-:S03]  /*108d0*/  LOP3.LUT R0, R0, R6, RZ, 0x3c, !PT ;  /* 0x0000000600007212 */ /* 0x000fc600078e3cff */
[----:B------:R1:W2:Y:S01]  /*108e0*/  F2I.FTZ.U32.TRUNC.NTZ R3, R2 ;  /* 0x0000000200037305 */ /* 0x0002a2000021f000 */
[----:B------:R-:W-:Y:S01]  /*108f0*/  ISETP.GE.AND P2, PT, R0, RZ, PT ;  /* 0x000000ff0000720c */ /* 0x000fe20003f46270 */
[----:B-1----:R-:W-:Y:S02]  /*10900*/  IMAD.MOV.U32 R2, RZ, RZ, RZ ;  /* 0x000000ffff027224 */ /* 0x002fe400078e00ff */
[----:B--2---:R-:W-:-:S04]  /*10910*/  IMAD.MOV R8, RZ, RZ, -R3 ;  /* 0x000000ffff087224 */ /* 0x004fc800078e0a03 */
        /* <DEDUP_REMOVED lines=14> */
.L_x_5585:
[----:B------:R-:W-:Y:S05]  /*10a00*/  BSYNC B0 ;  /* 0x0000000000007941 */ /* 0x000fea0003800000 */
.L_x_5584:
[----:B------:R-:W2:Y:S01]  /*10a10*/  LDL R2, [R1+0x34] ;  /* 0x0000340001027983 */ /* 0x000ea20000100800 */
[----:B------:R-:W-:Y:S02]  /*10a20*/  PLOP3.LUT P0, PT, PT, PT, PT, 0x80, 0x0 ;  /* 0x000000000000781c */ /* 0x000fe40003f0f070 */
[----:B------:R-:W-:Y:S02]  /*10a30*/  CS2R R120, SRZ ;  /* 0x0000000000787805 */ /* 0x000fe4000001ff00 */
[----:B------:R-:W-:Y:S01]  /*10a40*/  MOV R37, RZ ;  /* 0x000000ff00257202 */ /* 0x000fe20000000f00 */
        /* <DEDUP_REMOVED lines=32> */
[----:B0-----:R-:W-:-:S02]  /*10c50*/  CS2R R46, SRZ ;  /* 0x00000000002e7805 */ /* 0x001fc4000001ff00 */
[----:B------:R-:W-:Y:S02]  /*10c60*/  CS2R R132, SRZ ;  /* 0x0000000000847805 */ /* 0x000fe4000001ff00 */
[----:B------:R-:W-:Y:S02]  /*10c70*/  CS2R R48, SRZ ;  /* 0x0000000000307805 */ /* 0x000fe4000001ff00 */
[----:B------:R-:W-:Y:S02]  /*10c80*/  CS2R R124, SRZ ;  /* 0x00000000007c7805 */ /* 0x000fe4000001ff00 */
[----:B------:R-:W-:Y:S02]  /*10c90*/  CS2R R10, SRZ ;  /* 0x00000000000a7805 */ /* 0x000fe4000001ff00 */
[----:B------:R-:W-:Y:S02]  /*10ca0*/  CS2R R50, SRZ ;  /* 0x0000000000327805 */ /* 0x000fe4000001ff00 */
[----:B------:R-:W-:-:S02]  /*10cb0*/  CS2R R126, SRZ ;  /* 0x00000000007e7805 */ /* 0x000fc4000001ff00 */
[----:B------:R-:W-:Y:S02]  /*10cc0*/  CS2R R118, SRZ ;  /* 0x0000000000767805 */ /* 0x000fe4000001ff00 */
[----:B------:R-:W-:Y:S01]  /*10cd0*/  MOV R112, RZ ;  /* 0x000000ff00707202 */ /* 0x000fe20000000f00 */
[----:B------:R-:W-:Y:S01]  /*10ce0*/  IMAD.MOV.U32 R106, RZ, RZ, RZ ;  /* 0x000000ffff6a7224 */ /* 0x000fe200078e00ff */
[----:B------:R-:W-:Y:S02]  /*10cf0*/  CS2R R14, SRZ ;  /* 0x00000000000e7805 */ /* 0x000fe4000001ff00 */
[----:B------:R-:W-:Y:S02]  /*10d00*/  CS2R R62, SRZ ;  /* 0x00000000003e7805 */ /* 0x000fe4000001ff00 */
[----:B------:R-:W-:Y:S01]  /*10d10*/  CS2R R58, SRZ ;  /* 0x00000000003a7805 */ /* 0x000fe2000001ff00 */
[----:B------:R-:W-:Y:S01]  /*10d20*/  IMAD.MOV.U32 R103, RZ, RZ, RZ ;  /* 0x000000ffff677224 */ /* 0x000fe200078e00ff */
[----:B------:R-:W-:-:S02]  /*10d30*/  CS2R R98, SRZ ;  /* 0x0000000000627805 */ /* 0x000fc4000001ff00 */
[----:B------:R-:W-:Y:S02]  /*10d40*/  CS2R R122, SRZ ;  /* 0x00000000007a7805 */ /* 0x000fe4000001ff00 */
[----:B------:R-:W-:Y:S01]  /*10d50*/  CS2R R104, SRZ ;  /* 0x0000000000687805 */ /* 0x000fe2000001ff00 */
[----:B------:R-:W-:Y:S01]  /*10d60*/  IMAD.MOV.U32 R95, RZ, RZ, RZ ;  /* 0x000000ffff5f7224 */ /* 0x000fe200078e00ff */
[----:B------:R-:W-:Y:S01]  /*10d70*/  CS2R R116, SRZ ;  /* 0x0000000000747805 */ /* 0x000fe2000001ff00 */
[----:B--2---:R-:W-:Y:S02]  /*10d80*/  IMAD R235, R2, R0, RZ ;  /* 0x0000000002eb7224 */ /* 0x004fe400078e02ff */
        /* <DEDUP_REMOVED lines=13> */
.L_x_5839:
        /* <DEDUP_REMOVED lines=25> */
.L_x_5588:
        /* <DEDUP_REMOVED lines=12> */
[----:B0-----:R-:W4:Y:S01]  /*110b0*/  @P1 LDC.64 R12, c[0x0][0x9c0] ;  /* 0x00027000ff0c1b82 */ /* 0x001f220000000a00 */
[----:B--2---:R-:W-:-:S02]  /*110c0*/  @P0 IMAD R0, R2, R6, RZ ;  /* 0x0000000602000224 */ /* 0x004fc400078e02ff */
[-C--:B-1----:R-:W-:Y:S02]  /*110d0*/  @P1 IMAD R2, R2, R8.reuse, RZ ;  /* 0x0000000802021224 */ /* 0x082fe400078e02ff */
[----:B---3--:R-:W-:-:S04]  /*110e0*/  @P1 IMAD.WIDE.U32 R4, R21, R8, RZ ;  /* 0x0000000815041225 */ /* 0x008fc800078e00ff */
[C---:B------:R-:W-:Y:S02]  /*110f0*/  @P1 IMAD R9, R21.reuse, R9, R2 ;  /* 0x0000000915091224 */ /* 0x040fe400078e0202 */
[C---:B------:R-:W-:Y:S02]  /*11100*/  @P0 IMAD R7, R21.reuse, R7, R0 ;  /* 0x0000000715070224 */ /* 0x040fe400078e0200 */
[----:B------:R-:W-:Y:S01]  /*11110*/  @P0 IMAD.WIDE.U32 R2, R21, R6, RZ ;  /* 0x0000000615020225 */ /* 0x000fe200078e00ff */
[----:B------:R-:W-:-:S03]  /*11120*/  @P1 IADD3 R5, R5, R9, RZ ;  /* 0x0000000905051210 */ /* 0x000fc60007ffe0ff */
[----:B------:R-:W-:Y:S02]  /*11130*/  @P0 IMAD.IADD R3, R3, 0x1, R7 ;  /* 0x0000000103030824 */ /* 0x000fe400078e0207 */
[----:B----4-:R-:W-:-:S04]  /*11140*/  @P1 IMAD.WIDE.U32 R6, R20, R12, R4 ;  /* 0x0000000c14061225 */ /* 0x010fc800078e0004 */
[----:B------:R-:W-:Y:S01]  /*11150*/  @P0 IMAD.WIDE.U32 R2, R20, R10, R2 ;  /* 0x0000000a14020225 */ /* 0x000fe200078e0002 */
[----:B------:R-:W-:-:S03]  /*11160*/  @P1 LEA R8, P3, R6, UR6, 0x2 ;  /* 0x0000000606081c11 */ /* 0x000fc6000f8610ff */
[----:B------:R-:W-:Y:S01]  /*11170*/  @P0 IMAD R5, R20, R11, R3 ;  /* 0x0000000b14050224 */ /* 0x000fe200078e0203 */
[----:B------:R-:W-:Y:S01]  /*11180*/  @P0 LEA R4, P2, R2, UR4, 0x2 ;  /* 0x0000000402040c11 */ /* 0x000fe2000f8410ff */
[----:B------:R-:W-:Y:S01]  /*11190*/  @P1 IMAD R3, R20, R13, R7 ;  /* 0x0000000d14031224 */ /* 0x000fe200078e0207 */
[----:B------:R-:W-:Y:S01]  /*111a0*/  ULDC UR4, c[0x0][0x3f4] ;  /* 0x0000fd0000047ab9 */ /* 0x000fe20000000800 */
[----:B------:R-:W-:Y:S01]  /*111b0*/  IMAD.MOV.U32 R0, RZ, RZ, 0x3f800000 ;  /* 0x3f800000ff007424 */ /* 0x000fe200078e00ff */
        /* <DEDUP_REMOVED lines=20> */
.L_x_5592:
[----:B-1----:R1:W2:Y:S02]  /*11300*/  SYNCS.PHASECHK.TRANS64.TRYWAIT P0, [R16+URZ+0x33400], R3 ;  /* 0x03340003100075a7 */ /* 0x0022a4000800017f */
[----:B--2---:R-:W-:Y:S05]  /*11310*/  @!P0 NANOSLEEP.SYNCS 0x989680 ;  /* 0x009896800000895d */ /* 0x004fea0003900000 */
[----:B------:R-:W2:Y:S02]  /*11320*/  @!P0 SYNCS.PHASECHK.TRANS64 P0, [R16+URZ+0x33400], R3 ;  /* 0x03340003100085a7 */ /* 0x000ea4000800007f */
[----:B--2---:R-:W-:Y:S05]  /*11330*/  @!P0 BRA `(.L_x_5592) ;  /* 0xfffffffc00f08947 */ /* 0x004fea000383ffff */
.L_x_5591:
[----:B------:R-:W-:Y:S05]  /*11340*/  BSYNC B0 ;  /* 0x0000000000007941 */ /* 0x000fea0003800000 */
.L_x_5590:
[----:B------:R-:W-:Y:S05]  /*11350*/  BRA `(.L_x_5593) ;  /* 0x0000007000387947 */ /* 0x000fea0003800000 */
.L_x_5589:
        /* <DEDUP_REMOVED lines=30> */
.L_x_5594:
[----:B------:R-:W-:Y:S01]  /*11540*/  ULDC.U8 UR4, c[0x0][0x410] ;  /* 0x0001040000047ab9 */ /* 0x000fe20000000000 */
[----:B------:R-:W-:Y:S01]  /*11550*/  BSSY B0, `(.L_x_5595) ;  /* 0x00006e6000007945 */ /* 0x000fe20003800000 */
[----:B------:R-:W-:Y:S01]  /*11560*/  ISETP.NE.AND P0, PT, RZ, UR4, PT ;  /* 0x00000004ff007c0c */ /* 0x000fe2000bf05270 */
[----:B------:R-:W-:-:S12]  /*11570*/  IMAD.IADD R10, R220, 0x1, R236 ;  /* 0x00000001dc0a7824 */ /* 0x000fd800078e02ec */
[----:B------:R-:W-:Y:S05]  /*11580*/  @!P0 BRA `(.L_x_5596) ;  /* 0x0000003400b88947 */ /* 0x000fea0003800000 */
[----:B------:R-:W0:Y:S01]  /*11590*/  LDC R45, c[0x0][0x448] ;  /* 0x00011200ff2d7b82 */ /* 0x000e220000000800 */
[----:B------:R-:W-:Y:S01]  /*115a0*/  MOV R5, R10 ;  /* 0x0000000a00057202 */ /* 0x000fe20000000f00 */
[----:B------:R-:W-:Y:S01]  /*115b0*/  IMAD.MOV.U32 R6, RZ, RZ, R24 ;  /* 0x000000ffff067224 */ /* 0x000fe200078e0018 */
        /* <DEDUP_REMOVED lines=8> */
[----:B0-----:R-:W-:-:S05]  /*11640*/  @P0 IMAD.HI.U32 R0, R10, R3, RZ ;  /* 0x000000030a000227 */ /* 0x001fca00078e00ff */
[----:B-1----:R-:W-:Y:S01]  /*11650*/  @P0 SHF.R.U32.HI R5, RZ, R7, R0 ;  /* 0x00000007ff050219 */ /* 0x002fe20000011600 */
[----:B------:R-:W-:-:S03]  /*11660*/  IMAD.MOV.U32 R7, RZ, RZ, R27 ;  /* 0x000000ffff077224 */ /* 0x000fc600078e001b */
[----:B------:R-:W-:Y:S01]  /*11670*/  SHF.R.S32.HI R0, RZ, 0x1f, R5 ;  /* 0x0000001fff007819 */ /* 0x000fe20000011405 */
[----:B------:R-:W-:-:S04]  /*11680*/  IMAD.WIDE.U32 R6, R5, UR4, R6 ;  /* 0x0000000405067c25 */ /* 0x000fc8000f8e0006 */
[----:B------:R-:W-:Y:S02]  /*11690*/  IMAD R4, R0, UR4, RZ ;  /* 0x0000000400047c24 */ /* 0x000fe4000f8e02ff */
[----:B------:R-:W-:-:S04]  /*116a0*/  IMAD.WIDE.U32 R8, R5, UR6, R8 ;  /* 0x0000000605087c25 */ /* 0x000fc8000f8e0008 */
[----:B------:R-:W-:Y:S02]  /*116b0*/  IMAD R0, R0, UR6, RZ ;  /* 0x0000000600007c24 */ /* 0x000fe4000f8e02ff */
[C---:B------:R-:W-:Y:S01]  /*116c0*/  IMAD R13, R5.reuse, UR5, R4 ;  /* 0x00000005050d7c24 */ /* 0x040fe2000f8e0204 */
[----:B------:R-:W-:Y:S01]  /*116d0*/  ULDC.64 UR4, c[0x0][0x3e8] ;  /* 0x0000fa0000047ab9 */ /* 0x000fe20000000a00 */
[----:B------:R-:W-:Y:S01]  /*116e0*/  IMAD R11, R5, UR7, R0 ;  /* 0x00000007050b7c24 */ /* 0x000fe2000f8e0200 */
[----:B------:R-:W-:Y:S01]  /*116f0*/  IADD3 R3, P0, R6, UR4, RZ ;  /* 0x0000000406037c10 */ /* 0x000fe2000ff1e0ff */
[----:B------:R-:W-:Y:S01]  /*11700*/  UMOV UR4, 0xffffffff ;  /* 0xffffffff00047882 */ /* 0x000fe20000000000 */
[----:B------:R-:W-:Y:S02]  /*11710*/  IADD3 R5, P1, R8, UR8, RZ ;  /* 0x0000000808057c10 */ /* 0x000fe4000ff3e0ff */
[----:B------:R-:W-:Y:S02]  /*11720*/  IADD3.X R13, R7, UR5, R13, P0, !PT ;  /* 0x00000005070d7c10 */ /* 0x000fe400087fe40d */
[----:B------:R-:W-:Y:S01]  /*11730*/  IADD3.X R4, R9, UR9, R11, P1, !PT ;  /* 0x0000000909047c10 */ /* 0x000fe20008ffe40b */
[----:B------:R-:W-:Y:S08]  /*11740*/  BRA.DIV UR4, `(.L_x_5597) ;  /* 0x0000023604187947 */ /* 0x000ff0000b800000 */
[----:B------:R0:W1:Y:S04]  /*11750*/  SHFL.IDX PT, R0, R13, RZ, 0x1e1f ;  /* 0x001e1fff0d007589 */ /* 0x00006800000e0000 */
[----:B------:R-:W2:Y:S04]  /*11760*/  SHFL.IDX PT, R3, R3, RZ, 0x1e1f ;  /* 0x001e1fff03037589 */ /* 0x000ea800000e0000 */
[----:B------:R-:W3:Y:S04]  /*11770*/  SHFL.IDX PT, R4, R4, RZ, 0x1e1f ;  /* 0x001e1fff04047589 */ /* 0x000ee800000e0000 */
[----:B------:R0:W4:Y:S02]  /*11780*/  SHFL.IDX PT, R14, R5, RZ, 0x1e1f ;  /* 0x001e1fff050e7589 */ /* 0x00012400000e0000 */
.L_x_5845:
[----:B0-----:R-:W5:Y:S01]  /*11790*/  LDL R5, [R1] ;  /* 0x0000000001057983 */ /* 0x001f620000100800 */
        /* <DEDUP_REMOVED lines=12> */
[----:B-----5:R-:W-:-:S05]  /*11860*/  IMAD R45, R5, R45, RZ ;  /* 0x0000002d052d7224 */ /* 0x020fca00078e02ff */
[----:B------:R-:W-:Y:S02]  /*11870*/  ISETP.GE.AND P0, PT, R10, R45, PT ;  /* 0x0000002d0a00720c */ /* 0x000fe40003f06270 */
[----:B------:R-:W-:-:S11]  /*11880*/  CS2R R10, SRZ ;  /* 0x00000000000a7805 */ /* 0x000fd6000001ff00 */
[----:B------:R-:W-:Y:S05]  /*11890*/  @P0 BRA `(.L_x_5599) ;  /* 0x0000000000f40947 */ /* 0x000fea0003800000 */
        /* <DEDUP_REMOVED lines=12> */
[----:B------:R0:W5:Y:S01]  /*11960*/  @!P4 LD.E.64 R32, desc[UR54][R6.64] ;  /* 0x000000360620c980 */ /* 0x000162000c101b00 */
[----:B------:R-:W-:-:S03]  /*11970*/  SHF.R.S32.HI R15, RZ, 0x1f, R225 ;  /* 0x0000001fff0f7819 */ /* 0x000fc600000114e1 */
[----:B------:R1:W5:Y:S01]  /*11980*/  @!P4 LD.E.64 R34, desc[UR54][R8.64] ;  /* 0x000000360822c980 */ /* 0x000362000c101b00 */
[C---:B------:R-:W-:Y:S02]  /*11990*/  @!P3 IADD3 R10, P4, R225.reuse, R3, RZ ;  /* 0x00000003e10ab210 */ /* 0x040fe40007f9e0ff */
[----:B------:R-:W-:Y:S02]  /*119a0*/  CS2R R30, SRZ ;  /* 0x00000000001e7805 */ /* 0x000fe4000001ff00 */
[----:B------:R-:W-:Y:S02]  /*119b0*/  @!P3 IADD3 R46, P5, R225, R14, RZ ;  /* 0x0000000ee12eb210 */ /* 0x000fe40007fbe0ff */
[----:B------:R-:W-:Y:S02]  /*119c0*/  CS2R R28, SRZ ;  /* 0x00000000001c7805 */ /* 0x000fe4000001ff00 */
[----:B------:R-:W-:Y:S01]  /*119d0*/  SHF.R.S32.HI R5, RZ, 0x1f, R227 ;  /* 0x0000001fff057819 */ /* 0x000fe200000114e3 */
[----:B------:R-:W-:Y:S01]  /*119e0*/  @!P3 IMAD.X R11, R0, 0x1, R15, P4 ;  /* 0x00000001000bb824 */ /* 0x000fe200020e060f */
[----:B------:R-:W-:-:S02]  /*119f0*/  ISETP.GE.AND P0, PT, R22, UR4, PT ;  /* 0x0000000416007c0c */ /* 0x000fc4000bf06270 */
[C---:B------:R-:W-:Y:S02]  /*11a00*/  @!P2 IADD3 R48, P4, R227.reuse, R3, RZ ;  /* 0x00000003e330a210 */ /* 0x040fe40007f9e0ff */
[----:B------:R-:W-:Y:S01]  /*11a10*/  @!P3 IADD3.X R47, R4, R15, RZ, P5, !PT ;  /* 0x0000000f042fb210 */ /* 0x000fe20002ffe4ff */
[----:B------:R2:W5:Y:S01]  /*11a20*/  @!P3 LD.E.64 R30, desc[UR54][R10.64] ;  /* 0x000000360a1eb980 */ /* 0x000562000c101b00 */
[-C--:B------:R-:W-:Y:S01]  /*11a30*/  @!P2 IADD3 R50, P5, R227, R14.reuse, RZ ;  /* 0x0000000ee332a210 */ /* 0x080fe20007fbe0ff */
[--C-:B------:R-:W-:Y:S01]  /*11a40*/  @!P2 IMAD.X R49, R0, 0x1, R5.reuse, P4 ;  /* 0x000000010031a824 */ /* 0x100fe200020e0605 */
[----:B------:R-:W-:Y:S02]  /*11a50*/  SHF.R.S32.HI R13, RZ, 0x1f, R224 ;  /* 0x0000001fff0d7819 */ /* 0x000fe400000114e0 */
[----:B------:R-:W-:Y:S02]  /*11a60*/  CS2R R26, SRZ ;  /* 0x00000000001a7805 */ /* 0x000fe4000001ff00 */
[----:B------:R-:W-:Y:S01]  /*11a70*/  @!P1 IADD3 R52, P4, R224, R3, RZ ;  /* 0x00000003e0349210 */ /* 0x000fe20007f9e0ff */
[----:B------:R-:W-:Y:S01]  /*11a80*/  @!P2 IMAD.X R51, R4, 0x1, R5, P5 ;  /* 0x000000010433a824 */ /* 0x000fe200028e0605 */
[----:B------:R-:W-:-:S02]  /*11a90*/  @!P1 IADD3 R54, P5, R224, R14, RZ ;  /* 0x0000000ee0369210 */ /* 0x000fc40007fbe0ff */
[----:B------:R-:W-:Y:S02]  /*11aa0*/  CS2R R24, SRZ ;  /* 0x0000000000187805 */ /* 0x000fe4000001ff00 */
[----:B------:R-:W-:Y:S01]  /*11ab0*/  @!P0 SHF.R.S32.HI R5, RZ, 0x1f, R22 ;  /* 0x0000001fff058819 */ /* 0x000fe20000011416 */
[--C-:B------:R-:W-:Y:S01]  /*11ac0*/  @!P1 IMAD.X R53, R0, 0x1, R13.reuse, P4 ;  /* 0x0000000100359824 */ /* 0x100fe200020e060d */
[----:B------:R-:W-:Y:S01]  /*11ad0*/  ISETP.GE.AND P4, PT, R228, UR4, PT ;  /* 0x00000004e4007c0c */ /* 0x000fe2000bf86270 */
[----:B------:R-:W-:Y:S01]  /*11ae0*/  @!P1 IMAD.X R55, R4, 0x1, R13, P5 ;  /* 0x0000000104379824 */ /* 0x000fe200028e060d */
[----:B0-----:R-:W-:Y:S02]  /*11af0*/  @!P0 IADD3 R6, P5, R22, R3, RZ ;  /* 0x0000000316068210 */ /* 0x001fe40007fbe0ff */
[----:B-1----:R-:W-:Y:S02]  /*11b00*/  SHF.R.S32.HI R9, RZ, 0x1f, R228 ;  /* 0x0000001fff097819 */ /* 0x002fe400000114e4 */
[----:B------:R-:W-:-:S02]  /*11b10*/  CS2R R20, SRZ ;  /* 0x0000000000147805 */ /* 0x000fc4000001ff00 */
[----:B------:R-:W-:Y:S01]  /*11b20*/  CS2R R38, SRZ ;  /* 0x0000000000267805 */ /* 0x000fe2000001ff00 */
[--C-:B------:R-:W-:Y:S01]  /*11b30*/  @!P0 IMAD.X R7, R0, 0x1, R5.reuse, P5 ;  /* 0x0000000100078824 */ /* 0x100fe200028e0605 */
[----:B------:R-:W-:Y:S02]  /*11b40*/  @!P0 IADD3 R42, P5, R22, R14, RZ ;  /* 0x0000000e162a8210 */ /* 0x000fe40007fbe0ff */
[----:B------:R-:W-:Y:S02]  /*11b50*/  CS2R R12, SRZ ;  /* 0x00000000000c7805 */ /* 0x000fe4000001ff00 */
[----:B------:R-:W-:Y:S02]  /*11b60*/  CS2R R40, SRZ ;  /* 0x0000000000287805 */ /* 0x000fe4000001ff00 */
[----:B--2---:R-:W-:Y:S01]  /*11b70*/  CS2R R10, SRZ ;  /* 0x00000000000a7805 */ /* 0x004fe2000001ff00 */
[----:B------:R0:W5:Y:S01]  /*11b80*/  @!P3 LD.E.64 R28, desc[UR54][R46.64] ;  /* 0x000000362e1cb980 */ /* 0x000162000c101b00 */
[----:B------:R-:W-:Y:S01]  /*11b90*/  @!P0 IMAD.X R43, R4, 0x1, R5, P5 ;  /* 0x00000001042b8824 */ /* 0x000fe200028e0605 */
[----:B------:R-:W-:-:S02]  /*11ba0*/  @!P4 IADD3 R56, P5, R228, R3, RZ ;  /* 0x00000003e438c210 */ /* 0x000fc40007fbe0ff */
[----:B------:R0:W5:Y:S03]  /*11bb0*/  @!P2 LD.E.64 R26, desc[UR54][R48.64] ;  /* 0x00000036301aa980 */ /* 0x000166000c101b00 */
[----:B------:R-:W-:Y:S01]  /*11bc0*/  @!P4 IMAD.X R57, R0, 0x1, R9, P5 ;  /* 0x000000010039c824 */ /* 0x000fe200028e0609 */
[----:B------:R-:W-:Y:S01]  /*11bd0*/  @!P4 IADD3 R14, P5, R228, R14, RZ ;  /* 0x0000000ee40ec210 */ /* 0x000fe20007fbe0ff */
[----:B------:R0:W5:Y:S03]  /*11be0*/  @!P2 LD.E.64 R24, desc[UR54][R50.64] ;  /* 0x000000363218a980 */ /* 0x000166000c101b00 */
[----:B------:R-:W-:Y:S02]  /*11bf0*/  @!P4 IADD3.X R15, R4, R9, RZ, P5, !PT ;  /* 0x00000009040fc210 */ /* 0x000fe40002ffe4ff */
[----:B------:R-:W-:Y:S01]  /*11c00*/  CS2R R8, SRZ ;  /* 0x0000000000087805 */ /* 0x000fe2000001ff00 */
[----:B------:R0:W5:Y:S04]  /*11c10*/  @!P1 LD.E.64 R20, desc[UR54][R52.64] ;  /* 0x0000003634149980 */ /* 0x000168000c101b00 */
[----:B------:R0:W5:Y:S04]  /*11c20*/  @!P1 LD.E.64 R12, desc[UR54][R54.64] ;  /* 0x00000036360c9980 */ /* 0x000168000c101b00 */
[----:B------:R0:W5:Y:S04]  /*11c30*/  @!P0 LD.E.64 R38, desc[UR54][R6.64] ;  /* 0x0000003606268980 */ /* 0x000168000c101b00 */
[----:B------:R0:W5:Y:S04]  /*11c40*/  @!P0 LD.E.64 R40, desc[UR54][R42.64] ;  /* 0x000000362a288980 */ /* 0x000168000c101b00 */
[----:B------:R0:W5:Y:S04]  /*11c50*/  @!P4 LD.E.64 R8, desc[UR54][R56.64] ;  /* 0x000000363808c980 */ /* 0x000168000c101b00 */
[----:B------:R0:W5:Y:S02]  /*11c60*/  @!P4 LD.E.64 R10, desc[UR54][R14.64] ;  /* 0x000000360e0ac980 */ /* 0x000164000c101b00 */
.L_x_5599:
[----:B------:R-:W-:Y:S05]  /*11c70*/  BSYNC B1 ;  /* 0x0000000000017941 */ /* 0x000fea0003800000 */
.L_x_5598:
[----:B------:R-:W-:Y:S01]  /*11c80*/  ULEA.HI UR4, UR43, UR43, URZ, 0x1 ;  /* 0x0000002b2b047291 */ /* 0x000fe2000f8f083f */
[----:B--2---:R-:W-:Y:S01]  /*11c90*/  VIADDMNMX R3, R45, -R236, 0x80, PT ;  /* 0x000000802d037446 */ /* 0x004fe200038009ec */
[----:B------:R-:W-:Y:S02]  /*11ca0*/  BSSY B1, `(.L_x_5600) ;  /* 0x0000008000017945 */ /* 0x000fe40003800000 */
[----:B------:R-:W-:Y:S01]  /*11cb0*/  ULOP3.LUT UR4, UR4, 0xfffffffe, URZ, 0xc0, !UPT ;  /* 0xfffffffe04047892 */ /* 0x000fe2000f8ec03f */
[----:B------:R-:W-:-:S03]  /*11cc0*/  ISETP.GE.AND P1, PT, R220, R3, PT ;  /* 0x00000003dc00720c */ /* 0x000fc60003f26270 */
[----:B------:R-:W-:-:S06]  /*11cd0*/  UIADD3 UR4, UR43, -UR4, URZ ;  /* 0x800000042b047290 */ /* 0x000fcc000fffe03f */
[----:B------:R-:W-:-:S05]  /*11ce0*/  IMAD.U32 R5, RZ, RZ, UR4 ;  /* 0x00000004ff057e24 */ /* 0x000fca000f8e00ff */
[----:B------:R-:W-:-:S04]  /*11cf0*/  SHF.L.U32 R5, R5, 0x1f, RZ ;  /* 0x0000001f05057819 */ /* 0x000fc800000006ff */
[----:B------:R-:W2:Y:S02]  /*11d00*/  SYNCS.PHASECHK.TRANS64.TRYWAIT P0, [R16+URZ+0x33400], R5 ;  /* 0x03340005100075a7 */ /* 0x000ea4000800017f */
[----:B--2---:R-:W-:Y:S05]  /*11d10*/  @!P0 BRA `(.L_x_5601) ;  /* 0x0000023000108947 */ /* 0x004fea0003800000 */
.L_x_5846:
[----:B------:R-:W-:Y:S05]  /*11d20*/  BSYNC B1 ;  /* 0x0000000000017941 */ /* 0x000fea0003800000 */
.L_x_5600:
[----:B------:R-:W-:Y:S05]  /*11d30*/  @P1 BRA `(.L_x_5602) ;  /* 0x00000064009c1947 */ /* 0x000fea0003800000 */
[----:B---3--:R-:W3:Y:S01]  /*11d40*/  LDL R4, [R1+0x10] ;  /* 0x0000100001047983 */ /* 0x008ee20000100800 */
[----:B--2---:R-:W2:Y:S01]  /*11d50*/  LDC R5, c[0x0][0x3f4] ;  /* 0x0000fd00ff057b82 */ /* 0x004ea20000000800 */
[----:B------:R-:W-:Y:S01]  /*11d60*/  LEA.HI R36, R37, R36, RZ, 0x2 ;  /* 0x0000002425247211 */ /* 0x000fe200078f10ff */
[----:B------:R-:W-:Y:S03]  /*11d70*/  BSSY B1, `(.L_x_5603) ;  /* 0x0000086000017945 */ /* 0x000fe60003800000 */
[--C-:B-1----:R-:W-:Y:S02]  /*11d80*/  SHF.R.S32.HI R0, RZ, 0x2, R36.reuse ;  /* 0x00000002ff007819 */ /* 0x102fe40000011424 */
[----:B------:R-:W-:-:S04]  /*11d90*/  SHF.R.S32.HI R3, RZ, 0x1f, R36 ;  /* 0x0000001fff037819 */ /* 0x000fc80000011424 */
[----:B------:R-:W-:-:S04]  /*11da0*/  LEA.HI R3, R3, R0, RZ, 0x2 ;  /* 0x0000000003037211 */ /* 0x000fc800078f10ff */
[----:B0-----:R-:W-:-:S05]  /*11db0*/  LOP3.LUT R7, R3, 0xfffffffc, RZ, 0xc0, !PT ;  /* 0xfffffffc03077812 */ /* 0x001fca00078ec0ff */
[----:B------:R-:W-:Y:S01]  /*11dc0*/  IMAD.IADD R7, R0, 0x1, -R7 ;  /* 0x0000000100077824 */ /* 0x000fe200078e0a07 */
[----:B--2---:R-:W-:-:S04]  /*11dd0*/  ISETP.GE.AND P6, PT, R22, R5, PT ;  /* 0x000000051600720c */ /* 0x004fc80003fc6270 */
[----:B------:R-:W-:Y:S02]  /*11de0*/  LOP3.LUT P0, RZ, R7, 0x2, RZ, 0xc0, !PT ;  /* 0x0000000207ff7812 */ /* 0x000fe4000780c0ff */
[-C--:B------:R-:W-:Y:S02]  /*11df0*/  ISETP.GE.AND P1, PT, R226, R5.reuse, PT ;  /* 0x00000005e200720c */ /* 0x080fe40003f26270 */
[-C--:B------:R-:W-:Y:S02]  /*11e00*/  ISETP.GE.AND P2, PT, R225, R5.reuse, PT ;  /* 0x00000005e100720c */ /* 0x080fe40003f46270 */
[-C--:B------:R-:W-:Y:S02]  /*11e10*/  ISETP.GE.AND P3, PT, R227, R5.reuse, PT ;  /* 0x00000005e300720c */ /* 0x080fe40003f66270 */
[-C--:B------:R-:W-:Y:S02]  /*11e20*/  ISETP.GE.AND P4, PT, R224, R5.reuse, PT ;  /* 0x00000005e000720c */ /* 0x080fe40003f86270 */
[----:B------:R-:W-:Y:S01]  /*11e30*/  ISETP.GE.AND P5, PT, R228, R5, PT ;  /* 0x00000005e400720c */ /* 0x000fe20003fa6270 */
[----:B---3--:R-:W-:-:S04]  /*11e40*/  IMAD.IADD R3, R16, 0x1, R4 ;  /* 0x0000000110037824 */ /* 0x008fc800078e0204 */
[----:B------:R-:W-:Y:S01]  /*11e50*/  VIADD R0, R3, 0x20 ;  /* 0x0000002003007836 */ /* 0x000fe20000000000 */
[----:B------:R-:W-:Y:S07]  /*11e60*/  @P6 BRA `(.L_x_5604) ;  /* 0x0000000400d86947 */ /* 0x000fee0003800000 */
[----:B------:R-:W0:Y:S01]  /*11e70*/  LDS.128 R4, [R3+0x1e200] ;  /* 0x01e2000003047984 */ /* 0x000e220000000c00 */
[----:B-----5:R-:W-:Y:S02]  /*11e80*/  SHF.R.U32.HI R37, RZ, 0x8, R39 ;  /* 0x00000008ff257819 */ /* 0x020fe40000011627 */
[----:B------:R-:W-:Y:S02]  /*11e90*/  LOP3.LUT R36, R39, 0xff, RZ, 0xc0, !PT ;  /* 0x000000ff27247812 */ /* 0x000fe400078ec0ff */
[----:B------:R-:W-:Y:S02]  /*11ea0*/  LOP3.LUT R37, R37, 0xff, RZ, 0xc0, !PT ;  /* 0x000000ff25257812 */ /* 0x000fe400078ec0ff */
[----:B------:R-:W-:Y:S02]  /*11eb0*/  SHF.R.U32.HI R15, RZ, 0x8, R38 ;  /* 0x00000008ff0f7819 */ /* 0x000fe40000011626 */
[----:B------:R-:W-:Y:S02]  /*11ec0*/  SHF.R.U32.HI R45, RZ, 0x8, R41 ;  /* 0x00000008ff2d7819 */ /* 0x000fe40000011629 */
[----:B------:R-:W-:-:S02]  /*11ed0*/  PRMT R36, R37, 0x7604, R36 ;  /* 0x0000760425247816 */ /* 0x000fc40000000024 */
[----:B----4-:R-:W-:Y:S02]  /*11ee0*/  LOP3.LUT R14, R38, 0xff, RZ, 0xc0, !PT ;  /* 0x000000ff260e7812 */ /* 0x010fe400078ec0ff */
[----:B------:R-:W-:Y:S02]  /*11ef0*/  LOP3.LUT R15, R15, 0xff, RZ, 0xc0, !PT ;  /* 0x000000ff0f0f7812 */ /* 0x000fe400078ec0ff */
        /* <DEDUP_REMOVED lines=8> */
[----:B------:R-:W-:Y:S01]  /*11f80*/  PRMT R42, R45, 0x7604, R42 ;  /* 0x000076042d2a7816 */ /* 0x000fe2000000002a */
[----:B------:R-:W-:Y:S01]  /*11f90*/  IMAD.U32 R45, R46, 0x10000, RZ ;  /* 0x000100002e2d7824 */ /* 0x000fe200078e00ff */
[----:B------:R-:W-:Y:S02]  /*11fa0*/  LOP3.LUT R14, R40, 0xff, RZ, 0xc0, !PT ;  /* 0x000000ff280e7812 */ /* 0x000fe400078ec0ff */
[----:B------:R-:W-:-:S02]  /*11fb0*/  LOP3.LUT R37, R36, 0xff0000, R37, 0xf8, !PT ;  /* 0x00ff000024257812 */ /* 0x000fc400078ef825 */
[----:B------:R-:W-:Y:S02]  /*11fc0*/  PRMT R43, R43, 0x7604, R14 ;  /* 0x000076042b2b7816 */ /* 0x000fe4000000000e */
[----:B------:R-:W-:Y:S02]  /*11fd0*/  LOP3.LUT R45, R42, 0xff0000, R45, 0xf8, !PT ;  /* 0x00ff00002a2d7812 */ /* 0x000fe400078ef82d */
[----:B------:R-:W-:Y:S02]  /*11fe0*/  LOP3.LUT R43, R43, 0xff0000, R40, 0xf8, !PT ;  /* 0x00ff00002b2b7812 */ /* 0x000fe400078ef828 */
[----:B------:R-:W-:Y:S02]  /*11ff0*/  LOP3.LUT R45, R45, 0xff000000, R41, 0xf8, !PT ;  /* 0xff0000002d2d7812 */ /* 0x000fe400078ef829 */
[----:B------:R-:W-:Y:S02]  /*12000*/  LOP3.LUT R39, R37, 0xff000000, R39, 0xf8, !PT ;  /* 0xff00000025277812 */ /* 0x000fe400078ef827 */
[----:B0-----:R-:W-:-:S02]  /*12010*/  F2FP.F16.E4M3.UNPACK_B R14, R6.H1 ;  /* 0x00000006ff0e723e */ /* 0x001fc400030006ff */
[----:B------:R-:W-:Y:S02]  /*12020*/  LOP3.LUT R43, R43, 0xff000000, R40, 0xf8, !PT ;  /* 0xff0000002b2b7812 */ /* 0x000fe400078ef828 */
[----:B------:R-:W-:Y:S01]  /*12030*/  F2FP.F16.E4M3.UNPACK_B R46, R45 ;  /* 0x0000002dff2e723e */ /* 0x000fe200020006ff */
[--C-:B------:R-:W-:Y:S01]  /*12040*/  HADD2.F32 R37, -RZ, R14.reuse.H0_H0 ;  /* 0x2000000eff257230 */ /* 0x100fe20000004100 */
[----:B------:R-:W-:Y:S01]  /*12050*/  F2FP.F16.E4M3.UNPACK_B R40, R39 ;  /* 0x00000027ff28723e */ /* 0x000fe200020006ff */
[----:B------:R-:W-:Y:S01]  /*12060*/  HADD2.F32 R14, -RZ, R14.H1_H1 ;  /* 0x3000000eff0e7230 */ /* 0x000fe20000004100 */
[--C-:B------:R-:W-:Y:S01]  /*12070*/  LOP3.LUT R15, R15, 0xff0000, R38.reuse, 0xf8, !PT ;  /* 0x00ff00000f0f7812 */ /* 0x100fe200078ef826 */
[----:B------:R-:W-:Y:S01]  /*12080*/  HADD2.F32 R47, -RZ, R46.H1_H1 ;  /* 0x3000002eff2f7230 */ /* 0x000fe20000004100 */
[----:B------:R-:W-:Y:S01]  /*12090*/  F2FP.F16.E4M3.UNPACK_B R36, R6 ;  /* 0x00000006ff24723e */ /* 0x000fe200020006ff */
[----:B------:R-:W-:Y:S01]  /*120a0*/  HADD2.F32 R41, -RZ, R40.H1_H1 ;  /* 0x30000028ff297230 */ /* 0x000fe20000004100 */
[----:B------:R-:W-:Y:S01]  /*120b0*/  LOP3.LUT R42, R15, 0xff000000, R38, 0xf8, !PT ;  /* 0xff0000000f2a7812 */ /* 0x000fe200078ef826 */
[----:B------:R-:W-:-:S02]  /*120c0*/  HADD2.F32 R46, -RZ, R46.H0_H0 ;  /* 0x2000002eff2e7230 */ /* 0x000fc40000004100 */
[C---:B------:R-:W-:Y:S01]  /*120d0*/  FMUL.FTZ R48, R14.reuse, R47 ;  /* 0x0000002f0e307220 */ /* 0x040fe20000410000 */
[----:B------:R-:W-:Y:S01]  /*120e0*/  F2FP.F16.E4M3.UNPACK_B R15, R5.H1 ;  /* 0x00000005ff0f723e */ /* 0x000fe200030006ff */
[----:B------:R-:W-:Y:S01]  /*120f0*/  FMUL.FTZ R52, R14, R41 ;  /* 0x000000290e347220 */ /* 0x000fe20000410000 */
[----:B------:R-:W-:Y:S01]  /*12100*/  F2FP.F16.E4M3.UNPACK_B R14, R5 ;  /* 0x00000005ff0e723e */ /* 0x000fe200020006ff */
[----:B------:R-:W-:Y:S02]  /*12110*/  HADD2.F32 R5, -RZ, R36.H1_H1 ;  /* 0x30000024ff057230 */ /* 0x000fe40000004100 */
        /* <DEDUP_REMOVED lines=8> */
[-C--:B------:R-:W-:Y:S01]  /*121a0*/  FMUL.FTZ R49, R5, R40.reuse ;  /* 0x0000002805317220 */ /* 0x080fe20000410000 */
        /* <DEDUP_REMOVED lines=66> */
.L_x_5604:
[----:B------:R-:W-:Y:S05]  /*125d0*/  BSYNC B1 ;  /* 0x0000000000017941 */ /* 0x000fea0003800000 */
.L_x_5603:
[----:B------:R-:W-:Y:S01]  /*125e0*/  BSSY B1, `(.L_x_5605) ;  /* 0x000007d000017945 */ /* 0x000fe20003800000 */
[----:B------:R-:W-:-:S03]  /*125f0*/  @P0 VIADD R0, R3, 0xffffffe0 ;  /* 0xffffffe003000836 */ /* 0x000fc60000000000 */
[----:B------:R-:W-:Y:S05]  /*12600*/  @P1 BRA `(.L_x_5606) ;  /* 0x0000000400e81947 */ /* 0x000fea0003800000 */
[----:B0-----:R-:W0:Y:S01]  /*12610*/  LDS.128 R4, [R0+0x1e200] ;  /* 0x01e2000000047984 */ /* 0x001e220000000c00 */
        /* <DEDUP_REMOVED lines=121> */
.L_x_5606:
[----:B------:R-:W-:Y:S05]  /*12db0*/  BSYNC B1 ;  /* 0x0000000000017941 */ /* 0x000fea0003800000 */
.L_x_5605:
[----:B------:R-:W-:Y:S04]  /*12dc0*/  BSSY B1, `(.L_x_5607) ;  /* 0x0000078000017945 */ /* 0x000fe80003800000 */
[----:B------:R-:W-:Y:S05]  /*12dd0*/  @P2 BRA `(.L_x_5608) ;  /* 0x0000000400d82947 */ /* 0x000fea0003800000 */
[----:B01----:R-:W0:Y:S01]  /*12de0*/  LDS.128 R4, [R3+0x20200] ;  /* 0x0202000003047984 */ /* 0x003e220000000c00 */
[----:B-----5:R-:W-:Y:S02]  /*12df0*/  SHF.R.U32.HI R33, RZ, 0x8, R31 ;  /* 0x00000008ff217819 */ /* 0x020fe4000001161f */
[----:B------:R-:W-:Y:S02]  /*12e00*/  LOP3.LUT R32, R31, 0xff, RZ, 0xc0, !PT ;  /* 0x000000ff1f207812 */ /* 0x000fe400078ec0ff */
[----:B------:R-:W-:Y:S02]  /*12e10*/  LOP3.LUT R33, R33, 0xff, RZ, 0xc0, !PT ;  /* 0x000000ff21217812 */ /* 0x000fe400078ec0ff */
[----:B------:R-:W-:Y:S02]  /*12e20*/  SHF.R.U32.HI R37, RZ, 0x8, R29 ;  /* 0x00000008ff257819 */ /* 0x000fe4000001161d */
[----:B------:R-:W-:Y:S02]  /*12e30*/  PRMT R32, R33, 0x7604, R32 ;  /* 0x0000760421207816 */ /* 0x000fe40000000020 */
[----:B------:R-:W-:-:S02]  /*12e40*/  LOP3.LUT R34, R29, 0xff, RZ, 0xc0, !PT ;  /* 0x000000ff1d227812 */ /* 0x000fc400078ec0ff */
[----:B------:R-:W-:Y:S02]  /*12e50*/  LOP3.LUT R37, R37, 0xff, RZ, 0xc0, !PT ;  /* 0x000000ff25257812 */ /* 0x000fe400078ec0ff */
[----:B------:R-:W-:Y:S02]  /*12e60*/  SHF.R.U32.HI R36, RZ, 0x10, R29 ;  /* 0x00000010ff247819 */ /* 0x000fe4000001161d */
[----:B------:R-:W-:Y:S02]  /*12e70*/  SHF.R.U32.HI R33, RZ, 0x8, R28 ;  /* 0x00000008ff217819 */ /* 0x000fe4000001161c */
[----:B------:R-:W-:Y:S02]  /*12e80*/  SHF.R.U32.HI R38, RZ, 0x10, R31 ;  /* 0x00000010ff267819 */ /* 0x000fe4000001161f */
[----:B------:R-:W-:Y:S02]  /*12e90*/  SHF.R.U32.HI R15, RZ, 0x8, R30 ;  /* 0x00000008ff0f7819 */ /* 0x000fe4000001161e */
[----:B------:R-:W-:Y:S01]  /*12ea0*/  PRMT R34, R37, 0x7604, R34 ;  /* 0x0000760425227816 */ /* 0x000fe20000000022 */
[----:B------:R-:W-:Y:S01]  /*12eb0*/  IMAD.U32 R37, R36, 0x10000, RZ ;  /* 0x0001000024257824 */ /* 0x000fe200078e00ff */
[----:B------:R-:W-:-:S02]  /*12ec0*/  LOP3.LUT R35, R33, 0xff, RZ, 0xc0, !PT ;  /* 0x000000ff21237812 */ /* 0x000fc400078ec0ff */
[----:B------:R-:W-:Y:S02]  /*12ed0*/  SHF.L.U32 R33, R38, 0x10, RZ ;  /* 0x0000001026217819 */ /* 0x000fe400000006ff */
[----:B----4-:R-:W-:Y:S02]  /*12ee0*/  LOP3.LUT R14, R30, 0xff, RZ, 0xc0, !PT ;  /* 0x000000ff1e0e7812 */ /* 0x010fe400078ec0ff */
[----:B------:R-:W-:Y:S02]  /*12ef0*/  LOP3.LUT R15, R15, 0xff, RZ, 0xc0, !PT ;  /* 0x000000ff0f0f7812 */ /* 0x000fe400078ec0ff */
[----:B------:R-:W-:Y:S02]  /*12f00*/  LOP3.LUT R33, R32, 0xff0000, R33, 0xf8, !PT ;  /* 0x00ff000020217812 */ /* 0x000fe400078ef821 */
[----:B------:R-:W-:Y:S02]  /*12f10*/  LOP3.LUT R37, R34, 0xff0000, R37, 0xf8, !PT ;  /* 0x00ff000022257812 */ /* 0x000fe400078ef825 */
[----:B------:R-:W-:-:S02]  /*12f20*/  PRMT R15, R15, 0x7604, R14 ;  /* 0x000076040f0f7816 */ /* 0x000fc4000000000e */
[----:B------:R-:W-:Y:S02]  /*12f30*/  LOP3.LUT R14, R28, 0xff, RZ, 0xc0, !PT ;  /* 0x000000ff1c0e7812 */ /* 0x000fe400078ec0ff */
[----:B------:R-:W-:Y:S02]  /*12f40*/  LOP3.LUT R37, R37, 0xff000000, R29, 0xf8, !PT ;  /* 0xff00000025257812 */ /* 0x000fe400078ef81d */
[----:B------:R-:W-:Y:S02]  /*12f50*/  LOP3.LUT R33, R33, 0xff000000, R31, 0xf8, !PT ;  /* 0xff00000021217812 */ /* 0x000fe400078ef81f */
[----:B------:R-:W-:Y:S02]  /*12f60*/  PRMT R35, R35, 0x7604, R14 ;  /* 0x0000760423237816 */ /* 0x000fe4000000000e */
[----:B0-----:R-:W-:Y:S02]  /*12f70*/  F2FP.F16.E4M3.UNPACK_B R14, R6.H1 ;  /* 0x00000006ff0e723e */ /* 0x001fe400030006ff */
[----:B------:R-:W-:-:S02]  /*12f80*/  F2FP.F16.E4M3.UNPACK_B R36, R37 ;  /* 0x00000025ff24723e */ /* 0x000fc400020006ff */
        /* <DEDUP_REMOVED lines=91> */
.L_x_5608:
[----:B------:R-:W-:Y:S05]  /*13540*/  BSYNC B1 ;  /* 0x0000000000017941 */ /* 0x000fea0003800000 */
.L_x_5607:
[----:B------:R-:W-:Y:S04]  /*13550*/  BSSY B1, `(.L_x_5609) ;  /* 0x000007c000017945 */ /* 0x000fe80003800000 */
[----:B------:R-:W-:Y:S05]  /*13560*/  @P3 BRA `(.L_x_5610) ;  /* 0x0000000400e83947 */ /* 0x000fea0003800000 */
[----:B012---:R-:W0:Y:S01]  /*13570*/  LDS.128 R4, [R0+0x20200] ;  /* 0x0202000000047984 */ /* 0x007e220000000c00 */
        /* <DEDUP_REMOVED lines=20> */
[----:B------:R-:W-:Y:S02]  /*136c0*/  PRMT R29, R28, 0x7054, R29 ;  /* 0x000070541c1d7816 */ /* 0x000fe4000000001d */
[----:B------:R-:W-:Y:S02]  /*136d0*/  PRMT R33, R32, 0x7054, R33 ;  /* 0x0000705420217816 */ /* 0x000fe40000000021 */
[----:B------:R-:W-:Y:S02]  /*136e0*/  PRMT R31, R30, 0x7604, R31 ;  /* 0x000076041e1f7816 */ /* 0x000fe4000000001f */
[----:B------:R-:W-:-:S02]  /*136f0*/  SHF.R.U32.HI R30, RZ, 0x10, R24 ;  /* 0x00000010ff1e7819 */ /* 0x000fc40000011618 */
[----:B------:R-:W-:Y:S02]  /*13700*/  LOP3.LUT R14, R14, 0xff, RZ, 0xc0, !PT ;  /* 0x000000ff0e0e7812 */ /* 0x000fe400078ec0ff */
[----:B------:R-:W-:Y:S02]  /*13710*/  LOP3.LUT R33, R33, 0xff000000, R25, 0xf8, !PT ;  /* 0xff00000021217812 */ /* 0x000fe400078ef819 */
[----:B------:R-:W-:Y:S02]  /*13720*/  LOP3.LUT R29, R29, 0xff000000, R27, 0xf8, !PT ;  /* 0xff0000001d1d7812 */ /* 0x000fe400078ef81b */
[----:B------:R-:W-:Y:S02]  /*13730*/  LOP3.LUT R30, R30, 0xff, RZ, 0xc0, !PT ;  /* 0x000000ff1e1e7812 */ /* 0x000fe400078ec0ff */
[----:B------:R-:W-:Y:S02]  /*13740*/  PRMT R15, R14, 0x7054, R15 ;  /* 0x000070540e0f7816 */ /* 0x000fe4000000000f */
[----:B0-----:R-:W-:-:S02]  /*13750*/  F2FP.F16.E4M3.UNPACK_B R14, R6.H1 ;  /* 0x00000006ff0e723e */ /* 0x001fc400030006ff */
[----:B------:R-:W-:Y:S02]  /*13760*/  F2FP.F16.E4M3.UNPACK_B R32, R33 ;  /* 0x00000021ff20723e */ /* 0x000fe400020006ff */
[----:B------:R-:W-:Y:S01]  /*13770*/  F2FP.F16.E4M3.UNPACK_B R27, R29 ;  /* 0x0000001dff1b723e */ /* 0x000fe200020006ff */
[--C-:B------:R-:W-:Y:S01]  /*13780*/  HADD2.F32 R25, -RZ, R14.reuse.H0_H0 ;  /* 0x2000000eff197230 */ /* 0x100fe20000004100 */
[----:B------:R-:W-:Y:S01]  /*13790*/  PRMT R31, R30, 0x7054, R31 ;  /* 0x000070541e1f7816 */ /* 0x000fe2000000001f */
        /* <DEDUP_REMOVED lines=11> */
[--C-:B------:R-:W-:Y:S02]  /*13850*/  HADD2.F32 R5, -RZ, R24.reuse.H1_H1 ;  /* 0x30000018ff057230 */ /* 0x100fe40000004100 */
        /* <DEDUP_REMOVED lines=75> */
.L_x_5610:
[----:B------:R-:W-:Y:S05]  /*13d10*/  BSYNC B1 ;  /* 0x0000000000017941 */ /* 0x000fea0003800000 */
.L_x_5609:
        /* <DEDUP_REMOVED lines=120> */
.L_x_5612:
[----:B------:R-:W-:Y:S05]  /*144a0*/  BSYNC B1 ;  /* 0x0000000000017941 */ /* 0x000fea0003800000 */
.L_x_5611:
        /* <DEDUP_REMOVED lines=124> */
.L_x_5596:
[----:B------:R-:W0:Y:S01]  /*14c70*/  LDC R25, c[0x0][0x448] ;  /* 0x00011200ff197b82 */ /* 0x000e220000000800 */
[----:B------:R-:W-:Y:S01]  /*14c80*/  IMAD.MOV.U32 R9, RZ, RZ, R10 ;  /* 0x000000ffff097224 */ /* 0x000fe200078e000a */
        /* <DEDUP_REMOVED lines=30> */
.L_x_5852:
[----:B------:R-:W5:Y:S01]  /*14e70*/  LDL R4, [R1] ;  /* 0x0000000001047983 */ /* 0x000f620000100800 */
        /* <DEDUP_REMOVED lines=10> */
[----:B-----5:R-:W-:Y:S01]  /*14f20*/  IMAD R37, R4, R25, RZ ;  /* 0x0000001904257224 */ /* 0x020fe200078e02ff */
[----:B------:R-:W-:Y:S02]  /*14f30*/  CS2R R4, SRZ ;  /* 0x0000000000047805 */ /* 0x000fe4000001ff00 */
[----:B------:R-:W-:-:S02]  /*14f40*/  CS2R R24, SRZ ;  /* 0x0000000000187805 */ /* 0x000fc4000001ff00 */
[----:B------:R-:W-:Y:S02]  /*14f50*/  ISETP.GE.AND P0, PT, R10, R37, PT ;  /* 0x000000250a00720c */ /* 0x000fe40003f06270 */
[----:B------:R-:W-:-:S11]  /*14f60*/  CS2R R10, SRZ ;  /* 0x00000000000a7805 */ /* 0x000fd6000001ff00 */
[----:B------:R-:W-:Y:S05]  /*14f70*/  @P0 BRA `(.L_x_5615) ;  /* 0x0000000000c40947 */ /* 0x000fea0003800000 */
        /* <DEDUP_REMOVED lines=11> */
[----:B------:R-:W-:Y:S02]  /*15030*/  LEA.HI R4, R5, R4, RZ, 0x4 ;  /* 0x0000000405047211 */ /* 0x000fe400078f20ff */
[----:B------:R-:W-:Y:S02]  /*15040*/  CS2R R28, SRZ ;  /* 0x00000000001c7805 */ /* 0x000fe4000001ff00 */
[----:B------:R-:W-:Y:S02]  /*15050*/  SHF.R.S32.HI R7, RZ, 0x1f, R6 ;  /* 0x0000001fff077819 */ /* 0x000fe40000011406 */
[----:B------:R-:W-:Y:S02]  /*15060*/  CS2R R30, SRZ ;  /* 0x00000000001e7805 */ /* 0x000fe4000001ff00 */
[----:B------:R-:W-:-:S02]  /*15070*/  SHF.R.S32.HI R4, RZ, 0x4, R4 ;  /* 0x00000004ff047819 */ /* 0x000fc40000011404 */
[----:B------:R-:W-:Y:S02]  /*15080*/  LEA.HI R7, R7, R6, RZ, 0x4 ;  /* 0x0000000607077211 */ /* 0x000fe400078f20ff */
[----:B------:R-:W-:Y:S01]  /*15090*/  @!P2 SHF.R.S32.HI R5, RZ, 0x1f, R18 ;  /* 0x0000001fff05a819 */ /* 0x000fe20000011412 */
[----:B------:R-:W-:Y:S01]  /*150a0*/  @!P1 IMAD.SHL.U32 R46, R4, 0x10, RZ ;  /* 0x00000010042e9824 */ /* 0x000fe200078e00ff */
[C---:B--2---:R-:W-:Y:S02]  /*150b0*/  @!P2 IADD3 R38, P3, R18.reuse, R3, RZ ;  /* 0x000000031226a210 */ /* 0x044fe40007f7e0ff */
[----:B----4-:R-:W-:Y:S02]  /*150c0*/  @!P2 IADD3 R40, P4, R18, R21, RZ ;  /* 0x000000151228a210 */ /* 0x010fe40007f9e0ff */
[----:B------:R-:W-:Y:S01]  /*150d0*/  SHF.R.S32.HI R7, RZ, 0x4, R7 ;  /* 0x00000004ff077819 */ /* 0x000fe20000011407 */
[--C-:B-1----:R-:W-:Y:S01]  /*150e0*/  @!P2 IMAD.X R39, R0, 0x1, R5.reuse, P3 ;  /* 0x000000010027a824 */ /* 0x102fe200018e0605 */
[----:B------:R-:W-:Y:S01]  /*150f0*/  @!P1 IADD3 R42, P5, R3, R46, RZ ;  /* 0x0000002e032a9210 */ /* 0x000fe20007fbe0ff */
[----:B---3--:R-:W-:Y:S01]  /*15100*/  @!P2 IMAD.X R41, R20, 0x1, R5, P4 ;  /* 0x000000011429a824 */ /* 0x008fe200020e0605 */
[----:B------:R-:W-:-:S02]  /*15110*/  @!P0 SHF.L.U32 R50, R7, 0x4, RZ ;  /* 0x0000000407328819 */ /* 0x000fc400000006ff */
[----:B------:R-:W-:Y:S02]  /*15120*/  CS2R R6, SRZ ;  /* 0x0000000000067805 */ /* 0x000fe4000001ff00 */
[----:B------:R-:W-:Y:S02]  /*15130*/  @!P1 SHF.R.S32.HI R5, RZ, 0x1f, R46 ;  /* 0x0000001fff059819 */ /* 0x000fe4000001142e */
[----:B------:R-:W-:Y:S02]  /*15140*/  CS2R R8, SRZ ;  /* 0x0000000000087805 */ /* 0x000fe4000001ff00 */
[----:B------:R-:W-:Y:S02]  /*15150*/  @!P1 IADD3 R46, P4, R21, R46, RZ ;  /* 0x0000002e152e9210 */ /* 0x000fe40007f9e0ff */
[----:B------:R-:W-:Y:S02]  /*15160*/  CS2R R10, SRZ ;  /* 0x00000000000a7805 */ /* 0x000fe4000001ff00 */
[-C--:B------:R-:W-:Y:S01]  /*15170*/  @!P0 IADD3 R48, P3, R3, R50.reuse, RZ ;  /* 0x0000003203308210 */ /* 0x080fe20007f7e0ff */
[--C-:B------:R-:W-:Y:S01]  /*15180*/  @!P1 IMAD.X R43, R0, 0x1, R5.reuse, P5 ;  /* 0x00000001002b9824 */ /* 0x100fe200028e0605 */
[----:B------:R-:W-:Y:S01]  /*15190*/  @!P0 SHF.R.S32.HI R3, RZ, 0x1f, R50 ;  /* 0x0000001fff038819 */ /* 0x000fe20000011432 */
[----:B------:R-:W-:Y:S01]  /*151a0*/  @!P1 IMAD.X R47, R20, 0x1, R5, P4 ;  /* 0x00000001142f9824 */ /* 0x000fe200020e0605 */
[----:B------:R-:W-:-:S02]  /*151b0*/  @!P0 IADD3 R50, P5, R21, R50, RZ ;  /* 0x0000003215328210 */ /* 0x000fc40007fbe0ff */
[----:B------:R-:W-:Y:S02]  /*151c0*/  CS2R R4, SRZ ;  /* 0x0000000000047805 */ /* 0x000fe4000001ff00 */
        /* <DEDUP_REMOVED lines=12> */
.L_x_5615:
[----:B------:R-:W-:Y:S05]  /*15290*/  BSYNC B1 ;  /* 0x0000000000017941 */ /* 0x000fea0003800000 */
.L_x_5614:
[----:B------:R-:W-:Y:S01]  /*152a0*/  ULEA.HI UR4, UR43, UR43, URZ, 0x1 ;  /* 0x0000002b2b047291 */ /* 0x000fe2000f8f083f */
[----:B--2---:R-:W-:Y:S01]  /*152b0*/  VIADDMNMX R3, R37, -R236, 0x80, PT ;  /* 0x0000008025037446 */ /* 0x004fe200038009ec */
[----:B------:R-:W-:Y:S02]  /*152c0*/  BSSY B1, `(.L_x_5616) ;  /* 0x0000008000017945 */ /* 0x000fe40003800000 */
[----:B------:R-:W-:Y:S01]  /*152d0*/  ULOP3.LUT UR4, UR4, 0xfffffffe, URZ, 0xc0, !UPT ;  /* 0xfffffffe04047892 */ /* 0x000fe2000f8ec03f */
[----:B------:R-:W-:-:S03]  /*152e0*/  ISETP.GE.AND P1, PT, R220, R3, PT ;  /* 0x00000003dc00720c */ /* 0x000fc60003f26270 */
[----:B------:R-:W-:-:S06]  /*152f0*/  UIADD3 UR4, UR43, -UR4, URZ ;  /* 0x800000042b047290 */ /* 0x000fcc000fffe03f */
[----:B----4-:R-:W-:-:S05]  /*15300*/  IMAD.U32 R21, RZ, RZ, UR4 ;  /* 0x00000004ff157e24 */ /* 0x010fca000f8e00ff */
[----:B------:R-:W-:-:S04]  /*15310*/  SHF.L.U32 R21, R21, 0x1f, RZ ;  /* 0x0000001f15157819 */ /* 0x000fc800000006ff */
[----:B------:R-:W2:Y:S02]  /*15320*/  SYNCS.PHASECHK.TRANS64.TRYWAIT P0, [R16+URZ+0x33400], R21 ;  /* 0x03340015100075a7 */ /* 0x000ea4000800017f */
[----:B--2---:R-:W-:Y:S05]  /*15330*/  @!P0 BRA `(.L_x_5617) ;  /* 0x000001fc000c8947 */ /* 0x004fea0003800000 */
.L_x_5853:
[----:B------:R-:W-:Y:S05]  /*15340*/  BSYNC B1 ;  /* 0x0000000000017941 */ /* 0x000fea0003800000 */
.L_x_5616:
[----:B------:R-:W-:Y:S05]  /*15350*/  @P1 BRA `(.L_x_5602) ;  /* 0x0000003000141947 */ /* 0x000fea0003800000 */
[----:B------:R-:W4:Y:S01]  /*15360*/  LDC R3, c[0x0][0x3f4] ;  /* 0x0000fd00ff037b82 */ /* 0x000f220000000800 */
[C---:B-1----:R-:W-:Y:S01]  /*15370*/  VIADD R0, R18.reuse, 0x20 ;  /* 0x0000002012007836 */ /* 0x042fe20000000000 */
[----:B------:R-:W-:Y:S01]  /*15380*/  BSSY B1, `(.L_x_5618) ;  /* 0x0000100000017945 */ /* 0x000fe20003800000 */
[C---:B---3--:R-:W-:Y:S01]  /*15390*/  VIADD R20, R18.reuse, 0x40 ;  /* 0x0000004012147836 */ /* 0x048fe20000000000 */
[-C--:B----4-:R-:W-:Y:S02]  /*153a0*/  ISETP.GE.AND P0, PT, R18, R3.reuse, PT ;  /* 0x000000031200720c */ /* 0x090fe40003f06270 */
[-C--:B------:R-:W-:Y:S02]  /*153b0*/  ISETP.GE.AND P1, PT, R0, R3.reuse, PT ;  /* 0x000000030000720c */ /* 0x080fe40003f26270 */
[----:B------:R-:W-:-:S09]  /*153c0*/  ISETP.GE.AND P2, PT, R20, R3, PT ;  /* 0x000000031400720c */ /* 0x000fd20003f46270 */
[----:B------:R-:W-:Y:S05]  /*153d0*/  @P0 BRA `(.L_x_5619) ;  /* 0x0000000c00e80947 */ /* 0x000fea0003800000 */
[----:B------:R-:W3:Y:S01]  /*153e0*/  LDL R68, [R1+0x6c] ;  /* 0x00006c0001447983 */ /* 0x000ee20000100800 */
[----:B------:R-:W-:Y:S02]  /*153f0*/  LEA.HI R0, R36, R36, RZ, 0x1 ;  /* 0x0000002424007211 */ /* 0x000fe400078f08ff */
[----:B-----5:R-:W-:Y:S02]  /*15400*/  LOP3.LUT R20, R24, 0xff, RZ, 0xc0, !PT ;  /* 0x000000ff18147812 */ /* 0x020fe400078ec0ff */
[----:B--2---:R-:W-:Y:S02]  /*15410*/  LOP3.LUT R21, R0, 0xfffffffe, RZ, 0xc0, !PT ;  /* 0xfffffffe00157812 */ /* 0x004fe400078ec0ff */
[----:B------:R-:W-:Y:S02]  /*15420*/  SHF.R.U32.HI R0, RZ, 0x8, R24 ;  /* 0x00000008ff007819 */ /* 0x000fe40000011618 */
[----:B0-----:R-:W-:Y:S02]  /*15430*/  IADD3 R40, R36, -R21, RZ ;  /* 0x8000001524287210 */ /* 0x001fe40007ffe0ff */
[----:B------:R-:W-:-:S02]  /*15440*/  LOP3.LUT R21, R0, 0xff, RZ, 0xc0, !PT ;  /* 0x000000ff00157812 */ /* 0x000fc400078ec0ff */
[----:B------:R-:W-:Y:S02]  /*15450*/  LEA.HI R0, R3, R40, RZ, 0x1c ;  /* 0x0000002803007211 */ /* 0x000fe400078fe0ff */
[----:B------:R-:W-:Y:S02]  /*15460*/  PRMT R45, R21, 0x7604, R20 ;  /* 0x00007604152d7816 */ /* 0x000fe40000000014 */
[----:B------:R-:W-:Y:S02]  /*15470*/  SHF.R.S32.HI R21, RZ, 0x1f, R0 ;  /* 0x0000001fff157819 */ /* 0x000fe40000011400 */
[----:B------:R-:W-:Y:S02]  /*15480*/  SHF.R.U32.HI R37, RZ, 0x8, R25 ;  /* 0x00000008ff257819 */ /* 0x000fe40000011619 */
[----:B------:R-:W-:Y:S01]  /*15490*/  LEA.HI R20, R21, R0, RZ, 0x2 ;  /* 0x0000000015147211 */ /* 0x000fe200078f10ff */
[----:B------:R-:W-:Y:S01]  /*154a0*/  IMAD.SHL.U32 R21, R0, 0x10, RZ ;  /* 0x0000001000157824 */ /* 0x000fe200078e00ff */
[----:B------:R-:W-:-:S02]  /*154b0*/  SHF.R.U32.HI R39, RZ, 0x8, R26 ;  /* 0x00000008ff277819 */ /* 0x000fc4000001161a */
[----:B------:R-:W-:Y:S01]  /*154c0*/  LOP3.LUT R36, R25, 0xff, RZ, 0xc0, !PT ;  /* 0x000000ff19247812 */ /* 0x000fe200078ec0ff */
[----:B------:R-:W-:Y:S01]  /*154d0*/  IMAD.SHL.U32 R20, R20, 0x800, RZ ;  /* 0x0000080014147824 */ /* 0x000fe200078e00ff */
[----:B------:R-:W-:Y:S02]  /*154e0*/  LOP3.LUT R0, R230, 0x30, R21, 0xf8, !PT ;  /* 0x00000030e6007812 */ /* 0x000fe400078ef815 */
[----:B------:R-:W-:Y:S02]  /*154f0*/  LOP3.LUT R38, R26, 0xff, RZ, 0xc0, !PT ;  /* 0x000000ff1a267812 */ /* 0x000fe400078ec0ff */
[----:B------:R-:W-:Y:S02]  /*15500*/  LOP3.LUT R0, R0, R231, RZ, 0x3c, !PT ;  /* 0x000000e700007212 */ /* 0x000fe400078e3cff */
[----:B------:R-:W-:Y:S02]  /*15510*/  LOP3.LUT R21, R20, 0xffffe000, RZ, 0xc0, !PT ;  /* 0xffffe00014157812 */ /* 0x000fe400078ec0ff */
        /* <DEDUP_REMOVED lines=18> */
[----:B------:R-:W-:Y:S02]  /*15640*/  LOP3.LUT R52, R7, 0xff, RZ, 0xc0, !PT ;  /* 0x000000ff07347812 */ /* 0x000fe400078ec0ff */
[----:B------:R-:W-:Y:S02]  /*15650*/  LOP3.LUT R53, R53, 0xff, RZ, 0xc0, !PT ;  /* 0x000000ff35357812 */ /* 0x000fe400078ec0ff */
[----:B------:R-:W-:-:S02]  /*15660*/  LOP3.LUT R48, R5, 0xff, RZ, 0xc0, !PT ;  /* 0x000000ff05307812 */ /* 0x000fc400078ec0ff */
[----:B------:R-:W-:Y:S02]  /*15670*/  SHF.R.U32.HI R50, RZ, 0x8, R6 ;  /* 0x00000008ff327819 */ /* 0x000fe40000011606 */
[----:B------:R-:W-:Y:S02]  /*15680*/  PRMT R52, R53, 0x7604, R52 ;  /* 0x0000760435347816 */ /* 0x000fe40000000034 */
[----:B------:R-:W-:Y:S02]  /*15690*/  SHF.R.U32.HI R53, RZ, 0x10, R5 ;  /* 0x00000010ff357819 */ /* 0x000fe40000011605 */
[----:B------:R-:W-:Y:S02]  /*156a0*/  LOP3.LUT R49, R6, 0xff, RZ, 0xc0, !PT ;  /* 0x000000ff06317812 */ /* 0x000fe400078ec0ff */
[----:B------:R-:W-:Y:S01]  /*156b0*/  LOP3.LUT R50, R50, 0xff, RZ, 0xc0, !PT ;  /* 0x000000ff32327812 */ /* 0x000fe200078ec0ff */
[----:B------:R-:W-:Y:S01]  /*156c0*/  IMAD.U32 R53, R53, 0x10000, RZ ;  /* 0x0001000035357824 */ /* 0x000fe200078e00ff */
[----:B------:R-:W-:-:S02]  /*156d0*/  PRMT R48, R21, 0x7604, R48 ;  /* 0x0000760415307816 */ /* 0x000fc40000000030 */
[----:B------:R-:W-:Y:S02]  /*156e0*/  SHF.R.U32.HI R21, RZ, 0x10, R25 ;  /* 0x00000010ff157819 */ /* 0x000fe40000011619 */
[----:B------:R-:W-:Y:S02]  /*156f0*/  PRMT R57, R50, 0x7604, R49 ;  /* 0x0000760432397816 */ /* 0x000fe40000000031 */
[----:B------:R-:W-:Y:S01]  /*15700*/  SHF.R.U32.HI R49, RZ, 0x10, R27 ;  /* 0x00000010ff317819 */ /* 0x000fe2000001161b */
[----:B------:R-:W-:Y:S01]  /*15710*/  IMAD.U32 R21, R21, 0x10000, RZ ;  /* 0x0001000015157824 */ /* 0x000fe200078e00ff */
[----:B------:R-:W-:Y:S02]  /*15720*/  LOP3.LUT R55, R48, 0xff0000, R53, 0xf8, !PT ;  /* 0x00ff000030377812 */ /* 0x000fe400078ef835 */
[----:B------:R-:W-:Y:S01]  /*15730*/  LOP3.LUT R45, R45, 0xff0000, R24, 0xf8, !PT ;  /* 0x00ff00002d2d7812 */ /* 0x000fe200078ef818 */
[----:B------:R-:W-:Y:S01]  /*15740*/  IMAD.U32 R49, R49, 0x10000, RZ ;  /* 0x0001000031317824 */ /* 0x000fe200078e00ff */
[----:B------:R-:W-:-:S02]  /*15750*/  LOP3.LUT R21, R46, 0xff0000, R21, 0xf8, !PT ;  /* 0x00ff00002e157812 */ /* 0x000fc400078ef815 */
[----:B------:R-:W-:Y:S02]  /*15760*/  LOP3.LUT R47, R47, 0xff0000, R26, 0xf8, !PT ;  /* 0x00ff00002f2f7812 */ /* 0x000fe400078ef81a */
[----:B------:R-:W-:Y:S02]  /*15770*/  LOP3.LUT R55, R55, 0xff000000, R5, 0xf8, !PT ;  /* 0xff00000037377812 */ /* 0x000fe400078ef805 */
[----:B------:R-:W-:Y:S02]  /*15780*/  SHF.R.U32.HI R59, RZ, 0x10, R7 ;  /* 0x00000010ff3b7819 */ /* 0x000fe40000011607 */
[----:B------:R-:W-:Y:S02]  /*15790*/  LOP3.LUT R45, R45, 0xff000000, R24, 0xf8, !PT ;  /* 0xff0000002d2d7812 */ /* 0x000fe400078ef818 */
[----:B------:R-:W-:Y:S01]  /*157a0*/  LOP3.LUT R49, R20, 0xff0000, R49, 0xf8, !PT ;  /* 0x00ff000014317812 */ /* 0x000fe200078ef831 */
[----:B------:R-:W-:Y:S01]  /*157b0*/  IMAD.U32 R59, R59, 0x10000, RZ ;  /* 0x000100003b3b7824 */ /* 0x000fe200078e00ff */
[----:B------:R-:W-:-:S02]  /*157c0*/  LOP3.LUT R24, R21, 0xff000000, R25, 0xf8, !PT ;  /* 0xff00000015187812 */ /* 0x000fc400078ef819 */
[----:B------:R-:W-:Y:S02]  /*157d0*/  LOP3.LUT R21, R57, 0xff0000, R6, 0xf8, !PT ;  /* 0x00ff000039157812 */ /* 0x000fe400078ef806 */
[----:B------:R-:W-:Y:S02]  /*157e0*/  LOP3.LUT R20, R47, 0xff000000, R26, 0xf8, !PT ;  /* 0xff0000002f147812 */ /* 0x000fe400078ef81a */
[----:B------:R-:W-:Y:S02]  /*157f0*/  F2FP.F16.E4M3.UNPACK_B R54, R55 ;  /* 0x00000037ff36723e */ /* 0x000fe400020006ff */
[----:B0-----:R-:W-:Y:S02]  /*15800*/  F2FP.F16.E4M3.UNPACK_B R26, R41 ;  /* 0x00000029ff1a723e */ /* 0x001fe400020006ff */
[----:B------:R-:W-:Y:S02]  /*15810*/  LOP3.LUT R53, R49, 0xff000000, R27, 0xf8, !PT ;  /* 0xff00000031357812 */ /* 0x000fe400078ef81b */
[----:B------:R-:W-:-:S02]  /*15820*/  LOP3.LUT R51, R51, 0xff0000, R4, 0xf8, !PT ;  /* 0x00ff000033337812 */ /* 0x000fc400078ef804 */
[----:B------:R-:W-:Y:S01]  /*15830*/  LOP3.LUT R5, R21, 0xff000000, R6, 0xf8, !PT ;  /* 0xff00000015057812 */ /* 0x000fe200078ef806 */
[--C-:B------:R-:W-:Y:S01]  /*15840*/  HADD2.F32 R6, -RZ, R26.reuse.H0_H0 ;  /* 0x2000001aff067230 */ /* 0x100fe20000004100 */
[----:B------:R-:W-:Y:S01]  /*15850*/  F2FP.F16.E4M3.UNPACK_B R27, R24 ;  /* 0x00000018ff1b723e */ /* 0x000fe200020006ff */
[----:B------:R-:W-:Y:S01]  /*15860*/  HADD2.F32 R26, -RZ, R26.H1_H1 ;  /* 0x3000001aff1a7230 */ /* 0x000fe20000004100 */
[----:B------:R-:W-:Y:S02]  /*15870*/  LOP3.LUT R59, R52, 0xff0000, R59, 0xf8, !PT ;  /* 0x00ff0000343b7812 */ /* 0x000fe400078ef83b */
[----:B------:R-:W-:Y:S02]  /*15880*/  LOP3.LUT R57, R51, 0xff000000, R4, 0xf8, !PT ;  /* 0xff00000033397812 */ /* 0x000fe400078ef804 */
[-C--:B------:R-:W-:Y:S02]  /*15890*/  F2FP.F16.E4M3.UNPACK_B R51, R43.reuse ;  /* 0x0000002bff33723e */ /* 0x080fe400020006ff */
[----:B------:R-:W-:-:S02]  /*158a0*/  F2FP.F16.E4M3.UNPACK_B R52, R43.H1 ;  /* 0x0000002bff34723e */ /* 0x000fc400030006ff */
[-C--:B------:R-:W-:Y:S02]  /*158b0*/  F2FP.F16.E4M3.UNPACK_B R43, R40.reuse ;  /* 0x00000028ff2b723e */ /* 0x080fe400020006ff */
[----:B------:R-:W-:Y:S02]  /*158c0*/  F2FP.F16.E4M3.UNPACK_B R50, R40.H1 ;  /* 0x00000028ff32723e */ /* 0x000fe400030006ff */
[----:B------:R-:W-:Y:S02]  /*158d0*/  F2FP.F16.E4M3.UNPACK_B R41, R41.H1 ;  /* 0x00000029ff29723e */ /* 0x000fe400030006ff */
[----:B------:R-:W-:Y:S02]  /*158e0*/  F2FP.F16.E4M3.UNPACK_B R55, R55.H1 ;  /* 0x00000037ff37723e */ /* 0x000fe400030006ff */
[----:B------:R-:W-:Y:S01]  /*158f0*/  LOP3.LUT R58, R59, 0xff000000, R7, 0xf8, !PT ;  /* 0xff0000003b3a7812 */ /* 0x000fe200078ef807 */
[----:B------:R-:W-:Y:S01]  /*15900*/  HADD2.F32 R59, -RZ, R54.H1_H1 ;  /* 0x30000036ff3b7230 */ /* 0x000fe20000004100 */
[----:B------:R-:W-:-:S02]  /*15910*/  F2FP.F16.E4M3.UNPACK_B R7, R42 ;  /* 0x0000002aff07723e */ /* 0x000fc400020006ff */
[----:B------:R-:W-:Y:S02]  /*15920*/  F2FP.F16.E4M3.UNPACK_B R42, R42.H1 ;  /* 0x0000002aff2a723e */ /* 0x000fe400030006ff */
[----:B------:R-:W-:Y:S01]  /*15930*/  FMUL.FTZ R61, R26, R59 ;  /* 0x0000003b1a3d7220 */ /* 0x000fe20000410000 */
[----:B---3--:R-:W0:Y:S02]  /*15940*/  LDS.128 R36, [R68+0x1e200] ;  /* 0x01e2000044247984 */ /* 0x008e240000000c00 */
        /* <DEDUP_REMOVED lines=9> */
[----:B------:R-:W-:Y:S01]  /*159e0*/  F2FP.F16.E4M3.UNPACK_B R37, R37.H1 ;  /* 0x00000025ff25723e */ /* 0x000fe200030006ff */
[----:B------:R-:W-:Y:S01]  /*159f0*/  HADD2.F32 R54, -RZ, R55.H0_H0 ;  /* 0x20000037ff367230 */ /* 0x000fe20000004100 */
[----:B------:R-:W-:Y:S01]  /*15a00*/  F2FP.F16.E4M3.UNPACK_B R4, R38 ;  /* 0x00000026ff04723e */ /* 0x000fe200020006ff */
[-C--:B------:R-:W-:Y:S01]  /*15a10*/  FMUL.FTZ R56, R6, R36.reuse ;  /* 0x0000002406387220 */ /* 0x080fe20000410000 */
[C---:B------:R-:W-:Y:S01]  /*15a20*/  FFMA.FTZ R6, R25.reuse, R36, -R40 ;  /* 0x0000002419067223 */ /* 0x040fe20000010828 */
[----:B------:R-:W-:Y:S01]  /*15a30*/  F2FP.F16.E4M3.UNPACK_B R36, R24.H1 ;  /* 0x00000018ff24723e */ /* 0x000fe200030006ff */
[----:B------:R-:W-:Y:S02]  /*15a40*/  HADD2.F32 R24, -RZ, R21.H1_H1 ;  /* 0x30000015ff187230 */ /* 0x000fe40000004100 */
[----:B------:R-:W-:Y:S01]  /*15a50*/  FFMA.FTZ R25, R25, R39, R56 ;  /* 0x0000002719197223 */ /* 0x000fe20000010038 */
[----:B------:R-:W-:Y:S01]  /*15a60*/  HADD2.F32 R39, -RZ, R27.H1_H1 ;  /* 0x3000001bff277230 */ /* 0x000fe20000004100 */
[----:B------:R-:W-:Y:S01]  /*15a70*/  F2FP.F16.E4M3.UNPACK_B R38, R38.H1 ;  /* 0x00000026ff26723e */ /* 0x000fe200030006ff */
[----:B------:R-:W-:-:S02]  /*15a80*/  HADD2.F32 R21, -RZ, R41.H0_H0 ;  /* 0x20000029ff157230 */ /* 0x000fc40000004100 */
[--C-:B------:R-:W-:Y:S02]  /*15a90*/  HADD2.F32 R40, -RZ, R36.reuse.H0_H0 ;  /* 0x20000024ff287230 */ /* 0x100fe40000004100 */
[-C--:B------:R-:W-:Y:S01]  /*15aa0*/  FMUL.FTZ R26, R26, R39.reuse ;  /* 0x000000271a1a7220 */ /* 0x080fe20000410000 */
[----:B------:R-:W-:Y:S02]  /*15ab0*/  HADD2.F32 R27, -RZ, R37.H0_H0 ;  /* 0x20000025ff1b7230 */ /* 0x000fe40000004100 */
[C---:B------:R-:W-:Y:S01]  /*15ac0*/  FMUL.FTZ R56, R21.reuse, R54 ;  /* 0x0000003615387220 */ /* 0x040fe20000410000 */
[----:B------:R-:W-:Y:S02]  /*15ad0*/  HADD2.F32 R41, -RZ, R41.H1_H1 ;  /* 0x30000029ff297230 */ /* 0x000fe40000004100 */
[-C--:B------:R-:W-:Y:S01]  /*15ae0*/  FMUL.FTZ R63, R21, R40.reuse ;  /* 0x00000028153f7220 */ /* 0x080fe20000410000 */
        /* <DEDUP_REMOVED lines=8> */
[----:B------:R-:W-:-:S02]  /*15b70*/  HADD2.F32 R56, -RZ, R55.H1_H1 ;  /* 0x30000037ff387230 */ /* 0x000fc40000004100 */
[----:B------:R-:W-:Y:S02]  /*15b80*/  HADD2.F32 R36, -RZ, R37.H1_H1 ;  /* 0x30000025ff247230 */ /* 0x000fe40000004100 */
[----:B------:R-:W-:Y:S02]  /*15b90*/  HADD2.F32 R60, -RZ, R59.H0_H0 ;  /* 0x2000003bff3c7230 */ /* 0x000fe40000004100 */
[C---:B------:R-:W-:Y:S01]  /*15ba0*/  FMUL.FTZ R61, R41.reuse, R56 ;  /* 0x00000038293d7220 */ /* 0x040fe20000410000 */
[----:B------:R-:W-:Y:S02]  /*15bb0*/  HADD2.F32 R37, -RZ, R51.H0_H0 ;  /* 0x20000033ff257230 */ /* 0x000fe40000004100 */
[----:B------:R-:W-:Y:S01]  /*15bc0*/  FMUL.FTZ R41, R41, R39 ;  /* 0x0000002729297220 */ /* 0x000fe20000410000 */
[----:B------:R-:W-:Y:S02]  /*15bd0*/  HADD2.F32 R55, -RZ, R54.H0_H0 ;  /* 0x20000036ff377230 */ /* 0x000fe40000004100 */
[----:B------:R-:W-:-:S02]  /*15be0*/  HADD2.F32 R40, -RZ, R48.H0_H0 ;  /* 0x20000030ff287230 */ /* 0x000fc40000004100 */
[CC--:B------:R-:W-:Y:S01]  /*15bf0*/  FMUL.FTZ R63, R37.reuse, R60.reuse ;  /* 0x0000003c253f7220 */ /* 0x0c0fe20000410000 */
[----:B------:R-:W-:Y:S02]  /*15c00*/  HADD2.F32 R59, -RZ, R59.H1_H1 ;  /* 0x3000003bff3b7230 */ /* 0x000fe40000004100 */
[----:B------:R-:W-:Y:S01]  /*15c10*/  FMUL.FTZ R65, R37, R55 ;  /* 0x0000003725417220 */ /* 0x000fe20000410000 */
[----:B------:R-:W-:Y:S01]  /*15c20*/  FFMA.FTZ R37, R36, R39, -R61 ;  /* 0x0000002724257223 */ /* 0x000fe2000001083d */
[C---:B------:R-:W-:Y:S01]  /*15c30*/  FFMA.FTZ R39, R40.reuse, R55, -R63 ;  /* 0x0000003728277223 */ /* 0x040fe2000001083f */
[----:B------:R-:W-:Y:S01]  /*15c40*/  HADD2.F32 R55, -RZ, R54.H1_H1 ;  /* 0x30000036ff377230 */ /* 0x000fe20000004100 */
[----:B------:R-:W-:Y:S01]  /*15c50*/  F2FP.F16.E4M3.UNPACK_B R54, R53.H1 ;  /* 0x00000035ff36723e */ /* 0x000fe200030006ff */
[----:B------:R-:W-:Y:S02]  /*15c60*/  HADD2.F32 R51, -RZ, R51.H1_H1 ;  /* 0x30000033ff337230 */ /* 0x000fe40000004100 */
[----:B------:R-:W-:Y:S01]  /*15c70*/  FFMA.FTZ R40, R40, R60, R65 ;  /* 0x0000003c28287223 */ /* 0x000fe20000010041 */
[----:B------:R-:W-:-:S02]  /*15c80*/  HADD2.F32 R48, -RZ, R48.H1_H1 ;  /* 0x30000030ff307230 */ /* 0x000fc40000004100 */
[----:B------:R-:W-:Y:S01]  /*15c90*/  FFMA.FTZ R36, R36, R56, R41 ;  /* 0x0000003824247223 */ /* 0x000fe20000010029 */
[----:B------:R-:W-:Y:S02]  /*15ca0*/  HADD2.F32 R60, -RZ, R58.H0_H0 ;  /* 0x2000003aff3c7230 */ /* 0x000fe40000004100 */
[C---:B------:R-:W-:Y:S01]  /*15cb0*/  FMUL.FTZ R61, R51.reuse, R59 ;  /* 0x0000003b333d7220 */ /* 0x040fe20000410000 */
[----:B------:R-:W-:Y:S02]  /*15cc0*/  HADD2.F32 R53, -RZ, R52.H0_H0 ;  /* 0x20000034ff357230 */ /* 0x000fe40000004100 */
[-C--:B------:R-:W-:Y:S01]  /*15cd0*/  FMUL.FTZ R64, R51, R55.reuse ;  /* 0x0000003733407220 */ /* 0x080fe20000410000 */
[----:B------:R-:W-:Y:S02]  /*15ce0*/  HADD2.F32 R56, -RZ, R54.H0_H0 ;  /* 0x20000036ff387230 */ /* 0x000fe40000004100 */
[----:B------:R-:W-:Y:S01]  /*15cf0*/  FFMA.FTZ R62, R48, R55, -R61 ;  /* 0x00000037303e7223 */ /* 0x000fe2000001083d */
[----:B------:R-:W-:-:S02]  /*15d00*/  HADD2.F32 R41, -RZ, R49.H0_H0 ;  /* 0x20000031ff297230 */ /* 0x000fc40000004100 */
[C---:B------:R-:W-:Y:S01]  /*15d10*/  FMUL.FTZ R66, R53.reuse, R60 ;  /* 0x0000003c35427220 */ /* 0x040fe20000410000 */
[----:B------:R-:W-:Y:S01]  /*15d20*/  F2FP.F16.E4M3.UNPACK_B R55, R57.H1 ;  /* 0x00000039ff37723e */ /* 0x000fe200030006ff */
[-C--:B------:R-:W-:Y:S01]  /*15d30*/  FMUL.FTZ R53, R53, R56.reuse ;  /* 0x0000003835357220 */ /* 0x080fe20000410000 */
[----:B------:R-:W-:Y:S01]  /*15d40*/  HADD2.F32 R58, -RZ, R58.H1_H1 ;  /* 0x3000003aff3a7230 */ /* 0x000fe20000004100 */
[----:B------:R-:W-:Y:S01]  /*15d50*/  F2FP.F16.E4M3.UNPACK_B R51, R45.H1 ;  /* 0x0000002dff33723e */ /* 0x000fe200030006ff */
[----:B------:R-:W-:Y:S02]  /*15d60*/  HADD2.F32 R52, -RZ, R52.H1_H1 ;  /* 0x30000034ff347230 */ /* 0x000fe40000004100 */
[----:B------:R-:W-:Y:S01]  /*15d70*/  FFMA.FTZ R61, R48, R59, R64 ;  /* 0x0000003b303d7223 */ /* 0x000fe20000010040 */
[C---:B------:R-:W-:Y:S01]  /*15d80*/  FFMA.FTZ R66, R41.reuse, R56, -R66 ;  /* 0x0000003829427223 */ /* 0x040fe20000010842 */
[----:B------:R-:W-:Y:S01]  /*15d90*/  FFMA.FTZ R63, R41, R60, R53 ;  /* 0x0000003c293f7223 */ /* 0x000fe20000010035 */
[----:B------:R-:W-:-:S02]  /*15da0*/  HADD2.F32 R54, -RZ, R54.H1_H1 ;  /* 0x30000036ff367230 */ /* 0x000fc40000004100 */
[C---:B------:R-:W-:Y:S01]  /*15db0*/  FMUL.FTZ R60, R52.reuse, R58 ;  /* 0x0000003a343c7220 */ /* 0x040fe20000410000 */
[----:B------:R-:W-:Y:S01]  /*15dc0*/  HADD2.F32 R49, -RZ, R49.H1_H1 ;  /* 0x30000031ff317230 */ /* 0x000fe20000004100 */
[----:B------:R-:W-:Y:S01]  /*15dd0*/  F2FP.F16.E4M3.UNPACK_B R57, R57 ;  /* 0x00000039ff39723e */ /* 0x000fe200020006ff */
[----:B------:R-:W-:Y:S02]  /*15de0*/  HADD2.F32 R56, -RZ, R55.H0_H0 ;  /* 0x20000037ff387230 */ /* 0x000fe40000004100 */
[-C--:B------:R-:W-:Y:S01]  /*15df0*/  FMUL.FTZ R67, R52, R54.reuse ;  /* 0x0000003634437220 */ /* 0x080fe20000410000 */
[----:B------:R-:W-:Y:S02]  /*15e00*/  HADD2.F32 R48, -RZ, R50.H0_H0 ;  /* 0x20000032ff307230 */ /* 0x000fe40000004100 */
[C---:B------:R-:W-:Y:S01]  /*15e10*/  FFMA.FTZ R65, R49.reuse, R54, -R60 ;  /* 0x0000003631417223 */ /* 0x040fe2000001083c */
[----:B------:R-:W-:Y:S02]  /*15e20*/  HADD2.F32 R53, -RZ, R51.H0_H0 ;  /* 0x20000033ff357230 */ /* 0x000fe40000004100 */
[----:B------:R-:W-:Y:S01]  /*15e30*/  FFMA.FTZ R64, R49, R58, R67 ;  /* 0x0000003a31407223 */ /* 0x000fe20000010043 */
[----:B------:R-:W-:-:S02]  /*15e40*/  HADD2.F32 R55, -RZ, R55.H1_H1 ;  /* 0x30000037ff377230 */ /* 0x000fc40000004100 */
[C---:B------:R-:W-:Y:S01]  /*15e50*/  FMUL.FTZ R52, R48.reuse, R56 ;  /* 0x0000003830347220 */ /* 0x040fe20000410000 */
[----:B------:R-:W-:Y:S02]  /*15e60*/  HADD2.F32 R50, -RZ, R50.H1_H1 ;  /* 0x30000032ff327230 */ /* 0x000fe40000004100 */
[----:B------:R-:W-:Y:S01]  /*15e70*/  FMUL.FTZ R59, R48, R53 ;  /* 0x00000035303b7220 */ /* 0x000fe20000410000 */
[----:B------:R-:W-:Y:S01]  /*15e80*/  HADD2.F32 R51, -RZ, R51.H1_H1 ;  /* 0x30000033ff337230 */ /* 0x000fe20000004100 */
[----:B------:R-:W-:Y:S01]  /*15e90*/  F2FP.F16.E4M3.UNPACK_B R48, R45 ;  /* 0x0000002dff30723e */ /* 0x000fe200020006ff */
[--C-:B------:R-:W-:Y:S02]  /*15ea0*/  HADD2.F32 R41, -RZ, R47.reuse.H0_H0 ;  /* 0x2000002fff297230 */ /* 0x100fe40000004100 */
[C---:B------:R-:W-:Y:S01]  /*15eb0*/  FMUL.FTZ R54, R50.reuse, R55 ;  /* 0x0000003732367220 */ /* 0x040fe20000410000 */
[----:B------:R-:W-:Y:S02]  /*15ec0*/  HADD2.F32 R47, -RZ, R47.H1_H1 ;  /* 0x3000002fff2f7230 */ /* 0x000fe40000004100 */
[----:B------:R-:W-:Y:S01]  /*15ed0*/  FMUL.FTZ R50, R50, R51 ;  /* 0x0000003332327220 */ /* 0x000fe20000410000 */
[----:B------:R-:W-:-:S02]  /*15ee0*/  HADD2.F32 R45, -RZ, R43.H0_H0 ;  /* 0x2000002bff2d7230 */ /* 0x000fc40000004100 */
[----:B------:R-:W-:Y:S01]  /*15ef0*/  FFMA.FTZ R53, R41, R53, -R52 ;  /* 0x0000003529357223 */ /* 0x000fe20000010834 */
[--C-:B------:R-:W-:Y:S02]  /*15f00*/  HADD2.F32 R52, -RZ, R57.reuse.H0_H0 ;  /* 0x20000039ff347230 */ /* 0x100fe40000004100 */
[----:B------:R-:W-:Y:S01]  /*15f10*/  FFMA.FTZ R60, R47, R55, R50 ;  /* 0x000000372f3c7223 */ /* 0x000fe20000010032 */
[----:B------:R-:W-:Y:S02]  /*15f20*/  HADD2.F32 R50, -RZ, R48.H0_H0 ;  /* 0x20000030ff327230 */ /* 0x000fe40000004100 */
[----:B------:R-:W-:Y:S01]  /*15f30*/  FFMA.FTZ R59, R41, R56, R59 ;  /* 0x00000038293b7223 */ /* 0x000fe2000001003b */
[----:B------:R-:W-:Y:S01]  /*15f40*/  FFMA.FTZ R58, R47, R51, -R54 ;  /* 0x000000332f3a7223 */ /* 0x000fe20000010836 */
        /* <DEDUP_REMOVED lines=13> */
[----:B------:R-:W-:-:S02]  /*16020*/  HADD2.F32 R43, -RZ, R42.H0_H0 ;  /* 0x2000002aff2b7230 */ /* 0x000fc40000004100 */
[C---:B------:R-:W-:Y:S01]  /*16030*/  FFMA.FTZ R49, R46.reuse, R48, -R45 ;  /* 0x000000302e317223 */ /* 0x040fe2000001082d */
[----:B------:R-:W-:Y:S02]  /*16040*/  HADD2.F32 R48, -RZ, R47.H0_H0 ;  /* 0x2000002fff307230 */ /* 0x000fe40000004100 */
        /* <DEDUP_REMOVED lines=51> */
.L_x_5619:
[----:B------:R-:W-:Y:S05]  /*16380*/  BSYNC B1 ;  /* 0x0000000000017941 */ /* 0x000fea0003800000 */
.L_x_5618:
[----:B------:R-:W-:Y:S04]  /*16390*/  BSSY B1, `(.L_x_5620) ;  /* 0x0000105000017945 */ /* 0x000fe80003800000 */
[----:B------:R-:W-:Y:S05]  /*163a0*/  @P1 BRA `(.L_x_5621) ;  /* 0x00000010000c1947 */ /* 0x000fea0003800000 */
[----:B------:R-:W3:Y:S01]  /*163b0*/  LDL R59, [R1+0x68] ;  /* 0x00006800013b7983 */ /* 0x000ee20000100800 */
[----:B-1---5:R-:W-:Y:S02]  /*163c0*/  IADD3 R4, R22, R225, RZ ;  /* 0x000000e116047210 */ /* 0x022fe40007ffe0ff */
[----:B------:R-:W-:Y:S02]  /*163d0*/  SHF.R.U32.HI R0, RZ, 0x8, R28 ;  /* 0x00000008ff007819 */ /* 0x000fe4000001161c */
[----:B------:R-:W-:Y:S02]  /*163e0*/  SHF.R.S32.HI R5, RZ, 0x1f, R4 ;  /* 0x0000001fff057819 */ /* 0x000fe40000011404 */
[----:B--2---:R-:W-:Y:S02]  /*163f0*/  LOP3.LUT R21, R31, 0xff, RZ, 0xc0, !PT ;  /* 0x000000ff1f157812 */ /* 0x004fe400078ec0ff */
[----:B------:R-:W-:Y:S02]  /*16400*/  LEA.HI R4, R5, R4, RZ, 0x4 ;  /* 0x0000000405047211 */ /* 0x000fe400078f20ff */
[----:B------:R-:W-:-:S02]  /*16410*/  LOP3.LUT R5, R28, 0xff, RZ, 0xc0, !PT ;  /* 0x000000ff1c057812 */ /* 0x000fc400078ec0ff */
[----:B------:R-:W-:Y:S02]  /*16420*/  SHF.R.S32.HI R20, RZ, 0x4, R4 ;  /* 0x00000004ff147819 */ /* 0x000fe40000011404 */
[----:B------:R-:W-:Y:S02]  /*16430*/  LOP3.LUT R4, R0, 0xff, RZ, 0xc0, !PT ;  /* 0x000000ff00047812 */ /* 0x000fe400078ec0ff */
[----:B------:R-:W-:Y:S02]  /*16440*/  LEA.HI R0, R3, R20, RZ, 0x1c ;  /* 0x0000001403007211 */ /* 0x000fe400078fe0ff */
[----:B------:R-:W-:Y:S02]  /*16450*/  PRMT R37, R4, 0x7604, R5 ;  /* 0x0000760404257816 */ /* 0x000fe40000000005 */
[----:B------:R-:W-:Y:S02]  /*16460*/  SHF.R.S32.HI R5, RZ, 0x1f, R0 ;  /* 0x0000001fff057819 */ /* 0x000fe40000011400 */
[----:B------:R-:W-:-:S02]  /*16470*/  SHF.R.U32.HI R20, RZ, 0x8, R31 ;  /* 0x00000008ff147819 */ /* 0x000fc4000001161f */
[----:B------:R-:W-:Y:S01]  /*16480*/  LEA.HI R4, R5, R0, RZ, 0x2 ;  /* 0x0000000005047211 */ /* 0x000fe200078f10ff */
[----:B------:R-:W-:Y:S01]  /*16490*/  IMAD.SHL.U32 R5, R0, 0x10, RZ ;  /* 0x0000001000057824 */ /* 0x000fe200078e00ff */
[----:B------:R-:W-:Y:S02]  /*164a0*/  LOP3.LUT R20, R20, 0xff, RZ, 0xc0, !PT ;  /* 0x000000ff14147812 */ /* 0x000fe400078ec0ff */
[----:B------:R-:W-:Y:S01]  /*164b0*/  SHF.R.U32.HI R24, RZ, 0x8, R8 ;  /* 0x00000008ff187819 */ /* 0x000fe20000011608 */
[----:B------:R-:W-:Y:S01]  /*164c0*/  IMAD.SHL.U32 R4, R4, 0x800, RZ ;  /* 0x0000080004047824 */ /* 0x000fe200078e00ff */
[----:B------:R-:W-:Y:S02]  /*164d0*/  LOP3.LUT R0, R230, 0x30, R5, 0xf8, !PT ;  /* 0x00000030e6007812 */ /* 0x000fe400078ef805 */
[----:B0-----:R-:W-:Y:S02]  /*164e0*/  PRMT R41, R20, 0x7604, R21 ;  /* 0x0000760414297816 */ /* 0x001fe40000000015 */
[----:B------:R-:W-:-:S02]  /*164f0*/  LOP3.LUT R0, R0, R231, RZ, 0x3c, !PT ;  /* 0x000000e700007212 */ /* 0x000fc400078e3cff */
[----:B------:R-:W-:Y:S02]  /*16500*/  LOP3.LUT R5, R4, 0xffffe000, RZ, 0xc0, !PT ;  /* 0xffffe00004057812 */ /* 0x000fe400078ec0ff */
[----:B------:R-:W-:Y:S02]  /*16510*/  SHF.R.U32.HI R6, RZ, 0x8, R29 ;  /* 0x00000008ff067819 */ /* 0x000fe4000001161d */
        /* <DEDUP_REMOVED lines=49> */
[----:B------:R-:W-:Y:S02]  /*16830*/  LOP3.LUT R21, R21, 0xff000000, R29, 0xf8, !PT ;  /* 0xff00000015157812 */ /* 0x000fe400078ef81d */
[----:B------:R-:W-:Y:S02]  /*16840*/  PRMT R51, R38, 0x7054, R47 ;  /* 0x0000705426337816 */ /* 0x000fe4000000002f */
[----:B------:R-:W-:Y:S02]  /*16850*/  LOP3.LUT R47, R43, 0xff000000, R8, 0xf8, !PT ;  /* 0xff0000002b2f7812 */ /* 0x000fe400078ef808 */
[----:B------:R-:W-:Y:S02]  /*16860*/  LOP3.LUT R53, R53, 0xff000000, R11, 0xf8, !PT ;  /* 0xff00000035357812 */ /* 0x000fe400078ef80b */
[----:B------:R-:W-:Y:S02]  /*16870*/  LOP3.LUT R45, R41, 0xff000000, R31, 0xf8, !PT ;  /* 0xff000000292d7812 */ /* 0x000fe400078ef81f */
[----:B------:R-:W-:-:S02]  /*16880*/  F2FP.F16.E4M3.UNPACK_B R43, R49 ;  /* 0x00000031ff2b723e */ /* 0x000fc400020006ff */
[----:B0-----:R-:W-:Y:S02]  /*16890*/  F2FP.F16.E4M3.UNPACK_B R11, R25 ;  /* 0x00000019ff0b723e */ /* 0x001fe400020006ff */
[----:B------:R-:W-:Y:S01]  /*168a0*/  F2FP.F16.E4M3.UNPACK_B R41, R21 ;  /* 0x00000015ff29723e */ /* 0x000fe200020006ff */
[----:B------:R-:W-:Y:S01]  /*168b0*/  HADD2.F32 R48, -RZ, R43.H0_H0 ;  /* 0x2000002bff307230 */ /* 0x000fe20000004100 */
        /* <DEDUP_REMOVED lines=34> */
[----:B------:R-:W-:Y:S01]  /*16ae0*/  F2FP.F16.E4M3.UNPACK_B R7, R6.H1 ;  /* 0x00000006ff07723e */ /* 0x000fe200030006ff */
[----:B------:R-:W-:Y:S02]  /*16af0*/  HADD2.F32 R21, -RZ, R30.H0_H0 ;  /* 0x2000001eff157230 */ /* 0x000fe40000004100 */
[C---:B------:R-:W-:Y:S01]  /*16b00*/  FMUL.FTZ R50, R10.reuse, R48 ;  /* 0x000000300a327220 */ /* 0x040fe20000410000 */
[----:B------:R-:W-:Y:S02]  /*16b10*/  HADD2.F32 R49, -RZ, R49.H1_H1 ;  /* 0x30000031ff317230 */ /* 0x000fe40000004100 */
[----:B------:R-:W-:Y:S01]  /*16b20*/  FMUL.FTZ R55, R10, R43 ;  /* 0x0000002b0a377220 */ /* 0x000fe20000410000 */
[C---:B------:R-:W-:Y:S01]  /*16b30*/  FFMA.FTZ R10, R24.reuse, R41, -R51 ;  /* 0x00000029180a7223 */ /* 0x040fe20000010833 */
[----:B------:R-:W-:Y:S01]  /*16b40*/  FFMA.FTZ R24, R24, R46, R11 ;  /* 0x0000002e18187223 */ /* 0x000fe2000001000b */
[C---:B------:R-:W-:Y:S01]  /*16b50*/  FFMA.FTZ R11, R21.reuse, R43, -R50 ;  /* 0x0000002b150b7223 */ /* 0x040fe20000010832 */
        /* <DEDUP_REMOVED lines=8> */
[----:B------:R-:W-:Y:S01]  /*16be0*/  F2FP.F16.E4M3.UNPACK_B R6, R26 ;  /* 0x0000001aff06723e */ /* 0x000fe200020006ff */
[----:B------:R-:W-:-:S02]  /*16bf0*/  HADD2.F32 R43, -RZ, R27.H1_H1 ;  /* 0x3000001bff2b7230 */ /* 0x000fc40000004100 */
[C---:B------:R-:W-:Y:S01]  /*16c00*/  FMUL.FTZ R58, R41.reuse, R52 ;  /* 0x00000034293a7220 */ /* 0x040fe20000410000 */
[----:B------:R-:W-:Y:S02]  /*16c10*/  HADD2.F32 R25, -RZ, R25.H1_H1 ;  /* 0x30000019ff197230 */ /* 0x000fe40000004100 */
[----:B------:R-:W-:Y:S01]  /*16c20*/  FMUL.FTZ R41, R41, R48 ;  /* 0x0000003029297220 */ /* 0x000fe20000410000 */
[----:B------:R-:W-:Y:S01]  /*16c30*/  HADD2.F32 R27, -RZ, R31.H0_H0 ;  /* 0x2000001fff1b7230 */ /* 0x000fe20000004100 */
[----:B------:R-:W-:Y:S01]  /*16c40*/  F2FP.F16.E4M3.UNPACK_B R26, R26.H1 ;  /* 0x0000001aff1a723e */ /* 0x000fe200030006ff */
[----:B------:R-:W-:Y:S02]  /*16c50*/  HADD2.F32 R30, -RZ, R30.H1_H1 ;  /* 0x3000001eff1e7230 */ /* 0x000fe40000004100 */
[C---:B------:R-:W-:Y:S01]  /*16c60*/  FMUL.FTZ R51, R25.reuse, R49 ;  /* 0x0000003119337220 */ /* 0x040fe20000410000 */
[----:B------:R-:W-:Y:S01]  /*16c70*/  FMUL.FTZ R56, R25, R43 ;  /* 0x0000002b19387220 */ /* 0x000fe20000410000 */
[C---:B------:R-:W-:Y:S01]  /*16c80*/  FFMA.FTZ R25, R27.reuse, R48, -R58 ;  /* 0x000000301b197223 */ /* 0x040fe2000001083a */
[----:B------:R-:W-:Y:S01]  /*16c90*/  FFMA.FTZ R27, R27, R52, R41 ;  /* 0x000000341b1b7223 */ /* 0x000fe20000010029 */
[----:B------:R-:W-:-:S02]  /*16ca0*/  HADD2.F32 R50, -RZ, R50.H1_H1 ;  /* 0x30000032ff327230 */ /* 0x000fc40000004100 */
[C---:B------:R-:W-:Y:S01]  /*16cb0*/  FFMA.FTZ R54, R30.reuse, R43, -R51 ;  /* 0x0000002b1e367223 */ /* 0x040fe20000010833 */
[----:B------:R-:W-:Y:S02]  /*16cc0*/  HADD2.F32 R39, -RZ, R39.H1_H1 ;  /* 0x30000027ff277230 */ /* 0x000fe40000004100 */
[----:B------:R-:W-:Y:S01]  /*16cd0*/  FFMA.FTZ R56, R30, R49, R56 ;  /* 0x000000311e387223 */ /* 0x000fe20000010038 */
[----:B------:R-:W-:Y:S02]  /*16ce0*/  HADD2.F32 R48, -RZ, R53.H0_H0 ;  /* 0x20000035ff307230 */ /* 0x000fe40000004100 */
[----:B------:R-:W-:Y:S02]  /*16cf0*/  HADD2.F32 R41, -RZ, R40.H0_H0 ;  /* 0x20000028ff297230 */ /* 0x000fe40000004100 */
[----:B------:R-:W-:Y:S01]  /*16d00*/  FMUL.FTZ R52, R39, R50 ;  /* 0x0000003227347220 */ /* 0x000fe20000410000 */
[----:B------:R-:W-:Y:S01]  /*16d10*/  HADD2.F32 R46, -RZ, R46.H1_H1 ;  /* 0x3000002eff2e7230 */ /* 0x000fe20000004100 */
[----:B------:R-:W-:Y:S01]  /*16d20*/  F2FP.SATFINITE.E4M3.F32.PACK_AB_MERGE_C R11, R54, R11, RZ ;  /* 0x0000000b360b723e */ /* 0x000fe200048070ff */
[----:B------:R-:W-:-:S02]  /*16d30*/  HADD2.F32 R43, -RZ, R45.H0_H0 ;  /* 0x2000002dff2b7230 */ /* 0x000fc40000004100 */
[----:B------:R-:W-:Y:S01]  /*16d40*/  FMUL.FTZ R49, R41, R48 ;  /* 0x0000003029317220 */ /* 0x000fe20000410000 */
[----:B------:R-:W-:Y:S02]  /*16d50*/  HADD2.F32 R30, -RZ, R36.H0_H0 ;  /* 0x20000024ff1e7230 */ /* 0x000fe40000004100 */
[----:B------:R-:W-:Y:S01]  /*16d60*/  FMUL.FTZ R39, R39, R46 ;  /* 0x0000002e27277220 */ /* 0x000fe20000410000 */
[----:B------:R-:W-:Y:S02]  /*16d70*/  HADD2.F32 R31, -RZ, R31.H1_H1 ;  /* 0x3000001fff1f7230 */ /* 0x000fe40000004100 */
[-C--:B------:R-:W-:Y:S01]  /*16d80*/  FMUL.FTZ R41, R41, R43.reuse ;  /* 0x0000002b29297220 */ /* 0x080fe20000410000 */
[----:B------:R-:W-:Y:S02]  /*16d90*/  HADD2.F32 R53, -RZ, R53.H1_H1 ;  /* 0x30000035ff357230 */ /* 0x000fe40000004100 */
[----:B------:R-:W-:Y:S01]  /*16da0*/  FFMA.FTZ R55, R30, R43, -R49 ;  /* 0x0000002b1e377223 */ /* 0x000fe20000010831 */
[----:B------:R-:W-:Y:S01]  /*16db0*/  F2FP.F16.E4M3.UNPACK_B R43, R47.H1 ;  /* 0x0000002fff2b723e */ /* 0x000fe200030006ff */
[----:B------:R-:W-:Y:S01]  /*16dc0*/  FFMA.FTZ R58, R31, R50, R39 ;  /* 0x000000321f3a7223 */ /* 0x000fe20000010027 */
[----:B------:R-:W-:Y:S01]  /*16dd0*/  F2FP.F16.E4M3.UNPACK_B R39, R42.H1 ;  /* 0x0000002aff27723e */ /* 0x000fe200030006ff */
[----:B------:R-:W-:-:S02]  /*16de0*/  HADD2.F32 R40, -RZ, R40.H1_H1 ;  /* 0x30000028ff287230 */ /* 0x000fc40000004100 */
[----:B------:R-:W-:Y:S01]  /*16df0*/  FFMA.FTZ R52, R31, R46, -R52 ;  /* 0x0000002e1f347223 */ /* 0x000fe20000010834 */
[----:B------:R-:W-:Y:S02]  /*16e00*/  HADD2.F32 R45, -RZ, R45.H1_H1 ;  /* 0x3000002dff2d7230 */ /* 0x000fe40000004100 */
[----:B------:R-:W-:Y:S01]  /*16e10*/  FFMA.FTZ R57, R30, R48, R41 ;  /* 0x000000301e397223 */ /* 0x000fe20000010029 */
[----:B------:R-:W-:Y:S02]  /*16e20*/  HADD2.F32 R46, -RZ, R43.H0_H0 ;  /* 0x2000002bff2e7230 */ /* 0x000fe40000004100 */
[C---:B------:R-:W-:Y:S01]  /*16e30*/  FMUL.FTZ R51, R40.reuse, R53 ;  /* 0x0000003528337220 */ /* 0x040fe20000410000 */
[----:B------:R-:W-:Y:S02]  /*16e40*/  HADD2.F32 R31, -RZ, R38.H0_H0 ;  /* 0x20000026ff1f7230 */ /* 0x000fe40000004100 */
[----:B------:R-:W-:Y:S01]  /*16e50*/  FMUL.FTZ R40, R40, R45 ;  /* 0x0000002d28287220 */ /* 0x000fe20000410000 */
[----:B------:R-:W-:Y:S01]  /*16e60*/  HADD2.F32 R41, -RZ, R39.H0_H0 ;  /* 0x20000027ff297230 */ /* 0x000fe20000004100 */
[----:B------:R-:W-:Y:S01]  /*16e70*/  F2FP.F16.E4M3.UNPACK_B R47, R47 ;  /* 0x0000002fff2f723e */ /* 0x000fe200020006ff */
[----:B------:R-:W-:-:S02]  /*16e80*/  HADD2.F32 R36, -RZ, R36.H1_H1 ;  /* 0x30000024ff247230 */ /* 0x000fc40000004100 */
[C---:B------:R-:W-:Y:S01]  /*16e90*/  FMUL.FTZ R49, R31.reuse, R46 ;  /* 0x0000002e1f317220 */ /* 0x040fe20000410000 */
[----:B------:R-:W-:Y:S02]  /*16ea0*/  HADD2.F32 R30, -RZ, R29.H0_H0 ;  /* 0x2000001dff1e7230 */ /* 0x000fe40000004100 */
[----:B------:R-:W-:Y:S01]  /*16eb0*/  FMUL.FTZ R31, R31, R41 ;  /* 0x000000291f1f7220 */ /* 0x000fe20000410000 */
[----:B------:R-:W-:Y:S02]  /*16ec0*/  HADD2.F32 R43, -RZ, R43.H1_H1 ;  /* 0x3000002bff2b7230 */ /* 0x000fe40000004100 */
[----:B------:R-:W-:Y:S01]  /*16ed0*/  FFMA.FTZ R62, R36, R53, R40 ;  /* 0x00000035243e7223 */ /* 0x000fe20000010028 */
[----:B------:R-:W-:Y:S02]  /*16ee0*/  HADD2.F32 R38, -RZ, R38.H1_H1 ;  /* 0x30000026ff267230 */ /* 0x000fe40000004100 */
[----:B------:R-:W-:Y:S01]  /*16ef0*/  FFMA.FTZ R49, R30, R41, -R49 ;  /* 0x000000291e317223 */ /* 0x000fe20000010831 */
[----:B------:R-:W-:-:S02]  /*16f00*/  HADD2.F32 R39, -RZ, R39.H1_H1 ;  /* 0x30000027ff277230 */ /* 0x000fc40000004100 */
[----:B------:R-:W-:Y:S01]  /*16f10*/  FFMA.FTZ R60, R36, R45, -R51 ;  /* 0x0000002d243c7223 */ /* 0x000fe20000010833 */
[----:B------:R-:W-:Y:S02]  /*16f20*/  HADD2.F32 R29, -RZ, R29.H1_H1 ;  /* 0x3000001dff1d7230 */ /* 0x000fe40000004100 */
[----:B------:R-:W-:Y:S01]  /*16f30*/  FMUL.FTZ R40, R38, R43 ;  /* 0x0000002b26287220 */ /* 0x000fe20000410000 */
[----:B------:R-:W-:Y:S01]  /*16f40*/  FFMA.FTZ R41, R30, R46, R31 ;  /* 0x0000002e1e297223 */ /* 0x000fe2000001001f */
[----:B------:R-:W-:Y:S01]  /*16f50*/  F2FP.F16.E4M3.UNPACK_B R42, R42 ;  /* 0x0000002aff2a723e */ /* 0x000fe200020006ff */
[-C--:B------:R-:W-:Y:S01]  /*16f60*/  FMUL.FTZ R38, R38, R39.reuse ;  /* 0x0000002726267220 */ /* 0x080fe20000410000 */
[----:B------:R-:W-:Y:S02]  /*16f70*/  HADD2.F32 R36, -RZ, R47.H0_H0 ;  /* 0x2000002fff247230 */ /* 0x000fe40000004100 */
[----:B------:R-:W-:Y:S01]  /*16f80*/  FFMA.FTZ R48, R29, R39, -R40 ;  /* 0x000000271d307223 */ /* 0x000fe20000010828 */
[----:B------:R-:W-:-:S02]  /*16f90*/  HADD2.F32 R30, -RZ, R37.H0_H0 ;  /* 0x20000025ff1e7230 */ /* 0x000fc40000004100 */
[----:B------:R-:W-:Y:S01]  /*16fa0*/  FFMA.FTZ R50, R29, R43, R38 ;  /* 0x0000002b1d327223 */ /* 0x000fe20000010026 */
[----:B------:R-:W-:Y:S01]  /*16fb0*/  HADD2.F32 R31, -RZ, R42.H0_H0 ;  /* 0x2000002aff1f7230 */ /* 0x000fe20000004100 */
[----:B------:R-:W-:Y:S01]  /*16fc0*/  F2FP.SATFINITE.E4M3.F32.PACK_AB_MERGE_C R21, R56, R21, RZ ;  /* 0x000000153815723e */ /* 0x000fe200048070ff */
        /* <DEDUP_REMOVED lines=19> */
[----:B------:R-:W-:-:S02]  /*17100*/  HADD2.F32 R28, -RZ, R7.H0_H0 ;  /* 0x20000007ff1c7230 */ /* 0x000fc40000004100 */
[C---:B------:R-:W-:Y:S01]  /*17110*/  FMUL.FTZ R37, R29.reuse, R36 ;  /* 0x000000241d257220 */ /* 0x040fe20000410000 */
[----:B------:R-:W-:Y:S02]  /*17120*/  HADD2.F32 R30, -RZ, R30.H1_H1 ;  /* 0x3000001eff1e7230 */ /* 0x000fe40000004100 */
[-C--:B------:R-:W-:Y:S01]  /*17130*/  FMUL.FTZ R29, R29, R31.reuse ;  /* 0x0000001f1d1d7220 */ /* 0x080fe20000410000 */
[----:B------:R-:W-:Y:S02]  /*17140*/  HADD2.F32 R38, -RZ, R38.H1_H1 ;  /* 0x30000026ff267230 */ /* 0x000fe40000004100 */
[C---:B------:R-:W-:Y:S01]  /*17150*/  FFMA.FTZ R45, R28.reuse, R31, -R37 ;  /* 0x0000001f1c2d7223 */ /* 0x040fe20000010825 */
[----:B------:R-:W-:Y:S01]  /*17160*/  HADD2.F32 R26, -RZ, R26.H1_H1 ;  /* 0x3000001aff1a7230 */ /* 0x000fe20000004100 */
[----:B------:R-:W-:Y:S01]  /*17170*/  F2FP.F16.E4M3.UNPACK_B R8, R8 ;  /* 0x00000008ff08723e */ /* 0x000fe200020006ff */
[----:B------:R-:W-:Y:S02]  /*17180*/  HADD2.F32 R7, -RZ, R7.H1_H1 ;  /* 0x30000007ff077230 */ /* 0x000fe40000004100 */
[----:B------:R-:W-:Y:S01]  /*17190*/  FFMA.FTZ R28, R28, R36, R29 ;  /* 0x000000241c1c7223 */ /* 0x000fe2000001001d */
[----:B------:R-:W-:-:S02]  /*171a0*/  HADD2.F32 R29, -RZ, R20.H1_H1 ;  /* 0x30000014ff1d7230 */ /* 0x000fc40000004100 */
[C---:B------:R-:W-:Y:S01]  /*171b0*/  FMUL.FTZ R46, R26.reuse, R38 ;  /* 0x000000261a2e7220 */ /* 0x040fe20000410000 */
[-C--:B------:R-:W-:Y:S01]  /*171c0*/  FMUL.FTZ R31, R26, R30.reuse ;  /* 0x0000001e1a1f7220 */ /* 0x080fe20000410000 */
[----:B------:R-:W-:Y:S01]  /*171d0*/  HADD2.F32 R26, -RZ, R20.H0_H0 ;  /* 0x20000014ff1a7230 */ /* 0x000fe20000004100 */
[----:B------:R-:W-:Y:S01]  /*171e0*/  F2FP.SATFINITE.E4M3.F32.PACK_AB_MERGE_C R57, R62, R57, RZ ;  /* 0x000000393e39723e */ /* 0x000fe200048070ff */
[C---:B------:R-:W-:Y:S01]  /*171f0*/  FFMA.FTZ R46, R7.reuse, R30, -R46 ;  /* 0x0000001e072e7223 */ /* 0x040fe2000001082e */
[----:B------:R-:W-:Y:S01]  /*17200*/  FFMA.FTZ R51, R7, R38, R31 ;  /* 0x0000002607337223 */ /* 0x000fe2000001001f */
[----:B------:R-:W-:Y:S01]  /*17210*/  HADD2.F32 R20, -RZ, R8.H0_H0 ;  /* 0x20000008ff147230 */ /* 0x000fe20000004100 */
[----:B------:R-:W-:Y:S01]  /*17220*/  F2FP.SATFINITE.E4M3.F32.PACK_AB_MERGE_C R5, R10, R5, R11 ;  /* 0x000000050a05723e */ /* 0x000fe2000480700b */
[----:B------:R-:W-:Y:S01]  /*17230*/  HADD2.F32 R7, -RZ, R6.H0_H0 ;  /* 0x20000006ff077230 */ /* 0x000fe20000004100 */
        /* <DEDUP_REMOVED lines=26> */
.L_x_5621:
[----:B------:R-:W-:Y:S05]  /*173e0*/  BSYNC B1 ;  /* 0x0000000000017941 */ /* 0x000fea0003800000 */
.L_x_5620:
[----:B------:R-:W-:Y:S05]  /*173f0*/  @P2 BRA `(.L_x_5602) ;  /* 0x0000000c00ec2947 */ /* 0x000fea0003800000 */
[----:B0-----:R-:W4:Y:S01]  /*17400*/  LDL R51, [R1+0x64] ;  /* 0x0000640001337983 */ /* 0x001f220000100800 */
[----:B-1-3--:R-:W-:Y:S01]  /*17410*/  IMAD.IADD R0, R22, 0x1, R224 ;  /* 0x0000000116007824 */ /* 0x00afe200078e02e0 */
        /* <DEDUP_REMOVED lines=10> */
[----:B--2---:R-:W-:-:S02]  /*174c0*/  PRMT R21, R5, 0x7604, R0 ;  /* 0x0000760405157816 */ /* 0x004fc40000000000 */
        /* <DEDUP_REMOVED lines=16> */
[----:B------:R-:W-:Y:S02]  /*175d0*/  PRMT R29, R8, 0x7604, R7 ;  /* 0x00007604081d7816 */ /* 0x000fe40000000007 */
[----:B------:R-:W-:Y:S01]  /*175e0*/  SHF.R.U32.HI R6, RZ, 0x8, R35 ;  /* 0x00000008ff067819 */ /* 0x000fe20000011623 */
        /* <DEDUP_REMOVED lines=14> */
[----:B------:R-:W-:Y:S01]  /*176d0*/  SHF.R.U32.HI R28, RZ, 0x8, R14 ;  /* 0x00000008ff1c7819 */ /* 0x000fe2000001160e */
[----:B------:R-:W-:Y:S01]  /*176e0*/  IMAD.U32 R31, R31, 0x10000, RZ ;  /* 0x000100001f1f7824 */ /* 0x000fe200078e00ff */
[----:B------:R-:W-:-:S02]  /*176f0*/  SHF.R.U32.HI R3, RZ, 0x10, R33 ;  /* 0x00000010ff037819 */ /* 0x000fc40000011621 */
[----:B------:R-:W-:Y:S02]  /*17700*/  SHF.R.U32.HI R39, RZ, 0x10, R15 ;  /* 0x00000010ff277819 */ /* 0x000fe4000001160f */
[----:B------:R-:W-:Y:S02]  /*17710*/  LOP3.LUT R27, R14, 0xff, RZ, 0xc0, !PT ;  /* 0x000000ff0e1b7812 */ /* 0x000fe400078ec0ff */
[----:B------:R-:W-:Y:S01]  /*17720*/  LOP3.LUT R28, R28, 0xff, RZ, 0xc0, !PT ;  /* 0x000000ff1c1c7812 */ /* 0x000fe200078ec0ff */
[----:B------:R-:W-:Y:S01]  /*17730*/  IMAD.U32 R39, R39, 0x10000, RZ ;  /* 0x0001000027277824 */ /* 0x000fe200078e00ff */
[----:B------:R-:W-:Y:S02]  /*17740*/  SHF.L.U32 R3, R3, 0x10, RZ ;  /* 0x0000001003037819 */ /* 0x000fe400000006ff */
[----:B------:R-:W-:Y:S02]  /*17750*/  LOP3.LUT R31, R26, 0xff0000, R31, 0xf8, !PT ;  /* 0x00ff00001a1f7812 */ /* 0x000fe400078ef81f */
[----:B------:R-:W-:-:S02]  /*17760*/  PRMT R37, R28, 0x7604, R27 ;  /* 0x000076041c257816 */ /* 0x000fc4000000001b */
[----:B------:R-:W-:Y:S02]  /*17770*/  LOP3.LUT R3, R20, 0xff0000, R3, 0xf8, !PT ;  /* 0x00ff000014037812 */ /* 0x000fe400078ef803 */
[----:B------:R-:W-:Y:S02]  /*17780*/  SHF.R.U32.HI R27, RZ, 0x10, R35 ;  /* 0x00000010ff1b7819 */ /* 0x000fe40000011623 */
[----:B------:R-:W-:Y:S02]  /*17790*/  LOP3.LUT R41, R30, 0xff0000, R39, 0xf8, !PT ;  /* 0x00ff00001e297812 */ /* 0x000fe400078ef827 */
[----:B------:R-:W-:Y:S01]  /*177a0*/  LOP3.LUT R25, R25, 0xff0000, R34, 0xf8, !PT ;  /* 0x00ff000019197812 */ /* 0x000fe200078ef822 */
[----:B------:R-:W-:Y:S01]  /*177b0*/  IMAD.U32 R27, R27, 0x10000, RZ ;  /* 0x000100001b1b7824 */ /* 0x000fe200078e00ff */
        /* <DEDUP_REMOVED lines=11> */
[--C-:B------:R-:W-:Y:S01]  /*17870*/  HADD2.F32 R38, -RZ, R34.reuse.H0_H0 ;  /* 0x20000022ff267230 */ /* 0x100fe20000004100 */
[----:B------:R-:W-:Y:S01]  /*17880*/  LOP3.LUT R41, R41, 0xff000000, R15, 0xf8, !PT ;  /* 0xff00000029297812 */ /* 0x000fe200078ef80f */
[----:B------:R-:W-:Y:S01]  /*17890*/  HADD2.F32 R34, -RZ, R34.H1_H1 ;  /* 0x30000022ff227230 */ /* 0x000fe20000004100 */
[----:B------:R-:W-:-:S02]  /*178a0*/  LOP3.LUT R27, R24, 0xff0000, R27, 0xf8, !PT ;  /* 0x00ff0000181b7812 */ /* 0x000fc400078ef81b */
[----:B------:R-:W-:Y:S02]  /*178b0*/  LOP3.LUT R21, R37, 0xff0000, R14, 0xf8, !PT ;  /* 0x00ff000025157812 */ /* 0x000fe400078ef80e */
[----:B------:R-:W-:Y:S02]  /*178c0*/  LOP3.LUT R37, R29, 0xff000000, R12, 0xf8, !PT ;  /* 0xff0000001d257812 */ /* 0x000fe400078ef80c */
[----:B------:R-:W-:Y:S02]  /*178d0*/  LOP3.LUT R35, R27, 0xff000000, R35, 0xf8, !PT ;  /* 0xff0000001b237812 */ /* 0x000fe400078ef823 */
[----:B------:R-:W-:Y:S02]  /*178e0*/  LOP3.LUT R12, R21, 0xff000000, R14, 0xf8, !PT ;  /* 0xff000000150c7812 */ /* 0x000fe400078ef80e */
[-C--:B------:R-:W-:Y:S02]  /*178f0*/  F2FP.F16.E4M3.UNPACK_B R26, R8.reuse ;  /* 0x00000008ff1a723e */ /* 0x080fe400020006ff */
[----:B------:R-:W-:-:S02]  /*17900*/  F2FP.F16.E4M3.UNPACK_B R27, R8.H1 ;  /* 0x00000008ff1b723e */ /* 0x000fc400030006ff */
[----:B------:R-:W-:Y:S02]  /*17910*/  F2FP.F16.E4M3.UNPACK_B R29, R9.H1 ;  /* 0x00000009ff1d723e */ /* 0x000fe400030006ff */
[----:B------:R-:W-:Y:S02]  /*17920*/  F2FP.F16.E4M3.UNPACK_B R39, R39.H1 ;  /* 0x00000027ff27723e */ /* 0x000fe400030006ff */
[----:B------:R-:W-:Y:S02]  /*17930*/  F2FP.F16.E4M3.UNPACK_B R33, R33.H1 ;  /* 0x00000021ff21723e */ /* 0x000fe400030006ff */
[----:B------:R-:W-:Y:S02]  /*17940*/  F2FP.F16.E4M3.UNPACK_B R30, R10.H1 ;  /* 0x0000000aff1e723e */ /* 0x000fe400030006ff */
[-C--:B------:R-:W-:Y:S02]  /*17950*/  F2FP.F16.E4M3.UNPACK_B R31, R11.reuse ;  /* 0x0000000bff1f723e */ /* 0x080fe400020006ff */
[----:B------:R-:W-:Y:S01]  /*17960*/  F2FP.F16.E4M3.UNPACK_B R32, R11.H1 ;  /* 0x0000000bff20723e */ /* 0x000fe200030006ff */
[----:B----4-:R-:W0:Y:S02]  /*17970*/  LDS.128 R4, [R51+0x1e200] ;  /* 0x01e2000033047984 */ /* 0x010e240000000c00 */
        /* <DEDUP_REMOVED lines=9> */
[----:B------:R-:W-:Y:S01]  /*17a10*/  F2FP.F16.E4M3.UNPACK_B R13, R4 ;  /* 0x00000004ff0d723e */ /* 0x000fe200020006ff */
[----:B------:R-:W-:-:S02]  /*17a20*/  HADD2.F32 R15, -RZ, R15.H1_H1 ;  /* 0x3000000fff0f7230 */ /* 0x000fc40000004100 */
[C---:B------:R-:W-:Y:S01]  /*17a30*/  FFMA.FTZ R5, R21.reuse, R38, -R8 ;  /* 0x0000002615057223 */ /* 0x040fe20000010808 */
[----:B------:R-:W-:Y:S01]  /*17a40*/  F2FP.F16.E4M3.UNPACK_B R14, R4.H1 ;  /* 0x00000004ff0e723e */ /* 0x000fe200030006ff */
[----:B------:R-:W-:Y:S01]  /*17a50*/  FFMA.FTZ R9, R21, R42, R9 ;  /* 0x0000002a15097223 */ /* 0x000fe20000010009 */
[----:B------:R-:W-:Y:S01]  /*17a60*/  HADD2.F32 R38, -RZ, R39.H0_H0 ;  /* 0x20000027ff267230 */ /* 0x000fe20000004100 */
[-C--:B------:R-:W-:Y:S01]  /*17a70*/  F2FP.F16.E4M3.UNPACK_B R4, R6.reuse ;  /* 0x00000006ff04723e */ /* 0x080fe200020006ff */
[----:B------:R-:W-:Y:S01]  /*17a80*/  HADD2.F32 R8, -RZ, R29.H0_H0 ;  /* 0x2000001dff087230 */ /* 0x000fe20000004100 */
[----:B------:R-:W-:Y:S01]  /*17a90*/  F2FP.F16.E4M3.UNPACK_B R7, R6.H1 ;  /* 0x00000006ff07723e */ /* 0x000fe200030006ff */
[----:B------:R-:W-:Y:S01]  /*17aa0*/  HADD2.F32 R21, -RZ, R33.H0_H0 ;  /* 0x20000021ff157230 */ /* 0x000fe20000004100 */
[----:B------:R-:W-:Y:S01]  /*17ab0*/  F2FP.F16.E4M3.UNPACK_B R6, R10 ;  /* 0x0000000aff06723e */ /* 0x000fe200020006ff */
[----:B------:R-:W-:Y:S01]  /*17ac0*/  FMUL.FTZ R10, R28, R40 ;  /* 0x000000281c0a7220 */ /* 0x000fe20000410000 */
[----:B------:R-:W-:-:S02]  /*17ad0*/  HADD2.F32 R11, -RZ, R20.H0_H0 ;  /* 0x20000014ff0b7230 */ /* 0x000fc40000004100 */
[----:B------:R-:W-:Y:S01]  /*17ae0*/  FMUL.FTZ R43, R28, R34 ;  /* 0x000000221c2b7220 */ /* 0x000fe20000410000 */
[C---:B------:R-:W-:Y:S01]  /*17af0*/  FMUL.FTZ R28, R8.reuse, R38 ;  /* 0x00000026081c7220 */ /* 0x040fe20000410000 */
[-C--:B------:R-:W-:Y:S01]  /*17b00*/  FMUL.FTZ R45, R8, R21.reuse ;  /* 0x00000015082d7220 */ /* 0x080fe20000410000 */
        /* <DEDUP_REMOVED lines=10> */
[----:B------:R-:W-:-:S02]  /*17bb0*/  HADD2.F32 R28, -RZ, R21.H0_H0 ;  /* 0x20000015ff1c7230 */ /* 0x000fc40000004100 */
[----:B------:R-:W-:Y:S02]  /*17bc0*/  HADD2.F32 R33, -RZ, R33.H1_H1 ;  /* 0x30000021ff217230 */ /* 0x000fe40000004100 */
[C---:B------:R-:W-:Y:S01]  /*17bd0*/  FMUL.FTZ R46, R15.reuse, R38 ;  /* 0x000000260f2e7220 */ /* 0x040fe20000410000 */
[----:B------:R-:W-:Y:S02]  /*17be0*/  HADD2.F32 R39, -RZ, R39.H1_H1 ;  /* 0x30000027ff277230 */ /* 0x000fe40000004100 */
[----:B------:R-:W-:Y:S01]  /*17bf0*/  FMUL.FTZ R15, R15, R28 ;  /* 0x0000001c0f0f7220 */ /* 0x000fe20000410000 */
[----:B------:R-:W-:Y:S02]  /*17c00*/  HADD2.F32 R29, -RZ, R29.H1_H1 ;  /* 0x3000001dff1d7230 */ /* 0x000fe40000004100 */
[----:B------:R-:W-:Y:S02]  /*17c10*/  HADD2.F32 R11, -RZ, R24.H0_H0 ;  /* 0x20000018ff0b7230 */ /* 0x000fe40000004100 */
[----:B------:R-:W-:-:S02]  /*17c20*/  HADD2.F32 R20, -RZ, R20.H1_H1 ;  /* 0x30000014ff147230 */ /* 0x000fc40000004100 */
[C---:B------:R-:W-:Y:S01]  /*17c30*/  FMUL.FTZ R43, R29.reuse, R39 ;  /* 0x000000271d2b7220 */ /* 0x040fe20000410000 */
[-C--:B------:R-:W-:Y:S01]  /*17c40*/  FMUL.FTZ R42, R29, R33.reuse ;  /* 0x000000211d2a7220 */ /* 0x080fe20000410000 */
[C---:B------:R-:W-:Y:S01]  /*17c50*/  FFMA.FTZ R46, R11.reuse, R28, -R46 ;  /* 0x0000001c0b2e7223 */ /* 0x040fe2000001082e */
[----:B------:R-:W-:Y:S01]  /*17c60*/  FFMA.FTZ R38, R11, R38, R15 ;  /* 0x000000260b267223 */ /* 0x000fe2000001000f */
[----:B------:R-:W-:Y:S02]  /*17c70*/  HADD2.F32 R34, -RZ, R34.H1_H1 ;  /* 0x30000022ff227230 */ /* 0x000fe40000004100 */
[C---:B------:R-:W-:Y:S01]  /*17c80*/  FFMA.FTZ R43, R20.reuse, R33, -R43 ;  /* 0x00000021142b7223 */ /* 0x040fe2000001082b */
[----:B------:R-:W-:Y:S02]  /*17c90*/  HADD2.F32 R31, -RZ, R31.H1_H1 ;  /* 0x3000001fff1f7230 */ /* 0x000fe40000004100 */
[----:B------:R-:W-:Y:S01]  /*17ca0*/  FFMA.FTZ R42, R20, R39, R42 ;  /* 0x00000027142a7223 */ /* 0x000fe2000001002a */
[----:B------:R-:W-:-:S02]  /*17cb0*/  HADD2.F32 R28, -RZ, R41.H0_H0 ;  /* 0x20000029ff1c7230 */ /* 0x000fc40000004100 */
[----:B------:R-:W-:Y:S02]  /*17cc0*/  HADD2.F32 R15, -RZ, R32.H0_H0 ;  /* 0x20000020ff0f7230 */ /* 0x000fe40000004100 */
[----:B------:R-:W-:Y:S01]  /*17cd0*/  FMUL.FTZ R29, R31, R34 ;  /* 0x000000221f1d7220 */ /* 0x000fe20000410000 */
[----:B------:R-:W-:Y:S01]  /*17ce0*/  HADD2.F32 R21, -RZ, R21.H1_H1 ;  /* 0x30000015ff157230 */ /* 0x000fe20000004100 */
[----:B------:R-:W-:Y:S01]  /*17cf0*/  F2FP.SATFINITE.E4M3.F32.PACK_AB_MERGE_C R40, R43, R40, RZ ;  /* 0x000000282b28723e */ /* 0x000fe200048070ff */
[----:B------:R-:W-:Y:S02]  /*17d00*/  HADD2.F32 R24, -RZ, R24.H1_H1 ;  /* 0x30000018ff187230 */ /* 0x000fe40000004100 */
[----:B------:R-:W-:Y:S01]  /*17d10*/  FMUL.FTZ R48, R15, R28 ;  /* 0x0000001c0f307220 */ /* 0x000fe20000410000 */
[----:B------:R-:W-:Y:S02]  /*17d20*/  HADD2.F32 R20, -RZ, R35.H0_H0 ;  /* 0x20000023ff147230 */ /* 0x000fe40000004100 */
[----:B------:R-:W-:Y:S01]  /*17d30*/  FMUL.FTZ R31, R31, R21 ;  /* 0x000000151f1f7220 */ /* 0x000fe20000410000 */
[----:B------:R-:W-:-:S02]  /*17d40*/  HADD2.F32 R11, -RZ, R25.H0_H0 ;  /* 0x20000019ff0b7230 */ /* 0x000fc40000004100 */
[C---:B------:R-:W-:Y:S01]  /*17d50*/  FFMA.FTZ R39, R24.reuse, R21, -R29 ;  /* 0x0000001518277223 */ /* 0x040fe2000001081d */
[-C--:B------:R-:W-:Y:S01]  /*17d60*/  F2FP.F16.E4M3.UNPACK_B R21, R37.reuse.H1 ;  /* 0x00000025ff15723e */ /* 0x080fe200030006ff */
[-C--:B------:R-:W-:Y:S01]  /*17d70*/  FMUL.FTZ R15, R15, R20.reuse ;  /* 0x000000140f0f7220 */ /* 0x080fe20000410000 */
[----:B------:R-:W-:Y:S02]  /*17d80*/  HADD2.F32 R35, -RZ, R35.H1_H1 ;  /* 0x30000023ff237230 */ /* 0x000fe40000004100 */
[C---:B------:R-:W-:Y:S01]  /*17d90*/  FFMA.FTZ R48, R11.reuse, R20, -R48 ;  /* 0x000000140b307223 */ /* 0x040fe20000010830 */
[----:B------:R-:W-:Y:S01]  /*17da0*/  F2FP.F16.E4M3.UNPACK_B R20, R36.H1 ;  /* 0x00000024ff14723e */ /* 0x000fe200030006ff */
[----:B------:R-:W-:Y:S01]  /*17db0*/  FFMA.FTZ R49, R11, R28, R15 ;  /* 0x0000001c0b317223 */ /* 0x000fe2000001000f */
[----:B------:R-:W-:Y:S02]  /*17dc0*/  HADD2.F32 R41, -RZ, R41.H1_H1 ;  /* 0x30000029ff297230 */ /* 0x000fe40000004100 */
        /* <DEDUP_REMOVED lines=19> */
[----:B------:R-:W-:Y:S02]  /*17f00*/  HADD2.F32 R14, -RZ, R14.H1_H1 ;  /* 0x3000000eff0e7230 */ /* 0x000fe40000004100 */
[----:B------:R-:W-:Y:S01]  /*17f10*/  FMUL.FTZ R28, R27, R20 ;  /* 0x000000141b1c7220 */ /* 0x000fe20000410000 */
[----:B------:R-:W-:-:S02]  /*17f20*/  HADD2.F32 R24, -RZ, R37.H0_H0 ;  /* 0x20000025ff187230 */ /* 0x000fc40000004100 */
[C---:B------:R-:W-:Y:S01]  /*17f30*/  FFMA.FTZ R35, R25.reuse, R35, -R34 ;  /* 0x0000002319237223 */ /* 0x040fe20000010822 */
[----:B------:R-:W-:Y:S02]  /*17f40*/  HADD2.F32 R15, -RZ, R26.H0_H0 ;  /* 0x2000001aff0f7230 */ /* 0x000fe40000004100 */
[C---:B------:R-:W-:Y:S01]  /*17f50*/  FFMA.FTZ R27, R14.reuse, R20, -R11 ;  /* 0x000000140e1b7223 */ /* 0x040fe2000001080b */
[----:B------:R-:W-:Y:S01]  /*17f60*/  FFMA.FTZ R34, R14, R21, R28 ;  /* 0x000000150e227223 */ /* 0x000fe2000001001c */
        /* <DEDUP_REMOVED lines=22> */
[----:B------:R-:W-:Y:S02]  /*180d0*/  HADD2.F32 R15, -RZ, R11.H1_H1 ;  /* 0x3000000bff0f7230 */ /* 0x000fe40000004100 */
[C---:B------:R-:W-:Y:S01]  /*180e0*/  FMUL.FTZ R24, R14.reuse, R21 ;  /* 0x000000150e187220 */ /* 0x040fe20000410000 */
[----:B------:R-:W-:Y:S02]  /*180f0*/  HADD2.F32 R11, -RZ, R7.H0_H0 ;  /* 0x20000007ff0b7230 */ /* 0x000fe40000004100 */
[----:B------:R-:W-:Y:S01]  /*18100*/  FMUL.FTZ R14, R14, R13 ;  /* 0x0000000d0e0e7220 */ /* 0x000fe20000410000 */
[----:B------:R-:W-:Y:S01]  /*18110*/  HADD2.F32 R20, -RZ, R20.H1_H1 ;  /* 0x30000014ff147230 */ /* 0x000fe20000004100 */
[----:B------:R-:W-:Y:S01]  /*18120*/  F2FP.SATFINITE.E4M3.F32.PACK_AB_MERGE_C R29, R34, R29, RZ ;  /* 0x0000001d221d723e */ /* 0x000fe200048070ff */
[----:B------:R-:W-:-:S02]  /*18130*/  HADD2.F32 R30, -RZ, R30.H1_H1 ;  /* 0x3000001eff1e7230 */ /* 0x000fc40000004100 */
[C---:B------:R-:W-:Y:S01]  /*18140*/  FFMA.FTZ R26, R11.reuse, R13, -R24 ;  /* 0x0000000d0b1a7223 */ /* 0x040fe20000010818 */
[----:B------:R-:W-:Y:S01]  /*18150*/  HADD2.F32 R7, -RZ, R7.H1_H1 ;  /* 0x30000007ff077230 */ /* 0x000fe20000004100 */
[----:B------:R-:W-:Y:S01]  /*18160*/  F2FP.F16.E4M3.UNPACK_B R13, R12 ;  /* 0x0000000cff0d723e */ /* 0x000fe200020006ff */
[----:B------:R-:W-:Y:S01]  /*18170*/  FFMA.FTZ R21, R11, R21, R14 ;  /* 0x000000150b157223 */ /* 0x000fe2000001000e */
[CC--:B------:R-:W-:Y:S01]  /*18180*/  FMUL.FTZ R24, R30.reuse, R20.reuse ;  /* 0x000000141e187220 */ /* 0x0c0fe20000410000 */
[----:B------:R-:W-:Y:S01]  /*18190*/  FMUL.FTZ R33, R30, R15 ;  /* 0x0000000f1e217220 */ /* 0x000fe20000410000 */
[----:B------:R-:W-:Y:S01]  /*181a0*/  HADD2.F32 R12, -RZ, R3.H0_H0 ;  /* 0x20000003ff0c7230 */ /* 0x000fe20000004100 */
[----:B------:R-:W-:Y:S01]  /*181b0*/  F2FP.SATFINITE.E4M3.F32.PACK_AB_MERGE_C R5, R8, R5, R40 ;  /* 0x000000050805723e */ /* 0x000fe20004807028 */
        /* <DEDUP_REMOVED lines=10> */
[----:B------:R-:W-:Y:S02]  /*18260*/  HADD2.F32 R6, -RZ, R6.H1_H1 ;  /* 0x30000006ff067230 */ /* 0x000fe40000004100 */
[----:B------:R-:W-:Y:S01]  /*18270*/  FMUL.FTZ R7, R7, R12 ;  /* 0x0000000c07077220 */ /* 0x000fe20000410000 */
[--C-:B------:R-:W-:Y:S01]  /*18280*/  HADD2.F32 R3, -RZ, R4.reuse.H0_H0 ;  /* 0x20000004ff037230 */ /* 0x100fe20000004100 */
[----:B------:R-:W-:Y:S01]  /*18290*/  F2FP.SATFINITE.E4M3.F32.PACK_AB_MERGE_C R8, R37, R28, R29 ;  /* 0x0000001c2508723e */ /* 0x000fe2000480701d */
        /* <DEDUP_REMOVED lines=17> */
.L_x_5602:
[----:B------:R-:W-:Y:S05]  /*183b0*/  BSYNC B0 ;  /* 0x0000000000007941 */ /* 0x000fea0003800000 */
.L_x_5595:
        /* <DEDUP_REMOVED lines=8> */
.L_x_5593:
[----:B0--3--:R-:W-:-:S05]  /*18440*/  IMAD.U32 R0, RZ, RZ, UR53 ;  /* 0x00000035ff007e24 */ /* 0x009fca000f8e00ff */
[----:B------:R-:W-:-:S13]  /*18450*/  ISETP.NE.AND P1, PT, R0, 0x3, PT ;  /* 0x000000030000780c */ /* 0x000fda0003f25270 */
[----:B------:R-:W-:Y:S05]  /*18460*/  @!P1 BRA `(.L_x_5622) ;  /* 0x0000000000049947 */ /* 0x000fea0003800000 */
[----:B------:R-:W-:Y:S01]  /*18470*/  BPT.TRAP 0x1 ;  /* 0x000000040000795c */ /* 0x000fe20000300000 */
.L_x_5622:
[----:B------:R-:W-:Y:S01]  /*18480*/  IMAD R0, R221, 0x8, R16 ;  /* 0x00000008dd007824 */ /* 0x000fe200078e0210 */
[----:B-12---:R-:W-:-:S04]  /*18490*/  SHF.L.U32 R3, R222, 0x1f, RZ ;  /* 0x0000001fde037819 */ /* 0x006fc800000006ff */
[----:B------:R0:W1:Y:S01]  /*184a0*/  SYNCS.PHASECHK.TRANS64.TRYWAIT P0, [R0+URZ+0x33430], R3 ;  /* 0x03343003000075a7 */ /* 0x000062000800017f */
[----:B------:R-:W-:Y:S05]  /*184b0*/  @!P1 BRA `(.L_x_5623) ;  /* 0x0000000000049947 */ /* 0x000fea0003800000 */
[----:B------:R-:W-:Y:S01]  /*184c0*/  BPT.TRAP 0x1 ;  /* 0x000000040000795c */ /* 0x000fe20000300000 */
.L_x_5623:
[----:B-----5:R-:W2:Y:S02]  /*184d0*/  S2R R4, SR_TID.X ;  /* 0x0000000000047919 */ /* 0x020ea40000002100 */
[----:B--2---:R-:W-:-:S04]  /*184e0*/  LOP3.LUT R4, R4, 0x7f, RZ, 0xc0, !PT ;  /* 0x0000007f04047812 */ /* 0x004fc800078ec0ff */
[----:B------:R-:W-:Y:S01]  /*184f0*/  ISETP.NE.AND P2, PT, R4, RZ, PT ;  /* 0x000000ff0400720c */ /* 0x000fe20003f45270 */
[----:B-1----:R-:W-:-:S12]  /*18500*/  @P0 BRA `(.L_x_5624) ;  /* 0x0000000000080947 */ /* 0x002fd80003800000 */
[----:B------:R-:W1:Y:S02]  /*18510*/  SYNCS.PHASECHK.TRANS64.TRYWAIT P0, [R0+URZ+0x33430], R3 ;  /* 0x03343003000075a7 */ /* 0x000e64000800017f */
[----:B-1----:R-:W-:Y:S05]  /*18520*/  @!P0 BRA `(.L_x_5625) ;  /* 0x000001c800a48947 */ /* 0x002fea0003800000 */
.L_x_5624:
        /* <DEDUP_REMOVED lines=8> */
[----:B------:R-:W2:Y:S01]  /*185b0*/  LDL R109, [R1+0x14] ;  /* 0x00001400016d7983 */ /* 0x000ea20000100800 */
[----:B------:R-:W-:Y:S01]  /*185c0*/  IMAD.MOV.U32 R11, RZ, RZ, -0x7fffffe0 ;  /* 0x80000020ff0b7424 */ /* 0x000fe200078e00ff */
[----:B------:R-:W-:Y:S01]  /*185d0*/  LOP3.LUT R3, R3, 0x3fff, RZ, 0xc0, !PT ;  /* 0x00003fff03037812 */ /* 0x000fe200078ec0ff */
[----:B------:R-:W-:Y:S01]  /*185e0*/  IMAD.MOV.U32 R13, RZ, RZ, -0x7fffffe0 ;  /* 0x80000020ff0d7424 */ /* 0x000fe200078e00ff */
[----:B------:R-:W-:Y:S01]  /*185f0*/  UMOV UR5, 0x80000020 ;  /* 0x8000002000057882 */ /* 0x000fe20000000000 */
[----:B------:R-:W3:Y:S01]  /*18600*/  LDL R106, [R1+0x4] ;  /* 0x00000400016a7983 */ /* 0x000ee20000100800 */
[----:B------:R-:W-:-:S03]  /*18610*/  LOP3.LUT R9, R3, 0x10000, RZ, 0xfc, !PT ;  /* 0x0001000003097812 */ /* 0x000fc600078efcff */
[----:B------:R-:W5:Y:S01]  /*18620*/  LDL R108, [R1] ;  /* 0x00000000016c7983 */ /* 0x000f620000100800 */
[----:B------:R-:W-:Y:S01]  /*18630*/  @!P2 VIADD R0, R0, 0x33440 ;  /* 0x000334400000a836 */ /* 0x000fe20000000000 */
[----:B------:R-:W-:Y:S01]  /*18640*/  ULDC UR56, c[0x0][0x988] ;  /* 0x0002620000387ab9 */ /* 0x000fe20000000800 */
[----:B------:R-:W-:Y:S01]  /*18650*/  IMAD R4, R221, 0x780, R9 ;  /* 0x00000780dd047824 */ /* 0x000fe200078e0209 */
[----:B------:R-:W-:Y:S01]  /*18660*/  R2UR UR27, R5 ;  /* 0x00000000051b72ca */ /* 0x000fe200000e0000 */
[----:B------:R-:W-:Y:S01]  /*18670*/  ULOP3.LUT UR44, UR44, 0x10000, URZ, 0xfc, !UPT ;  /* 0x000100002c2c7892 */ /* 0x000fe2000f8efc3f */
[----:B------:R-:W-:Y:S01]  /*18680*/  R2UR UR11, R11 ;  /* 0x000000000b0b72ca */ /* 0x000fe200000e0000 */
[C---:B------:R-:W-:Y:S01]  /*18690*/  VIADD R10, R4.reuse, 0x100 ;  /* 0x00000100040a7836 */ /* 0x040fe20000000000 */
[C---:B------:R-:W-:Y:S01]  /*186a0*/  R2UR UR26, R4.reuse ;  /* 0x00000000041a72ca */ /* 0x040fe200000e0000 */
[----:B------:R-:W-:Y:S01]  /*186b0*/  UMOV UR9, UR25 ;  /* 0x0000001900097c82 */ /* 0x000fe20008000000 */
[C---:B------:R-:W-:Y:S01]  /*186c0*/  IADD3 R6, R4.reuse, 0x80, RZ ;  /* 0x0000008004067810 */ /* 0x040fe20007ffe0ff */
[----:B------:R-:W-:Y:S01]  /*186d0*/  UMOV UR13, UR25 ;  /* 0x00000019000d7c82 */ /* 0x000fe20008000000 */
[----:B------:R-:W-:Y:S01]  /*186e0*/  UMOV UR24, UR44 ;  /* 0x0000002c00187c82 */ /* 0x000fe20008000000 */
[----:B------:R-:W-:Y:S01]  /*186f0*/  UMOV UR17, UR25 ;  /* 0x0000001900117c82 */ /* 0x000fe20008000000 */
[----:B------:R-:W-:Y:S01]  /*18700*/  VIADD R12, R4, 0x2 ;  /* 0x00000002040c7836 */ /* 0x000fe20000000000 */
[----:B------:R-:W-:Y:S01]  /*18710*/  R2UR UR7, R13 ;  /* 0x000000000d0772ca */ /* 0x000fe200000e0000 */
[----:B------:R-:W-:Y:S01]  /*18720*/  UMOV UR21, UR5 ;  /* 0x0000000500157c82 */ /* 0x000fe20008000000 */
[----:B------:R-:W0:Y:S01]  /*18730*/  LDC R5, c[0x0][0x448] ;  /* 0x00011200ff057b82 */ /* 0x000e220000000800 */
[----:B------:R-:W-:-:S03]  /*18740*/  ULDC UR57, c[0x0][0x988] ;  /* 0x0002620000397ab9 */ /* 0x000fc60000000800 */
[----:B------:R-:W-:Y:S01]  /*18750*/  QGMMA.64x32x32.F32.E4M3.E4M3 R88, gdesc[UR24], RZ, !UPT, gsb0 ;  /* 0x00600000185879f3 */ /* 0x000fe2000c0008ff */
[----:B------:R-:W-:Y:S02]  /*18760*/  R2UR UR26, R6 ;  /* 0x00000000061a72ca */ /* 0x000fe400000e0000 */
[----:B------:R-:W-:Y:S01]  /*18770*/  R2UR UR27, R7 ;  /* 0x00000000071b72ca */ /* 0x000fe200000e0000 */
[----:B------:R-:W-:Y:S02]  /*18780*/  WARPGROUP.DEPBAR.LE gsb0, 0x0 ;  /* 0x00008000000079c5 */ /* 0x000fe40000010000 */
[----:B------:R-:W-:-:S10]  /*18790*/  WARPGROUP.ARRIVE ;  /* 0x00000000000079c5 */ /* 0x000fd40000000000 */
[----:B------:R-:W-:Y:S01]  /*187a0*/  QGMMA.64x32x32.F32.E4M3.E4M3 R72, gdesc[UR24], RZ, !UPT, gsb0 ;  /* 0x00600000184879f3 */ /* 0x000fe2000c0008ff */
[----:B------:R-:W-:Y:S01]  /*187b0*/  R2UR UR10, R10 ;  /* 0x000000000a0a72ca */ /* 0x000fe200000e0000 */
[----:B------:R-:W-:Y:S01]  /*187c0*/  UMOV UR8, UR24 ;  /* 0x0000001800087c82 */ /* 0x000fe20008000000 */
[----:B------:R-:W-:Y:S01]  /*187d0*/  VIADD R6, R4, 0x180 ;  /* 0x0000018004067836 */ /* 0x000fe20000000000 */
[----:B------:R-:W-:Y:S02]  /*187e0*/  WARPGROUP.DEPBAR.LE gsb0, 0x0 ;  /* 0x00008000000079c5 */ /* 0x000fe40000010000 */
[----:B------:R-:W-:-:S08]  /*187f0*/  WARPGROUP.ARRIVE ;  /* 0x00000000000079c5 */ /* 0x000fd00000000000 */
[----:B------:R-:W-:Y:S01]  /*18800*/  QGMMA.64x32x32.F32.E4M3.E4M3 R56, gdesc[UR8], RZ, !UPT, gsb0 ;  /* 0x00600000083879f3 */ /* 0x000fe2000c0008ff */
[----:B------:R-:W-:Y:S01]  /*18810*/  IMAD.MOV.U32 R7, RZ, RZ, -0x7fffffe0 ;  /* 0x80000020ff077424 */ /* 0x000fe200078e00ff */
[----:B------:R-:W-:-:S04]  /*18820*/  R2UR UR14, R6 ;  /* 0x00000000060e72ca */ /* 0x000fc800000e0000 */
[----:B------:R-:W-:Y:S01]  /*18830*/  R2UR UR15, R7 ;  /* 0x00000000070f72ca */ /* 0x000fe200000e0000 */
[----:B------:R-:W-:Y:S01]  /*18840*/  UMOV UR12, UR24 ;  /* 0x00000018000c7c82 */ /* 0x000fe20008000000 */
[----:B------:R-:W-:Y:S02]  /*18850*/  WARPGROUP.DEPBAR.LE gsb0, 0x0 ;  /* 0x00008000000079c5 */ /* 0x000fe40000010000 */
[----:B------:R-:W-:-:S09]  /*18860*/  WARPGROUP.ARRIVE ;  /* 0x00000000000079c5 */ /* 0x000fd20000000000 */
[----:B------:R-:W-:Y:S01]  /*18870*/  QGMMA.64x32x32.F32.E4M3.E4M3 R40, gdesc[UR12], RZ, !UPT, gsb0 ;  /* 0x006000000c2879f3 */ /* 0x000fe2000c0008ff */
[----:B------:R-:W-:Y:S01]  /*18880*/  VIADD R10, R4, 0x200 ;  /* 0x00000200040a7836 */ /* 0x000fe20000000000 */
[----:B------:R-:W-:-:S04]  /*18890*/  MOV R11, 0x80000020 ;  /* 0x80000020000b7802 */ /* 0x000fc80000000f00 */
[----:B------:R-:W-:Y:S02]  /*188a0*/  R2UR UR18, R10 ;  /* 0x000000000a1272ca */ /* 0x000fe400000e0000 */
[----:B------:R-:W-:Y:S01]  /*188b0*/  R2UR UR19, R11 ;  /* 0x000000000b1372ca */ /* 0x000fe200000e0000 */
[----:B------:R-:W-:Y:S01]  /*188c0*/  UMOV UR16, UR24 ;  /* 0x0000001800107c82 */ /* 0x000fe20008000000 */
[----:B------:R-:W-:Y:S02]  /*188d0*/  WARPGROUP.DEPBAR.LE gsb0, 0x0 ;  /* 0x00008000000079c5 */ /* 0x000fe40000010000 */
[----:B------:R-:W-:-:S09]  /*188e0*/  WARPGROUP.ARRIVE ;  /* 0x00000000000079c5 */ /* 0x000fd20000000000 */
[----:B------:R-:W-:Y:S01]  /*188f0*/  QGMMA.64x32x32.F32.E4M3.E4M3 R24, gdesc[UR16], RZ, !UPT, gsb0 ;  /* 0x00600000101879f3 */ /* 0x000fe2000c0008ff */
[----:B------:R-:W-:Y:S01]  /*18900*/  R2UR UR6, R12 ;  /* 0x000000000c0672ca */ /* 0x000fe200000e0000 */
[----:B------:R-:W-:Y:S01]  /*18910*/  UIADD3 UR4, UR44, 0x2, URZ ;  /* 0x000000022c047890 */ /* 0x000fe2000fffe03f */
[----:B------:R-:W-:Y:S01]  /*18920*/  VIADD R6, R4, 0x82 ;  /* 0x0000008204067836 */ /* 0x000fe20000000000 */
[----:B------:R-:W-:Y:S02]  /*18930*/  WARPGROUP.DEPBAR.LE gsb0, 0x0 ;  /* 0x00008000000079c5 */ /* 0x000fe40000010000 */
[----:B------:R-:W-:-:S08]  /*18940*/  WARPGROUP.ARRIVE ;  /* 0x00000000000079c5 */ /* 0x000fd00000000000 */
[----:B------:R-:W-:Y:S01]  /*18950*/  QGMMA.64x32x32.F32.E4M3.E4M3 R88, gdesc[UR4], R88, gsb0 ;  /* 0x00600000045879f3 */ /* 0x000fe20008000858 */
[----:B------:R-:W-:Y:S01]  /*18960*/  IMAD.MOV.U32 R7, RZ, RZ, -0x7fffffe0 ;  /* 0x80000020ff077424 */ /* 0x000fe200078e00ff */
[----:B------:R-:W-:-:S04]  /*18970*/  R2UR UR6, R6 ;  /* 0x00000000060672ca */ /* 0x000fc800000e0000 */
[----:B------:R-:W-:Y:S01]  /*18980*/  R2UR UR7, R7 ;  /* 0x00000000070772ca */ /* 0x000fe200000e0000 */
[----:B------:R-:W-:Y:S02]  /*18990*/  WARPGROUP.DEPBAR.LE gsb0, 0x0 ;  /* 0x00008000000079c5 */ /* 0x000fe40000010000 */
[----:B------:R-:W-:-:S10]  /*189a0*/  WARPGROUP.ARRIVE ;  /* 0x00000000000079c5 */ /* 0x000fd40000000000 */
[----:B------:R-:W-:Y:S01]  /*189b0*/  QGMMA.64x32x32.F32.E4M3.E4M3 R72, gdesc[UR4], R72, gsb0 ;  /* 0x00600000044879f3 */ /* 0x000fe20008000848 */
[----:B------:R-:W-:Y:S02]  /*189c0*/  VIADD R10, R4, 0x102 ;  /* 0x00000102040a7836 */ /* 0x000fe40000000000 */
[----:B------:R-:W-:Y:S01]  /*189d0*/  IMAD.MOV.U32 R11, RZ, RZ, -0x7fffffe0 ;  /* 0x80000020ff0b7424 */ /* 0x000fe200078e00ff */
[----:B------:R-:W-:Y:S01]  /*189e0*/  UMOV UR12, UR4 ;  /* 0x00000004000c7c82 */ /* 0x000fe20008000000 */
[----:B------:R-:W-:Y:S01]  /*189f0*/  UMOV UR13, UR5 ;  /* 0x00000005000d7c82 */ /* 0x000fe20008000000 */
[----:B------:R-:W-:Y:S01]  /*18a00*/  R2UR UR14, R10 ;  /* 0x000000000a0e72ca */ /* 0x000fe200000e0000 */
[C---:B------:R-:W-:Y:S01]  /*18a10*/  VIADD R6, R4.reuse, 0x182 ;  /* 0x0000018204067836 */ /* 0x040fe20000000000 */
[----:B------:R-:W-:Y:S01]  /*18a20*/  R2UR UR15, R11 ;  /* 0x000000000b0f72ca */ /* 0x000fe200000e0000 */
[----:B------:R-:W-:Y:S01]  /*18a30*/  IMAD.MOV.U32 R7, RZ, RZ, -0x7fffffe0 ;  /* 0x80000020ff077424 */ /* 0x000fe200078e00ff */
[----:B------:R-:W-:Y:S01]  /*18a40*/  UMOV UR16, UR4 ;  /* 0x0000000400107c82 */ /* 0x000fe20008000000 */
[----:B------:R-:W-:Y:S01]  /*18a50*/  UMOV UR17, UR5 ;  /* 0x0000000500117c82 */ /* 0x000fe20008000000 */
[----:B------:R-:W-:Y:S01]  /*18a60*/  UMOV UR20, UR4 ;  /* 0x0000000400147c82 */ /* 0x000fe20008000000 */
[----:B------:R-:W-:Y:S01]  /*18a70*/  IMAD.MOV.U32 R13, RZ, RZ, -0x7fffffe0 ;  /* 0x80000020ff0d7424 */ /* 0x000fe200078e00ff */
[----:B------:R-:W-:Y:S01]  /*18a80*/  IADD3 R12, R4, 0x280, RZ ;  /* 0x00000280040c7810 */ /* 0x000fe20007ffe0ff */
[----:B------:R-:W-:Y:S01]  /*18a90*/  UIADD3 UR8, UR44, 0x200, URZ ;  /* 0x000002002c087890 */ /* 0x000fe2000fffe03f */
[----:B------:R-:W-:Y:S01]  /*18aa0*/  UMOV UR9, 0x80000020 ;  /* 0x8000002000097882 */ /* 0x000fe20000000000 */
[----:B0-----:R-:W-:Y:S01]  /*18ab0*/  ISETP.NE.AND P0, PT, R5, 0x1, PT ;  /* 0x000000010500780c */ /* 0x001fe20003f05270 */
[----:B------:R-:W-:Y:S01]  /*18ac0*/  ULDC UR6, c[0x0][0x988] ;  /* 0x0002620000067ab9 */ /* 0x000fe20000000800 */
[----:B------:R-:W-:-:S02]  /*18ad0*/  WARPGROUP.DEPBAR.LE gsb0, 0x0 ;  /* 0x00008000000079c5 */ /* 0x000fc40000010000 */
[----:B------:R-:W-:-:S06]  /*18ae0*/  WARPGROUP.ARRIVE ;  /* 0x00000000000079c5 */ /* 0x000fcc0000000000 */
[----:B------:R-:W-:Y:S01]  /*18af0*/  QGMMA.64x32x32.F32.E4M3.E4M3 R56, gdesc[UR12], R56, gsb0 ;  /* 0x006000000c3879f3 */ /* 0x000fe20008000838 */
[----:B------:R-:W-:Y:S02]  /*18b00*/  R2UR UR18, R6 ;  /* 0x00000000061272ca */ /* 0x000fe400000e0000 */
[----:B------:R-:W-:Y:S01]  /*18b10*/  R2UR UR19, R7 ;  /* 0x00000000071372ca */ /* 0x000fe200000e0000 */
[----:B------:R-:W-:Y:S01]  /*18b20*/  VIADD R10, R4, 0x202 ;  /* 0x00000202040a7836 */ /* 0x000fe20000000000 */
[----:B------:R-:W-:Y:S02]  /*18b30*/  WARPGROUP.DEPBAR.LE gsb0, 0x0 ;  /* 0x00008000000079c5 */ /* 0x000fe40000010000 */
[----:B------:R-:W-:-:S09]  /*18b40*/  WARPGROUP.ARRIVE ;  /* 0x00000000000079c5 */ /* 0x000fd20000000000 */
[----:B------:R-:W-:Y:S01]  /*18b50*/  QGMMA.64x32x32.F32.E4M3.E4M3 R40, gdesc[UR16], R40, gsb0 ;  /* 0x00600000102879f3 */ /* 0x000fe20008000828 */
[----:B------:R-:W-:Y:S01]  /*18b60*/  IMAD.MOV.U32 R11, RZ, RZ, -0x7fffffe0 ;  /* 0x80000020ff0b7424 */ /* 0x000fe200078e00ff */
[----:B------:R-:W-:-:S04]  /*18b70*/  R2UR UR22, R10 ;  /* 0x000000000a1672ca */ /* 0x000fc800000e0000 */
[----:B------:R-:W-:Y:S01]  /*18b80*/  R2UR UR23, R11 ;  /* 0x000000000b1772ca */ /* 0x000fe200000e0000 */
[----:B------:R-:W-:Y:S02]  /*18b90*/  WARPGROUP.DEPBAR.LE gsb0, 0x0 ;  /* 0x00008000000079c5 */ /* 0x000fe40000010000 */
[----:B------:R-:W-:-:S10]  /*18ba0*/  WARPGROUP.ARRIVE ;  /* 0x00000000000079c5 */ /* 0x000fd40000000000 */
        /* <DEDUP_REMOVED lines=13> */
[----:B------:R-:W-:Y:S01]  /*18c80*/  VIADD R10, R4, 0x380 ;  /* 0x00000380040a7836 */ /* 0x000fe20000000000 */
[----:B------:R-:W-:-:S04]  /*18c90*/  MOV R11, 0x80000020 ;  /* 0x80000020000b7802 */ /* 0x000fc80000000f00 */
[----:B------:R-:W-:Y:S02]  /*18ca0*/  R2UR UR18, R10 ;  /* 0x000000000a1272ca */ /* 0x000fe400000e0000 */
[----:B------:R-:W-:Y:S01]  /*18cb0*/  R2UR UR19, R11 ;  /* 0x000000000b1372ca */ /* 0x000fe200000e0000 */
[----:B------:R-:W-:Y:S01]  /*18cc0*/  UMOV UR16, UR8 ;  /* 0x0000000800107c82 */ /* 0x000fe20008000000 */
[----:B------:R-:W-:Y:S01]  /*18cd0*/  UMOV UR17, UR9 ;  /* 0x0000000900117c82 */ /* 0x000fe20008000000 */
[----:B------:R-:W-:Y:S02]  /*18ce0*/  WARPGROUP.DEPBAR.LE gsb0, 0x0 ;  /* 0x00008000000079c5 */ /* 0x000fe40000010000 */
[----:B------:R-:W-:-:S08]  /*18cf0*/  WARPGROUP.ARRIVE ;  /* 0x00000000000079c5 */ /* 0x000fd00000000000 */
[----:B------:R-:W-:Y:S01]  /*18d00*/  QGMMA.64x32x32.F32.E4M3.E4M3 R56, gdesc[UR16], R56, gsb0 ;  /* 0x00600000103879f3 */ /* 0x000fe20008000838 */
[----:B------:R-:W-:Y:S02]  /*18d10*/  VIADD R6, R4, 0x400 ;  /* 0x0000040004067836 */ /* 0x000fe40000000000 */
[----:B------:R-:W-:-:S03]  /*18d20*/  IMAD.MOV.U32 R7, RZ, RZ, -0x7fffffe0 ;  /* 0x80000020ff077424 */ /* 0x000fc600078e00ff */
        /* <DEDUP_REMOVED lines=20> */
[----:B------:R-:W-:Y:S01]  /*18e70*/  UIADD3 UR12, UR44, 0x202, URZ ;  /* 0x000002022c0c7890 */ /* 0x000fe2000fffe03f */
[----:B------:R-:W-:Y:S01]  /*18e80*/  UMOV UR13, 0x80000020 ;  /* 0x80000020000d7882 */ /* 0x000fe20000000000 */
[----:B------:R-:W-:Y:S02]  /*18e90*/  WARPGROUP.DEPBAR.LE gsb0, 0x0 ;  /* 0x00008000000079c5 */ /* 0x000fe40000010000 */
[----:B------:R-:W-:-:S08]  /*18ea0*/  WARPGROUP.ARRIVE ;  /* 0x00000000000079c5 */ /* 0x000fd00000000000 */
[----:B------:R-:W-:Y:S01]  /*18eb0*/  QGMMA.64x32x32.F32.E4M3.E4M3 R88, gdesc[UR12], R88, gsb0 ;  /* 0x006000000c5879f3 */ /* 0x000fe20008000858 */
[----:B------:R-:W-:Y:S01]  /*18ec0*/  VIADD R6, R4, 0x302 ;  /* 0x0000030204067836 */ /* 0x000fe20000000000 */
[----:B------:R-:W-:-:S04]  /*18ed0*/  MOV R7, 0x80000020 ;  /* 0x8000002000077802 */ /* 0x000fc80000000f00 */
[----:B------:R-:W-:Y:S02]  /*18ee0*/  R2UR UR14, R6 ;  /* 0x00000000060e72ca */ /* 0x000fe400000e0000 */
[----:B------:R-:W-:Y:S01]  /*18ef0*/  R2UR UR15, R7 ;  /* 0x00000000070f72ca */ /* 0x000fe200000e0000 */
[----:B------:R-:W-:Y:S02]  /*18f00*/  WARPGROUP.DEPBAR.LE gsb0, 0x0 ;  /* 0x00008000000079c5 */ /* 0x000fe40000010000 */
[----:B------:R-:W-:-:S10]  /*18f10*/  WARPGROUP.ARRIVE ;  /* 0x00000000000079c5 */ /* 0x000fd40000000000 */
        /* <DEDUP_REMOVED lines=37> */
[----:B------:R-:W-:Y:S01]  /*19170*/  IMAD.MOV.U32 R7, RZ, RZ, -0x7fffffe0 ;  /* 0x80000020ff077424 */ /* 0x000fe200078e00ff */
[----:B------:R-:W-:-:S04]  /*19180*/  IADD3 R6, R4, 0x580, RZ ;  /* 0x0000058004067810 */ /* 0x000fc80007ffe0ff */
        /* <DEDUP_REMOVED lines=23> */
[----:B------:R-:W-:Y:S01]  /*19300*/  VIADD R10, R4, 0x700 ;  /* 0x00000700040a7836 */ /* 0x000fe20000000000 */
[----:B------:R-:W-:-:S04]  /*19310*/  MOV R11, 0x80000020 ;  /* 0x80000020000b7802 */ /* 0x000fc80000000f00 */
[----:B------:R-:W-:Y:S02]  /*19320*/  R2UR UR46, R10 ;  /* 0x000000000a2e72ca */ /* 0x000fe400000e0000 */
[----:B------:R-:W-:Y:S01]  /*19330*/  R2UR UR47, R11 ;  /* 0x000000000b2f72ca */ /* 0x000fe200000e0000 */
[----:B------:R-:W-:Y:S01]  /*19340*/  UIADD3 UR20, UR44, 0x402, URZ ;  /* 0x000004022c147890 */ /* 0x000fe2000fffe03f */
[----:B------:R-:W-:Y:S02]  /*19350*/  UMOV UR45, UR17 ;  /* 0x00000011002d7c82 */ /* 0x000fe40008000000 */
[----:B------:R-:W-:Y:S01]  /*19360*/  UMOV UR44, UR16 ;  /* 0x00000010002c7c82 */ /* 0x000fe20008000000 */
[----:B------:R-:W-:Y:S02]  /*19370*/  WARPGROUP.DEPBAR.LE gsb0, 0x0 ;  /* 0x00008000000079c5 */ /* 0x000fe40000010000 */
[----:B------:R-:W-:-:S06]  /*19380*/  WARPGROUP.ARRIVE ;  /* 0x00000000000079c5 */ /* 0x000fcc0000000000 */
[----:B------:R-:W-:Y:S01]  /*19390*/  QGMMA.64x32x32.F32.E4M3.E4M3 R24, gdesc[UR44], R24, gsb0 ;  /* 0x006000002c1879f3 */ /* 0x000fe20008000818 */
[----:B------:R-:W-:Y:S02]  /*193a0*/  VIADD R12, R4, 0x502 ;  /* 0x00000502040c7836 */ /* 0x000fe40000000000 */
[----:B------:R-:W-:-:S03]  /*193b0*/  IMAD.MOV.U32 R13, RZ, RZ, -0x7fffffe0 ;  /* 0x80000020ff0d7424 */ /* 0x000fc600078e00ff */
[----:B------:R-:W-:Y:S02]  /*193c0*/  R2UR UR22, R12 ;  /* 0x000000000c1672ca */ /* 0x000fe400000e0000 */
[----:B------:R-:W-:Y:S01]  /*193d0*/  R2UR UR23, R13 ;  /* 0x000000000d1772ca */ /* 0x000fe200000e0000 */
[----:B------:R-:W-:Y:S01]  /*193e0*/  UMOV UR21, 0x80000020 ;  /* 0x8000002000157882 */ /* 0x000fe20000000000 */
[----:B------:R-:W-:Y:S02]  /*193f0*/  WARPGROUP.DEPBAR.LE gsb0, 0x0 ;  /* 0x00008000000079c5 */ /* 0x000fe40000010000 */
[----:B------:R-:W-:-:S09]  /*19400*/  WARPGROUP.ARRIVE ;  /* 0x00000000000079c5 */ /* 0x000fd20000000000 */
[----:B------:R-:W-:Y:S01]  /*19410*/  QGMMA.64x32x32.F32.E4M3.E4M3 R88, gdesc[UR20], R88, gsb0 ;  /* 0x00600000145879f3 */ /* 0x000fe20008000858 */
[----:B------:R-:W-:Y:S02]  /*19420*/  VIADD R6, R4, 0x582 ;  /* 0x0000058204067836 */ /* 0x000fe40000000000 */
[----:B------:R-:W-:-:S03]  /*19430*/  IMAD.MOV.U32 R7, RZ, RZ, -0x7fffffe0 ;  /* 0x80000020ff077424 */ /* 0x000fc600078e00ff */
        /* <DEDUP_REMOVED lines=9> */
[----:B------:R-:W-:Y:S02]  /*194d0*/  VIADD R6, R4, 0x682 ;  /* 0x0000068204067836 */ /* 0x000fe40000000000 */
[----:B------:R-:W-:Y:S01]  /*194e0*/  IMAD.MOV.U32 R7, RZ, RZ, -0x7fffffe0 ;  /* 0x80000020ff077424 */ /* 0x000fe200078e00ff */
[----:B------:R-:W-:Y:S02]  /*194f0*/  WARPGROUP.DEPBAR.LE gsb0, 0x0 ;  /* 0x00008000000079c5 */ /* 0x000fe40000010000 */
[----:B------:R-:W-:-:S07]  /*19500*/  WARPGROUP.ARRIVE ;  /* 0x00000000000079c5 */ /* 0x000fce0000000000 */
[----:B------:R-:W-:Y:S01]  /*19510*/  QGMMA.64x32x32.F32.E4M3.E4M3 R56, gdesc[UR20], R56, gsb0 ;  /* 0x00600000143879f3 */ /* 0x000fe20008000838 */
[----:B------:R-:W-:Y:S02]  /*19520*/  R2UR UR22, R6 ;  /* 0x00000000061672ca */ /* 0x000fe400000e0000 */
[----:B------:R-:W0:Y:S01]  /*19530*/  @P0 LDC R6, c[0x0][0x44c] ;  /* 0x00011300ff060b82 */ /* 0x000e220000000800 */
[----:B------:R-:W-:-:S07]  /*19540*/  R2UR UR23, R7 ;  /* 0x00000000071772ca */ /* 0x000fce00000e0000 */
[----:B------:R-:W1:Y:S01]  /*19550*/  @P0 LDC R7, c[0x0][0x450] ;  /* 0x00011400ff070b82 */ /* 0x000e620000000800 */
[----:B--2---:R-:W-:Y:S01]  /*19560*/  IADD3 R5, R109, R236, RZ ;  /* 0x000000ec6d057210 */ /* 0x004fe20007ffe0ff */
[C---:B------:R-:W-:Y:S01]  /*19570*/  FMUL.FTZ R12, R2.reuse, R95 ;  /* 0x0000005f020c7220 */ /* 0x040fe20000410000 */
[C---:B------:R-:W-:Y:S01]  /*19580*/  FMUL.FTZ R95, R2.reuse, R85 ;  /* 0x00000055025f7220 */ /* 0x040fe20000410000 */
[C---:B------:R-:W-:Y:S01]  /*19590*/  FMUL.FTZ R104, R2.reuse, R96 ;  /* 0x0000006002687220 */ /* 0x040fe20000410000 */
        /* <DEDUP_REMOVED lines=14> */
[----:B------:R-:W-:-:S02]  /*19680*/  WARPGROUP.DEPBAR.LE gsb0, 0x0 ;  /* 0x00008000000079c5 */ /* 0x000fc40000010000 */
[C---:B------:R-:W-:Y:S01]  /*19690*/  FMUL.FTZ R85, R2.reuse, R57 ;  /* 0x0000003902557220 */ /* 0x040fe20000410000 */
[----:B------:R-:W-:Y:S01]  /*196a0*/  WARPGROUP.ARRIVE ;  /* 0x00000000000079c5 */ /* 0x000fe20000000000 */
[C---:B------:R-:W-:Y:S01]  /*196b0*/  FMUL.FTZ R57, R2.reuse, R62 ;  /* 0x0000003e02397220 */ /* 0x040fe20000410000 */
[----:B------:R-:W-:Y:S01]  /*196c0*/  IMAD.MOV.U32 R62, RZ, RZ, R5 ;  /* 0x000000ffff3e7224 */ /* 0x000fe200078e0005 */
[----:B-1----:R-:W-:Y:S01]  /*196d0*/  @P0 SHF.R.U32.HI R62, RZ, R7, R6 ;  /* 0x00000007ff3e0219 */ /* 0x002fe20000011606 */
[C---:B------:R-:W-:Y:S01]  /*196e0*/  FMUL.FTZ R81, R2.reuse, R60 ;  /* 0x0000003c02517220 */ /* 0x040fe20000410000 */
[C---:B------:R-:W-:Y:S01]  /*196f0*/  FMUL.FTZ R60, R2.reuse, R58 ;  /* 0x0000003a023c7220 */ /* 0x040fe20000410000 */
[----:B------:R-:W-:Y:S01]  /*19700*/  QGMMA.64x32x32.F32.E4M3.E4M3 R40, gdesc[UR20], R40, gsb0 ;  /* 0x00600000142879f3 */ /* 0x000fe20008000828 */
[C---:B------:R-:W-:Y:S02]  /*19710*/  FMUL.FTZ R58, R2.reuse, R63 ;  /* 0x0000003f023a7220 */ /* 0x040fe40000410000 */
[----:B------:R-:W1:Y:S01]  /*19720*/  SHFL.IDX PT, R63, R62, RZ, 0x1c1f ;  /* 0x001c1fff3e3f7589 */ /* 0x000e6200000e0000 */
[----:B------:R-:W-:Y:S01]  /*19730*/  FMUL.FTZ R82, R2, R64 ;  /* 0x0000004002527220 */ /* 0x000fe20000410000 */
[----:B------:R-:W-:-:S02]  /*19740*/  IMAD R64, R107, -0xa0, RZ ;  /* 0xffffff606b407824 */ /* 0x000fc400078e02ff */
[----:B------:R-:W-:Y:S01]  /*19750*/  FMUL.FTZ R7, R2, R66 ;  /* 0x0000004202077220 */ /* 0x000fe20000410000 */
[----:B------:R-:W2:Y:S01]  /*19760*/  MUFU.TANH R10, R10 ;  /* 0x0000000a000a7308 */ /* 0x000ea20000002400 */
[----:B---3--:R-:W-:Y:S01]  /*19770*/  IMAD R66, R107, -0xa0, R106 ;  /* 0xffffff606b427824 */ /* 0x008fe200078e026a */
[----:B------:R-:W-:-:S04]  /*19780*/  IADD3 R97, -R237, 0xa1, R64 ;  /* 0x000000a1ed617810 */ /* 0x000fc80007ffe140 */
[----:B------:R-:W-:Y:S02]  /*19790*/  IADD3 R64, -R237, 0xa0, R66 ;  /* 0x000000a0ed407810 */ /* 0x000fe40007ffe142 */
[----:B------:R-:W3:Y:S01]  /*197a0*/  MUFU.TANH R89, R89 ;  /* 0x0000005900597308 */ /* 0x000ee20000002400 */
[----:B-----5:R-:W-:-:S07]  /*197b0*/  IADD3 R97, -R108, R97, R106 ;  /* 0x000000616c617210 */ /* 0x020fce0007ffe16a */
[----:B------:R-:W5:Y:S01]  /*197c0*/  MUFU.TANH R92, R92 ;  /* 0x0000005c005c7308 */ /* 0x000f620000002400 */
[----:B-1----:R-:W-:Y:S01]  /*197d0*/  VIADDMNMX R66, R63, R97, R64, PT ;  /* 0x000000613f427246 */ /* 0x002fe20003800140 */
[----:B------:R-:W-:-:S06]  /*197e0*/  VIADD R4, R4, 0x702 ;  /* 0x0000070204047836 */ /* 0x000fcc0000000000 */
[----:B------:R-:W1:Y:S01]  /*197f0*/  MUFU.TANH R104, R104 ;  /* 0x0000006800687308 */ /* 0x000e620000002400 */
[C---:B------:R-:W-:Y:S02]  /*19800*/  ISETP.GT.AND P4, PT, R66.reuse, RZ, PT ;  /* 0x000000ff4200720c */ /* 0x040fe40003f84270 */
[C---:B------:R-:W-:Y:S02]  /*19810*/  ISETP.GT.AND P3, PT, R66.reuse, 0x1, PT ;  /* 0x000000014200780c */ /* 0x040fe40003f64270 */
[----:B------:R-:W-:Y:S02]  /*19820*/  ISETP.GT.AND P5, PT, R66, 0x8, PT ;  /* 0x000000084200780c */ /* 0x000fe40003fa4270 */
[----:B0-----:R-:W-:Y:S01]  /*19830*/  FSEL R109, R88, -INF , P4 ;  /* 0xff800000586d7808 */ /* 0x001fe20002000000 */
[----:B------:R-:W0:Y:S01]  /*19840*/  MUFU.TANH R93, R93 ;  /* 0x0000005d005d7308 */ /* 0x000e220000002400 */
[----:B--2---:R-:W-:Y:S02]  /*19850*/  FSEL R117, R10, -INF , P3 ;  /* 0xff8000000a757808 */ /* 0x004fe40001800000 */
[----:B------:R-:W-:-:S02]  /*19860*/  R2UR UR22, R4 ;  /* 0x00000000041672ca */ /* 0x000fc400000e0000 */
[----:B------:R-:W-:Y:S02]  /*19870*/  ISETP.GT.AND P4, PT, R66, 0x9, PT ;  /* 0x000000094200780c */ /* 0x000fe40003f84270 */
[----:B---3--:R-:W-:Y:S01]  /*19880*/  FSEL R119, R89, -INF , P5 ;  /* 0xff80000059777808 */ /* 0x008fe20002800000 */
[----:B------:R-:W2:Y:S01]  /*19890*/  MUFU.TANH R96, R96 ;  /* 0x0000006000607308 */ /* 0x000ea20000002400 */
[----:B------:R-:W-:Y:S01]  /*198a0*/  FMNMX.FTZ R4, R109, R117, !PT ;  /* 0x000000756d047209 */ /* 0x000fe20007810000 */
[----:B------:R-:W-:Y:S01]  /*198b0*/  FMUL.FTZ R111, R2, R73 ;  /* 0x00000049026f7220 */ /* 0x000fe20000410000 */
[----:B------:R-:W-:Y:S02]  /*198c0*/  ISETP.GT.AND P3, PT, R66, 0x10, PT ;  /* 0x000000104200780c */ /* 0x000fe40003f64270 */
[----:B-----5:R-:W-:Y:S02]  /*198d0*/  FSEL R121, R92, -INF , P4 ;  /* 0xff8000005c797808 */ /* 0x020fe40002000000 */
[----:B------:R-:W-:Y:S01]  /*198e0*/  FMNMX.FTZ R4, R119, R4, !PT ;  /* 0x0000000477047209 */ /* 0x000fe20007810000 */
[----:B------:R-:W3:Y:S01]  /*198f0*/  MUFU.TANH R100, R100 ;  /* 0x0000006400647308 */ /* 0x000ee20000002400 */
[----:B------:R-:W-:Y:S01]  /*19900*/  ISETP.GT.AND P5, PT, R66, 0x11, PT ;  /* 0x000000114200780c */ /* 0x000fe20003fa4270 */
[----:B------:R-:W-:Y:S01]  /*19910*/  FMUL.FTZ R113, R2, R76 ;  /* 0x0000004c02717220 */ /* 0x000fe20000410000 */
[----:B-1----:R-:W-:-:S02]  /*19920*/  FSEL R125, R104, -INF , P3 ;  /* 0xff800000687d7808 */ /* 0x002fc40001800000 */
[----:B------:R-:W-:-:S03]  /*19930*/  FMNMX.FTZ R4, R121, R4, !PT ;  /* 0x0000000479047209 */ /* 0x000fc60007810000 */
[----:B------:R-:W1:Y:S01]  /*19940*/  MUFU.TANH R90, R90 ;  /* 0x0000005a005a7308 */ /* 0x000e620000002400 */
[----:B------:R-:W-:Y:S01]  /*19950*/  IMAD.MOV.U32 R5, RZ, RZ, -0x7fffffe0 ;  /* 0x80000020ff057424 */ /* 0x000fe200078e00ff */
[----:B------:R-:W-:Y:S01]  /*19960*/  ISETP.GT.AND P4, PT, R66, 0x18, PT ;  /* 0x000000184200780c */ /* 0x000fe20003f84270 */
[C---:B------:R-:W-:Y:S01]  /*19970*/  FMUL.FTZ R105, R2.reuse, R77 ;  /* 0x0000004d02697220 */ /* 0x040fe20000410000 */
[----:B0-----:R-:W-:Y:S02]  /*19980*/  FSEL R129, R93, -INF , P5 ;  /* 0xff8000005d817808 */ /* 0x001fe40002800000 */
[----:B------:R-:W-:Y:S02]  /*19990*/  FMNMX.FTZ R4, R125, R4, !PT ;  /* 0x000000047d047209 */ /* 0x000fe40007810000 */
[----:B------:R-:W0:Y:S01]  /*199a0*/  MUFU.TANH R111, R111 ;  /* 0x0000006f006f7308 */ /* 0x000e220000002400 */
[----:B------:R-:W-:Y:S01]  /*199b0*/  FMUL.FTZ R20, R2, R103 ;  /* 0x0000006702147220 */ /* 0x000fe20000410000 */
[----:B------:R-:W-:Y:S01]  /*199c0*/  ISETP.GT.AND P3, PT, R66, 0x19, PT ;  /* 0x000000194200780c */ /* 0x000fe20003f64270 */
[----:B------:R-:W-:Y:S01]  /*199d0*/  FMUL.FTZ R103, R2, R80 ;  /* 0x0000005002677220 */ /* 0x000fe20000410000 */
[----:B--2---:R-:W-:-:S02]  /*199e0*/  FSEL R127, R96, -INF , P4 ;  /* 0xff800000607f7808 */ /* 0x004fc40002000000 */
[----:B------:R-:W-:Y:S02]  /*199f0*/  FMNMX.FTZ R4, R129, R4, !PT ;  /* 0x0000000481047209 */ /* 0x000fe40007810000 */
[----:B------:R-:W2:Y:S01]  /*19a00*/  MUFU.TANH R113, R113 ;  /* 0x0000007100717308 */ /* 0x000ea20000002400 */
[----:B------:R-:W-:Y:S02]  /*19a10*/  R2UR UR23, R5 ;  /* 0x00000000051772ca */ /* 0x000fe400000e0000 */
[----:B------:R-:W-:Y:S02]  /*19a20*/  ISETP.GT.AND P4, PT, R66, 0x20, PT ;  /* 0x000000204200780c */ /* 0x000fe40003f84270 */
[----:B---3--:R-:W-:Y:S02]  /*19a30*/  FSEL R123, R100, -INF , P3 ;  /* 0xff800000647b7808 */ /* 0x008fe40001800000 */
[----:B------:R-:W-:Y:S01]  /*19a40*/  FMNMX.FTZ R4, R127, R4, !PT ;  /* 0x000000047f047209 */ /* 0x000fe20007810000 */
[----:B------:R-:W3:Y:S01]  /*19a50*/  MUFU.TANH R105, R105 ;  /* 0x0000006900697308 */ /* 0x000ee20000002400 */
[----:B------:R-:W-:-:S02]  /*19a60*/  WARPGROUP.DEPBAR.LE gsb0, 0x0 ;  /* 0x00008000000079c5 */ /* 0x000fc40000010000 */
[----:B----4-:R-:W-:Y:S01]  /*19a70*/  FMUL.FTZ R14, R2, R99 ;  /* 0x00000063020e7220 */ /* 0x010fe20000410000 */
[----:B------:R-:W-:Y:S01]  /*19a80*/  WARPGROUP.ARRIVE ;  /* 0x00000000000079c5 */ /* 0x000fe20000000000 */
[----:B------:R-:W-:Y:S01]  /*19a90*/  ISETP.GT.AND P3, PT, R66, 0x21, PT ;  /* 0x000000214200780c */ /* 0x000fe20003f64270 */
[----:B------:R-:W-:Y:S01]  /*19aa0*/  FMUL.FTZ R99, R2, R84 ;  /* 0x0000005402637220 */ /* 0x000fe20000410000 */
[----:B-1----:R-:W-:Y:S01]  /*19ab0*/  FSEL R115, R90, -INF , P4 ;  /* 0xff8000005a737808 */ /* 0x002fe20002000000 */
[----:B------:R-:W1:Y:S01]  /*19ac0*/  MUFU.TANH R103, R103 ;  /* 0x0000006700677308 */ /* 0x000e620000002400 */
[----:B------:R-:W-:Y:S01]  /*19ad0*/  FMNMX.FTZ R4, R123, R4, !PT ;  /* 0x000000047b047209 */ /* 0x000fe20007810000 */
[----:B------:R-:W-:Y:S01]  /*19ae0*/  QGMMA.64x32x32.F32.E4M3.E4M3 R24, gdesc[UR20], R24, gsb0 ;  /* 0x00600000141879f3 */ /* 0x000fe20008000818 */
[----:B------:R-:W-:Y:S02]  /*19af0*/  ISETP.GT.AND P4, PT, R66, 0x28, PT ;  /* 0x000000284200780c */ /* 0x000fe40003f84270 */
[----:B0-----:R-:W-:-:S02]  /*19b00*/  FSEL R111, R111, -INF , P3 ;  /* 0xff8000006f6f7808 */ /* 0x001fc40001800000 */
[----:B------:R-:W-:Y:S01]  /*19b10*/  FMNMX.FTZ R4, R115, R4, !PT ;  /* 0x0000000473047209 */ /* 0x000fe20007810000 */
[----:B------:R-:W0:Y:S01]  /*19b20*/  MUFU.TANH R101, R101 ;  /* 0x0000006500657308 */ /* 0x000e220000002400 */
[----:B------:R-:W-:Y:S01]  /*19b30*/  ISETP.GT.AND P3, PT, R66, 0x29, PT ;  /* 0x000000294200780c */ /* 0x000fe20003f64270 */
[----:B------:R-:W-:Y:S01]  /*19b40*/  FMUL.FTZ R80, R2, R56 ;  /* 0x0000003802507220 */ /* 0x000fe20000410000 */
[----:B--2---:R-:W-:Y:S02]  /*19b50*/  FSEL R113, R113, -INF , P4 ;  /* 0xff80000071717808 */ /* 0x004fe40002000000 */
[----:B------:R-:W-:-:S03]  /*19b60*/  FMNMX.FTZ R4, R111, R4, !PT ;  /* 0x000000046f047209 */ /* 0x000fc60007810000 */
[----:B------:R-:W2:Y:S01]  /*19b70*/  MUFU.TANH R99, R99 ;  /* 0x0000006300637308 */ /* 0x000ea20000002400 */
[----:B------:R-:W-:Y:S02]  /*19b80*/  ISETP.GT.AND P4, PT, R66, 0x30, PT ;  /* 0x000000304200780c */ /* 0x000fe40003f84270 */
[----:B---3--:R-:W-:Y:S02]  /*19b90*/  FSEL R105, R105, -INF , P3 ;  /* 0xff80000069697808 */ /* 0x008fe40001800000 */
[----:B------:R-:W-:-:S03]  /*19ba0*/  FMNMX.FTZ R4, R113, R4, !PT ;  /* 0x0000000471047209 */ /* 0x000fc60007810000 */
[----:B------:R-:W3:Y:S01]  /*19bb0*/  MUFU.TANH R95, R95 ;  /* 0x0000005f005f7308 */ /* 0x000ee20000002400 */
[----:B------:R-:W-:Y:S02]  /*19bc0*/  ISETP.GT.AND P3, PT, R66, 0x31, PT ;  /* 0x000000314200780c */ /* 0x000fe40003f64270 */
[----:B-1----:R-:W-:Y:S02]  /*19bd0*/  FSEL R103, R103, -INF , P4 ;  /* 0xff80000067677808 */ /* 0x002fe40002000000 */
[----:B------:R-:W-:-:S03]  /*19be0*/  FMNMX.FTZ R4, R105, R4, !PT ;  /* 0x0000000469047209 */ /* 0x000fc60007810000 */
[----:B------:R-:W1:Y:S01]  /*19bf0*/  MUFU.TANH R80, R80 ;  /* 0x0000005000507308 */ /* 0x000e620000002400 */
[C---:B------:R-:W-:Y:S01]  /*19c00*/  FMUL.FTZ R21, R2.reuse, R74 ;  /* 0x0000004a02157220 */ /* 0x040fe20000410000 */
[----:B------:R-:W-:Y:S01]  /*19c10*/  FMUL.FTZ R74, R2, R79 ;  /* 0x0000004f024a7220 */ /* 0x000fe20000410000 */
[----:B------:R-:W-:Y:S01]  /*19c20*/  ISETP.GT.AND P4, PT, R66, 0x38, PT ;  /* 0x000000384200780c */ /* 0x000fe20003f84270 */
[----:B------:R-:W-:Y:S01]  /*19c30*/  FMUL.FTZ R79, R2, R61 ;  /* 0x0000003d024f7220 */ /* 0x000fe20000410000 */
[----:B0-----:R-:W-:Y:S02]  /*19c40*/  FSEL R101, R101, -INF , P3 ;  /* 0xff80000065657808 */ /* 0x001fe40001800000 */
[----:B------:R-:W-:Y:S01]  /*19c50*/  FMNMX.FTZ R4, R103, R4, !PT ;  /* 0x0000000467047209 */ /* 0x000fe20007810000 */
[----:B------:R-:W0:Y:S01]  /*19c60*/  MUFU.TANH R85, R85 ;  /* 0x0000005500557308 */ /* 0x000e220000002400 */
[----:B------:R-:W-:Y:S02]  /*19c70*/  ISETP.GT.AND P3, PT, R66, 0x39, PT ;  /* 0x000000394200780c */ /* 0x000fe40003f64270 */
[----:B--2---:R-:W-:-:S02]  /*19c80*/  FSEL R99, R99, -INF , P4 ;  /* 0xff80000063637808 */ /* 0x004fc40002000000 */
[----:B------:R-:W-:-:S03]  /*19c90*/  FMNMX.FTZ R4, R101, R4, !PT ;  /* 0x0000000465047209 */ /* 0x000fc60007810000 */
[----:B------:R-:W2:Y:S01]  /*19ca0*/  MUFU.TANH R81, R81 ;  /* 0x0000005100517308 */ /* 0x000ea20000002400 */
[----:B------:R-:W-:Y:S01]  /*19cb0*/  FMUL.FTZ R5, R2, R40 ;  /* 0x0000002802057220 */ /* 0x000fe20000410000 */
[----:B------:R-:W-:Y:S01]  /*19cc0*/  ISETP.GT.AND P4, PT, R66, 0x40, PT ;  /* 0x000000404200780c */ /* 0x000fe20003f84270 */
[----:B------:R-:W-:Y:S01]  /*19cd0*/  FMUL.FTZ R65, R2, R65 ;  /* 0x0000004102417220 */ /* 0x000fe20000410000 */
[----:B---3--:R-:W-:Y:S02]  /*19ce0*/  FSEL R95, R95, -INF , P3 ;  /* 0xff8000005f5f7808 */ /* 0x008fe40001800000 */
[----:B------:R-:W-:Y:S02]  /*19cf0*/  FMNMX.FTZ R40, R99, R4, !PT ;  /* 0x0000000463287209 */ /* 0x000fe40007810000 */
        /* <DEDUP_REMOVED lines=16> */
[----:B------:R-:W-:Y:S01]  /*19e00*/  MUFU.TANH R68, R68 ;  /* 0x0000004400447308 */ /* 0x000fe20000002400 */
[----:B------:R-:W-:Y:S01]  /*19e10*/  ISETP.GT.AND P4, PT, R66, 0x50, PT ;  /* 0x000000504200780c */ /* 0x000fe20003f84270 */
[----:B------:R-:W-:Y:S01]  /*19e20*/  FMUL.FTZ R10, R2, R41 ;  /* 0x00000029020a7220 */ /* 0x000fe20000410000 */
[----:B---3--:R-:W-:Y:S02]  /*19e30*/  FSEL R69, R79, -INF , P3 ;  /* 0xff8000004f457808 */ /* 0x008fe40001800000 */
[----:B------:R-:W-:-:S03]  /*19e40*/  FMNMX.FTZ R42, R81, R42, !PT ;  /* 0x0000002a512a7209 */ /* 0x000fc60007810000 */
[----:B------:R-:W2:Y:S01]  /*19e50*/  MUFU.TANH R83, R83 ;  /* 0x0000005300537308 */ /* 0x000ea20000002400 */
[C---:B------:R-:W-:Y:S01]  /*19e60*/  FMUL.FTZ R61, R2.reuse, R59 ;  /* 0x0000003b023d7220 */ /* 0x040fe20000410000 */
[----:B------:R-:W-:Y:S01]  /*19e70*/  FMUL.FTZ R59, R2, R71 ;  /* 0x00000047023b7220 */ /* 0x000fe20000410000 */
[----:B------:R-:W-:Y:S01]  /*19e80*/  ISETP.GT.AND P3, PT, R66, 0x51, PT ;  /* 0x000000514200780c */ /* 0x000fe20003f64270 */
[----:B------:R-:W-:Y:S01]  /*19e90*/  FMUL.FTZ R44, R2, R44 ;  /* 0x0000002c022c7220 */ /* 0x000fe20000410000 */
[----:B-1----:R-:W-:Y:S02]  /*19ea0*/  FSEL R71, R82, -INF , P4 ;  /* 0xff80000052477808 */ /* 0x002fe40002000000 */
[----:B------:R-:W-:Y:S01]  /*19eb0*/  FMNMX.FTZ R42, R69, R42, !PT ;  /* 0x0000002a452a7209 */ /* 0x000fe20007810000 */
[----:B------:R-:W1:Y:S01]  /*19ec0*/  MUFU.TANH R5, R5 ;  /* 0x0000000500057308 */ /* 0x000e620000002400 */
[----:B------:R-:W-:Y:S01]  /*19ed0*/  FMUL.FTZ R53, R2, R53 ;  /* 0x0000003502357220 */ /* 0x000fe20000410000 */
[----:B------:R-:W-:Y:S01]  /*19ee0*/  ISETP.GT.AND P4, PT, R66, 0x58, PT ;  /* 0x000000584200780c */ /* 0x000fe20003f84270 */
[----:B------:R-:W-:Y:S01]  /*19ef0*/  FMUL.FTZ R45, R2, R45 ;  /* 0x0000002d022d7220 */ /* 0x000fe20000410000 */
[----:B0-----:R-:W-:-:S02]  /*19f00*/  FSEL R65, R65, -INF , P3 ;  /* 0xff80000041417808 */ /* 0x001fc40001800000 */
[----:B------:R-:W-:Y:S02]  /*19f10*/  FMNMX.FTZ R42, R71, R42, !PT ;  /* 0x0000002a472a7209 */ /* 0x000fe40007810000 */
[----:B------:R-:W0:Y:S01]  /*19f20*/  MUFU.TANH R10, R10 ;  /* 0x0000000a000a7308 */ /* 0x000e220000002400 */
[----:B------:R-:W-:Y:S01]  /*19f30*/  FMUL.FTZ R56, R2, R67 ;  /* 0x0000004302387220 */ /* 0x000fe20000410000 */
[----:B------:R-:W-:Y:S01]  /*19f40*/  ISETP.GT.AND P3, PT, R66, 0x59, PT ;  /* 0x000000594200780c */ /* 0x000fe20003f64270 */
[----:B------:R-:W-:Y:S01]  /*19f50*/  FMUL.FTZ R48, R2, R48 ;  /* 0x0000003002307220 */ /* 0x000fe20000410000 */
[----:B------:R-:W-:-:S04]  /*19f60*/  FMNMX.FTZ R42, R65, R42, !PT ;  /* 0x0000002a412a7209 */ /* 0x000fc80007810000 */
[----:B------:R-:W-:Y:S01]  /*19f70*/  MUFU.TANH R44, R44 ;  /* 0x0000002c002c7308 */ /* 0x000fe20000002400 */
[----:B--2---:R-:W-:Y:S01]  /*19f80*/  FSEL R41, R83, -INF , P3 ;  /* 0xff80000053297808 */ /* 0x004fe20001800000 */
[----:B------:R-:W-:-:S06]  /*19f90*/  FMUL.FTZ R49, R2, R49 ;  /* 0x0000003102317220 */ /* 0x000fcc0000410000 */
[----:B------:R2:W-:Y:S01]  /*19fa0*/  MUFU.TANH R67, R53 ;  /* 0x0000003500437308 */ /* 0x0005e20000002400 */
[----:B------:R-:W-:Y:S01]  /*19fb0*/  FMUL.FTZ R40, R2, R43 ;  /* 0x0000002b02287220 */ /* 0x000fe20000410000 */
[----:B--2---:R-:W-:-:S06]  /*19fc0*/  FSEL R53, R68, -INF , P4 ;  /* 0xff80000044357808 */ /* 0x004fcc0002000000 */
[----:B------:R-:W2:Y:S01]  /*19fd0*/  MUFU.TANH R45, R45 ;  /* 0x0000002d002d7308 */ /* 0x000ea20000002400 */
[----:B------:R-:W-:Y:S02]  /*19fe0*/  ISETP.GT.AND P4, PT, R66, 0x60, PT ;  /* 0x000000604200780c */ /* 0x000fe40003f84270 */
[----:B------:R-:W-:Y:S01]  /*19ff0*/  FMNMX.FTZ R42, R53, R42, !PT ;  /* 0x0000002a352a7209 */ /* 0x000fe20007810000 */
[----:B------:R-:W-:Y:S01]  /*1a000*/  FMUL.FTZ R52, R2, R52 ;  /* 0x0000003402347220 */ /* 0x000fe20000410000 */
[----:B------:R-:W-:Y:S02]  /*1a010*/  ISETP.GT.AND P3, PT, R66, 0x61, PT ;  /* 0x000000614200780c */ /* 0x000fe40003f64270 */
[----:B-1----:R-:W-:Y:S01]  /*1a020*/  FSEL R43, R5, -INF , P4 ;  /* 0xff800000052b7808 */ /* 0x002fe20002000000 */
[----:B------:R-:W1:Y:S01]  /*1a030*/  MUFU.TANH R48, R48 ;  /* 0x0000003000307308 */ /* 0x000e620000002400 */
[----:B------:R-:W-:Y:S01]  /*1a040*/  FMNMX.FTZ R42, R41, R42, !PT ;  /* 0x0000002a292a7209 */ /* 0x000fe20007810000 */
[----:B------:R-:W-:-:S02]  /*1a050*/  WARPGROUP.DEPBAR.LE gsb0, 0x0 ;  /* 0x00008000000079c5 */ /* 0x000fc40000010000 */
[----:B------:R-:W-:Y:S01]  /*1a060*/  FMUL.FTZ R25, R2, R25 ;  /* 0x0000001902197220 */ /* 0x000fe20000410000 */
[----:B------:R-:W-:Y:S02]  /*1a070*/  ISETP.GT.AND P4, PT, R66, 0x68, PT ;  /* 0x000000684200780c */ /* 0x000fe40003f84270 */
[----:B0-----:R-:W-:Y:S01]  /*1a080*/  FSEL R5, R10, -INF , P3 ;  /* 0xff8000000a057808 */ /* 0x001fe20001800000 */
[----:B------:R-:W0:Y:S01]  /*1a090*/  MUFU.TANH R49, R49 ;  /* 0x0000003100317308 */ /* 0x000e220000002400 */
[----:B------:R-:W-:Y:S01]  /*1a0a0*/  FMNMX.FTZ R42, R43, R42, !PT ;  /* 0x0000002a2b2a7209 */ /* 0x000fe20007810000 */
[----:B------:R-:W-:Y:S01]  /*1a0b0*/  FMUL.FTZ R24, R2, R24 ;  /* 0x0000001802187220 */ /* 0x000fe20000410000 */
[----:B------:R-:W-:Y:S02]  /*1a0c0*/  ISETP.GT.AND P3, PT, R66, 0x69, PT ;  /* 0x000000694200780c */ /* 0x000fe40003f64270 */
[----:B------:R-:W-:-:S03]  /*1a0d0*/  FMNMX.FTZ R42, R5, R42, !PT ;  /* 0x0000002a052a7209 */ /* 0x000fc60007810000 */
[----:B------:R-:W3:Y:S01]  /*1a0e0*/  MUFU.TANH R52, R52 ;  /* 0x0000003400347308 */ /* 0x000ee20000002400 */
[----:B------:R-:W-:Y:S01]  /*1a0f0*/  FMUL.FTZ R10, R2, R29 ;  /* 0x0000001d020a7220 */ /* 0x000fe20000410000 */
[----:B--2---:R-:W-:-:S06]  /*1a100*/  FSEL R29, R45, -INF , P3 ;  /* 0xff8000002d1d7808 */ /* 0x004fcc0001800000 */
[----:B------:R2:W-:Y:S01]  /*1a110*/  MUFU.TANH R68, R25 ;  /* 0x0000001900447308 */ /* 0x0005e20000002400 */
[----:B------:R-:W-:Y:S02]  /*1a120*/  ISETP.GT.AND P3, PT, R66, 0x71, PT ;  /* 0x000000714200780c */ /* 0x000fe40003f64270 */
[----:B--2---:R-:W-:Y:S02]  /*1a130*/  FSEL R25, R44, -INF , P4 ;  /* 0xff8000002c197808 */ /* 0x004fe40002000000 */
[----:B------:R-:W-:Y:S02]  /*1a140*/  ISETP.GT.AND P4, PT, R66, 0x70, PT ;  /* 0x000000704200780c */ /* 0x000fe40003f84270 */
[----:B------:R-:W-:Y:S01]  /*1a150*/  FMNMX.FTZ R42, R25, R42, !PT ;  /* 0x0000002a192a7209 */ /* 0x000fe20007810000 */
[----:B------:R-:W2:Y:S01]  /*1a160*/  MUFU.TANH R24, R24 ;  /* 0x0000001800187308 */ /* 0x000ea20000002400 */
[----:B-1----:R-:W-:Y:S01]  /*1a170*/  FSEL R45, R48, -INF , P4 ;  /* 0xff800000302d7808 */ /* 0x002fe20002000000 */
[----:B------:R-:W-:Y:S01]  /*1a180*/  FMUL.FTZ R28, R2, R28 ;  /* 0x0000001c021c7220 */ /* 0x000fe20000410000 */
[----:B------:R-:W-:-:S02]  /*1a190*/  FMNMX.FTZ R42, R29, R42, !PT ;  /* 0x0000002a1d2a7209 */ /* 0x000fc40007810000 */
[C---:B------:R-:W-:Y:S02]  /*1a1a0*/  ISETP.GT.AND P4, PT, R66.reuse, 0x78, PT ;  /* 0x000000784200780c */ /* 0x040fe40003f84270 */
[----:B0-----:R-:W-:Y:S02]  /*1a1b0*/  FSEL R49, R49, -INF , P3 ;  /* 0xff80000031317808 */ /* 0x001fe40001800000 */
[----:B------:R-:W-:Y:S01]  /*1a1c0*/  FMNMX.FTZ R42, R45, R42, !PT ;  /* 0x0000002a2d2a7209 */ /* 0x000fe20007810000 */
[----:B------:R-:W0:Y:S01]  /*1a1d0*/  MUFU.TANH R28, R28 ;  /* 0x0000001c001c7308 */ /* 0x000e220000002400 */
[----:B------:R-:W-:Y:S01]  /*1a1e0*/  ISETP.GT.AND P3, PT, R66, 0x79, PT ;  /* 0x000000794200780c */ /* 0x000fe20003f64270 */
[----:B------:R-:W-:Y:S01]  /*1a1f0*/  FMUL.FTZ R32, R2, R32 ;  /* 0x0000002002207220 */ /* 0x000fe20000410000 */
[----:B---3--:R-:W-:Y:S02]  /*1a200*/  FSEL R63, R52, -INF , P4 ;  /* 0xff800000343f7808 */ /* 0x008fe40002000000 */
[----:B------:R-:W-:-:S03]  /*1a210*/  FMNMX.FTZ R42, R49, R42, !PT ;  /* 0x0000002a312a7209 */ /* 0x000fc60007810000 */
[----:B------:R1:W3:Y:S01]  /*1a220*/  MUFU.TANH R83, R10 ;  /* 0x0000000a00537308 */ /* 0x0002e20000002400 */
[----:B------:R-:W-:Y:S02]  /*1a230*/  ISETP.GT.AND P4, PT, R66, 0x80, PT ;  /* 0x000000804200780c */ /* 0x000fe40003f84270 */
[----:B------:R-:W-:Y:S01]  /*1a240*/  FMNMX.FTZ R42, R63, R42, !PT ;  /* 0x0000002a3f2a7209 */ /* 0x000fe20007810000 */
[----:B-1----:R-:W-:Y:S01]  /*1a250*/  FMUL.FTZ R10, R2, R33 ;  /* 0x00000021020a7220 */ /* 0x002fe20000410000 */
[----:B------:R-:W-:-:S03]  /*1a260*/  FSEL R33, R67, -INF , P3 ;  /* 0xff80000043217808 */ /* 0x000fc60001800000 */
[----:B------:R-:W1:Y:S01]  /*1a270*/  MUFU.TANH R32, R32 ;  /* 0x0000002000207308 */ /* 0x000e620000002400 */
[----:B------:R-:W-:Y:S01]  /*1a280*/  ISETP.GT.AND P3, PT, R66, 0x81, PT ;  /* 0x000000814200780c */ /* 0x000fe20003f64270 */
[----:B------:R-:W-:Y:S01]  /*1a290*/  FMUL.FTZ R73, R2, R78 ;  /* 0x0000004e02497220 */ /* 0x000fe20000410000 */
[----:B--2---:R-:W-:Y:S01]  /*1a2a0*/  FSEL R79, R24, -INF , P4 ;  /* 0xff800000184f7808 */ /* 0x004fe20002000000 */
[C---:B------:R-:W-:Y:S01]  /*1a2b0*/  FMUL.FTZ R36, R2.reuse, R36 ;  /* 0x0000002402247220 */ /* 0x040fe20000410000 */
[----:B------:R-:W-:Y:S01]  /*1a2c0*/  FMNMX.FTZ R42, R33, R42, !PT ;  /* 0x0000002a212a7209 */ /* 0x000fe20007810000 */
[----:B------:R-:W-:Y:S01]  /*1a2d0*/  FMUL.FTZ R78, R2, R87 ;  /* 0x00000057024e7220 */ /* 0x000fe20000410000 */
[----:B------:R-:W-:Y:S01]  /*1a2e0*/  ISETP.GT.AND P4, PT, R66, 0x88, PT ;  /* 0x000000884200780c */ /* 0x000fe20003f84270 */
[----:B------:R2:W4:Y:S01]  /*1a2f0*/  MUFU.TANH R87, R10 ;  /* 0x0000000a00577308 */ /* 0x0005220000002400 */
[----:B------:R-:W-:Y:S02]  /*1a300*/  FSEL R67, R68, -INF , P3 ;  /* 0xff80000044437808 */ /* 0x000fe40001800000 */
[----:B------:R-:W-:-:S02]  /*1a310*/  FMNMX.FTZ R42, R79, R42, !PT ;  /* 0x0000002a4f2a7209 */ /* 0x000fc40007810000 */
[----:B------:R-:W-:Y:S01]  /*1a320*/  ISETP.GT.AND P3, PT, R66, 0x89, PT ;  /* 0x000000894200780c */ /* 0x000fe20003f64270 */
[----:B--2---:R-:W-:Y:S02]  /*1a330*/  FMUL.FTZ R10, R2, R37 ;  /* 0x00000025020a7220 */ /* 0x004fe40000410000 */
[----:B------:R-:W2:Y:S01]  /*1a340*/  MUFU.TANH R36, R36 ;  /* 0x0000002400247308 */ /* 0x000ea20000002400 */
[----:B0-----:R-:W-:Y:S02]  /*1a350*/  FSEL R37, R28, -INF , P4 ;  /* 0xff8000001c257808 */ /* 0x001fe40002000000 */
[----:B------:R-:W-:Y:S02]  /*1a360*/  FMNMX.FTZ R42, R67, R42, !PT ;  /* 0x0000002a432a7209 */ /* 0x000fe40007810000 */
[----:B------:R-:W-:Y:S02]  /*1a370*/  ISETP.GT.AND P4, PT, R66, 0x90, PT ;  /* 0x000000904200780c */ /* 0x000fe40003f84270 */
[----:B---3--:R-:W-:Y:S01]  /*1a380*/  FSEL R83, R83, -INF , P3 ;  /* 0xff80000053537808 */ /* 0x008fe20001800000 */
[----:B------:R-:W0:Y:S01]  /*1a390*/  MUFU.TANH R10, R10 ;  /* 0x0000000a000a7308 */ /* 0x000e220000002400 */
[----:B------:R-:W-:-:S02]  /*1a3a0*/  FMNMX.FTZ R42, R37, R42, !PT ;  /* 0x0000002a252a7209 */ /* 0x000fc40007810000 */
[----:B------:R-:W-:Y:S02]  /*1a3b0*/  ISETP.GT.AND P3, PT, R66, 0x91, PT ;  /* 0x000000914200780c */ /* 0x000fe40003f64270 */
[----:B-1----:R-:W-:Y:S02]  /*1a3c0*/  FSEL R89, R32, -INF , P4 ;  /* 0xff80000020597808 */ /* 0x002fe40002000000 */
[----:B------:R-:W-:Y:S02]  /*1a3d0*/  FMNMX.FTZ R42, R83, R42, !PT ;  /* 0x0000002a532a7209 */ /* 0x000fe40007810000 */
[----:B------:R-:W-:Y:S02]  /*1a3e0*/  ISETP.GT.AND P4, PT, R66, 0x98, PT ;  /* 0x000000984200780c */ /* 0x000fe40003f84270 */
[----:B----4-:R-:W-:Y:S02]  /*1a3f0*/  FSEL R87, R87, -INF , P3 ;  /* 0xff80000057577808 */ /* 0x010fe40001800000 */
[----:B------:R-:W-:Y:S01]  /*1a400*/  FMNMX.FTZ R42, R89, R42, !PT ;  /* 0x0000002a592a7209 */ /* 0x000fe20007810000 */
[----:B------:R-:W-:Y:S01]  /*1a410*/  FMUL.FTZ R68, R2, R47 ;  /* 0x0000002f02447220 */ /* 0x000fe20000410000 */
[----:B------:R-:W-:-:S02]  /*1a420*/  ISETP.GT.AND P3, PT, R66, 0x99, PT ;  /* 0x000000994200780c */ /* 0x000fc40003f64270 */
[----:B--2---:R-:W-:Y:S02]  /*1a430*/  FSEL R47, R36, -INF , P4 ;  /* 0xff800000242f7808 */ /* 0x004fe40002000000 */
[----:B------:R-:W-:Y:S01]  /*1a440*/  FMNMX.FTZ R42, R87, R42, !PT ;  /* 0x0000002a572a7209 */ /* 0x000fe20007810000 */
[----:B------:R-:W-:Y:S01]  /*1a450*/  FMUL.FTZ R8, R2, R91 ;  /* 0x0000005b02087220 */ /* 0x000fe20000410000 */
[----:B0-----:R-:W-:Y:S02]  /*1a460*/  FSEL R91, R10, -INF , P3 ;  /* 0xff8000000a5b7808 */ /* 0x001fe40001800000 */
[----:B------:R-:W-:-:S04]  /*1a470*/  FMNMX.FTZ R42, R47, R42, !PT ;  /* 0x0000002a2f2a7209 */ /* 0x000fc80007810000 */
[----:B------:R-:W-:-:S05]  /*1a480*/  FMNMX.FTZ R42, R91, R42, !PT ;  /* 0x0000002a5b2a7209 */ /* 0x000fca0007810000 */
[----:B------:R-:W0:Y:S04]  /*1a490*/  SHFL.BFLY PT, R131, R42, 0x2, 0x1f ;  /* 0x0c401f002a837f89 */ /* 0x000e2800000e0000 */
[----:B------:R-:W1:Y:S01]  /*1a4a0*/  SHFL.IDX PT, R62, R62, 0x1, 0x1c1f ;  /* 0x003c1f003e3e7f89 */ /* 0x000e6200000e0000 */
[----:B0-----:R-:W-:-:S05]  /*1a4b0*/  FMNMX.FTZ R131, R42, R131, !PT ;  /* 0x000000832a837209 */ /* 0x001fca0007810000 */
[----:B------:R-:W0:Y:S01]  /*1a4c0*/  SHFL.BFLY PT, R122, R131, 0x1, 0x1f ;  /* 0x0c201f00837a7f89 */ /* 0x000e2200000e0000 */
[C---:B------:R-:W-:Y:S01]  /*1a4d0*/  FMUL.FTZ R11, R2.reuse, R94 ;  /* 0x0000005e020b7220 */ /* 0x040fe20000410000 */
[----:B------:R-:W2:Y:S01]  /*1a4e0*/  MUFU.TANH R3, R3 ;  /* 0x0000000300037308 */ /* 0x000ea20000002400 */
[----:B------:R-:W-:-:S07]  /*1a4f0*/  FMUL.FTZ R13, R2, R98 ;  /* 0x00000062020d7220 */ /* 0x000fce0000410000 */
[----:B------:R-:W3:Y:S01]  /*1a500*/  MUFU.TANH R8, R8 ;  /* 0x0000000800087308 */ /* 0x000ee20000002400 */
[----:B------:R-:W-:Y:S01]  /*1a510*/  IMAD.U32 R10, RZ, RZ, UR6 ;  /* 0x00000006ff0a7e24 */ /* 0x000fe2000f8e00ff */
[----:B-1----:R-:W-:-:S06]  /*1a520*/  VIADDMNMX R64, R62, R97, R64, PT ;  /* 0x000000613e407246 */ /* 0x002fcc0003800140 */
[----:B------:R-:W1:Y:S01]  /*1a530*/  MUFU.TANH R11, R11 ;  /* 0x0000000b000b7308 */ /* 0x000e620000002400 */
[----:B0-----:R-:W-:-:S07]  /*1a540*/  FMNMX.FTZ R122, R131, R122, !PT ;  /* 0x0000007a837a7209 */ /* 0x001fce0007810000 */
[----:B------:R-:W0:Y:S01]  /*1a550*/  MUFU.TANH R12, R12 ;  /* 0x0000000c000c7308 */ /* 0x000e220000002400 */
[----:B------:R-:W-:Y:S01]  /*1a560*/  ISETP.GT.AND P4, PT, R64, RZ, PT ;  /* 0x000000ff4000720c */ /* 0x000fe20003f84270 */
[----:B------:R-:W-:-:S01]  /*1a570*/  FFMA.FTZ R28, R122, R10, -8 ;  /* 0xc10000007a1c7423 */ /* 0x000fc2000001000a */
[----:B------:R-:W-:Y:S01]  /*1a580*/  FSETP.NEU.FTZ.AND P3, PT, R122, -INF , PT ;  /* 0xff8000007a00780b */ /* 0x000fe20003f7d000 */
[----:B------:R-:W-:Y:S01]  /*1a590*/  FMUL.FTZ R15, R2, R102 ;  /* 0x00000066020f7220 */ /* 0x000fe20000410000 */
[----:B------:R-:W-:-:S03]  /*1a5a0*/  ISETP.GT.AND P5, PT, R64, 0x1, PT ;  /* 0x000000014000780c */ /* 0x000fc60003fa4270 */
[----:B------:R-:W4:Y:S01]  /*1a5b0*/  MUFU.TANH R13, R13 ;  /* 0x0000000d000d7308 */ /* 0x000f220000002400 */
[----:B------:R-:W-:Y:S02]  /*1a5c0*/  FSEL R28, R28, RZ, P3 ;  /* 0x000000ff1c1c7208 */ /* 0x000fe40001800000 */
        /* <DEDUP_REMOVED lines=9> */
[C---:B------:R-:W-:Y:S01]  /*1a660*/  FMUL.FTZ R6, R2.reuse, R70 ;  /* 0x0000004602067220 */ /* 0x040fe20000410000 */
[----:B------:R-:W-:Y:S01]  /*1a670*/  FMUL.FTZ R70, R2, R51 ;  /* 0x0000003302467220 */ /* 0x000fe20000410000 */
[----:B------:R-:W-:Y:S02]  /*1a680*/  ISETP.GT.AND P3, PT, R64, 0x10, PT ;  /* 0x000000104000780c */ /* 0x000fe40003f64270 */
[----:B0-----:R-:W-:Y:S02]  /*1a690*/  FSEL R51, R12, -INF , P4 ;  /* 0xff8000000c337808 */ /* 0x001fe40002000000 */
[----:B------:R-:W-:Y:S01]  /*1a6a0*/  FMNMX.FTZ R50, R11, R50, !PT ;  /* 0x000000320b327209 */ /* 0x000fe20007810000 */
[----:B------:R-:W0:Y:S01]  /*1a6b0*/  MUFU.TANH R20, R20 ;  /* 0x0000001400147308 */ /* 0x000e220000002400 */
[----:B------:R-:W-:-:S02]  /*1a6c0*/  ISETP.GT.AND P4, PT, R64, 0x11, PT ;  /* 0x000000114000780c */ /* 0x000fc40003f84270 */
[----:B----4-:R-:W-:Y:S02]  /*1a6d0*/  FSEL R13, R13, -INF , P3 ;  /* 0xff8000000d0d7808 */ /* 0x010fe40001800000 */
[----:B------:R-:W-:-:S03]  /*1a6e0*/  FMNMX.FTZ R50, R51, R50, !PT ;  /* 0x0000003233327209 */ /* 0x000fc60007810000 */
[----:B------:R-:W3:Y:S01]  /*1a6f0*/  MUFU.TANH R21, R21 ;  /* 0x0000001500157308 */ /* 0x000ee20000002400 */
[----:B------:R-:W-:Y:S01]  /*1a700*/  FMUL.FTZ R24, R2, R26 ;  /* 0x0000001a02187220 */ /* 0x000fe20000410000 */
[----:B------:R-:W-:Y:S01]  /*1a710*/  ISETP.GT.AND P3, PT, R64, 0x18, PT ;  /* 0x000000184000780c */ /* 0x000fe20003f64270 */
[----:B------:R-:W-:Y:S01]  /*1a720*/  FMUL.FTZ R26, R2, R27 ;  /* 0x0000001b021a7220 */ /* 0x000fe20000410000 */
[----:B--2---:R-:W-:Y:S02]  /*1a730*/  FSEL R97, R14, -INF , P4 ;  /* 0xff8000000e617808 */ /* 0x004fe40002000000 */
[----:B------:R-:W-:Y:S02]  /*1a740*/  FMNMX.FTZ R50, R13, R50, !PT ;  /* 0x000000320d327209 */ /* 0x000fe40007810000 */
[----:B------:R-:W2:Y:S01]  /*1a750*/  MUFU.TANH R72, R72 ;  /* 0x0000004800487308 */ /* 0x000ea20000002400 */
[----:B------:R-:W-:Y:S01]  /*1a760*/  FMUL.FTZ R27, R2, R30 ;  /* 0x0000001e021b7220 */ /* 0x000fe20000410000 */
[----:B------:R-:W-:Y:S01]  /*1a770*/  FFMA.FTZ R30, R109, R10, -R28 ;  /* 0x0000000a6d1e7223 */ /* 0x000fe2000001081c */
[----:B------:R-:W-:-:S02]  /*1a780*/  ISETP.GT.AND P4, PT, R64, 0x19, PT ;  /* 0x000000194000780c */ /* 0x000fc40003f84270 */
[----:B-1----:R-:W-:Y:S02]  /*1a790*/  FSEL R109, R15, -INF , P3 ;  /* 0xff8000000f6d7808 */ /* 0x002fe40001800000 */
[----:B------:R-:W-:Y:S01]  /*1a7a0*/  FMNMX.FTZ R50, R97, R50, !PT ;  /* 0x0000003261327209 */ /* 0x000fe20007810000 */
[----:B------:R-:W1:Y:S01]  /*1a7b0*/  MUFU.TANH R73, R73 ;  /* 0x0000004900497308 */ /* 0x000e620000002400 */
[----:B------:R-:W-:-:S01]  /*1a7c0*/  FFMA.FTZ R15, R111, R10, -R28 ;  /* 0x0000000a6f0f7223 */ /* 0x000fc2000001081c */
[----:B------:R-:W-:Y:S02]  /*1a7d0*/  ISETP.GT.AND P3, PT, R64, 0x20, PT ;  /* 0x000000204000780c */ /* 0x000fe40003f64270 */
[----:B0-----:R-:W-:Y:S02]  /*1a7e0*/  FSEL R111, R20, -INF , P4 ;  /* 0xff800000146f7808 */ /* 0x001fe40002000000 */
[----:B------:R-:W-:Y:S02]  /*1a7f0*/  FMNMX.FTZ R50, R109, R50, !PT ;  /* 0x000000326d327209 */ /* 0x000fe40007810000 */
[----:B------:R-:W0:Y:S01]  /*1a800*/  MUFU.TANH R74, R74 ;  /* 0x0000004a004a7308 */ /* 0x000e220000002400 */
[----:B------:R-:W-:Y:S01]  /*1a810*/  ISETP.GT.AND P4, PT, R64, 0x21, PT ;  /* 0x000000214000780c */ /* 0x000fe20003f84270 */
[----:B------:R-:W-:Y:S01]  /*1a820*/  FMUL.FTZ R76, R2, R86 ;  /* 0x00000056024c7220 */ /* 0x000fe20000410000 */
        /* <DEDUP_REMOVED lines=13> */
[--C-:B------:R-:W-:Y:S01]  /*1a900*/  FFMA.FTZ R115, R105, R10, -R28.reuse ;  /* 0x0000000a69737223 */ /* 0x100fe2000001081c */
[----:B------:R-:W-:Y:S02]  /*1a910*/  ISETP.GT.AND P3, PT, R64, 0x30, PT ;  /* 0x000000304000780c */ /* 0x000fe40003f64270 */
[----:B0-----:R-:W-:Y:S02]  /*1a920*/  FSEL R105, R74, -INF , P4 ;  /* 0xff8000004a697808 */ /* 0x001fe40002000000 */
[----:B------:R-:W-:Y:S01]  /*1a930*/  FMNMX.FTZ R50, R73, R50, !PT ;  /* 0x0000003249327209 */ /* 0x000fe20007810000 */
[----:B------:R-:W0:Y:S01]  /*1a940*/  MUFU.TANH R78, R78 ;  /* 0x0000004e004e7308 */ /* 0x000e220000002400 */
[----:B------:R-:W-:Y:S01]  /*1a950*/  FMUL.FTZ R42, R2, R31 ;  /* 0x0000001f022a7220 */ /* 0x000fe20000410000 */
[----:B------:R-:W-:Y:S01]  /*1a960*/  FFMA.FTZ R31, R117, R10, -R28 ;  /* 0x0000000a751f7223 */ /* 0x000fe2000001081c */
[----:B------:R-:W-:-:S02]  /*1a970*/  ISETP.GT.AND P4, PT, R64, 0x31, PT ;  /* 0x000000314000780c */ /* 0x000fc40003f84270 */
[----:B---3--:R-:W-:-:S03]  /*1a980*/  FSEL R117, R75, -INF , P3 ;  /* 0xff8000004b757808 */ /* 0x008fc60001800000 */
[----:B------:R-:W3:Y:S01]  /*1a990*/  MUFU.TANH R60, R60 ;  /* 0x0000003c003c7308 */ /* 0x000ee20000002400 */
[----:B------:R-:W-:Y:S02]  /*1a9a0*/  FMNMX.FTZ R50, R105, R50, !PT ;  /* 0x0000003269327209 */ /* 0x000fe40007810000 */
[----:B------:R-:W-:Y:S02]  /*1a9b0*/  ISETP.GT.AND P3, PT, R64, 0x38, PT ;  /* 0x000000384000780c */ /* 0x000fe40003f64270 */
[----:B--2---:R-:W-:Y:S02]  /*1a9c0*/  FSEL R77, R77, -INF , P4 ;  /* 0xff8000004d4d7808 */ /* 0x004fe40002000000 */
[----:B------:R-:W-:Y:S01]  /*1a9d0*/  FMNMX.FTZ R50, R117, R50, !PT ;  /* 0x0000003275327209 */ /* 0x000fe20007810000 */
[----:B------:R-:W2:Y:S01]  /*1a9e0*/  MUFU.TANH R61, R61 ;  /* 0x0000003d003d7308 */ /* 0x000ea20000002400 */
[----:B------:R-:W-:-:S01]  /*1a9f0*/  FFMA.FTZ R20, R103, R10, -R28 ;  /* 0x0000000a67147223 */ /* 0x000fc2000001081c */
[----:B------:R-:W-:-:S02]  /*1aa00*/  ISETP.GT.AND P4, PT, R64, 0x39, PT ;  /* 0x000000394000780c */ /* 0x000fc40003f84270 */
[----:B-1----:R-:W-:Y:S02]  /*1aa10*/  FSEL R103, R76, -INF , P3 ;  /* 0xff8000004c677808 */ /* 0x002fe40001800000 */
[----:B------:R-:W-:Y:S02]  /*1aa20*/  FMNMX.FTZ R50, R77, R50, !PT ;  /* 0x000000324d327209 */ /* 0x000fe40007810000 */
[----:B------:R-:W1:Y:S01]  /*1aa30*/  MUFU.TANH R57, R57 ;  /* 0x0000003900397308 */ /* 0x000e620000002400 */
[----:B------:R-:W-:-:S01]  /*1aa40*/  FFMA.FTZ R75, R101, R10, -R28 ;  /* 0x0000000a654b7223 */ /* 0x000fc2000001081c */
[----:B------:R-:W-:Y:S02]  /*1aa50*/  ISETP.GT.AND P3, PT, R64, 0x40, PT ;  /* 0x000000404000780c */ /* 0x000fe40003f64270 */
[----:B0-----:R-:W-:Y:S02]  /*1aa60*/  FSEL R101, R78, -INF , P4 ;  /* 0xff8000004e657808 */ /* 0x001fe40002000000 */
[----:B------:R-:W-:-:S02]  /*1aa70*/  FMNMX.FTZ R50, R103, R50, !PT ;  /* 0x0000003267327209 */ /* 0x000fc40007810000 */
[----:B------:R-:W0:Y:S01]  /*1aa80*/  MUFU.TANH R58, R58 ;  /* 0x0000003a003a7308 */ /* 0x000e220000002400 */
[----:B------:R-:W-:-:S01]  /*1aa90*/  FFMA.FTZ R32, R119, R10, -R28 ;  /* 0x0000000a77207223 */ /* 0x000fc2000001081c */
[----:B---3--:R-:W-:Y:S02]  /*1aaa0*/  FSEL R119, R60, -INF , P3 ;  /* 0xff8000003c777808 */ /* 0x008fe40001800000 */
[C---:B------:R-:W-:Y:S02]  /*1aab0*/  ISETP.GT.AND P4, PT, R64.reuse, 0x41, PT ;  /* 0x000000414000780c */ /* 0x040fe40003f84270 */
[----:B------:R-:W-:Y:S02]  /*1aac0*/  FMNMX.FTZ R60, R101, R50, !PT ;  /* 0x00000032653c7209 */ /* 0x000fe40007810000 */
[----:B------:R-:W3:Y:S01]  /*1aad0*/  MUFU.TANH R7, R7 ;  /* 0x0000000700077308 */ /* 0x000ee20000002400 */
[----:B------:R-:W-:Y:S02]  /*1aae0*/  ISETP.GT.AND P3, PT, R64, 0x48, PT ;  /* 0x000000484000780c */ /* 0x000fe40003f64270 */
[----:B--2---:R-:W-:-:S02]  /*1aaf0*/  FSEL R61, R61, -INF , P4 ;  /* 0xff8000003d3d7808 */ /* 0x004fc40002000000 */
[----:B------:R-:W-:-:S03]  /*1ab00*/  FMNMX.FTZ R60, R119, R60, !PT ;  /* 0x0000003c773c7209 */ /* 0x000fc60007810000 */
[----:B------:R-:W2:Y:S01]  /*1ab10*/  MUFU.TANH R56, R56 ;  /* 0x0000003800387308 */ /* 0x000ea20000002400 */
[----:B------:R-:W-:Y:S02]  /*1ab20*/  ISETP.GT.AND P4, PT, R64, 0x49, PT ;  /* 0x000000494000780c */ /* 0x000fe40003f84270 */
[----:B-1----:R-:W-:Y:S02]  /*1ab30*/  FSEL R57, R57, -INF , P3 ;  /* 0xff80000039397808 */ /* 0x002fe40001800000 */
[----:B------:R-:W-:-:S03]  /*1ab40*/  FMNMX.FTZ R60, R61, R60, !PT ;  /* 0x0000003c3d3c7209 */ /* 0x000fc60007810000 */
[----:B------:R-:W1:Y:S01]  /*1ab50*/  MUFU.TANH R6, R6 ;  /* 0x0000000600067308 */ /* 0x000e620000002400 */
[----:B------:R-:W-:-:S01]  /*1ab60*/  FFMA.FTZ R62, R99, R10, -R28 ;  /* 0x0000000a633e7223 */ /* 0x000fc2000001081c */
[----:B------:R-:W-:Y:S02]  /*1ab70*/  ISETP.GT.AND P3, PT, R64, 0x50, PT ;  /* 0x000000504000780c */ /* 0x000fe40003f64270 */
[----:B0-----:R-:W-:Y:S02]  /*1ab80*/  FSEL R99, R58, -INF , P4 ;  /* 0xff8000003a637808 */ /* 0x001fe40002000000 */
[----:B------:R-:W-:Y:S02]  /*1ab90*/  FMNMX.FTZ R60, R57, R60, !PT ;  /* 0x0000003c393c7209 */ /* 0x000fe40007810000 */
[----:B------:R-:W0:Y:S01]  /*1aba0*/  MUFU.TANH R59, R59 ;  /* 0x0000003b003b7308 */ /* 0x000e220000002400 */
[----:B------:R-:W-:Y:S01]  /*1abb0*/  FMUL.FTZ R44, R2, R35 ;  /* 0x00000023022c7220 */ /* 0x000fe20000410000 */
[----:B------:R-:W-:Y:S01]  /*1abc0*/  FFMA.FTZ R35, R121, R10, -R28 ;  /* 0x0000000a79237223 */ /* 0x000fe2000001081c */
[----:B------:R-:W-:Y:S01]  /*1abd0*/  ISETP.GT.AND P4, PT, R64, 0x51, PT ;  /* 0x000000514000780c */ /* 0x000fe20003f84270 */
[----:B------:R-:W-:Y:S01]  /*1abe0*/  FMUL.FTZ R52, R2, R46 ;  /* 0x0000002e02347220 */ /* 0x000fe20000410000 */
[----:B---3--:R-:W-:-:S02]  /*1abf0*/  FSEL R121, R7, -INF , P3 ;  /* 0xff80000007797808 */ /* 0x008fc40001800000 */
[----:B------:R-:W-:Y:S01]  /*1ac00*/  FMNMX.FTZ R60, R99, R60, !PT ;  /* 0x0000003c633c7209 */ /* 0x000fe20007810000 */
[----:B------:R-:W3:Y:S01]  /*1ac10*/  MUFU.TANH R4, R4 ;  /* 0x0000000400047308 */ /* 0x000ee20000002400 */
[----:B------:R-:W-:Y:S01]  /*1ac20*/  FMUL.FTZ R36, R2, R34 ;  /* 0x0000002202247220 */ /* 0x000fe20000410000 */
[--C-:B------:R-:W-:Y:S01]  /*1ac30*/  FFMA.FTZ R34, R125, R10, -R28.reuse ;  /* 0x0000000a7d227223 */ /* 0x100fe2000001081c */
        /* <DEDUP_REMOVED lines=15> */
[----:B------:R-:W-:Y:S01]  /*1ad30*/  ISETP.GT.AND P4, PT, R64, 0x61, PT ;  /* 0x000000614000780c */ /* 0x000fe20003f84270 */
[----:B------:R-:W-:Y:S01]  /*1ad40*/  FMUL.FTZ R54, R2, R54 ;  /* 0x0000003602367220 */ /* 0x000fe20000410000 */
[----:B---3--:R-:W-:Y:S02]  /*1ad50*/  FSEL R85, R4, -INF , P3 ;  /* 0xff80000004557808 */ /* 0x008fe40001800000 */
[----:B------:R-:W-:Y:S02]  /*1ad60*/  FMNMX.FTZ R60, R127, R60, !PT ;  /* 0x0000003c7f3c7209 */ /* 0x000fe40007810000 */
[----:B------:R-:W3:Y:S01]  /*1ad70*/  MUFU.TANH R66, R66 ;  /* 0x0000004200427308 */ /* 0x000ee20000002400 */
[----:B------:R-:W-:-:S01]  /*1ad80*/  FFMA.FTZ R4, R81, R10, -R28 ;  /* 0x0000000a51047223 */ /* 0x000fc2000001081c */
[----:B------:R-:W-:Y:S01]  /*1ad90*/  ISETP.GT.AND P3, PT, R64, 0x68, PT ;  /* 0x000000684000780c */ /* 0x000fe20003f64270 */
[----:B------:R-:W-:Y:S01]  /*1ada0*/  FMUL.FTZ R80, R2, R55 ;  /* 0x0000003702507220 */ /* 0x000fe20000410000 */
[----:B--2---:R-:W-:-:S02]  /*1adb0*/  FSEL R81, R40, -INF , P4 ;  /* 0xff80000028517808 */ /* 0x004fc40002000000 */
[----:B------:R-:W-:Y:S02]  /*1adc0*/  FMNMX.FTZ R60, R85, R60, !PT ;  /* 0x0000003c553c7209 */ /* 0x000fe40007810000 */
[----:B------:R-:W2:Y:S01]  /*1add0*/  MUFU.TANH R70, R70 ;  /* 0x0000004600467308 */ /* 0x000ea20000002400 */
[----:B------:R-:W-:Y:S01]  /*1ade0*/  FMUL.FTZ R46, R2, R39 ;  /* 0x00000027022e7220 */ /* 0x000fe20000410000 */
[--C-:B------:R-:W-:Y:S01]  /*1adf0*/  FFMA.FTZ R39, R129, R10, -R28.reuse ;  /* 0x0000000a81277223 */ /* 0x100fe2000001081c */
[----:B------:R-:W-:Y:S02]  /*1ae00*/  ISETP.GT.AND P4, PT, R64, 0x69, PT ;  /* 0x000000694000780c */ /* 0x000fe40003f84270 */
[----:B-1----:R-:W-:Y:S02]  /*1ae10*/  FSEL R129, R52, -INF , P3 ;  /* 0xff80000034817808 */ /* 0x002fe40001800000 */
[----:B------:R-:W-:Y:S01]  /*1ae20*/  FMNMX.FTZ R60, R81, R60, !PT ;  /* 0x0000003c513c7209 */ /* 0x000fe20007810000 */
[----:B------:R-:W1:Y:S01]  /*1ae30*/  MUFU.TANH R54, R54 ;  /* 0x0000003600367308 */ /* 0x000e620000002400 */
[----:B------:R-:W-:-:S01]  /*1ae40*/  FFMA.FTZ R59, R69, R10, -R28 ;  /* 0x0000000a453b7223 */ /* 0x000fc2000001081c */
[----:B------:R-:W-:-:S02]  /*1ae50*/  ISETP.GT.AND P3, PT, R64, 0x70, PT ;  /* 0x000000704000780c */ /* 0x000fc40003f64270 */
[----:B0-----:R-:W-:Y:S02]  /*1ae60*/  FSEL R69, R68, -INF , P4 ;  /* 0xff80000044457808 */ /* 0x001fe40002000000 */
[----:B------:R-:W-:Y:S02]  /*1ae70*/  FMNMX.FTZ R60, R129, R60, !PT ;  /* 0x0000003c813c7209 */ /* 0x000fe40007810000 */
[----:B------:R-:W0:Y:S01]  /*1ae80*/  MUFU.TANH R80, R80 ;  /* 0x0000005000507308 */ /* 0x000e220000002400 */
[----:B------:R-:W-:Y:S02]  /*1ae90*/  ISETP.GT.AND P4, PT, R64, 0x71, PT ;  /* 0x000000714000780c */ /* 0x000fe40003f84270 */
[----:B---3--:R-:W-:Y:S02]  /*1aea0*/  FSEL R131, R66, -INF , P3 ;  /* 0xff80000042837808 */ /* 0x008fe40001800000 */
        /* <DEDUP_REMOVED lines=11> */
[----:B------:R-:W-:Y:S02]  /*1af60*/  ISETP.GT.AND P3, PT, R64, 0x80, PT ;  /* 0x000000804000780c */ /* 0x000fe40003f64270 */
[----:B0-----:R-:W-:Y:S02]  /*1af70*/  FSEL R135, R80, -INF , P4 ;  /* 0xff80000050877808 */ /* 0x001fe40002000000 */
[----:B------:R-:W-:-:S03]  /*1af80*/  FMNMX.FTZ R60, R133, R60, !PT ;  /* 0x0000003c853c7209 */ /* 0x000fc60007810000 */
[----:B------:R-:W0:Y:S01]  /*1af90*/  MUFU.TANH R42, R42 ;  /* 0x0000002a002a7308 */ /* 0x000e220000002400 */
[----:B------:R-:W-:Y:S01]  /*1afa0*/  ISETP.GT.AND P4, PT, R64, 0x81, PT ;  /* 0x000000814000780c */ /* 0x000fe20003f84270 */
[----:B------:R-:W-:Y:S01]  /*1afb0*/  FMUL.FTZ R38, R2, R38 ;  /* 0x0000002602267220 */ /* 0x000fe20000410000 */
        /* <DEDUP_REMOVED lines=19> */
[----:B------:R-:W-:Y:S01]  /*1b0f0*/  FMNMX.FTZ R60, R41, R60, !PT ;  /* 0x0000003c293c7209 */ /* 0x000fe20007810000 */
[----:B------:R-:W-:Y:S01]  /*1b100*/  FFMA.FTZ R204, R43, R10, -R28 ;  /* 0x0000000a2bcc7223 */ /* 0x000fe2000001081c */
[----:B------:R-:W-:Y:S02]  /*1b110*/  ISETP.GT.AND P3, PT, R64, 0x98, PT ;  /* 0x000000984000780c */ /* 0x000fe40003f64270 */
[----:B--2---:R-:W-:Y:S02]  /*1b120*/  FSEL R43, R44, -INF , P4 ;  /* 0xff8000002c2b7808 */ /* 0x004fe40002000000 */
[----:B------:R-:W-:Y:S02]  /*1b130*/  FMNMX.FTZ R60, R141, R60, !PT ;  /* 0x0000003c8d3c7209 */ /* 0x000fe40007810000 */
[----:B------:R-:W-:Y:S02]  /*1b140*/  ISETP.GT.AND P4, PT, R64, 0x99, PT ;  /* 0x000000994000780c */ /* 0x000fe40003f84270 */
[----:B-1----:R-:W-:-:S02]  /*1b150*/  FSEL R143, R38, -INF , P3 ;  /* 0xff800000268f7808 */ /* 0x002fc40001800000 */
[----:B------:R-:W-:Y:S02]  /*1b160*/  FMNMX.FTZ R60, R43, R60, !PT ;  /* 0x0000003c2b3c7209 */ /* 0x000fe40007810000 */
[----:B0-----:R-:W-:Y:S02]  /*1b170*/  FSEL R145, R46, -INF , P4 ;  /* 0xff8000002e917808 */ /* 0x001fe40002000000 */
[----:B------:R-:W-:-:S04]  /*1b180*/  FMNMX.FTZ R60, R143, R60, !PT ;  /* 0x0000003c8f3c7209 */ /* 0x000fc80007810000 */
[----:B------:R-:W-:Y:S01]  /*1b190*/  FMNMX.FTZ R60, R145, R60, !PT ;  /* 0x0000003c913c7209 */ /* 0x000fe20007810000 */
[----:B------:R-:W-:-:S04]  /*1b1a0*/  FFMA.FTZ R55, R123, R10, -R28 ;  /* 0x0000000a7b377223 */ /* 0x000fc8000001081c */
[----:B------:R-:W0:Y:S02]  /*1b1b0*/  SHFL.BFLY PT, R123, R60, 0x2, 0x1f ;  /* 0x0c401f003c7b7f89 */ /* 0x000e2400000e0000 */
[----:B0-----:R-:W-:-:S05]  /*1b1c0*/  FMNMX.FTZ R44, R60, R123, !PT ;  /* 0x0000007b3c2c7209 */ /* 0x001fca0007810000 */
[----:B------:R-:W0:Y:S01]  /*1b1d0*/  SHFL.BFLY PT, R123, R44, 0x1, 0x1f ;  /* 0x0c201f002c7b7f89 */ /* 0x000e2200000e0000 */
        /* <DEDUP_REMOVED lines=15> */
[----:B0-----:R-:W-:Y:S01]  /*1b2d0*/  FMNMX.FTZ R123, R44, R123, !PT ;  /* 0x0000007b2c7b7209 */ /* 0x001fe20007810000 */
[----:B------:R-:W-:-:S03]  /*1b2e0*/  FFMA.FTZ R44, R47, R10, -R28 ;  /* 0x0000000a2f2c7223 */ /* 0x000fc6000001081c */
[C---:B------:R-:W-:Y:S01]  /*1b2f0*/  FSETP.NEU.FTZ.AND P3, PT, R123.reuse, -INF , PT ;  /* 0xff8000007b00780b */ /* 0x040fe20003f7d000 */
[----:B------:R-:W-:-:S01]  /*1b300*/  FFMA.FTZ R46, R123, R10, -8 ;  /* 0xc10000007b2e7423 */ /* 0x000fc2000001000a */
[----:B------:R-:W-:-:S04]  /*1b310*/  FFMA.FTZ R47, R91, R10, -R28 ;  /* 0x0000000a5b2f7223 */ /* 0x000fc8000001081c */
[----:B------:R-:W-:Y:S01]  /*1b320*/  FSEL R28, R46, RZ, P3 ;  /* 0x000000ff2e1c7208 */ /* 0x000fe20001800000 */
[----:B------:R-:W-:Y:S04]  /*1b330*/  MUFU.EX2 R30, R30 ;  /* 0x0000001e001e7308 */ /* 0x000fe80000000800 */
[----:B------:R-:W-:-:S01]  /*1b340*/  FFMA.FTZ R217, R3, R10, -R28 ;  /* 0x0000000a03d97223 */ /* 0x000fc2000001081c */
[-CC-:B------:R-:W-:Y:S01]  /*1b350*/  FFMA.FTZ R8, R8, R10.reuse, -R28.reuse ;  /* 0x0000000a08087223 */ /* 0x180fe2000001081c */
[----:B------:R-:W-:-:S02]  /*1b360*/  FFMA.FTZ R3, R11, R10, -R28 ;  /* 0x0000000a0b037223 */ /* 0x000fc4000001081c */
[----:B------:R-:W0:Y:S01]  /*1b370*/  MUFU.EX2 R31, R31 ;  /* 0x0000001f001f7308 */ /* 0x000e220000000800 */
[----:B------:R-:W-:-:S01]  /*1b380*/  FFMA.FTZ R52, R51, R10, -R28 ;  /* 0x0000000a33347223 */ /* 0x000fc2000001081c */
[----:B------:R-:W-:-:S06]  /*1b390*/  FFMA.FTZ R219, R13, R10, -R28 ;  /* 0x0000000a0ddb7223 */ /* 0x000fcc000001081c */
[----:B------:R-:W-:Y:S08]  /*1b3a0*/  MUFU.EX2 R217, R217 ;  /* 0x000000d900d97308 */ /* 0x000ff00000000800 */
[----:B------:R-:W1:Y:S01]  /*1b3b0*/  MUFU.EX2 R8, R8 ;  /* 0x0000000800087308 */ /* 0x000e620000000800 */
[----:B------:R-:W-:-:S07]  /*1b3c0*/  FFMA.FTZ R60, R61, R10, -R28 ;  /* 0x0000000a3d3c7223 */ /* 0x000fce000001081c */
[----:B------:R-:W2:Y:S01]  /*1b3d0*/  MUFU.EX2 R32, R32 ;  /* 0x0000002000207308 */ /* 0x000ea20000000800 */
[----:B------:R-:W-:-:S01]  /*1b3e0*/  FFMA.FTZ R46, R97, R10, -R28 ;  /* 0x0000000a612e7223 */ /* 0x000fc2000001081c */
[----:B------:R-:W-:-:S06]  /*1b3f0*/  @!P2 PRMT R61, RZ, 0x654, R0 ;  /* 0x00000654ff3da816 */ /* 0x000fcc0000000000 */
[----:B------:R-:W-:Y:S01]  /*1b400*/  MUFU.EX2 R35, R35 ;  /* 0x0000002300237308 */ /* 0x000fe20000000800 */
[----:B------:R-:W-:-:S01]  /*1b410*/  FFMA.FTZ R11, R109, R10, -R28 ;  /* 0x0000000a6d0b7223 */ /* 0x000fc2000001081c */
[----:B------:R0:W-:Y:S06]  /*1b420*/  @!P2 SYNCS.ARRIVE.TRANS64.RED.A1T0 RZ, [R61+URZ], RZ ;  /* 0x000000ff3dffa9a7 */ /* 0x0001ec000810043f */
[----:B------:R-:W3:Y:S08]  /*1b430*/  MUFU.EX2 R3, R3 ;  /* 0x0000000300037308 */ /* 0x000ef00000000800 */
[----:B------:R-:W4:Y:S01]  /*1b440*/  MUFU.EX2 R52, R52 ;  /* 0x0000003400347308 */ /* 0x000f220000000800 */
[----:B0-----:R-:W-:-:S07]  /*1b450*/  FADD.FTZ R61, R30, R31 ;  /* 0x0000001f1e3d7221 */ /* 0x001fce0000010000 */
[----:B------:R-:W0:Y:S01]  /*1b460*/  MUFU.EX2 R34, R34 ;  /* 0x0000002200227308 */ /* 0x000e220000000800 */
[----:B-1----:R-:W-:-:S01]  /*1b470*/  FADD.FTZ R74, R217, R8 ;  /* 0x00000008d94a7221 */ /* 0x002fc20000010000 */
[----:B------:R-:W-:-:S06]  /*1b480*/  FFMA.FTZ R56, R111, R10, -R28 ;  /* 0x0000000a6f387223 */ /* 0x000fcc000001081c */
[----:B------:R-:W1:Y:S01]  /*1b490*/  MUFU.EX2 R219, R219 ;  /* 0x000000db00db7308 */ /* 0x000e620000000800 */
[----:B--2---:R-:W-:-:S07]  /*1b4a0*/  FADD.FTZ R76, R32, R61 ;  /* 0x0000003d204c7221 */ /* 0x004fce0000010000 */
[----:B------:R-:W2:Y:S01]  /*1b4b0*/  MUFU.EX2 R39, R39 ;  /* 0x0000002700277308 */ /* 0x000ea20000000800 */
[----:B---3--:R-:W-:-:S01]  /*1b4c0*/  FADD.FTZ R61, R3, R74 ;  /* 0x0000004a033d7221 */ /* 0x008fc20000010000 */
[----:B------:R-:W-:-:S06]  /*1b4d0*/  FFMA.FTZ R213, R21, R10, -R28 ;  /* 0x0000000a15d57223 */ /* 0x000fcc000001081c */
[----:B------:R-:W3:Y:S01]  /*1b4e0*/  MUFU.EX2 R46, R46 ;  /* 0x0000002e002e7308 */ /* 0x000ee20000000800 */
[----:B------:R-:W-:-:S07]  /*1b4f0*/  FADD.FTZ R63, R35, R76 ;  /* 0x0000004c233f7221 */ /* 0x000fce0000010000 */
[----:B------:R-:W5:Y:S01]  /*1b500*/  MUFU.EX2 R48, R48 ;  /* 0x0000003000307308 */ /* 0x000f620000000800 */
[----:B----4-:R-:W-:-:S01]  /*1b510*/  FADD.FTZ R74, R52, R61 ;  /* 0x0000003d344a7221 */ /* 0x010fc20000010000 */
[----:B------:R-:W-:-:S06]  /*1b520*/  FFMA.FTZ R54, R113, R10, -R28 ;  /* 0x0000000a71367223 */ /* 0x000fcc000001081c */
        /* <DEDUP_REMOVED lines=8> */
[----:B---3--:R-:W-:-:S07]  /*1b5b0*/  FADD.FTZ R74, R46, R63 ;  /* 0x0000003f2e4a7221 */ /* 0x008fce0000010000 */
[----:B------:R-:W3:Y:S01]  /*1b5c0*/  MUFU.EX2 R213, R213 ;  /* 0x000000d500d57308 */ /* 0x000ee20000000800 */
[----:B-----5:R-:W-:-:S07]  /*1b5d0*/  FADD.FTZ R76, R48, R67 ;  /* 0x00000043304c7221 */ /* 0x020fce0000010000 */
[----:B------:R-:W5:Y:S01]  /*1b5e0*/  MUFU.EX2 R15, R15 ;  /* 0x0000000f000f7308 */ /* 0x000f620000000800 */
[----:B----4-:R-:W-:-:S01]  /*1b5f0*/  FADD.FTZ R63, R11, R74 ;  /* 0x0000004a0b3f7221 */ /* 0x010fc20000010000 */
[----:B------:R-:W-:-:S06]  /*1b600*/  FFMA.FTZ R215, R117, R10, -R28 ;  /* 0x0000000a75d77223 */ /* 0x000fcc000001081c */
[----:B------:R-:W4:Y:S01]  /*1b610*/  MUFU.EX2 R54, R54 ;  /* 0x0000003600367308 */ /* 0x000f220000000800 */
[----:B0-----:R-:W-:-:S07]  /*1b620*/  FADD.FTZ R67, R55, R76 ;  /* 0x0000004c37437221 */ /* 0x001fce0000010000 */
[----:B------:R0:W-:Y:S01]  /*1b630*/  MUFU.EX2 R50, R62 ;  /* 0x0000003e00327308 */ /* 0x0001e20000000800 */
[----:B-1----:R-:W-:-:S07]  /*1b640*/  FADD.FTZ R74, R56, R63 ;  /* 0x0000003f384a7221 */ /* 0x002fce0000010000 */
[----:B------:R-:W1:Y:S01]  /*1b650*/  MUFU.EX2 R14, R14 ;  /* 0x0000000e000e7308 */ /* 0x000e620000000800 */
[----:B0-----:R-:W-:-:S01]  /*1b660*/  FFMA.FTZ R62, R105, R10, -R28 ;  /* 0x0000000a693e7223 */ /* 0x001fc2000001081c */
[----:B------:R-:W-:-:S06]  /*1b670*/  FFMA.FTZ R58, R77, R10, -R28 ;  /* 0x0000000a4d3a7223 */ /* 0x000fcc000001081c */
[----:B------:R-:W0:Y:S01]  /*1b680*/  MUFU.EX2 R13, R13 ;  /* 0x0000000d000d7308 */ /* 0x000e220000000800 */
[----:B--2---:R-:W-:-:S07]  /*1b690*/  FADD.FTZ R76, R12, R67 ;  /* 0x000000430c4c7221 */ /* 0x004fce0000010000 */
[----:B------:R-:W2:Y:S01]  /*1b6a0*/  MUFU.EX2 R115, R115 ;  /* 0x0000007300737308 */ /* 0x000ea20000000800 */
[----:B---3--:R-:W-:-:S01]  /*1b6b0*/  FADD.FTZ R63, R213, R74 ;  /* 0x0000004ad53f7221 */ /* 0x008fc20000010000 */
[----:B------:R-:W-:-:S06]  /*1b6c0*/  FFMA.FTZ R21, R103, R10, -R28 ;  /* 0x0000000a67157223 */ /* 0x000fcc000001081c */
[----:B------:R-:W3:Y:S01]  /*1b6d0*/  MUFU.EX2 R62, R62 ;  /* 0x0000003e003e7308 */ /* 0x000ee20000000800 */
[----:B-----5:R-:W-:-:S07]  /*1b6e0*/  FADD.FTZ R67, R15, R76 ;  /* 0x0000004c0f437221 */ /* 0x020fce0000010000 */
[----:B------:R-:W5:Y:S01]  /*1b6f0*/  MUFU.EX2 R20, R20 ;  /* 0x0000001400147308 */ /* 0x000f620000000800 */
[----:B------:R-:W-:-:S01]  /*1b700*/  FFMA.FTZ R66, R101, R10, -R28 ;  /* 0x0000000a65427223 */ /* 0x000fc2000001081c */
[----:B----4-:R-:W-:-:S06]  /*1b710*/  FADD.FTZ R74, R54, R63 ;  /* 0x0000003f364a7221 */ /* 0x010fcc0000010000 */
[----:B------:R-:W4:Y:S01]  /*1b720*/  MUFU.EX2 R215, R215 ;  /* 0x000000d700d77308 */ /* 0x000f220000000800 */
[----:B-1----:R-:W-:-:S01]  /*1b730*/  FADD.FTZ R76, R14, R67 ;  /* 0x000000430e4c7221 */ /* 0x002fc20000010000 */
[----:B------:R-:W-:-:S06]  /*1b740*/  F2FP.SATFINITE.E4M3.F32.PACK_AB_MERGE_C R216, R35, R32, RZ ;  /* 0x0000002023d8723e */ /* 0x000fcc00048070ff */
[----:B------:R-:W1:Y:S01]  /*1b750*/  MUFU.EX2 R75, R75 ;  /* 0x0000004b004b7308 */ /* 0x000e620000000800 */
[----:B0-----:R-:W-:-:S01]  /*1b760*/  FADD.FTZ R35, R13, R74 ;  /* 0x0000004a0d237221 */ /* 0x001fc20000010000 */
[----:B------:R-:W-:-:S06]  /*1b770*/  FFMA.FTZ R209, R119, R10, -R28 ;  /* 0x0000000a77d17223 */ /* 0x000fcc000001081c */
[----:B------:R-:W0:Y:S01]  /*1b780*/  MUFU.EX2 R58, R58 ;  /* 0x0000003a003a7308 */ /* 0x000e220000000800 */
[----:B------:R-:W-:Y:S01]  /*1b790*/  F2FP.SATFINITE.E4M3.F32.PACK_AB_MERGE_C R63, R52, R3, RZ ;  /* 0x00000003343f723e */ /* 0x000fe200048070ff */
[----:B--2---:R-:W-:Y:S01]  /*1b7a0*/  FADD.FTZ R3, R115, R76 ;  /* 0x0000004c73037221 */ /* 0x004fe20000010000 */
[----:B------:R-:W-:-:S05]  /*1b7b0*/  F2FP.SATFINITE.E4M3.F32.PACK_AB_MERGE_C R218, R55, R48, RZ ;  /* 0x0000003037da723e */ /* 0x000fca00048070ff */
[----:B------:R-:W2:Y:S01]  /*1b7c0*/  MUFU.EX2 R21, R21 ;  /* 0x0000001500157308 */ /* 0x000ea20000000800 */
[----:B---3--:R-:W-:-:S01]  /*1b7d0*/  FADD.FTZ R48, R62, R35 ;  /* 0x000000233e307221 */ /* 0x008fc20000010000 */
[----:B-----5:R-:W-:-:S06]  /*1b7e0*/  FADD.FTZ R52, R20, R3 ;  /* 0x0000000314347221 */ /* 0x020fcc0000010000 */
[----:B------:R-:W3:Y:S01]  /*1b7f0*/  MUFU.EX2 R95, R95 ;  /* 0x0000005f005f7308 */ /* 0x000ee20000000800 */
[----:B----4-:R-:W-:-:S07]  /*1b800*/  FADD.FTZ R3, R215, R48 ;  /* 0x00000030d7037221 */ /* 0x010fce0000010000 */
[----:B------:R-:W4:Y:S01]  /*1b810*/  MUFU.EX2 R66, R66 ;  /* 0x0000004200427308 */ /* 0x000f220000000800 */
[----:B------:R-:W-:-:S01]  /*1b820*/  FFMA.FTZ R51, R57, R10, -R28 ;  /* 0x0000000a39337223 */ /* 0x000fc2000001081c */
[----:B------:R-:W-:Y:S01]  /*1b830*/  F2FP.SATFINITE.E4M3.F32.PACK_AB_MERGE_C R56, R56, R11, RZ ;  /* 0x0000000b3838723e */ /* 0x000fe200048070ff */
[----:B-1----:R-:W-:-:S05]  /*1b840*/  FADD.FTZ R11, R75, R52 ;  /* 0x000000344b0b7221 */ /* 0x002fca0000010000 */
[----:B------:R-:W1:Y:S01]  /*1b850*/  MUFU.EX2 R7, R7 ;  /* 0x0000000700077308 */ /* 0x000e620000000800 */
[----:B------:R-:W-:Y:S01]  /*1b860*/  F2FP.SATFINITE.E4M3.F32.PACK_AB_MERGE_C R212, R115, R14, RZ ;  /* 0x0000000e73d4723e */ /* 0x000fe200048070ff */
[----:B------:R-:W-:Y:S01]  /*1b870*/  FFMA.FTZ R68, R99, R10, -R28 ;  /* 0x0000000a63447223 */ /* 0x000fe2000001081c */
[----:B0-----:R-:W-:-:S05]  /*1b880*/  FADD.FTZ R14, R58, R3 ;  /* 0x000000033a0e7221 */ /* 0x001fca0000010000 */
[----:B------:R-:W0:Y:S01]  /*1b890*/  MUFU.EX2 R209, R209 ;  /* 0x000000d100d17308 */ /* 0x000e220000000800 */
[----:B------:R-:W-:-:S07]  /*1b8a0*/  FADD.FTZ R48, R50, R11 ;  /* 0x0000000b32307221 */ /* 0x000fce0000010000 */
[----:B------:R-:W5:Y:S01]  /*1b8b0*/  MUFU.EX2 R208, R208 ;  /* 0x000000d000d07308 */ /* 0x000f620000000800 */
[----:B--2---:R-:W-:-:S01]  /*1b8c0*/  FADD.FTZ R3, R21, R14 ;  /* 0x0000000e15037221 */ /* 0x004fc20000010000 */
[----:B------:R-:W-:-:S06]  /*1b8d0*/  FFMA.FTZ R211, R121, R10, -R28 ;  /* 0x0000000a79d37223 */ /* 0x000fcc000001081c */
[----:B------:R-:W2:Y:S01]  /*1b8e0*/  MUFU.EX2 R60, R60 ;  /* 0x0000003c003c7308 */ /* 0x000ea20000000800 */
[----:B---3--:R-:W-:-:S01]  /*1b8f0*/  FADD.FTZ R48, R95, R48 ;  /* 0x000000305f307221 */ /* 0x008fc20000010000 */
[----:B----4-:R-:W-:-:S06]  /*1b900*/  F2FP.SATFINITE.E4M3.F32.PACK_AB_MERGE_C R21, R66, R21, RZ ;  /* 0x000000154215723e */ /* 0x010fcc00048070ff */
[----:B------:R-:W3:Y:S01]  /*1b910*/  MUFU.EX2 R4, R4 ;  /* 0x0000000400047308 */ /* 0x000ee20000000800 */
[----:B------:R-:W-:-:S01]  /*1b920*/  FADD.FTZ R66, R66, R3 ;  /* 0x0000000342427221 */ /* 0x000fc20000010000 */
[----:B------:R-:W-:-:S06]  /*1b930*/  FFMA.FTZ R64, R125, R10, -R28 ;  /* 0x0000000a7d407223 */ /* 0x000fcc000001081c */
[----:B------:R-:W4:Y:S01]  /*1b940*/  MUFU.EX2 R51, R51 ;  /* 0x0000003300337308 */ /* 0x000f220000000800 */
[----:B-1----:R-:W-:-:S07]  /*1b950*/  FADD.FTZ R3, R7, R48 ;  /* 0x0000003007037221 */ /* 0x002fce0000010000 */
[----:B------:R-:W1:Y:S01]  /*1b960*/  MUFU.EX2 R59, R59 ;  /* 0x0000003b003b7308 */ /* 0x000e620000000800 */
[----:B0-----:R-:W-:-:S07]  /*1b970*/  FADD.FTZ R11, R209, R66 ;  /* 0x00000042d10b7221 */ /* 0x001fce0000010000 */
[----:B------:R-:W0:Y:S01]  /*1b980*/  MUFU.EX2 R68, R68 ;  /* 0x0000004400447308 */ /* 0x000e220000000800 */
[----:B------:R-:W-:-:S01]  /*1b990*/  FFMA.FTZ R57, R93, R10, -R28 ;  /* 0x0000000a5d397223 */ /* 0x000fc2000001081c */
[----:B-----5:R-:W-:-:S06]  /*1b9a0*/  FADD.FTZ R3, R208, R3 ;  /* 0x00000003d0037221 */ /* 0x020fcc0000010000 */
[----:B------:R-:W5:Y:S01]  /*1b9b0*/  MUFU.EX2 R6, R6 ;  /* 0x0000000600067308 */ /* 0x000f620000000800 */
[----:B------:R-:W-:Y:S01]  /*1b9c0*/  F2FP.SATFINITE.E4M3.F32.PACK_AB_MERGE_C R217, R8, R217, R63 ;  /* 0x000000d908d9723e */ /* 0x000fe2000480703f */
[----:B--2---:R-:W-:-:S06]  /*1b9d0*/  FADD.FTZ R8, R60, R11 ;  /* 0x0000000b3c087221 */ /* 0x004fcc0000010000 */
[----:B------:R-:W2:Y:S01]  /*1b9e0*/  MUFU.EX2 R211, R211 ;  /* 0x000000d300d37308 */ /* 0x000ea20000000800 */
[----:B------:R-:W-:Y:S01]  /*1b9f0*/  F2FP.SATFINITE.E4M3.F32.PACK_AB_MERGE_C R216, R31, R30, R216 ;  /* 0x0000001e1fd8723e */ /* 0x000fe200048070d8 */
[----:B---3--:R-:W-:-:S06]  /*1ba00*/  FADD.FTZ R30, R4, R3 ;  /* 0x00000003041e7221 */ /* 0x008fcc0000010000 */
[----:B------:R-:W3:Y:S01]  /*1ba10*/  MUFU.EX2 R65, R65 ;  /* 0x0000004100417308 */ /* 0x000ee20000000800 */
[----:B------:R-:W-:-:S01]  /*1ba20*/  FFMA.FTZ R127, R127, R10, -R28 ;  /* 0x0000000a7f7f7223 */ /* 0x000fc2000001081c */
[----:B------:R-:W-:Y:S01]  /*1ba30*/  F2FP.SATFINITE.E4M3.F32.PACK_AB_MERGE_C R212, R15, R12, R212 ;  /* 0x0000000c0fd4723e */ /* 0x000fe200048070d4 */
[----:B----4-:R-:W-:-:S05]  /*1ba40*/  FADD.FTZ R3, R51, R8 ;  /* 0x0000000833037221 */ /* 0x010fca0000010000 */
[----:B------:R-:W4:Y:S01]  /*1ba50*/  MUFU.EX2 R64, R64 ;  /* 0x0000004000407308 */ /* 0x000f220000000800 */
[----:B------:R-:W-:-:S01]  /*1ba60*/  FFMA.FTZ R205, R85, R10, -R28 ;  /* 0x0000000a55cd7223 */ /* 0x000fc2000001081c */
[C---:B-1----:R-:W-:Y:S01]  /*1ba70*/  F2FP.SATFINITE.E4M3.F32.PACK_AB_MERGE_C R15, R59.reuse, R4, RZ ;  /* 0x000000043b0f723e */ /* 0x042fe200048070ff */
[----:B------:R-:W-:-:S05]  /*1ba80*/  FADD.FTZ R59, R59, R30 ;  /* 0x0000001e3b3b7221 */ /* 0x000fca0000010000 */
[----:B------:R-:W1:Y:S01]  /*1ba90*/  MUFU.EX2 R24, R24 ;  /* 0x0000001800187308 */ /* 0x000e620000000800 */
[C---:B0-----:R-:W-:Y:S01]  /*1baa0*/  F2FP.SATFINITE.E4M3.F32.PACK_AB_MERGE_C R51, R68.reuse, R51, RZ ;  /* 0x000000334433723e */ /* 0x041fe200048070ff */
[----:B------:R-:W-:-:S06]  /*1bab0*/  FADD.FTZ R68, R68, R3 ;  /* 0x0000000344447221 */ /* 0x000fcc0000010000 */
[----:B------:R-:W0:Y:S01]  /*1bac0*/  MUFU.EX2 R57, R57 ;  /* 0x0000003900397308 */ /* 0x000e220000000800 */
[----:B------:R-:W-:-:S01]  /*1bad0*/  FFMA.FTZ R70, R81, R10, -R28 ;  /* 0x0000000a51467223 */ /* 0x000fc2000001081c */
[----:B-----5:R-:W-:-:S06]  /*1bae0*/  FADD.FTZ R8, R6, R59 ;  /* 0x0000003b06087221 */ /* 0x020fcc0000010000 */
[----:B------:R-:W5:Y:S01]  /*1baf0*/  MUFU.EX2 R27, R27 ;  /* 0x0000001b001b7308 */ /* 0x000f620000000800 */
[----:B--2---:R-:W-:-:S07]  /*1bb00*/  FADD.FTZ R3, R211, R68 ;  /* 0x00000044d3037221 */ /* 0x004fce0000010000 */
[----:B------:R-:W2:Y:S01]  /*1bb10*/  MUFU.EX2 R0, R127 ;  /* 0x0000007f00007308 */ /* 0x000ea20000000800 */
[----:B---3--:R-:W-:-:S01]  /*1bb20*/  FADD.FTZ R11, R65, R8 ;  /* 0x00000008410b7221 */ /* 0x008fc20000010000 */
[----:B------:R-:W-:-:S06]  /*1bb30*/  FFMA.FTZ R129, R129, R10, -R28 ;  /* 0x0000000a81817223 */ /* 0x000fcc000001081c */
[----:B------:R-:W3:Y:S01]  /*1bb40*/  MUFU.EX2 R204, R204 ;  /* 0x000000cc00cc7308 */ /* 0x000ee20000000800 */
[----:B------:R-:W-:-:S01]  /*1bb50*/  FFMA.FTZ R72, R69, R10, -R28 ;  /* 0x0000000a45487223 */ /* 0x000fc2000001081c */
[----:B----4-:R-:W-:-:S06]  /*1bb60*/  FADD.FTZ R8, R64, R3 ;  /* 0x0000000340087221 */ /* 0x010fcc0000010000 */
[----:B------:R-:W4:Y:S01]  /*1bb70*/  MUFU.EX2 R205, R205 ;  /* 0x000000cd00cd7308 */ /* 0x000f220000000800 */
[----:B------:R-:W-:-:S01]  /*1bb80*/  FFMA.FTZ R61, R53, R10, -R28 ;  /* 0x0000000a353d7223 */ /* 0x000fc2000001081c */
[----:B-1----:R-:W-:-:S06]  /*1bb90*/  FADD.FTZ R12, R24, R11 ;  /* 0x0000000b180c7221 */ /* 0x002fcc0000010000 */
[----:B------:R-:W1:Y:S01]  /*1bba0*/  MUFU.EX2 R5, R5 ;  /* 0x0000000500057308 */ /* 0x000e620000000800 */
[----:B0-----:R-:W-:-:S01]  /*1bbb0*/  FADD.FTZ R3, R57, R8 ;  /* 0x0000000839037221 */ /* 0x001fc20000010000 */
[----:B------:R-:W-:-:S06]  /*1bbc0*/  FFMA.FTZ R207, R131, R10, -R28 ;  /* 0x0000000a83cf7223 */ /* 0x000fcc000001081c */
[----:B------:R-:W0:Y:S01]  /*1bbd0*/  MUFU.EX2 R70, R70 ;  /* 0x0000004600467308 */ /* 0x000e220000000800 */
[C---:B-----5:R-:W-:Y:S01]  /*1bbe0*/  F2FP.SATFINITE.E4M3.F32.PACK_AB_MERGE_C R210, R27.reuse, R24, RZ ;  /* 0x000000181bd2723e */ /* 0x060fe200048070ff */
[----:B------:R-:W-:-:S06]  /*1bbf0*/  FADD.FTZ R27, R27, R12 ;  /* 0x0000000c1b1b7221 */ /* 0x000fcc0000010000 */
[----:B------:R-:W5:Y:S01]  /*1bc00*/  MUFU.EX2 R25, R25 ;  /* 0x0000001900197308 */ /* 0x000f620000000800 */
[----:B--2---:R-:W-:-:S07]  /*1bc10*/  FADD.FTZ R8, R0, R3 ;  /* 0x0000000300087221 */ /* 0x004fce0000010000 */
[----:B------:R-:W2:Y:S01]  /*1bc20*/  MUFU.EX2 R53, R129 ;  /* 0x0000008100357308 */ /* 0x000ea20000000800 */
[----:B---3--:R-:W-:-:S01]  /*1bc30*/  FADD.FTZ R12, R204, R27 ;  /* 0x0000001bcc0c7221 */ /* 0x008fc20000010000 */
[----:B------:R-:W-:-:S06]  /*1bc40*/  FFMA.FTZ R71, R71, R10, -R28 ;  /* 0x0000000a47477223 */ /* 0x000fcc000001081c */
[----:B------:R-:W3:Y:S01]  /*1bc50*/  MUFU.EX2 R26, R26 ;  /* 0x0000001a001a7308 */ /* 0x000ee20000000800 */
[----:B----4-:R-:W-:-:S07]  /*1bc60*/  FADD.FTZ R3, R205, R8 ;  /* 0x00000008cd037221 */ /* 0x010fce0000010000 */
[----:B------:R-:W4:Y:S01]  /*1bc70*/  MUFU.EX2 R72, R72 ;  /* 0x0000004800487308 */ /* 0x000f220000000800 */
[----:B-1----:R-:W-:-:S01]  /*1bc80*/  FADD.FTZ R12, R5, R12 ;  /* 0x0000000c050c7221 */ /* 0x002fc20000010000 */
[----:B------:R-:W-:-:S06]  /*1bc90*/  F2FP.SATFINITE.E4M3.F32.PACK_AB_MERGE_C R210, R65, R6, R210 ;  /* 0x0000000641d2723e */ /* 0x000fcc00048070d2 */
[----:B------:R-:W1:Y:S01]  /*1bca0*/  MUFU.EX2 R206, R206 ;  /* 0x000000ce00ce7308 */ /* 0x000e620000000800 */
[----:B------:R-:W-:-:S01]  /*1bcb0*/  FFMA.FTZ R133, R133, R10, -R28 ;  /* 0x0000000a85857223 */ /* 0x000fc2000001081c */
[----:B0-----:R-:W-:Y:S01]  /*1bcc0*/  FADD.FTZ R6, R70, R3 ;  /* 0x0000000346067221 */ /* 0x001fe20000010000 */
[----:B------:R-:W-:-:S05]  /*1bcd0*/  FFMA.FTZ R135, R135, R10, -R28 ;  /* 0x0000000a87877223 */ /* 0x000fca000001081c */
[----:B------:R-:W-:Y:S01]  /*1bce0*/  MUFU.EX2 R29, R29 ;  /* 0x0000001d001d7308 */ /* 0x000fe20000000800 */
[----:B-----5:R-:W-:-:S01]  /*1bcf0*/  FADD.FTZ R3, R25, R12 ;  /* 0x0000000c19037221 */ /* 0x020fc20000010000 */
[----:B------:R-:W-:Y:S01]  /*1bd00*/  F2FP.SATFINITE.E4M3.F32.PACK_AB_MERGE_C R208, R208, R7, R15 ;  /* 0x00000007d0d0723e */ /* 0x000fe2000480700f */
[----:B------:R-:W0:Y:S05]  /*1bd10*/  @P0 LDC R11, c[0x0][0x44c] ;  /* 0x00011300ff0b0b82 */ /* 0x000e2a0000000800 */
[----:B------:R-:W5:Y:S01]  /*1bd20*/  MUFU.EX2 R207, R207 ;  /* 0x000000cf00cf7308 */ /* 0x000f620000000800 */
[----:B------:R-:W-:Y:S01]  /*1bd30*/  F2FP.SATFINITE.E4M3.F32.PACK_AB_MERGE_C R214, R95, R50, RZ ;  /* 0x000000325fd6723e */ /* 0x000fe200048070ff */
[----:B--2---:R-:W-:-:S06]  /*1bd40*/  FADD.FTZ R7, R53, R6 ;  /* 0x0000000635077221 */ /* 0x004fcc0000010000 */
[----:B------:R-:W2:Y:S01]  /*1bd50*/  MUFU.EX2 R32, R71 ;  /* 0x0000004700207308 */ /* 0x000ea20000000800 */
[----:B---3--:R-:W-:-:S07]  /*1bd60*/  FADD.FTZ R3, R26, R3 ;  /* 0x000000031a037221 */ /* 0x008fce0000010000 */
[----:B------:R-:W-:Y:S01]  /*1bd70*/  MUFU.EX2 R36, R36 ;  /* 0x0000002400247308 */ /* 0x000fe20000000800 */
[----:B----4-:R-:W-:-:S07]  /*1bd80*/  F2FP.SATFINITE.E4M3.F32.PACK_AB_MERGE_C R53, R72, R53, RZ ;  /* 0x000000354835723e */ /* 0x010fce00048070ff */
[----:B------:R-:W3:Y:S01]  /*1bd90*/  MUFU.EX2 R33, R33 ;  /* 0x0000002100217308 */ /* 0x000ee20000000800 */
[----:B------:R-:W-:Y:S01]  /*1bda0*/  F2FP.SATFINITE.E4M3.F32.PACK_AB_MERGE_C R214, R75, R20, R214 ;  /* 0x000000144bd6723e */ /* 0x000fe200048070d6 */
[----:B------:R-:W-:Y:S01]  /*1bdb0*/  FADD.FTZ R72, R72, R7 ;  /* 0x0000000748487221 */ /* 0x000fe20000010000 */
[----:B------:R-:W-:Y:S01]  /*1bdc0*/  F2FP.SATFINITE.E4M3.F32.PACK_AB_MERGE_C R25, R26, R25, RZ ;  /* 0x000000191a19723e */ /* 0x000fe200048070ff */
[----:B------:R-:W4:Y:S04]  /*1bdd0*/  @P0 LDC R20, c[0x0][0x450] ;  /* 0x00011400ff140b82 */ /* 0x000f280000000800 */
[----:B------:R-:W-:Y:S01]  /*1bde0*/  MUFU.EX2 R133, R133 ;  /* 0x0000008500857308 */ /* 0x000fe20000000800 */
[----:B------:R-:W-:-:S01]  /*1bdf0*/  FFMA.FTZ R137, R137, R10, -R28 ;  /* 0x0000000a89897223 */ /* 0x000fc2000001081c */
[----:B-1----:R-:W-:-:S06]  /*1be00*/  FADD.FTZ R8, R206, R3 ;  /* 0x00000003ce087221 */ /* 0x002fcc0000010000 */
[----:B------:R-:W1:Y:S01]  /*1be10*/  MUFU.EX2 R14, R135 ;  /* 0x00000087000e7308 */ /* 0x000e620000000800 */
[----:B-----5:R-:W-:-:S01]  /*1be20*/  FADD.FTZ R3, R207, R72 ;  /* 0x00000048cf037221 */ /* 0x020fc20000010000 */
[----:B------:R-:W-:Y:S01]  /*1be30*/  F2FP.SATFINITE.E4M3.F32.PACK_AB_MERGE_C R204, R5, R204, R25 ;  /* 0x000000cc05cc723e */ /* 0x000fe20004807019 */
[----:B------:R-:W-:-:S05]  /*1be40*/  FFMA.FTZ R139, R139, R10, -R28 ;  /* 0x0000000a8b8b7223 */ /* 0x000fca000001081c */
[----:B------:R-:W5:Y:S01]  /*1be50*/  MUFU.EX2 R38, R38 ;  /* 0x0000002600267308 */ /* 0x000f620000000800 */
[----:B------:R-:W-:-:S01]  /*1be60*/  FADD.FTZ R5, R29, R8 ;  /* 0x000000081d057221 */ /* 0x000fc20000010000 */
[----:B------:R-:W-:Y:S01]  /*1be70*/  FFMA.FTZ R41, R41, R10, -R28 ;  /* 0x0000000a29297223 */ /* 0x000fe2000001081c */
[----:B--2---:R-:W-:-:S01]  /*1be80*/  FADD.FTZ R8, R32, R3 ;  /* 0x0000000320087221 */ /* 0x004fc20000010000 */
[----:B---3--:R-:W-:-:S04]  /*1be90*/  F2FP.SATFINITE.E4M3.F32.PACK_AB_MERGE_C R3, R33, R36, RZ ;  /* 0x000000242103723e */ /* 0x008fc800048070ff */
[----:B------:R-:W2:Y:S01]  /*1bea0*/  MUFU.EX2 R45, R45 ;  /* 0x0000002d002d7308 */ /* 0x000ea20000000800 */
[----:B------:R-:W-:-:S01]  /*1beb0*/  FADD.FTZ R36, R36, R5 ;  /* 0x0000000524247221 */ /* 0x000fc20000010000 */
[----:B------:R-:W-:-:S06]  /*1bec0*/  F2FP.SATFINITE.E4M3.F32.PACK_AB_MERGE_C R57, R0, R57, RZ ;  /* 0x000000390039723e */ /* 0x000fcc00048070ff */
[----:B------:R-:W-:Y:S01]  /*1bed0*/  MUFU.EX2 R37, R37 ;  /* 0x0000002500257308 */ /* 0x000fe20000000800 */
[----:B------:R-:W-:-:S07]  /*1bee0*/  FADD.FTZ R33, R33, R36 ;  /* 0x0000002421217221 */ /* 0x000fce0000010000 */
[----:B------:R-:W-:Y:S01]  /*1bef0*/  MUFU.EX2 R40, R40 ;  /* 0x0000002800287308 */ /* 0x000fe20000000800 */
[----:B-1----:R-:W-:-:S07]  /*1bf00*/  F2FP.SATFINITE.E4M3.F32.PACK_AB_MERGE_C R7, R14, R133, RZ ;  /* 0x000000850e07723e */ /* 0x002fce00048070ff */
[----:B------:R-:W1:Y:S01]  /*1bf10*/  MUFU.EX2 R137, R137 ;  /* 0x0000008900897308 */ /* 0x000e620000000800 */
[----:B------:R-:W-:-:S01]  /*1bf20*/  FFMA.FTZ R141, R141, R10, -R28 ;  /* 0x0000000a8d8d7223 */ /* 0x000fc2000001081c */
[-CC-:B------:R-:W-:Y:S01]  /*1bf30*/  FFMA.FTZ R43, R43, R10.reuse, -R28.reuse ;  /* 0x0000000a2b2b7223 */ /* 0x180fe2000001081c */
[----:B------:R-:W-:-:S05]  /*1bf40*/  FFMA.FTZ R143, R143, R10, -R28 ;  /* 0x0000000a8f8f7223 */ /* 0x000fca000001081c */
[----:B------:R-:W3:Y:S01]  /*1bf50*/  MUFU.EX2 R4, R61 ;  /* 0x0000003d00047308 */ /* 0x000ee20000000800 */
[----:B------:R-:W-:-:S01]  /*1bf60*/  FADD.FTZ R133, R133, R8 ;  /* 0x0000000885857221 */ /* 0x000fc20000010000 */
[----:B------:R-:W-:-:S06]  /*1bf70*/  FFMA.FTZ R28, R145, R10, -R28 ;  /* 0x0000000a911c7223 */ /* 0x000fcc000001081c */
[----:B------:R-:W-:Y:S01]  /*1bf80*/  MUFU.EX2 R139, R139 ;  /* 0x0000008b008b7308 */ /* 0x000fe20000000800 */
[----:B-----5:R-:W-:-:S07]  /*1bf90*/  FADD.FTZ R8, R38, R33 ;  /* 0x0000002126087221 */ /* 0x020fce0000010000 */
[----:B------:R-:W5:Y:S01]  /*1bfa0*/  MUFU.EX2 R0, R41 ;  /* 0x0000002900007308 */ /* 0x000f620000000800 */
[----:B------:R-:W-:Y:S01]  /*1bfb0*/  F2FP.SATFINITE.E4M3.F32.PACK_AB_MERGE_C R207, R32, R207, R7 ;  /* 0x000000cf20cf723e */ /* 0x000fe20004807007 */
[----:B0-----:R-:W-:-:S04]  /*1bfc0*/  @P0 IMAD.HI.U32 R7, R236, R11, RZ ;  /* 0x0000000bec070227 */ /* 0x001fc800078e00ff */
[----:B------:R-:W-:-:S02]  /*1bfd0*/  FADD.FTZ R14, R14, R133 ;  /* 0x000000850e0e7221 */ /* 0x000fc40000010000 */
[----:B------:R-:W0:Y:S01]  /*1bfe0*/  MUFU.EX2 R42, R42 ;  /* 0x0000002a002a7308 */ /* 0x000e220000000800 */
[----:B--2---:R-:W-:-:S01]  /*1bff0*/  FADD.FTZ R8, R45, R8 ;  /* 0x000000082d087221 */ /* 0x004fc20000010000 */
[----:B------:R-:W-:Y:S01]  /*1c000*/  F2FP.SATFINITE.E4M3.F32.PACK_AB_MERGE_C R206, R29, R206, R3 ;  /* 0x000000ce1dce723e */ /* 0x000fe20004807003 */
[----:B------:R-:W-:Y:S02]  /*1c010*/  IMAD.MOV.U32 R5, RZ, RZ, R236 ;  /* 0x000000ffff057224 */ /* 0x000fe400078e00ec */
[----:B-1----:R-:W-:-:S03]  /*1c020*/  FADD.FTZ R3, R137, R14 ;  /* 0x0000000e89037221 */ /* 0x002fc60000010000 */
[----:B------:R-:W1:Y:S01]  /*1c030*/  MUFU.EX2 R49, R49 ;  /* 0x0000003100317308 */ /* 0x000e620000000800 */
[----:B------:R-:W-:Y:S01]  /*1c040*/  F2FP.SATFINITE.E4M3.F32.PACK_AB_MERGE_C R200, R40, R37, RZ ;  /* 0x0000002528c8723e */ /* 0x000fe200048070ff */
[----:B------:R-:W-:Y:S01]  /*1c050*/  FADD.FTZ R37, R37, R8 ;  /* 0x0000000825257221 */ /* 0x000fe20000010000 */
[----:B----4-:R-:W-:-:S05]  /*1c060*/  @P0 SHF.R.U32.HI R5, RZ, R20, R7 ;  /* 0x00000014ff050219 */ /* 0x010fca0000011607 */
[----:B------:R-:W2:Y:S01]  /*1c070*/  MUFU.EX2 R141, R141 ;  /* 0x0000008d008d7308 */ /* 0x000ea20000000800 */
[----:B---3--:R-:W-:-:S01]  /*1c080*/  FADD.FTZ R12, R4, R3 ;  /* 0x00000003040c7221 */ /* 0x008fc20000010000 */
[----:B-----5:R-:W-:-:S06]  /*1c090*/  F2FP.SATFINITE.E4M3.F32.PACK_AB_MERGE_C R201, R0, R139, RZ ;  /* 0x0000008b00c9723e */ /* 0x020fcc00048070ff */
[----:B------:R-:W-:Y:S01]  /*1c0a0*/  MUFU.EX2 R143, R143 ;  /* 0x0000008f008f7308 */ /* 0x000fe20000000800 */
[----:B------:R-:W-:Y:S01]  /*1c0b0*/  IADD3 R5, R5, R106, -R108 ;  /* 0x0000006a05057210 */ /* 0x000fe20007ffe86c */
[----:B------:R-:W-:-:S06]  /*1c0c0*/  FADD.FTZ R37, R40, R37 ;  /* 0x0000002528257221 */ /* 0x000fcc0000010000 */
[----:B------:R-:W3:Y:S01]  /*1c0d0*/  MUFU.EX2 R28, R28 ;  /* 0x0000001c001c7308 */ /* 0x000ee20000000800 */
[----:B------:R-:W-:-:S01]  /*1c0e0*/  FADD.FTZ R3, R139, R12 ;  /* 0x0000000c8b037221 */ /* 0x000fc20000010000 */
[----:B------:R-:W-:-:S06]  /*1c0f0*/  F2FP.SATFINITE.E4M3.F32.PACK_AB_MERGE_C R201, R4, R137, R201 ;  /* 0x0000008904c9723e */ /* 0x000fcc00048070c9 */
[----:B------:R-:W4:Y:S01]  /*1c100*/  MUFU.EX2 R6, R43 ;  /* 0x0000002b00067308 */ /* 0x000f220000000800 */
[----:B0-----:R-:W-:-:S01]  /*1c110*/  FADD.FTZ R4, R42, R37 ;  /* 0x000000252a047221 */ /* 0x001fc20000010000 */
[----:B------:R-:W-:-:S04]  /*1c120*/  IMAD.HI R7, R5, 0x66666667, RZ ;  /* 0x6666666705077827 */ /* 0x000fc800078e02ff */
[----:B------:R-:W-:-:S01]  /*1c130*/  FADD.FTZ R0, R0, R3 ;  /* 0x0000000300007221 */ /* 0x000fc20000010000 */
[----:B-1----:R-:W-:Y:S01]  /*1c140*/  FADD.FTZ R5, R49, R4 ;  /* 0x0000000431057221 */ /* 0x002fe20000010000 */
[----:B------:R-:W-:Y:S02]  /*1c150*/  SHF.R.U32.HI R4, RZ, 0x1f, R7 ;  /* 0x0000001fff047819 */ /* 0x000fe40000011607 */
[----:B--2---:R-:W-:Y:S01]  /*1c160*/  FADD.FTZ R3, R141, R0 ;  /* 0x000000008d037221 */ /* 0x004fe20000010000 */
[----:B---3--:R-:W-:Y:S01]  /*1c170*/  F2FP.SATFINITE.E4M3.F32.PACK_AB_MERGE_C R203, R28, R143, RZ ;  /* 0x0000008f1ccb723e */ /* 0x008fe200048070ff */
[----:B------:R-:W-:Y:S01]  /*1c180*/  MUFU.EX2 R44, R44 ;  /* 0x0000002c002c7308 */ /* 0x000fe20000000800 */
[----:B------:R-:W-:-:S07]  /*1c190*/  LEA.HI.SX32 R4, R7, R4, 0x1a ;  /* 0x0000000407047211 */ /* 0x000fce00078fd2ff */
[----:B------:R-:W0:Y:S01]  /*1c1a0*/  MUFU.EX2 R47, R47 ;  /* 0x0000002f002f7308 */ /* 0x000e220000000800 */
[----:B----4-:R-:W-:-:S01]  /*1c1b0*/  FADD.FTZ R0, R6, R3 ;  /* 0x0000000306007221 */ /* 0x010fc20000010000 */
[----:B------:R-:W-:Y:S01]  /*1c1c0*/  F2FP.SATFINITE.E4M3.F32.PACK_AB_MERGE_C R203, R6, R141, R203 ;  /* 0x0000008d06cb723e */ /* 0x000fe200048070cb */
[----:B------:R-:W-:Y:S01]  /*1c1d0*/  VIADD R6, R107, 0xfffffffe ;  /* 0xfffffffe6b067836 */ /* 0x000fe20000000000 */
[----:B------:R-:W-:-:S04]  /*1c1e0*/  VIMNMX R14, R235, R4, !PT ;  /* 0x00000004eb0e7248 */ /* 0x000fc80007fe0100 */
[----:B------:R-:W-:Y:S01]  /*1c1f0*/  ISETP.GE.AND P2, PT, R6, R14, PT ;  /* 0x0000000e0600720c */ /* 0x000fe20003f46270 */
[----:B------:R-:W-:-:S01]  /*1c200*/  FADD.FTZ R143, R143, R0 ;  /* 0x000000008f8f7221 */ /* 0x000fc20000010000 */
[----:B------:R-:W-:Y:S02]  /*1c210*/  F2FP.SATFINITE.E4M3.F32.PACK_AB_MERGE_C R13, R62, R13, RZ ;  /* 0x0000000d3e0d723e */ /* 0x000fe400048070ff */
[----:B------:R-:W-:Y:S02]  /*1c220*/  CS2R R24, SRZ ;  /* 0x0000000000187805 */ /* 0x000fe4000001ff00 */
[----:B------:R-:W-:Y:S02]  /*1c230*/  F2FP.SATFINITE.E4M3.F32.PACK_AB_MERGE_C R218, R39, R34, R218 ;  /* 0x0000002227da723e */ /* 0x000fe400048070da */
[C---:B0-----:R-:W-:Y:S01]  /*1c240*/  F2FP.SATFINITE.E4M3.F32.PACK_AB_MERGE_C R202, R47.reuse, R44, RZ ;  /* 0x0000002c2fca723e */ /* 0x041fe200048070ff */
[----:B------:R-:W-:Y:S01]  /*1c250*/  FADD.FTZ R44, R44, R5 ;  /* 0x000000052c2c7221 */ /* 0x000fe20000010000 */
[----:B------:R-:W-:Y:S01]  /*1c260*/  F2FP.SATFINITE.E4M3.F32.PACK_AB_MERGE_C R219, R46, R219, R56 ;  /* 0x000000db2edb723e */ /* 0x000fe20004807038 */
        /* <DEDUP_REMOVED lines=11> */
[----:B------:R-:W-:Y:S02]  /*1c320*/  F2FP.SATFINITE.E4M3.F32.PACK_AB_MERGE_C R200, R45, R38, R200 ;  /* 0x000000262dc8723e */ /* 0x000fe400048070c8 */
[----:B------:R-:W-:Y:S02]  /*1c330*/  CS2R R34, SRZ ;  /* 0x0000000000227805 */ /* 0x000fe4000001ff00 */
[----:B------:R-:W-:Y:S02]  /*1c340*/  F2FP.SATFINITE.E4M3.F32.PACK_AB_MERGE_C R202, R49, R42, R202 ;  /* 0x0000002a31ca723e */ /* 0x000fe400048070ca */
        /* <DEDUP_REMOVED lines=94> */
.L_x_5637:
        /* <DEDUP_REMOVED lines=8> */
.L_x_5628:
        /* <DEDUP_REMOVED lines=8> */
.L_x_5629:
[----:B------:R-:W-:Y:S04]  /*1ca30*/  BSSY B0, `(.L_x_5627) ;  /* 0x0000004000007945 */ /* 0x000fe80003800000 */
[----:B-1----:R-:W-:Y:S05]  /*1ca40*/  @P3 BRA `(.L_x_5630) ;  /* 0x0000000000083947 */ /* 0x002fea0003800000 */
[----:B------:R-:W1:Y:S02]  /*1ca50*/  SYNCS.PHASECHK.TRANS64.TRYWAIT P3, [R11+URZ+0x33430], R8 ;  /* 0x033430080b0075a7 */ /* 0x000e64000806017f */
[----:B-1----:R-:W-:Y:S05]  /*1ca60*/  @!P3 BRA `(.L_x_5631) ;  /* 0x000001840068b947 */ /* 0x002fea0003800000 */
.L_x_5630:
[----:B------:R-:W-:Y:S05]  /*1ca70*/  BSYNC B0 ;  /* 0x0000000000007941 */ /* 0x000fea0003800000 */
.L_x_5627:
        /* <DEDUP_REMOVED lines=36> */
[----:B------:R-:W-:Y:S01]  /*1ccc0*/  R2UR UR26, R12 ;  /* 0x000000000c1a72ca */ /* 0x000fe200000e0000 */
[----:B------:R-:W-:Y:S01]  /*1ccd0*/  VIADD R12, R10, 0x2 ;  /* 0x000000020a0c7836 */ /* 0x000fe20000000000 */
[----:B------:R-:W-:Y:S01]  /*1cce0*/  R2UR UR34, R20 ;  /* 0x00000000142272ca */ /* 0x000fe200000e0000 */
[----:B------:R-:W-:Y:S01]  /*1ccf0*/  WARPGROUP.ARRIVE ;  /* 0x00000000000079c5 */ /* 0x000fe20000000000 */
[----:B------:R-:W-:-:S02]  /*1cd00*/  R2UR UR30, R120 ;  /* 0x00000000781e72ca */ /* 0x000fc400000e0000 */
[----:B------:R-:W-:Y:S01]  /*1cd10*/  R2UR UR6, R12 ;  /* 0x000000000c0672ca */ /* 0x000fe200000e0000 */
[C---:B------:R-:W-:Y:S01]  /*1cd20*/  VIADD R12, R10.reuse, 0x102 ;  /* 0x000001020a0c7836 */ /* 0x040fe20000000000 */
[----:B------:R-:W-:Y:S01]  /*1cd30*/  IADD3 R20, R10, 0x82, RZ ;  /* 0x000000820a147810 */ /* 0x000fe20007ffe0ff */
[----:B------:R-:W-:Y:S01]  /*1cd40*/  QGMMA.64x32x32.F32.E4M3.E4M3 R184, gdesc[UR48], RZ, !UPT, gsb0 ;  /* 0x0060000030b879f3 */ /* 0x000fe2000c0008ff */
[----:B------:R-:W-:Y:S01]  /*1cd50*/  R2UR UR51, R13 ;  /* 0x000000000d3372ca */ /* 0x000fe200000e0000 */
[----:B------:R-:W-:Y:S01]  /*1cd60*/  UMOV UR48, UR4 ;  /* 0x0000000400307c82 */ /* 0x000fe20008000000 */
[----:B------:R-:W-:Y:S01]  /*1cd70*/  R2UR UR50, R12 ;  /* 0x000000000c3272ca */ /* 0x000fe200000e0000 */
[----:B------:R-:W-:Y:S01]  /*1cd80*/  UMOV UR49, UR5 ;  /* 0x0000000500317c82 */ /* 0x000fe20008000000 */
[----:B------:R-:W-:Y:S02]  /*1cd90*/  VIADD R12, R10, 0x182 ;  /* 0x000001820a0c7836 */ /* 0x000fe40000000000 */
[----:B------:R-:W-:Y:S01]  /*1cda0*/  IMAD.MOV.U32 R13, RZ, RZ, -0x7fffffe0 ;  /* 0x80000020ff0d7424 */ /* 0x000fe200078e00ff */
[----:B------:R-:W-:-:S02]  /*1cdb0*/  WARPGROUP.DEPBAR.LE gsb0, 0x0 ;  /* 0x00008000000079c5 */ /* 0x000fc40000010000 */
[----:B------:R-:W-:-:S06]  /*1cdc0*/  WARPGROUP.ARRIVE ;  /* 0x00000000000079c5 */ /* 0x000fcc0000000000 */
[----:B------:R-:W-:Y:S01]  /*1cdd0*/  QGMMA.64x32x32.F32.E4M3.E4M3 R168, gdesc[UR44], RZ, !UPT, gsb0 ;  /* 0x006000002ca879f3 */ /* 0x000fe2000c0008ff */
[----:B------:R-:W-:Y:S01]  /*1cde0*/  R2UR UR46, R20 ;  /* 0x00000000142e72ca */ /* 0x000fe200000e0000 */
[----:B------:R-:W-:Y:S01]  /*1cdf0*/  UMOV UR44, UR4 ;  /* 0x00000004002c7c82 */ /* 0x000fe20008000000 */
[----:B------:R-:W-:Y:S01]  /*1ce00*/  R2UR UR47, R21 ;  /* 0x00000000152f72ca */ /* 0x000fe200000e0000 */
[----:B------:R-:W-:Y:S01]  /*1ce10*/  UMOV UR45, UR5 ;  /* 0x00000005002d7c82 */ /* 0x000fe20008000000 */
[----:B------:R-:W-:Y:S02]  /*1ce20*/  WARPGROUP.DEPBAR.LE gsb0, 0x0 ;  /* 0x00008000000079c5 */ /* 0x000fe40000010000 */
[----:B------:R-:W-:-:S06]  /*1ce30*/  WARPGROUP.ARRIVE ;  /* 0x00000000000079c5 */ /* 0x000fcc0000000000 */
[----:B------:R-:W-:Y:S03]  /*1ce40*/  QGMMA.64x32x32.F32.E4M3.E4M3 R152, gdesc[UR24], RZ, !UPT, gsb0 ;  /* 0x00600000189879f3 */ /* 0x000fe6000c0008ff */
[----:B------:R-:W-:Y:S02]  /*1ce50*/  WARPGROUP.DEPBAR.LE gsb0, 0x0 ;  /* 0x00008000000079c5 */ /* 0x000fe40000010000 */
[----:B------:R-:W-:-:S06]  /*1ce60*/  WARPGROUP.ARRIVE ;  /* 0x00000000000079c5 */ /* 0x000fcc0000000000 */
[----:B------:R-:W-:Y:S01]  /*1ce70*/  QGMMA.64x32x32.F32.E4M3.E4M3 R136, gdesc[UR32], RZ, !UPT, gsb0 ;  /* 0x00600000208879f3 */ /* 0x000fe2000c0008ff */
[----:B------:R-:W-:Y:S01]  /*1ce80*/  UMOV UR32, UR4 ;  /* 0x0000000400207c82 */ /* 0x000fe20008000000 */
[----:B------:R-:W-:Y:S01]  /*1ce90*/  UMOV UR33, UR5 ;  /* 0x0000000500217c82 */ /* 0x000fe20008000000 */
        /* <DEDUP_REMOVED lines=201> */
.L_x_5633:
[----:B------:R-:W-:Y:S02]  /*1db30*/  SHF.L.U32 R7, R7, 0x1f, RZ ;  /* 0x0000001f07077819 */ /* 0x000fe400000006ff */
[----:B------:R-:W-:-:S04]  /*1db40*/  LEA R10, R221, R16, 0x3 ;  /* 0x00000010dd0a7211 */ /* 0x000fc800078e18ff */
[----:B------:R0:W1:Y:S01]  /*1db50*/  SYNCS.PHASECHK.TRANS64.TRYWAIT P2, [R10+URZ+0x33450], R7 ;  /* 0x033450070a0075a7 */ /* 0x000062000804017f */
[----:B------:R-:W-:Y:S05]  /*1db60*/  @!P1 BRA `(.L_x_5634) ;  /* 0x0000000000049947 */ /* 0x000fea0003800000 */
[----:B------:R-:W-:Y:S01]  /*1db70*/  BPT.TRAP 0x1 ;  /* 0x000000040000795c */ /* 0x000fe20000300000 */
.L_x_5634:
[----:B-1----:R-:W-:Y:S05]  /*1db80*/  @P2 BRA `(.L_x_5632) ;  /* 0x0000000000082947 */ /* 0x002fea0003800000 */
[----:B------:R-:W1:Y:S02]  /*1db90*/  SYNCS.PHASECHK.TRANS64.TRYWAIT P2, [R10+URZ+0x33450], R7 ;  /* 0x033450070a0075a7 */ /* 0x000e64000804017f */
[----:B-1----:R-:W-:Y:S05]  /*1dba0*/  @!P2 BRA `(.L_x_5635) ;  /* 0x00000174002ca947 */ /* 0x002fea0003800000 */
.L_x_5632:
[----:B01----:R-:W-:Y:S01]  /*1dbb0*/  VIADD R7, R16, 0x200 ;  /* 0x0000020010077836 */ /* 0x003fe20000000000 */
[----:B------:R-:W2:Y:S01]  /*1dbc0*/  LDL R15, [R1+0x14] ;  /* 0x00001400010f7983 */ /* 0x000ea20000100800 */
[----:B------:R-:W-:Y:S01]  /*1dbd0*/  IMAD.MOV.U32 R11, RZ, RZ, -0x3ffffff0 ;  /* 0xc0000010ff0b7424 */ /* 0x000fe200078e00ff */
[----:B------:R-:W-:Y:S05]  /*1dbe0*/  WARPSYNC.ALL ;  /* 0x0000000000007948 */ /* 0x000fea0003800000 */
[----:B------:R-:W-:Y:S01]  /*1dbf0*/  SHF.R.U32.HI R7, RZ, 0x4, R7 ;  /* 0x00000004ff077819 */ /* 0x000fe20000011607 */
[----:B------:R-:W-:Y:S01]  /*1dc00*/  WARPGROUP.ARRIVE ;  /* 0x00000000000079c5 */ /* 0x000fe20000000000 */
[----:B------:R-:W-:Y:S01]  /*1dc10*/  R2UR UR7, R11 ;  /* 0x000000000b0772ca */ /* 0x000fe200000e0000 */
[----:B------:R-:W-:Y:S01]  /*1dc20*/  IMAD.MOV.U32 R13, RZ, RZ, -0x3ffffff0 ;  /* 0xc0000010ff0d7424 */ /* 0x000fe200078e00ff */
[----:B------:R-:W-:Y:S01]  /*1dc30*/  LOP3.LUT R7, R7, 0x3fff, RZ, 0xc0, !PT ;  /* 0x00003fff07077812 */ /* 0x000fe200078ec0ff */
[----:B------:R-:W-:-:S03]  /*1dc40*/  IMAD.MOV.U32 R11, RZ, RZ, -0x3ffffff0 ;  /* 0xc0000010ff0b7424 */ /* 0x000fc600078e00ff */
[----:B------:R-:W-:-:S05]  /*1dc50*/  LOP3.LUT R7, R7, 0x10000, RZ, 0xfc, !PT ;  /* 0x0001000007077812 */ /* 0x000fca00078efcff */
[----:B------:R-:W-:Y:S02]  /*1dc60*/  IMAD R10, R221, 0x780, R7 ;  /* 0x00000780dd0a7824 */ /* 0x000fe400078e0207 */
[----:B------:R-:W0:Y:S02]  /*1dc70*/  @P0 LDC R7, c[0x0][0x44c] ;  /* 0x00011300ff070b82 */ /* 0x000e240000000800 */
[C---:B------:R-:W-:Y:S01]  /*1dc80*/  VIADD R12, R10.reuse, 0x180 ;  /* 0x000001800a0c7836 */ /* 0x040fe20000000000 */
[----:B------:R-:W-:-:S13]  /*1dc90*/  R2UR UR6, R10 ;  /* 0x000000000a0672ca */ /* 0x000fda00000e0000 */
[----:B------:R-:W-:Y:S01]  /*1dca0*/  QGMMA.64x192x32.F32.E4M3.E4M3 R24, R216, gdesc[UR4], R24, gsb0 ;  /* 0x02e00004d8187df3 */ /* 0x000fe20008000818 */
[----:B------:R-:W-:Y:S01]  /*1dcb0*/  R2UR UR6, R12 ;  /* 0x000000000c0672ca */ /* 0x000fe200000e0000 */
[----:B------:R-:W-:Y:S01]  /*1dcc0*/  VIADD R12, R10, 0x300 ;  /* 0x000003000a0c7836 */ /* 0x000fe20000000000 */
[----:B------:R-:W-:Y:S01]  /*1dcd0*/  R2UR UR7, R13 ;  /* 0x000000000d0772ca */ /* 0x000fe200000e0000 */
[----:B------:R-:W-:Y:S01]  /*1dce0*/  IMAD.MOV.U32 R13, RZ, RZ, -0x3ffffff0 ;  /* 0xc0000010ff0d7424 */ /* 0x000fe200078e00ff */
[----:B------:R-:W-:Y:S02]  /*1dcf0*/  WARPGROUP.DEPBAR.LE gsb0, 0x0 ;  /* 0x00008000000079c5 */ /* 0x000fe40000010000 */
[----:B------:R-:W-:-:S13]  /*1dd00*/  WARPGROUP.ARRIVE ;  /* 0x00000000000079c5 */ /* 0x000fda0000000000 */
[----:B------:R-:W-:Y:S01]  /*1dd10*/  QGMMA.64x192x32.F32.E4M3.E4M3 R24, R212, gdesc[UR4], R24, gsb0 ;  /* 0x02e00004d4187df3 */ /* 0x000fe20008000818 */
[----:B------:R-:W-:Y:S01]  /*1dd20*/  R2UR UR6, R12 ;  /* 0x000000000c0672ca */ /* 0x000fe200000e0000 */
[C---:B------:R-:W-:Y:S01]  /*1dd30*/  VIADD R12, R10.reuse, 0x480 ;  /* 0x000004800a0c7836 */ /* 0x040fe20000000000 */
[----:B------:R-:W-:Y:S01]  /*1dd40*/  R2UR UR7, R13 ;  /* 0x000000000d0772ca */ /* 0x000fe200000e0000 */
[----:B------:R-:W-:Y:S01]  /*1dd50*/  VIADD R10, R10, 0x600 ;  /* 0x000006000a0a7836 */ /* 0x000fe20000000000 */
[----:B------:R-:W-:Y:S01]  /*1dd60*/  MOV R13, 0xc0000010 ;  /* 0xc0000010000d7802 */ /* 0x000fe20000000f00 */
[----:B------:R-:W-:Y:S02]  /*1dd70*/  WARPGROUP.DEPBAR.LE gsb0, 0x0 ;  /* 0x00008000000079c5 */ /* 0x000fe40000010000 */
[----:B------:R-:W-:-:S12]  /*1dd80*/  WARPGROUP.ARRIVE ;  /* 0x00000000000079c5 */ /* 0x000fd80000000000 */
[----:B------:R-:W-:Y:S01]  /*1dd90*/  QGMMA.64x192x32.F32.E4M3.E4M3 R24, R208, gdesc[UR4], R24, gsb0 ;  /* 0x02e00004d0187df3 */ /* 0x000fe20008000818 */
[----:B------:R-:W-:Y:S02]  /*1dda0*/  R2UR UR6, R12 ;  /* 0x000000000c0672ca */ /* 0x000fe400000e0000 */
[----:B------:R-:W-:Y:S01]  /*1ddb0*/  R2UR UR7, R13 ;  /* 0x000000000d0772ca */ /* 0x000fe200000e0000 */
[----:B------:R-:W-:Y:S02]  /*1ddc0*/  WARPGROUP.DEPBAR.LE gsb0, 0x0 ;  /* 0x00008000000079c5 */ /* 0x000fe40000010000 */
[----:B------:R-:W-:-:S14]  /*1ddd0*/  WARPGROUP.ARRIVE ;  /* 0x00000000000079c5 */ /* 0x000fdc0000000000 */
[----:B------:R-:W-:Y:S01]  /*1dde0*/  QGMMA.64x192x32.F32.E4M3.E4M3 R24, R204, gdesc[UR4], R24, gsb0 ;  /* 0x02e00004cc187df3 */ /* 0x000fe20008000818 */
[----:B------:R-:W-:Y:S02]  /*1ddf0*/  R2UR UR6, R10 ;  /* 0x000000000a0672ca */ /* 0x000fe400000e0000 */
[----:B------:R-:W-:Y:S01]  /*1de00*/  R2UR UR7, R11 ;  /* 0x000000000b0772ca */ /* 0x000fe200000e0000 */
[----:B------:R-:W1:Y:S01]  /*1de10*/  @P0 LDC R10, c[0x0][0x450] ;  /* 0x00011400ff0a0b82 */ /* 0x000e620000000800 */
[----:B--2---:R-:W-:Y:S01]  /*1de20*/  IMAD.IADD R11, R15, 0x1, R236 ;  /* 0x000000010f0b7824 */ /* 0x004fe200078e02ec */
[----:B------:R-:W-:Y:S02]  /*1de30*/  WARPGROUP.DEPBAR.LE gsb0, 0x0 ;  /* 0x00008000000079c5 */ /* 0x000fe40000010000 */
[----:B------:R-:W-:-:S12]  /*1de40*/  WARPGROUP.ARRIVE ;  /* 0x00000000000079c5 */ /* 0x000fd80000000000 */
[----:B------:R-:W-:Y:S03]  /*1de50*/  QGMMA.64x192x32.F32.E4M3.E4M3 R24, R200, gdesc[UR4], R24, gsb0 ;  /* 0x02e00004c8187df3 */ /* 0x000fe60008000818 */
[----:B------:R-:W-:Y:S02]  /*1de60*/  WARPGROUP.DEPBAR.LE gsb0, 0x0 ;  /* 0x00008000000079c5 */ /* 0x000fe40000010000 */
[----:B------:R-:W2:Y:S04]  /*1de70*/  LDL R201, [R1+0x4] ;  /* 0x0000040001c97983 */ /* 0x000ea80000100800 */
[----:B------:R-:W2:Y:S01]  /*1de80*/  LDL R200, [R1] ;  /* 0x0000000001c87983 */ /* 0x000ea20000100800 */
[----:B0-----:R-:W-:-:S04]  /*1de90*/  @P0 IMAD.HI.U32 R12, R11, R7, RZ ;  /* 0x000000070b0c0227 */ /* 0x001fc800078e00ff */
[C---:B------:R-:W-:Y:S01]  /*1dea0*/  FMUL.FTZ R13, R2.reuse, R187 ;  /* 0x000000bb020d7220 */ /* 0x040fe20000410000 */
[C---:B------:R-:W-:Y:S01]  /*1deb0*/  FMUL.FTZ R187, R2.reuse, R193 ;  /* 0x000000c102bb7220 */ /* 0x040fe20000410000 */
[C---:B------:R-:W-:Y:S01]  /*1dec0*/  FMUL.FTZ R193, R2.reuse, R168 ;  /* 0x000000a802c17220 */ /* 0x040fe20000410000 */
[----:B------:R-:W-:Y:S02]  /*1ded0*/  IMAD.MOV.U32 R7, RZ, RZ, R11 ;  /* 0x000000ffff077224 */ /* 0x000fe400078e000b */
[C---:B------:R-:W-:Y:S01]  /*1dee0*/  FMUL.FTZ R11, R2.reuse, R186 ;  /* 0x000000ba020b7220 */ /* 0x040fe20000410000 */
        /* <DEDUP_REMOVED lines=15> */
[----:B------:R-:W-:Y:S01]  /*1dfe0*/  FMUL.FTZ R10, R2, R184 ;  /* 0x000000b8020a7220 */ /* 0x000fe20000410000 */
[----:B------:R-:W-:-:S02]  /*1dff0*/  IMAD R180, R6, -0xa0, RZ ;  /* 0xffffff6006b47824 */ /* 0x000fc400078e02ff */
[C---:B------:R-:W-:Y:S01]  /*1e000*/  FMUL.FTZ R12, R2.reuse, R185 ;  /* 0x000000b9020c7220 */ /* 0x040fe20000410000 */
[C---:B------:R-:W-:Y:S01]  /*1e010*/  FMUL.FTZ R15, R2.reuse, R188 ;  /* 0x000000bc020f7220 */ /* 0x040fe20000410000 */
[C---:B------:R-:W-:Y:S01]  /*1e020*/  FMUL.FTZ R21, R2.reuse, R189 ;  /* 0x000000bd02157220 */ /* 0x040fe20000410000 */
[C---:B------:R-:W-:Y:S01]  /*1e030*/  FMUL.FTZ R189, R2.reuse, R196 ;  /* 0x000000c402bd7220 */ /* 0x040fe20000410000 */
[----:B------:R-:W-:Y:S01]  /*1e040*/  IADD3 R180, -R237, 0x1, R180 ;  /* 0x00000001edb47810 */ /* 0x000fe20007ffe1b4 */
        /* <DEDUP_REMOVED lines=58> */
[----:B------:R-:W-:Y:S01]  /*1e3f0*/  FMUL.FTZ R126, R2, R126 ;  /* 0x0000007e027e7220 */ /* 0x000fe20000410000 */
[----:B------:R-:W0:Y:S05]  /*1e400*/  S2R R219, SR_TID.X ;  /* 0x0000000000db7919 */ /* 0x000e2a0000002100 */
[----:B------:R-:W5:Y:S08]  /*1e410*/  MUFU.TANH R193, R193 ;  /* 0x000000c100c17308 */ /* 0x000f700000002400 */
[----:B------:R-:W5:Y:S08]  /*1e420*/  MUFU.TANH R194, R194 ;  /* 0x000000c200c27308 */ /* 0x000f700000002400 */
[----:B------:R-:W5:Y:S08]  /*1e430*/  MUFU.TANH R170, R170 ;  /* 0x000000aa00aa7308 */ /* 0x000f700000002400 */
[----:B------:R-:W5:Y:S01]  /*1e440*/  MUFU.TANH R173, R173 ;  /* 0x000000ad00ad7308 */ /* 0x000f620000002400 */
[----:B0-----:R-:W-:-:S02]  /*1e450*/  LOP3.LUT R197, R219, 0x7f, RZ, 0xc0, !PT ;  /* 0x0000007fdbc57812 */ /* 0x001fc400078ec0ff */
[----:B------:R-:W0:Y:S05]  /*1e460*/  S2R R219, SR_TID.X ;  /* 0x0000000000db7919 */ /* 0x000e2a0000002100 */
[----:B------:R-:W5:Y:S08]  /*1e470*/  MUFU.TANH R174, R174 ;  /* 0x000000ae00ae7308 */ /* 0x000f700000002400 */
[----:B------:R-:W5:Y:S08]  /*1e480*/  MUFU.TANH R176, R176 ;  /* 0x000000b000b07308 */ /* 0x000f700000002400 */
[----:B------:R-:W5:Y:S08]  /*1e490*/  MUFU.TANH R178, R178 ;  /* 0x000000b200b27308 */ /* 0x000f700000002400 */
[----:B------:R-:W5:Y:S01]  /*1e4a0*/  MUFU.TANH R179, R179 ;  /* 0x000000b300b37308 */ /* 0x000f620000002400 */
[----:B0-----:R-:W-:-:S07]  /*1e4b0*/  SHF.R.U32.HI R198, RZ, 0x7, R219 ;  /* 0x00000007ffc67819 */ /* 0x001fce00000116db */
        /* <DEDUP_REMOVED lines=18> */
[----:B--2---:R-:W-:-:S07]  /*1e5e0*/  IADD3 R180, -R200, R180, R201 ;  /* 0x000000b4c8b47210 */ /* 0x004fce0007ffe1c9 */
[----:B------:R-:W2:Y:S01]  /*1e5f0*/  MUFU.TANH R124, R124 ;  /* 0x0000007c007c7308 */ /* 0x000ea20000002400 */
[----:B------:R-:W-:-:S07]  /*1e600*/  IMAD.IADD R125, R180, 0x1, R181 ;  /* 0x00000001b47d7824 */ /* 0x000fce00078e02b5 */
[----:B------:R-:W2:Y:S01]  /*1e610*/  MUFU.TANH R182, R196 ;  /* 0x000000c400b67308 */ /* 0x000ea20000002400 */
[C---:B------:R-:W-:Y:S02]  /*1e620*/  ISETP.GT.AND P4, PT, R125.reuse, RZ, PT ;  /* 0x000000ff7d00720c */ /* 0x040fe40003f84270 */
[C---:B------:R-:W-:Y:S02]  /*1e630*/  ISETP.GT.AND P5, PT, R125.reuse, 0x1, PT ;  /* 0x000000017d00780c */ /* 0x040fe40003fa4270 */
[----:B-1----:R-:W-:Y:S02]  /*1e640*/  FSEL R181, R10, -INF , P4 ;  /* 0xff8000000ab57808 */ /* 0x002fe40002000000 */
[----:B------:R-:W-:Y:S01]  /*1e650*/  ISETP.GT.AND P2, PT, R125, 0x8, PT ;  /* 0x000000087d00780c */ /* 0x000fe20003f44270 */
[----:B------:R-:W-:Y:S01]  /*1e660*/  MUFU.TANH R13, R13 ;  /* 0x0000000d000d7308 */ /* 0x000fe20000002400 */
[----:B---3--:R-:W-:Y:S02]  /*1e670*/  FSEL R12, R12, -INF , P5 ;  /* 0xff8000000c0c7808 */ /* 0x008fe40002800000 */
[----:B------:R-:W-:-:S02]  /*1e680*/  FMNMX.FTZ R10, R181, R5, !PT ;  /* 0x00000005b50a7209 */ /* 0x000fc40007810000 */
[----:B------:R-:W-:Y:S02]  /*1e690*/  ISETP.GT.AND P3, PT, R125, 0x9, PT ;  /* 0x000000097d00780c */ /* 0x000fe40003f64270 */
[----:B----4-:R-:W-:Y:S01]  /*1e6a0*/  FSEL R15, R15, -INF , P2 ;  /* 0xff8000000f0f7808 */ /* 0x010fe20001000000 */
[----:B------:R-:W-:Y:S01]  /*1e6b0*/  MUFU.TANH R184, R184 ;  /* 0x000000b800b87308 */ /* 0x000fe20000002400 */
[----:B------:R-:W-:Y:S02]  /*1e6c0*/  FMNMX.FTZ R10, R12, R10, !PT ;  /* 0x0000000a0c0a7209 */ /* 0x000fe40007810000 */
[----:B------:R-:W-:Y:S02]  /*1e6d0*/  ISETP.GT.AND P4, PT, R125, 0x10, PT ;  /* 0x000000107d00780c */ /* 0x000fe40003f84270 */
[----:B-----5:R-:W-:Y:S02]  /*1e6e0*/  FSEL R21, R21, -INF , P3 ;  /* 0xff80000015157808 */ /* 0x020fe40001800000 */
[----:B------:R-:W-:Y:S01]  /*1e6f0*/  FMNMX.FTZ R10, R15, R10, !PT ;  /* 0x0000000a0f0a7209 */ /* 0x000fe20007810000 */
[----:B------:R-:W-:Y:S01]  /*1e700*/  MUFU.TANH R188, R188 ;  /* 0x000000bc00bc7308 */ /* 0x000fe20000002400 */
        /* <DEDUP_REMOVED lines=33> */
[C---:B------:R-:W-:Y:S01]  /*1e920*/  ISETP.GT.AND P2, PT, R125.reuse, 0x38, PT ;  /* 0x000000387d00780c */ /* 0x040fe20003f44270 */
        /* <DEDUP_REMOVED lines=12> */
[----:B0-----:R-:W-:Y:S02]  /*1e9f0*/  FSEL R152, R152, -INF , P4 ;  /* 0xff80000098987808 */ /* 0x001fe40002000000 */
        /* <DEDUP_REMOVED lines=39> */
[----:B------:R-:W-:Y:S02]  /*1ec70*/  FSEL R141, R141, -INF , P3 ;  /* 0xff8000008d8d7808 */ /* 0x000fe40001800000 */
[C---:B------:R-:W-:Y:S02]  /*1ec80*/  ISETP.GT.AND P4, PT, R125.reuse, 0x70, PT ;  /* 0x000000707d00780c */ /* 0x040fe40003f84270 */
[C---:B------:R-:W-:Y:S01]  /*1ec90*/  ISETP.GT.AND P5, PT, R125.reuse, 0x71, PT ;  /* 0x000000717d00780c */ /* 0x040fe20003fa4270 */
[----:B------:R-:W-:Y:S01]  /*1eca0*/  MUFU.TANH R150, R150 ;  /* 0x0000009600967308 */ /* 0x000fe20000002400 */
[----:B------:R-:W-:-:S02]  /*1ecb0*/  ISETP.GT.AND P2, PT, R125, 0x78, PT ;  /* 0x000000787d00780c */ /* 0x000fc40003f44270 */
[----:B------:R-:W-:Y:S02]  /*1ecc0*/  ISETP.GT.AND P3, PT, R125, 0x79, PT ;  /* 0x000000797d00780c */ /* 0x000fe40003f64270 */
[----:B------:R-:W-:Y:S02]  /*1ecd0*/  FMNMX.FTZ R10, R140, R10, !PT ;  /* 0x0000000a8c0a7209 */ /* 0x000fe40007810000 */
[----:B------:R-:W-:Y:S01]  /*1ece0*/  FSEL R144, R144, -INF , P4 ;  /* 0xff80000090907808 */ /* 0x000fe20002000000 */
        /* <DEDUP_REMOVED lines=11> */
[----:B------:R-:W-:-:S02]  /*1eda0*/  FSEL R120, R120, -INF , P4 ;  /* 0xff80000078787808 */ /* 0x000fc40002000000 */
[----:B------:R-:W-:Y:S02]  /*1edb0*/  FSEL R121, R121, -INF , P5 ;  /* 0xff80000079797808 */ /* 0x000fe40002800000 */
[----:B--2---:R-:W-:Y:S02]  /*1edc0*/  FSEL R124, R124, -INF , P2 ;  /* 0xff8000007c7c7808 */ /* 0x004fe40001000000 */
[----:B------:R-:W-:Y:S01]  /*1edd0*/  FSEL R182, R182, -INF , P3 ;  /* 0xff800000b6b67808 */ /* 0x000fe20001800000 */
[----:B------:R-:W-:Y:S01]  /*1ede0*/  MUFU.TANH R171, R171 ;  /* 0x000000ab00ab7308 */ /* 0x000fe20000002400 */
[----:B------:R-:W-:Y:S02]  /*1edf0*/  FMNMX.FTZ R10, R144, R10, !PT ;  /* 0x0000000a900a7209 */ /* 0x000fe40007810000 */
[C---:B------:R-:W-:Y:S02]  /*1ee00*/  ISETP.GT.AND P4, PT, R125.reuse, 0x90, PT ;  /* 0x000000907d00780c */ /* 0x040fe40003f84270 */
[----:B------:R-:W-:-:S02]  /*1ee10*/  ISETP.GT.AND P5, PT, R125, 0x91, PT ;  /* 0x000000917d00780c */ /* 0x000fc40003fa4270 */
[C---:B------:R-:W-:Y:S01]  /*1ee20*/  ISETP.GT.AND P2, PT, R125.reuse, 0x98, PT ;  /* 0x000000987d00780c */ /* 0x040fe20003f44270 */
[----:B------:R-:W-:Y:S01]  /*1ee30*/  MUFU.TANH R177, R177 ;  /* 0x000000b100b17308 */ /* 0x000fe20000002400 */
[----:B------:R-:W-:Y:S01]  /*1ee40*/  ISETP.GT.AND P3, PT, R125, 0x99, PT ;  /* 0x000000997d00780c */ /* 0x000fe20003f64270 */
[C---:B------:R-:W-:Y:S01]  /*1ee50*/  FMUL.FTZ R125, R2.reuse, R183 ;  /* 0x000000b7027d7220 */ /* 0x040fe20000410000 */
[----:B------:R-:W-:Y:S01]  /*1ee60*/  FMUL.FTZ R183, R2, R128 ;  /* 0x0000008002b77220 */ /* 0x000fe20000410000 */
[----:B------:R-:W-:-:S04]  /*1ee70*/  FMNMX.FTZ R128, R145, R10, !PT ;  /* 0x0000000a91807209 */ /* 0x000fc80007810000 */
[----:B------:R-:W-:Y:S01]  /*1ee80*/  FMNMX.FTZ R128, R148, R128, !PT ;  /* 0x0000008094807209 */ /* 0x000fe20007810000 */
[----:B------:R-:W-:Y:S08]  /*1ee90*/  MUFU.TANH R183, R183 ;  /* 0x000000b700b77308 */ /* 0x000ff00000002400 */
[----:B------:R0:W-:Y:S08]  /*1eea0*/  MUFU.TANH R10, R129 ;  /* 0x00000081000a7308 */ /* 0x0001f00000002400 */
[----:B------:R-:W-:Y:S01]  /*1eeb0*/  MUFU.TANH R125, R125 ;  /* 0x0000007d007d7308 */ /* 0x000fe20000002400 */
[----:B0-----:R-:W-:-:S04]  /*1eec0*/  FMNMX.FTZ R129, R149, R128, !PT ;  /* 0x0000008095817209 */ /* 0x001fc80007810000 */
[----:B------:R-:W-:-:S03]  /*1eed0*/  FMNMX.FTZ R129, R120, R129, !PT ;  /* 0x0000008178817209 */ /* 0x000fc60007810000 */
[----:B------:R0:W1:Y:S08]  /*1eee0*/  MUFU.TANH R128, R132 ;  /* 0x0000008400807308 */ /* 0x0000700000002400 */
[----:B------:R-:W-:Y:S01]  /*1eef0*/  MUFU.TANH R154, R154 ;  /* 0x0000009a009a7308 */ /* 0x000fe20000002400 */
[----:B0-----:R-:W-:-:S07]  /*1ef00*/  FMNMX.FTZ R132, R121, R129, !PT ;  /* 0x0000008179847209 */ /* 0x001fce0007810000 */
[----:B------:R0:W2:Y:S01]  /*1ef10*/  MUFU.TANH R129, R133 ;  /* 0x0000008500817308 */ /* 0x0000a20000002400 */
[----:B-1----:R-:W-:-:S07]  /*1ef20*/  FSEL R128, R128, -INF , P2 ;  /* 0xff80000080807808 */ /* 0x002fce0001000000 */
[----:B------:R-:W-:Y:S01]  /*1ef30*/  MUFU.TANH R159, R159 ;  /* 0x0000009f009f7308 */ /* 0x000fe20000002400 */
[----:B0-----:R-:W-:Y:S02]  /*1ef40*/  FMNMX.FTZ R133, R124, R132, !PT ;  /* 0x000000847c857209 */ /* 0x001fe40007810000 */
[----:B------:R-:W-:Y:S02]  /*1ef50*/  FSEL R132, R183, -INF , P4 ;  /* 0xff800000b7847808 */ /* 0x000fe40002000000 */
[----:B------:R-:W-:Y:S02]  /*1ef60*/  FMNMX.FTZ R183, R182, R133, !PT ;  /* 0x00000085b6b77209 */ /* 0x000fe40007810000 */
[----:B------:R-:W-:Y:S01]  /*1ef70*/  FSEL R133, R10, -INF , P5 ;  /* 0xff8000000a857808 */ /* 0x000fe20002800000 */
[----:B------:R-:W-:Y:S01]  /*1ef80*/  MUFU.TANH R166, R166 ;  /* 0x000000a600a67308 */ /* 0x000fe20000002400 */
[----:B------:R-:W-:Y:S02]  /*1ef90*/  FMNMX.FTZ R183, R132, R183, !PT ;  /* 0x000000b784b77209 */ /* 0x000fe40007810000 */
[----:B--2---:R-:W-:-:S02]  /*1efa0*/  FSEL R129, R129, -INF , P3 ;  /* 0xff80000081817808 */ /* 0x004fc40001800000 */
[----:B------:R-:W-:-:S03]  /*1efb0*/  FMNMX.FTZ R183, R133, R183, !PT ;  /* 0x000000b785b77209 */ /* 0x000fc60007810000 */
[----:B------:R-:W-:Y:S01]  /*1efc0*/  MUFU.TANH R139, R139 ;  /* 0x0000008b008b7308 */ /* 0x000fe20000002400 */
[----:B------:R-:W-:-:S04]  /*1efd0*/  FMNMX.FTZ R183, R128, R183, !PT ;  /* 0x000000b780b77209 */ /* 0x000fc80007810000 */
[----:B------:R-:W-:Y:S01]  /*1efe0*/  FMNMX.FTZ R196, R129, R183, !PT ;  /* 0x000000b781c47209 */ /* 0x000fe20007810000 */
[----:B------:R-:W-:Y:S02]  /*1eff0*/  FMUL.FTZ R183, R2, R122 ;  /* 0x0000007a02b77220 */ /* 0x000fe40000410000 */
[----:B------:R-:W-:Y:S02]  /*1f000*/  MUFU.TANH R146, R146 ;  /* 0x0000009200927308 */ /* 0x000fe40000002400 */
[----:B------:R-:W0:Y:S06]  /*1f010*/  SHFL.BFLY PT, R10, R196, 0x2, 0x1f ;  /* 0x0c401f00c40a7f89 */ /* 0x000e2c00000e0000 */
[----:B------:R-:W1:Y:S08]  /*1f020*/  MUFU.TANH R183, R183 ;  /* 0x000000b700b77308 */ /* 0x000e700000002400 */
[----:B------:R-:W-:Y:S08]  /*1f030*/  MUFU.TANH R151, R151 ;  /* 0x0000009700977308 */ /* 0x000ff00000002400 */
[----:B------:R-:W-:Y:S01]  /*1f040*/  MUFU.TANH R126, R126 ;  /* 0x0000007e007e7308 */ /* 0x000fe20000002400 */
[----:B0-----:R-:W-:-:S02]  /*1f050*/  FMNMX.FTZ R10, R196, R10, !PT ;  /* 0x0000000ac40a7209 */ /* 0x001fc40007810000 */
[----:B------:R0:W2:Y:S04]  /*1f060*/  SHFL.IDX PT, R196, R7, 0x1, 0x1c1f ;  /* 0x003c1f0007c47f89 */ /* 0x0000a800000e0000 */
[----:B------:R-:W3:Y:S01]  /*1f070*/  SHFL.BFLY PT, R122, R10, 0x1, 0x1f ;  /* 0x0c201f000a7a7f89 */ /* 0x000ee200000e0000 */
[----:B0-----:R0:W4:Y:S02]  /*1f080*/  MUFU.TANH R7, R127 ;  /* 0x0000007f00077308 */ /* 0x0011240000002400 */
[C---:B0-----:R-:W-:Y:S01]  /*1f090*/  FMUL.FTZ R127, R2.reuse, R130 ;  /* 0x00000082027f7220 */ /* 0x041fe20000410000 */
[C---:B------:R-:W-:Y:S01]  /*1f0a0*/  FMUL.FTZ R130, R2.reuse, R131 ;  /* 0x0000008302827220 */ /* 0x040fe20000410000 */
[C---:B------:R-:W-:Y:S01]  /*1f0b0*/  FMUL.FTZ R131, R2.reuse, R134 ;  /* 0x0000008602837220 */ /* 0x040fe20000410000 */
[----:B------:R-:W-:-:S03]  /*1f0c0*/  FMUL.FTZ R134, R2, R135 ;  /* 0x0000008702867220 */ /* 0x000fc60000410000 */
[----:B------:R-:W0:Y:S01]  /*1f0d0*/  MUFU.TANH R127, R127 ;  /* 0x0000007f007f7308 */ /* 0x000e220000002400 */
[----:B--2---:R-:W-:Y:S01]  /*1f0e0*/  IMAD.IADD R196, R180, 0x1, R196 ;  /* 0x00000001b4c47824 */ /* 0x004fe200078e02c4 */
[----:B---3--:R-:W-:Y:S01]  /*1f0f0*/  FMNMX.FTZ R122, R10, R122, !PT ;  /* 0x0000007a0a7a7209 */ /* 0x008fe20007810000 */
[----:B------:R-:W-:-:S03]  /*1f100*/  IMAD.U32 R10, RZ, RZ, UR57 ;  /* 0x00000039ff0a7e24 */ /* 0x000fc6000f8e00ff */
[C---:B------:R-:W-:Y:S02]  /*1f110*/  ISETP.GT.AND P5, PT, R196.reuse, 0x1, PT ;  /* 0x00000001c400780c */ /* 0x040fe40003fa4270 */
[----:B------:R-:W2:Y:S01]  /*1f120*/  MUFU.TANH R130, R130 ;  /* 0x0000008200827308 */ /* 0x000ea20000002400 */
[----:B------:R-:W-:Y:S01]  /*1f130*/  ISETP.GT.AND P4, PT, R196, 0x9, PT ;  /* 0x00000009c400780c */ /* 0x000fe20003f84270 */
[----:B------:R-:W-:-:S01]  /*1f140*/  FFMA.FTZ R135, R122, R10, -8 ;  /* 0xc10000007a877423 */ /* 0x000fc2000001000a */
[----:B------:R-:W-:Y:S02]  /*1f150*/  FSEL R13, R13, -INF , P5 ;  /* 0xff8000000d0d7808 */ /* 0x000fe40002800000 */
[----:B------:R-:W-:Y:S02]  /*1f160*/  ISETP.GT.AND P5, PT, R196, 0x11, PT ;  /* 0x00000011c400780c */ /* 0x000fe40003fa4270 */
[----:B------:R-:W-:Y:S01]  /*1f170*/  FSEL R184, R184, -INF , P4 ;  /* 0xff800000b8b87808 */ /* 0x000fe20002000000 */
[----:B------:R-:W3:Y:S01]  /*1f180*/  MUFU.TANH R131, R131 ;  /* 0x0000008300837308 */ /* 0x000ee20000002400 */
[----:B------:R-:W-:-:S02]  /*1f190*/  ISETP.GT.AND P4, PT, R196, 0x19, PT ;  /* 0x00000019c400780c */ /* 0x000fc40003f84270 */
[----:B------:R-:W-:Y:S02]  /*1f1a0*/  FSEL R188, R188, -INF , P5 ;  /* 0xff800000bcbc7808 */ /* 0x000fe40002800000 */
[----:B------:R-:W-:Y:S02]  /*1f1b0*/  ISETP.GT.AND P5, PT, R196, 0x21, PT ;  /* 0x00000021c400780c */ /* 0x000fe40003fa4270 */
[----:B------:R-:W-:Y:S01]  /*1f1c0*/  FSEL R192, R192, -INF , P4 ;  /* 0xff800000c0c07808 */ /* 0x000fe20002000000 */
[----:B------:R-:W5:Y:S01]  /*1f1d0*/  MUFU.TANH R134, R134 ;  /* 0x0000008600867308 */ /* 0x000f620000002400 */
[C---:B------:R-:W-:Y:S02]  /*1f1e0*/  ISETP.GT.AND P4, PT, R196.reuse, 0x29, PT ;  /* 0x00000029c400780c */ /* 0x040fe40003f84270 */
[----:B------:R-:W-:Y:S02]  /*1f1f0*/  FSEL R169, R169, -INF , P5 ;  /* 0xff800000a9a97808 */ /* 0x000fe40002800000 */
[----:B------:R-:W-:-:S02]  /*1f200*/  ISETP.GT.AND P5, PT, R196, 0x30, PT ;  /* 0x00000030c400780c */ /* 0x000fc40003fa4270 */
[----:B------:R-:W-:Y:S02]  /*1f210*/  ISETP.GT.AND P2, PT, R196, RZ, PT ;  /* 0x000000ffc400720c */ /* 0x000fe40003f44270 */
[----:B------:R-:W-:Y:S02]  /*1f220*/  FSEL R172, R172, -INF , P4 ;  /* 0xff800000acac7808 */ /* 0x000fe40002000000 */
[C---:B------:R-:W-:Y:S02]  /*1f230*/  ISETP.GT.AND P4, PT, R196.reuse, 0x38, PT ;  /* 0x00000038c400780c */ /* 0x040fe40003f84270 */
[----:B------:R-:W-:Y:S02]  /*1f240*/  FSEL R175, R175, -INF , P5 ;  /* 0xff800000afaf7808 */ /* 0x000fe40002800000 */
[----:B------:R-:W-:Y:S02]  /*1f250*/  ISETP.GT.AND P5, PT, R196, 0x39, PT ;  /* 0x00000039c400780c */ /* 0x000fe40003fa4270 */
[----:B------:R-:W-:-:S02]  /*1f260*/  FSEL R11, R11, -INF , P2 ;  /* 0xff8000000b0b7808 */ /* 0x000fc40001000000 */
[C---:B------:R-:W-:Y:S02]  /*1f270*/  ISETP.GT.AND P2, PT, R196.reuse, 0x10, PT ;  /* 0x00000010c400780c */ /* 0x040fe40003f44270 */
[----:B------:R-:W-:Y:S02]  /*1f280*/  FSEL R195, R195, -INF , P4 ;  /* 0xff800000c3c37808 */ /* 0x000fe40002000000 */
[C---:B------:R-:W-:Y:S02]  /*1f290*/  ISETP.GT.AND P4, PT, R196.reuse, 0x41, PT ;  /* 0x00000041c400780c */ /* 0x040fe40003f84270 */
[----:B------:R-:W-:Y:S02]  /*1f2a0*/  FSEL R125, R125, -INF , P5 ;  /* 0xff8000007d7d7808 */ /* 0x000fe40002800000 */
[----:B------:R-:W-:Y:S02]  /*1f2b0*/  ISETP.GT.AND P5, PT, R196, 0x48, PT ;  /* 0x00000048c400780c */ /* 0x000fe40003fa4270 */
[----:B------:R-:W-:-:S02]  /*1f2c0*/  FSEL R186, R186, -INF , P2 ;  /* 0xff800000baba7808 */ /* 0x000fc40001000000 */
[C---:B------:R-:W-:Y:S02]  /*1f2d0*/  ISETP.GT.AND P2, PT, R196.reuse, 0x20, PT ;  /* 0x00000020c400780c */ /* 0x040fe40003f44270 */
[----:B------:R-:W-:Y:S02]  /*1f2e0*/  FSEL R155, R155, -INF , P4 ;  /* 0xff8000009b9b7808 */ /* 0x000fe40002000000 */
[----:B------:R-:W-:Y:S02]  /*1f2f0*/  ISETP.GT.AND P4, PT, R196, 0x50, PT ;  /* 0x00000050c400780c */ /* 0x000fe40003f84270 */
[----:B------:R-:W-:Y:S02]  /*1f300*/  FSEL R158, R158, -INF , P5 ;  /* 0xff8000009e9e7808 */ /* 0x000fe40002800000 */
[----:B------:R-:W-:Y:S02]  /*1f310*/  ISETP.GT.AND P5, PT, R196, 0x51, PT ;  /* 0x00000051c400780c */ /* 0x000fe40003fa4270 */
[----:B------:R-:W-:-:S02]  /*1f320*/  FSEL R168, R168, -INF , P2 ;  /* 0xff800000a8a87808 */ /* 0x000fc40001000000 */
[----:B------:R-:W-:Y:S02]  /*1f330*/  FSETP.NEU.FTZ.AND P2, PT, R122, -INF , PT ;  /* 0xff8000007a00780b */ /* 0x000fe40003f5d000 */
[----:B------:R-:W-:Y:S02]  /*1f340*/  FSEL R162, R162, -INF , P4 ;  /* 0xff800000a2a27808 */ /* 0x000fe40002000000 */
[C---:B------:R-:W-:Y:S02]  /*1f350*/  ISETP.GT.AND P4, PT, R196.reuse, 0x59, PT ;  /* 0x00000059c400780c */ /* 0x040fe40003f84270 */
[----:B------:R-:W-:Y:S02]  /*1f360*/  FSEL R163, R163, -INF , P5 ;  /* 0xff800000a3a37808 */ /* 0x000fe40002800000 */
[----:B------:R-:W-:Y:S02]  /*1f370*/  ISETP.GT.AND P5, PT, R196, 0x60, PT ;  /* 0x00000060c400780c */ /* 0x000fe40003fa4270 */
[----:B------:R-:W-:-:S02]  /*1f380*/  FSEL R135, R135, RZ, P2 ;  /* 0x000000ff87877208 */ /* 0x000fc40001000000 */
[----:B------:R-:W-:Y:S02]  /*1f390*/  FSEL R167, R167, -INF , P4 ;  /* 0xff800000a7a77808 */ /* 0x000fe40002000000 */
[----:B------:R-:W-:Y:S01]  /*1f3a0*/  ISETP.GT.AND P4, PT, R196, 0x68, PT ;  /* 0x00000068c400780c */ /* 0x000fe20003f84270 */
[-CC-:B------:R-:W-:Y:S01]  /*1f3b0*/  FFMA.FTZ R180, R181, R10.reuse, -R135.reuse ;  /* 0x0000000ab5b47223 */ /* 0x180fe20000010887 */
[----:B------:R-:W-:Y:S01]  /*1f3c0*/  FSEL R138, R138, -INF , P5 ;  /* 0xff8000008a8a7808 */ /* 0x000fe20002800000 */
[-CC-:B------:R-:W-:Y:S01]  /*1f3d0*/  FFMA.FTZ R185, R185, R10.reuse, -R135.reuse ;  /* 0x0000000ab9b97223 */ /* 0x180fe20000010887 */
[----:B------:R-:W-:Y:S01]  /*1f3e0*/  ISETP.GT.AND P5, PT, R196, 0x69, PT ;  /* 0x00000069c400780c */ /* 0x000fe20003fa4270 */
[-CC-:B------:R-:W-:Y:S01]  /*1f3f0*/  FFMA.FTZ R187, R187, R10.reuse, -R135.reuse ;  /* 0x0000000abbbb7223 */ /* 0x180fe20000010887 */
[----:B------:R-:W-:Y:S01]  /*1f400*/  FSEL R181, R142, -INF , P4 ;  /* 0xff8000008eb57808 */ /* 0x000fe20002000000 */
[-CC-:B------:R-:W-:Y:S01]  /*1f410*/  FFMA.FTZ R189, R189, R10.reuse, -R135.reuse ;  /* 0x0000000abdbd7223 */ /* 0x180fe20000010887 */
[----:B------:R-:W-:Y:S01]  /*1f420*/  ISETP.GT.AND P4, PT, R196, 0x71, PT ;  /* 0x00000071c400780c */ /* 0x000fe20003f84270 */
[----:B------:R1:W-:Y:S01]  /*1f430*/  MUFU.EX2 R142, R185 ;  /* 0x000000b9008e7308 */ /* 0x0003e20000000800 */
[----:B------:R-:W-:Y:S01]  /*1f440*/  FSEL R143, R143, -INF , P5 ;  /* 0xff8000008f8f7808 */ /* 0x000fe20002800000 */
[-CC-:B------:R-:W-:Y:S01]  /*1f450*/  FFMA.FTZ R128, R128, R10.reuse, -R135.reuse ;  /* 0x0000000a80807223 */ /* 0x180fe20000010887 */
[----:B------:R-:W-:Y:S01]  /*1f460*/  ISETP.GT.AND P5, PT, R196, 0x78, PT ;  /* 0x00000078c400780c */ /* 0x000fe20003fa4270 */
[-CC-:B------:R-:W-:Y:S01]  /*1f470*/  FFMA.FTZ R12, R12, R10.reuse, -R135.reuse ;  /* 0x0000000a0c0c7223 */ /* 0x180fe20000010887 */
[----:B------:R-:W-:Y:S01]  /*1f480*/  ISETP.GT.AND P3, PT, R196, 0x8, PT ;  /* 0x00000008c400780c */ /* 0x000fe20003f64270 */
[-CC-:B------:R-:W-:Y:S01]  /*1f490*/  FFMA.FTZ R15, R15, R10.reuse, -R135.reuse ;  /* 0x0000000a0f0f7223 */ /* 0x180fe20000010887 */
[----:B------:R-:W-:Y:S01]  /*1f4a0*/  FSEL R150, R150, -INF , P5 ;  /* 0xff80000096967808 */ /* 0x000fe20002800000 */
[-CC-:B------:R-:W-:Y:S01]  /*1f4b0*/  FFMA.FTZ R21, R21, R10.reuse, -R135.reuse ;  /* 0x0000000a15157223 */ /* 0x180fe20000010887 */
[----:B-1----:R-:W-:Y:S01]  /*1f4c0*/  FSEL R185, R147, -INF , P4 ;  /* 0xff80000093b97808 */ /* 0x002fe20002000000 */
[-CC-:B------:R-:W-:Y:S01]  /*1f4d0*/  FFMA.FTZ R193, R193, R10.reuse, -R135.reuse ;  /* 0x0000000ac1c17223 */ /* 0x180fe20000010887 */
[C---:B------:R-:W-:Y:S01]  /*1f4e0*/  ISETP.GT.AND P4, PT, R196.reuse, 0x80, PT ;  /* 0x00000080c400780c */ /* 0x040fe20003f84270 */
[----:B------:R1:W-:Y:S01]  /*1f4f0*/  MUFU.EX2 R147, R187 ;  /* 0x000000bb00937308 */ /* 0x0003e20000000800 */
[----:B------:R-:W-:Y:S01]  /*1f500*/  ISETP.GT.AND P5, PT, R196, 0x81, PT ;  /* 0x00000081c400780c */ /* 0x000fe20003fa4270 */
[-CC-:B------:R-:W-:Y:S01]  /*1f510*/  FFMA.FTZ R194, R194, R10.reuse, -R135.reuse ;  /* 0x0000000ac2c27223 */ /* 0x180fe20000010887 */
[----:B------:R-:W-:Y:S01]  /*1f520*/  FSEL R20, R20, -INF , P3 ;  /* 0xff80000014147808 */ /* 0x000fe20001800000 */
[-CC-:B------:R-:W-:Y:S01]  /*1f530*/  FFMA.FTZ R170, R170, R10.reuse, -R135.reuse ;  /* 0x0000000aaaaa7223 */ /* 0x180fe20000010887 */
[----:B------:R-:W-:Y:S01]  /*1f540*/  ISETP.GT.AND P3, PT, R196, 0x18, PT ;  /* 0x00000018c400780c */ /* 0x000fe20003f64270 */
[-CC-:B------:R-:W-:Y:S01]  /*1f550*/  FFMA.FTZ R173, R173, R10.reuse, -R135.reuse ;  /* 0x0000000aadad7223 */ /* 0x180fe20000010887 */
[----:B------:R-:W-:-:S01]  /*1f560*/  FFMA.FTZ R174, R174, R10, -R135 ;  /* 0x0000000aaeae7223 */ /* 0x000fc20000010887 */
[-CC-:B------:R-:W-:Y:S01]  /*1f570*/  FFMA.FTZ R176, R176, R10.reuse, -R135.reuse ;  /* 0x0000000ab0b07223 */ /* 0x180fe20000010887 */
[----:B-1----:R-:W-:Y:S01]  /*1f580*/  FSEL R187, R183, -INF , P4 ;  /* 0xff800000b7bb7808 */ /* 0x002fe20002000000 */
[-CC-:B------:R-:W-:Y:S01]  /*1f590*/  FFMA.FTZ R178, R178, R10.reuse, -R135.reuse ;  /* 0x0000000ab2b27223 */ /* 0x180fe20000010887 */
        /* <DEDUP_REMOVED lines=11> */
[----:B----4-:R-:W-:Y:S01]  /*1f650*/  FSEL R191, R7, -INF , P4 ;  /* 0xff80000007bf7808 */ /* 0x010fe20002000000 */
[-CC-:B------:R-:W-:Y:S01]  /*1f660*/  FFMA.FTZ R160, R160, R10.reuse, -R135.reuse ;  /* 0x0000000aa0a07223 */ /* 0x180fe20000010887 */
[----:B------:R-:W-:Y:S01]  /*1f670*/  FSEL R171, R171, -INF , P3 ;  /* 0xff800000abab7808 */ /* 0x000fe20001800000 */
[----:B------:R1:W-:Y:S01]  /*1f680*/  MUFU.EX2 R7, R123 ;  /* 0x0000007b00077308 */ /* 0x0003e20000000800 */
[C---:B------:R-:W-:Y:S01]  /*1f690*/  ISETP.GT.AND P3, PT, R196.reuse, 0x31, PT ;  /* 0x00000031c400780c */ /* 0x040fe20003f64270 */
[-CC-:B------:R-:W-:Y:S01]  /*1f6a0*/  FFMA.FTZ R161, R161, R10.reuse, -R135.reuse ;  /* 0x0000000aa1a17223 */ /* 0x180fe20000010887 */
[----:B------:R-:W-:Y:S01]  /*1f6b0*/  ISETP.GT.AND P5, PT, R196, 0x90, PT ;  /* 0x00000090c400780c */ /* 0x000fe20003fa4270 */
[-CC-:B------:R-:W-:Y:S01]  /*1f6c0*/  FFMA.FTZ R164, R164, R10.reuse, -R135.reuse ;  /* 0x0000000aa4a47223 */ /* 0x180fe20000010887 */
[----:B------:R-:W-:Y:S01]  /*1f6d0*/  FSEL R177, R177, -INF , P3 ;  /* 0xff800000b1b17808 */ /* 0x000fe20001800000 */
[-CC-:B------:R-:W-:Y:S01]  /*1f6e0*/  FFMA.FTZ R165, R165, R10.reuse, -R135.reuse ;  /* 0x0000000aa5a57223 */ /* 0x180fe20000010887 */
[----:B------:R-:W-:Y:S01]  /*1f6f0*/  ISETP.GT.AND P3, PT, R196, 0x40, PT ;  /* 0x00000040c400780c */ /* 0x000fe20003f64270 */
[--C-:B------:R-:W-:Y:S01]  /*1f700*/  FFMA.FTZ R136, R136, R10, -R135.reuse ;  /* 0x0000000a88887223 */ /* 0x100fe20000010887 */
[----:B-1----:R-:W-:Y:S01]  /*1f710*/  FMNMX.FTZ R123, R11, R4, !PT ;  /* 0x000000040b7b7209 */ /* 0x002fe20007810000 */
        /* <DEDUP_REMOVED lines=22> */
[----:B------:R-:W-:Y:S01]  /*1f880*/  FFMA.FTZ R133, R133, R10, -R135 ;  /* 0x0000000a85857223 */ /* 0x000fe20000010887 */
[----:B------:R-:W-:Y:S01]  /*1f890*/  FMNMX.FTZ R123, R190, R123, !PT ;  /* 0x0000007bbe7b7209 */ /* 0x000fe20007810000 */
[----:B------:R-:W-:Y:S01]  /*1f8a0*/  MUFU.EX2 R180, R180 ;  /* 0x000000b400b47308 */ /* 0x000fe20000000800 */
[----:B------:R-:W-:-:S02]  /*1f8b0*/  FSEL R139, R139, -INF , P3 ;  /* 0xff8000008b8b7808 */ /* 0x000fc40001800000 */
[----:B------:R-:W-:Y:S02]  /*1f8c0*/  FMNMX.FTZ R123, R192, R123, !PT ;  /* 0x0000007bc07b7209 */ /* 0x000fe40007810000 */
[----:B------:R-:W-:Y:S02]  /*1f8d0*/  ISETP.GT.AND P3, PT, R196, 0x70, PT ;  /* 0x00000070c400780c */ /* 0x000fe40003f64270 */
[----:B------:R-:W-:Y:S01]  /*1f8e0*/  FMNMX.FTZ R123, R168, R123, !PT ;  /* 0x0000007ba87b7209 */ /* 0x000fe20007810000 */
[----:B------:R-:W-:Y:S01]  /*1f8f0*/  MUFU.EX2 R12, R12 ;  /* 0x0000000c000c7308 */ /* 0x000fe20000000800 */
[----:B------:R-:W-:Y:S02]  /*1f900*/  FSEL R146, R146, -INF , P3 ;  /* 0xff80000092927808 */ /* 0x000fe40001800000 */
[----:B------:R-:W-:Y:S02]  /*1f910*/  FMNMX.FTZ R123, R169, R123, !PT ;  /* 0x0000007ba97b7209 */ /* 0x000fe40007810000 */
[----:B------:R-:W-:-:S02]  /*1f920*/  ISETP.GT.AND P3, PT, R196, 0x79, PT ;  /* 0x00000079c400780c */ /* 0x000fc40003f64270 */
[----:B------:R-:W-:Y:S01]  /*1f930*/  FMNMX.FTZ R123, R171, R123, !PT ;  /* 0x0000007bab7b7209 */ /* 0x000fe20007810000 */
[----:B------:R-:W-:Y:S01]  /*1f940*/  MUFU.EX2 R15, R15 ;  /* 0x0000000f000f7308 */ /* 0x000fe20000000800 */
[----:B------:R-:W-:Y:S02]  /*1f950*/  FSEL R151, R151, -INF , P3 ;  /* 0xff80000097977808 */ /* 0x000fe40001800000 */
[----:B------:R-:W-:Y:S02]  /*1f960*/  FMNMX.FTZ R123, R172, R123, !PT ;  /* 0x0000007bac7b7209 */ /* 0x000fe40007810000 */
[----:B------:R-:W-:Y:S02]  /*1f970*/  ISETP.GT.AND P3, PT, R196, 0x88, PT ;  /* 0x00000088c400780c */ /* 0x000fe40003f64270 */
[----:B------:R-:W-:Y:S01]  /*1f980*/  FMNMX.FTZ R123, R175, R123, !PT ;  /* 0x0000007baf7b7209 */ /* 0x000fe20007810000 */
[----:B------:R-:W-:Y:S01]  /*1f990*/  MUFU.EX2 R21, R21 ;  /* 0x0000001500157308 */ /* 0x000fe20000000800 */
[----:B------:R-:W-:-:S02]  /*1f9a0*/  FSEL R126, R126, -INF , P3 ;  /* 0xff8000007e7e7808 */ /* 0x000fc40001800000 */
[----:B------:R-:W-:Y:S02]  /*1f9b0*/  FMNMX.FTZ R123, R177, R123, !PT ;  /* 0x0000007bb17b7209 */ /* 0x000fe40007810000 */
[C---:B------:R-:W-:Y:S02]  /*1f9c0*/  ISETP.GT.AND P3, PT, R196.reuse, 0x91, PT ;  /* 0x00000091c400780c */ /* 0x040fe40003f64270 */
[----:B------:R-:W-:Y:S01]  /*1f9d0*/  FMNMX.FTZ R123, R195, R123, !PT ;  /* 0x0000007bc37b7209 */ /* 0x000fe20007810000 */
[----:B------:R-:W-:Y:S01]  /*1f9e0*/  MUFU.EX2 R193, R193 ;  /* 0x000000c100c17308 */ /* 0x000fe20000000800 */
[----:B0-----:R-:W-:Y:S02]  /*1f9f0*/  FSEL R127, R127, -INF , P5 ;  /* 0xff8000007f7f7808 */ /* 0x001fe40002800000 */
[----:B------:R-:W-:Y:S02]  /*1fa00*/  FMNMX.FTZ R123, R125, R123, !PT ;  /* 0x0000007b7d7b7209 */ /* 0x000fe40007810000 */
[----:B------:R-:W-:-:S02]  /*1fa10*/  ISETP.GT.AND P4, PT, R196, 0x98, PT ;  /* 0x00000098c400780c */ /* 0x000fc40003f84270 */
[----:B------:R-:W-:Y:S01]  /*1fa20*/  FMNMX.FTZ R123, R154, R123, !PT ;  /* 0x0000007b9a7b7209 */ /* 0x000fe20007810000 */
[----:B------:R-:W-:Y:S01]  /*1fa30*/  MUFU.EX2 R194, R194 ;  /* 0x000000c200c27308 */ /* 0x000fe20000000800 */
[----:B--2---:R-:W-:Y:S02]  /*1fa40*/  FSEL R130, R130, -INF , P3 ;  /* 0xff80000082827808 */ /* 0x004fe40001800000 */
[----:B------:R-:W-:Y:S02]  /*1fa50*/  FMNMX.FTZ R123, R155, R123, !PT ;  /* 0x0000007b9b7b7209 */ /* 0x000fe40007810000 */
[----:B------:R-:W-:Y:S01]  /*1fa60*/  ISETP.GT.AND P5, PT, R196, 0x99, PT ;  /* 0x00000099c400780c */ /* 0x000fe20003fa4270 */
[----:B------:R-:W-:Y:S01]  /*1fa70*/  FFMA.FTZ R196, R140, R10, -R135 ;  /* 0x0000000a8cc47223 */ /* 0x000fe20000010887 */
[----:B------:R-:W-:Y:S01]  /*1fa80*/  FMNMX.FTZ R123, R158, R123, !PT ;  /* 0x0000007b9e7b7209 */ /* 0x000fe20007810000 */
[----:B------:R-:W-:Y:S01]  /*1fa90*/  MUFU.EX2 R170, R170 ;  /* 0x000000aa00aa7308 */ /* 0x000fe20000000800 */
[----:B---3--:R-:W-:-:S02]  /*1faa0*/  FSEL R140, R131, -INF , P4 ;  /* 0xff800000838c7808 */ /* 0x008fc40002000000 */
[----:B------:R-:W-:Y:S02]  /*1fab0*/  FMNMX.FTZ R123, R159, R123, !PT ;  /* 0x0000007b9f7b7209 */ /* 0x000fe40007810000 */
[----:B-----5:R-:W-:Y:S02]  /*1fac0*/  FSEL R134, R134, -INF , P5 ;  /* 0xff80000086867808 */ /* 0x020fe40002800000 */
[----:B------:R-:W-:Y:S01]  /*1fad0*/  FMNMX.FTZ R123, R162, R123, !PT ;  /* 0x0000007ba27b7209 */ /* 0x000fe20007810000 */
[----:B------:R-:W-:Y:S01]  /*1fae0*/  MUFU.EX2 R131, R196 ;  /* 0x000000c400837308 */ /* 0x000fe20000000800 */
[----:B------:R-:W-:Y:S02]  /*1faf0*/  ISETP.NE.AND P4, PT, R197, RZ, PT ;  /* 0x000000ffc500720c */ /* 0x000fe40003f85270 */
[----:B------:R-:W-:Y:S02]  /*1fb00*/  FMNMX.FTZ R123, R163, R123, !PT ;  /* 0x0000007ba37b7209 */ /* 0x000fe40007810000 */
[----:B------:R-:W-:-:S02]  /*1fb10*/  FSEL R197, R122, RZ, P2 ;  /* 0x000000ff7ac57208 */ /* 0x000fc40001000000 */
[----:B------:R-:W-:Y:S01]  /*1fb20*/  FMNMX.FTZ R123, R166, R123, !PT ;  /* 0x0000007ba67b7209 */ /* 0x000fe20007810000 */
[----:B------:R-:W-:Y:S02]  /*1fb30*/  MUFU.EX2 R173, R173 ;  /* 0x000000ad00ad7308 */ /* 0x000fe40000000800 */
[----:B------:R-:W-:-:S01]  /*1fb40*/  FADD.FTZ R197, -R197, R5 ;  /* 0x00000005c5c57221 */ /* 0x000fc20000010100 */
[----:B------:R-:W-:-:S03]  /*1fb50*/  FMNMX.FTZ R123, R167, R123, !PT ;  /* 0x0000007ba77b7209 */ /* 0x000fc60007810000 */
[----:B------:R-:W-:Y:S01]  /*1fb60*/  FMUL.FTZ R197, R197, R10 ;  /* 0x0000000ac5c57220 */ /* 0x000fe20000410000 */
        /* <DEDUP_REMOVED lines=11> */
[----:B0-----:R-:W-:-:S02]  /*1fc20*/  FFMA.FTZ R3, R197, R3, R180 ;  /* 0x00000003c5037223 */ /* 0x001fc400000100b4 */
[----:B------:R-:W-:Y:S02]  /*1fc30*/  FMNMX.FTZ R123, R151, R123, !PT ;  /* 0x0000007b977b7209 */ /* 0x000fe40007810000 */
[----:B------:R-:W-:-:S02]  /*1fc40*/  FADD.FTZ R3, R12, R3 ;  /* 0x000000030c037221 */ /* 0x000fc40000010000 */
        /* <DEDUP_REMOVED lines=23> */
[----:B------:R-:W-:-:S03]  /*1fdc0*/  FFMA.FTZ R196, R129, R10, -R135 ;  /* 0x0000000a81c47223 */ /* 0x000fc60000010887 */
[----:B------:R-:W-:-:S03]  /*1fdd0*/  FSETP.NEU.FTZ.AND P3, PT, R123, -INF , PT ;  /* 0xff8000007b00780b */ /* 0x000fc60003f7d000 */
[----:B------:R-:W-:Y:S01]  /*1fde0*/  MUFU.EX2 R129, R128 ;  /* 0x0000008000817308 */ /* 0x000fe20000000800 */
[----:B------:R-:W-:-:S05]  /*1fdf0*/  FFMA.FTZ R135, R123, R10, -8 ;  /* 0xc10000007b877423 */ /* 0x000fca000001000a */
[----:B------:R-:W-:Y:S02]  /*1fe00*/  FSEL R135, R135, RZ, P3 ;  /* 0x000000ff87877208 */ /* 0x000fe40001800000 */
[----:B------:R0:W-:Y:S03]  /*1fe10*/  MUFU.EX2 R128, R196 ;  /* 0x000000c400807308 */ /* 0x0001e60000000800 */
[----:B------:R-:W-:-:S01]  /*1fe20*/  FFMA.FTZ R11, R11, R10, -R135 ;  /* 0x0000000a0b0b7223 */ /* 0x000fc20000010887 */
[-CC-:B------:R-:W-:Y:S01]  /*1fe30*/  FFMA.FTZ R13, R13, R10.reuse, -R135.reuse ;  /* 0x0000000a0d0d7223 */ /* 0x180fe20000010887 */
[----:B------:R-:W-:-:S01]  /*1fe40*/  FFMA.FTZ R20, R20, R10, -R135 ;  /* 0x0000000a14147223 */ /* 0x000fc20000010887 */
[-CC-:B------:R-:W-:Y:S01]  /*1fe50*/  FFMA.FTZ R184, R184, R10.reuse, -R135.reuse ;  /* 0x0000000ab8b87223 */ /* 0x180fe20000010887 */
[----:B------:R-:W-:-:S01]  /*1fe60*/  FFMA.FTZ R186, R186, R10, -R135 ;  /* 0x0000000ababa7223 */ /* 0x000fc20000010887 */
[-CC-:B------:R-:W-:Y:S01]  /*1fe70*/  FFMA.FTZ R188, R188, R10.reuse, -R135.reuse ;  /* 0x0000000abcbc7223 */ /* 0x180fe20000010887 */
[----:B0-----:R-:W-:Y:S01]  /*1fe80*/  FSEL R196, R123, RZ, P3 ;  /* 0x000000ff7bc47208 */ /* 0x001fe20001800000 */
[----:B------:R-:W-:Y:S01]  /*1fe90*/  MUFU.EX2 R11, R11 ;  /* 0x0000000b000b7308 */ /* 0x000fe20000000800 */
[----:B------:R-:W-:-:S01]  /*1fea0*/  FFMA.FTZ R190, R190, R10, -R135 ;  /* 0x0000000abebe7223 */ /* 0x000fc20000010887 */
[-CC-:B------:R-:W-:Y:S01]  /*1feb0*/  FFMA.FTZ R192, R192, R10.reuse, -R135.reuse ;  /* 0x0000000ac0c07223 */ /* 0x180fe20000010887 */
[----:B------:R-:W-:-:S01]  /*1fec0*/  FFMA.FTZ R168, R168, R10, -R135 ;  /* 0x0000000aa8a87223 */ /* 0x000fc20000010887 */
[----:B------:R-:W-:Y:S01]  /*1fed0*/  FADD.FTZ R196, -R196, R4 ;  /* 0x00000004c4c47221 */ /* 0x000fe20000010100 */
[----:B------:R-:W-:Y:S01]  /*1fee0*/  IADD3 R4, -R198, 0xb, RZ ;  /* 0x0000000bc6047810 */ /* 0x000fe20007ffe1ff */
[-CC-:B------:R-:W-:Y:S01]  /*1fef0*/  FFMA.FTZ R169, R169, R10.reuse, -R135.reuse ;  /* 0x0000000aa9a97223 */ /* 0x180fe20000010887 */
        /* <DEDUP_REMOVED lines=28> */
[----:B------:R0:W-:Y:S06]  /*200c0*/  BAR.ARV R4, 0x100 ;  /* 0x000400040000751d */ /* 0x0001ec0000002000 */
[----:B------:R-:W3:Y:S01]  /*200d0*/  MUFU.EX2 R186, R186 ;  /* 0x000000ba00ba7308 */ /* 0x000ee20000000800 */
[----:B------:R-:W-:-:S01]  /*200e0*/  FFMA.FTZ R187, R187, R10, -R135 ;  /* 0x0000000abbbb7223 */ /* 0x000fc20000010887 */
[----:B0-----:R-:W-:Y:S01]  /*200f0*/  FADD.FTZ R4, R13, R0 ;  /* 0x000000000d047221 */ /* 0x001fe20000010000 */
[----:B------:R-:W-:-:S01]  /*20100*/  FADD.FTZ R0, R15, R3 ;  /* 0x000000030f007221 */ /* 0x000fc20000010000 */
[-CC-:B------:R-:W-:Y:S01]  /*20110*/  FFMA.FTZ R189, R189, R10.reuse, -R135.reuse ;  /* 0x0000000abdbd7223 */ /* 0x180fe20000010887 */
[----:B------:R-:W-:-:S01]  /*20120*/  FFMA.FTZ R126, R126, R10, -R135 ;  /* 0x0000000a7e7e7223 */ /* 0x000fc20000010887 */
[----:B-1----:R-:W-:Y:S01]  /*20130*/  FADD.FTZ R3, R20, R4 ;  /* 0x0000000414037221 */ /* 0x002fe20000010000 */
[----:B------:R-:W-:-:S01]  /*20140*/  FADD.FTZ R0, R21, R0 ;  /* 0x0000000015007221 */ /* 0x000fc20000010000 */
[----:B------:R-:W0:Y:S01]  /*20150*/  MUFU.EX2 R188, R188 ;  /* 0x000000bc00bc7308 */ /* 0x000e220000000800 */
[----:B------:R-:W-:-:S01]  /*20160*/  FFMA.FTZ R191, R191, R10, -R135 ;  /* 0x0000000abfbf7223 */ /* 0x000fc20000010887 */
[----:B--2---:R-:W-:Y:S01]  /*20170*/  FADD.FTZ R3, R184, R3 ;  /* 0x00000003b8037221 */ /* 0x004fe20000010000 */
[----:B------:R-:W-:-:S01]  /*20180*/  FADD.FTZ R0, R142, R0 ;  /* 0x000000008e007221 */ /* 0x000fc20000010000 */
[-CC-:B------:R-:W-:Y:S01]  /*20190*/  FFMA.FTZ R127, R127, R10.reuse, -R135.reuse ;  /* 0x0000000a7f7f7223 */ /* 0x180fe20000010887 */
[----:B------:R-:W-:-:S01]  /*201a0*/  FFMA.FTZ R130, R130, R10, -R135 ;  /* 0x0000000a82827223 */ /* 0x000fc20000010887 */
[----:B------:R-:W-:Y:S01]  /*201b0*/  FFMA.FTZ R140, R140, R10, -R135 ;  /* 0x0000000a8c8c7223 */ /* 0x000fe20000010887 */
[----:B------:R-:W-:-:S01]  /*201c0*/  FADD.FTZ R0, R147, R0 ;  /* 0x0000000093007221 */ /* 0x000fc20000010000 */
[----:B------:R-:W1:Y:S01]  /*201d0*/  MUFU.EX2 R190, R190 ;  /* 0x000000be00be7308 */ /* 0x000e620000000800 */
[----:B---3--:R-:W-:-:S01]  /*201e0*/  FADD.FTZ R3, R186, R3 ;  /* 0x00000003ba037221 */ /* 0x008fc20000010000 */
[----:B------:R-:W-:Y:S01]  /*201f0*/  FFMA.FTZ R134, R134, R10, -R135 ;  /* 0x0000000a86867223 */ /* 0x000fe20000010887 */
        /* <DEDUP_REMOVED lines=40> */
[----:B------:R-:W-:-:S05]  /*20480*/  FADD.FTZ R0, R131, R0 ;  /* 0x0000000083007221 */ /* 0x000fca0000010000 */
[----:B------:R-:W0:Y:S01]  /*20490*/  MUFU.EX2 R155, R155 ;  /* 0x0000009b009b7308 */ /* 0x000e220000000800 */
[----:B-1----:R-:W-:-:S07]  /*204a0*/  FADD.FTZ R3, R125, R3 ;  /* 0x000000037d037221 */ /* 0x002fce0000010000 */
[----:B------:R-:W1:Y:S01]  /*204b0*/  MUFU.EX2 R158, R158 ;  /* 0x0000009e009e7308 */ /* 0x000e620000000800 */
[----:B--2---:R-:W-:-:S07]  /*204c0*/  FADD.FTZ R3, R154, R3 ;  /* 0x000000039a037221 */ /* 0x004fce0000010000 */
[----:B------:R2:W3:Y:S01]  /*204d0*/  MUFU.EX2 R5, R159 ;  /* 0x0000009f00057308 */ /* 0x0004e20000000800 */
[----:B0-----:R-:W-:-:S07]  /*204e0*/  FADD.FTZ R3, R155, R3 ;  /* 0x000000039b037221 */ /* 0x001fce0000010000 */
[----:B------:R-:W0:Y:S01]  /*204f0*/  MUFU.EX2 R162, R162 ;  /* 0x000000a200a27308 */ /* 0x000e220000000800 */
[----:B-1----:R-:W-:-:S01]  /*20500*/  FADD.FTZ R3, R158, R3 ;  /* 0x000000039e037221 */ /* 0x002fc20000010000 */
[----:B--2---:R-:W-:-:S05]  /*20510*/  @!P4 LEA R159, R8, R16, 0x3 ;  /* 0x00000010089fc211 */ /* 0x004fca00078e18ff */
[----:B------:R-:W-:Y:S01]  /*20520*/  @!P4 VIADD R159, R159, 0x33440 ;  /* 0x000334409f9fc836 */ /* 0x000fe20000000000 */
[----:B------:R-:W1:Y:S01]  /*20530*/  MUFU.EX2 R163, R163 ;  /* 0x000000a300a37308 */ /* 0x000e620000000800 */
[----:B---3--:R-:W-:-:S03]  /*20540*/  FADD.FTZ R3, R5, R3 ;  /* 0x0000000305037221 */ /* 0x008fc60000010000 */
[----:B------:R-:W-:-:S04]  /*20550*/  @!P4 PRMT R159, RZ, 0x654, R159 ;  /* 0x00000654ff9fc816 */ /* 0x000fc8000000009f */
[----:B------:R-:W2:Y:S01]  /*20560*/  MUFU.EX2 R166, R166 ;  /* 0x000000a600a67308 */ /* 0x000ea20000000800 */
[----:B0-----:R-:W-:-:S01]  /*20570*/  FADD.FTZ R3, R162, R3 ;  /* 0x00000003a2037221 */ /* 0x001fc20000010000 */
[----:B------:R0:W-:Y:S06]  /*20580*/  @!P4 SYNCS.ARRIVE.TRANS64.RED.A1T0 RZ, [R159+URZ], RZ ;  /* 0x000000ff9fffc9a7 */ /* 0x0001ec000810043f */
        /* <DEDUP_REMOVED lines=53> */
[----:B---3--:R-:W-:-:S04]  /*208e0*/  FADD.FTZ R0, R133, R0 ;  /* 0x0000000085007221 */ /* 0x008fc80000010000 */
[----:B------:R-:W-:-:S03]  /*208f0*/  FADD.FTZ R0, R129, R0 ;  /* 0x0000000081007221 */ /* 0x000fc60000010000 */
[----:B------:R-:W3:Y:S01]  /*20900*/  MUFU.EX2 R134, R134 ;  /* 0x0000008600867308 */ /* 0x000ee20000000800 */
[----:B-1----:R-:W-:-:S04]  /*20910*/  FADD.FTZ R3, R130, R3 ;  /* 0x0000000382037221 */ /* 0x002fc80000010000 */
[----:B--2---:R-:W-:Y:S01]  /*20920*/  FADD.FTZ R4, R140, R3 ;  /* 0x000000038c047221 */ /* 0x004fe20000010000 */
[----:B------:R-:W-:-:S03]  /*20930*/  FADD.FTZ R3, R128, R0 ;  /* 0x0000000080037221 */ /* 0x000fc60000010000 */
[----:B---3--:R-:W-:Y:S01]  /*20940*/  FADD.FTZ R0, R134, R4 ;  /* 0x0000000486007221 */ /* 0x008fe20000010000 */
[----:B0-----:R-:W-:Y:S06]  /*20950*/  @!P1 BRA `(.L_x_5636) ;  /* 0x0000000000049947 */ /* 0x001fec0003800000 */
[----:B------:R-:W-:Y:S01]  /*20960*/  BPT.TRAP 0x1 ;  /* 0x000000040000795c */ /* 0x000fe20000300000 */
.L_x_5636:
        /* <DEDUP_REMOVED lines=165> */
[----:B------:R-:W-:Y:S06]  /*213c0*/  @P2 BRA `(.L_x_5637) ;  /* 0xffffffb400582947 */ /* 0x000fec000383ffff */
[----:B------:R-:W-:-:S07]  /*213d0*/  IMAD.MOV.U32 R221, RZ, RZ, R8 ;  /* 0x000000ffffdd7224 */ /* 0x000fce00078e0008 */
.L_x_5626:
[----:B------:R-:W-:-:S13]  /*213e0*/  ISETP.GE.AND P0, PT, R6, R235, PT ;  /* 0x000000eb0600720c */ /* 0x000fda0003f06270 */
[----:B------:R-:W-:Y:S05]  /*213f0*/  @!P0 BRA `(.L_x_5638) ;  /* 0x0000003c00c48947 */ /* 0x000fea0003800000 */
[----:B------:R-:W-:Y:S01]  /*21400*/  IMAD.MOV.U32 R4, RZ, RZ, R123 ;  /* 0x000000ffff047224 */ /* 0x000fe200078e007b */
[----:B------:R-:W-:Y:S01]  /*21410*/  MOV R8, R221 ;  /* 0x000000dd00087202 */ /* 0x000fe20000000f00 */
[----:B------:R-:W-:Y:S02]  /*21420*/  IMAD.MOV.U32 R5, RZ, RZ, R122 ;  /* 0x000000ffff057224 */ /* 0x000fe400078e007a */
[----:B------:R-:W-:-:S07]  /*21430*/  IMAD.MOV.U32 R7, RZ, RZ, R222 ;  /* 0x000000ffff077224 */ /* 0x000fce00078e00de */
.L_x_5649:
        /* <DEDUP_REMOVED lines=10> */
.L_x_5640:
[----:B------:R-:W-:Y:S01]  /*214e0*/  IMAD R10, R221, 0x8, R16 ;  /* 0x00000008dd0a7824 */ /* 0x000fe200078e0210 */
[----:B------:R-:W-:-:S04]  /*214f0*/  SHF.L.U32 R11, R222, 0x1f, RZ ;  /* 0x0000001fde0b7819 */ /* 0x000fc800000006ff */
[----:B------:R0:W1:Y:S01]  /*21500*/  SYNCS.PHASECHK.TRANS64.TRYWAIT P0, [R10+URZ+0x33430], R11 ;  /* 0x0334300b0a0075a7 */ /* 0x000062000800017f */
[----:B------:R-:W-:Y:S05]  /*21510*/  @!P1 BRA `(.L_x_5641) ;  /* 0x0000000000049947 */ /* 0x000fea0003800000 */
[----:B------:R-:W-:Y:S01]  /*21520*/  BPT.TRAP 0x1 ;  /* 0x000000040000795c */ /* 0x000fe20000300000 */
.L_x_5641:
[----:B------:R-:W-:Y:S04]  /*21530*/  BSSY B0, `(.L_x_5639) ;  /* 0x0000004000007945 */ /* 0x000fe80003800000 */
[----:B-1----:R-:W-:Y:S05]  /*21540*/  @P0 BRA `(.L_x_5642) ;  /* 0x0000000000080947 */ /* 0x002fea0003800000 */
[----:B------:R-:W1:Y:S02]  /*21550*/  SYNCS.PHASECHK.TRANS64.TRYWAIT P0, [R10+URZ+0x33430], R11 ;  /* 0x0334300b0a0075a7 */ /* 0x000e64000800017f */
[----:B-1----:R-:W-:Y:S05]  /*21560*/  @!P0 BRA `(.L_x_5643) ;  /* 0x0000013800d08947 */ /* 0x002fea0003800000 */
.L_x_5642:
[----:B------:R-:W-:Y:S05]  /*21570*/  BSYNC B0 ;  /* 0x0000000000007941 */ /* 0x000fea0003800000 */
.L_x_5639:
[----:B01----:R-:W0:Y:S01]  /*21580*/  S2R R10, SR_TID.X ;  /* 0x00000000000a7919 */ /* 0x003e220000002100 */
[----:B------:R-:W-:Y:S05]  /*21590*/  WARPSYNC.ALL ;  /* 0x0000000000007948 */ /* 0x000fea0003800000 */
[----:B------:R-:W-:Y:S01]  /*215a0*/  IMAD.MOV.U32 R11, RZ, RZ, -0x7fffffe0 ;  /* 0x80000020ff0b7424 */ /* 0x000fe200078e00ff */
[----:B------:R-:W-:Y:S01]  /*215b0*/  UMOV UR48, UR24 ;  /* 0x0000001800307c82 */ /* 0x000fe20008000000 */
[----:B------:R-:W-:Y:S01]  /*215c0*/  UMOV UR49, UR25 ;  /* 0x0000001900317c82 */ /* 0x000fe20008000000 */
[----:B------:R-:W-:Y:S01]  /*215d0*/  MOV R21, 0x80000020 ;  /* 0x8000002000157802 */ /* 0x000fe20000000f00 */
[----:B------:R-:W-:Y:S01]  /*215e0*/  UMOV UR44, UR24 ;  /* 0x00000018002c7c82 */ /* 0x000fe20008000000 */
[----:B------:R-:W-:Y:S01]  /*215f0*/  R2UR UR51, R11 ;  /* 0x000000000b3372ca */ /* 0x000fe200000e0000 */
[----:B------:R-:W-:Y:S01]  /*21600*/  UMOV UR45, UR25 ;  /* 0x00000019002d7c82 */ /* 0x000fe20008000000 */
[C---:B------:R-:W-:Y:S01]  /*21610*/  R2UR UR47, R21.reuse ;  /* 0x00000000152f72ca */ /* 0x040fe200000e0000 */
[----:B------:R-:W-:Y:S01]  /*21620*/  IMAD.MOV.U32 R13, RZ, RZ, -0x7fffffe0 ;  /* 0x80000020ff0d7424 */ /* 0x000fe200078e00ff */
[----:B------:R-:W-:Y:S01]  /*21630*/  UMOV UR32, UR24 ;  /* 0x0000001800207c82 */ /* 0x000fe20008000000 */
[----:B------:R-:W-:Y:S01]  /*21640*/  IMAD.MOV.U32 R15, RZ, RZ, -0x7fffffe0 ;  /* 0x80000020ff0f7424 */ /* 0x000fe200078e00ff */
        /* <DEDUP_REMOVED lines=8> */
[----:B------:R-:W-:Y:S01]  /*216d0*/  IMAD.MOV.U32 R11, RZ, RZ, -0x7fffffe0 ;  /* 0x80000020ff0b7424 */ /* 0x000fe200078e00ff */
[----:B------:R-:W-:-:S02]  /*216e0*/  MOV R13, 0x80000020 ;  /* 0x80000020000d7802 */ /* 0x000fc40000000f00 */
        /* <DEDUP_REMOVED lines=13> */
[----:B------:R-:W-:Y:S01]  /*217c0*/  VIADD R14, R10, 0x82 ;  /* 0x000000820a0e7836 */ /* 0x000fe20000000000 */
[----:B------:R-:W-:-:S02]  /*217d0*/  R2UR UR30, R20 ;  /* 0x00000000141e72ca */ /* 0x000fc400000e0000 */
[----:B------:R-:W-:Y:S01]  /*217e0*/  R2UR UR6, R12 ;  /* 0x000000000c0672ca */ /* 0x000fe200000e0000 */
[----:B------:R-:W-:Y:S01]  /*217f0*/  VIADD R12, R10, 0x102 ;  /* 0x000001020a0c7836 */ /* 0x000fe20000000000 */
        /* <DEDUP_REMOVED lines=24> */
[----:B0-----:R-:W-:-:S06]  /*21980*/  WARPGROUP.ARRIVE ;  /* 0x00000000000079c5 */ /* 0x001fcc0000000000 */
        /* <DEDUP_REMOVED lines=53> */
[----:B------:R-:W-:Y:S02]  /*21ce0*/  MOV R13, 0x80000020 ;  /* 0x80000020000d7802 */ /* 0x000fe40000000f00 */
[----:B------:R-:W-:Y:S01]  /*21cf0*/  R2UR UR14, R12 ;  /* 0x000000000c0e72ca */ /* 0x000fe200000e0000 */
[----:B------:R-:W-:Y:S01]  /*21d00*/  VIADD R12, R10, 0x302 ;  /* 0x000003020a0c7836 */ /* 0x000fe20000000000 */
[----:B------:R-:W-:Y:S01]  /*21d10*/  R2UR UR15, R13 ;  /* 0x000000000d0f72ca */ /* 0x000fe200000e0000 */
[----:B------:R-:W-:Y:S01]  /*21d20*/  IMAD.MOV.U32 R13, RZ, RZ, -0x7fffffe0 ;  /* 0x80000020ff0d7424 */ /* 0x000fe200078e00ff */
[----:B------:R-:W-:-:S02]  /*21d30*/  WARPGROUP.DEPBAR.LE gsb0, 0x0 ;  /* 0x00008000000079c5 */ /* 0x000fc40000010000 */
        /* <DEDUP_REMOVED lines=137> */
[----:B------:R-:W-:Y:S05]  /*225d0*/  @P2 BRA `(.L_x_5644) ;  /* 0x0000000000282947 */ /* 0x000fea0003800000 */
[----:B------:R-:W-:Y:S05]  /*225e0*/  @!P1 BRA `(.L_x_5645) ;  /* 0x0000000000049947 */ /* 0x000fea0003800000 */
[----:B------:R-:W-:Y:S01]  /*225f0*/  BPT.TRAP 0x1 ;  /* 0x000000040000795c */ /* 0x000fe20000300000 */
.L_x_5645:
[----:B------:R-:W-:Y:S01]  /*22600*/  SHF.L.U32 R7, R7, 0x1f, RZ ;  /* 0x0000001f07077819 */ /* 0x000fe200000006ff */
[----:B------:R-:W-:-:S04]  /*22610*/  IMAD R10, R8, 0x8, R16 ;  /* 0x00000008080a7824 */ /* 0x000fc800078e0210 */
[----:B------:R0:W1:Y:S01]  /*22620*/  SYNCS.PHASECHK.TRANS64.TRYWAIT P0, [R10+URZ+0x33450], R7 ;  /* 0x033450070a0075a7 */ /* 0x000062000800017f */
[----:B------:R-:W-:Y:S05]  /*22630*/  @!P1 BRA `(.L_x_5646) ;  /* 0x0000000000049947 */ /* 0x000fea0003800000 */
[----:B------:R-:W-:Y:S01]  /*22640*/  BPT.TRAP 0x1 ;  /* 0x000000040000795c */ /* 0x000fe20000300000 */
.L_x_5646:
[----:B-1----:R-:W-:Y:S05]  /*22650*/  @P0 BRA `(.L_x_5644) ;  /* 0x0000000000080947 */ /* 0x002fea0003800000 */
[----:B------:R-:W1:Y:S02]  /*22660*/  SYNCS.PHASECHK.TRANS64.TRYWAIT P0, [R10+URZ+0x33450], R7 ;  /* 0x033450070a0075a7 */ /* 0x000e64000800017f */
[----:B-1----:R-:W-:Y:S05]  /*22670*/  @!P0 BRA `(.L_x_5647) ;  /* 0x0000012800a08947 */ /* 0x002fea0003800000 */
.L_x_5644:
        /* <DEDUP_REMOVED lines=9> */
[C---:B------:R-:W-:Y:S01]  /*22710*/  FMUL.FTZ R11, R2.reuse, R185 ;  /* 0x000000b9020b7220 */ /* 0x040fe20000410000 */
[----:B------:R-:W-:Y:S01]  /*22720*/  LOP3.LUT R7, R7, 0x10000, RZ, 0xfc, !PT ;  /* 0x0001000007077812 */ /* 0x000fe200078efcff */
[C---:B------:R-:W-:Y:S01]  /*22730*/  FMUL.FTZ R20, R2.reuse, R190 ;  /* 0x000000be02147220 */ /* 0x040fe20000410000 */
[C---:B------:R-:W-:Y:S01]  /*22740*/  FMUL.FTZ R15, R2.reuse, R189 ;  /* 0x000000bd020f7220 */ /* 0x040fe20000410000 */
[----:B------:R-:W-:Y:S01]  /*22750*/  FMUL.FTZ R21, R2, R191 ;  /* 0x000000bf02157220 */ /* 0x000fe20000410000 */
[----:B------:R-:W-:Y:S01]  /*22760*/  MUFU.TANH R14, R14 ;  /* 0x0000000e000e7308 */ /* 0x000fe20000002400 */
[----:B------:R-:W-:-:S02]  /*22770*/  IMAD R10, R8, 0x780, R7 ;  /* 0x00000780080a7824 */ /* 0x000fc400078e0207 */
[C---:B------:R-:W-:Y:S01]  /*22780*/  FMUL.FTZ R7, R2.reuse, R184 ;  /* 0x000000b802077220 */ /* 0x040fe20000410000 */
[C---:B------:R-:W-:Y:S01]  /*22790*/  FMUL.FTZ R184, R2.reuse, R192 ;  /* 0x000000c002b87220 */ /* 0x040fe20000410000 */
[C---:B------:R-:W-:Y:S01]  /*227a0*/  FMUL.FTZ R185, R2.reuse, R193 ;  /* 0x000000c102b97220 */ /* 0x040fe20000410000 */
[----:B------:R-:W-:Y:S01]  /*227b0*/  FMUL.FTZ R188, R2, R196 ;  /* 0x000000c402bc7220 */ /* 0x000fe20000410000 */
[----:B------:R-:W-:Y:S01]  /*227c0*/  R2UR UR6, R10 ;  /* 0x000000000a0672ca */ /* 0x000fe200000e0000 */
[----:B------:R-:W-:Y:S01]  /*227d0*/  FMUL.FTZ R190, R2, R198 ;  /* 0x000000c602be7220 */ /* 0x000fe20000410000 */
[----:B------:R-:W-:Y:S01]  /*227e0*/  IADD3 R12, R10, 0x180, RZ ;  /* 0x000001800a0c7810 */ /* 0x000fe20007ffe0ff */
        /* <DEDUP_REMOVED lines=9> */
[----:B------:R-:W-:Y:S01]  /*22880*/  FMUL.FTZ R172, R2, R172 ;  /* 0x000000ac02ac7220 */ /* 0x000fe20000410000 */
[----:B------:R-:W-:Y:S01]  /*22890*/  QGMMA.64x192x32.F32.E4M3.E4M3 R24, R216, gdesc[UR4], R24, gsb0 ;  /* 0x02e00004d8187df3 */ /* 0x000fe20008000818 */
[----:B------:R-:W-:Y:S01]  /*228a0*/  R2UR UR6, R12 ;  /* 0x000000000c0672ca */ /* 0x000fe200000e0000 */
[----:B------:R-:W-:Y:S01]  /*228b0*/  VIADD R12, R10, 0x300 ;  /* 0x000003000a0c7836 */ /* 0x000fe20000000000 */
[----:B------:R-:W-:Y:S01]  /*228c0*/  R2UR UR7, R13 ;  /* 0x000000000d0772ca */ /* 0x000fe200000e0000 */
[----:B------:R-:W-:-:S02]  /*228d0*/  IMAD.MOV.U32 R13, RZ, RZ, -0x3ffffff0 ;  /* 0xc0000010ff0d7424 */ /* 0x000fc400078e00ff */
        /* <DEDUP_REMOVED lines=13> */
[----:B------:R-:W-:Y:S01]  /*229b0*/  FMUL.FTZ R181, R2, R181 ;  /* 0x000000b502b57220 */ /* 0x000fe20000410000 */
[----:B------:R-:W-:Y:S01]  /*229c0*/  FMNMX.FTZ R193, R14, R193, !PT ;  /* 0x000000c10ec17209 */ /* 0x000fe20007810000 */
        /* <DEDUP_REMOVED lines=27> */
[----:B-1----:R-:W-:Y:S01]  /*22b80*/  FMNMX.FTZ R193, R184, R193, !PT ;  /* 0x000000c1b8c17209 */ /* 0x002fe20007810000 */
        /* <DEDUP_REMOVED lines=13> */
[----:B------:R-:W-:Y:S01]  /*22c60*/  FMUL.FTZ R124, R2, R124 ;  /* 0x0000007c027c7220 */ /* 0x000fe20000410000 */
[----:B------:R-:W-:Y:S01]  /*22c70*/  MUFU.TANH R189, R189 ;  /* 0x000000bd00bd7308 */ /* 0x000fe20000002400 */
[----:B--2---:R-:W-:Y:S01]  /*22c80*/  FMNMX.FTZ R193, R188, R193, !PT ;  /* 0x000000c1bcc17209 */ /* 0x004fe20007810000 */
        /* <DEDUP_REMOVED lines=31> */
[----:B------:R-:W0:Y:S01]  /*22e80*/  S2R R219, SR_TID.X ;  /* 0x0000000000db7919 */ /* 0x000e220000002100 */
[----:B------:R-:W-:Y:S01]  /*22e90*/  QGMMA.64x192x32.F32.E4M3.E4M3 R24, R212, gdesc[UR4], R24, gsb0 ;  /* 0x02e00004d4187df3 */ /* 0x000fe20008000818 */
[----:B------:R-:W-:Y:S01]  /*22ea0*/  R2UR UR6, R12 ;  /* 0x000000000c0672ca */ /* 0x000fe200000e0000 */
[----:B------:R-:W-:Y:S01]  /*22eb0*/  VIADD R12, R10, 0x480 ;  /* 0x000004800a0c7836 */ /* 0x000fe20000000000 */
[----:B------:R-:W-:Y:S01]  /*22ec0*/  R2UR UR7, R13 ;  /* 0x000000000d0772ca */ /* 0x000fe200000e0000 */
[----:B------:R-:W-:Y:S02]  /*22ed0*/  IMAD.MOV.U32 R13, RZ, RZ, -0x3ffffff0 ;  /* 0xc0000010ff0d7424 */ /* 0x000fe400078e00ff */
[----:B------:R-:W-:Y:S08]  /*22ee0*/  MUFU.TANH R154, R154 ;  /* 0x0000009a009a7308 */ /* 0x000ff00000002400 */
[----:B------:R-:W-:Y:S08]  /*22ef0*/  MUFU.TANH R153, R153 ;  /* 0x0000009900997308 */ /* 0x000ff00000002400 */
[----:B------:R-:W-:Y:S01]  /*22f00*/  MUFU.TANH R155, R155 ;  /* 0x0000009b009b7308 */ /* 0x000fe20000002400 */
[----:B0-----:R-:W-:-:S07]  /*22f10*/  LOP3.LUT R219, R219, 0x7f, RZ, 0xc0, !PT ;  /* 0x0000007fdbdb7812 */ /* 0x001fce00078ec0ff */
[----:B------:R-:W-:Y:S01]  /*22f20*/  MUFU.TANH R156, R156 ;  /* 0x0000009c009c7308 */ /* 0x000fe20000002400 */
[----:B------:R-:W-:Y:S02]  /*22f30*/  ISETP.NE.AND P0, PT, R219, RZ, PT ;  /* 0x000000ffdb00720c */ /* 0x000fe40003f05270 */
[----:B------:R-:W0:Y:S05]  /*22f40*/  S2R R219, SR_TID.X ;  /* 0x0000000000db7919 */ /* 0x000e2a0000002100 */
        /* <DEDUP_REMOVED lines=32> */
[C---:B------:R-:W-:Y:S01]  /*23150*/  FMUL.FTZ R187, R2.reuse, R195 ;  /* 0x000000c302bb7220 */ /* 0x040fe20000410000 */
[----:B------:R-:W-:Y:S01]  /*23160*/  MUFU.TANH R148, R148 ;  /* 0x0000009400947308 */ /* 0x000fe20000002400 */
[----:B------:R-:W-:-:S07]  /*23170*/  FMUL.FTZ R195, R2, R123 ;  /* 0x0000007b02c37220 */ /* 0x000fce0000410000 */
[----:B------:R-:W0:Y:S08]  /*23180*/  MUFU.TANH R12, R12 ;  /* 0x0000000c000c7308 */ /* 0x000e300000002400 */
[----:B------:R-:W1:Y:S08]  /*23190*/  MUFU.TANH R13, R13 ;  /* 0x0000000d000d7308 */ /* 0x000e700000002400 */
[----:B------:R-:W2:Y:S01]  /*231a0*/  MUFU.TANH R186, R186 ;  /* 0x000000ba00ba7308 */ /* 0x000ea20000002400 */
[----:B0-----:R-:W-:-:S07]  /*231b0*/  FMNMX.FTZ R194, R12, R4, !PT ;  /* 0x000000040cc27209 */ /* 0x001fce0007810000 */
[----:B------:R-:W0:Y:S01]  /*231c0*/  MUFU.TANH R187, R187 ;  /* 0x000000bb00bb7308 */ /* 0x000e220000002400 */
[----:B-1----:R-:W-:-:S04]  /*231d0*/  FMNMX.FTZ R194, R13, R194, !PT ;  /* 0x000000c20dc27209 */ /* 0x002fc80007810000 */
[----:B------:R-:W-:-:S03]  /*231e0*/  FMNMX.FTZ R194, R20, R194, !PT ;  /* 0x000000c214c27209 */ /* 0x000fc60007810000 */
[----:B------:R-:W-:Y:S01]  /*231f0*/  MUFU.TANH R150, R150 ;  /* 0x0000009600967308 */ /* 0x000fe20000002400 */
[----:B------:R-:W-:-:S04]  /*23200*/  FMNMX.FTZ R194, R21, R194, !PT ;  /* 0x000000c215c27209 */ /* 0x000fc80007810000 */
[----:B--2---:R-:W-:Y:S01]  /*23210*/  FMNMX.FTZ R120, R186, R194, !PT ;  /* 0x000000c2ba787209 */ /* 0x004fe20007810000 */
[----:B------:R-:W-:Y:S01]  /*23220*/  FMUL.FTZ R194, R2, R121 ;  /* 0x0000007902c27220 */ /* 0x000fe20000410000 */
[----:B------:R-:W-:Y:S01]  /*23230*/  FMNMX.FTZ R121, R189, R193, !PT ;  /* 0x000000c1bd797209 */ /* 0x000fe20007810000 */
[----:B------:R-:W1:Y:S01]  /*23240*/  MUFU.TANH R149, R149 ;  /* 0x0000009500957308 */ /* 0x000e620000002400 */
[----:B0-----:R-:W-:Y:S02]  /*23250*/  FMNMX.FTZ R120, R187, R120, !PT ;  /* 0x00000078bb787209 */ /* 0x001fe40007810000 */
[----:B------:R-:W-:Y:S02]  /*23260*/  FMNMX.FTZ R121, R168, R121, !PT ;  /* 0x00000079a8797209 */ /* 0x000fe40007810000 */
[----:B------:R-:W-:Y:S02]  /*23270*/  FMNMX.FTZ R120, R190, R120, !PT ;  /* 0x00000078be787209 */ /* 0x000fe40007810000 */
[----:B------:R-:W-:Y:S01]  /*23280*/  FMNMX.FTZ R121, R169, R121, !PT ;  /* 0x00000079a9797209 */ /* 0x000fe20007810000 */
[----:B------:R0:W-:Y:S01]  /*23290*/  MUFU.TANH R193, R194 ;  /* 0x000000c200c17308 */ /* 0x0001e20000002400 */
[----:B------:R-:W-:-:S02]  /*232a0*/  FMNMX.FTZ R120, R191, R120, !PT ;  /* 0x00000078bf787209 */ /* 0x000fc40007810000 */
[----:B------:R-:W-:Y:S02]  /*232b0*/  FMNMX.FTZ R121, R172, R121, !PT ;  /* 0x00000079ac797209 */ /* 0x000fe40007810000 */
[----:B------:R-:W-:Y:S02]  /*232c0*/  FMNMX.FTZ R120, R170, R120, !PT ;  /* 0x00000078aa787209 */ /* 0x000fe40007810000 */
[----:B------:R-:W-:Y:S01]  /*232d0*/  FMNMX.FTZ R121, R173, R121, !PT ;  /* 0x00000079ad797209 */ /* 0x000fe20007810000 */
[----:B------:R-:W-:Y:S01]  /*232e0*/  MUFU.TANH R151, R151 ;  /* 0x0000009700977308 */ /* 0x000fe20000002400 */
[----:B------:R-:W-:Y:S01]  /*232f0*/  FMNMX.FTZ R120, R171, R120, !PT ;  /* 0x00000078ab787209 */ /* 0x000fe20007810000 */
[----:B0-----:R-:W-:Y:S01]  /*23300*/  FMUL.FTZ R194, R2, R122 ;  /* 0x0000007a02c27220 */ /* 0x001fe20000410000 */
[----:B------:R-:W-:Y:S02]  /*23310*/  FMNMX.FTZ R121, R176, R121, !PT ;  /* 0x00000079b0797209 */ /* 0x000fe40007810000 */
[----:B------:R-:W-:-:S02]  /*23320*/  FMNMX.FTZ R120, R174, R120, !PT ;  /* 0x00000078ae787209 */ /* 0x000fc40007810000 */
[----:B------:R-:W-:Y:S01]  /*23330*/  FMNMX.FTZ R121, R177, R121, !PT ;  /* 0x00000079b1797209 */ /* 0x000fe20007810000 */
[----:B------:R-:W0:Y:S01]  /*23340*/  MUFU.TANH R192, R192 ;  /* 0x000000c000c07308 */ /* 0x000e220000002400 */
[----:B------:R-:W-:Y:S02]  /*23350*/  FMNMX.FTZ R120, R175, R120, !PT ;  /* 0x00000078af787209 */ /* 0x000fe40007810000 */
[----:B------:R-:W-:Y:S02]  /*23360*/  FMNMX.FTZ R121, R180, R121, !PT ;  /* 0x00000079b4797209 */ /* 0x000fe40007810000 */
[----:B------:R-:W-:Y:S02]  /*23370*/  FMNMX.FTZ R120, R178, R120, !PT ;  /* 0x00000078b2787209 */ /* 0x000fe40007810000 */
[----:B------:R-:W-:Y:S01]  /*23380*/  FMNMX.FTZ R121, R181, R121, !PT ;  /* 0x00000079b5797209 */ /* 0x000fe20007810000 */
[----:B------:R-:W-:Y:S01]  /*23390*/  MUFU.TANH R194, R194 ;  /* 0x000000c200c27308 */ /* 0x000fe20000002400 */
[----:B------:R-:W-:-:S02]  /*233a0*/  FMNMX.FTZ R120, R179, R120, !PT ;  /* 0x00000078b3787209 */ /* 0x000fc40007810000 */
[----:B------:R-:W-:Y:S02]  /*233b0*/  FMNMX.FTZ R121, R152, R121, !PT ;  /* 0x0000007998797209 */ /* 0x000fe40007810000 */
[----:B------:R-:W-:Y:S02]  /*233c0*/  FMNMX.FTZ R120, R182, R120, !PT ;  /* 0x00000078b6787209 */ /* 0x000fe40007810000 */
[----:B------:R-:W-:Y:S01]  /*233d0*/  FMNMX.FTZ R121, R153, R121, !PT ;  /* 0x0000007999797209 */ /* 0x000fe20007810000 */
[----:B------:R-:W-:Y:S01]  /*233e0*/  MUFU.TANH R195, R195 ;  /* 0x000000c300c37308 */ /* 0x000fe20000002400 */
        /* <DEDUP_REMOVED lines=14> */
[----:B------:R-:W3:Y:S01]  /*234d0*/  MUFU.TANH R125, R125 ;  /* 0x0000007d007d7308 */ /* 0x000ee20000002400 */
[----:B------:R-:W-:Y:S02]  /*234e0*/  FMNMX.FTZ R120, R163, R120, !PT ;  /* 0x00000078a3787209 */ /* 0x000fe40007810000 */
[----:B------:R-:W-:Y:S02]  /*234f0*/  FMNMX.FTZ R121, R136, R121, !PT ;  /* 0x0000007988797209 */ /* 0x000fe40007810000 */
[----:B------:R-:W-:-:S02]  /*23500*/  FMNMX.FTZ R120, R166, R120, !PT ;  /* 0x00000078a6787209 */ /* 0x000fc40007810000 */
[----:B------:R-:W-:Y:S01]  /*23510*/  FMNMX.FTZ R121, R137, R121, !PT ;  /* 0x0000007989797209 */ /* 0x000fe20007810000 */
[----:B------:R-:W-:Y:S01]  /*23520*/  MUFU.TANH R127, R127 ;  /* 0x0000007f007f7308 */ /* 0x000fe20000002400 */
[----:B------:R-:W-:Y:S02]  /*23530*/  FMNMX.FTZ R120, R167, R120, !PT ;  /* 0x00000078a7787209 */ /* 0x000fe40007810000 */
[----:B------:R-:W-:Y:S02]  /*23540*/  FMNMX.FTZ R121, R140, R121, !PT ;  /* 0x000000798c797209 */ /* 0x000fe40007810000 */
[----:B------:R-:W-:Y:S02]  /*23550*/  FMNMX.FTZ R120, R138, R120, !PT ;  /* 0x000000788a787209 */ /* 0x000fe40007810000 */
[----:B------:R-:W-:Y:S01]  /*23560*/  FMNMX.FTZ R121, R141, R121, !PT ;  /* 0x000000798d797209 */ /* 0x000fe20007810000 */
[----:B------:R-:W4:Y:S01]  /*23570*/  MUFU.TANH R128, R128 ;  /* 0x0000008000807308 */ /* 0x000f220000002400 */
        /* <DEDUP_REMOVED lines=8> */
[----:B-1----:R-:W-:Y:S01]  /*23600*/  FMNMX.FTZ R121, R149, R121, !PT ;  /* 0x0000007995797209 */ /* 0x002fe20007810000 */
[----:B------:R-:W1:Y:S01]  /*23610*/  MUFU.TANH R129, R129 ;  /* 0x0000008100817308 */ /* 0x000e620000002400 */
[----:B------:R-:W-:Y:S02]  /*23620*/  FMNMX.FTZ R120, R147, R120, !PT ;  /* 0x0000007893787209 */ /* 0x000fe40007810000 */
[----:B0-----:R-:W-:Y:S02]  /*23630*/  FMNMX.FTZ R121, R192, R121, !PT ;  /* 0x00000079c0797209 */ /* 0x001fe40007810000 */
[----:B------:R-:W-:Y:S02]  /*23640*/  FMNMX.FTZ R120, R150, R120, !PT ;  /* 0x0000007896787209 */ /* 0x000fe40007810000 */
[----:B------:R-:W-:Y:S01]  /*23650*/  FMNMX.FTZ R121, R193, R121, !PT ;  /* 0x00000079c1797209 */ /* 0x000fe20007810000 */
[----:B------:R-:W0:Y:S01]  /*23660*/  MUFU.TANH R131, R131 ;  /* 0x0000008300837308 */ /* 0x000e220000002400 */
[----:B------:R-:W-:-:S02]  /*23670*/  FMNMX.FTZ R120, R151, R120, !PT ;  /* 0x0000007897787209 */ /* 0x000fc40007810000 */
[----:B--2---:R-:W-:Y:S02]  /*23680*/  FMNMX.FTZ R121, R124, R121, !PT ;  /* 0x000000797c797209 */ /* 0x004fe40007810000 */
[----:B------:R-:W-:Y:S02]  /*23690*/  FMNMX.FTZ R120, R194, R120, !PT ;  /* 0x00000078c2787209 */ /* 0x000fe40007810000 */
[----:B---3--:R-:W-:Y:S01]  /*236a0*/  FMNMX.FTZ R121, R125, R121, !PT ;  /* 0x000000797d797209 */ /* 0x008fe20007810000 */
[----:B------:R-:W2:Y:S01]  /*236b0*/  MUFU.TANH R132, R132 ;  /* 0x0000008400847308 */ /* 0x000ea20000002400 */
[----:B------:R-:W-:Y:S02]  /*236c0*/  FMNMX.FTZ R120, R195, R120, !PT ;  /* 0x00000078c3787209 */ /* 0x000fe40007810000 */
[----:B----4-:R-:W-:Y:S02]  /*236d0*/  FMNMX.FTZ R121, R128, R121, !PT ;  /* 0x0000007980797209 */ /* 0x010fe40007810000 */
[----:B------:R-:W-:-:S02]  /*236e0*/  FMNMX.FTZ R120, R126, R120, !PT ;  /* 0x000000787e787209 */ /* 0x000fc40007810000 */
[----:B-1----:R-:W-:Y:S01]  /*236f0*/  FMNMX.FTZ R121, R129, R121, !PT ;  /* 0x0000007981797209 */ /* 0x002fe20007810000 */
[----:B------:R-:W1:Y:S01]  /*23700*/  MUFU.TANH R134, R134 ;  /* 0x0000008600867308 */ /* 0x000e620000002400 */
[----:B------:R-:W-:-:S04]  /*23710*/  FMNMX.FTZ R120, R127, R120, !PT ;  /* 0x000000787f787209 */ /* 0x000fc80007810000 */
[----:B------:R-:W-:-:S03]  /*23720*/  FMNMX.FTZ R120, R130, R120, !PT ;  /* 0x0000007882787209 */ /* 0x000fc60007810000 */
[----:B------:R-:W3:Y:S01]  /*23730*/  MUFU.TANH R133, R133 ;  /* 0x0000008500857308 */ /* 0x000ee20000002400 */
[----:B0-----:R-:W-:Y:S02]  /*23740*/  FMNMX.FTZ R120, R131, R120, !PT ;  /* 0x0000007883787209 */ /* 0x001fe40007810000 */
[----:B--2---:R-:W-:-:S05]  /*23750*/  FMNMX.FTZ R121, R132, R121, !PT ;  /* 0x0000007984797209 */ /* 0x004fca0007810000 */
[----:B------:R-:W0:Y:S01]  /*23760*/  MUFU.TANH R135, R135 ;  /* 0x0000008700877308 */ /* 0x000e220000002400 */
[----:B-1----:R-:W-:Y:S02]  /*23770*/  FMNMX.FTZ R120, R134, R120, !PT ;  /* 0x0000007886787209 */ /* 0x002fe40007810000 */
[----:B---3--:R-:W-:-:S05]  /*23780*/  FMNMX.FTZ R121, R133, R121, !PT ;  /* 0x0000007985797209 */ /* 0x008fca0007810000 */
[----:B------:R-:W1:Y:S01]  /*23790*/  SHFL.BFLY PT, R123, R121, 0x2, 0x1f ;  /* 0x0c401f00797b7f89 */ /* 0x000e6200000e0000 */
[----:B------:R-:W-:Y:S02]  /*237a0*/  WARPGROUP.DEPBAR.LE gsb0, 0x0 ;  /* 0x00008000000079c5 */ /* 0x000fe40000010000 */
[----:B------:R-:W-:Y:S01]  /*237b0*/  WARPGROUP.ARRIVE ;  /* 0x00000000000079c5 */ /* 0x000fe20000000000 */
[----:B0-----:R-:W-:Y:S01]  /*237c0*/  FMNMX.FTZ R122, R135, R120, !PT ;  /* 0x00000078877a7209 */ /* 0x001fe20007810000 */
[----:B------:R-:W-:-:S04]  /*237d0*/  VIADD R120, R10, 0x600 ;  /* 0x000006000a787836 */ /* 0x000fc80000000000 */
[----:B------:R-:W-:Y:S01]  /*237e0*/  QGMMA.64x192x32.F32.E4M3.E4M3 R24, R204, gdesc[UR4], R24, gsb0 ;  /* 0x02e00004cc187df3 */ /* 0x000fe20008000818 */
[----:B------:R-:W0:Y:S01]  /*237f0*/  SHFL.BFLY PT, R196, R122, 0x2, 0x1f ;  /* 0x0c401f007ac47f89 */ /* 0x000e2200000e0000 */
[----:B------:R-:W-:Y:S02]  /*23800*/  R2UR UR6, R120 ;  /* 0x00000000780672ca */ /* 0x000fe400000e0000 */
[----:B-1----:R-:W-:Y:S01]  /*23810*/  FMNMX.FTZ R123, R121, R123, !PT ;  /* 0x0000007b797b7209 */ /* 0x002fe20007810000 */
[----:B------:R-:W-:-:S05]  /*23820*/  IMAD.MOV.U32 R121, RZ, RZ, -0x3ffffff0 ;  /* 0xc0000010ff797424 */ /* 0x000fca00078e00ff */
[----:B------:R-:W-:Y:S02]  /*23830*/  R2UR UR7, R121 ;  /* 0x00000000790772ca */ /* 0x000fe400000e0000 */
[----:B0-----:R-:W-:Y:S02]  /*23840*/  FMNMX.FTZ R196, R122, R196, !PT ;  /* 0x000000c47ac47209 */ /* 0x001fe40007810000 */
[----:B------:R-:W0:Y:S04]  /*23850*/  SHFL.BFLY PT, R122, R123, 0x1, 0x1f ;  /* 0x0c201f007b7a7f89 */ /* 0x000e2800000e0000 */
[----:B------:R-:W1:Y:S01]  /*23860*/  SHFL.BFLY PT, R10, R196, 0x1, 0x1f ;  /* 0x0c201f00c40a7f89 */ /* 0x000e6200000e0000 */
[----:B0-----:R-:W-:Y:S02]  /*23870*/  FMNMX.FTZ R122, R123, R122, !PT ;  /* 0x0000007a7b7a7209 */ /* 0x001fe40007810000 */
[----:B-1----:R-:W-:-:S03]  /*23880*/  FMNMX.FTZ R123, R196, R10, !PT ;  /* 0x0000000ac47b7209 */ /* 0x002fc60007810000 */
[----:B------:R-:W-:Y:S01]  /*23890*/  FADD.FTZ R5, -R122, R5 ;  /* 0x000000057a057221 */ /* 0x000fe20000010100 */
[----:B------:R-:W-:Y:S02]  /*238a0*/  MOV R10, UR56 ;  /* 0x00000038000a7c02 */ /* 0x000fe40008000f00 */
[----:B------:R-:W-:Y:S01]  /*238b0*/  IADD3 R196, -R219, 0xb, RZ ;  /* 0x0000000bdbc47810 */ /* 0x000fe20007ffe1ff */
[----:B------:R-:W-:-:S02]  /*238c0*/  FADD.FTZ R4, -R123, R4 ;  /* 0x000000047b047221 */ /* 0x000fc40000010100 */
[-C--:B------:R-:W-:Y:S01]  /*238d0*/  FFMA.FTZ R121, R122, R10.reuse, -8 ;  /* 0xc10000007a797423 */ /* 0x080fe2000001000a */
[-C--:B------:R-:W-:Y:S01]  /*238e0*/  FMUL.FTZ R5, R5, R10.reuse ;  /* 0x0000000a05057220 */ /* 0x080fe20000410000 */
[-C--:B------:R-:W-:Y:S02]  /*238f0*/  FMUL.FTZ R4, R4, R10.reuse ;  /* 0x0000000a04047220 */ /* 0x080fe40000410000 */
        /* <DEDUP_REMOVED lines=42> */
[----:B------:R-:W-:-:S02]  /*23ba0*/  @!P0 IMAD R193, R221, 0x8, R16 ;  /* 0x00000008ddc18824 */ /* 0x000fc400078e0210 */
        /* <DEDUP_REMOVED lines=47> */
[----:B------:R-:W-:Y:S01]  /*23ea0*/  FFMA.FTZ R133, R135, R10, -R133 ;  /* 0x0000000a87857223 */ /* 0x000fe20000010885 */
[----:B0-----:R-:W-:-:S01]  /*23eb0*/  FADD.FTZ R3, R11, R3 ;  /* 0x000000030b037221 */ /* 0x001fc20000010000 */
[----:B------:R-:W-:-:S04]  /*23ec0*/  @!P0 VIADD R193, R193, 0x33440 ;  /* 0x00033440c1c18836 */ /* 0x000fc80000000000 */
        /* <DEDUP_REMOVED lines=161> */
.L_x_5648:
        /* <DEDUP_REMOVED lines=147> */
[----:B------:R-:W-:Y:S01]  /*25210*/  MOV R5, R122 ;  /* 0x0000007a00057202 */ /* 0x000fe20000000f00 */
        /* <DEDUP_REMOVED lines=15> */
.L_x_5638:
[----:B------:R-:W-:Y:S05]  /*25310*/  WARPSYNC.ALL ;  /* 0x0000000000007948 */ /* 0x000fea0003800000 */
[----:B------:R-:W-:Y:S06]  /*25320*/  BAR.ARV 0x8, 0x180 ;  /* 0x0206000000007b1d */ /* 0x000fec0000002000 */
[----:B------:R-:W-:Y:S05]  /*25330*/  @!P1 BRA `(.L_x_5650) ;  /* 0x0000000000049947 */ /* 0x000fea0003800000 */
[----:B------:R-:W-:Y:S01]  /*25340*/  BPT.TRAP 0x1 ;  /* 0x000000040000795c */ /* 0x000fe20000300000 */
.L_x_5650:
[----:B------:R-:W-:Y:S01]  /*25350*/  IMAD R2, R221, 0x8, R16 ;  /* 0x00000008dd027824 */ /* 0x000fe200078e0210 */
[----:B------:R-:W-:-:S04]  /*25360*/  SHF.L.U32 R5, R222, 0x1f, RZ ;  /* 0x0000001fde057819 */ /* 0x000fc800000006ff */
[----:B------:R0:W1:Y:S01]  /*25370*/  SYNCS.PHASECHK.TRANS64.TRYWAIT P0, [R2+URZ+0x33450], R5 ;  /* 0x03345005020075a7 */ /* 0x000062000800017f */
[----:B------:R-:W-:Y:S05]  /*25380*/  @!P1 BRA `(.L_x_5651) ;  /* 0x0000000000049947 */ /* 0x000fea0003800000 */
[----:B------:R-:W-:Y:S01]  /*25390*/  BPT.TRAP 0x1 ;  /* 0x000000040000795c */ /* 0x000fe20000300000 */
.L_x_5651:
[----:B------:R-:W-:-:S05]  /*253a0*/  VIADD R16, R16, 0x200 ;  /* 0x0000020010107836 */ /* 0x000fca0000000000 */
[----:B------:R-:W-:-:S04]  /*253b0*/  SHF.R.U32.HI R16, RZ, 0x4, R16 ;  /* 0x00000004ff107819 */ /* 0x000fc80000011610 */
[----:B------:R-:W-:-:S04]  /*253c0*/  LOP3.LUT R16, R16, 0x3fff, RZ, 0xc0, !PT ;  /* 0x00003fff10107812 */ /* 0x000fc800078ec0ff */
[----:B------:R-:W-:Y:S01]  /*253d0*/  LOP3.LUT R16, R16, 0x10000, RZ, 0xfc, !PT ;  /* 0x0001000010107812 */ /* 0x000fe200078efcff */
[----:B-1----:R-:W-:Y:S06]  /*253e0*/  @P0 BRA `(.L_x_5652) ;  /* 0x0000000000080947 */ /* 0x002fec0003800000 */
[----:B------:R-:W1:Y:S02]  /*253f0*/  SYNCS.PHASECHK.TRANS64.TRYWAIT P0, [R2+URZ+0x33450], R5 ;  /* 0x03345005020075a7 */ /* 0x000e64000800017f */
[----:B-1----:R-:W-:Y:S05]  /*25400*/  @!P0 BRA `(.L_x_5653) ;  /* 0x000000fc00508947 */ /* 0x002fea0003800000 */
.L_x_5652:
[----:B------:R-:W-:Y:S01]  /*25410*/  IMAD R4, R221, 0x780, R16 ;  /* 0x00000780dd047824 */ /* 0x000fe200078e0210 */
[----:B------:R-:W2:Y:S01]  /*25420*/  LDL R12, [R1+0x28] ;  /* 0x00002800010c7983 */ /* 0x000ea20000100800 */
[----:B01----:R-:W-:Y:S01]  /*25430*/  IMAD.MOV.U32 R5, RZ, RZ, -0x3ffffff0 ;  /* 0xc0000010ff057424 */ /* 0x003fe200078e00ff */
[----:B------:R-:W-:Y:S05]  /*25440*/  WARPSYNC.ALL ;  /* 0x0000000000007948 */ /* 0x000fea0003800000 */
[----:B------:R-:W-:Y:S01]  /*25450*/  R2UR UR6, R4 ;  /* 0x00000000040672ca */ /* 0x000fe200000e0000 */
[----:B------:R-:W3:Y:S01]  /*25460*/  LDL R13, [R1+0x18] ;  /* 0x00001800010d7983 */ /* 0x000ee20000100800 */
[----:B------:R-:W-:Y:S01]  /*25470*/  R2UR UR7, R5 ;  /* 0x00000000050772ca */ /* 0x000fe200000e0000 */
[----:B------:R-:W-:-:S02]  /*25480*/  WARPGROUP.ARRIVE ;  /* 0x00000000000079c5 */ /* 0x000fc40000000000 */
[----:B------:R-:W4:Y:S01]  /*25490*/  LDL R11, [R1+0xc] ;  /* 0x00000c00010b7983 */ /* 0x000f220000100800 */
[----:B------:R-:W-:Y:S01]  /*254a0*/  VIADD R6, R4, 0x180 ;  /* 0x0000018004067836 */ /* 0x000fe20000000000 */
[----:B------:R-:W-:Y:S01]  /*254b0*/  ULDC.64 UR4, c[0x0][0x9a0] ;  /* 0x0002680000047ab9 */ /* 0x000fe20000000a00 */
[----:B------:R-:W-:Y:S01]  /*254c0*/  IMAD.MOV.U32 R7, RZ, RZ, -0x3ffffff0 ;  /* 0xc0000010ff077424 */ /* 0x000fe200078e00ff */
[----:B------:R-:W-:-:S04]  /*254d0*/  ISETP.NE.U32.AND P0, PT, RZ, UR4, PT ;  /* 0x00000004ff007c0c */ /* 0x000fc8000bf05070 */
[----:B------:R-:W-:Y:S02]  /*254e0*/  ISETP.NE.AND.EX P0, PT, RZ, UR5, PT, P0 ;  /* 0x00000005ff007c0c */ /* 0x000fe4000bf05300 */
[----:B------:R-:W-:Y:S01]  /*254f0*/  QGMMA.64x192x32.F32.E4M3.E4M3 R24, R216, gdesc[UR4], R24, gsb0 ;  /* 0x02e00004d8187df3 */ /* 0x000fe20008000818 */
[----:B------:R-:W-:Y:S01]  /*25500*/  R2UR UR6, R6 ;  /* 0x00000000060672ca */ /* 0x000fe200000e0000 */
[----:B------:R-:W-:Y:S01]  /*25510*/  VIADD R6, R4, 0x300 ;  /* 0x0000030004067836 */ /* 0x000fe20000000000 */
[----:B------:R-:W-:Y:S02]  /*25520*/  R2UR UR7, R7 ;  /* 0x00000000070772ca */ /* 0x000fe400000e0000 */
[----:B------:R-:W-:-:S06]  /*25530*/  MOV R7, 0xc0000010 ;  /* 0xc000001000077802 */ /* 0x000fcc0000000f00 */
[----:B------:R-:W2:Y:S01]  /*25540*/  @P0 LDC.64 R8, c[0x0][0x9c8] ;  /* 0x00027200ff080b82 */ /* 0x000ea20000000a00 */
[----:B------:R-:W-:Y:S02]  /*25550*/  WARPGROUP.DEPBAR.LE gsb0, 0x0 ;  /* 0x00008000000079c5 */ /* 0x000fe40000010000 */
[----:B------:R-:W-:-:S06]  /*25560*/  WARPGROUP.ARRIVE ;  /* 0x00000000000079c5 */ /* 0x000fcc0000000000 */
[----:B------:R-:W-:Y:S01]  /*25570*/  QGMMA.64x192x32.F32.E4M3.E4M3 R24, R212, gdesc[UR4], R24, gsb0 ;  /* 0x02e00004d4187df3 */ /* 0x000fe20008000818 */
[----:B------:R-:W-:Y:S02]  /*25580*/  R2UR UR6, R6 ;  /* 0x00000000060672ca */ /* 0x000fe400000e0000 */
[----:B------:R-:W-:Y:S02]  /*25590*/  R2UR UR7, R7 ;  /* 0x00000000070772ca */ /* 0x000fe400000e0000 */
[----:B------:R-:W4:Y:S01]  /*255a0*/  @P0 LDC.64 R6, c[0x0][0x9d0] ;  /* 0x00027400ff060b82 */ /* 0x000f220000000a00 */
[----:B--2---:R-:W-:-:S04]  /*255b0*/  @P0 IMAD R12, R12, R8, RZ ;  /* 0x000000080c0c0224 */ /* 0x004fc800078e02ff */
[C---:B---3--:R-:W-:Y:S02]  /*255c0*/  @P0 IMAD R5, R13.reuse, R9, R12 ;  /* 0x000000090d050224 */ /* 0x048fe400078e020c */
[----:B------:R-:W-:-:S04]  /*255d0*/  @P0 IMAD.WIDE.U32 R8, R13, R8, RZ ;  /* 0x000000080d080225 */ /* 0x000fc800078e00ff */
[----:B------:R-:W-:Y:S02]  /*255e0*/  @P0 IMAD.IADD R9, R9, 0x1, R5 ;  /* 0x0000000109090824 */ /* 0x000fe400078e0205 */
[----:B----4-:R-:W-:-:S04]  /*255f0*/  @P0 IMAD.WIDE.U32 R8, R11, R6, R8 ;  /* 0x000000060b080225 */ /* 0x010fc800078e0008 */
        /* <DEDUP_REMOVED lines=12> */
[----:B------:R-:W-:Y:S02]  /*256c0*/  VIADD R4, R4, 0x600 ;  /* 0x0000060004047836 */ /* 0x000fe40000000000 */
[----:B------:R-:W-:Y:S01]  /*256d0*/  IMAD.MOV.U32 R5, RZ, RZ, -0x3ffffff0 ;  /* 0xc0000010ff057424 */ /* 0x000fe200078e00ff */
[----:B------:R-:W0:Y:S01]  /*256e0*/  SHFL.BFLY PT, R9, R0, 0x2, 0x1f ;  /* 0x0c401f0000097f89 */ /* 0x000e2200000e0000 */
[----:B------:R-:W-:Y:S02]  /*256f0*/  WARPGROUP.DEPBAR.LE gsb0, 0x0 ;  /* 0x00008000000079c5 */ /* 0x000fe40000010000 */
[----:B------:R-:W-:-:S06]  /*25700*/  WARPGROUP.ARRIVE ;  /* 0x00000000000079c5 */ /* 0x000fcc0000000000 */
        /* <DEDUP_REMOVED lines=8> */
[----:B0-----:R-:W-:-:S01]  /*25790*/  FADD.FTZ R6, R9, R6 ;  /* 0x0000000609067221 */ /* 0x001fc20000010000 */
[----:B------:R-:W-:-:S03]  /*257a0*/  IMAD.MOV.U32 R3, RZ, RZ, RZ ;  /* 0x000000ffff037224 */ /* 0x000fc600078e00ff */
[----:B------:R-:W-:Y:S01]  /*257b0*/  FMUL.FTZ R13, R6, 0.00390625 ;  /* 0x3b800000060d7820 */ /* 0x000fe20000410000 */
[----:B-1----:R-:W-:-:S05]  /*257c0*/  FADD.FTZ R11, R4, R5 ;  /* 0x00000005040b7221 */ /* 0x002fca0000010000 */
[C---:B------:R-:W-:Y:S01]  /*257d0*/  FSETP.NE.FTZ.AND P0, PT, R11.reuse, RZ, PT ;  /* 0x000000ff0b00720b */ /* 0x040fe20003f15000 */
[----:B------:R-:W-:Y:S01]  /*257e0*/  FMUL.FTZ R12, R11, 0.00390625 ;  /* 0x3b8000000b0c7820 */ /* 0x000fe20000410000 */
[----:B------:R-:W-:-:S04]  /*257f0*/  FSETP.NE.FTZ.AND P3, PT, R13, RZ, PT ;  /* 0x000000ff0d00720b */ /* 0x000fc80003f75000 */
[----:B------:R-:W-:-:S07]  /*25800*/  FSETP.NE.FTZ.AND P2, PT, R12, RZ, PT ;  /* 0x000000ff0c00720b */ /* 0x000fce0003f55000 */
[----:B------:R-:W-:Y:S01]  /*25810*/  @P0 MUFU.RCP R3, R11 ;  /* 0x0000000b00030308 */ /* 0x000fe20000001000 */
[----:B------:R-:W-:Y:S02]  /*25820*/  FSETP.NE.FTZ.AND P0, PT, R6, RZ, PT ;  /* 0x000000ff0600720b */ /* 0x000fe40003f15000 */
[----:B------:R-:W-:-:S05]  /*25830*/  MOV R7, RZ ;  /* 0x000000ff00077202 */ /* 0x000fca0000000f00 */
        /* <DEDUP_REMOVED lines=19> */
.L_x_5654:
[----:B------:R-:W-:Y:S02]  /*25970*/  VIADD R221, R221, 0x1 ;  /* 0x00000001dddd7836 */ /* 0x000fe40000000000 */
[-C--:B------:R-:W-:Y:S01]  /*25980*/  FMUL.FTZ R20, R69, R15.reuse ;  /* 0x0000000f45147220 */ /* 0x080fe20000410000 */
[----:B------:R-:W-:Y:S02]  /*25990*/  VIADD R4, R2, 0x33460 ;  /* 0x0003346002047836 */ /* 0x000fe40000000000 */
[----:B------:R-:W-:Y:S01]  /*259a0*/  FMUL.FTZ R123, R105, R15 ;  /* 0x0000000f697b7220 */ /* 0x000fe20000410000 */
[----:B------:R-:W-:Y:S01]  /*259b0*/  IMAD.U32 R5, RZ, RZ, UR42 ;  /* 0x0000002aff057e24 */ /* 0x000fe2000f8e00ff */
[----:B------:R-:W-:Y:S01]  /*259c0*/  ISETP.NE.AND P1, PT, R221, 0x2, PT ;  /* 0x00000002dd00780c */ /* 0x000fe20003f25270 */
[----:B------:R-:W-:Y:S01]  /*259d0*/  FMUL.FTZ R149, R27, R3 ;  /* 0x000000031b957220 */ /* 0x000fe20000410000 */
        /* <DEDUP_REMOVED lines=100> */
.L_x_5586:
        /* <DEDUP_REMOVED lines=16> */
[----:B------:R-:W1:Y:S01]  /*26120*/  S2R R164, SR_TID.X ;  /* 0x0000000000a47919 */ /* 0x000e620000002100 */
[----:B------:R-:W3:Y:S01]  /*26130*/  S2R R27, SR_SWINHI ;  /* 0x00000000001b7919 */ /* 0x000ee20000002f00 */
[----:B-1----:R-:W-:Y:S01]  /*26140*/  IMAD.SHL.U32 R3, R164, 0x4, RZ ;  /* 0x00000004a4037824 */ /* 0x002fe200078e00ff */
[----:B------:R-:W-:Y:S02]  /*26150*/  MOV R86, R16 ;  /* 0x0000001000567202 */ /* 0x000fe40000000f00 */
[----:B---3--:R-:W-:Y:S02]  /*26160*/  MOV R87, R27 ;  /* 0x0000001b00577202 */ /* 0x008fe40000000f00 */
[----:B------:R-:W-:-:S04]  /*26170*/  LOP3.LUT R3, R3, 0xc, RZ, 0xc0, !PT ;  /* 0x0000000c03037812 */ /* 0x000fc800078ec0ff */
[----:B------:R-:W-:-:S04]  /*26180*/  IADD3 R44, P0, R3, UR4, RZ ;  /* 0x00000004032c7c10 */ /* 0x000fc8000ff1e0ff */
[----:B------:R-:W-:Y:S02]  /*26190*/  IADD3.X R45, RZ, UR5, RZ, P0, !PT ;  /* 0x00000005ff2d7c10 */ /* 0x000fe400087fe4ff */
[----:B------:R-:W-:-:S03]  /*261a0*/  LOP3.LUT P0, R3, R164, 0x3, RZ, 0xc0, !PT ;  /* 0x00000003a4037812 */ /* 0x000fc6000780c0ff */
[----:B------:R1:W5:Y:S01]  /*261b0*/  LDG.E.CONSTANT R44, desc[UR54][R44.64] ;  /* 0x000000362c2c7981 */ /* 0x000362000c1e9900 */
[----:B------:R-:W-:Y:S01]  /*261c0*/  ISETP.EQ.OR P0, PT, R3, 0x3, !P0 ;  /* 0x000000030300780c */ /* 0x000fe20004702670 */
[----:B------:R-:W-:-:S03]  /*261d0*/  UMOV UR4, 0xffffffff ;  /* 0xffffffff00047882 */ /* 0x000fc60000000000 */
        /* <DEDUP_REMOVED lines=36> */
[C---:B------:R-:W-:Y:S02]  /*26420*/  IADD3 R79, P1, R84.reuse, 0x60, RZ ;  /* 0x00000060544f7810 */ /* 0x040fe40007f3e0ff */
[C---:B------:R-:W-:Y:S02]  /*26430*/  IADD3 R81, P2, R84.reuse, 0x40, RZ ;  /* 0x0000004054517810 */ /* 0x040fe40007f5e0ff */
[C---:B------:R-:W-:Y:S02]  /*26440*/  IADD3 R83, P3, R84.reuse, 0x20, RZ ;  /* 0x0000002054537810 */ /* 0x040fe40007f7e0ff */
[----:B------:R-:W-:Y:S02]  /*26450*/  IADD3 R75, P5, R84, 0x4000, RZ ;  /* 0x00004000544b7810 */ /* 0x000fe40007fbe0ff */
[----:B------:R-:W-:Y:S02]  /*26460*/  LOP3.LUT R70, R71, 0x380, RZ, 0xc0, !PT ;  /* 0x0000038047467812 */ /* 0x000fe400078ec0ff */
[----:B------:R-:W-:-:S02]  /*26470*/  LOP3.LUT R78, R79, 0x380, RZ, 0xc0, !PT ;  /* 0x000003804f4e7812 */ /* 0x000fc400078ec0ff */
[----:B------:R-:W-:Y:S02]  /*26480*/  LOP3.LUT R80, R81, 0x380, RZ, 0xc0, !PT ;  /* 0x0000038051507812 */ /* 0x000fe400078ec0ff */
[----:B------:R-:W-:Y:S02]  /*26490*/  LOP3.LUT R82, R83, 0x380, RZ, 0xc0, !PT ;  /* 0x0000038053527812 */ /* 0x000fe400078ec0ff */
[----:B------:R-:W-:Y:S02]  /*264a0*/  LOP3.LUT R74, R75, 0x380, RZ, 0xc0, !PT ;  /* 0x000003804b4a7812 */ /* 0x000fe400078ec0ff */
[----:B-1----:R-:W-:Y:S02]  /*264b0*/  LOP3.LUT R45, R84, 0x380, RZ, 0xc0, !PT ;  /* 0x00000380542d7812 */ /* 0x002fe400078ec0ff */
[----:B------:R-:W-:Y:S02]  /*264c0*/  SHF.R.U64 R70, R70, 0x3, RZ ;  /* 0x0000000346467819 */ /* 0x000fe400000012ff */
[----:B------:R-:W-:-:S02]  /*264d0*/  SHF.R.U64 R78, R78, 0x3, RZ ;  /* 0x000000034e4e7819 */ /* 0x000fc400000012ff */
        /* <DEDUP_REMOVED lines=61> */
[----:B------:R-:W-:Y:S01]  /*268b0*/  LOP3.LUT R77, R44, 0x2, RZ, 0x3c, !PT ;  /* 0x000000022c4d7812 */ /* 0x000fe200078e3cff */
        /* <DEDUP_REMOVED lines=57> */
[----:B------:R1:W-:Y:S01]  /*26c50*/  SHFL.IDX PT, R75, R8, R77, 0x1c1f ;  /* 0x001c1f4d084b7589 */ /* 0x0003e200000e0000 */
        /* <DEDUP_REMOVED lines=26> */
[----:B------:R3:W4:Y:S01]  /*26e00*/  SHFL.IDX PT, R99, R85, R44, 0x1c1f ;  /* 0x001c1f2c55637589 */ /* 0x00072200000e0000 */
[----:B------:R-:W-:Y:S02]  /*26e10*/  SEL R49, R119, R49, P0 ;  /* 0x0000003177317207 */ /* 0x000fe40000000000 */
[----:B------:R-:W-:Y:S01]  /*26e20*/  SEL R53, R53, R106, P0 ;  /* 0x0000006a35357207 */ /* 0x000fe20000000000 */
[----:B------:R0:W4:Y:S01]  /*26e30*/  SHFL.IDX PT, R2, R0, R77, 0x1c1f ;  /* 0x001c1f4d00027589 */ /* 0x00012200000e0000 */
[----:B------:R-:W-:-:S02]  /*26e40*/  SEL R78, R118, R76, P0 ;  /* 0x0000004c764e7207 */ /* 0x000fc40000000000 */
[----:B------:R-:W-:Y:S01]  /*26e50*/  SEL R46, R46, R12, P0 ;  /* 0x0000000c2e2e7207 */ /* 0x000fe20000000000 */
[----:B------:R-:W4:Y:S01]  /*26e60*/  SHFL.IDX PT, R92, R7, R77, 0x1c1f ;  /* 0x001c1f4d075c7589 */ /* 0x000f2200000e0000 */
[----:B------:R-:W-:Y:S02]  /*26e70*/  SEL R68, R68, R135, P0 ;  /* 0x0000008744447207 */ /* 0x000fe40000000000 */
[----:B------:R-:W-:Y:S01]  /*26e80*/  SEL R76, R76, R118, P0 ;  /* 0x000000764c4c7207 */ /* 0x000fe20000000000 */
[----:B------:R-:W-:Y:S01]  /*26e90*/  SHFL.IDX PT, R12, R71, R77, 0x1c1f ;  /* 0x001c1f4d470c7589 */ /* 0x000fe200000e0000 */
[----:B-1----:R-:W-:Y:S02]  /*26ea0*/  SEL R8, R25, R9, P0 ;  /* 0x0000000919087207 */ /* 0x002fe40000000000 */
[----:B--2---:R-:W-:Y:S01]  /*26eb0*/  SEL R28, R34, R29, P0 ;  /* 0x0000001d221c7207 */ /* 0x004fe20000000000 */
[----:B------:R-:W-:Y:S01]  /*26ec0*/  SHFL.IDX PT, R118, R110, R44, 0x1c1f ;  /* 0x001c1f2c6e767589 */ /* 0x000fe200000e0000 */
[----:B---3--:R-:W-:-:S02]  /*26ed0*/  SEL R85, R101, R103, P0 ;  /* 0x0000006765557207 */ /* 0x008fc40000000000 */
[----:B0-----:R-:W-:Y:S01]  /*26ee0*/  SEL R0, R103, R101, P0 ;  /* 0x0000006567007207 */ /* 0x001fe20000000000 */
[----:B------:R-:W0:Y:S01]  /*26ef0*/  SHFL.IDX PT, R98, R94, R44, 0x1c1f ;  /* 0x001c1f2c5e627589 */ /* 0x000e2200000e0000 */
[----:B------:R-:W-:Y:S02]  /*26f00*/  SEL R4, R105, R93, P0 ;  /* 0x0000005d69047207 */ /* 0x000fe40000000000 */
[----:B------:R-:W-:Y:S01]  /*26f10*/  SEL R9, R9, R25, P0 ;  /* 0x0000001909097207 */ /* 0x000fe20000000000 */
[----:B------:R-:W1:Y:S01]  /*26f20*/  SHFL.IDX PT, R104, R137, R44, 0x1c1f ;  /* 0x001c1f2c89687589 */ /* 0x000e6200000e0000 */
[----:B----4-:R-:W-:Y:S02]  /*26f30*/  SEL R5, R99, R139, P0 ;  /* 0x0000008b63057207 */ /* 0x010fe40000000000 */
[----:B------:R-:W-:Y:S01]  /*26f40*/  SEL R29, R29, R34, P0 ;  /* 0x000000221d1d7207 */ /* 0x000fe20000000000 */
[----:B------:R-:W2:Y:S01]  /*26f50*/  SHFL.IDX PT, R71, R32, R77, 0x1c1f ;  /* 0x001c1f4d20477589 */ /* 0x000ea200000e0000 */
[----:B------:R-:W-:-:S02]  /*26f60*/  SEL R138, R3, R2, P0 ;  /* 0x00000002038a7207 */ /* 0x000fc40000000000 */
[----:B------:R-:W-:Y:S01]  /*26f70*/  SEL R2, R2, R3, P0 ;  /* 0x0000000302027207 */ /* 0x000fe20000000000 */
[----:B------:R-:W3:Y:S01]  /*26f80*/  SHFL.IDX PT, R106, R128, R44, 0x1c1f ;  /* 0x001c1f2c806a7589 */ /* 0x000ee200000e0000 */
[----:B------:R-:W-:Y:S02]  /*26f90*/  SEL R7, R97, R92, P0 ;  /* 0x0000005c61077207 */ /* 0x000fe40000000000 */
[----:B------:R-:W-:Y:S01]  /*26fa0*/  SEL R92, R92, R97, P0 ;  /* 0x000000615c5c7207 */ /* 0x000fe20000000000 */
[----:B------:R-:W-:Y:S01]  /*26fb0*/  SHFL.IDX PT, R115, R115, R44, 0x1c1f ;  /* 0x001c1f2c73737589 */ /* 0x000fe200000e0000 */
[----:B------:R-:W-:-:S03]  /*26fc0*/  SEL R3, R93, R105, P0 ;  /* 0x000000695d037207 */ /* 0x000fc60000000000 */
[----:B------:R-:W-:Y:S04]  /*26fd0*/  SHFL.IDX PT, R119, R116, R44, 0x1c1f ;  /* 0x001c1f2c74777589 */ /* 0x000fe800000e0000 */
[----:B------:R-:W-:Y:S01]  /*26fe0*/  SHFL.IDX PT, R134, R80, R44, 0x1c1f ;  /* 0x001c1f2c50867589 */ /* 0x000fe200000e0000 */
[----:B0-----:R-:W-:Y:S02]  /*26ff0*/  SEL R97, R98, R27, P0 ;  /* 0x0000001b62617207 */ /* 0x001fe40000000000 */
[----:B------:R-:W-:Y:S01]  /*27000*/  SEL R98, R27, R98, P0 ;  /* 0x000000621b627207 */ /* 0x000fe20000000000 */
[----:B------:R-:W-:Y:S01]  /*27010*/  SHFL.IDX PT, R127, R89, R44, 0x1c1f ;  /* 0x001c1f2c597f7589 */ /* 0x000fe200000e0000 */
[----:B-1----:R-:W-:Y:S02]  /*27020*/  SEL R103, R104, R82, P0 ;  /* 0x0000005268677207 */ /* 0x002fe40000000000 */
[----:B------:R-:W-:Y:S01]  /*27030*/  SEL R104, R82, R104, P0 ;  /* 0x0000006852687207 */ /* 0x000fe20000000000 */
[----:B------:R-:W-:Y:S01]  /*27040*/  SHFL.IDX PT, R84, R124, R44, 0x1c1f ;  /* 0x001c1f2c7c547589 */ /* 0x000fe200000e0000 */
[----:B--2---:R-:W-:-:S02]  /*27050*/  SEL R32, R132, R71, P0 ;  /* 0x0000004784207207 */ /* 0x004fc40000000000 */
[----:B------:R-:W-:Y:S01]  /*27060*/  SEL R33, R71, R132, P0 ;  /* 0x0000008447217207 */ /* 0x000fe20000000000 */
[----:B------:R-:W-:Y:S01]  /*27070*/  SHFL.IDX PT, R130, R126, R44, 0x1c1f ;  /* 0x001c1f2c7e827589 */ /* 0x000fe200000e0000 */
[----:B---3--:R-:W-:Y:S02]  /*27080*/  SEL R105, R106, R11, P0 ;  /* 0x0000000b6a697207 */ /* 0x008fe40000000000 */
[----:B------:R-:W-:Y:S01]  /*27090*/  SEL R106, R11, R106, P0 ;  /* 0x0000006a0b6a7207 */ /* 0x000fe20000000000 */
[----:B------:R-:W-:Y:S01]  /*270a0*/  SHFL.IDX PT, R83, R57, R44, 0x1c1f ;  /* 0x001c1f2c39537589 */ /* 0x000fe200000e0000 */
[----:B------:R-:W-:-:S03]  /*270b0*/  IMAD.MOV.U32 R11, RZ, RZ, RZ ;  /* 0x000000ffff0b7224 */ /* 0x000fc600078e00ff */
[----:B------:R0:W1:Y:S04]  /*270c0*/  SHFL.IDX PT, R140, R6, R77, 0x1c1f ;  /* 0x001c1f4d068c7589 */ /* 0x00006800000e0000 */
[----:B------:R2:W3:Y:S04]  /*270d0*/  SHFL.IDX PT, R142, R10, R77, 0x1c1f ;  /* 0x001c1f4d0a8e7589 */ /* 0x0004e800000e0000 */
[----:B------:R-:W4:Y:S01]  /*270e0*/  SHFL.IDX PT, R141, R21, R77, 0x1c1f ;  /* 0x001c1f4d158d7589 */ /* 0x000f2200000e0000 */
[----:B0-----:R-:W-:-:S03]  /*270f0*/  SEL R6, R139, R99, P0 ;  /* 0x000000638b067207 */ /* 0x001fc60000000000 */
[----:B------:R-:W0:Y:S01]  /*27100*/  SHFL.IDX PT, R40, R40, R77, 0x1c1f ;  /* 0x001c1f4d28287589 */ /* 0x000e2200000e0000 */
[----:B------:R-:W-:Y:S02]  /*27110*/  SEL R99, R100, R70, P0 ;  /* 0x0000004664637207 */ /* 0x000fe40000000000 */
[----:B------:R-:W-:Y:S01]  /*27120*/  SEL R100, R70, R100, P0 ;  /* 0x0000006446647207 */ /* 0x000fe20000000000 */
[----:B------:R-:W-:Y:S01]  /*27130*/  SHFL.IDX PT, R69, R69, R77, 0x1c1f ;  /* 0x001c1f4d45457589 */ /* 0x000fe200000e0000 */
[----:B--2---:R-:W-:Y:S02]  /*27140*/  SEL R10, R20, R75, P0 ;  /* 0x0000004b140a7207 */ /* 0x004fe40000000000 */
[----:B------:R-:W-:Y:S01]  /*27150*/  SEL R20, R75, R20, P0 ;  /* 0x000000144b147207 */ /* 0x000fe20000000000 */
[----:B------:R-:W-:Y:S04]  /*27160*/  SHFL.IDX PT, R81, R81, R77, 0x1c1f ;  /* 0x001c1f4d51517589 */ /* 0x000fe800000e0000 */
[----:B------:R2:W0:Y:S01]  /*27170*/  SHFL.IDX PT, R145, R30, R77, 0x1c1f ;  /* 0x001c1f4d1e917589 */ /* 0x00042200000e0000 */
[----:B-1----:R-:W-:-:S02]  /*27180*/  SEL R93, R95, R140, P0 ;  /* 0x0000008c5f5d7207 */ /* 0x002fc40000000000 */
[----:B------:R-:W-:Y:S01]  /*27190*/  SEL R94, R140, R95, P0 ;  /* 0x0000005f8c5e7207 */ /* 0x000fe20000000000 */
[----:B------:R-:W1:Y:S01]  /*271a0*/  SHFL.IDX PT, R146, R35, R77, 0x1c1f ;  /* 0x001c1f4d23927589 */ /* 0x000e6200000e0000 */
[----:B---3--:R-:W-:-:S03]  /*271b0*/  SEL R25, R122, R142, P0 ;  /* 0x0000008e7a197207 */ /* 0x008fc60000000000 */
[----:B------:R3:W1:Y:S01]  /*271c0*/  SHFL.IDX PT, R150, R38, R77, 0x1c1f ;  /* 0x001c1f4d26967589 */ /* 0x00066200000e0000 */
[----:B----4-:R-:W-:Y:S02]  /*271d0*/  SEL R21, R136, R141, P0 ;  /* 0x0000008d88157207 */ /* 0x010fe40000000000 */
[----:B--2---:R-:W-:Y:S01]  /*271e0*/  SEL R30, R31, R36, P0 ;  /* 0x000000241f1e7207 */ /* 0x004fe20000000000 */
[----:B------:R-:W-:Y:S01]  /*271f0*/  SHFL.IDX PT, R79, R79, R77, 0x1c1f ;  /* 0x001c1f4d4f4f7589 */ /* 0x000fe200000e0000 */
[----:B------:R-:W-:Y:S02]  /*27200*/  SEL R31, R36, R31, P0 ;  /* 0x0000001f241f7207 */ /* 0x000fe40000000000 */
[----:B0-----:R-:W-:Y:S01]  /*27210*/  SEL R110, R111, R40, P0 ;  /* 0x000000286f6e7207 */ /* 0x001fe20000000000 */
[----:B------:R-:W-:Y:S01]  /*27220*/  SHFL.IDX PT, R109, R108, R44, 0x1c1f ;  /* 0x001c1f2c6c6d7589 */ /* 0x000fe200000e0000 */
[----:B------:R-:W-:Y:S02]  /*27230*/  SEL R111, R40, R111, P0 ;  /* 0x0000006f286f7207 */ /* 0x000fe40000000000 */
[----:B---3--:R-:W-:Y:S01]  /*27240*/  SEL R38, R129, R147, P0 ;  /* 0x0000009381267207 */ /* 0x008fe20000000000 */
[----:B------:R0:W-:Y:S04]  /*27250*/  SHFL.IDX PT, R117, R112, R44, 0x1c1f ;  /* 0x001c1f2c70757589 */ /* 0x0001e800000e0000 */
[----:B------:R2:W-:Y:S01]  /*27260*/  SHFL.IDX PT, R123, R114, R44, 0x1c1f ;  /* 0x001c1f2c727b7589 */ /* 0x0005e200000e0000 */
[----:B------:R-:W-:-:S02]  /*27270*/  SEL R34, R134, R145, P0 ;  /* 0x0000009186227207 */ /* 0x000fc40000000000 */
[----:B------:R-:W-:Y:S01]  /*27280*/  SEL R35, R145, R134, P0 ;  /* 0x0000008691237207 */ /* 0x000fe20000000000 */
[----:B------:R-:W-:Y:S01]  /*27290*/  SHFL.IDX PT, R89, R88, R44, 0x1c1f ;  /* 0x001c1f2c58597589 */ /* 0x000fe200000e0000 */
[----:B-1----:R-:W-:Y:S02]  /*272a0*/  SEL R36, R127, R146, P0 ;  /* 0x000000927f247207 */ /* 0x002fe40000000000 */
[----:B0-----:R-:W-:Y:S01]  /*272b0*/  SEL R112, R118, R113, P0 ;  /* 0x0000007176707207 */ /* 0x001fe20000000000 */
[----:B------:R-:W-:Y:S01]  /*272c0*/  SHFL.IDX PT, R128, R90, R44, 0x1c1f ;  /* 0x001c1f2c5a807589 */ /* 0x000fe200000e0000 */
[----:B------:R-:W-:Y:S02]  /*272d0*/  SEL R113, R113, R118, P0 ;  /* 0x0000007671717207 */ /* 0x000fe40000000000 */
[----:B--2---:R-:W-:Y:S01]  /*272e0*/  SEL R114, R115, R69, P0 ;  /* 0x0000004573727207 */ /* 0x004fe20000000000 */
        /* <DEDUP_REMOVED lines=10> */
[----:B------:R-:W0:Y:S04]  /*27390*/  SHFL.IDX PT, R60, R60, R77, 0x1c1f ;  /* 0x001c1f4d3c3c7589 */ /* 0x000e2800000e0000 */
[----:B------:R-:W1:Y:S04]  /*273a0*/  SHFL.IDX PT, R66, R66, R77, 0x1c1f ;  /* 0x001c1f4d42427589 */ /* 0x000e6800000e0000 */
[----:B------:R2:W3:Y:S04]  /*273b0*/  SHFL.IDX PT, R144, R24, R77, 0x1c1f ;  /* 0x001c1f4d18907589 */ /* 0x0004e800000e0000 */
[----:B------:R4:W3:Y:S04]  /*273c0*/  SHFL.IDX PT, R143, R26, R77, 0x1c1f ;  /* 0x001c1f4d1a8f7589 */ /* 0x0008e800000e0000 */
[----:B------:R-:W3:Y:S01]  /*273d0*/  SHFL.IDX PT, R65, R65, R77, 0x1c1f ;  /* 0x001c1f4d41417589 */ /* 0x000ee200000e0000 */
[----:B--2---:R-:W-:-:S03]  /*273e0*/  SEL R24, R141, R136, P0 ;  /* 0x000000888d187207 */ /* 0x004fc60000000000 */
[----:B------:R-:W-:Y:S01]  /*273f0*/  SHFL.IDX PT, R64, R64, R77, 0x1c1f ;  /* 0x001c1f4d40407589 */ /* 0x000fe200000e0000 */
[----:B----4-:R-:W-:-:S03]  /*27400*/  SEL R26, R142, R122, P0 ;  /* 0x0000007a8e1a7207 */ /* 0x010fc60000000000 */
[----:B------:R-:W2:Y:S01]  /*27410*/  SHFL.IDX PT, R47, R47, R77, 0x1c1f ;  /* 0x001c1f4d2f2f7589 */ /* 0x000ea200000e0000 */
[----:B0-----:R-:W-:Y:S02]  /*27420*/  SEL R95, R96, R60, P0 ;  /* 0x0000003c605f7207 */ /* 0x001fe40000000000 */
[----:B------:R-:W-:Y:S01]  /*27430*/  SEL R122, R123, R12, P0 ;  /* 0x0000000c7b7a7207 */ /* 0x000fe20000000000 */
[----:B------:R-:W0:Y:S01]  /*27440*/  SHFL.IDX PT, R51, R51, R77, 0x1c1f ;  /* 0x001c1f4d33337589 */ /* 0x000e2200000e0000 */
[----:B-1----:R-:W-:Y:S02]  /*27450*/  SEL R101, R102, R66, P0 ;  /* 0x0000004266657207 */ /* 0x002fe40000000000 */
[----:B------:R-:W-:Y:S01]  /*27460*/  SEL R96, R60, R96, P0 ;  /* 0x000000603c607207 */ /* 0x000fe20000000000 */
[----:B------:R-:W1:Y:S01]  /*27470*/  SHFL.IDX PT, R58, R58, R77, 0x1c1f ;  /* 0x001c1f4d3a3a7589 */ /* 0x000e6200000e0000 */
[----:B---3--:R-:W-:Y:S02]  /*27480*/  SEL R108, R109, R144, P0 ;  /* 0x000000906d6c7207 */ /* 0x008fe40000000000 */
[----:B------:R-:W-:Y:S01]  /*27490*/  SEL R102, R66, R102, P0 ;  /* 0x0000006642667207 */ /* 0x000fe20000000000 */
[----:B------:R-:W3:Y:S01]  /*274a0*/  SHFL.IDX PT, R59, R59, R77, 0x1c1f ;  /* 0x001c1f4d3b3b7589 */ /* 0x000ee200000e0000 */
[----:B------:R-:W-:-:S02]  /*274b0*/  SEL R27, R107, R143, P0 ;  /* 0x0000008f6b1b7207 */ /* 0x000fc40000000000 */
[----:B------:R-:W-:Y:S01]  /*274c0*/  SEL R109, R144, R109, P0 ;  /* 0x0000006d906d7207 */ /* 0x000fe20000000000 */
[----:B------:R-:W4:Y:S01]  /*274d0*/  SHFL.IDX PT, R63, R63, R77, 0x1c1f ;  /* 0x001c1f4d3f3f7589 */ /* 0x000f2200000e0000 */
[----:B------:R-:W-:Y:S02]  /*274e0*/  SEL R116, R117, R65, P0 ;  /* 0x0000004175747207 */ /* 0x000fe40000000000 */
[----:B------:R-:W-:Y:S01]  /*274f0*/  SEL R107, R143, R107, P0 ;  /* 0x0000006b8f6b7207 */ /* 0x000fe20000000000 */
[----:B------:R-:W4:Y:S01]  /*27500*/  SHFL.IDX PT, R57, R73, R77, 0x1c1f ;  /* 0x001c1f4d49397589 */ /* 0x000f2200000e0000 */
[----:B------:R-:W-:Y:S02]  /*27510*/  SEL R117, R65, R117, P0 ;  /* 0x0000007541757207 */ /* 0x000fe40000000000 */
[----:B------:R-:W-:Y:S01]  /*27520*/  SEL R123, R12, R123, P0 ;  /* 0x0000007b0c7b7207 */ /* 0x000fe20000000000 */
[----:B------:R-:W-:Y:S01]  /*27530*/  SHFL.IDX PT, R91, R91, R44, 0x1c1f ;  /* 0x001c1f2c5b5b7589 */ /* 0x000fe200000e0000 */
[----:B--2---:R-:W-:-:S02]  /*27540*/  SEL R74, R80, R47, P0 ;  /* 0x0000002f504a7207 */ /* 0x004fc40000000000 */
[----:B------:R-:W-:Y:S01]  /*27550*/  SEL R75, R47, R80, P0 ;  /* 0x000000502f4b7207 */ /* 0x000fe20000000000 */
[----:B------:R-:W-:Y:S01]  /*27560*/  SHFL.IDX PT, R88, R125, R44, 0x1c1f ;  /* 0x001c1f2c7d587589 */ /* 0x000fe200000e0000 */
[----:B0-----:R-:W-:Y:S02]  /*27570*/  SEL R82, R83, R51, P0 ;  /* 0x0000003353527207 */ /* 0x001fe40000000000 */
[----:B------:R-:W-:Y:S01]  /*27580*/  SEL R83, R51, R83, P0 ;  /* 0x0000005333537207 */ /* 0x000fe20000000000 */
[----:B------:R-:W-:Y:S01]  /*27590*/  SHFL.IDX PT, R55, R55, R44, 0x1c1f ;  /* 0x001c1f2c37377589 */ /* 0x000fe200000e0000 */
[----:B-1----:R-:W-:Y:S02]  /*275a0*/  SEL R132, R133, R58, P0 ;  /* 0x0000003a85847207 */ /* 0x002fe40000000000 */
[----:B------:R-:W-:Y:S01]  /*275b0*/  SEL R133, R58, R133, P0 ;  /* 0x000000853a857207 */ /* 0x000fe20000000000 */
[----:B------:R-:W-:Y:S01]  /*275c0*/  SHFL.IDX PT, R54, R54, R44, 0x1c1f ;  /* 0x001c1f2c36367589 */ /* 0x000fe200000e0000 */
[----:B---3--:R-:W-:-:S02]  /*275d0*/  SEL R84, R131, R59, P0 ;  /* 0x0000003b83547207 */ /* 0x008fc40000000000 */
[----:B------:R-:W-:Y:S01]  /*275e0*/  SEL R131, R59, R131, P0 ;  /* 0x000000833b837207 */ /* 0x000fe20000000000 */
[----:B------:R-:W-:Y:S01]  /*275f0*/  SHFL.IDX PT, R56, R56, R44, 0x1c1f ;  /* 0x001c1f2c38387589 */ /* 0x000fe200000e0000 */
[----:B----4-:R-:W-:Y:S02]  /*27600*/  SEL R136, R137, R63, P0 ;  /* 0x0000003f89887207 */ /* 0x010fe40000000000 */
[----:B------:R-:W-:Y:S01]  /*27610*/  SEL R137, R63, R137, P0 ;  /* 0x000000893f897207 */ /* 0x000fe20000000000 */
[----:B------:R-:W-:Y:S01]  /*27620*/  SHFL.IDX PT, R62, R62, R44, 0x1c1f ;  /* 0x001c1f2c3e3e7589 */ /* 0x000fe200000e0000 */
[----:B------:R-:W-:Y:S02]  /*27630*/  SEL R134, R135, R57, P0 ;  /* 0x0000003987867207 */ /* 0x000fe40000000000 */
[----:B------:R-:W-:Y:S01]  /*27640*/  SEL R135, R57, R135, P0 ;  /* 0x0000008739877207 */ /* 0x000fe20000000000 */
[----:B------:R0:W1:Y:S04]  /*27650*/  SHFL.IDX PT, R149, R37, R77, 0x1c1f ;  /* 0x001c1f4d25957589 */ /* 0x00006800000e0000 */
[----:B------:R2:W3:Y:S04]  /*27660*/  SHFL.IDX PT, R148, R39, R77, 0x1c1f ;  /* 0x001c1f4d27947589 */ /* 0x0004e800000e0000 */
[----:B------:R4:W4:Y:S01]  /*27670*/  SHFL.IDX PT, R90, R68, R77, 0x1c1f ;  /* 0x001c1f4d445a7589 */ /* 0x00092200000e0000 */
[----:B0-----:R-:W-:-:S03]  /*27680*/  SEL R37, R146, R127, P0 ;  /* 0x0000007f92257207 */ /* 0x001fc60000000000 */
[----:B------:R-:W0:Y:S01]  /*27690*/  SHFL.IDX PT, R48, R48, R77, 0x1c1f ;  /* 0x001c1f4d30307589 */ /* 0x000e2200000e0000 */
[----:B------:R-:W-:Y:S02]  /*276a0*/  SEL R127, R128, R64, P0 ;  /* 0x00000040807f7207 */ /* 0x000fe40000000000 */
[----:B--2---:R-:W-:Y:S01]  /*276b0*/  SEL R39, R147, R129, P0 ;  /* 0x0000008193277207 */ /* 0x004fe20000000000 */
[----:B------:R-:W2:Y:S01]  /*276c0*/  SHFL.IDX PT, R49, R49, R77, 0x1c1f ;  /* 0x001c1f4d31317589 */ /* 0x000ea200000e0000 */
[----:B------:R-:W-:Y:S02]  /*276d0*/  SEL R129, R130, R79, P0 ;  /* 0x0000004f82817207 */ /* 0x000fe40000000000 */
[----:B------:R-:W-:Y:S01]  /*276e0*/  SEL R130, R79, R130, P0 ;  /* 0x000000824f827207 */ /* 0x000fe20000000000 */
[----:B------:R-:W-:Y:S01]  /*276f0*/  SHFL.IDX PT, R50, R50, R77, 0x1c1f ;  /* 0x001c1f4d32327589 */ /* 0x000fe200000e0000 */
[----:B------:R-:W-:-:S03]  /*27700*/  SEL R128, R64, R128, P0 ;  /* 0x0000008040807207 */ /* 0x000fc60000000000 */
[----:B------:R-:W2:Y:S01]  /*27710*/  SHFL.IDX PT, R53, R53, R77, 0x1c1f ;  /* 0x001c1f4d35357589 */ /* 0x000ea200000e0000 */
[----:B-1----:R-:W-:Y:S02]  /*27720*/  SEL R69, R89, R149, P0 ;  /* 0x0000009559457207 */ /* 0x002fe40000000000 */
[----:B------:R-:W-:Y:S01]  /*27730*/  SEL R124, R149, R89, P0 ;  /* 0x00000059957c7207 */ /* 0x000fe20000000000 */
[----:B------:R-:W1:Y:S01]  /*27740*/  SHFL.IDX PT, R45, R45, R44, 0x1c1f ;  /* 0x001c1f2c2d2d7589 */ /* 0x000e6200000e0000 */
[----:B---3--:R-:W-:Y:S02]  /*27750*/  SEL R40, R91, R148, P0 ;  /* 0x000000945b287207 */ /* 0x008fe40000000000 */
[----:B----4-:R-:W-:Y:S01]  /*27760*/  SEL R68, R148, R91, P0 ;  /* 0x0000005b94447207 */ /* 0x010fe20000000000 */
[----:B------:R3:W4:Y:S01]  /*27770*/  SHFL.IDX PT, R52, R78, R44, 0x1c1f ;  /* 0x001c1f2c4e347589 */ /* 0x00072200000e0000 */
[----:B------:R-:W-:Y:S02]  /*27780*/  SEL R125, R88, R90, P0 ;  /* 0x0000005a587d7207 */ /* 0x000fe40000000000 */
[----:B------:R-:W-:Y:S01]  /*27790*/  SEL R126, R90, R88, P0 ;  /* 0x000000585a7e7207 */ /* 0x000fe20000000000 */
[----:B------:R-:W1:Y:S01]  /*277a0*/  SHFL.IDX PT, R14, R46, R77, 0x1c1f ;  /* 0x001c1f4d2e0e7589 */ /* 0x000e6200000e0000 */
[----:B0-----:R-:W-:-:S02]  /*277b0*/  SEL R72, R55, R48, P0 ;  /* 0x0000003037487207 */ /* 0x001fc40000000000 */
[----:B------:R-:W-:Y:S01]  /*277c0*/  SEL R73, R48, R55, P0 ;  /* 0x0000003730497207 */ /* 0x000fe20000000000 */
[----:B------:R0:W1:Y:S01]  /*277d0*/  SHFL.IDX PT, R44, R76, R77, 0x1c1f ;  /* 0x001c1f4d4c2c7589 */ /* 0x00006200000e0000 */
[----:B--2---:R-:W-:Y:S02]  /*277e0*/  SEL R79, R49, R54, P0 ;  /* 0x00000036314f7207 */ /* 0x004fe40000000000 */
[----:B---3--:R-:W-:Y:S02]  /*277f0*/  SEL R78, R54, R49, P0 ;  /* 0x00000031364e7207 */ /* 0x008fe40000000000 */
[----:B------:R-:W-:Y:S02]  /*27800*/  SEL R80, R62, R53, P0 ;  /* 0x000000353e507207 */ /* 0x000fe40000000000 */
[----:B0-----:R-:W-:Y:S02]  /*27810*/  SEL R76, R56, R50, P0 ;  /* 0x00000032384c7207 */ /* 0x001fe40000000000 */
[----:B------:R-:W-:-:S02]  /*27820*/  SEL R77, R50, R56, P0 ;  /* 0x00000038324d7207 */ /* 0x000fc40000000000 */
[----:B------:R-:W-:-:S07]  /*27830*/  SEL R81, R53, R62, P0 ;  /* 0x0000003e35517207 */ /* 0x000fce0000000000 */
.L_x_5950:
[----:B------:R-:W2:Y:S04]  /*27840*/  LDL.LU R140, [R1+0x20] ;  /* 0x00002000018c7983 */ /* 0x000ea80000300800 */
[----:B------:R-:W3:Y:S01]  /*27850*/  LDL.LU R139, [R1+0x24] ;  /* 0x00002400018b7983 */ /* 0x000ee20000300800 */
[----:B------:R-:W-:Y:S05]  /*27860*/  WARPSYNC.ALL ;  /* 0x0000000000007948 */ /* 0x000fea0003800000 */
[----:B-1--4-:R-:W-:Y:S01]  /*27870*/  SEL R89, R52, R44, P0 ;  /* 0x0000002c34597207 */ /* 0x012fe20000000000 */
        /* <DEDUP_REMOVED lines=42> */
[----:B----4-:R-:W-:Y:S02]  /*27b20*/  F2FP.BF16.F32.PACK_AB R56, R21, R25 ;  /* 0x000000191538723e */ /* 0x010fe400000010ff */
        /* <DEDUP_REMOVED lines=22> */
[----:B------:R-:W-:Y:S02]  /*27c90*/  ISETP.NE.U32.AND P3, PT, RZ, UR6, PT ;  /* 0x00000006ff007c0c */ /* 0x000fe4000bf65070 */
[----:B------:R-:W-:Y:S01]  /*27ca0*/  ISETP.NE.U32.AND P0, PT, RZ, UR4, PT ;  /* 0x00000004ff007c0c */ /* 0x000fe2000bf05070 */
[----:B------:R1:W-:Y:S01]  /*27cb0*/  STSM.16.M88.4 [R162], R44 ;  /* 0x0000002ca2007844 */ /* 0x0003e20000000200 */
[----:B------:R-:W-:Y:S01]  /*27cc0*/  BAR.SYNC.DEFER_BLOCKING 0x1, 0x100 ;  /* 0x0044000000007b1d */ /* 0x000fe20000010000 */
[----:B------:R-:W-:Y:S02]  /*27cd0*/  ISETP.NE.AND.EX P3, PT, RZ, UR7, PT, P3 ;  /* 0x00000007ff007c0c */ /* 0x000fe4000bf65330 */
[----:B------:R-:W-:Y:S02]  /*27ce0*/  ISETP.NE.AND.EX P0, PT, RZ, UR5, PT, P0 ;  /* 0x00000005ff007c0c */ /* 0x000fe4000bf05300 */
[----:B--2---:R-:W-:-:S04]  /*27cf0*/  IADD3 R48, P1, R140, UR4, RZ ;  /* 0x000000048c307c10 */ /* 0x004fc8000ff3e0ff */
[----:B---3--:R-:W-:-:S05]  /*27d00*/  IADD3.X R49, R139, UR5, RZ, P1, !PT ;  /* 0x000000058b317c10 */ /* 0x008fca0008ffe4ff */
[----:B0-----:R-:W-:Y:S01]  /*27d10*/  @P3 IADD3 R12, P1, R140, UR6, RZ ;  /* 0x000000068c0c3c10 */ /* 0x001fe2000ff3e0ff */
[----:B------:R-:W-:Y:S01]  /*27d20*/  ULDC UR6, c[0x0][0xa88] ;  /* 0x0002a20000067ab9 */ /* 0x000fe20000000800 */
[----:B------:R-:W-:Y:S01]  /*27d30*/  IMAD.MOV.U32 R52, RZ, RZ, 0x9b8 ;  /* 0x000009b8ff347424 */ /* 0x000fe200078e00ff */
[----:B------:R0:W5:Y:S01]  /*27d40*/  @P0 LDG.E R11, desc[UR54][R48.64] ;  /* 0x00000036300b0981 */ /* 0x000162000c1e1900 */
[----:B------:R-:W-:Y:S01]  /*27d50*/  IMAD.U32 R53, RZ, RZ, UR6 ;  /* 0x00000006ff357e24 */ /* 0x000fe2000f8e00ff */
[----:B------:R-:W-:Y:S01]  /*27d60*/  @P3 IADD3.X R13, R139, UR7, RZ, P1, !PT ;  /* 0x000000078b0d3c10 */ /* 0x000fe20008ffe4ff */
[----:B------:R-:W2:Y:S04]  /*27d70*/  LDC R140, c[0x0][0xbe8] ;  /* 0x0002fa00ff8c7b82 */ /* 0x000ea80000000800 */
[----:B------:R0:W5:Y:S01]  /*27d80*/  @P3 LDG.E R53, desc[UR54][R12.64] ;  /* 0x000000360c353981 */ /* 0x000162000c1e1900 */
[----:B------:R-:W-:-:S04]  /*27d90*/  ISETP.GT.AND P2, PT, R163, 0x1, PT ;  /* 0x00000001a300780c */ /* 0x000fc80003f44270 */
[----:B------:R-:W-:-:S04]  /*27da0*/  SEL R52, R52, 0x978, P2 ;  /* 0x0000097834347807 */ /* 0x000fc80001000000 */
[----:B-1----:R0:W1:Y:S08]  /*27db0*/  LDC.64 R46, c[0x0][R52+0x220] ;  /* 0x00008800342e7b82 */ /* 0x0020700000000a00 */
[----:B------:R0:W3:Y:S01]  /*27dc0*/  LDC.64 R50, c[0x0][R52+0x218] ;  /* 0x0000860034327b82 */ /* 0x0000e20000000a00 */
[----:B--2---:R-:W-:-:S07]  /*27dd0*/  ISETP.NE.AND P1, PT, R140, 0x1, PT ;  /* 0x000000018c00780c */ /* 0x004fce0003f25270 */
[----:B------:R0:W2:Y:S01]  /*27de0*/  LDC.64 R44, c[0x0][R52+0x228] ;  /* 0x00008a00342c7b82 */ /* 0x0000a20000000a00 */
[----:B------:R-:W-:Y:S05]  /*27df0*/  @P3 BRA `(.L_x_5658) ;  /* 0x0000000000103947 */ /* 0x000fea0003800000 */
[----:B------:R-:W-:Y:S05]  /*27e00*/  @!P0 BRA `(.L_x_5658) ;  /* 0x00000000000c8947 */ /* 0x000fea0003800000 */
[----:B0-----:R-:W4:Y:S04]  /*27e10*/  LDG.E R12, desc[UR54][R48.64] ;  /* 0x00000036300c7981 */ /* 0x001f28000c1e1900 */
[----:B-----5:R-:W4:Y:S02]  /*27e20*/  LDG.E R53, desc[UR54][R48.64+0x4] ;  /* 0x0000043630357981 */ /* 0x020f24000c1e1900 */
[----:B----4-:R-:W-:-:S07]  /*27e30*/  IMAD.IADD R53, R53, 0x1, -R12 ;  /* 0x0000000135357824 */ /* 0x010fce00078e0a0c */
.L_x_5658:
[----:B------:R-:W4:Y:S01]  /*27e40*/  LDL.LU R14, [R1+0x18] ;  /* 0x00001800010e7983 */ /* 0x000f220000300800 */
[----:B0-----:R0:W2:Y:S03]  /*27e50*/  LDC.64 R12, c[0x0][R52+0x210] ;  /* 0x00008400340c7b82 */ /* 0x0010a60000000a00 */
[----:B------:R-:W3:Y:S04]  /*27e60*/  LDL.LU R49, [R1+0x28] ;  /* 0x0000280001317983 */ /* 0x000ee80000300800 */
[----:B------:R-:W2:Y:S01]  /*27e70*/  LDL R143, [R1+0xc] ;  /* 0x00000c00018f7983 */ /* 0x000ea20000100800 */
[----:B------:R-:W-:Y:S01]  /*27e80*/  ISETP.NE.U32.AND P0, PT, RZ, UR4, PT ;  /* 0x00000004ff007c0c */ /* 0x000fe2000bf05070 */
[----:B------:R-:W2:Y:S02]  /*27e90*/  @P1 LDC R48, c[0x0][0xbec] ;  /* 0x0002fb00ff301b82 */ /* 0x000ea40000000800 */
[----:B------:R-:W2:Y:S04]  /*27ea0*/  LDL R54, [R1+0x14] ;  /* 0x0000140001367983 */ /* 0x000ea80000100800 */
[----:B------:R-:W2:Y:S02]  /*27eb0*/  LDL R142, [R1+0x34] ;  /* 0x00003400018e7983 */ /* 0x000ea40000100800 */
[----:B------:R-:W2:Y:S02]  /*27ec0*/  @P1 LDC R61, c[0x0][0xbf0] ;  /* 0x0002fc00ff3d1b82 */ /* 0x000ea40000000800 */
[----:B------:R-:W2:Y:S04]  /*27ed0*/  LDL R56, [R1+0x70] ;  /* 0x0000700001387983 */ /* 0x000ea80000100800 */
[----:B0-----:R-:W2:Y:S01]  /*27ee0*/  LDL R52, [R1+0x60] ;  /* 0x0000600001347983 */ /* 0x001ea20000100800 */
[----:B------:R-:W-:-:S02]  /*27ef0*/  ISETP.NE.AND.EX P0, PT, RZ, UR5, PT, P0 ;  /* 0x00000005ff007c0c */ /* 0x000fc4000bf05300 */
[----:B-----5:R-:W-:Y:S02]  /*27f00*/  SHF.R.S32.HI R141, RZ, 0x1f, R11 ;  /* 0x0000001fff8d7819 */ /* 0x020fe4000001140b */
[----:B----4-:R-:W-:Y:S02]  /*27f10*/  SEL R139, R14, RZ, !P0 ;  /* 0x000000ff0e8b7207 */ /* 0x010fe40004000000 */
[----:B------:R-:W0:Y:S01]  /*27f20*/  LDC.64 R14, c[0x0][0xba8] ;  /* 0x0002ea00ff0e7b82 */ /* 0x000e220000000a00 */
[----:B---3--:R-:W-:Y:S02]  /*27f30*/  SEL R49, R49, RZ, !P0 ;  /* 0x000000ff31317207 */ /* 0x008fe40004000000 */
[----:B-1----:R-:W-:Y:S02]  /*27f40*/  IMAD R47, R47, R139, RZ ;  /* 0x0000008b2f2f7224 */ /* 0x002fe400078e02ff */
[----:B--2---:R-:W-:Y:S02]  /*27f50*/  IMAD R57, R51, R143, RZ ;  /* 0x0000008f33397224 */ /* 0x004fe400078e02ff */
[----:B------:R-:W-:-:S02]  /*27f60*/  IMAD R59, R46, R49, R47 ;  /* 0x000000312e3b7224 */ /* 0x000fc400078e022f */
[----:B------:R-:W-:Y:S01]  /*27f70*/  IMAD.WIDE.U32 R50, R50, R143, RZ ;  /* 0x0000008f32327225 */ /* 0x000fe200078e00ff */
[----:B------:R-:W-:-:S03]  /*27f80*/  IADD3 R49, R54, R236, RZ ;  /* 0x000000ec36317210 */ /* 0x000fc60007ffe0ff */
[----:B------:R-:W-:Y:S01]  /*27f90*/  IMAD.WIDE.U32 R46, R46, R139, RZ ;  /* 0x0000008b2e2e7225 */ /* 0x000fe200078e00ff */
[----:B------:R-:W-:Y:S02]  /*27fa0*/  SEL R55, R142, RZ, P2 ;  /* 0x000000ff8e377207 */ /* 0x000fe40001000000 */
[----:B------:R-:W-:Y:S01]  /*27fb0*/  IADD3 R50, P0, P3, R46, R50, R11 ;  /* 0x000000322e327210 */ /* 0x000fe20007b1e00b */
[----:B------:R-:W-:-:S04]  /*27fc0*/  @P1 IMAD.HI.U32 R46, R49, R48, RZ ;  /* 0x00000030312e1227 */ /* 0x000fc800078e00ff */
[----:B------:R-:W-:Y:S01]  /*27fd0*/  IMAD.IADD R59, R47, 0x1, R59 ;  /* 0x000000012f3b7824 */ /* 0x000fe200078e023b */
[----:B0-----:R-:W0:Y:S01]  /*27fe0*/  @!P2 LDC R14, c[0x0][0xb50] ;  /* 0x0002d400ff0eab82 */ /* 0x001e220000000800 */
[----:B------:R-:W-:Y:S01]  /*27ff0*/  IMAD.MOV.U32 R47, RZ, RZ, R49 ;  /* 0x000000ffff2f7224 */ /* 0x000fe200078e0031 */
[----:B------:R-:W-:Y:S01]  /*28000*/  @P1 SHF.R.U32.HI R47, RZ, R61, R46 ;  /* 0x0000003dff2f1219 */ /* 0x000fe2000001162e */
[----:B------:R-:W-:Y:S02]  /*28010*/  IMAD.IADD R54, R51, 0x1, R57 ;  /* 0x0000000133367824 */ /* 0x000fe400078e0239 */
[-C--:B------:R-:W-:Y:S02]  /*28020*/  IMAD R51, R45, R55.reuse, RZ ;  /* 0x000000372d337224 */ /* 0x080fe400078e02ff */
[----:B------:R-:W-:Y:S01]  /*28030*/  IMAD.WIDE.U32 R44, R44, R55, RZ ;  /* 0x000000372c2c7225 */ /* 0x000fe200078e00ff */
[----:B------:R-:W1:Y:S01]  /*28040*/  @!P2 LDC R15, c[0x0][0xb54] ;  /* 0x0002d500ff0fab82 */ /* 0x000e620000000800 */
[----:B------:R-:W-:-:S02]  /*28050*/  IADD3.X R46, R59, R54, R141, P0, P3 ;  /* 0x000000363b2e7210 */ /* 0x000fc400007e648d */
        /* <DEDUP_REMOVED lines=10> */
[----:B0-----:R-:W-:-:S03]  /*28100*/  LEA R48, P0, R44, R14, 0x2 ;  /* 0x0000000e2c307211 */ /* 0x001fc600078010ff */
[----:B------:R-:W-:-:S05]  /*28110*/  IMAD.IADD R12, R45, 0x1, R13 ;  /* 0x000000012d0c7824 */ /* 0x000fca00078e020d */
[----:B-1----:R-:W-:Y:S01]  /*28120*/  LEA.HI.X R44, R44, R15, R12, 0x2, P0 ;  /* 0x0000000f2c2c7211 */ /* 0x002fe200000f140c */
[----:B------:R-:W-:Y:S01]  /*28130*/  SHFL.IDX PT, R14, R48, 0x1, 0x1c1f ;  /* 0x003c1f00300e7f89 */ /* 0x000fe200000e0000 */
[----:B------:R-:W-:-:S03]  /*28140*/  IMAD.IADD R45, R56, 0x1, R236 ;  /* 0x00000001382d7824 */ /* 0x000fc600078e02ec */
        /* <DEDUP_REMOVED lines=62> */
[----:B------:R-:W-:Y:S01]  /*28530*/  IMAD.X R49, RZ, RZ, R87, P2 ;  /* 0x000000ffff317224 */ /* 0x000fe200010e0657 */
[----:B------:R-:W-:Y:S01]  /*28540*/  IADD3.X R37, RZ, R87, RZ, P0, !PT ;  /* 0x00000057ff257210 */ /* 0x000fe200007fe4ff */
[----:B------:R-:W-:Y:S01]  /*28550*/  ULDC.64 UR4, c[0x0][0xae8] ;  /* 0x0002ba0000047ab9 */ /* 0x000fe20000000a00 */
[----:B------:R-:W-:Y:S01]  /*28560*/  IADD3 R3, R3, R13, RZ ;  /* 0x0000000d03037210 */ /* 0x000fe20007ffe0ff */
[----:B------:R-:W-:Y:S01]  /*28570*/  IMAD.IADD R12, R236, 0x1, R11 ;  /* 0x00000001ec0c7824 */ /* 0x000fe200078e020b */
[C---:B------:R-:W-:Y:S01]  /*28580*/  IADD3 R57, P4, R86.reuse, 0x7000, RZ ;  /* 0x0000700056397810 */ /* 0x040fe20007f9e0ff */
[----:B------:R-:W5:Y:S01]  /*28590*/  LD.E.128 R28, desc[UR54][R28.64] ;  /* 0x000000361c1c7980 */ /* 0x000f62000c101d00 */
[----:B------:R-:W-:-:S02]  /*285a0*/  IADD3 R61, P5, R86, 0x8000, RZ ;  /* 0x00008000563d7810 */ /* 0x000fc40007fbe0ff */
[C---:B------:R-:W-:Y:S01]  /*285b0*/  IADD3 R65, P0, R86.reuse, 0x9000, RZ ;  /* 0x0000900056417810 */ /* 0x040fe20007f1e0ff */
[----:B------:R-:W5:Y:S01]  /*285c0*/  LD.E.128 R32, desc[UR54][R32.64] ;  /* 0x0000003620207980 */ /* 0x000f62000c101d00 */
[----:B------:R-:W-:Y:S01]  /*285d0*/  IADD3 R69, P2, R86, 0xa000, RZ ;  /* 0x0000a00056457810 */ /* 0x000fe20007f5e0ff */
[----:B------:R-:W-:Y:S01]  /*285e0*/  IMAD.WIDE.U32 R2, R143, UR4, R2 ;  /* 0x000000048f027c25 */ /* 0x000fe2000f8e0002 */
[----:B------:R-:W-:Y:S01]  /*285f0*/  LOP3.LUT R56, R57, 0x380, RZ, 0xc0, !PT ;  /* 0x0000038039387812 */ /* 0x000fe200078ec0ff */
[----:B------:R-:W5:Y:S01]  /*28600*/  LD.E.128 R36, desc[UR54][R36.64] ;  /* 0x0000003624247980 */ /* 0x000f62000c101d00 */
[----:B------:R-:W-:Y:S02]  /*28610*/  LOP3.LUT R60, R61, 0x380, RZ, 0xc0, !PT ;  /* 0x000003803d3c7812 */ /* 0x000fe400078ec0ff */
        /* <DEDUP_REMOVED lines=10> */
[----:B------:R-:W-:-:S02]  /*286c0*/  SHF.R.U64 R60, R60, 0x3, RZ ;  /* 0x000000033c3c7819 */ /* 0x000fc400000012ff */
[----:B------:R-:W-:Y:S02]  /*286d0*/  SHF.R.U64 R64, R64, 0x3, RZ ;  /* 0x0000000340407819 */ /* 0x000fe400000012ff */
        /* <DEDUP_REMOVED lines=14> */
[----:B------:R-:W-:-:S02]  /*287c0*/  IMAD R13, R139, UR5, R10 ;  /* 0x000000058b0d7c24 */ /* 0x000fc4000f8e020a */
[----:B------:R-:W-:Y:S01]  /*287d0*/  IMAD.WIDE.U32 R2, R139, UR4, R2 ;  /* 0x000000048b027c25 */ /* 0x000fe2000f8e0002 */
[--C-:B------:R-:W-:Y:S01]  /*287e0*/  SHF.R.S32.HI R0, RZ, 0x1f, R11.reuse ;  /* 0x0000001fff007819 */ /* 0x100fe2000001140b */
[----:B------:R0:W5:Y:S01]  /*287f0*/  LD.E.128 R4, desc[UR54][R86.64] ;  /* 0x0000003656047980 */ /* 0x000162000c101d00 */
[----:B------:R-:W-:Y:S01]  /*28800*/  ULDC.64 UR4, c[0x0][0xae0] ;  /* 0x0002b80000047ab9 */ /* 0x000fe20000000a00 */
[----:B------:R-:W-:Y:S02]  /*28810*/  IMAD.MOV R15, RZ, RZ, -R11 ;  /* 0x000000ffff0f7224 */ /* 0x000fe400078e0a0b */
[----:B------:R-:W5:Y:S01]  /*28820*/  LD.E.128 R56, desc[UR54][R56.64] ;  /* 0x0000003638387980 */ /* 0x000f62000c101d00 */
[----:B------:R-:W-:Y:S02]  /*28830*/  IMAD.IADD R3, R3, 0x1, R13 ;  /* 0x0000000103037824 */ /* 0x000fe400078e020d */
[----:B------:R-:W-:Y:S01]  /*28840*/  IMAD R13, R140, R15, R12 ;  /* 0x0000000f8c0d7224 */ /* 0x000fe200078e020c */
        /* <DEDUP_REMOVED lines=20> */
[----:B------:R-:W-:Y:S02]  /*28990*/  PRMT R0, RZ, 0x654, R0 ;  /* 0x00000654ff007816 */ /* 0x000fe40000000000 */
[----:B------:R-:W-:Y:S02]  /*289a0*/  IADD3 R3, R11, R15, RZ ;  /* 0x0000000f0b037210 */ /* 0x000fe40007ffe0ff */
[C---:B------:R-:W-:Y:S01]  /*289b0*/  LEA R2, P0, R10.reuse, UR4, 0x1 ;  /* 0x000000040a027c11 */ /* 0x040fe2000f8008ff */
[C---:B------:R-:W-:Y:S01]  /*289c0*/  VIADD R45, R9.reuse, 0x40 ;  /* 0x00000040092d7836 */ /* 0x040fe20000000000 */
[----:B------:R-:W-:Y:S01]  /*289d0*/  UMOV UR4, 0xffffffff ;  /* 0xffffffff00047882 */ /* 0x000fe20000000000 */
[----:B------:R-:W-:Y:S01]  /*289e0*/  VIADD R47, R9, 0x80 ;  /* 0x00000080092f7836 */ /* 0x000fe20000000000 */
[----:B-1----:R0:W-:Y:S01]  /*289f0*/  SYNCS.ARRIVE.TRANS64.RED.A1T0 RZ, [R0+URZ], RZ ;  /* 0x000000ff00ff79a7 */ /* 0x0021e2000810043f */
[----:B------:R-:W-:Y:S02]  /*28a00*/  LEA.HI.X R3, R10, UR5, R3, 0x1, P0 ;  /* 0x000000050a037c11 */ /* 0x000fe400080f0c03 */
[----:B------:R-:W-:-:S02]  /*28a10*/  SHF.R.S32.HI R44, RZ, 0x1f, R9 ;  /* 0x0000001fff2c7819 */ /* 0x000fc40000011409 */
[----:B------:R-:W-:Y:S02]  /*28a20*/  SHF.R.S32.HI R20, RZ, 0x1f, R45 ;  /* 0x0000001fff147819 */ /* 0x000fe4000001142d */
[----:B------:R-:W-:Y:S01]  /*28a30*/  SHF.R.S32.HI R40, RZ, 0x1f, R47 ;  /* 0x0000001fff287819 */ /* 0x000fe2000001142f */
[----:B0-----:R-:W-:Y:S06]  /*28a40*/  BRA.DIV UR4, `(.L_x_5660) ;  /* 0x000000f604047947 */ /* 0x001fec000b800000 */
[----:B------:R0:W1:Y:S04]  /*28a50*/  SHFL.IDX PT, R0, R3, RZ, 0x181f ;  /* 0x00181fff03007589 */ /* 0x00006800000e0000 */
[----:B------:R0:W2:Y:S02]  /*28a60*/  SHFL.IDX PT, R14, R2, RZ, 0x181f ;  /* 0x00181fff020e7589 */ /* 0x0000a400000e0000 */
.L_x_5953:
        /* <DEDUP_REMOVED lines=17> */
.L_x_5662:
[----:B------:R-:W-:Y:S05]  /*28b80*/  BSYNC B1 ;  /* 0x0000000000017941 */ /* 0x000fea0003800000 */
.L_x_5661:
[----:B------:R-:W-:-:S03]  /*28b90*/  UMOV UR4, 0xffffffff ;  /* 0xffffffff00047882 */ /* 0x000fc60000000000 */
[----:B------:R-:W-:Y:S05]  /*28ba0*/  BRA.DIV UR4, `(.L_x_5663) ;  /* 0x000000f204e07947 */ /* 0x000fea000b800000 */
[----:B-1----:R1:W4:Y:S04]  /*28bb0*/  SHFL.IDX PT, R0, R3, 0x1, 0x181f ;  /* 0x00381f0003007f89 */ /* 0x00232800000e0000 */
[----:B--23--:R1:W2:Y:S02]  /*28bc0*/  SHFL.IDX PT, R14, R2, 0x1, 0x181f ;  /* 0x00381f00020e7f89 */ /* 0x00c2a400000e0000 */
.L_x_5957:
        /* <DEDUP_REMOVED lines=17> */
.L_x_5665:
[----:B------:R-:W-:Y:S05]  /*28ce0*/  BSYNC B1 ;  /* 0x0000000000017941 */ /* 0x000fea0003800000 */
.L_x_5664:
[----:B------:R-:W-:-:S03]  /*28cf0*/  UMOV UR4, 0xffffffff ;  /* 0xffffffff00047882 */ /* 0x000fc60000000000 */
[----:B------:R-:W-:Y:S05]  /*28d00*/  BRA.DIV UR4, `(.L_x_5666) ;  /* 0x000000f204d07947 */ /* 0x000fea000b800000 */
[----:B----4-:R4:W0:Y:S04]  /*28d10*/  SHFL.IDX PT, R0, R3, 0x2, 0x181f ;  /* 0x00581f0003007f89 */ /* 0x01082800000e0000 */
[----:B--23--:R4:W2:Y:S02]  /*28d20*/  SHFL.IDX PT, R14, R2, 0x2, 0x181f ;  /* 0x00581f00020e7f89 */ /* 0x00c8a400000e0000 */
.L_x_5961:
        /* <DEDUP_REMOVED lines=17> */
.L_x_5668:
[----:B------:R-:W-:Y:S05]  /*28e40*/  BSYNC B1 ;  /* 0x0000000000017941 */ /* 0x000fea0003800000 */
.L_x_5667:
[----:B------:R-:W-:-:S03]  /*28e50*/  UMOV UR4, 0xffffffff ;  /* 0xffffffff00047882 */ /* 0x000fc60000000000 */
[----:B------:R-:W-:Y:S05]  /*28e60*/  BRA.DIV UR4, `(.L_x_5669) ;  /* 0x000000f204c07947 */ /* 0x000fea000b800000 */
[----:B0-----:R0:W0:Y:S04]  /*28e70*/  SHFL.IDX PT, R0, R3, 0x3, 0x181f ;  /* 0x00781f0003007f89 */ /* 0x00102800000e0000 */
[----:B--23--:R2:W3:Y:S02]  /*28e80*/  SHFL.IDX PT, R14, R2, 0x3, 0x181f ;  /* 0x00781f00020e7f89 */ /* 0x00c4e400000e0000 */
.L_x_5965:
        /* <DEDUP_REMOVED lines=18> */
.L_x_5659:
[----:B------:R-:W-:Y:S01]  /*28fb0*/  ULDC.64 UR4, c[0x0][0xb08] ;  /* 0x0002c20000047ab9 */ /* 0x000fe20000000a00 */
[----:B------:R-:W1:Y:S01]  /*28fc0*/  @P1 LDC R44, c[0x0][0xbec] ;  /* 0x0002fb00ff2c1b82 */ /* 0x000e620000000800 */
[----:B0-----:R-:W-:Y:S02]  /*28fd0*/  IMAD R14, R141, UR4, RZ ;  /* 0x000000048d0e7c24 */ /* 0x001fe4000f8e02ff */
[----:B------:R-:W-:-:S04]  /*28fe0*/  IMAD.WIDE.U32 R12, R11, UR4, RZ ;  /* 0x000000040b0c7c25 */ /* 0x000fc8000f8e00ff */
[----:B------:R-:W-:Y:S01]  /*28ff0*/  IMAD R11, R11, UR5, R14 ;  /* 0x000000050b0b7c24 */ /* 0x000fe2000f8e020e */
[----:B------:R-:W0:Y:S01]  /*29000*/  @P1 LDC R51, c[0x0][0xbf0] ;  /* 0x0002fc00ff331b82 */ /* 0x000e220000000800 */
[----:B------:R-:W-:Y:S01]  /*29010*/  ULDC.64 UR4, c[0x0][0xb38] ;  /* 0x0002ce0000047ab9 */ /* 0x000fe20000000a00 */
[----:B------:R-:W-:Y:S01]  /*29020*/  SHF.R.S32.HI R14, RZ, 0x1f, R139 ;  /* 0x0000001fff0e7819 */ /* 0x000fe2000001148b */
[----:B------:R-:W-:Y:S01]  /*29030*/  IMAD.IADD R13, R13, 0x1, R11 ;  /* 0x000000010d0d7824 */ /* 0x000fe200078e020b */
[----:B------:R-:W-:Y:S01]  /*29040*/  MOV R11, R49 ;  /* 0x00000031000b7202 */ /* 0x000fe20000000f00 */
        /* <DEDUP_REMOVED lines=9> */
[----:B0-----:R-:W-:Y:S01]  /*290e0*/  @P1 SHF.R.U32.HI R11, RZ, R51, R44 ;  /* 0x00000033ff0b1219 */ /* 0x001fe2000001162c */
[----:B------:R-:W-:Y:S02]  /*290f0*/  VIADD R44, R16, 0x33420 ;  /* 0x00033420102c7836 */ /* 0x000fe40000000000 */
        /* <DEDUP_REMOVED lines=25> */
.L_x_5968:
[----:B------:R-:W-:Y:S01]  /*29290*/  ISETP.GE.AND P0, PT, R45, R46, PT ;  /* 0x0000002e2d00720c */ /* 0x000fe20003f06270 */
[----:B------:R-:W-:-:S12]  /*292a0*/  BSSY B1, `(.L_x_5672) ;  /* 0x00000d3000017945 */ /* 0x000fd80003800000 */
[----:B------:R-:W-:Y:S05]  /*292b0*/  @P0 BRA `(.L_x_5673) ;  /* 0x0000000c00440947 */ /* 0x000fea0003800000 */
[----:B------:R-:W-:Y:S01]  /*292c0*/  ULDC UR4, c[0x0][0xac8] ;  /* 0x0002b20000047ab9 */ /* 0x000fe20000000800 */
[C---:B------:R-:W-:Y:S01]  /*292d0*/  VIADD R54, R237.reuse, 0x8 ;  /* 0x00000008ed367836 */ /* 0x040fe20000000000 */
[C---:B------:R-:W-:Y:S01]  /*292e0*/  ISETP.GE.AND P1, PT, R237.reuse, UR4, PT ;  /* 0x00000004ed007c0c */ /* 0x040fe2000bf26270 */
[C---:B------:R-:W-:Y:S01]  /*292f0*/  VIADD R53, R237.reuse, 0x10 ;  /* 0x00000010ed357836 */ /* 0x040fe20000000000 */
[C---:B------:R-:W-:Y:S01]  /*29300*/  IADD3 R52, R237.reuse, 0x18, RZ ;  /* 0x00000018ed347810 */ /* 0x040fe20007ffe0ff */
[C---:B------:R-:W-:Y:S01]  /*29310*/  VIADD R56, R237.reuse, 0x8 ;  /* 0x00000008ed387836 */ /* 0x040fe20000000000 */
[----:B------:R-:W-:Y:S01]  /*29320*/  ISETP.GE.AND P0, PT, R54, UR4, PT ;  /* 0x0000000436007c0c */ /* 0x000fe2000bf06270 */
[----:B------:R-:W-:Y:S01]  /*29330*/  VIADD R11, R237, 0x20 ;  /* 0x00000020ed0b7836 */ /* 0x000fe20000000000 */
[----:B------:R-:W-:Y:S01]  /*29340*/  ISETP.GE.AND P2, PT, R53, UR4, PT ;  /* 0x0000000435007c0c */ /* 0x000fe2000bf46270 */
[----:B------:R-:W-:Y:S01]  /*29350*/  VIADD R55, R237, 0x10 ;  /* 0x00000010ed377836 */ /* 0x000fe20000000000 */
[----:B------:R-:W-:-:S02]  /*29360*/  ISETP.GE.AND P3, PT, R52, UR4, PT ;  /* 0x0000000434007c0c */ /* 0x000fc4000bf66270 */
[----:B------:R-:W-:Y:S02]  /*29370*/  SHF.R.S32.HI R56, RZ, 0x1f, R56 ;  /* 0x0000001fff387819 */ /* 0x000fe40000011438 */
[----:B------:R-:W-:Y:S01]  /*29380*/  SHF.R.S32.HI R55, RZ, 0x1f, R55 ;  /* 0x0000001fff377819 */ /* 0x000fe20000011437 */
[----:B--2---:R-:W-:Y:S02]  /*29390*/  @!P1 IMAD.MOV.U32 R12, RZ, RZ, R51 ;  /* 0x000000ffff0c9224 */ /* 0x004fe400078e0033 */
[----:B-1----:R-:W-:Y:S02]  /*293a0*/  @!P1 IMAD.MOV.U32 R13, RZ, RZ, R49 ;  /* 0x000000ffff0d9224 */ /* 0x002fe400078e0031 */
[----:B------:R-:W-:Y:S01]  /*293b0*/  @!P1 IMAD.MOV.U32 R14, RZ, RZ, R138 ;  /* 0x000000ffff0e9224 */ /* 0x000fe200078e008a */
[----:B------:R-:W-:Y:S01]  /*293c0*/  @!P0 LEA R44, P4, R54, R51, 0x2 ;  /* 0x00000033362c8211 */ /* 0x000fe200078810ff */
[----:B------:R-:W-:-:S03]  /*293d0*/  @!P1 IMAD.WIDE R12, R237, 0x4, R12 ;  /* 0x00000004ed0c9825 */ /* 0x000fc600078e020c */
[----:B------:R-:W-:Y:S01]  /*293e0*/  @!P0 LEA.HI.X R45, R54, R49, R56, 0x2, P4 ;  /* 0x00000031362d8211 */ /* 0x000fe200020f1438 */
[----:B------:R-:W-:Y:S01]  /*293f0*/  @!P1 IMAD.MOV.U32 R15, RZ, RZ, R85 ;  /* 0x000000ffff0f9224 */ /* 0x000fe200078e0055 */
[C---:B------:R-:W-:Y:S01]  /*29400*/  IADD3 R54, R237.reuse, 0x28, RZ ;  /* 0x00000028ed367810 */ /* 0x040fe20007ffe0ff */
[----:B------:R-:W-:-:S03]  /*29410*/  VIADD R56, R237, 0x18 ;  /* 0x00000018ed387836 */ /* 0x000fc60000000000 */
[----:B------:R1:W-:Y:S01]  /*29420*/  @!P1 ST.E.64 desc[UR54][R12.64], R14 ;  /* 0x0000000e0c009985 */ /* 0x0003e2000c101b36 */
[----:B------:R-:W-:Y:S02]  /*29430*/  ISETP.GE.AND P1, PT, R11, UR4, PT ;  /* 0x000000040b007c0c */ /* 0x000fe4000bf26270 */
[----:B------:R-:W-:Y:S01]  /*29440*/  SHF.R.S32.HI R56, RZ, 0x1f, R56 ;  /* 0x0000001fff387819 */ /* 0x000fe20000011438 */
[----:B-1----:R-:W-:Y:S01]  /*29450*/  @!P0 IMAD.MOV.U32 R14, RZ, RZ, R2 ;  /* 0x000000ffff0e8224 */ /* 0x002fe200078e0002 */
[C---:B------:R-:W-:Y:S01]  /*29460*/  @!P2 LEA R12, P5, R53.reuse, R51, 0x2 ;  /* 0x00000033350ca211 */ /* 0x040fe200078a10ff */
[----:B------:R-:W-:Y:S02]  /*29470*/  @!P0 IMAD.MOV.U32 R15, RZ, RZ, R0 ;  /* 0x000000ffff0f8224 */ /* 0x000fe400078e0000 */
[----:B------:R-:W-:Y:S01]  /*29480*/  @!P2 IMAD.MOV.U32 R2, RZ, RZ, R5 ;  /* 0x000000ffff02a224 */ /* 0x000fe200078e0005 */
[----:B------:R-:W-:Y:S01]  /*29490*/  @!P2 LEA.HI.X R13, R53, R49, R55, 0x2, P5 ;  /* 0x00000031350da211 */ /* 0x000fe200028f1437 */
[C---:B------:R-:W-:Y:S01]  /*294a0*/  VIADD R53, R237.reuse, 0x30 ;  /* 0x00000030ed357836 */ /* 0x040fe20000000000 */
[----:B------:R1:W-:Y:S01]  /*294b0*/  @!P0 ST.E.64 desc[UR54][R44.64], R14 ;  /* 0x0000000e2c008985 */ /* 0x0003e2000c101b36 */
[C---:B------:R-:W-:Y:S01]  /*294c0*/  VIADD R55, R237.reuse, 0x20 ;  /* 0x00000020ed377836 */ /* 0x040fe20000000000 */
[----:B------:R-:W-:Y:S01]  /*294d0*/  ISETP.GE.AND P0, PT, R54, UR4, PT ;  /* 0x0000000436007c0c */ /* 0x000fe2000bf06270 */
[----:B------:R-:W-:Y:S01]  /*294e0*/  VIADD R0, R237, 0x40 ;  /* 0x00000040ed007836 */ /* 0x000fe20000000000 */
[----:B------:R-:W-:Y:S01]  /*294f0*/  @!P3 MOV R5, R4 ;  /* 0x000000040005b202 */ /* 0x000fe20000000f00 */
[----:B------:R-:W-:Y:S01]  /*29500*/  @!P3 IMAD.MOV.U32 R4, RZ, RZ, R6 ;  /* 0x000000ffff04b224 */ /* 0x000fe200078e0006 */
[----:B------:R2:W-:Y:S01]  /*29510*/  @!P2 ST.E.64 desc[UR54][R12.64], R2 ;  /* 0x000000020c00a985 */ /* 0x0005e2000c101b36 */
[----:B------:R-:W-:-:S02]  /*29520*/  ISETP.GE.AND P2, PT, R53, UR4, PT ;  /* 0x0000000435007c0c */ /* 0x000fc4000bf46270 */
[----:B------:R-:W-:Y:S02]  /*29530*/  SHF.R.S32.HI R55, RZ, 0x1f, R55 ;  /* 0x0000001fff377819 */ /* 0x000fe40000011437 */
[----:B------:R-:W-:Y:S02]  /*29540*/  SHF.R.S32.HI R0, RZ, 0x1f, R0 ;  /* 0x0000001fff007819 */ /* 0x000fe40000011400 */
[----:B-1----:R-:W-:Y:S01]  /*29550*/  @!P3 LEA R14, P4, R52, R51, 0x2 ;  /* 0x00000033340eb211 */ /* 0x002fe200078810ff */
[----:B------:R-:W-:-:S03]  /*29560*/  VIADD R44, R237, 0x68 ;  /* 0x00000068ed2c7836 */ /* 0x000fc60000000000 */
[----:B------:R-:W-:Y:S01]  /*29570*/  @!P3 LEA.HI.X R15, R52, R49, R56, 0x2, P4 ;  /* 0x00000031340fb211 */ /* 0x000fe200020f1438 */
[----:B------:R-:W-:Y:S01]  /*29580*/  VIADD R52, R237, 0x38 ;  /* 0x00000038ed347836 */ /* 0x000fe20000000000 */
[-C--:B--2---:R-:W-:Y:S01]  /*29590*/  @!P1 LEA R2, P5, R11, R51.reuse, 0x2 ;  /* 0x000000330b029211 */ /* 0x084fe200078a10ff */
[----:B------:R-:W-:Y:S01]  /*295a0*/  VIADD R56, R237, 0x28 ;  /* 0x00000028ed387836 */ /* 0x000fe20000000000 */
[----:B------:R-:W-:Y:S01]  /*295b0*/  @!P0 LEA R6, P4, R54, R51, 0x2 ;  /* 0x0000003336068211 */ /* 0x000fe200078810ff */
[----:B------:R1:W-:Y:S01]  /*295c0*/  @!P3 ST.E.64 desc[UR54][R14.64], R4 ;  /* 0x000000040e00b985 */ /* 0x0003e2000c101b36 */
[----:B------:R-:W-:Y:S01]  /*295d0*/  @!P1 LEA.HI.X R3, R11, R49, R55, 0x2, P5 ;  /* 0x000000310b039211 */ /* 0x000fe200028f1437 */
[C---:B------:R-:W-:Y:S01]  /*295e0*/  VIADD R11, R237.reuse, 0x40 ;  /* 0x00000040ed0b7836 */ /* 0x040fe20000000000 */
[----:B------:R-:W-:Y:S01]  /*295f0*/  ISETP.GE.AND P3, PT, R52, UR4, PT ;  /* 0x0000000434007c0c */ /* 0x000fe2000bf66270 */
[C---:B------:R-:W-:Y:S01]  /*29600*/  VIADD R55, R237.reuse, 0x30 ;  /* 0x00000030ed377836 */ /* 0x040fe20000000000 */
[----:B------:R-:W-:Y:S01]  /*29610*/  SHF.R.S32.HI R56, RZ, 0x1f, R56 ;  /* 0x0000001fff387819 */ /* 0x000fe20000011438 */
[C---:B------:R-:W-:Y:S01]  /*29620*/  VIADD R12, R237.reuse, 0x50 ;  /* 0x00000050ed0c7836 */ /* 0x040fe20000000000 */
[----:B------:R-:W-:Y:S01]  /*29630*/  SHF.R.S32.HI R44, RZ, 0x1f, R44 ;  /* 0x0000001fff2c7819 */ /* 0x000fe2000001142c */
[----:B------:R-:W-:Y:S01]  /*29640*/  VIADD R13, R237, 0x60 ;  /* 0x00000060ed0d7836 */ /* 0x000fe20000000000 */
[----:B------:R-:W-:-:S02]  /*29650*/  SHF.R.S32.HI R55, RZ, 0x1f, R55 ;  /* 0x0000001fff377819 */ /* 0x000fc40000011437 */
[----:B------:R-:W-:Y:S02]  /*29660*/  SHF.R.S32.HI R12, RZ, 0x1f, R12 ;  /* 0x0000001fff0c7819 */ /* 0x000fe4000001140c */
[----:B------:R-:W-:Y:S01]  /*29670*/  SHF.R.S32.HI R13, RZ, 0x1f, R13 ;  /* 0x0000001fff0d7819 */ /* 0x000fe2000001140d */
[----:B-1----:R-:W-:Y:S01]  /*29680*/  @!P1 IMAD.MOV.U32 R4, RZ, RZ, R93 ;  /* 0x000000ffff049224 */ /* 0x002fe200078e005d */
[----:B------:R-:W-:Y:S01]  /*29690*/  @!P0 MOV R93, R92 ;  /* 0x0000005c005d8202 */ /* 0x000fe20000000f00 */
[----:B------:R-:W-:Y:S01]  /*296a0*/  @!P1 IMAD.MOV.U32 R5, RZ, RZ, R7 ;  /* 0x000000ffff059224 */ /* 0x000fe200078e0007 */
[----:B------:R-:W-:Y:S01]  /*296b0*/  @!P0 LEA.HI.X R7, R54, R49, R56, 0x2, P4 ;  /* 0x0000003136078211 */ /* 0x000fe200020f1438 */
[----:B------:R-:W-:Y:S02]  /*296c0*/  @!P0 IMAD.MOV.U32 R92, RZ, RZ, R94 ;  /* 0x000000ffff5c8224 */ /* 0x000fe400078e005e */
[----:B------:R-:W-:Y:S01]  /*296d0*/  VIADD R54, R237, 0x48 ;  /* 0x00000048ed367836 */ /* 0x000fe20000000000 */
[----:B------:R1:W-:Y:S01]  /*296e0*/  @!P1 ST.E.64 desc[UR54][R2.64], R4 ;  /* 0x0000000402009985 */ /* 0x0003e2000c101b36 */
[----:B------:R-:W-:Y:S01]  /*296f0*/  ISETP.GE.AND P1, PT, R11, UR4, PT ;  /* 0x000000040b007c0c */ /* 0x000fe2000bf26270 */
[----:B------:R-:W-:-:S02]  /*29700*/  VIADD R14, R237, 0x58 ;  /* 0x00000058ed0e7836 */ /* 0x000fc40000000000 */
[----:B------:R2:W-:Y:S01]  /*29710*/  @!P0 ST.E.64 desc[UR54][R6.64], R92 ;  /* 0x0000005c06008985 */ /* 0x0005e2000c101b36 */
[----:B------:R-:W-:Y:S01]  /*29720*/  ISETP.GE.AND P0, PT, R54, UR4, PT ;  /* 0x0000000436007c0c */ /* 0x000fe2000bf06270 */
[----:B------:R-:W-:Y:S01]  /*29730*/  VIADD R15, R237, 0x78 ;  /* 0x00000078ed0f7836 */ /* 0x000fe20000000000 */
[----:B------:R-:W-:Y:S02]  /*29740*/  SHF.R.S32.HI R14, RZ, 0x1f, R14 ;  /* 0x0000001fff0e7819 */ /* 0x000fe4000001140e */
[C---:B-1----:R-:W-:Y:S01]  /*29750*/  @!P2 LEA R2, P5, R53.reuse, R51, 0x2 ;  /* 0x000000333502a211 */ /* 0x042fe200078a10ff */
[----:B------:R-:W-:Y:S01]  /*29760*/  @!P2 IMAD.MOV.U32 R4, RZ, RZ, R97 ;  /* 0x000000ffff04a224 */ /* 0x000fe200078e0061 */
[----:B------:R-:W-:Y:S01]  /*29770*/  @!P3 MOV R97, R96 ;  /* 0x000000600061b202 */ /* 0x000fe20000000f00 */
[----:B------:R-:W-:Y:S01]  /*29780*/  @!P2 IMAD.MOV.U32 R5, RZ, RZ, R95 ;  /* 0x000000ffff05a224 */ /* 0x000fe200078e005f */
[----:B------:R-:W-:Y:S01]  /*29790*/  @!P2 LEA.HI.X R3, R53, R49, R55, 0x2, P5 ;  /* 0x000000313503a211 */ /* 0x000fe200028f1437 */
[C---:B------:R-:W-:Y:S01]  /*297a0*/  VIADD R55, R237.reuse, 0x38 ;  /* 0x00000038ed377836 */ /* 0x040fe20000000000 */
[----:B--2---:R-:W-:Y:S01]  /*297b0*/  @!P3 LEA R6, P4, R52, R51, 0x2 ;  /* 0x000000333406b211 */ /* 0x004fe200078810ff */
[----:B------:R-:W-:-:S02]  /*297c0*/  VIADD R53, R237, 0x50 ;  /* 0x00000050ed357836 */ /* 0x000fc40000000000 */
[----:B------:R1:W-:Y:S01]  /*297d0*/  @!P2 ST.E.64 desc[UR54][R2.64], R4 ;  /* 0x000000040200a985 */ /* 0x0003e2000c101b36 */
[----:B------:R-:W-:Y:S01]  /*297e0*/  SHF.R.S32.HI R55, RZ, 0x1f, R55 ;  /* 0x0000001fff377819 */ /* 0x000fe20000011437 */
[----:B------:R-:W-:Y:S01]  /*297f0*/  @!P3 IMAD.MOV.U32 R96, RZ, RZ, R98 ;  /* 0x000000ffff60b224 */ /* 0x000fe200078e0062 */
[----:B------:R-:W-:Y:S02]  /*29800*/  ISETP.GE.AND P2, PT, R53, UR4, PT ;  /* 0x0000000435007c0c */ /* 0x000fe4000bf46270 */
[----:B------:R-:W-:Y:S01]  /*29810*/  @!P3 LEA.HI.X R7, R52, R49, R55, 0x2, P4 ;  /* 0x000000313407b211 */ /* 0x000fe200020f1437 */
[----:B------:R-:W-:-:S04]  /*29820*/  VIADD R52, R237, 0x58 ;  /* 0x00000058ed347836 */ /* 0x000fc80000000000 */
[----:B------:R2:W-:Y:S01]  /*29830*/  @!P3 ST.E.64 desc[UR54][R6.64], R96 ;  /* 0x000000600600b985 */ /* 0x0005e2000c101b36 */
[----:B------:R-:W-:Y:S02]  /*29840*/  ISETP.GE.AND P3, PT, R52, UR4, PT ;  /* 0x0000000434007c0c */ /* 0x000fe4000bf66270 */
[C---:B-1----:R-:W-:Y:S01]  /*29850*/  @!P1 LEA R2, P5, R11.reuse, R51, 0x2 ;  /* 0x000000330b029211 */ /* 0x042fe200078a10ff */
[----:B------:R-:W-:Y:S01]  /*29860*/  @!P1 IMAD.MOV.U32 R4, RZ, RZ, R101 ;  /* 0x000000ffff049224 */ /* 0x000fe200078e0065 */
[----:B------:R-:W-:Y:S01]  /*29870*/  @!P0 MOV R101, R100 ;  /* 0x0000006400658202 */ /* 0x000fe20000000f00 */
[----:B------:R-:W-:Y:S01]  /*29880*/  @!P1 IMAD.MOV.U32 R5, RZ, RZ, R99 ;  /* 0x000000ffff059224 */ /* 0x000fe200078e0063 */
[----:B------:R-:W-:Y:S01]  /*29890*/  @!P1 LEA.HI.X R3, R11, R49, R0, 0x2, P5 ;  /* 0x000000310b039211 */ /* 0x000fe200028f1400 */
[C---:B------:R-:W-:Y:S02]  /*298a0*/  VIADD R0, R237.reuse, 0x48 ;  /* 0x00000048ed007836 */ /* 0x040fe40000000000 */
[----:B------:R-:W-:-:S02]  /*298b0*/  VIADD R11, R237, 0x60 ;  /* 0x00000060ed0b7836 */ /* 0x000fc40000000000 */
[----:B------:R1:W-:Y:S01]  /*298c0*/  @!P1 ST.E.64 desc[UR54][R2.64], R4 ;  /* 0x0000000402009985 */ /* 0x0003e2000c101b36 */
[C---:B--2---:R-:W-:Y:S01]  /*298d0*/  @!P0 LEA R6, P4, R54.reuse, R51, 0x2 ;  /* 0x0000003336068211 */ /* 0x044fe200078810ff */
[----:B------:R-:W-:Y:S01]  /*298e0*/  @!P0 IMAD.MOV.U32 R100, RZ, RZ, R102 ;  /* 0x000000ffff648224 */ /* 0x000fe200078e0066 */
[----:B------:R-:W-:Y:S02]  /*298f0*/  SHF.R.S32.HI R0, RZ, 0x1f, R0 ;  /* 0x0000001fff007819 */ /* 0x000fe40000011400 */
[----:B------:R-:W-:Y:S02]  /*29900*/  ISETP.GE.AND P1, PT, R11, UR4, PT ;  /* 0x000000040b007c0c */ /* 0x000fe4000bf26270 */
[----:B------:R-:W-:Y:S01]  /*29910*/  @!P0 LEA.HI.X R7, R54, R49, R0, 0x2, P4 ;  /* 0x0000003136078211 */ /* 0x000fe200020f1400 */
[----:B------:R-:W-:-:S04]  /*29920*/  VIADD R0, R237, 0x68 ;  /* 0x00000068ed007836 */ /* 0x000fc80000000000 */
[----:B------:R2:W-:Y:S01]  /*29930*/  @!P0 ST.E.64 desc[UR54][R6.64], R100 ;  /* 0x0000006406008985 */ /* 0x0005e2000c101b36 */
[----:B------:R-:W-:Y:S01]  /*29940*/  ISETP.GE.AND P4, PT, R0, UR4, PT ;  /* 0x0000000400007c0c */ /* 0x000fe2000bf86270 */
[----:B-1----:R-:W-:Y:S01]  /*29950*/  @!P2 IMAD.MOV.U32 R4, RZ, RZ, R105 ;  /* 0x000000ffff04a224 */ /* 0x002fe200078e0069 */
[C---:B------:R-:W-:Y:S01]  /*29960*/  @!P2 LEA R2, P5, R53.reuse, R51, 0x2 ;  /* 0x000000333502a211 */ /* 0x040fe200078a10ff */
[----:B------:R-:W-:Y:S01]  /*29970*/  @!P2 IMAD.MOV.U32 R5, RZ, RZ, R103 ;  /* 0x000000ffff05a224 */ /* 0x000fe200078e0067 */
[----:B------:R-:W-:Y:S01]  /*29980*/  @!P3 MOV R105, R104 ;  /* 0x000000680069b202 */ /* 0x000fe20000000f00 */
[----:B------:R-:W-:Y:S01]  /*29990*/  @!P3 IMAD.MOV.U32 R104, RZ, RZ, R106 ;  /* 0x000000ffff68b224 */ /* 0x000fe200078e006a */
[----:B------:R-:W-:Y:S01]  /*299a0*/  @!P2 LEA.HI.X R3, R53, R49, R12, 0x2, P5 ;  /* 0x000000313503a211 */ /* 0x000fe200028f140c */
[----:B------:R-:W-:-:S04]  /*299b0*/  VIADD R12, R237, 0x70 ;  /* 0x00000070ed0c7836 */ /* 0x000fc80000000000 */
[----:B------:R1:W-:Y:S01]  /*299c0*/  @!P2 ST.E.64 desc[UR54][R2.64], R4 ;  /* 0x000000040200a985 */ /* 0x0003e2000c101b36 */
[----:B------:R-:W-:Y:S02]  /*299d0*/  ISETP.GE.AND P2, PT, R12, UR4, PT ;  /* 0x000000040c007c0c */ /* 0x000fe4000bf46270 */
[----:B--2---:R-:W-:-:S04]  /*299e0*/  @!P3 LEA R6, P0, R52, R51, 0x2 ;  /* 0x000000333406b211 */ /* 0x004fc800078010ff */
[----:B------:R-:W-:Y:S01]  /*299f0*/  @!P3 LEA.HI.X R7, R52, R49, R14, 0x2, P0 ;  /* 0x000000313407b211 */ /* 0x000fe200000f140e */
[----:B------:R-:W-:Y:S01]  /*29a00*/  VIADD R14, R237, 0x70 ;  /* 0x00000070ed0e7836 */ /* 0x000fe20000000000 */
[----:B------:R-:W-:-:S03]  /*29a10*/  ISETP.GE.AND P0, PT, R15, UR4, PT ;  /* 0x000000040f007c0c */ /* 0x000fc6000bf06270 */
[----:B------:R2:W-:Y:S01]  /*29a20*/  @!P3 ST.E.64 desc[UR54][R6.64], R104 ;  /* 0x000000680600b985 */ /* 0x0005e2000c101b36 */
[----:B------:R-:W-:Y:S02]  /*29a30*/  SHF.R.S32.HI R14, RZ, 0x1f, R14 ;  /* 0x0000001fff0e7819 */ /* 0x000fe4000001140e */
[----:B-1----:R-:W-:-:S04]  /*29a40*/  @!P1 LEA R2, P5, R11, R51, 0x2 ;  /* 0x000000330b029211 */ /* 0x002fc800078a10ff */
[----:B------:R-:W-:Y:S01]  /*29a50*/  @!P1 LEA.HI.X R3, R11, R49, R13, 0x2, P5 ;  /* 0x000000310b039211 */ /* 0x000fe200028f140d */
[----:B------:R-:W-:Y:S01]  /*29a60*/  VIADD R13, R237, 0x80 ;  /* 0x00000080ed0d7836 */ /* 0x000fe20000000000 */
[----:B------:R-:W-:Y:S01]  /*29a70*/  @!P4 LEA R4, P5, R0, R51, 0x2 ;  /* 0x000000330004c211 */ /* 0x000fe200078a10ff */
[----:B------:R-:W-:-:S03]  /*29a80*/  @!P1 IMAD.MOV.U32 R11, RZ, RZ, R8 ;  /* 0x000000ffff0b9224 */ /* 0x000fc600078e0008 */
[----:B------:R-:W-:Y:S01]  /*29a90*/  ISETP.GE.AND P3, PT, R13, UR4, PT ;  /* 0x000000040d007c0c */ /* 0x000fe2000bf66270 */
[----:B--2---:R-:W-:Y:S01]  /*29aa0*/  @!P4 IMAD.MOV.U32 R6, RZ, RZ, R20 ;  /* 0x000000ffff06c224 */ /* 0x004fe200078e0014 */
[----:B------:R-:W-:Y:S01]  /*29ab0*/  @!P4 LEA.HI.X R5, R0, R49, R44, 0x2, P5 ;  /* 0x000000310005c211 */ /* 0x000fe200028f142c */
[----:B------:R1:W-:Y:S01]  /*29ac0*/  @!P1 ST.E.64 desc[UR54][R2.64], R10 ;  /* 0x0000000a02009985 */ /* 0x0003e2000c101b36 */
[----:B------:R-:W-:Y:S01]  /*29ad0*/  @!P4 MOV R7, R9 ;  /* 0x000000090007c202 */ /* 0x000fe20000000f00 */
[C---:B------:R-:W-:Y:S02]  /*29ae0*/  VIADD R0, R237.reuse, 0x88 ;  /* 0x00000088ed007836 */ /* 0x040fe40000000000 */
[----:B------:R-:W-:Y:S02]  /*29af0*/  VIADD R44, R237, 0x78 ;  /* 0x00000078ed2c7836 */ /* 0x000fe40000000000 */
[----:B------:R2:W-:Y:S03]  /*29b00*/  @!P4 ST.E.64 desc[UR54][R4.64], R6 ;  /* 0x000000060400c985 */ /* 0x0005e6000c101b36 */
[----:B------:R-:W-:-:S02]  /*29b10*/  SHF.R.S32.HI R44, RZ, 0x1f, R44 ;  /* 0x0000001fff2c7819 */ /* 0x000fc4000001142c */
[----:B-1----:R-:W-:Y:S01]  /*29b20*/  @!P2 LEA R2, P1, R12, R51, 0x2 ;  /* 0x000000330c02a211 */ /* 0x002fe200078210ff */
[----:B------:R-:W-:-:S03]  /*29b30*/  VIADD R11, R237, 0x98 ;  /* 0x00000098ed0b7836 */ /* 0x000fc60000000000 */
[----:B------:R-:W-:Y:S01]  /*29b40*/  @!P2 LEA.HI.X R3, R12, R49, R14, 0x2, P1 ;  /* 0x000000310c03a211 */ /* 0x000fe200008f140e */
[----:B------:R-:W-:Y:S01]  /*29b50*/  VIADD R14, R237, 0x80 ;  /* 0x00000080ed0e7836 */ /* 0x000fe20000000000 */
[----:B------:R-:W-:Y:S01]  /*29b60*/  ISETP.GE.AND P1, PT, R0, UR4, PT ;  /* 0x0000000400007c0c */ /* 0x000fe2000bf26270 */
[----:B--2---:R-:W-:Y:S01]  /*29b70*/  @!P2 IMAD.MOV.U32 R4, RZ, RZ, R25 ;  /* 0x000000ffff04a224 */ /* 0x004fe200078e0019 */
[----:B------:R-:W-:Y:S01]  /*29b80*/  @!P0 LEA R6, P4, R15, R51, 0x2 ;  /* 0x000000330f068211 */ /* 0x000fe200078810ff */
[----:B------:R-:W-:Y:S01]  /*29b90*/  @!P2 IMAD.MOV.U32 R5, RZ, RZ, R21 ;  /* 0x000000ffff05a224 */ /* 0x000fe200078e0015 */
[----:B------:R-:W-:Y:S01]  /*29ba0*/  SHF.R.S32.HI R14, RZ, 0x1f, R14 ;  /* 0x0000001fff0e7819 */ /* 0x000fe2000001140e */
[----:B------:R-:W-:Y:S01]  /*29bb0*/  VIADD R12, R237, 0x90 ;  /* 0x00000090ed0c7836 */ /* 0x000fe20000000000 */
[----:B------:R-:W-:Y:S01]  /*29bc0*/  @!P0 LEA.HI.X R7, R15, R49, R44, 0x2, P4 ;  /* 0x000000310f078211 */ /* 0x000fe200020f142c */
[----:B------:R-:W-:Y:S01]  /*29bd0*/  @!P0 IMAD.MOV.U32 R25, RZ, RZ, R24 ;  /* 0x000000ffff198224 */ /* 0x000fe200078e0018 */
[----:B------:R1:W-:Y:S01]  /*29be0*/  @!P2 ST.E.64 desc[UR54][R2.64], R4 ;  /* 0x000000040200a985 */ /* 0x0003e2000c101b36 */
[----:B------:R-:W-:Y:S01]  /*29bf0*/  @!P0 IMAD.MOV.U32 R24, RZ, RZ, R26 ;  /* 0x000000ffff188224 */ /* 0x000fe200078e001a */
[----:B------:R-:W-:-:S02]  /*29c00*/  ISETP.GE.AND P2, PT, R12, UR4, PT ;  /* 0x000000040c007c0c */ /* 0x000fc4000bf46270 */
[----:B------:R-:W-:Y:S02]  /*29c10*/  IADD3 R15, R237, 0x98, RZ ;  /* 0x00000098ed0f7810 */ /* 0x000fe40007ffe0ff */
[----:B------:R2:W-:Y:S01]  /*29c20*/  @!P0 ST.E.64 desc[UR54][R6.64], R24 ;  /* 0x0000001806008985 */ /* 0x0005e2000c101b36 */
[----:B------:R-:W-:Y:S02]  /*29c30*/  SHF.R.S32.HI R11, RZ, 0x1f, R11 ;  /* 0x0000001fff0b7819 */ /* 0x000fe4000001140b */
[C---:B-1----:R-:W-:Y:S01]  /*29c40*/  @!P3 LEA R2, P5, R13.reuse, R51, 0x2 ;  /* 0x000000330d02b211 */ /* 0x042fe200078a10ff */
[----:B------:R-:W-:Y:S02]  /*29c50*/  @!P3 IMAD.MOV.U32 R4, RZ, RZ, R108 ;  /* 0x000000ffff04b224 */ /* 0x000fe400078e006c */
[----:B------:R-:W-:Y:S01]  /*29c60*/  @!P3 IMAD.MOV.U32 R5, RZ, RZ, R27 ;  /* 0x000000ffff05b224 */ /* 0x000fe200078e001b */
[----:B------:R-:W-:Y:S01]  /*29c70*/  @!P3 LEA.HI.X R3, R13, R49, R14, 0x2, P5 ;  /* 0x000000310d03b211 */ /* 0x000fe200028f140e */
[C---:B------:R-:W-:Y:S01]  /*29c80*/  VIADD R14, R237.reuse, 0x88 ;  /* 0x00000088ed0e7836 */ /* 0x040fe20000000000 */
[----:B--2---:R-:W-:Y:S01]  /*29c90*/  @!P1 LEA R6, P0, R0, R51, 0x2 ;  /* 0x0000003300069211 */ /* 0x004fe200078010ff */
[----:B------:R-:W-:-:S02]  /*29ca0*/  VIADD R13, R237, 0xa0 ;  /* 0x000000a0ed0d7836 */ /* 0x000fc40000000000 */
[----:B------:R1:W-:Y:S01]  /*29cb0*/  @!P3 ST.E.64 desc[UR54][R2.64], R4 ;  /* 0x000000040200b985 */ /* 0x0003e2000c101b36 */
[----:B------:R-:W-:Y:S02]  /*29cc0*/  SHF.R.S32.HI R14, RZ, 0x1f, R14 ;  /* 0x0000001fff0e7819 */ /* 0x000fe4000001140e */
[----:B------:R-:W-:Y:S02]  /*29cd0*/  ISETP.GE.AND P3, PT, R15, UR4, PT ;  /* 0x000000040f007c0c */ /* 0x000fe4000bf66270 */
[----:B------:R-:W-:Y:S01]  /*29ce0*/  @!P1 LEA.HI.X R7, R0, R49, R14, 0x2, P0 ;  /* 0x0000003100079211 */ /* 0x000fe200000f140e */
[----:B------:R-:W-:Y:S01]  /*29cf0*/  VIADD R14, R237, 0x90 ;  /* 0x00000090ed0e7836 */ /* 0x000fe20000000000 */
[----:B------:R-:W-:Y:S01]  /*29d00*/  ISETP.GE.AND P0, PT, R13, UR4, PT ;  /* 0x000000040d007c0c */ /* 0x000fe2000bf06270 */
[----:B------:R-:W-:Y:S01]  /*29d10*/  VIADD R0, R237, 0xa8 ;  /* 0x000000a8ed007836 */ /* 0x000fe20000000000 */
[----:B------:R-:W-:Y:S02]  /*29d20*/  SHF.R.S32.HI R10, RZ, 0x1f, R13 ;  /* 0x0000001fff0a7819 */ /* 0x000fe4000001140d */
[----:B------:R-:W-:Y:S01]  /*29d30*/  SHF.R.S32.HI R14, RZ, 0x1f, R14 ;  /* 0x0000001fff0e7819 */ /* 0x000fe2000001140e */
[----:B-1----:R-:W-:Y:S01]  /*29d40*/  @!P1 IMAD.MOV.U32 R4, RZ, RZ, R109 ;  /* 0x000000ffff049224 */ /* 0x002fe200078e006d */
[----:B------:R-:W-:-:S02]  /*29d50*/  @!P1 MOV R5, R107 ;  /* 0x0000006b00059202 */ /* 0x000fc40000000f00 */
[CC--:B------:R-:W-:Y:S02]  /*29d60*/  @!P2 LEA R2, P4, R12.reuse, R51.reuse, 0x2 ;  /* 0x000000330c02a211 */ /* 0x0c0fe400078810ff */
[----:B------:R-:W-:Y:S01]  /*29d70*/  @!P3 LEA R8, P5, R15, R51, 0x2 ;  /* 0x000000330f08b211 */ /* 0x000fe200078a10ff */
[----:B------:R1:W-:Y:S01]  /*29d80*/  @!P1 ST.E.64 desc[UR54][R6.64], R4 ;  /* 0x0000000406009985 */ /* 0x0003e2000c101b36 */
[-C--:B------:R-:W-:Y:S01]  /*29d90*/  @!P2 LEA.HI.X R3, R12, R49.reuse, R14, 0x2, P4 ;  /* 0x000000310c03a211 */ /* 0x080fe200020f140e */
[C---:B------:R-:W-:Y:S01]  /*29da0*/  VIADD R12, R237.reuse, 0xb0 ;  /* 0x000000b0ed0c7836 */ /* 0x040fe20000000000 */
[----:B------:R-:W-:Y:S01]  /*29db0*/  ISETP.GE.AND P1, PT, R0, UR4, PT ;  /* 0x0000000400007c0c */ /* 0x000fe2000bf26270 */
[----:B------:R-:W-:Y:S01]  /*29dc0*/  VIADD R14, R237, 0xb8 ;  /* 0x000000b8ed0e7836 */ /* 0x000fe20000000000 */
[----:B------:R-:W-:Y:S02]  /*29dd0*/  @!P3 LEA.HI.X R9, R15, R49, R11, 0x2, P5 ;  /* 0x000000310f09b211 */ /* 0x000fe400028f140b */
[----:B------:R-:W-:-:S02]  /*29de0*/  SHF.R.S32.HI R11, RZ, 0x1f, R0 ;  /* 0x0000001fff0b7819 */ /* 0x000fc40000011400 */
[----:B------:R-:W-:Y:S01]  /*29df0*/  ISETP.GE.AND P5, PT, R14, UR4, PT ;  /* 0x000000040e007c0c */ /* 0x000fe2000bfa6270 */
[----:B-1----:R-:W-:Y:S01]  /*29e00*/  @!P2 IMAD.MOV.U32 R4, RZ, RZ, R112 ;  /* 0x000000ffff04a224 */ /* 0x002fe200078e0070 */
[----:B------:R-:W-:Y:S01]  /*29e10*/  @!P0 LEA R6, P4, R13, R51, 0x2 ;  /* 0x000000330d068211 */ /* 0x000fe200078810ff */
[----:B------:R-:W-:-:S03]  /*29e20*/  @!P2 IMAD.MOV.U32 R5, RZ, RZ, R110 ;  /* 0x000000ffff05a224 */ /* 0x000fc600078e006e */
[----:B------:R-:W-:Y:S01]  /*29e30*/  @!P0 LEA.HI.X R7, R13, R49, R10, 0x2, P4 ;  /* 0x000000310d078211 */ /* 0x000fe200020f140a */
[----:B------:R-:W-:Y:S01]  /*29e40*/  @!P3 IMAD.MOV.U32 R13, RZ, RZ, R111 ;  /* 0x000000ffff0db224 */ /* 0x000fe200078e006f */
[----:B------:R1:W-:Y:S01]  /*29e50*/  @!P2 ST.E.64 desc[UR54][R2.64], R4 ;  /* 0x000000040200a985 */ /* 0x0003e2000c101b36 */
[----:B------:R-:W-:Y:S02]  /*29e60*/  ISETP.GE.AND P2, PT, R12, UR4, PT ;  /* 0x000000040c007c0c */ /* 0x000fe4000bf46270 */
[----:B-1----:R-:W-:-:S04]  /*29e70*/  @!P1 LEA R4, P4, R0, R51, 0x2 ;  /* 0x0000003300049211 */ /* 0x002fc800078810ff */
[----:B------:R-:W-:Y:S02]  /*29e80*/  @!P1 LEA.HI.X R5, R0, R49, R11, 0x2, P4 ;  /* 0x0000003100059211 */ /* 0x000fe400020f140b */
[----:B------:R-:W-:-:S05]  /*29e90*/  SHF.R.S32.HI R0, RZ, 0x1f, R12 ;  /* 0x0000001fff007819 */ /* 0x000fca000001140c */
[----:B------:R-:W-:-:S04]  /*29ea0*/  @!P2 LEA R2, P4, R12, R51, 0x2 ;  /* 0x000000330c02a211 */ /* 0x000fc800078810ff */
[----:B------:R-:W-:Y:S01]  /*29eb0*/  @!P2 LEA.HI.X R3, R12, R49, R0, 0x2, P4 ;  /* 0x000000310c03a211 */ /* 0x000fe200020f1400 */
[----:B------:R-:W-:Y:S01]  /*29ec0*/  @!P3 IMAD.MOV.U32 R12, RZ, RZ, R113 ;  /* 0x000000ffff0cb224 */ /* 0x000fe200078e0071 */
[----:B------:R-:W-:Y:S02]  /*29ed0*/  SHF.R.S32.HI R0, RZ, 0x1f, R14 ;  /* 0x0000001fff007819 */ /* 0x000fe4000001140e */
[C---:B------:R-:W-:Y:S02]  /*29ee0*/  @!P5 LEA R10, P4, R14.reuse, R51, 0x2 ;  /* 0x000000330e0ad211 */ /* 0x040fe400078810ff */
[----:B------:R1:W-:Y:S02]  /*29ef0*/  @!P3 ST.E.64 desc[UR54][R8.64], R12 ;  /* 0x0000000c0800b985 */ /* 0x0003e4000c101b36 */
[----:B------:R-:W-:Y:S02]  /*29f00*/  @!P5 LEA.HI.X R11, R14, R49, R0, 0x2, P4 ;  /* 0x000000310e0bd211 */ /* 0x000fe400020f1400 */
[----:B-1----:R-:W-:Y:S01]  /*29f10*/  @!P0 MOV R8, R116 ;  /* 0x0000007400088202 */ /* 0x002fe20000000f00 */
        /* <DEDUP_REMOVED lines=11> */
.L_x_5673:
[----:B------:R-:W-:Y:S05]  /*29fd0*/  BSYNC B1 ;  /* 0x0000000000017941 */ /* 0x000fea0003800000 */
.L_x_5672:
[----:B------:R-:W-:-:S03]  /*29fe0*/  UMOV UR4, 0xffffffff ;  /* 0xffffffff00047882 */ /* 0x000fc60000000000 */
[----:B------:R-:W-:Y:S05]  /*29ff0*/  BRA.DIV UR4, `(.L_x_5674) ;  /* 0x000000e204dc7947 */ /* 0x000fea000b800000 */
[----:B0-----:R-:W0:Y:S04]  /*2a000*/  SHFL.IDX PT, R50, R50, 0x1, 0x1c1f ;  /* 0x003c1f0032327f89 */ /* 0x001e2800000e0000 */
[----:B------:R4:W0:Y:S02]  /*2a010*/  SHFL.IDX PT, R14, R48, 0x1, 0x1c1f ;  /* 0x003c1f00300e7f89 */ /* 0x00082400000e0000 */
.L_x_5972:
[----:B------:R-:W-:-:S13]  /*2a020*/  ISETP.GE.AND P0, PT, R47, R46, PT ;  /* 0x0000002e2f00720c */ /* 0x000fda0003f06270 */
[----:B------:R-:W-:Y:S05]  /*2a030*/  @P0 BRA `(.L_x_5670) ;  /* 0x0000001800a00947 */ /* 0x000fea0003800000 */
[----:B------:R-:W-:Y:S01]  /*2a040*/  ULDC UR4, c[0x0][0xac8] ;  /* 0x0002b20000047ab9 */ /* 0x000fe20000000800 */
[C---:B------:R-:W-:Y:S01]  /*2a050*/  IADD3 R8, R237.reuse, 0x8, RZ ;  /* 0x00000008ed087810 */ /* 0x040fe20007ffe0ff */
[C---:B------:R-:W-:Y:S01]  /*2a060*/  VIADD R0, R237.reuse, 0x10 ;  /* 0x00000010ed007836 */ /* 0x040fe20000000000 */
[C---:B------:R-:W-:Y:S01]  /*2a070*/  ISETP.GE.AND P4, PT, R237.reuse, UR4, PT ;  /* 0x00000004ed007c0c */ /* 0x040fe2000bf86270 */
[C---:B---3--:R-:W-:Y:S01]  /*2a080*/  VIADD R10, R237.reuse, 0x18 ;  /* 0x00000018ed0a7836 */ /* 0x048fe20000000000 */
[----:B------:R-:W-:Y:S01]  /*2a090*/  ISETP.GE.AND P1, PT, R8, UR4, PT ;  /* 0x0000000408007c0c */ /* 0x000fe2000bf26270 */
[C---:B------:R-:W-:Y:S01]  /*2a0a0*/  VIADD R9, R237.reuse, 0x8 ;  /* 0x00000008ed097836 */ /* 0x040fe20000000000 */
[----:B------:R-:W-:Y:S01]  /*2a0b0*/  ISETP.GE.AND P2, PT, R0, UR4, PT ;  /* 0x0000000400007c0c */ /* 0x000fe2000bf46270 */
[C---:B------:R-:W-:Y:S01]  /*2a0c0*/  VIADD R20, R237.reuse, 0x20 ;  /* 0x00000020ed147836 */ /* 0x040fe20000000000 */
[----:B------:R-:W-:Y:S01]  /*2a0d0*/  ISETP.GE.AND P3, PT, R10, UR4, PT ;  /* 0x000000040a007c0c */ /* 0x000fe2000bf66270 */
[C---:B------:R-:W-:Y:S01]  /*2a0e0*/  VIADD R13, R237.reuse, 0x10 ;  /* 0x00000010ed0d7836 */ /* 0x040fe20000000000 */
[----:B------:R-:W-:Y:S01]  /*2a0f0*/  SHF.R.S32.HI R9, RZ, 0x1f, R9 ;  /* 0x0000001fff097819 */ /* 0x000fe20000011409 */
[----:B------:R-:W-:-:S02]  /*2a100*/  VIADD R12, R237, 0x28 ;  /* 0x00000028ed0c7836 */ /* 0x000fc40000000000 */
[C---:B------:R-:W-:Y:S01]  /*2a110*/  VIADD R11, R237.reuse, 0x18 ;  /* 0x00000018ed0b7836 */ /* 0x040fe20000000000 */
[----:B------:R-:W-:Y:S01]  /*2a120*/  SHF.R.S32.HI R13, RZ, 0x1f, R13 ;  /* 0x0000001fff0d7819 */ /* 0x000fe2000001140d */
[----:B0-----:R-:W-:Y:S01]  /*2a130*/  @!P4 IMAD.MOV.U32 R4, RZ, RZ, R14 ;  /* 0x000000ffff04c224 */ /* 0x001fe200078e000e */
[----:B------:R-:W-:Y:S01]  /*2a140*/  @!P4 MOV R7, R28 ;  /* 0x0000001c0007c202 */ /* 0x000fe20000000f00 */
[----:B------:R-:W-:Y:S01]  /*2a150*/  @!P4 IMAD.MOV.U32 R5, RZ, RZ, R50 ;  /* 0x000000ffff05c224 */ /* 0x000fe200078e0032 */
[C---:B------:R-:W-:Y:S01]  /*2a160*/  @!P1 LEA R2, P0, R8.reuse, R14, 0x2 ;  /* 0x0000000e08029211 */ /* 0x040fe200078010ff */
[----:B------:R-:W-:Y:S01]  /*2a170*/  @!P4 IMAD.MOV.U32 R6, RZ, RZ, R30 ;  /* 0x000000ffff06c224 */ /* 0x000fe200078e001e */
[----:B------:R-:W-:Y:S01]  /*2a180*/  SHF.R.S32.HI R11, RZ, 0x1f, R11 ;  /* 0x0000001fff0b7819 */ /* 0x000fe2000001140b */
[C---:B------:R-:W-:Y:S01]  /*2a190*/  @!P4 IMAD.WIDE R4, R237.reuse, 0x4, R4 ;  /* 0x00000004ed04c825 */ /* 0x040fe200078e0204 */
[----:B------:R-:W-:Y:S02]  /*2a1a0*/  @!P1 LEA.HI.X R3, R8, R50, R9, 0x2, P0 ;  /* 0x0000003208039211 */ /* 0x000fe400000f1409 */
[----:B------:R-:W-:Y:S01]  /*2a1b0*/  ISETP.GE.AND P0, PT, R20, UR4, PT ;  /* 0x0000000414007c0c */ /* 0x000fe2000bf06270 */
[C---:B------:R-:W-:Y:S01]  /*2a1c0*/  VIADD R21, R237.reuse, 0x20 ;  /* 0x00000020ed157836 */ /* 0x040fe20000000000 */
[----:B------:R0:W-:Y:S01]  /*2a1d0*/  @!P4 ST.E.64 desc[UR54][R4.64], R6 ;  /* 0x000000060400c985 */ /* 0x0001e2000c101b36 */
[----:B------:R-:W-:Y:S01]  /*2a1e0*/  @!P3 LEA R8, P5, R10, R14, 0x2 ;  /* 0x0000000e0a08b211 */ /* 0x000fe200078a10ff */
[----:B------:R-:W-:-:S02]  /*2a1f0*/  VIADD R15, R237, 0x28 ;  /* 0x00000028ed0f7836 */ /* 0x000fc40000000000 */
[----:B------:R-:W-:Y:S01]  /*2a200*/  SHF.R.S32.HI R21, RZ, 0x1f, R21 ;  /* 0x0000001fff157819 */ /* 0x000fe20000011415 */
[----:B------:R-:W-:Y:S01]  /*2a210*/  VIADD R24, R237, 0x60 ;  /* 0x00000060ed187836 */ /* 0x000fe20000000000 */
[----:B------:R-:W-:Y:S02]  /*2a220*/  @!P3 LEA.HI.X R9, R10, R50, R11, 0x2, P5 ;  /* 0x000000320a09b211 */ /* 0x000fe400028f140b */
[----:B------:R-:W-:Y:S02]  /*2a230*/  SHF.R.S32.HI R15, RZ, 0x1f, R15 ;  /* 0x0000001fff0f7819 */ /* 0x000fe4000001140f */
        /* <DEDUP_REMOVED lines=8> */
[----:B------:R-:W-:Y:S01]  /*2a2c0*/  VIADD R13, R237, 0x38 ;  /* 0x00000038ed0d7836 */ /* 0x000fe20000000000 */
[----:B------:R-:W-:-:S04]  /*2a2d0*/  @!P0 LEA R10, P4, R20, R14, 0x2 ;  /* 0x0000000e140a8211 */ /* 0x000fc800078810ff */
[----:B------:R-:W-:Y:S01]  /*2a2e0*/  @!P0 LEA.HI.X R11, R20, R50, R21, 0x2, P4 ;  /* 0x00000032140b8211 */ /* 0x000fe200020f1415 */
[C---:B------:R-:W-:Y:S02]  /*2a2f0*/  VIADD R20, R237.reuse, 0x40 ;  /* 0x00000040ed147836 */ /* 0x040fe40000000000 */
[----:B------:R-:W-:Y:S02]  /*2a300*/  VIADD R21, R237, 0x30 ;  /* 0x00000030ed157836 */ /* 0x000fe40000000000 */
[----:B0-----:R-:W-:Y:S01]  /*2a310*/  @!P2 IMAD.MOV.U32 R2, RZ, RZ, R34 ;  /* 0x000000ffff02a224 */ /* 0x001fe200078e0022 */
[----:B------:R-:W-:Y:S01]  /*2a320*/  @!P2 MOV R3, R32 ;  /* 0x000000200003a202 */ /* 0x000fe20000000f00 */
[----:B------:R-:W-:Y:S01]  /*2a330*/  @!P3 IMAD.MOV.U32 R32, RZ, RZ, R35 ;  /* 0x000000ffff20b224 */ /* 0x000fe200078e0023 */
[----:B------:R-:W-:Y:S02]  /*2a340*/  @!P1 LEA R4, P5, R12, R14, 0x2 ;  /* 0x0000000e0c049211 */ /* 0x000fe400078a10ff */
[----:B------:R-:W-:Y:S01]  /*2a350*/  SHF.R.S32.HI R21, RZ, 0x1f, R21 ;  /* 0x0000001fff157819 */ /* 0x000fe20000011415 */
[----:B------:R0:W-:Y:S01]  /*2a360*/  @!P2 ST.E.64 desc[UR54][R6.64], R2 ;  /* 0x000000020600a985 */ /* 0x0001e2000c101b36 */
[----:B------:R-:W-:-:S02]  /*2a370*/  ISETP.GE.AND P2, PT, R0, UR4, PT ;  /* 0x0000000400007c0c */ /* 0x000fc4000bf46270 */
[----:B------:R-:W-:Y:S01]  /*2a380*/  @!P1 LEA.HI.X R5, R12, R50, R15, 0x2, P5 ;  /* 0x000000320c059211 */ /* 0x000fe200028f140f */
[----:B------:R3:W-:Y:S01]  /*2a390*/  @!P3 ST.E.64 desc[UR54][R8.64], R32 ;  /* 0x000000200800b985 */ /* 0x0007e2000c101b36 */
[----:B------:R-:W-:Y:S01]  /*2a3a0*/  ISETP.GE.AND P3, PT, R13, UR4, PT ;  /* 0x000000040d007c0c */ /* 0x000fe2000bf66270 */
[C---:B------:R-:W-:Y:S01]  /*2a3b0*/  VIADD R15, R237.reuse, 0x38 ;  /* 0x00000038ed0f7836 */ /* 0x040fe20000000000 */
[----:B------:R-:W-:-:S04]  /*2a3c0*/  IADD3 R12, R237, 0x48, RZ ;  /* 0x00000048ed0c7810 */ /* 0x000fc80007ffe0ff */
[----:B------:R-:W-:Y:S01]  /*2a3d0*/  SHF.R.S32.HI R15, RZ, 0x1f, R15 ;  /* 0x0000001fff0f7819 */ /* 0x000fe2000001140f */
[----:B0-----:R-:W-:Y:S02]  /*2a3e0*/  @!P0 IMAD.MOV.U32 R2, RZ, RZ, R38 ;  /* 0x000000ffff028224 */ /* 0x001fe400078e0026 */
[-C--:B------:R-:W-:Y:S01]  /*2a3f0*/  @!P2 LEA R6, P4, R0, R14.reuse, 0x2 ;  /* 0x0000000e0006a211 */ /* 0x080fe200078810ff */
[----:B------:R-:W-:Y:S02]  /*2a400*/  @!P0 IMAD.MOV.U32 R3, RZ, RZ, R36 ;  /* 0x000000ffff038224 */ /* 0x000fe400078e0024 */
[----:B------:R-:W-:Y:S01]  /*2a410*/  @!P1 IMAD.MOV.U32 R36, RZ, RZ, R39 ;  /* 0x000000ffff249224 */ /* 0x000fe200078e0027 */
[----:B---3--:R-:W-:Y:S02]  /*2a420*/  @!P3 LEA R8, P5, R13, R14, 0x2 ;  /* 0x0000000e0d08b211 */ /* 0x008fe400078a10ff */
[----:B------:R0:W-:Y:S01]  /*2a430*/  @!P0 ST.E.64 desc[UR54][R10.64], R2 ;  /* 0x000000020a008985 */ /* 0x0001e2000c101b36 */
[----:B------:R-:W-:-:S02]  /*2a440*/  ISETP.GE.AND P0, PT, R20, UR4, PT ;  /* 0x0000000414007c0c */ /* 0x000fc4000bf06270 */
[-C--:B------:R-:W-:Y:S01]  /*2a450*/  @!P2 LEA.HI.X R7, R0, R50.reuse, R21, 0x2, P4 ;  /* 0x000000320007a211 */ /* 0x080fe200020f1415 */
[----:B------:R3:W-:Y:S01]  /*2a460*/  @!P1 ST.E.64 desc[UR54][R4.64], R36 ;  /* 0x0000002404009985 */ /* 0x0007e2000c101b36 */
[----:B------:R-:W-:Y:S01]  /*2a470*/  ISETP.GE.AND P1, PT, R12, UR4, PT ;  /* 0x000000040c007c0c */ /* 0x000fe2000bf26270 */
[----:B------:R-:W-:Y:S01]  /*2a480*/  VIADD R0, R237, 0x50 ;  /* 0x00000050ed007836 */ /* 0x000fe20000000000 */
[----:B------:R-:W-:Y:S01]  /*2a490*/  @!P3 LEA.HI.X R9, R13, R50, R15, 0x2, P5 ;  /* 0x000000320d09b211 */ /* 0x000fe200028f140f */
[C---:B------:R-:W-:Y:S02]  /*2a4a0*/  VIADD R21, R237.reuse, 0x40 ;  /* 0x00000040ed157836 */ /* 0x040fe40000000000 */
[C---:B------:R-:W-:Y:S02]  /*2a4b0*/  VIADD R13, R237.reuse, 0x58 ;  /* 0x00000058ed0d7836 */ /* 0x040fe40000000000 */
[----:B------:R-:W-:Y:S01]  /*2a4c0*/  VIADD R15, R237, 0x48 ;  /* 0x00000048ed0f7836 */ /* 0x000fe20000000000 */
[----:B------:R-:W-:Y:S01]  /*2a4d0*/  SHF.R.S32.HI R21, RZ, 0x1f, R21 ;  /* 0x0000001fff157819 */ /* 0x000fe20000011415 */
[----:B0-----:R-:W-:Y:S01]  /*2a4e0*/  @!P2 IMAD.MOV.U32 R2, RZ, RZ, R69 ;  /* 0x000000ffff02a224 */ /* 0x001fe200078e0045 */
[----:B------:R-:W-:Y:S01]  /*2a4f0*/  @!P3 MOV R69, R68 ;  /* 0x000000440045b202 */ /* 0x000fe20000000f00 */
[----:B------:R-:W-:Y:S01]  /*2a500*/  @!P2 IMAD.MOV.U32 R3, RZ, RZ, R40 ;  /* 0x000000ffff03a224 */ /* 0x000fe200078e0028 */
[-C--:B------:R-:W-:Y:S01]  /*2a510*/  @!P0 LEA R10, P5, R20, R14.reuse, 0x2 ;  /* 0x0000000e140a8211 */ /* 0x080fe200078a10ff */
[----:B------:R-:W-:Y:S01]  /*2a520*/  @!P3 IMAD.MOV.U32 R68, RZ, RZ, R124 ;  /* 0x000000ffff44b224 */ /* 0x000fe200078e007c */
[----:B------:R-:W-:Y:S01]  /*2a530*/  ISETP.GE.AND P4, PT, R13, UR4, PT ;  /* 0x000000040d007c0c */ /* 0x000fe2000bf86270 */
[----:B------:R-:W-:Y:S01]  /*2a540*/  @!P0 IMAD.MOV.U32 R124, RZ, RZ, R127 ;  /* 0x000000ffff7c8224 */ /* 0x000fe200078e007f */
[----:B------:R0:W-:Y:S01]  /*2a550*/  @!P2 ST.E.64 desc[UR54][R6.64], R2 ;  /* 0x000000020600a985 */ /* 0x0001e2000c101b36 */
[----:B------:R-:W-:Y:S01]  /*2a560*/  ISETP.GE.AND P2, PT, R0, UR4, PT ;  /* 0x0000000400007c0c */ /* 0x000fe2000bf46270 */
[----:B------:R-:W-:Y:S01]  /*2a570*/  @!P1 IMAD.MOV.U32 R127, RZ, RZ, R126 ;  /* 0x000000ffff7f9224 */ /* 0x000fe200078e007e */
[----:B------:R-:W-:Y:S01]  /*2a580*/  SHF.R.S32.HI R15, RZ, 0x1f, R15 ;  /* 0x0000001fff0f7819 */ /* 0x000fe2000001140f */
[----:B------:R5:W-:Y:S01]  /*2a590*/  @!P3 ST.E.64 desc[UR54][R8.64], R68 ;  /* 0x000000440800b985 */ /* 0x000be2000c101b36 */
[----:B---3--:R-:W-:-:S02]  /*2a5a0*/  @!P1 LEA R4, P3, R12, R14, 0x2 ;  /* 0x0000000e0c049211 */ /* 0x008fc400078610ff */
[-C--:B------:R-:W-:Y:S01]  /*2a5b0*/  @!P0 LEA.HI.X R11, R20, R50.reuse, R21, 0x2, P5 ;  /* 0x00000032140b8211 */ /* 0x080fe200028f1415 */
[C---:B------:R-:W-:Y:S01]  /*2a5c0*/  VIADD R21, R237.reuse, 0x50 ;  /* 0x00000050ed157836 */ /* 0x040fe20000000000 */
[----:B------:R-:W-:Y:S01]  /*2a5d0*/  @!P1 LEA.HI.X R5, R12, R50, R15, 0x2, P3 ;  /* 0x000000320c059211 */ /* 0x000fe200018f140f */
[C---:B------:R-:W-:Y:S01]  /*2a5e0*/  VIADD R20, R237.reuse, 0x60 ;  /* 0x00000060ed147836 */ /* 0x040fe20000000000 */
[----:B------:R-:W-:Y:S01]  /*2a5f0*/  @!P1 MOV R126, R128 ;  /* 0x00000080007e9202 */ /* 0x000fe20000000f00 */
[C---:B------:R-:W-:Y:S01]  /*2a600*/  VIADD R12, R237.reuse, 0x68 ;  /* 0x00000068ed0c7836 */ /* 0x040fe20000000000 */
[----:B------:R-:W-:Y:S01]  /*2a610*/  @!P0 ST.E.64 desc[UR54][R10.64], R124 ;  /* 0x0000007c0a008985 */ /* 0x000fe2000c101b36 */
[----:B------:R-:W-:Y:S01]  /*2a620*/  VIADD R15, R237, 0x58 ;  /* 0x00000058ed0f7836 */ /* 0x000fe20000000000 */
[----:B0-----:R-:W-:Y:S01]  /*2a630*/  @!P2 LEA R2, P3, R0, R14, 0x2 ;  /* 0x0000000e0002a211 */ /* 0x001fe200078610ff */
[----:B------:R-:W-:Y:S01]  /*2a640*/  @!P2 IMAD.MOV.U32 R128, RZ, RZ, R70 ;  /* 0x000000ffff80a224 */ /* 0x000fe200078e0046 */
[----:B------:R0:W-:Y:S01]  /*2a650*/  @!P1 ST.E.64 desc[UR54][R4.64], R126 ;  /* 0x0000007e04009985 */ /* 0x0001e2000c101b36 */
[----:B------:R-:W-:-:S02]  /*2a660*/  SHF.R.S32.HI R21, RZ, 0x1f, R21 ;  /* 0x0000001fff157819 */ /* 0x000fc40000011415 */
[----:B------:R-:W-:Y:S02]  /*2a670*/  ISETP.GE.AND P0, PT, R20, UR4, PT ;  /* 0x0000000414007c0c */ /* 0x000fe4000bf06270 */
[----:B------:R-:W-:Y:S02]  /*2a680*/  ISETP.GE.AND P1, PT, R12, UR4, PT ;  /* 0x000000040c007c0c */ /* 0x000fe4000bf26270 */
[----:B------:R-:W-:Y:S02]  /*2a690*/  @!P4 LEA R6, P5, R13, R14, 0x2 ;  /* 0x0000000e0d06c211 */ /* 0x000fe400078a10ff */
[----:B------:R-:W-:Y:S02]  /*2a6a0*/  SHF.R.S32.HI R15, RZ, 0x1f, R15 ;  /* 0x0000001fff0f7819 */ /* 0x000fe4000001140f */
[-C--:B------:R-:W-:Y:S01]  /*2a6b0*/  @!P2 LEA.HI.X R3, R0, R50.reuse, R21, 0x2, P3 ;  /* 0x000000320003a211 */ /* 0x080fe200018f1415 */
[----:B------:R-:W-:Y:S01]  /*2a6c0*/  VIADD R0, R237, 0x70 ;  /* 0x00000070ed007836 */ /* 0x000fe20000000000 */
[----:B------:R-:W-:Y:S01]  /*2a6d0*/  @!P4 LEA.HI.X R7, R13, R50, R15, 0x2, P5 ;  /* 0x000000320d07c211 */ /* 0x000fe200028f140f */
[C---:B------:R-:W-:Y:S01]  /*2a6e0*/  VIADD R13, R237.reuse, 0x68 ;  /* 0x00000068ed0d7836 */ /* 0x040fe20000000000 */
[C---:B------:R-:W-:Y:S01]  /*2a6f0*/  IADD3 R15, R237.reuse, 0x80, RZ ;  /* 0x00000080ed0f7810 */ /* 0x040fe20007ffe0ff */
[----:B------:R3:W-:Y:S01]  /*2a700*/  @!P2 ST.E.64 desc[UR54][R2.64], R128 ;  /* 0x000000800200a985 */ /* 0x0007e2000c101b36 */
[----:B------:R-:W-:Y:S01]  /*2a710*/  ISETP.GE.AND P2, PT, R0, UR4, PT ;  /* 0x0000000400007c0c */ /* 0x000fe2000bf46270 */
[----:B------:R-:W-:Y:S01]  /*2a720*/  VIADD R21, R237, 0x78 ;  /* 0x00000078ed157836 */ /* 0x000fe20000000000 */
[----:B-----5:R-:W-:-:S02]  /*2a730*/  @!P0 LEA R8, P3, R20, R14, 0x2 ;  /* 0x0000000e14088211 */ /* 0x020fc400078610ff */
[----:B0-----:R-:W-:Y:S02]  /*2a740*/  @!P1 LEA R4, P5, R12, R14, 0x2 ;  /* 0x0000000e0c049211 */ /* 0x001fe400078a10ff */
[----:B------:R-:W-:Y:S02]  /*2a750*/  SHF.R.S32.HI R13, RZ, 0x1f, R13 ;  /* 0x0000001fff0d7819 */ /* 0x000fe4000001140d */
[-C--:B------:R-:W-:Y:S01]  /*2a760*/  @!P0 LEA.HI.X R9, R20, R50.reuse, R24, 0x2, P3 ;  /* 0x0000003214098211 */ /* 0x080fe200018f1418 */
[C---:B------:R-:W-:Y:S01]  /*2a770*/  VIADD R20, R237.reuse, 0x88 ;  /* 0x00000088ed147836 */ /* 0x040fe20000000000 */
[----:B------:R-:W-:Y:S01]  /*2a780*/  @!P1 LEA.HI.X R5, R12, R50, R13, 0x2, P5 ;  /* 0x000000320c059211 */ /* 0x000fe200028f140d */
[C---:B------:R-:W-:Y:S01]  /*2a790*/  VIADD R12, R237.reuse, 0x70 ;  /* 0x00000070ed0c7836 */ /* 0x040fe20000000000 */
[----:B------:R-:W-:Y:S01]  /*2a7a0*/  IADD3 R24, R237, 0x78, RZ ;  /* 0x00000078ed187810 */ /* 0x000fe20007ffe0ff */
[----:B---3--:R-:W-:Y:S01]  /*2a7b0*/  @!P4 IMAD.MOV.U32 R2, RZ, RZ, R71 ;  /* 0x000000ffff02c224 */ /* 0x008fe200078e0047 */
[----:B------:R-:W-:Y:S01]  /*2a7c0*/  ISETP.GE.AND P3, PT, R15, UR4, PT ;  /* 0x000000040f007c0c */ /* 0x000fe2000bf66270 */
[----:B------:R-:W-:Y:S01]  /*2a7d0*/  @!P4 IMAD.MOV.U32 R3, RZ, RZ, R130 ;  /* 0x000000ffff03c224 */ /* 0x000fe200078e0082 */
[----:B------:R-:W-:-:S02]  /*2a7e0*/  SHF.R.S32.HI R12, RZ, 0x1f, R12 ;  /* 0x0000001fff0c7819 */ /* 0x000fc4000001140c */
[----:B------:R-:W-:Y:S02]  /*2a7f0*/  SHF.R.S32.HI R24, RZ, 0x1f, R24 ;  /* 0x0000001fff187819 */ /* 0x000fe40000011418 */
[----:B------:R0:W-:Y:S01]  /*2a800*/  @!P4 ST.E.64 desc[UR54][R6.64], R2 ;  /* 0x000000020600c985 */ /* 0x0001e2000c101b36 */
[----:B------:R-:W-:Y:S01]  /*2a810*/  ISETP.GE.AND P4, PT, R21, UR4, PT ;  /* 0x0000000415007c0c */ /* 0x000fe2000bf86270 */
[----:B0-----:R-:W-:Y:S02]  /*2a820*/  @!P0 IMAD.MOV.U32 R2, RZ, RZ, R74 ;  /* 0x000000ffff028224 */ /* 0x001fe400078e004a */
[----:B------:R-:W-:Y:S02]  /*2a830*/  @!P0 IMAD.MOV.U32 R3, RZ, RZ, R72 ;  /* 0x000000ffff038224 */ /* 0x000fe400078e0048 */
[----:B------:R-:W-:-:S03]  /*2a840*/  @!P1 IMAD.MOV.U32 R72, RZ, RZ, R75 ;  /* 0x000000ffff489224 */ /* 0x000fc600078e004b */
[----:B------:R0:W-:Y:S01]  /*2a850*/  @!P0 ST.E.64 desc[UR54][R8.64], R2 ;  /* 0x0000000208008985 */ /* 0x0001e2000c101b36 */
[----:B------:R-:W-:-:S03]  /*2a860*/  @!P2 LEA R10, P0, R0, R14, 0x2 ;  /* 0x0000000e000aa211 */ /* 0x000fc600078010ff */
[----:B------:R3:W-:Y:S01]  /*2a870*/  @!P1 ST.E.64 desc[UR54][R4.64], R72 ;  /* 0x0000004804009985 */ /* 0x0007e2000c101b36 */
[----:B------:R-:W-:Y:S01]  /*2a880*/  @!P2 LEA.HI.X R11, R0, R50, R12, 0x2, P0 ;  /* 0x00000032000ba211 */ /* 0x000fe200000f140c */
[----:B------:R-:W-:Y:S01]  /*2a890*/  VIADD R0, R237, 0x90 ;  /* 0x00000090ed007836 */ /* 0x000fe20000000000 */
[C---:B------:R-:W-:Y:S02]  /*2a8a0*/  @!P4 LEA R6, P1, R21.reuse, R14, 0x2 ;  /* 0x0000000e1506c211 */ /* 0x040fe400078210ff */
[----:B------:R-:W-:Y:S02]  /*2a8b0*/  ISETP.GE.AND P0, PT, R20, UR4, PT ;  /* 0x0000000414007c0c */ /* 0x000fe4000bf06270 */
[----:B------:R-:W-:Y:S01]  /*2a8c0*/  @!P4 LEA.HI.X R7, R21, R50, R24, 0x2, P1 ;  /* 0x000000321507c211 */ /* 0x000fe200008f1418 */
[----:B------:R-:W-:Y:S01]  /*2a8d0*/  VIADD R21, R237, 0x80 ;  /* 0x00000080ed157836 */ /* 0x000fe20000000000 */
[----:B------:R-:W-:Y:S01]  /*2a8e0*/  @!P3 LEA R12, P5, R15, R14, 0x2 ;  /* 0x0000000e0f0cb211 */ /* 0x000fe200078a10ff */
[----:B0-----:R-:W-:Y:S01]  /*2a8f0*/  @!P2 IMAD.MOV.U32 R2, RZ, RZ, R78 ;  /* 0x000000ffff02a224 */ /* 0x001fe200078e004e */
[----:B------:R-:W-:Y:S01]  /*2a900*/  ISETP.GE.AND P1, PT, R0, UR4, PT ;  /* 0x0000000400007c0c */ /* 0x000fe2000bf26270 */
[----:B------:R-:W-:Y:S01]  /*2a910*/  @!P2 IMAD.MOV.U32 R3, RZ, RZ, R76 ;  /* 0x000000ffff03a224 */ /* 0x000fe200078e004c */
[----:B------:R-:W-:Y:S01]  /*2a920*/  SHF.R.S32.HI R21, RZ, 0x1f, R21 ;  /* 0x0000001fff157819 */ /* 0x000fe20000011415 */
[----:B------:R-:W-:-:S02]  /*2a930*/  VIADD R24, R237, 0x88 ;  /* 0x00000088ed187836 */ /* 0x000fc40000000000 */
[----:B------:R-:W-:Y:S01]  /*2a940*/  @!P4 IMAD.MOV.U32 R76, RZ, RZ, R79 ;  /* 0x000000ffff4cc224 */ /* 0x000fe200078e004f */
[----:B------:R0:W-:Y:S01]  /*2a950*/  @!P2 ST.E.64 desc[UR54][R10.64], R2 ;  /* 0x000000020a00a985 */ /* 0x0001e2000c101b36 */
[C---:B---3--:R-:W-:Y:S02]  /*2a960*/  @!P0 LEA R4, P2, R20.reuse, R14, 0x2 ;  /* 0x0000000e14048211 */ /* 0x048fe400078410ff */
[----:B------:R-:W-:Y:S01]  /*2a970*/  SHF.R.S32.HI R24, RZ, 0x1f, R24 ;  /* 0x0000001fff187819 */ /* 0x000fe20000011418 */
[----:B------:R-:W-:Y:S01]  /*2a980*/  @!P4 ST.E.64 desc[UR54][R6.64], R76 ;  /* 0x0000004c0600c985 */ /* 0x000fe2000c101b36 */
[-C--:B------:R-:W-:Y:S01]  /*2a990*/  @!P3 LEA.HI.X R13, R15, R50.reuse, R21, 0x2, P5 ;  /* 0x000000320f0db211 */ /* 0x080fe200028f1415 */
[C---:B------:R-:W-:Y:S01]  /*2a9a0*/  VIADD R21, R237.reuse, 0x98 ;  /* 0x00000098ed157836 */ /* 0x040fe20000000000 */
[----:B------:R-:W-:Y:S01]  /*2a9b0*/  @!P0 LEA.HI.X R5, R20, R50, R24, 0x2, P2 ;  /* 0x0000003214058211 */ /* 0x000fe200010f1418 */
[C---:B------:R-:W-:Y:S01]  /*2a9c0*/  VIADD R15, R237.reuse, 0xa8 ;  /* 0x000000a8ed0f7836 */ /* 0x040fe20000000000 */
[----:B------:R-:W-:Y:S01]  /*2a9d0*/  @!P1 LEA R8, P2, R0, R14, 0x2 ;  /* 0x0000000e00089211 */ /* 0x000fe200078410ff */
[----:B------:R-:W-:Y:S01]  /*2a9e0*/  VIADD R24, R237, 0x90 ;  /* 0x00000090ed187836 */ /* 0x000fe20000000000 */
[----:B------:R-:W-:Y:S01]  /*2a9f0*/  ISETP.GE.AND P4, PT, R21, UR4, PT ;  /* 0x0000000415007c0c */ /* 0x000fe2000bf86270 */
[----:B------:R-:W-:-:S02]  /*2aa00*/  VIADD R20, R237, 0xa0 ;  /* 0x000000a0ed147836 */ /* 0x000fc40000000000 */
[----:B0-----:R-:W-:Y:S01]  /*2aa10*/  @!P3 IMAD.MOV.U32 R2, RZ, RZ, R82 ;  /* 0x000000ffff02b224 */ /* 0x001fe200078e0052 */
[----:B------:R-:W-:Y:S01]  /*2aa20*/  @!P3 MOV R3, R80 ;  /* 0x000000500003b202 */ /* 0x000fe20000000f00 */
[----:B------:R-:W-:Y:S01]  /*2aa30*/  @!P0 IMAD.MOV.U32 R80, RZ, RZ, R83 ;  /* 0x000000ffff508224 */ /* 0x000fe200078e0053 */
[----:B------:R-:W-:Y:S01]  /*2aa40*/  SHF.R.S32.HI R24, RZ, 0x1f, R24 ;  /* 0x0000001fff187819 */ /* 0x000fe20000011418 */
[----:B------:R-:W-:Y:S01]  /*2aa50*/  VIADD R11, R237, 0xb0 ;  /* 0x000000b0ed0b7836 */ /* 0x000fe20000000000 */
[----:B------:R-:W-:Y:S01]  /*2aa60*/  ISETP.GE.AND P5, PT, R20, UR4, PT ;  /* 0x0000000414007c0c */ /* 0x000fe2000bfa6270 */
[----:B------:R0:W-:Y:S01]  /*2aa70*/  @!P3 ST.E.64 desc[UR54][R12.64], R2 ;  /* 0x000000020c00b985 */ /* 0x0001e2000c101b36 */
[----:B------:R-:W-:Y:S01]  /*2aa80*/  ISETP.GE.AND P3, PT, R15, UR4, PT ;  /* 0x000000040f007c0c */ /* 0x000fe2000bf66270 */
[----:B------:R-:W-:Y:S01]  /*2aa90*/  @!P1 IMAD.MOV.U32 R85, RZ, RZ, R84 ;  /* 0x000000ffff559224 */ /* 0x000fe200078e0054 */
[----:B------:R-:W-:Y:S01]  /*2aaa0*/  @!P1 LEA.HI.X R9, R0, R50, R24, 0x2, P2 ;  /* 0x0000003200099211 */ /* 0x000fe200010f1418 */
[----:B------:R3:W-:Y:S01]  /*2aab0*/  @!P0 ST.E.64 desc[UR54][R4.64], R80 ;  /* 0x0000005004008985 */ /* 0x0007e2000c101b36 */
[----:B------:R-:W-:Y:S01]  /*2aac0*/  @!P1 MOV R84, R132 ;  /* 0x0000008400549202 */ /* 0x000fe20000000f00 */
[----:B------:R-:W-:Y:S01]  /*2aad0*/  VIADD R24, R237, 0x98 ;  /* 0x00000098ed187836 */ /* 0x000fe20000000000 */
[----:B------:R-:W-:Y:S01]  /*2aae0*/  ISETP.GE.AND P0, PT, R11, UR4, PT ;  /* 0x000000040b007c0c */ /* 0x000fe2000bf06270 */
[----:B------:R-:W-:Y:S01]  /*2aaf0*/  @!P4 IMAD.MOV.U32 R130, RZ, RZ, R133 ;  /* 0x000000ffff82c224 */ /* 0x000fe200078e0085 */
[----:B------:R-:W-:Y:S01]  /*2ab00*/  SHF.R.S32.HI R0, RZ, 0x1f, R15 ;  /* 0x0000001fff007819 */ /* 0x000fe2000001140f */
[----:B------:R5:W-:Y:S01]  /*2ab10*/  @!P1 ST.E.64 desc[UR54][R8.64], R84 ;  /* 0x0000005408009985 */ /* 0x000be2000c101b36 */
[----:B------:R-:W-:-:S02]  /*2ab20*/  SHF.R.S32.HI R24, RZ, 0x1f, R24 ;  /* 0x0000001fff187819 */ /* 0x000fc40000011418 */
[-C--:B0-----:R-:W-:Y:S02]  /*2ab30*/  @!P4 LEA R2, P1, R21, R14.reuse, 0x2 ;  /* 0x0000000e1502c211 */ /* 0x081fe400078210ff */
[----:B------:R-:W-:Y:S02]  /*2ab40*/  @!P3 LEA R6, P2, R15, R14, 0x2 ;  /* 0x0000000e0f06b211 */ /* 0x000fe400078410ff */
[----:B------:R-:W-:Y:S02]  /*2ab50*/  @!P4 LEA.HI.X R3, R21, R50, R24, 0x2, P1 ;  /* 0x000000321503c211 */ /* 0x000fe400008f1418 */
[----:B------:R-:W-:Y:S02]  /*2ab60*/  SHF.R.S32.HI R13, RZ, 0x1f, R20 ;  /* 0x0000001fff0d7819 */ /* 0x000fe40000011414 */
[----:B---3--:R-:W-:Y:S01]  /*2ab70*/  @!P5 LEA R4, P1, R20, R14, 0x2 ;  /* 0x0000000e1404d211 */ /* 0x008fe200078210ff */
[----:B------:R0:W-:Y:S01]  /*2ab80*/  @!P4 ST.E.64 desc[UR54][R2.64], R130 ;  /* 0x000000820200c985 */ /* 0x0001e2000c101b36 */
[----:B------:R-:W-:Y:S01]  /*2ab90*/  @!P3 LEA.HI.X R7, R15, R50, R0, 0x2, P2 ;  /* 0x000000320f07b211 */ /* 0x000fe200010f1400 */
[----:B-----5:R-:W-:Y:S01]  /*2aba0*/  VIADD R9, R237, 0xb8 ;  /* 0x000000b8ed097836 */ /* 0x020fe20000000000 */
[----:B------:R-:W-:-:S02]  /*2abb0*/  SHF.R.S32.HI R0, RZ, 0x1f, R11 ;  /* 0x0000001fff007819 */ /* 0x000fc4000001140b */
[C---:B------:R-:W-:Y:S02]  /*2abc0*/  @!P0 LEA R10, P2, R11.reuse, R14, 0x2 ;  /* 0x0000000e0b0a8211 */ /* 0x040fe400078410ff */
[-C--:B------:R-:W-:Y:S02]  /*2abd0*/  @!P5 LEA.HI.X R5, R20, R50.reuse, R13, 0x2, P1 ;  /* 0x000000321405d211 */ /* 0x080fe400008f140d */
        /* <DEDUP_REMOVED lines=14> */
.L_x_5656:
        /* <DEDUP_REMOVED lines=26> */
.L_x_5675:
[----:B--2---:R-:W2:Y:S04]  /*2ae60*/  LDL.LU R2, [R1+0x18] ;  /* 0x0000180001027983 */ /* 0x004ea80000300800 */
[----:B------:R-:W3:Y:S01]  /*2ae70*/  LDL.LU R0, [R1+0x28] ;  /* 0x0000280001007983 */ /* 0x000ee20000300800 */
[----:B------:R-:W-:Y:S01]  /*2ae80*/  BSSY B1, `(.L_x_5676) ;  /* 0x0000037000017945 */ /* 0x000fe20003800000 */
[----:B-----5:R-:W-:Y:S02]  /*2ae90*/  SHF.R.S32.HI R12, RZ, 0x1f, R13 ;  /* 0x0000001fff0c7819 */ /* 0x020fe4000001140d */
[----:B--2---:R-:W-:Y:S02]  /*2aea0*/  SEL R21, R2, RZ, !P0 ;  /* 0x000000ff02157207 */ /* 0x004fe40004000000 */
[----:B---3--:R-:W-:Y:S01]  /*2aeb0*/  SEL R14, R0, RZ, !P0 ;  /* 0x000000ff000e7207 */ /* 0x008fe20004000000 */
[----:B------:R-:W-:Y:S06]  /*2aec0*/  @P3 BRA `(.L_x_5677) ;  /* 0x0000000000c83947 */ /* 0x000fec0003800000 */
[----:B------:R-:W1:Y:S01]  /*2aed0*/  LDC R27, c[0x0][0xbe8] ;  /* 0x0002fa00ff1b7b82 */ /* 0x000e620000000800 */
[----:B------:R-:W-:Y:S01]  /*2aee0*/  IADD3 R25, R236, -0x80, R26 ;  /* 0xffffff80ec197810 */ /* 0x000fe20007ffe01a */
[----:B-1----:R-:W-:-:S05]  /*2aef0*/  IMAD R0, R20, R27, RZ ;  /* 0x0000001b14007224 */ /* 0x002fca00078e02ff */
        /* <DEDUP_REMOVED lines=10> */
[----:B------:R-:W4:Y:S08]  /*2afa0*/  LDC.64 R6, c[0x0][R24+0x220] ;  /* 0x0000880018067b82 */ /* 0x000f300000000a00 */
[----:B------:R-:W2:Y:S08]  /*2afb0*/  LDC.64 R2, c[0x0][R24+0x218] ;  /* 0x0000860018027b82 */ /* 0x000eb00000000a00 */
[----:B------:R-:W5:Y:S08]  /*2afc0*/  LDC.64 R8, c[0x0][R24+0x228] ;  /* 0x00008a0018087b82 */ /* 0x000f700000000a00 */
[----:B------:R-:W0:Y:S08]  /*2afd0*/  LDC.64 R4, c[0x0][R24+0x210] ;  /* 0x0000840018047b82 */ /* 0x000e300000000a00 */
[----:B------:R-:W5:Y:S08]  /*2afe0*/  @P0 LDC R0, c[0x0][0xbec] ;  /* 0x0002fb00ff000b82 */ /* 0x000f700000000800 */
[----:B------:R-:W0:Y:S01]  /*2aff0*/  @P0 LDC R33, c[0x0][0xbf0] ;  /* 0x0002fc00ff210b82 */ /* 0x000e220000000800 */
[----:B----4-:R-:W-:-:S07]  /*2b000*/  IMAD R7, R7, R21, RZ ;  /* 0x0000001507077224 */ /* 0x010fce00078e02ff */
[----:B-1----:R-:W1:Y:S01]  /*2b010*/  @!P3 LDC R28, c[0x0][0xb50] ;  /* 0x0002d400ff1cbb82 */ /* 0x002e620000000800 */
[----:B------:R-:W-:Y:S02]  /*2b020*/  IMAD R7, R6, R14, R7 ;  /* 0x0000000e06077224 */ /* 0x000fe400078e0207 */
[----:B-----5:R-:W-:-:S05]  /*2b030*/  @P0 IMAD.HI.U32 R0, R25, R0, RZ ;  /* 0x0000000019000227 */ /* 0x020fca00078e00ff */
[----:B------:R-:W4:Y:S01]  /*2b040*/  @!P3 LDC R29, c[0x0][0xb54] ;  /* 0x0002d500ff1dbb82 */ /* 0x000f220000000800 */
[----:B0-----:R-:W-:-:S05]  /*2b050*/  @P0 SHF.R.U32.HI R15, RZ, R33, R0 ;  /* 0x00000021ff0f0219 */ /* 0x001fca0000011600 */
        /* <DEDUP_REMOVED lines=17> */
[----:B------:R-:W-:-:S04]  /*2b170*/  IMAD R0, R5, R7, RZ ;  /* 0x0000000705007224 */ /* 0x000fc800078e02ff */
[C---:B------:R-:W-:Y:S02]  /*2b180*/  IMAD R9, R4.reuse, R9, R0 ;  /* 0x0000000904097224 */ /* 0x040fe400078e0200 */
[----:B------:R-:W-:-:S04]  /*2b190*/  IMAD.WIDE.U32 R2, R4, R7, R2 ;  /* 0x0000000704027225 */ /* 0x000fc800078e0002 */
[----:B------:R-:W-:Y:S01]  /*2b1a0*/  IMAD.IADD R0, R3, 0x1, R9 ;  /* 0x0000000103007824 */ /* 0x000fe200078e0209 */
[----:B-1----:R-:W-:Y:S01]  /*2b1b0*/  LEA R4, P0, R2, R28, 0x2 ;  /* 0x0000001c02047211 */ /* 0x002fe200078010ff */
[----:B------:R-:W-:-:S03]  /*2b1c0*/  IMAD.MOV.U32 R3, RZ, RZ, -0x800000 ;  /* 0xff800000ff037424 */ /* 0x000fc600078e00ff */
[----:B----4-:R-:W-:-:S05]  /*2b1d0*/  LEA.HI.X R5, R2, R29, R0, 0x2, P0 ;  /* 0x0000001d02057211 */ /* 0x010fca00000f1400 */
[----:B------:R1:W-:Y:S04]  /*2b1e0*/  STG.E desc[UR54][R4.64], R3 ;  /* 0x0000000304007986 */ /* 0x0003e8000c101936 */
.L_x_5677:
[----:B------:R-:W-:Y:S05]  /*2b1f0*/  BSYNC B1 ;  /* 0x0000000000017941 */ /* 0x000fea0003800000 */
.L_x_5676:
[----:B------:R-:W-:Y:S05]  /*2b200*/  @P2 BRA `(.L_x_5670) ;  /* 0x00000008002c2947 */ /* 0x000fea0003800000 */
[----:B------:R-:W2:Y:S01]  /*2b210*/  LDL.LU R10, [R1+0xc] ;  /* 0x00000c00010a7983 */ /* 0x000ea20000300800 */
[----:B------:R-:W3:Y:S01]  /*2b220*/  LDC R25, c[0x0][0xbe8] ;  /* 0x0002fa00ff197b82 */ /* 0x000ee20000000800 */
[----:B-1----:R-:W-:Y:S01]  /*2b230*/  VIADD R4, R26, 0xffffff80 ;  /* 0xffffff801a047836 */ /* 0x002fe20000000000 */
        /* <DEDUP_REMOVED lines=12> */
[----:B------:R-:W-:Y:S02]  /*2b300*/  IMAD R4, R14, UR6, RZ ;  /* 0x000000060e047c24 */ /* 0x000fe4000f8e02ff */
[----:B------:R-:W-:Y:S01]  /*2b310*/  IMAD R5, R8, 0x20, R27 ;  /* 0x0000002008057824 */ /* 0x000fe200078e021b */
[----:B---3--:R-:W-:Y:S01]  /*2b320*/  ISETP.NE.AND P0, PT, R25, 0x1, PT ;  /* 0x000000011900780c */ /* 0x008fe20003f05270 */
[----:B------:R-:W-:Y:S02]  /*2b330*/  IMAD R7, R21, UR7, R4 ;  /* 0x0000000715077c24 */ /* 0x000fe4000f8e0204 */
[----:B------:R-:W-:-:S05]  /*2b340*/  IMAD.IADD R9, R236, 0x1, R5 ;  /* 0x00000001ec097824 */ /* 0x000fca00078e0205 */
[----:B------:R-:W-:-:S05]  /*2b350*/  MOV R5, R9 ;  /* 0x0000000900057202 */ /* 0x000fca0000000f00 */
[----:B------:R-:W1:Y:S08]  /*2b360*/  @P0 LDC R6, c[0x0][0xbec] ;  /* 0x0002fb00ff060b82 */ /* 0x000e700000000800 */
[----:B------:R-:W3:Y:S01]  /*2b370*/  @P0 LDC R11, c[0x0][0xbf0] ;  /* 0x0002fc00ff0b0b82 */ /* 0x000ee20000000800 */
[----:B-1----:R-:W-:-:S05]  /*2b380*/  @P0 IMAD.HI.U32 R0, R9, R6, RZ ;  /* 0x0000000609000227 */ /* 0x002fca00078e00ff */
[----:B---3--:R-:W-:-:S04]  /*2b390*/  @P0 SHF.R.U32.HI R5, RZ, R11, R0 ;  /* 0x0000000bff050219 */ /* 0x008fc80000011600 */
[--C-:B------:R-:W-:Y:S01]  /*2b3a0*/  SHF.R.S32.HI R0, RZ, 0x1f, R5.reuse ;  /* 0x0000001fff007819 */ /* 0x100fe20000011405 */
[----:B------:R-:W-:Y:S02]  /*2b3b0*/  IMAD.MOV R4, RZ, RZ, -R5 ;  /* 0x000000ffff047224 */ /* 0x000fe400078e0a05 */
[----:B--2---:R-:W-:-:S04]  /*2b3c0*/  IMAD.WIDE.U32 R2, R10, UR4, R2 ;  /* 0x000000040a027c25 */ /* 0x004fc8000f8e0002 */
[----:B------:R-:W-:Y:S01]  /*2b3d0*/  IMAD R3, R10, UR5, R3 ;  /* 0x000000050a037c24 */ /* 0x000fe2000f8e0203 */
[----:B------:R-:W-:Y:S02]  /*2b3e0*/  ULDC.64 UR4, c[0x0][0xae0] ;  /* 0x0002b80000047ab9 */ /* 0x000fe40000000a00 */
[----:B------:R-:W-:Y:S02]  /*2b3f0*/  IMAD R0, R0, UR4, RZ ;  /* 0x0000000400007c24 */ /* 0x000fe4000f8e02ff */
[----:B------:R-:W-:-:S04]  /*2b400*/  IMAD.WIDE.U32 R2, R21, UR6, R2 ;  /* 0x0000000615027c25 */ /* 0x000fc8000f8e0002 */
[----:B------:R-:W-:Y:S02]  /*2b410*/  IMAD.IADD R3, R3, 0x1, R7 ;  /* 0x0000000103037824 */ /* 0x000fe400078e0207 */
[----:B------:R-:W-:Y:S02]  /*2b420*/  IMAD R7, R25, R4, R9 ;  /* 0x0000000419077224 */ /* 0x000fe400078e0209 */
        /* <DEDUP_REMOVED lines=20> */
[----:B------:R1:W2:Y:S04]  /*2b570*/  SHFL.IDX PT, R0, R3, RZ, 0x181f ;  /* 0x00181fff03007589 */ /* 0x0002a800000e0000 */
[----:B------:R1:W3:Y:S02]  /*2b580*/  SHFL.IDX PT, R14, R2, RZ, 0x181f ;  /* 0x00181fff020e7589 */ /* 0x0002e400000e0000 */
.L_x_5975:
[----:B------:R-:W-:Y:S01]  /*2b590*/  IMAD R25, R20, R25, RZ ;  /* 0x0000001914197224 */ /* 0x000fe200078e02ff */
[----:B------:R-:W-:Y:S01]  /*2b5a0*/  IADD3 R236, R27, R236, RZ ;  /* 0x000000ec1bec7210 */ /* 0x000fe20007ffe0ff */
[----:B------:R-:W-:Y:S03]  /*2b5b0*/  BSSY B1, `(.L_x_5679) ;  /* 0x0000010000017945 */ /* 0x000fe60003800000 */
        /* <DEDUP_REMOVED lines=15> */
.L_x_5680:
[----:B------:R-:W-:Y:S05]  /*2b6b0*/  BSYNC B1 ;  /* 0x0000000000017941 */ /* 0x000fea0003800000 */
.L_x_5679:
[----:B------:R-:W-:-:S03]  /*2b6c0*/  UMOV UR4, 0xffffffff ;  /* 0xffffffff00047882 */ /* 0x000fc60000000000 */
[----:B------:R-:W-:Y:S05]  /*2b6d0*/  BRA.DIV UR4, `(.L_x_5681) ;  /* 0x000000ce04a07947 */ /* 0x000fea000b800000 */
[----:B--2---:R2:W0:Y:S04]  /*2b6e0*/  SHFL.IDX PT, R0, R3, 0x1, 0x181f ;  /* 0x00381f0003007f89 */ /* 0x00442800000e0000 */
[----:B---34-:R2:W3:Y:S02]  /*2b6f0*/  SHFL.IDX PT, R14, R2, 0x1, 0x181f ;  /* 0x00381f00020e7f89 */ /* 0x0184e400000e0000 */
.L_x_5979:
        /* <DEDUP_REMOVED lines=17> */
.L_x_5683:
[----:B------:R-:W-:Y:S05]  /*2b810*/  BSYNC B1 ;  /* 0x0000000000017941 */ /* 0x000fea0003800000 */
.L_x_5682:
[----:B------:R-:W-:-:S03]  /*2b820*/  UMOV UR4, 0xffffffff ;  /* 0xffffffff00047882 */ /* 0x000fc60000000000 */
[----:B------:R-:W-:Y:S05]  /*2b830*/  BRA.DIV UR4, `(.L_x_5684) ;  /* 0x000000ce04907947 */ /* 0x000fea000b800000 */
[----:B0-----:R0:W0:Y:S04]  /*2b840*/  SHFL.IDX PT, R0, R3, 0x2, 0x181f ;  /* 0x00581f0003007f89 */ /* 0x00102800000e0000 */
[----:B---34-:R3:W4:Y:S02]  /*2b850*/  SHFL.IDX PT, R14, R2, 0x2, 0x181f ;  /* 0x00581f00020e7f89 */ /* 0x01872400000e0000 */
.L_x_5983:
        /* <DEDUP_REMOVED lines=17> */
.L_x_5686:
[----:B------:R-:W-:Y:S05]  /*2b970*/  BSYNC B1 ;  /* 0x0000000000017941 */ /* 0x000fea0003800000 */
.L_x_5685:
[----:B------:R-:W-:-:S03]  /*2b980*/  UMOV UR4, 0xffffffff ;  /* 0xffffffff00047882 */ /* 0x000fc60000000000 */
[----:B------:R-:W-:Y:S05]  /*2b990*/  BRA.DIV UR4, `(.L_x_5687) ;  /* 0x000000ce04807947 */ /* 0x000fea000b800000 */
[----:B0-----:R0:W0:Y:S04]  /*2b9a0*/  SHFL.IDX PT, R0, R3, 0x3, 0x181f ;  /* 0x00781f0003007f89 */ /* 0x00102800000e0000 */
[----:B----4-:R4:W0:Y:S02]  /*2b9b0*/  SHFL.IDX PT, R14, R2, 0x3, 0x181f ;  /* 0x00781f00020e7f89 */ /* 0x01082400000e0000 */
.L_x_5987:
        /* <DEDUP_REMOVED lines=16> */
.L_x_5670:
[----:B------:R-:W-:Y:S05]  /*2bac0*/  BSYNC B0 ;  /* 0x0000000000007941 */ /* 0x000fea0003800000 */
.L_x_5655:
[----:B------:R-:W-:Y:S02]  /*2bad0*/  ULDC UR4, c[0x0][0xc3c] ;  /* 0x00030f0000047ab9 */ /* 0x000fe40000000800 */
[----:B------:R-:W-:-:S13]  /*2bae0*/  ISETP.GE.AND P0, PT, R43, UR4, PT ;  /* 0x000000042b007c0c */ /* 0x000fda000bf06270 */
[----:B------:R-:W-:Y:S05]  /*2baf0*/  @!P0 BRA `(.L_x_5688) ;  /* 0xfffffd5800948947 */ /* 0x000fea000383ffff */
[----:B------:R-:W-:Y:S05]  /*2bb00*/  BRA `(.L_x_5472) ;  /* 0x0000008c00a87947 */ /* 0x000fea0003800000 */
.L_x_5470:
        /* <DEDUP_REMOVED lines=20> */
.L_x_5689:
        /* <DEDUP_REMOVED lines=44> */
.L_x_5693:
        /* <DEDUP_REMOVED lines=14> */
[----:B-1----:R-:W-:Y:S01]  /*2bff0*/  @!P6 IMAD.WIDE R2, R9, 0x4, R4 ;  /* 0x000000040902e825 */ /* 0x002fe200078e0204 */
[----:B------:R-:W-:-:S06]  /*2c000*/  MOV R5, RZ ;  /* 0x000000ff00057202 */ /* 0x000fcc0000000f00 */
        /* <DEDUP_REMOVED lines=23> */
.L_x_5691:
[----:B------:R-:W-:Y:S01]  /*2c180*/  IADD3 R9, -R4, R7, RZ ;  /* 0x0000000704097210 */ /* 0x000fe20007ffe1ff */
[----:B------:R-:W-:-:S04]  /*2c190*/  IMAD.MOV.U32 R8, RZ, RZ, RZ ;  /* 0x000000ffff087224 */ /* 0x000fc800078e00ff */
        /* <DEDUP_REMOVED lines=10> */
.L_x_5694:
[----:B----4-:R-:W-:Y:S01]  /*2c240*/  IMAD R2, R8, UR5, R9 ;  /* 0x0000000508027c24 */ /* 0x010fe2000f8e0209 */
[----:B-1----:R-:W-:Y:S01]  /*2c250*/  ISETP.NE.AND P0, PT, R7, 0x1, PT ;  /* 0x000000010700780c */ /* 0x002fe20003f05270 */
[----:B------:R-:W-:-:S03]  /*2c260*/  VIADD R12, R10, UR4 ;  /* 0x000000040a0c7c36 */ /* 0x000fc60008000000 */
[----:B------:R1:W-:Y:S01]  /*2c270*/  STL [R1+0x10], R2 ;  /* 0x0000100201007387 */ /* 0x0003e20000100800 */
        /* <DEDUP_REMOVED lines=18> */
[----:B------:R-:W-:Y:S01]  /*2c3a0*/  IMAD.HI.U32 R9, R3, R2, RZ ;  /* 0x0000000203097227 */ /* 0x000fe200078e00ff */
[----:B------:R-:W-:-:S03]  /*2c3b0*/  IADD3 R3, R10, 0xffffffe, RZ ;  /* 0x0ffffffe0a037810 */ /* 0x000fc60007ffe0ff */
[----:B------:R-:W-:Y:S02]  /*2c3c0*/  IMAD R11, R9, R11, R2 ;  /* 0x0000000b090b7224 */ /* 0x000fe400078e0202 */
[----:B------:R-:W-:Y:S01]  /*2c3d0*/  IMAD.MOV.U32 R2, RZ, RZ, RZ ;  /* 0x000000ffff027224 */ /* 0x000fe200078e00ff */
[----:B------:R-:W0:Y:S02]  /*2c3e0*/  F2I.FTZ.U32.TRUNC.NTZ R3, R3 ;  /* 0x0000000300037305 */ /* 0x000e24000021f000 */
[----:B------:R-:W-:-:S13]  /*2c3f0*/  ISETP.GT.U32.AND P1, PT, R6, R11, PT ;  /* 0x0000000b0600720c */ /* 0x000fda0003f24070 */
[----:B------:R-:W-:Y:S02]  /*2c400*/  @!P1 IMAD.IADD R11, R11, 0x1, -R6 ;  /* 0x000000010b0b9824 */ /* 0x000fe400078e0a06 */
        /* <DEDUP_REMOVED lines=19> */
[-C--:B------:R-:W-:Y:S01]  /*2c540*/  @!P1 IADD3 R3, R3, -R8.reuse, RZ ;  /* 0x8000000803039210 */ /* 0x080fe20007ffe0ff */
        /* <DEDUP_REMOVED lines=14> */
.L_x_5695:
        /* <DEDUP_REMOVED lines=8> */
[----:B0-----:R-:W-:-:S06]  /*2c6b0*/  IADD3 R10, R9, 0xffffffe, RZ ;  /* 0x0ffffffe090a7810 */ /* 0x001fcc0007ffe0ff */
        /* <DEDUP_REMOVED lines=46> */
[----:B------:R-:W-:-:S05]  /*2c9a0*/  @P0 IADD3 R2, R2, 0x1, RZ ;  /* 0x0000000102020810 */ /* 0x000fca0007ffe0ff */
[----:B------:R-:W-:Y:S01]  /*2c9b0*/  @!P2 IMAD.MOV R2, RZ, RZ, -R2 ;  /* 0x000000ffff02a224 */ /* 0x000fe200078e0a02 */
[----:B------:R-:W-:Y:S01]  /*2c9c0*/  @!P1 LOP3.LUT R2, RZ, R7, RZ, 0x33, !PT ;  /* 0x00000007ff029212 */ /* 0x000fe200078e33ff */
[----:B------:R-:W-:-:S04]  /*2c9d0*/  IMAD.MOV R7, RZ, RZ, -R7 ;  /* 0x000000ffff077224 */ /* 0x000fc800078e0a07 */
[----:B------:R-:W-:-:S05]  /*2c9e0*/  IMAD R3, R2, R7, R5 ;  /* 0x0000000702037224 */ /* 0x000fca00078e0205 */
[----:B------:R0:W-:Y:S02]  /*2c9f0*/  STL [R1+0x18], R3 ;  /* 0x0000180301007387 */ /* 0x0001e40000100800 */
.L_x_5696:
[----:B01----:R-:W-:-:S05]  /*2ca00*/  LOP3.LUT R3, RZ, R2, RZ, 0x33, !PT ;  /* 0x00000002ff037212 */ /* 0x003fca00078e33ff */
[----:B------:R-:W-:-:S05]  /*2ca10*/  IMAD.IADD R2, R4, 0x1, R3 ;  /* 0x0000000104027824 */ /* 0x000fca00078e0203 */
[----:B------:R1:W-:Y:S01]  /*2ca20*/  STL [R1+0x14], R2 ;  /* 0x0000140201007387 */ /* 0x0003e20000100800 */
[----:B------:R-:W-:Y:S05]  /*2ca30*/  BRA `(.L_x_5697) ;  /* 0x0000000000107947 */ /* 0x000fea0003800000 */
.L_x_5692:
[----:B------:R-:W-:Y:S01]  /*2ca40*/  IMAD.U32 R2, RZ, RZ, UR6 ;  /* 0x00000006ff027e24 */ /* 0x000fe2000f8e00ff */
[----:B------:R0:W-:Y:S04]  /*2ca50*/  STL [R1+0x14], RZ ;  /* 0x000014ff01007387 */ /* 0x0001e80000100800 */
[----:B------:R0:W-:Y:S04]  /*2ca60*/  STL [R1+0x18], RZ ;  /* 0x000018ff01007387 */ /* 0x0001e80000100800 */
[----:B------:R0:W-:Y:S02]  /*2ca70*/  STL [R1+0x10], R2 ;  /* 0x0000100201007387 */ /* 0x0001e40000100800 */
.L_x_5697:
[----:B------:R-:W2:Y:S04]  /*2ca80*/  LDL R4, [R1+0x10] ;  /* 0x0000100001047983 */ /* 0x000ea80000100800 */
        /* <DEDUP_REMOVED lines=9> */
.L_x_5690:
        /* <DEDUP_REMOVED lines=19> */
[C---:B-1----:R-:W-:Y:S01]  /*2cc50*/  IMAD.SHL.U32 R4, R9.reuse, 0x40, RZ ;  /* 0x0000004009047824 */ /* 0x042fe200078e00ff */
[C---:B------:R-:W-:Y:S02]  /*2cc60*/  LOP3.LUT R8, R9.reuse, 0x7f, RZ, 0xc0, !PT ;  /* 0x0000007f09087812 */ /* 0x040fe400078ec0ff */
[----:B------:R-:W-:Y:S02]  /*2cc70*/  SHF.L.U32 R5, R9, 0x1, RZ ;  /* 0x0000000109057819 */ /* 0x000fe400000006ff */
        /* <DEDUP_REMOVED lines=15> */
[--C-:B------:R-:W-:Y:S01]  /*2cd70*/  LOP3.LUT R7, R7, 0x60, R2.reuse, 0xf8, !PT ;  /* 0x0000006007077812 */ /* 0x100fe200078ef802 */
[----:B------:R-:W-:Y:S01]  /*2cd80*/  IMAD.IADD R3, R18, 0x1, R3 ;  /* 0x0000000112037824 */ /* 0x000fe200078e0203 */
[----:B------:R-:W-:Y:S01]  /*2cd90*/  LOP3.LUT R6, R6, 0x10, R9, 0xf8, !PT ;  /* 0x0000001006067812 */ /* 0x000fe200078ef809 */
[----:B------:R-:W-:Y:S01]  /*2cda0*/  IMAD.SHL.U32 R9, R9, 0x4, RZ ;  /* 0x0000000409097824 */ /* 0x000fe200078e00ff */
[----:B------:R-:W-:-:S02]  /*2cdb0*/  LOP3.LUT R7, R7, 0x100, R2, 0xf8, !PT ;  /* 0x0000010007077812 */ /* 0x000fc400078ef802 */
[----:B------:R-:W-:Y:S02]  /*2cdc0*/  LOP3.LUT R0, R0, 0x30, RZ, 0xc0, !PT ;  /* 0x0000003000007812 */ /* 0x000fe400078ec0ff */
[----:B------:R-:W-:-:S04]  /*2cdd0*/  LOP3.LUT R6, R6, 0x10, R9, 0x78, !PT ;  /* 0x0000001006067812 */ /* 0x000fc800078e7809 */
[----:B------:R-:W-:-:S05]  /*2cde0*/  LOP3.LUT R4, R7, R6, RZ, 0xfc, !PT ;  /* 0x0000000607047212 */ /* 0x000fca00078efcff */
[----:B------:R0:W-:Y:S04]  /*2cdf0*/  STL [R1], R4 ;  /* 0x0000000401007387 */ /* 0x0001e80000100800 */
[----:B------:R1:W-:Y:S04]  /*2ce00*/  STL [R1+0x40], R3 ;  /* 0x0000400301007387 */ /* 0x0003e80000100800 */
[----:B------:R-:W-:Y:S01]  /*2ce10*/  STL [R1+0x5c], RZ ;  /* 0x00005cff01007387 */ /* 0x000fe20000100800 */
[----:B0-----:R-:W-:-:S04]  /*2ce20*/  SHF.R.U32.HI R4, RZ, 0x2, R8 ;  /* 0x00000002ff047819 */ /* 0x001fc80000011608 */
[----:B------:R-:W-:Y:S01]  /*2ce30*/  LOP3.LUT R4, R4, 0x60, R2, 0xf8, !PT ;  /* 0x0000006004047812 */ /* 0x000fe200078ef802 */
[----:B------:R-:W-:Y:S01]  /*2ce40*/  IMAD.MOV.U32 R2, RZ, RZ, 0x1 ;  /* 0x00000001ff027424 */ /* 0x000fe200078e00ff */
[----:B-1----:R-:W-:-:S04]  /*2ce50*/  MOV R3, 0x1 ;  /* 0x0000000100037802 */ /* 0x002fc80000000f00 */
[----:B------:R0:W-:Y:S04]  /*2ce60*/  STL [R1+0x28], R2 ;  /* 0x0000280201007387 */ /* 0x0001e80000100800 */
[----:B------:R1:W-:Y:S04]  /*2ce70*/  STL [R1+0x20], RZ ;  /* 0x000020ff01007387 */ /* 0x0003e80000100800 */
[----:B------:R1:W-:Y:S01]  /*2ce80*/  STL [R1+0xc], RZ ;  /* 0x00000cff01007387 */ /* 0x0003e20000100800 */
[----:B0-----:R-:W-:-:S03]  /*2ce90*/  LOP3.LUT R2, R0, 0x40, RZ, 0xfc, !PT ;  /* 0x0000004000027812 */ /* 0x001fc600078efcff */
[----:B------:R1:W-:Y:S01]  /*2cea0*/  STL [R1+0x24], R3 ;  /* 0x0000240301007387 */ /* 0x0003e20000100800 */
[----:B------:R-:W-:-:S07]  /*2ceb0*/  LOP3.LUT R0, R0, 0x80, RZ, 0xfc, !PT ;  /* 0x0000008000007812 */ /* 0x000fce00078efcff */
.L_x_5818:
[----:B--2---:R-:W2:Y:S01]  /*2cec0*/  LDL R0, [R1+0x1c] ;  /* 0x00001c0001007983 */ /* 0x004ea20000100800 */
[----:B-1----:R-:W2:Y:S01]  /*2ced0*/  LDC.64 R2, c[0x0][0xc88] ;  /* 0x00032200ff027b82 */ /* 0x002ea20000000a00 */
        /* <DEDUP_REMOVED lines=64> */
.L_x_5699:
        /* <DEDUP_REMOVED lines=10> */
[----:B------:R-:W-:Y:S02]  /*2d380*/  LEA.HI R17, R2, R17, RZ, 0x10 ;  /* 0x0000001102117211 */ /* 0x000fe400078f80ff */
[----:B-----5:R-:W-:-:S05]  /*2d390*/  IADD3 R2, R11, R0, RZ ;  /* 0x000000000b027210 */ /* 0x020fca0007ffe0ff */
[----:B------:R1:W-:Y:S01]  /*2d3a0*/  STL [R1+0x34], R2 ;  /* 0x0000340201007387 */ /* 0x0003e20000100800 */
[----:B------:R-:W-:Y:S05]  /*2d3b0*/  @!P2 BRA `(.L_x_5700) ;  /* 0x000000000010a947 */ /* 0x000fea0003800000 */
[----:B-1----:R-:W-:-:S04]  /*2d3c0*/  IADD3 R2, P0, R15, UR4, RZ ;  /* 0x000000040f027c10 */ /* 0x002fc8000ff1e0ff */
[----:B------:R-:W-:-:S05]  /*2d3d0*/  IADD3.X R3, R14, UR5, RZ, P0, !PT ;  /* 0x000000050e037c10 */ /* 0x000fca00087fe4ff */
[----:B------:R2:W5:Y:S01]  /*2d3e0*/  LDG.E R8, desc[UR54][R2.64] ;  /* 0x0000003602087981 */ /* 0x000562000c1e1900 */
[----:B------:R-:W-:Y:S05]  /*2d3f0*/  BRA `(.L_x_5701) ;  /* 0x0000000000107947 */ /* 0x000fea0003800000 */
.L_x_5700:
[----:B------:R-:W-:Y:S05]  /*2d400*/  @!P0 BRA `(.L_x_5701) ;  /* 0x00000000000c8947 */ /* 0x000fea0003800000 */
[----:B------:R-:W2:Y:S04]  /*2d410*/  LDG.E R8, desc[UR54][R6.64] ;  /* 0x0000003606087981 */ /* 0x000ea8000c1e1900 */
[----:B------:R-:W2:Y:S02]  /*2d420*/  LDG.E R6, desc[UR54][R6.64+0x4] ;  /* 0x0000043606067981 */ /* 0x000ea4000c1e1900 */
[----:B--2---:R-:W-:-:S07]  /*2d430*/  IMAD.IADD R8, R6, 0x1, -R8 ;  /* 0x0000000106087824 */ /* 0x004fce00078e0a08 */
.L_x_5701:
        /* <DEDUP_REMOVED lines=17> */
[C---:B------:R-:W-:Y:S02]  /*2d550*/  IADD3 R20, R0.reuse, 0xa0, -R13 ;  /* 0x000000a000147810 */ /* 0x040fe40007ffe80d */
[----:B------:R-:W-:-:S03]  /*2d560*/  IADD3 R3, R0, 0x9f, RZ ;  /* 0x0000009f00037810 */ /* 0x000fc60007ffe0ff */
        /* <DEDUP_REMOVED lines=40> */
.L_x_5703:
[----:B------:R-:W-:Y:S05]  /*2d7f0*/  BSYNC B0 ;  /* 0x0000000000007941 */ /* 0x000fea0003800000 */
.L_x_5702:
[-C--:B------:R-:W-:Y:S01]  /*2d800*/  IMAD R2, R21, R0.reuse, RZ ;  /* 0x0000000015027224 */ /* 0x080fe200078e02ff */
[----:B------:R-:W-:Y:S04]  /*2d810*/  BSSY B0, `(.L_x_5704) ;  /* 0x000015f000007945 */ /* 0x000fe80003800000 */
[----:B------:R-:W-:-:S05]  /*2d820*/  VIADDMNMX R0, R2, R0, R6, PT ;  /* 0x0000000002007246 */ /* 0x000fca0003800106 */
[--C-:B------:R-:W-:Y:S02]  /*2d830*/  IMAD R3, R0, 0xa0, -R7.reuse ;  /* 0x000000a000037824 */ /* 0x100fe400078e0a07 */
[----:B------:R-:W-:-:S03]  /*2d840*/  IMAD R0, R2, 0xa0, -R7 ;  /* 0x000000a002007824 */ /* 0x000fc600078e0a07 */
[----:B------:R-:W-:Y:S02]  /*2d850*/  VIMNMX R9, R3, R9, PT ;  /* 0x0000000903097248 */ /* 0x000fe40003fe0100 */
[----:B------:R-:W-:-:S04]  /*2d860*/  VIMNMX R0, RZ, R0, !PT ;  /* 0x00000000ff007248 */ /* 0x000fc80007fe0100 */
[----:B------:R-:W-:Y:S01]  /*2d870*/  ISETP.GT.AND P0, PT, R9, R0, PT ;  /* 0x000000000900720c */ /* 0x000fe20003f04270 */
[----:B------:R-:W-:-:S05]  /*2d880*/  IMAD.WIDE.U32 R2, R0, -0x33333333, RZ ;  /* 0xcccccccd00027825 */ /* 0x000fca00078e00ff */
[----:B------:R-:W-:-:S05]  /*2d890*/  SHF.R.U32.HI R2, RZ, 0x7, R3 ;  /* 0x00000007ff027819 */ /* 0x000fca0000011603 */
[----:B------:R-:W-:Y:S02]  /*2d8a0*/  IMAD.MOV.U32 R8, RZ, RZ, R2 ;  /* 0x000000ffff087224 */ /* 0x000fe400078e0002 */
        /* <DEDUP_REMOVED lines=14> */
.L_x_5990:
[----:B--2---:R-:W-:Y:S02]  /*2d990*/  ISETP.NE.AND P0, PT, R14, RZ, PT ;  /* 0x000000ff0e00720c */ /* 0x004fe40003f05270 */
[----:B------:R-:W-:-:S11]  /*2d9a0*/  PLOP3.LUT P6, PT, PT, PT, PT, 0x8, 0x0 ;  /* 0x000000000000781c */ /* 0x000fd60003fce170 */
[----:B------:R-:W-:Y:S05]  /*2d9b0*/  @P0 BRA `(.L_x_5707) ;  /* 0x00000000000c0947 */ /* 0x000fea0003800000 */
[----:B------:R-:W-:-:S03]  /*2d9c0*/  UMOV UR4, 0xffffffff ;  /* 0xffffffff00047882 */ /* 0x000fc60000000000 */
[----:B------:R-:W-:Y:S05]  /*2d9d0*/  BRA.DIV UR4, `(.L_x_5708) ;  /* 0x000000ae04ec7947 */ /* 0x000fea000b800000 */
[----:B------:R-:W-:-:S13]  /*2d9e0*/  ELECT P6, URZ, PT ;  /* 0x00000000003f782f */ /* 0x000fda00038c0000 */
.L_x_5707:
        /* <DEDUP_REMOVED lines=9> */
.L_x_5993:
[----:B------:R-:W-:Y:S05]  /*2da80*/  BSYNC B1 ;  /* 0x0000000000017941 */ /* 0x000fea0003800000 */
.L_x_5709:
[----:B------:R-:W-:Y:S04]  /*2da90*/  BSSY B1, `(.L_x_5711) ;  /* 0x000008e000017945 */ /* 0x000fe80003800000 */
[----:B------:R-:W-:Y:S05]  /*2daa0*/  @!P6 BRA `(.L_x_5712) ;  /* 0x000000080030e947 */ /* 0x000fea0003800000 */
[----:B------:R-:W2:Y:S04]  /*2dab0*/  LDL R6, [R1+0x20] ;  /* 0x0000200001067983 */ /* 0x000ea80000100800 */
[----:B------:R-:W3:Y:S01]  /*2dac0*/  LDL R5, [R1+0x28] ;  /* 0x0000280001057983 */ /* 0x000ee20000100800 */
[----:B------:R-:W4:Y:S01]  /*2dad0*/  S2R R4, SR_TID.X ;  /* 0x0000000000047919 */ /* 0x000f220000002100 */
[----:B------:R-:W-:Y:S01]  /*2dae0*/  BSSY B2, `(.L_x_5713) ;  /* 0x0000007000027945 */ /* 0x000fe20003800000 */
[----:B----4-:R-:W-:-:S04]  /*2daf0*/  LOP3.LUT R4, R4, 0x7f, RZ, 0xc0, !PT ;  /* 0x0000007f04047812 */ /* 0x010fc800078ec0ff */
[----:B------:R-:W-:Y:S02]  /*2db00*/  ISETP.NE.AND P1, PT, R4, RZ, PT ;  /* 0x000000ff0400720c */ /* 0x000fe40003f25270 */
[----:B--2---:R-:W-:Y:S02]  /*2db10*/  LEA R6, R6, R18, 0x3 ;  /* 0x0000001206067211 */ /* 0x004fe400078e18ff */
[----:B---3--:R-:W-:-:S04]  /*2db20*/  SHF.L.U32 R9, R5, 0x1f, RZ ;  /* 0x0000001f05097819 */ /* 0x008fc800000006ff */
[----:B------:R-:W2:Y:S02]  /*2db30*/  SYNCS.PHASECHK.TRANS64.TRYWAIT P0, [R6+URZ+0x334a0], R9 ;  /* 0x0334a009060075a7 */ /* 0x000ea4000800017f */
[----:B--2---:R-:W-:Y:S05]  /*2db40*/  @!P0 BRA `(.L_x_5714) ;  /* 0x000000ac00c48947 */ /* 0x004fea0003800000 */
.L_x_5994:
[----:B------:R-:W-:Y:S05]  /*2db50*/  BSYNC B2 ;  /* 0x0000000000027941 */ /* 0x000fea0003800000 */
.L_x_5713:
        /* <DEDUP_REMOVED lines=9> */
.L_x_5716:
[----:B------:R-:W-:Y:S05]  /*2dbf0*/  BSYNC B2 ;  /* 0x0000000000027941 */ /* 0x000fea0003800000 */
.L_x_5715:
        /* <DEDUP_REMOVED lines=13> */
.L_x_5717:
        /* <DEDUP_REMOVED lines=16> */
.L_x_5718:
        /* <DEDUP_REMOVED lines=16> */
.L_x_5719:
        /* <DEDUP_REMOVED lines=13> */
.L_x_5995:
[----:B------:R-:W-:Y:S05]  /*2dfa0*/  BSYNC B2 ;  /* 0x0000000000027941 */ /* 0x000fea0003800000 */
.L_x_5720:
        /* <DEDUP_REMOVED lines=11> */
.L_x_5723:
[----:B------:R-:W-:Y:S05]  /*2e060*/  BSYNC B2 ;  /* 0x0000000000027941 */ /* 0x000fea0003800000 */
.L_x_5722:
        /* <DEDUP_REMOVED lines=8> */
.L_x_5724:
        /* <DEDUP_REMOVED lines=15> */
.L_x_5725:
        /* <DEDUP_REMOVED lines=15> */
.L_x_5726:
        /* <DEDUP_REMOVED lines=10> */
.L_x_5712:
[----:B------:R-:W-:Y:S05]  /*2e370*/  BSYNC B1 ;  /* 0x0000000000017941 */ /* 0x000fea0003800000 */
.L_x_5711:
[----:B-1----:R-:W2:Y:S04]  /*2e380*/  LDL.LU R3, [R1+0x20] ;  /* 0x0000200001037983 */ /* 0x002ea80000300800 */
        /* <DEDUP_REMOVED lines=12> */
.L_x_5743:
[----:B------:R-:W-:Y:S05]  /*2e450*/  YIELD ;  /* 0x0000000000007946 */ /* 0x000fea0003800000 */
[----:B------:R-:W-:Y:S04]  /*2e460*/  BSSY B1, `(.L_x_5727) ;  /* 0x000008d000017945 */ /* 0x000fe80003800000 */
[----:B--2---:R-:W-:Y:S05]  /*2e470*/  @!P6 BRA `(.L_x_5728) ;  /* 0x00000008002ce947 */ /* 0x004fea0003800000 */
[----:B-1----:R-:W2:Y:S04]  /*2e480*/  LDL R5, [R1+0x20] ;  /* 0x0000200001057983 */ /* 0x002ea80000100800 */
        /* <DEDUP_REMOVED lines=9> */
.L_x_5996:
[----:B------:R-:W-:Y:S05]  /*2e520*/  BSYNC B2 ;  /* 0x0000000000027941 */ /* 0x000fea0003800000 */
.L_x_5729:
        /* <DEDUP_REMOVED lines=9> */
.L_x_5732:
[----:B------:R-:W-:Y:S05]  /*2e5c0*/  BSYNC B2 ;  /* 0x0000000000027941 */ /* 0x000fea0003800000 */
.L_x_5731:
        /* <DEDUP_REMOVED lines=12> */
.L_x_5733:
        /* <DEDUP_REMOVED lines=16> */
.L_x_5734:
        /* <DEDUP_REMOVED lines=16> */
.L_x_5735:
        /* <DEDUP_REMOVED lines=13> */
.L_x_5997:
[----:B------:R-:W-:Y:S05]  /*2e960*/  BSYNC B2 ;  /* 0x0000000000027941 */ /* 0x000fea0003800000 */
.L_x_5736:
        /* <DEDUP_REMOVED lines=11> */
.L_x_5739:
[----:B------:R-:W-:Y:S05]  /*2ea20*/  BSYNC B2 ;  /* 0x0000000000027941 */ /* 0x000fea0003800000 */
.L_x_5738:
[----:B------:R-:W-:Y:S01]  /*2ea30*/  R2UR UR10, R11 ;  /* 0x000000000b0a72ca */ /* 0x000fe200000e0000 */
[----:B------:R-:W-:Y:S01]  /*2ea40*/  UIADD3 UR4, UP0, UR40, 0x670, URZ ;  /* 0x0000067028047890 */ /* 0x000fe2000ff1e03f */
[----:B------:R-:W-:Y:S01]  /*2ea50*/  R2UR UR6, R12 ;  /* 0x000000000c0672ca */ /* 0x000fe200000e0000 */
[----:B-12---:R-:W-:Y:S01]  /*2ea60*/  VIADD R7, R7, 0x334b0 ;  /* 0x000334b007077836 */ /* 0x006fe20000000000 */
[----:B------:R-:W-:Y:S01]  /*2ea70*/  R2UR UR7, R13 ;  /* 0x000000000d0772ca */ /* 0x000fe200000e0000 */
[----:B------:R-:W-:Y:S01]  /*2ea80*/  UIADD3.X UR5, URZ, UR41, URZ, UP0, !UPT ;  /* 0x000000293f057290 */ /* 0x000fe200087fe43f */
[----:B------:R-:W-:Y:S02]  /*2ea90*/  PLOP3.LUT P1, PT, PT, PT, PT, 0x80, 0x0 ;  /* 0x000000000000781c */ /* 0x000fe40003f2f070 */
[----:B------:R-:W-:-:S11]  /*2eaa0*/  IADD3 R3, R5, 0xf200, RZ ;  /* 0x0000f20005037810 */ /* 0x000fd60007ffe0ff */
.L_x_5740:
        /* <DEDUP_REMOVED lines=15> */
.L_x_5741:
        /* <DEDUP_REMOVED lines=15> */
.L_x_5742:
        /* <DEDUP_REMOVED lines=10> */
.L_x_5728:
[----:B------:R-:W-:Y:S05]  /*2ed30*/  BSYNC B1 ;  /* 0x0000000000017941 */ /* 0x000fea0003800000 */
.L_x_5727:
        /* <DEDUP_REMOVED lines=12> */
.L_x_5705:
[----:B------:R-:W-:Y:S05]  /*2ee00*/  BSYNC B0 ;  /* 0x0000000000007941 */ /* 0x000fea0003800000 */
.L_x_5704:
        /* <DEDUP_REMOVED lines=8> */
[----:B------:R-:W4:Y:S08]  /*2ee90*/  @P1 LDC R2, c[0x0][0x44c] ;  /* 0x00011300ff021b82 */ /* 0x000f300000000800 */
[----:B-12---:R-:W1:Y:S01]  /*2eea0*/  @P1 LDC R3, c[0x0][0x450] ;  /* 0x00011400ff031b82 */ /* 0x006e620000000800 */
[----:B---3--:R-:W-:-:S05]  /*2eeb0*/  LEA R0, R4, 0x7f, 0x7 ;  /* 0x0000007f04007811 */ /* 0x008fca00078e38ff */
[----:B----4-:R-:W-:-:S05]  /*2eec0*/  @P1 IMAD.HI.U32 R2, R0, R2, RZ ;  /* 0x0000000200021227 */ /* 0x010fca00078e00ff */
[----:B-1----:R-:W-:-:S05]  /*2eed0*/  @P1 SHF.R.U32.HI R0, RZ, R3, R2 ;  /* 0x00000003ff001219 */ /* 0x002fca0000011602 */
[----:B------:R-:W-:-:S04]  /*2eee0*/  IMAD.IADD R0, R20, 0x1, R0 ;  /* 0x0000000114007824 */ /* 0x000fc800078e0200 */
[----:B------:R-:W-:-:S05]  /*2eef0*/  IMAD.HI R0, R0, 0x66666667, RZ ;  /* 0x6666666700007827 */ /* 0x000fca00078e02ff */
[----:B------:R-:W-:-:S04]  /*2ef00*/  SHF.R.U32.HI R4, RZ, 0x1f, R0 ;  /* 0x0000001fff047819 */ /* 0x000fc80000011600 */
[----:B------:R-:W-:Y:S01]  /*2ef10*/  LEA.HI.SX32 R4, R0, R4, 0x1a ;  /* 0x0000000400047211 */ /* 0x000fe200078fd2ff */
[----:B------:R-:W-:-:S03]  /*2ef20*/  IMAD.MOV.U32 R0, RZ, RZ, RZ ;  /* 0x000000ffff007224 */ /* 0x000fc600078e00ff */
[----:B------:R-:W-:-:S04]  /*2ef30*/  VIMNMX R4, R19, R4, PT ;  /* 0x0000000413047248 */ /* 0x000fc80003fe0100 */
[----:B------:R-:W-:-:S13]  /*2ef40*/  ISETP.GE.AND P1, PT, R4, 0x1, PT ;  /* 0x000000010400780c */ /* 0x000fda0003f26270 */
[----:B0-----:R-:W-:Y:S05]  /*2ef50*/  @!P1 BRA `(.L_x_5745) ;  /* 0x00000000006c9947 */ /* 0x001fea0003800000 */
[----:B------:R-:W-:-:S04]  /*2ef60*/  IABS R0, R17 ;  /* 0x0000001100007213 */ /* 0x000fc80000000000 */
[----:B------:R-:W0:Y:S08]  /*2ef70*/  I2F.RP R2, R0 ;  /* 0x0000000000027306 */ /* 0x000e300000209400 */
[----:B0-----:R-:W0:Y:S02]  /*2ef80*/  MUFU.RCP R2, R2 ;  /* 0x0000000200027308 */ /* 0x001e240000001000 */
[----:B0-----:R-:W-:-:S06]  /*2ef90*/  VIADD R2, R2, 0xffffffe ;  /* 0x0ffffffe02027836 */ /* 0x001fcc0000000000 */
[----:B------:R-:W0:Y:S02]  /*2efa0*/  F2I.FTZ.U32.TRUNC.NTZ R3, R2 ;  /* 0x0000000200037305 */ /* 0x000e24000021f000 */
[----:B0-----:R-:W-:-:S05]  /*2efb0*/  IADD3 R2, RZ, -R3, RZ ;  /* 0x80000003ff027210 */ /* 0x001fca0007ffe0ff */
        /* <DEDUP_REMOVED lines=21> */
.L_x_5745:
[----:B------:R-:W-:Y:S05]  /*2f110*/  BSYNC B0 ;  /* 0x0000000000007941 */ /* 0x000fea0003800000 */
.L_x_5744:
        /* <DEDUP_REMOVED lines=24> */
.L_x_5746:
        /* <DEDUP_REMOVED lines=9> */
[----:B------:R-:W-:Y:S01]  /*2f330*/  MOV R8, 0x70 ;  /* 0x0000007000087802 */ /* 0x000fe20000000f00 */
[----:B------:R-:W0:Y:S01]  /*2f340*/  LDC.64 R2, c[0x4][R2] ;  /* 0x0100000002027b82 */ /* 0x000e220000000a00 */
        /* <DEDUP_REMOVED lines=8> */
[----:B0-----:R-:W-:Y:S05]  /*2f3d0*/  CALL.ABS.NOINC R2 ;  /* 0x0000000002007343 */ /* 0x001fea0003c00000 */
.L_x_5749:
[----:B------:R-:W-:Y:S05]  /*2f3e0*/  BSYNC B6 ;  /* 0x0000000000067941 */ /* 0x000fea0003800000 */
.L_x_5748:
        /* <DEDUP_REMOVED lines=24> */
.L_x_5751:
[----:B------:R-:W-:Y:S05]  /*2f570*/  BSYNC B6 ;  /* 0x0000000000067941 */ /* 0x000fea0003800000 */
.L_x_5750:
        /* <DEDUP_REMOVED lines=20> */
.L_x_5753:
[----:B------:R-:W-:Y:S05]  /*2f6c0*/  BSYNC B6 ;  /* 0x0000000000067941 */ /* 0x000fea0003800000 */
.L_x_5752:
        /* <DEDUP_REMOVED lines=19> */
.L_x_5755:
[----:B------:R-:W-:Y:S05]  /*2f800*/  BSYNC B6 ;  /* 0x0000000000067941 */ /* 0x000fea0003800000 */
.L_x_5754:
        /* <DEDUP_REMOVED lines=23> */
.L_x_6000:
        /* <DEDUP_REMOVED lines=10> */
.L_x_6003:
[----:B------:R-:W-:Y:S05]  /*2fa20*/  @!P6 BRA `(.L_x_5757) ;  /* 0x0000000400a4e947 */ /* 0x000fea0003800000 */
[----:B0-----:R-:W2:Y:S01]  /*2fa30*/  LDL R0, [R1+0x4c] ;  /* 0x00004c0001007983 */ /* 0x001ea20000100800 */
[----:B------:R-:W-:-:S04]  /*2fa40*/  ISETP.NE.U32.AND P0, PT, R2, RZ, PT ;  /* 0x000000ff0200720c */ /* 0x000fc80003f05070 */
[----:B------:R-:W-:Y:S02]  /*2fa50*/  ISETP.NE.AND.EX P0, PT, R3, RZ, PT, P0 ;  /* 0x000000ff0300720c */ /* 0x000fe40003f05300 */
[----:B--2---:R-:W-:-:S11]  /*2fa60*/  IADD3 R0, R0, -0x1, RZ ;  /* 0xffffffff00007810 */ /* 0x004fd60007ffe0ff */
        /* <DEDUP_REMOVED lines=18> */
.L_x_5759:
        /* <DEDUP_REMOVED lines=9> */
.L_x_6004:
        /* <DEDUP_REMOVED lines=8> */
.L_x_5761:
        /* <DEDUP_REMOVED lines=29> */
.L_x_6005:
        /* <DEDUP_REMOVED lines=8> */
.L_x_5763:
        /* <DEDUP_REMOVED lines=29> */
.L_x_5757:
[----:B------:R-:W0:Y:S04]  /*300c0*/  LDL.LU R3, [R1+0x44] ;  /* 0x0000440001037983 */ /* 0x000e280000300800 */
[----:B------:R-:W2:Y:S04]  /*300d0*/  LDL.LU R5, [R1+0x38] ;  /* 0x0000380001057983 */ /* 0x000ea80000300800 */
[----:B---3--:R-:W3:Y:S01]  /*300e0*/  LDL.LU R4, [R1+0x58] ;  /* 0x0000580001047983 */ /* 0x008ee20000300800 */
        /* <DEDUP_REMOVED lines=33> */
[----:B-1----:R-:W-:Y:S02]  /*30300*/  IMAD.MOV.U32 R8, RZ, RZ, 0x70 ;  /* 0x00000070ff087424 */ /* 0x002fe400078e00ff */
[----:B------:R-:W-:-:S07]  /*30310*/  IMAD.MOV.U32 R13, RZ, RZ, RZ ;  /* 0x000000ffff0d7224 */ /* 0x000fce00078e00ff */
[----:B------:R-:W-:-:S07]  /*30320*/  LEPC R20, `(.L_x_5765) ;  /* 0x000000001014794e */ /* 0x000fce0000000000 */
[----:B0-----:R-:W-:Y:S05]  /*30330*/  CALL.ABS.NOINC R2 ;  /* 0x0000000002007343 */ /* 0x001fea0003c00000 */
.L_x_5765:
[----:B------:R-:W-:Y:S05]  /*30340*/  BSYNC B6 ;  /* 0x0000000000067941 */ /* 0x000fea0003800000 */
.L_x_5764:
        /* <DEDUP_REMOVED lines=13> */
[C---:B------:R-:W-:Y:S02]  /*30420*/  LOP3.LUT R11, R8.reuse, 0x40, RZ, 0xfc, !PT ;  /* 0x00000040080b7812 */ /* 0x040fe400078efcff */
        /* <DEDUP_REMOVED lines=20> */
[----:B0-----:R-:W-:-:S05]  /*30570*/  @P0 SHF.R.U32.HI R0, RZ, R6, R5 ;  /* 0x00000006ff000219 */ /* 0x001fca0000011605 */
[----:B------:R-:W-:Y:S02]  /*30580*/  IMAD.MOV R5, RZ, RZ, -R0 ;  /* 0x000000ffff057224 */ /* 0x000fe400078e0a00 */
[----:B------:R-:W-:-:S04]  /*30590*/  IMAD.WIDE.U32 R2, R0, UR4, R2 ;  /* 0x0000000400027c25 */ /* 0x000fc8000f8e0002 */
[----:B------:R-:W-:Y:S01]  /*305a0*/  IMAD R4, R7, R5, R4 ;  /* 0x0000000507047224 */ /* 0x000fe200078e0204 */
[----:B------:R-:W-:-:S05]  /*305b0*/  SHF.R.S32.HI R5, RZ, 0x1f, R0 ;  /* 0x0000001fff057819 */ /* 0x000fca0000011400 */
[----:B------:R-:W-:-:S04]  /*305c0*/  IMAD R5, R5, UR4, RZ ;  /* 0x0000000405057c24 */ /* 0x000fc8000f8e02ff */
[----:B------:R-:W-:Y:S01]  /*305d0*/  IMAD R0, R0, UR5, R5 ;  /* 0x0000000500007c24 */ /* 0x000fe2000f8e0205 */
[----:B------:R-:W-:Y:S01]  /*305e0*/  ULDC.64 UR4, c[0x0][0x2c8] ;  /* 0x0000b20000047ab9 */ /* 0x000fe20000000a00 */
[----:B------:R-:W0:Y:S03]  /*305f0*/  S2R R5, SR_TID.X ;  /* 0x0000000000057919 */ /* 0x000e260000002100 */
[----:B------:R-:W-:Y:S02]  /*30600*/  IADD3 R3, R3, R0, RZ ;  /* 0x0000000003037210 */ /* 0x000fe40007ffe0ff */
        /* <DEDUP_REMOVED lines=9> */
[----:B0-----:R-:W-:-:S05]  /*306a0*/  IMAD.SHL.U32 R9, R5, 0x10, RZ ;  /* 0x0000001005097824 */ /* 0x001fca00078e00ff */
[----:B------:R-:W-:-:S04]  /*306b0*/  LOP3.LUT R9, R9, 0x30, RZ, 0xc0, !PT ;  /* 0x0000003009097812 */ /* 0x000fc800078ec0ff */
[----:B------:R-:W-:Y:S01]  /*306c0*/  ISETP.GE.AND P0, PT, R9, UR4, PT ;  /* 0x0000000409007c0c */ /* 0x000fe2000bf06270 */
[----:B------:R-:W-:Y:S01]  /*306d0*/  UMOV UR4, 0xffffffff ;  /* 0xffffffff00047882 */ /* 0x000fe20000000000 */
[----:B------:R-:W-:Y:S02]  /*306e0*/  IADD3.X R3, R3, UR7, R0, P3, !PT ;  /* 0x0000000703037c10 */ /* 0x000fe40009ffe400 */
[----:B-1----:R-:W-:Y:S09]  /*306f0*/  BRA.DIV UR4, `(.L_x_5766) ;  /* 0x0000008604a47947 */ /* 0x002ff2000b800000 */
[----:B------:R-:W0:Y:S02]  /*30700*/  S2R R6, SR_TID.X ;  /* 0x0000000000067919 */ /* 0x000e240000002100 */
[----:B0-----:R-:W-:Y:S02]  /*30710*/  LOP3.LUT R11, R6, 0x7f, RZ, 0xc0, !PT ;  /* 0x0000007f060b7812 */ /* 0x001fe400078ec0ff */
[----:B------:R-:W2:Y:S02]  /*30720*/  LDL.LU R6, [R1+0x48] ;  /* 0x0000480001067983 */ /* 0x000ea40000300800 */
[----:B------:R-:W-:-:S05]  /*30730*/  SHF.R.U32.HI R11, RZ, 0x2, R11 ;  /* 0x00000002ff0b7819 */ /* 0x000fca000001160b */
[----:B------:R-:W-:-:S04]  /*30740*/  IMAD R0, R10, 0x80, R11 ;  /* 0x000000800a007824 */ /* 0x000fc800078e020b */
        /* <DEDUP_REMOVED lines=18> */
[----:B------:R-:W-:Y:S01]  /*30870*/  @!P3 IMAD.MOV.U32 R7, RZ, RZ, R6 ;  /* 0x000000ffff07b224 */ /* 0x000fe200078e0006 */
[----:B------:R-:W-:Y:S01]  /*30880*/  @!P3 MOV R6, R5 ;  /* 0x000000050006b202 */ /* 0x000fe20000000f00 */
[----:B------:R-:W-:-:S04]  /*30890*/  VIADD R5, R0, 0x40 ;  /* 0x0000004000057836 */ /* 0x000fc80000000000 */
        /* <DEDUP_REMOVED lines=13> */
[----:B------:R0:W-:Y:S04]  /*30970*/  @!P3 LDGSTS.E.BYPASS.LTC128B.128 [R8+0x23200], desc[UR54][R6.64+0x80], !P2 ;  /* 0x232000800608bfae */ /* 0x0001e8000d101d76 */
[----:B------:R0:W2:Y:S02]  /*30980*/  SHFL.IDX PT, R3, R4, 0x3, 0x1c1f ;  /* 0x007c1f0004037f89 */ /* 0x0000a400000e0000 */
.L_x_6014:
        /* <DEDUP_REMOVED lines=12> */
.L_x_5768:
[----:B------:R-:W-:Y:S05]  /*30a50*/  BSYNC B0 ;  /* 0x0000000000007941 */ /* 0x000fea0003800000 */
.L_x_5767:
[----:B------:R-:W-:Y:S01]  /*30a60*/  NOP ;  /* 0x0000000000007918 */ /* 0x000fe20000000000 */
[----:B------:R-:W-:-:S13]  /*30a70*/  PLOP3.LUT P0, PT, PT, PT, PT, 0x80, 0x0 ;  /* 0x000000000000781c */ /* 0x000fda0003f0f070 */
.L_x_5769:
        /* <DEDUP_REMOVED lines=10> */
[----:B------:R-:W-:-:S04]  /*30b20*/  LOP3.LUT R0, R0, 0xfffffffe, RZ, 0xc0, !PT ;  /* 0xfffffffe00007812 */ /* 0x000fc800078ec0ff */
[----:B------:R-:W-:-:S04]  /*30b30*/  IADD3 R0, R2, -R0, RZ ;  /* 0x8000000002007210 */ /* 0x000fc80007ffe0ff */
[----:B------:R-:W-:Y:S01]  /*30b40*/  SHF.L.U32 R0, R0, 0x1f, RZ ;  /* 0x0000001f00007819 */ /* 0x000fe200000006ff */
[----:B------:R-:W-:Y:S01]  /*30b50*/  NOP ;  /* 0x0000000000007918 */ /* 0x000fe20000000000 */
[----:B------:R4:W-:Y:S01]  /*30b60*/  SYNCS.ARRIVE.TRANS64.A1T0 RZ, [R18+URZ+0x33400], RZ ;  /* 0x033400ff12ff79a7 */ /* 0x0009e2000810003f */
[----:B------:R-:W-:Y:S01]  /*30b70*/  BSSY B0, `(.L_x_5770) ;  /* 0x0000003000007945 */ /* 0x000fe20003800000 */
[----:B------:R-:W5:Y:S03]  /*30b80*/  SYNCS.PHASECHK.TRANS64.TRYWAIT P0, [R18+URZ+0x33420], R0 ;  /* 0x03342000120075a7 */ /* 0x000f66000800017f */
[----:B----45:R-:W-:Y:S05]  /*30b90*/  @!P0 BRA `(.L_x_5771) ;  /* 0x0000008400e88947 */ /* 0x030fea0003800000 */
.L_x_6015:
[----:B------:R-:W-:Y:S05]  /*30ba0*/  BSYNC B0 ;  /* 0x0000000000007941 */ /* 0x000fea0003800000 */
.L_x_5770:
[----:B------:R-:W5:Y:S04]  /*30bb0*/  LDL.LU R2, [R1+0x4c] ;  /* 0x00004c0001027983 */ /* 0x000f680000300800 */
[----:B0-2---:R-:W2:Y:S01]  /*30bc0*/  LDL R3, [R1+0x2c] ;  /* 0x00002c0001037983 */ /* 0x005ea20000100800 */
[----:B-----5:R-:W-:-:S05]  /*30bd0*/  VIADD R2, R2, 0xfffffffe ;  /* 0xfffffffe02027836 */ /* 0x020fca0000000000 */
[----:B--2---:R-:W-:-:S13]  /*30be0*/  ISETP.GE.AND P0, PT, R2, R3, PT ;  /* 0x000000030200720c */ /* 0x004fda0003f06270 */
[----:B------:R-:W-:Y:S05]  /*30bf0*/  @!P0 BRA `(.L_x_5772) ;  /* 0x0000001800188947 */ /* 0x000fea0003800000 */
[----:B----4-:R0:W5:Y:S04]  /*30c00*/  LDL.LU R0, [R1+0xc] ;  /* 0x00000c0001007983 */ /* 0x0101680000300800 */
[----:B---3--:R0:W5:Y:S02]  /*30c10*/  LDL.LU R8, [R1+0x24] ;  /* 0x0000240001087983 */ /* 0x0081640000300800 */
.L_x_5796:
        /* <DEDUP_REMOVED lines=36> */
.L_x_5775:
        /* <DEDUP_REMOVED lines=8> */
.L_x_6016:
[----:B------:R-:W-:Y:S05]  /*30ee0*/  BSYNC B1 ;  /* 0x0000000000017941 */ /* 0x000fea0003800000 */
.L_x_5776:
        /* <DEDUP_REMOVED lines=9> */
.L_x_5779:
[----:B------:R-:W-:Y:S05]  /*30f80*/  BSYNC B1 ;  /* 0x0000000000017941 */ /* 0x000fea0003800000 */
.L_x_5778:
        /* <DEDUP_REMOVED lines=13> */
.L_x_5780:
        /* <DEDUP_REMOVED lines=16> */
.L_x_5781:
        /* <DEDUP_REMOVED lines=16> */
.L_x_5782:
        /* <DEDUP_REMOVED lines=13> */
.L_x_6017:
[----:B------:R-:W-:Y:S05]  /*31330*/  BSYNC B1 ;  /* 0x0000000000017941 */ /* 0x000fea0003800000 */
.L_x_5783:
[----:B------:R-:W-:Y:S01]  /*31340*/  BSSY B1, `(.L_x_5785) ;  /* 0x000000b000017945 */ /* 0x000fe20003800000 */
[----:B------:R-:W-:Y:S01]  /*31350*/  MOV R10, 0x0 ;  /* 0x00000000000a7802 */ /* 0x000fe20000000f00 */
[----:B------:R-:W-:Y:S02]  /*31360*/  IMAD.MOV.U32 R11, RZ, RZ, 0x14f00000 ;  /* 0x14f00000ff0b7424 */ /* 0x000fe400078e00ff */
        /* <DEDUP_REMOVED lines=8> */
.L_x_5786:
[----:B------:R-:W-:Y:S05]  /*313f0*/  BSYNC B1 ;  /* 0x0000000000017941 */ /* 0x000fea0003800000 */
.L_x_5785:
        /* <DEDUP_REMOVED lines=8> */
.L_x_5787:
        /* <DEDUP_REMOVED lines=15> */
.L_x_5788:
        /* <DEDUP_REMOVED lines=15> */
.L_x_5789:
        /* <DEDUP_REMOVED lines=10> */
.L_x_5774:
[----:B------:R-:W-:Y:S05]  /*31700*/  BSYNC B0 ;  /* 0x0000000000007941 */ /* 0x000fea0003800000 */
.L_x_5773:
[----:B------:R-:W-:-:S06]  /*31710*/  UISETP.NE.AND UP0, UPT, UR37, 0x3, UPT ;  /* 0x000000032500788c */ /* 0x000fcc000bf05270 */
[----:B------:R-:W-:-:S13]  /*31720*/  PLOP3.LUT P0, PT, PT, PT, UP0, 0x80, 0x0 ;  /* 0x000000000000781c */ /* 0x000fda0003f0f008 */
[----:B------:R-:W-:Y:S05]  /*31730*/  @!P0 BRA `(.L_x_5790) ;  /* 0x0000000000048947 */ /* 0x000fea0003800000 */
[----:B------:R-:W-:Y:S01]  /*31740*/  BPT.TRAP 0x1 ;  /* 0x000000040000795c */ /* 0x000fe20000300000 */
.L_x_5790:
        /* <DEDUP_REMOVED lines=8> */
.L_x_6018:
[----:B------:R-:W-:Y:S05]  /*317d0*/  BSYNC B0 ;  /* 0x0000000000007941 */ /* 0x000fea0003800000 */
.L_x_5791:
[----:B------:R-:W-:Y:S05]  /*317e0*/  @!P1 BRA `(.L_x_5793) ;  /* 0x0000000000049947 */ /* 0x000fea0003800000 */
[----:B------:R-:W-:Y:S01]  /*317f0*/  BPT.TRAP 0x1 ;  /* 0x000000040000795c */ /* 0x000fe20000300000 */
.L_x_5793:
[----:B---3--:R-:W-:Y:S01]  /*31800*/  SHF.L.U32 R4, R8, 0x1f, RZ ;  /* 0x0000001f08047819 */ /* 0x008fe200000006ff */
[----:B------:R-:W-:-:S03]  /*31810*/  IMAD R0, R0, 0x7800, RZ ;  /* 0x0000780000007824 */ /* 0x000fc600078e02ff */
[----:B------:R-:W3:Y:S02]  /*31820*/  SYNCS.PHASECHK.TRANS64.TRYWAIT P0, [R3+URZ+0x33460], R4 ;  /* 0x03346004030075a7 */ /* 0x000ee4000800017f */
[----:B---3--:R-:W-:Y:S05]  /*31830*/  @!P0 BRA `(.L_x_5794) ;  /* 0x0000007c00108947 */ /* 0x008fea0003800000 */
.L_x_6019:
        /* <DEDUP_REMOVED lines=33> */
[----:B------:R-:W-:-:S03]  /*31a50*/  VIADD R13, R0, 0x1000 ;  /* 0x00001000000d7836 */ /* 0x000fc60000000000 */
        /* <DEDUP_REMOVED lines=55> */
[----:B------:R-:W-:-:S04]  /*31dd0*/  LOP3.LUT R4, R10, R3, RZ, 0xfc, !PT ;  /* 0x000000030a047212 */ /* 0x000fc800078efcff */
[----:B------:R-:W-:-:S06]  /*31de0*/  IADD3 R4, R18, R4, RZ ;  /* 0x0000000412047210 */ /* 0x000fcc0007ffe0ff */
        /* <DEDUP_REMOVED lines=89> */
.L_x_5795:
[----:B-1----:R-:W1:Y:S01]  /*32380*/  S2R R0, SR_TID.X ;  /* 0x0000000000007919 */ /* 0x002e620000002100 */
[----:B--2--5:R2:W-:Y:S01]  /*32390*/  SYNCS.ARRIVE.TRANS64.A1T0 RZ, [R3+URZ+0x33450], RZ ;  /* 0x033450ff03ff79a7 */ /* 0x0245e2000810003f */
        /* <DEDUP_REMOVED lines=8> */
[C---:B----4-:R-:W-:Y:S01]  /*32420*/  ISETP.GT.AND P0, PT, R2.reuse, R0, PT ;  /* 0x000000000200720c */ /* 0x050fe20003f04270 */
[----:B------:R-:W-:Y:S01]  /*32430*/  VIADD R2, R2, 0xffffffff ;  /* 0xffffffff02027836 */ /* 0x000fe20000000000 */
[----:B------:R3:W5:Y:S11]  /*32440*/  LDL R0, [R1+0xc] ;  /* 0x00000c0001007983 */ /* 0x0007760000100800 */
[----:B---3--:R-:W-:Y:S05]  /*32450*/  @P0 BRA `(.L_x_5796) ;  /* 0xffffffe400f00947 */ /* 0x008fea000383ffff */
.L_x_5772:
        /* <DEDUP_REMOVED lines=18> */
.L_x_5798:
[----:B------:R-:W-:Y:S05]  /*32580*/  BSYNC B0 ;  /* 0x0000000000007941 */ /* 0x000fea0003800000 */
.L_x_5797:
[----:B------:R-:W-:-:S06]  /*32590*/  UISETP.NE.AND UP0, UPT, UR37, 0x3, UPT ;  /* 0x000000032500788c */ /* 0x000fcc000bf05270 */
[----:B------:R-:W-:-:S13]  /*325a0*/  PLOP3.LUT P1, PT, PT, PT, UP0, 0x80, 0x0 ;  /* 0x000000000000781c */ /* 0x000fda0003f2f008 */
[----:B------:R-:W-:Y:S05]  /*325b0*/  @!P1 BRA `(.L_x_5799) ;  /* 0x0000000000049947 */ /* 0x000fea0003800000 */
[----:B------:R-:W-:Y:S01]  /*325c0*/  BPT.TRAP 0x1 ;  /* 0x000000040000795c */ /* 0x000fe20000300000 */
.L_x_5799:
[----:B------:R-:W3:Y:S04]  /*325d0*/  LDL R2, [R1+0x24] ;  /* 0x0000240001027983 */ /* 0x000ee80000100800 */
[----:B------:R-:W3:Y:S01]  /*325e0*/  LDL R3, [R1+0xc] ;  /* 0x00000c0001037983 */ /* 0x000ee20000100800 */
[----:B--2-45:R-:W-:Y:S01]  /*325f0*/  MOV R0, UR39 ;  /* 0x0000002700007c02 */ /* 0x034fe20008000f00 */
[----:B------:R-:W-:Y:S03]  /*32600*/  BSSY B0, `(.L_x_5800) ;  /* 0x0000007000007945 */ /* 0x000fe60003800000 */
[----:B------:R-:W-:Y:S02]  /*32610*/  ISETP.NE.AND P2, PT, R0, 0x3, PT ;  /* 0x000000030000780c */ /* 0x000fe40003f45270 */
[----:B---3--:R-:W-:-:S04]  /*32620*/  LOP3.LUT R2, R2, 0x1, RZ, 0x3c, !PT ;  /* 0x0000000102027812 */ /* 0x008fc800078e3cff */
[----:B------:R-:W-:Y:S01]  /*32630*/  SHF.L.U32 R2, R2, 0x1f, RZ ;  /* 0x0000001f02027819 */ /* 0x000fe200000006ff */
[----:B------:R-:W-:-:S04]  /*32640*/  IMAD R0, R3, 0x8, R18 ;  /* 0x0000000803007824 */ /* 0x000fc800078e0212 */
[----:B------:R-:W2:Y:S02]  /*32650*/  SYNCS.PHASECHK.TRANS64.TRYWAIT P1, [R0+URZ+0x33470], R2 ;  /* 0x03347002000075a7 */ /* 0x000ea4000802017f */
[----:B--2---:R-:W-:Y:S05]  /*32660*/  @!P1 BRA `(.L_x_5801) ;  /* 0x0000006c00989947 */ /* 0x004fea0003800000 */
.L_x_6020:
[----:B------:R-:W-:Y:S05]  /*32670*/  BSYNC B0 ;  /* 0x0000000000007941 */ /* 0x000fea0003800000 */
.L_x_5800:
[----:B------:R-:W-:Y:S05]  /*32680*/  @!P2 BRA `(.L_x_5802) ;  /* 0x000000000004a947 */ /* 0x000fea0003800000 */
[----:B------:R-:W-:Y:S01]  /*32690*/  BPT.TRAP 0x1 ;  /* 0x000000040000795c */ /* 0x000fe20000300000 */
.L_x_5802:
[----:B--2---:R-:W2:Y:S02]  /*326a0*/  LDL R2, [R1+0x24] ;  /* 0x0000240001027983 */ /* 0x004ea40000100800 */
[----:B--2---:R-:W-:-:S04]  /*326b0*/  SHF.L.U32 R2, R2, 0x1f, RZ ;  /* 0x0000001f02027819 */ /* 0x004fc800000006ff */
[----:B------:R-:W2:Y:S02]  /*326c0*/  SYNCS.PHASECHK.TRANS64.TRYWAIT P1, [R0+URZ+0x33460], R2 ;  /* 0x03346002000075a7 */ /* 0x000ea4000802017f */
[----:B--2---:R-:W-:Y:S05]  /*326d0*/  @!P1 BRA `(.L_x_5803) ;  /* 0x0000006c00909947 */ /* 0x004fea0003800000 */
.L_x_6021:
        /* <DEDUP_REMOVED lines=9> */
[----:B------:R-:W-:Y:S02]  /*32770*/  VIADD R13, R2, 0x1000 ;  /* 0x00001000020d7836 */ /* 0x000fe40000000000 */
[----:B------:R-:W-:Y:S02]  /*32780*/  IMAD.IADD R3, R18, 0x1, R3 ;  /* 0x0000000112037824 */ /* 0x000fe400078e0203 */
[----:B------:R-:W-:-:S03]  /*32790*/  VIADD R15, R2, 0x1800 ;  /* 0x00001800020f7836 */ /* 0x000fc60000000000 */
        /* <DEDUP_REMOVED lines=52> */
[----:B------:R-:W-:Y:S02]  /*32ae0*/  IMAD.MOV.U32 R10, RZ, RZ, R5 ;  /* 0x000000ffff0a7224 */ /* 0x000fe400078e0005 */
[----:B------:R-:W-:-:S05]  /*32af0*/  VIADD R16, R2, 0x5800 ;  /* 0x0000580002107836 */ /* 0x000fca0000000000 */
[----:B------:R-:W-:-:S05]  /*32b00*/  LOP3.LUT R3, R16, R10, RZ, 0xfc, !PT ;  /* 0x0000000a10037212 */ /* 0x000fca00078efcff */
[----:B------:R-:W-:-:S05]  /*32b10*/  IMAD.IADD R3, R18, 0x1, R3 ;  /* 0x0000000112037824 */ /* 0x000fca00078e0203 */
[----:B------:R1:W2:Y:S02]  /*32b20*/  LDSM.16.MT88.4 R4, [R3+0xf200] ;  /* 0x00f200000304783b */ /* 0x0002a40000004200 */
[----:B-1----:R-:W-:Y:S01]  /*32b30*/  LOP3.LUT R3, R14, R11, RZ, 0xfc, !PT ;  /* 0x0000000b0e037212 */ /* 0x002fe200078efcff */
[----:B------:R-:W-:-:S04]  /*32b40*/  IMAD.MOV.U32 R14, RZ, RZ, R11 ;  /* 0x000000ffff0e7224 */ /* 0x000fc800078e000b */
[----:B------:R-:W-:Y:S01]  /*32b50*/  IMAD.IADD R3, R19, 0x1, R3 ;  /* 0x0000000113037824 */ /* 0x000fe200078e0203 */
[C-C-:B--2---:R-:W-:Y:S02]  /*32b60*/  PRMT R8, R4.reuse, 0x6420, R5.reuse ;  /* 0x0000642004087816 */ /* 0x144fe40000000005 */
[----:B------:R-:W-:Y:S02]  /*32b70*/  PRMT R9, R4, 0x7531, R5 ;  /* 0x0000753104097816 */ /* 0x000fe40000000005 */
[----:B------:R-:W-:Y:S02]  /*32b80*/  MOV R5, R10 ;  /* 0x0000000a00057202 */ /* 0x000fe40000000f00 */
[C-C-:B------:R-:W-:Y:S02]  /*32b90*/  PRMT R10, R6.reuse, 0x6420, R7.reuse ;  /* 0x00006420060a7816 */ /* 0x140fe40000000007 */
[----:B------:R-:W-:Y:S02]  /*32ba0*/  LOP3.LUT R13, R13, R5, RZ, 0xfc, !PT ;  /* 0x000000050d0d7212 */ /* 0x000fe400078efcff */
[----:B------:R-:W-:-:S03]  /*32bb0*/  PRMT R11, R6, 0x7531, R7 ;  /* 0x00007531060b7816 */ /* 0x000fc60000000007 */
[----:B------:R-:W-:Y:S02]  /*32bc0*/  IMAD.IADD R4, R18, 0x1, R13 ;  /* 0x0000000112047824 */ /* 0x000fe400078e020d */
[----:B------:R1:W-:Y:S01]  /*32bd0*/  STSM.16.M88.4 [R3], R8 ;  /* 0x0000000803007844 */ /* 0x0003e20000000200 */
[----:B------:R-:W-:-:S03]  /*32be0*/  IMAD.MOV.U32 R13, RZ, RZ, R5 ;  /* 0x000000ffff0d7224 */ /* 0x000fc600078e0005 */
[----:B------:R-:W2:Y:S02]  /*32bf0*/  LDSM.16.MT88.4 R4, [R4+0xf200] ;  /* 0x00f200000404783b */ /* 0x000ea40000004200 */
[----:B------:R-:W-:Y:S02]  /*32c00*/  LOP3.LUT R15, R15, R13, RZ, 0xfc, !PT ;  /* 0x0000000d0f0f7212 */ /* 0x000fe400078efcff */
[----:B-1----:R-:W-:Y:S01]  /*32c10*/  LOP3.LUT R3, R12, R14, RZ, 0xfc, !PT ;  /* 0x0000000e0c037212 */ /* 0x002fe200078efcff */
[----:B------:R-:W-:Y:S02]  /*32c20*/  IMAD.MOV.U32 R12, RZ, RZ, R14 ;  /* 0x000000ffff0c7224 */ /* 0x000fe400078e000e */
[----:B------:R-:W-:Y:S02]  /*32c30*/  VIADD R14, R2, 0x6000 ;  /* 0x00006000020e7836 */ /* 0x000fe40000000000 */
[----:B------:R-:W-:Y:S01]  /*32c40*/  IMAD.IADD R3, R19, 0x1, R3 ;  /* 0x0000000113037824 */ /* 0x000fe200078e0203 */
[----:B--2---:R-:W-:-:S02]  /*32c50*/  PRMT R8, R4, 0x6420, R5 ;  /* 0x0000642004087816 */ /* 0x004fc40000000005 */
[----:B------:R-:W-:Y:S02]  /*32c60*/  PRMT R9, R4, 0x7531, R5 ;  /* 0x0000753104097816 */ /* 0x000fe40000000005 */
[C-C-:B------:R-:W-:Y:S02]  /*32c70*/  PRMT R10, R6.reuse, 0x6420, R7.reuse ;  /* 0x00006420060a7816 */ /* 0x140fe40000000007 */
[----:B------:R-:W-:-:S05]  /*32c80*/  PRMT R11, R6, 0x7531, R7 ;  /* 0x00007531060b7816 */ /* 0x000fca0000000007 */
[----:B------:R1:W-:Y:S02]  /*32c90*/  STSM.16.M88.4 [R3], R8 ;  /* 0x0000000803007844 */ /* 0x0003e40000000200 */
[----:B-1----:R-:W-:-:S05]  /*32ca0*/  VIADD R3, R2, 0x3800 ;  /* 0x0000380002037836 */ /* 0x002fca0000000000 */
[C---:B------:R-:W-:Y:S02]  /*32cb0*/  LOP3.LUT R4, R3.reuse, R13, RZ, 0xfc, !PT ;  /* 0x0000000d03047212 */ /* 0x040fe400078efcff */
[----:B------:R-:W-:Y:S02]  /*32cc0*/  LOP3.LUT R3, R3, R12, RZ, 0xfc, !PT ;  /* 0x0000000c03037212 */ /* 0x000fe400078efcff */
[----:B------:R-:W-:-:S03]  /*32cd0*/  IADD3 R4, R18, R4, RZ ;  /* 0x0000000412047210 */ /* 0x000fc60007ffe0ff */
[----:B------:R-:W-:-:S03]  /*32ce0*/  IMAD.IADD R3, R19, 0x1, R3 ;  /* 0x0000000113037824 */ /* 0x000fc600078e0203 */
        /* <DEDUP_REMOVED lines=41> */
[----:B-1----:R-:W-:Y:S01]  /*32f80*/  IMAD.MOV.U32 R11, RZ, RZ, R12 ;  /* 0x000000ffff0b7224 */ /* 0x002fe200078e000c */
[C---:B------:R-:W-:Y:S02]  /*32f90*/  IADD3 R12, R2.reuse, 0x6800, RZ ;  /* 0x00006800020c7810 */ /* 0x040fe40007ffe0ff */
[----:B------:R-:W-:Y:S02]  /*32fa0*/  IADD3 R2, R2, 0x7000, RZ ;  /* 0x0000700002027810 */ /* 0x000fe40007ffe0ff */
        /* <DEDUP_REMOVED lines=33> */
[----:B------:R-:W-:Y:S02]  /*331c0*/  IMAD.IADD R3, R18, 0x1, R3 ;  /* 0x0000000112037824 */ /* 0x000fe400078e0203 */
[----:B------:R-:W-:-:S03]  /*331d0*/  IMAD.IADD R19, R19, 0x1, R2 ;  /* 0x0000000113137824 */ /* 0x000fc600078e0202 */
        /* <DEDUP_REMOVED lines=14> */
.L_x_5804:
        /* <DEDUP_REMOVED lines=14> */
.L_x_5747:
        /* <DEDUP_REMOVED lines=14> */
.L_x_5805:
        /* <DEDUP_REMOVED lines=46> */
.L_x_6031:
[----:B------:R-:W-:Y:S02]  /*33760*/  ULDC UR4, c[0x0][0xc38] ;  /* 0x00030e0000047ab9 */ /* 0x000fe40000000800 */
[----:B------:R-:W-:-:S04]  /*33770*/  IMAD.U32 R2, RZ, RZ, UR4 ;  /* 0x00000004ff027e24 */ /* 0x000fc8000f8e00ff */
[----:B--2---:R-:W-:-:S04]  /*33780*/  IMAD R9, R9, R2, RZ ;  /* 0x0000000209097224 */ /* 0x004fc800078e02ff */
[----:B------:R-:W-:-:S05]  /*33790*/  IMAD.IADD R0, R0, 0x1, R9 ;  /* 0x0000000100007824 */ /* 0x000fca00078e0209 */
[----:B------:R-:W-:-:S13]  /*337a0*/  ISETP.GT.AND P6, PT, R0, R5, PT ;  /* 0x000000050000720c */ /* 0x000fda0003fc4270 */
[----:B------:R-:W-:Y:S05]  /*337b0*/  @P6 BRA `(.L_x_5808) ;  /* 0x0000000000ac6947 */ /* 0x000fea0003800000 */
.L_x_5811:
[----:B------:R-:W2:Y:S01]  /*337c0*/  LDL.LU R3, [R1+0x1c] ;  /* 0x00001c0001037983 */ /* 0x000ea20000300800 */
[----:B------:R-:W3:Y:S01]  /*337d0*/  LDC R2, c[0x0][0xc3c] ;  /* 0x00030f00ff027b82 */ /* 0x000ee20000000800 */
[----:B--2---:R-:W-:-:S05]  /*337e0*/  VIADD R3, R3, 0x1f ;  /* 0x0000001f03037836 */ /* 0x004fca0000000000 */
        /* <DEDUP_REMOVED lines=32> */
[----:B-1----:R-:W-:-:S05]  /*339f0*/  IMAD.IADD R7, R2, 0x1, R3 ;  /* 0x0000000102077824 */ /* 0x002fca00078e0203 */
[----:B------:R1:W2:Y:S02]  /*33a00*/  SHFL.IDX PT, R9, R7, 0x1f, 0x1f ;  /* 0x03e01f0007097f89 */ /* 0x0002a400000e0000 */
.L_x_6039:
[----:B------:R-:W-:Y:S02]  /*33a10*/  ULDC UR4, c[0x0][0xc38] ;  /* 0x00030e0000047ab9 */ /* 0x000fe40000000800 */
[----:B------:R-:W-:-:S04]  /*33a20*/  IMAD.U32 R2, RZ, RZ, UR4 ;  /* 0x00000004ff027e24 */ /* 0x000fc8000f8e00ff */
[----:B--2---:R-:W-:-:S04]  /*33a30*/  IMAD R9, R9, R2, RZ ;  /* 0x0000000209097224 */ /* 0x004fc800078e02ff */
[----:B------:R-:W-:-:S05]  /*33a40*/  IMAD.IADD R0, R9, 0x1, R0 ;  /* 0x0000000109007824 */ /* 0x000fca00078e0200 */
[----:B------:R-:W-:-:S13]  /*33a50*/  ISETP.GT.AND P6, PT, R0, R5, PT ;  /* 0x000000050000720c */ /* 0x000fda0003fc4270 */
[----:B------:R-:W-:Y:S05]  /*33a60*/  @!P6 BRA `(.L_x_5811) ;  /* 0xfffffffc0054e947 */ /* 0x000fea000383ffff */
.L_x_5808:
[----:B------:R-:W-:Y:S01]  /*33a70*/  IMAD.IADD R9, R0, 0x1, -R9 ;  /* 0x0000000100097824 */ /* 0x000fe200078e0a09 */
[----:B------:R-:W-:-:S03]  /*33a80*/  UMOV UR4, 0xffffffff ;  /* 0xffffffff00047882 */ /* 0x000fc60000000000 */
[----:B------:R-:W-:-:S05]  /*33a90*/  IMAD R0, R7, R2, R9 ;  /* 0x0000000207007224 */ /* 0x000fca00078e0209 */
[----:B------:R-:W-:Y:S01]  /*33aa0*/  ISETP.GT.AND P6, PT, R0, R5, PT ;  /* 0x000000050000720c */ /* 0x000fe20003fc4270 */
[----:B------:R-:W-:-:S12]  /*33ab0*/  BRA.DIV UR4, `(.L_x_5812) ;  /* 0x0000006204e47947 */ /* 0x000fd8000b800000 */
[----:B------:R-:W2:Y:S01]  /*33ac0*/  LDL.LU R10, [R1+0x1c] ;  /* 0x00001c00010a7983 */ /* 0x000ea20000300800 */
[----:B------:R-:W-:-:S04]  /*33ad0*/  VOTE.ANY R0, PT, !P6 ;  /* 0x0000000000007806 */ /* 0x000fc800070e0100 */
[----:B------:R-:W3:Y:S02]  /*33ae0*/  POPC R3, R0 ;  /* 0x0000000000037309 */ /* 0x000ee40000000000 */
[----:B---3--:R3:W4:Y:S04]  /*33af0*/  SHFL.IDX PT, R4, R4, R3, 0x1f ;  /* 0x00001f0304047589 */ /* 0x00872800000e0000 */
[----:B------:R3:W0:Y:S01]  /*33b00*/  SHFL.IDX PT, R6, R6, R3, 0x1f ;  /* 0x00001f0306067589 */ /* 0x00062200000e0000 */
[----:B--2---:R-:W-:-:S05]  /*33b10*/  IADD3 R10, R3, R10, RZ ;  /* 0x0000000a030a7210 */ /* 0x004fca0007ffe0ff */
[----:B0---4-:R3:W-:Y:S02]  /*33b20*/  STL [R1+0x1c], R10 ;  /* 0x00001c0a01007387 */ /* 0x0117e40000100800 */
.L_x_6044:
[----:B------:R-:W-:-:S13]  /*33b30*/  ISETP.NE.AND P0, PT, R0, RZ, PT ;  /* 0x000000ff0000720c */ /* 0x000fda0003f05270 */
[----:B------:R-:W-:Y:S05]  /*33b40*/  @!P0 BRA `(.L_x_5813) ;  /* 0x0000000000148947 */ /* 0x000fea0003800000 */
[----:B------:R-:W-:Y:S01]  /*33b50*/  UMOV UR4, 0xffffffff ;  /* 0xffffffff00047882 */ /* 0x000fe20000000000 */
[----:B---3--:R-:W-:Y:S02]  /*33b60*/  VIADD R3, R3, 0xffffffff ;  /* 0xffffffff03037836 */ /* 0x008fe40000000000 */
[----:B------:R-:W-:Y:S05]  /*33b70*/  BRA.DIV UR4, `(.L_x_5814) ;  /* 0x00000066041c7947 */ /* 0x000fea000b800000 */
[----:B------:R2:W3:Y:S02]  /*33b80*/  SHFL.IDX PT, R3, R7, R3, 0x1f ;  /* 0x00001f0307037589 */ /* 0x0004e400000e0000 */
.L_x_6047:
[----:B---3--:R-:W-:-:S07]  /*33b90*/  IMAD.MOV.U32 R8, RZ, RZ, R3 ;  /* 0x000000ffff087224 */ /* 0x008fce00078e0003 */
.L_x_5813:
[----:B------:R-:W-:Y:S01]  /*33ba0*/  ISETP.NE.AND P0, PT, R6, 0x1, PT ;  /* 0x000000010600780c */ /* 0x000fe20003f05270 */
[----:B------:R-:W-:-:S05]  /*33bb0*/  IMAD R0, R8, R2, R9 ;  /* 0x0000000208007224 */ /* 0x000fca00078e0209 */
[----:B------:R4:W-:Y:S02]  /*33bc0*/  STL [R1+0x10], R0 ;  /* 0x0000100001007387 */ /* 0x0009e40000100800 */
[----:B----4-:R-:W-:-:S05]  /*33bd0*/  IMAD.IADD R0, R5, 0x1, -R0 ;  /* 0x0000000105007824 */ /* 0x010fca00078e0a00 */
[----:B------:R-:W-:Y:S05]  /*33be0*/  @!P0 BRA `(.L_x_5815) ;  /* 0x0000000000e48947 */ /* 0x000fea0003800000 */
[----:B------:R-:W-:-:S04]  /*33bf0*/  IABS R5, R4 ;  /* 0x0000000400057213 */ /* 0x000fc80000000000 */
[----:B------:R-:W4:Y:S08]  /*33c00*/  I2F.RP R2, R5 ;  /* 0x0000000500027306 */ /* 0x000f300000209400 */
[----:B----4-:R-:W4:Y:S02]  /*33c10*/  MUFU.RCP R2, R2 ;  /* 0x0000000200027308 */ /* 0x010f240000001000 */
[----:B----4-:R-:W-:-:S06]  /*33c20*/  VIADD R2, R2, 0xffffffe ;  /* 0x0ffffffe02027836 */ /* 0x010fcc0000000000 */
[----:B---3--:R-:W3:Y:S02]  /*33c30*/  F2I.FTZ.U32.TRUNC.NTZ R3, R2 ;  /* 0x0000000200037305 */ /* 0x008ee4000021f000 */
[----:B---3--:R-:W-:-:S04]  /*33c40*/  IMAD.MOV R2, RZ, RZ, -R3 ;  /* 0x000000ffff027224 */ /* 0x008fc800078e0a03 */
        /* <DEDUP_REMOVED lines=9> */
[-C--:B------:R-:W-:Y:S01]  /*33ce0*/  @!P1 IADD3 R2, R2, -R5.reuse, RZ ;  /* 0x8000000502029210 */ /* 0x080fe20007ffe0ff */
[----:B------:R-:W-:Y:S01]  /*33cf0*/  @!P1 VIADD R8, R8, 0x1 ;  /* 0x0000000108089836 */ /* 0x000fe20000000000 */
[----:B------:R-:W-:Y:S02]  /*33d00*/  ISETP.NE.AND P1, PT, R4, RZ, PT ;  /* 0x000000ff0400720c */ /* 0x000fe40003f25270 */
[----:B------:R-:W-:Y:S02]  /*33d10*/  ISETP.GE.U32.AND P0, PT, R2, R5, PT ;  /* 0x000000050200720c */ /* 0x000fe40003f06070 */
[----:B------:R-:W-:-:S04]  /*33d20*/  IABS R5, R6 ;  /* 0x0000000600057213 */ /* 0x000fc80000000000 */
[----:B------:R-:W3:Y:S07]  /*33d30*/  I2F.RP R2, R5 ;  /* 0x0000000500027306 */ /* 0x000eee0000209400 */
[----:B------:R-:W-:Y:S01]  /*33d40*/  @P0 VIADD R8, R8, 0x1 ;  /* 0x0000000108080836 */ /* 0x000fe20000000000 */
[----:B---3--:R-:W3:Y:S02]  /*33d50*/  MUFU.RCP R2, R2 ;  /* 0x0000000200027308 */ /* 0x008ee40000001000 */
[----:B---3--:R-:W-:-:S06]  /*33d60*/  VIADD R2, R2, 0xffffffe ;  /* 0x0ffffffe02027836 */ /* 0x008fcc0000000000 */
[----:B------:R-:W3:Y:S02]  /*33d70*/  F2I.FTZ.U32.TRUNC.NTZ R3, R2 ;  /* 0x0000000200037305 */ /* 0x000ee4000021f000 */
[----:B---3--:R-:W-:-:S04]  /*33d80*/  IMAD.MOV R2, RZ, RZ, -R3 ;  /* 0x000000ffff027224 */ /* 0x008fc800078e0a03 */
[----:B-12---:R-:W-:Y:S02]  /*33d90*/  IMAD R7, R2, R5, RZ ;  /* 0x0000000502077224 */ /* 0x006fe400078e02ff */
[----:B------:R-:W-:-:S04]  /*33da0*/  IMAD.MOV.U32 R2, RZ, RZ, RZ ;  /* 0x000000ffff027224 */ /* 0x000fc800078e00ff */
[----:B------:R-:W-:Y:S01]  /*33db0*/  IMAD.HI.U32 R7, R3, R7, R2 ;  /* 0x0000000703077227 */ /* 0x000fe200078e0002 */
[----:B------:R-:W-:-:S03]  /*33dc0*/  LOP3.LUT R2, R0, R4, RZ, 0x3c, !PT ;  /* 0x0000000400027212 */ /* 0x000fc600078e3cff */
[----:B------:R-:W-:Y:S01]  /*33dd0*/  IMAD.MOV.U32 R3, RZ, RZ, R8 ;  /* 0x000000ffff037224 */ /* 0x000fe200078e0008 */
[----:B------:R-:W-:Y:S02]  /*33de0*/  ISETP.GE.AND P2, PT, R2, RZ, PT ;  /* 0x000000ff0200720c */ /* 0x000fe40003f46270 */
[----:B------:R-:W-:-:S04]  /*33df0*/  IABS R8, R6 ;  /* 0x0000000600087213 */ /* 0x000fc80000000000 */
[----:B------:R-:W-:-:S07]  /*33e00*/  IADD3 R8, RZ, -R8, RZ ;  /* 0x80000008ff087210 */ /* 0x000fce0007ffe0ff */
        /* <DEDUP_REMOVED lines=19> */
[----:B------:R-:W-:-:S05]  /*33f40*/  IMAD R6, R6, 0x1000000, R7 ;  /* 0x0100000006067824 */ /* 0x000fca00078e0207 */
[----:B------:R-:W-:-:S05]  /*33f50*/  LEA R2, R2, R6, 0x10 ;  /* 0x0000000602027211 */ /* 0x000fca00078e80ff */
[----:B------:R2:W-:Y:S01]  /*33f60*/  STL [R1+0x18], R2 ;  /* 0x0000180201007387 */ /* 0x0005e20000100800 */
[----:B------:R-:W-:Y:S05]  /*33f70*/  BRA `(.L_x_5816) ;  /* 0x0000000000fc7947 */ /* 0x000fea0003800000 */
.L_x_5815:
[----:B---3--:R-:W3:Y:S01]  /*33f80*/  LDL R3, [R1+0x1c] ;  /* 0x00001c0001037983 */ /* 0x008ee20000100800 */
[----:B-12---:R-:W3:Y:S02]  /*33f90*/  LDC.64 R6, c[0x0][0xc90] ;  /* 0x00032400ff067b82 */ /* 0x006ee40000000a00 */
[----:B---3--:R-:W-:-:S05]  /*33fa0*/  IMAD.WIDE R6, R3, 0x4, R6 ;  /* 0x0000000403067825 */ /* 0x008fca00078e0206 */
        /* <DEDUP_REMOVED lines=26> */
[----:B------:R-:W-:Y:S02]  /*34150*/  IMAD R7, R3, R6, RZ ;  /* 0x0000000603077224 */ /* 0x000fe400078e02ff */
[----:B------:R-:W-:Y:S02]  /*34160*/  IMAD.MOV R6, RZ, RZ, -R6 ;  /* 0x000000ffff067224 */ /* 0x000fe400078e0a06 */
[----:B------:R-:W-:Y:S02]  /*34170*/  IMAD.MOV R8, RZ, RZ, -R7 ;  /* 0x000000ffff087224 */ /* 0x000fe400078e0a07 */
[----:B------:R-:W-:-:S03]  /*34180*/  IMAD R6, R5, R6, R0 ;  /* 0x0000000605067224 */ /* 0x000fc600078e0200 */
[----:B------:R-:W-:-:S04]  /*34190*/  VIADDMNMX R8, R8, R2, R3, PT ;  /* 0x0000000208087246 */ /* 0x000fc80003800103 */
[----:B------:R-:W-:-:S04]  /*341a0*/  IABS R9, R8 ;  /* 0x0000000800097213 */ /* 0x000fc80000000000 */
[----:B------:R-:W1:Y:S08]  /*341b0*/  I2F.RP R2, R9 ;  /* 0x0000000900027306 */ /* 0x000e700000209400 */
        /* <DEDUP_REMOVED lines=13> */
[----:B------:R-:W-:Y:S01]  /*34290*/  @!P1 IMAD.IADD R0, R0, 0x1, -R9 ;  /* 0x0000000100009824 */ /* 0x000fe200078e0a09 */
[----:B------:R-:W-:Y:S02]  /*342a0*/  @!P1 IADD3 R2, R2, 0x1, RZ ;  /* 0x0000000102029810 */ /* 0x000fe40007ffe0ff */
[----:B------:R-:W-:Y:S02]  /*342b0*/  ISETP.NE.AND P1, PT, R8, RZ, PT ;  /* 0x000000ff0800720c */ /* 0x000fe40003f25270 */
[----:B------:R-:W-:Y:S02]  /*342c0*/  ISETP.GE.U32.AND P0, PT, R0, R9, PT ;  /* 0x000000090000720c */ /* 0x000fe40003f06070 */
[----:B------:R-:W-:Y:S02]  /*342d0*/  LOP3.LUT R0, R6, R8, RZ, 0x3c, !PT ;  /* 0x0000000806007212 */ /* 0x000fe400078e3cff */
[----:B------:R-:W-:Y:S02]  /*342e0*/  IADD3 R6, R7, 0x1000000, R6 ;  /* 0x0100000007067810 */ /* 0x000fe40007ffe006 */
[----:B------:R-:W-:-:S07]  /*342f0*/  ISETP.GE.AND P2, PT, R0, RZ, PT ;  /* 0x000000ff0000720c */ /* 0x000fce0003f46270 */
[----:B------:R-:W-:-:S04]  /*34300*/  @P0 VIADD R2, R2, 0x1 ;  /* 0x0000000102020836 */ /* 0x000fc80000000000 */
[----:B------:R-:W-:-:S04]  /*34310*/  IMAD.MOV.U32 R0, RZ, RZ, R2 ;  /* 0x000000ffff007224 */ /* 0x000fc800078e0002 */
[----:B------:R-:W-:Y:S01]  /*34320*/  @!P2 IMAD.MOV R0, RZ, RZ, -R0 ;  /* 0x000000ffff00a224 */ /* 0x000fe200078e0a00 */
[----:B------:R-:W-:Y:S01]  /*34330*/  @!P1 LOP3.LUT R0, RZ, R8, RZ, 0x33, !PT ;  /* 0x00000008ff009212 */ /* 0x000fe200078e33ff */
[----:B------:R-:W-:-:S04]  /*34340*/  IMAD.MOV R8, RZ, RZ, -R8 ;  /* 0x000000ffff087224 */ /* 0x000fc800078e0a08 */
[----:B------:R-:W-:-:S05]  /*34350*/  IMAD R2, R0, R8, R6 ;  /* 0x0000000800027224 */ /* 0x000fca00078e0206 */
[----:B------:R1:W-:Y:S02]  /*34360*/  STL [R1+0x18], R2 ;  /* 0x0000180201007387 */ /* 0x0003e40000100800 */
.L_x_5816:
[----:B------:R-:W-:-:S05]  /*34370*/  LOP3.LUT R0, RZ, R0, RZ, 0x33, !PT ;  /* 0x00000000ff007212 */ /* 0x000fca00078e33ff */
[----:B------:R-:W-:-:S05]  /*34380*/  IMAD.IADD R0, R4, 0x1, R0 ;  /* 0x0000000104007824 */ /* 0x000fca00078e0200 */
[----:B------:R3:W-:Y:S01]  /*34390*/  STL [R1+0x14], R0 ;  /* 0x0000140001007387 */ /* 0x0007e20000100800 */
[----:B------:R-:W-:Y:S05]  /*343a0*/  BRA `(.L_x_5817) ;  /* 0x0000000000287947 */ /* 0x000fea0003800000 */
.L_x_5809:
[----:B------:R-:W-:Y:S01]  /*343b0*/  UMOV UR4, URZ ;  /* 0x0000003f00047c82 */ /* 0x000fe20008000000 */
[----:B------:R-:W-:Y:S01]  /*343c0*/  ULDC UR6, c[0x0][0xc3c] ;  /* 0x00030f0000067ab9 */ /* 0x000fe20000000800 */
[----:B------:R-:W-:Y:S01]  /*343d0*/  UMOV UR5, URZ ;  /* 0x0000003f00057c82 */ /* 0x000fe20008000000 */
[----:B------:R-:W-:Y:S01]  /*343e0*/  IMAD.U32 R3, RZ, RZ, UR4 ;  /* 0x00000004ff037e24 */ /* 0x000fe2000f8e00ff */
[----:B------:R-:W-:Y:S01]  /*343f0*/  MOV R0, UR6 ;  /* 0x0000000600007c02 */ /* 0x000fe20008000f00 */
[----:B------:R-:W-:Y:S01]  /*34400*/  IMAD.U32 R2, RZ, RZ, UR5 ;  /* 0x00000005ff027e24 */ /* 0x000fe2000f8e00ff */
[----:B------:R4:W-:Y:S04]  /*34410*/  STL [R1+0x10], R5 ;  /* 0x0000100501007387 */ /* 0x0009e80000100800 */
[----:B------:R4:W-:Y:S04]  /*34420*/  STL [R1+0x14], R3 ;  /* 0x0000140301007387 */ /* 0x0009e80000100800 */
[----:B------:R4:W-:Y:S04]  /*34430*/  STL [R1+0x1c], R0 ;  /* 0x00001c0001007387 */ /* 0x0009e80000100800 */
[----:B------:R4:W-:Y:S02]  /*34440*/  STL [R1+0x18], R2 ;  /* 0x0000180201007387 */ /* 0x0009e40000100800 */
.L_x_5817:
[----:B-12-4-:R-:W2:Y:S04]  /*34450*/  LDL R2, [R1+0x1c] ;  /* 0x00001c0001027983 */ /* 0x016ea80000100800 */
[----:B------:R-:W4:Y:S04]  /*34460*/  LDL R3, [R1+0x18] ;  /* 0x0000180001037983 */ /* 0x000f280000100800 */
[----:B------:R-:W5:Y:S04]  /*34470*/  LDL R4, [R1+0x10] ;  /* 0x0000100001047983 */ /* 0x000f680000100800 */
[----:B------:R-:W5:Y:S01]  /*34480*/  LDL R5, [R1+0x14] ;  /* 0x0000140001057983 */ /* 0x000f620000100800 */
[----:B---3--:R-:W1:Y:S01]  /*34490*/  S2R R0, SR_TID.X ;  /* 0x0000000000007919 */ /* 0x008e620000002100 */
[----:B------:R-:W-:Y:S05]  /*344a0*/  WARPSYNC.ALL ;  /* 0x0000000000007948 */ /* 0x000fea0003800000 */
[----:B-1----:R-:W-:Y:S01]  /*344b0*/  LOP3.LUT R0, R0, 0x1f, RZ, 0xc0, !PT ;  /* 0x0000001f00007812 */ /* 0x002fe200078ec0ff */
[----:B------:R-:W-:Y:S03]  /*344c0*/  BAR.SYNC.DEFER_BLOCKING 0x4, 0x180 ;  /* 0x0106000000007b1d */ /* 0x000fe60000010000 */
[----:B------:R-:W-:-:S13]  /*344d0*/  ISETP.NE.AND P0, PT, R0, RZ, PT ;  /* 0x000000ff0000720c */ /* 0x000fda0003f05270 */
[----:B------:R-:W1:Y:S01]  /*344e0*/  @!P0 S2R R0, SR_CgaCtaId ;  /* 0x0000000000008919 */ /* 0x000e620000008800 */
[----:B--2---:R-:W-:Y:S01]  /*344f0*/  IMAD.MOV.U32 R7, RZ, RZ, R2 ;  /* 0x000000ffff077224 */ /* 0x004fe200078e0002 */
[----:B------:R-:W-:Y:S01]  /*34500*/  @!P0 MOV R2, 0x400 ;  /* 0x0000040000028802 */ /* 0x000fe20000000f00 */
[----:B----4-:R-:W-:-:S03]  /*34510*/  IMAD.MOV.U32 R6, RZ, RZ, R3 ;  /* 0x000000ffff067224 */ /* 0x010fc600078e0003 */
[----:B-1----:R-:W-:-:S05]  /*34520*/  @!P0 LEA R18, R0, R2, 0x18 ;  /* 0x0000000200128211 */ /* 0x002fca00078ec0ff */
[----:B-----5:R3:W-:Y:S01]  /*34530*/  @!P0 STS.128 [R18+0x334d0], R4 ;  /* 0x0334d00412008388 */ /* 0x0207e20000000c00 */
[----:B------:R-:W-:Y:S06]  /*34540*/  BAR.ARV 0x5, 0x180 ;  /* 0x0146000000007b1d */ /* 0x000fec0000002000 */
.L_x_5806:
[----:B------:R-:W4:Y:S01]  /*34550*/  LDL R0, [R1+0x1c] ;  /* 0x00001c0001007983 */ /* 0x000f220000100800 */
[----:B------:R-:W-:Y:S02]  /*34560*/  ULDC UR4, c[0x0][0xc3c] ;  /* 0x00030f0000047ab9 */ /* 0x000fe40000000800 */
[----:B----4-:R-:W-:-:S13]  /*34570*/  ISETP.GE.AND P0, PT, R0, UR4, PT ;  /* 0x0000000400007c0c */ /* 0x010fda000bf06270 */
[----:B------:R-:W-:Y:S05]  /*34580*/  @!P0 BRA `(.L_x_5818) ;  /* 0xffffff88004c8947 */ /* 0x000fea000383ffff */
[----:B------:R-:W-:Y:S05]  /*34590*/  BSYNC B7 ;  /* 0x0000000000077941 */ /* 0x000fea0003800000 */
.L_x_5698:
        /* <DEDUP_REMOVED lines=12> */
.L_x_6048:
[----:B------:R-:W-:Y:S05]  /*34660*/  BSYNC B0 ;  /* 0x0000000000007941 */ /* 0x000fea0003800000 */
.L_x_5819:
[----:B------:R-:W-:-:S03]  /*34670*/  UMOV UR4, 0xffffffff ;  /* 0xffffffff00047882 */ /* 0x000fc60000000000 */
[----:B------:R-:W-:Y:S05]  /*34680*/  BRA.DIV UR4, `(.L_x_5821) ;  /* 0x0000005a04987947 */ /* 0x000fea000b800000 */
[----:B------:R-:W1:Y:S02]  /*34690*/  S2R R2, SR_TID.X ;  /* 0x0000000000027919 */ /* 0x000e640000002100 */
[----:B-1----:R-:W-:-:S04]  /*346a0*/  SHF.R.U32.HI R2, RZ, 0x5, R2 ;  /* 0x00000005ff027819 */ /* 0x002fc80000011602 */
[----:B------:R-:W-:-:S05]  /*346b0*/  LOP3.LUT R2, R2, 0x3, RZ, 0xc0, !PT ;  /* 0x0000000302027812 */ /* 0x000fca00078ec0ff */
[----:B------:R1:W2:Y:S02]  /*346c0*/  SHFL.IDX PT, R14, R2, RZ, 0x1f ;  /* 0x00001fff020e7589 */ /* 0x0002a400000e0000 */
.L_x_6051:
[----:B--2---:R-:W-:-:S13]  /*346d0*/  ISETP.NE.AND P0, PT, R14, RZ, PT ;  /* 0x000000ff0e00720c */ /* 0x004fda0003f05270 */
[----:B------:R-:W-:Y:S05]  /*346e0*/  @P0 BRA `(.L_x_5472) ;  /* 0x0000000000b00947 */ /* 0x000fea0003800000 */
[----:B------:R-:W-:-:S03]  /*346f0*/  UMOV UR4, 0xffffffff ;  /* 0xffffffff00047882 */ /* 0x000fc60000000000 */
[----:B------:R-:W-:Y:S05]  /*34700*/  BRA.DIV UR4, `(.L_x_5822) ;  /* 0x0000005a04ac7947 */ /* 0x000fea000b800000 */
[----:B------:R-:W-:-:S13]  /*34710*/  ELECT P6, URZ, PT ;  /* 0x00000000003f782f */ /* 0x000fda00038c0000 */
.L_x_6054:
[----:B------:R-:W-:Y:S05]  /*34720*/  @!P6 BRA `(.L_x_5472) ;  /* 0x0000000000a0e947 */ /* 0x000fea0003800000 */
[----:B------:R-:W-:-:S06]  /*34730*/  ULOP3.LUT UR4, UR36, 0x2, URZ, 0xfc, !UPT ;  /* 0x0000000224047892 */ /* 0x000fcc000f8efc3f */
[----:B-1----:R-:W-:-:S05]  /*34740*/  IMAD.U32 R2, RZ, RZ, UR4 ;  /* 0x00000004ff027e24 */ /* 0x002fca000f8e00ff */
[----:B------:R-:W-:-:S13]  /*34750*/  ISETP.NE.AND P0, PT, R2, 0x3, PT ;  /* 0x000000030200780c */ /* 0x000fda0003f05270 */
[----:B------:R-:W-:Y:S05]  /*34760*/  @!P0 BRA `(.L_x_5823) ;  /* 0x0000000000048947 */ /* 0x000fea0003800000 */
[----:B------:R-:W-:Y:S01]  /*34770*/  BPT.TRAP 0x1 ;  /* 0x000000040000795c */ /* 0x000fe20000300000 */
.L_x_5823:
[----:B0-----:R-:W2:Y:S04]  /*34780*/  LDL R3, [R1+0xc] ;  /* 0x00000c0001037983 */ /* 0x001ea80000100800 */
[----:B------:R-:W3:Y:S01]  /*34790*/  LDL.LU R7, [R1+0x24] ;  /* 0x0000240001077983 */ /* 0x000ee20000300800 */
[----:B------:R-:W-:-:S04]  /*347a0*/  VIADD R2, R0, 0x33440 ;  /* 0x0003344000027836 */ /* 0x000fc80000000000 */
[C---:B--2---:R-:W-:Y:S01]  /*347b0*/  IMAD R6, R3.reuse, 0x8, R2 ;  /* 0x0000000803067824 */ /* 0x044fe200078e0202 */
[----:B------:R-:W-:Y:S02]  /*347c0*/  IADD3 R3, R3, 0x1, RZ ;  /* 0x0000000103037810 */ /* 0x000fe40007ffe0ff */
[----:B---3--:R-:W-:Y:S02]  /*347d0*/  SHF.L.U32 R5, R7, 0x1f, RZ ;  /* 0x0000001f07057819 */ /* 0x008fe400000006ff */
[C---:B------:R-:W-:Y:S02]  /*347e0*/  ISETP.NE.AND P2, PT, R3.reuse, 0x2, PT ;  /* 0x000000020300780c */ /* 0x040fe40003f45270 */
[----:B------:R-:W0:Y:S02]  /*347f0*/  SYNCS.PHASECHK.TRANS64.TRYWAIT P1, [R6+URZ], R5 ;  /* 0x00000005060075a7 */ /* 0x000e24000802017f */
[----:B------:R-:W-:Y:S02]  /*34800*/  SEL R4, RZ, 0x1, P2 ;  /* 0x00000001ff047807 */ /* 0x000fe40001000000 */
[----:B------:R-:W-:-:S02]  /*34810*/  SEL R3, R3, RZ, P2 ;  /* 0x000000ff03037207 */ /* 0x000fc40001000000 */
[----:B------:R-:W-:-:S03]  /*34820*/  LOP3.LUT R4, R7, R4, RZ, 0x3c, !PT ;  /* 0x0000000407047212 */ /* 0x000fc600078e3cff */
[----:B------:R-:W-:Y:S01]  /*34830*/  IMAD R7, R3, 0x8, R2 ;  /* 0x0000000803077824 */ /* 0x000fe200078e0202 */
[----:B------:R-:W-:Y:S01]  /*34840*/  SHF.L.U32 R2, R4, 0x1f, RZ ;  /* 0x0000001f04027819 */ /* 0x000fe200000006ff */
[----:B0-----:R-:W-:Y:S06]  /*34850*/  @!P1 BRA `(.L_x_5824) ;  /* 0x0000005800789947 */ /* 0x001fec0003800000 */
.L_x_6055:
[----:B------:R-:W1:Y:S02]  /*34860*/  SYNCS.PHASECHK.TRANS64.TRYWAIT P1, [R7+URZ], R2 ;  /* 0x00000002070075a7 */ /* 0x000e64000802017f */
[----:B-1----:R-:W-:Y:S05]  /*34870*/  @!P1 BRA `(.L_x_5825) ;  /* 0x0000005800849947 */ /* 0x002fea0003800000 */
.L_x_6056:
[----:B------:R-:W-:Y:S05]  /*34880*/  @!P0 BRA `(.L_x_5826) ;  /* 0x0000000000048947 */ /* 0x000fea0003800000 */
[----:B------:R-:W-:Y:S01]  /*34890*/  BPT.TRAP 0x1 ;  /* 0x000000040000795c */ /* 0x000fe20000300000 */
.L_x_5826:
[----:B------:R-:W2:Y:S02]  /*348a0*/  LDL.LU R4, [R1+0xc] ;  /* 0x00000c0001047983 */ /* 0x000ea40000300800 */
[----:B--2---:R-:W-:-:S04]  /*348b0*/  IMAD R4, R4, 0x8, R0 ;  /* 0x0000000804047824 */ /* 0x004fc800078e0200 */
[----:B------:R-:W2:Y:S02]  /*348c0*/  SYNCS.PHASECHK.TRANS64.TRYWAIT P1, [R4+URZ+0x33460], R5 ;  /* 0x03346005040075a7 */ /* 0x000ea4000802017f */
[----:B--2---:R-:W-:Y:S05]  /*348d0*/  @!P1 BRA `(.L_x_5827) ;  /* 0x0000005800809947 */ /* 0x004fea0003800000 */
.L_x_6057:
[----:B------:R-:W-:Y:S05]  /*348e0*/  @!P0 BRA `(.L_x_5828) ;  /* 0x0000000000048947 */ /* 0x000fea0003800000 */
[----:B------:R-:W-:Y:S01]  /*348f0*/  BPT.TRAP 0x1 ;  /* 0x000000040000795c */ /* 0x000fe20000300000 */
.L_x_5828:
[----:B------:R-:W-:-:S04]  /*34900*/  IMAD R3, R3, 0x8, R0 ;  /* 0x0000000803037824 */ /* 0x000fc800078e0200 */
[----:B------:R-:W3:Y:S02]  /*34910*/  SYNCS.PHASECHK.TRANS64.TRYWAIT P1, [R3+URZ+0x33460], R2 ;  /* 0x03346002030075a7 */ /* 0x000ee4000802017f */
[----:B---3--:R-:W-:Y:S05]  /*34920*/  @!P1 BRA `(.L_x_5829) ;  /* 0x0000005800809947 */ /* 0x008fea0003800000 */
.L_x_6058:
[----:B------:R-:W-:Y:S05]  /*34930*/  @!P0 BRA `(.L_x_5830) ;  /* 0x0000000000048947 */ /* 0x000fea0003800000 */
[----:B------:R-:W-:Y:S01]  /*34940*/  BPT.TRAP 0x1 ;  /* 0x000000040000795c */ /* 0x000fe20000300000 */
.L_x_5830:
[----:B------:R-:W4:Y:S02]  /*34950*/  SYNCS.PHASECHK.TRANS64.TRYWAIT P0, [R4+URZ+0x33480], R5 ;  /* 0x03348005040075a7 */ /* 0x000f24000800017f */
[----:B----4-:R-:W-:Y:S05]  /*34960*/  @!P0 BRA `(.L_x_5831) ;  /* 0x0000005800848947 */ /* 0x010fea0003800000 */
.L_x_5832:
[----:B------:R0:W0:Y:S02]  /*34970*/  SYNCS.PHASECHK.TRANS64.TRYWAIT P0, [R3+URZ+0x33480], R2 ;  /* 0x03348002030075a7 */ /* 0x000024000800017f */
[----:B0-----:R-:W-:Y:S05]  /*34980*/  @!P0 NANOSLEEP.SYNCS 0x989680 ;  /* 0x009896800000895d */ /* 0x001fea0003900000 */
[----:B------:R-:W0:Y:S02]  /*34990*/  @!P0 SYNCS.PHASECHK.TRANS64 P0, [R3+URZ+0x33480], R2 ;  /* 0x03348002030085a7 */ /* 0x000e24000800007f */
[----:B0-----:R-:W-:Y:S05]  /*349a0*/  @!P0 BRA `(.L_x_5832) ;  /* 0xfffffffc00f08947 */ /* 0x001fea000383ffff */
.L_x_5472:
[----:B------:R-:W-:Y:S05]  /*349b0*/  BSYNC B8 ;  /* 0x0000000000087941 */ /* 0x000fea0003800000 */
.L_x_5469:
[----:B------:R-:W-:Y:S05]  /*349c0*/  EXIT ;  /* 0x000000000000794d */ /* 0x000fea0003800000 */
.L_x_5492:
[----:B-1----:R1:W2:Y:S02]  /*349d0*/  SYNCS.PHASECHK.TRANS64.TRYWAIT P5, [R100+URZ+0x33490], R101 ;  /* 0x03349065640075a7 */ /* 0x0022a400080a017f */
[----:B--2---:R-:W-:Y:S05]  /*349e0*/  @!P5 NANOSLEEP.SYNCS 0x989680 ;  /* 0x009896800000d95d */ /* 0x004fea0003900000 */
[----:B------:R-:W2:Y:S02]  /*349f0*/  @!P5 SYNCS.PHASECHK.TRANS64 P5, [R100+URZ+0x33490], R101 ;  /* 0x033490656400d5a7 */ /* 0x000ea400080a007f */
[----:B--2---:R-:W-:Y:S05]  /*34a00*/  @!P5 BRA `(.L_x_5492) ;  /* 0xfffffffc00f0d947 */ /* 0x004fea000383ffff */
[----:B------:R-:W-:Y:S05]  /*34a10*/  BRA `(.L_x_5833) ;  /* 0xfffffcf000047947 */ /* 0x000fea000383ffff */
.L_x_5546:
[----:B--2---:R2:W3:Y:S02]  /*34a20*/  SYNCS.PHASECHK.TRANS64.TRYWAIT P5, [R100+URZ+0x33490], R101 ;  /* 0x03349065640075a7 */ /* 0x0044e400080a017f */
[----:B---3--:R-:W-:Y:S05]  /*34a30*/  @!P5 NANOSLEEP.SYNCS 0x989680 ;  /* 0x009896800000d95d */ /* 0x008fea0003900000 */
[----:B------:R-:W3:Y:S02]  /*34a40*/  @!P5 SYNCS.PHASECHK.TRANS64 P5, [R100+URZ+0x33490], R101 ;  /* 0x033490656400d5a7 */ /* 0x000ee400080a007f */
[----:B---3--:R-:W-:Y:S05]  /*34a50*/  @!P5 BRA `(.L_x_5546) ;  /* 0xfffffffc00f0d947 */ /* 0x008fea000383ffff */
[----:B------:R-:W-:Y:S05]  /*34a60*/  BRA `(.L_x_5834) ;  /* 0xfffffd5000107947 */ /* 0x000fea000383ffff */
.L_x_5571:
[----:B0-----:R0:W1:Y:S02]  /*34a70*/  SYNCS.PHASECHK.TRANS64.TRYWAIT P3, [R100+URZ+0x33490], R101 ;  /* 0x03349065640075a7 */ /* 0x001064000806017f */
[----:B-1----:R-:W-:Y:S05]  /*34a80*/  @!P3 NANOSLEEP.SYNCS 0x989680 ;  /* 0x009896800000b95d */ /* 0x002fea0003900000 */
[----:B------:R-:W1:Y:S02]  /*34a90*/  @!P3 SYNCS.PHASECHK.TRANS64 P3, [R100+URZ+0x33490], R101 ;  /* 0x033490656400b5a7 */ /* 0x000e64000806007f */
[----:B-1----:R-:W-:Y:S05]  /*34aa0*/  @!P3 BRA `(.L_x_5571) ;  /* 0xfffffffc00f0b947 */ /* 0x002fea000383ffff */
[----:B------:R-:W-:Y:S05]  /*34ab0*/  BRA `(.L_x_5835) ;  /* 0xfffffdb000987947 */ /* 0x000fea000383ffff */
.L_x_5577:
[----:B-1----:R1:W2:Y:S02]  /*34ac0*/  SYNCS.PHASECHK.TRANS64.TRYWAIT P2, [R100+URZ+0x334b0], R101 ;  /* 0x0334b065640075a7 */ /* 0x0022a4000804017f */
[----:B--2---:R-:W-:Y:S05]  /*34ad0*/  @!P2 NANOSLEEP.SYNCS 0x989680 ;  /* 0x009896800000a95d */ /* 0x004fea0003900000 */
[----:B------:R-:W2:Y:S02]  /*34ae0*/  @!P2 SYNCS.PHASECHK.TRANS64 P2, [R100+URZ+0x334b0], R101 ;  /* 0x0334b0656400a5a7 */ /* 0x000ea4000804007f */
[----:B--2---:R-:W-:Y:S05]  /*34af0*/  @!P2 BRA `(.L_x_5577) ;  /* 0xfffffffc00f0a947 */ /* 0x004fea000383ffff */
[----:B------:R-:W-:Y:S05]  /*34b00*/  BRA `(.L_x_5836) ;  /* 0xfffffdb4009c7947 */ /* 0x000fea000383ffff */
.L_x_5587:
[----:B------:R-:W-:Y:S01]  /*34b10*/  BSSY B0, `(.L_x_5837) ;  /* 0x0000007000007945 */ /* 0x000fe20003800000 */
[----:B------:R-:W-:Y:S02]  /*34b20*/  IMAD.MOV.U32 R12, RZ, RZ, RZ ;  /* 0x000000ffff0c7224 */ /* 0x000fe400078e00ff */
[----:B------:R-:W-:Y:S02]  /*34b30*/  IMAD.MOV.U32 R11, RZ, RZ, 0x1f ;  /* 0x0000001fff0b7424 */ /* 0x000fe400078e00ff */
[----:B------:R-:W-:-:S07]  /*34b40*/  IMAD.MOV.U32 R15, RZ, RZ, -0x1 ;  /* 0xffffffffff0f7424 */ /* 0x000fce00078e00ff */
[----:B-----5:R-:W-:Y:S05]  /*34b50*/  WARPSYNC.COLLECTIVE R15, `(.L_x_5838) ;  /* 0x000000000f087348 */ /* 0x020fea0003c00000 */
[----:B------:R0:W1:Y:S02]  /*34b60*/  SHFL.IDX P6, R14, R13, R12, R11 ;  /* 0x0000000c0d0e7389 */ /* 0x00006400000c000b */
[----:B01---5:R-:W-:Y:S01]  /*34b70*/  ENDCOLLECTIVE ;  /* 0x000000000000791b */ /* 0x023fe20003800000 */
.L_x_5838:
[----:B------:R-:W-:Y:S05]  /*34b80*/  BSYNC B0 ;  /* 0x0000000000007941 */ /* 0x000fea0003800000 */
.L_x_5837:
[----:B------:R-:W-:Y:S01]  /*34b90*/  IMAD.MOV.U32 R229, RZ, RZ, R14 ;  /* 0x000000ffffe57224 */ /* 0x000fe200078e000e */
[----:B------:R-:W-:Y:S06]  /*34ba0*/  BRA `(.L_x_5839) ;  /* 0xfffffdc000ac7947 */ /* 0x000fec000383ffff */
.L_x_5597:
[----:B------:R-:W-:Y:S01]  /*34bb0*/  BSSY B1, `(.L_x_5840) ;  /* 0x0000007000017945 */ /* 0x000fe20003800000 */
[----:B------:R-:W-:Y:S01]  /*34bc0*/  MOV R12, RZ ;  /* 0x000000ff000c7202 */ /* 0x000fe20000000f00 */
[----:B------:R-:W-:Y:S02]  /*34bd0*/  IMAD.MOV.U32 R11, RZ, RZ, 0x1e1f ;  /* 0x00001e1fff0b7424 */ /* 0x000fe400078e00ff */
[----:B------:R-:W-:-:S07]  /*34be0*/  IMAD.MOV.U32 R15, RZ, RZ, -0x1 ;  /* 0xffffffffff0f7424 */ /* 0x000fce00078e00ff */
[----:B------:R-:W-:Y:S05]  /*34bf0*/  WARPSYNC.COLLECTIVE R15, `(.L_x_5841) ;  /* 0x000000000f087348 */ /* 0x000fea0003c00000 */
[----:B------:R0:W1:Y:S02]  /*34c00*/  SHFL.IDX P6, R14, R13, R12, R11 ;  /* 0x0000000c0d0e7389 */ /* 0x00006400000c000b */
[----:B01----:R-:W-:Y:S01]  /*34c10*/  ENDCOLLECTIVE ;  /* 0x000000000000791b */ /* 0x003fe20003800000 */
.L_x_5841:
[----:B------:R-:W-:Y:S05]  /*34c20*/  BSYNC B1 ;  /* 0x0000000000017941 */ /* 0x000fea0003800000 */
.L_x_5840:
        /* <DEDUP_REMOVED lines=8> */
.L_x_5842:
[----:B------:R-:W-:Y:S01]  /*34cb0*/  IMAD.MOV.U32 R13, RZ, RZ, R4 ;  /* 0x000000ffff0d7224 */ /* 0x000fe200078e0004 */
[----:B------:R-:W-:-:S07]  /*34cc0*/  MOV R3, R14 ;  /* 0x0000000e00037202 */ /* 0x000fce0000000f00 */
[----:B------:R-:W-:Y:S05]  /*34cd0*/  WARPSYNC.COLLECTIVE R15, `(.L_x_5843) ;  /* 0x000000000f087348 */ /* 0x000fea0003c00000 */
[----:B------:R0:W1:Y:S02]  /*34ce0*/  SHFL.IDX P6, R14, R13, R12, R11 ;  /* 0x0000000c0d0e7389 */ /* 0x00006400000c000b */
[----:B01----:R-:W-:Y:S01]  /*34cf0*/  ENDCOLLECTIVE ;  /* 0x000000000000791b */ /* 0x003fe20003800000 */
.L_x_5843:
[----:B------:R-:W-:Y:S02]  /*34d00*/  IMAD.MOV.U32 R13, RZ, RZ, R5 ;  /* 0x000000ffff0d7224 */ /* 0x000fe400078e0005 */
[----:B------:R-:W-:-:S07]  /*34d10*/  IMAD.MOV.U32 R4, RZ, RZ, R14 ;  /* 0x000000ffff047224 */ /* 0x000fce00078e000e */
[----:B------:R-:W-:Y:S05]  /*34d20*/  WARPSYNC.COLLECTIVE R15, `(.L_x_5844) ;  /* 0x000000000f087348 */ /* 0x000fea0003c00000 */
[----:B------:R0:W1:Y:S02]  /*34d30*/  SHFL.IDX P6, R14, R13, R12, R11 ;  /* 0x0000000c0d0e7389 */ /* 0x00006400000c000b */
[----:B01----:R-:W-:Y:S01]  /*34d40*/  ENDCOLLECTIVE ;  /* 0x000000000000791b */ /* 0x003fe20003800000 */
.L_x_5844:
[----:B------:R-:W-:Y:S05]  /*34d50*/  BRA `(.L_x_5845) ;  /* 0xfffffdc8008c7947 */ /* 0x000fea000383ffff */
.L_x_5601:
[----:B--2---:R2:W0:Y:S02]  /*34d60*/  SYNCS.PHASECHK.TRANS64.TRYWAIT P0, [R16+URZ+0x33400], R5 ;  /* 0x03340005100075a7 */ /* 0x004424000800017f */
[----:B0-----:R-:W-:Y:S05]  /*34d70*/  @!P0 NANOSLEEP.SYNCS 0x989680 ;  /* 0x009896800000895d */ /* 0x001fea0003900000 */
[----:B------:R-:W0:Y:S02]  /*34d80*/  @!P0 SYNCS.PHASECHK.TRANS64 P0, [R16+URZ+0x33400], R5 ;  /* 0x03340005100085a7 */ /* 0x000e24000800007f */
[----:B0-----:R-:W-:Y:S05]  /*34d90*/  @!P0 BRA `(.L_x_5601) ;  /* 0xfffffffc00f08947 */ /* 0x001fea000383ffff */
[----:B------:R-:W-:Y:S05]  /*34da0*/  BRA `(.L_x_5846) ;  /* 0xfffffdcc00dc7947 */ /* 0x000fea000383ffff */
.L_x_5613:
[----:B------:R-:W-:Y:S01]  /*34db0*/  BSSY B1, `(.L_x_5847) ;  /* 0x0000007000017945 */ /* 0x000fe20003800000 */
[----:B------:R-:W-:Y:S02]  /*34dc0*/  IMAD.MOV.U32 R12, RZ, RZ, RZ ;  /* 0x000000ffff0c7224 */ /* 0x000fe400078e00ff */
[----:B------:R-:W-:Y:S02]  /*34dd0*/  IMAD.MOV.U32 R11, RZ, RZ, 0x1e1f ;  /* 0x00001e1fff0b7424 */ /* 0x000fe400078e00ff */
[----:B------:R-:W-:-:S07]  /*34de0*/  IMAD.MOV.U32 R15, RZ, RZ, -0x1 ;  /* 0xffffffffff0f7424 */ /* 0x000fce00078e00ff */
[----:B------:R-:W-:Y:S05]  /*34df0*/  WARPSYNC.COLLECTIVE R15, `(.L_x_5848) ;  /* 0x000000000f087348 */ /* 0x000fea0003c00000 */
[----:B------:R0:W1:Y:S02]  /*34e00*/  SHFL.IDX P6, R14, R13, R12, R11 ;  /* 0x0000000c0d0e7389 */ /* 0x00006400000c000b */
[----:B01----:R-:W-:Y:S01]  /*34e10*/  ENDCOLLECTIVE ;  /* 0x000000000000791b */ /* 0x003fe20003800000 */
.L_x_5848:
[----:B------:R-:W-:Y:S05]  /*34e20*/  BSYNC B1 ;  /* 0x0000000000017941 */ /* 0x000fea0003800000 */
.L_x_5847:
        /* <DEDUP_REMOVED lines=8> */
.L_x_5849:
[----:B------:R-:W-:Y:S02]  /*34eb0*/  IMAD.MOV.U32 R13, RZ, RZ, R20 ;  /* 0x000000ffff0d7224 */ /* 0x000fe400078e0014 */
[----:B------:R-:W-:-:S07]  /*34ec0*/  IMAD.MOV.U32 R3, RZ, RZ, R14 ;  /* 0x000000ffff037224 */ /* 0x000fce00078e000e */
[----:B------:R-:W-:Y:S05]  /*34ed0*/  WARPSYNC.COLLECTIVE R15, `(.L_x_5850) ;  /* 0x000000000f087348 */ /* 0x000fea0003c00000 */
[----:B------:R0:W1:Y:S02]  /*34ee0*/  SHFL.IDX P6, R14, R13, R12, R11 ;  /* 0x0000000c0d0e7389 */ /* 0x00006400000c000b */
[----:B01----:R-:W-:Y:S01]  /*34ef0*/  ENDCOLLECTIVE ;  /* 0x000000000000791b */ /* 0x003fe20003800000 */
.L_x_5850:
[----:B------:R-:W-:Y:S02]  /*34f00*/  IMAD.MOV.U32 R13, RZ, RZ, R21 ;  /* 0x000000ffff0d7224 */ /* 0x000fe400078e0015 */
[----:B------:R-:W-:-:S07]  /*34f10*/  IMAD.MOV.U32 R20, RZ, RZ, R14 ;  /* 0x000000ffff147224 */ /* 0x000fce00078e000e */
[----:B------:R-:W-:Y:S05]  /*34f20*/  WARPSYNC.COLLECTIVE R15, `(.L_x_5851) ;  /* 0x000000000f087348 */ /* 0x000fea0003c00000 */
[----:B------:R0:W1:Y:S02]  /*34f30*/  SHFL.IDX P6, R14, R13, R12, R11 ;  /* 0x0000000c0d0e7389 */ /* 0x00006400000c000b */
[----:B01----:R-:W-:Y:S01]  /*34f40*/  ENDCOLLECTIVE ;  /* 0x000000000000791b */ /* 0x003fe20003800000 */
.L_x_5851:
[----:B------:R-:W-:Y:S01]  /*34f50*/  MOV R21, R14 ;  /* 0x0000000e00157202 */ /* 0x000fe20000000f00 */
[----:B------:R-:W-:Y:S06]  /*34f60*/  BRA `(.L_x_5852) ;  /* 0xfffffdfc00c07947 */ /* 0x000fec000383ffff */
.L_x_5617:
[----:B--2---:R2:W4:Y:S02]  /*34f70*/  SYNCS.PHASECHK.TRANS64.TRYWAIT P0, [R16+URZ+0x33400], R21 ;  /* 0x03340015100075a7 */ /* 0x004524000800017f */
[----:B----4-:R-:W-:Y:S05]  /*34f80*/  @!P0 NANOSLEEP.SYNCS 0x989680 ;  /* 0x009896800000895d */ /* 0x010fea0003900000 */
[----:B------:R-:W4:Y:S02]  /*34f90*/  @!P0 SYNCS.PHASECHK.TRANS64 P0, [R16+URZ+0x33400], R21 ;  /* 0x03340015100085a7 */ /* 0x000f24000800007f */
[----:B----4-:R-:W-:Y:S05]  /*34fa0*/  @!P0 BRA `(.L_x_5617) ;  /* 0xfffffffc00f08947 */ /* 0x010fea000383ffff */
[----:B------:R-:W-:Y:S05]  /*34fb0*/  BRA `(.L_x_5853) ;  /* 0xfffffe0000e07947 */ /* 0x000fea000383ffff */
.L_x_5625:
[----:B-1----:R1:W2:Y:S02]  /*34fc0*/  SYNCS.PHASECHK.TRANS64.TRYWAIT P0, [R0+URZ+0x33430], R3 ;  /* 0x03343003000075a7 */ /* 0x0022a4000800017f */
[----:B--2---:R-:W-:Y:S05]  /*34fd0*/  @!P0 NANOSLEEP.SYNCS 0x989680 ;  /* 0x009896800000895d */ /* 0x004fea0003900000 */
[----:B------:R-:W2:Y:S02]  /*34fe0*/  @!P0 SYNCS.PHASECHK.TRANS64 P0, [R0+URZ+0x33430], R3 ;  /* 0x03343003000085a7 */ /* 0x000ea4000800007f */
[----:B--2---:R-:W-:Y:S05]  /*34ff0*/  @!P0 BRA `(.L_x_5625) ;  /* 0xfffffffc00f08947 */ /* 0x004fea000383ffff */
[----:B------:R-:W-:Y:S05]  /*35000*/  BRA `(.L_x_5624) ;  /* 0xfffffe3400487947 */ /* 0x000fea000383ffff */
.L_x_5631:
[----:B-1----:R1:W2:Y:S02]  /*35010*/  SYNCS.PHASECHK.TRANS64.TRYWAIT P3, [R11+URZ+0x33430], R8 ;  /* 0x033430080b0075a7 */ /* 0x0022a4000806017f */
[----:B--2---:R-:W-:Y:S05]  /*35020*/  @!P3 NANOSLEEP.SYNCS 0x989680 ;  /* 0x009896800000b95d */ /* 0x004fea0003900000 */
[----:B------:R-:W2:Y:S02]  /*35030*/  @!P3 SYNCS.PHASECHK.TRANS64 P3, [R11+URZ+0x33430], R8 ;  /* 0x033430080b00b5a7 */ /* 0x000ea4000806007f */
[----:B--2---:R-:W-:Y:S05]  /*35040*/  @!P3 BRA `(.L_x_5631) ;  /* 0xfffffffc00f0b947 */ /* 0x004fea000383ffff */
[----:B------:R-:W-:Y:S05]  /*35050*/  BRA `(.L_x_5630) ;  /* 0xfffffe7800847947 */ /* 0x000fea000383ffff */
.L_x_5635:
[----:B-1----:R1:W2:Y:S02]  /*35060*/  SYNCS.PHASECHK.TRANS64.TRYWAIT P2, [R10+URZ+0x33450], R7 ;  /* 0x033450070a0075a7 */ /* 0x0022a4000804017f */
[----:B--2---:R-:W-:Y:S05]  /*35070*/  @!P2 NANOSLEEP.SYNCS 0x989680 ;  /* 0x009896800000a95d */ /* 0x004fea0003900000 */
[----:B------:R-:W2:Y:S02]  /*35080*/  @!P2 SYNCS.PHASECHK.TRANS64 P2, [R10+URZ+0x33450], R7 ;  /* 0x033450070a00a5a7 */ /* 0x000ea4000804007f */
[----:B--2---:R-:W-:Y:S05]  /*35090*/  @!P2 BRA `(.L_x_5635) ;  /* 0xfffffffc00f0a947 */ /* 0x004fea000383ffff */
[----:B------:R-:W-:Y:S05]  /*350a0*/  BRA `(.L_x_5632) ;  /* 0xfffffe8800c07947 */ /* 0x000fea000383ffff */
.L_x_5643:
[----:B-1----:R1:W2:Y:S02]  /*350b0*/  SYNCS.PHASECHK.TRANS64.TRYWAIT P0, [R10+URZ+0x33430], R11 ;  /* 0x0334300b0a0075a7 */ /* 0x0022a4000800017f */
[----:B--2---:R-:W-:Y:S05]  /*350c0*/  @!P0 NANOSLEEP.SYNCS 0x989680 ;  /* 0x009896800000895d */ /* 0x004fea0003900000 */
[----:B------:R-:W2:Y:S02]  /*350d0*/  @!P0 SYNCS.PHASECHK.TRANS64 P0, [R10+URZ+0x33430], R11 ;  /* 0x0334300b0a0085a7 */ /* 0x000ea4000800007f */
[----:B--2---:R-:W-:Y:S05]  /*350e0*/  @!P0 BRA `(.L_x_5643) ;  /* 0xfffffffc00f08947 */ /* 0x004fea000383ffff */
[----:B------:R-:W-:Y:S05]  /*350f0*/  BRA `(.L_x_5642) ;  /* 0xfffffec4001c7947 */ /* 0x000fea000383ffff */
.L_x_5647:
[----:B-1----:R1:W2:Y:S02]  /*35100*/  SYNCS.PHASECHK.TRANS64.TRYWAIT P0, [R10+URZ+0x33450], R7 ;  /* 0x033450070a0075a7 */ /* 0x0022a4000800017f */
[----:B--2---:R-:W-:Y:S05]  /*35110*/  @!P0 NANOSLEEP.SYNCS 0x989680 ;  /* 0x009896800000895d */ /* 0x004fea0003900000 */
[----:B------:R-:W2:Y:S02]  /*35120*/  @!P0 SYNCS.PHASECHK.TRANS64 P0, [R10+URZ+0x33450], R7 ;  /* 0x033450070a0085a7 */ /* 0x000ea4000800007f */
[----:B--2---:R-:W-:Y:S05]  /*35130*/  @!P0 BRA `(.L_x_5647) ;  /* 0xfffffffc00f08947 */ /* 0x004fea000383ffff */
[----:B------:R-:W-:Y:S05]  /*35140*/  BRA `(.L_x_5644) ;  /* 0xfffffed4004c7947 */ /* 0x000fea000383ffff */
.L_x_5653:
[----:B-1----:R1:W2:Y:S02]  /*35150*/  SYNCS.PHASECHK.TRANS64.TRYWAIT P0, [R2+URZ+0x33450], R5 ;  /* 0x03345005020075a7 */ /* 0x0022a4000800017f */
[----:B--2---:R-:W-:Y:S05]  /*35160*/  @!P0 NANOSLEEP.SYNCS 0x989680 ;  /* 0x009896800000895d */ /* 0x004fea0003900000 */
[----:B------:R-:W2:Y:S02]  /*35170*/  @!P0 SYNCS.PHASECHK.TRANS64 P0, [R2+URZ+0x33450], R5 ;  /* 0x03345005020085a7 */ /* 0x000ea4000800007f */
[----:B--2---:R-:W-:Y:S05]  /*35180*/  @!P0 BRA `(.L_x_5653) ;  /* 0xfffffffc00f08947 */ /* 0x004fea000383ffff */
[----:B------:R-:W-:Y:S05]  /*35190*/  BRA `(.L_x_5652) ;  /* 0xffffff00009c7947 */ /* 0x000fea000383ffff */
.L_x_5657:
        /* <DEDUP_REMOVED lines=17> */
[----:B------:R-:W-:Y:S01]  /*352b0*/  IMAD.MOV.U32 R11, RZ, RZ, 0x1c1f ;  /* 0x00001c1fff0b7424 */ /* 0x000fe200078e00ff */
[----:B------:R-:W-:-:S02]  /*352c0*/  SEL R57, R15, R62, P0 ;  /* 0x0000003e0f397207 */ /* 0x000fc40000000000 */
[----:B------:R-:W-:Y:S01]  /*352d0*/  SEL R51, R62, R15, P0 ;  /* 0x0000000f3e337207 */ /* 0x000fe20000000000 */
[----:B------:R-:W-:Y:S01]  /*352e0*/  IMAD.MOV.U32 R15, RZ, RZ, -0x1 ;  /* 0xffffffffff0f7424 */ /* 0x000fe200078e00ff */
[----:B------:R-:W-:Y:S01]  /*352f0*/  SEL R46, R46, R12, P0 ;  /* 0x0000000c2e2e7207 */ /* 0x000fe20000000000 */
[----:B-----5:R-:W-:Y:S01]  /*35300*/  IMAD.MOV.U32 R12, RZ, RZ, R44 ;  /* 0x000000ffff0c7224 */ /* 0x020fe200078e002c */
[----:B------:R-:W-:Y:S02]  /*35310*/  SEL R111, R112, R14, P0 ;  /* 0x0000000e706f7207 */ /* 0x000fe40000000000 */
[----:B------:R-:W-:-:S07]  /*35320*/  SEL R26, R14, R112, P0 ;  /* 0x000000700e1a7207 */ /* 0x000fce0000000000 */
[----:B0-----:R-:W-:Y:S05]  /*35330*/  WARPSYNC.COLLECTIVE R15, `(.L_x_5854) ;  /* 0x000000000f087348 */ /* 0x001fea0003c00000 */
[----:B------:R1:W2:Y:S02]  /*35340*/  SHFL.IDX P6, R14, R13, R12, R11 ;  /* 0x0000000c0d0e7389 */ /* 0x0002a400000c000b */
[----:B012---:R-:W-:Y:S01]  /*35350*/  ENDCOLLECTIVE ;  /* 0x000000000000791b */ /* 0x007fe20003800000 */
.L_x_5854:
        /* <DEDUP_REMOVED lines=14> */
[----:B------:R-:W-:-:S07]  /*35440*/  LOP3.LUT R77, R44, 0x2, RZ, 0x3c, !PT ;  /* 0x000000022c4d7812 */ /* 0x000fce00078e3cff */
[----:B------:R-:W-:Y:S05]  /*35450*/  WARPSYNC.COLLECTIVE R15, `(.L_x_5855) ;  /* 0x000000000f087348 */ /* 0x000fea0003c00000 */
[----:B------:R0:W1:Y:S02]  /*35460*/  SHFL.IDX P6, R14, R13, R12, R11 ;  /* 0x0000000c0d0e7389 */ /* 0x00006400000c000b */
[----:B01----:R-:W-:Y:S01]  /*35470*/  ENDCOLLECTIVE ;  /* 0x000000000000791b */ /* 0x003fe20003800000 */
.L_x_5855:
        /* <DEDUP_REMOVED lines=18> */
.L_x_5856:
        /* <DEDUP_REMOVED lines=18> */
.L_x_5857:
        /* <DEDUP_REMOVED lines=19> */
.L_x_5858:
        /* <DEDUP_REMOVED lines=18> */
.L_x_5859:
        /* <DEDUP_REMOVED lines=13> */
[----:B------:R-:W-:-:S07]  /*359e0*/  MOV R99, R14 ;  /* 0x0000000e00637202 */ /* 0x000fce0000000f00 */
[----:B------:R-:W-:Y:S05]  /*359f0*/  WARPSYNC.COLLECTIVE R15, `(.L_x_5860) ;  /* 0x000000000f087348 */ /* 0x000fea0003c00000 */
[----:B------:R0:W1:Y:S02]  /*35a00*/  SHFL.IDX P6, R14, R13, R12, R11 ;  /* 0x0000000c0d0e7389 */ /* 0x00006400000c000b */
[----:B01----:R-:W-:Y:S01]  /*35a10*/  ENDCOLLECTIVE ;  /* 0x000000000000791b */ /* 0x003fe20003800000 */
.L_x_5860:
[----:B------:R-:W-:Y:S02]  /*35a20*/  IMAD.MOV.U32 R13, RZ, RZ, R4 ;  /* 0x000000ffff0d7224 */ /* 0x000fe400078e0004 */
[----:B------:R-:W-:-:S07]  /*35a30*/  IMAD.MOV.U32 R105, RZ, RZ, R14 ;  /* 0x000000ffff697224 */ /* 0x000fce00078e000e */
[----:B------:R-:W-:Y:S05]  /*35a40*/  WARPSYNC.COLLECTIVE R15, `(.L_x_5861) ;  /* 0x000000000f087348 */ /* 0x000fea0003c00000 */
[----:B------:R0:W1:Y:S02]  /*35a50*/  SHFL.IDX P6, R14, R13, R12, R11 ;  /* 0x0000000c0d0e7389 */ /* 0x00006400000c000b */
[----:B01----:R-:W-:Y:S01]  /*35a60*/  ENDCOLLECTIVE ;  /* 0x000000000000791b */ /* 0x003fe20003800000 */
.L_x_5861:
        /* <DEDUP_REMOVED lines=8> */
.L_x_5862:
[----:B------:R-:W-:Y:S01]  /*35af0*/  SEL R5, R99, R139, P0 ;  /* 0x0000008b63057207 */ /* 0x000fe20000000000 */
[----:B------:R-:W-:Y:S01]  /*35b00*/  IMAD.MOV.U32 R13, RZ, RZ, R92 ;  /* 0x000000ffff0d7224 */ /* 0x000fe200078e005c */
[----:B------:R-:W-:-:S07]  /*35b10*/  MOV R97, R14 ;  /* 0x0000000e00617202 */ /* 0x000fce0000000f00 */
[----:B------:R-:W-:Y:S05]  /*35b20*/  WARPSYNC.COLLECTIVE R15, `(.L_x_5863) ;  /* 0x000000000f087348 */ /* 0x000fea0003c00000 */
[----:B------:R0:W1:Y:S02]  /*35b30*/  SHFL.IDX P6, R14, R13, R12, R11 ;  /* 0x0000000c0d0e7389 */ /* 0x00006400000c000b */
[----:B01----:R-:W-:Y:S01]  /*35b40*/  ENDCOLLECTIVE ;  /* 0x000000000000791b */ /* 0x003fe20003800000 */
.L_x_5863:
[----:B------:R-:W-:Y:S02]  /*35b50*/  IMAD.MOV.U32 R13, RZ, RZ, R7 ;  /* 0x000000ffff0d7224 */ /* 0x000fe400078e0007 */
[----:B------:R-:W-:Y:S02]  /*35b60*/  IMAD.MOV.U32 R12, RZ, RZ, R77 ;  /* 0x000000ffff0c7224 */ /* 0x000fe400078e004d */
[----:B------:R-:W-:-:S07]  /*35b70*/  IMAD.MOV.U32 R95, RZ, RZ, R14 ;  /* 0x000000ffff5f7224 */ /* 0x000fce00078e000e */
[----:B------:R-:W-:Y:S05]  /*35b80*/  WARPSYNC.COLLECTIVE R15, `(.L_x_5864) ;  /* 0x000000000f087348 */ /* 0x000fea0003c00000 */
[----:B------:R0:W1:Y:S02]  /*35b90*/  SHFL.IDX P6, R14, R13, R12, R11 ;  /* 0x0000000c0d0e7389 */ /* 0x00006400000c000b */
[----:B01----:R-:W-:Y:S01]  /*35ba0*/  ENDCOLLECTIVE ;  /* 0x000000000000791b */ /* 0x003fe20003800000 */
.L_x_5864:
[----:B------:R-:W-:Y:S01]  /*35bb0*/  IMAD.MOV.U32 R13, RZ, RZ, R6 ;  /* 0x000000ffff0d7224 */ /* 0x000fe200078e0006 */
[----:B------:R-:W-:Y:S01]  /*35bc0*/  SEL R6, R139, R99, P0 ;  /* 0x000000638b067207 */ /* 0x000fe20000000000 */
[----:B------:R-:W-:-:S07]  /*35bd0*/  IMAD.MOV.U32 R92, RZ, RZ, R14 ;  /* 0x000000ffff5c7224 */ /* 0x000fce00078e000e */
[----:B------:R-:W-:Y:S05]  /*35be0*/  WARPSYNC.COLLECTIVE R15, `(.L_x_5865) ;  /* 0x000000000f087348 */ /* 0x000fea0003c00000 */
[----:B------:R0:W1:Y:S02]  /*35bf0*/  SHFL.IDX P6, R14, R13, R12, R11 ;  /* 0x0000000c0d0e7389 */ /* 0x00006400000c000b */
[----:B01----:R-:W-:Y:S01]  /*35c00*/  ENDCOLLECTIVE ;  /* 0x000000000000791b */ /* 0x003fe20003800000 */
.L_x_5865:
        /* <DEDUP_REMOVED lines=8> */
.L_x_5866:
[----:B------:R-:W-:Y:S01]  /*35c90*/  SEL R93, R95, R140, P0 ;  /* 0x0000008c5f5d7207 */ /* 0x000fe20000000000 */
[----:B------:R-:W-:Y:S01]  /*35ca0*/  IMAD.MOV.U32 R13, RZ, RZ, R94 ;  /* 0x000000ffff0d7224 */ /* 0x000fe200078e005e */
[----:B------:R-:W-:Y:S01]  /*35cb0*/  SEL R94, R140, R95, P0 ;  /* 0x0000005f8c5e7207 */ /* 0x000fe20000000000 */
[----:B------:R-:W-:-:S07]  /*35cc0*/  IMAD.MOV.U32 R96, RZ, RZ, R14 ;  /* 0x000000ffff607224 */ /* 0x000fce00078e000e */
[----:B------:R-:W-:Y:S05]  /*35cd0*/  WARPSYNC.COLLECTIVE R15, `(.L_x_5867) ;  /* 0x000000000f087348 */ /* 0x000fea0003c00000 */
[----:B------:R0:W1:Y:S02]  /*35ce0*/  SHFL.IDX P6, R14, R13, R12, R11 ;  /* 0x0000000c0d0e7389 */ /* 0x00006400000c000b */
[----:B01----:R-:W-:Y:S01]  /*35cf0*/  ENDCOLLECTIVE ;  /* 0x000000000000791b */ /* 0x003fe20003800000 */
.L_x_5867:
[----:B------:R-:W-:Y:S02]  /*35d00*/  IMAD.MOV.U32 R13, RZ, RZ, R60 ;  /* 0x000000ffff0d7224 */ /* 0x000fe400078e003c */
[----:B------:R-:W-:Y:S02]  /*35d10*/  IMAD.MOV.U32 R12, RZ, RZ, R77 ;  /* 0x000000ffff0c7224 */ /* 0x000fe400078e004d */
[----:B------:R-:W-:-:S07]  /*35d20*/  IMAD.MOV.U32 R98, RZ, RZ, R14 ;  /* 0x000000ffff627224 */ /* 0x000fce00078e000e */
[----:B------:R-:W-:Y:S05]  /*35d30*/  WARPSYNC.COLLECTIVE R15, `(.L_x_5868) ;  /* 0x000000000f087348 */ /* 0x000fea0003c00000 */
[----:B------:R0:W1:Y:S02]  /*35d40*/  SHFL.IDX P6, R14, R13, R12, R11 ;  /* 0x0000000c0d0e7389 */ /* 0x00006400000c000b */
[----:B01----:R-:W-:Y:S01]  /*35d50*/  ENDCOLLECTIVE ;  /* 0x000000000000791b */ /* 0x003fe20003800000 */
.L_x_5868:
[----:B------:R-:W-:Y:S01]  /*35d60*/  MOV R13, R27 ;  /* 0x0000001b000d7202 */ /* 0x000fe20000000f00 */
[----:B------:R-:W-:-:S07]  /*35d70*/  IMAD.MOV.U32 R60, RZ, RZ, R14 ;  /* 0x000000ffff3c7224 */ /* 0x000fce00078e000e */
[----:B------:R-:W-:Y:S05]  /*35d80*/  WARPSYNC.COLLECTIVE R15, `(.L_x_5869) ;  /* 0x000000000f087348 */ /* 0x000fea0003c00000 */
[----:B------:R0:W1:Y:S02]  /*35d90*/  SHFL.IDX P6, R14, R13, R12, R11 ;  /* 0x0000000c0d0e7389 */ /* 0x00006400000c000b */
[----:B01----:R-:W-:Y:S01]  /*35da0*/  ENDCOLLECTIVE ;  /* 0x000000000000791b */ /* 0x003fe20003800000 */
.L_x_5869:
        /* <DEDUP_REMOVED lines=8> */
.L_x_5870:
[----:B------:R-:W-:Y:S02]  /*35e30*/  SEL R97, R98, R27, P0 ;  /* 0x0000001b62617207 */ /* 0x000fe40000000000 */
[----:B------:R-:W-:Y:S01]  /*35e40*/  SEL R98, R27, R98, P0 ;  /* 0x000000621b627207 */ /* 0x000fe20000000000 */
[----:B------:R-:W-:Y:S02]  /*35e50*/  IMAD.MOV.U32 R13, RZ, RZ, R131 ;  /* 0x000000ffff0d7224 */ /* 0x000fe400078e0083 */
[----:B------:R-:W-:-:S07]  /*35e60*/  IMAD.MOV.U32 R100, RZ, RZ, R14 ;  /* 0x000000ffff647224 */ /* 0x000fce00078e000e */
[----:B------:R-:W-:Y:S05]  /*35e70*/  WARPSYNC.COLLECTIVE R15, `(.L_x_5871) ;  /* 0x000000000f087348 */ /* 0x000fea0003c00000 */
[----:B------:R0:W1:Y:S02]  /*35e80*/  SHFL.IDX P6, R14, R13, R12, R11 ;  /* 0x0000000c0d0e7389 */ /* 0x00006400000c000b */
[----:B01----:R-:W-:Y:S01]  /*35e90*/  ENDCOLLECTIVE ;  /* 0x000000000000791b */ /* 0x003fe20003800000 */
.L_x_5871:
[----:B------:R-:W-:Y:S01]  /*35ea0*/  IMAD.MOV.U32 R13, RZ, RZ, R70 ;  /* 0x000000ffff0d7224 */ /* 0x000fe200078e0046 */
[----:B------:R-:W-:Y:S01]  /*35eb0*/  MOV R12, R77 ;  /* 0x0000004d000c7202 */ /* 0x000fe20000000f00 */
[----:B------:R-:W-:-:S07]  /*35ec0*/  IMAD.MOV.U32 R102, RZ, RZ, R14 ;  /* 0x000000ffff667224 */ /* 0x000fce00078e000e */
[----:B------:R-:W-:Y:S05]  /*35ed0*/  WARPSYNC.COLLECTIVE R15, `(.L_x_5872) ;  /* 0x000000000f087348 */ /* 0x000fea0003c00000 */
[----:B------:R0:W1:Y:S02]  /*35ee0*/  SHFL.IDX P6, R14, R13, R12, R11 ;  /* 0x0000000c0d0e7389 */ /* 0x00006400000c000b */
[----:B01----:R-:W-:Y:S01]  /*35ef0*/  ENDCOLLECTIVE ;  /* 0x000000000000791b */ /* 0x003fe20003800000 */
.L_x_5872:
[----:B------:R-:W-:Y:S02]  /*35f00*/  IMAD.MOV.U32 R13, RZ, RZ, R66 ;  /* 0x000000ffff0d7224 */ /* 0x000fe400078e0042 */
[----:B------:R-:W-:-:S07]  /*35f10*/  IMAD.MOV.U32 R70, RZ, RZ, R14 ;  /* 0x000000ffff467224 */ /* 0x000fce00078e000e */
[----:B------:R-:W-:Y:S05]  /*35f20*/  WARPSYNC.COLLECTIVE R15, `(.L_x_5873) ;  /* 0x000000000f087348 */ /* 0x000fea0003c00000 */
[----:B------:R0:W1:Y:S02]  /*35f30*/  SHFL.IDX P6, R14, R13, R12, R11 ;  /* 0x0000000c0d0e7389 */ /* 0x00006400000c000b */
[----:B01----:R-:W-:Y:S01]  /*35f40*/  ENDCOLLECTIVE ;  /* 0x000000000000791b */ /* 0x003fe20003800000 */
.L_x_5873:
        /* <DEDUP_REMOVED lines=8> */
.L_x_5874:
[----:B------:R-:W-:Y:S02]  /*35fd0*/  SEL R101, R102, R66, P0 ;  /* 0x0000004266657207 */ /* 0x000fe40000000000 */
[----:B------:R-:W-:Y:S01]  /*35fe0*/  SEL R102, R66, R102, P0 ;  /* 0x0000006642667207 */ /* 0x000fe20000000000 */
[----:B------:R-:W-:Y:S02]  /*35ff0*/  IMAD.MOV.U32 R13, RZ, RZ, R128 ;  /* 0x000000ffff0d7224 */ /* 0x000fe400078e0080 */
[----:B------:R-:W-:-:S07]  /*36000*/  IMAD.MOV.U32 R104, RZ, RZ, R14 ;  /* 0x000000ffff687224 */ /* 0x000fce00078e000e */
[----:B------:R-:W-:Y:S05]  /*36010*/  WARPSYNC.COLLECTIVE R15, `(.L_x_5875) ;  /* 0x000000000f087348 */ /* 0x000fea0003c00000 */
[----:B------:R0:W1:Y:S02]  /*36020*/  SHFL.IDX P6, R14, R13, R12, R11 ;  /* 0x0000000c0d0e7389 */ /* 0x00006400000c000b */
[----:B01----:R-:W-:Y:S01]  /*36030*/  ENDCOLLECTIVE ;  /* 0x000000000000791b */ /* 0x003fe20003800000 */
.L_x_5875:
[----:B------:R-:W-:Y:S02]  /*36040*/  IMAD.MOV.U32 R13, RZ, RZ, R82 ;  /* 0x000000ffff0d7224 */ /* 0x000fe400078e0052 */
[----:B------:R-:W-:Y:S01]  /*36050*/  IMAD.MOV.U32 R12, RZ, RZ, R77 ;  /* 0x000000ffff0c7224 */ /* 0x000fe200078e004d */
[----:B------:R-:W-:-:S07]  /*36060*/  MOV R106, R14 ;  /* 0x0000000e006a7202 */ /* 0x000fce0000000f00 */
[----:B------:R-:W-:Y:S05]  /*36070*/  WARPSYNC.COLLECTIVE R15, `(.L_x_5876) ;  /* 0x000000000f087348 */ /* 0x000fea0003c00000 */
[----:B------:R0:W1:Y:S02]  /*36080*/  SHFL.IDX P6, R14, R13, R12, R11 ;  /* 0x0000000c0d0e7389 */ /* 0x00006400000c000b */
[----:B01----:R-:W-:Y:S01]  /*36090*/  ENDCOLLECTIVE ;  /* 0x000000000000791b */ /* 0x003fe20003800000 */
.L_x_5876:
[----:B------:R-:W-:Y:S02]  /*360a0*/  IMAD.MOV.U32 R13, RZ, RZ, R75 ;  /* 0x000000ffff0d7224 */ /* 0x000fe400078e004b */
[----:B------:R-:W-:-:S07]  /*360b0*/  IMAD.MOV.U32 R82, RZ, RZ, R14 ;  /* 0x000000ffff527224 */ /* 0x000fce00078e000e */
[----:B------:R-:W-:Y:S05]  /*360c0*/  WARPSYNC.COLLECTIVE R15, `(.L_x_5877) ;  /* 0x000000000f087348 */ /* 0x000fea0003c00000 */
[----:B------:R0:W1:Y:S02]  /*360d0*/  SHFL.IDX P6, R14, R13, R12, R11 ;  /* 0x0000000c0d0e7389 */ /* 0x00006400000c000b */
[----:B01----:R-:W-:Y:S01]  /*360e0*/  ENDCOLLECTIVE ;  /* 0x000000000000791b */ /* 0x003fe20003800000 */
.L_x_5877:
        /* <DEDUP_REMOVED lines=11> */
.L_x_5878:
[----:B------:R-:W-:Y:S02]  /*361a0*/  IMAD.MOV.U32 R13, RZ, RZ, R20 ;  /* 0x000000ffff0d7224 */ /* 0x000fe400078e0014 */
[----:B------:R-:W-:-:S07]  /*361b0*/  IMAD.MOV.U32 R25, RZ, RZ, R14 ;  /* 0x000000ffff197224 */ /* 0x000fce00078e000e */
[----:B------:R-:W-:Y:S05]  /*361c0*/  WARPSYNC.COLLECTIVE R15, `(.L_x_5879) ;  /* 0x000000000f087348 */ /* 0x000fea0003c00000 */
[----:B------:R0:W1:Y:S02]  /*361d0*/  SHFL.IDX P6, R14, R13, R12, R11 ;  /* 0x0000000c0d0e7389 */ /* 0x00006400000c000b */
[----:B01----:R-:W-:Y:S01]  /*361e0*/  ENDCOLLECTIVE ;  /* 0x000000000000791b */ /* 0x003fe20003800000 */
.L_x_5879:
[----:B------:R-:W-:Y:S02]  /*361f0*/  IMAD.MOV.U32 R13, RZ, RZ, R9 ;  /* 0x000000ffff0d7224 */ /* 0x000fe400078e0009 */
[----:B------:R-:W-:Y:S02]  /*36200*/  IMAD.MOV.U32 R12, RZ, RZ, R77 ;  /* 0x000000ffff0c7224 */ /* 0x000fe400078e004d */
[----:B------:R-:W-:-:S07]  /*36210*/  IMAD.MOV.U32 R20, RZ, RZ, R14 ;  /* 0x000000ffff147224 */ /* 0x000fce00078e000e */
[----:B------:R-:W-:Y:S05]  /*36220*/  WARPSYNC.COLLECTIVE R15, `(.L_x_5880) ;  /* 0x000000000f087348 */ /* 0x000fea0003c00000 */
[----:B------:R0:W1:Y:S02]  /*36230*/  SHFL.IDX P6, R14, R13, R12, R11 ;  /* 0x0000000c0d0e7389 */ /* 0x00006400000c000b */
[----:B01----:R-:W-:Y:S01]  /*36240*/  ENDCOLLECTIVE ;  /* 0x000000000000791b */ /* 0x003fe20003800000 */
.L_x_5880:
[----:B------:R-:W-:Y:S02]  /*36250*/  IMAD.MOV.U32 R13, RZ, RZ, R8 ;  /* 0x000000ffff0d7224 */ /* 0x000fe400078e0008 */
[----:B------:R-:W-:-:S07]  /*36260*/  IMAD.MOV.U32 R9, RZ, RZ, R14 ;  /* 0x000000ffff097224 */ /* 0x000fce00078e000e */
[----:B------:R-:W-:Y:S05]  /*36270*/  WARPSYNC.COLLECTIVE R15, `(.L_x_5881) ;  /* 0x000000000f087348 */ /* 0x000fea0003c00000 */
[----:B------:R0:W1:Y:S02]  /*36280*/  SHFL.IDX P6, R14, R13, R12, R11 ;  /* 0x0000000c0d0e7389 */ /* 0x00006400000c000b */
[----:B01----:R-:W-:Y:S01]  /*36290*/  ENDCOLLECTIVE ;  /* 0x000000000000791b */ /* 0x003fe20003800000 */
.L_x_5881:
        /* <DEDUP_REMOVED lines=8> */
.L_x_5882:
[----:B------:R-:W-:Y:S02]  /*36320*/  IMAD.MOV.U32 R13, RZ, RZ, R107 ;  /* 0x000000ffff0d7224 */ /* 0x000fe400078e006b */
[----:B------:R-:W-:-:S07]  /*36330*/  IMAD.MOV.U32 R136, RZ, RZ, R14 ;  /* 0x000000ffff887224 */ /* 0x000fce00078e000e */
[----:B------:R-:W-:Y:S05]  /*36340*/  WARPSYNC.COLLECTIVE R15, `(.L_x_5883) ;  /* 0x000000000f087348 */ /* 0x000fea0003c00000 */
[----:B------:R0:W1:Y:S02]  /*36350*/  SHFL.IDX P6, R14, R13, R12, R11 ;  /* 0x0000000c0d0e7389 */ /* 0x00006400000c000b */
[----:B01----:R-:W-:Y:S01]  /*36360*/  ENDCOLLECTIVE ;  /* 0x000000000000791b */ /* 0x003fe20003800000 */
.L_x_5883:
[----:B------:R-:W-:Y:S02]  /*36370*/  IMAD.MOV.U32 R13, RZ, RZ, R21 ;  /* 0x000000ffff0d7224 */ /* 0x000fe400078e0015 */
[----:B------:R-:W-:Y:S02]  /*36380*/  IMAD.MOV.U32 R12, RZ, RZ, R77 ;  /* 0x000000ffff0c7224 */ /* 0x000fe400078e004d */
[----:B------:R-:W-:-:S07]  /*36390*/  IMAD.MOV.U32 R122, RZ, RZ, R14 ;  /* 0x000000ffff7a7224 */ /* 0x000fce00078e000e */
[----:B------:R-:W-:Y:S05]  /*363a0*/  WARPSYNC.COLLECTIVE R15, `(.L_x_5884) ;  /* 0x000000000f087348 */ /* 0x000fea0003c00000 */
[----:B------:R0:W1:Y:S02]  /*363b0*/  SHFL.IDX P6, R14, R13, R12, R11 ;  /* 0x0000000c0d0e7389 */ /* 0x00006400000c000b */
[----:B01----:R-:W-:Y:S01]  /*363c0*/  ENDCOLLECTIVE ;  /* 0x000000000000791b */ /* 0x003fe20003800000 */
.L_x_5884:
[----:B------:R-:W-:Y:S01]  /*363d0*/  IMAD.MOV.U32 R13, RZ, RZ, R10 ;  /* 0x000000ffff0d7224 */ /* 0x000fe200078e000a */
[----:B------:R-:W-:Y:S02]  /*363e0*/  SEL R10, R20, R75, P0 ;  /* 0x0000004b140a7207 */ /* 0x000fe40000000000 */
[----:B------:R-:W-:Y:S02]  /*363f0*/  SEL R20, R75, R20, P0 ;  /* 0x000000144b147207 */ /* 0x000fe40000000000 */
[----:B------:R-:W-:-:S07]  /*36400*/  MOV R141, R14 ;  /* 0x0000000e008d7202 */ /* 0x000fce0000000f00 */
[----:B------:R-:W-:Y:S05]  /*36410*/  WARPSYNC.COLLECTIVE R15, `(.L_x_5885) ;  /* 0x000000000f087348 */ /* 0x000fea0003c00000 */
[----:B------:R0:W1:Y:S02]  /*36420*/  SHFL.IDX P6, R14, R13, R12, R11 ;  /* 0x0000000c0d0e7389 */ /* 0x00006400000c000b */
[----:B01----:R-:W-:Y:S01]  /*36430*/  ENDCOLLECTIVE ;  /* 0x000000000000791b */ /* 0x003fe20003800000 */
.L_x_5885:
[----:B------:R-:W-:Y:S01]  /*36440*/  SEL R21, R136, R141, P0 ;  /* 0x0000008d88157207 */ /* 0x000fe20000000000 */
[----:B------:R-:W-:Y:S02]  /*36450*/  IMAD.MOV.U32 R13, RZ, RZ, R111 ;  /* 0x000000ffff0d7224 */ /* 0x000fe400078e006f */
[----:B------:R-:W-:Y:S02]  /*36460*/  IMAD.MOV.U32 R12, RZ, RZ, R44 ;  /* 0x000000ffff0c7224 */ /* 0x000fe400078e002c */
[----:B------:R-:W-:-:S07]  /*36470*/  IMAD.MOV.U32 R142, RZ, RZ, R14 ;  /* 0x000000ffff8e7224 */ /* 0x000fce00078e000e */
[----:B------:R-:W-:Y:S05]  /*36480*/  WARPSYNC.COLLECTIVE R15, `(.L_x_5886) ;  /* 0x000000000f087348 */ /* 0x000fea0003c00000 */
[----:B------:R0:W1:Y:S02]  /*36490*/  SHFL.IDX P6, R14, R13, R12, R11 ;  /* 0x0000000c0d0e7389 */ /* 0x00006400000c000b */
[----:B01----:R-:W-:Y:S01]  /*364a0*/  ENDCOLLECTIVE ;  /* 0x000000000000791b */ /* 0x003fe20003800000 */
.L_x_5886:
[----:B------:R-:W-:Y:S01]  /*364b0*/  SEL R25, R122, R142, P0 ;  /* 0x0000008e7a197207 */ /* 0x000fe20000000000 */
[----:B------:R-:W-:Y:S02]  /*364c0*/  IMAD.MOV.U32 R13, RZ, RZ, R108 ;  /* 0x000000ffff0d7224 */ /* 0x000fe400078e006c */
[----:B------:R-:W-:-:S07]  /*364d0*/  IMAD.MOV.U32 R107, RZ, RZ, R14 ;  /* 0x000000ffff6b7224 */ /* 0x000fce00078e000e */
[----:B------:R-:W-:Y:S05]  /*364e0*/  WARPSYNC.COLLECTIVE R15, `(.L_x_5887) ;  /* 0x000000000f087348 */ /* 0x000fea0003c00000 */
[----:B------:R0:W1:Y:S02]  /*364f0*/  SHFL.IDX P6, R14, R13, R12, R11 ;  /* 0x0000000c0d0e7389 */ /* 0x00006400000c000b */
[----:B01----:R-:W-:Y:S01]  /*36500*/  ENDCOLLECTIVE ;  /* 0x000000000000791b */ /* 0x003fe20003800000 */
.L_x_5887:
[----:B------:R-:W-:Y:S01]  /*36510*/  MOV R13, R26 ;  /* 0x0000001a000d7202 */ /* 0x000fe20000000f00 */
[----:B------:R-:W-:Y:S01]  /*36520*/  IMAD.MOV.U32 R12, RZ, RZ, R77 ;  /* 0x000000ffff0c7224 */ /* 0x000fe200078e004d */
[----:B------:R-:W-:Y:S01]  /*36530*/  SEL R26, R142, R122, P0 ;  /* 0x0000007a8e1a7207 */ /* 0x000fe20000000000 */
[----:B------:R-:W-:-:S07]  /*36540*/  IMAD.MOV.U32 R109, RZ, RZ, R14 ;  /* 0x000000ffff6d7224 */ /* 0x000fce00078e000e */
[----:B------:R-:W-:Y:S05]  /*36550*/  WARPSYNC.COLLECTIVE R15, `(.L_x_5888) ;  /* 0x000000000f087348 */ /* 0x000fea0003c00000 */
[----:B------:R0:W1:Y:S02]  /*36560*/  SHFL.IDX P6, R14, R13, R12, R11 ;  /* 0x0000000c0d0e7389 */ /* 0x00006400000c000b */
[----:B01----:R-:W-:Y:S01]  /*36570*/  ENDCOLLECTIVE ;  /* 0x000000000000791b */ /* 0x003fe20003800000 */
.L_x_5888:
[----:B------:R-:W-:Y:S01]  /*36580*/  IMAD.MOV.U32 R13, RZ, RZ, R24 ;  /* 0x000000ffff0d7224 */ /* 0x000fe200078e0018 */
[----:B------:R-:W-:Y:S01]  /*36590*/  SEL R24, R141, R136, P0 ;  /* 0x000000888d187207 */ /* 0x000fe20000000000 */
[----:B------:R-:W-:-:S07]  /*365a0*/  IMAD.MOV.U32 R143, RZ, RZ, R14 ;  /* 0x000000ffff8f7224 */ /* 0x000fce00078e000e */
[----:B------:R-:W-:Y:S05]  /*365b0*/  WARPSYNC.COLLECTIVE R15, `(.L_x_5889) ;  /* 0x000000000f087348 */ /* 0x000fea0003c00000 */
[----:B------:R0:W1:Y:S02]  /*365c0*/  SHFL.IDX P6, R14, R13, R12, R11 ;  /* 0x0000000c0d0e7389 */ /* 0x00006400000c000b */
[----:B01----:R-:W-:Y:S01]  /*365d0*/  ENDCOLLECTIVE ;  /* 0x000000000000791b */ /* 0x003fe20003800000 */
.L_x_5889:
        /* <DEDUP_REMOVED lines=8> */
.L_x_5890:
[----:B------:R-:W-:Y:S02]  /*36660*/  SEL R108, R109, R144, P0 ;  /* 0x000000906d6c7207 */ /* 0x000fe40000000000 */
[----:B------:R-:W-:Y:S02]  /*36670*/  SEL R109, R144, R109, P0 ;  /* 0x0000006d906d7207 */ /* 0x000fe40000000000 */
[----:B------:R-:W-:Y:S01]  /*36680*/  MOV R13, R110 ;  /* 0x0000006e000d7202 */ /* 0x000fe20000000f00 */
[----:B------:R-:W-:-:S07]  /*36690*/  IMAD.MOV.U32 R111, RZ, RZ, R14 ;  /* 0x000000ffff6f7224 */ /* 0x000fce00078e000e */
[----:B------:R-:W-:Y:S05]  /*366a0*/  WARPSYNC.COLLECTIVE R15, `(.L_x_5891) ;  /* 0x000000000f087348 */ /* 0x000fea0003c00000 */
[----:B------:R0:W1:Y:S02]  /*366b0*/  SHFL.IDX P6, R14, R13, R12, R11 ;  /* 0x0000000c0d0e7389 */ /* 0x00006400000c000b */
[----:B01----:R-:W-:Y:S01]  /*366c0*/  ENDCOLLECTIVE ;  /* 0x000000000000791b */ /* 0x003fe20003800000 */
.L_x_5891:
[----:B------:R-:W-:Y:S02]  /*366d0*/  IMAD.MOV.U32 R13, RZ, RZ, R40 ;  /* 0x000000ffff0d7224 */ /* 0x000fe400078e0028 */
[----:B------:R-:W-:Y:S02]  /*366e0*/  IMAD.MOV.U32 R12, RZ, RZ, R77 ;  /* 0x000000ffff0c7224 */ /* 0x000fe400078e004d */
[----:B------:R-:W-:-:S07]  /*366f0*/  IMAD.MOV.U32 R118, RZ, RZ, R14 ;  /* 0x000000ffff767224 */ /* 0x000fce00078e000e */
[----:B------:R-:W-:Y:S05]  /*36700*/  WARPSYNC.COLLECTIVE R15, `(.L_x_5892) ;  /* 0x000000000f087348 */ /* 0x000fea0003c00000 */
[----:B------:R0:W1:Y:S02]  /*36710*/  SHFL.IDX P6, R14, R13, R12, R11 ;  /* 0x0000000c0d0e7389 */ /* 0x00006400000c000b */
[----:B01----:R-:W-:Y:S01]  /*36720*/  ENDCOLLECTIVE ;  /* 0x000000000000791b */ /* 0x003fe20003800000 */
.L_x_5892:
[----:B------:R-:W-:Y:S02]  /*36730*/  IMAD.MOV.U32 R13, RZ, RZ, R36 ;  /* 0x000000ffff0d7224 */ /* 0x000fe400078e0024 */
[----:B------:R-:W-:-:S07]  /*36740*/  IMAD.MOV.U32 R40, RZ, RZ, R14 ;  /* 0x000000ffff287224 */ /* 0x000fce00078e000e */
[----:B------:R-:W-:Y:S05]  /*36750*/  WARPSYNC.COLLECTIVE R15, `(.L_x_5893) ;  /* 0x000000000f087348 */ /* 0x000fea0003c00000 */
[----:B------:R0:W1:Y:S02]  /*36760*/  SHFL.IDX P6, R14, R13, R12, R11 ;  /* 0x0000000c0d0e7389 */ /* 0x00006400000c000b */
[----:B01----:R-:W-:Y:S01]  /*36770*/  ENDCOLLECTIVE ;  /* 0x000000000000791b */ /* 0x003fe20003800000 */
.L_x_5893:
        /* <DEDUP_REMOVED lines=8> */
.L_x_5894:
[----:B------:R-:W-:Y:S01]  /*36800*/  IMAD.MOV.U32 R13, RZ, RZ, R112 ;  /* 0x000000ffff0d7224 */ /* 0x000fe200078e0070 */
[----:B------:R-:W-:Y:S02]  /*36810*/  SEL R112, R118, R113, P0 ;  /* 0x0000007176707207 */ /* 0x000fe40000000000 */
[----:B------:R-:W-:Y:S01]  /*36820*/  SEL R113, R113, R118, P0 ;  /* 0x0000007671717207 */ /* 0x000fe20000000000 */
[----:B------:R-:W-:-:S07]  /*36830*/  IMAD.MOV.U32 R115, RZ, RZ, R14 ;  /* 0x000000ffff737224 */ /* 0x000fce00078e000e */
[----:B------:R-:W-:Y:S05]  /*36840*/  WARPSYNC.COLLECTIVE R15, `(.L_x_5895) ;  /* 0x000000000f087348 */ /* 0x000fea0003c00000 */
[----:B------:R0:W1:Y:S02]  /*36850*/  SHFL.IDX P6, R14, R13, R12, R11 ;  /* 0x0000000c0d0e7389 */ /* 0x00006400000c000b */
[----:B01----:R-:W-:Y:S01]  /*36860*/  ENDCOLLECTIVE ;  /* 0x000000000000791b */ /* 0x003fe20003800000 */
.L_x_5895:
[----:B------:R-:W-:Y:S02]  /*36870*/  IMAD.MOV.U32 R13, RZ, RZ, R69 ;  /* 0x000000ffff0d7224 */ /* 0x000fe400078e0045 */
[----:B------:R-:W-:Y:S02]  /*36880*/  IMAD.MOV.U32 R12, RZ, RZ, R77 ;  /* 0x000000ffff0c7224 */ /* 0x000fe400078e004d */
[----:B------:R-:W-:-:S07]  /*36890*/  IMAD.MOV.U32 R117, RZ, RZ, R14 ;  /* 0x000000ffff757224 */ /* 0x000fce00078e000e */
[----:B------:R-:W-:Y:S05]  /*368a0*/  WARPSYNC.COLLECTIVE R15, `(.L_x_5896) ;  /* 0x000000000f087348 */ /* 0x000fea0003c00000 */
[----:B------:R0:W1:Y:S02]  /*368b0*/  SHFL.IDX P6, R14, R13, R12, R11 ;  /* 0x0000000c0d0e7389 */ /* 0x00006400000c000b */
[----:B01----:R-:W-:Y:S01]  /*368c0*/  ENDCOLLECTIVE ;  /* 0x000000000000791b */ /* 0x003fe20003800000 */
.L_x_5896:
[----:B------:R-:W-:Y:S02]  /*368d0*/  IMAD.MOV.U32 R13, RZ, RZ, R65 ;  /* 0x000000ffff0d7224 */ /* 0x000fe400078e0041 */
[----:B------:R-:W-:-:S07]  /*368e0*/  IMAD.MOV.U32 R69, RZ, RZ, R14 ;  /* 0x000000ffff457224 */ /* 0x000fce00078e000e */
[----:B------:R-:W-:Y:S05]  /*368f0*/  WARPSYNC.COLLECTIVE R15, `(.L_x_5897) ;  /* 0x000000000f087348 */ /* 0x000fea0003c00000 */
[----:B------:R0:W1:Y:S02]  /*36900*/  SHFL.IDX P6, R14, R13, R12, R11 ;  /* 0x0000000c0d0e7389 */ /* 0x00006400000c000b */
[----:B01----:R-:W-:Y:S01]  /*36910*/  ENDCOLLECTIVE ;  /* 0x000000000000791b */ /* 0x003fe20003800000 */
.L_x_5897:
[----:B------:R-:W-:Y:S02]  /*36920*/  IMAD.MOV.U32 R13, RZ, RZ, R116 ;  /* 0x000000ffff0d7224 */ /* 0x000fe400078e0074 */
[----:B------:R-:W-:Y:S01]  /*36930*/  IMAD.MOV.U32 R12, RZ, RZ, R44 ;  /* 0x000000ffff0c7224 */ /* 0x000fe200078e002c */
[----:B------:R-:W-:-:S07]  /*36940*/  MOV R65, R14 ;  /* 0x0000000e00417202 */ /* 0x000fce0000000f00 */
[----:B------:R-:W-:Y:S05]  /*36950*/  WARPSYNC.COLLECTIVE R15, `(.L_x_5898) ;  /* 0x000000000f087348 */ /* 0x000fea0003c00000 */
[----:B------:R0:W1:Y:S02]  /*36960*/  SHFL.IDX P6, R14, R13, R12, R11 ;  /* 0x0000000c0d0e7389 */ /* 0x00006400000c000b */
[----:B01----:R-:W-:Y:S01]  /*36970*/  ENDCOLLECTIVE ;  /* 0x000000000000791b */ /* 0x003fe20003800000 */
.L_x_5898:
        /* <DEDUP_REMOVED lines=9> */
.L_x_5899:
[----:B------:R-:W-:Y:S02]  /*36a10*/  IMAD.MOV.U32 R13, RZ, RZ, R81 ;  /* 0x000000ffff0d7224 */ /* 0x000fe400078e0051 */
[----:B------:R-:W-:Y:S02]  /*36a20*/  IMAD.MOV.U32 R12, RZ, RZ, R77 ;  /* 0x000000ffff0c7224 */ /* 0x000fe400078e004d */
[----:B------:R-:W-:-:S07]  /*36a30*/  IMAD.MOV.U32 R123, RZ, RZ, R14 ;  /* 0x000000ffff7b7224 */ /* 0x000fce00078e000e */
[----:B------:R-:W-:Y:S05]  /*36a40*/  WARPSYNC.COLLECTIVE R15, `(.L_x_5900) ;  /* 0x000000000f087348 */ /* 0x000fea0003c00000 */
[----:B------:R0:W1:Y:S02]  /*36a50*/  SHFL.IDX P6, R14, R13, R12, R11 ;  /* 0x0000000c0d0e7389 */ /* 0x00006400000c000b */
[----:B01----:R-:W-:Y:S01]  /*36a60*/  ENDCOLLECTIVE ;  /* 0x000000000000791b */ /* 0x003fe20003800000 */
.L_x_5900:
[----:B------:R-:W-:Y:S01]  /*36a70*/  IMAD.MOV.U32 R13, RZ, RZ, R71 ;  /* 0x000000ffff0d7224 */ /* 0x000fe200078e0047 */
[----:B------:R-:W-:-:S07]  /*36a80*/  MOV R81, R14 ;  /* 0x0000000e00517202 */ /* 0x000fce0000000f00 */
[----:B------:R-:W-:Y:S05]  /*36a90*/  WARPSYNC.COLLECTIVE R15, `(.L_x_5901) ;  /* 0x000000000f087348 */ /* 0x000fea0003c00000 */
[----:B------:R0:W1:Y:S02]  /*36aa0*/  SHFL.IDX P6, R14, R13, R12, R11 ;  /* 0x0000000c0d0e7389 */ /* 0x00006400000c000b */
[----:B01----:R-:W-:Y:S01]  /*36ab0*/  ENDCOLLECTIVE ;  /* 0x000000000000791b */ /* 0x003fe20003800000 */
.L_x_5901:
        /* <DEDUP_REMOVED lines=10> */
.L_x_5902:
[----:B------:R-:W-:Y:S02]  /*36b60*/  IMAD.MOV.U32 R13, RZ, RZ, R31 ;  /* 0x000000ffff0d7224 */ /* 0x000fe400078e001f */
[----:B------:R-:W-:-:S07]  /*36b70*/  IMAD.MOV.U32 R34, RZ, RZ, R14 ;  /* 0x000000ffff227224 */ /* 0x000fce00078e000e */
[----:B------:R-:W-:Y:S05]  /*36b80*/  WARPSYNC.COLLECTIVE R15, `(.L_x_5903) ;  /* 0x000000000f087348 */ /* 0x000fea0003c00000 */
[----:B------:R0:W1:Y:S02]  /*36b90*/  SHFL.IDX P6, R14, R13, R12, R11 ;  /* 0x0000000c0d0e7389 */ /* 0x00006400000c000b */
[----:B01----:R-:W-:Y:S01]  /*36ba0*/  ENDCOLLECTIVE ;  /* 0x000000000000791b */ /* 0x003fe20003800000 */
.L_x_5903:
[----:B------:R-:W-:Y:S01]  /*36bb0*/  MOV R13, R29 ;  /* 0x0000001d000d7202 */ /* 0x000fe20000000f00 */
[----:B------:R-:W-:Y:S02]  /*36bc0*/  IMAD.MOV.U32 R12, RZ, RZ, R77 ;  /* 0x000000ffff0c7224 */ /* 0x000fe400078e004d */
[----:B------:R-:W-:-:S07]  /*36bd0*/  IMAD.MOV.U32 R31, RZ, RZ, R14 ;  /* 0x000000ffff1f7224 */ /* 0x000fce00078e000e */
[----:B------:R-:W-:Y:S05]  /*36be0*/  WARPSYNC.COLLECTIVE R15, `(.L_x_5904) ;  /* 0x000000000f087348 */ /* 0x000fea0003c00000 */
[----:B------:R0:W1:Y:S02]  /*36bf0*/  SHFL.IDX P6, R14, R13, R12, R11 ;  /* 0x0000000c0d0e7389 */ /* 0x00006400000c000b */
[----:B01----:R-:W-:Y:S01]  /*36c00*/  ENDCOLLECTIVE ;  /* 0x000000000000791b */ /* 0x003fe20003800000 */
.L_x_5904:
[----:B------:R-:W-:Y:S02]  /*36c10*/  IMAD.MOV.U32 R13, RZ, RZ, R28 ;  /* 0x000000ffff0d7224 */ /* 0x000fe400078e001c */
[----:B------:R-:W-:-:S07]  /*36c20*/  IMAD.MOV.U32 R29, RZ, RZ, R14 ;  /* 0x000000ffff1d7224 */ /* 0x000fce00078e000e */
[----:B------:R-:W-:Y:S05]  /*36c30*/  WARPSYNC.COLLECTIVE R15, `(.L_x_5905) ;  /* 0x000000000f087348 */ /* 0x000fea0003c00000 */
[----:B------:R0:W1:Y:S02]  /*36c40*/  SHFL.IDX P6, R14, R13, R12, R11 ;  /* 0x0000000c0d0e7389 */ /* 0x00006400000c000b */
[----:B01----:R-:W-:Y:S01]  /*36c50*/  ENDCOLLECTIVE ;  /* 0x000000000000791b */ /* 0x003fe20003800000 */
.L_x_5905:
        /* <DEDUP_REMOVED lines=8> */
.L_x_5906:
[----:B------:R-:W-:Y:S01]  /*36ce0*/  MOV R13, R80 ;  /* 0x00000050000d7202 */ /* 0x000fe20000000f00 */
[----:B------:R-:W-:-:S07]  /*36cf0*/  IMAD.MOV.U32 R132, RZ, RZ, R14 ;  /* 0x000000ffff847224 */ /* 0x000fce00078e000e */
[----:B------:R-:W-:Y:S05]  /*36d00*/  WARPSYNC.COLLECTIVE R15, `(.L_x_5907) ;  /* 0x000000000f087348 */ /* 0x000fea0003c00000 */
[----:B------:R0:W1:Y:S02]  /*36d10*/  SHFL.IDX P6, R14, R13, R12, R11 ;  /* 0x0000000c0d0e7389 */ /* 0x00006400000c000b */
[----:B01----:R-:W-:Y:S01]  /*36d20*/  ENDCOLLECTIVE ;  /* 0x000000000000791b */ /* 0x003fe20003800000 */
.L_x_5907:
[----:B------:R-:W-:Y:S02]  /*36d30*/  IMAD.MOV.U32 R13, RZ, RZ, R32 ;  /* 0x000000ffff0d7224 */ /* 0x000fe400078e0020 */
[----:B------:R-:W-:Y:S02]  /*36d40*/  IMAD.MOV.U32 R12, RZ, RZ, R77 ;  /* 0x000000ffff0c7224 */ /* 0x000fe400078e004d */
[----:B------:R-:W-:-:S07]  /*36d50*/  IMAD.MOV.U32 R134, RZ, RZ, R14 ;  /* 0x000000ffff867224 */ /* 0x000fce00078e000e */
[----:B------:R-:W-:Y:S05]  /*36d60*/  WARPSYNC.COLLECTIVE R15, `(.L_x_5908) ;  /* 0x000000000f087348 */ /* 0x000fea0003c00000 */
[----:B------:R0:W1:Y:S02]  /*36d70*/  SHFL.IDX P6, R14, R13, R12, R11 ;  /* 0x0000000c0d0e7389 */ /* 0x00006400000c000b */
[----:B01----:R-:W-:Y:S01]  /*36d80*/  ENDCOLLECTIVE ;  /* 0x000000000000791b */ /* 0x003fe20003800000 */
.L_x_5908:
[----:B------:R-:W-:Y:S01]  /*36d90*/  IMAD.MOV.U32 R13, RZ, RZ, R30 ;  /* 0x000000ffff0d7224 */ /* 0x000fe200078e001e */
[----:B------:R-:W-:Y:S02]  /*36da0*/  SEL R30, R31, R36, P0 ;  /* 0x000000241f1e7207 */ /* 0x000fe40000000000 */
[----:B------:R-:W-:Y:S01]  /*36db0*/  SEL R31, R36, R31, P0 ;  /* 0x0000001f241f7207 */ /* 0x000fe20000000000 */
[----:B------:R-:W-:-:S07]  /*36dc0*/  IMAD.MOV.U32 R71, RZ, RZ, R14 ;  /* 0x000000ffff477224 */ /* 0x000fce00078e000e */
[----:B------:R-:W-:Y:S05]  /*36dd0*/  WARPSYNC.COLLECTIVE R15, `(.L_x_5909) ;  /* 0x000000000f087348 */ /* 0x000fea0003c00000 */
[----:B------:R0:W1:Y:S02]  /*36de0*/  SHFL.IDX P6, R14, R13, R12, R11 ;  /* 0x0000000c0d0e7389 */ /* 0x00006400000c000b */
[----:B01----:R-:W-:Y:S01]  /*36df0*/  ENDCOLLECTIVE ;  /* 0x000000000000791b */ /* 0x003fe20003800000 */
.L_x_5909:
[----:B------:R-:W-:Y:S01]  /*36e00*/  SEL R32, R132, R71, P0 ;  /* 0x0000004784207207 */ /* 0x000fe20000000000 */
[----:B------:R-:W-:Y:S01]  /*36e10*/  IMAD.MOV.U32 R13, RZ, RZ, R89 ;  /* 0x000000ffff0d7224 */ /* 0x000fe200078e0059 */
[----:B------:R-:W-:Y:S01]  /*36e20*/  MOV R12, R44 ;  /* 0x0000002c000c7202 */ /* 0x000fe20000000f00 */
[----:B------:R-:W-:-:S07]  /*36e30*/  IMAD.MOV.U32 R145, RZ, RZ, R14 ;  /* 0x000000ffff917224 */ /* 0x000fce00078e000e */
[----:B------:R-:W-:Y:S05]  /*36e40*/  WARPSYNC.COLLECTIVE R15, `(.L_x_5910) ;  /* 0x000000000f087348 */ /* 0x000fea0003c00000 */
[----:B------:R0:W1:Y:S02]  /*36e50*/  SHFL.IDX P6, R14, R13, R12, R11 ;  /* 0x0000000c0d0e7389 */ /* 0x00006400000c000b */
[----:B01----:R-:W-:Y:S01]  /*36e60*/  ENDCOLLECTIVE ;  /* 0x000000000000791b */ /* 0x003fe20003800000 */
.L_x_5910:
[----:B------:R-:W-:Y:S01]  /*36e70*/  SEL R34, R134, R145, P0 ;  /* 0x0000009186227207 */ /* 0x000fe20000000000 */
[----:B------:R-:W-:Y:S02]  /*36e80*/  IMAD.MOV.U32 R13, RZ, RZ, R83 ;  /* 0x000000ffff0d7224 */ /* 0x000fe400078e0053 */
[----:B------:R-:W-:-:S07]  /*36e90*/  IMAD.MOV.U32 R127, RZ, RZ, R14 ;  /* 0x000000ffff7f7224 */ /* 0x000fce00078e000e */
[----:B------:R-:W-:Y:S05]  /*36ea0*/  WARPSYNC.COLLECTIVE R15, `(.L_x_5911) ;  /* 0x000000000f087348 */ /* 0x000fea0003c00000 */
[----:B------:R0:W1:Y:S02]  /*36eb0*/  SHFL.IDX P6, R14, R13, R12, R11 ;  /* 0x0000000c0d0e7389 */ /* 0x00006400000c000b */
[----:B01----:R-:W-:Y:S01]  /*36ec0*/  ENDCOLLECTIVE ;  /* 0x000000000000791b */ /* 0x003fe20003800000 */
.L_x_5911:
[----:B------:R-:W-:Y:S01]  /*36ed0*/  IMAD.MOV.U32 R13, RZ, RZ, R35 ;  /* 0x000000ffff0d7224 */ /* 0x000fe200078e0023 */
[----:B------:R-:W-:Y:S01]  /*36ee0*/  SEL R35, R145, R134, P0 ;  /* 0x0000008691237207 */ /* 0x000fe20000000000 */
[----:B------:R-:W-:Y:S02]  /*36ef0*/  IMAD.MOV.U32 R12, RZ, RZ, R77 ;  /* 0x000000ffff0c7224 */ /* 0x000fe400078e004d */
[----:B------:R-:W-:-:S07]  /*36f00*/  IMAD.MOV.U32 R129, RZ, RZ, R14 ;  /* 0x000000ffff817224 */ /* 0x000fce00078e000e */
[----:B------:R-:W-:Y:S05]  /*36f10*/  WARPSYNC.COLLECTIVE R15, `(.L_x_5912) ;  /* 0x000000000f087348 */ /* 0x000fea0003c00000 */
[----:B------:R0:W1:Y:S02]  /*36f20*/  SHFL.IDX P6, R14, R13, R12, R11 ;  /* 0x0000000c0d0e7389 */ /* 0x00006400000c000b */
[----:B01----:R-:W-:Y:S01]  /*36f30*/  ENDCOLLECTIVE ;  /* 0x000000000000791b */ /* 0x003fe20003800000 */
.L_x_5912:
[----:B------:R-:W-:Y:S01]  /*36f40*/  IMAD.MOV.U32 R13, RZ, RZ, R33 ;  /* 0x000000ffff0d7224 */ /* 0x000fe200078e0021 */
[----:B------:R-:W-:Y:S01]  /*36f50*/  SEL R33, R71, R132, P0 ;  /* 0x0000008447217207 */ /* 0x000fe20000000000 */
[----:B------:R-:W-:-:S07]  /*36f60*/  IMAD.MOV.U32 R146, RZ, RZ, R14 ;  /* 0x000000ffff927224 */ /* 0x000fce00078e000e */
[----:B------:R-:W-:Y:S05]  /*36f70*/  WARPSYNC.COLLECTIVE R15, `(.L_x_5913) ;  /* 0x000000000f087348 */ /* 0x000fea0003c00000 */
[----:B------:R0:W1:Y:S02]  /*36f80*/  SHFL.IDX P6, R14, R13, R12, R11 ;  /* 0x0000000c0d0e7389 */ /* 0x00006400000c000b */
[----:B01----:R-:W-:Y:S01]  /*36f90*/  ENDCOLLECTIVE ;  /* 0x000000000000791b */ /* 0x003fe20003800000 */
.L_x_5913:
[----:B------:R-:W-:Y:S01]  /*36fa0*/  SEL R36, R127, R146, P0 ;  /* 0x000000927f247207 */ /* 0x000fe20000000000 */
[----:B------:R-:W-:Y:S02]  /*36fb0*/  IMAD.MOV.U32 R13, RZ, RZ, R91 ;  /* 0x000000ffff0d7224 */ /* 0x000fe400078e005b */
[----:B------:R-:W-:Y:S01]  /*36fc0*/  IMAD.MOV.U32 R12, RZ, RZ, R44 ;  /* 0x000000ffff0c7224 */ /* 0x000fe200078e002c */
[----:B------:R-:W-:-:S07]  /*36fd0*/  MOV R147, R14 ;  /* 0x0000000e00937202 */ /* 0x000fce0000000f00 */
[----:B------:R-:W-:Y:S05]  /*36fe0*/  WARPSYNC.COLLECTIVE R15, `(.L_x_5914) ;  /* 0x000000000f087348 */ /* 0x000fea0003c00000 */
[----:B------:R0:W1:Y:S02]  /*36ff0*/  SHFL.IDX P6, R14, R13, R12, R11 ;  /* 0x0000000c0d0e7389 */ /* 0x00006400000c000b */
[----:B01----:R-:W-:Y:S01]  /*37000*/  ENDCOLLECTIVE ;  /* 0x000000000000791b */ /* 0x003fe20003800000 */
.L_x_5914:
[----:B------:R-:W-:Y:S02]  /*37010*/  IMAD.MOV.U32 R13, RZ, RZ, R88 ;  /* 0x000000ffff0d7224 */ /* 0x000fe400078e0058 */
[----:B------:R-:W-:-:S07]  /*37020*/  IMAD.MOV.U32 R91, RZ, RZ, R14 ;  /* 0x000000ffff5b7224 */ /* 0x000fce00078e000e */
[----:B------:R-:W-:Y:S05]  /*37030*/  WARPSYNC.COLLECTIVE R15, `(.L_x_5915) ;  /* 0x000000000f087348 */ /* 0x000fea0003c00000 */
[----:B------:R0:W1:Y:S02]  /*37040*/  SHFL.IDX P6, R14, R13, R12, R11 ;  /* 0x0000000c0d0e7389 */ /* 0x00006400000c000b */
[----:B01----:R-:W-:Y:S01]  /*37050*/  ENDCOLLECTIVE ;  /* 0x000000000000791b */ /* 0x003fe20003800000 */
.L_x_5915:
[----:B------:R-:W-:Y:S01]  /*37060*/  IMAD.MOV.U32 R13, RZ, RZ, R39 ;  /* 0x000000ffff0d7224 */ /* 0x000fe200078e0027 */
[----:B------:R-:W-:Y:S01]  /*37070*/  SEL R39, R147, R129, P0 ;  /* 0x0000008193277207 */ /* 0x000fe20000000000 */
[----:B------:R-:W-:Y:S02]  /*37080*/  IMAD.MOV.U32 R12, RZ, RZ, R77 ;  /* 0x000000ffff0c7224 */ /* 0x000fe400078e004d */
[----:B------:R-:W-:-:S07]  /*37090*/  IMAD.MOV.U32 R89, RZ, RZ, R14 ;  /* 0x000000ffff597224 */ /* 0x000fce00078e000e */
[----:B------:R-:W-:Y:S05]  /*370a0*/  WARPSYNC.COLLECTIVE R15, `(.L_x_5916) ;  /* 0x000000000f087348 */ /* 0x000fea0003c00000 */
[----:B------:R0:W1:Y:S02]  /*370b0*/  SHFL.IDX P6, R14, R13, R12, R11 ;  /* 0x0000000c0d0e7389 */ /* 0x00006400000c000b */
[----:B01----:R-:W-:Y:S01]  /*370c0*/  ENDCOLLECTIVE ;  /* 0x000000000000791b */ /* 0x003fe20003800000 */
.L_x_5916:
[----:B------:R-:W-:Y:S01]  /*370d0*/  IMAD.MOV.U32 R13, RZ, RZ, R37 ;  /* 0x000000ffff0d7224 */ /* 0x000fe200078e0025 */
[----:B------:R-:W-:Y:S02]  /*370e0*/  SEL R37, R146, R127, P0 ;  /* 0x0000007f92257207 */ /* 0x000fe40000000000 */
[----:B------:R-:W-:-:S07]  /*370f0*/  MOV R148, R14 ;  /* 0x0000000e00947202 */ /* 0x000fce0000000f00 */
[----:B------:R-:W-:Y:S05]  /*37100*/  WARPSYNC.COLLECTIVE R15, `(.L_x_5917) ;  /* 0x000000000f087348 */ /* 0x000fea0003c00000 */
[----:B------:R0:W1:Y:S02]  /*37110*/  SHFL.IDX P6, R14, R13, R12, R11 ;  /* 0x0000000c0d0e7389 */ /* 0x00006400000c000b */
[----:B01----:R-:W-:Y:S01]  /*37120*/  ENDCOLLECTIVE ;  /* 0x000000000000791b */ /* 0x003fe20003800000 */
.L_x_5917:
[----:B------:R-:W-:Y:S01]  /*37130*/  SEL R40, R91, R148, P0 ;  /* 0x000000945b287207 */ /* 0x000fe20000000000 */
[----:B------:R-:W-:Y:S02]  /*37140*/  IMAD.MOV.U32 R13, RZ, RZ, R125 ;  /* 0x000000ffff0d7224 */ /* 0x000fe400078e007d */
[----:B------:R-:W-:Y:S02]  /*37150*/  IMAD.MOV.U32 R12, RZ, RZ, R44 ;  /* 0x000000ffff0c7224 */ /* 0x000fe400078e002c */
[----:B------:R-:W-:-:S07]  /*37160*/  IMAD.MOV.U32 R149, RZ, RZ, R14 ;  /* 0x000000ffff957224 */ /* 0x000fce00078e000e */
[----:B------:R-:W-:Y:S05]  /*37170*/  WARPSYNC.COLLECTIVE R15, `(.L_x_5918) ;  /* 0x000000000f087348 */ /* 0x000fea0003c00000 */
[----:B------:R0:W1:Y:S02]  /*37180*/  SHFL.IDX P6, R14, R13, R12, R11 ;  /* 0x0000000c0d0e7389 */ /* 0x00006400000c000b */
[----:B01----:R-:W-:Y:S01]  /*37190*/  ENDCOLLECTIVE ;  /* 0x000000000000791b */ /* 0x003fe20003800000 */
.L_x_5918:
[----:B------:R-:W-:Y:S01]  /*371a0*/  SEL R69, R89, R149, P0 ;  /* 0x0000009559457207 */ /* 0x000fe20000000000 */
[----:B------:R-:W-:Y:S02]  /*371b0*/  IMAD.MOV.U32 R13, RZ, RZ, R90 ;  /* 0x000000ffff0d7224 */ /* 0x000fe400078e005a */
[----:B------:R-:W-:-:S07]  /*371c0*/  IMAD.MOV.U32 R88, RZ, RZ, R14 ;  /* 0x000000ffff587224 */ /* 0x000fce00078e000e */
[----:B------:R-:W-:Y:S05]  /*371d0*/  WARPSYNC.COLLECTIVE R15, `(.L_x_5919) ;  /* 0x000000000f087348 */ /* 0x000fea0003c00000 */
[----:B------:R0:W1:Y:S02]  /*371e0*/  SHFL.IDX P6, R14, R13, R12, R11 ;  /* 0x0000000c0d0e7389 */ /* 0x00006400000c000b */
[----:B01----:R-:W-:Y:S01]  /*371f0*/  ENDCOLLECTIVE ;  /* 0x000000000000791b */ /* 0x003fe20003800000 */
.L_x_5919:
[----:B------:R-:W-:Y:S01]  /*37200*/  MOV R13, R68 ;  /* 0x00000044000d7202 */ /* 0x000fe20000000f00 */
[----:B------:R-:W-:Y:S01]  /*37210*/  IMAD.MOV.U32 R12, RZ, RZ, R77 ;  /* 0x000000ffff0c7224 */ /* 0x000fe200078e004d */
[----:B------:R-:W-:Y:S01]  /*37220*/  SEL R68, R148, R91, P0 ;  /* 0x0000005b94447207 */ /* 0x000fe20000000000 */
[----:B------:R-:W-:-:S07]  /*37230*/  IMAD.MOV.U32 R128, RZ, RZ, R14 ;  /* 0x000000ffff807224 */ /* 0x000fce00078e000e */
[----:B------:R-:W-:Y:S05]  /*37240*/  WARPSYNC.COLLECTIVE R15, `(.L_x_5920) ;  /* 0x000000000f087348 */ /* 0x000fea0003c00000 */
[----:B------:R0:W1:Y:S02]  /*37250*/  SHFL.IDX P6, R14, R13, R12, R11 ;  /* 0x0000000c0d0e7389 */ /* 0x00006400000c000b */
[----:B01----:R-:W-:Y:S01]  /*37260*/  ENDCOLLECTIVE ;  /* 0x000000000000791b */ /* 0x003fe20003800000 */
.L_x_5920:
[----:B------:R-:W-:Y:S02]  /*37270*/  IMAD.MOV.U32 R13, RZ, RZ, R64 ;  /* 0x000000ffff0d7224 */ /* 0x000fe400078e0040 */
[----:B------:R-:W-:-:S07]  /*37280*/  IMAD.MOV.U32 R90, RZ, RZ, R14 ;  /* 0x000000ffff5a7224 */ /* 0x000fce00078e000e */
[----:B------:R-:W-:Y:S05]  /*37290*/  WARPSYNC.COLLECTIVE R15, `(.L_x_5921) ;  /* 0x000000000f087348 */ /* 0x000fea0003c00000 */
[----:B------:R0:W1:Y:S02]  /*372a0*/  SHFL.IDX P6, R14, R13, R12, R11 ;  /* 0x0000000c0d0e7389 */ /* 0x00006400000c000b */
[----:B01----:R-:W-:Y:S01]  /*372b0*/  ENDCOLLECTIVE ;  /* 0x000000000000791b */ /* 0x003fe20003800000 */
.L_x_5921:
        /* <DEDUP_REMOVED lines=8> */
.L_x_5922:
        /* <DEDUP_REMOVED lines=8> */
.L_x_5923:
[----:B------:R-:W-:Y:S02]  /*373c0*/  IMAD.MOV.U32 R13, RZ, RZ, R79 ;  /* 0x000000ffff0d7224 */ /* 0x000fe400078e004f */
[----:B------:R-:W-:Y:S02]  /*373d0*/  IMAD.MOV.U32 R12, RZ, RZ, R77 ;  /* 0x000000ffff0c7224 */ /* 0x000fe400078e004d */
[----:B------:R-:W-:-:S07]  /*373e0*/  IMAD.MOV.U32 R84, RZ, RZ, R14 ;  /* 0x000000ffff547224 */ /* 0x000fce00078e000e */
[----:B------:R-:W-:Y:S05]  /*373f0*/  WARPSYNC.COLLECTIVE R15, `(.L_x_5924) ;  /* 0x000000000f087348 */ /* 0x000fea0003c00000 */
[----:B------:R0:W1:Y:S02]  /*37400*/  SHFL.IDX P6, R14, R13, R12, R11 ;  /* 0x0000000c0d0e7389 */ /* 0x00006400000c000b */
[----:B01----:R-:W-:Y:S01]  /*37410*/  ENDCOLLECTIVE ;  /* 0x000000000000791b */ /* 0x003fe20003800000 */
.L_x_5924:
[----:B------:R-:W-:Y:S01]  /*37420*/  IMAD.MOV.U32 R13, RZ, RZ, R38 ;  /* 0x000000ffff0d7224 */ /* 0x000fe200078e0026 */
[----:B------:R-:W-:Y:S01]  /*37430*/  SEL R38, R129, R147, P0 ;  /* 0x0000009381267207 */ /* 0x000fe20000000000 */
[----:B------:R-:W-:-:S07]  /*37440*/  IMAD.MOV.U32 R79, RZ, RZ, R14 ;  /* 0x000000ffff4f7224 */ /* 0x000fce00078e000e */
[----:B------:R-:W-:Y:S05]  /*37450*/  WARPSYNC.COLLECTIVE R15, `(.L_x_5925) ;  /* 0x000000000f087348 */ /* 0x000fea0003c00000 */
[----:B------:R0:W1:Y:S02]  /*37460*/  SHFL.IDX P6, R14, R13, R12, R11 ;  /* 0x0000000c0d0e7389 */ /* 0x00006400000c000b */
[----:B01----:R-:W-:Y:S01]  /*37470*/  ENDCOLLECTIVE ;  /* 0x000000000000791b */ /* 0x003fe20003800000 */
.L_x_5925:
        /* <DEDUP_REMOVED lines=8> */
.L_x_5926:
[----:B------:R-:W-:Y:S02]  /*37500*/  SEL R70, R84, R150, P0 ;  /* 0x0000009654467207 */ /* 0x000fe40000000000 */
[----:B------:R-:W-:Y:S01]  /*37510*/  SEL R71, R150, R84, P0 ;  /* 0x0000005496477207 */ /* 0x000fe20000000000 */
[----:B------:R-:W-:Y:S02]  /*37520*/  IMAD.MOV.U32 R13, RZ, RZ, R52 ;  /* 0x000000ffff0d7224 */ /* 0x000fe400078e0034 */
[----:B------:R-:W-:-:S07]  /*37530*/  IMAD.MOV.U32 R55, RZ, RZ, R14 ;  /* 0x000000ffff377224 */ /* 0x000fce00078e000e */
[----:B------:R-:W-:Y:S05]  /*37540*/  WARPSYNC.COLLECTIVE R15, `(.L_x_5927) ;  /* 0x000000000f087348 */ /* 0x000fea0003c00000 */
[----:B------:R0:W1:Y:S02]  /*37550*/  SHFL.IDX P6, R14, R13, R12, R11 ;  /* 0x0000000c0d0e7389 */ /* 0x00006400000c000b */
[----:B01----:R-:W-:Y:S01]  /*37560*/  ENDCOLLECTIVE ;  /* 0x000000000000791b */ /* 0x003fe20003800000 */
.L_x_5927:
[----:B------:R-:W-:Y:S02]  /*37570*/  IMAD.MOV.U32 R13, RZ, RZ, R48 ;  /* 0x000000ffff0d7224 */ /* 0x000fe400078e0030 */
[----:B------:R-:W-:Y:S02]  /*37580*/  IMAD.MOV.U32 R12, RZ, RZ, R77 ;  /* 0x000000ffff0c7224 */ /* 0x000fe400078e004d */
[----:B------:R-:W-:-:S07]  /*37590*/  IMAD.MOV.U32 R80, RZ, RZ, R14 ;  /* 0x000000ffff507224 */ /* 0x000fce00078e000e */
[----:B------:R-:W-:Y:S05]  /*375a0*/  WARPSYNC.COLLECTIVE R15, `(.L_x_5928) ;  /* 0x000000000f087348 */ /* 0x000fea0003c00000 */
[----:B------:R0:W1:Y:S02]  /*375b0*/  SHFL.IDX P6, R14, R13, R12, R11 ;  /* 0x0000000c0d0e7389 */ /* 0x00006400000c000b */
[----:B01----:R-:W-:Y:S01]  /*375c0*/  ENDCOLLECTIVE ;  /* 0x000000000000791b */ /* 0x003fe20003800000 */
.L_x_5928:
[----:B------:R-:W-:Y:S02]  /*375d0*/  IMAD.MOV.U32 R13, RZ, RZ, R47 ;  /* 0x000000ffff0d7224 */ /* 0x000fe400078e002f */
[----:B------:R-:W-:-:S07]  /*375e0*/  IMAD.MOV.U32 R48, RZ, RZ, R14 ;  /* 0x000000ffff307224 */ /* 0x000fce00078e000e */
[----:B------:R-:W-:Y:S05]  /*375f0*/  WARPSYNC.COLLECTIVE R15, `(.L_x_5929) ;  /* 0x000000000f087348 */ /* 0x000fea0003c00000 */
[----:B------:R0:W1:Y:S02]  /*37600*/  SHFL.IDX P6, R14, R13, R12, R11 ;  /* 0x0000000c0d0e7389 */ /* 0x00006400000c000b */
[----:B01----:R-:W-:Y:S01]  /*37610*/  ENDCOLLECTIVE ;  /* 0x000000000000791b */ /* 0x003fe20003800000 */
.L_x_5929:
[----:B------:R-:W-:Y:S02]  /*37620*/  IMAD.MOV.U32 R13, RZ, RZ, R56 ;  /* 0x000000ffff0d7224 */ /* 0x000fe400078e0038 */
[----:B------:R-:W-:Y:S01]  /*37630*/  IMAD.MOV.U32 R12, RZ, RZ, R44 ;  /* 0x000000ffff0c7224 */ /* 0x000fe200078e002c */
[----:B------:R-:W-:-:S07]  /*37640*/  MOV R47, R14 ;  /* 0x0000000e002f7202 */ /* 0x000fce0000000f00 */
[----:B------:R-:W-:Y:S05]  /*37650*/  WARPSYNC.COLLECTIVE R15, `(.L_x_5930) ;  /* 0x000000000f087348 */ /* 0x000fea0003c00000 */
[----:B------:R0:W1:Y:S02]  /*37660*/  SHFL.IDX P6, R14, R13, R12, R11 ;  /* 0x0000000c0d0e7389 */ /* 0x00006400000c000b */
[----:B01----:R-:W-:Y:S01]  /*37670*/  ENDCOLLECTIVE ;  /* 0x000000000000791b */ /* 0x003fe20003800000 */
.L_x_5930:
[----:B------:R-:W-:Y:S01]  /*37680*/  SEL R75, R47, R80, P0 ;  /* 0x000000502f4b7207 */ /* 0x000fe20000000000 */
[----:B------:R-:W-:Y:S02]  /*37690*/  IMAD.MOV.U32 R13, RZ, RZ, R54 ;  /* 0x000000ffff0d7224 */ /* 0x000fe400078e0036 */
[----:B------:R-:W-:-:S07]  /*376a0*/  IMAD.MOV.U32 R56, RZ, RZ, R14 ;  /* 0x000000ffff387224 */ /* 0x000fce00078e000e */
[----:B------:R-:W-:Y:S05]  /*376b0*/  WARPSYNC.COLLECTIVE R15, `(.L_x_5931) ;  /* 0x000000000f087348 */ /* 0x000fea0003c00000 */
[----:B------:R0:W1:Y:S02]  /*376c0*/  SHFL.IDX P6, R14, R13, R12, R11 ;  /* 0x0000000c0d0e7389 */ /* 0x00006400000c000b */
[----:B01----:R-:W-:Y:S01]  /*376d0*/  ENDCOLLECTIVE ;  /* 0x000000000000791b */ /* 0x003fe20003800000 */
.L_x_5931:
[----:B------:R-:W-:Y:S02]  /*376e0*/  IMAD.MOV.U32 R13, RZ, RZ, R50 ;  /* 0x000000ffff0d7224 */ /* 0x000fe400078e0032 */
[----:B------:R-:W-:Y:S02]  /*376f0*/  IMAD.MOV.U32 R12, RZ, RZ, R77 ;  /* 0x000000ffff0c7224 */ /* 0x000fe400078e004d */
[----:B------:R-:W-:-:S07]  /*37700*/  IMAD.MOV.U32 R54, RZ, RZ, R14 ;  /* 0x000000ffff367224 */ /* 0x000fce00078e000e */
[----:B------:R-:W-:Y:S05]  /*37710*/  WARPSYNC.COLLECTIVE R15, `(.L_x_5932) ;  /* 0x000000000f087348 */ /* 0x000fea0003c00000 */
[----:B------:R0:W1:Y:S02]  /*37720*/  SHFL.IDX P6, R14, R13, R12, R11 ;  /* 0x0000000c0d0e7389 */ /* 0x00006400000c000b */
[----:B01----:R-:W-:Y:S01]  /*37730*/  ENDCOLLECTIVE ;  /* 0x000000000000791b */ /* 0x003fe20003800000 */
.L_x_5932:
[----:B------:R-:W-:Y:S01]  /*37740*/  IMAD.MOV.U32 R13, RZ, RZ, R49 ;  /* 0x000000ffff0d7224 */ /* 0x000fe200078e0031 */
[----:B------:R-:W-:-:S07]  /*37750*/  MOV R50, R14 ;  /* 0x0000000e00327202 */ /* 0x000fce0000000f00 */
[----:B------:R-:W-:Y:S05]  /*37760*/  WARPSYNC.COLLECTIVE R15, `(.L_x_5933) ;  /* 0x000000000f087348 */ /* 0x000fea0003c00000 */
[----:B------:R0:W1:Y:S02]  /*37770*/  SHFL.IDX P6, R14, R13, R12, R11 ;  /* 0x0000000c0d0e7389 */ /* 0x00006400000c000b */
[----:B01----:R-:W-:Y:S01]  /*37780*/  ENDCOLLECTIVE ;  /* 0x000000000000791b */ /* 0x003fe20003800000 */
.L_x_5933:
[----:B------:R-:W-:Y:S02]  /*37790*/  IMAD.MOV.U32 R13, RZ, RZ, R62 ;  /* 0x000000ffff0d7224 */ /* 0x000fe400078e003e */
[----:B------:R-:W-:Y:S02]  /*377a0*/  IMAD.MOV.U32 R12, RZ, RZ, R44 ;  /* 0x000000ffff0c7224 */ /* 0x000fe400078e002c */
[----:B------:R-:W-:-:S07]  /*377b0*/  IMAD.MOV.U32 R49, RZ, RZ, R14 ;  /* 0x000000ffff317224 */ /* 0x000fce00078e000e */
[----:B------:R-:W-:Y:S05]  /*377c0*/  WARPSYNC.COLLECTIVE R15, `(.L_x_5934) ;  /* 0x000000000f087348 */ /* 0x000fea0003c00000 */
[----:B------:R0:W1:Y:S02]  /*377d0*/  SHFL.IDX P6, R14, R13, R12, R11 ;  /* 0x0000000c0d0e7389 */ /* 0x00006400000c000b */
[----:B01----:R-:W-:Y:S01]  /*377e0*/  ENDCOLLECTIVE ;  /* 0x000000000000791b */ /* 0x003fe20003800000 */
.L_x_5934:
[----:B------:R-:W-:Y:S01]  /*377f0*/  SEL R79, R49, R54, P0 ;  /* 0x00000036314f7207 */ /* 0x000fe20000000000 */
[----:B------:R-:W-:Y:S02]  /*37800*/  IMAD.MOV.U32 R13, RZ, RZ, R57 ;  /* 0x000000ffff0d7224 */ /* 0x000fe400078e0039 */
[----:B------:R-:W-:-:S07]  /*37810*/  IMAD.MOV.U32 R62, RZ, RZ, R14 ;  /* 0x000000ffff3e7224 */ /* 0x000fce00078e000e */
[----:B------:R-:W-:Y:S05]  /*37820*/  WARPSYNC.COLLECTIVE R15, `(.L_x_5935) ;  /* 0x000000000f087348 */ /* 0x000fea0003c00000 */
[----:B------:R0:W1:Y:S02]  /*37830*/  SHFL.IDX P6, R14, R13, R12, R11 ;  /* 0x0000000c0d0e7389 */ /* 0x00006400000c000b */
[----:B01----:R-:W-:Y:S01]  /*37840*/  ENDCOLLECTIVE ;  /* 0x000000000000791b */ /* 0x003fe20003800000 */
.L_x_5935:
[----:B------:R-:W-:Y:S01]  /*37850*/  MOV R13, R53 ;  /* 0x00000035000d7202 */ /* 0x000fe20000000f00 */
[----:B------:R-:W-:Y:S02]  /*37860*/  IMAD.MOV.U32 R12, RZ, RZ, R77 ;  /* 0x000000ffff0c7224 */ /* 0x000fe400078e004d */
[----:B------:R-:W-:-:S07]  /*37870*/  IMAD.MOV.U32 R83, RZ, RZ, R14 ;  /* 0x000000ffff537224 */ /* 0x000fce00078e000e */
[----:B------:R-:W-:Y:S05]  /*37880*/  WARPSYNC.COLLECTIVE R15, `(.L_x_5936) ;  /* 0x000000000f087348 */ /* 0x000fea0003c00000 */
[----:B------:R0:W1:Y:S02]  /*37890*/  SHFL.IDX P6, R14, R13, R12, R11 ;  /* 0x0000000c0d0e7389 */ /* 0x00006400000c000b */
[----:B01----:R-:W-:Y:S01]  /*378a0*/  ENDCOLLECTIVE ;  /* 0x000000000000791b */ /* 0x003fe20003800000 */
.L_x_5936:
[----:B------:R-:W-:Y:S02]  /*378b0*/  IMAD.MOV.U32 R13, RZ, RZ, R51 ;  /* 0x000000ffff0d7224 */ /* 0x000fe400078e0033 */
[----:B------:R-:W-:-:S07]  /*378c0*/  IMAD.MOV.U32 R53, RZ, RZ, R14 ;  /* 0x000000ffff357224 */ /* 0x000fce00078e000e */
[----:B------:R-:W-:Y:S05]  /*378d0*/  WARPSYNC.COLLECTIVE R15, `(.L_x_5937) ;  /* 0x000000000f087348 */ /* 0x000fea0003c00000 */
[----:B------:R0:W1:Y:S02]  /*378e0*/  SHFL.IDX P6, R14, R13, R12, R11 ;  /* 0x0000000c0d0e7389 */ /* 0x00006400000c000b */
[----:B01----:R-:W-:Y:S01]  /*378f0*/  ENDCOLLECTIVE ;  /* 0x000000000000791b */ /* 0x003fe20003800000 */
.L_x_5937:
        /* <DEDUP_REMOVED lines=8> */
.L_x_5938:
[----:B------:R-:W-:Y:S02]  /*37980*/  SEL R82, R83, R51, P0 ;  /* 0x0000003353527207 */ /* 0x000fe40000000000 */
[----:B------:R-:W-:Y:S02]  /*37990*/  SEL R83, R51, R83, P0 ;  /* 0x0000005333537207 */ /* 0x000fe40000000000 */
[----:B------:R-:W-:Y:S01]  /*379a0*/  MOV R13, R61 ;  /* 0x0000003d000d7202 */ /* 0x000fe20000000f00 */
[----:B------:R-:W-:-:S07]  /*379b0*/  IMAD.MOV.U32 R131, RZ, RZ, R14 ;  /* 0x000000ffff837224 */ /* 0x000fce00078e000e */
[----:B------:R-:W-:Y:S05]  /*379c0*/  WARPSYNC.COLLECTIVE R15, `(.L_x_5939) ;  /* 0x000000000f087348 */ /* 0x000fea0003c00000 */
[----:B------:R0:W1:Y:S02]  /*379d0*/  SHFL.IDX P6, R14, R13, R12, R11 ;  /* 0x0000000c0d0e7389 */ /* 0x00006400000c000b */
[----:B01----:R-:W-:Y:S01]  /*379e0*/  ENDCOLLECTIVE ;  /* 0x000000000000791b */ /* 0x003fe20003800000 */
.L_x_5939:
[----:B------:R-:W-:Y:S02]  /*379f0*/  IMAD.MOV.U32 R13, RZ, RZ, R59 ;  /* 0x000000ffff0d7224 */ /* 0x000fe400078e003b */
[----:B------:R-:W-:Y:S02]  /*37a00*/  IMAD.MOV.U32 R12, RZ, RZ, R77 ;  /* 0x000000ffff0c7224 */ /* 0x000fe400078e004d */
[----:B------:R-:W-:-:S07]  /*37a10*/  IMAD.MOV.U32 R133, RZ, RZ, R14 ;  /* 0x000000ffff857224 */ /* 0x000fce00078e000e */
[----:B------:R-:W-:Y:S05]  /*37a20*/  WARPSYNC.COLLECTIVE R15, `(.L_x_5940) ;  /* 0x000000000f087348 */ /* 0x000fea0003c00000 */
[----:B------:R0:W1:Y:S02]  /*37a30*/  SHFL.IDX P6, R14, R13, R12, R11 ;  /* 0x0000000c0d0e7389 */ /* 0x00006400000c000b */
[----:B01----:R-:W-:Y:S01]  /*37a40*/  ENDCOLLECTIVE ;  /* 0x000000000000791b */ /* 0x003fe20003800000 */
.L_x_5940:
[----:B------:R-:W-:Y:S02]  /*37a50*/  IMAD.MOV.U32 R13, RZ, RZ, R58 ;  /* 0x000000ffff0d7224 */ /* 0x000fe400078e003a */
[----:B------:R-:W-:-:S07]  /*37a60*/  IMAD.MOV.U32 R59, RZ, RZ, R14 ;  /* 0x000000ffff3b7224 */ /* 0x000fce00078e000e */
[----:B------:R-:W-:Y:S05]  /*37a70*/  WARPSYNC.COLLECTIVE R15, `(.L_x_5941) ;  /* 0x000000000f087348 */ /* 0x000fea0003c00000 */
[----:B------:R0:W1:Y:S02]  /*37a80*/  SHFL.IDX P6, R14, R13, R12, R11 ;  /* 0x0000000c0d0e7389 */ /* 0x00006400000c000b */
[----:B01----:R-:W-:Y:S01]  /*37a90*/  ENDCOLLECTIVE ;  /* 0x000000000000791b */ /* 0x003fe20003800000 */
.L_x_5941:
[----:B------:R-:W-:Y:S02]  /*37aa0*/  SEL R84, R131, R59, P0 ;  /* 0x0000003b83547207 */ /* 0x000fe40000000000 */
[----:B------:R-:W-:Y:S01]  /*37ab0*/  SEL R131, R59, R131, P0 ;  /* 0x000000833b837207 */ /* 0x000fe20000000000 */
[----:B------:R-:W-:Y:S01]  /*37ac0*/  IMAD.MOV.U32 R13, RZ, RZ, R74 ;  /* 0x000000ffff0d7224 */ /* 0x000fe200078e004a */
[----:B------:R-:W-:Y:S02]  /*37ad0*/  MOV R12, R44 ;  /* 0x0000002c000c7202 */ /* 0x000fe40000000f00 */
[----:B------:R-:W-:Y:S02]  /*37ae0*/  SEL R74, R80, R47, P0 ;  /* 0x0000002f504a7207 */ /* 0x000fe40000000000 */
[----:B------:R-:W-:Y:S01]  /*37af0*/  SEL R80, R62, R53, P0 ;  /* 0x000000353e507207 */ /* 0x000fe20000000000 */
[----:B------:R-:W-:-:S07]  /*37b00*/  IMAD.MOV.U32 R58, RZ, RZ, R14 ;  /* 0x000000ffff3a7224 */ /* 0x000fce00078e000e */
[----:B------:R-:W-:Y:S05]  /*37b10*/  WARPSYNC.COLLECTIVE R15, `(.L_x_5942) ;  /* 0x000000000f087348 */ /* 0x000fea0003c00000 */
[----:B------:R0:W1:Y:S02]  /*37b20*/  SHFL.IDX P6, R14, R13, R12, R11 ;  /* 0x0000000c0d0e7389 */ /* 0x00006400000c000b */
[----:B01----:R-:W-:Y:S01]  /*37b30*/  ENDCOLLECTIVE ;  /* 0x000000000000791b */ /* 0x003fe20003800000 */
.L_x_5942:
[----:B------:R-:W-:Y:S02]  /*37b40*/  SEL R132, R133, R58, P0 ;  /* 0x0000003a85847207 */ /* 0x000fe40000000000 */
[----:B------:R-:W-:Y:S01]  /*37b50*/  SEL R133, R58, R133, P0 ;  /* 0x000000853a857207 */ /* 0x000fe20000000000 */
[----:B------:R-:W-:Y:S02]  /*37b60*/  IMAD.MOV.U32 R13, RZ, RZ, R67 ;  /* 0x000000ffff0d7224 */ /* 0x000fe400078e0043 */
[----:B------:R-:W-:-:S07]  /*37b70*/  IMAD.MOV.U32 R135, RZ, RZ, R14 ;  /* 0x000000ffff877224 */ /* 0x000fce00078e000e */
[----:B------:R-:W-:Y:S05]  /*37b80*/  WARPSYNC.COLLECTIVE R15, `(.L_x_5943) ;  /* 0x000000000f087348 */ /* 0x000fea0003c00000 */
[----:B------:R0:W1:Y:S02]  /*37b90*/  SHFL.IDX P6, R14, R13, R12, R11 ;  /* 0x0000000c0d0e7389 */ /* 0x00006400000c000b */
[----:B01----:R-:W-:Y:S01]  /*37ba0*/  ENDCOLLECTIVE ;  /* 0x000000000000791b */ /* 0x003fe20003800000 */
.L_x_5943:
[----:B------:R-:W-:Y:S01]  /*37bb0*/  IMAD.MOV.U32 R13, RZ, RZ, R73 ;  /* 0x000000ffff0d7224 */ /* 0x000fe200078e0049 */
[----:B------:R-:W-:Y:S01]  /*37bc0*/  SEL R73, R48, R55, P0 ;  /* 0x0000003730497207 */ /* 0x000fe20000000000 */
[----:B------:R-:W-:Y:S02]  /*37bd0*/  IMAD.MOV.U32 R12, RZ, RZ, R77 ;  /* 0x000000ffff0c7224 */ /* 0x000fe400078e004d */
[----:B------:R-:W-:-:S07]  /*37be0*/  IMAD.MOV.U32 R137, RZ, RZ, R14 ;  /* 0x000000ffff897224 */ /* 0x000fce00078e000e */
[----:B------:R-:W-:Y:S05]  /*37bf0*/  WARPSYNC.COLLECTIVE R15, `(.L_x_5944) ;  /* 0x000000000f087348 */ /* 0x000fea0003c00000 */
[----:B------:R0:W1:Y:S02]  /*37c00*/  SHFL.IDX P6, R14, R13, R12, R11 ;  /* 0x0000000c0d0e7389 */ /* 0x00006400000c000b */
[----:B01----:R-:W-:Y:S01]  /*37c10*/  ENDCOLLECTIVE ;  /* 0x000000000000791b */ /* 0x003fe20003800000 */
.L_x_5944:
[----:B------:R-:W-:Y:S02]  /*37c20*/  IMAD.MOV.U32 R13, RZ, RZ, R63 ;  /* 0x000000ffff0d7224 */ /* 0x000fe400078e003f */
[----:B------:R-:W-:-:S07]  /*37c30*/  IMAD.MOV.U32 R57, RZ, RZ, R14 ;  /* 0x000000ffff397224 */ /* 0x000fce00078e000e */
[----:B------:R-:W-:Y:S05]  /*37c40*/  WARPSYNC.COLLECTIVE R15, `(.L_x_5945) ;  /* 0x000000000f087348 */ /* 0x000fea0003c00000 */
[----:B------:R0:W1:Y:S02]  /*37c50*/  SHFL.IDX P6, R14, R13, R12, R11 ;  /* 0x0000000c0d0e7389 */ /* 0x00006400000c000b */
[----:B01----:R-:W-:Y:S01]  /*37c60*/  ENDCOLLECTIVE ;  /* 0x000000000000791b */ /* 0x003fe20003800000 */
.L_x_5945:
        /* <DEDUP_REMOVED lines=9> */
.L_x_5946:
[----:B------:R-:W-:Y:S02]  /*37d00*/  SEL R136, R137, R63, P0 ;  /* 0x0000003f89887207 */ /* 0x000fe40000000000 */
[----:B------:R-:W-:Y:S01]  /*37d10*/  SEL R137, R63, R137, P0 ;  /* 0x000000893f897207 */ /* 0x000fe20000000000 */
[----:B------:R-:W-:Y:S02]  /*37d20*/  IMAD.MOV.U32 R13, RZ, RZ, R45 ;  /* 0x000000ffff0d7224 */ /* 0x000fe400078e002d */
[----:B------:R-:W-:-:S07]  /*37d30*/  IMAD.MOV.U32 R52, RZ, RZ, R14 ;  /* 0x000000ffff347224 */ /* 0x000fce00078e000e */
[----:B------:R-:W-:Y:S05]  /*37d40*/  WARPSYNC.COLLECTIVE R15, `(.L_x_5947) ;  /* 0x000000000f087348 */ /* 0x000fea0003c00000 */
[----:B------:R0:W1:Y:S02]  /*37d50*/  SHFL.IDX P6, R14, R13, R12, R11 ;  /* 0x0000000c0d0e7389 */ /* 0x00006400000c000b */
[----:B01----:R-:W-:Y:S01]  /*37d60*/  ENDCOLLECTIVE ;  /* 0x000000000000791b */ /* 0x003fe20003800000 */
.L_x_5947:
        /* <DEDUP_REMOVED lines=8> */
.L_x_5948:
[----:B------:R-:W-:Y:S01]  /*37df0*/  IMAD.MOV.U32 R13, RZ, RZ, R46 ;  /* 0x000000ffff0d7224 */ /* 0x000fe200078e002e */
[----:B------:R-:W-:-:S07]  /*37e00*/  MOV R44, R14 ;  /* 0x0000000e002c7202 */ /* 0x000fce0000000f00 */
[----:B------:R-:W-:Y:S05]  /*37e10*/  WARPSYNC.COLLECTIVE R15, `(.L_x_5949) ;  /* 0x000000000f087348 */ /* 0x000fea0003c00000 */
[----:B------:R0:W1:Y:S02]  /*37e20*/  SHFL.IDX P6, R14, R13, R12, R11 ;  /* 0x0000000c0d0e7389 */ /* 0x00006400000c000b */
[----:B01----:R-:W-:Y:S01]  /*37e30*/  ENDCOLLECTIVE ;  /* 0x000000000000791b */ /* 0x003fe20003800000 */
.L_x_5949:
[----:B------:R-:W-:Y:S01]  /*37e40*/  IMAD.MOV.U32 R11, RZ, RZ, RZ ;  /* 0x000000ffff0b7224 */ /* 0x000fe200078e00ff */
[----:B------:R-:W-:Y:S06]  /*37e50*/  BRA `(.L_x_5950) ;  /* 0xfffffef800787947 */ /* 0x000fec000383ffff */
.L_x_5660:
[----:B------:R-:W-:Y:S02]  /*37e60*/  IMAD.MOV.U32 R13, RZ, RZ, R3 ;  /* 0x000000ffff0d7224 */ /* 0x000fe400078e0003 */
[----:B------:R-:W-:Y:S02]  /*37e70*/  IMAD.MOV.U32 R12, RZ, RZ, RZ ;  /* 0x000000ffff0c7224 */ /* 0x000fe400078e00ff */
[----:B------:R-:W-:Y:S02]  /*37e80*/  IMAD.MOV.U32 R11, RZ, RZ, 0x181f ;  /* 0x0000181fff0b7424 */ /* 0x000fe400078e00ff */
[----:B------:R-:W-:-:S07]  /*37e90*/  IMAD.MOV.U32 R15, RZ, RZ, -0x1 ;  /* 0xffffffffff0f7424 */ /* 0x000fce00078e00ff */
[----:B-----5:R-:W-:Y:S05]  /*37ea0*/  WARPSYNC.COLLECTIVE R15, `(.L_x_5951) ;  /* 0x000000000f087348 */ /* 0x020fea0003c00000 */
[----:B------:R0:W1:Y:S02]  /*37eb0*/  SHFL.IDX P6, R14, R13, R12, R11 ;  /* 0x0000000c0d0e7389 */ /* 0x00006400000c000b */
[----:B01---5:R-:W-:Y:S01]  /*37ec0*/  ENDCOLLECTIVE ;  /* 0x000000000000791b */ /* 0x023fe20003800000 */
.L_x_5951:
[----:B------:R-:W-:Y:S01]  /*37ed0*/  MOV R13, R2 ;  /* 0x00000002000d7202 */ /* 0x000fe20000000f00 */
[----:B------:R-:W-:-:S07]  /*37ee0*/  IMAD.MOV.U32 R0, RZ, RZ, R14 ;  /* 0x000000ffff007224 */ /* 0x000fce00078e000e */
[----:B------:R-:W-:Y:S05]  /*37ef0*/  WARPSYNC.COLLECTIVE R15, `(.L_x_5952) ;  /* 0x000000000f087348 */ /* 0x000fea0003c00000 */
[----:B------:R0:W1:Y:S02]  /*37f00*/  SHFL.IDX P6, R14, R13, R12, R11 ;  /* 0x0000000c0d0e7389 */ /* 0x00006400000c000b */
[----:B01----:R-:W-:Y:S01]  /*37f10*/  ENDCOLLECTIVE ;  /* 0x000000000000791b */ /* 0x003fe20003800000 */
.L_x_5952:
[----:B------:R-:W-:Y:S05]  /*37f20*/  BRA `(.L_x_5953) ;  /* 0xffffff0800d07947 */ /* 0x000fea000383ffff */
.L_x_5663:
        /* <DEDUP_REMOVED lines=8> */
.L_x_5955:
[----:B------:R-:W-:Y:S05]  /*37fb0*/  BSYNC B1 ;  /* 0x0000000000017941 */ /* 0x000fea0003800000 */
.L_x_5954:
        /* <DEDUP_REMOVED lines=8> */
.L_x_5956:
[----:B------:R-:W-:Y:S05]  /*38040*/  BRA `(.L_x_5957) ;  /* 0xffffff0800e07947 */ /* 0x000fea000383ffff */
.L_x_5666:
        /* <DEDUP_REMOVED lines=8> */
.L_x_5959:
[----:B------:R-:W-:Y:S05]  /*380d0*/  BSYNC B1 ;  /* 0x0000000000017941 */ /* 0x000fea0003800000 */
.L_x_5958:
        /* <DEDUP_REMOVED lines=8> */
.L_x_5960:
[----:B------:R-:W-:Y:S05]  /*38160*/  BRA `(.L_x_5961) ;  /* 0xffffff0800f07947 */ /* 0x000fea000383ffff */
.L_x_5669:
        /* <DEDUP_REMOVED lines=8> */
.L_x_5963:
[----:B------:R-:W-:Y:S05]  /*381f0*/  BSYNC B1 ;  /* 0x0000000000017941 */ /* 0x000fea0003800000 */
.L_x_5962:
        /* <DEDUP_REMOVED lines=8> */
.L_x_5964:
[----:B------:R-:W-:Y:S05]  /*38280*/  BRA `(.L_x_5965) ;  /* 0xffffff0c00007947 */ /* 0x000fea000383ffff */
.L_x_5671:
[----:B------:R-:W-:Y:S02]  /*38290*/  IMAD.MOV.U32 R13, RZ, RZ, R50 ;  /* 0x000000ffff0d7224 */ /* 0x000fe400078e0032 */
[----:B------:R-:W-:Y:S02]  /*382a0*/  IMAD.MOV.U32 R12, RZ, RZ, RZ ;  /* 0x000000ffff0c7224 */ /* 0x000fe400078e00ff */
[----:B------:R-:W-:Y:S02]  /*382b0*/  IMAD.MOV.U32 R11, RZ, RZ, 0x1c1f ;  /* 0x00001c1fff0b7424 */ /* 0x000fe400078e00ff */
[----:B------:R-:W-:-:S07]  /*382c0*/  IMAD.MOV.U32 R15, RZ, RZ, -0x1 ;  /* 0xffffffffff0f7424 */ /* 0x000fce00078e00ff */
[----:B------:R-:W-:Y:S05]  /*382d0*/  WARPSYNC.COLLECTIVE R15, `(.L_x_5966) ;  /* 0x000000000f087348 */ /* 0x000fea0003c00000 */
[----:B------:R0:W1:Y:S02]  /*382e0*/  SHFL.IDX P6, R14, R13, R12, R11 ;  /* 0x0000000c0d0e7389 */ /* 0x00006400000c000b */
[----:B01----:R-:W-:Y:S01]  /*382f0*/  ENDCOLLECTIVE ;  /* 0x000000000000791b */ /* 0x003fe20003800000 */
.L_x_5966:
[----:B------:R-:W-:Y:S01]  /*38300*/  IMAD.MOV.U32 R13, RZ, RZ, R48 ;  /* 0x000000ffff0d7224 */ /* 0x000fe200078e0030 */
[----:B------:R-:W-:-:S07]  /*38310*/  MOV R49, R14 ;  /* 0x0000000e00317202 */ /* 0x000fce0000000f00 */
[----:B------:R-:W-:Y:S05]  /*38320*/  WARPSYNC.COLLECTIVE R15, `(.L_x_5967) ;  /* 0x000000000f087348 */ /* 0x000fea0003c00000 */
[----:B------:R0:W1:Y:S02]  /*38330*/  SHFL.IDX P6, R14, R13, R12, R11 ;  /* 0x0000000c0d0e7389 */ /* 0x00006400000c000b */
[----:B01----:R-:W-:Y:S01]  /*38340*/  ENDCOLLECTIVE ;  /* 0x000000000000791b */ /* 0x003fe20003800000 */
.L_x_5967:
[----:B------:R-:W-:Y:S01]  /*38350*/  IMAD.MOV.U32 R51, RZ, RZ, R14 ;  /* 0x000000ffff337224 */ /* 0x000fe200078e000e */
[----:B------:R-:W-:Y:S06]  /*38360*/  BRA `(.L_x_5968) ;  /* 0xffffff0c00c87947 */ /* 0x000fec000383ffff */
.L_x_5674:
        /* <DEDUP_REMOVED lines=8> */
.L_x_5970:
[----:B------:R-:W-:Y:S05]  /*383f0*/  BSYNC B1 ;  /* 0x0000000000017941 */ /* 0x000fea0003800000 */
.L_x_5969:
        /* <DEDUP_REMOVED lines=8> */
.L_x_5971:
[----:B------:R-:W-:Y:S05]  /*38480*/  BRA `(.L_x_5972) ;  /* 0xffffff1800e47947 */ /* 0x000fea000383ffff */
.L_x_5678:
[----:B------:R-:W-:Y:S02]  /*38490*/  IMAD.MOV.U32 R13, RZ, RZ, R3 ;  /* 0x000000ffff0d7224 */ /* 0x000fe400078e0003 */
[----:B------:R-:W-:Y:S02]  /*384a0*/  IMAD.MOV.U32 R12, RZ, RZ, RZ ;  /* 0x000000ffff0c7224 */ /* 0x000fe400078e00ff */
[----:B------:R-:W-:Y:S02]  /*384b0*/  IMAD.MOV.U32 R11, RZ, RZ, 0x181f ;  /* 0x0000181fff0b7424 */ /* 0x000fe400078e00ff */
[----:B------:R-:W-:-:S07]  /*384c0*/  IMAD.MOV.U32 R15, RZ, RZ, -0x1 ;  /* 0xffffffffff0f7424 */ /* 0x000fce00078e00ff */
[----:B0-----:R-:W-:Y:S05]  /*384d0*/  WARPSYNC.COLLECTIVE R15, `(.L_x_5973) ;  /* 0x000000000f087348 */ /* 0x001fea0003c00000 */
[----:B------:R1:W2:Y:S02]  /*384e0*/  SHFL.IDX P6, R14, R13, R12, R11 ;  /* 0x0000000c0d0e7389 */ /* 0x0002a400000c000b */
[----:B012---:R-:W-:Y:S01]  /*384f0*/  ENDCOLLECTIVE ;  /* 0x000000000000791b */ /* 0x007fe20003800000 */
.L_x_5973:
[----:B------:R-:W-:Y:S01]  /*38500*/  IMAD.MOV.U32 R13, RZ, RZ, R2 ;  /* 0x000000ffff0d7224 */ /* 0x000fe200078e0002 */
[----:B------:R-:W-:-:S07]  /*38510*/  MOV R0, R14 ;  /* 0x0000000e00007202 */ /* 0x000fce0000000f00 */
[----:B------:R-:W-:Y:S05]  /*38520*/  WARPSYNC.COLLECTIVE R15, `(.L_x_5974) ;  /* 0x000000000f087348 */ /* 0x000fea0003c00000 */
[----:B------:R0:W1:Y:S02]  /*38530*/  SHFL.IDX P6, R14, R13, R12, R11 ;  /* 0x0000000c0d0e7389 */ /* 0x00006400000c000b */
[----:B01----:R-:W-:Y:S01]  /*38540*/  ENDCOLLECTIVE ;  /* 0x000000000000791b */ /* 0x003fe20003800000 */
.L_x_5974:
[----:B------:R-:W-:Y:S05]  /*38550*/  BRA `(.L_x_5975) ;  /* 0xffffff30000c7947 */ /* 0x000fea000383ffff */
.L_x_5681:
        /* <DEDUP_REMOVED lines=8> */
.L_x_5977:
[----:B------:R-:W-:Y:S05]  /*385e0*/  BSYNC B1 ;  /* 0x0000000000017941 */ /* 0x000fea0003800000 */
.L_x_5976:
        /* <DEDUP_REMOVED lines=8> */
.L_x_5978:
[----:B------:R-:W-:Y:S05]  /*38670*/  BRA `(.L_x_5979) ;  /* 0xffffff3000207947 */ /* 0x000fea000383ffff */
.L_x_5684:
        /* <DEDUP_REMOVED lines=8> */
.L_x_5981:
[----:B------:R-:W-:Y:S05]  /*38700*/  BSYNC B1 ;  /* 0x0000000000017941 */ /* 0x000fea0003800000 */
.L_x_5980:
        /* <DEDUP_REMOVED lines=8> */
.L_x_5982:
[----:B------:R-:W-:Y:S05]  /*38790*/  BRA `(.L_x_5983) ;  /* 0xffffff3000307947 */ /* 0x000fea000383ffff */
.L_x_5687:
        /* <DEDUP_REMOVED lines=8> */
.L_x_5985:
[----:B------:R-:W-:Y:S05]  /*38820*/  BSYNC B1 ;  /* 0x0000000000017941 */ /* 0x000fea0003800000 */
.L_x_5984:
        /* <DEDUP_REMOVED lines=8> */
.L_x_5986:
[----:B------:R-:W-:Y:S05]  /*388b0*/  BRA `(.L_x_5987) ;  /* 0xffffff3000407947 */ /* 0x000fea000383ffff */
.L_x_5706:
        /* <DEDUP_REMOVED lines=11> */
.L_x_5989:
[----:B------:R-:W-:Y:S05]  /*38970*/  BSYNC B1 ;  /* 0x0000000000017941 */ /* 0x000fea0003800000 */
.L_x_5988:
[----:B------:R-:W-:Y:S05]  /*38980*/  BRA `(.L_x_5990) ;  /* 0xffffff5000007947 */ /* 0x000fea000383ffff */
.L_x_5708:
[----:B------:R-:W-:Y:S01]  /*38990*/  BSSY B1, `(.L_x_5991) ;  /* 0x0000006000017945 */ /* 0x000fe20003800000 */
[----:B------:R-:W-:-:S07]  /*389a0*/  IMAD.MOV.U32 R15, RZ, RZ, -0x1 ;  /* 0xffffffffff0f7424 */ /* 0x000fce00078e00ff */
[----:B01----:R-:W-:Y:S05]  /*389b0*/  WARPSYNC.COLLECTIVE R15, `(.L_x_5992) ;  /* 0x000000000f0c7348 */ /* 0x003fea0003c00000 */
[----:B------:R-:W-:Y:S02]  /*389c0*/  ELECT P6, UR62, PT ;  /* 0x00000000003e782f */ /* 0x000fe400038c0000 */
[----:B------:R-:W-:Y:S01]  /*389d0*/  MOV R14, UR62 ;  /* 0x0000003e000e7c02 */ /* 0x000fe20008000f00 */
[----:B01----:R-:W-:Y:S10]  /*389e0*/  ENDCOLLECTIVE ;  /* 0x000000000000791b */ /* 0x003ff40003800000 */
.L_x_5992:
[----:B------:R-:W-:Y:S05]  /*389f0*/  BSYNC B1 ;  /* 0x0000000000017941 */ /* 0x000fea0003800000 */
.L_x_5991:
[----:B------:R-:W-:Y:S05]  /*38a00*/  BRA `(.L_x_5707) ;  /* 0xffffff4c00f87947 */ /* 0x000fea000383ffff */
.L_x_5710:
[----:B-1----:R1:W2:Y:S02]  /*38a10*/  SYNCS.PHASECHK.TRANS64.TRYWAIT P0, [R18+URZ+0x33420], R3 ;  /* 0x03342003120075a7 */ /* 0x0022a4000800017f */
[----:B--2---:R-:W-:Y:S05]  /*38a20*/  @!P0 NANOSLEEP.SYNCS 0x989680 ;  /* 0x009896800000895d */ /* 0x004fea0003900000 */
[----:B------:R-:W2:Y:S02]  /*38a30*/  @!P0 SYNCS.PHASECHK.TRANS64 P0, [R18+URZ+0x33420], R3 ;  /* 0x03342003120085a7 */ /* 0x000ea4000800007f */
[----:B--2---:R-:W-:Y:S05]  /*38a40*/  @!P0 BRA `(.L_x_5710) ;  /* 0xfffffffc00f08947 */ /* 0x004fea000383ffff */
[----:B------:R-:W-:Y:S05]  /*38a50*/  BRA `(.L_x_5993) ;  /* 0xffffff5000087947 */ /* 0x000fea000383ffff */
.L_x_5714:
[----:B--2---:R2:W3:Y:S02]  /*38a60*/  SYNCS.PHASECHK.TRANS64.TRYWAIT P0, [R6+URZ+0x334a0], R9 ;  /* 0x0334a009060075a7 */ /* 0x0044e4000800017f */
[----:B---3--:R-:W-:Y:S05]  /*38a70*/  @!P0 NANOSLEEP.SYNCS 0x989680 ;  /* 0x009896800000895d */ /* 0x008fea0003900000 */
[----:B------:R-:W3:Y:S02]  /*38a80*/  @!P0 SYNCS.PHASECHK.TRANS64 P0, [R6+URZ+0x334a0], R9 ;  /* 0x0334a009060085a7 */ /* 0x000ee4000800007f */
[----:B---3--:R-:W-:Y:S05]  /*38a90*/  @!P0 BRA `(.L_x_5714) ;  /* 0xfffffffc00f08947 */ /* 0x008fea000383ffff */
[----:B------:R-:W-:Y:S05]  /*38aa0*/  BRA `(.L_x_5994) ;  /* 0xffffff5000287947 */ /* 0x000fea000383ffff */
.L_x_5721:
[----:B-1----:R1:W3:Y:S02]  /*38ab0*/  SYNCS.PHASECHK.TRANS64.TRYWAIT P0, [R6+URZ+0x334c0], R9 ;  /* 0x0334c009060075a7 */ /* 0x0022e4000800017f */
[----:B---3--:R-:W-:Y:S05]  /*38ac0*/  @!P0 NANOSLEEP.SYNCS 0x989680 ;  /* 0x009896800000895d */ /* 0x008fea0003900000 */
[----:B------:R-:W3:Y:S02]  /*38ad0*/  @!P0 SYNCS.PHASECHK.TRANS64 P0, [R6+URZ+0x334c0], R9 ;  /* 0x0334c009060085a7 */ /* 0x000ee4000800007f */
[----:B---3--:R-:W-:Y:S05]  /*38ae0*/  @!P0 BRA `(.L_x_5721) ;  /* 0xfffffffc00f08947 */ /* 0x008fea000383ffff */
[----:B------:R-:W-:Y:S05]  /*38af0*/  BRA `(.L_x_5995) ;  /* 0xffffff5400287947 */ /* 0x000fea000383ffff */
.L_x_5730:
[----:B-1----:R1:W2:Y:S02]  /*38b00*/  SYNCS.PHASECHK.TRANS64.TRYWAIT P1, [R7+URZ+0x334a0], R6 ;  /* 0x0334a006070075a7 */ /* 0x0022a4000802017f */
[----:B--2---:R-:W-:Y:S05]  /*38b10*/  @!P1 NANOSLEEP.SYNCS 0x989680 ;  /* 0x009896800000995d */ /* 0x004fea0003900000 */
[----:B------:R-:W2:Y:S02]  /*38b20*/  @!P1 SYNCS.PHASECHK.TRANS64 P1, [R7+URZ+0x334a0], R6 ;  /* 0x0334a006070095a7 */ /* 0x000ea4000802007f */
[----:B--2---:R-:W-:Y:S05]  /*38b30*/  @!P1 BRA `(.L_x_5730) ;  /* 0xfffffffc00f09947 */ /* 0x004fea000383ffff */
[----:B------:R-:W-:Y:S05]  /*38b40*/  BRA `(.L_x_5996) ;  /* 0xffffff5800747947 */ /* 0x000fea000383ffff */
.L_x_5737:
[----:B--2---:R2:W3:Y:S02]  /*38b50*/  SYNCS.PHASECHK.TRANS64.TRYWAIT P1, [R7+URZ+0x334c0], R6 ;  /* 0x0334c006070075a7 */ /* 0x0044e4000802017f */
[----:B---3--:R-:W-:Y:S05]  /*38b60*/  @!P1 NANOSLEEP.SYNCS 0x989680 ;  /* 0x009896800000995d */ /* 0x008fea0003900000 */
[----:B------:R-:W3:Y:S02]  /*38b70*/  @!P1 SYNCS.PHASECHK.TRANS64 P1, [R7+URZ+0x334c0], R6 ;  /* 0x0334c006070095a7 */ /* 0x000ee4000802007f */
[----:B---3--:R-:W-:Y:S05]  /*38b80*/  @!P1 BRA `(.L_x_5737) ;  /* 0xfffffffc00f09947 */ /* 0x008fea000383ffff */
[----:B------:R-:W-:Y:S05]  /*38b90*/  BRA `(.L_x_5997) ;  /* 0xffffff5c00707947 */ /* 0x000fea000383ffff */
.L_x_5756:
        /* <DEDUP_REMOVED lines=11> */
.L_x_5999:
[----:B------:R-:W-:Y:S05]  /*38c50*/  BSYNC B0 ;  /* 0x0000000000007941 */ /* 0x000fea0003800000 */
.L_x_5998:
[----:B------:R-:W-:Y:S05]  /*38c60*/  BRA `(.L_x_6000) ;  /* 0xffffff6c00447947 */ /* 0x000fea000383ffff */
.L_x_5758:
[----:B------:R-:W-:Y:S01]  /*38c70*/  BSSY B0, `(.L_x_6001) ;  /* 0x0000006000007945 */ /* 0x000fe20003800000 */
[----:B------:R-:W-:-:S07]  /*38c80*/  IMAD.MOV.U32 R15, RZ, RZ, -0x1 ;  /* 0xffffffffff0f7424 */ /* 0x000fce00078e00ff */
[----:B01----:R-:W-:Y:S05]  /*38c90*/  WARPSYNC.COLLECTIVE R15, `(.L_x_6002) ;  /* 0x000000000f0c7348 */ /* 0x003fea0003c00000 */
[----:B------:R-:W-:Y:S02]  /*38ca0*/  ELECT P6, UR62, PT ;  /* 0x00000000003e782f */ /* 0x000fe400038c0000 */
[----:B------:R-:W-:Y:S01]  /*38cb0*/  MOV R14, UR62 ;  /* 0x0000003e000e7c02 */ /* 0x000fe20008000f00 */
[----:B01----:R-:W-:Y:S10]  /*38cc0*/  ENDCOLLECTIVE ;  /* 0x000000000000791b */ /* 0x003ff40003800000 */
.L_x_6002:
[----:B------:R-:W-:Y:S05]  /*38cd0*/  BSYNC B0 ;  /* 0x0000000000007941 */ /* 0x000fea0003800000 */
.L_x_6001:
[----:B------:R-:W-:Y:S05]  /*38ce0*/  BRA `(.L_x_6003) ;  /* 0xffffff6c004c7947 */ /* 0x000fea000383ffff */
.L_x_5760:
[----:B0-----:R0:W1:Y:S02]  /*38cf0*/  SYNCS.PHASECHK.TRANS64.TRYWAIT P0, [R2+URZ+0x33480], R4 ;  /* 0x03348004020075a7 */ /* 0x001064000800017f */
[----:B-1----:R-:W-:Y:S05]  /*38d00*/  @!P0 NANOSLEEP.SYNCS 0x989680 ;  /* 0x009896800000895d */ /* 0x002fea0003900000 */
[----:B------:R-:W1:Y:S02]  /*38d10*/  @!P0 SYNCS.PHASECHK.TRANS64 P0, [R2+URZ+0x33480], R4 ;  /* 0x03348004020085a7 */ /* 0x000e64000800007f */
[----:B-1----:R-:W-:Y:S05]  /*38d20*/  @!P0 BRA `(.L_x_5760) ;  /* 0xfffffffc00f08947 */ /* 0x002fea000383ffff */
[----:B------:R-:W-:Y:S05]  /*38d30*/  BRA `(.L_x_6004) ;  /* 0xffffff6c00b87947 */ /* 0x000fea000383ffff */
.L_x_5762:
[----:B-1----:R1:W2:Y:S02]  /*38d40*/  SYNCS.PHASECHK.TRANS64.TRYWAIT P0, [R2+URZ+0x33440], R4 ;  /* 0x03344004020075a7 */ /* 0x0022a4000800017f */
[----:B--2---:R-:W-:Y:S05]  /*38d50*/  @!P0 NANOSLEEP.SYNCS 0x989680 ;  /* 0x009896800000895d */ /* 0x004fea0003900000 */
[----:B------:R-:W2:Y:S02]  /*38d60*/  @!P0 SYNCS.PHASECHK.TRANS64 P0, [R2+URZ+0x33440], R4 ;  /* 0x03344004020085a7 */ /* 0x000ea4000800007f */
[----:B--2---:R-:W-:Y:S05]  /*38d70*/  @!P0 BRA `(.L_x_5762) ;  /* 0xfffffffc00f08947 */ /* 0x004fea000383ffff */
[----:B------:R-:W-:Y:S05]  /*38d80*/  BRA `(.L_x_6005) ;  /* 0xffffff7000387947 */ /* 0x000fea000383ffff */
.L_x_5766:
        /* <DEDUP_REMOVED lines=14> */
.L_x_6006:
[----:B------:R-:W-:Y:S02]  /*38e70*/  IMAD.MOV.U32 R13, RZ, RZ, R4 ;  /* 0x000000ffff0d7224 */ /* 0x000fe400078e0004 */
[----:B------:R-:W-:-:S07]  /*38e80*/  IMAD.MOV.U32 R6, RZ, RZ, R14 ;  /* 0x000000ffff067224 */ /* 0x000fce00078e000e */
[----:B------:R-:W-:Y:S05]  /*38e90*/  WARPSYNC.COLLECTIVE R15, `(.L_x_6007) ;  /* 0x000000000f087348 */ /* 0x000fea0003c00000 */
[----:B------:R0:W1:Y:S02]  /*38ea0*/  SHFL.IDX P6, R14, R13, R12, R11 ;  /* 0x0000000c0d0e7389 */ /* 0x00006400000c000b */
[----:B01----:R-:W-:Y:S01]  /*38eb0*/  ENDCOLLECTIVE ;  /* 0x000000000000791b */ /* 0x003fe20003800000 */
.L_x_6007:
[----:B------:R-:W-:Y:S02]  /*38ec0*/  IMAD.MOV.U32 R13, RZ, RZ, R3 ;  /* 0x000000ffff0d7224 */ /* 0x000fe400078e0003 */
[----:B------:R-:W-:Y:S02]  /*38ed0*/  IMAD.MOV.U32 R12, RZ, RZ, 0x1 ;  /* 0x00000001ff0c7424 */ /* 0x000fe400078e00ff */
[----:B------:R-:W-:-:S07]  /*38ee0*/  IMAD.MOV.U32 R7, RZ, RZ, R14 ;  /* 0x000000ffff077224 */ /* 0x000fce00078e000e */
[----:B------:R-:W-:Y:S05]  /*38ef0*/  WARPSYNC.COLLECTIVE R15, `(.L_x_6008) ;  /* 0x000000000f087348 */ /* 0x000fea0003c00000 */
[----:B------:R0:W1:Y:S02]  /*38f00*/  SHFL.IDX P6, R14, R13, R12, R11 ;  /* 0x0000000c0d0e7389 */ /* 0x00006400000c000b */
[----:B01----:R-:W-:Y:S01]  /*38f10*/  ENDCOLLECTIVE ;  /* 0x000000000000791b */ /* 0x003fe20003800000 */
.L_x_6008:
        /* <DEDUP_REMOVED lines=17> */
.L_x_6009:
[----:B------:R-:W-:Y:S02]  /*39030*/  IMAD.MOV.U32 R13, RZ, RZ, R3 ;  /* 0x000000ffff0d7224 */ /* 0x000fe400078e0003 */
[----:B------:R-:W-:Y:S02]  /*39040*/  IMAD.MOV.U32 R12, RZ, RZ, 0x2 ;  /* 0x00000002ff0c7424 */ /* 0x000fe400078e00ff */
[----:B------:R-:W-:-:S07]  /*39050*/  IMAD.MOV.U32 R5, RZ, RZ, R14 ;  /* 0x000000ffff057224 */ /* 0x000fce00078e000e */
[----:B------:R-:W-:Y:S05]  /*39060*/  WARPSYNC.COLLECTIVE R15, `(.L_x_6010) ;  /* 0x000000000f087348 */ /* 0x000fea0003c00000 */
[----:B------:R0:W1:Y:S02]  /*39070*/  SHFL.IDX P6, R14, R13, R12, R11 ;  /* 0x0000000c0d0e7389 */ /* 0x00006400000c000b */
[----:B01----:R-:W-:Y:S01]  /*39080*/  ENDCOLLECTIVE ;  /* 0x000000000000791b */ /* 0x003fe20003800000 */
.L_x_6010:
        /* <DEDUP_REMOVED lines=17> */
.L_x_6011:
[----:B------:R-:W-:Y:S02]  /*391a0*/  IMAD.MOV.U32 R13, RZ, RZ, R3 ;  /* 0x000000ffff0d7224 */ /* 0x000fe400078e0003 */
[----:B------:R-:W-:Y:S02]  /*391b0*/  IMAD.MOV.U32 R12, RZ, RZ, 0x3 ;  /* 0x00000003ff0c7424 */ /* 0x000fe400078e00ff */
[----:B------:R-:W-:-:S07]  /*391c0*/  IMAD.MOV.U32 R5, RZ, RZ, R14 ;  /* 0x000000ffff057224 */ /* 0x000fce00078e000e */
[----:B------:R-:W-:Y:S05]  /*391d0*/  WARPSYNC.COLLECTIVE R15, `(.L_x_6012) ;  /* 0x000000000f087348 */ /* 0x000fea0003c00000 */
[----:B------:R0:W1:Y:S02]  /*391e0*/  SHFL.IDX P6, R14, R13, R12, R11 ;  /* 0x0000000c0d0e7389 */ /* 0x00006400000c000b */
[----:B01----:R-:W-:Y:S01]  /*391f0*/  ENDCOLLECTIVE ;  /* 0x000000000000791b */ /* 0x003fe20003800000 */
.L_x_6012:
        /* <DEDUP_REMOVED lines=14> */
.L_x_6013:
[----:B------:R-:W-:Y:S01]  /*392e0*/  @!PT LDS RZ, [RZ] ;  /* 0x00000000fffff984 */ /* 0x000fe20000000800 */
[----:B------:R-:W-:Y:S01]  /*392f0*/  @!PT LDS RZ, [RZ] ;  /* 0x00000000fffff984 */ /* 0x000fe20000000800 */
[----:B------:R-:W-:Y:S01]  /*39300*/  @!PT LDS RZ, [RZ] ;  /* 0x00000000fffff984 */ /* 0x000fe20000000800 */
[----:B------:R3:W-:Y:S01]  /*39310*/  @!P3 LDGSTS.E.BYPASS.LTC128B.128 [R8+0x23200], desc[UR54][R6.64+0x80], !P2 ;  /* 0x232000800608bfae */ /* 0x0007e2000d101d76 */
[----:B------:R-:W-:Y:S01]  /*39320*/  IMAD.MOV.U32 R3, RZ, RZ, R14 ;  /* 0x000000ffff037224 */ /* 0x000fe200078e000e */
[----:B------:R-:W-:Y:S06]  /*39330*/  BRA `(.L_x_6014) ;  /* 0xffffff7400947947 */ /* 0x000fec000383ffff */
.L_x_5771:
[----:B----4-:R4:W0:Y:S02]  /*39340*/  SYNCS.PHASECHK.TRANS64.TRYWAIT P0, [R18+URZ+0x33420], R0 ;  /* 0x03342000120075a7 */ /* 0x010824000800017f */
[----:B0-----:R-:W-:Y:S05]  /*39350*/  @!P0 NANOSLEEP.SYNCS 0x989680 ;  /* 0x009896800000895d */ /* 0x001fea0003900000 */
[----:B------:R-:W0:Y:S02]  /*39360*/  @!P0 SYNCS.PHASECHK.TRANS64 P0, [R18+URZ+0x33420], R0 ;  /* 0x03342000120085a7 */ /* 0x000e24000800007f */
[----:B0-----:R-:W-:Y:S05]  /*39370*/  @!P0 BRA `(.L_x_5771) ;  /* 0xfffffffc00f08947 */ /* 0x001fea000383ffff */
[----:B------:R-:W-:Y:S05]  /*39380*/  BRA `(.L_x_6015) ;  /* 0xffffff7800047947 */ /* 0x000fea000383ffff */
.L_x_5777:
[----:B-1----:R1:W3:Y:S02]  /*39390*/  SYNCS.PHASECHK.TRANS64.TRYWAIT P0, [R6+URZ+0x33480], R5 ;  /* 0x03348005060075a7 */ /* 0x0022e4000800017f */
[----:B---3--:R-:W-:Y:S05]  /*393a0*/  @!P0 NANOSLEEP.SYNCS 0x989680 ;  /* 0x009896800000895d */ /* 0x008fea0003900000 */
[----:B------:R-:W3:Y:S02]  /*393b0*/  @!P0 SYNCS.PHASECHK.TRANS64 P0, [R6+URZ+0x33480], R5 ;  /* 0x03348005060085a7 */ /* 0x000ee4000800007f */
[----:B---3--:R-:W-:Y:S05]  /*393c0*/  @!P0 BRA `(.L_x_5777) ;  /* 0xfffffffc00f08947 */ /* 0x008fea000383ffff */
[----:B------:R-:W-:Y:S05]  /*393d0*/  BRA `(.L_x_6016) ;  /* 0xffffff7800c07947 */ /* 0x000fea000383ffff */
.L_x_5784:
[----:B--2---:R2:W3:Y:S02]  /*393e0*/  SYNCS.PHASECHK.TRANS64.TRYWAIT P0, [R6+URZ+0x33440], R5 ;  /* 0x03344005060075a7 */ /* 0x0044e4000800017f */
[----:B---3--:R-:W-:Y:S05]  /*393f0*/  @!P0 NANOSLEEP.SYNCS 0x989680 ;  /* 0x009896800000895d */ /* 0x008fea0003900000 */
[----:B------:R-:W3:Y:S02]  /*39400*/  @!P0 SYNCS.PHASECHK.TRANS64 P0, [R6+URZ+0x33440], R5 ;  /* 0x03344005060085a7 */ /* 0x000ee4000800007f */
[----:B---3--:R-:W-:Y:S05]  /*39410*/  @!P0 BRA `(.L_x_5784) ;  /* 0xfffffffc00f08947 */ /* 0x008fea000383ffff */
[----:B------:R-:W-:Y:S05]  /*39420*/  BRA `(.L_x_6017) ;  /* 0xffffff7c00c07947 */ /* 0x000fea000383ffff */
.L_x_5792:
[----:B---3--:R3:W4:Y:S02]  /*39430*/  SYNCS.PHASECHK.TRANS64.TRYWAIT P0, [R3+URZ+0x33470], R4 ;  /* 0x03347004030075a7 */ /* 0x008724000800017f */
[----:B----4-:R-:W-:Y:S05]  /*39440*/  @!P0 NANOSLEEP.SYNCS 0x989680 ;  /* 0x009896800000895d */ /* 0x010fea0003900000 */
[----:B------:R-:W4:Y:S02]  /*39450*/  @!P0 SYNCS.PHASECHK.TRANS64 P0, [R3+URZ+0x33470], R4 ;  /* 0x03347004030085a7 */ /* 0x000f24000800007f */
[----:B----4-:R-:W-:Y:S05]  /*39460*/  @!P0 BRA `(.L_x_5792) ;  /* 0xfffffffc00f08947 */ /* 0x010fea000383ffff */
[----:B------:R-:W-:Y:S05]  /*39470*/  BRA `(.L_x_6018) ;  /* 0xffffff8000d47947 */ /* 0x000fea000383ffff */
.L_x_5794:
[----:B---3--:R3:W4:Y:S02]  /*39480*/  SYNCS.PHASECHK.TRANS64.TRYWAIT P0, [R3+URZ+0x33460], R4 ;  /* 0x03346004030075a7 */ /* 0x008724000800017f */
[----:B----4-:R-:W-:Y:S05]  /*39490*/  @!P0 NANOSLEEP.SYNCS 0x989680 ;  /* 0x009896800000895d */ /* 0x010fea0003900000 */
[----:B------:R-:W4:Y:S02]  /*394a0*/  @!P0 SYNCS.PHASECHK.TRANS64 P0, [R3+URZ+0x33460], R4 ;  /* 0x03346004030085a7 */ /* 0x000f24000800007f */
[----:B----4-:R-:W-:Y:S05]  /*394b0*/  @!P0 BRA `(.L_x_5794) ;  /* 0xfffffffc00f08947 */ /* 0x010fea000383ffff */
[----:B------:R-:W-:Y:S05]  /*394c0*/  BRA `(.L_x_6019) ;  /* 0xffffff8000dc7947 */ /* 0x000fea000383ffff */
.L_x_5801:
[----:B--2---:R2:W3:Y:S02]  /*394d0*/  SYNCS.PHASECHK.TRANS64.TRYWAIT P1, [R0+URZ+0x33470], R2 ;  /* 0x03347002000075a7 */ /* 0x0044e4000802017f */
[----:B---3--:R-:W-:Y:S05]  /*394e0*/  @!P1 NANOSLEEP.SYNCS 0x989680 ;  /* 0x009896800000995d */ /* 0x008fea0003900000 */
[----:B------:R-:W3:Y:S02]  /*394f0*/  @!P1 SYNCS.PHASECHK.TRANS64 P1, [R0+URZ+0x33470], R2 ;  /* 0x03347002000095a7 */ /* 0x000ee4000802007f */
[----:B---3--:R-:W-:Y:S05]  /*39500*/  @!P1 BRA `(.L_x_5801) ;  /* 0xfffffffc00f09947 */ /* 0x008fea000383ffff */
[----:B------:R-:W-:Y:S05]  /*39510*/  BRA `(.L_x_6020) ;  /* 0xffffff9000547947 */ /* 0x000fea000383ffff */
.L_x_5803:
[----:B--2---:R2:W3:Y:S02]  /*39520*/  SYNCS.PHASECHK.TRANS64.TRYWAIT P1, [R0+URZ+0x33460], R2 ;  /* 0x03346002000075a7 */ /* 0x0044e4000802017f */
[----:B---3--:R-:W-:Y:S05]  /*39530*/  @!P1 NANOSLEEP.SYNCS 0x989680 ;  /* 0x009896800000995d */ /* 0x008fea0003900000 */
[----:B------:R-:W3:Y:S02]  /*39540*/  @!P1 SYNCS.PHASECHK.TRANS64 P1, [R0+URZ+0x33460], R2 ;  /* 0x03346002000095a7 */ /* 0x000ee4000802007f */
[----:B---3--:R-:W-:Y:S05]  /*39550*/  @!P1 BRA `(.L_x_5803) ;  /* 0xfffffffc00f09947 */ /* 0x008fea000383ffff */
[----:B------:R-:W-:Y:S05]  /*39560*/  BRA `(.L_x_6021) ;  /* 0xffffff90005c7947 */ /* 0x000fea000383ffff */
.L_x_5807:
[----:B------:R-:W2:Y:S01]  /*39570*/  LDL R0, [R1+0x10] ;  /* 0x0000100001007983 */ /* 0x000ea20000100800 */
[----:B------:R-:W-:Y:S01]  /*39580*/  BSSY B0, `(.L_x_6022) ;  /* 0x0000008000007945 */ /* 0x000fe20003800000 */
[----:B------:R-:W-:Y:S01]  /*39590*/  MOV R12, RZ ;  /* 0x000000ff000c7202 */ /* 0x000fe20000000f00 */
[----:B-1----:R-:W-:Y:S02]  /*395a0*/  IMAD.MOV.U32 R11, RZ, RZ, 0x1f ;  /* 0x0000001fff0b7424 */ /* 0x002fe400078e00ff */
[----:B------:R-:W-:Y:S02]  /*395b0*/  IMAD.MOV.U32 R15, RZ, RZ, -0x1 ;  /* 0xffffffffff0f7424 */ /* 0x000fe400078e00ff */
[----:B--2---:R-:W-:-:S07]  /*395c0*/  IMAD.MOV.U32 R13, RZ, RZ, R0 ;  /* 0x000000ffff0d7224 */ /* 0x004fce00078e0000 */
[----:B0-----:R-:W-:Y:S05]  /*395d0*/  WARPSYNC.COLLECTIVE R15, `(.L_x_6023) ;  /* 0x000000000f087348 */ /* 0x001fea0003c00000 */
[----:B------:R1:W2:Y:S02]  /*395e0*/  SHFL.IDX P6, R14, R13, R12, R11 ;  /* 0x0000000c0d0e7389 */ /* 0x0002a400000c000b */
[----:B012---:R-:W-:Y:S01]  /*395f0*/  ENDCOLLECTIVE ;  /* 0x000000000000791b */ /* 0x007fe20003800000 */
.L_x_6023:
[----:B------:R-:W-:Y:S05]  /*39600*/  BSYNC B0 ;  /* 0x0000000000007941 */ /* 0x000fea0003800000 */
.L_x_6022:
        /* <DEDUP_REMOVED lines=9> */
.L_x_6024:
        /* <DEDUP_REMOVED lines=16> */
[----:B------:R-:W-:Y:S01]  /*397a0*/  ISETP.GE.U32.AND P5, PT, R16, 0x10, PT ;  /* 0x000000101000780c */ /* 0x000fe20003fa6070 */
[----:B--2---:R-:W-:Y:S02]  /*397b0*/  @!P1 IMAD.MOV.U32 R4, RZ, RZ, R8 ;  /* 0x000000ffff049224 */ /* 0x004fe400078e0008 */
[----:B------:R-:W-:-:S02]  /*397c0*/  IMAD.MOV.U32 R8, RZ, RZ, RZ ;  /* 0x000000ffff087224 */ /* 0x000fc400078e00ff */
[----:B---3--:R-:W-:Y:S01]  /*397d0*/  @!P1 IMAD.MOV.U32 R6, RZ, RZ, R2 ;  /* 0x000000ffff069224 */ /* 0x008fe200078e0002 */
[----:B------:R-:W-:-:S03]  /*397e0*/  ISETP.NE.AND P1, PT, R16, RZ, PT ;  /* 0x000000ff1000720c */ /* 0x000fc60003f25270 */
[----:B------:R-:W-:-:S04]  /*397f0*/  IMAD R2, R6, R4, RZ ;  /* 0x0000000406027224 */ /* 0x000fc800078e02ff */
[----:B------:R-:W-:-:S07]  /*39800*/  IMAD.MOV.U32 R13, RZ, RZ, R2 ;  /* 0x000000ffff0d7224 */ /* 0x000fce00078e0002 */
[----:B------:R-:W-:Y:S05]  /*39810*/  WARPSYNC.COLLECTIVE R15, `(.L_x_6025) ;  /* 0x000000000f087348 */ /* 0x000fea0003c00000 */
[----:B------:R0:W1:Y:S02]  /*39820*/  SHFL.UP P6, R14, R13, R12, R11 ;  /* 0x0400000c0d0e7389 */ /* 0x00006400000c000b */
[----:B01----:R-:W-:Y:S01]  /*39830*/  ENDCOLLECTIVE ;  /* 0x000000000000791b */ /* 0x003fe20003800000 */
.L_x_6025:
        /* <DEDUP_REMOVED lines=8> */
.L_x_6026:
        /* <DEDUP_REMOVED lines=8> */
.L_x_6027:
        /* <DEDUP_REMOVED lines=8> */
.L_x_6028:
        /* <DEDUP_REMOVED lines=8> */
.L_x_6029:
        /* <DEDUP_REMOVED lines=9> */
.L_x_6030:
[----:B------:R-:W-:Y:S01]  /*39ad0*/  IMAD.MOV.U32 R9, RZ, RZ, R14 ;  /* 0x000000ffff097224 */ /* 0x000fe200078e000e */
[----:B------:R-:W-:Y:S06]  /*39ae0*/  BRA `(.L_x_6031) ;  /* 0xffffff9c001c7947 */ /* 0x000fec000383ffff */
.L_x_5810:
[----:B------:R-:W-:Y:S01]  /*39af0*/  BSSY B0, `(.L_x_6032) ;  /* 0x0000008000007945 */ /* 0x000fe20003800000 */
[----:B------:R-:W-:Y:S01]  /*39b00*/  IMAD.MOV.U32 R13, RZ, RZ, R2 ;  /* 0x000000ffff0d7224 */ /* 0x000fe200078e0002 */
[----:B------:R-:W-:Y:S01]  /*39b10*/  MOV R12, 0x1 ;  /* 0x00000001000c7802 */ /* 0x000fe20000000f00 */
[----:B------:R-:W-:Y:S02]  /*39b20*/  IMAD.MOV.U32 R11, RZ, RZ, RZ ;  /* 0x000000ffff0b7224 */ /* 0x000fe400078e00ff */
[----:B------:R-:W-:-:S07]  /*39b30*/  IMAD.MOV.U32 R15, RZ, RZ, -0x1 ;  /* 0xffffffffff0f7424 */ /* 0x000fce00078e00ff */
[----:B01----:R-:W-:Y:S05]  /*39b40*/  WARPSYNC.COLLECTIVE R15, `(.L_x_6033) ;  /* 0x000000000f087348 */ /* 0x003fea0003c00000 */
[----:B------:R2:W3:Y:S02]  /*39b50*/  SHFL.UP P6, R14, R13, R12, R11 ;  /* 0x0400000c0d0e7389 */ /* 0x0004e400000c000b */
[----:B0123--:R-:W-:Y:S01]  /*39b60*/  ENDCOLLECTIVE ;  /* 0x000000000000791b */ /* 0x00ffe20003800000 */
.L_x_6033:
[----:B------:R-:W-:Y:S05]  /*39b70*/  BSYNC B0 ;  /* 0x0000000000007941 */ /* 0x000fea0003800000 */
.L_x_6032:
        /* <DEDUP_REMOVED lines=10> */
.L_x_6034:
        /* <DEDUP_REMOVED lines=8> */
.L_x_6035:
        /* <DEDUP_REMOVED lines=8> */
.L_x_6036:
        /* <DEDUP_REMOVED lines=8> */
.L_x_6037:
        /* <DEDUP_REMOVED lines=9> */
.L_x_6038:
[----:B------:R-:W-:Y:S01]  /*39e30*/  IMAD.MOV.U32 R9, RZ, RZ, R14 ;  /* 0x000000ffff097224 */ /* 0x000fe200078e000e */
[----:B------:R-:W-:Y:S06]  /*39e40*/  BRA `(.L_x_6039) ;  /* 0xffffff9800f07947 */ /* 0x000fec000383ffff */
.L_x_5812:
[----:B------:R-:W-:Y:S01]  /*39e50*/  BSSY B0, `(.L_x_6040) ;  /* 0x0000006000007945 */ /* 0x000fe20003800000 */
[----:B------:R-:W-:Y:S01]  /*39e60*/  PLOP3.LUT P6, PT, P6, PT, PT, 0x8, 0x0 ;  /* 0x000000000000781c */ /* 0x000fe200037ce170 */
[----:B------:R-:W-:-:S12]  /*39e70*/  IMAD.MOV.U32 R15, RZ, RZ, -0x1 ;  /* 0xffffffffff0f7424 */ /* 0x000fd800078e00ff */
[----:B01----:R-:W-:Y:S05]  /*39e80*/  WARPSYNC.COLLECTIVE R15, `(.L_x_6041) ;  /* 0x000000000f087348 */ /* 0x003fea0003c00000 */
[----:B------:R-:W-:Y:S01]  /*39e90*/  VOTE.ANY R14, PT, P6 ;  /* 0x00000000000e7806 */ /* 0x000fe200030e0100 */
[----:B01----:R-:W-:Y:S06]  /*39ea0*/  ENDCOLLECTIVE ;  /* 0x000000000000791b */ /* 0x003fec0003800000 */
.L_x_6041:
[----:B------:R-:W-:Y:S05]  /*39eb0*/  BSYNC B0 ;  /* 0x0000000000007941 */ /* 0x000fea0003800000 */
.L_x_6040:
        /* <DEDUP_REMOVED lines=10> */
.L_x_6042:
[----:B------:R-:W-:Y:S02]  /*39f60*/  IMAD.MOV.U32 R13, RZ, RZ, R6 ;  /* 0x000000ffff0d7224 */ /* 0x000fe400078e0006 */
[----:B------:R-:W-:-:S07]  /*39f70*/  IMAD.MOV.U32 R4, RZ, RZ, R14 ;  /* 0x000000ffff047224 */ /* 0x000fce00078e000e */
[----:B------:R-:W-:Y:S05]  /*39f80*/  WARPSYNC.COLLECTIVE R15, `(.L_x_6043) ;  /* 0x000000000f087348 */ /* 0x000fea0003c00000 */
[----:B------:R0:W1:Y:S02]  /*39f90*/  SHFL.IDX P6, R14, R13, R12, R11 ;  /* 0x0000000c0d0e7389 */ /* 0x00006400000c000b */
[----:B01----:R-:W-:Y:S01]  /*39fa0*/  ENDCOLLECTIVE ;  /* 0x000000000000791b */ /* 0x003fe20003800000 */
.L_x_6043:
[----:B------:R-:W-:Y:S02]  /*39fb0*/  IMAD.MOV.U32 R6, RZ, RZ, R14 ;  /* 0x000000ffff067224 */ /* 0x000fe400078e000e */
[----:B------:R-:W-:-:S05]  /*39fc0*/  IMAD.IADD R10, R3, 0x1, R10 ;  /* 0x00000001030a7824 */ /* 0x000fca00078e020a */
[----:B------:R0:W-:Y:S01]  /*39fd0*/  STL [R1+0x1c], R10 ;  /* 0x00001c0a01007387 */ /* 0x0001e20000100800 */
[----:B------:R-:W-:Y:S05]  /*39fe0*/  BRA `(.L_x_6044) ;  /* 0xffffff9800d07947 */ /* 0x000fea000383ffff */
.L_x_5814:
[----:B------:R-:W-:Y:S01]  /*39ff0*/  BSSY B0, `(.L_x_6045) ;  /* 0x0000008000007945 */ /* 0x000fe20003800000 */
[----:B------:R-:W-:Y:S01]  /*3a000*/  IMAD.MOV.U32 R13, RZ, RZ, R7 ;  /* 0x000000ffff0d7224 */ /* 0x000fe200078e0007 */
[----:B------:R-:W-:Y:S01]  /*3a010*/  MOV R15, 0xffffffff ;  /* 0xffffffff000f7802 */ /* 0x000fe20000000f00 */
[----:B------:R-:W-:Y:S02]  /*3a020*/  IMAD.MOV.U32 R12, RZ, RZ, R3 ;  /* 0x000000ffff0c7224 */ /* 0x000fe400078e0003 */
[----:B------:R-:W-:-:S07]  /*3a030*/  IMAD.MOV.U32 R11, RZ, RZ, 0x1f ;  /* 0x0000001fff0b7424 */ /* 0x000fce00078e00ff */
[----:B01----:R-:W-:Y:S05]  /*3a040*/  WARPSYNC.COLLECTIVE R15, `(.L_x_6046) ;  /* 0x000000000f087348 */ /* 0x003fea0003c00000 */
[----:B------:R2:W3:Y:S02]  /*3a050*/  SHFL.IDX P6, R14, R13, R12, R11 ;  /* 0x0000000c0d0e7389 */ /* 0x0004e400000c000b */
[----:B0123--:R-:W-:Y:S01]  /*3a060*/  ENDCOLLECTIVE ;  /* 0x000000000000791b */ /* 0x00ffe20003800000 */
.L_x_6046:
[----:B------:R-:W-:Y:S05]  /*3a070*/  BSYNC B0 ;  /* 0x0000000000007941 */ /* 0x000fea0003800000 */
.L_x_6045:
[----:B------:R-:W-:Y:S01]  /*3a080*/  IMAD.MOV.U32 R3, RZ, RZ, R14 ;  /* 0x000000ffff037224 */ /* 0x000fe200078e000e */
[----:B------:R-:W-:Y:S06]  /*3a090*/  BRA `(.L_x_6047) ;  /* 0xffffff9800bc7947 */ /* 0x000fec000383ffff */
.L_x_5820:
[----:B0-----:R0:W1:Y:S02]  /*3a0a0*/  SYNCS.PHASECHK.TRANS64.TRYWAIT P0, [R0+URZ+0x33420], R3 ;  /* 0x03342003000075a7 */ /* 0x001064000800017f */
[----:B-1----:R-:W-:Y:S05]  /*3a0b0*/  @!P0 NANOSLEEP.SYNCS 0x989680 ;  /* 0x009896800000895d */ /* 0x002fea0003900000 */
[----:B------:R-:W1:Y:S02]  /*3a0c0*/  @!P0 SYNCS.PHASECHK.TRANS64 P0, [R0+URZ+0x33420], R3 ;  /* 0x03342003000085a7 */ /* 0x000e64000800007f */
[----:B-1----:R-:W-:Y:S05]  /*3a0d0*/  @!P0 BRA `(.L_x_5820) ;  /* 0xfffffffc00f08947 */ /* 0x002fea000383ffff */
[----:B------:R-:W-:Y:S05]  /*3a0e0*/  BRA `(.L_x_6048) ;  /* 0xffffffa4005c7947 */ /* 0x000fea000383ffff */
.L_x_5821:
        /* <DEDUP_REMOVED lines=11> */
.L_x_6050:
[----:B------:R-:W-:Y:S05]  /*3a1a0*/  BSYNC B0 ;  /* 0x0000000000007941 */ /* 0x000fea0003800000 */
.L_x_6049:
[----:B------:R-:W-:Y:S05]  /*3a1b0*/  BRA `(.L_x_6051) ;  /* 0xffffffa400447947 */ /* 0x000fea000383ffff */
.L_x_5822:
[----:B------:R-:W-:Y:S01]  /*3a1c0*/  BSSY B0, `(.L_x_6052) ;  /* 0x0000006000007945 */ /* 0x000fe20003800000 */
[----:B------:R-:W-:-:S07]  /*3a1d0*/  IMAD.MOV.U32 R15, RZ, RZ, -0x1 ;  /* 0xffffffffff0f7424 */ /* 0x000fce00078e00ff */
[----:B01----:R-:W-:Y:S05]  /*3a1e0*/  WARPSYNC.COLLECTIVE R15, `(.L_x_6053) ;  /* 0x000000000f0c7348 */ /* 0x003fea0003c00000 */
[----:B------:R-:W-:Y:S02]  /*3a1f0*/  ELECT P6, UR62, PT ;  /* 0x00000000003e782f */ /* 0x000fe400038c0000 */
[----:B------:R-:W-:Y:S01]  /*3a200*/  MOV R14, UR62 ;  /* 0x0000003e000e7c02 */ /* 0x000fe20008000f00 */
[----:B01----:R-:W-:Y:S10]  /*3a210*/  ENDCOLLECTIVE ;  /* 0x000000000000791b */ /* 0x003ff40003800000 */
.L_x_6053:
[----:B------:R-:W-:Y:S05]  /*3a220*/  BSYNC B0 ;  /* 0x0000000000007941 */ /* 0x000fea0003800000 */
.L_x_6052:
[----:B------:R-:W-:Y:S05]  /*3a230*/  BRA `(.L_x_6054) ;  /* 0xffffffa400387947 */ /* 0x000fea000383ffff */
.L_x_5824:
[----:B0-----:R0:W1:Y:S02]  /*3a240*/  SYNCS.PHASECHK.TRANS64.TRYWAIT P1, [R6+URZ], R5 ;  /* 0x00000005060075a7 */ /* 0x001064000802017f */
[----:B-1----:R-:W-:Y:S05]  /*3a250*/  @!P1 NANOSLEEP.SYNCS 0x989680 ;  /* 0x009896800000995d */ /* 0x002fea0003900000 */
[----:B------:R-:W1:Y:S02]  /*3a260*/  @!P1 SYNCS.PHASECHK.TRANS64 P1, [R6+URZ], R5 ;  /* 0x00000005060095a7 */ /* 0x000e64000802007f */
[----:B-1----:R-:W-:Y:S05]  /*3a270*/  @!P1 BRA `(.L_x_5824) ;  /* 0xfffffffc00f09947 */ /* 0x002fea000383ffff */
[----:B------:R-:W-:Y:S05]  /*3a280*/  BRA `(.L_x_6055) ;  /* 0xffffffa400747947 */ /* 0x000fea000383ffff */
.L_x_5825:
[----:B-1----:R1:W2:Y:S02]  /*3a290*/  SYNCS.PHASECHK.TRANS64.TRYWAIT P1, [R7+URZ], R2 ;  /* 0x00000002070075a7 */ /* 0x0022a4000802017f */
[----:B--2---:R-:W-:Y:S05]  /*3a2a0*/  @!P1 NANOSLEEP.SYNCS 0x989680 ;  /* 0x009896800000995d */ /* 0x004fea0003900000 */
[----:B------:R-:W2:Y:S02]  /*3a2b0*/  @!P1 SYNCS.PHASECHK.TRANS64 P1, [R7+URZ], R2 ;  /* 0x00000002070095a7 */ /* 0x000ea4000802007f */
[----:B--2---:R-:W-:Y:S05]  /*3a2c0*/  @!P1 BRA `(.L_x_5825) ;  /* 0xfffffffc00f09947 */ /* 0x004fea000383ffff */
[----:B------:R-:W-:Y:S05]  /*3a2d0*/  BRA `(.L_x_6056) ;  /* 0xffffffa400687947 */ /* 0x000fea000383ffff */
.L_x_5827:
[----:B--2---:R2:W3:Y:S02]  /*3a2e0*/  SYNCS.PHASECHK.TRANS64.TRYWAIT P1, [R4+URZ+0x33460], R5 ;  /* 0x03346005040075a7 */ /* 0x0044e4000802017f */
[----:B---3--:R-:W-:Y:S05]  /*3a2f0*/  @!P1 NANOSLEEP.SYNCS 0x989680 ;  /* 0x009896800000995d */ /* 0x008fea0003900000 */
[----:B------:R-:W3:Y:S02]  /*3a300*/  @!P1 SYNCS.PHASECHK.TRANS64 P1, [R4+URZ+0x33460], R5 ;  /* 0x03346005040095a7 */ /* 0x000ee4000802007f */
[----:B---3--:R-:W-:Y:S05]  /*3a310*/  @!P1 BRA `(.L_x_5827) ;  /* 0xfffffffc00f09947 */ /* 0x008fea000383ffff */
[----:B------:R-:W-:Y:S05]  /*3a320*/  BRA `(.L_x_6057) ;  /* 0xffffffa4006c7947 */ /* 0x000fea000383ffff */
.L_x_5829:
[----:B---3--:R3:W4:Y:S02]  /*3a330*/  SYNCS.PHASECHK.TRANS64.TRYWAIT P1, [R3+URZ+0x33460], R2 ;  /* 0x03346002030075a7 */ /* 0x008724000802017f */
[----:B----4-:R-:W-:Y:S05]  /*3a340*/  @!P1 NANOSLEEP.SYNCS 0x989680 ;  /* 0x009896800000995d */ /* 0x010fea0003900000 */
[----:B------:R-:W4:Y:S02]  /*3a350*/  @!P1 SYNCS.PHASECHK.TRANS64 P1, [R3+URZ+0x33460], R2 ;  /* 0x03346002030095a7 */ /* 0x000f24000802007f */
[----:B----4-:R-:W-:Y:S05]  /*3a360*/  @!P1 BRA `(.L_x_5829) ;  /* 0xfffffffc00f09947 */ /* 0x010fea000383ffff */
[----:B------:R-:W-:Y:S05]  /*3a370*/  BRA `(.L_x_6058) ;  /* 0xffffffa4006c7947 */ /* 0x000fea000383ffff */
.L_x_5831:
[----:B----4-:R4:W0:Y:S02]  /*3a380*/  SYNCS.PHASECHK.TRANS64.TRYWAIT P0, [R4+URZ+0x33480], R5 ;  /* 0x03348005040075a7 */ /* 0x010824000800017f */
[----:B0-----:R-:W-:Y:S05]  /*3a390*/  @!P0 NANOSLEEP.SYNCS 0x989680 ;  /* 0x009896800000895d */ /* 0x001fea0003900000 */
[----:B------:R-:W0:Y:S02]  /*3a3a0*/  @!P0 SYNCS.PHASECHK.TRANS64 P0, [R4+URZ+0x33480], R5 ;  /* 0x03348005040085a7 */ /* 0x000e24000800007f */
[----:B0-----:R-:W-:Y:S05]  /*3a3b0*/  @!P0 BRA `(.L_x_5831) ;  /* 0xfffffffc00f08947 */ /* 0x001fea000383ffff */
[----:B------:R-:W-:Y:S05]  /*3a3c0*/  BRA `(.L_x_5832) ;  /* 0xffffffa400687947 */ /* 0x000fea000383ffff */
.L_x_6059:
        /* <DEDUP_REMOVED lines=11> */
.L_x_13355:


//--------------------- .text._ZN7cutlass13device_kernelIN5flash11enable_sm90INS1_16FlashAttnFwdSm90INS1_25CollectiveMainloopFwdSm90ILi2EN4cute5tupleIJNS5_1CILi1EEES8_S8_EEENS6_IJNS7_ILi128EEENS7_ILi224EEESA_EEELi128ENS_12float_e4m3_tEfNS_4arch4Sm90ELb0ELb0ELb1ELb0ELb0ELb0ELb0ELb1ELb1ELb1ELb1ELb0EEENS1_21CollectiveEpilogueFwdINS6_IJSA_SA_SB_EEES9_NS_10bfloat16_tESF_Li256ELb0ELb1ELb1ELb1EEENS1_19SingleTileSchedulerILb0ELb1ELb1ELi128EEEEEEEEEvNT_6ParamsE --------------------------
	.section	.text._ZN7cutlass13device_kernelIN5flash11enable_sm90INS1_16FlashAttnFwdSm90INS1_25CollectiveMainloopFwdSm90ILi2EN4cute5tupleIJNS5_1CILi1EEES8_S8_EEENS6_IJNS7_ILi128EEENS7_ILi224EEESA_EEELi128ENS_12float_e4m3_tEfNS_4arch4Sm90ELb0ELb0ELb1ELb0ELb0ELb0ELb0ELb1ELb1ELb1ELb1ELb0EEENS1_21CollectiveEpilogueFwdINS6_IJSA_SA_SB_EEES9_NS_10bfloat16_tESF_Li256ELb0ELb1ELb1ELb1EEENS1_19SingleTileSchedulerILb0ELb1ELb1ELi128EEEEEEEEEvNT_6ParamsE,"ax",@progbits
	.align	128
.text._ZN7cutlass13device_kernelIN5flash11enable_sm90INS1_16FlashAttnFwdSm90INS1_25CollectiveMainloopFwdSm90ILi2EN4cute5tupleIJNS5_1CILi1EEES8_S8_EEENS6_IJNS7_ILi128EEENS7_ILi224EEESA_EEELi128ENS_12float_e4m3_tEfNS_4arch4Sm90ELb0ELb0ELb1ELb0ELb0ELb0ELb0ELb1ELb1ELb1ELb1ELb0EEENS1_21CollectiveEpilogueFwdINS6_IJSA_SA_SB_EEES9_NS_10bfloat16_tESF_Li256ELb0ELb1ELb1ELb1EEENS1_19SingleTileSchedulerILb0ELb1ELb1ELi128EEEEEEEEEvNT_6ParamsE:
        .type           _ZN7cutlass13device_kernelIN5flash11enable_sm90INS1_16FlashAttnFwdSm90INS1_25CollectiveMainloopFwdSm90ILi2EN4cute5tupleIJNS5_1CILi1EEES8_S8_EEENS6_IJNS7_ILi128EEENS7_ILi224EEESA_EEELi128ENS_12float_e4m3_tEfNS_4arch4Sm90ELb0ELb0ELb1ELb0ELb0ELb0ELb0ELb1ELb1ELb1ELb1ELb0EEENS1_21CollectiveEpilogueFwdINS6_IJSA_SA_SB_EEES9_NS_10bfloat16_tESF_Li256ELb0ELb1ELb1ELb1EEENS1_19SingleTileSchedulerILb0ELb1ELb1ELi128EEEEEEEEEvNT_6ParamsE,@function
        .size           _ZN7cutlass13device_kernelIN5flash11enable_sm90INS1_16FlashAttnFwdSm90INS1_25CollectiveMainloopFwdSm90ILi2EN4cute5tupleIJNS5_1CILi1EEES8_S8_EEENS6_IJNS7_ILi128EEENS7_ILi224EEESA_EEELi128ENS_12float_e4m3_tEfNS_4arch4Sm90ELb0ELb0ELb1ELb0ELb0ELb0ELb0ELb1ELb1ELb1ELb1ELb0EEENS1_21CollectiveEpilogueFwdINS6_IJSA_SA_SB_EEES9_NS_10bfloat16_tESF_Li256ELb0ELb1ELb1ELb1EEENS1_19SingleTileSchedulerILb0ELb1ELb1ELi128EEEEEEEEEvNT_6ParamsE,(.L_x_13356 - _ZN7cutlass13device_kernelIN5flash11enable_sm90INS1_16FlashAttnFwdSm90INS1_25CollectiveMainloopFwdSm90ILi2EN4cute5tupleIJNS5_1CILi1EEES8_S8_EEENS6_IJNS7_ILi128EEENS7_ILi224EEESA_EEELi128ENS_12float_e4m3_tEfNS_4arch4Sm90ELb0ELb0ELb1ELb0ELb0ELb0ELb0ELb1ELb1ELb1ELb1ELb0EEENS1_21CollectiveEpilogueFwdINS6_IJSA_SA_SB_EEES9_NS_10bfloat16_tESF_Li256ELb0ELb1ELb1ELb1EEENS1_19SingleTileSchedulerILb0ELb1ELb1ELi128EEEEEEEEEvNT_6ParamsE)
        .other          _ZN7cutlass13device_kernelIN5flash11enable_sm90INS1_16FlashAttnFwdSm90INS1_25CollectiveMainloopFwdSm90ILi2EN4cute5tupleIJNS5_1CILi1EEES8_S8_EEENS6_IJNS7_ILi128EEENS7_ILi224EEESA_EEELi128ENS_12float_e4m3_tEfNS_4arch4Sm90ELb0ELb0ELb1ELb0ELb0ELb0ELb0ELb1ELb1ELb1ELb1ELb0EEENS1_21CollectiveEpilogueFwdINS6_IJSA_SA_SB_EEES9_NS_10bfloat16_tESF_Li256ELb0ELb1ELb1ELb1EEENS1_19SingleTileSchedulerILb0ELb1ELb1ELi128EEEEEEEEEvNT_6ParamsE,@"STO_CUDA_ENTRY STV_DEFAULT"
_ZN7cutlass13device_kernelIN5flash11enable_sm90INS1_16FlashAttnFwdSm90INS1_25CollectiveMainloopFwdSm90ILi2EN4cute5tupleIJNS5_1CILi1EEES8_S8_EEENS6_IJNS7_ILi128EEENS7_ILi224EEESA_EEELi128ENS_12float_e4m3_tEfNS_4arch4Sm90ELb0ELb0ELb1ELb0ELb0ELb0ELb0ELb1ELb1ELb1ELb1ELb0EEENS1_21CollectiveEpilogueFwdINS6_IJSA_SA_SB_EEES9_NS_10bfloat16_tESF_Li256ELb0ELb1ELb1ELb1EEENS1_19SingleTileSchedulerILb0ELb1ELb1ELi128EEEEEEEEEvNT_6ParamsE:
        /* <DEDUP_REMOVED lines=17> */
.L_x_6061:
[----:B------:R-:W-:Y:S05]  /*0110*/  BSYNC B0 ;  /* 0x0000000000007941 */ /* 0x000fea0003800000 */
.L_x_6060:
        /* <DEDUP_REMOVED lines=40> */
.L_x_6062:
        /* <DEDUP_REMOVED lines=22> */
.L_x_6063:
        /* <DEDUP_REMOVED lines=18> */
.L_x_6064:
        /* <DEDUP_REMOVED lines=22> */
.L_x_6065:
        /* <DEDUP_REMOVED lines=22> */
.L_x_6066:
        /* <DEDUP_REMOVED lines=9> */
.L_x_6069:
        /* <DEDUP_REMOVED lines=26> */
[----:B0-----:R-:W-:Y:S01]  /*0b10*/  ISETP.NE.U32.AND P0, PT, R2, RZ, PT ;  /* 0x000000ff0200720c */ /* 0x001fe20003f05070 */
[----:B------:R-:W-:-:S03]  /*0b20*/  IMAD.MOV.U32 R2, RZ, RZ, RZ ;  /* 0x000000ffff027224 */ /* 0x000fc600078e00ff */
[----:B------:R-:W-:-:S04]  /*0b30*/  ISETP.NE.AND.EX P0, PT, R3, RZ, PT, P0 ;  /* 0x000000ff0300720c */ /* 0x000fc80003f05300 */
[----:B-1----:R-:W-:-:S05]  /*0b40*/  SEL R19, R19, 0x1, P0 ;  /* 0x0000000113137807 */ /* 0x002fca0000000000 */
[----:B--2---:R-:W-:Y:S02]  /*0b50*/  IMAD R19, R19, R0, RZ ;  /* 0x0000000013137224 */ /* 0x004fe400078e02ff */
[----:B------:R-:W-:Y:S02]  /*0b60*/  IMAD.MOV.U32 R0, RZ, RZ, RZ ;  /* 0x000000ffff007224 */ /* 0x000fe400078e00ff */
[C---:B------:R-:W-:Y:S01]  /*0b70*/  VIADD R3, R19.reuse, 0xdf ;  /* 0x000000df13037836 */ /* 0x040fe20000000000 */
[----:B------:R-:W-:-:S03]  /*0b80*/  ISETP.GE.AND P0, PT, R19, 0x1, PT ;  /* 0x000000011300780c */ /* 0x000fc60003f06270 */
[----:B------:R-:W-:-:S05]  /*0b90*/  IMAD.HI R2, R3, -0x6db6db6d, R2 ;  /* 0x9249249303027827 */ /* 0x000fca00078e0202 */
        /* <DEDUP_REMOVED lines=33> */
.L_x_6071:
        /* <DEDUP_REMOVED lines=35> */
[----:B------:R-:W-:Y:S01]  /*0fe0*/  MOV R65, RZ ;  /* 0x000000ff00417202 */ /* 0x000fe20000000f00 */
        /* <DEDUP_REMOVED lines=45> */
.L_x_6073:
        /* <DEDUP_REMOVED lines=45> */
.L_x_6153:
[----:B------:R-:W-:Y:S05]  /*1590*/  @!P0 BRA `(.L_x_6075) ;  /* 0x0000000000048947 */ /* 0x000fea0003800000 */
[----:B------:R-:W-:Y:S01]  /*15a0*/  BPT.TRAP 0x1 ;  /* 0x000000040000795c */ /* 0x000fe20000300000 */
.L_x_6075:
[----:B------:R1:W2:Y:S01]  /*15b0*/  SYNCS.PHASECHK.TRANS64.TRYWAIT P2, [UR39+0x2e830], R6 ;  /* 0x02e83006ff0075a7 */ /* 0x0002a20008040167 */
[----:B------:R-:W-:Y:S05]  /*15c0*/  @!P0 BRA `(.L_x_6076) ;  /* 0x0000000000048947 */ /* 0x000fea0003800000 */
[----:B------:R-:W-:Y:S01]  /*15d0*/  BPT.TRAP 0x1 ;  /* 0x000000040000795c */ /* 0x000fe20000300000 */
.L_x_6076:
[----:B------:R-:W3:Y:S02]  /*15e0*/  S2R R2, SR_TID.X ;  /* 0x0000000000027919 */ /* 0x000ee40000002100 */
[----:B---3--:R-:W-:-:S04]  /*15f0*/  LOP3.LUT R2, R2, 0x7f, RZ, 0xc0, !PT ;  /* 0x0000007f02027812 */ /* 0x008fc800078ec0ff */
[----:B------:R-:W-:Y:S01]  /*1600*/  ISETP.NE.AND P1, PT, R2, RZ, PT ;  /* 0x000000ff0200720c */ /* 0x000fe20003f25270 */
[----:B------:R-:W-:Y:S01]  /*1610*/  IMAD.U32 R2, RZ, RZ, UR40 ;  /* 0x00000028ff027e24 */ /* 0x000fe2000f8e00ff */
[----:B--2---:R-:W-:Y:S11]  /*1620*/  @P2 BRA `(.L_x_6077) ;  /* 0x0000000000082947 */ /* 0x004ff60003800000 */
[----:B------:R-:W2:Y:S02]  /*1630*/  SYNCS.PHASECHK.TRANS64.TRYWAIT P2, [UR39+0x2e830], R6 ;  /* 0x02e83006ff0075a7 */ /* 0x000ea40008040167 */
[----:B--2---:R-:W-:Y:S05]  /*1640*/  @!P2 BRA `(.L_x_6078) ;  /* 0x000000f80064a947 */ /* 0x004fea0003800000 */
.L_x_6077:
        /* <DEDUP_REMOVED lines=29> */
[----:B------:R-:W-:Y:S01]  /*1820*/  UIADD3 UR10, UR6, 0x200, URZ ;  /* 0x00000200060a7890 */ /* 0x000fe2000fffe03f */
[----:B------:R-:W-:Y:S01]  /*1830*/  LOP3.LUT R24, R24, 0xffffff80, RZ, 0xc0, !PT ;  /* 0xffffff8018187812 */ /* 0x000fe200078ec0ff */
[----:B------:R-:W-:Y:S01]  /*1840*/  UMOV UR18, UR12 ;  /* 0x0000000c00127c82 */ /* 0x000fe20008000000 */
[----:B------:R-:W-:Y:S01]  /*1850*/  UMOV UR23, 0x40000040 ;  /* 0x4000004000177882 */ /* 0x000fe20000000000 */
[----:B------:R-:W-:Y:S01]  /*1860*/  UMOV UR9, 0x40000040 ;  /* 0x4000004000097882 */ /* 0x000fe20000000000 */
[----:B------:R-:W-:Y:S01]  /*1870*/  UMOV UR30, UR8 ;  /* 0x00000008001e7c82 */ /* 0x000fe20008000000 */
[----:B------:R-:W-:Y:S01]  /*1880*/  UIADD3 UR8, UR6, 0x400, URZ ;  /* 0x0000040006087890 */ /* 0x000fe2000fffe03f */
[----:B------:R-:W-:Y:S01]  /*1890*/  IMAD.IADD R24, R23, 0x1, -R24 ;  /* 0x0000000117187824 */ /* 0x000fe200078e0a18 */
[----:B------:R-:W-:Y:S01]  /*18a0*/  UMOV UR26, UR10 ;  /* 0x0000000a001a7c82 */ /* 0x000fe20008000000 */
[----:B------:R-:W-:Y:S01]  /*18b0*/  UIADD3 UR10, UR6, 0x2, URZ ;  /* 0x00000002060a7890 */ /* 0x000fe2000fffe03f */
[----:B------:R-:W-:Y:S01]  /*18c0*/  P2R R140, PR, RZ, 0x1 ;  /* 0x00000001ff8c7803 */ /* 0x000fe20000000000 */
[----:B------:R-:W-:Y:S01]  /*18d0*/  UMOV UR11, 0x40000040 ;  /* 0x40000040000b7882 */ /* 0x000fe20000000000 */
[----:B------:R-:W-:Y:S01]  /*18e0*/  UIADD3 UR5, UR6, 0x202, URZ ;  /* 0x0000020206057890 */ /* 0x000fe2000fffe03f */
[----:B------:R-:W-:Y:S01]  /*18f0*/  SHF.R.S32.HI R23, RZ, 0x1f, R24 ;  /* 0x0000001fff177819 */ /* 0x000fe20000011418 */
[----:B------:R-:W-:Y:S01]  /*1900*/  UMOV UR22, UR8 ;  /* 0x0000000800167c82 */ /* 0x000fe20008000000 */
[----:B------:R-:W-:-:S02]  /*1910*/  UIADD3 UR8, UR4, 0x2, URZ ;  /* 0x0000000204087890 */ /* 0x000fc4000fffe03f */
[----:B------:R-:W-:Y:S01]  /*1920*/  UIADD3 UR7, UR6, 0x302, URZ ;  /* 0x0000030206077890 */ /* 0x000fe2000fffe03f */
[----:B------:R-:W-:Y:S01]  /*1930*/  LEA.HI R23, R23, R24, RZ, 0x2 ;  /* 0x0000001817177211 */ /* 0x000fe200078f10ff */
[----:B------:R-:W-:Y:S02]  /*1940*/  UIADD3 UR12, UR4, 0x4, URZ ;  /* 0x00000004040c7890 */ /* 0x000fe4000fffe03f */
[----:B------:R-:W-:Y:S01]  /*1950*/  UIADD3 UR14, UR6, 0x4, URZ ;  /* 0x00000004060e7890 */ /* 0x000fe2000fffe03f */
[----:B------:R-:W-:Y:S01]  /*1960*/  LOP3.LUT R23, R23, 0x7ffffffc, RZ, 0xc0, !PT ;  /* 0x7ffffffc17177812 */ /* 0x000fe200078ec0ff */
[----:B------:R-:W-:Y:S01]  /*1970*/  UMOV UR13, 0x40000040 ;  /* 0x40000040000d7882 */ /* 0x000fe20000000000 */
[----:B------:R-:W-:Y:S02]  /*1980*/  UMOV UR15, 0x40000040 ;  /* 0x40000040000f7882 */ /* 0x000fe40000000000 */
[----:B------:R-:W-:Y:S01]  /*1990*/  IADD3 R23, R24, -R23, RZ ;  /* 0x8000001718177210 */ /* 0x000fe20007ffe0ff */
[----:B------:R-:W-:-:S04]  /*19a0*/  IMAD.MOV.U32 R24, RZ, RZ, -0x2 ;  /* 0xfffffffeff187424 */ /* 0x000fc800078e00ff */
[----:B------:R-:W-:-:S04]  /*19b0*/  IMAD R24, R23, R24, 0xe0 ;  /* 0x000000e017187424 */ /* 0x000fc800078e0218 */
[----:B------:R-:W-:-:S04]  /*19c0*/  IMAD.IADD R19, R19, 0x1, R24 ;  /* 0x0000000113137824 */ /* 0x000fc800078e0218 */
[C---:B------:R-:W-:Y:S02]  /*19d0*/  IMAD R24, R22.reuse, -0xe0, R19 ;  /* 0xffffff2016187824 */ /* 0x040fe400078e0213 */
[----:B------:R-:W-:-:S03]  /*19e0*/  VIADD R22, R22, 0xfffffffe ;  /* 0xfffffffe16167836 */ /* 0x000fc60000000000 */
[C---:B------:R-:W-:Y:S02]  /*19f0*/  ISETP.GT.AND P2, PT, R24.reuse, RZ, PT ;  /* 0x000000ff1800720c */ /* 0x040fe40003f44270 */
[C---:B------:R-:W-:Y:S02]  /*1a00*/  ISETP.GT.AND P6, PT, R24.reuse, 0x1, PT ;  /* 0x000000011800780c */ /* 0x040fe40003fc4270 */
[C---:B------:R-:W-:Y:S02]  /*1a10*/  ISETP.GT.AND P5, PT, R24.reuse, 0x8, PT ;  /* 0x000000081800780c */ /* 0x040fe40003fa4270 */
[C---:B------:R-:W-:Y:S02]  /*1a20*/  ISETP.GT.AND P4, PT, R24.reuse, 0x9, PT ;  /* 0x000000091800780c */ /* 0x040fe40003f84270 */
[----:B------:R-:W-:Y:S01]  /*1a30*/  ISETP.GT.AND P3, PT, R24, 0x10, PT ;  /* 0x000000101800780c */ /* 0x000fe20003f64270 */
[----:B------:R-:W-:Y:S02]  /*1a40*/  WARPGROUP.DEPBAR.LE gsb0, 0x0 ;  /* 0x00008000000079c5 */ /* 0x000fe40000010000 */
[----:B------:R-:W-:-:S06]  /*1a50*/  WARPGROUP.ARRIVE ;  /* 0x00000000000079c5 */ /* 0x000fcc0000000000 */
[----:B------:R-:W-:Y:S01]  /*1a60*/  QGMMA.64x32x32.F32.E4M3.E4M3 R108, gdesc[UR28], RZ, !UPT, gsb0 ;  /* 0x006000001c6c79f3 */ /* 0x000fe2000c0008ff */
[----:B------:R-:W-:Y:S01]  /*1a70*/  R2UR UR28, R2 ;  /* 0x00000000021c72ca */ /* 0x000fe200000e0000 */
[----:B------:R-:W-:Y:S01]  /*1a80*/  UIADD3 UR30, UR6, 0x500, URZ ;  /* 0x00000500061e7890 */ /* 0x000fe2000fffe03f */
[----:B------:R-:W-:Y:S01]  /*1a90*/  R2UR UR29, R3 ;  /* 0x00000000031d72ca */ /* 0x000fe200000e0000 */
[----:B------:R-:W-:Y:S01]  /*1aa0*/  UMOV UR31, 0x40000040 ;  /* 0x40000040001f7882 */ /* 0x000fe20000000000 */
        /* <DEDUP_REMOVED lines=89> */
[----:B------:R-:W0:Y:S01]  /*2040*/  S2UR UR5, SR_CgaCtaId ;  /* 0x00000000000579c3 */ /* 0x000e220000008800 */
[----:B------:R-:W-:Y:S02]  /*2050*/  WARPGROUP.DEPBAR.LE gsb0, 0x0 ;  /* 0x00008000000079c5 */ /* 0x000fe40000010000 */
[----:B------:R-:W-:-:S06]  /*2060*/  WARPGROUP.ARRIVE ;  /* 0x00000000000079c5 */ /* 0x000fcc0000000000 */
[----:B------:R-:W-:Y:S01]  /*2070*/  QGMMA.64x32x32.F32.E4M3.E4M3 R44, gdesc[UR12], R44, gsb0 ;  /* 0x006000000c2c79f3 */ /* 0x000fe2000800082c */
[----:B------:R-:W-:Y:S01]  /*2080*/  UMOV UR14, UR4 ;  /* 0x00000004000e7c82 */ /* 0x000fe20008000000 */
[----:B------:R-:W-:Y:S01]  /*2090*/  UMOV UR15, 0x40000040 ;  /* 0x40000040000f7882 */ /* 0x000fe20000000000 */
[----:B------:R-:W-:Y:S01]  /*20a0*/  ULDC UR4, c[0x0][0x988] ;  /* 0x0002620000047ab9 */ /* 0x000fe20000000800 */
        /* <DEDUP_REMOVED lines=11> */
[C---:B-1----:R-:W-:Y:S01]  /*2160*/  FMUL.FTZ R6, R0.reuse, R125 ;  /* 0x0000007d00067220 */ /* 0x042fe20000410000 */
        /* <DEDUP_REMOVED lines=18> */
[----:B------:R-:W-:-:S03]  /*2290*/  FMUL.FTZ R124, R0, R138 ;  /* 0x0000008a007c7220 */ /* 0x000fc60000410000 */
[----:B------:R-:W3:Y:S01]  /*22a0*/  MUFU.TANH R7, R7 ;  /* 0x0000000700077308 */ /* 0x000ee20000002400 */
[----:B-1----:R-:W-:-:S07]  /*22b0*/  FSEL R127, R4, -INF , P2 ;  /* 0xff800000047f7808 */ /* 0x002fce0001000000 */
[----:B------:R-:W1:Y:S01]  /*22c0*/  MUFU.TANH R20, R20 ;  /* 0x0000001400147308 */ /* 0x000e620000002400 */
[----:B--2---:R-:W-:-:S07]  /*22d0*/  FSEL R6, R6, -INF , P6 ;  /* 0xff80000006067808 */ /* 0x004fce0003000000 */
[----:B------:R-:W2:Y:S01]  /*22e0*/  MUFU.TANH R9, R9 ;  /* 0x0000000900097308 */ /* 0x000ea20000002400 */
[----:B---3--:R-:W-:Y:S02]  /*22f0*/  FSEL R4, R7, -INF , P6 ;  /* 0xff80000007047808 */ /* 0x008fe40003000000 */
[----:B------:R-:W-:-:S05]  /*2300*/  ISETP.GT.AND P6, PT, R24, 0x18, PT ;  /* 0x000000181800780c */ /* 0x000fca0003fc4270 */
[----:B------:R-:W3:Y:S01]  /*2310*/  MUFU.TANH R5, R5 ;  /* 0x0000000500057308 */ /* 0x000ee20000002400 */
[----:B-1----:R-:W-:Y:S02]  /*2320*/  FSEL R137, R20, -INF , P6 ;  /* 0xff80000014897808 */ /* 0x002fe40003000000 */
[----:B------:R-:W-:-:S05]  /*2330*/  FMNMX.FTZ R20, R127, R6, !PT ;  /* 0x000000067f147209 */ /* 0x000fca0007810000 */
[----:B------:R-:W1:Y:S01]  /*2340*/  MUFU.TANH R10, R10 ;  /* 0x0000000a000a7308 */ /* 0x000e620000002400 */
[----:B--2---:R-:W-:-:S04]  /*2350*/  FSEL R129, R9, -INF , P5 ;  /* 0xff80000009817808 */ /* 0x004fc80002800000 */
[----:B------:R-:W-:-:S03]  /*2360*/  FMNMX.FTZ R20, R129, R20, !PT ;  /* 0x0000001481147209 */ /* 0x000fc60007810000 */
[----:B------:R-:W2:Y:S01]  /*2370*/  MUFU.TANH R13, R13 ;  /* 0x0000000d000d7308 */ /* 0x000ea20000002400 */
[----:B---3--:R-:W-:Y:S01]  /*2380*/  FSEL R5, R5, -INF , P2 ;  /* 0xff80000005057808 */ /* 0x008fe20001000000 */
[----:B------:R-:W-:Y:S02]  /*2390*/  WARPGROUP.DEPBAR.LE gsb0, 0x0 ;  /* 0x00008000000079c5 */ /* 0x000fe40000010000 */
[----:B------:R-:W-:Y:S01]  /*23a0*/  WARPGROUP.ARRIVE ;  /* 0x00000000000079c5 */ /* 0x000fe20000000000 */
[----:B------:R-:W-:Y:S01]  /*23b0*/  FMUL.FTZ R27, R0, R108 ;  /* 0x0000006c001b7220 */ /* 0x000fe20000410000 */
[----:B------:R-:W-:Y:S01]  /*23c0*/  ISETP.GT.AND P2, PT, R24, 0x11, PT ;  /* 0x000000111800780c */ /* 0x000fe20003f44270 */
[----:B------:R-:W-:Y:S01]  /*23d0*/  FMUL.FTZ R111, R0, R111 ;  /* 0x0000006f006f7220 */ /* 0x000fe20000410000 */
[----:B------:R-:W3:Y:S01]  /*23e0*/  MUFU.TANH R26, R26 ;  /* 0x0000001a001a7308 */ /* 0x000ee20000002400 */
[----:B-1----:R-:W-:Y:S01]  /*23f0*/  FSEL R131, R10, -INF , P4 ;  /* 0xff8000000a837808 */ /* 0x002fe20002000000 */
[----:B------:R-:W-:Y:S01]  /*2400*/  QGMMA.64x32x32.F32.E4M3.E4M3 R92, gdesc[UR16], R92, gsb0 ;  /* 0x00600000105c79f3 */ /* 0x000fe2000800085c */
[----:B------:R-:W-:Y:S01]  /*2410*/  UIADD3 UR18, UR6, 0x306, URZ ;  /* 0x0000030606127890 */ /* 0x000fe2000fffe03f */
[C---:B------:R-:W-:Y:S01]  /*2420*/  FMUL.FTZ R108, R0.reuse, R109 ;  /* 0x0000006d006c7220 */ /* 0x040fe20000410000 */
[----:B------:R-:W-:Y:S01]  /*2430*/  UMOV UR19, 0x40000040 ;  /* 0x4000004000137882 */ /* 0x000fe20000000000 */
[C---:B------:R-:W-:Y:S01]  /*2440*/  FMUL.FTZ R109, R0.reuse, R112 ;  /* 0x00000070006d7220 */ /* 0x040fe20000410000 */
[C---:B------:R-:W-:Y:S01]  /*2450*/  FMUL.FTZ R115, R0.reuse, R115 ;  /* 0x0000007300737220 */ /* 0x040fe20000410000 */
[----:B------:R-:W1:Y:S01]  /*2460*/  MUFU.TANH R12, R12 ;  /* 0x0000000c000c7308 */ /* 0x000e620000002400 */
[----:B--2---:R-:W-:Y:S01]  /*2470*/  FSEL R9, R13, -INF , P4 ;  /* 0xff8000000d097808 */ /* 0x004fe20002000000 */
[C---:B------:R-:W-:Y:S01]  /*2480*/  FMUL.FTZ R112, R0.reuse, R113 ;  /* 0x0000007100707220 */ /* 0x040fe20000410000 */
[C---:B------:R-:W-:Y:S01]  /*2490*/  FMUL.FTZ R110, R0.reuse, R110 ;  /* 0x0000006e006e7220 */ /* 0x040fe20000410000 */
[C---:B------:R-:W-:Y:S01]  /*24a0*/  FMUL.FTZ R113, R0.reuse, R116 ;  /* 0x0000007400717220 */ /* 0x040fe20000410000 */
[----:B------:R-:W-:Y:S01]  /*24b0*/  FMUL.FTZ R119, R0, R119 ;  /* 0x0000007700777220 */ /* 0x000fe20000410000 */
[----:B------:R-:W-:Y:S01]  /*24c0*/  ISETP.GT.AND P4, PT, R24, 0x20, PT ;  /* 0x000000201800780c */ /* 0x000fe20003f84270 */
[----:B------:R-:W-:Y:S01]  /*24d0*/  FMUL.FTZ R116, R0, R117 ;  /* 0x0000007500747220 */ /* 0x000fe20000410000 */
[----:B------:R-:W2:Y:S01]  /*24e0*/  MUFU.TANH R14, R14 ;  /* 0x0000000e000e7308 */ /* 0x000ea20000002400 */
[----:B---3--:R-:W-:Y:S01]  /*24f0*/  FSEL R13, R26, -INF , P2 ;  /* 0xff8000001a0d7808 */ /* 0x008fe20001000000 */
[C---:B------:R-:W-:Y:S01]  /*2500*/  FMUL.FTZ R114, R0.reuse, R114 ;  /* 0x0000007200727220 */ /* 0x040fe20000410000 */
[----:B------:R-:W-:Y:S01]  /*2510*/  FMNMX.FTZ R26, R131, R20, !PT ;  /* 0x00000014831a7209 */ /* 0x000fe20007810000 */
[C---:B------:R-:W-:Y:S01]  /*2520*/  FMUL.FTZ R117, R0.reuse, R120 ;  /* 0x0000007800757220 */ /* 0x040fe20000410000 */
[C---:B------:R-:W-:Y:S01]  /*2530*/  FMUL.FTZ R120, R0.reuse, R121 ;  /* 0x0000007900787220 */ /* 0x040fe20000410000 */
[C---:B------:R-:W-:Y:S01]  /*2540*/  FMUL.FTZ R121, R0.reuse, R123 ;  /* 0x0000007b00797220 */ /* 0x040fe20000410000 */
[----:B------:R-:W-:Y:S01]  /*2550*/  FMUL.FTZ R118, R0, R118 ;  /* 0x0000007600767220 */ /* 0x000fe20000410000 */
[----:B------:R-:W3:Y:S01]  /*2560*/  MUFU.TANH R11, R11 ;  /* 0x0000000b000b7308 */ /* 0x000ee20000002400 */
[----:B-1----:R-:W-:Y:S01]  /*2570*/  FSEL R133, R12, -INF , P3 ;  /* 0xff8000000c857808 */ /* 0x002fe20001800000 */
[----:B------:R-:W-:-:S03]  /*2580*/  FMUL.FTZ R122, R0, R122 ;  /* 0x0000007a007a7220 */ /* 0x000fc60000410000 */
[----:B------:R-:W-:-:S03]  /*2590*/  FMNMX.FTZ R26, R133, R26, !PT ;  /* 0x0000001a851a7209 */ /* 0x000fc60007810000 */
[----:B------:R-:W1:Y:S01]  /*25a0*/  MUFU.TANH R125, R125 ;  /* 0x0000007d007d7308 */ /* 0x000e620000002400 */
[----:B--2---:R-:W-:Y:S02]  /*25b0*/  FSEL R135, R14, -INF , P2 ;  /* 0xff8000000e877808 */ /* 0x004fe40001000000 */
[----:B------:R-:W-:Y:S02]  /*25c0*/  ISETP.GT.AND P2, PT, R24, 0x28, PT ;  /* 0x000000281800780c */ /* 0x000fe40003f44270 */
[----:B------:R-:W-:-:S03]  /*25d0*/  FMNMX.FTZ R26, R135, R26, !PT ;  /* 0x0000001a871a7209 */ /* 0x000fc60007810000 */
[----:B------:R-:W2:Y:S01]  /*25e0*/  MUFU.TANH R21, R21 ;  /* 0x0000001500157308 */ /* 0x000ea20000002400 */
[----:B---3--:R-:W-:Y:S02]  /*25f0*/  FSEL R7, R11, -INF , P5 ;  /* 0xff8000000b077808 */ /* 0x008fe40002800000 */
[----:B------:R-:W-:Y:S02]  /*2600*/  ISETP.GT.AND P5, PT, R24, 0x19, PT ;  /* 0x000000191800780c */ /* 0x000fe40003fa4270 */
[----:B------:R-:W-:-:S03]  /*2610*/  FMNMX.FTZ R26, R137, R26, !PT ;  /* 0x0000001a891a7209 */ /* 0x000fc60007810000 */
[----:B------:R-:W3:Y:S01]  /*2620*/  MUFU.TANH R15, R15 ;  /* 0x0000000f000f7308 */ /* 0x000ee20000002400 */
[----:B-1----:R-:W-:-:S07]  /*2630*/  FSEL R19, R125, -INF , P5 ;  /* 0xff8000007d137808 */ /* 0x002fce0002800000 */
[----:B------:R-:W1:Y:S01]  /*2640*/  MUFU.TANH R27, R27 ;  /* 0x0000001b001b7308 */ /* 0x000e620000002400 */
[----:B--2---:R-:W-:Y:S02]  /*2650*/  FSEL R125, R21, -INF , P5 ;  /* 0xff800000157d7808 */ /* 0x004fe40002800000 */
[----:B------:R-:W-:Y:S02]  /*2660*/  ISETP.GT.AND P5, PT, R24, 0x30, PT ;  /* 0x000000301800780c */ /* 0x000fe40003fa4270 */
[----:B------:R-:W-:Y:S01]  /*2670*/  FMNMX.FTZ R26, R125, R26, !PT ;  /* 0x0000001a7d1a7209 */ /* 0x000fe20007810000 */
[----:B------:R-:W-:Y:S02]  /*2680*/  WARPGROUP.DEPBAR.LE gsb0, 0x0 ;  /* 0x00008000000079c5 */ /* 0x000fe40000010000 */
[----:B------:R-:W-:Y:S01]  /*2690*/  WARPGROUP.ARRIVE ;  /* 0x00000000000079c5 */ /* 0x000fe20000000000 */
[----:B------:R-:W2:Y:S01]  /*26a0*/  MUFU.TANH R111, R111 ;  /* 0x0000006f006f7308 */ /* 0x000ea20000002400 */
[----:B---3--:R-:W-:Y:S01]  /*26b0*/  FSEL R11, R15, -INF , P3 ;  /* 0xff8000000f0b7808 */ /* 0x008fe20001800000 */
[----:B------:R-:W-:Y:S01]  /*26c0*/  FMUL.FTZ R92, R0, R92 ;  /* 0x0000005c005c7220 */ /* 0x000fe20000410000 */
[----:B------:R-:W-:Y:S01]  /*26d0*/  ISETP.GT.AND P3, PT, R24, 0x21, PT ;  /* 0x000000211800780c */ /* 0x000fe20003f64270 */
[C---:B------:R-:W-:Y:S01]  /*26e0*/  FMUL.FTZ R123, R0.reuse, R95 ;  /* 0x0000005f007b7220 */ /* 0x040fe20000410000 */
[----:B------:R-:W-:Y:S01]  /*26f0*/  QGMMA.64x32x32.F32.E4M3.E4M3 R76, gdesc[UR16], R76, gsb0 ;  /* 0x00600000104c79f3 */ /* 0x000fe2000800084c */
[----:B------:R-:W-:Y:S01]  /*2700*/  UIADD3 UR18, UR6, 0x406, URZ ;  /* 0x0000040606127890 */ /* 0x000fe2000fffe03f */
[C---:B------:R-:W-:Y:S01]  /*2710*/  FMUL.FTZ R93, R0.reuse, R93 ;  /* 0x0000005d005d7220 */ /* 0x040fe20000410000 */
[----:B------:R-:W-:Y:S01]  /*2720*/  UMOV UR19, 0x40000040 ;  /* 0x4000004000137882 */ /* 0x000fe20000000000 */
[----:B------:R-:W3:Y:S01]  /*2730*/  MUFU.TANH R108, R108 ;  /* 0x0000006c006c7308 */ /* 0x000ee20000002400 */
[----:B-1----:R-:W-:Y:S01]  /*2740*/  FSEL R139, R27, -INF , P4 ;  /* 0xff8000001b8b7808 */ /* 0x002fe20002000000 */
[C---:B------:R-:W-:Y:S01]  /*2750*/  FMUL.FTZ R95, R0.reuse, R96 ;  /* 0x00000060005f7220 */ /* 0x040fe20000410000 */
[C---:B------:R-:W-:Y:S01]  /*2760*/  FMUL.FTZ R96, R0.reuse, R97 ;  /* 0x0000006100607220 */ /* 0x040fe20000410000 */
[C---:B------:R-:W-:Y:S01]  /*2770*/  FMUL.FTZ R94, R0.reuse, R94 ;  /* 0x0000005e005e7220 */ /* 0x040fe20000410000 */
[----:B------:R-:W-:Y:S01]  /*2780*/  FMNMX.FTZ R26, R139, R26, !PT ;  /* 0x0000001a8b1a7209 */ /* 0x000fe20007810000 */
[C---:B------:R-:W-:Y:S01]  /*2790*/  FMUL.FTZ R97, R0.reuse, R100 ;  /* 0x0000006400617220 */ /* 0x040fe20000410000 */
[C---:B------:R-:W-:Y:S01]  /*27a0*/  FMUL.FTZ R103, R0.reuse, R103 ;  /* 0x0000006700677220 */ /* 0x040fe20000410000 */
[----:B------:R-:W1:Y:S01]  /*27b0*/  MUFU.TANH R124, R124 ;  /* 0x0000007c007c7308 */ /* 0x000e620000002400 */
[----:B--2---:R-:W-:Y:S01]  /*27c0*/  FSEL R23, R111, -INF , P3 ;  /* 0xff8000006f177808 */ /* 0x004fe20001800000 */
[C---:B------:R-:W-:Y:S01]  /*27d0*/  FMUL.FTZ R100, R0.reuse, R101 ;  /* 0x0000006500647220 */ /* 0x040fe20000410000 */
[C---:B------:R-:W-:Y:S01]  /*27e0*/  FMUL.FTZ R98, R0.reuse, R98 ;  /* 0x0000006200627220 */ /* 0x040fe20000410000 */
[C---:B------:R-:W-:Y:S01]  /*27f0*/  FMUL.FTZ R101, R0.reuse, R104 ;  /* 0x0000006800657220 */ /* 0x040fe20000410000 */
[C---:B------:R-:W-:Y:S01]  /*2800*/  FMUL.FTZ R99, R0.reuse, R99 ;  /* 0x0000006300637220 */ /* 0x040fe20000410000 */
[C---:B------:R-:W-:Y:S01]  /*2810*/  FMUL.FTZ R102, R0.reuse, R102 ;  /* 0x0000006600667220 */ /* 0x040fe20000410000 */
[----:B------:R-:W-:Y:S01]  /*2820*/  FMUL.FTZ R104, R0, R105 ;  /* 0x0000006900687220 */ /* 0x000fe20000410000 */
[----:B------:R-:W2:Y:S01]  /*2830*/  MUFU.TANH R109, R109 ;  /* 0x0000006d006d7308 */ /* 0x000ea20000002400 */
[----:B---3--:R-:W-:Y:S01]  /*2840*/  FSEL R111, R108, -INF , P3 ;  /* 0xff8000006c6f7808 */ /* 0x008fe20001800000 */
[----:B------:R-:W-:Y:S01]  /*2850*/  FMUL.FTZ R105, R0, R107 ;  /* 0x0000006b00697220 */ /* 0x000fe20000410000 */
[----:B------:R-:W-:Y:S01]  /*2860*/  ISETP.GT.AND P3, PT, R24, 0x38, PT ;  /* 0x000000381800780c */ /* 0x000fe20003f64270 */
[----:B------:R-:W-:Y:S01]  /*2870*/  FMUL.FTZ R106, R0, R106 ;  /* 0x0000006a006a7220 */ /* 0x000fe20000410000 */
[----:B------:R-:W-:-:S03]  /*2880*/  FMNMX.FTZ R26, R111, R26, !PT ;  /* 0x0000001a6f1a7209 */ /* 0x000fc60007810000 */
[----:B------:R-:W-:Y:S01]  /*2890*/  MUFU.TANH R115, R115 ;  /* 0x0000007300737308 */ /* 0x000fe20000002400 */
[----:B-1----:R-:W-:Y:S02]  /*28a0*/  FSEL R15, R124, -INF , P6 ;  /* 0xff8000007c0f7808 */ /* 0x002fe40003000000 */
[----:B------:R-:W-:-:S05]  /*28b0*/  ISETP.GT.AND P6, PT, R24, 0x29, PT ;  /* 0x000000291800780c */ /* 0x000fca0003fc4270 */
[----:B------:R-:W-:Y:S01]  /*28c0*/  MUFU.TANH R112, R112 ;  /* 0x0000007000707308 */ /* 0x000fe20000002400 */
[----:B--2---:R-:W-:-:S04]  /*28d0*/  FSEL R109, R109, -INF , P2 ;  /* 0xff8000006d6d7808 */ /* 0x004fc80001000000 */
[----:B------:R-:W-:-:S03]  /*28e0*/  FMNMX.FTZ R26, R109, R26, !PT ;  /* 0x0000001a6d1a7209 */ /* 0x000fc60007810000 */
[----:B------:R-:W1:Y:S08]  /*28f0*/  MUFU.TANH R110, R110 ;  /* 0x0000006e006e7308 */ /* 0x000e700000002400 */
[----:B------:R-:W2:Y:S01]  /*2900*/  MUFU.TANH R113, R113 ;  /* 0x0000007100717308 */ /* 0x000ea20000002400 */
[----:B------:R-:W-:Y:S02]  /*2910*/  WARPGROUP.DEPBAR.LE gsb0, 0x0 ;  /* 0x00008000000079c5 */ /* 0x000fe40000010000 */
[----:B------:R-:W-:-:S05]  /*2920*/  WARPGROUP.ARRIVE ;  /* 0x00000000000079c5 */ /* 0x000fca0000000000 */
[----:B------:R-:W-:Y:S01]  /*2930*/  MUFU.TANH R119, R119 ;  /* 0x0000007700777308 */ /* 0x000fe20000002400 */
[----:B-1----:R-:W-:Y:S01]  /*2940*/  FSEL R21, R110, -INF , P4 ;  /* 0xff8000006e157808 */ /* 0x002fe20002000000 */
[----:B------:R-:W-:Y:S01]  /*2950*/  FMUL.FTZ R107, R0, R79 ;  /* 0x0000004f006b7220 */ /* 0x000fe20000410000 */
[----:B------:R-:W-:Y:S01]  /*2960*/  ISETP.GT.AND P4, PT, R24, 0x31, PT ;  /* 0x000000311800780c */ /* 0x000fe20003f84270 */
[C---:B------:R-:W-:Y:S01]  /*2970*/  FMUL.FTZ R79, R0.reuse, R80 ;  /* 0x00000050004f7220 */ /* 0x040fe20000410000 */
[----:B------:R-:W-:Y:S01]  /*2980*/  QGMMA.64x32x32.F32.E4M3.E4M3 R60, gdesc[UR16], R60, gsb0 ;  /* 0x00600000103c79f3 */ /* 0x000fe2000800083c */
[----:B------:R-:W-:Y:S01]  /*2990*/  UIADD3 UR18, UR6, 0x506, URZ ;  /* 0x0000050606127890 */ /* 0x000fe2000fffe03f */
[----:B--2---:R-:W-:Y:S01]  /*29a0*/  FSEL R141, R113, -INF , P5 ;  /* 0xff800000718d7808 */ /* 0x004fe20002800000 */
        /* <DEDUP_REMOVED lines=17> */
[----:B------:R-:W2:Y:S08]  /*2ac0*/  MUFU.TANH R117, R117 ;  /* 0x0000007500757308 */ /* 0x000eb00000002400 */
[----:B------:R-:W3:Y:S01]  /*2ad0*/  MUFU.TANH R121, R121 ;  /* 0x0000007900797308 */ /* 0x000ee20000002400 */
[----:B-1----:R-:W-:-:S02]  /*2ae0*/  FSEL R27, R114, -INF , P2 ;  /* 0xff800000721b7808 */ /* 0x002fc40001000000 */
[----:B------:R-:W-:-:S05]  /*2af0*/  ISETP.GT.AND P2, PT, R24, 0x39, PT ;  /* 0x000000391800780c */ /* 0x000fca0003f44270 */
[----:B------:R-:W1:Y:S01]  /*2b00*/  MUFU.TANH R120, R120 ;  /* 0x0000007800787308 */ /* 0x000e620000002400 */
[----:B--2---:R-:W-:-:S07]  /*2b10*/  FSEL R117, R117, -INF , P3 ;  /* 0xff80000075757808 */ /* 0x004fce0001800000 */
[----:B------:R-:W2:Y:S08]  /*2b20*/  MUFU.TANH R118, R118 ;  /* 0x0000007600767308 */ /* 0x000eb00000002400 */
[----:B------:R-:W4:Y:S01]  /*2b30*/  MUFU.TANH R92, R92 ;  /* 0x0000005c005c7308 */ /* 0x000f220000002400 */
[----:B------:R-:W-:Y:S02]  /*2b40*/  WARPGROUP.DEPBAR.LE gsb0, 0x0 ;  /* 0x00008000000079c5 */ /* 0x000fe40000010000 */
[----:B------:R-:W-:Y:S01]  /*2b50*/  WARPGROUP.ARRIVE ;  /* 0x00000000000079c5 */ /* 0x000fe20000000000 */
[----:B------:R-:W-:-:S04]  /*2b60*/  FMUL.FTZ R130, R0, R67 ;  /* 0x0000004300827220 */ /* 0x000fc80000410000 */
[----:B------:R-:W5:Y:S01]  /*2b70*/  MUFU.TANH R123, R123 ;  /* 0x0000007b007b7308 */ /* 0x000f620000002400 */
[C---:B------:R-:W-:Y:S01]  /*2b80*/  FMUL.FTZ R126, R0.reuse, R63 ;  /* 0x0000003f007e7220 */ /* 0x040fe20000410000 */
[C---:B------:R-:W-:Y:S01]  /*2b90*/  FMUL.FTZ R128, R0.reuse, R66 ;  /* 0x0000004200807220 */ /* 0x040fe20000410000 */
[C---:B------:R-:W-:Y:S01]  /*2ba0*/  FMUL.FTZ R66, R0.reuse, R65 ;  /* 0x0000004100427220 */ /* 0x040fe20000410000 */
[----:B------:R-:W-:Y:S01]  /*2bb0*/  QGMMA.64x32x32.F32.E4M3.E4M3 R44, gdesc[UR16], R44, gsb0 ;  /* 0x00600000102c79f3 */ /* 0x000fe2000800082c */
[----:B------:R-:W-:Y:S01]  /*2bc0*/  UIADD3 UR18, UR6, 0x606, URZ ;  /* 0x0000060606127890 */ /* 0x000fe2000fffe03f */
[C---:B------:R-:W-:Y:S01]  /*2bd0*/  FMUL.FTZ R91, R0.reuse, R62 ;  /* 0x0000003e005b7220 */ /* 0x040fe20000410000 */
[----:B------:R-:W-:Y:S01]  /*2be0*/  UMOV UR19, 0x40000040 ;  /* 0x4000004000137882 */ /* 0x000fe20000000000 */
        /* <DEDUP_REMOVED lines=12> */
[----:B------:R-:W-:-:S04]  /*2cb0*/  FMUL.FTZ R70, R0, R70 ;  /* 0x0000004600467220 */ /* 0x000fc80000410000 */
[----:B------:R-:W0:Y:S08]  /*2cc0*/  MUFU.TANH R95, R95 ;  /* 0x0000005f005f7308 */ /* 0x000e300000002400 */
[----:B------:R-:W0:Y:S08]  /*2cd0*/  MUFU.TANH R96, R96 ;  /* 0x0000006000607308 */ /* 0x000e300000002400 */
[----:B------:R-:W0:Y:S08]  /*2ce0*/  MUFU.TANH R94, R94 ;  /* 0x0000005e005e7308 */ /* 0x000e300000002400 */
[----:B------:R-:W0:Y:S08]  /*2cf0*/  MUFU.TANH R97, R97 ;  /* 0x0000006100617308 */ /* 0x000e300000002400 */
[----:B------:R-:W-:Y:S01]  /*2d00*/  MUFU.TANH R103, R103 ;  /* 0x0000006700677308 */ /* 0x000fe20000002400 */
[----:B------:R-:W-:-:S02]  /*2d10*/  WARPGROUP.DEPBAR.LE gsb0, 0x0 ;  /* 0x00008000000079c5 */ /* 0x000fc40000010000 */
[----:B------:R-:W-:Y:S01]  /*2d20*/  WARPGROUP.ARRIVE ;  /* 0x00000000000079c5 */ /* 0x000fe20000000000 */
[C---:B------:R-:W-:Y:S01]  /*2d30*/  FMUL.FTZ R199, R0.reuse, R45 ;  /* 0x0000002d00c77220 */ /* 0x040fe20000410000 */
[----:B------:R-:W-:Y:S01]  /*2d40*/  FSEL R45, R115, -INF , P6 ;  /* 0xff800000732d7808 */ /* 0x000fe20003000000 */
[----:B------:R-:W-:Y:S01]  /*2d50*/  FMUL.FTZ R67, R0, R49 ;  /* 0x0000003100437220 */ /* 0x000fe20000410000 */
[----:B------:R-:W-:Y:S01]  /*2d60*/  FSEL R115, R112, -INF , P6 ;  /* 0xff80000070737808 */ /* 0x000fe20003000000 */
[C---:B------:R-:W-:Y:S01]  /*2d70*/  FMUL.FTZ R138, R0.reuse, R54 ;  /* 0x00000036008a7220 */ /* 0x040fe20000410000 */
[----:B------:R-:W-:Y:S01]  /*2d80*/  QGMMA.64x32x32.F32.E4M3.E4M3 R28, gdesc[UR16], R28, gsb0 ;  /* 0x00600000101c79f3 */ /* 0x000fe2000800081c */
[----:B------:R-:W-:Y:S01]  /*2d90*/  FSEL R49, R119, -INF , P4 ;  /* 0xff80000077317808 */ /* 0x000fe20002000000 */
[C---:B------:R-:W-:Y:S01]  /*2da0*/  FMUL.FTZ R54, R0.reuse, R53 ;  /* 0x0000003500367220 */ /* 0x040fe20000410000 */
[----:B------:R-:W-:Y:S01]  /*2db0*/  FMNMX.FTZ R26, R115, R26, !PT ;  /* 0x0000001a731a7209 */ /* 0x000fe20007810000 */
[----:B------:R-:W-:Y:S01]  /*2dc0*/  FMUL.FTZ R63, R0, R47 ;  /* 0x0000002f003f7220 */ /* 0x000fe20000410000 */
[----:B------:R-:W-:Y:S01]  /*2dd0*/  FSEL R119, R116, -INF , P4 ;  /* 0xff80000074777808 */ /* 0x000fe20002000000 */
[C---:B------:R-:W-:Y:S01]  /*2de0*/  FMUL.FTZ R144, R0.reuse, R58 ;  /* 0x0000003a00907220 */ /* 0x040fe20000410000 */
[----:B------:R-:W-:Y:S01]  /*2df0*/  FMNMX.FTZ R26, R141, R26, !PT ;  /* 0x0000001a8d1a7209 */ /* 0x000fe20007810000 */
[C---:B------:R-:W-:Y:S01]  /*2e00*/  FMUL.FTZ R58, R0.reuse, R57 ;  /* 0x00000039003a7220 */ /* 0x040fe20000410000 */
[----:B---3--:R-:W-:Y:S01]  /*2e10*/  FSEL R53, R121, -INF , P2 ;  /* 0xff80000079357808 */ /* 0x008fe20001000000 */
[----:B------:R-:W-:Y:S01]  /*2e20*/  MUFU.TANH R100, R100 ;  /* 0x0000006400647308 */ /* 0x000fe20000002400 */
[----:B------:R-:W-:Y:S01]  /*2e30*/  FMNMX.FTZ R26, R119, R26, !PT ;  /* 0x0000001a771a7209 */ /* 0x000fe20007810000 */
[----:B------:R-:W-:Y:S01]  /*2e40*/  FMUL.FTZ R134, R0, R51 ;  /* 0x0000003300867220 */ /* 0x000fe20000410000 */
[----:B------:R-:W-:Y:S01]  /*2e50*/  ISETP.GT.AND P6, PT, R24, 0x40, PT ;  /* 0x000000401800780c */ /* 0x000fe20003fc4270 */
[----:B------:R-:W-:Y:S01]  /*2e60*/  FMUL.FTZ R142, R0, R55 ;  /* 0x00000037008e7220 */ /* 0x000fe20000410000 */
[----:B-1----:R-:W-:Y:S01]  /*2e70*/  FSEL R121, R120, -INF , P2 ;  /* 0xff80000078797808 */ /* 0x002fe20001000000 */
[----:B------:R-:W-:Y:S01]  /*2e80*/  FMUL.FTZ R65, R0, R48 ;  /* 0x0000003000417220 */ /* 0x000fe20000410000 */
[----:B------:R-:W-:Y:S01]  /*2e90*/  FMNMX.FTZ R26, R117, R26, !PT ;  /* 0x0000001a751a7209 */ /* 0x000fe20007810000 */
[----:B------:R-:W1:Y:S01]  /*2ea0*/  MUFU.TANH R98, R98 ;  /* 0x0000006200627308 */ /* 0x000e620000002400 */
[----:B--2---:R-:W-:Y:S01]  /*2eb0*/  FSEL R47, R118, -INF , P5 ;  /* 0xff800000762f7808 */ /* 0x004fe20002800000 */
[----:B------:R-:W-:Y:S01]  /*2ec0*/  FMUL.FTZ R61, R0, R46 ;  /* 0x0000002e003d7220 */ /* 0x000fe20000410000 */
[----:B------:R-:W-:Y:S01]  /*2ed0*/  ISETP.GT.AND P5, PT, R24, 0x41, PT ;  /* 0x000000411800780c */ /* 0x000fe20003fa4270 */
[----:B------:R-:W-:Y:S01]  /*2ee0*/  FMUL.FTZ R136, R0, R52 ;  /* 0x0000003400887220 */ /* 0x000fe20000410000 */
[----:B----4-:R-:W-:Y:S01]  /*2ef0*/  FSEL R143, R92, -INF , P6 ;  /* 0xff8000005c8f7808 */ /* 0x010fe20003000000 */
[C---:B------:R-:W-:Y:S01]  /*2f00*/  FMUL.FTZ R52, R0.reuse, R59 ;  /* 0x0000003b00347220 */ /* 0x040fe20000410000 */
[----:B------:R-:W-:Y:S01]  /*2f10*/  FMNMX.FTZ R26, R121, R26, !PT ;  /* 0x0000001a791a7209 */ /* 0x000fe20007810000 */
[----:B------:R-:W2:Y:S01]  /*2f20*/  MUFU.TANH R101, R101 ;  /* 0x0000006500657308 */ /* 0x000ea20000002400 */
[----:B-----5:R-:W-:Y:S01]  /*2f30*/  FSEL R57, R123, -INF , P5 ;  /* 0xff8000007b397808 */ /* 0x020fe20002800000 */
[----:B------:R-:W-:Y:S01]  /*2f40*/  FMUL.FTZ R132, R0, R50 ;  /* 0x0000003200847220 */ /* 0x000fe20000410000 */
[----:B------:R-:W-:Y:S01]  /*2f50*/  ISETP.GT.AND P4, PT, R24, 0x48, PT ;  /* 0x000000481800780c */ /* 0x000fe20003f84270 */
[C---:B------:R-:W-:Y:S01]  /*2f60*/  FMUL.FTZ R195, R0.reuse, R44 ;  /* 0x0000002c00c37220 */ /* 0x040fe20000410000 */
[----:B0-----:R-:W-:Y:S01]  /*2f70*/  FSEL R123, R93, -INF , P5 ;  /* 0xff8000005d7b7808 */ /* 0x001fe20002800000 */
[----:B------:R-:W-:Y:S01]  /*2f80*/  FMUL.FTZ R56, R0, R56 ;  /* 0x0000003800387220 */ /* 0x000fe20000410000 */
[----:B------:R-:W-:Y:S01]  /*2f90*/  FMNMX.FTZ R26, R143, R26, !PT ;  /* 0x0000001a8f1a7209 */ /* 0x000fe20007810000 */
[----:B------:R-:W-:Y:S01]  /*2fa0*/  MUFU.TANH R99, R99 ;  /* 0x0000006300637308 */ /* 0x000fe20000002400 */
[----:B------:R-:W-:-:S02]  /*2fb0*/  FSEL R51, R122, -INF , P3 ;  /* 0xff8000007a337808 */ /* 0x000fc40001800000 */
[C---:B------:R-:W-:Y:S02]  /*2fc0*/  ISETP.GT.AND P3, PT, R24.reuse, 0x49, PT ;  /* 0x000000491800780c */ /* 0x040fe40003f64270 */
[----:B------:R-:W-:Y:S02]  /*2fd0*/  FSEL R147, R95, -INF , P4 ;  /* 0xff8000005f937808 */ /* 0x000fe40002000000 */
[----:B------:R-:W-:Y:S01]  /*2fe0*/  FMNMX.FTZ R26, R123, R26, !PT ;  /* 0x0000001a7b1a7209 */ /* 0x000fe20007810000 */
[----:B------:R-:W-:Y:S01]  /*2ff0*/  MUFU.TANH R102, R102 ;  /* 0x0000006600667308 */ /* 0x000fe20000002400 */
[----:B------:R-:W-:Y:S02]  /*3000*/  ISETP.GT.AND P2, PT, R24, 0x50, PT ;  /* 0x000000501800780c */ /* 0x000fe40003f44270 */
[----:B------:R-:W-:Y:S02]  /*3010*/  FSEL R149, R96, -INF , P3 ;  /* 0xff80000060957808 */ /* 0x000fe40001800000 */
[----:B------:R-:W-:-:S02]  /*3020*/  FMNMX.FTZ R26, R147, R26, !PT ;  /* 0x0000001a931a7209 */ /* 0x000fc40007810000 */
[----:B------:R-:W-:Y:S01]  /*3030*/  FSEL R55, R94, -INF , P6 ;  /* 0xff8000005e377808 */ /* 0x000fe20003000000 */
[----:B------:R-:W0:Y:S01]  /*3040*/  MUFU.TANH R104, R104 ;  /* 0x0000006800687308 */ /* 0x000e220000002400 */
[C---:B------:R-:W-:Y:S02]  /*3050*/  ISETP.GT.AND P6, PT, R24.reuse, 0x51, PT ;  /* 0x000000511800780c */ /* 0x040fe40003fc4270 */
[----:B------:R-:W-:Y:S02]  /*3060*/  FSEL R151, R97, -INF , P2 ;  /* 0xff80000061977808 */ /* 0x000fe40001000000 */
[----:B------:R-:W-:Y:S02]  /*3070*/  FMNMX.FTZ R26, R149, R26, !PT ;  /* 0x0000001a951a7209 */ /* 0x000fe40007810000 */
[----:B------:R-:W-:Y:S01]  /*3080*/  ISETP.GT.AND P5, PT, R24, 0x58, PT ;  /* 0x000000581800780c */ /* 0x000fe20003fa4270 */
[----:B------:R-:W-:Y:S01]  /*3090*/  MUFU.TANH R105, R105 ;  /* 0x0000006900697308 */ /* 0x000fe20000002400 */
[----:B------:R-:W-:Y:S01]  /*30a0*/  FMNMX.FTZ R26, R151, R26, !PT ;  /* 0x0000001a971a7209 */ /* 0x000fe20007810000 */
[----:B------:R-:W-:-:S02]  /*30b0*/  WARPGROUP.DEPBAR.LE gsb0, 0x0 ;  /* 0x00008000000079c5 */ /* 0x000fc40000010000 */
[----:B-1----:R-:W-:Y:S01]  /*30c0*/  FSEL R59, R98, -INF , P4 ;  /* 0xff800000623b7808 */ /* 0x002fe20002000000 */
[----:B------:R-:W-:Y:S01]  /*30d0*/  FMUL.FTZ R30, R0, R30 ;  /* 0x0000001e001e7220 */ /* 0x000fe20000410000 */
[----:B------:R-:W-:Y:S01]  /*30e0*/  ISETP.GT.AND P4, PT, R24, 0x59, PT ;  /* 0x000000591800780c */ /* 0x000fe20003f84270 */
[C---:B------:R-:W-:Y:S01]  /*30f0*/  FMUL.FTZ R32, R0.reuse, R32 ;  /* 0x0000002000207220 */ /* 0x040fe20000410000 */
[----:B------:R-:W-:Y:S01]  /*3100*/  MUFU.TANH R106, R106 ;  /* 0x0000006a006a7308 */ /* 0x000fe20000002400 */
[----:B--2---:R-:W-:Y:S01]  /*3110*/  FSEL R153, R101, -INF , P5 ;  /* 0xff80000065997808 */ /* 0x004fe20002800000 */
[----:B------:R-:W-:Y:S01]  /*3120*/  FMUL.FTZ R34, R0, R34 ;  /* 0x0000002200227220 */ /* 0x000fe20000410000 */
[----:B0-----:R-:W-:Y:S01]  /*3130*/  FSEL R155, R104, -INF , P4 ;  /* 0xff800000689b7808 */ /* 0x001fe20002000000 */
[C---:B------:R-:W-:Y:S01]  /*3140*/  FMUL.FTZ R40, R0.reuse, R40 ;  /* 0x0000002800287220 */ /* 0x040fe20000410000 */
[C---:B------:R-:W-:Y:S01]  /*3150*/  FMUL.FTZ R28, R0.reuse, R28 ;  /* 0x0000001c001c7220 */ /* 0x040fe20000410000 */
[----:B------:R-:W-:Y:S01]  /*3160*/  FMUL.FTZ R36, R0, R36 ;  /* 0x0000002400247220 */ /* 0x000fe20000410000 */
[----:B------:R-:W-:Y:S01]  /*3170*/  IMAD.U32 R98, RZ, RZ, UR4 ;  /* 0x00000004ff627e24 */ /* 0x000fe2000f8e00ff */
[----:B------:R-:W-:Y:S08]  /*3180*/  MUFU.TANH R76, R76 ;  /* 0x0000004c004c7308 */ /* 0x000ff00000002400 */
[----:B------:R-:W-:Y:S08]  /*3190*/  MUFU.TANH R78, R78 ;  /* 0x0000004e004e7308 */ /* 0x000ff00000002400 */
[----:B------:R-:W-:Y:S08]  /*31a0*/  MUFU.TANH R77, R77 ;  /* 0x0000004d004d7308 */ /* 0x000ff00000002400 */
[----:B------:R-:W-:Y:S08]  /*31b0*/  MUFU.TANH R107, R107 ;  /* 0x0000006b006b7308 */ /* 0x000ff00000002400 */
[----:B------:R-:W0:Y:S08]  /*31c0*/  MUFU.TANH R79, R79 ;  /* 0x0000004f004f7308 */ /* 0x000e300000002400 */
[----:B------:R-:W-:Y:S08]  /*31d0*/  MUFU.TANH R82, R82 ;  /* 0x0000005200527308 */ /* 0x000ff00000002400 */
[----:B------:R-:W-:Y:S08]  /*31e0*/  MUFU.TANH R81, R81 ;  /* 0x0000005100517308 */ /* 0x000ff00000002400 */
[----:B------:R-:W1:Y:S08]  /*31f0*/  MUFU.TANH R86, R86 ;  /* 0x0000005600567308 */ /* 0x000e700000002400 */
[----:B------:R-:W-:Y:S08]  /*3200*/  MUFU.TANH R80, R80 ;  /* 0x0000005000507308 */ /* 0x000ff00000002400 */
[----:B------:R-:W-:Y:S08]  /*3210*/  MUFU.TANH R83, R83 ;  /* 0x0000005300537308 */ /* 0x000ff00000002400 */
[----:B------:R2:W-:Y:S08]  /*3220*/  MUFU.TANH R197, R65 ;  /* 0x0000004100c57308 */ /* 0x0005f00000002400 */
[----:B------:R-:W-:Y:S01]  /*3230*/  MUFU.TANH R84, R84 ;  /* 0x0000005400547308 */ /* 0x000fe20000002400 */
[----:B--2---:R-:W-:-:S02]  /*3240*/  FSEL R65, R103, -INF , P6 ;  /* 0xff80000067417808 */ /* 0x004fc40003000000 */
[----:B------:R-:W-:Y:S02]  /*3250*/  FSEL R103, R100, -INF , P6 ;  /* 0xff80000064677808 */ /* 0x000fe40003000000 */
[----:B------:R-:W-:Y:S02]  /*3260*/  ISETP.GT.AND P6, PT, R24, 0x68, PT ;  /* 0x000000681800780c */ /* 0x000fe40003fc4270 */
[----:B------:R-:W-:Y:S01]  /*3270*/  FMNMX.FTZ R26, R103, R26, !PT ;  /* 0x0000001a671a7209 */ /* 0x000fe20007810000 */
[----:B------:R-:W-:Y:S01]  /*3280*/  MUFU.TANH R87, R87 ;  /* 0x0000005700577308 */ /* 0x000fe20000002400 */
[----:B0-----:R-:W-:Y:S02]  /*3290*/  FSEL R163, R79, -INF , P6 ;  /* 0xff8000004fa37808 */ /* 0x001fe40003000000 */
[----:B------:R-:W-:-:S04]  /*32a0*/  FMNMX.FTZ R26, R153, R26, !PT ;  /* 0x0000001a991a7209 */ /* 0x000fc80007810000 */
[----:B------:R-:W-:Y:S01]  /*32b0*/  FMNMX.FTZ R26, R155, R26, !PT ;  /* 0x0000001a9b1a7209 */ /* 0x000fe20007810000 */
[----:B------:R-:W-:Y:S08]  /*32c0*/  MUFU.TANH R85, R85 ;  /* 0x0000005500557308 */ /* 0x000ff00000002400 */
[----:B------:R-:W-:Y:S08]  /*32d0*/  MUFU.TANH R89, R89 ;  /* 0x0000005900597308 */ /* 0x000ff00000002400 */
[----:B------:R-:W0:Y:S08]  /*32e0*/  MUFU.TANH R62, R62 ;  /* 0x0000003e003e7308 */ /* 0x000e300000002400 */
[----:B------:R-:W-:Y:S08]  /*32f0*/  MUFU.TANH R126, R126 ;  /* 0x0000007e007e7308 */ /* 0x000ff00000002400 */
[----:B------:R-:W-:Y:S08]  /*3300*/  MUFU.TANH R91, R91 ;  /* 0x0000005b005b7308 */ /* 0x000ff00000002400 */
[----:B------:R-:W2:Y:S08]  /*3310*/  MUFU.TANH R90, R90 ;  /* 0x0000005a005a7308 */ /* 0x000eb00000002400 */
[----:B------:R-:W-:Y:S08]  /*3320*/  MUFU.TANH R64, R64 ;  /* 0x0000004000407308 */ /* 0x000ff00000002400 */
[----:B------:R-:W-:Y:S08]  /*3330*/  MUFU.TANH R128, R128 ;  /* 0x0000008000807308 */ /* 0x000ff00000002400 */
[----:B------:R3:W-:Y:S08]  /*3340*/  MUFU.TANH R14, R61 ;  /* 0x0000003d000e7308 */ /* 0x0007f00000002400 */
[----:B------:R4:W-:Y:S01]  /*3350*/  MUFU.TANH R20, R63 ;  /* 0x0000003f00147308 */ /* 0x0009e20000002400 */
[----:B---3--:R-:W-:-:S02]  /*3360*/  FSEL R61, R99, -INF , P3 ;  /* 0xff800000633d7808 */ /* 0x008fc40001800000 */
[----:B------:R-:W-:-:S04]  /*3370*/  ISETP.GT.AND P3, PT, R24, 0x60, PT ;  /* 0x000000601800780c */ /* 0x000fc80003f64270 */
[----:B------:R-:W-:Y:S01]  /*3380*/  FSEL R159, R76, -INF , P3 ;  /* 0xff8000004c9f7808 */ /* 0x000fe20001800000 */
[----:B------:R-:W-:Y:S01]  /*3390*/  MUFU.TANH R46, R72 ;  /* 0x00000048002e7308 */ /* 0x000fe20000002400 */
[----:B----4-:R-:W-:Y:S02]  /*33a0*/  FSEL R63, R102, -INF , P2 ;  /* 0xff800000663f7808 */ /* 0x010fe40001000000 */
[----:B------:R-:W-:Y:S02]  /*33b0*/  ISETP.GT.AND P2, PT, R24, 0x61, PT ;  /* 0x000000611800780c */ /* 0x000fe40003f44270 */
[----:B------:R-:W-:Y:S02]  /*33c0*/  FMNMX.FTZ R26, R159, R26, !PT ;  /* 0x0000001a9f1a7209 */ /* 0x000fe40007810000 */
[----:B------:R-:W-:Y:S01]  /*33d0*/  FSEL R161, R77, -INF , P2 ;  /* 0xff8000004da17808 */ /* 0x000fe20001000000 */
[----:B------:R-:W-:Y:S03]  /*33e0*/  MUFU.TANH R50, R74 ;  /* 0x0000004a00327308 */ /* 0x000fe60000002400 */
[----:B------:R-:W-:-:S04]  /*33f0*/  FMNMX.FTZ R26, R161, R26, !PT ;  /* 0x0000001aa11a7209 */ /* 0x000fc80007810000 */
[----:B------:R-:W-:Y:S01]  /*3400*/  FMNMX.FTZ R26, R163, R26, !PT ;  /* 0x0000001aa31a7209 */ /* 0x000fe20007810000 */
[----:B------:R3:W-:Y:S08]  /*3410*/  MUFU.TANH R44, R69 ;  /* 0x00000045002c7308 */ /* 0x0007f00000002400 */
[----:B------:R-:W-:Y:S01]  /*3420*/  MUFU.TANH R66, R66 ;  /* 0x0000004200427308 */ /* 0x000fe20000002400 */
[----:B---3--:R-:W-:-:S02]  /*3430*/  FSEL R69, R105, -INF , P4 ;  /* 0xff80000069457808 */ /* 0x008fc40002000000 */
[----:B------:R-:W-:-:S04]  /*3440*/  ISETP.GT.AND P4, PT, R24, 0x70, PT ;  /* 0x000000701800780c */ /* 0x000fc80003f84270 */
[----:B-1----:R-:W-:Y:S01]  /*3450*/  FSEL R79, R86, -INF , P4 ;  /* 0xff800000564f7808 */ /* 0x002fe20002000000 */
[----:B------:R-:W1:Y:S01]  /*3460*/  MUFU.TANH R130, R130 ;  /* 0x0000008200827308 */ /* 0x000e620000002400 */
[----:B------:R-:W-:Y:S02]  /*3470*/  FSEL R171, R81, -INF , P4 ;  /* 0xff80000051ab7808 */ /* 0x000fe40002000000 */
[----:B------:R-:W-:-:S04]  /*3480*/  ISETP.GT.AND P4, PT, R24, 0x81, PT ;  /* 0x000000811800780c */ /* 0x000fc80003f84270 */
[----:B0-----:R-:W-:Y:S01]  /*3490*/  FSEL R181, R62, -INF , P4 ;  /* 0xff8000003eb57808 */ /* 0x001fe20002000000 */
[----:B------:R0:W3:Y:S08]  /*34a0*/  MUFU.TANH R10, R73 ;  /* 0x00000049000a7308 */ /* 0x0000f00000002400 */
[----:B------:R4:W-:Y:S01]  /*34b0*/  MUFU.TANH R201, R67 ;  /* 0x0000004300c97308 */ /* 0x0009e20000002400 */
[----:B0-----:R-:W-:-:S02]  /*34c0*/  FSEL R73, R107, -INF , P2 ;  /* 0xff8000006b497808 */ /* 0x001fc40001000000 */
[----:B------:R-:W-:-:S04]  /*34d0*/  ISETP.GT.AND P2, PT, R24, 0x78, PT ;  /* 0x000000781800780c */ /* 0x000fc80003f44270 */
[----:B------:R-:W-:Y:S01]  /*34e0*/  FSEL R175, R85, -INF , P2 ;  /* 0xff80000055af7808 */ /* 0x000fe20001000000 */
[----:B------:R-:W0:Y:S01]  /*34f0*/  MUFU.TANH R60, R60 ;  /* 0x0000003c003c7308 */ /* 0x000e220000002400 */
[----:B----4-:R-:W-:Y:S02]  /*3500*/  FSEL R67, R106, -INF , P5 ;  /* 0xff8000006a437808 */ /* 0x010fe40002800000 */
[----:B------:R-:W-:-:S04]  /*3510*/  ISETP.GT.AND P5, PT, R24, 0x69, PT ;  /* 0x000000691800780c */ /* 0x000fc80003fa4270 */
[----:B------:R-:W-:Y:S01]  /*3520*/  FSEL R77, R83, -INF , P5 ;  /* 0xff800000534d7808 */ /* 0x000fe20002800000 */
[----:B------:R4:W-:Y:S01]  /*3530*/  MUFU.TANH R48, R71 ;  /* 0x0000004700307308 */ /* 0x0009e20000002400 */
[----:B------:R-:W-:Y:S02]  /*3540*/  FSEL R167, R80, -INF , P5 ;  /* 0xff80000050a77808 */ /* 0x000fe40002800000 */
[----:B------:R-:W-:Y:S02]  /*3550*/  ISETP.GT.AND P5, PT, R24, 0x80, PT ;  /* 0x000000801800780c */ /* 0x000fe40003fa4270 */
[----:B--2---:R-:W-:Y:S02]  /*3560*/  FSEL R83, R90, -INF , P2 ;  /* 0xff8000005a537808 */ /* 0x004fe40001000000 */
[----:B------:R-:W-:Y:S01]  /*3570*/  ISETP.GT.AND P2, PT, R24, 0x89, PT ;  /* 0x000000891800780c */ /* 0x000fe20003f44270 */
[----:B------:R2:W-:Y:S01]  /*3580*/  MUFU.TANH R12, R75 ;  /* 0x0000004b000c7308 */ /* 0x0005e20000002400 */
[----:B----4-:R-:W-:-:S02]  /*3590*/  FSEL R71, R78, -INF , P3 ;  /* 0xff8000004e477808 */ /* 0x010fc40001800000 */
[----:B------:R-:W-:Y:S02]  /*35a0*/  ISETP.GT.AND P3, PT, R24, 0x71, PT ;  /* 0x000000711800780c */ /* 0x000fe40003f64270 */
[----:B-1----:R-:W-:Y:S02]  /*35b0*/  FSEL R93, R130, -INF , P2 ;  /* 0xff800000825d7808 */ /* 0x002fe40001000000 */
[----:B------:R-:W-:Y:S01]  /*35c0*/  FSEL R81, R87, -INF , P3 ;  /* 0xff80000057517808 */ /* 0x000fe20001800000 */
[----:B------:R-:W1:Y:S01]  /*35d0*/  MUFU.TANH R134, R134 ;  /* 0x0000008600867308 */ /* 0x000e620000002400 */
[----:B--2---:R-:W-:Y:S02]  /*35e0*/  FSEL R75, R82, -INF , P6 ;  /* 0xff800000524b7808 */ /* 0x004fe40003000000 */
[----:B------:R-:W-:Y:S02]  /*35f0*/  ISETP.GT.AND P6, PT, R24, 0x79, PT ;  /* 0x000000791800780c */ /* 0x000fe40003fc4270 */
[----:B------:R-:W-:-:S02]  /*3600*/  FSEL R173, R84, -INF , P3 ;  /* 0xff80000054ad7808 */ /* 0x000fc40001800000 */
[----:B------:R-:W-:Y:S01]  /*3610*/  ISETP.GT.AND P3, PT, R24, 0x88, PT ;  /* 0x000000881800780c */ /* 0x000fe20003f64270 */
[----:B------:R-:W2:Y:S01]  /*3620*/  MUFU.TANH R195, R195 ;  /* 0x000000c300c37308 */ /* 0x000ea20000002400 */
[----:B------:R-:W-:Y:S02]  /*3630*/  FSEL R85, R89, -INF , P6 ;  /* 0xff80000059557808 */ /* 0x000fe40003000000 */
[----:B------:R-:W-:Y:S02]  /*3640*/  FSEL R89, R126, -INF , P4 ;  /* 0xff8000007e597808 */ /* 0x000fe40002000000 */
[----:B------:R-:W-:Y:S02]  /*3650*/  ISETP.GT.AND P4, PT, R24, 0x98, PT ;  /* 0x000000981800780c */ /* 0x000fe40003f84270 */
[----:B------:R-:W-:Y:S01]  /*3660*/  FSEL R87, R91, -INF , P5 ;  /* 0xff8000005b577808 */ /* 0x000fe20002800000 */
[----:B------:R-:W4:Y:S01]  /*3670*/  MUFU.TANH R30, R30 ;  /* 0x0000001e001e7308 */ /* 0x000f220000002400 */
[----:B------:R-:W-:-:S02]  /*3680*/  FSEL R91, R128, -INF , P3 ;  /* 0xff800000805b7808 */ /* 0x000fc40001800000 */
[----:B------:R-:W-:Y:S02]  /*3690*/  FSEL R183, R64, -INF , P3 ;  /* 0xff80000040b77808 */ /* 0x000fe40001800000 */
[----:B------:R-:W-:Y:S02]  /*36a0*/  ISETP.GT.AND P3, PT, R24, 0x99, PT ;  /* 0x000000991800780c */ /* 0x000fe40003f64270 */
[----:B------:R-:W-:Y:S01]  /*36b0*/  FSEL R97, R50, -INF , P4 ;  /* 0xff80000032617808 */ /* 0x000fe20002000000 */
[----:B------:R-:W5:Y:S01]  /*36c0*/  MUFU.TANH R54, R54 ;  /* 0x0000003600367308 */ /* 0x000f620000002400 */
[----:B------:R-:W-:Y:S01]  /*36d0*/  FSEL R191, R46, -INF , P4 ;  /* 0xff8000002ebf7808 */ /* 0x000fe20002000000 */
[----:B------:R-:W-:Y:S01]  /*36e0*/  FMUL.FTZ R46, R0, R42 ;  /* 0x0000002a002e7220 */ /* 0x000fe20000410000 */
[----:B------:R-:W-:Y:S01]  /*36f0*/  ISETP.GT.AND P4, PT, R24, 0xa9, PT ;  /* 0x000000a91800780c */ /* 0x000fe20003f84270 */
[----:B------:R-:W-:Y:S01]  /*3700*/  FMUL.FTZ R50, R0, R39 ;  /* 0x0000002700327220 */ /* 0x000fe20000410000 */
[----:B------:R-:W-:-:S02]  /*3710*/  FSEL R185, R66, -INF , P2 ;  /* 0xff80000042b97808 */ /* 0x000fc40001000000 */
[----:B---3--:R-:W-:Y:S01]  /*3720*/  FSEL R193, R10, -INF , P3 ;  /* 0xff8000000ac17808 */ /* 0x008fe20001800000 */
[----:B------:R-:W3:Y:S01]  /*3730*/  MUFU.TANH R142, R142 ;  /* 0x0000008e008e7308 */ /* 0x000ee20000002400 */
[----:B0-----:R-:W-:Y:S01]  /*3740*/  FSEL R179, R60, -INF , P5 ;  /* 0xff8000003cb37808 */ /* 0x001fe20002800000 */
[----:B------:R-:W-:Y:S01]  /*3750*/  FMUL.FTZ R10, R0, R33 ;  /* 0x00000021000a7220 */ /* 0x000fe20000410000 */
[C---:B------:R-:W-:Y:S02]  /*3760*/  ISETP.GT.AND P2, PT, R24.reuse, 0xa0, PT ;  /* 0x000000a01800780c */ /* 0x040fe40003f44270 */
[----:B------:R-:W-:Y:S02]  /*3770*/  ISETP.GT.AND P5, PT, R24, 0x91, PT ;  /* 0x000000911800780c */ /* 0x000fe40003fa4270 */
[----:B------:R-:W-:Y:S01]  /*3780*/  FMNMX.FTZ R26, R167, R26, !PT ;  /* 0x0000001aa71a7209 */ /* 0x000fe20007810000 */
[----:B------:R-:W0:Y:S01]  /*3790*/  MUFU.TANH R88, R88 ;  /* 0x0000005800587308 */ /* 0x000e220000002400 */
[----:B------:R-:W-:-:S02]  /*37a0*/  FSEL R201, R201, -INF , P4 ;  /* 0xff800000c9c97808 */ /* 0x000fc40002000000 */
[----:B-1----:R-:W-:Y:S02]  /*37b0*/  FSEL R33, R134, -INF , P4 ;  /* 0xff80000086217808 */ /* 0x002fe40002000000 */
[----:B------:R-:W-:Y:S02]  /*37c0*/  ISETP.GT.AND P4, PT, R24, 0xc0, PT ;  /* 0x000000c01800780c */ /* 0x000fe40003f84270 */
[----:B------:R-:W-:Y:S01]  /*37d0*/  FSEL R101, R14, -INF , P2 ;  /* 0xff8000000e657808 */ /* 0x000fe20001000000 */
[----:B------:R-:W1:Y:S01]  /*37e0*/  MUFU.TANH R32, R32 ;  /* 0x0000002000207308 */ /* 0x000e620000002400 */
[----:B--2---:R-:W-:Y:S01]  /*37f0*/  FSEL R195, R195, -INF , P2 ;  /* 0xff800000c3c37808 */ /* 0x004fe20001000000 */
[----:B------:R-:W-:Y:S01]  /*3800*/  FMUL.FTZ R14, R0, R41 ;  /* 0x00000029000e7220 */ /* 0x000fe20000410000 */
[----:B------:R-:W-:Y:S02]  /*3810*/  FMNMX.FTZ R26, R171, R26, !PT ;  /* 0x0000001aab1a7209 */ /* 0x000fe40007810000 */
[----:B------:R-:W-:Y:S01]  /*3820*/  FSEL R189, R44, -INF , P5 ;  /* 0xff8000002cbd7808 */ /* 0x000fe20002800000 */
[----:B------:R-:W-:Y:S01]  /*3830*/  FMUL.FTZ R44, R0, R31 ;  /* 0x0000001f002c7220 */ /* 0x000fe20000410000 */
[----:B------:R-:W-:Y:S01]  /*3840*/  ISETP.GT.AND P2, PT, R24, 0xb1, PT ;  /* 0x000000b11800780c */ /* 0x000fe20003f44270 */
[----:B------:R-:W2:Y:S01]  /*3850*/  MUFU.TANH R34, R34 ;  /* 0x0000002200227308 */ /* 0x000ea20000002400 */
[----:B----4-:R-:W-:-:S02]  /*3860*/  FSEL R157, R30, -INF , P4 ;  /* 0xff8000001e9d7808 */ /* 0x010fc40002000000 */
[----:B------:R-:W-:Y:S01]  /*3870*/  FSEL R31, R12, -INF , P3 ;  /* 0xff8000000c1f7808 */ /* 0x000fe20001800000 */
[----:B------:R-:W-:Y:S01]  /*3880*/  FMUL.FTZ R12, R0, R37 ;  /* 0x00000025000c7220 */ /* 0x000fe20000410000 */
[----:B------:R-:W-:Y:S02]  /*3890*/  FMNMX.FTZ R30, R5, R4, !PT ;  /* 0x00000004051e7209 */ /* 0x000fe40007810000 */
[----:B------:R-:W-:Y:S01]  /*38a0*/  FMNMX.FTZ R26, R173, R26, !PT ;  /* 0x0000001aad1a7209 */ /* 0x000fe20007810000 */
[----:B------:R-:W4:Y:S01]  /*38b0*/  MUFU.TANH R68, R68 ;  /* 0x0000004400447308 */ /* 0x000f220000002400 */
[----:B-----5:R-:W-:Y:S02]  /*38c0*/  FSEL R205, R54, -INF , P2 ;  /* 0xff80000036cd7808 */ /* 0x020fe40001000000 */
[----:B---3--:R-:W-:Y:S02]  /*38d0*/  FSEL R37, R142, -INF , P2 ;  /* 0xff8000008e257808 */ /* 0x008fe40001000000 */
[----:B------:R-:W-:-:S02]  /*38e0*/  ISETP.GT.AND P2, PT, R24, 0xc8, PT ;  /* 0x000000c81800780c */ /* 0x000fc40003f44270 */
[----:B------:R-:W-:Y:S01]  /*38f0*/  FMNMX.FTZ R30, R7, R30, !PT ;  /* 0x0000001e071e7209 */ /* 0x000fe20007810000 */
[----:B------:R-:W3:Y:S01]  /*3900*/  MUFU.TANH R70, R70 ;  /* 0x0000004600467308 */ /* 0x000ee20000002400 */
[----:B0-----:R-:W-:Y:S02]  /*3910*/  FSEL R177, R88, -INF , P6 ;  /* 0xff80000058b17808 */ /* 0x001fe40003000000 */
[----:B------:R-:W-:Y:S02]  /*3920*/  FMNMX.FTZ R26, R175, R26, !PT ;  /* 0x0000001aaf1a7209 */ /* 0x000fe40007810000 */
[----:B-1----:R-:W-:Y:S02]  /*3930*/  FSEL R215, R32, -INF , P2 ;  /* 0xff80000020d77808 */ /* 0x002fe40001000000 */
[----:B------:R-:W-:Y:S01]  /*3940*/  FMNMX.FTZ R32, R9, R30, !PT ;  /* 0x0000001e09207209 */ /* 0x000fe20007810000 */
[----:B------:R-:W0:Y:S01]  /*3950*/  MUFU.TANH R136, R136 ;  /* 0x0000008800887308 */ /* 0x000e220000002400 */
[----:B------:R-:W-:Y:S01]  /*3960*/  FMNMX.FTZ R60, R177, R26, !PT ;  /* 0x0000001ab13c7209 */ /* 0x000fe20007810000 */
[----:B------:R-:W-:Y:S01]  /*3970*/  FMUL.FTZ R26, R0, R29 ;  /* 0x0000001d001a7220 */ /* 0x000fe20000410000 */
[----:B------:R-:W-:-:S02]  /*3980*/  FMNMX.FTZ R32, R11, R32, !PT ;  /* 0x000000200b207209 */ /* 0x000fc40007810000 */
[----:B------:R-:W-:Y:S02]  /*3990*/  FMNMX.FTZ R60, R179, R60, !PT ;  /* 0x0000003cb33c7209 */ /* 0x000fe40007810000 */
[----:B------:R-:W-:Y:S01]  /*39a0*/  FMNMX.FTZ R32, R13, R32, !PT ;  /* 0x000000200d207209 */ /* 0x000fe20007810000 */
[----:B------:R-:W1:Y:S01]  /*39b0*/  MUFU.TANH R113, R138 ;  /* 0x0000008a00717308 */ /* 0x000e620000002400 */
[----:B------:R-:W-:Y:S02]  /*39c0*/  FMNMX.FTZ R60, R181, R60, !PT ;  /* 0x0000003cb53c7209 */ /* 0x000fe40007810000 */
[----:B------:R-:W-:Y:S02]  /*39d0*/  FMNMX.FTZ R32, R15, R32, !PT ;  /* 0x000000200f207209 */ /* 0x000fe40007810000 */
[----:B------:R-:W-:Y:S02]  /*39e0*/  ISETP.GT.AND P6, PT, R24, 0x90, PT ;  /* 0x000000901800780c */ /* 0x000fe40003fc4270 */
[----:B------:R-:W-:Y:S01]  /*39f0*/  FMNMX.FTZ R60, R183, R60, !PT ;  /* 0x0000003cb73c7209 */ /* 0x000fe20007810000 */
[----:B------:R-:W5:Y:S01]  /*3a00*/  MUFU.TANH R199, R199 ;  /* 0x000000c700c77308 */ /* 0x000f620000002400 */
[----:B--2---:R-:W-:-:S02]  /*3a10*/  FSEL R169, R34, -INF , P2 ;  /* 0xff80000022a97808 */ /* 0x004fc40001000000 */
[----:B------:R-:W-:Y:S02]  /*3a20*/  FMNMX.FTZ R34, R19, R32, !PT ;  /* 0x0000002013227209 */ /* 0x000fe40007810000 */
[----:B----4-:R-:W-:Y:S02]  /*3a30*/  FSEL R187, R68, -INF , P6 ;  /* 0xff80000044bb7808 */ /* 0x010fe40003000000 */
[----:B------:R-:W-:Y:S01]  /*3a40*/  FMNMX.FTZ R60, R185, R60, !PT ;  /* 0x0000003cb93c7209 */ /* 0x000fe20007810000 */
[----:B------:R-:W2:Y:S01]  /*3a50*/  MUFU.TANH R26, R26 ;  /* 0x0000001a001a7308 */ /* 0x000ea20000002400 */
[----:B------:R-:W-:Y:S02]  /*3a60*/  FMNMX.FTZ R34, R21, R34, !PT ;  /* 0x0000002215227209 */ /* 0x000fe40007810000 */
[----:B------:R-:W-:Y:S02]  /*3a70*/  FMNMX.FTZ R60, R187, R60, !PT ;  /* 0x0000003cbb3c7209 */ /* 0x000fe40007810000 */
[----:B------:R-:W-:-:S02]  /*3a80*/  FMNMX.FTZ R34, R23, R34, !PT ;  /* 0x0000002217227209 */ /* 0x000fc40007810000 */
[----:B------:R-:W-:Y:S01]  /*3a90*/  FMNMX.FTZ R60, R189, R60, !PT ;  /* 0x0000003cbd3c7209 */ /* 0x000fe20007810000 */
[----:B------:R-:W4:Y:S01]  /*3aa0*/  MUFU.TANH R44, R44 ;  /* 0x0000002c002c7308 */ /* 0x000f220000002400 */
[----:B------:R-:W-:Y:S02]  /*3ab0*/  FMNMX.FTZ R34, R27, R34, !PT ;  /* 0x000000221b227209 */ /* 0x000fe40007810000 */
[----:B------:R-:W-:Y:S01]  /*3ac0*/  FSEL R29, R48, -INF , P5 ;  /* 0xff800000301d7808 */ /* 0x000fe20002800000 */
[----:B------:R-:W-:Y:S01]  /*3ad0*/  FMUL.FTZ R48, R0, R38 ;  /* 0x0000002600307220 */ /* 0x000fe20000410000 */
[----:B------:R-:W-:Y:S02]  /*3ae0*/  FMNMX.FTZ R60, R191, R60, !PT ;  /* 0x0000003cbf3c7209 */ /* 0x000fe40007810000 */
[----:B------:R-:W-:Y:S01]  /*3af0*/  FMNMX.FTZ R38, R45, R34, !PT ;  /* 0x000000222d267209 */ /* 0x000fe20007810000 */
[----:B------:R-:W4:Y:S01]  /*3b00*/  MUFU.TANH R40, R40 ;  /* 0x0000002800287308 */ /* 0x000f220000002400 */
[----:B---3--:R-:W-:-:S02]  /*3b10*/  FSEL R95, R70, -INF , P6 ;  /* 0xff800000465f7808 */ /* 0x008fc40003000000 */
[C---:B------:R-:W-:Y:S02]  /*3b20*/  ISETP.GT.AND P3, PT, R24.reuse, 0xb0, PT ;  /* 0x000000b01800780c */ /* 0x040fe40003f64270 */
[----:B------:R-:W-:Y:S02]  /*3b30*/  ISETP.GT.AND P6, PT, R24, 0xa1, PT ;  /* 0x000000a11800780c */ /* 0x000fe40003fc4270 */
[----:B------:R-:W-:Y:S01]  /*3b40*/  FMNMX.FTZ R60, R193, R60, !PT ;  /* 0x0000003cc13c7209 */ /* 0x000fe20007810000 */
[----:B------:R-:W3:Y:S01]  /*3b50*/  MUFU.TANH R132, R132 ;  /* 0x0000008400847308 */ /* 0x000ee20000002400 */
[----:B------:R-:W-:Y:S02]  /*3b60*/  FMNMX.FTZ R38, R47, R38, !PT ;  /* 0x000000262f267209 */ /* 0x000fe40007810000 */
[----:B0-----:R-:W-:Y:S02]  /*3b70*/  FSEL R203, R136, -INF , P3 ;  /* 0xff80000088cb7808 */ /* 0x001fe40001800000 */
[----:B-1----:R-:W-:-:S02]  /*3b80*/  FSEL R113, R113, -INF , P3 ;  /* 0xff80000071717808 */ /* 0x002fc40001800000 */
[C---:B------:R-:W-:Y:S01]  /*3b90*/  ISETP.GT.AND P5, PT, R24.reuse, 0xa8, PT ;  /* 0x000000a81800780c */ /* 0x040fe20003fa4270 */
[----:B------:R-:W0:Y:S01]  /*3ba0*/  MUFU.TANH R56, R56 ;  /* 0x0000003800387308 */ /* 0x000e220000002400 */
[----:B-----5:R-:W-:Y:S02]  /*3bb0*/  FSEL R199, R199, -INF , P6 ;  /* 0xff800000c7c77808 */ /* 0x020fe40003000000 */
[----:B------:R-:W-:Y:S02]  /*3bc0*/  FMNMX.FTZ R60, R195, R60, !PT ;  /* 0x0000003cc33c7209 */ /* 0x000fe40007810000 */
[----:B------:R-:W-:Y:S02]  /*3bd0*/  ISETP.GT.AND P3, PT, R24, 0xc1, PT ;  /* 0x000000c11800780c */ /* 0x000fe40003f64270 */
[----:B------:R-:W-:Y:S01]  /*3be0*/  FMNMX.FTZ R38, R49, R38, !PT ;  /* 0x0000002631267209 */ /* 0x000fe20007810000 */
[----:B------:R-:W1:Y:S01]  /*3bf0*/  MUFU.TANH R58, R58 ;  /* 0x0000003a003a7308 */ /* 0x000e620000002400 */
[----:B------:R-:W-:-:S02]  /*3c00*/  FSEL R197, R197, -INF , P5 ;  /* 0xff800000c5c57808 */ /* 0x000fc40002800000 */
[----:B------:R-:W-:Y:S02]  /*3c10*/  FMNMX.FTZ R60, R199, R60, !PT ;  /* 0x0000003cc73c7209 */ /* 0x000fe40007810000 */
[----:B--2---:R-:W-:Y:S02]  /*3c20*/  FSEL R213, R26, -INF , P3 ;  /* 0xff8000001ad57808 */ /* 0x004fe40001800000 */
[----:B----4-:R-:W-:Y:S01]  /*3c30*/  FSEL R165, R44, -INF , P3 ;  /* 0xff8000002ca57808 */ /* 0x010fe20001800000 */
[----:B------:R-:W2:Y:S01]  /*3c40*/  MUFU.TANH R28, R28 ;  /* 0x0000001c001c7308 */ /* 0x000ea20000002400 */
[----:B------:R-:W-:Y:S01]  /*3c50*/  ISETP.GT.AND P3, PT, R24, 0xd8, PT ;  /* 0x000000d81800780c */ /* 0x000fe20003f64270 */
[----:B------:R-:W-:Y:S01]  /*3c60*/  FMUL.FTZ R44, R0, R43 ;  /* 0x0000002b002c7220 */ /* 0x000fe20000410000 */
[----:B------:R-:W-:Y:S02]  /*3c70*/  FMNMX.FTZ R38, R51, R38, !PT ;  /* 0x0000002633267209 */ /* 0x000fe40007810000 */
[----:B------:R-:W-:-:S02]  /*3c80*/  FMNMX.FTZ R60, R197, R60, !PT ;  /* 0x0000003cc53c7209 */ /* 0x000fc40007810000 */
[----:B------:R-:W-:Y:S01]  /*3c90*/  FSEL R225, R40, -INF , P3 ;  /* 0xff80000028e17808 */ /* 0x000fe20001800000 */
[----:B------:R-:W4:Y:S01]  /*3ca0*/  MUFU.TANH R144, R144 ;  /* 0x0000009000907308 */ /* 0x000f220000002400 */
[----:B------:R-:W-:Y:S02]  /*3cb0*/  FMNMX.FTZ R40, R53, R38, !PT ;  /* 0x0000002635287209 */ /* 0x000fe40007810000 */
[----:B------:R-:W-:Y:S02]  /*3cc0*/  FMNMX.FTZ R60, R201, R60, !PT ;  /* 0x0000003cc93c7209 */ /* 0x000fe40007810000 */
[----:B------:R-:W-:Y:S02]  /*3cd0*/  FMNMX.FTZ R40, R55, R40, !PT ;  /* 0x0000002837287209 */ /* 0x000fe40007810000 */
[----:B------:R-:W-:Y:S01]  /*3ce0*/  FSEL R105, R20, -INF , P6 ;  /* 0xff80000014697808 */ /* 0x000fe20003000000 */
[----:B------:R-:W5:Y:S01]  /*3cf0*/  MUFU.TANH R52, R52 ;  /* 0x0000003400347308 */ /* 0x000f620000002400 */
[----:B------:R-:W-:-:S02]  /*3d00*/  ISETP.GT.AND P6, PT, R24, 0xb8, PT ;  /* 0x000000b81800780c */ /* 0x000fc40003fc4270 */
[----:B------:R-:W-:Y:S02]  /*3d10*/  FMNMX.FTZ R60, R203, R60, !PT ;  /* 0x0000003ccb3c7209 */ /* 0x000fe40007810000 */
[----:B------:R-:W-:Y:S02]  /*3d20*/  FMNMX.FTZ R40, R57, R40, !PT ;  /* 0x0000002839287209 */ /* 0x000fe40007810000 */
[----:B---3--:R-:W-:Y:S01]  /*3d30*/  FSEL R107, R132, -INF , P5 ;  /* 0xff800000846b7808 */ /* 0x008fe20002800000 */
[----:B------:R-:W3:Y:S01]  /*3d40*/  MUFU.TANH R10, R10 ;  /* 0x0000000a000a7308 */ /* 0x000ee20000002400 */
[----:B------:R-:W-:Y:S02]  /*3d50*/  ISETP.GT.AND P5, PT, R24, 0xb9, PT ;  /* 0x000000b91800780c */ /* 0x000fe40003fa4270 */
[----:B0-----:R-:W-:Y:S02]  /*3d60*/  FSEL R207, R56, -INF , P6 ;  /* 0xff80000038cf7808 */ /* 0x001fe40003000000 */
[----:B------:R-:W-:-:S02]  /*3d70*/  FMNMX.FTZ R60, R205, R60, !PT ;  /* 0x0000003ccd3c7209 */ /* 0x000fc40007810000 */
[----:B------:R-:W-:Y:S01]  /*3d80*/  FMNMX.FTZ R40, R59, R40, !PT ;  /* 0x000000283b287209 */ /* 0x000fe20007810000 */
[----:B------:R-:W0:Y:S01]  /*3d90*/  MUFU.TANH R36, R36 ;  /* 0x0000002400247308 */ /* 0x000e220000002400 */
[----:B-1----:R-:W-:Y:S02]  /*3da0*/  FSEL R209, R58, -INF , P5 ;  /* 0xff8000003ad17808 */ /* 0x002fe40002800000 */
[----:B------:R-:W-:Y:S02]  /*3db0*/  FMNMX.FTZ R60, R207, R60, !PT ;  /* 0x0000003ccf3c7209 */ /* 0x000fe40007810000 */
[----:B------:R-:W-:Y:S02]  /*3dc0*/  FMNMX.FTZ R42, R61, R40, !PT ;  /* 0x000000283d2a7209 */ /* 0x000fe40007810000 */
[----:B--2---:R-:W-:Y:S01]  /*3dd0*/  FSEL R211, R28, -INF , P4 ;  /* 0xff8000001cd37808 */ /* 0x004fe20002000000 */
[----:B------:R-:W1:Y:S01]  /*3de0*/  MUFU.TANH R12, R12 ;  /* 0x0000000c000c7308 */ /* 0x000e620000002400 */
[----:B------:R-:W-:-:S02]  /*3df0*/  FMNMX.FTZ R60, R209, R60, !PT ;  /* 0x0000003cd13c7209 */ /* 0x000fc40007810000 */
[----:B------:R-:W-:Y:S02]  /*3e00*/  FMNMX.FTZ R42, R63, R42, !PT ;  /* 0x0000002a3f2a7209 */ /* 0x000fe40007810000 */
[----:B------:R-:W-:Y:S02]  /*3e10*/  FMNMX.FTZ R60, R211, R60, !PT ;  /* 0x0000003cd33c7209 */ /* 0x000fe40007810000 */
[----:B------:R-:W-:Y:S01]  /*3e20*/  FMNMX.FTZ R42, R65, R42, !PT ;  /* 0x0000002a412a7209 */ /* 0x000fe20007810000 */
[----:B------:R-:W2:Y:S01]  /*3e30*/  MUFU.TANH R14, R14 ;  /* 0x0000000e000e7308 */ /* 0x000ea20000002400 */
[----:B----4-:R-:W-:Y:S02]  /*3e40*/  FSEL R145, R144, -INF , P6 ;  /* 0xff80000090917808 */ /* 0x010fe40003000000 */
[----:B------:R-:W-:Y:S02]  /*3e50*/  ISETP.GT.AND P6, PT, R24, 0xc9, PT ;  /* 0x000000c91800780c */ /* 0x000fe40003fc4270 */
[----:B------:R-:W-:-:S02]  /*3e60*/  FMNMX.FTZ R60, R213, R60, !PT ;  /* 0x0000003cd53c7209 */ /* 0x000fc40007810000 */
[----:B------:R-:W-:Y:S01]  /*3e70*/  FMNMX.FTZ R42, R67, R42, !PT ;  /* 0x0000002a432a7209 */ /* 0x000fe20007810000 */
[----:B------:R-:W4:Y:S01]  /*3e80*/  MUFU.TANH R48, R48 ;  /* 0x0000003000307308 */ /* 0x000f220000002400 */
[----:B-----5:R-:W-:Y:S01]  /*3e90*/  FSEL R41, R52, -INF , P5 ;  /* 0xff80000034297808 */ /* 0x020fe20002800000 */
[----:B------:R-:W-:Y:S01]  /*3ea0*/  FMUL.FTZ R52, R0, R35 ;  /* 0x0000002300347220 */ /* 0x000fe20000410000 */
[----:B------:R-:W-:Y:S02]  /*3eb0*/  ISETP.GT.AND P5, PT, R24, 0xd0, PT ;  /* 0x000000d01800780c */ /* 0x000fe40003fa4270 */
[----:B---3--:R-:W-:Y:S02]  /*3ec0*/  FSEL R217, R10, -INF , P6 ;  /* 0xff8000000ad97808 */ /* 0x008fe40003000000 */
[----:B------:R-:W-:Y:S01]  /*3ed0*/  FMNMX.FTZ R60, R215, R60, !PT ;  /* 0x0000003cd73c7209 */ /* 0x000fe20007810000 */
[----:B------:R-:W3:Y:S01]  /*3ee0*/  MUFU.TANH R52, R52 ;  /* 0x0000003400347308 */ /* 0x000ee20000002400 */
[----:B------:R-:W-:-:S02]  /*3ef0*/  FMNMX.FTZ R42, R69, R42, !PT ;  /* 0x0000002a452a7209 */ /* 0x000fc40007810000 */
[----:B------:R-:W-:Y:S02]  /*3f00*/  ISETP.GT.AND P4, PT, R24, 0xd1, PT ;  /* 0x000000d11800780c */ /* 0x000fe40003f84270 */
[----:B0-----:R-:W-:Y:S02]  /*3f10*/  FSEL R219, R36, -INF , P5 ;  /* 0xff80000024db7808 */ /* 0x001fe40002800000 */
[----:B------:R-:W-:Y:S01]  /*3f20*/  FMNMX.FTZ R60, R217, R60, !PT ;  /* 0x0000003cd93c7209 */ /* 0x000fe20007810000 */
[----:B------:R-:W-:Y:S01]  /*3f30*/  MUFU.TANH R50, R50 ;  /* 0x0000003200327308 */ /* 0x000fe20000002400 */
[----:B------:R-:W-:Y:S02]  /*3f40*/  FMNMX.FTZ R42, R71, R42, !PT ;  /* 0x0000002a472a7209 */ /* 0x000fe40007810000 */
[----:B-1----:R-:W-:Y:S02]  /*3f50*/  FSEL R221, R12, -INF , P4 ;  /* 0xff8000000cdd7808 */ /* 0x002fe40002000000 */
[----:B------:R-:W-:-:S02]  /*3f60*/  FMNMX.FTZ R60, R219, R60, !PT ;  /* 0x0000003cdb3c7209 */ /* 0x000fc40007810000 */
[----:B------:R-:W-:Y:S01]  /*3f70*/  FMNMX.FTZ R42, R73, R42, !PT ;  /* 0x0000002a492a7209 */ /* 0x000fe20007810000 */
[----:B------:R-:W0:Y:S01]  /*3f80*/  MUFU.TANH R46, R46 ;  /* 0x0000002e002e7308 */ /* 0x000e220000002400 */
[----:B------:R-:W-:Y:S02]  /*3f90*/  ISETP.GT.AND P2, PT, R24, 0xd9, PT ;  /* 0x000000d91800780c */ /* 0x000fe40003f44270 */
[----:B------:R-:W-:Y:S02]  /*3fa0*/  FMNMX.FTZ R60, R221, R60, !PT ;  /* 0x0000003cdd3c7209 */ /* 0x000fe40007810000 */
[----:B------:R-:W-:Y:S02]  /*3fb0*/  FMNMX.FTZ R42, R75, R42, !PT ;  /* 0x0000002a4b2a7209 */ /* 0x000fe40007810000 */
[----:B--2---:R-:W-:Y:S01]  /*3fc0*/  FSEL R223, R14, -INF , P2 ;  /* 0xff8000000edf7808 */ /* 0x004fe20001000000 */
[----:B------:R-:W1:Y:S01]  /*3fd0*/  MUFU.TANH R44, R44 ;  /* 0x0000002c002c7308 */ /* 0x000e620000002400 */
[----:B------:R-:W-:-:S02]  /*3fe0*/  FMNMX.FTZ R60, R225, R60, !PT ;  /* 0x0000003ce13c7209 */ /* 0x000fc40007810000 */
[----:B------:R-:W-:Y:S02]  /*3ff0*/  FMNMX.FTZ R56, R77, R42, !PT ;  /* 0x0000002a4d387209 */ /* 0x000fe40007810000 */
[----:B------:R-:W-:Y:S02]  /*4000*/  FMNMX.FTZ R60, R223, R60, !PT ;  /* 0x0000003cdf3c7209 */ /* 0x000fe40007810000 */
[----:B------:R-:W-:-:S03]  /*4010*/  FMNMX.FTZ R56, R79, R56, !PT ;  /* 0x000000384f387209 */ /* 0x000fc60007810000 */
[----:B------:R-:W2:Y:S01]  /*4020*/  SHFL.BFLY PT, R99, R60, 0x2, 0x1f ;  /* 0x0c401f003c637f89 */ /* 0x000ea200000e0000 */
[----:B------:R-:W-:-:S04]  /*4030*/  FMNMX.FTZ R56, R81, R56, !PT ;  /* 0x0000003851387209 */ /* 0x000fc80007810000 */
[----:B------:R-:W-:-:S04]  /*4040*/  FMNMX.FTZ R56, R83, R56, !PT ;  /* 0x0000003853387209 */ /* 0x000fc80007810000 */
[----:B------:R-:W-:-:S04]  /*4050*/  FMNMX.FTZ R58, R85, R56, !PT ;  /* 0x00000038553a7209 */ /* 0x000fc80007810000 */
[----:B------:R-:W-:-:S04]  /*4060*/  FMNMX.FTZ R58, R87, R58, !PT ;  /* 0x0000003a573a7209 */ /* 0x000fc80007810000 */
[----:B------:R-:W-:-:S04]  /*4070*/  FMNMX.FTZ R58, R89, R58, !PT ;  /* 0x0000003a593a7209 */ /* 0x000fc80007810000 */
[----:B------:R-:W-:Y:S02]  /*4080*/  FMNMX.FTZ R58, R91, R58, !PT ;  /* 0x0000003a5b3a7209 */ /* 0x000fe40007810000 */
[----:B--2---:R-:W-:Y:S02]  /*4090*/  FMNMX.FTZ R10, R60, R99, !PT ;  /* 0x000000633c0a7209 */ /* 0x004fe40007810000 */
        /* <DEDUP_REMOVED lines=25> */
[----:B----4-:R-:W-:Y:S01]  /*4230*/  FSEL R149, R48, -INF , P5 ;  /* 0xff80000030957808 */ /* 0x010fe20002800000 */
[--C-:B------:R-:W-:Y:S01]  /*4240*/  FFMA.FTZ R35, R6, R98, -R36.reuse ;  /* 0x0000006206237223 */ /* 0x100fe20000010824 */
[----:B------:R-:W-:Y:S01]  /*4250*/  FMNMX.FTZ R66, R157, R66, !PT ;  /* 0x000000429d427209 */ /* 0x000fe20007810000 */
[-CC-:B------:R-:W-:Y:S01]  /*4260*/  FFMA.FTZ R6, R129, R98.reuse, -R36.reuse ;  /* 0x0000006281067223 */ /* 0x180fe20000010824 */
[----:B------:R2:W-:Y:S01]  /*4270*/  MUFU.EX2 R38, R153 ;  /* 0x0000009900267308 */ /* 0x0005e20000000800 */
[----:B---3--:R-:W-:Y:S01]  /*4280*/  FSEL R147, R52, -INF , P6 ;  /* 0xff80000034937808 */ /* 0x008fe20003000000 */
[--C-:B------:R-:W-:Y:S01]  /*4290*/  FFMA.FTZ R129, R155, R98, -R36.reuse ;  /* 0x000000629b817223 */ /* 0x100fe20000010824 */
[----:B------:R-:W-:Y:S01]  /*42a0*/  FMNMX.FTZ R66, R165, R66, !PT ;  /* 0x00000042a5427209 */ /* 0x000fe20007810000 */
[-CC-:B------:R-:W-:Y:S01]  /*42b0*/  FFMA.FTZ R10, R127, R98.reuse, -R36.reuse ;  /* 0x000000627f0a7223 */ /* 0x180fe20000010824 */
[----:B0-----:R-:W-:Y:S01]  /*42c0*/  FSEL R155, R46, -INF , P3 ;  /* 0xff8000002e9b7808 */ /* 0x001fe20001800000 */
[--C-:B------:R-:W-:Y:S01]  /*42d0*/  FFMA.FTZ R127, R161, R98, -R36.reuse ;  /* 0x00000062a17f7223 */ /* 0x100fe20000010824 */
[----:B------:R-:W-:Y:S01]  /*42e0*/  FMNMX.FTZ R66, R169, R66, !PT ;  /* 0x00000042a9427209 */ /* 0x000fe20007810000 */
[-CC-:B------:R-:W-:Y:S01]  /*42f0*/  FFMA.FTZ R26, R109, R98.reuse, -R36.reuse ;  /* 0x000000626d1a7223 */ /* 0x180fe20000010824 */
[----:B--2---:R-:W-:Y:S01]  /*4300*/  FSEL R153, R50, -INF , P4 ;  /* 0xff80000032997808 */ /* 0x004fe20002000000 */
[--C-:B------:R-:W-:Y:S01]  /*4310*/  FFMA.FTZ R109, R119, R98, -R36.reuse ;  /* 0x00000062776d7223 */ /* 0x100fe20000010824 */
[----:B------:R-:W-:Y:S01]  /*4320*/  FMNMX.FTZ R66, R147, R66, !PT ;  /* 0x0000004293427209 */ /* 0x000fe20007810000 */
[-CC-:B------:R-:W-:Y:S01]  /*4330*/  FFMA.FTZ R119, R123, R98.reuse, -R36.reuse ;  /* 0x000000627b777223 */ /* 0x180fe20000010824 */
[----:B-1----:R-:W-:Y:S01]  /*4340*/  FSEL R161, R44, -INF , P2 ;  /* 0xff8000002ca17808 */ /* 0x002fe20001000000 */
        /* <DEDUP_REMOVED lines=16> */
[-CC-:B------:R-:W-:Y:S01]  /*4450*/  FFMA.FTZ R14, R137, R98.reuse, -R36.reuse ;  /* 0x00000062890e7223 */ /* 0x180fe20000010824 */
[-CC-:B------:R-:W-:Y:S01]  /*4460*/  FFMA.FTZ R20, R139, R98.reuse, -R36.reuse ;  /* 0x000000628b147223 */ /* 0x180fe20000010824 */
[----:B------:R-:W0:Y:S01]  /*4470*/  SHFL.BFLY PT, R103, R66, 0x2, 0x1f ;  /* 0x0c401f0042677f89 */ /* 0x000e2200000e0000 */
        /* <DEDUP_REMOVED lines=23> */
[----:B0-----:R-:W-:Y:S01]  /*45f0*/  FMNMX.FTZ R70, R66, R103, !PT ;  /* 0x0000006742467209 */ /* 0x001fe20007810000 */
[----:B------:R0:W-:Y:S01]  /*4600*/  MUFU.EX2 R30, R143 ;  /* 0x0000008f001e7308 */ /* 0x0001e20000000800 */
[-CC-:B------:R-:W-:Y:S01]  /*4610*/  FFMA.FTZ R52, R211, R98.reuse, -R36.reuse ;  /* 0x00000062d3347223 */ /* 0x180fe20000010824 */
[-CC-:B------:R-:W-:Y:S01]  /*4620*/  FFMA.FTZ R66, R215, R98.reuse, -R36.reuse ;  /* 0x00000062d7427223 */ /* 0x180fe20000010824 */
[-CC-:B------:R-:W-:Y:S01]  /*4630*/  FFMA.FTZ R173, R217, R98.reuse, -R36.reuse ;  /* 0x00000062d9ad7223 */ /* 0x180fe20000010824 */
[----:B------:R-:W2:Y:S01]  /*4640*/  SHFL.BFLY PT, R103, R70, 0x1, 0x1f ;  /* 0x0c201f0046677f89 */ /* 0x000ea200000e0000 */
[-CC-:B------:R-:W-:Y:S01]  /*4650*/  FFMA.FTZ R68, R219, R98.reuse, -R36.reuse ;  /* 0x00000062db447223 */ /* 0x180fe20000010824 */
[----:B------:R-:W-:-:S02]  /*4660*/  FFMA.FTZ R177, R223, R98, -R36 ;  /* 0x00000062dfb17223 */ /* 0x000fc40000010824 */
[----:B------:R3:W-:Y:S01]  /*4670*/  MUFU.EX2 R34, R151 ;  /* 0x0000009700227308 */ /* 0x0007e20000000800 */
[----:B0-----:R-:W-:Y:S01]  /*4680*/  FFMA.FTZ R143, R193, R98, -R36 ;  /* 0x00000062c18f7223 */ /* 0x001fe20000010824 */
[----:B-1----:R-:W-:-:S04]  /*4690*/  F2FP.SATFINITE.E4M3.F32.PACK_AB_MERGE_C R200, R39, R6, RZ ;  /* 0x0000000627c8723e */ /* 0x002fc800048070ff */
[----:B------:R-:W-:Y:S02]  /*46a0*/  F2FP.SATFINITE.E4M3.F32.PACK_AB_MERGE_C R200, R35, R10, R200 ;  /* 0x0000000a23c8723e */ /* 0x000fe400048070c8 */
[----:B------:R0:W-:Y:S01]  /*46b0*/  MUFU.EX2 R40, R159 ;  /* 0x0000009f00287308 */ /* 0x0001e20000000800 */
[----:B---3--:R-:W-:-:S07]  /*46c0*/  FFMA.FTZ R151, R199, R98, -R36 ;  /* 0x00000062c7977223 */ /* 0x008fce0000010824 */
[----:B------:R1:W-:Y:S01]  /*46d0*/  MUFU.EX2 R42, R171 ;  /* 0x000000ab002a7308 */ /* 0x0003e20000000800 */
[-CC-:B0-----:R-:W-:Y:S01]  /*46e0*/  FFMA.FTZ R159, R201, R98.reuse, -R36.reuse ;  /* 0x00000062c99f7223 */ /* 0x181fe20000010824 */
[----:B--2---:R-:W-:Y:S01]  /*46f0*/  FMNMX.FTZ R103, R70, R103, !PT ;  /* 0x0000006746677209 */ /* 0x004fe20007810000 */
[----:B------:R-:W-:-:S03]  /*4700*/  FFMA.FTZ R70, R225, R98, -R36 ;  /* 0x00000062e1467223 */ /* 0x000fc60000010824 */
[C---:B------:R-:W-:Y:S01]  /*4710*/  FSETP.NEU.FTZ.AND P2, PT, R103.reuse, -INF , PT ;  /* 0xff8000006700780b */ /* 0x040fe20003f5d000 */
[-C--:B------:R-:W-:Y:S01]  /*4720*/  FFMA.FTZ R72, R103, R98.reuse, -8 ;  /* 0xc100000067487423 */ /* 0x080fe20000010062 */
[----:B------:R0:W-:Y:S01]  /*4730*/  MUFU.EX2 R56, R175 ;  /* 0x000000af00387308 */ /* 0x0001e20000000800 */
[----:B-1----:R-:W-:-:S03]  /*4740*/  FFMA.FTZ R171, R213, R98, -R36 ;  /* 0x00000062d5ab7223 */ /* 0x002fc60000010824 */
[----:B------:R-:W-:Y:S02]  /*4750*/  FSEL R72, R72, RZ, P2 ;  /* 0x000000ff48487208 */ /* 0x000fe40001000000 */
[----:B------:R-:W-:Y:S02]  /*4760*/  ISETP.GE.AND P2, PT, R22, R17, PT ;  /* 0x000000111600720c */ /* 0x000fe40003f46270 */
[----:B------:R-:W-:Y:S01]  /*4770*/  MUFU.EX2 R12, R12 ;  /* 0x0000000c000c7308 */ /* 0x000fe20000000800 */
[-CC-:B------:R-:W-:Y:S01]  /*4780*/  FFMA.FTZ R5, R5, R98.reuse, -R72.reuse ;  /* 0x0000006205057223 */ /* 0x180fe20000010848 */
[-CC-:B------:R-:W-:Y:S01]  /*4790*/  FFMA.FTZ R4, R4, R98.reuse, -R72.reuse ;  /* 0x0000006204047223 */ /* 0x180fe20000010848 */
[-CC-:B------:R-:W-:Y:S01]  /*47a0*/  FFMA.FTZ R76, R7, R98.reuse, -R72.reuse ;  /* 0x00000062074c7223 */ /* 0x180fe20000010848 */
[-CC-:B------:R-:W-:Y:S01]  /*47b0*/  FFMA.FTZ R179, R9, R98.reuse, -R72.reuse ;  /* 0x0000006209b37223 */ /* 0x180fe20000010848 */
[-C--:B------:R-:W-:Y:S01]  /*47c0*/  FFMA.FTZ R7, R11, R98.reuse, -R72 ;  /* 0x000000620b077223 */ /* 0x080fe20000010848 */
[-C--:B0-----:R-:W-:Y:S01]  /*47d0*/  FFMA.FTZ R175, R221, R98.reuse, -R36 ;  /* 0x00000062ddaf7223 */ /* 0x081fe20000010824 */
[-CC-:B------:R-:W-:Y:S01]  /*47e0*/  FFMA.FTZ R36, R13, R98.reuse, -R72.reuse ;  /* 0x000000620d247223 */ /* 0x180fe20000010848 */
[----:B------:R-:W-:Y:S01]  /*47f0*/  MUFU.EX2 R5, R5 ;  /* 0x0000000500057308 */ /* 0x000fe20000000800 */
[-CC-:B------:R-:W-:Y:S01]  /*4800*/  FFMA.FTZ R74, R23, R98.reuse, -R72.reuse ;  /* 0x00000062174a7223 */ /* 0x180fe20000010848 */
[-CC-:B------:R-:W-:Y:S01]  /*4810*/  FFMA.FTZ R23, R51, R98.reuse, -R72.reuse ;  /* 0x0000006233177223 */ /* 0x180fe20000010848 */
[-CC-:B------:R-:W-:Y:S01]  /*4820*/  FFMA.FTZ R13, R15, R98.reuse, -R72.reuse ;  /* 0x000000620f0d7223 */ /* 0x180fe20000010848 */
[----:B------:R-:W-:Y:S01]  /*4830*/  FADD.FTZ R51, R10, R35 ;  /* 0x000000230a337221 */ /* 0x000fe20000010000 */
[-CC-:B------:R-:W-:Y:S01]  /*4840*/  FFMA.FTZ R82, R57, R98.reuse, -R72.reuse ;  /* 0x0000006239527223 */ /* 0x180fe20000010848 */
[-CC-:B------:R-:W-:Y:S01]  /*4850*/  FFMA.FTZ R80, R19, R98.reuse, -R72.reuse ;  /* 0x0000006213507223 */ /* 0x180fe20000010848 */
[-CC-:B------:R-:W-:Y:S01]  /*4860*/  FFMA.FTZ R84, R45, R98.reuse, -R72.reuse ;  /* 0x000000622d547223 */ /* 0x180fe20000010848 */
[----:B------:R-:W0:Y:S01]  /*4870*/  MUFU.EX2 R4, R4 ;  /* 0x0000000400047308 */ /* 0x000e220000000800 */
[----:B------:R-:W-:Y:S01]  /*4880*/  FADD.FTZ R96, R6, R51 ;  /* 0x0000003306607221 */ /* 0x000fe20000010000 */
[-CC-:B------:R-:W-:Y:S01]  /*4890*/  FFMA.FTZ R9, R21, R98.reuse, -R72.reuse ;  /* 0x0000006215097223 */ /* 0x180fe20000010848 */
[----:B------:R-:W-:Y:S01]  /*48a0*/  FFMA.FTZ R45, R59, R98, -R72 ;  /* 0x000000623b2d7223 */ /* 0x000fe20000010848 */
[----:B------:R-:W-:-:S02]  /*48b0*/  IMAD.U32 R59, RZ, RZ, UR39 ;  /* 0x00000027ff3b7e24 */ /* 0x000fc4000f8e00ff */
        /* <DEDUP_REMOVED lines=10> */
[-C--:B------:R-:W-:Y:S01]  /*4960*/  FFMA.FTZ R102, R69, R98.reuse, -R72 ;  /* 0x0000006245667223 */ /* 0x080fe20000010848 */
[----:B------:R-:W2:Y:S01]  /*4970*/  MUFU.EX2 R179, R179 ;  /* 0x000000b300b37308 */ /* 0x000ea20000000800 */
        /* <DEDUP_REMOVED lines=9> */
[----:B------:R-:W-:Y:S01]  /*4a10*/  FADD.FTZ R57, R39, R96 ;  /* 0x0000006027397221 */ /* 0x000fe20000010000 */
[-CC-:B------:R-:W-:Y:S01]  /*4a20*/  FFMA.FTZ R55, R83, R98.reuse, -R72.reuse ;  /* 0x0000006253377223 */ /* 0x180fe20000010848 */
[-CC-:B------:R-:W-:Y:S01]  /*4a30*/  FFMA.FTZ R106, R85, R98.reuse, -R72.reuse ;  /* 0x00000062556a7223 */ /* 0x180fe20000010848 */
[-C--:B------:R-:W-:Y:S01]  /*4a40*/  FFMA.FTZ R51, R87, R98.reuse, -R72 ;  /* 0x0000006257337223 */ /* 0x080fe20000010848 */
[----:B------:R-:W-:Y:S01]  /*4a50*/  FADD.FTZ R108, R12, R57 ;  /* 0x000000390c6c7221 */ /* 0x000fe20000010000 */
[----:B------:R-:W-:Y:S01]  /*4a60*/  @!P1 VIADD R57, R59, 0x2e840 ;  /* 0x0002e8403b399836 */ /* 0x000fe20000000000 */
[----:B------:R-:W1:Y:S01]  /*4a70*/  MUFU.EX2 R43, R43 ;  /* 0x0000002b002b7308 */ /* 0x000e620000000800 */
[----:B--2---:R-:W-:Y:S01]  /*4a80*/  FADD.FTZ R100, R179, R100 ;  /* 0x00000064b3647221 */ /* 0x004fe20000010000 */
[-CC-:B------:R-:W-:Y:S01]  /*4a90*/  FFMA.FTZ R96, R89, R98.reuse, -R72.reuse ;  /* 0x0000006259607223 */ /* 0x180fe20000010848 */
[-CC-:B------:R-:W-:Y:S01]  /*4aa0*/  FFMA.FTZ R91, R91, R98.reuse, -R72.reuse ;  /* 0x000000625b5b7223 */ /* 0x180fe20000010848 */
[----:B------:R-:W-:Y:S01]  /*4ab0*/  @!P1 PRMT R57, RZ, 0x654, R57 ;  /* 0x00000654ff399816 */ /* 0x000fe20000000039 */
[-CC-:B------:R-:W-:Y:S01]  /*4ac0*/  FFMA.FTZ R93, R93, R98.reuse, -R72.reuse ;  /* 0x000000625d5d7223 */ /* 0x180fe20000010848 */
[-CC-:B------:R-:W-:Y:S01]  /*4ad0*/  FFMA.FTZ R95, R95, R98.reuse, -R72.reuse ;  /* 0x000000625f5f7223 */ /* 0x180fe20000010848 */
[-C--:B------:R-:W-:Y:S01]  /*4ae0*/  FFMA.FTZ R97, R97, R98.reuse, -R72 ;  /* 0x0000006261617223 */ /* 0x080fe20000010848 */
[----:B------:R-:W2:Y:S01]  /*4af0*/  MUFU.EX2 R36, R36 ;  /* 0x0000002400247308 */ /* 0x000ea20000000800 */
[----:B0-----:R-:W-:Y:S01]  /*4b00*/  FADD.FTZ R59, R7, R100 ;  /* 0x00000064073b7221 */ /* 0x001fe20000010000 */
[----:B------:R0:W-:Y:S01]  /*4b10*/  @!P1 SYNCS.ARRIVE.TRANS64.RED.A1T0 RZ, [R57+URZ], RZ ;  /* 0x000000ff39ff99a7 */ /* 0x0001e2000810043f */
[-CC-:B------:R-:W-:Y:S01]  /*4b20*/  FFMA.FTZ R105, R105, R98.reuse, -R72.reuse ;  /* 0x0000006269697223 */ /* 0x180fe20000010848 */
[-CC-:B------:R-:W-:Y:S01]  /*4b30*/  FFMA.FTZ R107, R107, R98.reuse, -R72.reuse ;  /* 0x000000626b6b7223 */ /* 0x180fe20000010848 */
[-CC-:B------:R-:W-:Y:S01]  /*4b40*/  FFMA.FTZ R33, R33, R98.reuse, -R72.reuse ;  /* 0x0000006221217223 */ /* 0x180fe20000010848 */
[-CC-:B------:R-:W-:Y:S01]  /*4b50*/  FFMA.FTZ R113, R113, R98.reuse, -R72.reuse ;  /* 0x0000006271717223 */ /* 0x180fe20000010848 */
[-C--:B------:R-:W-:Y:S01]  /*4b60*/  FFMA.FTZ R37, R37, R98.reuse, -R72 ;  /* 0x0000006225257223 */ /* 0x080fe20000010848 */
[----:B------:R-:W3:Y:S01]  /*4b70*/  MUFU.EX2 R14, R14 ;  /* 0x0000000e000e7308 */ /* 0x000ee20000000800 */
[----:B-1----:R-:W-:Y:S01]  /*4b80*/  FADD.FTZ R61, R43, R108 ;  /* 0x0000006c2b3d7221 */ /* 0x002fe20000010000 */
[-CC-:B------:R-:W-:Y:S01]  /*4b90*/  FFMA.FTZ R145, R145, R98.reuse, -R72.reuse ;  /* 0x0000006291917223 */ /* 0x180fe20000010848 */
[-CC-:B------:R-:W-:Y:S01]  /*4ba0*/  FFMA.FTZ R41, R41, R98.reuse, -R72.reuse ;  /* 0x0000006229297223 */ /* 0x180fe20000010848 */
[--C-:B------:R-:W-:Y:S01]  /*4bb0*/  FFMA.FTZ R157, R157, R98, -R72.reuse ;  /* 0x000000629d9d7223 */ /* 0x100fe20000010848 */
[----:B------:R-:W-:Y:S01]  /*4bc0*/  F2FP.SATFINITE.E4M3.F32.PACK_AB_MERGE_C R76, R179, R76, RZ ;  /* 0x0000004cb34c723e */ /* 0x000fe200048070ff */
[-CC-:B------:R-:W-:Y:S01]  /*4bd0*/  FFMA.FTZ R165, R165, R98.reuse, -R72.reuse ;  /* 0x00000062a5a57223 */ /* 0x180fe20000010848 */
[-C--:B------:R-:W-:Y:S01]  /*4be0*/  FFMA.FTZ R169, R169, R98.reuse, -R72 ;  /* 0x00000062a9a97223 */ /* 0x080fe20000010848 */
[----:B------:R-:W0:Y:S01]  /*4bf0*/  MUFU.EX2 R13, R13 ;  /* 0x0000000d000d7308 */ /* 0x000e220000000800 */
[----:B--2---:R-:W-:Y:S01]  /*4c00*/  FADD.FTZ R100, R36, R59 ;  /* 0x0000003b24647221 */ /* 0x004fe20000010000 */
[----:B------:R-:W-:Y:S01]  /*4c10*/  F2FP.SATFINITE.E4M3.F32.PACK_AB_MERGE_C R201, R4, R5, R76 ;  /* 0x0000000504c9723e */ /* 0x000fe2000480704c */
[-CC-:B------:R-:W-:Y:S01]  /*4c20*/  FFMA.FTZ R147, R147, R98.reuse, -R72.reuse ;  /* 0x0000006293937223 */ /* 0x180fe20000010848 */
[-CC-:B------:R-:W-:Y:S01]  /*4c30*/  FFMA.FTZ R149, R149, R98.reuse, -R72.reuse ;  /* 0x0000006295957223 */ /* 0x180fe20000010848 */
[-CC-:B------:R-:W-:Y:S01]  /*4c40*/  FFMA.FTZ R153, R153, R98.reuse, -R72.reuse ;  /* 0x0000006299997223 */ /* 0x180fe20000010848 */
[----:B------:R-:W-:Y:S01]  /*4c50*/  FFMA.FTZ R155, R155, R98, -R72 ;  /* 0x000000629b9b7223 */ /* 0x000fe20000010848 */
[----:B------:R-:W-:Y:S01]  /*4c60*/  IMAD.MOV.U32 R35, RZ, RZ, R25 ;  /* 0x000000ffff237224 */ /* 0x000fe200078e0019 */
[----:B------:R-:W1:Y:S01]  /*4c70*/  MUFU.EX2 R125, R125 ;  /* 0x0000007d007d7308 */ /* 0x000e620000000800 */
[----:B---3--:R-:W-:Y:S01]  /*4c80*/  FADD.FTZ R108, R14, R61 ;  /* 0x0000003d0e6c7221 */ /* 0x008fe20000010000 */
[--C-:B------:R-:W-:Y:S01]  /*4c90*/  IMAD.MOV.U32 R63, RZ, RZ, R25.reuse ;  /* 0x000000ffff3f7224 */ /* 0x100fe200078e0019 */
[----:B------:R-:W-:Y:S01]  /*4ca0*/  MOV R83, R25 ;  /* 0x0000001900537202 */ /* 0x000fe20000000f00 */
[----:B------:R-:W-:-:S02]  /*4cb0*/  IMAD.MOV.U32 R65, RZ, RZ, R25 ;  /* 0x000000ffff417224 */ /* 0x000fc400078e0019 */
[--C-:B------:R-:W-:Y:S02]  /*4cc0*/  IMAD.MOV.U32 R67, RZ, RZ, R25.reuse ;  /* 0x000000ffff437224 */ /* 0x100fe400078e0019 */
[----:B------:R-:W2:Y:S01]  /*4cd0*/  MUFU.EX2 R80, R80 ;  /* 0x0000005000507308 */ /* 0x000ea20000000800 */
[----:B0-----:R-:W-:Y:S01]  /*4ce0*/  FADD.FTZ R57, R13, R100 ;  /* 0x000000640d397221 */ /* 0x001fe20000010000 */
[--C-:B------:R-:W-:Y:S02]  /*4cf0*/  IMAD.MOV.U32 R69, RZ, RZ, R25.reuse ;  /* 0x000000ffff457224 */ /* 0x100fe400078e0019 */
[--C-:B------:R-:W-:Y:S02]  /*4d00*/  IMAD.MOV.U32 R71, RZ, RZ, R25.reuse ;  /* 0x000000ffff477224 */ /* 0x100fe400078e0019 */
[--C-:B------:R-:W-:Y:S02]  /*4d10*/  IMAD.MOV.U32 R73, RZ, RZ, R25.reuse ;  /* 0x000000ffff497224 */ /* 0x100fe400078e0019 */
[----:B------:R-:W0:Y:S01]  /*4d20*/  MUFU.EX2 R20, R20 ;  /* 0x0000001400147308 */ /* 0x000e220000000800 */
[C---:B-1----:R-:W-:Y:S01]  /*4d30*/  FADD.FTZ R59, R125.reuse, R108 ;  /* 0x0000006c7d3b7221 */ /* 0x042fe20000010000 */
[----:B------:R-:W-:Y:S01]  /*4d40*/  F2FP.SATFINITE.E4M3.F32.PACK_AB_MERGE_C R202, R125, R14, RZ ;  /* 0x0000000e7dca723e */ /* 0x000fe200048070ff */
[----:B------:R-:W-:-:S02]  /*4d50*/  IMAD.MOV.U32 R75, RZ, RZ, R25 ;  /* 0x000000ffff4b7224 */ /* 0x000fc400078e0019 */
[--C-:B------:R-:W-:Y:S01]  /*4d60*/  IMAD.MOV.U32 R77, RZ, RZ, R25.reuse ;  /* 0x000000ffff4d7224 */ /* 0x100fe200078e0019 */
[----:B------:R-:W-:Y:S01]  /*4d70*/  F2FP.SATFINITE.E4M3.F32.PACK_AB_MERGE_C R202, R43, R12, R202 ;  /* 0x0000000c2bca723e */ /* 0x000fe200048070ca */
[----:B------:R-:W-:Y:S01]  /*4d80*/  IMAD.MOV.U32 R43, RZ, RZ, R25 ;  /* 0x000000ffff2b7224 */ /* 0x000fe200078e0019 */
[----:B------:R-:W1:Y:S01]  /*4d90*/  MUFU.EX2 R9, R9 ;  /* 0x0000000900097308 */ /* 0x000e620000000800 */
[C---:B--2---:R-:W-:Y:S01]  /*4da0*/  FADD.FTZ R100, R80.reuse, R57 ;  /* 0x0000003950647221 */ /* 0x044fe20000010000 */
[----:B------:R-:W-:Y:S01]  /*4db0*/  F2FP.SATFINITE.E4M3.F32.PACK_AB_MERGE_C R80, R80, R13, RZ ;  /* 0x0000000d5050723e */ /* 0x000fe200048070ff */
[--C-:B------:R-:W-:Y:S02]  /*4dc0*/  IMAD.MOV.U32 R76, RZ, RZ, R25.reuse ;  /* 0x000000ffff4c7224 */ /* 0x100fe400078e0019 */
[--C-:B------:R-:W-:Y:S01]  /*4dd0*/  IMAD.MOV.U32 R79, RZ, RZ, R25.reuse ;  /* 0x000000ffff4f7224 */ /* 0x100fe200078e0019 */
[----:B------:R-:W-:Y:S01]  /*4de0*/  F2FP.SATFINITE.E4M3.F32.PACK_AB_MERGE_C R203, R36, R7, R80 ;  /* 0x0000000724cb723e */ /* 0x000fe20004807050 */
[----:B------:R-:W-:Y:S01]  /*4df0*/  IMAD.MOV.U32 R36, RZ, RZ, R25 ;  /* 0x000000ffff247224 */ /* 0x000fe200078e0019 */
[----:B------:R-:W2:Y:S01]  /*4e00*/  MUFU.EX2 R111, R111 ;  /* 0x0000006f006f7308 */ /* 0x000ea20000000800 */
[----:B0-----:R-:W-:Y:S01]  /*4e10*/  FADD.FTZ R108, R20, R59 ;  /* 0x0000003b146c7221 */ /* 0x001fe20000010000 */
[----:B------:R-:W-:-:S02]  /*4e20*/  IMAD.MOV.U32 R81, RZ, RZ, R25 ;  /* 0x000000ffff517224 */ /* 0x000fc400078e0019 */
[--C-:B------:R-:W-:Y:S02]  /*4e30*/  IMAD.MOV.U32 R80, RZ, RZ, R25.reuse ;  /* 0x000000ffff507224 */ /* 0x100fe400078e0019 */
[--C-:B------:R-:W-:Y:S02]  /*4e40*/  IMAD.MOV.U32 R85, RZ, RZ, R25.reuse ;  /* 0x000000ffff557224 */ /* 0x100fe400078e0019 */
[----:B------:R-:W0:Y:S01]  /*4e50*/  MUFU.EX2 R74, R74 ;  /* 0x0000004a004a7308 */ /* 0x000e220000000800 */
[----:B-1----:R-:W-:Y:S01]  /*4e60*/  FADD.FTZ R57, R9, R100 ;  /* 0x0000006409397221 */ /* 0x002fe20000010000 */
[----:B------:R-:W-:Y:S01]  /*4e70*/  FFMA.FTZ R100, R29, R98, -R72 ;  /* 0x000000621d647223 */ /* 0x000fe20000010848 */
[----:B------:R-:W-:-:S05]  /*4e80*/  IMAD.MOV.U32 R87, RZ, RZ, R25 ;  /* 0x000000ffff577224 */ /* 0x000fca00078e0019 */
[----:B------:R-:W1:Y:S01]  /*4e90*/  MUFU.EX2 R26, R26 ;  /* 0x0000001a001a7308 */ /* 0x000e620000000800 */
[----:B--2---:R-:W-:-:S07]  /*4ea0*/  FADD.FTZ R29, R111, R108 ;  /* 0x0000006c6f1d7221 */ /* 0x004fce0000010000 */
[----:B------:R-:W2:Y:S01]  /*4eb0*/  MUFU.EX2 R19, R19 ;  /* 0x0000001300137308 */ /* 0x000ea20000000800 */
[----:B0-----:R-:W-:Y:S01]  /*4ec0*/  FADD.FTZ R110, R74, R57 ;  /* 0x000000394a6e7221 */ /* 0x001fe20000010000 */
[-CC-:B------:R-:W-:Y:S01]  /*4ed0*/  FFMA.FTZ R57, R31, R98.reuse, -R72.reuse ;  /* 0x000000621f397223 */ /* 0x180fe20000010848 */
[-CC-:B------:R-:W-:Y:S01]  /*4ee0*/  FFMA.FTZ R31, R101, R98.reuse, -R72.reuse ;  /* 0x00000062651f7223 */ /* 0x180fe20000010848 */
[----:B------:R-:W-:-:S04]  /*4ef0*/  FFMA.FTZ R72, R161, R98, -R72 ;  /* 0x00000062a1487223 */ /* 0x000fc80000010848 */
        /* <DEDUP_REMOVED lines=9> */
[C---:B-1----:R-:W-:Y:S01]  /*4f90*/  FADD.FTZ R110, R84.reuse, R29 ;  /* 0x0000001d546e7221 */ /* 0x042fe20000010000 */
[----:B------:R-:W-:-:S04]  /*4fa0*/  F2FP.SATFINITE.E4M3.F32.PACK_AB_MERGE_C R84, R84, R19, RZ ;  /* 0x000000135454723e */ /* 0x000fc800048070ff */
[----:B------:R-:W-:Y:S01]  /*4fb0*/  F2FP.SATFINITE.E4M3.F32.PACK_AB_MERGE_C R205, R74, R9, R84 ;  /* 0x000000094acd723e */ /* 0x000fe20004807054 */
[----:B------:R-:W-:Y:S01]  /*4fc0*/  IMAD.MOV.U32 R74, RZ, RZ, R25 ;  /* 0x000000ffff4a7224 */ /* 0x000fe200078e0019 */
[----:B------:R-:W1:Y:S01]  /*4fd0*/  MUFU.EX2 R109, R109 ;  /* 0x0000006d006d7308 */ /* 0x000e620000000800 */
[----:B--2---:R-:W-:Y:S01]  /*4fe0*/  FADD.FTZ R112, R24, R59 ;  /* 0x0000003b18707221 */ /* 0x004fe20000010000 */
[----:B------:R-:W-:-:S06]  /*4ff0*/  IMAD.MOV.U32 R84, RZ, RZ, R25 ;  /* 0x000000ffff547224 */ /* 0x000fcc00078e0019 */
        /* <DEDUP_REMOVED lines=12> */
[----:B------:R-:W-:-:S03]  /*50c0*/  F2FP.SATFINITE.E4M3.F32.PACK_AB_MERGE_C R206, R117, R28, RZ ;  /* 0x0000001c75ce723e */ /* 0x000fc600048070ff */
[----:B------:R-:W-:Y:S01]  /*50d0*/  FADD.FTZ R112, R30, R61 ;  /* 0x0000003d1e707221 */ /* 0x000fe20000010000 */
[----:B------:R-:W-:Y:S02]  /*50e0*/  F2FP.SATFINITE.E4M3.F32.PACK_AB_MERGE_C R206, R109, R24, R206 ;  /* 0x000000186dce723e */ /* 0x000fe400048070ce */
[----:B------:R-:W2:Y:S01]  /*50f0*/  MUFU.EX2 R119, R119 ;  /* 0x0000007700777308 */ /* 0x000ea20000000800 */
[C---:B0-----:R-:W-:Y:S01]  /*5100*/  FADD.FTZ R110, R88.reuse, R59 ;  /* 0x0000003b586e7221 */ /* 0x041fe20000010000 */
[----:B------:R-:W-:-:S04]  /*5110*/  F2FP.SATFINITE.E4M3.F32.PACK_AB_MERGE_C R23, R88, R23, RZ ;  /* 0x000000175817723e */ /* 0x000fc800048070ff */
[----:B------:R-:W-:Y:S01]  /*5120*/  F2FP.SATFINITE.E4M3.F32.PACK_AB_MERGE_C R207, R78, R11, R23 ;  /* 0x0000000b4ecf723e */ /* 0x000fe20004807017 */
[----:B------:R-:W-:Y:S01]  /*5130*/  IMAD.MOV.U32 R78, RZ, RZ, R25 ;  /* 0x000000ffff4e7224 */ /* 0x000fe200078e0019 */
        /* <DEDUP_REMOVED lines=8> */
[----:B-1----:R-:W-:-:S07]  /*51c0*/  FADD.FTZ R59, R45, R112 ;  /* 0x000000702d3b7221 */ /* 0x002fce0000010000 */
[----:B------:R-:W-:Y:S01]  /*51d0*/  MUFU.EX2 R21, R21 ;  /* 0x0000001500157308 */ /* 0x000fe20000000800 */
[C---:B--2---:R-:W-:Y:S01]  /*51e0*/  FADD.FTZ R61, R121.reuse, R114 ;  /* 0x00000072793d7221 */ /* 0x044fe20000010000 */
[----:B------:R-:W-:-:S03]  /*51f0*/  F2FP.SATFINITE.E4M3.F32.PACK_AB_MERGE_C R208, R121, R32, RZ ;  /* 0x0000002079d0723e */ /* 0x000fc600048070ff */
[----:B------:R-:W-:Y:S01]  /*5200*/  FADD.FTZ R114, R34, R61 ;  /* 0x0000003d22727221 */ /* 0x000fe20000010000 */
[----:B------:R-:W-:Y:S01]  /*5210*/  F2FP.SATFINITE.E4M3.F32.PACK_AB_MERGE_C R208, R119, R30, R208 ;  /* 0x0000001e77d0723e */ /* 0x000fe200048070d0 */
[----:B------:R-:W-:Y:S01]  /*5220*/  IMAD.MOV.U32 R30, RZ, RZ, R25 ;  /* 0x000000ffff1e7224 */ /* 0x000fe200078e0019 */
[----:B------:R-:W1:Y:S01]  /*5230*/  MUFU.EX2 R123, R123 ;  /* 0x0000007b007b7308 */ /* 0x000e620000000800 */
[C---:B0-----:R-:W-:Y:S01]  /*5240*/  FADD.FTZ R112, R92.reuse, R59 ;  /* 0x0000003b5c707221 */ /* 0x041fe20000010000 */
[----:B------:R-:W-:Y:S01]  /*5250*/  F2FP.SATFINITE.E4M3.F32.PACK_AB_MERGE_C R45, R92, R45, RZ ;  /* 0x0000002d5c2d723e */ /* 0x000fe200048070ff */
[----:B------:R-:W-:-:S03]  /*5260*/  IMAD.MOV.U32 R61, RZ, RZ, R25 ;  /* 0x000000ffff3d7224 */ /* 0x000fc600078e0019 */
[----:B------:R-:W-:Y:S01]  /*5270*/  F2FP.SATFINITE.E4M3.F32.PACK_AB_MERGE_C R209, R82, R15, R45 ;  /* 0x0000000f52d1723e */ /* 0x000fe2000480702d */
[--C-:B------:R-:W-:Y:S01]  /*5280*/  IMAD.MOV.U32 R45, RZ, RZ, R25.reuse ;  /* 0x000000ffff2d7224 */ /* 0x100fe200078e0019 */
[----:B------:R-:W-:Y:S01]  /*5290*/  MUFU.EX2 R86, R86 ;  /* 0x0000005600567308 */ /* 0x000fe20000000800 */
[----:B------:R-:W-:-:S07]  /*52a0*/  IMAD.MOV.U32 R82, RZ, RZ, R25 ;  /* 0x000000ffff527224 */ /* 0x000fce00078e0019 */
[----:B------:R-:W-:Y:S01]  /*52b0*/  MUFU.EX2 R49, R49 ;  /* 0x0000003100317308 */ /* 0x000fe20000000800 */
[----:B-1----:R-:W-:-:S04]  /*52c0*/  FADD.FTZ R59, R123, R114 ;  /* 0x000000727b3b7221 */ /* 0x002fc80000010000 */
[----:B------:R-:W-:Y:S01]  /*52d0*/  FADD.FTZ R114, R38, R59 ;  /* 0x0000003b26727221 */ /* 0x000fe20000010000 */
[--C-:B------:R-:W-:Y:S02]  /*52e0*/  IMAD.MOV.U32 R59, RZ, RZ, R25.reuse ;  /* 0x000000ffff3b7224 */ /* 0x100fe400078e0019 */
[----:B------:R-:W0:Y:S08]  /*52f0*/  MUFU.EX2 R129, R129 ;  /* 0x0000008100817308 */ /* 0x000e300000000800 */
[----:B------:R-:W1:Y:S08]  /*5300*/  MUFU.EX2 R102, R102 ;  /* 0x0000006600667308 */ /* 0x000e700000000800 */
[----:B------:R-:W2:Y:S01]  /*5310*/  MUFU.EX2 R27, R27 ;  /* 0x0000001b001b7308 */ /* 0x000ea20000000800 */
[----:B0-----:R-:W-:Y:S01]  /*5320*/  F2FP.SATFINITE.E4M3.F32.PACK_AB_MERGE_C R210, R129, R38, RZ ;  /* 0x0000002681d2723e */ /* 0x001fe200048070ff */
[----:B------:R-:W-:-:S03]  /*5330*/  IMAD.MOV.U32 R38, RZ, RZ, R25 ;  /* 0x000000ffff267224 */ /* 0x000fc600078e0019 */
[----:B------:R-:W-:Y:S01]  /*5340*/  F2FP.SATFINITE.E4M3.F32.PACK_AB_MERGE_C R210, R123, R34, R210 ;  /* 0x000000227bd2723e */ /* 0x000fe200048070d2 */
[----:B------:R-:W-:Y:S02]  /*5350*/  IMAD.MOV.U32 R34, RZ, RZ, R25 ;  /* 0x000000ffff227224 */ /* 0x000fe400078e0019 */
[----:B------:R0:W-:Y:S08]  /*5360*/  MUFU.EX2 R110, R57 ;  /* 0x00000039006e7308 */ /* 0x0001f00000000800 */
[----:B------:R-:W3:Y:S01]  /*5370*/  MUFU.EX2 R127, R127 ;  /* 0x0000007f007f7308 */ /* 0x000ee20000000800 */
[----:B0-----:R-:W-:-:S04]  /*5380*/  FADD.FTZ R57, R21, R112 ;  /* 0x0000007015397221 */ /* 0x001fc80000010000 */
[----:B------:R-:W-:Y:S01]  /*5390*/  FADD.FTZ R112, R86, R57 ;  /* 0x0000003956707221 */ /* 0x000fe20000010000 */
[----:B------:R-:W-:Y:S02]  /*53a0*/  FADD.FTZ R57, R129, R114 ;  /* 0x0000007281397221 */ /* 0x000fe40000010000 */
[----:B------:R-:W0:Y:S01]  /*53b0*/  MUFU.EX2 R90, R90 ;  /* 0x0000005a005a7308 */ /* 0x000e220000000800 */
[----:B------:R-:W-:Y:S01]  /*53c0*/  FADD.FTZ R39, R49, R112 ;  /* 0x0000007031277221 */ /* 0x000fe20000010000 */
[----:B------:R-:W-:Y:S01]  /*53d0*/  FADD.FTZ R26, R40, R57 ;  /* 0x00000039281a7221 */ /* 0x000fe20000010000 */
[C---:B-1----:R-:W-:Y:S02]  /*53e0*/  F2FP.SATFINITE.E4M3.F32.PACK_AB_MERGE_C R49, R102.reuse, R49, RZ ;  /* 0x000000316631723e */ /* 0x042fe400048070ff */
[----:B------:R-:W-:Y:S02]  /*53f0*/  FADD.FTZ R14, R102, R39 ;  /* 0x00000027660e7221 */ /* 0x000fe40000010000 */
[----:B------:R-:W-:Y:S01]  /*5400*/  F2FP.SATFINITE.E4M3.F32.PACK_AB_MERGE_C R211, R86, R21, R49 ;  /* 0x0000001556d3723e */ /* 0x000fe20004807031 */
[----:B------:R-:W1:Y:S01]  /*5410*/  MUFU.EX2 R54, R54 ;  /* 0x0000003600367308 */ /* 0x000e620000000800 */
[----:B--2---:R-:W-:Y:S01]  /*5420*/  FADD.FTZ R39, R27, R14 ;  /* 0x0000000e1b277221 */ /* 0x004fe20000010000 */
[----:B---3--:R-:W-:Y:S01]  /*5430*/  FADD.FTZ R57, R127, R26 ;  /* 0x0000001a7f397221 */ /* 0x008fe20000010000 */
[----:B------:R-:W-:-:S02]  /*5440*/  IMAD.MOV.U32 R49, RZ, RZ, R25 ;  /* 0x000000ffff317224 */ /* 0x000fc400078e0019 */
[----:B------:R-:W-:-:S03]  /*5450*/  IMAD.MOV.U32 R86, RZ, RZ, R25 ;  /* 0x000000ffff567224 */ /* 0x000fc600078e0019 */
[----:B------:R-:W2:Y:S01]  /*5460*/  MUFU.EX2 R53, R53 ;  /* 0x0000003500357308 */ /* 0x000ea20000000800 */
[----:B0-----:R-:W-:Y:S01]  /*5470*/  FADD.FTZ R26, R90, R39 ;  /* 0x000000275a1a7221 */ /* 0x001fe20000010000 */
[----:B------:R-:W-:-:S06]  /*5480*/  IMAD.MOV.U32 R39, RZ, RZ, R25 ;  /* 0x000000ffff277224 */ /* 0x000fcc00078e0019 */
[----:B------:R-:W0:Y:S01]  /*5490*/  MUFU.EX2 R131, R131 ;  /* 0x0000008300837308 */ /* 0x000e220000000800 */
[----:B-1----:R-:W-:Y:S01]  /*54a0*/  FADD.FTZ R28, R54, R57 ;  /* 0x00000039361c7221 */ /* 0x002fe20000010000 */
[----:B------:R-:W-:-:S06]  /*54b0*/  MOV R57, R25 ;  /* 0x0000001900397202 */ /* 0x000fcc0000000f00 */
[----:B------:R-:W1:Y:S01]  /*54c0*/  MUFU.EX2 R104, R104 ;  /* 0x0000006800687308 */ /* 0x000e620000000800 */
[----:B--2---:R-:W-:-:S07]  /*54d0*/  FADD.FTZ R13, R53, R26 ;  /* 0x0000001a350d7221 */ /* 0x004fce0000010000 */
[----:B------:R-:W2:Y:S01]  /*54e0*/  MUFU.EX2 R47, R47 ;  /* 0x0000002f002f7308 */ /* 0x000ea20000000800 */
[C---:B0-----:R-:W-:Y:S01]  /*54f0*/  F2FP.SATFINITE.E4M3.F32.PACK_AB_MERGE_C R212, R131.reuse, R54, RZ ;  /* 0x0000003683d4723e */ /* 0x041fe200048070ff */
[----:B------:R-:W-:Y:S01]  /*5500*/  FADD.FTZ R131, R131, R28 ;  /* 0x0000001c83837221 */ /* 0x000fe20000010000 */
[----:B------:R-:W-:Y:S02]  /*5510*/  IMAD.MOV.U32 R54, RZ, RZ, R25 ;  /* 0x000000ffff367224 */ /* 0x000fe400078e0019 */
[----:B------:R-:W-:Y:S01]  /*5520*/  F2FP.SATFINITE.E4M3.F32.PACK_AB_MERGE_C R212, R127, R40, R212 ;  /* 0x000000287fd4723e */ /* 0x000fe200048070d4 */
[----:B------:R-:W-:Y:S01]  /*5530*/  FADD.FTZ R28, R42, R131 ;  /* 0x000000832a1c7221 */ /* 0x000fe20000010000 */
[----:B------:R-:W-:Y:S01]  /*5540*/  IMAD.MOV.U32 R40, RZ, RZ, R25 ;  /* 0x000000ffff287224 */ /* 0x000fe200078e0019 */
[----:B------:R-:W0:Y:S01]  /*5550*/  MUFU.EX2 R133, R133 ;  /* 0x0000008500857308 */ /* 0x000e220000000800 */
[C---:B-1----:R-:W-:Y:S01]  /*5560*/  FADD.FTZ R26, R104.reuse, R13 ;  /* 0x0000000d681a7221 */ /* 0x042fe20000010000 */
[----:B------:R-:W-:-:S04]  /*5570*/  F2FP.SATFINITE.E4M3.F32.PACK_AB_MERGE_C R53, R104, R53, RZ ;  /* 0x000000356835723e */ /* 0x000fc800048070ff */
[----:B------:R-:W-:Y:S01]  /*5580*/  F2FP.SATFINITE.E4M3.F32.PACK_AB_MERGE_C R213, R90, R27, R53 ;  /* 0x0000001b5ad5723e */ /* 0x000fe20004807035 */
[--C-:B------:R-:W-:Y:S01]  /*5590*/  IMAD.MOV.U32 R27, RZ, RZ, R25.reuse ;  /* 0x000000ffff1b7224 */ /* 0x100fe200078e0019 */
[----:B------:R-:W1:Y:S01]  /*55a0*/  MUFU.EX2 R94, R94 ;  /* 0x0000005e005e7308 */ /* 0x000e620000000800 */
[----:B--2---:R-:W-:Y:S01]  /*55b0*/  FADD.FTZ R13, R47, R26 ;  /* 0x0000001a2f0d7221 */ /* 0x004fe20000010000 */
[----:B------:R-:W-:-:S06]  /*55c0*/  IMAD.MOV.U32 R53, RZ, RZ, R25 ;  /* 0x000000ffff357224 */ /* 0x000fcc00078e0019 */
[----:B------:R-:W2:Y:S01]  /*55d0*/  MUFU.EX2 R55, R55 ;  /* 0x0000003700377308 */ /* 0x000ea20000000800 */
[----:B0-----:R-:W-:-:S04]  /*55e0*/  FADD.FTZ R19, R133, R28 ;  /* 0x0000001c85137221 */ /* 0x001fc80000010000 */
[----:B------:R-:W-:-:S03]  /*55f0*/  FADD.FTZ R32, R56, R19 ;  /* 0x0000001338207221 */ /* 0x000fc60000010000 */
[----:B------:R-:W0:Y:S01]  /*5600*/  MUFU.EX2 R135, R135 ;  /* 0x0000008700877308 */ /* 0x000e220000000800 */
[----:B-1----:R-:W-:-:S07]  /*5610*/  FADD.FTZ R28, R94, R13 ;  /* 0x0000000d5e1c7221 */ /* 0x002fce0000010000 */
        /* <DEDUP_REMOVED lines=8> */
[----:B------:R-:W-:Y:S01]  /*56a0*/  MOV R42, R25 ;  /* 0x00000019002a7202 */ /* 0x000fe20000000f00 */
[----:B------:R-:W0:Y:S01]  /*56b0*/  MUFU.EX2 R137, R137 ;  /* 0x0000008900897308 */ /* 0x000e220000000800 */
[C---:B-1----:R-:W-:Y:S01]  /*56c0*/  F2FP.SATFINITE.E4M3.F32.PACK_AB_MERGE_C R55, R106.reuse, R55, RZ ;  /* 0x000000376a37723e */ /* 0x042fe200048070ff */
[----:B------:R-:W-:Y:S01]  /*56d0*/  FADD.FTZ R106, R106, R13 ;  /* 0x0000000d6a6a7221 */ /* 0x000fe20000010000 */
[----:B------:R-:W-:-:S02]  /*56e0*/  IMAD.MOV.U32 R56, RZ, RZ, R25 ;  /* 0x000000ffff387224 */ /* 0x000fc400078e0019 */
[----:B------:R-:W-:Y:S01]  /*56f0*/  F2FP.SATFINITE.E4M3.F32.PACK_AB_MERGE_C R215, R94, R47, R55 ;  /* 0x0000002f5ed7723e */ /* 0x000fe20004807037 */
[--C-:B------:R-:W-:Y:S02]  /*5700*/  IMAD.MOV.U32 R47, RZ, RZ, R25.reuse ;  /* 0x000000ffff2f7224 */ /* 0x100fe400078e0019 */
        /* <DEDUP_REMOVED lines=13> */
[----:B------:R-:W-:-:S03]  /*57e0*/  FADD.FTZ R139, R139, R20 ;  /* 0x000000148b8b7221 */ /* 0x000fc60000010000 */
[----:B------:R-:W-:Y:S01]  /*57f0*/  F2FP.SATFINITE.E4M3.F32.PACK_AB_MERGE_C R216, R137, R58, R60 ;  /* 0x0000003a89d8723e */ /* 0x000fe2000480703c */
[----:B------:R-:W-:Y:S02]  /*5800*/  IMAD.MOV.U32 R58, RZ, RZ, R25 ;  /* 0x000000ffff3a7224 */ /* 0x000fe400078e0019 */
[----:B------:R-:W1:Y:S01]  /*5810*/  MUFU.EX2 R29, R95 ;  /* 0x0000005f001d7308 */ /* 0x000e620000000800 */
[C---:B--2---:R-:W-:Y:S01]  /*5820*/  F2FP.SATFINITE.E4M3.F32.PACK_AB_MERGE_C R91, R108.reuse, R91, RZ ;  /* 0x0000005b6c5b723e */ /* 0x044fe200048070ff */
[----:B------:R-:W-:Y:S01]  /*5830*/  FADD.FTZ R108, R108, R13 ;  /* 0x0000000d6c6c7221 */ /* 0x000fe20000010000 */
[----:B------:R-:W-:Y:S02]  /*5840*/  IMAD.MOV.U32 R60, RZ, RZ, R25 ;  /* 0x000000ffff3c7224 */ /* 0x000fe400078e0019 */
[----:B------:R-:W-:Y:S01]  /*5850*/  F2FP.SATFINITE.E4M3.F32.PACK_AB_MERGE_C R217, R96, R51, R91 ;  /* 0x0000003360d9723e */ /* 0x000fe2000480705b */
[----:B------:R-:W-:Y:S02]  /*5860*/  IMAD.MOV.U32 R51, RZ, RZ, R25 ;  /* 0x000000ffff337224 */ /* 0x000fe400078e0019 */
        /* <DEDUP_REMOVED lines=11> */
[----:B--2---:R-:W-:Y:S01]  /*5920*/  FADD.FTZ R13, R97, R20 ;  /* 0x00000014610d7221 */ /* 0x004fe20000010000 */
[----:B------:R-:W-:-:S03]  /*5930*/  F2FP.SATFINITE.E4M3.F32.PACK_AB_MERGE_C R97, R110, R97, RZ ;  /* 0x000000616e61723e */ /* 0x000fc600048070ff */
[----:B------:R-:W-:Y:S01]  /*5940*/  FADD.FTZ R110, R110, R13 ;  /* 0x0000000d6e6e7221 */ /* 0x000fe20000010000 */
[----:B------:R-:W-:Y:S01]  /*5950*/  F2FP.SATFINITE.E4M3.F32.PACK_AB_MERGE_C R219, R100, R29, R97 ;  /* 0x0000001d64db723e */ /* 0x000fe20004807061 */
[----:B------:R-:W-:Y:S01]  /*5960*/  IMAD.MOV.U32 R29, RZ, RZ, R25 ;  /* 0x000000ffff1d7224 */ /* 0x000fe200078e0019 */
[----:B------:R-:W2:Y:S01]  /*5970*/  MUFU.EX2 R31, R31 ;  /* 0x0000001f001f7308 */ /* 0x000ea20000000800 */
[C---:B0-----:R-:W-:Y:S01]  /*5980*/  F2FP.SATFINITE.E4M3.F32.PACK_AB_MERGE_C R64, R143.reuse, R64, RZ ;  /* 0x000000408f40723e */ /* 0x041fe200048070ff */
[----:B------:R-:W-:-:S03]  /*5990*/  FADD.FTZ R143, R143, R24 ;  /* 0x000000188f8f7221 */ /* 0x000fc60000010000 */
[----:B------:R-:W-:Y:S01]  /*59a0*/  F2FP.SATFINITE.E4M3.F32.PACK_AB_MERGE_C R218, R141, R62, R64 ;  /* 0x0000003e8dda723e */ /* 0x000fe20004807040 */
[----:B------:R-:W-:Y:S02]  /*59b0*/  IMAD.MOV.U32 R62, RZ, RZ, R25 ;  /* 0x000000ffff3e7224 */ /* 0x000fe400078e0019 */
[----:B------:R-:W0:Y:S01]  /*59c0*/  MUFU.EX2 R151, R151 ;  /* 0x0000009700977308 */ /* 0x000e220000000800 */
[----:B-1----:R-:W-:Y:S01]  /*59d0*/  FADD.FTZ R20, R48, R143 ;  /* 0x0000008f30147221 */ /* 0x002fe20000010000 */
[----:B------:R-:W-:-:S06]  /*59e0*/  IMAD.MOV.U32 R64, RZ, RZ, R25 ;  /* 0x000000ffff407224 */ /* 0x000fcc00078e0019 */
[----:B------:R-:W1:Y:S01]  /*59f0*/  MUFU.EX2 R6, R105 ;  /* 0x0000006900067308 */ /* 0x000e620000000800 */
[----:B--2---:R-:W-:-:S07]  /*5a00*/  FADD.FTZ R13, R31, R110 ;  /* 0x0000006e1f0d7221 */ /* 0x004fce0000010000 */
[----:B------:R-:W-:Y:S01]  /*5a10*/  MUFU.EX2 R44, R44 ;  /* 0x0000002c002c7308 */ /* 0x000fe20000000800 */
[----:B0-----:R-:W-:-:S07]  /*5a20*/  FADD.FTZ R19, R151, R20 ;  /* 0x0000001497137221 */ /* 0x001fce0000010000 */
[----:B------:R-:W0:Y:S01]  /*5a30*/  MUFU.EX2 R159, R159 ;  /* 0x0000009f009f7308 */ /* 0x000e220000000800 */
[----:B-1----:R-:W-:-:S07]  /*5a40*/  FADD.FTZ R24, R6, R13 ;  /* 0x0000000d06187221 */ /* 0x002fce0000010000 */
[----:B------:R-:W1:Y:S08]  /*5a50*/  MUFU.EX2 R107, R107 ;  /* 0x0000006b006b7308 */ /* 0x000e700000000800 */
[----:B------:R2:W3:Y:S01]  /*5a60*/  MUFU.EX2 R14, R33 ;  /* 0x00000021000e7308 */ /* 0x0004e20000000800 */
[----:B0-----:R-:W-:Y:S01]  /*5a70*/  F2FP.SATFINITE.E4M3.F32.PACK_AB_MERGE_C R28, R159, R44, RZ ;  /* 0x0000002c9f1c723e */ /* 0x001fe200048070ff */
[----:B------:R-:W-:-:S03]  /*5a80*/  FADD.FTZ R44, R44, R19 ;  /* 0x000000132c2c7221 */ /* 0x000fc60000010000 */
[----:B------:R-:W-:Y:S01]  /*5a90*/  F2FP.SATFINITE.E4M3.F32.PACK_AB_MERGE_C R220, R151, R48, R28 ;  /* 0x0000003097dc723e */ /* 0x000fe2000480701c */
[----:B------:R-:W-:Y:S01]  /*5aa0*/  FADD.FTZ R159, R159, R44 ;  /* 0x0000002c9f9f7221 */ /* 0x000fe20000010000 */
[--C-:B------:R-:W-:Y:S01]  /*5ab0*/  IMAD.MOV.U32 R28, RZ, RZ, R25.reuse ;  /* 0x000000ffff1c7224 */ /* 0x100fe200078e0019 */
[----:B------:R-:W-:Y:S01]  /*5ac0*/  MUFU.EX2 R50, R50 ;  /* 0x0000003200327308 */ /* 0x000fe20000000800 */
[----:B-1----:R-:W-:Y:S01]  /*5ad0*/  FADD.FTZ R13, R107, R24 ;  /* 0x000000186b0d7221 */ /* 0x002fe20000010000 */
[--C-:B------:R-:W-:Y:S02]  /*5ae0*/  IMAD.MOV.U32 R24, RZ, RZ, R25.reuse ;  /* 0x000000ffff187224 */ /* 0x100fe400078e0019 */
[--C-:B--2---:R-:W-:Y:S02]  /*5af0*/  IMAD.MOV.U32 R33, RZ, RZ, R25.reuse ;  /* 0x000000ffff217224 */ /* 0x104fe400078e0019 */
[----:B------:R-:W-:Y:S02]  /*5b00*/  IMAD.MOV.U32 R44, RZ, RZ, R25 ;  /* 0x000000ffff2c7224 */ /* 0x000fe400078e0019 */
[----:B------:R-:W0:Y:S01]  /*5b10*/  MUFU.EX2 R167, R167 ;  /* 0x000000a700a77308 */ /* 0x000e220000000800 */
[C---:B---3--:R-:W-:Y:S01]  /*5b20*/  F2FP.SATFINITE.E4M3.F32.PACK_AB_MERGE_C R107, R14.reuse, R107, RZ ;  /* 0x0000006b0e6b723e */ /* 0x048fe200048070ff */
[----:B------:R-:W-:Y:S01]  /*5b30*/  FADD.FTZ R14, R14, R13 ;  /* 0x0000000d0e0e7221 */ /* 0x000fe20000010000 */
[----:B------:R-:W-:-:S02]  /*5b40*/  IMAD.MOV.U32 R48, RZ, RZ, R25 ;  /* 0x000000ffff307224 */ /* 0x000fc400078e0019 */
[----:B------:R-:W-:Y:S02]  /*5b50*/  F2FP.SATFINITE.E4M3.F32.PACK_AB_MERGE_C R221, R6, R31, R107 ;  /* 0x0000001f06dd723e */ /* 0x000fe4000480706b */
[----:B------:R-:W-:Y:S01]  /*5b60*/  MOV R31, R25 ;  /* 0x00000019001f7202 */ /* 0x000fe20000000f00 */
[----:B------:R-:W1:Y:S08]  /*5b70*/  MUFU.EX2 R46, R46 ;  /* 0x0000002e002e7308 */ /* 0x000e700000000800 */
[----:B------:R-:W2:Y:S01]  /*5b80*/  MUFU.EX2 R113, R113 ;  /* 0x0000007100717308 */ /* 0x000ea20000000800 */
[----:B0-----:R-:W-:-:S07]  /*5b90*/  F2FP.SATFINITE.E4M3.F32.PACK_AB_MERGE_C R13, R167, R50, RZ ;  /* 0x00000032a70d723e */ /* 0x001fce00048070ff */
[----:B------:R-:W0:Y:S01]  /*5ba0*/  MUFU.EX2 R163, R163 ;  /* 0x000000a300a37308 */ /* 0x000e220000000800 */
[----:B-1----:R-:W-:-:S07]  /*5bb0*/  FADD.FTZ R4, R46, R159 ;  /* 0x0000009f2e047221 */ /* 0x002fce0000010000 */
[----:B------:R1:W3:Y:S01]  /*5bc0*/  MUFU.EX2 R26, R37 ;  /* 0x00000025001a7308 */ /* 0x0002e20000000800 */
[----:B--2---:R-:W-:-:S07]  /*5bd0*/  FADD.FTZ R5, R113, R14 ;  /* 0x0000000e71057221 */ /* 0x004fce0000010000 */
[----:B------:R-:W2:Y:S01]  /*5be0*/  MUFU.EX2 R145, R145 ;  /* 0x0000009100917308 */ /* 0x000ea20000000800 */
[C---:B0-----:R-:W-:Y:S01]  /*5bf0*/  F2FP.SATFINITE.E4M3.F32.PACK_AB_MERGE_C R222, R163.reuse, R46, R13 ;  /* 0x0000002ea3de723e */ /* 0x041fe2000480700d */
[----:B------:R-:W-:Y:S01]  /*5c00*/  FADD.FTZ R163, R163, R4 ;  /* 0x00000004a3a37221 */ /* 0x000fe20000010000 */
[--C-:B-1----:R-:W-:Y:S02]  /*5c10*/  IMAD.MOV.U32 R37, RZ, RZ, R25.reuse ;  /* 0x000000ffff257224 */ /* 0x102fe400078e0019 */
[----:B------:R-:W-:Y:S02]  /*5c20*/  IMAD.MOV.U32 R46, RZ, RZ, R25 ;  /* 0x000000ffff2e7224 */ /* 0x000fe400078e0019 */
[----:B------:R-:W-:Y:S01]  /*5c30*/  FADD.FTZ R50, R50, R163 ;  /* 0x000000a332327221 */ /* 0x000fe20000010000 */
[----:B------:R0:W1:Y:S01]  /*5c40*/  MUFU.EX2 R10, R41 ;  /* 0x00000029000a7308 */ /* 0x0000620000000800 */
[----:B---3--:R-:W-:Y:S02]  /*5c50*/  FADD.FTZ R14, R26, R5 ;  /* 0x000000051a0e7221 */ /* 0x008fe40000010000 */
[----:B------:R-:W-:Y:S01]  /*5c60*/  FADD.FTZ R167, R167, R50 ;  /* 0x00000032a7a77221 */ /* 0x000fe20000010000 */
[----:B------:R-:W-:-:S04]  /*5c70*/  IMAD.MOV.U32 R50, RZ, RZ, R25 ;  /* 0x000000ffff327224 */ /* 0x000fc800078e0019 */
[----:B------:R-:W-:Y:S01]  /*5c80*/  MUFU.EX2 R66, R66 ;  /* 0x0000004200427308 */ /* 0x000fe20000000800 */
[----:B--2---:R-:W-:Y:S01]  /*5c90*/  FADD.FTZ R5, R145, R14 ;  /* 0x0000000e91057221 */ /* 0x004fe20000010000 */
[----:B0-----:R-:W-:-:S06]  /*5ca0*/  IMAD.MOV.U32 R41, RZ, RZ, R25 ;  /* 0x000000ffff297224 */ /* 0x001fcc00078e0019 */
[----:B------:R-:W0:Y:S01]  /*5cb0*/  MUFU.EX2 R173, R173 ;  /* 0x000000ad00ad7308 */ /* 0x000e220000000800 */
[C---:B-1----:R-:W-:Y:S01]  /*5cc0*/  F2FP.SATFINITE.E4M3.F32.PACK_AB_MERGE_C R145, R10.reuse, R145, RZ ;  /* 0x000000910a91723e */ /* 0x042fe200048070ff */
[----:B------:R-:W-:-:S03]  /*5cd0*/  FADD.FTZ R10, R10, R5 ;  /* 0x000000050a0a7221 */ /* 0x000fc60000010000 */
[----:B------:R-:W-:Y:S01]  /*5ce0*/  F2FP.SATFINITE.E4M3.F32.PACK_AB_MERGE_C R223, R26, R113, R145 ;  /* 0x000000711adf723e */ /* 0x000fe20004807091 */
[----:B------:R-:W-:Y:S02]  /*5cf0*/  IMAD.MOV.U32 R26, RZ, RZ, R25 ;  /* 0x000000ffff1a7224 */ /* 0x000fe400078e0019 */
[----:B------:R-:W1:Y:S08]  /*5d00*/  MUFU.EX2 R52, R52 ;  /* 0x0000003400347308 */ /* 0x000e700000000800 */
[----:B------:R-:W2:Y:S01]  /*5d10*/  MUFU.EX2 R157, R157 ;  /* 0x0000009d009d7308 */ /* 0x000ea20000000800 */
[----:B0-----:R-:W-:-:S07]  /*5d20*/  F2FP.SATFINITE.E4M3.F32.PACK_AB_MERGE_C R7, R173, R66, RZ ;  /* 0x00000042ad07723e */ /* 0x001fce00048070ff */
[----:B------:R-:W0:Y:S01]  /*5d30*/  MUFU.EX2 R171, R171 ;  /* 0x000000ab00ab7308 */ /* 0x000e220000000800 */
[----:B-1----:R-:W-:-:S07]  /*5d40*/  FADD.FTZ R14, R52, R167 ;  /* 0x000000a7340e7221 */ /* 0x002fce0000010000 */
[----:B------:R-:W1:Y:S01]  /*5d50*/  MUFU.EX2 R12, R165 ;  /* 0x000000a5000c7308 */ /* 0x000e620000000800 */
[----:B--2---:R-:W-:-:S07]  /*5d60*/  FADD.FTZ R5, R157, R10 ;  /* 0x0000000a9d057221 */ /* 0x004fce0000010000 */
[----:B------:R-:W2:Y:S01]  /*5d70*/  MUFU.EX2 R169, R169 ;  /* 0x000000a900a97308 */ /* 0x000ea20000000800 */
[C---:B0-----:R-:W-:Y:S01]  /*5d80*/  F2FP.SATFINITE.E4M3.F32.PACK_AB_MERGE_C R224, R171.reuse, R52, R7 ;  /* 0x00000034abe0723e */ /* 0x041fe20004807007 */
[----:B------:R-:W-:Y:S01]  /*5d90*/  FADD.FTZ R171, R171, R14 ;  /* 0x0000000eabab7221 */ /* 0x000fe20000010000 */
[----:B------:R-:W-:-:S03]  /*5da0*/  IMAD.MOV.U32 R52, RZ, RZ, R25 ;  /* 0x000000ffff347224 */ /* 0x000fc600078e0019 */
[----:B------:R-:W-:Y:S02]  /*5db0*/  FADD.FTZ R66, R66, R171 ;  /* 0x000000ab42427221 */ /* 0x000fe40000010000 */
[----:B------:R-:W0:Y:S01]  /*5dc0*/  MUFU.EX2 R20, R147 ;  /* 0x0000009300147308 */ /* 0x000e220000000800 */
[----:B-1----:R-:W-:Y:S01]  /*5dd0*/  FADD.FTZ R10, R12, R5 ;  /* 0x000000050c0a7221 */ /* 0x002fe20000010000 */
[----:B------:R-:W-:Y:S01]  /*5de0*/  FADD.FTZ R173, R173, R66 ;  /* 0x00000042adad7221 */ /* 0x000fe20000010000 */
[----:B------:R-:W-:-:S05]  /*5df0*/  IMAD.MOV.U32 R66, RZ, RZ, R25 ;  /* 0x000000ffff427224 */ /* 0x000fca00078e0019 */
[----:B------:R-:W-:Y:S01]  /*5e00*/  MUFU.EX2 R70, R70 ;  /* 0x0000004600467308 */ /* 0x000fe20000000800 */
[----:B--2---:R-:W-:-:S07]  /*5e10*/  FADD.FTZ R5, R169, R10 ;  /* 0x0000000aa9057221 */ /* 0x004fce0000010000 */
[----:B------:R-:W1:Y:S01]  /*5e20*/  MUFU.EX2 R177, R177 ;  /* 0x000000b100b17308 */ /* 0x000e620000000800 */
[C---:B0-----:R-:W-:Y:S01]  /*5e30*/  F2FP.SATFINITE.E4M3.F32.PACK_AB_MERGE_C R169, R20.reuse, R169, RZ ;  /* 0x000000a914a9723e */ /* 0x041fe200048070ff */
[----:B------:R-:W-:-:S03]  /*5e40*/  FADD.FTZ R20, R20, R5 ;  /* 0x0000000514147221 */ /* 0x000fc60000010000 */
[----:B------:R-:W-:-:S03]  /*5e50*/  F2FP.SATFINITE.E4M3.F32.PACK_AB_MERGE_C R225, R12, R157, R169 ;  /* 0x0000009d0ce1723e */ /* 0x000fc600048070a9 */
[----:B------:R-:W0:Y:S08]  /*5e60*/  MUFU.EX2 R68, R68 ;  /* 0x0000004400447308 */ /* 0x000e300000000800 */
[----:B------:R-:W2:Y:S01]  /*5e70*/  MUFU.EX2 R149, R149 ;  /* 0x0000009500957308 */ /* 0x000ea20000000800 */
[----:B-1----:R-:W-:-:S07]  /*5e80*/  F2FP.SATFINITE.E4M3.F32.PACK_AB_MERGE_C R7, R177, R70, RZ ;  /* 0x00000046b107723e */ /* 0x002fce00048070ff */
[----:B------:R-:W1:Y:S01]  /*5e90*/  MUFU.EX2 R175, R175 ;  /* 0x000000af00af7308 */ /* 0x000e620000000800 */
[----:B0-----:R-:W-:-:S07]  /*5ea0*/  FADD.FTZ R10, R68, R173 ;  /* 0x000000ad440a7221 */ /* 0x001fce0000010000 */
[----:B------:R-:W0:Y:S01]  /*5eb0*/  MUFU.EX2 R4, R153 ;  /* 0x0000009900047308 */ /* 0x000e220000000800 */
[----:B--2---:R-:W-:-:S07]  /*5ec0*/  FADD.FTZ R5, R149, R20 ;  /* 0x0000001495057221 */ /* 0x004fce0000010000 */
[----:B------:R-:W2:Y:S01]  /*5ed0*/  MUFU.EX2 R155, R155 ;  /* 0x0000009b009b7308 */ /* 0x000ea20000000800 */
[C---:B-1----:R-:W-:Y:S01]  /*5ee0*/  F2FP.SATFINITE.E4M3.F32.PACK_AB_MERGE_C R226, R175.reuse, R68, R7 ;  /* 0x00000044afe2723e */ /* 0x042fe20004807007 */
[----:B------:R-:W-:Y:S01]  /*5ef0*/  FADD.FTZ R175, R175, R10 ;  /* 0x0000000aafaf7221 */ /* 0x000fe20000010000 */
[----:B------:R-:W-:-:S03]  /*5f00*/  MOV R68, R25 ;  /* 0x0000001900447202 */ /* 0x000fc60000000f00 */
[----:B------:R-:W-:Y:S02]  /*5f10*/  FADD.FTZ R70, R70, R175 ;  /* 0x000000af46467221 */ /* 0x000fe40000010000 */
[----:B------:R-:W1:Y:S01]  /*5f20*/  MUFU.EX2 R72, R72 ;  /* 0x0000004800487308 */ /* 0x000e620000000800 */
[----:B0-----:R-:W-:-:S04]  /*5f30*/  FADD.FTZ R6, R4, R5 ;  /* 0x0000000504067221 */ /* 0x001fc80000010000 */
[----:B--2---:R-:W-:Y:S01]  /*5f40*/  FADD.FTZ R7, R155, R6 ;  /* 0x000000069b077221 */ /* 0x004fe20000010000 */
[----:B------:R-:W-:Y:S01]  /*5f50*/  FADD.FTZ R6, R177, R70 ;  /* 0x00000046b1067221 */ /* 0x000fe20000010000 */
[----:B------:R-:W-:Y:S01]  /*5f60*/  IMAD.MOV.U32 R70, RZ, RZ, R25 ;  /* 0x000000ffff467224 */ /* 0x000fe200078e0019 */
[C---:B-1----:R-:W-:Y:S01]  /*5f70*/  F2FP.SATFINITE.E4M3.F32.PACK_AB_MERGE_C R5, R72.reuse, R155, RZ ;  /* 0x0000009b4805723e */ /* 0x042fe200048070ff */
[----:B------:R-:W-:Y:S01]  /*5f80*/  FADD.FTZ R7, R72, R7 ;  /* 0x0000000748077221 */ /* 0x000fe20000010000 */
[----:B------:R-:W-:Y:S02]  /*5f90*/  IMAD.MOV.U32 R72, RZ, RZ, R25 ;  /* 0x000000ffff487224 */ /* 0x000fe400078e0019 */
[----:B------:R-:W-:Y:S01]  /*5fa0*/  F2FP.SATFINITE.E4M3.F32.PACK_AB_MERGE_C R227, R4, R149, R5 ;  /* 0x0000009504e3723e */ /* 0x000fe20004807005 */
[----:B------:R-:W-:Y:S01]  /*5fb0*/  IMAD.MOV.U32 R5, RZ, RZ, RZ ;  /* 0x000000ffff057224 */ /* 0x000fe200078e00ff */
[----:B------:R-:W-:Y:S06]  /*5fc0*/  @!P2 BRA `(.L_x_6079) ;  /* 0x00000044007ca947 */ /* 0x000fec0003800000 */
        /* <DEDUP_REMOVED lines=36> */
[----:B------:R-:W-:-:S06]  /*6210*/  UMOV UR4, URZ ;  /* 0x0000003f00047c82 */ /* 0x000fcc0008000000 */
.L_x_6089:
[----:B------:R-:W-:Y:S01]  /*6220*/  ISETP.NE.AND P3, PT, RZ, UR38, PT ;  /* 0x00000026ff007c0c */ /* 0x000fe2000bf65270 */
[----:B------:R-:W-:-:S04]  /*6230*/  UISETP.NE.AND UP0, UPT, UR4, 0x1, UPT ;  /* 0x000000010400788c */ /* 0x000fc8000bf05270 */
[----:B------:R-:W-:-:S06]  /*6240*/  USEL UR7, URZ, 0x1, UP0 ;  /* 0x000000013f077887 */ /* 0x000fcc0008000000 */
[----:B------:R-:W-:Y:S02]  /*6250*/  LOP3.LUT R5, R10, UR7, RZ, 0x3c, !PT ;  /* 0x000000070a057c12 */ /* 0x000fe4000f8e3cff */
[----:B------:R-:W-:Y:S05]  /*6260*/  @P3 BRA `(.L_x_6080) ;  /* 0x0000000000343947 */ /* 0x000fea0003800000 */
[----:B------:R-:W-:Y:S05]  /*6270*/  @!P0 BRA `(.L_x_6081) ;  /* 0x0000000000048947 */ /* 0x000fea0003800000 */
[----:B------:R-:W-:Y:S01]  /*6280*/  BPT.TRAP 0x1 ;  /* 0x000000040000795c */ /* 0x000fe20000300000 */
.L_x_6081:
        /* <DEDUP_REMOVED lines=8> */
.L_x_6082:
[----:B-1----:R-:W-:Y:S05]  /*6310*/  @P2 BRA `(.L_x_6080) ;  /* 0x0000000000082947 */ /* 0x002fea0003800000 */
[----:B------:R-:W1:Y:S02]  /*6320*/  SYNCS.PHASECHK.TRANS64.TRYWAIT P2, [UR7+0x2e830], R11 ;  /* 0x02e8300bff0075a7 */ /* 0x000e640008040147 */
[----:B-1----:R-:W-:Y:S05]  /*6330*/  @!P2 BRA `(.L_x_6083) ;  /* 0x000000ac0040a947 */ /* 0x002fea0003800000 */
.L_x_6080:
        /* <DEDUP_REMOVED lines=31> */
[----:B------:R-:W-:Y:S01]  /*6530*/  R2UR UR40, R2 ;  /* 0x00000000022872ca */ /* 0x000fe200000e0000 */
[----:B------:R-:W-:Y:S01]  /*6540*/  UIADD3 UR42, UR46, 0x500, URZ ;  /* 0x000005002e2a7890 */ /* 0x000fe2000fffe03f */
[----:B------:R-:W-:Y:S01]  /*6550*/  R2UR UR41, R3 ;  /* 0x00000000032972ca */ /* 0x000fe200000e0000 */
[----:B------:R-:W-:Y:S01]  /*6560*/  UMOV UR43, 0x40000040 ;  /* 0x40000040002b7882 */ /* 0x000fe20000000000 */
[----:B------:R-:W-:Y:S01]  /*6570*/  UMOV UR15, 0x40000040 ;  /* 0x40000040000f7882 */ /* 0x000fe20000000000 */
[----:B------:R-:W-:Y:S01]  /*6580*/  UIADD3 UR18, UR46, 0x6, URZ ;  /* 0x000000062e127890 */ /* 0x000fe2000fffe03f */
        /* <DEDUP_REMOVED lines=150> */
.L_x_6085:
[----:B------:R-:W-:Y:S01]  /*6ef0*/  ULEA UR10, UR4, UR39, 0x3 ;  /* 0x00000027040a7291 */ /* 0x000fe2000f8e183f */
[----:B------:R-:W-:-:S08]  /*6f00*/  SHF.L.U32 R10, R10, 0x1f, RZ ;  /* 0x0000001f0a0a7819 */ /* 0x000fd000000006ff */
[----:B------:R0:W1:Y:S01]  /*6f10*/  SYNCS.PHASECHK.TRANS64.TRYWAIT P2, [UR10+0x2e850], R10 ;  /* 0x02e8500aff0075a7 */ /* 0x000062000804014a */
[----:B------:R-:W-:Y:S05]  /*6f20*/  @!P0 BRA `(.L_x_6086) ;  /* 0x0000000000048947 */ /* 0x000fea0003800000 */
[----:B------:R-:W-:Y:S01]  /*6f30*/  BPT.TRAP 0x1 ;  /* 0x000000040000795c */ /* 0x000fe20000300000 */
.L_x_6086:
[----:B-1----:R-:W-:Y:S05]  /*6f40*/  @P2 BRA `(.L_x_6084) ;  /* 0x0000000000082947 */ /* 0x002fea0003800000 */
[----:B------:R-:W1:Y:S02]  /*6f50*/  SYNCS.PHASECHK.TRANS64.TRYWAIT P2, [UR10+0x2e850], R10 ;  /* 0x02e8500aff0075a7 */ /* 0x000e64000804014a */
[----:B-1----:R-:W-:Y:S05]  /*6f60*/  @!P2 BRA `(.L_x_6087) ;  /* 0x000000a0004ca947 */ /* 0x002fea0003800000 */
.L_x_6084:
        /* <DEDUP_REMOVED lines=25> */
[----:B------:R-:W-:Y:S01]  /*7100*/  QGMMA.64x128x32.F32.E4M3.E4M3 R24, R200, gdesc[UR8], R24, gsb0 ;  /* 0x01e00008c8187df3 */ /* 0x000fe20008000818 */
        /* <DEDUP_REMOVED lines=124> */
[----:B------:R-:W-:Y:S01]  /*78d0*/  FMUL.FTZ R101, R0, R101 ;  /* 0x0000006500657220 */ /* 0x000fe20000410000 */
[----:B------:R-:W-:-:S04]  /*78e0*/  UMOV UR11, 0xc0000010 ;  /* 0xc0000010000b7882 */ /* 0x000fc80000000000 */
[----:B------:R-:W0:Y:S01]  /*78f0*/  MUFU.TANH R169, R169 ;  /* 0x000000a900a97308 */ /* 0x000e220000002400 */
[----:B-1----:R-:W-:-:S07]  /*7900*/  FMNMX.FTZ R190, R168, R189, !PT ;  /* 0x000000bda8be7209 */ /* 0x002fce0007810000 */
[----:B------:R-:W1:Y:S01]  /*7910*/  MUFU.TANH R171, R171 ;  /* 0x000000ab00ab7308 */ /* 0x000e620000002400 */
[----:B--2---:R-:W-:Y:S01]  /*7920*/  FMNMX.FTZ R192, R170, R191, !PT ;  /* 0x000000bfaac07209 */ /* 0x004fe20007810000 */
[----:B------:R-:W-:Y:S02]  /*7930*/  WARPGROUP.DEPBAR.LE gsb0, 0x0 ;  /* 0x00008000000079c5 */ /* 0x000fe40000010000 */
[----:B------:R-:W-:-:S04]  /*7940*/  WARPGROUP.ARRIVE ;  /* 0x00000000000079c5 */ /* 0x000fc80000000000 */
[----:B------:R-:W2:Y:S01]  /*7950*/  MUFU.TANH R172, R172 ;  /* 0x000000ac00ac7308 */ /* 0x000ea20000002400 */
[----:B0-----:R-:W-:Y:S01]  /*7960*/  FMNMX.FTZ R189, R169, R190, !PT ;  /* 0x000000bea9bd7209 */ /* 0x001fe20007810000 */
[----:B------:R-:W-:Y:S01]  /*7970*/  QGMMA.64x128x32.F32.E4M3.E4M3 R24, R204, gdesc[UR12], R24, gsb0 ;  /* 0x01e0000ccc187df3 */ /* 0x000fe20008000818 */
[----:B------:R-:W-:Y:S01]  /*7980*/  UIADD3 UR14, UR10, 0x200, URZ ;  /* 0x000002000a0e7890 */ /* 0x000fe2000fffe03f */
[----:B------:R-:W-:-:S04]  /*7990*/  UMOV UR15, 0xc0000010 ;  /* 0xc0000010000f7882 */ /* 0x000fc80000000000 */
        /* <DEDUP_REMOVED lines=37> */
[----:B------:R-:W-:-:S04]  /*7bf0*/  WARPGROUP.ARRIVE ;  /* 0x00000000000079c5 */ /* 0x000fc80000000000 */
[----:B------:R-:W0:Y:S01]  /*7c00*/  MUFU.TANH R159, R159 ;  /* 0x0000009f009f7308 */ /* 0x000e220000002400 */
[----:B-1----:R-:W-:Y:S01]  /*7c10*/  FMNMX.FTZ R192, R158, R191, !PT ;  /* 0x000000bf9ec07209 */ /* 0x002fe20007810000 */
[----:B------:R-:W-:Y:S01]  /*7c20*/  QGMMA.64x128x32.F32.E4M3.E4M3 R24, R208, gdesc[UR12], R24, gsb0 ;  /* 0x01e0000cd0187df3 */ /* 0x000fe20008000818 */
[----:B------:R-:W-:Y:S01]  /*7c30*/  UIADD3 UR14, UR10, 0x300, URZ ;  /* 0x000003000a0e7890 */ /* 0x000fe2000fffe03f */
[----:B------:R-:W-:-:S04]  /*7c40*/  UMOV UR15, 0xc0000010 ;  /* 0xc0000010000f7882 */ /* 0x000fc80000000000 */
        /* <DEDUP_REMOVED lines=35> */
[----:B------:R-:W-:Y:S02]  /*7e80*/  WARPGROUP.DEPBAR.LE gsb0, 0x0 ;  /* 0x00008000000079c5 */ /* 0x000fe40000010000 */
[----:B------:R-:W-:Y:S01]  /*7e90*/  WARPGROUP.ARRIVE ;  /* 0x00000000000079c5 */ /* 0x000fe20000000000 */
[----:B-1----:R-:W-:-:S04]  /*7ea0*/  FMNMX.FTZ R191, R143, R192, !PT ;  /* 0x000000c08fbf7209 */ /* 0x002fc80007810000 */
[----:B------:R-:W1:Y:S01]  /*7eb0*/  MUFU.TANH R145, R145 ;  /* 0x0000009100917308 */ /* 0x000e620000002400 */
[----:B------:R-:W-:Y:S01]  /*7ec0*/  QGMMA.64x128x32.F32.E4M3.E4M3 R24, R212, gdesc[UR12], R24, gsb0 ;  /* 0x01e0000cd4187df3 */ /* 0x000fe20008000818 */
[----:B--2---:R-:W-:Y:S01]  /*7ed0*/  FMNMX.FTZ R190, R144, R189, !PT ;  /* 0x000000bd90be7209 */ /* 0x004fe20007810000 */
        /* <DEDUP_REMOVED lines=36> */
[----:B------:R-:W-:-:S06]  /*8120*/  WARPGROUP.DEPBAR.LE gsb0, 0x0 ;  /* 0x00008000000079c5 */ /* 0x000fcc0000010000 */
[----:B------:R-:W1:Y:S01]  /*8130*/  MUFU.TANH R132, R132 ;  /* 0x0000008400847308 */ /* 0x000e620000002400 */
[----:B--2---:R-:W-:Y:S01]  /*8140*/  FMNMX.FTZ R189, R129, R190, !PT ;  /* 0x000000be81bd7209 */ /* 0x004fe20007810000 */
[----:B------:R-:W-:-:S06]  /*8150*/  WARPGROUP.ARRIVE ;  /* 0x00000000000079c5 */ /* 0x000fcc0000000000 */
[----:B------:R-:W2:Y:S01]  /*8160*/  MUFU.TANH R134, R134 ;  /* 0x0000008600867308 */ /* 0x000ea20000002400 */
[----:B0-----:R-:W-:Y:S01]  /*8170*/  FMNMX.FTZ R191, R131, R192, !PT ;  /* 0x000000c083bf7209 */ /* 0x001fe20007810000 */
[----:B------:R-:W-:Y:S01]  /*8180*/  QGMMA.64x128x32.F32.E4M3.E4M3 R24, R216, gdesc[UR12], R24, gsb0 ;  /* 0x01e0000cd8187df3 */ /* 0x000fe20008000818 */
[----:B------:R-:W-:Y:S01]  /*8190*/  UIADD3 UR14, UR10, 0x500, URZ ;  /* 0x000005000a0e7890 */ /* 0x000fe2000fffe03f */
[----:B------:R-:W-:Y:S01]  /*81a0*/  UMOV UR15, 0xc0000010 ;  /* 0xc0000010000f7882 */ /* 0x000fe20000000000 */
[----:B------:R-:W-:-:S03]  /*81b0*/  UIADD3 UR10, UR10, 0x600, URZ ;  /* 0x000006000a0a7890 */ /* 0x000fc6000fffe03f */
        /* <DEDUP_REMOVED lines=43> */
[----:B------:R-:W-:Y:S01]  /*8470*/  FMUL.FTZ R195, R0, R102 ;  /* 0x0000006600c37220 */ /* 0x000fe20000410000 */
[----:B------:R-:W-:Y:S05]  /*8480*/  QGMMA.64x128x32.F32.E4M3.E4M3 R24, R220, gdesc[UR12], R24, gsb0 ;  /* 0x01e0000cdc187df3 */ /* 0x000fea0008000818 */
        /* <DEDUP_REMOVED lines=30> */
[----:B-1----:R-:W-:-:S05]  /*8670*/  FMNMX.FTZ R99, R101, R98, !PT ;  /* 0x0000006265637209 */ /* 0x002fca0007810000 */
[----:B------:R-:W1:Y:S01]  /*8680*/  SHFL.BFLY PT, R98, R99, 0x2, 0x1f ;  /* 0x0c401f0063627f89 */ /* 0x000e6200000e0000 */
[----:B--2---:R-:W-:-:S04]  /*8690*/  FMNMX.FTZ R100, R195, R100, !PT ;  /* 0x00000064c3647209 */ /* 0x004fc80007810000 */
[----:B0-----:R-:W-:-:S05]  /*86a0*/  FMNMX.FTZ R100, R197, R100, !PT ;  /* 0x00000064c5647209 */ /* 0x001fca0007810000 */
[----:B------:R-:W0:Y:S01]  /*86b0*/  SHFL.BFLY PT, R103, R100, 0x2, 0x1f ;  /* 0x0c401f0064677f89 */ /* 0x000e2200000e0000 */
[----:B------:R-:W-:Y:S02]  /*86c0*/  WARPGROUP.DEPBAR.LE gsb0, 0x0 ;  /* 0x00008000000079c5 */ /* 0x000fe40000010000 */
[----:B------:R-:W-:Y:S01]  /*86d0*/  WARPGROUP.ARRIVE ;  /* 0x00000000000079c5 */ /* 0x000fe20000000000 */
[----:B-1----:R-:W-:Y:S02]  /*86e0*/  FMNMX.FTZ R102, R99, R98, !PT ;  /* 0x0000006263667209 */ /* 0x002fe40007810000 */
[----:B------:R-:W1:Y:S03]  /*86f0*/  LDC R98, c[0x0][0x988] ;  /* 0x00026200ff627b82 */ /* 0x000e660000000800 */
[----:B------:R-:W-:Y:S01]  /*8700*/  QGMMA.64x128x32.F32.E4M3.E4M3 R24, R224, gdesc[UR8], R24, gsb0 ;  /* 0x01e00008e0187df3 */ /* 0x000fe20008000818 */
[----:B0-----:R-:W-:-:S02]  /*8710*/  FMNMX.FTZ R190, R100, R103, !PT ;  /* 0x0000006764be7209 */ /* 0x001fc40007810000 */
[----:B------:R-:W0:Y:S04]  /*8720*/  SHFL.BFLY PT, R103, R102, 0x1, 0x1f ;  /* 0x0c201f0066677f89 */ /* 0x000e2800000e0000 */
[----:B------:R-:W2:Y:S01]  /*8730*/  SHFL.BFLY PT, R199, R190, 0x1, 0x1f ;  /* 0x0c201f00bec77f89 */ /* 0x000ea200000e0000 */
[----:B0-----:R-:W-:Y:S02]  /*8740*/  FMNMX.FTZ R99, R102, R103, !PT ;  /* 0x0000006766637209 */ /* 0x001fe40007810000 */
        /* <DEDUP_REMOVED lines=9> */
[-CC-:B------:R-:W-:Y:S01]  /*87e0*/  FFMA.FTZ R10, R14, R98.reuse, -R199.reuse ;  /* 0x000000620e0a7223 */ /* 0x180fe200000108c7 */
[----:B0-----:R-:W-:-:S01]  /*87f0*/  FFMA.FTZ R102, R168, R98, -R199 ;  /* 0x00000062a8667223 */ /* 0x001fc200000108c7 */
[-CC-:B------:R-:W-:Y:S01]  /*8800*/  FFMA.FTZ R168, R172, R98.reuse, -R199.reuse ;  /* 0x00000062aca87223 */ /* 0x180fe200000108c7 */
[----:B------:R-:W-:-:S01]  /*8810*/  FFMA.FTZ R172, R176, R98, -R199 ;  /* 0x00000062b0ac7223 */ /* 0x000fc200000108c7 */
[-CC-:B------:R-:W-:Y:S01]  /*8820*/  FFMA.FTZ R176, R180, R98.reuse, -R199.reuse ;  /* 0x00000062b4b07223 */ /* 0x180fe200000108c7 */
[----:B------:R-:W-:-:S01]  /*8830*/  FFMA.FTZ R180, R193, R98, -R199 ;  /* 0x00000062c1b47223 */ /* 0x000fc200000108c7 */
[-C--:B------:R-:W-:Y:S01]  /*8840*/  FFMA.FTZ R14, R21, R98.reuse, -R199 ;  /* 0x00000062150e7223 */ /* 0x080fe200000108c7 */
[----:B------:R-:W-:-:S01]  /*8850*/  FFMA.FTZ R193, R103, R98, -8 ;  /* 0xc100000067c17423 */ /* 0x000fc20000010062 */
        /* <DEDUP_REMOVED lines=90> */
[----:B0-----:R-:W-:-:S01]  /*8e00*/  FADD.FTZ R187, R11, R6 ;  /* 0x000000060bbb7221 */ /* 0x001fc20000010000 */
[-CC-:B------:R-:W-:Y:S01]  /*8e10*/  FFMA.FTZ R127, R127, R98.reuse, -R193.reuse ;  /* 0x000000627f7f7223 */ /* 0x180fe200000108c1 */
[----:B------:R-:W-:-:S01]  /*8e20*/  FFMA.FTZ R130, R130, R98, -R193 ;  /* 0x0000006282827223 */ /* 0x000fc200000108c1 */
[-CC-:B------:R-:W-:Y:S01]  /*8e30*/  FFMA.FTZ R131, R131, R98.reuse, -R193.reuse ;  /* 0x0000006283837223 */ /* 0x180fe200000108c1 */
[----:B------:R-:W-:-:S01]  /*8e40*/  FFMA.FTZ R134, R134, R98, -R193 ;  /* 0x0000006286867223 */ /* 0x000fc200000108c1 */
[-CC-:B------:R-:W-:Y:S01]  /*8e50*/  FFMA.FTZ R135, R135, R98.reuse, -R193.reuse ;  /* 0x0000006287877223 */ /* 0x180fe200000108c1 */
[----:B------:R-:W-:-:S01]  /*8e60*/  FFMA.FTZ R106, R106, R98, -R193 ;  /* 0x000000626a6a7223 */ /* 0x000fc200000108c1 */
[----:B------:R-:W0:Y:S01]  /*8e70*/  MUFU.EX2 R13, R13 ;  /* 0x0000000d000d7308 */ /* 0x000e220000000800 */
[----:B--2---:R-:W-:-:S01]  /*8e80*/  FADD.FTZ R6, R12, R7 ;  /* 0x000000070c067221 */ /* 0x004fc20000010000 */
[-CC-:B------:R-:W-:Y:S01]  /*8e90*/  FFMA.FTZ R107, R107, R98.reuse, -R193.reuse ;  /* 0x000000626b6b7223 */ /* 0x180fe200000108c1 */
        /* <DEDUP_REMOVED lines=9> */
[-CC-:B------:R-:W-:Y:S01]  /*8f30*/  FFMA.FTZ R91, R91, R98.reuse, -R193.reuse ;  /* 0x000000625b5b7223 */ /* 0x180fe200000108c1 */
[----:B------:R-:W-:-:S01]  /*8f40*/  FFMA.FTZ R94, R94, R98, -R193 ;  /* 0x000000625e5e7223 */ /* 0x000fc200000108c1 */
[----:B------:R-:W-:-:S02]  /*8f50*/  WARPGROUP.DEPBAR.LE gsb0, 0x0 ;  /* 0x00008000000079c5 */ /* 0x000fc40000010000 */
        /* <DEDUP_REMOVED lines=155> */
[-CC-:B------:R-:W-:Y:S01]  /*9910*/  FFMA.FTZ R187, R95, R98.reuse, -R193.reuse ;  /* 0x000000625fbb7223 */ /* 0x180fe200000108c1 */
[----:B------:R-:W-:-:S05]  /*9920*/  FFMA.FTZ R95, R189, R98, -R193 ;  /* 0x00000062bd5f7223 */ /* 0x000fca00000108c1 */
        /* <DEDUP_REMOVED lines=20> */
[----:B------:R-:W-:Y:S02]  /*9a70*/  IMAD.U32 R191, RZ, RZ, UR7 ;  /* 0x00000007ffbf7e24 */ /* 0x000fe4000f8e00ff */
[----:B------:R-:W-:-:S03]  /*9a80*/  FFMA.FTZ R193, R197, R98, -R193 ;  /* 0x00000062c5c17223 */ /* 0x000fc600000108c1 */
[----:B------:R-:W2:Y:S01]  /*9a90*/  MUFU.EX2 R118, R118 ;  /* 0x0000007600767308 */ /* 0x000ea20000000800 */
[----:B-1----:R-:W-:-:S01]  /*9aa0*/  FADD.FTZ R189, R115, R190 ;  /* 0x000000be73bd7221 */ /* 0x002fc20000010000 */
[----:B------:R-:W-:Y:S01]  /*9ab0*/  @!P1 LEA R191, R191, UR39, 0x3 ;  /* 0x00000027bfbf9c11 */ /* 0x000fe2000f8e18ff */
[----:B------:R1:W-:Y:S06]  /*9ac0*/  BAR.ARV R6, 0x100 ;  /* 0x000400060000751d */ /* 0x0003ec0000002000 */
[----:B------:R-:W3:Y:S01]  /*9ad0*/  MUFU.EX2 R117, R117 ;  /* 0x0000007500757308 */ /* 0x000ee20000000800 */
[----:B0-----:R-:W-:-:S01]  /*9ae0*/  FADD.FTZ R190, R116, R7 ;  /* 0x0000000774be7221 */ /* 0x001fc20000010000 */
[----:B-1----:R-:W-:-:S05]  /*9af0*/  @!P1 VIADD R6, R191, 0x2e840 ;  /* 0x0002e840bf069836 */ /* 0x002fca0000000000 */
[----:B------:R-:W-:Y:S01]  /*9b00*/  @!P1 PRMT R6, RZ, 0x654, R6 ;  /* 0x00000654ff069816 */ /* 0x000fe20000000006 */
[----:B------:R-:W0:Y:S01]  /*9b10*/  MUFU.EX2 R119, R119 ;  /* 0x0000007700777308 */ /* 0x000e220000000800 */
[----:B--2---:R-:W-:-:S02]  /*9b20*/  FADD.FTZ R192, R118, R189 ;  /* 0x000000bd76c07221 */ /* 0x004fc40000010000 */
[----:B------:R1:W-:Y:S05]  /*9b30*/  @!P1 SYNCS.ARRIVE.TRANS64.RED.A1T0 RZ, [R6+URZ], RZ ;  /* 0x000000ff06ff99a7 */ /* 0x0003ea000810043f */
        /* <DEDUP_REMOVED lines=16> */
[----:B------:R-:W1:Y:S01]  /*9c40*/  MUFU.EX2 R96, R96 ;  /* 0x0000006000607308 */ /* 0x000e620000000800 */
[----:B--2---:R-:W-:-:S07]  /*9c50*/  FADD.FTZ R7, R93, R190 ;  /* 0x000000be5d077221 */ /* 0x004fce0000010000 */
[----:B------:R-:W0:Y:S01]  /*9c60*/  MUFU.EX2 R95, R95 ;  /* 0x0000005f005f7308 */ /* 0x000e220000000800 */
[----:B---3--:R-:W-:-:S07]  /*9c70*/  FADD.FTZ R192, R187, R192 ;  /* 0x000000c0bbc07221 */ /* 0x008fce0000010000 */
        /* <DEDUP_REMOVED lines=16> */
.L_x_6088:
        /* <DEDUP_REMOVED lines=129> */
[----:B------:R-:W-:Y:S01]  /*a590*/  IADD3 R8, R8, -0x1, RZ ;  /* 0xffffffff08087810 */ /* 0x000fe20007ffe0ff */
[----:B------:R-:W-:Y:S06]  /*a5a0*/  @P2 BRA `(.L_x_6089) ;  /* 0xffffffbc001c2947 */ /* 0x000fec000383ffff */
[----:B------:R-:W-:-:S07]  /*a5b0*/  IMAD.U32 R8, RZ, RZ, UR7 ;  /* 0x00000007ff087e24 */ /* 0x000fce000f8e00ff */
.L_x_6079:
[----:B------:R-:W-:Y:S06]  /*a5c0*/  BAR.ARV 0x8, 0x180 ;  /* 0x0206000000007b1d */ /* 0x000fec0000002000 */
[----:B------:R-:W-:Y:S05]  /*a5d0*/  @!P0 BRA `(.L_x_6090) ;  /* 0x0000000000048947 */ /* 0x000fea0003800000 */
[----:B------:R-:W-:Y:S01]  /*a5e0*/  BPT.TRAP 0x1 ;  /* 0x000000040000795c */ /* 0x000fe20000300000 */
.L_x_6090:
[----:B------:R-:W-:Y:S02]  /*a5f0*/  R2UR UR7, R8 ;  /* 0x00000000080772ca */ /* 0x000fe400000e0000 */
[----:B------:R-:W-:-:S11]  /*a600*/  SHF.L.U32 R5, R5, 0x1f, RZ ;  /* 0x0000001f05057819 */ /* 0x000fd600000006ff */
[----:B------:R-:W-:-:S09]  /*a610*/  ULEA UR7, UR7, UR39, 0x3 ;  /* 0x0000002707077291 */ /* 0x000fd2000f8e183f */
[----:B------:R0:W1:Y:S01]  /*a620*/  SYNCS.PHASECHK.TRANS64.TRYWAIT P1, [UR7+0x2e850], R5 ;  /* 0x02e85005ff0075a7 */ /* 0x0000620008020147 */
[----:B------:R-:W-:Y:S05]  /*a630*/  @!P0 BRA `(.L_x_6091) ;  /* 0x0000000000048947 */ /* 0x000fea0003800000 */
[----:B------:R-:W-:Y:S01]  /*a640*/  BPT.TRAP 0x1 ;  /* 0x000000040000795c */ /* 0x000fe20000300000 */
.L_x_6091:
[----:B-1----:R-:W-:Y:S05]  /*a650*/  @P1 BRA `(.L_x_6092) ;  /* 0x0000000000081947 */ /* 0x002fea0003800000 */
[----:B------:R-:W1:Y:S02]  /*a660*/  SYNCS.PHASECHK.TRANS64.TRYWAIT P1, [UR7+0x2e850], R5 ;  /* 0x02e85005ff0075a7 */ /* 0x000e640008020147 */
[----:B-1----:R-:W-:Y:S05]  /*a670*/  @!P1 BRA `(.L_x_6093) ;  /* 0x0000006800a09947 */ /* 0x002fea0003800000 */
.L_x_6092:
        /* <DEDUP_REMOVED lines=8> */
[----:B------:R-:W-:-:S04]  /*a700*/  UIMAD UR4, UR6, 0x700, UR4 ;  /* 0x00000700060478a4 */ /* 0x000fc8000f8e0204 */
[----:B------:R-:W-:-:S03]  /*a710*/  UIADD3 UR6, UR4, 0x100, URZ ;  /* 0x0000010004067890 */ /* 0x000fc6000fffe03f */
[----:B------:R-:W-:Y:S02]  /*a720*/  UMOV UR10, UR4 ;  /* 0x00000004000a7c82 */ /* 0x000fe40008000000 */
[----:B------:R-:W-:Y:S01]  /*a730*/  QGMMA.64x128x32.F32.E4M3.E4M3 R24, R200, gdesc[UR8], R24, gsb0 ;  /* 0x01e00008c8187df3 */ /* 0x000fe20008000818 */
        /* <DEDUP_REMOVED lines=22> */
[----:B------:R-:W-:Y:S01]  /*a8a0*/  QGMMA.64x128x32.F32.E4M3.E4M3 R24, R204, gdesc[UR8], R24, gsb0 ;  /* 0x01e00008cc187df3 */ /* 0x000fe20008000818 */
[----:B------:R-:W-:Y:S01]  /*a8b0*/  UMOV UR10, UR6 ;  /* 0x00000006000a7c82 */ /* 0x000fe20008000000 */
[----:B------:R-:W-:Y:S01]  /*a8c0*/  UMOV UR11, 0xc0000010 ;  /* 0xc0000010000b7882 */ /* 0x000fe20000000000 */
[----:B------:R-:W-:Y:S01]  /*a8d0*/  UIADD3 UR6, UR4, 0x300, URZ ;  /* 0x0000030004067890 */ /* 0x000fe2000fffe03f */
        /* <DEDUP_REMOVED lines=18> */
[----:B------:R-:W1:Y:S04]  /*aa00*/  SHFL.BFLY PT, R9, R6, 0x2, 0x1f ;  /* 0x0c401f0006097f89 */ /* 0x000e6800000e0000 */
[----:B------:R-:W3:Y:S01]  /*aa10*/  SHFL.BFLY PT, R2, R7, 0x2, 0x1f ;  /* 0x0c401f0007027f89 */ /* 0x000ee200000e0000 */
[----:B------:R-:W-:Y:S02]  /*aa20*/  WARPGROUP.DEPBAR.LE gsb0, 0x0 ;  /* 0x00008000000079c5 */ /* 0x000fe40000010000 */
[----:B------:R-:W-:-:S06]  /*aa30*/  WARPGROUP.ARRIVE ;  /* 0x00000000000079c5 */ /* 0x000fcc0000000000 */
[----:B------:R-:W-:Y:S01]  /*aa40*/  QGMMA.64x128x32.F32.E4M3.E4M3 R24, R220, gdesc[UR8], R24, gsb0 ;  /* 0x01e00008dc187df3 */ /* 0x000fe20008000818 */
        /* <DEDUP_REMOVED lines=16> */
[----:B------:R-:W-:Y:S01]  /*ab50*/  IMAD.MOV.U32 R8, RZ, RZ, RZ ;  /* 0x000000ffff087224 */ /* 0x000fe200078e00ff */
[----:B------:R-:W-:Y:S02]  /*ab60*/  WARPGROUP.DEPBAR.LE gsb0, 0x0 ;  /* 0x00008000000079c5 */ /* 0x000fe40000010000 */
[----:B------:R-:W-:-:S06]  /*ab70*/  WARPGROUP.ARRIVE ;  /* 0x00000000000079c5 */ /* 0x000fcc0000000000 */
[----:B------:R-:W-:Y:S01]  /*ab80*/  QGMMA.64x128x32.F32.E4M3.E4M3 R24, R224, gdesc[UR8], R24, gsb0 ;  /* 0x01e00008e0187df3 */ /* 0x000fe20008000818 */
        /* <DEDUP_REMOVED lines=16> */
.L_x_6094:
        /* <DEDUP_REMOVED lines=68> */
.L_x_6072:
        /* <DEDUP_REMOVED lines=8> */
[----:B------:R-:W-:-:S04]  /*b150*/  IADD3 R4, P0, R4, UR4, RZ ;  /* 0x0000000404047c10 */ /* 0x000fc8000ff1e0ff */
[----:B------:R-:W-:Y:S01]  /*b160*/  IADD3.X R5, RZ, UR5, RZ, P0, !PT ;  /* 0x00000005ff057c10 */ /* 0x000fe200087fe4ff */
[----:B------:R-:W-:-:S05]  /*b170*/  ULDC.64 UR4, c[0x0][0xbd0] ;  /* 0x0002f40000047ab9 */ /* 0x000fca0000000a00 */
[----:B------:R0:W2:Y:S01]  /*b180*/  LDG.E.CONSTANT R5, desc[UR44][R4.64] ;  /* 0x0000002c04057981 */ /* 0x0000a2000c1e9900 */
[----:B------:R-:W-:Y:S01]  /*b190*/  LOP3.LUT P0, R17, R18, 0x3, RZ, 0xc0, !PT ;  /* 0x0000000312117812 */ /* 0x000fe2000780c0ff */
[----:B------:R-:W-:Y:S03]  /*b1a0*/  BSSY B0, `(.L_x_6096) ;  /* 0x000018e000007945 */ /* 0x000fe60003800000 */
        /* <DEDUP_REMOVED lines=8> */
[----:B------:R-:W-:Y:S02]  /*b230*/  SEL R119, R8, R3, P0 ;  /* 0x0000000308777207 */ /* 0x000fe40000000000 */
[----:B------:R-:W-:Y:S02]  /*b240*/  LEA.HI R3, R6, R9, RZ, 0x7 ;  /* 0x0000000906037211 */ /* 0x000fe400078f38ff */
[----:B------:R-:W-:Y:S02]  /*b250*/  SEL R98, R52, R15, P0 ;  /* 0x0000000f34627207 */ /* 0x000fe40000000000 */
[----:B0-----:R-:W-:Y:S02]  /*b260*/  LOP3.LUT R4, R3, 0xffffff80, RZ, 0xc0, !PT ;  /* 0xffffff8003047812 */ /* 0x001fe400078ec0ff */
[----:B------:R-:W-:Y:S02]  /*b270*/  SEL R109, R15, R52, P0 ;  /* 0x000000340f6d7207 */ /* 0x000fe40000000000 */
[----:B------:R-:W-:Y:S01]  /*b280*/  SEL R88, R24, R65, P0 ;  /* 0x0000004118587207 */ /* 0x000fe20000000000 */
[----:B------:R-:W-:Y:S01]  /*b290*/  IMAD.IADD R15, R9, 0x1, -R4 ;  /* 0x00000001090f7824 */ /* 0x000fe200078e0a04 */
[----:B------:R-:W-:-:S02]  /*b2a0*/  SEL R99, R65, R24, P0 ;  /* 0x0000001841637207 */ /* 0x000fc40000000000 */
[----:B------:R-:W-:Y:S02]  /*b2b0*/  SEL R72, R32, R73, P0 ;  /* 0x0000004920487207 */ /* 0x000fe40000000000 */
[----:B------:R-:W-:Y:S02]  /*b2c0*/  SHF.R.S32.HI R24, RZ, 0x1f, R15 ;  /* 0x0000001fff187819 */ /* 0x000fe4000001140f */
[----:B------:R-:W-:Y:S01]  /*b2d0*/  SEL R95, R73, R32, P0 ;  /* 0x00000020495f7207 */ /* 0x000fe20000000000 */
[----:B------:R-:W-:Y:S01]  /*b2e0*/  IMAD.WIDE.U32 R32, R16, UR4, RZ ;  /* 0x0000000410207c25 */ /* 0x000fe2000f8e00ff */
[----:B------:R-:W-:Y:S01]  /*b2f0*/  LEA.HI R17, R24, R15, RZ, 0x2 ;  /* 0x0000000f18117211 */ /* 0x000fe200078f10ff */
[----:B------:R-:W0:Y:S01]  /*b300*/  S2R R73, SR_CTAID.X ;  /* 0x0000000000497919 */ /* 0x000e220000002500 */
[----:B------:R-:W-:Y:S02]  /*b310*/  LEA.HI R6, R6, R9, RZ, 0x2 ;  /* 0x0000000906067211 */ /* 0x000fe400078f10ff */
[----:B------:R-:W-:-:S02]  /*b320*/  SHF.R.S32.HI R4, RZ, 0x2, R17 ;  /* 0x00000002ff047819 */ /* 0x000fc40000011411 */
[----:B------:R-:W-:Y:S02]  /*b330*/  SHF.R.S32.HI R7, RZ, 0x1f, R17 ;  /* 0x0000001fff077819 */ /* 0x000fe40000011411 */
[----:B------:R-:W-:Y:S02]  /*b340*/  LOP3.LUT R6, R6, 0xfffffffc, RZ, 0xc0, !PT ;  /* 0xfffffffc06067812 */ /* 0x000fe400078ec0ff */
[----:B------:R-:W-:Y:S02]  /*b350*/  LEA.HI R7, R7, R4, RZ, 0x3 ;  /* 0x0000000407077211 */ /* 0x000fe400078f18ff */
[----:B------:R-:W-:Y:S01]  /*b360*/  SEL R96, R14, R49, P0 ;  /* 0x000000310e607207 */ /* 0x000fe20000000000 */
[----:B------:R-:W-:Y:S01]  /*b370*/  IMAD.IADD R8, R9, 0x1, -R6 ;  /* 0x0000000109087824 */ /* 0x000fe200078e0a06 */
[----:B------:R-:W-:Y:S02]  /*b380*/  SEL R107, R49, R14, P0 ;  /* 0x0000000e316b7207 */ /* 0x000fe40000000000 */
[----:B------:R-:W-:-:S02]  /*b390*/  SHF.R.S32.HI R14, RZ, 0x7, R3 ;  /* 0x00000007ff0e7819 */ /* 0x000fc40000011403 */
[----:B------:R-:W-:Y:S02]  /*b3a0*/  LOP3.LUT R7, R7, 0xfffffff8, RZ, 0xc0, !PT ;  /* 0xfffffff807077812 */ /* 0x000fe400078ec0ff */
[----:B------:R-:W-:Y:S02]  /*b3b0*/  LEA.HI R6, R24, R15, RZ, 0x5 ;  /* 0x0000000f18067211 */ /* 0x000fe400078f28ff */
[----:B------:R-:W-:Y:S01]  /*b3c0*/  LEA.HI R3, R3, R14, RZ, 0x1 ;  /* 0x0000000e03037211 */ /* 0x000fe200078f08ff */
[----:B------:R-:W-:Y:S01]  /*b3d0*/  IMAD.IADD R7, R4, 0x1, -R7 ;  /* 0x0000000104077824 */ /* 0x000fe200078e0a07 */
[----:B------:R-:W-:Y:S02]  /*b3e0*/  SHF.R.S32.HI R6, RZ, 0x5, R6 ;  /* 0x00000005ff067819 */ /* 0x000fe40000011406 */
[----:B------:R-:W-:Y:S02]  /*b3f0*/  LOP3.LUT R3, R3, 0x3fffffe, RZ, 0xc0, !PT ;  /* 0x03fffffe03037812 */ /* 0x000fe400078ec0ff */
[----:B------:R-:W-:Y:S01]  /*b400*/  LEA.HI R4, R8, R8, RZ, 0x1 ;  /* 0x0000000808047211 */ /* 0x000fe200078f08ff */
[----:B------:R-:W-:Y:S01]  /*b410*/  IMAD R6, R6, 0x10, R7 ;  /* 0x0000001006067824 */ /* 0x000fe200078e0207 */
[----:B------:R-:W-:Y:S01]  /*b420*/  SEL R100, R44, R13, P0 ;  /* 0x0000000d2c647207 */ /* 0x000fe20000000000 */
[----:B------:R-:W-:Y:S01]  /*b430*/  IMAD.IADD R3, R14, 0x1, -R3 ;  /* 0x000000010e037824 */ /* 0x000fe200078e0a03 */
[----:B------:R-:W-:-:S02]  /*b440*/  LOP3.LUT R7, R4, 0x1ffffffe, RZ, 0xc0, !PT ;  /* 0x1ffffffe04077812 */ /* 0x000fc400078ec0ff */
[----:B------:R-:W-:Y:S01]  /*b450*/  SEL R111, R13, R44, P0 ;  /* 0x0000002c0d6f7207 */ /* 0x000fe20000000000 */
[----:B------:R-:W-:Y:S01]  /*b460*/  IMAD R3, R3, 0x40, R6 ;  /* 0x0000004003037824 */ /* 0x000fe200078e0206 */
[----:B------:R-:W-:Y:S01]  /*b470*/  SEL R28, R82, R83, P0 ;  /* 0x00000053521c7207 */ /* 0x000fe20000000000 */
[----:B------:R-:W-:Y:S01]  /*b480*/  IMAD.IADD R8, R8, 0x1, -R7 ;  /* 0x0000000108087824 */ /* 0x000fe200078e0a07 */
[----:B------:R-:W-:Y:S02]  /*b490*/  SEL R83, R83, R82, P0 ;  /* 0x0000005253537207 */ /* 0x000fe40000000000 */
[----:B------:R-:W-:Y:S01]  /*b4a0*/  SHF.R.S32.HI R13, RZ, 0x1f, R16 ;  /* 0x0000001fff0d7819 */ /* 0x000fe20000011410 */
[----:B------:R-:W1:Y:S01]  /*b4b0*/  LDC R82, c[0x0][0xbe8] ;  /* 0x0002fa00ff527b82 */ /* 0x000e620000000800 */
[----:B------:R-:W-:Y:S01]  /*b4c0*/  SEL R22, R12, R41, P0 ;  /* 0x000000290c167207 */ /* 0x000fe20000000000 */
[----:B------:R-:W-:Y:S01]  /*b4d0*/  IMAD R8, R8, 0x8, R3 ;  /* 0x0000000808087824 */ /* 0x000fe200078e0203 */
[----:B------:R-:W-:Y:S01]  /*b4e0*/  SEL R23, R41, R12, P0 ;  /* 0x0000000c29177207 */ /* 0x000fe20000000000 */
[C---:B------:R-:W-:Y:S01]  /*b4f0*/  IMAD R9, R13.reuse, UR4, RZ ;  /* 0x000000040d097c24 */ /* 0x040fe2000f8e02ff */
[----:B------:R-:W-:Y:S01]  /*b500*/  SEL R12, R30, R31, P0 ;  /* 0x0000001f1e0c7207 */ /* 0x000fe20000000000 */
[----:B------:R-:W-:Y:S01]  /*b510*/  IMAD R13, R13, UR6, RZ ;  /* 0x000000060d0d7c24 */ /* 0x000fe2000f8e02ff */
[----:B------:R-:W-:Y:S01]  /*b520*/  SEL R80, R76, R37, P0 ;  /* 0x000000254c507207 */ /* 0x000fe20000000000 */
[C---:B------:R-:W-:Y:S01]  /*b530*/  IMAD R9, R16.reuse, UR5, R9 ;  /* 0x0000000510097c24 */ /* 0x040fe2000f8e0209 */
[----:B------:R-:W-:Y:S01]  /*b540*/  SEL R97, R37, R76, P0 ;  /* 0x0000004c25617207 */ /* 0x000fe20000000000 */
[----:B------:R-:W-:Y:S01]  /*b550*/  IMAD R13, R16, UR7, R13 ;  /* 0x00000007100d7c24 */ /* 0x000fe2000f8e020d */
[----:B------:R-:W-:Y:S01]  /*b560*/  SEL R64, R40, R81, P0 ;  /* 0x0000005128407207 */ /* 0x000fe20000000000 */
[----:B------:R-:W-:Y:S01]  /*b570*/  IMAD.IADD R33, R33, 0x1, R9 ;  /* 0x0000000121217824 */ /* 0x000fe200078e0209 */
[----:B------:R-:W-:Y:S01]  /*b580*/  SEL R93, R81, R40, P0 ;  /* 0x00000028515d7207 */ /* 0x000fe20000000000 */
[----:B------:R-:W-:Y:S01]  /*b590*/  IMAD.WIDE.U32 R40, R16, UR6, RZ ;  /* 0x0000000610287c25 */ /* 0x000fe2000f8e00ff */
[----:B------:R-:W-:Y:S01]  /*b5a0*/  SEL R76, R84, R45, P0 ;  /* 0x0000002d544c7207 */ /* 0x000fe20000000000 */
[----:B------:R-:W3:Y:S01]  /*b5b0*/  S2UR UR4, SR_CTAID.Y ;  /* 0x00000000000479c3 */ /* 0x000ee20000002600 */
[----:B------:R-:W-:Y:S01]  /*b5c0*/  SEL R77, R45, R84, P0 ;  /* 0x000000542d4d7207 */ /* 0x000fe20000000000 */
[----:B------:R-:W-:Y:S01]  /*b5d0*/  IMAD.IADD R41, R41, 0x1, R13 ;  /* 0x0000000129297824 */ /* 0x000fe200078e020d */
        /* <DEDUP_REMOVED lines=17> */
[C---:B0-----:R-:W-:Y:S01]  /*b6f0*/  LEA R71, R73.reuse, R3, 0x7 ;  /* 0x0000000349477211 */ /* 0x041fe200078e38ff */
[----:B------:R-:W-:Y:S01]  /*b700*/  IMAD R73, R73, 0x80, R8 ;  /* 0x0000008049497824 */ /* 0x000fe200078e0208 */
        /* <DEDUP_REMOVED lines=14> */
[----:B------:R-:W-:Y:S02]  /*b7f0*/  LOP3.LUT P1, RZ, R15, 0x3, RZ, 0xc0, !PT ;  /* 0x000000030fff7812 */ /* 0x000fe4000782c0ff */
[----:B------:R-:W-:-:S02]  /*b800*/  SEL R50, R66, R67, P0 ;  /* 0x0000004342327207 */ /* 0x000fc40000000000 */
[----:B------:R-:W-:Y:S02]  /*b810*/  SEL R51, R67, R66, P0 ;  /* 0x0000004243337207 */ /* 0x000fe40000000000 */
[----:B-1----:R-:W-:Y:S02]  /*b820*/  ISETP.NE.AND P2, PT, R82, 0x1, PT ;  /* 0x000000015200780c */ /* 0x002fe40003f45270 */
[----:B------:R-:W-:Y:S02]  /*b830*/  SEL R29, R47, R46, P0 ;  /* 0x0000002e2f1d7207 */ /* 0x000fe40000000000 */
[----:B------:R-:W-:Y:S02]  /*b840*/  SEL R56, R58, R59, P0 ;  /* 0x0000003b3a387207 */ /* 0x000fe40000000000 */
[----:B------:R-:W-:Y:S02]  /*b850*/  SEL R57, R59, R58, P0 ;  /* 0x0000003a3b397207 */ /* 0x000fe40000000000 */
[----:B------:R-:W-:-:S02]  /*b860*/  SEL R36, R74, R75, P0 ;  /* 0x0000004b4a247207 */ /* 0x000fc40000000000 */
[----:B------:R-:W-:Y:S02]  /*b870*/  SEL R38, R78, R79, P0 ;  /* 0x0000004f4e267207 */ /* 0x000fe40000000000 */
[----:B------:R-:W-:Y:S02]  /*b880*/  SEL R37, R79, R78, P0 ;  /* 0x0000004e4f257207 */ /* 0x000fe40000000000 */
[----:B------:R-:W-:Y:S02]  /*b890*/  SEL R39, R75, R74, P0 ;  /* 0x0000004a4b277207 */ /* 0x000fe40000000000 */
[----:B------:R-:W0:Y:S01]  /*b8a0*/  @P2 LDC R74, c[0x0][0xbec] ;  /* 0x0002fb00ff4a2b82 */ /* 0x000e220000000800 */
[----:B--2---:R1:W-:Y:S04]  /*b8b0*/  SHFL.IDX PT, R45, R12, R5, 0x1c1f ;  /* 0x001c1f050c2d7589 */ /* 0x0043e800000e0000 */
[----:B------:R-:W-:Y:S04]  /*b8c0*/  SHFL.IDX PT, R30, R92, R5, 0x1c1f ;  /* 0x001c1f055c1e7589 */ /* 0x000fe800000e0000 */
[----:B------:R-:W-:Y:S01]  /*b8d0*/  SHFL.IDX PT, R3, R34, R5, 0x1c1f ;  /* 0x001c1f0522037589 */ /* 0x000fe200000e0000 */
[----:B-1----:R-:W-:-:S03]  /*b8e0*/  LOP3.LUT R12, R5, 0x2, RZ, 0x3c, !PT ;  /* 0x00000002050c7812 */ /* 0x002fc600078e3cff */
[----:B------:R-:W-:Y:S04]  /*b8f0*/  SHFL.IDX PT, R55, R80, R5, 0x1c1f ;  /* 0x001c1f0550377589 */ /* 0x000fe800000e0000 */
[----:B------:R1:W2:Y:S04]  /*b900*/  SHFL.IDX PT, R8, R87, R12, 0x1c1f ;  /* 0x001c1f0c57087589 */ /* 0x0002a800000e0000 */
[----:B------:R-:W4:Y:S04]  /*b910*/  SHFL.IDX PT, R31, R103, R12, 0x1c1f ;  /* 0x001c1f0c671f7589 */ /* 0x000f2800000e0000 */
[----:B------:R-:W-:Y:S01]  /*b920*/  SHFL.IDX PT, R6, R106, R5, 0x1c1f ;  /* 0x001c1f056a067589 */ /* 0x000fe200000e0000 */
[----:B-1----:R-:W1:Y:S03]  /*b930*/  LDC.64 R86, c[0x0][0xb40] ;  /* 0x0002d000ff567b82 */ /* 0x002e660000000a00 */
[----:B------:R-:W-:Y:S04]  /*b940*/  SHFL.IDX PT, R27, R94, R5, 0x1c1f ;  /* 0x001c1f055e1b7589 */ /* 0x000fe800000e0000 */
[----:B------:R-:W5:Y:S04]  /*b950*/  SHFL.IDX PT, R9, R117, R12, 0x1c1f ;  /* 0x001c1f0c75097589 */ /* 0x000f6800000e0000 */
[----:B------:R-:W3:Y:S04]  /*b960*/  SHFL.IDX PT, R34, R105, R12, 0x1c1f ;  /* 0x001c1f0c69227589 */ /* 0x000ee800000e0000 */
[----:B------:R0:W-:Y:S04]  /*b970*/  SHFL.IDX PT, R80, R85, R12, 0x1c1f ;  /* 0x001c1f0c55507589 */ /* 0x0001e800000e0000 */
[----:B------:R-:W-:Y:S04]  /*b980*/  SHFL.IDX PT, R62, R10, R5, 0x1c1f ;  /* 0x001c1f050a3e7589 */ /* 0x000fe800000e0000 */
[----:B------:R-:W-:Y:S01]  /*b990*/  SHFL.IDX PT, R7, R108, R5, 0x1c1f ;  /* 0x001c1f056c077589 */ /* 0x000fe200000e0000 */
[----:B0-----:R-:W0:Y:S01]  /*b9a0*/  LDC.64 R84, c[0x0][0xbd8] ;  /* 0x0002f600ff547b82 */ /* 0x001e220000000a00 */
[----:B-1----:R-:W-:-:S02]  /*b9b0*/  IMAD.WIDE.U32 R40, R86, UR36, R40 ;  /* 0x0000002456287c25 */ /* 0x002fc4000f8e0028 */
[----:B------:R-:W1:Y:S04]  /*b9c0*/  SHFL.IDX PT, R10, R119, R12, 0x1c1f ;  /* 0x001c1f0c770a7589 */ /* 0x000e6800000e0000 */
[----:B------:R-:W-:Y:S04]  /*b9d0*/  SHFL.IDX PT, R14, R102, R5, 0x1c1f ;  /* 0x001c1f05660e7589 */ /* 0x000fe800000e0000 */
[----:B------:R-:W1:Y:S04]  /*b9e0*/  SHFL.IDX PT, R15, R113, R12, 0x1c1f ;  /* 0x001c1f0c710f7589 */ /* 0x000e6800000e0000 */
[----:B------:R-:W-:Y:S04]  /*b9f0*/  SHFL.IDX PT, R22, R22, R5, 0x1c1f ;  /* 0x001c1f0516167589 */ /* 0x000fe800000e0000 */
[----:B------:R-:W-:Y:S04]  /*ba00*/  SHFL.IDX PT, R66, R18, R5, 0x1c1f ;  /* 0x001c1f0512427589 */ /* 0x000fe800000e0000 */
[----:B------:R-:W-:Y:S04]  /*ba10*/  SHFL.IDX PT, R23, R23, R12, 0x1c1f ;  /* 0x001c1f0c17177589 */ /* 0x000fe800000e0000 */
[----:B------:R-:W-:Y:S04]  /*ba20*/  SHFL.IDX PT, R13, R104, R5, 0x1c1f ;  /* 0x001c1f05680d7589 */ /* 0x000fe800000e0000 */
[----:B------:R-:W-:Y:S04]  /*ba30*/  SHFL.IDX PT, R49, R20, R5, 0x1c1f ;  /* 0x001c1f0514317589 */ /* 0x000fe800000e0000 */
[----:B------:R-:W1:Y:S04]  /*ba40*/  SHFL.IDX PT, R18, R115, R12, 0x1c1f ;  /* 0x001c1f0c73127589 */ /* 0x000e6800000e0000 */
        /* <DEDUP_REMOVED lines=9> */
[----:B--2---:R-:W2:Y:S03]  /*bae0*/  @P2 LDC R88, c[0x0][0xbec] ;  /* 0x0002fb00ff582b82 */ /* 0x004ea60000000800 */
[----:B------:R-:W1:Y:S04]  /*baf0*/  SHFL.IDX PT, R59, R95, R12, 0x1c1f ;  /* 0x001c1f0c5f3b7589 */ /* 0x000e6800000e0000 */
[----:B------:R4:W-:Y:S04]  /*bb00*/  SHFL.IDX PT, R79, R89, R12, 0x1c1f ;  /* 0x001c1f0c594f7589 */ /* 0x0009e800000e0000 */
[----:B------:R-:W-:Y:S04]  /*bb10*/  SHFL.IDX PT, R35, R90, R5, 0x1c1f ;  /* 0x001c1f055a237589 */ /* 0x000fe800000e0000 */
[----:B------:R-:W1:Y:S01]  /*bb20*/  SHFL.IDX PT, R54, R101, R12, 0x1c1f ;  /* 0x001c1f0c65367589 */ /* 0x000e6200000e0000 */
[----:B----4-:R-:W4:Y:S03]  /*bb30*/  LDC R89, c[0x0][0xc50] ;  /* 0x00031400ff597b82 */ /* 0x010f260000000800 */
        /* <DEDUP_REMOVED lines=14> */
[----:B------:R-:W4:Y:S04]  /*bc20*/  SHFL.IDX PT, R64, R97, R12, 0x1c1f ;  /* 0x001c1f0c61407589 */ /* 0x000f2800000e0000 */
[----:B------:R3:W-:Y:S01]  /*bc30*/  SHFL.IDX PT, R67, R29, R12, 0x1c1f ;  /* 0x001c1f0c1d437589 */ /* 0x0007e200000e0000 */
[----:B--2---:R-:W-:-:S02]  /*bc40*/  SEL R5, R3, R8, P0 ;  /* 0x0000000803057207 */ /* 0x004fc40000000000 */
[----:B------:R-:W-:Y:S01]  /*bc50*/  SEL R28, R30, R31, P0 ;  /* 0x0000001f1e1c7207 */ /* 0x000fe20000000000 */
[----:B------:R2:W-:Y:S01]  /*bc60*/  SHFL.IDX PT, R38, R83, R12, 0x1c1f ;  /* 0x001c1f0c53267589 */ /* 0x0005e200000e0000 */
[----:B------:R-:W-:Y:S02]  /*bc70*/  SEL R3, R8, R3, P0 ;  /* 0x0000000308037207 */ /* 0x000fe40000000000 */
[----:B------:R-:W-:Y:S01]  /*bc80*/  SEL R30, R31, R30, P0 ;  /* 0x0000001e1f1e7207 */ /* 0x000fe20000000000 */
[----:B------:R-:W-:Y:S01]  /*bc90*/  SHFL.IDX PT, R77, R77, R12, 0x1c1f ;  /* 0x001c1f0c4d4d7589 */ /* 0x000fe200000e0000 */
[----:B-----5:R-:W-:Y:S02]  /*bca0*/  SEL R8, R6, R9, P0 ;  /* 0x0000000906087207 */ /* 0x020fe40000000000 */
[----:B---3--:R-:W-:Y:S01]  /*bcb0*/  SEL R29, R27, R34, P0 ;  /* 0x000000221b1d7207 */ /* 0x008fe20000000000 */
[----:B------:R-:W3:Y:S01]  /*bcc0*/  SHFL.IDX PT, R72, R93, R12, 0x1c1f ;  /* 0x001c1f0c5d487589 */ /* 0x000ee200000e0000 */
[----:B------:R-:W-:Y:S01]  /*bcd0*/  SEL R31, R34, R27, P0 ;  /* 0x0000001b221f7207 */ /* 0x000fe20000000000 */
[----:B0-----:R-:W-:Y:S01]  /*bce0*/  IMAD R34, R84, UR37, RZ ;  /* 0x0000002554227c24 */ /* 0x001fe2000f8e02ff */
[----:B------:R-:W-:Y:S01]  /*bcf0*/  SEL R6, R9, R6, P0 ;  /* 0x0000000609067207 */ /* 0x000fe20000000000 */
[----:B------:R-:W0:Y:S01]  /*bd00*/  SHFL.IDX PT, R78, R91, R12, 0x1c1f ;  /* 0x001c1f0c5b4e7589 */ /* 0x000e2200000e0000 */
[----:B-1----:R-:W-:Y:S01]  /*bd10*/  SEL R9, R7, R10, P0 ;  /* 0x0000000a07097207 */ /* 0x002fe20000000000 */
[----:B--2---:R-:W1:Y:S01]  /*bd20*/  @P2 LDC R83, c[0x0][0xbf0] ;  /* 0x0002fc00ff532b82 */ /* 0x004e620000000800 */
[----:B------:R-:W-:Y:S01]  /*bd30*/  SEL R7, R10, R7, P0 ;  /* 0x000000070a077207 */ /* 0x000fe20000000000 */
[----:B------:R-:W2:Y:S01]  /*bd40*/  SHFL.IDX PT, R81, R81, R12, 0x1c1f ;  /* 0x001c1f0c51517589 */ /* 0x000ea200000e0000 */
[----:B------:R-:W-:Y:S01]  /*bd50*/  SEL R10, R14, R15, P0 ;  /* 0x0000000f0e0a7207 */ /* 0x000fe20000000000 */
[----:B------:R-:W-:Y:S01]  /*bd60*/  IMAD R75, R85, UR36, R34 ;  /* 0x00000024554b7c24 */ /* 0x000fe2000f8e0222 */
[----:B------:R-:W-:Y:S01]  /*bd70*/  SEL R14, R15, R14, P0 ;  /* 0x0000000e0f0e7207 */ /* 0x000fe20000000000 */
[----:B------:R-:W-:Y:S01]  /*bd80*/  SHFL.IDX PT, R69, R69, R12, 0x1c1f ;  /* 0x001c1f0c45457589 */ /* 0x000fe200000e0000 */
[----:B------:R-:W-:Y:S01]  /*bd90*/  SEL R15, R18, R13, P0 ;  /* 0x0000000d120f7207 */ /* 0x000fe20000000000 */
[----:B------:R-:W5:Y:S01]  /*bda0*/  @P2 LDC R85, c[0x0][0xbf0] ;  /* 0x0002fc00ff552b82 */ /* 0x000f620000000800 */
[----:B------:R-:W-:Y:S01]  /*bdb0*/  SEL R34, R59, R58, P0 ;  /* 0x0000003a3b227207 */ /* 0x000fe20000000000 */
[----:B------:R-:W-:Y:S01]  /*bdc0*/  SHFL.IDX PT, R61, R61, R12, 0x1c1f ;  /* 0x001c1f0c3d3d7589 */ /* 0x000fe200000e0000 */
[----:B------:R-:W-:-:S03]  /*bdd0*/  SEL R27, R54, R35, P0 ;  /* 0x00000023361b7207 */ /* 0x000fc60000000000 */
[----:B------:R4:W-:Y:S04]  /*bde0*/  SHFL.IDX PT, R63, R11, R12, 0x1c1f ;  /* 0x001c1f0c0b3f7589 */ /* 0x0009e800000e0000 */
[----:B------:R-:W-:Y:S04]  /*bdf0*/  SHFL.IDX PT, R53, R53, R12, 0x1c1f ;  /* 0x001c1f0c35357589 */ /* 0x000fe800000e0000 */
[----:B------:R-:W-:Y:S01]  /*be00*/  SHFL.IDX PT, R57, R57, R12, 0x1c1f ;  /* 0x001c1f0c39397589 */ /* 0x000fe200000e0000 */
[----:B----4-:R-:W-:-:S03]  /*be10*/  SEL R11, R13, R18, P0 ;  /* 0x000000120d0b7207 */ /* 0x010fc60000000000 */
[----:B------:R-:W-:Y:S01]  /*be20*/  SHFL.IDX PT, R43, R43, R12, 0x1c1f ;  /* 0x001c1f0c2b2b7589 */ /* 0x000fe200000e0000 */
[----:B------:R-:W-:Y:S02]  /*be30*/  SEL R13, R19, R20, P0 ;  /* 0x00000014130d7207 */ /* 0x000fe40000000000 */
[----:B------:R-:W-:Y:S01]  /*be40*/  SEL R18, R46, R47, P0 ;  /* 0x0000002f2e127207 */ /* 0x000fe20000000000 */
        /* <DEDUP_REMOVED lines=9> */
[----:B------:R-:W-:-:S02]  /*bee0*/  SEL R25, R26, R25, P0 ;  /* 0x000000191a197207 */ /* 0x000fc40000000000 */
[----:B------:R-:W-:Y:S01]  /*bef0*/  SEL R26, R47, R46, P0 ;  /* 0x0000002e2f1a7207 */ /* 0x000fe20000000000 */
[----:B------:R-:W-:Y:S01]  /*bf00*/  IMAD.WIDE.U32 R46, R84, UR36, R32 ;  /* 0x00000024542e7c25 */ /* 0x000fe2000f8e0020 */
[----:B------:R-:W-:Y:S02]  /*bf10*/  SEL R32, R58, R59, P0 ;  /* 0x0000003b3a207207 */ /* 0x000fe40000000000 */
[----:B------:R-:W-:Y:S01]  /*bf20*/  SEL R19, R35, R54, P0 ;  /* 0x0000003623137207 */ /* 0x000fe20000000000 */
[----:B------:R-:W-:Y:S01]  /*bf30*/  IMAD.MOV R58, RZ, RZ, -R16 ;  /* 0x000000ffff3a7224 */ /* 0x000fe200078e0a10 */
[----:B------:R-:W-:Y:S01]  /*bf40*/  SEL R33, R55, R64, P0 ;  /* 0x0000004037217207 */ /* 0x000fe20000000000 */
[----:B------:R-:W-:Y:S01]  /*bf50*/  IMAD R54, R86, UR37, RZ ;  /* 0x0000002556367c24 */ /* 0x000fe2000f8e02ff */
[----:B------:R-:W-:Y:S01]  /*bf60*/  SEL R35, R64, R55, P0 ;  /* 0x0000003740237207 */ /* 0x000fe20000000000 */
[----:B------:R-:W-:Y:S01]  /*bf70*/  IMAD R89, R89, R58, UR4 ;  /* 0x0000000459597e24 */ /* 0x000fe2000f8e023a */
[----:B------:R-:W-:Y:S01]  /*bf80*/  ULDC.64 UR4, c[0x0][0xbe0] ;  /* 0x0002f80000047ab9 */ /* 0x000fe20000000a00 */
[----:B------:R-:W-:-:S03]  /*bf90*/  @P2 IMAD.HI.U32 R16, R73, R74, RZ ;  /* 0x0000004a49102227 */ /* 0x000fc600078e00ff */
[----:B------:R-:W-:Y:S01]  /*bfa0*/  SHF.R.S32.HI R64, RZ, 0x1f, R89 ;  /* 0x0000001fff407819 */ /* 0x000fe20000011459 */
[----:B------:R-:W-:Y:S02]  /*bfb0*/  IMAD R55, R87, UR36, R54 ;  /* 0x0000002457377c24 */ /* 0x000fe4000f8e0236 */
[----:B------:R-:W-:Y:S02]  /*bfc0*/  IMAD.IADD R47, R47, 0x1, R75 ;  /* 0x000000012f2f7824 */ /* 0x000fe400078e024b */
[----:B------:R-:W-:Y:S01]  /*bfd0*/  IMAD.MOV.U32 R59, RZ, RZ, R73 ;  /* 0x000000ffff3b7224 */ /* 0x000fe200078e0049 */
[----:B-1----:R-:W-:Y:S01]  /*bfe0*/  @P2 SHF.R.U32.HI R59, RZ, R83, R16 ;  /* 0x00000053ff3b2219 */ /* 0x002fe20000011610 */
[----:B------:R-:W-:Y:S02]  /*bff0*/  IMAD.IADD R55, R41, 0x1, R55 ;  /* 0x0000000129377824 */ /* 0x000fe400078e0237 */
[----:B------:R-:W-:Y:S02]  /*c000*/  IMAD.MOV.U32 R54, RZ, RZ, R40 ;  /* 0x000000ffff367224 */ /* 0x000fe400078e0028 */
[----:B------:R-:W-:Y:S01]  /*c010*/  IMAD.MOV.U32 R75, RZ, RZ, R73 ;  /* 0x000000ffff4b7224 */ /* 0x000fe200078e0049 */
[----:B-----5:R-:W-:Y:S01]  /*c020*/  @P2 SHF.R.U32.HI R75, RZ, R85, R88 ;  /* 0x00000055ff4b2219 */ /* 0x020fe20000011658 */
[----:B------:R-:W-:-:S02]  /*c030*/  IMAD R16, R64, UR4, RZ ;  /* 0x0000000440107c24 */ /* 0x000fc4000f8e02ff */
[----:B------:R-:W-:-:S04]  /*c040*/  IMAD.WIDE.U32 R40, R89, UR4, R46 ;  /* 0x0000000459287c25 */ /* 0x000fc8000f8e002e */
        /* <DEDUP_REMOVED lines=8> */
[----:B------:R-:W-:Y:S01]  /*c0d0*/  IMAD R64, R64, UR6, RZ ;  /* 0x0000000640407c24 */ /* 0x000fe2000f8e02ff */
[----:B---3--:R-:W-:Y:S01]  /*c0e0*/  SEL R58, R72, R65, P0 ;  /* 0x00000041483a7207 */ /* 0x008fe20000000000 */
[----:B------:R-:W-:-:S02]  /*c0f0*/  IMAD.MOV R59, RZ, RZ, -R75 ;  /* 0x000000ffff3b7224 */ /* 0x000fc400078e0a4b */
[----:B------:R-:W-:Y:S02]  /*c100*/  IMAD R16, R16, UR4, RZ ;  /* 0x0000000410107c24 */ /* 0x000fe4000f8e02ff */
[C-C-:B------:R-:W-:Y:S02]  /*c110*/  IMAD R55, R82.reuse, R54, R73.reuse ;  /* 0x0000003652377224 */ /* 0x140fe400078e0249 */
[----:B------:R-:W-:Y:S01]  /*c120*/  IMAD R83, R89, UR7, R64 ;  /* 0x0000000759537c24 */ /* 0x000fe2000f8e0240 */
[----:B------:R-:W-:Y:S01]  /*c130*/  ULDC.64 UR6, c[0x0][0xbc8] ;  /* 0x0002f20000067ab9 */ /* 0x000fe20000000a00 */
[----:B------:R-:W-:Y:S02]  /*c140*/  IMAD R59, R82, R59, R73 ;  /* 0x0000003b523b7224 */ /* 0x000fe400078e0249 */
[----:B------:R-:W-:Y:S01]  /*c150*/  IMAD R73, R75, UR5, R16 ;  /* 0x000000054b497c24 */ /* 0x000fe2000f8e0210 */
[----:B------:R-:W-:Y:S01]  /*c160*/  SHF.R.S32.HI R16, RZ, 0x1f, R55 ;  /* 0x0000001fff107819 */ /* 0x000fe20000011437 */
[----:B------:R-:W-:Y:S01]  /*c170*/  IMAD.IADD R47, R47, 0x1, R83 ;  /* 0x000000012f2f7824 */ /* 0x000fe200078e0253 */
[----:B------:R-:W-:Y:S01]  /*c180*/  SHF.R.S32.HI R54, RZ, 0x1f, R59 ;  /* 0x0000001fff367819 */ /* 0x000fe2000001143b */
[----:B------:R-:W1:Y:S01]  /*c190*/  S2UR UR5, SR_CgaCtaId ;  /* 0x00000000000579c3 */ /* 0x000e620000008800 */
[----:B------:R-:W-:-:S04]  /*c1a0*/  IMAD.WIDE.U32 R40, R55, UR6, R40 ;  /* 0x0000000637287c25 */ /* 0x000fc8000f8e0028 */
[----:B------:R-:W-:Y:S01]  /*c1b0*/  IMAD.WIDE.U32 R46, R75, UR4, R46 ;  /* 0x000000044b2e7c25 */ /* 0x000fe2000f8e002e */
[----:B------:R-:W-:-:S03]  /*c1c0*/  UMOV UR4, 0x400 ;  /* 0x0000040000047882 */ /* 0x000fc60000000000 */
[----:B------:R-:W-:Y:S02]  /*c1d0*/  IMAD R16, R16, UR6, RZ ;  /* 0x0000000610107c24 */ /* 0x000fe4000f8e02ff */
[----:B------:R-:W-:Y:S02]  /*c1e0*/  IMAD.IADD R47, R47, 0x1, R73 ;  /* 0x000000012f2f7824 */ /* 0x000fe400078e0249 */
[----:B------:R-:W-:Y:S02]  /*c1f0*/  IMAD R54, R54, UR8, RZ ;  /* 0x0000000836367c24 */ /* 0x000fe4000f8e02ff */
[----:B------:R-:W-:Y:S01]  /*c200*/  IMAD R73, R55, UR7, R16 ;  /* 0x0000000737497c24 */ /* 0x000fe2000f8e0210 */
[----:B------:R-:W-:Y:S01]  /*c210*/  ULDC.64 UR6, c[0x0][0xba8] ;  /* 0x0002ea0000067ab9 */ /* 0x000fe20000000a00 */
[C---:B------:R-:W-:Y:S01]  /*c220*/  IMAD R75, R59.reuse, UR9, R54 ;  /* 0x000000093b4b7c24 */ /* 0x040fe2000f8e0236 */
[----:B------:R-:W-:Y:S01]  /*c230*/  LEA R84, P2, R40, UR6, 0x2 ;  /* 0x0000000628547c11 */ /* 0x000fe2000f8410ff */
[----:B------:R-:W-:Y:S01]  /*c240*/  IMAD.WIDE.U32 R46, R59, UR8, R46 ;  /* 0x000000083b2e7c25 */ /* 0x000fe2000f8e002e */
[----:B------:R-:W-:Y:S01]  /*c250*/  SEL R54, R65, R72, P0 ;  /* 0x0000004841367207 */ /* 0x000fe20000000000 */
[----:B------:R-:W-:Y:S01]  /*c260*/  ULDC UR6, c[0x0][0xa88] ;  /* 0x0002a20000067ab9 */ /* 0x000fe20000000800 */
[----:B------:R-:W-:Y:S01]  /*c270*/  ULDC.64 UR8, c[0x0][0xb00] ;  /* 0x0002c00000087ab9 */ /* 0x000fe20000000a00 */
[----:B------:R-:W-:Y:S01]  /*c280*/  IMAD.IADD R55, R41, 0x1, R73 ;  /* 0x0000000129377824 */ /* 0x000fe200078e0249 */
[----:B------:R-:W-:Y:S01]  /*c290*/  IADD3 R41, R47, R75, RZ ;  /* 0x0000004b2f297210 */ /* 0x000fe20007ffe0ff */
[----:B------:R-:W-:Y:S01]  /*c2a0*/  SHFL.IDX PT, R72, R84, RZ, 0x1c1f ;  /* 0x001c1fff54487589 */ /* 0x000fe200000e0000 */
[----:B-1----:R-:W-:Y:S01]  /*c2b0*/  ULEA UR4, UR5, UR4, 0x18 ;  /* 0x0000000405047291 */ /* 0x002fe2000f8ec03f */
[----:B------:R-:W-:Y:S01]  /*c2c0*/  IMAD R16, R82, UR6, RZ ;  /* 0x0000000652107c24 */ /* 0x000fe2000f8e02ff */
[----:B------:R-:W-:Y:S01]  /*c2d0*/  LEA.HI.X R47, R40, UR7, R55, 0x2, P2 ;  /* 0x00000007282f7c11 */ /* 0x000fe200090f1437 */
[----:B------:R-:W-:Y:S01]  /*c2e0*/  SHFL.IDX PT, R74, R84, 0x1, 0x1c1f ;  /* 0x003c1f00544a7f89 */ /* 0x000fe200000e0000 */
[C---:B------:R-:W-:Y:S01]  /*c2f0*/  VIADD R83, R71.reuse, 0x8 ;  /* 0x0000000847537836 */ /* 0x040fe20000000000 */
[----:B------:R-:W-:Y:S01]  /*c300*/  UIADD3 UR4, UR4, 0x2e820, URZ ;  /* 0x0002e82004047890 */ /* 0x000fe2000fffe03f */
[-C--:B------:R-:W-:Y:S01]  /*c310*/  ISETP.GE.OR P2, PT, R71, R16.reuse, P1 ;  /* 0x000000104700720c */ /* 0x080fe20000f46670 */
[----:B------:R-:W1:Y:S01]  /*c320*/  SHFL.IDX PT, R73, R47, RZ, 0x1c1f ;  /* 0x001c1fff2f497589 */ /* 0x000e6200000e0000 */
[C---:B------:R-:W-:Y:S01]  /*c330*/  LEA R85, P3, R46.reuse, UR8, 0x2 ;  /* 0x000000082e557c11 */ /* 0x040fe2000f8610ff */
[----:B------:R-:W-:Y:S01]  /*c340*/  UPRMT UR4, URZ, 0x654, UR4 ;  /* 0x000006543f047896 */ /* 0x000fe20008000004 */
[----:B------:R-:W-:Y:S01]  /*c350*/  ISETP.GE.OR P1, PT, R83, R16, P1 ;  /* 0x000000105300720c */ /* 0x000fe20000f26670 */
[----:B------:R3:W4:Y:S01]  /*c360*/  SHFL.IDX PT, R75, R47, 0x1, 0x1c1f ;  /* 0x003c1f002f4b7f89 */ /* 0x00072200000e0000 */
[----:B------:R-:W-:-:S02]  /*c370*/  LEA.HI.X R86, R46, UR9, R41, 0x2, P3 ;  /* 0x000000092e567c11 */ /* 0x000fc400098f1429 */
[----:B------:R-:W-:Y:S01]  /*c380*/  ISETP.GE.AND P3, PT, R71, R16, PT ;  /* 0x000000104700720c */ /* 0x000fe20003f66270 */
[----:B------:R1:W4:Y:S01]  /*c390*/  SHFL.IDX PT, R64, R85, RZ, 0x1c1f ;  /* 0x001c1fff55407589 */ /* 0x00032200000e0000 */
[----:B------:R-:W-:Y:S01]  /*c3a0*/  SEL R40, R44, R79, P0 ;  /* 0x0000004f2c287207 */ /* 0x000fe20000000000 */
[----:B------:R-:W-:Y:S01]  /*c3b0*/  IMAD.SHL.U32 R71, R70, 0x2, RZ ;  /* 0x0000000246477824 */ /* 0x000fe200078e00ff */
[----:B------:R-:W-:Y:S01]  /*c3c0*/  SYNCS.ARRIVE.TRANS64.RED.A1T0 RZ, [UR4], RZ ;  /* 0x000000ffffff79a7 */ /* 0x000fe20008100404 */
[----:B------:R1:W4:Y:S01]  /*c3d0*/  SHFL.IDX PT, R65, R86, RZ, 0x1c1f ;  /* 0x001c1fff56417589 */ /* 0x00032200000e0000 */
[----:B0-----:R-:W-:Y:S02]  /*c3e0*/  SEL R41, R45, R78, P0 ;  /* 0x0000004e2d297207 */ /* 0x001fe40000000000 */
[----:B--2---:R-:W-:Y:S02]  /*c3f0*/  SEL R46, R48, R81, P0 ;  /* 0x00000051302e7207 */ /* 0x004fe40000000000 */
[----:B---3--:R-:W-:-:S02]  /*c400*/  SEL R47, R49, R80, P0 ;  /* 0x00000050312f7207 */ /* 0x008fc40000000000 */
[----:B------:R-:W-:Y:S02]  /*c410*/  SEL R55, R76, R77, P0 ;  /* 0x0000004d4c377207 */ /* 0x000fe40000000000 */
[----:B------:R-:W-:Y:S02]  /*c420*/  SEL R59, R77, R76, P0 ;  /* 0x0000004c4d3b7207 */ /* 0x000fe40000000000 */
[----:B------:R-:W-:Y:S01]  /*c430*/  SEL R44, R79, R44, P0 ;  /* 0x0000002c4f2c7207 */ /* 0x000fe20000000000 */
[----:B-1----:R0:W-:Y:S01]  /*c440*/  @!P2 ST.E desc[UR44][R72.64], R0 ;  /* 0x000000004800a985 */ /* 0x0021e2000c10192c */
[----:B------:R-:W-:Y:S02]  /*c450*/  SEL R45, R78, R45, P0 ;  /* 0x0000002d4e2d7207 */ /* 0x000fe40000000000 */
[----:B------:R-:W-:Y:S01]  /*c460*/  SEL R48, R81, R48, P0 ;  /* 0x0000003051307207 */ /* 0x000fe20000000000 */
[----:B----4-:R0:W-:Y:S01]  /*c470*/  @!P1 ST.E desc[UR44][R74.64], R2 ;  /* 0x000000024a009985 */ /* 0x0101e2000c10192c */
[----:B------:R-:W-:Y:S01]  /*c480*/  SEL R49, R80, R49, P0 ;  /* 0x0000003150317207 */ /* 0x000fe20000000000 */
[----:B------:R-:W-:Y:S06]  /*c490*/  @P3 BRA `(.L_x_6097) ;  /* 0x0000000400783947 */ /* 0x000fec0003800000 */
        /* <DEDUP_REMOVED lines=9> */
[----:B------:R-:W-:-:S04]  /*c530*/  ISETP.GE.AND P1, PT, R78, UR4, PT ;  /* 0x000000044e007c0c */ /* 0x000fc8000bf26270 */
[----:B------:R-:W-:-:S03]  /*c540*/  ISETP.GE.AND P5, PT, R80, UR4, PT ;  /* 0x0000000450007c0c */ /* 0x000fc6000bfa6270 */
[C-C-:B------:R-:W-:Y:S02]  /*c550*/  @!P2 IMAD.WIDE R72, R71.reuse, 0x4, R64.reuse ;  /* 0x000000044748a825 */ /* 0x140fe400078e0240 */
[----:B------:R-:W-:Y:S02]  /*c560*/  @!P3 LEA.HI R0, R0, R0, RZ, 0x1 ;  /* 0x000000000000b211 */ /* 0x000fe400078f08ff */
[----:B------:R-:W-:Y:S01]  /*c570*/  @!P4 LEA.HI R70, R70, R70, RZ, 0x1 ;  /* 0x000000464646c211 */ /* 0x000fe200078f08ff */
[----:B------:R0:W-:Y:S01]  /*c580*/  @!P2 ST.E.64 desc[UR44][R72.64], R8 ;  /* 0x000000084800a985 */ /* 0x0001e2000c101b2c */
[----:B------:R-:W-:Y:S01]  /*c590*/  @!P3 LOP3.LUT R75, R0, 0xfffffffe, RZ, 0xc0, !PT ;  /* 0xfffffffe004bb812 */ /* 0x000fe200078ec0ff */
[----:B------:R-:W-:Y:S01]  /*c5a0*/  VIADD R0, R71, 0x28 ;  /* 0x0000002847007836 */ /* 0x000fe20000000000 */
[----:B------:R-:W-:Y:S02]  /*c5b0*/  @!P1 LEA.HI R78, R78, R78, RZ, 0x1 ;  /* 0x0000004e4e4e9211 */ /* 0x000fe400078f08ff */
[----:B------:R-:W-:Y:S01]  /*c5c0*/  @!P4 LOP3.LUT R77, R70, 0xfffffffe, RZ, 0xc0, !PT ;  /* 0xfffffffe464dc812 */ /* 0x000fe200078ec0ff */
[----:B------:R-:W-:Y:S01]  /*c5d0*/  @!P3 IMAD.WIDE R74, R75, 0x4, R64 ;  /* 0x000000044b4ab825 */ /* 0x000fe200078e0240 */
[----:B------:R-:W-:-:S02]  /*c5e0*/  ISETP.GE.AND P2, PT, R79, UR4, PT ;  /* 0x000000044f007c0c */ /* 0x000fc4000bf46270 */
[----:B------:R-:W-:Y:S01]  /*c5f0*/  @!P5 LEA.HI R80, R80, R80, RZ, 0x1 ;  /* 0x000000505050d211 */ /* 0x000fe200078f08ff */
[----:B------:R-:W-:Y:S01]  /*c600*/  VIADD R70, R71, 0x30 ;  /* 0x0000003047467836 */ /* 0x000fe20000000000 */
[----:B------:R1:W-:Y:S01]  /*c610*/  @!P3 ST.E.64 desc[UR44][R74.64], R6 ;  /* 0x000000064a00b985 */ /* 0x0003e2000c101b2c */
[----:B------:R-:W-:Y:S01]  /*c620*/  @!P4 IMAD.WIDE R76, R77, 0x4, R64 ;  /* 0x000000044d4cc825 */ /* 0x000fe200078e0240 */
[----:B------:R-:W-:Y:S02]  /*c630*/  ISETP.GE.AND P3, PT, R0, UR4, PT ;  /* 0x0000000400007c0c */ /* 0x000fe4000bf66270 */
[----:B0-----:R-:W-:Y:S01]  /*c640*/  @!P1 LOP3.LUT R9, R78, 0xfffffffe, RZ, 0xc0, !PT ;  /* 0xfffffffe4e099812 */ /* 0x001fe200078ec0ff */
[C---:B------:R-:W-:Y:S01]  /*c650*/  VIADD R72, R71.reuse, 0x40 ;  /* 0x0000004047487836 */ /* 0x040fe20000000000 */
[----:B------:R-:W-:Y:S01]  /*c660*/  ISETP.GE.AND P6, PT, R70, UR4, PT ;  /* 0x0000000446007c0c */ /* 0x000fe2000bfc6270 */
[----:B------:R-:W-:Y:S01]  /*c670*/  VIADD R78, R71, 0x48 ;  /* 0x00000048474e7836 */ /* 0x000fe20000000000 */
[----:B------:R0:W-:Y:S01]  /*c680*/  @!P4 ST.E.64 desc[UR44][R76.64], R10 ;  /* 0x0000000a4c00c985 */ /* 0x0001e2000c101b2c */
[----:B------:R-:W-:-:S02]  /*c690*/  @!P2 LEA.HI R79, R79, R79, RZ, 0x1 ;  /* 0x0000004f4f4fa211 */ /* 0x000fc400078f08ff */
[----:B------:R-:W-:Y:S01]  /*c6a0*/  ISETP.GE.AND P4, PT, R72, UR4, PT ;  /* 0x0000000448007c0c */ /* 0x000fe2000bf86270 */
[--C-:B-1----:R-:W-:Y:S01]  /*c6b0*/  @!P1 IMAD.WIDE R6, R9, 0x4, R64.reuse ;  /* 0x0000000409069825 */ /* 0x102fe200078e0240 */
[----:B------:R-:W-:Y:S02]  /*c6c0*/  @!P2 LOP3.LUT R9, R79, 0xfffffffe, RZ, 0xc0, !PT ;  /* 0xfffffffe4f09a812 */ /* 0x000fe400078ec0ff */
[----:B------:R-:W-:Y:S02]  /*c6d0*/  @!P3 LEA.HI R0, R0, R0, RZ, 0x1 ;  /* 0x000000000000b211 */ /* 0x000fe400078f08ff */
[----:B------:R1:W-:Y:S01]  /*c6e0*/  @!P1 ST.E.64 desc[UR44][R6.64], R14 ;  /* 0x0000000e06009985 */ /* 0x0003e2000c101b2c */
[----:B------:R-:W-:Y:S01]  /*c6f0*/  ISETP.GE.AND P1, PT, R78, UR4, PT ;  /* 0x000000044e007c0c */ /* 0x000fe2000bf26270 */
[--C-:B------:R-:W-:Y:S01]  /*c700*/  @!P2 IMAD.WIDE R8, R9, 0x4, R64.reuse ;  /* 0x000000040908a825 */ /* 0x100fe200078e0240 */
[----:B------:R-:W-:Y:S02]  /*c710*/  @!P6 LEA.HI R70, R70, R70, RZ, 0x1 ;  /* 0x000000464646e211 */ /* 0x000fe400078f08ff */
[----:B0-----:R-:W-:Y:S01]  /*c720*/  @!P3 LOP3.LUT R11, R0, 0xfffffffe, RZ, 0xc0, !PT ;  /* 0xfffffffe000bb812 */ /* 0x001fe200078ec0ff */
[----:B------:R-:W-:Y:S01]  /*c730*/  VIADD R0, R71, 0x50 ;  /* 0x0000005047007836 */ /* 0x000fe20000000000 */
[----:B------:R-:W-:Y:S01]  /*c740*/  @!P6 LOP3.LUT R73, R70, 0xfffffffe, RZ, 0xc0, !PT ;  /* 0xfffffffe4649e812 */ /* 0x000fe200078ec0ff */
[----:B------:R0:W-:Y:S01]  /*c750*/  @!P2 ST.E.64 desc[UR44][R8.64], R12 ;  /* 0x0000000c0800a985 */ /* 0x0001e2000c101b2c */
[----:B------:R-:W-:Y:S01]  /*c760*/  @!P4 LEA.HI R72, R72, R72, RZ, 0x1 ;  /* 0x000000484848c211 */ /* 0x000fe200078f08ff */
[----:B------:R-:W-:-:S04]  /*c770*/  @!P3 IMAD.WIDE R10, R11, 0x4, R64 ;  /* 0x000000040b0ab825 */ /* 0x000fc800078e0240 */
[----:B------:R-:W-:Y:S01]  /*c780*/  @!P1 LEA.HI R78, R78, R78, RZ, 0x1 ;  /* 0x0000004e4e4e9211 */ /* 0x000fe200078f08ff */
[----:B-1----:R-:W-:Y:S01]  /*c790*/  @!P6 IMAD.WIDE R6, R73, 0x4, R64 ;  /* 0x000000044906e825 */ /* 0x002fe200078e0240 */
[----:B------:R-:W-:Y:S01]  /*c7a0*/  @!P5 LOP3.LUT R15, R80, 0xfffffffe, RZ, 0xc0, !PT ;  /* 0xfffffffe500fd812 */ /* 0x000fe200078ec0ff */
[----:B------:R1:W-:Y:S01]  /*c7b0*/  @!P3 ST.E.64 desc[UR44][R10.64], R22 ;  /* 0x000000160a00b985 */ /* 0x0003e2000c101b2c */
[----:B------:R-:W-:-:S03]  /*c7c0*/  @!P4 LOP3.LUT R73, R72, 0xfffffffe, RZ, 0xc0, !PT ;  /* 0xfffffffe4849c812 */ /* 0x000fc600078ec0ff */
[--C-:B------:R-:W-:Y:S01]  /*c7d0*/  @!P5 IMAD.WIDE R14, R15, 0x4, R64.reuse ;  /* 0x000000040f0ed825 */ /* 0x100fe200078e0240 */
[----:B0-----:R-:W-:Y:S01]  /*c7e0*/  @!P1 LOP3.LUT R13, R78, 0xfffffffe, RZ, 0xc0, !PT ;  /* 0xfffffffe4e0d9812 */ /* 0x001fe200078ec0ff */
[----:B------:R0:W-:Y:S01]  /*c7f0*/  @!P6 ST.E.64 desc[UR44][R6.64], R20 ;  /* 0x000000140600e985 */ /* 0x0001e2000c101b2c */
[----:B------:R-:W-:Y:S01]  /*c800*/  IADD3 R12, R71, 0x58, RZ ;  /* 0x00000058470c7810 */ /* 0x000fe20007ffe0ff */
[--C-:B------:R-:W-:Y:S02]  /*c810*/  @!P4 IMAD.WIDE R8, R73, 0x4, R64.reuse ;  /* 0x000000044908c825 */ /* 0x100fe400078e0240 */
[----:B------:R-:W-:Y:S01]  /*c820*/  @!P5 ST.E.64 desc[UR44][R14.64], R24 ;  /* 0x000000180e00d985 */ /* 0x000fe2000c101b2c */
[----:B------:R-:W-:Y:S01]  /*c830*/  ISETP.GE.AND P2, PT, R12, UR4, PT ;  /* 0x000000040c007c0c */ /* 0x000fe2000bf46270 */
[----:B-1----:R-:W-:Y:S02]  /*c840*/  @!P1 IMAD.WIDE R10, R13, 0x4, R64 ;  /* 0x000000040d0a9825 */ /* 0x002fe400078e0240 */
[----:B------:R1:W-:Y:S02]  /*c850*/  @!P4 ST.E.64 desc[UR44][R8.64], R28 ;  /* 0x0000001c0800c985 */ /* 0x0003e4000c101b2c */
[----:B------:R-:W-:-:S02]  /*c860*/  VIADD R13, R71, 0x60 ;  /* 0x00000060470d7836 */ /* 0x000fc40000000000 */
[----:B------:R2:W-:Y:S01]  /*c870*/  @!P1 ST.E.64 desc[UR44][R10.64], R30 ;  /* 0x0000001e0a009985 */ /* 0x0005e2000c101b2c */
[C---:B------:R-:W-:Y:S01]  /*c880*/  VIADD R22, R71.reuse, 0x68 ;  /* 0x0000006847167836 */ /* 0x040fe20000000000 */
[----:B------:R-:W-:Y:S01]  /*c890*/  ISETP.GE.AND P1, PT, R0, UR4, PT ;  /* 0x0000000400007c0c */ /* 0x000fe2000bf26270 */
[----:B0-----:R-:W-:Y:S01]  /*c8a0*/  VIADD R7, R71, 0x78 ;  /* 0x0000007847077836 */ /* 0x001fe20000000000 */
[----:B------:R-:W-:Y:S01]  /*c8b0*/  ISETP.GE.AND P3, PT, R13, UR4, PT ;  /* 0x000000040d007c0c */ /* 0x000fe2000bf66270 */
[----:B------:R-:W-:Y:S01]  /*c8c0*/  VIADD R6, R71, 0x70 ;  /* 0x0000007047067836 */ /* 0x000fe20000000000 */
[----:B------:R-:W-:Y:S02]  /*c8d0*/  ISETP.GE.AND P4, PT, R22, UR4, PT ;  /* 0x0000000416007c0c */ /* 0x000fe4000bf86270 */
[----:B------:R-:W-:Y:S02]  /*c8e0*/  ISETP.GE.AND P6, PT, R7, UR4, PT ;  /* 0x0000000407007c0c */ /* 0x000fe4000bfc6270 */
[----:B------:R-:W-:-:S02]  /*c8f0*/  ISETP.GE.AND P5, PT, R6, UR4, PT ;  /* 0x0000000406007c0c */ /* 0x000fc4000bfa6270 */
[----:B------:R-:W-:-:S03]  /*c900*/  @!P2 LEA.HI R12, R12, R12, RZ, 0x1 ;  /* 0x0000000c0c0ca211 */ /* 0x000fc600078f08ff */
[----:B------:R-:W-:Y:S02]  /*c910*/  @!P1 LEA.HI R0, R0, R0, RZ, 0x1 ;  /* 0x0000000000009211 */ /* 0x000fe400078f08ff */
[----:B------:R-:W-:Y:S02]  /*c920*/  @!P3 LEA.HI R13, R13, R13, RZ, 0x1 ;  /* 0x0000000d0d0db211 */ /* 0x000fe400078f08ff */
[----:B------:R-:W-:Y:S02]  /*c930*/  @!P4 LEA.HI R22, R22, R22, RZ, 0x1 ;  /* 0x000000161616c211 */ /* 0x000fe400078f08ff */
[----:B-1----:R-:W-:Y:S02]  /*c940*/  @!P6 LEA.HI R8, R7, R7, RZ, 0x1 ;  /* 0x000000070708e211 */ /* 0x002fe400078f08ff */
[----:B------:R-:W-:Y:S02]  /*c950*/  @!P5 LEA.HI R6, R6, R6, RZ, 0x1 ;  /* 0x000000060606d211 */ /* 0x000fe400078f08ff */
[----:B------:R-:W-:-:S02]  /*c960*/  @!P1 LOP3.LUT R7, R0, 0xfffffffe, RZ, 0xc0, !PT ;  /* 0xfffffffe00079812 */ /* 0x000fc400078ec0ff */
[----:B------:R-:W-:Y:S02]  /*c970*/  @!P2 LOP3.LUT R9, R12, 0xfffffffe, RZ, 0xc0, !PT ;  /* 0xfffffffe0c09a812 */ /* 0x000fe400078ec0ff */
[----:B--2---:R-:W-:Y:S02]  /*c980*/  @!P3 LOP3.LUT R11, R13, 0xfffffffe, RZ, 0xc0, !PT ;  /* 0xfffffffe0d0bb812 */ /* 0x004fe400078ec0ff */
        /* <DEDUP_REMOVED lines=15> */
.L_x_6097:
[----:B------:R-:W-:Y:S05]  /*ca80*/  BSYNC B0 ;  /* 0x0000000000007941 */ /* 0x000fea0003800000 */
.L_x_6096:
[----:B------:R-:W-:Y:S01]  /*ca90*/  ISETP.GE.AND P1, PT, R83, R16, PT ;  /* 0x000000105300720c */ /* 0x000fe20003f26270 */
[----:B-1----:R1:W2:Y:S01]  /*caa0*/  SHFL.IDX PT, R27, R86, 0x1, 0x1c1f ;  /* 0x003c1f00561b7f89 */ /* 0x0022a200000e0000 */
[----:B------:R-:W-:Y:S02]  /*cab0*/  SEL R14, R68, R69, P0 ;  /* 0x00000045440e7207 */ /* 0x000fe40000000000 */
[----:B------:R-:W-:Y:S01]  /*cac0*/  SEL R18, R62, R63, P0 ;  /* 0x0000003f3e127207 */ /* 0x000fe20000000000 */
[----:B------:R1:W3:Y:S01]  /*cad0*/  SHFL.IDX PT, R26, R85, 0x1, 0x1c1f ;  /* 0x003c1f00551a7f89 */ /* 0x0002e200000e0000 */
        /* <DEDUP_REMOVED lines=20> */
[----:B-123--:R-:W-:Y:S06]  /*cc20*/  @P1 BRA `(.L_x_6070) ;  /* 0x0000004000cc1947 */ /* 0x00efec0003800000 */
        /* <DEDUP_REMOVED lines=10> */
[C---:B------:R-:W-:Y:S01]  /*ccd0*/  VIADD R17, R71.reuse, 0x30 ;  /* 0x0000003047117836 */ /* 0x040fe20000000000 */
[----:B------:R-:W-:Y:S01]  /*cce0*/  ISETP.GE.AND P3, PT, R12, UR4, PT ;  /* 0x000000040c007c0c */ /* 0x000fe2000bf66270 */
[----:B------:R-:W-:Y:S01]  /*ccf0*/  VIADD R28, R71, 0x38 ;  /* 0x00000038471c7836 */ /* 0x000fe20000000000 */
[----:B------:R-:W-:-:S03]  /*cd00*/  ISETP.GE.AND P5, PT, R16, UR4, PT ;  /* 0x0000000410007c0c */ /* 0x000fc6000bfa6270 */
[--C-:B------:R-:W-:Y:S02]  /*cd10*/  @!P0 IMAD.WIDE R6, R71, 0x4, R26.reuse ;  /* 0x0000000447068825 */ /* 0x100fe400078e021a */
[----:B------:R-:W-:Y:S02]  /*cd20*/  @!P4 LEA.HI R0, R0, R0, RZ, 0x1 ;  /* 0x000000000000c211 */ /* 0x000fe400078f08ff */
[----:B------:R-:W-:Y:S01]  /*cd30*/  @!P1 LEA.HI R10, R10, R10, RZ, 0x1 ;  /* 0x0000000a0a0a9211 */ /* 0x000fe200078f08ff */
[----:B------:R0:W-:Y:S01]  /*cd40*/  @!P0 ST.E.64 desc[UR44][R6.64], R40 ;  /* 0x0000002806008985 */ /* 0x0001e2000c101b2c */
[----:B------:R-:W-:Y:S02]  /*cd50*/  @!P4 LOP3.LUT R9, R0, 0xfffffffe, RZ, 0xc0, !PT ;  /* 0xfffffffe0009c812 */ /* 0x000fe400078ec0ff */
[----:B------:R-:W-:Y:S02]  /*cd60*/  ISETP.GE.AND P0, PT, R28, UR4, PT ;  /* 0x000000041c007c0c */ /* 0x000fe4000bf06270 */
[----:B------:R-:W-:Y:S01]  /*cd70*/  @!P2 LEA.HI R0, R11, R11, RZ, 0x1 ;  /* 0x0000000b0b00a211 */ /* 0x000fe200078f08ff */
[----:B------:R-:W-:Y:S01]  /*cd80*/  @!P4 IMAD.WIDE R8, R9, 0x4, R26 ;  /* 0x000000040908c825 */ /* 0x000fe200078e021a */
[----:B------:R-:W-:-:S02]  /*cd90*/  @!P1 LOP3.LUT R11, R10, 0xfffffffe, RZ, 0xc0, !PT ;  /* 0xfffffffe0a0b9812 */ /* 0x000fc400078ec0ff */
[----:B------:R-:W-:Y:S01]  /*cda0*/  @!P2 LOP3.LUT R13, R0, 0xfffffffe, RZ, 0xc0, !PT ;  /* 0xfffffffe000da812 */ /* 0x000fe200078ec0ff */
[----:B------:R-:W-:Y:S01]  /*cdb0*/  VIADD R0, R71, 0x40 ;  /* 0x0000004047007836 */ /* 0x000fe20000000000 */
[----:B------:R1:W-:Y:S01]  /*cdc0*/  @!P4 ST.E.64 desc[UR44][R8.64], R44 ;  /* 0x0000002c0800c985 */ /* 0x0003e2000c101b2c */
[----:B------:R-:W-:Y:S02]  /*cdd0*/  ISETP.GE.AND P4, PT, R17, UR4, PT ;  /* 0x0000000411007c0c */ /* 0x000fe4000bf86270 */
[----:B------:R-:W-:Y:S01]  /*cde0*/  @!P3 LEA.HI R12, R12, R12, RZ, 0x1 ;  /* 0x0000000c0c0cb211 */ /* 0x000fe200078f08ff */
[--C-:B0-----:R-:W-:Y:S01]  /*cdf0*/  @!P1 IMAD.WIDE R6, R11, 0x4, R26.reuse ;  /* 0x000000040b069825 */ /* 0x101fe200078e021a */
[----:B------:R-:W-:Y:S02]  /*ce00*/  @!P5 LEA.HI R16, R16, R16, RZ, 0x1 ;  /* 0x000000101010d211 */ /* 0x000fe400078f08ff */
[----:B------:R-:W-:Y:S02]  /*ce10*/  @!P3 LOP3.LUT R11, R12, 0xfffffffe, RZ, 0xc0, !PT ;  /* 0xfffffffe0c0bb812 */ /* 0x000fe400078ec0ff */
[----:B------:R-:W-:Y:S01]  /*ce20*/  @!P0 LEA.HI R28, R28, R28, RZ, 0x1 ;  /* 0x0000001c1c1c8211 */ /* 0x000fe200078f08ff */
[----:B------:R0:W-:Y:S01]  /*ce30*/  @!P1 ST.E.64 desc[UR44][R6.64], R46 ;  /* 0x0000002e06009985 */ /* 0x0001e2000c101b2c */
[----:B------:R-:W-:Y:S01]  /*ce40*/  ISETP.GE.AND P1, PT, R0, UR4, PT ;  /* 0x0000000400007c0c */ /* 0x000fe2000bf26270 */
[----:B------:R-:W-:Y:S01]  /*ce50*/  @!P3 IMAD.WIDE R10, R11, 0x4, R26 ;  /* 0x000000040b0ab825 */ /* 0x000fe200078e021a */
[----:B------:R-:W-:-:S02]  /*ce60*/  @!P0 LOP3.LUT R29, R28, 0xfffffffe, RZ, 0xc0, !PT ;  /* 0xfffffffe1c1d8812 */ /* 0x000fc400078ec0ff */
[----:B------:R-:W-:Y:S01]  /*ce70*/  @!P4 LEA.HI R17, R17, R17, RZ, 0x1 ;  /* 0x000000111111c211 */ /* 0x000fe200078f08ff */
[--C-:B-1----:R-:W-:Y:S01]  /*ce80*/  @!P2 IMAD.WIDE R8, R13, 0x4, R26.reuse ;  /* 0x000000040d08a825 */ /* 0x102fe200078e021a */
[----:B------:R-:W-:Y:S02]  /*ce90*/  @!P5 LOP3.LUT R13, R16, 0xfffffffe, RZ, 0xc0, !PT ;  /* 0xfffffffe100dd812 */ /* 0x000fe400078ec0ff */
[----:B------:R-:W-:Y:S02]  /*cea0*/  @!P4 LOP3.LUT R17, R17, 0xfffffffe, RZ, 0xc0, !PT ;  /* 0xfffffffe1111c812 */ /* 0x000fe400078ec0ff */
[----:B------:R1:W-:Y:S01]  /*ceb0*/  @!P2 ST.E.64 desc[UR44][R8.64], R48 ;  /* 0x000000300800a985 */ /* 0x0003e2000c101b2c */
[--C-:B------:R-:W-:Y:S01]  /*cec0*/  @!P5 IMAD.WIDE R12, R13, 0x4, R26.reuse ;  /* 0x000000040d0cd825 */ /* 0x100fe200078e021a */
[----:B------:R-:W-:Y:S02]  /*ced0*/  IADD3 R16, R71, 0x48, RZ ;  /* 0x0000004847107810 */ /* 0x000fe40007ffe0ff */
[----:B------:R2:W-:Y:S01]  /*cee0*/  @!P3 ST.E.64 desc[UR44][R10.64], R14 ;  /* 0x0000000e0a00b985 */ /* 0x0005e2000c101b2c */
[----:B0-----:R-:W-:Y:S01]  /*cef0*/  @!P4 IMAD.WIDE R6, R17, 0x4, R26 ;  /* 0x000000041106c825 */ /* 0x001fe200078e021a */
[----:B------:R-:W-:-:S02]  /*cf00*/  ISETP.GE.AND P2, PT, R16, UR4, PT ;  /* 0x0000000410007c0c */ /* 0x000fc4000bf46270 */
[----:B------:R0:W-:Y:S01]  /*cf10*/  @!P5 ST.E.64 desc[UR44][R12.64], R68 ;  /* 0x000000440c00d985 */ /* 0x0001e2000c101b2c */
[----:B------:R-:W-:-:S03]  /*cf20*/  @!P1 LEA.HI R0, R0, R0, RZ, 0x1 ;  /* 0x0000000000009211 */ /* 0x000fc600078f08ff */
        /* <DEDUP_REMOVED lines=32> */
[----:B------:R-:W-:Y:S01]  /*d130*/  @!P6 LOP3.LUT R19, R16, 0xfffffffe, RZ, 0xc0, !PT ;  /* 0xfffffffe1013e812 */ /* 0x000fe200078ec0ff */
[----:B------:R2:W-:Y:S02]  /*d140*/  @!P3 ST.E.64 desc[UR44][R10.64], R22 ;  /* 0x000000160a00b985 */ /* 0x0005e4000c101b2c */
[----:B0-----:R-:W-:-:S02]  /*d150*/  @!P4 IMAD.WIDE R6, R15, 0x4, R26 ;  /* 0x000000040f06c825 */ /* 0x001fc400078e021a */
[----:B------:R2:W-:Y:S01]  /*d160*/  @!P0 ST.E.64 desc[UR44][R12.64], R50 ;  /* 0x000000320c008985 */ /* 0x0005e2000c101b2c */
[----:B------:R-:W-:Y:S01]  /*d170*/  ISETP.GE.AND P0, PT, R71, UR4, PT ;  /* 0x0000000447007c0c */ /* 0x000fe2000bf06270 */
[--C-:B-1----:R-:W-:Y:S02]  /*d180*/  @!P5 IMAD.WIDE R8, R17, 0x4, R26.reuse ;  /* 0x000000041108d825 */ /* 0x102fe400078e021a */
[----:B------:R2:W-:Y:S02]  /*d190*/  @!P4 ST.E.64 desc[UR44][R6.64], R24 ;  /* 0x000000180600c985 */ /* 0x0005e4000c101b2c */
[----:B------:R-:W-:Y:S02]  /*d1a0*/  @!P6 IMAD.WIDE R14, R19, 0x4, R26 ;  /* 0x00000004130ee825 */ /* 0x000fe400078e021a */
[----:B------:R2:W-:Y:S04]  /*d1b0*/  @!P5 ST.E.64 desc[UR44][R8.64], R36 ;  /* 0x000000240800d985 */ /* 0x0005e8000c101b2c */
[----:B------:R2:W-:Y:S02]  /*d1c0*/  @!P6 ST.E.64 desc[UR44][R14.64], R4 ;  /* 0x000000040e00e985 */ /* 0x0005e4000c101b2c */
[----:B------:R-:W-:Y:S05]  /*d1d0*/  @P0 BRA `(.L_x_6070) ;  /* 0x0000003c00600947 */ /* 0x000fea0003800000 */
[----:B------:R-:W-:-:S04]  /*d1e0*/  LEA.HI R71, R71, R71, RZ, 0x1 ;  /* 0x0000004747477211 */ /* 0x000fc800078f08ff */
[----:B--2---:R-:W-:-:S05]  /*d1f0*/  LOP3.LUT R5, R71, 0xfffffffe, RZ, 0xc0, !PT ;  /* 0xfffffffe47057812 */ /* 0x004fca00078ec0ff */
[----:B------:R-:W-:-:S05]  /*d200*/  IMAD.WIDE R4, R5, 0x4, R26 ;  /* 0x0000000405047825 */ /* 0x000fca00078e021a */
[----:B------:R1:W-:Y:S01]  /*d210*/  ST.E.64 desc[UR44][R4.64], R2 ;  /* 0x0000000204007985 */ /* 0x0003e2000c101b2c */
[----:B------:R-:W-:Y:S05]  /*d220*/  BRA `(.L_x_6070) ;  /* 0x0000003c004c7947 */ /* 0x000fea0003800000 */
.L_x_6095:
        /* <DEDUP_REMOVED lines=36> */
[C---:B------:R-:W-:Y:S02]  /*d470*/  IADD3 R7, -R5.reuse, RZ, RZ ;  /* 0x000000ff05077210 */ /* 0x040fe40007ffe1ff */
[----:B------:R-:W-:Y:S01]  /*d480*/  IADD3 R2, P0, R5, R2, RZ ;  /* 0x0000000205027210 */ /* 0x000fe20007f1e0ff */
        /* <DEDUP_REMOVED lines=17> */
.L_x_6068:
        /* <DEDUP_REMOVED lines=18> */
.L_x_6098:
[----:B------:R-:W-:Y:S01]  /*d6c0*/  ULDC UR7, c[0x0][0xc50] ;  /* 0x0003140000077ab9 */ /* 0x000fe20000000800 */
[----:B------:R-:W-:Y:S01]  /*d6d0*/  UMOV UR36, UR6 ;  /* 0x0000000600247c82 */ /* 0x000fe20008000000 */
[----:B------:R-:W-:-:S11]  /*d6e0*/  UISETP.NE.AND UP0, UPT, UR7, 0x1, UPT ;  /* 0x000000010700788c */ /* 0x000fd6000bf05270 */
[----:B------:R-:W-:Y:S01]  /*d6f0*/  @UP0 ULDC UR4, c[0x0][0xc54] ;  /* 0x0003150000040ab9 */ /* 0x000fe20000000800 */
[----:B------:R-:W-:Y:S01]  /*d700*/  @UP0 ULDC UR8, c[0x0][0xc58] ;  /* 0x0003160000080ab9 */ /* 0x000fe20000000800 */
[----:B------:R-:W-:-:S04]  /*d710*/  UIMAD.WIDE.U32 UR4, UR6, UR4, URZ ;  /* 0x00000004060472a5 */ /* 0x000fc8000f8e003f */
[----:B------:R-:W-:-:S12]  /*d720*/  @UP0 USHF.R.U32.HI UR36, URZ, UR8, UR5 ;  /* 0x000000083f240299 */ /* 0x000fd80008011605 */
.L_x_6099:
        /* <DEDUP_REMOVED lines=17> */
[----:B------:R-:W-:-:S03]  /*d840*/  UIADD3 UR5, UR4, 0xdf, URZ ;  /* 0x000000df04057890 */ /* 0x000fc6000fffe03f */
[----:B------:R-:W-:Y:S01]  /*d850*/  UMOV UR4, URZ ;  /* 0x0000003f00047c82 */ /* 0x000fe20008000000 */
[----:B------:R-:W-:Y:S01]  /*d860*/  PLOP3.LUT P0, PT, PT, PT, UP0, 0x80, 0x0 ;  /* 0x000000000000781c */ /* 0x000fe20003f0f008 */
[----:B------:R-:W-:-:S04]  /*d870*/  UIMAD.WIDE UR4, UR5, -0x6db6db6d, UR4 ;  /* 0x92492493050478a5 */ /* 0x000fc8000f8e0204 */
        /* <DEDUP_REMOVED lines=21> */
[----:B------:R-:W-:Y:S02]  /*d9d0*/  IADD3 R5, RZ, -R6, RZ ;  /* 0x80000006ff057210 */ /* 0x000fe40007ffe0ff */
[----:B------:R-:W-:Y:S01]  /*d9e0*/  ISETP.LE.AND P2, PT, RZ, UR5, PT ;  /* 0x00000005ff007c0c */ /* 0x000fe2000bf43270 */
        /* <DEDUP_REMOVED lines=11> */
.L_x_6101:
        /* <DEDUP_REMOVED lines=30> */
.L_x_6102:
        /* <DEDUP_REMOVED lines=10> */
[----:B------:R-:W0:Y:S01]  /*dd20*/  LDC.64 R2, c[0x4][R2] ;  /* 0x0100000002027b82 */ /* 0x000e220000000a00 */
        /* <DEDUP_REMOVED lines=9> */
.L_x_6103:
        /* <DEDUP_REMOVED lines=20> */
.L_x_6104:
        /* <DEDUP_REMOVED lines=18> */
.L_x_6105:
[----:B------:R-:W0:Y:S01]  /*e020*/  LDC.64 R2, c[0x0][0x9f8] ;  /* 0x00027e00ff027b82 */ /* 0x000e220000000a00 */
[----:B------:R-:W-:Y:S01]  /*e030*/  IMAD.MOV.U32 R9, RZ, RZ, R18 ;  /* 0x000000ffff097224 */ /* 0x000fe200078e0012 */
[----:B------:R-:W2:Y:S01]  /*e040*/  LDL.LU R6, [R1] ;  /* 0x0000000001067983 */ /* 0x000ea20000300800 */
[----:B------:R-:W1:Y:S01]  /*e050*/  S2R R11, SR_TID.X ;  /* 0x00000000000b7919 */ /* 0x000e620000002100 */
[----:B0-----:R-:W-:-:S04]  /*e060*/  ISETP.NE.U32.AND P0, PT, R2, RZ, PT ;  /* 0x000000ff0200720c */ /* 0x001fc80003f05070 */
[----:B------:R-:W-:-:S13]  /*e070*/  ISETP.NE.AND.EX P0, PT, R3, RZ, PT, P0 ;  /* 0x000000ff0300720c */ /* 0x000fda0003f05300 */
[----:B------:R-:W0:Y:S02]  /*e080*/  @P0 LDC.64 R2, c[0x0][0x9f8] ;  /* 0x00027e00ff020b82 */ /* 0x000e240000000a00 */
[----:B0-----:R-:W-:-:S05]  /*e090*/  @P0 IMAD.WIDE R2, R18, 0x4, R2 ;  /* 0x0000000412020825 */ /* 0x001fca00078e0202 */
[----:B------:R0:W3:Y:S01]  /*e0a0*/  @P0 LDG.E R9, desc[UR44][R2.64] ;  /* 0x0000002c02090981 */ /* 0x0000e2000c1e1900 */
[C---:B-1----:R-:W-:Y:S01]  /*e0b0*/  IMAD.SHL.U32 R4, R11.reuse, 0x20, RZ ;  /* 0x000000200b047824 */ /* 0x042fe200078e00ff */
[----:B0-----:R-:W0:Y:S04]  /*e0c0*/  LDC.64 R2, c[0x0][0x418] ;  /* 0x00010600ff027b82 */ /* 0x001e280000000a00 */
[----:B------:R-:W-:Y:S01]  /*e0d0*/  LOP3.LUT R0, R4, 0x80, RZ, 0xc0, !PT ;  /* 0x0000008004007812 */ /* 0x000fe200078ec0ff */
[C---:B------:R-:W-:Y:S01]  /*e0e0*/  IMAD.SHL.U32 R7, R11.reuse, 0x4, RZ ;  /* 0x000000040b077824 */ /* 0x040fe200078e00ff */
[----:B------:R-:W-:Y:S02]  /*e0f0*/  LOP3.LUT R8, R11, 0x7f, RZ, 0xc0, !PT ;  /* 0x0000007f0b087812 */ /* 0x000fe400078ec0ff */
[----:B------:R-:W-:-:S02]  /*e100*/  LOP3.LUT R0, R0, 0x10, R11, 0xf8, !PT ;  /* 0x0000001000007812 */ /* 0x000fc400078ef80b */
[----:B------:R-:W-:Y:S02]  /*e110*/  LOP3.LUT R5, R4, 0x60, RZ, 0xc0, !PT ;  /* 0x0000006004057812 */ /* 0x000fe400078ec0ff */
[----:B------:R-:W-:Y:S02]  /*e120*/  LOP3.LUT R7, R0, 0x10, R7, 0x78, !PT ;  /* 0x0000001000077812 */ /* 0x000fe400078e7807 */
[----:B------:R-:W-:Y:S01]  /*e130*/  SHF.R.U32.HI R0, RZ, 0x5, R8 ;  /* 0x00000005ff007819 */ /* 0x000fe20000011608 */
[----:B------:R-:W-:Y:S01]  /*e140*/  IMAD.SHL.U32 R18, R11, 0x80, RZ ;  /* 0x000000800b127824 */ /* 0x000fe200078e00ff */
[----:B------:R-:W-:-:S03]  /*e150*/  LOP3.LUT R4, R4, 0x100, RZ, 0xc0, !PT ;  /* 0x0000010004047812 */ /* 0x000fc600078ec0ff */
[----:B------:R-:W-:Y:S02]  /*e160*/  IMAD R5, R0, 0x200, R5 ;  /* 0x0000020000057824 */ /* 0x000fe400078e0205 */
[----:B------:R-:W-:-:S03]  /*e170*/  IMAD.SHL.U32 R19, R11, 0x10, RZ ;  /* 0x000000100b137824 */ /* 0x000fc600078e00ff */
[----:B------:R-:W-:Y:S02]  /*e180*/  IADD3 R4, R7, R5, R4 ;  /* 0x0000000507047210 */ /* 0x000fe40007ffe004 */
[----:B------:R-:W-:Y:S02]  /*e190*/  LOP3.LUT R5, R18, 0x380, RZ, 0xc0, !PT ;  /* 0x0000038012057812 */ /* 0x000fe400078ec0ff */
[----:B0-----:R-:W-:Y:S02]  /*e1a0*/  ISETP.NE.U32.AND P0, PT, R2, RZ, PT ;  /* 0x000000ff0200720c */ /* 0x001fe40003f05070 */
[----:B------:R-:W-:Y:S02]  /*e1b0*/  LEA R0, R0, R5, 0x4 ;  /* 0x0000000500007211 */ /* 0x000fe400078e20ff */
[----:B------:R-:W-:Y:S02]  /*e1c0*/  ISETP.NE.AND.EX P2, PT, R3, RZ, PT, P0 ;  /* 0x000000ff0300720c */ /* 0x000fe40003f45300 */
[----:B------:R-:W-:-:S02]  /*e1d0*/  LOP3.LUT R19, R19, 0x70, RZ, 0xc0, !PT ;  /* 0x0000007013137812 */ /* 0x000fc400078ec0ff */
[----:B------:R-:W-:Y:S02]  /*e1e0*/  LOP3.LUT P1, RZ, R11, 0x4, RZ, 0xc0, !PT ;  /* 0x000000040bff7812 */ /* 0x000fe4000782c0ff */
[----:B------:R-:W-:Y:S01]  /*e1f0*/  LOP3.LUT R5, R0, R19, RZ, 0x3c, !PT ;  /* 0x0000001300057212 */ /* 0x000fe200078e3cff */
[----:B------:R-:W-:Y:S01]  /*e200*/  IMAD.MOV.U32 R0, RZ, RZ, 0x40 ;  /* 0x00000040ff007424 */ /* 0x000fe200078e00ff */
[----:B------:R0:W-:Y:S04]  /*e210*/  STL [R1+0x14], R4 ;  /* 0x0000140401007387 */ /* 0x0001e80000100800 */
[----:B------:R-:W-:-:S05]  /*e220*/  SEL R0, R0, 0xffffffc0, !P1 ;  /* 0xffffffc000007807 */ /* 0x000fca0004800000 */
[----:B------:R1:W-:Y:S01]  /*e230*/  STL [R1+0x24], R0 ;  /* 0x0000240001007387 */ /* 0x0003e20000100800 */
[----:B------:R-:W-:Y:S01]  /*e240*/  UMOV UR4, 0xffffffff ;  /* 0xffffffff00047882 */ /* 0x000fe20000000000 */
[----:B0-----:R-:W-:Y:S02]  /*e250*/  SHF.R.U32.HI R4, RZ, 0x5, R11 ;  /* 0x00000005ff047819 */ /* 0x001fe4000001160b */
[----:B------:R-:W-:Y:S02]  /*e260*/  LOP3.LUT R18, R5, 0xc00, R18, 0xf8, !PT ;  /* 0x00000c0005127812 */ /* 0x000fe400078ef812 */
[----:B------:R-:W-:Y:S02]  /*e270*/  LOP3.LUT R4, R4, 0x3, RZ, 0xc0, !PT ;  /* 0x0000000304047812 */ /* 0x000fe400078ec0ff */
[----:B--2---:R-:W-:-:S04]  /*e280*/  LOP3.LUT R6, R6, 0xfffffffe, RZ, 0xc0, !PT ;  /* 0xfffffffe06067812 */ /* 0x004fc800078ec0ff */
[----:B------:R-:W-:Y:S02]  /*e290*/  @P2 LOP3.LUT R6, R6, 0x1, RZ, 0xfc, !PT ;  /* 0x0000000106062812 */ /* 0x000fe400078efcff */
[----:B---3--:R-:W-:Y:S01]  /*e2a0*/  SHF.R.S32.HI R10, RZ, 0x1f, R9 ;  /* 0x0000001fff0a7819 */ /* 0x008fe20000011409 */
[----:B------:R1:W-:Y:S04]  /*e2b0*/  STL [R1+0x4], R9 ;  /* 0x0000040901007387 */ /* 0x0003e80000100800 */
[----:B------:R1:W-:Y:S04]  /*e2c0*/  STL [R1], R6 ;  /* 0x0000000601007387 */ /* 0x0003e80000100800 */
[----:B------:R1:W-:Y:S01]  /*e2d0*/  STL [R1+0xc], R10 ;  /* 0x00000c0a01007387 */ /* 0x0003e20000100800 */
[----:B------:R-:W-:Y:S01]  /*e2e0*/  SEL R16, R9, RZ, !P2 ;  /* 0x000000ff09107207 */ /* 0x000fe20005000000 */
[----:B------:R-:W-:Y:S06]  /*e2f0*/  BRA.DIV UR4, `(.L_x_6106) ;  /* 0x0000002e04987947 */ /* 0x000fec000b800000 */
[----:B------:R0:W2:Y:S02]  /*e300*/  SHFL.IDX PT, R14, R4, RZ, 0x1f ;  /* 0x00001fff040e7589 */ /* 0x0000a400000e0000 */
.L_x_6155:
[----:B------:R-:W-:Y:S01]  /*e310*/  PLOP3.LUT P1, PT, PT, PT, PT, 0x8, 0x0 ;  /* 0x000000000000781c */ /* 0x000fe20003f2e170 */
[----:B-1----:R-:W-:Y:S01]  /*e320*/  IMAD.MOV.U32 R0, RZ, RZ, R6 ;  /* 0x000000ffff007224 */ /* 0x002fe200078e0006 */
[----:B--2---:R-:W-:-:S04]  /*e330*/  ISETP.NE.AND P0, PT, R14, RZ, PT ;  /* 0x000000ff0e00720c */ /* 0x004fc80003f05270 */
[----:B------:R-:W-:-:S07]  /*e340*/  LOP3.LUT R0, R0, 0xfffffffd, RZ, 0xc0, !PT ;  /* 0xfffffffd00007812 */ /* 0x000fce00078ec0ff */
[----:B------:R-:W-:-:S05]  /*e350*/  @P1 LOP3.LUT R0, R0, 0x2, RZ, 0xfc, !PT ;  /* 0x0000000200001812 */ /* 0x000fca00078efcff */
[----:B------:R1:W-:Y:S01]  /*e360*/  STL [R1], R0 ;  /* 0x0000000001007387 */ /* 0x0003e20000100800 */
[----:B------:R-:W-:Y:S05]  /*e370*/  @P0 BRA `(.L_x_6107) ;  /* 0x0000000400300947 */ /* 0x000fea0003800000 */
[----:B------:R-:W-:Y:S01]  /*e380*/  UMOV UR4, 0xffffffff ;  /* 0xffffffff00047882 */ /* 0x000fe20000000000 */
[----:B-1----:R-:W-:Y:S02]  /*e390*/  VIADD R0, R17, 0xffffffff ;  /* 0xffffffff11007836 */ /* 0x002fe40000000000 */
[----:B------:R-:W-:Y:S05]  /*e3a0*/  BRA.DIV UR4, `(.L_x_6108) ;  /* 0x0000002e048c7947 */ /* 0x000fea000b800000 */
[----:B------:R-:W-:-:S13]  /*e3b0*/  ELECT P6, URZ, PT ;  /* 0x00000000003f782f */ /* 0x000fda00038c0000 */
.L_x_6158:
[----:B------:R-:W-:Y:S05]  /*e3c0*/  @!P6 BRA `(.L_x_6107) ;  /* 0x00000004001ce947 */ /* 0x000fea0003800000 */
[----:B------:R-:W-:Y:S01]  /*e3d0*/  IMAD.MOV.U32 R16, RZ, RZ, R9 ;  /* 0x000000ffff107224 */ /* 0x000fe200078e0009 */
[----:B------:R-:W-:Y:S06]  /*e3e0*/  @!P2 BRA `(.L_x_6109) ;  /* 0x000000000044a947 */ /* 0x000fec0003800000 */
        /* <DEDUP_REMOVED lines=17> */
.L_x_6109:
[----:B-1----:R-:W-:Y:S01]  /*e500*/  IMAD.MOV.U32 R2, RZ, RZ, 0x1 ;  /* 0x00000001ff027424 */ /* 0x002fe200078e00ff */
[----:B------:R-:W-:-:S04]  /*e510*/  ISETP.NE.AND P1, PT, R8, RZ, PT ;  /* 0x000000ff0800720c */ /* 0x000fc80003f25270 */
[----:B------:R-:W-:-:S04]  /*e520*/  SHF.L.U32 R2, R2, 0x1f, RZ ;  /* 0x0000001f02027819 */ /* 0x000fc800000006ff */
[----:B------:R-:W1:Y:S02]  /*e530*/  SYNCS.PHASECHK.TRANS64.TRYWAIT P0, [UR38+0x2e880], R2 ;  /* 0x02e88002ff0075a7 */ /* 0x000e640008000166 */
[----:B-1----:R-:W-:Y:S05]  /*e540*/  @!P0 BRA `(.L_x_6110) ;  /* 0x0000002c00448947 */ /* 0x002fea0003800000 */
.L_x_6159:
[----:B------:R-:W-:Y:S05]  /*e550*/  @P1 BRA `(.L_x_6111) ;  /* 0x0000000000181947 */ /* 0x000fea0003800000 */
[----:B0-----:R-:W0:Y:S01]  /*e560*/  S2R R4, SR_TID.X ;  /* 0x0000000000047919 */ /* 0x001e220000002100 */
[----:B-1----:R-:W-:-:S04]  /*e570*/  IMAD.MOV.U32 R3, RZ, RZ, 0x7000 ;  /* 0x00007000ff037424 */ /* 0x002fc800078e00ff */
[----:B------:R2:W-:Y:S01]  /*e580*/  SYNCS.ARRIVE.TRANS64 RZ, [UR38+0x2e870], R3 ;  /* 0x02e87003ffff79a7 */ /* 0x0005e20008000026 */
[----:B0-----:R-:W-:-:S13]  /*e590*/  LOP3.LUT P0, RZ, R4, 0x1f, RZ, 0xc0, !PT ;  /* 0x0000001f04ff7812 */ /* 0x001fda000780c0ff */
[----:B--2---:R-:W-:Y:S05]  /*e5a0*/  @!P0 BRA `(.L_x_6111) ;  /* 0x0000000000048947 */ /* 0x004fea0003800000 */
[----:B------:R-:W-:Y:S01]  /*e5b0*/  BPT.TRAP 0x1 ;  /* 0x000000040000795c */ /* 0x000fe20000300000 */
.L_x_6111:
[----:B------:R-:W-:Y:S01]  /*e5c0*/  IMAD R0, R0, 0xe0, RZ ;  /* 0x000000e000007824 */ /* 0x000fe200078e02ff */
[----:B------:R-:W-:Y:S01]  /*e5d0*/  ULDC.64 UR4, c[0x0][0x198] ;  /* 0x0000660000047ab9 */ /* 0x000fe20000000a00 */
[----:B-----5:R-:W-:Y:S01]  /*e5e0*/  R2UR UR13, R16 ;  /* 0x00000000100d72ca */ /* 0x020fe200000e0000 */
[----:B------:R-:W-:Y:S02]  /*e5f0*/  UIADD3 UR4, UP0, UR4, 0x470, URZ ;  /* 0x0000047004047890 */ /* 0x000fe4000ff1e03f */
[----:B------:R-:W-:Y:S01]  /*e600*/  R2UR UR11, R0 ;  /* 0x00000000000b72ca */ /* 0x000fe200000e0000 */
[----:B------:R-:W-:Y:S02]  /*e610*/  UIADD3 UR8, UR38, 0xe400, URZ ;  /* 0x0000e40026087890 */ /* 0x000fe4000fffe03f */
[----:B------:R-:W-:Y:S02]  /*e620*/  UIADD3 UR9, UR38, 0x2e870, URZ ;  /* 0x0002e87026097890 */ /* 0x000fe4000fffe03f */
[----:B------:R-:W-:Y:S01]  /*e630*/  UIADD3.X UR5, URZ, UR5, URZ, UP0, !UPT ;  /* 0x000000053f057290 */ /* 0x000fe200087fe43f */
[----:B------:R-:W-:Y:S01]  /*e640*/  UMOV UR6, 0x0 ;  /* 0x0000000000067882 */ /* 0x000fe20000000000 */
[----:B------:R-:W-:Y:S01]  /*e650*/  UMOV UR7, 0x14f00000 ;  /* 0x14f0000000077882 */ /* 0x000fe20000000000 */
[----:B------:R-:W-:Y:S01]  /*e660*/  UMOV UR10, URZ ;  /* 0x0000003f000a7c82 */ /* 0x000fe20008000000 */
[----:B------:R-:W-:-:S05]  /*e670*/  UMOV UR12, UR36 ;  /* 0x00000024000c7c82 */ /* 0x000fca0008000000 */
[----:B------:R2:W-:Y:S01]  /*e680*/  UTMALDG.4D [UR8], [UR4], desc[UR6] ;  /* 0x00000608040075b4 */ /* 0x0005e20008019000 */
[----:B------:R-:W3:Y:S02]  /*e690*/  SYNCS.PHASECHK.TRANS64.TRYWAIT P0, [UR38+0x2e840], R2 ;  /* 0x02e84002ff0075a7 */ /* 0x000ee40008000166 */
[----:B--23--:R-:W-:Y:S05]  /*e6a0*/  @!P0 BRA `(.L_x_6112) ;  /* 0x0000002c00048947 */ /* 0x00cfea0003800000 */
.L_x_6160:
[----:B------:R-:W-:Y:S05]  /*e6b0*/  @P1 BRA `(.L_x_6113) ;  /* 0x0000000000181947 */ /* 0x000fea0003800000 */
[----:B-1----:R-:W1:Y:S01]  /*e6c0*/  S2R R3, SR_TID.X ;  /* 0x0000000000037919 */ /* 0x002e620000002100 */
[----:B------:R-:W-:-:S04]  /*e6d0*/  IMAD.MOV.U32 R2, RZ, RZ, 0x7000 ;  /* 0x00007000ff027424 */ /* 0x000fc800078e00ff */
[----:B------:R2:W-:Y:S01]  /*e6e0*/  SYNCS.ARRIVE.TRANS64 RZ, [UR38+0x2e830], R2 ;  /* 0x02e83002ffff79a7 */ /* 0x0005e20008000026 */
[----:B-1----:R-:W-:-:S13]  /*e6f0*/  LOP3.LUT P0, RZ, R3, 0x1f, RZ, 0xc0, !PT ;  /* 0x0000001f03ff7812 */ /* 0x002fda000780c0ff */
[----:B--2---:R-:W-:Y:S05]  /*e700*/  @!P0 BRA `(.L_x_6113) ;  /* 0x0000000000048947 */ /* 0x004fea0003800000 */
[----:B------:R-:W-:Y:S01]  /*e710*/  BPT.TRAP 0x1 ;  /* 0x000000040000795c */ /* 0x000fe20000300000 */
.L_x_6113:
[----:B-1----:R-:W2:Y:S01]  /*e720*/  LDL.LU R2, [R1] ;  /* 0x0000000001027983 */ /* 0x002ea20000300800 */
[----:B------:R-:W-:Y:S01]  /*e730*/  PLOP3.LUT P0, PT, PT, PT, PT, 0x80, 0x0 ;  /* 0x000000000000781c */ /* 0x000fe20003f0f070 */
[----:B------:R-:W-:Y:S01]  /*e740*/  ULDC.64 UR4, c[0x0][0x198] ;  /* 0x0000660000047ab9 */ /* 0x000fe20000000a00 */
[----:B------:R-:W-:Y:S01]  /*e750*/  R2UR UR11, R0 ;  /* 0x00000000000b72ca */ /* 0x000fe200000e0000 */
[----:B------:R-:W-:Y:S01]  /*e760*/  UIADD3 UR4, UP0, UR4, 0x370, URZ ;  /* 0x0000037004047890 */ /* 0x000fe2000ff1e03f */
        /* <DEDUP_REMOVED lines=9> */
[----:B--2---:R-:W-:-:S04]  /*e800*/  LOP3.LUT R2, R2, 0xfffffffd, RZ, 0xc0, !PT ;  /* 0xfffffffd02027812 */ /* 0x004fc800078ec0ff */
[----:B------:R-:W-:-:S05]  /*e810*/  @P0 LOP3.LUT R2, R2, 0x2, RZ, 0xfc, !PT ;  /* 0x0000000202020812 */ /* 0x000fca00078efcff */
[----:B------:R3:W-:Y:S01]  /*e820*/  STL [R1], R2 ;  /* 0x0000000201007387 */ /* 0x0007e20000100800 */
[----:B------:R-:W-:Y:S01]  /*e830*/  NOP ;  /* 0x0000000000007918 */ /* 0x000fe20000000000 */
.L_x_6107:
        /* <DEDUP_REMOVED lines=10> */
[----:B0-----:R-:W-:Y:S01]  /*e8e0*/  IMAD.U32 R4, RZ, RZ, UR6 ;  /* 0x00000006ff047e24 */ /* 0x001fe2000f8e00ff */
        /* <DEDUP_REMOVED lines=11> */
.L_x_6114:
[----:B0-----:R-:W1:Y:S01]  /*e9a0*/  S2R R4, SR_CTAID.Z ;  /* 0x0000000000047919 */ /* 0x001e620000002700 */
[----:B------:R-:W0:Y:S01]  /*e9b0*/  LDC R8, c[0x0][0x448] ;  /* 0x00011200ff087b82 */ /* 0x000e220000000800 */
[----:B------:R-:W-:Y:S01]  /*e9c0*/  USHF.R.S32.HI UR4, URZ, 0x1f, UR36 ;  /* 0x0000001f3f047899 */ /* 0x000fe20008011424 */
[----:B------:R-:W2:Y:S01]  /*e9d0*/  S2R R9, SR_TID.X ;  /* 0x0000000000097919 */ /* 0x000ea20000002100 */
[----:B------:R-:W-:Y:S02]  /*e9e0*/  ULDC.64 UR8, c[0x0][0x2d8] ;  /* 0x0000b60000087ab9 */ /* 0x000fe40000000a00 */
[----:B------:R-:W-:Y:S01]  /*e9f0*/  UIMAD UR6, UR4, UR8, URZ ;  /* 0x00000008040672a4 */ /* 0x000fe2000f8e023f */
[----:B------:R-:W3:Y:S02]  /*ea00*/  S2R R10, SR_CTAID.X ;  /* 0x00000000000a7919 */ /* 0x000ee40000002500 */
[----:B------:R-:W4:Y:S01]  /*ea10*/  LDC.64 R2, c[0x0][0x2e0] ;  /* 0x0000b800ff027b82 */ /* 0x000f220000000a00 */
[----:B------:R-:W-:-:S02]  /*ea20*/  UIMAD.WIDE.U32 UR4, UR36, UR8, URZ ;  /* 0x00000008240472a5 */ /* 0x000fc4000f8e003f */
[----:B------:R-:W-:-:S04]  /*ea30*/  UIMAD UR6, UR36, UR9, UR6 ;  /* 0x00000009240672a4 */ /* 0x000fc8000f8e0206 */
[----:B------:R-:W-:Y:S01]  /*ea40*/  UIADD3 UR5, UR5, UR6, URZ ;  /* 0x0000000605057290 */ /* 0x000fe2000fffe03f */
[----:B0-----:R-:W-:Y:S02]  /*ea50*/  ISETP.NE.AND P0, PT, R8, 0x1, PT ;  /* 0x000000010800780c */ /* 0x001fe40003f05270 */
[----:B-1----:R-:W-:Y:S02]  /*ea60*/  SHF.R.S32.HI R0, RZ, 0x1f, R4 ;  /* 0x0000001fff007819 */ /* 0x002fe40000011404 */
[----:B--2---:R-:W-:-:S03]  /*ea70*/  LOP3.LUT R7, R9, 0x7f, RZ, 0xc0, !PT ;  /* 0x0000007f09077812 */ /* 0x004fc600078ec0ff */
[----:B----4-:R-:W-:-:S06]  /*ea80*/  IMAD R0, R0, R2, RZ ;  /* 0x0000000200007224 */ /* 0x010fcc00078e02ff */
[----:B------:R-:W0:Y:S01]  /*ea90*/  @P0 LDC R6, c[0x0][0x44c] ;  /* 0x00011300ff060b82 */ /* 0x000e220000000800 */
[----:B------:R-:W-:Y:S01]  /*eaa0*/  SHF.R.U32.HI R9, RZ, 0x3, R9 ;  /* 0x00000003ff097819 */ /* 0x000fe20000011609 */
[C---:B------:R-:W-:Y:S01]  /*eab0*/  IMAD R0, R4.reuse, R3, R0 ;  /* 0x0000000304007224 */ /* 0x040fe200078e0200 */
[----:B------:R-:W-:Y:S01]  /*eac0*/  LEA.HI R5, R7, R19, RZ, 0x1d ;  /* 0x0000001307057211 */ /* 0x000fe200078fe8ff */
[----:B------:R-:W-:Y:S01]  /*ead0*/  IMAD.WIDE.U32 R2, R4, R2, UR4 ;  /* 0x0000000404027e25 */ /* 0x000fe2000f8e0002 */
[----:B------:R-:W-:-:S03]  /*eae0*/  ULDC.64 UR4, c[0x0][0x2d0] ;  /* 0x0000b40000047ab9 */ /* 0x000fc60000000a00 */
[----:B------:R-:W-:Y:S02]  /*eaf0*/  IMAD.IADD R3, R3, 0x1, R0 ;  /* 0x0000000103037824 */ /* 0x000fe400078e0200 */
[----:B------:R-:W1:Y:S01]  /*eb00*/  @P0 LDC R0, c[0x0][0x450] ;  /* 0x00011400ff000b82 */ /* 0x000e620000000800 */
[----:B---3--:R-:W-:-:S04]  /*eb10*/  IMAD R5, R10, 0x80, R5 ;  /* 0x000000800a057824 */ /* 0x008fc800078e0205 */
        /* <DEDUP_REMOVED lines=18> */
[----:B------:R-:W-:Y:S01]  /*ec40*/  ULDC UR4, c[0x0][0x2b8] ;  /* 0x0000ae0000047ab9 */ /* 0x000fe20000000800 */
[----:B------:R-:W-:Y:S02]  /*ec50*/  SHF.L.U32 R2, R9, 0x7, RZ ;  /* 0x0000000709027819 */ /* 0x000fe400000006ff */
[----:B------:R-:W-:Y:S01]  /*ec60*/  IADD3.X R3, R3, UR5, R4, P0, !PT ;  /* 0x0000000503037c10 */ /* 0x000fe200087fe404 */
[----:B------:R-:W-:Y:S01]  /*ec70*/  IMAD.SHL.U32 R4, R9, 0x10, RZ ;  /* 0x0000001009047824 */ /* 0x000fe200078e00ff */
[C---:B------:R-:W-:Y:S02]  /*ec80*/  LOP3.LUT R2, R19.reuse, 0x380, R2, 0xf8, !PT ;  /* 0x0000038013027812 */ /* 0x040fe400078ef802 */
[----:B------:R-:W-:Y:S01]  /*ec90*/  ISETP.GE.AND P0, PT, R19, UR4, PT ;  /* 0x0000000413007c0c */ /* 0x000fe2000bf06270 */
[----:B------:R-:W-:Y:S01]  /*eca0*/  UMOV UR4, 0xffffffff ;  /* 0xffffffff00047882 */ /* 0x000fe20000000000 */
        /* <DEDUP_REMOVED lines=8> */
[----:B------:R-:W-:-:S03]  /*ed30*/  IMAD R2, R8, UR4, RZ ;  /* 0x0000000408027c24 */ /* 0x000fc6000f8e02ff */
[----:B------:R-:W-:Y:S02]  /*ed40*/  SHFL.IDX PT, R14, R0, 0x7, 0x181f ;  /* 0x00f81f00000e7f89 */ /* 0x000fe400000e0000 */
[----:B------:R-:W-:-:S13]  /*ed50*/  ISETP.GE.AND P1, PT, R5, R2, PT ;  /* 0x000000020500720c */ /* 0x000fda0003f26270 */
[----:B------:R-:W-:Y:S01]  /*ed60*/  @!P1 VIADD R8, R4, UR38 ;  /* 0x0000002604089c36 */ /* 0x000fe20008000000 */
[----:B0-----:R-:W-:-:S05]  /*ed70*/  @!P1 IADD3 R7, P2, R19, R7, RZ ;  /* 0x0000000713079210 */ /* 0x001fca0007f5e0ff */
[----:B-1----:R-:W-:-:S05]  /*ed80*/  @!P1 IMAD.X R6, RZ, RZ, R6, P2 ;  /* 0x000000ffff069224 */ /* 0x002fca00010e0606 */
[----:B------:R-:W-:-:S04]  /*ed90*/  @!P1 LOP3.LUT R7, R7, R6, RZ, 0x3c, !PT ;  /* 0x0000000607079212 */ /* 0x000fc800078e3cff */
[----:B------:R-:W-:-:S04]  /*eda0*/  @!P1 LOP3.LUT R6, R7, R6, RZ, 0x3c, !PT ;  /* 0x0000000607069212 */ /* 0x000fc800078e3cff */
[----:B------:R-:W-:-:S05]  /*edb0*/  @!P1 LOP3.LUT R7, R7, R6, RZ, 0x3c, !PT ;  /* 0x0000000607079212 */ /* 0x000fca00078e3cff */
[----:B------:R0:W-:Y:S02]  /*edc0*/  @!P1 LDGSTS.E.BYPASS.LTC128B.128 [R8+0x1c400], desc[UR44][R6.64], !P0 ;  /* 0x1c40000006089fae */ /* 0x0001e4000c101d6c */
[----:B0-----:R-:W-:Y:S02]  /*edd0*/  VIADD R6, R5, 0x10 ;  /* 0x0000001005067836 */ /* 0x001fe40000000000 */
        /* <DEDUP_REMOVED lines=21> */
[----:B0-----:R-:W-:Y:S02]  /*ef30*/  IADD3 R6, R5, 0x30, RZ ;  /* 0x0000003005067810 */ /* 0x001fe40007ffe0ff */
[----:B------:R-:W0:Y:S02]  /*ef40*/  SHFL.IDX PT, R7, R0, 0x3, 0x181f ;  /* 0x00781f0000077f89 */ /* 0x000e2400000e0000 */
        /* <DEDUP_REMOVED lines=42> */
[----:B--2---:R0:W-:Y:S02]  /*f1f0*/  @!P1 LDGSTS.E.BYPASS.LTC128B.128 [R8+0x1f400], desc[UR44][R6.64], !P0 ;  /* 0x1f40000006089fae */ /* 0x0041e4000c101d6c */
.L_x_6177:
[----:B------:R-:W-:Y:S01]  /*f200*/  IADD3 R5, R5, 0x70, RZ ;  /* 0x0000007005057810 */ /* 0x000fe20007ffe0ff */
[----:B------:R-:W-:-:S03]  /*f210*/  IMAD.MOV.U32 R0, RZ, RZ, 0x1 ;  /* 0x00000001ff007424 */ /* 0x000fc600078e00ff */
[----:B------:R-:W-:Y:S02]  /*f220*/  ISETP.GE.AND P1, PT, R5, R2, PT ;  /* 0x000000020500720c */ /* 0x000fe40003f26270 */
[----:B------:R-:W-:-:S11]  /*f230*/  SHF.L.U32 R0, R0, 0x1f, RZ ;  /* 0x0000001f00007819 */ /* 0x000fd600000006ff */
[----:B------:R-:W-:Y:S01]  /*f240*/  @!P1 IADD3 R2, P2, R19, R14, RZ ;  /* 0x0000000e13029210 */ /* 0x000fe20007f5e0ff */
[----:B------:R-:W-:-:S04]  /*f250*/  @!P1 VIADD R5, R4, UR38 ;  /* 0x0000002604059c36 */ /* 0x000fc80008000000 */
[----:B------:R-:W-:-:S05]  /*f260*/  @!P1 IMAD.X R3, RZ, RZ, R3, P2 ;  /* 0x000000ffff039224 */ /* 0x000fca00010e0603 */
[----:B------:R-:W-:Y:S01]  /*f270*/  @!PT LDS RZ, [RZ] ;  /* 0x00000000fffff984 */ /* 0x000fe20000000800 */
[----:B------:R-:W-:Y:S01]  /*f280*/  @!PT LDS RZ, [RZ] ;  /* 0x00000000fffff984 */ /* 0x000fe20000000800 */
[----:B------:R-:W-:Y:S01]  /*f290*/  @!PT LDS RZ, [RZ] ;  /* 0x00000000fffff984 */ /* 0x000fe20000000800 */
[----:B------:R1:W-:Y:S01]  /*f2a0*/  @!P1 LDGSTS.E.BYPASS.LTC128B.128 [R5+0x1fc00], desc[UR44][R2.64], !P0 ;  /* 0x1fc0000002059fae */ /* 0x0003e2000c101d6c */
[----:B------:R-:W-:Y:S01]  /*f2b0*/  NOP ;  /* 0x0000000000007918 */ /* 0x000fe20000000000 */
[----:B------:R-:W-:Y:S02]  /*f2c0*/  SYNCS.ARRIVE.TRANS64.RED.A0T1 RZ, [UR38+0x2e800], RZ ;  /* 0x02e800ffffff79a7 */ /* 0x000fe40008200426 */
[----:B------:R-:W-:Y:S01]  /*f2d0*/  ARRIVES.LDGSTSBAR.64.TRANSCNT [UR38+0x2e800] ;  /* 0x02e80000ff0079b0 */ /* 0x000fe20008000aa6 */
[----:B------:R-:W-:-:S03]  /*f2e0*/  NOP ;  /* 0x0000000000007918 */ /* 0x000fc60000000000 */
[----:B0-----:R-:W2:Y:S01]  /*f2f0*/  LDL R6, [R1+0x8] ;  /* 0x0000080001067983 */ /* 0x001ea20000100800 */
[----:B------:R-:W-:Y:S01]  /*f300*/  SYNCS.ARRIVE.TRANS64.A1T0 RZ, [UR38+0x2e800], RZ ;  /* 0x02e800ffffff79a7 */ /* 0x000fe20008100026 */
[----:B------:R-:W-:Y:S01]  /*f310*/  VIADD R17, R17, 0xfffffffe ;  /* 0xfffffffe11117836 */ /* 0x000fe20000000000 */
[----:B------:R-:W0:Y:S04]  /*f320*/  SYNCS.PHASECHK.TRANS64.TRYWAIT P0, [UR38+0x2e820], R0 ;  /* 0x02e82000ff0075a7 */ /* 0x000e280008000166 */
[----:B--2---:R-:W-:Y:S01]  /*f330*/  ISETP.GE.AND P1, PT, R17, R6, PT ;  /* 0x000000061100720c */ /* 0x004fe20003f26270 */
[----:B01----:R-:W-:-:S12]  /*f340*/  @!P0 BRA `(.L_x_6116) ;  /* 0x0000002800b48947 */ /* 0x003fd80003800000 */
.L_x_6178:
[----:B------:R-:W-:Y:S01]  /*f350*/  IMAD.MOV.U32 R21, RZ, RZ, 0x1 ;  /* 0x00000001ff157424 */ /* 0x000fe200078e00ff */
[----:B------:R-:W-:Y:S06]  /*f360*/  @!P1 BRA `(.L_x_6117) ;  /* 0x00000010000c9947 */ /* 0x000fec0003800000 */
[----:B------:R-:W2:Y:S04]  /*f370*/  LDL R3, [R1+0x18] ;  /* 0x0000180001037983 */ /* 0x000ea80000100800 */
[----:B0-----:R-:W3:Y:S01]  /*f380*/  LDL R2, [R1+0x24] ;  /* 0x0000240001027983 */ /* 0x001ee20000100800 */
[----:B------:R-:W-:Y:S01]  /*f390*/  IMAD.MOV.U32 R6, RZ, RZ, RZ ;  /* 0x000000ffff067224 */ /* 0x000fe200078e00ff */
[C---:B--2---:R-:W-:Y:S02]  /*f3a0*/  LOP3.LUT R0, R3.reuse, 0x1, RZ, 0xfc, !PT ;  /* 0x0000000103007812 */ /* 0x044fe400078efcff */
[----:B------:R-:W-:Y:S01]  /*f3b0*/  LOP3.LUT R3, R3, 0x2, RZ, 0xfc, !PT ;  /* 0x0000000203037812 */ /* 0x000fe200078efcff */
[----:B---3--:R-:W-:Y:S02]  /*f3c0*/  IMAD.IADD R2, R2, 0x1, R18 ;  /* 0x0000000102027824 */ /* 0x008fe400078e0212 */
[----:B------:R0:W-:Y:S04]  /*f3d0*/  STL [R1+0x20], R0 ;  /* 0x0000200001007387 */ /* 0x0001e80000100800 */
[----:B------:R1:W-:Y:S04]  /*f3e0*/  STL [R1+0x1c], R3 ;  /* 0x00001c0301007387 */ /* 0x0003e80000100800 */
[----:B------:R1:W-:Y:S01]  /*f3f0*/  STL [R1+0x10], R2 ;  /* 0x0000100201007387 */ /* 0x0003e20000100800 */
[----:B0-----:R-:W-:-:S07]  /*f400*/  IMAD.MOV.U32 R0, RZ, RZ, 0x1 ;  /* 0x00000001ff007424 */ /* 0x001fce00078e00ff */
.L_x_6134:
[----:B-1----:R-:W2:Y:S01]  /*f410*/  LDL R2, [R1] ;  /* 0x0000000001027983 */ /* 0x002ea20000100800 */
[----:B------:R-:W-:Y:S01]  /*f420*/  VIADD R20, R6, 0x1 ;  /* 0x0000000106147836 */ /* 0x000fe20000000000 */
[----:B------:R-:W-:Y:S04]  /*f430*/  BSSY B0, `(.L_x_6118) ;  /* 0x0000066000007945 */ /* 0x000fe80003800000 */
[----:B------:R-:W-:-:S04]  /*f440*/  ISETP.NE.AND P0, PT, R20, 0x2, PT ;  /* 0x000000021400780c */ /* 0x000fc80003f05270 */
[----:B------:R-:W-:Y:S02]  /*f450*/  SEL R21, RZ, 0x1, P0 ;  /* 0x00000001ff157807 */ /* 0x000fe40000000000 */
[----:B------:R-:W-:Y:S02]  /*f460*/  SEL R20, R20, RZ, P0 ;  /* 0x000000ff14147207 */ /* 0x000fe40000000000 */
[----:B------:R-:W-:Y:S02]  /*f470*/  LOP3.LUT R21, R0, R21, RZ, 0x3c, !PT ;  /* 0x0000001500157212 */ /* 0x000fe400078e3cff */
[----:B--2---:R-:W-:-:S13]  /*f480*/  LOP3.LUT P1, RZ, R2, 0x2, RZ, 0xc0, !PT ;  /* 0x0000000202ff7812 */ /* 0x004fda000782c0ff */
[----:B------:R-:W-:Y:S05]  /*f490*/  @!P1 BRA `(.L_x_6119) ;  /* 0x00000004007c9947 */ /* 0x000fea0003800000 */
        /* <DEDUP_REMOVED lines=12> */
[----:B------:R-:W-:Y:S02]  /*f560*/  IADD3 R7, -R2, RZ, RZ ;  /* 0x000000ff02077210 */ /* 0x000fe40007ffe1ff */
[----:B------:R-:W-:-:S03]  /*f570*/  SHF.R.S32.HI R3, RZ, 0x1f, R2 ;  /* 0x0000001fff037819 */ /* 0x000fc60000011402 */
        /* <DEDUP_REMOVED lines=9> */
.L_x_6120:
[----:B0-----:R-:W-:Y:S01]  /*f610*/  LEA R4, R20, UR38, 0x3 ;  /* 0x0000002614047c11 */ /* 0x001fe2000f8e18ff */
[----:B------:R-:W0:Y:S01]  /*f620*/  S2R R2, SR_TID.X ;  /* 0x0000000000027919 */ /* 0x000e220000002100 */
[----:B------:R-:W-:-:S04]  /*f630*/  SHF.L.U32 R3, R21, 0x1f, RZ ;  /* 0x0000001f15037819 */ /* 0x000fc800000006ff */
[----:B------:R-:W1:Y:S01]  /*f640*/  SYNCS.PHASECHK.TRANS64.TRYWAIT P0, [R4+URZ+0x2e880], R3 ;  /* 0x02e88003040075a7 */ /* 0x000e62000800017f */
[----:B0-----:R-:W-:-:S04]  /*f650*/  LOP3.LUT R2, R2, 0x7f, RZ, 0xc0, !PT ;  /* 0x0000007f02027812 */ /* 0x001fc800078ec0ff */
[----:B------:R-:W-:Y:S01]  /*f660*/  ISETP.NE.AND P1, PT, R2, RZ, PT ;  /* 0x000000ff0200720c */ /* 0x000fe20003f25270 */
[----:B-1----:R-:W-:-:S12]  /*f670*/  @!P0 BRA `(.L_x_6121) ;  /* 0x0000002800008947 */ /* 0x002fd80003800000 */
.L_x_6179:
        /* <DEDUP_REMOVED lines=9> */
.L_x_6123:
[----:B------:R-:W-:Y:S05]  /*f710*/  BSYNC B1 ;  /* 0x0000000000017941 */ /* 0x000fea0003800000 */
.L_x_6122:
        /* <DEDUP_REMOVED lines=16> */
.L_x_6124:
[----:B------:R-:W-:-:S13]  /*f820*/  @P0 ELECT P2, URZ, PT ;  /* 0x00000000003f082f */ /* 0x000fda0003840000 */
[----:B-----5:R-:W-:Y:S02]  /*f830*/  @P2 R2UR UR37, R16 ;  /* 0x00000000102522ca */ /* 0x020fe400000e0000 */
[----:B------:R-:W-:-:S11]  /*f840*/  @P2 PLOP3.LUT P0, PT, P2, PT, PT, 0x8, 0x0 ;  /* 0x000000000000281c */ /* 0x000fd6000170e170 */
[----:B------:R1:W-:Y:S01]  /*f850*/  UTMALDG.4D [UR32], [UR4], desc[UR6] ;  /* 0x00000620040075b4 */ /* 0x0003e20008019000 */
[----:B------:R-:W-:Y:S01]  /*f860*/  PLOP3.LUT P2, PT, PT, PT, PT, 0x8, 0x0 ;  /* 0x000000000000781c */ /* 0x000fe20003f4e170 */
[----:B-1----:R-:W-:-:S12]  /*f870*/  @P0 BRA.U.ANY `(.L_x_6124) ;  /* 0xfffffffd00e80947 */ /* 0x002fd8000393ffff */
[----:B------:R-:W1:Y:S02]  /*f880*/  SYNCS.PHASECHK.TRANS64.TRYWAIT P0, [R4+URZ+0x2e840], R3 ;  /* 0x02e84003040075a7 */ /* 0x000e64000800017f */
[----:B-1----:R-:W-:Y:S05]  /*f890*/  @!P0 BRA `(.L_x_6125) ;  /* 0x00000024008c8947 */ /* 0x002fea0003800000 */
.L_x_6180:
        /* <DEDUP_REMOVED lines=11> */
.L_x_6127:
[----:B------:R-:W-:Y:S05]  /*f950*/  BSYNC B1 ;  /* 0x0000000000017941 */ /* 0x000fea0003800000 */
.L_x_6126:
        /* <DEDUP_REMOVED lines=12> */
.L_x_6128:
[----:B------:R-:W-:-:S13]  /*fa20*/  @P0 ELECT P1, URZ, PT ;  /* 0x00000000003f082f */ /* 0x000fda0003820000 */
[----:B------:R-:W-:Y:S01]  /*fa30*/  @P1 R2UR UR13, R16 ;  /* 0x00000000100d12ca */ /* 0x000fe200000e0000 */
[----:B------:R-:W-:Y:S01]  /*fa40*/  UMOV UR12, UR36 ;  /* 0x00000024000c7c82 */ /* 0x000fe20008000000 */
[----:B------:R-:W-:-:S11]  /*fa50*/  @P1 PLOP3.LUT P0, PT, P1, PT, PT, 0x8, 0x0 ;  /* 0x000000000000181c */ /* 0x000fd60000f0e170 */
[----:B------:R2:W-:Y:S01]  /*fa60*/  UTMALDG.4D [UR8], [UR4], desc[UR6] ;  /* 0x00000608040075b4 */ /* 0x0005e20008019000 */
[----:B------:R-:W-:Y:S01]  /*fa70*/  PLOP3.LUT P1, PT, PT, PT, PT, 0x8, 0x0 ;  /* 0x000000000000781c */ /* 0x000fe20003f2e170 */
[----:B--2---:R-:W-:-:S12]  /*fa80*/  @P0 BRA.U.ANY `(.L_x_6128) ;  /* 0xfffffffd00e40947 */ /* 0x004fd8000393ffff */
.L_x_6119:
[----:B------:R-:W-:Y:S05]  /*fa90*/  BSYNC B0 ;  /* 0x0000000000007941 */ /* 0x000fea0003800000 */
.L_x_6118:
[----:B------:R-:W2:Y:S02]  /*faa0*/  LDL R2, [R1+0x20] ;  /* 0x0000200001027983 */ /* 0x000ea40000100800 */
[----:B--2---:R-:W-:-:S13]  /*fab0*/  ISETP.NE.AND P0, PT, R2, 0x3, PT ;  /* 0x000000030200780c */ /* 0x004fda0003f05270 */
[----:B------:R-:W-:Y:S05]  /*fac0*/  @!P0 BRA `(.L_x_6129) ;  /* 0x0000000000048947 */ /* 0x000fea0003800000 */
[----:B------:R-:W-:Y:S01]  /*fad0*/  BPT.TRAP 0x1 ;  /* 0x000000040000795c */ /* 0x000fe20000300000 */
.L_x_6129:
[----:B01----:R-:W2:Y:S01]  /*fae0*/  LDL R3, [R1+0x1c] ;  /* 0x00001c0001037983 */ /* 0x003ea20000100800 */
[----:B------:R-:W-:Y:S02]  /*faf0*/  LOP3.LUT R2, R0, 0x1, RZ, 0x3c, !PT ;  /* 0x0000000100027812 */ /* 0x000fe400078e3cff */
[----:B------:R-:W-:Y:S02]  /*fb00*/  LEA R19, R6, UR38, 0x3 ;  /* 0x0000002606137c11 */ /* 0x000fe4000f8e18ff */
[----:B------:R-:W-:-:S04]  /*fb10*/  SHF.L.U32 R2, R2, 0x1f, RZ ;  /* 0x0000001f02027819 */ /* 0x000fc800000006ff */
[----:B------:R-:W0:Y:S01]  /*fb20*/  SYNCS.PHASECHK.TRANS64.TRYWAIT P0, [R19+URZ+0x2e870], R2 ;  /* 0x02e87002130075a7 */ /* 0x000e22000800017f */
[----:B--2---:R-:W-:Y:S01]  /*fb30*/  ISETP.NE.AND P1, PT, R3, 0x3, PT ;  /* 0x000000030300780c */ /* 0x004fe20003f25270 */
[----:B0-----:R-:W-:-:S12]  /*fb40*/  @!P0 BRA `(.L_x_6130) ;  /* 0x0000002000f48947 */ /* 0x001fd80003800000 */
.L_x_6181:
[----:B------:R-:W-:Y:S05]  /*fb50*/  @!P1 BRA `(.L_x_6131) ;  /* 0x0000000000049947 */ /* 0x000fea0003800000 */
[----:B------:R-:W-:Y:S01]  /*fb60*/  BPT.TRAP 0x1 ;  /* 0x000000040000795c */ /* 0x000fe20000300000 */
.L_x_6131:
[----:B------:R-:W-:Y:S01]  /*fb70*/  SHF.L.U32 R0, R0, 0x1f, RZ ;  /* 0x0000001f00007819 */ /* 0x000fe200000006ff */
[----:B0-----:R-:W-:-:S03]  /*fb80*/  IMAD R2, R6, 0x7000, RZ ;  /* 0x0000700006027824 */ /* 0x001fc600078e02ff */
[----:B------:R-:W0:Y:S02]  /*fb90*/  SYNCS.PHASECHK.TRANS64.TRYWAIT P0, [R19+URZ+0x2e860], R0 ;  /* 0x02e86000130075a7 */ /* 0x000e24000800017f */
[----:B0-----:R-:W-:Y:S05]  /*fba0*/  @!P0 BRA `(.L_x_6132) ;  /* 0x0000002000f08947 */ /* 0x001fea0003800000 */
.L_x_6182:
[----:B------:R-:W2:Y:S04]  /*fbb0*/  LDL R3, [R1+0x10] ;  /* 0x0000100001037983 */ /* 0x000ea80000100800 */
[----:B------:R-:W0:Y:S01]  /*fbc0*/  LDL R13, [R1+0x14] ;  /* 0x00001400010d7983 */ /* 0x000e220000100800 */
[----:B------:R-:W-:Y:S01]  /*fbd0*/  LOP3.LUT R4, R2, R18, RZ, 0xfc, !PT ;  /* 0x0000001202047212 */ /* 0x000fe200078efcff */
[----:B------:R-:W-:Y:S05]  /*fbe0*/  WARPSYNC.ALL ;  /* 0x0000000000007948 */ /* 0x000fea0003800000 */
[----:B------:R-:W1:Y:S01]  /*fbf0*/  LDSM.16.MT88.4 R4, [R4+UR38+0xe400] ;  /* 0x00e400260404783b */ /* 0x000e620008004200 */
[----:B------:R-:W-:-:S04]  /*fc00*/  IMAD.U32 R12, RZ, RZ, UR38 ;  /* 0x00000026ff0c7e24 */ /* 0x000fc8000f8e00ff */
[----:B------:R-:W-:Y:S01]  /*fc10*/  VIADD R12, R12, 0x400 ;  /* 0x000004000c0c7836 */ /* 0x000fe20000000000 */
[C-C-:B-1----:R-:W-:Y:S02]  /*fc20*/  PRMT R8, R4.reuse, 0x6420, R5.reuse ;  /* 0x0000642004087816 */ /* 0x142fe40000000005 */
[----:B------:R-:W-:Y:S02]  /*fc30*/  PRMT R9, R4, 0x7531, R5 ;  /* 0x0000753104097816 */ /* 0x000fe40000000005 */
[C-C-:B------:R-:W-:Y:S02]  /*fc40*/  PRMT R10, R6.reuse, 0x6420, R7.reuse ;  /* 0x00006420060a7816 */ /* 0x140fe40000000007 */
[----:B------:R-:W-:Y:S02]  /*fc50*/  PRMT R11, R6, 0x7531, R7 ;  /* 0x00007531060b7816 */ /* 0x000fe40000000007 */
[----:B--2---:R-:W-:Y:S02]  /*fc60*/  IADD3 R3, R3, UR38, R2 ;  /* 0x0000002603037c10 */ /* 0x004fe4000fffe002 */
[----:B0-----:R-:W-:-:S03]  /*fc70*/  IADD3 R0, R12, R2, R13 ;  /* 0x000000020c007210 */ /* 0x001fc60007ffe00d */
        /* <DEDUP_REMOVED lines=14> */
[----:B------:R-:W0:Y:S04]  /*fd60*/  LDSM.16.MT88.4 R4, [R3+0xf400] ;  /* 0x00f400000304783b */ /* 0x000e280000004200 */
[----:B------:R-:W-:Y:S01]  /*fd70*/  STSM.16.M88.4 [R0+0x1000], R12 ;  /* 0x0010000c00007844 */ /* 0x000fe20000000200 */
        /* <DEDUP_REMOVED lines=15> */
[----:B------:R-:W-:Y:S02]  /*fe70*/  PRMT R9, R4, 0x7531, R5 ;  /* 0x0000753104097816 */ /* 0x000fe40000000005 */
[----:B------:R-:W-:-:S02]  /*fe80*/  IADD3 R4, R2, 0x3000, RZ ;  /* 0x0000300002047810 */ /* 0x000fc40007ffe0ff */
        /* <DEDUP_REMOVED lines=34> */
[----:B------:R-:W0:Y:S02]  /*100b0*/  LDSM.16.MT88.4 R4, [R4+UR38+0xe400] ;  /* 0x00e400260404783b */ /* 0x000e240008004200 */
[C-C-:B0-----:R-:W-:Y:S02]  /*100c0*/  PRMT R12, R4.reuse, 0x6420, R5.reuse ;  /* 0x00006420040c7816 */ /* 0x141fe40000000005 */
[----:B------:R-:W-:-:S02]  /*100d0*/  PRMT R13, R4, 0x7531, R5 ;  /* 0x00007531040d7816 */ /* 0x000fc40000000005 */
[C-C-:B------:R-:W-:Y:S02]  /*100e0*/  PRMT R14, R6.reuse, 0x6420, R7.reuse ;  /* 0x00006420060e7816 */ /* 0x140fe40000000007 */
[----:B------:R-:W-:Y:S02]  /*100f0*/  PRMT R15, R6, 0x7531, R7 ;  /* 0x00007531060f7816 */ /* 0x000fe40000000007 */
[----:B------:R-:W0:Y:S04]  /*10100*/  LDSM.16.MT88.4 R4, [R3+0x13400] ;  /* 0x013400000304783b */ /* 0x000e280000004200 */
[----:B------:R-:W-:Y:S01]  /*10110*/  STSM.16.M88.4 [R0+0x5000], R12 ;  /* 0x0050000c00007844 */ /* 0x000fe20000000200 */
[C-C-:B0-----:R-:W-:Y:S02]  /*10120*/  PRMT R8, R4.reuse, 0x6420, R5.reuse ;  /* 0x0000642004087816 */ /* 0x141fe40000000005 */
[----:B------:R-:W-:-:S02]  /*10130*/  PRMT R9, R4, 0x7531, R5 ;  /* 0x0000753104097816 */ /* 0x000fc40000000005 */
[C-C-:B------:R-:W-:Y:S02]  /*10140*/  PRMT R10, R6.reuse, 0x6420, R7.reuse ;  /* 0x00006420060a7816 */ /* 0x140fe40000000007 */
[----:B------:R-:W-:-:S05]  /*10150*/  PRMT R11, R6, 0x7531, R7 ;  /* 0x00007531060b7816 */ /* 0x000fca0000000007 */
[----:B------:R-:W-:Y:S04]  /*10160*/  STSM.16.M88.4 [R0+0x5800], R8 ;  /* 0x0058000800007844 */ /* 0x000fe80000000200 */
[----:B------:R-:W0:Y:S02]  /*10170*/  LDSM.16.MT88.4 R4, [R2+UR38+0xe400] ;  /* 0x00e400260204783b */ /* 0x000e240008004200 */
        /* <DEDUP_REMOVED lines=19> */
.L_x_6133:
[----:B-1----:R-:W1:Y:S01]  /*102b0*/  S2R R0, SR_TID.X ;  /* 0x0000000000007919 */ /* 0x002e620000002100 */
[----:B0-----:R0:W-:Y:S01]  /*102c0*/  SYNCS.ARRIVE.TRANS64.A1T0 RZ, [R19+URZ+0x2e850], RZ ;  /* 0x02e850ff13ff79a7 */ /* 0x0011e2000810003f */
[----:B-1----:R-:W-:Y:S02]  /*102d0*/  LOP3.LUT R2, R0, 0x7f, RZ, 0xc0, !PT ;  /* 0x0000007f00027812 */ /* 0x002fe400078ec0ff */
[----:B------:R-:W2:Y:S01]  /*102e0*/  LDL R0, [R1+0x8] ;  /* 0x0000080001007983 */ /* 0x000ea20000100800 */
[----:B------:R-:W-:Y:S01]  /*102f0*/  IMAD.MOV.U32 R6, RZ, RZ, R20 ;  /* 0x000000ffff067224 */ /* 0x000fe200078e0014 */
[----:B------:R-:W-:Y:S01]  /*10300*/  BAR.SYNC.DEFER_BLOCKING 0x2, 0x80 ;  /* 0x0082000000007b1d */ /* 0x000fe20000010000 */
[----:B------:R-:W-:-:S13]  /*10310*/  ISETP.NE.AND P0, PT, R2, RZ, PT ;  /* 0x000000ff0200720c */ /* 0x000fda0003f05270 */
[----:B0-----:R-:W-:-:S05]  /*10320*/  @!P0 VIADD R19, R19, 0x2e880 ;  /* 0x0002e88013138836 */ /* 0x001fca0000000000 */
[----:B------:R-:W-:-:S04]  /*10330*/  @!P0 PRMT R19, RZ, 0x654, R19 ;  /* 0x00000654ff138816 */ /* 0x000fc80000000013 */
[----:B------:R0:W-:Y:S01]  /*10340*/  @!P0 SYNCS.ARRIVE.TRANS64.RED.A1T0 RZ, [R19+URZ], RZ ;  /* 0x000000ff13ff89a7 */ /* 0x0001e2000810043f */
[C---:B--2---:R-:W-:Y:S01]  /*10350*/  ISETP.GT.AND P0, PT, R17.reuse, R0, PT ;  /* 0x000000001100720c */ /* 0x044fe20003f04270 */
[----:B------:R-:W-:Y:S02]  /*10360*/  VIADD R17, R17, 0xffffffff ;  /* 0xffffffff11117836 */ /* 0x000fe40000000000 */
[----:B------:R-:W-:-:S10]  /*10370*/  IMAD.MOV.U32 R0, RZ, RZ, R21 ;  /* 0x000000ffff007224 */ /* 0x000fd400078e0015 */
[----:B0-----:R-:W-:Y:S05]  /*10380*/  @P0 BRA `(.L_x_6134) ;  /* 0xfffffff000200947 */ /* 0x001fea000383ffff */
[----:B------:R-:W-:Y:S05]  /*10390*/  BRA `(.L_x_6135) ;  /* 0x0000000000047947 */ /* 0x000fea0003800000 */
.L_x_6117:
[----:B------:R-:W-:-:S07]  /*103a0*/  IMAD.MOV.U32 R20, RZ, RZ, RZ ;  /* 0x000000ffff147224 */ /* 0x000fce00078e00ff */
.L_x_6135:
[----:B0-----:R-:W2:Y:S02]  /*103b0*/  LDL R2, [R1+0x18] ;  /* 0x0000180001027983 */ /* 0x001ea40000100800 */
[----:B--2---:R-:W-:-:S04]  /*103c0*/  LOP3.LUT R0, R2, 0x1, RZ, 0xfc, !PT ;  /* 0x0000000102007812 */ /* 0x004fc800078efcff */
[----:B------:R-:W-:-:S13]  /*103d0*/  ISETP.NE.AND P0, PT, R0, 0x3, PT ;  /* 0x000000030000780c */ /* 0x000fda0003f05270 */
[----:B------:R-:W-:Y:S05]  /*103e0*/  @!P0 BRA `(.L_x_6136) ;  /* 0x0000000000048947 */ /* 0x000fea0003800000 */
[----:B------:R-:W-:Y:S01]  /*103f0*/  BPT.TRAP 0x1 ;  /* 0x000000040000795c */ /* 0x000fe20000300000 */
.L_x_6136:
[----:B------:R-:W-:Y:S01]  /*10400*/  LOP3.LUT R0, R21, 0x1, RZ, 0x3c, !PT ;  /* 0x0000000115007812 */ /* 0x000fe200078e3cff */
[----:B------:R-:W-:Y:S01]  /*10410*/  BSSY B0, `(.L_x_6137) ;  /* 0x0000008000007945 */ /* 0x000fe20003800000 */
[----:B------:R-:W-:Y:S02]  /*10420*/  LEA R3, R20, UR38, 0x3 ;  /* 0x0000002614037c11 */ /* 0x000fe4000f8e18ff */
[----:B------:R-:W-:Y:S02]  /*10430*/  SHF.L.U32 R0, R0, 0x1f, RZ ;  /* 0x0000001f00007819 */ /* 0x000fe400000006ff */
[----:B------:R-:W-:Y:S01]  /*10440*/  LOP3.LUT R2, R2, 0x2, RZ, 0xfc, !PT ;  /* 0x0000000202027812 */ /* 0x000fe200078efcff */
[----:B------:R0:W-:Y:S01]  /*10450*/  STL [R1], R3 ;  /* 0x0000000301007387 */ /* 0x0001e20000100800 */
[----:B------:R-:W1:Y:S02]  /*10460*/  SYNCS.PHASECHK.TRANS64.TRYWAIT P0, [R3+URZ+0x2e870], R0 ;  /* 0x02e87000030075a7 */ /* 0x000e64000800017f */
[----:B------:R-:W-:Y:S01]  /*10470*/  ISETP.NE.AND P1, PT, R2, 0x3, PT ;  /* 0x000000030200780c */ /* 0x000fe20003f25270 */
[----:B01----:R-:W-:-:S12]  /*10480*/  @!P0 BRA `(.L_x_6138) ;  /* 0x0000001800cc8947 */ /* 0x003fd80003800000 */
.L_x_6183:
[----:B------:R-:W-:Y:S05]  /*10490*/  BSYNC B0 ;  /* 0x0000000000007941 */ /* 0x000fea0003800000 */
.L_x_6137:
[----:B------:R-:W-:Y:S05]  /*104a0*/  @!P1 BRA `(.L_x_6139) ;  /* 0x0000000000049947 */ /* 0x000fea0003800000 */
[----:B------:R-:W-:Y:S01]  /*104b0*/  BPT.TRAP 0x1 ;  /* 0x000000040000795c */ /* 0x000fe20000300000 */
.L_x_6139:
[----:B0-----:R-:W2:Y:S01]  /*104c0*/  LDL R2, [R1] ;  /* 0x0000000001027983 */ /* 0x001ea20000100800 */
[----:B------:R-:W-:Y:S01]  /*104d0*/  SHF.L.U32 R0, R21, 0x1f, RZ ;  /* 0x0000001f15007819 */ /* 0x000fe200000006ff */
[----:B------:R-:W-:-:S03]  /*104e0*/  IMAD R13, R20, 0x7000, RZ ;  /* 0x00007000140d7824 */ /* 0x000fc600078e02ff */
[----:B--2---:R0:W1:Y:S02]  /*104f0*/  SYNCS.PHASECHK.TRANS64.TRYWAIT P0, [R2+URZ+0x2e860], R0 ;  /* 0x02e86000020075a7 */ /* 0x004064000800017f */
[----:B0-----:R-:W-:Y:S01]  /*10500*/  LOP3.LUT R2, R13, R18, RZ, 0xfc, !PT ;  /* 0x000000120d027212 */ /* 0x001fe200078efcff */
[----:B-1----:R-:W-:Y:S06]  /*10510*/  @!P0 BRA `(.L_x_6140) ;  /* 0x0000001800c08947 */ /* 0x002fec0003800000 */
.L_x_6184:
[----:B------:R-:W2:Y:S04]  /*10520*/  LDL.LU R4, [R1+0x24] ;  /* 0x0000240001047983 */ /* 0x000ea80000300800 */
[----:B------:R-:W3:Y:S01]  /*10530*/  LDL.LU R12, [R1+0x14] ;  /* 0x00001400010c7983 */ /* 0x000ee20000300800 */
[----:B0-----:R-:W-:Y:S01]  /*10540*/  VIADD R3, R2, UR38 ;  /* 0x0000002602037c36 */ /* 0x001fe20008000000 */
[----:B------:R-:W-:Y:S05]  /*10550*/  WARPSYNC.ALL ;  /* 0x0000000000007948 */ /* 0x000fea0003800000 */
[----:B------:R-:W0:Y:S02]  /*10560*/  LDSM.16.MT88.4 R8, [R2+UR38+0xe400] ;  /* 0x00e400260208783b */ /* 0x000e240008004200 */
[----:B0-----:R-:W-:-:S02]  /*10570*/  PRMT R14, R10, 0x6420, R11 ;  /* 0x000064200a0e7816 */ /* 0x001fc4000000000b */
[----:B------:R-:W-:Y:S01]  /*10580*/  PRMT R15, R10, 0x7531, R11 ;  /* 0x000075310a0f7816 */ /* 0x000fe2000000000b */
[----:B--2---:R-:W-:Y:S01]  /*10590*/  IMAD.IADD R3, R4, 0x1, R3 ;  /* 0x0000000104037824 */ /* 0x004fe200078e0203 */
[----:B---3--:R-:W-:-:S04]  /*105a0*/  IADD3 R0, R13, UR38, R12 ;  /* 0x000000260d007c10 */ /* 0x008fc8000fffe00c */
[----:B------:R-:W0:Y:S01]  /*105b0*/  LDSM.16.MT88.4 R4, [R3+0xe400] ;  /* 0x00e400000304783b */ /* 0x000e220000004200 */
[C-C-:B------:R-:W-:Y:S02]  /*105c0*/  PRMT R12, R8.reuse, 0x6420, R9.reuse ;  /* 0x00006420080c7816 */ /* 0x140fe40000000009 */
[----:B------:R-:W-:-:S05]  /*105d0*/  PRMT R13, R8, 0x7531, R9 ;  /* 0x00007531080d7816 */ /* 0x000fca0000000009 */
[----:B------:R-:W-:Y:S01]  /*105e0*/  STSM.16.M88.4 [R0+0x400], R12 ;  /* 0x0004000c00007844 */ /* 0x000fe20000000200 */
[C-C-:B0-----:R-:W-:Y:S02]  /*105f0*/  PRMT R8, R4.reuse, 0x6420, R5.reuse ;  /* 0x0000642004087816 */ /* 0x141fe40000000005 */
[----:B------:R-:W-:Y:S02]  /*10600*/  PRMT R9, R4, 0x7531, R5 ;  /* 0x0000753104097816 */ /* 0x000fe40000000005 */
[C-C-:B------:R-:W-:Y:S02]  /*10610*/  PRMT R10, R6.reuse, 0x6420, R7.reuse ;  /* 0x00006420060a7816 */ /* 0x140fe40000000007 */
[----:B------:R-:W-:-:S05]  /*10620*/  PRMT R11, R6, 0x7531, R7 ;  /* 0x00007531060b7816 */ /* 0x000fca0000000007 */
[----:B------:R-:W-:Y:S04]  /*10630*/  STSM.16.M88.4 [R0+0xc00], R8 ;  /* 0x000c000800007844 */ /* 0x000fe80000000200 */
[----:B------:R-:W0:Y:S04]  /*10640*/  LDSM.16.MT88.4 R8, [R2+UR38+0xf400] ;  /* 0x00f400260208783b */ /* 0x000e280008004200 */
[----:B------:R-:W1:Y:S01]  /*10650*/  LDSM.16.MT88.4 R4, [R3+0xf400] ;  /* 0x00f400000304783b */ /* 0x000e620000004200 */
[C-C-:B0-----:R-:W-:Y:S02]  /*10660*/  PRMT R16, R8.reuse, 0x6420, R9.reuse ;  /* 0x0000642008107816 */ /* 0x141fe40000000009 */
[----:B------:R-:W-:-:S02]  /*10670*/  PRMT R17, R8, 0x7531, R9 ;  /* 0x0000753108117816 */ /* 0x000fc40000000009 */
[C-C-:B------:R-:W-:Y:S02]  /*10680*/  PRMT R18, R10.reuse, 0x6420, R11.reuse ;  /* 0x000064200a127816 */ /* 0x140fe4000000000b */
[----:B------:R-:W-:Y:S02]  /*10690*/  PRMT R19, R10, 0x7531, R11 ;  /* 0x000075310a137816 */ /* 0x000fe4000000000b */
[C-C-:B-1----:R-:W-:Y:S02]  /*106a0*/  PRMT R12, R4.reuse, 0x6420, R5.reuse ;  /* 0x00006420040c7816 */ /* 0x142fe40000000005 */
[----:B------:R-:W-:Y:S01]  /*106b0*/  PRMT R13, R4, 0x7531, R5 ;  /* 0x00007531040d7816 */ /* 0x000fe20000000005 */
[----:B------:R-:W-:Y:S01]  /*106c0*/  STSM.16.M88.4 [R0+0x1400], R16 ;  /* 0x0014001000007844 */ /* 0x000fe20000000200 */
        /* <DEDUP_REMOVED lines=71> */
.L_x_6141:
[----:B------:R-:W1:Y:S01]  /*10b40*/  LDL.LU R2, [R1] ;  /* 0x0000000001027983 */ /* 0x000e620000300800 */
[----:B0-----:R-:W0:Y:S02]  /*10b50*/  S2R R0, SR_TID.X ;  /* 0x0000000000007919 */ /* 0x001e240000002100 */
[----:B0-----:R-:W-:-:S04]  /*10b60*/  LOP3.LUT R0, R0, 0x7f, RZ, 0xc0, !PT ;  /* 0x0000007f00007812 */ /* 0x001fc800078ec0ff */
[----:B------:R-:W-:Y:S01]  /*10b70*/  ISETP.NE.AND P0, PT, R0, RZ, PT ;  /* 0x000000ff0000720c */ /* 0x000fe20003f05270 */
[----:B-1----:R-:W-:-:S12]  /*10b80*/  SYNCS.ARRIVE.TRANS64.A1T0 RZ, [R2+URZ+0x2e850], RZ ;  /* 0x02e850ff02ff79a7 */ /* 0x002fd8000810003f */
[----:B------:R-:W-:-:S05]  /*10b90*/  @!P0 VIADD R0, R2, 0x2e880 ;  /* 0x0002e88002008836 */ /* 0x000fca0000000000 */
[----:B------:R-:W-:Y:S01]  /*10ba0*/  @!P0 PRMT R0, RZ, 0x654, R0 ;  /* 0x00000654ff008816 */ /* 0x000fe20000000000 */
[----:B------:R-:W-:Y:S06]  /*10bb0*/  BAR.SYNC.DEFER_BLOCKING 0x2, 0x80 ;  /* 0x0082000000007b1d */ /* 0x000fec0000010000 */
[----:B------:R0:W-:Y:S02]  /*10bc0*/  @!P0 SYNCS.ARRIVE.TRANS64.RED.A1T0 RZ, [R0+URZ], RZ ;  /* 0x000000ff00ff89a7 */ /* 0x0001e4000810043f */
[----:B0-----:R-:W-:-:S04]  /*10bd0*/  IADD3 R0, R20, 0x1, RZ ;  /* 0x0000000114007810 */ /* 0x001fc80007ffe0ff */
[----:B------:R-:W-:-:S04]  /*10be0*/  ISETP.NE.AND P0, PT, R0, 0x2, PT ;  /* 0x000000020000780c */ /* 0x000fc80003f05270 */
[----:B------:R-:W-:Y:S02]  /*10bf0*/  SEL R2, RZ, 0x1, P0 ;  /* 0x00000001ff027807 */ /* 0x000fe40000000000 */
[----:B------:R-:W-:Y:S02]  /*10c00*/  SEL R0, R0, RZ, P0 ;  /* 0x000000ff00007207 */ /* 0x000fe40000000000 */
[----:B------:R-:W-:Y:S01]  /*10c10*/  LOP3.LUT R21, R21, R2, RZ, 0x3c, !PT ;  /* 0x0000000215157212 */ /* 0x000fe200078e3cff */
[----:B------:R-:W-:-:S07]  /*10c20*/  IMAD.MOV.U32 R2, RZ, RZ, RZ ;  /* 0x000000ffff027224 */ /* 0x000fce00078e00ff */
.L_x_6100:
[----:B------:R-:W0:Y:S01]  /*10c30*/  S2R R4, SR_CgaCtaId ;  /* 0x0000000000047919 */ /* 0x000e220000008800 */
[----:B------:R-:W-:Y:S02]  /*10c40*/  MOV R3, 0x400 ;  /* 0x0000040000037802 */ /* 0x000fe40000000f00 */
[----:B------:R-:W-:Y:S02]  /*10c50*/  SHF.L.U32 R2, R2, 0x1f, RZ ;  /* 0x0000001f02027819 */ /* 0x000fe400000006ff */
[----:B0-----:R-:W-:-:S04]  /*10c60*/  LEA R7, R4, R3, 0x18 ;  /* 0x0000000304077211 */ /* 0x001fc800078ec0ff */
[----:B------:R-:W0:Y:S02]  /*10c70*/  SYNCS.PHASECHK.TRANS64.TRYWAIT P0, [R7+URZ+0x2e820], R2 ;  /* 0x02e82002070075a7 */ /* 0x000e24000800017f */
[----:B0-----:R-:W-:Y:S05]  /*10c80*/  @!P0 BRA `(.L_x_6142) ;  /* 0x0000001000fc8947 */ /* 0x001fea0003800000 */
.L_x_6185:
        /* <DEDUP_REMOVED lines=13> */
.L_x_6143:
        /* <DEDUP_REMOVED lines=12> */
.L_x_6186:
[----:B------:R-:W1:Y:S02]  /*10e20*/  SYNCS.PHASECHK.TRANS64.TRYWAIT P1, [R5+URZ], R2 ;  /* 0x00000002050075a7 */ /* 0x000e64000802017f */
[----:B-1----:R-:W-:Y:S05]  /*10e30*/  @!P1 BRA `(.L_x_6145) ;  /* 0x0000001000b89947 */ /* 0x002fea0003800000 */
.L_x_6187:
[----:B------:R-:W-:Y:S05]  /*10e40*/  @!P0 BRA `(.L_x_6146) ;  /* 0x0000000000048947 */ /* 0x000fea0003800000 */
[----:B------:R-:W-:Y:S01]  /*10e50*/  BPT.TRAP 0x1 ;  /* 0x000000040000795c */ /* 0x000fe20000300000 */
.L_x_6146:
[----:B------:R-:W-:-:S04]  /*10e60*/  IMAD R0, R0, 0x8, R7 ;  /* 0x0000000800007824 */ /* 0x000fc800078e0207 */
[----:B------:R-:W2:Y:S02]  /*10e70*/  SYNCS.PHASECHK.TRANS64.TRYWAIT P1, [R0+URZ+0x2e860], R3 ;  /* 0x02e86003000075a7 */ /* 0x000ea4000802017f */
[----:B--2---:R-:W-:Y:S05]  /*10e80*/  @!P1 BRA `(.L_x_6147) ;  /* 0x0000001000b89947 */ /* 0x004fea0003800000 */
.L_x_6188:
[----:B------:R-:W-:Y:S05]  /*10e90*/  @!P0 BRA `(.L_x_6148) ;  /* 0x0000000000048947 */ /* 0x000fea0003800000 */
[----:B------:R-:W-:Y:S01]  /*10ea0*/  BPT.TRAP 0x1 ;  /* 0x000000040000795c */ /* 0x000fe20000300000 */
.L_x_6148:
[----:B-1----:R-:W-:-:S04]  /*10eb0*/  IMAD R5, R4, 0x8, R7 ;  /* 0x0000000804057824 */ /* 0x002fc800078e0207 */
[----:B------:R-:W1:Y:S02]  /*10ec0*/  SYNCS.PHASECHK.TRANS64.TRYWAIT P1, [R5+URZ+0x2e860], R2 ;  /* 0x02e86002050075a7 */ /* 0x000e64000802017f */
[----:B-1----:R-:W-:Y:S05]  /*10ed0*/  @!P1 BRA `(.L_x_6149) ;  /* 0x0000001000b89947 */ /* 0x002fea0003800000 */
.L_x_6189:
[----:B------:R-:W-:Y:S05]  /*10ee0*/  @!P0 BRA `(.L_x_6150) ;  /* 0x0000000000048947 */ /* 0x000fea0003800000 */
[----:B------:R-:W-:Y:S01]  /*10ef0*/  BPT.TRAP 0x1 ;  /* 0x000000040000795c */ /* 0x000fe20000300000 */
.L_x_6150:
[----:B------:R-:W3:Y:S02]  /*10f00*/  SYNCS.PHASECHK.TRANS64.TRYWAIT P0, [R0+URZ+0x2e880], R3 ;  /* 0x02e88003000075a7 */ /* 0x000ee4000800017f */
[----:B---3--:R-:W-:Y:S05]  /*10f10*/  @!P0 BRA `(.L_x_6151) ;  /* 0x0000001000bc8947 */ /* 0x008fea0003800000 */
.L_x_6152:
[----:B----4-:R4:W0:Y:S02]  /*10f20*/  SYNCS.PHASECHK.TRANS64.TRYWAIT P0, [R5+URZ+0x2e880], R2 ;  /* 0x02e88002050075a7 */ /* 0x010824000800017f */
[----:B0-----:R-:W-:Y:S05]  /*10f30*/  @!P0 NANOSLEEP.SYNCS 0x989680 ;  /* 0x009896800000895d */ /* 0x001fea0003900000 */
[----:B------:R-:W0:Y:S02]  /*10f40*/  @!P0 SYNCS.PHASECHK.TRANS64 P0, [R5+URZ+0x2e880], R2 ;  /* 0x02e88002050085a7 */ /* 0x000e24000800007f */
[----:B0-----:R-:W-:Y:S05]  /*10f50*/  @!P0 BRA `(.L_x_6152) ;  /* 0xfffffffc00f08947 */ /* 0x001fea000383ffff */
.L_x_6070:
[----:B------:R-:W-:Y:S05]  /*10f60*/  BSYNC B6 ;  /* 0x0000000000067941 */ /* 0x000fea0003800000 */
.L_x_6067:
[----:B------:R-:W-:Y:S05]  /*10f70*/  EXIT ;  /* 0x000000000000794d */ /* 0x000fea0003800000 */
.L_x_6074:
[----:B0-----:R-:W-:-:S04]  /*10f80*/  IMAD.U32 R3, RZ, RZ, UR39 ;  /* 0x00000027ff037e24 */ /* 0x001fc8000f8e00ff */
[----:B------:R0:W1:Y:S03]  /*10f90*/  SYNCS.PHASECHK.TRANS64.TRYWAIT P1, [R3+URZ+0x2e800], R6 ;  /* 0x02e80006030075a7 */ /* 0x000066000802017f */
[----:B-1----:R-:W-:Y:S05]  /*10fa0*/  @!P1 NANOSLEEP.SYNCS 0x989680 ;  /* 0x009896800000995d */ /* 0x002fea0003900000 */
[----:B------:R-:W1:Y:S02]  /*10fb0*/  @!P1 SYNCS.PHASECHK.TRANS64 P1, [R3+URZ+0x2e800], R6 ;  /* 0x02e80006030095a7 */ /* 0x000e64000802007f */
[----:B-1----:R-:W-:Y:S05]  /*10fc0*/  @!P1 BRA `(.L_x_6074) ;  /* 0xfffffffc00ec9947 */ /* 0x002fea000383ffff */
[----:B------:R-:W-:Y:S05]  /*10fd0*/  BRA `(.L_x_6153) ;  /* 0xffffff04006c7947 */ /* 0x000fea000383ffff */
.L_x_6078:
[----:B0-----:R-:W-:-:S04]  /*10fe0*/  IMAD.U32 R3, RZ, RZ, UR39 ;  /* 0x00000027ff037e24 */ /* 0x001fc8000f8e00ff */
[----:B------:R0:W2:Y:S03]  /*10ff0*/  SYNCS.PHASECHK.TRANS64.TRYWAIT P2, [R3+URZ+0x2e830], R6 ;  /* 0x02e83006030075a7 */ /* 0x0000a6000804017f */
[----:B--2---:R-:W-:Y:S05]  /*11000*/  @!P2 NANOSLEEP.SYNCS 0x989680 ;  /* 0x009896800000a95d */ /* 0x004fea0003900000 */
[----:B------:R-:W2:Y:S02]  /*11010*/  @!P2 SYNCS.PHASECHK.TRANS64 P2, [R3+URZ+0x2e830], R6 ;  /* 0x02e830060300a5a7 */ /* 0x000ea4000804007f */
[----:B--2---:R-:W-:Y:S05]  /*11020*/  @!P2 BRA `(.L_x_6078) ;  /* 0xfffffffc00eca947 */ /* 0x004fea000383ffff */
[----:B------:R-:W-:Y:S05]  /*11030*/  BRA `(.L_x_6077) ;  /* 0xffffff0400847947 */ /* 0x000fea000383ffff */
.L_x_6083:
[----:B-1----:R-:W-:-:S04]  /*11040*/  IMAD.U32 R12, RZ, RZ, UR7 ;  /* 0x00000007ff0c7e24 */ /* 0x002fc8000f8e00ff */
[----:B------:R1:W2:Y:S03]  /*11050*/  SYNCS.PHASECHK.TRANS64.TRYWAIT P2, [R12+URZ+0x2e830], R11 ;  /* 0x02e8300b0c0075a7 */ /* 0x0002a6000804017f */
[----:B--2---:R-:W-:Y:S05]  /*11060*/  @!P2 NANOSLEEP.SYNCS 0x989680 ;  /* 0x009896800000a95d */ /* 0x004fea0003900000 */
[----:B------:R-:W2:Y:S02]  /*11070*/  @!P2 SYNCS.PHASECHK.TRANS64 P2, [R12+URZ+0x2e830], R11 ;  /* 0x02e8300b0c00a5a7 */ /* 0x000ea4000804007f */
[----:B--2---:R-:W-:Y:S05]  /*11080*/  @!P2 BRA `(.L_x_6083) ;  /* 0xfffffffc00eca947 */ /* 0x004fea000383ffff */
[----:B------:R-:W-:Y:S05]  /*11090*/  BRA `(.L_x_6080) ;  /* 0xffffff5000a87947 */ /* 0x000fea000383ffff */
.L_x_6087:
[----:B-1----:R-:W-:-:S04]  /*110a0*/  IMAD.U32 R11, RZ, RZ, UR10 ;  /* 0x0000000aff0b7e24 */ /* 0x002fc8000f8e00ff */
[----:B------:R1:W2:Y:S03]  /*110b0*/  SYNCS.PHASECHK.TRANS64.TRYWAIT P2, [R11+URZ+0x2e850], R10 ;  /* 0x02e8500a0b0075a7 */ /* 0x0002a6000804017f */
[----:B--2---:R-:W-:Y:S05]  /*110c0*/  @!P2 NANOSLEEP.SYNCS 0x989680 ;  /* 0x009896800000a95d */ /* 0x004fea0003900000 */
[----:B------:R-:W2:Y:S02]  /*110d0*/  @!P2 SYNCS.PHASECHK.TRANS64 P2, [R11+URZ+0x2e850], R10 ;  /* 0x02e8500a0b00a5a7 */ /* 0x000ea4000804007f */
[----:B--2---:R-:W-:Y:S05]  /*110e0*/  @!P2 BRA `(.L_x_6087) ;  /* 0xfffffffc00eca947 */ /* 0x004fea000383ffff */
[----:B------:R-:W-:Y:S05]  /*110f0*/  BRA `(.L_x_6084) ;  /* 0xffffff5c009c7947 */ /* 0x000fea000383ffff */
.L_x_6093:
[----:B-1----:R-:W-:-:S04]  /*11100*/  MOV R0, UR7 ;  /* 0x0000000700007c02 */ /* 0x002fc80008000f00 */
[----:B------:R1:W2:Y:S03]  /*11110*/  SYNCS.PHASECHK.TRANS64.TRYWAIT P1, [R0+URZ+0x2e850], R5 ;  /* 0x02e85005000075a7 */ /* 0x0002a6000802017f */
[----:B--2---:R-:W-:Y:S05]  /*11120*/  @!P1 NANOSLEEP.SYNCS 0x989680 ;  /* 0x009896800000995d */ /* 0x004fea0003900000 */
[----:B------:R-:W2:Y:S02]  /*11130*/  @!P1 SYNCS.PHASECHK.TRANS64 P1, [R0+URZ+0x2e850], R5 ;  /* 0x02e85005000095a7 */ /* 0x000ea4000802007f */
[----:B--2---:R-:W-:Y:S05]  /*11140*/  @!P1 BRA `(.L_x_6093) ;  /* 0xfffffffc00ec9947 */ /* 0x004fea000383ffff */
[----:B------:R-:W-:Y:S05]  /*11150*/  BRA `(.L_x_6092) ;  /* 0xffffff9400487947 */ /* 0x000fea000383ffff */
.L_x_6106:
[----:B------:R-:W-:Y:S02]  /*11160*/  IMAD.MOV.U32 R13, RZ, RZ, R4 ;  /* 0x000000ffff0d7224 */ /* 0x000fe400078e0004 */
[----:B------:R-:W-:Y:S02]  /*11170*/  IMAD.MOV.U32 R12, RZ, RZ, RZ ;  /* 0x000000ffff0c7224 */ /* 0x000fe400078e00ff */
[----:B------:R-:W-:Y:S02]  /*11180*/  IMAD.MOV.U32 R11, RZ, RZ, 0x1f ;  /* 0x0000001fff0b7424 */ /* 0x000fe400078e00ff */
[----:B------:R-:W-:-:S07]  /*11190*/  IMAD.MOV.U32 R15, RZ, RZ, -0x1 ;  /* 0xffffffffff0f7424 */ /* 0x000fce00078e00ff */
[----:B-1----:R-:W-:Y:S05]  /*111a0*/  WARPSYNC.COLLECTIVE R15, `(.L_x_6154) ;  /* 0x000000000f087348 */ /* 0x002fea0003c00000 */
[----:B------:R0:W2:Y:S02]  /*111b0*/  SHFL.IDX P6, R14, R13, R12, R11 ;  /* 0x0000000c0d0e7389 */ /* 0x0000a400000c000b */
[----:B012---:R-:W-:Y:S01]  /*111c0*/  ENDCOLLECTIVE ;  /* 0x000000000000791b */ /* 0x007fe20003800000 */
.L_x_6154:
[----:B------:R-:W-:Y:S05]  /*111d0*/  BRA `(.L_x_6155) ;  /* 0xffffffd0004c7947 */ /* 0x000fea000383ffff */
.L_x_6108:
[----:B------:R-:W-:Y:S01]  /*111e0*/  BSSY B0, `(.L_x_6156) ;  /* 0x0000006000007945 */ /* 0x000fe20003800000 */
[----:B------:R-:W-:-:S07]  /*111f0*/  IMAD.MOV.U32 R15, RZ, RZ, -0x1 ;  /* 0xffffffffff0f7424 */ /* 0x000fce00078e00ff */
[----:B0-----:R-:W-:Y:S05]  /*11200*/  WARPSYNC.COLLECTIVE R15, `(.L_x_6157) ;  /* 0x000000000f0c7348 */ /* 0x001fea0003c00000 */
[----:B------:R-:W-:Y:S02]  /*11210*/  ELECT P6, UR62, PT ;  /* 0x00000000003e782f */ /* 0x000fe400038c0000 */
[----:B------:R-:W-:Y:S01]  /*11220*/  MOV R14, UR62 ;  /* 0x0000003e000e7c02 */ /* 0x000fe20008000f00 */
[----:B0-----:R-:W-:Y:S10]  /*11230*/  ENDCOLLECTIVE ;  /* 0x000000000000791b */ /* 0x001ff40003800000 */
.L_x_6157:
[----:B------:R-:W-:Y:S05]  /*11240*/  BSYNC B0 ;  /* 0x0000000000007941 */ /* 0x000fea0003800000 */
.L_x_6156:
[----:B------:R-:W-:Y:S05]  /*11250*/  BRA `(.L_x_6158) ;  /* 0xffffffd000587947 */ /* 0x000fea000383ffff */
.L_x_6110:
[----:B-1----:R-:W-:-:S04]  /*11260*/  IMAD.U32 R3, RZ, RZ, UR38 ;  /* 0x00000026ff037e24 */ /* 0x002fc8000f8e00ff */
[----:B------:R1:W2:Y:S03]  /*11270*/  SYNCS.PHASECHK.TRANS64.TRYWAIT P0, [R3+URZ+0x2e880], R2 ;  /* 0x02e88002030075a7 */ /* 0x0002a6000800017f */
[----:B--2---:R-:W-:Y:S05]  /*11280*/  @!P0 NANOSLEEP.SYNCS 0x989680 ;  /* 0x009896800000895d */ /* 0x004fea0003900000 */
[----:B------:R-:W2:Y:S02]  /*11290*/  @!P0 SYNCS.PHASECHK.TRANS64 P0, [R3+URZ+0x2e880], R2 ;  /* 0x02e88002030085a7 */ /* 0x000ea4000800007f */
[----:B--2---:R-:W-:Y:S05]  /*112a0*/  @!P0 BRA `(.L_x_6110) ;  /* 0xfffffffc00ec8947 */ /* 0x004fea000383ffff */
[----:B------:R-:W-:Y:S05]  /*112b0*/  BRA `(.L_x_6159) ;  /* 0xffffffd000a47947 */ /* 0x000fea000383ffff */
.L_x_6112:
[----:B-1----:R-:W-:-:S04]  /*112c0*/  IMAD.U32 R3, RZ, RZ, UR38 ;  /* 0x00000026ff037e24 */ /* 0x002fc8000f8e00ff */
[----:B------:R1:W2:Y:S03]  /*112d0*/  SYNCS.PHASECHK.TRANS64.TRYWAIT P0, [R3+URZ+0x2e840], R2 ;  /* 0x02e84002030075a7 */ /* 0x0002a6000800017f */
[----:B--2---:R-:W-:Y:S05]  /*112e0*/  @!P0 NANOSLEEP.SYNCS 0x989680 ;  /* 0x009896800000895d */ /* 0x004fea0003900000 */
[----:B------:R-:W2:Y:S02]  /*112f0*/  @!P0 SYNCS.PHASECHK.TRANS64 P0, [R3+URZ+0x2e840], R2 ;  /* 0x02e84002030085a7 */ /* 0x000ea4000800007f */
[----:B--2---:R-:W-:Y:S05]  /*11300*/  @!P0 BRA `(.L_x_6112) ;  /* 0xfffffffc00ec8947 */ /* 0x004fea000383ffff */
[----:B------:R-:W-:Y:S05]  /*11310*/  BRA `(.L_x_6160) ;  /* 0xffffffd000e47947 */ /* 0x000fea000383ffff */
.L_x_6115:
[----:B------:R-:W-:Y:S01]  /*11320*/  IMAD.MOV.U32 R13, RZ, RZ, R3 ;  /* 0x000000ffff0d7224 */ /* 0x000fe200078e0003 */
[----:B------:R-:W-:Y:S01]  /*11330*/  MOV R15, 0xffffffff ;  /* 0xffffffff000f7802 */ /* 0x000fe20000000f00 */
[----:B------:R-:W-:Y:S02]  /*11340*/  IMAD.MOV.U32 R12, RZ, RZ, RZ ;  /* 0x000000ffff0c7224 */ /* 0x000fe400078e00ff */
[----:B------:R-:W-:Y:S02]  /*11350*/  IMAD.MOV.U32 R11, RZ, RZ, 0x181f ;  /* 0x0000181fff0b7424 */ /* 0x000fe400078e00ff */
[----:B------:R-:W-:-:S07]  /*11360*/  IMAD R5, R10, 0x80, R5 ;  /* 0x000000800a057824 */ /* 0x000fce00078e0205 */
[----:B------:R-:W-:Y:S05]  /*11370*/  WARPSYNC.COLLECTIVE R15, `(.L_x_6161) ;  /* 0x000000000f087348 */ /* 0x000fea0003c00000 */
[----:B------:R0:W1:Y:S02]  /*11380*/  SHFL.IDX P6, R14, R13, R12, R11 ;  /* 0x0000000c0d0e7389 */ /* 0x00006400000c000b */
[----:B01----:R-:W-:Y:S01]  /*11390*/  ENDCOLLECTIVE ;  /* 0x000000000000791b */ /* 0x003fe20003800000 */
.L_x_6161:
[----:B------:R-:W-:Y:S02]  /*113a0*/  VIADD R9, R5, 0x60 ;  /* 0x0000006005097836 */ /* 0x000fe40000000000 */
[----:B------:R-:W-:Y:S02]  /*113b0*/  IMAD.MOV.U32 R13, RZ, RZ, R0 ;  /* 0x000000ffff0d7224 */ /* 0x000fe400078e0000 */
[----:B------:R-:W-:-:S07]  /*113c0*/  IMAD.MOV.U32 R6, RZ, RZ, R14 ;  /* 0x000000ffff067224 */ /* 0x000fce00078e000e */
[----:B------:R-:W-:Y:S05]  /*113d0*/  WARPSYNC.COLLECTIVE R15, `(.L_x_6162) ;  /* 0x000000000f087348 */ /* 0x000fea0003c00000 */
[----:B------:R0:W1:Y:S02]  /*113e0*/  SHFL.IDX P6, R14, R13, R12, R11 ;  /* 0x0000000c0d0e7389 */ /* 0x00006400000c000b */
[----:B01----:R-:W-:Y:S01]  /*113f0*/  ENDCOLLECTIVE ;  /* 0x000000000000791b */ /* 0x003fe20003800000 */
.L_x_6162:
        /* <DEDUP_REMOVED lines=10> */
.L_x_6163:
        /* <DEDUP_REMOVED lines=9> */
[----:B------:R0:W-:Y:S02]  /*11530*/  @!P1 LDGSTS.E.BYPASS.LTC128B.128 [R8+0x1c400], desc[UR44][R6.64], !P0 ;  /* 0x1c40000006089fae */ /* 0x0001e4000c101d6c */
[----:B0-----:R-:W-:-:S05]  /*11540*/  VIADD R6, R5, 0x10 ;  /* 0x0000001005067836 */ /* 0x001fca0000000000 */
[----:B------:R-:W-:Y:S01]  /*11550*/  ISETP.GE.AND P1, PT, R6, R2, PT ;  /* 0x000000020600720c */ /* 0x000fe20003f26270 */
[----:B------:R-:W-:-:S12]  /*11560*/  IMAD.MOV.U32 R6, RZ, RZ, R14 ;  /* 0x000000ffff067224 */ /* 0x000fd800078e000e */
[----:B------:R-:W-:Y:S05]  /*11570*/  WARPSYNC.COLLECTIVE R15, `(.L_x_6164) ;  /* 0x000000000f087348 */ /* 0x000fea0003c00000 */
[----:B------:R0:W1:Y:S02]  /*11580*/  SHFL.IDX P6, R14, R13, R12, R11 ;  /* 0x0000000c0d0e7389 */ /* 0x00006400000c000b */
[----:B01----:R-:W-:Y:S01]  /*11590*/  ENDCOLLECTIVE ;  /* 0x000000000000791b */ /* 0x003fe20003800000 */
.L_x_6164:
[----:B------:R-:W-:Y:S02]  /*115a0*/  @!P1 VIADD R8, R4, UR38 ;  /* 0x0000002604089c36 */ /* 0x000fe40008000000 */
[----:B------:R-:W-:Y:S02]  /*115b0*/  IMAD.MOV.U32 R13, RZ, RZ, R3 ;  /* 0x000000ffff0d7224 */ /* 0x000fe400078e0003 */
[----:B------:R-:W-:Y:S02]  /*115c0*/  IMAD.MOV.U32 R12, RZ, RZ, 0x2 ;  /* 0x00000002ff0c7424 */ /* 0x000fe400078e00ff */
[----:B------:R-:W-:-:S07]  /*115d0*/  IMAD.MOV.U32 R7, RZ, RZ, R14 ;  /* 0x000000ffff077224 */ /* 0x000fce00078e000e */
[----:B------:R-:W-:Y:S05]  /*115e0*/  WARPSYNC.COLLECTIVE R15, `(.L_x_6165) ;  /* 0x000000000f087348 */ /* 0x000fea0003c00000 */
[----:B------:R0:W1:Y:S02]  /*115f0*/  SHFL.IDX P6, R14, R13, R12, R11 ;  /* 0x0000000c0d0e7389 */ /* 0x00006400000c000b */
[----:B01----:R-:W-:Y:S01]  /*11600*/  ENDCOLLECTIVE ;  /* 0x000000000000791b */ /* 0x003fe20003800000 */
.L_x_6165:
[----:B------:R-:W-:-:S04]  /*11610*/  @!P1 IADD3 R7, P2, R19, R7, RZ ;  /* 0x0000000713079210 */ /* 0x000fc80007f5e0ff */
        /* <DEDUP_REMOVED lines=15> */
.L_x_6166:
[----:B------:R-:W-:Y:S02]  /*11710*/  @!P1 VIADD R8, R4, UR38 ;  /* 0x0000002604089c36 */ /* 0x000fe40008000000 */
[----:B------:R-:W-:Y:S01]  /*11720*/  IMAD.MOV.U32 R13, RZ, RZ, R3 ;  /* 0x000000ffff0d7224 */ /* 0x000fe200078e0003 */
[----:B------:R-:W-:Y:S01]  /*11730*/  MOV R12, 0x3 ;  /* 0x00000003000c7802 */ /* 0x000fe20000000f00 */
[----:B------:R-:W-:-:S07]  /*11740*/  IMAD.MOV.U32 R7, RZ, RZ, R14 ;  /* 0x000000ffff077224 */ /* 0x000fce00078e000e */
[----:B------:R-:W-:Y:S05]  /*11750*/  WARPSYNC.COLLECTIVE R15, `(.L_x_6167) ;  /* 0x000000000f087348 */ /* 0x000fea0003c00000 */
[----:B------:R0:W1:Y:S02]  /*11760*/  SHFL.IDX P6, R14, R13, R12, R11 ;  /* 0x0000000c0d0e7389 */ /* 0x00006400000c000b */
[----:B01----:R-:W-:Y:S01]  /*11770*/  ENDCOLLECTIVE ;  /* 0x000000000000791b */ /* 0x003fe20003800000 */
.L_x_6167:
        /* <DEDUP_REMOVED lines=16> */
.L_x_6168:
[----:B------:R-:W-:Y:S02]  /*11880*/  @!P1 VIADD R8, R4, UR38 ;  /* 0x0000002604089c36 */ /* 0x000fe40008000000 */
[----:B------:R-:W-:Y:S02]  /*11890*/  IMAD.MOV.U32 R13, RZ, RZ, R3 ;  /* 0x000000ffff0d7224 */ /* 0x000fe400078e0003 */
[----:B------:R-:W-:Y:S02]  /*118a0*/  IMAD.MOV.U32 R12, RZ, RZ, 0x4 ;  /* 0x00000004ff0c7424 */ /* 0x000fe400078e00ff */
[----:B------:R-:W-:-:S07]  /*118b0*/  IMAD.MOV.U32 R7, RZ, RZ, R14 ;  /* 0x000000ffff077224 */ /* 0x000fce00078e000e */
[----:B------:R-:W-:Y:S05]  /*118c0*/  WARPSYNC.COLLECTIVE R15, `(.L_x_6169) ;  /* 0x000000000f087348 */ /* 0x000fea0003c00000 */
[----:B------:R0:W1:Y:S02]  /*118d0*/  SHFL.IDX P6, R14, R13, R12, R11 ;  /* 0x0000000c0d0e7389 */ /* 0x00006400000c000b */
[----:B01----:R-:W-:Y:S01]  /*118e0*/  ENDCOLLECTIVE ;  /* 0x000000000000791b */ /* 0x003fe20003800000 */
.L_x_6169:
        /* <DEDUP_REMOVED lines=16> */
.L_x_6170:
[----:B------:R-:W-:Y:S02]  /*119f0*/  @!P1 VIADD R8, R4, UR38 ;  /* 0x0000002604089c36 */ /* 0x000fe40008000000 */
[----:B------:R-:W-:Y:S02]  /*11a00*/  IMAD.MOV.U32 R13, RZ, RZ, R3 ;  /* 0x000000ffff0d7224 */ /* 0x000fe400078e0003 */
[----:B------:R-:W-:Y:S02]  /*11a10*/  IMAD.MOV.U32 R12, RZ, RZ, 0x5 ;  /* 0x00000005ff0c7424 */ /* 0x000fe400078e00ff */
[----:B------:R-:W-:-:S07]  /*11a20*/  IMAD.MOV.U32 R7, RZ, RZ, R14 ;  /* 0x000000ffff077224 */ /* 0x000fce00078e000e */
[----:B------:R-:W-:Y:S05]  /*11a30*/  WARPSYNC.COLLECTIVE R15, `(.L_x_6171) ;  /* 0x000000000f087348 */ /* 0x000fea0003c00000 */
[----:B------:R0:W1:Y:S02]  /*11a40*/  SHFL.IDX P6, R14, R13, R12, R11 ;  /* 0x0000000c0d0e7389 */ /* 0x00006400000c000b */
[----:B01----:R-:W-:Y:S01]  /*11a50*/  ENDCOLLECTIVE ;  /* 0x000000000000791b */ /* 0x003fe20003800000 */
.L_x_6171:
        /* <DEDUP_REMOVED lines=16> */
.L_x_6172:
[----:B------:R-:W-:Y:S02]  /*11b60*/  @!P1 VIADD R8, R4, UR38 ;  /* 0x0000002604089c36 */ /* 0x000fe40008000000 */
[----:B------:R-:W-:Y:S02]  /*11b70*/  IMAD.MOV.U32 R13, RZ, RZ, R3 ;  /* 0x000000ffff0d7224 */ /* 0x000fe400078e0003 */
[----:B------:R-:W-:Y:S02]  /*11b80*/  IMAD.MOV.U32 R12, RZ, RZ, 0x6 ;  /* 0x00000006ff0c7424 */ /* 0x000fe400078e00ff */
[----:B------:R-:W-:-:S07]  /*11b90*/  IMAD.MOV.U32 R7, RZ, RZ, R14 ;  /* 0x000000ffff077224 */ /* 0x000fce00078e000e */
[----:B------:R-:W-:Y:S05]  /*11ba0*/  WARPSYNC.COLLECTIVE R15, `(.L_x_6173) ;  /* 0x000000000f087348 */ /* 0x000fea0003c00000 */
[----:B------:R0:W1:Y:S02]  /*11bb0*/  SHFL.IDX P6, R14, R13, R12, R11 ;  /* 0x0000000c0d0e7389 */ /* 0x00006400000c000b */
[----:B01----:R-:W-:Y:S01]  /*11bc0*/  ENDCOLLECTIVE ;  /* 0x000000000000791b */ /* 0x003fe20003800000 */
.L_x_6173:
        /* <DEDUP_REMOVED lines=9> */
[----:B------:R0:W-:Y:S01]  /*11c60*/  @!P1 LDGSTS.E.BYPASS.LTC128B.128 [R8+0x1ec00], desc[UR44][R6.64], !P0 ;  /* 0x1ec0000006089fae */ /* 0x0001e2000c101d6c */
[----:B------:R-:W-:Y:S02]  /*11c70*/  ISETP.GE.AND P1, PT, R9, R2, PT ;  /* 0x000000020900720c */ /* 0x000fe40003f26270 */
[----:B0-----:R-:W-:-:S11]  /*11c80*/  MOV R6, R14 ;  /* 0x0000000e00067202 */ /* 0x001fd60000000f00 */
[----:B------:R-:W-:Y:S05]  /*11c90*/  WARPSYNC.COLLECTIVE R15, `(.L_x_6174) ;  /* 0x000000000f087348 */ /* 0x000fea0003c00000 */
[----:B------:R0:W1:Y:S02]  /*11ca0*/  SHFL.IDX P6, R14, R13, R12, R11 ;  /* 0x0000000c0d0e7389 */ /* 0x00006400000c000b */
[----:B01----:R-:W-:Y:S01]  /*11cb0*/  ENDCOLLECTIVE ;  /* 0x000000000000791b */ /* 0x003fe20003800000 */
.L_x_6174:
[----:B------:R-:W-:Y:S02]  /*11cc0*/  @!P1 VIADD R8, R4, UR38 ;  /* 0x0000002604089c36 */ /* 0x000fe40008000000 */
[----:B------:R-:W-:Y:S02]  /*11cd0*/  IMAD.MOV.U32 R13, RZ, RZ, R3 ;  /* 0x000000ffff0d7224 */ /* 0x000fe400078e0003 */
[----:B------:R-:W-:Y:S02]  /*11ce0*/  IMAD.MOV.U32 R12, RZ, RZ, 0x7 ;  /* 0x00000007ff0c7424 */ /* 0x000fe400078e00ff */
[----:B------:R-:W-:-:S07]  /*11cf0*/  IMAD.MOV.U32 R7, RZ, RZ, R14 ;  /* 0x000000ffff077224 */ /* 0x000fce00078e000e */
[----:B------:R-:W-:Y:S05]  /*11d00*/  WARPSYNC.COLLECTIVE R15, `(.L_x_6175) ;  /* 0x000000000f087348 */ /* 0x000fea0003c00000 */
[----:B------:R0:W1:Y:S02]  /*11d10*/  SHFL.IDX P6, R14, R13, R12, R11 ;  /* 0x0000000c0d0e7389 */ /* 0x00006400000c000b */
[----:B01----:R-:W-:Y:S01]  /*11d20*/  ENDCOLLECTIVE ;  /* 0x000000000000791b */ /* 0x003fe20003800000 */
.L_x_6175:
        /* <DEDUP_REMOVED lines=10> */
[----:B------:R0:W-:Y:S03]  /*11dd0*/  @!P1 LDGSTS.E.BYPASS.LTC128B.128 [R8+0x1f400], desc[UR44][R6.64], !P0 ;  /* 0x1f40000006089fae */ /* 0x0001e6000c101d6c */
[----:B0-----:R-:W-:Y:S05]  /*11de0*/  WARPSYNC.COLLECTIVE R15, `(.L_x_6176) ;  /* 0x000000000f087348 */ /* 0x001fea0003c00000 */
[----:B------:R1:W2:Y:S02]  /*11df0*/  SHFL.IDX P6, R14, R13, R12, R11 ;  /* 0x0000000c0d0e7389 */ /* 0x0002a400000c000b */
[----:B012---:R-:W-:Y:S01]  /*11e00*/  ENDCOLLECTIVE ;  /* 0x000000000000791b */ /* 0x007fe20003800000 */
.L_x_6176:
[----:B------:R-:W-:Y:S05]  /*11e10*/  BRA `(.L_x_6177) ;  /* 0xffffffd000f87947 */ /* 0x000fea000383ffff */
.L_x_6116:
[----:B0-----:R-:W-:-:S04]  /*11e20*/  IMAD.U32 R2, RZ, RZ, UR38 ;  /* 0x00000026ff027e24 */ /* 0x001fc8000f8e00ff */
[----:B------:R0:W1:Y:S03]  /*11e30*/  SYNCS.PHASECHK.TRANS64.TRYWAIT P0, [R2+URZ+0x2e820], R0 ;  /* 0x02e82000020075a7 */ /* 0x000066000800017f */
[----:B-1----:R-:W-:Y:S05]  /*11e40*/  @!P0 NANOSLEEP.SYNCS 0x989680 ;  /* 0x009896800000895d */ /* 0x002fea0003900000 */
[----:B------:R-:W1:Y:S02]  /*11e50*/  @!P0 SYNCS.PHASECHK.TRANS64 P0, [R2+URZ+0x2e820], R0 ;  /* 0x02e82000020085a7 */ /* 0x000e64000800007f */
[----:B-1----:R-:W-:Y:S05]  /*11e60*/  @!P0 BRA `(.L_x_6116) ;  /* 0xfffffffc00ec8947 */ /* 0x002fea000383ffff */
[----:B------:R-:W-:Y:S05]  /*11e70*/  BRA `(.L_x_6178) ;  /* 0xffffffd400347947 */ /* 0x000fea000383ffff */
.L_x_6121:
[----:B0-----:R0:W1:Y:S02]  /*11e80*/  SYNCS.PHASECHK.TRANS64.TRYWAIT P0, [R4+URZ+0x2e880], R3 ;  /* 0x02e88003040075a7 */ /* 0x001064000800017f */
[----:B-1----:R-:W-:Y:S05]  /*11e90*/  @!P0 NANOSLEEP.SYNCS 0x989680 ;  /* 0x009896800000895d */ /* 0x002fea0003900000 */
[----:B------:R-:W1:Y:S02]  /*11ea0*/  @!P0 SYNCS.PHASECHK.TRANS64 P0, [R4+URZ+0x2e880], R3 ;  /* 0x02e88003040085a7 */ /* 0x000e64000800007f */
[----:B-1----:R-:W-:Y:S05]  /*11eb0*/  @!P0 BRA `(.L_x_6121) ;  /* 0xfffffffc00f08947 */ /* 0x002fea000383ffff */
[----:B------:R-:W-:Y:S05]  /*11ec0*/  BRA `(.L_x_6179) ;  /* 0xffffffd400ec7947 */ /* 0x000fea000383ffff */
.L_x_6125:
[----:B-1----:R1:W2:Y:S02]  /*11ed0*/  SYNCS.PHASECHK.TRANS64.TRYWAIT P0, [R4+URZ+0x2e840], R3 ;  /* 0x02e84003040075a7 */ /* 0x0022a4000800017f */
[----:B--2---:R-:W-:Y:S05]  /*11ee0*/  @!P0 NANOSLEEP.SYNCS 0x989680 ;  /* 0x009896800000895d */ /* 0x004fea0003900000 */
[----:B------:R-:W2:Y:S02]  /*11ef0*/  @!P0 SYNCS.PHASECHK.TRANS64 P0, [R4+URZ+0x2e840], R3 ;  /* 0x02e84003040085a7 */ /* 0x000ea4000800007f */
[----:B--2---:R-:W-:Y:S05]  /*11f00*/  @!P0 BRA `(.L_x_6125) ;  /* 0xfffffffc00f08947 */ /* 0x004fea000383ffff */
[----:B------:R-:W-:Y:S05]  /*11f10*/  BRA `(.L_x_6180) ;  /* 0xffffffd800607947 */ /* 0x000fea000383ffff */
.L_x_6130:
[----:B0-----:R0:W1:Y:S02]  /*11f20*/  SYNCS.PHASECHK.TRANS64.TRYWAIT P0, [R19+URZ+0x2e870], R2 ;  /* 0x02e87002130075a7 */ /* 0x001064000800017f */
[----:B-1----:R-:W-:Y:S05]  /*11f30*/  @!P0 NANOSLEEP.SYNCS 0x989680 ;  /* 0x009896800000895d */ /* 0x002fea0003900000 */
[----:B------:R-:W1:Y:S02]  /*11f40*/  @!P0 SYNCS.PHASECHK.TRANS64 P0, [R19+URZ+0x2e870], R2 ;  /* 0x02e87002130085a7 */ /* 0x000e64000800007f */
[----:B-1----:R-:W-:Y:S05]  /*11f50*/  @!P0 BRA `(.L_x_6130) ;  /* 0xfffffffc00f08947 */ /* 0x002fea000383ffff */
[----:B------:R-:W-:Y:S05]  /*11f60*/  BRA `(.L_x_6181) ;  /* 0xffffffd800f87947 */ /* 0x000fea000383ffff */
.L_x_6132:
[----:B0-----:R0:W1:Y:S02]  /*11f70*/  SYNCS.PHASECHK.TRANS64.TRYWAIT P0, [R19+URZ+0x2e860], R0 ;  /* 0x02e86000130075a7 */ /* 0x001064000800017f */
[----:B-1----:R-:W-:Y:S05]  /*11f80*/  @!P0 NANOSLEEP.SYNCS 0x989680 ;  /* 0x009896800000895d */ /* 0x002fea0003900000 */
[----:B------:R-:W1:Y:S02]  /*11f90*/  @!P0 SYNCS.PHASECHK.TRANS64 P0, [R19+URZ+0x2e860], R0 ;  /* 0x02e86000130085a7 */ /* 0x000e64000800007f */
[----:B-1----:R-:W-:Y:S05]  /*11fa0*/  @!P0 BRA `(.L_x_6132) ;  /* 0xfffffffc00f08947 */ /* 0x002fea000383ffff */
[----:B------:R-:W-:Y:S05]  /*11fb0*/  BRA `(.L_x_6182) ;  /* 0xffffffd800fc7947 */ /* 0x000fea000383ffff */
.L_x_6138:
[----:B0-----:R-:W2:Y:S02]  /*11fc0*/  LDL R2, [R1] ;  /* 0x0000000001027983 */ /* 0x001ea40000100800 */
[----:B--2---:R0:W1:Y:S02]  /*11fd0*/  SYNCS.PHASECHK.TRANS64.TRYWAIT P0, [R2+URZ+0x2e870], R0 ;  /* 0x02e87000020075a7 */ /* 0x004064000800017f */
[----:B-1----:R-:W-:Y:S05]  /*11fe0*/  @!P0 NANOSLEEP.SYNCS 0x989680 ;  /* 0x009896800000895d */ /* 0x002fea0003900000 */
[----:B------:R-:W1:Y:S02]  /*11ff0*/  @!P0 SYNCS.PHASECHK.TRANS64 P0, [R2+URZ+0x2e870], R0 ;  /* 0x02e87000020085a7 */ /* 0x000e64000800007f */
[----:B-1----:R-:W-:Y:S05]  /*12000*/  @!P0 BRA `(.L_x_6138) ;  /* 0xfffffffc00ec8947 */ /* 0x002fea000383ffff */
[----:B------:R-:W-:Y:S05]  /*12010*/  BRA `(.L_x_6183) ;  /* 0xffffffe4001c7947 */ /* 0x000fea000383ffff */
.L_x_6140:
[----:B0-----:R-:W2:Y:S02]  /*12020*/  LDL R3, [R1] ;  /* 0x0000000001037983 */ /* 0x001ea40000100800 */
[----:B--2---:R0:W1:Y:S02]  /*12030*/  SYNCS.PHASECHK.TRANS64.TRYWAIT P0, [R3+URZ+0x2e860], R0 ;  /* 0x02e86000030075a7 */ /* 0x004064000800017f */
[----:B-1----:R-:W-:Y:S05]  /*12040*/  @!P0 NANOSLEEP.SYNCS 0x989680 ;  /* 0x009896800000895d */ /* 0x002fea0003900000 */
[----:B------:R-:W1:Y:S02]  /*12050*/  @!P0 SYNCS.PHASECHK.TRANS64 P0, [R3+URZ+0x2e860], R0 ;  /* 0x02e86000030085a7 */ /* 0x000e64000800007f */
[----:B-1----:R-:W-:Y:S05]  /*12060*/  @!P0 BRA `(.L_x_6140) ;  /* 0xfffffffc00ec8947 */ /* 0x002fea000383ffff */
[----:B------:R-:W-:Y:S05]  /*12070*/  BRA `(.L_x_6184) ;  /* 0xffffffe400287947 */ /* 0x000fea000383ffff */
.L_x_6142:
[----:B0-----:R0:W1:Y:S02]  /*12080*/  SYNCS.PHASECHK.TRANS64.TRYWAIT P0, [R7+URZ+0x2e820], R2 ;  /* 0x02e82002070075a7 */ /* 0x001064000800017f */
[----:B-1----:R-:W-:Y:S05]  /*12090*/  @!P0 NANOSLEEP.SYNCS 0x989680 ;  /* 0x009896800000895d */ /* 0x002fea0003900000 */
[----:B------:R-:W1:Y:S02]  /*120a0*/  @!P0 SYNCS.PHASECHK.TRANS64 P0, [R7+URZ+0x2e820], R2 ;  /* 0x02e82002070085a7 */ /* 0x000e64000800007f */
[----:B-1----:R-:W-:Y:S05]  /*120b0*/  @!P0 BRA `(.L_x_6142) ;  /* 0xfffffffc00f08947 */ /* 0x002fea000383ffff */
[----:B------:R-:W-:Y:S05]  /*120c0*/  BRA `(.L_x_6185) ;  /* 0xffffffe800f07947 */ /* 0x000fea000383ffff */
.L_x_6144:
[----:B0-----:R0:W1:Y:S02]  /*120d0*/  SYNCS.PHASECHK.TRANS64.TRYWAIT P1, [R6+URZ], R3 ;  /* 0x00000003060075a7 */ /* 0x001064000802017f */
[----:B-1----:R-:W-:Y:S05]  /*120e0*/  @!P1 NANOSLEEP.SYNCS 0x989680 ;  /* 0x009896800000995d */ /* 0x002fea0003900000 */
[----:B------:R-:W1:Y:S02]  /*120f0*/  @!P1 SYNCS.PHASECHK.TRANS64 P1, [R6+URZ], R3 ;  /* 0x00000003060095a7 */ /* 0x000e64000802007f */
[----:B-1----:R-:W-:Y:S05]  /*12100*/  @!P1 BRA `(.L_x_6144) ;  /* 0xfffffffc00f09947 */ /* 0x002fea000383ffff */
[----:B------:R-:W-:Y:S05]  /*12110*/  BRA `(.L_x_6186) ;  /* 0xffffffec00407947 */ /* 0x000fea000383ffff */
.L_x_6145:
[----:B-1----:R1:W2:Y:S02]  /*12120*/  SYNCS.PHASECHK.TRANS64.TRYWAIT P1, [R5+URZ], R2 ;  /* 0x00000002050075a7 */ /* 0x0022a4000802017f */
[----:B--2---:R-:W-:Y:S05]  /*12130*/  @!P1 NANOSLEEP.SYNCS 0x989680 ;  /* 0x009896800000995d */ /* 0x004fea0003900000 */
[----:B------:R-:W2:Y:S02]  /*12140*/  @!P1 SYNCS.PHASECHK.TRANS64 P1, [R5+URZ], R2 ;  /* 0x00000002050095a7 */ /* 0x000ea4000802007f */
[----:B--2---:R-:W-:Y:S05]  /*12150*/  @!P1 BRA `(.L_x_6145) ;  /* 0xfffffffc00f09947 */ /* 0x004fea000383ffff */
[----:B------:R-:W-:Y:S05]  /*12160*/  BRA `(.L_x_6187) ;  /* 0xffffffec00347947 */ /* 0x000fea000383ffff */
.L_x_6147:
[----:B--2---:R2:W3:Y:S02]  /*12170*/  SYNCS.PHASECHK.TRANS64.TRYWAIT P1, [R0+URZ+0x2e860], R3 ;  /* 0x02e86003000075a7 */ /* 0x0044e4000802017f */
[----:B---3--:R-:W-:Y:S05]  /*12180*/  @!P1 NANOSLEEP.SYNCS 0x989680 ;  /* 0x009896800000995d */ /* 0x008fea0003900000 */
[----:B------:R-:W3:Y:S02]  /*12190*/  @!P1 SYNCS.PHASECHK.TRANS64 P1, [R0+URZ+0x2e860], R3 ;  /* 0x02e86003000095a7 */ /* 0x000ee4000802007f */
[----:B---3--:R-:W-:Y:S05]  /*121a0*/  @!P1 BRA `(.L_x_6147) ;  /* 0xfffffffc00f09947 */ /* 0x008fea000383ffff */
[----:B------:R-:W-:Y:S05]  /*121b0*/  BRA `(.L_x_6188) ;  /* 0xffffffec00347947 */ /* 0x000fea000383ffff */
.L_x_6149:
[----:B-1----:R1:W3:Y:S02]  /*121c0*/  SYNCS.PHASECHK.TRANS64.TRYWAIT P1, [R5+URZ+0x2e860], R2 ;  /* 0x02e86002050075a7 */ /* 0x0022e4000802017f */
[----:B---3--:R-:W-:Y:S05]  /*121d0*/  @!P1 NANOSLEEP.SYNCS 0x989680 ;  /* 0x009896800000995d */ /* 0x008fea0003900000 */
[----:B------:R-:W3:Y:S02]  /*121e0*/  @!P1 SYNCS.PHASECHK.TRANS64 P1, [R5+URZ+0x2e860], R2 ;  /* 0x02e86002050095a7 */ /* 0x000ee4000802007f */
[----:B---3--:R-:W-:Y:S05]  /*121f0*/  @!P1 BRA `(.L_x_6149) ;  /* 0xfffffffc00f09947 */ /* 0x008fea000383ffff */
[----:B------:R-:W-:Y:S05]  /*12200*/  BRA `(.L_x_6189) ;  /* 0xffffffec00347947 */ /* 0x000fea000383ffff */
.L_x_6151:
[----:B---3--:R3:W4:Y:S02]  /*12210*/  SYNCS.PHASECHK.TRANS64.TRYWAIT P0, [R0+URZ+0x2e880], R3 ;  /* 0x02e88003000075a7 */ /* 0x008724000800017f */
[----:B----4-:R-:W-:Y:S05]  /*12220*/  @!P0 NANOSLEEP.SYNCS 0x989680 ;  /* 0x009896800000895d */ /* 0x010fea0003900000 */
[----:B------:R-:W4:Y:S02]  /*12230*/  @!P0 SYNCS.PHASECHK.TRANS64 P0, [R0+URZ+0x2e880], R3 ;  /* 0x02e88003000085a7 */ /* 0x000f24000800007f */
[----:B----4-:R-:W-:Y:S05]  /*12240*/  @!P0 BRA `(.L_x_6151) ;  /* 0xfffffffc00f08947 */ /* 0x010fea000383ffff */
[----:B------:R-:W-:Y:S05]  /*12250*/  BRA `(.L_x_6152) ;  /* 0xffffffec00307947 */ /* 0x000fea000383ffff */
.L_x_6190:
        /* <DEDUP_REMOVED lines=10> */
.L_x_13356:


//--------------------- .text._ZN7cutlass13device_kernelIN5flash11enable_sm90INS1_16FlashAttnFwdSm90INS1_25CollectiveMainloopFwdSm90ILi2EN4cute5tupleIJNS5_1CILi1EEES8_S8_EEENS6_IJNS7_ILi128EEENS7_ILi224EEESA_EEELi128ENS_12float_e4m3_tEfNS_4arch4Sm90ELb0ELb0ELb1ELb1ELb0ELb0ELb0ELb1ELb1ELb1ELb1ELb0EEENS1_21CollectiveEpilogueFwdINS6_IJSA_SA_SB_EEES9_NS_10bfloat16_tESF_Li256ELb1ELb1ELb1ELb1EEENS1_36VarlenDynamicPersistentTileSchedulerILi128ELi224ELi256ELi128ELb1ELb1ELb1ELb0ELb1ELb1EEEEEEEEEvNT_6ParamsE --------------------------
	.section	.text._ZN7cutlass13device_kernelIN5flash11enable_sm90INS1_16FlashAttnFwdSm90INS1_25CollectiveMainloopFwdSm90ILi2EN4cute5tupleIJNS5_1CILi1EEES8_S8_EEENS6_IJNS7_ILi128EEENS7_ILi224EEESA_EEELi128ENS_12float_e4m3_tEfNS_4arch4Sm90ELb0ELb0ELb1ELb1ELb0ELb0ELb0ELb1ELb1ELb1ELb1ELb0EEENS1_21CollectiveEpilogueFwdINS6_IJSA_SA_SB_EEES9_NS_10bfloat16_tESF_Li256ELb1ELb1ELb1ELb1EEENS1_36VarlenDynamicPersistentTileSchedulerILi128ELi224ELi256ELi128ELb1ELb1ELb1ELb0ELb1ELb1EEEEEEEEEvNT_6ParamsE,"ax",@progbits
	.align	128
.text._ZN7cutlass13device_kernelIN5flash11enable_sm90INS1_16FlashAttnFwdSm90INS1_25CollectiveMainloopFwdSm90ILi2EN4cute5tupleIJNS5_1CILi1EEES8_S8_EEENS6_IJNS7_ILi128EEENS7_ILi224EEESA_EEELi128ENS_12float_e4m3_tEfNS_4arch4Sm90ELb0ELb0ELb1ELb1ELb0ELb0ELb0ELb1ELb1ELb1ELb1ELb0EEENS1_21CollectiveEpilogueFwdINS6_IJSA_SA_SB_EEES9_NS_10bfloat16_tESF_Li256ELb1ELb1ELb1ELb1EEENS1_36VarlenDynamicPersistentTileSchedulerILi128ELi224ELi256ELi128ELb1ELb1ELb1ELb0ELb1ELb1EEEEEEEEEvNT_6ParamsE:
        .type           _ZN7cutlass13device_kernelIN5flash11enable_sm90INS1_16FlashAttnFwdSm90INS1_25CollectiveMainloopFwdSm90ILi2EN4cute5tupleIJNS5_1CILi1EEES8_S8_EEENS6_IJNS7_ILi128EEENS7_ILi224EEESA_EEELi128ENS_12float_e4m3_tEfNS_4arch4Sm90ELb0ELb0ELb1ELb1ELb0ELb0ELb0ELb1ELb1ELb1ELb1ELb0EEENS1_21CollectiveEpilogueFwdINS6_IJSA_SA_SB_EEES9_NS_10bfloat16_tESF_Li256ELb1ELb1ELb1ELb1EEENS1_36VarlenDynamicPersistentTileSchedulerILi128ELi224ELi256ELi128ELb1ELb1ELb1ELb0ELb1ELb1EEEEEEEEEvNT_6ParamsE,@function
        .size           _ZN7cutlass13device_kernelIN5flash11enable_sm90INS1_16FlashAttnFwdSm90INS1_25CollectiveMainloopFwdSm90ILi2EN4cute5tupleIJNS5_1CILi1EEES8_S8_EEENS6_IJNS7_ILi128EEENS7_ILi224EEESA_EEELi128ENS_12float_e4m3_tEfNS_4arch4Sm90ELb0ELb0ELb1ELb1ELb0ELb0ELb0ELb1ELb1ELb1ELb1ELb0EEENS1_21CollectiveEpilogueFwdINS6_IJSA_SA_SB_EEES9_NS_10bfloat16_tESF_Li256ELb1ELb1ELb1ELb1EEENS1_36VarlenDynamicPersistentTileSchedulerILi128ELi224ELi256ELi128ELb1ELb1ELb1ELb0ELb1ELb1EEEEEEEEEvNT_6ParamsE,(.L_x_13357 - _ZN7cutlass13device_kernelIN5flash11enable_sm90INS1_16FlashAttnFwdSm90INS1_25CollectiveMainloopFwdSm90ILi2EN4cute5tupleIJNS5_1CILi1EEES8_S8_EEENS6_IJNS7_ILi128EEENS7_ILi224EEESA_EEELi128ENS_12float_e4m3_tEfNS_4arch4Sm90ELb0ELb0ELb1ELb1ELb0ELb0ELb0ELb1ELb1ELb1ELb1ELb0EEENS1_21CollectiveEpilogueFwdINS6_IJSA_SA_SB_EEES9_NS_10bfloat16_tESF_Li256ELb1ELb1ELb1ELb1EEENS1_36VarlenDynamicPersistentTileSchedulerILi128ELi224ELi256ELi128ELb1ELb1ELb1ELb0ELb1ELb1EEEEEEEEEvNT_6ParamsE)
        .other          _ZN7cutlass13device_kernelIN5flash11enable_sm90INS1_16FlashAttnFwdSm90INS1_25CollectiveMainloopFwdSm90ILi2EN4cute5tupleIJNS5_1CILi1EEES8_S8_EEENS6_IJNS7_ILi128EEENS7_ILi224EEESA_EEELi128ENS_12float_e4m3_tEfNS_4arch4Sm90ELb0ELb0ELb1ELb1ELb0ELb0ELb0ELb1ELb1ELb1ELb1ELb0EEENS1_21CollectiveEpilogueFwdINS6_IJSA_SA_SB_EEES9_NS_10bfloat16_tESF_Li256ELb1ELb1ELb1ELb1EEENS1_36VarlenDynamicPersistentTileSchedulerILi128ELi224ELi256ELi128ELb1ELb1ELb1ELb0ELb1ELb1EEEEEEEEEvNT_6ParamsE,@"STO_CUDA_ENTRY STV_DEFAULT"
_ZN7cutlass13device_kernelIN5flash11enable_sm90INS1_16FlashAttnFwdSm90INS1_25CollectiveMainloopFwdSm90ILi2EN4cute5tupleIJNS5_1CILi1EEES8_S8_EEENS6_IJNS7_ILi128EEENS7_ILi224EEESA_EEELi128ENS_12float_e4m3_tEfNS_4arch4Sm90ELb0ELb0ELb1ELb1ELb0ELb0ELb0ELb1ELb1ELb1ELb1ELb0EEENS1_21CollectiveEpilogueFwdINS6_IJSA_SA_SB_EEES9_NS_10bfloat16_tESF_Li256ELb1ELb1ELb1ELb1EEENS1_36VarlenDynamicPersistentTileSchedulerILi128ELi224ELi256ELi128ELb1ELb1ELb1ELb0ELb1ELb1EEEEEEEEEvNT_6ParamsE:
        /* <DEDUP_REMOVED lines=18> */
.L_x_6192:
[----:B------:R-:W-:Y:S05]  /*0120*/  BSYNC B0 ;  /* 0x0000000000007941 */ /* 0x000fea0003800000 */
.L_x_6191:
        /* <DEDUP_REMOVED lines=41> */
.L_x_6193:
        /* <DEDUP_REMOVED lines=22> */
.L_x_6194:
        /* <DEDUP_REMOVED lines=18> */
.L_x_6195:
        /* <DEDUP_REMOVED lines=22> */
.L_x_6196:
        /* <DEDUP_REMOVED lines=22> */
.L_x_6197:
[----:B------:R-:W-:Y:S01]  /*0900*/  PLOP3.LUT P0, PT, PT, PT, UP0, 0x80, 0x0 ;  /* 0x000000000000781c */ /* 0x000fe20003f0f008 */
[----:B------:R-:W-:Y:S01]  /*0910*/  UMOV UR38, 0x1 ;  /* 0x0000000100267882 */ /* 0x000fe20000000000 */
[----:B------:R-:W-:Y:S01]  /*0920*/  NOP ;  /* 0x0000000000007918 */ /* 0x000fe20000000000 */
[----:B------:R-:W-:Y:S01]  /*0930*/  USEL UR38, UR38, 0x2, !UP0 ;  /* 0x0000000226267887 */ /* 0x000fe2000c000000 */
[----:B------:R-:W-:Y:S01]  /*0940*/  ULDC.64 UR48, c[0x0][0x208] ;  /* 0x0000820000307ab9 */ /* 0x000fe20000000a00 */
[----:B012-4-:R-:W-:Y:S08]  /*0950*/  BAR.SYNC.DEFER_BLOCKING 0x0 ;  /* 0x0000000000007b1d */ /* 0x017ff00000010000 */
[----:B------:R-:W-:Y:S05]  /*0960*/  @!P0 BRA `(.L_x_6198) ;  /* 0x000000ec00fc8947 */ /* 0x000fea0003800000 */
.L_x_6199:
        /* <DEDUP_REMOVED lines=25> */
[----:B------:R-:W-:Y:S02]  /*0b00*/  UMOV UR51, URZ ;  /* 0x0000003f00337c82 */ /* 0x000fe40008000000 */
[CC--:B------:R-:W-:Y:S02]  /*0b10*/  LEA.HI R2, R0.reuse, R12.reuse, RZ, 0x7 ;  /* 0x0000000c00027211 */ /* 0x0c0fe400078f38ff */
[----:B------:R-:W-:-:S02]  /*0b20*/  LEA.HI R4, R0, R12, RZ, 0x5 ;  /* 0x0000000c00047211 */ /* 0x000fc400078f28ff */
[----:B------:R-:W-:-:S03]  /*0b30*/  LOP3.LUT R3, R2, 0xffffff80, RZ, 0xc0, !PT ;  /* 0xffffff8002037812 */ /* 0x000fc600078ec0ff */
[----:B------:R-:W-:Y:S02]  /*0b40*/  IMAD.SHL.U32 R5, R4, 0x20, RZ ;  /* 0x0000002004057824 */ /* 0x000fe400078e00ff */
[----:B------:R-:W-:Y:S01]  /*0b50*/  IMAD.IADD R11, R12, 0x1, -R3 ;  /* 0x000000010c0b7824 */ /* 0x000fe200078e0a03 */
[----:B------:R-:W-:Y:S02]  /*0b60*/  LEA.HI R3, R0, R12, RZ, 0x4 ;  /* 0x0000000c00037211 */ /* 0x000fe400078f20ff */
[----:B------:R-:W-:Y:S02]  /*0b70*/  LOP3.LUT R5, R5, 0xfffffc00, RZ, 0xc0, !PT ;  /* 0xfffffc0005057812 */ /* 0x000fe400078ec0ff */
[C---:B------:R-:W-:Y:S02]  /*0b80*/  LOP3.LUT R4, R3.reuse, 0x3fffff0, RZ, 0xc0, !PT ;  /* 0x03fffff003047812 */ /* 0x040fe400078ec0ff */
[----:B------:R-:W-:Y:S02]  /*0b90*/  SHF.R.S32.HI R6, RZ, 0x4, R3 ;  /* 0x00000004ff067819 */ /* 0x000fe40000011403 */
[----:B------:R-:W-:Y:S01]  /*0ba0*/  SHF.R.S32.HI R7, RZ, 0x1f, R11 ;  /* 0x0000001fff077819 */ /* 0x000fe2000001140b */
[----:B------:R-:W-:Y:S01]  /*0bb0*/  IMAD.IADD R4, R12, 0x1, -R4 ;  /* 0x000000010c047824 */ /* 0x000fe200078e0a04 */
[----:B------:R-:W-:-:S02]  /*0bc0*/  LEA.HI R3, R3, R6, RZ, 0x1 ;  /* 0x0000000603037211 */ /* 0x000fc400078f08ff */
[----:B------:R-:W-:Y:S01]  /*0bd0*/  LEA.HI R8, R7, R11, RZ, 0x2 ;  /* 0x0000000b07087211 */ /* 0x000fe200078f10ff */
[----:B------:R-:W-:Y:S01]  /*0be0*/  IMAD R4, R4, 0x40, R5 ;  /* 0x0000004004047824 */ /* 0x000fe200078e0205 */
[----:B------:R-:W-:Y:S02]  /*0bf0*/  LOP3.LUT R3, R3, 0x1ffffffe, RZ, 0xc0, !PT ;  /* 0x1ffffffe03037812 */ /* 0x000fe400078ec0ff */
[-C--:B------:R-:W-:Y:S02]  /*0c00*/  LEA.HI R5, R0, R12.reuse, RZ, 0x2 ;  /* 0x0000000c00057211 */ /* 0x080fe400078f10ff */
[--C-:B------:R-:W-:Y:S01]  /*0c10*/  SHF.R.S32.HI R9, RZ, 0x2, R8.reuse ;  /* 0x00000002ff097819 */ /* 0x100fe20000011408 */
[----:B------:R-:W-:Y:S01]  /*0c20*/  IMAD.IADD R3, R6, 0x1, -R3 ;  /* 0x0000000106037824 */ /* 0x000fe200078e0a03 */
[----:B------:R-:W-:Y:S02]  /*0c30*/  LOP3.LUT R5, R5, 0xfffffffc, RZ, 0xc0, !PT ;  /* 0xfffffffc05057812 */ /* 0x000fe400078ec0ff */
[----:B------:R-:W-:Y:S01]  /*0c40*/  SHF.R.S32.HI R10, RZ, 0x1f, R8 ;  /* 0x0000001fff0a7819 */ /* 0x000fe20000011408 */
[----:B------:R-:W-:Y:S01]  /*0c50*/  IMAD R3, R3, 0x8, R4 ;  /* 0x0000000803037824 */ /* 0x000fe200078e0204 */
[----:B------:R-:W-:Y:S01]  /*0c60*/  LEA.HI R0, R0, R12, RZ, 0x3 ;  /* 0x0000000c00007211 */ /* 0x000fe200078f18ff */
[----:B------:R-:W-:Y:S01]  /*0c70*/  IMAD.IADD R5, R12, 0x1, -R5 ;  /* 0x000000010c057824 */ /* 0x000fe200078e0a05 */
[----:B------:R-:W-:-:S02]  /*0c80*/  LEA.HI R10, R10, R9, RZ, 0x3 ;  /* 0x000000090a0a7211 */ /* 0x000fc400078f18ff */
[----:B------:R-:W-:Y:S01]  /*0c90*/  SHF.R.S32.HI R6, RZ, 0x7, R2 ;  /* 0x00000007ff067819 */ /* 0x000fe20000011402 */
[----:B------:R0:W-:Y:S01]  /*0ca0*/  STL [R1+0x4c], R3 ;  /* 0x00004c0301007387 */ /* 0x0001e20000100800 */
[----:B------:R-:W-:Y:S02]  /*0cb0*/  LOP3.LUT R18, R0, 0xfffffff8, RZ, 0xc0, !PT ;  /* 0xfffffff800127812 */ /* 0x000fe400078ec0ff */
[----:B------:R-:W-:Y:S02]  /*0cc0*/  LOP3.LUT R10, R10, 0xfffffff8, RZ, 0xc0, !PT ;  /* 0xfffffff80a0a7812 */ /* 0x000fe400078ec0ff */
[----:B------:R-:W-:Y:S01]  /*0cd0*/  LEA.HI R7, R7, R11, RZ, 0x5 ;  /* 0x0000000b07077211 */ /* 0x000fe200078f28ff */
[----:B------:R-:W-:Y:S01]  /*0ce0*/  IMAD.IADD R18, R12, 0x1, -R18 ;  /* 0x000000010c127824 */ /* 0x000fe200078e0a12 */
[----:B------:R-:W-:Y:S01]  /*0cf0*/  LEA.HI R2, R2, R6, RZ, 0x1 ;  /* 0x0000000602027211 */ /* 0x000fe200078f08ff */
[----:B------:R-:W-:Y:S01]  /*0d00*/  IMAD.IADD R10, R9, 0x1, -R10 ;  /* 0x00000001090a7824 */ /* 0x000fe200078e0a0a */
[----:B------:R-:W-:Y:S01]  /*0d10*/  LOP3.LUT R8, R8, 0x7ffffffc, RZ, 0xc0, !PT ;  /* 0x7ffffffc08087812 */ /* 0x000fe200078ec0ff */
[----:B------:R-:W-:Y:S01]  /*0d20*/  IMAD.SHL.U32 R16, R18, 0x8, RZ ;  /* 0x0000000812107824 */ /* 0x000fe200078e00ff */
[----:B0-----:R-:W-:-:S02]  /*0d30*/  LEA.HI R3, R5, R5, RZ, 0x1 ;  /* 0x0000000505037211 */ /* 0x001fc400078f08ff */
[----:B------:R-:W-:Y:S01]  /*0d40*/  SHF.R.S32.HI R7, RZ, 0x5, R7 ;  /* 0x00000005ff077819 */ /* 0x000fe20000011407 */
[----:B------:R-:W-:Y:S01]  /*0d50*/  IMAD.IADD R8, R11, 0x1, -R8 ;  /* 0x000000010b087824 */ /* 0x000fe200078e0a08 */
[----:B------:R-:W-:Y:S01]  /*0d60*/  LOP3.LUT R2, R2, 0x3fffffe, RZ, 0xc0, !PT ;  /* 0x03fffffe02027812 */ /* 0x000fe200078ec0ff */
[----:B------:R-:W-:Y:S01]  /*0d70*/  VIADD R17, R16, 0x40 ;  /* 0x0000004010117836 */ /* 0x000fe20000000000 */
[----:B------:R-:W-:Y:S01]  /*0d80*/  LOP3.LUT R4, R3, 0x1ffffffe, RZ, 0xc0, !PT ;  /* 0x1ffffffe03047812 */ /* 0x000fe200078ec0ff */
[----:B------:R-:W-:Y:S01]  /*0d90*/  IMAD R7, R7, 0x10, R10 ;  /* 0x0000001007077824 */ /* 0x000fe200078e020a */
[----:B------:R-:W-:Y:S01]  /*0da0*/  SHF.R.S32.HI R3, RZ, 0x1f, R16 ;  /* 0x0000001fff037819 */ /* 0x000fe20000011410 */
[----:B------:R-:W-:Y:S01]  /*0db0*/  IMAD.IADD R2, R6, 0x1, -R2 ;  /* 0x0000000106027824 */ /* 0x000fe200078e0a02 */
[----:B------:R-:W-:Y:S01]  /*0dc0*/  SHF.R.S32.HI R6, RZ, 0x3, R0 ;  /* 0x00000003ff067819 */ /* 0x000fe20000011400 */
[----:B------:R-:W-:Y:S01]  /*0dd0*/  IMAD.IADD R4, R5, 0x1, -R4 ;  /* 0x0000000105047824 */ /* 0x000fe200078e0a04 */
[----:B------:R-:W-:Y:S01]  /*0de0*/  SHF.R.S32.HI R0, RZ, 0x1f, R17 ;  /* 0x0000001fff007819 */ /* 0x000fe20000011411 */
[----:B------:R-:W-:-:S02]  /*0df0*/  IMAD.SHL.U32 R5, R8, 0x2, RZ ;  /* 0x0000000208057824 */ /* 0x000fc400078e00ff */
[----:B------:R-:W-:Y:S02]  /*0e00*/  IMAD R2, R2, 0x40, R7 ;  /* 0x0000004002027824 */ /* 0x000fe400078e0207 */
[C---:B------:R-:W-:Y:S02]  /*0e10*/  VIADD R3, R5.reuse, 0x8 ;  /* 0x0000000805037836 */ /* 0x040fe40000000000 */
[C---:B------:R-:W-:Y:S01]  /*0e20*/  VIADD R0, R5.reuse, 0x10 ;  /* 0x0000001005007836 */ /* 0x040fe20000000000 */
[----:B------:R-:W-:Y:S01]  /*0e30*/  STL [R1+0x44], R2 ;  /* 0x0000440201007387 */ /* 0x000fe20000100800 */
[C---:B------:R-:W-:Y:S01]  /*0e40*/  VIADD R236, R5.reuse, 0x20 ;  /* 0x0000002005ec7836 */ /* 0x040fe20000000000 */
[----:B------:R-:W-:Y:S01]  /*0e50*/  SHF.R.S32.HI R6, RZ, 0x1f, R3 ;  /* 0x0000001fff067819 */ /* 0x000fe20000011403 */
[C---:B------:R-:W-:Y:S01]  /*0e60*/  VIADD R233, R5.reuse, 0x38 ;  /* 0x0000003805e97836 */ /* 0x040fe20000000000 */
[----:B------:R-:W-:Y:S01]  /*0e70*/  STL [R1+0x8], R5 ;  /* 0x0000080501007387 */ /* 0x000fe20000100800 */
[----:B------:R-:W-:-:S02]  /*0e80*/  VIADD R230, R5, 0x50 ;  /* 0x0000005005e67836 */ /* 0x000fc40000000000 */
[C---:B------:R-:W-:Y:S01]  /*0e90*/  VIADD R237, R5.reuse, 0x18 ;  /* 0x0000001805ed7836 */ /* 0x040fe20000000000 */
[----:B------:R0:W-:Y:S01]  /*0ea0*/  STL [R1+0x4], R3 ;  /* 0x0000040301007387 */ /* 0x0001e20000100800 */
[C---:B------:R-:W-:Y:S02]  /*0eb0*/  VIADD R235, R5.reuse, 0x28 ;  /* 0x0000002805eb7836 */ /* 0x040fe40000000000 */
[C---:B------:R-:W-:Y:S01]  /*0ec0*/  VIADD R234, R5.reuse, 0x30 ;  /* 0x0000003005ea7836 */ /* 0x040fe20000000000 */
[----:B------:R1:W-:Y:S01]  /*0ed0*/  STL [R1], R0 ;  /* 0x0000000001007387 */ /* 0x0003e20000100800 */
[C---:B------:R-:W-:Y:S02]  /*0ee0*/  VIADD R232, R5.reuse, 0x40 ;  /* 0x0000004005e87836 */ /* 0x040fe40000000000 */
[C---:B------:R-:W-:Y:S01]  /*0ef0*/  VIADD R231, R5.reuse, 0x48 ;  /* 0x0000004805e77836 */ /* 0x040fe20000000000 */
[----:B------:R-:W-:Y:S01]  /*0f00*/  STL [R1+0x40], R6 ;  /* 0x0000400601007387 */ /* 0x000fe20000100800 */
        /* <DEDUP_REMOVED lines=10> */
[----:B-1----:R-:W-:Y:S02]  /*0fb0*/  SHF.R.S32.HI R0, RZ, 0x1f, R236 ;  /* 0x0000001fff007819 */ /* 0x002fe400000114ec */
[----:B------:R-:W-:Y:S01]  /*0fc0*/  SHF.R.S32.HI R0, RZ, 0x1f, R233 ;  /* 0x0000001fff007819 */ /* 0x000fe200000114e9 */
[----:B------:R0:W-:Y:S01]  /*0fd0*/  STL [R1+0x3c], R5 ;  /* 0x00003c0501007387 */ /* 0x0001e20000100800 */
[----:B------:R-:W-:Y:S02]  /*0fe0*/  SHF.R.S32.HI R0, RZ, 0x1f, R230 ;  /* 0x0000001fff007819 */ /* 0x000fe400000114e6 */
[----:B------:R-:W-:Y:S01]  /*0ff0*/  SHF.R.S32.HI R0, RZ, 0x1f, R23 ;  /* 0x0000001fff007819 */ /* 0x000fe20000011417 */
[----:B------:R-:W-:Y:S01]  /*1000*/  IMAD R0, R4, 0x8, R2 ;  /* 0x0000000804007824 */ /* 0x000fe200078e0202 */
[----:B------:R-:W-:-:S04]  /*1010*/  SHF.R.S32.HI R3, RZ, 0x1f, R19 ;  /* 0x0000001fff037819 */ /* 0x000fc80000011413 */
[----:B------:R1:W-:Y:S01]  /*1020*/  STL [R1+0x48], R0 ;  /* 0x0000480001007387 */ /* 0x0003e20000100800 */
[----:B0-----:R-:W-:Y:S02]  /*1030*/  SHF.R.S32.HI R5, RZ, 0x1f, R235 ;  /* 0x0000001fff057819 */ /* 0x001fe400000114eb */
[----:B------:R-:W-:Y:S02]  /*1040*/  SHF.R.S32.HI R5, RZ, 0x1f, R232 ;  /* 0x0000001fff057819 */ /* 0x000fe400000114e8 */
[----:B------:R-:W-:Y:S02]  /*1050*/  SHF.R.S32.HI R5, RZ, 0x1f, R229 ;  /* 0x0000001fff057819 */ /* 0x000fe400000114e5 */
[----:B------:R-:W-:-:S07]  /*1060*/  SHF.R.S32.HI R5, RZ, 0x1f, R22 ;  /* 0x0000001fff057819 */ /* 0x000fce0000011416 */
.L_x_6247:
[----:B0-23--:R-:W0:Y:S01]  /*1070*/  LDC.64 R2, c[0x0][0xc88] ;  /* 0x00032200ff027b82 */ /* 0x00de220000000a00 */
[----:B------:R-:W-:Y:S01]  /*1080*/  ULDC.64 UR8, c[0x0][0xa28] ;  /* 0x00028a0000087ab9 */ /* 0x000fe20000000a00 */
[----:B------:R-:W-:Y:S01]  /*1090*/  ULDC.64 UR10, c[0x0][0xa20] ;  /* 0x00028800000a7ab9 */ /* 0x000fe20000000a00 */
[----:B------:R-:W-:Y:S01]  /*10a0*/  ULDC UR4, c[0x0][0x424] ;  /* 0x0001090000047ab9 */ /* 0x000fe20000000800 */
[----:B------:R-:W-:Y:S01]  /*10b0*/  ULDC UR7, c[0x0][0x2f0] ;  /* 0x0000bc0000077ab9 */ /* 0x000fe20000000800 */
[----:B0-----:R-:W-:-:S06]  /*10c0*/  IMAD.WIDE R2, R31, 0x4, R2 ;  /* 0x000000041f027825 */ /* 0x001fcc00078e0202 */
        /* <DEDUP_REMOVED lines=16> */
[----:B-1----:R-:W-:-:S03]  /*11d0*/  IMAD.U32 R4, RZ, RZ, UR10 ;  /* 0x0000000aff047e24 */ /* 0x002fc6000f8e00ff */
[----:B----4-:R-:W-:Y:S01]  /*11e0*/  IMAD.U32 R5, RZ, RZ, UR11 ;  /* 0x0000000bff057e24 */ /* 0x010fe2000f8e00ff */
        /* <DEDUP_REMOVED lines=23> */
[----:B-1----:R-:W3:Y:S01]  /*1360*/  LDG.E R0, desc[UR48][R2.64+0x4] ;  /* 0x0000043002007981 */ /* 0x002ee2000c1e1900 */
[----:B--2---:R-:W-:Y:S02]  /*1370*/  R2UR UR4, R4 ;  /* 0x00000000040472ca */ /* 0x004fe400000e0000 */
[----:B---3--:R-:W-:-:S13]  /*1380*/  R2UR UR5, R0 ;  /* 0x00000000000572ca */ /* 0x008fda00000e0000 */
[----:B------:R-:W-:-:S12]  /*1390*/  UIADD3 UR4, -UR4, UR5, URZ ;  /* 0x0000000504047290 */ /* 0x000fd8000fffe13f */
.L_x_6200:
[----:B------:R-:W-:Y:S02]  /*13a0*/  UIADD3 UR52, -UR52, UR4, URZ ;  /* 0x0000000434347290 */ /* 0x000fe4000fffe13f */
[----:B------:R-:W-:Y:S02]  /*13b0*/  USHF.R.U32.HI UR7, URZ, 0x8, UR7 ;  /* 0x000000083f077899 */ /* 0x000fe40008011607 */
[----:B------:R-:W-:Y:S02]  /*13c0*/  UISETP.GE.AND UP0, UPT, UR52, 0x1, UPT ;  /* 0x000000013400788c */ /* 0x000fe4000bf06270 */
[----:B------:R-:W-:Y:S01]  /*13d0*/  UIADD3 UR5, UR52, 0xdf, URZ ;  /* 0x000000df34057890 */ /* 0x000fe2000fffe03f */
[----:B------:R-:W-:Y:S01]  /*13e0*/  UMOV UR4, URZ ;  /* 0x0000003f00047c82 */ /* 0x000fe20008000000 */
[----:B------:R-:W-:Y:S02]  /*13f0*/  ULEA.HI UR7, UR6, UR7, URZ, 0x10 ;  /* 0x0000000706077291 */ /* 0x000fe4000f8f803f */
[----:B------:R-:W-:Y:S01]  /*1400*/  PLOP3.LUT P0, PT, PT, PT, UP0, 0x80, 0x0 ;  /* 0x000000000000781c */ /* 0x000fe20003f0f008 */
[----:B------:R-:W-:-:S02]  /*1410*/  UIMAD.WIDE UR4, UR5, -0x6db6db6d, UR4 ;  /* 0x92492493050478a5 */ /* 0x000fc4000f8e0204 */
        /* <DEDUP_REMOVED lines=13> */
[-C--:B-1----:R-:W-:Y:S01]  /*14f0*/  IABS R0, R3.reuse ;  /* 0x0000000300007213 */ /* 0x082fe20000000000 */
        /* <DEDUP_REMOVED lines=28> */
.L_x_6201:
[----:B------:R-:W-:Y:S01]  /*16c0*/  UIMAD UR41, UR40, UR4, URZ ;  /* 0x00000004282972a4 */ /* 0x000fe2000f8e023f */
[----:B-1----:R-:W-:Y:S01]  /*16d0*/  IMAD.U32 R0, RZ, RZ, UR9 ;  /* 0x00000009ff007e24 */ /* 0x002fe2000f8e00ff */
        /* <DEDUP_REMOVED lines=23> */
[----:B------:R-:W-:Y:S01]  /*1850*/  UISETP.GT.AND UP0, UPT, UR50, UR41, UPT ;  /* 0x000000293200728c */ /* 0x000fe2000bf04270 */
[----:B------:R-:W-:Y:S02]  /*1860*/  CS2R R60, SRZ ;  /* 0x00000000003c7805 */ /* 0x000fe4000001ff00 */
[----:B------:R-:W-:Y:S02]  /*1870*/  CS2R R56, SRZ ;  /* 0x0000000000387805 */ /* 0x000fe4000001ff00 */
[----:B------:R-:W-:Y:S02]  /*1880*/  CS2R R62, SRZ ;  /* 0x00000000003e7805 */ /* 0x000fe4000001ff00 */
[----:B------:R-:W-:Y:S02]  /*1890*/  CS2R R58, SRZ ;  /* 0x00000000003a7805 */ /* 0x000fe4000001ff00 */
[----:B------:R-:W-:-:S02]  /*18a0*/  CS2R R68, SRZ ;  /* 0x0000000000447805 */ /* 0x000fc4000001ff00 */
[----:B------:R-:W-:Y:S02]  /*18b0*/  PLOP3.LUT P1, PT, PT, PT, UP0, 0x80, 0x0 ;  /* 0x000000000000781c */ /* 0x000fe40003f2f008 */
        /* <DEDUP_REMOVED lines=48> */
.L_x_6203:
        /* <DEDUP_REMOVED lines=46> */
.L_x_6338:
[----:B------:R-:W-:Y:S05]  /*1ea0*/  @!P0 BRA `(.L_x_6205) ;  /* 0x0000000000048947 */ /* 0x000fea0003800000 */
[----:B------:R-:W-:Y:S01]  /*1eb0*/  BPT.TRAP 0x1 ;  /* 0x000000040000795c */ /* 0x000fe20000300000 */
.L_x_6205:
[----:B------:R-:W-:Y:S02]  /*1ec0*/  IMAD.U32 R7, RZ, RZ, UR45 ;  /* 0x0000002dff077e24 */ /* 0x000fe4000f8e00ff */
[----:B------:R-:W-:-:S03]  /*1ed0*/  IMAD.U32 R5, RZ, RZ, UR51 ;  /* 0x00000033ff057e24 */ /* 0x000fc6000f8e00ff */
[----:B------:R-:W-:Y:S01]  /*1ee0*/  SHF.L.U32 R7, R7, 0x1f, RZ ;  /* 0x0000001f07077819 */ /* 0x000fe200000006ff */
[----:B------:R-:W-:-:S04]  /*1ef0*/  IMAD R6, R5, 0x8, R2 ;  /* 0x0000000805067824 */ /* 0x000fc800078e0202 */
[----:B------:R1:W2:Y:S01]  /*1f00*/  SYNCS.PHASECHK.TRANS64.TRYWAIT P2, [R6+URZ+0x2e830], R7 ;  /* 0x02e83007060075a7 */ /* 0x0002a2000804017f */
[----:B------:R-:W-:Y:S05]  /*1f10*/  @!P0 BRA `(.L_x_6206) ;  /* 0x0000000000048947 */ /* 0x000fea0003800000 */
[----:B------:R-:W-:Y:S01]  /*1f20*/  BPT.TRAP 0x1 ;  /* 0x000000040000795c */ /* 0x000fe20000300000 */
.L_x_6206:
[----:B------:R-:W3:Y:S01]  /*1f30*/  S2R R4, SR_TID.X ;  /* 0x0000000000047919 */ /* 0x000ee20000002100 */
[----:B------:R-:W-:-:S05]  /*1f40*/  VIADD R5, R2, 0x20400 ;  /* 0x0002040002057836 */ /* 0x000fca0000000000 */
[----:B------:R-:W-:-:S04]  /*1f50*/  SHF.R.U32.HI R5, RZ, 0x4, R5 ;  /* 0x00000004ff057819 */ /* 0x000fc80000011605 */
[----:B------:R-:W-:Y:S02]  /*1f60*/  LOP3.LUT R5, R5, 0x3fff, RZ, 0xc0, !PT ;  /* 0x00003fff05057812 */ /* 0x000fe400078ec0ff */
[----:B---3--:R-:W-:Y:S01]  /*1f70*/  LOP3.LUT P1, R4, R4, 0x7f, RZ, 0xc0, !PT ;  /* 0x0000007f04047812 */ /* 0x008fe2000782c0ff */
[----:B--2---:R-:W-:-:S12]  /*1f80*/  @P2 BRA `(.L_x_6207) ;  /* 0x0000000000082947 */ /* 0x004fd80003800000 */
[----:B------:R-:W2:Y:S02]  /*1f90*/  SYNCS.PHASECHK.TRANS64.TRYWAIT P2, [R6+URZ+0x2e830], R7 ;  /* 0x02e83007060075a7 */ /* 0x000ea4000804017f */
[----:B--2---:R-:W-:Y:S05]  /*1fa0*/  @!P2 BRA `(.L_x_6208) ;  /* 0x000001340080a947 */ /* 0x004fea0003800000 */
.L_x_6207:
[----:B------:R-:W-:Y:S05]  /*1fb0*/  WARPSYNC.ALL ;  /* 0x0000000000007948 */ /* 0x000fea0003800000 */
[----:B------:R-:W-:Y:S01]  /*1fc0*/  IMAD.MOV.U32 R25, RZ, RZ, RZ ;  /* 0x000000ffff197224 */ /* 0x000fe200078e00ff */
[----:B------:R-:W-:-:S04]  /*1fd0*/  LOP3.LUT R5, R5, 0x10000, RZ, 0xfc, !PT ;  /* 0x0001000005057812 */ /* 0x000fc800078efcff */
[----:B------:R-:W-:Y:S01]  /*1fe0*/  R2UR UR20, R5 ;  /* 0x00000000051472ca */ /* 0x000fe200000e0000 */
[----:B------:R-:W-:Y:S01]  /*1ff0*/  ULOP3.LUT UR12, UR53, 0x10000, URZ, 0xfc, !UPT ;  /* 0x00010000350c7892 */ /* 0x000fe2000f8efc3f */
[----:B------:R-:W-:Y:S01]  /*2000*/  WARPGROUP.ARRIVE ;  /* 0x00000000000079c5 */ /* 0x000fe20000000000 */
[----:B------:R-:W-:Y:S01]  /*2010*/  UMOV UR17, 0x40000040 ;  /* 0x4000004000117882 */ /* 0x000fe20000000000 */
[----:B------:R-:W-:Y:S01]  /*2020*/  UMOV UR19, 0x40000040 ;  /* 0x4000004000137882 */ /* 0x000fe20000000000 */
[----:B------:R-:W3:Y:S01]  /*2030*/  LDL R141, [R1+0x8] ;  /* 0x00000800018d7983 */ /* 0x000ee20000100800 */
[----:B------:R-:W-:Y:S01]  /*2040*/  UIADD3 UR7, UR12, 0x2, URZ ;  /* 0x000000020c077890 */ /* 0x000fe2000fffe03f */
[----:B------:R-:W-:Y:S01]  /*2050*/  P2R R140, PR, RZ, 0x1 ;  /* 0x00000001ff8c7803 */ /* 0x000fe20000000000 */
[----:B------:R-:W-:Y:S01]  /*2060*/  UMOV UR16, UR12 ;  /* 0x0000000c00107c82 */ /* 0x000fe20008000000 */
[----:B------:R-:W-:Y:S01]  /*2070*/  UIADD3 UR11, UR12, 0x4, URZ ;  /* 0x000000040c0b7890 */ /* 0x000fe2000fffe03f */
[----:B-12---:R-:W-:Y:S01]  /*2080*/  @!P1 VIADD R6, R6, 0x2e840 ;  /* 0x0002e84006069836 */ /* 0x006fe20000000000 */
[----:B------:R-:W-:-:S02]  /*2090*/  UIADD3 UR14, UR12, 0x6, URZ ;  /* 0x000000060c0e7890 */ /* 0x000fc4000fffe03f */
[----:B------:R-:W-:Y:S01]  /*20a0*/  UIMAD UR20, UR51, 0x700, UR20 ;  /* 0x00000700331478a4 */ /* 0x000fe2000f8e0214 */
[----:B------:R-:W-:Y:S01]  /*20b0*/  UMOV UR13, 0x40000040 ;  /* 0x40000040000d7882 */ /* 0x000fe20000000000 */
[----:B------:R-:W-:Y:S02]  /*20c0*/  UMOV UR15, 0x40000040 ;  /* 0x40000040000f7882 */ /* 0x000fe40000000000 */
[----:B------:R-:W-:Y:S02]  /*20d0*/  UIADD3 UR4, UR20, 0x200, URZ ;  /* 0x0000020014047890 */ /* 0x000fe4000fffe03f */
[----:B------:R-:W-:Y:S02]  /*20e0*/  UIADD3 UR5, UR20, 0x300, URZ ;  /* 0x0000030014057890 */ /* 0x000fe4000fffe03f */
[----:B------:R-:W-:Y:S01]  /*20f0*/  UMOV UR18, UR20 ;  /* 0x0000001400127c82 */ /* 0x000fe20008000000 */
[----:B------:R-:W-:Y:S01]  /*2100*/  UIADD3 UR6, UR20, 0x400, URZ ;  /* 0x0000040014067890 */ /* 0x000fe2000fffe03f */
[----:B------:R-:W-:Y:S01]  /*2110*/  QGMMA.64x32x32.F32.E4M3.E4M3 R124, gdesc[UR16], RZ, !UPT, gsb0 ;  /* 0x00600000107c79f3 */ /* 0x000fe2000c0008ff */
[----:B------:R-:W-:Y:S01]  /*2120*/  UIADD3 UR18, UR20, 0x100, URZ ;  /* 0x0000010014127890 */ /* 0x000fe2000fffe03f */
[----:B------:R-:W-:Y:S01]  /*2130*/  UMOV UR19, 0x40000040 ;  /* 0x4000004000137882 */ /* 0x000fe20000000000 */
[----:B------:R-:W-:-:S02]  /*2140*/  UIADD3 UR8, UR20, 0x202, URZ ;  /* 0x0000020214087890 */ /* 0x000fc4000fffe03f */
[----:B------:R-:W-:Y:S02]  /*2150*/  UIADD3 UR9, UR20, 0x302, URZ ;  /* 0x0000030214097890 */ /* 0x000fe4000fffe03f */
[----:B------:R-:W-:Y:S02]  /*2160*/  UIADD3 UR10, UR20, 0x402, URZ ;  /* 0x00000402140a7890 */ /* 0x000fe4000fffe03f */
[----:B------:R-:W-:Y:S01]  /*2170*/  UIADD3 UR12, UR20, 0x404, URZ ;  /* 0x00000404140c7890 */ /* 0x000fe2000fffe03f */
[----:B------:R-:W-:Y:S02]  /*2180*/  WARPGROUP.DEPBAR.LE gsb0, 0x0 ;  /* 0x00008000000079c5 */ /* 0x000fe40000010000 */
[----:B------:R-:W-:-:S06]  /*2190*/  WARPGROUP.ARRIVE ;  /* 0x00000000000079c5 */ /* 0x000fcc0000000000 */
[----:B------:R-:W-:Y:S01]  /*21a0*/  QGMMA.64x32x32.F32.E4M3.E4M3 R108, gdesc[UR16], RZ, !UPT, gsb0 ;  /* 0x00600000106c79f3 */ /* 0x000fe2000c0008ff */
[----:B------:R-:W-:Y:S01]  /*21b0*/  UMOV UR18, UR4 ;  /* 0x0000000400127c82 */ /* 0x000fe20008000000 */
[----:B------:R-:W-:Y:S01]  /*21c0*/  UMOV UR19, 0x40000040 ;  /* 0x4000004000137882 */ /* 0x000fe20000000000 */
        /* <DEDUP_REMOVED lines=18> */
[----:B------:R-:W-:Y:S01]  /*22f0*/  UMOV UR4, UR7 ;  /* 0x0000000700047c82 */ /* 0x000fe20008000000 */
[----:B------:R-:W-:Y:S01]  /*2300*/  UMOV UR7, 0x40000040 ;  /* 0x4000004000077882 */ /* 0x000fe20000000000 */
[----:B------:R-:W-:Y:S02]  /*2310*/  WARPGROUP.DEPBAR.LE gsb0, 0x0 ;  /* 0x00008000000079c5 */ /* 0x000fe40000010000 */
[----:B------:R-:W-:-:S06]  /*2320*/  WARPGROUP.ARRIVE ;  /* 0x00000000000079c5 */ /* 0x000fcc0000000000 */
[----:B------:R-:W-:Y:S01]  /*2330*/  QGMMA.64x32x32.F32.E4M3.E4M3 R44, gdesc[UR16], RZ, !UPT, gsb0 ;  /* 0x00600000102c79f3 */ /* 0x000fe2000c0008ff */
[----:B------:R-:W-:Y:S01]  /*2340*/  UMOV UR18, UR5 ;  /* 0x0000000500127c82 */ /* 0x000fe20008000000 */
[----:B------:R-:W-:Y:S01]  /*2350*/  UMOV UR19, 0x40000040 ;  /* 0x4000004000137882 */ /* 0x000fe20000000000 */
[----:B------:R-:W-:Y:S01]  /*2360*/  UMOV UR5, 0x40000040 ;  /* 0x4000004000057882 */ /* 0x000fe20000000000 */
[----:B------:R-:W-:Y:S02]  /*2370*/  WARPGROUP.DEPBAR.LE gsb0, 0x0 ;  /* 0x00008000000079c5 */ /* 0x000fe40000010000 */
[----:B------:R-:W-:-:S06]  /*2380*/  WARPGROUP.ARRIVE ;  /* 0x00000000000079c5 */ /* 0x000fcc0000000000 */
[----:B------:R-:W-:Y:S01]  /*2390*/  QGMMA.64x32x32.F32.E4M3.E4M3 R28, gdesc[UR16], RZ, !UPT, gsb0 ;  /* 0x00600000101c79f3 */ /* 0x000fe2000c0008ff */
        /* <DEDUP_REMOVED lines=79> */
[----:B------:R-:W-:Y:S02]  /*2890*/  ULDC UR11, c[0x0][0x988] ;  /* 0x00026200000b7ab9 */ /* 0x000fe40000000800 */
[----:B------:R-:W-:Y:S02]  /*28a0*/  WARPGROUP.DEPBAR.LE gsb0, 0x0 ;  /* 0x00008000000079c5 */ /* 0x000fe40000010000 */
[----:B------:R-:W-:-:S06]  /*28b0*/  WARPGROUP.ARRIVE ;  /* 0x00000000000079c5 */ /* 0x000fcc0000000000 */
[----:B------:R-:W-:Y:S01]  /*28c0*/  QGMMA.64x32x32.F32.E4M3.E4M3 R124, gdesc[UR12], R124, gsb0 ;  /* 0x006000000c7c79f3 */ /* 0x000fe2000800087c */
[----:B------:R-:W-:Y:S01]  /*28d0*/  UIADD3 UR14, UR20, 0x106, URZ ;  /* 0x00000106140e7890 */ /* 0x000fe2000fffe03f */
[----:B------:R-:W-:Y:S01]  /*28e0*/  UMOV UR15, 0x40000040 ;  /* 0x40000040000f7882 */ /* 0x000fe20000000000 */
[----:B------:R-:W-:Y:S02]  /*28f0*/  WARPGROUP.DEPBAR.LE gsb0, 0x0 ;  /* 0x00008000000079c5 */ /* 0x000fe40000010000 */
[----:B------:R-:W-:Y:S01]  /*2900*/  WARPGROUP.ARRIVE ;  /* 0x00000000000079c5 */ /* 0x000fe20000000000 */
[C---:B0-----:R-:W-:Y:S01]  /*2910*/  FMUL.FTZ R11, R0.reuse, R127 ;  /* 0x0000007f000b7220 */ /* 0x041fe20000410000 */
[C---:B------:R-:W-:Y:S01]  /*2920*/  FMUL.FTZ R7, R0.reuse, R124 ;  /* 0x0000007c00077220 */ /* 0x040fe20000410000 */
[C---:B------:R-:W-:Y:S01]  /*2930*/  FMUL.FTZ R9, R0.reuse, R125 ;  /* 0x0000007d00097220 */ /* 0x040fe20000410000 */
[C---:B------:R-:W-:Y:S01]  /*2940*/  FMUL.FTZ R10, R0.reuse, R128 ;  /* 0x00000080000a7220 */ /* 0x040fe20000410000 */
[----:B------:R-:W-:Y:S01]  /*2950*/  FMUL.FTZ R12, R0, R129 ;  /* 0x00000081000c7220 */ /* 0x000fe20000410000 */
[----:B------:R-:W-:Y:S01]  /*2960*/  QGMMA.64x32x32.F32.E4M3.E4M3 R108, gdesc[UR12], R108, gsb0 ;  /* 0x006000000c6c79f3 */ /* 0x000fe2000800086c */
[----:B------:R-:W-:Y:S01]  /*2970*/  UIADD3 UR14, UR20, 0x206, URZ ;  /* 0x00000206140e7890 */ /* 0x000fe2000fffe03f */
[----:B------:R-:W0:Y:S01]  /*2980*/  MUFU.TANH R7, R7 ;  /* 0x0000000700077308 */ /* 0x000e220000002400 */
[----:B------:R-:W-:Y:S01]  /*2990*/  UMOV UR15, 0x40000040 ;  /* 0x40000040000f7882 */ /* 0x000fe20000000000 */
[----:B------:R-:W-:-:S02]  /*29a0*/  IMAD.U32 R128, RZ, RZ, UR50 ;  /* 0x00000032ff807e24 */ /* 0x000fc4000f8e00ff */
        /* <DEDUP_REMOVED lines=11> */
[----:B------:R-:W-:Y:S01]  /*2a60*/  FMUL.FTZ R125, R0, R139 ;  /* 0x0000008b007d7220 */ /* 0x000fe20000410000 */
[----:B------:R-:W-:Y:S01]  /*2a70*/  UIADD3 UR50, UR50, -0x2, URZ ;  /* 0xfffffffe32327890 */ /* 0x000fe2000fffe03f */
[----:B------:R-:W1:Y:S03]  /*2a80*/  MUFU.TANH R10, R10 ;  /* 0x0000000a000a7308 */ /* 0x000e660000002400 */
[----:B------:R-:W-:-:S05]  /*2a90*/  UISETP.GE.AND UP0, UPT, UR50, UR41, UPT ;  /* 0x000000293200728c */ /* 0x000fca000bf06270 */
[----:B------:R-:W2:Y:S08]  /*2aa0*/  MUFU.TANH R12, R12 ;  /* 0x0000000c000c7308 */ /* 0x000eb00000002400 */
[----:B------:R-:W4:Y:S08]  /*2ab0*/  MUFU.TANH R8, R8 ;  /* 0x0000000800087308 */ /* 0x000f300000002400 */
[----:B------:R-:W5:Y:S08]  /*2ac0*/  MUFU.TANH R13, R13 ;  /* 0x0000000d000d7308 */ /* 0x000f700000002400 */
        /* <DEDUP_REMOVED lines=40> */
[----:B------:R-:W-:Y:S01]  /*2d50*/  MUFU.TANH R124, R124 ;  /* 0x0000007c007c7308 */ /* 0x000fe20000002400 */
[----:B------:R-:W-:Y:S01]  /*2d60*/  UMOV UR15, 0x40000040 ;  /* 0x40000040000f7882 */ /* 0x000fe20000000000 */
        /* <DEDUP_REMOVED lines=27> */
[C---:B------:R-:W-:Y:S01]  /*2f20*/  FMUL.FTZ R85, R0.reuse, R89 ;  /* 0x0000005900557220 */ /* 0x040fe20000410000 */
[----:B------:R-:W-:Y:S01]  /*2f30*/  UMOV UR15, 0x40000040 ;  /* 0x40000040000f7882 */ /* 0x000fe20000000000 */
        /* <DEDUP_REMOVED lines=11> */
[----:B------:R-:W-:-:S06]  /*2ff0*/  FMUL.FTZ R87, R0, R87 ;  /* 0x0000005700577220 */ /* 0x000fcc0000410000 */
        /* <DEDUP_REMOVED lines=10> */
[----:B------:R-:W5:Y:S01]  /*30a0*/  MUFU.TANH R93, R93 ;  /* 0x0000005d005d7308 */ /* 0x000f620000002400 */
[C---:B------:R-:W-:Y:S01]  /*30b0*/  FMUL.FTZ R75, R0.reuse, R75 ;  /* 0x0000004b004b7220 */ /* 0x040fe20000410000 */
[----:B------:R-:W-:Y:S01]  /*30c0*/  QGMMA.64x32x32.F32.E4M3.E4M3 R44, gdesc[UR12], R44, gsb0 ;  /* 0x006000000c2c79f3 */ /* 0x000fe2000800082c */
[----:B---3--:R-:W-:Y:S01]  /*30d0*/  IADD3 R63, R63, 0xe0, -R141 ;  /* 0x000000e03f3f7810 */ /* 0x008fe20007ffe88d */
[----:B------:R-:W-:Y:S01]  /*30e0*/  UIADD3 UR14, UR20, 0x606, URZ ;  /* 0x00000606140e7890 */ /* 0x000fe2000fffe03f */
[C---:B------:R-:W-:Y:S01]  /*30f0*/  FMUL.FTZ R60, R0.reuse, R60 ;  /* 0x0000003c003c7220 */ /* 0x040fe20000410000 */
[----:B------:R-:W-:Y:S01]  /*3100*/  UMOV UR15, 0x40000040 ;  /* 0x40000040000f7882 */ /* 0x000fe20000000000 */
[----:B------:R-:W-:Y:S01]  /*3110*/  FMUL.FTZ R90, R0, R62 ;  /* 0x0000003e005a7220 */ /* 0x000fe20000410000 */
[----:B------:R-:W-:Y:S01]  /*3120*/  IMAD R63, R128, -0xe0, R63 ;  /* 0xffffff20803f7824 */ /* 0x000fe200078e023f */
[----:B------:R-:W3:Y:S01]  /*3130*/  MUFU.TANH R120, R120 ;  /* 0x0000007800787308 */ /* 0x000ee20000002400 */
[C---:B------:R-:W-:Y:S01]  /*3140*/  FMUL.FTZ R128, R0.reuse, R71 ;  /* 0x0000004700807220 */ /* 0x040fe20000410000 */
[C---:B------:R-:W-:Y:S01]  /*3150*/  FMUL.FTZ R61, R0.reuse, R61 ;  /* 0x0000003d003d7220 */ /* 0x040fe20000410000 */
[C---:B------:R-:W-:Y:S01]  /*3160*/  FMUL.FTZ R62, R0.reuse, R64 ;  /* 0x00000040003e7220 */ /* 0x040fe20000410000 */
[C---:B------:R-:W-:Y:S01]  /*3170*/  ISETP.GT.AND P3, PT, R63.reuse, RZ, PT ;  /* 0x000000ff3f00720c */ /* 0x040fe20003f64270 */
[C---:B------:R-:W-:Y:S01]  /*3180*/  FMUL.FTZ R69, R0.reuse, R69 ;  /* 0x0000004500457220 */ /* 0x040fe20000410000 */
[C---:B------:R-:W-:Y:S01]  /*3190*/  ISETP.GT.AND P6, PT, R63.reuse, 0x1, PT ;  /* 0x000000013f00780c */ /* 0x040fe20003fc4270 */
[C---:B------:R-:W-:Y:S01]  /*31a0*/  FMUL.FTZ R64, R0.reuse, R65 ;  /* 0x0000004100407220 */ /* 0x040fe20000410000 */
[----:B------:R-:W-:Y:S01]  /*31b0*/  ISETP.GT.AND P5, PT, R63, 0x8, PT ;  /* 0x000000083f00780c */ /* 0x000fe20003fa4270 */
[----:B------:R-:W3:Y:S01]  /*31c0*/  MUFU.TANH R94, R94 ;  /* 0x0000005e005e7308 */ /* 0x000ee20000002400 */
[----:B0-----:R-:W-:Y:S01]  /*31d0*/  FSEL R7, R7, -INF , P3 ;  /* 0xff80000007077808 */ /* 0x001fe20001800000 */
[C---:B------:R-:W-:Y:S01]  /*31e0*/  FMUL.FTZ R65, R0.reuse, R68 ;  /* 0x0000004400417220 */ /* 0x040fe20000410000 */
[C---:B------:R-:W-:Y:S01]  /*31f0*/  ISETP.GT.AND P4, PT, R63.reuse, 0x9, PT ;  /* 0x000000093f00780c */ /* 0x040fe20003f84270 */
[----:B------:R-:W-:Y:S01]  /*3200*/  FMUL.FTZ R67, R0, R67 ;  /* 0x0000004300437220 */ /* 0x000fe20000410000 */
[----:B-1----:R-:W-:Y:S01]  /*3210*/  FSEL R10, R10, -INF , P5 ;  /* 0xff8000000a0a7808 */ /* 0x002fe20002800000 */
[----:B------:R-:W-:Y:S01]  /*3220*/  FMUL.FTZ R66, R0, R66 ;  /* 0x0000004200427220 */ /* 0x000fe20000410000 */
[C---:B------:R-:W-:Y:S01]  /*3230*/  ISETP.GT.AND P2, PT, R63.reuse, 0x10, PT ;  /* 0x000000103f00780c */ /* 0x040fe20003f44270 */
[----:B------:R-:W0:Y:S01]  /*3240*/  MUFU.TANH R121, R121 ;  /* 0x0000007900797308 */ /* 0x000e220000002400 */
[----:B--2---:R-:W-:Y:S01]  /*3250*/  FSEL R12, R12, -INF , P4 ;  /* 0xff8000000c0c7808 */ /* 0x004fe20002000000 */
[----:B------:R-:W-:Y:S01]  /*3260*/  FMUL.FTZ R68, R0, R70 ;  /* 0x0000004600447220 */ /* 0x000fe20000410000 */
[----:B----4-:R-:W-:Y:S01]  /*3270*/  FSEL R8, R8, -INF , P3 ;  /* 0xff80000008087808 */ /* 0x010fe20001800000 */
[C---:B------:R-:W-:Y:S01]  /*3280*/  FMUL.FTZ R129, R0.reuse, R72 ;  /* 0x0000004800817220 */ /* 0x040fe20000410000 */
[----:B------:R-:W-:Y:S01]  /*3290*/  ISETP.GT.AND P3, PT, R63, 0x11, PT ;  /* 0x000000113f00780c */ /* 0x000fe20003f64270 */
[----:B------:R-:W-:Y:S01]  /*32a0*/  FMUL.FTZ R73, R0, R73 ;  /* 0x0000004900497220 */ /* 0x000fe20000410000 */
[----:B-----5:R-:W-:Y:S01]  /*32b0*/  FSEL R13, R13, -INF , P2 ;  /* 0xff8000000d0d7808 */ /* 0x020fe20001000000 */
[----:B------:R-:W1:Y:S01]  /*32c0*/  MUFU.TANH R95, R95 ;  /* 0x0000005f005f7308 */ /* 0x000e620000002400 */
[----:B------:R-:W-:-:S02]  /*32d0*/  FSEL R11, R11, -INF , P6 ;  /* 0xff8000000b0b7808 */ /* 0x000fc40003000000 */
[----:B------:R-:W-:Y:S02]  /*32e0*/  FSEL R15, R15, -INF , P3 ;  /* 0xff8000000f0f7808 */ /* 0x000fe40001800000 */
[----:B------:R-:W-:Y:S02]  /*32f0*/  FSEL R14, R14, -INF , P5 ;  /* 0xff8000000e0e7808 */ /* 0x000fe40002800000 */
[C---:B------:R-:W-:Y:S01]  /*3300*/  ISETP.GT.AND P5, PT, R63.reuse, 0x19, PT ;  /* 0x000000193f00780c */ /* 0x040fe20003fa4270 */
[----:B------:R-:W2:Y:S01]  /*3310*/  MUFU.TANH R122, R122 ;  /* 0x0000007a007a7308 */ /* 0x000ea20000002400 */
[----:B------:R-:W-:Y:S02]  /*3320*/  FSEL R20, R20, -INF , P4 ;  /* 0xff80000014147808 */ /* 0x000fe40002000000 */
[----:B------:R-:W-:Y:S02]  /*3330*/  ISETP.GT.AND P4, PT, R63, 0x20, PT ;  /* 0x000000203f00780c */ /* 0x000fe40003f84270 */
[----:B------:R-:W-:-:S02]  /*3340*/  FSEL R27, R27, -INF , P5 ;  /* 0xff8000001b1b7808 */ /* 0x000fc40002800000 */
[----:B------:R-:W-:Y:S01]  /*3350*/  FSEL R24, R24, -INF , P2 ;  /* 0xff80000018187808 */ /* 0x000fe20001000000 */
[----:B------:R-:W4:Y:S01]  /*3360*/  MUFU.TANH R96, R96 ;  /* 0x0000006000607308 */ /* 0x000f220000002400 */
[C---:B------:R-:W-:Y:S02]  /*3370*/  ISETP.GT.AND P2, PT, R63.reuse, 0x21, PT ;  /* 0x000000213f00780c */ /* 0x040fe40003f44270 */
[----:B------:R-:W-:Y:S02]  /*3380*/  FSEL R108, R108, -INF , P4 ;  /* 0xff8000006c6c7808 */ /* 0x000fe40002000000 */
[----:B------:R-:W-:Y:S02]  /*3390*/  FSEL R26, R26, -INF , P3 ;  /* 0xff8000001a1a7808 */ /* 0x000fe40001800000 */
[----:B------:R-:W-:Y:S01]  /*33a0*/  ISETP.GT.AND P3, PT, R63, 0x28, PT ;  /* 0x000000283f00780c */ /* 0x000fe20003f64270 */
[----:B------:R-:W5:Y:S01]  /*33b0*/  MUFU.TANH R123, R123 ;  /* 0x0000007b007b7308 */ /* 0x000f620000002400 */
[----:B------:R-:W-:-:S02]  /*33c0*/  FSEL R109, R109, -INF , P2 ;  /* 0xff8000006d6d7808 */ /* 0x000fc40001000000 */
[----:B------:R-:W-:Y:S01]  /*33d0*/  FSEL R111, R111, -INF , P3 ;  /* 0xff8000006f6f7808 */ /* 0x000fe20001800000 */
[----:B------:R-:W-:Y:S02]  /*33e0*/  WARPGROUP.DEPBAR.LE gsb0, 0x0 ;  /* 0x00008000000079c5 */ /* 0x000fe40000010000 */
[C---:B------:R-:W-:Y:S01]  /*33f0*/  FMUL.FTZ R132, R0.reuse, R46 ;  /* 0x0000002e00847220 */ /* 0x040fe20000410000 */
[----:B------:R-:W-:Y:S01]  /*3400*/  FSEL R46, R9, -INF , P6 ;  /* 0xff800000092e7808 */ /* 0x000fe20003000000 */
[C---:B------:R-:W-:Y:S01]  /*3410*/  FMUL.FTZ R136, R0.reuse, R50 ;  /* 0x0000003200887220 */ /* 0x040fe20000410000 */
[----:B------:R-:W-:Y:S01]  /*3420*/  ISETP.GT.AND P6, PT, R63, 0x18, PT ;  /* 0x000000183f00780c */ /* 0x000fe20003fc4270 */
[----:B------:R3:W-:Y:S01]  /*3430*/  MUFU.TANH R50, R74 ;  /* 0x0000004a00327308 */ /* 0x0007e20000002400 */
[----:B------:R-:W-:Y:S01]  /*3440*/  FMNMX.FTZ R9, R7, R46, !PT ;  /* 0x0000002e07097209 */ /* 0x000fe20007810000 */
[----:B------:R-:W-:Y:S01]  /*3450*/  WARPGROUP.ARRIVE ;  /* 0x00000000000079c5 */ /* 0x000fe20000000000 */
[----:B------:R-:W-:Y:S01]  /*3460*/  FSEL R21, R21, -INF , P6 ;  /* 0xff80000015157808 */ /* 0x000fe20003000000 */
[----:B------:R-:W-:Y:S01]  /*3470*/  FMUL.FTZ R71, R0, R52 ;  /* 0x0000003400477220 */ /* 0x000fe20000410000 */
[----:B------:R-:W-:Y:S01]  /*3480*/  FMNMX.FTZ R9, R10, R9, !PT ;  /* 0x000000090a097209 */ /* 0x000fe20007810000 */
[----:B------:R-:W-:Y:S01]  /*3490*/  FMUL.FTZ R131, R0, R45 ;  /* 0x0000002d00837220 */ /* 0x000fe20000410000 */
[----:B------:R-:W-:Y:S01]  /*34a0*/  FSEL R124, R124, -INF , P6 ;  /* 0xff8000007c7c7808 */ /* 0x000fe20003000000 */
[----:B------:R-:W5:Y:S01]  /*34b0*/  MUFU.TANH R99, R99 ;  /* 0x0000006300637308 */ /* 0x000f620000002400 */
[----:B---3--:R-:W-:Y:S01]  /*34c0*/  FMNMX.FTZ R74, R12, R9, !PT ;  /* 0x000000090c4a7209 */ /* 0x008fe20007810000 */
[----:B------:R-:W-:Y:S01]  /*34d0*/  QGMMA.64x32x32.F32.E4M3.E4M3 R28, gdesc[UR12], R28, gsb0 ;  /* 0x006000000c1c79f3 */ /* 0x000fe2000800081c */
[----:B------:R-:W-:Y:S01]  /*34e0*/  ISETP.GT.AND P6, PT, R63, 0x29, PT ;  /* 0x000000293f00780c */ /* 0x000fe20003fc4270 */
[C---:B------:R-:W-:Y:S01]  /*34f0*/  FMUL.FTZ R135, R0.reuse, R49 ;  /* 0x0000003100877220 */ /* 0x040fe20000410000 */
[----:B------:R-:W-:Y:S01]  /*3500*/  FMNMX.FTZ R74, R13, R74, !PT ;  /* 0x0000004a0d4a7209 */ /* 0x000fe20007810000 */
[C---:B------:R-:W-:Y:S01]  /*3510*/  FMUL.FTZ R134, R0.reuse, R48 ;  /* 0x0000003000867220 */ /* 0x040fe20000410000 */
[----:B------:R-:W-:Y:S01]  /*3520*/  FSEL R125, R125, -INF , P5 ;  /* 0xff8000007d7d7808 */ /* 0x000fe20002800000 */
[----:B------:R-:W3:Y:S01]  /*3530*/  MUFU.TANH R98, R98 ;  /* 0x0000006200627308 */ /* 0x000ee20000002400 */
[----:B------:R-:W-:Y:S01]  /*3540*/  FMNMX.FTZ R74, R15, R74, !PT ;  /* 0x0000004a0f4a7209 */ /* 0x000fe20007810000 */
[C---:B------:R-:W-:Y:S01]  /*3550*/  FMUL.FTZ R133, R0.reuse, R47 ;  /* 0x0000002f00857220 */ /* 0x040fe20000410000 */
[----:B------:R-:W-:Y:S01]  /*3560*/  ISETP.GT.AND P5, PT, R63, 0x30, PT ;  /* 0x000000303f00780c */ /* 0x000fe20003fa4270 */
[C---:B------:R-:W-:Y:S01]  /*3570*/  FMUL.FTZ R130, R0.reuse, R44 ;  /* 0x0000002c00827220 */ /* 0x040fe20000410000 */
[----:B------:R-:W-:Y:S01]  /*3580*/  FMNMX.FTZ R74, R21, R74, !PT ;  /* 0x0000004a154a7209 */ /* 0x000fe20007810000 */
[----:B------:R-:W-:Y:S01]  /*3590*/  FMUL.FTZ R47, R0, R53 ;  /* 0x00000035002f7220 */ /* 0x000fe20000410000 */
[----:B------:R-:W-:Y:S01]  /*35a0*/  FSEL R112, R112, -INF , P6 ;  /* 0xff80000070707808 */ /* 0x000fe20003000000 */
[----:B------:R-:W3:Y:S01]  /*35b0*/  MUFU.TANH R100, R100 ;  /* 0x0000006400647308 */ /* 0x000ee20000002400 */
[----:B------:R-:W-:Y:S01]  /*35c0*/  FMNMX.FTZ R9, R27, R74, !PT ;  /* 0x0000004a1b097209 */ /* 0x000fe20007810000 */
[----:B------:R-:W-:Y:S01]  /*35d0*/  FMUL.FTZ R72, R0, R51 ;  /* 0x0000003300487220 */ /* 0x000fe20000410000 */
[----:B------:R-:W-:Y:S01]  /*35e0*/  FSEL R110, R110, -INF , P4 ;  /* 0xff8000006e6e7808 */ /* 0x000fe20002000000 */
[----:B------:R-:W-:Y:S01]  /*35f0*/  FMUL.FTZ R70, R0, R54 ;  /* 0x0000003600467220 */ /* 0x000fe20000410000 */
[----:B------:R-:W-:Y:S01]  /*3600*/  FMNMX.FTZ R74, R108, R9, !PT ;  /* 0x000000096c4a7209 */ /* 0x000fe20007810000 */
[C---:B------:R-:W-:Y:S01]  /*3610*/  FMUL.FTZ R55, R0.reuse, R55 ;  /* 0x0000003700377220 */ /* 0x040fe20000410000 */
[----:B------:R-:W-:Y:S01]  /*3620*/  ISETP.GT.AND P4, PT, R63, 0x31, PT ;  /* 0x000000313f00780c */ /* 0x000fe20003f84270 */
[----:B------:R-:W3:Y:S01]  /*3630*/  MUFU.TANH R97, R97 ;  /* 0x0000006100617308 */ /* 0x000ee20000002400 */
[----:B------:R-:W-:Y:S01]  /*3640*/  FMNMX.FTZ R74, R109, R74, !PT ;  /* 0x0000004a6d4a7209 */ /* 0x000fe20007810000 */
[C---:B------:R-:W-:Y:S01]  /*3650*/  FMUL.FTZ R56, R0.reuse, R56 ;  /* 0x0000003800387220 */ /* 0x040fe20000410000 */
[----:B------:R-:W-:Y:S01]  /*3660*/  FSEL R113, R113, -INF , P5 ;  /* 0xff80000071717808 */ /* 0x000fe20002800000 */
[C---:B------:R-:W-:Y:S01]  /*3670*/  FMUL.FTZ R57, R0.reuse, R57 ;  /* 0x0000003900397220 */ /* 0x040fe20000410000 */
[----:B------:R-:W-:Y:S01]  /*3680*/  FMNMX.FTZ R9, R111, R74, !PT ;  /* 0x0000004a6f097209 */ /* 0x000fe20007810000 */
[----:B------:R-:W-:Y:S01]  /*3690*/  FMUL.FTZ R58, R0, R58 ;  /* 0x0000003a003a7220 */ /* 0x000fe20000410000 */
[----:B------:R-:W-:Y:S01]  /*36a0*/  FSEL R126, R126, -INF , P2 ;  /* 0xff8000007e7e7808 */ /* 0x000fe20001000000 */
[----:B------:R-:W3:Y:S01]  /*36b0*/  MUFU.TANH R101, R101 ;  /* 0x0000006500657308 */ /* 0x000ee20000002400 */
[----:B------:R-:W-:Y:S01]  /*36c0*/  FMNMX.FTZ R74, R112, R9, !PT ;  /* 0x00000009704a7209 */ /* 0x000fe20007810000 */
[----:B------:R-:W-:Y:S01]  /*36d0*/  FMUL.FTZ R59, R0, R59 ;  /* 0x0000003b003b7220 */ /* 0x000fe20000410000 */
[----:B------:R-:W-:-:S02]  /*36e0*/  ISETP.GT.AND P2, PT, R63, 0x38, PT ;  /* 0x000000383f00780c */ /* 0x000fc40003f44270 */
[----:B------:R-:W-:Y:S02]  /*36f0*/  FSEL R115, R115, -INF , P4 ;  /* 0xff80000073737808 */ /* 0x000fe40002000000 */
[----:B------:R-:W-:Y:S01]  /*3700*/  FMNMX.FTZ R74, R113, R74, !PT ;  /* 0x0000004a714a7209 */ /* 0x000fe20007810000 */
[----:B------:R-:W3:Y:S01]  /*3710*/  MUFU.TANH R102, R102 ;  /* 0x0000006600667308 */ /* 0x000ee20000002400 */
[----:B------:R-:W-:Y:S02]  /*3720*/  FSEL R114, R114, -INF , P3 ;  /* 0xff80000072727808 */ /* 0x000fe40001800000 */
[----:B------:R-:W-:Y:S02]  /*3730*/  ISETP.GT.AND P3, PT, R63, 0x39, PT ;  /* 0x000000393f00780c */ /* 0x000fe40003f64270 */
[----:B------:R-:W-:Y:S02]  /*3740*/  FSEL R117, R117, -INF , P2 ;  /* 0xff80000075757808 */ /* 0x000fe40001000000 */
[----:B------:R-:W-:Y:S01]  /*3750*/  FMNMX.FTZ R74, R115, R74, !PT ;  /* 0x0000004a734a7209 */ /* 0x000fe20007810000 */
[----:B------:R-:W3:Y:S01]  /*3760*/  MUFU.TANH R76, R76 ;  /* 0x0000004c004c7308 */ /* 0x000ee20000002400 */
[----:B------:R-:W-:-:S02]  /*3770*/  FSEL R127, R127, -INF , P6 ;  /* 0xff8000007f7f7808 */ /* 0x000fc40003000000 */
[----:B------:R-:W-:Y:S02]  /*3780*/  ISETP.GT.AND P6, PT, R63, 0x40, PT ;  /* 0x000000403f00780c */ /* 0x000fe40003fc4270 */
[----:B------:R-:W-:Y:S02]  /*3790*/  FSEL R119, R119, -INF , P3 ;  /* 0xff80000077777808 */ /* 0x000fe40001800000 */
[----:B------:R-:W-:Y:S01]  /*37a0*/  FMNMX.FTZ R74, R117, R74, !PT ;  /* 0x0000004a754a7209 */ /* 0x000fe20007810000 */
[----:B------:R-:W3:Y:S01]  /*37b0*/  MUFU.TANH R103, R103 ;  /* 0x0000006700677308 */ /* 0x000ee20000002400 */
[----:B------:R-:W-:Y:S02]  /*37c0*/  FSEL R116, R116, -INF , P5 ;  /* 0xff80000074747808 */ /* 0x000fe40002800000 */
[----:B------:R-:W-:Y:S02]  /*37d0*/  ISETP.GT.AND P5, PT, R63, 0x41, PT ;  /* 0x000000413f00780c */ /* 0x000fe40003fa4270 */
[----:B------:R-:W-:Y:S01]  /*37e0*/  FSEL R92, R92, -INF , P6 ;  /* 0xff8000005c5c7808 */ /* 0x000fe20003000000 */
[----:B------:R-:W-:-:S02]  /*37f0*/  WARPGROUP.DEPBAR.LE gsb0, 0x0 ;  /* 0x00008000000079c5 */ /* 0x000fc40000010000 */
[----:B------:R-:W-:Y:S01]  /*3800*/  FMNMX.FTZ R9, R119, R74, !PT ;  /* 0x0000004a77097209 */ /* 0x000fe20007810000 */
[----:B------:R-:W3:Y:S01]  /*3810*/  MUFU.TANH R77, R77 ;  /* 0x0000004d004d7308 */ /* 0x000ee20000002400 */
[----:B------:R-:W-:Y:S01]  /*3820*/  FSEL R118, R118, -INF , P4 ;  /* 0xff80000076767808 */ /* 0x000fe20002000000 */
[C---:B------:R-:W-:Y:S01]  /*3830*/  FMUL.FTZ R28, R0.reuse, R28 ;  /* 0x0000001c001c7220 */ /* 0x040fe20000410000 */
[----:B------:R-:W-:Y:S01]  /*3840*/  ISETP.GT.AND P4, PT, R63, 0x48, PT ;  /* 0x000000483f00780c */ /* 0x000fe20003f84270 */
[C---:B------:R-:W-:Y:S01]  /*3850*/  FMUL.FTZ R30, R0.reuse, R30 ;  /* 0x0000001e001e7220 */ /* 0x040fe20000410000 */
[----:B------:R-:W-:Y:S01]  /*3860*/  FSEL R93, R93, -INF , P5 ;  /* 0xff8000005d5d7808 */ /* 0x000fe20002800000 */
[----:B------:R-:W-:Y:S01]  /*3870*/  FMUL.FTZ R148, R0, R38 ;  /* 0x0000002600947220 */ /* 0x000fe20000410000 */
[----:B------:R-:W-:Y:S01]  /*3880*/  FMNMX.FTZ R74, R92, R9, !PT ;  /* 0x000000095c4a7209 */ /* 0x000fe20007810000 */
[----:B------:R-:W3:Y:S01]  /*3890*/  MUFU.TANH R104, R104 ;  /* 0x0000006800687308 */ /* 0x000ee20000002400 */
[----:B------:R-:W-:Y:S01]  /*38a0*/  FSEL R120, R120, -INF , P2 ;  /* 0xff80000078787808 */ /* 0x000fe20001000000 */
[C---:B------:R-:W-:Y:S01]  /*38b0*/  FMUL.FTZ R146, R0.reuse, R39 ;  /* 0x0000002700927220 */ /* 0x040fe20000410000 */
[----:B------:R-:W-:Y:S01]  /*38c0*/  ISETP.GT.AND P2, PT, R63, 0x49, PT ;  /* 0x000000493f00780c */ /* 0x000fe20003f44270 */
[----:B------:R-:W-:Y:S01]  /*38d0*/  FMUL.FTZ R150, R0, R42 ;  /* 0x0000002a00967220 */ /* 0x000fe20000410000 */
[----:B------:R-:W-:Y:S01]  /*38e0*/  FSEL R94, R94, -INF , P4 ;  /* 0xff8000005e5e7808 */ /* 0x000fe20002000000 */
[----:B------:R-:W-:Y:S01]  /*38f0*/  FMUL.FTZ R149, R0, R43 ;  /* 0x0000002b00957220 */ /* 0x000fe20000410000 */
[----:B------:R-:W-:Y:S01]  /*3900*/  FMNMX.FTZ R9, R93, R74, !PT ;  /* 0x0000004a5d097209 */ /* 0x000fe20007810000 */
[----:B------:R-:W3:Y:S01]  /*3910*/  MUFU.TANH R78, R78 ;  /* 0x0000004e004e7308 */ /* 0x000ee20000002400 */
[----:B0-----:R-:W-:-:S02]  /*3920*/  FSEL R121, R121, -INF , P3 ;  /* 0xff80000079797808 */ /* 0x001fc40001800000 */
[----:B------:R-:W-:Y:S02]  /*3930*/  ISETP.GT.AND P3, PT, R63, 0x50, PT ;  /* 0x000000503f00780c */ /* 0x000fe40003f64270 */
[----:B-1----:R-:W-:Y:S02]  /*3940*/  FSEL R95, R95, -INF , P2 ;  /* 0xff8000005f5f7808 */ /* 0x002fe40001000000 */
[----:B------:R-:W-:Y:S01]  /*3950*/  FMNMX.FTZ R74, R94, R9, !PT ;  /* 0x000000095e4a7209 */ /* 0x000fe20007810000 */
[----:B------:R-:W0:Y:S01]  /*3960*/  MUFU.TANH R105, R105 ;  /* 0x0000006900697308 */ /* 0x000e220000002400 */
[----:B--2---:R-:W-:Y:S02]  /*3970*/  FSEL R122, R122, -INF , P6 ;  /* 0xff8000007a7a7808 */ /* 0x004fe40003000000 */
[----:B------:R-:W-:Y:S02]  /*3980*/  ISETP.GT.AND P6, PT, R63, 0x51, PT ;  /* 0x000000513f00780c */ /* 0x000fe40003fc4270 */
[----:B----4-:R-:W-:-:S02]  /*3990*/  FSEL R96, R96, -INF , P3 ;  /* 0xff80000060607808 */ /* 0x010fc40001800000 */
[----:B------:R-:W-:Y:S01]  /*39a0*/  FMNMX.FTZ R9, R95, R74, !PT ;  /* 0x0000004a5f097209 */ /* 0x000fe20007810000 */
[----:B------:R-:W1:Y:S01]  /*39b0*/  MUFU.TANH R79, R79 ;  /* 0x0000004f004f7308 */ /* 0x000e620000002400 */
[----:B-----5:R-:W-:Y:S02]  /*39c0*/  FSEL R123, R123, -INF , P5 ;  /* 0xff8000007b7b7808 */ /* 0x020fe40002800000 */
[----:B------:R-:W-:Y:S02]  /*39d0*/  ISETP.GT.AND P5, PT, R63, 0x58, PT ;  /* 0x000000583f00780c */ /* 0x000fe40003fa4270 */
[----:B------:R-:W-:Y:S02]  /*39e0*/  FSEL R99, R99, -INF , P6 ;  /* 0xff80000063637808 */ /* 0x000fe40003000000 */
[----:B------:R-:W-:Y:S01]  /*39f0*/  FMNMX.FTZ R74, R96, R9, !PT ;  /* 0x00000009604a7209 */ /* 0x000fe20007810000 */
[----:B------:R-:W2:Y:S01]  /*3a00*/  MUFU.TANH R106, R106 ;  /* 0x0000006a006a7308 */ /* 0x000ea20000002400 */
[----:B---3--:R-:W-:-:S02]  /*3a10*/  FSEL R98, R98, -INF , P4 ;  /* 0xff80000062627808 */ /* 0x008fc40002000000 */
[----:B------:R-:W-:Y:S02]  /*3a20*/  ISETP.GT.AND P4, PT, R63, 0x59, PT ;  /* 0x000000593f00780c */ /* 0x000fe40003f84270 */
[----:B------:R-:W-:Y:S02]  /*3a30*/  FSEL R100, R100, -INF , P5 ;  /* 0xff80000064647808 */ /* 0x000fe40002800000 */
[----:B------:R-:W-:Y:S01]  /*3a40*/  FMNMX.FTZ R9, R99, R74, !PT ;  /* 0x0000004a63097209 */ /* 0x000fe20007810000 */
[----:B------:R-:W3:Y:S01]  /*3a50*/  MUFU.TANH R81, R81 ;  /* 0x0000005100517308 */ /* 0x000ee20000002400 */
[----:B------:R-:W-:Y:S02]  /*3a60*/  FSEL R97, R97, -INF , P2 ;  /* 0xff80000061617808 */ /* 0x000fe40001000000 */
[----:B------:R-:W-:Y:S02]  /*3a70*/  ISETP.GT.AND P2, PT, R63, 0x60, PT ;  /* 0x000000603f00780c */ /* 0x000fe40003f44270 */
[----:B------:R-:W-:-:S02]  /*3a80*/  FSEL R101, R101, -INF , P4 ;  /* 0xff80000065657808 */ /* 0x000fc40002000000 */
[----:B------:R-:W-:Y:S01]  /*3a90*/  FMNMX.FTZ R74, R100, R9, !PT ;  /* 0x00000009644a7209 */ /* 0x000fe20007810000 */
[----:B------:R4:W-:Y:S01]  /*3aa0*/  MUFU.TANH R52, R75 ;  /* 0x0000004b00347308 */ /* 0x0009e20000002400 */
[----:B------:R-:W-:Y:S02]  /*3ab0*/  FSEL R102, R102, -INF , P3 ;  /* 0xff80000066667808 */ /* 0x000fe40001800000 */
[----:B------:R-:W-:Y:S02]  /*3ac0*/  ISETP.GT.AND P3, PT, R63, 0x61, PT ;  /* 0x000000613f00780c */ /* 0x000fe40003f64270 */
[----:B------:R-:W-:Y:S02]  /*3ad0*/  FSEL R76, R76, -INF , P2 ;  /* 0xff8000004c4c7808 */ /* 0x000fe40001000000 */
[----:B------:R-:W-:Y:S01]  /*3ae0*/  FSEL R103, R103, -INF , P6 ;  /* 0xff80000067677808 */ /* 0x000fe20003000000 */
[----:B------:R-:W5:Y:S01]  /*3af0*/  MUFU.TANH R107, R107 ;  /* 0x0000006b006b7308 */ /* 0x000f620000002400 */
[----:B----4-:R-:W-:-:S02]  /*3b00*/  FMNMX.FTZ R75, R101, R74, !PT ;  /* 0x0000004a654b7209 */ /* 0x010fc40007810000 */
[----:B------:R-:W-:Y:S02]  /*3b10*/  ISETP.GT.AND P6, PT, R63, 0x68, PT ;  /* 0x000000683f00780c */ /* 0x000fe40003fc4270 */
[----:B------:R-:W-:Y:S02]  /*3b20*/  FSEL R77, R77, -INF , P3 ;  /* 0xff8000004d4d7808 */ /* 0x000fe40001800000 */
[----:B------:R-:W-:Y:S01]  /*3b30*/  FMNMX.FTZ R74, R76, R75, !PT ;  /* 0x0000004b4c4a7209 */ /* 0x000fe20007810000 */
[----:B------:R-:W4:Y:S01]  /*3b40*/  MUFU.TANH R83, R83 ;  /* 0x0000005300537308 */ /* 0x000f220000002400 */
[----:B------:R-:W-:Y:S02]  /*3b50*/  FSEL R104, R104, -INF , P5 ;  /* 0xff80000068687808 */ /* 0x000fe40002800000 */
[----:B------:R-:W-:Y:S02]  /*3b60*/  ISETP.GT.AND P5, PT, R63, 0x69, PT ;  /* 0x000000693f00780c */ /* 0x000fe40003fa4270 */
[----:B------:R-:W-:-:S02]  /*3b70*/  FSEL R78, R78, -INF , P6 ;  /* 0xff8000004e4e7808 */ /* 0x000fc40003000000 */
[----:B------:R-:W-:Y:S01]  /*3b80*/  FMNMX.FTZ R75, R77, R74, !PT ;  /* 0x0000004a4d4b7209 */ /* 0x000fe20007810000 */
[----:B------:R-:W4:Y:S01]  /*3b90*/  MUFU.TANH R80, R80 ;  /* 0x0000005000507308 */ /* 0x000f220000002400 */
[----:B0-----:R-:W-:Y:S02]  /*3ba0*/  FSEL R105, R105, -INF , P4 ;  /* 0xff80000069697808 */ /* 0x001fe40002000000 */
[----:B------:R-:W-:Y:S02]  /*3bb0*/  ISETP.GT.AND P4, PT, R63, 0x70, PT ;  /* 0x000000703f00780c */ /* 0x000fe40003f84270 */
[----:B-1----:R-:W-:Y:S02]  /*3bc0*/  FSEL R79, R79, -INF , P5 ;  /* 0xff8000004f4f7808 */ /* 0x002fe40002800000 */
[----:B------:R-:W-:Y:S01]  /*3bd0*/  FMNMX.FTZ R74, R78, R75, !PT ;  /* 0x0000004b4e4a7209 */ /* 0x000fe20007810000 */
[----:B------:R-:W0:Y:S01]  /*3be0*/  MUFU.TANH R84, R84 ;  /* 0x0000005400547308 */ /* 0x000e220000002400 */
[----:B--2---:R-:W-:-:S02]  /*3bf0*/  FSEL R106, R106, -INF , P2 ;  /* 0xff8000006a6a7808 */ /* 0x004fc40001000000 */
[----:B------:R-:W-:Y:S02]  /*3c00*/  ISETP.GT.AND P2, PT, R63, 0x71, PT ;  /* 0x000000713f00780c */ /* 0x000fe40003f44270 */
[----:B---3--:R-:W-:Y:S02]  /*3c10*/  FSEL R81, R81, -INF , P4 ;  /* 0xff80000051517808 */ /* 0x008fe40002000000 */
[----:B------:R-:W-:Y:S01]  /*3c20*/  FMNMX.FTZ R74, R79, R74, !PT ;  /* 0x0000004a4f4a7209 */ /* 0x000fe20007810000 */
[----:B------:R-:W1:Y:S01]  /*3c30*/  MUFU.TANH R82, R82 ;  /* 0x0000005200527308 */ /* 0x000e620000002400 */
[----:B-----5:R-:W-:Y:S02]  /*3c40*/  FSEL R107, R107, -INF , P3 ;  /* 0xff8000006b6b7808 */ /* 0x020fe40001800000 */
[----:B------:R-:W-:Y:S02]  /*3c50*/  ISETP.GT.AND P3, PT, R63, 0x78, PT ;  /* 0x000000783f00780c */ /* 0x000fe40003f64270 */
[----:B----4-:R-:W-:-:S02]  /*3c60*/  FSEL R83, R83, -INF , P2 ;  /* 0xff80000053537808 */ /* 0x010fc40001000000 */
[----:B------:R-:W-:Y:S01]  /*3c70*/  FMNMX.FTZ R74, R81, R74, !PT ;  /* 0x0000004a514a7209 */ /* 0x000fe20007810000 */
[----:B------:R-:W2:Y:S01]  /*3c80*/  MUFU.TANH R85, R85 ;  /* 0x0000005500557308 */ /* 0x000ea20000002400 */
[----:B------:R-:W-:Y:S02]  /*3c90*/  FSEL R80, R80, -INF , P6 ;  /* 0xff80000050507808 */ /* 0x000fe40003000000 */
[----:B------:R-:W-:Y:S02]  /*3ca0*/  ISETP.GT.AND P6, PT, R63, 0x79, PT ;  /* 0x000000793f00780c */ /* 0x000fe40003fc4270 */
[----:B0-----:R-:W-:Y:S02]  /*3cb0*/  FSEL R84, R84, -INF , P3 ;  /* 0xff80000054547808 */ /* 0x001fe40001800000 */
[----:B------:R-:W-:Y:S01]  /*3cc0*/  FMNMX.FTZ R75, R83, R74, !PT ;  /* 0x0000004a534b7209 */ /* 0x000fe20007810000 */
[----:B------:R-:W0:Y:S01]  /*3cd0*/  MUFU.TANH R86, R86 ;  /* 0x0000005600567308 */ /* 0x000e220000002400 */
[----:B-1----:R-:W-:-:S02]  /*3ce0*/  FSEL R82, R82, -INF , P5 ;  /* 0xff80000052527808 */ /* 0x002fc40002800000 */
[----:B------:R-:W-:Y:S02]  /*3cf0*/  ISETP.GT.AND P5, PT, R63, 0x80, PT ;  /* 0x000000803f00780c */ /* 0x000fe40003fa4270 */
[----:B------:R-:W-:-:S03]  /*3d00*/  FMNMX.FTZ R74, R84, R75, !PT ;  /* 0x0000004b544a7209 */ /* 0x000fc60007810000 */
[----:B------:R-:W1:Y:S01]  /*3d10*/  MUFU.TANH R60, R60 ;  /* 0x0000003c003c7308 */ /* 0x000e620000002400 */
[----:B--2---:R-:W-:-:S04]  /*3d20*/  FSEL R85, R85, -INF , P6 ;  /* 0xff80000055557808 */ /* 0x004fc80003000000 */
[----:B------:R-:W-:Y:S01]  /*3d30*/  FMNMX.FTZ R75, R85, R74, !PT ;  /* 0x0000004a554b7209 */ /* 0x000fe20007810000 */
[----:B------:R-:W-:Y:S02]  /*3d40*/  FMUL.FTZ R74, R0, R29 ;  /* 0x0000001d004a7220 */ /* 0x000fe40000410000 */
        /* <DEDUP_REMOVED lines=10> */
[----:B------:R-:W-:-:S05]  /*3df0*/  ISETP.GT.AND P2, PT, R63, 0x88, PT ;  /* 0x000000883f00780c */ /* 0x000fca0003f44270 */
[----:B------:R-:W-:Y:S01]  /*3e00*/  MUFU.TANH R45, R69 ;  /* 0x00000045002d7308 */ /* 0x000fe20000002400 */
[----:B-1----:R-:W-:-:S07]  /*3e10*/  FSEL R61, R61, -INF , P4 ;  /* 0xff8000003d3d7808 */ /* 0x002fce0002000000 */
[----:B------:R-:W0:Y:S01]  /*3e20*/  MUFU.TANH R62, R62 ;  /* 0x0000003e003e7308 */ /* 0x000e220000002400 */
[----:B--2---:R-:W-:Y:S02]  /*3e30*/  FSEL R9, R88, -INF , P3 ;  /* 0xff80000058097808 */ /* 0x004fe40001800000 */
[----:B------:R-:W-:-:S05]  /*3e40*/  ISETP.GT.AND P3, PT, R63, 0x89, PT ;  /* 0x000000893f00780c */ /* 0x000fca0003f64270 */
[----:B------:R-:W1:Y:S08]  /*3e50*/  MUFU.TANH R91, R91 ;  /* 0x0000005b005b7308 */ /* 0x000e700000002400 */
[----:B------:R-:W-:Y:S01]  /*3e60*/  MUFU.TANH R89, R89 ;  /* 0x0000005900597308 */ /* 0x000fe20000002400 */
[----:B0-----:R-:W-:-:S07]  /*3e70*/  FSEL R62, R62, -INF , P2 ;  /* 0xff8000003e3e7808 */ /* 0x001fce0001000000 */
[----:B------:R0:W-:Y:S01]  /*3e80*/  MUFU.TANH R49, R128 ;  /* 0x0000008000317308 */ /* 0x0001e20000002400 */
[----:B-1----:R-:W-:Y:S02]  /*3e90*/  FSEL R91, R91, -INF , P4 ;  /* 0xff8000005b5b7808 */ /* 0x002fe40002000000 */
[----:B------:R-:W-:-:S04]  /*3ea0*/  ISETP.GT.AND P4, PT, R63, 0x98, PT ;  /* 0x000000983f00780c */ /* 0x000fc80003f84270 */
[----:B------:R-:W-:Y:S01]  /*3eb0*/  FSEL R29, R50, -INF , P4 ;  /* 0xff800000321d7808 */ /* 0x000fe20002000000 */
[----:B------:R-:W1:Y:S01]  /*3ec0*/  MUFU.TANH R64, R64 ;  /* 0x0000004000407308 */ /* 0x000e620000002400 */
[----:B0-----:R-:W-:Y:S02]  /*3ed0*/  FMNMX.FTZ R128, R60, R75, !PT ;  /* 0x0000004b3c807209 */ /* 0x001fe40007810000 */
[----:B------:R-:W-:Y:S02]  /*3ee0*/  FSEL R75, R45, -INF , P5 ;  /* 0xff8000002d4b7808 */ /* 0x000fe40002800000 */
[----:B------:R-:W-:-:S03]  /*3ef0*/  FMNMX.FTZ R45, R61, R128, !PT ;  /* 0x000000803d2d7209 */ /* 0x000fc60007810000 */
[----:B------:R-:W-:Y:S08]  /*3f00*/  MUFU.TANH R65, R65 ;  /* 0x0000004100417308 */ /* 0x000ff00000002400 */
[----:B------:R-:W0:Y:S01]  /*3f10*/  MUFU.TANH R67, R67 ;  /* 0x0000004300437308 */ /* 0x000e220000002400 */
[----:B-1----:R-:W-:-:S07]  /*3f20*/  FSEL R64, R64, -INF , P3 ;  /* 0xff80000040407808 */ /* 0x002fce0001800000 */
[----:B------:R-:W1:Y:S08]  /*3f30*/  MUFU.TANH R66, R66 ;  /* 0x0000004200427308 */ /* 0x000e700000002400 */
[----:B------:R-:W-:Y:S01]  /*3f40*/  MUFU.TANH R44, R68 ;  /* 0x00000044002c7308 */ /* 0x000fe20000002400 */
[----:B0-----:R-:W-:Y:S02]  /*3f50*/  FSEL R67, R67, -INF , P3 ;  /* 0xff80000043437808 */ /* 0x001fe40001800000 */
[----:B------:R-:W-:-:S05]  /*3f60*/  ISETP.GT.AND P3, PT, R63, 0xa0, PT ;  /* 0x000000a03f00780c */ /* 0x000fca0003f64270 */
[----:B------:R-:W0:Y:S01]  /*3f70*/  MUFU.TANH R48, R129 ;  /* 0x0000008100307308 */ /* 0x000e220000002400 */
[----:B-1----:R-:W-:Y:S02]  /*3f80*/  FSEL R66, R66, -INF , P2 ;  /* 0xff80000042427808 */ /* 0x002fe40001000000 */
[----:B------:R-:W-:-:S05]  /*3f90*/  ISETP.GT.AND P2, PT, R63, 0x99, PT ;  /* 0x000000993f00780c */ /* 0x000fca0003f44270 */
[----:B------:R-:W-:Y:S08]  /*3fa0*/  MUFU.TANH R68, R131 ;  /* 0x0000008300447308 */ /* 0x000ff00000002400 */
[----:B------:R-:W-:Y:S08]  /*3fb0*/  MUFU.TANH R131, R134 ;  /* 0x0000008600837308 */ /* 0x000ff00000002400 */
[----:B------:R-:W1:Y:S08]  /*3fc0*/  MUFU.TANH R53, R130 ;  /* 0x0000008200357308 */ /* 0x000e700000002400 */
[----:B------:R2:W-:Y:S08]  /*3fd0*/  MUFU.TANH R134, R47 ;  /* 0x0000002f00867308 */ /* 0x0005f00000002400 */
[----:B------:R3:W-:Y:S01]  /*3fe0*/  MUFU.TANH R138, R28 ;  /* 0x0000001c008a7308 */ /* 0x0007e20000002400 */
[----:B--2---:R-:W-:-:S02]  /*3ff0*/  FSEL R47, R89, -INF , P6 ;  /* 0xff800000592f7808 */ /* 0x004fc40003000000 */
[----:B------:R-:W-:Y:S02]  /*4000*/  ISETP.GT.AND P6, PT, R63, 0x90, PT ;  /* 0x000000903f00780c */ /* 0x000fe40003fc4270 */
[----:B0-----:R-:W-:Y:S02]  /*4010*/  FSEL R89, R48, -INF , P4 ;  /* 0xff80000030597808 */ /* 0x001fe40002000000 */
[----:B------:R-:W-:Y:S01]  /*4020*/  FSEL R65, R65, -INF , P6 ;  /* 0xff80000041417808 */ /* 0x000fe20003000000 */
[----:B------:R-:W0:Y:S01]  /*4030*/  MUFU.TANH R51, R73 ;  /* 0x0000004900337308 */ /* 0x000e220000002400 */
[----:B---3--:R-:W-:Y:S02]  /*4040*/  FSEL R28, R49, -INF , P5 ;  /* 0xff800000311c7808 */ /* 0x008fe40002800000 */
[----:B------:R-:W-:Y:S01]  /*4050*/  FMNMX.FTZ R49, R62, R45, !PT ;  /* 0x0000002d3e317209 */ /* 0x000fe20007810000 */
[----:B------:R-:W-:Y:S01]  /*4060*/  FMUL.FTZ R45, R0, R31 ;  /* 0x0000001f002d7220 */ /* 0x000fe20000410000 */
[----:B-1----:R-:W-:-:S02]  /*4070*/  FSEL R129, R53, -INF , P3 ;  /* 0xff80000035817808 */ /* 0x002fc40001800000 */
[----:B------:R-:W-:Y:S01]  /*4080*/  FMNMX.FTZ R50, R64, R49, !PT ;  /* 0x0000003140327209 */ /* 0x000fe20007810000 */
[----:B------:R-:W1:Y:S01]  /*4090*/  MUFU.TANH R54, R132 ;  /* 0x0000008400367308 */ /* 0x000e620000002400 */
[----:B------:R-:W-:Y:S01]  /*40a0*/  FSEL R44, R44, -INF , P6 ;  /* 0xff8000002c2c7808 */ /* 0x000fe20003000000 */
[C---:B------:R-:W-:Y:S01]  /*40b0*/  FMUL.FTZ R49, R0.reuse, R32 ;  /* 0x0000002000317220 */ /* 0x040fe20000410000 */
[----:B------:R-:W-:Y:S02]  /*40c0*/  FMNMX.FTZ R50, R65, R50, !PT ;  /* 0x0000003241327209 */ /* 0x000fe40007810000 */
[----:B------:R-:W-:Y:S02]  /*40d0*/  ISETP.GT.AND P6, PT, R63, 0xa1, PT ;  /* 0x000000a13f00780c */ /* 0x000fe40003fc4270 */
[----:B------:R-:W-:Y:S01]  /*40e0*/  FMNMX.FTZ R50, R75, R50, !PT ;  /* 0x000000324b327209 */ /* 0x000fe20007810000 */
[----:B------:R-:W2:Y:S01]  /*40f0*/  MUFU.TANH R132, R135 ;  /* 0x0000008700847308 */ /* 0x000ea20000002400 */
[----:B0-----:R-:W-:Y:S01]  /*4100*/  FSEL R128, R51, -INF , P2 ;  /* 0xff80000033807808 */ /* 0x001fe20001000000 */
[----:B------:R-:W-:Y:S01]  /*4110*/  FMUL.FTZ R51, R0, R34 ;  /* 0x0000002200337220 */ /* 0x000fe20000410000 */
[----:B------:R-:W-:-:S02]  /*4120*/  FMNMX.FTZ R53, R89, R50, !PT ;  /* 0x0000003259357209 */ /* 0x000fc40007810000 */
[C---:B------:R-:W-:Y:S02]  /*4130*/  ISETP.GT.AND P5, PT, R63.reuse, 0xa8, PT ;  /* 0x000000a83f00780c */ /* 0x040fe40003fa4270 */
[----:B------:R-:W-:Y:S01]  /*4140*/  FMNMX.FTZ R50, R128, R53, !PT ;  /* 0x0000003580327209 */ /* 0x000fe20007810000 */
[----:B------:R-:W-:Y:S01]  /*4150*/  MUFU.TANH R71, R71 ;  /* 0x0000004700477308 */ /* 0x000fe20000002400 */
[----:B------:R-:W-:Y:S01]  /*4160*/  FSEL R130, R68, -INF , P6 ;  /* 0xff80000044827808 */ /* 0x000fe20003000000 */
[----:B------:R-:W-:Y:S01]  /*4170*/  FMUL.FTZ R53, R0, R37 ;  /* 0x0000002500357220 */ /* 0x000fe20000410000 */
[----:B------:R-:W-:Y:S02]  /*4180*/  ISETP.GT.AND P4, PT, R63, 0xa9, PT ;  /* 0x000000a93f00780c */ /* 0x000fe40003f84270 */
[----:B------:R-:W-:Y:S02]  /*4190*/  FSEL R131, R131, -INF , P5 ;  /* 0xff80000083837808 */ /* 0x000fe40002800000 */
[----:B-1----:R-:W-:Y:S01]  /*41a0*/  FSEL R31, R54, -INF , P3 ;  /* 0xff800000361f7808 */ /* 0x002fe20001800000 */
[----:B------:R-:W0:Y:S01]  /*41b0*/  MUFU.TANH R69, R133 ;  /* 0x0000008500457308 */ /* 0x000e220000002400 */
[----:B--2---:R-:W-:-:S02]  /*41c0*/  FSEL R132, R132, -INF , P4 ;  /* 0xff80000084847808 */ /* 0x004fc40002000000 */
[----:B------:R-:W-:-:S04]  /*41d0*/  ISETP.GT.AND P3, PT, R63, 0xb1, PT ;  /* 0x000000b13f00780c */ /* 0x000fc80003f64270 */
[----:B------:R-:W-:Y:S01]  /*41e0*/  FSEL R134, R134, -INF , P3 ;  /* 0xff80000086867808 */ /* 0x000fe20001800000 */
[----:B------:R-:W1:Y:S08]  /*41f0*/  MUFU.TANH R55, R55 ;  /* 0x0000003700377308 */ /* 0x000e700000002400 */
[----:B------:R2:W-:Y:S01]  /*4200*/  MUFU.TANH R48, R45 ;  /* 0x0000002d00307308 */ /* 0x0005e20000002400 */
[----:B0-----:R-:W-:-:S02]  /*4210*/  FSEL R32, R69, -INF , P6 ;  /* 0xff80000045207808 */ /* 0x001fc40003000000 */
[----:B------:R-:W-:-:S05]  /*4220*/  ISETP.GT.AND P6, PT, R63, 0xb8, PT ;  /* 0x000000b83f00780c */ /* 0x000fca0003fc4270 */
[----:B------:R-:W0:Y:S01]  /*4230*/  MUFU.TANH R73, R136 ;  /* 0x0000008800497308 */ /* 0x000e220000002400 */
[----:B--2---:R-:W-:Y:S01]  /*4240*/  FMNMX.FTZ R45, R129, R50, !PT ;  /* 0x00000032812d7209 */ /* 0x004fe20007810000 */
[----:B------:R-:W-:-:S06]  /*4250*/  FMUL.FTZ R50, R0, R33 ;  /* 0x0000002100327220 */ /* 0x000fcc0000410000 */
[----:B------:R2:W-:Y:S08]  /*4260*/  MUFU.TANH R88, R30 ;  /* 0x0000001e00587308 */ /* 0x0005f00000002400 */
[----:B------:R-:W3:Y:S01]  /*4270*/  MUFU.TANH R56, R56 ;  /* 0x0000003800387308 */ /* 0x000ee20000002400 */
[----:B--2---:R-:W-:Y:S02]  /*4280*/  FSEL R30, R52, -INF , P2 ;  /* 0xff800000341e7808 */ /* 0x004fe40001000000 */
[----:B------:R-:W-:-:S02]  /*4290*/  FMNMX.FTZ R52, R130, R45, !PT ;  /* 0x0000002d82347209 */ /* 0x000fc40007810000 */
[----:B------:R-:W-:Y:S02]  /*42a0*/  ISETP.GT.AND P2, PT, R63, 0xb0, PT ;  /* 0x000000b03f00780c */ /* 0x000fe40003f44270 */
[----:B------:R-:W-:Y:S01]  /*42b0*/  FMNMX.FTZ R45, R131, R52, !PT ;  /* 0x00000034832d7209 */ /* 0x000fe20007810000 */
[----:B------:R-:W2:Y:S01]  /*42c0*/  MUFU.TANH R72, R72 ;  /* 0x0000004800487308 */ /* 0x000ea20000002400 */
[----:B------:R-:W-:Y:S01]  /*42d0*/  FSEL R133, R71, -INF , P2 ;  /* 0xff80000047857808 */ /* 0x000fe20001000000 */
[----:B------:R-:W-:Y:S01]  /*42e0*/  FMUL.FTZ R52, R0, R36 ;  /* 0x0000002400347220 */ /* 0x000fe20000410000 */
[----:B------:R-:W-:Y:S02]  /*42f0*/  FMNMX.FTZ R54, R132, R45, !PT ;  /* 0x0000002d84367209 */ /* 0x000fe40007810000 */
[----:B-1----:R-:W-:Y:S02]  /*4300*/  FSEL R45, R55, -INF , P3 ;  /* 0xff800000372d7808 */ /* 0x002fe40001800000 */
[----:B------:R-:W-:Y:S01]  /*4310*/  FMNMX.FTZ R55, R133, R54, !PT ;  /* 0x0000003685377209 */ /* 0x000fe20007810000 */
[----:B------:R-:W1:Y:S01]  /*4320*/  MUFU.TANH R57, R57 ;  /* 0x0000003900397308 */ /* 0x000e620000002400 */
[----:B0-----:R-:W-:-:S02]  /*4330*/  FSEL R34, R73, -INF , P5 ;  /* 0xff80000049227808 */ /* 0x001fc40002800000 */
[C---:B------:R-:W-:Y:S02]  /*4340*/  ISETP.GT.AND P5, PT, R63.reuse, 0xb9, PT ;  /* 0x000000b93f00780c */ /* 0x040fe40003fa4270 */
[----:B---3--:R-:W-:Y:S02]  /*4350*/  FSEL R135, R56, -INF , P6 ;  /* 0xff80000038877808 */ /* 0x008fe40003000000 */
[----:B------:R-:W-:Y:S01]  /*4360*/  FMNMX.FTZ R54, R134, R55, !PT ;  /* 0x0000003786367209 */ /* 0x000fe20007810000 */
[----:B------:R-:W0:Y:S01]  /*4370*/  MUFU.TANH R70, R70 ;  /* 0x0000004600467308 */ /* 0x000e220000002400 */
[----:B--2---:R-:W-:Y:S02]  /*4380*/  FSEL R33, R72, -INF , P4 ;  /* 0xff80000048217808 */ /* 0x004fe40002000000 */
[----:B------:R-:W-:Y:S02]  /*4390*/  ISETP.GT.AND P4, PT, R63, 0xc0, PT ;  /* 0x000000c03f00780c */ /* 0x000fe40003f84270 */
[----:B------:R-:W-:Y:S01]  /*43a0*/  FMNMX.FTZ R55, R135, R54, !PT ;  /* 0x0000003687377209 */ /* 0x000fe20007810000 */
[----:B------:R-:W-:Y:S01]  /*43b0*/  FMUL.FTZ R54, R0, R40 ;  /* 0x0000002800367220 */ /* 0x000fe20000410000 */
[----:B------:R-:W-:Y:S01]  /*43c0*/  ISETP.GT.AND P3, PT, R63, 0xc1, PT ;  /* 0x000000c13f00780c */ /* 0x000fe20003f64270 */
[----:B------:R-:W2:Y:S01]  /*43d0*/  MUFU.TANH R74, R74 ;  /* 0x0000004a004a7308 */ /* 0x000ea20000002400 */
[----:B-1----:R-:W-:-:S02]  /*43e0*/  FSEL R136, R57, -INF , P5 ;  /* 0xff80000039887808 */ /* 0x002fc40002800000 */
[----:B------:R-:W-:Y:S02]  /*43f0*/  FSEL R138, R138, -INF , P4 ;  /* 0xff8000008a8a7808 */ /* 0x000fe40002000000 */
[----:B------:R-:W-:Y:S02]  /*4400*/  FMNMX.FTZ R55, R136, R55, !PT ;  /* 0x0000003788377209 */ /* 0x000fe40007810000 */
[----:B------:R-:W-:Y:S01]  /*4410*/  FSEL R48, R48, -INF , P3 ;  /* 0xff80000030307808 */ /* 0x000fe20001800000 */
[----:B------:R-:W1:Y:S01]  /*4420*/  MUFU.TANH R58, R58 ;  /* 0x0000003a003a7308 */ /* 0x000e620000002400 */
[----:B0-----:R-:W-:Y:S02]  /*4430*/  FSEL R36, R70, -INF , P2 ;  /* 0xff80000046247808 */ /* 0x001fe40001000000 */
[----:B------:R-:W-:Y:S02]  /*4440*/  ISETP.GT.AND P2, PT, R63, 0xc8, PT ;  /* 0x000000c83f00780c */ /* 0x000fe40003f44270 */
[----:B------:R-:W-:Y:S01]  /*4450*/  FMNMX.FTZ R56, R138, R55, !PT ;  /* 0x000000378a387209 */ /* 0x000fe20007810000 */
[----:B------:R-:W-:Y:S01]  /*4460*/  FMUL.FTZ R55, R0, R41 ;  /* 0x0000002900377220 */ /* 0x000fe20000410000 */
[----:B------:R-:W-:Y:S01]  /*4470*/  FSEL R41, R88, -INF , P4 ;  /* 0xff80000058297808 */ /* 0x000fe20002000000 */
[----:B------:R-:W0:Y:S01]  /*4480*/  MUFU.TANH R49, R49 ;  /* 0x0000003100317308 */ /* 0x000e220000002400 */
[----:B--2---:R-:W-:-:S02]  /*4490*/  FSEL R137, R74, -INF , P3 ;  /* 0xff8000004a897808 */ /* 0x004fc40001800000 */
[----:B------:R-:W-:Y:S02]  /*44a0*/  ISETP.GT.AND P4, PT, R63, 0xd1, PT ;  /* 0x000000d13f00780c */ /* 0x000fe40003f84270 */
[----:B------:R-:W-:Y:S02]  /*44b0*/  FMNMX.FTZ R56, R137, R56, !PT ;  /* 0x0000003889387209 */ /* 0x000fe40007810000 */
[C---:B------:R-:W-:Y:S01]  /*44c0*/  ISETP.GT.AND P3, PT, R63.reuse, 0xd8, PT ;  /* 0x000000d83f00780c */ /* 0x040fe20003f64270 */
[----:B------:R-:W2:Y:S01]  /*44d0*/  MUFU.TANH R59, R59 ;  /* 0x0000003b003b7308 */ /* 0x000ea20000002400 */
[----:B-1----:R-:W-:Y:S02]  /*44e0*/  FSEL R37, R58, -INF , P6 ;  /* 0xff8000003a257808 */ /* 0x002fe40003000000 */
[----:B------:R-:W-:-:S05]  /*44f0*/  ISETP.GT.AND P6, PT, R63, 0xc9, PT ;  /* 0x000000c93f00780c */ /* 0x000fca0003fc4270 */
[----:B------:R-:W1:Y:S01]  /*4500*/  MUFU.TANH R50, R50 ;  /* 0x0000003200327308 */ /* 0x000e620000002400 */
[----:B0-----:R-:W-:-:S04]  /*4510*/  FSEL R139, R49, -INF , P2 ;  /* 0xff800000318b7808 */ /* 0x001fc80001000000 */
[----:B------:R-:W-:-:S03]  /*4520*/  FMNMX.FTZ R56, R139, R56, !PT ;  /* 0x000000388b387209 */ /* 0x000fc60007810000 */
[----:B------:R-:W0:Y:S01]  /*4530*/  MUFU.TANH R52, R52 ;  /* 0x0000003400347308 */ /* 0x000e220000002400 */
[----:B--2---:R-:W-:Y:S02]  /*4540*/  FSEL R40, R59, -INF , P5 ;  /* 0xff8000003b287808 */ /* 0x004fe40002800000 */
[----:B------:R-:W-:-:S05]  /*4550*/  ISETP.GT.AND P5, PT, R63, 0xd0, PT ;  /* 0x000000d03f00780c */ /* 0x000fca0003fa4270 */
[----:B------:R-:W2:Y:S01]  /*4560*/  MUFU.TANH R53, R53 ;  /* 0x0000003500357308 */ /* 0x000ea20000002400 */
[----:B-1----:R-:W-:-:S04]  /*4570*/  FSEL R141, R50, -INF , P6 ;  /* 0xff800000328d7808 */ /* 0x002fc80003000000 */
[----:B------:R-:W-:-:S03]  /*4580*/  FMNMX.FTZ R49, R141, R56, !PT ;  /* 0x000000388d317209 */ /* 0x000fc60007810000 */
[----:B------:R-:W1:Y:S01]  /*4590*/  MUFU.TANH R51, R51 ;  /* 0x0000003300337308 */ /* 0x000e620000002400 */
[----:B0-----:R-:W-:-:S04]  /*45a0*/  FSEL R142, R52, -INF , P5 ;  /* 0xff800000348e7808 */ /* 0x001fc80002800000 */
[----:B------:R-:W-:-:S03]  /*45b0*/  FMNMX.FTZ R50, R142, R49, !PT ;  /* 0x000000318e327209 */ /* 0x000fc60007810000 */
[----:B------:R-:W0:Y:S01]  /*45c0*/  MUFU.TANH R54, R54 ;  /* 0x0000003600367308 */ /* 0x000e220000002400 */
[----:B--2---:R-:W-:Y:S01]  /*45d0*/  FSEL R143, R53, -INF , P4 ;  /* 0xff800000358f7808 */ /* 0x004fe20002000000 */
[----:B------:R-:W-:-:S03]  /*45e0*/  IMAD.U32 R53, RZ, RZ, UR11 ;  /* 0x0000000bff357e24 */ /* 0x000fc6000f8e00ff */
[----:B------:R-:W-:-:S03]  /*45f0*/  FMNMX.FTZ R50, R143, R50, !PT ;  /* 0x000000328f327209 */ /* 0x000fc60007810000 */
[----:B------:R-:W2:Y:S01]  /*4600*/  MUFU.TANH R55, R55 ;  /* 0x0000003700377308 */ /* 0x000ea20000002400 */
[----:B-1----:R-:W-:Y:S02]  /*4610*/  FSEL R49, R51, -INF , P2 ;  /* 0xff80000033317808 */ /* 0x002fe40001000000 */
[----:B------:R-:W-:-:S05]  /*4620*/  ISETP.GT.AND P2, PT, R63, 0xd9, PT ;  /* 0x000000d93f00780c */ /* 0x000fca0003f44270 */
[----:B------:R-:W1:Y:S01]  /*4630*/  MUFU.TANH R148, R148 ;  /* 0x0000009400947308 */ /* 0x000e620000002400 */
[----:B0-----:R-:W-:-:S04]  /*4640*/  FSEL R147, R54, -INF , P3 ;  /* 0xff80000036937808 */ /* 0x001fc80001800000 */
[----:B------:R-:W-:-:S03]  /*4650*/  FMNMX.FTZ R50, R147, R50, !PT ;  /* 0x0000003293327209 */ /* 0x000fc60007810000 */
[----:B------:R-:W0:Y:S01]  /*4660*/  MUFU.TANH R146, R146 ;  /* 0x0000009200927308 */ /* 0x000e220000002400 */
[----:B--2---:R-:W-:-:S04]  /*4670*/  FSEL R145, R55, -INF , P2 ;  /* 0xff80000037917808 */ /* 0x004fc80001000000 */
[----:B------:R-:W-:-:S03]  /*4680*/  FMNMX.FTZ R50, R145, R50, !PT ;  /* 0x0000003291327209 */ /* 0x000fc60007810000 */
[----:B------:R-:W2:Y:S01]  /*4690*/  MUFU.TANH R150, R150 ;  /* 0x0000009600967308 */ /* 0x000ea20000002400 */
[----:B-1----:R-:W-:Y:S01]  /*46a0*/  FSEL R148, R148, -INF , P5 ;  /* 0xff80000094947808 */ /* 0x002fe20002800000 */
[----:B------:R-:W1:Y:S06]  /*46b0*/  SHFL.BFLY PT, R51, R50, 0x2, 0x1f ;  /* 0x0c401f0032337f89 */ /* 0x000e6c00000e0000 */
[----:B------:R-:W3:Y:S01]  /*46c0*/  MUFU.TANH R149, R149 ;  /* 0x0000009500957308 */ /* 0x000ee20000002400 */
[----:B0-----:R-:W-:Y:S02]  /*46d0*/  FSEL R146, R146, -INF , P4 ;  /* 0xff80000092927808 */ /* 0x001fe40002000000 */
[----:B--2---:R-:W-:-:S02]  /*46e0*/  FSEL R150, R150, -INF , P3 ;  /* 0xff80000096967808 */ /* 0x004fc40001800000 */
[----:B---3--:R-:W-:Y:S02]  /*46f0*/  FSEL R149, R149, -INF , P2 ;  /* 0xff80000095957808 */ /* 0x008fe40001000000 */
[----:B-1----:R-:W-:-:S05]  /*4700*/  FMNMX.FTZ R51, R50, R51, !PT ;  /* 0x0000003332337209 */ /* 0x002fca0007810000 */
[----:B------:R-:W0:Y:S02]  /*4710*/  SHFL.BFLY PT, R88, R51, 0x1, 0x1f ;  /* 0x0c201f0033587f89 */ /* 0x000e2400000e0000 */
        /* <DEDUP_REMOVED lines=8> */
[----:B------:R-:W-:Y:S01]  /*47a0*/  ISETP.NE.AND P0, PT, R140, RZ, PT ;  /* 0x000000ff8c00720c */ /* 0x000fe20003f05270 */
[--C-:B------:R-:W-:Y:S01]  /*47b0*/  FFMA.FTZ R76, R76, UR11, -R144.reuse ;  /* 0x0000000b4c4c7c23 */ /* 0x100fe20008010890 */
[----:B------:R-:W-:Y:S01]  /*47c0*/  FMNMX.FTZ R53, R26, R53, !PT ;  /* 0x000000351a357209 */ /* 0x000fe20007810000 */
[--C-:B------:R-:W-:Y:S01]  /*47d0*/  FFMA.FTZ R78, R78, UR11, -R144.reuse ;  /* 0x0000000b4e4e7c23 */ /* 0x100fe20008010890 */
[----:B------:R-:W-:Y:S01]  /*47e0*/  FMUL.FTZ R140, R0, R35 ;  /* 0x00000023008c7220 */ /* 0x000fe20000410000 */
[--C-:B------:R-:W-:Y:S01]  /*47f0*/  FFMA.FTZ R94, R94, UR11, -R144.reuse ;  /* 0x0000000b5e5e7c23 */ /* 0x100fe20008010890 */
[----:B------:R-:W-:Y:S01]  /*4800*/  FMNMX.FTZ R58, R124, R53, !PT ;  /* 0x000000357c3a7209 */ /* 0x000fe20007810000 */
[--C-:B------:R-:W-:Y:S01]  /*4810*/  FFMA.FTZ R100, R100, UR11, -R144.reuse ;  /* 0x0000000b64647c23 */ /* 0x100fe20008010890 */
[----:B------:R-:W-:-:S01]  /*4820*/  FFMA.FTZ R128, R128, UR11, -R144 ;  /* 0x0000000b80807c23 */ /* 0x000fc20008010890 */
[--C-:B------:R-:W-:Y:S01]  /*4830*/  FFMA.FTZ R92, R92, UR11, -R144.reuse ;  /* 0x0000000b5c5c7c23 */ /* 0x100fe20008010890 */
[----:B------:R-:W-:Y:S01]  /*4840*/  FMNMX.FTZ R53, R125, R58, !PT ;  /* 0x0000003a7d357209 */ /* 0x000fe20007810000 */
[----:B------:R-:W0:Y:S01]  /*4850*/  MUFU.TANH R140, R140 ;  /* 0x0000008c008c7308 */ /* 0x000e220000002400 */
        /* <DEDUP_REMOVED lines=16> */
[----:B0-----:R-:W-:Y:S01]  /*4960*/  FSEL R140, R140, -INF , P6 ;  /* 0xff8000008c8c7808 */ /* 0x001fe20003000000 */
[----:B------:R0:W-:Y:S01]  /*4970*/  MUFU.EX2 R51, R92 ;  /* 0x0000005c00337308 */ /* 0x0001e20000000800 */
        /* <DEDUP_REMOVED lines=9> */
[----:B0-----:R-:W-:Y:S01]  /*4a10*/  FFMA.FTZ R92, R130, UR11, -R144 ;  /* 0x0000000b825c7c23 */ /* 0x001fe20008010890 */
[----:B------:R-:W-:-:S02]  /*4a20*/  IMAD.U32 R130, RZ, RZ, UR11 ;  /* 0x0000000bff827e24 */ /* 0x000fc4000f8e00ff */
        /* <DEDUP_REMOVED lines=28> */
[----:B------:R0:W-:Y:S01]  /*4bf0*/  MUFU.EX2 R59, R76 ;  /* 0x0000004c003b7308 */ /* 0x0001e20000000800 */
[----:B------:R-:W-:-:S04]  /*4c00*/  FMNMX.FTZ R74, R104, R63, !PT ;  /* 0x0000003f684a7209 */ /* 0x000fc80007810000 */
[----:B------:R-:W-:-:S03]  /*4c10*/  FMNMX.FTZ R63, R105, R74, !PT ;  /* 0x0000004a693f7209 */ /* 0x000fc60007810000 */
[----:B------:R-:W1:Y:S01]  /*4c20*/  MUFU.EX2 R35, R35 ;  /* 0x0000002300237308 */ /* 0x000e620000000800 */
[----:B------:R-:W-:-:S04]  /*4c30*/  FMNMX.FTZ R74, R106, R63, !PT ;  /* 0x0000003f6a4a7209 */ /* 0x000fc80007810000 */
[----:B------:R-:W-:Y:S01]  /*4c40*/  FMNMX.FTZ R69, R107, R74, !PT ;  /* 0x0000004a6b457209 */ /* 0x000fe20007810000 */
[----:B------:R-:W-:-:S01]  /*4c50*/  FFMA.FTZ R74, R79, UR11, -R144 ;  /* 0x0000000b4f4a7c23 */ /* 0x000fc20008010890 */
[----:B------:R-:W-:Y:S01]  /*4c60*/  FFMA.FTZ R79, R64, UR11, -R144 ;  /* 0x0000000b404f7c23 */ /* 0x000fe20008010890 */
[----:B------:R2:W-:Y:S01]  /*4c70*/  MUFU.EX2 R63, R78 ;  /* 0x0000004e003f7308 */ /* 0x0005e20000000800 */
[----:B------:R-:W-:-:S04]  /*4c80*/  FMNMX.FTZ R69, R80, R69, !PT ;  /* 0x0000004550457209 */ /* 0x000fc80007810000 */
[----:B------:R-:W-:-:S03]  /*4c90*/  FMNMX.FTZ R69, R82, R69, !PT ;  /* 0x0000004552457209 */ /* 0x000fc60007810000 */
[----:B------:R-:W-:Y:S01]  /*4ca0*/  MUFU.EX2 R12, R12 ;  /* 0x0000000c000c7308 */ /* 0x000fe20000000800 */
[----:B0-----:R-:W-:Y:S02]  /*4cb0*/  FMNMX.FTZ R76, R86, R69, !PT ;  /* 0x00000045564c7209 */ /* 0x001fe40007810000 */
[----:B-1----:R-:W-:Y:S02]  /*4cc0*/  F2FP.SATFINITE.E4M3.F32.PACK_AB_MERGE_C R200, R35, R10, RZ ;  /* 0x0000000a23c8723e */ /* 0x002fe400048070ff */
[----:B------:R-:W-:Y:S02]  /*4cd0*/  FMNMX.FTZ R76, R87, R76, !PT ;  /* 0x0000004c574c7209 */ /* 0x000fe40007810000 */
[----:B------:R-:W-:Y:S01]  /*4ce0*/  F2FP.SATFINITE.E4M3.F32.PACK_AB_MERGE_C R200, R38, R7, R200 ;  /* 0x0000000726c8723e */ /* 0x000fe200048070c8 */
[----:B------:R-:W-:Y:S01]  /*4cf0*/  MUFU.EX2 R13, R13 ;  /* 0x0000000d000d7308 */ /* 0x000fe20000000800 */
[----:B--2---:R-:W-:-:S04]  /*4d00*/  FMNMX.FTZ R78, R9, R76, !PT ;  /* 0x0000004c094e7209 */ /* 0x004fc80007810000 */
        /* <DEDUP_REMOVED lines=8> */
[----:B------:R-:W0:Y:S01]  /*4d90*/  MUFU.EX2 R42, R42 ;  /* 0x0000002a002a7308 */ /* 0x000e220000000800 */
[----:B------:R-:W-:-:S04]  /*4da0*/  FMNMX.FTZ R73, R44, R73, !PT ;  /* 0x000000492c497209 */ /* 0x000fc80007810000 */
[----:B------:R-:W-:-:S03]  /*4db0*/  FMNMX.FTZ R84, R28, R73, !PT ;  /* 0x000000491c547209 */ /* 0x000fc60007810000 */
[----:B------:R-:W-:Y:S01]  /*4dc0*/  MUFU.EX2 R21, R21 ;  /* 0x0000001500157308 */ /* 0x000fe20000000800 */
[----:B------:R-:W-:-:S04]  /*4dd0*/  FMNMX.FTZ R73, R29, R84, !PT ;  /* 0x000000541d497209 */ /* 0x000fc80007810000 */
[----:B------:R-:W-:-:S03]  /*4de0*/  FMNMX.FTZ R84, R30, R73, !PT ;  /* 0x000000491e547209 */ /* 0x000fc60007810000 */
[----:B------:R-:W-:Y:S01]  /*4df0*/  MUFU.EX2 R46, R46 ;  /* 0x0000002e002e7308 */ /* 0x000fe20000000800 */
[----:B------:R-:W-:Y:S02]  /*4e00*/  FMNMX.FTZ R73, R31, R84, !PT ;  /* 0x000000541f497209 */ /* 0x000fe40007810000 */
[----:B0-----:R-:W-:Y:S02]  /*4e10*/  F2FP.SATFINITE.E4M3.F32.PACK_AB_MERGE_C R202, R42, R15, RZ ;  /* 0x0000000f2aca723e */ /* 0x001fe400048070ff */
[----:B------:R-:W-:Y:S02]  /*4e20*/  FMNMX.FTZ R73, R32, R73, !PT ;  /* 0x0000004920497209 */ /* 0x000fe40007810000 */
[----:B------:R-:W-:Y:S01]  /*4e30*/  F2FP.SATFINITE.E4M3.F32.PACK_AB_MERGE_C R202, R13, R12, R202 ;  /* 0x0000000c0dca723e */ /* 0x000fe200048070ca */
[----:B------:R-:W-:Y:S01]  /*4e40*/  MUFU.EX2 R27, R27 ;  /* 0x0000001b001b7308 */ /* 0x000fe20000000800 */
[----:B------:R-:W-:-:S04]  /*4e50*/  FMNMX.FTZ R64, R34, R73, !PT ;  /* 0x0000004922407209 */ /* 0x000fc80007810000 */
[----:B------:R-:W-:Y:S01]  /*4e60*/  FMNMX.FTZ R77, R33, R64, !PT ;  /* 0x00000040214d7209 */ /* 0x000fe20007810000 */
[----:B------:R-:W-:-:S01]  /*4e70*/  FFMA.FTZ R64, R65, UR11, -R144 ;  /* 0x0000000b41407c23 */ /* 0x000fc20008010890 */
[----:B------:R-:W-:Y:S01]  /*4e80*/  FFMA.FTZ R65, R75, UR11, -R144 ;  /* 0x0000000b4b417c23 */ /* 0x000fe20008010890 */
[----:B------:R-:W-:Y:S01]  /*4e90*/  MUFU.EX2 R73, R79 ;  /* 0x0000004f00497308 */ /* 0x000fe20000000800 */
[----:B------:R-:W-:-:S04]  /*4ea0*/  FMNMX.FTZ R84, R36, R77, !PT ;  /* 0x0000004d24547209 */ /* 0x000fc80007810000 */
[----:B------:R-:W-:-:S03]  /*4eb0*/  FMNMX.FTZ R84, R45, R84, !PT ;  /* 0x000000542d547209 */ /* 0x000fc60007810000 */
[----:B------:R-:W0:Y:S01]  /*4ec0*/  MUFU.EX2 R50, R50 ;  /* 0x0000003200327308 */ /* 0x000e220000000800 */
[----:B------:R-:W-:-:S04]  /*4ed0*/  FMNMX.FTZ R75, R37, R84, !PT ;  /* 0x00000054254b7209 */ /* 0x000fc80007810000 */
[----:B------:R-:W-:Y:S01]  /*4ee0*/  FMNMX.FTZ R84, R40, R75, !PT ;  /* 0x0000004b28547209 */ /* 0x000fe20007810000 */
[----:B------:R-:W-:-:S02]  /*4ef0*/  FFMA.FTZ R75, R89, UR11, -R144 ;  /* 0x0000000b594b7c23 */ /* 0x000fc40008010890 */
        /* <DEDUP_REMOVED lines=10> */
[----:B------:R-:W-:-:S03]  /*4fa0*/  FMNMX.FTZ R79, R146, R79, !PT ;  /* 0x0000004f924f7209 */ /* 0x000fc60007810000 */
[----:B------:R-:W-:Y:S01]  /*4fb0*/  MUFU.EX2 R77, R129 ;  /* 0x00000081004d7308 */ /* 0x000fe20000000800 */
[----:B------:R-:W-:Y:S01]  /*4fc0*/  FMNMX.FTZ R94, R150, R79, !PT ;  /* 0x0000004f965e7209 */ /* 0x000fe20007810000 */
[----:B------:R-:W-:-:S03]  /*4fd0*/  FFMA.FTZ R79, R131, UR11, -R144 ;  /* 0x0000000b834f7c23 */ /* 0x000fc60008010890 */
[----:B------:R-:W-:Y:S01]  /*4fe0*/  FMNMX.FTZ R85, R149, R94, !PT ;  /* 0x0000005e95557209 */ /* 0x000fe20007810000 */
[----:B------:R-:W-:-:S02]  /*4ff0*/  FFMA.FTZ R94, R132, UR11, -R144 ;  /* 0x0000000b845e7c23 */ /* 0x000fc40008010890 */
[----:B------:R-:W-:Y:S02]  /*5000*/  MUFU.EX2 R43, R43 ;  /* 0x0000002b002b7308 */ /* 0x000fe40000000800 */
[----:B------:R-:W0:Y:S06]  /*5010*/  SHFL.BFLY PT, R100, R85, 0x2, 0x1f ;  /* 0x0c401f0055647f89 */ /* 0x000e2c00000e0000 */
[----:B------:R-:W1:Y:S08]  /*5020*/  MUFU.EX2 R54, R54 ;  /* 0x0000003600367308 */ /* 0x000e700000000800 */
[----:B------:R-:W-:Y:S08]  /*5030*/  MUFU.EX2 R56, R56 ;  /* 0x0000003800387308 */ /* 0x000ff00000000800 */
[----:B------:R-:W2:Y:S01]  /*5040*/  MUFU.EX2 R58, R58 ;  /* 0x0000003a003a7308 */ /* 0x000ea20000000800 */
[----:B-1----:R-:W-:-:S02]  /*5050*/  F2FP.SATFINITE.E4M3.F32.PACK_AB_MERGE_C R206, R54, R43, RZ ;  /* 0x0000002b36ce723e */ /* 0x002fc400048070ff */
[----:B0-----:R-:W-:Y:S01]  /*5060*/  FMNMX.FTZ R99, R85, R100, !PT ;  /* 0x0000006455637209 */ /* 0x001fe20007810000 */
[----:B------:R-:W-:-:S01]  /*5070*/  FFMA.FTZ R85, R138, UR11, -R144 ;  /* 0x0000000b8a557c23 */ /* 0x000fc20008010890 */
[----:B------:R-:W-:-:S03]  /*5080*/  F2FP.SATFINITE.E4M3.F32.PACK_AB_MERGE_C R206, R52, R39, R206 ;  /* 0x0000002734ce723e */ /* 0x000fc600048070ce */
[----:B------:R-:W0:Y:S01]  /*5090*/  SHFL.BFLY PT, R128, R99, 0x1, 0x1f ;  /* 0x0c201f0063807f89 */ /* 0x000e2200000e0000 */
[----:B------:R1:W-:Y:S08]  /*50a0*/  MUFU.EX2 R55, R96 ;  /* 0x0000006000377308 */ /* 0x0003f00000000800 */
[----:B------:R-:W-:Y:S01]  /*50b0*/  MUFU.EX2 R68, R68 ;  /* 0x0000004400447308 */ /* 0x000fe20000000800 */
[----:B-1----:R-:W-:-:S01]  /*50c0*/  FFMA.FTZ R96, R134, UR11, -R144 ;  /* 0x0000000b86607c23 */ /* 0x002fc20008010890 */
[----:B--2---:R-:W-:-:S04]  /*50d0*/  F2FP.SATFINITE.E4M3.F32.PACK_AB_MERGE_C R208, R58, R53, RZ ;  /* 0x000000353ad0723e */ /* 0x004fc800048070ff */
[----:B------:R-:W-:Y:S02]  /*50e0*/  F2FP.SATFINITE.E4M3.F32.PACK_AB_MERGE_C R208, R56, R51, R208 ;  /* 0x0000003338d0723e */ /* 0x000fe400048070d0 */
[----:B------:R-:W1:Y:S01]  /*50f0*/  MUFU.EX2 R70, R70 ;  /* 0x0000004600467308 */ /* 0x000e620000000800 */
[----:B0-----:R-:W-:-:S07]  /*5100*/  FMNMX.FTZ R89, R99, R128, !PT ;  /* 0x0000008063597209 */ /* 0x001fce0007810000 */
[----:B------:R-:W-:Y:S01]  /*5110*/  MUFU.EX2 R72, R72 ;  /* 0x0000004800487308 */ /* 0x000fe20000000800 */
[----:B------:R-:W-:-:S01]  /*5120*/  FFMA.FTZ R99, R147, UR11, -R144 ;  /* 0x0000000b93637c23 */ /* 0x000fc20008010890 */
[--C-:B------:R-:W-:Y:S01]  /*5130*/  FFMA.FTZ R128, R143, UR11, -R144.reuse ;  /* 0x0000000b8f807c23 */ /* 0x100fe20008010890 */
[C---:B------:R-:W-:Y:S01]  /*5140*/  FSETP.NEU.FTZ.AND P2, PT, R89.reuse, -INF , PT ;  /* 0xff8000005900780b */ /* 0x040fe20003f5d000 */
[----:B------:R-:W-:Y:S01]  /*5150*/  FFMA.FTZ R109, R89, R130, -8 ;  /* 0xc1000000596d7423 */ /* 0x000fe20000010082 */
[----:B------:R-:W-:-:S03]  /*5160*/  FFMA.FTZ R130, R145, UR11, -R144 ;  /* 0x0000000b91827c23 */ /* 0x000fc60008010890 */
[----:B------:R-:W-:Y:S01]  /*5170*/  MUFU.EX2 R74, R74 ;  /* 0x0000004a004a7308 */ /* 0x000fe20000000800 */
[----:B------:R-:W-:Y:S02]  /*5180*/  FSEL R109, R109, RZ, P2 ;  /* 0x000000ff6d6d7208 */ /* 0x000fe40001000000 */
[----:B-1----:R-:W-:-:S03]  /*5190*/  F2FP.SATFINITE.E4M3.F32.PACK_AB_MERGE_C R210, R70, R57, RZ ;  /* 0x0000003946d2723e */ /* 0x002fc600048070ff */
        /* <DEDUP_REMOVED lines=20> */
[----:B------:R-:W-:Y:S01]  /*52e0*/  FADD.FTZ R9, R7, R38 ;  /* 0x0000002607097221 */ /* 0x000fe20000010000 */
[----:B------:R-:W-:-:S01]  /*52f0*/  FFMA.FTZ R80, R86, UR11, -R109 ;  /* 0x0000000b56507c23 */ /* 0x000fc2000801086d */
[----:B------:R-:W1:Y:S01]  /*5300*/  MUFU.EX2 R113, R113 ;  /* 0x0000007100717308 */ /* 0x000e620000000800 */
[----:B------:R-:W-:-:S01]  /*5310*/  FFMA.FTZ R24, R116, UR11, -R109 ;  /* 0x0000000b74187c23 */ /* 0x000fc2000801086d */
[--C-:B------:R-:W-:Y:S01]  /*5320*/  FFMA.FTZ R117, R125, UR11, -R109.reuse ;  /* 0x0000000b7d757c23 */ /* 0x100fe2000801086d */
[----:B------:R-:W-:-:S01]  /*5330*/  FFMA.FTZ R116, R120, UR11, -R109 ;  /* 0x0000000b78747c23 */ /* 0x000fc2000801086d */
[----:B------:R-:W-:Y:S01]  /*5340*/  FADD.FTZ R120, R10, R9 ;  /* 0x000000090a787221 */ /* 0x000fe20000010000 */
[----:B------:R-:W-:-:S01]  /*5350*/  FFMA.FTZ R125, R127, UR11, -R109 ;  /* 0x0000000b7f7d7c23 */ /* 0x000fc2000801086d */
        /* <DEDUP_REMOVED lines=17> */
[----:B------:R-:W-:Y:S01]  /*5470*/  @!P1 PRMT R86, RZ, 0x654, R6 ;  /* 0x00000654ff569816 */ /* 0x000fe20000000006 */
[----:B------:R-:W1:Y:S01]  /*5480*/  MUFU.EX2 R101, R101 ;  /* 0x0000006500657308 */ /* 0x000e620000000800 */
[----:B--2---:R-:W-:-:S01]  /*5490*/  FADD.FTZ R127, R132, R127 ;  /* 0x0000007f847f7221 */ /* 0x004fc20000010000 */
[----:B------:R-:W-:Y:S01]  /*54a0*/  FADD.FTZ R129, R15, R120 ;  /* 0x000000780f817221 */ /* 0x000fe20000010000 */
[----:B------:R2:W-:Y:S01]  /*54b0*/  @!P1 SYNCS.ARRIVE.TRANS64.RED.A1T0 RZ, [R86+URZ], RZ ;  /* 0x000000ff56ff99a7 */ /* 0x0005e2000810043f */
[----:B------:R-:W-:-:S01]  /*54c0*/  FFMA.FTZ R32, R32, UR11, -R109 ;  /* 0x0000000b20207c23 */ /* 0x000fc2000801086d */
[--C-:B------:R-:W-:Y:S01]  /*54d0*/  FFMA.FTZ R87, R87, UR11, -R109.reuse ;  /* 0x0000000b57577c23 */ /* 0x100fe2000801086d */
[----:B------:R-:W-:-:S01]  /*54e0*/  FFMA.FTZ R47, R47, UR11, -R109 ;  /* 0x0000000b2f2f7c23 */ /* 0x000fc2000801086d */
[----:B------:R-:W-:Y:S01]  /*54f0*/  F2FP.SATFINITE.E4M3.F32.PACK_AB_MERGE_C R212, R74, R63, RZ ;  /* 0x0000003f4ad4723e */ /* 0x000fe200048070ff */
        /* <DEDUP_REMOVED lines=18> */
[----:B------:R-:W-:Y:S01]  /*5620*/  F2FP.SATFINITE.E4M3.F32.PACK_AB_MERGE_C R201, R132, R113, RZ ;  /* 0x0000007184c9723e */ /* 0x000fe200048070ff */
[----:B------:R-:W-:-:S01]  /*5630*/  FFMA.FTZ R48, R48, UR11, -R109 ;  /* 0x0000000b30307c23 */ /* 0x000fc2000801086d */
[--C-:B------:R-:W-:Y:S01]  /*5640*/  FFMA.FTZ R49, R49, UR11, -R109.reuse ;  /* 0x0000000b31317c23 */ /* 0x100fe2000801086d */
[----:B------:R-:W-:-:S01]  /*5650*/  FFMA.FTZ R140, R140, UR11, -R109 ;  /* 0x0000000b8c8c7c23 */ /* 0x000fc2000801086d */
[----:B------:R-:W-:Y:S01]  /*5660*/  F2FP.SATFINITE.E4M3.F32.PACK_AB_MERGE_C R201, R11, R8, R201 ;  /* 0x000000080bc9723e */ /* 0x000fe200048070c9 */
[----:B------:R-:W-:-:S01]  /*5670*/  FFMA.FTZ R148, R148, UR11, -R109 ;  /* 0x0000000b94947c23 */ /* 0x000fc2000801086d */
[----:B------:R-:W2:Y:S01]  /*5680*/  MUFU.EX2 R111, R111 ;  /* 0x0000006f006f7308 */ /* 0x000ea20000000800 */
[----:B0-----:R-:W-:-:S01]  /*5690*/  FADD.FTZ R127, R117, R86 ;  /* 0x00000056757f7221 */ /* 0x001fc20000010000 */
[----:B------:R-:W-:Y:S01]  /*56a0*/  FFMA.FTZ R86, R28, UR11, -R109 ;  /* 0x0000000b1c567c23 */ /* 0x000fe2000801086d */
[----:B------:R-:W-:-:S01]  /*56b0*/  FADD.FTZ R28, R46, R129 ;  /* 0x000000812e1c7221 */ /* 0x000fc20000010000 */
[----:B------:R-:W-:Y:S01]  /*56c0*/  F2FP.SATFINITE.E4M3.F32.PACK_AB_MERGE_C R203, R117, R26, RZ ;  /* 0x0000001a75cb723e */ /* 0x000fe200048070ff */
[----:B------:R-:W-:-:S01]  /*56d0*/  FFMA.FTZ R146, R146, UR11, -R109 ;  /* 0x0000000b92927c23 */ /* 0x000fc2000801086d */
[----:B------:R-:W-:Y:S01]  /*56e0*/  FFMA.FTZ R150, R150, UR11, -R109 ;  /* 0x0000000b96967c23 */ /* 0x000fe2000801086d */
[----:B------:R-:W-:Y:S01]  /*56f0*/  PLOP3.LUT P1, PT, PT, PT, UP0, 0x80, 0x0 ;  /* 0x000000000000781c */ /* 0x000fe20003f2f008 */
[----:B------:R-:W0:Y:S01]  /*5700*/  MUFU.EX2 R114, R114 ;  /* 0x0000007200727308 */ /* 0x000e220000000800 */
[----:B-1----:R-:W-:-:S01]  /*5710*/  FADD.FTZ R120, R20, R127 ;  /* 0x0000007f14787221 */ /* 0x002fc20000010000 */
[----:B------:R-:W-:Y:S01]  /*5720*/  FADD.FTZ R127, R27, R28 ;  /* 0x0000001c1b7f7221 */ /* 0x000fe20000010000 */
[----:B------:R-:W-:Y:S01]  /*5730*/  F2FP.SATFINITE.E4M3.F32.PACK_AB_MERGE_C R210, R68, R55, R210 ;  /* 0x0000003744d2723e */ /* 0x000fe200048070d2 */
[--C-:B------:R-:W-:Y:S01]  /*5740*/  IMAD.MOV.U32 R38, RZ, RZ, R25.reuse ;  /* 0x000000ffff267224 */ /* 0x100fe200078e0019 */
[----:B------:R-:W-:Y:S01]  /*5750*/  F2FP.SATFINITE.E4M3.F32.PACK_AB_MERGE_C R212, R72, R59, R212 ;  /* 0x0000003b48d4723e */ /* 0x000fe200048070d4 */
[----:B------:R-:W-:Y:S01]  /*5760*/  IMAD.MOV.U32 R46, RZ, RZ, R25 ;  /* 0x000000ffff2e7224 */ /* 0x000fe200078e0019 */
[----:B------:R-:W-:Y:S01]  /*5770*/  F2FP.SATFINITE.E4M3.F32.PACK_AB_MERGE_C R203, R101, R14, R203 ;  /* 0x0000000e65cb723e */ /* 0x000fe200048070cb */
[----:B------:R-:W1:Y:S01]  /*5780*/  MUFU.EX2 R125, R125 ;  /* 0x0000007d007d7308 */ /* 0x000e620000000800 */
[----:B--2---:R-:W-:-:S01]  /*5790*/  FADD.FTZ R29, R111, R120 ;  /* 0x000000786f1d7221 */ /* 0x004fc20000010000 */
[----:B------:R-:W-:-:S06]  /*57a0*/  FFMA.FTZ R120, R33, UR11, -R109 ;  /* 0x0000000b21787c23 */ /* 0x000fcc000801086d */
[----:B------:R-:W2:Y:S01]  /*57b0*/  MUFU.EX2 R24, R24 ;  /* 0x0000001800187308 */ /* 0x000ea20000000800 */
[----:B0-----:R-:W-:-:S07]  /*57c0*/  FADD.FTZ R28, R114, R29 ;  /* 0x0000001d721c7221 */ /* 0x001fce0000010000 */
[----:B------:R-:W0:Y:S01]  /*57d0*/  MUFU.EX2 R115, R115 ;  /* 0x0000007300737308 */ /* 0x000e220000000800 */
[----:B-1----:R-:W-:-:S01]  /*57e0*/  FADD.FTZ R29, R125, R28 ;  /* 0x0000001c7d1d7221 */ /* 0x002fc20000010000 */
[----:B------:R-:W-:-:S04]  /*57f0*/  F2FP.SATFINITE.E4M3.F32.PACK_AB_MERGE_C R114, R125, R114, RZ ;  /* 0x000000727d72723e */ /* 0x000fc800048070ff */
[----:B------:R-:W-:Y:S02]  /*5800*/  F2FP.SATFINITE.E4M3.F32.PACK_AB_MERGE_C R205, R111, R20, R114 ;  /* 0x000000146fcd723e */ /* 0x000fe40004807072 */
[----:B------:R-:W1:Y:S08]  /*5810*/  MUFU.EX2 R116, R116 ;  /* 0x0000007400747308 */ /* 0x000e700000000800 */
[----:B------:R3:W-:Y:S08]  /*5820*/  MUFU.EX2 R6, R91 ;  /* 0x0000005b00067308 */ /* 0x0007f00000000800 */
[----:B------:R-:W4:Y:S01]  /*5830*/  MUFU.EX2 R121, R121 ;  /* 0x0000007900797308 */ /* 0x000f220000000800 */
[----:B---3--:R-:W-:-:S01]  /*5840*/  FFMA.FTZ R91, R30, UR11, -R109 ;  /* 0x0000000b1e5b7c23 */ /* 0x008fc2000801086d */
[----:B------:R-:W-:Y:S01]  /*5850*/  FADD.FTZ R30, R50, R127 ;  /* 0x0000007f321e7221 */ /* 0x000fe20000010000 */
[----:B------:R-:W-:-:S01]  /*5860*/  FFMA.FTZ R109, R149, UR11, -R109 ;  /* 0x0000000b956d7c23 */ /* 0x000fc2000801086d */
[----:B------:R-:W-:-:S02]  /*5870*/  IMAD.MOV.U32 R50, RZ, RZ, R25 ;  /* 0x000000ffff327224 */ /* 0x000fc400078e0019 */
[----:B------:R-:W-:-:S01]  /*5880*/  FADD.FTZ R127, R39, R30 ;  /* 0x0000001e277f7221 */ /* 0x000fc20000010000 */
[----:B--2---:R-:W-:Y:S01]  /*5890*/  FADD.FTZ R30, R24, R29 ;  /* 0x0000001d181e7221 */ /* 0x004fe20000010000 */
[----:B------:R-:W2:Y:S01]  /*58a0*/  MUFU.EX2 R110, R110 ;  /* 0x0000006e006e7308 */ /* 0x000ea20000000800 */
[----:B------:R-:W-:Y:S02]  /*58b0*/  IMAD.MOV.U32 R39, RZ, RZ, R25 ;  /* 0x000000ffff277224 */ /* 0x000fe400078e0019 */
[----:B------:R-:W-:Y:S01]  /*58c0*/  FADD.FTZ R122, R52, R127 ;  /* 0x0000007f347a7221 */ /* 0x000fe20000010000 */
[----:B0-----:R-:W-:-:S01]  /*58d0*/  FADD.FTZ R33, R115, R30 ;  /* 0x0000001e73217221 */ /* 0x001fc20000010000 */
[----:B------:R-:W-:Y:S02]  /*58e0*/  IMAD.MOV.U32 R52, RZ, RZ, R25 ;  /* 0x000000ffff347224 */ /* 0x000fe400078e0019 */
[----:B------:R-:W-:-:S01]  /*58f0*/  FADD.FTZ R127, R43, R122 ;  /* 0x0000007a2b7f7221 */ /* 0x000fc20000010000 */
[----:B-1----:R-:W-:Y:S01]  /*5900*/  FADD.FTZ R30, R116, R33 ;  /* 0x00000021741e7221 */ /* 0x002fe20000010000 */
[----:B------:R-:W0:Y:S01]  /*5910*/  MUFU.EX2 R119, R119 ;  /* 0x0000007700777308 */ /* 0x000e220000000800 */
[----:B----4-:R-:W-:-:S02]  /*5920*/  F2FP.SATFINITE.E4M3.F32.PACK_AB_MERGE_C R116, R121, R116, RZ ;  /* 0x000000747974723e */ /* 0x010fc400048070ff */
[----:B------:R-:W-:Y:S02]  /*5930*/  FADD.FTZ R33, R121, R30 ;  /* 0x0000001e79217221 */ /* 0x000fe40000010000 */
[----:B------:R-:W-:Y:S01]  /*5940*/  F2FP.SATFINITE.E4M3.F32.PACK_AB_MERGE_C R207, R115, R24, R116 ;  /* 0x0000001873cf723e */ /* 0x000fe20004807074 */
[----:B------:R-:W-:Y:S02]  /*5950*/  IMAD.MOV.U32 R24, RZ, RZ, R25 ;  /* 0x000000ffff187224 */ /* 0x000fe400078e0019 */
[----:B------:R-:W1:Y:S08]  /*5960*/  MUFU.EX2 R118, R118 ;  /* 0x0000007600767308 */ /* 0x000e700000000800 */
[----:B------:R3:W-:Y:S08]  /*5970*/  MUFU.EX2 R28, R44 ;  /* 0x0000002c001c7308 */ /* 0x0007f00000000800 */
[----:B------:R-:W4:Y:S01]  /*5980*/  MUFU.EX2 R123, R123 ;  /* 0x0000007b007b7308 */ /* 0x000f220000000800 */
[----:B---3--:R-:W-:-:S01]  /*5990*/  FADD.FTZ R44, R54, R127 ;  /* 0x0000007f362c7221 */ /* 0x008fc20000010000 */
[----:B------:R-:W-:-:S03]  /*59a0*/  IMAD.MOV.U32 R54, RZ, RZ, R25 ;  /* 0x000000ffff367224 */ /* 0x000fc600078e0019 */
[----:B------:R-:W-:Y:S01]  /*59b0*/  FADD.FTZ R127, R51, R44 ;  /* 0x0000002c337f7221 */ /* 0x000fe20000010000 */
[----:B--2---:R-:W-:-:S01]  /*59c0*/  FADD.FTZ R44, R110, R33 ;  /* 0x000000216e2c7221 */ /* 0x004fc20000010000 */
[----:B------:R-:W-:Y:S01]  /*59d0*/  IMAD.MOV.U32 R51, RZ, RZ, R25 ;  /* 0x000000ffff337224 */ /* 0x000fe200078e0019 */
[----:B------:R-:W2:Y:S08]  /*59e0*/  MUFU.EX2 R97, R97 ;  /* 0x0000006100617308 */ /* 0x000eb00000000800 */
[----:B------:R3:W-:Y:S08]  /*59f0*/  MUFU.EX2 R29, R86 ;  /* 0x00000056001d7308 */ /* 0x0007f00000000800 */
[----:B------:R-:W5:Y:S01]  /*5a00*/  MUFU.EX2 R98, R98 ;  /* 0x0000006200627308 */ /* 0x000f620000000800 */
[----:B---3--:R-:W-:-:S01]  /*5a10*/  FADD.FTZ R86, R56, R127 ;  /* 0x0000007f38567221 */ /* 0x008fc20000010000 */
[----:B0-----:R-:W-:Y:S01]  /*5a20*/  FADD.FTZ R127, R119, R44 ;  /* 0x0000002c777f7221 */ /* 0x001fe20000010000 */
[----:B------:R-:W-:-:S02]  /*5a30*/  IMAD.MOV.U32 R56, RZ, RZ, R25 ;  /* 0x000000ffff387224 */ /* 0x000fc400078e0019 */
[----:B------:R-:W-:Y:S01]  /*5a40*/  FADD.FTZ R129, R53, R86 ;  /* 0x0000005635817221 */ /* 0x000fe20000010000 */
[----:B-1----:R-:W-:-:S01]  /*5a50*/  FADD.FTZ R44, R118, R127 ;  /* 0x0000007f762c7221 */ /* 0x002fc20000010000 */
[----:B----4-:R-:W-:Y:S01]  /*5a60*/  F2FP.SATFINITE.E4M3.F32.PACK_AB_MERGE_C R118, R123, R118, RZ ;  /* 0x000000767b76723e */ /* 0x010fe200048070ff */
[----:B------:R-:W0:Y:S01]  /*5a70*/  MUFU.EX2 R104, R104 ;  /* 0x0000006800687308 */ /* 0x000e220000000800 */
[----:B------:R-:W-:-:S01]  /*5a80*/  FADD.FTZ R86, R58, R129 ;  /* 0x000000813a567221 */ /* 0x000fc20000010000 */
[----:B------:R-:W-:Y:S01]  /*5a90*/  FADD.FTZ R44, R123, R44 ;  /* 0x0000002c7b2c7221 */ /* 0x000fe20000010000 */
[----:B------:R-:W-:Y:S01]  /*5aa0*/  F2FP.SATFINITE.E4M3.F32.PACK_AB_MERGE_C R209, R119, R110, R118 ;  /* 0x0000006e77d1723e */ /* 0x000fe20004807076 */
[----:B------:R-:W-:Y:S02]  /*5ab0*/  IMAD.MOV.U32 R53, RZ, RZ, R25 ;  /* 0x000000ffff357224 */ /* 0x000fe400078e0019 */
[----:B------:R-:W-:-:S01]  /*5ac0*/  FADD.FTZ R127, R55, R86 ;  /* 0x00000056377f7221 */ /* 0x000fc20000010000 */
[--C-:B------:R-:W-:Y:S01]  /*5ad0*/  IMAD.MOV.U32 R55, RZ, RZ, R25.reuse ;  /* 0x000000ffff377224 */ /* 0x100fe200078e0019 */
[----:B------:R-:W1:Y:S01]  /*5ae0*/  MUFU.EX2 R105, R105 ;  /* 0x0000006900697308 */ /* 0x000e620000000800 */
[----:B------:R-:W-:-:S02]  /*5af0*/  IMAD.MOV.U32 R58, RZ, RZ, R25 ;  /* 0x000000ffff3a7224 */ /* 0x000fc400078e0019 */
[----:B------:R-:W-:-:S05]  /*5b00*/  IMAD.MOV.U32 R86, RZ, RZ, R25 ;  /* 0x000000ffff567224 */ /* 0x000fca00078e0019 */
[----:B------:R-:W-:Y:S08]  /*5b10*/  MUFU.EX2 R102, R102 ;  /* 0x0000006600667308 */ /* 0x000ff00000000800 */
[----:B------:R2:W-:Y:S08]  /*5b20*/  MUFU.EX2 R33, R91 ;  /* 0x0000005b00217308 */ /* 0x0005f00000000800 */
[----:B------:R-:W-:Y:S01]  /*5b30*/  MUFU.EX2 R103, R103 ;  /* 0x0000006700677308 */ /* 0x000fe20000000800 */
[----:B--2---:R-:W-:-:S01]  /*5b40*/  FADD.FTZ R91, R97, R44 ;  /* 0x0000002c615b7221 */ /* 0x004fc20000010000 */
[----:B------:R-:W-:Y:S01]  /*5b50*/  FADD.FTZ R44, R68, R127 ;  /* 0x0000007f442c7221 */ /* 0x000fe20000010000 */
[----:B------:R-:W-:-:S02]  /*5b60*/  IMAD.MOV.U32 R68, RZ, RZ, R25 ;  /* 0x000000ffff447224 */ /* 0x000fc400078e0019 */
[----:B-----5:R-:W-:Y:S01]  /*5b70*/  FADD.FTZ R91, R98, R91 ;  /* 0x0000005b625b7221 */ /* 0x020fe20000010000 */
[----:B------:R-:W-:-:S01]  /*5b80*/  FADD.FTZ R35, R57, R44 ;  /* 0x0000002c39237221 */ /* 0x000fc20000010000 */
[----:B------:R-:W-:Y:S01]  /*5b90*/  IMAD.MOV.U32 R57, RZ, RZ, R25 ;  /* 0x000000ffff397224 */ /* 0x000fe200078e0019 */
[----:B------:R-:W-:Y:S01]  /*5ba0*/  MUFU.EX2 R106, R106 ;  /* 0x0000006a006a7308 */ /* 0x000fe20000000800 */
[----:B0-----:R-:W-:-:S01]  /*5bb0*/  FADD.FTZ R42, R104, R91 ;  /* 0x0000005b682a7221 */ /* 0x001fc20000010000 */
[----:B------:R-:W-:Y:S01]  /*5bc0*/  FADD.FTZ R44, R70, R35 ;  /* 0x00000023462c7221 */ /* 0x000fe20000010000 */
[C---:B-1----:R-:W-:Y:S01]  /*5bd0*/  F2FP.SATFINITE.E4M3.F32.PACK_AB_MERGE_C R104, R105.reuse, R104, RZ ;  /* 0x000000686968723e */ /* 0x042fe200048070ff */
[----:B------:R-:W-:Y:S02]  /*5be0*/  IMAD.MOV.U32 R70, RZ, RZ, R25 ;  /* 0x000000ffff467224 */ /* 0x000fe400078e0019 */
[----:B------:R-:W-:-:S01]  /*5bf0*/  FADD.FTZ R15, R105, R42 ;  /* 0x0000002a690f7221 */ /* 0x000fc20000010000 */
[----:B------:R-:W-:Y:S01]  /*5c00*/  FADD.FTZ R35, R59, R44 ;  /* 0x0000002c3b237221 */ /* 0x000fe20000010000 */
[----:B------:R-:W-:Y:S01]  /*5c10*/  F2FP.SATFINITE.E4M3.F32.PACK_AB_MERGE_C R211, R98, R97, R104 ;  /* 0x0000006162d3723e */ /* 0x000fe20004807068 */
[----:B------:R-:W-:Y:S01]  /*5c20*/  MUFU.EX2 R107, R107 ;  /* 0x0000006b006b7308 */ /* 0x000fe20000000800 */
[----:B------:R-:W-:-:S02]  /*5c30*/  IMAD.MOV.U32 R44, RZ, RZ, R25 ;  /* 0x000000ffff2c7224 */ /* 0x000fc400078e0019 */
[----:B------:R-:W-:Y:S01]  /*5c40*/  FADD.FTZ R42, R72, R35 ;  /* 0x00000023482a7221 */ /* 0x000fe20000010000 */
[--C-:B------:R-:W-:Y:S02]  /*5c50*/  IMAD.MOV.U32 R59, RZ, RZ, R25.reuse ;  /* 0x000000ffff3b7224 */ /* 0x100fe400078e0019 */
[----:B------:R-:W-:Y:S02]  /*5c60*/  IMAD.MOV.U32 R72, RZ, RZ, R25 ;  /* 0x000000ffff487224 */ /* 0x000fe400078e0019 */
[----:B------:R-:W-:-:S01]  /*5c70*/  FADD.FTZ R35, R63, R42 ;  /* 0x0000002a3f237221 */ /* 0x000fc20000010000 */
[--C-:B------:R-:W-:Y:S01]  /*5c80*/  IMAD.MOV.U32 R42, RZ, RZ, R25.reuse ;  /* 0x000000ffff2a7224 */ /* 0x100fe200078e0019 */
[----:B------:R0:W1:Y:S01]  /*5c90*/  MUFU.EX2 R69, R81 ;  /* 0x0000005100457308 */ /* 0x0000620000000800 */
[----:B------:R-:W-:Y:S02]  /*5ca0*/  IMAD.MOV.U32 R63, RZ, RZ, R25 ;  /* 0x000000ffff3f7224 */ /* 0x000fe400078e0019 */
[----:B------:R-:W-:-:S05]  /*5cb0*/  FADD.FTZ R74, R74, R35 ;  /* 0x000000234a4a7221 */ /* 0x000fca0000010000 */
[----:B------:R-:W2:Y:S01]  /*5cc0*/  MUFU.EX2 R80, R80 ;  /* 0x0000005000507308 */ /* 0x000ea20000000800 */
[----:B0-----:R-:W-:-:S07]  /*5cd0*/  FFMA.FTZ R81, R133, UR11, -R144 ;  /* 0x0000000b85517c23 */ /* 0x001fce0008010890 */
[----:B------:R0:W-:Y:S01]  /*5ce0*/  MUFU.EX2 R10, R32 ;  /* 0x00000020000a7308 */ /* 0x0001e20000000800 */
[----:B-1----:R-:W-:-:S01]  /*5cf0*/  FADD.FTZ R43, R69, R74 ;  /* 0x0000004a452b7221 */ /* 0x002fc20000010000 */
[----:B------:R-:W-:-:S06]  /*5d00*/  IMAD.MOV.U32 R74, RZ, RZ, R25 ;  /* 0x000000ffff4a7224 */ /* 0x000fcc00078e0019 */
[----:B------:R1:W3:Y:S01]  /*5d10*/  MUFU.EX2 R76, R83 ;  /* 0x00000053004c7308 */ /* 0x0002e20000000800 */
[----:B0-----:R-:W-:-:S04]  /*5d20*/  FADD.FTZ R32, R102, R15 ;  /* 0x0000000f66207221 */ /* 0x001fc80000010000 */
[----:B------:R-:W-:-:S03]  /*5d30*/  FADD.FTZ R15, R103, R32 ;  /* 0x00000020670f7221 */ /* 0x000fc60000010000 */
[----:B------:R-:W0:Y:S01]  /*5d40*/  MUFU.EX2 R87, R87 ;  /* 0x0000005700577308 */ /* 0x000e220000000800 */
[----:B------:R-:W-:-:S01]  /*5d50*/  FADD.FTZ R26, R106, R15 ;  /* 0x0000000f6a1a7221 */ /* 0x000fc20000010000 */
[----:B-1----:R-:W-:Y:S01]  /*5d60*/  FFMA.FTZ R83, R135, UR11, -R144 ;  /* 0x0000000b87537c23 */ /* 0x002fe20008010890 */
[C---:B------:R-:W-:Y:S02]  /*5d70*/  F2FP.SATFINITE.E4M3.F32.PACK_AB_MERGE_C R106, R107.reuse, R106, RZ ;  /* 0x0000006a6b6a723e */ /* 0x040fe400048070ff */
[----:B------:R-:W-:Y:S02]  /*5d80*/  FADD.FTZ R35, R107, R26 ;  /* 0x0000001a6b237221 */ /* 0x000fe40000010000 */
[----:B------:R-:W-:Y:S01]  /*5d90*/  F2FP.SATFINITE.E4M3.F32.PACK_AB_MERGE_C R213, R103, R102, R106 ;  /* 0x0000006667d5723e */ /* 0x000fe2000480706a */
[----:B------:R-:W1:Y:S01]  /*5da0*/  MUFU.EX2 R82, R82 ;  /* 0x0000005200527308 */ /* 0x000e620000000800 */
[----:B--2---:R-:W-:-:S01]  /*5db0*/  FADD.FTZ R26, R80, R35 ;  /* 0x00000023501a7221 */ /* 0x004fc20000010000 */
[----:B---3--:R-:W-:-:S04]  /*5dc0*/  FADD.FTZ R32, R76, R43 ;  /* 0x0000002b4c207221 */ /* 0x008fc80000010000 */
[----:B------:R-:W-:Y:S02]  /*5dd0*/  FADD.FTZ R43, R71, R32 ;  /* 0x00000020472b7221 */ /* 0x000fe40000010000 */
[----:B------:R-:W2:Y:S01]  /*5de0*/  MUFU.EX2 R78, R78 ;  /* 0x0000004e004e7308 */ /* 0x000ea20000000800 */
[----:B0-----:R-:W-:-:S07]  /*5df0*/  FADD.FTZ R35, R87, R26 ;  /* 0x0000001a57237221 */ /* 0x001fce0000010000 */
[----:B------:R-:W0:Y:S01]  /*5e00*/  MUFU.EX2 R47, R47 ;  /* 0x0000002f002f7308 */ /* 0x000e220000000800 */
[----:B-1----:R-:W-:-:S01]  /*5e10*/  FADD.FTZ R32, R82, R35 ;  /* 0x0000002352207221 */ /* 0x002fc20000010000 */
[----:B------:R-:W-:-:S06]  /*5e20*/  IMAD.MOV.U32 R35, RZ, RZ, R25 ;  /* 0x000000ffff237224 */ /* 0x000fcc00078e0019 */
[----:B------:R-:W-:Y:S01]  /*5e30*/  MUFU.EX2 R60, R60 ;  /* 0x0000003c003c7308 */ /* 0x000fe20000000800 */
[----:B--2---:R-:W-:-:S01]  /*5e40*/  FADD.FTZ R43, R78, R43 ;  /* 0x0000002b4e2b7221 */ /* 0x004fc20000010000 */
[----:B------:R-:W-:Y:S01]  /*5e50*/  F2FP.SATFINITE.E4M3.F32.PACK_AB_MERGE_C R214, R78, R71, RZ ;  /* 0x000000474ed6723e */ /* 0x000fe200048070ff */
[--C-:B------:R-:W-:Y:S02]  /*5e60*/  IMAD.MOV.U32 R71, RZ, RZ, R25.reuse ;  /* 0x000000ffff477224 */ /* 0x100fe400078e0019 */
[--C-:B------:R-:W-:Y:S01]  /*5e70*/  IMAD.MOV.U32 R78, RZ, RZ, R25.reuse ;  /* 0x000000ffff4e7224 */ /* 0x100fe200078e0019 */
[----:B------:R-:W-:Y:S01]  /*5e80*/  F2FP.SATFINITE.E4M3.F32.PACK_AB_MERGE_C R214, R76, R69, R214 ;  /* 0x000000454cd6723e */ /* 0x000fe200048070d6 */
[----:B------:R-:W-:Y:S01]  /*5e90*/  IMAD.MOV.U32 R69, RZ, RZ, R25 ;  /* 0x000000ffff457224 */ /* 0x000fe200078e0019 */
[----:B------:R-:W1:Y:S01]  /*5ea0*/  MUFU.EX2 R9, R9 ;  /* 0x0000000900097308 */ /* 0x000e620000000800 */
[----:B0-----:R-:W-:-:S01]  /*5eb0*/  FADD.FTZ R32, R47, R32 ;  /* 0x000000202f207221 */ /* 0x001fc20000010000 */
[----:B------:R-:W-:Y:S01]  /*5ec0*/  F2FP.SATFINITE.E4M3.F32.PACK_AB_MERGE_C R82, R47, R82, RZ ;  /* 0x000000522f52723e */ /* 0x000fe200048070ff */
[----:B------:R-:W-:-:S02]  /*5ed0*/  IMAD.MOV.U32 R47, RZ, RZ, R25 ;  /* 0x000000ffff2f7224 */ /* 0x000fc400078e0019 */
[--C-:B------:R-:W-:Y:S01]  /*5ee0*/  IMAD.MOV.U32 R76, RZ, RZ, R25.reuse ;  /* 0x000000ffff4c7224 */ /* 0x100fe200078e0019 */
[----:B------:R-:W-:Y:S01]  /*5ef0*/  F2FP.SATFINITE.E4M3.F32.PACK_AB_MERGE_C R215, R87, R80, R82 ;  /* 0x0000005057d7723e */ /* 0x000fe20004807052 */
[--C-:B------:R-:W-:Y:S01]  /*5f00*/  IMAD.MOV.U32 R80, RZ, RZ, R25.reuse ;  /* 0x000000ffff507224 */ /* 0x100fe200078e0019 */
[----:B------:R-:W-:Y:S01]  /*5f10*/  MUFU.EX2 R61, R61 ;  /* 0x0000003d003d7308 */ /* 0x000fe20000000800 */
[--C-:B------:R-:W-:Y:S02]  /*5f20*/  IMAD.MOV.U32 R82, RZ, RZ, R25.reuse ;  /* 0x000000ffff527224 */ /* 0x100fe400078e0019 */
[----:B------:R-:W-:-:S05]  /*5f30*/  IMAD.MOV.U32 R87, RZ, RZ, R25 ;  /* 0x000000ffff577224 */ /* 0x000fca00078e0019 */
[----:B------:R-:W0:Y:S01]  /*5f40*/  MUFU.EX2 R62, R62 ;  /* 0x0000003e003e7308 */ /* 0x000e220000000800 */
[----:B-1----:R-:W-:-:S04]  /*5f50*/  FADD.FTZ R7, R9, R32 ;  /* 0x0000002009077221 */ /* 0x002fc80000010000 */
[----:B------:R-:W-:-:S03]  /*5f60*/  FADD.FTZ R7, R6, R7 ;  /* 0x0000000706077221 */ /* 0x000fc60000010000 */
[----:B------:R-:W1:Y:S08]  /*5f70*/  MUFU.EX2 R66, R66 ;  /* 0x0000004200427308 */ /* 0x000e700000000800 */
[----:B------:R-:W2:Y:S01]  /*5f80*/  MUFU.EX2 R67, R67 ;  /* 0x0000004300437308 */ /* 0x000ea20000000800 */
[----:B0-----:R-:W-:-:S04]  /*5f90*/  F2FP.SATFINITE.E4M3.F32.PACK_AB_MERGE_C R216, R73, R62, RZ ;  /* 0x0000003e49d8723e */ /* 0x001fc800048070ff */
[----:B------:R-:W-:-:S03]  /*5fa0*/  F2FP.SATFINITE.E4M3.F32.PACK_AB_MERGE_C R216, R61, R60, R216 ;  /* 0x0000003c3dd8723e */ /* 0x000fc600048070d8 */
[----:B------:R-:W0:Y:S01]  /*5fb0*/  MUFU.EX2 R64, R64 ;  /* 0x0000004000407308 */ /* 0x000e220000000800 */
[----:B-1----:R-:W-:-:S07]  /*5fc0*/  FADD.FTZ R32, R66, R7 ;  /* 0x0000000742207221 */ /* 0x002fce0000010000 */
[----:B------:R1:W-:Y:S01]  /*5fd0*/  MUFU.EX2 R27, R34 ;  /* 0x00000022001b7308 */ /* 0x0003e20000000800 */
[C---:B--2---:R-:W-:Y:S01]  /*5fe0*/  F2FP.SATFINITE.E4M3.F32.PACK_AB_MERGE_C R66, R67.reuse, R66, RZ ;  /* 0x000000424342723e */ /* 0x044fe200048070ff */
[----:B------:R-:W-:-:S03]  /*5ff0*/  FADD.FTZ R67, R67, R32 ;  /* 0x0000002043437221 */ /* 0x000fc60000010000 */
[----:B------:R-:W-:Y:S01]  /*6000*/  F2FP.SATFINITE.E4M3.F32.PACK_AB_MERGE_C R217, R6, R9, R66 ;  /* 0x0000000906d9723e */ /* 0x000fe20004807042 */
[----:B------:R-:W-:-:S01]  /*6010*/  FADD.FTZ R32, R28, R67 ;  /* 0x000000431c207221 */ /* 0x000fc20000010000 */
[----:B------:R-:W-:Y:S01]  /*6020*/  IMAD.MOV.U32 R67, RZ, RZ, R25 ;  /* 0x000000ffff437224 */ /* 0x000fe200078e0019 */
[----:B------:R-:W2:Y:S01]  /*6030*/  MUFU.EX2 R65, R65 ;  /* 0x0000004100417308 */ /* 0x000ea20000000800 */
[----:B-1----:R-:W-:-:S01]  /*6040*/  FADD.FTZ R34, R60, R43 ;  /* 0x0000002b3c227221 */ /* 0x002fc20000010000 */
[----:B------:R-:W-:Y:S01]  /*6050*/  FADD.FTZ R7, R29, R32 ;  /* 0x000000201d077221 */ /* 0x000fe20000010000 */
[--C-:B------:R-:W-:Y:S02]  /*6060*/  IMAD.MOV.U32 R32, RZ, RZ, R25.reuse ;  /* 0x000000ffff207224 */ /* 0x100fe400078e0019 */
[----:B------:R-:W-:Y:S01]  /*6070*/  FADD.FTZ R13, R61, R34 ;  /* 0x000000223d0d7221 */ /* 0x000fe20000010000 */
[----:B------:R-:W-:Y:S02]  /*6080*/  IMAD.MOV.U32 R34, RZ, RZ, R25 ;  /* 0x000000ffff227224 */ /* 0x000fe400078e0019 */
[----:B------:R-:W1:Y:S01]  /*6090*/  MUFU.EX2 R75, R75 ;  /* 0x0000004b004b7308 */ /* 0x000e620000000800 */
[----:B------:R-:W-:-:S01]  /*60a0*/  FADD.FTZ R12, R62, R13 ;  /* 0x0000000d3e0c7221 */ /* 0x000fc20000010000 */
[----:B------:R-:W-:-:S02]  /*60b0*/  IMAD.MOV.U32 R43, RZ, RZ, R25 ;  /* 0x000000ffff2b7224 */ /* 0x000fc400078e0019 */
[--C-:B------:R-:W-:Y:S02]  /*60c0*/  IMAD.MOV.U32 R61, RZ, RZ, R25.reuse ;  /* 0x000000ffff3d7224 */ /* 0x100fe400078e0019 */
[----:B------:R-:W-:Y:S01]  /*60d0*/  FADD.FTZ R73, R73, R12 ;  /* 0x0000000c49497221 */ /* 0x000fe20000010000 */
[----:B------:R-:W-:Y:S01]  /*60e0*/  IMAD.MOV.U32 R60, RZ, RZ, R25 ;  /* 0x000000ffff3c7224 */ /* 0x000fe200078e0019 */
[----:B------:R-:W3:Y:S02]  /*60f0*/  MUFU.EX2 R30, R90 ;  /* 0x0000005a001e7308 */ /* 0x000ee40000000800 */
[----:B0-----:R-:W-:-:S01]  /*6100*/  FADD.FTZ R12, R64, R73 ;  /* 0x00000049400c7221 */ /* 0x001fc20000010000 */
[--C-:B------:R-:W-:Y:S02]  /*6110*/  IMAD.MOV.U32 R62, RZ, RZ, R25.reuse ;  /* 0x000000ffff3e7224 */ /* 0x100fe400078e0019 */
[--C-:B------:R-:W-:Y:S02]  /*6120*/  IMAD.MOV.U32 R66, RZ, RZ, R25.reuse ;  /* 0x000000ffff427224 */ /* 0x100fe400078e0019 */
[----:B--2---:R-:W-:Y:S01]  /*6130*/  FADD.FTZ R12, R65, R12 ;  /* 0x0000000c410c7221 */ /* 0x004fe20000010000 */
[----:B------:R-:W-:Y:S01]  /*6140*/  IMAD.MOV.U32 R73, RZ, RZ, R25 ;  /* 0x000000ffff497224 */ /* 0x000fe200078e0019 */
[----:B------:R-:W0:Y:S02]  /*6150*/  MUFU.EX2 R31, R31 ;  /* 0x0000001f001f7308 */ /* 0x000e240000000800 */
[----:B-1----:R-:W-:-:S01]  /*6160*/  FADD.FTZ R13, R75, R12 ;  /* 0x0000000c4b0d7221 */ /* 0x002fc20000010000 */
[----:B------:R-:W-:Y:S01]  /*6170*/  F2FP.SATFINITE.E4M3.F32.PACK_AB_MERGE_C R218, R84, R75, RZ ;  /* 0x0000004b54da723e */ /* 0x000fe200048070ff */
[----:B------:R-:W-:-:S02]  /*6180*/  IMAD.MOV.U32 R75, RZ, RZ, R25 ;  /* 0x000000ffff4b7224 */ /* 0x000fc400078e0019 */
[----:B------:R-:W-:Y:S01]  /*6190*/  FADD.FTZ R84, R84, R13 ;  /* 0x0000000d54547221 */ /* 0x000fe20000010000 */
[----:B------:R-:W-:Y:S01]  /*61a0*/  F2FP.SATFINITE.E4M3.F32.PACK_AB_MERGE_C R218, R65, R64, R218 ;  /* 0x0000004041da723e */ /* 0x000fe200048070da */
[----:B------:R-:W-:Y:S01]  /*61b0*/  IMAD.MOV.U32 R65, RZ, RZ, R25 ;  /* 0x000000ffff417224 */ /* 0x000fe200078e0019 */
[----:B------:R-:W1:Y:S01]  /*61c0*/  MUFU.EX2 R92, R92 ;  /* 0x0000005c005c7308 */ /* 0x000e620000000800 */
[----:B---3--:R-:W-:-:S01]  /*61d0*/  FADD.FTZ R12, R30, R7 ;  /* 0x000000071e0c7221 */ /* 0x008fc20000010000 */
[----:B------:R-:W-:Y:S01]  /*61e0*/  FADD.FTZ R7, R77, R84 ;  /* 0x000000544d077221 */ /* 0x000fe20000010000 */
[C---:B------:R-:W-:Y:S01]  /*61f0*/  F2FP.SATFINITE.E4M3.F32.PACK_AB_MERGE_C R21, R33.reuse, R30, RZ ;  /* 0x0000001e2115723e */ /* 0x040fe200048070ff */
[----:B------:R-:W-:Y:S02]  /*6200*/  IMAD.MOV.U32 R64, RZ, RZ, R25 ;  /* 0x000000ffff407224 */ /* 0x000fe400078e0019 */
[----:B------:R-:W-:-:S01]  /*6210*/  FADD.FTZ R12, R33, R12 ;  /* 0x0000000c210c7221 */ /* 0x000fc20000010000 */
[----:B------:R-:W-:Y:S01]  /*6220*/  IMAD.MOV.U32 R33, RZ, RZ, R25 ;  /* 0x000000ffff217224 */ /* 0x000fe200078e0019 */
[----:B------:R-:W-:Y:S01]  /*6230*/  F2FP.SATFINITE.E4M3.F32.PACK_AB_MERGE_C R219, R29, R28, R21 ;  /* 0x0000001c1ddb723e */ /* 0x000fe20004807015 */
[----:B------:R-:W-:Y:S01]  /*6240*/  MUFU.EX2 R79, R79 ;  /* 0x0000004f004f7308 */ /* 0x000fe20000000800 */
[----:B0-----:R-:W-:-:S01]  /*6250*/  FADD.FTZ R13, R31, R12 ;  /* 0x0000000c1f0d7221 */ /* 0x001fc20000010000 */
[----:B------:R-:W-:-:S02]  /*6260*/  IMAD.MOV.U32 R29, RZ, RZ, R25 ;  /* 0x000000ffff1d7224 */ /* 0x000fc400078e0019 */
[----:B------:R-:W-:Y:S02]  /*6270*/  IMAD.MOV.U32 R28, RZ, RZ, R25 ;  /* 0x000000ffff1c7224 */ /* 0x000fe400078e0019 */
[----:B------:R-:W-:Y:S01]  /*6280*/  FADD.FTZ R30, R10, R13 ;  /* 0x0000000d0a1e7221 */ /* 0x000fe20000010000 */
[----:B------:R-:W-:Y:S01]  /*6290*/  IMAD.MOV.U32 R84, RZ, RZ, R25 ;  /* 0x000000ffff547224 */ /* 0x000fe200078e0019 */
[----:B------:R-:W0:Y:S01]  /*62a0*/  MUFU.EX2 R94, R94 ;  /* 0x0000005e005e7308 */ /* 0x000e220000000800 */
[----:B-1----:R-:W-:-:S01]  /*62b0*/  FADD.FTZ R12, R92, R7 ;  /* 0x000000075c0c7221 */ /* 0x002fc20000010000 */
[----:B------:R-:W-:Y:S01]  /*62c0*/  FADD.FTZ R7, R27, R30 ;  /* 0x0000001e1b077221 */ /* 0x000fe20000010000 */
[----:B------:R-:W-:-:S05]  /*62d0*/  IMAD.MOV.U32 R30, RZ, RZ, R25 ;  /* 0x000000ffff1e7224 */ /* 0x000fca00078e0019 */
[----:B------:R-:W1:Y:S08]  /*62e0*/  MUFU.EX2 R120, R120 ;  /* 0x0000007800787308 */ /* 0x000e700000000800 */
[----:B------:R-:W-:Y:S01]  /*62f0*/  MUFU.EX2 R83, R83 ;  /* 0x0000005300537308 */ /* 0x000fe20000000800 */
[----:B0-----:R-:W-:Y:S01]  /*6300*/  F2FP.SATFINITE.E4M3.F32.PACK_AB_MERGE_C R220, R94, R79, RZ ;  /* 0x0000004f5edc723e */ /* 0x001fe200048070ff */
[----:B------:R-:W-:-:S03]  /*6310*/  FADD.FTZ R79, R79, R12 ;  /* 0x0000000c4f4f7221 */ /* 0x000fc60000010000 */
[----:B------:R-:W-:Y:S01]  /*6320*/  F2FP.SATFINITE.E4M3.F32.PACK_AB_MERGE_C R220, R92, R77, R220 ;  /* 0x0000004d5cdc723e */ /* 0x000fe200048070dc */
[----:B------:R-:W-:-:S01]  /*6330*/  FADD.FTZ R94, R94, R79 ;  /* 0x0000004f5e5e7221 */ /* 0x000fc20000010000 */
[----:B------:R-:W-:Y:S01]  /*6340*/  IMAD.MOV.U32 R77, RZ, RZ, R25 ;  /* 0x000000ffff4d7224 */ /* 0x000fe200078e0019 */
[----:B------:R-:W0:Y:S01]  /*6350*/  MUFU.EX2 R100, R136 ;  /* 0x0000008800647308 */ /* 0x000e220000000800 */
[C---:B-1----:R-:W-:Y:S01]  /*6360*/  F2FP.SATFINITE.E4M3.F32.PACK_AB_MERGE_C R27, R120.reuse, R27, RZ ;  /* 0x0000001b781b723e */ /* 0x042fe200048070ff */
[----:B------:R-:W-:Y:S01]  /*6370*/  FADD.FTZ R120, R120, R7 ;  /* 0x0000000778787221 */ /* 0x000fe20000010000 */
[----:B------:R-:W-:Y:S02]  /*6380*/  IMAD.MOV.U32 R79, RZ, RZ, R25 ;  /* 0x000000ffff4f7224 */ /* 0x000fe400078e0019 */
[----:B------:R-:W-:Y:S01]  /*6390*/  F2FP.SATFINITE.E4M3.F32.PACK_AB_MERGE_C R221, R10, R31, R27 ;  /* 0x0000001f0add723e */ /* 0x000fe2000480701b */
[--C-:B------:R-:W-:Y:S02]  /*63a0*/  IMAD.MOV.U32 R27, RZ, RZ, R25.reuse ;  /* 0x000000ffff1b7224 */ /* 0x100fe400078e0019 */
[----:B------:R-:W1:Y:S01]  /*63b0*/  MUFU.EX2 R81, R81 ;  /* 0x0000005100517308 */ /* 0x000e620000000800 */
[----:B------:R-:W-:-:S07]  /*63c0*/  IMAD.MOV.U32 R31, RZ, RZ, R25 ;  /* 0x000000ffff1f7224 */ /* 0x000fce00078e0019 */
[----:B------:R2:W3:Y:S01]  /*63d0*/  MUFU.EX2 R15, R36 ;  /* 0x00000024000f7308 */ /* 0x0004e20000000800 */
[----:B0-----:R-:W-:-:S07]  /*63e0*/  F2FP.SATFINITE.E4M3.F32.PACK_AB_MERGE_C R8, R100, R83, RZ ;  /* 0x000000536408723e */ /* 0x001fce00048070ff */
[----:B------:R-:W0:Y:S01]  /*63f0*/  MUFU.EX2 R96, R96 ;  /* 0x0000006000607308 */ /* 0x000e220000000800 */
[----:B-1----:R-:W-:-:S01]  /*6400*/  FADD.FTZ R7, R81, R94 ;  /* 0x0000005e51077221 */ /* 0x002fc20000010000 */
[----:B--2---:R-:W-:-:S06]  /*6410*/  IMAD.MOV.U32 R36, RZ, RZ, R25 ;  /* 0x000000ffff247224 */ /* 0x004fcc00078e0019 */
[----:B------:R1:W2:Y:S01]  /*6420*/  MUFU.EX2 R26, R45 ;  /* 0x0000002d001a7308 */ /* 0x0002a20000000800 */
[----:B---3--:R-:W-:-:S07]  /*6430*/  FADD.FTZ R11, R15, R120 ;  /* 0x000000780f0b7221 */ /* 0x008fce0000010000 */
[----:B------:R-:W3:Y:S01]  /*6440*/  MUFU.EX2 R37, R37 ;  /* 0x0000002500257308 */ /* 0x000ee20000000800 */
[C---:B0-----:R-:W-:Y:S01]  /*6450*/  F2FP.SATFINITE.E4M3.F32.PACK_AB_MERGE_C R222, R96.reuse, R81, R8 ;  /* 0x0000005160de723e */ /* 0x041fe20004807008 */
[----:B------:R-:W-:Y:S01]  /*6460*/  FADD.FTZ R96, R96, R7 ;  /* 0x0000000760607221 */ /* 0x000fe20000010000 */
[--C-:B-1----:R-:W-:Y:S02]  /*6470*/  IMAD.MOV.U32 R45, RZ, RZ, R25.reuse ;  /* 0x000000ffff2d7224 */ /* 0x102fe400078e0019 */
[----:B------:R-:W-:Y:S02]  /*6480*/  IMAD.MOV.U32 R81, RZ, RZ, R25 ;  /* 0x000000ffff517224 */ /* 0x000fe400078e0019 */
[----:B------:R-:W-:-:S01]  /*6490*/  FADD.FTZ R83, R83, R96 ;  /* 0x0000006053537221 */ /* 0x000fc20000010000 */
[----:B------:R-:W0:Y:S01]  /*64a0*/  MUFU.EX2 R40, R40 ;  /* 0x0000002800287308 */ /* 0x000e220000000800 */
[----:B--2---:R-:W-:-:S02]  /*64b0*/  FADD.FTZ R8, R26, R11 ;  /* 0x0000000b1a087221 */ /* 0x004fc40000010000 */
[----:B------:R-:W-:Y:S01]  /*64c0*/  FADD.FTZ R100, R100, R83 ;  /* 0x0000005364647221 */ /* 0x000fe20000010000 */
[----:B------:R-:W-:-:S04]  /*64d0*/  IMAD.MOV.U32 R83, RZ, RZ, R25 ;  /* 0x000000ffff537224 */ /* 0x000fc800078e0019 */
[----:B------:R-:W-:Y:S01]  /*64e0*/  MUFU.EX2 R93, R93 ;  /* 0x0000005d005d7308 */ /* 0x000fe20000000800 */
[----:B---3--:R-:W-:-:S07]  /*64f0*/  FADD.FTZ R11, R37, R8 ;  /* 0x00000008250b7221 */ /* 0x008fce0000010000 */
[----:B------:R-:W1:Y:S01]  /*6500*/  MUFU.EX2 R112, R112 ;  /* 0x0000007000707308 */ /* 0x000e620000000800 */
[C---:B0-----:R-:W-:Y:S01]  /*6510*/  F2FP.SATFINITE.E4M3.F32.PACK_AB_MERGE_C R37, R40.reuse, R37, RZ ;  /* 0x000000252825723e */ /* 0x041fe200048070ff */
[----:B------:R-:W-:-:S03]  /*6520*/  FADD.FTZ R40, R40, R11 ;  /* 0x0000000b28287221 */ /* 0x000fc60000010000 */
[----:B------:R-:W-:Y:S01]  /*6530*/  F2FP.SATFINITE.E4M3.F32.PACK_AB_MERGE_C R223, R26, R15, R37 ;  /* 0x0000000f1adf723e */ /* 0x000fe20004807025 */
[--C-:B------:R-:W-:Y:S02]  /*6540*/  IMAD.MOV.U32 R26, RZ, RZ, R25.reuse ;  /* 0x000000ffff1a7224 */ /* 0x100fe400078e0019 */
[----:B------:R-:W0:Y:S01]  /*6550*/  MUFU.EX2 R85, R85 ;  /* 0x0000005500557308 */ /* 0x000e220000000800 */
[----:B------:R-:W-:-:S07]  /*6560*/  IMAD.MOV.U32 R37, RZ, RZ, R25 ;  /* 0x000000ffff257224 */ /* 0x000fce00078e0019 */
[----:B------:R-:W2:Y:S01]  /*6570*/  MUFU.EX2 R41, R41 ;  /* 0x0000002900297308 */ /* 0x000ea20000000800 */
[----:B-1----:R-:W-:-:S07]  /*6580*/  F2FP.SATFINITE.E4M3.F32.PACK_AB_MERGE_C R8, R112, R93, RZ ;  /* 0x0000005d7008723e */ /* 0x002fce00048070ff */
[----:B------:R-:W1:Y:S01]  /*6590*/  MUFU.EX2 R108, R108 ;  /* 0x0000006c006c7308 */ /* 0x000e620000000800 */
[----:B0-----:R-:W-:-:S07]  /*65a0*/  FADD.FTZ R11, R85, R100 ;  /* 0x00000064550b7221 */ /* 0x001fce0000010000 */
[----:B------:R-:W0:Y:S01]  /*65b0*/  MUFU.EX2 R48, R48 ;  /* 0x0000003000307308 */ /* 0x000e220000000800 */
[----:B--2---:R-:W-:-:S01]  /*65c0*/  FADD.FTZ R13, R41, R40 ;  /* 0x00000028290d7221 */ /* 0x004fc20000010000 */
[----:B------:R-:W-:-:S06]  /*65d0*/  IMAD.MOV.U32 R40, RZ, RZ, R25 ;  /* 0x000000ffff287224 */ /* 0x000fcc00078e0019 */
[----:B------:R-:W2:Y:S01]  /*65e0*/  MUFU.EX2 R49, R49 ;  /* 0x0000003100317308 */ /* 0x000ea20000000800 */
[C---:B-1----:R-:W-:Y:S01]  /*65f0*/  F2FP.SATFINITE.E4M3.F32.PACK_AB_MERGE_C R224, R108.reuse, R85, R8 ;  /* 0x000000556ce0723e */ /* 0x042fe20004807008 */
[----:B------:R-:W-:Y:S01]  /*6600*/  FADD.FTZ R108, R108, R11 ;  /* 0x0000000b6c6c7221 */ /* 0x000fe20000010000 */
[----:B------:R-:W-:-:S03]  /*6610*/  IMAD.MOV.U32 R85, RZ, RZ, R25 ;  /* 0x000000ffff557224 */ /* 0x000fc600078e0019 */
[----:B------:R-:W-:Y:S02]  /*6620*/  FADD.FTZ R93, R93, R108 ;  /* 0x0000006c5d5d7221 */ /* 0x000fe40000010000 */
[----:B------:R-:W1:Y:S01]  /*6630*/  MUFU.EX2 R140, R140 ;  /* 0x0000008c008c7308 */ /* 0x000e620000000800 */
[----:B0-----:R-:W-:-:S01]  /*6640*/  FADD.FTZ R8, R48, R13 ;  /* 0x0000000d30087221 */ /* 0x001fc20000010000 */
[----:B------:R-:W-:-:S06]  /*6650*/  FADD.FTZ R112, R112, R93 ;  /* 0x0000005d70707221 */ /* 0x000fcc0000010000 */
[----:B------:R-:W-:Y:S01]  /*6660*/  MUFU.EX2 R99, R99 ;  /* 0x0000006300637308 */ /* 0x000fe20000000800 */
[----:B--2---:R-:W-:-:S07]  /*6670*/  FADD.FTZ R11, R49, R8 ;  /* 0x00000008310b7221 */ /* 0x004fce0000010000 */
[----:B------:R-:W0:Y:S01]  /*6680*/  MUFU.EX2 R130, R130 ;  /* 0x0000008200827308 */ /* 0x000e220000000800 */
[----:B-1----:R-:W-:-:S01]  /*6690*/  FADD.FTZ R11, R140, R11 ;  /* 0x0000000b8c0b7221 */ /* 0x002fc20000010000 */
[----:B------:R-:W-:-:S04]  /*66a0*/  F2FP.SATFINITE.E4M3.F32.PACK_AB_MERGE_C R49, R140, R49, RZ ;  /* 0x000000318c31723e */ /* 0x000fc800048070ff */
[----:B------:R-:W-:Y:S01]  /*66b0*/  F2FP.SATFINITE.E4M3.F32.PACK_AB_MERGE_C R225, R48, R41, R49 ;  /* 0x0000002930e1723e */ /* 0x000fe20004807031 */
[--C-:B------:R-:W-:Y:S01]  /*66c0*/  IMAD.MOV.U32 R41, RZ, RZ, R25.reuse ;  /* 0x000000ffff297224 */ /* 0x100fe200078e0019 */
[----:B------:R-:W1:Y:S01]  /*66d0*/  MUFU.EX2 R95, R95 ;  /* 0x0000005f005f7308 */ /* 0x000e620000000800 */
[--C-:B------:R-:W-:Y:S02]  /*66e0*/  IMAD.MOV.U32 R49, RZ, RZ, R25.reuse ;  /* 0x000000ffff317224 */ /* 0x100fe400078e0019 */
[----:B------:R-:W-:-:S05]  /*66f0*/  IMAD.MOV.U32 R48, RZ, RZ, R25 ;  /* 0x000000ffff307224 */ /* 0x000fca00078e0019 */
[----:B------:R-:W2:Y:S01]  /*6700*/  MUFU.EX2 R148, R148 ;  /* 0x0000009400947308 */ /* 0x000ea20000000800 */
[----:B0-----:R-:W-:-:S07]  /*6710*/  F2FP.SATFINITE.E4M3.F32.PACK_AB_MERGE_C R8, R130, R99, RZ ;  /* 0x000000638208723e */ /* 0x001fce00048070ff */
[----:B------:R-:W0:Y:S01]  /*6720*/  MUFU.EX2 R128, R128 ;  /* 0x0000008000807308 */ /* 0x000e220000000800 */
[----:B-1----:R-:W-:-:S07]  /*6730*/  FADD.FTZ R9, R95, R112 ;  /* 0x000000705f097221 */ /* 0x002fce0000010000 */
[----:B------:R-:W1:Y:S01]  /*6740*/  MUFU.EX2 R7, R146 ;  /* 0x0000009200077308 */ /* 0x000e620000000800 */
[----:B--2---:R-:W-:-:S07]  /*6750*/  FADD.FTZ R6, R148, R11 ;  /* 0x0000000b94067221 */ /* 0x004fce0000010000 */
[----:B------:R-:W-:Y:S01]  /*6760*/  MUFU.EX2 R150, R150 ;  /* 0x0000009600967308 */ /* 0x000fe20000000800 */
[C---:B0-----:R-:W-:Y:S01]  /*6770*/  F2FP.SATFINITE.E4M3.F32.PACK_AB_MERGE_C R226, R128.reuse, R95, R8 ;  /* 0x0000005f80e2723e */ /* 0x041fe20004807008 */
[----:B------:R-:W-:-:S04]  /*6780*/  FADD.FTZ R128, R128, R9 ;  /* 0x0000000980807221 */ /* 0x000fc80000010000 */
[----:B------:R-:W-:Y:S02]  /*6790*/  FADD.FTZ R99, R99, R128 ;  /* 0x0000008063637221 */ /* 0x000fe40000010000 */
[----:B------:R-:W0:Y:S01]  /*67a0*/  MUFU.EX2 R109, R109 ;  /* 0x0000006d006d7308 */ /* 0x000e220000000800 */
[----:B-1----:R-:W-:-:S01]  /*67b0*/  FADD.FTZ R9, R7, R6 ;  /* 0x0000000607097221 */ /* 0x002fc20000010000 */
[----:B0-----:R-:W-:-:S03]  /*67c0*/  F2FP.SATFINITE.E4M3.F32.PACK_AB_MERGE_C R6, R109, R150, RZ ;  /* 0x000000966d06723e */ /* 0x001fc600048070ff */
[----:B------:R-:W-:Y:S01]  /*67d0*/  FADD.FTZ R150, R150, R9 ;  /* 0x0000000996967221 */ /* 0x000fe20000010000 */
[----:B------:R-:W-:Y:S01]  /*67e0*/  F2FP.SATFINITE.E4M3.F32.PACK_AB_MERGE_C R227, R7, R148, R6 ;  /* 0x0000009407e3723e */ /* 0x000fe20004807006 */
[----:B------:R-:W-:Y:S02]  /*67f0*/  FADD.FTZ R6, R130, R99 ;  /* 0x0000006382067221 */ /* 0x000fe40000010000 */
[----:B------:R-:W-:-:S01]  /*6800*/  FADD.FTZ R7, R109, R150 ;  /* 0x000000966d077221 */ /* 0x000fc20000010000 */
        /* <DEDUP_REMOVED lines=35> */
[----:B------:R-:W-:Y:S01]  /*6a40*/  UMOV UR53, UR51 ;  /* 0x0000003300357c82 */ /* 0x000fe20008000000 */
[----:B------:R-:W-:Y:S01]  /*6a50*/  UMOV UR54, UR45 ;  /* 0x0000002d00367c82 */ /* 0x000fe20008000000 */
[----:B------:R-:W-:-:S05]  /*6a60*/  ULDC UR51, c[0x0][0x988] ;  /* 0x0002620000337ab9 */ /* 0x000fca0000000800 */
.L_x_6219:
[----:B------:R-:W-:Y:S01]  /*6a70*/  ISETP.NE.AND P2, PT, RZ, UR43, PT ;  /* 0x0000002bff007c0c */ /* 0x000fe2000bf45270 */
[----:B------:R-:W-:-:S04]  /*6a80*/  UISETP.NE.AND UP0, UPT, UR53, 0x1, UPT ;  /* 0x000000013500788c */ /* 0x000fc8000bf05270 */
[----:B------:R-:W-:-:S04]  /*6a90*/  USEL UR45, URZ, 0x1, UP0 ;  /* 0x000000013f2d7887 */ /* 0x000fc80008000000 */
[----:B------:R-:W-:-:S04]  /*6aa0*/  ULOP3.LUT UR45, UR54, UR45, URZ, 0x3c, !UPT ;  /* 0x0000002d362d7292 */ /* 0x000fc8000f8e3c3f */
[----:B------:R-:W-:Y:S08]  /*6ab0*/  @P2 BRA `(.L_x_6210) ;  /* 0x0000000000442947 */ /* 0x000ff00003800000 */
[----:B------:R-:W-:Y:S05]  /*6ac0*/  @!P0 BRA `(.L_x_6211) ;  /* 0x0000000000048947 */ /* 0x000fea0003800000 */
[----:B------:R-:W-:Y:S01]  /*6ad0*/  BPT.TRAP 0x1 ;  /* 0x000000040000795c */ /* 0x000fe20000300000 */
.L_x_6211:
        /* <DEDUP_REMOVED lines=12> */
.L_x_6212:
[----:B-1----:R-:W-:Y:S05]  /*6ba0*/  @P1 BRA `(.L_x_6210) ;  /* 0x0000000000081947 */ /* 0x002fea0003800000 */
[----:B------:R-:W1:Y:S02]  /*6bb0*/  SYNCS.PHASECHK.TRANS64.TRYWAIT P1, [UR6+0x2e830], R2 ;  /* 0x02e83002ff0075a7 */ /* 0x000e640008020146 */
[----:B-1----:R-:W-:Y:S05]  /*6bc0*/  @!P1 BRA `(.L_x_6213) ;  /* 0x000000e8008c9947 */ /* 0x002fea0003800000 */
.L_x_6210:
[----:B-1----:R-:W1:Y:S01]  /*6bd0*/  S2R R3, SR_TID.X ;  /* 0x0000000000037919 */ /* 0x002e620000002100 */
[----:B------:R-:W-:Y:S01]  /*6be0*/  R2UR UR55, R5 ;  /* 0x00000000053772ca */ /* 0x000fe200000e0000 */
        /* <DEDUP_REMOVED lines=11> */
[----:B------:R-:W-:Y:S02]  /*6ca0*/  UMOV UR28, UR16 ;  /* 0x00000010001c7c82 */ /* 0x000fe40008000000 */
[----:B------:R-:W-:Y:S02]  /*6cb0*/  UIADD3 UR22, UR55, 0x100, URZ ;  /* 0x0000010037167890 */ /* 0x000fe4000fffe03f */
[----:B------:R-:W-:Y:S02]  /*6cc0*/  UIADD3 UR26, UR55, 0x200, URZ ;  /* 0x00000200371a7890 */ /* 0x000fe4000fffe03f */
[----:B------:R-:W-:Y:S01]  /*6cd0*/  UMOV UR18, UR55 ;  /* 0x0000003700127c82 */ /* 0x000fe20008000000 */
[----:B------:R-:W-:Y:S01]  /*6ce0*/  UIADD3 UR30, UR55, 0x300, URZ ;  /* 0x00000300371e7890 */ /* 0x000fe2000fffe03f */
[----:B------:R-:W-:Y:S01]  /*6cf0*/  UMOV UR29, UR17 ;  /* 0x00000011001d7c82 */ /* 0x000fe20008000000 */
[----:B------:R-:W-:Y:S01]  /*6d00*/  UMOV UR31, 0x40000040 ;  /* 0x40000040001f7882 */ /* 0x000fe20000000000 */
[----:B------:R-:W-:Y:S01]  /*6d10*/  UIADD3 UR34, UR55, 0x400, URZ ;  /* 0x0000040037227890 */ /* 0x000fe2000fffe03f */
[----:B------:R-:W-:Y:S01]  /*6d20*/  UMOV UR32, UR16 ;  /* 0x0000001000207c82 */ /* 0x000fe20008000000 */
[----:B------:R-:W-:Y:S01]  /*6d30*/  UMOV UR33, UR17 ;  /* 0x0000001100217c82 */ /* 0x000fe20008000000 */
[----:B------:R-:W-:Y:S01]  /*6d40*/  UMOV UR35, 0x40000040 ;  /* 0x4000004000237882 */ /* 0x000fe20000000000 */
[----:B-1----:R-:W-:Y:S01]  /*6d50*/  SHF.R.U32.HI R3, RZ, 0x7, R3 ;  /* 0x00000007ff037819 */ /* 0x002fe20000011603 */
[----:B------:R-:W-:Y:S01]  /*6d60*/  UIADD3 UR6, UR55, 0x2, URZ ;  /* 0x0000000237067890 */ /* 0x000fe2000fffe03f */
[----:B------:R-:W-:Y:S01]  /*6d70*/  UMOV UR7, 0x40000040 ;  /* 0x4000004000077882 */ /* 0x000fe20000000000 */
[----:B------:R-:W-:-:S02]  /*6d80*/  UIADD3 UR10, UR55, 0x602, URZ ;  /* 0x00000602370a7890 */ /* 0x000fc4000fffe03f */
[----:B0-----:R-:W-:Y:S01]  /*6d90*/  VIADD R2, R3, 0x8 ;  /* 0x0000000803027836 */ /* 0x001fe20000000000 */
[----:B------:R-:W-:Y:S01]  /*6da0*/  UMOV UR11, 0x40000040 ;  /* 0x40000040000b7882 */ /* 0x000fe20000000000 */
[----:B------:R-:W-:Y:S01]  /*6db0*/  UIADD3 UR14, UR55, 0x6, URZ ;  /* 0x00000006370e7890 */ /* 0x000fe2000fffe03f */
[----:B------:R-:W-:Y:S02]  /*6dc0*/  UMOV UR15, 0x40000040 ;  /* 0x40000040000f7882 */ /* 0x000fe40000000000 */
        /* <DEDUP_REMOVED lines=157> */
.L_x_6215:
        /* <DEDUP_REMOVED lines=9> */
.L_x_6216:
[----:B-1----:R-:W-:Y:S05]  /*7830*/  @P1 BRA `(.L_x_6214) ;  /* 0x0000000000081947 */ /* 0x002fea0003800000 */
[----:B------:R-:W1:Y:S02]  /*7840*/  SYNCS.PHASECHK.TRANS64.TRYWAIT P1, [UR6+0x2e850], R2 ;  /* 0x02e85002ff0075a7 */ /* 0x000e640008020146 */
[----:B-1----:R-:W-:Y:S05]  /*7850*/  @!P1 BRA `(.L_x_6217) ;  /* 0x000000dc00809947 */ /* 0x002fea0003800000 */
.L_x_6214:
        /* <DEDUP_REMOVED lines=71> */
[----:B------:R-:W-:Y:S01]  /*7cd0*/  QGMMA.64x128x32.F32.E4M3.E4M3 R24, R200, gdesc[UR4], R24, gsb0 ;  /* 0x01e00004c8187df3 */ /* 0x000fe20008000818 */
        /* <DEDUP_REMOVED lines=93> */
[----:B------:R-:W-:Y:S01]  /*82b0*/  UMOV UR11, UR51 ;  /* 0x00000033000b7c82 */ /* 0x000fe20008000000 */
[----:B------:R-:W-:Y:S01]  /*82c0*/  ISETP.NE.AND P1, PT, R4, RZ, PT ;  /* 0x000000ff0400720c */ /* 0x000fe20003f25270 */
[----:B------:R-:W-:-:S04]  /*82d0*/  IMAD.U32 R197, RZ, RZ, UR52 ;  /* 0x00000034ffc57e24 */ /* 0x000fc8000f8e00ff */
[----:B------:R-:W2:Y:S01]  /*82e0*/  MUFU.TANH R172, R172 ;  /* 0x000000ac00ac7308 */ /* 0x000ea20000002400 */
[----:B0-----:R-:W-:-:S07]  /*82f0*/  FMNMX.FTZ R193, R169, R193, !PT ;  /* 0x000000c1a9c17209 */ /* 0x001fce0007810000 */
[----:B------:R-:W0:Y:S01]  /*8300*/  MUFU.TANH R174, R174 ;  /* 0x000000ae00ae7308 */ /* 0x000e220000002400 */
[----:B-1----:R-:W-:Y:S01]  /*8310*/  FMNMX.FTZ R194, R171, R194, !PT ;  /* 0x000000c2abc27209 */ /* 0x002fe20007810000 */
[----:B------:R-:W-:-:S06]  /*8320*/  @!P1 IMAD R197, R197, 0x8, R2 ;  /* 0x00000008c5c59824 */ /* 0x000fcc00078e0202 */
        /* <DEDUP_REMOVED lines=8> */
[----:B------:R-:W-:Y:S02]  /*83b0*/  WARPGROUP.DEPBAR.LE gsb0, 0x0 ;  /* 0x00008000000079c5 */ /* 0x000fe40000010000 */
[----:B------:R-:W-:-:S06]  /*83c0*/  WARPGROUP.ARRIVE ;  /* 0x00000000000079c5 */ /* 0x000fcc0000000000 */
[----:B------:R-:W2:Y:S01]  /*83d0*/  S2R R203, SR_TID.X ;  /* 0x0000000000cb7919 */ /* 0x000ea20000002100 */
[----:B------:R-:W3:Y:S01]  /*83e0*/  MUFU.TANH R177, R177 ;  /* 0x000000b100b17308 */ /* 0x000ee20000002400 */
[----:B0-----:R-:W-:Y:S01]  /*83f0*/  FMNMX.FTZ R193, R176, R193, !PT ;  /* 0x000000c1b0c17209 */ /* 0x001fe20007810000 */
[----:B------:R-:W-:Y:S01]  /*8400*/  QGMMA.64x128x32.F32.E4M3.E4M3 R24, R204, gdesc[UR4], R24, gsb0 ;  /* 0x01e00004cc187df3 */ /* 0x000fe20008000818 */
[----:B------:R-:W-:Y:S01]  /*8410*/  UIADD3 UR6, UR10, 0x200, URZ ;  /* 0x000002000a067890 */ /* 0x000fe2000fffe03f */
[----:B------:R-:W-:-:S04]  /*8420*/  UMOV UR7, 0xc0000010 ;  /* 0xc000001000077882 */ /* 0x000fc80000000000 */
[----:B------:R-:W0:Y:S01]  /*8430*/  MUFU.TANH R179, R179 ;  /* 0x000000b300b37308 */ /* 0x000e220000002400 */
[----:B-1----:R-:W-:-:S07]  /*8440*/  FMNMX.FTZ R194, R178, R194, !PT ;  /* 0x000000c2b2c27209 */ /* 0x002fce0007810000 */
[----:B------:R-:W1:Y:S01]  /*8450*/  MUFU.TANH R180, R180 ;  /* 0x000000b400b47308 */ /* 0x000e620000002400 */
[----:B---3--:R-:W-:-:S07]  /*8460*/  FMNMX.FTZ R193, R177, R193, !PT ;  /* 0x000000c1b1c17209 */ /* 0x008fce0007810000 */
[----:B------:R-:W3:Y:S01]  /*8470*/  MUFU.TANH R182, R182 ;  /* 0x000000b600b67308 */ /* 0x000ee20000002400 */
[----:B0-----:R-:W-:Y:S02]  /*8480*/  FMNMX.FTZ R194, R179, R194, !PT ;  /* 0x000000c2b3c27209 */ /* 0x001fe40007810000 */
[----:B--2---:R-:W-:-:S05]  /*8490*/  SHF.R.U32.HI R203, RZ, 0x7, R203 ;  /* 0x00000007ffcb7819 */ /* 0x004fca00000116cb */
[----:B------:R-:W0:Y:S01]  /*84a0*/  MUFU.TANH R181, R181 ;  /* 0x000000b500b57308 */ /* 0x000e220000002400 */
[----:B-1----:R-:W-:-:S07]  /*84b0*/  FMNMX.FTZ R193, R180, R193, !PT ;  /* 0x000000c1b4c17209 */ /* 0x002fce0007810000 */
        /* <DEDUP_REMOVED lines=26> */
[----:B------:R-:W-:Y:S01]  /*8660*/  FMUL.FTZ R194, R0, R89 ;  /* 0x0000005900c27220 */ /* 0x000fe20000410000 */
[----:B------:R-:W-:Y:S02]  /*8670*/  WARPGROUP.DEPBAR.LE gsb0, 0x0 ;  /* 0x00008000000079c5 */ /* 0x000fe40000010000 */
[----:B------:R-:W-:-:S03]  /*8680*/  WARPGROUP.ARRIVE ;  /* 0x00000000000079c5 */ /* 0x000fc60000000000 */
[----:B------:R-:W2:Y:S01]  /*8690*/  MUFU.TANH R164, R164 ;  /* 0x000000a400a47308 */ /* 0x000ea20000002400 */
[----:B0-----:R-:W-:Y:S02]  /*86a0*/  FMNMX.FTZ R193, R161, R193, !PT ;  /* 0x000000c1a1c17209 */ /* 0x001fe40007810000 */
[----:B------:R-:W-:Y:S01]  /*86b0*/  QGMMA.64x128x32.F32.E4M3.E4M3 R24, R208, gdesc[UR4], R24, gsb0 ;  /* 0x01e00004d0187df3 */ /* 0x000fe20008000818 */
[----:B-1----:R-:W-:Y:S01]  /*86c0*/  FMNMX.FTZ R88, R163, R88, !PT ;  /* 0x00000058a3587209 */ /* 0x002fe20007810000 */
[----:B------:R-:W-:-:S03]  /*86d0*/  UIADD3 UR6, UR10, 0x300, URZ ;  /* 0x000003000a067890 */ /* 0x000fc6000fffe03f */
[----:B------:R-:W0:Y:S01]  /*86e0*/  MUFU.TANH R166, R166 ;  /* 0x000000a600a67308 */ /* 0x000e220000002400 */
[----:B------:R-:W-:-:S07]  /*86f0*/  UMOV UR7, 0xc0000010 ;  /* 0xc000001000077882 */ /* 0x000fce0000000000 */
        /* <DEDUP_REMOVED lines=81> */
[----:B------:R-:W-:Y:S01]  /*8c10*/  QGMMA.64x128x32.F32.E4M3.E4M3 R24, R216, gdesc[UR4], R24, gsb0 ;  /* 0x01e00004d8187df3 */ /* 0x000fe20008000818 */
        /* <DEDUP_REMOVED lines=65> */
[----:B--2---:R-:W-:-:S05]  /*9030*/  FMNMX.FTZ R88, R101, R89, !PT ;  /* 0x0000005965587209 */ /* 0x004fca0007810000 */
[----:B------:R-:W1:Y:S01]  /*9040*/  SHFL.BFLY PT, R195, R88, 0x2, 0x1f ;  /* 0x0c401f0058c37f89 */ /* 0x000e6200000e0000 */
[----:B0-----:R-:W-:-:S05]  /*9050*/  FMNMX.FTZ R89, R103, R194, !PT ;  /* 0x000000c267597209 */ /* 0x001fca0007810000 */
[----:B------:R-:W0:Y:S01]  /*9060*/  SHFL.BFLY PT, R194, R89, 0x2, 0x1f ;  /* 0x0c401f0059c27f89 */ /* 0x000e2200000e0000 */
[----:B-1----:R-:W-:-:S05]  /*9070*/  FMNMX.FTZ R88, R88, R195, !PT ;  /* 0x000000c358587209 */ /* 0x002fca0007810000 */
[----:B------:R-:W1:Y:S01]  /*9080*/  SHFL.BFLY PT, R195, R88, 0x1, 0x1f ;  /* 0x0c201f0058c37f89 */ /* 0x000e6200000e0000 */
[----:B0-----:R-:W-:-:S05]  /*9090*/  FMNMX.FTZ R89, R89, R194, !PT ;  /* 0x000000c259597209 */ /* 0x001fca0007810000 */
[----:B------:R-:W0:Y:S01]  /*90a0*/  SHFL.BFLY PT, R194, R89, 0x1, 0x1f ;  /* 0x0c201f0059c27f89 */ /* 0x000e2200000e0000 */
[----:B------:R-:W-:Y:S02]  /*90b0*/  WARPGROUP.DEPBAR.LE gsb0, 0x0 ;  /* 0x00008000000079c5 */ /* 0x000fe40000010000 */
[----:B------:R-:W-:Y:S01]  /*90c0*/  WARPGROUP.ARRIVE ;  /* 0x00000000000079c5 */ /* 0x000fe20000000000 */
[----:B-1----:R-:W-:Y:S01]  /*90d0*/  FMNMX.FTZ R88, R88, R195, !PT ;  /* 0x000000c358587209 */ /* 0x002fe20007810000 */
[----:B------:R-:W-:-:S04]  /*90e0*/  IMAD.U32 R195, RZ, RZ, UR11 ;  /* 0x0000000bffc37e24 */ /* 0x000fc8000f8e00ff */
[C---:B------:R-:W-:Y:S01]  /*90f0*/  FADD.FTZ R9, -R88.reuse, R9 ;  /* 0x0000000958097221 */ /* 0x040fe20000010100 */
[----:B------:R-:W-:Y:S01]  /*9100*/  QGMMA.64x128x32.F32.E4M3.E4M3 R24, R224, gdesc[UR4], R24, gsb0 ;  /* 0x01e00004e0187df3 */ /* 0x000fe20008000818 */
        /* <DEDUP_REMOVED lines=62> */
[----:B------:R-:W-:-:S01]  /*94f0*/  FFMA.FTZ R194, R89, R195, -8 ;  /* 0xc100000059c27423 */ /* 0x000fc200000100c3 */
[----:B------:R-:W-:Y:S01]  /*9500*/  FMUL.FTZ R8, R8, UR11 ;  /* 0x0000000b08087c20 */ /* 0x000fe20008410000 */
[----:B------:R-:W0:Y:S02]  /*9510*/  MUFU.EX2 R10, R10 ;  /* 0x0000000a000a7308 */ /* 0x000e240000000800 */
        /* <DEDUP_REMOVED lines=233> */
[----:B------:R-:W-:-:S05]  /*a3b0*/  IADD3 R6, -R203, 0xb, RZ ;  /* 0x0000000bcb067810 */ /* 0x000fca0007ffe1ff */
[----:B------:R0:W-:Y:S06]  /*a3c0*/  BAR.ARV R6, 0x100 ;  /* 0x000400060000751d */ /* 0x0001ec0000002000 */
[----:B------:R-:W3:Y:S01]  /*a3d0*/  MUFU.EX2 R114, R114 ;  /* 0x0000007200727308 */ /* 0x000ee20000000800 */
[----:B--2---:R-:W-:-:S01]  /*a3e0*/  FADD.FTZ R195, R111, R196 ;  /* 0x000000c46fc37221 */ /* 0x004fc20000010000 */
[----:B0-----:R-:W-:Y:S02]  /*a3f0*/  @!P1 VIADD R6, R197, 0x2e840 ;  /* 0x0002e840c5069836 */ /* 0x001fe40000000000 */
[----:B-1----:R-:W-:-:S03]  /*a400*/  FADD.FTZ R196, R112, R7 ;  /* 0x0000000770c47221 */ /* 0x002fc60000010000 */
[----:B------:R-:W-:Y:S01]  /*a410*/  @!P1 PRMT R6, RZ, 0x654, R6 ;  /* 0x00000654ff069816 */ /* 0x000fe20000000006 */
[----:B------:R-:W0:Y:S03]  /*a420*/  MUFU.EX2 R113, R113 ;  /* 0x0000007100717308 */ /* 0x000e260000000800 */
        /* <DEDUP_REMOVED lines=47> */
.L_x_6218:
        /* <DEDUP_REMOVED lines=132> */
[----:B0-----:R-:W-:Y:S06]  /*af60*/  @P1 BRA `(.L_x_6219) ;  /* 0xffffffb800c01947 */ /* 0x001fec000383ffff */
[----:B------:R-:W-:-:S05]  /*af70*/  UMOV UR51, UR52 ;  /* 0x0000003400337c82 */ /* 0x000fca0008000000 */
.L_x_6209:
[----:B------:R-:W-:Y:S06]  /*af80*/  BAR.ARV 0x8, 0x180 ;  /* 0x0206000000007b1d */ /* 0x000fec0000002000 */
[----:B------:R-:W-:Y:S05]  /*af90*/  @!P0 BRA `(.L_x_6220) ;  /* 0x0000000000048947 */ /* 0x000fea0003800000 */
[----:B------:R-:W-:Y:S01]  /*afa0*/  BPT.TRAP 0x1 ;  /* 0x000000040000795c */ /* 0x000fe20000300000 */
.L_x_6220:
[----:B------:R-:W-:Y:S02]  /*afb0*/  IMAD.U32 R0, RZ, RZ, UR45 ;  /* 0x0000002dff007e24 */ /* 0x000fe4000f8e00ff */
[----:B------:R-:W-:-:S03]  /*afc0*/  IMAD.U32 R13, RZ, RZ, UR51 ;  /* 0x00000033ff0d7e24 */ /* 0x000fc6000f8e00ff */
[----:B------:R-:W-:Y:S01]  /*afd0*/  SHF.L.U32 R0, R0, 0x1f, RZ ;  /* 0x0000001f00007819 */ /* 0x000fe200000006ff */
[----:B------:R-:W-:-:S04]  /*afe0*/  IMAD R13, R13, 0x8, R2 ;  /* 0x000000080d0d7824 */ /* 0x000fc800078e0202 */
[----:B------:R0:W1:Y:S01]  /*aff0*/  SYNCS.PHASECHK.TRANS64.TRYWAIT P1, [R13+URZ+0x2e850], R0 ;  /* 0x02e850000d0075a7 */ /* 0x000062000802017f */
[----:B------:R-:W-:Y:S05]  /*b000*/  @!P0 BRA `(.L_x_6221) ;  /* 0x0000000000048947 */ /* 0x000fea0003800000 */
[----:B------:R-:W-:Y:S01]  /*b010*/  BPT.TRAP 0x1 ;  /* 0x000000040000795c */ /* 0x000fe20000300000 */
.L_x_6221:
        /* <DEDUP_REMOVED lines=8> */
.L_x_6222:
[----:B------:R-:W-:Y:S01]  /*b0a0*/  IMAD R4, R5, 0x700, R2 ;  /* 0x0000070005047824 */ /* 0x000fe200078e0202 */
[----:B------:R-:W-:Y:S05]  /*b0b0*/  WARPSYNC.ALL ;  /* 0x0000000000007948 */ /* 0x000fea0003800000 */
[----:B------:R-:W-:Y:S01]  /*b0c0*/  IMAD.MOV.U32 R5, RZ, RZ, -0x3ffffff0 ;  /* 0xc0000010ff057424 */ /* 0x000fe200078e00ff */
[C---:B------:R-:W-:Y:S01]  /*b0d0*/  R2UR UR6, R4.reuse ;  /* 0x00000000040672ca */ /* 0x040fe200000e0000 */
[----:B------:R-:W-:Y:S01]  /*b0e0*/  WARPGROUP.ARRIVE ;  /* 0x00000000000079c5 */ /* 0x000fe20000000000 */
[C---:B------:R-:W-:Y:S01]  /*b0f0*/  VIADD R8, R4.reuse, 0x100 ;  /* 0x0000010004087836 */ /* 0x040fe20000000000 */
[----:B------:R-:W-:Y:S01]  /*b100*/  ULDC.64 UR4, c[0x0][0x9a0] ;  /* 0x0002680000047ab9 */ /* 0x000fe20000000a00 */
[----:B------:R-:W-:Y:S01]  /*b110*/  R2UR UR7, R5 ;  /* 0x00000000050772ca */ /* 0x000fe200000e0000 */
[----:B------:R-:W-:Y:S01]  /*b120*/  IMAD.MOV.U32 R9, RZ, RZ, -0x3ffffff0 ;  /* 0xc0000010ff097424 */ /* 0x000fe200078e00ff */
[----:B------:R-:W-:Y:S01]  /*b130*/  ISETP.NE.U32.AND P1, PT, RZ, UR4, PT ;  /* 0x00000004ff007c0c */ /* 0x000fe2000bf25070 */
[----:B------:R-:W-:-:S02]  /*b140*/  VIADD R14, R4, 0x400 ;  /* 0x00000400040e7836 */ /* 0x000fc40000000000 */
[----:B------:R-:W-:Y:S01]  /*b150*/  IMAD.MOV.U32 R15, RZ, RZ, -0x3ffffff0 ;  /* 0xc0000010ff0f7424 */ /* 0x000fe200078e00ff */
[----:B------:R-:W-:Y:S01]  /*b160*/  ISETP.NE.AND.EX P1, PT, RZ, UR5, PT, P1 ;  /* 0x00000005ff007c0c */ /* 0x000fe2000bf25310 */
[----:B------:R-:W-:-:S06]  /*b170*/  IMAD.MOV.U32 R12, RZ, RZ, 0x3f800000 ;  /* 0x3f800000ff0c7424 */ /* 0x000fcc00078e00ff */
[----:B------:R-:W-:Y:S01]  /*b180*/  QGMMA.64x128x32.F32.E4M3.E4M3 R24, R200, gdesc[UR4], R24, gsb0 ;  /* 0x01e00004c8187df3 */ /* 0x000fe20008000818 */
[----:B------:R-:W-:Y:S01]  /*b190*/  R2UR UR6, R8 ;  /* 0x00000000080672ca */ /* 0x000fe200000e0000 */
[----:B------:R-:W-:Y:S01]  /*b1a0*/  VIADD R8, R4, 0x200 ;  /* 0x0000020004087836 */ /* 0x000fe20000000000 */
[----:B------:R-:W-:Y:S01]  /*b1b0*/  R2UR UR7, R9 ;  /* 0x00000000090772ca */ /* 0x000fe200000e0000 */
[----:B------:R-:W-:Y:S02]  /*b1c0*/  IMAD.MOV.U32 R9, RZ, RZ, -0x3ffffff0 ;  /* 0xc0000010ff097424 */ /* 0x000fe400078e00ff */
[----:B------:R-:W2:Y:S01]  /*b1d0*/  @P1 LDC.64 R10, c[0x0][0x9d0] ;  /* 0x00027400ff0a1b82 */ /* 0x000ea20000000a00 */
[----:B------:R-:W-:Y:S02]  /*b1e0*/  WARPGROUP.DEPBAR.LE gsb0, 0x0 ;  /* 0x00008000000079c5 */ /* 0x000fe40000010000 */
[----:B------:R-:W-:-:S07]  /*b1f0*/  WARPGROUP.ARRIVE ;  /* 0x00000000000079c5 */ /* 0x000fce0000000000 */
[----:B------:R-:W-:Y:S01]  /*b200*/  QGMMA.64x128x32.F32.E4M3.E4M3 R24, R204, gdesc[UR4], R24, gsb0 ;  /* 0x01e00004cc187df3 */ /* 0x000fe20008000818 */
[----:B------:R-:W-:Y:S01]  /*b210*/  R2UR UR6, R8 ;  /* 0x00000000080672ca */ /* 0x000fe200000e0000 */
[----:B------:R-:W-:Y:S01]  /*b220*/  VIADD R8, R4, 0x300 ;  /* 0x0000030004087836 */ /* 0x000fe20000000000 */
[----:B------:R-:W-:Y:S01]  /*b230*/  R2UR UR7, R9 ;  /* 0x00000000090772ca */ /* 0x000fe200000e0000 */
[----:B------:R-:W-:Y:S01]  /*b240*/  IMAD.MOV.U32 R9, RZ, RZ, -0x3ffffff0 ;  /* 0xc0000010ff097424 */ /* 0x000fe200078e00ff */
[----:B------:R-:W-:Y:S02]  /*b250*/  WARPGROUP.DEPBAR.LE gsb0, 0x0 ;  /* 0x00008000000079c5 */ /* 0x000fe40000010000 */
[----:B------:R-:W-:-:S09]  /*b260*/  WARPGROUP.ARRIVE ;  /* 0x00000000000079c5 */ /* 0x000fd20000000000 */
[----:B------:R-:W-:Y:S01]  /*b270*/  QGMMA.64x128x32.F32.E4M3.E4M3 R24, R208, gdesc[UR4], R24, gsb0 ;  /* 0x01e00004d0187df3 */ /* 0x000fe20008000818 */
        /* <DEDUP_REMOVED lines=14> */
[----:B------:R-:W-:Y:S01]  /*b360*/  QGMMA.64x128x32.F32.E4M3.E4M3 R24, R212, gdesc[UR4], R24, gsb0 ;  /* 0x01e00004d4187df3 */ /* 0x000fe20008000818 */
[----:B------:R-:W-:Y:S02]  /*b370*/  R2UR UR6, R14 ;  /* 0x000000000e0672ca */ /* 0x000fe400000e0000 */
[----:B------:R-:W-:Y:S01]  /*b380*/  R2UR UR7, R15 ;  /* 0x000000000f0772ca */ /* 0x000fe200000e0000 */
[----:B------:R-:W-:Y:S02]  /*b390*/  VIADD R8, R4, 0x500 ;  /* 0x0000050004087836 */ /* 0x000fe40000000000 */
[----:B------:R-:W-:Y:S01]  /*b3a0*/  IMAD.MOV.U32 R9, RZ, RZ, -0x3ffffff0 ;  /* 0xc0000010ff097424 */ /* 0x000fe200078e00ff */
[----:B------:R-:W-:Y:S02]  /*b3b0*/  WARPGROUP.DEPBAR.LE gsb0, 0x0 ;  /* 0x00008000000079c5 */ /* 0x000fe40000010000 */
[----:B------:R-:W-:-:S07]  /*b3c0*/  WARPGROUP.ARRIVE ;  /* 0x00000000000079c5 */ /* 0x000fce0000000000 */
[----:B------:R-:W-:Y:S01]  /*b3d0*/  QGMMA.64x128x32.F32.E4M3.E4M3 R24, R216, gdesc[UR4], R24, gsb0 ;  /* 0x01e00004d8187df3 */ /* 0x000fe20008000818 */
[----:B------:R-:W-:Y:S02]  /*b3e0*/  R2UR UR6, R8 ;  /* 0x00000000080672ca */ /* 0x000fe400000e0000 */
[----:B------:R-:W-:Y:S01]  /*b3f0*/  R2UR UR7, R9 ;  /* 0x00000000090772ca */ /* 0x000fe200000e0000 */
[----:B------:R-:W-:Y:S02]  /*b400*/  VIADD R4, R4, 0x600 ;  /* 0x0000060004047836 */ /* 0x000fe40000000000 */
[----:B------:R-:W-:Y:S01]  /*b410*/  IMAD.MOV.U32 R5, RZ, RZ, -0x3ffffff0 ;  /* 0xc0000010ff057424 */ /* 0x000fe200078e00ff */
[----:B------:R-:W1:Y:S04]  /*b420*/  SHFL.BFLY PT, R9, R6, 0x2, 0x1f ;  /* 0x0c401f0006097f89 */ /* 0x000e6800000e0000 */
[----:B------:R-:W3:Y:S01]  /*b430*/  SHFL.BFLY PT, R2, R7, 0x2, 0x1f ;  /* 0x0c401f0007027f89 */ /* 0x000ee200000e0000 */
[----:B------:R-:W-:-:S02]  /*b440*/  WARPGROUP.DEPBAR.LE gsb0, 0x0 ;  /* 0x00008000000079c5 */ /* 0x000fc40000010000 */
[----:B------:R-:W-:-:S06]  /*b450*/  WARPGROUP.ARRIVE ;  /* 0x00000000000079c5 */ /* 0x000fcc0000000000 */
[----:B------:R-:W-:Y:S01]  /*b460*/  QGMMA.64x128x32.F32.E4M3.E4M3 R24, R220, gdesc[UR4], R24, gsb0 ;  /* 0x01e00004dc187df3 */ /* 0x000fe20008000818 */
        /* <DEDUP_REMOVED lines=38> */
.L_x_6224:
        /* <DEDUP_REMOVED lines=14> */
[----:B------:R-:W-:Y:S01]  /*b7b0*/  FMUL.FTZ R61, R49, R5 ;  /* 0x00000005313d7220 */ /* 0x000fe20000410000 */
        /* <DEDUP_REMOVED lines=59> */
.L_x_6202:
[----:B------:R-:W0:Y:S01]  /*bb70*/  S2R R4, SR_CgaCtaId ;  /* 0x0000000000047919 */ /* 0x000e220000008800 */
[----:B------:R-:W-:Y:S01]  /*bb80*/  MOV R3, 0x400 ;  /* 0x0000040000037802 */ /* 0x000fe20000000f00 */
[----:B------:R-:W-:Y:S01]  /*bb90*/  UISETP.NE.AND UP0, UPT, UR44, URZ, UPT ;  /* 0x0000003f2c00728c */ /* 0x000fe2000bf05270 */
[----:B------:R-:W-:Y:S01]  /*bba0*/  BSSY B0, `(.L_x_6225) ;  /* 0x00003d7000007945 */ /* 0x000fe20003800000 */
[----:B------:R-:W-:Y:S09]  /*bbb0*/  BAR.SYNC.DEFER_BLOCKING 0x5, 0x180 ;  /* 0x0146000000007b1d */ /* 0x000ff20000010000 */
[----:B------:R-:W-:Y:S01]  /*bbc0*/  @!UP0 ULDC UR44, c[0x0][0xad4] ;  /* 0x0002b500002c8ab9 */ /* 0x000fe20000000800 */
[----:B0-----:R-:W-:-:S05]  /*bbd0*/  LEA R3, R4, R3, 0x18 ;  /* 0x0000000304037211 */ /* 0x001fca00078ec0ff */
[----:B------:R-:W0:Y:S02]  /*bbe0*/  LDS.128 R28, [R3+0x2e8d0] ;  /* 0x02e8d000031c7984 */ /* 0x000e240000000c00 */
[----:B0-----:R-:W-:Y:S02]  /*bbf0*/  R2UR UR6, R29 ;  /* 0x000000001d0672ca */ /* 0x001fe400000e0000 */
[----:B------:R-:W-:Y:S01]  /*bc00*/  R2UR UR5, R30 ;  /* 0x000000001e0572ca */ /* 0x000fe200000e0000 */
[----:B------:R-:W-:Y:S06]  /*bc10*/  BAR.ARV 0x4, 0x180 ;  /* 0x0106000000007b1d */ /* 0x000fec0000002000 */
[----:B------:R-:W-:Y:S08]  /*bc20*/  @P0 BRA `(.L_x_6226) ;  /* 0x0000003000080947 */ /* 0x000ff00003800000 */
[----:B------:R-:W0:Y:S01]  /*bc30*/  S2R R112, SR_TID.X ;  /* 0x0000000000707919 */ /* 0x000e220000002100 */
[----:B------:R-:W-:Y:S01]  /*bc40*/  ULDC.64 UR8, c[0x4][0xa8] ;  /* 0x01002a0000087ab9 */ /* 0x000fe20000000a00 */
[----:B------:R-:W-:Y:S01]  /*bc50*/  ULDC.64 UR10, c[0x0][0xc00] ;  /* 0x00030000000a7ab9 */ /* 0x000fe20000000a00 */
[----:B------:R-:W2:Y:S04]  /*bc60*/  LDL R92, [R1+0x4c] ;  /* 0x00004c00015c7983 */ /* 0x000ea80000100800 */
[----:B------:R-:W3:Y:S01]  /*bc70*/  LDL R114, [R1+0x48] ;  /* 0x0000480001727983 */ /* 0x000ee20000100800 */
[----:B0-----:R-:W-:-:S05]  /*bc80*/  IMAD.SHL.U32 R4, R112, 0x4, RZ ;  /* 0x0000000470047824 */ /* 0x001fca00078e00ff */
[----:B------:R-:W-:Y:S01]  /*bc90*/  LOP3.LUT R4, R4, 0xc, RZ, 0xc0, !PT ;  /* 0x0000000c04047812 */ /* 0x000fe200078ec0ff */
[----:B------:R-:W-:Y:S03]  /*bca0*/  BAR.SYNC.DEFER_BLOCKING 0x1, 0x100 ;  /* 0x0044000000007b1d */ /* 0x000fe60000010000 */
[----:B------:R-:W-:-:S05]  /*bcb0*/  IADD3 R4, P0, R4, UR8, RZ ;  /* 0x0000000804047c10 */ /* 0x000fca000ff1e0ff */
[----:B------:R-:W-:Y:S01]  /*bcc0*/  IMAD.X R5, RZ, RZ, UR9, P0 ;  /* 0x00000009ff057e24 */ /* 0x000fe200080e06ff */
[----:B------:R-:W-:-:S04]  /*bcd0*/  ULDC.64 UR8, c[0x0][0xc00] ;  /* 0x0003000000087ab9 */ /* 0x000fc80000000a00 */
[----:B------:R0:W4:Y:S01]  /*bce0*/  LDG.E.CONSTANT R24, desc[UR48][R4.64] ;  /* 0x0000003004187981 */ /* 0x000122000c1e9900 */
[----:B------:R-:W-:-:S04]  /*bcf0*/  LOP3.LUT P0, R25, R112, 0x3, RZ, 0xc0, !PT ;  /* 0x0000000370197812 */ /* 0x000fc8000780c0ff */
[----:B------:R-:W-:-:S04]  /*bd00*/  ISETP.EQ.OR P0, PT, R25, 0x3, !P0 ;  /* 0x000000031900780c */ /* 0x000fc80004702670 */
[----:B------:R-:W-:Y:S01]  /*bd10*/  SEL R147, R21, R40, P0 ;  /* 0x0000002815937207 */ /* 0x000fe20000000000 */
[----:B0-----:R-:W0:Y:S01]  /*bd20*/  S2R R4, SR_SWINHI ;  /* 0x0000000000047919 */ /* 0x001e220000002f00 */
        /* <DEDUP_REMOVED lines=16> */
[----:B------:R-:W-:-:S02]  /*be30*/  MOV R20, R3 ;  /* 0x0000000300147202 */ /* 0x000fc40000000f00 */
[----:B0-----:R-:W-:Y:S02]  /*be40*/  MOV R21, R4 ;  /* 0x0000000400157202 */ /* 0x001fe40000000f00 */
        /* <DEDUP_REMOVED lines=47> */
[----:B------:R-:W-:Y:S01]  /*c140*/  UIMAD.WIDE UR8, UR36, 0x4, UR8 ;  /* 0x00000004240878a5 */ /* 0x000fe2000f8e0208 */
[----:B--2---:R-:W-:-:S03]  /*c150*/  IMAD.WIDE R10, R92, 0x2, R20 ;  /* 0x000000025c0a7825 */ /* 0x004fc600078e0214 */
[C---:B------:R-:W-:Y:S02]  /*c160*/  IADD3 R53, P6, R10.reuse, 0x20, RZ ;  /* 0x000000200a357810 */ /* 0x040fe40007fde0ff */
[C---:B------:R-:W-:Y:S02]  /*c170*/  IADD3 R55, P1, R10.reuse, 0x40, RZ ;  /* 0x000000400a377810 */ /* 0x040fe40007f3e0ff */
[----:B------:R-:W-:Y:S02]  /*c180*/  LOP3.LUT R4, R53, 0x380, RZ, 0xc0, !PT ;  /* 0x0000038035047812 */ /* 0x000fe400078ec0ff */
[----:B------:R-:W-:Y:S02]  /*c190*/  LOP3.LUT R6, R55, 0x380, RZ, 0xc0, !PT ;  /* 0x0000038037067812 */ /* 0x000fe400078ec0ff */
[----:B------:R-:W-:Y:S02]  /*c1a0*/  IADD3 R59, P2, R10, 0x60, RZ ;  /* 0x000000600a3b7810 */ /* 0x000fe40007f5e0ff */
[----:B------:R-:W-:-:S02]  /*c1b0*/  SHF.R.U64 R4, R4, 0x3, RZ ;  /* 0x0000000304047819 */ /* 0x000fc400000012ff */
[----:B------:R-:W-:Y:S02]  /*c1c0*/  SHF.R.U64 R6, R6, 0x3, RZ ;  /* 0x0000000306067819 */ /* 0x000fe400000012ff */
[C---:B------:R-:W-:Y:S02]  /*c1d0*/  IADD3 R63, P3, R10.reuse, 0x4000, RZ ;  /* 0x000040000a3f7810 */ /* 0x040fe40007f7e0ff */
[C---:B------:R-:W-:Y:S02]  /*c1e0*/  IADD3 R71, P4, R10.reuse, 0x4020, RZ ;  /* 0x000040200a477810 */ /* 0x040fe40007f9e0ff */
[----:B------:R-:W-:Y:S02]  /*c1f0*/  IADD3 R75, P5, R10, 0x4040, RZ ;  /* 0x000040400a4b7810 */ /* 0x000fe40007fbe0ff */
[----:B------:R-:W-:Y:S02]  /*c200*/  LOP3.LUT R8, R59, 0x380, RZ, 0xc0, !PT ;  /* 0x000003803b087812 */ /* 0x000fe400078ec0ff */
[----:B------:R-:W-:-:S02]  /*c210*/  LOP3.LUT R100, R4, R53, RZ, 0x3c, !PT ;  /* 0x0000003504647212 */ /* 0x000fc400078e3cff */
[----:B------:R-:W-:Y:S01]  /*c220*/  LOP3.LUT R14, R6, R55, RZ, 0x3c, !PT ;  /* 0x00000037060e7212 */ /* 0x000fe200078e3cff */
[----:B------:R-:W-:Y:S01]  /*c230*/  IMAD.X R101, RZ, RZ, R11, P6 ;  /* 0x000000ffff657224 */ /* 0x000fe200030e060b */
[----:B------:R-:W-:Y:S02]  /*c240*/  LOP3.LUT R4, R63, 0x380, RZ, 0xc0, !PT ;  /* 0x000003803f047812 */ /* 0x000fe400078ec0ff */
[----:B------:R-:W-:Y:S02]  /*c250*/  LOP3.LUT R6, R71, 0x380, RZ, 0xc0, !PT ;  /* 0x0000038047067812 */ /* 0x000fe400078ec0ff */
[----:B------:R-:W-:Y:S02]  /*c260*/  LOP3.LUT R30, R75, 0x380, RZ, 0xc0, !PT ;  /* 0x000003804b1e7812 */ /* 0x000fe400078ec0ff */
[----:B------:R-:W-:Y:S02]  /*c270*/  IADD3 R79, P6, R10, 0x4060, RZ ;  /* 0x000040600a4f7810 */ /* 0x000fe40007fde0ff */
[----:B------:R-:W-:-:S02]  /*c280*/  SHF.R.U64 R8, R8, 0x3, RZ ;  /* 0x0000000308087819 */ /* 0x000fc400000012ff */
[----:B------:R-:W-:Y:S02]  /*c290*/  SHF.R.U64 R4, R4, 0x3, RZ ;  /* 0x0000000304047819 */ /* 0x000fe400000012ff */
[----:B------:R-:W-:Y:S02]  /*c2a0*/  SHF.R.U64 R6, R6, 0x3, RZ ;  /* 0x0000000306067819 */ /* 0x000fe400000012ff */
[----:B------:R-:W-:Y:S02]  /*c2b0*/  LOP3.LUT R5, R10, 0x380, RZ, 0xc0, !PT ;  /* 0x000003800a057812 */ /* 0x000fe400078ec0ff */
[----:B------:R-:W-:Y:S01]  /*c2c0*/  SHF.R.U64 R30, R30, 0x3, RZ ;  /* 0x000000031e1e7819 */ /* 0x000fe200000012ff */
[--C-:B------:R-:W-:Y:S01]  /*c2d0*/  IMAD.X R95, RZ, RZ, R11.reuse, P3 ;  /* 0x000000ffff5f7224 */ /* 0x100fe200018e060b */
[----:B------:R-:W-:Y:S01]  /*c2e0*/  LOP3.LUT R52, R79, 0x380, RZ, 0xc0, !PT ;  /* 0x000003804f347812 */ /* 0x000fe200078ec0ff */
[----:B------:R-:W-:Y:S01]  /*c2f0*/  IMAD.X R7, RZ, RZ, R11, P5 ;  /* 0x000000ffff077224 */ /* 0x000fe200028e060b */
[----:B------:R-:W-:-:S02]  /*c300*/  LOP3.LUT R12, R8, R59, RZ, 0x3c, !PT ;  /* 0x0000003b080c7212 */ /* 0x000fc400078e3cff */
[----:B------:R-:W-:Y:S02]  /*c310*/  LOP3.LUT R94, R4, R63, RZ, 0x3c, !PT ;  /* 0x0000003f045e7212 */ /* 0x000fe400078e3cff */
[----:B------:R-:W-:Y:S02]  /*c320*/  LOP3.LUT R8, R6, R71, RZ, 0x3c, !PT ;  /* 0x0000004706087212 */ /* 0x000fe400078e3cff */
[----:B------:R-:W-:Y:S02]  /*c330*/  SHF.R.U64 R5, R5, 0x3, RZ ;  /* 0x0000000305057819 */ /* 0x000fe400000012ff */
[----:B------:R-:W-:Y:S02]  /*c340*/  LOP3.LUT R6, R30, R75, RZ, 0x3c, !PT ;  /* 0x0000004b1e067212 */ /* 0x000fe400078e3cff */
[----:B------:R-:W-:Y:S02]  /*c350*/  SHF.R.U64 R52, R52, 0x3, RZ ;  /* 0x0000000334347819 */ /* 0x000fe400000012ff */
[----:B------:R-:W-:-:S02]  /*c360*/  MOV R94, R94 ;  /* 0x0000005e005e7202 */ /* 0x000fc40000000f00 */
[----:B------:R-:W-:Y:S01]  /*c370*/  LOP3.LUT R10, R5, R10, RZ, 0x3c, !PT ;  /* 0x0000000a050a7212 */ /* 0x000fe200078e3cff */
[--C-:B------:R-:W-:Y:S01]  /*c380*/  IMAD.X R5, RZ, RZ, R11.reuse, P6 ;  /* 0x000000ffff057224 */ /* 0x100fe200030e060b */
[----:B------:R-:W-:Y:S01]  /*c390*/  MOV R95, R6 ;  /* 0x00000006005f7202 */ /* 0x000fe20000000f00 */
[--C-:B------:R-:W-:Y:S01]  /*c3a0*/  IMAD.X R9, RZ, RZ, R11.reuse, P4 ;  /* 0x000000ffff097224 */ /* 0x100fe200020e060b */
[----:B------:R-:W-:Y:S02]  /*c3b0*/  LOP3.LUT R4, R52, R79, RZ, 0x3c, !PT ;  /* 0x0000004f34047212 */ /* 0x000fe400078e3cff */
[----:B----4-:R-:W-:Y:S01]  /*c3c0*/  LOP3.LUT R6, R24, 0x2, RZ, 0x3c, !PT ;  /* 0x0000000218067812 */ /* 0x010fe200078e3cff */
[--C-:B------:R-:W-:Y:S01]  /*c3d0*/  IMAD.X R13, RZ, RZ, R11.reuse, P2 ;  /* 0x000000ffff0d7224 */ /* 0x100fe200010e060b */
[----:B------:R-:W-:Y:S01]  /*c3e0*/  MOV R96, R4 ;  /* 0x0000000400607202 */ /* 0x000fe20000000f00 */
[----:B------:R-:W-:Y:S01]  /*c3f0*/  IMAD.X R15, RZ, RZ, R11, P1 ;  /* 0x000000ffff0f7224 */ /* 0x000fe200008e060b */
[----:B------:R-:W-:Y:S01]  /*c400*/  SHFL.IDX PT, R90, R153, R24, 0x1c1f ;  /* 0x001c1f18995a7589 */ /* 0x000fe200000e0000 */
[----:B------:R-:W-:-:S02]  /*c410*/  MOV R100, R100 ;  /* 0x0000006400647202 */ /* 0x000fc40000000f00 */
[----:B------:R-:W-:Y:S01]  /*c420*/  MOV R30, R8 ;  /* 0x00000008001e7202 */ /* 0x000fe20000000f00 */
[----:B------:R-:W-:Y:S01]  /*c430*/  SHFL.IDX PT, R86, R149, R24, 0x1c1f ;  /* 0x001c1f1895567589 */ /* 0x000fe200000e0000 */
[----:B------:R-:W-:-:S03]  /*c440*/  MOV R99, R10 ;  /* 0x0000000a00637202 */ /* 0x000fc60000000f00 */
[----:B------:R-:W0:Y:S01]  /*c450*/  SHFL.IDX PT, R25, R25, R6, 0x1c1f ;  /* 0x001c1f0619197589 */ /* 0x000e2200000e0000 */
[----:B------:R-:W-:-:S03]  /*c460*/  MOV R98, R12 ;  /* 0x0000000c00627202 */ /* 0x000fc60000000f00 */
[----:B------:R-:W1:Y:S01]  /*c470*/  SHFL.IDX PT, R87, R26, R6, 0x1c1f ;  /* 0x001c1f061a577589 */ /* 0x000e6200000e0000 */
[----:B------:R-:W-:-:S03]  /*c480*/  MOV R97, R14 ;  /* 0x0000000e00617202 */ /* 0x000fc60000000f00 */
[----:B------:R-:W-:Y:S04]  /*c490*/  SHFL.IDX PT, R4, R155, R24, 0x1c1f ;  /* 0x001c1f189b047589 */ /* 0x000fe800000e0000 */
[----:B------:R-:W-:Y:S04]  /*c4a0*/  SHFL.IDX PT, R82, R145, R24, 0x1c1f ;  /* 0x001c1f1891527589 */ /* 0x000fe800000e0000 */
[----:B------:R-:W-:Y:S04]  /*c4b0*/  SHFL.IDX PT, R53, R121, R24, 0x1c1f ;  /* 0x001c1f1879357589 */ /* 0x000fe800000e0000 */
[----:B------:R-:W-:Y:S04]  /*c4c0*/  SHFL.IDX PT, R52, R123, R24, 0x1c1f ;  /* 0x001c1f187b347589 */ /* 0x000fe800000e0000 */
[----:B------:R-:W2:Y:S04]  /*c4d0*/  SHFL.IDX PT, R27, R27, R6, 0x1c1f ;  /* 0x001c1f061b1b7589 */ /* 0x000ea800000e0000 */
[----:B------:R-:W-:Y:S04]  /*c4e0*/  SHFL.IDX PT, R83, R28, R6, 0x1c1f ;  /* 0x001c1f061c537589 */ /* 0x000fe800000e0000 */
[----:B------:R-:W4:Y:S04]  /*c4f0*/  SHFL.IDX PT, R44, R44, R6, 0x1c1f ;  /* 0x001c1f062c2c7589 */ /* 0x000f2800000e0000 */
[----:B------:R-:W3:Y:S04]  /*c500*/  SHFL.IDX PT, R45, R45, R6, 0x1c1f ;  /* 0x001c1f062d2d7589 */ /* 0x000ee800000e0000 */
        /* <DEDUP_REMOVED lines=24> */
[----:B------:R-:W3:Y:S04]  /*c690*/  SHFL.IDX PT, R73, R50, R6, 0x1c1f ;  /* 0x001c1f0632497589 */ /* 0x000ee800000e0000 */
[----:B------:R-:W-:Y:S04]  /*c6a0*/  SHFL.IDX PT, R9, R143, R24, 0x1c1f ;  /* 0x001c1f188f097589 */ /* 0x000fe800000e0000 */
[----:B------:R-:W-:Y:S04]  /*c6b0*/  SHFL.IDX PT, R70, R133, R24, 0x1c1f ;  /* 0x001c1f1885467589 */ /* 0x000fe800000e0000 */
[----:B------:R-:W-:Y:S04]  /*c6c0*/  SHFL.IDX PT, R68, R129, R24, 0x1c1f ;  /* 0x001c1f1881447589 */ /* 0x000fe800000e0000 */
[----:B------:R-:W-:Y:S04]  /*c6d0*/  SHFL.IDX PT, R62, R125, R24, 0x1c1f ;  /* 0x001c1f187d3e7589 */ /* 0x000fe800000e0000 */
[----:B------:R2:W-:Y:S04]  /*c6e0*/  SHFL.IDX PT, R60, R93, R24, 0x1c1f ;  /* 0x001c1f185d3c7589 */ /* 0x0005e800000e0000 */
[----:B------:R-:W-:Y:S04]  /*c6f0*/  SHFL.IDX PT, R59, R113, R24, 0x1c1f ;  /* 0x001c1f18713b7589 */ /* 0x000fe800000e0000 */
[----:B------:R3:W3:Y:S04]  /*c700*/  SHFL.IDX PT, R12, R36, R6, 0x1c1f ;  /* 0x001c1f06240c7589 */ /* 0x0006e800000e0000 */
[----:B------:R3:W-:Y:S04]  /*c710*/  SHFL.IDX PT, R71, R35, R6, 0x1c1f ;  /* 0x001c1f0623477589 */ /* 0x0007e800000e0000 */
[----:B------:R-:W-:Y:S04]  /*c720*/  SHFL.IDX PT, R69, R38, R6, 0x1c1f ;  /* 0x001c1f0626457589 */ /* 0x000fe800000e0000 */
        /* <DEDUP_REMOVED lines=9> */
[----:B------:R3:W3:Y:S04]  /*c7c0*/  SHFL.IDX PT, R14, R37, R6, 0x1c1f ;  /* 0x001c1f06250e7589 */ /* 0x0006e800000e0000 */
[----:B------:R-:W3:Y:S04]  /*c7d0*/  SHFL.IDX PT, R24, R40, R6, 0x1c1f ;  /* 0x001c1f0628187589 */ /* 0x000ee800000e0000 */
[----:B------:R-:W3:Y:S04]  /*c7e0*/  SHFL.IDX PT, R58, R41, R6, 0x1c1f ;  /* 0x001c1f06293a7589 */ /* 0x000ee800000e0000 */
[----:B------:R-:W3:Y:S04]  /*c7f0*/  SHFL.IDX PT, R26, R42, R6, 0x1c1f ;  /* 0x001c1f062a1a7589 */ /* 0x000ee800000e0000 */
[----:B------:R3:W-:Y:S04]  /*c800*/  SHFL.IDX PT, R104, R89, R6, 0x1c1f ;  /* 0x001c1f0659687589 */ /* 0x0007e800000e0000 */
[----:B------:R-:W3:Y:S04]  /*c810*/  SHFL.IDX PT, R103, R103, R6, 0x1c1f ;  /* 0x001c1f0667677589 */ /* 0x000ee800000e0000 */
[----:B------:R3:W-:Y:S04]  /*c820*/  SHFL.IDX PT, R108, R85, R6, 0x1c1f ;  /* 0x001c1f06556c7589 */ /* 0x0007e800000e0000 */
[----:B------:R-:W3:Y:S04]  /*c830*/  SHFL.IDX PT, R107, R107, R6, 0x1c1f ;  /* 0x001c1f066b6b7589 */ /* 0x000ee800000e0000 */
[----:B------:R3:W3:Y:S01]  /*c840*/  SHFL.IDX PT, R110, R81, R6, 0x1c1f ;  /* 0x001c1f06516e7589 */ /* 0x0006e200000e0000 */
[----:B0-----:R-:W-:-:S02]  /*c850*/  SEL R92, R90, R25, P0 ;  /* 0x000000195a5c7207 */ /* 0x001fc40000000000 */
[----:B-1----:R-:W-:Y:S02]  /*c860*/  SEL R88, R86, R87, P0 ;  /* 0x0000005756587207 */ /* 0x002fe40000000000 */
[----:B------:R-:W-:Y:S02]  /*c870*/  SEL R90, R25, R90, P0 ;  /* 0x0000005a195a7207 */ /* 0x000fe40000000000 */
[----:B--2---:R-:W-:Y:S02]  /*c880*/  SEL R93, R4, R27, P0 ;  /* 0x0000001b045d7207 */ /* 0x004fe40000000000 */
[----:B------:R-:W-:Y:S02]  /*c890*/  SEL R91, R27, R4, P0 ;  /* 0x000000041b5b7207 */ /* 0x000fe40000000000 */
[----:B----4-:R-:W-:Y:S02]  /*c8a0*/  SEL R34, R53, R44, P0 ;  /* 0x0000002c35227207 */ /* 0x010fe40000000000 */
[----:B---3--:R-:W-:-:S02]  /*c8b0*/  SEL R36, R44, R53, P0 ;  /* 0x000000352c247207 */ /* 0x008fc40000000000 */
        /* <DEDUP_REMOVED lines=63> */
[----:B------:R-:W-:Y:S02]  /*ccb0*/  F2FP.BF16.F32.PACK_AB R24, R81, R80 ;  /* 0x000000505118723e */ /* 0x000fe400000010ff */
[----:B------:R-:W-:Y:S02]  /*ccc0*/  F2FP.BF16.F32.PACK_AB R25, R47, R46 ;  /* 0x0000002e2f19723e */ /* 0x000fe400000010ff */
[----:B------:R-:W-:-:S02]  /*ccd0*/  F2FP.BF16.F32.PACK_AB R26, R79, R78 ;  /* 0x0000004e4f1a723e */ /* 0x000fc400000010ff */
[----:B------:R-:W-:Y:S01]  /*cce0*/  F2FP.BF16.F32.PACK_AB R27, R49, R48 ;  /* 0x00000030311b723e */ /* 0x000fe200000010ff */
[----:B------:R0:W-:Y:S01]  /*ccf0*/  STSM.16.M88.4 [R99], R4 ;  /* 0x0000000463007844 */ /* 0x0001e20000000200 */
[----:B------:R-:W-:Y:S02]  /*cd00*/  SEL R58, R106, R107, P0 ;  /* 0x0000006b6a3a7207 */ /* 0x000fe40000000000 */
[----:B------:R-:W-:Y:S02]  /*cd10*/  SEL R60, R107, R106, P0 ;  /* 0x0000006a6b3c7207 */ /* 0x000fe40000000000 */
[----:B------:R-:W-:Y:S02]  /*cd20*/  SEL R59, R105, R108, P0 ;  /* 0x0000006c693b7207 */ /* 0x000fe40000000000 */
[----:B------:R-:W-:Y:S01]  /*cd30*/  SEL R61, R108, R105, P0 ;  /* 0x000000696c3d7207 */ /* 0x000fe20000000000 */
[----:B------:R1:W-:Y:S01]  /*cd40*/  STSM.16.M88.4 [R100], R8 ;  /* 0x0000000864007844 */ /* 0x0003e20000000200 */
[----:B------:R-:W-:-:S02]  /*cd50*/  SEL R28, R109, R110, P0 ;  /* 0x0000006e6d1c7207 */ /* 0x000fc40000000000 */
[----:B------:R-:W-:Y:S01]  /*cd60*/  SEL R32, R110, R109, P0 ;  /* 0x0000006d6e207207 */ /* 0x000fe20000000000 */
[----:B------:R2:W-:Y:S01]  /*cd70*/  STSM.16.M88.4 [R97], R12 ;  /* 0x0000000c61007844 */ /* 0x0005e20000000200 */
[----:B0-----:R-:W-:Y:S02]  /*cd80*/  F2FP.BF16.F32.PACK_AB R4, R77, R76 ;  /* 0x0000004c4d04723e */ /* 0x001fe400000010ff */
[----:B------:R-:W-:Y:S02]  /*cd90*/  F2FP.BF16.F32.PACK_AB R5, R51, R50 ;  /* 0x000000323305723e */ /* 0x000fe400000010ff */
[----:B------:R-:W-:Y:S02]  /*cda0*/  F2FP.BF16.F32.PACK_AB R6, R75, R74 ;  /* 0x0000004a4b06723e */ /* 0x000fe400000010ff */
[----:B------:R-:W-:Y:S01]  /*cdb0*/  F2FP.BF16.F32.PACK_AB R7, R53, R52 ;  /* 0x000000343507723e */ /* 0x000fe200000010ff */
[----:B------:R0:W-:Y:S01]  /*cdc0*/  STSM.16.M88.4 [R98], R24 ;  /* 0x0000001862007844 */ /* 0x0001e20000000200 */
[----:B-1----:R-:W-:-:S02]  /*cdd0*/  F2FP.BF16.F32.PACK_AB R8, R73, R72 ;  /* 0x000000484908723e */ /* 0x002fc400000010ff */
[----:B------:R-:W-:Y:S02]  /*cde0*/  F2FP.BF16.F32.PACK_AB R9, R55, R54 ;  /* 0x000000363709723e */ /* 0x000fe400000010ff */
[----:B------:R-:W-:Y:S02]  /*cdf0*/  F2FP.BF16.F32.PACK_AB R10, R71, R70 ;  /* 0x00000046470a723e */ /* 0x000fe400000010ff */
[----:B------:R-:W-:Y:S02]  /*ce00*/  F2FP.BF16.F32.PACK_AB R11, R57, R56 ;  /* 0x00000038390b723e */ /* 0x000fe400000010ff */
[----:B--2---:R-:W-:Y:S02]  /*ce10*/  F2FP.BF16.F32.PACK_AB R12, R67, R66 ;  /* 0x00000042430c723e */ /* 0x004fe400000010ff */
[----:B------:R-:W-:Y:S02]  /*ce20*/  F2FP.BF16.F32.PACK_AB R13, R59, R58 ;  /* 0x0000003a3b0d723e */ /* 0x000fe400000010ff */
[----:B------:R-:W-:-:S02]  /*ce30*/  F2FP.BF16.F32.PACK_AB R14, R69, R68 ;  /* 0x00000044450e723e */ /* 0x000fc400000010ff */
[----:B------:R-:W-:Y:S02]  /*ce40*/  F2FP.BF16.F32.PACK_AB R15, R61, R60 ;  /* 0x0000003c3d0f723e */ /* 0x000fe400000010ff */
[----:B0-----:R-:W-:Y:S02]  /*ce50*/  F2FP.BF16.F32.PACK_AB R24, R65, R64 ;  /* 0x000000404118723e */ /* 0x001fe400000010ff */
[----:B------:R-:W-:Y:S02]  /*ce60*/  F2FP.BF16.F32.PACK_AB R25, R29, R28 ;  /* 0x0000001c1d19723e */ /* 0x000fe400000010ff */
[----:B------:R-:W-:Y:S02]  /*ce70*/  F2FP.BF16.F32.PACK_AB R26, R63, R62 ;  /* 0x0000003e3f1a723e */ /* 0x000fe400000010ff */
[----:B------:R-:W-:Y:S01]  /*ce80*/  F2FP.BF16.F32.PACK_AB R27, R33, R32 ;  /* 0x00000020211b723e */ /* 0x000fe200000010ff */
[----:B------:R0:W-:Y:S04]  /*ce90*/  STSM.16.M88.4 [R94], R4 ;  /* 0x000000045e007844 */ /* 0x0001e80000000200 */
[----:B------:R1:W-:Y:S04]  /*cea0*/  STSM.16.M88.4 [R30], R8 ;  /* 0x000000081e007844 */ /* 0x0003e80000000200 */
[----:B------:R2:W-:Y:S04]  /*ceb0*/  STSM.16.M88.4 [R95], R12 ;  /* 0x0000000c5f007844 */ /* 0x0005e80000000200 */
[----:B------:R3:W-:Y:S01]  /*cec0*/  STSM.16.M88.4 [R96], R24 ;  /* 0x0000001860007844 */ /* 0x0007e20000000200 */
[----:B------:R-:W-:Y:S01]  /*ced0*/  BAR.SYNC.DEFER_BLOCKING 0x1, 0x100 ;  /* 0x0044000000007b1d */ /* 0x000fe20000010000 */
[----:B------:R-:W-:-:S04]  /*cee0*/  ISETP.NE.U32.AND P0, PT, RZ, UR10, PT ;  /* 0x0000000aff007c0c */ /* 0x000fc8000bf05070 */
[----:B------:R-:W-:Y:S01]  /*cef0*/  ISETP.NE.AND.EX P0, PT, RZ, UR11, PT, P0 ;  /* 0x0000000bff007c0c */ /* 0x000fe2000bf05300 */
[----:B------:R-:W-:Y:S02]  /*cf00*/  IMAD.U32 R98, RZ, RZ, UR8 ;  /* 0x00000008ff627e24 */ /* 0x000fe4000f8e00ff */
[----:B0-----:R-:W0:Y:S01]  /*cf10*/  LDC R94, c[0x0][0xbe8] ;  /* 0x0002fa00ff5e7b82 */ /* 0x001e220000000800 */
[----:B------:R-:W-:Y:S01]  /*cf20*/  IMAD.U32 R99, RZ, RZ, UR9 ;  /* 0x00000009ff637e24 */ /* 0x000fe2000f8e00ff */
[----:B------:R-:W-:-:S08]  /*cf30*/  ULDC.64 UR8, c[0x0][0xc08] ;  /* 0x0003020000087ab9 */ /* 0x000fd00000000a00 */
[----:B------:R-:W4:Y:S01]  /*cf40*/  @P0 LDG.E R97, desc[UR48][R98.64] ;  /* 0x0000003062610981 */ /* 0x000f22000c1e1900 */
[----:B------:R-:W-:-:S04]  /*cf50*/  UISETP.NE.U32.AND UP0, UPT, UR8, URZ, UPT ;  /* 0x0000003f0800728c */ /* 0x000fc8000bf05070 */
[----:B------:R-:W-:Y:S01]  /*cf60*/  UISETP.NE.AND.EX UP0, UPT, UR9, URZ, UPT, UP0 ;  /* 0x0000003f0900728c */ /* 0x000fe2000bf05300 */
[----:B0-----:R-:W-:Y:S01]  /*cf70*/  ISETP.NE.AND P1, PT, R94, 0x1, PT ;  /* 0x000000015e00780c */ /* 0x001fe20003f25270 */
[----:B------:R-:W-:-:S09]  /*cf80*/  UMOV UR16, 0x9b8 ;  /* 0x000009b800107882 */ /* 0x000fd20000000000 */
[----:B------:R-:W-:-:S03]  /*cf90*/  @UP0 ULEA UR8, UP1, UR36, UR8, 0x2 ;  /* 0x0000000824080291 */ /* 0x000fc6000f82103f */
[----:B------:R-:W0:Y:S01]  /*cfa0*/  @P1 LDC R6, c[0x0][0xbec] ;  /* 0x0002fb00ff061b82 */ /* 0x000e220000000800 */
[----:B------:R-:W-:Y:S02]  /*cfb0*/  @UP0 ULEA.HI.X UR9, UR36, UR9, UR37, 0x2, UP1 ;  /* 0x0000000924090291 */ /* 0x000fe400088f1425 */
[----:B------:R-:W-:-:S05]  /*cfc0*/  UISETP.GT.AND UP1, UPT, UR44, 0x1, UPT ;  /* 0x000000012c00788c */ /* 0x000fca000bf24270 */
[----:B-1----:R-:W1:Y:S01]  /*cfd0*/  @P1 LDC R11, c[0x0][0xbf0] ;  /* 0x0002fc00ff0b1b82 */ /* 0x002e620000000800 */
[----:B------:R-:W-:Y:S01]  /*cfe0*/  USEL UR16, UR16, 0x978, UP1 ;  /* 0x0000097810107887 */ /* 0x000fe20008800000 */
[----:B------:R-:W-:Y:S01]  /*cff0*/  PLOP3.LUT P4, PT, PT, PT, UP0, 0x80, 0x0 ;  /* 0x000000000000781c */ /* 0x000fe20003f8f008 */
[----:B------:R-:W-:Y:S01]  /*d000*/  UISETP.NE.U32.AND UP0, UPT, UR10, URZ, UPT ;  /* 0x0000003f0a00728c */ /* 0x000fe2000bf05070 */
[----:B--2---:R-:W-:Y:S01]  /*d010*/  IMAD.U32 R13, RZ, RZ, UR42 ;  /* 0x0000002aff0d7e24 */ /* 0x004fe2000f8e00ff */
        /* <DEDUP_REMOVED lines=32> */
[----:B------:R-:W-:-:S03]  /*d220*/  IMAD.U32 R8, RZ, RZ, UR14 ;  /* 0x0000000eff087e24 */ /* 0x000fc6000f8e00ff */
[----:B------:R-:W-:Y:S02]  /*d230*/  SHF.R.S32.HI R6, RZ, 0x1f, R11 ;  /* 0x0000001fff067819 */ /* 0x000fe4000001140b */
[----:B----4-:R-:W-:-:S13]  /*d240*/  @P0 R2UR UR4, R97 ;  /* 0x00000000610402ca */ /* 0x010fda00000e0000 */
[----:B------:R-:W-:Y:S02]  /*d250*/  UIADD3 UR8, UP0, UP2, UR10, UR8, UR4 ;  /* 0x000000080a087290 */ /* 0x000fe4000fa1e004 */
[----:B------:R-:W-:Y:S01]  /*d260*/  USHF.R.S32.HI UR12, URZ, 0x1f, UR4 ;  /* 0x0000001f3f0c7899 */ /* 0x000fe20008011404 */
[----:B------:R-:W-:Y:S01]  /*d270*/  ULDC.64 UR10, c[0x0][0xba8] ;  /* 0x0002ea00000a7ab9 */ /* 0x000fe20000000a00 */
[----:B------:R-:W-:Y:S02]  /*d280*/  @!UP1 ULDC UR10, c[0x0][0xb50] ;  /* 0x0002d400000a9ab9 */ /* 0x000fe40000000800 */
[----:B------:R-:W-:Y:S01]  /*d290*/  UIADD3.X UR7, UR7, UR9, UR12, UP0, UP2 ;  /* 0x0000000907077290 */ /* 0x000fe200087e440c */
[----:B------:R-:W-:Y:S01]  /*d2a0*/  IADD3 R4, P2, P3, R7, UR8, R4 ;  /* 0x0000000807047c10 */ /* 0x000fe2000fb5e004 */
[----:B------:R-:W-:Y:S01]  /*d2b0*/  @!UP1 ULDC UR11, c[0x0][0xb54] ;  /* 0x0002d500000b9ab9 */ /* 0x000fe20000000800 */
[----:B------:R-:W-:Y:S02]  /*d2c0*/  ULDC.64 UR8, c[0x0][UR16+0x210] ;  /* 0x0000840010087abb */ /* 0x000fe40008000a00 */
[----:B------:R-:W-:Y:S01]  /*d2d0*/  IMAD R7, R11, UR9, RZ ;  /* 0x000000090b077c24 */ /* 0x000fe2000f8e02ff */
[----:B------:R-:W-:-:S03]  /*d2e0*/  IADD3.X R5, R5, UR7, R8, P2, P3 ;  /* 0x0000000705057c10 */ /* 0x000fc600097e6408 */
[----:B------:R-:W-:Y:S02]  /*d2f0*/  IMAD R7, R6, UR8, R7 ;  /* 0x0000000806077c24 */ /* 0x000fe4000f8e0207 */
[----:B------:R-:W-:-:S04]  /*d300*/  IMAD.WIDE.U32 R4, R11, UR8, R4 ;  /* 0x000000080b047c25 */ /* 0x000fc8000f8e0004 */
[----:B------:R-:W-:Y:S01]  /*d310*/  IMAD.IADD R5, R5, 0x1, R7 ;  /* 0x0000000105057824 */ /* 0x000fe200078e0207 */
[----:B------:R-:W-:-:S04]  /*d320*/  LEA R8, P2, R4, UR10, 0x2 ;  /* 0x0000000a04087c11 */ /* 0x000fc8000f8410ff */
[----:B------:R-:W-:Y:S01]  /*d330*/  LEA.HI.X R10, R4, UR11, R5, 0x2, P2 ;  /* 0x0000000b040a7c11 */ /* 0x000fe200090f1405 */
[----:B---3--:R-:W-:Y:S08]  /*d340*/  @P4 BRA `(.L_x_6227) ;  /* 0x0000000000104947 */ /* 0x008ff00003800000 */
[----:B------:R-:W-:Y:S05]  /*d350*/  @!P0 BRA `(.L_x_6227) ;  /* 0x00000000000c8947 */ /* 0x000fea0003800000 */
[----:B------:R-:W2:Y:S04]  /*d360*/  LDG.E R4, desc[UR48][R98.64] ;  /* 0x0000003062047981 */ /* 0x000ea8000c1e1900 */
[----:B-----5:R-:W2:Y:S02]  /*d370*/  LDG.E R9, desc[UR48][R98.64+0x4] ;  /* 0x0000043062097981 */ /* 0x020ea4000c1e1900 */
[----:B--2---:R-:W-:-:S07]  /*d380*/  IMAD.IADD R9, R9, 0x1, -R4 ;  /* 0x0000000109097824 */ /* 0x004fce00078e0a04 */
.L_x_6227:
[----:B------:R-:W2:Y:S01]  /*d390*/  LDL R12, [R1+0x44] ;  /* 0x00004400010c7983 */ /* 0x000ea20000100800 */
[----:B------:R-:W0:Y:S01]  /*d3a0*/  S2R R6, SR_TID.X ;  /* 0x0000000000067919 */ /* 0x000e220000002100 */
[----:B------:R-:W-:Y:S02]  /*d3b0*/  IMAD.U32 R15, RZ, RZ, UR42 ;  /* 0x0000002aff0f7e24 */ /* 0x000fe4000f8e00ff */
[----:B------:R-:W-:Y:S04]  /*d3c0*/  SHFL.IDX PT, R4, R8, RZ, 0x1c1f ;  /* 0x001c1fff08047589 */ /* 0x000fe800000e0000 */
[----:B------:R-:W1:Y:S04]  /*d3d0*/  SHFL.IDX PT, R5, R10, RZ, 0x1c1f ;  /* 0x001c1fff0a057589 */ /* 0x000e6800000e0000 */
[----:B------:R-:W-:Y:S01]  /*d3e0*/  SHFL.IDX PT, R7, R10, 0x1, 0x1c1f ;  /* 0x003c1f000a077f89 */ /* 0x000fe200000e0000 */
[----:B0-----:R-:W-:-:S05]  /*d3f0*/  VIADD R14, R6, 0xffffff80 ;  /* 0xffffff80060e7836 */ /* 0x001fca0000000000 */
[----:B------:R-:W-:-:S04]  /*d400*/  SHF.R.S32.HI R11, RZ, 0x1f, R14 ;  /* 0x0000001fff0b7819 */ /* 0x000fc8000001140e */
[----:B------:R-:W-:-:S04]  /*d410*/  LEA.HI R11, R11, R14, RZ, 0x7 ;  /* 0x0000000e0b0b7211 */ /* 0x000fc800078f38ff */
[----:B------:R-:W-:Y:S01]  /*d420*/  LOP3.LUT R11, R11, 0xffffff80, RZ, 0xc0, !PT ;  /* 0xffffff800b0b7812 */ /* 0x000fe200078ec0ff */
[----:B------:R-:W0:Y:S04]  /*d430*/  SHFL.IDX PT, R6, R8, 0x1, 0x1c1f ;  /* 0x003c1f0008067f89 */ /* 0x000e2800000e0000 */
[----:B------:R-:W-:Y:S02]  /*d440*/  IMAD.IADD R11, R14, 0x1, -R11 ;  /* 0x000000010e0b7824 */ /* 0x000fe400078e0a0b */
[----:B-----5:R-:W-:-:S03]  /*d450*/  IMAD R30, R9, R94, RZ ;  /* 0x0000005e091e7224 */ /* 0x020fc600078e02ff */
[----:B------:R-:W-:Y:S01]  /*d460*/  LOP3.LUT P0, RZ, R11, 0x3, RZ, 0xc0, !PT ;  /* 0x000000030bff7812 */ /* 0x000fe2000780c0ff */
[----:B--2---:R-:W-:-:S04]  /*d470*/  IMAD R15, R15, 0x80, R12 ;  /* 0x000000800f0f7824 */ /* 0x004fc800078e020c */
[C---:B------:R-:W-:Y:S01]  /*d480*/  VIADD R25, R15.reuse, 0x8 ;  /* 0x000000080f197836 */ /* 0x040fe20000000000 */
[----:B------:R-:W-:-:S04]  /*d490*/  ISETP.GE.OR P2, PT, R15, R30, P0 ;  /* 0x0000001e0f00720c */ /* 0x000fc80000746670 */
[----:B------:R-:W-:-:S09]  /*d4a0*/  ISETP.GE.OR P0, PT, R25, R30, P0 ;  /* 0x0000001e1900720c */ /* 0x000fd20000706670 */
[----:B-1----:R1:W-:Y:S04]  /*d4b0*/  @!P2 ST.E desc[UR48][R4.64], R2 ;  /* 0x000000020400a985 */ /* 0x0023e8000c101930 */
[----:B0-----:R1:W-:Y:S01]  /*d4c0*/  @!P0 ST.E desc[UR48][R6.64], R0 ;  /* 0x0000000006008985 */ /* 0x0013e2000c101930 */
[----:B------:R-:W-:-:S13]  /*d4d0*/  PLOP3.LUT P0, PT, PT, PT, UP1, 0x80, 0x0 ;  /* 0x000000000000781c */ /* 0x000fda0003f0f018 */
[----:B-1----:R-:W-:Y:S05]  /*d4e0*/  @P0 BRA `(.L_x_6228) ;  /* 0x0000000800a80947 */ /* 0x002fea0003800000 */
[----:B------:R-:W-:Y:S01]  /*d4f0*/  VIADD R11, R112, 0xffffff80 ;  /* 0xffffff80700b7836 */ /* 0x000fe20000000000 */
[----:B------:R-:W0:Y:S01]  /*d500*/  @P1 LDC R49, c[0x0][0xbec] ;  /* 0x0002fb00ff311b82 */ /* 0x000e220000000800 */
[----:B------:R-:W-:-:S03]  /*d510*/  ULDC.64 UR10, c[0x0][0xaa0] ;  /* 0x0002a800000a7ab9 */ /* 0x000fc60000000a00 */
[----:B------:R-:W-:-:S04]  /*d520*/  SHF.R.S32.HI R95, RZ, 0x1f, R11 ;  /* 0x0000001fff5f7819 */ /* 0x000fc8000001140b */
[----:B------:R-:W-:-:S04]  /*d530*/  LEA.HI R95, R95, R11, RZ, 0x3 ;  /* 0x0000000b5f5f7211 */ /* 0x000fc800078f18ff */
[----:B------:R-:W-:-:S05]  /*d540*/  SHF.R.S32.HI R95, RZ, 0x3, R95 ;  /* 0x00000003ff5f7819 */ /* 0x000fca000001145f */
        /* <DEDUP_REMOVED lines=11> */
[C---:B------:R-:W-:Y:S02]  /*d600*/  IADD3 R41, P0, R20.reuse, 0x6000, RZ ;  /* 0x0000600014297810 */ /* 0x040fe40007f1e0ff */
[C---:B------:R-:W-:Y:S01]  /*d610*/  LOP3.LUT R7, R20.reuse, 0x380, RZ, 0xc0, !PT ;  /* 0x0000038014077812 */ /* 0x040fe200078ec0ff */
[----:B------:R-:W-:Y:S01]  /*d620*/  UIMAD UR7, UR12, UR10, URZ ;  /* 0x0000000a0c0772a4 */ /* 0x000fe2000f8e023f */
[----:B------:R-:W-:Y:S01]  /*d630*/  IADD3 R5, P6, R20, 0x7000, RZ ;  /* 0x0000700014057810 */ /* 0x000fe20007fde0ff */
[----:B------:R-:W-:Y:S01]  /*d640*/  UIMAD.WIDE.U32 UR8, UR4, UR10, URZ ;  /* 0x0000000a040872a5 */ /* 0x000fe2000f8e003f */
[----:B------:R-:W-:Y:S01]  /*d650*/  LOP3.LUT R12, R13, 0x380, RZ, 0xc0, !PT ;  /* 0x000003800d0c7812 */ /* 0x000fe200078ec0ff */
[----:B------:R-:W-:Y:S01]  /*d660*/  IMAD.U32 R29, RZ, RZ, UR42 ;  /* 0x0000002aff1d7e24 */ /* 0x000fe2000f8e00ff */
[----:B------:R-:W-:Y:S01]  /*d670*/  LOP3.LUT R24, R25, 0x380, RZ, 0xc0, !PT ;  /* 0x0000038019187812 */ /* 0x000fe200078ec0ff */
[----:B------:R-:W-:Y:S01]  /*d680*/  IMAD.X R45, RZ, RZ, R21, P6 ;  /* 0x000000ffff2d7224 */ /* 0x000fe200030e0615 */
[----:B------:R-:W-:Y:S01]  /*d690*/  LOP3.LUT R32, R33, 0x380, RZ, 0xc0, !PT ;  /* 0x0000038021207812 */ /* 0x000fe200078ec0ff */
[----:B------:R-:W-:Y:S01]  /*d6a0*/  ULDC.64 UR12, c[0x0][0xaf0] ;  /* 0x0002bc00000c7ab9 */ /* 0x000fe20000000a00 */
[----:B------:R-:W-:Y:S01]  /*d6b0*/  LOP3.LUT R36, R37, 0x380, RZ, 0xc0, !PT ;  /* 0x0000038025247812 */ /* 0x000fe200078ec0ff */
[----:B------:R-:W5:Y:S01]  /*d6c0*/  LD.E.128 R8, desc[UR48][R8.64] ;  /* 0x0000003008087980 */ /* 0x000f62000c101d00 */
[----:B------:R-:W-:-:S02]  /*d6d0*/  LOP3.LUT R40, R41, 0x380, RZ, 0xc0, !PT ;  /* 0x0000038029287812 */ /* 0x000fc400078ec0ff */
[----:B------:R-:W-:Y:S02]  /*d6e0*/  SHF.R.U64 R7, R7, 0x3, RZ ;  /* 0x0000000307077819 */ /* 0x000fe400000012ff */
[----:B------:R-:W-:Y:S02]  /*d6f0*/  LOP3.LUT R0, R5, 0x380, RZ, 0xc0, !PT ;  /* 0x0000038005007812 */ /* 0x000fe400078ec0ff */
[----:B------:R-:W-:Y:S02]  /*d700*/  SHF.R.U64 R12, R12, 0x3, RZ ;  /* 0x000000030c0c7819 */ /* 0x000fe400000012ff */
[----:B------:R-:W-:Y:S02]  /*d710*/  SHF.R.U64 R24, R24, 0x3, RZ ;  /* 0x0000000318187819 */ /* 0x000fe400000012ff */
[----:B------:R-:W-:Y:S02]  /*d720*/  SHF.R.U64 R32, R32, 0x3, RZ ;  /* 0x0000000320207819 */ /* 0x000fe400000012ff */
[----:B------:R-:W-:-:S02]  /*d730*/  SHF.R.U64 R36, R36, 0x3, RZ ;  /* 0x0000000324247819 */ /* 0x000fc400000012ff */
[----:B------:R-:W-:Y:S02]  /*d740*/  SHF.R.U64 R40, R40, 0x3, RZ ;  /* 0x0000000328287819 */ /* 0x000fe400000012ff */
[----:B------:R-:W-:Y:S02]  /*d750*/  LOP3.LUT R20, R7, R20, RZ, 0x3c, !PT ;  /* 0x0000001407147212 */ /* 0x000fe400078e3cff */
        /* <DEDUP_REMOVED lines=13> */
[----:B------:R1:W5:Y:S01]  /*d830*/  LD.E.128 R4, desc[UR48][R20.64] ;  /* 0x0000003014047980 */ /* 0x000362000c101d00 */
[----:B------:R-:W-:Y:S01]  /*d840*/  IMAD R0, R18, 0x20, R95 ;  /* 0x0000002012007824 */ /* 0x000fe200078e025f */
[----:B------:R-:W-:-:S02]  /*d850*/  ULDC.64 UR10, c[0x0][0xae8] ;  /* 0x0002ba00000a7ab9 */ /* 0x000fc40000000a00 */
[----:B------:R-:W5:Y:S04]  /*d860*/  LD.E.128 R12, desc[UR48][R12.64] ;  /* 0x000000300c0c7980 */ /* 0x000f68000c101d00 */
[----:B------:R-:W5:Y:S01]  /*d870*/  LD.E.128 R24, desc[UR48][R24.64] ;  /* 0x0000003018187980 */ /* 0x000f62000c101d00 */
[----:B-1----:R-:W1:Y:S01]  /*d880*/  @P1 LDC R21, c[0x0][0xbf0] ;  /* 0x0002fc00ff151b82 */ /* 0x002e620000000800 */
[----:B------:R-:W-:Y:S01]  /*d890*/  UIADD3 UR9, UR9, UR7, URZ ;  /* 0x0000000709097290 */ /* 0x000fe2000fffe03f */
[----:B------:R-:W-:Y:S01]  /*d8a0*/  IMAD R2, R29, 0x80, R0 ;  /* 0x000000801d027824 */ /* 0x000fe200078e0200 */
[----:B------:R-:W-:Y:S01]  /*d8b0*/  USHF.R.S32.HI UR4, URZ, 0x1f, UR36 ;  /* 0x0000001f3f047899 */ /* 0x000fe20008011424 */
[----:B------:R-:W5:Y:S01]  /*d8c0*/  LD.E.128 R32, desc[UR48][R32.64] ;  /* 0x0000003020207980 */ /* 0x000f62000c101d00 */
[----:B------:R-:W-:Y:S01]  /*d8d0*/  UIMAD.WIDE.U32 UR8, UR39, UR10, UR8 ;  /* 0x0000000a270872a5 */ /* 0x000fe2000f8e0008 */
[----:B0-----:R-:W-:Y:S01]  /*d8e0*/  @P1 IMAD.HI.U32 R0, R2, R49, RZ ;  /* 0x0000003102001227 */ /* 0x001fe200078e00ff */
[----:B------:R-:W-:Y:S01]  /*d8f0*/  UIMAD UR4, UR4, UR12, URZ ;  /* 0x0000000c040472a4 */ /* 0x000fe2000f8e023f */
[----:B------:R-:W5:Y:S01]  /*d900*/  LD.E.128 R36, desc[UR48][R36.64] ;  /* 0x0000003024247980 */ /* 0x000f62000c101d00 */
[----:B------:R-:W-:Y:S01]  /*d910*/  UIMAD UR9, UR39, UR11, UR9 ;  /* 0x0000000b270972a4 */ /* 0x000fe2000f8e0209 */
[----:B------:R-:W-:Y:S01]  /*d920*/  IMAD.MOV.U32 R29, RZ, RZ, R2 ;  /* 0x000000ffff1d7224 */ /* 0x000fe200078e0002 */
[----:B------:R-:W-:Y:S01]  /*d930*/  UIMAD UR4, UR36, UR13, UR4 ;  /* 0x0000000d240472a4 */ /* 0x000fe2000f8e0204 */
[----:B------:R-:W5:Y:S01]  /*d940*/  LD.E.128 R40, desc[UR48][R40.64] ;  /* 0x0000003028287980 */ /* 0x000f62000c101d00 */
[----:B------:R-:W-:-:S03]  /*d950*/  UIMAD.WIDE.U32 UR36, UR36, UR12, UR8 ;  /* 0x0000000c242472a5 */ /* 0x000fc6000f8e0008 */
[----:B------:R-:W-:Y:S01]  /*d960*/  ULDC.64 UR8, c[0x0][0xae0] ;  /* 0x0002b80000087ab9 */ /* 0x000fe20000000a00 */
[----:B------:R-:W-:Y:S01]  /*d970*/  UIADD3 UR4, UR37, UR4, URZ ;  /* 0x0000000425047290 */ /* 0x000fe2000fffe03f */
[----:B------:R-:W5:Y:S01]  /*d980*/  LD.E.128 R44, desc[UR48][R44.64] ;  /* 0x000000302c2c7980 */ /* 0x000f62000c101d00 */
[----:B-1----:R-:W-:Y:S01]  /*d990*/  @P1 SHF.R.U32.HI R29, RZ, R21, R0 ;  /* 0x00000015ff1d1219 */ /* 0x002fe20000011600 */
[----:B------:R-:W-:Y:S01]  /*d9a0*/  IMAD.U32 R20, RZ, RZ, UR36 ;  /* 0x00000024ff147e24 */ /* 0x000fe2000f8e00ff */
[----:B------:R-:W-:Y:S01]  /*d9b0*/  @!PT LDS RZ, [RZ] ;  /* 0x00000000fffff984 */ /* 0x000fe20000000800 */
[----:B------:R-:W-:Y:S01]  /*d9c0*/  @!PT LDS RZ, [RZ] ;  /* 0x00000000fffff984 */ /* 0x000fe20000000800 */
[----:B------:R-:W-:Y:S01]  /*d9d0*/  @!PT LDS RZ, [RZ] ;  /* 0x00000000fffff984 */ /* 0x000fe20000000800 */
[----:B------:R-:W-:Y:S01]  /*d9e0*/  @!PT LDS RZ, [RZ] ;  /* 0x00000000fffff984 */ /* 0x000fe20000000800 */
[----:B------:R0:W-:Y:S06]  /*d9f0*/  MEMBAR.ALL.CTA ;  /* 0x0000000000007992 */ /* 0x0001ec0000008000 */
[----:B0-----:R-:W0:Y:S01]  /*da00*/  FENCE.VIEW.ASYNC.S ;  /* 0x00000000000073c6 */ /* 0x001e220000000000 */
[--C-:B------:R-:W-:Y:S01]  /*da10*/  SHF.R.S32.HI R0, RZ, 0x1f, R29.reuse ;  /* 0x0000001fff007819 */ /* 0x100fe2000001141d */
[----:B------:R-:W-:-:S02]  /*da20*/  IMAD.MOV R49, RZ, RZ, -R29 ;  /* 0x000000ffff317224 */ /* 0x000fc400078e0a1d */
[----:B------:R-:W-:Y:S02]  /*da30*/  IMAD.U32 R21, RZ, RZ, UR37 ;  /* 0x00000025ff157e24 */ /* 0x000fe4000f8e00ff */
[----:B------:R-:W-:Y:S02]  /*da40*/  IMAD R0, R0, UR8, RZ ;  /* 0x0000000800007c24 */ /* 0x000fe4000f8e02ff */
[----:B------:R-:W-:Y:S02]  /*da50*/  IMAD R49, R94, R49, R2 ;  /* 0x000000315e317224 */ /* 0x000fe400078e0202 */
[----:B------:R-:W-:Y:S02]  /*da60*/  IMAD.U32 R21, RZ, RZ, UR4 ;  /* 0x00000004ff157e24 */ /* 0x000fe4000f8e00ff */
[C---:B------:R-:W-:Y:S01]  /*da70*/  IMAD R51, R29.reuse, UR9, R0 ;  /* 0x000000091d337c24 */ /* 0x040fe2000f8e0200 */
[----:B------:R-:W-:Y:S01]  /*da80*/  SHF.R.S32.HI R0, RZ, 0x1f, R49 ;  /* 0x0000001fff007819 */ /* 0x000fe20000011431 */
[----:B------:R-:W-:Y:S01]  /*da90*/  IMAD.WIDE.U32 R20, R29, UR8, R20 ;  /* 0x000000081d147c25 */ /* 0x000fe2000f8e0014 */
[----:B------:R-:W-:-:S03]  /*daa0*/  ULDC.64 UR8, c[0x0][0xad8] ;  /* 0x0002b60000087ab9 */ /* 0x000fc60000000a00 */
[----:B------:R-:W-:Y:S02]  /*dab0*/  IMAD.U32 R53, RZ, RZ, UR42 ;  /* 0x0000002aff357e24 */ /* 0x000fe4000f8e00ff */
[----:B------:R-:W-:Y:S02]  /*dac0*/  IMAD.IADD R21, R21, 0x1, R51 ;  /* 0x0000000115157824 */ /* 0x000fe400078e0233 */
[----:B------:R-:W-:Y:S02]  /*dad0*/  IMAD R0, R0, UR8, RZ ;  /* 0x0000000800007c24 */ /* 0x000fe4000f8e02ff */
[----:B------:R-:W-:Y:S02]  /*dae0*/  IMAD R53, R53, 0x80, R95 ;  /* 0x0000008035357824 */ /* 0x000fe400078e025f */
[C---:B------:R-:W-:Y:S02]  /*daf0*/  IMAD R51, R49.reuse, UR9, R0 ;  /* 0x0000000931337c24 */ /* 0x040fe4000f8e0200 */
[----:B------:R-:W-:Y:S01]  /*db00*/  IMAD.WIDE.U32 R20, R49, UR8, R20 ;  /* 0x0000000831147c25 */ /* 0x000fe2000f8e0014 */
[----:B------:R-:W-:Y:S01]  /*db10*/  ISETP.GE.AND P2, PT, R53, R30, PT ;  /* 0x0000001e3500720c */ /* 0x000fe20003f46270 */
[----:B------:R-:W-:-:S02]  /*db20*/  ULDC.64 UR8, c[0x0][0xa80] ;  /* 0x0002a00000087ab9 */ /* 0x000fc40000000a00 */
[----:B------:R-:W-:Y:S01]  /*db30*/  IMAD.IADD R21, R21, 0x1, R51 ;  /* 0x0000000115157824 */ /* 0x000fe200078e0233 */
[C---:B------:R-:W-:Y:S01]  /*db40*/  LEA R0, P3, R20.reuse, UR8, 0x1 ;  /* 0x0000000814007c11 */ /* 0x040fe2000f8608ff */
[----:B------:R-:W-:Y:S02]  /*db50*/  VIADD R3, R3, 0x2e820 ;  /* 0x0002e82003037836 */ /* 0x000fe40000000000 */
[----:B------:R-:W-:Y:S01]  /*db60*/  VIADD R29, R53, 0x20 ;  /* 0x00000020351d7836 */ /* 0x000fe20000000000 */
[----:B------:R-:W-:Y:S02]  /*db70*/  LEA.HI.X R28, R20, UR9, R21, 0x1, P3 ;  /* 0x00000009141c7c11 */ /* 0x000fe400098f0c15 */
[----:B------:R-:W-:Y:S02]  /*db80*/  PRMT R3, RZ, 0x654, R3 ;  /* 0x00000654ff037816 */ /* 0x000fe40000000003 */
[-C--:B------:R-:W-:Y:S01]  /*db90*/  ISETP.GE.AND P0, PT, R29, R30.reuse, PT ;  /* 0x0000001e1d00720c */ /* 0x080fe20003f06270 */
[----:B------:R-:W-:Y:S01]  /*dba0*/  VIADD R29, R53, 0x40 ;  /* 0x00000040351d7836 */ /* 0x000fe20000000000 */
[----:B0-----:R0:W-:Y:S01]  /*dbb0*/  SYNCS.ARRIVE.TRANS64.RED.A1T0 RZ, [R3+URZ], RZ ;  /* 0x000000ff03ff79a7 */ /* 0x0011e2000810043f */
[----:B------:R0:W1:Y:S01]  /*dbc0*/  SHFL.IDX PT, R20, R0, RZ, 0x181f ;  /* 0x00181fff00147589 */ /* 0x00006200000e0000 */
[----:B------:R-:W-:Y:S03]  /*dbd0*/  BSSY B1, `(.L_x_6229) ;  /* 0x000000f000017945 */ /* 0x000fe60003800000 */
[----:B------:R0:W2:Y:S01]  /*dbe0*/  SHFL.IDX PT, R21, R28, RZ, 0x181f ;  /* 0x00181fff1c157589 */ /* 0x0000a200000e0000 */
[----:B------:R-:W-:-:S02]  /*dbf0*/  ISETP.GE.AND P1, PT, R29, R30, PT ;  /* 0x0000001e1d00720c */ /* 0x000fc40003f26270 */
[----:B------:R-:W-:Y:S02]  /*dc00*/  SHF.R.S32.HI R95, RZ, 0x1f, R17 ;  /* 0x0000001fff5f7819 */ /* 0x000fe40000011411 */
[----:B------:R-:W-:Y:S01]  /*dc10*/  SHF.R.S32.HI R96, RZ, 0x1f, R16 ;  /* 0x0000001fff607819 */ /* 0x000fe20000011410 */
[----:B------:R-:W-:Y:S08]  /*dc20*/  @P2 BRA `(.L_x_6230) ;  /* 0x0000000000242947 */ /* 0x000ff00003800000 */
[----:B------:R-:W-:Y:S02]  /*dc30*/  ULDC UR4, c[0x0][0xac8] ;  /* 0x0002b20000047ab9 */ /* 0x000fe40000000800 */
[----:B------:R-:W-:Y:S02]  /*dc40*/  ISETP.GE.AND P2, PT, R16, UR4, PT ;  /* 0x0000000410007c0c */ /* 0x000fe4000bf46270 */
[----:B------:R-:W-:-:S11]  /*dc50*/  ISETP.GE.AND P3, PT, R17, UR4, PT ;  /* 0x0000000411007c0c */ /* 0x000fd6000bf66270 */
[CC--:B-1----:R-:W-:Y:S02]  /*dc60*/  @!P2 LEA R2, P4, R16.reuse, R20.reuse, 0x1 ;  /* 0x000000141002a211 */ /* 0x0c2fe400078808ff */
[C---:B------:R-:W-:Y:S02]  /*dc70*/  @!P3 LEA R20, P5, R17.reuse, R20, 0x1 ;  /* 0x000000141114b211 */ /* 0x040fe400078a08ff */
[-C--:B0-2---:R-:W-:Y:S02]  /*dc80*/  @!P2 LEA.HI.X R3, R16, R21.reuse, R96, 0x1, P4 ;  /* 0x000000151003a211 */ /* 0x085fe400020f0c60 */
[----:B------:R-:W-:-:S03]  /*dc90*/  @!P3 LEA.HI.X R21, R17, R21, R95, 0x1, P5 ;  /* 0x000000151115b211 */ /* 0x000fc600028f0c5f */
[----:B-----5:R3:W-:Y:S04]  /*dca0*/  @!P2 ST.E.128 desc[UR48][R2.64], R4 ;  /* 0x000000040200a985 */ /* 0x0207e8000c101d30 */
[----:B------:R3:W-:Y:S02]  /*dcb0*/  @!P3 ST.E.128 desc[UR48][R20.64], R32 ;  /* 0x000000201400b985 */ /* 0x0007e4000c101d30 */
.L_x_6230:
[----:B------:R-:W-:Y:S05]  /*dcc0*/  BSYNC B1 ;  /* 0x0000000000017941 */ /* 0x000fea0003800000 */
.L_x_6229:
[----:B---3-5:R3:W4:Y:S01]  /*dcd0*/  SHFL.IDX PT, R5, R28, 0x1, 0x181f ;  /* 0x00381f001c057f89 */ /* 0x02872200000e0000 */
[----:B------:R-:W-:Y:S03]  /*dce0*/  BSSY B1, `(.L_x_6231) ;  /* 0x000000c000017945 */ /* 0x000fe60003800000 */
[----:B------:R3:W0:Y:S01]  /*dcf0*/  SHFL.IDX PT, R4, R0, 0x1, 0x181f ;  /* 0x00381f0000047f89 */ /* 0x00062200000e0000 */
[----:B------:R-:W-:Y:S05]  /*dd00*/  @P0 BRA `(.L_x_6232) ;  /* 0x0000000000240947 */ /* 0x000fea0003800000 */
[----:B------:R-:W-:Y:S02]  /*dd10*/  ULDC UR4, c[0x0][0xac8] ;  /* 0x0002b20000047ab9 */ /* 0x000fe40000000800 */
[----:B------:R-:W-:Y:S02]  /*dd20*/  ISETP.GE.AND P3, PT, R16, UR4, PT ;  /* 0x0000000410007c0c */ /* 0x000fe4000bf66270 */
[----:B------:R-:W-:-:S11]  /*dd30*/  ISETP.GE.AND P4, PT, R17, UR4, PT ;  /* 0x0000000411007c0c */ /* 0x000fd6000bf86270 */
[CC--:B0-----:R-:W-:Y:S02]  /*dd40*/  @!P3 LEA R2, P0, R16.reuse, R4.reuse, 0x1 ;  /* 0x000000041002b211 */ /* 0x0c1fe400078008ff */
[C---:B------:R-:W-:Y:S02]  /*dd50*/  @!P4 LEA R4, P2, R17.reuse, R4, 0x1 ;  /* 0x000000041104c211 */ /* 0x040fe400078408ff */
[-C--:B----4-:R-:W-:Y:S02]  /*dd60*/  @!P3 LEA.HI.X R3, R16, R5.reuse, R96, 0x1, P0 ;  /* 0x000000051003b211 */ /* 0x090fe400000f0c60 */
[----:B------:R-:W-:-:S03]  /*dd70*/  @!P4 LEA.HI.X R5, R17, R5, R95, 0x1, P2 ;  /* 0x000000051105c211 */ /* 0x000fc600010f0c5f */
[----:B------:R0:W-:Y:S04]  /*dd80*/  @!P3 ST.E.128 desc[UR48][R2.64], R8 ;  /* 0x000000080200b985 */ /* 0x0001e8000c101d30 */
[----:B------:R0:W-:Y:S02]  /*dd90*/  @!P4 ST.E.128 desc[UR48][R4.64], R36 ;  /* 0x000000240400c985 */ /* 0x0001e4000c101d30 */
.L_x_6232:
[----:B------:R-:W-:Y:S05]  /*dda0*/  BSYNC B1 ;  /* 0x0000000000017941 */ /* 0x000fea0003800000 */
.L_x_6231:
[----:B0---4-:R0:W4:Y:S01]  /*ddb0*/  SHFL.IDX PT, R5, R28, 0x2, 0x181f ;  /* 0x00581f001c057f89 */ /* 0x01112200000e0000 */
        /* <DEDUP_REMOVED lines=12> */
.L_x_6234:
[----:B------:R-:W-:Y:S05]  /*de80*/  BSYNC B1 ;  /* 0x0000000000017941 */ /* 0x000fea0003800000 */
.L_x_6233:
[----:B0-----:R-:W-:Y:S01]  /*de90*/  VIADD R3, R53, 0x60 ;  /* 0x0000006035037836 */ /* 0x001fe20000000000 */
[----:B---3--:R-:W0:Y:S04]  /*dea0*/  SHFL.IDX PT, R28, R28, 0x3, 0x181f ;  /* 0x00781f001c1c7f89 */ /* 0x008e2800000e0000 */
[----:B------:R-:W-:Y:S01]  /*deb0*/  ISETP.GE.AND P0, PT, R3, R30, PT ;  /* 0x0000001e0300720c */ /* 0x000fe20003f06270 */
[----:B------:R-:W3:-:S12]  /*dec0*/  SHFL.IDX PT, R0, R0, 0x3, 0x181f ;  /* 0x00781f0000007f89 */ /* 0x000ed800000e0000 */
[----:B------:R-:W-:Y:S05]  /*ded0*/  @P0 BRA `(.L_x_6235) ;  /* 0x00000018008c0947 */ /* 0x000fea0003800000 */
[----:B------:R-:W-:Y:S02]  /*dee0*/  ULDC UR4, c[0x0][0xac8] ;  /* 0x0002b20000047ab9 */ /* 0x000fe40000000800 */
[----:B------:R-:W-:-:S13]  /*def0*/  ISETP.GE.AND P1, PT, R16, UR4, PT ;  /* 0x0000000410007c0c */ /* 0x000fda000bf26270 */
[----:B---3--:R-:W-:-:S04]  /*df00*/  @!P1 LEA R2, P0, R16, R0, 0x1 ;  /* 0x0000000010029211 */ /* 0x008fc800078008ff */
[----:B0-----:R-:W-:Y:S02]  /*df10*/  @!P1 LEA.HI.X R3, R16, R28, R96, 0x1, P0 ;  /* 0x0000001c10039211 */ /* 0x001fe400000f0c60 */
[----:B------:R-:W-:-:S03]  /*df20*/  ISETP.GE.AND P0, PT, R17, UR4, PT ;  /* 0x0000000411007c0c */ /* 0x000fc6000bf06270 */
[----:B------:R0:W-:Y:S10]  /*df30*/  @!P1 ST.E.128 desc[UR48][R2.64], R24 ;  /* 0x0000001802009985 */ /* 0x0001f4000c101d30 */
[----:B------:R-:W-:Y:S05]  /*df40*/  @P0 BRA `(.L_x_6235) ;  /* 0x0000001800700947 */ /* 0x000fea0003800000 */
[----:B0-----:R-:W-:-:S04]  /*df50*/  LEA R2, P0, R17, R0, 0x1 ;  /* 0x0000000011027211 */ /* 0x001fc800078008ff */
[----:B------:R-:W-:-:S05]  /*df60*/  LEA.HI.X R3, R17, R28, R95, 0x1, P0 ;  /* 0x0000001c11037211 */ /* 0x000fca00000f0c5f */
[----:B------:R0:W-:Y:S01]  /*df70*/  ST.E.128 desc[UR48][R2.64], R44 ;  /* 0x0000002c02007985 */ /* 0x0001e2000c101d30 */
[----:B------:R-:W-:Y:S05]  /*df80*/  BRA `(.L_x_6235) ;  /* 0x0000001800607947 */ /* 0x000fea0003800000 */
.L_x_6228:
[----:B------:R0:W5:Y:S01]  /*df90*/  LDL R108, [R1+0x8] ;  /* 0x00000800016c7983 */ /* 0x0001620000100800 */
[----:B------:R-:W-:Y:S01]  /*dfa0*/  ULDC.64 UR10, c[0x0][0xb08] ;  /* 0x0002c200000a7ab9 */ /* 0x000fe20000000a00 */
[----:B------:R-:W1:Y:S02]  /*dfb0*/  @P1 LDC R0, c[0x0][0xbec] ;  /* 0x0002fb00ff001b82 */ /* 0x000e640000000800 */
[----:B------:R0:W5:Y:S04]  /*dfc0*/  LDL R107, [R1+0x40] ;  /* 0x00004000016b7983 */ /* 0x0001680000100800 */
[----:B------:R0:W5:Y:S04]  /*dfd0*/  LDL R106, [R1+0x4] ;  /* 0x00000400016a7983 */ /* 0x0001680000100800 */
[----:B------:R0:W5:Y:S04]  /*dfe0*/  LDL R105, [R1+0x3c] ;  /* 0x00003c0001697983 */ /* 0x0001680000100800 */
[----:B------:R0:W5:Y:S01]  /*dff0*/  LDL R104, [R1] ;  /* 0x0000000001687983 */ /* 0x0001620000100800 */
[----:B------:R-:W-:Y:S01]  /*e000*/  UIMAD UR7, UR12, UR10, URZ ;  /* 0x0000000a0c0772a4 */ /* 0x000fe2000f8e023f */
[----:B------:R-:W2:Y:S01]  /*e010*/  @P1 LDC R5, c[0x0][0xbf0] ;  /* 0x0002fc00ff051b82 */ /* 0x000ea20000000800 */
[----:B------:R-:W-:Y:S01]  /*e020*/  UIMAD.WIDE.U32 UR8, UR4, UR10, URZ ;  /* 0x0000000a040872a5 */ /* 0x000fe2000f8e003f */
[----:B------:R-:W-:Y:S01]  /*e030*/  IMAD.MOV.U32 R7, RZ, RZ, R13 ;  /* 0x000000ffff077224 */ /* 0x000fe200078e000d */
[----:B------:R-:W-:Y:S01]  /*e040*/  UIMAD UR7, UR4, UR11, UR7 ;  /* 0x0000000b040772a4 */ /* 0x000fe2000f8e0207 */
[----:B------:R-:W-:Y:S01]  /*e050*/  ISETP.GE.AND P0, PT, R15, R30, PT ;  /* 0x0000001e0f00720c */ /* 0x000fe20003f06270 */
[----:B------:R-:W-:Y:S01]  /*e060*/  USHF.R.S32.HI UR4, URZ, 0x1f, UR36 ;  /* 0x0000001f3f047899 */ /* 0x000fe20008011424 */
[----:B------:R-:W-:Y:S01]  /*e070*/  VIADD R2, R3, 0x2e820 ;  /* 0x0002e82003027836 */ /* 0x000fe20000000000 */
[----:B------:R-:W-:Y:S01]  /*e080*/  UIADD3 UR9, UR9, UR7, URZ ;  /* 0x0000000709097290 */ /* 0x000fe2000fffe03f */
[----:B-1----:R-:W-:Y:S01]  /*e090*/  @P1 IMAD.HI.U32 R0, R13, R0, RZ ;  /* 0x000000000d001227 */ /* 0x002fe200078e00ff */
[----:B------:R-:W-:Y:S01]  /*e0a0*/  ULDC.64 UR10, c[0x0][0xb38] ;  /* 0x0002ce00000a7ab9 */ /* 0x000fe20000000a00 */
[----:B------:R-:W-:Y:S01]  /*e0b0*/  BSSY B1, `(.L_x_6236) ;  /* 0x0000073000017945 */ /* 0x000fe20003800000 */
[----:B------:R-:W-:Y:S01]  /*e0c0*/  UIMAD.WIDE.U32 UR8, UR39, UR10, UR8 ;  /* 0x0000000a270872a5 */ /* 0x000fe2000f8e0008 */
[----:B------:R-:W-:-:S02]  /*e0d0*/  PRMT R2, RZ, 0x654, R2 ;  /* 0x00000654ff027816 */ /* 0x000fc40000000002 */
[----:B------:R-:W-:Y:S01]  /*e0e0*/  SHF.R.S32.HI R21, RZ, 0x1f, R19 ;  /* 0x0000001fff157819 */ /* 0x000fe20000011413 */
[----:B------:R-:W-:Y:S01]  /*e0f0*/  UIMAD UR9, UR39, UR11, UR9 ;  /* 0x0000000b270972a4 */ /* 0x000fe2000f8e0209 */
[----:B------:R0:W-:Y:S01]  /*e100*/  SYNCS.ARRIVE.TRANS64.RED.A1T0 RZ, [R2+URZ], RZ ;  /* 0x000000ff02ff79a7 */ /* 0x0001e2000810043f */
[----:B------:R-:W-:Y:S01]  /*e110*/  SHF.R.S32.HI R24, RZ, 0x1f, R22 ;  /* 0x0000001fff187819 */ /* 0x000fe20000011416 */
[----:B------:R-:W-:Y:S01]  /*e120*/  ULDC.64 UR10, c[0x0][0xb40] ;  /* 0x0002d000000a7ab9 */ /* 0x000fe20000000a00 */
[----:B------:R-:W-:Y:S01]  /*e130*/  SHF.R.S32.HI R26, RZ, 0x1f, R23 ;  /* 0x0000001fff1a7819 */ /* 0x000fe20000011417 */
[----:B------:R-:W-:Y:S01]  /*e140*/  UIMAD UR4, UR4, UR10, URZ ;  /* 0x0000000a040472a4 */ /* 0x000fe2000f8e023f */
[----:B------:R-:W-:Y:S02]  /*e150*/  SHF.R.S32.HI R27, RZ, 0x1f, R228 ;  /* 0x0000001fff1b7819 */ /* 0x000fe400000114e4 */
[----:B------:R-:W-:Y:S01]  /*e160*/  SHF.R.S32.HI R95, RZ, 0x1f, R229 ;  /* 0x0000001fff5f7819 */ /* 0x000fe200000114e5 */
[----:B------:R-:W-:Y:S01]  /*e170*/  UIMAD UR4, UR36, UR11, UR4 ;  /* 0x0000000b240472a4 */ /* 0x000fe2000f8e0204 */
[----:B--2---:R-:W-:Y:S01]  /*e180*/  @P1 SHF.R.U32.HI R7, RZ, R5, R0 ;  /* 0x00000005ff071219 */ /* 0x004fe20000011600 */
[----:B------:R-:W-:Y:S01]  /*e190*/  UIMAD.WIDE.U32 UR36, UR36, UR10, UR8 ;  /* 0x0000000a242472a5 */ /* 0x000fe2000f8e0008 */
[----:B------:R-:W-:-:S02]  /*e1a0*/  SHF.R.S32.HI R96, RZ, 0x1f, R230 ;  /* 0x0000001fff607819 */ /* 0x000fc400000114e6 */
[----:B------:R-:W-:Y:S01]  /*e1b0*/  ULDC.64 UR10, c[0x0][0xb48] ;  /* 0x0002d200000a7ab9 */ /* 0x000fe20000000a00 */
[----:B------:R-:W-:Y:S01]  /*e1c0*/  UIADD3 UR9, UR37, UR4, URZ ;  /* 0x0000000425097290 */ /* 0x000fe2000fffe03f */
[--C-:B------:R-:W-:Y:S01]  /*e1d0*/  SHF.R.S32.HI R0, RZ, 0x1f, R7.reuse ;  /* 0x0000001fff007819 */ /* 0x100fe20000011407 */
[----:B------:R-:W-:Y:S01]  /*e1e0*/  IMAD.MOV R9, RZ, RZ, -R7 ;  /* 0x000000ffff097224 */ /* 0x000fe200078e0a07 */
[----:B------:R-:W-:Y:S01]  /*e1f0*/  UMOV UR8, UR36 ;  /* 0x0000002400087c82 */ /* 0x000fe20008000000 */
[----:B------:R-:W-:Y:S01]  /*e200*/  SHF.R.S32.HI R97, RZ, 0x1f, R231 ;  /* 0x0000001fff617819 */ /* 0x000fe200000114e7 */
[----:B------:R-:W-:Y:S01]  /*e210*/  UIMAD.WIDE.U32 UR8, UR40, UR10, UR8 ;  /* 0x0000000a280872a5 */ /* 0x000fe2000f8e0008 */
[----:B------:R-:W-:Y:S01]  /*e220*/  IMAD R9, R94, R9, R13 ;  /* 0x000000095e097224 */ /* 0x000fe200078e020d */
[----:B------:R-:W-:Y:S02]  /*e230*/  SHF.R.S32.HI R98, RZ, 0x1f, R232 ;  /* 0x0000001fff627819 */ /* 0x000fe400000114e8 */
[----:B------:R-:W-:Y:S01]  /*e240*/  UIMAD UR40, UR40, UR11, UR9 ;  /* 0x0000000b282872a4 */ /* 0x000fe2000f8e0209 */
[----:B------:R-:W-:Y:S01]  /*e250*/  SHF.R.S32.HI R99, RZ, 0x1f, R233 ;  /* 0x0000001fff637819 */ /* 0x000fe200000114e9 */
[----:B------:R-:W-:Y:S01]  /*e260*/  IMAD.U32 R5, RZ, RZ, UR9 ;  /* 0x00000009ff057e24 */ /* 0x000fe2000f8e00ff */
[----:B------:R-:W-:Y:S01]  /*e270*/  ULDC.64 UR10, c[0x0][0xb30] ;  /* 0x0002cc00000a7ab9 */ /* 0x000fe20000000a00 */
[----:B------:R-:W-:Y:S01]  /*e280*/  IMAD.U32 R4, RZ, RZ, UR8 ;  /* 0x00000008ff047e24 */ /* 0x000fe2000f8e00ff */
[----:B------:R-:W-:Y:S01]  /*e290*/  ULDC.64 UR8, c[0x0][0xb28] ;  /* 0x0002ca0000087ab9 */ /* 0x000fe20000000a00 */
[----:B------:R-:W-:Y:S01]  /*e2a0*/  IMAD R0, R0, UR10, RZ ;  /* 0x0000000a00007c24 */ /* 0x000fe2000f8e02ff */
[----:B------:R-:W-:Y:S01]  /*e2b0*/  SHF.R.S32.HI R100, RZ, 0x1f, R234 ;  /* 0x0000001fff647819 */ /* 0x000fe200000114ea */
[----:B------:R-:W-:Y:S01]  /*e2c0*/  IMAD.U32 R5, RZ, RZ, UR40 ;  /* 0x00000028ff057e24 */ /* 0x000fe2000f8e00ff */
[----:B------:R-:W-:Y:S01]  /*e2d0*/  SHF.R.S32.HI R101, RZ, 0x1f, R235 ;  /* 0x0000001fff657819 */ /* 0x000fe200000114eb */
[C---:B------:R-:W-:Y:S01]  /*e2e0*/  IMAD R11, R7.reuse, UR11, R0 ;  /* 0x0000000b070b7c24 */ /* 0x040fe2000f8e0200 */
[----:B------:R-:W-:Y:S01]  /*e2f0*/  SHF.R.S32.HI R0, RZ, 0x1f, R9 ;  /* 0x0000001fff007819 */ /* 0x000fe20000011409 */
[----:B------:R-:W-:Y:S01]  /*e300*/  IMAD.WIDE.U32 R4, R7, UR10, R4 ;  /* 0x0000000a07047c25 */ /* 0x000fe2000f8e0004 */
[----:B------:R-:W-:-:S02]  /*e310*/  SHF.R.S32.HI R102, RZ, 0x1f, R236 ;  /* 0x0000001fff667819 */ /* 0x000fc400000114ec */
[----:B------:R-:W-:Y:S01]  /*e320*/  SHF.R.S32.HI R103, RZ, 0x1f, R237 ;  /* 0x0000001fff677819 */ /* 0x000fe200000114ed */
[----:B------:R-:W-:Y:S02]  /*e330*/  IMAD R0, R0, UR8, RZ ;  /* 0x0000000800007c24 */ /* 0x000fe4000f8e02ff */
[----:B------:R-:W-:Y:S02]  /*e340*/  IMAD.IADD R5, R5, 0x1, R11 ;  /* 0x0000000105057824 */ /* 0x000fe400078e020b */
        /* <DEDUP_REMOVED lines=9> */
[----:B------:R-:W-:Y:S02]  /*e3e0*/  ULDC UR4, c[0x0][0xac8] ;  /* 0x0002b20000047ab9 */ /* 0x000fe40000000800 */
[----:B-----5:R-:W-:Y:S02]  /*e3f0*/  ISETP.GE.AND P3, PT, R106, UR4, PT ;  /* 0x000000046a007c0c */ /* 0x020fe4000bf66270 */
[----:B------:R-:W-:Y:S02]  /*e400*/  ISETP.GE.AND P2, PT, R108, UR4, PT ;  /* 0x000000046c007c0c */ /* 0x000fe4000bf46270 */
[----:B------:R-:W-:Y:S02]  /*e410*/  ISETP.GE.AND P1, PT, R104, UR4, PT ;  /* 0x0000000468007c0c */ /* 0x000fe4000bf26270 */
[----:B------:R-:W-:Y:S02]  /*e420*/  ISETP.GE.AND P0, PT, R237, UR4, PT ;  /* 0x00000004ed007c0c */ /* 0x000fe4000bf06270 */
[----:B------:R-:W-:-:S05]  /*e430*/  ISETP.GE.AND P4, PT, R236, UR4, PT ;  /* 0x00000004ec007c0c */ /* 0x000fca000bf86270 */
[-C--:B-1----:R-:W-:Y:S02]  /*e440*/  @!P3 LEA R6, P5, R106, R4.reuse, 0x2 ;  /* 0x000000046a06b211 */ /* 0x082fe400078a10ff */
[----:B0-2---:R-:W-:Y:S02]  /*e450*/  @!P2 IMAD.WIDE R2, R108, 0x4, R4 ;  /* 0x000000046c02a825 */ /* 0x005fe400078e0204 */
[----:B------:R-:W-:Y:S02]  /*e460*/  @!P3 LEA.HI.X R7, R106, R5, R107, 0x2, P5 ;  /* 0x000000056a07b211 */ /* 0x000fe400028f146b */
[-C--:B------:R-:W-:Y:S01]  /*e470*/  @!P1 LEA R8, P6, R104, R4.reuse, 0x2 ;  /* 0x0000000468089211 */ /* 0x080fe200078c10ff */
[----:B------:R0:W-:Y:S01]  /*e480*/  @!P2 ST.E.64 desc[UR48][R2.64], R92 ;  /* 0x0000005c0200a985 */ /* 0x0001e2000c101b30 */
[----:B------:R-:W-:Y:S02]  /*e490*/  ISETP.GE.AND P2, PT, R235, UR4, PT ;  /* 0x00000004eb007c0c */ /* 0x000fe4000bf46270 */
[----:B------:R-:W-:Y:S01]  /*e4a0*/  @!P0 LEA R10, P5, R237, R4, 0x2 ;  /* 0x00000004ed0a8211 */ /* 0x000fe200078a10ff */
[----:B------:R1:W-:Y:S01]  /*e4b0*/  @!P3 ST.E.64 desc[UR48][R6.64], R90 ;  /* 0x0000005a0600b985 */ /* 0x0003e2000c101b30 */
[----:B------:R-:W-:-:S02]  /*e4c0*/  ISETP.GE.AND P3, PT, R234, UR4, PT ;  /* 0x00000004ea007c0c */ /* 0x000fc4000bf66270 */
[-C--:B------:R-:W-:Y:S02]  /*e4d0*/  @!P1 LEA.HI.X R9, R104, R5.reuse, R105, 0x2, P6 ;  /* 0x0000000568099211 */ /* 0x080fe400030f1469 */
[----:B------:R-:W-:-:S03]  /*e4e0*/  @!P0 LEA.HI.X R11, R237, R5, R103, 0x2, P5 ;  /* 0x00000005ed0b8211 */ /* 0x000fc600028f1467 */
[----:B------:R2:W-:Y:S01]  /*e4f0*/  @!P1 ST.E.64 desc[UR48][R8.64], R88 ;  /* 0x0000005808009985 */ /* 0x0005e2000c101b30 */
[----:B0-----:R-:W-:-:S03]  /*e500*/  @!P4 LEA R2, P1, R236, R4, 0x2 ;  /* 0x00000004ec02c211 */ /* 0x001fc600078210ff */
[----:B------:R0:W-:Y:S01]  /*e510*/  @!P0 ST.E.64 desc[UR48][R10.64], R86 ;  /* 0x000000560a008985 */ /* 0x0001e2000c101b30 */
[----:B------:R-:W-:Y:S02]  /*e520*/  ISETP.GE.AND P0, PT, R233, UR4, PT ;  /* 0x00000004e9007c0c */ /* 0x000fe4000bf06270 */
[-C--:B------:R-:W-:Y:S02]  /*e530*/  @!P4 LEA.HI.X R3, R236, R5.reuse, R102, 0x2, P1 ;  /* 0x00000005ec03c211 */ /* 0x080fe400008f1466 */
[CC--:B------:R-:W-:Y:S02]  /*e540*/  @!P2 LEA R12, P6, R235.reuse, R4.reuse, 0x2 ;  /* 0x00000004eb0ca211 */ /* 0x0c0fe400078c10ff */
[----:B------:R-:W-:Y:S01]  /*e550*/  ISETP.GE.AND P1, PT, R232, UR4, PT ;  /* 0x00000004e8007c0c */ /* 0x000fe2000bf26270 */
[----:B------:R3:W-:Y:S01]  /*e560*/  @!P4 ST.E.64 desc[UR48][R2.64], R84 ;  /* 0x000000540200c985 */ /* 0x0007e2000c101b30 */
[----:B------:R-:W-:Y:S02]  /*e570*/  @!P3 LEA R14, P5, R234, R4, 0x2 ;  /* 0x00000004ea0eb211 */ /* 0x000fe400078a10ff */
[----:B------:R-:W-:-:S02]  /*e580*/  @!P2 LEA.HI.X R13, R235, R5, R101, 0x2, P6 ;  /* 0x00000005eb0da211 */ /* 0x000fc400030f1465 */
[----:B------:R-:W-:Y:S02]  /*e590*/  ISETP.GE.AND P4, PT, R231, UR4, PT ;  /* 0x00000004e7007c0c */ /* 0x000fe4000bf86270 */
[----:B------:R-:W-:Y:S01]  /*e5a0*/  @!P3 LEA.HI.X R15, R234, R5, R100, 0x2, P5 ;  /* 0x00000005ea0fb211 */ /* 0x000fe200028f1464 */
[----:B------:R4:W-:Y:S01]  /*e5b0*/  @!P2 ST.E.64 desc[UR48][R12.64], R82 ;  /* 0x000000520c00a985 */ /* 0x0009e2000c101b30 */
[----:B-1----:R-:W-:-:S03]  /*e5c0*/  @!P0 LEA R6, P2, R233, R4, 0x2 ;  /* 0x00000004e9068211 */ /* 0x002fc600078410ff */
[----:B------:R-:W-:Y:S01]  /*e5d0*/  @!P3 ST.E.64 desc[UR48][R14.64], R80 ;  /* 0x000000500e00b985 */ /* 0x000fe2000c101b30 */
[----:B------:R-:W-:Y:S02]  /*e5e0*/  ISETP.GE.AND P3, PT, R230, UR4, PT ;  /* 0x00000004e6007c0c */ /* 0x000fe4000bf66270 */
[CC--:B--2---:R-:W-:Y:S02]  /*e5f0*/  @!P1 LEA R8, P5, R232.reuse, R4.reuse, 0x2 ;  /* 0x00000004e8089211 */ /* 0x0c4fe400078a10ff */
[-C--:B------:R-:W-:Y:S02]  /*e600*/  @!P0 LEA.HI.X R7, R233, R5.reuse, R99, 0x2, P2 ;  /* 0x00000005e9078211 */ /* 0x080fe400010f1463 */
[----:B------:R-:W-:Y:S02]  /*e610*/  ISETP.GE.AND P2, PT, R229, UR4, PT ;  /* 0x00000004e5007c0c */ /* 0x000fe4000bf46270 */
[----:B0-----:R-:W-:Y:S01]  /*e620*/  @!P4 LEA R10, P6, R231, R4, 0x2 ;  /* 0x00000004e70ac211 */ /* 0x001fe200078c10ff */
[----:B------:R0:W-:Y:S01]  /*e630*/  @!P0 ST.E.64 desc[UR48][R6.64], R78 ;  /* 0x0000004e06008985 */ /* 0x0001e2000c101b30 */
[----:B------:R-:W-:-:S02]  /*e640*/  @!P1 LEA.HI.X R9, R232, R5, R98, 0x2, P5 ;  /* 0x00000005e8099211 */ /* 0x000fc400028f1462 */
[-C--:B------:R-:W-:Y:S02]  /*e650*/  @!P4 LEA.HI.X R11, R231, R5.reuse, R97, 0x2, P6 ;  /* 0x00000005e70bc211 */ /* 0x080fe400030f1461 */
[----:B------:R-:W-:Y:S01]  /*e660*/  ISETP.GE.AND P0, PT, R228, UR4, PT ;  /* 0x00000004e4007c0c */ /* 0x000fe2000bf06270 */
[----:B------:R1:W-:Y:S01]  /*e670*/  @!P1 ST.E.64 desc[UR48][R8.64], R76 ;  /* 0x0000004c08009985 */ /* 0x0003e2000c101b30 */
        /* <DEDUP_REMOVED lines=22> */
.L_x_6237:
[----:B------:R-:W-:Y:S05]  /*e7e0*/  BSYNC B1 ;  /* 0x0000000000017941 */ /* 0x000fea0003800000 */
.L_x_6236:
[----:B------:R-:W-:Y:S01]  /*e7f0*/  ISETP.GE.AND P0, PT, R25, R30, PT ;  /* 0x0000001e1900720c */ /* 0x000fe20003f06270 */
[----:B--23--:R2:W3:Y:S04]  /*e800*/  SHFL.IDX PT, R5, R20, 0x1, 0x1c1f ;  /* 0x003c1f0014057f89 */ /* 0x00c4e800000e0000 */
[----:B-1----:R2:W1:Y:S08]  /*e810*/  SHFL.IDX PT, R4, R0, 0x1, 0x1c1f ;  /* 0x003c1f0000047f89 */ /* 0x00247000000e0000 */
[----:B--2---:R-:W-:Y:S05]  /*e820*/  @P0 BRA `(.L_x_6235) ;  /* 0x0000001000380947 */ /* 0x004fea0003800000 */
[----:B------:R-:W-:Y:S02]  /*e830*/  ULDC UR4, c[0x0][0xac8] ;  /* 0x0002b20000047ab9 */ /* 0x000fe40000000800 */
[----:B-----5:R-:W-:Y:S02]  /*e840*/  ISETP.GE.AND P1, PT, R106, UR4, PT ;  /* 0x000000046a007c0c */ /* 0x020fe4000bf26270 */
[----:B------:R-:W-:Y:S02]  /*e850*/  ISETP.GE.AND P6, PT, R108, UR4, PT ;  /* 0x000000046c007c0c */ /* 0x000fe4000bfc6270 */
[----:B------:R-:W-:Y:S02]  /*e860*/  ISETP.GE.AND P0, PT, R104, UR4, PT ;  /* 0x0000000468007c0c */ /* 0x000fe4000bf06270 */
[----:B------:R-:W-:Y:S02]  /*e870*/  ISETP.GE.AND P2, PT, R237, UR4, PT ;  /* 0x00000004ed007c0c */ /* 0x000fe4000bf46270 */
[----:B------:R-:W-:-:S05]  /*e880*/  ISETP.GE.AND P3, PT, R236, UR4, PT ;  /* 0x00000004ec007c0c */ /* 0x000fca000bf66270 */
[-C--:B-1----:R-:W-:Y:S02]  /*e890*/  @!P1 LEA R6, P4, R106, R4.reuse, 0x2 ;  /* 0x000000046a069211 */ /* 0x082fe400078810ff */
[----:B0--3--:R-:W-:Y:S02]  /*e8a0*/  @!P6 IMAD.WIDE R2, R108, 0x4, R4 ;  /* 0x000000046c02e825 */ /* 0x009fe400078e0204 */
[-C--:B------:R-:W-:Y:S02]  /*e8b0*/  @!P1 LEA.HI.X R7, R106, R5.reuse, R107, 0x2, P4 ;  /* 0x000000056a079211 */ /* 0x080fe400020f146b */
[----:B------:R-:W-:Y:S01]  /*e8c0*/  ISETP.GE.AND P4, PT, R235, UR4, PT ;  /* 0x00000004eb007c0c */ /* 0x000fe2000bf86270 */
[----:B------:R0:W-:Y:S01]  /*e8d0*/  @!P6 ST.E.64 desc[UR48][R2.64], R34 ;  /* 0x000000220200e985 */ /* 0x0001e2000c101b30 */
[-C--:B------:R-:W-:Y:S02]  /*e8e0*/  @!P0 LEA R8, P5, R104, R4.reuse, 0x2 ;  /* 0x0000000468088211 */ /* 0x080fe400078a10ff */
[----:B------:R-:W-:Y:S01]  /*e8f0*/  @!P3 LEA R12, P6, R236, R4, 0x2 ;  /* 0x00000004ec0cb211 */ /* 0x000fe200078c10ff */
[----:B------:R1:W-:Y:S01]  /*e900*/  @!P1 ST.E.64 desc[UR48][R6.64], R36 ;  /* 0x0000002406009985 */ /* 0x0003e2000c101b30 */
[----:B------:R-:W-:-:S02]  /*e910*/  @!P0 LEA.HI.X R9, R104, R5, R105, 0x2, P5 ;  /* 0x0000000568098211 */ /* 0x000fc400028f1469 */
[CC--:B------:R-:W-:Y:S02]  /*e920*/  @!P2 LEA R10, P1, R237.reuse, R4.reuse, 0x2 ;  /* 0x00000004ed0aa211 */ /* 0x0c0fe400078210ff */
        /* <DEDUP_REMOVED lines=9> */
[----:B------:R4:W-:Y:S02]  /*e9c0*/  @!P3 ST.E.64 desc[UR48][R12.64], R42 ;  /* 0x0000002a0c00b985 */ /* 0x0009e4000c101b30 */
[CC--:B0-----:R-:W-:Y:S02]  /*e9d0*/  @!P0 LEA R2, P3, R234.reuse, R4.reuse, 0x2 ;  /* 0x00000004ea028211 */ /* 0x0c1fe400078610ff */
[----:B------:R-:W-:Y:S01]  /*e9e0*/  @!P4 ST.E.64 desc[UR48][R14.64], R44 ;  /* 0x0000002c0e00c985 */ /* 0x000fe2000c101b30 */
[----:B------:R-:W-:Y:S02]  /*e9f0*/  ISETP.GE.AND P4, PT, R231, UR4, PT ;  /* 0x00000004e7007c0c */ /* 0x000fe4000bf86270 */
[----:B-1----:R-:W-:Y:S02]  /*ea00*/  @!P1 LEA R6, P5, R233, R4, 0x2 ;  /* 0x00000004e9069211 */ /* 0x002fe400078a10ff */
[----:B------:R-:W-:-:S02]  /*ea10*/  @!P0 LEA.HI.X R3, R234, R5, R100, 0x2, P3 ;  /* 0x00000005ea038211 */ /* 0x000fc400018f1464 */
[----:B------:R-:W-:Y:S02]  /*ea20*/  ISETP.GE.AND P3, PT, R230, UR4, PT ;  /* 0x00000004e6007c0c */ /* 0x000fe4000bf66270 */
[CC--:B--2---:R-:W-:Y:S01]  /*ea30*/  @!P2 LEA R8, P6, R232.reuse, R4.reuse, 0x2 ;  /* 0x00000004e808a211 */ /* 0x0c4fe200078c10ff */
[----:B------:R0:W-:Y:S01]  /*ea40*/  @!P0 ST.E.64 desc[UR48][R2.64], R46 ;  /* 0x0000002e02008985 */ /* 0x0001e2000c101b30 */
[-C--:B------:R-:W-:Y:S02]  /*ea50*/  @!P1 LEA.HI.X R7, R233, R5.reuse, R99, 0x2, P5 ;  /* 0x00000005e9079211 */ /* 0x080fe400028f1463 */
[----:B------:R-:W-:Y:S02]  /*ea60*/  @!P2 LEA.HI.X R9, R232, R5, R98, 0x2, P6 ;  /* 0x00000005e809a211 */ /* 0x000fe400030f1462 */
[----:B------:R-:W-:Y:S01]  /*ea70*/  ISETP.GE.AND P0, PT, R229, UR4, PT ;  /* 0x00000004e5007c0c */ /* 0x000fe2000bf06270 */
[----:B------:R1:W-:Y:S01]  /*ea80*/  @!P1 ST.E.64 desc[UR48][R6.64], R48 ;  /* 0x0000003006009985 */ /* 0x0003e2000c101b30 */
[----:B---3--:R-:W-:-:S02]  /*ea90*/  @!P4 LEA R10, P1, R231, R4, 0x2 ;  /* 0x00000004e70ac211 */ /* 0x008fc400078210ff */
[----:B------:R-:W-:Y:S01]  /*eaa0*/  ISETP.GE.AND P5, PT, R228, UR4, PT ;  /* 0x00000004e4007c0c */ /* 0x000fe2000bfa6270 */
[----:B------:R2:W-:Y:S01]  /*eab0*/  @!P2 ST.E.64 desc[UR48][R8.64], R50 ;  /* 0x000000320800a985 */ /* 0x0005e2000c101b30 */
[----:B------:R-:W-:Y:S02]  /*eac0*/  @!P4 LEA.HI.X R11, R231, R5, R97, 0x2, P1 ;  /* 0x00000005e70bc211 */ /* 0x000fe400008f1461 */
[----:B------:R-:W-:Y:S02]  /*ead0*/  ISETP.GE.AND P2, PT, R23, UR4, PT ;  /* 0x0000000417007c0c */ /* 0x000fe4000bf46270 */
[----:B------:R-:W-:Y:S01]  /*eae0*/  ISETP.GE.AND P1, PT, R22, UR4, PT ;  /* 0x0000000416007c0c */ /* 0x000fe2000bf26270 */
[----:B------:R3:W-:Y:S01]  /*eaf0*/  @!P4 ST.E.64 desc[UR48][R10.64], R52 ;  /* 0x000000340a00c985 */ /* 0x0007e2000c101b30 */
[-C--:B----4-:R-:W-:Y:S02]  /*eb00*/  @!P3 LEA R12, P6, R230, R4.reuse, 0x2 ;  /* 0x00000004e60cb211 */ /* 0x090fe400078c10ff */
[----:B0-----:R-:W-:-:S02]  /*eb10*/  @!P0 LEA R2, P4, R229, R4, 0x2 ;  /* 0x00000004e5028211 */ /* 0x001fc400078810ff */
        /* <DEDUP_REMOVED lines=15> */
[----:B---3--:R-:W-:-:S04]  /*ec10*/  LEA R2, P0, R19, R4, 0x2 ;  /* 0x0000000413027211 */ /* 0x008fc800078010ff */
[----:B------:R-:W-:-:S05]  /*ec20*/  LEA.HI.X R3, R19, R5, R21, 0x2, P0 ;  /* 0x0000000513037211 */ /* 0x000fca00000f1415 */
[----:B------:R2:W-:Y:S01]  /*ec30*/  ST.E.64 desc[UR48][R2.64], R32 ;  /* 0x0000002002007985 */ /* 0x0005e2000c101b30 */
[----:B------:R-:W-:Y:S05]  /*ec40*/  BRA `(.L_x_6235) ;  /* 0x0000000c00307947 */ /* 0x000fea0003800000 */
.L_x_6226:
        /* <DEDUP_REMOVED lines=31> */
.L_x_6238:
[----:B------:R-:W-:Y:S01]  /*ee40*/  USEL UR36, UR36, URZ, !UP0 ;  /* 0x0000003f24247287 */ /* 0x000fe2000c000000 */
[----:B------:R-:W-:Y:S01]  /*ee50*/  BSSY B1, `(.L_x_6239) ;  /* 0x0000038000017945 */ /* 0x000fe20003800000 */
[----:B------:R-:W-:-:S03]  /*ee60*/  USEL UR37, UR37, URZ, !UP0 ;  /* 0x0000003f25257287 */ /* 0x000fc6000c000000 */
[----:B------:R-:W-:Y:S09]  /*ee70*/  @P0 BRA `(.L_x_6240) ;  /* 0x0000000000d40947 */ /* 0x000ff20003800000 */
[----:B------:R-:W0:Y:S01]  /*ee80*/  LDC R9, c[0x0][0xbe8] ;  /* 0x0002fa00ff097b82 */ /* 0x000e220000000800 */
[----:B------:R-:W-:-:S04]  /*ee90*/  IMAD.U32 R2, RZ, RZ, UR42 ;  /* 0x0000002aff027e24 */ /* 0x000fc8000f8e00ff */
[----:B------:R-:W-:-:S04]  /*eea0*/  IMAD R2, R2, 0x80, R7 ;  /* 0x0000008002027824 */ /* 0x000fc800078e0207 */
[----:B------:R-:W-:Y:S02]  /*eeb0*/  VIADD R4, R2, 0xffffff80 ;  /* 0xffffff8002047836 */ /* 0x000fe40000000000 */
        /* <DEDUP_REMOVED lines=13> */
[----:B------:R-:W-:Y:S01]  /*ef90*/  UIMAD UR7, UR11, UR36, URZ ;  /* 0x000000240b0772a4 */ /* 0x000fe2000f8e023f */
[----:B------:R-:W1:Y:S01]  /*efa0*/  @P0 LDC R7, c[0x0][0xbf0] ;  /* 0x0002fc00ff070b82 */ /* 0x000e620000000800 */
[----:B------:R-:W-:Y:S02]  /*efb0*/  UIMAD.WIDE.U32 UR14, UR8, UR39, URZ ;  /* 0x00000027080e72a5 */ /* 0x000fe4000f8e003f */
        /* <DEDUP_REMOVED lines=12> */
[----:B------:R-:W-:Y:S01]  /*f080*/  UIADD3.X UR7, UR7, UR11, UR16, UP0, UP1 ;  /* 0x0000000b07077290 */ /* 0x000fe200087e2410 */
[----:B-1----:R-:W-:Y:S01]  /*f090*/  @P0 SHF.R.U32.HI R5, RZ, R7, R2 ;  /* 0x00000007ff050219 */ /* 0x002fe20000011602 */
[----:B------:R-:W-:Y:S01]  /*f0a0*/  IMAD.U32 R2, RZ, RZ, UR20 ;  /* 0x00000014ff027e24 */ /* 0x000fe2000f8e00ff */
[----:B------:R-:W-:Y:S01]  /*f0b0*/  ULDC.64 UR8, c[0x0][UR17+0x210] ;  /* 0x0000840011087abb */ /* 0x000fe20008000a00 */
[----:B------:R-:W-:Y:S01]  /*f0c0*/  ULDC.64 UR10, c[0x0][0xba8] ;  /* 0x0002ea00000a7ab9 */ /* 0x000fe20000000a00 */
[----:B------:R-:W-:Y:S01]  /*f0d0*/  @!UP2 ULDC UR10, c[0x0][0xb50] ;  /* 0x0002d400000aaab9 */ /* 0x000fe20000000800 */
[--C-:B------:R-:W-:Y:S01]  /*f0e0*/  IMAD.MOV R7, RZ, RZ, -R5.reuse ;  /* 0x000000ffff077224 */ /* 0x100fe200078e0a05 */
[----:B------:R-:W-:Y:S01]  /*f0f0*/  IADD3 R2, P0, P1, R5, UR14, R2 ;  /* 0x0000000e05027c10 */ /* 0x000fe2000f91e002 */
[----:B------:R-:W-:Y:S01]  /*f100*/  @!UP2 ULDC UR11, c[0x0][0xb54] ;  /* 0x0002d500000baab9 */ /* 0x000fe20000000800 */
[----:B------:R-:W-:Y:S01]  /*f110*/  SHF.R.S32.HI R5, RZ, 0x1f, R5 ;  /* 0x0000001fff057819 */ /* 0x000fe20000011405 */
[----:B------:R-:W-:-:S03]  /*f120*/  IMAD R7, R9, R7, R4 ;  /* 0x0000000709077224 */ /* 0x000fc600078e0204 */
[----:B------:R-:W-:Y:S01]  /*f130*/  IADD3.X R3, R5, UR7, R6, P0, P1 ;  /* 0x0000000705037c10 */ /* 0x000fe200087e2406 */
[C---:B------:R-:W-:Y:S01]  /*f140*/  IMAD R9, R7.reuse, UR9, RZ ;  /* 0x0000000907097c24 */ /* 0x040fe2000f8e02ff */
[----:B------:R-:W-:Y:S01]  /*f150*/  SHF.R.S32.HI R4, RZ, 0x1f, R7 ;  /* 0x0000001fff047819 */ /* 0x000fe20000011407 */
[----:B------:R-:W-:-:S04]  /*f160*/  IMAD.WIDE.U32 R2, R7, UR8, R2 ;  /* 0x0000000807027c25 */ /* 0x000fc8000f8e0002 */
[----:B------:R-:W-:Y:S01]  /*f170*/  IMAD R9, R4, UR8, R9 ;  /* 0x0000000804097c24 */ /* 0x000fe2000f8e0209 */
[----:B------:R-:W-:-:S03]  /*f180*/  LEA R4, P0, R2, UR10, 0x2 ;  /* 0x0000000a02047c11 */ /* 0x000fc6000f8010ff */
[----:B------:R-:W-:-:S05]  /*f190*/  IMAD.IADD R3, R3, 0x1, R9 ;  /* 0x0000000103037824 */ /* 0x000fca00078e0209 */
[----:B------:R-:W-:Y:S01]  /*f1a0*/  LEA.HI.X R5, R2, UR11, R3, 0x2, P0 ;  /* 0x0000000b02057c11 */ /* 0x000fe200080f1403 */
[----:B------:R-:W-:-:S05]  /*f1b0*/  IMAD.MOV.U32 R3, RZ, RZ, -0x800000 ;  /* 0xff800000ff037424 */ /* 0x000fca00078e00ff */
[----:B------:R0:W-:Y:S02]  /*f1c0*/  STG.E desc[UR48][R4.64], R3 ;  /* 0x0000000304007986 */ /* 0x0001e4000c101930 */
.L_x_6240:
[----:B------:R-:W-:Y:S05]  /*f1d0*/  BSYNC B1 ;  /* 0x0000000000017941 */ /* 0x000fea0003800000 */
.L_x_6239:
[----:B------:R-:W-:-:S06]  /*f1e0*/  UISETP.GT.AND UP0, UPT, UR44, 0x1, UPT ;  /* 0x000000012c00788c */ /* 0x000fcc000bf04270 */
[----:B------:R-:W-:-:S13]  /*f1f0*/  PLOP3.LUT P0, PT, PT, PT, UP0, 0x80, 0x0 ;  /* 0x000000000000781c */ /* 0x000fda0003f0f008 */
[----:B------:R-:W-:Y:S05]  /*f200*/  @P0 BRA `(.L_x_6235) ;  /* 0x0000000400c00947 */ /* 0x000fea0003800000 */
[----:B------:R-:W1:Y:S01]  /*f210*/  LDC R11, c[0x0][0xbe8] ;  /* 0x0002fa00ff0b7b82 */ /* 0x000e620000000800 */
[----:B------:R-:W-:Y:S01]  /*f220*/  SHF.R.S32.HI R8, RZ, 0x1f, R10 ;  /* 0x0000001fff087819 */ /* 0x000fe2000001140a */
[----:B------:R-:W-:Y:S01]  /*f230*/  ULDC.64 UR10, c[0x0][0xaa0] ;  /* 0x0002a800000a7ab9 */ /* 0x000fe20000000a00 */
[----:B0-----:R-:W-:Y:S01]  /*f240*/  IMAD.U32 R5, RZ, RZ, UR42 ;  /* 0x0000002aff057e24 */ /* 0x001fe2000f8e00ff */
[----:B------:R-:W-:Y:S01]  /*f250*/  UIMAD UR7, UR16, UR10, URZ ;  /* 0x0000000a100772a4 */ /* 0x000fe2000f8e023f */
[----:B------:R-:W-:Y:S01]  /*f260*/  LEA.HI R8, R8, R10, RZ, 0x3 ;  /* 0x0000000a08087211 */ /* 0x000fe200078f18ff */
[----:B------:R-:W-:Y:S01]  /*f270*/  UIMAD.WIDE.U32 UR8, UR4, UR10, URZ ;  /* 0x0000000a040872a5 */ /* 0x000fe2000f8e003f */
[----:B------:R-:W-:Y:S01]  /*f280*/  BSSY B1, `(.L_x_6241) ;  /* 0x000003e000017945 */ /* 0x000fe20003800000 */
[----:B------:R-:W-:Y:S01]  /*f290*/  UIMAD UR7, UR4, UR11, UR7 ;  /* 0x0000000b040772a4 */ /* 0x000fe2000f8e0207 */
[----:B------:R-:W-:Y:S02]  /*f2a0*/  SHF.R.S32.HI R8, RZ, 0x3, R8 ;  /* 0x00000003ff087819 */ /* 0x000fe40000011408 */
[----:B------:R-:W-:Y:S01]  /*f2b0*/  ULDC.64 UR10, c[0x0][0xae8] ;  /* 0x0002ba00000a7ab9 */ /* 0x000fe20000000a00 */
[----:B------:R-:W-:Y:S01]  /*f2c0*/  UIADD3 UR9, UR9, UR7, URZ ;  /* 0x0000000709097290 */ /* 0x000fe2000fffe03f */
[----:B------:R-:W-:Y:S01]  /*f2d0*/  SHF.R.S32.HI R10, RZ, 0x1f, R17 ;  /* 0x0000001fff0a7819 */ /* 0x000fe20000011411 */
[----:B------:R-:W-:Y:S01]  /*f2e0*/  IMAD R2, R18, 0x20, R8 ;  /* 0x0000002012027824 */ /* 0x000fe200078e0208 */
[----:B------:R-:W-:Y:S01]  /*f2f0*/  SHF.R.S32.HI R12, RZ, 0x1f, R16 ;  /* 0x0000001fff0c7819 */ /* 0x000fe20000011410 */
[----:B------:R-:W-:-:S02]  /*f300*/  UIMAD.WIDE.U32 UR8, UR39, UR10, UR8 ;  /* 0x0000000a270872a5 */ /* 0x000fc4000f8e0008 */
[----:B------:R-:W-:Y:S02]  /*f310*/  IMAD R6, R5, 0x80, R2 ;  /* 0x0000008005067824 */ /* 0x000fe400078e0202 */
[----:B------:R-:W-:Y:S02]  /*f320*/  UIMAD UR9, UR39, UR11, UR9 ;  /* 0x0000000b270972a4 */ /* 0x000fe4000f8e0209 */
[----:B------:R-:W-:Y:S01]  /*f330*/  IMAD.MOV.U32 R5, RZ, RZ, R6 ;  /* 0x000000ffff057224 */ /* 0x000fe200078e0006 */
        /* <DEDUP_REMOVED lines=26> */
[----:B-----5:R-:W-:Y:S02]  /*f4e0*/  IMAD R11, R0, R11, RZ ;  /* 0x0000000b000b7224 */ /* 0x020fe400078e02ff */
[----:B------:R-:W-:-:S02]  /*f4f0*/  IMAD R5, R7, UR9, R4 ;  /* 0x0000000907057c24 */ /* 0x000fc4000f8e0204 */
[----:B------:R-:W-:Y:S01]  /*f500*/  IMAD.WIDE.U32 R2, R7, UR8, R2 ;  /* 0x0000000807027c25 */ /* 0x000fe2000f8e0002 */
[C---:B------:R-:W-:Y:S01]  /*f510*/  ISETP.GE.AND P2, PT, R6.reuse, R11, PT ;  /* 0x0000000b0600720c */ /* 0x040fe20003f46270 */
[----:B------:R-:W-:Y:S02]  /*f520*/  ULDC.64 UR8, c[0x0][0xa80] ;  /* 0x0002a00000087ab9 */ /* 0x000fe40000000a00 */
[----:B------:R-:W-:Y:S01]  /*f530*/  VIADD R0, R6, 0x20 ;  /* 0x0000002006007836 */ /* 0x000fe20000000000 */
[----:B------:R-:W-:Y:S01]  /*f540*/  LEA R4, P3, R2, UR8, 0x1 ;  /* 0x0000000802047c11 */ /* 0x000fe2000f8608ff */
[----:B------:R-:W-:-:S03]  /*f550*/  IMAD.IADD R3, R3, 0x1, R5 ;  /* 0x0000000103037824 */ /* 0x000fc600078e0205 */
[-C--:B------:R-:W-:Y:S01]  /*f560*/  ISETP.GE.AND P1, PT, R0, R11.reuse, PT ;  /* 0x0000000b0000720c */ /* 0x080fe20003f26270 */
[----:B------:R-:W-:Y:S01]  /*f570*/  VIADD R0, R6, 0x40 ;  /* 0x0000004006007836 */ /* 0x000fe20000000000 */
[----:B------:R-:W-:Y:S02]  /*f580*/  LEA.HI.X R5, R2, UR9, R3, 0x1, P3 ;  /* 0x0000000902057c11 */ /* 0x000fe400098f0c03 */
[----:B------:R0:W1:Y:S02]  /*f590*/  SHFL.IDX PT, R2, R4, RZ, 0x181f ;  /* 0x00181fff04027589 */ /* 0x00006400000e0000 */
[----:B------:R-:W-:Y:S02]  /*f5a0*/  ISETP.GE.AND P0, PT, R0, R11, PT ;  /* 0x0000000b0000720c */ /* 0x000fe40003f06270 */
[----:B------:R0:W2:Y:S01]  /*f5b0*/  SHFL.IDX PT, R0, R5, RZ, 0x181f ;  /* 0x00181fff05007589 */ /* 0x0000a200000e0000 */
[----:B------:R-:W-:Y:S10]  /*f5c0*/  @P2 BRA `(.L_x_6242) ;  /* 0x0000000000242947 */ /* 0x000ff40003800000 */
[----:B------:R-:W-:Y:S02]  /*f5d0*/  ULDC UR4, c[0x0][0xac8] ;  /* 0x0002b20000047ab9 */ /* 0x000fe40000000800 */
[----:B------:R-:W-:Y:S02]  /*f5e0*/  ISETP.GE.AND P4, PT, R16, UR4, PT ;  /* 0x0000000410007c0c */ /* 0x000fe4000bf86270 */
[----:B------:R-:W-:-:S11]  /*f5f0*/  ISETP.GE.AND P5, PT, R17, UR4, PT ;  /* 0x0000000411007c0c */ /* 0x000fd6000bfa6270 */
[CC--:B-1----:R-:W-:Y:S02]  /*f600*/  @!P4 LEA R8, P2, R16.reuse, R2.reuse, 0x1 ;  /* 0x000000021008c211 */ /* 0x0c2fe400078408ff */
[C---:B------:R-:W-:Y:S02]  /*f610*/  @!P5 LEA R2, P3, R17.reuse, R2, 0x1 ;  /* 0x000000021102d211 */ /* 0x040fe400078608ff */
[-C--:B--2---:R-:W-:Y:S02]  /*f620*/  @!P4 LEA.HI.X R9, R16, R0.reuse, R12, 0x1, P2 ;  /* 0x000000001009c211 */ /* 0x084fe400010f0c0c */
[----:B------:R-:W-:-:S03]  /*f630*/  @!P5 LEA.HI.X R3, R17, R0, R10, 0x1, P3 ;  /* 0x000000001103d211 */ /* 0x000fc600018f0c0a */
[----:B------:R3:W-:Y:S04]  /*f640*/  @!P4 ST.E.128 desc[UR48][R8.64], RZ ;  /* 0x000000ff0800c985 */ /* 0x0007e8000c101d30 */
[----:B------:R3:W-:Y:S02]  /*f650*/  @!P5 ST.E.128 desc[UR48][R2.64], RZ ;  /* 0x000000ff0200d985 */ /* 0x0007e4000c101d30 */
.L_x_6242:
[----:B------:R-:W-:Y:S05]  /*f660*/  BSYNC B1 ;  /* 0x0000000000017941 */ /* 0x000fea0003800000 */
.L_x_6241:
[----:B--2---:R2:W4:Y:S01]  /*f670*/  SHFL.IDX PT, R0, R5, 0x1, 0x181f ;  /* 0x00381f0005007f89 */ /* 0x00452200000e0000 */
[----:B------:R-:W-:Y:S03]  /*f680*/  BSSY B1, `(.L_x_6243) ;  /* 0x000000c000017945 */ /* 0x000fe60003800000 */
[----:B-1-3--:R2:W1:Y:S01]  /*f690*/  SHFL.IDX PT, R2, R4, 0x1, 0x181f ;  /* 0x00381f0004027f89 */ /* 0x00a46200000e0000 */
[----:B------:R-:W-:Y:S05]  /*f6a0*/  @P1 BRA `(.L_x_6244) ;  /* 0x0000000000241947 */ /* 0x000fea0003800000 */
[----:B------:R-:W-:Y:S02]  /*f6b0*/  ULDC UR4, c[0x0][0xac8] ;  /* 0x0002b20000047ab9 */ /* 0x000fe40000000800 */
[----:B------:R-:W-:Y:S02]  /*f6c0*/  ISETP.GE.AND P3, PT, R16, UR4, PT ;  /* 0x0000000410007c0c */ /* 0x000fe4000bf66270 */
[----:B------:R-:W-:-:S11]  /*f6d0*/  ISETP.GE.AND P4, PT, R17, UR4, PT ;  /* 0x0000000411007c0c */ /* 0x000fd6000bf86270 */
[CC--:B-1----:R-:W-:Y:S02]  /*f6e0*/  @!P3 LEA R8, P1, R16.reuse, R2.reuse, 0x1 ;  /* 0x000000021008b211 */ /* 0x0c2fe400078208ff */
[C---:B------:R-:W-:Y:S02]  /*f6f0*/  @!P4 LEA R2, P2, R17.reuse, R2, 0x1 ;  /* 0x000000021102c211 */ /* 0x040fe400078408ff */
[-C--:B----4-:R-:W-:Y:S02]  /*f700*/  @!P3 LEA.HI.X R9, R16, R0.reuse, R12, 0x1, P1 ;  /* 0x000000001009b211 */ /* 0x090fe400008f0c0c */
[----:B------:R-:W-:-:S03]  /*f710*/  @!P4 LEA.HI.X R3, R17, R0, R10, 0x1, P2 ;  /* 0x000000001103c211 */ /* 0x000fc600010f0c0a */
[----:B------:R3:W-:Y:S04]  /*f720*/  @!P3 ST.E.128 desc[UR48][R8.64], RZ ;  /* 0x000000ff0800b985 */ /* 0x0007e8000c101d30 */
[----:B------:R3:W-:Y:S02]  /*f730*/  @!P4 ST.E.128 desc[UR48][R2.64], RZ ;  /* 0x000000ff0200c985 */ /* 0x0007e4000c101d30 */
.L_x_6244:
[----:B------:R-:W-:Y:S05]  /*f740*/  BSYNC B1 ;  /* 0x0000000000017941 */ /* 0x000fea0003800000 */
.L_x_6243:
[----:B----4-:R4:W0:Y:S01]  /*f750*/  SHFL.IDX PT, R0, R5, 0x2, 0x181f ;  /* 0x00581f0005007f89 */ /* 0x01082200000e0000 */
        /* <DEDUP_REMOVED lines=8> */
[-C--:B0-----:R-:W-:Y:S02]  /*f7e0*/  @!P2 LEA.HI.X R9, R16, R0.reuse, R12, 0x1, P0 ;  /* 0x000000001009a211 */ /* 0x081fe400000f0c0c */
[----:B------:R-:W-:-:S03]  /*f7f0*/  @!P3 LEA.HI.X R3, R17, R0, R10, 0x1, P1 ;  /* 0x000000001103b211 */ /* 0x000fc600008f0c0a */
[----:B------:R3:W-:Y:S04]  /*f800*/  @!P2 ST.E.128 desc[UR48][R8.64], RZ ;  /* 0x000000ff0800a985 */ /* 0x0007e8000c101d30 */
[----:B------:R3:W-:Y:S02]  /*f810*/  @!P3 ST.E.128 desc[UR48][R2.64], RZ ;  /* 0x000000ff0200b985 */ /* 0x0007e4000c101d30 */
.L_x_6246:
[----:B------:R-:W-:Y:S05]  /*f820*/  BSYNC B1 ;  /* 0x0000000000017941 */ /* 0x000fea0003800000 */
.L_x_6245:
[----:B0-----:R-:W-:Y:S01]  /*f830*/  VIADD R0, R6, 0x60 ;  /* 0x0000006006007836 */ /* 0x001fe20000000000 */
[----:B--2-4-:R-:W0:Y:S04]  /*f840*/  SHFL.IDX PT, R5, R5, 0x3, 0x181f ;  /* 0x00781f0005057f89 */ /* 0x014e2800000e0000 */
[----:B------:R-:W-:Y:S01]  /*f850*/  ISETP.GE.AND P0, PT, R0, R11, PT ;  /* 0x0000000b0000720c */ /* 0x000fe20003f06270 */
[----:B-1-3--:R1:W2:-:S12]  /*f860*/  SHFL.IDX PT, R2, R4, 0x3, 0x181f ;  /* 0x00781f0004027f89 */ /* 0x00a29800000e0000 */
[----:B-1----:R-:W-:Y:S05]  /*f870*/  @P0 BRA `(.L_x_6235) ;  /* 0x0000000000240947 */ /* 0x002fea0003800000 */
[----:B------:R-:W-:Y:S02]  /*f880*/  ULDC UR4, c[0x0][0xac8] ;  /* 0x0002b20000047ab9 */ /* 0x000fe40000000800 */
[----:B------:R-:W-:Y:S02]  /*f890*/  ISETP.GE.AND P2, PT, R16, UR4, PT ;  /* 0x0000000410007c0c */ /* 0x000fe4000bf46270 */
[----:B------:R-:W-:-:S11]  /*f8a0*/  ISETP.GE.AND P3, PT, R17, UR4, PT ;  /* 0x0000000411007c0c */ /* 0x000fd6000bf66270 */
[CC--:B--2---:R-:W-:Y:S02]  /*f8b0*/  @!P2 LEA R6, P0, R16.reuse, R2.reuse, 0x1 ;  /* 0x000000021006a211 */ /* 0x0c4fe400078008ff */
[C---:B------:R-:W-:Y:S02]  /*f8c0*/  @!P3 LEA R2, P1, R17.reuse, R2, 0x1 ;  /* 0x000000021102b211 */ /* 0x040fe400078208ff */
[-C--:B0-----:R-:W-:Y:S02]  /*f8d0*/  @!P2 LEA.HI.X R7, R16, R5.reuse, R12, 0x1, P0 ;  /* 0x000000051007a211 */ /* 0x081fe400000f0c0c */
[----:B------:R-:W-:-:S03]  /*f8e0*/  @!P3 LEA.HI.X R3, R17, R5, R10, 0x1, P1 ;  /* 0x000000051103b211 */ /* 0x000fc600008f0c0a */
[----:B------:R0:W-:Y:S04]  /*f8f0*/  @!P2 ST.E.128 desc[UR48][R6.64], RZ ;  /* 0x000000ff0600a985 */ /* 0x0001e8000c101d30 */
[----:B------:R0:W-:Y:S02]  /*f900*/  @!P3 ST.E.128 desc[UR48][R2.64], RZ ;  /* 0x000000ff0200b985 */ /* 0x0001e4000c101d30 */
.L_x_6235:
[----:B------:R-:W-:Y:S05]  /*f910*/  BSYNC B0 ;  /* 0x0000000000007941 */ /* 0x000fea0003800000 */
.L_x_6225:
[----:B------:R-:W-:Y:S02]  /*f920*/  ULDC UR4, c[0x0][0xc3c] ;  /* 0x00030f0000047ab9 */ /* 0x000fe40000000800 */
[----:B------:R-:W-:-:S13]  /*f930*/  ISETP.GE.AND P0, PT, R31, UR4, PT ;  /* 0x000000041f007c0c */ /* 0x000fda000bf06270 */
[----:B------:R-:W-:Y:S05]  /*f940*/  @!P0 BRA `(.L_x_6247) ;  /* 0xffffff1400c88947 */ /* 0x000fea000383ffff */
[----:B------:R-:W-:Y:S05]  /*f950*/  EXIT ;  /* 0x000000000000794d */ /* 0x000fea0003800000 */
.L_x_6198:
        /* <DEDUP_REMOVED lines=22> */
.L_x_6248:
        /* <DEDUP_REMOVED lines=44> */
.L_x_6252:
        /* <DEDUP_REMOVED lines=38> */
.L_x_6250:
        /* <DEDUP_REMOVED lines=20> */
.L_x_6253:
        /* <DEDUP_REMOVED lines=56> */
.L_x_6251:
[----:B------:R1:W-:Y:S04]  /*104a0*/  STL [R1+0x10], R7 ;  /* 0x0000100701007387 */ /* 0x0003e80000100800 */
[----:B------:R1:W-:Y:S04]  /*104b0*/  STL [R1+0x14], RZ ;  /* 0x000014ff01007387 */ /* 0x0003e80000100800 */
[----:B------:R1:W-:Y:S02]  /*104c0*/  STL [R1+0x18], RZ ;  /* 0x000018ff01007387 */ /* 0x0003e40000100800 */
.L_x_6254:
        /* <DEDUP_REMOVED lines=11> */
.L_x_6249:
        /* <DEDUP_REMOVED lines=19> */
[C---:B------:R-:W-:Y:S01]  /*106b0*/  LOP3.LUT P0, RZ, R6.reuse, 0x4, RZ, 0xc0, !PT ;  /* 0x0000000406ff7812 */ /* 0x040fe2000780c0ff */
[C---:B------:R-:W-:Y:S01]  /*106c0*/  IMAD.SHL.U32 R5, R6.reuse, 0x4, RZ ;  /* 0x0000000406057824 */ /* 0x040fe200078e00ff */
[----:B------:R-:W-:Y:S01]  /*106d0*/  SHF.R.U32.HI R3, RZ, 0x5, R4 ;  /* 0x00000005ff037819 */ /* 0x000fe20000011604 */
[----:B------:R-:W-:Y:S01]  /*106e0*/  IMAD.SHL.U32 R19, R6, 0x80, RZ ;  /* 0x0000008006137824 */ /* 0x000fe200078e00ff */
[----:B------:R-:W-:-:S04]  /*106f0*/  LOP3.LUT R2, R0, 0x80, RZ, 0xc0, !PT ;  /* 0x0000008000027812 */ /* 0x000fc800078ec0ff */
[----:B------:R-:W-:-:S04]  /*10700*/  LOP3.LUT R2, R2, 0x10, R6, 0xf8, !PT ;  /* 0x0000001002027812 */ /* 0x000fc800078ef806 */
[----:B------:R-:W-:Y:S02]  /*10710*/  LOP3.LUT R5, R2, 0x10, R5, 0x78, !PT ;  /* 0x0000001002057812 */ /* 0x000fe400078e7805 */
[C---:B------:R-:W-:Y:S02]  /*10720*/  LOP3.LUT R2, R0.reuse, 0x60, RZ, 0xc0, !PT ;  /* 0x0000006000027812 */ /* 0x040fe400078ec0ff */
[----:B------:R-:W-:-:S03]  /*10730*/  LOP3.LUT R0, R0, 0x100, RZ, 0xc0, !PT ;  /* 0x0000010000007812 */ /* 0x000fc600078ec0ff */
[----:B------:R-:W-:-:S05]  /*10740*/  IMAD R2, R3, 0x200, R2 ;  /* 0x0000020003027824 */ /* 0x000fca00078e0202 */
[----:B------:R-:W-:Y:S02]  /*10750*/  IADD3 R2, R5, R2, R0 ;  /* 0x0000000205027210 */ /* 0x000fe40007ffe000 */
[----:B------:R-:W-:-:S03]  /*10760*/  LOP3.LUT R0, R19, 0x380, RZ, 0xc0, !PT ;  /* 0x0000038013007812 */ /* 0x000fc600078ec0ff */
[----:B------:R0:W-:Y:S02]  /*10770*/  STL [R1+0x24], R2 ;  /* 0x0000240201007387 */ /* 0x0001e40000100800 */
[----:B------:R-:W-:Y:S02]  /*10780*/  IMAD R3, R3, 0x10, R0 ;  /* 0x0000001003037824 */ /* 0x000fe400078e0200 */
[----:B------:R-:W-:-:S05]  /*10790*/  IMAD.SHL.U32 R0, R6, 0x10, RZ ;  /* 0x0000001006007824 */ /* 0x000fca00078e00ff */
[----:B0-----:R-:W-:Y:S01]  /*107a0*/  LOP3.LUT R2, R3, 0x70, R0, 0x78, !PT ;  /* 0x0000007003027812 */ /* 0x001fe200078e7800 */
[----:B------:R-:W-:-:S03]  /*107b0*/  IMAD.SHL.U32 R3, R6, 0x2, RZ ;  /* 0x0000000206037824 */ /* 0x000fc600078e00ff */
[----:B------:R-:W-:Y:S02]  /*107c0*/  LOP3.LUT R19, R2, 0xc00, R19, 0xf8, !PT ;  /* 0x00000c0002137812 */ /* 0x000fe400078ef813 */
[----:B------:R-:W-:-:S04]  /*107d0*/  LOP3.LUT R2, R0, 0x3f0, RZ, 0xc0, !PT ;  /* 0x000003f000027812 */ /* 0x000fc800078ec0ff */
[----:B------:R-:W-:Y:S01]  /*107e0*/  LOP3.LUT R3, R2, 0x70, R3, 0x78, !PT ;  /* 0x0000007002037812 */ /* 0x000fe200078e7803 */
[----:B------:R-:W-:Y:S01]  /*107f0*/  IMAD.SHL.U32 R2, R4, 0x10, RZ ;  /* 0x0000001004027824 */ /* 0x000fe200078e00ff */
[----:B------:R-:W-:-:S04]  /*10800*/  SHF.R.U32.HI R4, RZ, 0x3, R4 ;  /* 0x00000003ff047819 */ /* 0x000fc80000011604 */
[----:B------:R-:W-:Y:S01]  /*10810*/  LOP3.LUT R2, R3, 0x400, R2, 0xf8, !PT ;  /* 0x0000040003027812 */ /* 0x000fe200078ef802 */
[----:B------:R-:W-:Y:S01]  /*10820*/  IMAD.MOV.U32 R3, RZ, RZ, 0x40 ;  /* 0x00000040ff037424 */ /* 0x000fe200078e00ff */
[----:B------:R-:W-:Y:S01]  /*10830*/  LOP3.LUT R4, R4, 0x70, R0, 0xf8, !PT ;  /* 0x0000007004047812 */ /* 0x000fe200078ef800 */
[----:B------:R-:W-:Y:S02]  /*10840*/  IMAD.MOV.U32 R0, RZ, RZ, 0x1 ;  /* 0x00000001ff007424 */ /* 0x000fe400078e00ff */
[----:B------:R-:W-:Y:S01]  /*10850*/  IMAD.IADD R2, R17, 0x1, R2 ;  /* 0x0000000111027824 */ /* 0x000fe200078e0202 */
[----:B------:R-:W-:-:S05]  /*10860*/  SEL R3, R3, 0xffffffc0, !P0 ;  /* 0xffffffc003037807 */ /* 0x000fca0004000000 */
[----:B------:R-:W-:Y:S04]  /*10870*/  STL [R1+0x38], R3 ;  /* 0x0000380301007387 */ /* 0x000fe80000100800 */
[----:B------:R-:W-:Y:S04]  /*10880*/  STL [R1+0x2c], R2 ;  /* 0x00002c0201007387 */ /* 0x000fe80000100800 */
[----:B------:R-:W-:Y:S04]  /*10890*/  STL [R1+0x34], RZ ;  /* 0x000034ff01007387 */ /* 0x000fe80000100800 */
[----:B------:R0:W-:Y:S04]  /*108a0*/  STL [R1+0x4], R0 ;  /* 0x0000040001007387 */ /* 0x0001e80000100800 */
[----:B------:R1:W-:Y:S01]  /*108b0*/  STL [R1], RZ ;  /* 0x000000ff01007387 */ /* 0x0003e20000100800 */
[----:B0-----:R-:W-:-:S05]  /*108c0*/  IMAD.IADD R0, R3, 0x1, R19 ;  /* 0x0000000103007824 */ /* 0x001fca00078e0213 */
[----:B------:R1:W-:Y:S02]  /*108d0*/  STL [R1+0x28], R0 ;  /* 0x0000280001007387 */ /* 0x0003e40000100800 */
.L_x_6321:
[----:B------:R-:W-:Y:S01]  /*108e0*/  ULDC.64 UR4, c[0x0][0xc88] ;  /* 0x0003220000047ab9 */ /* 0x000fe20000000a00 */
[----:B------:R-:W-:Y:S01]  /*108f0*/  ULDC.64 UR6, c[0x0][0xa18] ;  /* 0x0002860000067ab9 */ /* 0x000fe20000000a00 */
[----:B------:R-:W-:Y:S01]  /*10900*/  UIMAD.WIDE UR4, UR43, 0x4, UR4 ;  /* 0x000000042b0478a5 */ /* 0x000fe2000f8e0204 */
[----:B------:R-:W2:Y:S01]  /*10910*/  LDL.LU R10, [R1+0x18] ;  /* 0x00001800010a7983 */ /* 0x000ea20000300800 */
        /* <DEDUP_REMOVED lines=37> */
[----:B------:R-:W-:Y:S02]  /*10b70*/  UIADD3.X UR7, UR50, UR9, URZ, UP1, !UPT ;  /* 0x0000000932077290 */ /* 0x000fe40008ffe43f */
[----:B------:R-:W-:-:S04]  /*10b80*/  IMAD.U32 R6, RZ, RZ, UR6 ;  /* 0x00000006ff067e24 */ /* 0x000fc8000f8e00ff */
[----:B------:R-:W-:-:S05]  /*10b90*/  IMAD.U32 R7, RZ, RZ, UR7 ;  /* 0x00000007ff077e24 */ /* 0x000fca000f8e00ff */
[----:B------:R-:W3:Y:S04]  /*10ba0*/  @P2 LDG.E R8, desc[UR48][R6.64] ;  /* 0x0000003006082981 */ /* 0x000ee8000c1e1900 */
[----:B----4-:R1:W-:Y:S04]  /*10bb0*/  STL [R1+0x30], R0 ;  /* 0x0000300001007387 */ /* 0x0103e80000100800 */
[----:B-1----:R1:W4:Y:S02]  /*10bc0*/  @P4 LDG.E R0, desc[UR48][R4.64] ;  /* 0x0000003004004981 */ /* 0x002324000c1e1900 */
[----:B-1----:R-:W-:-:S02]  /*10bd0*/  IMAD.U32 R4, RZ, RZ, UR4 ;  /* 0x00000004ff047e24 */ /* 0x002fc4000f8e00ff */
[----:B------:R-:W-:-:S05]  /*10be0*/  IMAD.U32 R5, RZ, RZ, UR5 ;  /* 0x00000005ff057e24 */ /* 0x000fca000f8e00ff */
[----:B------:R-:W5:Y:S01]  /*10bf0*/  @P0 LDG.E R2, desc[UR48][R4.64] ;  /* 0x0000003004020981 */ /* 0x000f62000c1e1900 */
[----:B------:R-:W-:Y:S02]  /*10c00*/  ISETP.NE.AND.EX P1, PT, R3, RZ, PT, P1 ;  /* 0x000000ff0300720c */ /* 0x000fe40003f25310 */
[----:B------:R-:W1:Y:S01]  /*10c10*/  LDC R3, c[0x0][0x424] ;  /* 0x00010900ff037b82 */ /* 0x000e620000000800 */
        /* <DEDUP_REMOVED lines=17> */
.L_x_6256:
[----:B------:R-:W-:Y:S01]  /*10d30*/  SEL R3, R3, 0x1, P1 ;  /* 0x0000000103037807 */ /* 0x000fe20000800000 */
[----:B------:R-:W-:Y:S01]  /*10d40*/  ULDC.64 UR6, c[0x0][0xa20] ;  /* 0x0002880000067ab9 */ /* 0x000fe20000000a00 */
[----:B------:R-:W-:Y:S01]  /*10d50*/  ULOP3.LUT UR36, UR36, 0xffff, URZ, 0xc0, !UPT ;  /* 0x0000ffff24247892 */ /* 0x000fe2000f8ec03f */
[----:B------:R-:W-:Y:S01]  /*10d60*/  ISETP.NE.U32.AND P0, PT, RZ, UR6, PT ;  /* 0x00000006ff007c0c */ /* 0x000fe2000bf05070 */
[----:B------:R-:W-:Y:S01]  /*10d70*/  UIADD3 UR40, UR40, UR4, URZ ;  /* 0x0000000428287290 */ /* 0x000fe2000fffe03f */
[----:B0-----:R-:W-:Y:S02]  /*10d80*/  IMAD R2, R3, R9, RZ ;  /* 0x0000000903027224 */ /* 0x001fe400078e02ff */
[----:B------:R-:W-:Y:S01]  /*10d90*/  IMAD.U32 R3, RZ, RZ, UR45 ;  /* 0x0000002dff037e24 */ /* 0x000fe2000f8e00ff */
[----:B------:R-:W-:-:S04]  /*10da0*/  ISETP.NE.AND.EX P0, PT, RZ, UR7, PT, P0 ;  /* 0x00000007ff007c0c */ /* 0x000fc8000bf05300 */
[----:B------:R0:W-:Y:S09]  /*10db0*/  STL [R1+0x8], R3 ;  /* 0x0000080301007387 */ /* 0x0001f20000100800 */
[----:B------:R-:W-:Y:S05]  /*10dc0*/  @!P0 BRA `(.L_x_6257) ;  /* 0x0000000000188947 */ /* 0x000fea0003800000 */
[----:B------:R-:W-:-:S04]  /*10dd0*/  UIADD3 UR5, UP0, UR47, UR6, URZ ;  /* 0x000000062f057290 */ /* 0x000fc8000ff1e03f */
[----:B------:R-:W-:Y:S02]  /*10de0*/  UIADD3.X UR6, UR50, UR7, URZ, UP0, !UPT ;  /* 0x0000000732067290 */ /* 0x000fe400087fe43f */
[----:B------:R-:W-:-:S04]  /*10df0*/  IMAD.U32 R2, RZ, RZ, UR5 ;  /* 0x00000005ff027e24 */ /* 0x000fc8000f8e00ff */
[----:B0-----:R-:W-:-:S05]  /*10e00*/  IMAD.U32 R3, RZ, RZ, UR6 ;  /* 0x00000006ff037e24 */ /* 0x001fca000f8e00ff */
[----:B------:R1:W5:Y:S01]  /*10e10*/  LDG.E R2, desc[UR48][R2.64] ;  /* 0x0000003002027981 */ /* 0x000362000c1e1900 */
[----:B------:R-:W-:Y:S05]  /*10e20*/  BRA `(.L_x_6258) ;  /* 0x0000000000107947 */ /* 0x000fea0003800000 */
.L_x_6257:
[----:B------:R-:W-:Y:S05]  /*10e30*/  @!P2 BRA `(.L_x_6258) ;  /* 0x00000000000ca947 */ /* 0x000fea0003800000 */
[----:B------:R-:W2:Y:S04]  /*10e40*/  LDG.E R2, desc[UR48][R6.64] ;  /* 0x0000003006027981 */ /* 0x000ea8000c1e1900 */
[----:B------:R-:W2:Y:S02]  /*10e50*/  LDG.E R6, desc[UR48][R6.64+0x4] ;  /* 0x0000043006067981 */ /* 0x000ea4000c1e1900 */
[----:B--2---:R-:W-:-:S07]  /*10e60*/  IMAD.IADD R2, R6, 0x1, -R2 ;  /* 0x0000000106027824 */ /* 0x004fce00078e0a02 */
.L_x_6258:
[----:B-----5:R-:W-:-:S04]  /*10e70*/  VIADD R2, R2, -UR4 ;  /* 0x8000000402027c36 */ /* 0x020fc80008000000 */
[C---:B01----:R-:W-:Y:S01]  /*10e80*/  VIADD R3, R2.reuse, 0xdf ;  /* 0x000000df02037836 */ /* 0x043fe20000000000 */
[----:B------:R-:W-:Y:S01]  /*10e90*/  ISETP.GE.AND P0, PT, R2, 0x1, PT ;  /* 0x000000010200780c */ /* 0x000fe20003f06270 */
[----:B------:R-:W-:-:S04]  /*10ea0*/  IMAD.MOV.U32 R2, RZ, RZ, RZ ;  /* 0x000000ffff027224 */ /* 0x000fc800078e00ff */
[----:B------:R-:W-:-:S05]  /*10eb0*/  IMAD.HI R2, R3, -0x6db6db6d, R2 ;  /* 0x9249249303027827 */ /* 0x000fca00078e0202 */
[----:B------:R-:W-:-:S04]  /*10ec0*/  SHF.R.U32.HI R18, RZ, 0x1f, R2 ;  /* 0x0000001fff127819 */ /* 0x000fc80000011602 */
[----:B------:R-:W-:Y:S01]  /*10ed0*/  LEA.HI.SX32 R18, R2, R18, 0x19 ;  /* 0x0000001202127211 */ /* 0x000fe200078fcaff */
[----:B------:R-:W-:Y:S01]  /*10ee0*/  IMAD.MOV.U32 R2, RZ, RZ, RZ ;  /* 0x000000ffff027224 */ /* 0x000fe200078e00ff */
        /* <DEDUP_REMOVED lines=30> */
.L_x_6259:
[----:B------:R-:W-:Y:S01]  /*110d0*/  LOP3.LUT R0, R0, 0xff, RZ, 0xc0, !PT ;  /* 0x000000ff00007812 */ /* 0x000fe200078ec0ff */
[----:B------:R-:W-:Y:S04]  /*110e0*/  BSSY B7, `(.L_x_6260) ;  /* 0x000033d000077945 */ /* 0x000fe80003800000 */
[----:B------:R-:W-:-:S05]  /*110f0*/  IMAD R3, R0, R2, RZ ;  /* 0x0000000200037224 */ /* 0x000fca00078e02ff */
[----:B------:R0:W-:Y:S01]  /*11100*/  STL [R1+0x18], R3 ;  /* 0x0000180301007387 */ /* 0x0001e20000100800 */
[----:B------:R-:W-:-:S04]  /*11110*/  VIADDMNMX R18, R3, R2, R18, PT ;  /* 0x0000000203127246 */ /* 0x000fc80003800112 */
[----:B------:R-:W-:-:S13]  /*11120*/  ISETP.GT.AND P0, PT, R18, R3, PT ;  /* 0x000000031200720c */ /* 0x000fda0003f04270 */
        /* <DEDUP_REMOVED lines=19> */
.L_x_6261:
        /* <DEDUP_REMOVED lines=20> */
.L_x_6264:
[----:B------:R-:W-:Y:S05]  /*113a0*/  BSYNC B6 ;  /* 0x0000000000067941 */ /* 0x000fea0003800000 */
.L_x_6263:
        /* <DEDUP_REMOVED lines=24> */
.L_x_6266:
[----:B------:R-:W-:Y:S05]  /*11530*/  BSYNC B6 ;  /* 0x0000000000067941 */ /* 0x000fea0003800000 */
.L_x_6265:
[----:B------:R-:W-:Y:S01]  /*11540*/  VIADD R0, R17, 0x400 ;  /* 0x0000040011007836 */ /* 0x000fe20000000000 */
[----:B------:R-:W-:Y:S04]  /*11550*/  BSSY B6, `(.L_x_6267) ;  /* 0x0000014000067945 */ /* 0x000fe80003800000 */
[----:B------:R1:W-:Y:S01]  /*11560*/  STL [R1+0x20], R0 ;  /* 0x0000200001007387 */ /* 0x0003e20000100800 */
[----:B------:R-:W-:-:S13]  /*11570*/  LOP3.LUT P0, RZ, R0, 0x9f, RZ, 0xc0, !PT ;  /* 0x0000009f00ff7812 */ /* 0x000fda000780c0ff */
[----:B-1----:R-:W-:Y:S05]  /*11580*/  @!P0 BRA `(.L_x_6268) ;  /* 0x0000000000408947 */ /* 0x002fea0003800000 */
        /* <DEDUP_REMOVED lines=16> */
.L_x_6268:
[----:B------:R-:W-:Y:S05]  /*11690*/  BSYNC B6 ;  /* 0x0000000000067941 */ /* 0x000fea0003800000 */
.L_x_6267:
        /* <DEDUP_REMOVED lines=19> */
.L_x_6270:
[----:B------:R-:W-:Y:S05]  /*117d0*/  BSYNC B6 ;  /* 0x0000000000067941 */ /* 0x000fea0003800000 */
.L_x_6269:
        /* <DEDUP_REMOVED lines=24> */
.L_x_6340:
        /* <DEDUP_REMOVED lines=11> */
.L_x_6343:
        /* <DEDUP_REMOVED lines=21> */
.L_x_6274:
[----:B0-----:R-:W3:Y:S04]  /*11b60*/  LDL R3, [R1] ;  /* 0x0000000001037983 */ /* 0x001ee80000100800 */
        /* <DEDUP_REMOVED lines=8> */
.L_x_6344:
        /* <DEDUP_REMOVED lines=8> */
.L_x_6276:
[----:B------:R-:W2:Y:S01]  /*11c70*/  LDL R5, [R1] ;  /* 0x0000000001057983 */ /* 0x000ea20000100800 */
        /* <DEDUP_REMOVED lines=9> */
[----:B------:R-:W-:-:S04]  /*11d10*/  UMOV UR34, URZ ;  /* 0x0000003f00227c82 */ /* 0x000fc80008000000 */
[----:B------:R-:W-:Y:S01]  /*11d20*/  UIADD3 UR33, UR33, 0x2e870, URZ ;  /* 0x0002e87021217890 */ /* 0x000fe2000fffe03f */
[----:B--2---:R-:W-:-:S05]  /*11d30*/  IMAD R4, R5, 0x7000, R17 ;  /* 0x0000700005047824 */ /* 0x004fca00078e0211 */
[----:B------:R-:W-:-:S13]  /*11d40*/  R2UR UR32, R4 ;  /* 0x00000000042072ca */ /* 0x000fda00000e0000 */
[----:B------:R-:W-:-:S09]  /*11d50*/  UIADD3 UR32, UR32, 0xe400, URZ ;  /* 0x0000e40020207890 */ /* 0x000fd2000fffe03f */
[----:B------:R1:W-:Y:S01]  /*11d60*/  UTMALDG.4D [UR32], [UR4], desc[UR6] ;  /* 0x00000620040075b4 */ /* 0x0003e20008019000 */
[----:B------:R-:W2:Y:S02]  /*11d70*/  SYNCS.PHASECHK.TRANS64.TRYWAIT P0, [R3+URZ+0x2e840], R2 ;  /* 0x02e84002030075a7 */ /* 0x000ea4000800017f */
[----:B-12---:R-:W-:Y:S05]  /*11d80*/  @!P0 BRA `(.L_x_6277) ;  /* 0x0000003800b48947 */ /* 0x006fea0003800000 */
.L_x_6345:
        /* <DEDUP_REMOVED lines=8> */
.L_x_6278:
        /* <DEDUP_REMOVED lines=11> */
[----:B------:R-:W-:-:S03]  /*11ec0*/  UMOV UR12, UR36 ;  /* 0x00000024000c7c82 */ /* 0x000fc60008000000 */
[----:B------:R-:W-:Y:S02]  /*11ed0*/  UIADD3 UR8, UR8, 0x20400, URZ ;  /* 0x0002040008087890 */ /* 0x000fe4000fffe03f */
[----:B------:R-:W-:-:S09]  /*11ee0*/  UIADD3 UR9, UR9, 0x2e830, URZ ;  /* 0x0002e83009097890 */ /* 0x000fd2000fffe03f */
[----:B------:R1:W-:Y:S01]  /*11ef0*/  UTMALDG.4D [UR8], [UR4], desc[UR6] ;  /* 0x00000608040075b4 */ /* 0x0003e20008019000 */
[----:B--2---:R-:W-:-:S04]  /*11f00*/  LOP3.LUT R2, R2, 0xfffffffe, RZ, 0xc0, !PT ;  /* 0xfffffffe02027812 */ /* 0x004fc800078ec0ff */
[----:B------:R-:W-:-:S05]  /*11f10*/  @P0 LOP3.LUT R2, R2, 0x1, RZ, 0xfc, !PT ;  /* 0x0000000102020812 */ /* 0x000fca00078efcff */
[----:B------:R1:W-:Y:S01]  /*11f20*/  STL [R1+0xc], R2 ;  /* 0x00000c0201007387 */ /* 0x0003e20000100800 */
[----:B------:R-:W-:Y:S01]  /*11f30*/  NOP ;  /* 0x0000000000007918 */ /* 0x000fe20000000000 */
.L_x_6272:
        /* <DEDUP_REMOVED lines=33> */
.L_x_6280:
[----:B------:R-:W-:Y:S05]  /*12150*/  BSYNC B6 ;  /* 0x0000000000067941 */ /* 0x000fea0003800000 */
.L_x_6279:
        /* <DEDUP_REMOVED lines=24> */
[----:B------:R-:W-:Y:S02]  /*122e0*/  LOP3.LUT R9, R9, 0x70, RZ, 0xc0, !PT ;  /* 0x0000007009097812 */ /* 0x000fe400078ec0ff */
[----:B------:R-:W-:-:S04]  /*122f0*/  LOP3.LUT R7, R7, 0x7f, RZ, 0xc0, !PT ;  /* 0x0000007f07077812 */ /* 0x000fc800078ec0ff */
[----:B------:R-:W-:Y:S01]  /*12300*/  SHF.R.U32.HI R10, RZ, 0x3, R7 ;  /* 0x00000003ff0a7819 */ /* 0x000fe20000011607 */
        /* <DEDUP_REMOVED lines=20> */
[----:B------:R-:W-:-:S03]  /*12450*/  ULDC UR4, c[0x0][0x2b8] ;  /* 0x0000ae0000047ab9 */ /* 0x000fc60000000800 */
[----:B------:R-:W-:Y:S02]  /*12460*/  IADD3.X R2, R3, UR5, R4, P0, !PT ;  /* 0x0000000503027c10 */ /* 0x000fe400087fe404 */
[----:B------:R-:W-:Y:S01]  /*12470*/  ISETP.GE.AND P0, PT, R9, UR4, PT ;  /* 0x0000000409007c0c */ /* 0x000fe2000bf06270 */
[----:B------:R-:W-:-:S03]  /*12480*/  UMOV UR4, 0xffffffff ;  /* 0xffffffff00047882 */ /* 0x000fc60000000000 */
[----:B--2---:R-:W-:Y:S09]  /*12490*/  BRA.DIV UR4, `(.L_x_6281) ;  /* 0x0000003604047947 */ /* 0x004ff2000b800000 */
        /* <DEDUP_REMOVED lines=8> */
[----:B-1----:R-:W-:-:S05]  /*12520*/  @!P1 IMAD.X R7, RZ, RZ, R7, P2 ;  /* 0x000000ffff079224 */ /* 0x002fca00010e0607 */
[----:B------:R-:W-:Y:S01]  /*12530*/  @!PT LDS RZ, [RZ] ;  /* 0x00000000fffff984 */ /* 0x000fe20000000800 */
[----:B-----5:R0:W-:Y:S01]  /*12540*/  @!P1 LDGSTS.E.BYPASS.LTC128B.128 [R8+0x1c400], desc[UR48][R6.64], !P0 ;  /* 0x1c40000006089fae */ /* 0x0201e2000c101d70 */
[----:B------:R-:W-:-:S03]  /*12550*/  ISETP.GE.AND P1, PT, R5, R4, PT ;  /* 0x000000040500720c */ /* 0x000fc60003f26270 */
[----:B------:R-:W-:Y:S04]  /*12560*/  SHFL.IDX PT, R5, R2, 0x1, 0x181f ;  /* 0x00381f0002057f89 */ /* 0x000fe800000e0000 */
[----:B0-----:R-:W0:Y:S06]  /*12570*/  SHFL.IDX PT, R6, R0, 0x1, 0x181f ;  /* 0x00381f0000067f89 */ /* 0x001e2c00000e0000 */
[----:B0-----:R-:W-:-:S05]  /*12580*/  @!P1 IADD3 R6, P2, R9, R6, RZ ;  /* 0x0000000609069210 */ /* 0x001fca0007f5e0ff */
[----:B------:R-:W-:-:S04]  /*12590*/  @!P1 IMAD.X R5, RZ, RZ, R5, P2 ;  /* 0x000000ffff059224 */ /* 0x000fc800010e0605 */
[----:B------:R-:W-:Y:S02]  /*125a0*/  @!P1 IMAD.MOV.U32 R7, RZ, RZ, R5 ;  /* 0x000000ffff079224 */ /* 0x000fe400078e0005 */
[----:B------:R-:W-:-:S03]  /*125b0*/  VIADD R5, R3, 0x20 ;  /* 0x0000002003057836 */ /* 0x000fc60000000000 */
[----:B------:R0:W-:Y:S02]  /*125c0*/  @!P1 LDGSTS.E.BYPASS.LTC128B.128 [R8+0x1cc00], desc[UR48][R6.64], !P0 ;  /* 0x1cc0000006089fae */ /* 0x0001e4000c101d70 */
[----:B------:R-:W-:Y:S02]  /*125d0*/  ISETP.GE.AND P1, PT, R5, R4, PT ;  /* 0x000000040500720c */ /* 0x000fe40003f26270 */
[----:B------:R-:W-:Y:S04]  /*125e0*/  SHFL.IDX PT, R5, R2, 0x2, 0x181f ;  /* 0x00581f0002057f89 */ /* 0x000fe800000e0000 */
[----:B0-----:R-:W0:Y:S07]  /*125f0*/  SHFL.IDX PT, R6, R0, 0x2, 0x181f ;  /* 0x00581f0000067f89 */ /* 0x001e2e00000e0000 */
        /* <DEDUP_REMOVED lines=31> */
[----:B0-----:R-:W0:Y:S04]  /*127f0*/  SHFL.IDX PT, R6, R0, 0x6, 0x181f ;  /* 0x00d81f0000067f89 */ /* 0x001e2800000e0000 */
[----:B------:R-:W1:Y:S03]  /*12800*/  SHFL.IDX PT, R0, R0, 0x7, 0x181f ;  /* 0x00f81f0000007f89 */ /* 0x000e6600000e0000 */
[----:B0-----:R-:W-:-:S05]  /*12810*/  @!P1 IADD3 R6, P2, R9, R6, RZ ;  /* 0x0000000609069210 */ /* 0x001fca0007f5e0ff */
[----:B------:R-:W-:-:S04]  /*12820*/  @!P1 IMAD.X R5, RZ, RZ, R5, P2 ;  /* 0x000000ffff059224 */ /* 0x000fc800010e0605 */
[----:B------:R-:W-:Y:S02]  /*12830*/  @!P1 IMAD.MOV.U32 R7, RZ, RZ, R5 ;  /* 0x000000ffff079224 */ /* 0x000fe400078e0005 */
[----:B------:R0:W2:Y:S04]  /*12840*/  SHFL.IDX PT, R5, R2, 0x7, 0x181f ;  /* 0x00f81f0002057f89 */ /* 0x0000a800000e0000 */
[----:B-1----:R0:W-:Y:S02]  /*12850*/  @!P1 LDGSTS.E.BYPASS.LTC128B.128 [R8+0x1f400], desc[UR48][R6.64], !P0 ;  /* 0x1f40000006089fae */ /* 0x0021e4000c101d70 */
.L_x_6362:
[----:B------:R-:W-:-:S05]  /*12860*/  VIADD R3, R3, 0x70 ;  /* 0x0000007003037836 */ /* 0x000fca0000000000 */
[----:B------:R-:W-:-:S13]  /*12870*/  ISETP.GE.AND P1, PT, R3, R4, PT ;  /* 0x000000040300720c */ /* 0x000fda0003f26270 */
[----:B0-----:R-:W-:-:S05]  /*12880*/  @!P1 IADD3 R2, P2, R9, R0, RZ ;  /* 0x0000000009029210 */ /* 0x001fca0007f5e0ff */
[----:B--2---:R-:W-:-:S05]  /*12890*/  @!P1 IMAD.X R3, RZ, RZ, R5, P2 ;  /* 0x000000ffff039224 */ /* 0x004fca00010e0605 */
[----:B------:R-:W-:Y:S01]  /*128a0*/  @!PT LDS RZ, [RZ] ;  /* 0x00000000fffff984 */ /* 0x000fe20000000800 */
[----:B------:R-:W-:Y:S01]  /*128b0*/  @!PT LDS RZ, [RZ] ;  /* 0x00000000fffff984 */ /* 0x000fe20000000800 */
[----:B------:R-:W-:Y:S01]  /*128c0*/  @!PT LDS RZ, [RZ] ;  /* 0x00000000fffff984 */ /* 0x000fe20000000800 */
[----:B------:R0:W-:Y:S01]  /*128d0*/  @!P1 LDGSTS.E.BYPASS.LTC128B.128 [R8+0x1fc00], desc[UR48][R2.64], !P0 ;  /* 0x1fc0000002089fae */ /* 0x0001e2000c101d70 */
[----:B------:R-:W-:Y:S01]  /*128e0*/  PLOP3.LUT P0, PT, PT, PT, PT, 0x80, 0x0 ;  /* 0x000000000000781c */ /* 0x000fe20003f0f070 */
[----:B------:R-:W-:-:S12]  /*128f0*/  NOP ;  /* 0x0000000000007918 */ /* 0x000fd80000000000 */
.L_x_6282:
[----:B------:R-:W-:Y:S02]  /*12900*/  PLOP3.LUT P1, PT, P1, P0, PT, 0xa2, 0x0 ;  /* 0x000000000000781c */ /* 0x000fe40000f21472 */
[----:B------:R-:W-:-:S08]  /*12910*/  @P0 R2UR P1, UR4, R17 ;  /* 0x00000000110402ca */ /* 0x000fd00000020000 */
[----:B------:R-:W-:-:S05]  /*12920*/  @P0 PLOP3.LUT P0, PT, P1, PT, PT, 0x80, 0x0 ;  /* 0x000000000000081c */ /* 0x000fca0000f0f070 */
[----:B------:R-:W-:Y:S01]  /*12930*/  @!P1 SYNCS.ARRIVE.TRANS64.RED.A0T1 RZ, [UR4+0x2e800], RZ ;  /* 0x02e800ffffff99a7 */ /* 0x000fe20008200404 */
[----:B------:R-:W-:Y:S07]  /*12940*/  @!P1 ARRIVES.LDGSTSBAR.64.TRANSCNT [UR4+0x2e800] ;  /* 0x02e80000ff0099b0 */ /* 0x000fee0008000a84 */
[----:B------:R-:W-:Y:S05]  /*12950*/  @P0 BRA.U.ANY `(.L_x_6282) ;  /* 0xfffffffd00e80947 */ /* 0x000fea000393ffff */
[----:B0-----:R-:W2:Y:S02]  /*12960*/  LDL.LU R2, [R1+0x34] ;  /* 0x0000340001027983 */ /* 0x001ea40000300800 */
        /* <DEDUP_REMOVED lines=11> */
.L_x_6363:
[----:B------:R-:W-:Y:S05]  /*12a20*/  BSYNC B0 ;  /* 0x0000000000007941 */ /* 0x000fea0003800000 */
.L_x_6283:
[----:B------:R-:W2:Y:S01]  /*12a30*/  LDL R2, [R1+0x18] ;  /* 0x0000180001027983 */ /* 0x000ea20000100800 */
[----:B------:R-:W-:-:S05]  /*12a40*/  VIADD R18, R18, 0xfffffffe ;  /* 0xfffffffe12127836 */ /* 0x000fca0000000000 */
[----:B--2---:R-:W-:-:S13]  /*12a50*/  ISETP.GE.AND P0, PT, R18, R2, PT ;  /* 0x000000021200720c */ /* 0x004fda0003f06270 */
[----:B------:R-:W-:Y:S05]  /*12a60*/  @!P0 BRA `(.L_x_6285) ;  /* 0x0000001000288947 */ /* 0x000fea0003800000 */
[----:B0-----:R0:W5:Y:S04]  /*12a70*/  LDL.LU R0, [R1+0x4] ;  /* 0x0000040001007983 */ /* 0x0011680000300800 */
[----:B------:R0:W5:Y:S02]  /*12a80*/  LDL.LU R6, [R1] ;  /* 0x0000000001067983 */ /* 0x0001640000300800 */
.L_x_6305:
        /* <DEDUP_REMOVED lines=25> */
[----:B------:R-:W-:-:S05]  /*12c20*/  @P0 SHF.R.U32.HI R2, RZ, R3, R4 ;  /* 0x00000003ff020219 */ /* 0x000fca0000011604 */
[----:B------:R-:W-:-:S04]  /*12c30*/  IMAD.MOV R3, RZ, RZ, -R2 ;  /* 0x000000ffff037224 */ /* 0x000fc800078e0a02 */
[----:B------:R-:W-:Y:S01]  /*12c40*/  IMAD R7, R7, R3, R18 ;  /* 0x0000000307077224 */ /* 0x000fe200078e0212 */
[----:B------:R-:W-:Y:S01]  /*12c50*/  SHF.R.S32.HI R3, RZ, 0x1f, R2 ;  /* 0x0000001fff037819 */ /* 0x000fe20000011402 */
[----:B--2---:R-:W-:-:S04]  /*12c60*/  IMAD R4, R10, UR6, RZ ;  /* 0x000000060a047c24 */ /* 0x004fc8000f8e02ff */
[C---:B----4-:R-:W-:Y:S02]  /*12c70*/  IMAD R4, R5.reuse, UR7, R4 ;  /* 0x0000000705047c24 */ /* 0x050fe4000f8e0204 */
[----:B------:R-:W-:-:S04]  /*12c80*/  IMAD.WIDE.U32 R2, R5, UR6, R2 ;  /* 0x0000000605027c25 */ /* 0x000fc8000f8e0002 */
[----:B------:R-:W-:Y:S01]  /*12c90*/  IMAD.IADD R3, R4, 0x1, R3 ;  /* 0x0000000104037824 */ /* 0x000fe200078e0203 */
[----:B------:R-:W-:-:S04]  /*12ca0*/  LEA R4, P0, R2, UR4, 0x2 ;  /* 0x0000000402047c11 */ /* 0x000fc8000f8010ff */
[----:B------:R-:W-:-:S05]  /*12cb0*/  LEA.HI.X R5, R2, UR5, R3, 0x2, P0 ;  /* 0x0000000502057c11 */ /* 0x000fca00080f1403 */
[----:B------:R2:W5:Y:S04]  /*12cc0*/  LDG.E R16, desc[UR48][R4.64] ;  /* 0x0000003004107981 */ /* 0x000568000c1e1900 */
.L_x_6288:
[----:B------:R-:W2:Y:S01]  /*12cd0*/  S2R R2, SR_TID.X ;  /* 0x0000000000027919 */ /* 0x000ea20000002100 */
[----:B------:R-:W-:Y:S01]  /*12ce0*/  IMAD R3, R9, 0x8, R17 ;  /* 0x0000000809037824 */ /* 0x000fe200078e0211 */
[----:B------:R-:W-:Y:S01]  /*12cf0*/  BSSY B1, `(.L_x_6289) ;  /* 0x0000006000017945 */ /* 0x000fe20003800000 */
[----:B--2---:R-:W-:Y:S02]  /*12d00*/  LOP3.LUT R4, R2, 0x7f, RZ, 0xc0, !PT ;  /* 0x0000007f02047812 */ /* 0x004fe400078ec0ff */
[----:B------:R-:W-:Y:S02]  /*12d10*/  SHF.L.U32 R2, R8, 0x1f, RZ ;  /* 0x0000001f08027819 */ /* 0x000fe400000006ff */
[----:B------:R-:W-:Y:S02]  /*12d20*/  ISETP.NE.AND P1, PT, R4, RZ, PT ;  /* 0x000000ff0400720c */ /* 0x000fe40003f25270 */
[----:B------:R-:W2:Y:S02]  /*12d30*/  SYNCS.PHASECHK.TRANS64.TRYWAIT P0, [R3+URZ+0x2e880], R2 ;  /* 0x02e88002030075a7 */ /* 0x000ea4000800017f */
[----:B--2---:R-:W-:Y:S09]  /*12d40*/  @!P0 BRA `(.L_x_6290) ;  /* 0x0000003400588947 */ /* 0x004ff20003800000 */
.L_x_6364:
[----:B------:R-:W-:Y:S05]  /*12d50*/  BSYNC B1 ;  /* 0x0000000000017941 */ /* 0x000fea0003800000 */
.L_x_6289:
        /* <DEDUP_REMOVED lines=9> */
.L_x_6292:
[----:B------:R-:W-:Y:S05]  /*12df0*/  BSYNC B1 ;  /* 0x0000000000017941 */ /* 0x000fea0003800000 */
.L_x_6291:
[----:B------:R-:W3:Y:S01]  /*12e00*/  LDL R5, [R1] ;  /* 0x0000000001057983 */ /* 0x000ee20000100800 */
[----:B-1----:R-:W-:Y:S01]  /*12e10*/  IMAD.MOV.U32 R9, RZ, RZ, RZ ;  /* 0x000000ffff097224 */ /* 0x002fe200078e00ff */
        /* <DEDUP_REMOVED lines=10> */
[----:B------:R-:W-:-:S07]  /*12ec0*/  VIADD R8, R5, 0xe400 ;  /* 0x0000e40005087836 */ /* 0x000fce0000000000 */
.L_x_6293:
        /* <DEDUP_REMOVED lines=13> */
.L_x_6365:
[----:B------:R-:W-:Y:S05]  /*12fa0*/  BSYNC B1 ;  /* 0x0000000000017941 */ /* 0x000fea0003800000 */
.L_x_6294:
        /* <DEDUP_REMOVED lines=11> */
.L_x_6297:
[----:B------:R-:W-:Y:S05]  /*13060*/  BSYNC B1 ;  /* 0x0000000000017941 */ /* 0x000fea0003800000 */
.L_x_6296:
[----:B------:R-:W-:Y:S01]  /*13070*/  R2UR UR10, R9 ;  /* 0x00000000090a72ca */ /* 0x000fe200000e0000 */
[----:B------:R-:W-:Y:S01]  /*13080*/  UIADD3 UR4, UP0, UR52, 0x370, URZ ;  /* 0x0000037034047890 */ /* 0x000fe2000ff1e03f */
[----:B------:R-:W-:Y:S01]  /*13090*/  R2UR UR6, R10 ;  /* 0x000000000a0672ca */ /* 0x000fe200000e0000 */
[----:B------:R-:W-:Y:S01]  /*130a0*/  VIADD R5, R5, 0x20400 ;  /* 0x0002040005057836 */ /* 0x000fe20000000000 */
[----:B------:R-:W-:Y:S01]  /*130b0*/  R2UR UR7, R11 ;  /* 0x000000000b0772ca */ /* 0x000fe200000e0000 */
[----:B-12---:R-:W-:Y:S01]  /*130c0*/  VIADD R3, R3, 0x2e830 ;  /* 0x0002e83003037836 */ /* 0x006fe20000000000 */
[----:B------:R-:W-:Y:S01]  /*130d0*/  PLOP3.LUT P0, PT, PT, PT, PT, 0x80, 0x0 ;  /* 0x000000000000781c */ /* 0x000fe20003f0f070 */
[----:B------:R-:W-:-:S12]  /*130e0*/  UIADD3.X UR5, URZ, UR53, URZ, UP0, !UPT ;  /* 0x000000353f057290 */ /* 0x000fd800087fe43f */
.L_x_6298:
        /* <DEDUP_REMOVED lines=10> */
.L_x_6287:
[----:B------:R-:W-:Y:S05]  /*13190*/  BSYNC B0 ;  /* 0x0000000000007941 */ /* 0x000fea0003800000 */
.L_x_6286:
[----:B------:R-:W-:-:S06]  /*131a0*/  UISETP.NE.AND UP0, UPT, UR39, 0x3, UPT ;  /* 0x000000032700788c */ /* 0x000fcc000bf05270 */
[----:B------:R-:W-:-:S13]  /*131b0*/  PLOP3.LUT P0, PT, PT, PT, UP0, 0x80, 0x0 ;  /* 0x000000000000781c */ /* 0x000fda0003f0f008 */
[----:B------:R-:W-:Y:S05]  /*131c0*/  @!P0 BRA `(.L_x_6299) ;  /* 0x0000000000048947 */ /* 0x000fea0003800000 */
[----:B------:R-:W-:Y:S01]  /*131d0*/  BPT.TRAP 0x1 ;  /* 0x000000040000795c */ /* 0x000fe20000300000 */
.L_x_6299:
        /* <DEDUP_REMOVED lines=8> */
.L_x_6366:
[----:B------:R-:W-:Y:S05]  /*13260*/  BSYNC B0 ;  /* 0x0000000000007941 */ /* 0x000fea0003800000 */
.L_x_6300:
[----:B------:R-:W-:Y:S05]  /*13270*/  @!P1 BRA `(.L_x_6302) ;  /* 0x0000000000049947 */ /* 0x000fea0003800000 */
[----:B------:R-:W-:Y:S01]  /*13280*/  BPT.TRAP 0x1 ;  /* 0x000000040000795c */ /* 0x000fe20000300000 */
.L_x_6302:
[----:B------:R-:W-:Y:S01]  /*13290*/  SHF.L.U32 R0, R0, 0x1f, RZ ;  /* 0x0000001f00007819 */ /* 0x000fe200000006ff */
[----:B--2---:R-:W-:-:S03]  /*132a0*/  IMAD R2, R6, 0x7000, RZ ;  /* 0x0000700006027824 */ /* 0x004fc600078e02ff */
[----:B------:R-:W2:Y:S02]  /*132b0*/  SYNCS.PHASECHK.TRANS64.TRYWAIT P0, [R20+URZ+0x2e860], R0 ;  /* 0x02e86000140075a7 */ /* 0x000ea4000800017f */
[----:B--2---:R-:W-:Y:S05]  /*132c0*/  @!P0 BRA `(.L_x_6303) ;  /* 0x0000003000348947 */ /* 0x004fea0003800000 */
.L_x_6367:
[----:B------:R-:W3:Y:S04]  /*132d0*/  LDL R3, [R1+0x28] ;  /* 0x0000280001037983 */ /* 0x000ee80000100800 */
[----:B------:R-:W4:Y:S04]  /*132e0*/  LDL R13, [R1+0x24] ;  /* 0x00002400010d7983 */ /* 0x000f280000100800 */
[----:B------:R-:W4:Y:S01]  /*132f0*/  LDL R12, [R1+0x20] ;  /* 0x00002000010c7983 */ /* 0x000f220000100800 */
[----:B--2---:R-:W-:Y:S01]  /*13300*/  LOP3.LUT R0, R2, R19, RZ, 0xfc, !PT ;  /* 0x0000001302007212 */ /* 0x004fe200078efcff */
[----:B------:R-:W-:Y:S05]  /*13310*/  WARPSYNC.ALL ;  /* 0x0000000000007948 */ /* 0x000fea0003800000 */
[----:B------:R-:W-:-:S05]  /*13320*/  IMAD.IADD R0, R17, 0x1, R0 ;  /* 0x0000000111007824 */ /* 0x000fca00078e0200 */
[----:B------:R-:W1:Y:S02]  /*13330*/  LDSM.16.MT88.4 R4, [R0+0xe400] ;  /* 0x00e400000004783b */ /* 0x000e640000004200 */
[C-C-:B-1----:R-:W-:Y:S02]  /*13340*/  PRMT R8, R4.reuse, 0x6420, R5.reuse ;  /* 0x0000642004087816 */ /* 0x142fe40000000005 */
[----:B------:R-:W-:Y:S02]  /*13350*/  PRMT R9, R4, 0x7531, R5 ;  /* 0x0000753104097816 */ /* 0x000fe40000000005 */
[C-C-:B------:R-:W-:Y:S02]  /*13360*/  PRMT R10, R6.reuse, 0x6420, R7.reuse ;  /* 0x00006420060a7816 */ /* 0x140fe40000000007 */
[----:B------:R-:W-:Y:S02]  /*13370*/  PRMT R11, R6, 0x7531, R7 ;  /* 0x00007531060b7816 */ /* 0x000fe40000000007 */
[----:B---3--:R-:W-:-:S05]  /*13380*/  IADD3 R3, R17, R3, R2 ;  /* 0x0000000311037210 */ /* 0x008fca0007ffe002 */
[----:B------:R-:W1:Y:S01]  /*13390*/  LDSM.16.MT88.4 R4, [R3+0xe400] ;  /* 0x00e400000304783b */ /* 0x000e620000004200 */
[----:B----4-:R-:W-:-:S05]  /*133a0*/  IADD3 R0, R12, R2, R13 ;  /* 0x000000020c007210 */ /* 0x010fca0007ffe00d */
[----:B------:R-:W-:Y:S01]  /*133b0*/  STSM.16.M88.4 [R0], R8 ;  /* 0x0000000800007844 */ /* 0x000fe20000000200 */
[C-C-:B-1----:R-:W-:Y:S02]  /*133c0*/  PRMT R12, R4.reuse, 0x6420, R5.reuse ;  /* 0x00006420040c7816 */ /* 0x142fe40000000005 */
[----:B------:R-:W-:Y:S01]  /*133d0*/  PRMT R13, R4, 0x7531, R5 ;  /* 0x00007531040d7816 */ /* 0x000fe20000000005 */
[----:B------:R-:W-:Y:S01]  /*133e0*/  VIADD R4, R2, 0x1000 ;  /* 0x0000100002047836 */ /* 0x000fe20000000000 */
[C-C-:B------:R-:W-:Y:S02]  /*133f0*/  PRMT R14, R6.reuse, 0x6420, R7.reuse ;  /* 0x00006420060e7816 */ /* 0x140fe40000000007 */
[----:B------:R-:W-:Y:S02]  /*13400*/  PRMT R15, R6, 0x7531, R7 ;  /* 0x00007531060f7816 */ /* 0x000fe40000000007 */
[----:B------:R-:W-:-:S03]  /*13410*/  LOP3.LUT R4, R4, R19, RZ, 0xfc, !PT ;  /* 0x0000001304047212 */ /* 0x000fc600078efcff */
[----:B------:R-:W-:Y:S02]  /*13420*/  STSM.16.M88.4 [R0+0x800], R12 ;  /* 0x0008000c00007844 */ /* 0x000fe40000000200 */
[----:B------:R-:W-:-:S05]  /*13430*/  IMAD.IADD R4, R17, 0x1, R4 ;  /* 0x0000000111047824 */ /* 0x000fca00078e0204 */
[----:B------:R-:W1:Y:S02]  /*13440*/  LDSM.16.MT88.4 R8, [R4+0xe400] ;  /* 0x00e400000408783b */ /* 0x000e640000004200 */
[C-C-:B-1----:R-:W-:Y:S02]  /*13450*/  PRMT R4, R8.reuse, 0x6420, R9.reuse ;  /* 0x0000642008047816 */ /* 0x142fe40000000009 */
[----:B------:R-:W-:Y:S02]  /*13460*/  PRMT R5, R8, 0x7531, R9 ;  /* 0x0000753108057816 */ /* 0x000fe40000000009 */
[C-C-:B------:R-:W-:Y:S02]  /*13470*/  PRMT R6, R10.reuse, 0x6420, R11.reuse ;  /* 0x000064200a067816 */ /* 0x140fe4000000000b */
[----:B------:R-:W-:Y:S02]  /*13480*/  PRMT R7, R10, 0x7531, R11 ;  /* 0x000075310a077816 */ /* 0x000fe4000000000b */
[----:B------:R-:W1:Y:S04]  /*13490*/  LDSM.16.MT88.4 R8, [R3+0xf400] ;  /* 0x00f400000308783b */ /* 0x000e680000004200 */
[----:B------:R2:W-:Y:S02]  /*134a0*/  STSM.16.M88.4 [R0+0x1000], R4 ;  /* 0x0010000400007844 */ /* 0x0005e40000000200 */
[----:B--2---:R-:W-:-:S05]  /*134b0*/  VIADD R4, R2, 0x2000 ;  /* 0x0000200002047836 */ /* 0x004fca0000000000 */
        /* <DEDUP_REMOVED lines=44> */
[C---:B--2---:R-:W-:Y:S02]  /*13780*/  VIADD R4, R2.reuse, 0x5000 ;  /* 0x0000500002047836 */ /* 0x044fe40000000000 */
[----:B------:R-:W-:-:S03]  /*13790*/  VIADD R2, R2, 0x6000 ;  /* 0x0000600002027836 */ /* 0x000fc60000000000 */
[-C--:B------:R-:W-:Y:S02]  /*137a0*/  LOP3.LUT R4, R4, R19.reuse, RZ, 0xfc, !PT ;  /* 0x0000001304047212 */ /* 0x080fe400078efcff */
[----:B------:R-:W-:-:S03]  /*137b0*/  LOP3.LUT R2, R2, R19, RZ, 0xfc, !PT ;  /* 0x0000001302027212 */ /* 0x000fc600078efcff */
[C---:B------:R-:W-:Y:S02]  /*137c0*/  IMAD.IADD R4, R17.reuse, 0x1, R4 ;  /* 0x0000000111047824 */ /* 0x040fe400078e0204 */
        /* <DEDUP_REMOVED lines=12> */
[----:B------:R-:W-:Y:S01]  /*13890*/  STSM.16.M88.4 [R0+0x5000], R4 ;  /* 0x0050000400007844 */ /* 0x000fe20000000200 */
[C-C-:B-1----:R-:W-:Y:S02]  /*138a0*/  PRMT R12, R8.reuse, 0x6420, R9.reuse ;  /* 0x00006420080c7816 */ /* 0x142fe40000000009 */
[----:B------:R-:W-:Y:S02]  /*138b0*/  PRMT R13, R8, 0x7531, R9 ;  /* 0x00007531080d7816 */ /* 0x000fe40000000009 */
[----:B------:R-:W-:-:S02]  /*138c0*/  PRMT R14, R10, 0x6420, R11 ;  /* 0x000064200a0e7816 */ /* 0x000fc4000000000b */
        /* <DEDUP_REMOVED lines=22> */
.L_x_6304:
[----:B-1----:R-:W1:Y:S01]  /*13a30*/  S2R R0, SR_TID.X ;  /* 0x0000000000007919 */ /* 0x002e620000002100 */
[----:B--2---:R2:W-:Y:S01]  /*13a40*/  SYNCS.ARRIVE.TRANS64.A1T0 RZ, [R20+URZ+0x2e850], RZ ;  /* 0x02e850ff14ff79a7 */ /* 0x0045e2000810003f */
[----:B------:R3:W5:Y:S01]  /*13a50*/  LDL R6, [R1] ;  /* 0x0000000001067983 */ /* 0x0007620000100800 */
        /* <DEDUP_REMOVED lines=11> */
.L_x_6285:
        /* <DEDUP_REMOVED lines=8> */
[----:B------:R-:W0:Y:S01]  /*13b90*/  POPC R5, UR4 ;  /* 0x0000000400057d09 */ /* 0x000e220008000000 */
        /* <DEDUP_REMOVED lines=9> */
.L_x_6307:
[----:B------:R-:W-:Y:S05]  /*13c30*/  BSYNC B0 ;  /* 0x0000000000007941 */ /* 0x000fea0003800000 */
.L_x_6306:
[----:B------:R-:W-:-:S06]  /*13c40*/  UISETP.NE.AND UP0, UPT, UR39, 0x3, UPT ;  /* 0x000000032700788c */ /* 0x000fcc000bf05270 */
[----:B------:R-:W-:-:S13]  /*13c50*/  PLOP3.LUT P1, PT, PT, PT, UP0, 0x80, 0x0 ;  /* 0x000000000000781c */ /* 0x000fda0003f2f008 */
[----:B------:R-:W-:Y:S05]  /*13c60*/  @!P1 BRA `(.L_x_6308) ;  /* 0x0000000000049947 */ /* 0x000fea0003800000 */
[----:B------:R-:W-:Y:S01]  /*13c70*/  BPT.TRAP 0x1 ;  /* 0x000000040000795c */ /* 0x000fe20000300000 */
.L_x_6308:
[----:B------:R-:W2:Y:S04]  /*13c80*/  LDL R3, [R1+0x4] ;  /* 0x0000040001037983 */ /* 0x000ea80000100800 */
[----:B------:R-:W3:Y:S01]  /*13c90*/  LDL R2, [R1] ;  /* 0x0000000001027983 */ /* 0x000ee20000100800 */
[----:B01---5:R-:W-:Y:S01]  /*13ca0*/  IMAD.U32 R0, RZ, RZ, UR42 ;  /* 0x0000002aff007e24 */ /* 0x023fe2000f8e00ff */
[----:B------:R-:W-:Y:S04]  /*13cb0*/  BSSY B0, `(.L_x_6309) ;  /* 0x0000007000007945 */ /* 0x000fe80003800000 */
[----:B------:R-:W-:-:S02]  /*13cc0*/  ISETP.NE.AND P2, PT, R0, 0x3, PT ;  /* 0x000000030000780c */ /* 0x000fc40003f45270 */
[----:B--2---:R-:W-:-:S04]  /*13cd0*/  LOP3.LUT R3, R3, 0x1, RZ, 0x3c, !PT ;  /* 0x0000000103037812 */ /* 0x004fc800078e3cff */
[----:B------:R-:W-:Y:S01]  /*13ce0*/  SHF.L.U32 R3, R3, 0x1f, RZ ;  /* 0x0000001f03037819 */ /* 0x000fe200000006ff */
[----:B---3--:R-:W-:-:S04]  /*13cf0*/  IMAD R16, R2, 0x8, R17 ;  /* 0x0000000802107824 */ /* 0x008fc800078e0211 */
[----:B------:R-:W0:Y:S02]  /*13d00*/  SYNCS.PHASECHK.TRANS64.TRYWAIT P1, [R16+URZ+0x2e870], R3 ;  /* 0x02e87003100075a7 */ /* 0x000e24000802017f */
[----:B0-----:R-:W-:Y:S05]  /*13d10*/  @!P1 BRA `(.L_x_6310) ;  /* 0x0000002400b49947 */ /* 0x001fea0003800000 */
.L_x_6368:
[----:B------:R-:W-:Y:S05]  /*13d20*/  BSYNC B0 ;  /* 0x0000000000007941 */ /* 0x000fea0003800000 */
.L_x_6309:
[----:B------:R-:W-:Y:S05]  /*13d30*/  @!P2 BRA `(.L_x_6311) ;  /* 0x000000000004a947 */ /* 0x000fea0003800000 */
[----:B------:R-:W-:Y:S01]  /*13d40*/  BPT.TRAP 0x1 ;  /* 0x000000040000795c */ /* 0x000fe20000300000 */
.L_x_6311:
[----:B------:R-:W0:Y:S02]  /*13d50*/  LDL R0, [R1+0x4] ;  /* 0x0000040001007983 */ /* 0x000e240000100800 */
[----:B0-----:R-:W-:-:S04]  /*13d60*/  SHF.L.U32 R3, R0, 0x1f, RZ ;  /* 0x0000001f00037819 */ /* 0x001fc800000006ff */
[----:B------:R-:W0:Y:S02]  /*13d70*/  SYNCS.PHASECHK.TRANS64.TRYWAIT P1, [R16+URZ+0x2e860], R3 ;  /* 0x02e86003100075a7 */ /* 0x000e24000802017f */
[----:B0-----:R-:W-:Y:S05]  /*13d80*/  @!P1 BRA `(.L_x_6312) ;  /* 0x0000002400ac9947 */ /* 0x001fea0003800000 */
.L_x_6369:
[----:B------:R-:W2:Y:S04]  /*13d90*/  LDL R18, [R1] ;  /* 0x0000000001127983 */ /* 0x000ea80000100800 */
[----:B------:R-:W0:Y:S04]  /*13da0*/  LDL R13, [R1+0x38] ;  /* 0x00003800010d7983 */ /* 0x000e280000100800 */
[----:B------:R-:W3:Y:S01]  /*13db0*/  LDL R12, [R1+0x24] ;  /* 0x00002400010c7983 */ /* 0x000ee20000100800 */
[----:B------:R-:W-:Y:S05]  /*13dc0*/  WARPSYNC.ALL ;  /* 0x0000000000007948 */ /* 0x000fea0003800000 */
[----:B--2---:R-:W-:-:S05]  /*13dd0*/  IMAD R0, R18, 0x7000, RZ ;  /* 0x0000700012007824 */ /* 0x004fca00078e02ff */
[----:B------:R-:W-:-:S05]  /*13de0*/  LOP3.LUT R2, R0, R19, RZ, 0xfc, !PT ;  /* 0x0000001300027212 */ /* 0x000fca00078efcff */
[----:B------:R-:W-:-:S05]  /*13df0*/  IMAD.IADD R2, R17, 0x1, R2 ;  /* 0x0000000111027824 */ /* 0x000fca00078e0202 */
[----:B------:R-:W1:Y:S01]  /*13e00*/  LDSM.16.MT88.4 R4, [R2+0xe400] ;  /* 0x00e400000204783b */ /* 0x000e620000004200 */
[----:B0-----:R-:W-:Y:S01]  /*13e10*/  IMAD.IADD R3, R13, 0x1, R2 ;  /* 0x000000010d037824 */ /* 0x001fe200078e0202 */
[----:B---3--:R-:W-:Y:S02]  /*13e20*/  IADD3 R0, R17, R0, R12 ;  /* 0x0000000011007210 */ /* 0x008fe40007ffe00c */
[C-C-:B-1----:R-:W-:Y:S02]  /*13e30*/  PRMT R8, R4.reuse, 0x6420, R5.reuse ;  /* 0x0000642004087816 */ /* 0x142fe40000000005 */
[----:B------:R-:W-:Y:S02]  /*13e40*/  PRMT R9, R4, 0x7531, R5 ;  /* 0x0000753104097816 */ /* 0x000fe40000000005 */
[C-C-:B------:R-:W-:Y:S02]  /*13e50*/  PRMT R10, R6.reuse, 0x6420, R7.reuse ;  /* 0x00006420060a7816 */ /* 0x140fe40000000007 */
[----:B------:R-:W-:-:S02]  /*13e60*/  PRMT R11, R6, 0x7531, R7 ;  /* 0x00007531060b7816 */ /* 0x000fc40000000007 */
[----:B------:R-:W0:Y:S04]  /*13e70*/  LDSM.16.MT88.4 R4, [R3+0xe400] ;  /* 0x00e400000304783b */ /* 0x000e280000004200 */
[----:B------:R0:W-:Y:S02]  /*13e80*/  STSM.16.M88.4 [R0+0x400], R8 ;  /* 0x0004000800007844 */ /* 0x0001e40000000200 */
[C-C-:B0-----:R-:W-:Y:S02]  /*13e90*/  PRMT R8, R4.reuse, 0x6420, R5.reuse ;  /* 0x0000642004087816 */ /* 0x141fe40000000005 */
[----:B------:R-:W-:Y:S02]  /*13ea0*/  PRMT R9, R4, 0x7531, R5 ;  /* 0x0000753104097816 */ /* 0x000fe40000000005 */
[----:B------:R-:W-:-:S02]  /*13eb0*/  PRMT R10, R6, 0x6420, R7 ;  /* 0x00006420060a7816 */ /* 0x000fc40000000007 */
        /* <DEDUP_REMOVED lines=82> */
.L_x_6313:
[----:B------:R-:W2:Y:S01]  /*143e0*/  LDL.LU R3, [R1+0x4] ;  /* 0x0000040001037983 */ /* 0x000ea20000300800 */
[----:B0-----:R-:W-:Y:S01]  /*143f0*/  SYNCS.ARRIVE.TRANS64.A1T0 RZ, [R16+URZ+0x2e850], RZ ;  /* 0x02e850ff10ff79a7 */ /* 0x001fe2000810003f */
[----:B-1----:R-:W-:-:S05]  /*14400*/  @!P0 VIADD R0, R16, 0x2e880 ;  /* 0x0002e88010008836 */ /* 0x002fca0000000000 */
[----:B------:R-:W-:Y:S01]  /*14410*/  @!P0 PRMT R0, RZ, 0x654, R0 ;  /* 0x00000654ff008816 */ /* 0x000fe20000000000 */
[----:B------:R-:W-:Y:S06]  /*14420*/  BAR.SYNC.DEFER_BLOCKING 0x2, 0x80 ;  /* 0x0082000000007b1d */ /* 0x000fec0000010000 */
[----:B------:R0:W-:Y:S02]  /*14430*/  @!P0 SYNCS.ARRIVE.TRANS64.RED.A1T0 RZ, [R0+URZ], RZ ;  /* 0x000000ff00ff89a7 */ /* 0x0001e4000810043f */
[----:B0-----:R-:W-:-:S05]  /*14440*/  VIADD R0, R18, 0x1 ;  /* 0x0000000112007836 */ /* 0x001fca0000000000 */
[----:B------:R-:W-:-:S04]  /*14450*/  ISETP.NE.AND P0, PT, R0, 0x2, PT ;  /* 0x000000020000780c */ /* 0x000fc80003f05270 */
[----:B------:R-:W-:Y:S02]  /*14460*/  SEL R2, RZ, 0x1, P0 ;  /* 0x00000001ff027807 */ /* 0x000fe40000000000 */
[----:B------:R-:W-:-:S05]  /*14470*/  SEL R0, R0, RZ, P0 ;  /* 0x000000ff00007207 */ /* 0x000fca0000000000 */
[----:B------:R1:W-:Y:S01]  /*14480*/  STL [R1], R0 ;  /* 0x0000000001007387 */ /* 0x0003e20000100800 */
[----:B--2---:R-:W-:-:S05]  /*14490*/  LOP3.LUT R3, R3, R2, RZ, 0x3c, !PT ;  /* 0x0000000203037212 */ /* 0x004fca00078e3cff */
[----:B------:R1:W-:Y:S02]  /*144a0*/  STL [R1+0x4], R3 ;  /* 0x0000040301007387 */ /* 0x0003e40000100800 */
.L_x_6262:
[----:B------:R-:W-:Y:S05]  /*144b0*/  BSYNC B7 ;  /* 0x0000000000077941 */ /* 0x000fea0003800000 */
.L_x_6260:
        /* <DEDUP_REMOVED lines=15> */
.L_x_6314:
        /* <DEDUP_REMOVED lines=47> */
.L_x_6318:
        /* <DEDUP_REMOVED lines=38> */
.L_x_6316:
        /* <DEDUP_REMOVED lines=13> */
.L_x_6319:
        /* <DEDUP_REMOVED lines=61> */
.L_x_6317:
[----:B------:R0:W-:Y:S01]  /*14fa0*/  STL [R1+0x10], R4 ;  /* 0x0000100401007387 */ /* 0x0001e20000100800 */
[----:B------:R-:W-:-:S03]  /*14fb0*/  ULDC UR43, c[0x0][0xc3c] ;  /* 0x00030f00002b7ab9 */ /* 0x000fc60000000800 */
[----:B------:R0:W-:Y:S04]  /*14fc0*/  STL [R1+0x14], RZ ;  /* 0x000014ff01007387 */ /* 0x0001e80000100800 */
[----:B------:R0:W-:Y:S02]  /*14fd0*/  STL [R1+0x18], RZ ;  /* 0x000018ff01007387 */ /* 0x0001e40000100800 */
.L_x_6320:
        /* <DEDUP_REMOVED lines=16> */
.L_x_6315:
[----:B------:R-:W-:Y:S02]  /*150e0*/  ULDC UR4, c[0x0][0xc3c] ;  /* 0x00030f0000047ab9 */ /* 0x000fe40000000800 */
[----:B------:R-:W-:-:S06]  /*150f0*/  UISETP.GE.AND UP0, UPT, UR43, UR4, UPT ;  /* 0x000000042b00728c */ /* 0x000fcc000bf06270 */
[----:B------:R-:W-:-:S13]  /*15100*/  PLOP3.LUT P0, PT, PT, PT, UP0, 0x80, 0x0 ;  /* 0x000000000000781c */ /* 0x000fda0003f0f008 */
[----:B------:R-:W-:Y:S05]  /*15110*/  @!P0 BRA `(.L_x_6321) ;  /* 0xffffffb400f08947 */ /* 0x000fea000383ffff */
.L_x_6255:
        /* <DEDUP_REMOVED lines=12> */
.L_x_6370:
[----:B------:R-:W-:Y:S05]  /*151e0*/  BSYNC B0 ;  /* 0x0000000000007941 */ /* 0x000fea0003800000 */
.L_x_6322:
[----:B------:R-:W-:-:S03]  /*151f0*/  UMOV UR4, 0xffffffff ;  /* 0xffffffff00047882 */ /* 0x000fc60000000000 */
[----:B------:R-:W-:Y:S05]  /*15200*/  BRA.DIV UR4, `(.L_x_6324) ;  /* 0x0000001204b47947 */ /* 0x000fea000b800000 */
[----:B------:R-:W1:Y:S02]  /*15210*/  S2R R2, SR_TID.X ;  /* 0x0000000000027919 */ /* 0x000e640000002100 */
[----:B-1----:R-:W-:-:S04]  /*15220*/  SHF.R.U32.HI R2, RZ, 0x5, R2 ;  /* 0x00000005ff027819 */ /* 0x002fc80000011602 */
[----:B------:R-:W-:-:S05]  /*15230*/  LOP3.LUT R2, R2, 0x3, RZ, 0xc0, !PT ;  /* 0x0000000302027812 */ /* 0x000fca00078ec0ff */
[----:B------:R1:W2:Y:S02]  /*15240*/  SHFL.IDX PT, R14, R2, RZ, 0x1f ;  /* 0x00001fff020e7589 */ /* 0x0002a400000e0000 */
.L_x_6373:
[----:B--2---:R-:W-:Y:S01]  /*15250*/  ISETP.NE.AND P0, PT, R14, RZ, PT ;  /* 0x000000ff0e00720c */ /* 0x004fe20003f05270 */
[----:B------:R-:W-:-:S12]  /*15260*/  BSSY B0, `(.L_x_6325) ;  /* 0x000002e000007945 */ /* 0x000fd80003800000 */
[----:B------:R-:W-:Y:S05]  /*15270*/  @P0 BRA `(.L_x_6326) ;  /* 0x0000000000b00947 */ /* 0x000fea0003800000 */
[----:B------:R-:W-:-:S03]  /*15280*/  UMOV UR4, 0xffffffff ;  /* 0xffffffff00047882 */ /* 0x000fc60000000000 */
[----:B------:R-:W-:Y:S05]  /*15290*/  BRA.DIV UR4, `(.L_x_6327) ;  /* 0x0000001204c47947 */ /* 0x000fea000b800000 */
[----:B------:R-:W-:-:S13]  /*152a0*/  ELECT P6, URZ, PT ;  /* 0x00000000003f782f */ /* 0x000fda00038c0000 */
.L_x_6376:
[----:B------:R-:W-:Y:S05]  /*152b0*/  @!P6 BRA `(.L_x_6326) ;  /* 0x0000000000a0e947 */ /* 0x000fea0003800000 */
[----:B------:R-:W-:-:S06]  /*152c0*/  ULOP3.LUT UR4, UR38, 0x2, URZ, 0xfc, !UPT ;  /* 0x0000000226047892 */ /* 0x000fcc000f8efc3f */
[----:B-1----:R-:W-:-:S05]  /*152d0*/  IMAD.U32 R2, RZ, RZ, UR4 ;  /* 0x00000004ff027e24 */ /* 0x002fca000f8e00ff */
[----:B------:R-:W-:-:S13]  /*152e0*/  ISETP.NE.AND P0, PT, R2, 0x3, PT ;  /* 0x000000030200780c */ /* 0x000fda0003f05270 */
[----:B------:R-:W-:Y:S05]  /*152f0*/  @!P0 BRA `(.L_x_6328) ;  /* 0x0000000000048947 */ /* 0x000fea0003800000 */
[----:B------:R-:W-:Y:S01]  /*15300*/  BPT.TRAP 0x1 ;  /* 0x000000040000795c */ /* 0x000fe20000300000 */
.L_x_6328:
        /* <DEDUP_REMOVED lines=14> */
.L_x_6377:
[----:B------:R-:W1:Y:S02]  /*153f0*/  SYNCS.PHASECHK.TRANS64.TRYWAIT P1, [R7+URZ], R2 ;  /* 0x00000002070075a7 */ /* 0x000e64000802017f */
[----:B-1----:R-:W-:Y:S05]  /*15400*/  @!P1 BRA `(.L_x_6330) ;  /* 0x00000010009c9947 */ /* 0x002fea0003800000 */
.L_x_6378:
[----:B------:R-:W-:Y:S05]  /*15410*/  @!P0 BRA `(.L_x_6331) ;  /* 0x0000000000048947 */ /* 0x000fea0003800000 */
[----:B------:R-:W-:Y:S01]  /*15420*/  BPT.TRAP 0x1 ;  /* 0x000000040000795c */ /* 0x000fe20000300000 */
.L_x_6331:
[----:B------:R-:W2:Y:S02]  /*15430*/  LDL.LU R4, [R1] ;  /* 0x0000000001047983 */ /* 0x000ea40000300800 */
[----:B--2---:R-:W-:-:S04]  /*15440*/  IMAD R4, R4, 0x8, R0 ;  /* 0x0000000804047824 */ /* 0x004fc800078e0200 */
[----:B------:R-:W2:Y:S02]  /*15450*/  SYNCS.PHASECHK.TRANS64.TRYWAIT P1, [R4+URZ+0x2e860], R5 ;  /* 0x02e86005040075a7 */ /* 0x000ea4000802017f */
[----:B--2---:R-:W-:Y:S05]  /*15460*/  @!P1 BRA `(.L_x_6332) ;  /* 0x0000001000989947 */ /* 0x004fea0003800000 */
.L_x_6379:
[----:B------:R-:W-:Y:S05]  /*15470*/  @!P0 BRA `(.L_x_6333) ;  /* 0x0000000000048947 */ /* 0x000fea0003800000 */
[----:B------:R-:W-:Y:S01]  /*15480*/  BPT.TRAP 0x1 ;  /* 0x000000040000795c */ /* 0x000fe20000300000 */
.L_x_6333:
[----:B------:R-:W-:-:S04]  /*15490*/  IMAD R3, R3, 0x8, R0 ;  /* 0x0000000803037824 */ /* 0x000fc800078e0200 */
[----:B------:R-:W3:Y:S02]  /*154a0*/  SYNCS.PHASECHK.TRANS64.TRYWAIT P1, [R3+URZ+0x2e860], R2 ;  /* 0x02e86002030075a7 */ /* 0x000ee4000802017f */
[----:B---3--:R-:W-:Y:S05]  /*154b0*/  @!P1 BRA `(.L_x_6334) ;  /* 0x0000001000989947 */ /* 0x008fea0003800000 */
.L_x_6380:
[----:B------:R-:W-:Y:S05]  /*154c0*/  @!P0 BRA `(.L_x_6335) ;  /* 0x0000000000048947 */ /* 0x000fea0003800000 */
[----:B------:R-:W-:Y:S01]  /*154d0*/  BPT.TRAP 0x1 ;  /* 0x000000040000795c */ /* 0x000fe20000300000 */
.L_x_6335:
[----:B------:R-:W4:Y:S02]  /*154e0*/  SYNCS.PHASECHK.TRANS64.TRYWAIT P0, [R4+URZ+0x2e880], R5 ;  /* 0x02e88005040075a7 */ /* 0x000f24000800017f */
[----:B----4-:R-:W-:Y:S05]  /*154f0*/  @!P0 BRA `(.L_x_6336) ;  /* 0x00000010009c8947 */ /* 0x010fea0003800000 */
.L_x_6337:
[----:B------:R0:W0:Y:S02]  /*15500*/  SYNCS.PHASECHK.TRANS64.TRYWAIT P0, [R3+URZ+0x2e880], R2 ;  /* 0x02e88002030075a7 */ /* 0x000024000800017f */
[----:B0-----:R-:W-:Y:S05]  /*15510*/  @!P0 NANOSLEEP.SYNCS 0x989680 ;  /* 0x009896800000895d */ /* 0x001fea0003900000 */
[----:B------:R-:W0:Y:S02]  /*15520*/  @!P0 SYNCS.PHASECHK.TRANS64 P0, [R3+URZ+0x2e880], R2 ;  /* 0x02e88002030085a7 */ /* 0x000e24000800007f */
[----:B0-----:R-:W-:Y:S05]  /*15530*/  @!P0 BRA `(.L_x_6337) ;  /* 0xfffffffc00f08947 */ /* 0x001fea000383ffff */
.L_x_6326:
[----:B------:R-:W-:Y:S05]  /*15540*/  BSYNC B0 ;  /* 0x0000000000007941 */ /* 0x000fea0003800000 */
.L_x_6325:
[----:B------:R-:W-:Y:S05]  /*15550*/  EXIT ;  /* 0x000000000000794d */ /* 0x000fea0003800000 */
.L_x_6204:
[----:B0-----:R0:W1:Y:S02]  /*15560*/  SYNCS.PHASECHK.TRANS64.TRYWAIT P1, [R2+URZ+0x2e800], R11 ;  /* 0x02e8000b020075a7 */ /* 0x001064000802017f */
[----:B-1----:R-:W-:Y:S05]  /*15570*/  @!P1 NANOSLEEP.SYNCS 0x989680 ;  /* 0x009896800000995d */ /* 0x002fea0003900000 */
[----:B------:R-:W1:Y:S02]  /*15580*/  @!P1 SYNCS.PHASECHK.TRANS64 P1, [R2+URZ+0x2e800], R11 ;  /* 0x02e8000b020095a7 */ /* 0x000e64000802007f */
[----:B-1----:R-:W-:Y:S05]  /*15590*/  @!P1 BRA `(.L_x_6204) ;  /* 0xfffffffc00f09947 */ /* 0x002fea000383ffff */
[----:B------:R-:W-:Y:S05]  /*155a0*/  BRA `(.L_x_6338) ;  /* 0xfffffec8003c7947 */ /* 0x000fea000383ffff */
.L_x_6208:
[----:B--2---:R2:W3:Y:S02]  /*155b0*/  SYNCS.PHASECHK.TRANS64.TRYWAIT P2, [R6+URZ+0x2e830], R7 ;  /* 0x02e83007060075a7 */ /* 0x0044e4000804017f */
[----:B---3--:R-:W-:Y:S05]  /*155c0*/  @!P2 NANOSLEEP.SYNCS 0x989680 ;  /* 0x009896800000a95d */ /* 0x008fea0003900000 */
[----:B------:R-:W3:Y:S02]  /*155d0*/  @!P2 SYNCS.PHASECHK.TRANS64 P2, [R6+URZ+0x2e830], R7 ;  /* 0x02e830070600a5a7 */ /* 0x000ee4000804007f */
[----:B---3--:R-:W-:Y:S05]  /*155e0*/  @!P2 BRA `(.L_x_6208) ;  /* 0xfffffffc00f0a947 */ /* 0x008fea000383ffff */
[----:B------:R-:W-:Y:S05]  /*155f0*/  BRA `(.L_x_6207) ;  /* 0xfffffec8006c7947 */ /* 0x000fea000383ffff */
.L_x_6213:
[----:B-1----:R-:W-:-:S04]  /*15600*/  IMAD.U32 R3, RZ, RZ, UR6 ;  /* 0x00000006ff037e24 */ /* 0x002fc8000f8e00ff */
[----:B------:R1:W2:Y:S03]  /*15610*/  SYNCS.PHASECHK.TRANS64.TRYWAIT P1, [R3+URZ+0x2e830], R2 ;  /* 0x02e83002030075a7 */ /* 0x0002a6000802017f */
[----:B--2---:R-:W-:Y:S05]  /*15620*/  @!P1 NANOSLEEP.SYNCS 0x989680 ;  /* 0x009896800000995d */ /* 0x004fea0003900000 */
[----:B------:R-:W2:Y:S02]  /*15630*/  @!P1 SYNCS.PHASECHK.TRANS64 P1, [R3+URZ+0x2e830], R2 ;  /* 0x02e83002030095a7 */ /* 0x000ea4000802007f */
[----:B--2---:R-:W-:Y:S05]  /*15640*/  @!P1 BRA `(.L_x_6213) ;  /* 0xfffffffc00ec9947 */ /* 0x004fea000383ffff */
[----:B------:R-:W-:Y:S05]  /*15650*/  BRA `(.L_x_6210) ;  /* 0xffffff14005c7947 */ /* 0x000fea000383ffff */
.L_x_6217:
[----:B-1----:R-:W-:-:S04]  /*15660*/  IMAD.U32 R3, RZ, RZ, UR6 ;  /* 0x00000006ff037e24 */ /* 0x002fc8000f8e00ff */
[----:B------:R1:W2:Y:S03]  /*15670*/  SYNCS.PHASECHK.TRANS64.TRYWAIT P1, [R3+URZ+0x2e850], R2 ;  /* 0x02e85002030075a7 */ /* 0x0002a6000802017f */
[----:B--2---:R-:W-:Y:S05]  /*15680*/  @!P1 NANOSLEEP.SYNCS 0x989680 ;  /* 0x009896800000995d */ /* 0x004fea0003900000 */
[----:B------:R-:W2:Y:S02]  /*15690*/  @!P1 SYNCS.PHASECHK.TRANS64 P1, [R3+URZ+0x2e850], R2 ;  /* 0x02e85002030095a7 */ /* 0x000ea4000802007f */
[----:B--2---:R-:W-:Y:S05]  /*156a0*/  @!P1 BRA `(.L_x_6217) ;  /* 0xfffffffc00ec9947 */ /* 0x004fea000383ffff */
[----:B------:R-:W-:Y:S05]  /*156b0*/  BRA `(.L_x_6214) ;  /* 0xffffff2000687947 */ /* 0x000fea000383ffff */
.L_x_6223:
[----:B-1----:R1:W2:Y:S02]  /*156c0*/  SYNCS.PHASECHK.TRANS64.TRYWAIT P1, [R13+URZ+0x2e850], R0 ;  /* 0x02e850000d0075a7 */ /* 0x0022a4000802017f */
[----:B--2---:R-:W-:Y:S05]  /*156d0*/  @!P1 NANOSLEEP.SYNCS 0x989680 ;  /* 0x009896800000995d */ /* 0x004fea0003900000 */
[----:B------:R-:W2:Y:S02]  /*156e0*/  @!P1 SYNCS.PHASECHK.TRANS64 P1, [R13+URZ+0x2e850], R0 ;  /* 0x02e850000d0095a7 */ /* 0x000ea4000802007f */
[----:B--2---:R-:W-:Y:S05]  /*156f0*/  @!P1 BRA `(.L_x_6223) ;  /* 0xfffffffc00f09947 */ /* 0x004fea000383ffff */
[----:B------:R-:W-:Y:S05]  /*15700*/  BRA `(.L_x_6222) ;  /* 0xffffff5800647947 */ /* 0x000fea000383ffff */
.L_x_6271:
[----:B------:R-:W-:Y:S02]  /*15710*/  IMAD.MOV.U32 R13, RZ, RZ, R0 ;  /* 0x000000ffff0d7224 */ /* 0x000fe400078e0000 */
[----:B------:R-:W-:Y:S02]  /*15720*/  IMAD.MOV.U32 R12, RZ, RZ, RZ ;  /* 0x000000ffff0c7224 */ /* 0x000fe400078e00ff */
[----:B------:R-:W-:Y:S02]  /*15730*/  IMAD.MOV.U32 R11, RZ, RZ, 0x1f ;  /* 0x0000001fff0b7424 */ /* 0x000fe400078e00ff */
[----:B------:R-:W-:-:S07]  /*15740*/  IMAD.MOV.U32 R15, RZ, RZ, -0x1 ;  /* 0xffffffffff0f7424 */ /* 0x000fce00078e00ff */
[----:B--2---:R-:W-:Y:S05]  /*15750*/  WARPSYNC.COLLECTIVE R15, `(.L_x_6339) ;  /* 0x000000000f087348 */ /* 0x004fea0003c00000 */
[----:B------:R0:W1:Y:S02]  /*15760*/  SHFL.IDX P6, R14, R13, R12, R11 ;  /* 0x0000000c0d0e7389 */ /* 0x00006400000c000b */
[----:B012---:R-:W-:Y:S01]  /*15770*/  ENDCOLLECTIVE ;  /* 0x000000000000791b */ /* 0x007fe20003800000 */
.L_x_6339:
[----:B------:R-:W-:Y:S05]  /*15780*/  BRA `(.L_x_6340) ;  /* 0xffffffc000747947 */ /* 0x000fea000383ffff */
.L_x_6273:
[----:B------:R-:W-:Y:S01]  /*15790*/  BSSY B0, `(.L_x_6341) ;  /* 0x0000006000007945 */ /* 0x000fe20003800000 */
[----:B------:R-:W-:-:S07]  /*157a0*/  IMAD.MOV.U32 R15, RZ, RZ, -0x1 ;  /* 0xffffffffff0f7424 */ /* 0x000fce00078e00ff */
[----:B--2---:R-:W-:Y:S05]  /*157b0*/  WARPSYNC.COLLECTIVE R15, `(.L_x_6342) ;  /* 0x000000000f0c7348 */ /* 0x004fea0003c00000 */
[----:B------:R-:W-:Y:S02]  /*157c0*/  ELECT P6, UR62, PT ;  /* 0x00000000003e782f */ /* 0x000fe400038c0000 */
[----:B------:R-:W-:Y:S01]  /*157d0*/  MOV R14, UR62 ;  /* 0x0000003e000e7c02 */ /* 0x000fe20008000f00 */
[----:B--2---:R-:W-:Y:S10]  /*157e0*/  ENDCOLLECTIVE ;  /* 0x000000000000791b */ /* 0x004ff40003800000 */
.L_x_6342:
[----:B------:R-:W-:Y:S05]  /*157f0*/  BSYNC B0 ;  /* 0x0000000000007941 */ /* 0x000fea0003800000 */
.L_x_6341:
[----:B------:R-:W-:Y:S05]  /*15800*/  BRA `(.L_x_6343) ;  /* 0xffffffc000807947 */ /* 0x000fea000383ffff */
.L_x_6275:
[----:B0-----:R0:W1:Y:S02]  /*15810*/  SYNCS.PHASECHK.TRANS64.TRYWAIT P0, [R3+URZ+0x2e880], R2 ;  /* 0x02e88002030075a7 */ /* 0x001064000800017f */
[----:B-1----:R-:W-:Y:S05]  /*15820*/  @!P0 NANOSLEEP.SYNCS 0x989680 ;  /* 0x009896800000895d */ /* 0x002fea0003900000 */
[----:B------:R-:W1:Y:S02]  /*15830*/  @!P0 SYNCS.PHASECHK.TRANS64 P0, [R3+URZ+0x2e880], R2 ;  /* 0x02e88002030085a7 */ /* 0x000e64000800007f */
[----:B-1----:R-:W-:Y:S05]  /*15840*/  @!P0 BRA `(.L_x_6275) ;  /* 0xfffffffc00f08947 */ /* 0x002fea000383ffff */
[----:B------:R-:W-:Y:S05]  /*15850*/  BRA `(.L_x_6344) ;  /* 0xffffffc000e47947 */ /* 0x000fea000383ffff */
.L_x_6277:
[----:B-1----:R1:W2:Y:S02]  /*15860*/  SYNCS.PHASECHK.TRANS64.TRYWAIT P0, [R3+URZ+0x2e840], R2 ;  /* 0x02e84002030075a7 */ /* 0x0022a4000800017f */
[----:B--2---:R-:W-:Y:S05]  /*15870*/  @!P0 NANOSLEEP.SYNCS 0x989680 ;  /* 0x009896800000895d */ /* 0x004fea0003900000 */
[----:B------:R-:W2:Y:S02]  /*15880*/  @!P0 SYNCS.PHASECHK.TRANS64 P0, [R3+URZ+0x2e840], R2 ;  /* 0x02e84002030085a7 */ /* 0x000ea4000800007f */
[----:B--2---:R-:W-:Y:S05]  /*15890*/  @!P0 BRA `(.L_x_6277) ;  /* 0xfffffffc00f08947 */ /* 0x004fea000383ffff */
[----:B------:R-:W-:Y:S05]  /*158a0*/  BRA `(.L_x_6345) ;  /* 0xffffffc400387947 */ /* 0x000fea000383ffff */
.L_x_6281:
        /* <DEDUP_REMOVED lines=9> */
.L_x_6346:
[----:B------:R-:W-:Y:S02]  /*15940*/  VIADD R5, R3, 0x10 ;  /* 0x0000001003057836 */ /* 0x000fe40000000000 */
[----:B------:R-:W-:Y:S02]  /*15950*/  IMAD.MOV.U32 R13, RZ, RZ, R0 ;  /* 0x000000ffff0d7224 */ /* 0x000fe400078e0000 */
[----:B------:R-:W-:Y:S02]  /*15960*/  IMAD R4, R7, R6, RZ ;  /* 0x0000000607047224 */ /* 0x000fe400078e02ff */
[----:B------:R-:W-:-:S07]  /*15970*/  IMAD.MOV.U32 R7, RZ, RZ, R14 ;  /* 0x000000ffff077224 */ /* 0x000fce00078e000e */
[----:B------:R-:W-:Y:S05]  /*15980*/  WARPSYNC.COLLECTIVE R15, `(.L_x_6347) ;  /* 0x000000000f087348 */ /* 0x000fea0003c00000 */
[----:B------:R0:W1:Y:S02]  /*15990*/  SHFL.IDX P6, R14, R13, R12, R11 ;  /* 0x0000000c0d0e7389 */ /* 0x00006400000c000b */
[----:B01----:R-:W-:Y:S01]  /*159a0*/  ENDCOLLECTIVE ;  /* 0x000000000000791b */ /* 0x003fe20003800000 */
.L_x_6347:
[----:B------:R-:W-:Y:S01]  /*159b0*/  ISETP.GE.AND P1, PT, R3, R4, PT ;  /* 0x000000040300720c */ /* 0x000fe20003f26270 */
[----:B------:R-:W-:Y:S02]  /*159c0*/  IMAD.MOV.U32 R13, RZ, RZ, R2 ;  /* 0x000000ffff0d7224 */ /* 0x000fe400078e0002 */
[----:B------:R-:W-:Y:S02]  /*159d0*/  IMAD.MOV.U32 R12, RZ, RZ, 0x1 ;  /* 0x00000001ff0c7424 */ /* 0x000fe400078e00ff */
[----:B------:R-:W-:-:S08]  /*159e0*/  IMAD.MOV.U32 R6, RZ, RZ, R14 ;  /* 0x000000ffff067224 */ /* 0x000fd000078e000e */
[----:B------:R-:W-:Y:S05]  /*159f0*/  WARPSYNC.COLLECTIVE R15, `(.L_x_6348) ;  /* 0x000000000f087348 */ /* 0x000fea0003c00000 */
[----:B------:R0:W1:Y:S02]  /*15a00*/  SHFL.IDX P6, R14, R13, R12, R11 ;  /* 0x0000000c0d0e7389 */ /* 0x00006400000c000b */
[----:B01----:R-:W-:Y:S01]  /*15a10*/  ENDCOLLECTIVE ;  /* 0x000000000000791b */ /* 0x003fe20003800000 */
.L_x_6348:
[----:B------:R-:W-:-:S05]  /*15a20*/  @!P1 IADD3 R6, P2, R9, R6, RZ ;  /* 0x0000000609069210 */ /* 0x000fca0007f5e0ff */
[----:B------:R-:W-:-:S05]  /*15a30*/  @!P1 IMAD.X R7, RZ, RZ, R7, P2 ;  /* 0x000000ffff079224 */ /* 0x000fca00010e0607 */
[----:B------:R-:W-:Y:S01]  /*15a40*/  @!PT LDS RZ, [RZ] ;  /* 0x00000000fffff984 */ /* 0x000fe20000000800 */
[----:B------:R-:W-:Y:S01]  /*15a50*/  @!PT LDS RZ, [RZ] ;  /* 0x00000000fffff984 */ /* 0x000fe20000000800 */
[----:B------:R-:W-:Y:S01]  /*15a60*/  @!PT LDS RZ, [RZ] ;  /* 0x00000000fffff984 */ /* 0x000fe20000000800 */
[----:B------:R0:W-:Y:S01]  /*15a70*/  @!P1 LDGSTS.E.BYPASS.LTC128B.128 [R8+0x1c400], desc[UR48][R6.64], !P0 ;  /* 0x1c40000006089fae */ /* 0x0001e2000c101d70 */
[----:B------:R-:W-:Y:S01]  /*15a80*/  IMAD.MOV.U32 R13, RZ, RZ, R0 ;  /* 0x000000ffff0d7224 */ /* 0x000fe200078e0000 */
[----:B------:R-:W-:Y:S01]  /*15a90*/  ISETP.GE.AND P1, PT, R5, R4, PT ;  /* 0x000000040500720c */ /* 0x000fe20003f26270 */
[----:B------:R-:W-:-:S12]  /*15aa0*/  IMAD.MOV.U32 R5, RZ, RZ, R14 ;  /* 0x000000ffff057224 */ /* 0x000fd800078e000e */
[----:B0-----:R-:W-:Y:S05]  /*15ab0*/  WARPSYNC.COLLECTIVE R15, `(.L_x_6349) ;  /* 0x000000000f087348 */ /* 0x001fea0003c00000 */
[----:B------:R1:W2:Y:S02]  /*15ac0*/  SHFL.IDX P6, R14, R13, R12, R11 ;  /* 0x0000000c0d0e7389 */ /* 0x0002a400000c000b */
[----:B012---:R-:W-:Y:S01]  /*15ad0*/  ENDCOLLECTIVE ;  /* 0x000000000000791b */ /* 0x007fe20003800000 */
.L_x_6349:
[----:B------:R-:W-:Y:S02]  /*15ae0*/  IMAD.MOV.U32 R13, RZ, RZ, R2 ;  /* 0x000000ffff0d7224 */ /* 0x000fe400078e0002 */
[----:B------:R-:W-:Y:S02]  /*15af0*/  IMAD.MOV.U32 R12, RZ, RZ, 0x2 ;  /* 0x00000002ff0c7424 */ /* 0x000fe400078e00ff */
[----:B------:R-:W-:-:S07]  /*15b00*/  IMAD.MOV.U32 R6, RZ, RZ, R14 ;  /* 0x000000ffff067224 */ /* 0x000fce00078e000e */
[----:B------:R-:W-:Y:S05]  /*15b10*/  WARPSYNC.COLLECTIVE R15, `(.L_x_6350) ;  /* 0x000000000f087348 */ /* 0x000fea0003c00000 */
[----:B------:R0:W1:Y:S02]  /*15b20*/  SHFL.IDX P6, R14, R13, R12, R11 ;  /* 0x0000000c0d0e7389 */ /* 0x00006400000c000b */
[----:B01----:R-:W-:Y:S01]  /*15b30*/  ENDCOLLECTIVE ;  /* 0x000000000000791b */ /* 0x003fe20003800000 */
.L_x_6350:
        /* <DEDUP_REMOVED lines=8> */
[----:B------:R0:W-:Y:S02]  /*15bc0*/  @!P1 LDGSTS.E.BYPASS.LTC128B.128 [R8+0x1cc00], desc[UR48][R6.64], !P0 ;  /* 0x1cc0000006089fae */ /* 0x0001e4000c101d70 */
[----:B------:R-:W-:Y:S01]  /*15bd0*/  ISETP.GE.AND P1, PT, R5, R4, PT ;  /* 0x000000040500720c */ /* 0x000fe20003f26270 */
[----:B------:R-:W-:-:S12]  /*15be0*/  IMAD.MOV.U32 R5, RZ, RZ, R14 ;  /* 0x000000ffff057224 */ /* 0x000fd800078e000e */
[----:B0-----:R-:W-:Y:S05]  /*15bf0*/  WARPSYNC.COLLECTIVE R15, `(.L_x_6351) ;  /* 0x000000000f087348 */ /* 0x001fea0003c00000 */
[----:B------:R1:W2:Y:S02]  /*15c00*/  SHFL.IDX P6, R14, R13, R12, R11 ;  /* 0x0000000c0d0e7389 */ /* 0x0002a400000c000b */
[----:B012---:R-:W-:Y:S01]  /*15c10*/  ENDCOLLECTIVE ;  /* 0x000000000000791b */ /* 0x007fe20003800000 */
.L_x_6351:
[----:B------:R-:W-:Y:S02]  /*15c20*/  IMAD.MOV.U32 R13, RZ, RZ, R2 ;  /* 0x000000ffff0d7224 */ /* 0x000fe400078e0002 */
[----:B------:R-:W-:Y:S02]  /*15c30*/  IMAD.MOV.U32 R12, RZ, RZ, 0x3 ;  /* 0x00000003ff0c7424 */ /* 0x000fe400078e00ff */
[----:B------:R-:W-:-:S07]  /*15c40*/  IMAD.MOV.U32 R6, RZ, RZ, R14 ;  /* 0x000000ffff067224 */ /* 0x000fce00078e000e */
[----:B------:R-:W-:Y:S05]  /*15c50*/  WARPSYNC.COLLECTIVE R15, `(.L_x_6352) ;  /* 0x000000000f087348 */ /* 0x000fea0003c00000 */
[----:B------:R0:W1:Y:S02]  /*15c60*/  SHFL.IDX P6, R14, R13, R12, R11 ;  /* 0x0000000c0d0e7389 */ /* 0x00006400000c000b */
[----:B01----:R-:W-:Y:S01]  /*15c70*/  ENDCOLLECTIVE ;  /* 0x000000000000791b */ /* 0x003fe20003800000 */
.L_x_6352:
        /* <DEDUP_REMOVED lines=14> */
.L_x_6353:
[----:B------:R-:W-:Y:S02]  /*15d60*/  IMAD.MOV.U32 R13, RZ, RZ, R2 ;  /* 0x000000ffff0d7224 */ /* 0x000fe400078e0002 */
[----:B------:R-:W-:Y:S02]  /*15d70*/  IMAD.MOV.U32 R12, RZ, RZ, 0x4 ;  /* 0x00000004ff0c7424 */ /* 0x000fe400078e00ff */
[----:B------:R-:W-:-:S07]  /*15d80*/  IMAD.MOV.U32 R6, RZ, RZ, R14 ;  /* 0x000000ffff067224 */ /* 0x000fce00078e000e */
[----:B------:R-:W-:Y:S05]  /*15d90*/  WARPSYNC.COLLECTIVE R15, `(.L_x_6354) ;  /* 0x000000000f087348 */ /* 0x000fea0003c00000 */
[----:B------:R0:W1:Y:S02]  /*15da0*/  SHFL.IDX P6, R14, R13, R12, R11 ;  /* 0x0000000c0d0e7389 */ /* 0x00006400000c000b */
[----:B01----:R-:W-:Y:S01]  /*15db0*/  ENDCOLLECTIVE ;  /* 0x000000000000791b */ /* 0x003fe20003800000 */
.L_x_6354:
        /* <DEDUP_REMOVED lines=14> */
.L_x_6355:
[----:B------:R-:W-:Y:S02]  /*15ea0*/  IMAD.MOV.U32 R13, RZ, RZ, R2 ;  /* 0x000000ffff0d7224 */ /* 0x000fe400078e0002 */
[----:B------:R-:W-:Y:S02]  /*15eb0*/  IMAD.MOV.U32 R12, RZ, RZ, 0x5 ;  /* 0x00000005ff0c7424 */ /* 0x000fe400078e00ff */
[----:B------:R-:W-:-:S07]  /*15ec0*/  IMAD.MOV.U32 R6, RZ, RZ, R14 ;  /* 0x000000ffff067224 */ /* 0x000fce00078e000e */
[----:B------:R-:W-:Y:S05]  /*15ed0*/  WARPSYNC.COLLECTIVE R15, `(.L_x_6356) ;  /* 0x000000000f087348 */ /* 0x000fea0003c00000 */
[----:B------:R0:W1:Y:S02]  /*15ee0*/  SHFL.IDX P6, R14, R13, R12, R11 ;  /* 0x0000000c0d0e7389 */ /* 0x00006400000c000b */
[----:B01----:R-:W-:Y:S01]  /*15ef0*/  ENDCOLLECTIVE ;  /* 0x000000000000791b */ /* 0x003fe20003800000 */
.L_x_6356:
        /* <DEDUP_REMOVED lines=14> */
.L_x_6357:
[----:B------:R-:W-:Y:S02]  /*15fe0*/  IMAD.MOV.U32 R13, RZ, RZ, R2 ;  /* 0x000000ffff0d7224 */ /* 0x000fe400078e0002 */
[----:B------:R-:W-:Y:S02]  /*15ff0*/  IMAD.MOV.U32 R12, RZ, RZ, 0x6 ;  /* 0x00000006ff0c7424 */ /* 0x000fe400078e00ff */
[----:B------:R-:W-:-:S07]  /*16000*/  IMAD.MOV.U32 R6, RZ, RZ, R14 ;  /* 0x000000ffff067224 */ /* 0x000fce00078e000e */
[----:B------:R-:W-:Y:S05]  /*16010*/  WARPSYNC.COLLECTIVE R15, `(.L_x_6358) ;  /* 0x000000000f087348 */ /* 0x000fea0003c00000 */
[----:B------:R0:W1:Y:S02]  /*16020*/  SHFL.IDX P6, R14, R13, R12, R11 ;  /* 0x0000000c0d0e7389 */ /* 0x00006400000c000b */
[----:B01----:R-:W-:Y:S01]  /*16030*/  ENDCOLLECTIVE ;  /* 0x000000000000791b */ /* 0x003fe20003800000 */
.L_x_6358:
[----:B------:R-:W-:-:S05]  /*16040*/  @!P1 IADD3 R6, P2, R9, R6, RZ ;  /* 0x0000000609069210 */ /* 0x000fca0007f5e0ff */
[----:B------:R-:W-:-:S04]  /*16050*/  @!P1 IMAD.X R5, RZ, RZ, R5, P2 ;  /* 0x000000ffff059224 */ /* 0x000fc800010e0605 */
[----:B------:R-:W-:Y:S02]  /*16060*/  @!P1 IMAD.MOV.U32 R7, RZ, RZ, R5 ;  /* 0x000000ffff079224 */ /* 0x000fe400078e0005 */
[----:B------:R-:W-:-:S03]  /*16070*/  IMAD.MOV.U32 R13, RZ, RZ, R0 ;  /* 0x000000ffff0d7224 */ /* 0x000fc600078e0000 */
[----:B------:R-:W-:Y:S01]  /*16080*/  @!PT LDS RZ, [RZ] ;  /* 0x00000000fffff984 */ /* 0x000fe20000000800 */
[----:B------:R-:W-:Y:S01]  /*16090*/  @!PT LDS RZ, [RZ] ;  /* 0x00000000fffff984 */ /* 0x000fe20000000800 */
[----:B------:R-:W-:Y:S01]  /*160a0*/  @!PT LDS RZ, [RZ] ;  /* 0x00000000fffff984 */ /* 0x000fe20000000800 */
[----:B------:R0:W-:Y:S01]  /*160b0*/  @!P1 LDGSTS.E.BYPASS.LTC128B.128 [R8+0x1ec00], desc[UR48][R6.64], !P0 ;  /* 0x1ec0000006089fae */ /* 0x0001e2000c101d70 */
[----:B------:R-:W-:-:S07]  /*160c0*/  IMAD.MOV.U32 R5, RZ, RZ, R14 ;  /* 0x000000ffff057224 */ /* 0x000fce00078e000e */
[----:B0-----:R-:W-:Y:S05]  /*160d0*/  WARPSYNC.COLLECTIVE R15, `(.L_x_6359) ;  /* 0x000000000f087348 */ /* 0x001fea0003c00000 */
[----:B------:R1:W2:Y:S02]  /*160e0*/  SHFL.IDX P6, R14, R13, R12, R11 ;  /* 0x0000000c0d0e7389 */ /* 0x0002a400000c000b */
[----:B012---:R-:W-:Y:S01]  /*160f0*/  ENDCOLLECTIVE ;  /* 0x000000000000791b */ /* 0x007fe20003800000 */
.L_x_6359:
        /* <DEDUP_REMOVED lines=8> */
.L_x_6360:
        /* <DEDUP_REMOVED lines=12> */
.L_x_6361:
[----:B------:R-:W-:Y:S01]  /*16240*/  IMAD.MOV.U32 R0, RZ, RZ, R14 ;  /* 0x000000ffff007224 */ /* 0x000fe200078e000e */
[----:B------:R-:W-:Y:S06]  /*16250*/  BRA `(.L_x_6362) ;  /* 0xffffffc400807947 */ /* 0x000fec000383ffff */
.L_x_6284:
[----:B0-----:R0:W1:Y:S02]  /*16260*/  SYNCS.PHASECHK.TRANS64.TRYWAIT P0, [R17+URZ+0x2e820], R0 ;  /* 0x02e82000110075a7 */ /* 0x001064000800017f */
[----:B-1----:R-:W-:Y:S05]  /*16270*/  @!P0 NANOSLEEP.SYNCS 0x989680 ;  /* 0x009896800000895d */ /* 0x002fea0003900000 */
[----:B------:R-:W1:Y:S02]  /*16280*/  @!P0 SYNCS.PHASECHK.TRANS64 P0, [R17+URZ+0x2e820], R0 ;  /* 0x02e82000110085a7 */ /* 0x000e64000800007f */
[----:B-1----:R-:W-:Y:S05]  /*16290*/  @!P0 BRA `(.L_x_6284) ;  /* 0xfffffffc00f08947 */ /* 0x002fea000383ffff */
[----:B------:R-:W-:Y:S05]  /*162a0*/  BRA `(.L_x_6363) ;  /* 0xffffffc400dc7947 */ /* 0x000fea000383ffff */
.L_x_6290:
[----:B--2---:R2:W3:Y:S02]  /*162b0*/  SYNCS.PHASECHK.TRANS64.TRYWAIT P0, [R3+URZ+0x2e880], R2 ;  /* 0x02e88002030075a7 */ /* 0x0044e4000800017f */
[----:B---3--:R-:W-:Y:S05]  /*162c0*/  @!P0 NANOSLEEP.SYNCS 0x989680 ;  /* 0x009896800000895d */ /* 0x008fea0003900000 */
[----:B------:R-:W3:Y:S02]  /*162d0*/  @!P0 SYNCS.PHASECHK.TRANS64 P0, [R3+URZ+0x2e880], R2 ;  /* 0x02e88002030085a7 */ /* 0x000ee4000800007f */
[----:B---3--:R-:W-:Y:S05]  /*162e0*/  @!P0 BRA `(.L_x_6290) ;  /* 0xfffffffc00f08947 */ /* 0x008fea000383ffff */
[----:B------:R-:W-:Y:S05]  /*162f0*/  BRA `(.L_x_6364) ;  /* 0xffffffc800947947 */ /* 0x000fea000383ffff */
.L_x_6295:
[----:B-1----:R1:W3:Y:S02]  /*16300*/  SYNCS.PHASECHK.TRANS64.TRYWAIT P0, [R3+URZ+0x2e840], R2 ;  /* 0x02e84002030075a7 */ /* 0x0022e4000800017f */
[----:B---3--:R-:W-:Y:S05]  /*16310*/  @!P0 NANOSLEEP.SYNCS 0x989680 ;  /* 0x009896800000895d */ /* 0x008fea0003900000 */
[----:B------:R-:W3:Y:S02]  /*16320*/  @!P0 SYNCS.PHASECHK.TRANS64 P0, [R3+URZ+0x2e840], R2 ;  /* 0x02e84002030085a7 */ /* 0x000ee4000800007f */
[----:B---3--:R-:W-:Y:S05]  /*16330*/  @!P0 BRA `(.L_x_6295) ;  /* 0xfffffffc00f08947 */ /* 0x008fea000383ffff */
[----:B------:R-:W-:Y:S05]  /*16340*/  BRA `(.L_x_6365) ;  /* 0xffffffcc00147947 */ /* 0x000fea000383ffff */
.L_x_6301:
[----:B--2---:R2:W3:Y:S02]  /*16350*/  SYNCS.PHASECHK.TRANS64.TRYWAIT P0, [R20+URZ+0x2e870], R2 ;  /* 0x02e87002140075a7 */ /* 0x0044e4000800017f */
[----:B---3--:R-:W-:Y:S05]  /*16360*/  @!P0 NANOSLEEP.SYNCS 0x989680 ;  /* 0x009896800000895d */ /* 0x008fea0003900000 */
[----:B------:R-:W3:Y:S02]  /*16370*/  @!P0 SYNCS.PHASECHK.TRANS64 P0, [R20+URZ+0x2e870], R2 ;  /* 0x02e87002140085a7 */ /* 0x000ee4000800007f */
[----:B---3--:R-:W-:Y:S05]  /*16380*/  @!P0 BRA `(.L_x_6301) ;  /* 0xfffffffc00f08947 */ /* 0x008fea000383ffff */
[----:B------:R-:W-:Y:S05]  /*16390*/  BRA `(.L_x_6366) ;  /* 0xffffffcc00b07947 */ /* 0x000fea000383ffff */
.L_x_6303:
[----:B--2---:R2:W3:Y:S02]  /*163a0*/  SYNCS.PHASECHK.TRANS64.TRYWAIT P0, [R20+URZ+0x2e860], R0 ;  /* 0x02e86000140075a7 */ /* 0x0044e4000800017f */
[----:B---3--:R-:W-:Y:S05]  /*163b0*/  @!P0 NANOSLEEP.SYNCS 0x989680 ;  /* 0x009896800000895d */ /* 0x008fea0003900000 */
[----:B------:R-:W3:Y:S02]  /*163c0*/  @!P0 SYNCS.PHASECHK.TRANS64 P0, [R20+URZ+0x2e860], R0 ;  /* 0x02e86000140085a7 */ /* 0x000ee4000800007f */
[----:B---3--:R-:W-:Y:S05]  /*163d0*/  @!P0 BRA `(.L_x_6303) ;  /* 0xfffffffc00f08947 */ /* 0x008fea000383ffff */
[----:B------:R-:W-:Y:S05]  /*163e0*/  BRA `(.L_x_6367) ;  /* 0xffffffcc00b87947 */ /* 0x000fea000383ffff */
.L_x_6310:
[----:B0-----:R0:W1:Y:S02]  /*163f0*/  SYNCS.PHASECHK.TRANS64.TRYWAIT P1, [R16+URZ+0x2e870], R3 ;  /* 0x02e87003100075a7 */ /* 0x001064000802017f */
[----:B-1----:R-:W-:Y:S05]  /*16400*/  @!P1 NANOSLEEP.SYNCS 0x989680 ;  /* 0x009896800000995d */ /* 0x002fea0003900000 */
[----:B------:R-:W1:Y:S02]  /*16410*/  @!P1 SYNCS.PHASECHK.TRANS64 P1, [R16+URZ+0x2e870], R3 ;  /* 0x02e87003100095a7 */ /* 0x000e64000802007f */
[----:B-1----:R-:W-:Y:S05]  /*16420*/  @!P1 BRA `(.L_x_6310) ;  /* 0xfffffffc00f09947 */ /* 0x002fea000383ffff */
[----:B------:R-:W-:Y:S05]  /*16430*/  BRA `(.L_x_6368) ;  /* 0xffffffd800387947 */ /* 0x000fea000383ffff */
.L_x_6312:
[----:B0-----:R0:W1:Y:S02]  /*16440*/  SYNCS.PHASECHK.TRANS64.TRYWAIT P1, [R16+URZ+0x2e860], R3 ;  /* 0x02e86003100075a7 */ /* 0x001064000802017f */
[----:B-1----:R-:W-:Y:S05]  /*16450*/  @!P1 NANOSLEEP.SYNCS 0x989680 ;  /* 0x009896800000995d */ /* 0x002fea0003900000 */
[----:B------:R-:W1:Y:S02]  /*16460*/  @!P1 SYNCS.PHASECHK.TRANS64 P1, [R16+URZ+0x2e860], R3 ;  /* 0x02e86003100095a7 */ /* 0x000e64000802007f */
[----:B-1----:R-:W-:Y:S05]  /*16470*/  @!P1 BRA `(.L_x_6312) ;  /* 0xfffffffc00f09947 */ /* 0x002fea000383ffff */
[----:B------:R-:W-:Y:S05]  /*16480*/  BRA `(.L_x_6369) ;  /* 0xffffffd800407947 */ /* 0x000fea000383ffff */
.L_x_6323:
[----:B0-----:R0:W1:Y:S02]  /*16490*/  SYNCS.PHASECHK.TRANS64.TRYWAIT P0, [R0+URZ+0x2e820], R3 ;  /* 0x02e82003000075a7 */ /* 0x001064000800017f */
[----:B-1----:R-:W-:Y:S05]  /*164a0*/  @!P0 NANOSLEEP.SYNCS 0x989680 ;  /* 0x009896800000895d */ /* 0x002fea0003900000 */
[----:B------:R-:W1:Y:S02]  /*164b0*/  @!P0 SYNCS.PHASECHK.TRANS64 P0, [R0+URZ+0x2e820], R3 ;  /* 0x02e82003000085a7 */ /* 0x000e64000800007f */
[----:B-1----:R-:W-:Y:S05]  /*164c0*/  @!P0 BRA `(.L_x_6323) ;  /* 0xfffffffc00f08947 */ /* 0x002fea000383ffff */
[----:B------:R-:W-:Y:S05]  /*164d0*/  BRA `(.L_x_6370) ;  /* 0xffffffec00407947 */ /* 0x000fea000383ffff */
.L_x_6324:
        /* <DEDUP_REMOVED lines=11> */
.L_x_6372:
[----:B------:R-:W-:Y:S05]  /*16590*/  BSYNC B0 ;  /* 0x0000000000007941 */ /* 0x000fea0003800000 */
.L_x_6371:
[----:B------:R-:W-:Y:S05]  /*165a0*/  BRA `(.L_x_6373) ;  /* 0xffffffec00287947 */ /* 0x000fea000383ffff */
.L_x_6327:
[----:B------:R-:W-:Y:S01]  /*165b0*/  BSSY B1, `(.L_x_6374) ;  /* 0x0000006000017945 */ /* 0x000fe20003800000 */
[----:B------:R-:W-:-:S07]  /*165c0*/  IMAD.MOV.U32 R15, RZ, RZ, -0x1 ;  /* 0xffffffffff0f7424 */ /* 0x000fce00078e00ff */
[----:B01----:R-:W-:Y:S05]  /*165d0*/  WARPSYNC.COLLECTIVE R15, `(.L_x_6375) ;  /* 0x000000000f0c7348 */ /* 0x003fea0003c00000 */
[----:B------:R-:W-:Y:S02]  /*165e0*/  ELECT P6, UR62, PT ;  /* 0x00000000003e782f */ /* 0x000fe400038c0000 */
[----:B------:R-:W-:Y:S01]  /*165f0*/  MOV R14, UR62 ;  /* 0x0000003e000e7c02 */ /* 0x000fe20008000f00 */
[----:B01----:R-:W-:Y:S10]  /*16600*/  ENDCOLLECTIVE ;  /* 0x000000000000791b */ /* 0x003ff40003800000 */
.L_x_6375:
[----:B------:R-:W-:Y:S05]  /*16610*/  BSYNC B1 ;  /* 0x0000000000017941 */ /* 0x000fea0003800000 */
.L_x_6374:
[----:B------:R-:W-:Y:S05]  /*16620*/  BRA `(.L_x_6376) ;  /* 0xffffffec00207947 */ /* 0x000fea000383ffff */
.L_x_6329:
[----:B0-----:R0:W1:Y:S02]  /*16630*/  SYNCS.PHASECHK.TRANS64.TRYWAIT P1, [R6+URZ], R5 ;  /* 0x00000005060075a7 */ /* 0x001064000802017f */
[----:B-1----:R-:W-:Y:S05]  /*16640*/  @!P1 NANOSLEEP.SYNCS 0x989680 ;  /* 0x009896800000995d */ /* 0x002fea0003900000 */
[----:B------:R-:W1:Y:S02]  /*16650*/  @!P1 SYNCS.PHASECHK.TRANS64 P1, [R6+URZ], R5 ;  /* 0x00000005060095a7 */ /* 0x000e64000802007f */
[----:B-1----:R-:W-:Y:S05]  /*16660*/  @!P1 BRA `(.L_x_6329) ;  /* 0xfffffffc00f09947 */ /* 0x002fea000383ffff */
[----:B------:R-:W-:Y:S05]  /*16670*/  BRA `(.L_x_6377) ;  /* 0xffffffec005c7947 */ /* 0x000fea000383ffff */
.L_x_6330:
[----:B-1----:R1:W2:Y:S02]  /*16680*/  SYNCS.PHASECHK.TRANS64.TRYWAIT P1, [R7+URZ], R2 ;  /* 0x00000002070075a7 */ /* 0x0022a4000802017f */
[----:B--2---:R-:W-:Y:S05]  /*16690*/  @!P1 NANOSLEEP.SYNCS 0x989680 ;  /* 0x009896800000995d */ /* 0x004fea0003900000 */
[----:B------:R-:W2:Y:S02]  /*166a0*/  @!P1 SYNCS.PHASECHK.TRANS64 P1, [R7+URZ], R2 ;  /* 0x00000002070095a7 */ /* 0x000ea4000802007f */
[----:B--2---:R-:W-:Y:S05]  /*166b0*/  @!P1 BRA `(.L_x_6330) ;  /* 0xfffffffc00f09947 */ /* 0x004fea000383ffff */
[----:B------:R-:W-:Y:S05]  /*166c0*/  BRA `(.L_x_6378) ;  /* 0xffffffec00507947 */ /* 0x000fea000383ffff */
.L_x_6332:
[----:B--2---:R2:W3:Y:S02]  /*166d0*/  SYNCS.PHASECHK.TRANS64.TRYWAIT P1, [R4+URZ+0x2e860], R5 ;  /* 0x02e86005040075a7 */ /* 0x0044e4000802017f */
[----:B---3--:R-:W-:Y:S05]  /*166e0*/  @!P1 NANOSLEEP.SYNCS 0x989680 ;  /* 0x009896800000995d */ /* 0x008fea0003900000 */
[----:B------:R-:W3:Y:S02]  /*166f0*/  @!P1 SYNCS.PHASECHK.TRANS64 P1, [R4+URZ+0x2e860], R5 ;  /* 0x02e86005040095a7 */ /* 0x000ee4000802007f */
[----:B---3--:R-:W-:Y:S05]  /*16700*/  @!P1 BRA `(.L_x_6332) ;  /* 0xfffffffc00f09947 */ /* 0x008fea000383ffff */
[----:B------:R-:W-:Y:S05]  /*16710*/  BRA `(.L_x_6379) ;  /* 0xffffffec00547947 */ /* 0x000fea000383ffff */
.L_x_6334:
[----:B---3--:R3:W4:Y:S02]  /*16720*/  SYNCS.PHASECHK.TRANS64.TRYWAIT P1, [R3+URZ+0x2e860], R2 ;  /* 0x02e86002030075a7 */ /* 0x008724000802017f */
[----:B----4-:R-:W-:Y:S05]  /*16730*/  @!P1 NANOSLEEP.SYNCS 0x989680 ;  /* 0x009896800000995d */ /* 0x010fea0003900000 */
[----:B------:R-:W4:Y:S02]  /*16740*/  @!P1 SYNCS.PHASECHK.TRANS64 P1, [R3+URZ+0x2e860], R2 ;  /* 0x02e86002030095a7 */ /* 0x000f24000802007f */
[----:B----4-:R-:W-:Y:S05]  /*16750*/  @!P1 BRA `(.L_x_6334) ;  /* 0xfffffffc00f09947 */ /* 0x010fea000383ffff */
[----:B------:R-:W-:Y:S05]  /*16760*/  BRA `(.L_x_6380) ;  /* 0xffffffec00547947 */ /* 0x000fea000383ffff */
.L_x_6336:
[----:B----4-:R4:W0:Y:S02]  /*16770*/  SYNCS.PHASECHK.TRANS64.TRYWAIT P0, [R4+URZ+0x2e880], R5 ;  /* 0x02e88005040075a7 */ /* 0x010824000800017f */
[----:B0-----:R-:W-:Y:S05]  /*16780*/  @!P0 NANOSLEEP.SYNCS 0x989680 ;  /* 0x009896800000895d */ /* 0x001fea0003900000 */
[----:B------:R-:W0:Y:S02]  /*16790*/  @!P0 SYNCS.PHASECHK.TRANS64 P0, [R4+URZ+0x2e880], R5 ;  /* 0x02e88005040085a7 */ /* 0x000e24000800007f */
[----:B0-----:R-:W-:Y:S05]  /*167a0*/  @!P0 BRA `(.L_x_6336) ;  /* 0xfffffffc00f08947 */ /* 0x001fea000383ffff */
[----:B------:R-:W-:Y:S05]  /*167b0*/  BRA `(.L_x_6337) ;  /* 0xffffffec00507947 */ /* 0x000fea000383ffff */
.L_x_6381:
        /* <DEDUP_REMOVED lines=12> */
.L_x_13357:


//--------------------- .text._ZN7cutlass13device_kernelIN5flash11enable_sm90INS1_16FlashAttnFwdSm90INS1_25CollectiveMainloopFwdSm90ILi2EN4cute5tupleIJNS5_1CILi1EEES8_S8_EEENS6_IJNS7_ILi128EEENS7_ILi224EEESA_EEELi128ENS_12float_e4m3_tEfNS_4arch4Sm90ELb0ELb0ELb1ELb1ELb0ELb1ELb0ELb1ELb1ELb1ELb1ELb0EEENS1_21CollectiveEpilogueFwdINS6_IJSA_SA_SB_EEES9_NS_10bfloat16_tESF_Li256ELb1ELb1ELb1ELb1EEENS1_36VarlenDynamicPersistentTileSchedulerILi128ELi224ELi256ELi128ELb1ELb1ELb1ELb0ELb1ELb1EEEEEEEEEvNT_6ParamsE --------------------------
	.section	.text._ZN7cutlass13device_kernelIN5flash11enable_sm90INS1_16FlashAttnFwdSm90INS1_25CollectiveMainloopFwdSm90ILi2EN4cute5tupleIJNS5_1CILi1EEES8_S8_EEENS6_IJNS7_ILi128EEENS7_ILi224EEESA_EEELi128ENS_12float_e4m3_tEfNS_4arch4Sm90ELb0ELb0ELb1ELb1ELb0ELb1ELb0ELb1ELb1ELb1ELb1ELb0EEENS1_21CollectiveEpilogueFwdINS6_IJSA_SA_SB_EEES9_NS_10bfloat16_tESF_Li256ELb1ELb1ELb1ELb1EEENS1_36VarlenDynamicPersistentTileSchedulerILi128ELi224ELi256ELi128ELb1ELb1ELb1ELb0ELb1ELb1EEEEEEEEEvNT_6ParamsE,"ax",@progbits
	.align	128
.text._ZN7cutlass13device_kernelIN5flash11enable_sm90INS1_16FlashAttnFwdSm90INS1_25CollectiveMainloopFwdSm90ILi2EN4cute5tupleIJNS5_1CILi1EEES8_S8_EEENS6_IJNS7_ILi128EEENS7_ILi224EEESA_EEELi128ENS_12float_e4m3_tEfNS_4arch4Sm90ELb0ELb0ELb1ELb1ELb0ELb1ELb0ELb1ELb1ELb1ELb1ELb0EEENS1_21CollectiveEpilogueFwdINS6_IJSA_SA_SB_EEES9_NS_10bfloat16_tESF_Li256ELb1ELb1ELb1ELb1EEENS1_36VarlenDynamicPersistentTileSchedulerILi128ELi224ELi256ELi128ELb1ELb1ELb1ELb0ELb1ELb1EEEEEEEEEvNT_6ParamsE:
        .type           _ZN7cutlass13device_kernelIN5flash11enable_sm90INS1_16FlashAttnFwdSm90INS1_25CollectiveMainloopFwdSm90ILi2EN4cute5tupleIJNS5_1CILi1EEES8_S8_EEENS6_IJNS7_ILi128EEENS7_ILi224EEESA_EEELi128ENS_12float_e4m3_tEfNS_4arch4Sm90ELb0ELb0ELb1ELb1ELb0ELb1ELb0ELb1ELb1ELb1ELb1ELb0EEENS1_21CollectiveEpilogueFwdINS6_IJSA_SA_SB_EEES9_NS_10bfloat16_tESF_Li256ELb1ELb1ELb1ELb1EEENS1_36VarlenDynamicPersistentTileSchedulerILi128ELi224ELi256ELi128ELb1ELb1ELb1ELb0ELb1ELb1EEEEEEEEEvNT_6ParamsE,@function
        .size           _ZN7cutlass13device_kernelIN5flash11enable_sm90INS1_16FlashAttnFwdSm90INS1_25CollectiveMainloopFwdSm90ILi2EN4cute5tupleIJNS5_1CILi1EEES8_S8_EEENS6_IJNS7_ILi128EEENS7_ILi224EEESA_EEELi128ENS_12float_e4m3_tEfNS_4arch4Sm90ELb0ELb0ELb1ELb1ELb0ELb1ELb0ELb1ELb1ELb1ELb1ELb0EEENS1_21CollectiveEpilogueFwdINS6_IJSA_SA_SB_EEES9_NS_10bfloat16_tESF_Li256ELb1ELb1ELb1ELb1EEENS1_36VarlenDynamicPersistentTileSchedulerILi128ELi224ELi256ELi128ELb1ELb1ELb1ELb0ELb1ELb1EEEEEEEEEvNT_6ParamsE,(.L_x_13358 - _ZN7cutlass13device_kernelIN5flash11enable_sm90INS1_16FlashAttnFwdSm90INS1_25CollectiveMainloopFwdSm90ILi2EN4cute5tupleIJNS5_1CILi1EEES8_S8_EEENS6_IJNS7_ILi128EEENS7_ILi224EEESA_EEELi128ENS_12float_e4m3_tEfNS_4arch4Sm90ELb0ELb0ELb1ELb1ELb0ELb1ELb0ELb1ELb1ELb1ELb1ELb0EEENS1_21CollectiveEpilogueFwdINS6_IJSA_SA_SB_EEES9_NS_10bfloat16_tESF_Li256ELb1ELb1ELb1ELb1EEENS1_36VarlenDynamicPersistentTileSchedulerILi128ELi224ELi256ELi128ELb1ELb1ELb1ELb0ELb1ELb1EEEEEEEEEvNT_6ParamsE)
        .other          _ZN7cutlass13device_kernelIN5flash11enable_sm90INS1_16FlashAttnFwdSm90INS1_25CollectiveMainloopFwdSm90ILi2EN4cute5tupleIJNS5_1CILi1EEES8_S8_EEENS6_IJNS7_ILi128EEENS7_ILi224EEESA_EEELi128ENS_12float_e4m3_tEfNS_4arch4Sm90ELb0ELb0ELb1ELb1ELb0ELb1ELb0ELb1ELb1ELb1ELb1ELb0EEENS1_21CollectiveEpilogueFwdINS6_IJSA_SA_SB_EEES9_NS_10bfloat16_tESF_Li256ELb1ELb1ELb1ELb1EEENS1_36VarlenDynamicPersistentTileSchedulerILi128ELi224ELi256ELi128ELb1ELb1ELb1ELb0ELb1ELb1EEEEEEEEEvNT_6ParamsE,@"STO_CUDA_ENTRY STV_DEFAULT"
_ZN7cutlass13device_kernelIN5flash11enable_sm90INS1_16FlashAttnFwdSm90INS1_25CollectiveMainloopFwdSm90ILi2EN4cute5tupleIJNS5_1CILi1EEES8_S8_EEENS6_IJNS7_ILi128EEENS7_ILi224EEESA_EEELi128ENS_12float_e4m3_tEfNS_4arch4Sm90ELb0ELb0ELb1ELb1ELb0ELb1ELb0ELb1ELb1ELb1ELb1ELb0EEENS1_21CollectiveEpilogueFwdINS6_IJSA_SA_SB_EEES9_NS_10bfloat16_tESF_Li256ELb1ELb1ELb1ELb1EEENS1_36VarlenDynamicPersistentTileSchedulerILi128ELi224ELi256ELi128ELb1ELb1ELb1ELb0ELb1ELb1EEEEEEEEEvNT_6ParamsE:
        /* <DEDUP_REMOVED lines=24> */
.L_x_6383:
[----:B------:R-:W-:Y:S05]  /*0180*/  BSYNC B0 ;  /* 0x0000000000007941 */ /* 0x000fea0003800000 */
.L_x_6382:
        /* <DEDUP_REMOVED lines=41> */
.L_x_6384:
        /* <DEDUP_REMOVED lines=22> */
.L_x_6385:
        /* <DEDUP_REMOVED lines=18> */
.L_x_6386:
        /* <DEDUP_REMOVED lines=22> */
.L_x_6387:
        /* <DEDUP_REMOVED lines=22> */
.L_x_6388:
[----:B0-----:R-:W-:Y:S01]  /*0960*/  UMOV UR4, 0x1 ;  /* 0x0000000100047882 */ /* 0x001fe20000000000 */
[----:B------:R-:W-:Y:S01]  /*0970*/  PLOP3.LUT P0, PT, PT, PT, UP0, 0x80, 0x0 ;  /* 0x000000000000781c */ /* 0x000fe20003f0f008 */
[----:B------:R-:W-:Y:S01]  /*0980*/  USEL UR4, UR4, 0x2, !UP0 ;  /* 0x0000000204047887 */ /* 0x000fe2000c000000 */
[----:B------:R-:W-:Y:S01]  /*0990*/  NOP ;  /* 0x0000000000007918 */ /* 0x000fe20000000000 */
[----:B------:R-:W-:Y:S01]  /*09a0*/  ULDC.64 UR60, c[0x0][0x208] ;  /* 0x00008200003c7ab9 */ /* 0x000fe20000000a00 */
[----:B------:R-:W-:Y:S03]  /*09b0*/  BSSY B8, `(.L_x_6389) ;  /* 0x0002764000087945 */ /* 0x000fe60003800000 */
[----:B------:R-:W-:-:S05]  /*09c0*/  IMAD.U32 R2, RZ, RZ, UR4 ;  /* 0x00000004ff027e24 */ /* 0x000fca000f8e00ff */
[----:B------:R0:W-:Y:S01]  /*09d0*/  STL [R1+0xe8], R2 ;  /* 0x0000e80201007387 */ /* 0x0001e20000100800 */
[----:B-12-4-:R-:W-:Y:S06]  /*09e0*/  BAR.SYNC.DEFER_BLOCKING 0x0 ;  /* 0x0000000000007b1d */ /* 0x016fec0000010000 */
[----:B------:R-:W-:Y:S05]  /*09f0*/  @!P0 BRA `(.L_x_6390) ;  /* 0x000001fc00c08947 */ /* 0x000fea0003800000 */
.L_x_6391:
[----:B------:R-:W-:-:S08]  /*0a00*/  NOP ;  /* 0x0000000000007918 */ /* 0x000fd00000000000 */
[----:B------:R-:W1:Y:S02]  /*0a10*/  USETMAXREG.TRY_ALLOC.CTAPOOL UP0, 0xf0 ;  /* 0x000000f0000079c8 */ /* 0x000e640008000600 */
[----:B-1----:R-:W-:-:S13]  /*0a20*/  PLOP3.LUT P0, PT, PT, PT, UP0, 0x80, 0x0 ;  /* 0x000000000000781c */ /* 0x002fda0003f0f008 */
[----:B------:R-:W-:Y:S05]  /*0a30*/  @!P0 BRA `(.L_x_6391) ;  /* 0xfffffffc00f08947 */ /* 0x000fea000383ffff */
[----:B------:R-:W2:Y:S01]  /*0a40*/  LDL.LU R0, [R1+0x18] ;  /* 0x0000180001007983 */ /* 0x000ea20000300800 */
[----:B0-----:R-:W0:Y:S01]  /*0a50*/  S2R R2, SR_TID.X ;  /* 0x0000000000027919 */ /* 0x001e220000002100 */
        /* <DEDUP_REMOVED lines=11> */
[----:B------:R-:W-:Y:S01]  /*0b10*/  IMAD.U32 R2, RZ, RZ, UR5 ;  /* 0x00000005ff027e24 */ /* 0x000fe2000f8e00ff */
[----:B------:R-:W-:Y:S06]  /*0b20*/  BAR.ARV 0x4, 0x180 ;  /* 0x0106000000007b1d */ /* 0x000fec0000002000 */
[----:B------:R1:W-:Y:S01]  /*0b30*/  STL [R1+0x8c], R2 ;  /* 0x00008c0201007387 */ /* 0x0003e20000100800 */
[----:B--2---:R-:W-:-:S04]  /*0b40*/  LOP3.LUT R0, R0, 0xfffffff7, RZ, 0xc0, !PT ;  /* 0xfffffff700007812 */ /* 0x004fc800078ec0ff */
[----:B------:R-:W-:-:S05]  /*0b50*/  @P0 LOP3.LUT R0, R0, 0x8, RZ, 0xfc, !PT ;  /* 0x0000000800000812 */ /* 0x000fca00078efcff */
[----:B------:R1:W-:Y:S01]  /*0b60*/  STL [R1+0x18], R0 ;  /* 0x0000180001007387 */ /* 0x0003e20000100800 */
[----:B0-----:R-:W-:-:S13]  /*0b70*/  ISETP.GE.AND P0, PT, R123, UR4, PT ;  /* 0x000000047b007c0c */ /* 0x001fda000bf06270 */
[----:B-1----:R-:W-:Y:S05]  /*0b80*/  @P0 BRA `(.L_x_6392) ;  /* 0x0000027400180947 */ /* 0x002fea0003800000 */
[----:B------:R-:W2:Y:S01]  /*0b90*/  LDL R2, [R1+0xe8] ;  /* 0x0000e80001027983 */ /* 0x000ea20000100800 */
[----:B------:R-:W-:Y:S02]  /*0ba0*/  IMAD.MOV.U32 R17, RZ, RZ, RZ ;  /* 0x000000ffff117224 */ /* 0x000fe400078e00ff */
[----:B------:R-:W-:Y:S01]  /*0bb0*/  IMAD.MOV.U32 R231, RZ, RZ, RZ ;  /* 0x000000ffffe77224 */ /* 0x000fe200078e00ff */
[----:B------:R-:W0:Y:S01]  /*0bc0*/  S2R R0, SR_TID.X ;  /* 0x0000000000007919 */ /* 0x000e220000002100 */
[----:B------:R-:W-:Y:S02]  /*0bd0*/  IMAD.MOV.U32 R235, RZ, RZ, RZ ;  /* 0x000000ffffeb7224 */ /* 0x000fe400078e00ff */
[----:B------:R-:W-:Y:S02]  /*0be0*/  IMAD.MOV.U32 R232, RZ, RZ, RZ ;  /* 0x000000ffffe87224 */ /* 0x000fe400078e00ff */
[----:B0-----:R-:W-:-:S05]  /*0bf0*/  VIADD R12, R0, 0xffffff80 ;  /* 0xffffff80000c7836 */ /* 0x001fca0000000000 */
[----:B------:R-:W-:Y:S02]  /*0c00*/  SHF.R.S32.HI R0, RZ, 0x1f, R12 ;  /* 0x0000001fff007819 */ /* 0x000fe4000001140c */
[----:B--2---:R-:W-:Y:S02]  /*0c10*/  R2UR UR4, R2 ;  /* 0x00000000020472ca */ /* 0x004fe400000e0000 */
[----:B------:R-:W-:-:S04]  /*0c20*/  LEA.HI R2, R0, R12, RZ, 0x7 ;  /* 0x0000000c00027211 */ /* 0x000fc800078f38ff */
[----:B------:R-:W-:Y:S02]  /*0c30*/  LOP3.LUT R3, R2, 0xffffff80, RZ, 0xc0, !PT ;  /* 0xffffff8002037812 */ /* 0x000fe400078ec0ff */
[----:B------:R-:W-:Y:S02]  /*0c40*/  SHF.R.S32.HI R13, RZ, 0x7, R2 ;  /* 0x00000007ff0d7819 */ /* 0x000fe40000011402 */
[----:B------:R-:W-:Y:S02]  /*0c50*/  IADD3 R11, R12, -R3, RZ ;  /* 0x800000030c0b7210 */ /* 0x000fe40007ffe0ff */
[----:B------:R-:W-:Y:S01]  /*0c60*/  LEA.HI R2, R2, R13, RZ, 0x1 ;  /* 0x0000000d02027211 */ /* 0x000fe200078f08ff */
[----:B------:R-:W-:Y:S01]  /*0c70*/  ULOP3.LUT UR4, UR4, 0x1, URZ, 0xfc, !UPT ;  /* 0x0000000104047892 */ /* 0x000fe2000f8efc3f */
[----:B------:R-:W-:Y:S02]  /*0c80*/  SHF.R.S32.HI R6, RZ, 0x1f, R11 ;  /* 0x0000001fff067819 */ /* 0x000fe4000001140b */
[----:B------:R-:W-:-:S02]  /*0c90*/  LOP3.LUT R2, R2, 0x3fffffe, RZ, 0xc0, !PT ;  /* 0x03fffffe02027812 */ /* 0x000fc400078ec0ff */
[CC--:B------:R-:W-:Y:S02]  /*0ca0*/  LEA.HI R8, R6.reuse, R11.reuse, RZ, 0x2 ;  /* 0x0000000b06087211 */ /* 0x0c0fe400078f10ff */
[----:B------:R-:W-:Y:S01]  /*0cb0*/  LEA.HI R6, R6, R11, RZ, 0x5 ;  /* 0x0000000b06067211 */ /* 0x000fe200078f28ff */
[----:B------:R-:W-:Y:S01]  /*0cc0*/  IMAD.IADD R2, R13, 0x1, -R2 ;  /* 0x000000010d027824 */ /* 0x000fe200078e0a02 */
[--C-:B------:R-:W-:Y:S02]  /*0cd0*/  SHF.R.S32.HI R5, RZ, 0x2, R8.reuse ;  /* 0x00000002ff057819 */ /* 0x100fe40000011408 */
[----:B------:R-:W-:Y:S02]  /*0ce0*/  SHF.R.S32.HI R4, RZ, 0x1f, R8 ;  /* 0x0000001fff047819 */ /* 0x000fe40000011408 */
[----:B------:R-:W-:Y:S02]  /*0cf0*/  SHF.R.S32.HI R6, RZ, 0x5, R6 ;  /* 0x00000005ff067819 */ /* 0x000fe40000011406 */
[----:B------:R-:W-:-:S02]  /*0d00*/  LEA.HI R3, R4, R5, RZ, 0x3 ;  /* 0x0000000504037211 */ /* 0x000fc400078f18ff */
[CC--:B------:R-:W-:Y:S02]  /*0d10*/  LEA.HI R4, R0.reuse, R12.reuse, RZ, 0x4 ;  /* 0x0000000c00047211 */ /* 0x0c0fe400078f20ff */
[----:B------:R-:W-:Y:S02]  /*0d20*/  LOP3.LUT R10, R3, 0xfffffff8, RZ, 0xc0, !PT ;  /* 0xfffffff8030a7812 */ /* 0x000fe400078ec0ff */
[----:B------:R-:W-:Y:S02]  /*0d30*/  LEA.HI R3, R0, R12, RZ, 0x5 ;  /* 0x0000000c00037211 */ /* 0x000fe400078f28ff */
[----:B------:R-:W-:Y:S01]  /*0d40*/  SHF.R.S32.HI R7, RZ, 0x4, R4 ;  /* 0x00000004ff077819 */ /* 0x000fe20000011404 */
[----:B------:R-:W-:Y:S01]  /*0d50*/  IMAD.IADD R9, R5, 0x1, -R10 ;  /* 0x0000000105097824 */ /* 0x000fe200078e0a0a */
[C---:B------:R-:W-:Y:S01]  /*0d60*/  LOP3.LUT R5, R4.reuse, 0x3fffff0, RZ, 0xc0, !PT ;  /* 0x03fffff004057812 */ /* 0x040fe200078ec0ff */
[----:B------:R-:W-:Y:S01]  /*0d70*/  IMAD.SHL.U32 R3, R3, 0x20, RZ ;  /* 0x0000002003037824 */ /* 0x000fe200078e00ff */
[----:B------:R-:W-:-:S02]  /*0d80*/  LEA.HI R4, R4, R7, RZ, 0x1 ;  /* 0x0000000704047211 */ /* 0x000fc400078f08ff */
[----:B------:R-:W-:Y:S01]  /*0d90*/  LEA R9, R6, R9, 0x4 ;  /* 0x0000000906097211 */ /* 0x000fe200078e20ff */
[----:B------:R-:W-:Y:S01]  /*0da0*/  IMAD.IADD R5, R12, 0x1, -R5 ;  /* 0x000000010c057824 */ /* 0x000fe200078e0a05 */
[----:B------:R-:W-:Y:S02]  /*0db0*/  LOP3.LUT R4, R4, 0x1ffffffe, RZ, 0xc0, !PT ;  /* 0x1ffffffe04047812 */ /* 0x000fe400078ec0ff */
[----:B------:R-:W-:Y:S01]  /*0dc0*/  LOP3.LUT R14, R3, 0xfffffc00, RZ, 0xc0, !PT ;  /* 0xfffffc00030e7812 */ /* 0x000fe200078ec0ff */
[----:B------:R-:W-:Y:S01]  /*0dd0*/  IMAD R10, R2, 0x40, R9 ;  /* 0x00000040020a7824 */ /* 0x000fe200078e0209 */
[----:B------:R-:W-:Y:S01]  /*0de0*/  LEA.HI R2, R0, R12, RZ, 0x2 ;  /* 0x0000000c00027211 */ /* 0x000fe200078f10ff */
[----:B------:R-:W-:Y:S01]  /*0df0*/  IMAD.IADD R4, R7, 0x1, -R4 ;  /* 0x0000000107047824 */ /* 0x000fe200078e0a04 */
[----:B------:R-:W-:Y:S01]  /*0e00*/  LOP3.LUT R8, R8, 0x7ffffffc, RZ, 0xc0, !PT ;  /* 0x7ffffffc08087812 */ /* 0x000fe200078ec0ff */
[----:B------:R-:W-:Y:S01]  /*0e10*/  IMAD R5, R5, 0x40, R14 ;  /* 0x0000004005057824 */ /* 0x000fe200078e020e */
[----:B------:R-:W-:-:S03]  /*0e20*/  SHF.R.S32.HI R228, RZ, 0x2, R2 ;  /* 0x00000002ffe47819 */ /* 0x000fc60000011402 */
[----:B------:R-:W-:Y:S01]  /*0e30*/  IMAD R3, R4, 0x8, R5 ;  /* 0x0000000804037824 */ /* 0x000fe200078e0205 */
[----:B------:R-:W-:Y:S01]  /*0e40*/  LEA.HI R4, R0, R12, RZ, 0x3 ;  /* 0x0000000c00047211 */ /* 0x000fe200078f18ff */
[----:B------:R-:W-:Y:S01]  /*0e50*/  VIADD R15, R228, 0x40 ;  /* 0x00000040e40f7836 */ /* 0x000fe20000000000 */
[----:B------:R-:W-:Y:S01]  /*0e60*/  LOP3.LUT R0, R2, 0xfffffffc, RZ, 0xc0, !PT ;  /* 0xfffffffc02007812 */ /* 0x000fe200078ec0ff */
[C---:B------:R-:W-:Y:S01]  /*0e70*/  VIADD R13, R228.reuse, 0xc0 ;  /* 0x000000c0e40d7836 */ /* 0x040fe20000000000 */
[----:B------:R0:W-:Y:S01]  /*0e80*/  STL [R1+0xdc], R3 ;  /* 0x0000dc0301007387 */ /* 0x0001e20000100800 */
[----:B------:R-:W-:Y:S01]  /*0e90*/  IADD3 R14, R228, 0x80, RZ ;  /* 0x00000080e40e7810 */ /* 0x000fe20007ffe0ff */
[----:B------:R-:W-:Y:S02]  /*0ea0*/  IMAD.IADD R8, R11, 0x1, -R8 ;  /* 0x000000010b087824 */ /* 0x000fe400078e0a08 */
[----:B------:R-:W-:Y:S01]  /*0eb0*/  STL [R1+0xd4], R10 ;  /* 0x0000d40a01007387 */ /* 0x000fe20000100800 */
[----:B------:R-:W-:Y:S01]  /*0ec0*/  IMAD.IADD R0, R12, 0x1, -R0 ;  /* 0x000000010c007824 */ /* 0x000fe200078e0a00 */
[----:B------:R-:W-:Y:S01]  /*0ed0*/  SHF.R.S32.HI R6, RZ, 0x1f, R14 ;  /* 0x0000001fff067819 */ /* 0x000fe2000001140e */
[----:B------:R-:W-:Y:S01]  /*0ee0*/  IMAD.SHL.U32 R7, R13, 0x80, RZ ;  /* 0x000000800d077824 */ /* 0x000fe200078e00ff */
[----:B------:R-:W-:Y:S01]  /*0ef0*/  SHF.R.S32.HI R9, RZ, 0x1f, R13 ;  /* 0x0000001fff097819 */ /* 0x000fe2000001140d */
[C---:B------:R-:W-:Y:S01]  /*0f00*/  IMAD.SHL.U32 R18, R0.reuse, 0x10, RZ ;  /* 0x0000001000127824 */ /* 0x040fe200078e00ff */
[----:B0-----:R-:W-:Y:S01]  /*0f10*/  MOV R3, UR4 ;  /* 0x0000000400037c02 */ /* 0x001fe20008000f00 */
[----:B------:R-:W-:Y:S01]  /*0f20*/  IMAD.SHL.U32 R22, R0, 0x8, RZ ;  /* 0x0000000800167824 */ /* 0x000fe200078e00ff */
[----:B------:R-:W-:Y:S01]  /*0f30*/  LEA.HI R6, R6, R14, RZ, 0x3 ;  /* 0x0000000e06067211 */ /* 0x000fe200078f18ff */
[----:B------:R-:W-:Y:S01]  /*0f40*/  UMOV UR4, URZ ;  /* 0x0000003f00047c82 */ /* 0x000fe20008000000 */
[----:B------:R-:W-:Y:S01]  /*0f50*/  LEA.HI R9, R9, R13, RZ, 0x3 ;  /* 0x0000000d09097211 */ /* 0x000fe200078f18ff */
[----:B------:R0:W-:Y:S01]  /*0f60*/  STL [R1+0x50], R3 ;  /* 0x0000500301007387 */ /* 0x0001e20000100800 */
[----:B------:R-:W-:Y:S01]  /*0f70*/  SHF.R.S32.HI R19, RZ, 0x1f, R18 ;  /* 0x0000001fff137819 */ /* 0x000fe20000011412 */
[----:B------:R-:W-:Y:S01]  /*0f80*/  IMAD.SHL.U32 R6, R6, 0x80, RZ ;  /* 0x0000008006067824 */ /* 0x000fe200078e00ff */
[----:B------:R-:W-:Y:S01]  /*0f90*/  SHF.R.S32.HI R23, RZ, 0x1f, R22 ;  /* 0x0000001fff177819 */ /* 0x000fe20000011416 */
[----:B------:R-:W-:-:S02]  /*0fa0*/  IMAD.SHL.U32 R9, R9, 0x80, RZ ;  /* 0x0000008009097824 */ /* 0x000fc400078e00ff */
[----:B------:R-:W-:Y:S01]  /*0fb0*/  VIADD R230, R22, 0x20 ;  /* 0x0000002016e67836 */ /* 0x000fe20000000000 */
[----:B0-----:R-:W-:Y:S02]  /*0fc0*/  SHF.R.S32.HI R3, RZ, 0x1f, R2 ;  /* 0x0000001fff037819 */ /* 0x001fe40000011402 */
[----:B------:R-:W-:Y:S02]  /*0fd0*/  LOP3.LUT R2, R4, 0xfffffff8, RZ, 0xc0, !PT ;  /* 0xfffffff804027812 */ /* 0x000fe400078ec0ff */
[----:B------:R-:W-:Y:S02]  /*0fe0*/  LEA.HI R3, R3, R228, RZ, 0x3 ;  /* 0x000000e403037211 */ /* 0x000fe400078f18ff */
[----:B------:R-:W-:Y:S01]  /*0ff0*/  SHF.R.S32.HI R4, RZ, 0x3, R4 ;  /* 0x00000003ff047819 */ /* 0x000fe20000011404 */
[----:B------:R-:W-:Y:S01]  /*1000*/  IMAD.IADD R12, R12, 0x1, -R2 ;  /* 0x000000010c0c7824 */ /* 0x000fe200078e0a02 */
[----:B------:R-:W-:Y:S02]  /*1010*/  LEA.HI R2, R0, R0, RZ, 0x1 ;  /* 0x0000000000027211 */ /* 0x000fe400078f08ff */
[----:B------:R-:W-:Y:S01]  /*1020*/  LOP3.LUT R3, R3, 0xfffffff8, RZ, 0xc0, !PT ;  /* 0xfffffff803037812 */ /* 0x000fe200078ec0ff */
[----:B------:R-:W-:Y:S01]  /*1030*/  IMAD.SHL.U32 R12, R12, 0x8, RZ ;  /* 0x000000080c0c7824 */ /* 0x000fe200078e00ff */
[----:B------:R-:W-:-:S02]  /*1040*/  LOP3.LUT R5, R2, 0x1ffffffe, RZ, 0xc0, !PT ;  /* 0x1ffffffe02057812 */ /* 0x000fc400078ec0ff */
[----:B------:R-:W-:Y:S01]  /*1050*/  SHF.R.S32.HI R2, RZ, 0x1f, R228 ;  /* 0x0000001fff027819 */ /* 0x000fe200000114e4 */
[----:B------:R-:W-:Y:S01]  /*1060*/  IMAD.IADD R229, R228, 0x1, -R3 ;  /* 0x00000001e4e57824 */ /* 0x000fe200078e0a03 */
[----:B------:R-:W-:Y:S01]  /*1070*/  SHF.R.S32.HI R2, RZ, 0x1f, R15 ;  /* 0x0000001fff027819 */ /* 0x000fe2000001140f */
[----:B------:R-:W-:Y:S01]  /*1080*/  IMAD.IADD R5, R0, 0x1, -R5 ;  /* 0x0000000100057824 */ /* 0x000fe200078e0a05 */
[----:B------:R-:W-:Y:S01]  /*1090*/  SHF.L.U32 R4, R14, 0x7, RZ ;  /* 0x000000070e047819 */ /* 0x000fe200000006ff */
[----:B------:R-:W-:Y:S01]  /*10a0*/  IMAD.SHL.U32 R0, R15, 0x80, RZ ;  /* 0x000000800f007824 */ /* 0x000fe200078e00ff */
[----:B------:R-:W-:Y:S01]  /*10b0*/  LEA.HI R2, R2, R15, RZ, 0x3 ;  /* 0x0000000f02027211 */ /* 0x000fe200078f18ff */
[----:B------:R-:W-:Y:S01]  /*10c0*/  STL [R1+0x6c], R12 ;  /* 0x00006c0c01007387 */ /* 0x000fe20000100800 */
[----:B------:R-:W-:Y:S01]  /*10d0*/  LOP3.LUT R3, R7, 0x380, RZ, 0xc0, !PT ;  /* 0x0000038007037812 */ /* 0x000fe200078ec0ff */
[----:B------:R-:W-:Y:S01]  /*10e0*/  IMAD.SHL.U32 R7, R8, 0x2, RZ ;  /* 0x0000000208077824 */ /* 0x000fe200078e00ff */
[----:B------:R-:W-:Y:S01]  /*10f0*/  LOP3.LUT R4, R4, 0x380, RZ, 0xc0, !PT ;  /* 0x0000038004047812 */ /* 0x000fe200078ec0ff */
[----:B------:R-:W-:Y:S01]  /*1100*/  VIADD R4, R12, 0x40 ;  /* 0x000000400c047836 */ /* 0x000fe20000000000 */
[----:B------:R-:W-:-:S02]  /*1110*/  SHF.R.S32.HI R3, RZ, 0x1f, R12 ;  /* 0x0000001fff037819 */ /* 0x000fc4000001140c */
[----:B------:R-:W-:Y:S02]  /*1120*/  LOP3.LUT R0, R0, 0x380, RZ, 0xc0, !PT ;  /* 0x0000038000007812 */ /* 0x000fe400078ec0ff */
[----:B------:R-:W-:Y:S01]  /*1130*/  SHF.L.U32 R2, R2, 0x7, RZ ;  /* 0x0000000702027819 */ /* 0x000fe200000006ff */
[----:B------:R0:W-:Y:S03]  /*1140*/  STL [R1+0xe4], R3 ;  /* 0x0000e40301007387 */ /* 0x0001e60000100800 */
[----:B------:R-:W-:Y:S01]  /*1150*/  LOP3.LUT R2, R2, 0xfffffc00, RZ, 0xc0, !PT ;  /* 0xfffffc0002027812 */ /* 0x000fe200078ec0ff */
[----:B------:R1:W-:Y:S04]  /*1160*/  STL [R1+0x90], R4 ;  /* 0x0000900401007387 */ /* 0x0003e80000100800 */
[----:B------:R2:W-:Y:S01]  /*1170*/  STL [R1+0x78], R2 ;  /* 0x0000780201007387 */ /* 0x0005e20000100800 */
[----:B0-----:R-:W-:-:S02]  /*1180*/  SHF.R.U32.HI R3, RZ, 0x3, R0 ;  /* 0x00000003ff037819 */ /* 0x001fc40000011600 */
[----:B------:R-:W-:Y:S02]  /*1190*/  LOP3.LUT R0, R0, 0x70, R18, 0xf8, !PT ;  /* 0x0000007000007812 */ /* 0x000fe400078ef812 */
[----:B-1----:R-:W-:Y:S02]  /*11a0*/  SHF.R.S32.HI R4, RZ, 0x1f, R4 ;  /* 0x0000001fff047819 */ /* 0x002fe40000011404 */
[----:B------:R-:W-:Y:S02]  /*11b0*/  LOP3.LUT R3, R2, R0, R3, 0xf6, !PT ;  /* 0x0000000002037212 */ /* 0x000fe400078ef603 */
[----:B--2---:R-:W-:Y:S01]  /*11c0*/  LOP3.LUT R2, R9, 0xfffffc00, RZ, 0xc0, !PT ;  /* 0xfffffc0009027812 */ /* 0x004fe200078ec0ff */
[----:B------:R0:W-:Y:S02]  /*11d0*/  STL [R1+0xe0], R4 ;  /* 0x0000e00401007387 */ /* 0x0001e40000100800 */
[----:B------:R-:W-:Y:S01]  /*11e0*/  IMAD.IADD R0, R16, 0x1, R3 ;  /* 0x0000000110007824 */ /* 0x000fe200078e0203 */
[----:B0-----:R-:W-:-:S02]  /*11f0*/  LOP3.LUT R4, R6, 0xfffffc00, RZ, 0xc0, !PT ;  /* 0xfffffc0006047812 */ /* 0x001fc400078ec0ff */
[----:B------:R-:W-:-:S03]  /*1200*/  IADD3 R6, R7, 0x60, RZ ;  /* 0x0000006007067810 */ /* 0x000fc60007ffe0ff */
[----:B------:R0:W-:Y:S04]  /*1210*/  STL [R1+0x80], R4 ;  /* 0x0000800401007387 */ /* 0x0001e80000100800 */
[----:B------:R-:W-:Y:S04]  /*1220*/  STL [R1+0x88], R7 ;  /* 0x0000880701007387 */ /* 0x000fe80000100800 */
[----:B------:R1:W-:Y:S01]  /*1230*/  STL [R1+0x7c], R2 ;  /* 0x00007c0201007387 */ /* 0x0003e20000100800 */
[----:B0-----:R-:W-:-:S03]  /*1240*/  VIADD R4, R7, 0x68 ;  /* 0x0000006807047836 */ /* 0x001fc60000000000 */
[----:B------:R0:W-:Y:S02]  /*1250*/  STL [R1+0xd0], R0 ;  /* 0x0000d00001007387 */ /* 0x0001e40000100800 */
[----:B------:R-:W-:Y:S02]  /*1260*/  SHF.R.S32.HI R3, RZ, 0x1f, R4 ;  /* 0x0000001fff037819 */ /* 0x000fe40000011404 */
[----:B------:R2:W-:Y:S01]  /*1270*/  STL [R1+0xb8], R6 ;  /* 0x0000b80601007387 */ /* 0x0005e20000100800 */
[----:B-1----:R-:W-:-:S03]  /*1280*/  VIADD R2, R7, 0x70 ;  /* 0x0000007007027836 */ /* 0x002fc60000000000 */
[----:B------:R-:W-:Y:S01]  /*1290*/  STL [R1+0xb4], R4 ;  /* 0x0000b40401007387 */ /* 0x000fe20000100800 */
[----:B0-----:R-:W-:Y:S01]  /*12a0*/  VIADD R0, R7, 0x78 ;  /* 0x0000007807007836 */ /* 0x001fe20000000000 */
[----:B--2---:R-:W-:-:S05]  /*12b0*/  SHF.R.S32.HI R6, RZ, 0x1f, R6 ;  /* 0x0000001fff067819 */ /* 0x004fca0000011406 */
[----:B------:R-:W-:Y:S04]  /*12c0*/  STL [R1+0xcc], R6 ;  /* 0x0000cc0601007387 */ /* 0x000fe80000100800 */
[----:B------:R0:W-:Y:S04]  /*12d0*/  STL [R1+0xb0], R2 ;  /* 0x0000b00201007387 */ /* 0x0001e80000100800 */
[----:B------:R-:W-:Y:S04]  /*12e0*/  STL [R1+0xc8], R3 ;  /* 0x0000c80301007387 */ /* 0x000fe80000100800 */
[----:B------:R1:W-:Y:S01]  /*12f0*/  STL [R1+0xac], R0 ;  /* 0x0000ac0001007387 */ /* 0x0003e20000100800 */
[----:B0-----:R-:W-:-:S05]  /*1300*/  SHF.R.S32.HI R2, RZ, 0x1f, R2 ;  /* 0x0000001fff027819 */ /* 0x001fca0000011402 */
[----:B------:R0:W-:Y:S01]  /*1310*/  STL [R1+0xc4], R2 ;  /* 0x0000c40201007387 */ /* 0x0001e20000100800 */
[----:B-1----:R-:W-:-:S05]  /*1320*/  SHF.R.S32.HI R0, RZ, 0x1f, R0 ;  /* 0x0000001fff007819 */ /* 0x002fca0000011400 */
[----:B------:R1:W-:Y:S01]  /*1330*/  STL [R1+0xc0], R0 ;  /* 0x0000c00001007387 */ /* 0x0003e20000100800 */
[----:B0-----:R-:W-:-:S05]  /*1340*/  IMAD R2, R5, 0x8, R10 ;  /* 0x0000000805027824 */ /* 0x001fca00078e020a */
[----:B------:R0:W-:Y:S01]  /*1350*/  STL [R1+0xd8], R2 ;  /* 0x0000d80201007387 */ /* 0x0001e20000100800 */
[----:B-1----:R-:W-:-:S05]  /*1360*/  IMAD.U32 R0, RZ, RZ, UR4 ;  /* 0x00000004ff007e24 */ /* 0x002fca000f8e00ff */
[----:B------:R0:W-:Y:S02]  /*1370*/  STL [R1+0xbc], R0 ;  /* 0x0000bc0001007387 */ /* 0x0001e40000100800 */
.L_x_6576:
[----:B0123--:R-:W0:Y:S02]  /*1380*/  LDC.64 R2, c[0x0][0xc88] ;  /* 0x00032200ff027b82 */ /* 0x00fe240000000a00 */
        /* <DEDUP_REMOVED lines=8> */
[----:B------:R-:W-:Y:S01]  /*1410*/  ISETP.NE.U32.AND P0, PT, RZ, UR6, PT ;  /* 0x00000006ff007c0c */ /* 0x000fe2000bf05070 */
[----:B------:R-:W-:Y:S01]  /*1420*/  IMAD.MOV.U32 R27, RZ, RZ, RZ ;  /* 0x000000ffff1b7224 */ /* 0x000fe200078e00ff */
[----:B------:R-:W-:-:S02]  /*1430*/  ISETP.NE.AND.EX P1, PT, RZ, UR5, PT, P1 ;  /* 0x00000005ff007c0c */ /* 0x000fc4000bf25310 */
[----:B------:R-:W-:Y:S02]  /*1440*/  ISETP.NE.AND.EX P0, PT, RZ, UR7, PT, P0 ;  /* 0x00000007ff007c0c */ /* 0x000fe4000bf05300 */
[----:B--2---:R-:W-:Y:S01]  /*1450*/  SHF.R.S32.HI R0, RZ, 0x1f, R30 ;  /* 0x0000001fff007819 */ /* 0x004fe2000001141e */
[----:B------:R0:W-:Y:S08]  /*1460*/  STL [R1+0x84], R30 ;  /* 0x0000841e01007387 */ /* 0x0001f00000100800 */
[----:B------:R-:W-:-:S02]  /*1470*/  @P1 LEA R4, P2, R30, UR4, 0x2 ;  /* 0x000000041e041c11 */ /* 0x000fc4000f8410ff */
[C---:B------:R-:W-:Y:S01]  /*1480*/  SHF.L.U32 R32, R30.reuse, 0x2, RZ ;  /* 0x000000021e207819 */ /* 0x040fe200000006ff */
[----:B------:R0:W-:Y:S01]  /*1490*/  STL [R1+0xa0], R0 ;  /* 0x0000a00001007387 */ /* 0x0001e20000100800 */
[C-C-:B------:R-:W-:Y:S02]  /*14a0*/  @P1 LEA.HI.X R5, R30.reuse, UR5, R0.reuse, 0x2, P2 ;  /* 0x000000051e051c11 */ /* 0x140fe400090f1400 */
[----:B------:R-:W-:Y:S01]  /*14b0*/  ISETP.NE.U32.AND P2, PT, RZ, UR8, PT ;  /* 0x00000008ff007c0c */ /* 0x000fe2000bf45070 */
[----:B------:R-:W-:Y:S01]  /*14c0*/  ULDC UR4, c[0x0][0x288] ;  /* 0x0000a20000047ab9 */ /* 0x000fe20000000800 */
[----:B------:R-:W-:Y:S01]  /*14d0*/  SHF.L.U64.HI R31, R30, 0x2, R0 ;  /* 0x000000021e1f7819 */ /* 0x000fe20000010200 */
[----:B------:R0:W5:Y:S01]  /*14e0*/  @P1 LDG.E R11, desc[UR60][R4.64] ;  /* 0x0000003c040b1981 */ /* 0x000162000c1e1900 */
[----:B------:R-:W-:Y:S02]  /*14f0*/  ISETP.NE.AND.EX P2, PT, RZ, UR9, PT, P2 ;  /* 0x00000009ff007c0c */ /* 0x000fe4000bf45320 */
[----:B------:R-:W-:Y:S01]  /*1500*/  IADD3 R8, P3, R32, UR6, RZ ;  /* 0x0000000620087c10 */ /* 0x000fe2000ff7e0ff */
[----:B------:R-:W-:Y:S01]  /*1510*/  IMAD.U32 R134, RZ, RZ, UR4 ;  /* 0x00000004ff867e24 */ /* 0x000fe2000f8e00ff */
[----:B------:R-:W-:Y:S01]  /*1520*/  ULDC.64 UR4, c[0x0][0x418] ;  /* 0x0001060000047ab9 */ /* 0x000fe20000000a00 */
[----:B------:R0:W-:Y:S01]  /*1530*/  STL [R1+0x98], R32 ;  /* 0x0000982001007387 */ /* 0x0001e20000100800 */
[----:B------:R-:W-:-:S07]  /*1540*/  IADD3.X R9, R31, UR7, RZ, P3, !PT ;  /* 0x000000071f097c10 */ /* 0x000fce0009ffe4ff */
[----:B------:R-:W-:Y:S01]  /*1550*/  @P2 IADD3 R6, P1, R32, UR8, RZ ;  /* 0x0000000820062c10 */ /* 0x000fe2000ff3e0ff */
[----:B------:R0:W5:Y:S03]  /*1560*/  @P0 LDG.E R27, desc[UR60][R8.64] ;  /* 0x0000003c081b0981 */ /* 0x000166000c1e1900 */
[----:B------:R-:W-:Y:S01]  /*1570*/  @P2 IADD3.X R7, R31, UR9, RZ, P1, !PT ;  /* 0x000000091f072c10 */ /* 0x000fe20008ffe4ff */
[----:B------:R-:W-:Y:S01]  /*1580*/  UISETP.NE.U32.AND UP0, UPT, UR4, URZ, UPT ;  /* 0x0000003f0400728c */ /* 0x000fe2000bf05070 */
[----:B------:R0:W-:Y:S02]  /*1590*/  STL [R1+0x9c], R31 ;  /* 0x00009c1f01007387 */ /* 0x0001e40000100800 */
[----:B------:R-:W-:Y:S02]  /*15a0*/  ULDC UR4, c[0x0][0x424] ;  /* 0x0001090000047ab9 */ /* 0x000fe40000000800 */
        /* <DEDUP_REMOVED lines=17> */
[----:B--2---:R-:W-:-:S07]  /*16c0*/  IADD3 R134, -R134, R3, RZ ;  /* 0x0000000386867210 */ /* 0x004fce0007ffe1ff */
.L_x_6393:
        /* <DEDUP_REMOVED lines=15> */
.L_x_6394:
[----:B------:R-:W-:Y:S05]  /*17c0*/  @!P0 BRA `(.L_x_6395) ;  /* 0x00000000000c8947 */ /* 0x000fea0003800000 */
[----:B------:R-:W2:Y:S04]  /*17d0*/  LDG.E R3, desc[UR60][R8.64] ;  /* 0x0000003c08037981 */ /* 0x000ea8000c1e1900 */
[----:B------:R-:W2:Y:S02]  /*17e0*/  LDG.E R26, desc[UR60][R8.64+0x4] ;  /* 0x0000043c081a7981 */ /* 0x000ea4000c1e1900 */
[----:B--2---:R-:W-:-:S07]  /*17f0*/  IMAD.IADD R26, R26, 0x1, -R3 ;  /* 0x000000011a1a7824 */ /* 0x004fce00078e0a03 */
.L_x_6395:
        /* <DEDUP_REMOVED lines=15> */
[----:B------:R-:W-:Y:S01]  /*18f0*/  IMAD.IADD R11, R26, 0x1, -R11 ;  /* 0x000000011a0b7824 */ /* 0x000fe200078e0a0b */
[----:B------:R-:W-:Y:S01]  /*1900*/  LOP3.LUT R12, R10, 0xff, RZ, 0xc0, !PT ;  /* 0x000000ff0a0c7812 */ /* 0x000fe200078ec0ff */
[----:B0-----:R-:W-:Y:S01]  /*1910*/  IMAD.MOV.U32 R4, RZ, RZ, RZ ;  /* 0x000000ffff047224 */ /* 0x001fe200078e00ff */
[----:B------:R-:W-:Y:S01]  /*1920*/  SHF.R.U32.HI R8, RZ, 0x10, R10 ;  /* 0x00000010ff087819 */ /* 0x000fe2000001160a */
[----:B------:R-:W-:Y:S02]  /*1930*/  BSSY B0, `(.L_x_6396) ;  /* 0x000002c000007945 */ /* 0x000fe40003800000 */
[----:B------:R1:W-:Y:S01]  /*1940*/  STL [R1+0xa8], R12 ;  /* 0x0000a80c01007387 */ /* 0x0003e20000100800 */
[----:B--2---:R-:W-:Y:S01]  /*1950*/  LOP3.LUT R28, R28, 0xffffffef, RZ, 0xc0, !PT ;  /* 0xffffffef1c1c7812 */ /* 0x004fe200078ec0ff */
[----:B---3--:R-:W-:Y:S02]  /*1960*/  @P0 IMAD.IADD R2, R3, 0x1, -R0 ;  /* 0x0000000103020824 */ /* 0x008fe400078e0a00 */
[----:B------:R-:W-:-:S02]  /*1970*/  IMAD.MOV.U32 R0, RZ, RZ, RZ ;  /* 0x000000ffff007224 */ /* 0x000fc400078e00ff */
[----:B------:R-:W-:-:S05]  /*1980*/  IMAD.IADD R138, R11, 0x1, R2 ;  /* 0x000000010b8a7824 */ /* 0x000fca00078e0202 */
[C---:B------:R-:W-:Y:S02]  /*1990*/  ISETP.GE.AND P3, PT, R138.reuse, 0x1, PT ;  /* 0x000000018a00780c */ /* 0x040fe40003f66270 */
[----:B------:R-:W-:-:S05]  /*19a0*/  IADD3 R5, R138, 0xdf, RZ ;  /* 0x000000df8a057810 */ /* 0x000fca0007ffe0ff */
[----:B------:R-:W-:-:S05]  /*19b0*/  IMAD.HI R4, R5, -0x6db6db6d, R4 ;  /* 0x9249249305047827 */ /* 0x000fca00078e0204 */
[----:B------:R-:W-:Y:S02]  /*19c0*/  SHF.R.U32.HI R129, RZ, 0x1f, R4 ;  /* 0x0000001fff817819 */ /* 0x000fe40000011604 */
[----:B------:R-:W-:Y:S02]  /*19d0*/  @P3 LOP3.LUT R28, R28, 0x10, RZ, 0xfc, !PT ;  /* 0x000000101c1c3812 */ /* 0x000fe400078efcff */
[----:B------:R-:W-:-:S03]  /*19e0*/  LEA.HI.SX32 R129, R4, R129, 0x19 ;  /* 0x0000008104817211 */ /* 0x000fc600078fcaff */
[----:B------:R1:W-:Y:S04]  /*19f0*/  STL [R1+0x18], R28 ;  /* 0x0000181c01007387 */ /* 0x0003e80000100800 */
[----:B------:R1:W-:Y:S01]  /*1a00*/  STL [R1+0x94], R8 ;  /* 0x0000940801007387 */ /* 0x0003e20000100800 */
[----:B------:R-:W-:Y:S05]  /*1a10*/  @!P3 BRA `(.L_x_6397) ;  /* 0x000000000074b947 */ /* 0x000fea0003800000 */
[----:B------:R-:W-:Y:S01]  /*1a20*/  ISETP.NE.AND P0, PT, R8, RZ, PT ;  /* 0x000000ff0800720c */ /* 0x000fe20003f05270 */
[----:B------:R-:W-:-:S03]  /*1a30*/  ULDC UR4, c[0x0][0x9f0] ;  /* 0x00027c0000047ab9 */ /* 0x000fc60000000800 */
[----:B------:R-:W-:-:S04]  /*1a40*/  SEL R9, R8, UR4, P0 ;  /* 0x0000000408097c07 */ /* 0x000fc80008000000 */
[-C--:B-1----:R-:W-:Y:S02]  /*1a50*/  IABS R6, R9.reuse ;  /* 0x0000000900067213 */ /* 0x082fe40000000000 */
        /* <DEDUP_REMOVED lines=25> */
.L_x_6397:
[----:B------:R-:W-:Y:S05]  /*1bf0*/  BSYNC B0 ;  /* 0x0000000000007941 */ /* 0x000fea0003800000 */
.L_x_6396:
        /* <DEDUP_REMOVED lines=8> */
[----:B------:R-:W-:-:S04]  /*1c80*/  IMAD.WIDE.U32 R24, R24, 0x24924925, RZ ;  /* 0x2492492518187825 */ /* 0x000fc800078e00ff */
[----:B------:R-:W-:-:S04]  /*1c90*/  IMAD.MOV.U32 R24, RZ, RZ, R25 ;  /* 0x000000ffff187224 */ /* 0x000fc800078e0019 */
[----:B------:R-:W-:Y:S02]  /*1ca0*/  IMAD.MOV.U32 R25, RZ, RZ, R24 ;  /* 0x000000ffff197224 */ /* 0x000fe400078e0018 */
[----:B------:R-:W-:Y:S01]  /*1cb0*/  @P0 IADD3 R5, R4, 0xdf, RZ ;  /* 0x000000df04050810 */ /* 0x000fe20007ffe0ff */
[----:B------:R-:W-:-:S04]  /*1cc0*/  @P0 IMAD.MOV.U32 R4, RZ, RZ, RZ ;  /* 0x000000ffff040224 */ /* 0x000fc800078e00ff */
[----:B------:R-:W-:-:S05]  /*1cd0*/  @P0 IMAD.HI R4, R5, -0x6db6db6d, R4 ;  /* 0x9249249305040827 */ /* 0x000fca00078e0204 */
        /* <DEDUP_REMOVED lines=17> */
[----:B-1----:R-:W-:Y:S01]  /*1df0*/  MOV R12, 0x1 ;  /* 0x00000001000c7802 */ /* 0x002fe20000000f00 */
[----:B------:R-:W-:Y:S02]  /*1e00*/  IMAD.U32 R6, RZ, RZ, UR4 ;  /* 0x00000004ff067e24 */ /* 0x000fe4000f8e00ff */
[----:B------:R-:W-:-:S02]  /*1e10*/  IMAD.U32 R7, RZ, RZ, UR5 ;  /* 0x00000005ff077e24 */ /* 0x000fc4000f8e00ff */
[----:B------:R-:W-:Y:S02]  /*1e20*/  IMAD.U32 R11, RZ, RZ, UR7 ;  /* 0x00000007ff0b7e24 */ /* 0x000fe4000f8e00ff */
[----:B------:R-:W-:Y:S02]  /*1e30*/  IMAD.MOV.U32 R8, RZ, RZ, 0x70 ;  /* 0x00000070ff087424 */ /* 0x000fe400078e00ff */
[----:B0-----:R-:W-:-:S07]  /*1e40*/  IMAD.MOV.U32 R13, RZ, RZ, RZ ;  /* 0x000000ffff0d7224 */ /* 0x001fce00078e00ff */
[----:B------:R-:W-:-:S07]  /*1e50*/  LEPC R20, `(.L_x_6400) ;  /* 0x000000001014794e */ /* 0x000fce0000000000 */
[----:B--2--5:R-:W-:Y:S05]  /*1e60*/  CALL.ABS.NOINC R14 ;  /* 0x000000000e007343 */ /* 0x024fea0003c00000 */
.L_x_6400:
[----:B------:R-:W-:Y:S05]  /*1e70*/  BSYNC B6 ;  /* 0x0000000000067941 */ /* 0x000fea0003800000 */
.L_x_6399:
        /* <DEDUP_REMOVED lines=11> */
[----:B------:R-:W-:Y:S01]  /*1f30*/  IMAD.U32 R10, RZ, RZ, UR6 ;  /* 0x00000006ff0a7e24 */ /* 0x000fe2000f8e00ff */
[----:B-1----:R-:W-:Y:S01]  /*1f40*/  MOV R7, UR5 ;  /* 0x0000000500077c02 */ /* 0x002fe20008000f00 */
[----:B------:R-:W-:Y:S02]  /*1f50*/  IMAD.U32 R6, RZ, RZ, UR4 ;  /* 0x00000004ff067e24 */ /* 0x000fe4000f8e00ff */
[----:B------:R-:W-:-:S02]  /*1f60*/  IMAD.U32 R11, RZ, RZ, UR7 ;  /* 0x00000007ff0b7e24 */ /* 0x000fc4000f8e00ff */
[----:B------:R-:W-:Y:S02]  /*1f70*/  IMAD.MOV.U32 R8, RZ, RZ, 0x70 ;  /* 0x00000070ff087424 */ /* 0x000fe400078e00ff */
[----:B------:R-:W-:Y:S02]  /*1f80*/  IMAD.MOV.U32 R12, RZ, RZ, 0x1 ;  /* 0x00000001ff0c7424 */ /* 0x000fe400078e00ff */
[----:B0-----:R-:W-:-:S07]  /*1f90*/  IMAD.MOV.U32 R13, RZ, RZ, RZ ;  /* 0x000000ffff0d7224 */ /* 0x001fce00078e00ff */
[----:B------:R-:W-:-:S07]  /*1fa0*/  LEPC R20, `(.L_x_6402) ;  /* 0x000000001014794e */ /* 0x000fce0000000000 */
[----:B--2--5:R-:W-:Y:S05]  /*1fb0*/  CALL.ABS.NOINC R14 ;  /* 0x000000000e007343 */ /* 0x024fea0003c00000 */
.L_x_6402:
[----:B------:R-:W-:Y:S05]  /*1fc0*/  BSYNC B6 ;  /* 0x0000000000067941 */ /* 0x000fea0003800000 */
.L_x_6401:
[----:B------:R-:W-:Y:S01]  /*1fd0*/  ULDC.64 UR4, c[0x0][0x9f8] ;  /* 0x00027e0000047ab9 */ /* 0x000fe20000000a00 */
[----:B------:R-:W-:Y:S01]  /*1fe0*/  MOV R0, R30 ;  /* 0x0000001e00007202 */ /* 0x000fe20000000f00 */
[----:B------:R-:W0:Y:S01]  /*1ff0*/  LDC R115, c[0x0][0x3f4] ;  /* 0x0000fd00ff737b82 */ /* 0x000e220000000800 */
[----:B------:R-:W-:Y:S01]  /*2000*/  ISETP.NE.U32.AND P0, PT, RZ, UR4, PT ;  /* 0x00000004ff007c0c */ /* 0x000fe2000bf05070 */
[----:B------:R-:W-:Y:S01]  /*2010*/  IMAD.MOV.U32 R20, RZ, RZ, R28 ;  /* 0x000000ffff147224 */ /* 0x000fe200078e001c */
[----:B------:R-:W-:Y:S02]  /*2020*/  ULDC.64 UR6, c[0x0][0x310] ;  /* 0x0000c40000067ab9 */ /* 0x000fe40000000a00 */
[----:B------:R-:W-:Y:S01]  /*2030*/  ISETP.NE.AND.EX P0, PT, RZ, UR5, PT, P0 ;  /* 0x00000005ff007c0c */ /* 0x000fe2000bf05300 */
[----:B------:R-:W2:Y:S02]  /*2040*/  S2R R21, SR_TID.X ;  /* 0x0000000000157919 */ /* 0x000ea40000002100 */
[----:B------:R-:W1:Y:S01]  /*2050*/  LDC.64 R42, c[0x0][0x300] ;  /* 0x0000c000ff2a7b82 */ /* 0x000e620000000a00 */
[----:B------:R-:W-:-:S07]  /*2060*/  IMAD.IADD R101, R27, 0x1, R26 ;  /* 0x000000011b657824 */ /* 0x000fce00078e021a */
[----:B------:R-:W3:Y:S02]  /*2070*/  LDC.64 R38, c[0x0][0x3f8] ;  /* 0x0000fe00ff267b82 */ /* 0x000ee40000000a00 */
[----:B------:R-:W-:-:S04]  /*2080*/  @P0 IADD3 R4, P1, R32, UR4, RZ ;  /* 0x0000000420040c10 */ /* 0x000fc8000ff3e0ff */
[----:B------:R-:W-:Y:S01]  /*2090*/  @P0 IADD3.X R5, R31, UR5, RZ, P1, !PT ;  /* 0x000000051f050c10 */ /* 0x000fe20008ffe4ff */
[----:B------:R-:W-:Y:S01]  /*20a0*/  ULDC.64 UR4, c[0x0][0xa08] ;  /* 0x0002820000047ab9 */ /* 0x000fe20000000a00 */
[----:B------:R-:W4:Y:S03]  /*20b0*/  LDC.64 R98, c[0x0][0x408] ;  /* 0x00010200ff627b82 */ /* 0x000f260000000a00 */
[----:B------:R2:W4:Y:S01]  /*20c0*/  @P0 LDG.E R0, desc[UR60][R4.64] ;  /* 0x0000003c04000981 */ /* 0x000522000c1e1900 */
[----:B0-----:R-:W-:Y:S01]  /*20d0*/  ISETP.GE.AND P2, PT, R18, R115, PT ;  /* 0x000000731200720c */ /* 0x001fe20003f46270 */
[----:B------:R-:W-:Y:S01]  /*20e0*/  VIADD R26, R228, 0x80 ;  /* 0x00000080e41a7836 */ /* 0x000fe20000000000 */
[----:B------:R-:W-:Y:S01]  /*20f0*/  LOP3.LUT R20, R20, 0xfffffffd, RZ, 0xc0, !PT ;  /* 0xfffffffd14147812 */ /* 0x000fe200078ec0ff */
[----:B------:R-:W-:Y:S01]  /*2100*/  VIADD R14, R228, 0xc0 ;  /* 0x000000c0e40e7836 */ /* 0x000fe20000000000 */
[----:B------:R-:W-:Y:S01]  /*2110*/  SHF.R.S32.HI R15, RZ, 0x1f, R101 ;  /* 0x0000001fff0f7819 */ /* 0x000fe20000011465 */
[----:B-1----:R-:W-:Y:S01]  /*2120*/  IMAD.WIDE.U32 R6, R101, R42, RZ ;  /* 0x0000002a65067225 */ /* 0x002fe200078e00ff */
[----:B------:R-:W-:-:S02]  /*2130*/  ISETP.NE.U32.AND P0, PT, RZ, UR4, PT ;  /* 0x00000004ff007c0c */ /* 0x000fc4000bf05070 */
[----:B------:R-:W-:Y:S01]  /*2140*/  SHF.R.S32.HI R122, RZ, 0x1f, R26 ;  /* 0x0000001fff7a7819 */ /* 0x000fe2000001141a */
[----:B------:R-:W-:Y:S01]  /*2150*/  IMAD R8, R15, R42, RZ ;  /* 0x0000002a0f087224 */ /* 0x000fe200078e02ff */
[----:B--2---:R-:W-:Y:S01]  /*2160*/  SHF.R.U32.HI R21, RZ, 0x7, R21 ;  /* 0x00000007ff157819 */ /* 0x004fe20000011615 */
[----:B------:R-:W-:Y:S01]  /*2170*/  IMAD.WIDE.U32 R130, R42, 0xe0, RZ ;  /* 0x000000e02a827825 */ /* 0x000fe200078e00ff */
[----:B------:R-:W-:Y:S01]  /*2180*/  ISETP.NE.AND.EX P0, PT, RZ, UR5, PT, P0 ;  /* 0x00000005ff007c0c */ /* 0x000fe2000bf05300 */
[----:B------:R-:W-:Y:S01]  /*2190*/  ULDC.64 UR4, c[0x0][0x308] ;  /* 0x0000c20000047ab9 */ /* 0x000fe20000000a00 */
[----:B------:R-:W-:Y:S01]  /*21a0*/  @P2 LOP3.LUT R20, R20, 0x2, RZ, 0xfc, !PT ;  /* 0x0000000214142812 */ /* 0x000fe200078efcff */
[----:B------:R-:W-:Y:S01]  /*21b0*/  IMAD R3, R101, R43, R8 ;  /* 0x0000002b65037224 */ /* 0x000fe200078e0208 */
[----:B------:R-:W-:Y:S01]  /*21c0*/  ISETP.NE.AND P6, PT, R21, 0x1, PT ;  /* 0x000000011500780c */ /* 0x000fe20003fc5270 */
[----:B------:R-:W0:Y:S01]  /*21d0*/  S2R R26, SR_TID.X ;  /* 0x00000000001a7919 */ /* 0x000e220000002100 */
[----:B------:R-:W-:Y:S01]  /*21e0*/  SHF.R.S32.HI R28, RZ, 0x1f, R228 ;  /* 0x0000001fff1c7819 */ /* 0x000fe200000114e4 */
[----:B------:R-:W-:Y:S01]  /*21f0*/  IMAD.IADD R7, R7, 0x1, R3 ;  /* 0x0000000107077824 */ /* 0x000fe200078e0203 */
[----:B------:R-:W-:Y:S01]  /*2200*/  IADD3 R12, R228, 0xc0, RZ ;  /* 0x000000c0e40c7810 */ /* 0x000fe20007ffe0ff */
[----:B------:R1:W-:Y:S01]  /*2210*/  STL [R1+0x18], R20 ;  /* 0x0000181401007387 */ /* 0x0003e20000100800 */
[----:B------:R-:W-:Y:S01]  /*2220*/  VIADD R135, R21, 0x8 ;  /* 0x0000000815877836 */ /* 0x000fe20000000000 */
[----:B------:R-:W-:Y:S01]  /*2230*/  SHF.L.U64.HI R105, R42, 0x6, R43 ;  /* 0x000000062a697819 */ /* 0x000fe2000001022b */
[----:B------:R-:W-:Y:S01]  /*2240*/  IMAD.WIDE.U32 R4, R29, UR4, R6 ;  /* 0x000000041d047c25 */ /* 0x000fe2000f8e0006 */
[----:B------:R-:W2:Y:S01]  /*2250*/  LDL R52, [R1+0x78] ;  /* 0x0000780001347983 */ /* 0x000ea20000100800 */
[----:B------:R-:W-:-:S02]  /*2260*/  SHF.R.S32.HI R120, RZ, 0x1f, R12 ;  /* 0x0000001fff787819 */ /* 0x000fc4000001140c */
[----:B------:R-:W-:Y:S01]  /*2270*/  IMAD R5, R29, UR5, R5 ;  /* 0x000000051d057c24 */ /* 0x000fe2000f8e0205 */
[----:B------:R-:W2:Y:S01]  /*2280*/  LDL R50, [R1+0x80] ;  /* 0x0000800001327983 */ /* 0x000ea20000100800 */
[----:B------:R-:W-:Y:S01]  /*2290*/  IMAD R12, R28, R42, RZ ;  /* 0x0000002a1c0c7224 */ /* 0x000fe200078e02ff */
[----:B------:R-:W-:Y:S01]  /*22a0*/  SHF.L.U64.HI R107, R42, 0x7, R43 ;  /* 0x000000072a6b7819 */ /* 0x000fe2000001022b */
[----:B-1----:R-:W-:Y:S01]  /*22b0*/  VIADD R20, R228, 0x80 ;  /* 0x00000080e4147836 */ /* 0x002fe20000000000 */
[----:B------:R-:W2:Y:S01]  /*22c0*/  LDL R48, [R1+0x7c] ;  /* 0x00007c0001307983 */ /* 0x000ea20000100800 */
[----:B------:R-:W-:Y:S01]  /*22d0*/  IMAD R21, R43, 0xe0, RZ ;  /* 0x000000e02b157824 */ /* 0x000fe200078e02ff */
[----:B------:R-:W-:Y:S01]  /*22e0*/  SHF.L.U32 R14, R14, 0x7, RZ ;  /* 0x000000070e0e7819 */ /* 0x000fe200000006ff */
[----:B------:R-:W-:Y:S02]  /*22f0*/  IMAD.SHL.U32 R20, R20, 0x80, RZ ;  /* 0x0000008014147824 */ /* 0x000fe400078e00ff */
[----:B------:R-:W-:Y:S01]  /*2300*/  IMAD.SHL.U32 R104, R42, 0x40, RZ ;  /* 0x000000402a687824 */ /* 0x000fe200078e00ff */
[----:B------:R-:W-:Y:S01]  /*2310*/  LOP3.LUT R14, R14, 0x380, RZ, 0xc0, !PT ;  /* 0x000003800e0e7812 */ /* 0x000fe200078ec0ff */
[----:B---3--:R-:W-:Y:S01]  /*2320*/  IMAD.WIDE.U32 R8, R228, R38, R18 ;  /* 0x00000026e4087225 */ /* 0x008fe200078e0012 */
[----:B------:R-:W-:-:S02]  /*2330*/  LOP3.LUT R20, R20, 0x380, RZ, 0xc0, !PT ;  /* 0x0000038014147812 */ /* 0x000fc400078ec0ff */
[----:B------:R-:W-:Y:S01]  /*2340*/  SHF.R.U32.HI R139, RZ, 0x3, R14 ;  /* 0x00000003ff8b7819 */ /* 0x000fe2000001160e */
[----:B------:R-:W-:Y:S01]  /*2350*/  IMAD.IADD R40, R131, 0x1, R21 ;  /* 0x0000000183287824 */ /* 0x000fe200078e0215 */
[----:B------:R-:W-:Y:S01]  /*2360*/  SHF.R.U32.HI R140, RZ, 0x3, R20 ;  /* 0x00000003ff8c7819 */ /* 0x000fe20000011614 */
[C---:B------:R-:W-:Y:S02]  /*2370*/  IMAD R35, R228.reuse, R43, R12 ;  /* 0x0000002be4237224 */ /* 0x040fe400078e020c */
[----:B------:R-:W-:-:S04]  /*2380*/  IMAD.WIDE.U32 R132, R228, R42, R104 ;  /* 0x0000002ae4847225 */ /* 0x000fc800078e0068 */
[----:B----4-:R-:W-:Y:S01]  /*2390*/  IMAD.WIDE.U32 R10, R228, R98, R18 ;  /* 0x00000062e40a7225 */ /* 0x010fe200078e0012 */
[----:B------:R-:W-:-:S03]  /*23a0*/  IADD3 R43, R35, R133, RZ ;  /* 0x00000085232b7210 */ /* 0x000fc60007ffe0ff */
[----:B------:R-:W-:Y:S01]  /*23b0*/  IMAD.MOV.U32 R90, RZ, RZ, R8 ;  /* 0x000000ffff5a7224 */ /* 0x000fe200078e0008 */
[----:B------:R-:W-:Y:S01]  /*23c0*/  MOV R96, R10 ;  /* 0x0000000a00607202 */ /* 0x000fe20000000f00 */
[C---:B------:R-:W-:Y:S01]  /*23d0*/  IMAD.SHL.U32 R8, R38.reuse, 0x80, RZ ;  /* 0x0000008026087824 */ /* 0x040fe200078e00ff */
[C---:B------:R-:W-:Y:S01]  /*23e0*/  SHF.L.U64.HI R10, R38.reuse, 0x7, R39 ;  /* 0x00000007260a7819 */ /* 0x040fe20000010227 */
[----:B------:R-:W-:-:S04]  /*23f0*/  IMAD.WIDE.U32 R92, R38, 0xe0, RZ ;  /* 0x000000e0265c7825 */ /* 0x000fc800078e00ff */
[----:B------:R-:W-:-:S04]  /*2400*/  IMAD.WIDE.U32 R102, R228, R42, R18 ;  /* 0x0000002ae4667225 */ /* 0x000fc800078e0012 */
[----:B------:R-:W-:Y:S02]  /*2410*/  IMAD R27, R99, 0xe0, RZ ;  /* 0x000000e0631b7824 */ /* 0x000fe400078e02ff */
[----:B------:R-:W-:Y:S02]  /*2420*/  IMAD.IADD R35, R103, 0x1, R35 ;  /* 0x0000000167237824 */ /* 0x000fe400078e0223 */
[----:B------:R-:W-:-:S05]  /*2430*/  VIADD R30, R228, 0x40 ;  /* 0x00000040e41e7836 */ /* 0x000fca0000000000 */
[----:B------:R-:W-:Y:S02]  /*2440*/  SHF.R.S32.HI R123, RZ, 0x1f, R30 ;  /* 0x0000001fff7b7819 */ /* 0x000fe4000001141e */
[----:B------:R-:W-:Y:S02]  /*2450*/  SHF.R.S32.HI R3, RZ, 0x1f, R0 ;  /* 0x0000001fff037819 */ /* 0x000fe40000011400 */
[----:B------:R-:W-:Y:S02]  /*2460*/  SEL R7, R0, RZ, !P0 ;  /* 0x000000ff00077207 */ /* 0x000fe40004000000 */
[----:B------:R-:W-:Y:S02]  /*2470*/  SEL R3, R3, RZ, !P0 ;  /* 0x000000ff03037207 */ /* 0x000fe40004000000 */
[----:B------:R-:W-:Y:S01]  /*2480*/  IADD3 R100, P0, R228, R101, RZ ;  /* 0x00000065e4647210 */ /* 0x000fe20007f1e0ff */
[----:B------:R-:W-:-:S04]  /*2490*/  IMAD.WIDE.U32 R44, R7, UR6, R4 ;  /* 0x00000006072c7c25 */ /* 0x000fc8000f8e0004 */
[----:B------:R-:W-:Y:S02]  /*24a0*/  IMAD R0, R3, UR6, RZ ;  /* 0x0000000603007c24 */ /* 0x000fe4000f8e02ff */
[C---:B------:R-:W-:Y:S02]  /*24b0*/  IMAD.X R101, R28.reuse, 0x1, R15, P0 ;  /* 0x000000011c657824 */ /* 0x040fe400000e060f */
[----:B------:R-:W-:Y:S01]  /*24c0*/  IMAD R49, R7, UR7, R0 ;  /* 0x0000000707317c24 */ /* 0x000fe2000f8e0200 */
[----:B------:R-:W-:Y:S05]  /*24d0*/  @!P6 WARPSYNC.ALL ;  /* 0x000000000000e948 */ /* 0x000fea0003800000 */
[----:B------:R-:W-:Y:S01]  /*24e0*/  ULDC.64 UR4, c[0x0][0x330] ;  /* 0x0000cc0000047ab9 */ /* 0x000fe20000000a00 */
[----:B------:R-:W-:-:S02]  /*24f0*/  IMAD R0, R28, R38, RZ ;  /* 0x000000261c007224 */ /* 0x000fc400078e02ff */
[----:B------:R-:W-:-:S04]  /*2500*/  IMAD.WIDE.U32 R4, R29, UR4, R18 ;  /* 0x000000041d047c25 */ /* 0x000fc8000f8e0012 */
[----:B------:R-:W-:Y:S01]  /*2510*/  IMAD R47, R29, UR5, R5 ;  /* 0x000000051d2f7c24 */ /* 0x000fe2000f8e0205 */
[----:B------:R-:W-:Y:S01]  /*2520*/  ULDC.64 UR4, c[0x0][0x338] ;  /* 0x0000ce0000047ab9 */ /* 0x000fe20000000a00 */
[----:B------:R-:W-:Y:S02]  /*2530*/  IMAD.MOV.U32 R46, RZ, RZ, R4 ;  /* 0x000000ffff2e7224 */ /* 0x000fe400078e0004 */
[----:B------:R-:W-:Y:S02]  /*2540*/  IMAD R3, R3, UR4, RZ ;  /* 0x0000000403037c24 */ /* 0x000fe4000f8e02ff */
[----:B------:R-:W-:Y:S02]  /*2550*/  IMAD R91, R228, R39, R0 ;  /* 0x00000027e45b7224 */ /* 0x000fe400078e0200 */
[----:B------:R-:W-:Y:S01]  /*2560*/  IMAD R51, R7, UR5, R3 ;  /* 0x0000000507337c24 */ /* 0x000fe2000f8e0203 */
[----:B------:R-:W-:Y:S01]  /*2570*/  SEL R3, R115, RZ, P2 ;  /* 0x000000ff73037207 */ /* 0x000fe20001000000 */
[----:B------:R-:W-:-:S02]  /*2580*/  IMAD R0, R28, R98, RZ ;  /* 0x000000621c007224 */ /* 0x000fc400078e02ff */
[----:B------:R-:W-:Y:S01]  /*2590*/  IMAD.WIDE.U32 R46, R7, UR4, R46 ;  /* 0x00000004072e7c25 */ /* 0x000fe2000f8e002e */
[----:B------:R-:W-:Y:S01]  /*25a0*/  IADD3 R41, P0, R104, R132, RZ ;  /* 0x0000008468297210 */ /* 0x000fe20007f1e0ff */
[----:B------:R-:W-:Y:S02]  /*25b0*/  ULDC UR4, c[0x0][0x2f4] ;  /* 0x0000bd0000047ab9 */ /* 0x000fe40000000800 */
[----:B------:R-:W-:-:S04]  /*25c0*/  IMAD.WIDE.U32 R6, R228, R98, R22 ;  /* 0x00000062e4067225 */ /* 0x000fc800078e0016 */
[----:B------:R-:W-:Y:S02]  /*25d0*/  IMAD R97, R228, R99, R0 ;  /* 0x00000063e4617224 */ /* 0x000fe400078e0200 */
[----:B------:R-:W-:Y:S02]  /*25e0*/  IMAD.IADD R3, R18, 0x1, R3 ;  /* 0x0000000112037824 */ /* 0x000fe400078e0203 */
[----:B------:R-:W-:Y:S01]  /*25f0*/  IMAD.IADD R95, R7, 0x1, R97 ;  /* 0x00000001075f7824 */ /* 0x000fe200078e0261 */
[----:B-----5:R-:W-:Y:S01]  /*2600*/  SHF.R.S32.HI R7, RZ, 0x1f, R119 ;  /* 0x0000001fff077819 */ /* 0x020fe20000011477 */
[----:B0-----:R-:W-:Y:S01]  /*2610*/  VIADD R28, R26, 0xffffff80 ;  /* 0xffffff801a1c7836 */ /* 0x001fe20000000000 */
[----:B------:R-:W-:Y:S01]  /*2620*/  SHF.R.S32.HI R0, RZ, 0x1f, R3 ;  /* 0x0000001fff007819 */ /* 0x000fe20000011403 */
[----:B------:R-:W-:-:S03]  /*2630*/  IMAD.WIDE.U32 R4, R228, R38, R22 ;  /* 0x00000026e4047225 */ /* 0x000fc600078e0016 */
[----:B------:R-:W-:Y:S01]  /*2640*/  LEA.HI R13, R0, R3, RZ, 0x4 ;  /* 0x00000003000d7211 */ /* 0x000fe200078f20ff */
[----:B------:R-:W-:Y:S01]  /*2650*/  IMAD R0, R7, R98, RZ ;  /* 0x0000006207007224 */ /* 0x000fe200078e02ff */
[----:B------:R-:W-:Y:S01]  /*2660*/  SHF.R.S32.HI R53, RZ, 0x1f, R28 ;  /* 0x0000001fff357819 */ /* 0x000fe2000001141c */
[----:B------:R-:W-:Y:S01]  /*2670*/  IMAD.IADD R5, R5, 0x1, R91 ;  /* 0x0000000105057824 */ /* 0x000fe200078e025b */
[----:B------:R-:W-:Y:S01]  /*2680*/  IADD3 R26, R228, 0x40, RZ ;  /* 0x00000040e41a7810 */ /* 0x000fe20007ffe0ff */
[----:B------:R-:W-:Y:S01]  /*2690*/  IMAD R29, R119, R99, R0 ;  /* 0x00000063771d7224 */ /* 0x000fe200078e0200 */
[----:B------:R-:W-:Y:S01]  /*26a0*/  LOP3.LUT R21, R20, 0x70, R13, 0xf8, !PT ;  /* 0x0000007014157812 */ /* 0x000fe200078ef80d */
[----:B------:R-:W-:Y:S01]  /*26b0*/  IMAD.SHL.U32 R0, R229, 0x80, RZ ;  /* 0x00000080e5007824 */ /* 0x000fe200078e00ff */
[----:B------:R-:W-:Y:S01]  /*26c0*/  LEA.HI R53, R53, R28, RZ, 0x5 ;  /* 0x0000001c35357211 */ /* 0x000fe200078f28ff */
[----:B------:R-:W-:Y:S01]  /*26d0*/  VIADD R20, R228, 0x40 ;  /* 0x00000040e4147836 */ /* 0x000fe20000000000 */
[----:B------:R-:W-:Y:S01]  /*26e0*/  IADD3 R91, R91, R9, RZ ;  /* 0x000000095b5b7210 */ /* 0x000fe20007ffe0ff */
[----:B------:R-:W-:Y:S01]  /*26f0*/  IMAD.SHL.U32 R26, R26, 0x80, RZ ;  /* 0x000000801a1a7824 */ /* 0x000fe200078e00ff */
[----:B------:R-:W-:Y:S01]  /*2700*/  LOP3.LUT R0, R0, 0x380, RZ, 0xc0, !PT ;  /* 0x0000038000007812 */ /* 0x000fe200078ec0ff */
[----:B------:R-:W-:-:S02]  /*2710*/  IMAD.SHL.U32 R20, R20, 0x80, RZ ;  /* 0x0000008014147824 */ /* 0x000fc400078e00ff */
[----:B------:R-:W-:Y:S01]  /*2720*/  IMAD.SHL.U32 R53, R53, 0x20, RZ ;  /* 0x0000002035357824 */ /* 0x000fe200078e00ff */
[----:B------:R-:W-:Y:S01]  /*2730*/  SHF.R.U32.HI R106, RZ, 0x3, R0 ;  /* 0x00000003ff6a7819 */ /* 0x000fe20000011600 */
[----:B------:R-:W-:Y:S01]  /*2740*/  IMAD.IADD R97, R97, 0x1, R11 ;  /* 0x0000000161617824 */ /* 0x000fe200078e020b */
[----:B------:R-:W-:Y:S01]  /*2750*/  LOP3.LUT R15, R0, 0x30, R18, 0xf8, !PT ;  /* 0x00000030000f7812 */ /* 0x000fe200078ef812 */
[----:B------:R-:W-:Y:S01]  /*2760*/  IMAD.MOV.U32 R94, RZ, RZ, R6 ;  /* 0x000000ffff5e7224 */ /* 0x000fe200078e0006 */
[----:B------:R-:W-:Y:S01]  /*2770*/  LOP3.LUT R26, R26, 0x380, RZ, 0xc0, !PT ;  /* 0x000003801a1a7812 */ /* 0x000fe200078ec0ff */
[-C--:B------:R-:W-:Y:S01]  /*2780*/  IMAD R6, R7, R38.reuse, RZ ;  /* 0x0000002607067224 */ /* 0x080fe200078e02ff */
[----:B------:R-:W-:Y:S01]  /*2790*/  LOP3.LUT R20, R20, 0x380, RZ, 0xc0, !PT ;  /* 0x0000038014147812 */ /* 0x000fe200078ec0ff */
[C---:B------:R-:W-:Y:S01]  /*27a0*/  IMAD.SHL.U32 R9, R38.reuse, 0x40, RZ ;  /* 0x0000004026097824 */ /* 0x040fe200078e00ff */
[----:B------:R-:W-:Y:S01]  /*27b0*/  SHF.L.U64.HI R11, R38, 0x6, R39 ;  /* 0x00000006260b7819 */ /* 0x000fe20000010227 */
[----:B------:R-:W-:Y:S01]  /*27c0*/  IMAD.WIDE.U32 R88, R119, R38, R4 ;  /* 0x0000002677587225 */ /* 0x000fe200078e0004 */
[----:B------:R-:W-:-:S02]  /*27d0*/  LOP3.LUT R15, R15, R106, RZ, 0x3c, !PT ;  /* 0x0000006a0f0f7212 */ /* 0x000fc400078e3cff */
[----:B------:R-:W-:Y:S01]  /*27e0*/  LOP3.LUT R53, R53, 0xfffffc00, RZ, 0xc0, !PT ;  /* 0xfffffc0035357812 */ /* 0x000fe200078ec0ff */
[----:B------:R-:W-:Y:S01]  /*27f0*/  IMAD.WIDE.U32 R90, R119, R38, R90 ;  /* 0x00000026775a7225 */ /* 0x000fe200078e005a */
[----:B------:R-:W-:Y:S02]  /*2800*/  LOP3.LUT R12, R26, 0x70, R13, 0xf8, !PT ;  /* 0x000000701a0c7812 */ /* 0x000fe400078ef80d */
[C---:B------:R-:W-:Y:S01]  /*2810*/  SHF.L.U64.HI R7, R98.reuse, 0x6, R99 ;  /* 0x0000000662077819 */ /* 0x040fe20000010263 */
[----:B------:R-:W-:Y:S01]  /*2820*/  IMAD.X R38, R43, 0x1, R105, P0 ;  /* 0x000000012b267824 */ /* 0x000fe200000e0669 */
[----:B------:R-:W-:Y:S01]  /*2830*/  IADD3 R37, P0, R41, R104, RZ ;  /* 0x0000006829257210 */ /* 0x000fe20007f1e0ff */
[----:B------:R-:W-:Y:S01]  /*2840*/  IMAD R31, R119, R39, R6 ;  /* 0x00000027771f7224 */ /* 0x000fe200078e0206 */
[----:B------:R-:W-:Y:S01]  /*2850*/  SHF.R.U32.HI R20, RZ, 0x3, R20 ;  /* 0x00000003ff147819 */ /* 0x000fe20000011614 */
[C---:B------:R-:W-:Y:S01]  /*2860*/  IMAD.SHL.U32 R5, R98.reuse, 0x40, RZ ;  /* 0x0000004062057824 */ /* 0x040fe200078e00ff */
[C---:B------:R-:W-:Y:S01]  /*2870*/  SHF.L.U64.HI R6, R98.reuse, 0x7, R99 ;  /* 0x0000000762067819 */ /* 0x040fe20000010263 */
[----:B------:R-:W-:-:S02]  /*2880*/  IMAD.SHL.U32 R4, R98, 0x80, RZ ;  /* 0x0000008062047824 */ /* 0x000fc400078e00ff */
[----:B------:R-:W-:Y:S01]  /*2890*/  IMAD.WIDE.U32 R94, R119, R98, R94 ;  /* 0x00000062775e7225 */ /* 0x000fe200078e005e */
[----:B------:R-:W-:-:S03]  /*28a0*/  LOP3.LUT R14, R14, 0x70, R13, 0xf8, !PT ;  /* 0x000000700e0e7812 */ /* 0x000fc600078ef80d */
[----:B------:R-:W-:Y:S01]  /*28b0*/  IMAD.WIDE.U32 R96, R119, R98, R96 ;  /* 0x0000006277607225 */ /* 0x000fe200078e0060 */
[----:B------:R-:W-:-:S03]  /*28c0*/  LOP3.LUT R113, R12, R20, RZ, 0x3c, !PT ;  /* 0x000000140c717212 */ /* 0x000fc600078e3cff */
[----:B------:R-:W-:Y:S01]  /*28d0*/  IMAD.IADD R34, R53, 0x1, R15 ;  /* 0x0000000135227824 */ /* 0x000fe200078e020f */
[----:B------:R-:W-:Y:S01]  /*28e0*/  LOP3.LUT R15, R0, 0x70, R13, 0xf8, !PT ;  /* 0x00000070000f7812 */ /* 0x000fe200078ef80d */
[----:B------:R-:W-:Y:S01]  /*28f0*/  IMAD.WIDE.U32 R98, R98, 0xe0, RZ ;  /* 0x000000e062627825 */ /* 0x000fe200078e00ff */
[----:B------:R-:W-:-:S03]  /*2900*/  IADD3 R20, R45, R49, RZ ;  /* 0x000000312d147210 */ /* 0x000fc60007ffe0ff */
[----:B------:R-:W-:Y:S01]  /*2910*/  IMAD.X R33, R38, 0x1, R105, P0 ;  /* 0x0000000126217824 */ /* 0x000fe200000e0669 */
[----:B------:R-:W-:Y:S01]  /*2920*/  IADD3 R26, P0, R44, R102, RZ ;  /* 0x000000662c1a7210 */ /* 0x000fe20007f1e0ff */
[----:B------:R-:W-:Y:S01]  /*2930*/  VIADD R3, R18, 0x40 ;  /* 0x0000004012037836 */ /* 0x000fe20000000000 */
[----:B------:R-:W-:Y:S01]  /*2940*/  LOP3.LUT R114, R15, R106, RZ, 0x3c, !PT ;  /* 0x0000006a0f727212 */ /* 0x000fe200078e3cff */
[----:B------:R-:W-:Y:S01]  /*2950*/  IMAD R39, R39, 0xe0, RZ ;  /* 0x000000e027277824 */ /* 0x000fe200078e02ff */
[----:B------:R-:W-:Y:S01]  /*2960*/  IADD3 R36, R99, R27, RZ ;  /* 0x0000001b63247210 */ /* 0x000fe20007ffe0ff */
[----:B------:R-:W-:Y:S01]  /*2970*/  IMAD.SHL.U32 R115, R115, 0x2, RZ ;  /* 0x0000000273737824 */ /* 0x000fe200078e00ff */
[----:B------:R-:W-:Y:S02]  /*2980*/  LOP3.LUT R108, R14, R139, RZ, 0x3c, !PT ;  /* 0x0000008b0e6c7212 */ /* 0x000fe400078e3cff */
[----:B------:R-:W-:Y:S02]  /*2990*/  IADD3 R15, P1, R44, 0x40, RZ ;  /* 0x000000402c0f7810 */ /* 0x000fe40007f3e0ff */
[----:B------:R-:W-:-:S02]  /*29a0*/  SHF.R.S32.HI R28, RZ, 0x4, R13 ;  /* 0x00000004ff1c7819 */ /* 0x000fc4000001140d */
[----:B------:R-:W-:Y:S01]  /*29b0*/  LOP3.LUT R27, R13, 0xfffffff0, RZ, 0xc0, !PT ;  /* 0xfffffff00d1b7812 */ /* 0x000fe200078ec0ff */
[--C-:B------:R-:W-:Y:S01]  /*29c0*/  IMAD.X R13, R35, 0x1, R20.reuse, P0 ;  /* 0x00000001230d7824 */ /* 0x100fe200000e0614 */
[----:B------:R-:W-:Y:S02]  /*29d0*/  LOP3.LUT R112, R21, R140, RZ, 0x3c, !PT ;  /* 0x0000008c15707212 */ /* 0x000fe400078e3cff */
[----:B------:R-:W-:Y:S01]  /*29e0*/  IADD3 R14, P2, R26, 0x40, RZ ;  /* 0x000000401a0e7810 */ /* 0x000fe20007f5e0ff */
[----:B------:R-:W-:Y:S01]  /*29f0*/  IMAD.IADD R32, R89, 0x1, R31 ;  /* 0x0000000159207824 */ /* 0x000fe200078e021f */
[----:B------:R-:W-:Y:S01]  /*2a00*/  SHF.R.S32.HI R21, RZ, 0x1f, R27 ;  /* 0x0000001fff157819 */ /* 0x000fe2000001141b */
[----:B------:R-:W-:Y:S01]  /*2a10*/  IMAD.IADD R30, R95, 0x1, R29 ;  /* 0x000000015f1e7824 */ /* 0x000fe200078e021d */
[----:B------:R-:W-:Y:S01]  /*2a20*/  ISETP.GE.AND P0, PT, R18, UR4, PT ;  /* 0x0000000412007c0c */ /* 0x000fe2000bf06270 */
[----:B------:R-:W-:Y:S01]  /*2a30*/  IMAD.X R12, RZ, RZ, R20, P1 ;  /* 0x000000ffff0c7224 */ /* 0x000fe200008e0614 */
[----:B------:R-:W-:Y:S01]  /*2a40*/  ISETP.GE.AND P1, PT, R3, UR4, PT ;  /* 0x0000000403007c0c */ /* 0x000fe2000bf26270 */
[----:B------:R-:W-:Y:S01]  /*2a50*/  IMAD.IADD R39, R93, 0x1, R39 ;  /* 0x000000015d277824 */ /* 0x000fe200078e0227 */
[----:B--2---:R-:W-:Y:S01]  /*2a60*/  IADD3 R108, R48, R108, RZ ;  /* 0x0000006c306c7210 */ /* 0x004fe20007ffe0ff */
[----:B------:R-:W-:-:S02]  /*2a70*/  IMAD.IADD R31, R31, 0x1, R91 ;  /* 0x000000011f1f7824 */ /* 0x000fc400078e025b */
[----:B------:R-:W-:Y:S02]  /*2a80*/  IMAD.IADD R29, R29, 0x1, R97 ;  /* 0x000000011d1d7824 */ /* 0x000fe400078e0261 */
[----:B------:R-:W-:Y:S02]  /*2a90*/  IMAD.IADD R114, R53, 0x1, R114 ;  /* 0x0000000135727824 */ /* 0x000fe400078e0272 */
[----:B------:R-:W-:Y:S02]  /*2aa0*/  IMAD.IADD R113, R52, 0x1, R113 ;  /* 0x0000000134717824 */ /* 0x000fe400078e0271 */
[----:B------:R-:W-:Y:S02]  /*2ab0*/  IMAD.IADD R112, R50, 0x1, R112 ;  /* 0x0000000132707824 */ /* 0x000fe400078e0270 */
[----:B------:R-:W-:Y:S02]  /*2ac0*/  IMAD.X R109, RZ, RZ, R13, P2 ;  /* 0x000000ffff6d7224 */ /* 0x000fe400010e060d */
[----:B------:R-:W-:Y:S01]  /*2ad0*/  IMAD.IADD R110, R47, 0x1, R51 ;  /* 0x000000012f6e7824 */ /* 0x000fe200078e0233 */
[----:B------:R-:W-:Y:S06]  /*2ae0*/  @!P6 BAR.SYNC.DEFER_BLOCKING 0x9, 0x100 ;  /* 0x024400000000eb1d */ /* 0x000fec0000010000 */
.L_x_6486:
[----:B------:R-:W2:Y:S01]  /*2af0*/  LDL.LU R48, [R1+0x18] ;  /* 0x0000180001307983 */ /* 0x000ea20000300800 */
[----:B------:R-:W-:Y:S01]  /*2b00*/  VIADD R25, R25, 0xffffffff ;  /* 0xffffffff19197836 */ /* 0x000fe20000000000 */
[----:B------:R-:W0:Y:S01]  /*2b10*/  LDC R126, c[0x0][0x3f4] ;  /* 0x0000fd00ff7e7b82 */ /* 0x000e220000000800 */
[----:B------:R-:W-:Y:S01]  /*2b20*/  IMAD R116, R17, 0x7000, R34 ;  /* 0x0000700011747824 */ /* 0x000fe200078e0222 */
[----:B------:R-:W-:Y:S05]  /*2b30*/  YIELD ;  /* 0x0000000000007946 */ /* 0x000fea0003800000 */
[----:B------:R-:W-:Y:S01]  /*2b40*/  ISETP.GT.AND P3, PT, R25, R24, PT ;  /* 0x000000181900720c */ /* 0x000fe20003f64270 */
[----:B------:R-:W-:Y:S01]  /*2b50*/  BSSY B0, `(.L_x_6403) ;  /* 0x000097e000007945 */ /* 0x000fe20003800000 */
[----:B------:R-:W-:Y:S01]  /*2b60*/  IMAD.IADD R117, R16, 0x1, R116 ;  /* 0x0000000110757824 */ /* 0x000fe200078e0274 */
[----:B0-----:R-:W-:-:S02]  /*2b70*/  ISETP.GE.AND P2, PT, R126, 0x1, PT ;  /* 0x000000017e00780c */ /* 0x001fc40003f46270 */
[----:B--2---:R-:W-:-:S08]  /*2b80*/  LOP3.LUT R48, R48, 0xfffffffb, RZ, 0xc0, !PT ;  /* 0xfffffffb30307812 */ /* 0x004fd000078ec0ff */
[----:B------:R-:W-:-:S05]  /*2b90*/  @P3 LOP3.LUT R48, R48, 0x4, RZ, 0xfc, !PT ;  /* 0x0000000430303812 */ /* 0x000fca00078efcff */
[----:B------:R0:W-:Y:S01]  /*2ba0*/  STL [R1+0x18], R48 ;  /* 0x0000183001007387 */ /* 0x0001e20000100800 */
[----:B------:R-:W-:Y:S05]  /*2bb0*/  @!P2 BRA `(.L_x_6404) ;  /* 0x000000900024a947 */ /* 0x000fea0003800000 */
[----:B------:R-:W-:Y:S01]  /*2bc0*/  ULDC.U8 UR4, c[0x0][0x410] ;  /* 0x0001040000047ab9 */ /* 0x000fe20000000000 */
[----:B------:R-:W-:Y:S01]  /*2bd0*/  SHF.R.S32.HI R49, RZ, 0x1f, R25 ;  /* 0x0000001fff317819 */ /* 0x000fe20000011419 */
[-C--:B0-----:R-:W-:Y:S01]  /*2be0*/  IMAD R48, R40, R25.reuse, RZ ;  /* 0x0000001928307224 */ /* 0x081fe200078e02ff */
        /* <DEDUP_REMOVED lines=50> */
.L_x_6407:
[----:B------:R-:W-:Y:S05]  /*2f10*/  BSYNC B1 ;  /* 0x0000000000017941 */ /* 0x000fea0003800000 */
.L_x_6406:
        /* <DEDUP_REMOVED lines=26> */
.L_x_6409:
[----:B------:R-:W-:Y:S05]  /*30c0*/  BSYNC B1 ;  /* 0x0000000000017941 */ /* 0x000fea0003800000 */
.L_x_6408:
[----:B0-----:R-:W-:Y:S01]  /*30d0*/  VIADD R84, R228, 0x80 ;  /* 0x00000080e4547836 */ /* 0x001fe20000000000 */
[----:B------:R-:W-:Y:S04]  /*30e0*/  BSSY B1, `(.L_x_6410) ;  /* 0x0000018000017945 */ /* 0x000fe80003800000 */
[----:B------:R-:W-:-:S04]  /*30f0*/  ISETP.GE.AND P4, PT, R84, R118, PT ;  /* 0x000000765400720c */ /* 0x000fc80003f86270 */
[----:B------:R-:W-:-:S09]  /*3100*/  P2R R136, PR, RZ, 0x10 ;  /* 0x00000010ff887803 */ /* 0x000fd20000000000 */
        /* <DEDUP_REMOVED lines=21> */
.L_x_6411:
[----:B------:R-:W-:Y:S05]  /*3260*/  BSYNC B1 ;  /* 0x0000000000017941 */ /* 0x000fea0003800000 */
.L_x_6410:
[----:B0-----:R-:W-:Y:S01]  /*3270*/  IADD3 R84, R228, 0xc0, RZ ;  /* 0x000000c0e4547810 */ /* 0x001fe20007ffe0ff */
[----:B------:R-:W-:Y:S03]  /*3280*/  BSSY B1, `(.L_x_6412) ;  /* 0x000001d000017945 */ /* 0x000fe60003800000 */
        /* <DEDUP_REMOVED lines=28> */
.L_x_6413:
[----:B------:R-:W-:Y:S05]  /*3450*/  BSYNC B1 ;  /* 0x0000000000017941 */ /* 0x000fea0003800000 */
.L_x_6412:
[----:B0-----:R-:W2:Y:S01]  /*3460*/  LDL R48, [R1+0x50] ;  /* 0x0000500001307983 */ /* 0x001ea20000100800 */
[----:B------:R-:W-:Y:S01]  /*3470*/  IMAD.MOV.U32 R153, RZ, RZ, R78 ;  /* 0x000000ffff997224 */ /* 0x000fe200078e004e */
[----:B------:R-:W-:Y:S01]  /*3480*/  MOV R154, R82 ;  /* 0x00000052009a7202 */ /* 0x000fe20000000f00 */
[----:B-----5:R-:W-:Y:S01]  /*3490*/  IMAD.MOV.U32 R147, RZ, RZ, R68 ;  /* 0x000000ffff937224 */ /* 0x020fe200078e0044 */
[----:B------:R-:W-:Y:S01]  /*34a0*/  MOV R145, R64 ;  /* 0x0000004000917202 */ /* 0x000fe20000000f00 */
[----:B------:R-:W-:Y:S01]  /*34b0*/  IMAD.MOV.U32 R149, RZ, RZ, R72 ;  /* 0x000000ffff957224 */ /* 0x000fe200078e0048 */
[----:B------:R-:W-:Y:S01]  /*34c0*/  MOV R87, R58 ;  /* 0x0000003a00577202 */ /* 0x000fe20000000f00 */
[----:B------:R-:W-:Y:S02]  /*34d0*/  IMAD.MOV.U32 R148, RZ, RZ, R70 ;  /* 0x000000ffff947224 */ /* 0x000fe400078e0046 */
[----:B------:R-:W-:Y:S02]  /*34e0*/  IMAD.MOV.U32 R150, RZ, RZ, R74 ;  /* 0x000000ffff967224 */ /* 0x000fe400078e004a */
[----:B------:R-:W-:-:S02]  /*34f0*/  IMAD.MOV.U32 R142, RZ, RZ, R60 ;  /* 0x000000ffff8e7224 */ /* 0x000fc400078e003c */
[----:B------:R-:W-:Y:S02]  /*3500*/  IMAD.MOV.U32 R141, RZ, RZ, R62 ;  /* 0x000000ffff8d7224 */ /* 0x000fe400078e003e */
[----:B------:R-:W-:Y:S02]  /*3510*/  IMAD.MOV.U32 R146, RZ, RZ, R66 ;  /* 0x000000ffff927224 */ /* 0x000fe400078e0042 */
[----:B------:R-:W-:Y:S02]  /*3520*/  IMAD.MOV.U32 R84, RZ, RZ, R52 ;  /* 0x000000ffff547224 */ /* 0x000fe400078e0034 */
[----:B------:R-:W-:Y:S02]  /*3530*/  IMAD.MOV.U32 R86, RZ, RZ, R56 ;  /* 0x000000ffff567224 */ /* 0x000fe400078e0038 */
[----:B------:R-:W-:Y:S01]  /*3540*/  IMAD.MOV.U32 R85, RZ, RZ, R54 ;  /* 0x000000ffff557224 */ /* 0x000fe200078e0036 */
[----:B--2---:R-:W-:-:S13]  /*3550*/  R2UR UR4, R48 ;  /* 0x00000000300472ca */ /* 0x004fda00000e0000 */
[----:B------:R-:W-:-:S06]  /*3560*/  UISETP.NE.AND UP0, UPT, UR4, 0x3, UPT ;  /* 0x000000030400788c */ /* 0x000fcc000bf05270 */
[----:B------:R-:W-:-:S13]  /*3570*/  PLOP3.LUT P5, PT, PT, PT, UP0, 0x80, 0x0 ;  /* 0x000000000000781c */ /* 0x000fda0003faf008 */
[----:B------:R-:W-:Y:S05]  /*3580*/  @!P5 BRA `(.L_x_6414) ;  /* 0x000000000004d947 */ /* 0x000fea0003800000 */
[----:B------:R-:W-:Y:S01]  /*3590*/  BPT.TRAP 0x1 ;  /* 0x000000040000795c */ /* 0x000fe20000300000 */
.L_x_6414:
[----:B------:R-:W-:Y:S01]  /*35a0*/  IMAD R111, R17, 0x8, R16 ;  /* 0x00000008116f7824 */ /* 0x000fe200078e0210 */
[----:B------:R-:W-:Y:S01]  /*35b0*/  SHF.L.U32 R128, R231, 0x1f, RZ ;  /* 0x0000001fe7807819 */ /* 0x000fe200000006ff */
[----:B------:R-:W-:Y:S03]  /*35c0*/  BSSY B1, `(.L_x_6415) ;  /* 0x0000003000017945 */ /* 0x000fe60003800000 */
[----:B------:R-:W0:Y:S02]  /*35d0*/  SYNCS.PHASECHK.TRANS64.TRYWAIT P6, [R111+URZ+0x2e890], R128 ;  /* 0x02e890806f0075a7 */ /* 0x000e2400080c017f */
[----:B0-----:R-:W-:Y:S05]  /*35e0*/  @!P6 BRA `(.L_x_6416) ;  /* 0x000002480088e947 */ /* 0x001fea0003800000 */
.L_x_6703:
[----:B------:R-:W-:Y:S05]  /*35f0*/  BSYNC B1 ;  /* 0x0000000000017941 */ /* 0x000fea0003800000 */
.L_x_6415:
[----:B------:R-:W-:Y:S01]  /*3600*/  BSSY B1, `(.L_x_6417) ;  /* 0x00000f5000017945 */ /* 0x000fe20003800000 */
[----:B------:R-:W-:-:S03]  /*3610*/  IMAD R143, R17, 0x7000, R34 ;  /* 0x00007000118f7824 */ /* 0x000fc600078e0222 */
[----:B------:R-:W-:Y:S05]  /*3620*/  @P2 BRA `(.L_x_6418) ;  /* 0x0000000c00c82947 */ /* 0x000fea0003800000 */
[----:B------:R-:W-:Y:S01]  /*3630*/  IADD3 R152, P2, R102, R124, RZ ;  /* 0x0000007c66987210 */ /* 0x000fe20007f5e0ff */
[----:B------:R-:W-:Y:S04]  /*3640*/  BSSY B2, `(.L_x_6419) ;  /* 0x0000077000027945 */ /* 0x000fe80003800000 */
[----:B------:R-:W-:Y:S01]  /*3650*/  IMAD.X R151, R127, 0x1, R35, P2 ;  /* 0x000000017f977824 */ /* 0x000fe200010e0623 */
[----:B------:R-:W-:Y:S07]  /*3660*/  @P0 BRA `(.L_x_6420) ;  /* 0x0000000400d00947 */ /* 0x000fee0003800000 */
[----:B------:R1:W2:Y:S01]  /*3670*/  LDS.128 R48, [R117+0x20400] ;  /* 0x0204000075307984 */ /* 0x0002a20000000c00 */
[----:B------:R-:W-:Y:S01]  /*3680*/  ISETP.GE.AND P2, PT, R22, R126, PT ;  /* 0x0000007e1600720c */ /* 0x000fe20003f46270 */
[----:B------:R-:W-:-:S12]  /*3690*/  BSSY B3, `(.L_x_6421) ;  /* 0x000006d000037945 */ /* 0x000fd80003800000 */
[----:B-1----:R-:W-:Y:S05]  /*36a0*/  @P2 BRA `(.L_x_6422) ;  /* 0x0000000400ac2947 */ /* 0x002fea0003800000 */
[--C-:B------:R-:W-:Y:S02]  /*36b0*/  SHF.R.U32.HI R159, RZ, 0x10, R81.reuse ;  /* 0x00000010ff9f7819 */ /* 0x100fe40000011651 */
[----:B------:R-:W-:Y:S02]  /*36c0*/  SHF.R.U32.HI R158, RZ, 0x8, R81 ;  /* 0x00000008ff9e7819 */ /* 0x000fe40000011651 */
[----:B------:R-:W-:Y:S02]  /*36d0*/  LOP3.LUT R80, R81, 0xff, RZ, 0xc0, !PT ;  /* 0x000000ff51507812 */ /* 0x000fe400078ec0ff */
        /* <DEDUP_REMOVED lines=11> */
[----:B------:R-:W-:-:S02]  /*3790*/  LOP3.LUT R81, R81, 0xff00, R80, 0xf8, !PT ;  /* 0x0000ff0051517812 */ /* 0x000fc400078ef850 */
[----:B------:R-:W-:Y:S01]  /*37a0*/  LOP3.LUT R156, R156, 0xff00, R83, 0xf8, !PT ;  /* 0x0000ff009c9c7812 */ /* 0x000fe200078ef853 */
[----:B------:R-:W-:Y:S01]  /*37b0*/  IMAD.U32 R83, R157, 0x10000, RZ ;  /* 0x000100009d537824 */ /* 0x000fe200078e00ff */
[----:B------:R-:W-:Y:S01]  /*37c0*/  SHF.L.U32 R80, R159, 0x10, RZ ;  /* 0x000000109f507819 */ /* 0x000fe200000006ff */
[--C-:B------:R-:W-:Y:S01]  /*37d0*/  HADD2.F32 R159, -RZ, R155.reuse.H0_H0 ;  /* 0x2000009bff9f7230 */ /* 0x100fe20000004100 */
[-C--:B------:R-:W-:Y:S01]  /*37e0*/  F2FP.F16.E4M3.UNPACK_B R48, R49.reuse ;  /* 0x00000031ff30723e */ /* 0x080fe200020006ff */
[----:B------:R-:W-:Y:S01]  /*37f0*/  HADD2.F32 R160, -RZ, R155.H1_H1 ;  /* 0x3000009bffa07230 */ /* 0x000fe20000004100 */
[----:B------:R-:W-:Y:S02]  /*3800*/  LOP3.LUT R80, R81, 0xff0000, R80, 0xf8, !PT ;  /* 0x00ff000051507812 */ /* 0x000fe400078ef850 */
[----:B------:R-:W-:Y:S01]  /*3810*/  LOP3.LUT R81, R156, 0xff0000, R83, 0xf8, !PT ;  /* 0x00ff00009c517812 */ /* 0x000fe200078ef853 */
[--C-:B------:R-:W-:Y:S01]  /*3820*/  HADD2.F32 R83, -RZ, R48.reuse.H1_H1 ;  /* 0x30000030ff537230 */ /* 0x100fe20000004100 */
[----:B------:R-:W-:Y:S01]  /*3830*/  F2FP.F16.E4M3.UNPACK_B R157, R144.H1 ;  /* 0x00000090ff9d723e */ /* 0x000fe200030006ff */
[----:B------:R-:W-:Y:S01]  /*3840*/  HADD2.F32 R48, -RZ, R48.H0_H0 ;  /* 0x20000030ff307230 */ /* 0x000fe20000004100 */
[----:B------:R-:W-:-:S02]  /*3850*/  F2FP.F16.E4M3.UNPACK_B R49, R49.H1 ;  /* 0x00000031ff31723e */ /* 0x000fc400030006ff */
[CC--:B------:R-:W-:Y:S01]  /*3860*/  FMUL.FTZ R161, R83.reuse, R159.reuse ;  /* 0x0000009f53a17220 */ /* 0x0c0fe20000410000 */
[----:B------:R-:W-:Y:S02]  /*3870*/  HADD2.F32 R158, -RZ, R157.H0_H0 ;  /* 0x2000009dff9e7230 */ /* 0x000fe40000004100 */
[----:B------:R-:W-:Y:S01]  /*3880*/  FMUL.FTZ R162, R48, R159 ;  /* 0x0000009f30a27220 */ /* 0x000fe20000410000 */
[--C-:B------:R-:W-:Y:S01]  /*3890*/  HADD2.F32 R155, -RZ, R49.reuse.H0_H0 ;  /* 0x20000031ff9b7230 */ /* 0x100fe20000004100 */
[----:B------:R-:W-:Y:S01]  /*38a0*/  F2FP.F16.E4M3.UNPACK_B R154, R154 ;  /* 0x0000009aff9a723e */ /* 0x000fe200020006ff */
[----:B------:R-:W-:Y:S02]  /*38b0*/  HADD2.F32 R156, -RZ, R49.H1_H1 ;  /* 0x30000031ff9c7230 */ /* 0x000fe40000004100 */
[----:B------:R-:W-:Y:S01]  /*38c0*/  FFMA.FTZ R49, R83, R158, R162 ;  /* 0x0000009e53317223 */ /* 0x000fe200000100a2 */
[----:B------:R-:W-:Y:S02]  /*38d0*/  HADD2.F32 R157, -RZ, R157.H1_H1 ;  /* 0x3000009dff9d7230 */ /* 0x000fe40000004100 */
[C---:B------:R-:W-:Y:S01]  /*38e0*/  FMUL.FTZ R159, R155.reuse, R160 ;  /* 0x000000a09b9f7220 */ /* 0x040fe20000410000 */
[----:B------:R-:W-:Y:S01]  /*38f0*/  F2FP.F16.E4M3.UNPACK_B R83, R82.H1 ;  /* 0x00000052ff53723e */ /* 0x000fe200030006ff */
[----:B------:R-:W-:Y:S01]  /*3900*/  FMUL.FTZ R164, R156, R160 ;  /* 0x000000a09ca47220 */ /* 0x000fe20000410000 */
[----:B------:R-:W-:Y:S01]  /*3910*/  FFMA.FTZ R48, R48, R158, -R161 ;  /* 0x0000009e30307223 */ /* 0x000fe200000108a1 */
[-C--:B------:R-:W-:Y:S01]  /*3920*/  FFMA.FTZ R161, R156, R157.reuse, R159 ;  /* 0x0000009d9ca17223 */ /* 0x080fe2000001009f */
[----:B------:R-:W-:Y:S01]  /*3930*/  F2FP.F16.E4M3.UNPACK_B R82, R82 ;  /* 0x00000052ff52723e */ /* 0x000fe200020006ff */
[----:B------:R-:W-:Y:S01]  /*3940*/  FFMA.FTZ R164, R155, R157, -R164 ;  /* 0x0000009d9ba47223 */ /* 0x000fe200000108a4 */
[----:B------:R-:W-:Y:S01]  /*3950*/  F2FP.F16.E4M3.UNPACK_B R156, R144 ;  /* 0x00000090ff9c723e */ /* 0x000fe200020006ff */
[--C-:B------:R-:W-:Y:S01]  /*3960*/  HADD2.F32 R158, -RZ, R154.reuse.H1_H1 ;  /* 0x3000009aff9e7230 */ /* 0x100fe20000004100 */
[-C--:B------:R-:W-:Y:S01]  /*3970*/  F2FP.F16.E4M3.UNPACK_B R163, R81.reuse.H1 ;  /* 0x00000051ffa3723e */ /* 0x080fe200030006ff */
[----:B------:R-:W-:Y:S01]  /*3980*/  HADD2.F32 R157, -RZ, R154.H0_H0 ;  /* 0x2000009aff9d7230 */ /* 0x000fe20000004100 */
[----:B------:R-:W-:Y:S01]  /*3990*/  F2FP.F16.E4M3.UNPACK_B R162, R81 ;  /* 0x00000051ffa2723e */ /* 0x000fe200020006ff */
[--C-:B------:R-:W-:Y:S01]  /*39a0*/  HADD2.F32 R155, -RZ, R83.reuse.H1_H1 ;  /* 0x30000053ff9b7230 */ /* 0x100fe20000004100 */
[----:B------:R-:W-:Y:S01]  /*39b0*/  F2FP.F16.E4M3.UNPACK_B R81, R80 ;  /* 0x00000050ff51723e */ /* 0x000fe200020006ff */
[----:B------:R-:W-:-:S02]  /*39c0*/  HADD2.F32 R154, -RZ, R83.H0_H0 ;  /* 0x20000053ff9a7230 */ /* 0x000fc40000004100 */
[--C-:B------:R-:W-:Y:S02]  /*39d0*/  HADD2.F32 R83, -RZ, R82.reuse.H0_H0 ;  /* 0x20000052ff537230 */ /* 0x100fe40000004100 */
[-C--:B------:R-:W-:Y:S01]  /*39e0*/  FMUL.FTZ R159, R155, R158.reuse ;  /* 0x0000009e9b9f7220 */ /* 0x080fe20000410000 */
[----:B------:R-:W-:Y:S02]  /*39f0*/  HADD2.F32 R144, -RZ, R82.H1_H1 ;  /* 0x30000052ff907230 */ /* 0x000fe40000004100 */
[----:B------:R-:W-:Y:S01]  /*3a00*/  FMUL.FTZ R160, R154, R158 ;  /* 0x0000009e9aa07220 */ /* 0x000fe20000410000 */
[--C-:B------:R-:W-:Y:S02]  /*3a10*/  HADD2.F32 R82, -RZ, R156.reuse.H1_H1 ;  /* 0x3000009cff527230 */ /* 0x100fe40000004100 */
[----:B------:R-:W-:Y:S02]  /*3a20*/  HADD2.F32 R156, -RZ, R156.H0_H0 ;  /* 0x2000009cff9c7230 */ /* 0x000fe40000004100 */
        /* <DEDUP_REMOVED lines=11> */
[----:B------:R-:W-:Y:S01]  /*3ae0*/  F2FP.SATFINITE.E4M3.F32.PACK_AB_MERGE_C R144, R161, R164, RZ ;  /* 0x000000a4a190723e */ /* 0x000fe200048070ff */
[----:B------:R-:W-:Y:S01]  /*3af0*/  HADD2.F32 R159, -RZ, R155.H1_H1 ;  /* 0x3000009bff9f7230 */ /* 0x000fe20000004100 */
[----:B------:R-:W-:Y:S01]  /*3b00*/  F2FP.F16.E4M3.UNPACK_B R155, R80.H1 ;  /* 0x00000050ff9b723e */ /* 0x000fe200030006ff */
[----:B------:R-:W-:-:S02]  /*3b10*/  HADD2.F32 R157, -RZ, R156.H1_H1 ;  /* 0x3000009cff9d7230 */ /* 0x000fc40000004100 */
[CC--:B------:R-:W-:Y:S01]  /*3b20*/  FMUL.FTZ R166, R158.reuse, R160.reuse ;  /* 0x000000a09ea67220 */ /* 0x0c0fe20000410000 */
[----:B------:R-:W-:Y:S02]  /*3b30*/  HADD2.F32 R164, -RZ, R162.H1_H1 ;  /* 0x300000a2ffa47230 */ /* 0x000fe40000004100 */
[----:B------:R-:W-:Y:S01]  /*3b40*/  FMUL.FTZ R165, R159, R160 ;  /* 0x000000a09fa57220 */ /* 0x000fe20000410000 */
[----:B------:R-:W-:Y:S01]  /*3b50*/  HADD2.F32 R161, -RZ, R155.H1_H1 ;  /* 0x3000009bffa17230 */ /* 0x000fe20000004100 */
[----:B------:R-:W-:Y:S01]  /*3b60*/  F2FP.F16.E4M3.UNPACK_B R50, R50 ;  /* 0x00000032ff32723e */ /* 0x000fe200020006ff */
[----:B------:R-:W-:Y:S01]  /*3b70*/  HADD2.F32 R156, -RZ, R156.H0_H0 ;  /* 0x2000009cff9c7230 */ /* 0x000fe20000004100 */
[----:B------:R-:W-:Y:S01]  /*3b80*/  F2FP.SATFINITE.E4M3.F32.PACK_AB_MERGE_C R49, R49, R48, R144 ;  /* 0x000000303131723e */ /* 0x000fe20004807090 */
[----:B------:R-:W-:Y:S02]  /*3b90*/  HADD2.F32 R160, -RZ, R81.H1_H1 ;  /* 0x30000051ffa07230 */ /* 0x000fe40000004100 */
[----:B------:R-:W-:Y:S01]  /*3ba0*/  FFMA.FTZ R80, R158, R161, -R165 ;  /* 0x000000a19e507223 */ /* 0x000fe200000108a5 */
[-C--:B------:R-:W-:Y:S01]  /*3bb0*/  FMUL.FTZ R165, R157, R164.reuse ;  /* 0x000000a49da57220 */ /* 0x080fe20000410000 */
[----:B------:R-:W-:Y:S01]  /*3bc0*/  F2FP.F16.E4M3.UNPACK_B R158, R51 ;  /* 0x00000033ff9e723e */ /* 0x000fe200020006ff */
[C---:B------:R-:W-:Y:S01]  /*3bd0*/  FMUL.FTZ R164, R156.reuse, R164 ;  /* 0x000000a49ca47220 */ /* 0x040fe20000410000 */
[----:B------:R-:W-:Y:S01]  /*3be0*/  FFMA.FTZ R51, R159, R161, R166 ;  /* 0x000000a19f337223 */ /* 0x000fe200000100a6 */
[----:B------:R-:W-:Y:S01]  /*3bf0*/  FFMA.FTZ R165, R156, R160, -R165 ;  /* 0x000000a09ca57223 */ /* 0x000fe200000108a5 */
[----:B------:R-:W-:-:S02]  /*3c00*/  HADD2.F32 R156, -RZ, R50.H0_H0 ;  /* 0x20000032ff9c7230 */ /* 0x000fc40000004100 */
[----:B------:R-:W-:Y:S01]  /*3c10*/  FFMA.FTZ R164, R157, R160, R164 ;  /* 0x000000a09da47223 */ /* 0x000fe200000100a4 */
[--C-:B------:R-:W-:Y:S01]  /*3c20*/  HADD2.F32 R157, -RZ, R158.reuse.H0_H0 ;  /* 0x2000009eff9d7230 */ /* 0x100fe20000004100 */
[----:B------:R-:W-:Y:S01]  /*3c30*/  F2FP.SATFINITE.E4M3.F32.PACK_AB_MERGE_C R51, R51, R80, RZ ;  /* 0x000000503333723e */ /* 0x000fe200048070ff */
[----:B------:R-:W-:Y:S01]  /*3c40*/  HADD2.F32 R158, -RZ, R158.H1_H1 ;  /* 0x3000009eff9e7230 */ /* 0x000fe20000004100 */
[----:B------:R-:W-:Y:S01]  /*3c50*/  F2FP.SATFINITE.E4M3.F32.PACK_AB_MERGE_C R48, R83, R82, R154 ;  /* 0x000000525330723e */ /* 0x000fe2000480709a */
[----:B------:R-:W-:Y:S01]  /*3c60*/  HADD2.F32 R163, -RZ, R163.H0_H0 ;  /* 0x200000a3ffa37230 */ /* 0x000fe20000004100 */
[----:B------:R-:W-:Y:S01]  /*3c70*/  F2FP.SATFINITE.E4M3.F32.PACK_AB_MERGE_C R164, R164, R165, RZ ;  /* 0x000000a5a4a4723e */ /* 0x000fe200048070ff */
[----:B------:R-:W-:Y:S02]  /*3c80*/  HADD2.F32 R50, -RZ, R50.H1_H1 ;  /* 0x30000032ff327230 */ /* 0x000fe40000004100 */
[----:B------:R-:W-:Y:S02]  /*3c90*/  HADD2.F32 R159, -RZ, R162.H0_H0 ;  /* 0x200000a2ff9f7230 */ /* 0x000fe40000004100 */
[----:B------:R-:W-:Y:S01]  /*3ca0*/  FMUL.FTZ R160, R158, R163 ;  /* 0x000000a39ea07220 */ /* 0x000fe20000410000 */
[----:B------:R-:W-:-:S02]  /*3cb0*/  HADD2.F32 R155, -RZ, R155.H0_H0 ;  /* 0x2000009bff9b7230 */ /* 0x000fc40000004100 */
[C---:B------:R-:W-:Y:S01]  /*3cc0*/  FMUL.FTZ R163, R157.reuse, R163 ;  /* 0x000000a39da37220 */ /* 0x040fe20000410000 */
[----:B------:R-:W-:Y:S02]  /*3cd0*/  HADD2.F32 R81, -RZ, R81.H0_H0 ;  /* 0x20000051ff517230 */ /* 0x000fe40000004100 */
[-C--:B------:R-:W-:Y:S01]  /*3ce0*/  FMUL.FTZ R161, R50, R159.reuse ;  /* 0x0000009f32a17220 */ /* 0x080fe20000410000 */
[----:B------:R-:W-:Y:S01]  /*3cf0*/  FMUL.FTZ R159, R156, R159 ;  /* 0x0000009f9c9f7220 */ /* 0x000fe20000410000 */
[-C--:B------:R-:W-:Y:S01]  /*3d00*/  FFMA.FTZ R160, R157, R155.reuse, -R160 ;  /* 0x0000009b9da07223 */ /* 0x080fe200000108a0 */
[----:B------:R-:W-:Y:S01]  /*3d10*/  FFMA.FTZ R163, R158, R155, R163 ;  /* 0x0000009b9ea37223 */ /* 0x000fe200000100a3 */
[-C--:B------:R-:W-:Y:S01]  /*3d20*/  FFMA.FTZ R161, R156, R81.reuse, -R161 ;  /* 0x000000519ca17223 */ /* 0x080fe200000108a1 */
[----:B------:R-:W-:-:S03]  /*3d30*/  FFMA.FTZ R50, R50, R81, R159 ;  /* 0x0000005132327223 */ /* 0x000fc6000001009f */
[----:B------:R-:W-:Y:S02]  /*3d40*/  F2FP.SATFINITE.E4M3.F32.PACK_AB_MERGE_C R51, R163, R160, R51 ;  /* 0x000000a0a333723e */ /* 0x000fe40004807033 */
[----:B------:R-:W-:-:S07]  /*3d50*/  F2FP.SATFINITE.E4M3.F32.PACK_AB_MERGE_C R50, R50, R161, R164 ;  /* 0x000000a13232723e */ /* 0x000fce00048070a4 */
.L_x_6422:
[----:B------:R-:W-:Y:S05]  /*3d60*/  BSYNC B3 ;  /* 0x0000000000037941 */ /* 0x000fea0003800000 */
.L_x_6421:
[----:B------:R-:W-:Y:S02]  /*3d70*/  ULDC.64 UR4, c[0x0][0x2e8] ;  /* 0x0000ba0000047ab9 */ /* 0x000fe40000000a00 */
[----:B------:R-:W-:-:S04]  /*3d80*/  IADD3 R80, P2, P6, R152, UR4, R44 ;  /* 0x0000000498507c10 */ /* 0x000fc8000fe5e02c */
[----:B------:R-:W-:-:S05]  /*3d90*/  IADD3.X R81, R151, UR5, R20, P2, P6 ;  /* 0x0000000597517c10 */ /* 0x000fca00097ec414 */
[----:B--2---:R1:W-:Y:S04]  /*3da0*/  STG.E.128 desc[UR60][R80.64], R48 ;  /* 0x0000003050007986 */ /* 0x0043e8000c101d3c */
.L_x_6420:
[----:B------:R-:W-:Y:S05]  /*3db0*/  BSYNC B2 ;  /* 0x0000000000027941 */ /* 0x000fea0003800000 */
.L_x_6419:
[----:B------:R-:W-:Y:S05]  /*3dc0*/  @P1 BRA `(.L_x_6418) ;  /* 0x0000000400e01947 */ /* 0x000fea0003800000 */
[----:B------:R-:W-:Y:S01]  /*3dd0*/  LOP3.LUT P2, RZ, R229, 0x4, RZ, 0xc0, !PT ;  /* 0x00000004e5ff7812 */ /* 0x000fe2000784c0ff */
[C---:B-1----:R-:W-:Y:S01]  /*3de0*/  VIADD R49, R143.reuse, 0x40 ;  /* 0x000000408f317836 */ /* 0x042fe20000000000 */
[----:B------:R-:W-:Y:S11]  /*3df0*/  BSSY B2, `(.L_x_6423) ;  /* 0x0000071000027945 */ /* 0x000ff60003800000 */
[----:B------:R-:W-:Y:S01]  /*3e00*/  @P2 VIADD R49, R143, 0xffffffc0 ;  /* 0xffffffc08f312836 */ /* 0x000fe20000000000 */
[----:B------:R-:W-:-:S03]  /*3e10*/  ISETP.GE.AND P2, PT, R230, R126, PT ;  /* 0x0000007ee600720c */ /* 0x000fc60003f46270 */
[----:B------:R-:W-:-:S06]  /*3e20*/  IMAD.IADD R49, R16, 0x1, R49 ;  /* 0x0000000110317824 */ /* 0x000fcc00078e0231 */
[----:B------:R-:W1:Y:S04]  /*3e30*/  LDS.128 R48, [R49+0x20400] ;  /* 0x0204000031307984 */ /* 0x000e680000000c00 */
[----:B------:R-:W-:Y:S05]  /*3e40*/  @P2 BRA `(.L_x_6424) ;  /* 0x0000000400ac2947 */ /* 0x000fea0003800000 */
        /* <DEDUP_REMOVED lines=11> */
[----:B------:R-:W-:Y:S01]  /*3f00*/  IMAD.U32 R82, R82, 0x10000, RZ ;  /* 0x0001000052527824 */ /* 0x000fe200078e00ff */
[----:B------:R-:W-:Y:S01]  /*3f10*/  SHF.L.U32 R80, R80, 0x8, RZ ;  /* 0x0000000850507819 */ /* 0x000fe200000006ff */
[----:B-1----:R-:W-:Y:S01]  /*3f20*/  IMAD.MOV.U32 R78, RZ, RZ, R48 ;  /* 0x000000ffff4e7224 */ /* 0x002fe200078e0030 */
[----:B------:R-:W-:Y:S01]  /*3f30*/  LOP3.LUT R76, R76, 0xff00, R77, 0xf8, !PT ;  /* 0x0000ff004c4c7812 */ /* 0x000fe200078ef84d */
[----:B------:R-:W-:Y:S01]  /*3f40*/  IMAD.U32 R77, R81, 0x10000, RZ ;  /* 0x00010000514d7824 */ /* 0x000fe200078e00ff */
[----:B------:R-:W-:-:S02]  /*3f50*/  LOP3.LUT R79, R79, 0xff00, R80, 0xf8, !PT ;  /* 0x0000ff004f4f7812 */ /* 0x000fc400078ef850 */
        /* <DEDUP_REMOVED lines=10> */
[-C--:B------:R-:W-:Y:S01]  /*4000*/  FMUL.FTZ R155, R79, R144.reuse ;  /* 0x000000904f9b7220 */ /* 0x080fe20000410000 */
[--C-:B------:R-:W-:Y:S02]  /*4010*/  HADD2.F32 R83, -RZ, R82.reuse.H0_H0 ;  /* 0x20000052ff537230 */ /* 0x100fe40000004100 */
[C---:B------:R-:W-:Y:S01]  /*4020*/  FMUL.FTZ R144, R48.reuse, R144 ;  /* 0x0000009030907220 */ /* 0x040fe20000410000 */
[--C-:B------:R-:W-:Y:S01]  /*4030*/  HADD2.F32 R81, -RZ, R49.reuse.H1_H1 ;  /* 0x30000031ff517230 */ /* 0x100fe20000004100 */
[----:B------:R-:W-:Y:S01]  /*4040*/  F2FP.F16.E4M3.UNPACK_B R153, R153 ;  /* 0x00000099ff99723e */ /* 0x000fe200020006ff */
[----:B------:R-:W-:Y:S02]  /*4050*/  HADD2.F32 R80, -RZ, R49.H0_H0 ;  /* 0x20000031ff507230 */ /* 0x000fe40000004100 */
[-C--:B------:R-:W-:Y:S01]  /*4060*/  FFMA.FTZ R48, R48, R83.reuse, -R155 ;  /* 0x0000005330307223 */ /* 0x080fe2000001089b */
[----:B------:R-:W-:Y:S02]  /*4070*/  HADD2.F32 R82, -RZ, R82.H1_H1 ;  /* 0x30000052ff527230 */ /* 0x000fe40000004100 */
[-C--:B------:R-:W-:Y:S01]  /*4080*/  FMUL.FTZ R155, R81, R154.reuse ;  /* 0x0000009a519b7220 */ /* 0x080fe20000410000 */
[----:B------:R-:W-:Y:S01]  /*4090*/  FFMA.FTZ R49, R79, R83, R144 ;  /* 0x000000534f317223 */ /* 0x000fe20000010090 */
[C---:B------:R-:W-:Y:S01]  /*40a0*/  FMUL.FTZ R154, R80.reuse, R154 ;  /* 0x0000009a509a7220 */ /* 0x040fe20000410000 */
[----:B------:R-:W-:Y:S01]  /*40b0*/  F2FP.F16.E4M3.UNPACK_B R79, R78.H1 ;  /* 0x0000004eff4f723e */ /* 0x000fe200030006ff */
[----:B------:R-:W-:Y:S01]  /*40c0*/  FFMA.FTZ R155, R80, R82, -R155 ;  /* 0x00000052509b7223 */ /* 0x000fe2000001089b */
[----:B------:R-:W-:Y:S01]  /*40d0*/  F2FP.F16.E4M3.UNPACK_B R78, R78 ;  /* 0x0000004eff4e723e */ /* 0x000fe200020006ff */
[----:B------:R-:W-:Y:S01]  /*40e0*/  FFMA.FTZ R156, R81, R82, R154 ;  /* 0x00000052519c7223 */ /* 0x000fe2000001009a */
[----:B------:R-:W-:Y:S01]  /*40f0*/  HADD2.F32 R83, -RZ, R153.H1_H1 ;  /* 0x30000099ff537230 */ /* 0x000fe20000004100 */
[----:B------:R-:W-:Y:S01]  /*4100*/  F2FP.F16.E4M3.UNPACK_B R137, R137 ;  /* 0x00000089ff89723e */ /* 0x000fe200020006ff */
[----:B------:R-:W-:-:S02]  /*4110*/  HADD2.F32 R82, -RZ, R79.H1_H1 ;  /* 0x3000004fff527230 */ /* 0x000fc40000004100 */
[----:B------:R-:W-:Y:S02]  /*4120*/  HADD2.F32 R81, -RZ, R79.H0_H0 ;  /* 0x2000004fff517230 */ /* 0x000fe40000004100 */
[----:B------:R-:W-:Y:S02]  /*4130*/  HADD2.F32 R153, -RZ, R153.H0_H0 ;  /* 0x20000099ff997230 */ /* 0x000fe40000004100 */
[-C--:B------:R-:W-:Y:S01]  /*4140*/  FMUL.FTZ R154, R82, R83.reuse ;  /* 0x00000053529a7220 */ /* 0x080fe20000410000 */
[--C-:B------:R-:W-:Y:S02]  /*4150*/  HADD2.F32 R80, -RZ, R78.reuse.H1_H1 ;  /* 0x3000004eff507230 */ /* 0x100fe40000004100 */
[----:B------:R-:W-:Y:S01]  /*4160*/  FMUL.FTZ R83, R81, R83 ;  /* 0x0000005351537220 */ /* 0x000fe20000410000 */
[----:B------:R-:W-:Y:S02]  /*4170*/  HADD2.F32 R79, -RZ, R78.H0_H0 ;  /* 0x2000004eff4f7230 */ /* 0x000fe40000004100 */
[----:B------:R-:W-:-:S02]  /*4180*/  HADD2.F32 R78, -RZ, R137.H1_H1 ;  /* 0x30000089ff4e7230 */ /* 0x000fc40000004100 */
[-C--:B------:R-:W-:Y:S01]  /*4190*/  FMUL.FTZ R144, R80, R153.reuse ;  /* 0x0000009950907220 */ /* 0x080fe20000410000 */
[----:B------:R-:W-:Y:S02]  /*41a0*/  HADD2.F32 R137, -RZ, R137.H0_H0 ;  /* 0x20000089ff897230 */ /* 0x000fe40000004100 */
        /* <DEDUP_REMOVED lines=8> */
[--C-:B------:R-:W-:Y:S01]  /*4230*/  HADD2.F32 R137, -RZ, R83.reuse.H0_H0 ;  /* 0x20000053ff897230 */ /* 0x100fe20000004100 */
[----:B------:R-:W-:Y:S01]  /*4240*/  F2FP.SATFINITE.E4M3.F32.PACK_AB_MERGE_C R81, R82, R81, RZ ;  /* 0x000000515251723e */ /* 0x000fe200048070ff */
[----:B------:R-:W-:Y:S01]  /*4250*/  HADD2.F32 R83, -RZ, R83.H1_H1 ;  /* 0x30000053ff537230 */ /* 0x000fe20000004100 */
[----:B------:R-:W-:Y:S01]  /*4260*/  F2FP.F16.E4M3.UNPACK_B R153, R76.H1 ;  /* 0x0000004cff99723e */ /* 0x000fe200030006ff */
[--C-:B------:R-:W-:Y:S01]  /*4270*/  HADD2.F32 R158, -RZ, R156.reuse.H1_H1 ;  /* 0x3000009cff9e7230 */ /* 0x100fe20000004100 */
[----:B------:R-:W-:Y:S01]  /*4280*/  F2FP.F16.E4M3.UNPACK_B R82, R50.H1 ;  /* 0x00000032ff52723e */ /* 0x000fe200030006ff */
[----:B------:R-:W-:Y:S01]  /*4290*/  HADD2.F32 R156, -RZ, R156.H0_H0 ;  /* 0x2000009cff9c7230 */ /* 0x000fe20000004100 */
[----:B------:R-:W-:Y:S01]  /*42a0*/  F2FP.F16.E4M3.UNPACK_B R155, R77 ;  /* 0x0000004dff9b723e */ /* 0x000fe200020006ff */
[----:B------:R-:W-:Y:S01]  /*42b0*/  HADD2.F32 R154, -RZ, R153.H1_H1 ;  /* 0x30000099ff9a7230 */ /* 0x000fe20000004100 */
        /* <DEDUP_REMOVED lines=17> */
[----:B------:R-:W-:Y:S01]  /*43d0*/  HADD2.F32 R82, -RZ, R51.H1_H1 ;  /* 0x30000033ff527230 */ /* 0x000fe20000004100 */
[----:B------:R-:W-:Y:S01]  /*43e0*/  F2FP.SATFINITE.E4M3.F32.PACK_AB_MERGE_C R49, R49, R48, R80 ;  /* 0x000000303131723e */ /* 0x000fe20004807050 */
[--C-:B------:R-:W-:Y:S02]  /*43f0*/  HADD2.F32 R51, -RZ, R50.reuse.H0_H0 ;  /* 0x20000032ff337230 */ /* 0x100fe40000004100 */
[-C--:B------:R-:W-:Y:S01]  /*4400*/  FMUL.FTZ R83, R77, R156.reuse ;  /* 0x0000009c4d537220 */ /* 0x080fe20000410000 */
[----:B------:R-:W-:Y:S02]  /*4410*/  HADD2.F32 R50, -RZ, R50.H1_H1 ;  /* 0x30000032ff327230 */ /* 0x000fe40000004100 */
[----:B------:R-:W-:Y:S01]  /*4420*/  FMUL.FTZ R160, R82, R156 ;  /* 0x0000009c52a07220 */ /* 0x000fe20000410000 */
        /* <DEDUP_REMOVED lines=9> */
[----:B------:R-:W-:Y:S02]  /*44c0*/  F2FP.SATFINITE.E4M3.F32.PACK_AB_MERGE_C R76, R157, R76, RZ ;  /* 0x0000004c9d4c723e */ /* 0x000fe400048070ff */
[----:B------:R-:W-:Y:S02]  /*44d0*/  F2FP.SATFINITE.E4M3.F32.PACK_AB_MERGE_C R48, R79, R78, R81 ;  /* 0x0000004e4f30723e */ /* 0x000fe40004807051 */
[----:B------:R-:W-:-:S02]  /*44e0*/  F2FP.SATFINITE.E4M3.F32.PACK_AB_MERGE_C R50, R155, R154, R158 ;  /* 0x0000009a9b32723e */ /* 0x000fc4000480709e */
[----:B------:R-:W-:-:S07]  /*44f0*/  F2FP.SATFINITE.E4M3.F32.PACK_AB_MERGE_C R51, R83, R160, R76 ;  /* 0x000000a05333723e */ /* 0x000fce000480704c */
.L_x_6424:
[----:B------:R-:W-:Y:S05]  /*4500*/  BSYNC B2 ;  /* 0x0000000000027941 */ /* 0x000fea0003800000 */
.L_x_6423:
[----:B------:R-:W-:Y:S02]  /*4510*/  ULDC.64 UR4, c[0x0][0x2e8] ;  /* 0x0000ba0000047ab9 */ /* 0x000fe40000000a00 */
[----:B------:R-:W-:-:S04]  /*4520*/  IADD3 R76, P2, P6, R15, UR4, R152 ;  /* 0x000000040f4c7c10 */ /* 0x000fc8000fe5e098 */
[----:B------:R-:W-:-:S05]  /*4530*/  IADD3.X R77, R12, UR5, R151, P2, P6 ;  /* 0x000000050c4d7c10 */ /* 0x000fca00097ec497 */
[----:B-1----:R2:W-:Y:S04]  /*4540*/  STG.E.128 desc[UR60][R76.64], R48 ;  /* 0x000000304c007986 */ /* 0x0025e8000c101d3c */
.L_x_6418:
[----:B------:R-:W-:Y:S05]  /*4550*/  BSYNC B1 ;  /* 0x0000000000017941 */ /* 0x000fea0003800000 */
.L_x_6417:
[----:B------:R-:W-:Y:S04]  /*4560*/  BSSY B1, `(.L_x_6425) ;  /* 0x00000f5000017945 */ /* 0x000fe80003800000 */
[----:B------:R-:W-:Y:S05]  /*4570*/  @P3 BRA `(.L_x_6426) ;  /* 0x0000000c00cc3947 */ /* 0x000fea0003800000 */
[----:B--2---:R-:W-:Y:S01]  /*4580*/  IADD3 R76, P2, P3, R132, R124, R18 ;  /* 0x0000007c844c7210 */ /* 0x004fe20007b5e012 */
[----:B------:R-:W-:Y:S03]  /*4590*/  BSSY B2, `(.L_x_6427) ;  /* 0x0000077000027945 */ /* 0x000fe60003800000 */
[----:B------:R-:W-:Y:S01]  /*45a0*/  IADD3.X R77, R43, R127, R19, P2, P3 ;  /* 0x0000007f2b4d7210 */ /* 0x000fe200017e6413 */
[----:B------:R-:W-:Y:S08]  /*45b0*/  @P0 BRA `(.L_x_6428) ;  /* 0x0000000400d00947 */ /* 0x000ff00003800000 */
[----:B-1----:R1:W2:Y:S01]  /*45c0*/  LDS.128 R48, [R117+0x22400] ;  /* 0x0224000075307984 */ /* 0x0022a20000000c00 */
[----:B------:R-:W-:Y:S01]  /*45d0*/  ISETP.GE.AND P2, PT, R22, R126, PT ;  /* 0x0000007e1600720c */ /* 0x000fe20003f46270 */
[----:B------:R-:W-:-:S12]  /*45e0*/  BSSY B3, `(.L_x_6429) ;  /* 0x000006d000037945 */ /* 0x000fd80003800000 */
[----:B-1----:R-:W-:Y:S05]  /*45f0*/  @P2 BRA `(.L_x_6430) ;  /* 0x0000000400ac2947 */ /* 0x002fea0003800000 */
        /* <DEDUP_REMOVED lines=12> */
[----:B--2---:R-:W-:Y:S01]  /*46c0*/  MOV R74, R48 ;  /* 0x00000030004a7202 */ /* 0x004fe20000000f00 */
[----:B------:R-:W-:Y:S01]  /*46d0*/  IMAD.U32 R80, R80, 0x10000, RZ ;  /* 0x0001000050507824 */ /* 0x000fe200078e00ff */
        /* <DEDUP_REMOVED lines=30> */
[----:B------:R-:W-:-:S02]  /*48c0*/  HADD2.F32 R79, -RZ, R75.H0_H0 ;  /* 0x2000004bff4f7230 */ /* 0x000fc40000004100 */
[----:B------:R-:W-:Y:S02]  /*48d0*/  HADD2.F32 R80, -RZ, R75.H1_H1 ;  /* 0x3000004bff507230 */ /* 0x000fe40000004100 */
        /* <DEDUP_REMOVED lines=14> */
[----:B------:R-:W-:Y:S02]  /*49c0*/  F2FP.F16.E4M3.UNPACK_B R81, R51.H1 ;  /* 0x00000033ff51723e */ /* 0x000fe400030006ff */
[----:B------:R-:W-:Y:S01]  /*49d0*/  F2FP.SATFINITE.E4M3.F32.PACK_AB_MERGE_C R78, R152, R137, RZ ;  /* 0x00000089984e723e */ /* 0x000fe200048070ff */
[--C-:B------:R-:W-:Y:S01]  /*49e0*/  HADD2.F32 R152, -RZ, R150.reuse.H1_H1 ;  /* 0x30000096ff987230 */ /* 0x100fe20000004100 */
[----:B------:R-:W-:Y:S01]  /*49f0*/  F2FP.SATFINITE.E4M3.F32.PACK_AB_MERGE_C R79, R80, R79, RZ ;  /* 0x0000004f504f723e */ /* 0x000fe200048070ff */
[--C-:B------:R-:W-:Y:S01]  /*4a00*/  HADD2.F32 R82, -RZ, R81.reuse.H0_H0 ;  /* 0x20000051ff527230 */ /* 0x100fe20000004100 */
[----:B------:R-:W-:Y:S01]  /*4a10*/  F2FP.F16.E4M3.UNPACK_B R80, R50.H1 ;  /* 0x00000032ff50723e */ /* 0x000fe200030006ff */
[----:B------:R-:W-:Y:S01]  /*4a20*/  HADD2.F32 R81, -RZ, R81.H1_H1 ;  /* 0x30000051ff517230 */ /* 0x000fe20000004100 */
[-C--:B------:R-:W-:Y:S01]  /*4a30*/  F2FP.F16.E4M3.UNPACK_B R137, R72.reuse.H1 ;  /* 0x00000048ff89723e */ /* 0x080fe200030006ff */
[----:B------:R-:W-:Y:S01]  /*4a40*/  HADD2.F32 R150, -RZ, R150.H0_H0 ;  /* 0x20000096ff967230 */ /* 0x000fe20000004100 */
        /* <DEDUP_REMOVED lines=21> */
[--C-:B------:R-:W-:Y:S01]  /*4ba0*/  HADD2.F32 R51, -RZ, R50.reuse.H0_H0 ;  /* 0x20000032ff337230 */ /* 0x100fe20000004100 */
[----:B------:R-:W-:Y:S01]  /*4bb0*/  F2FP.SATFINITE.E4M3.F32.PACK_AB_MERGE_C R82, R82, R153, RZ ;  /* 0x000000995252723e */ /* 0x000fe200048070ff */
[----:B------:R-:W-:Y:S02]  /*4bc0*/  HADD2.F32 R50, -RZ, R50.H1_H1 ;  /* 0x30000032ff327230 */ /* 0x000fe40000004100 */
        /* <DEDUP_REMOVED lines=10> */
[----:B------:R-:W-:Y:S02]  /*4c70*/  F2FP.SATFINITE.E4M3.F32.PACK_AB_MERGE_C R151, R151, R152, RZ ;  /* 0x000000989797723e */ /* 0x000fe400048070ff */
[----:B------:R-:W-:-:S02]  /*4c80*/  F2FP.SATFINITE.E4M3.F32.PACK_AB_MERGE_C R48, R75, R74, R79 ;  /* 0x0000004a4b30723e */ /* 0x000fc4000480704f */
[----:B------:R-:W-:Y:S02]  /*4c90*/  F2FP.SATFINITE.E4M3.F32.PACK_AB_MERGE_C R50, R149, R80, R82 ;  /* 0x000000509532723e */ /* 0x000fe40004807052 */
[----:B------:R-:W-:-:S07]  /*4ca0*/  F2FP.SATFINITE.E4M3.F32.PACK_AB_MERGE_C R51, R150, R81, R151 ;  /* 0x000000519633723e */ /* 0x000fce0004807097 */
.L_x_6430:
[----:B------:R-:W-:Y:S05]  /*4cb0*/  BSYNC B3 ;  /* 0x0000000000037941 */ /* 0x000fea0003800000 */
.L_x_6429:
[----:B------:R-:W-:Y:S02]  /*4cc0*/  ULDC.64 UR4, c[0x0][0x2e8] ;  /* 0x0000ba0000047ab9 */ /* 0x000fe40000000a00 */
[----:B------:R-:W-:-:S04]  /*4cd0*/  IADD3 R72, P2, P3, R76, UR4, R44 ;  /* 0x000000044c487c10 */ /* 0x000fc8000fb5e02c */
[----:B------:R-:W-:-:S05]  /*4ce0*/  IADD3.X R73, R77, UR5, R20, P2, P3 ;  /* 0x000000054d497c10 */ /* 0x000fca00097e6414 */
[----:B--2---:R2:W-:Y:S04]  /*4cf0*/  STG.E.128 desc[UR60][R72.64], R48 ;  /* 0x0000003048007986 */ /* 0x0045e8000c101d3c */
.L_x_6428:
[----:B------:R-:W-:Y:S05]  /*4d00*/  BSYNC B2 ;  /* 0x0000000000027941 */ /* 0x000fea0003800000 */
.L_x_6427:
[----:B------:R-:W-:Y:S05]  /*4d10*/  @P1 BRA `(.L_x_6426) ;  /* 0x0000000400e41947 */ /* 0x000fea0003800000 */
[----:B------:R-:W-:Y:S01]  /*4d20*/  LOP3.LUT P2, RZ, R229, 0x4, RZ, 0xc0, !PT ;  /* 0x00000004e5ff7812 */ /* 0x000fe2000784c0ff */
[C---:B-12---:R-:W-:Y:S01]  /*4d30*/  VIADD R49, R143.reuse, 0x40 ;  /* 0x000000408f317836 */ /* 0x046fe20000000000 */
[----:B------:R-:W-:Y:S11]  /*4d40*/  BSSY B2, `(.L_x_6431) ;  /* 0x0000072000027945 */ /* 0x000ff60003800000 */
[----:B------:R-:W-:Y:S01]  /*4d50*/  @P2 VIADD R49, R143, 0xffffffc0 ;  /* 0xffffffc08f312836 */ /* 0x000fe20000000000 */
[----:B------:R-:W-:-:S03]  /*4d60*/  ISETP.GE.AND P2, PT, R230, R126, PT ;  /* 0x0000007ee600720c */ /* 0x000fc60003f46270 */
[----:B------:R-:W-:-:S06]  /*4d70*/  IMAD.IADD R49, R16, 0x1, R49 ;  /* 0x0000000110317824 */ /* 0x000fcc00078e0231 */
[----:B------:R-:W1:Y:S04]  /*4d80*/  LDS.128 R48, [R49+0x22400] ;  /* 0x0224000031307984 */ /* 0x000e680000000c00 */
[----:B------:R-:W-:Y:S05]  /*4d90*/  @P2 BRA `(.L_x_6432) ;  /* 0x0000000400b02947 */ /* 0x000fea0003800000 */
        /* <DEDUP_REMOVED lines=11> */
[----:B-1----:R-:W-:Y:S01]  /*4e50*/  IMAD.MOV.U32 R69, RZ, RZ, R49 ;  /* 0x000000ffff457224 */ /* 0x002fe200078e0031 */
        /* <DEDUP_REMOVED lines=33> */
[----:B------:R-:W-:-:S02]  /*5070*/  HADD2.F32 R74, -RZ, R71.H1_H1 ;  /* 0x30000047ff4a7230 */ /* 0x000fc40000004100 */
[----:B------:R-:W-:Y:S01]  /*5080*/  HADD2.F32 R73, -RZ, R71.H0_H0 ;  /* 0x20000047ff497230 */ /* 0x000fe20000004100 */
[----:B------:R-:W-:Y:S01]  /*5090*/  F2FP.SATFINITE.E4M3.F32.PACK_AB_MERGE_C R149, R82, R81, RZ ;  /* 0x000000515295723e */ /* 0x000fe200048070ff */
[--C-:B------:R-:W-:Y:S02]  /*50a0*/  HADD2.F32 R71, -RZ, R70.reuse.H0_H0 ;  /* 0x20000046ff477230 */ /* 0x100fe40000004100 */
[-C--:B------:R-:W-:Y:S01]  /*50b0*/  FMUL.FTZ R80, R74, R75.reuse ;  /* 0x0000004b4a507220 */ /* 0x080fe20000410000 */
[----:B------:R-:W-:Y:S02]  /*50c0*/  HADD2.F32 R72, -RZ, R70.H1_H1 ;  /* 0x30000046ff487230 */ /* 0x000fe40000004100 */
[----:B------:R-:W-:Y:S01]  /*50d0*/  FMUL.FTZ R79, R73, R75 ;  /* 0x0000004b494f7220 */ /* 0x000fe20000410000 */
[----:B------:R-:W-:Y:S01]  /*50e0*/  HADD2.F32 R70, -RZ, R147.H1_H1 ;  /* 0x30000093ff467230 */ /* 0x000fe20000004100 */
[----:B------:R-:W-:Y:S01]  /*50f0*/  F2FP.F16.E4M3.UNPACK_B R81, R68.H1 ;  /* 0x00000044ff51723e */ /* 0x000fe200030006ff */
[----:B------:R-:W-:-:S02]  /*5100*/  HADD2.F32 R148, -RZ, R148.H0_H0 ;  /* 0x20000094ff947230 */ /* 0x000fc40000004100 */
[----:B------:R-:W-:Y:S02]  /*5110*/  HADD2.F32 R147, -RZ, R147.H0_H0 ;  /* 0x20000093ff937230 */ /* 0x000fe40000004100 */
[-C--:B------:R-:W-:Y:S01]  /*5120*/  FFMA.FTZ R80, R73, R70.reuse, -R80 ;  /* 0x0000004649507223 */ /* 0x080fe20000010850 */
[----:B------:R-:W-:Y:S01]  /*5130*/  FFMA.FTZ R79, R74, R70, R79 ;  /* 0x000000464a4f7223 */ /* 0x000fe2000001004f */
[CC--:B------:R-:W-:Y:S01]  /*5140*/  FMUL.FTZ R78, R72.reuse, R148.reuse ;  /* 0x00000094484e7220 */ /* 0x0c0fe20000410000 */
[----:B------:R-:W-:Y:S01]  /*5150*/  F2FP.F16.E4M3.UNPACK_B R73, R51.H1 ;  /* 0x00000033ff49723e */ /* 0x000fe200030006ff */
[C---:B------:R-:W-:Y:S01]  /*5160*/  FMUL.FTZ R75, R71.reuse, R148 ;  /* 0x00000094474b7220 */ /* 0x040fe20000410000 */
[----:B------:R-:W-:Y:S02]  /*5170*/  HADD2.F32 R82, -RZ, R81.H1_H1 ;  /* 0x30000051ff527230 */ /* 0x000fe40000004100 */
[-C--:B------:R-:W-:Y:S01]  /*5180*/  FFMA.FTZ R70, R71, R147.reuse, -R78 ;  /* 0x0000009347467223 */ /* 0x080fe2000001084e */
[----:B------:R-:W-:Y:S01]  /*5190*/  F2FP.SATFINITE.E4M3.F32.PACK_AB_MERGE_C R148, R79, R80, RZ ;  /* 0x000000504f94723e */ /* 0x000fe200048070ff */
[----:B------:R-:W-:Y:S01]  /*51a0*/  FFMA.FTZ R71, R72, R147, R75 ;  /* 0x0000009348477223 */ /* 0x000fe2000001004b */
[--C-:B------:R-:W-:Y:S01]  /*51b0*/  HADD2.F32 R74, -RZ, R73.reuse.H0_H0 ;  /* 0x20000049ff4a7230 */ /* 0x100fe20000004100 */
[-C--:B------:R-:W-:Y:S01]  /*51c0*/  F2FP.F16.E4M3.UNPACK_B R78, R49.reuse.H1 ;  /* 0x00000031ff4e723e */ /* 0x080fe200030006ff */
[----:B------:R-:W-:Y:S01]  /*51d0*/  HADD2.F32 R73, -RZ, R73.H1_H1 ;  /* 0x30000049ff497230 */ /* 0x000fe20000004100 */
[----:B------:R-:W-:Y:S01]  /*51e0*/  F2FP.F16.E4M3.UNPACK_B R72, R50.H1 ;  /* 0x00000032ff48723e */ /* 0x000fe200030006ff */
[----:B------:R-:W-:Y:S01]  /*51f0*/  HADD2.F32 R81, -RZ, R81.H0_H0 ;  /* 0x20000051ff517230 */ /* 0x000fe20000004100 */
[----:B------:R-:W-:Y:S01]  /*5200*/  F2FP.F16.E4M3.UNPACK_B R80, R68 ;  /* 0x00000044ff50723e */ /* 0x000fe200020006ff */
[----:B------:R-:W-:Y:S01]  /*5210*/  HADD2.F32 R79, -RZ, R78.H1_H1 ;  /* 0x3000004eff4f7230 */ /* 0x000fe20000004100 */
[----:B------:R-:W-:Y:S01]  /*5220*/  F2FP.F16.E4M3.UNPACK_B R75, R49 ;  /* 0x00000031ff4b723e */ /* 0x000fe200020006ff */
[----:B------:R-:W-:-:S02]  /*5230*/  HADD2.F32 R68, -RZ, R72.H1_H1 ;  /* 0x30000048ff447230 */ /* 0x000fc40000004100 */
[----:B------:R-:W-:Y:S01]  /*5240*/  FMUL.FTZ R49, R73, R82 ;  /* 0x0000005249317220 */ /* 0x000fe20000410000 */
[----:B------:R-:W-:Y:S01]  /*5250*/  HADD2.F32 R83, -RZ, R80.H1_H1 ;  /* 0x30000050ff537230 */ /* 0x000fe20000004100 */
[----:B------:R-:W-:Y:S01]  /*5260*/  F2FP.F16.E4M3.UNPACK_B R51, R51 ;  /* 0x00000033ff33723e */ /* 0x000fe200020006ff */
[----:B------:R-:W-:Y:S02]  /*5270*/  HADD2.F32 R72, -RZ, R72.H0_H0 ;  /* 0x20000048ff487230 */ /* 0x000fe40000004100 */
[----:B------:R-:W-:Y:S01]  /*5280*/  FFMA.FTZ R144, R74, R79, -R49 ;  /* 0x0000004f4a907223 */ /* 0x000fe20000010831 */
[----:B------:R-:W-:Y:S02]  /*5290*/  HADD2.F32 R49, -RZ, R75.H1_H1 ;  /* 0x3000004bff317230 */ /* 0x000fe40000004100 */
[-C--:B------:R-:W-:Y:S01]  /*52a0*/  FMUL.FTZ R137, R68, R83.reuse ;  /* 0x0000005344897220 */ /* 0x080fe20000410000 */
[----:B------:R-:W-:Y:S01]  /*52b0*/  F2FP.F16.E4M3.UNPACK_B R50, R50 ;  /* 0x00000032ff32723e */ /* 0x000fe200020006ff */
[----:B------:R-:W-:Y:S01]  /*52c0*/  FMUL.FTZ R83, R72, R83 ;  /* 0x0000005348537220 */ /* 0x000fe20000410000 */
[----:B------:R-:W-:Y:S01]  /*52d0*/  FMUL.FTZ R82, R74, R82 ;  /* 0x000000524a527220 */ /* 0x000fe20000410000 */
[----:B------:R-:W-:Y:S01]  /*52e0*/  FFMA.FTZ R137, R72, R49, -R137 ;  /* 0x0000003148897223 */ /* 0x000fe20000010889 */
[----:B------:R-:W-:-:S02]  /*52f0*/  HADD2.F32 R80, -RZ, R80.H0_H0 ;  /* 0x20000050ff507230 */ /* 0x000fc40000004100 */
[----:B------:R-:W-:Y:S01]  /*5300*/  FFMA.FTZ R74, R68, R49, R83 ;  /* 0x00000031444a7223 */ /* 0x000fe20000010053 */
[--C-:B------:R-:W-:Y:S02]  /*5310*/  HADD2.F32 R68, -RZ, R51.reuse.H0_H0 ;  /* 0x20000033ff447230 */ /* 0x100fe40000004100 */
[----:B------:R-:W-:Y:S01]  /*5320*/  FFMA.FTZ R147, R73, R79, R82 ;  /* 0x0000004f49937223 */ /* 0x000fe20000010052 */
[--C-:B------:R-:W-:Y:S02]  /*5330*/  HADD2.F32 R49, -RZ, R50.reuse.H0_H0 ;  /* 0x20000032ff317230 */ /* 0x100fe40000004100 */
[----:B------:R-:W-:Y:S02]  /*5340*/  HADD2.F32 R51, -RZ, R51.H1_H1 ;  /* 0x30000033ff337230 */ /* 0x000fe40000004100 */
[----:B------:R-:W-:Y:S01]  /*5350*/  FMUL.FTZ R82, R68, R81 ;  /* 0x0000005144527220 */ /* 0x000fe20000410000 */
[----:B------:R-:W-:Y:S02]  /*5360*/  HADD2.F32 R50, -RZ, R50.H1_H1 ;  /* 0x30000032ff327230 */ /* 0x000fe40000004100 */
[----:B------:R-:W-:Y:S01]  /*5370*/  FMUL.FTZ R73, R49, R80 ;  /* 0x0000005031497220 */ /* 0x000fe20000410000 */
[----:B------:R-:W-:-:S02]  /*5380*/  HADD2.F32 R78, -RZ, R78.H0_H0 ;  /* 0x2000004eff4e7230 */ /* 0x000fc40000004100 */
        /* <DEDUP_REMOVED lines=8> */
[----:B------:R-:W-:Y:S02]  /*5410*/  F2FP.SATFINITE.E4M3.F32.PACK_AB_MERGE_C R144, R147, R144, RZ ;  /* 0x000000909390723e */ /* 0x000fe400048070ff */
[----:B------:R-:W-:-:S02]  /*5420*/  F2FP.SATFINITE.E4M3.F32.PACK_AB_MERGE_C R49, R69, R48, R149 ;  /* 0x000000304531723e */ /* 0x000fc40004807095 */
[----:B------:R-:W-:Y:S02]  /*5430*/  F2FP.SATFINITE.E4M3.F32.PACK_AB_MERGE_C R48, R71, R70, R148 ;  /* 0x000000464730723e */ /* 0x000fe40004807094 */
[----:B------:R-:W-:Y:S02]  /*5440*/  F2FP.SATFINITE.E4M3.F32.PACK_AB_MERGE_C R50, R73, R72, R74 ;  /* 0x000000484932723e */ /* 0x000fe4000480704a */
[----:B------:R-:W-:-:S07]  /*5450*/  F2FP.SATFINITE.E4M3.F32.PACK_AB_MERGE_C R51, R82, R79, R144 ;  /* 0x0000004f5233723e */ /* 0x000fce0004807090 */
.L_x_6432:
[----:B------:R-:W-:Y:S05]  /*5460*/  BSYNC B2 ;  /* 0x0000000000027941 */ /* 0x000fea0003800000 */
.L_x_6431:
[----:B------:R-:W-:Y:S02]  /*5470*/  ULDC.64 UR4, c[0x0][0x2e8] ;  /* 0x0000ba0000047ab9 */ /* 0x000fe40000000a00 */
[----:B------:R-:W-:-:S04]  /*5480*/  IADD3 R68, P2, P3, R15, UR4, R76 ;  /* 0x000000040f447c10 */ /* 0x000fc8000fb5e04c */
[----:B------:R-:W-:-:S05]  /*5490*/  IADD3.X R69, R12, UR5, R77, P2, P3 ;  /* 0x000000050c457c10 */ /* 0x000fca00097e644d */
[----:B-1----:R3:W-:Y:S04]  /*54a0*/  STG.E.128 desc[UR60][R68.64], R48 ;  /* 0x0000003044007986 */ /* 0x0027e8000c101d3c */
.L_x_6426:
[----:B------:R-:W-:Y:S05]  /*54b0*/  BSYNC B1 ;  /* 0x0000000000017941 */ /* 0x000fea0003800000 */
.L_x_6425:
[----:B------:R-:W-:Y:S01]  /*54c0*/  ISETP.NE.AND P2, PT, R136, RZ, PT ;  /* 0x000000ff8800720c */ /* 0x000fe20003f45270 */
[----:B------:R-:W-:-:S12]  /*54d0*/  BSSY B1, `(.L_x_6433) ;  /* 0x00000f4000017945 */ /* 0x000fd80003800000 */
[----:B------:R-:W-:Y:S05]  /*54e0*/  @P2 BRA `(.L_x_6434) ;  /* 0x0000000c00c82947 */ /* 0x000fea0003800000 */
[----:B---3--:R-:W-:Y:S01]  /*54f0*/  IADD3 R68, P2, P3, R41, R124, R18 ;  /* 0x0000007c29447210 */ /* 0x008fe20007b5e012 */
[----:B------:R-:W-:Y:S03]  /*5500*/  BSSY B2, `(.L_x_6435) ;  /* 0x0000077000027945 */ /* 0x000fe60003800000 */
[----:B------:R-:W-:Y:S01]  /*5510*/  IADD3.X R69, R38, R127, R19, P2, P3 ;  /* 0x0000007f26457210 */ /* 0x000fe200017e6413 */
[----:B------:R-:W-:Y:S08]  /*5520*/  @P0 BRA `(.L_x_6436) ;  /* 0x0000000400d00947 */ /* 0x000ff00003800000 */
        /* <DEDUP_REMOVED lines=13> */
[----:B------:R-:W-:Y:S02]  /*5600*/  PRMT R70, R70, 0x654, R65 ;  /* 0x0000065446467816 */ /* 0x000fe40000000041 */
[----:B------:R-:W-:Y:S01]  /*5610*/  PRMT R66, R73, 0x654, R64 ;  /* 0x0000065449427816 */ /* 0x000fe20000000040 */
[----:B--2---:R-:W-:Y:S01]  /*5620*/  IMAD.MOV.U32 R64, RZ, RZ, R48 ;  /* 0x000000ffff407224 */ /* 0x004fe200078e0030 */
[----:B------:R-:W-:Y:S02]  /*5630*/  SHF.L.U32 R65, R74, 0x8, RZ ;  /* 0x000000084a417819 */ /* 0x000fe400000006ff */
        /* <DEDUP_REMOVED lines=44> */
[CC--:B------:R-:W-:Y:S01]  /*5900*/  FMUL.FTZ R71, R65.reuse, R146.reuse ;  /* 0x0000009241477220 */ /* 0x0c0fe20000410000 */
[----:B------:R-:W-:Y:S01]  /*5910*/  FMUL.FTZ R74, R64, R146 ;  /* 0x00000092404a7220 */ /* 0x000fe20000410000 */
[----:B------:R-:W-:Y:S02]  /*5920*/  F2FP.F16.E4M3.UNPACK_B R70, R72.H1 ;  /* 0x00000048ff46723e */ /* 0x000fe400030006ff */
[----:B------:R-:W-:Y:S01]  /*5930*/  F2FP.SATFINITE.E4M3.F32.PACK_AB_MERGE_C R81, R76, R73, RZ ;  /* 0x000000494c51723e */ /* 0x000fe200048070ff */
[----:B------:R-:W-:Y:S01]  /*5940*/  FFMA.FTZ R77, R65, R145, -R74 ;  /* 0x00000091414d7223 */ /* 0x000fe2000001084a */
[----:B------:R-:W-:Y:S01]  /*5950*/  F2FP.F16.E4M3.UNPACK_B R65, R51.H1 ;  /* 0x00000033ff41723e */ /* 0x000fe200030006ff */
[----:B------:R-:W-:Y:S01]  /*5960*/  FFMA.FTZ R78, R64, R145, R71 ;  /* 0x00000091404e7223 */ /* 0x000fe20000010047 */
[-C--:B------:R-:W-:Y:S01]  /*5970*/  F2FP.F16.E4M3.UNPACK_B R73, R75.reuse.H1 ;  /* 0x0000004bff49723e */ /* 0x080fe200030006ff */
[----:B------:R-:W-:Y:S01]  /*5980*/  HADD2.F32 R71, -RZ, R70.H1_H1 ;  /* 0x30000046ff477230 */ /* 0x000fe20000004100 */
[----:B------:R-:W-:Y:S01]  /*5990*/  F2FP.F16.E4M3.UNPACK_B R64, R50.H1 ;  /* 0x00000032ff40723e */ /* 0x000fe200030006ff */
        /* <DEDUP_REMOVED lines=29> */
[----:B------:R-:W-:Y:S01]  /*5b70*/  FMUL.FTZ R66, R50, R75 ;  /* 0x0000004b32427220 */ /* 0x000fe20000410000 */
[----:B------:R-:W-:Y:S02]  /*5b80*/  HADD2.F32 R72, -RZ, R72.H0_H0 ;  /* 0x20000048ff487230 */ /* 0x000fe40000004100 */
[-C--:B------:R-:W-:Y:S01]  /*5b90*/  FMUL.FTZ R67, R65, R73.reuse ;  /* 0x0000004941437220 */ /* 0x080fe20000410000 */
[C---:B------:R-:W-:Y:S01]  /*5ba0*/  FMUL.FTZ R76, R64.reuse, R73 ;  /* 0x00000049404c7220 */ /* 0x040fe20000410000 */
[----:B------:R-:W-:Y:S02]  /*5bb0*/  FMUL.FTZ R75, R51, R75 ;  /* 0x0000004b334b7220 */ /* 0x000fe40000410000 */
[-C--:B------:R-:W-:Y:S01]  /*5bc0*/  FFMA.FTZ R67, R64, R70.reuse, -R67 ;  /* 0x0000004640437223 */ /* 0x080fe20000010843 */
[----:B------:R-:W-:Y:S01]  /*5bd0*/  FFMA.FTZ R76, R65, R70, R76 ;  /* 0x00000046414c7223 */ /* 0x000fe2000001004c */
[-C--:B------:R-:W-:Y:S01]  /*5be0*/  FFMA.FTZ R66, R51, R72.reuse, -R66 ;  /* 0x0000004833427223 */ /* 0x080fe20000010842 */
[----:B------:R-:W-:-:S03]  /*5bf0*/  FFMA.FTZ R75, R50, R72, R75 ;  /* 0x00000048324b7223 */ /* 0x000fc6000001004b */
[----:B------:R-:W-:Y:S02]  /*5c00*/  F2FP.SATFINITE.E4M3.F32.PACK_AB_MERGE_C R51, R76, R67, R71 ;  /* 0x000000434c33723e */ /* 0x000fe40004807047 */
[----:B------:R-:W-:-:S07]  /*5c10*/  F2FP.SATFINITE.E4M3.F32.PACK_AB_MERGE_C R50, R75, R66, R74 ;  /* 0x000000424b32723e */ /* 0x000fce000480704a */
.L_x_6438:
[----:B------:R-:W-:Y:S05]  /*5c20*/  BSYNC B3 ;  /* 0x0000000000037941 */ /* 0x000fea0003800000 */
.L_x_6437:
[----:B------:R-:W-:Y:S02]  /*5c30*/  ULDC.64 UR4, c[0x0][0x2e8] ;  /* 0x0000ba0000047ab9 */ /* 0x000fe40000000a00 */
[----:B------:R-:W-:-:S04]  /*5c40*/  IADD3 R64, P2, P3, R68, UR4, R44 ;  /* 0x0000000444407c10 */ /* 0x000fc8000fb5e02c */
[----:B------:R-:W-:-:S05]  /*5c50*/  IADD3.X R65, R69, UR5, R20, P2, P3 ;  /* 0x0000000545417c10 */ /* 0x000fca00097e6414 */
[----:B--2---:R3:W-:Y:S04]  /*5c60*/  STG.E.128 desc[UR60][R64.64], R48 ;  /* 0x0000003040007986 */ /* 0x0047e8000c101d3c */
.L_x_6436:
[----:B------:R-:W-:Y:S05]  /*5c70*/  BSYNC B2 ;  /* 0x0000000000027941 */ /* 0x000fea0003800000 */
.L_x_6435:
[----:B------:R-:W-:Y:S05]  /*5c80*/  @P1 BRA `(.L_x_6434) ;  /* 0x0000000400e01947 */ /* 0x000fea0003800000 */
[----:B------:R-:W-:Y:S01]  /*5c90*/  LOP3.LUT P2, RZ, R229, 0x4, RZ, 0xc0, !PT ;  /* 0x00000004e5ff7812 */ /* 0x000fe2000784c0ff */
[C---:B-123--:R-:W-:Y:S01]  /*5ca0*/  VIADD R49, R143.reuse, 0x40 ;  /* 0x000000408f317836 */ /* 0x04efe20000000000 */
[----:B------:R-:W-:Y:S11]  /*5cb0*/  BSSY B2, `(.L_x_6439) ;  /* 0x0000071000027945 */ /* 0x000ff60003800000 */
[----:B------:R-:W-:-:S02]  /*5cc0*/  @P2 IADD3 R49, R143, -0x40, RZ ;  /* 0xffffffc08f312810 */ /* 0x000fc40007ffe0ff */
[----:B------:R-:W-:-:S03]  /*5cd0*/  ISETP.GE.AND P2, PT, R230, R126, PT ;  /* 0x0000007ee600720c */ /* 0x000fc60003f46270 */
[----:B------:R-:W-:-:S06]  /*5ce0*/  IMAD.IADD R49, R16, 0x1, R49 ;  /* 0x0000000110317824 */ /* 0x000fcc00078e0231 */
[----:B------:R-:W1:Y:S04]  /*5cf0*/  LDS.128 R48, [R49+0x24400] ;  /* 0x0244000031307984 */ /* 0x000e680000000c00 */
[----:B------:R-:W-:Y:S05]  /*5d00*/  @P2 BRA `(.L_x_6440) ;  /* 0x0000000400ac2947 */ /* 0x000fea0003800000 */
        /* <DEDUP_REMOVED lines=12> */
[----:B-1----:R-:W-:Y:S01]  /*5dd0*/  IMAD.MOV.U32 R60, RZ, RZ, R48 ;  /* 0x000000ffff3c7224 */ /* 0x002fe200078e0030 */
[----:B------:R-:W-:Y:S02]  /*5de0*/  SHF.L.U32 R65, R65, 0x10, RZ ;  /* 0x0000001041417819 */ /* 0x000fe400000006ff */
[----:B------:R-:W-:Y:S01]  /*5df0*/  LOP3.LUT R61, R61, 0xff00, R62, 0xf8, !PT ;  /* 0x0000ff003d3d7812 */ /* 0x000fe200078ef83e */
[----:B------:R-:W-:Y:S01]  /*5e00*/  IMAD.U32 R62, R66, 0x10000, RZ ;  /* 0x00010000423e7824 */ /* 0x000fe200078e00ff */
[----:B------:R-:W-:-:S02]  /*5e10*/  LOP3.LUT R64, R63, 0xff00, R64, 0xf8, !PT ;  /* 0x0000ff003f407812 */ /* 0x000fc400078ef840 */
        /* <DEDUP_REMOVED lines=90> */
.L_x_6440:
[----:B------:R-:W-:Y:S05]  /*63c0*/  BSYNC B2 ;  /* 0x0000000000027941 */ /* 0x000fea0003800000 */
.L_x_6439:
[----:B------:R-:W-:Y:S02]  /*63d0*/  ULDC.64 UR4, c[0x0][0x2e8] ;  /* 0x0000ba0000047ab9 */ /* 0x000fe40000000a00 */
[----:B------:R-:W-:-:S04]  /*63e0*/  IADD3 R60, P2, P3, R15, UR4, R68 ;  /* 0x000000040f3c7c10 */ /* 0x000fc8000fb5e044 */
[----:B------:R-:W-:-:S05]  /*63f0*/  IADD3.X R61, R12, UR5, R69, P2, P3 ;  /* 0x000000050c3d7c10 */ /* 0x000fca00097e6445 */
[----:B-1----:R4:W-:Y:S04]  /*6400*/  STG.E.128 desc[UR60][R60.64], R48 ;  /* 0x000000303c007986 */ /* 0x0029e8000c101d3c */
.L_x_6434:
[----:B------:R-:W-:Y:S05]  /*6410*/  BSYNC B1 ;  /* 0x0000000000017941 */ /* 0x000fea0003800000 */
.L_x_6433:
[----:B------:R-:W-:Y:S05]  /*6420*/  @P4 BRA `(.L_x_6441) ;  /* 0x0000005c00c04947 */ /* 0x000fea0003800000 */
[----:B------:R-:W-:Y:S01]  /*6430*/  IADD3 R124, P2, P3, R37, R124, R18 ;  /* 0x0000007c257c7210 */ /* 0x000fe20007b5e012 */
[----:B------:R-:W-:Y:S03]  /*6440*/  BSSY B1, `(.L_x_6442) ;  /* 0x0000077000017945 */ /* 0x000fe60003800000 */
[----:B------:R-:W-:Y:S01]  /*6450*/  IADD3.X R127, R33, R127, R19, P2, P3 ;  /* 0x0000007f217f7210 */ /* 0x000fe200017e6413 */
[----:B------:R-:W-:Y:S08]  /*6460*/  @P0 BRA `(.L_x_6443) ;  /* 0x0000000400d00947 */ /* 0x000ff00003800000 */
[----:B-1234-:R1:W2:Y:S01]  /*6470*/  LDS.128 R48, [R117+0x26400] ;  /* 0x0264000075307984 */ /* 0x01e2a20000000c00 */
        /* <DEDUP_REMOVED lines=110> */
.L_x_6445:
[----:B------:R-:W-:Y:S05]  /*6b60*/  BSYNC B2 ;  /* 0x0000000000027941 */ /* 0x000fea0003800000 */
.L_x_6444:
[----:B------:R-:W-:Y:S02]  /*6b70*/  ULDC.64 UR4, c[0x0][0x2e8] ;  /* 0x0000ba0000047ab9 */ /* 0x000fe40000000a00 */
[----:B------:R-:W-:-:S04]  /*6b80*/  IADD3 R56, P2, P3, R124, UR4, R44 ;  /* 0x000000047c387c10 */ /* 0x000fc8000fb5e02c */
[----:B------:R-:W-:-:S05]  /*6b90*/  IADD3.X R57, R127, UR5, R20, P2, P3 ;  /* 0x000000057f397c10 */ /* 0x000fca00097e6414 */
[----:B--2---:R1:W-:Y:S04]  /*6ba0*/  STG.E.128 desc[UR60][R56.64], R48 ;  /* 0x0000003038007986 */ /* 0x0043e8000c101d3c */
.L_x_6443:
[----:B------:R-:W-:Y:S05]  /*6bb0*/  BSYNC B1 ;  /* 0x0000000000017941 */ /* 0x000fea0003800000 */
.L_x_6442:
[----:B------:R-:W-:Y:S05]  /*6bc0*/  @P1 BRA `(.L_x_6441) ;  /* 0x0000005400d81947 */ /* 0x000fea0003800000 */
[----:B------:R-:W-:Y:S01]  /*6bd0*/  LOP3.LUT P2, RZ, R229, 0x4, RZ, 0xc0, !PT ;  /* 0x00000004e5ff7812 */ /* 0x000fe2000784c0ff */
[----:B------:R-:W-:Y:S01]  /*6be0*/  BSSY B1, `(.L_x_6446) ;  /* 0x000006f000017945 */ /* 0x000fe20003800000 */
[----:B-1234-:R-:W-:-:S11]  /*6bf0*/  IADD3 R49, R143, 0x40, RZ ;  /* 0x000000408f317810 */ /* 0x01efd60007ffe0ff */
        /* <DEDUP_REMOVED lines=14> */
[----:B------:R-:W-:-:S03]  /*6ce0*/  IMAD.SHL.U32 R52, R58, 0x100, RZ ;  /* 0x000001003a347824 */ /* 0x000fc600078e00ff */
[----:B------:R-:W-:Y:S02]  /*6cf0*/  LOP3.LUT R58, R56, 0xff00, R55, 0xf8, !PT ;  /* 0x0000ff00383a7812 */ /* 0x000fe400078ef837 */
[----:B------:R-:W-:Y:S01]  /*6d00*/  LOP3.LUT R54, R53, 0xff00, R52, 0xf8, !PT ;  /* 0x0000ff0035367812 */ /* 0x000fe200078ef834 */
[----:B------:R-:W-:Y:S01]  /*6d10*/  IMAD.U32 R53, R59, 0x10000, RZ ;  /* 0x000100003b357824 */ /* 0x000fe200078e00ff */
[----:B------:R-:W-:Y:S02]  /*6d20*/  SHF.L.U32 R55, R57, 0x10, RZ ;  /* 0x0000001039377819 */ /* 0x000fe400000006ff */
[----:B------:R-:W-:Y:S02]  /*6d30*/  F2FP.F16.E4M3.UNPACK_B R56, R85.H1 ;  /* 0x00000055ff38723e */ /* 0x000fe400030006ff */
[-C--:B-1----:R-:W-:Y:S02]  /*6d40*/  F2FP.F16.E4M3.UNPACK_B R52, R49.reuse ;  /* 0x00000031ff34723e */ /* 0x082fe400020006ff */
        /* <DEDUP_REMOVED lines=40> */
[----:B------:R-:W-:Y:S01]  /*6fd0*/  F2FP.F16.E4M3.UNPACK_B R49, R51.H1 ;  /* 0x00000033ff31723e */ /* 0x000fe200030006ff */
[----:B------:R-:W-:Y:S01]  /*6fe0*/  FFMA.FTZ R84, R48, R84, R85 ;  /* 0x0000005430547223 */ /* 0x000fe20000010055 */
[----:B------:R-:W-:-:S02]  /*6ff0*/  F2FP.F16.E4M3.UNPACK_B R56, R60.H1 ;  /* 0x0000003cff38723e */ /* 0x000fc400030006ff */
[----:B------:R-:W-:Y:S01]  /*7000*/  F2FP.SATFINITE.E4M3.F32.PACK_AB_MERGE_C R66, R58, R59, RZ ;  /* 0x0000003b3a42723e */ /* 0x000fe200048070ff */
[--C-:B------:R-:W-:Y:S01]  /*7010*/  HADD2.F32 R53, -RZ, R49.reuse.H1_H1 ;  /* 0x30000031ff357230 */ /* 0x100fe20000004100 */
[-C--:B------:R-:W-:Y:S01]  /*7020*/  F2FP.F16.E4M3.UNPACK_B R54, R57.reuse.H1 ;  /* 0x00000039ff36723e */ /* 0x080fe200030006ff */
[----:B------:R-:W-:Y:S01]  /*7030*/  HADD2.F32 R59, -RZ, R56.H1_H1 ;  /* 0x30000038ff3b7230 */ /* 0x000fe20000004100 */
[----:B------:R-:W-:Y:S01]  /*7040*/  F2FP.F16.E4M3.UNPACK_B R48, R50.H1 ;  /* 0x00000032ff30723e */ /* 0x000fe200030006ff */
[----:B------:R-:W-:Y:S01]  /*7050*/  HADD2.F32 R52, -RZ, R49.H0_H0 ;  /* 0x20000031ff347230 */ /* 0x000fe20000004100 */
        /* <DEDUP_REMOVED lines=10> */
[-C--:B------:R-:W-:Y:S01]  /*7100*/  FMUL.FTZ R59, R49, R58.reuse ;  /* 0x0000003a313b7220 */ /* 0x080fe20000410000 */
[----:B------:R-:W-:Y:S01]  /*7110*/  F2FP.F16.E4M3.UNPACK_B R51, R51 ;  /* 0x00000033ff33723e */ /* 0x000fe200020006ff */
[C---:B------:R-:W-:Y:S01]  /*7120*/  FMUL.FTZ R58, R48.reuse, R58 ;  /* 0x0000003a303a7220 */ /* 0x040fe20000410000 */
[----:B------:R-:W-:Y:S01]  /*7130*/  F2FP.F16.E4M3.UNPACK_B R50, R50 ;  /* 0x00000032ff32723e */ /* 0x000fe200020006ff */
[-C--:B------:R-:W-:Y:S01]  /*7140*/  FFMA.FTZ R59, R48, R52.reuse, -R59 ;  /* 0x00000034303b7223 */ /* 0x080fe2000001083b */
[----:B------:R-:W-:Y:S01]  /*7150*/  FFMA.FTZ R64, R53, R55, R64 ;  /* 0x0000003735407223 */ /* 0x000fe20000010040 */
        /* <DEDUP_REMOVED lines=11> */
[C---:B------:R-:W-:Y:S01]  /*7210*/  FMUL.FTZ R56, R49.reuse, R56 ;  /* 0x0000003831387220 */ /* 0x040fe20000410000 */
[----:B------:R-:W-:Y:S02]  /*7220*/  HADD2.F32 R57, -RZ, R57.H0_H0 ;  /* 0x20000039ff397230 */ /* 0x000fe40000004100 */
[-C--:B------:R-:W-:Y:S01]  /*7230*/  FMUL.FTZ R55, R50, R53.reuse ;  /* 0x0000003532377220 */ /* 0x080fe20000410000 */
[C---:B------:R-:W-:Y:S01]  /*7240*/  FMUL.FTZ R53, R48.reuse, R53 ;  /* 0x0000003530357220 */ /* 0x040fe20000410000 */
        /* <DEDUP_REMOVED lines=8> */
.L_x_6447:
[----:B------:R-:W-:Y:S05]  /*72d0*/  BSYNC B1 ;  /* 0x0000000000017941 */ /* 0x000fea0003800000 */
.L_x_6446:
[----:B------:R-:W-:Y:S02]  /*72e0*/  ULDC.64 UR4, c[0x0][0x2e8] ;  /* 0x0000ba0000047ab9 */ /* 0x000fe40000000a00 */
[----:B------:R-:W-:-:S04]  /*72f0*/  IADD3 R52, P2, P3, R15, UR4, R124 ;  /* 0x000000040f347c10 */ /* 0x000fc8000fb5e07c */
[----:B------:R-:W-:-:S05]  /*7300*/  IADD3.X R53, R12, UR5, R127, P2, P3 ;  /* 0x000000050c357c10 */ /* 0x000fca00097e647f */
[----:B-1----:R1:W-:Y:S01]  /*7310*/  STG.E.128 desc[UR60][R52.64], R48 ;  /* 0x0000003034007986 */ /* 0x0023e2000c101d3c */
[----:B------:R-:W-:Y:S05]  /*7320*/  BRA `(.L_x_6441) ;  /* 0x0000005000007947 */ /* 0x000fea0003800000 */
.L_x_6405:
[----:B------:R-:W2:Y:S01]  /*7330*/  LDL R52, [R1+0x50] ;  /* 0x0000500001347983 */ /* 0x000ea20000100800 */
[C---:B------:R-:W-:Y:S01]  /*7340*/  ISETP.GE.AND P5, PT, R228.reuse, R118, PT ;  /* 0x00000076e400720c */ /* 0x040fe20003fa6270 */
[C---:B------:R-:W-:Y:S01]  /*7350*/  VIADD R62, R228.reuse, 0x80 ;  /* 0x00000080e43e7836 */ /* 0x040fe20000000000 */
[----:B------:R-:W-:Y:S02]  /*7360*/  IADD3 R60, R228, 0x40, RZ ;  /* 0x00000040e43c7810 */ /* 0x000fe40007ffe0ff */
[----:B------:R-:W-:Y:S02]  /*7370*/  ISETP.GE.OR P5, PT, R18, R126, P5 ;  /* 0x0000007e1200720c */ /* 0x000fe40002fa6670 */
[----:B------:R-:W-:-:S11]  /*7380*/  P2R R61, PR, RZ, 0x1 ;  /* 0x00000001ff3d7803 */ /* 0x000fd60000000000 */
[----:B------:R-:W0:Y:S08]  /*7390*/  @!P5 LDC.64 R56, c[0x0][0x3e8] ;  /* 0x0000fa00ff38db82 */ /* 0x000e300000000a00 */
[----:B------:R-:W1:Y:S01]  /*73a0*/  @!P5 LDC.64 R58, c[0x0][0x400] ;  /* 0x00010000ff3adb82 */ /* 0x000e620000000a00 */
[----:B0-----:R-:W-:-:S04]  /*73b0*/  @!P5 IADD3 R56, P2, P3, R90, R56, R48 ;  /* 0x000000385a38d210 */ /* 0x001fc80007b5e030 */
[----:B------:R-:W-:Y:S02]  /*73c0*/  @!P5 IADD3.X R57, R31, R57, R141, P2, P3 ;  /* 0x000000391f39d210 */ /* 0x000fe400017e648d */
[----:B------:R-:W-:Y:S02]  /*73d0*/  CS2R R70, SRZ ;  /* 0x0000000000467805 */ /* 0x000fe4000001ff00 */
[----:B------:R-:W-:Y:S02]  /*73e0*/  CS2R R68, SRZ ;  /* 0x0000000000447805 */ /* 0x000fe4000001ff00 */
[----:B------:R-:W-:Y:S02]  /*73f0*/  CS2R R78, SRZ ;  /* 0x00000000004e7805 */ /* 0x000fe4000001ff00 */
[----:B------:R-:W-:Y:S02]  /*7400*/  CS2R R76, SRZ ;  /* 0x00000000004c7805 */ /* 0x000fe4000001ff00 */
[----:B--2---:R-:W-:Y:S01]  /*7410*/  R2UR UR4, R52 ;  /* 0x00000000340472ca */ /* 0x004fe200000e0000 */
[----:B------:R-:W-:-:S05]  /*7420*/  VIADD R52, R228, 0xc0 ;  /* 0x000000c0e4347836 */ /* 0x000fca0000000000 */
[----:B------:R-:W-:-:S04]  /*7430*/  ISETP.GE.AND P2, PT, R52, R118, PT ;  /* 0x000000763400720c */ /* 0x000fc80003f46270 */
[----:B------:R-:W-:-:S13]  /*7440*/  ISETP.GE.OR P2, PT, R18, R126, P2 ;  /* 0x0000007e1200720c */ /* 0x000fda0001746670 */
[----:B------:R-:W0:Y:S01]  /*7450*/  @!P2 LDC.64 R52, c[0x0][0x3f8] ;  /* 0x0000fe00ff34ab82 */ /* 0x000e220000000a00 */
[----:B------:R-:W-:Y:S02]  /*7460*/  @!P2 IMAD.MOV.U32 R49, RZ, RZ, R141 ;  /* 0x000000ffff31a224 */ /* 0x000fe400078e008d */
[----:B------:R-:W-:-:S05]  /*7470*/  @!P2 IMAD.MOV.U32 R51, RZ, RZ, R111 ;  /* 0x000000ffff33a224 */ /* 0x000fca00078e006f */
[----:B------:R-:W2:Y:S08]  /*7480*/  @!P2 LDC.64 R80, c[0x0][0x3e8] ;  /* 0x0000fa00ff50ab82 */ /* 0x000eb00000000a00 */
[----:B------:R-:W3:Y:S01]  /*7490*/  @!P2 LDC.64 R82, c[0x0][0x400] ;  /* 0x00010000ff52ab82 */ /* 0x000ee20000000a00 */
[----:B0-----:R-:W-:-:S04]  /*74a0*/  @!P2 IMAD.WIDE.U32 R54, R52, 0xc0, R48 ;  /* 0x000000c03436a825 */ /* 0x001fc800078e0030 */
[----:B------:R-:W-:-:S04]  /*74b0*/  @!P2 IMAD R53, R53, 0xc0, RZ ;  /* 0x000000c03535a824 */ /* 0x000fc800078e02ff */
[----:B------:R-:W-:Y:S01]  /*74c0*/  @!P2 IMAD.IADD R52, R55, 0x1, R53 ;  /* 0x000000013734a824 */ /* 0x000fe200078e0235 */
[----:B--2---:R-:W-:-:S04]  /*74d0*/  @!P2 IADD3 R80, P3, P4, R90, R80, R54 ;  /* 0x000000505a50a210 */ /* 0x004fc80007c7e036 */
[----:B------:R-:W-:Y:S02]  /*74e0*/  @!P2 IADD3.X R81, R31, R81, R52, P3, P4 ;  /* 0x000000511f51a210 */ /* 0x000fe40001fe8434 */
[----:B------:R-:W0:Y:S02]  /*74f0*/  @!P2 LDC.64 R52, c[0x0][0x408] ;  /* 0x00010200ff34ab82 */ /* 0x000e240000000a00 */
[----:B0-----:R-:W-:-:S04]  /*7500*/  @!P2 IMAD.WIDE.U32 R54, R52, 0xc0, R50 ;  /* 0x000000c03436a825 */ /* 0x001fc800078e0032 */
[----:B------:R-:W-:Y:S01]  /*7510*/  @!P2 IMAD R53, R53, 0xc0, RZ ;  /* 0x000000c03535a824 */ /* 0x000fe200078e02ff */
[----:B---3--:R-:W-:-:S03]  /*7520*/  @!P2 IADD3 R82, P3, P4, R96, R82, R54 ;  /* 0x000000526052a210 */ /* 0x008fc60007c7e036 */
[----:B------:R-:W-:-:S05]  /*7530*/  @!P2 IMAD.IADD R52, R55, 0x1, R53 ;  /* 0x000000013734a824 */ /* 0x000fca00078e0235 */
[----:B------:R-:W-:Y:S02]  /*7540*/  @!P2 IADD3.X R83, R29, R83, R52, P3, P4 ;  /* 0x000000531d53a210 */ /* 0x000fe40001fe8434 */
[----:B-1----:R-:W-:-:S03]  /*7550*/  @!P5 IADD3 R58, P3, P4, R96, R58, R50 ;  /* 0x0000003a603ad210 */ /* 0x002fc60007c7e032 */
[----:B------:R-:W2:Y:S01]  /*7560*/  @!P2 LDG.E.128 R76, desc[UR60][R82.64] ;  /* 0x0000003c524ca981 */ /* 0x000ea2000c1e1d00 */
[----:B------:R-:W-:Y:S02]  /*7570*/  @!P5 IADD3.X R59, R29, R59, R111, P3, P4 ;  /* 0x0000003b1d3bd210 */ /* 0x000fe40001fe846f */
[----:B------:R-:W-:-:S04]  /*7580*/  ISETP.GE.AND P4, PT, R60, R118, PT ;  /* 0x000000763c00720c */ /* 0x000fc80003f86270 */
        /* <DEDUP_REMOVED lines=8> */
[----:B------:R-:W3:Y:S03]  /*7610*/  @!P3 LDC.64 R72, c[0x0][0x3e8] ;  /* 0x0000fa00ff48bb82 */ /* 0x000ee60000000a00 */
[----:B------:R-:W-:Y:S02]  /*7620*/  @!P3 IADD3.X R52, R31, R10, R141, P0, P6 ;  /* 0x0000000a1f34b210 */ /* 0x000fe400007ec48d */
[----:B------:R-:W-:-:S03]  /*7630*/  @!P4 IADD3 R53, P0, P6, R96, R50, R5 ;  /* 0x000000326035c210 */ /* 0x000fc60007e1e005 */
[----:B------:R-:W4:Y:S01]  /*7640*/  @!P3 LDC.64 R74, c[0x0][0x400] ;  /* 0x00010000ff4abb82 */ /* 0x000f220000000a00 */
[----:B------:R-:W-:Y:S02]  /*7650*/  @!P4 IADD3.X R54, R29, R111, R7, P0, P6 ;  /* 0x0000006f1d36c210 */ /* 0x000fe400007ec407 */
[----:B------:R-:W-:-:S04]  /*7660*/  @!P3 IADD3 R51, P0, P6, R96, R4, R50 ;  /* 0x000000046033b210 */ /* 0x000fc80007e1e032 */
[----:B------:R-:W-:Y:S02]  /*7670*/  @!P3 IADD3.X R48, R29, R6, R111, P0, P6 ;  /* 0x000000061d30b210 */ /* 0x000fe400007ec46f */
[----:B0-----:R-:W-:Y:S02]  /*7680*/  @!P4 IADD3 R64, P6, R55, R64, RZ ;  /* 0x000000403740c210 */ /* 0x001fe40007fde0ff */
[----:B------:R-:W-:Y:S02]  /*7690*/  CS2R R62, SRZ ;  /* 0x00000000003e7805 */ /* 0x000fe4000001ff00 */
[----:B------:R-:W-:Y:S01]  /*76a0*/  ISETP.NE.AND P0, PT, R61, RZ, PT ;  /* 0x000000ff3d00720c */ /* 0x000fe20003f05270 */
[----:B------:R-:W-:Y:S01]  /*76b0*/  @!P4 IMAD.X R65, R60, 0x1, R65, P6 ;  /* 0x000000013c41c824 */ /* 0x000fe200030e0641 */
[----:B-1----:R-:W-:-:S05]  /*76c0*/  @!P4 IADD3 R66, P6, R53, R66, RZ ;  /* 0x000000423542c210 */ /* 0x002fca0007fde0ff */
[----:B------:R-:W-:Y:S01]  /*76d0*/  @!P4 IMAD.X R67, R54, 0x1, R67, P6 ;  /* 0x000000013643c824 */ /* 0x000fe200030e0643 */
[----:B---3--:R-:W-:Y:S02]  /*76e0*/  @!P3 IADD3 R72, P6, R49, R72, RZ ;  /* 0x000000483148b210 */ /* 0x008fe40007fde0ff */
[----:B------:R-:W-:-:S03]  /*76f0*/  CS2R R54, SRZ ;  /* 0x0000000000367805 */ /* 0x000fc6000001ff00 */
[----:B------:R-:W-:Y:S01]  /*7700*/  @!P3 IMAD.X R73, R52, 0x1, R73, P6 ;  /* 0x000000013449b824 */ /* 0x000fe200030e0649 */
[----:B----4-:R-:W-:Y:S02]  /*7710*/  @!P3 IADD3 R74, P6, R51, R74, RZ ;  /* 0x0000004a334ab210 */ /* 0x010fe40007fde0ff */
[----:B------:R-:W-:Y:S02]  /*7720*/  CS2R R50, SRZ ;  /* 0x0000000000327805 */ /* 0x000fe4000001ff00 */
[----:B------:R-:W-:Y:S01]  /*7730*/  CS2R R52, SRZ ;  /* 0x0000000000347805 */ /* 0x000fe2000001ff00 */
[----:B------:R-:W-:Y:S01]  /*7740*/  @!P3 IMAD.X R75, R48, 0x1, R75, P6 ;  /* 0x00000001304bb824 */ /* 0x000fe200030e064b */
[----:B------:R-:W-:Y:S02]  /*7750*/  CS2R R48, SRZ ;  /* 0x0000000000307805 */ /* 0x000fe4000001ff00 */
[----:B------:R-:W-:Y:S02]  /*7760*/  CS2R R60, SRZ ;  /* 0x00000000003c7805 */ /* 0x000fe4000001ff00 */
[----:B------:R0:W3:Y:S04]  /*7770*/  @!P5 LDG.E.128 R52, desc[UR60][R58.64] ;  /* 0x0000003c3a34d981 */ /* 0x0000e8000c1e1d00 */
[----:B------:R1:W4:Y:S04]  /*7780*/  @!P5 LDG.E.128 R48, desc[UR60][R56.64] ;  /* 0x0000003c3830d981 */ /* 0x000328000c1e1d00 */
[----:B------:R5:W4:Y:S01]  /*7790*/  @!P4 LDG.E.128 R60, desc[UR60][R66.64] ;  /* 0x0000003c423cc981 */ /* 0x000b22000c1e1d00 */
[----:B0-----:R-:W-:-:S03]  /*77a0*/  CS2R R58, SRZ ;  /* 0x00000000003a7805 */ /* 0x001fc6000001ff00 */
[----:B------:R0:W4:Y:S01]  /*77b0*/  @!P3 LDG.E.128 R68, desc[UR60][R74.64] ;  /* 0x0000003c4a44b981 */ /* 0x000122000c1e1d00 */
[----:B-1----:R-:W-:Y:S02]  /*77c0*/  CS2R R56, SRZ ;  /* 0x0000000000387805 */ /* 0x002fe4000001ff00 */
[----:B-----5:R-:W-:-:S04]  /*77d0*/  CS2R R66, SRZ ;  /* 0x0000000000427805 */ /* 0x020fc8000001ff00 */
[----:B------:R1:W5:Y:S01]  /*77e0*/  @!P4 LDG.E.128 R56, desc[UR60][R64.64] ;  /* 0x0000003c4038c981 */ /* 0x000362000c1e1d00 */
[----:B0-----:R-:W-:Y:S02]  /*77f0*/  CS2R R74, SRZ ;  /* 0x00000000004a7805 */ /* 0x001fe4000001ff00 */
[----:B-1----:R-:W-:-:S06]  /*7800*/  CS2R R64, SRZ ;  /* 0x0000000000407805 */ /* 0x002fcc000001ff00 */
[----:B------:R0:W5:Y:S02]  /*7810*/  @!P3 LDG.E.128 R64, desc[UR60][R72.64] ;  /* 0x0000003c4840b981 */ /* 0x000164000c1e1d00 */
[----:B0-----:R-:W-:-:S06]  /*7820*/  CS2R R72, SRZ ;  /* 0x0000000000487805 */ /* 0x001fcc000001ff00 */
[----:B------:R-:W5:Y:S01]  /*7830*/  @!P2 LDG.E.128 R72, desc[UR60][R80.64] ;  /* 0x0000003c5048a981 */ /* 0x000f62000c1e1d00 */
[----:B------:R-:W-:-:S06]  /*7840*/  UISETP.NE.AND UP0, UPT, UR4, 0x3, UPT ;  /* 0x000000030400788c */ /* 0x000fcc000bf05270 */
[----:B------:R-:W-:Y:S02]  /*7850*/  PLOP3.LUT P5, PT, PT, PT, UP0, 0x80, 0x0 ;  /* 0x000000000000781c */ /* 0x000fe40003faf008 */
[----:B------:R-:W-:Y:S01]  /*7860*/  ISETP.GE.AND P2, PT, R18, R126, PT ;  /* 0x0000007e1200720c */ /* 0x000fe20003f46270 */
[----:B--2---:R-:W-:Y:S02]  /*7870*/  IMAD.MOV.U32 R143, RZ, RZ, R78 ;  /* 0x000000ffff8f7224 */ /* 0x004fe400078e004e */
[----:B------:R-:W-:Y:S02]  /*7880*/  IMAD.MOV.U32 R144, RZ, RZ, R76 ;  /* 0x000000ffff907224 */ /* 0x000fe400078e004c */
[----:B---3--:R-:W-:Y:S02]  /*7890*/  IMAD.MOV.U32 R155, RZ, RZ, R54 ;  /* 0x000000ffff9b7224 */ /* 0x008fe400078e0036 */
[----:B------:R-:W-:Y:S01]  /*78a0*/  IMAD.MOV.U32 R170, RZ, RZ, R52 ;  /* 0x000000ffffaa7224 */ /* 0x000fe200078e0034 */
[----:B----4-:R-:W-:Y:S01]  /*78b0*/  MOV R156, R50 ;  /* 0x00000032009c7202 */ /* 0x010fe20000000f00 */
[----:B------:R-:W-:Y:S01]  /*78c0*/  IMAD.MOV.U32 R169, RZ, RZ, R48 ;  /* 0x000000ffffa97224 */ /* 0x000fe200078e0030 */
[----:B------:R-:W-:Y:S01]  /*78d0*/  MOV R153, R62 ;  /* 0x0000003e00997202 */ /* 0x000fe20000000f00 */
[----:B------:R-:W-:-:S02]  /*78e0*/  IMAD.MOV.U32 R154, RZ, RZ, R60 ;  /* 0x000000ffff9a7224 */ /* 0x000fc400078e003c */
[----:B------:R-:W-:Y:S02]  /*78f0*/  IMAD.MOV.U32 R149, RZ, RZ, R70 ;  /* 0x000000ffff957224 */ /* 0x000fe400078e0046 */
[----:B------:R-:W-:Y:S02]  /*7900*/  IMAD.MOV.U32 R150, RZ, RZ, R68 ;  /* 0x000000ffff967224 */ /* 0x000fe400078e0044 */
[----:B-----5:R-:W-:Y:S02]  /*7910*/  IMAD.MOV.U32 R151, RZ, RZ, R58 ;  /* 0x000000ffff977224 */ /* 0x020fe400078e003a */
[----:B------:R-:W-:Y:S02]  /*7920*/  IMAD.MOV.U32 R152, RZ, RZ, R56 ;  /* 0x000000ffff987224 */ /* 0x000fe400078e0038 */
[----:B------:R-:W-:Y:S02]  /*7930*/  IMAD.MOV.U32 R147, RZ, RZ, R66 ;  /* 0x000000ffff937224 */ /* 0x000fe400078e0042 */
[----:B------:R-:W-:Y:S01]  /*7940*/  IMAD.MOV.U32 R148, RZ, RZ, R64 ;  /* 0x000000ffff947224 */ /* 0x000fe200078e0040 */
[----:B------:R-:W-:Y:S01]  /*7950*/  MOV R141, R74 ;  /* 0x0000004a008d7202 */ /* 0x000fe20000000f00 */
[----:B------:R-:W-:Y:S01]  /*7960*/  IMAD.MOV.U32 R142, RZ, RZ, R72 ;  /* 0x000000ffff8e7224 */ /* 0x000fe200078e0048 */
[----:B------:R-:W-:Y:S06]  /*7970*/  @!P5 BRA `(.L_x_6448) ;  /* 0x000000000004d947 */ /* 0x000fec0003800000 */
[----:B------:R-:W-:Y:S01]  /*7980*/  BPT.TRAP 0x1 ;  /* 0x000000040000795c */ /* 0x000fe20000300000 */
.L_x_6448:
[----:B------:R-:W-:Y:S01]  /*7990*/  IMAD R111, R17, 0x8, R16 ;  /* 0x00000008116f7824 */ /* 0x000fe200078e0210 */
[----:B------:R-:W-:Y:S01]  /*79a0*/  SHF.L.U32 R128, R231, 0x1f, RZ ;  /* 0x0000001fe7807819 */ /* 0x000fe200000006ff */
[----:B------:R-:W0:Y:S01]  /*79b0*/  LDC R145, c[0x0][0x2f4] ;  /* 0x0000bd00ff917b82 */ /* 0x000e220000000800 */
[----:B------:R-:W-:Y:S01]  /*79c0*/  IMAD.MOV.U32 R125, RZ, RZ, R127 ;  /* 0x000000ffff7d7224 */ /* 0x000fe200078e007f */
[----:B------:R-:W-:Y:S01]  /*79d0*/  BSSY B1, `(.L_x_6449) ;  /* 0x0000005000017945 */ /* 0x000fe20003800000 */
[----:B------:R-:W1:Y:S05]  /*79e0*/  SYNCS.PHASECHK.TRANS64.TRYWAIT P3, [R111+URZ+0x2e890], R128 ;  /* 0x02e890806f0075a7 */ /* 0x000e6a000806017f */
[----:B------:R-:W2:Y:S01]  /*79f0*/  LDC.64 R126, c[0x0][0x300] ;  /* 0x0000c000ff7e7b82 */ /* 0x000ea20000000a00 */
[----:B0-----:R-:W-:Y:S01]  /*7a00*/  IADD3 R146, -R115, R145, RZ ;  /* 0x0000009173927210 */ /* 0x001fe20007ffe1ff */
[----:B-1----:R-:W-:Y:S06]  /*7a10*/  @!P3 BRA `(.L_x_6450) ;  /* 0x000002040090b947 */ /* 0x002fec0003800000 */
.L_x_6704:
[----:B------:R-:W-:Y:S05]  /*7a20*/  BSYNC B1 ;  /* 0x0000000000017941 */ /* 0x000fea0003800000 */
.L_x_6449:
[----:B------:R-:W-:Y:S01]  /*7a30*/  ISETP.GE.OR P3, PT, R228, R118, P0 ;  /* 0x00000076e400720c */ /* 0x000fe20000766670 */
[----:B------:R-:W-:-:S12]  /*7a40*/  BSSY B1, `(.L_x_6451) ;  /* 0x0000105000017945 */ /* 0x000fd80003800000 */
[----:B------:R-:W-:Y:S05]  /*7a50*/  @P3 BRA `(.L_x_6452) ;  /* 0x00000010000c3947 */ /* 0x000fea0003800000 */
[----:B------:R-:W3:Y:S01]  /*7a60*/  LDL R81, [R1+0x18] ;  /* 0x0000180001517983 */ /* 0x000ee20000100800 */
[----:B------:R-:W-:Y:S01]  /*7a70*/  SHF.R.S32.HI R80, RZ, 0x1f, R228 ;  /* 0x0000001fff507819 */ /* 0x000fe200000114e4 */
[-C--:B--2---:R-:W-:Y:S01]  /*7a80*/  IMAD.WIDE.U32 R136, R228, R126.reuse, R124 ;  /* 0x0000007ee4887225 */ /* 0x084fe200078e007c */
[----:B------:R-:W-:Y:S01]  /*7a90*/  BSSY B2, `(.L_x_6453) ;  /* 0x00000f4000027945 */ /* 0x000fe20003800000 */
[----:B------:R-:W1:Y:S02]  /*7aa0*/  S2R R82, SR_TID.X ;  /* 0x0000000000527919 */ /* 0x000e640000002100 */
[----:B------:R-:W-:Y:S01]  /*7ab0*/  IMAD R80, R80, R126, RZ ;  /* 0x0000007e50507224 */ /* 0x000fe200078e02ff */
[----:B------:R-:W-:Y:S01]  /*7ac0*/  IADD3 R159, P3, P4, R44, R136, R27 ;  /* 0x000000882c9f7210 */ /* 0x000fe20007c7e01b */
[----:B-1----:R-:W-:-:S05]  /*7ad0*/  VIADD R83, R82, 0xffffff80 ;  /* 0xffffff8052537836 */ /* 0x002fca0000000000 */
[----:B------:R-:W-:-:S04]  /*7ae0*/  SHF.R.S32.HI R82, RZ, 0x1f, R83 ;  /* 0x0000001fff527819 */ /* 0x000fc80000011453 */
[----:B------:R-:W-:-:S05]  /*7af0*/  LEA.HI R82, R82, R83, RZ, 0x5 ;  /* 0x0000005352527211 */ /* 0x000fca00078f28ff */
[----:B------:R-:W-:-:S05]  /*7b00*/  IMAD.SHL.U32 R82, R82, 0x20, RZ ;  /* 0x0000002052527824 */ /* 0x000fca00078e00ff */
[----:B------:R-:W-:Y:S02]  /*7b10*/  LOP3.LUT R82, R82, 0xfffffc00, RZ, 0xc0, !PT ;  /* 0xfffffc0052527812 */ /* 0x000fe400078ec0ff */
[----:B---3--:R-:W-:Y:S01]  /*7b20*/  LOP3.LUT P6, RZ, R81, 0x2, RZ, 0xc0, !PT ;  /* 0x0000000251ff7812 */ /* 0x008fe200078cc0ff */
[----:B------:R-:W-:-:S03]  /*7b30*/  IMAD R81, R228, R127, R80 ;  /* 0x0000007fe4517224 */ /* 0x000fc600078e0250 */
[----:B------:R-:W-:Y:S01]  /*7b40*/  SEL R80, R115, R146, !P6 ;  /* 0x0000009273507207 */ /* 0x000fe20007000000 */
[----:B------:R-:W-:-:S03]  /*7b50*/  IMAD.IADD R158, R81, 0x1, R137 ;  /* 0x00000001519e7824 */ /* 0x000fc600078e0289 */
[----:B------:R-:W-:Y:S02]  /*7b60*/  SHF.R.S32.HI R81, RZ, 0x1f, R80 ;  /* 0x0000001fff517819 */ /* 0x000fe40000011450 */
[----:B------:R-:W-:Y:S02]  /*7b70*/  IADD3.X R157, R20, R158, R21, P3, P4 ;  /* 0x0000009e149d7210 */ /* 0x000fe40001fe8415 */
[----:B------:R-:W-:-:S04]  /*7b80*/  LEA.HI R81, R81, R80, RZ, 0x5 ;  /* 0x0000005051517211 */ /* 0x000fc800078f28ff */
[----:B------:R-:W-:-:S05]  /*7b90*/  LEA.HI.SX32 R81, R81, R28, 0x1b ;  /* 0x0000001c51517211 */ /* 0x000fca00078fdaff */
[----:B------:R-:W-:-:S05]  /*7ba0*/  IMAD.SHL.U32 R160, R81, 0x10, RZ ;  /* 0x0000001051a07824 */ /* 0x000fca00078e00ff */
[----:B------:R-:W-:-:S04]  /*7bb0*/  LOP3.LUT R81, R0, 0x70, R160, 0xf8, !PT ;  /* 0x0000007000517812 */ /* 0x000fc800078ef8a0 */
[----:B------:R-:W-:-:S05]  /*7bc0*/  LOP3.LUT R81, R81, R106, RZ, 0x3c, !PT ;  /* 0x0000006a51517212 */ /* 0x000fca00078e3cff */
[----:B------:R-:W-:Y:S02]  /*7bd0*/  IMAD.IADD R80, R82, 0x1, R81 ;  /* 0x0000000152507824 */ /* 0x000fe400078e0251 */
[C---:B------:R-:W-:Y:S02]  /*7be0*/  IMAD R81, R17.reuse, 0x7000, R114 ;  /* 0x0000700011517824 */ /* 0x040fe400078e0272 */
[----:B------:R-:W-:-:S03]  /*7bf0*/  IMAD R83, R17, 0x7000, R80 ;  /* 0x0000700011537824 */ /* 0x000fc600078e0250 */
[C---:B------:R-:W-:Y:S01]  /*7c00*/  IADD3 R81, R16.reuse, R81, RZ ;  /* 0x0000005110517210 */ /* 0x040fe20007ffe0ff */
[----:B------:R-:W-:-:S05]  /*7c10*/  IMAD.IADD R84, R16, 0x1, R83 ;  /* 0x0000000110547824 */ /* 0x000fca00078e0253 */
[----:B------:R-:W1:Y:S04]  /*7c20*/  LDS.128 R80, [R81+0x20400] ;  /* 0x0204000051507984 */ /* 0x000e680000000c00 */
[----:B------:R-:W2:Y:S01]  /*7c30*/  LDS.128 R84, [R84+0x20400] ;  /* 0x0204000054547984 */ /* 0x000ea20000000c00 */
[----:B------:R-:W-:Y:S05]  /*7c40*/  @P2 BRA `(.L_x_6454) ;  /* 0x0000000c00602947 */ /* 0x000fea0003800000 */
[--C-:B------:R-:W-:Y:S01]  /*7c50*/  SHF.R.U32.HI R168, RZ, 0x18, R55.reuse ;  /* 0x00000018ffa87819 */ /* 0x100fe20000011637 */
[----:B--2---:R-:W-:Y:S01]  /*7c60*/  IMAD.MOV.U32 R175, RZ, RZ, R84 ;  /* 0x000000ffffaf7224 */ /* 0x004fe200078e0054 */
[----:B------:R-:W-:Y:S02]  /*7c70*/  LOP3.LUT R167, R55, 0xff, RZ, 0xc0, !PT ;  /* 0x000000ff37a77812 */ /* 0x000fe400078ec0ff */
[--C-:B------:R-:W-:Y:S02]  /*7c80*/  SHF.R.U32.HI R166, RZ, 0x8, R55.reuse ;  /* 0x00000008ffa67819 */ /* 0x100fe40000011637 */
[----:B------:R-:W-:Y:S01]  /*7c90*/  SHF.R.U32.HI R171, RZ, 0x10, R55 ;  /* 0x00000010ffab7819 */ /* 0x000fe20000011637 */
[----:B-1----:R-:W-:Y:S01]  /*7ca0*/  IMAD.MOV.U32 R55, RZ, RZ, R80 ;  /* 0x000000ffff377224 */ /* 0x002fe200078e0050 */
[----:B------:R-:W-:Y:S01]  /*7cb0*/  F2FP.F16.E4M3.UNPACK_B R172, R170.H1 ;  /* 0x000000aaffac723e */ /* 0x000fe200030006ff */
[----:B------:R-:W-:Y:S01]  /*7cc0*/  IMAD.SHL.U32 R166, R166, 0x100, RZ ;  /* 0x00000100a6a67824 */ /* 0x000fe200078e00ff */
[----:B------:R-:W-:-:S02]  /*7cd0*/  F2FP.F16.E4M3.UNPACK_B R173, R175.H1 ;  /* 0x000000afffad723e */ /* 0x000fc400030006ff */
[----:B------:R-:W-:Y:S01]  /*7ce0*/  F2FP.F16.E4M3.UNPACK_B R174, R55.H1 ;  /* 0x00000037ffae723e */ /* 0x000fe200030006ff */
[----:B------:R-:W-:Y:S01]  /*7cf0*/  HADD2.F32 R179, -RZ, R172.H0_H0 ;  /* 0x200000acffb37230 */ /* 0x000fe20000004100 */
[----:B------:R-:W-:Y:S01]  /*7d00*/  F2FP.F16.E4M3.UNPACK_B R176, R169.H1 ;  /* 0x000000a9ffb0723e */ /* 0x000fe200030006ff */
[----:B------:R-:W-:Y:S01]  /*7d10*/  HADD2.F32 R80, -RZ, R173.H0_H0 ;  /* 0x200000adff507230 */ /* 0x000fe20000004100 */
[----:B------:R-:W-:Y:S01]  /*7d20*/  F2FP.F16.E4M3.UNPACK_B R175, R175 ;  /* 0x000000afffaf723e */ /* 0x000fe200020006ff */
[----:B------:R-:W-:Y:S01]  /*7d30*/  HADD2.F32 R84, -RZ, R174.H0_H0 ;  /* 0x200000aeff547230 */ /* 0x000fe20000004100 */
[----:B------:R-:W-:Y:S01]  /*7d40*/  F2FP.F16.E4M3.UNPACK_B R169, R169 ;  /* 0x000000a9ffa9723e */ /* 0x000fe200020006ff */
        /* <DEDUP_REMOVED lines=10> */
[----:B------:R-:W-:Y:S01]  /*7df0*/  HADD2.F32 R178, -RZ, R169.H0_H0 ;  /* 0x200000a9ffb27230 */ /* 0x000fe20000004100 */
[----:B------:R-:W-:Y:S01]  /*7e00*/  F2FP.F16.E4M3.UNPACK_B R179, R156.H1 ;  /* 0x0000009cffb3723e */ /* 0x000fe200030006ff */
[C---:B------:R-:W-:Y:S01]  /*7e10*/  FMUL.FTZ R172, R177.reuse, R172 ;  /* 0x000000acb1ac7220 */ /* 0x040fe20000410000 */
[----:B------:R-:W-:Y:S01]  /*7e20*/  FFMA.FTZ R174, R177, R176, -R174 ;  /* 0x000000b0b1ae7223 */ /* 0x000fe200000108ae */
[----:B------:R-:W-:-:S02]  /*7e30*/  SHF.R.U32.HI R50, RZ, 0x8, R49 ;  /* 0x00000008ff327819 */ /* 0x000fc40000011631 */
[--C-:B------:R-:W-:Y:S02]  /*7e40*/  HADD2.F32 R181, -RZ, R179.reuse.H0_H0 ;  /* 0x200000b3ffb57230 */ /* 0x100fe40000004100 */
[----:B------:R-:W-:Y:S01]  /*7e50*/  FFMA.FTZ R173, R173, R176, R172 ;  /* 0x000000b0adad7223 */ /* 0x000fe200000100ac */
[----:B------:R-:W-:Y:S01]  /*7e60*/  F2FP.F16.E4M3.UNPACK_B R172, R170 ;  /* 0x000000aaffac723e */ /* 0x000fe200020006ff */
[----:B------:R-:W-:Y:S01]  /*7e70*/  HADD2.F32 R179, -RZ, R179.H1_H1 ;  /* 0x300000b3ffb37230 */ /* 0x000fe20000004100 */
[----:B------:R-:W-:Y:S01]  /*7e80*/  F2FP.F16.E4M3.UNPACK_B R176, R55 ;  /* 0x00000037ffb0723e */ /* 0x000fe200020006ff */
[----:B------:R-:W-:Y:S01]  /*7e90*/  HADD2.F32 R55, -RZ, R175.H0_H0 ;  /* 0x200000afff377230 */ /* 0x000fe20000004100 */
[----:B------:R-:W-:Y:S01]  /*7ea0*/  SHF.R.U32.HI R165, RZ, 0x18, R53 ;  /* 0x00000018ffa57819 */ /* 0x000fe20000011635 */
[----:B------:R-:W-:Y:S01]  /*7eb0*/  HADD2.F32 R180, -RZ, R172.H0_H0 ;  /* 0x200000acffb47230 */ /* 0x000fe20000004100 */
[----:B------:R-:W-:Y:S01]  /*7ec0*/  LOP3.LUT R164, R53, 0xff, RZ, 0xc0, !PT ;  /* 0x000000ff35a47812 */ /* 0x000fe200078ec0ff */
[----:B------:R-:W-:Y:S01]  /*7ed0*/  HADD2.F32 R177, -RZ, R176.H0_H0 ;  /* 0x200000b0ffb17230 */ /* 0x000fe20000004100 */
[----:B------:R-:W-:Y:S01]  /*7ee0*/  SHF.R.U32.HI R52, RZ, 0x18, R49 ;  /* 0x00000018ff347819 */ /* 0x000fe20000011631 */
[----:B------:R-:W-:-:S02]  /*7ef0*/  HADD2.F32 R172, -RZ, R172.H1_H1 ;  /* 0x300000acffac7230 */ /* 0x000fc40000004100 */
[-C--:B------:R-:W-:Y:S01]  /*7f00*/  FMUL.FTZ R170, R55, R180.reuse ;  /* 0x000000b437aa7220 */ /* 0x080fe20000410000 */
[----:B------:R-:W-:Y:S02]  /*7f10*/  HADD2.F32 R175, -RZ, R175.H1_H1 ;  /* 0x300000afffaf7230 */ /* 0x000fe40000004100 */
[----:B------:R-:W-:Y:S01]  /*7f20*/  FMUL.FTZ R180, R177, R180 ;  /* 0x000000b4b1b47220 */ /* 0x000fe20000410000 */
[----:B------:R-:W-:Y:S01]  /*7f30*/  LOP3.LUT R48, R49, 0xff, RZ, 0xc0, !PT ;  /* 0x000000ff31307812 */ /* 0x000fe200078ec0ff */
[-C--:B------:R-:W-:Y:S01]  /*7f40*/  FFMA.FTZ R170, R177, R178.reuse, -R170 ;  /* 0x000000b2b1aa7223 */ /* 0x080fe200000108aa */
[----:B------:R-:W-:Y:S02]  /*7f50*/  HADD2.F32 R177, -RZ, R176.H1_H1 ;  /* 0x300000b0ffb17230 */ /* 0x000fe40000004100 */
[----:B------:R-:W-:Y:S01]  /*7f60*/  FFMA.FTZ R55, R55, R178, R180 ;  /* 0x000000b237377223 */ /* 0x000fe200000100b4 */
[----:B------:R-:W-:Y:S02]  /*7f70*/  HADD2.F32 R176, -RZ, R169.H1_H1 ;  /* 0x300000a9ffb07230 */ /* 0x000fe40000004100 */
[-C--:B------:R-:W-:Y:S01]  /*7f80*/  FMUL.FTZ R178, R175, R172.reuse ;  /* 0x000000acafb27220 */ /* 0x080fe20000410000 */
[----:B------:R-:W-:Y:S01]  /*7f90*/  SHF.R.U32.HI R54, RZ, 0x10, R49 ;  /* 0x00000010ff367819 */ /* 0x000fe20000011631 */
[C---:B------:R-:W-:Y:S01]  /*7fa0*/  FMUL.FTZ R180, R177.reuse, R172 ;  /* 0x000000acb1b47220 */ /* 0x040fe20000410000 */
[----:B------:R-:W-:Y:S01]  /*7fb0*/  SHF.R.U32.HI R49, RZ, 0x18, R51 ;  /* 0x00000018ff317819 */ /* 0x000fe20000011633 */
[-C--:B------:R-:W-:Y:S01]  /*7fc0*/  FFMA.FTZ R172, R177, R176.reuse, -R178 ;  /* 0x000000b0b1ac7223 */ /* 0x080fe200000108b2 */
[----:B------:R-:W-:Y:S01]  /*7fd0*/  LOP3.LUT R162, R51, 0xff, RZ, 0xc0, !PT ;  /* 0x000000ff33a27812 */ /* 0x000fe200078ec0ff */
[----:B------:R-:W-:Y:S01]  /*7fe0*/  FFMA.FTZ R169, R175, R176, R180 ;  /* 0x000000b0afa97223 */ /* 0x000fe200000100b4 */
[----:B------:R-:W-:Y:S01]  /*7ff0*/  IMAD.MOV.U32 R175, RZ, RZ, R86 ;  /* 0x000000ffffaf7224 */ /* 0x000fe200078e0056 */
[----:B------:R-:W-:-:S02]  /*8000*/  F2FP.F16.E4M3.UNPACK_B R86, R155.H1 ;  /* 0x0000009bff56723e */ /* 0x000fc400030006ff */
[----:B------:R-:W-:Y:S02]  /*8010*/  F2FP.F16.E4M3.UNPACK_B R176, R82.H1 ;  /* 0x00000052ffb0723e */ /* 0x000fe400030006ff */
[----:B------:R-:W-:Y:S01]  /*8020*/  F2FP.F16.E4M3.UNPACK_B R177, R175.H1 ;  /* 0x000000afffb1723e */ /* 0x000fe200030006ff */
[----:B------:R-:W-:Y:S01]  /*8030*/  HADD2.F32 R183, -RZ, R86.H0_H0 ;  /* 0x20000056ffb77230 */ /* 0x000fe20000004100 */
[----:B------:R-:W-:Y:S01]  /*8040*/  SHF.R.U32.HI R161, RZ, 0x8, R51 ;  /* 0x00000008ffa17819 */ /* 0x000fe20000011633 */
[----:B------:R-:W-:Y:S01]  /*8050*/  HADD2.F32 R180, -RZ, R176.H0_H0 ;  /* 0x200000b0ffb47230 */ /* 0x000fe20000004100 */
[----:B------:R-:W-:Y:S01]  /*8060*/  SHF.R.U32.HI R163, RZ, 0x8, R53 ;  /* 0x00000008ffa37819 */ /* 0x000fe20000011635 */
[--C-:B------:R-:W-:Y:S01]  /*8070*/  HADD2.F32 R178, -RZ, R177.reuse.H0_H0 ;  /* 0x200000b1ffb27230 */ /* 0x100fe20000004100 */
[----:B------:R-:W-:Y:S01]  /*8080*/  PRMT R164, R165, 0x654, R164 ;  /* 0x00000654a5a47816 */ /* 0x000fe200000000a4 */
[----:B------:R-:W-:Y:S01]  /*8090*/  HADD2.F32 R86, -RZ, R86.H1_H1 ;  /* 0x30000056ff567230 */ /* 0x000fe20000004100 */
[----:B------:R-:W-:Y:S01]  /*80a0*/  PRMT R49, R49, 0x654, R162 ;  /* 0x0000065431317816 */ /* 0x000fe200000000a2 */
[----:B------:R-:W-:-:S02]  /*80b0*/  HADD2.F32 R177, -RZ, R177.H1_H1 ;  /* 0x300000b1ffb17230 */ /* 0x000fc40000004100 */
[-C--:B------:R-:W-:Y:S01]  /*80c0*/  FMUL.FTZ R182, R178, R183.reuse ;  /* 0x000000b7b2b67220 */ /* 0x080fe20000410000 */
[----:B------:R-:W-:Y:S01]  /*80d0*/  FMUL.FTZ R183, R180, R183 ;  /* 0x000000b7b4b77220 */ /* 0x000fe20000410000 */
[----:B------:R-:W-:Y:S01]  /*80e0*/  HADD2.F32 R176, -RZ, R176.H1_H1 ;  /* 0x300000b0ffb07230 */ /* 0x000fe20000004100 */
[----:B------:R-:W-:Y:S01]  /*80f0*/  SHF.R.U32.HI R51, RZ, 0x10, R51 ;  /* 0x00000010ff337819 */ /* 0x000fe20000011633 */
[----:B------:R-:W-:Y:S02]  /*8100*/  IMAD.SHL.U32 R165, R50, 0x100, RZ ;  /* 0x0000010032a57824 */ /* 0x000fe400078e00ff */
[----:B------:R-:W-:Y:S01]  /*8110*/  FFMA.FTZ R183, R178, R181, R183 ;  /* 0x000000b5b2b77223 */ /* 0x000fe200000100b7 */
[-C--:B------:R-:W-:Y:S01]  /*8120*/  FMUL.FTZ R178, R177, R86.reuse ;  /* 0x00000056b1b27220 */ /* 0x080fe20000410000 */
[----:B------:R-:W-:Y:S01]  /*8130*/  SHF.L.U32 R50, R161, 0x8, RZ ;  /* 0x00000008a1327819 */ /* 0x000fe200000006ff */
[----:B------:R-:W-:Y:S01]  /*8140*/  FMUL.FTZ R86, R176, R86 ;  /* 0x00000056b0567220 */ /* 0x000fe20000410000 */
[----:B------:R-:W-:Y:S01]  /*8150*/  F2FP.F16.E4M3.UNPACK_B R155, R155 ;  /* 0x0000009bff9b723e */ /* 0x000fe200020006ff */
[----:B------:R-:W-:Y:S01]  /*8160*/  IMAD.SHL.U32 R163, R163, 0x100, RZ ;  /* 0x00000100a3a37824 */ /* 0x000fe200078e00ff */
[----:B------:R-:W-:Y:S01]  /*8170*/  F2FP.F16.E4M3.UNPACK_B R175, R175 ;  /* 0x000000afffaf723e */ /* 0x000fe200020006ff */
[----:B------:R-:W-:Y:S01]  /*8180*/  FFMA.FTZ R182, R180, R181, -R182 ;  /* 0x000000b5b4b67223 */ /* 0x000fe200000108b6 */
[----:B------:R-:W-:Y:S01]  /*8190*/  F2FP.F16.E4M3.UNPACK_B R82, R82 ;  /* 0x00000052ff52723e */ /* 0x000fe200020006ff */
[-C--:B------:R-:W-:Y:S01]  /*81a0*/  FFMA.FTZ R176, R176, R179.reuse, -R178 ;  /* 0x000000b3b0b07223 */ /* 0x080fe200000108b2 */
[----:B------:R-:W-:Y:S01]  /*81b0*/  SHF.R.U32.HI R53, RZ, 0x10, R53 ;  /* 0x00000010ff357819 */ /* 0x000fe20000011635 */
[----:B------:R-:W-:Y:S01]  /*81c0*/  FFMA.FTZ R86, R177, R179, R86 ;  /* 0x000000b3b1567223 */ /* 0x000fe20000010056 */
[----:B------:R-:W-:Y:S01]  /*81d0*/  PRMT R48, R52, 0x654, R48 ;  /* 0x0000065434307816 */ /* 0x000fe20000000030 */
[----:B------:R-:W-:Y:S01]  /*81e0*/  HADD2.F32 R181, -RZ, R155.H0_H0 ;  /* 0x2000009bffb57230 */ /* 0x000fe20000004100 */
[----:B------:R-:W-:Y:S01]  /*81f0*/  LOP3.LUT R52, R49, 0xff00, R50, 0xf8, !PT ;  /* 0x0000ff0031347812 */ /* 0x000fe200078ef832 */
[----:B------:R-:W-:Y:S01]  /*8200*/  IMAD.U32 R49, R54, 0x10000, RZ ;  /* 0x0001000036317824 */ /* 0x000fe200078e00ff */
[----:B------:R-:W-:Y:S01]  /*8210*/  F2FP.F16.E4M3.UNPACK_B R156, R156 ;  /* 0x0000009cff9c723e */ /* 0x000fe200020006ff */
[----:B------:R-:W-:Y:S01]  /*8220*/  HADD2.F32 R177, -RZ, R175.H0_H0 ;  /* 0x200000afffb17230 */ /* 0x000fe20000004100 */
[----:B------:R-:W-:Y:S01]  /*8230*/  LOP3.LUT R48, R48, 0xff00, R165, 0xf8, !PT ;  /* 0x0000ff0030307812 */ /* 0x000fe200078ef8a5 */
[----:B------:R-:W-:Y:S01]  /*8240*/  HADD2.F32 R179, -RZ, R82.H0_H0 ;  /* 0x20000052ffb37230 */ /* 0x000fe20000004100 */
[----:B------:R-:W-:Y:S01]  /*8250*/  LOP3.LUT R163, R164, 0xff00, R163, 0xf8, !PT ;  /* 0x0000ff00a4a37812 */ /* 0x000fe200078ef8a3 */
[----:B------:R-:W-:Y:S01]  /*8260*/  IMAD.U32 R51, R51, 0x10000, RZ ;  /* 0x0001000033337824 */ /* 0x000fe200078e00ff */
[----:B------:R-:W-:Y:S01]  /*8270*/  LOP3.LUT R50, R48, 0xff0000, R49, 0xf8, !PT ;  /* 0x00ff000030327812 */ /* 0x000fe200078ef831 */
[----:B------:R-:W-:-:S02]  /*8280*/  IMAD.U32 R54, R53, 0x10000, RZ ;  /* 0x0001000035367824 */ /* 0x000fc400078e00ff */
[-C--:B------:R-:W-:Y:S01]  /*8290*/  FMUL.FTZ R180, R177, R181.reuse ;  /* 0x000000b5b1b47220 */ /* 0x080fe20000410000 */
[----:B------:R-:W-:Y:S01]  /*82a0*/  HADD2.F32 R155, -RZ, R155.H1_H1 ;  /* 0x3000009bff9b7230 */ /* 0x000fe20000004100 */
[----:B------:R-:W-:Y:S01]  /*82b0*/  LOP3.LUT R48, R52, 0xff0000, R51, 0xf8, !PT ;  /* 0x00ff000034307812 */ /* 0x000fe200078ef833 */
[----:B------:R-:W-:Y:S01]  /*82c0*/  HADD2.F32 R175, -RZ, R175.H1_H1 ;  /* 0x300000afffaf7230 */ /* 0x000fe20000004100 */
[----:B------:R-:W-:Y:S01]  /*82d0*/  LOP3.LUT R53, R163, 0xff0000, R54, 0xf8, !PT ;  /* 0x00ff0000a3357812 */ /* 0x000fe200078ef836 */
[----:B------:R-:W-:Y:S02]  /*82e0*/  HADD2.F32 R82, -RZ, R82.H1_H1 ;  /* 0x30000052ff527230 */ /* 0x000fe40000004100 */
[----:B------:R-:W-:Y:S01]  /*82f0*/  FMUL.FTZ R181, R179, R181 ;  /* 0x000000b5b3b57220 */ /* 0x000fe20000410000 */
[--C-:B------:R-:W-:Y:S02]  /*8300*/  HADD2.F32 R178, -RZ, R156.reuse.H0_H0 ;  /* 0x2000009cffb27230 */ /* 0x100fe40000004100 */
[----:B------:R-:W-:Y:S01]  /*8310*/  FMUL.FTZ R51, R175, R155 ;  /* 0x0000009baf337220 */ /* 0x000fe20000410000 */
[----:B------:R-:W-:-:S02]  /*8320*/  HADD2.F32 R156, -RZ, R156.H1_H1 ;  /* 0x3000009cff9c7230 */ /* 0x000fc40000004100 */
[----:B------:R-:W-:Y:S01]  /*8330*/  FMUL.FTZ R52, R82, R155 ;  /* 0x0000009b52347220 */ /* 0x000fe20000410000 */
[----:B------:R-:W-:Y:S01]  /*8340*/  F2FP.SATFINITE.E4M3.F32.PACK_AB_MERGE_C R155, R174, R84, RZ ;  /* 0x00000054ae9b723e */ /* 0x000fe200048070ff */
[----:B------:R-:W-:Y:S01]  /*8350*/  FFMA.FTZ R180, R179, R178, -R180 ;  /* 0x000000b2b3b47223 */ /* 0x000fe200000108b4 */
[----:B------:R-:W-:Y:S01]  /*8360*/  F2FP.SATFINITE.E4M3.F32.PACK_AB_MERGE_C R84, R173, R80, RZ ;  /* 0x00000050ad54723e */ /* 0x000fe200048070ff */
[-C--:B------:R-:W-:Y:S01]  /*8370*/  FFMA.FTZ R51, R82, R156.reuse, -R51 ;  /* 0x0000009c52337223 */ /* 0x080fe20000010833 */
[----:B------:R-:W-:Y:S01]  /*8380*/  FFMA.FTZ R162, R175, R156, R52 ;  /* 0x0000009cafa27223 */ /* 0x000fe20000010034 */
[----:B------:R-:W-:Y:S01]  /*8390*/  F2FP.F16.E4M3.UNPACK_B R54, R85 ;  /* 0x00000055ff36723e */ /* 0x000fe200020006ff */
[----:B------:R-:W-:Y:S01]  /*83a0*/  FFMA.FTZ R181, R177, R178, R181 ;  /* 0x000000b2b1b57223 */ /* 0x000fe200000100b5 */
[----:B------:R-:W-:Y:S02]  /*83b0*/  F2FP.F16.E4M3.UNPACK_B R161, R53 ;  /* 0x00000035ffa1723e */ /* 0x000fe400020006ff */
[----:B------:R-:W-:-:S02]  /*83c0*/  PRMT R167, R168, 0x654, R167 ;  /* 0x00000654a8a77816 */ /* 0x000fc400000000a7 */
[----:B------:R-:W-:Y:S01]  /*83d0*/  F2FP.SATFINITE.E4M3.F32.PACK_AB_MERGE_C R82, R176, R182, RZ ;  /* 0x000000b6b052723e */ /* 0x000fe200048070ff */
[--C-:B------:R-:W-:Y:S01]  /*83e0*/  HADD2.F32 R164, -RZ, R161.reuse.H0_H0 ;  /* 0x200000a1ffa47230 */ /* 0x100fe20000004100 */
[----:B------:R-:W-:Y:S01]  /*83f0*/  F2FP.F16.E4M3.UNPACK_B R52, R81 ;  /* 0x00000051ff34723e */ /* 0x000fe200020006ff */
[----:B------:R-:W-:Y:S01]  /*8400*/  HADD2.F32 R161, -RZ, R161.H1_H1 ;  /* 0x300000a1ffa17230 */ /* 0x000fe20000004100 */
[----:B------:R-:W-:Y:S01]  /*8410*/  F2FP.SATFINITE.E4M3.F32.PACK_AB_MERGE_C R84, R169, R55, R84 ;  /* 0x00000037a954723e */ /* 0x000fe20004807054 */
[----:B------:R-:W-:Y:S01]  /*8420*/  HADD2.F32 R55, -RZ, R54.H0_H0 ;  /* 0x20000036ff377230 */ /* 0x000fe20000004100 */
[----:B------:R-:W-:Y:S02]  /*8430*/  LOP3.LUT R166, R167, 0xff00, R166, 0xf8, !PT ;  /* 0x0000ff00a7a67812 */ /* 0x000fe400078ef8a6 */
[----:B------:R-:W-:Y:S02]  /*8440*/  SHF.L.U32 R49, R171, 0x10, RZ ;  /* 0x00000010ab317819 */ /* 0x000fe400000006ff */
[----:B------:R-:W-:-:S02]  /*8450*/  F2FP.SATFINITE.E4M3.F32.PACK_AB_MERGE_C R86, R86, R183, RZ ;  /* 0x000000b75656723e */ /* 0x000fc400048070ff */
[----:B------:R-:W-:Y:S02]  /*8460*/  F2FP.F16.E4M3.UNPACK_B R156, R50 ;  /* 0x00000032ff9c723e */ /* 0x000fe400020006ff */
[----:B------:R-:W-:Y:S01]  /*8470*/  F2FP.SATFINITE.E4M3.F32.PACK_AB_MERGE_C R82, R51, R180, R82 ;  /* 0x000000b43352723e */ /* 0x000fe20004807052 */
[----:B------:R-:W-:Y:S01]  /*8480*/  HADD2.F32 R51, -RZ, R52.H0_H0 ;  /* 0x20000034ff337230 */ /* 0x000fe20000004100 */
[----:B------:R-:W-:Y:S01]  /*8490*/  LOP3.LUT R49, R166, 0xff0000, R49, 0xf8, !PT ;  /* 0x00ff0000a6317812 */ /* 0x000fe200078ef831 */
[----:B------:R-:W-:Y:S01]  /*84a0*/  FMUL.FTZ R166, R55, R164 ;  /* 0x000000a437a67220 */ /* 0x000fe20000410000 */
[----:B------:R-:W-:Y:S01]  /*84b0*/  F2FP.SATFINITE.E4M3.F32.PACK_AB_MERGE_C R80, R172, R170, R155 ;  /* 0x000000aaac50723e */ /* 0x000fe2000480709b */
[----:B------:R-:W-:Y:S01]  /*84c0*/  HADD2.F32 R155, -RZ, R54.H1_H1 ;  /* 0x30000036ff9b7230 */ /* 0x000fe20000004100 */
[----:B------:R-:W-:Y:S01]  /*84d0*/  F2FP.SATFINITE.E4M3.F32.PACK_AB_MERGE_C R86, R162, R181, R86 ;  /* 0x000000b5a256723e */ /* 0x000fe20004807056 */
[----:B------:R-:W-:Y:S02]  /*84e0*/  HADD2.F32 R162, -RZ, R156.H0_H0 ;  /* 0x2000009cffa27230 */ /* 0x000fe40000004100 */
[----:B------:R-:W-:Y:S01]  /*84f0*/  FMUL.FTZ R164, R51, R164 ;  /* 0x000000a433a47220 */ /* 0x000fe20000410000 */
[----:B------:R-:W-:Y:S01]  /*8500*/  HADD2.F32 R54, -RZ, R52.H1_H1 ;  /* 0x30000034ff367230 */ /* 0x000fe20000004100 */
[----:B------:R-:W-:Y:S01]  /*8510*/  F2FP.F16.E4M3.UNPACK_B R85, R85.H1 ;  /* 0x00000055ff55723e */ /* 0x000fe200030006ff */
[----:B------:R-:W-:-:S02]  /*8520*/  HADD2.F32 R156, -RZ, R156.H1_H1 ;  /* 0x3000009cff9c7230 */ /* 0x000fc40000004100 */
[-C--:B------:R-:W-:Y:S01]  /*8530*/  FFMA.FTZ R51, R51, R162.reuse, -R166 ;  /* 0x000000a233337223 */ /* 0x080fe200000108a6 */
[----:B------:R-:W-:Y:S01]  /*8540*/  FFMA.FTZ R52, R55, R162, R164 ;  /* 0x000000a237347223 */ /* 0x000fe200000100a4 */
[CC--:B------:R-:W-:Y:S01]  /*8550*/  FMUL.FTZ R55, R155.reuse, R161.reuse ;  /* 0x000000a19b377220 */ /* 0x0c0fe20000410000 */
[C---:B------:R-:W-:Y:S01]  /*8560*/  FMUL.FTZ R162, R54.reuse, R161 ;  /* 0x000000a136a27220 */ /* 0x040fe20000410000 */
[----:B------:R-:W-:Y:S02]  /*8570*/  F2FP.F16.E4M3.UNPACK_B R161, R53.H1 ;  /* 0x00000035ffa1723e */ /* 0x000fe400030006ff */
[----:B------:R-:W-:Y:S01]  /*8580*/  F2FP.F16.E4M3.UNPACK_B R81, R81.H1 ;  /* 0x00000051ff51723e */ /* 0x000fe200030006ff */
[----:B------:R-:W-:Y:S01]  /*8590*/  FFMA.FTZ R53, R155, R156, R162 ;  /* 0x0000009c9b357223 */ /* 0x000fe200000100a2 */
[----:B------:R-:W-:Y:S01]  /*85a0*/  F2FP.F16.E4M3.UNPACK_B R50, R50.H1 ;  /* 0x00000032ff32723e */ /* 0x000fe200030006ff */
[----:B------:R-:W-:Y:S01]  /*85b0*/  FFMA.FTZ R54, R54, R156, -R55 ;  /* 0x0000009c36367223 */ /* 0x000fe20000010837 */
[----:B------:R-:W-:-:S02]  /*85c0*/  HADD2.F32 R155, -RZ, R85.H0_H0 ;  /* 0x20000055ff9b7230 */ /* 0x000fc40000004100 */
[----:B------:R-:W-:Y:S02]  /*85d0*/  HADD2.F32 R164, -RZ, R161.H0_H0 ;  /* 0x200000a1ffa47230 */ /* 0x000fe40000004100 */
[----:B------:R-:W-:Y:S02]  /*85e0*/  HADD2.F32 R55, -RZ, R81.H0_H0 ;  /* 0x20000051ff377230 */ /* 0x000fe40000004100 */
[----:B------:R-:W-:Y:S02]  /*85f0*/  HADD2.F32 R156, -RZ, R85.H1_H1 ;  /* 0x30000055ff9c7230 */ /* 0x000fe40000004100 */
[-C--:B------:R-:W-:Y:S01]  /*8600*/  FMUL.FTZ R166, R155, R164.reuse ;  /* 0x000000a49ba67220 */ /* 0x080fe20000410000 */
[----:B------:R-:W-:Y:S02]  /*8610*/  HADD2.F32 R81, -RZ, R81.H1_H1 ;  /* 0x30000051ff517230 */ /* 0x000fe40000004100 */
[----:B------:R-:W-:Y:S01]  /*8620*/  FMUL.FTZ R164, R55, R164 ;  /* 0x000000a437a47220 */ /* 0x000fe20000410000 */
[----:B------:R-:W-:-:S02]  /*8630*/  HADD2.F32 R85, -RZ, R161.H1_H1 ;  /* 0x300000a1ff557230 */ /* 0x000fc40000004100 */
[--C-:B------:R-:W-:Y:S02]  /*8640*/  HADD2.F32 R162, -RZ, R50.reuse.H0_H0 ;  /* 0x20000032ffa27230 */ /* 0x100fe40000004100 */
[----:B------:R-:W-:Y:S02]  /*8650*/  HADD2.F32 R161, -RZ, R50.H1_H1 ;  /* 0x30000032ffa17230 */ /* 0x000fe40000004100 */
[-C--:B------:R-:W-:Y:S01]  /*8660*/  FMUL.FTZ R163, R81, R85.reuse ;  /* 0x0000005551a37220 */ /* 0x080fe20000410000 */
[C---:B------:R-:W-:Y:S01]  /*8670*/  FMUL.FTZ R168, R156.reuse, R85 ;  /* 0x000000559ca87220 */ /* 0x040fe20000410000 */
[-C--:B------:R-:W-:Y:S01]  /*8680*/  FFMA.FTZ R50, R55, R162.reuse, -R166 ;  /* 0x000000a237327223 */ /* 0x080fe200000108a6 */
[----:B------:R-:W-:Y:S01]  /*8690*/  FFMA.FTZ R55, R155, R162, R164 ;  /* 0x000000a29b377223 */ /* 0x000fe200000100a4 */
[----:B------:R-:W-:Y:S01]  /*86a0*/  F2FP.F16.E4M3.UNPACK_B R155, R83 ;  /* 0x00000053ff9b723e */ /* 0x000fe200020006ff */
[----:B------:R-:W-:Y:S01]  /*86b0*/  FFMA.FTZ R156, R156, R161, R163 ;  /* 0x000000a19c9c7223 */ /* 0x000fe200000100a3 */
[----:B------:R-:W-:Y:S01]  /*86c0*/  F2FP.F16.E4M3.UNPACK_B R83, R83.H1 ;  /* 0x00000053ff53723e */ /* 0x000fe200030006ff */
[----:B------:R-:W-:Y:S01]  /*86d0*/  FFMA.FTZ R81, R81, R161, -R168 ;  /* 0x000000a151517223 */ /* 0x000fe200000108a8 */
[----:B------:R-:W-:Y:S01]  /*86e0*/  F2FP.F16.E4M3.UNPACK_B R163, R87.H1 ;  /* 0x00000057ffa3723e */ /* 0x000fe200030006ff */
[----:B------:R-:W-:Y:S01]  /*86f0*/  HADD2.F32 R161, -RZ, R155.H0_H0 ;  /* 0x2000009bffa17230 */ /* 0x000fe20000004100 */
[----:B------:R-:W-:Y:S01]  /*8700*/  F2FP.F16.E4M3.UNPACK_B R164, R49.H1 ;  /* 0x00000031ffa4723e */ /* 0x000fe200030006ff */
[----:B------:R-:W-:Y:S01]  /*8710*/  HADD2.F32 R165, -RZ, R83.H0_H0 ;  /* 0x20000053ffa57230 */ /* 0x000fe20000004100 */
[----:B------:R-:W-:Y:S01]  /*8720*/  F2FP.F16.E4M3.UNPACK_B R85, R87 ;  /* 0x00000057ff55723e */ /* 0x000fe200020006ff */
[----:B------:R-:W-:Y:S01]  /*8730*/  HADD2.F32 R166, -RZ, R163.H0_H0 ;  /* 0x200000a3ffa67230 */ /* 0x000fe20000004100 */
[----:B------:R-:W-:Y:S01]  /*8740*/  F2FP.F16.E4M3.UNPACK_B R87, R49 ;  /* 0x00000031ff57723e */ /* 0x000fe200020006ff */
[----:B------:R-:W-:Y:S01]  /*8750*/  HADD2.F32 R170, -RZ, R164.H0_H0 ;  /* 0x200000a4ffaa7230 */ /* 0x000fe20000004100 */
[-C--:B------:R-:W-:Y:S01]  /*8760*/  F2FP.F16.E4M3.UNPACK_B R49, R48.reuse ;  /* 0x00000030ff31723e */ /* 0x080fe200020006ff */
[----:B------:R-:W-:Y:S01]  /*8770*/  HADD2.F32 R162, -RZ, R85.H0_H0 ;  /* 0x20000055ffa27230 */ /* 0x000fe20000004100 */
[----:B------:R-:W-:Y:S01]  /*8780*/  F2FP.F16.E4M3.UNPACK_B R48, R48.H1 ;  /* 0x00000030ff30723e */ /* 0x000fe200030006ff */
[----:B------:R-:W-:-:S02]  /*8790*/  HADD2.F32 R169, -RZ, R87.H0_H0 ;  /* 0x20000057ffa97230 */ /* 0x000fc40000004100 */
[-C--:B------:R-:W-:Y:S01]  /*87a0*/  FMUL.FTZ R174, R166, R170.reuse ;  /* 0x000000aaa6ae7220 */ /* 0x080fe20000410000 */
[----:B------:R-:W-:Y:S01]  /*87b0*/  FMUL.FTZ R171, R165, R170 ;  /* 0x000000aaa5ab7220 */ /* 0x000fe20000410000 */
        /* <DEDUP_REMOVED lines=17> */
[-C--:B------:R-:W-:Y:S01]  /*88d0*/  FMUL.FTZ R170, R85, R168.reuse ;  /* 0x000000a855aa7220 */ /* 0x080fe20000410000 */
[----:B------:R-:W-:Y:S02]  /*88e0*/  HADD2.F32 R164, -RZ, R49.H1_H1 ;  /* 0x30000031ffa47230 */ /* 0x000fe40000004100 */
[----:B------:R-:W-:Y:S01]  /*88f0*/  FMUL.FTZ R168, R155, R168 ;  /* 0x000000a89ba87220 */ /* 0x000fe20000410000 */
[----:B------:R-:W-:Y:S01]  /*8900*/  FFMA.FTZ R162, R162, R167, R169 ;  /* 0x000000a7a2a27223 */ /* 0x000fe200000100a9 */
[-C--:B------:R-:W-:Y:S01]  /*8910*/  FFMA.FTZ R163, R163, R48.reuse, R174 ;  /* 0x00000030a3a37223 */ /* 0x080fe200000100ae */
[----:B------:R-:W-:Y:S01]  /*8920*/  FFMA.FTZ R172, R83, R48, -R172 ;  /* 0x0000003053ac7223 */ /* 0x000fe200000108ac */
[-C--:B------:R-:W-:Y:S01]  /*8930*/  FFMA.FTZ R85, R85, R164.reuse, R168 ;  /* 0x000000a455557223 */ /* 0x080fe200000100a8 */
[----:B------:R-:W-:Y:S01]  /*8940*/  FFMA.FTZ R170, R155, R164, -R170 ;  /* 0x000000a49baa7223 */ /* 0x000fe200000108aa */
[----:B------:R-:W-:-:S02]  /*8950*/  F2FP.SATFINITE.E4M3.F32.PACK_AB_MERGE_C R53, R53, R52, R55 ;  /* 0x000000343535723e */ /* 0x000fc40004807037 */
[----:B------:R-:W-:Y:S02]  /*8960*/  F2FP.SATFINITE.E4M3.F32.PACK_AB_MERGE_C R163, R163, R166, RZ ;  /* 0x000000a6a3a3723e */ /* 0x000fe400048070ff */
[----:B------:R-:W-:Y:S02]  /*8970*/  F2FP.SATFINITE.E4M3.F32.PACK_AB_MERGE_C R50, R81, R50, RZ ;  /* 0x000000325132723e */ /* 0x000fe400048070ff */
[----:B------:R-:W-:Y:S02]  /*8980*/  F2FP.SATFINITE.E4M3.F32.PACK_AB_MERGE_C R165, R172, R165, RZ ;  /* 0x000000a5aca5723e */ /* 0x000fe400048070ff */
[----:B------:R-:W-:Y:S01]  /*8990*/  F2FP.SATFINITE.E4M3.F32.PACK_AB_MERGE_C R87, R85, R162, R163 ;  /* 0x000000a25557723e */ /* 0x000fe200048070a3 */
[----:B------:R-:W-:Y:S01]  /*89a0*/  IMAD.MOV.U32 R85, RZ, RZ, R53 ;  /* 0x000000ffff557224 */ /* 0x000fe200078e0035 */
[----:B------:R-:W-:Y:S02]  /*89b0*/  F2FP.SATFINITE.E4M3.F32.PACK_AB_MERGE_C R81, R54, R51, R50 ;  /* 0x000000333651723e */ /* 0x000fe40004807032 */
[----:B------:R-:W-:-:S07]  /*89c0*/  F2FP.SATFINITE.E4M3.F32.PACK_AB_MERGE_C R83, R170, R161, R165 ;  /* 0x000000a1aa53723e */ /* 0x000fce00048070a5 */
.L_x_6454:
[----:B------:R-:W-:Y:S05]  /*89d0*/  BSYNC B2 ;  /* 0x0000000000027941 */ /* 0x000fea0003800000 */
.L_x_6453:
[----:B------:R-:W-:Y:S01]  /*89e0*/  ISETP.GE.AND P3, PT, R160, R145, PT ;  /* 0x00000091a000720c */ /* 0x000fe20003f66270 */
[----:B------:R-:W-:-:S12]  /*89f0*/  ULDC.64 UR4, c[0x0][0x2e8] ;  /* 0x0000ba0000047ab9 */ /* 0x000fd80000000a00 */
[--C-:B------:R-:W-:Y:S02]  /*8a00*/  @!P3 SHF.R.S32.HI R49, RZ, 0x1f, R160.reuse ;  /* 0x0000001fff31b819 */ /* 0x100fe400000114a0 */
[----:B------:R-:W-:-:S04]  /*8a10*/  @!P3 IADD3 R50, P4, P6, R44, R136, R160 ;  /* 0x000000882c32b210 */ /* 0x000fc80007e9e0a0 */
[----:B------:R-:W-:Y:S02]  /*8a20*/  @!P3 IADD3.X R158, R20, R158, R49, P4, P6 ;  /* 0x0000009e149eb210 */ /* 0x000fe400027ec431 */
[----:B------:R-:W-:-:S04]  /*8a30*/  IADD3 R48, P4, R159, UR4, RZ ;  /* 0x000000049f307c10 */ /* 0x000fc8000ff9e0ff */
[----:B------:R-:W-:Y:S02]  /*8a40*/  IADD3.X R49, R157, UR5, RZ, P4, !PT ;  /* 0x000000059d317c10 */ /* 0x000fe4000a7fe4ff */
[----:B------:R-:W-:-:S03]  /*8a50*/  @!P3 IADD3 R50, P4, R50, UR4, RZ ;  /* 0x000000043232bc10 */ /* 0x000fc6000ff9e0ff */
[----:B-1----:R1:W-:Y:S01]  /*8a60*/  STG.E.128 desc[UR60][R48.64], R80 ;  /* 0x0000005030007986 */ /* 0x0023e2000c101d3c */
[----:B------:R-:W-:-:S05]  /*8a70*/  @!P3 IADD3.X R51, R158, UR5, RZ, P4, !PT ;  /* 0x000000059e33bc10 */ /* 0x000fca000a7fe4ff */
[----:B--2---:R1:W-:Y:S04]  /*8a80*/  @!P3 STG.E.128 desc[UR60][R50.64], R84 ;  /* 0x000000543200b986 */ /* 0x0043e8000c101d3c */
.L_x_6452:
[----:B------:R-:W-:Y:S05]  /*8a90*/  BSYNC B1 ;  /* 0x0000000000017941 */ /* 0x000fea0003800000 */
.L_x_6451:
[----:B-1----:R-:W-:Y:S01]  /*8aa0*/  VIADD R49, R228, 0x40 ;  /* 0x00000040e4317836 */ /* 0x002fe20000000000 */
[----:B------:R-:W-:Y:S04]  /*8ab0*/  BSSY B1, `(.L_x_6455) ;  /* 0x000010b000017945 */ /* 0x000fe80003800000 */
[----:B------:R-:W-:-:S13]  /*8ac0*/  ISETP.GE.OR P3, PT, R49, R118, P0 ;  /* 0x000000763100720c */ /* 0x000fda0000766670 */
[----:B------:R-:W-:Y:S05]  /*8ad0*/  @P3 BRA `(.L_x_6456) ;  /* 0x0000001000203947 */ /* 0x000fea0003800000 */
[----:B------:R-:W3:Y:S04]  /*8ae0*/  LDL R48, [R1+0x18] ;  /* 0x0000180001307983 */ /* 0x000ee80000100800 */
[----:B------:R-:W4:Y:S01]  /*8af0*/  LDL R50, [R1+0x78] ;  /* 0x0000780001327983 */ /* 0x000f220000100800 */
[----:B--2---:R-:W-:Y:S01]  /*8b00*/  IMAD.WIDE.U32 R80, R49, R126, R124 ;  /* 0x0000007e31507225 */ /* 0x004fe200078e007c */
[C---:B------:R-:W-:Y:S01]  /*8b10*/  IADD3 R52, R228.reuse, 0x40, RZ ;  /* 0x00000040e4347810 */ /* 0x040fe20007ffe0ff */
[----:B------:R-:W-:Y:S02]  /*8b20*/  BSSY B2, `(.L_x_6457) ;  /* 0x00000f8000027945 */ /* 0x000fe40003800000 */
[----:B------:R-:W-:Y:S01]  /*8b30*/  VIADD R51, R228, 0x40 ;  /* 0x00000040e4337836 */ /* 0x000fe20000000000 */
[----:B------:R-:W-:Y:S01]  /*8b40*/  IADD3 R82, P3, P4, R44, R80, R27 ;  /* 0x000000502c527210 */ /* 0x000fe20007c7e01b */
[----:B------:R-:W-:-:S02]  /*8b50*/  IMAD.SHL.U32 R52, R52, 0x80, RZ ;  /* 0x0000008034347824 */ /* 0x000fc400078e00ff */
[----:B------:R-:W-:-:S03]  /*8b60*/  IMAD.SHL.U32 R51, R51, 0x80, RZ ;  /* 0x0000008033337824 */ /* 0x000fc600078e00ff */
[----:B------:R-:W-:Y:S02]  /*8b70*/  LOP3.LUT R52, R52, 0x380, RZ, 0xc0, !PT ;  /* 0x0000038034347812 */ /* 0x000fe400078ec0ff */
[----:B------:R-:W-:-:S04]  /*8b80*/  LOP3.LUT R51, R51, 0x380, RZ, 0xc0, !PT ;  /* 0x0000038033337812 */ /* 0x000fc800078ec0ff */
[----:B------:R-:W-:Y:S02]  /*8b90*/  SHF.R.U32.HI R51, RZ, 0x3, R51 ;  /* 0x00000003ff337819 */ /* 0x000fe40000011633 */
[----:B---3--:R-:W-:Y:S01]  /*8ba0*/  LOP3.LUT P6, RZ, R48, 0x2, RZ, 0xc0, !PT ;  /* 0x0000000230ff7812 */ /* 0x008fe200078cc0ff */
[----:B------:R-:W-:-:S04]  /*8bb0*/  IMAD R48, R123, R126, RZ ;  /* 0x0000007e7b307224 */ /* 0x000fc800078e02ff */
[----:B------:R-:W-:Y:S01]  /*8bc0*/  IMAD R83, R49, R127, R48 ;  /* 0x0000007f31537224 */ /* 0x000fe200078e0230 */
[----:B------:R-:W-:-:S03]  /*8bd0*/  SEL R48, R115, R146, !P6 ;  /* 0x0000009273307207 */ /* 0x000fc60007000000 */
[----:B------:R-:W-:Y:S01]  /*8be0*/  IMAD.IADD R83, R81, 0x1, R83 ;  /* 0x0000000151537824 */ /* 0x000fe200078e0253 */
[----:B------:R-:W-:-:S04]  /*8bf0*/  SHF.R.S32.HI R49, RZ, 0x1f, R48 ;  /* 0x0000001fff317819 */ /* 0x000fc80000011430 */
[----:B------:R-:W-:Y:S02]  /*8c00*/  LEA.HI R49, R49, R48, RZ, 0x5 ;  /* 0x0000003031317211 */ /* 0x000fe400078f28ff */
[----:B------:R-:W-:Y:S02]  /*8c10*/  IADD3.X R86, R20, R83, R21, P3, P4 ;  /* 0x0000005314567210 */ /* 0x000fe40001fe8415 */
[----:B------:R-:W-:-:S05]  /*8c20*/  LEA.HI.SX32 R49, R49, R28, 0x1b ;  /* 0x0000001c31317211 */ /* 0x000fca00078fdaff */
[----:B------:R-:W-:Y:S02]  /*8c30*/  IMAD.SHL.U32 R85, R49, 0x10, RZ ;  /* 0x0000001031557824 */ /* 0x000fe400078e00ff */
[----:B------:R-:W-:-:S03]  /*8c40*/  IMAD R49, R17, 0x7000, R113 ;  /* 0x0000700011317824 */ /* 0x000fc600078e0271 */
[----:B------:R-:W-:Y:S01]  /*8c50*/  LOP3.LUT R48, R52, 0x70, R85, 0xf8, !PT ;  /* 0x0000007034307812 */ /* 0x000fe200078ef855 */
[----:B------:R-:W-:-:S03]  /*8c60*/  IMAD.IADD R49, R16, 0x1, R49 ;  /* 0x0000000110317824 */ /* 0x000fc600078e0231 */
[----:B------:R-:W-:-:S05]  /*8c70*/  LOP3.LUT R48, R48, R51, RZ, 0x3c, !PT ;  /* 0x0000003330307212 */ /* 0x000fca00078e3cff */
[----:B----4-:R-:W-:-:S04]  /*8c80*/  IMAD.IADD R48, R50, 0x1, R48 ;  /* 0x0000000132307824 */ /* 0x010fc800078e0230 */
[----:B------:R-:W-:-:S04]  /*8c90*/  IMAD R51, R17, 0x7000, R48 ;  /* 0x0000700011337824 */ /* 0x000fc800078e0230 */
[----:B------:R-:W-:Y:S02]  /*8ca0*/  IMAD.IADD R52, R16, 0x1, R51 ;  /* 0x0000000110347824 */ /* 0x000fe400078e0233 */
[----:B------:R-:W1:Y:S04]  /*8cb0*/  LDS.128 R48, [R49+0x20400] ;  /* 0x0204000031307984 */ /* 0x000e680000000c00 */
[----:B------:R-:W2:Y:S01]  /*8cc0*/  LDS.128 R52, [R52+0x20400] ;  /* 0x0204000034347984 */ /* 0x000ea20000000c00 */
[----:B------:R-:W-:Y:S05]  /*8cd0*/  @P2 BRA `(.L_x_6458) ;  /* 0x0000000c00702947 */ /* 0x000fea0003800000 */
[--C-:B------:R-:W-:Y:S01]  /*8ce0*/  SHF.R.U32.HI R163, RZ, 0x8, R57.reuse ;  /* 0x00000008ffa37819 */ /* 0x100fe20000011639 */
[----:B--2---:R-:W-:Y:S01]  /*8cf0*/  IMAD.MOV.U32 R58, RZ, RZ, R54 ;  /* 0x000000ffff3a7224 */ /* 0x004fe200078e0036 */
[----:B------:R-:W-:Y:S01]  /*8d00*/  LOP3.LUT R87, R57, 0xff, RZ, 0xc0, !PT ;  /* 0x000000ff39577812 */ /* 0x000fe200078ec0ff */
[----:B-1----:R-:W-:Y:S01]  /*8d10*/  IMAD.MOV.U32 R56, RZ, RZ, R50 ;  /* 0x000000ffff387224 */ /* 0x002fe200078e0032 */
[----:B------:R-:W-:Y:S02]  /*8d20*/  SHF.R.U32.HI R162, RZ, 0x18, R57 ;  /* 0x00000018ffa27819 */ /* 0x000fe40000011639 */
[--C-:B------:R-:W-:Y:S02]  /*8d30*/  SHF.R.U32.HI R157, RZ, 0x8, R63.reuse ;  /* 0x00000008ff9d7819 */ /* 0x100fe4000001163f */
[----:B------:R-:W-:Y:S01]  /*8d40*/  MOV R60, R48 ;  /* 0x00000030003c7202 */ /* 0x000fe20000000f00 */
[----:B------:R-:W-:Y:S01]  /*8d50*/  IMAD.SHL.U32 R48, R163, 0x100, RZ ;  /* 0x00000100a3307824 */ /* 0x000fe200078e00ff */
[----:B------:R-:W-:Y:S01]  /*8d60*/  LOP3.LUT R155, R63, 0xff, RZ, 0xc0, !PT ;  /* 0x000000ff3f9b7812 */ /* 0x000fe200078ec0ff */
[----:B------:R-:W-:Y:S01]  /*8d70*/  IMAD.SHL.U32 R54, R157, 0x100, RZ ;  /* 0x000001009d367824 */ /* 0x000fe200078e00ff */
[----:B------:R-:W-:-:S02]  /*8d80*/  SHF.R.U32.HI R156, RZ, 0x18, R63 ;  /* 0x00000018ff9c7819 */ /* 0x000fc4000001163f */
[----:B------:R-:W-:Y:S02]  /*8d90*/  SHF.R.U32.HI R160, RZ, 0x8, R59 ;  /* 0x00000008ffa07819 */ /* 0x000fe4000001163b */
[----:B------:R-:W-:Y:S02]  /*8da0*/  PRMT R87, R162, 0x654, R87 ;  /* 0x00000654a2577816 */ /* 0x000fe40000000057 */
[----:B------:R-:W-:Y:S02]  /*8db0*/  SHF.R.U32.HI R84, RZ, 0x10, R57 ;  /* 0x00000010ff547819 */ /* 0x000fe40000011639 */
[----:B------:R-:W-:Y:S02]  /*8dc0*/  LOP3.LUT R136, R59, 0xff, RZ, 0xc0, !PT ;  /* 0x000000ff3b887812 */ /* 0x000fe400078ec0ff */
[----:B------:R-:W-:Y:S02]  /*8dd0*/  SHF.R.U32.HI R161, RZ, 0x18, R59 ;  /* 0x00000018ffa17819 */ /* 0x000fe4000001163b */
[----:B------:R-:W-:-:S02]  /*8de0*/  SHF.R.U32.HI R57, RZ, 0x10, R61 ;  /* 0x00000010ff397819 */ /* 0x000fc4000001163d */
[--C-:B------:R-:W-:Y:S02]  /*8df0*/  SHF.R.U32.HI R159, RZ, 0x8, R61.reuse ;  /* 0x00000008ff9f7819 */ /* 0x100fe4000001163d */
[----:B------:R-:W-:Y:S02]  /*8e00*/  LOP3.LUT R137, R61, 0xff, RZ, 0xc0, !PT ;  /* 0x000000ff3d897812 */ /* 0x000fe400078ec0ff */
[----:B------:R-:W-:Y:S01]  /*8e10*/  SHF.R.U32.HI R158, RZ, 0x18, R61 ;  /* 0x00000018ff9e7819 */ /* 0x000fe2000001163d */
[----:B------:R-:W-:Y:S01]  /*8e20*/  IMAD.MOV.U32 R61, RZ, RZ, R52 ;  /* 0x000000ffff3d7224 */ /* 0x000fe200078e0034 */
[----:B------:R-:W-:Y:S01]  /*8e30*/  PRMT R155, R156, 0x654, R155 ;  /* 0x000006549c9b7816 */ /* 0x000fe2000000009b */
[----:B------:R-:W-:Y:S01]  /*8e40*/  IMAD.U32 R52, R84, 0x10000, RZ ;  /* 0x0001000054347824 */ /* 0x000fe200078e00ff */
[----:B------:R-:W-:Y:S02]  /*8e50*/  SHF.R.U32.HI R62, RZ, 0x10, R59 ;  /* 0x00000010ff3e7819 */ /* 0x000fe4000001163b */
[----:B------:R-:W-:Y:S01]  /*8e60*/  LOP3.LUT R87, R87, 0xff00, R48, 0xf8, !PT ;  /* 0x0000ff0057577812 */ /* 0x000fe200078ef830 */
[----:B------:R-:W-:Y:S01]  /*8e70*/  IMAD.SHL.U32 R48, R160, 0x100, RZ ;  /* 0x00000100a0307824 */ /* 0x000fe200078e00ff */
[----:B------:R-:W-:-:S02]  /*8e80*/  SHF.R.U32.HI R59, RZ, 0x10, R63 ;  /* 0x00000010ff3b7819 */ /* 0x000fc4000001163f */
[----:B------:R-:W-:Y:S02]  /*8e90*/  PRMT R63, R161, 0x654, R136 ;  /* 0x00000654a13f7816 */ /* 0x000fe40000000088 */
[----:B------:R-:W-:Y:S01]  /*8ea0*/  PRMT R137, R158, 0x654, R137 ;  /* 0x000006549e897816 */ /* 0x000fe20000000089 */
[----:B------:R-:W-:Y:S01]  /*8eb0*/  IMAD.U32 R59, R59, 0x10000, RZ ;  /* 0x000100003b3b7824 */ /* 0x000fe200078e00ff */
[----:B------:R-:W-:Y:S01]  /*8ec0*/  LOP3.LUT R158, R155, 0xff00, R54, 0xf8, !PT ;  /* 0x0000ff009b9e7812 */ /* 0x000fe200078ef836 */
[----:B------:R-:W-:Y:S01]  /*8ed0*/  IMAD.U32 R54, R57, 0x10000, RZ ;  /* 0x0001000039367824 */ /* 0x000fe200078e00ff */
[----:B------:R-:W-:Y:S02]  /*8ee0*/  SHF.L.U32 R50, R159, 0x8, RZ ;  /* 0x000000089f327819 */ /* 0x000fe400000006ff */
[----:B------:R-:W-:Y:S02]  /*8ef0*/  F2FP.F16.E4M3.UNPACK_B R155, R154.H1 ;  /* 0x0000009aff9b723e */ /* 0x000fe400030006ff */
[----:B------:R-:W-:-:S02]  /*8f00*/  F2FP.F16.E4M3.UNPACK_B R84, R61.H1 ;  /* 0x0000003dff54723e */ /* 0x000fc400030006ff */
[----:B------:R-:W-:Y:S01]  /*8f10*/  LOP3.LUT R63, R63, 0xff00, R48, 0xf8, !PT ;  /* 0x0000ff003f3f7812 */ /* 0x000fe200078ef830 */
[----:B------:R-:W-:Y:S01]  /*8f20*/  IMAD.U32 R48, R62, 0x10000, RZ ;  /* 0x000100003e307824 */ /* 0x000fe200078e00ff */
[----:B------:R-:W-:Y:S01]  /*8f30*/  LOP3.LUT R137, R137, 0xff00, R50, 0xf8, !PT ;  /* 0x0000ff0089897812 */ /* 0x000fe200078ef832 */
[----:B------:R-:W-:Y:S01]  /*8f40*/  HADD2.F32 R50, -RZ, R155.H0_H0 ;  /* 0x2000009bff327230 */ /* 0x000fe20000004100 */
[----:B------:R-:W-:Y:S01]  /*8f50*/  LOP3.LUT R52, R87, 0xff0000, R52, 0xf8, !PT ;  /* 0x00ff000057347812 */ /* 0x000fe200078ef834 */
[----:B------:R-:W-:Y:S01]  /*8f60*/  HADD2.F32 R87, -RZ, R84.H0_H0 ;  /* 0x20000054ff577230 */ /* 0x000fe20000004100 */
[----:B------:R-:W-:Y:S02]  /*8f70*/  F2FP.F16.E4M3.UNPACK_B R62, R60.H1 ;  /* 0x0000003cff3e723e */ /* 0x000fe400030006ff */
[----:B------:R-:W-:Y:S02]  /*8f80*/  F2FP.F16.E4M3.UNPACK_B R136, R152.H1 ;  /* 0x00000098ff88723e */ /* 0x000fe400030006ff */
[----:B------:R-:W-:Y:S01]  /*8f90*/  LOP3.LUT R48, R63, 0xff0000, R48, 0xf8, !PT ;  /* 0x00ff00003f307812 */ /* 0x000fe200078ef830 */
[----:B------:R-:W-:-:S02]  /*8fa0*/  HADD2.F32 R63, -RZ, R62.H0_H0 ;  /* 0x2000003eff3f7230 */ /* 0x000fc40000004100 */
[-C--:B------:R-:W-:Y:S01]  /*8fb0*/  FMUL.FTZ R160, R87, R50.reuse ;  /* 0x0000003257a07220 */ /* 0x080fe20000410000 */
[--C-:B------:R-:W-:Y:S01]  /*8fc0*/  HADD2.F32 R156, -RZ, R136.reuse.H0_H0 ;  /* 0x20000088ff9c7230 */ /* 0x100fe20000004100 */
[----:B------:R-:W-:Y:S01]  /*8fd0*/  LOP3.LUT R54, R137, 0xff0000, R54, 0xf8, !PT ;  /* 0x00ff000089367812 */ /* 0x000fe200078ef836 */
[----:B------:R-:W-:Y:S02]  /*8fe0*/  HADD2.F32 R137, -RZ, R136.H1_H1 ;  /* 0x30000088ff897230 */ /* 0x000fe40000004100 */
[C---:B------:R-:W-:Y:S01]  /*8ff0*/  FMUL.FTZ R162, R63.reuse, R50 ;  /* 0x000000323fa27220 */ /* 0x040fe20000410000 */
[----:B------:R-:W-:Y:S02]  /*9000*/  HADD2.F32 R62, -RZ, R62.H1_H1 ;  /* 0x3000003eff3e7230 */ /* 0x000fe40000004100 */
[----:B------:R-:W-:Y:S01]  /*9010*/  FFMA.FTZ R57, R63, R156, -R160 ;  /* 0x0000009c3f397223 */ /* 0x000fe200000108a0 */
[----:B------:R-:W-:Y:S01]  /*9020*/  HADD2.F32 R63, -RZ, R155.H1_H1 ;  /* 0x3000009bff3f7230 */ /* 0x000fe20000004100 */
[----:B------:R-:W-:Y:S01]  /*9030*/  F2FP.F16.E4M3.UNPACK_B R155, R154 ;  /* 0x0000009aff9b723e */ /* 0x000fe200020006ff */
[----:B------:R-:W-:Y:S01]  /*9040*/  HADD2.F32 R136, -RZ, R84.H1_H1 ;  /* 0x30000054ff887230 */ /* 0x000fe20000004100 */
[----:B------:R-:W-:-:S02]  /*9050*/  F2FP.F16.E4M3.UNPACK_B R61, R61 ;  /* 0x0000003dff3d723e */ /* 0x000fc400020006ff */
[----:B------:R-:W-:Y:S01]  /*9060*/  F2FP.F16.E4M3.UNPACK_B R84, R60 ;  /* 0x0000003cff54723e */ /* 0x000fe200020006ff */
[-C--:B------:R-:W-:Y:S01]  /*9070*/  FMUL.FTZ R159, R62, R63.reuse ;  /* 0x0000003f3e9f7220 */ /* 0x080fe20000410000 */
[----:B------:R-:W-:Y:S01]  /*9080*/  LOP3.LUT R50, R158, 0xff0000, R59, 0xf8, !PT ;  /* 0x00ff00009e327812 */ /* 0x000fe200078ef83b */
[----:B------:R-:W-:Y:S01]  /*9090*/  FFMA.FTZ R59, R87, R156, R162 ;  /* 0x0000009c573b7223 */ /* 0x000fe200000100a2 */
[----:B------:R-:W-:Y:S01]  /*90a0*/  F2FP.F16.E4M3.UNPACK_B R152, R152 ;  /* 0x00000098ff98723e */ /* 0x000fe200020006ff */
[----:B------:R-:W-:Y:S02]  /*90b0*/  HADD2.F32 R156, -RZ, R155.H0_H0 ;  /* 0x2000009bff9c7230 */ /* 0x000fe40000004100 */
[----:B------:R-:W-:Y:S01]  /*90c0*/  FMUL.FTZ R157, R136, R63 ;  /* 0x0000003f889d7220 */ /* 0x000fe20000410000 */
[----:B------:R-:W-:Y:S02]  /*90d0*/  HADD2.F32 R87, -RZ, R61.H0_H0 ;  /* 0x2000003dff577230 */ /* 0x000fe40000004100 */
        /* <DEDUP_REMOVED lines=13> */
[-C--:B------:R-:W-:Y:S01]  /*91b0*/  FMUL.FTZ R87, R136, R155.reuse ;  /* 0x0000009b88577220 */ /* 0x080fe20000410000 */
[----:B------:R-:W-:Y:S01]  /*91c0*/  F2FP.F16.E4M3.UNPACK_B R152, R58.H1 ;  /* 0x0000003aff98723e */ /* 0x000fe200030006ff */
[C---:B------:R-:W-:Y:S01]  /*91d0*/  FMUL.FTZ R155, R84.reuse, R155 ;  /* 0x0000009b549b7220 */ /* 0x040fe20000410000 */
[----:B------:R-:W-:Y:S01]  /*91e0*/  F2FP.F16.E4M3.UNPACK_B R156, R151.H1 ;  /* 0x00000097ff9c723e */ /* 0x000fe200030006ff */
[-C--:B------:R-:W-:Y:S01]  /*91f0*/  FFMA.FTZ R84, R84, R137.reuse, -R87 ;  /* 0x0000008954547223 */ /* 0x080fe20000010857 */
[-C--:B------:R-:W-:Y:S01]  /*9200*/  F2FP.F16.E4M3.UNPACK_B R87, R56.reuse.H1 ;  /* 0x00000038ff57723e */ /* 0x080fe200030006ff */
[--C-:B------:R-:W-:Y:S02]  /*9210*/  HADD2.F32 R158, -RZ, R157.reuse.H0_H0 ;  /* 0x2000009dff9e7230 */ /* 0x100fe40000004100 */
[----:B------:R-:W-:Y:S01]  /*9220*/  FFMA.FTZ R136, R136, R137, R155 ;  /* 0x0000008988887223 */ /* 0x000fe2000001009b */
[--C-:B------:R-:W-:Y:S01]  /*9230*/  HADD2.F32 R154, -RZ, R152.reuse.H0_H0 ;  /* 0x20000098ff9a7230 */ /* 0x100fe20000004100 */
[----:B------:R-:W-:Y:S01]  /*9240*/  F2FP.F16.E4M3.UNPACK_B R153, R153 ;  /* 0x00000099ff99723e */ /* 0x000fe200020006ff */
[----:B------:R-:W-:Y:S01]  /*9250*/  HADD2.F32 R159, -RZ, R157.H1_H1 ;  /* 0x3000009dff9f7230 */ /* 0x000fe20000004100 */
[----:B------:R-:W-:Y:S01]  /*9260*/  F2FP.F16.E4M3.UNPACK_B R56, R56 ;  /* 0x00000038ff38723e */ /* 0x000fe200020006ff */
[----:B------:R-:W-:-:S02]  /*9270*/  HADD2.F32 R155, -RZ, R152.H1_H1 ;  /* 0x30000098ff9b7230 */ /* 0x000fc40000004100 */
[-C--:B------:R-:W-:Y:S01]  /*9280*/  FMUL.FTZ R160, R154, R158.reuse ;  /* 0x0000009e9aa07220 */ /* 0x080fe20000410000 */
[--C-:B------:R-:W-:Y:S01]  /*9290*/  HADD2.F32 R137, -RZ, R87.reuse.H0_H0 ;  /* 0x20000057ff897230 */ /* 0x100fe20000004100 */
[----:B------:R-:W-:Y:S01]  /*92a0*/  F2FP.SATFINITE.E4M3.F32.PACK_AB_MERGE_C R57, R60, R57, RZ ;  /* 0x000000393c39723e */ /* 0x000fe200048070ff */
[--C-:B------:R-:W-:Y:S02]  /*92b0*/  HADD2.F32 R157, -RZ, R156.reuse.H0_H0 ;  /* 0x2000009cff9d7230 */ /* 0x100fe40000004100 */
[----:B------:R-:W-:Y:S01]  /*92c0*/  FMUL.FTZ R163, R155, R159 ;  /* 0x0000009f9ba37220 */ /* 0x000fe20000410000 */
[----:B------:R-:W-:Y:S02]  /*92d0*/  HADD2.F32 R152, -RZ, R87.H1_H1 ;  /* 0x30000057ff987230 */ /* 0x000fe40000004100 */
[C---:B------:R-:W-:Y:S01]  /*92e0*/  FMUL.FTZ R161, R137.reuse, R158 ;  /* 0x0000009e89a17220 */ /* 0x040fe20000410000 */
[----:B------:R-:W-:Y:S02]  /*92f0*/  HADD2.F32 R156, -RZ, R156.H1_H1 ;  /* 0x3000009cff9c7230 */ /* 0x000fe40000004100 */
[----:B------:R-:W-:Y:S01]  /*9300*/  FFMA.FTZ R87, R137, R157, -R160 ;  /* 0x0000009d89577223 */ /* 0x000fe200000108a0 */
[----:B------:R-:W-:Y:S01]  /*9310*/  FMUL.FTZ R160, R152, R159 ;  /* 0x0000009f98a07220 */ /* 0x000fe20000410000 */
[----:B------:R-:W-:Y:S01]  /*9320*/  FFMA.FTZ R137, R154, R157, R161 ;  /* 0x0000009d9a897223 */ /* 0x000fe200000100a1 */
[----:B------:R-:W-:Y:S01]  /*9330*/  FFMA.FTZ R158, R152, R156, -R163 ;  /* 0x0000009c989e7223 */ /* 0x000fe200000108a3 */
[----:B------:R-:W-:Y:S01]  /*9340*/  F2FP.F16.E4M3.UNPACK_B R152, R58 ;  /* 0x0000003aff98723e */ /* 0x000fe200020006ff */
[----:B------:R-:W-:Y:S01]  /*9350*/  FFMA.FTZ R160, R155, R156, R160 ;  /* 0x0000009c9ba07223 */ /* 0x000fe200000100a0 */
[----:B------:R-:W-:-:S02]  /*9360*/  HADD2.F32 R155, -RZ, R153.H0_H0 ;  /* 0x20000099ff9b7230 */ /* 0x000fc40000004100 */
[----:B------:R-:W-:Y:S01]  /*9370*/  HADD2.F32 R157, -RZ, R153.H1_H1 ;  /* 0x30000099ff9d7230 */ /* 0x000fe20000004100 */
[----:B------:R-:W-:Y:S01]  /*9380*/  F2FP.F16.E4M3.UNPACK_B R153, R151 ;  /* 0x00000097ff99723e */ /* 0x000fe200020006ff */
[----:B------:R-:W-:Y:S01]  /*9390*/  HADD2.F32 R151, -RZ, R152.H0_H0 ;  /* 0x20000098ff977230 */ /* 0x000fe20000004100 */
        /* <DEDUP_REMOVED lines=8> */
[----:B------:R-:W-:Y:S01]  /*9420*/  FFMA.FTZ R159, R58, R154, -R159 ;  /* 0x0000009a3a9f7223 */ /* 0x000fe2000001089f */
[----:B------:R-:W-:Y:S01]  /*9430*/  F2FP.SATFINITE.E4M3.F32.PACK_AB_MERGE_C R58, R62, R59, RZ ;  /* 0x0000003b3e3a723e */ /* 0x000fe200048070ff */
[----:B------:R-:W-:Y:S02]  /*9440*/  HADD2.F32 R153, -RZ, R153.H1_H1 ;  /* 0x30000099ff997230 */ /* 0x000fe40000004100 */
[----:B------:R-:W-:Y:S01]  /*9450*/  FMUL.FTZ R155, R152, R157 ;  /* 0x0000009d989b7220 */ /* 0x000fe20000410000 */
[----:B------:R-:W-:Y:S01]  /*9460*/  F2FP.SATFINITE.E4M3.F32.PACK_AB_MERGE_C R59, R84, R63, R57 ;  /* 0x0000003f543b723e */ /* 0x000fe20004807039 */
[C---:B------:R-:W-:Y:S01]  /*9470*/  FMUL.FTZ R157, R56.reuse, R157 ;  /* 0x0000009d389d7220 */ /* 0x040fe20000410000 */
[----:B------:R-:W-:Y:S01]  /*9480*/  F2FP.F16.E4M3.UNPACK_B R62, R53 ;  /* 0x00000035ff3e723e */ /* 0x000fe200020006ff */
[----:B------:R-:W-:Y:S01]  /*9490*/  FFMA.FTZ R56, R56, R153, -R155 ;  /* 0x0000009938387223 */ /* 0x000fe2000001089b */
[----:B------:R-:W-:Y:S01]  /*94a0*/  F2FP.F16.E4M3.UNPACK_B R63, R54 ;  /* 0x00000036ff3f723e */ /* 0x000fe200020006ff */
[----:B------:R-:W-:Y:S01]  /*94b0*/  FFMA.FTZ R156, R151, R154, R156 ;  /* 0x0000009a979c7223 */ /* 0x000fe2000001009c */
[----:B------:R-:W-:Y:S01]  /*94c0*/  F2FP.SATFINITE.E4M3.F32.PACK_AB_MERGE_C R58, R136, R61, R58 ;  /* 0x0000003d883a723e */ /* 0x000fe2000480703a */
[----:B------:R-:W-:Y:S01]  /*94d0*/  FFMA.FTZ R157, R152, R153, R157 ;  /* 0x00000099989d7223 */ /* 0x000fe2000001009d */
[----:B------:R-:W-:Y:S01]  /*94e0*/  F2FP.F16.E4M3.UNPACK_B R61, R49 ;  /* 0x00000031ff3d723e */ /* 0x000fe200020006ff */
[----:B------:R-:W-:Y:S01]  /*94f0*/  HADD2.F32 R84, -RZ, R62.H0_H0 ;  /* 0x2000003eff547230 */ /* 0x000fe20000004100 */
[----:B------:R-:W-:Y:S01]  /*9500*/  F2FP.F16.E4M3.UNPACK_B R136, R52 ;  /* 0x00000034ff88723e */ /* 0x000fe200020006ff */
[----:B------:R-:W-:Y:S01]  /*9510*/  HADD2.F32 R151, -RZ, R63.H0_H0 ;  /* 0x2000003fff977230 */ /* 0x000fe20000004100 */
        /* <DEDUP_REMOVED lines=13> */
[----:B------:R-:W-:Y:S01]  /*95f0*/  F2FP.F16.E4M3.UNPACK_B R84, R53.H1 ;  /* 0x00000035ff54723e */ /* 0x000fe200030006ff */
[C---:B------:R-:W-:Y:S01]  /*9600*/  FMUL.FTZ R152, R63.reuse, R152 ;  /* 0x000000983f987220 */ /* 0x040fe20000410000 */
[----:B------:R-:W-:Y:S02]  /*9610*/  F2FP.F16.E4M3.UNPACK_B R137, R54.H1 ;  /* 0x00000036ff89723e */ /* 0x000fe400030006ff */
[----:B------:R-:W-:Y:S01]  /*9620*/  F2FP.F16.E4M3.UNPACK_B R62, R49.H1 ;  /* 0x00000031ff3e723e */ /* 0x000fe200030006ff */
[-C--:B------:R-:W-:Y:S01]  /*9630*/  FFMA.FTZ R49, R63, R136.reuse, -R154 ;  /* 0x000000883f317223 */ /* 0x080fe2000001089a */
[----:B------:R-:W-:Y:S01]  /*9640*/  FFMA.FTZ R54, R87, R136, R152 ;  /* 0x0000008857367223 */ /* 0x000fe20000010098 */
[----:B------:R-:W-:Y:S01]  /*9650*/  F2FP.F16.E4M3.UNPACK_B R52, R52.H1 ;  /* 0x00000034ff34723e */ /* 0x000fe200030006ff */
[----:B------:R-:W-:Y:S01]  /*9660*/  HADD2.F32 R63, -RZ, R84.H0_H0 ;  /* 0x20000054ff3f7230 */ /* 0x000fe20000004100 */
[-C--:B------:R-:W-:Y:S01]  /*9670*/  F2FP.F16.E4M3.UNPACK_B R157, R50.reuse.H1 ;  /* 0x00000032ff9d723e */ /* 0x080fe200030006ff */
[----:B------:R-:W-:Y:S01]  /*9680*/  HADD2.F32 R136, -RZ, R137.H0_H0 ;  /* 0x20000089ff887230 */ /* 0x000fe20000004100 */
[----:B------:R-:W-:Y:S01]  /*9690*/  F2FP.F16.E4M3.UNPACK_B R156, R50 ;  /* 0x00000032ff9c723e */ /* 0x000fe200020006ff */
        /* <DEDUP_REMOVED lines=9> */
[-C--:B------:R-:W-:Y:S01]  /*9730*/  FFMA.FTZ R52, R53, R84.reuse, -R152 ;  /* 0x0000005435347223 */ /* 0x080fe20000010898 */
[-C--:B------:R-:W-:Y:S01]  /*9740*/  FMUL.FTZ R153, R87, R151.reuse ;  /* 0x0000009757997220 */ /* 0x080fe20000410000 */
[----:B------:R-:W-:Y:S01]  /*9750*/  FFMA.FTZ R53, R63, R84, R136 ;  /* 0x000000543f357223 */ /* 0x000fe20000010088 */
[C---:B------:R-:W-:Y:S01]  /*9760*/  FMUL.FTZ R152, R62.reuse, R151 ;  /* 0x000000973e987220 */ /* 0x040fe20000410000 */
[----:B------:R-:W-:Y:S01]  /*9770*/  F2FP.F16.E4M3.UNPACK_B R84, R51 ;  /* 0x00000033ff54723e */ /* 0x000fe200020006ff */
[----:B------:R-:W-:Y:S01]  /*9780*/  FFMA.FTZ R63, R62, R137, -R153 ;  /* 0x000000893e3f7223 */ /* 0x000fe20000010899 */
[----:B------:R-:W-:Y:S01]  /*9790*/  F2FP.F16.E4M3.UNPACK_B R51, R51.H1 ;  /* 0x00000033ff33723e */ /* 0x000fe200030006ff */
[----:B------:R-:W-:Y:S01]  /*97a0*/  FFMA.FTZ R62, R87, R137, R152 ;  /* 0x00000089573e7223 */ /* 0x000fe20000010098 */
[-C--:B------:R-:W-:Y:S01]  /*97b0*/  F2FP.F16.E4M3.UNPACK_B R136, R55.reuse ;  /* 0x00000037ff88723e */ /* 0x080fe200020006ff */
[----:B------:R-:W-:Y:S01]  /*97c0*/  HADD2.F32 R158, -RZ, R157.H0_H0 ;  /* 0x2000009dff9e7230 */ /* 0x000fe20000004100 */
[----:B------:R-:W-:Y:S01]  /*97d0*/  F2FP.F16.E4M3.UNPACK_B R137, R55.H1 ;  /* 0x00000037ff89723e */ /* 0x000fe200030006ff */
[----:B------:R-:W-:Y:S01]  /*97e0*/  HADD2.F32 R87, -RZ, R51.H0_H0 ;  /* 0x20000033ff577230 */ /* 0x000fe20000004100 */
[----:B------:R-:W-:Y:S01]  /*97f0*/  F2FP.F16.E4M3.UNPACK_B R153, R48 ;  /* 0x00000030ff99723e */ /* 0x000fe200020006ff */
[----:B------:R-:W-:Y:S01]  /*9800*/  HADD2.F32 R151, -RZ, R136.H0_H0 ;  /* 0x20000088ff977230 */ /* 0x000fe20000004100 */
[----:B------:R-:W-:Y:S01]  /*9810*/  F2FP.SATFINITE.E4M3.F32.PACK_AB_MERGE_C R52, R63, R52, RZ ;  /* 0x000000343f34723e */ /* 0x000fe200048070ff */
[----:B------:R-:W-:-:S02]  /*9820*/  HADD2.F32 R48, -RZ, R156.H0_H0 ;  /* 0x2000009cff307230 */ /* 0x000fc40000004100 */
[----:B------:R-:W-:Y:S01]  /*9830*/  FMUL.FTZ R159, R87, R158 ;  /* 0x0000009e579f7220 */ /* 0x000fe20000410000 */
[----:B------:R-:W-:Y:S01]  /*9840*/  HADD2.F32 R152, -RZ, R137.H0_H0 ;  /* 0x20000089ff987230 */ /* 0x000fe20000004100 */
[----:B------:R-:W-:Y:S01]  /*9850*/  F2FP.SATFINITE.E4M3.F32.PACK_AB_MERGE_C R53, R62, R53, RZ ;  /* 0x000000353e35723e */ /* 0x000fe200048070ff */
[----:B------:R-:W-:Y:S02]  /*9860*/  HADD2.F32 R155, -RZ, R154.H0_H0 ;  /* 0x2000009aff9b7230 */ /* 0x000fe40000004100 */
[----:B------:R-:W-:Y:S01]  /*9870*/  FMUL.FTZ R160, R151, R48 ;  /* 0x0000003097a07220 */ /* 0x000fe20000410000 */
[----:B------:R-:W-:Y:S02]  /*9880*/  HADD2.F32 R55, -RZ, R84.H0_H0 ;  /* 0x20000054ff377230 */ /* 0x000fe40000004100 */
[C---:B------:R-:W-:Y:S01]  /*9890*/  FMUL.FTZ R164, R152.reuse, R158 ;  /* 0x0000009e98a47220 */ /* 0x040fe20000410000 */
[----:B------:R-:W-:Y:S02]  /*98a0*/  HADD2.F32 R50, -RZ, R153.H0_H0 ;  /* 0x20000099ff327230 */ /* 0x000fe40000004100 */
[----:B------:R-:W-:Y:S01]  /*98b0*/  FFMA.FTZ R159, R152, R155, R159 ;  /* 0x0000009b989f7223 */ /* 0x000fe2000001009f */
[----:B------:R-:W-:-:S02]  /*98c0*/  HADD2.F32 R137, -RZ, R137.H1_H1 ;  /* 0x30000089ff897230 */ /* 0x000fc40000004100 */
[C---:B------:R-:W-:Y:S01]  /*98d0*/  FMUL.FTZ R162, R55.reuse, R48 ;  /* 0x0000003037a27220 */ /* 0x040fe20000410000 */
[----:B------:R-:W-:Y:S02]  /*98e0*/  HADD2.F32 R152, -RZ, R157.H1_H1 ;  /* 0x3000009dff987230 */ /* 0x000fe40000004100 */
[-C--:B------:R-:W-:Y:S01]  /*98f0*/  FFMA.FTZ R48, R55, R50.reuse, -R160 ;  /* 0x0000003237307223 */ /* 0x080fe200000108a0 */
[----:B------:R-:W-:Y:S02]  /*9900*/  HADD2.F32 R51, -RZ, R51.H1_H1 ;  /* 0x30000033ff337230 */ /* 0x000fe40000004100 */
[----:B------:R-:W-:Y:S01]  /*9910*/  FFMA.FTZ R164, R87, R155, -R164 ;  /* 0x0000009b57a47223 */ /* 0x000fe200000108a4 */
[----:B------:R-:W-:Y:S02]  /*9920*/  HADD2.F32 R136, -RZ, R136.H1_H1 ;  /* 0x30000088ff887230 */ /* 0x000fe40000004100 */
[----:B------:R-:W-:Y:S01]  /*9930*/  FFMA.FTZ R50, R151, R50, R162 ;  /* 0x0000003297327223 */ /* 0x000fe200000100a2 */
[----:B------:R-:W-:-:S02]  /*9940*/  HADD2.F32 R55, -RZ, R156.H1_H1 ;  /* 0x3000009cff377230 */ /* 0x000fc40000004100 */
[-C--:B------:R-:W-:Y:S01]  /*9950*/  FMUL.FTZ R156, R137, R152.reuse ;  /* 0x00000098899c7220 */ /* 0x080fe20000410000 */
[----:B------:R-:W-:Y:S02]  /*9960*/  HADD2.F32 R84, -RZ, R84.H1_H1 ;  /* 0x30000054ff547230 */ /* 0x000fe40000004100 */
[----:B------:R-:W-:Y:S01]  /*9970*/  FMUL.FTZ R152, R51, R152 ;  /* 0x0000009833987220 */ /* 0x000fe20000410000 */
[----:B------:R-:W-:Y:S02]  /*9980*/  HADD2.F32 R154, -RZ, R154.H1_H1 ;  /* 0x3000009aff9a7230 */ /* 0x000fe40000004100 */
[-C--:B------:R-:W-:Y:S01]  /*9990*/  FMUL.FTZ R87, R136, R55.reuse ;  /* 0x0000003788577220 */ /* 0x080fe20000410000 */
[----:B------:R-:W-:Y:S02]  /*99a0*/  HADD2.F32 R153, -RZ, R153.H1_H1 ;  /* 0x30000099ff997230 */ /* 0x000fe40000004100 */
[C---:B------:R-:W-:Y:S01]  /*99b0*/  FMUL.FTZ R55, R84.reuse, R55 ;  /* 0x0000003754377220 */ /* 0x040fe20000410000 */
[----:B------:R-:W-:Y:S01]  /*99c0*/  F2FP.SATFINITE.E4M3.F32.PACK_AB_MERGE_C R49, R49, R60, R52 ;  /* 0x0000003c3131723e */ /* 0x000fe20004807034 */
        /* <DEDUP_REMOVED lines=9> */
[----:B------:R-:W-:Y:S02]  /*9a60*/  F2FP.SATFINITE.E4M3.F32.PACK_AB_MERGE_C R51, R87, R48, R51 ;  /* 0x000000305733723e */ /* 0x000fe40004807033 */
[----:B------:R-:W-:Y:S01]  /*9a70*/  F2FP.SATFINITE.E4M3.F32.PACK_AB_MERGE_C R55, R55, R50, R152 ;  /* 0x000000323737723e */ /* 0x000fe20004807098 */
[----:B------:R-:W-:Y:S01]  /*9a80*/  IMAD.MOV.U32 R50, RZ, RZ, R57 ;  /* 0x000000ffff327224 */ /* 0x000fe200078e0039 */
[----:B------:R-:W-:-:S07]  /*9a90*/  MOV R48, R59 ;  /* 0x0000003b00307202 */ /* 0x000fce0000000f00 */
.L_x_6458:
[----:B------:R-:W-:Y:S05]  /*9aa0*/  BSYNC B2 ;  /* 0x0000000000027941 */ /* 0x000fea0003800000 */
.L_x_6457:
        /* <DEDUP_REMOVED lines=11> */
.L_x_6456:
[----:B------:R-:W-:Y:S05]  /*9b60*/  BSYNC B1 ;  /* 0x0000000000017941 */ /* 0x000fea0003800000 */
.L_x_6455:
[----:B-1----:R-:W-:Y:S01]  /*9b70*/  VIADD R49, R228, 0x80 ;  /* 0x00000080e4317836 */ /* 0x002fe20000000000 */
[----:B------:R-:W-:Y:S04]  /*9b80*/  BSSY B1, `(.L_x_6459) ;  /* 0x0000106000017945 */ /* 0x000fe80003800000 */
[----:B------:R-:W-:-:S13]  /*9b90*/  ISETP.GE.OR P3, PT, R49, R118, P0 ;  /* 0x000000763100720c */ /* 0x000fda0000766670 */
[----:B------:R-:W-:Y:S05]  /*9ba0*/  @P3 BRA `(.L_x_6460) ;  /* 0x00000010000c3947 */ /* 0x000fea0003800000 */
[----:B------:R-:W3:Y:S04]  /*9bb0*/  LDL R48, [R1+0x18] ;  /* 0x0000180001307983 */ /* 0x000ee80000100800 */
[----:B------:R-:W4:Y:S01]  /*9bc0*/  LDL R50, [R1+0x80] ;  /* 0x0000800001327983 */ /* 0x000f220000100800 */
[----:B--2---:R-:W-:Y:S01]  /*9bd0*/  IMAD.WIDE.U32 R56, R49, R126, R124 ;  /* 0x0000007e31387225 */ /* 0x004fe200078e007c */
[----:B------:R-:W-:Y:S01]  /*9be0*/  IADD3 R51, R228, 0x80, RZ ;  /* 0x00000080e4337810 */ /* 0x000fe20007ffe0ff */
[----:B------:R-:W-:Y:S01]  /*9bf0*/  BSSY B2, `(.L_x_6461) ;  /* 0x00000f3000027945 */ /* 0x000fe20003800000 */
[----:B------:R-:W-:-:S03]  /*9c00*/  IADD3 R58, P3, P4, R44, R56, R27 ;  /* 0x000000382c3a7210 */ /* 0x000fc60007c7e01b */
[----:B------:R-:W-:-:S05]  /*9c10*/  IMAD.SHL.U32 R51, R51, 0x80, RZ ;  /* 0x0000008033337824 */ /* 0x000fca00078e00ff */
[----:B------:R-:W-:Y:S02]  /*9c20*/  LOP3.LUT R51, R51, 0x380, RZ, 0xc0, !PT ;  /* 0x0000038033337812 */ /* 0x000fe400078ec0ff */
        /* <DEDUP_REMOVED lines=9> */
[----:B------:R-:W-:-:S05]  /*9cc0*/  IMAD.SHL.U32 R61, R49, 0x10, RZ ;  /* 0x00000010313d7824 */ /* 0x000fca00078e00ff */
[----:B------:R-:W-:-:S04]  /*9cd0*/  LOP3.LUT R49, R51, 0x70, R61, 0xf8, !PT ;  /* 0x0000007033317812 */ /* 0x000fc800078ef83d */
[----:B------:R-:W-:-:S05]  /*9ce0*/  LOP3.LUT R49, R49, R140, RZ, 0x3c, !PT ;  /* 0x0000008c31317212 */ /* 0x000fca00078e3cff */
[----:B----4-:R-:W-:Y:S02]  /*9cf0*/  IMAD.IADD R48, R50, 0x1, R49 ;  /* 0x0000000132307824 */ /* 0x010fe400078e0231 */
[C---:B------:R-:W-:Y:S02]  /*9d00*/  IMAD R49, R17.reuse, 0x7000, R112 ;  /* 0x0000700011317824 */ /* 0x040fe400078e0270 */
[----:B------:R-:W-:Y:S02]  /*9d10*/  IMAD R51, R17, 0x7000, R48 ;  /* 0x0000700011337824 */ /* 0x000fe400078e0230 */
[C---:B------:R-:W-:Y:S02]  /*9d20*/  IMAD.IADD R49, R16.reuse, 0x1, R49 ;  /* 0x0000000110317824 */ /* 0x040fe400078e0231 */
[----:B------:R-:W-:-:S04]  /*9d30*/  IMAD.IADD R52, R16, 0x1, R51 ;  /* 0x0000000110347824 */ /* 0x000fc800078e0233 */
[----:B------:R-:W1:Y:S04]  /*9d40*/  LDS.128 R48, [R49+0x20400] ;  /* 0x0204000031307984 */ /* 0x000e680000000c00 */
[----:B------:R-:W2:Y:S01]  /*9d50*/  LDS.128 R52, [R52+0x20400] ;  /* 0x0204000034347984 */ /* 0x000ea20000000c00 */
[----:B------:R-:W-:Y:S05]  /*9d60*/  @P2 BRA `(.L_x_6462) ;  /* 0x0000000c006c2947 */ /* 0x000fea0003800000 */
[--C-:B------:R-:W-:Y:S01]  /*9d70*/  SHF.R.U32.HI R137, RZ, 0x8, R65.reuse ;  /* 0x00000008ff897819 */ /* 0x100fe20000011641 */
[----:B-1----:R-:W-:Y:S01]  /*9d80*/  IMAD.MOV.U32 R62, RZ, RZ, R50 ;  /* 0x000000ffff3e7224 */ /* 0x002fe200078e0032 */
[--C-:B------:R-:W-:Y:S01]  /*9d90*/  SHF.R.U32.HI R152, RZ, 0x18, R65.reuse ;  /* 0x00000018ff987819 */ /* 0x100fe20000011641 */
[----:B--2---:R-:W-:Y:S01]  /*9da0*/  IMAD.MOV.U32 R66, RZ, RZ, R52 ;  /* 0x000000ffff427224 */ /* 0x004fe200078e0034 */
[----:B------:R-:W-:Y:S02]  /*9db0*/  LOP3.LUT R63, R65, 0xff, RZ, 0xc0, !PT ;  /* 0x000000ff413f7812 */ /* 0x000fe400078ec0ff */
[----:B------:R-:W-:Y:S01]  /*9dc0*/  SHF.R.U32.HI R136, RZ, 0x10, R65 ;  /* 0x00000010ff887819 */ /* 0x000fe20000011641 */
[----:B------:R-:W-:Y:S01]  /*9dd0*/  IMAD.MOV.U32 R65, RZ, RZ, R48 ;  /* 0x000000ffff417224 */ /* 0x000fe200078e0030 */
[----:B------:R-:W-:Y:S01]  /*9de0*/  SHF.R.U32.HI R87, RZ, 0x18, R67 ;  /* 0x00000018ff577819 */ /* 0x000fe20000011643 */
[----:B------:R-:W-:Y:S01]  /*9df0*/  IMAD.SHL.U32 R48, R137, 0x100, RZ ;  /* 0x0000010089307824 */ /* 0x000fe200078e00ff */
[----:B------:R-:W-:-:S02]  /*9e00*/  LOP3.LUT R64, R67, 0xff, RZ, 0xc0, !PT ;  /* 0x000000ff43407812 */ /* 0x000fc400078ec0ff */
[--C-:B------:R-:W-:Y:S02]  /*9e10*/  SHF.R.U32.HI R86, RZ, 0x8, R67.reuse ;  /* 0x00000008ff567819 */ /* 0x100fe40000011643 */
[----:B------:R-:W-:Y:S02]  /*9e20*/  SHF.R.U32.HI R85, RZ, 0x10, R67 ;  /* 0x00000010ff557819 */ /* 0x000fe40000011643 */
[--C-:B------:R-:W-:Y:S02]  /*9e30*/  SHF.R.U32.HI R84, RZ, 0x18, R69.reuse ;  /* 0x00000018ff547819 */ /* 0x100fe40000011645 */
[----:B------:R-:W-:Y:S02]  /*9e40*/  LOP3.LUT R67, R69, 0xff, RZ, 0xc0, !PT ;  /* 0x000000ff45437812 */ /* 0x000fe400078ec0ff */
[--C-:B------:R-:W-:Y:S02]  /*9e50*/  SHF.R.U32.HI R82, RZ, 0x8, R69.reuse ;  /* 0x00000008ff527819 */ /* 0x100fe40000011645 */
[----:B------:R-:W-:-:S02]  /*9e60*/  SHF.R.U32.HI R70, RZ, 0x10, R69 ;  /* 0x00000010ff467819 */ /* 0x000fc40000011645 */
[----:B------:R-:W-:Y:S02]  /*9e70*/  SHF.R.U32.HI R69, RZ, 0x8, R71 ;  /* 0x00000008ff457819 */ /* 0x000fe40000011647 */
[----:B------:R-:W-:Y:S02]  /*9e80*/  PRMT R63, R152, 0x654, R63 ;  /* 0x00000654983f7816 */ /* 0x000fe4000000003f */
[----:B------:R-:W-:Y:S01]  /*9e90*/  SHF.R.U32.HI R81, RZ, 0x18, R71 ;  /* 0x00000018ff517819 */ /* 0x000fe20000011647 */
[----:B------:R-:W-:Y:S01]  /*9ea0*/  IMAD.SHL.U32 R69, R69, 0x100, RZ ;  /* 0x0000010045457824 */ /* 0x000fe200078e00ff */
[----:B------:R-:W-:Y:S02]  /*9eb0*/  LOP3.LUT R68, R71, 0xff, RZ, 0xc0, !PT ;  /* 0x000000ff47447812 */ /* 0x000fe400078ec0ff */
[----:B------:R-:W-:Y:S01]  /*9ec0*/  MOV R60, R49 ;  /* 0x00000031003c7202 */ /* 0x000fe20000000f00 */
[----:B------:R-:W-:Y:S01]  /*9ed0*/  IMAD.U32 R49, R136, 0x10000, RZ ;  /* 0x0001000088317824 */ /* 0x000fe200078e00ff */
[----:B------:R-:W-:-:S02]  /*9ee0*/  PRMT R67, R84, 0x654, R67 ;  /* 0x0000065454437816 */ /* 0x000fc40000000043 */
[----:B------:R-:W-:Y:S02]  /*9ef0*/  SHF.L.U32 R50, R82, 0x8, RZ ;  /* 0x0000000852327819 */ /* 0x000fe400000006ff */
[----:B------:R-:W-:Y:S01]  /*9f00*/  LOP3.LUT R48, R63, 0xff00, R48, 0xf8, !PT ;  /* 0x0000ff003f307812 */ /* 0x000fe200078ef830 */
[----:B------:R-:W-:Y:S01]  /*9f10*/  IMAD.SHL.U32 R63, R86, 0x100, RZ ;  /* 0x00000100563f7824 */ /* 0x000fe200078e00ff */
[----:B------:R-:W-:Y:S01]  /*9f20*/  PRMT R68, R81, 0x654, R68 ;  /* 0x0000065451447816 */ /* 0x000fe20000000044 */
[----:B------:R-:W-:Y:S01]  /*9f30*/  IMAD.U32 R81, R70, 0x10000, RZ ;  /* 0x0001000046517824 */ /* 0x000fe200078e00ff */
[----:B------:R-:W-:Y:S02]  /*9f40*/  PRMT R64, R87, 0x654, R64 ;  /* 0x0000065457407816 */ /* 0x000fe40000000040 */
[----:B------:R-:W-:Y:S02]  /*9f50*/  LOP3.LUT R52, R67, 0xff00, R50, 0xf8, !PT ;  /* 0x0000ff0043347812 */ /* 0x000fe400078ef832 */
[----:B------:R-:W-:Y:S01]  /*9f60*/  LOP3.LUT R50, R48, 0xff0000, R49, 0xf8, !PT ;  /* 0x00ff000030327812 */ /* 0x000fe200078ef831 */
[----:B------:R-:W-:Y:S01]  /*9f70*/  IMAD.U32 R48, R85, 0x10000, RZ ;  /* 0x0001000055307824 */ /* 0x000fe200078e00ff */
[----:B------:R-:W-:-:S02]  /*9f80*/  SHF.R.U32.HI R83, RZ, 0x10, R71 ;  /* 0x00000010ff537819 */ /* 0x000fc40000011647 */
[----:B------:R-:W-:Y:S02]  /*9f90*/  LOP3.LUT R82, R68, 0xff00, R69, 0xf8, !PT ;  /* 0x0000ff0044527812 */ /* 0x000fe400078ef845 */
[----:B------:R-:W-:Y:S01]  /*9fa0*/  LOP3.LUT R63, R64, 0xff00, R63, 0xf8, !PT ;  /* 0x0000ff00403f7812 */ /* 0x000fe200078ef83f */
[----:B------:R-:W-:Y:S01]  /*9fb0*/  IMAD.U32 R83, R83, 0x10000, RZ ;  /* 0x0001000053537824 */ /* 0x000fe200078e00ff */
[----:B------:R-:W-:Y:S02]  /*9fc0*/  F2FP.F16.E4M3.UNPACK_B R71, R150.H1 ;  /* 0x00000096ff47723e */ /* 0x000fe400030006ff */
[----:B------:R-:W-:Y:S02]  /*9fd0*/  F2FP.F16.E4M3.UNPACK_B R69, R66.H1 ;  /* 0x00000042ff45723e */ /* 0x000fe400030006ff */
[----:B------:R-:W-:Y:S01]  /*9fe0*/  F2FP.F16.E4M3.UNPACK_B R67, R65.H1 ;  /* 0x00000041ff43723e */ /* 0x000fe200030006ff */
[----:B------:R-:W-:Y:S01]  /*9ff0*/  HADD2.F32 R49, -RZ, R71.H0_H0 ;  /* 0x20000047ff317230 */ /* 0x000fe20000004100 */
[----:B------:R-:W-:Y:S01]  /*a000*/  LOP3.LUT R48, R63, 0xff0000, R48, 0xf8, !PT ;  /* 0x00ff00003f307812 */ /* 0x000fe200078ef830 */
[----:B------:R-:W-:Y:S01]  /*a010*/  HADD2.F32 R64, -RZ, R69.H0_H0 ;  /* 0x20000045ff407230 */ /* 0x000fe20000004100 */
[----:B------:R-:W-:Y:S01]  /*a020*/  F2FP.F16.E4M3.UNPACK_B R68, R148.H1 ;  /* 0x00000094ff44723e */ /* 0x000fe200030006ff */
[----:B------:R-:W-:Y:S01]  /*a030*/  HADD2.F32 R63, -RZ, R67.H0_H0 ;  /* 0x20000043ff3f7230 */ /* 0x000fe20000004100 */
[----:B------:R-:W-:Y:S01]  /*a040*/  LOP3.LUT R52, R52, 0xff0000, R81, 0xf8, !PT ;  /* 0x00ff000034347812 */ /* 0x000fe200078ef851 */
[----:B------:R-:W-:-:S02]  /*a050*/  HADD2.F32 R71, -RZ, R71.H1_H1 ;  /* 0x30000047ff477230 */ /* 0x000fc40000004100 */
[-C--:B------:R-:W-:Y:S01]  /*a060*/  FMUL.FTZ R84, R64, R49.reuse ;  /* 0x0000003140547220 */ /* 0x080fe20000410000 */
[--C-:B------:R-:W-:Y:S02]  /*a070*/  HADD2.F32 R70, -RZ, R68.reuse.H0_H0 ;  /* 0x20000044ff467230 */ /* 0x100fe40000004100 */
[C---:B------:R-:W-:Y:S01]  /*a080*/  FMUL.FTZ R85, R63.reuse, R49 ;  /* 0x000000313f557220 */ /* 0x040fe20000410000 */
        /* <DEDUP_REMOVED lines=13> */
[----:B------:R-:W-:Y:S01]  /*a160*/  HADD2.F32 R71, -RZ, R70.H0_H0 ;  /* 0x20000046ff477230 */ /* 0x000fe20000004100 */
[----:B------:R-:W-:Y:S01]  /*a170*/  F2FP.F16.E4M3.UNPACK_B R85, R149.H1 ;  /* 0x00000095ff55723e */ /* 0x000fe200030006ff */
[----:B------:R-:W-:-:S02]  /*a180*/  HADD2.F32 R67, -RZ, R69.H0_H0 ;  /* 0x20000045ff437230 */ /* 0x000fc40000004100 */
[-C--:B------:R-:W-:Y:S01]  /*a190*/  FFMA.FTZ R66, R68, R82.reuse, -R65 ;  /* 0x0000005244427223 */ /* 0x080fe20000010841 */
[----:B------:R-:W-:Y:S01]  /*a1a0*/  FFMA.FTZ R65, R81, R82, R86 ;  /* 0x0000005251417223 */ /* 0x000fe20000010056 */
[----:B------:R-:W-:Y:S02]  /*a1b0*/  HADD2.F32 R68, -RZ, R148.H0_H0 ;  /* 0x20000094ff447230 */ /* 0x000fe40000004100 */
[-C--:B------:R-:W-:Y:S01]  /*a1c0*/  FMUL.FTZ R82, R71, R84.reuse ;  /* 0x0000005447527220 */ /* 0x080fe20000410000 */
[C---:B------:R-:W-:Y:S01]  /*a1d0*/  FMUL.FTZ R84, R67.reuse, R84 ;  /* 0x0000005443547220 */ /* 0x040fe20000410000 */
[----:B------:R-:W-:Y:S01]  /*a1e0*/  HADD2.F32 R150, -RZ, R150.H1_H1 ;  /* 0x30000096ff967230 */ /* 0x000fe20000004100 */
[----:B------:R-:W-:Y:S01]  /*a1f0*/  F2FP.F16.E4M3.UNPACK_B R149, R149 ;  /* 0x00000095ff95723e */ /* 0x000fe200020006ff */
[----:B------:R-:W-:Y:S02]  /*a200*/  HADD2.F32 R81, -RZ, R70.H1_H1 ;  /* 0x30000046ff517230 */ /* 0x000fe40000004100 */
[----:B------:R-:W-:Y:S01]  /*a210*/  FFMA.FTZ R67, R67, R68, -R82 ;  /* 0x0000004443437223 */ /* 0x000fe20000010852 */
[----:B------:R-:W-:Y:S01]  /*a220*/  HADD2.F32 R69, -RZ, R69.H1_H1 ;  /* 0x30000045ff457230 */ /* 0x000fe20000004100 */
[----:B------:R-:W-:Y:S01]  /*a230*/  F2FP.F16.E4M3.UNPACK_B R82, R54.H1 ;  /* 0x00000036ff52723e */ /* 0x000fe200030006ff */
[----:B------:R-:W-:-:S02]  /*a240*/  HADD2.F32 R148, -RZ, R148.H1_H1 ;  /* 0x30000094ff947230 */ /* 0x000fc40000004100 */
[----:B------:R-:W-:Y:S01]  /*a250*/  FFMA.FTZ R68, R71, R68, R84 ;  /* 0x0000004447447223 */ /* 0x000fe20000010054 */
[-C--:B------:R-:W-:Y:S01]  /*a260*/  FMUL.FTZ R70, R81, R150.reuse ;  /* 0x0000009651467220 */ /* 0x080fe20000410000 */
[C---:B------:R-:W-:Y:S01]  /*a270*/  FMUL.FTZ R150, R69.reuse, R150 ;  /* 0x0000009645967220 */ /* 0x040fe20000410000 */
[----:B------:R-:W-:Y:S01]  /*a280*/  F2FP.F16.E4M3.UNPACK_B R84, R147.H1 ;  /* 0x00000093ff54723e */ /* 0x000fe200030006ff */
[--C-:B------:R-:W-:Y:S01]  /*a290*/  HADD2.F32 R136, -RZ, R85.reuse.H0_H0 ;  /* 0x20000055ff887230 */ /* 0x100fe20000004100 */
[----:B------:R-:W-:Y:S01]  /*a2a0*/  F2FP.F16.E4M3.UNPACK_B R71, R62.H1 ;  /* 0x0000003eff47723e */ /* 0x000fe200030006ff */
[--C-:B------:R-:W-:Y:S02]  /*a2b0*/  HADD2.F32 R83, -RZ, R82.reuse.H0_H0 ;  /* 0x20000052ff537230 */ /* 0x100fe40000004100 */
[-C--:B------:R-:W-:Y:S01]  /*a2c0*/  FFMA.FTZ R70, R69, R148.reuse, -R70 ;  /* 0x0000009445467223 */ /* 0x080fe20000010846 */
[----:B------:R-:W-:Y:S02]  /*a2d0*/  HADD2.F32 R85, -RZ, R85.H1_H1 ;  /* 0x30000055ff557230 */ /* 0x000fe40000004100 */
[----:B------:R-:W-:Y:S01]  /*a2e0*/  FFMA.FTZ R69, R81, R148, R150 ;  /* 0x0000009451457223 */ /* 0x000fe20000010096 */
[----:B------:R-:W-:-:S02]  /*a2f0*/  HADD2.F32 R82, -RZ, R82.H1_H1 ;  /* 0x30000052ff527230 */ /* 0x000fc40000004100 */
[----:B------:R-:W-:Y:S01]  /*a300*/  FMUL.FTZ R148, R83, R136 ;  /* 0x0000008853947220 */ /* 0x000fe20000410000 */
[--C-:B------:R-:W-:Y:S01]  /*a310*/  HADD2.F32 R81, -RZ, R71.reuse.H0_H0 ;  /* 0x20000047ff517230 */ /* 0x100fe20000004100 */
[----:B------:R-:W-:Y:S01]  /*a320*/  F2FP.F16.E4M3.UNPACK_B R62, R62 ;  /* 0x0000003eff3e723e */ /* 0x000fe200020006ff */
[--C-:B------:R-:W-:Y:S02]  /*a330*/  HADD2.F32 R86, -RZ, R84.reuse.H0_H0 ;  /* 0x20000054ff567230 */ /* 0x100fe40000004100 */
[----:B------:R-:W-:Y:S01]  /*a340*/  FMUL.FTZ R150, R82, R85 ;  /* 0x0000005552967220 */ /* 0x000fe20000410000 */
[----:B------:R-:W-:Y:S02]  /*a350*/  HADD2.F32 R71, -RZ, R71.H1_H1 ;  /* 0x30000047ff477230 */ /* 0x000fe40000004100 */
[C---:B------:R-:W-:Y:S01]  /*a360*/  FMUL.FTZ R136, R81.reuse, R136 ;  /* 0x0000008851887220 */ /* 0x040fe20000410000 */
[----:B------:R-:W-:Y:S02]  /*a370*/  HADD2.F32 R84, -RZ, R84.H1_H1 ;  /* 0x30000054ff547230 */ /* 0x000fe40000004100 */
[-C--:B------:R-:W-:Y:S01]  /*a380*/  FFMA.FTZ R148, R81, R86.reuse, -R148 ;  /* 0x0000005651947223 */ /* 0x080fe20000010894 */
[----:B------:R-:W-:Y:S01]  /*a390*/  F2FP.F16.E4M3.UNPACK_B R147, R147 ;  /* 0x00000093ff93723e */ /* 0x000fe200020006ff */
[----:B------:R-:W-:Y:S01]  /*a3a0*/  FMUL.FTZ R85, R71, R85 ;  /* 0x0000005547557220 */ /* 0x000fe20000410000 */
[----:B------:R-:W-:Y:S01]  /*a3b0*/  FFMA.FTZ R136, R83, R86, R136 ;  /* 0x0000005653887223 */ /* 0x000fe20000010088 */
[----:B------:R-:W-:Y:S01]  /*a3c0*/  FFMA.FTZ R87, R71, R84, -R150 ;  /* 0x0000005447577223 */ /* 0x000fe20000010896 */
[----:B------:R-:W-:Y:S01]  /*a3d0*/  F2FP.F16.E4M3.UNPACK_B R71, R54 ;  /* 0x00000036ff47723e */ /* 0x000fe200020006ff */
[----:B------:R-:W-:-:S02]  /*a3e0*/  HADD2.F32 R83, -RZ, R149.H0_H0 ;  /* 0x20000095ff537230 */ /* 0x000fc40000004100 */
[----:B------:R-:W-:Y:S01]  /*a3f0*/  FFMA.FTZ R137, R82, R84, R85 ;  /* 0x0000005452897223 */ /* 0x000fe20000010055 */
[--C-:B------:R-:W-:Y:S01]  /*a400*/  HADD2.F32 R54, -RZ, R62.reuse.H0_H0 ;  /* 0x2000003eff367230 */ /* 0x100fe20000004100 */
[----:B------:R-:W-:Y:S01]  /*a410*/  F2FP.SATFINITE.E4M3.F32.PACK_AB_MERGE_C R63, R66, R63, RZ ;  /* 0x0000003f423f723e */ /* 0x000fe200048070ff */
        /* <DEDUP_REMOVED lines=17> */
[----:B------:R-:W-:Y:S02]  /*a530*/  F2FP.F16.E4M3.UNPACK_B R71, R53 ;  /* 0x00000035ff47723e */ /* 0x000fe400020006ff */
[----:B------:R-:W-:-:S02]  /*a540*/  F2FP.F16.E4M3.UNPACK_B R81, R52 ;  /* 0x00000034ff51723e */ /* 0x000fc400020006ff */
[----:B------:R-:W-:Y:S01]  /*a550*/  F2FP.SATFINITE.E4M3.F32.PACK_AB_MERGE_C R63, R69, R68, R65 ;  /* 0x00000044453f723e */ /* 0x000fe20004807041 */
[----:B------:R-:W-:Y:S01]  /*a560*/  HADD2.F32 R67, -RZ, R71.H0_H0 ;  /* 0x20000047ff437230 */ /* 0x000fe20000004100 */
[-C--:B------:R-:W-:Y:S01]  /*a570*/  F2FP.F16.E4M3.UNPACK_B R69, R50.reuse ;  /* 0x00000032ff45723e */ /* 0x080fe200020006ff */
[----:B------:R-:W-:Y:S01]  /*a580*/  HADD2.F32 R68, -RZ, R81.H0_H0 ;  /* 0x20000051ff447230 */ /* 0x000fe20000004100 */
[----:B------:R-:W-:Y:S01]  /*a590*/  F2FP.F16.E4M3.UNPACK_B R50, R50.H1 ;  /* 0x00000032ff32723e */ /* 0x000fe200030006ff */
        /* <DEDUP_REMOVED lines=13> */
[----:B------:R-:W-:Y:S01]  /*a670*/  FMUL.FTZ R82, R68, R81 ;  /* 0x0000005144527220 */ /* 0x000fe20000410000 */
[----:B------:R-:W-:-:S02]  /*a680*/  F2FP.F16.E4M3.UNPACK_B R81, R52.H1 ;  /* 0x00000034ff51723e */ /* 0x000fc400030006ff */
[----:B------:R-:W-:Y:S01]  /*a690*/  F2FP.F16.E4M3.UNPACK_B R67, R60.H1 ;  /* 0x0000003cff43723e */ /* 0x000fe200030006ff */
[-C--:B------:R-:W-:Y:S01]  /*a6a0*/  FFMA.FTZ R60, R68, R70.reuse, -R83 ;  /* 0x00000046443c7223 */ /* 0x080fe20000010853 */
[----:B------:R-:W-:Y:S02]  /*a6b0*/  HADD2.F32 R68, -RZ, R69.H0_H0 ;  /* 0x20000045ff447230 */ /* 0x000fe40000004100 */
[----:B------:R-:W-:Y:S01]  /*a6c0*/  FFMA.FTZ R53, R71, R70, R82 ;  /* 0x0000004647357223 */ /* 0x000fe20000010052 */
[----:B------:R-:W-:Y:S01]  /*a6d0*/  HADD2.F32 R83, -RZ, R81.H0_H0 ;  /* 0x20000051ff537230 */ /* 0x000fe20000004100 */
[----:B------:R-:W-:Y:S01]  /*a6e0*/  F2FP.SATFINITE.E4M3.F32.PACK_AB_MERGE_C R87, R87, R148, RZ ;  /* 0x000000945757723e */ /* 0x000fe200048070ff */
[----:B------:R-:W-:Y:S01]  /*a6f0*/  HADD2.F32 R52, -RZ, R67.H0_H0 ;  /* 0x20000043ff347230 */ /* 0x000fe20000004100 */
[----:B------:R-:W-:Y:S01]  /*a700*/  F2FP.SATFINITE.E4M3.F32.PACK_AB_MERGE_C R54, R147, R54, R136 ;  /* 0x000000369336723e */ /* 0x000fe20004807088 */
[----:B------:R-:W-:Y:S02]  /*a710*/  HADD2.F32 R70, -RZ, R81.H1_H1 ;  /* 0x30000051ff467230 */ /* 0x000fe40000004100 */
[----:B------:R-:W-:Y:S01]  /*a720*/  FMUL.FTZ R81, R68, R83 ;  /* 0x0000005344517220 */ /* 0x000fe20000410000 */
[----:B------:R-:W-:-:S02]  /*a730*/  HADD2.F32 R71, -RZ, R50.H0_H0 ;  /* 0x20000032ff477230 */ /* 0x000fc40000004100 */
[----:B------:R-:W-:Y:S01]  /*a740*/  FMUL.FTZ R83, R52, R83 ;  /* 0x0000005334537220 */ /* 0x000fe20000410000 */
[----:B------:R-:W-:Y:S01]  /*a750*/  HADD2.F32 R67, -RZ, R67.H1_H1 ;  /* 0x30000043ff437230 */ /* 0x000fe20000004100 */
[----:B------:R-:W-:Y:S01]  /*a760*/  F2FP.SATFINITE.E4M3.F32.PACK_AB_MERGE_C R62, R62, R85, R87 ;  /* 0x000000553e3e723e */ /* 0x000fe20004807057 */
[----:B------:R-:W-:Y:S02]  /*a770*/  HADD2.F32 R82, -RZ, R50.H1_H1 ;  /* 0x30000032ff527230 */ /* 0x000fe40000004100 */
[-C--:B------:R-:W-:Y:S01]  /*a780*/  FFMA.FTZ R50, R52, R71.reuse, -R81 ;  /* 0x0000004734327223 */ /* 0x080fe20000010851 */
[----:B------:R-:W-:Y:S02]  /*a790*/  HADD2.F32 R69, -RZ, R69.H1_H1 ;  /* 0x30000045ff457230 */ /* 0x000fe40000004100 */
[----:B------:R-:W-:Y:S01]  /*a7a0*/  FFMA.FTZ R52, R68, R71, R83 ;  /* 0x0000004744347223 */ /* 0x000fe20000010053 */
[-C--:B------:R-:W-:Y:S01]  /*a7b0*/  FMUL.FTZ R68, R67, R70.reuse ;  /* 0x0000004643447220 */ /* 0x080fe20000410000 */
[----:B------:R-:W-:Y:S01]  /*a7c0*/  F2FP.F16.E4M3.UNPACK_B R85, R49.H1 ;  /* 0x00000031ff55723e */ /* 0x000fe200030006ff */
[----:B------:R-:W-:-:S02]  /*a7d0*/  FMUL.FTZ R84, R69, R70 ;  /* 0x0000004645547220 */ /* 0x000fc40000410000 */
[-C--:B------:R-:W-:Y:S01]  /*a7e0*/  FFMA.FTZ R147, R69, R82.reuse, R68 ;  /* 0x0000005245937223 */ /* 0x080fe20000010044 */
[----:B------:R-:W-:Y:S01]  /*a7f0*/  F2FP.F16.E4M3.UNPACK_B R69, R55.H1 ;  /* 0x00000037ff45723e */ /* 0x000fe200030006ff */
[----:B------:R-:W-:Y:S02]  /*a800*/  HADD2.F32 R87, -RZ, R85.H0_H0 ;  /* 0x20000055ff577230 */ /* 0x000fe40000004100 */
[----:B------:R-:W-:Y:S01]  /*a810*/  FFMA.FTZ R137, R67, R82, -R84 ;  /* 0x0000005243897223 */ /* 0x000fe20000010854 */
[----:B------:R-:W-:Y:S02]  /*a820*/  F2FP.F16.E4M3.UNPACK_B R67, R51 ;  /* 0x00000033ff43723e */ /* 0x000fe400020006ff */
[----:B------:R-:W-:Y:S02]  /*a830*/  F2FP.F16.E4M3.UNPACK_B R84, R49 ;  /* 0x00000031ff54723e */ /* 0x000fe400020006ff */
[----:B------:R-:W-:Y:S01]  /*a840*/  F2FP.F16.E4M3.UNPACK_B R70, R55 ;  /* 0x00000037ff46723e */ /* 0x000fe200020006ff */
[----:B------:R-:W-:Y:S01]  /*a850*/  HADD2.F32 R55, -RZ, R67.H0_H0 ;  /* 0x20000043ff377230 */ /* 0x000fe20000004100 */
        /* <DEDUP_REMOVED lines=8> */
[-C--:B------:R-:W-:Y:S01]  /*a8e0*/  FMUL.FTZ R136, R71, R86.reuse ;  /* 0x0000005647887220 */ /* 0x080fe20000410000 */
[----:B------:R-:W-:Y:S02]  /*a8f0*/  HADD2.F32 R83, -RZ, R81.H0_H0 ;  /* 0x20000051ff537230 */ /* 0x000fe40000004100 */
[-C--:B------:R-:W-:Y:S01]  /*a900*/  FMUL.FTZ R149, R48, R87.reuse ;  /* 0x0000005730957220 */ /* 0x080fe20000410000 */
[----:B------:R-:W-:Y:S02]  /*a910*/  HADD2.F32 R82, -RZ, R49.H0_H0 ;  /* 0x20000031ff527230 */ /* 0x000fe40000004100 */
[C---:B------:R-:W-:Y:S01]  /*a920*/  FMUL.FTZ R87, R68.reuse, R87 ;  /* 0x0000005744577220 */ /* 0x040fe20000410000 */
[----:B------:R-:W-:Y:S01]  /*a930*/  FMUL.FTZ R86, R55, R86 ;  /* 0x0000005637567220 */ /* 0x000fe20000410000 */
[-C--:B------:R-:W-:Y:S01]  /*a940*/  FFMA.FTZ R149, R68, R83.reuse, -R149 ;  /* 0x0000005344957223 */ /* 0x080fe20000010895 */
[----:B------:R-:W-:Y:S02]  /*a950*/  HADD2.F32 R69, -RZ, R69.H1_H1 ;  /* 0x30000045ff457230 */ /* 0x000fe40000004100 */
[----:B------:R-:W-:Y:S01]  /*a960*/  FFMA.FTZ R87, R48, R83, R87 ;  /* 0x0000005330577223 */ /* 0x000fe20000010057 */
        /* <DEDUP_REMOVED lines=8> */
[----:B------:R-:W-:Y:S01]  /*a9f0*/  HADD2.F32 R84, -RZ, R84.H1_H1 ;  /* 0x30000054ff547230 */ /* 0x000fe20000004100 */
[----:B------:R-:W-:Y:S01]  /*aa00*/  F2FP.SATFINITE.E4M3.F32.PACK_AB_MERGE_C R52, R147, R52, RZ ;  /* 0x000000349334723e */ /* 0x000fe200048070ff */
[----:B------:R-:W-:-:S02]  /*aa10*/  HADD2.F32 R48, -RZ, R81.H1_H1 ;  /* 0x30000051ff307230 */ /* 0x000fc40000004100 */
[----:B------:R-:W-:Y:S02]  /*aa20*/  HADD2.F32 R49, -RZ, R49.H1_H1 ;  /* 0x30000031ff317230 */ /* 0x000fe40000004100 */
[CC--:B------:R-:W-:Y:S01]  /*aa30*/  FMUL.FTZ R68, R70.reuse, R84.reuse ;  /* 0x0000005446447220 */ /* 0x0c0fe20000410000 */
[----:B------:R-:W-:Y:S01]  /*aa40*/  FMUL.FTZ R55, R67, R84 ;  /* 0x0000005443377220 */ /* 0x000fe20000410000 */
[-C--:B------:R-:W-:Y:S01]  /*aa50*/  FFMA.FTZ R82, R51, R48.reuse, -R82 ;  /* 0x0000003033527223 */ /* 0x080fe20000010852 */
[----:B------:R-:W-:Y:S01]  /*aa60*/  FFMA.FTZ R148, R69, R48, R148 ;  /* 0x0000003045947223 */ /* 0x000fe20000010094 */
[-C--:B------:R-:W-:Y:S01]  /*aa70*/  FFMA.FTZ R67, R67, R49.reuse, -R68 ;  /* 0x0000003143437223 */ /* 0x080fe20000010844 */
[----:B------:R-:W-:Y:S01]  /*aa80*/  FFMA.FTZ R55, R70, R49, R55 ;  /* 0x0000003146377223 */ /* 0x000fe20000010037 */
[----:B------:R-:W-:Y:S01]  /*aa90*/  F2FP.SATFINITE.E4M3.F32.PACK_AB_MERGE_C R49, R60, R65, R50 ;  /* 0x000000413c31723e */ /* 0x000fe20004807032 */
[----:B------:R-:W-:Y:S01]  /*aaa0*/  IMAD.MOV.U32 R50, RZ, RZ, R62 ;  /* 0x000000ffff327224 */ /* 0x000fe200078e003e */
[----:B------:R-:W-:-:S02]  /*aab0*/  F2FP.SATFINITE.E4M3.F32.PACK_AB_MERGE_C R82, R82, R149, RZ ;  /* 0x000000955252723e */ /* 0x000fc400048070ff */
[----:B------:R-:W-:Y:S02]  /*aac0*/  F2FP.SATFINITE.E4M3.F32.PACK_AB_MERGE_C R87, R148, R87, RZ ;  /* 0x000000579457723e */ /* 0x000fe400048070ff */
[----:B------:R-:W-:Y:S01]  /*aad0*/  F2FP.SATFINITE.E4M3.F32.PACK_AB_MERGE_C R53, R53, R66, R52 ;  /* 0x000000423535723e */ /* 0x000fe20004807034 */
[----:B------:R-:W-:Y:S01]  /*aae0*/  IMAD.MOV.U32 R52, RZ, RZ, R63 ;  /* 0x000000ffff347224 */ /* 0x000fe200078e003f */
[----:B------:R-:W-:Y:S02]  /*aaf0*/  F2FP.SATFINITE.E4M3.F32.PACK_AB_MERGE_C R51, R67, R136, R82 ;  /* 0x000000884333723e */ /* 0x000fe40004807052 */
[----:B------:R-:W-:Y:S02]  /*ab00*/  F2FP.SATFINITE.E4M3.F32.PACK_AB_MERGE_C R55, R55, R86, R87 ;  /* 0x000000563737723e */ /* 0x000fe40004807057 */
[----:B------:R-:W-:-:S07]  /*ab10*/  MOV R48, R64 ;  /* 0x0000004000307202 */ /* 0x000fce0000000f00 */
.L_x_6462:
[----:B------:R-:W-:Y:S05]  /*ab20*/  BSYNC B2 ;  /* 0x0000000000027941 */ /* 0x000fea0003800000 */
.L_x_6461:
        /* <DEDUP_REMOVED lines=11> */
.L_x_6460:
[----:B------:R-:W-:Y:S05]  /*abe0*/  BSYNC B1 ;  /* 0x0000000000017941 */ /* 0x000fea0003800000 */
.L_x_6459:
[----:B-1----:R-:W-:Y:S02]  /*abf0*/  VIADD R49, R228, 0xc0 ;  /* 0x000000c0e4317836 */ /* 0x002fe40000000000 */
[-C--:B--2---:R-:W-:Y:S02]  /*ac00*/  IMAD R48, R120, R126.reuse, RZ ;  /* 0x0000007e78307224 */ /* 0x084fe400078e02ff */
[C---:B------:R-:W-:Y:S01]  /*ac10*/  IMAD.WIDE.U32 R124, R49.reuse, R126, R124 ;  /* 0x0000007e317c7225 */ /* 0x040fe200078e007c */
[----:B------:R-:W-:-:S03]  /*ac20*/  ISETP.GE.OR P3, PT, R49, R118, P0 ;  /* 0x000000763100720c */ /* 0x000fc60000766670 */
[----:B------:R-:W-:-:S10]  /*ac30*/  IMAD R61, R49, R127, R48 ;  /* 0x0000007f313d7224 */ /* 0x000fd400078e0230 */
[----:B------:R-:W-:Y:S05]  /*ac40*/  @P3 BRA `(.L_x_6441) ;  /* 0x0000001400b83947 */ /* 0x000fea0003800000 */
[----:B------:R-:W2:Y:S01]  /*ac50*/  LDL R49, [R1+0x18] ;  /* 0x0000180001317983 */ /* 0x000ea20000100800 */
[----:B------:R-:W1:Y:S03]  /*ac60*/  LDC.64 R56, c[0x0][0x2e8] ;  /* 0x0000ba00ff387b82 */ /* 0x000e660000000a00 */
[----:B------:R-:W3:Y:S01]  /*ac70*/  LDL R50, [R1+0x7c] ;  /* 0x00007c0001327983 */ /* 0x000ee20000100800 */
[----:B------:R-:W-:Y:S01]  /*ac80*/  IADD3 R51, R228, 0xc0, RZ ;  /* 0x000000c0e4337810 */ /* 0x000fe20007ffe0ff */
[----:B------:R-:W-:Y:S01]  /*ac90*/  IMAD.IADD R61, R125, 0x1, R61 ;  /* 0x000000017d3d7824 */ /* 0x000fe200078e023d */
[----:B------:R-:W-:Y:S01]  /*aca0*/  IADD3 R59, P3, P4, R44, R124, R27 ;  /* 0x0000007c2c3b7210 */ /* 0x000fe20007c7e01b */
[----:B------:R-:W-:Y:S02]  /*acb0*/  BSSY B1, `(.L_x_6463) ;  /* 0x00000ef000017945 */ /* 0x000fe40003800000 */
[----:B------:R-:W-:Y:S01]  /*acc0*/  IMAD.SHL.U32 R51, R51, 0x80, RZ ;  /* 0x0000008033337824 */ /* 0x000fe200078e00ff */
[----:B------:R-:W-:-:S04]  /*acd0*/  IADD3.X R48, R20, R61, R21, P3, P4 ;  /* 0x0000003d14307210 */ /* 0x000fc80001fe8415 */
[----:B------:R-:W-:Y:S02]  /*ace0*/  LOP3.LUT R51, R51, 0x380, RZ, 0xc0, !PT ;  /* 0x0000038033337812 */ /* 0x000fe400078ec0ff */
[----:B-1----:R-:W-:-:S05]  /*acf0*/  IADD3 R58, P3, R59, R56, RZ ;  /* 0x000000383b3a7210 */ /* 0x002fca0007f7e0ff */
[----:B------:R-:W-:Y:S01]  /*ad00*/  IMAD.X R59, R48, 0x1, R57, P3 ;  /* 0x00000001303b7824 */ /* 0x000fe200018e0639 */
[----:B--2---:R-:W-:-:S04]  /*ad10*/  LOP3.LUT P6, RZ, R49, 0x2, RZ, 0xc0, !PT ;  /* 0x0000000231ff7812 */ /* 0x004fc800078cc0ff */
[----:B------:R-:W-:-:S04]  /*ad20*/  SEL R146, R115, R146, !P6 ;  /* 0x0000009273927207 */ /* 0x000fc80007000000 */
[----:B------:R-:W-:-:S04]  /*ad30*/  SHF.R.S32.HI R49, RZ, 0x1f, R146 ;  /* 0x0000001fff317819 */ /* 0x000fc80000011492 */
[----:B------:R-:W-:-:S04]  /*ad40*/  LEA.HI R49, R49, R146, RZ, 0x5 ;  /* 0x0000009231317211 */ /* 0x000fc800078f28ff */
[----:B------:R-:W-:-:S05]  /*ad50*/  LEA.HI.SX32 R49, R49, R28, 0x1b ;  /* 0x0000001c31317211 */ /* 0x000fca00078fdaff */
[----:B------:R-:W-:Y:S02]  /*ad60*/  IMAD.SHL.U32 R63, R49, 0x10, RZ ;  /* 0x00000010313f7824 */ /* 0x000fe400078e00ff */
[----:B------:R-:W-:-:S03]  /*ad70*/  IMAD R49, R17, 0x7000, R108 ;  /* 0x0000700011317824 */ /* 0x000fc600078e026c */
[----:B------:R-:W-:Y:S01]  /*ad80*/  LOP3.LUT R48, R51, 0x70, R63, 0xf8, !PT ;  /* 0x0000007033307812 */ /* 0x000fe200078ef83f */
[----:B------:R-:W-:-:S03]  /*ad90*/  IMAD.IADD R49, R16, 0x1, R49 ;  /* 0x0000000110317824 */ /* 0x000fc600078e0231 */
[----:B------:R-:W-:-:S05]  /*ada0*/  LOP3.LUT R48, R48, R139, RZ, 0x3c, !PT ;  /* 0x0000008b30307212 */ /* 0x000fca00078e3cff */
[----:B---3--:R-:W-:-:S04]  /*adb0*/  IMAD.IADD R48, R50, 0x1, R48 ;  /* 0x0000000132307824 */ /* 0x008fc800078e0230 */
[----:B------:R-:W-:-:S04]  /*adc0*/  IMAD R51, R17, 0x7000, R48 ;  /* 0x0000700011337824 */ /* 0x000fc800078e0230 */
[----:B------:R-:W-:Y:S02]  /*add0*/  IMAD.IADD R52, R16, 0x1, R51 ;  /* 0x0000000110347824 */ /* 0x000fe400078e0233 */
[----:B------:R-:W1:Y:S04]  /*ade0*/  LDS.128 R48, [R49+0x20400] ;  /* 0x0204000031307984 */ /* 0x000e680000000c00 */
[----:B------:R-:W2:Y:S01]  /*adf0*/  LDS.128 R52, [R52+0x20400] ;  /* 0x0204000034347984 */ /* 0x000ea20000000c00 */
[----:B------:R-:W-:Y:S05]  /*ae00*/  @P2 BRA `(.L_x_6464) ;  /* 0x0000000c00642947 */ /* 0x000fea0003800000 */
[--C-:B------:R-:W-:Y:S01]  /*ae10*/  SHF.R.U32.HI R82, RZ, 0x8, R73.reuse ;  /* 0x00000008ff527819 */ /* 0x100fe20000011649 */
[----:B-1----:R-:W-:Y:S01]  /*ae20*/  IMAD.MOV.U32 R66, RZ, RZ, R48 ;  /* 0x000000ffff427224 */ /* 0x002fe200078e0030 */
[----:B------:R-:W-:Y:S01]  /*ae30*/  LOP3.LUT R64, R73, 0xff, RZ, 0xc0, !PT ;  /* 0x000000ff49407812 */ /* 0x000fe200078ec0ff */
[----:B--2---:R-:W-:Y:S01]  /*ae40*/  IMAD.MOV.U32 R68, RZ, RZ, R52 ;  /* 0x000000ffff447224 */ /* 0x004fe200078e0034 */
[--C-:B------:R-:W-:Y:S01]  /*ae50*/  SHF.R.U32.HI R81, RZ, 0x18, R73.reuse ;  /* 0x00000018ff517819 */ /* 0x100fe20000011649 */
[----:B------:R-:W-:Y:S01]  /*ae60*/  IMAD.SHL.U32 R48, R82, 0x100, RZ ;  /* 0x0000010052307824 */ /* 0x000fe200078e00ff */
[----:B------:R-:W-:Y:S01]  /*ae70*/  SHF.R.U32.HI R83, RZ, 0x10, R73 ;  /* 0x00000010ff537819 */ /* 0x000fe20000011649 */
[----:B------:R-:W-:Y:S01]  /*ae80*/  IMAD.MOV.U32 R62, RZ, RZ, R50 ;  /* 0x000000ffff3e7224 */ /* 0x000fe200078e0032 */
[----:B------:R-:W-:Y:S02]  /*ae90*/  MOV R60, R49 ;  /* 0x00000031003c7202 */ /* 0x000fe40000000f00 */
[----:B------:R-:W-:Y:S01]  /*aea0*/  SHF.R.U32.HI R73, RZ, 0x8, R75 ;  /* 0x00000008ff497819 */ /* 0x000fe2000001164b */
[----:B------:R-:W-:Y:S01]  /*aeb0*/  IMAD.U32 R50, R83, 0x10000, RZ ;  /* 0x0001000053327824 */ /* 0x000fe200078e00ff */
[----:B------:R-:W-:-:S02]  /*aec0*/  PRMT R49, R81, 0x654, R64 ;  /* 0x0000065451317816 */ /* 0x000fc40000000040 */
[----:B------:R-:W-:Y:S02]  /*aed0*/  SHF.R.U32.HI R70, RZ, 0x8, R79 ;  /* 0x00000008ff467819 */ /* 0x000fe4000001164f */
[----:B------:R-:W-:Y:S02]  /*aee0*/  LOP3.LUT R65, R75, 0xff, RZ, 0xc0, !PT ;  /* 0x000000ff4b417812 */ /* 0x000fe400078ec0ff */
[----:B------:R-:W-:Y:S01]  /*aef0*/  SHF.R.U32.HI R78, RZ, 0x18, R75 ;  /* 0x00000018ff4e7819 */ /* 0x000fe2000001164b */
[----:B------:R-:W-:Y:S01]  /*af00*/  IMAD.SHL.U32 R64, R70, 0x100, RZ ;  /* 0x0000010046407824 */ /* 0x000fe200078e00ff */
[--C-:B------:R-:W-:Y:S02]  /*af10*/  SHF.R.U32.HI R71, RZ, 0x8, R77.reuse ;  /* 0x00000008ff477819 */ /* 0x100fe4000001164d */
[----:B------:R-:W-:Y:S02]  /*af20*/  LOP3.LUT R67, R77, 0xff, RZ, 0xc0, !PT ;  /* 0x000000ff4d437812 */ /* 0x000fe400078ec0ff */
[----:B------:R-:W-:-:S02]  /*af30*/  SHF.R.U32.HI R74, RZ, 0x18, R77 ;  /* 0x00000018ff4a7819 */ /* 0x000fc4000001164d */
[----:B------:R-:W-:Y:S01]  /*af40*/  LOP3.LUT R49, R49, 0xff00, R48, 0xf8, !PT ;  /* 0x0000ff0031317812 */ /* 0x000fe200078ef830 */
[----:B------:R-:W-:Y:S01]  /*af50*/  IMAD.SHL.U32 R48, R73, 0x100, RZ ;  /* 0x0000010049307824 */ /* 0x000fe200078e00ff */
[----:B------:R-:W-:Y:S02]  /*af60*/  SHF.R.U32.HI R80, RZ, 0x10, R75 ;  /* 0x00000010ff507819 */ /* 0x000fe4000001164b */
[----:B------:R-:W-:Y:S02]  /*af70*/  PRMT R65, R78, 0x654, R65 ;  /* 0x000006544e417816 */ /* 0x000fe40000000041 */
[----:B------:R-:W-:Y:S02]  /*af80*/  LOP3.LUT R69, R79, 0xff0000ff, RZ, 0xc0, !PT ;  /* 0xff0000ff4f457812 */ /* 0x000fe400078ec0ff */
[----:B------:R-:W-:Y:S02]  /*af90*/  PRMT R67, R74, 0x654, R67 ;  /* 0x000006544a437816 */ /* 0x000fe40000000043 */
[----:B------:R-:W-:-:S02]  /*afa0*/  SHF.L.U32 R52, R71, 0x8, RZ ;  /* 0x0000000847347819 */ /* 0x000fc400000006ff */
[----:B------:R-:W-:Y:S02]  /*afb0*/  SHF.R.U32.HI R76, RZ, 0x10, R77 ;  /* 0x00000010ff4c7819 */ /* 0x000fe4000001164d */
[----:B------:R-:W-:Y:S01]  /*afc0*/  LOP3.LUT R65, R65, 0xff00, R48, 0xf8, !PT ;  /* 0x0000ff0041417812 */ /* 0x000fe200078ef830 */
[----:B------:R-:W-:Y:S01]  /*afd0*/  IMAD.U32 R48, R80, 0x10000, RZ ;  /* 0x0001000050307824 */ /* 0x000fe200078e00ff */
[----:B------:R-:W-:Y:S01]  /*afe0*/  LOP3.LUT R75, R67, 0xff00, R52, 0xf8, !PT ;  /* 0x0000ff00434b7812 */ /* 0x000fe200078ef834 */
[----:B------:R-:W-:Y:S01]  /*aff0*/  IMAD.U32 R52, R76, 0x10000, RZ ;  /* 0x000100004c347824 */ /* 0x000fe200078e00ff */
[----:B------:R-:W-:Y:S02]  /*b000*/  LOP3.LUT R77, R69, 0xff00, R64, 0xf8, !PT ;  /* 0x0000ff00454d7812 */ /* 0x000fe400078ef840 */
[----:B------:R-:W-:Y:S02]  /*b010*/  F2FP.F16.E4M3.UNPACK_B R73, R144.H1 ;  /* 0x00000090ff49723e */ /* 0x000fe400030006ff */
[----:B------:R-:W-:-:S02]  /*b020*/  F2FP.F16.E4M3.UNPACK_B R69, R68.H1 ;  /* 0x00000044ff45723e */ /* 0x000fc400030006ff */
[----:B------:R-:W-:Y:S02]  /*b030*/  F2FP.F16.E4M3.UNPACK_B R67, R66.H1 ;  /* 0x00000042ff43723e */ /* 0x000fe400030006ff */
[----:B------:R-:W-:Y:S02]  /*b040*/  SHF.R.U32.HI R72, RZ, 0x10, R79 ;  /* 0x00000010ff487819 */ /* 0x000fe4000001164f */
[----:B------:R-:W-:Y:S01]  /*b050*/  LOP3.LUT R50, R49, 0xff0000, R50, 0xf8, !PT ;  /* 0x00ff000031327812 */ /* 0x000fe200078ef832 */
[----:B------:R-:W-:Y:S01]  /*b060*/  HADD2.F32 R49, -RZ, R73.H0_H0 ;  /* 0x20000049ff317230 */ /* 0x000fe20000004100 */
[----:B------:R-:W-:Y:S01]  /*b070*/  LOP3.LUT R48, R65, 0xff0000, R48, 0xf8, !PT ;  /* 0x00ff000041307812 */ /* 0x000fe200078ef830 */
[----:B------:R-:W-:Y:S01]  /*b080*/  HADD2.F32 R65, -RZ, R69.H0_H0 ;  /* 0x20000045ff417230 */ /* 0x000fe20000004100 */
[----:B------:R-:W-:Y:S01]  /*b090*/  F2FP.F16.E4M3.UNPACK_B R70, R142.H1 ;  /* 0x0000008eff46723e */ /* 0x000fe200030006ff */
[----:B------:R-:W-:Y:S01]  /*b0a0*/  HADD2.F32 R64, -RZ, R67.H0_H0 ;  /* 0x20000043ff407230 */ /* 0x000fe20000004100 */
[----:B------:R-:W-:Y:S01]  /*b0b0*/  F2FP.F16.E4M3.UNPACK_B R144, R144 ;  /* 0x00000090ff90723e */ /* 0x000fe200020006ff */
[----:B------:R-:W-:-:S02]  /*b0c0*/  IMAD.U32 R72, R72, 0x10000, RZ ;  /* 0x0001000048487824 */ /* 0x000fc400078e00ff */
[-C--:B------:R-:W-:Y:S01]  /*b0d0*/  FMUL.FTZ R79, R65, R49.reuse ;  /* 0x00000031414f7220 */ /* 0x080fe20000410000 */
[--C-:B------:R-:W-:Y:S02]  /*b0e0*/  HADD2.F32 R71, -RZ, R70.reuse.H0_H0 ;  /* 0x20000046ff477230 */ /* 0x100fe40000004100 */
[C---:B------:R-:W-:Y:S01]  /*b0f0*/  FMUL.FTZ R74, R64.reuse, R49 ;  /* 0x00000031404a7220 */ /* 0x040fe20000410000 */
[----:B------:R-:W-:Y:S01]  /*b100*/  HADD2.F32 R67, -RZ, R67.H1_H1 ;  /* 0x30000043ff437230 */ /* 0x000fe20000004100 */
[----:B------:R-:W-:Y:S01]  /*b110*/  LOP3.LUT R49, R77, 0xff0000, R72, 0xf8, !PT ;  /* 0x00ff00004d317812 */ /* 0x000fe200078ef848 */
[----:B------:R-:W-:Y:S02]  /*b120*/  HADD2.F32 R72, -RZ, R70.H1_H1 ;  /* 0x30000046ff487230 */ /* 0x000fe40000004100 */
[-C--:B------:R-:W-:Y:S01]  /*b130*/  FFMA.FTZ R64, R64, R71.reuse, -R79 ;  /* 0x0000004740407223 */ /* 0x080fe2000001084f */
[----:B------:R-:W-:Y:S01]  /*b140*/  FFMA.FTZ R65, R65, R71, R74 ;  /* 0x0000004741417223 */ /* 0x000fe2000001004a */
[----:B------:R-:W-:Y:S01]  /*b150*/  HADD2.F32 R70, -RZ, R73.H1_H1 ;  /* 0x30000049ff467230 */ /* 0x000fe20000004100 */
[----:B------:R-:W-:Y:S01]  /*b160*/  F2FP.F16.E4M3.UNPACK_B R66, R66 ;  /* 0x00000042ff42723e */ /* 0x000fe200020006ff */
[----:B------:R-:W-:Y:S01]  /*b170*/  HADD2.F32 R71, -RZ, R69.H1_H1 ;  /* 0x30000045ff477230 */ /* 0x000fe20000004100 */
[----:B------:R-:W-:Y:S01]  /*b180*/  F2FP.F16.E4M3.UNPACK_B R69, R68 ;  /* 0x00000044ff45723e */ /* 0x000fe200020006ff */
[----:B------:R-:W-:-:S02]  /*b190*/  HADD2.F32 R73, -RZ, R144.H0_H0 ;  /* 0x20000090ff497230 */ /* 0x000fc40000004100 */
[----:B------:R-:W-:Y:S01]  /*b1a0*/  FMUL.FTZ R76, R67, R70 ;  /* 0x00000046434c7220 */ /* 0x000fe20000410000 */
[----:B------:R-:W-:Y:S01]  /*b1b0*/  F2FP.F16.E4M3.UNPACK_B R142, R142 ;  /* 0x0000008eff8e723e */ /* 0x000fe200020006ff */
[----:B------:R-:W-:Y:S01]  /*b1c0*/  FMUL.FTZ R74, R71, R70 ;  /* 0x00000046474a7220 */ /* 0x000fe20000410000 */
[----:B------:R-:W-:Y:S01]  /*b1d0*/  HADD2.F32 R70, -RZ, R69.H0_H0 ;  /* 0x20000045ff467230 */ /* 0x000fe20000004100 */
[----:B------:R-:W-:Y:S01]  /*b1e0*/  LOP3.LUT R52, R75, 0xff0000, R52, 0xf8, !PT ;  /* 0x00ff00004b347812 */ /* 0x000fe200078ef834 */
[----:B------:R-:W-:Y:S02]  /*b1f0*/  HADD2.F32 R68, -RZ, R66.H0_H0 ;  /* 0x20000042ff447230 */ /* 0x000fe40000004100 */
[----:B------:R-:W-:Y:S01]  /*b200*/  FFMA.FTZ R78, R71, R72, R76 ;  /* 0x00000048474e7223 */ /* 0x000fe2000001004c */
[----:B------:R-:W-:Y:S02]  /*b210*/  HADD2.F32 R71, -RZ, R142.H0_H0 ;  /* 0x2000008eff477230 */ /* 0x000fe40000004100 */
[----:B------:R-:W-:Y:S01]  /*b220*/  FMUL.FTZ R75, R70, R73 ;  /* 0x00000049464b7220 */ /* 0x000fe20000410000 */
[----:B------:R-:W-:-:S02]  /*b230*/  HADD2.F32 R144, -RZ, R144.H1_H1 ;  /* 0x30000090ff907230 */ /* 0x000fc40000004100 */
[C---:B------:R-:W-:Y:S01]  /*b240*/  FMUL.FTZ R73, R68.reuse, R73 ;  /* 0x0000004944497220 */ /* 0x040fe20000410000 */
[----:B------:R-:W-:Y:S02]  /*b250*/  HADD2.F32 R69, -RZ, R69.H1_H1 ;  /* 0x30000045ff457230 */ /* 0x000fe40000004100 */
[----:B------:R-:W-:Y:S01]  /*b260*/  FFMA.FTZ R67, R67, R72, -R74 ;  /* 0x0000004843437223 */ /* 0x000fe2000001084a */
[-C--:B------:R-:W-:Y:S01]  /*b270*/  FFMA.FTZ R74, R68, R71.reuse, -R75 ;  /* 0x00000047444a7223 */ /* 0x080fe2000001084b */
[----:B------:R-:W-:Y:S01]  /*b280*/  FFMA.FTZ R76, R70, R71, R73 ;  /* 0x00000047464c7223 */ /* 0x000fe20000010049 */
[----:B------:R-:W-:Y:S02]  /*b290*/  HADD2.F32 R66, -RZ, R66.H1_H1 ;  /* 0x30000042ff427230 */ /* 0x000fe40000004100 */
[-C--:B------:R-:W-:Y:S01]  /*b2a0*/  FMUL.FTZ R71, R69, R144.reuse ;  /* 0x0000009045477220 */ /* 0x080fe20000410000 */
[----:B------:R-:W-:Y:S01]  /*b2b0*/  HADD2.F32 R142, -RZ, R142.H1_H1 ;  /* 0x3000008eff8e7230 */ /* 0x000fe20000004100 */
[----:B------:R-:W-:Y:S01]  /*b2c0*/  F2FP.F16.E4M3.UNPACK_B R68, R143.H1 ;  /* 0x0000008fff44723e */ /* 0x000fe200030006ff */
[----:B------:R-:W-:Y:S01]  /*b2d0*/  FMUL.FTZ R144, R66, R144 ;  /* 0x0000009042907220 */ /* 0x000fe20000410000 */
[----:B------:R-:W-:-:S02]  /*b2e0*/  F2FP.F16.E4M3.UNPACK_B R70, R54.H1 ;  /* 0x00000036ff46723e */ /* 0x000fc400030006ff */
[----:B------:R-:W-:Y:S01]  /*b2f0*/  FFMA.FTZ R77, R66, R142, -R71 ;  /* 0x0000008e424d7223 */ /* 0x000fe20000010847 */
[----:B------:R-:W-:Y:S01]  /*b300*/  F2FP.F16.E4M3.UNPACK_B R66, R62.H1 ;  /* 0x0000003eff42723e */ /* 0x000fe200030006ff */
[--C-:B------:R-:W-:Y:S01]  /*b310*/  HADD2.F32 R73, -RZ, R68.reuse.H0_H0 ;  /* 0x20000044ff497230 */ /* 0x100fe20000004100 */
[----:B------:R-:W-:Y:S01]  /*b320*/  F2FP.F16.E4M3.UNPACK_B R72, R141.H1 ;  /* 0x0000008dff48723e */ /* 0x000fe200030006ff */
[----:B------:R-:W-:Y:S02]  /*b330*/  HADD2.F32 R75, -RZ, R68.H1_H1 ;  /* 0x30000044ff4b7230 */ /* 0x000fe40000004100 */
[----:B------:R-:W-:Y:S01]  /*b340*/  FFMA.FTZ R79, R69, R142, R144 ;  /* 0x0000008e454f7223 */ /* 0x000fe20000010090 */
[----:B------:R-:W-:Y:S01]  /*b350*/  HADD2.F32 R71, -RZ, R70.H0_H0 ;  /* 0x20000046ff477230 */ /* 0x000fe20000004100 */
[----:B------:R-:W-:Y:S01]  /*b360*/  F2FP.F16.E4M3.UNPACK_B R143, R143 ;  /* 0x0000008fff8f723e */ /* 0x000fe200020006ff */
[----:B------:R-:W-:Y:S01]  /*b370*/  HADD2.F32 R68, -RZ, R66.H0_H0 ;  /* 0x20000042ff447230 */ /* 0x000fe20000004100 */
[----:B------:R-:W-:Y:S01]  /*b380*/  F2FP.F16.E4M3.UNPACK_B R62, R62 ;  /* 0x0000003eff3e723e */ /* 0x000fe200020006ff */
[----:B------:R-:W-:-:S02]  /*b390*/  HADD2.F32 R70, -RZ, R70.H1_H1 ;  /* 0x30000046ff467230 */ /* 0x000fc40000004100 */
[CC--:B------:R-:W-:Y:S01]  /*b3a0*/  FMUL.FTZ R81, R71.reuse, R73.reuse ;  /* 0x0000004947517220 */ /* 0x0c0fe20000410000 */
[----:B------:R-:W-:Y:S02]  /*b3b0*/  HADD2.F32 R66, -RZ, R66.H1_H1 ;  /* 0x30000042ff427230 */ /* 0x000fe40000004100 */
[----:B------:R-:W-:Y:S01]  /*b3c0*/  FMUL.FTZ R80, R68, R73 ;  /* 0x0000004944507220 */ /* 0x000fe20000410000 */
[--C-:B------:R-:W-:Y:S02]  /*b3d0*/  HADD2.F32 R73, -RZ, R72.reuse.H1_H1 ;  /* 0x30000048ff497230 */ /* 0x100fe40000004100 */
[-C--:B------:R-:W-:Y:S01]  /*b3e0*/  FMUL.FTZ R83, R70, R75.reuse ;  /* 0x0000004b46537220 */ /* 0x080fe20000410000 */
[----:B------:R-:W-:Y:S02]  /*b3f0*/  HADD2.F32 R69, -RZ, R72.H0_H0 ;  /* 0x20000048ff457230 */ /* 0x000fe40000004100 */
[C---:B------:R-:W-:Y:S01]  /*b400*/  FMUL.FTZ R75, R66.reuse, R75 ;  /* 0x0000004b424b7220 */ /* 0x040fe20000410000 */
[----:B------:R-:W-:Y:S01]  /*b410*/  F2FP.F16.E4M3.UNPACK_B R141, R141 ;  /* 0x0000008dff8d723e */ /* 0x000fe200020006ff */
[----:B------:R-:W-:Y:S01]  /*b420*/  FFMA.FTZ R72, R66, R73, -R83 ;  /* 0x0000004942487223 */ /* 0x000fe20000010853 */
[----:B------:R-:W-:Y:S01]  /*b430*/  F2FP.F16.E4M3.UNPACK_B R66, R54 ;  /* 0x00000036ff42723e */ /* 0x000fe200020006ff */
[-C--:B------:R-:W-:Y:S01]  /*b440*/  FFMA.FTZ R81, R68, R69.reuse, -R81 ;  /* 0x0000004544517223 */ /* 0x080fe20000010851 */
[----:B------:R-:W-:Y:S01]  /*b450*/  FFMA.FTZ R80, R71, R69, R80 ;  /* 0x0000004547507223 */ /* 0x000fe20000010050 */
[----:B------:R-:W-:-:S02]  /*b460*/  HADD2.F32 R71, -RZ, R143.H0_H0 ;  /* 0x2000008fff477230 */ /* 0x000fc40000004100 */
[----:B------:R-:W-:Y:S01]  /*b470*/  FFMA.FTZ R83, R70, R73, R75 ;  /* 0x0000004946537223 */ /* 0x000fe2000001004b */
[----:B------:R-:W-:Y:S01]  /*b480*/  HADD2.F32 R68, -RZ, R66.H0_H0 ;  /* 0x20000042ff447230 */ /* 0x000fe20000004100 */
[----:B------:R-:W-:Y:S01]  /*b490*/  F2FP.SATFINITE.E4M3.F32.PACK_AB_MERGE_C R64, R67, R64, RZ ;  /* 0x000000404340723e */ /* 0x000fe200048070ff */
[----:B------:R-:W-:Y:S01]  /*b4a0*/  HADD2.F32 R54, -RZ, R62.H0_H0 ;  /* 0x2000003eff367230 */ /* 0x000fe20000004100 */
[----:B------:R-:W-:Y:S01]  /*b4b0*/  F2FP.F16.E4M3.UNPACK_B R67, R60 ;  /* 0x0000003cff43723e */ /* 0x000fe200020006ff */
[----:B------:R-:W-:Y:S02]  /*b4c0*/  HADD2.F32 R143, -RZ, R143.H1_H1 ;  /* 0x3000008fff8f7230 */ /* 0x000fe40000004100 */
[-C--:B------:R-:W-:Y:S01]  /*b4d0*/  FMUL.FTZ R73, R68, R71.reuse ;  /* 0x0000004744497220 */ /* 0x080fe20000410000 */
[----:B------:R-:W-:Y:S02]  /*b4e0*/  HADD2.F32 R66, -RZ, R66.H1_H1 ;  /* 0x30000042ff427230 */ /* 0x000fe40000004100 */
[----:B------:R-:W-:Y:S01]  /*b4f0*/  FMUL.FTZ R71, R54, R71 ;  /* 0x0000004736477220 */ /* 0x000fe20000410000 */
[----:B------:R-:W-:Y:S01]  /*b500*/  HADD2.F32 R69, -RZ, R141.H0_H0 ;  /* 0x2000008dff457230 */ /* 0x000fe20000004100 */
[----:B------:R-:W-:Y:S01]  /*b510*/  F2FP.SATFINITE.E4M3.F32.PACK_AB_MERGE_C R64, R77, R74, R64 ;  /* 0x0000004a4d40723e */ /* 0x000fe20004807040 */
[----:B------:R-:W-:-:S02]  /*b520*/  HADD2.F32 R62, -RZ, R62.H1_H1 ;  /* 0x3000003eff3e7230 */ /* 0x000fc40000004100 */
[----:B------:R-:W-:Y:S01]  /*b530*/  FMUL.FTZ R75, R66, R143 ;  /* 0x0000008f424b7220 */ /* 0x000fe20000410000 */
        /* <DEDUP_REMOVED lines=8> */
[----:B------:R-:W-:Y:S01]  /*b5c0*/  F2FP.SATFINITE.E4M3.F32.PACK_AB_MERGE_C R62, R72, R81, RZ ;  /* 0x00000051483e723e */ /* 0x000fe200048070ff */
[--C-:B------:R-:W-:Y:S01]  /*b5d0*/  HADD2.F32 R69, -RZ, R68.reuse.H0_H0 ;  /* 0x20000044ff457230 */ /* 0x100fe20000004100 */
[----:B------:R-:W-:Y:S01]  /*b5e0*/  F2FP.F16.E4M3.UNPACK_B R71, R50 ;  /* 0x00000032ff47723e */ /* 0x000fe200020006ff */
[----:B------:R-:W-:Y:S01]  /*b5f0*/  HADD2.F32 R74, -RZ, R73.H0_H0 ;  /* 0x20000049ff4a7230 */ /* 0x000fe20000004100 */
[----:B------:R-:W-:Y:S01]  /*b600*/  F2FP.SATFINITE.E4M3.F32.PACK_AB_MERGE_C R80, R83, R80, RZ ;  /* 0x000000505350723e */ /* 0x000fe200048070ff */
[----:B------:R-:W-:Y:S01]  /*b610*/  HADD2.F32 R66, -RZ, R67.H0_H0 ;  /* 0x20000043ff427230 */ /* 0x000fe20000004100 */
[----:B------:R-:W-:Y:S01]  /*b620*/  F2FP.SATFINITE.E4M3.F32.PACK_AB_MERGE_C R62, R75, R54, R62 ;  /* 0x000000364b3e723e */ /* 0x000fe2000480703e */
[----:B------:R-:W-:Y:S01]  /*b630*/  HADD2.F32 R72, -RZ, R71.H0_H0 ;  /* 0x20000047ff487230 */ /* 0x000fe20000004100 */
[----:B------:R-:W-:Y:S01]  /*b640*/  F2FP.SATFINITE.E4M3.F32.PACK_AB_MERGE_C R54, R143, R70, R80 ;  /* 0x000000468f36723e */ /* 0x000fe20004807050 */
        /* <DEDUP_REMOVED lines=10> */
[C---:B------:R-:W-:Y:S01]  /*b6f0*/  FMUL.FTZ R73, R68.reuse, R73 ;  /* 0x0000004944497220 */ /* 0x040fe20000410000 */
[----:B------:R-:W-:Y:S01]  /*b700*/  F2FP.F16.E4M3.UNPACK_B R60, R60.H1 ;  /* 0x0000003cff3c723e */ /* 0x000fe200030006ff */
[-C--:B------:R-:W-:Y:S01]  /*b710*/  FFMA.FTZ R53, R68, R71.reuse, -R75 ;  /* 0x0000004744357223 */ /* 0x080fe2000001084b */
[----:B------:R-:W-:Y:S01]  /*b720*/  F2FP.F16.E4M3.UNPACK_B R72, R52.H1 ;  /* 0x00000034ff48723e */ /* 0x000fe200030006ff */
[----:B------:R-:W-:Y:S01]  /*b730*/  FFMA.FTZ R52, R70, R71, R73 ;  /* 0x0000004746347223 */ /* 0x000fe20000010049 */
[--C-:B------:R-:W-:Y:S01]  /*b740*/  HADD2.F32 R70, -RZ, R69.reuse.H0_H0 ;  /* 0x20000045ff467230 */ /* 0x100fe20000004100 */
[----:B------:R-:W-:Y:S01]  /*b750*/  F2FP.F16.E4M3.UNPACK_B R50, R50.H1 ;  /* 0x00000032ff32723e */ /* 0x000fe200030006ff */
[----:B------:R-:W-:Y:S01]  /*b760*/  HADD2.F32 R68, -RZ, R60.H0_H0 ;  /* 0x2000003cff447230 */ /* 0x000fe20000004100 */
[----:B------:R-:W-:Y:S01]  /*b770*/  F2FP.SATFINITE.E4M3.F32.PACK_AB_MERGE_C R65, R78, R65, RZ ;  /* 0x000000414e41723e */ /* 0x000fe200048070ff */
[----:B------:R-:W-:-:S02]  /*b780*/  HADD2.F32 R69, -RZ, R69.H1_H1 ;  /* 0x30000045ff457230 */ /* 0x000fc40000004100 */
[--C-:B------:R-:W-:Y:S01]  /*b790*/  HADD2.F32 R74, -RZ, R72.reuse.H1_H1 ;  /* 0x30000048ff4a7230 */ /* 0x100fe20000004100 */
[----:B------:R-:W-:Y:S01]  /*b7a0*/  F2FP.SATFINITE.E4M3.F32.PACK_AB_MERGE_C R65, R79, R76, R65 ;  /* 0x0000004c4f41723e */ /* 0x000fe20004807041 */
[----:B------:R-:W-:Y:S02]  /*b7b0*/  HADD2.F32 R73, -RZ, R72.H0_H0 ;  /* 0x20000048ff497230 */ /* 0x000fe40000004100 */
[----:B------:R-:W-:Y:S02]  /*b7c0*/  HADD2.F32 R60, -RZ, R60.H1_H1 ;  /* 0x3000003cff3c7230 */ /* 0x000fe40000004100 */
[----:B------:R-:W-:Y:S01]  /*b7d0*/  FMUL.FTZ R77, R69, R74 ;  /* 0x0000004a454d7220 */ /* 0x000fe20000410000 */
[--C-:B------:R-:W-:Y:S02]  /*b7e0*/  HADD2.F32 R71, -RZ, R50.reuse.H0_H0 ;  /* 0x20000032ff477230 */ /* 0x100fe40000004100 */
[----:B------:R-:W-:Y:S01]  /*b7f0*/  FMUL.FTZ R75, R70, R73 ;  /* 0x00000049464b7220 */ /* 0x000fe20000410000 */
[----:B------:R-:W-:-:S02]  /*b800*/  HADD2.F32 R72, -RZ, R50.H1_H1 ;  /* 0x30000032ff487230 */ /* 0x000fc40000004100 */
[----:B------:R-:W-:Y:S01]  /*b810*/  FMUL.FTZ R74, R60, R74 ;  /* 0x0000004a3c4a7220 */ /* 0x000fe20000410000 */
[C---:B------:R-:W-:Y:S01]  /*b820*/  FMUL.FTZ R73, R68.reuse, R73 ;  /* 0x0000004944497220 */ /* 0x040fe20000410000 */
[----:B------:R-:W-:Y:S01]  /*b830*/  FFMA.FTZ R78, R68, R71, -R75 ;  /* 0x00000047444e7223 */ /* 0x000fe2000001084b */
[----:B------:R-:W-:Y:S01]  /*b840*/  F2FP.F16.E4M3.UNPACK_B R75, R49.H1 ;  /* 0x00000031ff4b723e */ /* 0x000fe200030006ff */
[-C--:B------:R-:W-:Y:S01]  /*b850*/  FFMA.FTZ R80, R69, R72.reuse, R74 ;  /* 0x0000004845507223 */ /* 0x080fe2000001004a */
[----:B------:R-:W-:Y:S01]  /*b860*/  F2FP.F16.E4M3.UNPACK_B R69, R55.H1 ;  /* 0x00000037ff45723e */ /* 0x000fe200030006ff */
[----:B------:R-:W-:Y:S01]  /*b870*/  FFMA.FTZ R79, R70, R71, R73 ;  /* 0x00000047464f7223 */ /* 0x000fe20000010049 */
[----:B------:R-:W-:Y:S01]  /*b880*/  F2FP.F16.E4M3.UNPACK_B R50, R51 ;  /* 0x00000033ff32723e */ /* 0x000fe200020006ff */
[----:B------:R-:W-:Y:S01]  /*b890*/  FFMA.FTZ R81, R60, R72, -R77 ;  /* 0x000000483c517223 */ /* 0x000fe2000001084d */
[----:B------:R-:W-:Y:S01]  /*b8a0*/  F2FP.F16.E4M3.UNPACK_B R74, R49 ;  /* 0x00000031ff4a723e */ /* 0x000fe200020006ff */
[----:B------:R-:W-:Y:S01]  /*b8b0*/  HADD2.F32 R77, -RZ, R75.H0_H0 ;  /* 0x2000004bff4d7230 */ /* 0x000fe20000004100 */
[----:B------:R-:W-:Y:S01]  /*b8c0*/  F2FP.F16.E4M3.UNPACK_B R68, R55 ;  /* 0x00000037ff44723e */ /* 0x000fe200020006ff */
        /* <DEDUP_REMOVED lines=24> */
[----:B------:R-:W-:Y:S01]  /*ba50*/  FMUL.FTZ R60, R51, R60 ;  /* 0x0000003c333c7220 */ /* 0x000fe20000410000 */
[----:B------:R-:W-:Y:S01]  /*ba60*/  HADD2.F32 R50, -RZ, R50.H1_H1 ;  /* 0x30000032ff327230 */ /* 0x000fe20000004100 */
[----:B------:R-:W-:Y:S01]  /*ba70*/  F2FP.SATFINITE.E4M3.F32.PACK_AB_MERGE_C R78, R81, R78, RZ ;  /* 0x0000004e514e723e */ /* 0x000fe200048070ff */
        /* <DEDUP_REMOVED lines=18> */
.L_x_6464:
[----:B------:R-:W-:Y:S05]  /*bba0*/  BSYNC B1 ;  /* 0x0000000000017941 */ /* 0x000fea0003800000 */
.L_x_6463:
        /* <DEDUP_REMOVED lines=8> */
[----:B--2---:R1:W-:Y:S01]  /*bc30*/  STG.E.128 desc[UR60][R56.64], R52 ;  /* 0x0000003438007986 */ /* 0x0043e2000c101d3c */
[----:B------:R-:W-:Y:S05]  /*bc40*/  BRA `(.L_x_6441) ;  /* 0x0000000400b87947 */ /* 0x000fea0003800000 */
.L_x_6404:
[----:B0-----:R-:W2:Y:S02]  /*bc50*/  LDL R48, [R1+0x50] ;  /* 0x0000500001307983 */ /* 0x001ea40000100800 */
[----:B--2---:R-:W-:-:S13]  /*bc60*/  R2UR UR4, R48 ;  /* 0x00000000300472ca */ /* 0x004fda00000e0000 */
[----:B------:R-:W-:-:S06]  /*bc70*/  UISETP.NE.AND UP0, UPT, UR4, 0x3, UPT ;  /* 0x000000030400788c */ /* 0x000fcc000bf05270 */
[----:B------:R-:W-:-:S13]  /*bc80*/  PLOP3.LUT P5, PT, PT, PT, UP0, 0x80, 0x0 ;  /* 0x000000000000781c */ /* 0x000fda0003faf008 */
[----:B------:R-:W-:Y:S05]  /*bc90*/  @!P5 BRA `(.L_x_6465) ;  /* 0x000000000004d947 */ /* 0x000fea0003800000 */
[----:B------:R-:W-:Y:S01]  /*bca0*/  BPT.TRAP 0x1 ;  /* 0x000000040000795c */ /* 0x000fe20000300000 */
.L_x_6465:
[----:B------:R-:W-:Y:S01]  /*bcb0*/  IMAD R111, R17, 0x8, R16 ;  /* 0x00000008116f7824 */ /* 0x000fe200078e0210 */
[----:B------:R-:W-:Y:S01]  /*bcc0*/  SHF.L.U32 R128, R231, 0x1f, RZ ;  /* 0x0000001fe7807819 */ /* 0x000fe200000006ff */
[-C--:B------:R-:W-:Y:S01]  /*bcd0*/  IMAD R48, R40, R25.reuse, RZ ;  /* 0x0000001928307224 */ /* 0x080fe200078e02ff */
[----:B------:R-:W-:Y:S01]  /*bce0*/  SHF.R.S32.HI R49, RZ, 0x1f, R25 ;  /* 0x0000001fff317819 */ /* 0x000fe20000011419 */
[----:B------:R-:W-:Y:S01]  /*bcf0*/  IMAD R118, R25, -0xe0, R2 ;  /* 0xffffff2019767824 */ /* 0x000fe200078e0202 */
[----:B------:R-:W0:Y:S01]  /*bd00*/  SYNCS.PHASECHK.TRANS64.TRYWAIT P2, [R111+URZ+0x2e890], R128 ;  /* 0x02e890806f0075a7 */ /* 0x000e22000804017f */
[----:B------:R-:W-:Y:S01]  /*bd10*/  IMAD.WIDE.U32 R52, R130, R25, RZ ;  /* 0x0000001982347225 */ /* 0x000fe200078e00ff */
[----:B------:R-:W-:Y:S02]  /*bd20*/  BSSY B1, `(.L_x_6466) ;  /* 0x0000005000017945 */ /* 0x000fe40003800000 */
[----:B------:R-:W-:Y:S01]  /*bd30*/  VIMNMX R118, R118, 0xe0, PT ;  /* 0x000000e076767848 */ /* 0x000fe20003fe0100 */
[----:B------:R-:W-:-:S04]  /*bd40*/  IMAD R49, R49, R130, R48 ;  /* 0x0000008231317224 */ /* 0x000fc800078e0230 */
[----:B------:R-:W-:Y:S01]  /*bd50*/  IMAD.IADD R56, R49, 0x1, R53 ;  /* 0x0000000131387824 */ /* 0x000fe200078e0235 */
[----:B0-----:R-:W-:Y:S06]  /*bd60*/  @!P2 BRA `(.L_x_6467) ;  /* 0x000001c000d0a947 */ /* 0x001fec0003800000 */
.L_x_6705:
[----:B------:R-:W-:Y:S05]  /*bd70*/  BSYNC B1 ;  /* 0x0000000000017941 */ /* 0x000fea0003800000 */
.L_x_6466:
[----:B------:R-:W-:Y:S01]  /*bd80*/  ISETP.GE.AND P2, PT, R228, R118, PT ;  /* 0x00000076e400720c */ /* 0x000fe20003f46270 */
[----:B------:R-:W-:-:S12]  /*bd90*/  BSSY B1, `(.L_x_6468) ;  /* 0x0000012000017945 */ /* 0x000fd80003800000 */
[----:B------:R-:W-:Y:S05]  /*bda0*/  @P2 BRA `(.L_x_6469) ;  /* 0x0000000000402947 */ /* 0x000fea0003800000 */
[----:B------:R-:W1:Y:S01]  /*bdb0*/  @!P0 LDS.128 R48, [R117+0x20400] ;  /* 0x0204000075308984 */ /* 0x000e620000000c00 */
[----:B------:R-:W2:Y:S02]  /*bdc0*/  @!P0 LDC.64 R54, c[0x0][0x2e8] ;  /* 0x0000ba00ff368b82 */ /* 0x000ea40000000a00 */
[----:B--2---:R-:W-:-:S04]  /*bdd0*/  @!P0 IADD3 R54, P2, P3, R52, R54, R26 ;  /* 0x0000003634368210 */ /* 0x004fc80007b5e01a */
[----:B------:R-:W-:-:S05]  /*bde0*/  @!P0 IADD3.X R55, R56, R55, R13, P2, P3 ;  /* 0x0000003738378210 */ /* 0x000fca00017e640d */
[----:B-1----:R1:W-:Y:S01]  /*bdf0*/  @!P0 STG.E.128 desc[UR60][R54.64], R48 ;  /* 0x0000003036008986 */ /* 0x0023e2000c101d3c */
[----:B------:R-:W-:Y:S05]  /*be00*/  @P1 BRA `(.L_x_6469) ;  /* 0x0000000000281947 */ /* 0x000fea0003800000 */
[----:B------:R-:W-:Y:S01]  /*be10*/  ULDC.64 UR4, c[0x0][0x2e8] ;  /* 0x0000ba0000047ab9 */ /* 0x000fe20000000a00 */
[----:B-1----:R-:W-:Y:S02]  /*be20*/  IADD3 R48, R34, 0x40, RZ ;  /* 0x0000004022307810 */ /* 0x002fe40007ffe0ff */
[----:B------:R-:W-:-:S04]  /*be30*/  IADD3 R54, P2, P3, R14, UR4, R52 ;  /* 0x000000040e367c10 */ /* 0x000fc8000fb5e034 */
[----:B------:R-:W-:Y:S02]  /*be40*/  IADD3.X R55, R109, UR5, R56, P2, P3 ;  /* 0x000000056d377c10 */ /* 0x000fe400097e6438 */
[----:B------:R-:W-:-:S13]  /*be50*/  LOP3.LUT P2, RZ, R229, 0x4, RZ, 0xc0, !PT ;  /* 0x00000004e5ff7812 */ /* 0x000fda000784c0ff */
[----:B------:R-:W-:-:S04]  /*be60*/  @P2 VIADD R48, R34, 0xffffffc0 ;  /* 0xffffffc022302836 */ /* 0x000fc80000000000 */
[----:B------:R-:W-:-:S04]  /*be70*/  IMAD R49, R17, 0x7000, R48 ;  /* 0x0000700011317824 */ /* 0x000fc800078e0230 */
[----:B------:R-:W-:-:S06]  /*be80*/  IMAD.IADD R49, R16, 0x1, R49 ;  /* 0x0000000110317824 */ /* 0x000fcc00078e0231 */
[----:B------:R-:W1:Y:S04]  /*be90*/  LDS.128 R48, [R49+0x20400] ;  /* 0x0204000031307984 */ /* 0x000e680000000c00 */
[----:B-1----:R2:W-:Y:S02]  /*bea0*/  STG.E.128 desc[UR60][R54.64], R48 ;  /* 0x0000003036007986 */ /* 0x0025e4000c101d3c */
.L_x_6469:
[----:B------:R-:W-:Y:S05]  /*beb0*/  BSYNC B1 ;  /* 0x0000000000017941 */ /* 0x000fea0003800000 */
.L_x_6468:
[----:B-12---:R-:W-:Y:S01]  /*bec0*/  VIADD R48, R228, 0x40 ;  /* 0x00000040e4307836 */ /* 0x006fe20000000000 */
[----:B------:R-:W-:Y:S04]  /*bed0*/  BSSY B1, `(.L_x_6470) ;  /* 0x0000015000017945 */ /* 0x000fe80003800000 */
[----:B------:R-:W-:-:S13]  /*bee0*/  ISETP.GE.AND P2, PT, R48, R118, PT ;  /* 0x000000763000720c */ /* 0x000fda0003f46270 */
[----:B------:R-:W-:Y:S05]  /*bef0*/  @P2 BRA `(.L_x_6471) ;  /* 0x0000000000482947 */ /* 0x000fea0003800000 */
[----:B------:R-:W1:Y:S01]  /*bf00*/  @!P0 LDS.128 R48, [R117+0x22400] ;  /* 0x0224000075308984 */ /* 0x000e620000000c00 */
[----:B------:R-:W2:Y:S01]  /*bf10*/  @!P0 LDC.64 R54, c[0x0][0x2e8] ;  /* 0x0000ba00ff368b82 */ /* 0x000ea20000000a00 */
[----:B------:R-:W-:-:S05]  /*bf20*/  IADD3 R57, P2, R104, R52, RZ ;  /* 0x0000003468397210 */ /* 0x000fca0007f5e0ff */
[----:B------:R-:W-:Y:S01]  /*bf30*/  IMAD.X R58, R56, 0x1, R105, P2 ;  /* 0x00000001383a7824 */ /* 0x000fe200010e0669 */
[----:B--2---:R-:W-:-:S04]  /*bf40*/  @!P0 IADD3 R54, P2, P3, R57, R54, R26 ;  /* 0x0000003639368210 */ /* 0x004fc80007b5e01a */
[----:B------:R-:W-:-:S05]  /*bf50*/  @!P0 IADD3.X R55, R58, R55, R13, P2, P3 ;  /* 0x000000373a378210 */ /* 0x000fca00017e640d */
[----:B-1----:R1:W-:Y:S01]  /*bf60*/  @!P0 STG.E.128 desc[UR60][R54.64], R48 ;  /* 0x0000003036008986 */ /* 0x0023e2000c101d3c */
[----:B------:R-:W-:Y:S05]  /*bf70*/  @P1 BRA `(.L_x_6471) ;  /* 0x0000000000281947 */ /* 0x000fea0003800000 */
[----:B------:R-:W-:Y:S01]  /*bf80*/  ULDC.64 UR4, c[0x0][0x2e8] ;  /* 0x0000ba0000047ab9 */ /* 0x000fe20000000a00 */
[----:B-1----:R-:W-:Y:S01]  /*bf90*/  VIADD R48, R34, 0x40 ;  /* 0x0000004022307836 */ /* 0x002fe20000000000 */
[----:B------:R-:W-:-:S04]  /*bfa0*/  IADD3 R54, P2, P3, R14, UR4, R57 ;  /* 0x000000040e367c10 */ /* 0x000fc8000fb5e039 */
[----:B------:R-:W-:Y:S02]  /*bfb0*/  IADD3.X R55, R109, UR5, R58, P2, P3 ;  /* 0x000000056d377c10 */ /* 0x000fe400097e643a */
[----:B------:R-:W-:-:S13]  /*bfc0*/  LOP3.LUT P2, RZ, R229, 0x4, RZ, 0xc0, !PT ;  /* 0x00000004e5ff7812 */ /* 0x000fda000784c0ff */
[----:B------:R-:W-:-:S05]  /*bfd0*/  @P2 IADD3 R48, R34, -0x40, RZ ;  /* 0xffffffc022302810 */ /* 0x000fca0007ffe0ff */
[----:B------:R-:W-:-:S04]  /*bfe0*/  IMAD R49, R17, 0x7000, R48 ;  /* 0x0000700011317824 */ /* 0x000fc800078e0230 */
[----:B------:R-:W-:-:S06]  /*bff0*/  IMAD.IADD R49, R16, 0x1, R49 ;  /* 0x0000000110317824 */ /* 0x000fcc00078e0231 */
[----:B------:R-:W1:Y:S04]  /*c000*/  LDS.128 R48, [R49+0x22400] ;  /* 0x0224000031307984 */ /* 0x000e680000000c00 */
[----:B-1----:R2:W-:Y:S02]  /*c010*/  STG.E.128 desc[UR60][R54.64], R48 ;  /* 0x0000003036007986 */ /* 0x0025e4000c101d3c */
.L_x_6471:
[----:B------:R-:W-:Y:S05]  /*c020*/  BSYNC B1 ;  /* 0x0000000000017941 */ /* 0x000fea0003800000 */
.L_x_6470:
[----:B-12---:R-:W-:Y:S01]  /*c030*/  VIADD R48, R228, 0x80 ;  /* 0x00000080e4307836 */ /* 0x006fe20000000000 */
[----:B------:R-:W-:Y:S04]  /*c040*/  BSSY B1, `(.L_x_6472) ;  /* 0x0000015000017945 */ /* 0x000fe80003800000 */
[----:B------:R-:W-:-:S13]  /*c050*/  ISETP.GE.AND P2, PT, R48, R118, PT ;  /* 0x000000763000720c */ /* 0x000fda0003f46270 */
[----:B------:R-:W-:Y:S05]  /*c060*/  @P2 BRA `(.L_x_6473) ;  /* 0x0000000000482947 */ /* 0x000fea0003800000 */
[----:B------:R-:W1:Y:S01]  /*c070*/  @!P0 LDS.128 R48, [R117+0x24400] ;  /* 0x0244000075308984 */ /* 0x000e620000000c00 */
[----:B------:R-:W2:Y:S01]  /*c080*/  @!P0 LDC.64 R54, c[0x0][0x2e8] ;  /* 0x0000ba00ff368b82 */ /* 0x000ea20000000a00 */
[----:B------:R-:W-:-:S05]  /*c090*/  LEA R57, P2, R42, R52, 0x7 ;  /* 0x000000342a397211 */ /* 0x000fca00078438ff */
        /* <DEDUP_REMOVED lines=10> */
[----:B------:R-:W-:-:S04]  /*c140*/  @P2 VIADD R48, R34, 0xffffffc0 ;  /* 0xffffffc022302836 */ /* 0x000fc80000000000 */
[----:B------:R-:W-:-:S05]  /*c150*/  IMAD R49, R17, 0x7000, R48 ;  /* 0x0000700011317824 */ /* 0x000fca00078e0230 */
[----:B------:R-:W-:-:S06]  /*c160*/  IADD3 R49, R16, R49, RZ ;  /* 0x0000003110317210 */ /* 0x000fcc0007ffe0ff */
[----:B------:R-:W1:Y:S04]  /*c170*/  LDS.128 R48, [R49+0x24400] ;  /* 0x0244000031307984 */ /* 0x000e680000000c00 */
[----:B-1----:R2:W-:Y:S02]  /*c180*/  STG.E.128 desc[UR60][R54.64], R48 ;  /* 0x0000003036007986 */ /* 0x0025e4000c101d3c */
.L_x_6473:
[----:B------:R-:W-:Y:S05]  /*c190*/  BSYNC B1 ;  /* 0x0000000000017941 */ /* 0x000fea0003800000 */
.L_x_6472:
[----:B-12---:R-:W-:-:S05]  /*c1a0*/  VIADD R48, R228, 0xc0 ;  /* 0x000000c0e4307836 */ /* 0x006fca0000000000 */
[----:B------:R-:W-:-:S13]  /*c1b0*/  ISETP.GE.AND P2, PT, R48, R118, PT ;  /* 0x000000763000720c */ /* 0x000fda0003f46270 */
[----:B------:R-:W-:Y:S05]  /*c1c0*/  @P2 BRA `(.L_x_6441) ;  /* 0x0000000000582947 */ /* 0x000fea0003800000 */
[----:B------:R-:W1:Y:S01]  /*c1d0*/  LDC.64 R50, c[0x0][0x300] ;  /* 0x0000c000ff327b82 */ /* 0x000e620000000a00 */
[----:B------:R-:W-:Y:S02]  /*c1e0*/  IMAD.MOV.U32 R54, RZ, RZ, R52 ;  /* 0x000000ffff367224 */ /* 0x000fe400078e0034 */
[----:B------:R-:W-:-:S05]  /*c1f0*/  IMAD.MOV.U32 R55, RZ, RZ, R56 ;  /* 0x000000ffff377224 */ /* 0x000fca00078e0038 */
[----:B------:R-:W2:Y:S01]  /*c200*/  @!P0 LDC.64 R48, c[0x0][0x2e8] ;  /* 0x0000ba00ff308b82 */ /* 0x000ea20000000a00 */
[----:B-1----:R-:W-:-:S04]  /*c210*/  IMAD.WIDE.U32 R54, R50, 0xc0, R54 ;  /* 0x000000c032367825 */ /* 0x002fc800078e0036 */
[----:B------:R-:W-:-:S04]  /*c220*/  IMAD R51, R51, 0xc0, RZ ;  /* 0x000000c033337824 */ /* 0x000fc800078e02ff */
[----:B------:R-:W-:Y:S01]  /*c230*/  IMAD.IADD R56, R55, 0x1, R51 ;  /* 0x0000000137387824 */ /* 0x000fe200078e0233 */
[----:B--2---:R-:W-:-:S04]  /*c240*/  @!P0 IADD3 R52, P2, P3, R54, R48, R26 ;  /* 0x0000003036348210 */ /* 0x004fc80007b5e01a */
[----:B------:R-:W-:Y:S02]  /*c250*/  @!P0 IADD3.X R53, R56, R49, R13, P2, P3 ;  /* 0x0000003138358210 */ /* 0x000fe400017e640d */
[----:B------:R-:W1:Y:S04]  /*c260*/  @!P0 LDS.128 R48, [R117+0x26400] ;  /* 0x0264000075308984 */ /* 0x000e680000000c00 */
        /* <DEDUP_REMOVED lines=12> */
.L_x_6441:
[----:B------:R-:W-:Y:S05]  /*c330*/  BSYNC B0 ;  /* 0x0000000000007941 */ /* 0x000fea0003800000 */
.L_x_6403:
        /* <DEDUP_REMOVED lines=17> */
.L_x_6475:
[----:B------:R-:W-:Y:S05]  /*c450*/  BSYNC B0 ;  /* 0x0000000000007941 */ /* 0x000fea0003800000 */
.L_x_6474:
[----:B------:R-:W2:Y:S01]  /*c460*/  SYNCS.PHASECHK.TRANS64.TRYWAIT P3, [R111+URZ+0x2e8b0], R128 ;  /* 0x02e8b0806f0075a7 */ /* 0x000ea2000806017f */
[----:B------:R-:W-:Y:S01]  /*c470*/  ULDC.64 UR38, c[0x0][0x328] ;  /* 0x0000ca0000267ab9 */ /* 0x000fe20000000a00 */
[----:B------:R-:W-:Y:S01]  /*c480*/  ULDC.64 UR36, c[0x0][0x318] ;  /* 0x0000c60000247ab9 */ /* 0x000fe20000000a00 */
[----:B------:R-:W-:Y:S01]  /*c490*/  BSSY B0, `(.L_x_6476) ;  /* 0x0000003000007945 */ /* 0x000fe20003800000 */
[----:B------:R-:W-:-:S03]  /*c4a0*/  IMAD.WIDE R52, R25, 0xe0, R100 ;  /* 0x000000e019347825 */ /* 0x000fc600078e0264 */
[----:B--2---:R-:W-:Y:S05]  /*c4b0*/  @!P3 BRA `(.L_x_6477) ;  /* 0x000001bc0010b947 */ /* 0x004fea0003800000 */
.L_x_6706:
[----:B------:R-:W-:Y:S05]  /*c4c0*/  BSYNC B0 ;  /* 0x0000000000007941 */ /* 0x000fea0003800000 */
.L_x_6476:
[----:B------:R-:W-:Y:S01]  /*c4d0*/  ISETP.GE.AND P3, PT, R228, R118, PT ;  /* 0x00000076e400720c */ /* 0x000fe20003f66270 */
[----:B------:R-:W-:-:S12]  /*c4e0*/  BSSY B0, `(.L_x_6478) ;  /* 0x0000016000007945 */ /* 0x000fd80003800000 */
[----:B------:R-:W-:Y:S05]  /*c4f0*/  @P3 BRA `(.L_x_6479) ;  /* 0x0000000000503947 */ /* 0x000fea0003800000 */
[----:B------:R-:W-:Y:S01]  /*c500*/  ULDC UR4, c[0x0][0x2f4] ;  /* 0x0000bd0000047ab9 */ /* 0x000fe20000000800 */
[----:B------:R-:W-:Y:S01]  /*c510*/  PLOP3.LUT P4, PT, PT, PT, PT, 0x8, 0x0 ;  /* 0x000000000000781c */ /* 0x000fe20003f8e170 */
[----:B-1----:R-:W-:Y:S01]  /*c520*/  IMAD.MOV.U32 R48, RZ, RZ, R46 ;  /* 0x000000ffff307224 */ /* 0x002fe200078e002e */
[----:B------:R-:W-:Y:S01]  /*c530*/  ISETP.GE.AND P3, PT, R3, UR4, PT ;  /* 0x0000000403007c0c */ /* 0x000fe2000bf66270 */
[----:B------:R-:W-:Y:S02]  /*c540*/  IMAD.MOV.U32 R49, RZ, RZ, R110 ;  /* 0x000000ffff317224 */ /* 0x000fe400078e006e */
[----:B------:R-:W-:Y:S02]  /*c550*/  IMAD R51, R53, UR38, RZ ;  /* 0x0000002635337c24 */ /* 0x000fe4000f8e02ff */
[----:B------:R-:W-:-:S04]  /*c560*/  IMAD.WIDE.U32 R48, R52, UR38, R48 ;  /* 0x0000002634307c25 */ /* 0x000fc8000f8e0030 */
[----:B------:R-:W-:-:S04]  /*c570*/  IMAD R51, R52, UR39, R51 ;  /* 0x0000002734337c24 */ /* 0x000fc8000f8e0233 */
[----:B------:R-:W-:Y:S01]  /*c580*/  @!P3 LOP3.LUT P5, RZ, R229, 0x4, RZ, 0xc0, !PT ;  /* 0x00000004e5ffb812 */ /* 0x000fe200078ac0ff */
[----:B------:R-:W-:-:S03]  /*c590*/  @!P3 VIADD R56, R116, 0x40 ;  /* 0x000000407438b836 */ /* 0x000fc60000000000 */
[----:B------:R-:W-:Y:S02]  /*c5a0*/  @!P3 PLOP3.LUT P4, PT, P5, PT, PT, 0x80, 0x0 ;  /* 0x000000000000b81c */ /* 0x000fe40002f8f070 */
[----:B------:R-:W-:-:S04]  /*c5b0*/  IADD3 R54, P5, R48, UR36, RZ ;  /* 0x0000002430367c10 */ /* 0x000fc8000ffbe0ff */
[----:B------:R-:W-:-:S07]  /*c5c0*/  IADD3.X R55, R49, UR37, R51, P5, !PT ;  /* 0x0000002531377c10 */ /* 0x000fce000affe433 */
[----:B------:R-:W-:Y:S02]  /*c5d0*/  @P4 IADD3 R56, R116, -0x40, RZ ;  /* 0xffffffc074384810 */ /* 0x000fe40007ffe0ff */
[----:B------:R-:W-:-:S03]  /*c5e0*/  ISETP.GE.AND P4, PT, R18, UR4, PT ;  /* 0x0000000412007c0c */ /* 0x000fc6000bf86270 */
[----:B------:R-:W-:-:S10]  /*c5f0*/  @!P3 IMAD.IADD R56, R16, 0x1, R56 ;  /* 0x000000011038b824 */ /* 0x000fd400078e0238 */
[----:B------:R-:W1:Y:S04]  /*c600*/  @!P4 LDS.128 R48, [R117+0xe400] ;  /* 0x00e400007530c984 */ /* 0x000e680000000c00 */
[----:B-1----:R-:W-:Y:S04]  /*c610*/  @!P4 STG.E.128 desc[UR60][R54.64], R48 ;  /* 0x000000303600c986 */ /* 0x002fe8000c101d3c */
[----:B------:R-:W1:Y:S04]  /*c620*/  @!P3 LDS.128 R48, [R56+0xe400] ;  /* 0x00e400003830b984 */ /* 0x000e680000000c00 */
[----:B-1----:R3:W-:Y:S02]  /*c630*/  @!P3 STG.E.128 desc[UR60][R54.64+0x40], R48 ;  /* 0x000040303600b986 */ /* 0x0027e4000c101d3c */
.L_x_6479:
[----:B------:R-:W-:Y:S05]  /*c640*/  BSYNC B0 ;  /* 0x0000000000007941 */ /* 0x000fea0003800000 */
.L_x_6478:
[----:B-1-3--:R-:W-:Y:S01]  /*c650*/  VIADD R48, R228, 0x40 ;  /* 0x00000040e4307836 */ /* 0x00afe20000000000 */
[----:B------:R-:W-:Y:S04]  /*c660*/  BSSY B0, `(.L_x_6480) ;  /* 0x0000019000007945 */ /* 0x000fe80003800000 */
[----:B------:R-:W-:-:S13]  /*c670*/  ISETP.GE.AND P3, PT, R48, R118, PT ;  /* 0x000000763000720c */ /* 0x000fda0003f66270 */
[----:B------:R-:W-:Y:S05]  /*c680*/  @P3 BRA `(.L_x_6481) ;  /* 0x0000000000583947 */ /* 0x000fea0003800000 */
[----:B------:R-:W-:Y:S01]  /*c690*/  ULDC UR4, c[0x0][0x2f4] ;  /* 0x0000bd0000047ab9 */ /* 0x000fe20000000800 */
[----:B------:R-:W-:Y:S01]  /*c6a0*/  PLOP3.LUT P4, PT, PT, PT, PT, 0x8, 0x0 ;  /* 0x000000000000781c */ /* 0x000fe20003f8e170 */
[----:B------:R-:W-:Y:S01]  /*c6b0*/  IMAD.MOV.U32 R49, RZ, RZ, R110 ;  /* 0x000000ffff317224 */ /* 0x000fe200078e006e */
[----:B------:R-:W-:Y:S02]  /*c6c0*/  ISETP.GE.AND P3, PT, R3, UR4, PT ;  /* 0x0000000403007c0c */ /* 0x000fe4000bf66270 */
[----:B------:R-:W-:-:S11]  /*c6d0*/  MOV R48, R46 ;  /* 0x0000002e00307202 */ /* 0x000fd60000000f00 */
[----:B------:R-:W-:Y:S01]  /*c6e0*/  @!P3 LOP3.LUT P5, RZ, R229, 0x4, RZ, 0xc0, !PT ;  /* 0x00000004e5ffb812 */ /* 0x000fe200078ac0ff */
[----:B------:R-:W-:-:S03]  /*c6f0*/  @!P3 VIADD R56, R116, 0x40 ;  /* 0x000000407438b836 */ /* 0x000fc60000000000 */
[----:B------:R-:W-:Y:S02]  /*c700*/  @!P3 PLOP3.LUT P4, PT, P5, PT, PT, 0x80, 0x0 ;  /* 0x000000000000b81c */ /* 0x000fe40002f8f070 */
[----:B------:R-:W-:-:S05]  /*c710*/  IADD3 R51, P5, R52, 0x40, RZ ;  /* 0x0000004034337810 */ /* 0x000fca0007fbe0ff */
[----:B------:R-:W-:Y:S02]  /*c720*/  IMAD.X R50, RZ, RZ, R53, P5 ;  /* 0x000000ffff327224 */ /* 0x000fe400028e0635 */
[----:B------:R-:W-:-:S04]  /*c730*/  IMAD.WIDE.U32 R48, R51, UR38, R48 ;  /* 0x0000002633307c25 */ /* 0x000fc8000f8e0030 */
[----:B------:R-:W-:Y:S02]  /*c740*/  IMAD R50, R50, UR38, RZ ;  /* 0x0000002632327c24 */ /* 0x000fe4000f8e02ff */
[----:B------:R-:W-:Y:S01]  /*c750*/  @P4 VIADD R56, R116, 0xffffffc0 ;  /* 0xffffffc074384836 */ /* 0x000fe20000000000 */
[----:B------:R-:W-:Y:S01]  /*c760*/  IADD3 R54, P4, R48, UR36, RZ ;  /* 0x0000002430367c10 */ /* 0x000fe2000ff9e0ff */
[----:B------:R-:W-:Y:S02]  /*c770*/  IMAD R51, R51, UR39, R50 ;  /* 0x0000002733337c24 */ /* 0x000fe4000f8e0232 */
[----:B------:R-:W-:-:S03]  /*c780*/  @!P3 IMAD.IADD R56, R16, 0x1, R56 ;  /* 0x000000011038b824 */ /* 0x000fc600078e0238 */
[----:B------:R-:W-:Y:S02]  /*c790*/  IADD3.X R55, R49, UR37, R51, P4, !PT ;  /* 0x0000002531377c10 */ /* 0x000fe4000a7fe433 */
[----:B------:R-:W-:-:S13]  /*c7a0*/  ISETP.GE.AND P4, PT, R18, UR4, PT ;  /* 0x0000000412007c0c */ /* 0x000fda000bf86270 */
[----:B------:R-:W1:Y:S04]  /*c7b0*/  @!P4 LDS.128 R48, [R117+0x10400] ;  /* 0x010400007530c984 */ /* 0x000e680000000c00 */
[----:B-1----:R-:W-:Y:S04]  /*c7c0*/  @!P4 STG.E.128 desc[UR60][R54.64], R48 ;  /* 0x000000303600c986 */ /* 0x002fe8000c101d3c */
[----:B------:R-:W1:Y:S04]  /*c7d0*/  @!P3 LDS.128 R48, [R56+0x10400] ;  /* 0x010400003830b984 */ /* 0x000e680000000c00 */
[----:B-1----:R1:W-:Y:S02]  /*c7e0*/  @!P3 STG.E.128 desc[UR60][R54.64+0x40], R48 ;  /* 0x000040303600b986 */ /* 0x0023e4000c101d3c */
.L_x_6481:
[----:B------:R-:W-:Y:S05]  /*c7f0*/  BSYNC B0 ;  /* 0x0000000000007941 */ /* 0x000fea0003800000 */
.L_x_6480:
[----:B-1----:R-:W-:Y:S01]  /*c800*/  VIADD R48, R228, 0x80 ;  /* 0x00000080e4307836 */ /* 0x002fe20000000000 */
[----:B------:R-:W-:Y:S04]  /*c810*/  BSSY B0, `(.L_x_6482) ;  /* 0x0000019000007945 */ /* 0x000fe80003800000 */
[----:B------:R-:W-:-:S13]  /*c820*/  ISETP.GE.AND P3, PT, R48, R118, PT ;  /* 0x000000763000720c */ /* 0x000fda0003f66270 */
[----:B------:R-:W-:Y:S05]  /*c830*/  @P3 BRA `(.L_x_6483) ;  /* 0x0000000000583947 */ /* 0x000fea0003800000 */
[----:B------:R-:W-:Y:S01]  /*c840*/  ULDC UR4, c[0x0][0x2f4] ;  /* 0x0000bd0000047ab9 */ /* 0x000fe20000000800 */
[----:B------:R-:W-:Y:S01]  /*c850*/  PLOP3.LUT P4, PT, PT, PT, PT, 0x8, 0x0 ;  /* 0x000000000000781c */ /* 0x000fe20003f8e170 */
[----:B------:R-:W-:Y:S01]  /*c860*/  IMAD.MOV.U32 R48, RZ, RZ, R46 ;  /* 0x000000ffff307224 */ /* 0x000fe200078e002e */
[----:B------:R-:W-:Y:S01]  /*c870*/  ISETP.GE.AND P3, PT, R3, UR4, PT ;  /* 0x0000000403007c0c */ /* 0x000fe2000bf66270 */
[----:B------:R-:W-:-:S12]  /*c880*/  IMAD.MOV.U32 R49, RZ, RZ, R110 ;  /* 0x000000ffff317224 */ /* 0x000fd800078e006e */
[----:B------:R-:W-:Y:S01]  /*c890*/  @!P3 LOP3.LUT P5, RZ, R229, 0x4, RZ, 0xc0, !PT ;  /* 0x00000004e5ffb812 */ /* 0x000fe200078ac0ff */
[----:B------:R-:W-:-:S03]  /*c8a0*/  @!P3 VIADD R56, R116, 0x40 ;  /* 0x000000407438b836 */ /* 0x000fc60000000000 */
[----:B------:R-:W-:Y:S02]  /*c8b0*/  @!P3 PLOP3.LUT P4, PT, P5, PT, PT, 0x80, 0x0 ;  /* 0x000000000000b81c */ /* 0x000fe40002f8f070 */
[----:B------:R-:W-:-:S05]  /*c8c0*/  IADD3 R51, P5, R52, 0x80, RZ ;  /* 0x0000008034337810 */ /* 0x000fca0007fbe0ff */
[----:B------:R-:W-:Y:S02]  /*c8d0*/  IMAD.X R50, RZ, RZ, R53, P5 ;  /* 0x000000ffff327224 */ /* 0x000fe400028e0635 */
[----:B------:R-:W-:-:S04]  /*c8e0*/  IMAD.WIDE.U32 R48, R51, UR38, R48 ;  /* 0x0000002633307c25 */ /* 0x000fc8000f8e0030 */
[----:B------:R-:W-:Y:S01]  /*c8f0*/  IMAD R50, R50, UR38, RZ ;  /* 0x0000002632327c24 */ /* 0x000fe2000f8e02ff */
[----:B------:R-:W-:Y:S02]  /*c900*/  @P4 IADD3 R56, R116, -0x40, RZ ;  /* 0xffffffc074384810 */ /* 0x000fe40007ffe0ff */
        /* <DEDUP_REMOVED lines=9> */
.L_x_6483:
[----:B------:R-:W-:Y:S05]  /*c9a0*/  BSYNC B0 ;  /* 0x0000000000007941 */ /* 0x000fea0003800000 */
.L_x_6482:
        /* <DEDUP_REMOVED lines=9> */
[----:B------:R-:W-:Y:S02]  /*ca40*/  @!P3 LOP3.LUT P5, RZ, R229, 0x4, RZ, 0xc0, !PT ;  /* 0x00000004e5ffb812 */ /* 0x000fe400078ac0ff */
[----:B------:R-:W-:Y:S02]  /*ca50*/  @!P3 IADD3 R54, R116, 0x40, RZ ;  /* 0x000000407436b810 */ /* 0x000fe40007ffe0ff */
[----:B------:R-:W-:Y:S02]  /*ca60*/  @!P3 PLOP3.LUT P4, PT, P5, PT, PT, 0x80, 0x0 ;  /* 0x000000000000b81c */ /* 0x000fe40002f8f070 */
[----:B------:R-:W-:-:S05]  /*ca70*/  IADD3 R51, P5, R52, 0xc0, RZ ;  /* 0x000000c034337810 */ /* 0x000fca0007fbe0ff */
[----:B------:R-:W-:Y:S02]  /*ca80*/  IMAD.X R52, RZ, RZ, R53, P5 ;  /* 0x000000ffff347224 */ /* 0x000fe400028e0635 */
[----:B------:R-:W-:-:S04]  /*ca90*/  IMAD.WIDE.U32 R48, R51, UR38, R48 ;  /* 0x0000002633307c25 */ /* 0x000fc8000f8e0030 */
[----:B------:R-:W-:Y:S02]  /*caa0*/  IMAD R52, R52, UR38, RZ ;  /* 0x0000002634347c24 */ /* 0x000fe4000f8e02ff */
[----:B------:R-:W-:Y:S02]  /*cab0*/  @P4 VIADD R54, R116, 0xffffffc0 ;  /* 0xffffffc074364836 */ /* 0x000fe40000000000 */
[----:B------:R-:W-:Y:S01]  /*cac0*/  IMAD R51, R51, UR39, R52 ;  /* 0x0000002733337c24 */ /* 0x000fe2000f8e0234 */
[----:B------:R-:W-:Y:S01]  /*cad0*/  IADD3 R52, P4, R48, UR36, RZ ;  /* 0x0000002430347c10 */ /* 0x000fe2000ff9e0ff */
[----:B------:R-:W-:-:S03]  /*cae0*/  @!P3 IMAD.IADD R54, R16, 0x1, R54 ;  /* 0x000000011036b824 */ /* 0x000fc600078e0236 */
[----:B------:R-:W-:Y:S02]  /*caf0*/  IADD3.X R53, R49, UR37, R51, P4, !PT ;  /* 0x0000002531357c10 */ /* 0x000fe4000a7fe433 */
[----:B------:R-:W-:-:S13]  /*cb00*/  ISETP.GE.AND P4, PT, R18, UR4, PT ;  /* 0x0000000412007c0c */ /* 0x000fda000bf86270 */
[----:B------:R-:W1:Y:S04]  /*cb10*/  @!P4 LDS.128 R48, [R117+0x14400] ;  /* 0x014400007530c984 */ /* 0x000e680000000c00 */
[----:B-1----:R-:W-:Y:S04]  /*cb20*/  @!P4 STG.E.128 desc[UR60][R52.64], R48 ;  /* 0x000000303400c986 */ /* 0x002fe8000c101d3c */
[----:B------:R-:W1:Y:S04]  /*cb30*/  @!P3 LDS.128 R48, [R54+0x14400] ;  /* 0x014400003630b984 */ /* 0x000e680000000c00 */
[----:B-1----:R1:W-:Y:S02]  /*cb40*/  @!P3 STG.E.128 desc[UR60][R52.64+0x40], R48 ;  /* 0x000040303400b986 */ /* 0x0023e4000c101d3c */
.L_x_6485:
[----:B------:R-:W-:Y:S05]  /*cb50*/  BSYNC B0 ;  /* 0x0000000000007941 */ /* 0x000fea0003800000 */
.L_x_6484:
[----:B-1----:R-:W3:Y:S01]  /*cb60*/  LDL R48, [R1+0x18] ;  /* 0x0000180001307983 */ /* 0x002ee20000100800 */
[----:B0-2---:R-:W-:Y:S01]  /*cb70*/  @!P2 VIADD R111, R111, 0x2e8c0 ;  /* 0x0002e8c06f6fa836 */ /* 0x005fe20000000000 */
[----:B------:R-:W-:Y:S01]  /*cb80*/  IADD3 R17, R17, 0x1, RZ ;  /* 0x0000000111117810 */ /* 0x000fe20007ffe0ff */
        /* <DEDUP_REMOVED lines=10> */
[----:B------:R-:W-:Y:S02]  /*cc30*/  SEL R17, R17, RZ, P2 ;  /* 0x000000ff11117207 */ /* 0x000fe40001000000 */
[----:B---3--:R-:W-:Y:S02]  /*cc40*/  LOP3.LUT P3, RZ, R48, 0x4, RZ, 0xc0, !PT ;  /* 0x0000000430ff7812 */ /* 0x008fe4000786c0ff */
[----:B------:R-:W-:-:S04]  /*cc50*/  SEL R48, RZ, 0x1, P2 ;  /* 0x00000001ff307807 */ /* 0x000fc80001000000 */
[----:B------:R-:W-:-:S07]  /*cc60*/  LOP3.LUT R231, R231, R48, RZ, 0x3c, !PT ;  /* 0x00000030e7e77212 */ /* 0x000fce00078e3cff */
[----:B0-----:R-:W-:Y:S05]  /*cc70*/  @P3 BRA `(.L_x_6486) ;  /* 0xffffff5c009c3947 */ /* 0x001fea000383ffff */
[----:B------:R-:W0:Y:S01]  /*cc80*/  S2R R49, SR_TID.X ;  /* 0x0000000000317919 */ /* 0x000e220000002100 */
[----:B------:R-:W-:Y:S02]  /*cc90*/  PLOP3.LUT P0, PT, PT, PT, PT, 0x8, 0x0 ;  /* 0x000000000000781c */ /* 0x000fe40003f0e170 */
[----:B0-----:R-:W-:-:S04]  /*cca0*/  SHF.R.U32.HI R49, RZ, 0x7, R49 ;  /* 0x00000007ff317819 */ /* 0x001fc80000011631 */
[----:B------:R-:W-:-:S13]  /*ccb0*/  ISETP.NE.AND P3, PT, R49, 0x1, PT ;  /* 0x000000013100780c */ /* 0x000fda0003f65270 */
[----:B------:R-:W-:Y:S06]  /*ccc0*/  @!P3 BAR.ARV 0x9, 0x100 ;  /* 0x024400000000bb1d */ /* 0x000fec0000002000 */
.L_x_6398:
[----:B------:R-:W-:Y:S01]  /*ccd0*/  IMAD.MOV.U32 R136, RZ, RZ, RZ ;  /* 0x000000ffff887224 */ /* 0x000fe200078e00ff */
[----:B------:R-:W-:Y:S06]  /*cce0*/  @P0 BRA `(.L_x_6487) ;  /* 0x00000000000c0947 */ /* 0x000fec0003800000 */
[----:B------:R-:W0:Y:S01]  /*ccf0*/  FENCE.VIEW.ASYNC.G ;  /* 0x00000000000073c6 */ /* 0x000e220000000100 */
[----:B------:R-:W-:Y:S05]  /*cd00*/  WARPSYNC.ALL ;  /* 0x0000000000007948 */ /* 0x000fea0003800000 */
[----:B0-----:R-:W-:Y:S06]  /*cd10*/  BAR.ARV 0xc, 0x180 ;  /* 0x0306000000007b1d */ /* 0x001fec0000002000 */
.L_x_6487:
[----:B------:R-:W2:Y:S01]  /*cd20*/  LDL R0, [R1+0x18] ;  /* 0x0000180001007983 */ /* 0x000ea20000100800 */
[----:B------:R-:W-:Y:S01]  /*cd30*/  BSSY B0, `(.L_x_6488) ;  /* 0x0000022000007945 */ /* 0x000fe20003800000 */
[----:B--2---:R-:W-:-:S13]  /*cd40*/  LOP3.LUT P0, RZ, R0, 0x10, RZ, 0xc0, !PT ;  /* 0x0000001000ff7812 */ /* 0x004fda000780c0ff */
[----:B------:R-:W-:Y:S05]  /*cd50*/  @!P0 BRA `(.L_x_6489) ;  /* 0x00000000007c8947 */ /* 0x000fea0003800000 */
[----:B------:R-:W2:Y:S01]  /*cd60*/  LDL R0, [R1+0x94] ;  /* 0x0000940001007983 */ /* 0x000ea20000100800 */
[----:B------:R-:W-:Y:S01]  /*cd70*/  ULDC UR4, c[0x0][0x9f0] ;  /* 0x00027c0000047ab9 */ /* 0x000fe20000000800 */
[----:B--2---:R-:W-:-:S04]  /*cd80*/  ISETP.NE.AND P0, PT, R0, RZ, PT ;  /* 0x000000ff0000720c */ /* 0x004fc80003f05270 */
[----:B-1----:R-:W-:-:S04]  /*cd90*/  SEL R6, R0, UR4, P0 ;  /* 0x0000000400067c07 */ /* 0x002fc80008000000 */
[-C--:B------:R-:W-:Y:S02]  /*cda0*/  IABS R5, R6.reuse ;  /* 0x0000000600057213 */ /* 0x080fe40000000000 */
[----:B------:R-:W-:Y:S02]  /*cdb0*/  IABS R9, R6 ;  /* 0x0000000600097213 */ /* 0x000fe40000000000 */
[----:B------:R-:W0:Y:S01]  /*cdc0*/  I2F.RP R4, R5 ;  /* 0x0000000500047306 */ /* 0x000e220000209400 */
[----:B------:R-:W-:Y:S02]  /*cdd0*/  IADD3 R0, R129, -0x1, R6 ;  /* 0xffffffff81007810 */ /* 0x000fe40007ffe006 */
[----:B------:R-:W-:-:S05]  /*cde0*/  IMAD.MOV R9, RZ, RZ, -R9 ;  /* 0x000000ffff097224 */ /* 0x000fca00078e0a09 */
        /* <DEDUP_REMOVED lines=9> */
[----:B------:R-:W-:Y:S01]  /*ce80*/  IMAD.HI.U32 R3, R3, R7, R2 ;  /* 0x0000000703037227 */ /* 0x000fe200078e0002 */
[----:B------:R-:W-:-:S05]  /*ce90*/  MOV R2, R9 ;  /* 0x0000000900027202 */ /* 0x000fca0000000f00 */
        /* <DEDUP_REMOVED lines=11> */
.L_x_6489:
[----:B------:R-:W-:Y:S05]  /*cf50*/  BSYNC B0 ;  /* 0x0000000000007941 */ /* 0x000fea0003800000 */
.L_x_6488:
[----:B------:R-:W2:Y:S01]  /*cf60*/  LDL R0, [R1+0xa8] ;  /* 0x0000a80001007983 */ /* 0x000ea20000100800 */
[----:B------:R-:W-:Y:S02]  /*cf70*/  PLOP3.LUT P0, PT, PT, PT, PT, 0x80, 0x0 ;  /* 0x000000000000781c */ /* 0x000fe40003f0f070 */
[----:B------:R-:W-:Y:S02]  /*cf80*/  CS2R R2, SRZ ;  /* 0x0000000000027805 */ /* 0x000fe4000001ff00 */
[----:B------:R-:W-:Y:S02]  /*cf90*/  MOV R92, RZ ;  /* 0x000000ff005c7202 */ /* 0x000fe40000000f00 */
[----:B------:R-:W-:Y:S02]  /*cfa0*/  CS2R R90, SRZ ;  /* 0x00000000005a7805 */ /* 0x000fe4000001ff00 */
[----:B------:R-:W-:Y:S02]  /*cfb0*/  CS2R R72, SRZ ;  /* 0x0000000000487805 */ /* 0x000fe4000001ff00 */
[----:B------:R-:W-:Y:S01]  /*cfc0*/  CS2R R60, SRZ ;  /* 0x00000000003c7805 */ /* 0x000fe2000001ff00 */
[----:B------:R-:W-:Y:S01]  /*cfd0*/  IMAD.MOV.U32 R11, RZ, RZ, RZ ;  /* 0x000000ffff0b7224 */ /* 0x000fe200078e00ff */
[----:B-1----:R-:W-:-:S02]  /*cfe0*/  CS2R R12, SRZ ;  /* 0x00000000000c7805 */ /* 0x002fc4000001ff00 */
[----:B------:R-:W-:Y:S02]  /*cff0*/  CS2R R110, SRZ ;  /* 0x00000000006e7805 */ /* 0x000fe4000001ff00 */
[----:B------:R-:W-:Y:S01]  /*d000*/  CS2R R42, SRZ ;  /* 0x00000000002a7805 */ /* 0x000fe2000001ff00 */
        /* <DEDUP_REMOVED lines=10> */
[----:B------:R-:W-:Y:S01]  /*d0b0*/  MOV R66, RZ ;  /* 0x000000ff00427202 */ /* 0x000fe20000000f00 */
        /* <DEDUP_REMOVED lines=11> */
[----:B------:R-:W-:Y:S01]  /*d170*/  MOV R142, RZ ;  /* 0x000000ff008e7202 */ /* 0x000fe20000000f00 */
[----:B------:R-:W-:Y:S01]  /*d180*/  IMAD.MOV.U32 R77, RZ, RZ, RZ ;  /* 0x000000ffff4d7224 */ /* 0x000fe200078e00ff */
[----:B------:R-:W-:Y:S01]  /*d190*/  CS2R R64, SRZ ;  /* 0x0000000000407805 */ /* 0x000fe2000001ff00 */
[----:B------:R-:W-:Y:S01]  /*d1a0*/  IMAD.MOV.U32 R71, RZ, RZ, RZ ;  /* 0x000000ffff477224 */ /* 0x000fe200078e00ff */
[----:B------:R-:W-:-:S02]  /*d1b0*/  CS2R R8, SRZ ;  /* 0x0000000000087805 */ /* 0x000fc4000001ff00 */
[----:B------:R-:W-:Y:S02]  /*d1c0*/  CS2R R24, SRZ ;  /* 0x0000000000187805 */ /* 0x000fe4000001ff00 */
[----:B------:R-:W-:Y:S01]  /*d1d0*/  CS2R R26, SRZ ;  /* 0x00000000001a7805 */ /* 0x000fe2000001ff00 */
[----:B------:R-:W-:Y:S02]  /*d1e0*/  IMAD.MOV.U32 R80, RZ, RZ, RZ ;  /* 0x000000ffff507224 */ /* 0x000fe400078e00ff */
[----:B------:R-:W-:Y:S02]  /*d1f0*/  IMAD.MOV.U32 R6, RZ, RZ, RZ ;  /* 0x000000ffff067224 */ /* 0x000fe400078e00ff */
[----:B--2---:R-:W-:Y:S02]  /*d200*/  IMAD R4, R0, R136, RZ ;  /* 0x0000008800047224 */ /* 0x004fe400078e02ff */
[----:B------:R-:W-:-:S03]  /*d210*/  IMAD.MOV.U32 R0, RZ, RZ, RZ ;  /* 0x000000ffff007224 */ /* 0x000fc600078e00ff */
[----:B------:R0:W-:Y:S01]  /*d220*/  STL [R1+0x54], R4 ;  /* 0x0000540401007387 */ /* 0x0001e20000100800 */
[----:B------:R-:W-:-:S04]  /*d230*/  VIADDMNMX R136, R4, R136, R129, PT ;  /* 0x0000008804887246 */ /* 0x000fc80003800181 */
[----:B------:R-:W-:-:S13]  /*d240*/  ISETP.GT.AND P1, PT, R136, R4, PT ;  /* 0x000000048800720c */ /* 0x000fda0003f24270 */
[----:B0-----:R-:W-:Y:S05]  /*d250*/  @!P1 BRA `(.L_x_6490) ;  /* 0x000000f000e49947 */ /* 0x001fea0003800000 */
[----:B------:R-:W-:-:S03]  /*d260*/  UMOV UR4, 0xffffffff ;  /* 0xffffffff00047882 */ /* 0x000fc60000000000 */
[----:B------:R-:W-:Y:S05]  /*d270*/  BRA.DIV UR4, `(.L_x_6491) ;  /* 0x000001ae04b47947 */ /* 0x000fea000b800000 */
[----:B------:R-:W0:Y:S02]  /*d280*/  S2R R0, SR_TID.X ;  /* 0x0000000000007919 */ /* 0x000e240000002100 */
[----:B0-----:R-:W-:-:S05]  /*d290*/  VIADD R2, R0, 0xffffff80 ;  /* 0xffffff8000027836 */ /* 0x001fca0000000000 */
[----:B------:R-:W-:-:S04]  /*d2a0*/  SHF.R.S32.HI R0, RZ, 0x1f, R2 ;  /* 0x0000001fff007819 */ /* 0x000fc80000011402 */
[----:B------:R-:W-:-:S04]  /*d2b0*/  LEA.HI R0, R0, R2, RZ, 0x7 ;  /* 0x0000000200007211 */ /* 0x000fc800078f38ff */
[----:B------:R-:W-:-:S06]  /*d2c0*/  SHF.R.S32.HI R0, RZ, 0x7, R0 ;  /* 0x00000007ff007819 */ /* 0x000fcc0000011400 */
[----:B------:R-:W0:Y:S04]  /*d2d0*/  SHFL.IDX PT, R0, R0, RZ, 0x1f ;  /* 0x00001fff00007589 */ /* 0x000e2800000e0000 */
[----:B0-----:R1:W-:Y:S02]  /*d2e0*/  STL [R1+0x58], R0 ;  /* 0x0000580001007387 */ /* 0x0013e40000100800 */
.L_x_6709:
[----:B------:R-:W1:Y:S01]  /*d2f0*/  LDL R2, [R1+0x58] ;  /* 0x0000580001027983 */ /* 0x000e620000100800 */
[----:B------:R-:W-:Y:S01]  /*d300*/  VIADD R27, R16, 0x1c400 ;  /* 0x0001c400101b7836 */ /* 0x000fe20000000000 */
[----:B------:R-:W-:Y:S04]  /*d310*/  BSSY B6, `(.L_x_6492) ;  /* 0x0000019000067945 */ /* 0x000fe80003800000 */
[----:B------:R-:W-:Y:S02]  /*d320*/  LOP3.LUT P0, RZ, R27, 0x9f, RZ, 0xc0, !PT ;  /* 0x0000009f1bff7812 */ /* 0x000fe4000780c0ff */
[----:B-1----:R-:W-:-:S04]  /*d330*/  LEA.HI R0, R2, R2, RZ, 0x1 ;  /* 0x0000000202007211 */ /* 0x002fc800078f08ff */
[----:B------:R-:W-:-:S04]  /*d340*/  LOP3.LUT R0, R0, 0x1e, RZ, 0xc0, !PT ;  /* 0x0000001e00007812 */ /* 0x000fc800078ec0ff */
[----:B------:R-:W-:-:S05]  /*d350*/  IADD3 R0, R2, -R0, RZ ;  /* 0x8000000002007210 */ /* 0x000fca0007ffe0ff */
[----:B------:R-:W-:-:S05]  /*d360*/  IMAD R0, R0, 0x2000, R27 ;  /* 0x0000200000007824 */ /* 0x000fca00078e021b */
        /* <DEDUP_REMOVED lines=16> */
[----:B-1----:R-:W-:-:S07]  /*d470*/  IMAD.MOV.U32 R13, RZ, RZ, RZ ;  /* 0x000000ffff0d7224 */ /* 0x002fce00078e00ff */
[----:B------:R-:W-:-:S07]  /*d480*/  LEPC R20, `(.L_x_6493) ;  /* 0x000000001014794e */ /* 0x000fce0000000000 */
[----:B0-2--5:R-:W-:Y:S05]  /*d490*/  CALL.ABS.NOINC R2 ;  /* 0x0000000002007343 */ /* 0x025fea0003c00000 */
.L_x_6493:
[----:B------:R-:W-:Y:S05]  /*d4a0*/  BSYNC B6 ;  /* 0x0000000000067941 */ /* 0x000fea0003800000 */
.L_x_6492:
        /* <DEDUP_REMOVED lines=11> */
[----:B------:R-:W0:Y:S08]  /*d560*/  @P0 LDC.64 R10, c[0x0][0x9b0] ;  /* 0x00026c00ff0a0b82 */ /* 0x000e300000000a00 */
[----:B------:R-:W4:Y:S01]  /*d570*/  @P1 LDC.64 R12, c[0x0][0x9c0] ;  /* 0x00027000ff0c1b82 */ /* 0x000f220000000a00 */
        /* <DEDUP_REMOVED lines=9> */
[----:B0-----:R-:W-:Y:S01]  /*d610*/  @P0 IMAD.WIDE.U32 R2, R20, R10, R2 ;  /* 0x0000000a14020225 */ /* 0x001fe200078e0002 */
        /* <DEDUP_REMOVED lines=16> */
[----:B------:R-:W2:Y:S02]  /*d720*/  LDL R20, [R1+0xbc] ;  /* 0x0000bc0001147983 */ /* 0x000ea40000100800 */
[----:B--2---:R-:W-:-:S13]  /*d730*/  R2UR UR5, R20 ;  /* 0x00000000140572ca */ /* 0x004fda00000e0000 */
        /* <DEDUP_REMOVED lines=10> */
.L_x_6497:
[----:B-1----:R1:W2:Y:S02]  /*d7e0*/  SYNCS.PHASECHK.TRANS64.TRYWAIT P0, [R16+URZ+0x2e800], R3 ;  /* 0x02e80003100075a7 */ /* 0x0022a4000800017f */
[----:B--2---:R-:W-:Y:S05]  /*d7f0*/  @!P0 NANOSLEEP.SYNCS 0x989680 ;  /* 0x009896800000895d */ /* 0x004fea0003900000 */
[----:B------:R-:W2:Y:S02]  /*d800*/  @!P0 SYNCS.PHASECHK.TRANS64 P0, [R16+URZ+0x2e800], R3 ;  /* 0x02e80003100085a7 */ /* 0x000ea4000800007f */
[----:B--2---:R-:W-:Y:S05]  /*d810*/  @!P0 BRA `(.L_x_6497) ;  /* 0xfffffffc00f08947 */ /* 0x004fea000383ffff */
.L_x_6496:
[----:B------:R-:W-:Y:S05]  /*d820*/  BSYNC B0 ;  /* 0x0000000000007941 */ /* 0x000fea0003800000 */
.L_x_6495:
[----:B------:R-:W-:Y:S05]  /*d830*/  BRA `(.L_x_6498) ;  /* 0x0000004000447947 */ /* 0x000fea0003800000 */
.L_x_6494:
[----:B------:R-:W0:Y:S01]  /*d840*/  LDC.64 R24, c[0x0][0x3e8] ;  /* 0x0000fa00ff187b82 */ /* 0x000e220000000a00 */
[----:B------:R-:W-:Y:S01]  /*d850*/  LOP3.LUT P0, RZ, R27, 0x3ff, RZ, 0xc0, !PT ;  /* 0x000003ff1bff7812 */ /* 0x000fe2000780c0ff */
[----:B------:R-:W-:Y:S01]  /*d860*/  ULDC.64 UR4, c[0x0][0x3f8] ;  /* 0x0000fe0000047ab9 */ /* 0x000fe20000000a00 */
[----:B-----5:R-:W-:Y:S01]  /*d870*/  SHF.R.S32.HI R0, RZ, 0x1f, R119 ;  /* 0x0000001fff007819 */ /* 0x020fe20000011477 */
[----:B------:R-:W-:Y:S01]  /*d880*/  ULDC.64 UR6, c[0x0][0x408] ;  /* 0x0001020000067ab9 */ /* 0x000fe20000000a00 */
[----:B------:R-:W-:Y:S03]  /*d890*/  BSSY B6, `(.L_x_6499) ;  /* 0x000001b000067945 */ /* 0x000fe60003800000 */
[----:B------:R-:W1:Y:S01]  /*d8a0*/  LDC.64 R28, c[0x0][0x400] ;  /* 0x00010000ff1c7b82 */ /* 0x000e620000000a00 */
[C---:B------:R-:W-:Y:S02]  /*d8b0*/  IMAD R4, R0.reuse, UR4, RZ ;  /* 0x0000000400047c24 */ /* 0x040fe4000f8e02ff */
[----:B------:R-:W-:-:S02]  /*d8c0*/  IMAD R0, R0, UR6, RZ ;  /* 0x0000000600007c24 */ /* 0x000fc4000f8e02ff */
        /* <DEDUP_REMOVED lines=23> */
.L_x_6500:
[----:B------:R-:W-:Y:S05]  /*da40*/  BSYNC B6 ;  /* 0x0000000000067941 */ /* 0x000fea0003800000 */
.L_x_6499:
        /* <DEDUP_REMOVED lines=11> */
.L_x_6715:
[----:B------:R-:W5:Y:S01]  /*db00*/  S2R R6, SR_TID.X ;  /* 0x0000000000067919 */ /* 0x000f620000002100 */
[----:B------:R-:W-:Y:S01]  /*db10*/  ULDC UR4, c[0x0][0x448] ;  /* 0x0001120000047ab9 */ /* 0x000fe20000000800 */
[C---:B------:R-:W-:Y:S01]  /*db20*/  IMAD.SHL.U32 R4, R229.reuse, 0x80, RZ ;  /* 0x00000080e5047824 */ /* 0x040fe200078e00ff */
[----:B------:R-:W-:Y:S01]  /*db30*/  BSSY B1, `(.L_x_6504) ;  /* 0x0000026000017945 */ /* 0x000fe20003800000 */
[----:B0-----:R-:W-:Y:S01]  /*db40*/  IMAD R28, R134, UR4, RZ ;  /* 0x00000004861c7c24 */ /* 0x001fe2000f8e02ff */
[----:B------:R-:W-:Y:S02]  /*db50*/  LOP3.LUT P0, RZ, R229, 0x4, RZ, 0xc0, !PT ;  /* 0x00000004e5ff7812 */ /* 0x000fe4000780c0ff */
[----:B------:R-:W-:Y:S02]  /*db60*/  CS2R R12, SRZ ;  /* 0x00000000000c7805 */ /* 0x000fe4000001ff00 */
[----:B------:R-:W-:Y:S02]  /*db70*/  LOP3.LUT R9, R4, 0x380, RZ, 0xc0, !PT ;  /* 0x0000038004097812 */ /* 0x000fe400078ec0ff */
[----:B------:R-:W-:-:S02]  /*db80*/  CS2R R20, SRZ ;  /* 0x0000000000147805 */ /* 0x000fc4000001ff00 */
[----:B------:R-:W-:Y:S01]  /*db90*/  ISETP.GE.AND P1, PT, R0, R28, PT ;  /* 0x0000001c0000720c */ /* 0x000fe20003f26270 */
[----:B------:R-:W-:Y:S01]  /*dba0*/  IMAD R28, R121, -0x80, R28 ;  /* 0xffffff80791c7824 */ /* 0x000fe200078e021c */
[----:B------:R-:W-:Y:S02]  /*dbb0*/  LOP3.LUT R4, R9, 0x30, R18, 0xf8, !PT ;  /* 0x0000003009047812 */ /* 0x000fe400078ef812 */
[----:B------:R-:W-:-:S04]  /*dbc0*/  SHF.R.U32.HI R9, RZ, 0x3, R9 ;  /* 0x00000003ff097819 */ /* 0x000fc80000011609 */
[----:B------:R-:W-:Y:S01]  /*dbd0*/  LOP3.LUT R11, R4, R9, RZ, 0x3c, !PT ;  /* 0x00000009040b7212 */ /* 0x000fe200078e3cff */
[----:B-----5:R-:W-:-:S05]  /*dbe0*/  VIADD R8, R6, 0xffffff80 ;  /* 0xffffff8006087836 */ /* 0x020fca0000000000 */
[----:B------:R-:W-:-:S04]  /*dbf0*/  SHF.R.S32.HI R6, RZ, 0x1f, R8 ;  /* 0x0000001fff067819 */ /* 0x000fc80000011408 */
[----:B------:R-:W-:Y:S02]  /*dc00*/  LEA.HI R6, R6, R8, RZ, 0x5 ;  /* 0x0000000806067211 */ /* 0x000fe400078f28ff */
[----:B------:R-:W-:Y:S02]  /*dc10*/  CS2R R8, SRZ ;  /* 0x0000000000087805 */ /* 0x000fe4000001ff00 */
[----:B------:R-:W-:-:S04]  /*dc20*/  SHF.L.U32 R6, R6, 0x5, RZ ;  /* 0x0000000506067819 */ /* 0x000fc800000006ff */
[----:B------:R-:W-:-:S04]  /*dc30*/  LOP3.LUT R6, R6, 0xfffffc00, RZ, 0xc0, !PT ;  /* 0xfffffc0006067812 */ /* 0x000fc800078ec0ff */
[----:B------:R-:W-:Y:S02]  /*dc40*/  IADD3 R0, R16, R11, R6 ;  /* 0x0000000b10007210 */ /* 0x000fe40007ffe006 */
[----:B------:R-:W-:Y:S01]  /*dc50*/  CS2R R10, SRZ ;  /* 0x00000000000a7805 */ /* 0x000fe2000001ff00 */
[----:B------:R-:W-:Y:S06]  /*dc60*/  @P1 BRA `(.L_x_6505) ;  /* 0x0000000000481947 */ /* 0x000fec0003800000 */
[----:B------:R-:W-:Y:S01]  /*dc70*/  ULDC UR4, c[0x0][0x3f4] ;  /* 0x0000fd0000047ab9 */ /* 0x000fe20000000800 */
[----:B------:R-:W-:Y:S02]  /*dc80*/  SHF.R.S32.HI R6, RZ, 0x1f, R230 ;  /* 0x0000001fff067819 */ /* 0x000fe400000114e6 */
[----:B------:R-:W-:Y:S02]  /*dc90*/  ISETP.GE.AND P2, PT, R22, UR4, PT ;  /* 0x0000000416007c0c */ /* 0x000fe4000bf46270 */
[----:B------:R-:W-:Y:S02]  /*dca0*/  ISETP.GE.AND P1, PT, R230, UR4, PT ;  /* 0x00000004e6007c0c */ /* 0x000fe4000bf26270 */
[----:B------:R-:W-:-:S09]  /*dcb0*/  CS2R R12, SRZ ;  /* 0x00000000000c7805 */ /* 0x000fd2000001ff00 */
[-C--:B-1----:R-:W-:Y:S02]  /*dcc0*/  @!P2 IADD3 R4, P5, R22, R5.reuse, RZ ;  /* 0x000000051604a210 */ /* 0x082fe40007fbe0ff */
[C---:B------:R-:W-:Y:S02]  /*dcd0*/  @!P1 IADD3 R24, P4, R230.reuse, R5, RZ ;  /* 0x00000005e6189210 */ /* 0x040fe40007f9e0ff */
[-C--:B--2---:R-:W-:Y:S01]  /*dce0*/  @!P1 IADD3 R26, P3, R230, R14.reuse, RZ ;  /* 0x0000000ee61a9210 */ /* 0x084fe20007f7e0ff */
[C-C-:B---3--:R-:W-:Y:S01]  /*dcf0*/  @!P2 IMAD.X R5, R3.reuse, 0x1, R23.reuse, P5 ;  /* 0x000000010305a824 */ /* 0x148fe200028e0617 */
[----:B------:R-:W-:Y:S02]  /*dd00*/  @!P2 IADD3 R14, P5, R22, R14, RZ ;  /* 0x0000000e160ea210 */ /* 0x000fe40007fbe0ff */
[----:B------:R-:W-:Y:S01]  /*dd10*/  CS2R R8, SRZ ;  /* 0x0000000000087805 */ /* 0x000fe2000001ff00 */
[--C-:B------:R-:W-:Y:S02]  /*dd20*/  @!P1 IMAD.X R25, R3, 0x1, R6.reuse, P4 ;  /* 0x0000000103199824 */ /* 0x100fe400020e0606 */
[C---:B----4-:R-:W-:Y:S01]  /*dd30*/  @!P1 IMAD.X R27, R7.reuse, 0x1, R6, P3 ;  /* 0x00000001071b9824 */ /* 0x050fe200018e0606 */
[----:B------:R0:W5:Y:S01]  /*dd40*/  @!P2 LD.E.64 R20, desc[UR60][R4.64] ;  /* 0x0000003c0414a980 */ /* 0x000162000c101b00 */
[----:B------:R-:W-:-:S03]  /*dd50*/  @!P2 IMAD.X R15, R7, 0x1, R23, P5 ;  /* 0x00000001070fa824 */ /* 0x000fc600028e0617 */
[----:B------:R0:W5:Y:S04]  /*dd60*/  @!P1 LD.E.64 R12, desc[UR60][R24.64] ;  /* 0x0000003c180c9980 */ /* 0x000168000c101b00 */
[----:B------:R0:W5:Y:S04]  /*dd70*/  @!P2 LD.E.64 R10, desc[UR60][R14.64] ;  /* 0x0000003c0e0aa980 */ /* 0x000168000c101b00 */
[----:B------:R0:W5:Y:S02]  /*dd80*/  @!P1 LD.E.64 R8, desc[UR60][R26.64] ;  /* 0x0000003c1a089980 */ /* 0x000164000c101b00 */
.L_x_6505:
[----:B------:R-:W-:Y:S05]  /*dd90*/  BSYNC B1 ;  /* 0x0000000000017941 */ /* 0x000fea0003800000 */
.L_x_6504:
[----:B---3--:R-:W3:Y:S01]  /*dda0*/  LDL R3, [R1+0xbc] ;  /* 0x0000bc0001037983 */ /* 0x008ee20000100800 */
[----:B----4-:R-:W-:Y:S01]  /*ddb0*/  VIADD R7, R0, 0x1c400 ;  /* 0x0001c40000077836 */ /* 0x010fe20000000000 */
[----:B0----5:R-:W-:Y:S01]  /*ddc0*/  SHF.R.U32.HI R4, RZ, 0x8, R20 ;  /* 0x00000008ff047819 */ /* 0x021fe20000011614 */
[----:B------:R-:W-:Y:S01]  /*ddd0*/  BSSY B1, `(.L_x_6506) ;  /* 0x0000042000017945 */ /* 0x000fe20003800000 */
[----:B------:R-:W-:Y:S02]  /*dde0*/  SHF.R.U32.HI R15, RZ, 0x8, R21 ;  /* 0x00000008ff0f7819 */ /* 0x000fe40000011615 */
[----:B-1----:R-:W-:Y:S02]  /*ddf0*/  LOP3.LUT R5, R20, 0xff, RZ, 0xc0, !PT ;  /* 0x000000ff14057812 */ /* 0x002fe400078ec0ff */
[----:B------:R-:W-:Y:S02]  /*de00*/  LOP3.LUT R4, R4, 0xff, RZ, 0xc0, !PT ;  /* 0x000000ff04047812 */ /* 0x000fe400078ec0ff */
[----:B------:R-:W-:-:S02]  /*de10*/  LOP3.LUT R6, R21, 0xff, RZ, 0xc0, !PT ;  /* 0x000000ff15067812 */ /* 0x000fc400078ec0ff */
[----:B------:R-:W-:Y:S02]  /*de20*/  LOP3.LUT R15, R15, 0xff, RZ, 0xc0, !PT ;  /* 0x000000ff0f0f7812 */ /* 0x000fe400078ec0ff */
[----:B--2---:R-:W-:Y:S02]  /*de30*/  LOP3.LUT R14, R12, 0xff, RZ, 0xc0, !PT ;  /* 0x000000ff0c0e7812 */ /* 0x004fe400078ec0ff */
[----:B------:R-:W-:Y:S02]  /*de40*/  PRMT R6, R15, 0x7604, R6 ;  /* 0x000076040f067816 */ /* 0x000fe40000000006 */
[----:B------:R-:W-:Y:S02]  /*de50*/  LOP3.LUT R26, R10, 0xff, RZ, 0xc0, !PT ;  /* 0x000000ff0a1a7812 */ /* 0x000fe400078ec0ff */
[----:B------:R-:W-:Y:S02]  /*de60*/  SHF.R.U32.HI R27, RZ, 0x8, R13 ;  /* 0x00000008ff1b7819 */ /* 0x000fe4000001160d */
[----:B------:R-:W-:-:S02]  /*de70*/  LOP3.LUT R24, R13, 0xff, RZ, 0xc0, !PT ;  /* 0x000000ff0d187812 */ /* 0x000fc400078ec0ff */
[----:B------:R-:W-:Y:S02]  /*de80*/  LOP3.LUT R27, R27, 0xff, RZ, 0xc0, !PT ;  /* 0x000000ff1b1b7812 */ /* 0x000fe400078ec0ff */
[----:B------:R-:W-:Y:S02]  /*de90*/  SHF.R.U32.HI R31, RZ, 0x10, R11 ;  /* 0x00000010ff1f7819 */ /* 0x000fe4000001160b */
[----:B------:R-:W-:Y:S02]  /*dea0*/  PRMT R24, R27, 0x7604, R24 ;  /* 0x000076041b187816 */ /* 0x000fe40000000018 */
[--C-:B------:R-:W-:Y:S01]  /*deb0*/  SHF.R.U32.HI R27, RZ, 0x8, R9.reuse ;  /* 0x00000008ff1b7819 */ /* 0x100fe20000011609 */
[----:B------:R-:W-:Y:S01]  /*dec0*/  IMAD.U32 R31, R31, 0x10000, RZ ;  /* 0x000100001f1f7824 */ /* 0x000fe200078e00ff */
[----:B------:R-:W-:Y:S02]  /*ded0*/  SHF.R.U32.HI R35, RZ, 0x10, R9 ;  /* 0x00000010ff237819 */ /* 0x000fe40000011609 */
[----:B------:R-:W-:-:S02]  /*dee0*/  LOP3.LUT R27, R27, 0xff, RZ, 0xc0, !PT ;  /* 0x000000ff1b1b7812 */ /* 0x000fc400078ec0ff */
[----:B------:R-:W-:Y:S02]  /*def0*/  SHF.L.U32 R35, R35, 0x10, RZ ;  /* 0x0000001023237819 */ /* 0x000fe400000006ff */
[----:B---3--:R-:W-:Y:S02]  /*df00*/  R2UR UR5, R3 ;  /* 0x00000000030572ca */ /* 0x008fe400000e0000 */
[----:B------:R-:W-:Y:S01]  /*df10*/  IADD3 R3, R0, 0x1c440, RZ ;  /* 0x0001c44000037810 */ /* 0x000fe20007ffe0ff */
[----:B------:R-:W-:Y:S01]  /*df20*/  @P0 VIADD R3, R7, 0xffffffc0 ;  /* 0xffffffc007030836 */ /* 0x000fe20000000000 */
[----:B------:R-:W-:Y:S02]  /*df30*/  PRMT R7, R4, 0x7604, R5 ;  /* 0x0000760404077816 */ /* 0x000fe40000000005 */
[----:B------:R-:W-:Y:S02]  /*df40*/  SHF.R.U32.HI R4, RZ, 0x8, R12 ;  /* 0x00000008ff047819 */ /* 0x000fe4000001160c */
[----:B------:R-:W-:-:S02]  /*df50*/  SHF.R.U32.HI R5, RZ, 0x8, R10 ;  /* 0x00000008ff057819 */ /* 0x000fc4000001160a */
[----:B------:R-:W-:Y:S02]  /*df60*/  LOP3.LUT R15, R4, 0xff, RZ, 0xc0, !PT ;  /* 0x000000ff040f7812 */ /* 0x000fe400078ec0ff */
[----:B------:R-:W-:Y:S01]  /*df70*/  LOP3.LUT R5, R5, 0xff, RZ, 0xc0, !PT ;  /* 0x000000ff05057812 */ /* 0x000fe200078ec0ff */
[----:B------:R-:W-:Y:S01]  /*df80*/  ULEA.HI UR4, UR5, UR5, URZ, 0x1 ;  /* 0x0000000505047291 */ /* 0x000fe2000f8f083f */
[----:B------:R-:W-:Y:S02]  /*df90*/  PRMT R25, R15, 0x7604, R14 ;  /* 0x000076040f197816 */ /* 0x000fe4000000000e */
[----:B------:R-:W-:Y:S01]  /*dfa0*/  SHF.R.U32.HI R4, RZ, 0x8, R8 ;  /* 0x00000008ff047819 */ /* 0x000fe20000011608 */
[----:B------:R-:W-:Y:S01]  /*dfb0*/  ULOP3.LUT UR4, UR4, 0xfffffffe, URZ, 0xc0, !UPT ;  /* 0xfffffffe04047892 */ /* 0x000fe2000f8ec03f */
[----:B------:R-:W-:Y:S02]  /*dfc0*/  SHF.R.U32.HI R14, RZ, 0x8, R11 ;  /* 0x00000008ff0e7819 */ /* 0x000fe4000001160b */
[----:B------:R-:W-:Y:S01]  /*dfd0*/  PRMT R29, R5, 0x7604, R26 ;  /* 0x00007604051d7816 */ /* 0x000fe2000000001a */
[----:B------:R-:W-:Y:S01]  /*dfe0*/  UIADD3 UR4, UR5, -UR4, URZ ;  /* 0x8000000405047290 */ /* 0x000fe2000fffe03f */
[----:B------:R-:W-:-:S02]  /*dff0*/  LOP3.LUT R15, R8, 0xff, RZ, 0xc0, !PT ;  /* 0x000000ff080f7812 */ /* 0x000fc400078ec0ff */
[----:B------:R-:W-:Y:S02]  /*e000*/  LOP3.LUT R4, R4, 0xff, RZ, 0xc0, !PT ;  /* 0x000000ff04047812 */ /* 0x000fe400078ec0ff */
[----:B------:R-:W-:Y:S01]  /*e010*/  LOP3.LUT R5, R11, 0xff, RZ, 0xc0, !PT ;  /* 0x000000ff0b057812 */ /* 0x000fe200078ec0ff */
[----:B------:R-:W-:Y:S01]  /*e020*/  IMAD.U32 R37, RZ, RZ, UR4 ;  /* 0x00000004ff257e24 */ /* 0x000fe2000f8e00ff */
[----:B------:R-:W-:Y:S02]  /*e030*/  LOP3.LUT R14, R14, 0xff, RZ, 0xc0, !PT ;  /* 0x000000ff0e0e7812 */ /* 0x000fe400078ec0ff */
[----:B------:R-:W-:Y:S02]  /*e040*/  PRMT R33, R4, 0x7604, R15 ;  /* 0x0000760404217816 */ /* 0x000fe4000000000f */
[----:B------:R-:W-:Y:S02]  /*e050*/  SHF.L.U32 R37, R37, 0x1f, RZ ;  /* 0x0000001f25257819 */ /* 0x000fe400000006ff */
[----:B------:R-:W-:-:S02]  /*e060*/  PRMT R14, R14, 0x7604, R5 ;  /* 0x000076040e0e7816 */ /* 0x000fc40000000005 */
[----:B------:R-:W0:Y:S01]  /*e070*/  SYNCS.PHASECHK.TRANS64.TRYWAIT P0, [R16+URZ+0x2e800], R37 ;  /* 0x02e80025100075a7 */ /* 0x000e22000800017f */
[----:B------:R-:W-:Y:S02]  /*e080*/  SHF.R.U32.HI R15, RZ, 0x10, R13 ;  /* 0x00000010ff0f7819 */ /* 0x000fe4000001160d */
[----:B------:R-:W-:Y:S02]  /*e090*/  SHF.R.U32.HI R5, RZ, 0x10, R21 ;  /* 0x00000010ff057819 */ /* 0x000fe40000011615 */
[----:B------:R-:W-:Y:S01]  /*e0a0*/  LOP3.LUT R26, R9, 0xff, RZ, 0xc0, !PT ;  /* 0x000000ff091a7812 */ /* 0x000fe200078ec0ff */
[----:B------:R-:W-:Y:S01]  /*e0b0*/  IMAD.U32 R15, R15, 0x10000, RZ ;  /* 0x000100000f0f7824 */ /* 0x000fe200078e00ff */
[----:B------:R-:W-:Y:S01]  /*e0c0*/  LOP3.LUT R7, R7, 0xff0000, R20, 0xf8, !PT ;  /* 0x00ff000007077812 */ /* 0x000fe200078ef814 */
[----:B------:R-:W-:Y:S01]  /*e0d0*/  IMAD.U32 R5, R5, 0x10000, RZ ;  /* 0x0001000005057824 */ /* 0x000fe200078e00ff */
[----:B------:R-:W-:Y:S02]  /*e0e0*/  PRMT R26, R27, 0x7604, R26 ;  /* 0x000076041b1a7816 */ /* 0x000fe4000000001a */
[----:B------:R-:W-:-:S02]  /*e0f0*/  LOP3.LUT R27, R24, 0xff0000, R15, 0xf8, !PT ;  /* 0x00ff0000181b7812 */ /* 0x000fc400078ef80f */
[----:B------:R-:W-:Y:S02]  /*e100*/  LOP3.LUT R5, R6, 0xff0000, R5, 0xf8, !PT ;  /* 0x00ff000006057812 */ /* 0x000fe400078ef805 */
[----:B------:R-:W-:Y:S02]  /*e110*/  VIMNMX R15, R28, 0x80, PT ;  /* 0x000000801c0f7848 */ /* 0x000fe40003fe0100 */
[----:B------:R-:W-:Y:S02]  /*e120*/  LOP3.LUT R31, R14, 0xff0000, R31, 0xf8, !PT ;  /* 0x00ff00000e1f7812 */ /* 0x000fe400078ef81f */
[----:B------:R-:W-:Y:S02]  /*e130*/  LOP3.LUT R25, R25, 0xff0000, R12, 0xf8, !PT ;  /* 0x00ff000019197812 */ /* 0x000fe400078ef80c */
[----:B------:R-:W-:Y:S02]  /*e140*/  LOP3.LUT R29, R29, 0xff0000, R10, 0xf8, !PT ;  /* 0x00ff00001d1d7812 */ /* 0x000fe400078ef80a */
[----:B------:R-:W-:-:S02]  /*e150*/  LOP3.LUT R14, R7, 0xff000000, R20, 0xf8, !PT ;  /* 0xff000000070e7812 */ /* 0x000fc400078ef814 */
[----:B------:R-:W-:Y:S02]  /*e160*/  LOP3.LUT R35, R26, 0xff0000, R35, 0xf8, !PT ;  /* 0x00ff00001a237812 */ /* 0x000fe400078ef823 */
[----:B------:R-:W-:Y:S02]  /*e170*/  ISETP.GE.AND P1, PT, R228, R15, PT ;  /* 0x0000000fe400720c */ /* 0x000fe40003f26270 */
[----:B------:R-:W-:Y:S02]  /*e180*/  LOP3.LUT R20, R5, 0xff000000, R21, 0xf8, !PT ;  /* 0xff00000005147812 */ /* 0x000fe400078ef815 */
[----:B------:R-:W-:Y:S02]  /*e190*/  LOP3.LUT R12, R25, 0xff000000, R12, 0xf8, !PT ;  /* 0xff000000190c7812 */ /* 0x000fe400078ef80c */
[----:B------:R-:W-:Y:S02]  /*e1a0*/  LOP3.LUT R13, R27, 0xff000000, R13, 0xf8, !PT ;  /* 0xff0000001b0d7812 */ /* 0x000fe400078ef80d */
[----:B------:R-:W-:-:S02]  /*e1b0*/  LOP3.LUT R10, R29, 0xff000000, R10, 0xf8, !PT ;  /* 0xff0000001d0a7812 */ /* 0x000fc400078ef80a */
[----:B------:R-:W-:Y:S02]  /*e1c0*/  LOP3.LUT R11, R31, 0xff000000, R11, 0xf8, !PT ;  /* 0xff0000001f0b7812 */ /* 0x000fe400078ef80b */
[----:B------:R-:W-:Y:S01]  /*e1d0*/  LOP3.LUT R33, R33, 0xff0000, R8, 0xf8, !PT ;  /* 0x00ff000021217812 */ /* 0x000fe200078ef808 */
[----:B0-----:R-:W-:Y:S06]  /*e1e0*/  @!P0 BRA `(.L_x_6507) ;  /* 0x000001a000888947 */ /* 0x001fec0003800000 */
.L_x_6716:
[----:B------:R-:W-:Y:S05]  /*e1f0*/  BSYNC B1 ;  /* 0x0000000000017941 */ /* 0x000fea0003800000 */
.L_x_6506:
[----:B------:R-:W-:Y:S01]  /*e200*/  BSSY B1, `(.L_x_6508) ;  /* 0x00000bf000017945 */ /* 0x000fe20003800000 */
[----:B------:R-:W-:Y:S02]  /*e210*/  LOP3.LUT R8, R33, 0xff000000, R8, 0xf8, !PT ;  /* 0xff00000021087812 */ /* 0x000fe400078ef808 */
[----:B------:R-:W-:Y:S01]  /*e220*/  LOP3.LUT R9, R35, 0xff000000, R9, 0xf8, !PT ;  /* 0xff00000023097812 */ /* 0x000fe200078ef809 */
[----:B------:R-:W-:Y:S06]  /*e230*/  @P1 BRA `(.L_x_6509) ;  /* 0x0000000800ec1947 */ /* 0x000fec0003800000 */
[----:B------:R-:W1:Y:S01]  /*e240*/  LDC R5, c[0x0][0x3f4] ;  /* 0x0000fd00ff057b82 */ /* 0x000e620000000800 */
[----:B------:R-:W-:Y:S01]  /*e250*/  BSSY B2, `(.L_x_6510) ;  /* 0x000005e000027945 */ /* 0x000fe20003800000 */
[-C--:B-1----:R-:W-:Y:S02]  /*e260*/  ISETP.GE.AND P0, PT, R22, R5.reuse, PT ;  /* 0x000000051600720c */ /* 0x082fe40003f06270 */
[----:B------:R-:W-:-:S11]  /*e270*/  ISETP.GE.AND P1, PT, R230, R5, PT ;  /* 0x00000005e600720c */ /* 0x000fd60003f26270 */
[----:B------:R-:W-:Y:S05]  /*e280*/  @P0 BRA `(.L_x_6511) ;  /* 0x0000000400680947 */ /* 0x000fea0003800000 */
[----:B------:R-:W1:Y:S01]  /*e290*/  LDS.128 R4, [R0+0x1c400] ;  /* 0x01c4000000047984 */ /* 0x000e620000000c00 */
[----:B------:R-:W-:Y:S02]  /*e2a0*/  F2FP.F16.E4M3.UNPACK_B R31, R10 ;  /* 0x0000000aff1f723e */ /* 0x000fe400020006ff */
[----:B------:R-:W-:-:S03]  /*e2b0*/  F2FP.F16.E4M3.UNPACK_B R28, R14 ;  /* 0x0000000eff1c723e */ /* 0x000fc600020006ff */
[--C-:B------:R-:W-:Y:S02]  /*e2c0*/  HADD2.F32 R32, -RZ, R31.reuse.H1_H1 ;  /* 0x3000001fff207230 */ /* 0x100fe40000004100 */
[--C-:B------:R-:W-:Y:S02]  /*e2d0*/  HADD2.F32 R29, -RZ, R28.reuse.H1_H1 ;  /* 0x3000001cff1d7230 */ /* 0x100fe40000004100 */
        /* <DEDUP_REMOVED lines=11> */
[----:B------:R-:W-:Y:S01]  /*e390*/  FMUL.FTZ R33, R21, R29 ;  /* 0x0000001d15217220 */ /* 0x000fe20000410000 */
        /* <DEDUP_REMOVED lines=20> */
[C---:B0-----:R-:W-:Y:S01]  /*e4e0*/  FFMA.FTZ R37, R26.reuse, R28, -R31 ;  /* 0x0000001c1a257223 */ /* 0x041fe2000001081f */
[----:B------:R-:W-:Y:S01]  /*e4f0*/  HADD2.F32 R24, -RZ, R24.H0_H0 ;  /* 0x20000018ff187230 */ /* 0x000fe20000004100 */
[----:B------:R-:W-:Y:S01]  /*e500*/  F2FP.F16.E4M3.UNPACK_B R28, R11 ;  /* 0x0000000bff1c723e */ /* 0x000fe200020006ff */
[----:B------:R-:W-:Y:S02]  /*e510*/  HADD2.F32 R25, -RZ, R25.H0_H0 ;  /* 0x20000019ff197230 */ /* 0x000fe40000004100 */
[----:B------:R-:W-:Y:S01]  /*e520*/  FFMA.FTZ R32, R26, R32, R5 ;  /* 0x000000201a207223 */ /* 0x000fe20000010005 */
[C---:B------:R-:W-:Y:S01]  /*e530*/  FMUL.FTZ R38, R4.reuse, R29 ;  /* 0x0000001d04267220 */ /* 0x040fe20000410000 */
[----:B------:R-:W-:Y:S01]  /*e540*/  F2FP.F16.E4M3.UNPACK_B R26, R20 ;  /* 0x00000014ff1a723e */ /* 0x000fe200020006ff */
        /* <DEDUP_REMOVED lines=9> */
[----:B------:R-:W-:Y:S02]  /*e5e0*/  HADD2.F32 R26, -RZ, R26.H0_H0 ;  /* 0x2000001aff1a7230 */ /* 0x000fe40000004100 */
[-C--:B------:R-:W-:Y:S01]  /*e5f0*/  FMUL.FTZ R41, R5, R24.reuse ;  /* 0x0000001805297220 */ /* 0x080fe20000410000 */
[----:B------:R-:W-:Y:S02]  /*e600*/  HADD2.F32 R28, -RZ, R28.H0_H0 ;  /* 0x2000001cff1c7230 */ /* 0x000fe40000004100 */
[----:B------:R-:W-:Y:S01]  /*e610*/  FFMA.FTZ R39, R6, R24, -R25 ;  /* 0x0000001806277223 */ /* 0x000fe20000010819 */
[--C-:B------:R-:W-:Y:S01]  /*e620*/  HADD2.F32 R4, -RZ, R27.reuse.H1_H1 ;  /* 0x3000001bff047230 */ /* 0x100fe20000004100 */
[----:B------:R-:W-:Y:S01]  /*e630*/  F2FP.F16.E4M3.UNPACK_B R5, R20.H1 ;  /* 0x00000014ff05723e */ /* 0x000fe200030006ff */
[----:B------:R-:W-:-:S02]  /*e640*/  HADD2.F32 R27, -RZ, R27.H0_H0 ;  /* 0x2000001bff1b7230 */ /* 0x000fc40000004100 */
[----:B------:R-:W-:Y:S01]  /*e650*/  FFMA.FTZ R40, R6, R31, R41 ;  /* 0x0000001f06287223 */ /* 0x000fe20000010029 */
[C---:B------:R-:W-:Y:S01]  /*e660*/  FMUL.FTZ R24, R4.reuse, R28 ;  /* 0x0000001c04187220 */ /* 0x040fe20000410000 */
[-C--:B------:R-:W-:Y:S01]  /*e670*/  FMUL.FTZ R25, R4, R26.reuse ;  /* 0x0000001a04197220 */ /* 0x080fe20000410000 */
[----:B------:R-:W-:Y:S01]  /*e680*/  F2FP.F16.E4M3.UNPACK_B R4, R11.H1 ;  /* 0x0000000bff04723e */ /* 0x000fe200030006ff */
[--C-:B------:R-:W-:Y:S02]  /*e690*/  HADD2.F32 R6, -RZ, R5.reuse.H0_H0 ;  /* 0x20000005ff067230 */ /* 0x100fe40000004100 */
[C---:B------:R-:W-:Y:S01]  /*e6a0*/  FFMA.FTZ R31, R27.reuse, R26, -R24 ;  /* 0x0000001a1b1f7223 */ /* 0x040fe20000010818 */
[----:B------:R-:W-:Y:S02]  /*e6b0*/  HADD2.F32 R24, -RZ, R5.H1_H1 ;  /* 0x30000005ff187230 */ /* 0x000fe40000004100 */
[----:B------:R-:W-:Y:S01]  /*e6c0*/  FFMA.FTZ R28, R27, R28, R25 ;  /* 0x0000001c1b1c7223 */ /* 0x000fe20000010019 */
[----:B------:R-:W-:-:S02]  /*e6d0*/  HADD2.F32 R26, -RZ, R4.H1_H1 ;  /* 0x30000004ff1a7230 */ /* 0x000fc40000004100 */
[----:B------:R-:W-:Y:S02]  /*e6e0*/  HADD2.F32 R5, -RZ, R7.H1_H1 ;  /* 0x30000007ff057230 */ /* 0x000fe40000004100 */
[----:B------:R-:W-:Y:S02]  /*e6f0*/  HADD2.F32 R25, -RZ, R4.H0_H0 ;  /* 0x20000004ff197230 */ /* 0x000fe40000004100 */
[----:B------:R-:W-:Y:S02]  /*e700*/  HADD2.F32 R4, -RZ, R21.H1_H1 ;  /* 0x30000015ff047230 */ /* 0x000fe40000004100 */
[C---:B------:R-:W-:Y:S01]  /*e710*/  FMUL.FTZ R44, R5.reuse, R26 ;  /* 0x0000001a052c7220 */ /* 0x040fe20000410000 */
[----:B------:R-:W-:Y:S02]  /*e720*/  HADD2.F32 R7, -RZ, R7.H0_H0 ;  /* 0x20000007ff077230 */ /* 0x000fe40000004100 */
[----:B------:R-:W-:Y:S01]  /*e730*/  FMUL.FTZ R5, R5, R24 ;  /* 0x0000001805057220 */ /* 0x000fe20000410000 */
[----:B------:R-:W-:-:S02]  /*e740*/  HADD2.F32 R21, -RZ, R21.H0_H0 ;  /* 0x20000015ff157230 */ /* 0x000fc40000004100 */
[CC--:B------:R-:W-:Y:S01]  /*e750*/  FMUL.FTZ R42, R4.reuse, R25.reuse ;  /* 0x00000019042a7220 */ /* 0x0c0fe20000410000 */
        /* <DEDUP_REMOVED lines=11> */
[----:B------:R-:W-:-:S05]  /*e810*/  F2FP.SATFINITE.E4M3.F32.PACK_AB_MERGE_C R7, R24, R7, R44 ;  /* 0x000000071807723e */ /* 0x000fca000480702c */
[----:B------:R1:W-:Y:S02]  /*e820*/  STS.128 [R0+0x1c400], R4 ;  /* 0x01c4000400007388 */ /* 0x0003e40000000c00 */
.L_x_6511:
[----:B------:R-:W-:Y:S05]  /*e830*/  BSYNC B2 ;  /* 0x0000000000027941 */ /* 0x000fea0003800000 */
.L_x_6510:
[----:B------:R-:W-:Y:S05]  /*e840*/  @P1 BRA `(.L_x_6509) ;  /* 0x0000000400681947 */ /* 0x000fea0003800000 */
[----:B-1----:R-:W1:Y:S01]  /*e850*/  LDS.128 R4, [R3] ;  /* 0x0000000003047984 */ /* 0x002e620000000c00 */
        /* <DEDUP_REMOVED lines=88> */
[----:B------:R2:W-:Y:S02]  /*ede0*/  STS.128 [R3], R4 ;  /* 0x0000000403007388 */ /* 0x0005e40000000c00 */
.L_x_6509:
[----:B------:R-:W-:Y:S05]  /*edf0*/  BSYNC B1 ;  /* 0x0000000000017941 */ /* 0x000fea0003800000 */
.L_x_6508:
[----:B-12---:R-:W-:-:S05]  /*ee00*/  VIADD R4, R228, 0x40 ;  /* 0x00000040e4047836 */ /* 0x006fca0000000000 */
[----:B------:R-:W-:-:S13]  /*ee10*/  ISETP.GE.AND P0, PT, R4, R15, PT ;  /* 0x0000000f0400720c */ /* 0x000fda0003f06270 */
[----:B------:R-:W-:Y:S05]  /*ee20*/  @P0 BRA `(.L_x_6512) ;  /* 0x0000002800a40947 */ /* 0x000fea0003800000 */
        /* <DEDUP_REMOVED lines=8> */
[----:B------:R-:W-:Y:S02]  /*eeb0*/  HADD2.F32 R33, -RZ, R31.H1_H1 ;  /* 0x3000001fff217230 */ /* 0x000fe40000004100 */
[----:B------:R-:W-:Y:S02]  /*eec0*/  HADD2.F32 R29, -RZ, R27.H1_H1 ;  /* 0x3000001bff1d7230 */ /* 0x000fe40000004100 */
[----:B------:R-:W-:Y:S01]  /*eed0*/  HADD2.F32 R34, -RZ, R31.H0_H0 ;  /* 0x2000001fff227230 */ /* 0x000fe20000004100 */
[----:B------:R-:W-:Y:S02]  /*eee0*/  F2FP.F16.E4M3.UNPACK_B R31, R14.H1 ;  /* 0x0000000eff1f723e */ /* 0x000fe400030006ff */
[-C--:B-1----:R-:W-:Y:S02]  /*eef0*/  F2FP.F16.E4M3.UNPACK_B R15, R4.reuse.H1 ;  /* 0x00000004ff0f723e */ /* 0x082fe400030006ff */
[----:B------:R-:W-:Y:S02]  /*ef00*/  F2FP.F16.E4M3.UNPACK_B R4, R4 ;  /* 0x00000004ff04723e */ /* 0x000fe400020006ff */
[-C--:B------:R-:W-:Y:S01]  /*ef10*/  F2FP.F16.E4M3.UNPACK_B R24, R5.reuse ;  /* 0x00000005ff18723e */ /* 0x080fe200020006ff */
[--C-:B------:R-:W-:Y:S01]  /*ef20*/  HADD2.F32 R21, -RZ, R15.reuse.H0_H0 ;  /* 0x2000000fff157230 */ /* 0x100fe20000004100 */
[----:B------:R-:W-:Y:S01]  /*ef30*/  F2FP.F16.E4M3.UNPACK_B R25, R5.H1 ;  /* 0x00000005ff19723e */ /* 0x000fe200030006ff */
[----:B------:R-:W-:Y:S01]  /*ef40*/  HADD2.F32 R15, -RZ, R15.H1_H1 ;  /* 0x3000000fff0f7230 */ /* 0x000fe20000004100 */
[-C--:B------:R-:W-:Y:S01]  /*ef50*/  F2FP.F16.E4M3.UNPACK_B R26, R6.reuse ;  /* 0x00000006ff1a723e */ /* 0x080fe200020006ff */
[--C-:B------:R-:W-:Y:S01]  /*ef60*/  HADD2.F32 R5, -RZ, R4.reuse.H1_H1 ;  /* 0x30000004ff057230 */ /* 0x100fe20000004100 */
[----:B------:R-:W-:Y:S01]  /*ef70*/  F2FP.F16.E4M3.UNPACK_B R6, R6.H1 ;  /* 0x00000006ff06723e */ /* 0x000fe200030006ff */
[----:B------:R-:W-:-:S02]  /*ef80*/  HADD2.F32 R4, -RZ, R4.H0_H0 ;  /* 0x20000004ff047230 */ /* 0x000fc40000004100 */
[-C--:B------:R-:W-:Y:S01]  /*ef90*/  FMUL.FTZ R28, R33, R15.reuse ;  /* 0x0000000f211c7220 */ /* 0x080fe20000410000 */
[C---:B------:R-:W-:Y:S01]  /*efa0*/  FMUL.FTZ R32, R29.reuse, R15 ;  /* 0x0000000f1d207220 */ /* 0x040fe20000410000 */
[----:B------:R-:W-:Y:S02]  /*efb0*/  F2FP.F16.E4M3.UNPACK_B R15, R7 ;  /* 0x00000007ff0f723e */ /* 0x000fe400020006ff */
[-C--:B------:R-:W-:Y:S01]  /*efc0*/  FFMA.FTZ R28, R29, R21.reuse, -R28 ;  /* 0x000000151d1c7223 */ /* 0x080fe2000001081c */
[----:B------:R-:W-:Y:S01]  /*efd0*/  FFMA.FTZ R29, R33, R21, R32 ;  /* 0x00000015211d7223 */ /* 0x000fe20000010020 */
[----:B------:R-:W-:Y:S01]  /*efe0*/  HADD2.F32 R32, -RZ, R27.H0_H0 ;  /* 0x2000001bff207230 */ /* 0x000fe20000004100 */
[----:B------:R-:W-:Y:S01]  /*eff0*/  F2FP.F16.E4M3.UNPACK_B R33, R10.H1 ;  /* 0x0000000aff21723e */ /* 0x000fe200030006ff */
[----:B------:R-:W-:Y:S01]  /*f000*/  FMUL.FTZ R21, R34, R5 ;  /* 0x0000000522157220 */ /* 0x000fe20000410000 */
[----:B------:R-:W-:Y:S02]  /*f010*/  F2FP.F16.E4M3.UNPACK_B R7, R7.H1 ;  /* 0x00000007ff07723e */ /* 0x000fe400030006ff */
[----:B------:R-:W-:Y:S01]  /*f020*/  FMUL.FTZ R27, R32, R5 ;  /* 0x00000005201b7220 */ /* 0x000fe20000410000 */
[----:B------:R-:W-:-:S02]  /*f030*/  HADD2.F32 R35, -RZ, R33.H1_H1 ;  /* 0x30000021ff237230 */ /* 0x000fc40000004100 */
[-C--:B------:R-:W-:Y:S01]  /*f040*/  FFMA.FTZ R21, R32, R4.reuse, -R21 ;  /* 0x0000000420157223 */ /* 0x080fe20000010815 */
[----:B------:R-:W-:Y:S02]  /*f050*/  HADD2.F32 R5, -RZ, R25.H1_H1 ;  /* 0x30000019ff057230 */ /* 0x000fe40000004100 */
[----:B------:R-:W-:Y:S01]  /*f060*/  FFMA.FTZ R10, R34, R4, R27 ;  /* 0x00000004220a7223 */ /* 0x000fe2000001001b */
[----:B------:R-:W-:Y:S02]  /*f070*/  HADD2.F32 R27, -RZ, R31.H1_H1 ;  /* 0x3000001fff1b7230 */ /* 0x000fe40000004100 */
[----:B------:R-:W-:Y:S02]  /*f080*/  HADD2.F32 R25, -RZ, R25.H0_H0 ;  /* 0x20000019ff197230 */ /* 0x000fe40000004100 */
[-C--:B------:R-:W-:Y:S01]  /*f090*/  FMUL.FTZ R14, R35, R5.reuse ;  /* 0x00000005230e7220 */ /* 0x080fe20000410000 */
[----:B------:R-:W-:Y:S02]  /*f0a0*/  HADD2.F32 R34, -RZ, R33.H0_H0 ;  /* 0x20000021ff227230 */ /* 0x000fe40000004100 */
[----:B------:R-:W-:Y:S01]  /*f0b0*/  FMUL.FTZ R32, R27, R5 ;  /* 0x000000051b207220 */ /* 0x000fe20000410000 */
[----:B------:R-:W-:-:S02]  /*f0c0*/  HADD2.F32 R4, -RZ, R24.H1_H1 ;  /* 0x30000018ff047230 */ /* 0x000fc40000004100 */
[----:B------:R-:W-:Y:S01]  /*f0d0*/  FFMA.FTZ R27, R27, R25, -R14 ;  /* 0x000000191b1b7223 */ /* 0x000fe2000001080e */
[----:B------:R-:W-:Y:S01]  /*f0e0*/  HADD2.F32 R14, -RZ, R31.H0_H0 ;  /* 0x2000001fff0e7230 */ /* 0x000fe20000004100 */
[----:B------:R-:W-:Y:S01]  /*f0f0*/  F2FP.F16.E4M3.UNPACK_B R33, R11 ;  /* 0x0000000bff21723e */ /* 0x000fe200020006ff */
[----:B------:R-:W-:Y:S02]  /*f100*/  HADD2.F32 R24, -RZ, R24.H0_H0 ;  /* 0x20000018ff187230 */ /* 0x000fe40000004100 */
[----:B------:R-:W-:Y:S01]  /*f110*/  FMUL.FTZ R5, R34, R4 ;  /* 0x0000000422057220 */ /* 0x000fe20000410000 */
[----:B------:R-:W-:Y:S01]  /*f120*/  FFMA.FTZ R32, R35, R25, R32 ;  /* 0x0000001923207223 */ /* 0x000fe20000010020 */
[----:B------:R-:W-:Y:S01]  /*f130*/  F2FP.F16.E4M3.UNPACK_B R31, R20 ;  /* 0x00000014ff1f723e */ /* 0x000fe200020006ff */
[C---:B------:R-:W-:Y:S01]  /*f140*/  FMUL.FTZ R25, R14.reuse, R4 ;  /* 0x000000040e197220 */ /* 0x040fe20000410000 */
[----:B------:R-:W-:Y:S01]  /*f150*/  FFMA.FTZ R14, R14, R24, -R5 ;  /* 0x000000180e0e7223 */ /* 0x000fe20000010805 */
[----:B------:R-:W-:Y:S01]  /*f160*/  HADD2.F32 R38, -RZ, R33.H1_H1 ;  /* 0x30000021ff267230 */ /* 0x000fe20000004100 */
[----:B------:R-:W-:Y:S01]  /*f170*/  F2FP.F16.E4M3.UNPACK_B R20, R20.H1 ;  /* 0x00000014ff14723e */ /* 0x000fe200030006ff */
[----:B------:R-:W-:-:S02]  /*f180*/  HADD2.F32 R5, -RZ, R6.H1_H1 ;  /* 0x30000006ff057230 */ /* 0x000fc40000004100 */
[----:B------:R-:W-:Y:S01]  /*f190*/  FFMA.FTZ R25, R34, R24, R25 ;  /* 0x0000001822197223 */ /* 0x000fe20000010019 */
[--C-:B------:R-:W-:Y:S01]  /*f1a0*/  HADD2.F32 R24, -RZ, R31.reuse.H1_H1 ;  /* 0x3000001fff187230 */ /* 0x100fe20000004100 */
[----:B------:R-:W-:Y:S01]  /*f1b0*/  F2FP.SATFINITE.E4M3.F32.PACK_AB_MERGE_C R27, R32, R27, RZ ;  /* 0x0000001b201b723e */ /* 0x000fe200048070ff */
[----:B------:R-:W-:Y:S02]  /*f1c0*/  HADD2.F32 R34, -RZ, R31.H0_H0 ;  /* 0x2000001fff227230 */ /* 0x000fe40000004100 */
[-C--:B------:R-:W-:Y:S01]  /*f1d0*/  FMUL.FTZ R31, R38, R5.reuse ;  /* 0x00000005261f7220 */ /* 0x080fe20000410000 */
[----:B------:R-:W-:Y:S02]  /*f1e0*/  HADD2.F32 R6, -RZ, R6.H0_H0 ;  /* 0x20000006ff067230 */ /* 0x000fe40000004100 */
[----:B------:R-:W-:Y:S02]  /*f1f0*/  HADD2.F32 R36, -RZ, R33.H0_H0 ;  /* 0x20000021ff247230 */ /* 0x000fe40000004100 */
[----:B------:R-:W-:Y:S01]  /*f200*/  FMUL.FTZ R33, R24, R5 ;  /* 0x0000000518217220 */ /* 0x000fe20000410000 */
[----:B------:R-:W-:-:S02]  /*f210*/  HADD2.F32 R4, -RZ, R26.H1_H1 ;  /* 0x3000001aff047230 */ /* 0x000fc40000004100 */
[-C--:B------:R-:W-:Y:S01]  /*f220*/  FFMA.FTZ R24, R24, R6.reuse, -R31 ;  /* 0x0000000618187223 */ /* 0x080fe2000001081f */
[----:B------:R-:W-:Y:S02]  /*f230*/  HADD2.F32 R26, -RZ, R26.H0_H0 ;  /* 0x2000001aff1a7230 */ /* 0x000fe40000004100 */
[----:B------:R-:W-:Y:S01]  /*f240*/  FFMA.FTZ R33, R38, R6, R33 ;  /* 0x0000000626217223 */ /* 0x000fe20000010021 */
[--C-:B------:R-:W-:Y:S02]  /*f250*/  HADD2.F32 R35, -RZ, R20.reuse.H1_H1 ;  /* 0x30000014ff237230 */ /* 0x100fe40000004100 */
[-C--:B------:R-:W-:Y:S01]  /*f260*/  FMUL.FTZ R5, R36, R4.reuse ;  /* 0x0000000424057220 */ /* 0x080fe20000410000 */
[C---:B------:R-:W-:Y:S01]  /*f270*/  FMUL.FTZ R31, R34.reuse, R4 ;  /* 0x00000004221f7220 */ /* 0x040fe20000410000 */
[----:B------:R-:W-:Y:S01]  /*f280*/  F2FP.F16.E4M3.UNPACK_B R4, R11.H1 ;  /* 0x0000000bff04723e */ /* 0x000fe200030006ff */
[----:B------:R-:W-:Y:S02]  /*f290*/  HADD2.F32 R11, -RZ, R20.H0_H0 ;  /* 0x20000014ff0b7230 */ /* 0x000fe40000004100 */
[----:B------:R-:W-:Y:S01]  /*f2a0*/  FFMA.FTZ R6, R34, R26, -R5 ;  /* 0x0000001a22067223 */ /* 0x000fe20000010805 */
[----:B------:R-:W-:-:S02]  /*f2b0*/  HADD2.F32 R5, -RZ, R7.H1_H1 ;  /* 0x30000007ff057230 */ /* 0x000fc40000004100 */
[----:B------:R-:W-:Y:S01]  /*f2c0*/  FFMA.FTZ R31, R36, R26, R31 ;  /* 0x0000001a241f7223 */ /* 0x000fe2000001001f */
[--C-:B------:R-:W-:Y:S01]  /*f2d0*/  HADD2.F32 R39, -RZ, R4.reuse.H1_H1 ;  /* 0x30000004ff277230 */ /* 0x100fe20000004100 */
[----:B------:R-:W-:Y:S01]  /*f2e0*/  F2FP.SATFINITE.E4M3.F32.PACK_AB_MERGE_C R24, R33, R24, RZ ;  /* 0x000000182118723e */ /* 0x000fe200048070ff */
[----:B0-----:R-:W-:Y:S02]  /*f2f0*/  HADD2.F32 R37, -RZ, R4.H0_H0 ;  /* 0x20000004ff257230 */ /* 0x001fe40000004100 */
[-C--:B------:R-:W-:Y:S01]  /*f300*/  FMUL.FTZ R34, R35, R5.reuse ;  /* 0x0000000523227220 */ /* 0x080fe20000410000 */
[----:B------:R-:W-:Y:S02]  /*f310*/  HADD2.F32 R4, -RZ, R15.H1_H1 ;  /* 0x3000000fff047230 */ /* 0x000fe40000004100 */
[----:B------:R-:W-:Y:S01]  /*f320*/  FMUL.FTZ R26, R39, R5 ;  /* 0x00000005271a7220 */ /* 0x000fe20000410000 */
[----:B------:R-:W-:Y:S01]  /*f330*/  HADD2.F32 R7, -RZ, R7.H0_H0 ;  /* 0x20000007ff077230 */ /* 0x000fe20000004100 */
[----:B------:R-:W-:Y:S01]  /*f340*/  F2FP.SATFINITE.E4M3.F32.PACK_AB_MERGE_C R6, R31, R6, R24 ;  /* 0x000000061f06723e */ /* 0x000fe20004807018 */
        /* <DEDUP_REMOVED lines=8> */
[----:B------:R-:W-:Y:S02]  /*f3d0*/  F2FP.SATFINITE.E4M3.F32.PACK_AB_MERGE_C R26, R5, R26, RZ ;  /* 0x0000001a051a723e */ /* 0x000fe400048070ff */
[----:B------:R-:W-:-:S02]  /*f3e0*/  F2FP.SATFINITE.E4M3.F32.PACK_AB_MERGE_C R4, R10, R21, R4 ;  /* 0x000000150a04723e */ /* 0x000fc40004807004 */
[----:B------:R-:W-:Y:S02]  /*f3f0*/  F2FP.SATFINITE.E4M3.F32.PACK_AB_MERGE_C R5, R25, R14, R27 ;  /* 0x0000000e1905723e */ /* 0x000fe4000480701b */
[----:B------:R-:W-:-:S05]  /*f400*/  F2FP.SATFINITE.E4M3.F32.PACK_AB_MERGE_C R7, R20, R7, R26 ;  /* 0x000000071407723e */ /* 0x000fca000480701a */
[----:B------:R1:W-:Y:S02]  /*f410*/  STS.128 [R0+0x1e400], R4 ;  /* 0x01e4000400007388 */ /* 0x0003e40000000c00 */
.L_x_6514:
[----:B------:R-:W-:Y:S05]  /*f420*/  BSYNC B1 ;  /* 0x0000000000017941 */ /* 0x000fea0003800000 */
.L_x_6513:
[----:B------:R-:W-:Y:S05]  /*f430*/  @P1 BRA `(.L_x_6512) ;  /* 0x0000002400201947 */ /* 0x000fea0003800000 */
[----:B-1----:R-:W1:Y:S01]  /*f440*/  LDS.128 R4, [R3+0x2000] ;  /* 0x0020000003047984 */ /* 0x002e620000000c00 */
[----:B------:R-:W-:Y:S02]  /*f450*/  F2FP.F16.E4M3.UNPACK_B R26, R12 ;  /* 0x0000000cff1a723e */ /* 0x000fe400020006ff */
[----:B------:R-:W-:Y:S02]  /*f460*/  F2FP.F16.E4M3.UNPACK_B R28, R8 ;  /* 0x00000008ff1c723e */ /* 0x000fe400020006ff */
[----:B------:R-:W-:Y:S01]  /*f470*/  F2FP.F16.E4M3.UNPACK_B R12, R12.H1 ;  /* 0x0000000cff0c723e */ /* 0x000fe200030006ff */
[----:B------:R-:W-:Y:S02]  /*f480*/  HADD2.F32 R24, -RZ, R26.H1_H1 ;  /* 0x3000001aff187230 */ /* 0x000fe40000004100 */
[----:B------:R-:W-:Y:S02]  /*f490*/  HADD2.F32 R32, -RZ, R28.H1_H1 ;  /* 0x3000001cff207230 */ /* 0x000fe40000004100 */
[----:B------:R-:W-:-:S02]  /*f4a0*/  HADD2.F32 R26, -RZ, R26.H0_H0 ;  /* 0x2000001aff1a7230 */ /* 0x000fc40000004100 */
[----:B------:R-:W-:Y:S02]  /*f4b0*/  HADD2.F32 R28, -RZ, R28.H0_H0 ;  /* 0x2000001cff1c7230 */ /* 0x000fe40000004100 */
        /* <DEDUP_REMOVED lines=8> */
[----:B------:R-:W-:Y:S01]  /*f540*/  F2FP.F16.E4M3.UNPACK_B R15, R6.H1 ;  /* 0x00000006ff0f723e */ /* 0x000fe200030006ff */
[----:B------:R-:W-:Y:S02]  /*f550*/  HADD2.F32 R6, -RZ, R5.H1_H1 ;  /* 0x30000005ff067230 */ /* 0x000fe40000004100 */
[-C--:B------:R-:W-:Y:S01]  /*f560*/  FMUL.FTZ R21, R32, R0.reuse ;  /* 0x0000000020157220 */ /* 0x080fe20000410000 */
[C---:B------:R-:W-:Y:S01]  /*f570*/  FMUL.FTZ R25, R24.reuse, R0 ;  /* 0x0000000018197220 */ /* 0x040fe20000410000 */
[--C-:B------:R-:W-:Y:S01]  /*f580*/  HADD2.F32 R0, -RZ, R4.reuse.H1_H1 ;  /* 0x30000004ff007230 */ /* 0x100fe20000004100 */
[----:B------:R-:W-:Y:S01]  /*f590*/  F2FP.F16.E4M3.UNPACK_B R20, R7 ;  /* 0x00000007ff14723e */ /* 0x000fe200020006ff */
[-C--:B------:R-:W-:Y:S01]  /*f5a0*/  FFMA.FTZ R24, R24, R10.reuse, -R21 ;  /* 0x0000000a18187223 */ /* 0x080fe20000010815 */
[----:B------:R-:W-:Y:S01]  /*f5b0*/  FFMA.FTZ R27, R32, R10, R25 ;  /* 0x0000000a201b7223 */ /* 0x000fe20000010019 */
[----:B------:R-:W-:Y:S01]  /*f5c0*/  F2FP.F16.E4M3.UNPACK_B R10, R8.H1 ;  /* 0x00000008ff0a723e */ /* 0x000fe200030006ff */
[----:B------:R-:W-:-:S02]  /*f5d0*/  HADD2.F32 R4, -RZ, R4.H0_H0 ;  /* 0x20000004ff047230 */ /* 0x000fc40000004100 */
[-C--:B------:R-:W-:Y:S01]  /*f5e0*/  FMUL.FTZ R25, R26, R0.reuse ;  /* 0x000000001a197220 */ /* 0x080fe20000410000 */
[C---:B------:R-:W-:Y:S01]  /*f5f0*/  FMUL.FTZ R21, R28.reuse, R0 ;  /* 0x000000001c157220 */ /* 0x040fe20000410000 */
[----:B------:R-:W-:Y:S01]  /*f600*/  HADD2.F32 R5, -RZ, R5.H0_H0 ;  /* 0x20000005ff057230 */ /* 0x000fe20000004100 */
[----:B------:R-:W-:Y:S01]  /*f610*/  F2FP.F16.E4M3.UNPACK_B R7, R7.H1 ;  /* 0x00000007ff07723e */ /* 0x000fe200030006ff */
[----:B------:R-:W-:Y:S02]  /*f620*/  HADD2.F32 R33, -RZ, R10.H1_H1 ;  /* 0x3000000aff217230 */ /* 0x000fe40000004100 */
[-C--:B------:R-:W-:Y:S01]  /*f630*/  FFMA.FTZ R8, R28, R4.reuse, R25 ;  /* 0x000000041c087223 */ /* 0x080fe20000010019 */
[----:B------:R-:W-:Y:S01]  /*f640*/  FFMA.FTZ R21, R26, R4, -R21 ;  /* 0x000000041a157223 */ /* 0x000fe20000010815 */
[----:B------:R-:W-:Y:S01]  /*f650*/  HADD2.F32 R25, -RZ, R12.H1_H1 ;  /* 0x3000000cff197230 */ /* 0x000fe20000004100 */
[----:B------:R-:W-:Y:S01]  /*f660*/  F2FP.F16.E4M3.UNPACK_B R26, R9 ;  /* 0x00000009ff1a723e */ /* 0x000fe200020006ff */
[----:B------:R-:W-:Y:S01]  /*f670*/  FMUL.FTZ R4, R33, R6 ;  /* 0x0000000621047220 */ /* 0x000fe20000410000 */
[----:B------:R-:W-:Y:S01]  /*f680*/  HADD2.F32 R31, -RZ, R10.H0_H0 ;  /* 0x2000000aff1f7230 */ /* 0x000fe20000004100 */
[----:B------:R-:W-:Y:S01]  /*f690*/  F2FP.F16.E4M3.UNPACK_B R12, R13 ;  /* 0x0000000dff0c723e */ /* 0x000fe200020006ff */
[----:B------:R-:W-:-:S02]  /*f6a0*/  HADD2.F32 R0, -RZ, R11.H1_H1 ;  /* 0x3000000bff007230 */ /* 0x000fc40000004100 */
[C---:B------:R-:W-:Y:S01]  /*f6b0*/  FMUL.FTZ R6, R25.reuse, R6 ;  /* 0x0000000619067220 */ /* 0x040fe20000410000 */
[----:B------:R-:W-:Y:S01]  /*f6c0*/  FFMA.FTZ R10, R25, R5, -R4 ;  /* 0x00000005190a7223 */ /* 0x000fe20000010804 */
[----:B------:R-:W-:Y:S01]  /*f6d0*/  HADD2.F32 R11, -RZ, R11.H0_H0 ;  /* 0x2000000bff0b7230 */ /* 0x000fe20000004100 */
[----:B------:R-:W-:Y:S01]  /*f6e0*/  F2FP.F16.E4M3.UNPACK_B R9, R9.H1 ;  /* 0x00000009ff09723e */ /* 0x000fe200030006ff */
[-C--:B------:R-:W-:Y:S01]  /*f6f0*/  FMUL.FTZ R4, R31, R0.reuse ;  /* 0x000000001f047220 */ /* 0x080fe20000410000 */
[----:B------:R-:W-:Y:S01]  /*f700*/  FMUL.FTZ R0, R29, R0 ;  /* 0x000000001d007220 */ /* 0x000fe20000410000 */
[----:B------:R-:W-:Y:S01]  /*f710*/  FFMA.FTZ R25, R33, R5, R6 ;  /* 0x0000000521197223 */ /* 0x000fe20000010006 */
[----:B------:R-:W-:Y:S02]  /*f720*/  HADD2.F32 R28, -RZ, R12.H0_H0 ;  /* 0x2000000cff1c7230 */ /* 0x000fe40000004100 */
[----:B------:R-:W-:Y:S01]  /*f730*/  FFMA.FTZ R5, R29, R11, -R4 ;  /* 0x0000000b1d057223 */ /* 0x000fe20000010804 */
[----:B------:R-:W-:-:S02]  /*f740*/  HADD2.F32 R29, -RZ, R26.H1_H1 ;  /* 0x3000001aff1d7230 */ /* 0x000fc40000004100 */
[----:B------:R-:W-:Y:S01]  /*f750*/  FFMA.FTZ R6, R31, R11, R0 ;  /* 0x0000000b1f067223 */ /* 0x000fe20000010000 */
[--C-:B------:R-:W-:Y:S01]  /*f760*/  HADD2.F32 R4, -RZ, R15.reuse.H1_H1 ;  /* 0x3000000fff047230 */ /* 0x100fe20000004100 */
[----:B------:R-:W-:Y:S01]  /*f770*/  F2FP.SATFINITE.E4M3.F32.PACK_AB_MERGE_C R10, R25, R10, RZ ;  /* 0x0000000a190a723e */ /* 0x000fe200048070ff */
[----:B------:R-:W-:Y:S02]  /*f780*/  HADD2.F32 R11, -RZ, R12.H1_H1 ;  /* 0x3000000cff0b7230 */ /* 0x000fe40000004100 */
[----:B------:R-:W-:Y:S02]  /*f790*/  HADD2.F32 R15, -RZ, R15.H0_H0 ;  /* 0x2000000fff0f7230 */ /* 0x000fe40000004100 */
[-C--:B------:R-:W-:Y:S01]  /*f7a0*/  FMUL.FTZ R12, R29, R4.reuse ;  /* 0x000000041d0c7220 */ /* 0x080fe20000410000 */
[----:B------:R-:W-:Y:S02]  /*f7b0*/  HADD2.F32 R32, -RZ, R26.H0_H0 ;  /* 0x2000001aff207230 */ /* 0x000fe40000004100 */
[C---:B------:R-:W-:Y:S01]  /*f7c0*/  FMUL.FTZ R4, R11.reuse, R4 ;  /* 0x000000040b047220 */ /* 0x040fe20000410000 */
[--C-:B------:R-:W-:Y:S01]  /*f7d0*/  HADD2.F32 R0, -RZ, R14.reuse.H1_H1 ;  /* 0x3000000eff007230 */ /* 0x100fe20000004100 */
[----:B------:R-:W-:Y:S01]  /*f7e0*/  F2FP.F16.E4M3.UNPACK_B R26, R13.H1 ;  /* 0x0000000dff1a723e */ /* 0x000fe200030006ff */
[----:B------:R-:W-:Y:S01]  /*f7f0*/  FFMA.FTZ R12, R11, R15, -R12 ;  /* 0x0000000f0b0c7223 */ /* 0x000fe2000001080c */
[----:B------:R-:W-:-:S02]  /*f800*/  HADD2.F32 R14, -RZ, R14.H0_H0 ;  /* 0x2000000eff0e7230 */ /* 0x000fc40000004100 */
[----:B------:R-:W-:Y:S01]  /*f810*/  FFMA.FTZ R15, R29, R15, R4 ;  /* 0x0000000f1d0f7223 */ /* 0x000fe20000010004 */
[-C--:B------:R-:W-:Y:S01]  /*f820*/  FMUL.FTZ R11, R32, R0.reuse ;  /* 0x00000000200b7220 */ /* 0x080fe20000410000 */
[----:B------:R-:W-:Y:S01]  /*f830*/  FMUL.FTZ R13, R28, R0 ;  /* 0x000000001c0d7220 */ /* 0x000fe20000410000 */
[----:B------:R-:W-:Y:S01]  /*f840*/  HADD2.F32 R31, -RZ, R9.H1_H1 ;  /* 0x30000009ff1f7230 */ /* 0x000fe20000004100 */
[----:B------:R-:W-:Y:S01]  /*f850*/  F2FP.SATFINITE.E4M3.F32.PACK_AB_MERGE_C R5, R6, R5, R10 ;  /* 0x000000050605723e */ /* 0x000fe2000480700a */
[----:B------:R-:W-:Y:S02]  /*f860*/  HADD2.F32 R4, -RZ, R7.H1_H1 ;  /* 0x30000007ff047230 */ /* 0x000fe40000004100 */
[-C--:B------:R-:W-:Y:S01]  /*f870*/  FFMA.FTZ R11, R28, R14.reuse, -R11 ;  /* 0x0000000e1c0b7223 */ /* 0x080fe2000001080b */
[--C-:B------:R-:W-:Y:S02]  /*f880*/  HADD2.F32 R29, -RZ, R26.reuse.H1_H1 ;  /* 0x3000001aff1d7230 */ /* 0x100fe40000004100 */
[----:B------:R-:W-:Y:S01]  /*f890*/  FFMA.FTZ R14, R32, R14, R13 ;  /* 0x0000000e200e7223 */ /* 0x000fe2000001000d */
[----:B------:R-:W-:-:S02]  /*f8a0*/  HADD2.F32 R28, -RZ, R26.H0_H0 ;  /* 0x2000001aff1c7230 */ /* 0x000fc40000004100 */
[-C--:B------:R-:W-:Y:S01]  /*f8b0*/  FMUL.FTZ R26, R31, R4.reuse ;  /* 0x000000041f1a7220 */ /* 0x080fe20000410000 */
[----:B------:R-:W-:Y:S02]  /*f8c0*/  HADD2.F32 R32, -RZ, R9.H0_H0 ;  /* 0x20000009ff207230 */ /* 0x000fe40000004100 */
[----:B------:R-:W-:Y:S01]  /*f8d0*/  FMUL.FTZ R4, R29, R4 ;  /* 0x000000041d047220 */ /* 0x000fe20000410000 */
[--C-:B------:R-:W-:Y:S01]  /*f8e0*/  HADD2.F32 R0, -RZ, R20.reuse.H1_H1 ;  /* 0x30000014ff007230 */ /* 0x100fe20000004100 */
[----:B------:R-:W-:Y:S01]  /*f8f0*/  F2FP.SATFINITE.E4M3.F32.PACK_AB_MERGE_C R12, R15, R12, RZ ;  /* 0x0000000c0f0c723e */ /* 0x000fe200048070ff */
        /* <DEDUP_REMOVED lines=11> */
[----:B------:R-:W-:Y:S02]  /*f9b0*/  F2FP.SATFINITE.E4M3.F32.PACK_AB_MERGE_C R6, R14, R11, R12 ;  /* 0x0000000b0e06723e */ /* 0x000fe4000480700c */
[----:B------:R-:W-:-:S05]  /*f9c0*/  F2FP.SATFINITE.E4M3.F32.PACK_AB_MERGE_C R7, R20, R7, R26 ;  /* 0x000000071407723e */ /* 0x000fca000480701a */
[----:B------:R2:W-:Y:S01]  /*f9d0*/  STS.128 [R3+0x2000], R4 ;  /* 0x0020000403007388 */ /* 0x0005e20000000c00 */
[----:B------:R-:W-:Y:S05]  /*f9e0*/  BRA `(.L_x_6512) ;  /* 0x0000001c00b47947 */ /* 0x000fea0003800000 */
.L_x_6502:
[----:B------:R-:W-:-:S03]  /*f9f0*/  UMOV UR4, 0xffffffff ;  /* 0xffffffff00047882 */ /* 0x000fc60000000000 */
[----:B------:R-:W-:Y:S05]  /*fa00*/  BRA.DIV UR4, `(.L_x_6515) ;  /* 0x0000018a04947947 */ /* 0x000fea000b800000 */
[----:B------:R0:W1:Y:S04]  /*fa10*/  SHFL.IDX PT, R21, R24, RZ, 0x1c1f ;  /* 0x001c1fff18157589 */ /* 0x00006800000e0000 */
[----:B------:R0:W2:Y:S04]  /*fa20*/  SHFL.IDX PT, R14, R28, RZ, 0x1c1f ;  /* 0x001c1fff1c0e7589 */ /* 0x0000a800000e0000 */
[----:B------:R0:W3:Y:S04]  /*fa30*/  SHFL.IDX PT, R3, R26, RZ, 0x1c1f ;  /* 0x001c1fff1a037589 */ /* 0x0000e800000e0000 */
[----:B------:R0:W4:Y:S02]  /*fa40*/  SHFL.IDX PT, R25, R27, RZ, 0x1c1f ;  /* 0x001c1fff1b197589 */ /* 0x00012400000e0000 */
.L_x_6722:
        /* <DEDUP_REMOVED lines=19> */
.L_x_6517:
[----:B------:R-:W-:Y:S05]  /*fb80*/  BSYNC B1 ;  /* 0x0000000000017941 */ /* 0x000fea0003800000 */
.L_x_6516:
[----:B------:R-:W2:Y:S01]  /*fb90*/  LDL R0, [R1+0xbc] ;  /* 0x0000bc0001007983 */ /* 0x000ea20000100800 */
[----:B---3-5:R-:W-:Y:S01]  /*fba0*/  LOP3.LUT R3, R4, 0xff, RZ, 0xc0, !PT ;  /* 0x000000ff04037812 */ /* 0x028fe200078ec0ff */
[----:B------:R-:W-:Y:S01]  /*fbb0*/  IMAD R26, R121, -0x80, R26 ;  /* 0xffffff80791a7824 */ /* 0x000fe200078e021a */
[----:B0-----:R-:W-:Y:S01]  /*fbc0*/  SHF.R.U32.HI R15, RZ, 0x8, R5 ;  /* 0x00000008ff0f7819 */ /* 0x001fe20000011605 */
[----:B------:R-:W-:Y:S01]  /*fbd0*/  VIADD R32, R228, 0x40 ;  /* 0x00000040e4207836 */ /* 0x000fe20000000000 */
[----:B------:R-:W-:Y:S01]  /*fbe0*/  LOP3.LUT R24, R8, 0xff, RZ, 0xc0, !PT ;  /* 0x000000ff08187812 */ /* 0x000fe200078ec0ff */
[----:B------:R-:W-:Y:S01]  /*fbf0*/  BSSY B1, `(.L_x_6518) ;  /* 0x0000043000017945 */ /* 0x000fe20003800000 */
[----:B------:R-:W-:Y:S02]  /*fc00*/  LOP3.LUT R12, R5, 0xff, RZ, 0xc0, !PT ;  /* 0x000000ff050c7812 */ /* 0x000fe400078ec0ff */
[----:B----4-:R-:W-:Y:S02]  /*fc10*/  SHF.R.U32.HI R25, RZ, 0x8, R7 ;  /* 0x00000008ff197819 */ /* 0x010fe40000011607 */
[----:B------:R-:W-:-:S02]  /*fc20*/  LOP3.LUT R15, R15, 0xff, RZ, 0xc0, !PT ;  /* 0x000000ff0f0f7812 */ /* 0x000fc400078ec0ff */
[----:B--2---:R-:W-:Y:S02]  /*fc30*/  LOP3.LUT R14, R6, 0xff, RZ, 0xc0, !PT ;  /* 0x000000ff060e7812 */ /* 0x004fe400078ec0ff */
[----:B------:R-:W-:Y:S02]  /*fc40*/  LOP3.LUT R20, R7, 0xff, RZ, 0xc0, !PT ;  /* 0x000000ff07147812 */ /* 0x000fe400078ec0ff */
[----:B------:R-:W-:Y:S02]  /*fc50*/  LOP3.LUT R25, R25, 0xff, RZ, 0xc0, !PT ;  /* 0x000000ff19197812 */ /* 0x000fe400078ec0ff */
[----:B------:R-:W-:Y:S02]  /*fc60*/  PRMT R12, R15, 0x7604, R12 ;  /* 0x000076040f0c7816 */ /* 0x000fe4000000000c */
[----:B------:R-:W-:Y:S02]  /*fc70*/  SHF.R.U32.HI R15, RZ, 0x8, R9 ;  /* 0x00000008ff0f7819 */ /* 0x000fe40000011609 */
[----:B------:R-:W-:-:S02]  /*fc80*/  PRMT R20, R25, 0x7604, R20 ;  /* 0x0000760419147816 */ /* 0x000fc40000000014 */
[----:B------:R-:W-:Y:S02]  /*fc90*/  LOP3.LUT R15, R15, 0xff, RZ, 0xc0, !PT ;  /* 0x000000ff0f0f7812 */ /* 0x000fe400078ec0ff */
[--C-:B------:R-:W-:Y:S02]  /*fca0*/  SHF.R.U32.HI R28, RZ, 0x8, R11.reuse ;  /* 0x00000008ff1c7819 */ /* 0x100fe4000001160b */
[----:B------:R-:W-:Y:S02]  /*fcb0*/  SHF.R.U32.HI R33, RZ, 0x10, R11 ;  /* 0x00000010ff217819 */ /* 0x000fe4000001160b */
[----:B------:R-:W-:Y:S02]  /*fcc0*/  SHF.R.U32.HI R29, RZ, 0x10, R9 ;  /* 0x00000010ff1d7819 */ /* 0x000fe40000011609 */
[----:B------:R-:W-:Y:S01]  /*fcd0*/  VIMNMX R37, R26, 0x80, PT ;  /* 0x000000801a257848 */ /* 0x000fe20003fe0100 */
[----:B------:R-:W-:Y:S02]  /*fce0*/  IMAD.U32 R33, R33, 0x10000, RZ ;  /* 0x0001000021217824 */ /* 0x000fe400078e00ff */
[----:B------:R-:W-:Y:S01]  /*fcf0*/  IMAD.U32 R29, R29, 0x10000, RZ ;  /* 0x000100001d1d7824 */ /* 0x000fe200078e00ff */
[----:B------:R-:W-:-:S02]  /*fd00*/  R2UR UR5, R0 ;  /* 0x00000000000572ca */ /* 0x000fc400000e0000 */
[----:B------:R-:W-:-:S04]  /*fd10*/  SHF.R.U32.HI R0, RZ, 0x8, R4 ;  /* 0x00000008ff007819 */ /* 0x000fc80000011604 */
[----:B------:R-:W-:-:S04]  /*fd20*/  LOP3.LUT R0, R0, 0xff, RZ, 0xc0, !PT ;  /* 0x000000ff00007812 */ /* 0x000fc800078ec0ff */
[----:B------:R-:W-:Y:S02]  /*fd30*/  PRMT R13, R0, 0x7604, R3 ;  /* 0x00007604000d7816 */ /* 0x000fe40000000003 */
[----:B------:R-:W-:Y:S01]  /*fd40*/  SHF.R.U32.HI R3, RZ, 0x8, R8 ;  /* 0x00000008ff037819 */ /* 0x000fe20000011608 */
[----:B------:R-:W-:Y:S01]  /*fd50*/  ULEA.HI UR4, UR5, UR5, URZ, 0x1 ;  /* 0x0000000505047291 */ /* 0x000fe2000f8f083f */
[----:B------:R-:W-:Y:S02]  /*fd60*/  SHF.R.U32.HI R0, RZ, 0x8, R6 ;  /* 0x00000008ff007819 */ /* 0x000fe40000011606 */
[----:B------:R-:W-:Y:S01]  /*fd70*/  LOP3.LUT R3, R3, 0xff, RZ, 0xc0, !PT ;  /* 0x000000ff03037812 */ /* 0x000fe200078ec0ff */
[----:B------:R-:W-:Y:S01]  /*fd80*/  ULOP3.LUT UR4, UR4, 0xfffffffe, URZ, 0xc0, !UPT ;  /* 0xfffffffe04047892 */ /* 0x000fe2000f8ec03f */
[----:B-1----:R-:W-:Y:S02]  /*fd90*/  LOP3.LUT R21, R0, 0xff, RZ, 0xc0, !PT ;  /* 0x000000ff00157812 */ /* 0x002fe400078ec0ff */
[----:B------:R-:W-:Y:S01]  /*fda0*/  PRMT R27, R3, 0x7604, R24 ;  /* 0x00007604031b7816 */ /* 0x000fe20000000018 */
[----:B------:R-:W-:Y:S01]  /*fdb0*/  UIADD3 UR4, UR5, -UR4, URZ ;  /* 0x8000000405047290 */ /* 0x000fe2000fffe03f */
[----:B------:R-:W0:Y:S01]  /*fdc0*/  LDC R3, c[0x0][0x3f4] ;  /* 0x0000fd00ff037b82 */ /* 0x000e220000000800 */
[----:B------:R-:W-:-:S02]  /*fdd0*/  SHF.R.U32.HI R0, RZ, 0x8, R10 ;  /* 0x00000008ff007819 */ /* 0x000fc4000001160a */
[----:B------:R-:W-:Y:S02]  /*fde0*/  PRMT R21, R21, 0x7604, R14 ;  /* 0x0000760415157816 */ /* 0x000fe4000000000e */
[----:B------:R-:W-:Y:S01]  /*fdf0*/  IMAD.U32 R35, RZ, RZ, UR4 ;  /* 0x00000004ff237e24 */ /* 0x000fe2000f8e00ff */
[----:B------:R-:W-:Y:S02]  /*fe00*/  LOP3.LUT R14, R9, 0xff, RZ, 0xc0, !PT ;  /* 0x000000ff090e7812 */ /* 0x000fe400078ec0ff */
[----:B------:R-:W-:Y:S02]  /*fe10*/  LOP3.LUT R24, R10, 0xff, RZ, 0xc0, !PT ;  /* 0x000000ff0a187812 */ /* 0x000fe400078ec0ff */
[----:B------:R-:W-:Y:S02]  /*fe20*/  SHF.L.U32 R35, R35, 0x1f, RZ ;  /* 0x0000001f23237819 */ /* 0x000fe400000006ff */
[----:B------:R-:W-:Y:S02]  /*fe30*/  LOP3.LUT R25, R0, 0xff, RZ, 0xc0, !PT ;  /* 0x000000ff00197812 */ /* 0x000fe400078ec0ff */
[----:B------:R-:W1:Y:S01]  /*fe40*/  SYNCS.PHASECHK.TRANS64.TRYWAIT P1, [R16+URZ+0x2e800], R35 ;  /* 0x02e80023100075a7 */ /* 0x000e62000802017f */
[----:B------:R-:W-:-:S02]  /*fe50*/  PRMT R14, R15, 0x7604, R14 ;  /* 0x000076040f0e7816 */ /* 0x000fc4000000000e */
[----:B------:R-:W-:Y:S02]  /*fe60*/  PRMT R31, R25, 0x7604, R24 ;  /* 0x00007604191f7816 */ /* 0x000fe40000000018 */
[----:B------:R-:W-:Y:S02]  /*fe70*/  LOP3.LUT R0, R11, 0xff, RZ, 0xc0, !PT ;  /* 0x000000ff0b007812 */ /* 0x000fe400078ec0ff */
[----:B------:R-:W-:Y:S02]  /*fe80*/  LOP3.LUT R15, R28, 0xff, RZ, 0xc0, !PT ;  /* 0x000000ff1c0f7812 */ /* 0x000fe400078ec0ff */
[----:B------:R-:W-:Y:S02]  /*fe90*/  SHF.R.U32.HI R24, RZ, 0x10, R5 ;  /* 0x00000010ff187819 */ /* 0x000fe40000011605 */
[----:B------:R-:W-:Y:S02]  /*fea0*/  PRMT R0, R15, 0x7604, R0 ;  /* 0x000076040f007816 */ /* 0x000fe40000000000 */
[----:B------:R-:W-:Y:S01]  /*feb0*/  SHF.R.U32.HI R25, RZ, 0x10, R7 ;  /* 0x00000010ff197819 */ /* 0x000fe20000011607 */
[----:B------:R-:W-:Y:S01]  /*fec0*/  IMAD.U32 R15, R24, 0x10000, RZ ;  /* 0x00010000180f7824 */ /* 0x000fe200078e00ff */
[----:B------:R-:W-:-:S02]  /*fed0*/  LOP3.LUT R13, R13, 0xff0000, R4, 0xf8, !PT ;  /* 0x00ff00000d0d7812 */ /* 0x000fc400078ef804 */
[----:B------:R-:W-:Y:S02]  /*fee0*/  SHF.L.U32 R25, R25, 0x10, RZ ;  /* 0x0000001019197819 */ /* 0x000fe400000006ff */
[----:B------:R-:W-:Y:S02]  /*fef0*/  LOP3.LUT R15, R12, 0xff0000, R15, 0xf8, !PT ;  /* 0x00ff00000c0f7812 */ /* 0x000fe400078ef80f */
[----:B------:R-:W-:Y:S02]  /*ff00*/  LOP3.LUT R33, R0, 0xff0000, R33, 0xf8, !PT ;  /* 0x00ff000000217812 */ /* 0x000fe400078ef821 */
[----:B------:R-:W-:Y:S02]  /*ff10*/  LOP3.LUT R0, R13, 0xff000000, R4, 0xf8, !PT ;  /* 0xff0000000d007812 */ /* 0x000fe400078ef804 */
[----:B0-----:R-:W-:Y:S02]  /*ff20*/  ISETP.GE.AND P0, PT, R18, R3, PT ;  /* 0x000000031200720c */ /* 0x001fe40003f06270 */
[----:B------:R-:W-:-:S02]  /*ff30*/  LOP3.LUT R12, R15, 0xff000000, R5, 0xf8, !PT ;  /* 0xff0000000f0c7812 */ /* 0x000fc400078ef805 */
[----:B------:R-:W-:Y:S02]  /*ff40*/  LOP3.LUT R13, R21, 0xff0000, R6, 0xf8, !PT ;  /* 0x00ff0000150d7812 */ /* 0x000fe400078ef806 */
[----:B------:R-:W-:Y:S02]  /*ff50*/  LOP3.LUT R25, R20, 0xff0000, R25, 0xf8, !PT ;  /* 0x00ff000014197812 */ /* 0x000fe400078ef819 */
[----:B------:R-:W-:Y:S02]  /*ff60*/  LOP3.LUT R29, R14, 0xff0000, R29, 0xf8, !PT ;  /* 0x00ff00000e1d7812 */ /* 0x000fe400078ef81d */
[----:B------:R-:W-:Y:S02]  /*ff70*/  LOP3.LUT R15, R27, 0xff0000, R8, 0xf8, !PT ;  /* 0x00ff00001b0f7812 */ /* 0x000fe400078ef808 */
[----:B------:R-:W-:Y:S02]  /*ff80*/  LOP3.LUT R21, R31, 0xff0000, R10, 0xf8, !PT ;  /* 0x00ff00001f157812 */ /* 0x000fe400078ef80a */
[----:B------:R-:W-:-:S02]  /*ff90*/  ISETP.GE.OR P2, PT, R228, R37, P0 ;  /* 0x00000025e400720c */ /* 0x000fc40000746670 */
[----:B------:R-:W-:Y:S02]  /*ffa0*/  ISETP.GE.OR P0, PT, R32, R37, P0 ;  /* 0x000000252000720c */ /* 0x000fe40000706670 */
[----:B------:R-:W-:Y:S02]  /*ffb0*/  LOP3.LUT R13, R13, 0xff000000, R6, 0xf8, !PT ;  /* 0xff0000000d0d7812 */ /* 0x000fe400078ef806 */
[----:B------:R-:W-:Y:S02]  /*ffc0*/  LOP3.LUT R14, R25, 0xff000000, R7, 0xf8, !PT ;  /* 0xff000000190e7812 */ /* 0x000fe400078ef807 */
[----:B------:R-:W-:Y:S02]  /*ffd0*/  LOP3.LUT R15, R15, 0xff000000, R8, 0xf8, !PT ;  /* 0xff0000000f0f7812 */ /* 0x000fe400078ef808 */
[----:B------:R-:W-:Y:S02]  /*ffe0*/  LOP3.LUT R20, R29, 0xff000000, R9, 0xf8, !PT ;  /* 0xff0000001d147812 */ /* 0x000fe400078ef809 */
[----:B------:R-:W-:-:S02]  /*fff0*/  LOP3.LUT R21, R21, 0xff000000, R10, 0xf8, !PT ;  /* 0xff00000015157812 */ /* 0x000fc400078ef80a */
[----:B------:R-:W-:Y:S01]  /*10000*/  LOP3.LUT R24, R33, 0xff000000, R11, 0xf8, !PT ;  /* 0xff00000021187812 */ /* 0x000fe200078ef80b */
[----:B-1----:R-:W-:Y:S06]  /*10010*/  @!P1 BRA `(.L_x_6519) ;  /* 0x0000018400809947 */ /* 0x002fec0003800000 */
.L_x_6723:
[----:B------:R-:W-:Y:S05]  /*10020*/  BSYNC B1 ;  /* 0x0000000000017941 */ /* 0x000fea0003800000 */
.L_x_6518:
[----:B------:R-:W-:Y:S04]  /*10030*/  BSSY B1, `(.L_x_6520) ;  /* 0x00000c6000017945 */ /* 0x000fe80003800000 */
[----:B------:R-:W-:Y:S05]  /*10040*/  @P2 BRA `(.L_x_6521) ;  /* 0x0000000c00102947 */ /* 0x000fea0003800000 */
[----:B------:R-:W1:Y:S01]  /*10050*/  S2R R5, SR_TID.X ;  /* 0x0000000000057919 */ /* 0x000e620000002100 */
[----:B------:R-:W-:Y:S01]  /*10060*/  IMAD.SHL.U32 R4, R229, 0x80, RZ ;  /* 0x00000080e5047824 */ /* 0x000fe200078e00ff */
[----:B------:R-:W-:Y:S02]  /*10070*/  F2FP.F16.E4M3.UNPACK_B R38, R0.H1 ;  /* 0x00000000ff26723e */ /* 0x000fe400030006ff */
[-C--:B------:R-:W-:Y:S02]  /*10080*/  F2FP.F16.E4M3.UNPACK_B R42, R15.reuse.H1 ;  /* 0x0000000fff2a723e */ /* 0x080fe400030006ff */
[----:B------:R-:W-:Y:S01]  /*10090*/  LOP3.LUT R6, R4, 0x380, RZ, 0xc0, !PT ;  /* 0x0000038004067812 */ /* 0x000fe200078ec0ff */
[----:B------:R-:W-:Y:S01]  /*100a0*/  HADD2.F32 R39, -RZ, R38.H0_H0 ;  /* 0x20000026ff277230 */ /* 0x000fe20000004100 */
[----:B------:R-:W-:Y:S01]  /*100b0*/  F2FP.F16.E4M3.UNPACK_B R41, R15 ;  /* 0x0000000fff29723e */ /* 0x000fe200020006ff */
[----:B------:R-:W-:Y:S01]  /*100c0*/  HADD2.F32 R40, -RZ, R42.H0_H0 ;  /* 0x2000002aff287230 */ /* 0x000fe20000004100 */
[----:B------:R-:W-:-:S02]  /*100d0*/  LOP3.LUT R4, R6, 0x70, R18, 0xf8, !PT ;  /* 0x0000007006047812 */ /* 0x000fc400078ef812 */
[----:B------:R-:W-:-:S04]  /*100e0*/  SHF.R.U32.HI R9, RZ, 0x3, R6 ;  /* 0x00000003ff097819 */ /* 0x000fc80000011606 */
[----:B------:R-:W-:Y:S01]  /*100f0*/  LOP3.LUT R25, R4, R9, RZ, 0x3c, !PT ;  /* 0x0000000904197212 */ /* 0x000fe200078e3cff */
[----:B-1----:R-:W-:-:S05]  /*10100*/  VIADD R5, R5, 0xffffff80 ;  /* 0xffffff8005057836 */ /* 0x002fca0000000000 */
[----:B------:R-:W-:-:S04]  /*10110*/  SHF.R.S32.HI R8, RZ, 0x1f, R5 ;  /* 0x0000001fff087819 */ /* 0x000fc80000011405 */
[----:B------:R-:W-:Y:S01]  /*10120*/  LEA.HI R8, R8, R5, RZ, 0x5 ;  /* 0x0000000508087211 */ /* 0x000fe200078f28ff */
[----:B------:R-:W-:-:S03]  /*10130*/  IMAD.IADD R5, R18, 0x1, R3 ;  /* 0x0000000112057824 */ /* 0x000fc600078e0203 */
[----:B------:R-:W-:Y:S02]  /*10140*/  SHF.L.U32 R8, R8, 0x5, RZ ;  /* 0x0000000508087819 */ /* 0x000fe400000006ff */
[----:B------:R-:W-:Y:S02]  /*10150*/  LOP3.LUT R5, R6, 0x70, R5, 0xf8, !PT ;  /* 0x0000007006057812 */ /* 0x000fe400078ef805 */
[----:B------:R-:W-:Y:S02]  /*10160*/  LOP3.LUT R8, R8, 0xfffffc00, RZ, 0xc0, !PT ;  /* 0xfffffc0008087812 */ /* 0x000fe400078ec0ff */
[----:B------:R-:W-:Y:S02]  /*10170*/  LOP3.LUT R9, R5, R9, RZ, 0x3c, !PT ;  /* 0x0000000905097212 */ /* 0x000fe400078e3cff */
[C-C-:B------:R-:W-:Y:S02]  /*10180*/  IADD3 R25, R16.reuse, R25, R8.reuse ;  /* 0x0000001910197210 */ /* 0x140fe40007ffe008 */
[----:B------:R-:W-:-:S03]  /*10190*/  IADD3 R26, R16, R9, R8 ;  /* 0x00000009101a7210 */ /* 0x000fc60007ffe008 */
[----:B------:R-:W1:Y:S04]  /*101a0*/  LDS.128 R4, [R25+0x1c400] ;  /* 0x01c4000019047984 */ /* 0x000e680000000c00 */
[----:B------:R-:W2:Y:S01]  /*101b0*/  LDS.128 R8, [R26+0x1c400] ;  /* 0x01c400001a087984 */ /* 0x000ea20000000c00 */
[-C--:B-1----:R-:W-:Y:S02]  /*101c0*/  F2FP.F16.E4M3.UNPACK_B R27, R4.reuse ;  /* 0x00000004ff1b723e */ /* 0x082fe400020006ff */
[----:B------:R-:W-:Y:S02]  /*101d0*/  F2FP.F16.E4M3.UNPACK_B R4, R4.H1 ;  /* 0x00000004ff04723e */ /* 0x000fe400030006ff */
[----:B--2---:R-:W-:Y:S02]  /*101e0*/  F2FP.F16.E4M3.UNPACK_B R33, R8.H1 ;  /* 0x00000008ff21723e */ /* 0x004fe400030006ff */
[----:B------:R-:W-:-:S02]  /*101f0*/  F2FP.F16.E4M3.UNPACK_B R28, R5 ;  /* 0x00000005ff1c723e */ /* 0x000fc400020006ff */
[----:B------:R-:W-:Y:S01]  /*10200*/  F2FP.F16.E4M3.UNPACK_B R29, R5.H1 ;  /* 0x00000005ff1d723e */ /* 0x000fe200030006ff */
[--C-:B------:R-:W-:Y:S01]  /*10210*/  HADD2.F32 R34, -RZ, R33.reuse.H0_H0 ;  /* 0x20000021ff227230 */ /* 0x100fe20000004100 */
[-C--:B0-----:R-:W-:Y:S01]  /*10220*/  F2FP.F16.E4M3.UNPACK_B R35, R9.reuse ;  /* 0x00000009ff23723e */ /* 0x081fe200020006ff */
[----:B------:R-:W-:Y:S01]  /*10230*/  HADD2.F32 R5, -RZ, R4.H0_H0 ;  /* 0x20000004ff057230 */ /* 0x000fe20000004100 */
[----:B------:R-:W-:Y:S01]  /*10240*/  F2FP.F16.E4M3.UNPACK_B R36, R9.H1 ;  /* 0x00000009ff24723e */ /* 0x000fe200030006ff */
[----:B------:R-:W-:Y:S02]  /*10250*/  HADD2.F32 R33, -RZ, R33.H1_H1 ;  /* 0x30000021ff217230 */ /* 0x000fe40000004100 */
[CC--:B------:R-:W-:Y:S01]  /*10260*/  FMUL.FTZ R9, R34.reuse, R39.reuse ;  /* 0x0000002722097220 */ /* 0x0c0fe20000410000 */
[----:B------:R-:W-:Y:S01]  /*10270*/  FMUL.FTZ R44, R34, R40 ;  /* 0x00000028222c7220 */ /* 0x000fe20000410000 */
[----:B------:R-:W-:Y:S02]  /*10280*/  F2FP.F16.E4M3.UNPACK_B R8, R8 ;  /* 0x00000008ff08723e */ /* 0x000fe400020006ff */
[C---:B------:R-:W-:Y:S01]  /*10290*/  FFMA.FTZ R46, R5.reuse, R40, R9 ;  /* 0x00000028052e7223 */ /* 0x040fe20000010009 */
[----:B------:R-:W-:Y:S01]  /*102a0*/  FFMA.FTZ R45, R5, R39, -R44 ;  /* 0x00000027052d7223 */ /* 0x000fe2000001082c */
        /* <DEDUP_REMOVED lines=8> */
[----:B------:R-:W-:Y:S01]  /*10330*/  HADD2.F32 R5, -RZ, R4.H1_H1 ;  /* 0x30000004ff057230 */ /* 0x000fe20000004100 */
[----:B------:R-:W-:Y:S01]  /*10340*/  F2FP.F16.E4M3.UNPACK_B R10, R10.H1 ;  /* 0x0000000aff0a723e */ /* 0x000fe200030006ff */
[----:B------:R-:W-:Y:S02]  /*10350*/  HADD2.F32 R39, -RZ, R38.H0_H0 ;  /* 0x20000026ff277230 */ /* 0x000fe40000004100 */
[----:B------:R-:W-:Y:S01]  /*10360*/  FMUL.FTZ R33, R9, R42 ;  /* 0x0000002a09217220 */ /* 0x000fe20000410000 */
[----:B------:R-:W-:Y:S02]  /*10370*/  HADD2.F32 R4, -RZ, R27.H0_H0 ;  /* 0x2000001bff047230 */ /* 0x000fe40000004100 */
[C---:B------:R-:W-:Y:S01]  /*10380*/  FFMA.FTZ R47, R5.reuse, R44, R43 ;  /* 0x0000002c052f7223 */ /* 0x040fe2000001002b */
[----:B------:R-:W-:Y:S01]  /*10390*/  FFMA.FTZ R48, R5, R40, -R48 ;  /* 0x0000002805307223 */ /* 0x000fe20000010830 */
[----:B------:R-:W-:Y:S01]  /*103a0*/  FMUL.FTZ R9, R9, R39 ;  /* 0x0000002709097220 */ /* 0x000fe20000410000 */
[----:B------:R-:W-:-:S02]  /*103b0*/  HADD2.F32 R5, -RZ, R36.H0_H0 ;  /* 0x20000024ff057230 */ /* 0x000fc40000004100 */
[C---:B------:R-:W-:Y:S01]  /*103c0*/  FFMA.FTZ R43, R4.reuse, R39, -R33 ;  /* 0x00000027042b7223 */ /* 0x040fe20000010821 */
[----:B------:R-:W-:Y:S01]  /*103d0*/  F2FP.F16.E4M3.UNPACK_B R39, R20.H1 ;  /* 0x00000014ff27723e */ /* 0x000fe200030006ff */
[----:B------:R-:W-:Y:S01]  /*103e0*/  FFMA.FTZ R42, R4, R42, R9 ;  /* 0x0000002a042a7223 */ /* 0x000fe20000010009 */
[----:B------:R-:W-:Y:S01]  /*103f0*/  F2FP.F16.E4M3.UNPACK_B R9, R12.H1 ;  /* 0x0000000cff09723e */ /* 0x000fe200030006ff */
[----:B------:R-:W-:Y:S01]  /*10400*/  HADD2.F32 R41, -RZ, R41.H1_H1 ;  /* 0x30000029ff297230 */ /* 0x000fe20000004100 */
[-C--:B------:R-:W-:Y:S01]  /*10410*/  F2FP.F16.E4M3.UNPACK_B R31, R6.reuse ;  /* 0x00000006ff1f723e */ /* 0x080fe200020006ff */
[----:B------:R-:W-:Y:S01]  /*10420*/  HADD2.F32 R40, -RZ, R39.H0_H0 ;  /* 0x20000027ff287230 */ /* 0x000fe20000004100 */
[----:B------:R-:W-:Y:S01]  /*10430*/  F2FP.F16.E4M3.UNPACK_B R6, R6.H1 ;  /* 0x00000006ff06723e */ /* 0x000fe200030006ff */
[----:B------:R-:W-:Y:S01]  /*10440*/  HADD2.F32 R8, -RZ, R8.H1_H1 ;  /* 0x30000008ff087230 */ /* 0x000fe20000004100 */
[----:B------:R-:W-:Y:S01]  /*10450*/  F2FP.F16.E4M3.UNPACK_B R34, R11 ;  /* 0x0000000bff22723e */ /* 0x000fe200020006ff */
[----:B------:R-:W-:-:S02]  /*10460*/  HADD2.F32 R38, -RZ, R38.H1_H1 ;  /* 0x30000026ff267230 */ /* 0x000fc40000004100 */
[C---:B------:R-:W-:Y:S01]  /*10470*/  FMUL.FTZ R49, R5.reuse, R40 ;  /* 0x0000002805317220 */ /* 0x040fe20000410000 */
[----:B------:R-:W-:Y:S02]  /*10480*/  HADD2.F32 R33, -RZ, R9.H0_H0 ;  /* 0x20000009ff217230 */ /* 0x000fe40000004100 */
[C---:B------:R-:W-:Y:S01]  /*10490*/  FMUL.FTZ R44, R8.reuse, R41 ;  /* 0x00000029082c7220 */ /* 0x040fe20000410000 */
[----:B------:R-:W-:Y:S02]  /*104a0*/  HADD2.F32 R4, -RZ, R29.H0_H0 ;  /* 0x2000001dff047230 */ /* 0x000fe40000004100 */
[----:B------:R-:W-:Y:S01]  /*104b0*/  FMUL.FTZ R8, R8, R38 ;  /* 0x0000002608087220 */ /* 0x000fe20000410000 */
[----:B------:R-:W-:Y:S02]  /*104c0*/  HADD2.F32 R27, -RZ, R27.H1_H1 ;  /* 0x3000001bff1b7230 */ /* 0x000fe40000004100 */
[----:B------:R-:W-:Y:S01]  /*104d0*/  FMUL.FTZ R5, R5, R33 ;  /* 0x0000002105057220 */ /* 0x000fe20000410000 */
[----:B------:R-:W-:-:S02]  /*104e0*/  HADD2.F32 R39, -RZ, R39.H1_H1 ;  /* 0x30000027ff277230 */ /* 0x000fc40000004100 */
[C---:B------:R-:W-:Y:S01]  /*104f0*/  FFMA.FTZ R51, R4.reuse, R33, -R49 ;  /* 0x0000002104337223 */ /* 0x040fe20000010831 */
[----:B------:R-:W-:Y:S01]  /*10500*/  F2FP.F16.E4M3.UNPACK_B R33, R20 ;  /* 0x00000014ff21723e */ /* 0x000fe200020006ff */
[C---:B------:R-:W-:Y:S01]  /*10510*/  FFMA.FTZ R44, R27.reuse, R38, -R44 ;  /* 0x000000261b2c7223 */ /* 0x040fe2000001082c */
[----:B------:R-:W-:Y:S01]  /*10520*/  FFMA.FTZ R41, R27, R41, R8 ;  /* 0x000000291b297223 */ /* 0x000fe20000010008 */
[----:B------:R-:W-:Y:S01]  /*10530*/  HADD2.F32 R36, -RZ, R36.H1_H1 ;  /* 0x30000024ff247230 */ /* 0x000fe20000004100 */
[----:B------:R-:W-:Y:S01]  /*10540*/  F2FP.F16.E4M3.UNPACK_B R8, R12 ;  /* 0x0000000cff08723e */ /* 0x000fe200020006ff */
[----:B------:R-:W-:Y:S02]  /*10550*/  HADD2.F32 R27, -RZ, R9.H1_H1 ;  /* 0x30000009ff1b7230 */ /* 0x000fe40000004100 */
[----:B------:R-:W-:Y:S01]  /*10560*/  FFMA.FTZ R52, R4, R40, R5 ;  /* 0x0000002804347223 */ /* 0x000fe20000010005 */
[----:B------:R-:W-:Y:S02]  /*10570*/  HADD2.F32 R38, -RZ, R33.H0_H0 ;  /* 0x20000021ff267230 */ /* 0x000fe40000004100 */
[----:B------:R-:W-:Y:S01]  /*10580*/  FMUL.FTZ R40, R36, R39 ;  /* 0x0000002724287220 */ /* 0x000fe20000410000 */
[----:B------:R-:W-:-:S02]  /*10590*/  HADD2.F32 R5, -RZ, R35.H0_H0 ;  /* 0x20000023ff057230 */ /* 0x000fc40000004100 */
[----:B------:R-:W-:Y:S01]  /*105a0*/  FMUL.FTZ R36, R36, R27 ;  /* 0x0000001b24247220 */ /* 0x000fe20000410000 */
[----:B------:R-:W-:Y:S01]  /*105b0*/  HADD2.F32 R29, -RZ, R29.H1_H1 ;  /* 0x3000001dff1d7230 */ /* 0x000fe20000004100 */
[----:B------:R-:W-:Y:S01]  /*105c0*/  F2FP.F16.E4M3.UNPACK_B R11, R11.H1 ;  /* 0x0000000bff0b723e */ /* 0x000fe200030006ff */
[----:B------:R-:W-:Y:S02]  /*105d0*/  HADD2.F32 R9, -RZ, R8.H0_H0 ;  /* 0x20000008ff097230 */ /* 0x000fe40000004100 */
[-C--:B------:R-:W-:Y:S01]  /*105e0*/  FMUL.FTZ R49, R5, R38.reuse ;  /* 0x0000002605317220 */ /* 0x080fe20000410000 */
[----:B------:R-:W-:Y:S02]  /*105f0*/  HADD2.F32 R4, -RZ, R28.H0_H0 ;  /* 0x2000001cff047230 */ /* 0x000fe40000004100 */
[C---:B------:R-:W-:Y:S01]  /*10600*/  FFMA.FTZ R54, R29.reuse, R27, -R40 ;  /* 0x0000001b1d367223 */ /* 0x040fe20000010828 */
[----:B------:R-:W-:Y:S01]  /*10610*/  FFMA.FTZ R53, R29, R39, R36 ;  /* 0x000000271d357223 */ /* 0x000fe20000010024 */
[----:B------:R-:W-:Y:S01]  /*10620*/  FMUL.FTZ R5, R5, R9 ;  /* 0x0000000905057220 */ /* 0x000fe20000410000 */
[----:B------:R-:W-:Y:S01]  /*10630*/  F2FP.F16.E4M3.UNPACK_B R29, R21.H1 ;  /* 0x00000015ff1d723e */ /* 0x000fe200030006ff */
[C---:B------:R-:W-:Y:S01]  /*10640*/  FFMA.FTZ R49, R4.reuse, R9, -R49 ;  /* 0x0000000904317223 */ /* 0x040fe20000010831 */
[----:B------:R-:W-:Y:S01]  /*10650*/  F2FP.F16.E4M3.UNPACK_B R9, R13.H1 ;  /* 0x0000000dff09723e */ /* 0x000fe200030006ff */
[----:B------:R-:W-:Y:S01]  /*10660*/  FFMA.FTZ R38, R4, R38, R5 ;  /* 0x0000002604267223 */ /* 0x000fe20000010005 */
[----:B------:R-:W-:Y:S01]  /*10670*/  HADD2.F32 R8, -RZ, R8.H1_H1 ;  /* 0x30000008ff087230 */ /* 0x000fe20000004100 */
[-C--:B------:R-:W-:Y:S01]  /*10680*/  F2FP.F16.E4M3.UNPACK_B R32, R7.reuse ;  /* 0x00000007ff20723e */ /* 0x080fe200020006ff */
        /* <DEDUP_REMOVED lines=8> */
[----:B------:R-:W-:Y:S02]  /*10710*/  HADD2.F32 R4, -RZ, R6.H0_H0 ;  /* 0x20000006ff047230 */ /* 0x000fe40000004100 */
[----:B------:R-:W-:Y:S01]  /*10720*/  FMUL.FTZ R35, R5, R36 ;  /* 0x0000002405237220 */ /* 0x000fe20000410000 */
[----:B------:R-:W-:-:S02]  /*10730*/  HADD2.F32 R28, -RZ, R28.H1_H1 ;  /* 0x3000001cff1c7230 */ /* 0x000fc40000004100 */
[-C--:B------:R-:W-:Y:S01]  /*10740*/  FMUL.FTZ R5, R5, R27.reuse ;  /* 0x0000001b05057220 */ /* 0x080fe20000410000 */
[----:B------:R-:W-:Y:S02]  /*10750*/  HADD2.F32 R29, -RZ, R29.H1_H1 ;  /* 0x3000001dff1d7230 */ /* 0x000fe40000004100 */
[----:B------:R-:W-:Y:S01]  /*10760*/  FFMA.FTZ R35, R4, R27, -R35 ;  /* 0x0000001b04237223 */ /* 0x000fe20000010823 */
[----:B------:R-:W-:Y:S02]  /*10770*/  HADD2.F32 R10, -RZ, R10.H1_H1 ;  /* 0x3000000aff0a7230 */ /* 0x000fe40000004100 */
[----:B------:R-:W-:Y:S01]  /*10780*/  FFMA.FTZ R40, R28, R8, -R39 ;  /* 0x000000081c287223 */ /* 0x000fe20000010827 */
        /* <DEDUP_REMOVED lines=12> */
[----:B------:R-:W-:Y:S02]  /*10850*/  HADD2.F32 R6, -RZ, R8.H0_H0 ;  /* 0x20000008ff067230 */ /* 0x000fe40000004100 */
        /* <DEDUP_REMOVED lines=17> */
[--C-:B------:R-:W-:Y:S02]  /*10970*/  HADD2.F32 R6, -RZ, R4.reuse.H0_H0 ;  /* 0x20000004ff067230 */ /* 0x100fe40000004100 */
[----:B------:R-:W-:Y:S02]  /*10980*/  HADD2.F32 R8, -RZ, R4.H1_H1 ;  /* 0x30000004ff087230 */ /* 0x000fe40000004100 */
[----:B------:R-:W-:Y:S01]  /*10990*/  FMUL.FTZ R31, R5, R10 ;  /* 0x0000000a051f7220 */ /* 0x000fe20000410000 */
[----:B------:R-:W-:Y:S02]  /*109a0*/  HADD2.F32 R4, -RZ, R7.H0_H0 ;  /* 0x20000007ff047230 */ /* 0x000fe40000004100 */
[----:B------:R-:W-:-:S02]  /*109b0*/  HADD2.F32 R28, -RZ, R9.H1_H1 ;  /* 0x30000009ff1c7230 */ /* 0x000fc40000004100 */
[-C--:B------:R-:W-:Y:S01]  /*109c0*/  FMUL.FTZ R9, R5, R6.reuse ;  /* 0x0000000605097220 */ /* 0x080fe20000410000 */
[----:B------:R-:W-:Y:S02]  /*109d0*/  HADD2.F32 R11, -RZ, R11.H1_H1 ;  /* 0x3000000bff0b7230 */ /* 0x000fe40000004100 */
[C---:B------:R-:W-:Y:S01]  /*109e0*/  FFMA.FTZ R37, R4.reuse, R6, -R31 ;  /* 0x0000000604257223 */ /* 0x040fe2000001081f */
[----:B------:R-:W-:Y:S01]  /*109f0*/  HADD2.F32 R7, -RZ, R7.H1_H1 ;  /* 0x30000007ff077230 */ /* 0x000fe20000004100 */
[----:B------:R-:W-:Y:S01]  /*10a00*/  F2FP.F16.E4M3.UNPACK_B R5, R14 ;  /* 0x0000000eff05723e */ /* 0x000fe200020006ff */
[----:B------:R-:W-:Y:S01]  /*10a10*/  FFMA.FTZ R55, R4, R10, R9 ;  /* 0x0000000a04377223 */ /* 0x000fe20000010009 */
[C---:B------:R-:W-:Y:S01]  /*10a20*/  FMUL.FTZ R6, R11.reuse, R28 ;  /* 0x0000001c0b067220 */ /* 0x040fe20000410000 */
[----:B------:R-:W-:Y:S01]  /*10a30*/  FMUL.FTZ R11, R11, R8 ;  /* 0x000000080b0b7220 */ /* 0x000fe20000410000 */
[----:B------:R-:W-:Y:S02]  /*10a40*/  F2FP.F16.E4M3.UNPACK_B R4, R24 ;  /* 0x00000018ff04723e */ /* 0x000fe400020006ff */
[C---:B------:R-:W-:Y:S01]  /*10a50*/  FFMA.FTZ R60, R7.reuse, R8, -R6 ;  /* 0x00000008073c7223 */ /* 0x040fe20000010806 */
[----:B------:R-:W-:Y:S01]  /*10a60*/  FFMA.FTZ R62, R7, R28, R11 ;  /* 0x0000001c073e7223 */ /* 0x000fe2000001000b */
[----:B------:R-:W-:-:S02]  /*10a70*/  HADD2.F32 R6, -RZ, R5.H0_H0 ;  /* 0x20000005ff067230 */ /* 0x000fc40000004100 */
[----:B------:R-:W-:Y:S02]  /*10a80*/  HADD2.F32 R7, -RZ, R5.H1_H1 ;  /* 0x30000005ff077230 */ /* 0x000fe40000004100 */
[----:B------:R-:W-:Y:S01]  /*10a90*/  HADD2.F32 R8, -RZ, R4.H0_H0 ;  /* 0x20000004ff087230 */ /* 0x000fe20000004100 */
[----:B------:R-:W-:Y:S01]  /*10aa0*/  F2FP.SATFINITE.E4M3.F32.PACK_AB_MERGE_C R55, R62, R55, RZ ;  /* 0x000000373e37723e */ /* 0x000fe200048070ff */
[----:B------:R-:W-:Y:S02]  /*10ab0*/  HADD2.F32 R5, -RZ, R34.H0_H0 ;  /* 0x20000022ff057230 */ /* 0x000fe40000004100 */
        /* <DEDUP_REMOVED lines=16> */
[----:B------:R-:W-:Y:S02]  /*10bc0*/  F2FP.SATFINITE.E4M3.F32.PACK_AB_MERGE_C R8, R47, R46, RZ ;  /* 0x0000002e2f08723e */ /* 0x000fe400048070ff */
[----:B------:R-:W-:Y:S02]  /*10bd0*/  F2FP.SATFINITE.E4M3.F32.PACK_AB_MERGE_C R9, R53, R52, RZ ;  /* 0x000000343509723e */ /* 0x000fe400048070ff */
[----:B------:R-:W-:Y:S02]  /*10be0*/  F2FP.SATFINITE.E4M3.F32.PACK_AB_MERGE_C R10, R58, R39, RZ ;  /* 0x000000273a0a723e */ /* 0x000fe400048070ff */
[----:B------:R-:W-:-:S02]  /*10bf0*/  F2FP.SATFINITE.E4M3.F32.PACK_AB_MERGE_C R4, R44, R43, R4 ;  /* 0x0000002b2c04723e */ /* 0x000fc40004807004 */
[----:B------:R-:W-:Y:S02]  /*10c00*/  F2FP.SATFINITE.E4M3.F32.PACK_AB_MERGE_C R5, R40, R49, R5 ;  /* 0x000000312805723e */ /* 0x000fe40004807005 */
[----:B------:R-:W-:Y:S02]  /*10c10*/  F2FP.SATFINITE.E4M3.F32.PACK_AB_MERGE_C R6, R36, R27, R6 ;  /* 0x0000001b2406723e */ /* 0x000fe40004807006 */
[----:B------:R-:W-:Y:S02]  /*10c20*/  F2FP.SATFINITE.E4M3.F32.PACK_AB_MERGE_C R7, R34, R11, R7 ;  /* 0x0000000b2207723e */ /* 0x000fe40004807007 */
[----:B------:R-:W-:Y:S02]  /*10c30*/  F2FP.SATFINITE.E4M3.F32.PACK_AB_MERGE_C R8, R41, R42, R8 ;  /* 0x0000002a2908723e */ /* 0x000fe40004807008 */
[----:B------:R-:W-:Y:S01]  /*10c40*/  F2FP.SATFINITE.E4M3.F32.PACK_AB_MERGE_C R9, R33, R38, R9 ;  /* 0x000000262109723e */ /* 0x000fe20004807009 */
[----:B------:R1:W-:Y:S01]  /*10c50*/  STS.128 [R25+0x1c400], R4 ;  /* 0x01c4000419007388 */ /* 0x0003e20000000c00 */
[----:B------:R-:W-:-:S02]  /*10c60*/  F2FP.SATFINITE.E4M3.F32.PACK_AB_MERGE_C R10, R50, R29, R10 ;  /* 0x0000001d320a723e */ /* 0x000fc4000480700a */
[----:B------:R-:W-:-:S05]  /*10c70*/  F2FP.SATFINITE.E4M3.F32.PACK_AB_MERGE_C R11, R31, R28, R55 ;  /* 0x0000001c1f0b723e */ /* 0x000fca0004807037 */
[----:B------:R1:W-:Y:S02]  /*10c80*/  STS.128 [R26+0x1c400], R8 ;  /* 0x01c400081a007388 */ /* 0x0003e40000000c00 */
.L_x_6521:
[----:B------:R-:W-:Y:S05]  /*10c90*/  BSYNC B1 ;  /* 0x0000000000017941 */ /* 0x000fea0003800000 */
.L_x_6520:
[----:B------:R-:W-:Y:S05]  /*10ca0*/  @P0 BRA `(.L_x_6512) ;  /* 0x0000000c00040947 */ /* 0x000fea0003800000 */
[----:B-1----:R-:W2:Y:S01]  /*10cb0*/  LDL R8, [R1+0x78] ;  /* 0x0000780001087983 */ /* 0x002ea20000100800 */
[C---:B------:R-:W-:Y:S02]  /*10cc0*/  VIADD R4, R228.reuse, 0x40 ;  /* 0x00000040e4047836 */ /* 0x040fe40000000000 */
[----:B------:R-:W-:Y:S01]  /*10cd0*/  VIADD R5, R228, 0x40 ;  /* 0x00000040e4057836 */ /* 0x000fe20000000000 */
[----:B------:R-:W3:Y:S01]  /*10ce0*/  LDL R49, [R1+0xd0] ;  /* 0x0000d00001317983 */ /* 0x000ee20000100800 */
[----:B------:R-:W-:Y:S02]  /*10cf0*/  IMAD.SHL.U32 R4, R4, 0x80, RZ ;  /* 0x0000008004047824 */ /* 0x000fe400078e00ff */
[----:B------:R-:W-:Y:S01]  /*10d00*/  IMAD.SHL.U32 R5, R5, 0x80, RZ ;  /* 0x0000008005057824 */ /* 0x000fe200078e00ff */
[----:B------:R-:W-:Y:S02]  /*10d10*/  IADD3 R3, R18, R3, RZ ;  /* 0x0000000312037210 */ /* 0x000fe40007ffe0ff */
[----:B------:R-:W-:-:S02]  /*10d20*/  LOP3.LUT R4, R4, 0x380, RZ, 0xc0, !PT ;  /* 0x0000038004047812 */ /* 0x000fc400078ec0ff */
[----:B------:R-:W-:Y:S02]  /*10d30*/  LOP3.LUT R5, R5, 0x380, RZ, 0xc0, !PT ;  /* 0x0000038005057812 */ /* 0x000fe400078ec0ff */
[----:B------:R-:W-:Y:S02]  /*10d40*/  SHF.R.U32.HI R4, RZ, 0x3, R4 ;  /* 0x00000003ff047819 */ /* 0x000fe40000011604 */
[----:B------:R-:W-:-:S04]  /*10d50*/  LOP3.LUT R3, R5, 0x70, R3, 0xf8, !PT ;  /* 0x0000007005037812 */ /* 0x000fc800078ef803 */
[----:B------:R-:W-:Y:S02]  /*10d60*/  LOP3.LUT R3, R3, R4, RZ, 0x3c, !PT ;  /* 0x0000000403037212 */ /* 0x000fe400078e3cff */
[----:B------:R-:W-:Y:S02]  /*10d70*/  F2FP.F16.E4M3.UNPACK_B R37, R0.H1 ;  /* 0x00000000ff25723e */ /* 0x000fe400030006ff */
[----:B------:R-:W-:-:S03]  /*10d80*/  F2FP.F16.E4M3.UNPACK_B R41, R15.H1 ;  /* 0x0000000fff29723e */ /* 0x000fc600030006ff */
[----:B0-----:R-:W-:Y:S02]  /*10d90*/  HADD2.F32 R35, -RZ, R37.H0_H0 ;  /* 0x20000025ff237230 */ /* 0x001fe40000004100 */
[--C-:B------:R-:W-:Y:S02]  /*10da0*/  HADD2.F32 R39, -RZ, R41.reuse.H0_H0 ;  /* 0x20000029ff277230 */ /* 0x100fe40000004100 */
[----:B------:R-:W-:Y:S02]  /*10db0*/  HADD2.F32 R46, -RZ, R41.H1_H1 ;  /* 0x30000029ff2e7230 */ /* 0x000fe40000004100 */
[----:B------:R-:W-:Y:S01]  /*10dc0*/  HADD2.F32 R40, -RZ, R37.H1_H1 ;  /* 0x30000025ff287230 */ /* 0x000fe20000004100 */
[----:B------:R-:W-:Y:S02]  /*10dd0*/  F2FP.F16.E4M3.UNPACK_B R45, R20 ;  /* 0x00000014ff2d723e */ /* 0x000fe400020006ff */
[----:B--2---:R-:W-:Y:S01]  /*10de0*/  IADD3 R3, R16, R3, R8 ;  /* 0x0000000310037210 */ /* 0x004fe20007ffe008 */
[----:B---3--:R-:W0:Y:S04]  /*10df0*/  LDS.128 R4, [R49+0x1c400] ;  /* 0x01c4000031047984 */ /* 0x008e280000000c00 */
[----:B------:R-:W1:Y:S01]  /*10e00*/  LDS.128 R8, [R3+0x1c400] ;  /* 0x01c4000003087984 */ /* 0x000e620000000c00 */
[----:B0-----:R-:W-:-:S02]  /*10e10*/  F2FP.F16.E4M3.UNPACK_B R25, R4 ;  /* 0x00000004ff19723e */ /* 0x001fc400020006ff */
[----:B-1----:R-:W-:Y:S02]  /*10e20*/  F2FP.F16.E4M3.UNPACK_B R31, R8.H1 ;  /* 0x00000008ff1f723e */ /* 0x002fe400030006ff */
[----:B------:R-:W-:-:S03]  /*10e30*/  F2FP.F16.E4M3.UNPACK_B R4, R4.H1 ;  /* 0x00000004ff04723e */ /* 0x000fc600030006ff */
[--C-:B------:R-:W-:Y:S01]  /*10e40*/  HADD2.F32 R32, -RZ, R31.reuse.H0_H0 ;  /* 0x2000001fff207230 */ /* 0x100fe20000004100 */
[-C--:B------:R-:W-:Y:S02]  /*10e50*/  F2FP.F16.E4M3.UNPACK_B R26, R5.reuse ;  /* 0x00000005ff1a723e */ /* 0x080fe400020006ff */
[----:B------:R-:W-:Y:S01]  /*10e60*/  F2FP.F16.E4M3.UNPACK_B R27, R5.H1 ;  /* 0x00000005ff1b723e */ /* 0x000fe200030006ff */
[----:B------:R-:W-:Y:S02]  /*10e70*/  HADD2.F32 R5, -RZ, R4.H0_H0 ;  /* 0x20000004ff057230 */ /* 0x000fe40000004100 */
[-C--:B------:R-:W-:Y:S01]  /*10e80*/  FMUL.FTZ R38, R35, R32.reuse ;  /* 0x0000002023267220 */ /* 0x080fe20000410000 */
[C---:B------:R-:W-:Y:S01]  /*10e90*/  FMUL.FTZ R36, R39.reuse, R32 ;  /* 0x0000002027247220 */ /* 0x040fe20000410000 */
[----:B------:R-:W-:Y:S02]  /*10ea0*/  F2FP.F16.E4M3.UNPACK_B R8, R8 ;  /* 0x00000008ff08723e */ /* 0x000fe400020006ff */
[----:B------:R-:W-:Y:S01]  /*10eb0*/  FFMA.FTZ R38, R39, R5, R38 ;  /* 0x0000000527267223 */ /* 0x000fe20000010026 */
[----:B------:R-:W-:Y:S01]  /*10ec0*/  F2FP.F16.E4M3.UNPACK_B R39, R15 ;  /* 0x0000000fff27723e */ /* 0x000fe200020006ff */
[----:B------:R-:W-:Y:S01]  /*10ed0*/  FFMA.FTZ R35, R35, R5, -R36 ;  /* 0x0000000523237223 */ /* 0x000fe20000010824 */
[----:B------:R-:W-:Y:S01]  /*10ee0*/  F2FP.F16.E4M3.UNPACK_B R36, R0 ;  /* 0x00000000ff24723e */ /* 0x000fe200020006ff */
[----:B------:R-:W-:-:S02]  /*10ef0*/  HADD2.F32 R31, -RZ, R31.H1_H1 ;  /* 0x3000001fff1f7230 */ /* 0x000fc40000004100 */
[----:B------:R-:W-:Y:S02]  /*10f00*/  HADD2.F32 R44, -RZ, R39.H0_H0 ;  /* 0x20000027ff2c7230 */ /* 0x000fe40000004100 */
[----:B------:R-:W-:Y:S02]  /*10f10*/  HADD2.F32 R5, -RZ, R8.H0_H0 ;  /* 0x20000008ff057230 */ /* 0x000fe40000004100 */
[-C--:B------:R-:W-:Y:S01]  /*10f20*/  FMUL.FTZ R37, R46, R31.reuse ;  /* 0x0000001f2e257220 */ /* 0x080fe20000410000 */
[----:B------:R-:W-:Y:S02]  /*10f30*/  HADD2.F32 R4, -RZ, R4.H1_H1 ;  /* 0x30000004ff047230 */ /* 0x000fe40000004100 */
[----:B------:R-:W-:Y:S01]  /*10f40*/  FMUL.FTZ R31, R40, R31 ;  /* 0x0000001f281f7220 */ /* 0x000fe20000410000 */
[----:B------:R-:W-:Y:S02]  /*10f50*/  HADD2.F32 R42, -RZ, R36.H0_H0 ;  /* 0x20000024ff2a7230 */ /* 0x000fe40000004100 */
[----:B------:R-:W-:Y:S01]  /*10f60*/  FMUL.FTZ R15, R44, R5 ;  /* 0x000000052c0f7220 */ /* 0x000fe20000410000 */
[----:B------:R-:W-:-:S02]  /*10f70*/  HADD2.F32 R0, -RZ, R25.H0_H0 ;  /* 0x20000019ff007230 */ /* 0x000fc40000004100 */
[----:B------:R-:W-:Y:S02]  /*10f80*/  HADD2.F32 R43, -RZ, R39.H1_H1 ;  /* 0x30000027ff2b7230 */ /* 0x000fe40000004100 */
[----:B------:R-:W-:Y:S02]  /*10f90*/  HADD2.F32 R8, -RZ, R8.H1_H1 ;  /* 0x30000008ff087230 */ /* 0x000fe40000004100 */
[----:B------:R-:W-:Y:S01]  /*10fa0*/  HADD2.F32 R41, -RZ, R36.H1_H1 ;  /* 0x30000024ff297230 */ /* 0x000fe20000004100 */
[----:B------:R-:W-:Y:S01]  /*10fb0*/  F2FP.F16.E4M3.UNPACK_B R33, R9 ;  /* 0x00000009ff21723e */ /* 0x000fe200020006ff */
[----:B------:R-:W-:Y:S01]  /*10fc0*/  FMUL.FTZ R5, R42, R5 ;  /* 0x000000052a057220 */ /* 0x000fe20000410000 */
[----:B------:R-:W-:Y:S01]  /*10fd0*/  FFMA.FTZ R31, R46, R4, R31 ;  /* 0x000000042e1f7223 */ /* 0x000fe2000001001f */
[----:B------:R-:W-:Y:S01]  /*10fe0*/  FFMA.FTZ R15, R42, R0, -R15 ;  /* 0x000000002a0f7223 */ /* 0x000fe2000001080f */
[----:B------:R-:W-:Y:S01]  /*10ff0*/  F2FP.F16.E4M3.UNPACK_B R9, R9.H1 ;  /* 0x00000009ff09723e */ /* 0x000fe200030006ff */
[----:B------:R-:W-:Y:S01]  /*11000*/  HADD2.F32 R25, -RZ, R25.H1_H1 ;  /* 0x30000019ff197230 */ /* 0x000fe20000004100 */
[----:B------:R-:W-:Y:S01]  /*11010*/  F2FP.F16.E4M3.UNPACK_B R46, R20.H1 ;  /* 0x00000014ff2e723e */ /* 0x000fe200030006ff */
[----:B------:R-:W-:Y:S01]  /*11020*/  FMUL.FTZ R36, R43, R8 ;  /* 0x000000082b247220 */ /* 0x000fe20000410000 */
[----:B------:R-:W-:Y:S01]  /*11030*/  F2FP.F16.E4M3.UNPACK_B R42, R12.H1 ;  /* 0x0000000cff2a723e */ /* 0x000fe200030006ff */
[----:B------:R-:W-:Y:S01]  /*11040*/  FMUL.FTZ R8, R41, R8 ;  /* 0x0000000829087220 */ /* 0x000fe20000410000 */
[----:B------:R-:W-:Y:S01]  /*11050*/  FFMA.FTZ R40, R40, R4, -R37 ;  /* 0x0000000428287223 */ /* 0x000fe20000010825 */
[----:B------:R-:W-:Y:S01]  /*11060*/  FFMA.FTZ R5, R44, R0, R5 ;  /* 0x000000002c057223 */ /* 0x000fe20000010005 */
[----:B------:R-:W-:-:S02]  /*11070*/  HADD2.F32 R48, -RZ, R46.H0_H0 ;  /* 0x2000002eff307230 */ /* 0x000fc40000004100 */
[-C--:B------:R-:W-:Y:S01]  /*11080*/  FFMA.FTZ R8, R43, R25.reuse, R8 ;  /* 0x000000192b087223 */ /* 0x080fe20000010008 */
[--C-:B------:R-:W-:Y:S02]  /*11090*/  HADD2.F32 R4, -RZ, R9.reuse.H0_H0 ;  /* 0x20000009ff047230 */ /* 0x100fe40000004100 */
[--C-:B------:R-:W-:Y:S02]  /*110a0*/  HADD2.F32 R44, -RZ, R42.reuse.H0_H0 ;  /* 0x2000002aff2c7230 */ /* 0x100fe40000004100 */
[----:B------:R-:W-:Y:S02]  /*110b0*/  HADD2.F32 R43, -RZ, R42.H1_H1 ;  /* 0x3000002aff2b7230 */ /* 0x000fe40000004100 */
[----:B------:R-:W-:Y:S02]  /*110c0*/  HADD2.F32 R9, -RZ, R9.H1_H1 ;  /* 0x30000009ff097230 */ /* 0x000fe40000004100 */
[----:B------:R-:W-:Y:S01]  /*110d0*/  FFMA.FTZ R36, R41, R25, -R36 ;  /* 0x0000001929247223 */ /* 0x000fe20000010824 */
[----:B------:R-:W-:-:S02]  /*110e0*/  HADD2.F32 R0, -RZ, R27.H0_H0 ;  /* 0x2000001bff007230 */ /* 0x000fc40000004100 */
[-C--:B------:R-:W-:Y:S01]  /*110f0*/  FMUL.FTZ R37, R48, R4.reuse ;  /* 0x0000000430257220 */ /* 0x080fe20000410000 */
[C---:B------:R-:W-:Y:S01]  /*11100*/  FMUL.FTZ R39, R44.reuse, R4 ;  /* 0x000000042c277220 */ /* 0x040fe20000410000 */
[----:B------:R-:W-:Y:S01]  /*11110*/  HADD2.F32 R47, -RZ, R46.H1_H1 ;  /* 0x3000002eff2f7230 */ /* 0x000fe20000004100 */
[----:B------:R-:W-:Y:S01]  /*11120*/  F2FP.F16.E4M3.UNPACK_B R41, R12 ;  /* 0x0000000cff29723e */ /* 0x000fe200020006ff */
[----:B------:R-:W-:Y:S02]  /*11130*/  HADD2.F32 R27, -RZ, R27.H1_H1 ;  /* 0x3000001bff1b7230 */ /* 0x000fe40000004100 */
[----:B------:R-:W-:Y:S01]  /*11140*/  FMUL.FTZ R42, R43, R9 ;  /* 0x000000092b2a7220 */ /* 0x000fe20000410000 */
[----:B------:R-:W-:Y:S02]  /*11150*/  HADD2.F32 R46, -RZ, R45.H0_H0 ;  /* 0x2000002dff2e7230 */ /* 0x000fe40000004100 */
[----:B------:R-:W-:Y:S02]  /*11160*/  HADD2.F32 R4, -RZ, R33.H0_H0 ;  /* 0x20000021ff047230 */ /* 0x000fe40000004100 */
[-C--:B------:R-:W-:Y:S01]  /*11170*/  FFMA.FTZ R37, R44, R0.reuse, -R37 ;  /* 0x000000002c257223 */ /* 0x080fe20000010825 */
[----:B------:R-:W-:Y:S01]  /*11180*/  FFMA.FTZ R39, R48, R0, R39 ;  /* 0x0000000030277223 */ /* 0x000fe20000010027 */
[----:B------:R-:W-:-:S02]  /*11190*/  HADD2.F32 R44, -RZ, R41.H0_H0 ;  /* 0x20000029ff2c7230 */ /* 0x000fc40000004100 */
[C---:B------:R-:W-:Y:S01]  /*111a0*/  FMUL.FTZ R12, R47.reuse, R9 ;  /* 0x000000092f0c7220 */ /* 0x040fe20000410000 */
[----:B------:R-:W-:Y:S01]  /*111b0*/  HADD2.F32 R0, -RZ, R26.H0_H0 ;  /* 0x2000001aff007230 */ /* 0x000fe20000004100 */
[----:B------:R-:W-:Y:S01]  /*111c0*/  F2FP.F16.E4M3.UNPACK_B R34, R10 ;  /* 0x0000000aff22723e */ /* 0x000fe200020006ff */
[----:B------:R-:W-:Y:S01]  /*111d0*/  FMUL.FTZ R9, R46, R4 ;  /* 0x000000042e097220 */ /* 0x000fe20000410000 */
[----:B------:R-:W-:Y:S01]  /*111e0*/  FFMA.FTZ R42, R47, R27, R42 ;  /* 0x0000001b2f2a7223 */ /* 0x000fe2000001002a */
[----:B------:R-:W-:Y:S02]  /*111f0*/  F2FP.F16.E4M3.UNPACK_B R10, R10.H1 ;  /* 0x0000000aff0a723e */ /* 0x000fe400030006ff */
[----:B------:R-:W-:Y:S01]  /*11200*/  F2FP.F16.E4M3.UNPACK_B R47, R21.H1 ;  /* 0x00000015ff2f723e */ /* 0x000fe200030006ff */
[C---:B------:R-:W-:Y:S01]  /*11210*/  FMUL.FTZ R25, R44.reuse, R4 ;  /* 0x000000042c197220 */ /* 0x040fe20000410000 */
[----:B------:R-:W-:Y:S01]  /*11220*/  F2FP.F16.E4M3.UNPACK_B R28, R6 ;  /* 0x00000006ff1c723e */ /* 0x000fe200020006ff */
[----:B------:R-:W-:Y:S01]  /*11230*/  FFMA.FTZ R9, R44, R0, -R9 ;  /* 0x000000002c097223 */ /* 0x000fe20000010809 */
[----:B------:R-:W-:Y:S01]  /*11240*/  F2FP.F16.E4M3.UNPACK_B R6, R6.H1 ;  /* 0x00000006ff06723e */ /* 0x000fe200030006ff */
[----:B------:R-:W-:Y:S01]  /*11250*/  HADD2.F32 R50, -RZ, R47.H0_H0 ;  /* 0x2000002fff327230 */ /* 0x000fe20000004100 */
[----:B------:R-:W-:Y:S01]  /*11260*/  F2FP.F16.E4M3.UNPACK_B R44, R13.H1 ;  /* 0x0000000dff2c723e */ /* 0x000fe200030006ff */
[----:B------:R-:W-:-:S02]  /*11270*/  HADD2.F32 R4, -RZ, R10.H0_H0 ;  /* 0x2000000aff047230 */ /* 0x000fc40000004100 */
[----:B------:R-:W-:Y:S01]  /*11280*/  FFMA.FTZ R20, R43, R27, -R12 ;  /* 0x0000001b2b147223 */ /* 0x000fe2000001080c */
[----:B------:R-:W-:Y:S01]  /*11290*/  FFMA.FTZ R25, R46, R0, R25 ;  /* 0x000000002e197223 */ /* 0x000fe20000010019 */
[----:B------:R-:W-:Y:S02]  /*112a0*/  HADD2.F32 R48, -RZ, R45.H1_H1 ;  /* 0x3000002dff307230 */ /* 0x000fe40000004100 */
[----:B------:R-:W-:Y:S02]  /*112b0*/  HADD2.F32 R33, -RZ, R33.H1_H1 ;  /* 0x30000021ff217230 */ /* 0x000fe40000004100 */
[----:B------:R-:W-:Y:S02]  /*112c0*/  HADD2.F32 R12, -RZ, R41.H1_H1 ;  /* 0x30000029ff0c7230 */ /* 0x000fe40000004100 */
[----:B------:R-:W-:Y:S01]  /*112d0*/  FMUL.FTZ R41, R50, R4 ;  /* 0x0000000432297220 */ /* 0x000fe20000410000 */
[----:B------:R-:W-:Y:S02]  /*112e0*/  HADD2.F32 R46, -RZ, R44.H0_H0 ;  /* 0x2000002cff2e7230 */ /* 0x000fe40000004100 */
[----:B------:R-:W-:-:S02]  /*112f0*/  HADD2.F32 R0, -RZ, R6.H0_H0 ;  /* 0x20000006ff007230 */ /* 0x000fc40000004100 */
[-C--:B------:R-:W-:Y:S01]  /*11300*/  FMUL.FTZ R27, R48, R33.reuse ;  /* 0x00000021301b7220 */ /* 0x080fe20000410000 */
[----:B------:R-:W-:Y:S02]  /*11310*/  HADD2.F32 R26, -RZ, R26.H1_H1 ;  /* 0x3000001aff1a7230 */ /* 0x000fe40000004100 */
[----:B------:R-:W-:Y:S01]  /*11320*/  FMUL.FTZ R33, R12, R33 ;  /* 0x000000210c217220 */ /* 0x000fe20000410000 */
[C---:B------:R-:W-:Y:S01]  /*11330*/  FMUL.FTZ R43, R46.reuse, R4 ;  /* 0x000000042e2b7220 */ /* 0x040fe20000410000 */
[----:B------:R-:W-:Y:S01]  /*11340*/  FFMA.FTZ R41, R46, R0, -R41 ;  /* 0x000000002e297223 */ /* 0x000fe20000010829 */
[----:B------:R-:W-:Y:S02]  /*11350*/  HADD2.F32 R46, -RZ, R47.H1_H1 ;  /* 0x3000002fff2e7230 */ /* 0x000fe40000004100 */
[----:B------:R-:W-:Y:S02]  /*11360*/  HADD2.F32 R10, -RZ, R10.H1_H1 ;  /* 0x3000000aff0a7230 */ /* 0x000fe40000004100 */
[----:B------:R-:W-:-:S02]  /*11370*/  HADD2.F32 R44, -RZ, R44.H1_H1 ;  /* 0x3000002cff2c7230 */ /* 0x000fc40000004100 */
[-C--:B------:R-:W-:Y:S01]  /*11380*/  FFMA.FTZ R12, R12, R26.reuse, -R27 ;  /* 0x0000001a0c0c7223 */ /* 0x080fe2000001081b */
[----:B------:R-:W-:Y:S01]  /*11390*/  FFMA.FTZ R26, R48, R26, R33 ;  /* 0x0000001a301a7223 */ /* 0x000fe20000010021 */
[----:B------:R-:W-:Y:S01]  /*113a0*/  F2FP.F16.E4M3.UNPACK_B R33, R21 ;  /* 0x00000015ff21723e */ /* 0x000fe200020006ff */
[----:B------:R-:W-:Y:S01]  /*113b0*/  HADD2.F32 R6, -RZ, R6.H1_H1 ;  /* 0x30000006ff067230 */ /* 0x000fe20000004100 */
[----:B------:R-:W-:Y:S01]  /*113c0*/  F2FP.F16.E4M3.UNPACK_B R27, R13 ;  /* 0x0000000dff1b723e */ /* 0x000fe200020006ff */
[-C--:B------:R-:W-:Y:S01]  /*113d0*/  FMUL.FTZ R13, R46, R10.reuse ;  /* 0x0000000a2e0d7220 */ /* 0x080fe20000410000 */
[C---:B------:R-:W-:Y:S01]  /*113e0*/  FMUL.FTZ R21, R44.reuse, R10 ;  /* 0x0000000a2c157220 */ /* 0x040fe20000410000 */
[----:B------:R-:W-:Y:S02]  /*113f0*/  HADD2.F32 R10, -RZ, R33.H0_H0 ;  /* 0x20000021ff0a7230 */ /* 0x000fe40000004100 */
[-C--:B------:R-:W-:Y:S01]  /*11400*/  FFMA.FTZ R44, R44, R6.reuse, -R13 ;  /* 0x000000062c2c7223 */ /* 0x080fe2000001080d */
[----:B------:R-:W-:Y:S01]  /*11410*/  FFMA.FTZ R46, R46, R6, R21 ;  /* 0x000000062e2e7223 */ /* 0x000fe20000010015 */
[----:B------:R-:W-:-:S02]  /*11420*/  HADD2.F32 R4, -RZ, R34.H0_H0 ;  /* 0x20000022ff047230 */ /* 0x000fc40000004100 */
[----:B------:R-:W-:Y:S02]  /*11430*/  HADD2.F32 R6, -RZ, R27.H0_H0 ;  /* 0x2000001bff067230 */ /* 0x000fe40000004100 */
[----:B------:R-:W-:Y:S01]  /*11440*/  FFMA.FTZ R43, R50, R0, R43 ;  /* 0x00000000322b7223 */ /* 0x000fe2000001002b */
[----:B------:R-:W-:Y:S02]  /*11450*/  HADD2.F32 R0, -RZ, R28.H0_H0 ;  /* 0x2000001cff007230 */ /* 0x000fe40000004100 */
[-C--:B------:R-:W-:Y:S01]  /*11460*/  FMUL.FTZ R13, R10, R4.reuse ;  /* 0x000000040a0d7220 */ /* 0x080fe20000410000 */
[----:B------:R-:W-:Y:S02]  /*11470*/  HADD2.F32 R48, -RZ, R33.H1_H1 ;  /* 0x30000021ff307230 */ /* 0x000fe40000004100 */
[C---:B------:R-:W-:Y:S01]  /*11480*/  FMUL.FTZ R21, R6.reuse, R4 ;  /* 0x0000000406157220 */ /* 0x040fe20000410000 */
[----:B------:R-:W-:Y:S02]  /*11490*/  HADD2.F32 R34, -RZ, R34.H1_H1 ;  /* 0x30000022ff227230 */ /* 0x000fe40000004100 */
[----:B------:R-:W-:Y:S01]  /*114a0*/  HADD2.F32 R4, -RZ, R27.H1_H1 ;  /* 0x3000001bff047230 */ /* 0x000fe20000004100 */
[----:B------:R-:W-:Y:S01]  /*114b0*/  F2FP.F16.E4M3.UNPACK_B R32, R11 ;  /* 0x0000000bff20723e */ /* 0x000fe200020006ff */
[----:B------:R-:W-:Y:S01]  /*114c0*/  FFMA.FTZ R6, R6, R0, -R13 ;  /* 0x0000000006067223 */ /* 0x000fe2000001080d */
[----:B------:R-:W-:-:S02]  /*114d0*/  HADD2.F32 R28, -RZ, R28.H1_H1 ;  /* 0x3000001cff1c7230 */ /* 0x000fc40000004100 */
[----:B------:R-:W-:Y:S01]  /*114e0*/  FFMA.FTZ R10, R10, R0, R21 ;  /* 0x000000000a0a7223 */ /* 0x000fe20000010015 */
[----:B------:R-:W-:Y:S01]  /*114f0*/  F2FP.F16.E4M3.UNPACK_B R11, R11.H1 ;  /* 0x0000000bff0b723e */ /* 0x000fe200030006ff */
[----:B------:R-:W-:Y:S01]  /*11500*/  FMUL.FTZ R13, R48, R34 ;  /* 0x00000022300d7220 */ /* 0x000fe20000410000 */
[----:B------:R-:W-:Y:S01]  /*11510*/  F2FP.F16.E4M3.UNPACK_B R33, R24.H1 ;  /* 0x00000018ff21723e */ /* 0x000fe200030006ff */
[C---:B------:R-:W-:Y:S01]  /*11520*/  FMUL.FTZ R21, R4.reuse, R34 ;  /* 0x0000002204157220 */ /* 0x040fe20000410000 */
[----:B------:R-:W-:Y:S01]  /*11530*/  F2FP.F16.E4M3.UNPACK_B R0, R14.H1 ;  /* 0x0000000eff00723e */ /* 0x000fe200030006ff */
[-C--:B------:R-:W-:Y:S01]  /*11540*/  FFMA.FTZ R13, R4, R28.reuse, -R13 ;  /* 0x0000001c040d7223 */ /* 0x080fe2000001080d */
[-C--:B------:R-:W-:Y:S01]  /*11550*/  F2FP.F16.E4M3.UNPACK_B R29, R7.reuse ;  /* 0x00000007ff1d723e */ /* 0x080fe200020006ff */
[----:B------:R-:W-:Y:S01]  /*11560*/  FFMA.FTZ R21, R48, R28, R21 ;  /* 0x0000001c30157223 */ /* 0x000fe20000010015 */
[----:B------:R-:W-:Y:S01]  /*11570*/  F2FP.F16.E4M3.UNPACK_B R7, R7.H1 ;  /* 0x00000007ff07723e */ /* 0x000fe200030006ff */
[----:B------:R-:W-:-:S02]  /*11580*/  HADD2.F32 R50, -RZ, R33.H0_H0 ;  /* 0x20000021ff327230 */ /* 0x000fc40000004100 */
[----:B------:R-:W-:Y:S02]  /*11590*/  HADD2.F32 R4, -RZ, R11.H0_H0 ;  /* 0x2000000bff047230 */ /* 0x000fe40000004100 */
[--C-:B------:R-:W-:Y:S02]  /*115a0*/  HADD2.F32 R28, -RZ, R0.reuse.H0_H0 ;  /* 0x20000000ff1c7230 */ /* 0x100fe40000004100 */
[----:B------:R-:W-:Y:S02]  /*115b0*/  HADD2.F32 R45, -RZ, R0.H1_H1 ;  /* 0x30000000ff2d7230 */ /* 0x000fe40000004100 */
[-C--:B------:R-:W-:Y:S01]  /*115c0*/  FMUL.FTZ R27, R50, R4.reuse ;  /* 0x00000004321b7220 */ /* 0x080fe20000410000 */
[----:B------:R-:W-:Y:S02]  /*115d0*/  HADD2.F32 R0, -RZ, R7.H0_H0 ;  /* 0x20000007ff007230 */ /* 0x000fe40000004100 */
[----:B------:R-:W-:Y:S02]  /*115e0*/  HADD2.F32 R47, -RZ, R33.H1_H1 ;  /* 0x30000021ff2f7230 */ /* 0x000fe40000004100 */
[----:B------:R-:W-:Y:S01]  /*115f0*/  FMUL.FTZ R33, R28, R4 ;  /* 0x000000041c217220 */ /* 0x000fe20000410000 */
[----:B------:R-:W-:-:S02]  /*11600*/  HADD2.F32 R11, -RZ, R11.H1_H1 ;  /* 0x3000000bff0b7230 */ /* 0x000fc40000004100 */
[----:B------:R-:W-:Y:S01]  /*11610*/  FFMA.FTZ R27, R28, R0, -R27 ;  /* 0x000000001c1b7223 */ /* 0x000fe2000001081b */
[----:B------:R-:W-:Y:S01]  /*11620*/  HADD2.F32 R7, -RZ, R7.H1_H1 ;  /* 0x30000007ff077230 */ /* 0x000fe20000004100 */
[----:B------:R-:W-:Y:S01]  /*11630*/  F2FP.F16.E4M3.UNPACK_B R34, R14 ;  /* 0x0000000eff22723e */ /* 0x000fe200020006ff */
[----:B------:R-:W-:Y:S01]  /*11640*/  FFMA.FTZ R33, R50, R0, R33 ;  /* 0x0000000032217223 */ /* 0x000fe20000010021 */
[-C--:B------:R-:W-:Y:S01]  /*11650*/  FMUL.FTZ R4, R47, R11.reuse ;  /* 0x0000000b2f047220 */ /* 0x080fe20000410000 */
[----:B------:R-:W-:Y:S01]  /*11660*/  F2FP.F16.E4M3.UNPACK_B R0, R24 ;  /* 0x00000018ff00723e */ /* 0x000fe200020006ff */
[C---:B------:R-:W-:Y:S01]  /*11670*/  FMUL.FTZ R28, R45.reuse, R11 ;  /* 0x0000000b2d1c7220 */ /* 0x040fe20000410000 */
[--C-:B------:R-:W-:Y:S02]  /*11680*/  HADD2.F32 R24, -RZ, R34.reuse.H0_H0 ;  /* 0x20000022ff187230 */ /* 0x100fe40000004100 */
[----:B------:R-:W-:Y:S01]  /*11690*/  FFMA.FTZ R14, R45, R7, -R4 ;  /* 0x000000072d0e7223 */ /* 0x000fe20000010804 */
[----:B------:R-:W-:-:S02]  /*116a0*/  HADD2.F32 R45, -RZ, R34.H1_H1 ;  /* 0x30000022ff2d7230 */ /* 0x000fc40000004100 */
[----:B------:R-:W-:Y:S01]  /*116b0*/  FFMA.FTZ R28, R47, R7, R28 ;  /* 0x000000072f1c7223 */ /* 0x000fe2000001001c */
[----:B------:R-:W-:Y:S02]  /*116c0*/  HADD2.F32 R34, -RZ, R0.H0_H0 ;  /* 0x20000000ff227230 */ /* 0x000fe40000004100 */
[----:B------:R-:W-:Y:S02]  /*116d0*/  HADD2.F32 R4, -RZ, R32.H0_H0 ;  /* 0x20000020ff047230 */ /* 0x000fe40000004100 */
[----:B------:R-:W-:Y:S02]  /*116e0*/  HADD2.F32 R47, -RZ, R0.H1_H1 ;  /* 0x30000000ff2f7230 */ /* 0x000fe40000004100 */
[----:B------:R-:W-:Y:S02]  /*116f0*/  HADD2.F32 R32, -RZ, R32.H1_H1 ;  /* 0x30000020ff207230 */ /* 0x000fe40000004100 */
[----:B------:R-:W-:Y:S01]  /*11700*/  FMUL.FTZ R7, R34, R4 ;  /* 0x0000000422077220 */ /* 0x000fe20000410000 */
[----:B------:R-:W-:-:S02]  /*11710*/  HADD2.F32 R0, -RZ, R29.H0_H0 ;  /* 0x2000001dff007230 */ /* 0x000fc40000004100 */
[C---:B------:R-:W-:Y:S01]  /*11720*/  FMUL.FTZ R11, R24.reuse, R4 ;  /* 0x00000004180b7220 */ /* 0x040fe20000410000 */
[----:B------:R-:W-:Y:S02]  /*11730*/  HADD2.F32 R29, -RZ, R29.H1_H1 ;  /* 0x3000001dff1d7230 */ /* 0x000fe40000004100 */
[-C--:B------:R-:W-:Y:S01]  /*11740*/  FMUL.FTZ R4, R47, R32.reuse ;  /* 0x000000202f047220 */ /* 0x080fe20000410000 */
[C---:B------:R-:W-:Y:S01]  /*11750*/  FMUL.FTZ R32, R45.reuse, R32 ;  /* 0x000000202d207220 */ /* 0x040fe20000410000 */
[-C--:B------:R-:W-:Y:S01]  /*11760*/  FFMA.FTZ R7, R24, R0.reuse, -R7 ;  /* 0x0000000018077223 */ /* 0x080fe20000010807 */
[----:B------:R-:W-:Y:S01]  /*11770*/  FFMA.FTZ R11, R34, R0, R11 ;  /* 0x00000000220b7223 */ /* 0x000fe2000001000b */
[-C--:B------:R-:W-:Y:S01]  /*11780*/  FFMA.FTZ R0, R45, R29.reuse, -R4 ;  /* 0x0000001d2d007223 */ /* 0x080fe20000010804 */
[----:B------:R-:W-:Y:S01]  /*11790*/  F2FP.SATFINITE.E4M3.F32.PACK_AB_MERGE_C R31, R31, R38, RZ ;  /* 0x000000261f1f723e */ /* 0x000fe200048070ff */
[----:B------:R-:W-:Y:S01]  /*117a0*/  FFMA.FTZ R32, R47, R29, R32 ;  /* 0x0000001d2f207223 */ /* 0x000fe20000010020 */
[----:B------:R-:W-:-:S02]  /*117b0*/  F2FP.SATFINITE.E4M3.F32.PACK_AB_MERGE_C R4, R40, R35, RZ ;  /* 0x000000232804723e */ /* 0x000fc400048070ff */
[----:B------:R-:W-:Y:S02]  /*117c0*/  F2FP.SATFINITE.E4M3.F32.PACK_AB_MERGE_C R20, R20, R37, RZ ;  /* 0x000000251414723e */ /* 0x000fe400048070ff */
[----:B------:R-:W-:Y:S02]  /*117d0*/  F2FP.SATFINITE.E4M3.F32.PACK_AB_MERGE_C R41, R44, R41, RZ ;  /* 0x000000292c29723e */ /* 0x000fe400048070ff */
[----:B------:R-:W-:Y:S02]  /*117e0*/  F2FP.SATFINITE.E4M3.F32.PACK_AB_MERGE_C R14, R14, R27, RZ ;  /* 0x0000001b0e0e723e */ /* 0x000fe400048070ff */
[----:B------:R-:W-:Y:S02]  /*117f0*/  F2FP.SATFINITE.E4M3.F32.PACK_AB_MERGE_C R39, R42, R39, RZ ;  /* 0x000000272a27723e */ /* 0x000fe400048070ff */
[----:B------:R-:W-:Y:S02]  /*11800*/  F2FP.SATFINITE.E4M3.F32.PACK_AB_MERGE_C R43, R46, R43, RZ ;  /* 0x0000002b2e2b723e */ /* 0x000fe400048070ff */
[----:B------:R-:W-:-:S02]  /*11810*/  F2FP.SATFINITE.E4M3.F32.PACK_AB_MERGE_C R28, R28, R33, RZ ;  /* 0x000000211c1c723e */ /* 0x000fc400048070ff */
        /* <DEDUP_REMOVED lines=10> */
.L_x_6512:
[----:B------:R-:W-:Y:S05]  /*118c0*/  BSYNC B0 ;  /* 0x0000000000007941 */ /* 0x000fea0003800000 */
.L_x_6501:
[----:B------:R-:W-:Y:S01]  /*118d0*/  @!PT LDS RZ, [RZ] ;  /* 0x00000000fffff984 */ /* 0x000fe20000000800 */
[----:B------:R-:W-:Y:S01]  /*118e0*/  @!PT LDS RZ, [RZ] ;  /* 0x00000000fffff984 */ /* 0x000fe20000000800 */
[----:B------:R-:W-:Y:S01]  /*118f0*/  @!PT LDS RZ, [RZ] ;  /* 0x00000000fffff984 */ /* 0x000fe20000000800 */
[----:B------:R-:W-:Y:S01]  /*11900*/  @!PT LDS RZ, [RZ] ;  /* 0x00000000fffff984 */ /* 0x000fe20000000800 */
[----:B------:R4:W-:Y:S06]  /*11910*/  MEMBAR.ALL.CTA ;  /* 0x0000000000007992 */ /* 0x0009ec0000008000 */
[----:B----4-:R-:W4:Y:S01]  /*11920*/  FENCE.VIEW.ASYNC.S ;  /* 0x00000000000073c6 */ /* 0x010f220000000000 */
[----:B------:R-:W-:Y:S05]  /*11930*/  WARPSYNC.ALL ;  /* 0x0000000000007948 */ /* 0x000fea0003800000 */
[----:B----4-:R-:W-:Y:S06]  /*11940*/  BAR.SYNC.DEFER_BLOCKING 0xd, 0x100 ;  /* 0x0344000000007b1d */ /* 0x010fec0000010000 */
.L_x_6498:
[----:B-1----:R-:W4:Y:S02]  /*11950*/  LDL R0, [R1+0x50] ;  /* 0x0000500001007983 */ /* 0x002f240000100800 */
[----:B----4-:R-:W-:-:S13]  /*11960*/  R2UR UR4, R0 ;  /* 0x00000000000472ca */ /* 0x010fda00000e0000 */
[----:B------:R-:W-:-:S05]  /*11970*/  IMAD.U32 R0, RZ, RZ, UR4 ;  /* 0x00000004ff007e24 */ /* 0x000fca000f8e00ff */
[----:B------:R-:W-:-:S13]  /*11980*/  ISETP.NE.AND P0, PT, R0, 0x3, PT ;  /* 0x000000030000780c */ /* 0x000fda0003f05270 */
[----:B------:R-:W-:Y:S05]  /*11990*/  @!P0 BRA `(.L_x_6522) ;  /* 0x0000000000048947 */ /* 0x000fea0003800000 */
[----:B------:R-:W-:Y:S01]  /*119a0*/  BPT.TRAP 0x1 ;  /* 0x000000040000795c */ /* 0x000fe20000300000 */
.L_x_6522:
[----:B------:R-:W-:Y:S01]  /*119b0*/  IMAD R0, R232, 0x8, R16 ;  /* 0x00000008e8007824 */ /* 0x000fe200078e0210 */
[----:B--23--:R-:W-:-:S04]  /*119c0*/  SHF.L.U32 R7, R235, 0x1f, RZ ;  /* 0x0000001feb077819 */ /* 0x00cfc800000006ff */
[----:B------:R1:W2:Y:S01]  /*119d0*/  SYNCS.PHASECHK.TRANS64.TRYWAIT P1, [R0+URZ+0x2e830], R7 ;  /* 0x02e83007000075a7 */ /* 0x0002a2000802017f */
[----:B------:R-:W-:Y:S05]  /*119e0*/  @!P0 BRA `(.L_x_6523) ;  /* 0x0000000000048947 */ /* 0x000fea0003800000 */
[----:B------:R-:W-:Y:S01]  /*119f0*/  BPT.TRAP 0x1 ;  /* 0x000000040000795c */ /* 0x000fe20000300000 */
.L_x_6523:
[----:B0-----:R-:W-:Y:S01]  /*11a00*/  VIADD R3, R16, 0x20400 ;  /* 0x0002040010037836 */ /* 0x001fe20000000000 */
[----:B------:R-:W-:Y:S01]  /*11a10*/  LOP3.LUT R4, R30, 0x10000, RZ, 0xfc, !PT ;  /* 0x000100001e047812 */ /* 0x000fe200078efcff */
[----:B------:R-:W-:-:S03]  /*11a20*/  IMAD.MOV.U32 R5, RZ, RZ, 0x40000040 ;  /* 0x40000040ff057424 */ /* 0x000fc600078e00ff */
[----:B------:R-:W-:-:S04]  /*11a30*/  SHF.R.U32.HI R3, RZ, 0x4, R3 ;  /* 0x00000004ff037819 */ /* 0x000fc80000011603 */
[----:B------:R-:W-:-:S04]  /*11a40*/  LOP3.LUT R3, R3, 0x3fff, RZ, 0xc0, !PT ;  /* 0x00003fff03037812 */ /* 0x000fc800078ec0ff */
[----:B------:R-:W-:-:S05]  /*11a50*/  LOP3.LUT R3, R3, 0x10000, RZ, 0xfc, !PT ;  /* 0x0001000003037812 */ /* 0x000fca00078efcff */
[----:B------:R0:W-:Y:S01]  /*11a60*/  STL [R1+0x5c], R3 ;  /* 0x00005c0301007387 */ /* 0x0001e20000100800 */
[----:B--2---:R-:W-:Y:S05]  /*11a70*/  @P1 BRA `(.L_x_6524) ;  /* 0x0000000000081947 */ /* 0x004fea0003800000 */
[----:B------:R-:W2:Y:S02]  /*11a80*/  SYNCS.PHASECHK.TRANS64.TRYWAIT P1, [R0+URZ+0x2e830], R7 ;  /* 0x02e83007000075a7 */ /* 0x000ea4000802017f */
[----:B--2---:R-:W-:Y:S05]  /*11a90*/  @!P1 BRA `(.L_x_6525) ;  /* 0x0000016800f49947 */ /* 0x004fea0003800000 */
.L_x_6524:
[----:B0-----:R-:W3:Y:S01]  /*11aa0*/  LDL R3, [R1+0x5c] ;  /* 0x00005c0001037983 */ /* 0x001ee20000100800 */
[----:B------:R-:W-:Y:S01]  /*11ab0*/  IMAD.MOV.U32 R13, RZ, RZ, 0x40000040 ;  /* 0x40000040ff0d7424 */ /* 0x000fe200078e00ff */
[----:B------:R-:W-:Y:S05]  /*11ac0*/  WARPSYNC.ALL ;  /* 0x0000000000007948 */ /* 0x000fea0003800000 */
[----:B------:R-:W-:Y:S01]  /*11ad0*/  R2UR UR4, R4 ;  /* 0x00000000040472ca */ /* 0x000fe200000e0000 */
[----:B------:R-:W4:Y:S01]  /*11ae0*/  LDL R137, [R1+0x88] ;  /* 0x0000880001897983 */ /* 0x000f220000100800 */
[----:B------:R-:W-:Y:S02]  /*11af0*/  R2UR UR5, R5 ;  /* 0x00000000050572ca */ /* 0x000fe400000e0000 */
[----:B------:R-:W-:Y:S01]  /*11b00*/  R2UR UR7, R13 ;  /* 0x000000000d0772ca */ /* 0x000fe200000e0000 */
[----:B------:R-:W-:Y:S01]  /*11b10*/  WARPGROUP.ARRIVE ;  /* 0x00000000000079c5 */ /* 0x000fe20000000000 */
[----:B-12---:R-:W-:-:S02]  /*11b20*/  IMAD.MOV.U32 R7, RZ, RZ, 0x40000040 ;  /* 0x40000040ff077424 */ /* 0x006fc400078e00ff */
[----:B------:R-:W-:Y:S01]  /*11b30*/  IMAD.MOV.U32 R9, RZ, RZ, 0x40000040 ;  /* 0x40000040ff097424 */ /* 0x000fe200078e00ff */
[C---:B------:R-:W-:Y:S02]  /*11b40*/  R2UR UR8, R4.reuse ;  /* 0x00000000040872ca */ /* 0x040fe400000e0000 */
[----:B------:R-:W-:Y:S02]  /*11b50*/  R2UR UR9, R5 ;  /* 0x00000000050972ca */ /* 0x000fe400000e0000 */
[----:B------:R-:W-:Y:S02]  /*11b60*/  R2UR UR11, R9 ;  /* 0x00000000090b72ca */ /* 0x000fe400000e0000 */
[----:B------:R-:W-:Y:S02]  /*11b70*/  MOV R11, 0x40000040 ;  /* 0x40000040000b7802 */ /* 0x000fe40000000f00 */
[----:B------:R-:W-:Y:S02]  /*11b80*/  R2UR UR12, R4 ;  /* 0x00000000040c72ca */ /* 0x000fe400000e0000 */
[----:B------:R-:W-:-:S02]  /*11b90*/  R2UR UR15, R11 ;  /* 0x000000000b0f72ca */ /* 0x000fc400000e0000 */
[----:B------:R-:W-:Y:S01]  /*11ba0*/  R2UR UR13, R5 ;  /* 0x00000000050d72ca */ /* 0x000fe200000e0000 */
[----:B---3--:R-:W-:-:S05]  /*11bb0*/  IMAD R12, R232, 0x700, R3 ;  /* 0x00000700e80c7824 */ /* 0x008fca00078e0203 */
[----:B------:R-:W-:-:S13]  /*11bc0*/  R2UR UR6, R12 ;  /* 0x000000000c0672ca */ /* 0x000fda00000e0000 */
[----:B------:R-:W-:Y:S01]  /*11bd0*/  QGMMA.64x32x32.F32.E4M3.E4M3 R120, gdesc[UR4], RZ, !UPT, gsb0 ;  /* 0x00600000047879f3 */ /* 0x000fe2000c0008ff */
[----:B------:R-:W-:Y:S02]  /*11be0*/  IADD3 R6, R12, 0x100, RZ ;  /* 0x000001000c067810 */ /* 0x000fe40007ffe0ff */
[----:B------:R-:W-:Y:S02]  /*11bf0*/  R2UR UR7, R7 ;  /* 0x00000000070772ca */ /* 0x000fe400000e0000 */
[----:B------:R-:W-:Y:S02]  /*11c00*/  R2UR UR6, R6 ;  /* 0x00000000060672ca */ /* 0x000fe400000e0000 */
[----:B------:R-:W-:Y:S02]  /*11c10*/  R2UR UR4, R4 ;  /* 0x00000000040472ca */ /* 0x000fe400000e0000 */
[----:B------:R-:W-:Y:S01]  /*11c20*/  R2UR UR5, R5 ;  /* 0x00000000050572ca */ /* 0x000fe200000e0000 */
[----:B------:R-:W-:-:S02]  /*11c30*/  WARPGROUP.DEPBAR.LE gsb0, 0x0 ;  /* 0x00008000000079c5 */ /* 0x000fc40000010000 */
[----:B-----5:R-:W-:-:S10]  /*11c40*/  WARPGROUP.ARRIVE ;  /* 0x00000000000079c5 */ /* 0x020fd40000000000 */
[----:B------:R-:W-:Y:S01]  /*11c50*/  QGMMA.64x32x32.F32.E4M3.E4M3 R104, gdesc[UR4], RZ, !UPT, gsb0 ;  /* 0x00600000046879f3 */ /* 0x000fe2000c0008ff */
[----:B------:R-:W-:-:S05]  /*11c60*/  VIADD R8, R12, 0x200 ;  /* 0x000002000c087836 */ /* 0x000fca0000000000 */
[----:B------:R-:W-:Y:S01]  /*11c70*/  R2UR UR10, R8 ;  /* 0x00000000080a72ca */ /* 0x000fe200000e0000 */
[----:B------:R-:W-:Y:S02]  /*11c80*/  WARPGROUP.DEPBAR.LE gsb0, 0x0 ;  /* 0x00008000000079c5 */ /* 0x000fe40000010000 */
[----:B------:R-:W-:-:S10]  /*11c90*/  WARPGROUP.ARRIVE ;  /* 0x00000000000079c5 */ /* 0x000fd40000000000 */
[----:B------:R-:W-:Y:S01]  /*11ca0*/  QGMMA.64x32x32.F32.E4M3.E4M3 R88, gdesc[UR8], RZ, !UPT, gsb0 ;  /* 0x00600000085879f3 */ /* 0x000fe2000c0008ff */
[----:B------:R-:W-:-:S05]  /*11cb0*/  VIADD R10, R12, 0x300 ;  /* 0x000003000c0a7836 */ /* 0x000fca0000000000 */
[----:B------:R-:W-:Y:S01]  /*11cc0*/  R2UR UR14, R10 ;  /* 0x000000000a0e72ca */ /* 0x000fe200000e0000 */
[----:B------:R-:W-:Y:S02]  /*11cd0*/  WARPGROUP.DEPBAR.LE gsb0, 0x0 ;  /* 0x00008000000079c5 */ /* 0x000fe40000010000 */
[----:B------:R-:W-:-:S10]  /*11ce0*/  WARPGROUP.ARRIVE ;  /* 0x00000000000079c5 */ /* 0x000fd40000000000 */
[----:B------:R-:W-:Y:S01]  /*11cf0*/  QGMMA.64x32x32.F32.E4M3.E4M3 R72, gdesc[UR12], RZ, !UPT, gsb0 ;  /* 0x006000000c4879f3 */ /* 0x000fe2000c0008ff */
[----:B------:R-:W-:Y:S02]  /*11d00*/  VIADD R6, R12, 0x400 ;  /* 0x000004000c067836 */ /* 0x000fe40000000000 */
[----:B------:R-:W-:Y:S01]  /*11d10*/  IMAD.MOV.U32 R7, RZ, RZ, 0x40000040 ;  /* 0x40000040ff077424 */ /* 0x000fe200078e00ff */
[----:B------:R-:W-:Y:S02]  /*11d20*/  R2UR UR16, R4 ;  /* 0x00000000041072ca */ /* 0x000fe400000e0000 */
[----:B------:R-:W-:Y:S02]  /*11d30*/  R2UR UR18, R6 ;  /* 0x00000000061272ca */ /* 0x000fe400000e0000 */
[----:B------:R-:W-:Y:S02]  /*11d40*/  R2UR UR19, R7 ;  /* 0x00000000071372ca */ /* 0x000fe400000e0000 */
[----:B------:R-:W-:Y:S01]  /*11d50*/  R2UR UR17, R5 ;  /* 0x00000000051172ca */ /* 0x000fe200000e0000 */
[----:B------:R-:W-:-:S02]  /*11d60*/  WARPGROUP.DEPBAR.LE gsb0, 0x0 ;  /* 0x00008000000079c5 */ /* 0x000fc40000010000 */
        /* <DEDUP_REMOVED lines=20> */
[----:B------:R-:W-:Y:S01]  /*11eb0*/  VIADD R14, R12, 0x2 ;  /* 0x000000020c0e7836 */ /* 0x000fe20000000000 */
[----:B------:R-:W-:Y:S01]  /*11ec0*/  IADD3 R10, R4, 0x2, RZ ;  /* 0x00000002040a7810 */ /* 0x000fe20007ffe0ff */
[----:B------:R-:W-:Y:S02]  /*11ed0*/  IMAD.MOV.U32 R15, RZ, RZ, 0x40000040 ;  /* 0x40000040ff0f7424 */ /* 0x000fe400078e00ff */
[----:B------:R-:W-:Y:S01]  /*11ee0*/  IMAD.MOV.U32 R11, RZ, RZ, 0x40000040 ;  /* 0x40000040ff0b7424 */ /* 0x000fe200078e00ff */
[----:B------:R-:W-:Y:S02]  /*11ef0*/  R2UR UR30, R14 ;  /* 0x000000000e1e72ca */ /* 0x000fe400000e0000 */
[----:B------:R-:W-:Y:S02]  /*11f00*/  R2UR UR31, R15 ;  /* 0x000000000f1f72ca */ /* 0x000fe400000e0000 */
[----:B------:R-:W-:-:S02]  /*11f10*/  R2UR UR28, R10 ;  /* 0x000000000a1c72ca */ /* 0x000fc400000e0000 */
[----:B------:R-:W-:Y:S01]  /*11f20*/  R2UR UR29, R11 ;  /* 0x000000000b1d72ca */ /* 0x000fe200000e0000 */
[----:B------:R-:W-:Y:S02]  /*11f30*/  WARPGROUP.DEPBAR.LE gsb0, 0x0 ;  /* 0x00008000000079c5 */ /* 0x000fe40000010000 */
[----:B------:R-:W-:-:S10]  /*11f40*/  WARPGROUP.ARRIVE ;  /* 0x00000000000079c5 */ /* 0x000fd40000000000 */
[----:B------:R-:W-:Y:S01]  /*11f50*/  QGMMA.64x32x32.F32.E4M3.E4M3 R120, gdesc[UR28], R120, gsb0 ;  /* 0x006000001c7879f3 */ /* 0x000fe20008000878 */
        /* <DEDUP_REMOVED lines=18> */
[----:B------:R-:W-:Y:S01]  /*12080*/  IMAD.MOV.U32 R15, RZ, RZ, 0x40000040 ;  /* 0x40000040ff0f7424 */ /* 0x000fe200078e00ff */
[----:B------:R-:W-:Y:S02]  /*12090*/  IADD3 R14, R12, 0x302, RZ ;  /* 0x000003020c0e7810 */ /* 0x000fe40007ffe0ff */
[----:B------:R-:W-:Y:S02]  /*120a0*/  R2UR UR12, R10 ;  /* 0x000000000a0c72ca */ /* 0x000fe400000e0000 */
[----:B------:R-:W-:Y:S02]  /*120b0*/  R2UR UR14, R14 ;  /* 0x000000000e0e72ca */ /* 0x000fe400000e0000 */
[----:B------:R-:W-:Y:S02]  /*120c0*/  R2UR UR15, R15 ;  /* 0x000000000f0f72ca */ /* 0x000fe400000e0000 */
[----:B------:R-:W-:Y:S01]  /*120d0*/  R2UR UR13, R11 ;  /* 0x000000000b0d72ca */ /* 0x000fe200000e0000 */
[----:B------:R-:W-:-:S02]  /*120e0*/  WARPGROUP.DEPBAR.LE gsb0, 0x0 ;  /* 0x00008000000079c5 */ /* 0x000fc40000010000 */
[----:B------:R-:W-:-:S10]  /*120f0*/  WARPGROUP.ARRIVE ;  /* 0x00000000000079c5 */ /* 0x000fd40000000000 */
[----:B------:R-:W-:Y:S01]  /*12100*/  QGMMA.64x32x32.F32.E4M3.E4M3 R72, gdesc[UR12], R72, gsb0 ;  /* 0x006000000c4879f3 */ /* 0x000fe20008000848 */
[----:B------:R-:W-:Y:S01]  /*12110*/  VIADD R6, R12, 0x402 ;  /* 0x000004020c067836 */ /* 0x000fe20000000000 */
[----:B------:R-:W-:Y:S02]  /*12120*/  MOV R7, 0x40000040 ;  /* 0x4000004000077802 */ /* 0x000fe40000000f00 */
        /* <DEDUP_REMOVED lines=26> */
[----:B------:R-:W-:Y:S01]  /*122d0*/  MOV R15, 0x40000040 ;  /* 0x40000040000f7802 */ /* 0x000fe20000000f00 */
[----:B------:R-:W-:Y:S02]  /*122e0*/  VIADD R8, R4, 0x4 ;  /* 0x0000000404087836 */ /* 0x000fe40000000000 */
        /* <DEDUP_REMOVED lines=115> */
[----:B------:R-:W-:Y:S01]  /*12a20*/  FMUL.FTZ R3, R2, R120 ;  /* 0x0000007802037220 */ /* 0x000fe20000410000 */
[----:B------:R-:W-:-:S02]  /*12a30*/  WARPGROUP.DEPBAR.LE gsb0, 0x0 ;  /* 0x00008000000079c5 */ /* 0x000fc40000010000 */
[----:B------:R-:W-:-:S09]  /*12a40*/  WARPGROUP.ARRIVE ;  /* 0x00000000000079c5 */ /* 0x000fd20000000000 */
[----:B------:R-:W-:Y:S01]  /*12a50*/  QGMMA.64x32x32.F32.E4M3.E4M3 R40, gdesc[UR4], R40, gsb0 ;  /* 0x00600000042879f3 */ /* 0x000fe20008000828 */
        /* <DEDUP_REMOVED lines=13> */
[----:B------:R-:W-:Y:S01]  /*12b30*/  FMUL.FTZ R85, R2, R87 ;  /* 0x0000005702557220 */ /* 0x000fe20000410000 */
[----:B----4-:R-:W-:-:S03]  /*12b40*/  IADD3 R87, R138, 0xe0, -R137 ;  /* 0x000000e08a577810 */ /* 0x010fc60007ffe889 */
[----:B------:R-:W0:Y:S01]  /*12b50*/  MUFU.TANH R124, R124 ;  /* 0x0000007c007c7308 */ /* 0x000e220000002400 */
[----:B------:R-:W-:-:S07]  /*12b60*/  FMUL.FTZ R108, R2, R108 ;  /* 0x0000006c026c7220 */ /* 0x000fce0000410000 */
[----:B------:R-:W1:Y:S08]  /*12b70*/  MUFU.TANH R20, R20 ;  /* 0x0000001400147308 */ /* 0x000e700000002400 */
[----:B------:R-:W2:Y:S08]  /*12b80*/  MUFU.TANH R3, R3 ;  /* 0x0000000300037308 */ /* 0x000eb00000002400 */
[----:B------:R-:W3:Y:S08]  /*12b90*/  MUFU.TANH R21, R21 ;  /* 0x0000001500157308 */ /* 0x000ef00000002400 */
[----:B------:R-:W4:Y:S08]  /*12ba0*/  MUFU.TANH R106, R106 ;  /* 0x0000006a006a7308 */ /* 0x000f300000002400 */
[----:B------:R0:W-:Y:S01]  /*12bb0*/  MUFU.TANH R14, R13 ;  /* 0x0000000d000e7308 */ /* 0x0001e20000002400 */
[----:B------:R-:W-:-:S02]  /*12bc0*/  WARPGROUP.DEPBAR.LE gsb0, 0x0 ;  /* 0x00008000000079c5 */ /* 0x000fc40000010000 */
[----:B------:R-:W-:-:S05]  /*12bd0*/  FMUL.FTZ R141, R2, R40 ;  /* 0x00000028028d7220 */ /* 0x000fca0000410000 */
[----:B------:R-:W4:Y:S01]  /*12be0*/  MUFU.TANH R121, R121 ;  /* 0x0000007900797308 */ /* 0x000f220000002400 */
[C---:B0-----:R-:W-:Y:S01]  /*12bf0*/  FMUL.FTZ R13, R2.reuse, R66 ;  /* 0x00000042020d7220 */ /* 0x041fe20000410000 */
[----:B------:R-:W-:Y:S01]  /*12c00*/  FMUL.FTZ R66, R2, R65 ;  /* 0x0000004102427220 */ /* 0x000fe20000410000 */
[----:B------:R-:W-:-:S05]  /*12c10*/  IMAD R65, R136, -0xe0, R87 ;  /* 0xffffff2088417824 */ /* 0x000fca00078e0257 */
[----:B------:R-:W-:Y:S01]  /*12c20*/  MUFU.TANH R127, R127 ;  /* 0x0000007f007f7308 */ /* 0x000fe20000002400 */
[----:B------:R-:W-:-:S07]  /*12c30*/  ISETP.GT.AND P3, PT, R65, 0x9, PT ;  /* 0x000000094100780c */ /* 0x000fce0003f64270 */
[----:B------:R-:W0:Y:S01]  /*12c40*/  MUFU.TANH R128, R128 ;  /* 0x0000008000807308 */ /* 0x000e220000002400 */
[C---:B------:R-:W-:Y:S01]  /*12c50*/  ISETP.GT.AND P5, PT, R65.reuse, RZ, PT ;  /* 0x000000ff4100720c */ /* 0x040fe20003fa4270 */
[----:B------:R-:W-:Y:S01]  /*12c60*/  FMUL.FTZ R122, R2, R126 ;  /* 0x0000007e027a7220 */ /* 0x000fe20000410000 */
[----:B------:R-:W-:-:S05]  /*12c70*/  ISETP.GT.AND P1, PT, R65, 0x1, PT ;  /* 0x000000014100780c */ /* 0x000fca0003f24270 */
[----:B------:R1:W-:Y:S01]  /*12c80*/  MUFU.TANH R40, R13 ;  /* 0x0000000d00287308 */ /* 0x0003e20000002400 */
[C---:B------:R-:W-:Y:S01]  /*12c90*/  FMUL.FTZ R129, R2.reuse, R132 ;  /* 0x0000008402817220 */ /* 0x040fe20000410000 */
[----:B------:R-:W-:Y:S01]  /*12ca0*/  FMUL.FTZ R138, R2, R43 ;  /* 0x0000002b028a7220 */ /* 0x000fe20000410000 */
[----:B------:R-:W-:-:S05]  /*12cb0*/  FSEL R43, R124, -INF , P3 ;  /* 0xff8000007c2b7808 */ /* 0x000fca0001800000 */
[----:B------:R-:W-:Y:S01]  /*12cc0*/  MUFU.TANH R108, R108 ;  /* 0x0000006c006c7308 */ /* 0x000fe20000002400 */
[----:B-1----:R-:W-:Y:S01]  /*12cd0*/  IMAD.MOV.U32 R13, RZ, RZ, 0x40000040 ;  /* 0x40000040ff0d7424 */ /* 0x002fe200078e00ff */
[----:B------:R-:W-:Y:S02]  /*12ce0*/  FSEL R123, R123, -INF , P3 ;  /* 0xff8000007b7b7808 */ /* 0x000fe40001800000 */
[----:B------:R-:W-:-:S04]  /*12cf0*/  ISETP.GT.AND P3, PT, R65, 0x20, PT ;  /* 0x000000204100780c */ /* 0x000fc80003f64270 */
[----:B------:R-:W1:Y:S01]  /*12d00*/  MUFU.TANH R125, R125 ;  /* 0x0000007d007d7308 */ /* 0x000e620000002400 */
[----:B------:R-:W-:Y:S02]  /*12d10*/  R2UR UR7, R13 ;  /* 0x000000000d0772ca */ /* 0x000fe400000e0000 */
[----:B------:R-:W-:Y:S01]  /*12d20*/  FSEL R13, R20, -INF , P5 ;  /* 0xff800000140d7808 */ /* 0x000fe20002800000 */
[----:B------:R-:W-:Y:S01]  /*12d30*/  FMUL.FTZ R131, R2, R133 ;  /* 0x0000008502837220 */ /* 0x000fe20000410000 */
[----:B------:R-:W-:-:S03]  /*12d40*/  ISETP.GT.AND P2, PT, R65, 0x8, PT ;  /* 0x000000084100780c */ /* 0x000fc60003f44270 */
[----:B------:R-:W1:Y:S01]  /*12d50*/  MUFU.TANH R120, R120 ;  /* 0x0000007800787308 */ /* 0x000e620000002400 */
[----:B--2---:R-:W-:Y:S02]  /*12d60*/  FSEL R3, R3, -INF , P5 ;  /* 0xff80000003037808 */ /* 0x004fe40002800000 */
[----:B---3--:R-:W-:Y:S01]  /*12d70*/  FSEL R20, R21, -INF , P1 ;  /* 0xff80000015147808 */ /* 0x008fe20000800000 */
[----:B------:R-:W-:Y:S01]  /*12d80*/  FMUL.FTZ R15, R2, R86 ;  /* 0x00000056020f7220 */ /* 0x000fe20000410000 */
[----:B------:R-:W-:Y:S01]  /*12d90*/  ISETP.GT.AND P5, PT, R65, 0x11, PT ;  /* 0x000000114100780c */ /* 0x000fe20003fa4270 */
[----:B------:R-:W-:Y:S01]  /*12da0*/  VIADD R12, R12, 0x606 ;  /* 0x000006060c0c7836 */ /* 0x000fe20000000000 */
[----:B----4-:R-:W-:Y:S01]  /*12db0*/  FSEL R133, R106, -INF , P3 ;  /* 0xff8000006a857808 */ /* 0x010fe20001800000 */
[----:B------:R-:W2:Y:S01]  /*12dc0*/  MUFU.TANH R122, R122 ;  /* 0x0000007a007a7308 */ /* 0x000ea20000002400 */
[C---:B------:R-:W-:Y:S01]  /*12dd0*/  FMUL.FTZ R126, R2.reuse, R130 ;  /* 0x00000082027e7220 */ /* 0x040fe20000410000 */
[C---:B------:R-:W-:Y:S01]  /*12de0*/  FMUL.FTZ R68, R2.reuse, R68 ;  /* 0x0000004402447220 */ /* 0x040fe20000410000 */
[C---:B------:R-:W-:Y:S01]  /*12df0*/  FMUL.FTZ R86, R2.reuse, R70 ;  /* 0x0000004602567220 */ /* 0x040fe20000410000 */
[----:B------:R-:W-:Y:S01]  /*12e00*/  FSEL R121, R121, -INF , P2 ;  /* 0xff80000079797808 */ /* 0x000fe20001000000 */
[----:B------:R-:W-:Y:S01]  /*12e10*/  FMUL.FTZ R104, R2, R104 ;  /* 0x0000006802687220 */ /* 0x000fe20000410000 */
[----:B------:R-:W-:-:S02]  /*12e20*/  FMNMX.FTZ R106, R3, R20, !PT ;  /* 0x00000014036a7209 */ /* 0x000fc40007810000 */
[----:B------:R-:W3:Y:S01]  /*12e30*/  MUFU.TANH R129, R129 ;  /* 0x0000008100817308 */ /* 0x000ee20000002400 */
[C---:B------:R-:W-:Y:S01]  /*12e40*/  FMUL.FTZ R70, R2.reuse, R69 ;  /* 0x0000004502467220 */ /* 0x040fe20000410000 */
[----:B------:R-:W-:Y:S01]  /*12e50*/  FMUL.FTZ R139, R2, R71 ;  /* 0x00000047028b7220 */ /* 0x000fe20000410000 */
[----:B0-----:R-:W-:Y:S02]  /*12e60*/  FSEL R69, R128, -INF , P5 ;  /* 0xff80000080457808 */ /* 0x001fe40002800000 */
[----:B------:R-:W-:Y:S02]  /*12e70*/  FSEL R127, R127, -INF , P5 ;  /* 0xff8000007f7f7808 */ /* 0x000fe40002800000 */
[C---:B------:R-:W-:Y:S01]  /*12e80*/  ISETP.GT.AND P5, PT, R65.reuse, 0x28, PT ;  /* 0x000000284100780c */ /* 0x040fe20003fa4270 */
[----:B------:R-:W0:Y:S01]  /*12e90*/  MUFU.TANH R131, R131 ;  /* 0x0000008300837308 */ /* 0x000e220000002400 */
[----:B------:R-:W-:Y:S01]  /*12ea0*/  R2UR UR6, R12 ;  /* 0x000000000c0672ca */ /* 0x000fe200000e0000 */
[----:B------:R-:W-:Y:S01]  /*12eb0*/  FMUL.FTZ R105, R2, R105 ;  /* 0x0000006902697220 */ /* 0x000fe20000410000 */
[----:B------:R-:W-:-:S02]  /*12ec0*/  ISETP.GT.AND P4, PT, R65, 0x10, PT ;  /* 0x000000104100780c */ /* 0x000fc40003f84270 */
[----:B------:R-:W-:-:S03]  /*12ed0*/  FMNMX.FTZ R106, R121, R106, !PT ;  /* 0x0000006a796a7209 */ /* 0x000fc60007810000 */
[----:B------:R-:W-:Y:S01]  /*12ee0*/  MUFU.TANH R12, R68 ;  /* 0x00000044000c7308 */ /* 0x000fe20000002400 */
[----:B------:R-:W-:Y:S01]  /*12ef0*/  FMUL.FTZ R130, R2, R134 ;  /* 0x0000008602827220 */ /* 0x000fe20000410000 */
[----:B-1----:R-:W-:-:S06]  /*12f00*/  FSEL R125, R125, -INF , P4 ;  /* 0xff8000007d7d7808 */ /* 0x002fcc0002000000 */
[----:B------:R-:W-:Y:S01]  /*12f10*/  MUFU.TANH R126, R126 ;  /* 0x0000007e007e7308 */ /* 0x000fe20000002400 */
[----:B------:R-:W-:Y:S01]  /*12f20*/  FSEL R120, R120, -INF , P1 ;  /* 0xff80000078787808 */ /* 0x000fe20000800000 */
[----:B------:R-:W-:-:S06]  /*12f30*/  FMUL.FTZ R132, R2, R135 ;  /* 0x0000008702847220 */ /* 0x000fcc0000410000 */
[----:B------:R1:W-:Y:S01]  /*12f40*/  MUFU.TANH R68, R139 ;  /* 0x0000008b00447308 */ /* 0x0003e20000002400 */
[----:B------:R-:W-:Y:S01]  /*12f50*/  ISETP.GT.AND P1, PT, R65, 0x18, PT ;  /* 0x000000184100780c */ /* 0x000fe20003f24270 */
[----:B------:R-:W-:-:S06]  /*12f60*/  FMUL.FTZ R109, R2, R109 ;  /* 0x0000006d026d7220 */ /* 0x000fcc0000410000 */
[----:B------:R-:W4:Y:S01]  /*12f70*/  MUFU.TANH R104, R104 ;  /* 0x0000006800687308 */ /* 0x000f220000002400 */
[----:B-1----:R-:W-:Y:S02]  /*12f80*/  FSEL R139, R108, -INF , P5 ;  /* 0xff8000006c8b7808 */ /* 0x002fe40002800000 */
[----:B------:R-:W-:-:S04]  /*12f90*/  FMNMX.FTZ R108, R123, R106, !PT ;  /* 0x0000006a7b6c7209 */ /* 0x000fc80007810000 */
[----:B------:R-:W-:Y:S01]  /*12fa0*/  FMNMX.FTZ R108, R125, R108, !PT ;  /* 0x0000006c7d6c7209 */ /* 0x000fe20007810000 */
[----:B------:R-:W-:Y:S01]  /*12fb0*/  MUFU.TANH R105, R105 ;  /* 0x0000006900697308 */ /* 0x000fe20000002400 */
[----:B--2---:R-:W-:Y:S01]  /*12fc0*/  FSEL R21, R122, -INF , P2 ;  /* 0xff8000007a157808 */ /* 0x004fe20001000000 */
[----:B------:R-:W-:Y:S01]  /*12fd0*/  FMUL.FTZ R112, R2, R112 ;  /* 0x0000007002707220 */ /* 0x000fe20000410000 */
[----:B------:R-:W-:Y:S02]  /*12fe0*/  ISETP.GT.AND P2, PT, R65, 0x19, PT ;  /* 0x000000194100780c */ /* 0x000fe40003f44270 */
[----:B---3--:R-:W-:-:S03]  /*12ff0*/  FSEL R129, R129, -INF , P1 ;  /* 0xff80000081817808 */ /* 0x008fc60000800000 */
[----:B------:R-:W1:Y:S01]  /*13000*/  MUFU.TANH R130, R130 ;  /* 0x0000008200827308 */ /* 0x000e620000002400 */
[----:B------:R-:W-:Y:S01]  /*13010*/  FMNMX.FTZ R108, R127, R108, !PT ;  /* 0x0000006c7f6c7209 */ /* 0x000fe20007810000 */
[C---:B------:R-:W-:Y:S01]  /*13020*/  FMUL.FTZ R67, R2.reuse, R67 ;  /* 0x0000004302437220 */ /* 0x040fe20000410000 */
[C---:B------:R-:W-:Y:S01]  /*13030*/  FMUL.FTZ R107, R2.reuse, R107 ;  /* 0x0000006b026b7220 */ /* 0x040fe20000410000 */
[----:B0-----:R-:W-:Y:S01]  /*13040*/  FSEL R131, R131, -INF , P2 ;  /* 0xff80000083837808 */ /* 0x001fe20001000000 */
[C---:B------:R-:W-:Y:S01]  /*13050*/  FMUL.FTZ R113, R2.reuse, R113 ;  /* 0x0000007102717220 */ /* 0x040fe20000410000 */
[----:B------:R-:W-:Y:S02]  /*13060*/  FMNMX.FTZ R108, R129, R108, !PT ;  /* 0x0000006c816c7209 */ /* 0x000fe40007810000 */
[----:B------:R-:W0:Y:S01]  /*13070*/  MUFU.TANH R132, R132 ;  /* 0x0000008400847308 */ /* 0x000e220000002400 */
[----:B------:R-:W-:Y:S01]  /*13080*/  FMUL.FTZ R142, R2, R42 ;  /* 0x0000002a028e7220 */ /* 0x000fe20000410000 */
[----:B------:R-:W-:-:S02]  /*13090*/  R2UR UR4, R6 ;  /* 0x00000000060472ca */ /* 0x000fc400000e0000 */
[----:B------:R-:W-:-:S04]  /*130a0*/  R2UR UR5, R7 ;  /* 0x00000000070572ca */ /* 0x000fc800000e0000 */
[----:B------:R-:W2:Y:S01]  /*130b0*/  MUFU.TANH R109, R109 ;  /* 0x0000006d006d7308 */ /* 0x000ea20000002400 */
[----:B------:R-:W-:Y:S01]  /*130c0*/  FMUL.FTZ R110, R2, R110 ;  /* 0x0000006e026e7220 */ /* 0x000fe20000410000 */
[----:B----4-:R-:W-:Y:S01]  /*130d0*/  FSEL R135, R104, -INF , P3 ;  /* 0xff80000068877808 */ /* 0x010fe20001800000 */
[----:B------:R-:W-:Y:S01]  /*130e0*/  FMUL.FTZ R116, R2, R116 ;  /* 0x0000007402747220 */ /* 0x000fe20000410000 */
[----:B------:R-:W-:-:S04]  /*130f0*/  FMNMX.FTZ R108, R131, R108, !PT ;  /* 0x0000006c836c7209 */ /* 0x000fc80007810000 */
[----:B------:R3:W-:Y:S01]  /*13100*/  MUFU.TANH R42, R67 ;  /* 0x00000043002a7308 */ /* 0x0007e20000002400 */
[----:B------:R-:W-:Y:S01]  /*13110*/  FMUL.FTZ R111, R2, R111 ;  /* 0x0000006f026f7220 */ /* 0x000fe20000410000 */
[----:B------:R-:W-:Y:S01]  /*13120*/  FMNMX.FTZ R108, R135, R108, !PT ;  /* 0x0000006c876c7209 */ /* 0x000fe20007810000 */
[----:B------:R-:W-:-:S05]  /*13130*/  WARPGROUP.ARRIVE ;  /* 0x00000000000079c5 */ /* 0x000fca0000000000 */
[----:B------:R-:W4:Y:S01]  /*13140*/  MUFU.TANH R112, R112 ;  /* 0x0000007000707308 */ /* 0x000f220000002400 */
[----:B---3--:R-:W-:Y:S01]  /*13150*/  FSEL R67, R126, -INF , P4 ;  /* 0xff8000007e437808 */ /* 0x008fe20002000000 */
[C---:B------:R-:W-:Y:S01]  /*13160*/  FMUL.FTZ R117, R2.reuse, R117 ;  /* 0x0000007502757220 */ /* 0x040fe20000410000 */
[----:B------:R-:W-:Y:S01]  /*13170*/  ISETP.GT.AND P4, PT, R65, 0x21, PT ;  /* 0x000000214100780c */ /* 0x000fe20003f84270 */
[----:B------:R-:W-:Y:S01]  /*13180*/  FMUL.FTZ R114, R2, R114 ;  /* 0x0000007202727220 */ /* 0x000fe20000410000 */
[----:B-1----:R-:W-:Y:S01]  /*13190*/  FSEL R71, R130, -INF , P1 ;  /* 0xff80000082477808 */ /* 0x002fe20000800000 */
[C---:B------:R-:W-:Y:S02]  /*131a0*/  FMUL.FTZ R88, R2.reuse, R88 ;  /* 0x0000005802587220 */ /* 0x040fe40000410000 */
[----:B------:R-:W1:Y:S01]  /*131b0*/  MUFU.TANH R107, R107 ;  /* 0x0000006b006b7308 */ /* 0x000e620000002400 */
[----:B------:R-:W-:Y:S01]  /*131c0*/  FSEL R137, R105, -INF , P4 ;  /* 0xff80000069897808 */ /* 0x000fe20002000000 */
[----:B------:R-:W-:Y:S01]  /*131d0*/  QGMMA.64x32x32.F32.E4M3.E4M3 R24, gdesc[UR4], R24, gsb0 ;  /* 0x00600000041879f3 */ /* 0x000fe20008000818 */
[----:B------:R-:W-:Y:S01]  /*131e0*/  ISETP.GT.AND P1, PT, R65, 0x29, PT ;  /* 0x000000294100780c */ /* 0x000fe20003f24270 */
[----:B------:R-:W-:-:S04]  /*131f0*/  FMUL.FTZ R115, R2, R115 ;  /* 0x0000007302737220 */ /* 0x000fc80000410000 */
[----:B------:R-:W3:Y:S01]  /*13200*/  MUFU.TANH R113, R113 ;  /* 0x0000007100717308 */ /* 0x000ee20000002400 */
[----:B------:R-:W-:Y:S01]  /*13210*/  FMNMX.FTZ R108, R137, R108, !PT ;  /* 0x0000006c896c7209 */ /* 0x000fe20007810000 */
[----:B------:R-:W-:Y:S01]  /*13220*/  FMUL.FTZ R89, R2, R89 ;  /* 0x0000005902597220 */ /* 0x000fe20000410000 */
[----:B0-----:R-:W-:Y:S01]  /*13230*/  FSEL R87, R132, -INF , P2 ;  /* 0xff80000084577808 */ /* 0x001fe20001000000 */
[----:B------:R-:W-:-:S04]  /*13240*/  FMUL.FTZ R118, R2, R118 ;  /* 0x0000007602767220 */ /* 0x000fc80000410000 */
[----:B------:R-:W0:Y:S01]  /*13250*/  MUFU.TANH R110, R110 ;  /* 0x0000006e006e7308 */ /* 0x000e220000002400 */
[----:B------:R-:W-:Y:S01]  /*13260*/  ISETP.GT.AND P2, PT, R65, 0x30, PT ;  /* 0x000000304100780c */ /* 0x000fe20003f44270 */
[C---:B------:R-:W-:Y:S01]  /*13270*/  FMUL.FTZ R92, R2.reuse, R92 ;  /* 0x0000005c025c7220 */ /* 0x040fe20000410000 */
[----:B--2---:R-:W-:Y:S01]  /*13280*/  FSEL R109, R109, -INF , P1 ;  /* 0xff8000006d6d7808 */ /* 0x004fe20000800000 */
[----:B------:R-:W-:-:S04]  /*13290*/  FMUL.FTZ R119, R2, R119 ;  /* 0x0000007702777220 */ /* 0x000fc80000410000 */
[----:B------:R-:W2:Y:S01]  /*132a0*/  MUFU.TANH R116, R116 ;  /* 0x0000007400747308 */ /* 0x000ea20000002400 */
[----:B------:R-:W-:Y:S01]  /*132b0*/  FMNMX.FTZ R108, R139, R108, !PT ;  /* 0x0000006c8b6c7209 */ /* 0x000fe20007810000 */
[----:B------:R-:W-:-:S06]  /*132c0*/  FMUL.FTZ R93, R2, R93 ;  /* 0x0000005d025d7220 */ /* 0x000fcc0000410000 */
[----:B------:R-:W2:Y:S01]  /*132d0*/  MUFU.TANH R111, R111 ;  /* 0x0000006f006f7308 */ /* 0x000ea20000002400 */
[----:B------:R-:W-:Y:S01]  /*132e0*/  ISETP.GT.AND P3, PT, R65, 0x31, PT ;  /* 0x000000314100780c */ /* 0x000fe20003f64270 */
[----:B------:R-:W-:Y:S01]  /*132f0*/  FMUL.FTZ R90, R2, R90 ;  /* 0x0000005a025a7220 */ /* 0x000fe20000410000 */
[----:B----4-:R-:W-:Y:S01]  /*13300*/  FSEL R143, R112, -INF , P2 ;  /* 0xff800000708f7808 */ /* 0x010fe20001000000 */
[----:B------:R-:W-:-:S04]  /*13310*/  FMUL.FTZ R94, R2, R94 ;  /* 0x0000005e025e7220 */ /* 0x000fc80000410000 */
[----:B------:R-:W4:Y:S01]  /*13320*/  MUFU.TANH R117, R117 ;  /* 0x0000007500757308 */ /* 0x000f220000002400 */
[----:B------:R-:W-:Y:S01]  /*13330*/  FMNMX.FTZ R108, R109, R108, !PT ;  /* 0x0000006c6d6c7209 */ /* 0x000fe20007810000 */
[C---:B------:R-:W-:Y:S01]  /*13340*/  FMUL.FTZ R96, R2.reuse, R96 ;  /* 0x0000006002607220 */ /* 0x040fe20000410000 */
[----:B-1----:R-:W-:Y:S01]  /*13350*/  FSEL R107, R107, -INF , P4 ;  /* 0xff8000006b6b7808 */ /* 0x002fe20002000000 */
[----:B------:R-:W-:-:S04]  /*13360*/  FMUL.FTZ R95, R2, R95 ;  /* 0x0000005f025f7220 */ /* 0x000fc80000410000 */
[----:B------:R-:W-:Y:S01]  /*13370*/  MUFU.TANH R114, R114 ;  /* 0x0000007200727308 */ /* 0x000fe20000002400 */
[----:B------:R-:W-:Y:S01]  /*13380*/  ISETP.GT.AND P4, PT, R65, 0x38, PT ;  /* 0x000000384100780c */ /* 0x000fe20003f84270 */
[C---:B------:R-:W-:Y:S01]  /*13390*/  FMUL.FTZ R140, R2.reuse, R41 ;  /* 0x00000029028c7220 */ /* 0x040fe20000410000 */
[----:B---3--:R-:W-:Y:S01]  /*133a0*/  FSEL R145, R113, -INF , P3 ;  /* 0xff80000071917808 */ /* 0x008fe20001800000 */
[----:B------:R-:W-:-:S04]  /*133b0*/  FMUL.FTZ R91, R2, R91 ;  /* 0x0000005b025b7220 */ /* 0x000fc80000410000 */
[----:B------:R-:W1:Y:S01]  /*133c0*/  MUFU.TANH R88, R88 ;  /* 0x0000005800587308 */ /* 0x000e620000002400 */
[----:B------:R-:W-:Y:S01]  /*133d0*/  FMNMX.FTZ R108, R143, R108, !PT ;  /* 0x0000006c8f6c7209 */ /* 0x000fe20007810000 */
[----:B------:R-:W-:Y:S01]  /*133e0*/  FMUL.FTZ R97, R2, R97 ;  /* 0x0000006102617220 */ /* 0x000fe20000410000 */
[----:B0-----:R-:W-:Y:S01]  /*133f0*/  FSEL R105, R110, -INF , P5 ;  /* 0xff8000006e697808 */ /* 0x001fe20002800000 */
[C---:B------:R-:W-:Y:S01]  /*13400*/  FMUL.FTZ R101, R2.reuse, R101 ;  /* 0x0000006502657220 */ /* 0x040fe20000410000 */
[C---:B------:R-:W-:Y:S01]  /*13410*/  FMUL.FTZ R103, R2.reuse, R103 ;  /* 0x0000006702677220 */ /* 0x040fe20000410000 */
[C---:B------:R-:W-:Y:S01]  /*13420*/  FMUL.FTZ R72, R2.reuse, R72 ;  /* 0x0000004802487220 */ /* 0x040fe20000410000 */
[C---:B------:R-:W-:Y:S01]  /*13430*/  FMUL.FTZ R74, R2.reuse, R74 ;  /* 0x0000004a024a7220 */ /* 0x040fe20000410000 */
[----:B------:R-:W0:Y:S01]  /*13440*/  MUFU.TANH R115, R115 ;  /* 0x0000007300737308 */ /* 0x000e220000002400 */
[----:B------:R-:W-:Y:S01]  /*13450*/  ISETP.GT.AND P5, PT, R65, 0x39, PT ;  /* 0x000000394100780c */ /* 0x000fe20003fa4270 */
[----:B------:R-:W-:Y:S01]  /*13460*/  FMUL.FTZ R100, R2, R100 ;  /* 0x0000006402647220 */ /* 0x000fe20000410000 */
[----:B--2---:R-:W-:Y:S01]  /*13470*/  FSEL R147, R116, -INF , P4 ;  /* 0xff80000074937808 */ /* 0x004fe20002000000 */
[C---:B------:R-:W-:Y:S01]  /*13480*/  FMUL.FTZ R80, R2.reuse, R80 ;  /* 0x0000005002507220 */ /* 0x040fe20000410000 */
[C---:B------:R-:W-:Y:S01]  /*13490*/  FMUL.FTZ R82, R2.reuse, R82 ;  /* 0x0000005202527220 */ /* 0x040fe20000410000 */
[C---:B------:R-:W-:Y:S01]  /*134a0*/  FMUL.FTZ R81, R2.reuse, R81 ;  /* 0x0000005102517220 */ /* 0x040fe20000410000 */
[C---:B------:R-:W-:Y:S01]  /*134b0*/  FMUL.FTZ R83, R2.reuse, R83 ;  /* 0x0000005302537220 */ /* 0x040fe20000410000 */
[----:B------:R-:W2:Y:S01]  /*134c0*/  MUFU.TANH R89, R89 ;  /* 0x0000005900597308 */ /* 0x000ea20000002400 */
[----:B------:R-:W-:Y:S01]  /*134d0*/  FMNMX.FTZ R108, R145, R108, !PT ;  /* 0x0000006c916c7209 */ /* 0x000fe20007810000 */
[C---:B------:R-:W-:Y:S01]  /*134e0*/  FMUL.FTZ R98, R2.reuse, R98 ;  /* 0x0000006202627220 */ /* 0x040fe20000410000 */
[----:B------:R-:W-:Y:S01]  /*134f0*/  FSEL R111, R111, -INF , P1 ;  /* 0xff8000006f6f7808 */ /* 0x000fe20000800000 */
[C---:B------:R-:W-:Y:S01]  /*13500*/  FMUL.FTZ R99, R2.reuse, R99 ;  /* 0x0000006302637220 */ /* 0x040fe20000410000 */
[C---:B------:R-:W-:Y:S01]  /*13510*/  FMUL.FTZ R57, R2.reuse, R57 ;  /* 0x0000003902397220 */ /* 0x040fe20000410000 */
[C---:B------:R-:W-:Y:S01]  /*13520*/  FMUL.FTZ R60, R2.reuse, R60 ;  /* 0x0000003c023c7220 */ /* 0x040fe20000410000 */
[C---:B------:R-:W-:Y:S01]  /*13530*/  FMUL.FTZ R62, R2.reuse, R62 ;  /* 0x0000003e023e7220 */ /* 0x040fe20000410000 */
[----:B------:R-:W3:Y:S01]  /*13540*/  MUFU.TANH R118, R118 ;  /* 0x0000007600767308 */ /* 0x000ee20000002400 */
[----:B------:R-:W-:Y:S01]  /*13550*/  ISETP.GT.AND P1, PT, R65, 0x40, PT ;  /* 0x000000404100780c */ /* 0x000fe20003f24270 */
[C---:B------:R-:W-:Y:S01]  /*13560*/  FMUL.FTZ R73, R2.reuse, R73 ;  /* 0x0000004902497220 */ /* 0x040fe20000410000 */
[----:B----4-:R-:W-:Y:S01]  /*13570*/  FSEL R117, R117, -INF , P5 ;  /* 0xff80000075757808 */ /* 0x010fe20002800000 */
[C---:B------:R-:W-:Y:S01]  /*13580*/  FMUL.FTZ R76, R2.reuse, R76 ;  /* 0x0000004c024c7220 */ /* 0x040fe20000410000 */
[C---:B------:R-:W-:Y:S01]  /*13590*/  FMUL.FTZ R78, R2.reuse, R78 ;  /* 0x0000004e024e7220 */ /* 0x040fe20000410000 */
[C---:B------:R-:W-:Y:S01]  /*135a0*/  FMUL.FTZ R102, R2.reuse, R102 ;  /* 0x0000006602667220 */ /* 0x040fe20000410000 */
[C---:B------:R-:W-:Y:S01]  /*135b0*/  FMUL.FTZ R47, R2.reuse, R47 ;  /* 0x0000002f022f7220 */ /* 0x040fe20000410000 */
[----:B------:R-:W4:Y:S01]  /*135c0*/  MUFU.TANH R92, R92 ;  /* 0x0000005c005c7308 */ /* 0x000f220000002400 */
[----:B------:R-:W-:Y:S01]  /*135d0*/  FMNMX.FTZ R108, R147, R108, !PT ;  /* 0x0000006c936c7209 */ /* 0x000fe20007810000 */
[C---:B------:R-:W-:Y:S01]  /*135e0*/  FMUL.FTZ R77, R2.reuse, R77 ;  /* 0x0000004d024d7220 */ /* 0x040fe20000410000 */
[C---:B------:R-:W-:Y:S01]  /*135f0*/  FMUL.FTZ R49, R2.reuse, R49 ;  /* 0x0000003102317220 */ /* 0x040fe20000410000 */
[----:B------:R-:W-:-:S04]  /*13600*/  FMUL.FTZ R75, R2, R75 ;  /* 0x0000004b024b7220 */ /* 0x000fc80000410000 */
[----:B------:R-:W-:Y:S01]  /*13610*/  MUFU.TANH R84, R84 ;  /* 0x0000005400547308 */ /* 0x000fe20000002400 */
[----:B-1----:R-:W-:Y:S01]  /*13620*/  FSEL R151, R88, -INF , P1 ;  /* 0xff80000058977808 */ /* 0x002fe20000800000 */
[----:B------:R-:W-:-:S06]  /*13630*/  FMUL.FTZ R79, R2, R79 ;  /* 0x0000004f024f7220 */ /* 0x000fcc0000410000 */
[----:B------:R-:W-:Y:S01]  /*13640*/  MUFU.TANH R85, R85 ;  /* 0x0000005500557308 */ /* 0x000fe20000002400 */
[----:B------:R-:W-:Y:S01]  /*13650*/  FMNMX.FTZ R108, R117, R108, !PT ;  /* 0x0000006c756c7209 */ /* 0x000fe20007810000 */
        /* <DEDUP_REMOVED lines=8> */
[----:B------:R-:W-:-:S06]  /*136e0*/  FMUL.FTZ R64, R2, R64 ;  /* 0x0000004002407220 */ /* 0x000fcc0000410000 */
        /* <DEDUP_REMOVED lines=9> */
[----:B0-----:R-:W-:Y:S01]  /*13780*/  FSEL R115, R115, -INF , P3 ;  /* 0xff80000073737808 */ /* 0x001fe20001800000 */
[----:B------:R-:W-:Y:S01]  /*13790*/  FMUL.FTZ R54, R2, R54 ;  /* 0x0000003602367220 */ /* 0x000fe20000410000 */
[----:B------:R-:W-:-:S05]  /*137a0*/  ULDC UR4, c[0x0][0x988] ;  /* 0x0002620000047ab9 */ /* 0x000fca0000000800 */
[----:B------:R-:W-:Y:S01]  /*137b0*/  MUFU.TANH R41, R66 ;  /* 0x0000004200297308 */ /* 0x000fe20000002400 */
[----:B------:R-:W-:-:S07]  /*137c0*/  ISETP.GT.AND P3, PT, R65, 0x48, PT ;  /* 0x000000484100780c */ /* 0x000fce0003f64270 */
[----:B------:R-:W-:Y:S01]  /*137d0*/  MUFU.TANH R66, R70 ;  /* 0x0000004600427308 */ /* 0x000fe20000002400 */
[----:B------:R-:W-:-:S07]  /*137e0*/  FMNMX.FTZ R108, R151, R108, !PT ;  /* 0x0000006c976c7209 */ /* 0x000fce0007810000 */
[----:B------:R-:W0:Y:S08]  /*137f0*/  MUFU.TANH R90, R90 ;  /* 0x0000005a005a7308 */ /* 0x000e300000002400 */
[----:B------:R2:W-:Y:S08]  /*13800*/  MUFU.TANH R70, R141 ;  /* 0x0000008d00467308 */ /* 0x0005f00000002400 */
[----:B------:R-:W0:Y:S01]  /*13810*/  MUFU.TANH R94, R94 ;  /* 0x0000005e005e7308 */ /* 0x000e220000002400 */
[----:B--2---:R-:W-:-:S02]  /*13820*/  FSEL R141, R114, -INF , P2 ;  /* 0xff800000728d7808 */ /* 0x004fc40001000000 */
[----:B------:R-:W-:-:S05]  /*13830*/  ISETP.GT.AND P2, PT, R65, 0x41, PT ;  /* 0x000000414100780c */ /* 0x000fca0003f44270 */
[----:B------:R-:W2:Y:S01]  /*13840*/  MUFU.TANH R96, R96 ;  /* 0x0000006000607308 */ /* 0x000ea20000002400 */
[----:B------:R-:W-:-:S07]  /*13850*/  FSEL R155, R89, -INF , P2 ;  /* 0xff800000599b7808 */ /* 0x000fce0001000000 */
[----:B------:R-:W2:Y:S01]  /*13860*/  MUFU.TANH R95, R95 ;  /* 0x0000005f005f7308 */ /* 0x000ea20000002400 */
[----:B---3--:R-:W-:-:S07]  /*13870*/  FSEL R113, R118, -INF , P4 ;  /* 0xff80000076717808 */ /* 0x008fce0002000000 */
[----:B------:R-:W3:Y:S01]  /*13880*/  MUFU.TANH R91, R91 ;  /* 0x0000005b005b7308 */ /* 0x000ee20000002400 */
[----:B------:R-:W-:Y:S02]  /*13890*/  ISETP.GT.AND P4, PT, R65, 0x49, PT ;  /* 0x000000494100780c */ /* 0x000fe40003f84270 */
[----:B----4-:R-:W-:-:S05]  /*138a0*/  FSEL R157, R92, -INF , P3 ;  /* 0xff8000005c9d7808 */ /* 0x010fca0001800000 */
[----:B------:R-:W4:Y:S01]  /*138b0*/  MUFU.TANH R97, R97 ;  /* 0x0000006100617308 */ /* 0x000f220000002400 */
[----:B------:R-:W-:-:S07]  /*138c0*/  FMNMX.FTZ R108, R155, R108, !PT ;  /* 0x0000006c9b6c7209 */ /* 0x000fce0007810000 */
[----:B------:R-:W-:Y:S01]  /*138d0*/  MUFU.TANH R101, R101 ;  /* 0x0000006500657308 */ /* 0x000fe20000002400 */
[----:B-1----:R-:W-:-:S07]  /*138e0*/  FSEL R119, R119, -INF , P5 ;  /* 0xff80000077777808 */ /* 0x002fce0002800000 */
[----:B------:R-:W1:Y:S01]  /*138f0*/  MUFU.TANH R103, R103 ;  /* 0x0000006700677308 */ /* 0x000e620000002400 */
[----:B------:R-:W-:-:S07]  /*13900*/  ISETP.GT.AND P5, PT, R65, 0x50, PT ;  /* 0x000000504100780c */ /* 0x000fce0003fa4270 */
[----:B------:R-:W1:Y:S01]  /*13910*/  MUFU.TANH R72, R72 ;  /* 0x0000004800487308 */ /* 0x000e620000002400 */
[----:B------:R-:W-:-:S07]  /*13920*/  FSEL R93, R93, -INF , P4 ;  /* 0xff8000005d5d7808 */ /* 0x000fce0002000000 */
[----:B------:R-:W-:Y:S01]  /*13930*/  MUFU.TANH R74, R74 ;  /* 0x0000004a004a7308 */ /* 0x000fe20000002400 */
[----:B------:R-:W-:-:S07]  /*13940*/  FMNMX.FTZ R108, R157, R108, !PT ;  /* 0x0000006c9d6c7209 */ /* 0x000fce0007810000 */
[----:B------:R-:W1:Y:S01]  /*13950*/  MUFU.TANH R100, R100 ;  /* 0x0000006400647308 */ /* 0x000e620000002400 */
[----:B0-----:R-:W-:-:S07]  /*13960*/  FSEL R149, R90, -INF , P1 ;  /* 0xff8000005a957808 */ /* 0x001fce0000800000 */
[----:B------:R-:W0:Y:S01]  /*13970*/  MUFU.TANH R80, R80 ;  /* 0x0000005000507308 */ /* 0x000e220000002400 */
[----:B------:R-:W-:-:S07]  /*13980*/  ISETP.GT.AND P1, PT, R65, 0x51, PT ;  /* 0x000000514100780c */ /* 0x000fce0003f24270 */
[----:B------:R-:W-:Y:S01]  /*13990*/  MUFU.TANH R82, R82 ;  /* 0x0000005200527308 */ /* 0x000fe20000002400 */
[----:B------:R-:W-:-:S07]  /*139a0*/  FSEL R153, R94, -INF , P3 ;  /* 0xff8000005e997808 */ /* 0x000fce0001800000 */
[----:B------:R-:W-:Y:S01]  /*139b0*/  MUFU.TANH R81, R81 ;  /* 0x0000005100517308 */ /* 0x000fe20000002400 */
[----:B--2---:R-:W-:-:S07]  /*139c0*/  FSEL R161, R96, -INF , P5 ;  /* 0xff80000060a17808 */ /* 0x004fce0002800000 */
[----:B------:R-:W2:Y:S01]  /*139d0*/  MUFU.TANH R83, R83 ;  /* 0x0000005300537308 */ /* 0x000ea20000002400 */
[----:B------:R-:W-:Y:S02]  /*139e0*/  FMNMX.FTZ R108, R93, R108, !PT ;  /* 0x0000006c5d6c7209 */ /* 0x000fe40007810000 */
[----:B------:R-:W-:Y:S02]  /*139f0*/  ISETP.GT.AND P3, PT, R65, 0x59, PT ;  /* 0x000000594100780c */ /* 0x000fe40003f64270 */
[----:B------:R-:W-:-:S03]  /*13a00*/  FSEL R95, R95, -INF , P4 ;  /* 0xff8000005f5f7808 */ /* 0x000fc60002000000 */
[----:B------:R-:W2:Y:S01]  /*13a10*/  MUFU.TANH R98, R98 ;  /* 0x0000006200627308 */ /* 0x000ea20000002400 */
[----:B------:R-:W-:Y:S02]  /*13a20*/  ISETP.GT.AND P4, PT, R65, 0x60, PT ;  /* 0x000000604100780c */ /* 0x000fe40003f84270 */
[----:B---3--:R-:W-:-:S05]  /*13a30*/  FSEL R91, R91, -INF , P2 ;  /* 0xff8000005b5b7808 */ /* 0x008fca0001000000 */
[----:B------:R-:W3:Y:S01]  /*13a40*/  MUFU.TANH R99, R99 ;  /* 0x0000006300637308 */ /* 0x000ee20000002400 */
[----:B------:R-:W-:-:S07]  /*13a50*/  ISETP.GT.AND P2, PT, R65, 0x58, PT ;  /* 0x000000584100780c */ /* 0x000fce0003f44270 */
[----:B------:R-:W3:Y:S01]  /*13a60*/  MUFU.TANH R57, R57 ;  /* 0x0000003900397308 */ /* 0x000ee20000002400 */
[----:B----4-:R-:W-:Y:S02]  /*13a70*/  FSEL R97, R97, -INF , P1 ;  /* 0xff80000061617808 */ /* 0x010fe40000800000 */
[----:B------:R-:W-:-:S05]  /*13a80*/  FMNMX.FTZ R108, R161, R108, !PT ;  /* 0x0000006ca16c7209 */ /* 0x000fca0007810000 */
[----:B------:R-:W-:Y:S01]  /*13a90*/  MUFU.TANH R60, R60 ;  /* 0x0000003c003c7308 */ /* 0x000fe20000002400 */
[----:B-1----:R-:W-:-:S07]  /*13aa0*/  FSEL R103, R103, -INF , P3 ;  /* 0xff80000067677808 */ /* 0x002fce0001800000 */
[----:B------:R-:W1:Y:S01]  /*13ab0*/  MUFU.TANH R62, R62 ;  /* 0x0000003e003e7308 */ /* 0x000e620000002400 */
[----:B------:R-:W-:Y:S02]  /*13ac0*/  FSEL R101, R101, -INF , P3 ;  /* 0xff80000065657808 */ /* 0x000fe40001800000 */
[----:B------:R-:W-:Y:S02]  /*13ad0*/  ISETP.GT.AND P3, PT, R65, 0x70, PT ;  /* 0x000000704100780c */ /* 0x000fe40003f64270 */
[----:B------:R-:W-:-:S03]  /*13ae0*/  FSEL R165, R72, -INF , P4 ;  /* 0xff80000048a57808 */ /* 0x000fc60002000000 */
[----:B------:R-:W4:Y:S01]  /*13af0*/  MUFU.TANH R73, R73 ;  /* 0x0000004900497308 */ /* 0x000f220000002400 */
[----:B------:R-:W-:Y:S02]  /*13b00*/  FSEL R163, R100, -INF , P2 ;  /* 0xff80000064a37808 */ /* 0x000fe40001000000 */
[----:B------:R-:W-:-:S05]  /*13b10*/  FMNMX.FTZ R108, R97, R108, !PT ;  /* 0x0000006c616c7209 */ /* 0x000fca0007810000 */
[----:B------:R-:W-:Y:S01]  /*13b20*/  MUFU.TANH R76, R76 ;  /* 0x0000004c004c7308 */ /* 0x000fe20000002400 */
[----:B0-----:R-:W-:-:S07]  /*13b30*/  FSEL R171, R80, -INF , P3 ;  /* 0xff80000050ab7808 */ /* 0x001fce0001800000 */
[----:B------:R-:W0:Y:S01]  /*13b40*/  MUFU.TANH R78, R78 ;  /* 0x0000004e004e7308 */ /* 0x000e220000002400 */
[----:B------:R-:W-:-:S07]  /*13b50*/  FMNMX.FTZ R108, R163, R108, !PT ;  /* 0x0000006ca36c7209 */ /* 0x000fce0007810000 */
[----:B------:R2:W-:Y:S08]  /*13b60*/  MUFU.TANH R89, R47 ;  /* 0x0000002f00597308 */ /* 0x0005f00000002400 */
[----:B------:R-:W0:Y:S01]  /*13b70*/  MUFU.TANH R102, R102 ;  /* 0x0000006600667308 */ /* 0x000e220000002400 */
[----:B--2---:R-:W-:Y:S02]  /*13b80*/  FSEL R47, R74, -INF , P4 ;  /* 0xff8000004a2f7808 */ /* 0x004fe40002000000 */
[----:B------:R-:W-:-:S05]  /*13b90*/  ISETP.GT.AND P4, PT, R65, 0x71, PT ;  /* 0x000000714100780c */ /* 0x000fca0003f84270 */
[----:B------:R2:W-:Y:S01]  /*13ba0*/  MUFU.TANH R207, R49 ;  /* 0x0000003100cf7308 */ /* 0x0005e20000002400 */
[----:B------:R-:W-:Y:S02]  /*13bb0*/  FSEL R83, R83, -INF , P4 ;  /* 0xff80000053537808 */ /* 0x000fe40002000000 */
[----:B------:R-:W-:Y:S02]  /*13bc0*/  FSEL R81, R81, -INF , P4 ;  /* 0xff80000051517808 */ /* 0x000fe40002000000 */
[----:B------:R-:W-:-:S03]  /*13bd0*/  ISETP.GT.AND P4, PT, R65, 0x88, PT ;  /* 0x000000884100780c */ /* 0x000fc60003f84270 */
[----:B------:R-:W0:Y:S01]  /*13be0*/  MUFU.TANH R77, R77 ;  /* 0x0000004d004d7308 */ /* 0x000e220000002400 */
[----:B--2---:R-:W-:Y:S02]  /*13bf0*/  FSEL R49, R82, -INF , P3 ;  /* 0xff80000052317808 */ /* 0x004fe40001800000 */
[----:B------:R-:W-:Y:S02]  /*13c00*/  ISETP.GT.AND P3, PT, R65, 0x81, PT ;  /* 0x000000814100780c */ /* 0x000fe40003f64270 */
[----:B------:R-:W-:Y:S02]  /*13c10*/  FSEL R159, R98, -INF , P5 ;  /* 0xff800000629f7808 */ /* 0x000fe40002800000 */
[----:B---3--:R-:W-:Y:S02]  /*13c20*/  FSEL R99, R99, -INF , P1 ;  /* 0xff80000063637808 */ /* 0x008fe40000800000 */
[----:B------:R-:W-:Y:S02]  /*13c30*/  FSEL R179, R57, -INF , P3 ;  /* 0xff80000039b37808 */ /* 0x000fe40001800000 */
[----:B------:R-:W-:-:S02]  /*13c40*/  ISETP.GT.AND P5, PT, R65, 0x61, PT ;  /* 0x000000614100780c */ /* 0x000fc40003fa4270 */
[----:B------:R-:W-:Y:S02]  /*13c50*/  ISETP.GT.AND P1, PT, R65, 0x68, PT ;  /* 0x000000684100780c */ /* 0x000fe40003f24270 */
[----:B------:R-:W-:Y:S02]  /*13c60*/  FMNMX.FTZ R108, R101, R108, !PT ;  /* 0x0000006c656c7209 */ /* 0x000fe40007810000 */
[----:B-1----:R-:W-:Y:S02]  /*13c70*/  FSEL R57, R62, -INF , P4 ;  /* 0xff8000003e397808 */ /* 0x002fe40002000000 */
[----:B------:R-:W-:Y:S01]  /*13c80*/  FSEL R181, R60, -INF , P4 ;  /* 0xff8000003cb57808 */ /* 0x000fe20002000000 */
[----:B------:R-:W1:Y:S01]  /*13c90*/  MUFU.TANH R75, R75 ;  /* 0x0000004b004b7308 */ /* 0x000e620000002400 */
[----:B------:R-:W-:Y:S02]  /*13ca0*/  ISETP.GT.AND P4, PT, R65, 0x99, PT ;  /* 0x000000994100780c */ /* 0x000fe40003f84270 */
[----:B----4-:R-:W-:-:S02]  /*13cb0*/  FSEL R73, R73, -INF , P5 ;  /* 0xff80000049497808 */ /* 0x010fc40002800000 */
[----:B0-----:R-:W-:Y:S02]  /*13cc0*/  FSEL R167, R78, -INF , P1 ;  /* 0xff8000004ea77808 */ /* 0x001fe40000800000 */
[----:B------:R-:W-:Y:S01]  /*13cd0*/  FSEL R169, R76, -INF , P1 ;  /* 0xff8000004ca97808 */ /* 0x000fe20000800000 */
[----:B------:R-:W0:Y:S01]  /*13ce0*/  MUFU.TANH R79, R79 ;  /* 0x0000004f004f7308 */ /* 0x000e220000002400 */
[----:B------:R-:W-:Y:S01]  /*13cf0*/  FMNMX.FTZ R108, R165, R108, !PT ;  /* 0x0000006ca56c7209 */ /* 0x000fe20007810000 */
[----:B------:R-:W-:Y:S02]  /*13d00*/  WARPGROUP.DEPBAR.LE gsb0, 0x0 ;  /* 0x00008000000079c5 */ /* 0x000fe40000010000 */
[----:B------:R-:W-:Y:S02]  /*13d10*/  ISETP.GT.AND P1, PT, R65, 0x79, PT ;  /* 0x000000794100780c */ /* 0x000fe40003f24270 */
[----:B------:R-:W-:Y:S01]  /*13d20*/  FSEL R187, R66, -INF , P4 ;  /* 0xff80000042bb7808 */ /* 0x000fe20002000000 */
[----:B------:R-:W-:Y:S01]  /*13d30*/  FMUL.FTZ R66, R2, R38 ;  /* 0x0000002602427220 */ /* 0x000fe20000410000 */
[----:B------:R2:W-:Y:S01]  /*13d40*/  MUFU.TANH R205, R45 ;  /* 0x0000002d00cd7308 */ /* 0x0005e20000002400 */
[----:B------:R-:W-:-:S02]  /*13d50*/  FMNMX.FTZ R38, R13, R120, !PT ;  /* 0x000000780d267209 */ /* 0x000fc40007810000 */
[----:B------:R-:W-:Y:S02]  /*13d60*/  FMNMX.FTZ R108, R73, R108, !PT ;  /* 0x0000006c496c7209 */ /* 0x000fe40007810000 */
[----:B------:R-:W-:Y:S02]  /*13d70*/  FSEL R85, R85, -INF , P1 ;  /* 0xff80000055557808 */ /* 0x000fe40000800000 */
[----:B------:R-:W-:Y:S01]  /*13d80*/  FSEL R175, R84, -INF , P1 ;  /* 0xff80000054af7808 */ /* 0x000fe20000800000 */
[----:B------:R-:W-:Y:S01]  /*13d90*/  MUFU.TANH R56, R56 ;  /* 0x0000003800387308 */ /* 0x000fe20000002400 */
[----:B--2---:R-:W-:Y:S02]  /*13da0*/  FSEL R45, R102, -INF , P2 ;  /* 0xff800000662d7808 */ /* 0x004fe40001000000 */
[C---:B------:R-:W-:Y:S02]  /*13db0*/  ISETP.GT.AND P2, PT, R65.reuse, 0x69, PT ;  /* 0x000000694100780c */ /* 0x040fe40003f44270 */
[----:B------:R-:W-:-:S03]  /*13dc0*/  ISETP.GT.AND P1, PT, R65, 0x90, PT ;  /* 0x000000904100780c */ /* 0x000fc60003f24270 */
[----:B------:R-:W2:Y:S01]  /*13dd0*/  MUFU.TANH R58, R58 ;  /* 0x0000003a003a7308 */ /* 0x000ea20000002400 */
[----:B------:R-:W-:Y:S02]  /*13de0*/  FMNMX.FTZ R38, R21, R38, !PT ;  /* 0x0000002615267209 */ /* 0x000fe40007810000 */
[----:B------:R-:W-:Y:S02]  /*13df0*/  FSEL R77, R77, -INF , P2 ;  /* 0xff8000004d4d7808 */ /* 0x000fe40001000000 */
[----:B------:R-:W-:-:S03]  /*13e00*/  FMNMX.FTZ R108, R169, R108, !PT ;  /* 0x0000006ca96c7209 */ /* 0x000fc60007810000 */
[----:B------:R3:W-:Y:S01]  /*13e10*/  MUFU.TANH R211, R53 ;  /* 0x0000003500d37308 */ /* 0x0007e20000002400 */
[----:B------:R-:W-:Y:S02]  /*13e20*/  FMNMX.FTZ R108, R77, R108, !PT ;  /* 0x0000006c4d6c7209 */ /* 0x000fe40007810000 */
[----:B-1----:R-:W-:Y:S02]  /*13e30*/  FSEL R75, R75, -INF , P5 ;  /* 0xff8000004b4b7808 */ /* 0x002fe40002800000 */
[----:B---3--:R-:W-:Y:S02]  /*13e40*/  FSEL R53, R40, -INF , P1 ;  /* 0xff80000028357808 */ /* 0x008fe40000800000 */
[----:B------:R-:W-:Y:S02]  /*13e50*/  FMNMX.FTZ R40, R43, R38, !PT ;  /* 0x000000262b287209 */ /* 0x000fe40007810000 */
[----:B------:R-:W-:Y:S02]  /*13e60*/  ISETP.GT.AND P5, PT, R65, 0x78, PT ;  /* 0x000000784100780c */ /* 0x000fe40003fa4270 */
[----:B------:R-:W-:-:S02]  /*13e70*/  FMNMX.FTZ R40, R67, R40, !PT ;  /* 0x0000002843287209 */ /* 0x000fc40007810000 */
[----:B0-----:R-:W-:Y:S02]  /*13e80*/  FSEL R79, R79, -INF , P2 ;  /* 0xff8000004f4f7808 */ /* 0x001fe40001000000 */
[----:B------:R-:W-:Y:S02]  /*13e90*/  FMNMX.FTZ R108, R171, R108, !PT ;  /* 0x0000006cab6c7209 */ /* 0x000fe40007810000 */
[----:B------:R-:W-:Y:S01]  /*13ea0*/  ISETP.GT.AND P2, PT, R65, 0x80, PT ;  /* 0x000000804100780c */ /* 0x000fe20003f44270 */
[----:B------:R0:W-:Y:S01]  /*13eb0*/  MUFU.TANH R201, R51 ;  /* 0x0000003300c97308 */ /* 0x0001e20000002400 */
[----:B------:R-:W-:Y:S02]  /*13ec0*/  FMNMX.FTZ R40, R69, R40, !PT ;  /* 0x0000002845287209 */ /* 0x000fe40007810000 */
[----:B------:R-:W-:Y:S02]  /*13ed0*/  FMNMX.FTZ R108, R81, R108, !PT ;  /* 0x0000006c516c7209 */ /* 0x000fe40007810000 */
[----:B--2---:R-:W-:-:S02]  /*13ee0*/  FSEL R173, R58, -INF , P2 ;  /* 0xff8000003aad7808 */ /* 0x004fc40001000000 */
[----:B------:R-:W-:Y:S01]  /*13ef0*/  FSEL R177, R56, -INF , P2 ;  /* 0xff80000038b17808 */ /* 0x000fe20001000000 */
[----:B------:R-:W1:Y:S01]  /*13f00*/  MUFU.TANH R59, R59 ;  /* 0x0000003b003b7308 */ /* 0x000e620000002400 */
[----:B0-----:R-:W-:Y:S02]  /*13f10*/  FSEL R51, R14, -INF , P5 ;  /* 0xff8000000e337808 */ /* 0x001fe40002800000 */
[----:B------:R-:W-:Y:S02]  /*13f20*/  ISETP.GT.AND P2, PT, R65, 0x91, PT ;  /* 0x000000914100780c */ /* 0x000fe40003f44270 */
[----:B------:R-:W-:Y:S01]  /*13f30*/  FMNMX.FTZ R40, R71, R40, !PT ;  /* 0x0000002847287209 */ /* 0x000fe20007810000 */
[----:B------:R-:W-:Y:S01]  /*13f40*/  FMUL.FTZ R14, R2, R25 ;  /* 0x00000019020e7220 */ /* 0x000fe20000410000 */
[----:B------:R-:W-:Y:S01]  /*13f50*/  FMNMX.FTZ R108, R51, R108, !PT ;  /* 0x0000006c336c7209 */ /* 0x000fe20007810000 */
[----:B------:R-:W0:Y:S01]  /*13f60*/  MUFU.TANH R61, R61 ;  /* 0x0000003d003d7308 */ /* 0x000e220000002400 */
[----:B------:R-:W-:-:S02]  /*13f70*/  FSEL R25, R42, -INF , P2 ;  /* 0xff8000002a197808 */ /* 0x000fc40001000000 */
[----:B------:R-:W-:Y:S02]  /*13f80*/  FMNMX.FTZ R42, R87, R40, !PT ;  /* 0x00000028572a7209 */ /* 0x000fe40007810000 */
[----:B------:R-:W-:-:S03]  /*13f90*/  FMNMX.FTZ R108, R175, R108, !PT ;  /* 0x0000006caf6c7209 */ /* 0x000fc60007810000 */
[----:B------:R-:W2:Y:S01]  /*13fa0*/  MUFU.TANH R44, R86 ;  /* 0x00000056002c7308 */ /* 0x000ea20000002400 */
[----:B------:R-:W-:Y:S02]  /*13fb0*/  FMNMX.FTZ R42, R133, R42, !PT ;  /* 0x0000002a852a7209 */ /* 0x000fe40007810000 */
[----:B------:R-:W-:-:S05]  /*13fc0*/  FMNMX.FTZ R108, R177, R108, !PT ;  /* 0x0000006cb16c7209 */ /* 0x000fca0007810000 */
[----:B------:R-:W3:Y:S01]  /*13fd0*/  MUFU.TANH R64, R64 ;  /* 0x0000004000407308 */ /* 0x000ee20000002400 */
[----:B------:R-:W-:Y:S02]  /*13fe0*/  FSEL R15, R15, -INF , P5 ;  /* 0xff8000000f0f7808 */ /* 0x000fe40002800000 */
[----:B------:R-:W-:Y:S02]  /*13ff0*/  FMNMX.FTZ R42, R107, R42, !PT ;  /* 0x0000002a6b2a7209 */ /* 0x000fe40007810000 */
[----:B------:R-:W-:Y:S02]  /*14000*/  ISETP.GT.AND P5, PT, R65, 0x89, PT ;  /* 0x000000894100780c */ /* 0x000fe40003fa4270 */
[----:B------:R-:W-:Y:S01]  /*14010*/  FMNMX.FTZ R108, R179, R108, !PT ;  /* 0x0000006cb36c7209 */ /* 0x000fe20007810000 */
[----:B------:R-:W4:Y:S01]  /*14020*/  MUFU.TANH R63, R63 ;  /* 0x0000003f003f7308 */ /* 0x000f220000002400 */
[----:B-1----:R-:W-:Y:S02]  /*14030*/  FSEL R59, R59, -INF , P3 ;  /* 0xff8000003b3b7808 */ /* 0x002fe40001800000 */
[----:B------:R-:W-:-:S02]  /*14040*/  ISETP.GT.AND P3, PT, R65, 0x98, PT ;  /* 0x000000984100780c */ /* 0x000fc40003f64270 */
[----:B------:R-:W-:Y:S02]  /*14050*/  FMNMX.FTZ R42, R105, R42, !PT ;  /* 0x0000002a692a7209 */ /* 0x000fe40007810000 */
[----:B0-----:R-:W-:Y:S01]  /*14060*/  FSEL R61, R61, -INF , P5 ;  /* 0xff8000003d3d7808 */ /* 0x001fe20002800000 */
[----:B------:R-:W0:Y:S01]  /*14070*/  MUFU.TANH R46, R46 ;  /* 0x0000002e002e7308 */ /* 0x000e220000002400 */
[----:B------:R-:W-:Y:S02]  /*14080*/  FMNMX.FTZ R108, R181, R108, !PT ;  /* 0x0000006cb56c7209 */ /* 0x000fe40007810000 */
[----:B--2---:R-:W-:Y:S02]  /*14090*/  FSEL R183, R44, -INF , P3 ;  /* 0xff8000002cb77808 */ /* 0x004fe40001800000 */
[----:B------:R-:W-:Y:S02]  /*140a0*/  FMNMX.FTZ R44, R111, R42, !PT ;  /* 0x0000002a6f2c7209 */ /* 0x000fe40007810000 */
[----:B------:R-:W-:Y:S01]  /*140b0*/  FMNMX.FTZ R108, R61, R108, !PT ;  /* 0x0000006c3d6c7209 */ /* 0x000fe20007810000 */
[----:B------:R3:W-:Y:S01]  /*140c0*/  MUFU.TANH R221, R55 ;  /* 0x0000003700dd7308 */ /* 0x0007e20000002400 */
[----:B------:R-:W-:-:S02]  /*140d0*/  FMNMX.FTZ R44, R141, R44, !PT ;  /* 0x0000002c8d2c7209 */ /* 0x000fc40007810000 */
[----:B------:R-:W-:Y:S02]  /*140e0*/  FSEL R41, R41, -INF , P2 ;  /* 0xff80000029297808 */ /* 0x000fe40001000000 */
[----:B---3--:R-:W-:-:S03]  /*140f0*/  FSEL R55, R64, -INF , P1 ;  /* 0xff80000040377808 */ /* 0x008fc60000800000 */
[----:B------:R-:W1:Y:S01]  /*14100*/  MUFU.TANH R104, R140 ;  /* 0x0000008c00687308 */ /* 0x000e620000002400 */
[----:B------:R-:W-:Y:S02]  /*14110*/  FMNMX.FTZ R108, R55, R108, !PT ;  /* 0x0000006c376c7209 */ /* 0x000fe40007810000 */
[----:B------:R-:W-:Y:S02]  /*14120*/  FMNMX.FTZ R44, R115, R44, !PT ;  /* 0x0000002c732c7209 */ /* 0x000fe40007810000 */
[----:B------:R-:W-:-:S03]  /*14130*/  FSEL R185, R12, -INF , P3 ;  /* 0xff8000000cb97808 */ /* 0x000fc60001800000 */
[----:B------:R-:W2:Y:S01]  /*14140*/  MUFU.TANH R88, R134 ;  /* 0x0000008600587308 */ /* 0x000ea20000002400 */
[----:B------:R-:W-:Y:S02]  /*14150*/  FMNMX.FTZ R108, R41, R108, !PT ;  /* 0x0000006c296c7209 */ /* 0x000fe40007810000 */
[----:B------:R-:W-:Y:S02]  /*14160*/  ISETP.GT.AND P2, PT, R65, 0xa8, PT ;  /* 0x000000a84100780c */ /* 0x000fe40003f44270 */
[----:B----4-:R-:W-:Y:S02]  /*14170*/  FSEL R63, R63, -INF , P5 ;  /* 0xff8000003f3f7808 */ /* 0x010fe40002800000 */
[----:B------:R-:W-:Y:S01]  /*14180*/  FMNMX.FTZ R44, R113, R44, !PT ;  /* 0x0000002c712c7209 */ /* 0x000fe20007810000 */
[----:B------:R-:W3:Y:S01]  /*14190*/  MUFU.TANH R48, R48 ;  /* 0x0000003000307308 */ /* 0x000ee20000002400 */
[----:B------:R-:W-:Y:S02]  /*141a0*/  ISETP.GT.AND P5, PT, R65, 0xa0, PT ;  /* 0x000000a04100780c */ /* 0x000fe40003fa4270 */
[----:B------:R-:W-:-:S02]  /*141b0*/  FMNMX.FTZ R108, R185, R108, !PT ;  /* 0x0000006cb96c7209 */ /* 0x000fc40007810000 */
[----:B0-----:R-:W-:Y:S02]  /*141c0*/  FSEL R195, R46, -INF , P2 ;  /* 0xff8000002ec37808 */ /* 0x001fe40001000000 */
[----:B------:R-:W-:Y:S01]  /*141d0*/  FMNMX.FTZ R46, R119, R44, !PT ;  /* 0x0000002c772e7209 */ /* 0x000fe20007810000 */
[----:B------:R-:W0:Y:S01]  /*141e0*/  MUFU.TANH R86, R142 ;  /* 0x0000008e00567308 */ /* 0x000e220000002400 */
[----:B------:R-:W-:Y:S02]  /*141f0*/  ISETP.GT.AND P1, PT, R65, 0xa1, PT ;  /* 0x000000a14100780c */ /* 0x000fe40003f24270 */
[----:B------:R-:W-:Y:S02]  /*14200*/  FSEL R191, R70, -INF , P5 ;  /* 0xff80000046bf7808 */ /* 0x000fe40002800000 */
[----:B------:R-:W-:Y:S02]  /*14210*/  FMNMX.FTZ R108, R187, R108, !PT ;  /* 0x0000006cbb6c7209 */ /* 0x000fe40007810000 */
[----:B------:R-:W-:Y:S01]  /*14220*/  FMNMX.FTZ R46, R149, R46, !PT ;  /* 0x0000002e952e7209 */ /* 0x000fe20007810000 */
[----:B------:R-:W4:Y:S01]  /*14230*/  MUFU.TANH R106, R138 ;  /* 0x0000008a006a7308 */ /* 0x000f220000002400 */
[----:B-1----:R-:W-:-:S02]  /*14240*/  FSEL R197, R104, -INF , P1 ;  /* 0xff80000068c57808 */ /* 0x002fc40000800000 */
[----:B------:R-:W-:Y:S01]  /*14250*/  FMNMX.FTZ R108, R191, R108, !PT ;  /* 0x0000006cbf6c7209 */ /* 0x000fe20007810000 */
[C---:B------:R-:W-:Y:S01]  /*14260*/  FMUL.FTZ R219, R2.reuse, R27 ;  /* 0x0000001b02db7220 */ /* 0x040fe20000410000 */
[----:B------:R-:W-:Y:S01]  /*14270*/  FMNMX.FTZ R46, R91, R46, !PT ;  /* 0x0000002e5b2e7209 */ /* 0x000fe20007810000 */
[----:B------:R-:W-:Y:S01]  /*14280*/  FMUL.FTZ R223, R2, R24 ;  /* 0x0000001802df7220 */ /* 0x000fe20000410000 */
[----:B------:R-:W-:Y:S01]  /*14290*/  ISETP.GT.AND P3, PT, R65, 0xa9, PT ;  /* 0x000000a94100780c */ /* 0x000fe20003f64270 */
[----:B------:R-:W1:Y:S01]  /*142a0*/  MUFU.TANH R52, R52 ;  /* 0x0000003400347308 */ /* 0x000e620000002400 */
[----:B--2---:R-:W-:Y:S02]  /*142b0*/  FSEL R199, R88, -INF , P2 ;  /* 0xff80000058c77808 */ /* 0x004fe40001000000 */
[----:B------:R-:W-:Y:S02]  /*142c0*/  FMNMX.FTZ R108, R197, R108, !PT ;  /* 0x0000006cc56c7209 */ /* 0x000fe40007810000 */
[----:B------:R-:W-:-:S02]  /*142d0*/  FSEL R27, R68, -INF , P4 ;  /* 0xff800000441b7808 */ /* 0x000fc40002000000 */
[----:B------:R-:W-:Y:S02]  /*142e0*/  ISETP.GT.AND P4, PT, R65, 0xb0, PT ;  /* 0x000000b04100780c */ /* 0x000fe40003f84270 */
[----:B------:R-:W-:Y:S01]  /*142f0*/  FMNMX.FTZ R46, R153, R46, !PT ;  /* 0x0000002e992e7209 */ /* 0x000fe20007810000 */
[----:B------:R-:W2:Y:S01]  /*14300*/  MUFU.TANH R50, R50 ;  /* 0x0000003200327308 */ /* 0x000ea20000002400 */
[----:B------:R-:W-:Y:S02]  /*14310*/  FSEL R205, R205, -INF , P3 ;  /* 0xff800000cdcd7808 */ /* 0x000fe40001800000 */
[----:B------:R-:W-:Y:S02]  /*14320*/  FMNMX.FTZ R108, R199, R108, !PT ;  /* 0x0000006cc76c7209 */ /* 0x000fe40007810000 */
[----:B---3--:R-:W-:Y:S02]  /*14330*/  FSEL R209, R48, -INF , P4 ;  /* 0xff80000030d17808 */ /* 0x008fe40002000000 */
[----:B0-----:R-:W-:Y:S01]  /*14340*/  FSEL R189, R86, -INF , P5 ;  /* 0xff80000056bd7808 */ /* 0x001fe20002800000 */
[----:B------:R-:W0:Y:S01]  /*14350*/  MUFU.TANH R223, R223 ;  /* 0x000000df00df7308 */ /* 0x000e220000002400 */
[----:B------:R-:W-:Y:S01]  /*14360*/  FMNMX.FTZ R48, R95, R46, !PT ;  /* 0x0000002e5f307209 */ /* 0x000fe20007810000 */
[----:B------:R-:W-:Y:S01]  /*14370*/  FMUL.FTZ R28, R2, R28 ;  /* 0x0000001c021c7220 */ /* 0x000fe20000410000 */
[----:B------:R-:W-:-:S02]  /*14380*/  ISETP.GT.AND P5, PT, R65, 0xb1, PT ;  /* 0x000000b14100780c */ /* 0x000fc40003fa4270 */
[----:B------:R-:W-:Y:S01]  /*14390*/  FMNMX.FTZ R108, R205, R108, !PT ;  /* 0x0000006ccd6c7209 */ /* 0x000fe20007810000 */
[----:B------:R-:W-:Y:S01]  /*143a0*/  FMUL.FTZ R12, R2, R29 ;  /* 0x0000001d020c7220 */ /* 0x000fe20000410000 */
[----:B----4-:R-:W-:Y:S01]  /*143b0*/  FSEL R193, R106, -INF , P1 ;  /* 0xff8000006ac17808 */ /* 0x010fe20000800000 */
[----:B------:R-:W3:Y:S01]  /*143c0*/  MUFU.TANH R14, R14 ;  /* 0x0000000e000e7308 */ /* 0x000ee20000002400 */
[----:B------:R-:W-:Y:S02]  /*143d0*/  FMNMX.FTZ R48, R159, R48, !PT ;  /* 0x000000309f307209 */ /* 0x000fe40007810000 */
[----:B------:R-:W-:Y:S02]  /*143e0*/  ISETP.GT.AND P1, PT, R65, 0xb8, PT ;  /* 0x000000b84100780c */ /* 0x000fe40003f24270 */
[----:B------:R-:W-:Y:S02]  /*143f0*/  FSEL R207, R207, -INF , P5 ;  /* 0xff800000cfcf7808 */ /* 0x000fe40002800000 */
[----:B------:R-:W-:Y:S01]  /*14400*/  FMNMX.FTZ R108, R209, R108, !PT ;  /* 0x0000006cd16c7209 */ /* 0x000fe20007810000 */
[----:B------:R-:W4:Y:S01]  /*14410*/  MUFU.TANH R54, R54 ;  /* 0x0000003600367308 */ /* 0x000f220000002400 */
[----:B------:R-:W-:Y:S01]  /*14420*/  FMNMX.FTZ R48, R99, R48, !PT ;  /* 0x0000003063307209 */ /* 0x000fe20007810000 */
[C---:B------:R-:W-:Y:S01]  /*14430*/  FMUL.FTZ R217, R2.reuse, R26 ;  /* 0x0000001a02d97220 */ /* 0x040fe20000410000 */
[----:B------:R-:W-:Y:S01]  /*14440*/  ISETP.GT.AND P2, PT, R65, 0xb9, PT ;  /* 0x000000b94100780c */ /* 0x000fe20003f44270 */
[----:B------:R-:W-:Y:S01]  /*14450*/  FMUL.FTZ R32, R2, R32 ;  /* 0x0000002002207220 */ /* 0x000fe20000410000 */
[----:B-1----:R-:W-:-:S02]  /*14460*/  FSEL R213, R52, -INF , P1 ;  /* 0xff80000034d57808 */ /* 0x002fc40000800000 */
[----:B------:R-:W-:Y:S01]  /*14470*/  FMNMX.FTZ R108, R207, R108, !PT ;  /* 0x0000006ccf6c7209 */ /* 0x000fe20007810000 */
[----:B------:R-:W1:Y:S01]  /*14480*/  MUFU.TANH R28, R28 ;  /* 0x0000001c001c7308 */ /* 0x000e620000002400 */
[----:B------:R-:W-:Y:S02]  /*14490*/  FSEL R29, R89, -INF , P3 ;  /* 0xff800000591d7808 */ /* 0x000fe40001800000 */
[----:B------:R-:W-:Y:S01]  /*144a0*/  FMNMX.FTZ R48, R45, R48, !PT ;  /* 0x000000302d307209 */ /* 0x000fe20007810000 */
[----:B------:R-:W-:Y:S01]  /*144b0*/  FMUL.FTZ R24, R2, R33 ;  /* 0x0000002102187220 */ /* 0x000fe20000410000 */
[----:B------:R-:W-:-:S03]  /*144c0*/  ISETP.GT.AND P3, PT, R65, 0xc0, PT ;  /* 0x000000c04100780c */ /* 0x000fc60003f64270 */
[----:B------:R-:W1:Y:S01]  /*144d0*/  MUFU.TANH R12, R12 ;  /* 0x0000000c000c7308 */ /* 0x000e620000002400 */
[----:B------:R-:W-:Y:S02]  /*144e0*/  FSEL R211, R211, -INF , P2 ;  /* 0xff800000d3d37808 */ /* 0x000fe40001000000 */
[----:B------:R-:W-:Y:S02]  /*144f0*/  FMNMX.FTZ R108, R213, R108, !PT ;  /* 0x0000006cd56c7209 */ /* 0x000fe40007810000 */
[----:B--2---:R-:W-:Y:S01]  /*14500*/  FSEL R203, R50, -INF , P4 ;  /* 0xff80000032cb7808 */ /* 0x004fe20002000000 */
[C---:B------:R-:W-:Y:S01]  /*14510*/  FMUL.FTZ R30, R2.reuse, R30 ;  /* 0x0000001e021e7220 */ /* 0x040fe20000410000 */
[----:B------:R-:W-:Y:S01]  /*14520*/  FMNMX.FTZ R50, R103, R48, !PT ;  /* 0x0000003067327209 */ /* 0x000fe20007810000 */
[----:B------:R-:W2:Y:S01]  /*14530*/  MUFU.TANH R217, R217 ;  /* 0x000000d900d97308 */ /* 0x000ea20000002400 */
[----:B------:R-:W-:Y:S01]  /*14540*/  ISETP.GT.AND P4, PT, R65, 0xc1, PT ;  /* 0x000000c14100780c */ /* 0x000fe20003f84270 */
[----:B------:R-:W-:Y:S01]  /*14550*/  FMUL.FTZ R36, R2, R36 ;  /* 0x0000002402247220 */ /* 0x000fe20000410000 */
[----:B0-----:R-:W-:-:S02]  /*14560*/  FSEL R223, R223, -INF , P3 ;  /* 0xff800000dfdf7808 */ /* 0x001fc40001800000 */
[----:B------:R-:W-:-:S03]  /*14570*/  FMNMX.FTZ R108, R211, R108, !PT ;  /* 0x0000006cd36c7209 */ /* 0x000fc60007810000 */
[----:B------:R-:W0:Y:S01]  /*14580*/  MUFU.TANH R32, R32 ;  /* 0x0000002000207308 */ /* 0x000e220000002400 */
[----:B------:R-:W-:Y:S02]  /*14590*/  FSEL R201, R201, -INF , P5 ;  /* 0xff800000c9c97808 */ /* 0x000fe40002800000 */
[----:B------:R-:W-:Y:S02]  /*145a0*/  FMNMX.FTZ R50, R47, R50, !PT ;  /* 0x000000322f327209 */ /* 0x000fe40007810000 */
[----:B------:R-:W-:-:S03]  /*145b0*/  ISETP.GT.AND P5, PT, R65, 0xc8, PT ;  /* 0x000000c84100780c */ /* 0x000fc60003fa4270 */
[----:B------:R-:W0:Y:S01]  /*145c0*/  MUFU.TANH R219, R219 ;  /* 0x000000db00db7308 */ /* 0x000e220000002400 */
[----:B---3--:R-:W-:Y:S02]  /*145d0*/  FSEL R215, R14, -INF , P4 ;  /* 0xff8000000ed77808 */ /* 0x008fe40002000000 */
[----:B------:R-:W-:Y:S01]  /*145e0*/  FMNMX.FTZ R108, R223, R108, !PT ;  /* 0x0000006cdf6c7209 */ /* 0x000fe20007810000 */
[----:B------:R-:W-:Y:S01]  /*145f0*/  FMUL.FTZ R37, R2, R37 ;  /* 0x0000002502257220 */ /* 0x000fe20000410000 */
[----:B----4-:R-:W-:-:S03]  /*14600*/  FSEL R33, R54, -INF , P1 ;  /* 0xff80000036217808 */ /* 0x010fc60000800000 */
[----:B------:R-:W3:Y:S01]  /*14610*/  MUFU.TANH R24, R24 ;  /* 0x0000001800187308 */ /* 0x000ee20000002400 */
[----:B------:R-:W-:Y:S02]  /*14620*/  ISETP.GT.AND P1, PT, R65, 0xc9, PT ;  /* 0x000000c94100780c */ /* 0x000fe40003f24270 */
[----:B------:R-:W-:Y:S02]  /*14630*/  FMNMX.FTZ R50, R75, R50, !PT ;  /* 0x000000324b327209 */ /* 0x000fe40007810000 */
[----:B-1----:R-:W-:-:S03]  /*14640*/  FSEL R14, R28, -INF , P5 ;  /* 0xff8000001c0e7808 */ /* 0x002fc60002800000 */
[----:B------:R-:W1:Y:S01]  /*14650*/  MUFU.TANH R30, R30 ;  /* 0x0000001e001e7308 */ /* 0x000e620000002400 */
[----:B------:R-:W-:Y:S02]  /*14660*/  FMNMX.FTZ R89, R215, R108, !PT ;  /* 0x0000006cd7597209 */ /* 0x000fe40007810000 */
[----:B------:R-:W-:-:S05]  /*14670*/  FSEL R221, R221, -INF , P2 ;  /* 0xff800000dddd7808 */ /* 0x000fca0001000000 */
[----:B------:R-:W4:Y:S01]  /*14680*/  MUFU.TANH R36, R36 ;  /* 0x0000002400247308 */ /* 0x000f220000002400 */
[----:B------:R-:W-:Y:S02]  /*14690*/  FSEL R237, R12, -INF , P1 ;  /* 0xff8000000ced7808 */ /* 0x000fe40000800000 */
[----:B------:R-:W-:Y:S02]  /*146a0*/  FMNMX.FTZ R50, R167, R50, !PT ;  /* 0x00000032a7327209 */ /* 0x000fe40007810000 */
[----:B------:R-:W-:Y:S02]  /*146b0*/  ISETP.GT.AND P2, PT, R65, 0xd0, PT ;  /* 0x000000d04100780c */ /* 0x000fe40003f44270 */
[----:B------:R-:W-:Y:S01]  /*146c0*/  FMNMX.FTZ R12, R14, R89, !PT ;  /* 0x000000590e0c7209 */ /* 0x000fe20007810000 */
[----:B------:R1:W4:Y:S01]  /*146d0*/  MUFU.TANH R26, R37 ;  /* 0x00000025001a7308 */ /* 0x0003220000002400 */
[----:B--2---:R-:W-:Y:S02]  /*146e0*/  FSEL R217, R217, -INF , P3 ;  /* 0xff800000d9d97808 */ /* 0x004fe40001800000 */
[----:B------:R-:W-:-:S02]  /*146f0*/  FMNMX.FTZ R52, R79, R50, !PT ;  /* 0x000000324f347209 */ /* 0x000fc40007810000 */
[----:B------:R-:W-:Y:S02]  /*14700*/  ISETP.GT.AND P3, PT, R65, 0xd1, PT ;  /* 0x000000d14100780c */ /* 0x000fe40003f64270 */
[----:B0-----:R-:W-:Y:S02]  /*14710*/  FSEL R233, R32, -INF , P2 ;  /* 0xff80000020e97808 */ /* 0x001fe40001000000 */
[----:B------:R-:W-:Y:S02]  /*14720*/  FMNMX.FTZ R12, R237, R12, !PT ;  /* 0x0000000ced0c7209 */ /* 0x000fe40007810000 */
[----:B------:R-:W-:Y:S02]  /*14730*/  FSEL R219, R219, -INF , P4 ;  /* 0xff800000dbdb7808 */ /* 0x000fe40002000000 */
[----:B------:R-:W-:Y:S02]  /*14740*/  FMNMX.FTZ R52, R49, R52, !PT ;  /* 0x0000003431347209 */ /* 0x000fe40007810000 */
[----:B------:R-:W-:-:S02]  /*14750*/  ISETP.GT.AND P4, PT, R65, 0xd8, PT ;  /* 0x000000d84100780c */ /* 0x000fc40003f84270 */
[----:B---3--:R-:W-:Y:S02]  /*14760*/  FSEL R227, R24, -INF , P3 ;  /* 0xff80000018e37808 */ /* 0x008fe40001800000 */
[----:B------:R-:W-:Y:S02]  /*14770*/  FMNMX.FTZ R12, R233, R12, !PT ;  /* 0x0000000ce90c7209 */ /* 0x000fe40007810000 */
[----:B-1----:R-:W-:Y:S02]  /*14780*/  FSEL R37, R30, -INF , P5 ;  /* 0xff8000001e257808 */ /* 0x002fe40002800000 */
[----:B------:R-:W-:Y:S02]  /*14790*/  FMNMX.FTZ R52, R83, R52, !PT ;  /* 0x0000003453347209 */ /* 0x000fe40007810000 */
[----:B------:R-:W-:Y:S02]  /*147a0*/  ISETP.GT.AND P5, PT, R65, 0xd9, PT ;  /* 0x000000d94100780c */ /* 0x000fe40003fa4270 */
[----:B----4-:R-:W-:-:S02]  /*147b0*/  FSEL R225, R36, -INF , P4 ;  /* 0xff80000024e17808 */ /* 0x010fc40002000000 */
[----:B------:R-:W-:Y:S02]  /*147c0*/  FMNMX.FTZ R12, R227, R12, !PT ;  /* 0x0000000ce30c7209 */ /* 0x000fe40007810000 */
[----:B------:R-:W-:Y:S02]  /*147d0*/  FMNMX.FTZ R52, R15, R52, !PT ;  /* 0x000000340f347209 */ /* 0x000fe40007810000 */
[----:B------:R-:W-:Y:S02]  /*147e0*/  FSEL R65, R26, -INF , P5 ;  /* 0xff8000001a417808 */ /* 0x000fe40002800000 */
[----:B------:R-:W-:Y:S02]  /*147f0*/  FMNMX.FTZ R12, R225, R12, !PT ;  /* 0x0000000ce10c7209 */ /* 0x000fe40007810000 */
[----:B------:R-:W-:Y:S02]  /*14800*/  FMNMX.FTZ R52, R85, R52, !PT ;  /* 0x0000003455347209 */ /* 0x000fe40007810000 */
[----:B------:R-:W-:-:S02]  /*14810*/  FMNMX.FTZ R24, R65, R12, !PT ;  /* 0x0000000c41187209 */ /* 0x000fc40007810000 */
        /* <DEDUP_REMOVED lines=14> */
[----:B------:R-:W-:Y:S01]  /*14900*/  FMNMX.FTZ R58, R29, R58, !PT ;  /* 0x0000003a1d3a7209 */ /* 0x000fe20007810000 */
[----:B------:R-:W-:-:S03]  /*14910*/  FMUL.FTZ R60, R2, R31 ;  /* 0x0000001f023c7220 */ /* 0x000fc60000410000 */
[----:B------:R-:W-:Y:S01]  /*14920*/  FMNMX.FTZ R58, R203, R58, !PT ;  /* 0x0000003acb3a7209 */ /* 0x000fe20007810000 */
[----:B------:R-:W-:-:S03]  /*14930*/  FMUL.FTZ R62, R2, R34 ;  /* 0x00000022023e7220 */ /* 0x000fc60000410000 */
[----:B------:R-:W-:Y:S01]  /*14940*/  FMNMX.FTZ R70, R201, R58, !PT ;  /* 0x0000003ac9467209 */ /* 0x000fe20007810000 */
[----:B------:R-:W1:Y:S01]  /*14950*/  MUFU.TANH R60, R60 ;  /* 0x0000003c003c7308 */ /* 0x000e620000002400 */
[----:B------:R-:W-:Y:S02]  /*14960*/  MOV R88, UR4 ;  /* 0x0000000400587c02 */ /* 0x000fe40008000f00 */
[----:B0-----:R-:W-:Y:S01]  /*14970*/  FMNMX.FTZ R89, R26, R89, !PT ;  /* 0x000000591a597209 */ /* 0x001fe20007810000 */
[----:B------:R-:W-:Y:S01]  /*14980*/  FMUL.FTZ R64, R2, R35 ;  /* 0x0000002302407220 */ /* 0x000fe20000410000 */
[----:B------:R-:W-:-:S03]  /*14990*/  FMNMX.FTZ R70, R33, R70, !PT ;  /* 0x0000004621467209 */ /* 0x000fc60007810000 */
[----:B------:R-:W0:Y:S01]  /*149a0*/  MUFU.TANH R62, R62 ;  /* 0x0000003e003e7308 */ /* 0x000e220000002400 */
[----:B------:R-:W-:-:S01]  /*149b0*/  FFMA.FTZ R12, R89, R88, -8 ;  /* 0xc1000000590c7423 */ /* 0x000fc20000010058 */
[----:B------:R-:W-:Y:S02]  /*149c0*/  FMNMX.FTZ R70, R221, R70, !PT ;  /* 0x00000046dd467209 */ /* 0x000fe40007810000 */
[----:B------:R-:W-:Y:S01]  /*149d0*/  FSETP.NEU.FTZ.AND P6, PT, R89, -INF , PT ;  /* 0xff8000005900780b */ /* 0x000fe20003fdd000 */
[----:B------:R-:W-:Y:S01]  /*149e0*/  FMUL.FTZ R68, R2, R39 ;  /* 0x0000002702447220 */ /* 0x000fe20000410000 */
[----:B------:R-:W-:Y:S02]  /*149f0*/  FMNMX.FTZ R70, R217, R70, !PT ;  /* 0x00000046d9467209 */ /* 0x000fe40007810000 */
[----:B------:R-:W2:Y:S01]  /*14a00*/  MUFU.TANH R64, R64 ;  /* 0x0000004000407308 */ /* 0x000ea20000002400 */
[----:B------:R-:W-:Y:S02]  /*14a10*/  FSEL R12, R12, RZ, P6 ;  /* 0x000000ff0c0c7208 */ /* 0x000fe40003000000 */
[----:B------:R-:W-:-:S05]  /*14a20*/  FMNMX.FTZ R70, R219, R70, !PT ;  /* 0x00000046db467209 */ /* 0x000fca0007810000 */
[----:B------:R-:W3:Y:S01]  /*14a30*/  MUFU.TANH R66, R66 ;  /* 0x0000004200427308 */ /* 0x000ee20000002400 */
[----:B------:R-:W-:-:S01]  /*14a40*/  FFMA.FTZ R24, R121, R88, -R12 ;  /* 0x0000005879187223 */ /* 0x000fc2000001080c */
[----:B------:R-:W-:Y:S01]  /*14a50*/  FFMA.FTZ R121, R137, R88, -R12 ;  /* 0x0000005889797223 */ /* 0x000fe2000001080c */
[----:B-1----:R-:W-:Y:S02]  /*14a60*/  FSEL R137, R60, -INF , P1 ;  /* 0xff8000003c897808 */ /* 0x002fe40000800000 */
[----:B------:R-:W-:-:S03]  /*14a70*/  FMNMX.FTZ R70, R37, R70, !PT ;  /* 0x0000004625467209 */ /* 0x000fc60007810000 */
[----:B------:R-:W1:Y:S01]  /*14a80*/  MUFU.TANH R68, R68 ;  /* 0x0000004400447308 */ /* 0x000e620000002400 */
[----:B------:R-:W-:-:S01]  /*14a90*/  FFMA.FTZ R32, R139, R88, -R12 ;  /* 0x000000588b207223 */ /* 0x000fc2000001080c */
[----:B0-----:R-:W-:Y:S02]  /*14aa0*/  FSEL R139, R62, -INF , P2 ;  /* 0xff8000003e8b7808 */ /* 0x001fe40001000000 */
[----:B------:R-:W-:Y:S01]  /*14ab0*/  FMNMX.FTZ R70, R137, R70, !PT ;  /* 0x0000004689467209 */ /* 0x000fe20007810000 */
[--C-:B------:R-:W-:Y:S01]  /*14ac0*/  FFMA.FTZ R34, R143, R88, -R12.reuse ;  /* 0x000000588f227223 */ /* 0x100fe2000001080c */
[----:B--2---:R-:W-:Y:S02]  /*14ad0*/  FSEL R143, R64, -INF , P3 ;  /* 0xff800000408f7808 */ /* 0x004fe40001800000 */
[----:B------:R-:W-:Y:S01]  /*14ae0*/  FMNMX.FTZ R70, R139, R70, !PT ;  /* 0x000000468b467209 */ /* 0x000fe20007810000 */
[----:B------:R-:W-:-:S01]  /*14af0*/  FFMA.FTZ R31, R123, R88, -R12 ;  /* 0x000000587b1f7223 */ /* 0x000fc2000001080c */
[-CC-:B------:R-:W-:Y:S01]  /*14b00*/  FFMA.FTZ R123, R145, R88.reuse, -R12.reuse ;  /* 0x00000058917b7223 */ /* 0x180fe2000001080c */
[----:B------:R-:W-:-:S01]  /*14b10*/  FFMA.FTZ R151, R151, R88, -R12 ;  /* 0x0000005897977223 */ /* 0x000fc2000001080c */
[----:B---3--:R-:W-:-:S02]  /*14b20*/  FSEL R145, R66, -INF , P4 ;  /* 0xff80000042917808 */ /* 0x008fc40002000000 */
[----:B------:R-:W-:Y:S01]  /*14b30*/  FMNMX.FTZ R70, R143, R70, !PT ;  /* 0x000000468f467209 */ /* 0x000fe20007810000 */
[----:B------:R1:W-:Y:S03]  /*14b40*/  MUFU.EX2 R38, R151 ;  /* 0x0000009700267308 */ /* 0x0003e60000000800 */
[----:B------:R-:W-:Y:S02]  /*14b50*/  FMNMX.FTZ R70, R145, R70, !PT ;  /* 0x0000004691467209 */ /* 0x000fe40007810000 */
[----:B-1----:R-:W-:Y:S01]  /*14b60*/  FSEL R151, R68, -INF , P5 ;  /* 0xff80000044977808 */ /* 0x002fe20002800000 */
[----:B------:R-:W-:-:S03]  /*14b70*/  FFMA.FTZ R26, R125, R88, -R12 ;  /* 0x000000587d1a7223 */ /* 0x000fc6000001080c */
[----:B------:R-:W-:Y:S01]  /*14b80*/  FMNMX.FTZ R70, R151, R70, !PT ;  /* 0x0000004697467209 */ /* 0x000fe20007810000 */
[----:B------:R-:W-:-:S04]  /*14b90*/  FFMA.FTZ R125, R155, R88, -R12 ;  /* 0x000000589b7d7223 */ /* 0x000fc8000001080c */
[----:B------:R-:W0:Y:S01]  /*14ba0*/  SHFL.BFLY PT, R155, R70, 0x2, 0x1f ;  /* 0x0c401f00469b7f89 */ /* 0x000e2200000e0000 */
[----:B------:R-:W-:-:S04]  /*14bb0*/  FFMA.FTZ R161, R161, R88, -R12 ;  /* 0x00000058a1a17223 */ /* 0x000fc8000001080c */
[----:B------:R1:W-:Y:S01]  /*14bc0*/  MUFU.EX2 R42, R161 ;  /* 0x000000a1002a7308 */ /* 0x0003e20000000800 */
[----:B0-----:R-:W-:-:S05]  /*14bd0*/  FMNMX.FTZ R74, R70, R155, !PT ;  /* 0x0000009b464a7209 */ /* 0x001fca0007810000 */
[----:B-1----:R-:W0:Y:S02]  /*14be0*/  SHFL.BFLY PT, R161, R74, 0x1, 0x1f ;  /* 0x0c201f004aa17f89 */ /* 0x002e2400000e0000 */
[----:B0-----:R-:W-:-:S04]  /*14bf0*/  FMNMX.FTZ R90, R74, R161, !PT ;  /* 0x000000a14a5a7209 */ /* 0x001fc80007810000 */
[C---:B------:R-:W-:Y:S01]  /*14c00*/  FSETP.NEU.FTZ.AND P1, PT, R90.reuse, -INF , PT ;  /* 0xff8000005a00780b */ /* 0x040fe20003f3d000 */
[----:B------:R-:W-:-:S05]  /*14c10*/  FFMA.FTZ R80, R90, R88, -8 ;  /* 0xc10000005a507423 */ /* 0x000fca0000010058 */
[----:B------:R-:W-:-:S05]  /*14c20*/  FSEL R80, R80, RZ, P1 ;  /* 0x000000ff50507208 */ /* 0x000fca0000800000 */
[-C--:B------:R-:W-:Y:S02]  /*14c30*/  FFMA.FTZ R96, R99, R88.reuse, -R80 ;  /* 0x0000005863607223 */ /* 0x080fe40000010850 */
[----:B------:R-:W2:Y:S01]  /*14c40*/  LDL R99, [R1+0x54] ;  /* 0x0000540001637983 */ /* 0x000ea20000100800 */
[----:B------:R-:W-:-:S01]  /*14c50*/  FFMA.FTZ R157, R157, R88, -R12 ;  /* 0x000000589d9d7223 */ /* 0x000fc2000001080c */
[----:B------:R-:W0:Y:S01]  /*14c60*/  S2R R144, SR_TID.X ;  /* 0x0000000000907919 */ /* 0x000e220000002100 */
        /* <DEDUP_REMOVED lines=42> */
[-CC-:B-1----:R-:W-:Y:S01]  /*14f10*/  FFMA.FTZ R157, R237, R88.reuse, -R12.reuse ;  /* 0x00000058ed9d7223 */ /* 0x182fe2000001080c */
[----:B---3--:R-:W-:-:S01]  /*14f20*/  FFMA.FTZ R72, R233, R88, -R12 ;  /* 0x00000058e9487223 */ /* 0x008fc2000001080c */
[-CC-:B------:R-:W-:Y:S01]  /*14f30*/  FFMA.FTZ R227, R227, R88.reuse, -R12.reuse ;  /* 0x00000058e3e37223 */ /* 0x180fe2000001080c */
[----:B------:R-:W-:-:S01]  /*14f40*/  FFMA.FTZ R74, R225, R88, -R12 ;  /* 0x00000058e14a7223 */ /* 0x000fc2000001080c */
[-C--:B------:R-:W-:Y:S01]  /*14f50*/  FFMA.FTZ R65, R65, R88.reuse, -R12 ;  /* 0x0000005841417223 */ /* 0x080fe2000001080c */
[----:B------:R-:W-:-:S01]  /*14f60*/  FFMA.FTZ R12, R13, R88, -R80 ;  /* 0x000000580d0c7223 */ /* 0x000fc20000010850 */
[-CC-:B------:R-:W-:Y:S01]  /*14f70*/  FFMA.FTZ R13, R120, R88.reuse, -R80.reuse ;  /* 0x00000058780d7223 */ /* 0x180fe20000010850 */
[----:B------:R-:W-:Y:S01]  /*14f80*/  MUFU.EX2 R3, R3 ;  /* 0x0000000300037308 */ /* 0x000fe20000000800 */
[----:B------:R-:W-:-:S07]  /*14f90*/  FFMA.FTZ R82, R21, R88, -R80 ;  /* 0x0000005815527223 */ /* 0x000fce0000010850 */
[----:B------:R-:W1:Y:S01]  /*14fa0*/  MUFU.EX2 R20, R20 ;  /* 0x0000001400147308 */ /* 0x000e620000000800 */
[----:B------:R-:W-:-:S07]  /*14fb0*/  FFMA.FTZ R21, R67, R88, -R80 ;  /* 0x0000005843157223 */ /* 0x000fce0000010850 */
[----:B------:R-:W3:Y:S01]  /*14fc0*/  MUFU.EX2 R24, R24 ;  /* 0x0000001800187308 */ /* 0x000ee20000000800 */
[----:B------:R-:W-:-:S07]  /*14fd0*/  FFMA.FTZ R104, R95, R88, -R80 ;  /* 0x000000585f687223 */ /* 0x000fce0000010850 */
[----:B------:R-:W-:Y:S08]  /*14fe0*/  MUFU.EX2 R12, R12 ;  /* 0x0000000c000c7308 */ /* 0x000ff00000000800 */
[----:B------:R-:W4:Y:S01]  /*14ff0*/  MUFU.EX2 R13, R13 ;  /* 0x0000000d000d7308 */ /* 0x000f220000000800 */
[----:B------:R-:W-:-:S07]  /*15000*/  FFMA.FTZ R95, R45, R88, -R80 ;  /* 0x000000582d5f7223 */ /* 0x000fce0000010850 */
[----:B------:R0:W-:Y:S01]  /*15010*/  MUFU.EX2 R44, R163 ;  /* 0x000000a3002c7308 */ /* 0x0001e20000000800 */
[----:B------:R-:W-:-:S07]  /*15020*/  FFMA.FTZ R45, R47, R88, -R80 ;  /* 0x000000582f2d7223 */ /* 0x000fce0000010850 */
[----:B------:R-:W4:Y:S01]  /*15030*/  MUFU.EX2 R31, R31 ;  /* 0x0000001f001f7308 */ /* 0x000f220000000800 */
[----:B0-----:R-:W-:-:S01]  /*15040*/  FFMA.FTZ R163, R43, R88, -R80 ;  /* 0x000000582ba37223 */ /* 0x001fc20000010850 */
[----:B------:R-:W-:-:S06]  /*15050*/  FFMA.FTZ R76, R69, R88, -R80 ;  /* 0x00000058454c7223 */ /* 0x000fcc0000010850 */
[----:B------:R-:W0:Y:S01]  /*15060*/  MUFU.EX2 R82, R82 ;  /* 0x0000005200527308 */ /* 0x000e220000000800 */
[----:B------:R-:W-:-:S01]  /*15070*/  FFMA.FTZ R47, R49, R88, -R80 ;  /* 0x00000058312f7223 */ /* 0x000fc20000010850 */
[----:B------:R-:W-:Y:S01]  /*15080*/  FFMA.FTZ R49, R15, R88, -R80 ;  /* 0x000000580f317223 */ /* 0x000fe20000010850 */
[----:B-1----:R-:W-:-:S05]  /*15090*/  FADD.FTZ R15, R3, R20 ;  /* 0x00000014030f7221 */ /* 0x002fca0000010000 */
[----:B------:R-:W1:Y:S01]  /*150a0*/  MUFU.EX2 R26, R26 ;  /* 0x0000001a001a7308 */ /* 0x000e620000000800 */
[----:B------:R-:W-:-:S07]  /*150b0*/  FFMA.FTZ R71, R71, R88, -R80 ;  /* 0x0000005847477223 */ /* 0x000fce0000010850 */
[----:B------:R-:W1:Y:S01]  /*150c0*/  MUFU.EX2 R163, R163 ;  /* 0x000000a300a37308 */ /* 0x000e620000000800 */
[----:B------:R-:W-:-:S01]  /*150d0*/  FFMA.FTZ R108, R79, R88, -R80 ;  /* 0x000000584f6c7223 */ /* 0x000fc20000010850 */
[----:B------:R-:W-:Y:S01]  /*150e0*/  LOP3.LUT R144, R144, 0x7f, RZ, 0xc0, !PT ;  /* 0x0000007f90907812 */ /* 0x000fe200078ec0ff */
[----:B---3--:R-:W-:-:S05]  /*150f0*/  FADD.FTZ R112, R24, R15 ;  /* 0x0000000f18707221 */ /* 0x008fca0000010000 */
[----:B------:R-:W3:Y:S01]  /*15100*/  MUFU.EX2 R35, R35 ;  /* 0x0000002300237308 */ /* 0x000ee20000000800 */
[----:B----4-:R-:W-:-:S01]  /*15110*/  FADD.FTZ R79, R12, R13 ;  /* 0x0000000d0c4f7221 */ /* 0x010fc20000010000 */
[----:B------:R-:W-:-:S06]  /*15120*/  FFMA.FTZ R92, R87, R88, -R80 ;  /* 0x00000058575c7223 */ /* 0x000fcc0000010850 */
[----:B------:R-:W4:Y:S01]  /*15130*/  MUFU.EX2 R21, R21 ;  /* 0x0000001500157308 */ /* 0x000f220000000800 */
[----:B------:R-:W-:-:S01]  /*15140*/  FFMA.FTZ R100, R83, R88, -R80 ;  /* 0x0000005853647223 */ /* 0x000fc20000010850 */
[----:B------:R-:W-:Y:S01]  /*15150*/  ISETP.NE.AND P1, PT, R144, RZ, PT ;  /* 0x000000ff9000720c */ /* 0x000fe20003f25270 */
[----:B------:R-:W-:-:S05]  /*15160*/  FADD.FTZ R83, R31, R112 ;  /* 0x000000701f537221 */ /* 0x000fca0000010000 */
[----:B------:R-:W4:Y:S01]  /*15170*/  MUFU.EX2 R28, R28 ;  /* 0x0000001c001c7308 */ /* 0x000f220000000800 */
[----:B0-----:R-:W-:-:S01]  /*15180*/  FADD.FTZ R112, R82, R79 ;  /* 0x0000004f52707221 */ /* 0x001fc20000010000 */
[----:B------:R-:W-:-:S06]  /*15190*/  FFMA.FTZ R43, R133, R88, -R80 ;  /* 0x00000058852b7223 */ /* 0x000fcc0000010850 */
[----:B------:R-:W0:Y:S01]  /*151a0*/  MUFU.EX2 R76, R76 ;  /* 0x0000004c004c7308 */ /* 0x000e220000000800 */
[----:B-1----:R-:W-:-:S01]  /*151b0*/  FADD.FTZ R114, R26, R83 ;  /* 0x000000531a727221 */ /* 0x002fc20000010000 */
[----:B------:R-:W-:-:S06]  /*151c0*/  FADD.FTZ R112, R163, R112 ;  /* 0x00000070a3707221 */ /* 0x000fcc0000010000 */
[----:B------:R-:W1:Y:S01]  /*151d0*/  MUFU.EX2 R39, R39 ;  /* 0x0000002700277308 */ /* 0x000e620000000800 */
[----:B------:R-:W-:-:S07]  /*151e0*/  FFMA.FTZ R78, R107, R88, -R80 ;  /* 0x000000586b4e7223 */ /* 0x000fce0000010850 */
[----:B------:R-:W1:Y:S01]  /*151f0*/  MUFU.EX2 R71, R71 ;  /* 0x0000004700477308 */ /* 0x000e620000000800 */
[----:B------:R-:W-:-:S01]  /*15200*/  FFMA.FTZ R110, R85, R88, -R80 ;  /* 0x00000058556e7223 */ /* 0x000fc20000010850 */
[----:B---3--:R-:W-:-:S06]  /*15210*/  FADD.FTZ R85, R35, R114 ;  /* 0x0000007223557221 */ /* 0x008fcc0000010000 */
[----:B------:R-:W3:Y:S01]  /*15220*/  MUFU.EX2 R30, R30 ;  /* 0x0000001e001e7308 */ /* 0x000ee20000000800 */
[----:B----4-:R-:W-:-:S01]  /*15230*/  FADD.FTZ R83, R21, R112 ;  /* 0x0000007015537221 */ /* 0x010fc20000010000 */
[----:B------:R-:W-:-:S06]  /*15240*/  FFMA.FTZ R94, R105, R88, -R80 ;  /* 0x00000058695e7223 */ /* 0x000fcc0000010850 */
[----:B------:R-:W4:Y:S01]  /*15250*/  MUFU.EX2 R92, R92 ;  /* 0x0000005c005c7308 */ /* 0x000f220000000800 */
[----:B------:R-:W-:-:S01]  /*15260*/  FADD.FTZ R116, R28, R85 ;  /* 0x000000551c747221 */ /* 0x000fc20000010000 */
[----:B------:R-:W-:-:S06]  /*15270*/  @!P1 VIADD R0, R0, 0x2e840 ;  /* 0x0002e84000009836 */ /* 0x000fcc0000000000 */
[----:B------:R-:W4:Y:S01]  /*15280*/  MUFU.EX2 R121, R121 ;  /* 0x0000007900797308 */ /* 0x000f220000000800 */
[----:B0-----:R-:W-:-:S01]  /*15290*/  FADD.FTZ R112, R76, R83 ;  /* 0x000000534c707221 */ /* 0x001fc20000010000 */
[----:B------:R-:W-:-:S06]  /*152a0*/  FFMA.FTZ R105, R111, R88, -R80 ;  /* 0x000000586f697223 */ /* 0x000fcc0000010850 */
[----:B------:R-:W0:Y:S01]  /*152b0*/  MUFU.EX2 R43, R43 ;  /* 0x0000002b002b7308 */ /* 0x000e220000000800 */
[----:B------:R-:W-:-:S01]  /*152c0*/  FFMA.FTZ R114, R63, R88, -R80 ;  /* 0x000000583f727223 */ /* 0x000fc20000010850 */
[----:B-1----:R-:W-:-:S06]  /*152d0*/  FADD.FTZ R83, R39, R116 ;  /* 0x0000007427537221 */ /* 0x002fcc0000010000 */
[----:B------:R-:W1:Y:S01]  /*152e0*/  MUFU.EX2 R32, R32 ;  /* 0x0000002000207308 */ /* 0x000e620000000800 */
[----:B------:R-:W-:-:S01]  /*152f0*/  FFMA.FTZ R79, R59, R88, -R80 ;  /* 0x000000583b4f7223 */ /* 0x000fc20000010850 */
[----:B------:R-:W-:-:S06]  /*15300*/  FADD.FTZ R63, R71, R112 ;  /* 0x00000070473f7221 */ /* 0x000fcc0000010000 */
[----:B------:R-:W1:Y:S01]  /*15310*/  MUFU.EX2 R78, R78 ;  /* 0x0000004e004e7308 */ /* 0x000e620000000800 */
[----:B------:R-:W-:-:S01]  /*15320*/  FFMA.FTZ R67, R141, R88, -R80 ;  /* 0x000000588d437223 */ /* 0x000fc20000010850 */
[----:B------:R-:W-:Y:S01]  /*15330*/  @!P1 PRMT R59, RZ, 0x654, R0 ;  /* 0x00000654ff3b9816 */ /* 0x000fe20000000000 */
[----:B---3--:R-:W-:-:S05]  /*15340*/  FADD.FTZ R118, R30, R83 ;  /* 0x000000531e767221 */ /* 0x008fca0000010000 */
[----:B------:R-:W3:Y:S01]  /*15350*/  MUFU.EX2 R109, R109 ;  /* 0x0000006d006d7308 */ /* 0x000ee20000000800 */
[----:B----4-:R-:W-:-:S01]  /*15360*/  FADD.FTZ R116, R92, R63 ;  /* 0x0000003f5c747221 */ /* 0x010fc20000010000 */
[-CC-:B------:R-:W-:Y:S01]  /*15370*/  FFMA.FTZ R84, R115, R88.reuse, -R80.reuse ;  /* 0x0000005873547223 */ /* 0x180fe20000010850 */
[----:B------:R4:W-:Y:S05]  /*15380*/  @!P1 SYNCS.ARRIVE.TRANS64.RED.A1T0 RZ, [R59+URZ], RZ ;  /* 0x000000ff3bff99a7 */ /* 0x0009ea000810043f */
[----:B------:R-:W3:Y:S01]  /*15390*/  MUFU.EX2 R94, R94 ;  /* 0x0000005e005e7308 */ /* 0x000ee20000000800 */
[----:B------:R-:W-:-:S01]  /*153a0*/  FFMA.FTZ R112, R25, R88, -R80 ;  /* 0x0000005819707223 */ /* 0x000fc20000010850 */
[----:B----4-:R-:W-:-:S06]  /*153b0*/  FFMA.FTZ R59, R53, R88, -R80 ;  /* 0x00000058353b7223 */ /* 0x010fcc0000010850 */
[----:B------:R-:W4:Y:S01]  /*153c0*/  MUFU.EX2 R34, R34 ;  /* 0x0000002200227308 */ /* 0x000f220000000800 */
[----:B------:R-:W-:-:S01]  /*153d0*/  FADD.FTZ R53, R121, R118 ;  /* 0x0000007679357221 */ /* 0x000fc20000010000 */
[----:B0-----:R-:W-:-:S06]  /*153e0*/  FADD.FTZ R25, R43, R116 ;  /* 0x000000742b197221 */ /* 0x001fcc0000010000 */
[----:B------:R-:W0:Y:S01]  /*153f0*/  MUFU.EX2 R105, R105 ;  /* 0x0000006900697308 */ /* 0x000e220000000800 */
[----:B------:R-:W-:-:S01]  /*15400*/  FFMA.FTZ R102, R113, R88, -R80 ;  /* 0x0000005871667223 */ /* 0x000fc20000010850 */
[----:B------:R-:W-:Y:S01]  /*15410*/  FFMA.FTZ R116, R27, R88, -R80 ;  /* 0x000000581b747223 */ /* 0x000fe20000010850 */
[----:B-1----:R-:W-:-:S05]  /*15420*/  FADD.FTZ R118, R32, R53 ;  /* 0x0000003520767221 */ /* 0x002fca0000010000 */
[----:B------:R-:W1:Y:S01]  /*15430*/  MUFU.EX2 R123, R123 ;  /* 0x0000007b007b7308 */ /* 0x000e620000000800 */
[----:B------:R-:W-:-:S01]  /*15440*/  FADD.FTZ R27, R78, R25 ;  /* 0x000000194e1b7221 */ /* 0x000fc20000010000 */
[----:B------:R-:W-:-:S06]  /*15450*/  FFMA.FTZ R107, R119, R88, -R80 ;  /* 0x00000058776b7223 */ /* 0x000fcc0000010850 */
[----:B------:R-:W1:Y:S01]  /*15460*/  MUFU.EX2 R67, R67 ;  /* 0x0000004300437308 */ /* 0x000e620000000800 */
[----:B---3--:R-:W-:-:S01]  /*15470*/  FADD.FTZ R53, R109, R118 ;  /* 0x000000766d357221 */ /* 0x008fc20000010000 */
[----:B------:R-:W-:-:S06]  /*15480*/  FADD.FTZ R118, R94, R27 ;  /* 0x0000001b5e767221 */ /* 0x000fcc0000010000 */
[----:B------:R-:W3:Y:S01]  /*15490*/  MUFU.EX2 R36, R36 ;  /* 0x0000002400247308 */ /* 0x000ee20000000800 */
[----:B------:R-:W-:-:S07]  /*154a0*/  FFMA.FTZ R69, R149, R88, -R80 ;  /* 0x0000005895457223 */ /* 0x000fce0000010850 */
[----:B------:R-:W2:Y:S01]  /*154b0*/  MUFU.EX2 R84, R84 ;  /* 0x0000005400547308 */ /* 0x000ea20000000800 */
[----:B----4-:R-:W-:-:S01]  /*154c0*/  FADD.FTZ R120, R34, R53 ;  /* 0x0000003522787221 */ /* 0x010fc20000010000 */
[----:B0-----:R-:W-:-:S06]  /*154d0*/  FADD.FTZ R118, R105, R118 ;  /* 0x0000007669767221 */ /* 0x001fcc0000010000 */
[----:B------:R-:W0:Y:S01]  /*154e0*/  MUFU.EX2 R117, R117 ;  /* 0x0000007500757308 */ /* 0x000e220000000800 */
[----:B------:R-:W-:-:S07]  /*154f0*/  FFMA.FTZ R86, R91, R88, -R80 ;  /* 0x000000585b567223 */ /* 0x000fce0000010850 */
[----:B------:R-:W4:Y:S01]  /*15500*/  MUFU.EX2 R102, R102 ;  /* 0x0000006600667308 */ /* 0x000f220000000800 */
[----:B------:R-:W-:-:S01]  /*15510*/  FFMA.FTZ R53, R29, R88, -R80 ;  /* 0x000000581d357223 */ /* 0x000fc20000010850 */
[----:B-1----:R-:W-:Y:S01]  /*15520*/  FADD.FTZ R29, R123, R120 ;  /* 0x000000787b1d7221 */ /* 0x002fe20000010000 */
[----:B------:R-:W-:-:S05]  /*15530*/  FADD.FTZ R27, R67, R118 ;  /* 0x00000076431b7221 */ /* 0x000fca0000010000 */
[----:B------:R-:W1:Y:S01]  /*15540*/  MUFU.EX2 R107, R107 ;  /* 0x0000006b006b7308 */ /* 0x000e620000000800 */
[----:B------:R-:W-:-:S01]  /*15550*/  FFMA.FTZ R91, R153, R88, -R80 ;  /* 0x00000058995b7223 */ /* 0x000fc20000010850 */
[----:B---3--:R-:W-:-:S06]  /*15560*/  FADD.FTZ R118, R36, R29 ;  /* 0x0000001d24767221 */ /* 0x008fcc0000010000 */
[----:B------:R-:W3:Y:S01]  /*15570*/  MUFU.EX2 R125, R125 ;  /* 0x0000007d007d7308 */ /* 0x000ee20000000800 */
[----:B--2---:R-:W-:-:S07]  /*15580*/  FADD.FTZ R29, R84, R27 ;  /* 0x0000001b541d7221 */ /* 0x004fce0000010000 */
[----:B------:R-:W2:Y:S01]  /*15590*/  MUFU.EX2 R69, R69 ;  /* 0x0000004500457308 */ /* 0x000ea20000000800 */
[----:B------:R-:W-:-:S07]  /*155a0*/  FFMA.FTZ R87, R159, R88, -R80 ;  /* 0x000000589f577223 */ /* 0x000fce0000010850 */
[----:B------:R-:W2:Y:S08]  /*155b0*/  MUFU.EX2 R86, R86 ;  /* 0x0000005600567308 */ /* 0x000eb00000000800 */
[----:B------:R-:W2:Y:S08]  /*155c0*/  MUFU.EX2 R93, R93 ;  /* 0x0000005d005d7308 */ /* 0x000eb00000000800 */
[----:B------:R0:W-:Y:S08]  /*155d0*/  MUFU.EX2 R25, R59 ;  /* 0x0000003b00197308 */ /* 0x0001f00000000800 */
[----:B------:R-:W2:Y:S01]  /*155e0*/  MUFU.EX2 R91, R91 ;  /* 0x0000005b005b7308 */ /* 0x000ea20000000800 */
[----:B0-----:R-:W-:-:S01]  /*155f0*/  FADD.FTZ R59, R117, R118 ;  /* 0x00000076753b7221 */ /* 0x001fc20000010000 */
[----:B----4-:R-:W-:-:S03]  /*15600*/  FADD.FTZ R118, R102, R29 ;  /* 0x0000001d66767221 */ /* 0x010fc60000010000 */
[----:B------:R-:W-:Y:S01]  /*15610*/  FADD.FTZ R120, R38, R59 ;  /* 0x0000003b26787221 */ /* 0x000fe20000010000 */
[----:B-1----:R-:W-:-:S02]  /*15620*/  FADD.FTZ R118, R107, R118 ;  /* 0x000000766b767221 */ /* 0x002fc40000010000 */
[----:B------:R-:W0:Y:S01]  /*15630*/  MUFU.EX2 R104, R104 ;  /* 0x0000006800687308 */ /* 0x000e220000000800 */
[----:B---3--:R-:W-:-:S01]  /*15640*/  FADD.FTZ R59, R125, R120 ;  /* 0x000000787d3b7221 */ /* 0x008fc20000010000 */
[----:B--2---:R-:W-:-:S06]  /*15650*/  FADD.FTZ R29, R69, R118 ;  /* 0x00000076451d7221 */ /* 0x004fcc0000010000 */
[----:B------:R-:W1:Y:S01]  /*15660*/  MUFU.EX2 R97, R97 ;  /* 0x0000006100617308 */ /* 0x000e620000000800 */
[----:B------:R-:W-:-:S01]  /*15670*/  FADD.FTZ R120, R40, R59 ;  /* 0x0000003b28787221 */ /* 0x000fc20000010000 */
[----:B------:R-:W-:-:S06]  /*15680*/  FADD.FTZ R118, R86, R29 ;  /* 0x0000001d56767221 */ /* 0x000fcc0000010000 */
[----:B------:R-:W2:Y:S01]  /*15690*/  MUFU.EX2 R87, R87 ;  /* 0x0000005700577308 */ /* 0x000ea20000000800 */
[----:B------:R-:W-:-:S01]  /*156a0*/  FFMA.FTZ R106, R103, R88, -R80 ;  /* 0x00000058676a7223 */ /* 0x000fc20000010850 */
[----:B------:R-:W-:Y:S01]  /*156b0*/  FADD.FTZ R63, R93, R120 ;  /* 0x000000785d3f7221 */ /* 0x000fe20000010000 */
[----:B------:R-:W-:-:S05]  /*156c0*/  FADD.FTZ R59, R91, R118 ;  /* 0x000000765b3b7221 */ /* 0x000fca0000010000 */
[----:B------:R-:W3:Y:S01]  /*156d0*/  MUFU.EX2 R96, R96 ;  /* 0x0000006000607308 */ /* 0x000ee20000000800 */
[----:B------:R-:W-:-:S01]  /*156e0*/  FADD.FTZ R120, R42, R63 ;  /* 0x0000003f2a787221 */ /* 0x000fc20000010000 */
[----:B0-----:R-:W-:-:S06]  /*156f0*/  FADD.FTZ R118, R104, R59 ;  /* 0x0000003b68767221 */ /* 0x001fcc0000010000 */
[----:B------:R-:W0:Y:S01]  /*15700*/  MUFU.EX2 R101, R101 ;  /* 0x0000006500657308 */ /* 0x000e220000000800 */
[----:B------:R-:W-:-:S07]  /*15710*/  FFMA.FTZ R98, R75, R88, -R80 ;  /* 0x000000584b627223 */ /* 0x000fce0000010850 */
[----:B------:R-:W4:Y:S01]  /*15720*/  MUFU.EX2 R95, R95 ;  /* 0x0000005f005f7308 */ /* 0x000f220000000800 */
[----:B------:R-:W-:Y:S01]  /*15730*/  F2FP.SATFINITE.E4M3.F32.PACK_AB_MERGE_C R224, R31, R24, RZ ;  /* 0x000000181fe0723e */ /* 0x000fe200048070ff */
[----:B-1----:R-:W-:-:S06]  /*15740*/  FADD.FTZ R59, R97, R120 ;  /* 0x00000078613b7221 */ /* 0x002fcc0000010000 */
[----:B------:R-:W1:Y:S01]  /*15750*/  MUFU.EX2 R46, R165 ;  /* 0x000000a5002e7308 */ /* 0x000e620000000800 */
[----:B--2---:R-:W-:-:S01]  /*15760*/  FADD.FTZ R31, R87, R118 ;  /* 0x00000076571f7221 */ /* 0x004fc20000010000 */
[----:B------:R-:W-:-:S06]  /*15770*/  FFMA.FTZ R75, R167, R88, -R80 ;  /* 0x00000058a74b7223 */ /* 0x000fcc0000010850 */
[----:B------:R-:W2:Y:S01]  /*15780*/  MUFU.EX2 R106, R106 ;  /* 0x0000006a006a7308 */ /* 0x000ea20000000800 */
[----:B------:R-:W-:Y:S01]  /*15790*/  F2FP.SATFINITE.E4M3.F32.PACK_AB_MERGE_C R226, R39, R28, RZ ;  /* 0x0000001c27e2723e */ /* 0x000fe200048070ff */
[----:B------:R-:W-:Y:S01]  /*157a0*/  FADD.FTZ R28, R44, R59 ;  /* 0x0000003b2c1c7221 */ /* 0x000fe20000010000 */
[----:B------:R-:W-:-:S05]  /*157b0*/  F2FP.SATFINITE.E4M3.F32.PACK_AB_MERGE_C R220, R109, R32, RZ ;  /* 0x000000206ddc723e */ /* 0x000fca00048070ff */
[----:B------:R-:W2:Y:S01]  /*157c0*/  MUFU.EX2 R73, R73 ;  /* 0x0000004900497308 */ /* 0x000ea20000000800 */
[----:B---3--:R-:W-:-:S07]  /*157d0*/  FADD.FTZ R32, R96, R31 ;  /* 0x0000001f60207221 */ /* 0x008fce0000010000 */
[----:B------:R-:W3:Y:S01]  /*157e0*/  MUFU.EX2 R45, R45 ;  /* 0x0000002d002d7308 */ /* 0x000ee20000000800 */
[----:B0-----:R-:W-:-:S01]  /*157f0*/  FADD.FTZ R39, R101, R28 ;  /* 0x0000001c65277221 */ /* 0x001fc20000010000 */
[----:B----4-:R-:W-:-:S06]  /*15800*/  FADD.FTZ R31, R95, R32 ;  /* 0x000000205f1f7221 */ /* 0x010fcc0000010000 */
[----:B------:R-:W0:Y:S01]  /*15810*/  MUFU.EX2 R48, R169 ;  /* 0x000000a900307308 */ /* 0x000e220000000800 */
[----:B------:R-:W-:-:S07]  /*15820*/  F2FP.SATFINITE.E4M3.F32.PACK_AB_MERGE_C R222, R117, R36, RZ ;  /* 0x0000002475de723e */ /* 0x000fce00048070ff */
[----:B------:R-:W4:Y:S01]  /*15830*/  MUFU.EX2 R98, R98 ;  /* 0x0000006200627308 */ /* 0x000f220000000800 */
[----:B-1----:R-:W-:-:S07]  /*15840*/  FADD.FTZ R36, R46, R39 ;  /* 0x000000272e247221 */ /* 0x002fce0000010000 */
[----:B------:R-:W1:Y:S01]  /*15850*/  MUFU.EX2 R77, R77 ;  /* 0x0000004d004d7308 */ /* 0x000e620000000800 */
[----:B--2---:R-:W-:-:S07]  /*15860*/  FADD.FTZ R32, R106, R31 ;  /* 0x0000001f6a207221 */ /* 0x004fce0000010000 */
[----:B------:R-:W2:Y:S01]  /*15870*/  MUFU.EX2 R75, R75 ;  /* 0x0000004b004b7308 */ /* 0x000ea20000000800 */
[----:B------:R-:W-:-:S01]  /*15880*/  FADD.FTZ R39, R73, R36 ;  /* 0x0000002449277221 */ /* 0x000fc20000010000 */
[----:B---3--:R-:W-:-:S06]  /*15890*/  FADD.FTZ R31, R45, R32 ;  /* 0x000000202d1f7221 */ /* 0x008fcc0000010000 */
[----:B------:R-:W3:Y:S08]  /*158a0*/  MUFU.EX2 R50, R171 ;  /* 0x000000ab00327308 */ /* 0x000ef00000000800 */
[----:B------:R-:W3:Y:S01]  /*158b0*/  MUFU.EX2 R108, R108 ;  /* 0x0000006c006c7308 */ /* 0x000ee20000000800 */
[----:B0-----:R-:W-:-:S01]  /*158c0*/  FADD.FTZ R36, R48, R39 ;  /* 0x0000002730247221 */ /* 0x001fc20000010000 */
[----:B----4-:R-:W-:-:S06]  /*158d0*/  FADD.FTZ R32, R98, R31 ;  /* 0x0000001f62207221 */ /* 0x010fcc0000010000 */
[----:B------:R-:W0:Y:S01]  /*158e0*/  MUFU.EX2 R81, R81 ;  /* 0x0000005100517308 */ /* 0x000e220000000800 */
[----:B-1----:R-:W-:-:S07]  /*158f0*/  F2FP.SATFINITE.E4M3.F32.PACK_AB_MERGE_C R204, R77, R48, RZ ;  /* 0x000000304dcc723e */ /* 0x002fce00048070ff */
[----:B------:R-:W1:Y:S01]  /*15900*/  MUFU.EX2 R47, R47 ;  /* 0x0000002f002f7308 */ /* 0x000e620000000800 */
[----:B------:R-:W-:-:S01]  /*15910*/  FADD.FTZ R77, R77, R36 ;  /* 0x000000244d4d7221 */ /* 0x000fc20000010000 */
[----:B--2---:R-:W-:-:S06]  /*15920*/  FADD.FTZ R31, R75, R32 ;  /* 0x000000204b1f7221 */ /* 0x004fcc0000010000 */
[----:B------:R-:W2:Y:S01]  /*15930*/  MUFU.EX2 R51, R51 ;  /* 0x0000003300337308 */ /* 0x000ea20000000800 */
[----:B------:R-:W-:-:S07]  /*15940*/  FFMA.FTZ R15, R173, R88, -R80 ;  /* 0x00000058ad0f7223 */ /* 0x000fce0000010850 */
[----:B------:R-:W4:Y:S01]  /*15950*/  MUFU.EX2 R100, R100 ;  /* 0x0000006400647308 */ /* 0x000f220000000800 */
[----:B---3--:R-:W-:-:S01]  /*15960*/  FADD.FTZ R32, R50, R77 ;  /* 0x0000004d32207221 */ /* 0x008fc20000010000 */
[----:B------:R-:W-:-:S06]  /*15970*/  FADD.FTZ R36, R108, R31 ;  /* 0x0000001f6c247221 */ /* 0x000fcc0000010000 */
[----:B------:R-:W3:Y:S01]  /*15980*/  MUFU.EX2 R52, R175 ;  /* 0x000000af00347308 */ /* 0x000ee20000000800 */
[----:B------:R-:W-:-:S07]  /*15990*/  F2FP.SATFINITE.E4M3.F32.PACK_AB_MERGE_C R200, R93, R40, RZ ;  /* 0x000000285dc8723e */ /* 0x000fce00048070ff */
[----:B------:R-:W3:Y:S01]  /*159a0*/  MUFU.EX2 R49, R49 ;  /* 0x0000003100317308 */ /* 0x000ee20000000800 */
[----:B0-----:R-:W-:-:S01]  /*159b0*/  FADD.FTZ R40, R81, R32 ;  /* 0x0000002051287221 */ /* 0x001fc20000010000 */
[----:B-1----:R-:W-:-:S06]  /*159c0*/  FADD.FTZ R31, R47, R36 ;  /* 0x000000242f1f7221 */ /* 0x002fcc0000010000 */
[----:B------:R-:W0:Y:S01]  /*159d0*/  MUFU.EX2 R54, R177 ;  /* 0x000000b100367308 */ /* 0x000e220000000800 */
[----:B------:R-:W-:-:S07]  /*159e0*/  FFMA.FTZ R57, R57, R88, -R80 ;  /* 0x0000005839397223 */ /* 0x000fce0000010850 */
[----:B------:R-:W1:Y:S01]  /*159f0*/  MUFU.EX2 R110, R110 ;  /* 0x0000006e006e7308 */ /* 0x000e620000000800 */
[----:B--2---:R-:W-:-:S01]  /*15a00*/  FADD.FTZ R39, R51, R40 ;  /* 0x0000002833277221 */ /* 0x004fc20000010000 */
[----:B------:R-:W-:-:S06]  /*15a10*/  F2FP.SATFINITE.E4M3.F32.PACK_AB_MERGE_C R224, R20, R3, R224 ;  /* 0x0000000314e0723e */ /* 0x000fcc00048070e0 */
[----:B------:R-:W2:Y:S01]  /*15a20*/  MUFU.EX2 R127, R127 ;  /* 0x0000007f007f7308 */ /* 0x000ea20000000800 */
[----:B----4-:R-:W-:-:S07]  /*15a30*/  FADD.FTZ R20, R100, R31 ;  /* 0x0000001f64147221 */ /* 0x010fce0000010000 */
[----:B------:R-:W4:Y:S01]  /*15a40*/  MUFU.EX2 R15, R15 ;  /* 0x0000000f000f7308 */ /* 0x000f220000000800 */
[----:B---3--:R-:W-:-:S01]  /*15a50*/  FADD.FTZ R39, R52, R39 ;  /* 0x0000002734277221 */ /* 0x008fc20000010000 */
[----:B------:R-:W-:-:S06]  /*15a60*/  FADD.FTZ R3, R49, R20 ;  /* 0x0000001431037221 */ /* 0x000fcc0000010000 */
[----:B------:R-:W3:Y:S08]  /*15a70*/  MUFU.EX2 R56, R181 ;  /* 0x000000b500387308 */ /* 0x000ef00000000800 */
[----:B------:R-:W3:Y:S01]  /*15a80*/  MUFU.EX2 R0, R79 ;  /* 0x0000004f00007308 */ /* 0x000ee20000000800 */
[----:B0-----:R-:W-:-:S01]  /*15a90*/  FADD.FTZ R20, R54, R39 ;  /* 0x0000002736147221 */ /* 0x001fc20000010000 */
[----:B-1----:R-:W-:-:S06]  /*15aa0*/  F2FP.SATFINITE.E4M3.F32.PACK_AB_MERGE_C R49, R110, R49, RZ ;  /* 0x000000316e31723e */ /* 0x002fcc00048070ff */
[----:B------:R-:W0:Y:S01]  /*15ab0*/  MUFU.EX2 R61, R61 ;  /* 0x0000003d003d7308 */ /* 0x000e220000000800 */
[----:B------:R-:W-:-:S07]  /*15ac0*/  FADD.FTZ R110, R110, R3 ;  /* 0x000000036e6e7221 */ /* 0x000fce0000010000 */
[----:B------:R-:W1:Y:S01]  /*15ad0*/  MUFU.EX2 R57, R57 ;  /* 0x0000003900397308 */ /* 0x000e620000000800 */
[----:B--2---:R-:W-:-:S01]  /*15ae0*/  FADD.FTZ R31, R127, R20 ;  /* 0x000000147f1f7221 */ /* 0x004fc20000010000 */
[----:B----4-:R-:W-:-:S06]  /*15af0*/  FADD.FTZ R3, R15, R110 ;  /* 0x0000006e0f037221 */ /* 0x010fcc0000010000 */
[----:B------:R-:W2:Y:S08]  /*15b00*/  MUFU.EX2 R55, R55 ;  /* 0x0000003700377308 */ /* 0x000eb00000000800 */
[----:B------:R-:W4:Y:S01]  /*15b10*/  MUFU.EX2 R114, R114 ;  /* 0x0000007200727308 */ /* 0x000f220000000800 */
[----:B------:R-:W-:Y:S01]  /*15b20*/  F2FP.SATFINITE.E4M3.F32.PACK_AB_MERGE_C R220, R121, R30, R220 ;  /* 0x0000001e79dc723e */ /* 0x000fe200048070dc */
[----:B------:R-:W-:Y:S01]  /*15b30*/  FFMA.FTZ R183, R183, R88, -R80 ;  /* 0x00000058b7b77223 */ /* 0x000fe20000010850 */
[----:B------:R-:W-:Y:S01]  /*15b40*/  F2FP.SATFINITE.E4M3.F32.PACK_AB_MERGE_C R226, R35, R26, R226 ;  /* 0x0000001a23e2723e */ /* 0x000fe200048070e2 */
[----:B---3--:R-:W-:Y:S01]  /*15b50*/  FADD.FTZ R30, R56, R31 ;  /* 0x0000001f381e7221 */ /* 0x008fe20000010000 */
[----:B------:R-:W-:-:S03]  /*15b60*/  FADD.FTZ R26, R0, R3 ;  /* 0x00000003001a7221 */ /* 0x000fc60000010000 */
[----:B------:R-:W3:Y:S01]  /*15b70*/  MUFU.EX2 R41, R41 ;  /* 0x0000002900297308 */ /* 0x000ee20000000800 */
[----:B0-----:R-:W-:-:S01]  /*15b80*/  FADD.FTZ R30, R61, R30 ;  /* 0x0000001e3d1e7221 */ /* 0x001fc20000010000 */
[----:B-1----:R-:W-:-:S06]  /*15b90*/  FADD.FTZ R3, R57, R26 ;  /* 0x0000001a39037221 */ /* 0x002fcc0000010000 */
[----:B------:R-:W0:Y:S01]  /*15ba0*/  MUFU.EX2 R112, R112 ;  /* 0x0000007000707308 */ /* 0x000e220000000800 */
[----:B------:R-:W-:-:S01]  /*15bb0*/  FFMA.FTZ R189, R189, R88, -R80 ;  /* 0x00000058bdbd7223 */ /* 0x000fc20000010850 */
[----:B--2---:R-:W-:Y:S01]  /*15bc0*/  FADD.FTZ R31, R55, R30 ;  /* 0x0000001e371f7221 */ /* 0x004fe20000010000 */
[----:B----4-:R-:W-:-:S05]  /*15bd0*/  F2FP.SATFINITE.E4M3.F32.PACK_AB_MERGE_C R57, R114, R57, RZ ;  /* 0x000000397239723e */ /* 0x010fca00048070ff */
[----:B------:R-:W1:Y:S01]  /*15be0*/  MUFU.EX2 R27, R183 ;  /* 0x000000b7001b7308 */ /* 0x000e620000000800 */
[----:B------:R-:W-:-:S07]  /*15bf0*/  FADD.FTZ R114, R114, R3 ;  /* 0x0000000372727221 */ /* 0x000fce0000010000 */
[----:B------:R-:W2:Y:S01]  /*15c00*/  MUFU.EX2 R60, R187 ;  /* 0x000000bb003c7308 */ /* 0x000ea20000000800 */
[----:B------:R-:W-:-:S01]  /*15c10*/  FFMA.FTZ R193, R193, R88, -R80 ;  /* 0x00000058c1c17223 */ /* 0x000fc20000010850 */
[----:B------:R-:W-:-:S06]  /*15c20*/  FADD.FTZ R30, R58, R31 ;  /* 0x0000001f3a1e7221 */ /* 0x000fcc0000010000 */
[----:B------:R-:W4:Y:S01]  /*15c30*/  MUFU.EX2 R116, R116 ;  /* 0x0000007400747308 */ /* 0x000f220000000800 */
[----:B------:R-:W-:-:S07]  /*15c40*/  FADD.FTZ R3, R25, R114 ;  /* 0x0000007219037221 */ /* 0x000fce0000010000 */
[----:B------:R-:W-:Y:S08]  /*15c50*/  MUFU.EX2 R64, R64 ;  /* 0x0000004000407308 */ /* 0x000ff00000000800 */
[----:B------:R-:W4:Y:S01]  /*15c60*/  MUFU.EX2 R131, R131 ;  /* 0x0000008300837308 */ /* 0x000f220000000800 */
[----:B------:R-:W-:-:S07]  /*15c70*/  FFMA.FTZ R195, R195, R88, -R80 ;  /* 0x00000058c3c37223 */ /* 0x000fce0000010850 */
[----:B------:R-:W4:Y:S01]  /*15c80*/  MUFU.EX2 R62, R62 ;  /* 0x0000003e003e7308 */ /* 0x000f220000000800 */
[----:B---3--:R-:W-:-:S01]  /*15c90*/  FADD.FTZ R31, R41, R30 ;  /* 0x0000001e291f7221 */ /* 0x008fc20000010000 */
[----:B0-----:R-:W-:-:S06]  /*15ca0*/  FADD.FTZ R30, R112, R3 ;  /* 0x00000003701e7221 */ /* 0x001fcc0000010000 */
[----:B------:R-:W0:Y:S08]  /*15cb0*/  MUFU.EX2 R129, R129 ;  /* 0x0000008100817308 */ /* 0x000e300000000800 */
[----:B------:R-:W3:Y:S01]  /*15cc0*/  MUFU.EX2 R29, R189 ;  /* 0x000000bd001d7308 */ /* 0x000ee20000000800 */
[----:B-1----:R-:W-:-:S01]  /*15cd0*/  FADD.FTZ R3, R27, R30 ;  /* 0x0000001e1b037221 */ /* 0x002fc20000010000 */
[----:B------:R-:W-:-:S06]  /*15ce0*/  FFMA.FTZ R203, R203, R88, -R80 ;  /* 0x00000058cbcb7223 */ /* 0x000fcc0000010850 */
[----:B------:R-:W1:Y:S01]  /*15cf0*/  MUFU.EX2 R24, R193 ;  /* 0x000000c100187308 */ /* 0x000e620000000800 */
[----:B--2---:R-:W-:-:S01]  /*15d00*/  FADD.FTZ R31, R60, R31 ;  /* 0x0000001f3c1f7221 */ /* 0x004fc20000010000 */
[C---:B----4-:R-:W-:Y:S01]  /*15d10*/  F2FP.SATFINITE.E4M3.F32.PACK_AB_MERGE_C R27, R116.reuse, R27, RZ ;  /* 0x0000001b741b723e */ /* 0x050fe200048070ff */
[----:B------:R-:W-:-:S05]  /*15d20*/  FADD.FTZ R116, R116, R3 ;  /* 0x0000000374747221 */ /* 0x000fca0000010000 */
[----:B------:R-:W2:Y:S01]  /*15d30*/  MUFU.EX2 R28, R195 ;  /* 0x000000c3001c7308 */ /* 0x000ea20000000800 */
[----:B------:R-:W-:Y:S01]  /*15d40*/  F2FP.SATFINITE.E4M3.F32.PACK_AB_MERGE_C R212, R131, R64, RZ ;  /* 0x0000004083d4723e */ /* 0x000fe200048070ff */
[----:B------:R-:W-:Y:S01]  /*15d50*/  FADD.FTZ R30, R62, R31 ;  /* 0x0000001f3e1e7221 */ /* 0x000fe20000010000 */
[----:B------:R-:W-:-:S05]  /*15d60*/  FFMA.FTZ R201, R201, R88, -R80 ;  /* 0x00000058c9c97223 */ /* 0x000fca0000010850 */
[----:B------:R-:W-:Y:S01]  /*15d70*/  MUFU.EX2 R68, R68 ;  /* 0x0000004400447308 */ /* 0x000fe20000000800 */
[----:B0-----:R-:W-:Y:S01]  /*15d80*/  F2FP.SATFINITE.E4M3.F32.PACK_AB_MERGE_C R212, R129, R62, R212 ;  /* 0x0000003e81d4723e */ /* 0x001fe200048070d4 */
[----:B---3--:R-:W-:-:S06]  /*15d90*/  FADD.FTZ R3, R29, R116 ;  /* 0x000000741d037221 */ /* 0x008fcc0000010000 */
[----:B------:R-:W-:Y:S01]  /*15da0*/  MUFU.EX2 R147, R147 ;  /* 0x0000009300937308 */ /* 0x000fe20000000800 */
[----:B------:R-:W-:-:S01]  /*15db0*/  FFMA.FTZ R33, R33, R88, -R80 ;  /* 0x0000005821217223 */ /* 0x000fc20000010850 */
[----:B------:R-:W-:-:S06]  /*15dc0*/  FADD.FTZ R129, R129, R30 ;  /* 0x0000001e81817221 */ /* 0x000fcc0000010000 */
[----:B------:R-:W0:Y:S01]  /*15dd0*/  MUFU.EX2 R53, R53 ;  /* 0x0000003500357308 */ /* 0x000e220000000800 */
[----:B------:R-:W-:-:S07]  /*15de0*/  F2FP.SATFINITE.E4M3.F32.PACK_AB_MERGE_C R82, R163, R82, RZ ;  /* 0x00000052a352723e */ /* 0x000fce00048070ff */
[----:B------:R-:W3:Y:S01]  /*15df0*/  MUFU.EX2 R66, R66 ;  /* 0x0000004200427308 */ /* 0x000ee20000000800 */
[----:B-1----:R-:W-:-:S01]  /*15e00*/  FADD.FTZ R3, R24, R3 ;  /* 0x0000000318037221 */ /* 0x002fc20000010000 */
[----:B------:R-:W-:-:S06]  /*15e10*/  FADD.FTZ R64, R64, R129 ;  /* 0x0000008140407221 */ /* 0x000fcc0000010000 */
[----:B------:R-:W1:Y:S01]  /*15e20*/  MUFU.EX2 R135, R135 ;  /* 0x0000008700877308 */ /* 0x000e620000000800 */
[----:B------:R-:W-:-:S07]  /*15e30*/  FFMA.FTZ R221, R221, R88, -R80 ;  /* 0x00000058dddd7223 */ /* 0x000fce0000010850 */
[----:B------:R-:W4:Y:S01]  /*15e40*/  MUFU.EX2 R203, R203 ;  /* 0x000000cb00cb7308 */ /* 0x000f220000000800 */
[----:B------:R-:W-:Y:S01]  /*15e50*/  F2FP.SATFINITE.E4M3.F32.PACK_AB_MERGE_C R225, R13, R12, R82 ;  /* 0x0000000c0de1723e */ /* 0x000fe20004807052 */
[----:B--2---:R-:W-:-:S06]  /*15e60*/  FADD.FTZ R12, R28, R3 ;  /* 0x000000031c0c7221 */ /* 0x004fcc0000010000 */
[----:B------:R-:W2:Y:S01]  /*15e70*/  MUFU.EX2 R32, R201 ;  /* 0x000000c900207308 */ /* 0x000ea20000000800 */
[----:B------:R-:W-:-:S01]  /*15e80*/  FFMA.FTZ R217, R217, R88, -R80 ;  /* 0x00000058d9d97223 */ /* 0x000fc20000010850 */
[----:B------:R-:W-:Y:S01]  /*15e90*/  FADD.FTZ R131, R131, R64 ;  /* 0x0000004083837221 */ /* 0x000fe20000010000 */
[----:B0-----:R-:W-:-:S05]  /*15ea0*/  F2FP.SATFINITE.E4M3.F32.PACK_AB_MERGE_C R13, R53, R28, RZ ;  /* 0x0000001c350d723e */ /* 0x001fca00048070ff */
[----:B------:R-:W0:Y:S01]  /*15eb0*/  MUFU.EX2 R33, R33 ;  /* 0x0000002100217308 */ /* 0x000e220000000800 */
[----:B------:R-:W-:Y:S01]  /*15ec0*/  F2FP.SATFINITE.E4M3.F32.PACK_AB_MERGE_C R214, R147, R68, RZ ;  /* 0x0000004493d6723e */ /* 0x000fe200048070ff */
[----:B------:R-:W-:Y:S01]  /*15ed0*/  FADD.FTZ R12, R53, R12 ;  /* 0x0000000c350c7221 */ /* 0x000fe20000010000 */
[----:B---3--:R-:W-:-:S05]  /*15ee0*/  FADD.FTZ R28, R66, R131 ;  /* 0x00000083421c7221 */ /* 0x008fca0000010000 */
[----:B------:R-:W3:Y:S01]  /*15ef0*/  MUFU.EX2 R20, R221 ;  /* 0x000000dd00147308 */ /* 0x000ee20000000800 */
[----:B------:R-:W-:-:S01]  /*15f00*/  FFMA.FTZ R219, R219, R88, -R80 ;  /* 0x00000058dbdb7223 */ /* 0x000fc20000010850 */
[----:B-1----:R-:W-:Y:S01]  /*15f10*/  F2FP.SATFINITE.E4M3.F32.PACK_AB_MERGE_C R214, R135, R66, R214 ;  /* 0x0000004287d6723e */ /* 0x002fe200048070d6 */
[----:B----4-:R-:W-:-:S05]  /*15f20*/  FADD.FTZ R3, R203, R12 ;  /* 0x0000000ccb037221 */ /* 0x010fca0000010000 */
[----:B------:R-:W1:Y:S01]  /*15f30*/  MUFU.EX2 R70, R70 ;  /* 0x0000004600467308 */ /* 0x000e620000000800 */
[----:B------:R-:W-:-:S01]  /*15f40*/  FFMA.FTZ R37, R37, R88, -R80 ;  /* 0x0000005825257223 */ /* 0x000fc20000010850 */
[----:B------:R-:W-:-:S06]  /*15f50*/  FADD.FTZ R135, R135, R28 ;  /* 0x0000001c87877221 */ /* 0x000fcc0000010000 */
[----:B------:R-:W-:Y:S08]  /*15f60*/  MUFU.EX2 R14, R14 ;  /* 0x0000000e000e7308 */ /* 0x000ff00000000800 */
[----:B------:R-:W-:Y:S01]  /*15f70*/  MUFU.EX2 R157, R157 ;  /* 0x0000009d009d7308 */ /* 0x000fe20000000800 */
[----:B--2---:R-:W-:-:S01]  /*15f80*/  FADD.FTZ R12, R32, R3 ;  /* 0x00000003200c7221 */ /* 0x004fc20000010000 */
[----:B------:R-:W-:-:S06]  /*15f90*/  FADD.FTZ R68, R68, R135 ;  /* 0x0000008744447221 */ /* 0x000fcc0000010000 */
[----:B------:R-:W2:Y:S01]  /*15fa0*/  MUFU.EX2 R217, R217 ;  /* 0x000000d900d97308 */ /* 0x000ea20000000800 */
[----:B------:R-:W-:-:S07]  /*15fb0*/  FFMA.FTZ R137, R137, R88, -R80 ;  /* 0x0000005889897223 */ /* 0x000fce0000010850 */
[----:B------:R-:W4:Y:S01]  /*15fc0*/  MUFU.EX2 R155, R155 ;  /* 0x0000009b009b7308 */ /* 0x000f220000000800 */
[----:B------:R-:W-:Y:S01]  /*15fd0*/  F2FP.SATFINITE.E4M3.F32.PACK_AB_MERGE_C R71, R92, R71, RZ ;  /* 0x000000475c47723e */ /* 0x000fe200048070ff */
[----:B0-----:R-:W-:-:S06]  /*15fe0*/  FADD.FTZ R3, R33, R12 ;  /* 0x0000000c21037221 */ /* 0x001fcc0000010000 */
[----:B------:R-:W0:Y:S01]  /*15ff0*/  MUFU.EX2 R26, R219 ;  /* 0x000000db001a7308 */ /* 0x000e220000000800 */
[----:B------:R-:W-:-:S01]  /*16000*/  FFMA.FTZ R139, R139, R88, -R80 ;  /* 0x000000588b8b7223 */ /* 0x000fc20000010850 */
[----:B------:R-:W-:Y:S01]  /*16010*/  FADD.FTZ R147, R147, R68 ;  /* 0x0000004493937221 */ /* 0x000fe20000010000 */
[----:B---3--:R-:W-:-:S05]  /*16020*/  F2FP.SATFINITE.E4M3.F32.PACK_AB_MERGE_C R33, R20, R33, RZ ;  /* 0x000000211421723e */ /* 0x008fca00048070ff */
[----:B------:R-:W3:Y:S01]  /*16030*/  MUFU.EX2 R37, R37 ;  /* 0x0000002500257308 */ /* 0x000ee20000000800 */
[----:B------:R-:W-:-:S01]  /*16040*/  FADD.FTZ R20, R20, R3 ;  /* 0x0000000314147221 */ /* 0x000fc20000010000 */
[----:B-1----:R-:W-:Y:S01]  /*16050*/  FADD.FTZ R12, R70, R147 ;  /* 0x00000093460c7221 */ /* 0x002fe20000010000 */
[----:B------:R-:W-:-:S05]  /*16060*/  FFMA.FTZ R143, R143, R88, -R80 ;  /* 0x000000588f8f7223 */ /* 0x000fca0000010850 */
[----:B------:R-:W1:Y:S01]  /*16070*/  MUFU.EX2 R30, R137 ;  /* 0x00000089001e7308 */ /* 0x000e620000000800 */
[----:B--2---:R-:W-:-:S01]  /*16080*/  FADD.FTZ R3, R217, R20 ;  /* 0x00000014d9037221 */ /* 0x004fc20000010000 */
[----:B------:R-:W-:-:S06]  /*16090*/  FFMA.FTZ R145, R145, R88, -R80 ;  /* 0x0000005891917223 */ /* 0x000fcc0000010850 */
[----:B------:R2:W-:Y:S01]  /*160a0*/  MUFU.EX2 R161, R227 ;  /* 0x000000e300a17308 */ /* 0x0005e20000000800 */
[----:B------:R-:W-:-:S07]  /*160b0*/  FFMA.FTZ R80, R151, R88, -R80 ;  /* 0x0000005897507223 */ /* 0x000fce0000010850 */
[----:B------:R-:W-:Y:S01]  /*160c0*/  MUFU.EX2 R74, R74 ;  /* 0x0000004a004a7308 */ /* 0x000fe20000000800 */
[----:B--2---:R-:W-:Y:S02]  /*160d0*/  F2FP.SATFINITE.E4M3.F32.PACK_AB_MERGE_C R227, R76, R21, R71 ;  /* 0x000000154ce3723e */ /* 0x004fe40004807047 */
[----:B------:R-:W-:-:S05]  /*160e0*/  F2FP.SATFINITE.E4M3.F32.PACK_AB_MERGE_C R21, R157, R14, RZ ;  /* 0x0000000e9d15723e */ /* 0x000fca00048070ff */
[----:B------:R-:W-:Y:S01]  /*160f0*/  MUFU.EX2 R65, R65 ;  /* 0x0000004100417308 */ /* 0x000fe20000000800 */
[C---:B----4-:R-:W-:Y:S01]  /*16100*/  F2FP.SATFINITE.E4M3.F32.PACK_AB_MERGE_C R216, R155.reuse, R70, R21 ;  /* 0x000000469bd8723e */ /* 0x050fe20004807015 */
[----:B------:R-:W-:-:S06]  /*16110*/  FADD.FTZ R155, R155, R12 ;  /* 0x0000000c9b9b7221 */ /* 0x000fcc0000010000 */
[----:B------:R-:W2:Y:S01]  /*16120*/  MUFU.EX2 R72, R72 ;  /* 0x0000004800487308 */ /* 0x000ea20000000800 */
[----:B0-----:R-:W-:-:S07]  /*16130*/  FADD.FTZ R20, R26, R3 ;  /* 0x000000031a147221 */ /* 0x001fce0000010000 */
[----:B------:R-:W0:Y:S01]  /*16140*/  MUFU.EX2 R139, R139 ;  /* 0x0000008b008b7308 */ /* 0x000e220000000800 */
[----:B------:R-:W-:-:S01]  /*16150*/  FADD.FTZ R14, R14, R155 ;  /* 0x0000009b0e0e7221 */ /* 0x000fc20000010000 */
[----:B---3--:R-:W-:-:S06]  /*16160*/  FADD.FTZ R3, R37, R20 ;  /* 0x0000001425037221 */ /* 0x008fcc0000010000 */
[----:B------:R-:W3:Y:S01]  /*16170*/  MUFU.EX2 R12, R143 ;  /* 0x0000008f000c7308 */ /* 0x000ee20000000800 */
[----:B------:R-:W-:Y:S02]  /*16180*/  VIADD R20, R136, 0xfffffffe ;  /* 0xfffffffe88147836 */ /* 0x000fe40000000000 */
[----:B------:R-:W-:Y:S01]  /*16190*/  FADD.FTZ R157, R157, R14 ;  /* 0x0000000e9d9d7221 */ /* 0x000fe20000010000 */
[----:B-1----:R-:W-:-:S04]  /*161a0*/  F2FP.SATFINITE.E4M3.F32.PACK_AB_MERGE_C R37, R30, R37, RZ ;  /* 0x000000251e25723e */ /* 0x002fc800048070ff */
[----:B------:R-:W1:Y:S01]  /*161b0*/  MUFU.EX2 R145, R145 ;  /* 0x0000009100917308 */ /* 0x000e620000000800 */
[----:B------:R-:W-:-:S01]  /*161c0*/  FADD.FTZ R30, R30, R3 ;  /* 0x000000031e1e7221 */ /* 0x000fc20000010000 */
[----:B------:R-:W-:-:S06]  /*161d0*/  F2FP.SATFINITE.E4M3.F32.PACK_AB_MERGE_C R213, R24, R29, R13 ;  /* 0x0000001d18d5723e */ /* 0x000fcc000480700d */
[----:B------:R-:W4:Y:S01]  /*161e0*/  MUFU.EX2 R80, R80 ;  /* 0x0000005000507308 */ /* 0x000f220000000800 */
[----:B------:R-:W-:Y:S01]  /*161f0*/  F2FP.SATFINITE.E4M3.F32.PACK_AB_MERGE_C R209, R0, R15, R57 ;  /* 0x0000000f00d1723e */ /* 0x000fe20004807039 */
[----:B--2---:R-:W-:Y:S01]  /*16200*/  FADD.FTZ R0, R72, R157 ;  /* 0x0000009d48007221 */ /* 0x004fe20000010000 */
[----:B------:R-:W-:Y:S02]  /*16210*/  F2FP.SATFINITE.E4M3.F32.PACK_AB_MERGE_C R13, R65, R74, RZ ;  /* 0x0000004a410d723e */ /* 0x000fe400048070ff */
[----:B------:R-:W-:Y:S01]  /*16220*/  ISETP.GE.AND P1, PT, R20, R99, PT ;  /* 0x000000631400720c */ /* 0x000fe20003f26270 */
[----:B0-----:R-:W-:-:S01]  /*16230*/  FADD.FTZ R3, R139, R30 ;  /* 0x0000001e8b037221 */ /* 0x001fc20000010000 */
[C---:B------:R-:W-:Y:S01]  /*16240*/  F2FP.SATFINITE.E4M3.F32.PACK_AB_MERGE_C R218, R161.reuse, R72, R13 ;  /* 0x00000048a1da723e */ /* 0x040fe2000480700d */
[----:B------:R-:W-:-:S01]  /*16250*/  FADD.FTZ R161, R161, R0 ;  /* 0x00000000a1a17221 */ /* 0x000fc20000010000 */
[----:B------:R-:W-:Y:S01]  /*16260*/  F2FP.SATFINITE.E4M3.F32.PACK_AB_MERGE_C R95, R106, R95, RZ ;  /* 0x0000005f6a5f723e */ /* 0x000fe200048070ff */
[----:B---3--:R-:W-:-:S01]  /*16270*/  FADD.FTZ R0, R12, R3 ;  /* 0x000000030c007221 */ /* 0x008fc20000010000 */
[----:B------:R-:W-:Y:S01]  /*16280*/  F2FP.SATFINITE.E4M3.F32.PACK_AB_MERGE_C R211, R112, R25, R27 ;  /* 0x0000001970d3723e */ /* 0x000fe2000480701b */
[----:B------:R-:W-:-:S01]  /*16290*/  FADD.FTZ R74, R74, R161 ;  /* 0x000000a14a4a7221 */ /* 0x000fc20000010000 */
[----:B------:R-:W-:Y:S01]  /*162a0*/  F2FP.SATFINITE.E4M3.F32.PACK_AB_MERGE_C R202, R101, R44, RZ ;  /* 0x0000002c65ca723e */ /* 0x000fe200048070ff */
[----:B-1----:R-:W-:-:S01]  /*162b0*/  FADD.FTZ R3, R145, R0 ;  /* 0x0000000091037221 */ /* 0x002fc20000010000 */
[----:B------:R-:W-:Y:S01]  /*162c0*/  F2FP.SATFINITE.E4M3.F32.PACK_AB_MERGE_C R94, R105, R94, RZ ;  /* 0x0000005e695e723e */ /* 0x000fe200048070ff */
[----:B------:R-:W-:Y:S01]  /*162d0*/  IMAD.MOV.U32 R25, RZ, RZ, RZ ;  /* 0x000000ffff197224 */ /* 0x000fe200078e00ff */
[----:B------:R-:W-:-:S02]  /*162e0*/  F2FP.SATFINITE.E4M3.F32.PACK_AB_MERGE_C R223, R107, R102, RZ ;  /* 0x000000666bdf723e */ /* 0x000fc400048070ff */
[----:B------:R-:W-:Y:S02]  /*162f0*/  F2FP.SATFINITE.E4M3.F32.PACK_AB_MERGE_C R91, R104, R91, RZ ;  /* 0x0000005b685b723e */ /* 0x000fe400048070ff */
[----:B------:R-:W-:Y:S02]  /*16300*/  F2FP.SATFINITE.E4M3.F32.PACK_AB_MERGE_C R75, R108, R75, RZ ;  /* 0x0000004b6c4b723e */ /* 0x000fe400048070ff */
[----:B------:R-:W-:Y:S02]  /*16310*/  F2FP.SATFINITE.E4M3.F32.PACK_AB_MERGE_C R206, R52, R51, RZ ;  /* 0x0000003334ce723e */ /* 0x000fe400048070ff */
[----:B------:R-:W-:Y:S02]  /*16320*/  F2FP.SATFINITE.E4M3.F32.PACK_AB_MERGE_C R208, R61, R56, RZ ;  /* 0x000000383dd0723e */ /* 0x000fe400048070ff */
[----:B------:R-:W-:Y:S02]  /*16330*/  F2FP.SATFINITE.E4M3.F32.PACK_AB_MERGE_C R210, R60, R41, RZ ;  /* 0x000000293cd2723e */ /* 0x000fe400048070ff */
[----:B------:R-:W-:-:S02]  /*16340*/  F2FP.SATFINITE.E4M3.F32.PACK_AB_MERGE_C R95, R96, R87, R95 ;  /* 0x00000057605f723e */ /* 0x000fc4000480705f */
[C---:B----4-:R-:W-:Y:S01]  /*16350*/  F2FP.SATFINITE.E4M3.F32.PACK_AB_MERGE_C R13, R80.reuse, R145, RZ ;  /* 0x00000091500d723e */ /* 0x050fe200048070ff */
[----:B------:R-:W-:Y:S01]  /*16360*/  FADD.FTZ R234, R65, R74 ;  /* 0x0000004a41ea7221 */ /* 0x000fe20000010000 */
[----:B------:R-:W-:Y:S01]  /*16370*/  F2FP.SATFINITE.E4M3.F32.PACK_AB_MERGE_C R222, R123, R34, R222 ;  /* 0x000000227bde723e */ /* 0x000fe200048070de */
[----:B------:R-:W-:Y:S01]  /*16380*/  FADD.FTZ R3, R80, R3 ;  /* 0x0000000350037221 */ /* 0x000fe20000010000 */
[----:B------:R-:W-:Y:S01]  /*16390*/  F2FP.SATFINITE.E4M3.F32.PACK_AB_MERGE_C R200, R125, R38, R200 ;  /* 0x000000267dc8723e */ /* 0x000fe200048070c8 */
[--C-:B------:R-:W-:Y:S01]  /*163a0*/  IMAD.MOV.U32 R24, RZ, RZ, R25.reuse ;  /* 0x000000ffff187224 */ /* 0x100fe200078e0019 */
        /* <DEDUP_REMOVED lines=74> */
[----:B------:R-:W-:Y:S02]  /*16850*/  IMAD.MOV.U32 R87, RZ, RZ, R25 ;  /* 0x000000ffff577224 */ /* 0x000fe400078e0019 */
[----:B------:R-:W-:Y:S01]  /*16860*/  IMAD.MOV.U32 R203, RZ, RZ, R95 ;  /* 0x000000ffffcb7224 */ /* 0x000fe200078e005f */
[----:B------:R-:W-:Y:S06]  /*16870*/  @!P1 BRA `(.L_x_6526) ;  /* 0x0000005000489947 */ /* 0x000fec0003800000 */
[----:B------:R-:W-:Y:S01]  /*16880*/  IMAD.MOV.U32 R233, RZ, RZ, R90 ;  /* 0x000000ffffe97224 */ /* 0x000fe200078e005a */
[----:B------:R-:W-:Y:S01]  /*16890*/  CS2R R86, SRZ ;  /* 0x0000000000567805 */ /* 0x000fe2000001ff00 */
[----:B------:R-:W-:Y:S01]  /*168a0*/  IMAD.MOV.U32 R0, RZ, RZ, R89 ;  /* 0x000000ffff007224 */ /* 0x000fe200078e0059 */
[----:B------:R-:W-:Y:S01]  /*168b0*/  CS2R R84, SRZ ;  /* 0x0000000000547805 */ /* 0x000fe2000001ff00 */
[----:B------:R-:W-:Y:S01]  /*168c0*/  IMAD.MOV.U32 R236, RZ, RZ, R235 ;  /* 0x000000ffffec7224 */ /* 0x000fe200078e00eb */
[----:B------:R-:W-:Y:S01]  /*168d0*/  CS2R R82, SRZ ;  /* 0x0000000000527805 */ /* 0x000fe2000001ff00 */
[----:B------:R-:W-:Y:S01]  /*168e0*/  IMAD.MOV.U32 R21, RZ, RZ, R232 ;  /* 0x000000ffff157224 */ /* 0x000fe200078e00e8 */
        /* <DEDUP_REMOVED lines=28> */
[----:B------:R-:W-:-:S07]  /*16ab0*/  CS2R R24, SRZ ;  /* 0x0000000000187805 */ /* 0x000fce000001ff00 */
.L_x_6537:
        /* <DEDUP_REMOVED lines=9> */
.L_x_6528:
[----:B------:R-:W-:-:S04]  /*16b50*/  IADD3 R12, R21, 0x1, RZ ;  /* 0x00000001150c7810 */ /* 0x000fc80007ffe0ff */
[----:B------:R-:W-:-:S04]  /*16b60*/  ISETP.NE.AND P2, PT, R12, 0x2, PT ;  /* 0x000000020c00780c */ /* 0x000fc80003f45270 */
[----:B------:R-:W-:Y:S02]  /*16b70*/  SEL R13, R12, RZ, P2 ;  /* 0x000000ff0c0d7207 */ /* 0x000fe40001000000 */
[----:B------:R-:W-:-:S03]  /*16b80*/  SHF.L.U32 R12, R235, 0x1f, RZ ;  /* 0x0000001feb0c7819 */ /* 0x000fc600000006ff */
[----:B------:R-:W-:-:S04]  /*16b90*/  IMAD R13, R13, 0x8, R16 ;  /* 0x000000080d0d7824 */ /* 0x000fc800078e0210 */
[----:B------:R0:W1:Y:S01]  /*16ba0*/  SYNCS.PHASECHK.TRANS64.TRYWAIT P2, [R13+URZ+0x2e830], R12 ;  /* 0x02e8300c0d0075a7 */ /* 0x000062000804017f */
[----:B------:R-:W-:Y:S05]  /*16bb0*/  @!P0 BRA `(.L_x_6529) ;  /* 0x0000000000048947 */ /* 0x000fea0003800000 */
[----:B------:R-:W-:Y:S01]  /*16bc0*/  BPT.TRAP 0x1 ;  /* 0x000000040000795c */ /* 0x000fe20000300000 */
.L_x_6529:
[----:B------:R-:W-:Y:S04]  /*16bd0*/  BSSY B0, `(.L_x_6527) ;  /* 0x0000004000007945 */ /* 0x000fe80003800000 */
[----:B-1----:R-:W-:Y:S05]  /*16be0*/  @P2 BRA `(.L_x_6530) ;  /* 0x0000000000082947 */ /* 0x002fea0003800000 */
[----:B------:R-:W1:Y:S02]  /*16bf0*/  SYNCS.PHASECHK.TRANS64.TRYWAIT P2, [R13+URZ+0x2e830], R12 ;  /* 0x02e8300c0d0075a7 */ /* 0x000e64000804017f */
[----:B-1----:R-:W-:Y:S05]  /*16c00*/  @!P2 BRA `(.L_x_6531) ;  /* 0x0000011800aca947 */ /* 0x002fea0003800000 */
.L_x_6530:
[----:B------:R-:W-:Y:S05]  /*16c10*/  BSYNC B0 ;  /* 0x0000000000007941 */ /* 0x000fea0003800000 */
.L_x_6527:
[----:B01----:R-:W2:Y:S01]  /*16c20*/  LDL R12, [R1+0x5c] ;  /* 0x00005c00010c7983 */ /* 0x003ea20000100800 */
[----:B------:R-:W-:Y:S01]  /*16c30*/  VIADD R232, R21, 0x1 ;  /* 0x0000000115e87836 */ /* 0x000fe20000000000 */
[----:B------:R-:W-:Y:S05]  /*16c40*/  WARPSYNC.ALL ;  /* 0x0000000000007948 */ /* 0x000fea0003800000 */
[----:B------:R-:W0:Y:S01]  /*16c50*/  S2R R14, SR_TID.X ;  /* 0x00000000000e7919 */ /* 0x000e220000002100 */
[----:B------:R-:W-:Y:S01]  /*16c60*/  ISETP.NE.AND P2, PT, R232, 0x2, PT ;  /* 0x00000002e800780c */ /* 0x000fe20003f45270 */
[----:B------:R-:W-:Y:S01]  /*16c70*/  IMAD.MOV.U32 R15, RZ, RZ, 0x40000040 ;  /* 0x40000040ff0f7424 */ /* 0x000fe200078e00ff */
[----:B------:R-:W-:Y:S01]  /*16c80*/  R2UR UR40, R4 ;  /* 0x00000000042872ca */ /* 0x000fe200000e0000 */
[----:B------:R-:W-:Y:S01]  /*16c90*/  IMAD.MOV.U32 R91, RZ, RZ, 0x40000040 ;  /* 0x40000040ff5b7424 */ /* 0x000fe200078e00ff */
[----:B------:R-:W-:Y:S01]  /*16ca0*/  SEL R232, R232, RZ, P2 ;  /* 0x000000ffe8e87207 */ /* 0x000fe20001000000 */
[----:B------:R-:W-:Y:S01]  /*16cb0*/  STL [R1+0x124], R29 ;  /* 0x0001241d01007387 */ /* 0x000fe20000100800 */
[----:B------:R-:W-:Y:S01]  /*16cc0*/  R2UR UR35, R15 ;  /* 0x000000000f2372ca */ /* 0x000fe200000e0000 */
[----:B------:R-:W-:Y:S01]  /*16cd0*/  IMAD.MOV.U32 R13, RZ, RZ, 0x40000040 ;  /* 0x40000040ff0d7424 */ /* 0x000fe200078e00ff */
[----:B------:R-:W-:Y:S01]  /*16ce0*/  R2UR UR17, R91 ;  /* 0x000000005b1172ca */ /* 0x000fe200000e0000 */
[----:B------:R-:W-:Y:S01]  /*16cf0*/  STL [R1+0x120], R28 ;  /* 0x0001201c01007387 */ /* 0x000fe20000100800 */
[----:B------:R-:W-:Y:S01]  /*16d00*/  IMAD.MOV.U32 R89, RZ, RZ, 0x40000040 ;  /* 0x40000040ff597424 */ /* 0x000fe200078e00ff */
[----:B------:R-:W-:-:S02]  /*16d10*/  R2UR UR25, R15 ;  /* 0x000000000f1972ca */ /* 0x000fc400000e0000 */
[----:B------:R-:W-:Y:S01]  /*16d20*/  STL [R1+0x11c], R27 ;  /* 0x00011c1b01007387 */ /* 0x000fe20000100800 */
[----:B------:R-:W-:Y:S01]  /*16d30*/  R2UR UR19, R13 ;  /* 0x000000000d1372ca */ /* 0x000fe200000e0000 */
[----:B------:R-:W-:Y:S01]  /*16d40*/  IMAD.MOV.U32 R13, RZ, RZ, 0x40000040 ;  /* 0x40000040ff0d7424 */ /* 0x000fe200078e00ff */
[C---:B------:R-:W-:Y:S01]  /*16d50*/  R2UR UR43, R89.reuse ;  /* 0x00000000592b72ca */ /* 0x040fe200000e0000 */
[----:B------:R-:W-:Y:S01]  /*16d60*/  STL [R1+0x118], R26 ;  /* 0x0001181a01007387 */ /* 0x000fe20000100800 */
[C---:B------:R-:W-:Y:S02]  /*16d70*/  R2UR UR5, R89.reuse ;  /* 0x00000000590572ca */ /* 0x040fe400000e0000 */
[----:B------:R-:W-:Y:S01]  /*16d80*/  R2UR UR7, R89 ;  /* 0x00000000590772ca */ /* 0x000fe200000e0000 */
[----:B------:R1:W-:Y:S01]  /*16d90*/  STL [R1+0x114], R25 ;  /* 0x0001141901007387 */ /* 0x0003e20000100800 */
[----:B------:R-:W-:Y:S02]  /*16da0*/  R2UR UR9, R91 ;  /* 0x000000005b0972ca */ /* 0x000fe400000e0000 */
[----:B------:R-:W-:Y:S01]  /*16db0*/  R2UR UR11, R15 ;  /* 0x000000000f0b72ca */ /* 0x000fe200000e0000 */
[----:B------:R-:W-:Y:S01]  /*16dc0*/  STL [R1+0x110], R24 ;  /* 0x0001101801007387 */ /* 0x000fe20000100800 */
[----:B------:R-:W-:-:S02]  /*16dd0*/  R2UR UR59, R89 ;  /* 0x00000000593b72ca */ /* 0x000fc400000e0000 */
[----:B------:R-:W-:Y:S01]  /*16de0*/  R2UR UR29, R89 ;  /* 0x00000000591d72ca */ /* 0x000fe200000e0000 */
[----:B------:R3:W-:Y:S01]  /*16df0*/  STL [R1+0x10c], R23 ;  /* 0x00010c1701007387 */ /* 0x0007e20000100800 */
[----:B------:R-:W-:Y:S02]  /*16e00*/  R2UR UR13, R15 ;  /* 0x000000000f0d72ca */ /* 0x000fe400000e0000 */
[----:B0-----:R-:W-:Y:S01]  /*16e10*/  SHF.R.U32.HI R14, RZ, 0x7, R14 ;  /* 0x00000007ff0e7819 */ /* 0x001fe2000001160e */
[----:B------:R-:W-:Y:S01]  /*16e20*/  STL [R1+0x108], R22 ;  /* 0x0001081601007387 */ /* 0x000fe20000100800 */
[----:B-1----:R-:W-:Y:S01]  /*16e30*/  MOV R25, UR43 ;  /* 0x0000002b00197c02 */ /* 0x002fe20008000f00 */
[----:B------:R-:W-:Y:S01]  /*16e40*/  UMOV UR43, UR25 ;  /* 0x00000019002b7c82 */ /* 0x000fe20008000000 */
[----:B------:R-:W-:Y:S01]  /*16e50*/  R2UR UR15, R91 ;  /* 0x000000005b0f72ca */ /* 0x000fe200000e0000 */
[----:B------:R-:W-:Y:S01]  /*16e60*/  VIADD R92, R14, 0x8 ;  /* 0x000000080e5c7836 */ /* 0x000fe20000000000 */
[----:B------:R-:W-:Y:S01]  /*16e70*/  MOV R94, UR43 ;  /* 0x0000002b005e7c02 */ /* 0x000fe20008000f00 */
[----:B------:R-:W-:Y:S01]  /*16e80*/  UMOV UR43, UR5 ;  /* 0x00000005002b7c82 */ /* 0x000fe20008000000 */
[----:B---3--:R-:W-:Y:S01]  /*16e90*/  MOV R23, UR35 ;  /* 0x0000002300177c02 */ /* 0x008fe20008000f00 */
[----:B------:R-:W-:Y:S01]  /*16ea0*/  UMOV UR35, UR17 ;  /* 0x0000001100237c82 */ /* 0x000fe20008000000 */
[----:B------:R0:W-:Y:S01]  /*16eb0*/  BAR.SYNC.DEFER_BLOCKING R92, 0x100 ;  /* 0x0004005c0000751d */ /* 0x0001e20000010000 */
[----:B------:R-:W-:-:S02]  /*16ec0*/  R2UR UR17, R5 ;  /* 0x00000000051172ca */ /* 0x000fc400000e0000 */
[C---:B------:R-:W-:Y:S02]  /*16ed0*/  R2UR UR5, R5.reuse ;  /* 0x00000000050572ca */ /* 0x040fe400000e0000 */
[----:B------:R-:W-:Y:S01]  /*16ee0*/  MOV R96, UR35 ;  /* 0x0000002300607c02 */ /* 0x000fe20008000f00 */
[----:B------:R-:W-:Y:S01]  /*16ef0*/  UMOV UR35, UR9 ;  /* 0x0000000900237c82 */ /* 0x000fe20008000000 */
[----:B------:R-:W-:Y:S01]  /*16f00*/  R2UR UR9, R5 ;  /* 0x00000000050972ca */ /* 0x000fe200000e0000 */
[----:B------:R1:W-:Y:S01]  /*16f10*/  STL [R1+0x104], R20 ;  /* 0x0001041401007387 */ /* 0x0003e20000100800 */
[----:B------:R-:W-:Y:S02]  /*16f20*/  R2UR UR31, R15 ;  /* 0x000000000f1f72ca */ /* 0x000fe400000e0000 */
[C---:B------:R-:W-:Y:S01]  /*16f30*/  R2UR UR21, R89.reuse ;  /* 0x00000000591572ca */ /* 0x040fe200000e0000 */
[----:B------:R-:W-:Y:S01]  /*16f40*/  STL [R1+0x100], R19 ;  /* 0x0001001301007387 */ /* 0x000fe20000100800 */
[----:B------:R-:W-:-:S02]  /*16f50*/  R2UR UR23, R89 ;  /* 0x00000000591772ca */ /* 0x000fc400000e0000 */
[----:B------:R-:W-:Y:S01]  /*16f60*/  R2UR UR27, R15 ;  /* 0x000000000f1b72ca */ /* 0x000fe200000e0000 */
[----:B------:R-:W-:Y:S01]  /*16f70*/  STL [R1+0xfc], R18 ;  /* 0x0000fc1201007387 */ /* 0x000fe20000100800 */
[C---:B------:R-:W-:Y:S02]  /*16f80*/  R2UR UR25, R5.reuse ;  /* 0x00000000051972ca */ /* 0x040fe400000e0000 */
[----:B-1----:R-:W-:Y:S01]  /*16f90*/  MOV R20, UR59 ;  /* 0x0000003b00147c02 */ /* 0x002fe20008000f00 */
[----:B------:R-:W-:Y:S01]  /*16fa0*/  UMOV UR59, UR29 ;  /* 0x0000001d003b7c82 */ /* 0x000fe20008000000 */
[----:B------:R-:W-:Y:S01]  /*16fb0*/  STL [R1+0xf8], R17 ;  /* 0x0000f81101007387 */ /* 0x000fe20000100800 */
[----:B------:R-:W-:Y:S01]  /*16fc0*/  MOV R29, UR59 ;  /* 0x0000003b001d7c02 */ /* 0x000fe20008000f00 */
[----:B------:R-:W-:Y:S01]  /*16fd0*/  UMOV UR59, UR13 ;  /* 0x0000000d003b7c82 */ /* 0x000fe20008000000 */
[----:B------:R-:W-:Y:S01]  /*16fe0*/  WARPGROUP.ARRIVE ;  /* 0x00000000000079c5 */ /* 0x000fe20000000000 */
[----:B------:R-:W-:Y:S01]  /*16ff0*/  R2UR UR13, R5 ;  /* 0x00000000050d72ca */ /* 0x000fe200000e0000 */
[----:B------:R1:W-:Y:S01]  /*17000*/  STL [R1+0xf4], R16 ;  /* 0x0000f41001007387 */ /* 0x0003e20000100800 */
[----:B------:R-:W-:-:S02]  /*17010*/  R2UR UR47, R15 ;  /* 0x000000000f2f72ca */ /* 0x000fc400000e0000 */
[----:B------:R-:W-:Y:S01]  /*17020*/  R2UR UR51, R89 ;  /* 0x00000000593372ca */ /* 0x000fe200000e0000 */
[----:B------:R3:W-:Y:S01]  /*17030*/  STL [R1+0xf0], R3 ;  /* 0x0000f00301007387 */ /* 0x0007e20000100800 */
[----:B------:R-:W-:Y:S01]  /*17040*/  R2UR UR55, R15 ;  /* 0x000000000f3772ca */ /* 0x000fe200000e0000 */
[----:B------:R-:W-:Y:S01]  /*17050*/  IMAD.MOV.U32 R89, RZ, RZ, 0x40000040 ;  /* 0x40000040ff597424 */ /* 0x000fe200078e00ff */
[----:B------:R-:W-:Y:S01]  /*17060*/  MOV R15, 0x40000040 ;  /* 0x40000040000f7802 */ /* 0x000fe20000000f00 */
[----:B------:R4:W-:Y:S01]  /*17070*/  STL [R1+0xec], R2 ;  /* 0x0000ec0201007387 */ /* 0x0009e20000100800 */
[----:B------:R-:W-:Y:S02]  /*17080*/  R2UR UR41, R5 ;  /* 0x00000000052972ca */ /* 0x000fe400000e0000 */
[----:B-1----:R-:W-:Y:S02]  /*17090*/  MOV R16, UR39 ;  /* 0x0000002700107c02 */ /* 0x002fe40008000f00 */
[----:B------:R-:W-:-:S02]  /*170a0*/  R2UR UR39, R91 ;  /* 0x000000005b2772ca */ /* 0x000fc400000e0000 */
[----:B---3--:R-:W-:Y:S02]  /*170b0*/  MOV R3, UR38 ;  /* 0x0000002600037c02 */ /* 0x008fe40008000f00 */
[C---:B------:R-:W-:Y:S02]  /*170c0*/  R2UR UR32, R10.reuse ;  /* 0x000000000a2072ca */ /* 0x040fe400000e0000 */
[C---:B------:R-:W-:Y:S02]  /*170d0*/  R2UR UR33, R11.reuse ;  /* 0x000000000b2172ca */ /* 0x040fe400000e0000 */
[----:B------:R-:W-:Y:S02]  /*170e0*/  R2UR UR56, R10 ;  /* 0x000000000a3872ca */ /* 0x000fe400000e0000 */
[----:B------:R-:W-:Y:S02]  /*170f0*/  R2UR UR57, R11 ;  /* 0x000000000b3972ca */ /* 0x000fe400000e0000 */
[----:B----4-:R-:W-:-:S02]  /*17100*/  MOV R2, UR37 ;  /* 0x0000002500027c02 */ /* 0x010fc40008000f00 */
[----:B------:R-:W-:Y:S01]  /*17110*/  MOV R18, UR39 ;  /* 0x0000002700127c02 */ /* 0x000fe20008000f00 */
[----:B------:R-:W-:Y:S01]  /*17120*/  UMOV UR39, UR31 ;  /* 0x0000001f00277c82 */ /* 0x000fe20008000000 */
[----:B------:R-:W-:Y:S02]  /*17130*/  R2UR UR31, R13 ;  /* 0x000000000d1f72ca */ /* 0x000fe400000e0000 */
[----:B------:R-:W-:Y:S01]  /*17140*/  MOV R27, UR39 ;  /* 0x00000027001b7c02 */ /* 0x000fe20008000f00 */
[----:B------:R-:W-:Y:S01]  /*17150*/  UMOV UR39, UR21 ;  /* 0x0000001500277c82 */ /* 0x000fe20008000000 */
[----:B------:R-:W-:Y:S02]  /*17160*/  R2UR UR21, R5 ;  /* 0x00000000051572ca */ /* 0x000fe400000e0000 */
[----:B------:R-:W-:Y:S02]  /*17170*/  MOV R237, UR36 ;  /* 0x0000002400ed7c02 */ /* 0x000fe40008000f00 */
[----:B------:R-:W-:-:S02]  /*17180*/  R2UR UR36, R10 ;  /* 0x000000000a2472ca */ /* 0x000fc400000e0000 */
[----:B------:R-:W-:Y:S01]  /*17190*/  R2UR UR37, R11 ;  /* 0x000000000b2572ca */ /* 0x000fe200000e0000 */
[----:B--2---:R-:W-:-:S04]  /*171a0*/  IMAD R12, R232, 0x700, R12 ;  /* 0x00000700e80c7824 */ /* 0x004fc800078e020c */
[C---:B------:R-:W-:Y:S01]  /*171b0*/  VIADD R90, R12.reuse, 0x300 ;  /* 0x000003000c5a7836 */ /* 0x040fe20000000000 */
[C---:B------:R-:W-:Y:S01]  /*171c0*/  IADD3 R14, R12.reuse, 0x200, RZ ;  /* 0x000002000c0e7810 */ /* 0x040fe20007ffe0ff */
[C---:B------:R-:W-:Y:S01]  /*171d0*/  VIADD R88, R12.reuse, 0x100 ;  /* 0x000001000c587836 */ /* 0x040fe20000000000 */
[----:B------:R-:W-:Y:S02]  /*171e0*/  R2UR UR18, R12 ;  /* 0x000000000c1272ca */ /* 0x000fe400000e0000 */
[----:B------:R-:W-:Y:S02]  /*171f0*/  R2UR UR10, R14 ;  /* 0x000000000e0a72ca */ /* 0x000fe400000e0000 */
[----:B------:R-:W-:Y:S02]  /*17200*/  IADD3 R14, R12, 0x500, RZ ;  /* 0x000005000c0e7810 */ /* 0x000fe40007ffe0ff */
[----:B------:R-:W-:Y:S01]  /*17210*/  R2UR UR14, R90 ;  /* 0x000000005a0e72ca */ /* 0x000fe200000e0000 */
        /* <DEDUP_REMOVED lines=8> */
[----:B------:R-:W-:Y:S02]  /*172a0*/  IADD3 R14, R12, 0x302, RZ ;  /* 0x000003020c0e7810 */ /* 0x000fe40007ffe0ff */
[----:B------:R-:W-:Y:S01]  /*172b0*/  R2UR UR16, R90 ;  /* 0x000000005a1072ca */ /* 0x000fe200000e0000 */
[----:B------:R-:W-:Y:S01]  /*172c0*/  VIADD R90, R12, 0x4 ;  /* 0x000000040c5a7836 */ /* 0x000fe20000000000 */
[----:B------:R-:W-:Y:S01]  /*172d0*/  R2UR UR24, R14 ;  /* 0x000000000e1872ca */ /* 0x000fe200000e0000 */
[----:B------:R-:W-:Y:S01]  /*172e0*/  VIADD R14, R12, 0x602 ;  /* 0x000006020c0e7836 */ /* 0x000fe20000000000 */
[----:B------:R-:W-:Y:S01]  /*172f0*/  R2UR UR22, R88 ;  /* 0x00000000581672ca */ /* 0x000fe200000e0000 */
[----:B------:R-:W-:Y:S01]  /*17300*/  VIADD R88, R12, 0x600 ;  /* 0x000006000c587836 */ /* 0x000fe20000000000 */
[----:B------:R-:W-:Y:S02]  /*17310*/  R2UR UR38, R90 ;  /* 0x000000005a2672ca */ /* 0x000fe400000e0000 */
[----:B------:R-:W-:Y:S01]  /*17320*/  R2UR UR30, R14 ;  /* 0x000000000e1e72ca */ /* 0x000fe200000e0000 */
[----:B------:R-:W-:Y:S01]  /*17330*/  VIADD R14, R12, 0x204 ;  /* 0x000002040c0e7836 */ /* 0x000fe20000000000 */
[----:B------:R-:W-:Y:S01]  /*17340*/  R2UR UR4, R88 ;  /* 0x00000000580472ca */ /* 0x000fe200000e0000 */
[----:B------:R-:W-:-:S03]  /*17350*/  VIADD R88, R12, 0x202 ;  /* 0x000002020c587836 */ /* 0x000fc60000000000 */
[----:B------:R-:W-:Y:S01]  /*17360*/  R2UR UR34, R14 ;  /* 0x000000000e2272ca */ /* 0x000fe200000e0000 */
[----:B------:R-:W-:Y:S01]  /*17370*/  VIADD R14, R12, 0x404 ;  /* 0x000004040c0e7836 */ /* 0x000fe20000000000 */
[----:B------:R-:W-:Y:S01]  /*17380*/  R2UR UR20, R88 ;  /* 0x00000000581472ca */ /* 0x000fe200000e0000 */
[----:B------:R-:W-:Y:S02]  /*17390*/  VIADD R88, R12, 0x502 ;  /* 0x000005020c587836 */ /* 0x000fe40000000000 */
[----:B------:R-:W-:Y:S02]  /*173a0*/  MOV R17, UR38 ;  /* 0x0000002600117c02 */ /* 0x000fe40008000f00 */
[----:B------:R-:W-:Y:S01]  /*173b0*/  UMOV UR38, UR30 ;  /* 0x0000001e00267c82 */ /* 0x000fe20008000000 */
[----:B------:R-:W-:Y:S02]  /*173c0*/  R2UR UR28, R88 ;  /* 0x00000000581c72ca */ /* 0x000fe400000e0000 */
[----:B------:R-:W-:-:S02]  /*173d0*/  IADD3 R88, R12, 0x104, RZ ;  /* 0x000001040c587810 */ /* 0x000fc40007ffe0ff */
[----:B------:R-:W-:Y:S02]  /*173e0*/  MOV R26, UR38 ;  /* 0x00000026001a7c02 */ /* 0x000fe40008000f00 */
[----:B------:R-:W-:Y:S01]  /*173f0*/  MOV R22, UR34 ;  /* 0x0000002200167c02 */ /* 0x000fe20008000f00 */
[----:B------:R-:W-:Y:S01]  /*17400*/  UMOV UR34, UR16 ;  /* 0x0000001000227c82 */ /* 0x000fe20008000000 */
[----:B------:R-:W-:Y:S01]  /*17410*/  R2UR UR16, R4 ;  /* 0x00000000041072ca */ /* 0x000fe200000e0000 */
[----:B------:R-:W-:Y:S01]  /*17420*/  UMOV UR38, UR20 ;  /* 0x0000001400267c82 */ /* 0x000fe20008000000 */
[----:B------:R-:W-:Y:S01]  /*17430*/  R2UR UR58, R88 ;  /* 0x00000000583a72ca */ /* 0x000fe200000e0000 */
[----:B------:R-:W-:Y:S01]  /*17440*/  VIADD R88, R12, 0x304 ;  /* 0x000003040c587836 */ /* 0x000fe20000000000 */
[----:B------:R-:W-:Y:S01]  /*17450*/  MOV R95, UR34 ;  /* 0x00000022005f7c02 */ /* 0x000fe20008000f00 */
[----:B------:R-:W-:Y:S01]  /*17460*/  UMOV UR34, UR8 ;  /* 0x0000000800227c82 */ /* 0x000fe20008000000 */
[----:B------:R-:W-:-:S02]  /*17470*/  R2UR UR8, R4 ;  /* 0x00000000040872ca */ /* 0x000fc400000e0000 */
[----:B------:R-:W-:Y:S01]  /*17480*/  R2UR UR42, R88 ;  /* 0x00000000582a72ca */ /* 0x000fe200000e0000 */
[----:B------:R-:W-:Y:S01]  /*17490*/  VIADD R88, R12, 0x504 ;  /* 0x000005040c587836 */ /* 0x000fe20000000000 */
[----:B------:R-:W-:Y:S02]  /*174a0*/  R2UR UR20, R4 ;  /* 0x00000000041472ca */ /* 0x000fe400000e0000 */
[----:B------:R-:W-:Y:S01]  /*174b0*/  R2UR UR46, R14 ;  /* 0x000000000e2e72ca */ /* 0x000fe200000e0000 */
[----:B------:R-:W-:Y:S01]  /*174c0*/  QGMMA.64x32x32.F32.E4M3.E4M3 R184, gdesc[UR16], RZ, !UPT, gsb0 ;  /* 0x0060000010b879f3 */ /* 0x000fe2000c0008ff */
[----:B------:R-:W-:Y:S02]  /*174d0*/  IADD3 R14, R12, 0x604, RZ ;  /* 0x000006040c0e7810 */ /* 0x000fe40007ffe0ff */
[----:B------:R-:W-:Y:S01]  /*174e0*/  MOV R19, UR58 ;  /* 0x0000003a00137c02 */ /* 0x000fe20008000f00 */
[----:B------:R-:W-:Y:S01]  /*174f0*/  UMOV UR58, UR28 ;  /* 0x0000001c003a7c82 */ /* 0x000fe20008000000 */
[----:B------:R-:W-:Y:S01]  /*17500*/  R2UR UR50, R88 ;  /* 0x00000000583272ca */ /* 0x000fe200000e0000 */
[----:B------:R-:W-:Y:S01]  /*17510*/  VIADD R88, R12, 0x6 ;  /* 0x000000060c587836 */ /* 0x000fe20000000000 */
[----:B------:R-:W-:Y:S01]  /*17520*/  MOV R28, UR58 ;  /* 0x0000003a001c7c02 */ /* 0x000fe20008000f00 */
[----:B------:R-:W-:Y:S01]  /*17530*/  UMOV UR58, UR12 ;  /* 0x0000000c003a7c82 */ /* 0x000fe20008000000 */
[----:B------:R-:W-:Y:S01]  /*17540*/  MOV R24, UR42 ;  /* 0x0000002a00187c02 */ /* 0x000fe20008000f00 */
[----:B------:R-:W-:Y:S01]  /*17550*/  UMOV UR42, UR24 ;  /* 0x00000018002a7c82 */ /* 0x000fe20008000000 */
[----:B------:R-:W-:-:S02]  /*17560*/  R2UR UR12, R4 ;  /* 0x00000000040c72ca */ /* 0x000fc400000e0000 */
[----:B------:R-:W-:Y:S01]  /*17570*/  MOV R93, UR42 ;  /* 0x0000002a005d7c02 */ /* 0x000fe20008000f00 */
[----:B------:R-:W-:Y:S01]  /*17580*/  UMOV UR42, UR4 ;  /* 0x00000004002a7c82 */ /* 0x000fe20008000000 */
[C---:B------:R-:W-:Y:S02]  /*17590*/  R2UR UR4, R4.reuse ;  /* 0x00000000040472ca */ /* 0x040fe400000e0000 */
[----:B------:R-:W-:Y:S01]  /*175a0*/  R2UR UR24, R4 ;  /* 0x00000000041872ca */ /* 0x000fe200000e0000 */
[----:B------:R-:W-:Y:S01]  /*175b0*/  IMAD.MOV.U32 R13, RZ, RZ, R93 ;  /* 0x000000ffff0d7224 */ /* 0x000fe200078e005d */
[----:B------:R-:W-:Y:S01]  /*175c0*/  R2UR UR54, R14 ;  /* 0x000000000e3672ca */ /* 0x000fe200000e0000 */
[----:B------:R-:W-:Y:S01]  /*175d0*/  VIADD R14, R12, 0x106 ;  /* 0x000001060c0e7836 */ /* 0x000fe20000000000 */
[----:B------:R-:W-:Y:S02]  /*175e0*/  WARPGROUP.DEPBAR.LE gsb0, 0x0 ;  /* 0x00008000000079c5 */ /* 0x000fe40000010000 */
[----:B------:R-:W-:-:S06]  /*175f0*/  WARPGROUP.ARRIVE ;  /* 0x00000000000079c5 */ /* 0x000fcc0000000000 */
[----:B------:R-:W-:Y:S01]  /*17600*/  QGMMA.64x32x32.F32.E4M3.E4M3 R168, gdesc[UR4], RZ, !UPT, gsb0 ;  /* 0x0060000004a879f3 */ /* 0x000fe2000c0008ff */
[----:B------:R-:W-:Y:S01]  /*17610*/  R2UR UR6, R88 ;  /* 0x00000000580672ca */ /* 0x000fe200000e0000 */
[----:B------:R-:W-:Y:S01]  /*17620*/  VIADD R88, R12, 0x206 ;  /* 0x000002060c587836 */ /* 0x000fe20000000000 */
[----:B------:R-:W-:Y:S01]  /*17630*/  R2UR UR7, R89 ;  /* 0x00000000590772ca */ /* 0x000fe200000e0000 */
[----:B------:R-:W-:Y:S01]  /*17640*/  IMAD.MOV.U32 R89, RZ, RZ, 0x40000040 ;  /* 0x40000040ff597424 */ /* 0x000fe200078e00ff */
[----:B------:R-:W-:Y:S02]  /*17650*/  WARPGROUP.DEPBAR.LE gsb0, 0x0 ;  /* 0x00008000000079c5 */ /* 0x000fe40000010000 */
[----:B------:R-:W-:-:S06]  /*17660*/  WARPGROUP.ARRIVE ;  /* 0x00000000000079c5 */ /* 0x000fcc0000000000 */
[----:B------:R-:W-:Y:S01]  /*17670*/  QGMMA.64x32x32.F32.E4M3.E4M3 R152, gdesc[UR8], RZ, !UPT, gsb0 ;  /* 0x00600000089879f3 */ /* 0x000fe2000c0008ff */
[----:B------:R-:W-:Y:S01]  /*17680*/  R2UR UR10, R14 ;  /* 0x000000000e0a72ca */ /* 0x000fe200000e0000 */
[----:B------:R-:W-:Y:S01]  /*17690*/  VIADD R14, R12, 0x306 ;  /* 0x000003060c0e7836 */ /* 0x000fe20000000000 */
[----:B------:R-:W-:Y:S01]  /*176a0*/  R2UR UR11, R15 ;  /* 0x000000000f0b72ca */ /* 0x000fe200000e0000 */
[----:B------:R-:W-:-:S03]  /*176b0*/  IMAD.MOV.U32 R15, RZ, RZ, 0x40000040 ;  /* 0x40000040ff0f7424 */ /* 0x000fc600078e00ff */
[----:B------:R-:W-:Y:S02]  /*176c0*/  R2UR UR18, R14 ;  /* 0x000000000e1272ca */ /* 0x000fe400000e0000 */
[----:B------:R-:W-:Y:S01]  /*176d0*/  R2UR UR19, R15 ;  /* 0x000000000f1372ca */ /* 0x000fe200000e0000 */
[----:B------:R-:W-:Y:S01]  /*176e0*/  IMAD.MOV.U32 R15, RZ, RZ, 0x40000040 ;  /* 0x40000040ff0f7424 */ /* 0x000fe200078e00ff */
[----:B------:R-:W-:Y:S01]  /*176f0*/  IADD3 R14, R12, 0x506, RZ ;  /* 0x000005060c0e7810 */ /* 0x000fe20007ffe0ff */
[----:B------:R-:W-:Y:S02]  /*17700*/  WARPGROUP.DEPBAR.LE gsb0, 0x0 ;  /* 0x00008000000079c5 */ /* 0x000fe40000010000 */
[----:B------:R-:W-:-:S06]  /*17710*/  WARPGROUP.ARRIVE ;  /* 0x00000000000079c5 */ /* 0x000fcc0000000000 */
[----:B------:R-:W-:Y:S01]  /*17720*/  QGMMA.64x32x32.F32.E4M3.E4M3 R136, gdesc[UR12], RZ, !UPT, gsb0 ;  /* 0x006000000c8879f3 */ /* 0x000fe2000c0008ff */
[----:B------:R-:W-:Y:S01]  /*17730*/  R2UR UR14, R88 ;  /* 0x00000000580e72ca */ /* 0x000fe200000e0000 */
[C---:B------:R-:W-:Y:S01]  /*17740*/  VIADD R88, R12.reuse, 0x406 ;  /* 0x000004060c587836 */ /* 0x040fe20000000000 */
[----:B------:R-:W-:Y:S01]  /*17750*/  R2UR UR15, R89 ;  /* 0x00000000590f72ca */ /* 0x000fe200000e0000 */
[----:B------:R-:W-:Y:S01]  /*17760*/  IMAD.MOV.U32 R89, RZ, RZ, 0x40000040 ;  /* 0x40000040ff597424 */ /* 0x000fe200078e00ff */
[----:B------:R-:W-:-:S04]  /*17770*/  IADD3 R12, R12, 0x606, RZ ;  /* 0x000006060c0c7810 */ /* 0x000fc80007ffe0ff */
[----:B------:R-:W-:Y:S01]  /*17780*/  R2UR UR30, R12 ;  /* 0x000000000c1e72ca */ /* 0x000fe200000e0000 */
[----:B------:R-:W-:Y:S01]  /*17790*/  IMAD.MOV.U32 R12, RZ, RZ, R94 ;  /* 0x000000ffff0c7224 */ /* 0x000fe200078e005e */
[----:B------:R-:W-:Y:S02]  /*177a0*/  WARPGROUP.DEPBAR.LE gsb0, 0x0 ;  /* 0x00008000000079c5 */ /* 0x000fe40000010000 */
[----:B------:R-:W-:-:S06]  /*177b0*/  WARPGROUP.ARRIVE ;  /* 0x00000000000079c5 */ /* 0x000fcc0000000000 */
[----:B------:R-:W-:Y:S01]  /*177c0*/  QGMMA.64x32x32.F32.E4M3.E4M3 R120, gdesc[UR20], RZ, !UPT, gsb0 ;  /* 0x00600000147879f3 */ /* 0x000fe2000c0008ff */
[----:B------:R-:W-:Y:S02]  /*177d0*/  R2UR UR22, R88 ;  /* 0x00000000581672ca */ /* 0x000fe400000e0000 */
[----:B------:R-:W-:Y:S01]  /*177e0*/  R2UR UR23, R89 ;  /* 0x00000000591772ca */ /* 0x000fe200000e0000 */
[----:B------:R-:W-:Y:S02]  /*177f0*/  WARPGROUP.DEPBAR.LE gsb0, 0x0 ;  /* 0x00008000000079c5 */ /* 0x000fe40000010000 */
[----:B------:R-:W-:-:S06]  /*17800*/  WARPGROUP.ARRIVE ;  /* 0x00000000000079c5 */ /* 0x000fcc0000000000 */
[----:B------:R-:W-:Y:S01]  /*17810*/  QGMMA.64x32x32.F32.E4M3.E4M3 R104, gdesc[UR24], RZ, !UPT, gsb0 ;  /* 0x00600000186879f3 */ /* 0x000fe2000c0008ff */
[----:B------:R-:W-:Y:S01]  /*17820*/  R2UR UR26, R14 ;  /* 0x000000000e1a72ca */ /* 0x000fe200000e0000 */
[----:B------:R-:W-:Y:S01]  /*17830*/  IMAD.MOV.U32 R14, RZ, RZ, R96 ;  /* 0x000000ffff0e7224 */ /* 0x000fe200078e0060 */
[----:B------:R-:W-:Y:S01]  /*17840*/  R2UR UR27, R15 ;  /* 0x000000000f1b72ca */ /* 0x000fe200000e0000 */
[----:B------:R-:W-:Y:S01]  /*17850*/  IMAD.MOV.U32 R15, RZ, RZ, R95 ;  /* 0x000000ffff0f7224 */ /* 0x000fe200078e005f */
[----:B------:R-:W-:Y:S02]  /*17860*/  WARPGROUP.DEPBAR.LE gsb0, 0x0 ;  /* 0x00008000000079c5 */ /* 0x000fe40000010000 */
[----:B0-----:R-:W-:-:S06]  /*17870*/  WARPGROUP.ARRIVE ;  /* 0x00000000000079c5 */ /* 0x001fcc0000000000 */
[----:B------:R-:W-:Y:S01]  /*17880*/  QGMMA.64x32x32.F32.E4M3.E4M3 R88, gdesc[UR40], RZ, !UPT, gsb0 ;  /* 0x00600000285879f3 */ /* 0x000fe2000c0008ff */
[----:B------:R-:W-:Y:S02]  /*17890*/  R2UR UR43, R12 ;  /* 0x000000000c2b72ca */ /* 0x000fe400000e0000 */
[----:B------:R-:W-:Y:S01]  /*178a0*/  R2UR UR42, R13 ;  /* 0x000000000d2a72ca */ /* 0x000fe200000e0000 */
[----:B------:R-:W-:Y:S02]  /*178b0*/  WARPGROUP.DEPBAR.LE gsb0, 0x0 ;  /* 0x00008000000079c5 */ /* 0x000fe40000010000 */
[----:B------:R-:W-:-:S06]  /*178c0*/  WARPGROUP.ARRIVE ;  /* 0x00000000000079c5 */ /* 0x000fcc0000000000 */
[----:B------:R-:W-:Y:S01]  /*178d0*/  QGMMA.64x32x32.F32.E4M3.E4M3 R184, gdesc[UR32], R184, gsb0 ;  /* 0x0060000020b879f3 */ /* 0x000fe200080008b8 */
[----:B------:R-:W-:Y:S02]  /*178e0*/  R2UR UR40, R10 ;  /* 0x000000000a2872ca */ /* 0x000fe400000e0000 */
[----:B------:R-:W-:Y:S02]  /*178f0*/  R2UR UR41, R11 ;  /* 0x000000000b2972ca */ /* 0x000fe400000e0000 */
        /* <DEDUP_REMOVED lines=9> */
[----:B------:R0:W5:Y:S01]  /*17990*/  LDL.LU R29, [R1+0x124] ;  /* 0x00012400011d7983 */ /* 0x0001620000300800 */
[----:B------:R-:W-:Y:S02]  /*179a0*/  R2UR UR56, R10 ;  /* 0x000000000a3872ca */ /* 0x000fe400000e0000 */
[----:B------:R-:W-:Y:S01]  /*179b0*/  R2UR UR57, R11 ;  /* 0x000000000b3972ca */ /* 0x000fe200000e0000 */
[----:B------:R0:W5:Y:S01]  /*179c0*/  LDL.LU R28, [R1+0x120] ;  /* 0x00012000011c7983 */ /* 0x0001620000300800 */
[----:B------:R-:W-:-:S02]  /*179d0*/  WARPGROUP.DEPBAR.LE gsb0, 0x0 ;  /* 0x00008000000079c5 */ /* 0x000fc40000010000 */
        /* <DEDUP_REMOVED lines=11> */
[----:B------:R-:W-:Y:S02]  /*17a90*/  R2UR UR39, R27 ;  /* 0x000000001b2772ca */ /* 0x000fe400000e0000 */
[----:B------:R-:W-:Y:S01]  /*17aa0*/  R2UR UR38, R26 ;  /* 0x000000001a2672ca */ /* 0x000fe200000e0000 */
[----:B------:R0:W5:Y:S01]  /*17ab0*/  LDL.LU R27, [R1+0x11c] ;  /* 0x00011c00011b7983 */ /* 0x0001620000300800 */
[----:B------:R-:W-:Y:S02]  /*17ac0*/  R2UR UR36, R10 ;  /* 0x000000000a2472ca */ /* 0x000fe400000e0000 */
[----:B------:R-:W-:Y:S01]  /*17ad0*/  R2UR UR37, R11 ;  /* 0x000000000b2572ca */ /* 0x000fe200000e0000 */
[----:B------:R0:W5:Y:S01]  /*17ae0*/  LDL.LU R26, [R1+0x118] ;  /* 0x00011800011a7983 */ /* 0x0001620000300800 */
[----:B------:R-:W-:Y:S02]  /*17af0*/  WARPGROUP.DEPBAR.LE gsb0, 0x0 ;  /* 0x00008000000079c5 */ /* 0x000fe40000010000 */
[----:B------:R-:W-:-:S09]  /*17b00*/  WARPGROUP.ARRIVE ;  /* 0x00000000000079c5 */ /* 0x000fd20000000000 */
[----:B------:R-:W-:Y:S01]  /*17b10*/  QGMMA.64x32x32.F32.E4M3.E4M3 R88, gdesc[UR36], R88, gsb0 ;  /* 0x00600000245879f3 */ /* 0x000fe20008000858 */
[----:B------:R-:W-:Y:S02]  /*17b20*/  R2UR UR39, R18 ;  /* 0x00000000122772ca */ /* 0x000fe400000e0000 */
[----:B------:R-:W-:Y:S02]  /*17b30*/  R2UR UR38, R17 ;  /* 0x00000000112672ca */ /* 0x000fe400000e0000 */
[----:B------:R-:W-:Y:S02]  /*17b40*/  R2UR UR36, R8 ;  /* 0x00000000082472ca */ /* 0x000fe400000e0000 */
[----:B------:R-:W-:Y:S01]  /*17b50*/  R2UR UR37, R9 ;  /* 0x00000000092572ca */ /* 0x000fe200000e0000 */
[----:B------:R-:W-:Y:S02]  /*17b60*/  WARPGROUP.DEPBAR.LE gsb0, 0x0 ;  /* 0x00008000000079c5 */ /* 0x000fe40000010000 */
[----:B------:R-:W-:-:S10]  /*17b70*/  WARPGROUP.ARRIVE ;  /* 0x00000000000079c5 */ /* 0x000fd40000000000 */
        /* <DEDUP_REMOVED lines=16> */
[----:B------:R-:W-:Y:S01]  /*17c80*/  R2UR UR42, R24 ;  /* 0x00000000182a72ca */ /* 0x000fe200000e0000 */
[----:B------:R0:W5:Y:S01]  /*17c90*/  LDL.LU R25, [R1+0x114] ;  /* 0x0001140001197983 */ /* 0x0001620000300800 */
[C---:B------:R-:W-:Y:S02]  /*17ca0*/  R2UR UR40, R8.reuse ;  /* 0x00000000082872ca */ /* 0x040fe400000e0000 */
[C---:B------:R-:W-:Y:S01]  /*17cb0*/  R2UR UR41, R9.reuse ;  /* 0x00000000092972ca */ /* 0x040fe200000e0000 */
[----:B------:R0:W5:Y:S01]  /*17cc0*/  LDL.LU R24, [R1+0x110] ;  /* 0x0001100001187983 */ /* 0x0001620000300800 */
[C---:B------:R-:W-:Y:S02]  /*17cd0*/  R2UR UR44, R8.reuse ;  /* 0x00000000082c72ca */ /* 0x040fe400000e0000 */
[----:B------:R-:W-:Y:S01]  /*17ce0*/  R2UR UR45, R9 ;  /* 0x00000000092d72ca */ /* 0x000fe200000e0000 */
[----:B------:R0:W5:Y:S01]  /*17cf0*/  LDL.LU R23, [R1+0x10c] ;  /* 0x00010c0001177983 */ /* 0x0001620000300800 */
[----:B------:R-:W-:-:S02]  /*17d00*/  R2UR UR48, R8 ;  /* 0x00000000083072ca */ /* 0x000fc400000e0000 */
[C---:B------:R-:W-:Y:S01]  /*17d10*/  R2UR UR49, R9.reuse ;  /* 0x00000000093172ca */ /* 0x040fe200000e0000 */
[----:B------:R0:W5:Y:S01]  /*17d20*/  LDL.LU R22, [R1+0x108] ;  /* 0x0001080001167983 */ /* 0x0001620000300800 */
[----:B------:R-:W-:Y:S02]  /*17d30*/  R2UR UR52, R8 ;  /* 0x00000000083472ca */ /* 0x000fe400000e0000 */
[----:B------:R-:W-:Y:S01]  /*17d40*/  R2UR UR53, R9 ;  /* 0x00000000093572ca */ /* 0x000fe200000e0000 */
        /* <DEDUP_REMOVED lines=29> */
[----:B------:R0:W5:Y:S01]  /*17f20*/  LDL.LU R16, [R1+0xf4] ;  /* 0x0000f40001107983 */ /* 0x0001620000300800 */
[----:B------:R-:W-:Y:S02]  /*17f30*/  R2UR UR38, R3 ;  /* 0x00000000032672ca */ /* 0x000fe400000e0000 */
[----:B------:R-:W-:Y:S01]  /*17f40*/  R2UR UR37, R2 ;  /* 0x00000000022572ca */ /* 0x000fe200000e0000 */
[----:B------:R0:W5:Y:S04]  /*17f50*/  LDL.LU R3, [R1+0xf0] ;  /* 0x0000f00001037983 */ /* 0x0001680000300800 */
[----:B------:R0:W5:Y:S01]  /*17f60*/  LDL.LU R2, [R1+0xec] ;  /* 0x0000ec0001027983 */ /* 0x0001620000300800 */
[----:B------:R-:W-:-:S02]  /*17f70*/  WARPGROUP.DEPBAR.LE gsb0, 0x0 ;  /* 0x00008000000079c5 */ /* 0x000fc40000010000 */
[----:B------:R-:W-:-:S06]  /*17f80*/  WARPGROUP.ARRIVE ;  /* 0x00000000000079c5 */ /* 0x000fcc0000000000 */
[----:B------:R-:W-:Y:S01]  /*17f90*/  QGMMA.64x32x32.F32.E4M3.E4M3 R152, gdesc[UR12], R152, gsb0 ;  /* 0x006000000c9879f3 */ /* 0x000fe20008000898 */
[----:B------:R-:W-:Y:S02]  /*17fa0*/  R2UR UR16, R6 ;  /* 0x00000000061072ca */ /* 0x000fe400000e0000 */
[----:B------:R-:W-:Y:S01]  /*17fb0*/  R2UR UR17, R7 ;  /* 0x00000000071172ca */ /* 0x000fe200000e0000 */
[----:B------:R-:W-:Y:S02]  /*17fc0*/  WARPGROUP.DEPBAR.LE gsb0, 0x0 ;  /* 0x00008000000079c5 */ /* 0x000fe40000010000 */
[----:B------:R-:W-:-:S10]  /*17fd0*/  WARPGROUP.ARRIVE ;  /* 0x00000000000079c5 */ /* 0x000fd40000000000 */
        /* <DEDUP_REMOVED lines=17> */
[----:B------:R-:W-:Y:S02]  /*180f0*/  WARPGROUP.DEPBAR.LE gsb0, 0x0 ;  /* 0x00008000000079c5 */ /* 0x000fe40000010000 */
[----:B0-----:R-:W-:Y:S11]  /*18100*/  @P1 BRA `(.L_x_6532) ;  /* 0x0000000000281947 */ /* 0x001ff60003800000 */
[----:B------:R-:W-:Y:S05]  /*18110*/  @!P0 BRA `(.L_x_6533) ;  /* 0x0000000000048947 */ /* 0x000fea0003800000 */
[----:B------:R-:W-:Y:S01]  /*18120*/  BPT.TRAP 0x1 ;  /* 0x000000040000795c */ /* 0x000fe20000300000 */
.L_x_6533:
[----:B------:R-:W-:Y:S01]  /*18130*/  SHF.L.U32 R12, R236, 0x1f, RZ ;  /* 0x0000001fec0c7819 */ /* 0x000fe200000006ff */
[----:B-----5:R-:W-:-:S04]  /*18140*/  IMAD R13, R21, 0x8, R16 ;  /* 0x00000008150d7824 */ /* 0x020fc800078e0210 */
[----:B------:R0:W1:Y:S01]  /*18150*/  SYNCS.PHASECHK.TRANS64.TRYWAIT P1, [R13+URZ+0x2e850], R12 ;  /* 0x02e8500c0d0075a7 */ /* 0x000062000802017f */
[----:B------:R-:W-:Y:S05]  /*18160*/  @!P0 BRA `(.L_x_6534) ;  /* 0x0000000000048947 */ /* 0x000fea0003800000 */
[----:B------:R-:W-:Y:S01]  /*18170*/  BPT.TRAP 0x1 ;  /* 0x000000040000795c */ /* 0x000fe20000300000 */
.L_x_6534:
[----:B-1----:R-:W-:Y:S05]  /*18180*/  @P1 BRA `(.L_x_6532) ;  /* 0x0000000000081947 */ /* 0x002fea0003800000 */
[----:B------:R-:W1:Y:S02]  /*18190*/  SYNCS.PHASECHK.TRANS64.TRYWAIT P1, [R13+URZ+0x2e850], R12 ;  /* 0x02e8500c0d0075a7 */ /* 0x000e64000802017f */
[----:B-1----:R-:W-:Y:S05]  /*181a0*/  @!P1 BRA `(.L_x_6535) ;  /* 0x0000010400589947 */ /* 0x002fea0003800000 */
.L_x_6532:
[----:B01---5:R-:W-:Y:S01]  /*181b0*/  IADD3 R12, R16, 0x400, RZ ;  /* 0x00000400100c7810 */ /* 0x023fe20007ffe0ff */
[----:B------:R-:W-:Y:S01]  /*181c0*/  IMAD.MOV.U32 R13, RZ, RZ, -0x3ffffff0 ;  /* 0xc0000010ff0d7424 */ /* 0x000fe200078e00ff */
[----:B------:R-:W-:Y:S05]  /*181d0*/  WARPSYNC.ALL ;  /* 0x0000000000007948 */ /* 0x000fea0003800000 */
[----:B------:R-:W-:Y:S01]  /*181e0*/  SHF.R.U32.HI R12, RZ, 0x4, R12 ;  /* 0x00000004ff0c7819 */ /* 0x000fe2000001160c */
[----:B------:R-:W-:Y:S01]  /*181f0*/  WARPGROUP.ARRIVE ;  /* 0x00000000000079c5 */ /* 0x000fe20000000000 */
[----:B------:R-:W-:Y:S01]  /*18200*/  R2UR UR7, R13 ;  /* 0x000000000d0772ca */ /* 0x000fe200000e0000 */
[----:B------:R-:W-:Y:S01]  /*18210*/  IMAD.MOV.U32 R15, RZ, RZ, -0x3ffffff0 ;  /* 0xc0000010ff0f7424 */ /* 0x000fe200078e00ff */
[----:B------:R-:W-:Y:S01]  /*18220*/  LOP3.LUT R12, R12, 0x3fff, RZ, 0xc0, !PT ;  /* 0x00003fff0c0c7812 */ /* 0x000fe200078ec0ff */
[C---:B------:R-:W-:Y:S01]  /*18230*/  FMUL.FTZ R13, R2.reuse, R184 ;  /* 0x000000b8020d7220 */ /* 0x040fe20000410000 */
[C---:B------:R-:W-:Y:S01]  /*18240*/  FMUL.FTZ R184, R2.reuse, R187 ;  /* 0x000000bb02b87220 */ /* 0x040fe20000410000 */
[----:B------:R-:W-:Y:S01]  /*18250*/  FMUL.FTZ R187, R2, R190 ;  /* 0x000000be02bb7220 */ /* 0x000fe20000410000 */
[----:B------:R-:W-:Y:S01]  /*18260*/  LOP3.LUT R12, R12, 0x10000, RZ, 0xfc, !PT ;  /* 0x000100000c0c7812 */ /* 0x000fe200078efcff */
[C---:B------:R-:W-:Y:S01]  /*18270*/  FMUL.FTZ R190, R2.reuse, R193 ;  /* 0x000000c102be7220 */ /* 0x040fe20000410000 */
[C---:B------:R-:W-:Y:S01]  /*18280*/  FMUL.FTZ R193, R2.reuse, R196 ;  /* 0x000000c402c17220 */ /* 0x040fe20000410000 */
[----:B------:R-:W0:Y:S01]  /*18290*/  MUFU.TANH R13, R13 ;  /* 0x0000000d000d7308 */ /* 0x000e220000002400 */
        /* <DEDUP_REMOVED lines=19> */
[----:B------:R-:W-:Y:S01]  /*183d0*/  QGMMA.64x128x32.F32.E4M3.E4M3 R24, R224, gdesc[UR4], R24, gsb0 ;  /* 0x01e00004e0187df3 */ /* 0x000fe20008000818 */
[----:B------:R-:W-:Y:S01]  /*183e0*/  R2UR UR6, R14 ;  /* 0x000000000e0672ca */ /* 0x000fe200000e0000 */
[----:B------:R-:W-:Y:S01]  /*183f0*/  VIADD R14, R12, 0x200 ;  /* 0x000002000c0e7836 */ /* 0x000fe20000000000 */
[----:B------:R-:W-:Y:S01]  /*18400*/  R2UR UR7, R15 ;  /* 0x000000000f0772ca */ /* 0x000fe200000e0000 */
[----:B------:R-:W-:Y:S01]  /*18410*/  MUFU.TANH R190, R190 ;  /* 0x000000be00be7308 */ /* 0x000fe20000002400 */
[----:B------:R-:W-:Y:S01]  /*18420*/  MOV R15, 0xc0000010 ;  /* 0xc0000010000f7802 */ /* 0x000fe20000000f00 */
        /* <DEDUP_REMOVED lines=91> */
[----:B------:R-:W-:-:S03]  /*189e0*/  ULDC UR4, c[0x0][0x988] ;  /* 0x0002620000047ab9 */ /* 0x000fc60000000800 */
        /* <DEDUP_REMOVED lines=8> */
[----:B------:R-:W1:Y:S01]  /*18a70*/  S2R R227, SR_TID.X ;  /* 0x0000000000e37919 */ /* 0x000e620000002100 */
[----:B------:R-:W-:Y:S01]  /*18a80*/  MUFU.TANH R183, R183 ;  /* 0x000000b700b77308 */ /* 0x000fe20000002400 */
[----:B------:R-:W-:Y:S01]  /*18a90*/  QGMMA.64x128x32.F32.E4M3.E4M3 R24, R220, gdesc[UR4], R24, gsb0 ;  /* 0x01e00004dc187df3 */ /* 0x000fe20008000818 */
[----:B------:R-:W-:Y:S01]  /*18aa0*/  R2UR UR6, R14 ;  /* 0x000000000e0672ca */ /* 0x000fe200000e0000 */
[----:B------:R-:W-:Y:S01]  /*18ab0*/  VIADD R14, R12, 0x300 ;  /* 0x000003000c0e7836 */ /* 0x000fe20000000000 */
[----:B------:R-:W-:Y:S01]  /*18ac0*/  R2UR UR7, R15 ;  /* 0x000000000f0772ca */ /* 0x000fe200000e0000 */
[----:B------:R-:W-:-:S03]  /*18ad0*/  IMAD.MOV.U32 R15, RZ, RZ, -0x3ffffff0 ;  /* 0xc0000010ff0f7424 */ /* 0x000fc600078e00ff */
[----:B------:R-:W-:Y:S08]  /*18ae0*/  MUFU.TANH R152, R152 ;  /* 0x0000009800987308 */ /* 0x000ff00000002400 */
[----:B------:R-:W-:Y:S08]  /*18af0*/  MUFU.TANH R154, R154 ;  /* 0x0000009a009a7308 */ /* 0x000ff00000002400 */
[----:B------:R-:W-:Y:S01]  /*18b00*/  MUFU.TANH R153, R153 ;  /* 0x0000009900997308 */ /* 0x000fe20000002400 */
[----:B-1----:R-:W-:-:S07]  /*18b10*/  LOP3.LUT R227, R227, 0x7f, RZ, 0xc0, !PT ;  /* 0x0000007fe3e37812 */ /* 0x002fce00078ec0ff */
[----:B------:R-:W-:Y:S01]  /*18b20*/  MUFU.TANH R155, R155 ;  /* 0x0000009b009b7308 */ /* 0x000fe20000002400 */
[----:B------:R-:W-:Y:S02]  /*18b30*/  ISETP.NE.AND P1, PT, R227, RZ, PT ;  /* 0x000000ffe300720c */ /* 0x000fe40003f25270 */
[----:B------:R-:W1:Y:S05]  /*18b40*/  S2R R227, SR_TID.X ;  /* 0x0000000000e37919 */ /* 0x000e6a0000002100 */
[----:B------:R-:W-:Y:S08]  /*18b50*/  MUFU.TANH R156, R156 ;  /* 0x0000009c009c7308 */ /* 0x000ff00000002400 */
[----:B------:R-:W-:Y:S08]  /*18b60*/  MUFU.TANH R158, R158 ;  /* 0x0000009e009e7308 */ /* 0x000ff00000002400 */
[----:B------:R-:W-:Y:S08]  /*18b70*/  MUFU.TANH R157, R157 ;  /* 0x0000009d009d7308 */ /* 0x000ff00000002400 */
[----:B------:R-:W-:Y:S01]  /*18b80*/  MUFU.TANH R159, R159 ;  /* 0x0000009f009f7308 */ /* 0x000fe20000002400 */
[----:B-1----:R-:W-:-:S07]  /*18b90*/  SHF.R.U32.HI R227, RZ, 0x7, R227 ;  /* 0x00000007ffe37819 */ /* 0x002fce00000116e3 */
        /* <DEDUP_REMOVED lines=40> */
[----:B------:R-:W-:Y:S01]  /*18e20*/  FMUL.FTZ R15, R2, R186 ;  /* 0x000000ba020f7220 */ /* 0x000fe20000410000 */
        /* <DEDUP_REMOVED lines=10> */
[----:B0-----:R-:W-:Y:S01]  /*18ed0*/  FMNMX.FTZ R197, R13, R0, !PT ;  /* 0x000000000dc57209 */ /* 0x001fe20007810000 */
[C---:B------:R-:W-:Y:S01]  /*18ee0*/  FMUL.FTZ R195, R2.reuse, R198 ;  /* 0x000000c602c37220 */ /* 0x040fe20000410000 */
[----:B------:R-:W-:Y:S01]  /*18ef0*/  FMUL.FTZ R198, R2, R88 ;  /* 0x0000005802c67220 */ /* 0x000fe20000410000 */
[----:B------:R-:W0:Y:S08]  /*18f00*/  MUFU.TANH R14, R14 ;  /* 0x0000000e000e7308 */ /* 0x000e300000002400 */
[----:B------:R-:W2:Y:S01]  /*18f10*/  MUFU.TANH R185, R185 ;  /* 0x000000b900b97308 */ /* 0x000ea20000002400 */
[----:B-1----:R-:W-:-:S04]  /*18f20*/  FMNMX.FTZ R199, R15, R233, !PT ;  /* 0x000000e90fc77209 */ /* 0x002fc80007810000 */
[----:B------:R-:W-:-:S03]  /*18f30*/  FMNMX.FTZ R199, R184, R199, !PT ;  /* 0x000000c7b8c77209 */ /* 0x000fc60007810000 */
[----:B------:R-:W1:Y:S01]  /*18f40*/  MUFU.TANH R186, R186 ;  /* 0x000000ba00ba7308 */ /* 0x000e620000002400 */
[----:B0-----:R-:W-:Y:S02]  /*18f50*/  FMNMX.FTZ R197, R14, R197, !PT ;  /* 0x000000c50ec57209 */ /* 0x001fe40007810000 */
[----:B------:R-:W-:-:S05]  /*18f60*/  FMNMX.FTZ R199, R187, R199, !PT ;  /* 0x000000c7bbc77209 */ /* 0x000fca0007810000 */
[----:B------:R-:W0:Y:S01]  /*18f70*/  MUFU.TANH R188, R188 ;  /* 0x000000bc00bc7308 */ /* 0x000e220000002400 */
[----:B--2---:R-:W-:-:S07]  /*18f80*/  FMNMX.FTZ R197, R185, R197, !PT ;  /* 0x000000c5b9c57209 */ /* 0x004fce0007810000 */
[----:B------:R-:W2:Y:S01]  /*18f90*/  MUFU.TANH R189, R189 ;  /* 0x000000bd00bd7308 */ /* 0x000ea20000002400 */
[----:B-1----:R-:W-:-:S07]  /*18fa0*/  FMNMX.FTZ R197, R186, R197, !PT ;  /* 0x000000c5bac57209 */ /* 0x002fce0007810000 */
[----:B------:R-:W1:Y:S01]  /*18fb0*/  MUFU.TANH R191, R191 ;  /* 0x000000bf00bf7308 */ /* 0x000e620000002400 */
[----:B0-----:R-:W-:-:S07]  /*18fc0*/  FMNMX.FTZ R199, R188, R199, !PT ;  /* 0x000000c7bcc77209 */ /* 0x001fce0007810000 */
[----:B------:R-:W0:Y:S01]  /*18fd0*/  MUFU.TANH R192, R192 ;  /* 0x000000c000c07308 */ /* 0x000e220000002400 */
[----:B--2---:R-:W-:-:S04]  /*18fe0*/  FMNMX.FTZ R197, R189, R197, !PT ;  /* 0x000000c5bdc57209 */ /* 0x004fc80007810000 */
[----:B------:R-:W-:-:S03]  /*18ff0*/  FMNMX.FTZ R197, R190, R197, !PT ;  /* 0x000000c5bec57209 */ /* 0x000fc60007810000 */
[----:B------:R-:W2:Y:S01]  /*19000*/  MUFU.TANH R195, R195 ;  /* 0x000000c300c37308 */ /* 0x000ea20000002400 */
[----:B-1----:R-:W-:Y:S02]  /*19010*/  FMNMX.FTZ R199, R191, R199, !PT ;  /* 0x000000c7bfc77209 */ /* 0x002fe40007810000 */
[----:B------:R-:W-:-:S05]  /*19020*/  FMNMX.FTZ R197, R193, R197, !PT ;  /* 0x000000c5c1c57209 */ /* 0x000fca0007810000 */
[----:B------:R-:W1:Y:S01]  /*19030*/  MUFU.TANH R194, R194 ;  /* 0x000000c200c27308 */ /* 0x000e620000002400 */
[----:B0-----:R-:W-:-:S07]  /*19040*/  FMNMX.FTZ R199, R192, R199, !PT ;  /* 0x000000c7c0c77209 */ /* 0x001fce0007810000 */
[----:B------:R-:W-:Y:S01]  /*19050*/  MUFU.TANH R126, R126 ;  /* 0x0000007e007e7308 */ /* 0x000fe20000002400 */
[----:B--2---:R-:W-:-:S04]  /*19060*/  FMNMX.FTZ R199, R195, R199, !PT ;  /* 0x000000c7c3c77209 */ /* 0x004fc80007810000 */
[----:B------:R-:W-:-:S03]  /*19070*/  FMNMX.FTZ R199, R196, R199, !PT ;  /* 0x000000c7c4c77209 */ /* 0x000fc60007810000 */
[----:B------:R-:W0:Y:S01]  /*19080*/  MUFU.TANH R125, R125 ;  /* 0x0000007d007d7308 */ /* 0x000e220000002400 */
[----:B-1----:R-:W-:Y:S02]  /*19090*/  FMNMX.FTZ R197, R194, R197, !PT ;  /* 0x000000c5c2c57209 */ /* 0x002fe40007810000 */
[----:B------:R-:W-:Y:S02]  /*190a0*/  FMNMX.FTZ R199, R170, R199, !PT ;  /* 0x000000c7aac77209 */ /* 0x000fe40007810000 */
[----:B------:R-:W-:Y:S02]  /*190b0*/  FMNMX.FTZ R197, R168, R197, !PT ;  /* 0x000000c5a8c57209 */ /* 0x000fe40007810000 */
[----:B------:R-:W-:Y:S01]  /*190c0*/  FMNMX.FTZ R199, R171, R199, !PT ;  /* 0x000000c7abc77209 */ /* 0x000fe20007810000 */
[----:B------:R-:W-:Y:S01]  /*190d0*/  MUFU.TANH R127, R127 ;  /* 0x0000007f007f7308 */ /* 0x000fe20000002400 */
[----:B------:R-:W-:Y:S02]  /*190e0*/  FMNMX.FTZ R197, R169, R197, !PT ;  /* 0x000000c5a9c57209 */ /* 0x000fe40007810000 */
[----:B------:R-:W-:-:S02]  /*190f0*/  FMNMX.FTZ R199, R174, R199, !PT ;  /* 0x000000c7aec77209 */ /* 0x000fc40007810000 */
[----:B------:R-:W-:Y:S02]  /*19100*/  FMNMX.FTZ R197, R172, R197, !PT ;  /* 0x000000c5acc57209 */ /* 0x000fe40007810000 */
[----:B------:R-:W-:Y:S01]  /*19110*/  FMNMX.FTZ R199, R175, R199, !PT ;  /* 0x000000c7afc77209 */ /* 0x000fe20007810000 */
[----:B------:R-:W1:Y:S01]  /*19120*/  MUFU.TANH R128, R128 ;  /* 0x0000008000807308 */ /* 0x000e620000002400 */
        /* <DEDUP_REMOVED lines=9> */
[----:B------:R-:W2:Y:S01]  /*191c0*/  MUFU.TANH R129, R129 ;  /* 0x0000008100817308 */ /* 0x000ea20000002400 */
[----:B------:R-:W-:Y:S02]  /*191d0*/  FMNMX.FTZ R197, R181, R197, !PT ;  /* 0x000000c5b5c57209 */ /* 0x000fe40007810000 */
[----:B------:R-:W-:Y:S02]  /*191e0*/  FMNMX.FTZ R199, R154, R199, !PT ;  /* 0x000000c79ac77209 */ /* 0x000fe40007810000 */
[----:B------:R-:W-:-:S02]  /*191f0*/  FMNMX.FTZ R197, R152, R197, !PT ;  /* 0x000000c598c57209 */ /* 0x000fc40007810000 */
[----:B------:R-:W-:Y:S01]  /*19200*/  FMNMX.FTZ R199, R155, R199, !PT ;  /* 0x000000c79bc77209 */ /* 0x000fe20007810000 */
[----:B------:R-:W-:Y:S01]  /*19210*/  MUFU.TANH R131, R131 ;  /* 0x0000008300837308 */ /* 0x000fe20000002400 */
[----:B------:R-:W-:Y:S02]  /*19220*/  FMNMX.FTZ R197, R153, R197, !PT ;  /* 0x000000c599c57209 */ /* 0x000fe40007810000 */
[----:B------:R-:W-:Y:S02]  /*19230*/  FMNMX.FTZ R199, R158, R199, !PT ;  /* 0x000000c79ec77209 */ /* 0x000fe40007810000 */
[----:B------:R-:W-:Y:S01]  /*19240*/  FMNMX.FTZ R197, R156, R197, !PT ;  /* 0x000000c59cc57209 */ /* 0x000fe20007810000 */
[----:B------:R-:W-:Y:S02]  /*19250*/  WARPGROUP.DEPBAR.LE gsb0, 0x0 ;  /* 0x00008000000079c5 */ /* 0x000fe40000010000 */
[----:B------:R-:W-:Y:S01]  /*19260*/  FMNMX.FTZ R199, R159, R199, !PT ;  /* 0x000000c79fc77209 */ /* 0x000fe20007810000 */
[----:B------:R-:W3:Y:S01]  /*19270*/  MUFU.TANH R132, R132 ;  /* 0x0000008400847308 */ /* 0x000ee20000002400 */
[----:B------:R-:W-:Y:S01]  /*19280*/  FMNMX.FTZ R197, R157, R197, !PT ;  /* 0x000000c59dc57209 */ /* 0x000fe20007810000 */
[----:B------:R-:W-:Y:S01]  /*19290*/  WARPGROUP.ARRIVE ;  /* 0x00000000000079c5 */ /* 0x000fe20000000000 */
[----:B------:R-:W-:-:S02]  /*192a0*/  FMNMX.FTZ R199, R162, R199, !PT ;  /* 0x000000c7a2c77209 */ /* 0x000fc40007810000 */
[----:B------:R-:W-:Y:S02]  /*192b0*/  FMNMX.FTZ R197, R160, R197, !PT ;  /* 0x000000c5a0c57209 */ /* 0x000fe40007810000 */
[----:B------:R-:W-:Y:S01]  /*192c0*/  FMNMX.FTZ R199, R163, R199, !PT ;  /* 0x000000c7a3c77209 */ /* 0x000fe20007810000 */
[----:B------:R-:W-:Y:S01]  /*192d0*/  MUFU.TANH R134, R134 ;  /* 0x0000008600867308 */ /* 0x000fe20000002400 */
[----:B------:R-:W-:Y:S01]  /*192e0*/  FMNMX.FTZ R88, R161, R197, !PT ;  /* 0x000000c5a1587209 */ /* 0x000fe20007810000 */
[----:B------:R-:W-:Y:S03]  /*192f0*/  QGMMA.64x128x32.F32.E4M3.E4M3 R24, R208, gdesc[UR4], R24, gsb0 ;  /* 0x01e00004d0187df3 */ /* 0x000fe60008000818 */
[----:B------:R-:W-:-:S03]  /*19300*/  FMNMX.FTZ R88, R164, R88, !PT ;  /* 0x00000058a4587209 */ /* 0x000fc60007810000 */
[----:B------:R4:W-:Y:S01]  /*19310*/  MUFU.TANH R197, R198 ;  /* 0x000000c600c57308 */ /* 0x0009e20000002400 */
[----:B------:R-:W-:-:S04]  /*19320*/  FMNMX.FTZ R88, R165, R88, !PT ;  /* 0x00000058a5587209 */ /* 0x000fc80007810000 */
[----:B------:R-:W-:-:S03]  /*19330*/  FMNMX.FTZ R88, R136, R88, !PT ;  /* 0x0000005888587209 */ /* 0x000fc60007810000 */
[----:B------:R-:W3:Y:S01]  /*19340*/  MUFU.TANH R133, R133 ;  /* 0x0000008500857308 */ /* 0x000ee20000002400 */
[----:B----4-:R-:W-:Y:S01]  /*19350*/  FMUL.FTZ R198, R2, R89 ;  /* 0x0000005902c67220 */ /* 0x010fe20000410000 */
[----:B------:R-:W-:Y:S01]  /*19360*/  FMNMX.FTZ R89, R166, R199, !PT ;  /* 0x000000c7a6597209 */ /* 0x000fe20007810000 */
[----:B------:R-:W-:Y:S01]  /*19370*/  FMUL.FTZ R199, R2, R90 ;  /* 0x0000005a02c77220 */ /* 0x000fe20000410000 */
        /* <DEDUP_REMOVED lines=8> */
[----:B------:R-:W4:Y:S01]  /*19400*/  MUFU.TANH R104, R104 ;  /* 0x0000006800687308 */ /* 0x000f220000002400 */
        /* <DEDUP_REMOVED lines=16> */
[----:B0-----:R-:W-:Y:S02]  /*19510*/  FMNMX.FTZ R88, R125, R88, !PT ;  /* 0x000000587d587209 */ /* 0x001fe40007810000 */
[----:B------:R-:W-:-:S02]  /*19520*/  FMNMX.FTZ R89, R123, R89, !PT ;  /* 0x000000597b597209 */ /* 0x000fc40007810000 */
[----:B-1----:R-:W-:Y:S01]  /*19530*/  FMNMX.FTZ R88, R128, R88, !PT ;  /* 0x0000005880587209 */ /* 0x002fe20007810000 */
[----:B------:R-:W0:Y:S01]  /*19540*/  MUFU.TANH R108, R108 ;  /* 0x0000006c006c7308 */ /* 0x000e220000002400 */
[----:B------:R-:W-:Y:S02]  /*19550*/  FMNMX.FTZ R89, R126, R89, !PT ;  /* 0x000000597e597209 */ /* 0x000fe40007810000 */
[----:B--2---:R-:W-:Y:S02]  /*19560*/  FMNMX.FTZ R88, R129, R88, !PT ;  /* 0x0000005881587209 */ /* 0x004fe40007810000 */
[----:B------:R-:W-:Y:S02]  /*19570*/  FMNMX.FTZ R89, R127, R89, !PT ;  /* 0x000000597f597209 */ /* 0x000fe40007810000 */
[----:B---3--:R-:W-:Y:S01]  /*19580*/  FMNMX.FTZ R88, R132, R88, !PT ;  /* 0x0000005884587209 */ /* 0x008fe20007810000 */
[----:B------:R-:W1:Y:S01]  /*19590*/  MUFU.TANH R110, R110 ;  /* 0x0000006e006e7308 */ /* 0x000e620000002400 */
[----:B------:R-:W-:-:S02]  /*195a0*/  FMNMX.FTZ R89, R130, R89, !PT ;  /* 0x0000005982597209 */ /* 0x000fc40007810000 */
[----:B------:R-:W-:Y:S02]  /*195b0*/  FMNMX.FTZ R88, R133, R88, !PT ;  /* 0x0000005885587209 */ /* 0x000fe40007810000 */
[----:B------:R-:W-:Y:S02]  /*195c0*/  FMNMX.FTZ R89, R131, R89, !PT ;  /* 0x0000005983597209 */ /* 0x000fe40007810000 */
[----:B----4-:R-:W-:Y:S01]  /*195d0*/  FMNMX.FTZ R88, R104, R88, !PT ;  /* 0x0000005868587209 */ /* 0x010fe20007810000 */
[----:B------:R-:W2:Y:S01]  /*195e0*/  MUFU.TANH R109, R109 ;  /* 0x0000006d006d7308 */ /* 0x000ea20000002400 */
[----:B------:R-:W-:Y:S02]  /*195f0*/  FMNMX.FTZ R89, R134, R89, !PT ;  /* 0x0000005986597209 */ /* 0x000fe40007810000 */
[----:B------:R-:W-:Y:S02]  /*19600*/  FMNMX.FTZ R88, R105, R88, !PT ;  /* 0x0000005869587209 */ /* 0x000fe40007810000 */
[----:B------:R-:W-:-:S02]  /*19610*/  FMNMX.FTZ R89, R135, R89, !PT ;  /* 0x0000005987597209 */ /* 0x000fc40007810000 */
[----:B0-----:R-:W-:Y:S01]  /*19620*/  FMNMX.FTZ R88, R108, R88, !PT ;  /* 0x000000586c587209 */ /* 0x001fe20007810000 */
[----:B------:R-:W0:Y:S01]  /*19630*/  MUFU.TANH R111, R111 ;  /* 0x0000006f006f7308 */ /* 0x000e220000002400 */
[----:B------:R-:W-:-:S04]  /*19640*/  FMNMX.FTZ R89, R106, R89, !PT ;  /* 0x000000596a597209 */ /* 0x000fc80007810000 */
[----:B------:R-:W-:-:S03]  /*19650*/  FMNMX.FTZ R89, R107, R89, !PT ;  /* 0x000000596b597209 */ /* 0x000fc60007810000 */
[----:B------:R-:W3:Y:S01]  /*19660*/  MUFU.TANH R112, R112 ;  /* 0x0000007000707308 */ /* 0x000ee20000002400 */
[----:B-1----:R-:W-:Y:S02]  /*19670*/  FMNMX.FTZ R89, R110, R89, !PT ;  /* 0x000000596e597209 */ /* 0x002fe40007810000 */
[----:B--2---:R-:W-:-:S05]  /*19680*/  FMNMX.FTZ R88, R109, R88, !PT ;  /* 0x000000586d587209 */ /* 0x004fca0007810000 */
        /* <DEDUP_REMOVED lines=9> */
[----:B--2---:R-:W-:Y:S01]  /*19720*/  FMNMX.FTZ R89, R115, R89, !PT ;  /* 0x0000005973597209 */ /* 0x004fe20007810000 */
[----:B------:R-:W-:-:S06]  /*19730*/  WARPGROUP.DEPBAR.LE gsb0, 0x0 ;  /* 0x00008000000079c5 */ /* 0x000fcc0000010000 */
[----:B------:R-:W2:Y:S01]  /*19740*/  MUFU.TANH R117, R117 ;  /* 0x0000007500757308 */ /* 0x000ea20000002400 */
[----:B-1----:R-:W-:Y:S01]  /*19750*/  FMNMX.FTZ R88, R116, R88, !PT ;  /* 0x0000005874587209 */ /* 0x002fe20007810000 */
[----:B------:R-:W-:-:S06]  /*19760*/  WARPGROUP.ARRIVE ;  /* 0x00000000000079c5 */ /* 0x000fcc0000000000 */
[----:B------:R-:W1:Y:S01]  /*19770*/  MUFU.TANH R119, R119 ;  /* 0x0000007700777308 */ /* 0x000e620000002400 */
[----:B0-----:R-:W-:-:S07]  /*19780*/  FMNMX.FTZ R89, R118, R89, !PT ;  /* 0x0000005976597209 */ /* 0x001fce0007810000 */
[----:B------:R-:W0:Y:S01]  /*19790*/  MUFU.TANH R199, R199 ;  /* 0x000000c700c77308 */ /* 0x000e220000002400 */
[----:B--2---:R-:W-:-:S04]  /*197a0*/  FMNMX.FTZ R88, R117, R88, !PT ;  /* 0x0000005875587209 */ /* 0x004fc80007810000 */
[----:B------:R-:W-:-:S03]  /*197b0*/  FMNMX.FTZ R88, R197, R88, !PT ;  /* 0x00000058c5587209 */ /* 0x000fc60007810000 */
        /* <DEDUP_REMOVED lines=27> */
[----:B0-----:R-:W-:Y:S02]  /*19970*/  FMNMX.FTZ R89, R102, R89, !PT ;  /* 0x0000005966597209 */ /* 0x001fe40007810000 */
[----:B--2---:R-:W-:Y:S02]  /*19980*/  FMNMX.FTZ R201, R101, R88, !PT ;  /* 0x0000005865c97209 */ /* 0x004fe40007810000 */
[----:B-1----:R-:W-:-:S03]  /*19990*/  FMNMX.FTZ R90, R103, R89, !PT ;  /* 0x00000059675a7209 */ /* 0x002fc60007810000 */
[----:B------:R-:W0:Y:S04]  /*199a0*/  SHFL.BFLY PT, R89, R201, 0x2, 0x1f ;  /* 0x0c401f00c9597f89 */ /* 0x000e2800000e0000 */
[----:B------:R-:W1:Y:S01]  /*199b0*/  SHFL.BFLY PT, R88, R90, 0x2, 0x1f ;  /* 0x0c401f005a587f89 */ /* 0x000e6200000e0000 */
[----:B0-----:R-:W-:Y:S01]  /*199c0*/  FMNMX.FTZ R201, R201, R89, !PT ;  /* 0x00000059c9c97209 */ /* 0x001fe20007810000 */
[----:B------:R-:W-:Y:S01]  /*199d0*/  IMAD.MOV.U32 R89, RZ, RZ, -0x3ffffff0 ;  /* 0xc0000010ff597424 */ /* 0x000fe200078e00ff */
[----:B-1----:R-:W-:-:S03]  /*199e0*/  FMNMX.FTZ R90, R90, R88, !PT ;  /* 0x000000585a5a7209 */ /* 0x002fc60007810000 */
[----:B------:R-:W0:Y:S01]  /*199f0*/  SHFL.BFLY PT, R202, R201, 0x1, 0x1f ;  /* 0x0c201f00c9ca7f89 */ /* 0x000e2200000e0000 */
[----:B------:R-:W-:Y:S02]  /*19a00*/  IADD3 R88, R12, 0x500, RZ ;  /* 0x000005000c587810 */ /* 0x000fe40007ffe0ff */
[----:B------:R-:W-:Y:S01]  /*19a10*/  R2UR UR7, R89 ;  /* 0x00000000590772ca */ /* 0x000fe200000e0000 */
[----:B------:R-:W1:Y:S01]  /*19a20*/  SHFL.BFLY PT, R200, R90, 0x1, 0x1f ;  /* 0x0c201f005ac87f89 */ /* 0x000e6200000e0000 */
[----:B------:R-:W-:Y:S01]  /*19a30*/  R2UR UR6, R88 ;  /* 0x00000000580672ca */ /* 0x000fe200000e0000 */
[----:B------:R-:W-:-:S12]  /*19a40*/  IMAD.U32 R88, RZ, RZ, UR4 ;  /* 0x00000004ff587e24 */ /* 0x000fd8000f8e00ff */
[----:B------:R-:W-:Y:S01]  /*19a50*/  QGMMA.64x128x32.F32.E4M3.E4M3 R24, R212, gdesc[UR4], R24, gsb0 ;  /* 0x01e00004d4187df3 */ /* 0x000fe20008000818 */
[----:B0-----:R-:W-:Y:S02]  /*19a60*/  FMNMX.FTZ R89, R201, R202, !PT ;  /* 0x000000cac9597209 */ /* 0x001fe40007810000 */
[----:B-1----:R-:W-:-:S03]  /*19a70*/  FMNMX.FTZ R90, R90, R200, !PT ;  /* 0x000000c85a5a7209 */ /* 0x002fc60007810000 */
[C---:B------:R-:W-:Y:S01]  /*19a80*/  FFMA.FTZ R203, R89.reuse, R88, -8 ;  /* 0xc100000059cb7423 */ /* 0x040fe20000010058 */
        /* <DEDUP_REMOVED lines=101> */
[----:B-1----:R-:W-:-:S01]  /*1a0e0*/  FADD.FTZ R3, R184, R3 ;  /* 0x00000003b8037221 */ /* 0x002fc20000010000 */
        /* <DEDUP_REMOVED lines=26> */
[----:B------:R-:W-:-:S02]  /*1a290*/  WARPGROUP.DEPBAR.LE gsb0, 0x0 ;  /* 0x00008000000079c5 */ /* 0x000fc40000010000 */
[----:B------:R-:W-:Y:S02]  /*1a2a0*/  WARPGROUP.ARRIVE ;  /* 0x00000000000079c5 */ /* 0x000fe40000000000 */
[----:B------:R-:W1:Y:S01]  /*1a2b0*/  MUFU.EX2 R195, R195 ;  /* 0x000000c300c37308 */ /* 0x000e620000000800 */
[----:B--2---:R-:W-:-:S07]  /*1a2c0*/  FADD.FTZ R3, R192, R3 ;  /* 0x00000003c0037221 */ /* 0x004fce0000010000 */
[----:B------:R-:W2:Y:S01]  /*1a2d0*/  MUFU.EX2 R14, R14 ;  /* 0x0000000e000e7308 */ /* 0x000ea20000000800 */
[----:B0-----:R-:W-:-:S07]  /*1a2e0*/  FFMA.FTZ R234, R201, R234, R13 ;  /* 0x000000eac9ea7223 */ /* 0x001fce000001000d */
        /* <DEDUP_REMOVED lines=90> */
[----:B------:R-:W-:Y:S02]  /*1a890*/  VIADD R92, R12, 0x600 ;  /* 0x000006000c5c7836 */ /* 0x000fe40000000000 */
[----:B------:R-:W-:-:S03]  /*1a8a0*/  FFMA.FTZ R12, R114, R88, -R203 ;  /* 0x00000058720c7223 */ /* 0x000fc600000108cb */
[----:B------:R-:W-:Y:S01]  /*1a8b0*/  R2UR UR6, R92 ;  /* 0x000000005c0672ca */ /* 0x000fe200000e0000 */
        /* <DEDUP_REMOVED lines=8> */
[----:B-1----:R-:W-:-:S01]  /*1a940*/  FADD.FTZ R114, R150, R93 ;  /* 0x0000005d96727221 */ /* 0x002fc20000010000 */
[----:B------:R-:W-:-:S05]  /*1a950*/  IMAD.MOV.U32 R93, RZ, RZ, -0x3ffffff0 ;  /* 0xc0000010ff5d7424 */ /* 0x000fca00078e00ff */
[----:B------:R-:W-:Y:S01]  /*1a960*/  R2UR UR7, R93 ;  /* 0x000000005d0772ca */ /* 0x000fe200000e0000 */
[----:B------:R-:W1:Y:S01]  /*1a970*/  MUFU.EX2 R141, R141 ;  /* 0x0000008d008d7308 */ /* 0x000e620000000800 */
[----:B--2---:R-:W-:-:S01]  /*1a980*/  FADD.FTZ R234, R137, R234 ;  /* 0x000000ea89ea7221 */ /* 0x004fc20000010000 */
[----:B------:R-:W-:Y:S01]  /*1a990*/  FFMA.FTZ R93, R199, R88, -R203 ;  /* 0x00000058c75d7223 */ /* 0x000fe200000108cb */
[----:B------:R-:W-:-:S05]  /*1a9a0*/  @!P1 LEA R199, R232, R16, 0x3 ;  /* 0x00000010e8c79211 */ /* 0x000fca00078e18ff */
[----:B------:R-:W2:Y:S01]  /*1a9b0*/  MUFU.EX2 R144, R144 ;  /* 0x0000009000907308 */ /* 0x000ea20000000800 */
[----:B0-----:R-:W-:-:S01]  /*1a9c0*/  FADD.FTZ R234, R140, R234 ;  /* 0x000000ea8cea7221 */ /* 0x001fc20000010000 */
[----:B------:R-:W-:Y:S02]  /*1a9d0*/  @!P1 VIADD R199, R199, 0x2e840 ;  /* 0x0002e840c7c79836 */ /* 0x000fe40000000000 */
[----:B------:R-:W-:Y:S03]  /*1a9e0*/  QGMMA.64x128x32.F32.E4M3.E4M3 R24, R216, gdesc[UR4], R24, gsb0 ;  /* 0x01e00004d8187df3 */ /* 0x000fe60008000818 */
[----:B------:R-:W-:Y:S01]  /*1a9f0*/  @!P1 PRMT R199, RZ, 0x654, R199 ;  /* 0x00000654ffc79816 */ /* 0x000fe200000000c7 */
        /* <DEDUP_REMOVED lines=91> */
[----:B------:R2:W-:Y:S01]  /*1afb0*/  @!P1 SYNCS.ARRIVE.TRANS64.RED.A1T0 RZ, [R199+URZ], RZ ;  /* 0x000000ffc7ff99a7 */ /* 0x0005e2000810043f */
[----:B0-----:R-:W-:-:S05]  /*1afc0*/  FADD.FTZ R114, R204, R114 ;  /* 0x00000072cc727221 */ /* 0x001fca0000010000 */
[----:B------:R-:W0:Y:S08]  /*1afd0*/  MUFU.EX2 R96, R96 ;  /* 0x0000006000607308 */ /* 0x000e300000000800 */
[----:B------:R-:W4:Y:S01]  /*1afe0*/  MUFU.EX2 R98, R98 ;  /* 0x0000006200627308 */ /* 0x000f220000000800 */
[----:B---3--:R-:W-:-:S07]  /*1aff0*/  FADD.FTZ R118, R95, R118 ;  /* 0x000000765f767221 */ /* 0x008fce0000010000 */
[----:B------:R-:W3:Y:S01]  /*1b000*/  MUFU.EX2 R97, R97 ;  /* 0x0000006100617308 */ /* 0x000ee20000000800 */
[----:B0-----:R-:W-:-:S07]  /*1b010*/  FADD.FTZ R114, R96, R114 ;  /* 0x0000007260727221 */ /* 0x001fce0000010000 */
[----:B------:R-:W0:Y:S01]  /*1b020*/  MUFU.EX2 R99, R99 ;  /* 0x0000006300637308 */ /* 0x000e220000000800 */
[----:B----4-:R-:W-:-:S07]  /*1b030*/  FADD.FTZ R118, R98, R118 ;  /* 0x0000007662767221 */ /* 0x010fce0000010000 */
[----:B------:R-:W4:Y:S01]  /*1b040*/  MUFU.EX2 R100, R100 ;  /* 0x0000006400647308 */ /* 0x000f220000000800 */
[----:B---3--:R-:W-:-:S07]  /*1b050*/  FADD.FTZ R114, R97, R114 ;  /* 0x0000007261727221 */ /* 0x008fce0000010000 */
[----:B------:R-:W3:Y:S01]  /*1b060*/  MUFU.EX2 R102, R102 ;  /* 0x0000006600667308 */ /* 0x000ee20000000800 */
[----:B0-----:R-:W-:-:S07]  /*1b070*/  FADD.FTZ R118, R99, R118 ;  /* 0x0000007663767221 */ /* 0x001fce0000010000 */
[----:B------:R-:W0:Y:S01]  /*1b080*/  MUFU.EX2 R101, R101 ;  /* 0x0000006500657308 */ /* 0x000e220000000800 */
[----:B----4-:R-:W-:-:S07]  /*1b090*/  FADD.FTZ R114, R100, R114 ;  /* 0x0000007264727221 */ /* 0x010fce0000010000 */
[----:B------:R-:W1:Y:S01]  /*1b0a0*/  MUFU.EX2 R103, R103 ;  /* 0x0000006700677308 */ /* 0x000e620000000800 */
[----:B---3--:R-:W-:-:S01]  /*1b0b0*/  FADD.FTZ R118, R102, R118 ;  /* 0x0000007666767221 */ /* 0x008fc20000010000 */
[----:B0-----:R-:W-:-:S03]  /*1b0c0*/  FADD.FTZ R234, R101, R114 ;  /* 0x0000007265ea7221 */ /* 0x001fc60000010000 */
[----:B-1----:R-:W-:Y:S01]  /*1b0d0*/  FADD.FTZ R3, R103, R118 ;  /* 0x0000007667037221 */ /* 0x002fe20000010000 */
[----:B--2---:R-:W-:Y:S06]  /*1b0e0*/  @!P0 BRA `(.L_x_6536) ;  /* 0x0000000000048947 */ /* 0x004fec0003800000 */
[----:B------:R-:W-:Y:S01]  /*1b0f0*/  BPT.TRAP 0x1 ;  /* 0x000000040000795c */ /* 0x000fe20000300000 */
.L_x_6536:
[----:B------:R-:W2:Y:S04]  /*1b100*/  LDL R0, [R1+0x8c] ;  /* 0x00008c0001007983 */ /* 0x000ea80000100800 */
[----:B------:R-:W3:Y:S01]  /*1b110*/  LDL R114, [R1+0x54] ;  /* 0x0000540001727983 */ /* 0x000ee20000100800 */
[----:B------:R-:W-:Y:S02]  /*1b120*/  F2FP.SATFINITE.E4M3.F32.PACK_AB_MERGE_C R158, R159, R158, RZ ;  /* 0x0000009e9f9e723e */ /* 0x000fe400048070ff */
[----:B------:R-:W-:Y:S02]  /*1b130*/  F2FP.SATFINITE.E4M3.F32.PACK_AB_MERGE_C R164, R165, R164, RZ ;  /* 0x000000a4a5a4723e */ /* 0x000fe400048070ff */
[----:B------:R-:W-:Y:S02]  /*1b140*/  F2FP.SATFINITE.E4M3.F32.PACK_AB_MERGE_C R156, R157, R156, RZ ;  /* 0x0000009c9d9c723e */ /* 0x000fe400048070ff */
[----:B------:R-:W-:-:S02]  /*1b150*/  F2FP.SATFINITE.E4M3.F32.PACK_AB_MERGE_C R202, R204, R202, RZ ;  /* 0x000000caccca723e */ /* 0x000fc400048070ff */
[----:B------:R-:W-:Y:S02]  /*1b160*/  F2FP.SATFINITE.E4M3.F32.PACK_AB_MERGE_C R158, R155, R154, R158 ;  /* 0x0000009a9b9e723e */ /* 0x000fe4000480709e */
[----:B------:R-:W-:Y:S02]  /*1b170*/  F2FP.SATFINITE.E4M3.F32.PACK_AB_MERGE_C R164, R161, R160, R164 ;  /* 0x000000a0a1a4723e */ /* 0x000fe400048070a4 */
[----:B------:R-:W-:Y:S02]  /*1b180*/  F2FP.SATFINITE.E4M3.F32.PACK_AB_MERGE_C R185, R186, R185, RZ ;  /* 0x000000b9bab9723e */ /* 0x000fe400048070ff */
[----:B------:R-:W-:Y:S02]  /*1b190*/  F2FP.SATFINITE.E4M3.F32.PACK_AB_MERGE_C R187, R188, R187, RZ ;  /* 0x000000bbbcbb723e */ /* 0x000fe400048070ff */
[----:B------:R-:W-:Y:S02]  /*1b1a0*/  F2FP.SATFINITE.E4M3.F32.PACK_AB_MERGE_C R193, R194, R193, RZ ;  /* 0x000000c1c2c1723e */ /* 0x000fe400048070ff */
[----:B------:R-:W-:-:S02]  /*1b1b0*/  F2FP.SATFINITE.E4M3.F32.PACK_AB_MERGE_C R195, R196, R195, RZ ;  /* 0x000000c3c4c3723e */ /* 0x000fc400048070ff */
[----:B------:R-:W-:Y:S02]  /*1b1c0*/  F2FP.SATFINITE.E4M3.F32.PACK_AB_MERGE_C R172, R173, R172, RZ ;  /* 0x000000acadac723e */ /* 0x000fe400048070ff */
[----:B------:R-:W-:Y:S02]  /*1b1d0*/  F2FP.SATFINITE.E4M3.F32.PACK_AB_MERGE_C R174, R175, R174, RZ ;  /* 0x000000aeafae723e */ /* 0x000fe400048070ff */
        /* <DEDUP_REMOVED lines=112> */
[----:B------:R-:W-:Y:S02]  /*1b8e0*/  MOV R200, R156 ;  /* 0x0000009c00c87202 */ /* 0x000fe40000000f00 */
[----:B--2---:R-:W-:Y:S01]  /*1b8f0*/  R2UR UR4, R0 ;  /* 0x00000000000472ca */ /* 0x004fe200000e0000 */
[----:B------:R-:W-:Y:S01]  /*1b900*/  IMAD R0, R21, 0x8, R16 ;  /* 0x0000000815007824 */ /* 0x000fe200078e0210 */
[----:B---3--:R-:W-:-:S03]  /*1b910*/  ISETP.GT.AND P1, PT, R20, R114, PT ;  /* 0x000000721400720c */ /* 0x008fc60003f24270 */
[----:B------:R-:W-:-:S08]  /*1b920*/  VIADD R0, R0, 0x2e860 ;  /* 0x0002e86000007836 */ /* 0x000fd00000000000 */
[----:B------:R-:W-:-:S05]  /*1b930*/  IMAD.U32 R21, RZ, RZ, UR4 ;  /* 0x00000004ff157e24 */ /* 0x000fca000f8e00ff */
[----:B------:R-:W-:Y:S01]  /*1b940*/  PRMT R0, R21, 0x654, R0 ;  /* 0x0000065415007816 */ /* 0x000fe20000000000 */
[----:B------:R-:W-:-:S03]  /*1b950*/  IMAD.MOV.U32 R21, RZ, RZ, R232 ;  /* 0x000000ffff157224 */ /* 0x000fc600078e00e8 */
[----:B------:R0:W-:Y:S01]  /*1b960*/  SYNCS.ARRIVE.TRANS64.RED.A1T0 RZ, [R0+URZ], RZ ;  /* 0x000000ff00ff79a7 */ /* 0x0001e2000810043f */
[----:B------:R-:W-:Y:S01]  /*1b970*/  IADD3 R20, R20, -0x1, RZ ;  /* 0xffffffff14147810 */ /* 0x000fe20007ffe0ff */
[----:B0-----:R-:W-:Y:S01]  /*1b980*/  IMAD.MOV.U32 R0, RZ, RZ, R89 ;  /* 0x000000ffff007224 */ /* 0x001fe200078e0059 */
[----:B------:R-:W-:Y:S06]  /*1b990*/  @P1 BRA `(.L_x_6537) ;  /* 0xffffffb000481947 */ /* 0x000fec000383ffff */
.L_x_6526:
[----:B------:R-:W-:Y:S05]  /*1b9a0*/  WARPSYNC.ALL ;  /* 0x0000000000007948 */ /* 0x000fea0003800000 */
[----:B------:R-:W-:Y:S06]  /*1b9b0*/  BAR.ARV 0x8, 0x180 ;  /* 0x0206000000007b1d */ /* 0x000fec0000002000 */
[----:B------:R-:W-:Y:S05]  /*1b9c0*/  @!P0 BRA `(.L_x_6538) ;  /* 0x0000000000048947 */ /* 0x000fea0003800000 */
[----:B------:R-:W-:Y:S01]  /*1b9d0*/  BPT.TRAP 0x1 ;  /* 0x000000040000795c */ /* 0x000fe20000300000 */
.L_x_6538:
[----:B------:R-:W-:Y:S01]  /*1b9e0*/  IMAD R11, R232, 0x8, R16 ;  /* 0x00000008e80b7824 */ /* 0x000fe200078e0210 */
[----:B------:R-:W-:-:S04]  /*1b9f0*/  SHF.L.U32 R0, R235, 0x1f, RZ ;  /* 0x0000001feb007819 */ /* 0x000fc800000006ff */
[----:B------:R0:W1:Y:S01]  /*1ba00*/  SYNCS.PHASECHK.TRANS64.TRYWAIT P1, [R11+URZ+0x2e850], R0 ;  /* 0x02e850000b0075a7 */ /* 0x000062000802017f */
[----:B------:R-:W-:Y:S05]  /*1ba10*/  @!P0 BRA `(.L_x_6539) ;  /* 0x0000000000048947 */ /* 0x000fea0003800000 */
[----:B------:R-:W-:Y:S01]  /*1ba20*/  BPT.TRAP 0x1 ;  /* 0x000000040000795c */ /* 0x000fe20000300000 */
.L_x_6539:
[----:B------:R-:W-:-:S05]  /*1ba30*/  VIADD R16, R16, 0x400 ;  /* 0x0000040010107836 */ /* 0x000fca0000000000 */
[----:B------:R-:W-:-:S04]  /*1ba40*/  SHF.R.U32.HI R16, RZ, 0x4, R16 ;  /* 0x00000004ff107819 */ /* 0x000fc80000011610 */
[----:B------:R-:W-:-:S04]  /*1ba50*/  LOP3.LUT R16, R16, 0x3fff, RZ, 0xc0, !PT ;  /* 0x00003fff10107812 */ /* 0x000fc800078ec0ff */
[----:B------:R-:W-:Y:S01]  /*1ba60*/  LOP3.LUT R5, R16, 0x10000, RZ, 0xfc, !PT ;  /* 0x0001000010057812 */ /* 0x000fe200078efcff */
[----:B-1----:R-:W-:Y:S06]  /*1ba70*/  @P1 BRA `(.L_x_6540) ;  /* 0x0000000000081947 */ /* 0x002fec0003800000 */
[----:B------:R-:W1:Y:S02]  /*1ba80*/  SYNCS.PHASECHK.TRANS64.TRYWAIT P1, [R11+URZ+0x2e850], R0 ;  /* 0x02e850000b0075a7 */ /* 0x000e64000802017f */
[----:B-1----:R-:W-:Y:S05]  /*1ba90*/  @!P1 BRA `(.L_x_6541) ;  /* 0x000000cc00309947 */ /* 0x002fea0003800000 */
.L_x_6540:
[----:B------:R-:W-:Y:S01]  /*1baa0*/  IMAD R4, R232, 0x700, R5 ;  /* 0x00000700e8047824 */ /* 0x000fe200078e0205 */
[----:B------:R-:W-:Y:S01]  /*1bab0*/  MOV R5, 0xc0000010 ;  /* 0xc000001000057802 */ /* 0x000fe20000000f00 */
[----:B------:R-:W-:Y:S05]  /*1bac0*/  WARPSYNC.ALL ;  /* 0x0000000000007948 */ /* 0x000fea0003800000 */
[C---:B------:R-:W-:Y:S01]  /*1bad0*/  R2UR UR6, R4.reuse ;  /* 0x00000000040672ca */ /* 0x040fe200000e0000 */
[----:B------:R-:W-:Y:S01]  /*1bae0*/  VIADD R6, R4, 0x100 ;  /* 0x0000010004067836 */ /* 0x000fe20000000000 */
[----:B------:R-:W-:Y:S01]  /*1baf0*/  R2UR UR7, R5 ;  /* 0x00000000050772ca */ /* 0x000fe200000e0000 */
[----:B------:R-:W-:Y:S01]  /*1bb00*/  WARPGROUP.ARRIVE ;  /* 0x00000000000079c5 */ /* 0x000fe20000000000 */
[----:B------:R-:W-:Y:S01]  /*1bb10*/  IMAD.MOV.U32 R7, RZ, RZ, -0x3ffffff0 ;  /* 0xc0000010ff077424 */ /* 0x000fe200078e00ff */
[----:B------:R-:W0:Y:S01]  /*1bb20*/  LDL R12, [R1+0xa0] ;  /* 0x0000a000010c7983 */ /* 0x000e220000100800 */
[----:B------:R-:W-:-:S03]  /*1bb30*/  ULDC.64 UR4, c[0x0][0x9a0] ;  /* 0x0002680000047ab9 */ /* 0x000fc60000000a00 */
[----:B------:R-:W2:Y:S04]  /*1bb40*/  LDL R10, [R1+0x84] ;  /* 0x00008400010a7983 */ /* 0x000ea80000100800 */
[----:B------:R-:W3:Y:S01]  /*1bb50*/  LDL R2, [R1+0x74] ;  /* 0x0000740001027983 */ /* 0x000ee20000100800 */
[----:B------:R-:W-:Y:S01]  /*1bb60*/  ISETP.NE.U32.AND P1, PT, RZ, UR4, PT ;  /* 0x00000004ff007c0c */ /* 0x000fe2000bf25070 */
[----:B------:R-:W-:Y:S01]  /*1bb70*/  QGMMA.64x128x32.F32.E4M3.E4M3 R24, R224, gdesc[UR4], R24, gsb0 ;  /* 0x01e00004e0187df3 */ /* 0x000fe20008000818 */
[----:B------:R-:W-:Y:S01]  /*1bb80*/  R2UR UR6, R6 ;  /* 0x00000000060672ca */ /* 0x000fe200000e0000 */
[----:B------:R-:W-:Y:S01]  /*1bb90*/  VIADD R6, R4, 0x200 ;  /* 0x0000020004067836 */ /* 0x000fe20000000000 */
[----:B------:R-:W-:Y:S01]  /*1bba0*/  R2UR UR7, R7 ;  /* 0x00000000070772ca */ /* 0x000fe200000e0000 */
[----:B------:R-:W-:Y:S01]  /*1bbb0*/  IMAD.MOV.U32 R7, RZ, RZ, -0x3ffffff0 ;  /* 0xc0000010ff077424 */ /* 0x000fe200078e00ff */
[----:B------:R-:W-:-:S02]  /*1bbc0*/  ISETP.NE.AND.EX P1, PT, RZ, UR5, PT, P1 ;  /* 0x00000005ff007c0c */ /* 0x000fc4000bf25310 */
[----:B------:R-:W-:-:S11]  /*1bbd0*/  MOV R13, 0xc0000010 ;  /* 0xc0000010000d7802 */ /* 0x000fd60000000f00 */
[----:B------:R-:W3:Y:S01]  /*1bbe0*/  @P1 LDC.64 R8, c[0x0][0x9d0] ;  /* 0x00027400ff081b82 */ /* 0x000ee20000000a00 */
[----:B------:R-:W-:Y:S02]  /*1bbf0*/  WARPGROUP.DEPBAR.LE gsb0, 0x0 ;  /* 0x00008000000079c5 */ /* 0x000fe40000010000 */
[----:B------:R-:W-:-:S06]  /*1bc00*/  WARPGROUP.ARRIVE ;  /* 0x00000000000079c5 */ /* 0x000fcc0000000000 */
[----:B------:R-:W-:Y:S01]  /*1bc10*/  QGMMA.64x128x32.F32.E4M3.E4M3 R24, R220, gdesc[UR4], R24, gsb0 ;  /* 0x01e00004dc187df3 */ /* 0x000fe20008000818 */
[----:B------:R-:W-:Y:S02]  /*1bc20*/  R2UR UR6, R6 ;  /* 0x00000000060672ca */ /* 0x000fe400000e0000 */
[----:B------:R-:W-:Y:S01]  /*1bc30*/  R2UR UR7, R7 ;  /* 0x00000000070772ca */ /* 0x000fe200000e0000 */
[----:B------:R-:W-:Y:S01]  /*1bc40*/  IMAD.MOV.U32 R7, RZ, RZ, -0x3ffffff0 ;  /* 0xc0000010ff077424 */ /* 0x000fe200078e00ff */
[----:B------:R-:W-:Y:S01]  /*1bc50*/  IADD3 R6, R4, 0x300, RZ ;  /* 0x0000030004067810 */ /* 0x000fe20007ffe0ff */
[----:B------:R-:W-:Y:S02]  /*1bc60*/  WARPGROUP.DEPBAR.LE gsb0, 0x0 ;  /* 0x00008000000079c5 */ /* 0x000fe40000010000 */
[----:B------:R-:W-:-:S08]  /*1bc70*/  WARPGROUP.ARRIVE ;  /* 0x00000000000079c5 */ /* 0x000fd00000000000 */
[----:B------:R-:W-:Y:S01]  /*1bc80*/  QGMMA.64x128x32.F32.E4M3.E4M3 R24, R200, gdesc[UR4], R24, gsb0 ;  /* 0x01e00004c8187df3 */ /* 0x000fe20008000818 */
[----:B------:R-:W-:Y:S02]  /*1bc90*/  R2UR UR6, R6 ;  /* 0x00000000060672ca */ /* 0x000fe400000e0000 */
[----:B------:R-:W-:Y:S02]  /*1bca0*/  R2UR UR7, R7 ;  /* 0x00000000070772ca */ /* 0x000fe400000e0000 */
[----:B------:R-:W0:Y:S02]  /*1bcb0*/  @P1 LDC.64 R6, c[0x0][0x9c8] ;  /* 0x00027200ff061b82 */ /* 0x000e240000000a00 */
[----:B01----:R-:W-:Y:S02]  /*1bcc0*/  @P1 IMAD R0, R12, R6, RZ ;  /* 0x000000060c001224 */ /* 0x003fe400078e02ff */
[----:B------:R-:W-:Y:S02]  /*1bcd0*/  VIADD R12, R4, 0x400 ;  /* 0x00000400040c7836 */ /* 0x000fe40000000000 */
[----:B--2---:R-:W-:-:S02]  /*1bce0*/  @P1 IMAD R5, R10, R7, R0 ;  /* 0x000000070a051224 */ /* 0x004fc400078e0200 */
[----:B------:R-:W-:-:S04]  /*1bcf0*/  @P1 IMAD.WIDE.U32 R6, R10, R6, RZ ;  /* 0x000000060a061225 */ /* 0x000fc800078e00ff */
[----:B------:R-:W-:Y:S02]  /*1bd00*/  @P1 IMAD.IADD R7, R7, 0x1, R5 ;  /* 0x0000000107071824 */ /* 0x000fe400078e0205 */
[----:B------:R-:W-:Y:S02]  /*1bd10*/  IMAD.MOV.U32 R0, RZ, RZ, 0x3f800000 ;  /* 0x3f800000ff007424 */ /* 0x000fe400078e00ff */
[----:B---3--:R-:W-:-:S04]  /*1bd20*/  @P1 IMAD.WIDE.U32 R6, R2, R8, R6 ;  /* 0x0000000802061225 */ /* 0x008fc800078e0006 */
[----:B------:R-:W-:Y:S01]  /*1bd30*/  @P1 IMAD R5, R2, R9, R7 ;  /* 0x0000000902051224 */ /* 0x000fe200078e0207 */
        /* <DEDUP_REMOVED lines=17> */
[----:B------:R-:W1:Y:S01]  /*1be50*/  SHFL.BFLY PT, R7, R234, 0x2, 0x1f ;  /* 0x0c401f00ea077f89 */ /* 0x000e6200000e0000 */
[----:B------:R-:W-:Y:S02]  /*1be60*/  WARPGROUP.DEPBAR.LE gsb0, 0x0 ;  /* 0x00008000000079c5 */ /* 0x000fe40000010000 */
[----:B------:R-:W-:-:S06]  /*1be70*/  WARPGROUP.ARRIVE ;  /* 0x00000000000079c5 */ /* 0x000fcc0000000000 */
[----:B------:R-:W-:Y:S01]  /*1be80*/  QGMMA.64x128x32.F32.E4M3.E4M3 R24, R212, gdesc[UR4], R24, gsb0 ;  /* 0x01e00004d4187df3 */ /* 0x000fe20008000818 */
[----:B------:R-:W-:Y:S02]  /*1be90*/  R2UR UR6, R4 ;  /* 0x00000000040672ca */ /* 0x000fe400000e0000 */
[----:B------:R-:W-:Y:S01]  /*1bea0*/  R2UR UR7, R5 ;  /* 0x00000000050772ca */ /* 0x000fe200000e0000 */
[----:B------:R-:W3:Y:S01]  /*1beb0*/  SHFL.BFLY PT, R4, R3, 0x2, 0x1f ;  /* 0x0c401f0003047f89 */ /* 0x000ee200000e0000 */
[----:B-1----:R-:W-:-:S05]  /*1bec0*/  FADD.FTZ R7, R7, R234 ;  /* 0x000000ea07077221 */ /* 0x002fca0000010000 */
[----:B------:R-:W1:Y:S01]  /*1bed0*/  SHFL.BFLY PT, R2, R7, 0x1, 0x1f ;  /* 0x0c201f0007027f89 */ /* 0x000e6200000e0000 */
[----:B---3--:R-:W-:-:S05]  /*1bee0*/  FADD.FTZ R4, R4, R3 ;  /* 0x0000000304047221 */ /* 0x008fca0000010000 */
[----:B------:R-:W0:Y:S01]  /*1bef0*/  SHFL.BFLY PT, R5, R4, 0x1, 0x1f ;  /* 0x0c201f0004057f89 */ /* 0x000e2200000e0000 */
[----:B-1----:R-:W-:-:S05]  /*1bf00*/  FADD.FTZ R6, R7, R2 ;  /* 0x0000000207067221 */ /* 0x002fca0000010000 */
[C---:B------:R-:W-:Y:S01]  /*1bf10*/  FSETP.NE.FTZ.AND P1, PT, R6.reuse, RZ, PT ;  /* 0x000000ff0600720b */ /* 0x040fe20003f35000 */
[----:B------:R-:W-:Y:S01]  /*1bf20*/  FMUL.FTZ R10, R6, 0.00390625 ;  /* 0x3b800000060a7820 */ /* 0x000fe20000410000 */
[----:B------:R-:W-:-:S04]  /*1bf30*/  MOV R3, RZ ;  /* 0x000000ff00037202 */ /* 0x000fc80000000f00 */
[----:B------:R-:W-:Y:S01]  /*1bf40*/  FSETP.NE.FTZ.AND P2, PT, R10, RZ, PT ;  /* 0x000000ff0a00720b */ /* 0x000fe20003f55000 */
[----:B0-----:R-:W-:-:S04]  /*1bf50*/  FADD.FTZ R8, R4, R5 ;  /* 0x0000000504087221 */ /* 0x001fc80000010000 */
[----:B------:R-:W-:Y:S02]  /*1bf60*/  FMUL.FTZ R12, R8, 0.00390625 ;  /* 0x3b800000080c7820 */ /* 0x000fe40000410000 */
[----:B------:R-:W-:Y:S03]  /*1bf70*/  @P1 MUFU.RCP R3, R6 ;  /* 0x0000000600031308 */ /* 0x000fe60000001000 */
[----:B------:R-:W-:Y:S01]  /*1bf80*/  FSETP.NE.FTZ.AND P3, PT, R12, RZ, PT ;  /* 0x000000ff0c00720b */ /* 0x000fe20003f75000 */
[----:B------:R-:W-:Y:S02]  /*1bf90*/  WARPGROUP.DEPBAR.LE gsb0, 0x0 ;  /* 0x00008000000079c5 */ /* 0x000fe40000010000 */
[----:B------:R-:W-:-:S06]  /*1bfa0*/  WARPGROUP.ARRIVE ;  /* 0x00000000000079c5 */ /* 0x000fcc0000000000 */
[----:B------:R-:W-:Y:S01]  /*1bfb0*/  QGMMA.64x128x32.F32.E4M3.E4M3 R24, R216, gdesc[UR4], R24, gsb0 ;  /* 0x01e00004d8187df3 */ /* 0x000fe20008000818 */
[----:B------:R-:W-:Y:S01]  /*1bfc0*/  FSETP.NE.FTZ.AND P1, PT, R8, RZ, PT ;  /* 0x000000ff0800720b */ /* 0x000fe20003f35000 */
[----:B------:R-:W-:Y:S01]  /*1bfd0*/  IMAD.MOV.U32 R7, RZ, RZ, RZ ;  /* 0x000000ffff077224 */ /* 0x000fe200078e00ff */
[----:B------:R-:W0:Y:S08]  /*1bfe0*/  @P2 MUFU.LG2 R5, R10 ;  /* 0x0000000a00052308 */ /* 0x000e300000000c00 */
[----:B------:R-:W1:Y:S08]  /*1bff0*/  @P3 MUFU.LG2 R4, R12 ;  /* 0x0000000c00043308 */ /* 0x000e700000000c00 */
[----:B------:R-:W3:Y:S01]  /*1c000*/  @P1 MUFU.RCP R7, R8 ;  /* 0x0000000800071308 */ /* 0x000ee20000001000 */
[C---:B------:R-:W-:Y:S01]  /*1c010*/  @P2 FMUL.FTZ R2, R88.reuse, 0.69314718246459960938 ;  /* 0x3f31721858022820 */ /* 0x040fe20000410000 */
[----:B------:R-:W-:Y:S01]  /*1c020*/  @P3 FMUL.FTZ R88, R88, 0.69314718246459960938 ;  /* 0x3f31721858583820 */ /* 0x000fe20000410000 */
[----:B0-----:R-:W-:Y:S01]  /*1c030*/  @P2 FMUL.FTZ R5, R5, 0.69314718246459960938 ;  /* 0x3f31721805052820 */ /* 0x001fe20000410000 */
[----:B------:R-:W-:-:S02]  /*1c040*/  IMAD.MOV.U32 R91, RZ, RZ, -0x800000 ;  /* 0xff800000ff5b7424 */ /* 0x000fc400078e00ff */
[----:B------:R-:W-:Y:S02]  /*1c050*/  IMAD.MOV.U32 R92, RZ, RZ, -0x800000 ;  /* 0xff800000ff5c7424 */ /* 0x000fe400078e00ff */
[----:B-1----:R-:W-:Y:S01]  /*1c060*/  @P3 FMUL.FTZ R9, R4, 0.69314718246459960938 ;  /* 0x3f31721804093820 */ /* 0x002fe20000410000 */
[----:B------:R-:W-:-:S01]  /*1c070*/  @P2 FFMA.FTZ R91, R2, R89, R5 ;  /* 0x00000059025b2223 */ /* 0x000fc20000010005 */
[----:B--2---:R-:W-:Y:S02]  /*1c080*/  FMUL.FTZ R4, R3, R0 ;  /* 0x0000000003047220 */ /* 0x004fe40000410000 */
[----:B------:R-:W-:-:S01]  /*1c090*/  @P3 FFMA.FTZ R92, R88, R90, R9 ;  /* 0x0000005a585c3223 */ /* 0x000fc20000010009 */
[----:B---3--:R-:W-:Y:S01]  /*1c0a0*/  FMUL.FTZ R7, R7, R0 ;  /* 0x0000000007077220 */ /* 0x008fe20000410000 */
[----:B------:R-:W-:Y:S02]  /*1c0b0*/  WARPGROUP.DEPBAR.LE gsb0, 0x0 ;  /* 0x00008000000079c5 */ /* 0x000fe40000010000 */
[----:B------:R-:W-:Y:S05]  /*1c0c0*/  @!P0 BRA `(.L_x_6542) ;  /* 0x0000000000048947 */ /* 0x000fea0003800000 */
[----:B------:R-:W-:Y:S01]  /*1c0d0*/  BPT.TRAP 0x1 ;  /* 0x000000040000795c */ /* 0x000fe20000300000 */
.L_x_6542:
[----:B------:R-:W2:Y:S04]  /*1c0e0*/  LDL R2, [R1+0x8c] ;  /* 0x00008c0001027983 */ /* 0x000ea80000100800 */
[----:B------:R-:W3:Y:S01]  /*1c0f0*/  LDL.LU R0, [R1+0xbc] ;  /* 0x0000bc0001007983 */ /* 0x000ee20000300800 */
[----:B------:R-:W-:Y:S02]  /*1c100*/  VIADD R232, R232, 0x1 ;  /* 0x00000001e8e87836 */ /* 0x000fe40000000000 */
        /* <DEDUP_REMOVED lines=59> */
[----:B------:R-:W-:-:S02]  /*1c4c0*/  SEL R232, R232, RZ, P1 ;  /* 0x000000ffe8e87207 */ /* 0x000fc40000800000 */
[----:B--2---:R-:W-:Y:S01]  /*1c4d0*/  R2UR UR4, R2 ;  /* 0x00000000020472ca */ /* 0x004fe200000e0000 */
[----:B------:R-:W-:Y:S02]  /*1c4e0*/  VIADD R2, R11, 0x2e860 ;  /* 0x0002e8600b027836 */ /* 0x000fe40000000000 */
[----:B------:R-:W-:-:S10]  /*1c4f0*/  FMUL.FTZ R11, R29, R4 ;  /* 0x000000041d0b7220 */ /* 0x000fd40000410000 */
[----:B------:R-:W-:Y:S02]  /*1c500*/  MOV R3, UR4 ;  /* 0x0000000400037c02 */ /* 0x000fe40008000f00 */
[----:B---3--:R-:W-:Y:S01]  /*1c510*/  R2UR UR4, R0 ;  /* 0x00000000000472ca */ /* 0x008fe200000e0000 */
[-C--:B------:R-:W-:Y:S01]  /*1c520*/  FMUL.FTZ R0, R24, R4.reuse ;  /* 0x0000000418007220 */ /* 0x080fe20000410000 */
[----:B------:R-:W-:Y:S01]  /*1c530*/  PRMT R3, R3, 0x654, R2 ;  /* 0x0000065403037816 */ /* 0x000fe20000000002 */
[----:B------:R-:W-:Y:S01]  /*1c540*/  FMUL.FTZ R2, R28, R4 ;  /* 0x000000041c027220 */ /* 0x000fe20000410000 */
[----:B------:R-:W-:Y:S01]  /*1c550*/  SEL R4, RZ, 0x1, P1 ;  /* 0x00000001ff047807 */ /* 0x000fe20000800000 */
[-C--:B------:R-:W-:Y:S01]  /*1c560*/  FMUL.FTZ R24, R74, R7.reuse ;  /* 0x000000074a187220 */ /* 0x080fe20000410000 */
[----:B------:R0:W-:Y:S01]  /*1c570*/  SYNCS.ARRIVE.TRANS64.RED.A1T0 RZ, [R3+URZ], RZ ;  /* 0x000000ff03ff79a7 */ /* 0x0001e2000810043f */
[----:B------:R-:W-:Y:S01]  /*1c580*/  FMUL.FTZ R74, R35, R7 ;  /* 0x00000007234a7220 */ /* 0x000fe20000410000 */
[----:B------:R-:W-:-:S05]  /*1c590*/  LOP3.LUT R235, R235, R4, RZ, 0x3c, !PT ;  /* 0x00000004ebeb7212 */ /* 0x000fca00078e3cff */
[----:B------:R-:W-:Y:S01]  /*1c5a0*/  UIADD3 UR4, UR4, 0x1, URZ ;  /* 0x0000000104047890 */ /* 0x000fe2000fffe03f */
[-C--:B0-----:R-:W-:Y:S01]  /*1c5b0*/  FMUL.FTZ R3, R66, R7.reuse ;  /* 0x0000000742037220 */ /* 0x081fe20000410000 */
[----:B------:R-:W-:-:S04]  /*1c5c0*/  FMUL.FTZ R66, R46, R7 ;  /* 0x000000072e427220 */ /* 0x000fc80000410000 */
[----:B------:R-:W-:-:S05]  /*1c5d0*/  IMAD.U32 R5, RZ, RZ, UR4 ;  /* 0x00000004ff057e24 */ /* 0x000fca000f8e00ff */
[----:B------:R0:W-:Y:S02]  /*1c5e0*/  STL [R1+0xbc], R5 ;  /* 0x0000bc0501007387 */ /* 0x0001e40000100800 */
.L_x_6490:
[----:B------:R-:W-:Y:S05]  /*1c5f0*/  WARPSYNC.ALL ;  /* 0x0000000000007948 */ /* 0x000fea0003800000 */
[----:B------:R-:W2:Y:S01]  /*1c600*/  LDL R127, [R1+0x94] ;  /* 0x00009400017f7983 */ /* 0x000ea20000100800 */
[----:B------:R-:W1:Y:S01]  /*1c610*/  S2UR UR5, SR_CgaCtaId ;  /* 0x00000000000579c3 */ /* 0x000e620000008800 */
[----:B------:R-:W-:Y:S01]  /*1c620*/  UMOV UR4, 0x400 ;  /* 0x0000040000047882 */ /* 0x000fe20000000000 */
[----:B------:R-:W-:Y:S01]  /*1c630*/  BSSY B0, `(.L_x_6543) ;  /* 0x0000428000007945 */ /* 0x000fe20003800000 */
[----:B-1----:R-:W-:Y:S01]  /*1c640*/  IMAD.U32 R4, RZ, RZ, UR5 ;  /* 0x00000005ff047e24 */ /* 0x002fe2000f8e00ff */
[----:B------:R-:W-:-:S04]  /*1c650*/  ULEA UR4, UR5, UR4, 0x18 ;  /* 0x0000000405047291 */ /* 0x000fc8000f8ec03f */
[----:B------:R1:W-:Y:S02]  /*1c660*/  STL [R1+0x8c], R4 ;  /* 0x00008c0401007387 */ /* 0x0003e40000100800 */
[----:B------:R-:W-:Y:S01]  /*1c670*/  IMAD.U32 R16, RZ, RZ, UR4 ;  /* 0x00000004ff107e24 */ /* 0x000fe2000f8e00ff */
[----:B------:R-:W-:Y:S06]  /*1c680*/  BAR.SYNC.DEFER_BLOCKING 0x5, 0x180 ;  /* 0x0146000000007b1d */ /* 0x000fec0000010000 */
[----:B------:R1:W3:Y:S02]  /*1c690*/  LDS.128 R120, [R16+0x2e8d0] ;  /* 0x02e8d00010787984 */ /* 0x0002e40000000c00 */
[----:B------:R-:W-:Y:S06]  /*1c6a0*/  BAR.ARV 0x4, 0x180 ;  /* 0x0106000000007b1d */ /* 0x000fec0000002000 */
[----:B--2---:R-:W-:-:S13]  /*1c6b0*/  ISETP.NE.AND P1, PT, R127, RZ, PT ;  /* 0x000000ff7f00720c */ /* 0x004fda0003f25270 */
[----:B------:R-:W2:Y:S02]  /*1c6c0*/  @!P1 LDC R127, c[0x0][0xad4] ;  /* 0x0002b500ff7f9b82 */ /* 0x000ea40000000800 */
[----:B--2---:R1:W-:Y:S01]  /*1c6d0*/  @!P1 STL [R1+0x94], R127 ;  /* 0x0000947f01009387 */ /* 0x0043e20000100800 */
[----:B---3--:R-:W-:Y:S05]  /*1c6e0*/  @P0 BRA `(.L_x_6544) ;  /* 0x0000003000f80947 */ /* 0x008fea0003800000 */
[----:B------:R-:W2:Y:S01]  /*1c6f0*/  LDL R14, [R1+0xdc] ;  /* 0x0000dc00010e7983 */ /* 0x000ea20000100800 */
[----:B------:R-:W-:Y:S01]  /*1c700*/  ULDC.64 UR4, c[0x4][0xa8] ;  /* 0x01002a0000047ab9 */ /* 0x000fe20000000a00 */
[----:B------:R-:W1:Y:S01]  /*1c710*/  S2R R10, SR_TID.X ;  /* 0x00000000000a7919 */ /* 0x000e620000002100 */
[----:B------:R-:W3:Y:S01]  /*1c720*/  S2R R15, SR_SWINHI ;  /* 0x00000000000f7919 */ /* 0x000ee20000002f00 */
[----:B-1----:R-:W-:-:S04]  /*1c730*/  SHF.L.U32 R4, R10, 0x2, RZ ;  /* 0x000000020a047819 */ /* 0x002fc800000006ff */
[----:B------:R-:W-:Y:S02]  /*1c740*/  LOP3.LUT R4, R4, 0xc, RZ, 0xc0, !PT ;  /* 0x0000000c04047812 */ /* 0x000fe400078ec0ff */
[----:B------:R-:W-:Y:S02]  /*1c750*/  MOV R58, R16 ;  /* 0x00000010003a7202 */ /* 0x000fe40000000f00 */
[----:B---3--:R-:W-:Y:S02]  /*1c760*/  MOV R59, R15 ;  /* 0x0000000f003b7202 */ /* 0x008fe40000000f00 */
[----:B------:R-:W-:-:S05]  /*1c770*/  IADD3 R4, P0, R4, UR4, RZ ;  /* 0x0000000404047c10 */ /* 0x000fca000ff1e0ff */
[----:B0-----:R-:W-:Y:S01]  /*1c780*/  IMAD.X R5, RZ, RZ, UR5, P0 ;  /* 0x00000005ff057e24 */ /* 0x001fe200080e06ff */
[----:B------:R-:W-:-:S04]  /*1c790*/  LOP3.LUT P0, R10, R10, 0x3, RZ, 0xc0, !PT ;  /* 0x000000030a0a7812 */ /* 0x000fc8000780c0ff */
[----:B------:R0:W5:Y:S01]  /*1c7a0*/  LDG.E.CONSTANT R7, desc[UR60][R4.64] ;  /* 0x0000003c04077981 */ /* 0x000162000c1e9900 */
[----:B------:R-:W-:-:S04]  /*1c7b0*/  ISETP.EQ.OR P0, PT, R10, 0x3, !P0 ;  /* 0x000000030a00780c */ /* 0x000fc80004702670 */
[----:B------:R-:W-:Y:S02]  /*1c7c0*/  SEL R96, R0, R13, P0 ;  /* 0x0000000d00607207 */ /* 0x000fe40000000000 */
[----:B------:R-:W-:Y:S02]  /*1c7d0*/  SEL R0, R13, R0, P0 ;  /* 0x000000000d007207 */ /* 0x000fe40000000000 */
[----:B------:R-:W-:Y:S02]  /*1c7e0*/  SEL R13, R2, R11, P0 ;  /* 0x0000000b020d7207 */ /* 0x000fe40000000000 */
[----:B------:R-:W-:Y:S01]  /*1c7f0*/  SEL R2, R11, R2, P0 ;  /* 0x000000020b027207 */ /* 0x000fe20000000000 */
[----:B------:R-:W-:Y:S01]  /*1c800*/  UMOV UR4, 0xffffffff ;  /* 0xffffffff00047882 */ /* 0x000fe20000000000 */
[----:B--2---:R-:W-:-:S03]  /*1c810*/  IMAD.WIDE R34, R14, 0x2, R58 ;  /* 0x000000020e227825 */ /* 0x004fc600078e023a */
[C---:B------:R-:W-:Y:S02]  /*1c820*/  IADD3 R33, P5, R34.reuse, 0x4060, RZ ;  /* 0x0000406022217810 */ /* 0x040fe40007fbe0ff */
[C---:B------:R-:W-:Y:S02]  /*1c830*/  IADD3 R31, P1, R34.reuse, 0x4040, RZ ;  /* 0x00004040221f7810 */ /* 0x040fe40007f3e0ff */
[----:B------:R-:W-:Y:S02]  /*1c840*/  LOP3.LUT R32, R33, 0x380, RZ, 0xc0, !PT ;  /* 0x0000038021207812 */ /* 0x000fe400078ec0ff */
[----:B------:R-:W-:Y:S02]  /*1c850*/  LOP3.LUT R30, R31, 0x380, RZ, 0xc0, !PT ;  /* 0x000003801f1e7812 */ /* 0x000fe400078ec0ff */
[----:B0-----:R-:W-:Y:S02]  /*1c860*/  IADD3 R5, P3, R34, 0x4000, RZ ;  /* 0x0000400022057810 */ /* 0x001fe40007f7e0ff */
[----:B------:R-:W-:-:S02]  /*1c870*/  SHF.R.U64 R32, R32, 0x3, RZ ;  /* 0x0000000320207819 */ /* 0x000fc400000012ff */
[----:B------:R-:W-:Y:S02]  /*1c880*/  SHF.R.U64 R30, R30, 0x3, RZ ;  /* 0x000000031e1e7819 */ /* 0x000fe400000012ff */
[----:B------:R-:W-:Y:S02]  /*1c890*/  LOP3.LUT R20, R5, 0x380, RZ, 0xc0, !PT ;  /* 0x0000038005147812 */ /* 0x000fe400078ec0ff */
[----:B------:R-:W-:Y:S01]  /*1c8a0*/  LOP3.LUT R32, R32, R33, RZ, 0x3c, !PT ;  /* 0x0000002120207212 */ /* 0x000fe200078e3cff */
[--C-:B------:R-:W-:Y:S01]  /*1c8b0*/  IMAD.X R33, RZ, RZ, R35.reuse, P5 ;  /* 0x000000ffff217224 */ /* 0x100fe200028e0623 */
[----:B------:R-:W-:Y:S01]  /*1c8c0*/  LOP3.LUT R30, R30, R31, RZ, 0x3c, !PT ;  /* 0x0000001f1e1e7212 */ /* 0x000fe200078e3cff */
[----:B------:R-:W-:Y:S01]  /*1c8d0*/  IMAD.X R31, RZ, RZ, R35, P1 ;  /* 0x000000ffff1f7224 */ /* 0x000fe200008e0623 */
[----:B------:R-:W-:Y:S02]  /*1c8e0*/  SHF.R.U64 R20, R20, 0x3, RZ ;  /* 0x0000000314147819 */ /* 0x000fe400000012ff */
[----:B------:R-:W-:-:S02]  /*1c8f0*/  IADD3 R29, P2, R34, 0x4020, RZ ;  /* 0x00004020221d7810 */ /* 0x000fc40007f5e0ff */
[C---:B------:R-:W-:Y:S02]  /*1c900*/  IADD3 R15, P5, R34.reuse, 0x40, RZ ;  /* 0x00000040220f7810 */ /* 0x040fe40007fbe0ff */
[C---:B------:R-:W-:Y:S02]  /*1c910*/  IADD3 R11, P1, R34.reuse, 0x20, RZ ;  /* 0x00000020220b7810 */ /* 0x040fe40007f3e0ff */
[----:B------:R-:W-:Y:S02]  /*1c920*/  IADD3 R21, P4, R34, 0x60, RZ ;  /* 0x0000006022157810 */ /* 0x000fe40007f9e0ff */
[----:B------:R-:W-:Y:S02]  /*1c930*/  LOP3.LUT R20, R20, R5, RZ, 0x3c, !PT ;  /* 0x0000000514147212 */ /* 0x000fe400078e3cff */
[----:B------:R-:W-:Y:S02]  /*1c940*/  LOP3.LUT R28, R29, 0x380, RZ, 0xc0, !PT ;  /* 0x000003801d1c7812 */ /* 0x000fe400078ec0ff */
[----:B------:R-:W-:-:S02]  /*1c950*/  LOP3.LUT R10, R15, 0x380, RZ, 0xc0, !PT ;  /* 0x000003800f0a7812 */ /* 0x000fc400078ec0ff */
[----:B------:R-:W-:Y:S02]  /*1c960*/  LOP3.LUT R4, R11, 0x380, RZ, 0xc0, !PT ;  /* 0x000003800b047812 */ /* 0x000fe400078ec0ff */
[----:B------:R-:W-:Y:S02]  /*1c970*/  LOP3.LUT R5, R34, 0x380, RZ, 0xc0, !PT ;  /* 0x0000038022057812 */ /* 0x000fe400078ec0ff */
[----:B------:R-:W-:Y:S02]  /*1c980*/  LOP3.LUT R14, R21, 0x380, RZ, 0xc0, !PT ;  /* 0x00000380150e7812 */ /* 0x000fe400078ec0ff */
        /* <DEDUP_REMOVED lines=14> */
[-C--:B------:R-:W-:Y:S02]  /*1ca70*/  IADD3.X R21, RZ, R35.reuse, RZ, P3, !PT ;  /* 0x00000023ff157210 */ /* 0x080fe40001ffe4ff */
[----:B------:R-:W-:Y:S02]  /*1ca80*/  MOV R99, R34 ;  /* 0x0000002200637202 */ /* 0x000fe40000000f00 */
[----:B------:R-:W-:Y:S02]  /*1ca90*/  MOV R85, R32 ;  /* 0x0000002000557202 */ /* 0x000fe40000000f00 */
[----:B------:R-:W-:Y:S02]  /*1caa0*/  MOV R83, R30 ;  /* 0x0000001e00537202 */ /* 0x000fe40000000f00 */
[----:B------:R-:W-:Y:S02]  /*1cab0*/  MOV R81, R28 ;  /* 0x0000001c00517202 */ /* 0x000fe40000000f00 */
[----:B------:R-:W-:-:S02]  /*1cac0*/  MOV R79, R20 ;  /* 0x00000014004f7202 */ /* 0x000fc40000000f00 */
[----:B------:R-:W-:Y:S02]  /*1cad0*/  MOV R97, R14 ;  /* 0x0000000e00617202 */ /* 0x000fe40000000f00 */
[----:B------:R-:W-:Y:S02]  /*1cae0*/  MOV R95, R10 ;  /* 0x0000000a005f7202 */ /* 0x000fe40000000f00 */
[----:B------:R-:W-:Y:S01]  /*1caf0*/  MOV R93, R4 ;  /* 0x00000004005d7202 */ /* 0x000fe20000000f00 */
[----:B------:R-:W-:Y:S06]  /*1cb00*/  BRA.DIV UR4, `(.L_x_6545) ;  /* 0x000000be04287947 */ /* 0x000fec000b800000 */
[----:B------:R-:W-:Y:S01]  /*1cb10*/  SEL R116, R88, R111, P0 ;  /* 0x0000006f58747207 */ /* 0x000fe20000000000 */
[----:B-----5:R-:W-:Y:S01]  /*1cb20*/  SHFL.IDX PT, R21, R13, R7, 0x1c1f ;  /* 0x001c1f070d157589 */ /* 0x020fe200000e0000 */
[----:B------:R-:W-:Y:S02]  /*1cb30*/  LOP3.LUT R5, R7, 0x2, RZ, 0x3c, !PT ;  /* 0x0000000207057812 */ /* 0x000fe400078e3cff */
        /* <DEDUP_REMOVED lines=88> */
[----:B------:R-:W4:Y:S01]  /*1d0c0*/  SHFL.IDX PT, R71, R40, R5, 0x1c1f ;  /* 0x001c1f0528477589 */ /* 0x000f2200000e0000 */
[----:B0-----:R-:W-:Y:S02]  /*1d0d0*/  SEL R3, R21, R2, P0 ;  /* 0x0000000215037207 */ /* 0x001fe40000000000 */
        /* <DEDUP_REMOVED lines=14> */
[----:B---3--:R-:W-:-:S02]  /*1d1c0*/  SEL R105, R63, R110, P0 ;  /* 0x0000006e3f697207 */ /* 0x008fc40000000000 */
[----:B------:R-:W-:Y:S01]  /*1d1d0*/  SEL R107, R110, R63, P0 ;  /* 0x0000003f6e6b7207 */ /* 0x000fe20000000000 */
[----:B------:R-:W-:Y:S01]  /*1d1e0*/  SHFL.IDX PT, R74, R74, R7, 0x1c1f ;  /* 0x001c1f074a4a7589 */ /* 0x000fe200000e0000 */
[----:B------:R-:W-:Y:S02]  /*1d1f0*/  SEL R44, R104, R47, P0 ;  /* 0x0000002f682c7207 */ /* 0x000fe40000000000 */
[----:B------:R-:W-:Y:S01]  /*1d200*/  SEL R101, R57, R90, P0 ;  /* 0x0000005a39657207 */ /* 0x000fe20000000000 */
[----:B------:R-:W-:Y:S01]  /*1d210*/  SHFL.IDX PT, R25, R66, R7, 0x1c1f ;  /* 0x001c1f0742197589 */ /* 0x000fe200000e0000 */
[----:B------:R-:W-:Y:S02]  /*1d220*/  SEL R103, R90, R57, P0 ;  /* 0x000000395a677207 */ /* 0x000fe40000000000 */
[----:B----4-:R-:W-:Y:S01]  /*1d230*/  SEL R61, R78, R71, P0 ;  /* 0x000000474e3d7207 */ /* 0x010fe20000000000 */
[----:B------:R-:W-:Y:S01]  /*1d240*/  SHFL.IDX PT, R9, R68, R7, 0x1c1f ;  /* 0x001c1f0744097589 */ /* 0x000fe200000e0000 */
[----:B------:R-:W-:-:S02]  /*1d250*/  SEL R63, R71, R78, P0 ;  /* 0x0000004e473f7207 */ /* 0x000fc40000000000 */
        /* <DEDUP_REMOVED lines=8> */
[----:B------:R-:W4:Y:S04]  /*1d2e0*/  SHFL.IDX PT, R86, R86, R5, 0x1c1f ;  /* 0x001c1f0556567589 */ /* 0x000f2800000e0000 */
[----:B------:R0:W4:Y:S01]  /*1d2f0*/  SHFL.IDX PT, R114, R42, R5, 0x1c1f ;  /* 0x001c1f052a727589 */ /* 0x00012200000e0000 */
[----:B--2---:R-:W-:-:S03]  /*1d300*/  SEL R48, R36, R51, P0 ;  /* 0x0000003324307207 */ /* 0x004fc60000000000 */
[----:B------:R2:W4:Y:S04]  /*1d310*/  SHFL.IDX PT, R118, R46, R5, 0x1c1f ;  /* 0x001c1f052e767589 */ /* 0x00052800000e0000 */
[----:B------:R-:W4:Y:S01]  /*1d320*/  SHFL.IDX PT, R73, R50, R5, 0x1c1f ;  /* 0x001c1f0532497589 */ /* 0x000f2200000e0000 */
[----:B0-----:R-:W-:Y:S02]  /*1d330*/  SEL R89, R37, R98, P0 ;  /* 0x0000006225597207 */ /* 0x001fe40000000000 */
[----:B------:R-:W-:Y:S01]  /*1d340*/  SEL R42, R47, R104, P0 ;  /* 0x000000682f2a7207 */ /* 0x000fe20000000000 */
[----:B------:R-:W0:Y:S01]  /*1d350*/  SHFL.IDX PT, R75, R60, R5, 0x1c1f ;  /* 0x001c1f053c4b7589 */ /* 0x000e2200000e0000 */
[----:B-1----:R-:W-:Y:S02]  /*1d360*/  SEL R43, R45, R84, P0 ;  /* 0x000000542d2b7207 */ /* 0x002fe40000000000 */
[----:B--2---:R-:W-:Y:S01]  /*1d370*/  SEL R46, R51, R36, P0 ;  /* 0x00000024332e7207 */ /* 0x004fe20000000000 */
[----:B------:R1:W-:Y:S01]  /*1d380*/  SHFL.IDX PT, R77, R56, R5, 0x1c1f ;  /* 0x001c1f05384d7589 */ /* 0x0003e200000e0000 */
[----:B------:R-:W-:-:S02]  /*1d390*/  SEL R36, R55, R108, P0 ;  /* 0x0000006c37247207 */ /* 0x000fc40000000000 */
[----:B------:R-:W-:Y:S01]  /*1d3a0*/  SEL R108, R108, R55, P0 ;  /* 0x000000376c6c7207 */ /* 0x000fe20000000000 */
[----:B------:R-:W2:Y:S01]  /*1d3b0*/  SHFL.IDX PT, R109, R26, R5, 0x1c1f ;  /* 0x001c1f051a6d7589 */ /* 0x000ea200000e0000 */
[----:B---3--:R-:W-:Y:S02]  /*1d3c0*/  SEL R47, R49, R106, P0 ;  /* 0x0000006a312f7207 */ /* 0x008fe40000000000 */
[----:B----4-:R-:W-:Y:S01]  /*1d3d0*/  SEL R51, R53, R86, P0 ;  /* 0x0000005635337207 */ /* 0x010fe20000000000 */
[----:B------:R-:W-:Y:S01]  /*1d3e0*/  SHFL.IDX PT, R33, R140, R7, 0x1c1f ;  /* 0x001c1f078c217589 */ /* 0x000fe200000e0000 */
[----:B------:R-:W-:Y:S02]  /*1d3f0*/  SEL R40, R65, R114, P0 ;  /* 0x0000007241287207 */ /* 0x000fe40000000000 */
[----:B-1----:R-:W-:Y:S01]  /*1d400*/  SEL R56, R70, R69, P0 ;  /* 0x0000004546387207 */ /* 0x002fe20000000000 */
[----:B------:R1:W-:Y:S01]  /*1d410*/  SHFL.IDX PT, R29, R62, R7, 0x1c1f ;  /* 0x001c1f073e1d7589 */ /* 0x0003e200000e0000 */
[----:B------:R-:W-:-:S02]  /*1d420*/  SEL R50, R114, R65, P0 ;  /* 0x0000004172327207 */ /* 0x000fc40000000000 */
[----:B------:R-:W-:Y:S01]  /*1d430*/  SEL R55, R67, R118, P0 ;  /* 0x0000007643377207 */ /* 0x000fe20000000000 */
[----:B------:R-:W-:Y:S01]  /*1d440*/  SHFL.IDX PT, R27, R64, R7, 0x1c1f ;  /* 0x001c1f07401b7589 */ /* 0x000fe200000e0000 */
[----:B------:R-:W-:Y:S02]  /*1d450*/  SEL R57, R118, R67, P0 ;  /* 0x0000004376397207 */ /* 0x000fe40000000000 */
[----:B------:R-:W-:Y:S01]  /*1d460*/  SEL R60, R76, R73, P0 ;  /* 0x000000494c3c7207 */ /* 0x000fe20000000000 */
[----:B------:R-:W-:Y:S01]  /*1d470*/  SHFL.IDX PT, R32, R32, R7, 0x1c1f ;  /* 0x001c1f0720207589 */ /* 0x000fe200000e0000 */
[----:B0-----:R-:W-:Y:S02]  /*1d480*/  SEL R71, R75, R74, P0 ;  /* 0x0000004a4b477207 */ /* 0x001fe40000000000 */
[----:B-1----:R-:W-:Y:S01]  /*1d490*/  SEL R62, R73, R76, P0 ;  /* 0x0000004c493e7207 */ /* 0x002fe20000000000 */
[----:B------:R-:W0:Y:S01]  /*1d4a0*/  SHFL.IDX PT, R94, R94, R5, 0x1c1f ;  /* 0x001c1f055e5e7589 */ /* 0x000e2200000e0000 */
[----:B------:R-:W-:-:S02]  /*1d4b0*/  SEL R37, R98, R37, P0 ;  /* 0x0000002562257207 */ /* 0x000fc40000000000 */
[----:B------:R-:W-:Y:S01]  /*1d4c0*/  SEL R45, R84, R45, P0 ;  /* 0x0000002d542d7207 */ /* 0x000fe20000000000 */
[----:B------:R1:W3:Y:S01]  /*1d4d0*/  SHFL.IDX PT, R66, R54, R5, 0x1c1f ;  /* 0x001c1f0536427589 */ /* 0x0002e200000e0000 */
[----:B--2---:R-:W-:Y:S02]  /*1d4e0*/  SEL R119, R34, R109, P0 ;  /* 0x0000006d22777207 */ /* 0x004fe40000000000 */
[----:B------:R-:W-:Y:S01]  /*1d4f0*/  SEL R125, R109, R34, P0 ;  /* 0x000000226d7d7207 */ /* 0x000fe20000000000 */
[----:B------:R2:W4:Y:S01]  /*1d500*/  SHFL.IDX PT, R68, R52, R5, 0x1c1f ;  /* 0x001c1f0534447589 */ /* 0x00052200000e0000 */
[----:B------:R-:W-:Y:S01]  /*1d510*/  SEL R49, R106, R49, P0 ;  /* 0x000000316a317207 */ /* 0x000fe20000000000 */
[----:B------:R-:W-:Y:S01]  /*1d520*/  IMAD.MOV.U32 R109, RZ, RZ, RZ ;  /* 0x000000ffff6d7224 */ /* 0x000fe200078e00ff */
[----:B------:R-:W-:Y:S01]  /*1d530*/  SEL R53, R86, R53, P0 ;  /* 0x0000003556357207 */ /* 0x000fe20000000000 */
[----:B------:R-:W4:Y:S01]  /*1d540*/  SHFL.IDX PT, R30, R30, R5, 0x1c1f ;  /* 0x001c1f051e1e7589 */ /* 0x000f2200000e0000 */
[----:B-1----:R-:W-:-:S03]  /*1d550*/  SEL R54, R69, R70, P0 ;  /* 0x0000004645367207 */ /* 0x002fc60000000000 */
[----:B------:R-:W1:Y:S01]  /*1d560*/  SHFL.IDX PT, R28, R28, R5, 0x1c1f ;  /* 0x001c1f051c1c7589 */ /* 0x000e6200000e0000 */
[----:B------:R-:W-:Y:S02]  /*1d570*/  SEL R70, R77, R72, P0 ;  /* 0x000000484d467207 */ /* 0x000fe40000000000 */
[----:B--2---:R-:W-:Y:S01]  /*1d580*/  SEL R52, R72, R77, P0 ;  /* 0x0000004d48347207 */ /* 0x004fe20000000000 */
[----:B------:R-:W2:Y:S01]  /*1d590*/  SHFL.IDX PT, R111, R24, R5, 0x1c1f ;  /* 0x001c1f05186f7589 */ /* 0x000ea200000e0000 */
[----:B------:R-:W-:-:S03]  /*1d5a0*/  SEL R69, R74, R75, P0 ;  /* 0x0000004b4a457207 */ /* 0x000fc60000000000 */
[----:B------:R1:W2:Y:S01]  /*1d5b0*/  SHFL.IDX PT, R4, R4, R7, 0x1c1f ;  /* 0x001c1f0704047589 */ /* 0x0002a200000e0000 */
[----:B0-----:R-:W-:Y:S02]  /*1d5c0*/  SEL R117, R33, R94, P0 ;  /* 0x0000005e21757207 */ /* 0x001fe40000000000 */
[----:B------:R-:W-:Y:S01]  /*1d5d0*/  SEL R87, R94, R33, P0 ;  /* 0x000000215e577207 */ /* 0x000fe20000000000 */
[----:B------:R0:W0:Y:S01]  /*1d5e0*/  SHFL.IDX PT, R10, R10, R7, 0x1c1f ;  /* 0x001c1f070a0a7589 */ /* 0x00002200000e0000 */
[----:B---3--:R-:W-:Y:S02]  /*1d5f0*/  SEL R73, R9, R66, P0 ;  /* 0x0000004209497207 */ /* 0x008fe40000000000 */
[----:B------:R-:W-:Y:S01]  /*1d600*/  SEL R75, R66, R9, P0 ;  /* 0x00000009424b7207 */ /* 0x000fe20000000000 */
[----:B------:R3:W0:Y:S01]  /*1d610*/  SHFL.IDX PT, R7, R8, R5, 0x1c1f ;  /* 0x001c1f0508077589 */ /* 0x00062200000e0000 */
[----:B----4-:R-:W-:Y:S02]  /*1d620*/  SEL R72, R25, R68, P0 ;  /* 0x0000004419487207 */ /* 0x010fe40000000000 */
[----:B------:R-:W-:Y:S01]  /*1d630*/  SEL R74, R68, R25, P0 ;  /* 0x00000019444a7207 */ /* 0x000fe20000000000 */
[----:B------:R3:W4:Y:S01]  /*1d640*/  SHFL.IDX PT, R14, R6, R5, 0x1c1f ;  /* 0x001c1f05060e7589 */ /* 0x00072200000e0000 */
[----:B------:R-:W-:-:S02]  /*1d650*/  SEL R77, R27, R30, P0 ;  /* 0x0000001e1b4d7207 */ /* 0x000fc40000000000 */
[----:B------:R-:W-:Y:S02]  /*1d660*/  SEL R115, R30, R27, P0 ;  /* 0x0000001b1e737207 */ /* 0x000fe40000000000 */
[----:B-1----:R-:W-:Y:S02]  /*1d670*/  SEL R76, R29, R28, P0 ;  /* 0x0000001c1d4c7207 */ /* 0x002fe40000000000 */
[----:B------:R-:W-:Y:S02]  /*1d680*/  SEL R114, R28, R29, P0 ;  /* 0x0000001d1c727207 */ /* 0x000fe40000000000 */
[----:B--2---:R-:W-:Y:S02]  /*1d690*/  SEL R118, R32, R111, P0 ;  /* 0x0000006f20767207 */ /* 0x004fe40000000000 */
[----:B---3--:R-:W-:-:S07]  /*1d6a0*/  SEL R124, R111, R32, P0 ;  /* 0x000000206f7c7207 */ /* 0x008fce0000000000 */
.L_x_6788:
[----:B------:R-:W2:Y:S04]  /*1d6b0*/  LDL.LU R78, [R1+0x98] ;  /* 0x00009800014e7983 */ /* 0x000ea80000300800 */
[----:B------:R-:W3:Y:S01]  /*1d6c0*/  LDL.LU R68, [R1+0x9c] ;  /* 0x00009c0001447983 */ /* 0x000ee20000300800 */
[----:B------:R-:W-:Y:S05]  /*1d6d0*/  WARPSYNC.ALL ;  /* 0x0000000000007948 */ /* 0x000fea0003800000 */
[----:B----4-:R-:W-:Y:S01]  /*1d6e0*/  SEL R64, R4, R14, P0 ;  /* 0x0000000e04407207 */ /* 0x010fe20000000000 */
[----:B------:R-:W-:Y:S01]  /*1d6f0*/  ULDC.64 UR6, c[0x0][0xc08] ;  /* 0x0003020000067ab9 */ /* 0x000fe20000000a00 */
[----:B------:R-:W-:Y:S01]  /*1d700*/  SEL R66, R14, R4, P0 ;  /* 0x000000040e427207 */ /* 0x000fe20000000000 */
[----:B------:R-:W-:Y:S01]  /*1d710*/  ULDC.64 UR4, c[0x0][0xc00] ;  /* 0x0003000000047ab9 */ /* 0x000fe20000000a00 */
[----:B0-----:R-:W-:-:S02]  /*1d720*/  SEL R65, R10, R7, P0 ;  /* 0x000000070a417207 */ /* 0x001fc40000000000 */
[----:B------:R-:W-:Y:S02]  /*1d730*/  SEL R67, R7, R10, P0 ;  /* 0x0000000a07437207 */ /* 0x000fe40000000000 */
[----:B------:R-:W-:Y:S02]  /*1d740*/  F2FP.BF16.F32.PACK_AB R4, R3, R112 ;  /* 0x000000700304723e */ /* 0x000fe400000010ff */
[----:B------:R-:W-:Y:S02]  /*1d750*/  F2FP.BF16.F32.PACK_AB R5, R105, R40 ;  /* 0x000000286905723e */ /* 0x000fe400000010ff */
[----:B------:R-:W-:Y:S02]  /*1d760*/  F2FP.BF16.F32.PACK_AB R6, R21, R96 ;  /* 0x000000601506723e */ /* 0x000fe400000010ff */
[----:B------:R-:W-:Y:S01]  /*1d770*/  F2FP.BF16.F32.PACK_AB R7, R107, R50 ;  /* 0x000000326b07723e */ /* 0x000fe200000010ff */
[----:B------:R-:W-:Y:S01]  /*1d780*/  BAR.SYNC.DEFER_BLOCKING 0x1, 0x100 ;  /* 0x0044000000007b1d */ /* 0x000fe20000010000 */
[----:B------:R-:W-:-:S02]  /*1d790*/  F2FP.BF16.F32.PACK_AB R8, R117, R116 ;  /* 0x000000747508723e */ /* 0x000fc400000010ff */
[----:B------:R-:W-:Y:S02]  /*1d7a0*/  F2FP.BF16.F32.PACK_AB R9, R55, R54 ;  /* 0x000000363709723e */ /* 0x000fe400000010ff */
[----:B------:R-:W-:Y:S02]  /*1d7b0*/  F2FP.BF16.F32.PACK_AB R10, R87, R82 ;  /* 0x00000052570a723e */ /* 0x000fe400000010ff */
[----:B------:R-:W-:Y:S02]  /*1d7c0*/  F2FP.BF16.F32.PACK_AB R11, R57, R56 ;  /* 0x00000038390b723e */ /* 0x000fe400000010ff */
[----:B------:R-:W-:Y:S02]  /*1d7d0*/  F2FP.BF16.F32.PACK_AB R12, R89, R0 ;  /* 0x00000000590c723e */ /* 0x000fe400000010ff */
[----:B------:R-:W-:Y:S02]  /*1d7e0*/  F2FP.BF16.F32.PACK_AB R13, R61, R60 ;  /* 0x0000003c3d0d723e */ /* 0x000fe400000010ff */
[----:B------:R-:W-:-:S02]  /*1d7f0*/  F2FP.BF16.F32.PACK_AB R14, R37, R2 ;  /* 0x00000002250e723e */ /* 0x000fc400000010ff */
        /* <DEDUP_REMOVED lines=14> */
[----:B------:R-:W-:Y:S01]  /*1d8e0*/  STSM.16.M88.4 [R97], R24 ;  /* 0x0000001861007844 */ /* 0x000fe20000000200 */
[----:B------:R-:W-:-:S02]  /*1d8f0*/  F2FP.BF16.F32.PACK_AB R34, R49, R48 ;  /* 0x000000303122723e */ /* 0x000fc400000010ff */
[----:B------:R-:W-:Y:S01]  /*1d900*/  F2FP.BF16.F32.PACK_AB R35, R115, R114 ;  /* 0x000000727323723e */ /* 0x000fe200000010ff */
[----:B------:R-:W-:Y:S01]  /*1d910*/  STSM.16.M88.4 [R79], R28 ;  /* 0x0000001c4f007844 */ /* 0x000fe20000000200 */
[----:B0-----:R-:W-:Y:S02]  /*1d920*/  F2FP.BF16.F32.PACK_AB R4, R51, R36 ;  /* 0x000000243304723e */ /* 0x001fe400000010ff */
[----:B------:R-:W-:Y:S01]  /*1d930*/  F2FP.BF16.F32.PACK_AB R5, R119, R118 ;  /* 0x000000767705723e */ /* 0x000fe200000010ff */
[----:B------:R-:W-:Y:S01]  /*1d940*/  STSM.16.M88.4 [R81], R32 ;  /* 0x0000002051007844 */ /* 0x000fe20000000200 */
[----:B------:R-:W-:Y:S02]  /*1d950*/  F2FP.BF16.F32.PACK_AB R6, R53, R108 ;  /* 0x0000006c3506723e */ /* 0x000fe400000010ff */
[----:B------:R-:W-:Y:S02]  /*1d960*/  F2FP.BF16.F32.PACK_AB R7, R125, R124 ;  /* 0x0000007c7d07723e */ /* 0x000fe400000010ff */
[----:B-1----:R-:W-:-:S02]  /*1d970*/  F2FP.BF16.F32.PACK_AB R8, R101, R100 ;  /* 0x000000646508723e */ /* 0x002fc400000010ff */
[----:B------:R-:W-:Y:S01]  /*1d980*/  F2FP.BF16.F32.PACK_AB R10, R103, R102 ;  /* 0x00000066670a723e */ /* 0x000fe200000010ff */
[----:B------:R-:W-:Y:S01]  /*1d990*/  STSM.16.M88.4 [R83], R4 ;  /* 0x0000000453007844 */ /* 0x000fe20000000200 */
[----:B------:R-:W-:Y:S02]  /*1d9a0*/  F2FP.BF16.F32.PACK_AB R9, R65, R64 ;  /* 0x000000404109723e */ /* 0x000fe400000010ff */
[----:B------:R-:W-:Y:S02]  /*1d9b0*/  F2FP.BF16.F32.PACK_AB R11, R67, R66 ;  /* 0x00000042430b723e */ /* 0x000fe400000010ff */
[----:B------:R-:W-:Y:S02]  /*1d9c0*/  ISETP.NE.U32.AND P3, PT, RZ, UR6, PT ;  /* 0x00000006ff007c0c */ /* 0x000fe4000bf65070 */
[----:B------:R-:W-:Y:S01]  /*1d9d0*/  ISETP.NE.U32.AND P0, PT, RZ, UR4, PT ;  /* 0x00000004ff007c0c */ /* 0x000fe2000bf05070 */
[----:B------:R0:W-:Y:S01]  /*1d9e0*/  STSM.16.M88.4 [R85], R8 ;  /* 0x0000000855007844 */ /* 0x0001e20000000200 */
[----:B------:R-:W-:Y:S01]  /*1d9f0*/  BAR.SYNC.DEFER_BLOCKING 0x1, 0x100 ;  /* 0x0044000000007b1d */ /* 0x000fe20000010000 */
[----:B------:R-:W-:-:S02]  /*1da00*/  ISETP.NE.AND.EX P3, PT, RZ, UR7, PT, P3 ;  /* 0x00000007ff007c0c */ /* 0x000fc4000bf65330 */
[----:B------:R-:W-:Y:S02]  /*1da10*/  ISETP.NE.AND.EX P0, PT, RZ, UR5, PT, P0 ;  /* 0x00000005ff007c0c */ /* 0x000fe4000bf05300 */
[----:B--2---:R-:W-:-:S04]  /*1da20*/  IADD3 R12, P1, R78, UR4, RZ ;  /* 0x000000044e0c7c10 */ /* 0x004fc8000ff3e0ff */
[----:B---3--:R-:W-:-:S05]  /*1da30*/  IADD3.X R13, R68, UR5, RZ, P1, !PT ;  /* 0x00000005440d7c10 */ /* 0x008fca0008ffe4ff */
[----:B------:R-:W-:Y:S01]  /*1da40*/  @P3 IADD3 R14, P1, R78, UR6, RZ ;  /* 0x000000064e0e3c10 */ /* 0x000fe2000ff3e0ff */
[----:B------:R-:W-:Y:S01]  /*1da50*/  ULDC UR6, c[0x0][0xa88] ;  /* 0x0002a20000067ab9 */ /* 0x000fe20000000800 */
[----:B0-----:R-:W-:Y:S01]  /*1da60*/  IMAD.MOV.U32 R10, RZ, RZ, 0x9b8 ;  /* 0x000009b8ff0a7424 */ /* 0x001fe200078e00ff */
[----:B------:R-:W-:Y:S01]  /*1da70*/  MOV R25, UR6 ;  /* 0x0000000600197c02 */ /* 0x000fe20008000f00 */
[----:B------:R0:W5:Y:S01]  /*1da80*/  @P0 LDG.E R109, desc[UR60][R12.64] ;  /* 0x0000003c0c6d0981 */ /* 0x000162000c1e1900 */
[----:B------:R-:W-:Y:S01]  /*1da90*/  @P3 IADD3.X R15, R68, UR7, RZ, P1, !PT ;  /* 0x00000007440f3c10 */ /* 0x000fe20008ffe4ff */
[----:B------:R-:W1:Y:S04]  /*1daa0*/  LDC R78, c[0x0][0xbe8] ;  /* 0x0002fa00ff4e7b82 */ /* 0x000e680000000800 */
[----:B------:R0:W5:Y:S01]  /*1dab0*/  @P3 LDG.E R25, desc[UR60][R14.64] ;  /* 0x0000003c0e193981 */ /* 0x000162000c1e1900 */
[----:B------:R-:W-:-:S04]  /*1dac0*/  ISETP.GT.AND P2, PT, R127, 0x1, PT ;  /* 0x000000017f00780c */ /* 0x000fc80003f44270 */
[----:B------:R-:W-:-:S04]  /*1dad0*/  SEL R10, R10, 0x978, P2 ;  /* 0x000009780a0a7807 */ /* 0x000fc80001000000 */
[----:B------:R0:W2:Y:S08]  /*1dae0*/  LDC.64 R4, c[0x0][R10+0x220] ;  /* 0x000088000a047b82 */ /* 0x0000b00000000a00 */
[----:B------:R0:W3:Y:S01]  /*1daf0*/  LDC.64 R6, c[0x0][R10+0x218] ;  /* 0x000086000a067b82 */ /* 0x0000e20000000a00 */
[----:B-1----:R-:W-:-:S07]  /*1db00*/  ISETP.NE.AND P1, PT, R78, 0x1, PT ;  /* 0x000000014e00780c */ /* 0x002fce0003f25270 */
[----:B------:R0:W1:Y:S01]  /*1db10*/  LDC.64 R8, c[0x0][R10+0x228] ;  /* 0x00008a000a087b82 */ /* 0x0000620000000a00 */
[----:B------:R-:W-:Y:S05]  /*1db20*/  @P3 BRA `(.L_x_6546) ;  /* 0x0000000000103947 */ /* 0x000fea0003800000 */
[----:B------:R-:W-:Y:S05]  /*1db30*/  @!P0 BRA `(.L_x_6546) ;  /* 0x00000000000c8947 */ /* 0x000fea0003800000 */
[----:B0-----:R-:W4:Y:S04]  /*1db40*/  LDG.E R14, desc[UR60][R12.64] ;  /* 0x0000003c0c0e7981 */ /* 0x001f28000c1e1900 */
[----:B-----5:R-:W4:Y:S02]  /*1db50*/  LDG.E R25, desc[UR60][R12.64+0x4] ;  /* 0x0000043c0c197981 */ /* 0x020f24000c1e1900 */
[----:B----4-:R-:W-:-:S07]  /*1db60*/  IMAD.IADD R25, R25, 0x1, -R14 ;  /* 0x0000000119197824 */ /* 0x010fce00078e0a0e */
.L_x_6546:
[----:B------:R-:W4:Y:S01]  /*1db70*/  LDL R11, [R1+0x74] ;  /* 0x00007400010b7983 */ /* 0x000f220000100800 */
[----:B------:R-:W-:Y:S01]  /*1db80*/  ISETP.NE.U32.AND P0, PT, RZ, UR4, PT ;  /* 0x00000004ff007c0c */ /* 0x000fe2000bf05070 */
[----:B0-----:R-:W0:Y:S02]  /*1db90*/  @P1 LDC R14, c[0x0][0xbec] ;  /* 0x0002fb00ff0e1b82 */ /* 0x001e240000000800 */
[----:B------:R-:W2:Y:S04]  /*1dba0*/  LDL.LU R12, [R1+0x84] ;  /* 0x00008400010c7983 */ /* 0x000ea80000300800 */
[----:B------:R-:W3:Y:S02]  /*1dbb0*/  LDL.LU R26, [R1+0xa0] ;  /* 0x0000a000011a7983 */ /* 0x000ee40000300800 */
[----:B------:R-:W1:Y:S02]  /*1dbc0*/  @P1 LDC R33, c[0x0][0xbf0] ;  /* 0x0002fc00ff211b82 */ /* 0x000e640000000800 */
[----:B------:R-:W2:Y:S04]  /*1dbd0*/  LDL R24, [R1+0xd8] ;  /* 0x0000d80001187983 */ /* 0x000ea80000100800 */
[----:B------:R-:W2:Y:S04]  /*1dbe0*/  LDL R84, [R1+0xa4] ;  /* 0x0000a40001547983 */ /* 0x000ea80000100800 */
[----:B------:R-:W2:Y:S01]  /*1dbf0*/  LDL R79, [R1+0xa8] ;  /* 0x0000a800014f7983 */ /* 0x000ea20000100800 */
[----:B------:R-:W-:Y:S01]  /*1dc00*/  ISETP.NE.AND.EX P0, PT, RZ, UR5, PT, P0 ;  /* 0x00000005ff007c0c */ /* 0x000fe2000bf05300 */
[----:B-----5:R-:W-:-:S02]  /*1dc10*/  IMAD R68, R25, R78, RZ ;  /* 0x0000004e19447224 */ /* 0x020fc400078e02ff */
[----:B----4-:R-:W-:Y:S01]  /*1dc20*/  IMAD.MOV.U32 R80, RZ, RZ, R11 ;  /* 0x000000ffff507224 */ /* 0x010fe200078e000b */
[----:B---3--:R-:W-:Y:S02]  /*1dc30*/  SEL R27, R26, RZ, !P0 ;  /* 0x000000ff1a1b7207 */ /* 0x008fe40004000000 */
[----:B------:R-:W3:Y:S01]  /*1dc40*/  LDL R26, [R1+0xd4] ;  /* 0x0000d400011a7983 */ /* 0x000ee20000100800 */
[----:B------:R-:W4:Y:S01]  /*1dc50*/  LDC.64 R10, c[0x0][R10+0x210] ;  /* 0x000084000a0a7b82 */ /* 0x000f220000000a00 */
[----:B--2---:R-:W-:-:S07]  /*1dc60*/  SEL R15, R12, RZ, !P0 ;  /* 0x000000ff0c0f7207 */ /* 0x004fce0004000000 */
[----:B------:R-:W2:Y:S01]  /*1dc70*/  LDC.64 R12, c[0x0][0xba8] ;  /* 0x0002ea00ff0c7b82 */ /* 0x000ea20000000a00 */
[----:B------:R-:W-:Y:S02]  /*1dc80*/  IMAD R5, R5, R15, RZ ;  /* 0x0000000f05057224 */ /* 0x000fe400078e02ff */
[----:B------:R-:W-:Y:S02]  /*1dc90*/  IMAD R35, R84, 0x80, R24 ;  /* 0x0000008054237824 */ /* 0x000fe400078e0218 */
[----:B------:R-:W4:Y:S01]  /*1dca0*/  S2R R24, SR_TID.X ;  /* 0x0000000000187919 */ /* 0x000f220000002100 */
[----:B------:R-:W-:Y:S02]  /*1dcb0*/  IMAD R31, R4, R27, R5 ;  /* 0x0000001b041f7224 */ /* 0x000fe400078e0205 */
[-C--:B------:R-:W-:Y:S02]  /*1dcc0*/  IMAD R29, R7, R80.reuse, RZ ;  /* 0x00000050071d7224 */ /* 0x080fe400078e02ff */
[----:B------:R-:W-:-:S04]  /*1dcd0*/  IMAD.WIDE.U32 R6, R6, R80, RZ ;  /* 0x0000005006067225 */ /* 0x000fc800078e00ff */
[----:B------:R-:W-:Y:S01]  /*1dce0*/  IMAD.WIDE.U32 R4, R4, R15, RZ ;  /* 0x0000000f04047225 */ /* 0x000fe200078e00ff */
[----:B------:R-:W-:Y:S02]  /*1dcf0*/  SEL R27, R79, RZ, P2 ;  /* 0x000000ff4f1b7207 */ /* 0x000fe40001000000 */
[----:B------:R-:W-:Y:S01]  /*1dd00*/  IADD3 R6, P0, P3, R4, R6, R109 ;  /* 0x0000000604067210 */ /* 0x000fe20007b1e06d */
[----:B0-----:R-:W-:Y:S01]  /*1dd10*/  @P1 IMAD.HI.U32 R4, R35, R14, RZ ;  /* 0x0000000e23041227 */ /* 0x001fe200078e00ff */
[----:B------:R-:W-:-:S03]  /*1dd20*/  IADD3 R7, R7, R29, RZ ;  /* 0x0000001d07077210 */ /* 0x000fc60007ffe0ff */
[----:B------:R-:W-:Y:S01]  /*1dd30*/  IMAD.IADD R31, R5, 0x1, R31 ;  /* 0x00000001051f7824 */ /* 0x000fe200078e021f */
[----:B--2---:R-:W0:Y:S01]  /*1dd40*/  @!P2 LDC R12, c[0x0][0xb50] ;  /* 0x0002d400ff0cab82 */ /* 0x004e220000000800 */
[----:B------:R-:W-:Y:S01]  /*1dd50*/  IMAD.MOV.U32 R5, RZ, RZ, R35 ;  /* 0x000000ffff057224 */ /* 0x000fe200078e0023 */
[----:B-1----:R-:W-:Y:S01]  /*1dd60*/  @P1 SHF.R.U32.HI R5, RZ, R33, R4 ;  /* 0x00000021ff051219 */ /* 0x002fe20000011604 */
[-C--:B------:R-:W-:Y:S01]  /*1dd70*/  IMAD R29, R9, R27.reuse, RZ ;  /* 0x0000001b091d7224 */ /* 0x080fe200078e02ff */
[----:B------:R-:W-:Y:S01]  /*1dd80*/  SHF.R.S32.HI R14, RZ, 0x1f, R109 ;  /* 0x0000001fff0e7819 */ /* 0x000fe2000001146d */
[----:B------:R-:W-:-:S03]  /*1dd90*/  IMAD.WIDE.U32 R8, R8, R27, RZ ;  /* 0x0000001b08087225 */ /* 0x000fc600078e00ff */
[----:B------:R-:W1:Y:S01]  /*1dda0*/  @!P2 LDC R13, c[0x0][0xb54] ;  /* 0x0002d500ff0dab82 */ /* 0x000e620000000800 */
[----:B------:R-:W-:Y:S01]  /*1ddb0*/  IMAD.MOV R27, RZ, RZ, -R5 ;  /* 0x000000ffff1b7224 */ /* 0x000fe200078e0a05 */
[----:B------:R-:W-:Y:S01]  /*1ddc0*/  IADD3.X R7, R31, R7, R14, P0, P3 ;  /* 0x000000071f077210 */ /* 0x000fe200007e640e */
[----:B------:R-:W-:Y:S01]  /*1ddd0*/  IMAD.IADD R29, R9, 0x1, R29 ;  /* 0x00000001091d7824 */ /* 0x000fe200078e021d */
[----:B------:R-:W-:Y:S02]  /*1dde0*/  IADD3 R8, P0, P3, R5, R6, R8 ;  /* 0x0000000605087210 */ /* 0x000fe40007b1e008 */
[----:B------:R-:W-:Y:S01]  /*1ddf0*/  SHF.R.S32.HI R4, RZ, 0x1f, R5 ;  /* 0x0000001fff047819 */ /* 0x000fe20000011405 */
[----:B------:R-:W-:-:S03]  /*1de00*/  IMAD R5, R78, R27, R35 ;  /* 0x0000001b4e057224 */ /* 0x000fc600078e0223 */
[----:B------:R-:W-:Y:S01]  /*1de10*/  IADD3.X R9, R4, R7, R29, P0, P3 ;  /* 0x0000000704097210 */ /* 0x000fe200007e641d */
[-C--:B----4-:R-:W-:Y:S01]  /*1de20*/  IMAD R4, R11, R5.reuse, RZ ;  /* 0x000000050b047224 */ /* 0x090fe200078e02ff */
[----:B------:R-:W-:Y:S01]  /*1de30*/  SHF.R.S32.HI R7, RZ, 0x1f, R5 ;  /* 0x0000001fff077819 */ /* 0x000fe20000011405 */
[----:B------:R-:W-:Y:S02]  /*1de40*/  VIADD R28, R24, 0xffffff80 ;  /* 0xffffff80181c7836 */ /* 0x000fe40000000000 */
[----:B------:R-:W-:-:S04]  /*1de50*/  IMAD.WIDE.U32 R8, R10, R5, R8 ;  /* 0x000000050a087225 */ /* 0x000fc800078e0008 */
[----:B------:R-:W-:Y:S01]  /*1de60*/  IMAD R7, R10, R7, R4 ;  /* 0x000000070a077224 */ /* 0x000fe200078e0204 */
[----:B------:R-:W-:Y:S02]  /*1de70*/  SHF.R.S32.HI R24, RZ, 0x1f, R28 ;  /* 0x0000001fff187819 */ /* 0x000fe4000001141c */
[----:B0-----:R-:W-:Y:S02]  /*1de80*/  LEA R12, P0, R8, R12, 0x2 ;  /* 0x0000000c080c7211 */ /* 0x001fe400078010ff */
[----:B------:R-:W-:Y:S02]  /*1de90*/  IADD3 R4, R9, R7, RZ ;  /* 0x0000000709047210 */ /* 0x000fe40007ffe0ff */
[----:B------:R-:W-:Y:S02]  /*1dea0*/  LEA.HI R24, R24, R28, RZ, 0x7 ;  /* 0x0000001c18187211 */ /* 0x000fe400078f38ff */
[----:B-1----:R-:W-:Y:S02]  /*1deb0*/  LEA.HI.X R13, R8, R13, R4, 0x2, P0 ;  /* 0x0000000d080d7211 */ /* 0x002fe400000f1404 */
[----:B------:R-:W-:Y:S01]  /*1dec0*/  LOP3.LUT R24, R24, 0xffffff80, RZ, 0xc0, !PT ;  /* 0xffffff8018187812 */ /* 0x000fe200078ec0ff */
[----:B------:R-:W-:Y:S04]  /*1ded0*/  SHFL.IDX PT, R4, R12, RZ, 0x1c1f ;  /* 0x001c1fff0c047589 */ /* 0x000fe800000e0000 */
[----:B------:R-:W0:Y:S01]  /*1dee0*/  SHFL.IDX PT, R5, R13, RZ, 0x1c1f ;  /* 0x001c1fff0d057589 */ /* 0x000e2200000e0000 */
[----:B------:R-:W-:-:S03]  /*1def0*/  IMAD.IADD R24, R28, 0x1, -R24 ;  /* 0x000000011c187824 */ /* 0x000fc600078e0a18 */
[----:B------:R-:W-:Y:S04]  /*1df00*/  SHFL.IDX PT, R6, R12, 0x1, 0x1c1f ;  /* 0x003c1f000c067f89 */ /* 0x000fe800000e0000 */
[----:B------:R-:W1:Y:S01]  /*1df10*/  SHFL.IDX PT, R7, R13, 0x1, 0x1c1f ;  /* 0x003c1f000d077f89 */ /* 0x000e6200000e0000 */
[----:B------:R-:W-:Y:S01]  /*1df20*/  LOP3.LUT P0, RZ, R24, 0x3, RZ, 0xc0, !PT ;  /* 0x0000000318ff7812 */ /* 0x000fe2000780c0ff */
[----:B---3--:R-:W-:-:S04]  /*1df30*/  IMAD R81, R84, 0x80, R26 ;  /* 0x0000008054517824 */ /* 0x008fc800078e021a */
[C---:B------:R-:W-:Y:S01]  /*1df40*/  VIADD R27, R81.reuse, 0x8 ;  /* 0x00000008511b7836 */ /* 0x040fe20000000000 */
[----:B------:R-:W-:-:S04]  /*1df50*/  ISETP.GE.OR P3, PT, R81, R68, P0 ;  /* 0x000000445100720c */ /* 0x000fc80000766670 */
[----:B------:R-:W-:-:S09]  /*1df60*/  ISETP.GE.OR P0, PT, R27, R68, P0 ;  /* 0x000000441b00720c */ /* 0x000fd20000706670 */
[----:B0-----:R0:W-:Y:S04]  /*1df70*/  @!P3 ST.E desc[UR60][R4.64], R91 ;  /* 0x0000005b0400b985 */ /* 0x0011e8000c10193c */
[----:B-1----:R0:W-:Y:S01]  /*1df80*/  @!P0 ST.E desc[UR60][R6.64], R92 ;  /* 0x0000005c06008985 */ /* 0x0021e2000c10193c */
[----:B------:R-:W-:Y:S05]  /*1df90*/  @P2 BRA `(.L_x_6547) ;  /* 0x0000000800f42947 */ /* 0x000fea0003800000 */
[----:B------:R-:W2:Y:S01]  /*1dfa0*/  LDL R83, [R1+0x6c] ;  /* 0x00006c0001537983 */ /* 0x000ea20000100800 */
[----:B------:R-:W1:Y:S01]  /*1dfb0*/  @P1 LDC R11, c[0x0][0xbec] ;  /* 0x0002fb00ff0b1b82 */ /* 0x000e620000000800 */
[----:B------:R-:W-:Y:S01]  /*1dfc0*/  ULDC.64 UR4, c[0x0][0xaa0] ;  /* 0x0002a80000047ab9 */ /* 0x000fe20000000a00 */
[----:B------:R-:W3:Y:S06]  /*1dfd0*/  S2R R24, SR_TID.X ;  /* 0x0000000000187919 */ /* 0x000eec0000002100 */
[----:B------:R-:W4:Y:S01]  /*1dfe0*/  @P1 LDC R13, c[0x0][0xbf0] ;  /* 0x0002fc00ff0d1b82 */ /* 0x000f220000000800 */
[----:B---3--:R-:W-:-:S04]  /*1dff0*/  IADD3 R86, R24, -0x80, RZ ;  /* 0xffffff8018567810 */ /* 0x008fc80007ffe0ff */
[----:B------:R-:W-:-:S04]  /*1e000*/  SHF.R.S32.HI R85, RZ, 0x1f, R86 ;  /* 0x0000001fff557819 */ /* 0x000fc80000011456 */
[----:B------:R-:W-:-:S04]  /*1e010*/  LEA.HI R85, R85, R86, RZ, 0x3 ;  /* 0x0000005655557211 */ /* 0x000fc800078f18ff */
[----:B------:R-:W-:Y:S02]  /*1e020*/  SHF.R.S32.HI R85, RZ, 0x3, R85 ;  /* 0x00000003ff557819 */ /* 0x000fe40000011455 */
[----:B------:R-:W-:Y:S01]  /*1e030*/  SHF.R.S32.HI R8, RZ, 0x1f, R86 ;  /* 0x0000001fff087819 */ /* 0x000fe20000011456 */
[----:B------:R-:W-:-:S03]  /*1e040*/  IMAD R14, R14, UR4, RZ ;  /* 0x000000040e0e7c24 */ /* 0x000fc6000f8e02ff */
[----:B------:R-:W-:Y:S01]  /*1e050*/  LEA.HI R8, R8, R86, RZ, 0x3 ;  /* 0x0000005608087211 */ /* 0x000fe200078f18ff */
[----:B------:R-:W-:-:S03]  /*1e060*/  IMAD R9, R109, UR5, R14 ;  /* 0x000000056d097c24 */ /* 0x000fc6000f8e020e */
[----:B------:R-:W-:-:S05]  /*1e070*/  LOP3.LUT R8, R8, 0xfffffff8, RZ, 0xc0, !PT ;  /* 0xfffffff808087812 */ /* 0x000fca00078ec0ff */
[----:B------:R-:W-:Y:S02]  /*1e080*/  IMAD.IADD R8, R86, 0x1, -R8 ;  /* 0x0000000156087824 */ /* 0x000fe400078e0a08 */
[----:B--2---:R-:W-:-:S04]  /*1e090*/  IMAD R3, R85, 0x40, R83 ;  /* 0x0000004055037824 */ /* 0x004fc800078e0253 */
[----:B------:R-:W-:-:S03]  /*1e0a0*/  IMAD.WIDE R58, R3, 0x2, R58 ;  /* 0x00000002033a7825 */ /* 0x000fc600078e023a */
[C---:B------:R-:W-:Y:S02]  /*1e0b0*/  IADD3 R29, P0, R58.reuse, 0x2000, RZ ;  /* 0x000020003a1d7810 */ /* 0x040fe40007f1e0ff */
[----:B------:R-:W-:Y:S02]  /*1e0c0*/  IADD3 R25, P5, R58, 0x1000, RZ ;  /* 0x000010003a197810 */ /* 0x000fe40007fbe0ff */
[----:B------:R-:W-:Y:S02]  /*1e0d0*/  LOP3.LUT R28, R29, 0x380, RZ, 0xc0, !PT ;  /* 0x000003801d1c7812 */ /* 0x000fe400078ec0ff */
[----:B------:R-:W-:Y:S02]  /*1e0e0*/  LOP3.LUT R24, R25, 0x380, RZ, 0xc0, !PT ;  /* 0x0000038019187812 */ /* 0x000fe400078ec0ff */
[----:B------:R-:W-:Y:S02]  /*1e0f0*/  SHF.R.U64 R28, R28, 0x3, RZ ;  /* 0x000000031c1c7819 */ /* 0x000fe400000012ff */
[----:B------:R-:W-:-:S02]  /*1e100*/  SHF.R.U64 R24, R24, 0x3, RZ ;  /* 0x0000000318187819 */ /* 0x000fc400000012ff */
[----:B------:R-:W-:Y:S01]  /*1e110*/  LOP3.LUT R28, R28, R29, RZ, 0x3c, !PT ;  /* 0x0000001d1c1c7212 */ /* 0x000fe200078e3cff */
[--C-:B------:R-:W-:Y:S01]  /*1e120*/  IMAD.X R29, RZ, RZ, R59.reuse, P0 ;  /* 0x000000ffff1d7224 */ /* 0x100fe200000e063b */
[----:B------:R-:W-:Y:S02]  /*1e130*/  IADD3 R3, P0, R58, 0x7000, RZ ;  /* 0x000070003a037810 */ /* 0x000fe40007f1e0ff */
[----:B------:R-:W-:Y:S01]  /*1e140*/  LOP3.LUT R24, R24, R25, RZ, 0x3c, !PT ;  /* 0x0000001918187212 */ /* 0x000fe200078e3cff */
[----:B------:R-:W-:Y:S01]  /*1e150*/  IMAD.X R25, RZ, RZ, R59, P5 ;  /* 0x000000ffff197224 */ /* 0x000fe200028e063b */
[C---:B------:R-:W-:Y:S01]  /*1e160*/  IADD3 R33, P2, R58.reuse, 0x3000, RZ ;  /* 0x000030003a217810 */ /* 0x040fe20007f5e0ff */
[----:B------:R-:W5:Y:S01]  /*1e170*/  LD.E.128 R28, desc[UR60][R28.64] ;  /* 0x0000003c1c1c7980 */ /* 0x000f62000c101d00 */
[C---:B------:R-:W-:Y:S02]  /*1e180*/  IADD3 R37, P3, R58.reuse, 0x4000, RZ ;  /* 0x000040003a257810 */ /* 0x040fe40007f7e0ff */
[----:B------:R-:W-:-:S02]  /*1e190*/  IADD3 R41, P4, R58, 0x5000, RZ ;  /* 0x000050003a297810 */ /* 0x000fc40007f9e0ff */
[C---:B0-----:R-:W-:Y:S01]  /*1e1a0*/  LOP3.LUT R5, R58.reuse, 0x380, RZ, 0xc0, !PT ;  /* 0x000003803a057812 */ /* 0x041fe200078ec0ff */
[----:B------:R-:W-:Y:S01]  /*1e1b0*/  IMAD.X R49, RZ, RZ, R59, P0 ;  /* 0x000000ffff317224 */ /* 0x000fe200000e063b */
[----:B------:R-:W-:Y:S01]  /*1e1c0*/  IADD3 R45, P5, R58, 0x6000, RZ ;  /* 0x000060003a2d7810 */ /* 0x000fe20007fbe0ff */
[----:B------:R-:W5:Y:S01]  /*1e1d0*/  LD.E.128 R24, desc[UR60][R24.64] ;  /* 0x0000003c18187980 */ /* 0x000f62000c101d00 */
[----:B------:R-:W-:Y:S02]  /*1e1e0*/  LOP3.LUT R0, R3, 0x380, RZ, 0xc0, !PT ;  /* 0x0000038003007812 */ /* 0x000fe400078ec0ff */
        /* <DEDUP_REMOVED lines=8> */
[----:B------:R-:W-:-:S02]  /*1e270*/  SHF.R.U64 R44, R44, 0x3, RZ ;  /* 0x000000032c2c7819 */ /* 0x000fc400000012ff */
[----:B------:R-:W-:Y:S01]  /*1e280*/  LOP3.LUT R48, R0, R3, RZ, 0x3c, !PT ;  /* 0x0000000300307212 */ /* 0x000fe200078e3cff */
[----:B------:R-:W-:Y:S01]  /*1e290*/  IMAD.WIDE.U32 R2, R109, UR4, RZ ;  /* 0x000000046d027c25 */ /* 0x000fe2000f8e00ff */
[----:B------:R-:W-:Y:S01]  /*1e2a0*/  SHF.R.U64 R5, R5, 0x3, RZ ;  /* 0x0000000305057819 */ /* 0x000fe200000012ff */
[----:B------:R-:W-:Y:S01]  /*1e2b0*/  ULDC.64 UR4, c[0x0][0xae8] ;  /* 0x0002ba0000047ab9 */ /* 0x000fe20000000a00 */
[----:B------:R-:W-:Y:S01]  /*1e2c0*/  LOP3.LUT R32, R32, R33, RZ, 0x3c, !PT ;  /* 0x0000002120207212 */ /* 0x000fe200078e3cff */
[--C-:B------:R-:W-:Y:S01]  /*1e2d0*/  IMAD.X R33, RZ, RZ, R59.reuse, P2 ;  /* 0x000000ffff217224 */ /* 0x100fe200010e063b */
[----:B------:R-:W-:Y:S02]  /*1e2e0*/  LOP3.LUT R36, R36, R37, RZ, 0x3c, !PT ;  /* 0x0000002524247212 */ /* 0x000fe400078e3cff */
[----:B------:R-:W-:Y:S01]  /*1e2f0*/  LOP3.LUT R40, R40, R41, RZ, 0x3c, !PT ;  /* 0x0000002928287212 */ /* 0x000fe200078e3cff */
[--C-:B------:R-:W-:Y:S01]  /*1e300*/  IMAD.X R41, RZ, RZ, R59.reuse, P4 ;  /* 0x000000ffff297224 */ /* 0x100fe200020e063b */
[----:B------:R-:W-:Y:S01]  /*1e310*/  LOP3.LUT R44, R44, R45, RZ, 0x3c, !PT ;  /* 0x0000002d2c2c7212 */ /* 0x000fe200078e3cff */
[----:B------:R-:W-:Y:S01]  /*1e320*/  IMAD.X R45, RZ, RZ, R59, P5 ;  /* 0x000000ffff2d7224 */ /* 0x000fe200028e063b */
[----:B------:R-:W-:Y:S01]  /*1e330*/  IADD3.X R37, RZ, R59, RZ, P3, !PT ;  /* 0x0000003bff257210 */ /* 0x000fe20001ffe4ff */
[----:B------:R-:W-:Y:S01]  /*1e340*/  IMAD R0, R8, 0x20, R85 ;  /* 0x0000002008007824 */ /* 0x000fe200078e0255 */
[----:B------:R-:W-:Y:S01]  /*1e350*/  LOP3.LUT R58, R5, R58, RZ, 0x3c, !PT ;  /* 0x0000003a053a7212 */ /* 0x000fe200078e3cff */
[----:B------:R-:W5:Y:S01]  /*1e360*/  LD.E.128 R32, desc[UR60][R32.64] ;  /* 0x0000003c20207980 */ /* 0x000f62000c101d00 */
[----:B------:R-:W-:-:S03]  /*1e370*/  IADD3 R3, R3, R9, RZ ;  /* 0x0000000903037210 */ /* 0x000fc60007ffe0ff */
[----:B------:R0:W5:Y:S01]  /*1e380*/  LD.E.128 R4, desc[UR60][R58.64] ;  /* 0x0000003c3a047980 */ /* 0x000162000c101d00 */
[----:B------:R-:W-:-:S03]  /*1e390*/  IMAD.WIDE.U32 R2, R80, UR4, R2 ;  /* 0x0000000450027c25 */ /* 0x000fc6000f8e0002 */
[----:B------:R-:W5:Y:S01]  /*1e3a0*/  LD.E.128 R36, desc[UR60][R36.64] ;  /* 0x0000003c24247980 */ /* 0x000f62000c101d00 */
[----:B------:R-:W-:-:S03]  /*1e3b0*/  SHF.R.S32.HI R8, RZ, 0x1f, R15 ;  /* 0x0000001fff087819 */ /* 0x000fc6000001140f */
[----:B------:R-:W5:Y:S01]  /*1e3c0*/  LD.E.128 R40, desc[UR60][R40.64] ;  /* 0x0000003c28287980 */ /* 0x000f62000c101d00 */
[----:B------:R-:W-:-:S03]  /*1e3d0*/  IMAD R10, R84, 0x80, R0 ;  /* 0x00000080540a7824 */ /* 0x000fc600078e0200 */
        /* <DEDUP_REMOVED lines=9> */
[----:B--2---:R-:W2:Y:S01]  /*1e470*/  FENCE.VIEW.ASYNC.S ;  /* 0x00000000000073c6 */ /* 0x004ea20000000000 */
[----:B------:R-:W-:-:S02]  /*1e480*/  IMAD R8, R8, UR4, RZ ;  /* 0x0000000408087c24 */ /* 0x000fc4000f8e02ff */
[----:B-1----:R-:W-:-:S04]  /*1e490*/  @P1 IMAD.HI.U32 R0, R10, R11, RZ ;  /* 0x0000000b0a001227 */ /* 0x002fc800078e00ff */
[----:B------:R-:W-:Y:S01]  /*1e4a0*/  IMAD.MOV.U32 R9, RZ, RZ, R10 ;  /* 0x000000ffff097224 */ /* 0x000fe200078e000a */
[----:B----4-:R-:W-:Y:S01]  /*1e4b0*/  @P1 SHF.R.U32.HI R9, RZ, R13, R0 ;  /* 0x0000000dff091219 */ /* 0x010fe20000011600 */
[C---:B------:R-:W-:Y:S02]  /*1e4c0*/  IMAD R11, R15.reuse, UR5, R8 ;  /* 0x000000050f0b7c24 */ /* 0x040fe4000f8e0208 */
[----:B------:R-:W-:Y:S01]  /*1e4d0*/  IMAD.WIDE.U32 R2, R15, UR4, R2 ;  /* 0x000000040f027c25 */ /* 0x000fe2000f8e0002 */
[----:B------:R-:W-:Y:S01]  /*1e4e0*/  SHF.R.S32.HI R8, RZ, 0x1f, R9 ;  /* 0x0000001fff087819 */ /* 0x000fe20000011409 */
[----:B------:R-:W-:Y:S02]  /*1e4f0*/  ULDC.64 UR4, c[0x0][0xae0] ;  /* 0x0002b80000047ab9 */ /* 0x000fe40000000a00 */
[----:B------:R-:W-:Y:S01]  /*1e500*/  IMAD.IADD R3, R3, 0x1, R11 ;  /* 0x0000000103037824 */ /* 0x000fe200078e020b */
[----:B------:R-:W-:Y:S01]  /*1e510*/  IADD3 R11, -R9, RZ, RZ ;  /* 0x000000ff090b7210 */ /* 0x000fe20007ffe1ff */
[----:B------:R-:W-:-:S02]  /*1e520*/  VIADD R0, R16, 0x2e820 ;  /* 0x0002e82010007836 */ /* 0x000fc40000000000 */
[----:B------:R-:W-:Y:S02]  /*1e530*/  IMAD R8, R8, UR4, RZ ;  /* 0x0000000408087c24 */ /* 0x000fe4000f8e02ff */
[----:B------:R-:W-:Y:S01]  /*1e540*/  IMAD R11, R78, R11, R10 ;  /* 0x0000000b4e0b7224 */ /* 0x000fe200078e020a */
[----:B------:R-:W-:Y:S01]  /*1e550*/  PRMT R0, RZ, 0x654, R0 ;  /* 0x00000654ff007816 */ /* 0x000fe20000000000 */
[C---:B------:R-:W-:Y:S02]  /*1e560*/  IMAD R13, R9.reuse, UR5, R8 ;  /* 0x00000005090d7c24 */ /* 0x040fe4000f8e0208 */
[----:B------:R-:W-:Y:S01]  /*1e570*/  IMAD.WIDE.U32 R2, R9, UR4, R2 ;  /* 0x0000000409027c25 */ /* 0x000fe2000f8e0002 */
[----:B--2---:R1:W-:Y:S01]  /*1e580*/  SYNCS.ARRIVE.TRANS64.RED.A1T0 RZ, [R0+URZ], RZ ;  /* 0x000000ff00ff79a7 */ /* 0x0043e2000810043f */
[----:B------:R-:W-:Y:S02]  /*1e590*/  ULDC.64 UR4, c[0x0][0xad8] ;  /* 0x0002b60000047ab9 */ /* 0x000fe40000000a00 */
[----:B------:R-:W-:Y:S01]  /*1e5a0*/  IMAD.IADD R3, R3, 0x1, R13 ;  /* 0x0000000103037824 */ /* 0x000fe200078e020d */
[----:B-1----:R-:W-:Y:S01]  /*1e5b0*/  SHF.R.S32.HI R0, RZ, 0x1f, R11 ;  /* 0x0000001fff007819 */ /* 0x002fe2000001140b */
[----:B------:R-:W-:-:S04]  /*1e5c0*/  IMAD.WIDE.U32 R8, R11, UR4, R2 ;  /* 0x000000040b087c25 */ /* 0x000fc8000f8e0002 */
        /* <DEDUP_REMOVED lines=10> */
.L_x_6791:
[----:B------:R-:W-:Y:S01]  /*1e670*/  IMAD R21, R84, 0x80, R85 ;  /* 0x0000008054157824 */ /* 0x000fe200078e0255 */
[----:B------:R-:W-:Y:S04]  /*1e680*/  BSSY B1, `(.L_x_6549) ;  /* 0x000000f000017945 */ /* 0x000fe80003800000 */
[----:B------:R-:W-:-:S13]  /*1e690*/  ISETP.GE.AND P0, PT, R21, R68, PT ;  /* 0x000000441500720c */ /* 0x000fda0003f06270 */
[----:B------:R-:W-:Y:S05]  /*1e6a0*/  @P0 BRA `(.L_x_6550) ;  /* 0x0000000000300947 */ /* 0x000fea0003800000 */
[----:B------:R-:W3:Y:S01]  /*1e6b0*/  LDL R10, [R1+0x90] ;  /* 0x00009000010a7983 */ /* 0x000ee20000100800 */
[----:B------:R-:W-:-:S03]  /*1e6c0*/  ULDC UR4, c[0x0][0xac8] ;  /* 0x0002b20000047ab9 */ /* 0x000fc60000000800 */
[----:B------:R-:W1:Y:S04]  /*1e6d0*/  LDL R12, [R1+0xe4] ;  /* 0x0000e400010c7983 */ /* 0x000e680000100800 */
[----:B------:R-:W4:Y:S01]  /*1e6e0*/  LDL R11, [R1+0xe0] ;  /* 0x0000e000010b7983 */ /* 0x000f220000100800 */
[----:B------:R-:W-:-:S13]  /*1e6f0*/  ISETP.GE.AND P0, PT, R83, UR4, PT ;  /* 0x0000000453007c0c */ /* 0x000fda000bf06270 */
[C---:B--2---:R-:W-:Y:S02]  /*1e700*/  @!P0 LEA R8, P2, R83.reuse, R14, 0x1 ;  /* 0x0000000e53088211 */ /* 0x044fe400078408ff */
[----:B---3--:R-:W-:Y:S02]  /*1e710*/  ISETP.GE.AND P1, PT, R10, UR4, PT ;  /* 0x000000040a007c0c */ /* 0x008fe4000bf26270 */
[----:B-1----:R-:W-:-:S11]  /*1e720*/  @!P0 LEA.HI.X R9, R83, R0, R12, 0x1, P2 ;  /* 0x0000000053098211 */ /* 0x002fd600010f0c0c */
[----:B------:R-:W-:-:S04]  /*1e730*/  @!P1 LEA R14, P3, R10, R14, 0x1 ;  /* 0x0000000e0a0e9211 */ /* 0x000fc800078608ff */
[----:B----4-:R-:W-:Y:S01]  /*1e740*/  @!P1 LEA.HI.X R15, R10, R0, R11, 0x1, P3 ;  /* 0x000000000a0f9211 */ /* 0x010fe200018f0c0b */
[----:B-----5:R3:W-:Y:S04]  /*1e750*/  @!P0 ST.E.128 desc[UR60][R8.64], R4 ;  /* 0x0000000408008985 */ /* 0x0207e8000c101d3c */
[----:B------:R3:W-:Y:S04]  /*1e760*/  @!P1 ST.E.128 desc[UR60][R14.64], R36 ;  /* 0x000000240e009985 */ /* 0x0007e8000c101d3c */
.L_x_6550:
[----:B------:R-:W-:Y:S05]  /*1e770*/  BSYNC B1 ;  /* 0x0000000000017941 */ /* 0x000fea0003800000 */
.L_x_6549:
[----:B------:R-:W-:-:S03]  /*1e780*/  UMOV UR4, 0xffffffff ;  /* 0xffffffff00047882 */ /* 0x000fc60000000000 */
[----:B------:R-:W-:Y:S05]  /*1e790*/  BRA.DIV UR4, `(.L_x_6551) ;  /* 0x000000be04a47947 */ /* 0x000fea000b800000 */
[----:B-1----:R1:W4:Y:S04]  /*1e7a0*/  SHFL.IDX PT, R0, R3, 0x1, 0x181f ;  /* 0x00381f0003007f89 */ /* 0x00232800000e0000 */
[----:B--23--:R1:W2:Y:S02]  /*1e7b0*/  SHFL.IDX PT, R14, R2, 0x1, 0x181f ;  /* 0x00381f00020e7f89 */ /* 0x00c2a400000e0000 */
.L_x_6795:
[----:B-----5:R-:W-:Y:S01]  /*1e7c0*/  IADD3 R5, R21, 0x20, RZ ;  /* 0x0000002015057810 */ /* 0x020fe20007ffe0ff */
[----:B------:R-:W-:Y:S03]  /*1e7d0*/  BSSY B1, `(.L_x_6552) ;  /* 0x000000f000017945 */ /* 0x000fe60003800000 */
[----:B------:R-:W-:-:S13]  /*1e7e0*/  ISETP.GE.AND P0, PT, R5, R68, PT ;  /* 0x000000440500720c */ /* 0x000fda0003f06270 */
[----:B------:R-:W-:Y:S05]  /*1e7f0*/  @P0 BRA `(.L_x_6553) ;  /* 0x0000000000300947 */ /* 0x000fea0003800000 */
[----:B------:R-:W3:Y:S01]  /*1e800*/  LDL R6, [R1+0x90] ;  /* 0x0000900001067983 */ /* 0x000ee20000100800 */
[----:B------:R-:W-:-:S03]  /*1e810*/  ULDC UR4, c[0x0][0xac8] ;  /* 0x0002b20000047ab9 */ /* 0x000fc60000000800 */
[----:B------:R-:W4:Y:S04]  /*1e820*/  LDL R8, [R1+0xe4] ;  /* 0x0000e40001087983 */ /* 0x000f280000100800 */
[----:B------:R-:W5:Y:S01]  /*1e830*/  LDL R7, [R1+0xe0] ;  /* 0x0000e00001077983 */ /* 0x000f620000100800 */
[----:B------:R-:W-:-:S13]  /*1e840*/  ISETP.GE.AND P2, PT, R83, UR4, PT ;  /* 0x0000000453007c0c */ /* 0x000fda000bf46270 */
[C---:B--2---:R-:W-:Y:S02]  /*1e850*/  @!P2 LEA R4, P0, R83.reuse, R14, 0x1 ;  /* 0x0000000e5304a211 */ /* 0x044fe400078008ff */
[----:B---3--:R-:W-:Y:S02]  /*1e860*/  ISETP.GE.AND P3, PT, R6, UR4, PT ;  /* 0x0000000406007c0c */ /* 0x008fe4000bf66270 */
[----:B----4-:R-:W-:-:S11]  /*1e870*/  @!P2 LEA.HI.X R5, R83, R0, R8, 0x1, P0 ;  /* 0x000000005305a211 */ /* 0x010fd600000f0c08 */
[----:B------:R-:W-:-:S04]  /*1e880*/  @!P3 LEA R14, P1, R6, R14, 0x1 ;  /* 0x0000000e060eb211 */ /* 0x000fc800078208ff */
[----:B-----5:R-:W-:Y:S01]  /*1e890*/  @!P3 LEA.HI.X R15, R6, R0, R7, 0x1, P1 ;  /* 0x00000000060fb211 */ /* 0x020fe200008f0c07 */
[----:B------:R3:W-:Y:S04]  /*1e8a0*/  @!P2 ST.E.128 desc[UR60][R4.64], R24 ;  /* 0x000000180400a985 */ /* 0x0007e8000c101d3c */
[----:B------:R3:W-:Y:S04]  /*1e8b0*/  @!P3 ST.E.128 desc[UR60][R14.64], R40 ;  /* 0x000000280e00b985 */ /* 0x0007e8000c101d3c */
.L_x_6553:
[----:B------:R-:W-:Y:S05]  /*1e8c0*/  BSYNC B1 ;  /* 0x0000000000017941 */ /* 0x000fea0003800000 */
.L_x_6552:
[----:B------:R-:W-:-:S03]  /*1e8d0*/  UMOV UR4, 0xffffffff ;  /* 0xffffffff00047882 */ /* 0x000fc60000000000 */
[----:B------:R-:W-:Y:S05]  /*1e8e0*/  BRA.DIV UR4, `(.L_x_6554) ;  /* 0x000000be04987947 */ /* 0x000fea000b800000 */
[----:B----4-:R4:W0:Y:S04]  /*1e8f0*/  SHFL.IDX PT, R0, R3, 0x2, 0x181f ;  /* 0x00581f0003007f89 */ /* 0x01082800000e0000 */
[----:B--23--:R4:W2:Y:S02]  /*1e900*/  SHFL.IDX PT, R14, R2, 0x2, 0x181f ;  /* 0x00581f00020e7f89 */ /* 0x00c8a400000e0000 */
.L_x_6799:
[----:B------:R-:W-:Y:S01]  /*1e910*/  VIADD R5, R21, 0x40 ;  /* 0x0000004015057836 */ /* 0x000fe20000000000 */
[----:B------:R-:W-:Y:S04]  /*1e920*/  BSSY B1, `(.L_x_6555) ;  /* 0x000000f000017945 */ /* 0x000fe80003800000 */
[----:B------:R-:W-:-:S13]  /*1e930*/  ISETP.GE.AND P0, PT, R5, R68, PT ;  /* 0x000000440500720c */ /* 0x000fda0003f06270 */
[----:B------:R-:W-:Y:S05]  /*1e940*/  @P0 BRA `(.L_x_6556) ;  /* 0x0000000000300947 */ /* 0x000fea0003800000 */
[----:B------:R-:W3:Y:S01]  /*1e950*/  LDL R6, [R1+0x90] ;  /* 0x0000900001067983 */ /* 0x000ee20000100800 */
[----:B------:R-:W-:-:S03]  /*1e960*/  ULDC UR4, c[0x0][0xac8] ;  /* 0x0002b20000047ab9 */ /* 0x000fc60000000800 */
[----:B------:R-:W0:Y:S04]  /*1e970*/  LDL R8, [R1+0xe4] ;  /* 0x0000e40001087983 */ /* 0x000e280000100800 */
[----:B------:R-:W5:Y:S01]  /*1e980*/  LDL R7, [R1+0xe0] ;  /* 0x0000e00001077983 */ /* 0x000f620000100800 */
[----:B------:R-:W-:-:S13]  /*1e990*/  ISETP.GE.AND P2, PT, R83, UR4, PT ;  /* 0x0000000453007c0c */ /* 0x000fda000bf46270 */
[C---:B--2---:R-:W-:Y:S02]  /*1e9a0*/  @!P2 LEA R4, P0, R83.reuse, R14, 0x1 ;  /* 0x0000000e5304a211 */ /* 0x044fe400078008ff */
[----:B---3--:R-:W-:Y:S02]  /*1e9b0*/  ISETP.GE.AND P3, PT, R6, UR4, PT ;  /* 0x0000000406007c0c */ /* 0x008fe4000bf66270 */
[----:B0-----:R-:W-:-:S11]  /*1e9c0*/  @!P2 LEA.HI.X R5, R83, R0, R8, 0x1, P0 ;  /* 0x000000005305a211 */ /* 0x001fd600000f0c08 */
[----:B------:R-:W-:-:S04]  /*1e9d0*/  @!P3 LEA R14, P1, R6, R14, 0x1 ;  /* 0x0000000e060eb211 */ /* 0x000fc800078208ff */
[----:B-----5:R-:W-:Y:S01]  /*1e9e0*/  @!P3 LEA.HI.X R15, R6, R0, R7, 0x1, P1 ;  /* 0x00000000060fb211 */ /* 0x020fe200008f0c07 */
[----:B------:R3:W-:Y:S04]  /*1e9f0*/  @!P2 ST.E.128 desc[UR60][R4.64], R28 ;  /* 0x0000001c0400a985 */ /* 0x0007e8000c101d3c */
[----:B------:R3:W-:Y:S04]  /*1ea00*/  @!P3 ST.E.128 desc[UR60][R14.64], R44 ;  /* 0x0000002c0e00b985 */ /* 0x0007e8000c101d3c */
.L_x_6556:
[----:B------:R-:W-:Y:S05]  /*1ea10*/  BSYNC B1 ;  /* 0x0000000000017941 */ /* 0x000fea0003800000 */
.L_x_6555:
[----:B------:R-:W-:-:S03]  /*1ea20*/  UMOV UR4, 0xffffffff ;  /* 0xffffffff00047882 */ /* 0x000fc60000000000 */
[----:B------:R-:W-:Y:S05]  /*1ea30*/  BRA.DIV UR4, `(.L_x_6557) ;  /* 0x000000be048c7947 */ /* 0x000fea000b800000 */
[----:B0-----:R0:W0:Y:S04]  /*1ea40*/  SHFL.IDX PT, R0, R3, 0x3, 0x181f ;  /* 0x00781f0003007f89 */ /* 0x00102800000e0000 */
[----:B--23--:R2:W3:Y:S02]  /*1ea50*/  SHFL.IDX PT, R14, R2, 0x3, 0x181f ;  /* 0x00781f00020e7f89 */ /* 0x00c4e400000e0000 */
.L_x_6803:
[----:B01--4-:R-:W-:-:S05]  /*1ea60*/  VIADD R3, R21, 0x60 ;  /* 0x0000006015037836 */ /* 0x013fca0000000000 */
[----:B------:R-:W-:-:S13]  /*1ea70*/  ISETP.GE.AND P0, PT, R3, R68, PT ;  /* 0x000000440300720c */ /* 0x000fda0003f06270 */
[----:B------:R-:W-:Y:S05]  /*1ea80*/  @P0 BRA `(.L_x_6558) ;  /* 0x0000001c00880947 */ /* 0x000fea0003800000 */
[----:B------:R-:W4:Y:S01]  /*1ea90*/  LDL R5, [R1+0xe4] ;  /* 0x0000e40001057983 */ /* 0x000f220000100800 */
[----:B------:R-:W-:-:S03]  /*1eaa0*/  ULDC UR4, c[0x0][0xac8] ;  /* 0x0002b20000047ab9 */ /* 0x000fc60000000800 */
[----:B------:R-:W5:Y:S01]  /*1eab0*/  LDL R4, [R1+0x90] ;  /* 0x0000900001047983 */ /* 0x000f620000100800 */
[----:B------:R-:W-:-:S13]  /*1eac0*/  ISETP.GE.AND P1, PT, R83, UR4, PT ;  /* 0x0000000453007c0c */ /* 0x000fda000bf26270 */
[----:B--23--:R-:W-:-:S04]  /*1ead0*/  @!P1 LEA R2, P0, R83, R14, 0x1 ;  /* 0x0000000e53029211 */ /* 0x00cfc800078008ff */
[----:B----4-:R-:W-:Y:S02]  /*1eae0*/  @!P1 LEA.HI.X R3, R83, R0, R5, 0x1, P0 ;  /* 0x0000000053039211 */ /* 0x010fe400000f0c05 */
[----:B-----5:R-:W-:-:S03]  /*1eaf0*/  ISETP.GE.AND P0, PT, R4, UR4, PT ;  /* 0x0000000404007c0c */ /* 0x020fc6000bf06270 */
[----:B------:R0:W-:Y:S10]  /*1eb00*/  @!P1 ST.E.128 desc[UR60][R2.64], R32 ;  /* 0x0000002002009985 */ /* 0x0001f4000c101d3c */
[----:B------:R-:W-:Y:S05]  /*1eb10*/  @P0 BRA `(.L_x_6558) ;  /* 0x0000001c00640947 */ /* 0x000fea0003800000 */
[----:B------:R-:W2:Y:S01]  /*1eb20*/  LDL R5, [R1+0xe0] ;  /* 0x0000e00001057983 */ /* 0x000ea20000100800 */
[----:B------:R-:W-:-:S04]  /*1eb30*/  LEA R14, P0, R4, R14, 0x1 ;  /* 0x0000000e040e7211 */ /* 0x000fc800078008ff */
[----:B--2---:R-:W-:-:S05]  /*1eb40*/  LEA.HI.X R15, R4, R0, R5, 0x1, P0 ;  /* 0x00000000040f7211 */ /* 0x004fca00000f0c05 */
[----:B------:R1:W-:Y:S01]  /*1eb50*/  ST.E.128 desc[UR60][R14.64], R48 ;  /* 0x000000300e007985 */ /* 0x0003e2000c101d3c */
[----:B------:R-:W-:Y:S05]  /*1eb60*/  BRA `(.L_x_6558) ;  /* 0x0000001c00507947 */ /* 0x000fea0003800000 */
.L_x_6547:
[----:B------:R-:W2:Y:S01]  /*1eb70*/  LDL R94, [R1+0x88] ;  /* 0x00008800015e7983 */ /* 0x000ea20000100800 */
[----:B------:R-:W1:Y:S01]  /*1eb80*/  @P1 LDC R8, c[0x0][0xbec] ;  /* 0x0002fb00ff081b82 */ /* 0x000e620000000800 */
[----:B------:R-:W-:Y:S01]  /*1eb90*/  ULDC.64 UR4, c[0x0][0xb08] ;  /* 0x0002c20000047ab9 */ /* 0x000fe20000000a00 */
[----:B0-----:R-:W-:Y:S01]  /*1eba0*/  SHF.R.S32.HI R6, RZ, 0x1f, R15 ;  /* 0x0000001fff067819 */ /* 0x001fe2000001140f */
[----:B------:R-:W-:Y:S01]  /*1ebb0*/  IMAD R14, R14, UR4, RZ ;  /* 0x000000040e0e7c24 */ /* 0x000fe2000f8e02ff */
[----:B------:R-:W-:Y:S01]  /*1ebc0*/  ULDC.64 UR6, c[0x0][0xb30] ;  /* 0x0002cc0000067ab9 */ /* 0x000fe20000000a00 */
[----:B------:R-:W-:-:S03]  /*1ebd0*/  IMAD.WIDE.U32 R4, R109, UR4, RZ ;  /* 0x000000046d047c25 */ /* 0x000fc6000f8e00ff */
[----:B------:R-:W0:Y:S01]  /*1ebe0*/  @P1 LDC R11, c[0x0][0xbf0] ;  /* 0x0002fc00ff0b1b82 */ /* 0x000e220000000800 */
[----:B------:R-:W-:Y:S01]  /*1ebf0*/  IMAD R109, R109, UR5, R14 ;  /* 0x000000056d6d7c24 */ /* 0x000fe2000f8e020e */
[----:B------:R-:W-:-:S03]  /*1ec00*/  ULDC.64 UR4, c[0x0][0xb38] ;  /* 0x0002ce0000047ab9 */ /* 0x000fc60000000a00 */
[----:B------:R-:W-:Y:S02]  /*1ec10*/  IMAD.IADD R5, R5, 0x1, R109 ;  /* 0x0000000105057824 */ /* 0x000fe400078e026d */
[----:B------:R-:W-:-:S04]  /*1ec20*/  IMAD.WIDE.U32 R4, R80, UR4, R4 ;  /* 0x0000000450047c25 */ /* 0x000fc8000f8e0004 */
[----:B------:R-:W-:Y:S01]  /*1ec30*/  IMAD R5, R80, UR5, R5 ;  /* 0x0000000550057c24 */ /* 0x000fe2000f8e0205 */
[----:B------:R-:W-:Y:S02]  /*1ec40*/  ULDC.64 UR4, c[0x0][0xb40] ;  /* 0x0002d00000047ab9 */ /* 0x000fe40000000a00 */
[----:B------:R-:W-:Y:S02]  /*1ec50*/  IMAD R6, R6, UR4, RZ ;  /* 0x0000000406067c24 */ /* 0x000fe4000f8e02ff */
[----:B-1----:R-:W-:-:S04]  /*1ec60*/  @P1 IMAD.HI.U32 R8, R35, R8, RZ ;  /* 0x0000000823081227 */ /* 0x002fc800078e00ff */
[C---:B------:R-:W-:Y:S02]  /*1ec70*/  IMAD R9, R15.reuse, UR5, R6 ;  /* 0x000000050f097c24 */ /* 0x040fe4000f8e0206 */
[----:B------:R-:W-:Y:S01]  /*1ec80*/  IMAD.WIDE.U32 R4, R15, UR4, R4 ;  /* 0x000000040f047c25 */ /* 0x000fe2000f8e0004 */
[----:B------:R-:W-:-:S03]  /*1ec90*/  ULDC.64 UR4, c[0x0][0xb48] ;  /* 0x0002d20000047ab9 */ /* 0x000fc60000000a00 */
[----:B------:R-:W-:Y:S01]  /*1eca0*/  IMAD.MOV.U32 R7, RZ, RZ, R35 ;  /* 0x000000ffff077224 */ /* 0x000fe200078e0023 */
[----:B0-----:R-:W-:Y:S02]  /*1ecb0*/  @P1 SHF.R.U32.HI R7, RZ, R11, R8 ;  /* 0x0000000bff071219 */ /* 0x001fe40000011608 */
[----:B------:R-:W-:Y:S02]  /*1ecc0*/  IADD3 R5, R5, R9, RZ ;  /* 0x0000000905057210 */ /* 0x000fe40007ffe0ff */
[--C-:B------:R-:W-:Y:S01]  /*1ecd0*/  SHF.R.S32.HI R6, RZ, 0x1f, R7.reuse ;  /* 0x0000001fff067819 */ /* 0x100fe20000011407 */
[----:B------:R-:W-:Y:S02]  /*1ece0*/  IMAD.MOV R9, RZ, RZ, -R7 ;  /* 0x000000ffff097224 */ /* 0x000fe400078e0a07 */
[----:B------:R-:W-:-:S04]  /*1ecf0*/  IMAD.WIDE.U32 R4, R79, UR4, R4 ;  /* 0x000000044f047c25 */ /* 0x000fc8000f8e0004 */
[----:B------:R-:W-:Y:S02]  /*1ed00*/  IMAD R9, R78, R9, R35 ;  /* 0x000000094e097224 */ /* 0x000fe400078e0223 */
[----:B------:R-:W-:Y:S02]  /*1ed10*/  IMAD R6, R6, UR6, RZ ;  /* 0x0000000606067c24 */ /* 0x000fe4000f8e02ff */
[----:B------:R-:W-:Y:S01]  /*1ed20*/  IMAD R5, R79, UR5, R5 ;  /* 0x000000054f057c24 */ /* 0x000fe2000f8e0205 */
[----:B------:R-:W-:Y:S01]  /*1ed30*/  ULDC.64 UR4, c[0x0][0xb28] ;  /* 0x0002ca0000047ab9 */ /* 0x000fe20000000a00 */
[C---:B------:R-:W-:Y:S01]  /*1ed40*/  IMAD R11, R7.reuse, UR7, R6 ;  /* 0x00000007070b7c24 */ /* 0x040fe2000f8e0206 */
[----:B------:R-:W-:Y:S01]  /*1ed50*/  SHF.R.S32.HI R6, RZ, 0x1f, R9 ;  /* 0x0000001fff067819 */ /* 0x000fe20000011409 */
[----:B------:R-:W-:-:S04]  /*1ed60*/  IMAD.WIDE.U32 R4, R7, UR6, R4 ;  /* 0x0000000607047c25 */ /* 0x000fc8000f8e0004 */
[----:B------:R-:W-:Y:S02]  /*1ed70*/  IMAD R6, R6, UR4, RZ ;  /* 0x0000000406067c24 */ /* 0x000fe4000f8e02ff */
[----:B------:R-:W-:Y:S02]  /*1ed80*/  IMAD.IADD R5, R5, 0x1, R11 ;  /* 0x0000000105057824 */ /* 0x000fe400078e020b */
[C---:B------:R-:W-:Y:S02]  /*1ed90*/  IMAD R11, R9.reuse, UR5, R6 ;  /* 0x00000005090b7c24 */ /* 0x040fe4000f8e0206 */
[----:B------:R-:W-:Y:S02]  /*1eda0*/  VIADD R8, R16, 0x2e820 ;  /* 0x0002e82010087836 */ /* 0x000fe40000000000 */
[----:B------:R-:W-:Y:S01]  /*1edb0*/  IMAD.WIDE.U32 R6, R9, UR4, R4 ;  /* 0x0000000409067c25 */ /* 0x000fe2000f8e0004 */
[----:B------:R-:W-:Y:S02]  /*1edc0*/  ULDC.64 UR4, c[0x0][0xb00] ;  /* 0x0002c00000047ab9 */ /* 0x000fe40000000a00 */
[----:B------:R-:W-:Y:S01]  /*1edd0*/  PRMT R8, RZ, 0x654, R8 ;  /* 0x00000654ff087816 */ /* 0x000fe20000000008 */
[----:B------:R-:W-:Y:S01]  /*1ede0*/  IMAD.IADD R5, R7, 0x1, R11 ;  /* 0x0000000107057824 */ /* 0x000fe200078e020b */
[C---:B------:R-:W-:Y:S01]  /*1edf0*/  LEA R4, P0, R6.reuse, UR4, 0x2 ;  /* 0x0000000406047c11 */ /* 0x040fe2000f8010ff */
[----:B------:R-:W-:Y:S01]  /*1ee00*/  UMOV UR4, 0xffffffff ;  /* 0xffffffff00047882 */ /* 0x000fe20000000000 */
[----:B------:R0:W-:Y:S02]  /*1ee10*/  SYNCS.ARRIVE.TRANS64.RED.A1T0 RZ, [R8+URZ], RZ ;  /* 0x000000ff08ff79a7 */ /* 0x0001e4000810043f */
[----:B------:R-:W-:Y:S01]  /*1ee20*/  LEA.HI.X R6, R6, UR5, R5, 0x2, P0 ;  /* 0x0000000506067c11 */ /* 0x000fe200080f1405 */
[C---:B--2---:R-:W-:Y:S01]  /*1ee30*/  VIADD R85, R94.reuse, 0x10 ;  /* 0x000000105e557836 */ /* 0x044fe20000000000 */
[C---:B------:R-:W-:Y:S01]  /*1ee40*/  IADD3 R80, R94.reuse, 0x8, RZ ;  /* 0x000000085e507810 */ /* 0x040fe20007ffe0ff */
[C---:B------:R-:W-:Y:S01]  /*1ee50*/  VIADD R90, R94.reuse, 0x18 ;  /* 0x000000185e5a7836 */ /* 0x040fe20000000000 */
[C---:B------:R-:W-:Y:S01]  /*1ee60*/  IADD3 R59, R94.reuse, 0x30, RZ ;  /* 0x000000305e3b7810 */ /* 0x040fe20007ffe0ff */
[C---:B------:R-:W-:Y:S01]  /*1ee70*/  VIADD R92, R94.reuse, 0x20 ;  /* 0x000000205e5c7836 */ /* 0x040fe20000000000 */
[C---:B------:R-:W-:Y:S01]  /*1ee80*/  IADD3 R7, R94.reuse, 0x58, RZ ;  /* 0x000000585e077810 */ /* 0x040fe20007ffe0ff */
[----:B------:R-:W-:-:S02]  /*1ee90*/  VIADD R78, R94, 0x28 ;  /* 0x000000285e4e7836 */ /* 0x000fc40000000000 */
[C---:B------:R-:W-:Y:S02]  /*1eea0*/  VIADD R35, R94.reuse, 0x38 ;  /* 0x000000385e237836 */ /* 0x040fe40000000000 */
[C---:B------:R-:W-:Y:S02]  /*1eeb0*/  VIADD R33, R94.reuse, 0x40 ;  /* 0x000000405e217836 */ /* 0x040fe40000000000 */
[C---:B------:R-:W-:Y:S02]  /*1eec0*/  VIADD R31, R94.reuse, 0x48 ;  /* 0x000000485e1f7836 */ /* 0x040fe40000000000 */
[----:B------:R-:W-:Y:S01]  /*1eed0*/  VIADD R29, R94, 0x50 ;  /* 0x000000505e1d7836 */ /* 0x000fe20000000000 */
        /* <DEDUP_REMOVED lines=10> */
[----:B------:R-:W-:Y:S01]  /*1ef80*/  SHF.R.S32.HI R26, RZ, 0x1f, R7 ;  /* 0x0000001fff1a7819 */ /* 0x000fe20000011407 */
[----:B0-----:R-:W-:Y:S06]  /*1ef90*/  BRA.DIV UR4, `(.L_x_6559) ;  /* 0x000000ba047c7947 */ /* 0x001fec000b800000 */
[----:B------:R0:W1:Y:S04]  /*1efa0*/  SHFL.IDX PT, R5, R6, RZ, 0x1c1f ;  /* 0x001c1fff06057589 */ /* 0x00006800000e0000 */
[----:B------:R0:W2:Y:S02]  /*1efb0*/  SHFL.IDX PT, R14, R4, RZ, 0x1c1f ;  /* 0x001c1fff040e7589 */ /* 0x0000a400000e0000 */
.L_x_6806:
        /* <DEDUP_REMOVED lines=11> */
[----:B------:R-:W5:Y:S01]  /*1f070*/  LDL R98, [R1+0xc0] ;  /* 0x0000c00001627983 */ /* 0x000f620000100800 */
[----:B------:R-:W-:-:S02]  /*1f080*/  ISETP.GE.AND P0, PT, R94, UR4, PT ;  /* 0x000000045e007c0c */ /* 0x000fc4000bf06270 */
[----:B------:R-:W-:Y:S02]  /*1f090*/  ISETP.GE.AND P3, PT, R80, UR4, PT ;  /* 0x0000000450007c0c */ /* 0x000fe4000bf66270 */
[----:B------:R-:W-:Y:S02]  /*1f0a0*/  ISETP.GE.AND P2, PT, R85, UR4, PT ;  /* 0x0000000455007c0c */ /* 0x000fe4000bf46270 */
[----:B------:R-:W-:-:S07]  /*1f0b0*/  ISETP.GE.AND P1, PT, R90, UR4, PT ;  /* 0x000000045a007c0c */ /* 0x000fce000bf26270 */
[----:B-1----:R-:W-:Y:S02]  /*1f0c0*/  @!P0 IMAD.MOV.U32 R15, RZ, RZ, R5 ;  /* 0x000000ffff0f8224 */ /* 0x002fe400078e0005 */
[----:B------:R-:W-:Y:S02]  /*1f0d0*/  @!P0 IMAD.MOV.U32 R113, RZ, RZ, R3 ;  /* 0x000000ffff718224 */ /* 0x000fe400078e0003 */
[----:B--2---:R-:W-:Y:S01]  /*1f0e0*/  @!P0 IMAD.WIDE R10, R94, 0x4, R14 ;  /* 0x000000045e0a8825 */ /* 0x004fe200078e020e */
[----:B------:R-:W-:-:S04]  /*1f0f0*/  @!P3 LEA R8, P4, R80, R14, 0x2 ;  /* 0x0000000e5008b211 */ /* 0x000fc800078810ff */
[----:B------:R1:W-:Y:S01]  /*1f100*/  @!P0 ST.E.64 desc[UR60][R10.64], R112 ;  /* 0x000000700a008985 */ /* 0x0003e2000c101b3c */
[----:B------:R-:W-:Y:S01]  /*1f110*/  ISETP.GE.AND P0, PT, R92, UR4, PT ;  /* 0x000000045c007c0c */ /* 0x000fe2000bf06270 */
[----:B------:R-:W-:Y:S01]  /*1f120*/  @!P3 IMAD.MOV.U32 R97, RZ, RZ, R21 ;  /* 0x000000ffff61b224 */ /* 0x000fe200078e0015 */
[----:B------:R-:W-:Y:S02]  /*1f130*/  @!P3 LEA.HI.X R9, R80, R5, R84, 0x2, P4 ;  /* 0x000000055009b211 */ /* 0x000fe400020f1454 */
[----:B------:R-:W-:-:S03]  /*1f140*/  @!P2 LEA R12, P4, R85, R14, 0x2 ;  /* 0x0000000e550ca211 */ /* 0x000fc600078810ff */
[----:B------:R2:W-:Y:S01]  /*1f150*/  @!P3 ST.E.64 desc[UR60][R8.64], R96 ;  /* 0x000000600800b985 */ /* 0x0005e2000c101b3c */
[-C--:B------:R-:W-:Y:S02]  /*1f160*/  @!P2 LEA.HI.X R13, R85, R5.reuse, R86, 0x2, P4 ;  /* 0x00000005550da211 */ /* 0x080fe400020f1456 */
[----:B------:R-:W-:Y:S02]  /*1f170*/  ISETP.GE.AND P3, PT, R78, UR4, PT ;  /* 0x000000044e007c0c */ /* 0x000fe4000bf66270 */
[CC--:B------:R-:W-:Y:S01]  /*1f180*/  @!P1 LEA R24, P5, R90.reuse, R14.reuse, 0x2 ;  /* 0x0000000e5a189211 */ /* 0x0c0fe200078a10ff */
[----:B------:R-:W-:Y:S01]  /*1f190*/  @!P2 ST.E.64 desc[UR60][R12.64], R116 ;  /* 0x000000740c00a985 */ /* 0x000fe2000c101b3c */
[----:B------:R-:W-:Y:S01]  /*1f1a0*/  ISETP.GE.AND P2, PT, R59, UR4, PT ;  /* 0x000000043b007c0c */ /* 0x000fe2000bf46270 */
[----:B------:R-:W-:Y:S01]  /*1f1b0*/  @!P1 IMAD.MOV.U32 R83, RZ, RZ, R87 ;  /* 0x000000ffff539224 */ /* 0x000fe200078e0057 */
[----:B------:R-:W-:Y:S02]  /*1f1c0*/  @!P1 LEA.HI.X R25, R90, R5, R91, 0x2, P5 ;  /* 0x000000055a199211 */ /* 0x000fe400028f145b */
[----:B-1----:R-:W-:-:S02]  /*1f1d0*/  @!P0 LEA R10, P4, R92, R14, 0x2 ;  /* 0x0000000e5c0a8211 */ /* 0x002fc400078810ff */
[----:B------:R-:W-:Y:S01]  /*1f1e0*/  @!P0 MOV R88, R0 ;  /* 0x0000000000588202 */ /* 0x000fe20000000f00 */
[----:B------:R-:W-:Y:S01]  /*1f1f0*/  @!P1 ST.E.64 desc[UR60][R24.64], R82 ;  /* 0x0000005218009985 */ /* 0x000fe2000c101b3c */
[-C--:B------:R-:W-:Y:S02]  /*1f200*/  @!P0 LEA.HI.X R11, R92, R5.reuse, R93, 0x2, P4 ;  /* 0x000000055c0b8211 */ /* 0x080fe400020f145d */
[----:B------:R-:W-:Y:S02]  /*1f210*/  ISETP.GE.AND P1, PT, R35, UR4, PT ;  /* 0x0000000423007c0c */ /* 0x000fe4000bf26270 */
[CC--:B--2---:R-:W-:Y:S01]  /*1f220*/  @!P3 LEA R8, P5, R78.reuse, R14.reuse, 0x2 ;  /* 0x0000000e4e08b211 */ /* 0x0c4fe200078a10ff */
[----:B------:R1:W-:Y:S01]  /*1f230*/  @!P0 ST.E.64 desc[UR60][R10.64], R88 ;  /* 0x000000580a008985 */ /* 0x0003e2000c101b3c */
[----:B------:R-:W-:Y:S02]  /*1f240*/  ISETP.GE.AND P0, PT, R33, UR4, PT ;  /* 0x0000000421007c0c */ /* 0x000fe4000bf06270 */
[----:B------:R-:W-:Y:S01]  /*1f250*/  @!P3 LEA.HI.X R9, R78, R5, R79, 0x2, P5 ;  /* 0x000000054e09b211 */ /* 0x000fe200028f144f */
[----:B-1----:R-:W-:Y:S01]  /*1f260*/  @!P3 IMAD.MOV.U32 R10, RZ, RZ, R2 ;  /* 0x000000ffff0ab224 */ /* 0x002fe200078e0002 */
[----:B------:R-:W-:Y:S01]  /*1f270*/  @!P2 LEA R2, P5, R59, R14, 0x2 ;  /* 0x0000000e3b02a211 */ /* 0x000fe200078a10ff */
[----:B------:R-:W-:-:S04]  /*1f280*/  @!P3 IMAD.MOV.U32 R11, RZ, RZ, R37 ;  /* 0x000000ffff0bb224 */ /* 0x000fc800078e0025 */
[-C--:B------:R-:W-:Y:S02]  /*1f290*/  @!P1 LEA R12, P4, R35, R14.reuse, 0x2 ;  /* 0x0000000e230c9211 */ /* 0x080fe400078810ff */
[-C--:B------:R-:W-:Y:S01]  /*1f2a0*/  @!P2 LEA.HI.X R3, R59, R5.reuse, R34, 0x2, P5 ;  /* 0x000000053b03a211 */ /* 0x080fe200028f1422 */
[----:B------:R-:W-:Y:S01]  /*1f2b0*/  @!P3 ST.E.64 desc[UR60][R8.64], R10 ;  /* 0x0000000a0800b985 */ /* 0x000fe2000c101b3c */
[----:B------:R-:W-:Y:S02]  /*1f2c0*/  ISETP.GE.AND P3, PT, R31, UR4, PT ;  /* 0x000000041f007c0c */ /* 0x000fe4000bf66270 */
[----:B------:R-:W-:Y:S01]  /*1f2d0*/  ISETP.GE.AND P5, PT, R29, UR4, PT ;  /* 0x000000041d007c0c */ /* 0x000fe2000bfa6270 */
[----:B------:R1:W-:Y:S01]  /*1f2e0*/  @!P2 ST.E.64 desc[UR60][R2.64], R38 ;  /* 0x000000260200a985 */ /* 0x0003e2000c101b3c */
[----:B------:R-:W-:Y:S01]  /*1f2f0*/  @!P1 LEA.HI.X R13, R35, R5, R58, 0x2, P4 ;  /* 0x00000005230d9211 */ /* 0x000fe200020f143a */
[----:B-1----:R-:W-:Y:S01]  /*1f300*/  @!P1 IMAD.MOV.U32 R2, RZ, RZ, R20 ;  /* 0x000000ffff029224 */ /* 0x002fe200078e0014 */
[----:B------:R-:W-:Y:S01]  /*1f310*/  @!P0 LEA R20, P2, R33, R14, 0x2 ;  /* 0x0000000e21148211 */ /* 0x000fe200078410ff */
[----:B------:R-:W-:-:S03]  /*1f320*/  @!P1 IMAD.MOV.U32 R3, RZ, RZ, R41 ;  /* 0x000000ffff039224 */ /* 0x000fc600078e0029 */
[-C--:B------:R-:W-:Y:S02]  /*1f330*/  @!P0 LEA.HI.X R21, R33, R5.reuse, R32, 0x2, P2 ;  /* 0x0000000521158211 */ /* 0x080fe400010f1420 */
[----:B------:R1:W-:Y:S01]  /*1f340*/  @!P1 ST.E.64 desc[UR60][R12.64], R2 ;  /* 0x000000020c009985 */ /* 0x0003e2000c101b3c */
[----:B------:R-:W-:Y:S02]  /*1f350*/  ISETP.GE.AND P1, PT, R7, UR4, PT ;  /* 0x0000000407007c0c */ /* 0x000fe4000bf26270 */
[-C--:B------:R-:W-:Y:S01]  /*1f360*/  @!P3 LEA R8, P4, R31, R14.reuse, 0x2 ;  /* 0x0000000e1f08b211 */ /* 0x080fe200078810ff */
[----:B------:R-:W-:Y:S01]  /*1f370*/  @!P0 ST.E.64 desc[UR60][R20.64], R42 ;  /* 0x0000002a14008985 */ /* 0x000fe2000c101b3c */
[----:B------:R-:W-:Y:S02]  /*1f380*/  @!P5 LEA R10, P2, R29, R14, 0x2 ;  /* 0x0000000e1d0ad211 */ /* 0x000fe400078410ff */
[-C--:B------:R-:W-:Y:S02]  /*1f390*/  @!P3 LEA.HI.X R9, R31, R5.reuse, R30, 0x2, P4 ;  /* 0x000000051f09b211 */ /* 0x080fe400020f141e */
[----:B------:R-:W-:-:S03]  /*1f3a0*/  @!P5 LEA.HI.X R11, R29, R5, R28, 0x2, P2 ;  /* 0x000000051d0bd211 */ /* 0x000fc600010f141c */
[----:B------:R2:W-:Y:S02]  /*1f3b0*/  @!P3 ST.E.64 desc[UR60][R8.64], R44 ;  /* 0x0000002c0800b985 */ /* 0x0005e4000c101b3c */
[C---:B-1----:R-:W-:Y:S02]  /*1f3c0*/  @!P1 LEA R2, P2, R7.reuse, R14, 0x2 ;  /* 0x0000000e07029211 */ /* 0x042fe400078410ff */
[----:B------:R1:W-:Y:S02]  /*1f3d0*/  @!P5 ST.E.64 desc[UR60][R10.64], R46 ;  /* 0x0000002e0a00d985 */ /* 0x0003e4000c101b3c */
[----:B------:R-:W-:-:S05]  /*1f3e0*/  @!P1 LEA.HI.X R3, R7, R5, R26, 0x2, P2 ;  /* 0x0000000507039211 */ /* 0x000fca00010f141a */
[----:B------:R0:W-:Y:S01]  /*1f3f0*/  @!P1 ST.E.64 desc[UR60][R2.64], R48 ;  /* 0x0000003002009985 */ /* 0x0001e2000c101b3c */
[----:B---3--:R-:W-:Y:S02]  /*1f400*/  ISETP.GE.AND P0, PT, R110, UR4, PT ;  /* 0x000000046e007c0c */ /* 0x008fe4000bf06270 */
[----:B----4-:R-:W-:Y:S02]  /*1f410*/  ISETP.GE.AND P3, PT, R106, UR4, PT ;  /* 0x000000046a007c0c */ /* 0x010fe4000bf66270 */
[----:B-----5:R-:W-:Y:S02]  /*1f420*/  ISETP.GE.AND P5, PT, R99, UR4, PT ;  /* 0x0000000463007c0c */ /* 0x020fe4000bfa6270 */
[----:B------:R-:W-:-:S07]  /*1f430*/  ISETP.GE.AND P4, PT, R95, UR4, PT ;  /* 0x000000045f007c0c */ /* 0x000fce000bf86270 */
[CC--:B------:R-:W-:Y:S02]  /*1f440*/  @!P0 LEA R12, P2, R110.reuse, R14.reuse, 0x2 ;  /* 0x0000000e6e0c8211 */ /* 0x0c0fe400078410ff */
[----:B------:R-:W-:Y:S02]  /*1f450*/  @!P0 MOV R37, R51 ;  /* 0x0000003300258202 */ /* 0x000fe40000000f00 */
[----:B------:R-:W-:Y:S02]  /*1f460*/  @!P0 LEA.HI.X R13, R110, R5, R111, 0x2, P2 ;  /* 0x000000056e0d8211 */ /* 0x000fe400010f146f */
[----:B--2---:R-:W-:-:S03]  /*1f470*/  @!P3 LEA R8, P1, R106, R14, 0x2 ;  /* 0x0000000e6a08b211 */ /* 0x004fc600078210ff */
[----:B------:R0:W-:Y:S01]  /*1f480*/  @!P0 ST.E.64 desc[UR60][R12.64], R36 ;  /* 0x000000240c008985 */ /* 0x0001e2000c101b3c */
[-C--:B-1----:R-:W-:Y:S02]  /*1f490*/  @!P5 LEA R10, P0, R99, R14.reuse, 0x2 ;  /* 0x0000000e630ad211 */ /* 0x082fe400078010ff */
[----:B------:R-:W-:Y:S02]  /*1f4a0*/  @!P4 LEA R14, P2, R95, R14, 0x2 ;  /* 0x0000000e5f0ec211 */ /* 0x000fe400078410ff */
[-C--:B------:R-:W-:Y:S01]  /*1f4b0*/  @!P3 LEA.HI.X R9, R106, R5.reuse, R109, 0x2, P1 ;  /* 0x000000056a09b211 */ /* 0x080fe200008f146d */
[----:B------:R-:W-:Y:S01]  /*1f4c0*/  @!P3 IMAD.MOV.U32 R109, RZ, RZ, R53 ;  /* 0x000000ffff6db224 */ /* 0x000fe200078e0035 */
[-C--:B------:R-:W-:Y:S02]  /*1f4d0*/  @!P5 LEA.HI.X R11, R99, R5.reuse, R104, 0x2, P0 ;  /* 0x00000005630bd211 */ /* 0x080fe400000f1468 */
[----:B------:R-:W-:Y:S02]  /*1f4e0*/  @!P4 LEA.HI.X R15, R95, R5, R98, 0x2, P2 ;  /* 0x000000055f0fc211 */ /* 0x000fe400010f1462 */
[----:B------:R0:W-:Y:S04]  /*1f4f0*/  @!P3 ST.E.64 desc[UR60][R8.64], R108 ;  /* 0x0000006c0800b985 */ /* 0x0001e8000c101b3c */
[----:B------:R0:W-:Y:S04]  /*1f500*/  @!P5 ST.E.64 desc[UR60][R10.64], R100 ;  /* 0x000000640a00d985 */ /* 0x0001e8000c101b3c */
[----:B------:R0:W-:Y:S02]  /*1f510*/  @!P4 ST.E.64 desc[UR60][R14.64], R102 ;  /* 0x000000660e00c985 */ /* 0x0001e4000c101b3c */
.L_x_6561:
[----:B------:R-:W-:Y:S05]  /*1f520*/  BSYNC B1 ;  /* 0x0000000000017941 */ /* 0x000fea0003800000 */
.L_x_6560:
[----:B------:R-:W-:-:S03]  /*1f530*/  UMOV UR4, 0xffffffff ;  /* 0xffffffff00047882 */ /* 0x000fc60000000000 */
[----:B------:R-:W-:Y:S05]  /*1f540*/  BRA.DIV UR4, `(.L_x_6562) ;  /* 0x000000b604447947 */ /* 0x000fea000b800000 */
[----:B0-----:R0:W3:Y:S04]  /*1f550*/  SHFL.IDX PT, R3, R6, 0x1, 0x1c1f ;  /* 0x003c1f0006037f89 */ /* 0x0010e800000e0000 */
[----:B--2---:R0:W2:Y:S02]  /*1f560*/  SHFL.IDX PT, R14, R4, 0x1, 0x1c1f ;  /* 0x003c1f00040e7f89 */ /* 0x0040a400000e0000 */
.L_x_6810:
[----:B------:R-:W-:-:S13]  /*1f570*/  ISETP.GE.AND P0, PT, R27, R68, PT ;  /* 0x000000441b00720c */ /* 0x000fda0003f06270 */
[----:B------:R-:W-:Y:S05]  /*1f580*/  @P0 BRA `(.L_x_6558) ;  /* 0x0000001000c80947 */ /* 0x000fea0003800000 */
[----:B------:R-:W4:Y:S01]  /*1f590*/  LDL R8, [R1+0xb8] ;  /* 0x0000b80001087983 */ /* 0x000f220000100800 */
[----:B------:R-:W-:-:S03]  /*1f5a0*/  ULDC UR4, c[0x0][0xac8] ;  /* 0x0002b20000047ab9 */ /* 0x000fc60000000800 */
[----:B------:R-:W5:Y:S04]  /*1f5b0*/  LDL R10, [R1+0xb4] ;  /* 0x0000b400010a7983 */ /* 0x000f680000100800 */
[----:B------:R-:W5:Y:S04]  /*1f5c0*/  LDL R9, [R1+0xc8] ;  /* 0x0000c80001097983 */ /* 0x000f680000100800 */
[----:B------:R-:W5:Y:S04]  /*1f5d0*/  LDL R11, [R1+0xc4] ;  /* 0x0000c400010b7983 */ /* 0x000f680000100800 */
[----:B------:R-:W5:Y:S04]  /*1f5e0*/  LDL R12, [R1+0xb0] ;  /* 0x0000b000010c7983 */ /* 0x000f680000100800 */
[----:B0-----:R-:W5:Y:S04]  /*1f5f0*/  LDL R6, [R1+0xcc] ;  /* 0x0000cc0001067983 */ /* 0x001f680000100800 */
[----:B------:R-:W5:Y:S01]  /*1f600*/  LDL R0, [R1+0xac] ;  /* 0x0000ac0001007983 */ /* 0x000f620000100800 */
[----:B------:R-:W-:-:S02]  /*1f610*/  ISETP.GE.AND P4, PT, R94, UR4, PT ;  /* 0x000000045e007c0c */ /* 0x000fc4000bf86270 */
[----:B------:R-:W-:Y:S02]  /*1f620*/  ISETP.GE.AND P3, PT, R80, UR4, PT ;  /* 0x0000000450007c0c */ /* 0x000fe4000bf66270 */
[----:B------:R-:W-:Y:S02]  /*1f630*/  ISETP.GE.AND P0, PT, R85, UR4, PT ;  /* 0x0000000455007c0c */ /* 0x000fe4000bf06270 */
[----:B------:R-:W-:-:S07]  /*1f640*/  ISETP.GE.AND P2, PT, R90, UR4, PT ;  /* 0x000000045a007c0c */ /* 0x000fce000bf46270 */
[----:B--2---:R-:W-:Y:S02]  /*1f650*/  @!P4 IMAD.MOV.U32 R2, RZ, RZ, R14 ;  /* 0x000000ffff02c224 */ /* 0x004fe400078e000e */
[----:B------:R-:W-:Y:S02]  /*1f660*/  @!P4 IMAD.MOV.U32 R41, RZ, RZ, R105 ;  /* 0x000000ffff29c224 */ /* 0x000fe400078e0069 */
[----:B-1-3--:R-:W-:Y:S01]  /*1f670*/  @!P4 IMAD.WIDE R4, R94, 0x4, R2 ;  /* 0x000000045e04c825 */ /* 0x00afe200078e0202 */
[----:B------:R-:W-:-:S04]  /*1f680*/  ISETP.GE.AND P1, PT, R92, UR4, PT ;  /* 0x000000045c007c0c */ /* 0x000fc8000bf26270 */
[----:B------:R0:W-:Y:S01]  /*1f690*/  @!P4 ST.E.64 desc[UR60][R4.64], R40 ;  /* 0x000000280400c985 */ /* 0x0001e2000c101b3c */
[----:B------:R-:W-:Y:S01]  /*1f6a0*/  @!P3 MOV R51, R107 ;  /* 0x0000006b0033b202 */ /* 0x000fe20000000f00 */
[----:B----4-:R-:W-:Y:S01]  /*1f6b0*/  IMAD.MOV.U32 R39, RZ, RZ, R8 ;  /* 0x000000ffff277224 */ /* 0x010fe200078e0008 */
[C---:B------:R-:W-:Y:S02]  /*1f6c0*/  @!P3 LEA R8, P5, R80.reuse, R14, 0x2 ;  /* 0x0000000e5008b211 */ /* 0x040fe400078a10ff */
[----:B-----5:R-:W-:Y:S02]  /*1f6d0*/  MOV R37, R10 ;  /* 0x0000000a00257202 */ /* 0x020fe40000000f00 */
[CC--:B------:R-:W-:Y:S01]  /*1f6e0*/  @!P0 LEA R10, P4, R85.reuse, R14.reuse, 0x2 ;  /* 0x0000000e550a8211 */ /* 0x0c0fe200078810ff */
[----:B------:R-:W-:Y:S01]  /*1f6f0*/  IMAD.MOV.U32 R38, RZ, RZ, R9 ;  /* 0x000000ffff267224 */ /* 0x000fe200078e0009 */
[-C--:B------:R-:W-:Y:S02]  /*1f700*/  @!P3 LEA.HI.X R9, R80, R3.reuse, R84, 0x2, P5 ;  /* 0x000000035009b211 */ /* 0x080fe400028f1454 */
[----:B------:R-:W-:Y:S01]  /*1f710*/  ISETP.GE.AND P5, PT, R78, UR4, PT ;  /* 0x000000044e007c0c */ /* 0x000fe2000bfa6270 */
[----:B------:R-:W-:Y:S01]  /*1f720*/  IMAD.MOV.U32 R36, RZ, RZ, R11 ;  /* 0x000000ffff247224 */ /* 0x000fe200078e000b */
[----:B------:R-:W-:Y:S01]  /*1f730*/  @!P0 LEA.HI.X R11, R85, R3, R86, 0x2, P4 ;  /* 0x00000003550b8211 */ /* 0x000fe200020f1456 */
[----:B------:R-:W-:Y:S01]  /*1f740*/  IMAD.MOV.U32 R15, RZ, RZ, R12 ;  /* 0x000000ffff0f7224 */ /* 0x000fe200078e000c */
[----:B------:R-:W-:Y:S01]  /*1f750*/  @!P2 LEA R12, P4, R90, R14, 0x2 ;  /* 0x0000000e5a0ca211 */ /* 0x000fe200078810ff */
[----:B------:R1:W-:Y:S01]  /*1f760*/  @!P3 ST.E.64 desc[UR60][R8.64], R50 ;  /* 0x000000320800b985 */ /* 0x0003e2000c101b3c */
[----:B------:R-:W-:-:S02]  /*1f770*/  ISETP.GE.AND P3, PT, R59, UR4, PT ;  /* 0x000000043b007c0c */ /* 0x000fc4000bf66270 */
[-C--:B------:R-:W-:Y:S01]  /*1f780*/  @!P2 LEA.HI.X R13, R90, R3.reuse, R91, 0x2, P4 ;  /* 0x000000035a0da211 */ /* 0x080fe200020f145b */
[----:B------:R2:W-:Y:S01]  /*1f790*/  @!P0 ST.E.64 desc[UR60][R10.64], R54 ;  /* 0x000000360a008985 */ /* 0x0005e2000c101b3c */
[CC--:B------:R-:W-:Y:S02]  /*1f7a0*/  @!P1 LEA R20, P4, R92.reuse, R14.reuse, 0x2 ;  /* 0x0000000e5c149211 */ /* 0x0c0fe400078810ff */
[----:B------:R-:W-:Y:S02]  /*1f7b0*/  ISETP.GE.AND P0, PT, R35, UR4, PT ;  /* 0x0000000423007c0c */ /* 0x000fe4000bf06270 */
[----:B------:R-:W-:Y:S01]  /*1f7c0*/  @!P1 LEA.HI.X R21, R92, R3, R93, 0x2, P4 ;  /* 0x000000035c159211 */ /* 0x000fe200020f145d */
[----:B------:R3:W-:Y:S01]  /*1f7d0*/  @!P2 ST.E.64 desc[UR60][R12.64], R56 ;  /* 0x000000380c00a985 */ /* 0x0007e2000c101b3c */
[----:B------:R-:W-:Y:S02]  /*1f7e0*/  @!P5 LEA R24, P4, R78, R14, 0x2 ;  /* 0x0000000e4e18d211 */ /* 0x000fe400078810ff */
[----:B------:R-:W-:-:S02]  /*1f7f0*/  ISETP.GE.AND P2, PT, R33, UR4, PT ;  /* 0x0000000421007c0c */ /* 0x000fc4000bf46270 */
[-C--:B------:R-:W-:Y:S01]  /*1f800*/  @!P5 LEA.HI.X R25, R78, R3.reuse, R79, 0x2, P4 ;  /* 0x000000034e19d211 */ /* 0x080fe200020f144f */
[----:B------:R4:W-:Y:S01]  /*1f810*/  @!P1 ST.E.64 desc[UR60][R20.64], R60 ;  /* 0x0000003c14009985 */ /* 0x0009e2000c101b3c */
[----:B------:R-:W-:Y:S02]  /*1f820*/  ISETP.GE.AND P1, PT, R31, UR4, PT ;  /* 0x000000041f007c0c */ /* 0x000fe4000bf26270 */
[-C--:B0-----:R-:W-:Y:S01]  /*1f830*/  @!P3 LEA R4, P4, R59, R14.reuse, 0x2 ;  /* 0x0000000e3b04b211 */ /* 0x081fe200078810ff */
[----:B------:R-:W-:Y:S01]  /*1f840*/  @!P5 ST.E.64 desc[UR60][R24.64], R62 ;  /* 0x0000003e1800d985 */ /* 0x000fe2000c101b3c */
[----:B-1----:R-:W-:Y:S01]  /*1f850*/  @!P0 LEA R8, P5, R35, R14, 0x2 ;  /* 0x0000000e23088211 */ /* 0x002fe200078a10ff */
[----:B------:R-:W-:Y:S01]  /*1f860*/  @!P3 IMAD.MOV.U32 R53, RZ, RZ, R69 ;  /* 0x000000ffff35b224 */ /* 0x000fe200078e0045 */
[----:B------:R-:W-:Y:S02]  /*1f870*/  @!P3 LEA.HI.X R5, R59, R3, R34, 0x2, P4 ;  /* 0x000000033b05b211 */ /* 0x000fe400020f1422 */
[----:B------:R-:W-:-:S02]  /*1f880*/  ISETP.GE.AND P4, PT, R29, UR4, PT ;  /* 0x000000041d007c0c */ /* 0x000fc4000bf86270 */
[-C--:B------:R-:W-:Y:S02]  /*1f890*/  @!P0 LEA.HI.X R9, R35, R3.reuse, R58, 0x2, P5 ;  /* 0x0000000323098211 */ /* 0x080fe400028f143a */
[-C--:B--2---:R-:W-:Y:S01]  /*1f8a0*/  @!P2 LEA R10, P5, R33, R14.reuse, 0x2 ;  /* 0x0000000e210aa211 */ /* 0x084fe200078a10ff */
[----:B------:R0:W-:Y:S01]  /*1f8b0*/  @!P3 ST.E.64 desc[UR60][R4.64], R52 ;  /* 0x000000340400b985 */ /* 0x0001e2000c101b3c */
[----:B------:R-:W-:Y:S02]  /*1f8c0*/  ISETP.GE.AND P3, PT, R7, UR4, PT ;  /* 0x0000000407007c0c */ /* 0x000fe4000bf66270 */
[-C--:B------:R-:W-:Y:S02]  /*1f8d0*/  @!P2 LEA.HI.X R11, R33, R3.reuse, R32, 0x2, P5 ;  /* 0x00000003210ba211 */ /* 0x080fe400028f1420 */
[CC--:B---3--:R-:W-:Y:S01]  /*1f8e0*/  @!P1 LEA R12, P5, R31.reuse, R14.reuse, 0x2 ;  /* 0x0000000e1f0c9211 */ /* 0x0c8fe200078a10ff */
[----:B------:R1:W-:Y:S03]  /*1f8f0*/  @!P0 ST.E.64 desc[UR60][R8.64], R70 ;  /* 0x0000004608008985 */ /* 0x0003e6000c101b3c */
[----:B------:R-:W-:Y:S01]  /*1f900*/  @!P1 LEA.HI.X R13, R31, R3, R30, 0x2, P5 ;  /* 0x000000031f0d9211 */ /* 0x000fe200028f141e */
[----:B------:R2:W-:Y:S01]  /*1f910*/  @!P2 ST.E.64 desc[UR60][R10.64], R72 ;  /* 0x000000480a00a985 */ /* 0x0005e2000c101b3c */
[----:B----4-:R-:W-:-:S02]  /*1f920*/  @!P4 LEA R20, P5, R29, R14, 0x2 ;  /* 0x0000000e1d14c211 */ /* 0x010fc400078a10ff */
[----:B------:R-:W-:Y:S01]  /*1f930*/  ISETP.GE.AND P0, PT, R39, UR4, PT ;  /* 0x0000000427007c0c */ /* 0x000fe2000bf06270 */
[----:B------:R4:W-:Y:S01]  /*1f940*/  @!P1 ST.E.64 desc[UR60][R12.64], R74 ;  /* 0x0000004a0c009985 */ /* 0x0009e2000c101b3c */
[----:B------:R-:W-:Y:S02]  /*1f950*/  ISETP.GE.AND P2, PT, R37, UR4, PT ;  /* 0x0000000425007c0c */ /* 0x000fe4000bf46270 */
[----:B------:R-:W-:Y:S02]  /*1f960*/  ISETP.GE.AND P1, PT, R15, UR4, PT ;  /* 0x000000040f007c0c */ /* 0x000fe4000bf26270 */
[----:B------:R-:W-:Y:S02]  /*1f970*/  @!P4 LEA.HI.X R21, R29, R3, R28, 0x2, P5 ;  /* 0x000000031d15c211 */ /* 0x000fe400028f141c */
[----:B0-----:R-:W-:-:S04]  /*1f980*/  @!P3 LEA R4, P5, R7, R14, 0x2 ;  /* 0x0000000e0704b211 */ /* 0x001fc800078a10ff */
[----:B------:R-:W-:Y:S01]  /*1f990*/  @!P3 LEA.HI.X R5, R7, R3, R26, 0x2, P5 ;  /* 0x000000030705b211 */ /* 0x000fe200028f141a */
[----:B------:R-:W-:Y:S01]  /*1f9a0*/  IMAD.MOV.U32 R42, RZ, RZ, R6 ;  /* 0x000000ffff2a7224 */ /* 0x000fe200078e0006 */
[----:B------:R4:W-:Y:S01]  /*1f9b0*/  @!P4 ST.E.64 desc[UR60][R20.64], R76 ;  /* 0x0000004c1400c985 */ /* 0x0009e2000c101b3c */
[----:B------:R-:W-:-:S03]  /*1f9c0*/  @!P0 LEA R6, P4, R39, R14, 0x2 ;  /* 0x0000000e27068211 */ /* 0x000fc600078810ff */
[----:B------:R4:W-:Y:S01]  /*1f9d0*/  @!P3 ST.E.64 desc[UR60][R4.64], R114 ;  /* 0x000000720400b985 */ /* 0x0009e2000c101b3c */
[-C--:B-1----:R-:W-:Y:S02]  /*1f9e0*/  @!P2 LEA R8, P3, R37, R14.reuse, 0x2 ;  /* 0x0000000e2508a211 */ /* 0x082fe400078610ff */
        /* <DEDUP_REMOVED lines=9> */
[----:B------:R-:W2:Y:S01]  /*1fa80*/  LDL R36, [R1+0xc0] ;  /* 0x0000c00001247983 */ /* 0x000ea20000100800 */
[----:B------:R-:W-:-:S04]  /*1fa90*/  LEA R14, P0, R0, R14, 0x2 ;  /* 0x0000000e000e7211 */ /* 0x000fc800078010ff */
[----:B--2---:R-:W-:-:S05]  /*1faa0*/  LEA.HI.X R15, R0, R3, R36, 0x2, P0 ;  /* 0x00000003000f7211 */ /* 0x004fca00000f1424 */
[----:B------:R4:W-:Y:S01]  /*1fab0*/  ST.E.64 desc[UR60][R14.64], R66 ;  /* 0x000000420e007985 */ /* 0x0009e2000c101b3c */
[----:B------:R-:W-:Y:S05]  /*1fac0*/  BRA `(.L_x_6558) ;  /* 0x0000000c00787947 */ /* 0x000fea0003800000 */
.L_x_6544:
[----:B-1----:R-:W2:Y:S01]  /*1fad0*/  LDL.LU R4, [R1+0x98] ;  /* 0x0000980001047983 */ /* 0x002ea20000300800 */
[----:B------:R-:W-:Y:S01]  /*1fae0*/  ULDC.64 UR6, c[0x0][0xc08] ;  /* 0x0003020000067ab9 */ /* 0x000fe20000000a00 */
[----:B------:R-:W-:Y:S02]  /*1faf0*/  ULDC.64 UR4, c[0x0][0xc00] ;  /* 0x0003000000047ab9 */ /* 0x000fe40000000a00 */
[----:B------:R-:W3:Y:S01]  /*1fb00*/  LDL.LU R0, [R1+0x9c] ;  /* 0x00009c0001007983 */ /* 0x000ee20000300800 */
[----:B------:R-:W-:Y:S01]  /*1fb10*/  ISETP.NE.U32.AND P1, PT, RZ, UR6, PT ;  /* 0x00000006ff007c0c */ /* 0x000fe2000bf25070 */
[----:B------:R-:W-:Y:S01]  /*1fb20*/  IMAD.MOV.U32 R13, RZ, RZ, RZ ;  /* 0x000000ffff0d7224 */ /* 0x000fe200078e00ff */
[----:B------:R-:W-:Y:S01]  /*1fb30*/  ISETP.NE.U32.AND P0, PT, RZ, UR4, PT ;  /* 0x00000004ff007c0c */ /* 0x000fe2000bf05070 */
[----:B------:R-:W1:Y:S01]  /*1fb40*/  S2R R6, SR_TID.X ;  /* 0x0000000000067919 */ /* 0x000e620000002100 */
[----:B------:R-:W-:Y:S02]  /*1fb50*/  ISETP.NE.AND.EX P1, PT, RZ, UR7, PT, P1 ;  /* 0x00000007ff007c0c */ /* 0x000fe4000bf25310 */
[----:B------:R-:W-:-:S02]  /*1fb60*/  ISETP.NE.AND.EX P0, PT, RZ, UR5, PT, P0 ;  /* 0x00000005ff007c0c */ /* 0x000fc4000bf05300 */
[----:B--2---:R-:W-:Y:S01]  /*1fb70*/  IADD3 R2, P2, R4, UR4, RZ ;  /* 0x0000000404027c10 */ /* 0x004fe2000ff5e0ff */
[----:B------:R-:W-:-:S03]  /*1fb80*/  ULDC UR4, c[0x0][0xa88] ;  /* 0x0002a20000047ab9 */ /* 0x000fc60000000800 */
[----:B---3--:R-:W-:-:S05]  /*1fb90*/  IADD3.X R3, R0, UR5, RZ, P2, !PT ;  /* 0x0000000500037c10 */ /* 0x008fca00097fe4ff */
[----:B------:R-:W-:Y:S01]  /*1fba0*/  @P1 IADD3 R4, P2, R4, UR6, RZ ;  /* 0x0000000604041c10 */ /* 0x000fe2000ff5e0ff */
[----:B------:R-:W-:Y:S01]  /*1fbb0*/  IMAD.U32 R20, RZ, RZ, UR4 ;  /* 0x00000004ff147e24 */ /* 0x000fe2000f8e00ff */
[----:B------:R2:W5:Y:S02]  /*1fbc0*/  @P0 LDG.E R13, desc[UR60][R2.64] ;  /* 0x0000003c020d0981 */ /* 0x000564000c1e1900 */
[----:B0-----:R-:W-:Y:S01]  /*1fbd0*/  @P1 IADD3.X R5, R0, UR7, RZ, P2, !PT ;  /* 0x0000000700051c10 */ /* 0x001fe200097fe4ff */
[----:B-1----:R-:W-:-:S04]  /*1fbe0*/  VIADD R26, R6, 0xffffff80 ;  /* 0xffffff80061a7836 */ /* 0x002fc80000000000 */
[----:B------:R2:W5:Y:S01]  /*1fbf0*/  @P1 LDG.E R20, desc[UR60][R4.64] ;  /* 0x0000003c04141981 */ /* 0x000562000c1e1900 */
[----:B------:R-:W-:Y:S02]  /*1fc00*/  ISETP.GT.AND P3, PT, R26, 0x7f, PT ;  /* 0x0000007f1a00780c */ /* 0x000fe40003f64270 */
[----:B------:R-:W-:Y:S01]  /*1fc10*/  ISETP.GT.AND P2, PT, R127, 0x1, PT ;  /* 0x000000017f00780c */ /* 0x000fe20003f44270 */
[----:B------:R-:W-:-:S12]  /*1fc20*/  @P1 BRA `(.L_x_6563) ;  /* 0x0000000000101947 */ /* 0x000fd80003800000 */
[----:B------:R-:W-:Y:S05]  /*1fc30*/  @!P0 BRA `(.L_x_6563) ;  /* 0x00000000000c8947 */ /* 0x000fea0003800000 */
[----:B--2---:R-:W2:Y:S04]  /*1fc40*/  LDG.E R5, desc[UR60][R2.64] ;  /* 0x0000003c02057981 */ /* 0x004ea8000c1e1900 */
[----:B-----5:R-:W2:Y:S02]  /*1fc50*/  LDG.E R20, desc[UR60][R2.64+0x4] ;  /* 0x0000043c02147981 */ /* 0x020ea4000c1e1900 */
[----:B--2---:R-:W-:-:S07]  /*1fc60*/  IADD3 R20, -R5, R20, RZ ;  /* 0x0000001405147210 */ /* 0x004fce0007ffe1ff */
.L_x_6563:
[----:B------:R-:W3:Y:S04]  /*1fc70*/  LDL.LU R0, [R1+0xa0] ;  /* 0x0000a00001007983 */ /* 0x000ee80000300800 */
[----:B--2---:R-:W2:Y:S01]  /*1fc80*/  LDL.LU R2, [R1+0x84] ;  /* 0x0000840001027983 */ /* 0x004ea20000300800 */
[----:B------:R-:W-:Y:S01]  /*1fc90*/  BSSY B1, `(.L_x_6564) ;  /* 0x0000039000017945 */ /* 0x000fe20003800000 */
[----:B-----5:R-:W-:Y:S02]  /*1fca0*/  SHF.R.S32.HI R12, RZ, 0x1f, R13 ;  /* 0x0000001fff0c7819 */ /* 0x020fe4000001140d */
[----:B---3--:R-:W-:Y:S02]  /*1fcb0*/  SEL R14, R0, RZ, !P0 ;  /* 0x000000ff000e7207 */ /* 0x008fe40004000000 */
[----:B--2---:R-:W-:Y:S01]  /*1fcc0*/  SEL R21, R2, RZ, !P0 ;  /* 0x000000ff02157207 */ /* 0x004fe20004000000 */
[----:B------:R-:W-:Y:S06]  /*1fcd0*/  @P3 BRA `(.L_x_6565) ;  /* 0x0000000000d03947 */ /* 0x000fec0003800000 */
[----:B------:R-:W2:Y:S01]  /*1fce0*/  LDL R0, [R1+0xa4] ;  /* 0x0000a40001007983 */ /* 0x000ea20000100800 */
[----:B------:R-:W0:Y:S02]  /*1fcf0*/  LDC R27, c[0x0][0xbe8] ;  /* 0x0002fa00ff1b7b82 */ /* 0x000e240000000800 */
[----:B0-----:R-:W-:Y:S02]  /*1fd00*/  IMAD R2, R20, R27, RZ ;  /* 0x0000001b14027224 */ /* 0x001fe400078e02ff */
[----:B--2---:R-:W-:-:S04]  /*1fd10*/  IMAD R0, R0, 0x80, R6 ;  /* 0x0000008000007824 */ /* 0x004fc800078e0206 */
[----:B------:R-:W-:-:S05]  /*1fd20*/  VIADD R25, R0, 0xffffff80 ;  /* 0xffffff8000197836 */ /* 0x000fca0000000000 */
[----:B------:R-:W-:-:S13]  /*1fd30*/  ISETP.GE.AND P0, PT, R25, R2, PT ;  /* 0x000000021900720c */ /* 0x000fda0003f06270 */
[----:B------:R-:W-:Y:S05]  /*1fd40*/  @P0 BRA `(.L_x_6565) ;  /* 0x0000000000b40947 */ /* 0x000fea0003800000 */
[----:B------:R-:W2:Y:S01]  /*1fd50*/  LDL R10, [R1+0x74] ;  /* 0x00007400010a7983 */ /* 0x000ea20000100800 */
[----:B------:R-:W-:Y:S01]  /*1fd60*/  IMAD.MOV.U32 R0, RZ, RZ, 0x9b8 ;  /* 0x000009b8ff007424 */ /* 0x000fe200078e00ff */
[----:B------:R-:W-:Y:S01]  /*1fd70*/  ISETP.GT.AND P3, PT, R127, 0x1, PT ;  /* 0x000000017f00780c */ /* 0x000fe20003f64270 */
[----:B------:R-:W0:Y:S01]  /*1fd80*/  LDC.64 R28, c[0x0][0xba8] ;  /* 0x0002ea00ff1c7b82 */ /* 0x000e220000000a00 */
[----:B------:R-:W3:Y:S01]  /*1fd90*/  LDL.LU R30, [R1+0xa8] ;  /* 0x0000a800011e7983 */ /* 0x000ee20000300800 */
[----:B------:R-:W-:Y:S01]  /*1fda0*/  ISETP.NE.AND P0, PT, R27, 0x1, PT ;  /* 0x000000011b00780c */ /* 0x000fe20003f05270 */
[----:B------:R-:W-:Y:S01]  /*1fdb0*/  IMAD.MOV.U32 R15, RZ, RZ, R25 ;  /* 0x000000ffff0f7224 */ /* 0x000fe200078e0019 */
[----:B------:R-:W-:-:S04]  /*1fdc0*/  SEL R24, R0, 0x978, P3 ;  /* 0x0000097800187807 */ /* 0x000fc80001800000 */
[----:B------:R-:W1:Y:S08]  /*1fdd0*/  LDC.64 R6, c[0x0][R24+0x220] ;  /* 0x0000880018067b82 */ /* 0x000e700000000a00 */
[----:B------:R-:W2:Y:S08]  /*1fde0*/  LDC.64 R2, c[0x0][R24+0x218] ;  /* 0x0000860018027b82 */ /* 0x000eb00000000a00 */
[----:B------:R-:W4:Y:S08]  /*1fdf0*/  LDC.64 R8, c[0x0][R24+0x228] ;  /* 0x00008a0018087b82 */ /* 0x000f300000000a00 */
[----:B------:R-:W5:Y:S08]  /*1fe00*/  LDC.64 R4, c[0x0][R24+0x210] ;  /* 0x0000840018047b82 */ /* 0x000f700000000a00 */
[----:B------:R-:W4:Y:S08]  /*1fe10*/  @P0 LDC R0, c[0x0][0xbec] ;  /* 0x0002fb00ff000b82 */ /* 0x000f300000000800 */
[----:B------:R-:W5:Y:S01]  /*1fe20*/  @P0 LDC R33, c[0x0][0xbf0] ;  /* 0x0002fc00ff210b82 */ /* 0x000f620000000800 */
[----:B-1----:R-:W-:-:S07]  /*1fe30*/  IMAD R7, R7, R21, RZ ;  /* 0x0000001507077224 */ /* 0x002fce00078e02ff */
[----:B0-----:R-:W0:Y:S01]  /*1fe40*/  @!P3 LDC R28, c[0x0][0xb50] ;  /* 0x0002d400ff1cbb82 */ /* 0x001e220000000800 */
[----:B------:R-:W-:Y:S02]  /*1fe50*/  IMAD R7, R6, R14, R7 ;  /* 0x0000000e06077224 */ /* 0x000fe400078e0207 */
[----:B----4-:R-:W-:-:S05]  /*1fe60*/  @P0 IMAD.HI.U32 R0, R25, R0, RZ ;  /* 0x0000000019000227 */ /* 0x010fca00078e00ff */
[----:B------:R-:W1:Y:S01]  /*1fe70*/  @!P3 LDC R29, c[0x0][0xb54] ;  /* 0x0002d500ff1dbb82 */ /* 0x000e620000000800 */
[----:B-----5:R-:W-:-:S05]  /*1fe80*/  @P0 SHF.R.U32.HI R15, RZ, R33, R0 ;  /* 0x00000021ff0f0219 */ /* 0x020fca0000011600 */
[----:B------:R-:W-:Y:S02]  /*1fe90*/  IMAD.MOV R0, RZ, RZ, -R15 ;  /* 0x000000ffff007224 */ /* 0x000fe400078e0a0f */
[-C--:B--2---:R-:W-:Y:S02]  /*1fea0*/  IMAD R31, R3, R10.reuse, RZ ;  /* 0x0000000a031f7224 */ /* 0x084fe400078e02ff */
[----:B------:R-:W-:Y:S01]  /*1feb0*/  IMAD.WIDE.U32 R10, R2, R10, RZ ;  /* 0x0000000a020a7225 */ /* 0x000fe200078e00ff */
[----:B---3--:R-:W-:-:S03]  /*1fec0*/  SEL R33, R30, RZ, P3 ;  /* 0x000000ff1e217207 */ /* 0x008fc60001800000 */
[----:B------:R-:W-:Y:S01]  /*1fed0*/  IMAD.WIDE.U32 R2, R6, R21, RZ ;  /* 0x0000001506027225 */ /* 0x000fe200078e00ff */
[----:B------:R-:W-:-:S03]  /*1fee0*/  IADD3 R11, R31, R11, RZ ;  /* 0x0000000b1f0b7210 */ /* 0x000fc60007ffe0ff */
[----:B------:R-:W-:Y:S01]  /*1fef0*/  IMAD.IADD R6, R3, 0x1, R7 ;  /* 0x0000000103067824 */ /* 0x000fe200078e0207 */
[----:B------:R-:W-:Y:S01]  /*1ff00*/  IADD3 R10, P0, P1, R2, R10, R13 ;  /* 0x0000000a020a7210 */ /* 0x000fe2000791e00d */
        /* <DEDUP_REMOVED lines=9> */
[----:B------:R-:W-:-:S04]  /*1ffa0*/  IMAD R0, R5, R7, RZ ;  /* 0x0000000705007224 */ /* 0x000fc800078e02ff */
[C---:B------:R-:W-:Y:S02]  /*1ffb0*/  IMAD R9, R4.reuse, R9, R0 ;  /* 0x0000000904097224 */ /* 0x040fe400078e0200 */
[----:B------:R-:W-:-:S04]  /*1ffc0*/  IMAD.WIDE.U32 R2, R4, R7, R2 ;  /* 0x0000000704027225 */ /* 0x000fc800078e0002 */
[----:B------:R-:W-:Y:S01]  /*1ffd0*/  IMAD.IADD R0, R3, 0x1, R9 ;  /* 0x0000000103007824 */ /* 0x000fe200078e0209 */
[C---:B0-----:R-:W-:Y:S02]  /*1ffe0*/  LEA R4, P0, R2.reuse, R28, 0x2 ;  /* 0x0000001c02047211 */ /* 0x041fe400078010ff */
[----:B------:R-:W-:Y:S02]  /*1fff0*/  MOV R3, 0xff800000 ;  /* 0xff80000000037802 */ /* 0x000fe40000000f00 */
[----:B-1----:R-:W-:-:S05]  /*20000*/  LEA.HI.X R5, R2, R29, R0, 0x2, P0 ;  /* 0x0000001d02057211 */ /* 0x002fca00000f1400 */
[----:B------:R0:W-:Y:S04]  /*20010*/  STG.E desc[UR60][R4.64], R3 ;  /* 0x0000000304007986 */ /* 0x0001e8000c10193c */
.L_x_6565:
[----:B------:R-:W-:Y:S05]  /*20020*/  BSYNC B1 ;  /* 0x0000000000017941 */ /* 0x000fea0003800000 */
.L_x_6564:
[----:B------:R-:W-:Y:S05]  /*20030*/  @P2 BRA `(.L_x_6558) ;  /* 0x00000008001c2947 */ /* 0x000fea0003800000 */
[----:B------:R-:W2:Y:S01]  /*20040*/  LDL.LU R10, [R1+0x74] ;  /* 0x00007400010a7983 */ /* 0x000ea20000300800 */
[----:B------:R-:W1:Y:S01]  /*20050*/  LDC R25, c[0x0][0xbe8] ;  /* 0x0002fa00ff197b82 */ /* 0x000e620000000800 */
[--C-:B------:R-:W-:Y:S01]  /*20060*/  SHF.R.S32.HI R9, RZ, 0x1f, R26.reuse ;  /* 0x0000001fff097819 */ /* 0x100fe2000001141a */
[----:B------:R-:W-:Y:S01]  /*20070*/  ULDC.64 UR4, c[0x0][0xaa0] ;  /* 0x0002a80000047ab9 */ /* 0x000fe20000000a00 */
[----:B------:R-:W3:Y:S01]  /*20080*/  LDL R6, [R1+0xa4] ;  /* 0x0000a40001067983 */ /* 0x000ee20000100800 */
[----:B------:R-:W-:Y:S01]  /*20090*/  SHF.R.S32.HI R8, RZ, 0x1f, R26 ;  /* 0x0000001fff087819 */ /* 0x000fe2000001141a */
[----:B------:R-:W-:Y:S01]  /*200a0*/  IMAD R0, R12, UR4, RZ ;  /* 0x000000040c007c24 */ /* 0x000fe2000f8e02ff */
[-C--:B------:R-:W-:Y:S01]  /*200b0*/  LEA.HI R9, R9, R26.reuse, RZ, 0x3 ;  /* 0x0000001a09097211 */ /* 0x080fe200078f18ff */
[----:B0-----:R-:W-:Y:S01]  /*200c0*/  IMAD.WIDE.U32 R2, R13, UR4, RZ ;  /* 0x000000040d027c25 */ /* 0x001fe2000f8e00ff */
[----:B------:R-:W-:Y:S01]  /*200d0*/  LEA.HI R8, R8, R26, RZ, 0x3 ;  /* 0x0000001a08087211 */ /* 0x000fe200078f18ff */
[----:B------:R-:W-:Y:S01]  /*200e0*/  ULDC.64 UR6, c[0x0][0xaf0] ;  /* 0x0002bc0000067ab9 */ /* 0x000fe20000000a00 */
[----:B------:R-:W-:Y:S01]  /*200f0*/  LOP3.LUT R9, R9, 0xfffffff8, RZ, 0xc0, !PT ;  /* 0xfffffff809097812 */ /* 0x000fe200078ec0ff */
[----:B------:R-:W-:Y:S01]  /*20100*/  IMAD R5, R13, UR5, R0 ;  /* 0x000000050d057c24 */ /* 0x000fe2000f8e0200 */
[----:B------:R-:W-:Y:S01]  /*20110*/  SHF.R.S32.HI R8, RZ, 0x3, R8 ;  /* 0x00000003ff087819 */ /* 0x000fe20000011408 */
[----:B------:R-:W-:-:S02]  /*20120*/  ULDC.64 UR4, c[0x0][0xae8] ;  /* 0x0002ba0000047ab9 */ /* 0x000fc40000000a00 */
[----:B------:R-:W-:Y:S02]  /*20130*/  IMAD.IADD R9, R26, 0x1, -R9 ;  /* 0x000000011a097824 */ /* 0x000fe400078e0a09 */
[----:B------:R-:W-:Y:S02]  /*20140*/  IMAD.IADD R3, R3, 0x1, R5 ;  /* 0x0000000103037824 */ /* 0x000fe400078e0205 */
[----:B------:R-:W-:Y:S01]  /*20150*/  IMAD R0, R9, 0x20, R8 ;  /* 0x0000002009007824 */ /* 0x000fe200078e0208 */
[----:B-1----:R-:W-:-:S13]  /*20160*/  ISETP.NE.AND P0, PT, R25, 0x1, PT ;  /* 0x000000011900780c */ /* 0x002fda0003f05270 */
[----:B------:R-:W0:Y:S08]  /*20170*/  @P0 LDC R4, c[0x0][0xbec] ;  /* 0x0002fb00ff040b82 */ /* 0x000e300000000800 */
[----:B------:R-:W1:Y:S01]  /*20180*/  @P0 LDC R7, c[0x0][0xbf0] ;  /* 0x0002fc00ff070b82 */ /* 0x000e620000000800 */
[----:B--2---:R-:W-:-:S04]  /*20190*/  IMAD.WIDE.U32 R2, R10, UR4, R2 ;  /* 0x000000040a027c25 */ /* 0x004fc8000f8e0002 */
[----:B---3--:R-:W-:Y:S02]  /*201a0*/  IMAD R9, R6, 0x80, R0 ;  /* 0x0000008006097824 */ /* 0x008fe400078e0200 */
[----:B------:R-:W-:Y:S01]  /*201b0*/  IMAD R3, R10, UR5, R3 ;  /* 0x000000050a037c24 */ /* 0x000fe2000f8e0203 */
[----:B------:R-:W-:Y:S01]  /*201c0*/  ULDC.64 UR4, c[0x0][0xae0] ;  /* 0x0002b80000047ab9 */ /* 0x000fe20000000a00 */
[----:B0-----:R-:W-:Y:S01]  /*201d0*/  @P0 IMAD.HI.U32 R0, R9, R4, RZ ;  /* 0x0000000409000227 */ /* 0x001fe200078e00ff */
[----:B------:R-:W-:-:S03]  /*201e0*/  MOV R5, R9 ;  /* 0x0000000900057202 */ /* 0x000fc60000000f00 */
[----:B------:R-:W-:Y:S01]  /*201f0*/  IMAD R4, R14, UR6, RZ ;  /* 0x000000060e047c24 */ /* 0x000fe2000f8e02ff */
[----:B-1----:R-:W-:Y:S01]  /*20200*/  @P0 SHF.R.U32.HI R5, RZ, R7, R0 ;  /* 0x00000007ff050219 */ /* 0x002fe20000011600 */
[----:B------:R-:W-:-:S03]  /*20210*/  IMAD.WIDE.U32 R2, R21, UR6, R2 ;  /* 0x0000000615027c25 */ /* 0x000fc6000f8e0002 */
[--C-:B------:R-:W-:Y:S01]  /*20220*/  SHF.R.S32.HI R0, RZ, 0x1f, R5.reuse ;  /* 0x0000001fff007819 */ /* 0x100fe20000011405 */
[----:B------:R-:W-:Y:S02]  /*20230*/  IMAD R7, R21, UR7, R4 ;  /* 0x0000000715077c24 */ /* 0x000fe4000f8e0204 */
[----:B------:R-:W-:Y:S02]  /*20240*/  IMAD.MOV R4, RZ, RZ, -R5 ;  /* 0x000000ffff047224 */ /* 0x000fe400078e0a05 */
[----:B------:R-:W-:Y:S02]  /*20250*/  IMAD.IADD R3, R3, 0x1, R7 ;  /* 0x0000000103037824 */ /* 0x000fe400078e0207 */
[----:B------:R-:W-:Y:S02]  /*20260*/  IMAD R0, R0, UR4, RZ ;  /* 0x0000000400007c24 */ /* 0x000fe4000f8e02ff */
[----:B------:R-:W-:Y:S02]  /*20270*/  IMAD R7, R25, R4, R9 ;  /* 0x0000000419077224 */ /* 0x000fe400078e0209 */
[----:B------:R-:W-:-:S02]  /*20280*/  IMAD R9, R5, UR5, R0 ;  /* 0x0000000505097c24 */ /* 0x000fc4000f8e0200 */
[----:B------:R-:W-:Y:S01]  /*20290*/  IMAD.WIDE.U32 R2, R5, UR4, R2 ;  /* 0x0000000405027c25 */ /* 0x000fe2000f8e0002 */
        /* <DEDUP_REMOVED lines=14> */
.L_x_6813:
[----:B------:R-:W-:Y:S01]  /*20380*/  IMAD R25, R20, R25, RZ ;  /* 0x0000001914197224 */ /* 0x000fe200078e02ff */
[----:B------:R-:W-:Y:S01]  /*20390*/  LEA R6, R6, R8, 0x7 ;  /* 0x0000000806067211 */ /* 0x000fe200078e38ff */
[----:B------:R-:W-:Y:S03]  /*203a0*/  BSSY B1, `(.L_x_6567) ;  /* 0x0000010000017945 */ /* 0x000fe60003800000 */
[----:B------:R-:W-:-:S13]  /*203b0*/  ISETP.GE.AND P0, PT, R6, R25, PT ;  /* 0x000000190600720c */ /* 0x000fda0003f06270 */
[----:B------:R-:W-:Y:S05]  /*203c0*/  @P0 BRA `(.L_x_6568) ;  /* 0x0000000000340947 */ /* 0x000fea0003800000 */
[----:B------:R-:W3:Y:S01]  /*203d0*/  LDL R9, [R1+0x6c] ;  /* 0x00006c0001097983 */ /* 0x000ee20000100800 */
[----:B------:R-:W-:-:S03]  /*203e0*/  ULDC UR4, c[0x0][0xac8] ;  /* 0x0002b20000047ab9 */ /* 0x000fc60000000800 */
[----:B------:R-:W4:Y:S04]  /*203f0*/  LDL R7, [R1+0x90] ;  /* 0x0000900001077983 */ /* 0x000f280000100800 */
[----:B------:R-:W1:Y:S04]  /*20400*/  LDL R10, [R1+0xe4] ;  /* 0x0000e400010a7983 */ /* 0x000e680000100800 */
[----:B------:R-:W5:Y:S01]  /*20410*/  LDL R8, [R1+0xe0] ;  /* 0x0000e00001087983 */ /* 0x000f620000100800 */
[----:B---3--:R-:W-:Y:S02]  /*20420*/  ISETP.GE.AND P2, PT, R9, UR4, PT ;  /* 0x0000000409007c0c */ /* 0x008fe4000bf46270 */
[----:B----4-:R-:W-:-:S11]  /*20430*/  ISETP.GE.AND P3, PT, R7, UR4, PT ;  /* 0x0000000407007c0c */ /* 0x010fd6000bf66270 */
[-C--:B--2---:R-:W-:Y:S02]  /*20440*/  @!P2 LEA R4, P0, R9, R14.reuse, 0x1 ;  /* 0x0000000e0904a211 */ /* 0x084fe400078008ff */
[----:B------:R-:W-:Y:S02]  /*20450*/  @!P3 LEA R14, P1, R7, R14, 0x1 ;  /* 0x0000000e070eb211 */ /* 0x000fe400078208ff */
[-C--:B-1----:R-:W-:Y:S02]  /*20460*/  @!P2 LEA.HI.X R5, R9, R0.reuse, R10, 0x1, P0 ;  /* 0x000000000905a211 */ /* 0x082fe400000f0c0a */
[----:B-----5:R-:W-:-:S03]  /*20470*/  @!P3 LEA.HI.X R15, R7, R0, R8, 0x1, P1 ;  /* 0x00000000070fb211 */ /* 0x020fc600008f0c08 */
[----:B------:R3:W-:Y:S04]  /*20480*/  @!P2 ST.E.128 desc[UR60][R4.64], RZ ;  /* 0x000000ff0400a985 */ /* 0x0007e8000c101d3c */
[----:B------:R3:W-:Y:S02]  /*20490*/  @!P3 ST.E.128 desc[UR60][R14.64], RZ ;  /* 0x000000ff0e00b985 */ /* 0x0007e4000c101d3c */
.L_x_6568:
[----:B------:R-:W-:Y:S05]  /*204a0*/  BSYNC B1 ;  /* 0x0000000000017941 */ /* 0x000fea0003800000 */
.L_x_6567:
[----:B------:R-:W-:-:S03]  /*204b0*/  UMOV UR4, 0xffffffff ;  /* 0xffffffff00047882 */ /* 0x000fc60000000000 */
[----:B------:R-:W-:Y:S05]  /*204c0*/  BRA.DIV UR4, `(.L_x_6569) ;  /* 0x000000a604e07947 */ /* 0x000fea000b800000 */
[----:B-1----:R1:W4:Y:S04]  /*204d0*/  SHFL.IDX PT, R0, R3, 0x1, 0x181f ;  /* 0x00381f0003007f89 */ /* 0x00232800000e0000 */
[----:B--23--:R1:W2:Y:S02]  /*204e0*/  SHFL.IDX PT, R14, R2, 0x1, 0x181f ;  /* 0x00381f00020e7f89 */ /* 0x00c2a400000e0000 */
.L_x_6817:
[----:B------:R-:W-:Y:S01]  /*204f0*/  VIADD R4, R6, 0x20 ;  /* 0x0000002006047836 */ /* 0x000fe20000000000 */
[----:B------:R-:W-:Y:S04]  /*20500*/  BSSY B1, `(.L_x_6570) ;  /* 0x0000010000017945 */ /* 0x000fe80003800000 */
[----:B------:R-:W-:-:S13]  /*20510*/  ISETP.GE.AND P0, PT, R4, R25, PT ;  /* 0x000000190400720c */ /* 0x000fda0003f06270 */
[----:B------:R-:W-:Y:S05]  /*20520*/  @P0 BRA `(.L_x_6571) ;  /* 0x0000000000340947 */ /* 0x000fea0003800000 */
[----:B------:R-:W3:Y:S01]  /*20530*/  LDL R9, [R1+0x6c] ;  /* 0x00006c0001097983 */ /* 0x000ee20000100800 */
[----:B------:R-:W-:-:S03]  /*20540*/  ULDC UR4, c[0x0][0xac8] ;  /* 0x0002b20000047ab9 */ /* 0x000fc60000000800 */
[----:B------:R-:W5:Y:S04]  /*20550*/  LDL R7, [R1+0x90] ;  /* 0x0000900001077983 */ /* 0x000f680000100800 */
[----:B------:R-:W4:Y:S04]  /*20560*/  LDL R10, [R1+0xe4] ;  /* 0x0000e400010a7983 */ /* 0x000f280000100800 */
[----:B------:R-:W4:Y:S01]  /*20570*/  LDL R8, [R1+0xe0] ;  /* 0x0000e00001087983 */ /* 0x000f220000100800 */
[----:B---3--:R-:W-:Y:S02]  /*20580*/  ISETP.GE.AND P2, PT, R9, UR4, PT ;  /* 0x0000000409007c0c */ /* 0x008fe4000bf46270 */
[----:B-----5:R-:W-:-:S11]  /*20590*/  ISETP.GE.AND P3, PT, R7, UR4, PT ;  /* 0x0000000407007c0c */ /* 0x020fd6000bf66270 */
[-C--:B--2---:R-:W-:Y:S02]  /*205a0*/  @!P2 LEA R4, P0, R9, R14.reuse, 0x1 ;  /* 0x0000000e0904a211 */ /* 0x084fe400078008ff */
[----:B------:R-:W-:Y:S02]  /*205b0*/  @!P3 LEA R14, P1, R7, R14, 0x1 ;  /* 0x0000000e070eb211 */ /* 0x000fe400078208ff */
[-C--:B----4-:R-:W-:Y:S02]  /*205c0*/  @!P2 LEA.HI.X R5, R9, R0.reuse, R10, 0x1, P0 ;  /* 0x000000000905a211 */ /* 0x090fe400000f0c0a */
[----:B------:R-:W-:-:S03]  /*205d0*/  @!P3 LEA.HI.X R15, R7, R0, R8, 0x1, P1 ;  /* 0x00000000070fb211 */ /* 0x000fc600008f0c08 */
[----:B------:R3:W-:Y:S04]  /*205e0*/  @!P2 ST.E.128 desc[UR60][R4.64], RZ ;  /* 0x000000ff0400a985 */ /* 0x0007e8000c101d3c */
[----:B------:R3:W-:Y:S02]  /*205f0*/  @!P3 ST.E.128 desc[UR60][R14.64], RZ ;  /* 0x000000ff0e00b985 */ /* 0x0007e4000c101d3c */
.L_x_6571:
[----:B------:R-:W-:Y:S05]  /*20600*/  BSYNC B1 ;  /* 0x0000000000017941 */ /* 0x000fea0003800000 */
.L_x_6570:
[----:B------:R-:W-:-:S03]  /*20610*/  UMOV UR4, 0xffffffff ;  /* 0xffffffff00047882 */ /* 0x000fc60000000000 */
[----:B------:R-:W-:Y:S05]  /*20620*/  BRA.DIV UR4, `(.L_x_6572) ;  /* 0x000000a604d07947 */ /* 0x000fea000b800000 */
[----:B----4-:R4:W0:Y:S04]  /*20630*/  SHFL.IDX PT, R0, R3, 0x2, 0x181f ;  /* 0x00581f0003007f89 */ /* 0x01082800000e0000 */
[----:B--23--:R4:W2:Y:S02]  /*20640*/  SHFL.IDX PT, R14, R2, 0x2, 0x181f ;  /* 0x00581f00020e7f89 */ /* 0x00c8a400000e0000 */
.L_x_6821:
[----:B------:R-:W-:Y:S01]  /*20650*/  VIADD R4, R6, 0x40 ;  /* 0x0000004006047836 */ /* 0x000fe20000000000 */
[----:B------:R-:W-:Y:S04]  /*20660*/  BSSY B1, `(.L_x_6573) ;  /* 0x0000010000017945 */ /* 0x000fe80003800000 */
[----:B------:R-:W-:-:S13]  /*20670*/  ISETP.GE.AND P0, PT, R4, R25, PT ;  /* 0x000000190400720c */ /* 0x000fda0003f06270 */
[----:B------:R-:W-:Y:S05]  /*20680*/  @P0 BRA `(.L_x_6574) ;  /* 0x0000000000340947 */ /* 0x000fea0003800000 */
[----:B------:R-:W3:Y:S01]  /*20690*/  LDL R9, [R1+0x6c] ;  /* 0x00006c0001097983 */ /* 0x000ee20000100800 */
[----:B------:R-:W-:-:S03]  /*206a0*/  ULDC UR4, c[0x0][0xac8] ;  /* 0x0002b20000047ab9 */ /* 0x000fc60000000800 */
[----:B------:R-:W5:Y:S04]  /*206b0*/  LDL R7, [R1+0x90] ;  /* 0x0000900001077983 */ /* 0x000f680000100800 */
[----:B------:R-:W0:Y:S04]  /*206c0*/  LDL R10, [R1+0xe4] ;  /* 0x0000e400010a7983 */ /* 0x000e280000100800 */
[----:B------:R-:W4:Y:S01]  /*206d0*/  LDL R8, [R1+0xe0] ;  /* 0x0000e00001087983 */ /* 0x000f220000100800 */
[----:B---3--:R-:W-:Y:S02]  /*206e0*/  ISETP.GE.AND P2, PT, R9, UR4, PT ;  /* 0x0000000409007c0c */ /* 0x008fe4000bf46270 */
[----:B-----5:R-:W-:-:S11]  /*206f0*/  ISETP.GE.AND P3, PT, R7, UR4, PT ;  /* 0x0000000407007c0c */ /* 0x020fd6000bf66270 */
[-C--:B--2---:R-:W-:Y:S02]  /*20700*/  @!P2 LEA R4, P0, R9, R14.reuse, 0x1 ;  /* 0x0000000e0904a211 */ /* 0x084fe400078008ff */
[----:B------:R-:W-:Y:S02]  /*20710*/  @!P3 LEA R14, P1, R7, R14, 0x1 ;  /* 0x0000000e070eb211 */ /* 0x000fe400078208ff */
[-C--:B0-----:R-:W-:Y:S02]  /*20720*/  @!P2 LEA.HI.X R5, R9, R0.reuse, R10, 0x1, P0 ;  /* 0x000000000905a211 */ /* 0x081fe400000f0c0a */
[----:B----4-:R-:W-:-:S03]  /*20730*/  @!P3 LEA.HI.X R15, R7, R0, R8, 0x1, P1 ;  /* 0x00000000070fb211 */ /* 0x010fc600008f0c08 */
[----:B------:R3:W-:Y:S04]  /*20740*/  @!P2 ST.E.128 desc[UR60][R4.64], RZ ;  /* 0x000000ff0400a985 */ /* 0x0007e8000c101d3c */
[----:B------:R3:W-:Y:S02]  /*20750*/  @!P3 ST.E.128 desc[UR60][R14.64], RZ ;  /* 0x000000ff0e00b985 */ /* 0x0007e4000c101d3c */
.L_x_6574:
[----:B------:R-:W-:Y:S05]  /*20760*/  BSYNC B1 ;  /* 0x0000000000017941 */ /* 0x000fea0003800000 */
.L_x_6573:
[----:B------:R-:W-:-:S03]  /*20770*/  UMOV UR4, 0xffffffff ;  /* 0xffffffff00047882 */ /* 0x000fc60000000000 */
[----:B------:R-:W-:Y:S05]  /*20780*/  BRA.DIV UR4, `(.L_x_6575) ;  /* 0x000000a604c07947 */ /* 0x000fea000b800000 */
[----:B0-----:R0:W0:Y:S04]  /*20790*/  SHFL.IDX PT, R0, R3, 0x3, 0x181f ;  /* 0x00781f0003007f89 */ /* 0x00102800000e0000 */
[----:B--23--:R2:W3:Y:S02]  /*207a0*/  SHFL.IDX PT, R14, R2, 0x3, 0x181f ;  /* 0x00781f00020e7f89 */ /* 0x00c4e400000e0000 */
.L_x_6825:
[----:B-12-4-:R-:W-:-:S05]  /*207b0*/  VIADD R2, R6, 0x60 ;  /* 0x0000006006027836 */ /* 0x016fca0000000000 */
[----:B------:R-:W-:-:S13]  /*207c0*/  ISETP.GE.AND P0, PT, R2, R25, PT ;  /* 0x000000190200720c */ /* 0x000fda0003f06270 */
[----:B------:R-:W-:Y:S05]  /*207d0*/  @P0 BRA `(.L_x_6558) ;  /* 0x0000000000340947 */ /* 0x000fea0003800000 */
[----:B------:R-:W2:Y:S01]  /*207e0*/  LDL R7, [R1+0x6c] ;  /* 0x00006c0001077983 */ /* 0x000ea20000100800 */
[----:B------:R-:W-:-:S03]  /*207f0*/  ULDC UR4, c[0x0][0xac8] ;  /* 0x0002b20000047ab9 */ /* 0x000fc60000000800 */
[----:B------:R-:W4:Y:S04]  /*20800*/  LDL R4, [R1+0x90] ;  /* 0x0000900001047983 */ /* 0x000f280000100800 */
[----:B------:R-:W0:Y:S04]  /*20810*/  LDL R8, [R1+0xe4] ;  /* 0x0000e40001087983 */ /* 0x000e280000100800 */
[----:B------:R-:W5:Y:S01]  /*20820*/  LDL R5, [R1+0xe0] ;  /* 0x0000e00001057983 */ /* 0x000f620000100800 */
[----:B--2---:R-:W-:Y:S02]  /*20830*/  ISETP.GE.AND P2, PT, R7, UR4, PT ;  /* 0x0000000407007c0c */ /* 0x004fe4000bf46270 */
[----:B----4-:R-:W-:-:S11]  /*20840*/  ISETP.GE.AND P3, PT, R4, UR4, PT ;  /* 0x0000000404007c0c */ /* 0x010fd6000bf66270 */
[CC--:B---3--:R-:W-:Y:S02]  /*20850*/  @!P2 LEA R2, P0, R7.reuse, R14.reuse, 0x1 ;  /* 0x0000000e0702a211 */ /* 0x0c8fe400078008ff */
[C---:B------:R-:W-:Y:S02]  /*20860*/  @!P3 LEA R14, P1, R4.reuse, R14, 0x1 ;  /* 0x0000000e040eb211 */ /* 0x040fe400078208ff */
[-C--:B0-----:R-:W-:Y:S02]  /*20870*/  @!P2 LEA.HI.X R3, R7, R0.reuse, R8, 0x1, P0 ;  /* 0x000000000703a211 */ /* 0x081fe400000f0c08 */
[----:B-----5:R-:W-:-:S03]  /*20880*/  @!P3 LEA.HI.X R15, R4, R0, R5, 0x1, P1 ;  /* 0x00000000040fb211 */ /* 0x020fc600008f0c05 */
[----:B------:R1:W-:Y:S04]  /*20890*/  @!P2 ST.E.128 desc[UR60][R2.64], RZ ;  /* 0x000000ff0200a985 */ /* 0x0003e8000c101d3c */
[----:B------:R1:W-:Y:S02]  /*208a0*/  @!P3 ST.E.128 desc[UR60][R14.64], RZ ;  /* 0x000000ff0e00b985 */ /* 0x0003e4000c101d3c */
.L_x_6558:
[----:B------:R-:W-:Y:S05]  /*208b0*/  BSYNC B0 ;  /* 0x0000000000007941 */ /* 0x000fea0003800000 */
.L_x_6543:
[----:B------:R-:W-:Y:S02]  /*208c0*/  ULDC UR4, c[0x0][0xc3c] ;  /* 0x00030f0000047ab9 */ /* 0x000fe40000000800 */
[----:B------:R-:W-:-:S13]  /*208d0*/  ISETP.GE.AND P0, PT, R123, UR4, PT ;  /* 0x000000047b007c0c */ /* 0x000fda000bf06270 */
[----:B------:R-:W-:Y:S05]  /*208e0*/  @!P0 BRA `(.L_x_6576) ;  /* 0xfffffe0800a48947 */ /* 0x000fea000383ffff */
[----:B------:R-:W-:Y:S05]  /*208f0*/  BRA `(.L_x_6392) ;  /* 0x0000007400bc7947 */ /* 0x000fea0003800000 */
.L_x_6390:
        /* <DEDUP_REMOVED lines=20> */
.L_x_6577:
[----:B------:R-:W1:Y:S01]  /*20a40*/  S2R R0, SR_TID.X ;  /* 0x0000000000007919 */ /* 0x000e620000002100 */
[----:B------:R-:W-:Y:S01]  /*20a50*/  ULDC UR4, c[0x0][0xc3c] ;  /* 0x00030f0000047ab9 */ /* 0x000fe20000000800 */
[----:B------:R-:W-:Y:S01]  /*20a60*/  MOV R9, RZ ;  /* 0x000000ff00097202 */ /* 0x000fe20000000f00 */
        /* <DEDUP_REMOVED lines=41> */
.L_x_6581:
[----:B------:R-:W0:Y:S01]  /*20d00*/  LDC R2, c[0x0][0xc3c] ;  /* 0x00030f00ff027b82 */ /* 0x000e220000000800 */
[----:B------:R-:W-:Y:S01]  /*20d10*/  ULDC UR7, c[0x0][0xc3c] ;  /* 0x00030f0000077ab9 */ /* 0x000fe20000000800 */
[----:B------:R-:W-:Y:S01]  /*20d20*/  UIADD3 UR4, UR4, 0x1f, URZ ;  /* 0x0000001f04047890 */ /* 0x000fe2000fffe03f */
[----:B------:R-:W-:-:S05]  /*20d30*/  IMAD.U32 R3, RZ, RZ, UR7 ;  /* 0x00000007ff037e24 */ /* 0x000fca000f8e00ff */
[----:B------:R1:W-:Y:S01]  /*20d40*/  STL [R1+0xc], R3 ;  /* 0x00000c0301007387 */ /* 0x0003e20000100800 */
[----:B0-----:R-:W-:-:S13]  /*20d50*/  ISETP.LE.AND P6, PT, R2, UR4, PT ;  /* 0x0000000402007c0c */ /* 0x001fda000bfc3270 */
[----:B-1----:R-:W-:Y:S05]  /*20d60*/  @P6 BRA `(.L_x_6580) ;  /* 0x0000000400a46947 */ /* 0x002fea0003800000 */
[----:B------:R-:W-:Y:S01]  /*20d70*/  VIADD R9, R0, UR4 ;  /* 0x0000000400097c36 */ /* 0x000fe20008000000 */
[----:B------:R-:W-:-:S04]  /*20d80*/  MOV R6, RZ ;  /* 0x000000ff00067202 */ /* 0x000fc80000000f00 */
        /* <DEDUP_REMOVED lines=29> */
.L_x_6579:
[----:B------:R-:W-:Y:S02]  /*20f60*/  IMAD.IADD R11, R7, 0x1, -R4 ;  /* 0x00000001070b7824 */ /* 0x000fe400078e0a04 */
[----:B------:R-:W-:Y:S02]  /*20f70*/  IMAD.MOV.U32 R12, RZ, RZ, RZ ;  /* 0x000000ffff0c7224 */ /* 0x000fe400078e00ff */
[----:B------:R-:W-:-:S05]  /*20f80*/  IMAD R3, R2, UR5, R11 ;  /* 0x0000000502037c24 */ /* 0x000fca000f8e020b */
[----:B------:R-:W-:-:S13]  /*20f90*/  ISETP.GT.AND P0, PT, R3, UR6, PT ;  /* 0x0000000603007c0c */ /* 0x000fda000bf04270 */
[----:B------:R-:W-:-:S04]  /*20fa0*/  VOTE.ANY R10, PT, !P0 ;  /* 0x00000000000a7806 */ /* 0x000fc800040e0100 */
[----:B------:R-:W0:Y:S01]  /*20fb0*/  POPC R5, R10 ;  /* 0x0000000a00057309 */ /* 0x000e220000000000 */
[----:B------:R-:W-:Y:S01]  /*20fc0*/  ISETP.NE.AND P0, PT, R10, RZ, PT ;  /* 0x000000ff0a00720c */ /* 0x000fe20003f05270 */
[----:B0-----:R-:W0:Y:S04]  /*20fd0*/  SHFL.IDX PT, R6, R6, R5, 0x1f ;  /* 0x00001f0506067589 */ /* 0x001e2800000e0000 */
        /* <DEDUP_REMOVED lines=8> */
[----:B0-----:R-:W-:Y:S01]  /*21060*/  IADD3 R15, RZ, -R3, RZ ;  /* 0x80000003ff0f7210 */ /* 0x001fe20007ffe0ff */
[----:B------:R-:W-:Y:S06]  /*21070*/  @!P0 BRA `(.L_x_6582) ;  /* 0x0000000000088947 */ /* 0x000fec0003800000 */
[----:B------:R-:W-:-:S05]  /*21080*/  VIADD R9, R5, 0xffffffff ;  /* 0xffffffff05097836 */ /* 0x000fca0000000000 */
[----:B------:R0:W1:Y:S02]  /*21090*/  SHFL.IDX PT, R12, R2, R9, 0x1f ;  /* 0x00001f09020c7589 */ /* 0x00006400000e0000 */
.L_x_6582:
        /* <DEDUP_REMOVED lines=10> */
[----:B0-----:R-:W-:Y:S01]  /*21140*/  IMAD.HI.U32 R11, R2, R13, RZ ;  /* 0x0000000d020b7227 */ /* 0x001fe200078e00ff */
[----:B-1----:R-:W-:-:S03]  /*21150*/  IADD3 R3, R10, 0xffffffe, RZ ;  /* 0x0ffffffe0a037810 */ /* 0x002fc60007ffe0ff */
[----:B------:R-:W-:-:S03]  /*21160*/  IMAD R13, R11, R12, R13 ;  /* 0x0000000c0b0d7224 */ /* 0x000fc600078e020d */
[----:B------:R-:W0:Y:S02]  /*21170*/  F2I.FTZ.U32.TRUNC.NTZ R3, R3 ;  /* 0x0000000300037305 */ /* 0x000e24000021f000 */
        /* <DEDUP_REMOVED lines=10> */
[----:B------:R-:W-:Y:S02]  /*21220*/  ISETP.GE.AND P2, PT, R2, RZ, PT ;  /* 0x000000ff0200720c */ /* 0x000fe40003f46270 */
[----:B------:R-:W-:Y:S02]  /*21230*/  @P0 IADD3 R11, R11, 0x1, RZ ;  /* 0x000000010b0b0810 */ /* 0x000fe40007ffe0ff */
[----:B------:R-:W-:-:S05]  /*21240*/  IABS R2, R8 ;  /* 0x0000000800027213 */ /* 0x000fca0000000000 */
[----:B------:R-:W-:-:S04]  /*21250*/  IMAD.MOV R2, RZ, RZ, -R2 ;  /* 0x000000ffff027224 */ /* 0x000fc800078e0a02 */
[----:B------:R-:W-:Y:S01]  /*21260*/  @!P2 IMAD.MOV R11, RZ, RZ, -R11 ;  /* 0x000000ffff0ba224 */ /* 0x000fe200078e0a0b */
[----:B------:R-:W-:-:S04]  /*21270*/  @!P1 LOP3.LUT R11, RZ, R6, RZ, 0x33, !PT ;  /* 0x00000006ff0b9212 */ /* 0x000fc800078e33ff */
[-C--:B------:R-:W-:Y:S01]  /*21280*/  IABS R3, R11.reuse ;  /* 0x0000000b00037213 */ /* 0x080fe20000000000 */
[----:B------:R-:W-:-:S04]  /*21290*/  IMAD R6, R6, R11, RZ ;  /* 0x0000000b06067224 */ /* 0x000fc800078e02ff */
[----:B------:R-:W-:-:S04]  /*212a0*/  IMAD.HI.U32 R4, R4, R3, RZ ;  /* 0x0000000304047227 */ /* 0x000fc800078e00ff */
[----:B------:R-:W-:Y:S02]  /*212b0*/  IMAD R2, R4, R2, R3 ;  /* 0x0000000204027224 */ /* 0x000fe400078e0203 */
[----:B------:R-:W-:-:S03]  /*212c0*/  IMAD.IADD R6, R9, 0x1, -R6 ;  /* 0x0000000109067824 */ /* 0x000fc600078e0a06 */
[----:B------:R-:W-:Y:S02]  /*212d0*/  ISETP.GT.U32.AND P1, PT, R7, R2, PT ;  /* 0x000000020700720c */ /* 0x000fe40003f24070 */
[----:B------:R1:W-:Y:S11]  /*212e0*/  STL [R1+0x4], R6 ;  /* 0x0000040601007387 */ /* 0x0003f60000100800 */
[----:B------:R-:W-:-:S02]  /*212f0*/  @!P1 IMAD.IADD R2, R2, 0x1, -R7 ;  /* 0x0000000102029824 */ /* 0x000fc400078e0a07 */
[----:B------:R-:W-:Y:S01]  /*21300*/  @!P1 VIADD R4, R4, 0x1 ;  /* 0x0000000104049836 */ /* 0x000fe20000000000 */
[----:B------:R-:W-:Y:S02]  /*21310*/  ISETP.NE.AND P1, PT, R8, RZ, PT ;  /* 0x000000ff0800720c */ /* 0x000fe40003f25270 */
[----:B------:R-:W-:Y:S02]  /*21320*/  ISETP.GE.U32.AND P0, PT, R2, R7, PT ;  /* 0x000000070200720c */ /* 0x000fe40003f06070 */
[----:B------:R-:W-:-:S04]  /*21330*/  LOP3.LUT R2, R11, R8, RZ, 0x3c, !PT ;  /* 0x000000080b027212 */ /* 0x000fc800078e3cff */
[----:B------:R-:W-:-:S07]  /*21340*/  ISETP.GE.AND P2, PT, R2, RZ, PT ;  /* 0x000000ff0200720c */ /* 0x000fce0003f46270 */
[----:B------:R-:W-:-:S06]  /*21350*/  @P0 IADD3 R4, R4, 0x1, RZ ;  /* 0x0000000104040810 */ /* 0x000fcc0007ffe0ff */
[----:B------:R-:W-:Y:S01]  /*21360*/  @!P2 IMAD.MOV R4, RZ, RZ, -R4 ;  /* 0x000000ffff04a224 */ /* 0x000fe200078e0a04 */
[----:B------:R-:W-:-:S05]  /*21370*/  @!P1 LOP3.LUT R4, RZ, R8, RZ, 0x33, !PT ;  /* 0x00000008ff049212 */ /* 0x000fca00078e33ff */
[--C-:B------:R-:W-:Y:S02]  /*21380*/  IMAD.MOV R2, RZ, RZ, -R4.reuse ;  /* 0x000000ffff027224 */ /* 0x100fe400078e0a04 */
[C---:B------:R-:W-:Y:S02]  /*21390*/  IMAD R4, R8.reuse, 0x1000000, R4 ;  /* 0x0100000008047824 */ /* 0x040fe400078e0204 */
[----:B------:R-:W-:Y:S02]  /*213a0*/  IMAD R11, R8, R2, R11 ;  /* 0x00000002080b7224 */ /* 0x000fe400078e020b */
[----:B------:R-:W-:-:S03]  /*213b0*/  VIADD R2, R5, UR4 ;  /* 0x0000000405027c36 */ /* 0x000fc60008000000 */
[----:B------:R-:W-:Y:S02]  /*213c0*/  LEA R3, R11, R4, 0x10 ;  /* 0x000000040b037211 */ /* 0x000fe400078e80ff */
[----:B------:R1:W-:Y:S04]  /*213d0*/  STL [R1+0xc], R2 ;  /* 0x00000c0201007387 */ /* 0x0003e80000100800 */
[----:B------:R1:W-:Y:S01]  /*213e0*/  STL [R1+0x8], R3 ;  /* 0x0000080301007387 */ /* 0x0003e20000100800 */
[----:B------:R-:W-:Y:S05]  /*213f0*/  BRA `(.L_x_6583) ;  /* 0x0000000000107947 */ /* 0x000fea0003800000 */
.L_x_6580:
[----:B------:R-:W-:Y:S01]  /*21400*/  IMAD.U32 R2, RZ, RZ, UR6 ;  /* 0x00000006ff027e24 */ /* 0x000fe2000f8e00ff */
[----:B------:R0:W-:Y:S04]  /*21410*/  STL [R1+0x4], RZ ;  /* 0x000004ff01007387 */ /* 0x0001e80000100800 */
[----:B------:R0:W-:Y:S04]  /*21420*/  STL [R1+0x8], RZ ;  /* 0x000008ff01007387 */ /* 0x0001e80000100800 */
[----:B------:R0:W-:Y:S02]  /*21430*/  STL [R1], R2 ;  /* 0x0000000201007387 */ /* 0x0001e40000100800 */
.L_x_6583:
[----:B------:R-:W2:Y:S04]  /*21440*/  LDL R4, [R1] ;  /* 0x0000000001047983 */ /* 0x000ea80000100800 */
[----:B------:R-:W2:Y:S04]  /*21450*/  LDL R5, [R1+0x4] ;  /* 0x0000040001057983 */ /* 0x000ea80000100800 */
[----:B-1----:R-:W2:Y:S04]  /*21460*/  LDL R6, [R1+0x8] ;  /* 0x0000080001067983 */ /* 0x002ea80000100800 */
[----:B------:R-:W2:Y:S01]  /*21470*/  LDL R7, [R1+0xc] ;  /* 0x00000c0001077983 */ /* 0x000ea20000100800 */
[----:B------:R-:W-:-:S13]  /*21480*/  ISETP.NE.AND P0, PT, R0, RZ, PT ;  /* 0x000000ff0000720c */ /* 0x000fda0003f05270 */
[----:B------:R-:W1:Y:S01]  /*21490*/  @!P0 S2R R3, SR_CgaCtaId ;  /* 0x0000000000038919 */ /* 0x000e620000008800 */
[----:B------:R-:W-:-:S04]  /*214a0*/  @!P0 MOV R0, 0x400 ;  /* 0x0000040000008802 */ /* 0x000fc80000000f00 */
[----:B-1----:R-:W-:-:S05]  /*214b0*/  @!P0 LEA R0, R3, R0, 0x18 ;  /* 0x0000000003008211 */ /* 0x002fca00078ec0ff */
[----:B--2---:R1:W-:Y:S01]  /*214c0*/  @!P0 STS.128 [R0+0x2e8d0], R4 ;  /* 0x02e8d00400008388 */ /* 0x0043e20000000c00 */
[----:B------:R-:W-:Y:S06]  /*214d0*/  BAR.ARV 0x5, 0x180 ;  /* 0x0146000000007b1d */ /* 0x000fec0000002000 */
.L_x_6578:
[----:B-1----:R-:W3:Y:S01]  /*214e0*/  LDL R0, [R1+0xc] ;  /* 0x00000c0001007983 */ /* 0x002ee20000100800 */
[----:B------:R-:W-:-:S03]  /*214f0*/  ULDC UR4, c[0x0][0xc3c] ;  /* 0x00030f0000047ab9 */ /* 0x000fc60000000800 */
[----:B------:R1:W-:Y:S01]  /*21500*/  STL [R1+0x1c], RZ ;  /* 0x00001cff01007387 */ /* 0x0003e20000100800 */
[----:B---3--:R-:W-:Y:S01]  /*21510*/  ISETP.GE.AND P0, PT, R0, UR4, PT ;  /* 0x0000000400007c0c */ /* 0x008fe2000bf06270 */
[----:B------:R-:W-:-:S05]  /*21520*/  IMAD.MOV.U32 R0, RZ, RZ, 0x1 ;  /* 0x00000001ff007424 */ /* 0x000fca00078e00ff */
[----:B------:R1:W-:Y:S04]  /*21530*/  STL [R1+0x24], R0 ;  /* 0x0000240001007387 */ /* 0x0003e80000100800 */
[----:B------:R1:W-:Y:S03]  /*21540*/  STL [R1+0x78], RZ ;  /* 0x000078ff01007387 */ /* 0x0003e60000100800 */
[----:B------:R-:W-:Y:S05]  /*21550*/  @P0 BRA `(.L_x_6584) ;  /* 0x0000006400980947 */ /* 0x000fea0003800000 */
[----:B-1----:R-:W3:Y:S01]  /*21560*/  LDL R0, [R1+0xe8] ;  /* 0x0000e80001007983 */ /* 0x002ee20000100800 */
[----:B------:R-:W1:Y:S01]  /*21570*/  S2UR UR5, SR_CgaCtaId ;  /* 0x00000000000579c3 */ /* 0x000e620000008800 */
[----:B------:R-:W-:Y:S01]  /*21580*/  UMOV UR4, 0x400 ;  /* 0x0000040000047882 */ /* 0x000fe20000000000 */
[----:B------:R-:W-:Y:S01]  /*21590*/  BSSY B7, `(.L_x_6584) ;  /* 0x0000662000077945 */ /* 0x000fe20003800000 */
[----:B------:R-:W4:Y:S01]  /*215a0*/  S2R R11, SR_TID.X ;  /* 0x00000000000b7919 */ /* 0x000f220000002100 */
[----:B------:R-:W-:Y:S01]  /*215b0*/  ULDC.64 UR36, c[0x0][0x198] ;  /* 0x0000660000247ab9 */ /* 0x000fe20000000a00 */
[----:B------:R-:W-:Y:S01]  /*215c0*/  ULDC UR40, c[0x0][0xc] ;  /* 0x0000030000287ab9 */ /* 0x000fe20000000800 */
[----:B-1----:R-:W-:-:S06]  /*215d0*/  ULEA UR4, UR5, UR4, 0x18 ;  /* 0x0000000405047291 */ /* 0x002fcc000f8ec03f */
[----:B------:R-:W-:Y:S02]  /*215e0*/  MOV R18, UR4 ;  /* 0x0000000400127c02 */ /* 0x000fe40008000f00 */
[C---:B----4-:R-:W-:Y:S01]  /*215f0*/  LOP3.LUT R10, R11.reuse, 0x7f, RZ, 0xc0, !PT ;  /* 0x0000007f0b0a7812 */ /* 0x050fe200078ec0ff */
[C---:B--2---:R-:W-:Y:S01]  /*21600*/  IMAD.SHL.U32 R5, R11.reuse, 0x20, RZ ;  /* 0x000000200b057824 */ /* 0x044fe200078e00ff */
[----:B------:R-:W-:Y:S02]  /*21610*/  SHF.L.U32 R3, R11, 0x1, RZ ;  /* 0x000000010b037819 */ /* 0x000fe400000006ff */
[----:B------:R-:W-:Y:S02]  /*21620*/  SHF.R.U32.HI R6, RZ, 0x1, R11 ;  /* 0x00000001ff067819 */ /* 0x000fe4000001160b */
[----:B------:R-:W-:Y:S02]  /*21630*/  LOP3.LUT R7, R5, 0x80, RZ, 0xc0, !PT ;  /* 0x0000008005077812 */ /* 0x000fe400078ec0ff */
[----:B------:R-:W-:-:S02]  /*21640*/  LOP3.LUT P0, RZ, R11, 0x4, RZ, 0xc0, !PT ;  /* 0x000000040bff7812 */ /* 0x000fc4000780c0ff */
[----:B------:R-:W-:Y:S02]  /*21650*/  LOP3.LUT R7, R7, 0x10, R11, 0xf8, !PT ;  /* 0x0000001007077812 */ /* 0x000fe400078ef80b */
[----:B---3--:R-:W-:Y:S01]  /*21660*/  R2UR UR6, R0 ;  /* 0x00000000000672ca */ /* 0x008fe200000e0000 */
[----:B------:R-:W-:-:S05]  /*21670*/  IMAD.SHL.U32 R0, R11, 0x10, RZ ;  /* 0x000000100b007824 */ /* 0x000fca00078e00ff */
[----:B0-----:R-:W-:-:S04]  /*21680*/  LOP3.LUT R2, R0, 0x3f0, RZ, 0xc0, !PT ;  /* 0x000003f000027812 */ /* 0x001fc800078ec0ff */
[----:B------:R-:W-:Y:S01]  /*21690*/  LOP3.LUT R3, R2, 0x70, R3, 0x78, !PT ;  /* 0x0000007002037812 */ /* 0x000fe200078e7803 */
[----:B------:R-:W-:Y:S02]  /*216a0*/  IMAD.SHL.U32 R2, R10, 0x10, RZ ;  /* 0x000000100a027824 */ /* 0x000fe400078e00ff */
[----:B------:R-:W-:Y:S02]  /*216b0*/  ULOP3.LUT UR38, UR6, 0x1, URZ, 0xfc, !UPT ;  /* 0x0000000106267892 */ /* 0x000fe4000f8efc3f */
[----:B------:R-:W-:Y:S01]  /*216c0*/  ULOP3.LUT UR39, UR6, 0x2, URZ, 0xfc, !UPT ;  /* 0x0000000206277892 */ /* 0x000fe2000f8efc3f */
[----:B------:R-:W-:Y:S02]  /*216d0*/  LOP3.LUT R3, R3, 0x400, R2, 0xf8, !PT ;  /* 0x0000040003037812 */ /* 0x000fe400078ef802 */
[----:B------:R-:W-:-:S03]  /*216e0*/  LOP3.LUT R2, R2, 0x600, RZ, 0xc0, !PT ;  /* 0x0000060002027812 */ /* 0x000fc600078ec0ff */
[----:B------:R-:W-:Y:S01]  /*216f0*/  IMAD.IADD R3, R18, 0x1, R3 ;  /* 0x0000000112037824 */ /* 0x000fe200078e0203 */
[----:B------:R-:W-:-:S04]  /*21700*/  LOP3.LUT R2, R2, 0x60, R5, 0xf8, !PT ;  /* 0x0000006002027812 */ /* 0x000fc800078ef805 */
[----:B------:R-:W-:Y:S01]  /*21710*/  LOP3.LUT R4, R2, 0x100, R5, 0xf8, !PT ;  /* 0x0000010002047812 */ /* 0x000fe200078ef805 */
[----:B------:R-:W-:-:S05]  /*21720*/  IMAD.SHL.U32 R2, R11, 0x80, RZ ;  /* 0x000000800b027824 */ /* 0x000fca00078e00ff */
[----:B------:R-:W-:-:S04]  /*21730*/  LOP3.LUT R5, R2, 0x380, RZ, 0xc0, !PT ;  /* 0x0000038002057812 */ /* 0x000fc800078ec0ff */
[----:B------:R-:W-:Y:S01]  /*21740*/  LOP3.LUT R5, R5, 0x30, R6, 0xf8, !PT ;  /* 0x0000003005057812 */ /* 0x000fe200078ef806 */
[----:B------:R-:W-:-:S03]  /*21750*/  IMAD.SHL.U32 R6, R11, 0x4, RZ ;  /* 0x000000040b067824 */ /* 0x000fc600078e00ff */
[----:B------:R-:W-:Y:S02]  /*21760*/  LOP3.LUT R5, R5, 0x70, R0, 0x78, !PT ;  /* 0x0000007005057812 */ /* 0x000fe400078e7800 */
[----:B------:R-:W-:Y:S02]  /*21770*/  LOP3.LUT R7, R7, 0x10, R6, 0x78, !PT ;  /* 0x0000001007077812 */ /* 0x000fe400078e7806 */
[----:B------:R-:W-:Y:S02]  /*21780*/  LOP3.LUT R9, R5, 0xc00, R2, 0xf8, !PT ;  /* 0x00000c0005097812 */ /* 0x000fe400078ef802 */
[----:B------:R-:W-:Y:S02]  /*21790*/  LOP3.LUT R8, R4, R7, RZ, 0xfc, !PT ;  /* 0x0000000704087212 */ /* 0x000fe400078efcff */
[----:B------:R-:W-:Y:S01]  /*217a0*/  SHF.R.U32.HI R4, RZ, 0x3, R10 ;  /* 0x00000003ff047819 */ /* 0x000fe2000001160a */
[C---:B------:R-:W-:Y:S02]  /*217b0*/  VIADD R2, R9.reuse, 0x40 ;  /* 0x0000004009027836 */ /* 0x040fe40000000000 */
[----:B------:R-:W-:Y:S01]  /*217c0*/  @P0 VIADD R2, R9, 0xffffffc0 ;  /* 0xffffffc009020836 */ /* 0x000fe20000000000 */
[----:B------:R-:W-:Y:S01]  /*217d0*/  LOP3.LUT R0, R4, 0x70, R0, 0xf8, !PT ;  /* 0x0000007004007812 */ /* 0x000fe200078ef800 */
[----:B------:R-:W-:Y:S01]  /*217e0*/  STL [R1+0x10], R8 ;  /* 0x0000100801007387 */ /* 0x000fe20000100800 */
[----:B------:R-:W-:-:S03]  /*217f0*/  IMAD.MOV.U32 R0, RZ, RZ, 0x1 ;  /* 0x00000001ff007424 */ /* 0x000fc600078e00ff */
[----:B------:R-:W-:Y:S04]  /*21800*/  STL [R1+0x14], R9 ;  /* 0x0000140901007387 */ /* 0x000fe80000100800 */
[----:B------:R0:W-:Y:S04]  /*21810*/  STL [R1+0x68], R3 ;  /* 0x0000680301007387 */ /* 0x0001e80000100800 */
[----:B------:R-:W-:Y:S04]  /*21820*/  STL [R1+0x78], RZ ;  /* 0x000078ff01007387 */ /* 0x000fe80000100800 */
[----:B------:R1:W-:Y:S01]  /*21830*/  STL [R1+0x38], R2 ;  /* 0x0000380201007387 */ /* 0x0003e20000100800 */
[----:B0-----:R-:W-:-:S03]  /*21840*/  LOP3.LUT R3, R8, 0x1800, RZ, 0xfc, !PT ;  /* 0x0000180008037812 */ /* 0x001fc600078efcff */
[----:B------:R-:W-:Y:S04]  /*21850*/  STL [R1+0x28], R0 ;  /* 0x0000280001007387 */ /* 0x000fe80000100800 */
[----:B------:R-:W-:Y:S01]  /*21860*/  STL [R1+0x20], RZ ;  /* 0x000020ff01007387 */ /* 0x000fe20000100800 */
[----:B-1----:R-:W-:-:S03]  /*21870*/  LOP3.LUT R2, R8, 0x2800, RZ, 0xfc, !PT ;  /* 0x0000280008027812 */ /* 0x002fc600078efcff */
[----:B------:R-:W-:Y:S04]  /*21880*/  STL [R1+0x1c], RZ ;  /* 0x00001cff01007387 */ /* 0x000fe80000100800 */
[----:B------:R0:W-:Y:S04]  /*21890*/  STL [R1+0x24], R0 ;  /* 0x0000240001007387 */ /* 0x0001e80000100800 */
[----:B------:R1:W-:Y:S04]  /*218a0*/  STL [R1+0x54], R3 ;  /* 0x0000540301007387 */ /* 0x0003e80000100800 */
[----:B------:R2:W-:Y:S01]  /*218b0*/  STL [R1+0x4c], R2 ;  /* 0x00004c0201007387 */ /* 0x0005e20000100800 */
[----:B0-----:R-:W-:-:S02]  /*218c0*/  LOP3.LUT R0, R8, 0x3800, RZ, 0xfc, !PT ;  /* 0x0000380008007812 */ /* 0x001fc400078efcff */
[----:B-1----:R-:W-:-:S03]  /*218d0*/  LOP3.LUT R3, R8, 0x4800, RZ, 0xfc, !PT ;  /* 0x0000480008037812 */ /* 0x002fc600078efcff */
[----:B------:R0:W-:Y:S01]  /*218e0*/  STL [R1+0x48], R0 ;  /* 0x0000480001007387 */ /* 0x0001e20000100800 */
[----:B--2---:R-:W-:-:S03]  /*218f0*/  LOP3.LUT R2, R8, 0x5800, RZ, 0xfc, !PT ;  /* 0x0000580008027812 */ /* 0x004fc600078efcff */
[----:B------:R1:W-:Y:S04]  /*21900*/  STL [R1+0x44], R3 ;  /* 0x0000440301007387 */ /* 0x0003e80000100800 */
[----:B------:R1:W-:Y:S01]  /*21910*/  STL [R1+0x40], R2 ;  /* 0x0000400201007387 */ /* 0x0003e20000100800 */
[----:B0-----:R-:W-:-:S05]  /*21920*/  LOP3.LUT R0, R8, 0x6800, RZ, 0xfc, !PT ;  /* 0x0000680008007812 */ /* 0x001fca00078efcff */
[----:B------:R1:W-:Y:S02]  /*21930*/  STL [R1+0x3c], R0 ;  /* 0x00003c0001007387 */ /* 0x0003e40000100800 */
.L_x_6688:
        /* <DEDUP_REMOVED lines=40> */
[----:B---3--:R-:W-:Y:S01]  /*21bc0*/  IMAD.U32 R12, RZ, RZ, UR4 ;  /* 0x00000004ff0c7e24 */ /* 0x008fe2000f8e00ff */
        /* <DEDUP_REMOVED lines=24> */
.L_x_6585:
        /* <DEDUP_REMOVED lines=18> */
.L_x_6586:
[----:B------:R-:W-:Y:S05]  /*21e70*/  @!P0 BRA `(.L_x_6587) ;  /* 0x00000000000c8947 */ /* 0x000fea0003800000 */
[----:B------:R-:W2:Y:S04]  /*21e80*/  LDG.E R8, desc[UR60][R6.64] ;  /* 0x0000003c06087981 */ /* 0x000ea8000c1e1900 */
[----:B------:R-:W2:Y:S02]  /*21e90*/  LDG.E R6, desc[UR60][R6.64+0x4] ;  /* 0x0000043c06067981 */ /* 0x000ea4000c1e1900 */
[----:B--2---:R-:W-:-:S07]  /*21ea0*/  IMAD.IADD R8, R6, 0x1, -R8 ;  /* 0x0000000106087824 */ /* 0x004fce00078e0a08 */
.L_x_6587:
[----:B-----5:R-:W-:Y:S02]  /*21eb0*/  IADD3 R6, -R0, R8, RZ ;  /* 0x0000000800067210 */ /* 0x020fe40007ffe1ff */
[----:B------:R-:W2:Y:S04]  /*21ec0*/  @P2 LDG.E R0, desc[UR60][R4.64] ;  /* 0x0000003c04002981 */ /* 0x000ea8000c1e1900 */
[----:B------:R-:W2:Y:S01]  /*21ed0*/  @P2 LDG.E R4, desc[UR60][R4.64+0x4] ;  /* 0x0000043c04042981 */ /* 0x000ea2000c1e1900 */
[----:B01----:R-:W-:Y:S01]  /*21ee0*/  IMAD.MOV.U32 R2, RZ, RZ, RZ ;  /* 0x000000ffff027224 */ /* 0x003fe200078e00ff */
[----:B------:R-:W-:Y:S01]  /*21ef0*/  BSSY B0, `(.L_x_6588) ;  /* 0x0000029000007945 */ /* 0x000fe20003800000 */
[----:B------:R-:W-:Y:S02]  /*21f00*/  LOP3.LUT R20, R17, 0xff, RZ, 0xc0, !PT ;  /* 0x000000ff11147812 */ /* 0x000fe400078ec0ff */
[----:B------:R-:W-:Y:S01]  /*21f10*/  SHF.R.U32.HI R17, RZ, 0x10, R17 ;  /* 0x00000010ff117819 */ /* 0x000fe20000011611 */
[----:B--2---:R-:W-:-:S04]  /*21f20*/  @P2 IMAD.IADD R9, R4, 0x1, -R0 ;  /* 0x0000000104092824 */ /* 0x004fc800078e0a00 */
[----:B------:R-:W-:-:S04]  /*21f30*/  IMAD.IADD R0, R6, 0x1, R9 ;  /* 0x0000000106007824 */ /* 0x000fc800078e0209 */
[C---:B------:R-:W-:Y:S01]  /*21f40*/  VIADD R3, R0.reuse, 0xdf ;  /* 0x000000df00037836 */ /* 0x040fe20000000000 */
[----:B------:R-:W-:Y:S02]  /*21f50*/  ISETP.GE.AND P1, PT, R0, 0x1, PT ;  /* 0x000000010000780c */ /* 0x000fe40003f26270 */
[----:B------:R-:W-:Y:S01]  /*21f60*/  MOV R0, RZ ;  /* 0x000000ff00007202 */ /* 0x000fe20000000f00 */
[----:B------:R-:W-:-:S05]  /*21f70*/  IMAD.HI R2, R3, -0x6db6db6d, R2 ;  /* 0x9249249303027827 */ /* 0x000fca00078e0202 */
[----:B------:R-:W-:-:S04]  /*21f80*/  SHF.R.U32.HI R19, RZ, 0x1f, R2 ;  /* 0x0000001fff137819 */ /* 0x000fc80000011602 */
[----:B------:R-:W-:Y:S01]  /*21f90*/  LEA.HI.SX32 R19, R2, R19, 0x19 ;  /* 0x0000001302137211 */ /* 0x000fe200078fcaff */
        /* <DEDUP_REMOVED lines=30> */
.L_x_6589:
[----:B------:R-:W-:Y:S05]  /*22180*/  BSYNC B0 ;  /* 0x0000000000007941 */ /* 0x000fea0003800000 */
.L_x_6588:
[-C--:B------:R-:W-:Y:S01]  /*22190*/  IMAD R2, R20, R0.reuse, RZ ;  /* 0x0000000014027224 */ /* 0x080fe200078e02ff */
[----:B------:R-:W-:Y:S03]  /*221a0*/  BSSY B0, `(.L_x_6590) ;  /* 0x00000e5000007945 */ /* 0x000fe60003800000 */
[C---:B------:R-:W-:Y:S01]  /*221b0*/  IMAD R3, R2.reuse, 0xe0, -R6 ;  /* 0x000000e002037824 */ /* 0x040fe200078e0a06 */
[----:B------:R-:W-:-:S05]  /*221c0*/  VIADDMNMX R0, R2, R0, R19, PT ;  /* 0x0000000002007246 */ /* 0x000fca0003800113 */
        /* <DEDUP_REMOVED lines=23> */
.L_x_6828:
[----:B-1----:R-:W-:Y:S02]  /*22340*/  ISETP.NE.AND P0, PT, R14, RZ, PT ;  /* 0x000000ff0e00720c */ /* 0x002fe40003f05270 */
[----:B------:R-:W-:-:S11]  /*22350*/  PLOP3.LUT P6, PT, PT, PT, PT, 0x8, 0x0 ;  /* 0x000000000000781c */ /* 0x000fd60003fce170 */
[----:B------:R-:W-:Y:S05]  /*22360*/  @P0 BRA `(.L_x_6593) ;  /* 0x00000000000c0947 */ /* 0x000fea0003800000 */
[----:B------:R-:W-:-:S03]  /*22370*/  UMOV UR4, 0xffffffff ;  /* 0xffffffff00047882 */ /* 0x000fc60000000000 */
[----:B------:R-:W-:Y:S05]  /*22380*/  BRA.DIV UR4, `(.L_x_6594) ;  /* 0x0000008e043c7947 */ /* 0x000fea000b800000 */
[----:B------:R-:W-:-:S13]  /*22390*/  ELECT P6, URZ, PT ;  /* 0x00000000003f782f */ /* 0x000fda00038c0000 */
.L_x_6593:
[----:B0-----:R-:W2:Y:S01]  /*223a0*/  LDL R2, [R1+0x78] ;  /* 0x0000780001027983 */ /* 0x001ea20000100800 */
[----:B------:R-:W-:Y:S01]  /*223b0*/  BSSY B1, `(.L_x_6595) ;  /* 0x0000008000017945 */ /* 0x000fe20003800000 */
[----:B--2---:R-:W-:-:S05]  /*223c0*/  VIADD R2, R2, 0x1 ;  /* 0x0000000102027836 */ /* 0x004fca0000000000 */
[----:B------:R-:W-:-:S04]  /*223d0*/  LEA.HI R3, R2, R2, RZ, 0x1 ;  /* 0x0000000202037211 */ /* 0x000fc800078f08ff */
[----:B------:R-:W-:-:S04]  /*223e0*/  LOP3.LUT R3, R3, 0xfffffffe, RZ, 0xc0, !PT ;  /* 0xfffffffe03037812 */ /* 0x000fc800078ec0ff */
[----:B------:R-:W-:-:S04]  /*223f0*/  IADD3 R2, R2, -R3, RZ ;  /* 0x8000000302027210 */ /* 0x000fc80007ffe0ff */
[----:B------:R-:W-:-:S04]  /*22400*/  SHF.L.U32 R2, R2, 0x1f, RZ ;  /* 0x0000001f02027819 */ /* 0x000fc800000006ff */
[----:B------:R-:W0:Y:S02]  /*22410*/  SYNCS.PHASECHK.TRANS64.TRYWAIT P0, [R18+URZ+0x2e820], R2 ;  /* 0x02e82002120075a7 */ /* 0x000e24000800017f */
[----:B0-----:R-:W-:Y:S05]  /*22420*/  @!P0 BRA `(.L_x_6596) ;  /* 0x0000008c00348947 */ /* 0x001fea0003800000 */
.L_x_6831:
[----:B------:R-:W-:Y:S05]  /*22430*/  BSYNC B1 ;  /* 0x0000000000017941 */ /* 0x000fea0003800000 */
.L_x_6595:
        /* <DEDUP_REMOVED lines=12> */
.L_x_6832:
[----:B------:R-:W-:Y:S05]  /*22500*/  BSYNC B2 ;  /* 0x0000000000027941 */ /* 0x000fea0003800000 */
.L_x_6599:
        /* <DEDUP_REMOVED lines=9> */
.L_x_6602:
[----:B------:R-:W-:Y:S05]  /*225a0*/  BSYNC B2 ;  /* 0x0000000000027941 */ /* 0x000fea0003800000 */
.L_x_6601:
[----:B------:R-:W2:Y:S01]  /*225b0*/  LDL R3, [R1+0x20] ;  /* 0x0000200001037983 */ /* 0x000ea20000100800 */
[----:B------:R-:W-:Y:S01]  /*225c0*/  IMAD.MOV.U32 R11, RZ, RZ, RZ ;  /* 0x000000ffff0b7224 */ /* 0x000fe200078e00ff */
[----:B------:R-:W-:Y:S01]  /*225d0*/  UIADD3 UR4, UP0, UR36, 0x570, URZ ;  /* 0x0000057024047890 */ /* 0x000fe2000ff1e03f */
[----:B0-----:R-:W-:Y:S01]  /*225e0*/  IMAD R2, R6, 0xe0, R10 ;  /* 0x000000e006027824 */ /* 0x001fe200078e020a */
[----:B------:R-:W-:Y:S01]  /*225f0*/  PLOP3.LUT P0, PT, PT, PT, PT, 0x80, 0x0 ;  /* 0x000000000000781c */ /* 0x000fe20003f0f070 */
[----:B------:R-:W-:Y:S01]  /*22600*/  UMOV UR6, 0x0 ;  /* 0x0000000000067882 */ /* 0x000fe20000000000 */
[----:B------:R-:W-:Y:S01]  /*22610*/  R2UR UR10, R11 ;  /* 0x000000000b0a72ca */ /* 0x000fe200000e0000 */
[----:B------:R-:W-:Y:S01]  /*22620*/  VIADD R2, R2, 0xffffff20 ;  /* 0xffffff2002027836 */ /* 0x000fe20000000000 */
[----:B------:R-:W-:Y:S01]  /*22630*/  UIADD3.X UR5, URZ, UR37, URZ, UP0, !UPT ;  /* 0x000000253f057290 */ /* 0x000fe200087fe43f */
[----:B------:R-:W-:Y:S01]  /*22640*/  UMOV UR7, 0x12f00000 ;  /* 0x12f0000000077882 */ /* 0x000fe20000000000 */
[----:B--2---:R-:W-:Y:S01]  /*22650*/  IMAD R8, R3, 0x7000, R18 ;  /* 0x0000700003087824 */ /* 0x004fe200078e0212 */
[----:B------:R-:W-:-:S03]  /*22660*/  IADD3 R3, R5, 0x2e890, RZ ;  /* 0x0002e89005037810 */ /* 0x000fc60007ffe0ff */
[----:B------:R-:W-:-:S07]  /*22670*/  VIADD R4, R8, 0x20400 ;  /* 0x0002040008047836 */ /* 0x000fce0000000000 */
.L_x_6603:
        /* <DEDUP_REMOVED lines=13> */
.L_x_6833:
[----:B------:R-:W-:Y:S05]  /*22750*/  BSYNC B2 ;  /* 0x0000000000027941 */ /* 0x000fea0003800000 */
.L_x_6604:
        /* <DEDUP_REMOVED lines=11> */
.L_x_6607:
[----:B------:R-:W-:Y:S05]  /*22810*/  BSYNC B2 ;  /* 0x0000000000027941 */ /* 0x000fea0003800000 */
.L_x_6606:
[----:B------:R-:W-:Y:S01]  /*22820*/  R2UR UR10, R11 ;  /* 0x000000000b0a72ca */ /* 0x000fe200000e0000 */
[----:B------:R-:W-:Y:S01]  /*22830*/  UIADD3 UR4, UP0, UR36, 0x670, URZ ;  /* 0x0000067024047890 */ /* 0x000fe2000ff1e03f */
[----:B------:R-:W-:Y:S01]  /*22840*/  R2UR UR6, R12 ;  /* 0x000000000c0672ca */ /* 0x000fe200000e0000 */
[----:B------:R-:W-:Y:S01]  /*22850*/  VIADD R4, R5, 0x2e8b0 ;  /* 0x0002e8b005047836 */ /* 0x000fe20000000000 */
[----:B------:R-:W-:Y:S01]  /*22860*/  R2UR UR7, R13 ;  /* 0x000000000d0772ca */ /* 0x000fe200000e0000 */
[----:B------:R-:W-:Y:S01]  /*22870*/  UIADD3.X UR5, URZ, UR37, URZ, UP0, !UPT ;  /* 0x000000253f057290 */ /* 0x000fe200087fe43f */
[----:B------:R-:W-:Y:S02]  /*22880*/  PLOP3.LUT P0, PT, PT, PT, PT, 0x80, 0x0 ;  /* 0x000000000000781c */ /* 0x000fe40003f0f070 */
[----:B------:R-:W-:-:S11]  /*22890*/  IADD3 R3, R8, 0xe400, RZ ;  /* 0x0000e40008037810 */ /* 0x000fd60007ffe0ff */
.L_x_6608:
        /* <DEDUP_REMOVED lines=10> */
.L_x_6598:
[----:B------:R-:W-:Y:S05]  /*22940*/  BSYNC B1 ;  /* 0x0000000000017941 */ /* 0x000fea0003800000 */
.L_x_6597:
[----:B01----:R-:W2:Y:S04]  /*22950*/  LDL.LU R7, [R1+0x20] ;  /* 0x0000200001077983 */ /* 0x003ea80000300800 */
        /* <DEDUP_REMOVED lines=12> */
.L_x_6621:
        /* <DEDUP_REMOVED lines=13> */
.L_x_6834:
[----:B------:R-:W-:Y:S05]  /*22af0*/  BSYNC B2 ;  /* 0x0000000000027941 */ /* 0x000fea0003800000 */
.L_x_6611:
[----:B------:R-:W-:Y:S04]  /*22b00*/  BSSY B2, `(.L_x_6613) ;  /* 0x0000009000027945 */ /* 0x000fe80003800000 */
        /* <DEDUP_REMOVED lines=8> */
.L_x_6614:
[----:B------:R-:W-:Y:S05]  /*22b90*/  BSYNC B2 ;  /* 0x0000000000027941 */ /* 0x000fea0003800000 */
.L_x_6613:
[----:B------:R-:W2:Y:S01]  /*22ba0*/  LDL R5, [R1+0x20] ;  /* 0x0000200001057983 */ /* 0x000ea20000100800 */
[----:B------:R-:W-:Y:S01]  /*22bb0*/  IMAD.MOV.U32 R11, RZ, RZ, RZ ;  /* 0x000000ffff0b7224 */ /* 0x000fe200078e00ff */
[----:B------:R-:W-:Y:S01]  /*22bc0*/  UIADD3 UR4, UP0, UR36, 0x570, URZ ;  /* 0x0000057024047890 */ /* 0x000fe2000ff1e03f */
[----:B------:R-:W-:Y:S01]  /*22bd0*/  PLOP3.LUT P2, PT, PT, PT, PT, 0x80, 0x0 ;  /* 0x000000000000781c */ /* 0x000fe20003f4f070 */
[----:B------:R-:W-:Y:S01]  /*22be0*/  IMAD R6, R2, 0xe0, R10 ;  /* 0x000000e002067824 */ /* 0x000fe200078e020a */
[----:B------:R-:W-:Y:S01]  /*22bf0*/  UMOV UR6, 0x0 ;  /* 0x0000000000067882 */ /* 0x000fe20000000000 */
[----:B------:R-:W-:Y:S01]  /*22c00*/  R2UR UR10, R11 ;  /* 0x000000000b0a72ca */ /* 0x000fe200000e0000 */
[----:B------:R-:W-:Y:S01]  /*22c10*/  VIADD R7, R3, 0x2e890 ;  /* 0x0002e89003077836 */ /* 0x000fe20000000000 */
[----:B------:R-:W-:Y:S01]  /*22c20*/  UIADD3.X UR5, URZ, UR37, URZ, UP0, !UPT ;  /* 0x000000253f057290 */ /* 0x000fe200087fe43f */
[----:B------:R-:W-:Y:S01]  /*22c30*/  UMOV UR7, 0x12f00000 ;  /* 0x12f0000000077882 */ /* 0x000fe20000000000 */
[----:B--2---:R-:W-:-:S04]  /*22c40*/  IMAD R5, R5, 0x7000, R18 ;  /* 0x0000700005057824 */ /* 0x004fc800078e0212 */
[----:B------:R-:W-:-:S07]  /*22c50*/  VIADD R8, R5, 0x20400 ;  /* 0x0002040005087836 */ /* 0x000fce0000000000 */
.L_x_6615:
        /* <DEDUP_REMOVED lines=13> */
.L_x_6835:
[----:B------:R-:W-:Y:S05]  /*22d30*/  BSYNC B2 ;  /* 0x0000000000027941 */ /* 0x000fea0003800000 */
.L_x_6616:
[----:B------:R-:W-:Y:S01]  /*22d40*/  BSSY B2, `(.L_x_6618) ;  /* 0x000000b000027945 */ /* 0x000fe20003800000 */
[----:B------:R-:W-:Y:S01]  /*22d50*/  IMAD.MOV.U32 R12, RZ, RZ, 0x0 ;  /* 0x00000000ff0c7424 */ /* 0x000fe200078e00ff */
[----:B------:R-:W-:Y:S02]  /*22d60*/  MOV R13, 0x12f00000 ;  /* 0x12f00000000d7802 */ /* 0x000fe40000000f00 */
        /* <DEDUP_REMOVED lines=8> */
.L_x_6619:
[----:B------:R-:W-:Y:S05]  /*22df0*/  BSYNC B2 ;  /* 0x0000000000027941 */ /* 0x000fea0003800000 */
.L_x_6618:
[----:B------:R-:W-:Y:S01]  /*22e00*/  R2UR UR10, R11 ;  /* 0x000000000b0a72ca */ /* 0x000fe200000e0000 */
[----:B------:R-:W-:Y:S01]  /*22e10*/  UIADD3 UR4, UP0, UR36, 0x670, URZ ;  /* 0x0000067024047890 */ /* 0x000fe2000ff1e03f */
[----:B------:R-:W-:Y:S01]  /*22e20*/  R2UR UR6, R12 ;  /* 0x000000000c0672ca */ /* 0x000fe200000e0000 */
[----:B------:R-:W-:Y:S01]  /*22e30*/  VIADD R5, R5, 0xe400 ;  /* 0x0000e40005057836 */ /* 0x000fe20000000000 */
[----:B------:R-:W-:Y:S01]  /*22e40*/  R2UR UR7, R13 ;  /* 0x000000000d0772ca */ /* 0x000fe200000e0000 */
[----:B01----:R-:W-:Y:S01]  /*22e50*/  VIADD R3, R3, 0x2e8b0 ;  /* 0x0002e8b003037836 */ /* 0x003fe20000000000 */
[----:B------:R-:W-:Y:S01]  /*22e60*/  PLOP3.LUT P2, PT, PT, PT, PT, 0x80, 0x0 ;  /* 0x000000000000781c */ /* 0x000fe20003f4f070 */
[----:B------:R-:W-:-:S12]  /*22e70*/  UIADD3.X UR5, URZ, UR37, URZ, UP0, !UPT ;  /* 0x000000253f057290 */ /* 0x000fd800087fe43f */
.L_x_6620:
        /* <DEDUP_REMOVED lines=10> */
.L_x_6610:
[----:B------:R-:W-:Y:S05]  /*22f20*/  BSYNC B1 ;  /* 0x0000000000017941 */ /* 0x000fea0003800000 */
.L_x_6609:
[----:B------:R-:W0:Y:S04]  /*22f30*/  LDL.LU R4, [R1+0x20] ;  /* 0x0000200001047983 */ /* 0x000e280000300800 */
[----:B------:R-:W2:Y:S01]  /*22f40*/  LDL.LU R7, [R1+0x28] ;  /* 0x0000280001077983 */ /* 0x000ea20000300800 */
[C---:B------:R-:W-:Y:S02]  /*22f50*/  ISETP.GT.AND P3, PT, R2.reuse, R9, PT ;  /* 0x000000090200720c */ /* 0x040fe40003f64270 */
[----:B------:R-:W-:Y:S01]  /*22f60*/  IADD3 R2, R2, -0x1, RZ ;  /* 0xffffffff02027810 */ /* 0x000fe20007ffe0ff */
[----:B0-----:R-:W-:-:S05]  /*22f70*/  VIADD R3, R4, 0x1 ;  /* 0x0000000104037836 */ /* 0x001fca0000000000 */
[----:B------:R-:W-:-:S04]  /*22f80*/  ISETP.NE.AND P2, PT, R3, 0x2, PT ;  /* 0x000000020300780c */ /* 0x000fc80003f45270 */
[----:B------:R-:W-:Y:S02]  /*22f90*/  SEL R4, RZ, 0x1, P2 ;  /* 0x00000001ff047807 */ /* 0x000fe40001000000 */
[----:B------:R-:W-:Y:S02]  /*22fa0*/  SEL R3, R3, RZ, P2 ;  /* 0x000000ff03037207 */ /* 0x000fe40001000000 */
[----:B--2---:R-:W-:-:S05]  /*22fb0*/  LOP3.LUT R7, R7, R4, RZ, 0x3c, !PT ;  /* 0x0000000407077212 */ /* 0x004fca00078e3cff */
[----:B------:R1:W-:Y:S04]  /*22fc0*/  STL [R1+0x28], R7 ;  /* 0x0000280701007387 */ /* 0x0003e80000100800 */
[----:B------:R1:W-:Y:S01]  /*22fd0*/  STL [R1+0x20], R3 ;  /* 0x0000200301007387 */ /* 0x0003e20000100800 */
[----:B------:R-:W-:Y:S05]  /*22fe0*/  @P3 BRA `(.L_x_6621) ;  /* 0xfffffff8008c3947 */ /* 0x000fea000383ffff */
.L_x_6591:
[----:B------:R-:W-:Y:S05]  /*22ff0*/  BSYNC B0 ;  /* 0x0000000000007941 */ /* 0x000fea0003800000 */
.L_x_6590:
[----:B------:R-:W-:Y:S05]  /*23000*/  @!P0 WARPSYNC.ALL ;  /* 0x0000000000008948 */ /* 0x000fea0003800000 */
[----:B------:R-:W-:Y:S01]  /*23010*/  @!P0 BAR.SYNC.DEFER_BLOCKING 0xc, 0x180 ;  /* 0x0306000000008b1d */ /* 0x000fe20000010000 */
[----:B------:R-:W-:-:S05]  /*23020*/  IMAD.MOV.U32 R0, RZ, RZ, RZ ;  /* 0x000000ffff007224 */ /* 0x000fca00078e00ff */
        /* <DEDUP_REMOVED lines=8> */
[----:B0-----:R0:W2:Y:S02]  /*230b0*/  F2I.FTZ.U32.TRUNC.NTZ R5, R4 ;  /* 0x0000000400057305 */ /* 0x0010a4000021f000 */
[----:B0-----:R-:W-:Y:S02]  /*230c0*/  IMAD.MOV.U32 R4, RZ, RZ, RZ ;  /* 0x000000ffff047224 */ /* 0x001fe400078e00ff */
[----:B--2---:R-:W-:-:S04]  /*230d0*/  IMAD.MOV R0, RZ, RZ, -R5 ;  /* 0x000000ffff007224 */ /* 0x004fc800078e0a05 */
[----:B------:R-:W-:-:S04]  /*230e0*/  IMAD R0, R0, R2, RZ ;  /* 0x0000000200007224 */ /* 0x000fc800078e02ff */
[----:B------:R-:W-:Y:S01]  /*230f0*/  IMAD.HI.U32 R6, R5, R0, R4 ;  /* 0x0000000005067227 */ /* 0x000fe200078e0004 */
[-C--:B------:R-:W-:Y:S02]  /*23100*/  IABS R0, R17.reuse ;  /* 0x0000001100007213 */ /* 0x080fe40000000000 */
[----:B------:R-:W-:Y:S02]  /*23110*/  IADD3 R4, R19, -0x1, R17 ;  /* 0xffffffff13047810 */ /* 0x000fe40007ffe011 */
[----:B------:R-:W-:Y:S02]  /*23120*/  IADD3 R0, RZ, -R0, RZ ;  /* 0x80000000ff007210 */ /* 0x000fe40007ffe0ff */
[----:B-1----:R-:W-:Y:S02]  /*23130*/  IABS R3, R4 ;  /* 0x0000000400037213 */ /* 0x002fe40000000000 */
[----:B------:R-:W-:Y:S01]  /*23140*/  LOP3.LUT R4, R4, R17, RZ, 0x3c, !PT ;  /* 0x0000001104047212 */ /* 0x000fe200078e3cff */
[----:B------:R-:W-:-:S02]  /*23150*/  IMAD.MOV.U32 R5, RZ, RZ, R0 ;  /* 0x000000ffff057224 */ /* 0x000fc400078e0000 */
        /* <DEDUP_REMOVED lines=11> */
.L_x_6623:
[----:B------:R-:W-:Y:S05]  /*23210*/  BSYNC B0 ;  /* 0x0000000000007941 */ /* 0x000fea0003800000 */
.L_x_6622:
        /* <DEDUP_REMOVED lines=24> */
.L_x_6624:
        /* <DEDUP_REMOVED lines=19> */
[----:B0-----:R-:W-:Y:S05]  /*234d0*/  CALL.ABS.NOINC R2 ;  /* 0x0000000002007343 */ /* 0x001fea0003c00000 */
.L_x_6627:
[----:B------:R-:W-:Y:S05]  /*234e0*/  BSYNC B6 ;  /* 0x0000000000067941 */ /* 0x000fea0003800000 */
.L_x_6626:
        /* <DEDUP_REMOVED lines=24> */
.L_x_6629:
[----:B------:R-:W-:Y:S05]  /*23670*/  BSYNC B6 ;  /* 0x0000000000067941 */ /* 0x000fea0003800000 */
.L_x_6628:
        /* <DEDUP_REMOVED lines=20> */
.L_x_6631:
[----:B------:R-:W-:Y:S05]  /*237c0*/  BSYNC B6 ;  /* 0x0000000000067941 */ /* 0x000fea0003800000 */
.L_x_6630:
        /* <DEDUP_REMOVED lines=19> */
.L_x_6633:
[----:B------:R-:W-:Y:S05]  /*23900*/  BSYNC B6 ;  /* 0x0000000000067941 */ /* 0x000fea0003800000 */
.L_x_6632:
        /* <DEDUP_REMOVED lines=23> */
.L_x_6838:
        /* <DEDUP_REMOVED lines=10> */
.L_x_6841:
[----:B------:R-:W-:Y:S05]  /*23b20*/  @!P6 BRA `(.L_x_6635) ;  /* 0x000000040058e947 */ /* 0x000fea0003800000 */
[----:B0-----:R-:W2:Y:S01]  /*23b30*/  LDL R0, [R1+0x60] ;  /* 0x0000600001007983 */ /* 0x001ea20000100800 */
[----:B------:R-:W-:-:S04]  /*23b40*/  ISETP.NE.U32.AND P0, PT, R2, RZ, PT ;  /* 0x000000ff0200720c */ /* 0x000fc80003f05070 */
[----:B------:R-:W-:Y:S02]  /*23b50*/  ISETP.NE.AND.EX P0, PT, R3, RZ, PT, P0 ;  /* 0x000000ff0300720c */ /* 0x000fe40003f05300 */
[----:B--2---:R-:W-:-:S11]  /*23b60*/  IADD3 R4, R0, -0x1, RZ ;  /* 0xffffffff00047810 */ /* 0x004fd60007ffe0ff */
        /* <DEDUP_REMOVED lines=19> */
.L_x_6637:
[----:B------:R-:W2:Y:S04]  /*23ca0*/  LDL R0, [R1+0x1c] ;  /* 0x00001c0001007983 */ /* 0x000ea80000100800 */
[----:B0-----:R-:W3:Y:S01]  /*23cb0*/  LDL R2, [R1+0x24] ;  /* 0x0000240001027983 */ /* 0x001ee20000100800 */
[----:B-1----:R-:W0:Y:S02]  /*23cc0*/  S2R R9, SR_TID.X ;  /* 0x0000000000097919 */ /* 0x002e240000002100 */
[----:B0-----:R-:W-:-:S04]  /*23cd0*/  LOP3.LUT R9, R9, 0x7f, RZ, 0xc0, !PT ;  /* 0x0000007f09097812 */ /* 0x001fc800078ec0ff */
[----:B------:R-:W-:Y:S02]  /*23ce0*/  ISETP.NE.AND P1, PT, R9, RZ, PT ;  /* 0x000000ff0900720c */ /* 0x000fe40003f25270 */
[----:B--2---:R-:W-:Y:S02]  /*23cf0*/  LEA R0, R0, R18, 0x3 ;  /* 0x0000001200007211 */ /* 0x004fe400078e18ff */
[----:B---3--:R-:W-:-:S04]  /*23d00*/  SHF.L.U32 R3, R2, 0x1f, RZ ;  /* 0x0000001f02037819 */ /* 0x008fc800000006ff */
[----:B------:R-:W0:Y:S02]  /*23d10*/  SYNCS.PHASECHK.TRANS64.TRYWAIT P0, [R0+URZ+0x2e880], R3 ;  /* 0x02e88003000075a7 */ /* 0x000e24000800017f */
[----:B0-----:R-:W-:Y:S05]  /*23d20*/  @!P0 BRA `(.L_x_6638) ;  /* 0x0000007400ac8947 */ /* 0x001fea0003800000 */
.L_x_6842:
        /* <DEDUP_REMOVED lines=8> */
.L_x_6639:
[----:B------:R-:W2:Y:S04]  /*23db0*/  LDL R2, [R1+0x1c] ;  /* 0x00001c0001027983 */ /* 0x000ea80000100800 */
[----:B------:R-:W3:Y:S01]  /*23dc0*/  LDL R5, [R1+0x34] ;  /* 0x0000340001057983 */ /* 0x000ee20000100800 */
[----:B------:R-:W-:Y:S01]  /*23dd0*/  R2UR UR9, R0 ;  /* 0x00000000000972ca */ /* 0x000fe200000e0000 */
[----:B------:R-:W-:Y:S01]  /*23de0*/  UIADD3 UR4, UP0, UR36, 0x470, URZ ;  /* 0x0000047024047890 */ /* 0x000fe2000ff1e03f */
[----:B------:R-:W-:Y:S01]  /*23df0*/  R2UR UR12, R16 ;  /* 0x00000000100c72ca */ /* 0x000fe200000e0000 */
[----:B------:R-:W-:Y:S01]  /*23e00*/  UMOV UR6, 0x0 ;  /* 0x0000000000067882 */ /* 0x000fe20000000000 */
[----:B-----5:R-:W-:Y:S01]  /*23e10*/  R2UR UR13, R17 ;  /* 0x00000000110d72ca */ /* 0x020fe200000e0000 */
[----:B------:R-:W-:Y:S01]  /*23e20*/  UIADD3.X UR5, URZ, UR37, URZ, UP0, !UPT ;  /* 0x000000253f057290 */ /* 0x000fe200087fe43f */
[----:B------:R-:W-:Y:S01]  /*23e30*/  UMOV UR7, 0x14f00000 ;  /* 0x14f0000000077882 */ /* 0x000fe20000000000 */
[----:B------:R-:W-:-:S06]  /*23e40*/  UMOV UR10, URZ ;  /* 0x0000003f000a7c82 */ /* 0x000fcc0008000000 */
[----:B------:R-:W-:Y:S01]  /*23e50*/  UIADD3 UR9, UR9, 0x2e870, URZ ;  /* 0x0002e87009097890 */ /* 0x000fe2000fffe03f */
[----:B--2---:R-:W-:Y:S02]  /*23e60*/  IMAD R2, R2, 0x7000, R18 ;  /* 0x0000700002027824 */ /* 0x004fe400078e0212 */
[----:B---3--:R-:W-:-:S03]  /*23e70*/  IMAD R4, R4, 0xe0, R5 ;  /* 0x000000e004047824 */ /* 0x008fc600078e0205 */
[----:B------:R-:W-:Y:S02]  /*23e80*/  R2UR UR8, R2 ;  /* 0x00000000020872ca */ /* 0x000fe400000e0000 */
[----:B------:R-:W-:-:S11]  /*23e90*/  R2UR UR11, R4 ;  /* 0x00000000040b72ca */ /* 0x000fd600000e0000 */
[----:B------:R-:W-:-:S09]  /*23ea0*/  UIADD3 UR8, UR8, 0xe400, URZ ;  /* 0x0000e40008087890 */ /* 0x000fd2000fffe03f */
[----:B------:R1:W-:Y:S01]  /*23eb0*/  UTMALDG.4D [UR8], [UR4], desc[UR6] ;  /* 0x00000608040075b4 */ /* 0x0003e20008019000 */
[----:B------:R-:W2:Y:S02]  /*23ec0*/  SYNCS.PHASECHK.TRANS64.TRYWAIT P0, [R0+URZ+0x2e840], R3 ;  /* 0x02e84003000075a7 */ /* 0x000ea4000800017f */
[----:B-12---:R-:W-:Y:S05]  /*23ed0*/  @!P0 BRA `(.L_x_6640) ;  /* 0x0000007400548947 */ /* 0x006fea0003800000 */
.L_x_6843:
        /* <DEDUP_REMOVED lines=8> */
.L_x_6641:
        /* <DEDUP_REMOVED lines=11> */
[----:B------:R-:W-:-:S03]  /*24010*/  R2UR UR13, R17 ;  /* 0x00000000110d72ca */ /* 0x000fc600000e0000 */
[----:B------:R-:W-:Y:S02]  /*24020*/  UIADD3 UR8, UR8, 0x20400, URZ ;  /* 0x0002040008087890 */ /* 0x000fe4000fffe03f */
[----:B------:R-:W-:-:S09]  /*24030*/  UIADD3 UR9, UR9, 0x2e830, URZ ;  /* 0x0002e83009097890 */ /* 0x000fd2000fffe03f */
[----:B------:R3:W-:Y:S01]  /*24040*/  UTMALDG.4D [UR8], [UR4], desc[UR6] ;  /* 0x00000608040075b4 */ /* 0x0007e20008019000 */
[----:B--2---:R-:W-:-:S04]  /*24050*/  LOP3.LUT R3, R3, 0xfffffffe, RZ, 0xc0, !PT ;  /* 0xfffffffe03037812 */ /* 0x004fc800078ec0ff */
[----:B------:R-:W-:-:S05]  /*24060*/  @P0 LOP3.LUT R3, R3, 0x1, RZ, 0xfc, !PT ;  /* 0x0000000103030812 */ /* 0x000fca00078efcff */
[----:B------:R3:W-:Y:S01]  /*24070*/  STL [R1+0x18], R3 ;  /* 0x0000180301007387 */ /* 0x0007e20000100800 */
[----:B------:R-:W-:Y:S01]  /*24080*/  NOP ;  /* 0x0000000000007918 */ /* 0x000fe20000000000 */
.L_x_6635:
        /* <DEDUP_REMOVED lines=28> */
[----:B------:R-:W-:Y:S01]  /*24250*/  MOV R4, UR4 ;  /* 0x0000000400047c02 */ /* 0x000fe20008000f00 */
[----:B------:R-:W-:Y:S01]  /*24260*/  IMAD.U32 R5, RZ, RZ, UR5 ;  /* 0x00000005ff057e24 */ /* 0x000fe2000f8e00ff */
[----:B------:R-:W0:Y:S01]  /*24270*/  LDC.64 R2, c[0x4][R2] ;  /* 0x0100000002027b82 */ /* 0x000e220000000a00 */
[----:B------:R-:W-:Y:S01]  /*24280*/  IMAD.U32 R6, RZ, RZ, UR6 ;  /* 0x00000006ff067e24 */ /* 0x000fe2000f8e00ff */
[----:B------:R-:W-:Y:S01]  /*24290*/  MOV R11, UR9 ;  /* 0x00000009000b7c02 */ /* 0x000fe20008000f00 */
[----:B------:R-:W-:Y:S02]  /*242a0*/  IMAD.U32 R7, RZ, RZ, UR7 ;  /* 0x00000007ff077e24 */ /* 0x000fe4000f8e00ff */
[----:B-1----:R-:W-:-:S02]  /*242b0*/  IMAD.U32 R10, RZ, RZ, UR8 ;  /* 0x00000008ff0a7e24 */ /* 0x002fc4000f8e00ff */
[----:B------:R-:W-:Y:S02]  /*242c0*/  IMAD.MOV.U32 R8, RZ, RZ, 0x70 ;  /* 0x00000070ff087424 */ /* 0x000fe400078e00ff */
[----:B------:R-:W-:Y:S02]  /*242d0*/  IMAD.MOV.U32 R12, RZ, RZ, 0x1 ;  /* 0x00000001ff0c7424 */ /* 0x000fe400078e00ff */
[----:B------:R-:W-:-:S07]  /*242e0*/  IMAD.MOV.U32 R13, RZ, RZ, RZ ;  /* 0x000000ffff0d7224 */ /* 0x000fce00078e00ff */
[----:B------:R-:W-:-:S07]  /*242f0*/  LEPC R20, `(.L_x_6643) ;  /* 0x000000001014794e */ /* 0x000fce0000000000 */
[----:B0-----:R-:W-:Y:S05]  /*24300*/  CALL.ABS.NOINC R2 ;  /* 0x0000000002007343 */ /* 0x001fea0003c00000 */
.L_x_6643:
[----:B------:R-:W-:Y:S05]  /*24310*/  BSYNC B6 ;  /* 0x0000000000067941 */ /* 0x000fea0003800000 */
.L_x_6642:
[----:B0-----:R-:W2:Y:S01]  /*24320*/  LDL.LU R0, [R1+0x70] ;  /* 0x0000700001007983 */ /* 0x001ea20000300800 */
[----:B------:R-:W0:Y:S01]  /*24330*/  LDC R8, c[0x0][0x448] ;  /* 0x00011200ff087b82 */ /* 0x000e220000000800 */
[----:B------:R-:W-:Y:S01]  /*24340*/  ULDC.64 UR4, c[0x0][0x2d8] ;  /* 0x0000b60000047ab9 */ /* 0x000fe20000000a00 */
[----:B------:R-:W-:Y:S01]  /*24350*/  ULDC UR6, c[0x0][0x2b8] ;  /* 0x0000ae0000067ab9 */ /* 0x000fe20000000800 */
[----:B------:R-:W3:Y:S04]  /*24360*/  LDL.LU R4, [R1+0x64] ;  /* 0x0000640001047983 */ /* 0x000ee80000300800 */
[----:B------:R-:W3:Y:S04]  /*24370*/  LDL.LU.64 R2, [R1+0x58] ;  /* 0x0000580001027983 */ /* 0x000ee80000300a00 */
[----:B------:R-:W4:Y:S04]  /*24380*/  LDL.LU R6, [R1+0x50] ;  /* 0x0000500001067983 */ /* 0x000f280000300800 */
[----:B------:R-:W4:Y:S04]  /*24390*/  LDL.LU R5, [R1+0x4] ;  /* 0x0000040001057983 */ /* 0x000f280000300800 */
[----:B-1----:R1:W5:Y:S01]  /*243a0*/  LDL R9, [R1+0x68] ;  /* 0x0000680001097983 */ /* 0x0023620000100800 */
[----:B0-----:R-:W-:-:S13]  /*243b0*/  ISETP.NE.AND P0, PT, R8, 0x1, PT ;  /* 0x000000010800780c */ /* 0x001fda0003f05270 */
[----:B------:R-:W0:Y:S01]  /*243c0*/  @P0 LDC R7, c[0x0][0x450] ;  /* 0x00011400ff070b82 */ /* 0x000e220000000800 */
[----:B---3--:R-:W-:Y:S02]  /*243d0*/  IMAD.MOV.U32 R3, RZ, RZ, R4 ;  /* 0x000000ffff037224 */ /* 0x008fe400078e0004 */
[----:B------:R-:W3:Y:S01]  /*243e0*/  S2R R4, SR_TID.X ;  /* 0x0000000000047919 */ /* 0x000ee20000002100 */
[----:B------:R-:W-:-:S04]  /*243f0*/  IMAD.WIDE.U32 R2, R16, UR4, R2 ;  /* 0x0000000410027c25 */ /* 0x000fc8000f8e0002 */
[----:B------:R-:W-:Y:S01]  /*24400*/  IMAD R3, R16, UR5, R3 ;  /* 0x0000000510037c24 */ /* 0x000fe2000f8e0203 */
[----:B------:R-:W-:Y:S02]  /*24410*/  ULDC.64 UR4, c[0x0][0x2e0] ;  /* 0x0000b80000047ab9 */ /* 0x000fe40000000a00 */
[----:B--2---:R-:W-:Y:S02]  /*24420*/  IMAD R0, R0, UR4, RZ ;  /* 0x0000000400007c24 */ /* 0x004fe4000f8e02ff */
[----:B----4-:R-:W-:-:S04]  /*24430*/  IMAD.WIDE.U32 R2, R6, UR4, R2 ;  /* 0x0000000406027c25 */ /* 0x010fc8000f8e0002 */
[----:B------:R-:W-:Y:S01]  /*24440*/  IMAD R0, R6, UR5, R0 ;  /* 0x0000000506007c24 */ /* 0x000fe2000f8e0200 */
[----:B------:R-:W-:Y:S01]  /*24450*/  ULDC.64 UR4, c[0x0][0x2d0] ;  /* 0x0000b40000047ab9 */ /* 0x000fe20000000a00 */
[C---:B---3--:R-:W-:Y:S01]  /*24460*/  LOP3.LUT R6, R4.reuse, 0x7f, RZ, 0xc0, !PT ;  /* 0x0000007f04067812 */ /* 0x048fe200078ec0ff */
[----:B------:R-:W-:-:S03]  /*24470*/  IMAD.SHL.U32 R4, R4, 0x10, RZ ;  /* 0x0000001004047824 */ /* 0x000fc600078e00ff */
[----:B------:R-:W-:-:S04]  /*24480*/  SHF.R.U32.HI R6, RZ, 0x3, R6 ;  /* 0x00000003ff067819 */ /* 0x000fc80000011606 */
[----:B------:R-:W-:Y:S02]  /*24490*/  LOP3.LUT R4, R6, 0x70, R4, 0xf8, !PT ;  /* 0x0000007006047812 */ /* 0x000fe400078ef804 */
[----:B------:R-:W2:Y:S01]  /*244a0*/  @P0 LDC R6, c[0x0][0x44c] ;  /* 0x00011300ff060b82 */ /* 0x000ea20000000800 */
[----:B------:R-:W-:-:S05]  /*244b0*/  IMAD.SHL.U32 R5, R5, 0x80, RZ ;  /* 0x0000008005057824 */ /* 0x000fca00078e00ff */
[----:B------:R-:W-:Y:S02]  /*244c0*/  LOP3.LUT R4, R4, R5, RZ, 0xfc, !PT ;  /* 0x0000000504047212 */ /* 0x000fe400078efcff */
[----:B------:R-:W-:-:S03]  /*244d0*/  IADD3 R3, R3, R0, RZ ;  /* 0x0000000003037210 */ /* 0x000fc60007ffe0ff */
[----:B------:R-:W-:Y:S02]  /*244e0*/  IMAD.MOV.U32 R0, RZ, RZ, R4 ;  /* 0x000000ffff007224 */ /* 0x000fe400078e0004 */
[----:B--2---:R-:W-:-:S05]  /*244f0*/  @P0 IMAD.HI.U32 R6, R4, R6, RZ ;  /* 0x0000000604060227 */ /* 0x004fca00078e00ff */
[----:B0-----:R-:W-:Y:S02]  /*24500*/  @P0 SHF.R.U32.HI R0, RZ, R7, R6 ;  /* 0x00000007ff000219 */ /* 0x001fe40000011606 */
[----:B------:R-:W0:Y:S03]  /*24510*/  S2R R7, SR_TID.X ;  /* 0x0000000000077919 */ /* 0x000e260000002100 */
[----:B------:R-:W-:-:S04]  /*24520*/  IMAD.MOV R6, RZ, RZ, -R0 ;  /* 0x000000ffff067224 */ /* 0x000fc800078e0a00 */
[----:B------:R-:W-:Y:S01]  /*24530*/  IMAD R4, R8, R6, R4 ;  /* 0x0000000608047224 */ /* 0x000fe200078e0204 */
[----:B------:R-:W-:Y:S01]  /*24540*/  SHF.R.S32.HI R6, RZ, 0x1f, R0 ;  /* 0x0000001fff067819 */ /* 0x000fe20000011400 */
[----:B------:R-:W-:-:S04]  /*24550*/  IMAD.WIDE.U32 R2, R0, UR4, R2 ;  /* 0x0000000400027c25 */ /* 0x000fc8000f8e0002 */
[----:B------:R-:W-:-:S04]  /*24560*/  IMAD R6, R6, UR4, RZ ;  /* 0x0000000406067c24 */ /* 0x000fc8000f8e02ff */
[----:B------:R-:W-:Y:S01]  /*24570*/  IMAD R0, R0, UR5, R6 ;  /* 0x0000000500007c24 */ /* 0x000fe2000f8e0206 */
[----:B------:R-:W-:-:S04]  /*24580*/  ULDC.64 UR4, c[0x0][0x2c8] ;  /* 0x0000b20000047ab9 */ /* 0x000fc80000000a00 */
[----:B------:R-:W-:Y:S02]  /*24590*/  IADD3 R3, R3, R0, RZ ;  /* 0x0000000003037210 */ /* 0x000fe40007ffe0ff */
[----:B------:R-:W-:Y:S01]  /*245a0*/  SHF.R.S32.HI R0, RZ, 0x1f, R4 ;  /* 0x0000001fff007819 */ /* 0x000fe20000011404 */
[----:B------:R-:W-:-:S04]  /*245b0*/  IMAD.WIDE.U32 R2, R4, UR4, R2 ;  /* 0x0000000404027c25 */ /* 0x000fc8000f8e0002 */
[----:B------:R-:W-:Y:S02]  /*245c0*/  IMAD R0, R0, UR4, RZ ;  /* 0x0000000400007c24 */ /* 0x000fe4000f8e02ff */
[----:B0-----:R-:W-:Y:S02]  /*245d0*/  IMAD.SHL.U32 R10, R7, 0x10, RZ ;  /* 0x00000010070a7824 */ /* 0x001fe400078e00ff */
[----:B------:R-:W-:Y:S01]  /*245e0*/  IMAD R0, R4, UR5, R0 ;  /* 0x0000000504007c24 */ /* 0x000fe2000f8e0200 */
[----:B------:R-:W-:Y:S02]  /*245f0*/  ULDC.64 UR4, c[0x0][0x280] ;  /* 0x0000a00000047ab9 */ /* 0x000fe40000000a00 */
[----:B------:R-:W-:Y:S02]  /*24600*/  LOP3.LUT R10, R10, 0x70, RZ, 0xc0, !PT ;  /* 0x000000700a0a7812 */ /* 0x000fe400078ec0ff */
[----:B------:R-:W-:Y:S01]  /*24610*/  IADD3 R4, P1, R2, UR4, RZ ;  /* 0x0000000402047c10 */ /* 0x000fe2000ff3e0ff */
[----:B------:R-:W-:Y:S01]  /*24620*/  UMOV UR4, 0xffffffff ;  /* 0xffffffff00047882 */ /* 0x000fe20000000000 */
[----:B------:R-:W-:-:S02]  /*24630*/  ISETP.GE.AND P0, PT, R10, UR6, PT ;  /* 0x000000060a007c0c */ /* 0x000fc4000bf06270 */
[----:B------:R-:W-:Y:S01]  /*24640*/  IADD3.X R3, R3, UR5, R0, P1, !PT ;  /* 0x0000000503037c10 */ /* 0x000fe20008ffe400 */
[----:B-1----:R-:W-:Y:S10]  /*24650*/  BRA.DIV UR4, `(.L_x_6644) ;  /* 0x0000006e04887947 */ /* 0x002ff4000b800000 */
[----:B------:R-:W0:Y:S02]  /*24660*/  S2R R6, SR_TID.X ;  /* 0x0000000000067919 */ /* 0x000e240000002100 */
[----:B0-----:R-:W-:Y:S02]  /*24670*/  LOP3.LUT R7, R6, 0x7f, RZ, 0xc0, !PT ;  /* 0x0000007f06077812 */ /* 0x001fe400078ec0ff */
[----:B------:R-:W2:Y:S02]  /*24680*/  LDL.LU R6, [R1+0x6c] ;  /* 0x00006c0001067983 */ /* 0x000ea40000300800 */
[----:B------:R-:W-:Y:S02]  /*24690*/  SHF.R.U32.HI R11, RZ, 0x3, R7 ;  /* 0x00000003ff0b7819 */ /* 0x000fe40000011607 */
[----:B------:R-:W0:Y:S03]  /*246a0*/  SHFL.IDX PT, R7, R4, RZ, 0x181f ;  /* 0x00181fff04077589 */ /* 0x000e2600000e0000 */
[----:B------:R-:W-:-:S04]  /*246b0*/  IMAD.IADD R0, R11, 0x1, R5 ;  /* 0x000000010b007824 */ /* 0x000fc800078e0205 */
[----:B------:R-:W-:Y:S02]  /*246c0*/  VIADD R5, R0, 0x10 ;  /* 0x0000001000057836 */ /* 0x000fe40000000000 */
[----:B--2---:R-:W-:Y:S02]  /*246d0*/  IMAD R2, R6, R8, RZ ;  /* 0x0000000806027224 */ /* 0x004fe400078e02ff */
[----:B------:R-:W1:Y:S03]  /*246e0*/  SHFL.IDX PT, R6, R3, RZ, 0x181f ;  /* 0x00181fff03067589 */ /* 0x000e6600000e0000 */
[----:B------:R-:W-:-:S13]  /*246f0*/  ISETP.GE.AND P1, PT, R0, R2, PT ;  /* 0x000000020000720c */ /* 0x000fda0003f26270 */
[----:B0-----:R-:W-:-:S05]  /*24700*/  @!P1 IADD3 R7, P2, R10, R7, RZ ;  /* 0x000000070a079210 */ /* 0x001fca0007f5e0ff */
[----:B-1----:R-:W-:-:S05]  /*24710*/  @!P1 IMAD.X R6, RZ, RZ, R6, P2 ;  /* 0x000000ffff069224 */ /* 0x002fca00010e0606 */
[----:B------:R-:W-:-:S04]  /*24720*/  @!P1 LOP3.LUT R7, R7, R6, RZ, 0x3c, !PT ;  /* 0x0000000607079212 */ /* 0x000fc800078e3cff */
[----:B------:R-:W-:-:S04]  /*24730*/  @!P1 LOP3.LUT R6, R7, R6, RZ, 0x3c, !PT ;  /* 0x0000000607069212 */ /* 0x000fc800078e3cff */
[----:B------:R-:W-:-:S05]  /*24740*/  @!P1 LOP3.LUT R7, R7, R6, RZ, 0x3c, !PT ;  /* 0x0000000607079212 */ /* 0x000fca00078e3cff */
[----:B------:R-:W-:Y:S01]  /*24750*/  @!PT LDS RZ, [RZ] ;  /* 0x00000000fffff984 */ /* 0x000fe20000000800 */
[----:B-----5:R0:W-:Y:S01]  /*24760*/  @!P1 LDGSTS.E.BYPASS.LTC128B.128 [R9+0x1c400], desc[UR60][R6.64], !P0 ;  /* 0x1c40000006099fae */ /* 0x0201e2000c101d7c */
        /* <DEDUP_REMOVED lines=8> */
[----:B------:R0:W-:Y:S02]  /*247f0*/  @!P1 LDGSTS.E.BYPASS.LTC128B.128 [R9+0x1cc00], desc[UR60][R6.64], !P0 ;  /* 0x1cc0000006099fae */ /* 0x0001e4000c101d7c */
[----:B------:R-:W-:Y:S02]  /*24800*/  ISETP.GE.AND P1, PT, R5, R2, PT ;  /* 0x000000020500720c */ /* 0x000fe40003f26270 */
[----:B------:R-:W1:Y:S04]  /*24810*/  SHFL.IDX PT, R5, R4, 0x2, 0x181f ;  /* 0x00581f0004057f89 */ /* 0x000e6800000e0000 */
[----:B0-----:R-:W0:Y:S07]  /*24820*/  SHFL.IDX PT, R6, R3, 0x2, 0x181f ;  /* 0x00581f0003067f89 */ /* 0x001e2e00000e0000 */
[----:B-1----:R-:W-:-:S05]  /*24830*/  @!P1 IADD3 R5, P2, R10, R5, RZ ;  /* 0x000000050a059210 */ /* 0x002fca0007f5e0ff */
[----:B0-----:R-:W-:-:S05]  /*24840*/  @!P1 IMAD.X R6, RZ, RZ, R6, P2 ;  /* 0x000000ffff069224 */ /* 0x001fca00010e0606 */
[----:B------:R-:W-:Y:S01]  /*24850*/  @!P1 MOV R7, R6 ;  /* 0x0000000600079202 */ /* 0x000fe20000000f00 */
[----:B------:R-:W-:Y:S02]  /*24860*/  @!P1 IMAD.MOV.U32 R6, RZ, RZ, R5 ;  /* 0x000000ffff069224 */ /* 0x000fe400078e0005 */
[----:B------:R-:W-:-:S03]  /*24870*/  VIADD R5, R0, 0x30 ;  /* 0x0000003000057836 */ /* 0x000fc60000000000 */
[----:B------:R0:W-:Y:S02]  /*24880*/  @!P1 LDGSTS.E.BYPASS.LTC128B.128 [R9+0x1d400], desc[UR60][R6.64], !P0 ;  /* 0x1d40000006099fae */ /* 0x0001e4000c101d7c */
[----:B------:R-:W-:Y:S02]  /*24890*/  ISETP.GE.AND P1, PT, R5, R2, PT ;  /* 0x000000020500720c */ /* 0x000fe40003f26270 */
[----:B------:R-:W1:Y:S04]  /*248a0*/  SHFL.IDX PT, R5, R4, 0x3, 0x181f ;  /* 0x00781f0004057f89 */ /* 0x000e6800000e0000 */
[----:B0-----:R-:W0:Y:S07]  /*248b0*/  SHFL.IDX PT, R6, R3, 0x3, 0x181f ;  /* 0x00781f0003067f89 */ /* 0x001e2e00000e0000 */
[----:B-1----:R-:W-:-:S05]  /*248c0*/  @!P1 IADD3 R5, P2, R10, R5, RZ ;  /* 0x000000050a059210 */ /* 0x002fca0007f5e0ff */
[----:B0-----:R-:W-:-:S04]  /*248d0*/  @!P1 IMAD.X R6, RZ, RZ, R6, P2 ;  /* 0x000000ffff069224 */ /* 0x001fc800010e0606 */
[----:B------:R-:W-:Y:S01]  /*248e0*/  @!P1 IMAD.MOV.U32 R7, RZ, RZ, R6 ;  /* 0x000000ffff079224 */ /* 0x000fe200078e0006 */
[----:B------:R-:W-:Y:S01]  /*248f0*/  @!P1 MOV R6, R5 ;  /* 0x0000000500069202 */ /* 0x000fe20000000f00 */
[----:B------:R-:W-:-:S04]  /*24900*/  VIADD R5, R0, 0x40 ;  /* 0x0000004000057836 */ /* 0x000fc80000000000 */
        /* <DEDUP_REMOVED lines=18> */
[----:B------:R0:W-:Y:S02]  /*24a30*/  @!P1 LDGSTS.E.BYPASS.LTC128B.128 [R9+0x1ec00], desc[UR60][R6.64], !P0 ;  /* 0x1ec0000006099fae */ /* 0x0001e4000c101d7c */
[----:B------:R-:W-:Y:S02]  /*24a40*/  ISETP.GE.AND P1, PT, R5, R2, PT ;  /* 0x000000020500720c */ /* 0x000fe40003f26270 */
[----:B------:R-:W1:Y:S04]  /*24a50*/  SHFL.IDX PT, R5, R4, 0x6, 0x181f ;  /* 0x00d81f0004057f89 */ /* 0x000e6800000e0000 */
[----:B0-----:R-:W0:Y:S07]  /*24a60*/  SHFL.IDX PT, R6, R3, 0x6, 0x181f ;  /* 0x00d81f0003067f89 */ /* 0x001e2e00000e0000 */
[----:B-1----:R-:W-:-:S04]  /*24a70*/  @!P1 IADD3 R5, P2, R10, R5, RZ ;  /* 0x000000050a059210 */ /* 0x002fc80007f5e0ff */
[----:B0-----:R-:W-:-:S05]  /*24a80*/  @!P1 IADD3.X R6, RZ, R6, RZ, P2, !PT ;  /* 0x00000006ff069210 */ /* 0x001fca00017fe4ff */
[----:B------:R-:W-:Y:S02]  /*24a90*/  @!P1 IMAD.MOV.U32 R7, RZ, RZ, R6 ;  /* 0x000000ffff079224 */ /* 0x000fe400078e0006 */
[----:B------:R-:W-:Y:S02]  /*24aa0*/  @!P1 IMAD.MOV.U32 R6, RZ, RZ, R5 ;  /* 0x000000ffff069224 */ /* 0x000fe400078e0005 */
[----:B------:R0:W1:Y:S04]  /*24ab0*/  SHFL.IDX PT, R5, R3, 0x7, 0x181f ;  /* 0x00f81f0003057f89 */ /* 0x00006800000e0000 */
[----:B------:R0:W-:Y:S04]  /*24ac0*/  @!P1 LDGSTS.E.BYPASS.LTC128B.128 [R9+0x1f400], desc[UR60][R6.64], !P0 ;  /* 0x1f40000006099fae */ /* 0x0001e8000c101d7c */
[----:B------:R0:W2:Y:S02]  /*24ad0*/  SHFL.IDX PT, R3, R4, 0x7, 0x181f ;  /* 0x00f81f0004037f89 */ /* 0x0000a400000e0000 */
.L_x_6860:
[----:B------:R-:W-:-:S05]  /*24ae0*/  VIADD R0, R0, 0x70 ;  /* 0x0000007000007836 */ /* 0x000fca0000000000 */
[----:B------:R-:W-:-:S13]  /*24af0*/  ISETP.GE.AND P1, PT, R0, R2, PT ;  /* 0x000000020000720c */ /* 0x000fda0003f26270 */
[----:B--2---:R-:W-:-:S05]  /*24b00*/  @!P1 IADD3 R2, P2, R10, R3, RZ ;  /* 0x000000030a029210 */ /* 0x004fca0007f5e0ff */
[----:B01----:R-:W-:-:S05]  /*24b10*/  @!P1 IMAD.X R3, RZ, RZ, R5, P2 ;  /* 0x000000ffff039224 */ /* 0x003fca00010e0605 */
[----:B------:R-:W-:Y:S01]  /*24b20*/  @!PT LDS RZ, [RZ] ;  /* 0x00000000fffff984 */ /* 0x000fe20000000800 */
[----:B------:R-:W-:Y:S01]  /*24b30*/  @!PT LDS RZ, [RZ] ;  /* 0x00000000fffff984 */ /* 0x000fe20000000800 */
[----:B------:R-:W-:Y:S01]  /*24b40*/  @!PT LDS RZ, [RZ] ;  /* 0x00000000fffff984 */ /* 0x000fe20000000800 */
[----:B------:R0:W-:Y:S01]  /*24b50*/  @!P1 LDGSTS.E.BYPASS.LTC128B.128 [R9+0x1fc00], desc[UR60][R2.64], !P0 ;  /* 0x1fc0000002099fae */ /* 0x0001e2000c101d7c */
[----:B------:R-:W-:Y:S01]  /*24b60*/  PLOP3.LUT P0, PT, PT, PT, PT, 0x80, 0x0 ;  /* 0x000000000000781c */ /* 0x000fe20003f0f070 */
[----:B------:R-:W-:-:S12]  /*24b70*/  NOP ;  /* 0x0000000000007918 */ /* 0x000fd80000000000 */
.L_x_6645:
[----:B------:R-:W-:Y:S02]  /*24b80*/  PLOP3.LUT P1, PT, P1, P0, PT, 0xa2, 0x0 ;  /* 0x000000000000781c */ /* 0x000fe40000f21472 */
[----:B------:R-:W-:-:S08]  /*24b90*/  @P0 R2UR P1, UR4, R18 ;  /* 0x00000000120402ca */ /* 0x000fd00000020000 */
[----:B------:R-:W-:-:S05]  /*24ba0*/  @P0 PLOP3.LUT P0, PT, P1, PT, PT, 0x80, 0x0 ;  /* 0x000000000000081c */ /* 0x000fca0000f0f070 */
[----:B------:R-:W-:Y:S01]  /*24bb0*/  @!P1 SYNCS.ARRIVE.TRANS64.RED.A0T1 RZ, [UR4+0x2e800], RZ ;  /* 0x02e800ffffff99a7 */ /* 0x000fe20008200404 */
[----:B------:R-:W-:Y:S07]  /*24bc0*/  @!P1 ARRIVES.LDGSTSBAR.64.TRANSCNT [UR4+0x2e800] ;  /* 0x02e80000ff0099b0 */ /* 0x000fee0008000a84 */
[----:B------:R-:W-:Y:S05]  /*24bd0*/  @P0 BRA.U.ANY `(.L_x_6645) ;  /* 0xfffffffd00e80947 */ /* 0x000fea000393ffff */
[----:B0-----:R-:W2:Y:S02]  /*24be0*/  LDL.LU R2, [R1+0x78] ;  /* 0x0000780001027983 */ /* 0x001ea40000300800 */
[----:B--2---:R-:W-:-:S04]  /*24bf0*/  IADD3 R2, R2, 0x1, RZ ;  /* 0x0000000102027810 */ /* 0x004fc80007ffe0ff */
[----:B------:R-:W-:Y:S01]  /*24c00*/  LEA.HI R0, R2, R2, RZ, 0x1 ;  /* 0x0000000202007211 */ /* 0x000fe200078f08ff */
[----:B------:R0:W-:Y:S03]  /*24c10*/  STL [R1+0x78], R2 ;  /* 0x0000780201007387 */ /* 0x0001e60000100800 */
        /* <DEDUP_REMOVED lines=8> */
.L_x_6861:
[----:B------:R-:W-:Y:S05]  /*24ca0*/  BSYNC B0 ;  /* 0x0000000000007941 */ /* 0x000fea0003800000 */
.L_x_6646:
[----:B------:R-:W2:Y:S04]  /*24cb0*/  LDL.LU R2, [R1+0x60] ;  /* 0x0000600001027983 */ /* 0x000ea80000300800 */
[----:B------:R-:W3:Y:S01]  /*24cc0*/  LDL R3, [R1+0x2c] ;  /* 0x00002c0001037983 */ /* 0x000ee20000100800 */
[----:B--2---:R-:W-:-:S05]  /*24cd0*/  VIADD R2, R2, 0xfffffffe ;  /* 0xfffffffe02027836 */ /* 0x004fca0000000000 */
[----:B---3--:R-:W-:-:S13]  /*24ce0*/  ISETP.GE.AND P0, PT, R2, R3, PT ;  /* 0x000000030200720c */ /* 0x008fda0003f06270 */
[----:B------:R-:W-:Y:S05]  /*24cf0*/  @!P0 BRA `(.L_x_6648) ;  /* 0x0000001000c48947 */ /* 0x000fea0003800000 */
[----:B0-----:R0:W5:Y:S04]  /*24d00*/  LDL.LU R0, [R1+0x1c] ;  /* 0x00001c0001007983 */ /* 0x0011680000300800 */
[----:B------:R0:W5:Y:S02]  /*24d10*/  LDL.LU R8, [R1+0x24] ;  /* 0x0000240001087983 */ /* 0x0001640000300800 */
.L_x_6668:
        /* <DEDUP_REMOVED lines=23> */
[----:B---3--:R-:W-:Y:S01]  /*24e90*/  @P0 IMAD.HI.U32 R3, R2, R4, RZ ;  /* 0x0000000402030227 */ /* 0x008fe200078e00ff */
[----:B------:R-:W-:-:S04]  /*24ea0*/  MOV R4, R2 ;  /* 0x0000000200047202 */ /* 0x000fc80000000f00 */
        /* <DEDUP_REMOVED lines=11> */
.L_x_6651:
        /* <DEDUP_REMOVED lines=8> */
.L_x_6862:
[----:B------:R-:W-:Y:S05]  /*24fe0*/  BSYNC B1 ;  /* 0x0000000000017941 */ /* 0x000fea0003800000 */
.L_x_6652:
        /* <DEDUP_REMOVED lines=9> */
.L_x_6655:
[----:B------:R-:W-:Y:S05]  /*25080*/  BSYNC B1 ;  /* 0x0000000000017941 */ /* 0x000fea0003800000 */
.L_x_6654:
[----:B------:R-:W3:Y:S04]  /*25090*/  LDL R4, [R1+0x1c] ;  /* 0x00001c0001047983 */ /* 0x000ee80000100800 */
[----:B------:R-:W4:Y:S01]  /*250a0*/  LDL R7, [R1+0x34] ;  /* 0x0000340001077983 */ /* 0x000f220000100800 */
[----:B-1----:R-:W-:Y:S01]  /*250b0*/  MOV R10, RZ ;  /* 0x000000ff000a7202 */ /* 0x002fe20000000f00 */
[----:B------:R-:W-:Y:S01]  /*250c0*/  UIADD3 UR4, UP0, UR36, 0x470, URZ ;  /* 0x0000047024047890 */ /* 0x000fe2000ff1e03f */
[----:B------:R-:W-:Y:S01]  /*250d0*/  PLOP3.LUT P0, PT, PT, PT, PT, 0x80, 0x0 ;  /* 0x000000000000781c */ /* 0x000fe20003f0f070 */
[----:B------:R-:W-:Y:S01]  /*250e0*/  UMOV UR6, 0x0 ;  /* 0x0000000000067882 */ /* 0x000fe20000000000 */
[----:B------:R-:W-:Y:S01]  /*250f0*/  R2UR UR10, R10 ;  /* 0x000000000a0a72ca */ /* 0x000fe200000e0000 */
[----:B------:R-:W-:Y:S01]  /*25100*/  UIADD3.X UR5, URZ, UR37, URZ, UP0, !UPT ;  /* 0x000000253f057290 */ /* 0x000fe200087fe43f */
[----:B------:R-:W-:Y:S01]  /*25110*/  UMOV UR7, 0x14f00000 ;  /* 0x14f0000000077882 */ /* 0x000fe20000000000 */
[----:B---3--:R-:W-:-:S02]  /*25120*/  IMAD R4, R4, 0x7000, R18 ;  /* 0x0000700004047824 */ /* 0x008fc400078e0212 */
[----:B----4-:R-:W-:Y:S02]  /*25130*/  IMAD R3, R3, 0xe0, R7 ;  /* 0x000000e003037824 */ /* 0x010fe400078e0207 */
[----:B------:R-:W-:Y:S02]  /*25140*/  VIADD R7, R6, 0x2e870 ;  /* 0x0002e87006077836 */ /* 0x000fe40000000000 */
[----:B------:R-:W-:-:S07]  /*25150*/  VIADD R9, R4, 0xe400 ;  /* 0x0000e40004097836 */ /* 0x000fce0000000000 */
.L_x_6656:
        /* <DEDUP_REMOVED lines=13> */
.L_x_6863:
[----:B------:R-:W-:Y:S05]  /*25230*/  BSYNC B1 ;  /* 0x0000000000017941 */ /* 0x000fea0003800000 */
.L_x_6657:
[----:B------:R-:W-:Y:S01]  /*25240*/  BSSY B1, `(.L_x_6659) ;  /* 0x000000b000017945 */ /* 0x000fe20003800000 */
[----:B------:R-:W-:Y:S02]  /*25250*/  IMAD.MOV.U32 R12, RZ, RZ, 0x0 ;  /* 0x00000000ff0c7424 */ /* 0x000fe400078e00ff */
[----:B------:R-:W-:Y:S01]  /*25260*/  IMAD.MOV.U32 R13, RZ, RZ, 0x14f00000 ;  /* 0x14f00000ff0d7424 */ /* 0x000fe200078e00ff */
[----:B------:R-:W-:Y:S06]  /*25270*/  @P1 BRA `(.L_x_6660) ;  /* 0x00000000001c1947 */ /* 0x000fec0003800000 */
[----:B------:R-:W3:Y:S01]  /*25280*/  S2R R7, SR_TID.X ;  /* 0x0000000000077919 */ /* 0x000ee20000002100 */
[----:B-12---:R-:W-:-:S04]  /*25290*/  MOV R5, 0x7000 ;  /* 0x0000700000057802 */ /* 0x006fc80000000f00 */
[----:B------:R4:W-:Y:S01]  /*252a0*/  SYNCS.ARRIVE.TRANS64 RZ, [R6+URZ+0x2e830], R5 ;  /* 0x02e8300506ff79a7 */ /* 0x0009e2000800003f */
[----:B---3--:R-:W-:-:S04]  /*252b0*/  LOP3.LUT R7, R7, 0x1f, RZ, 0xc0, !PT ;  /* 0x0000001f07077812 */ /* 0x008fc800078ec0ff */
[----:B------:R-:W-:-:S13]  /*252c0*/  ISETP.NE.AND P0, PT, R7, RZ, PT ;  /* 0x000000ff0700720c */ /* 0x000fda0003f05270 */
[----:B----4-:R-:W-:Y:S05]  /*252d0*/  @!P0 BRA `(.L_x_6660) ;  /* 0x0000000000048947 */ /* 0x010fea0003800000 */
[----:B------:R-:W-:Y:S01]  /*252e0*/  BPT.TRAP 0x1 ;  /* 0x000000040000795c */ /* 0x000fe20000300000 */
.L_x_6660:
[----:B------:R-:W-:Y:S05]  /*252f0*/  BSYNC B1 ;  /* 0x0000000000017941 */ /* 0x000fea0003800000 */
.L_x_6659:
        /* <DEDUP_REMOVED lines=8> */
.L_x_6661:
        /* <DEDUP_REMOVED lines=10> */
.L_x_6650:
[----:B------:R-:W-:Y:S05]  /*25420*/  BSYNC B0 ;  /* 0x0000000000007941 */ /* 0x000fea0003800000 */
.L_x_6649:
[----:B------:R-:W-:-:S06]  /*25430*/  UISETP.NE.AND UP0, UPT, UR38, 0x3, UPT ;  /* 0x000000032600788c */ /* 0x000fcc000bf05270 */
[----:B------:R-:W-:-:S13]  /*25440*/  PLOP3.LUT P0, PT, PT, PT, UP0, 0x80, 0x0 ;  /* 0x000000000000781c */ /* 0x000fda0003f0f008 */
[----:B------:R-:W-:Y:S05]  /*25450*/  @!P0 BRA `(.L_x_6662) ;  /* 0x0000000000048947 */ /* 0x000fea0003800000 */
[----:B------:R-:W-:Y:S01]  /*25460*/  BPT.TRAP 0x1 ;  /* 0x000000040000795c */ /* 0x000fe20000300000 */
.L_x_6662:
        /* <DEDUP_REMOVED lines=8> */
.L_x_6864:
[----:B------:R-:W-:Y:S05]  /*254f0*/  BSYNC B0 ;  /* 0x0000000000007941 */ /* 0x000fea0003800000 */
.L_x_6663:
[----:B------:R-:W-:Y:S05]  /*25500*/  @!P1 BRA `(.L_x_6665) ;  /* 0x0000000000049947 */ /* 0x000fea0003800000 */
[----:B------:R-:W-:Y:S01]  /*25510*/  BPT.TRAP 0x1 ;  /* 0x000000040000795c */ /* 0x000fe20000300000 */
.L_x_6665:
[----:B--2---:R-:W-:Y:S01]  /*25520*/  SHF.L.U32 R4, R8, 0x1f, RZ ;  /* 0x0000001f08047819 */ /* 0x004fe200000006ff */
[----:B------:R-:W-:-:S03]  /*25530*/  IMAD R0, R0, 0x7000, RZ ;  /* 0x0000700000007824 */ /* 0x000fc600078e02ff */
[----:B------:R-:W2:Y:S02]  /*25540*/  SYNCS.PHASECHK.TRANS64.TRYWAIT P0, [R3+URZ+0x2e860], R4 ;  /* 0x02e86004030075a7 */ /* 0x000ea4000800017f */
[----:B--2---:R-:W-:Y:S05]  /*25550*/  @!P0 BRA `(.L_x_6666) ;  /* 0x0000006800b08947 */ /* 0x004fea0003800000 */
.L_x_6865:
[----:B------:R-:W2:Y:S04]  /*25560*/  LDL R13, [R1+0x14] ;  /* 0x00001400010d7983 */ /* 0x000ea80000100800 */
[----:B------:R-:W3:Y:S04]  /*25570*/  LDL R12, [R1+0x38] ;  /* 0x00003800010c7983 */ /* 0x000ee80000100800 */
[----:B------:R4:W-:Y:S04]  /*25580*/  STL [R1+0xec], R2 ;  /* 0x0000ec0201007387 */ /* 0x0009e80000100800 */
[----:B----4-:R-:W4:Y:S01]  /*25590*/  LDL R2, [R1+0x10] ;  /* 0x0000100001027983 */ /* 0x010f220000100800 */
[----:B------:R-:W-:Y:S05]  /*255a0*/  WARPSYNC.ALL ;  /* 0x0000000000007948 */ /* 0x000fea0003800000 */
[----:B--2---:R-:W-:-:S04]  /*255b0*/  LOP3.LUT R4, R0, R13, RZ, 0xfc, !PT ;  /* 0x0000000d00047212 */ /* 0x004fc800078efcff */
[----:B------:R-:W-:-:S06]  /*255c0*/  IADD3 R4, R18, R4, RZ ;  /* 0x0000000412047210 */ /* 0x000fcc0007ffe0ff */
[----:B------:R-:W2:Y:S01]  /*255d0*/  LDSM.16.MT88.4 R4, [R4+0xe400] ;  /* 0x00e400000404783b */ /* 0x000ea20000004200 */
[----:B---3--:R-:W-:Y:S02]  /*255e0*/  IADD3 R20, R18, R12, R0 ;  /* 0x0000000c12147210 */ /* 0x008fe40007ffe000 */
[----:B----4-:R-:W-:Y:S02]  /*255f0*/  LOP3.LUT R12, R0, R2, RZ, 0xfc, !PT ;  /* 0x00000002000c7212 */ /* 0x010fe400078efcff */
[C-C-:B--2---:R-:W-:Y:S02]  /*25600*/  PRMT R8, R4.reuse, 0x6420, R5.reuse ;  /* 0x0000642004087816 */ /* 0x144fe40000000005 */
[----:B-1----:R-:W-:Y:S02]  /*25610*/  PRMT R9, R4, 0x7531, R5 ;  /* 0x0000753104097816 */ /* 0x002fe40000000005 */
[C-C-:B------:R-:W-:Y:S02]  /*25620*/  PRMT R10, R6.reuse, 0x6420, R7.reuse ;  /* 0x00006420060a7816 */ /* 0x140fe40000000007 */
[----:B------:R-:W-:-:S02]  /*25630*/  PRMT R11, R6, 0x7531, R7 ;  /* 0x00007531060b7816 */ /* 0x000fc40000000007 */
[----:B------:R-:W1:Y:S01]  /*25640*/  LDSM.16.MT88.4 R4, [R20+0xe400] ;  /* 0x00e400001404783b */ /* 0x000e620000004200 */
[----:B------:R-:W-:-:S05]  /*25650*/  IMAD.IADD R12, R19, 0x1, R12 ;  /* 0x00000001130c7824 */ /* 0x000fca00078e020c */
[----:B------:R1:W-:Y:S02]  /*25660*/  STSM.16.M88.4 [R12], R8 ;  /* 0x000000080c007844 */ /* 0x0003e40000000200 */
[C-C-:B-1----:R-:W-:Y:S02]  /*25670*/  PRMT R8, R4.reuse, 0x6420, R5.reuse ;  /* 0x0000642004087816 */ /* 0x142fe40000000005 */
[----:B------:R-:W-:Y:S02]  /*25680*/  PRMT R9, R4, 0x7531, R5 ;  /* 0x0000753104097816 */ /* 0x000fe40000000005 */
[----:B------:R-:W-:Y:S02]  /*25690*/  LOP3.LUT R4, R0, 0x800, R2, 0xfe, !PT ;  /* 0x0000080000047812 */ /* 0x000fe400078efe02 */
[C-C-:B------:R-:W-:Y:S02]  /*256a0*/  PRMT R10, R6.reuse, 0x6420, R7.reuse ;  /* 0x00006420060a7816 */ /* 0x140fe40000000007 */
[----:B------:R-:W-:Y:S01]  /*256b0*/  PRMT R11, R6, 0x7531, R7 ;  /* 0x00007531060b7816 */ /* 0x000fe20000000007 */
[----:B------:R-:W-:-:S05]  /*256c0*/  IMAD.IADD R4, R19, 0x1, R4 ;  /* 0x0000000113047824 */ /* 0x000fca00078e0204 */
[----:B------:R1:W-:Y:S02]  /*256d0*/  STSM.16.M88.4 [R4], R8 ;  /* 0x0000000804007844 */ /* 0x0003e40000000200 */
[----:B-1----:R-:W-:Y:S02]  /*256e0*/  IMAD.MOV.U32 R11, RZ, RZ, R13 ;  /* 0x000000ffff0b7224 */ /* 0x002fe400078e000d */
[----:B------:R-:W-:-:S05]  /*256f0*/  VIADD R8, R0, 0x1000 ;  /* 0x0000100000087836 */ /* 0x000fca0000000000 */
[----:B------:R-:W-:-:S04]  /*25700*/  LOP3.LUT R4, R8, R11, RZ, 0xfc, !PT ;  /* 0x0000000b08047212 */ /* 0x000fc800078efcff */
[----:B------:R-:W-:-:S06]  /*25710*/  IADD3 R4, R18, R4, RZ ;  /* 0x0000000412047210 */ /* 0x000fcc0007ffe0ff */
        /* <DEDUP_REMOVED lines=9> */
[----:B--2---:R-:W2:Y:S01]  /*257b0*/  LDL R14, [R1+0x54] ;  /* 0x00005400010e7983 */ /* 0x004ea20000100800 */
[----:B------:R-:W-:Y:S01]  /*257c0*/  IMAD.MOV.U32 R15, RZ, RZ, R11 ;  /* 0x000000ffff0f7224 */ /* 0x000fe200078e000b */
[----:B-1----:R-:W-:-:S02]  /*257d0*/  PRMT R8, R4, 0x6420, R5 ;  /* 0x0000642004087816 */ /* 0x002fc40000000005 */
[----:B------:R-:W-:Y:S02]  /*257e0*/  PRMT R9, R4, 0x7531, R5 ;  /* 0x0000753104097816 */ /* 0x000fe40000000005 */
[C-C-:B------:R-:W-:Y:S02]  /*257f0*/  PRMT R10, R6.reuse, 0x6420, R7.reuse ;  /* 0x00006420060a7816 */ /* 0x140fe40000000007 */
[----:B------:R-:W-:Y:S02]  /*25800*/  PRMT R11, R6, 0x7531, R7 ;  /* 0x00007531060b7816 */ /* 0x000fe40000000007 */
[----:B--2---:R-:W-:-:S05]  /*25810*/  IADD3 R4, R19, R14, R0 ;  /* 0x0000000e13047210 */ /* 0x004fca0007ffe000 */
        /* <DEDUP_REMOVED lines=85> */
[----:B-1----:R-:W-:-:S05]  /*25d70*/  VIADD R8, R0, 0x6000 ;  /* 0x0000600000087836 */ /* 0x002fca0000000000 */
[----:B------:R-:W-:-:S05]  /*25d80*/  LOP3.LUT R4, R8, R15, RZ, 0xfc, !PT ;  /* 0x0000000f08047212 */ /* 0x000fca00078efcff */
[----:B------:R-:W-:-:S06]  /*25d90*/  IMAD.IADD R4, R18, 0x1, R4 ;  /* 0x0000000112047824 */ /* 0x000fcc00078e0204 */
[----:B------:R-:W1:Y:S01]  /*25da0*/  LDSM.16.MT88.4 R4, [R4+0xe400] ;  /* 0x00e400000404783b */ /* 0x000e620000004200 */
[----:B------:R-:W-:-:S03]  /*25db0*/  LOP3.LUT R8, R8, R2, RZ, 0xfc, !PT ;  /* 0x0000000208087212 */ /* 0x000fc600078efcff */
[----:B------:R2:W5:Y:S01]  /*25dc0*/  LDL.LU R2, [R1+0xec] ;  /* 0x0000ec0001027983 */ /* 0x0005620000300800 */
[----:B------:R-:W-:Y:S02]  /*25dd0*/  IADD3 R8, R19, R8, RZ ;  /* 0x0000000813087210 */ /* 0x000fe40007ffe0ff */
[C-C-:B-1----:R-:W-:Y:S02]  /*25de0*/  PRMT R12, R4.reuse, 0x6420, R5.reuse ;  /* 0x00006420040c7816 */ /* 0x142fe40000000005 */
[----:B------:R-:W-:Y:S02]  /*25df0*/  PRMT R13, R4, 0x7531, R5 ;  /* 0x00007531040d7816 */ /* 0x000fe40000000005 */
[C-C-:B------:R-:W-:Y:S02]  /*25e00*/  PRMT R14, R6.reuse, 0x6420, R7.reuse ;  /* 0x00006420060e7816 */ /* 0x140fe40000000007 */
[----:B------:R-:W-:Y:S02]  /*25e10*/  PRMT R15, R6, 0x7531, R7 ;  /* 0x00007531060f7816 */ /* 0x000fe40000000007 */
[----:B------:R-:W1:Y:S04]  /*25e20*/  LDSM.16.MT88.4 R4, [R20+0x14400] ;  /* 0x014400001404783b */ /* 0x000e680000004200 */
[----:B------:R3:W-:Y:S04]  /*25e30*/  STSM.16.M88.4 [R8], R12 ;  /* 0x0000000c08007844 */ /* 0x0007e80000000200 */
[----:B---3--:R-:W3:Y:S01]  /*25e40*/  LDL R15, [R1+0x3c] ;  /* 0x00003c00010f7983 */ /* 0x008ee20000100800 */
[----:B-1----:R-:W-:-:S02]  /*25e50*/  PRMT R8, R4, 0x6420, R5 ;  /* 0x0000642004087816 */ /* 0x002fc40000000005 */
[----:B------:R-:W-:Y:S02]  /*25e60*/  PRMT R9, R4, 0x7531, R5 ;  /* 0x0000753104097816 */ /* 0x000fe40000000005 */
[C-C-:B------:R-:W-:Y:S02]  /*25e70*/  PRMT R10, R6.reuse, 0x6420, R7.reuse ;  /* 0x00006420060a7816 */ /* 0x140fe40000000007 */
[----:B------:R-:W-:Y:S02]  /*25e80*/  PRMT R11, R6, 0x7531, R7 ;  /* 0x00007531060b7816 */ /* 0x000fe40000000007 */
[----:B---3--:R-:W-:-:S05]  /*25e90*/  IADD3 R0, R19, R15, R0 ;  /* 0x0000000f13007210 */ /* 0x008fca0007ffe000 */
        /* <DEDUP_REMOVED lines=9> */
.L_x_6667:
[----:B--2---:R-:W2:Y:S01]  /*25f30*/  S2R R0, SR_TID.X ;  /* 0x0000000000007919 */ /* 0x004ea20000002100 */
[----:B-1----:R1:W-:Y:S01]  /*25f40*/  SYNCS.ARRIVE.TRANS64.A1T0 RZ, [R3+URZ+0x2e850], RZ ;  /* 0x02e850ff03ff79a7 */ /* 0x0023e2000810003f */
[----:B------:R3:W5:Y:S01]  /*25f50*/  LDL R8, [R1+0x24] ;  /* 0x0000240001087983 */ /* 0x0007620000100800 */
[----:B--2---:R-:W-:-:S03]  /*25f60*/  LOP3.LUT R4, R0, 0x7f, RZ, 0xc0, !PT ;  /* 0x0000007f00047812 */ /* 0x004fc600078ec0ff */
[----:B------:R-:W2:Y:S01]  /*25f70*/  LDL R0, [R1+0x2c] ;  /* 0x00002c0001007983 */ /* 0x000ea20000100800 */
[----:B------:R-:W-:Y:S01]  /*25f80*/  BAR.SYNC.DEFER_BLOCKING 0x2, 0x80 ;  /* 0x0082000000007b1d */ /* 0x000fe20000010000 */
[----:B------:R-:W-:-:S13]  /*25f90*/  ISETP.NE.AND P0, PT, R4, RZ, PT ;  /* 0x000000ff0400720c */ /* 0x000fda0003f05270 */
[----:B-1----:R-:W-:-:S05]  /*25fa0*/  @!P0 VIADD R3, R3, 0x2e880 ;  /* 0x0002e88003038836 */ /* 0x002fca0000000000 */
[----:B------:R-:W-:-:S04]  /*25fb0*/  @!P0 PRMT R3, RZ, 0x654, R3 ;  /* 0x00000654ff038816 */ /* 0x000fc80000000003 */
[----:B------:R3:W-:Y:S01]  /*25fc0*/  @!P0 SYNCS.ARRIVE.TRANS64.RED.A1T0 RZ, [R3+URZ], RZ ;  /* 0x000000ff03ff89a7 */ /* 0x0007e2000810043f */
[C---:B--2--5:R-:W-:Y:S01]  /*25fd0*/  ISETP.GT.AND P0, PT, R2.reuse, R0, PT ;  /* 0x000000000200720c */ /* 0x064fe20003f04270 */
[----:B------:R-:W-:Y:S01]  /*25fe0*/  VIADD R2, R2, 0xffffffff ;  /* 0xffffffff02027836 */ /* 0x000fe20000000000 */
[----:B------:R3:W5:Y:S11]  /*25ff0*/  LDL R0, [R1+0x1c] ;  /* 0x00001c0001007983 */ /* 0x0007760000100800 */
[----:B---3--:R-:W-:Y:S05]  /*26000*/  @P0 BRA `(.L_x_6668) ;  /* 0xffffffec00440947 */ /* 0x008fea000383ffff */
.L_x_6648:
[----:B------:R-:W1:Y:S01]  /*26010*/  S2R R3, SR_TID.X ;  /* 0x0000000000037919 */ /* 0x000e620000002100 */
[----:B------:R-:W-:Y:S01]  /*26020*/  BSSY B0, `(.L_x_6669) ;  /* 0x0000011000007945 */ /* 0x000fe20003800000 */
[----:B-1----:R-:W-:-:S04]  /*26030*/  LOP3.LUT R3, R3, 0x7f, RZ, 0xc0, !PT ;  /* 0x0000007f03037812 */ /* 0x002fc800078ec0ff */
[----:B------:R-:W-:-:S13]  /*26040*/  ISETP.NE.AND P0, PT, R3, RZ, PT ;  /* 0x000000ff0300720c */ /* 0x000fda0003f05270 */
[----:B------:R-:W-:Y:S05]  /*26050*/  @P0 BRA `(.L_x_6670) ;  /* 0x0000000000340947 */ /* 0x000fea0003800000 */
[----:B0----5:R-:W0:Y:S01]  /*26060*/  S2R R0, SR_LANEID ;  /* 0x0000000000007919 */ /* 0x021e220000000000 */
        /* <DEDUP_REMOVED lines=11> */
[----:B------:R1:W-:Y:S02]  /*26120*/  STL [R1], R0 ;  /* 0x0000000001007387 */ /* 0x0003e40000100800 */
.L_x_6670:
[----:B------:R-:W-:Y:S05]  /*26130*/  BSYNC B0 ;  /* 0x0000000000007941 */ /* 0x000fea0003800000 */
.L_x_6669:
[----:B------:R-:W-:-:S06]  /*26140*/  UISETP.NE.AND UP0, UPT, UR38, 0x3, UPT ;  /* 0x000000032600788c */ /* 0x000fcc000bf05270 */
[----:B------:R-:W-:-:S13]  /*26150*/  PLOP3.LUT P1, PT, PT, PT, UP0, 0x80, 0x0 ;  /* 0x000000000000781c */ /* 0x000fda0003f2f008 */
[----:B------:R-:W-:Y:S05]  /*26160*/  @!P1 BRA `(.L_x_6671) ;  /* 0x0000000000049947 */ /* 0x000fea0003800000 */
[----:B------:R-:W-:Y:S01]  /*26170*/  BPT.TRAP 0x1 ;  /* 0x000000040000795c */ /* 0x000fe20000300000 */
.L_x_6671:
[----:B------:R-:W2:Y:S04]  /*26180*/  LDL R2, [R1+0x24] ;  /* 0x0000240001027983 */ /* 0x000ea80000100800 */
[----:B------:R-:W3:Y:S01]  /*26190*/  LDL R3, [R1+0x1c] ;  /* 0x00001c0001037983 */ /* 0x000ee20000100800 */
        /* <DEDUP_REMOVED lines=8> */
.L_x_6866:
[----:B------:R-:W-:Y:S05]  /*26220*/  BSYNC B0 ;  /* 0x0000000000007941 */ /* 0x000fea0003800000 */
.L_x_6672:
[----:B------:R-:W-:Y:S05]  /*26230*/  @!P2 BRA `(.L_x_6674) ;  /* 0x000000000004a947 */ /* 0x000fea0003800000 */
[----:B------:R-:W-:Y:S01]  /*26240*/  BPT.TRAP 0x1 ;  /* 0x000000040000795c */ /* 0x000fe20000300000 */
.L_x_6674:
[----:B0-----:R-:W2:Y:S02]  /*26250*/  LDL R2, [R1+0x24] ;  /* 0x0000240001027983 */ /* 0x001ea40000100800 */
[----:B--2---:R-:W-:-:S04]  /*26260*/  SHF.L.U32 R2, R2, 0x1f, RZ ;  /* 0x0000001f02027819 */ /* 0x004fc800000006ff */
[----:B------:R-:W0:Y:S02]  /*26270*/  SYNCS.PHASECHK.TRANS64.TRYWAIT P1, [R0+URZ+0x2e860], R2 ;  /* 0x02e86002000075a7 */ /* 0x000e24000802017f */
[----:B0-----:R-:W-:Y:S05]  /*26280*/  @!P1 BRA `(.L_x_6675) ;  /* 0x0000005c008c9947 */ /* 0x001fea0003800000 */
.L_x_6867:
[----:B------:R-:W2:Y:S04]  /*26290*/  LDL R16, [R1+0x1c] ;  /* 0x00001c0001107983 */ /* 0x000ea80000100800 */
[----:B------:R-:W3:Y:S04]  /*262a0*/  LDL R14, [R1+0x14] ;  /* 0x00001400010e7983 */ /* 0x000ee80000100800 */
[----:B------:R-:W0:Y:S04]  /*262b0*/  LDL R12, [R1+0x38] ;  /* 0x00003800010c7983 */ /* 0x000e280000100800 */
[----:B------:R-:W4:Y:S04]  /*262c0*/  LDL R13, [R1+0x10] ;  /* 0x00001000010d7983 */ /* 0x000f280000100800 */
[----:B------:R-:W5:Y:S01]  /*262d0*/  LDL R17, [R1+0x54] ;  /* 0x0000540001117983 */ /* 0x000f620000100800 */
[----:B------:R-:W-:Y:S05]  /*262e0*/  WARPSYNC.ALL ;  /* 0x0000000000007948 */ /* 0x000fea0003800000 */
[----:B--2---:R-:W-:-:S05]  /*262f0*/  IMAD R3, R16, 0x7000, RZ ;  /* 0x0000700010037824 */ /* 0x004fca00078e02ff */
[----:B---3--:R-:W-:-:S04]  /*26300*/  LOP3.LUT R4, R3, R14, RZ, 0xfc, !PT ;  /* 0x0000000e03047212 */ /* 0x008fc800078efcff */
[----:B------:R-:W-:-:S06]  /*26310*/  IADD3 R4, R18, R4, RZ ;  /* 0x0000000412047210 */ /* 0x000fcc0007ffe0ff */
[----:B------:R-:W1:Y:S01]  /*26320*/  LDSM.16.MT88.4 R4, [R4+0xe400] ;  /* 0x00e400000404783b */ /* 0x000e620000004200 */
[----:B0-----:R-:W-:Y:S02]  /*26330*/  IADD3 R2, R18, R12, R3 ;  /* 0x0000000c12027210 */ /* 0x001fe40007ffe003 */
[----:B----4-:R-:W-:Y:S02]  /*26340*/  LOP3.LUT R12, R3, R13, RZ, 0xfc, !PT ;  /* 0x0000000d030c7212 */ /* 0x010fe400078efcff */
[C-C-:B-1----:R-:W-:Y:S02]  /*26350*/  PRMT R8, R4.reuse, 0x6420, R5.reuse ;  /* 0x0000642004087816 */ /* 0x142fe40000000005 */
[----:B------:R-:W-:Y:S02]  /*26360*/  PRMT R9, R4, 0x7531, R5 ;  /* 0x0000753104097816 */ /* 0x000fe40000000005 */
[C-C-:B------:R-:W-:Y:S02]  /*26370*/  PRMT R10, R6.reuse, 0x6420, R7.reuse ;  /* 0x00006420060a7816 */ /* 0x140fe40000000007 */
[----:B------:R-:W-:-:S02]  /*26380*/  PRMT R11, R6, 0x7531, R7 ;  /* 0x00007531060b7816 */ /* 0x000fc40000000007 */
[----:B------:R-:W0:Y:S01]  /*26390*/  LDSM.16.MT88.4 R4, [R2+0xe400] ;  /* 0x00e400000204783b */ /* 0x000e220000004200 */
[----:B------:R-:W-:-:S05]  /*263a0*/  IMAD.IADD R12, R19, 0x1, R12 ;  /* 0x00000001130c7824 */ /* 0x000fca00078e020c */
[----:B------:R0:W-:Y:S02]  /*263b0*/  STSM.16.M88.4 [R12], R8 ;  /* 0x000000080c007844 */ /* 0x0001e40000000200 */
[C-C-:B0-----:R-:W-:Y:S02]  /*263c0*/  PRMT R8, R4.reuse, 0x6420, R5.reuse ;  /* 0x0000642004087816 */ /* 0x141fe40000000005 */
[----:B------:R-:W-:Y:S02]  /*263d0*/  PRMT R9, R4, 0x7531, R5 ;  /* 0x0000753104097816 */ /* 0x000fe40000000005 */
[----:B------:R-:W-:Y:S02]  /*263e0*/  LOP3.LUT R4, R3, 0x800, R13, 0xfe, !PT ;  /* 0x0000080003047812 */ /* 0x000fe400078efe0d */
[C-C-:B------:R-:W-:Y:S02]  /*263f0*/  PRMT R10, R6.reuse, 0x6420, R7.reuse ;  /* 0x00006420060a7816 */ /* 0x140fe40000000007 */
[----:B------:R-:W-:Y:S01]  /*26400*/  PRMT R11, R6, 0x7531, R7 ;  /* 0x00007531060b7816 */ /* 0x000fe20000000007 */
[----:B------:R-:W-:-:S05]  /*26410*/  IMAD.IADD R4, R19, 0x1, R4 ;  /* 0x0000000113047824 */ /* 0x000fca00078e0204 */
[----:B------:R0:W-:Y:S02]  /*26420*/  STSM.16.M88.4 [R4], R8 ;  /* 0x0000000804007844 */ /* 0x0001e40000000200 */
[----:B0-----:R-:W-:Y:S01]  /*26430*/  IMAD.MOV.U32 R10, RZ, RZ, R14 ;  /* 0x000000ffff0a7224 */ /* 0x001fe200078e000e */
[----:B------:R-:W-:-:S04]  /*26440*/  IADD3 R8, R3, 0x1000, RZ ;  /* 0x0000100003087810 */ /* 0x000fc80007ffe0ff */
[----:B------:R-:W-:-:S05]  /*26450*/  LOP3.LUT R4, R8, R10, RZ, 0xfc, !PT ;  /* 0x0000000a08047212 */ /* 0x000fca00078efcff */
[----:B------:R-:W-:-:S06]  /*26460*/  IMAD.IADD R4, R18, 0x1, R4 ;  /* 0x0000000112047824 */ /* 0x000fcc00078e0204 */
[----:B------:R-:W0:Y:S01]  /*26470*/  LDSM.16.MT88.4 R4, [R4+0xe400] ;  /* 0x00e400000404783b */ /* 0x000e220000004200 */
[----:B------:R-:W-:-:S05]  /*26480*/  IMAD.MOV.U32 R11, RZ, RZ, R13 ;  /* 0x000000ffff0b7224 */ /* 0x000fca00078e000d */
[----:B------:R-:W-:Y:S02]  /*26490*/  LOP3.LUT R8, R8, R11, RZ, 0xfc, !PT ;  /* 0x0000000b08087212 */ /* 0x000fe400078efcff */
[C-C-:B0-----:R-:W-:Y:S02]  /*264a0*/  PRMT R12, R4.reuse, 0x6420, R5.reuse ;  /* 0x00006420040c7816 */ /* 0x141fe40000000005 */
[----:B------:R-:W-:Y:S02]  /*264b0*/  PRMT R13, R4, 0x7531, R5 ;  /* 0x00007531040d7816 */ /* 0x000fe40000000005 */
[C-C-:B------:R-:W-:Y:S02]  /*264c0*/  PRMT R14, R6.reuse, 0x6420, R7.reuse ;  /* 0x00006420060e7816 */ /* 0x140fe40000000007 */
[----:B------:R-:W-:Y:S02]  /*264d0*/  PRMT R15, R6, 0x7531, R7 ;  /* 0x00007531060f7816 */ /* 0x000fe40000000007 */
[----:B------:R-:W0:Y:S01]  /*264e0*/  LDSM.16.MT88.4 R4, [R2+0xf400] ;  /* 0x00f400000204783b */ /* 0x000e220000004200 */
[----:B------:R-:W-:-:S05]  /*264f0*/  IMAD.IADD R8, R19, 0x1, R8 ;  /* 0x0000000113087824 */ /* 0x000fca00078e0208 */
[----:B------:R0:W-:Y:S02]  /*26500*/  STSM.16.M88.4 [R8], R12 ;  /* 0x0000000c08007844 */ /* 0x0001e40000000200 */
[C-C-:B0-----:R-:W-:Y:S02]  /*26510*/  PRMT R8, R4.reuse, 0x6420, R5.reuse ;  /* 0x0000642004087816 */ /* 0x141fe40000000005 */
[----:B------:R-:W-:Y:S02]  /*26520*/  PRMT R9, R4, 0x7531, R5 ;  /* 0x0000753104097816 */ /* 0x000fe40000000005 */
[----:B-----5:R-:W-:Y:S02]  /*26530*/  IADD3 R4, R19, R17, R3 ;  /* 0x0000001113047210 */ /* 0x020fe40007ffe003 */
[----:B------:R-:W2:Y:S01]  /*26540*/  LDL R17, [R1+0x4c] ;  /* 0x00004c0001117983 */ /* 0x000ea20000100800 */
[----:B------:R-:W-:Y:S01]  /*26550*/  IMAD.MOV.U32 R14, RZ, RZ, R10 ;  /* 0x000000ffff0e7224 */ /* 0x000fe200078e000a */
[C---:B------:R-:W-:Y:S01]  /*26560*/  PRMT R10, R6.reuse, 0x6420, R7 ;  /* 0x00006420060a7816 */ /* 0x040fe20000000007 */
[----:B------:R-:W-:Y:S01]  /*26570*/  IMAD.MOV.U32 R15, RZ, RZ, R11 ;  /* 0x000000ffff0f7224 */ /* 0x000fe200078e000b */
[----:B------:R-:W-:-:S05]  /*26580*/  PRMT R11, R6, 0x7531, R7 ;  /* 0x00007531060b7816 */ /* 0x000fca0000000007 */
[----:B------:R0:W-:Y:S02]  /*26590*/  STSM.16.M88.4 [R4], R8 ;  /* 0x0000000804007844 */ /* 0x0001e40000000200 */
[----:B0-----:R-:W-:Y:S01]  /*265a0*/  VIADD R8, R3, 0x2000 ;  /* 0x0000200003087836 */ /* 0x001fe20000000000 */
[----:B------:R-:W-:-:S04]  /*265b0*/  MOV R10, R14 ;  /* 0x0000000e000a7202 */ /* 0x000fc80000000f00 */
        /* <DEDUP_REMOVED lines=14> */
[----:B--2---:R-:W-:Y:S02]  /*266a0*/  IADD3 R4, R19, R17, R3 ;  /* 0x0000001113047210 */ /* 0x004fe40007ffe003 */
[----:B------:R-:W2:Y:S01]  /*266b0*/  LDL R17, [R1+0x48] ;  /* 0x0000480001117983 */ /* 0x000ea20000100800 */
[----:B------:R-:W-:Y:S01]  /*266c0*/  MOV R14, R10 ;  /* 0x0000000a000e7202 */ /* 0x000fe20000000f00 */
[----:B------:R-:W-:Y:S01]  /*266d0*/  IMAD.MOV.U32 R15, RZ, RZ, R11 ;  /* 0x000000ffff0f7224 */ /* 0x000fe200078e000b */
[----:B------:R-:W-:-:S02]  /*266e0*/  PRMT R10, R6, 0x6420, R7 ;  /* 0x00006420060a7816 */ /* 0x000fc40000000007 */
[----:B------:R-:W-:-:S05]  /*266f0*/  PRMT R11, R6, 0x7531, R7 ;  /* 0x00007531060b7816 */ /* 0x000fca0000000007 */
[----:B------:R0:W-:Y:S02]  /*26700*/  STSM.16.M88.4 [R4], R8 ;  /* 0x0000000804007844 */ /* 0x0001e40000000200 */
[----:B0-----:R-:W-:Y:S02]  /*26710*/  IMAD.MOV.U32 R10, RZ, RZ, R14 ;  /* 0x000000ffff0a7224 */ /* 0x001fe400078e000e */
[----:B------:R-:W-:-:S05]  /*26720*/  VIADD R8, R3, 0x3000 ;  /* 0x0000300003087836 */ /* 0x000fca0000000000 */
[----:B------:R-:W-:-:S04]  /*26730*/  LOP3.LUT R4, R8, R10, RZ, 0xfc, !PT ;  /* 0x0000000a08047212 */ /* 0x000fc800078efcff */
[----:B------:R-:W-:-:S06]  /*26740*/  IADD3 R4, R18, R4, RZ ;  /* 0x0000000412047210 */ /* 0x000fcc0007ffe0ff */
        /* <DEDUP_REMOVED lines=14> */
[----:B------:R-:W-:Y:S01]  /*26830*/  IMAD.MOV.U32 R14, RZ, RZ, R10 ;  /* 0x000000ffff0e7224 */ /* 0x000fe200078e000a */
[C---:B------:R-:W-:Y:S01]  /*26840*/  PRMT R10, R6.reuse, 0x6420, R7 ;  /* 0x00006420060a7816 */ /* 0x040fe20000000007 */
[----:B------:R-:W-:Y:S01]  /*26850*/  IMAD.MOV.U32 R15, RZ, RZ, R11 ;  /* 0x000000ffff0f7224 */ /* 0x000fe200078e000b */
[----:B------:R-:W-:-:S05]  /*26860*/  PRMT R11, R6, 0x7531, R7 ;  /* 0x00007531060b7816 */ /* 0x000fca0000000007 */
[----:B------:R0:W-:Y:S02]  /*26870*/  STSM.16.M88.4 [R4], R8 ;  /* 0x0000000804007844 */ /* 0x0001e40000000200 */
[----:B0-----:R-:W-:Y:S02]  /*26880*/  IMAD.MOV.U32 R10, RZ, RZ, R14 ;  /* 0x000000ffff0a7224 */ /* 0x001fe400078e000e */
[----:B------:R-:W-:-:S05]  /*26890*/  VIADD R8, R3, 0x4000 ;  /* 0x0000400003087836 */ /* 0x000fca0000000000 */
[----:B------:R-:W-:-:S05]  /*268a0*/  LOP3.LUT R4, R8, R10, RZ, 0xfc, !PT ;  /* 0x0000000a08047212 */ /* 0x000fca00078efcff */
[----:B------:R-:W-:-:S06]  /*268b0*/  IMAD.IADD R4, R18, 0x1, R4 ;  /* 0x0000000112047824 */ /* 0x000fcc00078e0204 */
[----:B------:R-:W0:Y:S01]  /*268c0*/  LDSM.16.MT88.4 R4, [R4+0xe400] ;  /* 0x00e400000404783b */ /* 0x000e220000004200 */
[----:B------:R-:W-:-:S04]  /*268d0*/  MOV R11, R15 ;  /* 0x0000000f000b7202 */ /* 0x000fc80000000f00 */
        /* <DEDUP_REMOVED lines=8> */
[----:B-1----:R-:W-:Y:S01]  /*26960*/  IMAD.MOV.U32 R14, RZ, RZ, R10 ;  /* 0x000000ffff0e7224 */ /* 0x002fe200078e000a */
[----:B------:R-:W-:Y:S02]  /*26970*/  MOV R15, R11 ;  /* 0x0000000b000f7202 */ /* 0x000fe40000000f00 */
[C-C-:B0-----:R-:W-:Y:S02]  /*26980*/  PRMT R8, R4.reuse, 0x6420, R5.reuse ;  /* 0x0000642004087816 */ /* 0x141fe40000000005 */
[----:B------:R-:W-:Y:S02]  /*26990*/  PRMT R9, R4, 0x7531, R5 ;  /* 0x0000753104097816 */ /* 0x000fe40000000005 */
[C-C-:B------:R-:W-:Y:S02]  /*269a0*/  PRMT R10, R6.reuse, 0x6420, R7.reuse ;  /* 0x00006420060a7816 */ /* 0x140fe40000000007 */
[----:B------:R-:W-:-:S02]  /*269b0*/  PRMT R11, R6, 0x7531, R7 ;  /* 0x00007531060b7816 */ /* 0x000fc40000000007 */
[----:B--2---:R-:W-:Y:S02]  /*269c0*/  IADD3 R4, R19, R17, R3 ;  /* 0x0000001113047210 */ /* 0x004fe40007ffe003 */
[----:B------:R-:W2:Y:S04]  /*269d0*/  LDL R17, [R1+0x3c] ;  /* 0x00003c0001117983 */ /* 0x000ea80000100800 */
[----:B------:R0:W-:Y:S02]  /*269e0*/  STSM.16.M88.4 [R4], R8 ;  /* 0x0000000804007844 */ /* 0x0001e40000000200 */
[----:B0-----:R-:W-:Y:S02]  /*269f0*/  IMAD.MOV.U32 R10, RZ, RZ, R14 ;  /* 0x000000ffff0a7224 */ /* 0x001fe400078e000e */
[----:B------:R-:W-:-:S05]  /*26a00*/  VIADD R8, R3, 0x5000 ;  /* 0x0000500003087836 */ /* 0x000fca0000000000 */
[----:B------:R-:W-:-:S05]  /*26a10*/  LOP3.LUT R4, R8, R10, RZ, 0xfc, !PT ;  /* 0x0000000a08047212 */ /* 0x000fca00078efcff */
[----:B------:R-:W-:-:S06]  /*26a20*/  IMAD.IADD R4, R18, 0x1, R4 ;  /* 0x0000000112047824 */ /* 0x000fcc00078e0204 */
[----:B------:R-:W0:Y:S01]  /*26a30*/  LDSM.16.MT88.4 R4, [R4+0xe400] ;  /* 0x00e400000404783b */ /* 0x000e220000004200 */
[----:B------:R-:W-:-:S05]  /*26a40*/  IMAD.MOV.U32 R11, RZ, RZ, R15 ;  /* 0x000000ffff0b7224 */ /* 0x000fca00078e000f */
[----:B------:R-:W-:-:S04]  /*26a50*/  LOP3.LUT R8, R8, R11, RZ, 0xfc, !PT ;  /* 0x0000000b08087212 */ /* 0x000fc800078efcff */
[----:B------:R-:W-:Y:S02]  /*26a60*/  IADD3 R8, R19, R8, RZ ;  /* 0x0000000813087210 */ /* 0x000fe40007ffe0ff */
[C-C-:B0-----:R-:W-:Y:S02]  /*26a70*/  PRMT R12, R4.reuse, 0x6420, R5.reuse ;  /* 0x00006420040c7816 */ /* 0x141fe40000000005 */
[----:B------:R-:W-:Y:S02]  /*26a80*/  PRMT R13, R4, 0x7531, R5 ;  /* 0x00007531040d7816 */ /* 0x000fe40000000005 */
[C-C-:B------:R-:W-:Y:S02]  /*26a90*/  PRMT R14, R6.reuse, 0x6420, R7.reuse ;  /* 0x00006420060e7816 */ /* 0x140fe40000000007 */
[----:B------:R-:W-:Y:S02]  /*26aa0*/  PRMT R15, R6, 0x7531, R7 ;  /* 0x00007531060f7816 */ /* 0x000fe40000000007 */
[----:B------:R-:W0:Y:S04]  /*26ab0*/  LDSM.16.MT88.4 R4, [R2+0x13400] ;  /* 0x013400000204783b */ /* 0x000e280000004200 */
[----:B------:R1:W-:Y:S04]  /*26ac0*/  STSM.16.M88.4 [R8], R12 ;  /* 0x0000000c08007844 */ /* 0x0003e80000000200 */
[----:B-1----:R-:W3:Y:S01]  /*26ad0*/  LDL R13, [R1+0x40] ;  /* 0x00004000010d7983 */ /* 0x002ee20000100800 */
[----:B------:R-:W-:-:S02]  /*26ae0*/  IMAD.MOV.U32 R14, RZ, RZ, R10 ;  /* 0x000000ffff0e7224 */ /* 0x000fc400078e000a */
[----:B------:R-:W-:Y:S01]  /*26af0*/  IMAD.MOV.U32 R15, RZ, RZ, R11 ;  /* 0x000000ffff0f7224 */ /* 0x000fe200078e000b */
[C-C-:B0-----:R-:W-:Y:S02]  /*26b00*/  PRMT R8, R4.reuse, 0x6420, R5.reuse ;  /* 0x0000642004087816 */ /* 0x141fe40000000005 */
[----:B------:R-:W-:Y:S02]  /*26b10*/  PRMT R9, R4, 0x7531, R5 ;  /* 0x0000753104097816 */ /* 0x000fe40000000005 */
[C-C-:B------:R-:W-:Y:S02]  /*26b20*/  PRMT R10, R6.reuse, 0x6420, R7.reuse ;  /* 0x00006420060a7816 */ /* 0x140fe40000000007 */
[----:B------:R-:W-:Y:S02]  /*26b30*/  PRMT R11, R6, 0x7531, R7 ;  /* 0x00007531060b7816 */ /* 0x000fe40000000007 */
[----:B---3--:R-:W-:-:S05]  /*26b40*/  IADD3 R4, R19, R13, R3 ;  /* 0x0000000d13047210 */ /* 0x008fca0007ffe003 */
[----:B------:R0:W-:Y:S02]  /*26b50*/  STSM.16.M88.4 [R4], R8 ;  /* 0x0000000804007844 */ /* 0x0001e40000000200 */
[----:B0-----:R-:W-:-:S05]  /*26b60*/  VIADD R8, R3, 0x6000 ;  /* 0x0000600003087836 */ /* 0x001fca0000000000 */
[----:B------:R-:W-:-:S05]  /*26b70*/  LOP3.LUT R4, R8, R14, RZ, 0xfc, !PT ;  /* 0x0000000e08047212 */ /* 0x000fca00078efcff */
[----:B------:R-:W-:-:S06]  /*26b80*/  IMAD.IADD R4, R18, 0x1, R4 ;  /* 0x0000000112047824 */ /* 0x000fcc00078e0204 */
[----:B------:R-:W0:Y:S01]  /*26b90*/  LDSM.16.MT88.4 R4, [R4+0xe400] ;  /* 0x00e400000404783b */ /* 0x000e220000004200 */
[----:B------:R-:W-:Y:S02]  /*26ba0*/  LOP3.LUT R8, R8, R15, RZ, 0xfc, !PT ;  /* 0x0000000f08087212 */ /* 0x000fe400078efcff */
[C---:B--2---:R-:W-:Y:S02]  /*26bb0*/  IADD3 R3, R19.reuse, R17, R3 ;  /* 0x0000001113037210 */ /* 0x044fe40007ffe003 */
[----:B------:R-:W-:Y:S02]  /*26bc0*/  IADD3 R19, R19, R8, RZ ;  /* 0x0000000813137210 */ /* 0x000fe40007ffe0ff */
[C-C-:B0-----:R-:W-:Y:S02]  /*26bd0*/  PRMT R8, R4.reuse, 0x6420, R5.reuse ;  /* 0x0000642004087816 */ /* 0x141fe40000000005 */
[----:B------:R-:W-:Y:S02]  /*26be0*/  PRMT R9, R4, 0x7531, R5 ;  /* 0x0000753104097816 */ /* 0x000fe40000000005 */
[----:B------:R-:W-:-:S02]  /*26bf0*/  PRMT R10, R6, 0x6420, R7 ;  /* 0x00006420060a7816 */ /* 0x000fc40000000007 */
[----:B------:R-:W-:Y:S02]  /*26c00*/  PRMT R11, R6, 0x7531, R7 ;  /* 0x00007531060b7816 */ /* 0x000fe40000000007 */
[----:B------:R-:W0:Y:S04]  /*26c10*/  LDSM.16.MT88.4 R4, [R2+0x14400] ;  /* 0x014400000204783b */ /* 0x000e280000004200 */
[----:B------:R0:W-:Y:S02]  /*26c20*/  STSM.16.M88.4 [R19], R8 ;  /* 0x0000000813007844 */ /* 0x0001e40000000200 */
[C-C-:B0-----:R-:W-:Y:S02]  /*26c30*/  PRMT R8, R4.reuse, 0x6420, R5.reuse ;  /* 0x0000642004087816 */ /* 0x141fe40000000005 */
[----:B------:R-:W-:-:S02]  /*26c40*/  PRMT R9, R4, 0x7531, R5 ;  /* 0x0000753104097816 */ /* 0x000fc40000000005 */
        /* <DEDUP_REMOVED lines=11> */
.L_x_6676:
[----:B0-----:R-:W2:Y:S01]  /*26d00*/  LDL.LU R3, [R1+0x24] ;  /* 0x0000240001037983 */ /* 0x001ea20000300800 */
[----:B-1----:R0:W-:Y:S02]  /*26d10*/  SYNCS.ARRIVE.TRANS64.A1T0 RZ, [R0+URZ+0x2e850], RZ ;  /* 0x02e850ff00ff79a7 */ /* 0x0021e4000810003f */
[----:B0-----:R-:W-:-:S05]  /*26d20*/  @!P0 VIADD R0, R0, 0x2e880 ;  /* 0x0002e88000008836 */ /* 0x001fca0000000000 */
[----:B------:R-:W-:Y:S01]  /*26d30*/  @!P0 PRMT R0, RZ, 0x654, R0 ;  /* 0x00000654ff008816 */ /* 0x000fe20000000000 */
[----:B------:R-:W-:Y:S06]  /*26d40*/  BAR.SYNC.DEFER_BLOCKING 0x2, 0x80 ;  /* 0x0082000000007b1d */ /* 0x000fec0000010000 */
[----:B------:R0:W-:Y:S02]  /*26d50*/  @!P0 SYNCS.ARRIVE.TRANS64.RED.A1T0 RZ, [R0+URZ], RZ ;  /* 0x000000ff00ff89a7 */ /* 0x0001e4000810043f */
[----:B0-----:R-:W-:-:S05]  /*26d60*/  VIADD R0, R16, 0x1 ;  /* 0x0000000110007836 */ /* 0x001fca0000000000 */
[----:B------:R-:W-:-:S04]  /*26d70*/  ISETP.NE.AND P0, PT, R0, 0x2, PT ;  /* 0x000000020000780c */ /* 0x000fc80003f05270 */
[----:B------:R-:W-:Y:S02]  /*26d80*/  SEL R2, RZ, 0x1, P0 ;  /* 0x00000001ff027807 */ /* 0x000fe40000000000 */
[----:B------:R-:W-:-:S05]  /*26d90*/  SEL R0, R0, RZ, P0 ;  /* 0x000000ff00007207 */ /* 0x000fca0000000000 */
[----:B------:R1:W-:Y:S01]  /*26da0*/  STL [R1+0x1c], R0 ;  /* 0x00001c0001007387 */ /* 0x0003e20000100800 */
[----:B--2---:R-:W-:-:S05]  /*26db0*/  LOP3.LUT R3, R3, R2, RZ, 0x3c, !PT ;  /* 0x0000000203037212 */ /* 0x004fca00078e3cff */
[----:B------:R1:W-:Y:S02]  /*26dc0*/  STL [R1+0x24], R3 ;  /* 0x0000240301007387 */ /* 0x0003e40000100800 */
.L_x_6625:
        /* <DEDUP_REMOVED lines=14> */
.L_x_6677:
        /* <DEDUP_REMOVED lines=21> */
[----:B------:R-:W-:Y:S01]  /*27000*/  SHFL.IDX PT, R5, R10, RZ, 0x1f ;  /* 0x00001fff0a057589 */ /* 0x000fe200000e0000 */
[C---:B------:R-:W-:Y:S02]  /*27010*/  ISETP.GE.U32.AND P4, PT, R16.reuse, 0x8, PT ;  /* 0x000000081000780c */ /* 0x040fe40003f86070 */
[----:B------:R-:W-:Y:S01]  /*27020*/  ISETP.GE.U32.AND P5, PT, R16, 0x10, PT ;  /* 0x000000101000780c */ /* 0x000fe20003fa6070 */
[----:B------:R-:W-:Y:S01]  /*27030*/  SHFL.IDX PT, R8, R10, 0x1, 0x1f ;  /* 0x00201f000a087f89 */ /* 0x000fe200000e0000 */
[----:B------:R-:W-:Y:S01]  /*27040*/  MOV R9, RZ ;  /* 0x000000ff00097202 */ /* 0x000fe20000000f00 */
[----:B--2---:R-:W-:-:S02]  /*27050*/  @!P1 IMAD.MOV.U32 R4, RZ, RZ, R0 ;  /* 0x000000ffff049224 */ /* 0x004fc400078e0000 */
[----:B---3--:R-:W-:Y:S01]  /*27060*/  @!P1 IMAD.MOV.U32 R6, RZ, RZ, R2 ;  /* 0x000000ffff069224 */ /* 0x008fe200078e0002 */
[----:B------:R-:W-:-:S03]  /*27070*/  ISETP.NE.AND P1, PT, R16, RZ, PT ;  /* 0x000000ff1000720c */ /* 0x000fc60003f25270 */
[----:B------:R-:W-:-:S05]  /*27080*/  IMAD R0, R6, R4, RZ ;  /* 0x0000000406007224 */ /* 0x000fca00078e02ff */
        /* <DEDUP_REMOVED lines=16> */
.L_x_6877:
[----:B------:R-:W-:Y:S02]  /*27190*/  ULDC UR4, c[0x0][0xc38] ;  /* 0x00030e0000047ab9 */ /* 0x000fe40000000800 */
[----:B------:R-:W-:-:S04]  /*271a0*/  IMAD.U32 R2, RZ, RZ, UR4 ;  /* 0x00000004ff027e24 */ /* 0x000fc8000f8e00ff */
[----:B-1----:R-:W-:-:S04]  /*271b0*/  IMAD R7, R7, R2, RZ ;  /* 0x0000000207077224 */ /* 0x002fc800078e02ff */
[----:B------:R-:W-:Y:S02]  /*271c0*/  IMAD.IADD R0, R8, 0x1, R7 ;  /* 0x0000000108007824 */ /* 0x000fe400078e0207 */
[----:B------:R-:W-:-:S03]  /*271d0*/  IMAD.MOV.U32 R8, RZ, RZ, R3 ;  /* 0x000000ffff087224 */ /* 0x000fc600078e0003 */
[----:B------:R-:W-:-:S13]  /*271e0*/  ISETP.GT.AND P6, PT, R0, R5, PT ;  /* 0x000000050000720c */ /* 0x000fda0003fc4270 */
[----:B------:R-:W-:Y:S05]  /*271f0*/  @P6 BRA `(.L_x_6680) ;  /* 0x0000000000b06947 */ /* 0x000fea0003800000 */
.L_x_6683:
[----:B------:R-:W2:Y:S01]  /*27200*/  LDL.LU R2, [R1+0xc] ;  /* 0x00000c0001027983 */ /* 0x000ea20000300800 */
[----:B0-----:R-:W0:Y:S01]  /*27210*/  LDC R3, c[0x0][0xc3c] ;  /* 0x00030f00ff037b82 */ /* 0x001e220000000800 */
[----:B--2---:R-:W-:-:S05]  /*27220*/  VIADD R2, R2, 0x1f ;  /* 0x0000001f02027836 */ /* 0x004fca0000000000 */
[----:B0-----:R-:W-:-:S13]  /*27230*/  ISETP.GE.AND P6, PT, R2, R3, PT ;  /* 0x000000030200720c */ /* 0x001fda0003fc6270 */
[----:B------:R-:W-:Y:S05]  /*27240*/  @P6 BRA `(.L_x_6681) ;  /* 0x0000000400e06947 */ /* 0x000fea0003800000 */
[----:B------:R-:W0:Y:S01]  /*27250*/  S2R R4, SR_TID.X ;  /* 0x0000000000047919 */ /* 0x000e220000002100 */
[----:B------:R1:W-:Y:S01]  /*27260*/  STL [R1+0xc], R2 ;  /* 0x00000c0201007387 */ /* 0x0003e20000100800 */
[----:B0-----:R-:W-:-:S04]  /*27270*/  LOP3.LUT R4, R4, 0x1f, RZ, 0xc0, !PT ;  /* 0x0000001f04047812 */ /* 0x001fc800078ec0ff */
[----:B------:R-:W-:Y:S01]  /*27280*/  IADD3 R6, R2, R4, RZ ;  /* 0x0000000402067210 */ /* 0x000fe20007ffe0ff */
        /* <DEDUP_REMOVED lines=27> */
[----:B------:R0:W1:Y:S02]  /*27440*/  SHFL.IDX PT, R7, R3, 0x1f, 0x1f ;  /* 0x03e01f0003077f89 */ /* 0x00006400000e0000 */
.L_x_6885:
[----:B------:R-:W-:Y:S02]  /*27450*/  ULDC UR4, c[0x0][0xc38] ;  /* 0x00030e0000047ab9 */ /* 0x000fe40000000800 */
[----:B------:R-:W-:-:S04]  /*27460*/  IMAD.U32 R2, RZ, RZ, UR4 ;  /* 0x00000004ff027e24 */ /* 0x000fc8000f8e00ff */
[----:B-1----:R-:W-:-:S04]  /*27470*/  IMAD R7, R7, R2, RZ ;  /* 0x0000000207077224 */ /* 0x002fc800078e02ff */
[----:B------:R-:W-:-:S05]  /*27480*/  IMAD.IADD R0, R7, 0x1, R0 ;  /* 0x0000000107007824 */ /* 0x000fca00078e0200 */
[----:B------:R-:W-:-:S13]  /*27490*/  ISETP.GT.AND P6, PT, R0, R5, PT ;  /* 0x000000050000720c */ /* 0x000fda0003fc4270 */
[----:B------:R-:W-:Y:S05]  /*274a0*/  @!P6 BRA `(.L_x_6683) ;  /* 0xfffffffc0054e947 */ /* 0x000fea000383ffff */
[----:B------:R-:W-:-:S07]  /*274b0*/  MOV R8, R3 ;  /* 0x0000000300087202 */ /* 0x000fce0000000f00 */
.L_x_6680:
[----:B------:R-:W-:Y:S01]  /*274c0*/  IMAD.IADD R7, R0, 0x1, -R7 ;  /* 0x0000000100077824 */ /* 0x000fe200078e0a07 */
[----:B------:R-:W-:-:S03]  /*274d0*/  UMOV UR4, 0xffffffff ;  /* 0xffffffff00047882 */ /* 0x000fc60000000000 */
[----:B------:R-:W-:-:S05]  /*274e0*/  IMAD R0, R8, R2, R7 ;  /* 0x0000000208007224 */ /* 0x000fca00078e0207 */
[----:B------:R-:W-:Y:S01]  /*274f0*/  ISETP.GT.AND P6, PT, R0, R5, PT ;  /* 0x000000050000720c */ /* 0x000fe20003fc4270 */
[----:B------:R-:W-:-:S12]  /*27500*/  BRA.DIV UR4, `(.L_x_6684) ;  /* 0x0000005604387947 */ /* 0x000fd8000b800000 */
[----:B0-----:R-:W-:-:S04]  /*27510*/  VOTE.ANY R3, PT, !P6 ;  /* 0x0000000000037806 */ /* 0x001fc800070e0100 */
[----:B------:R-:W0:Y:S02]  /*27520*/  POPC R0, R3 ;  /* 0x0000000300007309 */ /* 0x000e240000000000 */
[----:B0-----:R0:W1:Y:S04]  /*27530*/  SHFL.IDX PT, R4, R4, R0, 0x1f ;  /* 0x00001f0004047589 */ /* 0x00106800000e0000 */
[----:B------:R0:W2:Y:S02]  /*27540*/  SHFL.IDX PT, R6, R6, R0, 0x1f ;  /* 0x00001f0006067589 */ /* 0x0000a400000e0000 */
.L_x_6890:
[----:B------:R-:W-:-:S13]  /*27550*/  ISETP.NE.AND P0, PT, R3, RZ, PT ;  /* 0x000000ff0300720c */ /* 0x000fda0003f05270 */
[----:B------:R-:W-:Y:S05]  /*27560*/  @!P0 BRA `(.L_x_6685) ;  /* 0x0000000000148947 */ /* 0x000fea0003800000 */
[----:B------:R-:W-:Y:S01]  /*27570*/  UMOV UR4, 0xffffffff ;  /* 0xffffffff00047882 */ /* 0x000fe20000000000 */
[----:B------:R-:W-:Y:S02]  /*27580*/  VIADD R12, R0, 0xffffffff ;  /* 0xffffffff000c7836 */ /* 0x000fe40000000000 */
[----:B------:R-:W-:Y:S05]  /*27590*/  BRA.DIV UR4, `(.L_x_6686) ;  /* 0x0000005604707947 */ /* 0x000fea000b800000 */
[----:B------:R3:W4:Y:S02]  /*275a0*/  SHFL.IDX PT, R8, R8, R12, 0x1f ;  /* 0x00001f0c08087589 */ /* 0x00072400000e0000 */
.L_x_6893:
[----:B----4-:R-:W-:-:S07]  /*275b0*/  IMAD.MOV.U32 R9, RZ, RZ, R8 ;  /* 0x000000ffff097224 */ /* 0x010fce00078e0008 */
.L_x_6685:
[----:B------:R-:W4:Y:S01]  /*275c0*/  LDL.LU R11, [R1+0xc] ;  /* 0x00000c00010b7983 */ /* 0x000f220000300800 */
[----:B-1----:R-:W-:Y:S01]  /*275d0*/  IABS R3, R4 ;  /* 0x0000000400037213 */ /* 0x002fe20000000000 */
[----:B------:R-:W-:-:S03]  /*275e0*/  IMAD R7, R9, R2, R7 ;  /* 0x0000000209077224 */ /* 0x000fc600078e0207 */
[----:B------:R-:W1:Y:S01]  /*275f0*/  I2F.RP R8, R3 ;  /* 0x0000000300087306 */ /* 0x000e620000209400 */
[----:B------:R-:W-:Y:S01]  /*27600*/  IMAD.IADD R10, R5, 0x1, -R7 ;  /* 0x00000001050a7824 */ /* 0x000fe200078e0a07 */
[----:B------:R5:W-:Y:S04]  /*27610*/  STL [R1], R7 ;  /* 0x0000000701007387 */ /* 0x000be80000100800 */
[----:B------:R-:W-:Y:S02]  /*27620*/  IABS R5, R10 ;  /* 0x0000000a00057213 */ /* 0x000fe40000000000 */
[----:B-1----:R-:W1:Y:S02]  /*27630*/  MUFU.RCP R8, R8 ;  /* 0x0000000800087308 */ /* 0x002e640000001000 */
[----:B-1----:R-:W-:-:S06]  /*27640*/  VIADD R8, R8, 0xffffffe ;  /* 0x0ffffffe08087836 */ /* 0x002fcc0000000000 */
[----:B------:R1:W0:Y:S02]  /*27650*/  F2I.FTZ.U32.TRUNC.NTZ R9, R8 ;  /* 0x0000000800097305 */ /* 0x000224000021f000 */
[----:B-1----:R-:W-:Y:S01]  /*27660*/  IMAD.MOV.U32 R8, RZ, RZ, RZ ;  /* 0x000000ffff087224 */ /* 0x002fe200078e00ff */
[----:B0-----:R-:W-:-:S05]  /*27670*/  IADD3 R2, RZ, -R9, RZ ;  /* 0x80000009ff027210 */ /* 0x001fca0007ffe0ff */
[----:B------:R-:W-:-:S04]  /*27680*/  IMAD R2, R2, R3, RZ ;  /* 0x0000000302027224 */ /* 0x000fc800078e02ff */
[----:B------:R-:W-:Y:S01]  /*27690*/  IMAD.HI.U32 R8, R9, R2, R8 ;  /* 0x0000000209087227 */ /* 0x000fe200078e0008 */
[----:B------:R-:W-:-:S05]  /*276a0*/  IABS R2, R4 ;  /* 0x0000000400027213 */ /* 0x000fca0000000000 */
[----:B------:R-:W-:-:S04]  /*276b0*/  IMAD.MOV R2, RZ, RZ, -R2 ;  /* 0x000000ffff027224 */ /* 0x000fc800078e0a02 */
[----:B-----5:R-:W-:Y:S02]  /*276c0*/  IMAD.MOV.U32 R7, RZ, RZ, R2 ;  /* 0x000000ffff077224 */ /* 0x020fe400078e0002 */
[----:B------:R-:W-:-:S04]  /*276d0*/  IMAD.HI.U32 R2, R8, R5, RZ ;  /* 0x0000000508027227 */ /* 0x000fc800078e00ff */
[----:B------:R-:W-:-:S05]  /*276e0*/  IMAD R5, R2, R7, R5 ;  /* 0x0000000702057224 */ /* 0x000fca00078e0205 */
[----:B------:R-:W-:-:S13]  /*276f0*/  ISETP.GT.U32.AND P1, PT, R3, R5, PT ;  /* 0x000000050300720c */ /* 0x000fda0003f24070 */
[-C--:B------:R-:W-:Y:S01]  /*27700*/  @!P1 IADD3 R5, R5, -R3.reuse, RZ ;  /* 0x8000000305059210 */ /* 0x080fe20007ffe0ff */
[----:B------:R-:W-:Y:S01]  /*27710*/  @!P1 VIADD R2, R2, 0x1 ;  /* 0x0000000102029836 */ /* 0x000fe20000000000 */
[----:B------:R-:W-:Y:S02]  /*27720*/  ISETP.NE.AND P1, PT, R4, RZ, PT ;  /* 0x000000ff0400720c */ /* 0x000fe40003f25270 */
[----:B------:R-:W-:Y:S02]  /*27730*/  ISETP.GE.U32.AND P0, PT, R5, R3, PT ;  /* 0x000000030500720c */ /* 0x000fe40003f06070 */
[----:B--2---:R-:W-:-:S04]  /*27740*/  IABS R5, R6 ;  /* 0x0000000600057213 */ /* 0x004fc80000000000 */
[----:B------:R-:W0:Y:S07]  /*27750*/  I2F.RP R8, R5 ;  /* 0x0000000500087306 */ /* 0x000e2e0000209400 */
[----:B------:R-:W-:Y:S01]  /*27760*/  @P0 IADD3 R2, R2, 0x1, RZ ;  /* 0x0000000102020810 */ /* 0x000fe20007ffe0ff */
        /* <DEDUP_REMOVED lines=30> */
[----:B------:R-:W-:Y:S02]  /*27950*/  IMAD R5, R6, R5, R2 ;  /* 0x0000000506057224 */ /* 0x000fe400078e0202 */
[----:B------:R-:W-:Y:S01]  /*27960*/  IMAD.IADD R2, R10, 0x1, -R4 ;  /* 0x000000010a027824 */ /* 0x000fe200078e0a04 */
[----:B----4-:R-:W-:Y:S01]  /*27970*/  IADD3 R11, R0, R11, RZ ;  /* 0x0000000b000b7210 */ /* 0x010fe20007ffe0ff */
[----:B------:R-:W-:-:S05]  /*27980*/  IMAD R0, R5, 0x10000, R3 ;  /* 0x0001000005007824 */ /* 0x000fca00078e0203 */
[----:B------:R1:W-:Y:S04]  /*27990*/  STL [R1+0x8], R0 ;  /* 0x0000080001007387 */ /* 0x0003e80000100800 */
[----:B------:R1:W-:Y:S04]  /*279a0*/  STL [R1+0xc], R11 ;  /* 0x00000c0b01007387 */ /* 0x0003e80000100800 */
[----:B------:R1:W-:Y:S01]  /*279b0*/  STL [R1+0x4], R2 ;  /* 0x0000040201007387 */ /* 0x0003e20000100800 */
[----:B------:R-:W-:Y:S05]  /*279c0*/  BRA `(.L_x_6687) ;  /* 0x0000000000287947 */ /* 0x000fea0003800000 */
.L_x_6681:
        /* <DEDUP_REMOVED lines=10> */
.L_x_6687:
[----:B01----:R-:W2:Y:S04]  /*27a70*/  LDL R2, [R1+0xc] ;  /* 0x00000c0001027983 */ /* 0x003ea80000100800 */
[----:B------:R-:W4:Y:S04]  /*27a80*/  LDL R3, [R1+0x8] ;  /* 0x0000080001037983 */ /* 0x000f280000100800 */
[----:B------:R-:W5:Y:S04]  /*27a90*/  LDL R4, [R1] ;  /* 0x0000000001047983 */ /* 0x000f680000100800 */
[----:B------:R-:W5:Y:S01]  /*27aa0*/  LDL R5, [R1+0x4] ;  /* 0x0000040001057983 */ /* 0x000f620000100800 */
[----:B------:R-:W0:Y:S01]  /*27ab0*/  S2R R0, SR_TID.X ;  /* 0x0000000000007919 */ /* 0x000e220000002100 */
[----:B------:R-:W-:Y:S05]  /*27ac0*/  WARPSYNC.ALL ;  /* 0x0000000000007948 */ /* 0x000fea0003800000 */
[----:B0-----:R-:W-:Y:S01]  /*27ad0*/  LOP3.LUT R0, R0, 0x1f, RZ, 0xc0, !PT ;  /* 0x0000001f00007812 */ /* 0x001fe200078ec0ff */
[----:B------:R-:W-:Y:S03]  /*27ae0*/  BAR.SYNC.DEFER_BLOCKING 0x4, 0x180 ;  /* 0x0106000000007b1d */ /* 0x000fe60000010000 */
[----:B------:R-:W-:-:S13]  /*27af0*/  ISETP.NE.AND P0, PT, R0, RZ, PT ;  /* 0x000000ff0000720c */ /* 0x000fda0003f05270 */
[----:B------:R-:W0:Y:S01]  /*27b00*/  @!P0 S2R R0, SR_CgaCtaId ;  /* 0x0000000000008919 */ /* 0x000e220000008800 */
[----:B--2---:R-:W-:Y:S01]  /*27b10*/  IMAD.MOV.U32 R7, RZ, RZ, R2 ;  /* 0x000000ffff077224 */ /* 0x004fe200078e0002 */
[----:B------:R-:W-:Y:S01]  /*27b20*/  @!P0 MOV R2, 0x400 ;  /* 0x0000040000028802 */ /* 0x000fe20000000f00 */
[----:B----4-:R-:W-:-:S03]  /*27b30*/  IMAD.MOV.U32 R6, RZ, RZ, R3 ;  /* 0x000000ffff067224 */ /* 0x010fc600078e0003 */
[----:B0-----:R-:W-:-:S05]  /*27b40*/  @!P0 LEA R18, R0, R2, 0x18 ;  /* 0x0000000200128211 */ /* 0x001fca00078ec0ff */
[----:B-----5:R1:W-:Y:S01]  /*27b50*/  @!P0 STS.128 [R18+0x2e8d0], R4 ;  /* 0x02e8d00412008388 */ /* 0x0203e20000000c00 */
[----:B------:R-:W-:Y:S06]  /*27b60*/  BAR.ARV 0x5, 0x180 ;  /* 0x0146000000007b1d */ /* 0x000fec0000002000 */
.L_x_6678:
[----:B------:R-:W2:Y:S01]  /*27b70*/  LDL R0, [R1+0xc] ;  /* 0x00000c0001007983 */ /* 0x000ea20000100800 */
[----:B------:R-:W-:Y:S02]  /*27b80*/  ULDC UR4, c[0x0][0xc3c] ;  /* 0x00030f0000047ab9 */ /* 0x000fe40000000800 */
[----:B--2---:R-:W-:-:S13]  /*27b90*/  ISETP.GE.AND P0, PT, R0, UR4, PT ;  /* 0x0000000400007c0c */ /* 0x004fda000bf06270 */
[----:B------:R-:W-:Y:S05]  /*27ba0*/  @!P0 BRA `(.L_x_6688) ;  /* 0xffffff9c00648947 */ /* 0x000fea000383ffff */
[----:B------:R-:W-:Y:S05]  /*27bb0*/  BSYNC B7 ;  /* 0x0000000000077941 */ /* 0x000fea0003800000 */
.L_x_6584:
[----:B-1----:R-:W4:Y:S01]  /*27bc0*/  LDL.LU R0, [R1+0x78] ;  /* 0x0000780001007983 */ /* 0x002f220000300800 */
[----:B------:R-:W-:Y:S01]  /*27bd0*/  BSSY B0, `(.L_x_6689) ;  /* 0x000000b000007945 */ /* 0x000fe20003800000 */
[----:B0-2---:R-:W0:Y:S01]  /*27be0*/  S2R R5, SR_CgaCtaId ;  /* 0x0000000000057919 */ /* 0x005e220000008800 */
[----:B----4-:R-:W-:-:S05]  /*27bf0*/  VIADD R0, R0, 0x1 ;  /* 0x0000000100007836 */ /* 0x010fca0000000000 */
        /* <DEDUP_REMOVED lines=8> */
.L_x_6894:
[----:B------:R-:W-:Y:S05]  /*27c80*/  BSYNC B0 ;  /* 0x0000000000007941 */ /* 0x000fea0003800000 */
.L_x_6689:
[----:B------:R-:W-:-:S03]  /*27c90*/  UMOV UR4, 0xffffffff ;  /* 0xffffffff00047882 */ /* 0x000fc60000000000 */
[----:B------:R-:W-:Y:S05]  /*27ca0*/  BRA.DIV UR4, `(.L_x_6691) ;  /* 0x0000004e04e87947 */ /* 0x000fea000b800000 */
[----:B------:R-:W1:Y:S02]  /*27cb0*/  S2R R2, SR_TID.X ;  /* 0x0000000000027919 */ /* 0x000e640000002100 */
[----:B-1----:R-:W-:-:S04]  /*27cc0*/  SHF.R.U32.HI R2, RZ, 0x5, R2 ;  /* 0x00000005ff027819 */ /* 0x002fc80000011602 */
[----:B------:R-:W-:-:S05]  /*27cd0*/  LOP3.LUT R2, R2, 0x3, RZ, 0xc0, !PT ;  /* 0x0000000302027812 */ /* 0x000fca00078ec0ff */
[----:B------:R1:W2:Y:S02]  /*27ce0*/  SHFL.IDX PT, R14, R2, RZ, 0x1f ;  /* 0x00001fff020e7589 */ /* 0x0002a400000e0000 */
.L_x_6897:
[----:B--2---:R-:W-:-:S13]  /*27cf0*/  ISETP.NE.AND P0, PT, R14, RZ, PT ;  /* 0x000000ff0e00720c */ /* 0x004fda0003f05270 */
[----:B------:R-:W-:Y:S05]  /*27d00*/  @P0 BRA `(.L_x_6392) ;  /* 0x0000000000b80947 */ /* 0x000fea0003800000 */
[----:B------:R-:W-:-:S03]  /*27d10*/  UMOV UR4, 0xffffffff ;  /* 0xffffffff00047882 */ /* 0x000fc60000000000 */
[----:B------:R-:W-:Y:S05]  /*27d20*/  BRA.DIV UR4, `(.L_x_6692) ;  /* 0x0000004e04fc7947 */ /* 0x000fea000b800000 */
[----:B------:R-:W-:-:S13]  /*27d30*/  ELECT P6, URZ, PT ;  /* 0x00000000003f782f */ /* 0x000fda00038c0000 */
.L_x_6900:
[----:B------:R-:W-:Y:S05]  /*27d40*/  @!P6 BRA `(.L_x_6392) ;  /* 0x0000000000a8e947 */ /* 0x000fea0003800000 */
[----:B-1----:R-:W2:Y:S02]  /*27d50*/  LDL R2, [R1+0xe8] ;  /* 0x0000e80001027983 */ /* 0x002ea40000100800 */
[----:B--2---:R-:W-:-:S13]  /*27d60*/  R2UR UR4, R2 ;  /* 0x00000000020472ca */ /* 0x004fda00000e0000 */
[----:B------:R-:W-:-:S06]  /*27d70*/  ULOP3.LUT UR4, UR4, 0x2, URZ, 0xfc, !UPT ;  /* 0x0000000204047892 */ /* 0x000fcc000f8efc3f */
[----:B------:R-:W-:-:S04]  /*27d80*/  MOV R2, UR4 ;  /* 0x0000000400027c02 */ /* 0x000fc80008000f00 */
[----:B------:R-:W-:-:S13]  /*27d90*/  ISETP.NE.AND P0, PT, R2, 0x3, PT ;  /* 0x000000030200780c */ /* 0x000fda0003f05270 */
[----:B------:R-:W-:Y:S05]  /*27da0*/  @!P0 BRA `(.L_x_6693) ;  /* 0x0000000000048947 */ /* 0x000fea0003800000 */
[----:B------:R-:W-:Y:S01]  /*27db0*/  BPT.TRAP 0x1 ;  /* 0x000000040000795c */ /* 0x000fe20000300000 */
.L_x_6693:
[----:B0-----:R-:W2:Y:S04]  /*27dc0*/  LDL R3, [R1+0x1c] ;  /* 0x00001c0001037983 */ /* 0x001ea80000100800 */
[----:B------:R-:W4:Y:S01]  /*27dd0*/  LDL.LU R7, [R1+0x24] ;  /* 0x0000240001077983 */ /* 0x000f220000300800 */
[----:B------:R-:W-:-:S04]  /*27de0*/  VIADD R2, R0, 0x2e840 ;  /* 0x0002e84000027836 */ /* 0x000fc80000000000 */
[C---:B--2---:R-:W-:Y:S02]  /*27df0*/  IMAD R6, R3.reuse, 0x8, R2 ;  /* 0x0000000803067824 */ /* 0x044fe400078e0202 */
[----:B------:R-:W-:Y:S01]  /*27e00*/  VIADD R3, R3, 0x1 ;  /* 0x0000000103037836 */ /* 0x000fe20000000000 */
[----:B----4-:R-:W-:-:S04]  /*27e10*/  SHF.L.U32 R5, R7, 0x1f, RZ ;  /* 0x0000001f07057819 */ /* 0x010fc800000006ff */
        /* <DEDUP_REMOVED lines=8> */
.L_x_6901:
[----:B------:R-:W1:Y:S02]  /*27ea0*/  SYNCS.PHASECHK.TRANS64.TRYWAIT P1, [R7+URZ], R2 ;  /* 0x00000002070075a7 */ /* 0x000e64000802017f */
[----:B-1----:R-:W-:Y:S05]  /*27eb0*/  @!P1 BRA `(.L_x_6695) ;  /* 0x0000004c00cc9947 */ /* 0x002fea0003800000 */
.L_x_6902:
[----:B------:R-:W-:Y:S05]  /*27ec0*/  @!P0 BRA `(.L_x_6696) ;  /* 0x0000000000048947 */ /* 0x000fea0003800000 */
[----:B------:R-:W-:Y:S01]  /*27ed0*/  BPT.TRAP 0x1 ;  /* 0x000000040000795c */ /* 0x000fe20000300000 */
.L_x_6696:
[----:B------:R-:W2:Y:S02]  /*27ee0*/  LDL.LU R4, [R1+0x1c] ;  /* 0x00001c0001047983 */ /* 0x000ea40000300800 */
[----:B--2---:R-:W-:-:S04]  /*27ef0*/  LEA R4, R4, R0, 0x3 ;  /* 0x0000000004047211 */ /* 0x004fc800078e18ff */
[----:B------:R-:W2:Y:S02]  /*27f00*/  SYNCS.PHASECHK.TRANS64.TRYWAIT P1, [R4+URZ+0x2e860], R5 ;  /* 0x02e86005040075a7 */ /* 0x000ea4000802017f */
[----:B--2---:R-:W-:Y:S05]  /*27f10*/  @!P1 BRA `(.L_x_6697) ;  /* 0x0000004c00c89947 */ /* 0x004fea0003800000 */
.L_x_6903:
[----:B------:R-:W-:Y:S05]  /*27f20*/  @!P0 BRA `(.L_x_6698) ;  /* 0x0000000000048947 */ /* 0x000fea0003800000 */
[----:B------:R-:W-:Y:S01]  /*27f30*/  BPT.TRAP 0x1 ;  /* 0x000000040000795c */ /* 0x000fe20000300000 */
.L_x_6698:
[----:B------:R-:W-:-:S04]  /*27f40*/  IMAD R3, R3, 0x8, R0 ;  /* 0x0000000803037824 */ /* 0x000fc800078e0200 */
[----:B------:R-:W4:Y:S02]  /*27f50*/  SYNCS.PHASECHK.TRANS64.TRYWAIT P1, [R3+URZ+0x2e860], R2 ;  /* 0x02e86002030075a7 */ /* 0x000f24000802017f */
[----:B----4-:R-:W-:Y:S05]  /*27f60*/  @!P1 BRA `(.L_x_6699) ;  /* 0x0000004c00c89947 */ /* 0x010fea0003800000 */
.L_x_6904:
[----:B------:R-:W-:Y:S05]  /*27f70*/  @!P0 BRA `(.L_x_6700) ;  /* 0x0000000000048947 */ /* 0x000fea0003800000 */
[----:B------:R-:W-:Y:S01]  /*27f80*/  BPT.TRAP 0x1 ;  /* 0x000000040000795c */ /* 0x000fe20000300000 */
.L_x_6700:
[----:B------:R-:W5:Y:S02]  /*27f90*/  SYNCS.PHASECHK.TRANS64.TRYWAIT P0, [R4+URZ+0x2e880], R5 ;  /* 0x02e88005040075a7 */ /* 0x000f64000800017f */
[----:B-----5:R-:W-:Y:S05]  /*27fa0*/  @!P0 BRA `(.L_x_6701) ;  /* 0x0000004c00cc8947 */ /* 0x020fea0003800000 */
.L_x_6702:
[----:B------:R0:W0:Y:S02]  /*27fb0*/  SYNCS.PHASECHK.TRANS64.TRYWAIT P0, [R3+URZ+0x2e880], R2 ;  /* 0x02e88002030075a7 */ /* 0x000024000800017f */
[----:B0-----:R-:W-:Y:S05]  /*27fc0*/  @!P0 NANOSLEEP.SYNCS 0x989680 ;  /* 0x009896800000895d */ /* 0x001fea0003900000 */
[----:B------:R-:W0:Y:S02]  /*27fd0*/  @!P0 SYNCS.PHASECHK.TRANS64 P0, [R3+URZ+0x2e880], R2 ;  /* 0x02e88002030085a7 */ /* 0x000e24000800007f */
[----:B0-----:R-:W-:Y:S05]  /*27fe0*/  @!P0 BRA `(.L_x_6702) ;  /* 0xfffffffc00f08947 */ /* 0x001fea000383ffff */
.L_x_6392:
[----:B------:R-:W-:Y:S05]  /*27ff0*/  BSYNC B8 ;  /* 0x0000000000087941 */ /* 0x000fea0003800000 */
.L_x_6389:
[----:B------:R-:W-:Y:S05]  /*28000*/  EXIT ;  /* 0x000000000000794d */ /* 0x000fea0003800000 */
.L_x_6416:
[----:B0-----:R0:W1:Y:S02]  /*28010*/  SYNCS.PHASECHK.TRANS64.TRYWAIT P6, [R111+URZ+0x2e890], R128 ;  /* 0x02e890806f0075a7 */ /* 0x00106400080c017f */
[----:B-1----:R-:W-:Y:S05]  /*28020*/  @!P6 NANOSLEEP.SYNCS 0x989680 ;  /* 0x009896800000e95d */ /* 0x002fea0003900000 */
[----:B------:R-:W1:Y:S02]  /*28030*/  @!P6 SYNCS.PHASECHK.TRANS64 P6, [R111+URZ+0x2e890], R128 ;  /* 0x02e890806f00e5a7 */ /* 0x000e6400080c007f */
[----:B-1----:R-:W-:Y:S05]  /*28040*/  @!P6 BRA `(.L_x_6416) ;  /* 0xfffffffc00f0e947 */ /* 0x002fea000383ffff */
[----:B------:R-:W-:Y:S05]  /*28050*/  BRA `(.L_x_6703) ;  /* 0xfffffdb400647947 */ /* 0x000fea000383ffff */
.L_x_6450:
[----:B0-----:R0:W1:Y:S02]  /*28060*/  SYNCS.PHASECHK.TRANS64.TRYWAIT P3, [R111+URZ+0x2e890], R128 ;  /* 0x02e890806f0075a7 */ /* 0x001064000806017f */
[----:B-1----:R-:W-:Y:S05]  /*28070*/  @!P3 NANOSLEEP.SYNCS 0x989680 ;  /* 0x009896800000b95d */ /* 0x002fea0003900000 */
[----:B------:R-:W1:Y:S02]  /*28080*/  @!P3 SYNCS.PHASECHK.TRANS64 P3, [R111+URZ+0x2e890], R128 ;  /* 0x02e890806f00b5a7 */ /* 0x000e64000806007f */
[----:B-1----:R-:W-:Y:S05]  /*28090*/  @!P3 BRA `(.L_x_6450) ;  /* 0xfffffffc00f0b947 */ /* 0x002fea000383ffff */
[----:B------:R-:W-:Y:S05]  /*280a0*/  BRA `(.L_x_6704) ;  /* 0xfffffdf8005c7947 */ /* 0x000fea000383ffff */
.L_x_6467:
[----:B0-----:R0:W1:Y:S02]  /*280b0*/  SYNCS.PHASECHK.TRANS64.TRYWAIT P2, [R111+URZ+0x2e890], R128 ;  /* 0x02e890806f0075a7 */ /* 0x001064000804017f */
[----:B-1----:R-:W-:Y:S05]  /*280c0*/  @!P2 NANOSLEEP.SYNCS 0x989680 ;  /* 0x009896800000a95d */ /* 0x002fea0003900000 */
[----:B------:R-:W1:Y:S02]  /*280d0*/  @!P2 SYNCS.PHASECHK.TRANS64 P2, [R111+URZ+0x2e890], R128 ;  /* 0x02e890806f00a5a7 */ /* 0x000e64000804007f */
[----:B-1----:R-:W-:Y:S05]  /*280e0*/  @!P2 BRA `(.L_x_6467) ;  /* 0xfffffffc00f0a947 */ /* 0x002fea000383ffff */
[----:B------:R-:W-:Y:S05]  /*280f0*/  BRA `(.L_x_6705) ;  /* 0xfffffe3c001c7947 */ /* 0x000fea000383ffff */
.L_x_6477:
[----:B--2---:R2:W3:Y:S02]  /*28100*/  SYNCS.PHASECHK.TRANS64.TRYWAIT P3, [R111+URZ+0x2e8b0], R128 ;  /* 0x02e8b0806f0075a7 */ /* 0x0044e4000806017f */
[----:B---3--:R-:W-:Y:S05]  /*28110*/  @!P3 NANOSLEEP.SYNCS 0x989680 ;  /* 0x009896800000b95d */ /* 0x008fea0003900000 */
[----:B------:R-:W3:Y:S02]  /*28120*/  @!P3 SYNCS.PHASECHK.TRANS64 P3, [R111+URZ+0x2e8b0], R128 ;  /* 0x02e8b0806f00b5a7 */ /* 0x000ee4000806007f */
[----:B---3--:R-:W-:Y:S05]  /*28130*/  @!P3 BRA `(.L_x_6477) ;  /* 0xfffffffc00f0b947 */ /* 0x008fea000383ffff */
[----:B------:R-:W-:Y:S05]  /*28140*/  BRA `(.L_x_6706) ;  /* 0xfffffe4000dc7947 */ /* 0x000fea000383ffff */
.L_x_6491:
[----:B------:R-:W0:Y:S01]  /*28150*/  S2R R4, SR_TID.X ;  /* 0x0000000000047919 */ /* 0x000e220000002100 */
[----:B------:R-:W-:Y:S01]  /*28160*/  BSSY B0, `(.L_x_6707) ;  /* 0x000000c000007945 */ /* 0x000fe20003800000 */
[----:B------:R-:W-:Y:S01]  /*28170*/  IMAD.MOV.U32 R12, RZ, RZ, RZ ;  /* 0x000000ffff0c7224 */ /* 0x000fe200078e00ff */
[----:B------:R-:W-:Y:S01]  /*28180*/  MOV R11, 0x1f ;  /* 0x0000001f000b7802 */ /* 0x000fe20000000f00 */
[----:B------:R-:W-:Y:S02]  /*28190*/  IMAD.MOV.U32 R15, RZ, RZ, -0x1 ;  /* 0xffffffffff0f7424 */ /* 0x000fe400078e00ff */
[----:B0-----:R-:W-:-:S05]  /*281a0*/  VIADD R5, R4, 0xffffff80 ;  /* 0xffffff8004057836 */ /* 0x001fca0000000000 */
[----:B------:R-:W-:-:S04]  /*281b0*/  SHF.R.S32.HI R4, RZ, 0x1f, R5 ;  /* 0x0000001fff047819 */ /* 0x000fc80000011405 */
[----:B------:R-:W-:-:S04]  /*281c0*/  LEA.HI R4, R4, R5, RZ, 0x7 ;  /* 0x0000000504047211 */ /* 0x000fc800078f38ff */
[----:B------:R-:W-:-:S05]  /*281d0*/  SHF.R.S32.HI R4, RZ, 0x7, R4 ;  /* 0x00000007ff047819 */ /* 0x000fca0000011404 */
[----:B------:R-:W-:-:S07]  /*281e0*/  IMAD.MOV.U32 R13, RZ, RZ, R4 ;  /* 0x000000ffff0d7224 */ /* 0x000fce00078e0004 */
[----:B-----5:R-:W-:Y:S05]  /*281f0*/  WARPSYNC.COLLECTIVE R15, `(.L_x_6708) ;  /* 0x000000000f087348 */ /* 0x020fea0003c00000 */
[----:B------:R0:W1:Y:S02]  /*28200*/  SHFL.IDX P6, R14, R13, R12, R11 ;  /* 0x0000000c0d0e7389 */ /* 0x00006400000c000b */
[----:B01---5:R-:W-:Y:S01]  /*28210*/  ENDCOLLECTIVE ;  /* 0x000000000000791b */ /* 0x023fe20003800000 */
.L_x_6708:
[----:B------:R-:W-:Y:S05]  /*28220*/  BSYNC B0 ;  /* 0x0000000000007941 */ /* 0x000fea0003800000 */
.L_x_6707:
[----:B------:R0:W-:Y:S01]  /*28230*/  STL [R1+0x58], R14 ;  /* 0x0000580e01007387 */ /* 0x0001e20000100800 */
[----:B------:R-:W-:Y:S05]  /*28240*/  BRA `(.L_x_6709) ;  /* 0xfffffe5000287947 */ /* 0x000fea000383ffff */
.L_x_6503:
[----:B------:R-:W-:Y:S01]  /*28250*/  BSSY B1, `(.L_x_6710) ;  /* 0x0000008000017945 */ /* 0x000fe20003800000 */
[----:B------:R-:W-:Y:S01]  /*28260*/  IMAD.MOV.U32 R13, RZ, RZ, R26 ;  /* 0x000000ffff0d7224 */ /* 0x000fe200078e001a */
[----:B------:R-:W-:Y:S01]  /*28270*/  MOV R15, 0xffffffff ;  /* 0xffffffff000f7802 */ /* 0x000fe20000000f00 */
[----:B------:R-:W-:Y:S02]  /*28280*/  IMAD.MOV.U32 R12, RZ, RZ, RZ ;  /* 0x000000ffff0c7224 */ /* 0x000fe400078e00ff */
[----:B------:R-:W-:-:S07]  /*28290*/  IMAD.MOV.U32 R11, RZ, RZ, 0x1c1f ;  /* 0x00001c1fff0b7424 */ /* 0x000fce00078e00ff */
[----:B------:R-:W-:Y:S05]  /*282a0*/  WARPSYNC.COLLECTIVE R15, `(.L_x_6711) ;  /* 0x000000000f087348 */ /* 0x000fea0003c00000 */
[----:B------:R0:W1:Y:S02]  /*282b0*/  SHFL.IDX P6, R14, R13, R12, R11 ;  /* 0x0000000c0d0e7389 */ /* 0x00006400000c000b */
[----:B01----:R-:W-:Y:S01]  /*282c0*/  ENDCOLLECTIVE ;  /* 0x000000000000791b */ /* 0x003fe20003800000 */
.L_x_6711:
[----:B------:R-:W-:Y:S05]  /*282d0*/  BSYNC B1 ;  /* 0x0000000000017941 */ /* 0x000fea0003800000 */
.L_x_6710:
[----:B------:R-:W-:Y:S01]  /*282e0*/  IMAD.MOV.U32 R13, RZ, RZ, R24 ;  /* 0x000000ffff0d7224 */ /* 0x000fe200078e0018 */
[----:B------:R-:W-:Y:S01]  /*282f0*/  MOV R15, 0xffffffff ;  /* 0xffffffff000f7802 */ /* 0x000fe20000000f00 */
[----:B------:R-:W-:Y:S02]  /*28300*/  IMAD.MOV.U32 R12, RZ, RZ, RZ ;  /* 0x000000ffff0c7224 */ /* 0x000fe400078e00ff */
[----:B------:R-:W-:Y:S02]  /*28310*/  IMAD.MOV.U32 R11, RZ, RZ, 0x1c1f ;  /* 0x00001c1fff0b7424 */ /* 0x000fe400078e00ff */
[----:B------:R-:W-:-:S07]  /*28320*/  IMAD.MOV.U32 R3, RZ, RZ, R14 ;  /* 0x000000ffff037224 */ /* 0x000fce00078e000e */
[----:B------:R-:W-:Y:S05]  /*28330*/  WARPSYNC.COLLECTIVE R15, `(.L_x_6712) ;  /* 0x000000000f087348 */ /* 0x000fea0003c00000 */
[----:B------:R0:W1:Y:S02]  /*28340*/  SHFL.IDX P6, R14, R13, R12, R11 ;  /* 0x0000000c0d0e7389 */ /* 0x00006400000c000b */
[----:B01----:R-:W-:Y:S01]  /*28350*/  ENDCOLLECTIVE ;  /* 0x000000000000791b */ /* 0x003fe20003800000 */
.L_x_6712:
[----:B------:R-:W-:Y:S02]  /*28360*/  IMAD.MOV.U32 R13, RZ, RZ, R27 ;  /* 0x000000ffff0d7224 */ /* 0x000fe400078e001b */
[----:B------:R-:W-:-:S07]  /*28370*/  IMAD.MOV.U32 R5, RZ, RZ, R14 ;  /* 0x000000ffff057224 */ /* 0x000fce00078e000e */
[----:B------:R-:W-:Y:S05]  /*28380*/  WARPSYNC.COLLECTIVE R15, `(.L_x_6713) ;  /* 0x000000000f087348 */ /* 0x000fea0003c00000 */
[----:B------:R0:W1:Y:S02]  /*28390*/  SHFL.IDX P6, R14, R13, R12, R11 ;  /* 0x0000000c0d0e7389 */ /* 0x00006400000c000b */
[----:B01----:R-:W-:Y:S01]  /*283a0*/  ENDCOLLECTIVE ;  /* 0x000000000000791b */ /* 0x003fe20003800000 */
.L_x_6713:
[----:B------:R-:W-:Y:S02]  /*283b0*/  IMAD.MOV.U32 R13, RZ, RZ, R28 ;  /* 0x000000ffff0d7224 */ /* 0x000fe400078e001c */
[----:B------:R-:W-:-:S07]  /*283c0*/  IMAD.MOV.U32 R7, RZ, RZ, R14 ;  /* 0x000000ffff077224 */ /* 0x000fce00078e000e */
[----:B------:R-:W-:Y:S05]  /*283d0*/  WARPSYNC.COLLECTIVE R15, `(.L_x_6714) ;  /* 0x000000000f087348 */ /* 0x000fea0003c00000 */
[----:B------:R0:W1:Y:S02]  /*283e0*/  SHFL.IDX P6, R14, R13, R12, R11 ;  /* 0x0000000c0d0e7389 */ /* 0x00006400000c000b */
[----:B01----:R-:W-:Y:S01]  /*283f0*/  ENDCOLLECTIVE ;  /* 0x000000000000791b */ /* 0x003fe20003800000 */
.L_x_6714:
[----:B------:R-:W-:Y:S05]  /*28400*/  BRA `(.L_x_6715) ;  /* 0xfffffe5400bc7947 */ /* 0x000fea000383ffff */
.L_x_6507:
[----:B0-----:R0:W1:Y:S02]  /*28410*/  SYNCS.PHASECHK.TRANS64.TRYWAIT P0, [R16+URZ+0x2e800], R37 ;  /* 0x02e80025100075a7 */ /* 0x001064000800017f */
[----:B-1----:R-:W-:Y:S05]  /*28420*/  @!P0 NANOSLEEP.SYNCS 0x989680 ;  /* 0x009896800000895d */ /* 0x002fea0003900000 */
[----:B------:R-:W1:Y:S02]  /*28430*/  @!P0 SYNCS.PHASECHK.TRANS64 P0, [R16+URZ+0x2e800], R37 ;  /* 0x02e80025100085a7 */ /* 0x000e64000800007f */
[----:B-1----:R-:W-:Y:S05]  /*28440*/  @!P0 BRA `(.L_x_6507) ;  /* 0xfffffffc00f08947 */ /* 0x002fea000383ffff */
[----:B------:R-:W-:Y:S05]  /*28450*/  BRA `(.L_x_6716) ;  /* 0xfffffe5c00647947 */ /* 0x000fea000383ffff */
.L_x_6515:
        /* <DEDUP_REMOVED lines=8> */
.L_x_6718:
[----:B------:R-:W-:Y:S05]  /*284e0*/  BSYNC B1 ;  /* 0x0000000000017941 */ /* 0x000fea0003800000 */
.L_x_6717:
        /* <DEDUP_REMOVED lines=8> */
.L_x_6719:
[----:B------:R-:W-:Y:S01]  /*28570*/  MOV R13, R27 ;  /* 0x0000001b000d7202 */ /* 0x000fe20000000f00 */
[----:B------:R-:W-:-:S07]  /*28580*/  IMAD.MOV.U32 R21, RZ, RZ, R14 ;  /* 0x000000ffff157224 */ /* 0x000fce00078e000e */
[----:B------:R-:W-:Y:S05]  /*28590*/  WARPSYNC.COLLECTIVE R15, `(.L_x_6720) ;  /* 0x000000000f087348 */ /* 0x000fea0003c00000 */
[----:B------:R0:W1:Y:S02]  /*285a0*/  SHFL.IDX P6, R14, R13, R12, R11 ;  /* 0x0000000c0d0e7389 */ /* 0x00006400000c000b */
[----:B01----:R-:W-:Y:S01]  /*285b0*/  ENDCOLLECTIVE ;  /* 0x000000000000791b */ /* 0x003fe20003800000 */
.L_x_6720:
[----:B------:R-:W-:Y:S02]  /*285c0*/  IMAD.MOV.U32 R13, RZ, RZ, R28 ;  /* 0x000000ffff0d7224 */ /* 0x000fe400078e001c */
[----:B------:R-:W-:-:S07]  /*285d0*/  IMAD.MOV.U32 R25, RZ, RZ, R14 ;  /* 0x000000ffff197224 */ /* 0x000fce00078e000e */
[----:B------:R-:W-:Y:S05]  /*285e0*/  WARPSYNC.COLLECTIVE R15, `(.L_x_6721) ;  /* 0x000000000f087348 */ /* 0x000fea0003c00000 */
[----:B------:R0:W1:Y:S02]  /*285f0*/  SHFL.IDX P6, R14, R13, R12, R11 ;  /* 0x0000000c0d0e7389 */ /* 0x00006400000c000b */
[----:B01----:R-:W-:Y:S01]  /*28600*/  ENDCOLLECTIVE ;  /* 0x000000000000791b */ /* 0x003fe20003800000 */
.L_x_6721:
[----:B------:R-:W-:Y:S05]  /*28610*/  BRA `(.L_x_6722) ;  /* 0xfffffe74000c7947 */ /* 0x000fea000383ffff */
.L_x_6519:
[----:B0-----:R0:W1:Y:S02]  /*28620*/  SYNCS.PHASECHK.TRANS64.TRYWAIT P1, [R16+URZ+0x2e800], R35 ;  /* 0x02e80023100075a7 */ /* 0x001064000802017f */
[----:B-1----:R-:W-:Y:S05]  /*28630*/  @!P1 NANOSLEEP.SYNCS 0x989680 ;  /* 0x009896800000995d */ /* 0x002fea0003900000 */
[----:B------:R-:W1:Y:S02]  /*28640*/  @!P1 SYNCS.PHASECHK.TRANS64 P1, [R16+URZ+0x2e800], R35 ;  /* 0x02e80023100095a7 */ /* 0x000e64000802007f */
[----:B-1----:R-:W-:Y:S05]  /*28650*/  @!P1 BRA `(.L_x_6519) ;  /* 0xfffffffc00f09947 */ /* 0x002fea000383ffff */
[----:B------:R-:W-:Y:S05]  /*28660*/  BRA `(.L_x_6723) ;  /* 0xfffffe78006c7947 */ /* 0x000fea000383ffff */
.L_x_6525:
[----:B--2---:R2:W3:Y:S02]  /*28670*/  SYNCS.PHASECHK.TRANS64.TRYWAIT P1, [R0+URZ+0x2e830], R7 ;  /* 0x02e83007000075a7 */ /* 0x0044e4000802017f */
[----:B---3--:R-:W-:Y:S05]  /*28680*/  @!P1 NANOSLEEP.SYNCS 0x989680 ;  /* 0x009896800000995d */ /* 0x008fea0003900000 */
[----:B------:R-:W3:Y:S02]  /*28690*/  @!P1 SYNCS.PHASECHK.TRANS64 P1, [R0+URZ+0x2e830], R7 ;  /* 0x02e83007000095a7 */ /* 0x000ee4000802007f */
[----:B---3--:R-:W-:Y:S05]  /*286a0*/  @!P1 BRA `(.L_x_6525) ;  /* 0xfffffffc00f09947 */ /* 0x008fea000383ffff */
[----:B------:R-:W-:Y:S05]  /*286b0*/  BRA `(.L_x_6524) ;  /* 0xfffffe9000f87947 */ /* 0x000fea000383ffff */
.L_x_6531:
[----:B-1----:R1:W2:Y:S02]  /*286c0*/  SYNCS.PHASECHK.TRANS64.TRYWAIT P2, [R13+URZ+0x2e830], R12 ;  /* 0x02e8300c0d0075a7 */ /* 0x0022a4000804017f */
[----:B--2---:R-:W-:Y:S05]  /*286d0*/  @!P2 NANOSLEEP.SYNCS 0x989680 ;  /* 0x009896800000a95d */ /* 0x004fea0003900000 */
[----:B------:R-:W2:Y:S02]  /*286e0*/  @!P2 SYNCS.PHASECHK.TRANS64 P2, [R13+URZ+0x2e830], R12 ;  /* 0x02e8300c0d00a5a7 */ /* 0x000ea4000804007f */
[----:B--2---:R-:W-:Y:S05]  /*286f0*/  @!P2 BRA `(.L_x_6531) ;  /* 0xfffffffc00f0a947 */ /* 0x004fea000383ffff */
[----:B------:R-:W-:Y:S05]  /*28700*/  BRA `(.L_x_6530) ;  /* 0xfffffee400407947 */ /* 0x000fea000383ffff */
.L_x_6535:
[----:B-1----:R1:W2:Y:S02]  /*28710*/  SYNCS.PHASECHK.TRANS64.TRYWAIT P1, [R13+URZ+0x2e850], R12 ;  /* 0x02e8500c0d0075a7 */ /* 0x0022a4000802017f */
[----:B--2---:R-:W-:Y:S05]  /*28720*/  @!P1 NANOSLEEP.SYNCS 0x989680 ;  /* 0x009896800000995d */ /* 0x004fea0003900000 */
[----:B------:R-:W2:Y:S02]  /*28730*/  @!P1 SYNCS.PHASECHK.TRANS64 P1, [R13+URZ+0x2e850], R12 ;  /* 0x02e8500c0d0095a7 */ /* 0x000ea4000802007f */
[----:B--2---:R-:W-:Y:S05]  /*28740*/  @!P1 BRA `(.L_x_6535) ;  /* 0xfffffffc00f09947 */ /* 0x004fea000383ffff */
[----:B------:R-:W-:Y:S05]  /*28750*/  BRA `(.L_x_6532) ;  /* 0xfffffef800947947 */ /* 0x000fea000383ffff */
.L_x_6541:
[----:B-1----:R1:W2:Y:S02]  /*28760*/  SYNCS.PHASECHK.TRANS64.TRYWAIT P1, [R11+URZ+0x2e850], R0 ;  /* 0x02e850000b0075a7 */ /* 0x0022a4000802017f */
[----:B--2---:R-:W-:Y:S05]  /*28770*/  @!P1 NANOSLEEP.SYNCS 0x989680 ;  /* 0x009896800000995d */ /* 0x004fea0003900000 */
[----:B------:R-:W2:Y:S02]  /*28780*/  @!P1 SYNCS.PHASECHK.TRANS64 P1, [R11+URZ+0x2e850], R0 ;  /* 0x02e850000b0095a7 */ /* 0x000ea4000802007f */
[----:B--2---:R-:W-:Y:S05]  /*28790*/  @!P1 BRA `(.L_x_6541) ;  /* 0xfffffffc00f09947 */ /* 0x004fea000383ffff */
[----:B------:R-:W-:Y:S05]  /*287a0*/  BRA `(.L_x_6540) ;  /* 0xffffff3000bc7947 */ /* 0x000fea000383ffff */
.L_x_6545:
[----:B------:R-:W-:Y:S01]  /*287b0*/  SEL R130, R65, R12, P0 ;  /* 0x0000000c41827207 */ /* 0x000fe20000000000 */
[----:B------:R-:W-:Y:S01]  /*287c0*/  IMAD.MOV.U32 R11, RZ, RZ, 0x1c1f ;  /* 0x00001c1fff0b7424 */ /* 0x000fe200078e00ff */
[----:B------:R-:W-:Y:S01]  /*287d0*/  SEL R86, R12, R65, P0 ;  /* 0x000000410c567207 */ /* 0x000fe20000000000 */
[----:B-----5:R-:W-:Y:S01]  /*287e0*/  IMAD.MOV.U32 R12, RZ, RZ, R7 ;  /* 0x000000ffff0c7224 */ /* 0x020fe200078e0007 */
[----:B------:R-:W-:Y:S02]  /*287f0*/  MOV R15, 0xffffffff ;  /* 0xffffffff000f7802 */ /* 0x000fe40000000f00 */
[----:B------:R-:W-:Y:S02]  /*28800*/  LOP3.LUT R5, R7, 0x2, RZ, 0x3c, !PT ;  /* 0x0000000207057812 */ /* 0x000fe400078e3cff */
[----:B------:R-:W-:-:S07]  /*28810*/  SEL R140, R109, R94, P0 ;  /* 0x0000005e6d8c7207 */ /* 0x000fce0000000000 */
[----:B------:R-:W-:Y:S05]  /*28820*/  WARPSYNC.COLLECTIVE R15, `(.L_x_6724) ;  /* 0x000000000f087348 */ /* 0x000fea0003c00000 */
[----:B------:R0:W1:Y:S02]  /*28830*/  SHFL.IDX P6, R14, R13, R12, R11 ;  /* 0x0000000c0d0e7389 */ /* 0x00006400000c000b */
[----:B01----:R-:W-:Y:S01]  /*28840*/  ENDCOLLECTIVE ;  /* 0x000000000000791b */ /* 0x003fe20003800000 */
.L_x_6724:
        /* <DEDUP_REMOVED lines=18> */
.L_x_6725:
        /* <DEDUP_REMOVED lines=18> */
.L_x_6726:
        /* <DEDUP_REMOVED lines=18> */
.L_x_6727:
        /* <DEDUP_REMOVED lines=18> */
.L_x_6728:
        /* <DEDUP_REMOVED lines=14> */
.L_x_6729:
[----:B------:R-:W-:Y:S01]  /*28db0*/  IMAD.MOV.U32 R13, RZ, RZ, R94 ;  /* 0x000000ffff0d7224 */ /* 0x000fe200078e005e */
[----:B------:R-:W-:Y:S01]  /*28dc0*/  MOV R12, R5 ;  /* 0x00000005000c7202 */ /* 0x000fe20000000f00 */
[----:B------:R-:W-:-:S07]  /*28dd0*/  IMAD.MOV.U32 R35, RZ, RZ, R14 ;  /* 0x000000ffff237224 */ /* 0x000fce00078e000e */
[----:B------:R-:W-:Y:S05]  /*28de0*/  WARPSYNC.COLLECTIVE R15, `(.L_x_6730) ;  /* 0x000000000f087348 */ /* 0x000fea0003c00000 */
[----:B------:R0:W1:Y:S02]  /*28df0*/  SHFL.IDX P6, R14, R13, R12, R11 ;  /* 0x0000000c0d0e7389 */ /* 0x00006400000c000b */
[----:B01----:R-:W-:Y:S01]  /*28e00*/  ENDCOLLECTIVE ;  /* 0x000000000000791b */ /* 0x003fe20003800000 */
.L_x_6730:
[----:B------:R-:W-:Y:S02]  /*28e10*/  IMAD.MOV.U32 R13, RZ, RZ, R82 ;  /* 0x000000ffff0d7224 */ /* 0x000fe400078e0052 */
[----:B------:R-:W-:-:S07]  /*28e20*/  IMAD.MOV.U32 R94, RZ, RZ, R14 ;  /* 0x000000ffff5e7224 */ /* 0x000fce00078e000e */
[----:B------:R-:W-:Y:S05]  /*28e30*/  WARPSYNC.COLLECTIVE R15, `(.L_x_6731) ;  /* 0x000000000f087348 */ /* 0x000fea0003c00000 */
[----:B------:R0:W1:Y:S02]  /*28e40*/  SHFL.IDX P6, R14, R13, R12, R11 ;  /* 0x0000000c0d0e7389 */ /* 0x00006400000c000b */
[----:B01----:R-:W-:Y:S01]  /*28e50*/  ENDCOLLECTIVE ;  /* 0x000000000000791b */ /* 0x003fe20003800000 */
.L_x_6731:
        /* <DEDUP_REMOVED lines=8> */
.L_x_6732:
[----:B------:R-:W-:Y:S01]  /*28ee0*/  IMAD.MOV.U32 R13, RZ, RZ, R116 ;  /* 0x000000ffff0d7224 */ /* 0x000fe200078e0074 */
[----:B------:R-:W-:Y:S02]  /*28ef0*/  SEL R116, R35, R82, P0 ;  /* 0x0000005223747207 */ /* 0x000fe40000000000 */
[----:B------:R-:W-:Y:S01]  /*28f00*/  SEL R82, R82, R35, P0 ;  /* 0x0000002352527207 */ /* 0x000fe20000000000 */
[----:B------:R-:W-:-:S07]  /*28f10*/  IMAD.MOV.U32 R37, RZ, RZ, R14 ;  /* 0x000000ffff257224 */ /* 0x000fce00078e000e */
[----:B------:R-:W-:Y:S05]  /*28f20*/  WARPSYNC.COLLECTIVE R15, `(.L_x_6733) ;  /* 0x000000000f087348 */ /* 0x000fea0003c00000 */
[----:B------:R0:W1:Y:S02]  /*28f30*/  SHFL.IDX P6, R14, R13, R12, R11 ;  /* 0x0000000c0d0e7389 */ /* 0x00006400000c000b */
[----:B01----:R-:W-:Y:S01]  /*28f40*/  ENDCOLLECTIVE ;  /* 0x000000000000791b */ /* 0x003fe20003800000 */
.L_x_6733:
[----:B------:R-:W-:Y:S01]  /*28f50*/  IMAD.MOV.U32 R13, RZ, RZ, R98 ;  /* 0x000000ffff0d7224 */ /* 0x000fe200078e0062 */
[----:B------:R-:W-:Y:S01]  /*28f60*/  MOV R12, R5 ;  /* 0x00000005000c7202 */ /* 0x000fe20000000f00 */
[----:B------:R-:W-:-:S07]  /*28f70*/  IMAD.MOV.U32 R39, RZ, RZ, R14 ;  /* 0x000000ffff277224 */ /* 0x000fce00078e000e */
[----:B------:R-:W-:Y:S05]  /*28f80*/  WARPSYNC.COLLECTIVE R15, `(.L_x_6734) ;  /* 0x000000000f087348 */ /* 0x000fea0003c00000 */
[----:B------:R0:W1:Y:S02]  /*28f90*/  SHFL.IDX P6, R14, R13, R12, R11 ;  /* 0x0000000c0d0e7389 */ /* 0x00006400000c000b */
[----:B01----:R-:W-:Y:S01]  /*28fa0*/  ENDCOLLECTIVE ;  /* 0x000000000000791b */ /* 0x003fe20003800000 */
.L_x_6734:
[----:B------:R-:W-:Y:S02]  /*28fb0*/  IMAD.MOV.U32 R13, RZ, RZ, R88 ;  /* 0x000000ffff0d7224 */ /* 0x000fe400078e0058 */
[----:B------:R-:W-:-:S07]  /*28fc0*/  IMAD.MOV.U32 R98, RZ, RZ, R14 ;  /* 0x000000ffff627224 */ /* 0x000fce00078e000e */
[----:B------:R-:W-:Y:S05]  /*28fd0*/  WARPSYNC.COLLECTIVE R15, `(.L_x_6735) ;  /* 0x000000000f087348 */ /* 0x000fea0003c00000 */
[----:B------:R0:W1:Y:S02]  /*28fe0*/  SHFL.IDX P6, R14, R13, R12, R11 ;  /* 0x0000000c0d0e7389 */ /* 0x00006400000c000b */
[----:B01----:R-:W-:Y:S01]  /*28ff0*/  ENDCOLLECTIVE ;  /* 0x000000000000791b */ /* 0x003fe20003800000 */
.L_x_6735:
        /* <DEDUP_REMOVED lines=10> */
.L_x_6736:
[----:B------:R-:W-:Y:S02]  /*290a0*/  SEL R0, R39, R88, P0 ;  /* 0x0000005827007207 */ /* 0x000fe40000000000 */
[----:B------:R-:W-:Y:S01]  /*290b0*/  SEL R2, R88, R39, P0 ;  /* 0x0000002758027207 */ /* 0x000fe20000000000 */
[----:B------:R-:W-:Y:S02]  /*290c0*/  IMAD.MOV.U32 R13, RZ, RZ, R102 ;  /* 0x000000ffff0d7224 */ /* 0x000fe400078e0066 */
[----:B------:R-:W-:-:S07]  /*290d0*/  IMAD.MOV.U32 R41, RZ, RZ, R14 ;  /* 0x000000ffff297224 */ /* 0x000fce00078e000e */
[----:B------:R-:W-:Y:S05]  /*290e0*/  WARPSYNC.COLLECTIVE R15, `(.L_x_6737) ;  /* 0x000000000f087348 */ /* 0x000fea0003c00000 */
[----:B------:R0:W1:Y:S02]  /*290f0*/  SHFL.IDX P6, R14, R13, R12, R11 ;  /* 0x0000000c0d0e7389 */ /* 0x00006400000c000b */
[----:B01----:R-:W-:Y:S01]  /*29100*/  ENDCOLLECTIVE ;  /* 0x000000000000791b */ /* 0x003fe20003800000 */
.L_x_6737:
[----:B------:R-:W-:Y:S01]  /*29110*/  IMAD.MOV.U32 R13, RZ, RZ, R100 ;  /* 0x000000ffff0d7224 */ /* 0x000fe200078e0064 */
[----:B------:R-:W-:Y:S01]  /*29120*/  MOV R12, R5 ;  /* 0x00000005000c7202 */ /* 0x000fe20000000f00 */
[----:B------:R-:W-:-:S07]  /*29130*/  IMAD.MOV.U32 R43, RZ, RZ, R14 ;  /* 0x000000ffff2b7224 */ /* 0x000fce00078e000e */
[----:B------:R-:W-:Y:S05]  /*29140*/  WARPSYNC.COLLECTIVE R15, `(.L_x_6738) ;  /* 0x000000000f087348 */ /* 0x000fea0003c00000 */
[----:B------:R0:W1:Y:S02]  /*29150*/  SHFL.IDX P6, R14, R13, R12, R11 ;  /* 0x0000000c0d0e7389 */ /* 0x00006400000c000b */
[----:B01----:R-:W-:Y:S01]  /*29160*/  ENDCOLLECTIVE ;  /* 0x000000000000791b */ /* 0x003fe20003800000 */
.L_x_6738:
[----:B------:R-:W-:Y:S02]  /*29170*/  IMAD.MOV.U32 R13, RZ, RZ, R38 ;  /* 0x000000ffff0d7224 */ /* 0x000fe400078e0026 */
[----:B------:R-:W-:-:S07]  /*29180*/  IMAD.MOV.U32 R100, RZ, RZ, R14 ;  /* 0x000000ffff647224 */ /* 0x000fce00078e000e */
[----:B------:R-:W-:Y:S05]  /*29190*/  WARPSYNC.COLLECTIVE R15, `(.L_x_6739) ;  /* 0x000000000f087348 */ /* 0x000fea0003c00000 */
[----:B------:R0:W1:Y:S02]  /*291a0*/  SHFL.IDX P6, R14, R13, R12, R11 ;  /* 0x0000000c0d0e7389 */ /* 0x00006400000c000b */
[----:B01----:R-:W-:Y:S01]  /*291b0*/  ENDCOLLECTIVE ;  /* 0x000000000000791b */ /* 0x003fe20003800000 */
.L_x_6739:
        /* <DEDUP_REMOVED lines=8> */
.L_x_6740:
[----:B------:R-:W-:Y:S01]  /*29240*/  SEL R38, R43, R102, P0 ;  /* 0x000000662b267207 */ /* 0x000fe20000000000 */
[----:B------:R-:W-:Y:S02]  /*29250*/  IMAD.MOV.U32 R13, RZ, RZ, R104 ;  /* 0x000000ffff0d7224 */ /* 0x000fe400078e0068 */
[----:B------:R-:W-:-:S07]  /*29260*/  IMAD.MOV.U32 R45, RZ, RZ, R14 ;  /* 0x000000ffff2d7224 */ /* 0x000fce00078e000e */
[----:B------:R-:W-:Y:S05]  /*29270*/  WARPSYNC.COLLECTIVE R15, `(.L_x_6741) ;  /* 0x000000000f087348 */ /* 0x000fea0003c00000 */
[----:B------:R0:W1:Y:S02]  /*29280*/  SHFL.IDX P6, R14, R13, R12, R11 ;  /* 0x0000000c0d0e7389 */ /* 0x00006400000c000b */
[----:B01----:R-:W-:Y:S01]  /*29290*/  ENDCOLLECTIVE ;  /* 0x000000000000791b */ /* 0x003fe20003800000 */
.L_x_6741:
[----:B------:R-:W-:Y:S01]  /*292a0*/  IMAD.MOV.U32 R13, RZ, RZ, R84 ;  /* 0x000000ffff0d7224 */ /* 0x000fe200078e0054 */
[----:B------:R-:W-:Y:S01]  /*292b0*/  MOV R12, R5 ;  /* 0x00000005000c7202 */ /* 0x000fe20000000f00 */
[----:B------:R-:W-:-:S07]  /*292c0*/  IMAD.MOV.U32 R47, RZ, RZ, R14 ;  /* 0x000000ffff2f7224 */ /* 0x000fce00078e000e */
[----:B------:R-:W-:Y:S05]  /*292d0*/  WARPSYNC.COLLECTIVE R15, `(.L_x_6742) ;  /* 0x000000000f087348 */ /* 0x000fea0003c00000 */
[----:B------:R0:W1:Y:S02]  /*292e0*/  SHFL.IDX P6, R14, R13, R12, R11 ;  /* 0x0000000c0d0e7389 */ /* 0x00006400000c000b */
[----:B01----:R-:W-:Y:S01]  /*292f0*/  ENDCOLLECTIVE ;  /* 0x000000000000791b */ /* 0x003fe20003800000 */
.L_x_6742:
[----:B------:R-:W-:Y:S01]  /*29300*/  IMAD.MOV.U32 R13, RZ, RZ, R20 ;  /* 0x000000ffff0d7224 */ /* 0x000fe200078e0014 */
[----:B------:R-:W-:Y:S01]  /*29310*/  SEL R20, R102, R43, P0 ;  /* 0x0000002b66147207 */ /* 0x000fe20000000000 */
[----:B------:R-:W-:-:S07]  /*29320*/  IMAD.MOV.U32 R84, RZ, RZ, R14 ;  /* 0x000000ffff547224 */ /* 0x000fce00078e000e */
[----:B------:R-:W-:Y:S05]  /*29330*/  WARPSYNC.COLLECTIVE R15, `(.L_x_6743) ;  /* 0x000000000f087348 */ /* 0x000fea0003c00000 */
[----:B------:R0:W1:Y:S02]  /*29340*/  SHFL.IDX P6, R14, R13, R12, R11 ;  /* 0x0000000c0d0e7389 */ /* 0x00006400000c000b */
[----:B01----:R-:W-:Y:S01]  /*29350*/  ENDCOLLECTIVE ;  /* 0x000000000000791b */ /* 0x003fe20003800000 */
.L_x_6743:
        /* <DEDUP_REMOVED lines=8> */
.L_x_6744:
[----:B------:R-:W-:Y:S02]  /*293e0*/  IMAD.MOV.U32 R13, RZ, RZ, R106 ;  /* 0x000000ffff0d7224 */ /* 0x000fe400078e006a */
[----:B------:R-:W-:-:S07]  /*293f0*/  IMAD.MOV.U32 R49, RZ, RZ, R14 ;  /* 0x000000ffff317224 */ /* 0x000fce00078e000e */
[----:B------:R-:W-:Y:S05]  /*29400*/  WARPSYNC.COLLECTIVE R15, `(.L_x_6745) ;  /* 0x000000000f087348 */ /* 0x000fea0003c00000 */
[----:B------:R0:W1:Y:S02]  /*29410*/  SHFL.IDX P6, R14, R13, R12, R11 ;  /* 0x0000000c0d0e7389 */ /* 0x00006400000c000b */
[----:B01----:R-:W-:Y:S01]  /*29420*/  ENDCOLLECTIVE ;  /* 0x000000000000791b */ /* 0x003fe20003800000 */
.L_x_6745:
[----:B------:R-:W-:Y:S01]  /*29430*/  IMAD.MOV.U32 R13, RZ, RZ, R48 ;  /* 0x000000ffff0d7224 */ /* 0x000fe200078e0030 */
[----:B------:R-:W-:Y:S01]  /*29440*/  MOV R12, R5 ;  /* 0x00000005000c7202 */ /* 0x000fe20000000f00 */
[----:B------:R-:W-:-:S07]  /*29450*/  IMAD.MOV.U32 R51, RZ, RZ, R14 ;  /* 0x000000ffff337224 */ /* 0x000fce00078e000e */
[----:B------:R-:W-:Y:S05]  /*29460*/  WARPSYNC.COLLECTIVE R15, `(.L_x_6746) ;  /* 0x000000000f087348 */ /* 0x000fea0003c00000 */
[----:B------:R0:W1:Y:S02]  /*29470*/  SHFL.IDX P6, R14, R13, R12, R11 ;  /* 0x0000000c0d0e7389 */ /* 0x00006400000c000b */
[----:B01----:R-:W-:Y:S01]  /*29480*/  ENDCOLLECTIVE ;  /* 0x000000000000791b */ /* 0x003fe20003800000 */
.L_x_6746:
[----:B------:R-:W-:Y:S02]  /*29490*/  IMAD.MOV.U32 R13, RZ, RZ, R36 ;  /* 0x000000ffff0d7224 */ /* 0x000fe400078e0024 */
[----:B------:R-:W-:-:S07]  /*294a0*/  IMAD.MOV.U32 R106, RZ, RZ, R14 ;  /* 0x000000ffff6a7224 */ /* 0x000fce00078e000e */
[----:B------:R-:W-:Y:S05]  /*294b0*/  WARPSYNC.COLLECTIVE R15, `(.L_x_6747) ;  /* 0x000000000f087348 */ /* 0x000fea0003c00000 */
[----:B------:R0:W1:Y:S02]  /*294c0*/  SHFL.IDX P6, R14, R13, R12, R11 ;  /* 0x0000000c0d0e7389 */ /* 0x00006400000c000b */
[----:B01----:R-:W-:Y:S01]  /*294d0*/  ENDCOLLECTIVE ;  /* 0x000000000000791b */ /* 0x003fe20003800000 */
.L_x_6747:
[----:B------:R-:W-:Y:S01]  /*294e0*/  IMAD.MOV.U32 R13, RZ, RZ, R130 ;  /* 0x000000ffff0d7224 */ /* 0x000fe200078e0082 */
[----:B------:R-:W-:Y:S01]  /*294f0*/  MOV R12, R7 ;  /* 0x00000007000c7202 */ /* 0x000fe20000000f00 */
[----:B------:R-:W-:-:S07]  /*29500*/  IMAD.MOV.U32 R36, RZ, RZ, R14 ;  /* 0x000000ffff247224 */ /* 0x000fce00078e000e */
[----:B------:R-:W-:Y:S05]  /*29510*/  WARPSYNC.COLLECTIVE R15, `(.L_x_6748) ;  /* 0x000000000f087348 */ /* 0x000fea0003c00000 */
[----:B------:R0:W1:Y:S02]  /*29520*/  SHFL.IDX P6, R14, R13, R12, R11 ;  /* 0x0000000c0d0e7389 */ /* 0x00006400000c000b */
[----:B01----:R-:W-:Y:S01]  /*29530*/  ENDCOLLECTIVE ;  /* 0x000000000000791b */ /* 0x003fe20003800000 */
.L_x_6748:
[----:B------:R-:W-:Y:S01]  /*29540*/  SEL R48, R36, R51, P0 ;  /* 0x0000003324307207 */ /* 0x000fe20000000000 */
[----:B------:R-:W-:Y:S02]  /*29550*/  IMAD.MOV.U32 R13, RZ, RZ, R108 ;  /* 0x000000ffff0d7224 */ /* 0x000fe400078e006c */
[----:B------:R-:W-:-:S07]  /*29560*/  IMAD.MOV.U32 R53, RZ, RZ, R14 ;  /* 0x000000ffff357224 */ /* 0x000fce00078e000e */
[----:B------:R-:W-:Y:S05]  /*29570*/  WARPSYNC.COLLECTIVE R15, `(.L_x_6749) ;  /* 0x000000000f087348 */ /* 0x000fea0003c00000 */
[----:B------:R0:W1:Y:S02]  /*29580*/  SHFL.IDX P6, R14, R13, R12, R11 ;  /* 0x0000000c0d0e7389 */ /* 0x00006400000c000b */
[----:B01----:R-:W-:Y:S01]  /*29590*/  ENDCOLLECTIVE ;  /* 0x000000000000791b */ /* 0x003fe20003800000 */
.L_x_6749:
[----:B------:R-:W-:Y:S01]  /*295a0*/  IMAD.MOV.U32 R13, RZ, RZ, R86 ;  /* 0x000000ffff0d7224 */ /* 0x000fe200078e0056 */
[----:B------:R-:W-:Y:S01]  /*295b0*/  MOV R12, R5 ;  /* 0x00000005000c7202 */ /* 0x000fe20000000f00 */
[----:B------:R-:W-:-:S07]  /*295c0*/  IMAD.MOV.U32 R55, RZ, RZ, R14 ;  /* 0x000000ffff377224 */ /* 0x000fce00078e000e */
[----:B------:R-:W-:Y:S05]  /*295d0*/  WARPSYNC.COLLECTIVE R15, `(.L_x_6750) ;  /* 0x000000000f087348 */ /* 0x000fea0003c00000 */
[----:B------:R0:W1:Y:S02]  /*295e0*/  SHFL.IDX P6, R14, R13, R12, R11 ;  /* 0x0000000c0d0e7389 */ /* 0x00006400000c000b */
[----:B01----:R-:W-:Y:S01]  /*295f0*/  ENDCOLLECTIVE ;  /* 0x000000000000791b */ /* 0x003fe20003800000 */
.L_x_6750:
[----:B------:R-:W-:Y:S01]  /*29600*/  IMAD.MOV.U32 R13, RZ, RZ, R44 ;  /* 0x000000ffff0d7224 */ /* 0x000fe200078e002c */
[----:B------:R-:W-:Y:S01]  /*29610*/  SEL R44, R104, R47, P0 ;  /* 0x0000002f682c7207 */ /* 0x000fe20000000000 */
[----:B------:R-:W-:-:S07]  /*29620*/  IMAD.MOV.U32 R86, RZ, RZ, R14 ;  /* 0x000000ffff567224 */ /* 0x000fce00078e000e */
[----:B------:R-:W-:Y:S05]  /*29630*/  WARPSYNC.COLLECTIVE R15, `(.L_x_6751) ;  /* 0x000000000f087348 */ /* 0x000fea0003c00000 */
[----:B------:R0:W1:Y:S02]  /*29640*/  SHFL.IDX P6, R14, R13, R12, R11 ;  /* 0x0000000c0d0e7389 */ /* 0x00006400000c000b */
[----:B01----:R-:W-:Y:S01]  /*29650*/  ENDCOLLECTIVE ;  /* 0x000000000000791b */ /* 0x003fe20003800000 */
.L_x_6751:
[----:B------:R-:W-:Y:S01]  /*29660*/  IMAD.MOV.U32 R13, RZ, RZ, R128 ;  /* 0x000000ffff0d7224 */ /* 0x000fe200078e0080 */
[----:B------:R-:W-:Y:S01]  /*29670*/  MOV R12, R7 ;  /* 0x00000007000c7202 */ /* 0x000fe20000000f00 */
[----:B------:R-:W-:-:S07]  /*29680*/  IMAD.MOV.U32 R108, RZ, RZ, R14 ;  /* 0x000000ffff6c7224 */ /* 0x000fce00078e000e */
[----:B------:R-:W-:Y:S05]  /*29690*/  WARPSYNC.COLLECTIVE R15, `(.L_x_6752) ;  /* 0x000000000f087348 */ /* 0x000fea0003c00000 */
[----:B------:R0:W1:Y:S02]  /*296a0*/  SHFL.IDX P6, R14, R13, R12, R11 ;  /* 0x0000000c0d0e7389 */ /* 0x00006400000c000b */
[----:B01----:R-:W-:Y:S01]  /*296b0*/  ENDCOLLECTIVE ;  /* 0x000000000000791b */ /* 0x003fe20003800000 */
.L_x_6752:
[----:B------:R-:W-:Y:S02]  /*296c0*/  IMAD.MOV.U32 R13, RZ, RZ, R126 ;  /* 0x000000ffff0d7224 */ /* 0x000fe400078e007e */
[----:B------:R-:W-:-:S07]  /*296d0*/  IMAD.MOV.U32 R57, RZ, RZ, R14 ;  /* 0x000000ffff397224 */ /* 0x000fce00078e000e */
[----:B------:R-:W-:Y:S05]  /*296e0*/  WARPSYNC.COLLECTIVE R15, `(.L_x_6753) ;  /* 0x000000000f087348 */ /* 0x000fea0003c00000 */
[----:B------:R0:W1:Y:S02]  /*296f0*/  SHFL.IDX P6, R14, R13, R12, R11 ;  /* 0x0000000c0d0e7389 */ /* 0x00006400000c000b */
[----:B01----:R-:W-:Y:S01]  /*29700*/  ENDCOLLECTIVE ;  /* 0x000000000000791b */ /* 0x003fe20003800000 */
.L_x_6753:
[----:B------:R-:W-:Y:S01]  /*29710*/  IMAD.MOV.U32 R13, RZ, RZ, R90 ;  /* 0x000000ffff0d7224 */ /* 0x000fe200078e005a */
[----:B------:R-:W-:Y:S01]  /*29720*/  MOV R12, R5 ;  /* 0x00000005000c7202 */ /* 0x000fe20000000f00 */
[----:B------:R-:W-:-:S07]  /*29730*/  IMAD.MOV.U32 R61, RZ, RZ, R14 ;  /* 0x000000ffff3d7224 */ /* 0x000fce00078e000e */
[----:B------:R-:W-:Y:S05]  /*29740*/  WARPSYNC.COLLECTIVE R15, `(.L_x_6754) ;  /* 0x000000000f087348 */ /* 0x000fea0003c00000 */
[----:B------:R0:W1:Y:S02]  /*29750*/  SHFL.IDX P6, R14, R13, R12, R11 ;  /* 0x0000000c0d0e7389 */ /* 0x00006400000c000b */
[----:B01----:R-:W-:Y:S01]  /*29760*/  ENDCOLLECTIVE ;  /* 0x000000000000791b */ /* 0x003fe20003800000 */
.L_x_6754:
[----:B------:R-:W-:Y:S02]  /*29770*/  IMAD.MOV.U32 R13, RZ, RZ, R80 ;  /* 0x000000ffff0d7224 */ /* 0x000fe400078e0050 */
[----:B------:R-:W-:-:S07]  /*29780*/  IMAD.MOV.U32 R90, RZ, RZ, R14 ;  /* 0x000000ffff5a7224 */ /* 0x000fce00078e000e */
[----:B------:R-:W-:Y:S05]  /*29790*/  WARPSYNC.COLLECTIVE R15, `(.L_x_6755) ;  /* 0x000000000f087348 */ /* 0x000fea0003c00000 */
[----:B------:R0:W1:Y:S02]  /*297a0*/  SHFL.IDX P6, R14, R13, R12, R11 ;  /* 0x0000000c0d0e7389 */ /* 0x00006400000c000b */
[----:B01----:R-:W-:Y:S01]  /*297b0*/  ENDCOLLECTIVE ;  /* 0x000000000000791b */ /* 0x003fe20003800000 */
.L_x_6755:
        /* <DEDUP_REMOVED lines=8> */
.L_x_6756:
[----:B------:R-:W-:Y:S02]  /*29840*/  SEL R100, R61, R80, P0 ;  /* 0x000000503d647207 */ /* 0x000fe40000000000 */
[----:B------:R-:W-:Y:S01]  /*29850*/  SEL R102, R80, R61, P0 ;  /* 0x0000003d50667207 */ /* 0x000fe20000000000 */
[----:B------:R-:W-:Y:S02]  /*29860*/  IMAD.MOV.U32 R13, RZ, RZ, R114 ;  /* 0x000000ffff0d7224 */ /* 0x000fe400078e0072 */
[----:B------:R-:W-:-:S07]  /*29870*/  IMAD.MOV.U32 R63, RZ, RZ, R14 ;  /* 0x000000ffff3f7224 */ /* 0x000fce00078e000e */
[----:B------:R-:W-:Y:S05]  /*29880*/  WARPSYNC.COLLECTIVE R15, `(.L_x_6757) ;  /* 0x000000000f087348 */ /* 0x000fea0003c00000 */
[----:B------:R0:W1:Y:S02]  /*29890*/  SHFL.IDX P6, R14, R13, R12, R11 ;  /* 0x0000000c0d0e7389 */ /* 0x00006400000c000b */
[----:B01----:R-:W-:Y:S01]  /*298a0*/  ENDCOLLECTIVE ;  /* 0x000000000000791b */ /* 0x003fe20003800000 */
.L_x_6757:
[----:B------:R-:W-:Y:S01]  /*298b0*/  IMAD.MOV.U32 R13, RZ, RZ, R110 ;  /* 0x000000ffff0d7224 */ /* 0x000fe200078e006e */
[----:B------:R-:W-:Y:S01]  /*298c0*/  MOV R12, R5 ;  /* 0x00000005000c7202 */ /* 0x000fe20000000f00 */
[----:B------:R-:W-:-:S07]  /*298d0*/  IMAD.MOV.U32 R65, RZ, RZ, R14 ;  /* 0x000000ffff417224 */ /* 0x000fce00078e000e */
[----:B------:R-:W-:Y:S05]  /*298e0*/  WARPSYNC.COLLECTIVE R15, `(.L_x_6758) ;  /* 0x000000000f087348 */ /* 0x000fea0003c00000 */
[----:B------:R0:W1:Y:S02]  /*298f0*/  SHFL.IDX P6, R14, R13, R12, R11 ;  /* 0x0000000c0d0e7389 */ /* 0x00006400000c000b */
[----:B01----:R-:W-:Y:S01]  /*29900*/  ENDCOLLECTIVE ;  /* 0x000000000000791b */ /* 0x003fe20003800000 */
.L_x_6758:
        /* <DEDUP_REMOVED lines=8> */
.L_x_6759:
        /* <DEDUP_REMOVED lines=8> */
.L_x_6760:
[----:B------:R-:W-:Y:S02]  /*29a10*/  IMAD.MOV.U32 R13, RZ, RZ, R118 ;  /* 0x000000ffff0d7224 */ /* 0x000fe400078e0076 */
[----:B------:R-:W-:-:S07]  /*29a20*/  IMAD.MOV.U32 R67, RZ, RZ, R14 ;  /* 0x000000ffff437224 */ /* 0x000fce00078e000e */
[----:B------:R-:W-:Y:S05]  /*29a30*/  WARPSYNC.COLLECTIVE R15, `(.L_x_6761) ;  /* 0x000000000f087348 */ /* 0x000fea0003c00000 */
[----:B------:R0:W1:Y:S02]  /*29a40*/  SHFL.IDX P6, R14, R13, R12, R11 ;  /* 0x0000000c0d0e7389 */ /* 0x00006400000c000b */
[----:B01----:R-:W-:Y:S01]  /*29a50*/  ENDCOLLECTIVE ;  /* 0x000000000000791b */ /* 0x003fe20003800000 */
.L_x_6761:
        /* <DEDUP_REMOVED lines=11> */
.L_x_6762:
[----:B------:R-:W-:Y:S02]  /*29b10*/  IMAD.MOV.U32 R13, RZ, RZ, R70 ;  /* 0x000000ffff0d7224 */ /* 0x000fe400078e0046 */
[----:B------:R-:W-:-:S07]  /*29b20*/  IMAD.MOV.U32 R118, RZ, RZ, R14 ;  /* 0x000000ffff767224 */ /* 0x000fce00078e000e */
[----:B------:R-:W-:Y:S05]  /*29b30*/  WARPSYNC.COLLECTIVE R15, `(.L_x_6763) ;  /* 0x000000000f087348 */ /* 0x000fea0003c00000 */
[----:B------:R0:W1:Y:S02]  /*29b40*/  SHFL.IDX P6, R14, R13, R12, R11 ;  /* 0x0000000c0d0e7389 */ /* 0x00006400000c000b */
[----:B01----:R-:W-:Y:S01]  /*29b50*/  ENDCOLLECTIVE ;  /* 0x000000000000791b */ /* 0x003fe20003800000 */
.L_x_6763:
        /* <DEDUP_REMOVED lines=8> */
.L_x_6764:
[----:B------:R-:W-:Y:S02]  /*29be0*/  IMAD.MOV.U32 R13, RZ, RZ, R76 ;  /* 0x000000ffff0d7224 */ /* 0x000fe400078e004c */
[----:B------:R-:W-:-:S07]  /*29bf0*/  IMAD.MOV.U32 R78, RZ, RZ, R14 ;  /* 0x000000ffff4e7224 */ /* 0x000fce00078e000e */
[----:B------:R-:W-:Y:S05]  /*29c00*/  WARPSYNC.COLLECTIVE R15, `(.L_x_6765) ;  /* 0x000000000f087348 */ /* 0x000fea0003c00000 */
[----:B------:R0:W1:Y:S02]  /*29c10*/  SHFL.IDX P6, R14, R13, R12, R11 ;  /* 0x0000000c0d0e7389 */ /* 0x00006400000c000b */
[----:B01----:R-:W-:Y:S01]  /*29c20*/  ENDCOLLECTIVE ;  /* 0x000000000000791b */ /* 0x003fe20003800000 */
.L_x_6765:
[----:B------:R-:W-:Y:S01]  /*29c30*/  IMAD.MOV.U32 R13, RZ, RZ, R40 ;  /* 0x000000ffff0d7224 */ /* 0x000fe200078e0028 */
[----:B------:R-:W-:Y:S02]  /*29c40*/  MOV R12, R5 ;  /* 0x00000005000c7202 */ /* 0x000fe40000000f00 */
[----:B------:R-:W-:Y:S01]  /*29c50*/  SEL R40, R65, R114, P0 ;  /* 0x0000007241287207 */ /* 0x000fe20000000000 */
[----:B------:R-:W-:-:S07]  /*29c60*/  IMAD.MOV.U32 R76, RZ, RZ, R14 ;  /* 0x000000ffff4c7224 */ /* 0x000fce00078e000e */
[----:B------:R-:W-:Y:S05]  /*29c70*/  WARPSYNC.COLLECTIVE R15, `(.L_x_6766) ;  /* 0x000000000f087348 */ /* 0x000fea0003c00000 */
[----:B------:R0:W1:Y:S02]  /*29c80*/  SHFL.IDX P6, R14, R13, R12, R11 ;  /* 0x0000000c0d0e7389 */ /* 0x00006400000c000b */
[----:B01----:R-:W-:Y:S01]  /*29c90*/  ENDCOLLECTIVE ;  /* 0x000000000000791b */ /* 0x003fe20003800000 */
.L_x_6766:
[----:B------:R-:W-:Y:S01]  /*29ca0*/  IMAD.MOV.U32 R13, RZ, RZ, R50 ;  /* 0x000000ffff0d7224 */ /* 0x000fe200078e0032 */
[----:B------:R-:W-:Y:S01]  /*29cb0*/  SEL R50, R114, R65, P0 ;  /* 0x0000004172327207 */ /* 0x000fe20000000000 */
[----:B------:R-:W-:-:S07]  /*29cc0*/  IMAD.MOV.U32 R71, RZ, RZ, R14 ;  /* 0x000000ffff477224 */ /* 0x000fce00078e000e */
[----:B------:R-:W-:Y:S05]  /*29cd0*/  WARPSYNC.COLLECTIVE R15, `(.L_x_6767) ;  /* 0x000000000f087348 */ /* 0x000fea0003c00000 */
[----:B------:R0:W1:Y:S02]  /*29ce0*/  SHFL.IDX P6, R14, R13, R12, R11 ;  /* 0x0000000c0d0e7389 */ /* 0x00006400000c000b */
[----:B01----:R-:W-:Y:S01]  /*29cf0*/  ENDCOLLECTIVE ;  /* 0x000000000000791b */ /* 0x003fe20003800000 */
.L_x_6767:
        /* <DEDUP_REMOVED lines=8> */
.L_x_6768:
[----:B------:R-:W-:Y:S02]  /*29d80*/  IMAD.MOV.U32 R13, RZ, RZ, R72 ;  /* 0x000000ffff0d7224 */ /* 0x000fe400078e0048 */
[----:B------:R-:W-:-:S07]  /*29d90*/  IMAD.MOV.U32 R74, RZ, RZ, R14 ;  /* 0x000000ffff4a7224 */ /* 0x000fce00078e000e */
[----:B------:R-:W-:Y:S05]  /*29da0*/  WARPSYNC.COLLECTIVE R15, `(.L_x_6769) ;  /* 0x000000000f087348 */ /* 0x000fea0003c00000 */
[----:B------:R0:W1:Y:S02]  /*29db0*/  SHFL.IDX P6, R14, R13, R12, R11 ;  /* 0x0000000c0d0e7389 */ /* 0x00006400000c000b */
[----:B01----:R-:W-:Y:S01]  /*29dc0*/  ENDCOLLECTIVE ;  /* 0x000000000000791b */ /* 0x003fe20003800000 */
.L_x_6769:
[----:B------:R-:W-:Y:S01]  /*29dd0*/  IMAD.MOV.U32 R13, RZ, RZ, R60 ;  /* 0x000000ffff0d7224 */ /* 0x000fe200078e003c */
[----:B------:R-:W-:Y:S02]  /*29de0*/  MOV R12, R5 ;  /* 0x00000005000c7202 */ /* 0x000fe40000000f00 */
[----:B------:R-:W-:Y:S01]  /*29df0*/  SEL R60, R76, R73, P0 ;  /* 0x000000494c3c7207 */ /* 0x000fe20000000000 */
[----:B------:R-:W-:-:S07]  /*29e00*/  IMAD.MOV.U32 R72, RZ, RZ, R14 ;  /* 0x000000ffff487224 */ /* 0x000fce00078e000e */
[----:B------:R-:W-:Y:S05]  /*29e10*/  WARPSYNC.COLLECTIVE R15, `(.L_x_6770) ;  /* 0x000000000f087348 */ /* 0x000fea0003c00000 */
[----:B------:R0:W1:Y:S02]  /*29e20*/  SHFL.IDX P6, R14, R13, R12, R11 ;  /* 0x0000000c0d0e7389 */ /* 0x00006400000c000b */
[----:B01----:R-:W-:Y:S01]  /*29e30*/  ENDCOLLECTIVE ;  /* 0x000000000000791b */ /* 0x003fe20003800000 */
.L_x_6770:
[----:B------:R-:W-:Y:S01]  /*29e40*/  IMAD.MOV.U32 R13, RZ, RZ, R56 ;  /* 0x000000ffff0d7224 */ /* 0x000fe200078e0038 */
[----:B------:R-:W-:Y:S01]  /*29e50*/  SEL R56, R70, R69, P0 ;  /* 0x0000004546387207 */ /* 0x000fe20000000000 */
[----:B------:R-:W-:-:S07]  /*29e60*/  IMAD.MOV.U32 R75, RZ, RZ, R14 ;  /* 0x000000ffff4b7224 */ /* 0x000fce00078e000e */
[----:B------:R-:W-:Y:S05]  /*29e70*/  WARPSYNC.COLLECTIVE R15, `(.L_x_6771) ;  /* 0x000000000f087348 */ /* 0x000fea0003c00000 */
[----:B------:R0:W1:Y:S02]  /*29e80*/  SHFL.IDX P6, R14, R13, R12, R11 ;  /* 0x0000000c0d0e7389 */ /* 0x00006400000c000b */
[----:B01----:R-:W-:Y:S01]  /*29e90*/  ENDCOLLECTIVE ;  /* 0x000000000000791b */ /* 0x003fe20003800000 */
.L_x_6771:
[----:B------:R-:W-:Y:S01]  /*29ea0*/  SEL R71, R75, R74, P0 ;  /* 0x0000004a4b477207 */ /* 0x000fe20000000000 */
[----:B------:R-:W-:Y:S01]  /*29eb0*/  IMAD.MOV.U32 R13, RZ, RZ, R68 ;  /* 0x000000ffff0d7224 */ /* 0x000fe200078e0044 */
[----:B------:R-:W-:Y:S01]  /*29ec0*/  MOV R12, R7 ;  /* 0x00000007000c7202 */ /* 0x000fe20000000f00 */
[----:B------:R-:W-:-:S07]  /*29ed0*/  IMAD.MOV.U32 R77, RZ, RZ, R14 ;  /* 0x000000ffff4d7224 */ /* 0x000fce00078e000e */
[----:B------:R-:W-:Y:S05]  /*29ee0*/  WARPSYNC.COLLECTIVE R15, `(.L_x_6772) ;  /* 0x000000000f087348 */ /* 0x000fea0003c00000 */
[----:B------:R0:W1:Y:S02]  /*29ef0*/  SHFL.IDX P6, R14, R13, R12, R11 ;  /* 0x0000000c0d0e7389 */ /* 0x00006400000c000b */
[----:B01----:R-:W-:Y:S01]  /*29f00*/  ENDCOLLECTIVE ;  /* 0x000000000000791b */ /* 0x003fe20003800000 */
.L_x_6772:
[----:B------:R-:W-:Y:S02]  /*29f10*/  IMAD.MOV.U32 R13, RZ, RZ, R66 ;  /* 0x000000ffff0d7224 */ /* 0x000fe400078e0042 */
[----:B------:R-:W-:-:S07]  /*29f20*/  IMAD.MOV.U32 R9, RZ, RZ, R14 ;  /* 0x000000ffff097224 */ /* 0x000fce00078e000e */
[----:B------:R-:W-:Y:S05]  /*29f30*/  WARPSYNC.COLLECTIVE R15, `(.L_x_6773) ;  /* 0x000000000f087348 */ /* 0x000fea0003c00000 */
[----:B------:R0:W1:Y:S02]  /*29f40*/  SHFL.IDX P6, R14, R13, R12, R11 ;  /* 0x0000000c0d0e7389 */ /* 0x00006400000c000b */
[----:B01----:R-:W-:Y:S01]  /*29f50*/  ENDCOLLECTIVE ;  /* 0x000000000000791b */ /* 0x003fe20003800000 */
.L_x_6773:
[----:B------:R-:W-:Y:S01]  /*29f60*/  IMAD.MOV.U32 R13, RZ, RZ, R54 ;  /* 0x000000ffff0d7224 */ /* 0x000fe200078e0036 */
[----:B------:R-:W-:Y:S02]  /*29f70*/  MOV R12, R5 ;  /* 0x00000005000c7202 */ /* 0x000fe40000000f00 */
[----:B------:R-:W-:Y:S02]  /*29f80*/  SEL R54, R69, R70, P0 ;  /* 0x0000004645367207 */ /* 0x000fe40000000000 */
[----:B------:R-:W-:Y:S02]  /*29f90*/  SEL R69, R74, R75, P0 ;  /* 0x0000004b4a457207 */ /* 0x000fe40000000000 */
[----:B------:R-:W-:Y:S01]  /*29fa0*/  SEL R70, R77, R72, P0 ;  /* 0x000000484d467207 */ /* 0x000fe20000000000 */
[----:B------:R-:W-:-:S07]  /*29fb0*/  IMAD.MOV.U32 R25, RZ, RZ, R14 ;  /* 0x000000ffff197224 */ /* 0x000fce00078e000e */
[----:B------:R-:W-:Y:S05]  /*29fc0*/  WARPSYNC.COLLECTIVE R15, `(.L_x_6774) ;  /* 0x000000000f087348 */ /* 0x000fea0003c00000 */
[----:B------:R0:W1:Y:S02]  /*29fd0*/  SHFL.IDX P6, R14, R13, R12, R11 ;  /* 0x0000000c0d0e7389 */ /* 0x00006400000c000b */
[----:B01----:R-:W-:Y:S01]  /*29fe0*/  ENDCOLLECTIVE ;  /* 0x000000000000791b */ /* 0x003fe20003800000 */
.L_x_6774:
[----:B------:R-:W-:Y:S01]  /*29ff0*/  IMAD.MOV.U32 R13, RZ, RZ, R52 ;  /* 0x000000ffff0d7224 */ /* 0x000fe200078e0034 */
[----:B------:R-:W-:Y:S01]  /*2a000*/  SEL R52, R72, R77, P0 ;  /* 0x0000004d48347207 */ /* 0x000fe20000000000 */
[----:B------:R-:W-:-:S07]  /*2a010*/  IMAD.MOV.U32 R66, RZ, RZ, R14 ;  /* 0x000000ffff427224 */ /* 0x000fce00078e000e */
[----:B------:R-:W-:Y:S05]  /*2a020*/  WARPSYNC.COLLECTIVE R15, `(.L_x_6775) ;  /* 0x000000000f087348 */ /* 0x000fea0003c00000 */
[----:B------:R0:W1:Y:S02]  /*2a030*/  SHFL.IDX P6, R14, R13, R12, R11 ;  /* 0x0000000c0d0e7389 */ /* 0x00006400000c000b */
[----:B01----:R-:W-:Y:S01]  /*2a040*/  ENDCOLLECTIVE ;  /* 0x000000000000791b */ /* 0x003fe20003800000 */
.L_x_6775:
[----:B------:R-:W-:Y:S01]  /*2a050*/  SEL R75, R66, R9, P0 ;  /* 0x00000009424b7207 */ /* 0x000fe20000000000 */
[----:B------:R-:W-:Y:S01]  /*2a060*/  IMAD.MOV.U32 R13, RZ, RZ, R64 ;  /* 0x000000ffff0d7224 */ /* 0x000fe200078e0040 */
[----:B------:R-:W-:Y:S01]  /*2a070*/  MOV R12, R7 ;  /* 0x00000007000c7202 */ /* 0x000fe20000000f00 */
[----:B------:R-:W-:-:S07]  /*2a080*/  IMAD.MOV.U32 R68, RZ, RZ, R14 ;  /* 0x000000ffff447224 */ /* 0x000fce00078e000e */
[----:B------:R-:W-:Y:S05]  /*2a090*/  WARPSYNC.COLLECTIVE R15, `(.L_x_6776) ;  /* 0x000000000f087348 */ /* 0x000fea0003c00000 */
[----:B------:R0:W1:Y:S02]  /*2a0a0*/  SHFL.IDX P6, R14, R13, R12, R11 ;  /* 0x0000000c0d0e7389 */ /* 0x00006400000c000b */
[----:B01----:R-:W-:Y:S01]  /*2a0b0*/  ENDCOLLECTIVE ;  /* 0x000000000000791b */ /* 0x003fe20003800000 */
.L_x_6776:
        /* <DEDUP_REMOVED lines=9> */
.L_x_6777:
[----:B------:R-:W-:Y:S01]  /*2a150*/  IMAD.MOV.U32 R13, RZ, RZ, R30 ;  /* 0x000000ffff0d7224 */ /* 0x000fe200078e001e */
[----:B------:R-:W-:Y:S01]  /*2a160*/  MOV R12, R5 ;  /* 0x00000005000c7202 */ /* 0x000fe20000000f00 */
[----:B------:R-:W-:-:S07]  /*2a170*/  IMAD.MOV.U32 R29, RZ, RZ, R14 ;  /* 0x000000ffff1d7224 */ /* 0x000fce00078e000e */
[----:B------:R-:W-:Y:S05]  /*2a180*/  WARPSYNC.COLLECTIVE R15, `(.L_x_6778) ;  /* 0x000000000f087348 */ /* 0x000fea0003c00000 */
[----:B------:R0:W1:Y:S02]  /*2a190*/  SHFL.IDX P6, R14, R13, R12, R11 ;  /* 0x0000000c0d0e7389 */ /* 0x00006400000c000b */
[----:B01----:R-:W-:Y:S01]  /*2a1a0*/  ENDCOLLECTIVE ;  /* 0x000000000000791b */ /* 0x003fe20003800000 */
.L_x_6778:
[----:B------:R-:W-:Y:S02]  /*2a1b0*/  IMAD.MOV.U32 R13, RZ, RZ, R28 ;  /* 0x000000ffff0d7224 */ /* 0x000fe400078e001c */
[----:B------:R-:W-:-:S07]  /*2a1c0*/  IMAD.MOV.U32 R30, RZ, RZ, R14 ;  /* 0x000000ffff1e7224 */ /* 0x000fce00078e000e */
[----:B------:R-:W-:Y:S05]  /*2a1d0*/  WARPSYNC.COLLECTIVE R15, `(.L_x_6779) ;  /* 0x000000000f087348 */ /* 0x000fea0003c00000 */
[----:B------:R0:W1:Y:S02]  /*2a1e0*/  SHFL.IDX P6, R14, R13, R12, R11 ;  /* 0x0000000c0d0e7389 */ /* 0x00006400000c000b */
[----:B01----:R-:W-:Y:S01]  /*2a1f0*/  ENDCOLLECTIVE ;  /* 0x000000000000791b */ /* 0x003fe20003800000 */
.L_x_6779:
        /* <DEDUP_REMOVED lines=8> */
.L_x_6780:
[----:B------:R-:W-:Y:S02]  /*2a280*/  SEL R76, R29, R28, P0 ;  /* 0x0000001c1d4c7207 */ /* 0x000fe40000000000 */
[----:B------:R-:W-:Y:S01]  /*2a290*/  SEL R114, R28, R29, P0 ;  /* 0x0000001d1c727207 */ /* 0x000fe20000000000 */
[----:B------:R-:W-:Y:S02]  /*2a2a0*/  IMAD.MOV.U32 R13, RZ, RZ, R32 ;  /* 0x000000ffff0d7224 */ /* 0x000fe400078e0020 */
[----:B------:R-:W-:-:S07]  /*2a2b0*/  IMAD.MOV.U32 R34, RZ, RZ, R14 ;  /* 0x000000ffff227224 */ /* 0x000fce00078e000e */
[----:B------:R-:W-:Y:S05]  /*2a2c0*/  WARPSYNC.COLLECTIVE R15, `(.L_x_6781) ;  /* 0x000000000f087348 */ /* 0x000fea0003c00000 */
[----:B------:R0:W1:Y:S02]  /*2a2d0*/  SHFL.IDX P6, R14, R13, R12, R11 ;  /* 0x0000000c0d0e7389 */ /* 0x00006400000c000b */
[----:B01----:R-:W-:Y:S01]  /*2a2e0*/  ENDCOLLECTIVE ;  /* 0x000000000000791b */ /* 0x003fe20003800000 */
.L_x_6781:
[----:B------:R-:W-:Y:S01]  /*2a2f0*/  IMAD.MOV.U32 R13, RZ, RZ, R26 ;  /* 0x000000ffff0d7224 */ /* 0x000fe200078e001a */
[----:B------:R-:W-:Y:S01]  /*2a300*/  MOV R12, R5 ;  /* 0x00000005000c7202 */ /* 0x000fe20000000f00 */
[----:B------:R-:W-:-:S07]  /*2a310*/  IMAD.MOV.U32 R32, RZ, RZ, R14 ;  /* 0x000000ffff207224 */ /* 0x000fce00078e000e */
[----:B------:R-:W-:Y:S05]  /*2a320*/  WARPSYNC.COLLECTIVE R15, `(.L_x_6782) ;  /* 0x000000000f087348 */ /* 0x000fea0003c00000 */
[----:B------:R0:W1:Y:S02]  /*2a330*/  SHFL.IDX P6, R14, R13, R12, R11 ;  /* 0x0000000c0d0e7389 */ /* 0x00006400000c000b */
[----:B01----:R-:W-:Y:S01]  /*2a340*/  ENDCOLLECTIVE ;  /* 0x000000000000791b */ /* 0x003fe20003800000 */
.L_x_6782:
[----:B------:R-:W-:Y:S02]  /*2a350*/  IMAD.MOV.U32 R13, RZ, RZ, R24 ;  /* 0x000000ffff0d7224 */ /* 0x000fe400078e0018 */
[----:B------:R-:W-:-:S07]  /*2a360*/  IMAD.MOV.U32 R109, RZ, RZ, R14 ;  /* 0x000000ffff6d7224 */ /* 0x000fce00078e000e */
[----:B------:R-:W-:Y:S05]  /*2a370*/  WARPSYNC.COLLECTIVE R15, `(.L_x_6783) ;  /* 0x000000000f087348 */ /* 0x000fea0003c00000 */
[----:B------:R0:W1:Y:S02]  /*2a380*/  SHFL.IDX P6, R14, R13, R12, R11 ;  /* 0x0000000c0d0e7389 */ /* 0x00006400000c000b */
[----:B01----:R-:W-:Y:S01]  /*2a390*/  ENDCOLLECTIVE ;  /* 0x000000000000791b */ /* 0x003fe20003800000 */
.L_x_6783:
[----:B------:R-:W-:Y:S02]  /*2a3a0*/  SEL R119, R34, R109, P0 ;  /* 0x0000006d22777207 */ /* 0x000fe40000000000 */
[----:B------:R-:W-:Y:S01]  /*2a3b0*/  SEL R125, R109, R34, P0 ;  /* 0x000000226d7d7207 */ /* 0x000fe20000000000 */
[----:B------:R-:W-:Y:S02]  /*2a3c0*/  IMAD.MOV.U32 R109, RZ, RZ, RZ ;  /* 0x000000ffff6d7224 */ /* 0x000fe400078e00ff */
[----:B------:R-:W-:Y:S01]  /*2a3d0*/  IMAD.MOV.U32 R13, RZ, RZ, R10 ;  /* 0x000000ffff0d7224 */ /* 0x000fe200078e000a */
[----:B------:R-:W-:Y:S01]  /*2a3e0*/  MOV R12, R7 ;  /* 0x00000007000c7202 */ /* 0x000fe20000000f00 */
[----:B------:R-:W-:-:S07]  /*2a3f0*/  IMAD.MOV.U32 R111, RZ, RZ, R14 ;  /* 0x000000ffff6f7224 */ /* 0x000fce00078e000e */
[----:B------:R-:W-:Y:S05]  /*2a400*/  WARPSYNC.COLLECTIVE R15, `(.L_x_6784) ;  /* 0x000000000f087348 */ /* 0x000fea0003c00000 */
[----:B------:R0:W1:Y:S02]  /*2a410*/  SHFL.IDX P6, R14, R13, R12, R11 ;  /* 0x0000000c0d0e7389 */ /* 0x00006400000c000b */
[----:B01----:R-:W-:Y:S01]  /*2a420*/  ENDCOLLECTIVE ;  /* 0x000000000000791b */ /* 0x003fe20003800000 */
.L_x_6784:
[----:B------:R-:W-:Y:S02]  /*2a430*/  SEL R118, R32, R111, P0 ;  /* 0x0000006f20767207 */ /* 0x000fe40000000000 */
[----:B------:R-:W-:Y:S01]  /*2a440*/  SEL R124, R111, R32, P0 ;  /* 0x000000206f7c7207 */ /* 0x000fe20000000000 */
[----:B------:R-:W-:Y:S02]  /*2a450*/  IMAD.MOV.U32 R13, RZ, RZ, R4 ;  /* 0x000000ffff0d7224 */ /* 0x000fe400078e0004 */
[----:B------:R-:W-:-:S07]  /*2a460*/  IMAD.MOV.U32 R10, RZ, RZ, R14 ;  /* 0x000000ffff0a7224 */ /* 0x000fce00078e000e */
[----:B------:R-:W-:Y:S05]  /*2a470*/  WARPSYNC.COLLECTIVE R15, `(.L_x_6785) ;  /* 0x000000000f087348 */ /* 0x000fea0003c00000 */
[----:B------:R0:W1:Y:S02]  /*2a480*/  SHFL.IDX P6, R14, R13, R12, R11 ;  /* 0x0000000c0d0e7389 */ /* 0x00006400000c000b */
[----:B01----:R-:W-:Y:S01]  /*2a490*/  ENDCOLLECTIVE ;  /* 0x000000000000791b */ /* 0x003fe20003800000 */
.L_x_6785:
[----:B------:R-:W-:Y:S01]  /*2a4a0*/  IMAD.MOV.U32 R13, RZ, RZ, R8 ;  /* 0x000000ffff0d7224 */ /* 0x000fe200078e0008 */
[----:B------:R-:W-:Y:S01]  /*2a4b0*/  MOV R12, R5 ;  /* 0x00000005000c7202 */ /* 0x000fe20000000f00 */
[----:B------:R-:W-:-:S07]  /*2a4c0*/  IMAD.MOV.U32 R4, RZ, RZ, R14 ;  /* 0x000000ffff047224 */ /* 0x000fce00078e000e */
[----:B------:R-:W-:Y:S05]  /*2a4d0*/  WARPSYNC.COLLECTIVE R15, `(.L_x_6786) ;  /* 0x000000000f087348 */ /* 0x000fea0003c00000 */
[----:B------:R0:W1:Y:S02]  /*2a4e0*/  SHFL.IDX P6, R14, R13, R12, R11 ;  /* 0x0000000c0d0e7389 */ /* 0x00006400000c000b */
[----:B01----:R-:W-:Y:S01]  /*2a4f0*/  ENDCOLLECTIVE ;  /* 0x000000000000791b */ /* 0x003fe20003800000 */
.L_x_6786:
[----:B------:R-:W-:Y:S02]  /*2a500*/  IMAD.MOV.U32 R13, RZ, RZ, R6 ;  /* 0x000000ffff0d7224 */ /* 0x000fe400078e0006 */
[----:B------:R-:W-:-:S07]  /*2a510*/  IMAD.MOV.U32 R7, RZ, RZ, R14 ;  /* 0x000000ffff077224 */ /* 0x000fce00078e000e */
[----:B------:R-:W-:Y:S05]  /*2a520*/  WARPSYNC.COLLECTIVE R15, `(.L_x_6787) ;  /* 0x000000000f087348 */ /* 0x000fea0003c00000 */
[----:B------:R0:W1:Y:S02]  /*2a530*/  SHFL.IDX P6, R14, R13, R12, R11 ;  /* 0x0000000c0d0e7389 */ /* 0x00006400000c000b */
[----:B01----:R-:W-:Y:S01]  /*2a540*/  ENDCOLLECTIVE ;  /* 0x000000000000791b */ /* 0x003fe20003800000 */
.L_x_6787:
[----:B------:R-:W-:Y:S05]  /*2a550*/  BRA `(.L_x_6788) ;  /* 0xffffff3000547947 */ /* 0x000fea000383ffff */
.L_x_6548:
[----:B------:R-:W-:Y:S01]  /*2a560*/  IMAD.MOV.U32 R13, RZ, RZ, R3 ;  /* 0x000000ffff0d7224 */ /* 0x000fe200078e0003 */
[----:B------:R-:W-:Y:S01]  /*2a570*/  MOV R12, RZ ;  /* 0x000000ff000c7202 */ /* 0x000fe20000000f00 */
[----:B------:R-:W-:Y:S02]  /*2a580*/  IMAD.MOV.U32 R11, RZ, RZ, 0x181f ;  /* 0x0000181fff0b7424 */ /* 0x000fe400078e00ff */
[----:B------:R-:W-:-:S07]  /*2a590*/  IMAD.MOV.U32 R15, RZ, RZ, -0x1 ;  /* 0xffffffffff0f7424 */ /* 0x000fce00078e00ff */
[----:B-----5:R-:W-:Y:S05]  /*2a5a0*/  WARPSYNC.COLLECTIVE R15, `(.L_x_6789) ;  /* 0x000000000f087348 */ /* 0x020fea0003c00000 */
[----:B------:R0:W1:Y:S02]  /*2a5b0*/  SHFL.IDX P6, R14, R13, R12, R11 ;  /* 0x0000000c0d0e7389 */ /* 0x00006400000c000b */
[----:B01---5:R-:W-:Y:S01]  /*2a5c0*/  ENDCOLLECTIVE ;  /* 0x000000000000791b */ /* 0x023fe20003800000 */
.L_x_6789:
[----:B------:R-:W-:Y:S02]  /*2a5d0*/  IMAD.MOV.U32 R13, RZ, RZ, R2 ;  /* 0x000000ffff0d7224 */ /* 0x000fe400078e0002 */
[----:B------:R-:W-:-:S07]  /*2a5e0*/  IMAD.MOV.U32 R0, RZ, RZ, R14 ;  /* 0x000000ffff007224 */ /* 0x000fce00078e000e */
[----:B------:R-:W-:Y:S05]  /*2a5f0*/  WARPSYNC.COLLECTIVE R15, `(.L_x_6790) ;  /* 0x000000000f087348 */ /* 0x000fea0003c00000 */
[----:B------:R0:W1:Y:S02]  /*2a600*/  SHFL.IDX P6, R14, R13, R12, R11 ;  /* 0x0000000c0d0e7389 */ /* 0x00006400000c000b */
[----:B01----:R-:W-:Y:S01]  /*2a610*/  ENDCOLLECTIVE ;  /* 0x000000000000791b */ /* 0x003fe20003800000 */
.L_x_6790:
[----:B------:R-:W-:Y:S05]  /*2a620*/  BRA `(.L_x_6791) ;  /* 0xffffff4000107947 */ /* 0x000fea000383ffff */
.L_x_6551:
[----:B------:R-:W-:Y:S01]  /*2a630*/  BSSY B1, `(.L_x_6792) ;  /* 0x0000008000017945 */ /* 0x000fe20003800000 */
[----:B------:R-:W-:Y:S01]  /*2a640*/  MOV R13, R3 ;  /* 0x00000003000d7202 */ /* 0x000fe20000000f00 */
[----:B------:R-:W-:Y:S02]  /*2a650*/  IMAD.MOV.U32 R12, RZ, RZ, 0x1 ;  /* 0x00000001ff0c7424 */ /* 0x000fe400078e00ff */
[----:B------:R-:W-:Y:S02]  /*2a660*/  IMAD.MOV.U32 R11, RZ, RZ, 0x181f ;  /* 0x0000181fff0b7424 */ /* 0x000fe400078e00ff */
[----:B---3--:R-:W-:-:S07]  /*2a670*/  IMAD.MOV.U32 R15, RZ, RZ, -0x1 ;  /* 0xffffffffff0f7424 */ /* 0x008fce00078e00ff */
[----:B012--5:R-:W-:Y:S05]  /*2a680*/  WARPSYNC.COLLECTIVE R15, `(.L_x_6793) ;  /* 0x000000000f087348 */ /* 0x027fea0003c00000 */
[----:B--2---:R2:W3:Y:S02]  /*2a690*/  SHFL.IDX P6, R14, R13, R12, R11 ;  /* 0x0000000c0d0e7389 */ /* 0x0044e400000c000b */
[----:B0123-5:R-:W-:Y:S01]  /*2a6a0*/  ENDCOLLECTIVE ;  /* 0x000000000000791b */ /* 0x02ffe20003800000 */
.L_x_6793:
[----:B------:R-:W-:Y:S05]  /*2a6b0*/  BSYNC B1 ;  /* 0x0000000000017941 */ /* 0x000fea0003800000 */
.L_x_6792:
        /* <DEDUP_REMOVED lines=8> */
.L_x_6794:
[----:B------:R-:W-:Y:S05]  /*2a740*/  BRA `(.L_x_6795) ;  /* 0xffffff40001c7947 */ /* 0x000fea000383ffff */
.L_x_6554:
        /* <DEDUP_REMOVED lines=8> */
.L_x_6797:
[----:B------:R-:W-:Y:S05]  /*2a7d0*/  BSYNC B1 ;  /* 0x0000000000017941 */ /* 0x000fea0003800000 */
.L_x_6796:
        /* <DEDUP_REMOVED lines=8> */
.L_x_6798:
[----:B------:R-:W-:Y:S05]  /*2a860*/  BRA `(.L_x_6799) ;  /* 0xffffff4000287947 */ /* 0x000fea000383ffff */
.L_x_6557:
        /* <DEDUP_REMOVED lines=8> */
.L_x_6801:
[----:B------:R-:W-:Y:S05]  /*2a8f0*/  BSYNC B1 ;  /* 0x0000000000017941 */ /* 0x000fea0003800000 */
.L_x_6800:
        /* <DEDUP_REMOVED lines=8> */
.L_x_6802:
[----:B------:R-:W-:Y:S05]  /*2a980*/  BRA `(.L_x_6803) ;  /* 0xffffff4000347947 */ /* 0x000fea000383ffff */
.L_x_6559:
[----:B------:R-:W-:Y:S01]  /*2a990*/  IMAD.MOV.U32 R13, RZ, RZ, R6 ;  /* 0x000000ffff0d7224 */ /* 0x000fe200078e0006 */
[----:B------:R-:W-:Y:S01]  /*2a9a0*/  MOV R15, 0xffffffff ;  /* 0xffffffff000f7802 */ /* 0x000fe20000000f00 */
[----:B------:R-:W-:Y:S02]  /*2a9b0*/  IMAD.MOV.U32 R12, RZ, RZ, RZ ;  /* 0x000000ffff0c7224 */ /* 0x000fe400078e00ff */
[----:B------:R-:W-:-:S07]  /*2a9c0*/  IMAD.MOV.U32 R11, RZ, RZ, 0x1c1f ;  /* 0x00001c1fff0b7424 */ /* 0x000fce00078e00ff */
[----:B------:R-:W-:Y:S05]  /*2a9d0*/  WARPSYNC.COLLECTIVE R15, `(.L_x_6804) ;  /* 0x000000000f087348 */ /* 0x000fea0003c00000 */
[----:B------:R0:W1:Y:S02]  /*2a9e0*/  SHFL.IDX P6, R14, R13, R12, R11 ;  /* 0x0000000c0d0e7389 */ /* 0x00006400000c000b */
[----:B01----:R-:W-:Y:S01]  /*2a9f0*/  ENDCOLLECTIVE ;  /* 0x000000000000791b */ /* 0x003fe20003800000 */
.L_x_6804:
[----:B------:R-:W-:Y:S02]  /*2aa00*/  IMAD.MOV.U32 R13, RZ, RZ, R4 ;  /* 0x000000ffff0d7224 */ /* 0x000fe400078e0004 */
[----:B------:R-:W-:-:S07]  /*2aa10*/  IMAD.MOV.U32 R5, RZ, RZ, R14 ;  /* 0x000000ffff057224 */ /* 0x000fce00078e000e */
[----:B------:R-:W-:Y:S05]  /*2aa20*/  WARPSYNC.COLLECTIVE R15, `(.L_x_6805) ;  /* 0x000000000f087348 */ /* 0x000fea0003c00000 */
[----:B------:R0:W1:Y:S02]  /*2aa30*/  SHFL.IDX P6, R14, R13, R12, R11 ;  /* 0x0000000c0d0e7389 */ /* 0x00006400000c000b */
[----:B01----:R-:W-:Y:S01]  /*2aa40*/  ENDCOLLECTIVE ;  /* 0x000000000000791b */ /* 0x003fe20003800000 */
.L_x_6805:
[----:B------:R-:W-:Y:S05]  /*2aa50*/  BRA `(.L_x_6806) ;  /* 0xffffff4400587947 */ /* 0x000fea000383ffff */
.L_x_6562:
[----:B------:R-:W-:Y:S01]  /*2aa60*/  BSSY B1, `(.L_x_6807) ;  /* 0x0000008000017945 */ /* 0x000fe20003800000 */
[----:B0-----:R-:W-:Y:S01]  /*2aa70*/  IMAD.MOV.U32 R13, RZ, RZ, R6 ;  /* 0x000000ffff0d7224 */ /* 0x001fe200078e0006 */
[----:B------:R-:W-:Y:S01]  /*2aa80*/  MOV R11, 0x1c1f ;  /* 0x00001c1f000b7802 */ /* 0x000fe20000000f00 */
[----:B------:R-:W-:Y:S02]  /*2aa90*/  IMAD.MOV.U32 R12, RZ, RZ, 0x1 ;  /* 0x00000001ff0c7424 */ /* 0x000fe400078e00ff */
[----:B------:R-:W-:-:S07]  /*2aaa0*/  IMAD.MOV.U32 R15, RZ, RZ, -0x1 ;  /* 0xffffffffff0f7424 */ /* 0x000fce00078e00ff */
[----:B-12---:R-:W-:Y:S05]  /*2aab0*/  WARPSYNC.COLLECTIVE R15, `(.L_x_6808) ;  /* 0x000000000f087348 */ /* 0x006fea0003c00000 */
[----:B--2---:R0:W2:Y:S02]  /*2aac0*/  SHFL.IDX P6, R14, R13, R12, R11 ;  /* 0x0000000c0d0e7389 */ /* 0x0040a400000c000b */
[----:B012---:R-:W-:Y:S01]  /*2aad0*/  ENDCOLLECTIVE ;  /* 0x000000000000791b */ /* 0x007fe20003800000 */
.L_x_6808:
[----:B------:R-:W-:Y:S05]  /*2aae0*/  BSYNC B1 ;  /* 0x0000000000017941 */ /* 0x000fea0003800000 */
.L_x_6807:
        /* <DEDUP_REMOVED lines=8> */
.L_x_6809:
[----:B------:R-:W-:Y:S05]  /*2ab70*/  BRA `(.L_x_6810) ;  /* 0xffffff48007c7947 */ /* 0x000fea000383ffff */
.L_x_6566:
[----:B------:R-:W-:Y:S01]  /*2ab80*/  IMAD.MOV.U32 R13, RZ, RZ, R3 ;  /* 0x000000ffff0d7224 */ /* 0x000fe200078e0003 */
[----:B------:R-:W-:Y:S01]  /*2ab90*/  MOV R15, 0xffffffff ;  /* 0xffffffff000f7802 */ /* 0x000fe20000000f00 */
[----:B------:R-:W-:Y:S02]  /*2aba0*/  IMAD.MOV.U32 R12, RZ, RZ, RZ ;  /* 0x000000ffff0c7224 */ /* 0x000fe400078e00ff */
[----:B------:R-:W-:-:S07]  /*2abb0*/  IMAD.MOV.U32 R11, RZ, RZ, 0x181f ;  /* 0x0000181fff0b7424 */ /* 0x000fce00078e00ff */
[----:B------:R-:W-:Y:S05]  /*2abc0*/  WARPSYNC.COLLECTIVE R15, `(.L_x_6811) ;  /* 0x000000000f087348 */ /* 0x000fea0003c00000 */
[----:B------:R0:W1:Y:S02]  /*2abd0*/  SHFL.IDX P6, R14, R13, R12, R11 ;  /* 0x0000000c0d0e7389 */ /* 0x00006400000c000b */
[----:B01----:R-:W-:Y:S01]  /*2abe0*/  ENDCOLLECTIVE ;  /* 0x000000000000791b */ /* 0x003fe20003800000 */
.L_x_6811:
[----:B------:R-:W-:Y:S02]  /*2abf0*/  IMAD.MOV.U32 R13, RZ, RZ, R2 ;  /* 0x000000ffff0d7224 */ /* 0x000fe400078e0002 */
[----:B------:R-:W-:-:S07]  /*2ac00*/  IMAD.MOV.U32 R0, RZ, RZ, R14 ;  /* 0x000000ffff007224 */ /* 0x000fce00078e000e */
[----:B------:R-:W-:Y:S05]  /*2ac10*/  WARPSYNC.COLLECTIVE R15, `(.L_x_6812) ;  /* 0x000000000f087348 */ /* 0x000fea0003c00000 */
[----:B------:R0:W1:Y:S02]  /*2ac20*/  SHFL.IDX P6, R14, R13, R12, R11 ;  /* 0x0000000c0d0e7389 */ /* 0x00006400000c000b */
[----:B01----:R-:W-:Y:S01]  /*2ac30*/  ENDCOLLECTIVE ;  /* 0x000000000000791b */ /* 0x003fe20003800000 */
.L_x_6812:
[----:B------:R-:W-:Y:S05]  /*2ac40*/  BRA `(.L_x_6813) ;  /* 0xffffff5400cc7947 */ /* 0x000fea000383ffff */
.L_x_6569:
[----:B------:R-:W-:Y:S01]  /*2ac50*/  BSSY B1, `(.L_x_6814) ;  /* 0x0000008000017945 */ /* 0x000fe20003800000 */
[----:B------:R-:W-:Y:S01]  /*2ac60*/  IMAD.MOV.U32 R13, RZ, RZ, R3 ;  /* 0x000000ffff0d7224 */ /* 0x000fe200078e0003 */
[----:B------:R-:W-:Y:S01]  /*2ac70*/  MOV R11, 0x181f ;  /* 0x0000181f000b7802 */ /* 0x000fe20000000f00 */
[----:B------:R-:W-:Y:S02]  /*2ac80*/  IMAD.MOV.U32 R12, RZ, RZ, 0x1 ;  /* 0x00000001ff0c7424 */ /* 0x000fe400078e00ff */
[----:B---3--:R-:W-:-:S07]  /*2ac90*/  IMAD.MOV.U32 R15, RZ, RZ, -0x1 ;  /* 0xffffffffff0f7424 */ /* 0x008fce00078e00ff */
[----:B012---:R-:W-:Y:S05]  /*2aca0*/  WARPSYNC.COLLECTIVE R15, `(.L_x_6815) ;  /* 0x000000000f087348 */ /* 0x007fea0003c00000 */
[----:B--2---:R2:W3:Y:S02]  /*2acb0*/  SHFL.IDX P6, R14, R13, R12, R11 ;  /* 0x0000000c0d0e7389 */ /* 0x0044e400000c000b */
[----:B0123--:R-:W-:Y:S01]  /*2acc0*/  ENDCOLLECTIVE ;  /* 0x000000000000791b */ /* 0x00ffe20003800000 */
.L_x_6815:
[----:B------:R-:W-:Y:S05]  /*2acd0*/  BSYNC B1 ;  /* 0x0000000000017941 */ /* 0x000fea0003800000 */
.L_x_6814:
        /* <DEDUP_REMOVED lines=8> */
.L_x_6816:
[----:B------:R-:W-:Y:S05]  /*2ad60*/  BRA `(.L_x_6817) ;  /* 0xffffff5400e07947 */ /* 0x000fea000383ffff */
.L_x_6572:
[----:B------:R-:W-:Y:S01]  /*2ad70*/  BSSY B1, `(.L_x_6818) ;  /* 0x0000008000017945 */ /* 0x000fe20003800000 */
[----:B------:R-:W-:Y:S01]  /*2ad80*/  IMAD.MOV.U32 R13, RZ, RZ, R3 ;  /* 0x000000ffff0d7224 */ /* 0x000fe200078e0003 */
[----:B---3--:R-:W-:Y:S01]  /*2ad90*/  MOV R15, 0xffffffff ;  /* 0xffffffff000f7802 */ /* 0x008fe20000000f00 */
[----:B------:R-:W-:Y:S02]  /*2ada0*/  IMAD.MOV.U32 R12, RZ, RZ, 0x2 ;  /* 0x00000002ff0c7424 */ /* 0x000fe400078e00ff */
[----:B------:R-:W-:-:S07]  /*2adb0*/  IMAD.MOV.U32 R11, RZ, RZ, 0x181f ;  /* 0x0000181fff0b7424 */ /* 0x000fce00078e00ff */
[----:B012-4-:R-:W-:Y:S05]  /*2adc0*/  WARPSYNC.COLLECTIVE R15, `(.L_x_6819) ;  /* 0x000000000f087348 */ /* 0x017fea0003c00000 */
[----:B--2---:R2:W3:Y:S02]  /*2add0*/  SHFL.IDX P6, R14, R13, R12, R11 ;  /* 0x0000000c0d0e7389 */ /* 0x0044e400000c000b */
[----:B01234-:R-:W-:Y:S01]  /*2ade0*/  ENDCOLLECTIVE ;  /* 0x000000000000791b */ /* 0x01ffe20003800000 */
.L_x_6819:
[----:B------:R-:W-:Y:S05]  /*2adf0*/  BSYNC B1 ;  /* 0x0000000000017941 */ /* 0x000fea0003800000 */
.L_x_6818:
        /* <DEDUP_REMOVED lines=8> */
.L_x_6820:
[----:B------:R-:W-:Y:S05]  /*2ae80*/  BRA `(.L_x_6821) ;  /* 0xffffff5400f07947 */ /* 0x000fea000383ffff */
.L_x_6575:
        /* <DEDUP_REMOVED lines=8> */
.L_x_6823:
[----:B------:R-:W-:Y:S05]  /*2af10*/  BSYNC B1 ;  /* 0x0000000000017941 */ /* 0x000fea0003800000 */
.L_x_6822:
        /* <DEDUP_REMOVED lines=8> */
.L_x_6824:
[----:B------:R-:W-:Y:S05]  /*2afa0*/  BRA `(.L_x_6825) ;  /* 0xffffff5800007947 */ /* 0x000fea000383ffff */
.L_x_6592:
        /* <DEDUP_REMOVED lines=8> */
[----:B------:R-:W-:Y:S05]  /*2b030*/  WARPSYNC.COLLECTIVE R15, `(.L_x_6827) ;  /* 0x000000000f087348 */ /* 0x000fea0003c00000 */
[----:B------:R0:W1:Y:S02]  /*2b040*/  SHFL.IDX P6, R14, R13, R12, R11 ;  /* 0x0000000c0d0e7389 */ /* 0x00006400000c000b */
[----:B01----:R-:W-:Y:S01]  /*2b050*/  ENDCOLLECTIVE ;  /* 0x000000000000791b */ /* 0x003fe20003800000 */
.L_x_6827:
[----:B------:R-:W-:Y:S05]  /*2b060*/  BSYNC B1 ;  /* 0x0000000000017941 */ /* 0x000fea0003800000 */
.L_x_6826:
[----:B------:R-:W-:Y:S05]  /*2b070*/  BRA `(.L_x_6828) ;  /* 0xffffff7000b07947 */ /* 0x000fea000383ffff */
.L_x_6594:
[----:B------:R-:W-:Y:S01]  /*2b080*/  BSSY B1, `(.L_x_6829) ;  /* 0x0000006000017945 */ /* 0x000fe20003800000 */
[----:B------:R-:W-:-:S07]  /*2b090*/  IMAD.MOV.U32 R15, RZ, RZ, -0x1 ;  /* 0xffffffffff0f7424 */ /* 0x000fce00078e00ff */
[----:B0-----:R-:W-:Y:S05]  /*2b0a0*/  WARPSYNC.COLLECTIVE R15, `(.L_x_6830) ;  /* 0x000000000f0c7348 */ /* 0x001fea0003c00000 */
[----:B------:R-:W-:Y:S02]  /*2b0b0*/  ELECT P6, UR62, PT ;  /* 0x00000000003e782f */ /* 0x000fe400038c0000 */
[----:B------:R-:W-:Y:S01]  /*2b0c0*/  MOV R14, UR62 ;  /* 0x0000003e000e7c02 */ /* 0x000fe20008000f00 */
[----:B0-----:R-:W-:Y:S10]  /*2b0d0*/  ENDCOLLECTIVE ;  /* 0x000000000000791b */ /* 0x001ff40003800000 */
.L_x_6830:
[----:B------:R-:W-:Y:S05]  /*2b0e0*/  BSYNC B1 ;  /* 0x0000000000017941 */ /* 0x000fea0003800000 */
.L_x_6829:
[----:B------:R-:W-:Y:S05]  /*2b0f0*/  BRA `(.L_x_6593) ;  /* 0xffffff7000a87947 */ /* 0x000fea000383ffff */
.L_x_6596:
[----:B0-----:R0:W1:Y:S02]  /*2b100*/  SYNCS.PHASECHK.TRANS64.TRYWAIT P0, [R18+URZ+0x2e820], R2 ;  /* 0x02e82002120075a7 */ /* 0x001064000800017f */
[----:B-1----:R-:W-:Y:S05]  /*2b110*/  @!P0 NANOSLEEP.SYNCS 0x989680 ;  /* 0x009896800000895d */ /* 0x002fea0003900000 */
[----:B------:R-:W1:Y:S02]  /*2b120*/  @!P0 SYNCS.PHASECHK.TRANS64 P0, [R18+URZ+0x2e820], R2 ;  /* 0x02e82002120085a7 */ /* 0x000e64000800007f */
[----:B-1----:R-:W-:Y:S05]  /*2b130*/  @!P0 BRA `(.L_x_6596) ;  /* 0xfffffffc00f08947 */ /* 0x002fea000383ffff */
[----:B------:R-:W-:Y:S05]  /*2b140*/  BRA `(.L_x_6831) ;  /* 0xffffff7000b87947 */ /* 0x000fea000383ffff */
.L_x_6600:
[----:B-1----:R1:W2:Y:S02]  /*2b150*/  SYNCS.PHASECHK.TRANS64.TRYWAIT P0, [R5+URZ+0x2e8a0], R7 ;  /* 0x02e8a007050075a7 */ /* 0x0022a4000800017f */
[----:B--2---:R-:W-:Y:S05]  /*2b160*/  @!P0 NANOSLEEP.SYNCS 0x989680 ;  /* 0x009896800000895d */ /* 0x004fea0003900000 */
[----:B------:R-:W2:Y:S02]  /*2b170*/  @!P0 SYNCS.PHASECHK.TRANS64 P0, [R5+URZ+0x2e8a0], R7 ;  /* 0x02e8a007050085a7 */ /* 0x000ea4000800007f */
[----:B--2---:R-:W-:Y:S05]  /*2b180*/  @!P0 BRA `(.L_x_6600) ;  /* 0xfffffffc00f08947 */ /* 0x004fea000383ffff */
[----:B------:R-:W-:Y:S05]  /*2b190*/  BRA `(.L_x_6832) ;  /* 0xffffff7000d87947 */ /* 0x000fea000383ffff */
.L_x_6605:
[----:B0-----:R0:W2:Y:S02]  /*2b1a0*/  SYNCS.PHASECHK.TRANS64.TRYWAIT P0, [R5+URZ+0x2e8c0], R7 ;  /* 0x02e8c007050075a7 */ /* 0x0010a4000800017f */
[----:B--2---:R-:W-:Y:S05]  /*2b1b0*/  @!P0 NANOSLEEP.SYNCS 0x989680 ;  /* 0x009896800000895d */ /* 0x004fea0003900000 */
[----:B------:R-:W2:Y:S02]  /*2b1c0*/  @!P0 SYNCS.PHASECHK.TRANS64 P0, [R5+URZ+0x2e8c0], R7 ;  /* 0x02e8c007050085a7 */ /* 0x000ea4000800007f */
[----:B--2---:R-:W-:Y:S05]  /*2b1d0*/  @!P0 BRA `(.L_x_6605) ;  /* 0xfffffffc00f08947 */ /* 0x004fea000383ffff */
[----:B------:R-:W-:Y:S05]  /*2b1e0*/  BRA `(.L_x_6833) ;  /* 0xffffff7400587947 */ /* 0x000fea000383ffff */
.L_x_6612:
[----:B0-----:R0:W1:Y:S02]  /*2b1f0*/  SYNCS.PHASECHK.TRANS64.TRYWAIT P2, [R3+URZ+0x2e8a0], R4 ;  /* 0x02e8a004030075a7 */ /* 0x001064000804017f */
[----:B-1----:R-:W-:Y:S05]  /*2b200*/  @!P2 NANOSLEEP.SYNCS 0x989680 ;  /* 0x009896800000a95d */ /* 0x002fea0003900000 */
[----:B------:R-:W1:Y:S02]  /*2b210*/  @!P2 SYNCS.PHASECHK.TRANS64 P2, [R3+URZ+0x2e8a0], R4 ;  /* 0x02e8a0040300a5a7 */ /* 0x000e64000804007f */
[----:B-1----:R-:W-:Y:S05]  /*2b220*/  @!P2 BRA `(.L_x_6612) ;  /* 0xfffffffc00f0a947 */ /* 0x002fea000383ffff */
[----:B------:R-:W-:Y:S05]  /*2b230*/  BRA `(.L_x_6834) ;  /* 0xffffff78002c7947 */ /* 0x000fea000383ffff */
.L_x_6617:
[----:B-1----:R1:W2:Y:S02]  /*2b240*/  SYNCS.PHASECHK.TRANS64.TRYWAIT P2, [R3+URZ+0x2e8c0], R4 ;  /* 0x02e8c004030075a7 */ /* 0x0022a4000804017f */
[----:B--2---:R-:W-:Y:S05]  /*2b250*/  @!P2 NANOSLEEP.SYNCS 0x989680 ;  /* 0x009896800000a95d */ /* 0x004fea0003900000 */
[----:B------:R-:W2:Y:S02]  /*2b260*/  @!P2 SYNCS.PHASECHK.TRANS64 P2, [R3+URZ+0x2e8c0], R4 ;  /* 0x02e8c0040300a5a7 */ /* 0x000ea4000804007f */
[----:B--2---:R-:W-:Y:S05]  /*2b270*/  @!P2 BRA `(.L_x_6617) ;  /* 0xfffffffc00f0a947 */ /* 0x004fea000383ffff */
[----:B------:R-:W-:Y:S05]  /*2b280*/  BRA `(.L_x_6835) ;  /* 0xffffff7800a87947 */ /* 0x000fea000383ffff */
.L_x_6634:
        /* <DEDUP_REMOVED lines=11> */
.L_x_6837:
[----:B------:R-:W-:Y:S05]  /*2b340*/  BSYNC B0 ;  /* 0x0000000000007941 */ /* 0x000fea0003800000 */
.L_x_6836:
[----:B------:R-:W-:Y:S05]  /*2b350*/  BRA `(.L_x_6838) ;  /* 0xffffff8400c87947 */ /* 0x000fea000383ffff */
.L_x_6636:
[----:B------:R-:W-:Y:S01]  /*2b360*/  BSSY B0, `(.L_x_6839) ;  /* 0x0000006000007945 */ /* 0x000fe20003800000 */
[----:B------:R-:W-:-:S07]  /*2b370*/  IMAD.MOV.U32 R15, RZ, RZ, -0x1 ;  /* 0xffffffffff0f7424 */ /* 0x000fce00078e00ff */
[----:B01----:R-:W-:Y:S05]  /*2b380*/  WARPSYNC.COLLECTIVE R15, `(.L_x_6840) ;  /* 0x000000000f0c7348 */ /* 0x003fea0003c00000 */
[----:B------:R-:W-:Y:S02]  /*2b390*/  ELECT P6, UR62, PT ;  /* 0x00000000003e782f */ /* 0x000fe400038c0000 */
[----:B------:R-:W-:Y:S01]  /*2b3a0*/  MOV R14, UR62 ;  /* 0x0000003e000e7c02 */ /* 0x000fe20008000f00 */
[----:B01----:R-:W-:Y:S10]  /*2b3b0*/  ENDCOLLECTIVE ;  /* 0x000000000000791b */ /* 0x003ff40003800000 */
.L_x_6840:
[----:B------:R-:W-:Y:S05]  /*2b3c0*/  BSYNC B0 ;  /* 0x0000000000007941 */ /* 0x000fea0003800000 */
.L_x_6839:
[----:B------:R-:W-:Y:S05]  /*2b3d0*/  BRA `(.L_x_6841) ;  /* 0xffffff8400d07947 */ /* 0x000fea000383ffff */
.L_x_6638:
[----:B0-----:R0:W1:Y:S02]  /*2b3e0*/  SYNCS.PHASECHK.TRANS64.TRYWAIT P0, [R0+URZ+0x2e880], R3 ;  /* 0x02e88003000075a7 */ /* 0x001064000800017f */
[----:B-1----:R-:W-:Y:S05]  /*2b3f0*/  @!P0 NANOSLEEP.SYNCS 0x989680 ;  /* 0x009896800000895d */ /* 0x002fea0003900000 */
[----:B------:R-:W1:Y:S02]  /*2b400*/  @!P0 SYNCS.PHASECHK.TRANS64 P0, [R0+URZ+0x2e880], R3 ;  /* 0x02e88003000085a7 */ /* 0x000e64000800007f */
[----:B-1----:R-:W-:Y:S05]  /*2b410*/  @!P0 BRA `(.L_x_6638) ;  /* 0xfffffffc00f08947 */ /* 0x002fea000383ffff */
[----:B------:R-:W-:Y:S05]  /*2b420*/  BRA `(.L_x_6842) ;  /* 0xffffff8800407947 */ /* 0x000fea000383ffff */
.L_x_6640:
[----:B-1----:R1:W2:Y:S02]  /*2b430*/  SYNCS.PHASECHK.TRANS64.TRYWAIT P0, [R0+URZ+0x2e840], R3 ;  /* 0x02e84003000075a7 */ /* 0x0022a4000800017f */
[----:B--2---:R-:W-:Y:S05]  /*2b440*/  @!P0 NANOSLEEP.SYNCS 0x989680 ;  /* 0x009896800000895d */ /* 0x004fea0003900000 */
[----:B------:R-:W2:Y:S02]  /*2b450*/  @!P0 SYNCS.PHASECHK.TRANS64 P0, [R0+URZ+0x2e840], R3 ;  /* 0x02e84003000085a7 */ /* 0x000ea4000800007f */
[----:B--2---:R-:W-:Y:S05]  /*2b460*/  @!P0 BRA `(.L_x_6640) ;  /* 0xfffffffc00f08947 */ /* 0x004fea000383ffff */
[----:B------:R-:W-:Y:S05]  /*2b470*/  BRA `(.L_x_6843) ;  /* 0xffffff8800987947 */ /* 0x000fea000383ffff */
.L_x_6644:
[----:B------:R-:W2:Y:S01]  /*2b480*/  LDL.LU R11, [R1+0x6c] ;  /* 0x00006c00010b7983 */ /* 0x000ea20000300800 */
[----:B------:R-:W-:Y:S01]  /*2b490*/  MOV R13, R3 ;  /* 0x00000003000d7202 */ /* 0x000fe20000000f00 */
[----:B------:R-:W-:Y:S01]  /*2b4a0*/  IMAD.MOV.U32 R12, RZ, RZ, RZ ;  /* 0x000000ffff0c7224 */ /* 0x000fe200078e00ff */
[----:B------:R-:W-:Y:S01]  /*2b4b0*/  LOP3.LUT R7, R7, 0x7f, RZ, 0xc0, !PT ;  /* 0x0000007f07077812 */ /* 0x000fe200078ec0ff */
[----:B------:R-:W-:-:S03]  /*2b4c0*/  IMAD.MOV.U32 R15, RZ, RZ, -0x1 ;  /* 0xffffffffff0f7424 */ /* 0x000fc600078e00ff */
        /* <DEDUP_REMOVED lines=9> */
.L_x_6844:
[----:B------:R-:W-:Y:S01]  /*2b560*/  MOV R13, R4 ;  /* 0x00000004000d7202 */ /* 0x000fe20000000f00 */
[----:B------:R-:W-:-:S07]  /*2b570*/  IMAD.MOV.U32 R6, RZ, RZ, R14 ;  /* 0x000000ffff067224 */ /* 0x000fce00078e000e */
[----:B------:R-:W-:Y:S05]  /*2b580*/  WARPSYNC.COLLECTIVE R15, `(.L_x_6845) ;  /* 0x000000000f087348 */ /* 0x000fea0003c00000 */
[----:B------:R0:W1:Y:S02]  /*2b590*/  SHFL.IDX P6, R14, R13, R12, R11 ;  /* 0x0000000c0d0e7389 */ /* 0x00006400000c000b */
[----:B01----:R-:W-:Y:S01]  /*2b5a0*/  ENDCOLLECTIVE ;  /* 0x000000000000791b */ /* 0x003fe20003800000 */
.L_x_6845:
[----:B------:R-:W-:Y:S01]  /*2b5b0*/  MOV R13, R3 ;  /* 0x00000003000d7202 */ /* 0x000fe20000000f00 */
[----:B------:R-:W-:Y:S02]  /*2b5c0*/  IMAD.MOV.U32 R12, RZ, RZ, 0x1 ;  /* 0x00000001ff0c7424 */ /* 0x000fe400078e00ff */
[----:B------:R-:W-:-:S07]  /*2b5d0*/  IMAD.MOV.U32 R7, RZ, RZ, R14 ;  /* 0x000000ffff077224 */ /* 0x000fce00078e000e */
[----:B------:R-:W-:Y:S05]  /*2b5e0*/  WARPSYNC.COLLECTIVE R15, `(.L_x_6846) ;  /* 0x000000000f087348 */ /* 0x000fea0003c00000 */
[----:B------:R0:W1:Y:S02]  /*2b5f0*/  SHFL.IDX P6, R14, R13, R12, R11 ;  /* 0x0000000c0d0e7389 */ /* 0x00006400000c000b */
[----:B01----:R-:W-:Y:S01]  /*2b600*/  ENDCOLLECTIVE ;  /* 0x000000000000791b */ /* 0x003fe20003800000 */
.L_x_6846:
        /* <DEDUP_REMOVED lines=10> */
[----:B------:R-:W-:Y:S01]  /*2b6b0*/  ISETP.GE.AND P1, PT, R5, R2, PT ;  /* 0x000000020500720c */ /* 0x000fe20003f26270 */
[----:B0-----:R-:W-:-:S12]  /*2b6c0*/  IMAD.MOV.U32 R6, RZ, RZ, R14 ;  /* 0x000000ffff067224 */ /* 0x001fd800078e000e */
[----:B------:R-:W-:Y:S05]  /*2b6d0*/  WARPSYNC.COLLECTIVE R15, `(.L_x_6847) ;  /* 0x000000000f087348 */ /* 0x000fea0003c00000 */
[----:B------:R0:W1:Y:S02]  /*2b6e0*/  SHFL.IDX P6, R14, R13, R12, R11 ;  /* 0x0000000c0d0e7389 */ /* 0x00006400000c000b */
[----:B01----:R-:W-:Y:S01]  /*2b6f0*/  ENDCOLLECTIVE ;  /* 0x000000000000791b */ /* 0x003fe20003800000 */
.L_x_6847:
[----:B------:R-:W-:Y:S01]  /*2b700*/  IMAD.MOV.U32 R13, RZ, RZ, R3 ;  /* 0x000000ffff0d7224 */ /* 0x000fe200078e0003 */
[----:B------:R-:W-:Y:S01]  /*2b710*/  MOV R12, 0x2 ;  /* 0x00000002000c7802 */ /* 0x000fe20000000f00 */
[----:B------:R-:W-:-:S07]  /*2b720*/  IMAD.MOV.U32 R5, RZ, RZ, R14 ;  /* 0x000000ffff057224 */ /* 0x000fce00078e000e */
[----:B------:R-:W-:Y:S05]  /*2b730*/  WARPSYNC.COLLECTIVE R15, `(.L_x_6848) ;  /* 0x000000000f087348 */ /* 0x000fea0003c00000 */
[----:B------:R0:W1:Y:S02]  /*2b740*/  SHFL.IDX P6, R14, R13, R12, R11 ;  /* 0x0000000c0d0e7389 */ /* 0x00006400000c000b */
[----:B01----:R-:W-:Y:S01]  /*2b750*/  ENDCOLLECTIVE ;  /* 0x000000000000791b */ /* 0x003fe20003800000 */
.L_x_6848:
        /* <DEDUP_REMOVED lines=9> */
[----:B------:R0:W-:Y:S04]  /*2b7f0*/  @!P1 LDGSTS.E.BYPASS.LTC128B.128 [R9+0x1cc00], desc[UR60][R6.64], !P0 ;  /* 0x1cc0000006099fae */ /* 0x0001e8000c101d7c */
[----:B------:R-:W-:Y:S01]  /*2b800*/  ISETP.GE.AND P1, PT, R5, R2, PT ;  /* 0x000000020500720c */ /* 0x000fe20003f26270 */
[----:B0-----:R-:W-:-:S12]  /*2b810*/  IMAD.MOV.U32 R6, RZ, RZ, R14 ;  /* 0x000000ffff067224 */ /* 0x001fd800078e000e */
[----:B------:R-:W-:Y:S05]  /*2b820*/  WARPSYNC.COLLECTIVE R15, `(.L_x_6849) ;  /* 0x000000000f087348 */ /* 0x000fea0003c00000 */
[----:B------:R0:W1:Y:S02]  /*2b830*/  SHFL.IDX P6, R14, R13, R12, R11 ;  /* 0x0000000c0d0e7389 */ /* 0x00006400000c000b */
[----:B01----:R-:W-:Y:S01]  /*2b840*/  ENDCOLLECTIVE ;  /* 0x000000000000791b */ /* 0x003fe20003800000 */
.L_x_6849:
[----:B------:R-:W-:Y:S02]  /*2b850*/  IMAD.MOV.U32 R13, RZ, RZ, R3 ;  /* 0x000000ffff0d7224 */ /* 0x000fe400078e0003 */
[----:B------:R-:W-:Y:S02]  /*2b860*/  IMAD.MOV.U32 R12, RZ, RZ, 0x3 ;  /* 0x00000003ff0c7424 */ /* 0x000fe400078e00ff */
[----:B------:R-:W-:-:S07]  /*2b870*/  IMAD.MOV.U32 R5, RZ, RZ, R14 ;  /* 0x000000ffff057224 */ /* 0x000fce00078e000e */
[----:B------:R-:W-:Y:S05]  /*2b880*/  WARPSYNC.COLLECTIVE R15, `(.L_x_6850) ;  /* 0x000000000f087348 */ /* 0x000fea0003c00000 */
[----:B------:R0:W1:Y:S02]  /*2b890*/  SHFL.IDX P6, R14, R13, R12, R11 ;  /* 0x0000000c0d0e7389 */ /* 0x00006400000c000b */
[----:B01----:R-:W-:Y:S01]  /*2b8a0*/  ENDCOLLECTIVE ;  /* 0x000000000000791b */ /* 0x003fe20003800000 */
.L_x_6850:
        /* <DEDUP_REMOVED lines=9> */
[----:B------:R0:W-:Y:S04]  /*2b940*/  @!P1 LDGSTS.E.BYPASS.LTC128B.128 [R9+0x1d400], desc[UR60][R6.64], !P0 ;  /* 0x1d40000006099fae */ /* 0x0001e8000c101d7c */
[----:B------:R-:W-:-:S02]  /*2b950*/  ISETP.GE.AND P1, PT, R5, R2, PT ;  /* 0x000000020500720c */ /* 0x000fc40003f26270 */
[----:B0-----:R-:W-:-:S11]  /*2b960*/  MOV R6, R14 ;  /* 0x0000000e00067202 */ /* 0x001fd60000000f00 */
[----:B------:R-:W-:Y:S05]  /*2b970*/  WARPSYNC.COLLECTIVE R15, `(.L_x_6851) ;  /* 0x000000000f087348 */ /* 0x000fea0003c00000 */
[----:B------:R0:W1:Y:S02]  /*2b980*/  SHFL.IDX P6, R14, R13, R12, R11 ;  /* 0x0000000c0d0e7389 */ /* 0x00006400000c000b */
[----:B01----:R-:W-:Y:S01]  /*2b990*/  ENDCOLLECTIVE ;  /* 0x000000000000791b */ /* 0x003fe20003800000 */
.L_x_6851:
[----:B------:R-:W-:Y:S02]  /*2b9a0*/  IMAD.MOV.U32 R13, RZ, RZ, R3 ;  /* 0x000000ffff0d7224 */ /* 0x000fe400078e0003 */
[----:B------:R-:W-:Y:S02]  /*2b9b0*/  IMAD.MOV.U32 R12, RZ, RZ, 0x4 ;  /* 0x00000004ff0c7424 */ /* 0x000fe400078e00ff */
[----:B------:R-:W-:-:S07]  /*2b9c0*/  IMAD.MOV.U32 R5, RZ, RZ, R14 ;  /* 0x000000ffff057224 */ /* 0x000fce00078e000e */
[----:B------:R-:W-:Y:S05]  /*2b9d0*/  WARPSYNC.COLLECTIVE R15, `(.L_x_6852) ;  /* 0x000000000f087348 */ /* 0x000fea0003c00000 */
[----:B------:R0:W1:Y:S02]  /*2b9e0*/  SHFL.IDX P6, R14, R13, R12, R11 ;  /* 0x0000000c0d0e7389 */ /* 0x00006400000c000b */
[----:B01----:R-:W-:Y:S01]  /*2b9f0*/  ENDCOLLECTIVE ;  /* 0x000000000000791b */ /* 0x003fe20003800000 */
.L_x_6852:
[----:B------:R-:W-:-:S05]  /*2ba00*/  @!P1 IADD3 R5, P2, R10, R5, RZ ;  /* 0x000000050a059210 */ /* 0x000fca0007f5e0ff */
[----:B------:R-:W-:-:S04]  /*2ba10*/  @!P1 IMAD.X R6, RZ, RZ, R6, P2 ;  /* 0x000000ffff069224 */ /* 0x000fc800010e0606 */
[----:B------:R-:W-:Y:S01]  /*2ba20*/  @!P1 IMAD.MOV.U32 R7, RZ, RZ, R6 ;  /* 0x000000ffff079224 */ /* 0x000fe200078e0006 */
[----:B------:R-:W-:Y:S01]  /*2ba30*/  @!P1 MOV R6, R5 ;  /* 0x0000000500069202 */ /* 0x000fe20000000f00 */
[----:B------:R-:W-:Y:S01]  /*2ba40*/  VIADD R5, R0, 0x40 ;  /* 0x0000004000057836 */ /* 0x000fe20000000000 */
[----:B------:R-:W-:-:S03]  /*2ba50*/  MOV R13, R4 ;  /* 0x00000004000d7202 */ /* 0x000fc60000000f00 */
        /* <DEDUP_REMOVED lines=9> */
.L_x_6853:
[----:B------:R-:W-:Y:S02]  /*2baf0*/  IMAD.MOV.U32 R13, RZ, RZ, R3 ;  /* 0x000000ffff0d7224 */ /* 0x000fe400078e0003 */
[----:B------:R-:W-:Y:S02]  /*2bb00*/  IMAD.MOV.U32 R12, RZ, RZ, 0x5 ;  /* 0x00000005ff0c7424 */ /* 0x000fe400078e00ff */
[----:B------:R-:W-:-:S07]  /*2bb10*/  IMAD.MOV.U32 R5, RZ, RZ, R14 ;  /* 0x000000ffff057224 */ /* 0x000fce00078e000e */
[----:B------:R-:W-:Y:S05]  /*2bb20*/  WARPSYNC.COLLECTIVE R15, `(.L_x_6854) ;  /* 0x000000000f087348 */ /* 0x000fea0003c00000 */
[----:B------:R0:W1:Y:S02]  /*2bb30*/  SHFL.IDX P6, R14, R13, R12, R11 ;  /* 0x0000000c0d0e7389 */ /* 0x00006400000c000b */
[----:B01----:R-:W-:Y:S01]  /*2bb40*/  ENDCOLLECTIVE ;  /* 0x000000000000791b */ /* 0x003fe20003800000 */
.L_x_6854:
        /* <DEDUP_REMOVED lines=15> */
.L_x_6855:
[----:B------:R-:W-:Y:S01]  /*2bc40*/  IMAD.MOV.U32 R13, RZ, RZ, R3 ;  /* 0x000000ffff0d7224 */ /* 0x000fe200078e0003 */
[----:B------:R-:W-:Y:S02]  /*2bc50*/  MOV R12, 0x6 ;  /* 0x00000006000c7802 */ /* 0x000fe40000000f00 */
[----:B------:R-:W-:-:S07]  /*2bc60*/  MOV R5, R14 ;  /* 0x0000000e00057202 */ /* 0x000fce0000000f00 */
[----:B------:R-:W-:Y:S05]  /*2bc70*/  WARPSYNC.COLLECTIVE R15, `(.L_x_6856) ;  /* 0x000000000f087348 */ /* 0x000fea0003c00000 */
[----:B------:R0:W1:Y:S02]  /*2bc80*/  SHFL.IDX P6, R14, R13, R12, R11 ;  /* 0x0000000c0d0e7389 */ /* 0x00006400000c000b */
[----:B01----:R-:W-:Y:S01]  /*2bc90*/  ENDCOLLECTIVE ;  /* 0x000000000000791b */ /* 0x003fe20003800000 */
.L_x_6856:
        /* <DEDUP_REMOVED lines=8> */
[----:B------:R0:W-:Y:S02]  /*2bd20*/  @!P1 LDGSTS.E.BYPASS.LTC128B.128 [R9+0x1ec00], desc[UR60][R6.64], !P0 ;  /* 0x1ec0000006099fae */ /* 0x0001e4000c101d7c */
[----:B0-----:R-:W-:-:S07]  /*2bd30*/  IMAD.MOV.U32 R6, RZ, RZ, R14 ;  /* 0x000000ffff067224 */ /* 0x001fce00078e000e */
[----:B------:R-:W-:Y:S05]  /*2bd40*/  WARPSYNC.COLLECTIVE R15, `(.L_x_6857) ;  /* 0x000000000f087348 */ /* 0x000fea0003c00000 */
[----:B------:R0:W1:Y:S02]  /*2bd50*/  SHFL.IDX P6, R14, R13, R12, R11 ;  /* 0x0000000c0d0e7389 */ /* 0x00006400000c000b */
[----:B01----:R-:W-:Y:S01]  /*2bd60*/  ENDCOLLECTIVE ;  /* 0x000000000000791b */ /* 0x003fe20003800000 */
.L_x_6857:
        /* <DEDUP_REMOVED lines=8> */
.L_x_6858:
[----:B------:R-:W-:-:S04]  /*2bdf0*/  @!P1 IADD3 R5, P2, R10, R5, RZ ;  /* 0x000000050a059210 */ /* 0x000fc80007f5e0ff */
[----:B------:R-:W-:-:S05]  /*2be00*/  @!P1 IADD3.X R6, RZ, R6, RZ, P2, !PT ;  /* 0x00000006ff069210 */ /* 0x000fca00017fe4ff */
[----:B------:R-:W-:Y:S02]  /*2be10*/  @!P1 IMAD.MOV.U32 R7, RZ, RZ, R6 ;  /* 0x000000ffff079224 */ /* 0x000fe400078e0006 */
[----:B------:R-:W-:Y:S02]  /*2be20*/  IMAD.MOV.U32 R13, RZ, RZ, R4 ;  /* 0x000000ffff0d7224 */ /* 0x000fe400078e0004 */
[----:B------:R-:W-:-:S05]  /*2be30*/  @!P1 IMAD.MOV.U32 R6, RZ, RZ, R5 ;  /* 0x000000ffff069224 */ /* 0x000fca00078e0005 */
[----:B------:R-:W-:Y:S01]  /*2be40*/  @!PT LDS RZ, [RZ] ;  /* 0x00000000fffff984 */ /* 0x000fe20000000800 */
[----:B------:R-:W-:Y:S01]  /*2be50*/  @!PT LDS RZ, [RZ] ;  /* 0x00000000fffff984 */ /* 0x000fe20000000800 */
[----:B------:R-:W-:Y:S01]  /*2be60*/  @!PT LDS RZ, [RZ] ;  /* 0x00000000fffff984 */ /* 0x000fe20000000800 */
[----:B------:R0:W-:Y:S01]  /*2be70*/  @!P1 LDGSTS.E.BYPASS.LTC128B.128 [R9+0x1f400], desc[UR60][R6.64], !P0 ;  /* 0x1f40000006099fae */ /* 0x0001e2000c101d7c */
[----:B------:R-:W-:-:S07]  /*2be80*/  MOV R5, R14 ;  /* 0x0000000e00057202 */ /* 0x000fce0000000f00 */
[----:B0-----:R-:W-:Y:S05]  /*2be90*/  WARPSYNC.COLLECTIVE R15, `(.L_x_6859) ;  /* 0x000000000f087348 */ /* 0x001fea0003c00000 */
[----:B------:R1:W2:Y:S02]  /*2bea0*/  SHFL.IDX P6, R14, R13, R12, R11 ;  /* 0x0000000c0d0e7389 */ /* 0x0002a400000c000b */
[----:B012---:R-:W-:Y:S01]  /*2beb0*/  ENDCOLLECTIVE ;  /* 0x000000000000791b */ /* 0x007fe20003800000 */
.L_x_6859:
[----:B------:R-:W-:Y:S01]  /*2bec0*/  IMAD.MOV.U32 R3, RZ, RZ, R14 ;  /* 0x000000ffff037224 */ /* 0x000fe200078e000e */
[----:B------:R-:W-:Y:S06]  /*2bed0*/  BRA `(.L_x_6860) ;  /* 0xffffff8c00007947 */ /* 0x000fec000383ffff */
.L_x_6647:
[----:B0-----:R0:W1:Y:S02]  /*2bee0*/  SYNCS.PHASECHK.TRANS64.TRYWAIT P0, [R18+URZ+0x2e820], R0 ;  /* 0x02e82000120075a7 */ /* 0x001064000800017f */
[----:B-1----:R-:W-:Y:S05]  /*2bef0*/  @!P0 NANOSLEEP.SYNCS 0x989680 ;  /* 0x009896800000895d */ /* 0x002fea0003900000 */
[----:B------:R-:W1:Y:S02]  /*2bf00*/  @!P0 SYNCS.PHASECHK.TRANS64 P0, [R18+URZ+0x2e820], R0 ;  /* 0x02e82000120085a7 */ /* 0x000e64000800007f */
[----:B-1----:R-:W-:Y:S05]  /*2bf10*/  @!P0 BRA `(.L_x_6647) ;  /* 0xfffffffc00f08947 */ /* 0x002fea000383ffff */
[----:B------:R-:W-:Y:S05]  /*2bf20*/  BRA `(.L_x_6861) ;  /* 0xffffff8c005c7947 */ /* 0x000fea000383ffff */
.L_x_6653:
[----:B--2---:R2:W3:Y:S02]  /*2bf30*/  SYNCS.PHASECHK.TRANS64.TRYWAIT P0, [R6+URZ+0x2e880], R5 ;  /* 0x02e88005060075a7 */ /* 0x0044e4000800017f */
[----:B---3--:R-:W-:Y:S05]  /*2bf40*/  @!P0 NANOSLEEP.SYNCS 0x989680 ;  /* 0x009896800000895d */ /* 0x008fea0003900000 */
[----:B------:R-:W3:Y:S02]  /*2bf50*/  @!P0 SYNCS.PHASECHK.TRANS64 P0, [R6+URZ+0x2e880], R5 ;  /* 0x02e88005060085a7 */ /* 0x000ee4000800007f */
[----:B---3--:R-:W-:Y:S05]  /*2bf60*/  @!P0 BRA `(.L_x_6653) ;  /* 0xfffffffc00f08947 */ /* 0x008fea000383ffff */
[----:B------:R-:W-:Y:S05]  /*2bf70*/  BRA `(.L_x_6862) ;  /* 0xffffff9000187947 */ /* 0x000fea000383ffff */
.L_x_6658:
[----:B-1----:R1:W3:Y:S02]  /*2bf80*/  SYNCS.PHASECHK.TRANS64.TRYWAIT P0, [R6+URZ+0x2e840], R5 ;  /* 0x02e84005060075a7 */ /* 0x0022e4000800017f */
[----:B---3--:R-:W-:Y:S05]  /*2bf90*/  @!P0 NANOSLEEP.SYNCS 0x989680 ;  /* 0x009896800000895d */ /* 0x008fea0003900000 */
[----:B------:R-:W3:Y:S02]  /*2bfa0*/  @!P0 SYNCS.PHASECHK.TRANS64 P0, [R6+URZ+0x2e840], R5 ;  /* 0x02e84005060085a7 */ /* 0x000ee4000800007f */
[----:B---3--:R-:W-:Y:S05]  /*2bfb0*/  @!P0 BRA `(.L_x_6658) ;  /* 0xfffffffc00f08947 */ /* 0x008fea000383ffff */
[----:B------:R-:W-:Y:S05]  /*2bfc0*/  BRA `(.L_x_6863) ;  /* 0xffffff9000987947 */ /* 0x000fea000383ffff */
.L_x_6664:
[----:B--2---:R2:W3:Y:S02]  /*2bfd0*/  SYNCS.PHASECHK.TRANS64.TRYWAIT P0, [R3+URZ+0x2e870], R4 ;  /* 0x02e87004030075a7 */ /* 0x0044e4000800017f */
[----:B---3--:R-:W-:Y:S05]  /*2bfe0*/  @!P0 NANOSLEEP.SYNCS 0x989680 ;  /* 0x009896800000895d */ /* 0x008fea0003900000 */
[----:B------:R-:W3:Y:S02]  /*2bff0*/  @!P0 SYNCS.PHASECHK.TRANS64 P0, [R3+URZ+0x2e870], R4 ;  /* 0x02e87004030085a7 */ /* 0x000ee4000800007f */
[----:B---3--:R-:W-:Y:S05]  /*2c000*/  @!P0 BRA `(.L_x_6664) ;  /* 0xfffffffc00f08947 */ /* 0x008fea000383ffff */
[----:B------:R-:W-:Y:S05]  /*2c010*/  BRA `(.L_x_6864) ;  /* 0xffffff9400347947 */ /* 0x000fea000383ffff */
.L_x_6666:
[----:B--2---:R2:W3:Y:S02]  /*2c020*/  SYNCS.PHASECHK.TRANS64.TRYWAIT P0, [R3+URZ+0x2e860], R4 ;  /* 0x02e86004030075a7 */ /* 0x0044e4000800017f */
[----:B---3--:R-:W-:Y:S05]  /*2c030*/  @!P0 NANOSLEEP.SYNCS 0x989680 ;  /* 0x009896800000895d */ /* 0x008fea0003900000 */
[----:B------:R-:W3:Y:S02]  /*2c040*/  @!P0 SYNCS.PHASECHK.TRANS64 P0, [R3+URZ+0x2e860], R4 ;  /* 0x02e86004030085a7 */ /* 0x000ee4000800007f */
[----:B---3--:R-:W-:Y:S05]  /*2c050*/  @!P0 BRA `(.L_x_6666) ;  /* 0xfffffffc00f08947 */ /* 0x008fea000383ffff */
[----:B------:R-:W-:Y:S05]  /*2c060*/  BRA `(.L_x_6865) ;  /* 0xffffff94003c7947 */ /* 0x000fea000383ffff */
.L_x_6673:
[----:B0-----:R0:W1:Y:S02]  /*2c070*/  SYNCS.PHASECHK.TRANS64.TRYWAIT P1, [R0+URZ+0x2e870], R2 ;  /* 0x02e87002000075a7 */ /* 0x001064000802017f */
[----:B-1----:R-:W-:Y:S05]  /*2c080*/  @!P1 NANOSLEEP.SYNCS 0x989680 ;  /* 0x009896800000995d */ /* 0x002fea0003900000 */
[----:B------:R-:W1:Y:S02]  /*2c090*/  @!P1 SYNCS.PHASECHK.TRANS64 P1, [R0+URZ+0x2e870], R2 ;  /* 0x02e87002000095a7 */ /* 0x000e64000802007f */
[----:B-1----:R-:W-:Y:S05]  /*2c0a0*/  @!P1 BRA `(.L_x_6673) ;  /* 0xfffffffc00f09947 */ /* 0x002fea000383ffff */
[----:B------:R-:W-:Y:S05]  /*2c0b0*/  BRA `(.L_x_6866) ;  /* 0xffffffa000587947 */ /* 0x000fea000383ffff */
.L_x_6675:
[----:B0-----:R0:W1:Y:S02]  /*2c0c0*/  SYNCS.PHASECHK.TRANS64.TRYWAIT P1, [R0+URZ+0x2e860], R2 ;  /* 0x02e86002000075a7 */ /* 0x001064000802017f */
[----:B-1----:R-:W-:Y:S05]  /*2c0d0*/  @!P1 NANOSLEEP.SYNCS 0x989680 ;  /* 0x009896800000995d */ /* 0x002fea0003900000 */
[----:B------:R-:W1:Y:S02]  /*2c0e0*/  @!P1 SYNCS.PHASECHK.TRANS64 P1, [R0+URZ+0x2e860], R2 ;  /* 0x02e86002000095a7 */ /* 0x000e64000802007f */
[----:B-1----:R-:W-:Y:S05]  /*2c0f0*/  @!P1 BRA `(.L_x_6675) ;  /* 0xfffffffc00f09947 */ /* 0x002fea000383ffff */
[----:B------:R-:W-:Y:S05]  /*2c100*/  BRA `(.L_x_6867) ;  /* 0xffffffa000607947 */ /* 0x000fea000383ffff */
.L_x_6679:
[----:B------:R-:W2:Y:S01]  /*2c110*/  LDL R2, [R1] ;  /* 0x0000000001027983 */ /* 0x000ea20000100800 */
[----:B------:R-:W-:Y:S01]  /*2c120*/  BSSY B0, `(.L_x_6868) ;  /* 0x0000008000007945 */ /* 0x000fe20003800000 */
[----:B------:R-:W-:Y:S01]  /*2c130*/  IMAD.MOV.U32 R12, RZ, RZ, RZ ;  /* 0x000000ffff0c7224 */ /* 0x000fe200078e00ff */
[----:B------:R-:W-:Y:S01]  /*2c140*/  MOV R11, 0x1f ;  /* 0x0000001f000b7802 */ /* 0x000fe20000000f00 */
[----:B------:R-:W-:Y:S02]  /*2c150*/  IMAD.MOV.U32 R15, RZ, RZ, -0x1 ;  /* 0xffffffffff0f7424 */ /* 0x000fe400078e00ff */
[----:B--2---:R-:W-:-:S07]  /*2c160*/  IMAD.MOV.U32 R13, RZ, RZ, R2 ;  /* 0x000000ffff0d7224 */ /* 0x004fce00078e0002 */
[----:B------:R-:W-:Y:S05]  /*2c170*/  WARPSYNC.COLLECTIVE R15, `(.L_x_6869) ;  /* 0x000000000f087348 */ /* 0x000fea0003c00000 */
[----:B------:R0:W1:Y:S02]  /*2c180*/  SHFL.IDX P6, R14, R13, R12, R11 ;  /* 0x0000000c0d0e7389 */ /* 0x00006400000c000b */
[----:B01----:R-:W-:Y:S01]  /*2c190*/  ENDCOLLECTIVE ;  /* 0x000000000000791b */ /* 0x003fe20003800000 */
.L_x_6869:
[----:B------:R-:W-:Y:S05]  /*2c1a0*/  BSYNC B0 ;  /* 0x0000000000007941 */ /* 0x000fea0003800000 */
.L_x_6868:
        /* <DEDUP_REMOVED lines=9> */
.L_x_6870:
        /* <DEDUP_REMOVED lines=17> */
[C---:B------:R-:W-:Y:S02]  /*2c350*/  ISETP.GE.U32.AND P5, PT, R16.reuse, 0x10, PT ;  /* 0x000000101000780c */ /* 0x040fe40003fa6070 */
[----:B--2---:R-:W-:Y:S01]  /*2c360*/  @!P1 MOV R4, R0 ;  /* 0x0000000000049202 */ /* 0x004fe20000000f00 */
[----:B---3--:R-:W-:Y:S01]  /*2c370*/  @!P1 IMAD.MOV.U32 R6, RZ, RZ, R2 ;  /* 0x000000ffff069224 */ /* 0x008fe200078e0002 */
[----:B------:R-:W-:-:S03]  /*2c380*/  ISETP.NE.AND P1, PT, R16, RZ, PT ;  /* 0x000000ff1000720c */ /* 0x000fc60003f25270 */
[----:B------:R-:W-:-:S04]  /*2c390*/  IMAD R0, R6, R4, RZ ;  /* 0x0000000406007224 */ /* 0x000fc800078e02ff */
[----:B------:R-:W-:-:S07]  /*2c3a0*/  IMAD.MOV.U32 R13, RZ, RZ, R0 ;  /* 0x000000ffff0d7224 */ /* 0x000fce00078e0000 */
[----:B------:R-:W-:Y:S05]  /*2c3b0*/  WARPSYNC.COLLECTIVE R15, `(.L_x_6871) ;  /* 0x000000000f087348 */ /* 0x000fea0003c00000 */
[----:B------:R0:W1:Y:S02]  /*2c3c0*/  SHFL.UP P6, R14, R13, R12, R11 ;  /* 0x0400000c0d0e7389 */ /* 0x00006400000c000b */
[----:B01----:R-:W-:Y:S01]  /*2c3d0*/  ENDCOLLECTIVE ;  /* 0x000000000000791b */ /* 0x003fe20003800000 */
.L_x_6871:
        /* <DEDUP_REMOVED lines=8> */
.L_x_6872:
        /* <DEDUP_REMOVED lines=8> */
.L_x_6873:
        /* <DEDUP_REMOVED lines=8> */
.L_x_6874:
        /* <DEDUP_REMOVED lines=8> */
.L_x_6875:
[----:B------:R-:W-:Y:S01]  /*2c5e0*/  IMAD.MOV.U32 R12, RZ, RZ, 0x1f ;  /* 0x0000001fff0c7424 */ /* 0x000fe200078e00ff */
[----:B------:R-:W-:Y:S01]  /*2c5f0*/  MOV R11, 0x1f ;  /* 0x0000001f000b7802 */ /* 0x000fe20000000f00 */
[----:B------:R-:W-:-:S05]  /*2c600*/  IMAD.MOV.U32 R2, RZ, RZ, R14 ;  /* 0x000000ffff027224 */ /* 0x000fca00078e000e */
[----:B------:R-:W-:-:S05]  /*2c610*/  SEL R2, R2, RZ, P5 ;  /* 0x000000ff02027207 */ /* 0x000fca0002800000 */
[----:B------:R-:W-:-:S04]  /*2c620*/  IMAD.IADD R3, R0, 0x1, R2 ;  /* 0x0000000100037824 */ /* 0x000fc800078e0202 */
[----:B------:R-:W-:-:S07]  /*2c630*/  IMAD.MOV.U32 R13, RZ, RZ, R3 ;  /* 0x000000ffff0d7224 */ /* 0x000fce00078e0003 */
[----:B------:R-:W-:Y:S05]  /*2c640*/  WARPSYNC.COLLECTIVE R15, `(.L_x_6876) ;  /* 0x000000000f087348 */ /* 0x000fea0003c00000 */
[----:B------:R0:W1:Y:S02]  /*2c650*/  SHFL.IDX P6, R14, R13, R12, R11 ;  /* 0x0000000c0d0e7389 */ /* 0x00006400000c000b */
[----:B01----:R-:W-:Y:S01]  /*2c660*/  ENDCOLLECTIVE ;  /* 0x000000000000791b */ /* 0x003fe20003800000 */
.L_x_6876:
[----:B------:R-:W-:Y:S01]  /*2c670*/  IMAD.MOV.U32 R7, RZ, RZ, R14 ;  /* 0x000000ffff077224 */ /* 0x000fe200078e000e */
[----:B------:R-:W-:Y:S06]  /*2c680*/  BRA `(.L_x_6877) ;  /* 0xffffffa800c07947 */ /* 0x000fec000383ffff */
.L_x_6682:
[----:B------:R-:W-:Y:S01]  /*2c690*/  BSSY B0, `(.L_x_6878) ;  /* 0x0000008000007945 */ /* 0x000fe20003800000 */
[----:B------:R-:W-:Y:S01]  /*2c6a0*/  IMAD.MOV.U32 R13, RZ, RZ, R2 ;  /* 0x000000ffff0d7224 */ /* 0x000fe200078e0002 */
[----:B------:R-:W-:Y:S01]  /*2c6b0*/  MOV R11, RZ ;  /* 0x000000ff000b7202 */ /* 0x000fe20000000f00 */
[----:B------:R-:W-:Y:S02]  /*2c6c0*/  IMAD.MOV.U32 R12, RZ, RZ, 0x1 ;  /* 0x00000001ff0c7424 */ /* 0x000fe400078e00ff */
[----:B------:R-:W-:-:S07]  /*2c6d0*/  IMAD.MOV.U32 R15, RZ, RZ, -0x1 ;  /* 0xffffffffff0f7424 */ /* 0x000fce00078e00ff */
[----:B------:R-:W-:Y:S05]  /*2c6e0*/  WARPSYNC.COLLECTIVE R15, `(.L_x_6879) ;  /* 0x000000000f087348 */ /* 0x000fea0003c00000 */
[----:B------:R0:W1:Y:S02]  /*2c6f0*/  SHFL.UP P6, R14, R13, R12, R11 ;  /* 0x0400000c0d0e7389 */ /* 0x00006400000c000b */
[----:B01----:R-:W-:Y:S01]  /*2c700*/  ENDCOLLECTIVE ;  /* 0x000000000000791b */ /* 0x003fe20003800000 */
.L_x_6879:
[----:B------:R-:W-:Y:S05]  /*2c710*/  BSYNC B0 ;  /* 0x0000000000007941 */ /* 0x000fea0003800000 */
.L_x_6878:
        /* <DEDUP_REMOVED lines=10> */
.L_x_6880:
        /* <DEDUP_REMOVED lines=8> */
.L_x_6881:
        /* <DEDUP_REMOVED lines=8> */
.L_x_6882:
        /* <DEDUP_REMOVED lines=8> */
.L_x_6883:
        /* <DEDUP_REMOVED lines=9> */
.L_x_6884:
[----:B------:R-:W-:Y:S01]  /*2c9d0*/  MOV R7, R14 ;  /* 0x0000000e00077202 */ /* 0x000fe20000000f00 */
[----:B------:R-:W-:Y:S06]  /*2c9e0*/  BRA `(.L_x_6885) ;  /* 0xffffffa800987947 */ /* 0x000fec000383ffff */
.L_x_6684:
[----:B------:R-:W-:Y:S01]  /*2c9f0*/  BSSY B0, `(.L_x_6886) ;  /* 0x0000006000007945 */ /* 0x000fe20003800000 */
[----:B------:R-:W-:Y:S01]  /*2ca00*/  PLOP3.LUT P6, PT, P6, PT, PT, 0x8, 0x0 ;  /* 0x000000000000781c */ /* 0x000fe200037ce170 */
[----:B------:R-:W-:-:S12]  /*2ca10*/  IMAD.MOV.U32 R15, RZ, RZ, -0x1 ;  /* 0xffffffffff0f7424 */ /* 0x000fd800078e00ff */
[----:B0-----:R-:W-:Y:S05]  /*2ca20*/  WARPSYNC.COLLECTIVE R15, `(.L_x_6887) ;  /* 0x000000000f087348 */ /* 0x001fea0003c00000 */
[----:B------:R-:W-:Y:S01]  /*2ca30*/  VOTE.ANY R14, PT, P6 ;  /* 0x00000000000e7806 */ /* 0x000fe200030e0100 */
[----:B0-----:R-:W-:Y:S06]  /*2ca40*/  ENDCOLLECTIVE ;  /* 0x000000000000791b */ /* 0x001fec0003800000 */
.L_x_6887:
[----:B------:R-:W-:Y:S05]  /*2ca50*/  BSYNC B0 ;  /* 0x0000000000007941 */ /* 0x000fea0003800000 */
.L_x_6886:
[----:B------:R-:W-:Y:S01]  /*2ca60*/  IMAD.MOV.U32 R3, RZ, RZ, R14 ;  /* 0x000000ffff037224 */ /* 0x000fe200078e000e */
[----:B------:R-:W-:Y:S01]  /*2ca70*/  MOV R11, 0x1f ;  /* 0x0000001f000b7802 */ /* 0x000fe20000000f00 */
[----:B------:R-:W-:Y:S02]  /*2ca80*/  IMAD.MOV.U32 R13, RZ, RZ, R4 ;  /* 0x000000ffff0d7224 */ /* 0x000fe400078e0004 */
[----:B------:R-:W0:Y:S01]  /*2ca90*/  POPC R0, R3 ;  /* 0x0000000300007309 */ /* 0x000e220000000000 */
[----:B------:R-:W-:Y:S02]  /*2caa0*/  IMAD.MOV.U32 R15, RZ, RZ, -0x1 ;  /* 0xffffffffff0f7424 */ /* 0x000fe400078e00ff */
[----:B0-----:R-:W-:-:S07]  /*2cab0*/  IMAD.MOV.U32 R12, RZ, RZ, R0 ;  /* 0x000000ffff0c7224 */ /* 0x001fce00078e0000 */
[----:B------:R-:W-:Y:S05]  /*2cac0*/  WARPSYNC.COLLECTIVE R15, `(.L_x_6888) ;  /* 0x000000000f087348 */ /* 0x000fea0003c00000 */
[----:B------:R0:W1:Y:S02]  /*2cad0*/  SHFL.IDX P6, R14, R13, R12, R11 ;  /* 0x0000000c0d0e7389 */ /* 0x00006400000c000b */
[----:B01----:R-:W-:Y:S01]  /*2cae0*/  ENDCOLLECTIVE ;  /* 0x000000000000791b */ /* 0x003fe20003800000 */
.L_x_6888:
[----:B------:R-:W-:Y:S02]  /*2caf0*/  IMAD.MOV.U32 R13, RZ, RZ, R6 ;  /* 0x000000ffff0d7224 */ /* 0x000fe400078e0006 */
[----:B------:R-:W-:-:S07]  /*2cb00*/  IMAD.MOV.U32 R4, RZ, RZ, R14 ;  /* 0x000000ffff047224 */ /* 0x000fce00078e000e */
[----:B------:R-:W-:Y:S05]  /*2cb10*/  WARPSYNC.COLLECTIVE R15, `(.L_x_6889) ;  /* 0x000000000f087348 */ /* 0x000fea0003c00000 */
[----:B------:R0:W1:Y:S02]  /*2cb20*/  SHFL.IDX P6, R14, R13, R12, R11 ;  /* 0x0000000c0d0e7389 */ /* 0x00006400000c000b */
[----:B01----:R-:W-:Y:S01]  /*2cb30*/  ENDCOLLECTIVE ;  /* 0x000000000000791b */ /* 0x003fe20003800000 */
.L_x_6889:
[----:B------:R-:W-:Y:S01]  /*2cb40*/  IMAD.MOV.U32 R6, RZ, RZ, R14 ;  /* 0x000000ffff067224 */ /* 0x000fe200078e000e */
[----:B------:R-:W-:Y:S06]  /*2cb50*/  BRA `(.L_x_6890) ;  /* 0xffffffa8007c7947 */ /* 0x000fec000383ffff */
.L_x_6686:
[----:B------:R-:W-:Y:S01]  /*2cb60*/  BSSY B0, `(.L_x_6891) ;  /* 0x0000007000007945 */ /* 0x000fe20003800000 */
[----:B------:R-:W-:Y:S01]  /*2cb70*/  MOV R13, R8 ;  /* 0x00000008000d7202 */ /* 0x000fe20000000f00 */
[----:B------:R-:W-:Y:S02]  /*2cb80*/  IMAD.MOV.U32 R11, RZ, RZ, 0x1f ;  /* 0x0000001fff0b7424 */ /* 0x000fe400078e00ff */
[----:B------:R-:W-:-:S07]  /*2cb90*/  IMAD.MOV.U32 R15, RZ, RZ, -0x1 ;  /* 0xffffffffff0f7424 */ /* 0x000fce00078e00ff */
[----:B012---:R-:W-:Y:S05]  /*2cba0*/  WARPSYNC.COLLECTIVE R15, `(.L_x_6892) ;  /* 0x000000000f087348 */ /* 0x007fea0003c00000 */
[----:B------:R3:W4:Y:S02]  /*2cbb0*/  SHFL.IDX P6, R14, R13, R12, R11 ;  /* 0x0000000c0d0e7389 */ /* 0x00072400000c000b */
[----:B01234-:R-:W-:Y:S01]  /*2cbc0*/  ENDCOLLECTIVE ;  /* 0x000000000000791b */ /* 0x01ffe20003800000 */
.L_x_6892:
[----:B------:R-:W-:Y:S05]  /*2cbd0*/  BSYNC B0 ;  /* 0x0000000000007941 */ /* 0x000fea0003800000 */
.L_x_6891:
[----:B------:R-:W-:Y:S01]  /*2cbe0*/  IMAD.MOV.U32 R8, RZ, RZ, R14 ;  /* 0x000000ffff087224 */ /* 0x000fe200078e000e */
[----:B------:R-:W-:Y:S06]  /*2cbf0*/  BRA `(.L_x_6893) ;  /* 0xffffffa8006c7947 */ /* 0x000fec000383ffff */
.L_x_6690:
[----:B0-----:R0:W1:Y:S02]  /*2cc00*/  SYNCS.PHASECHK.TRANS64.TRYWAIT P0, [R0+URZ+0x2e820], R3 ;  /* 0x02e82003000075a7 */ /* 0x001064000800017f */
[----:B-1----:R-:W-:Y:S05]  /*2cc10*/  @!P0 NANOSLEEP.SYNCS 0x989680 ;  /* 0x009896800000895d */ /* 0x002fea0003900000 */
[----:B------:R-:W1:Y:S02]  /*2cc20*/  @!P0 SYNCS.PHASECHK.TRANS64 P0, [R0+URZ+0x2e820], R3 ;  /* 0x02e82003000085a7 */ /* 0x000e64000800007f */
[----:B-1----:R-:W-:Y:S05]  /*2cc30*/  @!P0 BRA `(.L_x_6690) ;  /* 0xfffffffc00f08947 */ /* 0x002fea000383ffff */
[----:B------:R-:W-:Y:S05]  /*2cc40*/  BRA `(.L_x_6894) ;  /* 0xffffffb0000c7947 */ /* 0x000fea000383ffff */
.L_x_6691:
[----:B------:R-:W1:Y:S01]  /*2cc50*/  S2R R2, SR_TID.X ;  /* 0x0000000000027919 */ /* 0x000e620000002100 */
[----:B------:R-:W-:Y:S01]  /*2cc60*/  BSSY B0, `(.L_x_6895) ;  /* 0x000000a000007945 */ /* 0x000fe20003800000 */
[----:B---3--:R-:W-:Y:S01]  /*2cc70*/  MOV R12, RZ ;  /* 0x000000ff000c7202 */ /* 0x008fe20000000f00 */
        /* <DEDUP_REMOVED lines=8> */
.L_x_6896:
[----:B------:R-:W-:Y:S05]  /*2cd00*/  BSYNC B0 ;  /* 0x0000000000007941 */ /* 0x000fea0003800000 */
.L_x_6895:
[----:B------:R-:W-:Y:S05]  /*2cd10*/  BRA `(.L_x_6897) ;  /* 0xffffffac00f47947 */ /* 0x000fea000383ffff */
.L_x_6692:
[----:B------:R-:W-:Y:S01]  /*2cd20*/  BSSY B0, `(.L_x_6898) ;  /* 0x0000006000007945 */ /* 0x000fe20003800000 */
[----:B------:R-:W-:-:S07]  /*2cd30*/  IMAD.MOV.U32 R15, RZ, RZ, -0x1 ;  /* 0xffffffffff0f7424 */ /* 0x000fce00078e00ff */
[----:B01-3--:R-:W-:Y:S05]  /*2cd40*/  WARPSYNC.COLLECTIVE R15, `(.L_x_6899) ;  /* 0x000000000f0c7348 */ /* 0x00bfea0003c00000 */
[----:B------:R-:W-:Y:S02]  /*2cd50*/  ELECT P6, UR62, PT ;  /* 0x00000000003e782f */ /* 0x000fe400038c0000 */
[----:B------:R-:W-:Y:S01]  /*2cd60*/  MOV R14, UR62 ;  /* 0x0000003e000e7c02 */ /* 0x000fe20008000f00 */
[----:B01-3--:R-:W-:Y:S10]  /*2cd70*/  ENDCOLLECTIVE ;  /* 0x000000000000791b */ /* 0x00bff40003800000 */
.L_x_6899:
[----:B------:R-:W-:Y:S05]  /*2cd80*/  BSYNC B0 ;  /* 0x0000000000007941 */ /* 0x000fea0003800000 */
.L_x_6898:
[----:B------:R-:W-:Y:S05]  /*2cd90*/  BRA `(.L_x_6900) ;  /* 0xffffffac00e87947 */ /* 0x000fea000383ffff */
.L_x_6694:
[----:B0-----:R0:W1:Y:S02]  /*2cda0*/  SYNCS.PHASECHK.TRANS64.TRYWAIT P1, [R6+URZ], R5 ;  /* 0x00000005060075a7 */ /* 0x001064000802017f */
[----:B-1----:R-:W-:Y:S05]  /*2cdb0*/  @!P1 NANOSLEEP.SYNCS 0x989680 ;  /* 0x009896800000995d */ /* 0x002fea0003900000 */
[----:B------:R-:W1:Y:S02]  /*2cdc0*/  @!P1 SYNCS.PHASECHK.TRANS64 P1, [R6+URZ], R5 ;  /* 0x00000005060095a7 */ /* 0x000e64000802007f */
[----:B-1----:R-:W-:Y:S05]  /*2cdd0*/  @!P1 BRA `(.L_x_6694) ;  /* 0xfffffffc00f09947 */ /* 0x002fea000383ffff */
[----:B------:R-:W-:Y:S05]  /*2cde0*/  BRA `(.L_x_6901) ;  /* 0xffffffb0002c7947 */ /* 0x000fea000383ffff */
.L_x_6695:
[----:B-1----:R1:W2:Y:S02]  /*2cdf0*/  SYNCS.PHASECHK.TRANS64.TRYWAIT P1, [R7+URZ], R2 ;  /* 0x00000002070075a7 */ /* 0x0022a4000802017f */
[----:B--2---:R-:W-:Y:S05]  /*2ce00*/  @!P1 NANOSLEEP.SYNCS 0x989680 ;  /* 0x009896800000995d */ /* 0x004fea0003900000 */
[----:B------:R-:W2:Y:S02]  /*2ce10*/  @!P1 SYNCS.PHASECHK.TRANS64 P1, [R7+URZ], R2 ;  /* 0x00000002070095a7 */ /* 0x000ea4000802007f */
[----:B--2---:R-:W-:Y:S05]  /*2ce20*/  @!P1 BRA `(.L_x_6695) ;  /* 0xfffffffc00f09947 */ /* 0x004fea000383ffff */
[----:B------:R-:W-:Y:S05]  /*2ce30*/  BRA `(.L_x_6902) ;  /* 0xffffffb000207947 */ /* 0x000fea000383ffff */
.L_x_6697:
[----:B--2---:R2:W4:Y:S02]  /*2ce40*/  SYNCS.PHASECHK.TRANS64.TRYWAIT P1, [R4+URZ+0x2e860], R5 ;  /* 0x02e86005040075a7 */ /* 0x004524000802017f */
[----:B----4-:R-:W-:Y:S05]  /*2ce50*/  @!P1 NANOSLEEP.SYNCS 0x989680 ;  /* 0x009896800000995d */ /* 0x010fea0003900000 */
[----:B------:R-:W4:Y:S02]  /*2ce60*/  @!P1 SYNCS.PHASECHK.TRANS64 P1, [R4+URZ+0x2e860], R5 ;  /* 0x02e86005040095a7 */ /* 0x000f24000802007f */
[----:B----4-:R-:W-:Y:S05]  /*2ce70*/  @!P1 BRA `(.L_x_6697) ;  /* 0xfffffffc00f09947 */ /* 0x010fea000383ffff */
[----:B------:R-:W-:Y:S05]  /*2ce80*/  BRA `(.L_x_6903) ;  /* 0xffffffb000247947 */ /* 0x000fea000383ffff */
.L_x_6699:
[----:B----4-:R4:W0:Y:S02]  /*2ce90*/  SYNCS.PHASECHK.TRANS64.TRYWAIT P1, [R3+URZ+0x2e860], R2 ;  /* 0x02e86002030075a7 */ /* 0x010824000802017f */
[----:B0-----:R-:W-:Y:S05]  /*2cea0*/  @!P1 NANOSLEEP.SYNCS 0x989680 ;  /* 0x009896800000995d */ /* 0x001fea0003900000 */
[----:B------:R-:W0:Y:S02]  /*2ceb0*/  @!P1 SYNCS.PHASECHK.TRANS64 P1, [R3+URZ+0x2e860], R2 ;  /* 0x02e86002030095a7 */ /* 0x000e24000802007f */
[----:B0-----:R-:W-:Y:S05]  /*2cec0*/  @!P1 BRA `(.L_x_6699) ;  /* 0xfffffffc00f09947 */ /* 0x001fea000383ffff */
[----:B------:R-:W-:Y:S05]  /*2ced0*/  BRA `(.L_x_6904) ;  /* 0xffffffb000247947 */ /* 0x000fea000383ffff */
.L_x_6701:
[----:B------:R0:W0:Y:S02]  /*2cee0*/  SYNCS.PHASECHK.TRANS64.TRYWAIT P0, [R4+URZ+0x2e880], R5 ;  /* 0x02e88005040075a7 */ /* 0x000024000800017f */
[----:B0-----:R-:W-:Y:S05]  /*2cef0*/  @!P0 NANOSLEEP.SYNCS 0x989680 ;  /* 0x009896800000895d */ /* 0x001fea0003900000 */
[----:B------:R-:W0:Y:S02]  /*2cf00*/  @!P0 SYNCS.PHASECHK.TRANS64 P0, [R4+URZ+0x2e880], R5 ;  /* 0x02e88005040085a7 */ /* 0x000e24000800007f */
[----:B0-----:R-:W-:Y:S05]  /*2cf10*/  @!P0 BRA `(.L_x_6701) ;  /* 0xfffffffc00f08947 */ /* 0x001fea000383ffff */
[----:B------:R-:W-:Y:S05]  /*2cf20*/  BRA `(.L_x_6702) ;  /* 0xffffffb000207947 */ /* 0x000fea000383ffff */
.L_x_6905:
        /* <DEDUP_REMOVED lines=13> */
.L_x_13358:


//--------------------- .text._ZN7cutlass13device_kernelIN5flash11enable_sm90INS1_16FlashAttnFwdSm90INS1_25CollectiveMainloopFwdSm90ILi2EN4cute5tupleIJNS5_1CILi1EEES8_S8_EEENS6_IJNS7_ILi128EEENS7_ILi192EEESA_EEELi128ENS_12float_e4m3_tEfNS_4arch4Sm90ELb0ELb1ELb1ELb0ELb0ELb0ELb0ELb1ELb1ELb1ELb1ELb0EEENS1_21CollectiveEpilogueFwdINS6_IJSA_SA_SB_EEES9_NS_10bfloat16_tESF_Li256ELb0ELb1ELb1ELb1EEENS1_19SingleTileSchedulerILb0ELb1ELb1ELi128EEEEEEEEEvNT_6ParamsE --------------------------
	.section	.text._ZN7cutlass13device_kernelIN5flash11enable_sm90INS1_16FlashAttnFwdSm90INS1_25CollectiveMainloopFwdSm90ILi2EN4cute5tupleIJNS5_1CILi1EEES8_S8_EEENS6_IJNS7_ILi128EEENS7_ILi192EEESA_EEELi128ENS_12float_e4m3_tEfNS_4arch4Sm90ELb0ELb1ELb1ELb0ELb0ELb0ELb0ELb1ELb1ELb1ELb1ELb0EEENS1_21CollectiveEpilogueFwdINS6_IJSA_SA_SB_EEES9_NS_10bfloat16_tESF_Li256ELb0ELb1ELb1ELb1EEENS1_19SingleTileSchedulerILb0ELb1ELb1ELi128EEEEEEEEEvNT_6ParamsE,"ax",@progbits
	.align	128
.text._ZN7cutlass13device_kernelIN5flash11enable_sm90INS1_16FlashAttnFwdSm90INS1_25CollectiveMainloopFwdSm90ILi2EN4cute5tupleIJNS5_1CILi1EEES8_S8_EEENS6_IJNS7_ILi128EEENS7_ILi192EEESA_EEELi128ENS_12float_e4m3_tEfNS_4arch4Sm90ELb0ELb1ELb1ELb0ELb0ELb0ELb0ELb1ELb1ELb1ELb1ELb0EEENS1_21CollectiveEpilogueFwdINS6_IJSA_SA_SB_EEES9_NS_10bfloat16_tESF_Li256ELb0ELb1ELb1ELb1EEENS1_19SingleTileSchedulerILb0ELb1ELb1ELi128EEEEEEEEEvNT_6ParamsE:
        .type           _ZN7cutlass13device_kernelIN5flash11enable_sm90INS1_16FlashAttnFwdSm90INS1_25CollectiveMainloopFwdSm90ILi2EN4cute5tupleIJNS5_1CILi1EEES8_S8_EEENS6_IJNS7_ILi128EEENS7_ILi192EEESA_EEELi128ENS_12float_e4m3_tEfNS_4arch4Sm90ELb0ELb1ELb1ELb0ELb0ELb0ELb0ELb1ELb1ELb1ELb1ELb0EEENS1_21CollectiveEpilogueFwdINS6_IJSA_SA_SB_EEES9_NS_10bfloat16_tESF_Li256ELb0ELb1ELb1ELb1EEENS1_19SingleTileSchedulerILb0ELb1ELb1ELi128EEEEEEEEEvNT_6ParamsE,@function
        .size           _ZN7cutlass13device_kernelIN5flash11enable_sm90INS1_16FlashAttnFwdSm90INS1_25CollectiveMainloopFwdSm90ILi2EN4cute5tupleIJNS5_1CILi1EEES8_S8_EEENS6_IJNS7_ILi128EEENS7_ILi192EEESA_EEELi128ENS_12float_e4m3_tEfNS_4arch4Sm90ELb0ELb1ELb1ELb0ELb0ELb0ELb0ELb1ELb1ELb1ELb1ELb0EEENS1_21CollectiveEpilogueFwdINS6_IJSA_SA_SB_EEES9_NS_10bfloat16_tESF_Li256ELb0ELb1ELb1ELb1EEENS1_19SingleTileSchedulerILb0ELb1ELb1ELi128EEEEEEEEEvNT_6ParamsE,(.L_x_13359 - _ZN7cutlass13device_kernelIN5flash11enable_sm90INS1_16FlashAttnFwdSm90INS1_25CollectiveMainloopFwdSm90ILi2EN4cute5tupleIJNS5_1CILi1EEES8_S8_EEENS6_IJNS7_ILi128EEENS7_ILi192EEESA_EEELi128ENS_12float_e4m3_tEfNS_4arch4Sm90ELb0ELb1ELb1ELb0ELb0ELb0ELb0ELb1ELb1ELb1ELb1ELb0EEENS1_21CollectiveEpilogueFwdINS6_IJSA_SA_SB_EEES9_NS_10bfloat16_tESF_Li256ELb0ELb1ELb1ELb1EEENS1_19SingleTileSchedulerILb0ELb1ELb1ELi128EEEEEEEEEvNT_6ParamsE)
        .other          _ZN7cutlass13device_kernelIN5flash11enable_sm90INS1_16FlashAttnFwdSm90INS1_25CollectiveMainloopFwdSm90ILi2EN4cute5tupleIJNS5_1CILi1EEES8_S8_EEENS6_IJNS7_ILi128EEENS7_ILi192EEESA_EEELi128ENS_12float_e4m3_tEfNS_4arch4Sm90ELb0ELb1ELb1ELb0ELb0ELb0ELb0ELb1ELb1ELb1ELb1ELb0EEENS1_21CollectiveEpilogueFwdINS6_IJSA_SA_SB_EEES9_NS_10bfloat16_tESF_Li256ELb0ELb1ELb1ELb1EEENS1_19SingleTileSchedulerILb0ELb1ELb1ELi128EEEEEEEEEvNT_6ParamsE,@"STO_CUDA_ENTRY STV_DEFAULT"
_ZN7cutlass13device_kernelIN5flash11enable_sm90INS1_16FlashAttnFwdSm90INS1_25CollectiveMainloopFwdSm90ILi2EN4cute5tupleIJNS5_1CILi1EEES8_S8_EEENS6_IJNS7_ILi128EEENS7_ILi192EEESA_EEELi128ENS_12float_e4m3_tEfNS_4arch4Sm90ELb0ELb1ELb1ELb0ELb0ELb0ELb0ELb1ELb1ELb1ELb1ELb0EEENS1_21CollectiveEpilogueFwdINS6_IJSA_SA_SB_EEES9_NS_10bfloat16_tESF_Li256ELb0ELb1ELb1ELb1EEENS1_19SingleTileSchedulerILb0ELb1ELb1ELi128EEEEEEEEEvNT_6ParamsE:
        /* <DEDUP_REMOVED lines=18> */
.L_x_6907:
[----:B------:R-:W-:Y:S05]  /*0120*/  BSYNC B0 ;  /* 0x0000000000007941 */ /* 0x000fea0003800000 */
.L_x_6906:
        /* <DEDUP_REMOVED lines=41> */
.L_x_6908:
        /* <DEDUP_REMOVED lines=22> */
.L_x_6909:
        /* <DEDUP_REMOVED lines=18> */
.L_x_6910:
        /* <DEDUP_REMOVED lines=22> */
.L_x_6911:
        /* <DEDUP_REMOVED lines=22> */
.L_x_6912:
        /* <DEDUP_REMOVED lines=8> */
.L_x_6915:
        /* <DEDUP_REMOVED lines=45> */
[----:B------:R-:W-:Y:S01]  /*0c50*/  PLOP3.LUT P1, PT, PT, PT, UP0, 0x80, 0x0 ;  /* 0x000000000000781c */ /* 0x000fe20003f2f008 */
[----:B------:R-:W-:Y:S01]  /*0c60*/  IMAD R19, R17, R4, RZ ;  /* 0x0000000411137224 */ /* 0x000fe200078e02ff */
        /* <DEDUP_REMOVED lines=15> */
.L_x_6918:
[----:B------:R-:W-:-:S11]  /*0d60*/  UISETP.NE.AND UP0, UPT, UR5, 0x1, UPT ;  /* 0x000000010500788c */ /* 0x000fd6000bf05270 */
[----:B------:R-:W-:Y:S02]  /*0d70*/  @UP0 ULDC.64 UR10, c[0x0][0x9e8] ;  /* 0x00027a00000a0ab9 */ /* 0x000fe40000000a00 */
[----:B------:R-:W-:-:S04]  /*0d80*/  UIMAD.WIDE.U32 UR8, UR4, UR10, URZ ;  /* 0x0000000a040872a5 */ /* 0x000fc8000f8e003f */
[----:B------:R-:W-:-:S12]  /*0d90*/  @UP0 USHF.R.U32.HI UR4, URZ, UR11, UR9 ;  /* 0x0000000b3f040299 */ /* 0x000fd80008011609 */
.L_x_6919:
[----:B------:R-:W-:-:S06]  /*0da0*/  UIMAD UR4, UR4, UR5, UR5 ;  /* 0x00000005040472a4 */ /* 0x000fcc000f8e0205 */
[----:B------:R-:W-:-:S07]  /*0db0*/  VIMNMX R0, R0, UR4, PT ;  /* 0x0000000400007c48 */ /* 0x000fce000bfe0100 */
.L_x_6917:
[CC--:B------:R-:W-:Y:S01]  /*0dc0*/  IMAD R22, R17.reuse, R4.reuse, -R22 ;  /* 0x0000000411167224 */ /* 0x0c0fe200078e0a16 */
[----:B------:R-:W-:Y:S01]  /*0dd0*/  @UP1 ULDC UR8, c[0x0][0x44c] ;  /* 0x0001130000081ab9 */ /* 0x000fe20000000800 */
[----:B------:R-:W-:Y:S01]  /*0de0*/  VIADD R2, R0, 0xbf ;  /* 0x000000bf00027836 */ /* 0x000fe20000000000 */
[----:B------:R-:W-:Y:S01]  /*0df0*/  UIMAD.WIDE.U32 UR8, UR45, UR8, URZ ;  /* 0x000000082d0872a5 */ /* 0x000fe2000f8e003f */
[----:B------:R-:W-:Y:S01]  /*0e00*/  IMAD R0, R17, R4, 0xbf ;  /* 0x000000bf11007424 */ /* 0x000fe200078e0204 */
[----:B------:R-:W-:Y:S01]  /*0e10*/  R2UR UR7, R22 ;  /* 0x00000000160772ca */ /* 0x000fe200000e0000 */
[----:B------:R-:W-:Y:S01]  /*0e20*/  @UP1 ULDC UR10, c[0x0][0x450] ;  /* 0x00011400000a1ab9 */ /* 0x000fe20000000800 */
[----:B------:R-:W-:Y:S01]  /*0e30*/  IMAD.HI R2, R2, 0x2aaaaaab, RZ ;  /* 0x2aaaaaab02027827 */ /* 0x000fe200078e02ff */
[----:B------:R-:W-:Y:S01]  /*0e40*/  UMOV UR4, UR45 ;  /* 0x0000002d00047c82 */ /* 0x000fe20008000000 */
[----:B------:R-:W-:Y:S02]  /*0e50*/  @UP1 USHF.R.U32.HI UR4, URZ, UR10, UR9 ;  /* 0x0000000a3f041299 */ /* 0x000fe40008011609 */
[----:B------:R-:W-:Y:S01]  /*0e60*/  IMAD.HI R0, R0, 0x2aaaaaab, RZ ;  /* 0x2aaaaaab00007827 */ /* 0x000fe200078e02ff */
[----:B------:R-:W-:-:S04]  /*0e70*/  SHF.R.U32.HI R5, RZ, 0x1f, R2 ;  /* 0x0000001fff057819 */ /* 0x000fc80000011602 */
[----:B------:R-:W-:Y:S02]  /*0e80*/  SHF.R.U32.HI R3, RZ, 0x1f, R0 ;  /* 0x0000001fff037819 */ /* 0x000fe40000011600 */
[----:B------:R-:W-:Y:S01]  /*0e90*/  UIADD3 UR4, UR7, UR4, URZ ;  /* 0x0000000407047290 */ /* 0x000fe2000fffe03f */
[----:B------:R-:W-:Y:S02]  /*0ea0*/  LEA.HI.SX32 R2, R2, R5, 0x1b ;  /* 0x0000000502027211 */ /* 0x000fe400078fdaff */
[----:B------:R-:W-:Y:S01]  /*0eb0*/  ULDC UR7, c[0x0][0x9dc] ;  /* 0x0002770000077ab9 */ /* 0x000fe20000000800 */
[----:B------:R-:W-:Y:S01]  /*0ec0*/  LEA.HI.SX32 R3, R0, R3, 0x1b ;  /* 0x0000000300037211 */ /* 0x000fe200078fdaff */
[----:B------:R-:W-:-:S03]  /*0ed0*/  UIADD3 UR7, UR4, -UR7, URZ ;  /* 0x8000000704077290 */ /* 0x000fc6000fffe03f */
[----:B------:R-:W-:Y:S01]  /*0ee0*/  VIMNMX R16, R3, R2, PT ;  /* 0x0000000203107248 */ /* 0x000fe20003fe0100 */
[----:B------:R-:W-:Y:S08]  /*0ef0*/  @!P1 BRA `(.L_x_6920) ;  /* 0x0000000000449947 */ /* 0x000ff00003800000 */
        /* <DEDUP_REMOVED lines=10> */
.L_x_6921:
[----:B------:R-:W-:-:S11]  /*0fa0*/  UISETP.NE.AND UP0, UPT, UR5, 0x1, UPT ;  /* 0x000000010500788c */ /* 0x000fd6000bf05270 */
[----:B------:R-:W-:Y:S02]  /*0fb0*/  @UP0 ULDC.64 UR10, c[0x0][0x9e8] ;  /* 0x00027a00000a0ab9 */ /* 0x000fe40000000a00 */
[----:B------:R-:W-:-:S04]  /*0fc0*/  UIMAD.WIDE.U32 UR8, UR4, UR10, URZ ;  /* 0x0000000a040872a5 */ /* 0x000fc8000f8e003f */
[----:B------:R-:W-:-:S12]  /*0fd0*/  @UP0 USHF.R.U32.HI UR4, URZ, UR11, UR9 ;  /* 0x0000000b3f040299 */ /* 0x000fd80008011609 */
.L_x_6922:
[----:B------:R-:W-:-:S04]  /*0fe0*/  UIMAD UR4, UR4, UR5, URZ ;  /* 0x00000005040472a4 */ /* 0x000fc8000f8e023f */
[----:B------:R-:W-:-:S04]  /*0ff0*/  UISETP.LT.AND UP0, UPT, UR7, UR4, UPT ;  /* 0x000000040700728c */ /* 0x000fc8000bf01270 */
[----:B------:R-:W-:-:S12]  /*1000*/  USEL UR7, UR7, UR4, !UP0 ;  /* 0x0000000407077287 */ /* 0x000fd8000c000000 */
.L_x_6920:
[----:B------:R-:W-:Y:S02]  /*1010*/  UIMAD.WIDE UR4, UR7, 0x2aaaaaab, URZ ;  /* 0x2aaaaaab070478a5 */ /* 0x000fe4000f8e023f */
[----:B------:R-:W-:Y:S02]  /*1020*/  USHF.R.U32.HI UR10, URZ, 0x10, UR6 ;  /* 0x000000103f0a7899 */ /* 0x000fe40008011606 */
[----:B------:R-:W-:Y:S02]  /*1030*/  USHF.R.U32.HI UR4, URZ, 0x1f, UR5 ;  /* 0x0000001f3f047899 */ /* 0x000fe40008011605 */
[----:B------:R-:W-:Y:S02]  /*1040*/  ULOP3.LUT UR39, UR6, 0xffff, URZ, 0xc0, !UPT ;  /* 0x0000ffff06277892 */ /* 0x000fe4000f8ec03f */
[----:B------:R-:W-:-:S04]  /*1050*/  ULEA.HI.SX32 UR4, UR5, UR4, 0x1b ;  /* 0x0000000405047291 */ /* 0x000fc8000f8fda3f */
        /* <DEDUP_REMOVED lines=42> */
.L_x_6923:
[----:B------:R-:W-:Y:S02]  /*1300*/  UIMAD UR39, UR39, UR4, UR9 ;  /* 0x00000004272772a4 */ /* 0x000fe4000f8e0209 */
[----:B------:R-:W-:Y:S01]  /*1310*/  IMAD.U32 R3, RZ, RZ, UR4 ;  /* 0x00000004ff037e24 */ /* 0x000fe2000f8e00ff */
[----:B------:R-:W-:Y:S02]  /*1320*/  PLOP3.LUT P0, PT, PT, PT, PT, 0x80, 0x0 ;  /* 0x000000000000781c */ /* 0x000fe40003f0f070 */
[----:B------:R-:W-:Y:S01]  /*1330*/  CS2R R124, SRZ ;  /* 0x00000000007c7805 */ /* 0x000fe2000001ff00 */
[----:B------:R-:W-:Y:S01]  /*1340*/  IMAD.MOV.U32 R0, RZ, RZ, RZ ;  /* 0x000000ffff007224 */ /* 0x000fe200078e00ff */
[----:B------:R-:W-:Y:S02]  /*1350*/  CS2R R126, SRZ ;  /* 0x00000000007e7805 */ /* 0x000fe4000001ff00 */
[----:B------:R-:W-:Y:S02]  /*1360*/  VIADDMNMX R16, R3, UR39, R16, PT ;  /* 0x0000002703107c46 */ /* 0x000fe4000b800110 */
[----:B------:R-:W-:-:S02]  /*1370*/  CS2R R2, SRZ ;  /* 0x0000000000027805 */ /* 0x000fc4000001ff00 */
[----:B------:R-:W-:Y:S01]  /*1380*/  CS2R R122, SRZ ;  /* 0x00000000007a7805 */ /* 0x000fe2000001ff00 */
[----:B------:R-:W-:Y:S01]  /*1390*/  IMAD.MOV.U32 R6, RZ, RZ, RZ ;  /* 0x000000ffff067224 */ /* 0x000fe200078e00ff */
        /* <DEDUP_REMOVED lines=64> */
.L_x_6925:
        /* <DEDUP_REMOVED lines=48> */
.L_x_7063:
[----:B------:R-:W-:-:S06]  /*1aa0*/  ULOP3.LUT UR4, UR41, 0x1, URZ, 0xfc, !UPT ;  /* 0x0000000129047892 */ /* 0x000fcc000f8efc3f */
[----:B------:R-:W-:-:S05]  /*1ab0*/  IMAD.U32 R2, RZ, RZ, UR4 ;  /* 0x00000004ff027e24 */ /* 0x000fca000f8e00ff */
[----:B------:R-:W-:-:S13]  /*1ac0*/  ISETP.NE.AND P0, PT, R2, 0x3, PT ;  /* 0x000000030200780c */ /* 0x000fda0003f05270 */
[----:B------:R-:W-:Y:S05]  /*1ad0*/  @!P0 BRA `(.L_x_6927) ;  /* 0x0000000000048947 */ /* 0x000fea0003800000 */
[----:B------:R-:W-:Y:S01]  /*1ae0*/  BPT.TRAP 0x1 ;  /* 0x000000040000795c */ /* 0x000fe20000300000 */
.L_x_6927:
[----:B------:R1:W2:Y:S01]  /*1af0*/  SYNCS.PHASECHK.TRANS64.TRYWAIT P2, [UR44+0x28830], R8 ;  /* 0x02883008ff0075a7 */ /* 0x0002a2000804016c */
[----:B------:R-:W-:Y:S05]  /*1b00*/  @!P0 BRA `(.L_x_6928) ;  /* 0x0000000000048947 */ /* 0x000fea0003800000 */
[----:B------:R-:W-:Y:S01]  /*1b10*/  BPT.TRAP 0x1 ;  /* 0x000000040000795c */ /* 0x000fe20000300000 */
.L_x_6928:
        /* <DEDUP_REMOVED lines=8> */
.L_x_6929:
        /* <DEDUP_REMOVED lines=15> */
[----:B------:R-:W-:Y:S01]  /*1c90*/  LEA.HI R123, R123, R120, RZ, 0x2 ;  /* 0x000000787b7b7211 */ /* 0x000fe200078f10ff */
[----:B------:R-:W-:Y:S01]  /*1ca0*/  UMOV UR15, 0x40000040 ;  /* 0x40000040000f7882 */ /* 0x000fe20000000000 */
[----:B------:R-:W-:Y:S01]  /*1cb0*/  UMOV UR17, 0x40000040 ;  /* 0x4000004000117882 */ /* 0x000fe20000000000 */
[----:B------:R-:W-:Y:S01]  /*1cc0*/  UIADD3 UR22, UR6, 0x2, URZ ;  /* 0x0000000206167890 */ /* 0x000fe2000fffe03f */
[----:B------:R-:W-:Y:S01]  /*1cd0*/  LOP3.LUT R123, R123, 0xfffffffc, RZ, 0xc0, !PT ;  /* 0xfffffffc7b7b7812 */ /* 0x000fe200078ec0ff */
[----:B------:R-:W-:Y:S01]  /*1ce0*/  UIADD3 UR20, UR16, 0x2, URZ ;  /* 0x0000000210147890 */ /* 0x000fe2000fffe03f */
[----:B------:R-:W-:Y:S01]  /*1cf0*/  UMOV UR10, UR6 ;  /* 0x00000006000a7c82 */ /* 0x000fe20008000000 */
[----:B------:R-:W-:Y:S01]  /*1d00*/  UIADD3 UR12, UR16, 0x4, URZ ;  /* 0x00000004100c7890 */ /* 0x000fe2000fffe03f */
[----:B------:R-:W-:Y:S01]  /*1d10*/  QGMMA.64x192x32.F32.E4M3.E4M3 R24, gdesc[UR8], RZ, !UPT, gsb0 ;  /* 0x02e00000081879f3 */ /* 0x000fe2000c0008ff */
[----:B------:R-:W-:Y:S01]  /*1d20*/  UIADD3 UR14, UR6, 0x4, URZ ;  /* 0x00000004060e7890 */ /* 0x000fe2000fffe03f */
[----:B------:R-:W-:Y:S01]  /*1d30*/  IMAD.IADD R123, R120, 0x1, -R123 ;  /* 0x00000001787b7824 */ /* 0x000fe200078e0a7b */
[----:B------:R-:W-:-:S02]  /*1d40*/  UIADD3 UR16, UR16, 0x6, URZ ;  /* 0x0000000610107890 */ /* 0x000fc4000fffe03f */
[----:B------:R-:W-:Y:S01]  /*1d50*/  UIADD3 UR18, UR6, 0x6, URZ ;  /* 0x0000000606127890 */ /* 0x000fe2000fffe03f */
[----:B------:R-:W-:Y:S01]  /*1d60*/  UMOV UR19, 0x40000040 ;  /* 0x4000004000137882 */ /* 0x000fe20000000000 */
[----:B------:R-:W-:Y:S01]  /*1d70*/  ULDC UR4, c[0x0][0x448] ;  /* 0x0001120000047ab9 */ /* 0x000fe20000000800 */
[----:B------:R-:W-:Y:S01]  /*1d80*/  ULDC UR28, c[0x0][0x288] ;  /* 0x0000a200001c7ab9 */ /* 0x000fe20000000800 */
[----:B------:R-:W-:Y:S01]  /*1d90*/  UISETP.NE.AND UP0, UPT, UR4, 0x1, UPT ;  /* 0x000000010400788c */ /* 0x000fe2000bf05270 */
[----:B------:R-:W-:Y:S02]  /*1da0*/  ULDC UR7, c[0x0][0x9dc] ;  /* 0x0002770000077ab9 */ /* 0x000fe40000000800 */
[----:B------:R-:W-:-:S03]  /*1db0*/  ULOP3.LUT UR7, URZ, UR7, URZ, 0x33, !UPT ;  /* 0x000000073f077292 */ /* 0x000fc6000f8e333f */
[----:B------:R-:W-:Y:S02]  /*1dc0*/  PLOP3.LUT P2, PT, PT, PT, UP0, 0x80, 0x0 ;  /* 0x000000000000781c */ /* 0x000fe40003f4f008 */
[----:B------:R-:W-:-:S03]  /*1dd0*/  PLOP3.LUT P3, PT, PT, PT, UP0, 0x80, 0x0 ;  /* 0x000000000000781c */ /* 0x000fc60003f6f008 */
[----:B------:R-:W-:Y:S01]  /*1de0*/  @UP0 ULDC UR4, c[0x0][0x44c] ;  /* 0x0001130000040ab9 */ /* 0x000fe20000000800 */
[----:B------:R-:W-:Y:S02]  /*1df0*/  WARPGROUP.DEPBAR.LE gsb0, 0x0 ;  /* 0x00008000000079c5 */ /* 0x000fe40000010000 */
[----:B------:R-:W-:-:S06]  /*1e00*/  WARPGROUP.ARRIVE ;  /* 0x00000000000079c5 */ /* 0x000fcc0000000000 */
[----:B------:R-:W-:Y:S03]  /*1e10*/  QGMMA.64x192x32.F32.E4M3.E4M3 R24, gdesc[UR20], R24, gsb0 ;  /* 0x02e00000141879f3 */ /* 0x000fe60008000818 */
[----:B------:R-:W-:Y:S02]  /*1e20*/  WARPGROUP.DEPBAR.LE gsb0, 0x0 ;  /* 0x00008000000079c5 */ /* 0x000fe40000010000 */
[----:B------:R-:W-:-:S15]  /*1e30*/  WARPGROUP.ARRIVE ;  /* 0x00000000000079c5 */ /* 0x000fde0000000000 */
[----:B------:R-:W-:Y:S03]  /*1e40*/  QGMMA.64x192x32.F32.E4M3.E4M3 R24, gdesc[UR12], R24, gsb0 ;  /* 0x02e000000c1879f3 */ /* 0x000fe60008000818 */
[----:B------:R-:W-:Y:S02]  /*1e50*/  WARPGROUP.DEPBAR.LE gsb0, 0x0 ;  /* 0x00008000000079c5 */ /* 0x000fe40000010000 */
[----:B------:R-:W-:-:S15]  /*1e60*/  WARPGROUP.ARRIVE ;  /* 0x00000000000079c5 */ /* 0x000fde0000000000 */
[----:B------:R-:W-:Y:S03]  /*1e70*/  QGMMA.64x192x32.F32.E4M3.E4M3 R24, gdesc[UR16], R24, gsb0 ;  /* 0x02e00000101879f3 */ /* 0x000fe60008000818 */
[----:B------:R-:W-:Y:S02]  /*1e80*/  WARPGROUP.DEPBAR.LE gsb0, 0x0 ;  /* 0x00008000000079c5 */ /* 0x000fe40000010000 */
[----:B------:R-:W-:Y:S01]  /*1e90*/  FMUL.FTZ R131, R0, R77 ;  /* 0x0000004d00837220 */ /* 0x000fe20000410000 */
[----:B------:R-:W-:Y:S01]  /*1ea0*/  IMAD.IADD R77, R120, 0x1, -R9 ;  /* 0x00000001784d7824 */ /* 0x000fe200078e0a09 */
[----:B------:R-:W-:Y:S01]  /*1eb0*/  LEA.HI R9, R121, R121, RZ, 0x1 ;  /* 0x0000007979097211 */ /* 0x000fe200078f08ff */
[C---:B------:R-:W-:Y:S01]  /*1ec0*/  FMUL.FTZ R130, R0.reuse, R76 ;  /* 0x0000004c00827220 */ /* 0x040fe20000410000 */
[C---:B------:R-:W-:Y:S01]  /*1ed0*/  FMUL.FTZ R125, R0.reuse, R28 ;  /* 0x0000001c007d7220 */ /* 0x040fe20000410000 */
[C---:B0-----:R-:W-:Y:S01]  /*1ee0*/  FMUL.FTZ R3, R0.reuse, R27 ;  /* 0x0000001b00037220 */ /* 0x041fe20000410000 */
[----:B-1----:R-:W-:Y:S01]  /*1ef0*/  SHF.R.S32.HI R8, RZ, 0x1f, R77 ;  /* 0x0000001fff087819 */ /* 0x002fe2000001144d */
[C---:B------:R-:W-:Y:S01]  /*1f00*/  FMUL.FTZ R21, R0.reuse, R47 ;  /* 0x0000002f00157220 */ /* 0x040fe20000410000 */
[----:B------:R-:W-:Y:S01]  /*1f10*/  LOP3.LUT R28, R9, 0x3fffffe, RZ, 0xc0, !PT ;  /* 0x03fffffe091c7812 */ /* 0x000fe200078ec0ff */
[----:B------:R-:W-:Y:S01]  /*1f20*/  FMUL.FTZ R47, R0, R79 ;  /* 0x0000004f002f7220 */ /* 0x000fe20000410000 */
[-C--:B------:R-:W-:Y:S01]  /*1f30*/  LEA.HI R76, R8, R77.reuse, RZ, 0x2 ;  /* 0x0000004d084c7211 */ /* 0x080fe200078f10ff */
[----:B------:R-:W-:Y:S01]  /*1f40*/  FMUL.FTZ R79, R0, R80 ;  /* 0x00000050004f7220 */ /* 0x000fe20000410000 */
[----:B------:R-:W-:Y:S01]  /*1f50*/  LEA.HI R9, R8, R77, RZ, 0x5 ;  /* 0x0000004d08097211 */ /* 0x000fe200078f28ff */
[C---:B------:R-:W-:Y:S01]  /*1f60*/  FMUL.FTZ R80, R0.reuse, R81 ;  /* 0x0000005100507220 */ /* 0x040fe20000410000 */
[--C-:B------:R-:W-:Y:S01]  /*1f70*/  SHF.R.S32.HI R8, RZ, 0x2, R76.reuse ;  /* 0x00000002ff087819 */ /* 0x100fe2000001144c */
[C---:B------:R-:W-:Y:S01]  /*1f80*/  FMUL.FTZ R81, R0.reuse, R84 ;  /* 0x0000005400517220 */ /* 0x040fe20000410000 */
[----:B------:R-:W-:Y:S01]  /*1f90*/  SHF.R.S32.HI R27, RZ, 0x1f, R76 ;  /* 0x0000001fff1b7819 */ /* 0x000fe2000001144c */
[C---:B------:R-:W-:Y:S01]  /*1fa0*/  FMUL.FTZ R126, R0.reuse, R29 ;  /* 0x0000001d007e7220 */ /* 0x040fe20000410000 */
[----:B------:R-:W-:Y:S01]  /*1fb0*/  SHF.R.S32.HI R9, RZ, 0x5, R9 ;  /* 0x00000005ff097819 */ /* 0x000fe20000011409 */
[C---:B------:R-:W-:Y:S01]  /*1fc0*/  FMUL.FTZ R29, R0.reuse, R54 ;  /* 0x00000036001d7220 */ /* 0x040fe20000410000 */
[----:B------:R-:W-:Y:S01]  /*1fd0*/  LEA.HI R27, R27, R8, RZ, 0x3 ;  /* 0x000000081b1b7211 */ /* 0x000fe200078f18ff */
[C---:B------:R-:W-:Y:S01]  /*1fe0*/  FMUL.FTZ R54, R0.reuse, R86 ;  /* 0x0000005600367220 */ /* 0x040fe20000410000 */
[----:B------:R-:W-:Y:S01]  /*1ff0*/  LEA.HI R84, R123, R123, RZ, 0x1 ;  /* 0x0000007b7b547211 */ /* 0x000fe200078f08ff */
[----:B------:R-:W-:Y:S01]  /*2000*/  IMAD.IADD R121, R121, 0x1, -R28 ;  /* 0x0000000179797824 */ /* 0x000fe200078e0a1c */
[----:B------:R-:W-:Y:S01]  /*2010*/  LEA R9, R9, UR45, 0x4 ;  /* 0x0000002d09097c11 */ /* 0x000fe2000f8e20ff */
[C---:B------:R-:W-:Y:S01]  /*2020*/  FMUL.FTZ R13, R0.reuse, R39 ;  /* 0x00000027000d7220 */ /* 0x040fe20000410000 */
[----:B------:R-:W-:Y:S01]  /*2030*/  LOP3.LUT R27, R27, 0xfffffff8, RZ, 0xc0, !PT ;  /* 0xfffffff81b1b7812 */ /* 0x000fe200078ec0ff */
[----:B------:R-:W-:Y:S01]  /*2040*/  FMUL.FTZ R39, R0, R71 ;  /* 0x0000004700277220 */ /* 0x000fe20000410000 */
[----:B------:R-:W-:Y:S01]  /*2050*/  LOP3.LUT R84, R84, 0x1ffffffe, RZ, 0xc0, !PT ;  /* 0x1ffffffe54547812 */ /* 0x000fe200078ec0ff */
[C---:B------:R-:W-:Y:S01]  /*2060*/  FMUL.FTZ R71, R0.reuse, R103 ;  /* 0x0000006700477220 */ /* 0x040fe20000410000 */
[----:B------:R-:W-:Y:S01]  /*2070*/  IADD3 R86, R9, R8, -R27 ;  /* 0x0000000809567210 */ /* 0x000fe20007ffe81b */
[----:B------:R-:W-:Y:S01]  /*2080*/  FMUL.FTZ R103, R0, R105 ;  /* 0x0000006900677220 */ /* 0x000fe20000410000 */
[----:B------:R-:W-:-:S02]  /*2090*/  IMAD.U32 R9, RZ, RZ, UR44 ;  /* 0x0000002cff097e24 */ /* 0x000fc4000f8e00ff */
[C---:B------:R-:W-:Y:S01]  /*20a0*/  FMUL.FTZ R105, R0.reuse, R108 ;  /* 0x0000006c00697220 */ /* 0x040fe20000410000 */
[----:B------:R-:W-:Y:S02]  /*20b0*/  IMAD.IADD R8, R123, 0x1, -R84 ;  /* 0x000000017b087824 */ /* 0x000fe400078e0a54 */
[C---:B------:R-:W-:Y:S01]  /*20c0*/  FMUL.FTZ R2, R0.reuse, R26 ;  /* 0x0000001a00027220 */ /* 0x040fe20000410000 */
[----:B------:R-:W-:Y:S02]  /*20d0*/  IMAD R121, R121, 0x40, R86 ;  /* 0x0000004079797824 */ /* 0x000fe400078e0256 */
[C---:B------:R-:W-:Y:S01]  /*20e0*/  FMUL.FTZ R128, R0.reuse, R33 ;  /* 0x0000002100807220 */ /* 0x040fe20000410000 */
[----:B------:R-:W-:Y:S02]  /*20f0*/  @!P1 VIADD R9, R9, 0x28840 ;  /* 0x0002884009099836 */ /* 0x000fe40000000000 */
[----:B------:R-:W-:Y:S01]  /*2100*/  FMUL.FTZ R26, R0, R50 ;  /* 0x00000032001a7220 */ /* 0x000fe20000410000 */
[----:B------:R-:W-:-:S02]  /*2110*/  IMAD R8, R8, 0x8, R121 ;  /* 0x0000000808087824 */ /* 0x000fc400078e0279 */
[C---:B------:R-:W-:Y:S01]  /*2120*/  FMUL.FTZ R33, R0.reuse, R62 ;  /* 0x0000003e00217220 */ /* 0x040fe20000410000 */
[C---:B------:R-:W-:Y:S01]  /*2130*/  FMUL.FTZ R50, R0.reuse, R82 ;  /* 0x0000005200327220 */ /* 0x040fe20000410000 */
[----:B------:R-:W-:Y:S01]  /*2140*/  FMUL.FTZ R62, R0, R94 ;  /* 0x0000005e003e7220 */ /* 0x000fe20000410000 */
[----:B------:R-:W-:Y:S01]  /*2150*/  @P2 IMAD.HI.U32 R84, R8, UR4, RZ ;  /* 0x0000000408542c27 */ /* 0x000fe2000f8e00ff */
[----:B------:R-:W-:-:S03]  /*2160*/  @UP0 ULDC UR4, c[0x0][0x450] ;  /* 0x0001140000040ab9 */ /* 0x000fc60000000800 */
[C---:B------:R-:W-:Y:S01]  /*2170*/  FMUL.FTZ R82, R0.reuse, R85 ;  /* 0x0000005500527220 */ /* 0x040fe20000410000 */
[----:B------:R-:W-:Y:S01]  /*2180*/  FMUL.FTZ R5, R0, R31 ;  /* 0x0000001f00057220 */ /* 0x000fe20000410000 */
[----:B------:R-:W-:Y:S01]  /*2190*/  IMAD.MOV.U32 R108, RZ, RZ, R8 ;  /* 0x000000ffff6c7224 */ /* 0x000fe200078e0008 */
[----:B------:R-:W-:Y:S01]  /*21a0*/  @P3 SHF.R.U32.HI R108, RZ, UR4, R84 ;  /* 0x00000004ff6c3c19 */ /* 0x000fe20008011654 */
[----:B------:R-:W-:Y:S01]  /*21b0*/  IMAD.MOV.U32 R85, RZ, RZ, -0xc0 ;  /* 0xffffff40ff557424 */ /* 0x000fe200078e00ff */
[----:B------:R-:W-:Y:S01]  /*21c0*/  LOP3.LUT R84, R76, 0x7ffffffc, RZ, 0xc0, !PT ;  /* 0x7ffffffc4c547812 */ /* 0x000fe200078ec0ff */
[----:B------:R-:W-:Y:S01]  /*21d0*/  ULDC.64 UR4, c[0x0][0x9e0] ;  /* 0x0002780000047ab9 */ /* 0x000fe20000000a00 */
[----:B------:R-:W-:Y:S01]  /*21e0*/  @!P1 PRMT R76, RZ, 0x654, R9 ;  /* 0x00000654ff4c9816 */ /* 0x000fe20000000009 */
[----:B------:R-:W0:Y:S01]  /*21f0*/  SHFL.IDX PT, R94, R108, RZ, 0x1c1f ;  /* 0x001c1fff6c5e7589 */ /* 0x000e2200000e0000 */
[C---:B------:R-:W-:Y:S01]  /*2200*/  FMUL.FTZ R14, R0.reuse, R38 ;  /* 0x00000026000e7220 */ /* 0x040fe20000410000 */
[C---:B------:R-:W-:Y:S01]  /*2210*/  FMUL.FTZ R124, R0.reuse, R25 ;  /* 0x00000019007c7220 */ /* 0x040fe20000410000 */
[C---:B------:R-:W-:Y:S01]  /*2220*/  FMUL.FTZ R20, R0.reuse, R42 ;  /* 0x0000002a00147220 */ /* 0x040fe20000410000 */
[C---:B------:R-:W-:Y:S01]  /*2230*/  FMUL.FTZ R15, R0.reuse, R43 ;  /* 0x0000002b000f7220 */ /* 0x040fe20000410000 */
[C---:B------:R-:W-:Y:S01]  /*2240*/  FMUL.FTZ R31, R0.reuse, R58 ;  /* 0x0000003a001f7220 */ /* 0x040fe20000410000 */
[C---:B------:R-:W-:Y:S01]  /*2250*/  FMUL.FTZ R38, R0.reuse, R70 ;  /* 0x0000004600267220 */ /* 0x040fe20000410000 */
        /* <DEDUP_REMOVED lines=24> */
[----:B------:R-:W-:Y:S01]  /*23e0*/  IMAD.IADD R9, R77, 0x1, -R84 ;  /* 0x000000014d097824 */ /* 0x000fe200078e0a54 */
[----:B------:R1:W-:Y:S01]  /*23f0*/  @!P1 SYNCS.ARRIVE.TRANS64.RED.A1T0 RZ, [R76+URZ], RZ ;  /* 0x000000ff4cff99a7 */ /* 0x0003e2000810043f */
        /* <DEDUP_REMOVED lines=42> */
[----:B-1----:R-:W-:Y:S01]  /*26a0*/  FMUL.FTZ R76, R0, R119 ;  /* 0x00000077004c7220 */ /* 0x002fe20000410000 */
[----:B------:R-:W-:Y:S01]  /*26b0*/  IMAD R88, R9, -0x2, R86 ;  /* 0xfffffffe09587824 */ /* 0x000fe200078e0256 */
[----:B------:R-:W-:Y:S01]  /*26c0*/  PLOP3.LUT P2, PT, PT, PT, UP1, 0x40, 0x0 ;  /* 0x000000000000781c */ /* 0x000fe20003f4e818 */
[--C-:B------:R-:W-:Y:S01]  /*26d0*/  IMAD R84, R16, -0xc0, R19.reuse ;  /* 0xffffff4010547824 */ /* 0x100fe200078e0213 */
[----:B------:R-:W1:Y:S01]  /*26e0*/  MUFU.TANH R4, R4 ;  /* 0x0000000400047308 */ /* 0x000e620000002400 */
[----:B------:R-:W-:Y:S01]  /*26f0*/  VIADD R114, R86, 0xffffffff ;  /* 0xffffffff56727836 */ /* 0x000fe20000000000 */
[----:B------:R-:W-:Y:S01]  /*2700*/  IADD3 R85, R88, -UR28, R19 ;  /* 0x8000001c58557c10 */ /* 0x000fe2000fffe013 */
[----:B------:R-:W-:-:S02]  /*2710*/  VIADD R84, R84, 0xc0 ;  /* 0x000000c054547836 */ /* 0x000fc40000000000 */
[----:B------:R-:W-:Y:S02]  /*2720*/  VIADD R115, R88, 0xffffffff ;  /* 0xffffffff58737836 */ /* 0x000fe40000000000 */
[----:B------:R-:W-:Y:S01]  /*2730*/  IMAD R111, R9, -0x2, R84 ;  /* 0xfffffffe096f7824 */ /* 0x000fe200078e0254 */
[----:B------:R-:W2:Y:S01]  /*2740*/  MUFU.TANH R124, R124 ;  /* 0x0000007c007c7308 */ /* 0x000ea20000002400 */
[C---:B------:R-:W-:Y:S02]  /*2750*/  VIADD R112, R85.reuse, UR4 ;  /* 0x0000000455707c36 */ /* 0x040fe40008000000 */
[----:B------:R-:W-:-:S03]  /*2760*/  VIADD R113, R85, UR7 ;  /* 0x0000000755717c36 */ /* 0x000fc60008000000 */
[----:B0-----:R-:W-:Y:S01]  /*2770*/  VIADDMNMX R109, R94, R112, R111, PT ;  /* 0x000000705e6d7246 */ /* 0x001fe2000380016f */
[----:B------:R-:W-:Y:S01]  /*2780*/  IMAD.IADD R110, R113, 0x1, R94 ;  /* 0x00000001716e7824 */ /* 0x000fe200078e025e */
        /* <DEDUP_REMOVED lines=94> */
[----:B-1234-:R-:W-:Y:S05]  /*2d70*/  @P2 BRA `(.L_x_6931) ;  /* 0x0000000000542947 */ /* 0x01efea0003800000 */
[----:B------:R-:W-:Y:S01]  /*2d80*/  IADD3 R84, R19, -UR28, R94 ;  /* 0x8000001c13547c10 */ /* 0x000fe2000fffe05e */
[----:B------:R-:W-:Y:S03]  /*2d90*/  BSSY B0, `(.L_x_6932) ;  /* 0x0000010000007945 */ /* 0x000fe60003800000 */
        /* <DEDUP_REMOVED lines=10> */
.L_x_6933:
[----:B------:R-:W-:-:S06]  /*2e40*/  UISETP.NE.AND UP2, UPT, UR5, 0x1, UPT ;  /* 0x000000010500788c */ /* 0x000fcc000bf45270 */
[----:B------:R-:W-:-:S05]  /*2e50*/  PLOP3.LUT P2, PT, PT, PT, UP2, 0x80, 0x0 ;  /* 0x000000000000781c */ /* 0x000fca0003f4f028 */
[----:B------:R-:W-:-:S08]  /*2e60*/  @UP2 ULDC.64 UR8, c[0x0][0x9e8] ;  /* 0x00027a0000082ab9 */ /* 0x000fd00000000a00 */
[----:B------:R-:W-:-:S05]  /*2e70*/  @P2 IMAD.HI.U32 R85, R84, UR8, RZ ;  /* 0x0000000854552c27 */ /* 0x000fca000f8e00ff */
[----:B------:R-:W-:-:S07]  /*2e80*/  @P2 SHF.R.U32.HI R84, RZ, UR9, R85 ;  /* 0x00000009ff542c19 */ /* 0x000fce0008011655 */
.L_x_6934:
[----:B------:R-:W-:Y:S05]  /*2e90*/  BSYNC B0 ;  /* 0x0000000000007941 */ /* 0x000fea0003800000 */
.L_x_6932:
[----:B------:R-:W-:-:S05]  /*2ea0*/  IMAD R84, R84, UR5, R115 ;  /* 0x0000000554547c24 */ /* 0x000fca000f8e0273 */
[----:B------:R-:W-:Y:S02]  /*2eb0*/  VIMNMX R110, R110, R84, !PT ;  /* 0x000000546e6e7248 */ /* 0x000fe40007fe0100 */
[----:B------:R-:W-:-:S07]  /*2ec0*/  VIADDMNMX R109, R84, UR5, R109, PT ;  /* 0x00000005546d7c46 */ /* 0x000fce000b80016d */
.L_x_6931:
        /* <DEDUP_REMOVED lines=109> */
[----:B------:R-:W-:Y:S01]  /*35a0*/  ISETP.GT.AND P3, PT, R110, 0x59, !P4 ;  /* 0x000000596e00780c */ /* 0x000fe20006764270 */
[----:B------:R-:W0:Y:S01]  /*35b0*/  SHFL.IDX PT, R68, R108, 0x1, 0x1c1f ;  /* 0x003c1f006c447f89 */ /* 0x000e2200000e0000 */
        /* <DEDUP_REMOVED lines=143> */
.L_x_6937:
[----:B------:R-:W-:-:S06]  /*3eb0*/  UISETP.NE.AND UP2, UPT, UR5, 0x1, UPT ;  /* 0x000000010500788c */ /* 0x000fcc000bf45270 */
[----:B------:R-:W-:-:S05]  /*3ec0*/  PLOP3.LUT P6, PT, PT, PT, UP2, 0x80, 0x0 ;  /* 0x000000000000781c */ /* 0x000fca0003fcf028 */
[----:B------:R-:W-:-:S08]  /*3ed0*/  @UP2 ULDC.64 UR8, c[0x0][0x9e8] ;  /* 0x00027a0000082ab9 */ /* 0x000fd00000000a00 */
[----:B------:R-:W-:Y:S01]  /*3ee0*/  @P6 IMAD.HI.U32 R68, R65, UR8, RZ ;  /* 0x0000000841446c27 */ /* 0x000fe2000f8e00ff */
[----:B------:R-:W-:-:S13]  /*3ef0*/  PLOP3.LUT P6, PT, PT, PT, UP2, 0x80, 0x0 ;  /* 0x000000000000781c */ /* 0x000fda0003fcf028 */
[----:B------:R-:W-:-:S07]  /*3f00*/  @P6 SHF.R.U32.HI R65, RZ, UR9, R68 ;  /* 0x00000009ff416c19 */ /* 0x000fce0008011644 */
.L_x_6938:
[----:B------:R-:W-:Y:S05]  /*3f10*/  BSYNC B0 ;  /* 0x0000000000007941 */ /* 0x000fea0003800000 */
.L_x_6936:
[----:B------:R-:W-:-:S05]  /*3f20*/  IMAD R65, R65, UR5, R115 ;  /* 0x0000000541417c24 */ /* 0x000fca000f8e0273 */
[----:B------:R-:W-:Y:S02]  /*3f30*/  VIMNMX R92, R92, R65, !PT ;  /* 0x000000415c5c7248 */ /* 0x000fe40007fe0100 */
[----:B------:R-:W-:-:S07]  /*3f40*/  VIADDMNMX R90, R65, UR5, R90, PT ;  /* 0x00000005415a7c46 */ /* 0x000fce000b80015a */
.L_x_6935:
        /* <DEDUP_REMOVED lines=9> */
[----:B------:R-:W-:Y:S01]  /*3fe0*/  @UP0 USHF.R.U32.HI UR45, URZ, UR14, UR11 ;  /* 0x0000000e3f2d0299 */ /* 0x000fe2000801160b */
[----:B------:R-:W-:-:S02]  /*3ff0*/  ISETP.NE.AND P2, PT, R119, RZ, PT ;  /* 0x000000ff7700720c */ /* 0x000fc40003f45270 */
[C---:B------:R-:W-:Y:S02]  /*4000*/  ISETP.GT.AND P4, PT, R92.reuse, 0xb1, !P4 ;  /* 0x000000b15c00780c */ /* 0x040fe40006784270 */
[----:B------:R-:W-:Y:S02]  /*4010*/  ISETP.GT.AND P2, PT, R92, 0x8, !P2 ;  /* 0x000000085c00780c */ /* 0x000fe40005744270 */
[C---:B------:R-:W-:Y:S02]  /*4020*/  ISETP.LT.OR P3, PT, R90.reuse, 0xb1, P3 ;  /* 0x000000b15a00780c */ /* 0x040fe40001f61670 */
[----:B------:R-:W-:Y:S02]  /*4030*/  ISETP.LT.OR P2, PT, R90, 0x9, P2 ;  /* 0x000000095a00780c */ /* 0x000fe40001741670 */
[----:B------:R-:W-:Y:S02]  /*4040*/  ISETP.GT.AND P5, PT, R92, 0xb8, !P5 ;  /* 0x000000b85c00780c */ /* 0x000fe40006fa4270 */
[----:B------:R-:W-:-:S02]  /*4050*/  FSEL R65, R10, -INF , !P2 ;  /* 0xff8000000a417808 */ /* 0x000fc40005000000 */
[----:B------:R-:W-:Y:S02]  /*4060*/  ISETP.NE.AND P2, PT, R120, RZ, PT ;  /* 0x000000ff7800720c */ /* 0x000fe40003f45270 */
[----:B------:R-:W-:Y:S02]  /*4070*/  FMNMX.FTZ R10, R103, R124, !PT ;  /* 0x0000007c670a7209 */ /* 0x000fe40007810000 */
[----:B------:R-:W-:Y:S02]  /*4080*/  ISETP.GT.AND P2, PT, R92, 0x9, !P2 ;  /* 0x000000095c00780c */ /* 0x000fe40005744270 */
[C---:B------:R-:W-:Y:S02]  /*4090*/  ISETP.LT.OR P4, PT, R90.reuse, 0xb2, P4 ;  /* 0x000000b25a00780c */ /* 0x040fe40002781670 */
[C---:B------:R-:W-:Y:S02]  /*40a0*/  ISETP.LT.OR P2, PT, R90.reuse, 0xa, P2 ;  /* 0x0000000a5a00780c */ /* 0x040fe40001741670 */
[----:B------:R-:W-:-:S02]  /*40b0*/  ISETP.LT.OR P5, PT, R90, 0xb9, P5 ;  /* 0x000000b95a00780c */ /* 0x000fc40002fa1670 */
[----:B------:R-:W-:Y:S02]  /*40c0*/  FSEL R5, R5, -INF , !P2 ;  /* 0xff80000005057808 */ /* 0x000fe40005000000 */
[----:B------:R-:W-:Y:S02]  /*40d0*/  ISETP.NE.AND P2, PT, R121, RZ, PT ;  /* 0x000000ff7900720c */ /* 0x000fe40003f45270 */
[----:B------:R-:W-:Y:S02]  /*40e0*/  FSEL R77, R77, -INF , !P5 ;  /* 0xff8000004d4d7808 */ /* 0x000fe40006800000 */
[----:B------:R-:W-:Y:S02]  /*40f0*/  ISETP.GT.AND P2, PT, R92, 0x10, !P2 ;  /* 0x000000105c00780c */ /* 0x000fe40005744270 */
[----:B------:R-:W-:Y:S02]  /*4100*/  R2UR UR9, R22 ;  /* 0x00000000160972ca */ /* 0x000fe400000e0000 */
[----:B------:R-:W-:-:S04]  /*4110*/  ISETP.LT.OR P2, PT, R90, 0x11, P2 ;  /* 0x000000115a00780c */ /* 0x000fc80001741670 */
[----:B------:R-:W-:Y:S02]  /*4120*/  FSEL R12, R12, -INF , !P2 ;  /* 0xff8000000c0c7808 */ /* 0x000fe40005000000 */
[----:B------:R-:W-:-:S04]  /*4130*/  ISETP.NE.AND P2, PT, R122, RZ, PT ;  /* 0x000000ff7a00720c */ /* 0x000fc80003f45270 */
[----:B------:R-:W-:Y:S01]  /*4140*/  ISETP.GT.AND P2, PT, R92, 0x11, !P2 ;  /* 0x000000115c00780c */ /* 0x000fe20005744270 */
[----:B------:R-:W-:-:S03]  /*4150*/  UIADD3 UR45, UR9, UR45, URZ ;  /* 0x0000002d092d7290 */ /* 0x000fc6000fffe03f */
[----:B------:R-:W-:Y:S01]  /*4160*/  ISETP.LT.OR P2, PT, R90, 0x12, P2 ;  /* 0x000000125a00780c */ /* 0x000fe20001741670 */
[----:B------:R-:W-:-:S03]  /*4170*/  UIADD3 UR4, UR45, UR4, URZ ;  /* 0x000000042d047290 */ /* 0x000fc6000fffe03f */
        /* <DEDUP_REMOVED lines=97> */
[----:B------:R-:W-:Y:S02]  /*4790*/  ISETP.GT.AND P2, PT, R92, 0x50, !P6 ;  /* 0x000000505c00780c */ /* 0x000fe40007744270 */
[----:B------:R-:W-:Y:S02]  /*47a0*/  ISETP.NE.AND P6, PT, R161, RZ, PT ;  /* 0x000000ffa100720c */ /* 0x000fe40003fc5270 */
        /* <DEDUP_REMOVED lines=14> */
[----:B------:R-:W-:-:S03]  /*4890*/  ISETP.LT.OR P2, PT, R90, 0x59, P2 ;  /* 0x000000595a00780c */ /* 0x000fc60001741670 */
[----:B------:R-:W0:Y:S01]  /*48a0*/  SHFL.BFLY PT, R10, R11, 0x2, 0x1f ;  /* 0x0c401f000b0a7f89 */ /* 0x000e2200000e0000 */
        /* <DEDUP_REMOVED lines=79> */
[----:B0-----:R-:W-:Y:S02]  /*4da0*/  FMNMX.FTZ R102, R11, R10, !PT ;  /* 0x0000000a0b667209 */ /* 0x001fe40007810000 */
[----:B------:R-:W-:-:S03]  /*4db0*/  ISETP.LT.OR P2, PT, R90, 0xa9, P2 ;  /* 0x000000a95a00780c */ /* 0x000fc60001741670 */
[----:B------:R-:W0:Y:S01]  /*4dc0*/  SHFL.BFLY PT, R105, R102, 0x1, 0x1f ;  /* 0x0c201f0066697f89 */ /* 0x000e2200000e0000 */
        /* <DEDUP_REMOVED lines=8> */
[--C-:B------:R-:W-:Y:S01]  /*4e50*/  FFMA.FTZ R109, R97, UR8, -R108.reuse ;  /* 0x00000008616d7c23 */ /* 0x100fe2000801086c */
[----:B------:R-:W-:Y:S01]  /*4e60*/  ISETP.LT.OR P2, PT, R90, 0x1, P2 ;  /* 0x000000015a00780c */ /* 0x000fe20001741670 */
[--C-:B------:R-:W-:Y:S01]  /*4e70*/  FFMA.FTZ R97, R101, UR8, -R108.reuse ;  /* 0x0000000865617c23 */ /* 0x100fe2000801086c */
[--C-:B------:R-:W-:Y:S01]  /*4e80*/  FFMA.FTZ R101, R83, UR8, -R108.reuse ;  /* 0x0000000853657c23 */ /* 0x100fe2000801086c */
[----:B------:R-:W-:Y:S01]  /*4e90*/  FSEL R83, R28, -INF , !P3 ;  /* 0xff8000001c537808 */ /* 0x000fe20005800000 */
        /* <DEDUP_REMOVED lines=16> */
[----:B------:R-:W-:Y:S01]  /*4fa0*/  MUFU.EX2 R103, R103 ;  /* 0x0000006700677308 */ /* 0x000fe20000000800 */
[----:B------:R-:W-:Y:S01]  /*4fb0*/  FMNMX.FTZ R110, R12, R11, !PT ;  /* 0x0000000b0c6e7209 */ /* 0x000fe20007810000 */
[--C-:B------:R-:W-:Y:S01]  /*4fc0*/  FFMA.FTZ R100, R100, UR8, -R108.reuse ;  /* 0x0000000864647c23 */ /* 0x100fe2000801086c */
[----:B------:R-:W-:Y:S01]  /*4fd0*/  ISETP.GT.AND P6, PT, R92, 0xb9, !P6 ;  /* 0x000000b95c00780c */ /* 0x000fe200077c4270 */
[--C-:B------:R-:W-:Y:S01]  /*4fe0*/  FFMA.FTZ R99, R99, UR8, -R108.reuse ;  /* 0x0000000863637c23 */ /* 0x100fe2000801086c */
[----:B------:R-:W-:Y:S01]  /*4ff0*/  FMNMX.FTZ R11, R3, R110, !PT ;  /* 0x0000006e030b7209 */ /* 0x000fe20007810000 */
[--C-:B------:R-:W-:Y:S01]  /*5000*/  FFMA.FTZ R98, R98, UR8, -R108.reuse ;  /* 0x0000000862627c23 */ /* 0x100fe2000801086c */
[----:B------:R-:W-:Y:S01]  /*5010*/  FSEL R92, R27, -INF , !P4 ;  /* 0xff8000001b5c7808 */ /* 0x000fe20006000000 */
[--C-:B------:R-:W-:Y:S01]  /*5020*/  FFMA.FTZ R27, R64, UR8, -R108.reuse ;  /* 0x00000008401b7c23 */ /* 0x100fe2000801086c */
[----:B------:R-:W-:Y:S01]  /*5030*/  FMNMX.FTZ R110, R14, R11, !PT ;  /* 0x0000000b0e6e7209 */ /* 0x000fe20007810000 */
[----:B------:R-:W-:Y:S01]  /*5040*/  MUFU.EX2 R102, R102 ;  /* 0x0000006600667308 */ /* 0x000fe20000000800 */
[----:B------:R-:W-:Y:S01]  /*5050*/  ISETP.LT.OR P6, PT, R90, 0xba, P6 ;  /* 0x000000ba5a00780c */ /* 0x000fe200037c1670 */
[--C-:B------:R-:W-:Y:S01]  /*5060*/  FFMA.FTZ R96, R96, UR8, -R108.reuse ;  /* 0x0000000860607c23 */ /* 0x100fe2000801086c */
[----:B------:R-:W-:Y:S01]  /*5070*/  FMNMX.FTZ R11, R13, R110, !PT ;  /* 0x0000006e0d0b7209 */ /* 0x000fe20007810000 */
[--C-:B------:R-:W-:Y:S01]  /*5080*/  FFMA.FTZ R95, R95, UR8, -R108.reuse ;  /* 0x000000085f5f7c23 */ /* 0x100fe2000801086c */
[----:B------:R-:W-:Y:S01]  /*5090*/  FSEL R76, R76, -INF , !P6 ;  /* 0xff8000004c4c7808 */ /* 0x000fe20007000000 */
[--C-:B------:R-:W-:Y:S01]  /*50a0*/  FFMA.FTZ R94, R94, UR8, -R108.reuse ;  /* 0x000000085e5e7c23 */ /* 0x100fe2000801086c */
[----:B------:R-:W-:Y:S01]  /*50b0*/  FMNMX.FTZ R110, R20, R11, !PT ;  /* 0x0000000b146e7209 */ /* 0x000fe20007810000 */
[----:B------:R-:W0:Y:S01]  /*50c0*/  MUFU.EX2 R105, R105 ;  /* 0x0000006900697308 */ /* 0x000e220000000800 */
[--C-:B------:R-:W-:Y:S01]  /*50d0*/  FFMA.FTZ R93, R93, UR8, -R108.reuse ;  /* 0x000000085d5d7c23 */ /* 0x100fe2000801086c */
[--C-:B------:R-:W-:Y:S01]  /*50e0*/  FFMA.FTZ R91, R91, UR8, -R108.reuse ;  /* 0x000000085b5b7c23 */ /* 0x100fe2000801086c */
[----:B------:R-:W-:Y:S01]  /*50f0*/  FMNMX.FTZ R110, R15, R110, !PT ;  /* 0x0000006e0f6e7209 */ /* 0x000fe20007810000 */
[--C-:B------:R-:W-:Y:S01]  /*5100*/  FFMA.FTZ R88, R88, UR8, -R108.reuse ;  /* 0x0000000858587c23 */ /* 0x100fe2000801086c */
[--C-:B------:R-:W-:Y:S01]  /*5110*/  FFMA.FTZ R87, R87, UR8, -R108.reuse ;  /* 0x0000000857577c23 */ /* 0x100fe2000801086c */
[--C-:B------:R-:W-:Y:S01]  /*5120*/  FFMA.FTZ R84, R84, UR8, -R108.reuse ;  /* 0x0000000854547c23 */ /* 0x100fe2000801086c */
[----:B------:R-:W-:Y:S01]  /*5130*/  FMNMX.FTZ R110, R23, R110, !PT ;  /* 0x0000006e176e7209 */ /* 0x000fe20007810000 */
[----:B------:R-:W-:Y:S01]  /*5140*/  MUFU.EX2 R28, R101 ;  /* 0x00000065001c7308 */ /* 0x000fe20000000800 */
        /* <DEDUP_REMOVED lines=23> */
[--C-:B------:R-:W-:Y:S01]  /*52c0*/  FFMA.FTZ R37, R37, UR8, -R108.reuse ;  /* 0x0000000825257c23 */ /* 0x100fe2000801086c */
[----:B------:R-:W-:Y:S01]  /*52d0*/  FFMA.FTZ R4, R4, UR8, -R108 ;  /* 0x0000000804047c23 */ /* 0x000fe2000801086c */
[----:B------:R-:W-:Y:S01]  /*52e0*/  MUFU.EX2 R106, R106 ;  /* 0x0000006a006a7308 */ /* 0x000fe20000000800 */
[----:B------:R-:W-:-:S02]  /*52f0*/  FMNMX.FTZ R112, R32, R11, !PT ;  /* 0x0000000b20707209 */ /* 0x000fc40007810000 */
[----:B0-----:R-:W-:Y:S02]  /*5300*/  F2FP.SATFINITE.E4M3.F32.PACK_AB_MERGE_C R204, R105, R102, RZ ;  /* 0x0000006669cc723e */ /* 0x001fe400048070ff */
[----:B------:R-:W-:Y:S02]  /*5310*/  FMNMX.FTZ R11, R33, R112, !PT ;  /* 0x00000070210b7209 */ /* 0x000fe40007810000 */
[----:B------:R-:W-:Y:S01]  /*5320*/  F2FP.SATFINITE.E4M3.F32.PACK_AB_MERGE_C R204, R103, R2, R204 ;  /* 0x0000000267cc723e */ /* 0x000fe200048070cc */
[----:B------:R-:W0:Y:S01]  /*5330*/  MUFU.EX2 R109, R109 ;  /* 0x0000006d006d7308 */ /* 0x000e220000000800 */
[----:B------:R-:W-:-:S04]  /*5340*/  FMNMX.FTZ R112, R34, R11, !PT ;  /* 0x0000000b22707209 */ /* 0x000fc80007810000 */
[----:B------:R-:W-:-:S03]  /*5350*/  FMNMX.FTZ R11, R35, R112, !PT ;  /* 0x00000070230b7209 */ /* 0x000fc60007810000 */
[----:B------:R-:W-:Y:S01]  /*5360*/  MUFU.EX2 R97, R97 ;  /* 0x0000006100617308 */ /* 0x000fe20000000800 */
[----:B------:R-:W-:-:S04]  /*5370*/  FMNMX.FTZ R11, R36, R11, !PT ;  /* 0x0000000b240b7209 */ /* 0x000fc80007810000 */
[----:B------:R-:W-:-:S03]  /*5380*/  FMNMX.FTZ R86, R38, R11, !PT ;  /* 0x0000000b26567209 */ /* 0x000fc60007810000 */
[----:B------:R-:W-:Y:S01]  /*5390*/  MUFU.EX2 R100, R100 ;  /* 0x0000006400647308 */ /* 0x000fe20000000800 */
[----:B------:R-:W-:Y:S01]  /*53a0*/  FMNMX.FTZ R11, R39, R86, !PT ;  /* 0x00000056270b7209 */ /* 0x000fe20007810000 */
[--C-:B------:R-:W-:Y:S01]  /*53b0*/  FFMA.FTZ R86, R69, UR8, -R108.reuse ;  /* 0x0000000845567c23 */ /* 0x100fe2000801086c */
[----:B------:R-:W-:Y:S01]  /*53c0*/  FFMA.FTZ R69, R72, UR8, -R108 ;  /* 0x0000000848457c23 */ /* 0x000fe2000801086c */
[----:B0-----:R-:W-:Y:S02]  /*53d0*/  F2FP.SATFINITE.E4M3.F32.PACK_AB_MERGE_C R206, R109, R106, RZ ;  /* 0x0000006a6dce723e */ /* 0x001fe400048070ff */
[----:B------:R-:W-:Y:S02]  /*53e0*/  FMNMX.FTZ R112, R42, R11, !PT ;  /* 0x0000000b2a707209 */ /* 0x000fe40007810000 */
[----:B------:R-:W-:Y:S01]  /*53f0*/  MUFU.EX2 R99, R99 ;  /* 0x0000006300637308 */ /* 0x000fe20000000800 */
[----:B------:R-:W-:Y:S02]  /*5400*/  F2FP.SATFINITE.E4M3.F32.PACK_AB_MERGE_C R206, R107, R104, R206 ;  /* 0x000000686bce723e */ /* 0x000fe400048070ce */
[----:B------:R-:W-:-:S04]  /*5410*/  FMNMX.FTZ R11, R43, R112, !PT ;  /* 0x000000702b0b7209 */ /* 0x000fc80007810000 */
[----:B------:R-:W-:Y:S01]  /*5420*/  FMNMX.FTZ R72, R46, R11, !PT ;  /* 0x0000000b2e487209 */ /* 0x000fe20007810000 */
[----:B------:R-:W0:Y:S03]  /*5430*/  MUFU.EX2 R98, R98 ;  /* 0x0000006200627308 */ /* 0x000e260000000800 */
[----:B------:R-:W-:Y:S01]  /*5440*/  FMNMX.FTZ R11, R47, R72, !PT ;  /* 0x000000482f0b7209 */ /* 0x000fe20007810000 */
[--C-:B------:R-:W-:Y:S01]  /*5450*/  FFMA.FTZ R72, R73, UR8, -R108.reuse ;  /* 0x0000000849487c23 */ /* 0x100fe2000801086c */
[----:B------:R-:W-:Y:S02]  /*5460*/  FFMA.FTZ R73, R130, UR8, -R108 ;  /* 0x0000000882497c23 */ /* 0x000fe4000801086c */
[----:B------:R-:W-:Y:S01]  /*5470*/  FMNMX.FTZ R112, R50, R11, !PT ;  /* 0x0000000b32707209 */ /* 0x000fe20007810000 */
[----:B------:R-:W-:Y:S03]  /*5480*/  MUFU.EX2 R96, R96 ;  /* 0x0000006000607308 */ /* 0x000fe60000000800 */
[----:B------:R-:W-:-:S04]  /*5490*/  FMNMX.FTZ R11, R51, R112, !PT ;  /* 0x00000070330b7209 */ /* 0x000fc80007810000 */
[----:B------:R-:W-:Y:S01]  /*54a0*/  FMNMX.FTZ R112, R54, R11, !PT ;  /* 0x0000000b36707209 */ /* 0x000fe20007810000 */
[----:B------:R-:W-:Y:S01]  /*54b0*/  MUFU.EX2 R95, R95 ;  /* 0x0000005f005f7308 */ /* 0x000fe20000000800 */
[----:B0-----:R-:W-:Y:S02]  /*54c0*/  F2FP.SATFINITE.E4M3.F32.PACK_AB_MERGE_C R200, R98, R99, RZ ;  /* 0x0000006362c8723e */ /* 0x001fe400048070ff */
[----:B------:R-:W-:Y:S01]  /*54d0*/  FMNMX.FTZ R11, R55, R112, !PT ;  /* 0x00000070370b7209 */ /* 0x000fe20007810000 */
[----:B------:R-:W-:Y:S01]  /*54e0*/  FFMA.FTZ R112, R131, UR8, -R108 ;  /* 0x0000000883707c23 */ /* 0x000fe2000801086c */
[----:B------:R-:W-:Y:S02]  /*54f0*/  F2FP.SATFINITE.E4M3.F32.PACK_AB_MERGE_C R200, R100, R97, R200 ;  /* 0x0000006164c8723e */ /* 0x000fe400048070c8 */
        /* <DEDUP_REMOVED lines=22> */
[--C-:B------:R-:W-:Y:S01]  /*5660*/  FFMA.FTZ R64, R45, UR8, -R108.reuse ;  /* 0x000000082d407c23 */ /* 0x100fe2000801086c */
[--C-:B------:R-:W-:Y:S01]  /*5670*/  FFMA.FTZ R45, R60, UR8, -R108.reuse ;  /* 0x000000083c2d7c23 */ /* 0x100fe2000801086c */
[--C-:B------:R-:W-:Y:S01]  /*5680*/  FFMA.FTZ R60, R53, UR8, -R108.reuse ;  /* 0x00000008353c7c23 */ /* 0x100fe2000801086c */
[----:B------:R-:W-:Y:S01]  /*5690*/  FMNMX.FTZ R11, R76, R11, !PT ;  /* 0x0000000b4c0b7209 */ /* 0x000fe20007810000 */
[----:B------:R-:W-:Y:S01]  /*56a0*/  FFMA.FTZ R53, R48, UR8, -R108 ;  /* 0x0000000830357c23 */ /* 0x000fe2000801086c */
[----:B------:R-:W-:Y:S03]  /*56b0*/  MUFU.EX2 R89, R89 ;  /* 0x0000005900597308 */ /* 0x000fe60000000800 */
[----:B------:R-:W0:Y:S05]  /*56c0*/  SHFL.BFLY PT, R90, R11, 0x2, 0x1f ;  /* 0x0c401f000b5a7f89 */ /* 0x000e2a00000e0000 */
[----:B------:R-:W-:Y:S08]  /*56d0*/  MUFU.EX2 R85, R85 ;  /* 0x0000005500557308 */ /* 0x000ff00000000800 */
[----:B------:R-:W-:Y:S08]  /*56e0*/  MUFU.EX2 R86, R86 ;  /* 0x0000005600567308 */ /* 0x000ff00000000800 */
[----:B------:R-:W-:Y:S01]  /*56f0*/  MUFU.EX2 R73, R73 ;  /* 0x0000004900497308 */ /* 0x000fe20000000800 */
[----:B0-----:R-:W-:-:S05]  /*5700*/  FMNMX.FTZ R90, R11, R90, !PT ;  /* 0x0000005a0b5a7209 */ /* 0x001fca0007810000 */
[----:B------:R-:W0:Y:S02]  /*5710*/  SHFL.BFLY PT, R11, R90, 0x1, 0x1f ;  /* 0x0c201f005a0b7f89 */ /* 0x000e2400000e0000 */
        /* <DEDUP_REMOVED lines=12> */
[--C-:B------:R-:W-:Y:S01]  /*57e0*/  FFMA.FTZ R101, R68, UR8, -R90.reuse ;  /* 0x0000000844657c23 */ /* 0x100fe2000801085a */
[--C-:B------:R-:W-:Y:S01]  /*57f0*/  FFMA.FTZ R68, R5, UR8, -R90.reuse ;  /* 0x0000000805447c23 */ /* 0x100fe2000801085a */
[--C-:B------:R-:W-:Y:S01]  /*5800*/  FFMA.FTZ R5, R12, UR8, -R90.reuse ;  /* 0x000000080c057c23 */ /* 0x100fe2000801085a */
[--C-:B------:R-:W-:Y:S01]  /*5810*/  FFMA.FTZ R12, R3, UR8, -R90.reuse ;  /* 0x00000008030c7c23 */ /* 0x100fe2000801085a */
[--C-:B------:R-:W-:Y:S01]  /*5820*/  FFMA.FTZ R65, R65, UR8, -R90.reuse ;  /* 0x0000000841417c23 */ /* 0x100fe2000801085a */
[--C-:B------:R-:W-:Y:S01]  /*5830*/  FFMA.FTZ R3, R20, UR8, -R90.reuse ;  /* 0x0000000814037c23 */ /* 0x100fe2000801085a */
[--C-:B------:R-:W-:Y:S01]  /*5840*/  FFMA.FTZ R20, R25, UR8, -R90.reuse ;  /* 0x0000000819147c23 */ /* 0x100fe2000801085a */
[----:B------:R-:W-:Y:S01]  /*5850*/  MUFU.EX2 R48, R48 ;  /* 0x0000003000307308 */ /* 0x000fe20000000800 */
[----:B------:R-:W-:Y:S01]  /*5860*/  FADD.FTZ R25, R2, R103 ;  /* 0x0000006702197221 */ /* 0x000fe20000010000 */
[--C-:B------:R-:W-:Y:S01]  /*5870*/  FFMA.FTZ R116, R30, UR8, -R90.reuse ;  /* 0x000000081e747c23 */ /* 0x100fe2000801085a */
[--C-:B------:R-:W-:Y:S01]  /*5880*/  FFMA.FTZ R30, R36, UR8, -R90.reuse ;  /* 0x00000008241e7c23 */ /* 0x100fe2000801085a */
[--C-:B------:R-:W-:Y:S01]  /*5890*/  FFMA.FTZ R108, R14, UR8, -R90.reuse ;  /* 0x000000080e6c7c23 */ /* 0x100fe2000801085a */
[----:B------:R-:W-:Y:S01]  /*58a0*/  FADD.FTZ R36, R102, R25 ;  /* 0x0000001966247221 */ /* 0x000fe20000010000 */
[--C-:B------:R-:W-:Y:S01]  /*58b0*/  FFMA.FTZ R113, R13, UR8, -R90.reuse ;  /* 0x000000080d717c23 */ /* 0x100fe2000801085a */
[----:B------:R-:W-:Y:S01]  /*58c0*/  FFMA.FTZ R14, R15, UR8, -R90 ;  /* 0x000000080f0e7c23 */ /* 0x000fe2000801085a */
[----:B------:R-:W0:Y:S01]  /*58d0*/  MUFU.EX2 R101, R101 ;  /* 0x0000006500657308 */ /* 0x000e220000000800 */
[----:B------:R-:W-:Y:S01]  /*58e0*/  FADD.FTZ R25, R105, R36 ;  /* 0x0000002469197221 */ /* 0x000fe20000010000 */
[--C-:B------:R-:W-:Y:S01]  /*58f0*/  FFMA.FTZ R15, R31, UR8, -R90.reuse ;  /* 0x000000081f0f7c23 */ /* 0x100fe2000801085a */
[--C-:B------:R-:W-:Y:S01]  /*5900*/  FFMA.FTZ R111, R23, UR8, -R90.reuse ;  /* 0x00000008176f7c23 */ /* 0x100fe2000801085a */
[--C-:B------:R-:W-:Y:S01]  /*5910*/  FFMA.FTZ R114, R21, UR8, -R90.reuse ;  /* 0x0000000815727c23 */ /* 0x100fe2000801085a */
[----:B------:R-:W-:Y:S01]  /*5920*/  FADD.FTZ R36, R104, R25 ;  /* 0x0000001968247221 */ /* 0x000fe20000010000 */
[--C-:B------:R-:W-:Y:S01]  /*5930*/  FFMA.FTZ R23, R42, UR8, -R90.reuse ;  /* 0x000000082a177c23 */ /* 0x100fe2000801085a */
[----:B------:R-:W-:Y:S01]  /*5940*/  FFMA.FTZ R13, R26, UR8, -R90 ;  /* 0x000000081a0d7c23 */ /* 0x000fe2000801085a */
[----:B------:R-:W1:Y:S01]  /*5950*/  MUFU.EX2 R65, R65 ;  /* 0x0000004100417308 */ /* 0x000e620000000800 */
[----:B------:R-:W-:Y:S01]  /*5960*/  FADD.FTZ R25, R107, R36 ;  /* 0x000000246b197221 */ /* 0x000fe20000010000 */
[--C-:B------:R-:W-:Y:S01]  /*5970*/  FFMA.FTZ R21, R35, UR8, -R90.reuse ;  /* 0x0000000823157c23 */ /* 0x100fe2000801085a */
[--C-:B------:R-:W-:Y:S01]  /*5980*/  FFMA.FTZ R29, R29, UR8, -R90.reuse ;  /* 0x000000081d1d7c23 */ /* 0x100fe2000801085a */
[--C-:B------:R-:W-:Y:S01]  /*5990*/  FFMA.FTZ R26, R32, UR8, -R90.reuse ;  /* 0x00000008201a7c23 */ /* 0x100fe2000801085a */
[----:B------:R-:W-:Y:S01]  /*59a0*/  FADD.FTZ R42, R106, R25 ;  /* 0x000000196a2a7221 */ /* 0x000fe20000010000 */
[--C-:B------:R-:W-:Y:S01]  /*59b0*/  FFMA.FTZ R33, R33, UR8, -R90.reuse ;  /* 0x0000000821217c23 */ /* 0x100fe2000801085a */
[----:B------:R-:W-:Y:S01]  /*59c0*/  FFMA.FTZ R34, R34, UR8, -R90 ;  /* 0x0000000822227c23 */ /* 0x000fe2000801085a */
[----:B------:R-:W2:Y:S01]  /*59d0*/  MUFU.EX2 R68, R68 ;  /* 0x0000004400447308 */ /* 0x000ea20000000800 */
[----:B0-----:R-:W-:Y:S01]  /*59e0*/  FADD.FTZ R36, R48, R101 ;  /* 0x0000006530247221 */ /* 0x001fe20000010000 */
[----:B------:R-:W-:Y:S01]  /*59f0*/  FADD.FTZ R42, R109, R42 ;  /* 0x0000002a6d2a7221 */ /* 0x000fe20000010000 */
[--C-:B------:R-:W-:Y:S01]  /*5a00*/  FFMA.FTZ R38, R38, UR8, -R90.reuse ;  /* 0x0000000826267c23 */ /* 0x100fe2000801085a */
[--C-:B------:R-:W-:Y:S01]  /*5a10*/  FFMA.FTZ R39, R39, UR8, -R90.reuse ;  /* 0x0000000827277c23 */ /* 0x100fe2000801085a */
[----:B------:R-:W-:Y:S01]  /*5a20*/  FFMA.FTZ R32, R43, UR8, -R90 ;  /* 0x000000082b207c23 */ /* 0x000fe2000801085a */
[----:B------:R-:W-:Y:S01]  /*5a30*/  FADD.FTZ R35, R97, R42 ;  /* 0x0000002a61237221 */ /* 0x000fe20000010000 */
[----:B------:R-:W-:Y:S01]  /*5a40*/  FFMA.FTZ R46, R46, UR8, -R90 ;  /* 0x000000082e2e7c23 */ /* 0x000fe2000801085a */
[----:B------:R-:W0:Y:S01]  /*5a50*/  MUFU.EX2 R5, R5 ;  /* 0x0000000500057308 */ /* 0x000e220000000800 */
[----:B-1----:R-:W-:Y:S01]  /*5a60*/  FADD.FTZ R31, R65, R36 ;  /* 0x00000024411f7221 */ /* 0x002fe20000010000 */
[----:B------:R-:W-:Y:S01]  /*5a70*/  FADD.FTZ R42, R100, R35 ;  /* 0x00000023642a7221 */ /* 0x000fe20000010000 */
[--C-:B------:R-:W-:Y:S01]  /*5a80*/  FFMA.FTZ R47, R47, UR8, -R90.reuse ;  /* 0x000000082f2f7c23 */ /* 0x100fe2000801085a */
[--C-:B------:R-:W-:Y:S01]  /*5a90*/  FFMA.FTZ R25, R50, UR8, -R90.reuse ;  /* 0x0000000832197c23 */ /* 0x100fe2000801085a */
[----:B------:R-:W-:Y:S01]  /*5aa0*/  FFMA.FTZ R51, R51, UR8, -R90 ;  /* 0x0000000833337c23 */ /* 0x000fe2000801085a */
[----:B------:R-:W-:Y:S01]  /*5ab0*/  FADD.FTZ R35, R99, R42 ;  /* 0x0000002a63237221 */ /* 0x000fe20000010000 */
[--C-:B------:R-:W-:Y:S01]  /*5ac0*/  FFMA.FTZ R54, R54, UR8, -R90.reuse ;  /* 0x0000000836367c23 */ /* 0x100fe2000801085a */
[----:B------:R-:W1:Y:S01]  /*5ad0*/  MUFU.EX2 R12, R12 ;  /* 0x0000000c000c7308 */ /* 0x000e620000000800 */
[----:B--2---:R-:W-:Y:S01]  /*5ae0*/  FADD.FTZ R36, R68, R31 ;  /* 0x0000001f44247221 */ /* 0x004fe20000010000 */
[----:B------:R-:W-:Y:S01]  /*5af0*/  FADD.FTZ R35, R98, R35 ;  /* 0x0000002362237221 */ /* 0x000fe20000010000 */
[--C-:B------:R-:W-:Y:S01]  /*5b00*/  FFMA.FTZ R55, R55, UR8, -R90.reuse ;  /* 0x0000000837377c23 */ /* 0x100fe2000801085a */
[--C-:B------:R-:W-:Y:S01]  /*5b10*/  FFMA.FTZ R58, R58, UR8, -R90.reuse ;  /* 0x000000083a3a7c23 */ /* 0x100fe2000801085a */
[--C-:B------:R-:W-:Y:S01]  /*5b20*/  FFMA.FTZ R59, R59, UR8, -R90.reuse ;  /* 0x000000083b3b7c23 */ /* 0x100fe2000801085a */
[----:B------:R-:W-:Y:S01]  /*5b30*/  FADD.FTZ R42, R96, R35 ;  /* 0x00000023602a7221 */ /* 0x000fe20000010000 */
[----:B------:R-:W-:Y:S01]  /*5b40*/  FFMA.FTZ R62, R62, UR8, -R90 ;  /* 0x000000083e3e7c23 */ /* 0x000fe2000801085a */
[----:B------:R-:W2:Y:S01]  /*5b50*/  MUFU.EX2 R108, R108 ;  /* 0x0000006c006c7308 */ /* 0x000ea20000000800 */
[----:B0-----:R-:W-:Y:S01]  /*5b60*/  FADD.FTZ R31, R5, R36 ;  /* 0x00000024051f7221 */ /* 0x001fe20000010000 */
[----:B------:R-:W-:Y:S01]  /*5b70*/  FADD.FTZ R35, R95, R42 ;  /* 0x0000002a5f237221 */ /* 0x000fe20000010000 */
[--C-:B------:R-:W-:Y:S01]  /*5b80*/  FFMA.FTZ R63, R63, UR8, -R90.reuse ;  /* 0x000000083f3f7c23 */ /* 0x100fe2000801085a */
[--C-:B------:R-:W-:Y:S01]  /*5b90*/  FFMA.FTZ R66, R66, UR8, -R90.reuse ;  /* 0x0000000842427c23 */ /* 0x100fe2000801085a */
[--C-:B------:R-:W-:Y:S01]  /*5ba0*/  FFMA.FTZ R67, R67, UR8, -R90.reuse ;  /* 0x0000000843437c23 */ /* 0x100fe2000801085a */
[--C-:B------:R-:W-:Y:S01]  /*5bb0*/  FFMA.FTZ R70, R70, UR8, -R90.reuse ;  /* 0x0000000846467c23 */ /* 0x100fe2000801085a */
[--C-:B------:R-:W-:Y:S01]  /*5bc0*/  FFMA.FTZ R71, R71, UR8, -R90.reuse ;  /* 0x0000000847477c23 */ /* 0x100fe2000801085a */
[----:B------:R-:W0:Y:S01]  /*5bd0*/  MUFU.EX2 R113, R113 ;  /* 0x0000007100717308 */ /* 0x000e220000000800 */
[----:B-1----:R-:W-:Y:S01]  /*5be0*/  FADD.FTZ R31, R12, R31 ;  /* 0x0000001f0c1f7221 */ /* 0x002fe20000010000 */
[--C-:B------:R-:W-:Y:S01]  /*5bf0*/  FFMA.FTZ R74, R74, UR8, -R90.reuse ;  /* 0x000000084a4a7c23 */ /* 0x100fe2000801085a */
[--C-:B------:R-:W-:Y:S01]  /*5c00*/  FFMA.FTZ R75, R75, UR8, -R90.reuse ;  /* 0x000000084b4b7c23 */ /* 0x100fe2000801085a */
[--C-:B------:R-:W-:Y:S01]  /*5c10*/  FFMA.FTZ R78, R78, UR8, -R90.reuse ;  /* 0x000000084e4e7c23 */ /* 0x100fe2000801085a */
[--C-:B------:R-:W-:Y:S01]  /*5c20*/  FFMA.FTZ R24, R24, UR8, -R90.reuse ;  /* 0x0000000818187c23 */ /* 0x100fe2000801085a */
[--C-:B------:R-:W-:Y:S01]  /*5c30*/  FFMA.FTZ R83, R83, UR8, -R90.reuse ;  /* 0x0000000853537c23 */ /* 0x100fe2000801085a */
[--C-:B------:R-:W-:Y:S01]  /*5c40*/  FFMA.FTZ R92, R92, UR8, -R90.reuse ;  /* 0x000000085c5c7c23 */ /* 0x100fe2000801085a */
[----:B------:R-:W1:Y:S01]  /*5c50*/  MUFU.EX2 R3, R3 ;  /* 0x0000000300037308 */ /* 0x000e620000000800 */
[----:B--2---:R-:W-:Y:S01]  /*5c60*/  FADD.FTZ R36, R108, R31 ;  /* 0x0000001f6c247221 */ /* 0x004fe20000010000 */
[--C-:B------:R-:W-:Y:S01]  /*5c70*/  FFMA.FTZ R77, R77, UR8, -R90.reuse ;  /* 0x000000084d4d7c23 */ /* 0x100fe2000801085a */
[----:B------:R-:W-:Y:S01]  /*5c80*/  FFMA.FTZ R76, R76, UR8, -R90 ;  /* 0x000000084c4c7c23 */ /* 0x000fe2000801085a */
[----:B------:R-:W-:-:S04]  /*5c90*/  F2FP.SATFINITE.E4M3.F32.PACK_AB_MERGE_C R65, R68, R65, RZ ;  /* 0x000000414441723e */ /* 0x000fc800048070ff */
[----:B------:R-:W2:Y:S01]  /*5ca0*/  MUFU.EX2 R14, R14 ;  /* 0x0000000e000e7308 */ /* 0x000ea20000000800 */
[C---:B0-----:R-:W-:Y:S01]  /*5cb0*/  FADD.FTZ R36, R113.reuse, R36 ;  /* 0x0000002471247221 */ /* 0x041fe20000010000 */
[----:B------:R-:W-:Y:S02]  /*5cc0*/  F2FP.SATFINITE.E4M3.F32.PACK_AB_MERGE_C R108, R113, R108, RZ ;  /* 0x0000006c716c723e */ /* 0x000fe400048070ff */
[----:B------:R-:W-:Y:S02]  /*5cd0*/  F2FP.SATFINITE.E4M3.F32.PACK_AB_MERGE_C R205, R101, R48, R65 ;  /* 0x0000003065cd723e */ /* 0x000fe40004807041 */
[----:B------:R-:W-:Y:S02]  /*5ce0*/  F2FP.SATFINITE.E4M3.F32.PACK_AB_MERGE_C R207, R12, R5, R108 ;  /* 0x000000050ccf723e */ /* 0x000fe4000480706c */
        /* <DEDUP_REMOVED lines=13> */
[C---:B------:R-:W-:Y:S02]  /*5dc0*/  F2FP.SATFINITE.E4M3.F32.PACK_AB_MERGE_C R88, R87.reuse, R88, RZ ;  /* 0x000000585758723e */ /* 0x040fe400048070ff */
[----:B------:R-:W-:Y:S01]  /*5dd0*/  F2FP.SATFINITE.E4M3.F32.PACK_AB_MERGE_C R35, R86, R85, RZ ;  /* 0x000000555623723e */ /* 0x000fe200048070ff */
[----:B------:R-:W-:Y:S01]  /*5de0*/  FADD.FTZ R87, R87, R36 ;  /* 0x0000002457577221 */ /* 0x000fe20000010000 */
[----:B------:R-:W-:Y:S01]  /*5df0*/  F2FP.SATFINITE.E4M3.F32.PACK_AB_MERGE_C R196, R110, R91, R88 ;  /* 0x0000005b6ec4723e */ /* 0x000fe20004807058 */
[----:B------:R-:W0:Y:S01]  /*5e00*/  MUFU.EX2 R20, R20 ;  /* 0x0000001400147308 */ /* 0x000e220000000800 */
[----:B-1----:R-:W-:Y:S01]  /*5e10*/  FADD.FTZ R2, R114, R31 ;  /* 0x0000001f72027221 */ /* 0x002fe20000010000 */
[----:B------:R-:W-:Y:S01]  /*5e20*/  FADD.FTZ R36, R84, R87 ;  /* 0x0000005754247221 */ /* 0x000fe20000010000 */
[----:B------:R-:W-:-:S02]  /*5e30*/  F2FP.SATFINITE.E4M3.F32.PACK_AB_MERGE_C R198, R89, R84, R35 ;  /* 0x0000005459c6723e */ /* 0x000fc40004807023 */
[----:B------:R-:W-:Y:S01]  /*5e40*/  F2FP.SATFINITE.E4M3.F32.PACK_AB_MERGE_C R35, R112, R73, RZ ;  /* 0x000000497023723e */ /* 0x000fe200048070ff */
[----:B------:R-:W-:Y:S01]  /*5e50*/  FADD.FTZ R36, R89, R36 ;  /* 0x0000002459247221 */ /* 0x000fe20000010000 */
[----:B------:R-:W-:Y:S01]  /*5e60*/  F2FP.SATFINITE.E4M3.F32.PACK_AB_MERGE_C R111, R114, R111, RZ ;  /* 0x0000006f726f723e */ /* 0x000fe200048070ff */
[----:B------:R-:W1:Y:S01]  /*5e70*/  MUFU.EX2 R29, R29 ;  /* 0x0000001d001d7308 */ /* 0x000e620000000800 */
[----:B--2---:R-:W-:Y:S01]  /*5e80*/  FADD.FTZ R31, R13, R2 ;  /* 0x000000020d1f7221 */ /* 0x004fe20000010000 */
[----:B------:R-:W-:Y:S01]  /*5e90*/  FADD.FTZ R85, R85, R36 ;  /* 0x0000002455557221 */ /* 0x000fe20000010000 */
[----:B------:R-:W-:Y:S02]  /*5ea0*/  F2FP.SATFINITE.E4M3.F32.PACK_AB_MERGE_C R192, R72, R69, R35 ;  /* 0x0000004548c0723e */ /* 0x000fe40004807023 */
[----:B------:R-:W-:Y:S01]  /*5eb0*/  F2FP.SATFINITE.E4M3.F32.PACK_AB_MERGE_C R201, R14, R3, R111 ;  /* 0x000000030ec9723e */ /* 0x000fe2000480706f */
[----:B------:R-:W-:Y:S02]  /*5ec0*/  FADD.FTZ R86, R86, R85 ;  /* 0x0000005556567221 */ /* 0x000fe40000010000 */
[----:B------:R-:W2:Y:S01]  /*5ed0*/  MUFU.EX2 R116, R116 ;  /* 0x0000007400747308 */ /* 0x000ea20000000800 */
[----:B0-----:R-:W-:Y:S01]  /*5ee0*/  FADD.FTZ R2, R20, R31 ;  /* 0x0000001f14027221 */ /* 0x001fe20000010000 */
[----:B------:R-:W-:-:S04]  /*5ef0*/  FADD.FTZ R69, R69, R86 ;  /* 0x0000005645457221 */ /* 0x000fc80000010000 */
[----:B------:R-:W-:Y:S02]  /*5f00*/  FADD.FTZ R72, R72, R69 ;  /* 0x0000004548487221 */ /* 0x000fe40000010000 */
[----:B------:R-:W0:Y:S01]  /*5f10*/  MUFU.EX2 R15, R15 ;  /* 0x0000000f000f7308 */ /* 0x000e220000000800 */
[----:B-1----:R-:W-:Y:S01]  /*5f20*/  FADD.FTZ R31, R29, R2 ;  /* 0x000000021d1f7221 */ /* 0x002fe20000010000 */
[----:B------:R-:W-:-:S04]  /*5f30*/  FADD.FTZ R73, R73, R72 ;  /* 0x0000004849497221 */ /* 0x000fc80000010000 */
[----:B------:R-:W-:Y:S02]  /*5f40*/  FADD.FTZ R112, R112, R73 ;  /* 0x0000004970707221 */ /* 0x000fe40000010000 */
        /* <DEDUP_REMOVED lines=21> */
[C---:B-1----:R-:W-:Y:S01]  /*60a0*/  FADD.FTZ R2, R39.reuse, R2 ;  /* 0x0000000227027221 */ /* 0x042fe20000010000 */
[----:B------:R-:W-:-:S04]  /*60b0*/  F2FP.SATFINITE.E4M3.F32.PACK_AB_MERGE_C R38, R39, R38, RZ ;  /* 0x000000262726723e */ /* 0x000fc800048070ff */
[----:B------:R-:W-:Y:S02]  /*60c0*/  F2FP.SATFINITE.E4M3.F32.PACK_AB_MERGE_C R199, R30, R21, R38 ;  /* 0x000000151ec7723e */ /* 0x000fe40004807026 */
[----:B------:R-:W-:Y:S01]  /*60d0*/  MUFU.EX2 R79, R79 ;  /* 0x0000004f004f7308 */ /* 0x000fe20000000800 */
[----:B--2---:R-:W-:Y:S01]  /*60e0*/  FADD.FTZ R31, R23, R2 ;  /* 0x00000002171f7221 */ /* 0x004fe20000010000 */
[----:B------:R-:W-:-:S06]  /*60f0*/  F2FP.SATFINITE.E4M3.F32.PACK_AB_MERGE_C R2, R82, R81, RZ ;  /* 0x000000515202723e */ /* 0x000fcc00048070ff */
[----:B------:R-:W1:Y:S01]  /*6100*/  MUFU.EX2 R80, R80 ;  /* 0x0000005000507308 */ /* 0x000e620000000800 */
[----:B0-----:R-:W-:-:S07]  /*6110*/  FADD.FTZ R31, R32, R31 ;  /* 0x0000001f201f7221 */ /* 0x001fce0000010000 */
        /* <DEDUP_REMOVED lines=9> */
[----:B------:R-:W-:Y:S01]  /*61b0*/  MUFU.EX2 R61, R61 ;  /* 0x0000003d003d7308 */ /* 0x000fe20000000800 */
[C---:B--2---:R-:W-:Y:S01]  /*61c0*/  FADD.FTZ R2, R47.reuse, R2 ;  /* 0x000000022f027221 */ /* 0x044fe20000010000 */
[----:B------:R-:W-:-:S04]  /*61d0*/  F2FP.SATFINITE.E4M3.F32.PACK_AB_MERGE_C R46, R47, R46, RZ ;  /* 0x0000002e2f2e723e */ /* 0x000fc800048070ff */
[----:B------:R-:W-:Y:S02]  /*61e0*/  F2FP.SATFINITE.E4M3.F32.PACK_AB_MERGE_C R193, R32, R23, R46 ;  /* 0x0000001720c1723e */ /* 0x000fe4000480702e */
[----:B------:R-:W0:Y:S01]  /*61f0*/  MUFU.EX2 R64, R64 ;  /* 0x0000004000407308 */ /* 0x000e220000000800 */
[----:B-1----:R-:W-:-:S07]  /*6200*/  FADD.FTZ R29, R25, R2 ;  /* 0x00000002191d7221 */ /* 0x002fce0000010000 */
[----:B------:R-:W1:Y:S08]  /*6210*/  MUFU.EX2 R22, R51 ;  /* 0x0000003300167308 */ /* 0x000e700000000800 */
[----:B------:R-:W2:Y:S01]  /*6220*/  MUFU.EX2 R27, R27 ;  /* 0x0000001b001b7308 */ /* 0x000ea20000000800 */
[----:B0-----:R-:W-:-:S07]  /*6230*/  F2FP.SATFINITE.E4M3.F32.PACK_AB_MERGE_C R2, R64, R61, RZ ;  /* 0x0000003d4002723e */ /* 0x001fce00048070ff */
[----:B------:R-:W0:Y:S01]  /*6240*/  MUFU.EX2 R54, R54 ;  /* 0x0000003600367308 */ /* 0x000e220000000800 */
[----:B-1----:R-:W-:-:S07]  /*6250*/  FADD.FTZ R29, R22, R29 ;  /* 0x0000001d161d7221 */ /* 0x002fce0000010000 */
[----:B------:R-:W1:Y:S01]  /*6260*/  MUFU.EX2 R55, R55 ;  /* 0x0000003700377308 */ /* 0x000e620000000800 */
[----:B--2---:R-:W-:Y:S01]  /*6270*/  F2FP.SATFINITE.E4M3.F32.PACK_AB_MERGE_C R188, R27, R28, R2 ;  /* 0x0000001c1bbc723e */ /* 0x004fe20004807002 */
[----:B------:R-:W-:-:S04]  /*6280*/  FADD.FTZ R28, R28, R81 ;  /* 0x000000511c1c7221 */ /* 0x000fc80000010000 */
[----:B------:R-:W-:Y:S02]  /*6290*/  FADD.FTZ R28, R27, R28 ;  /* 0x0000001c1b1c7221 */ /* 0x000fe40000010000 */
[----:B------:R-:W2:Y:S01]  /*62a0*/  MUFU.EX2 R58, R58 ;  /* 0x0000003a003a7308 */ /* 0x000ea20000000800 */
[----:B0-----:R-:W-:Y:S01]  /*62b0*/  FADD.FTZ R2, R54, R29 ;  /* 0x0000001d36027221 */ /* 0x001fe20000010000 */
[----:B------:R-:W-:-:S04]  /*62c0*/  FADD.FTZ R61, R61, R28 ;  /* 0x0000001c3d3d7221 */ /* 0x000fc80000010000 */
[----:B------:R-:W-:Y:S02]  /*62d0*/  FADD.FTZ R61, R64, R61 ;  /* 0x0000003d403d7221 */ /* 0x000fe40000010000 */
[----:B------:R-:W0:Y:S01]  /*62e0*/  MUFU.EX2 R59, R59 ;  /* 0x0000003b003b7308 */ /* 0x000e220000000800 */
[C---:B-1----:R-:W-:Y:S01]  /*62f0*/  F2FP.SATFINITE.E4M3.F32.PACK_AB_MERGE_C R54, R55.reuse, R54, RZ ;  /* 0x000000363736723e */ /* 0x042fe200048070ff */
[----:B------:R-:W-:-:S03]  /*6300*/  FADD.FTZ R55, R55, R2 ;  /* 0x0000000237377221 */ /* 0x000fc60000010000 */
[----:B------:R-:W-:-:S03]  /*6310*/  F2FP.SATFINITE.E4M3.F32.PACK_AB_MERGE_C R195, R22, R25, R54 ;  /* 0x0000001916c3723e */ /* 0x000fc60004807036 */
[----:B------:R-:W1:Y:S01]  /*6320*/  MUFU.EX2 R62, R62 ;  /* 0x0000003e003e7308 */ /* 0x000e620000000800 */
[----:B--2---:R-:W-:-:S07]  /*6330*/  FADD.FTZ R2, R58, R55 ;  /* 0x000000373a027221 */ /* 0x004fce0000010000 */
[----:B------:R-:W-:Y:S01]  /*6340*/  MUFU.EX2 R57, R57 ;  /* 0x0000003900397308 */ /* 0x000fe20000000800 */
[----:B0-----:R-:W-:-:S07]  /*6350*/  FADD.FTZ R27, R59, R2 ;  /* 0x000000023b1b7221 */ /* 0x001fce0000010000 */
        /* <DEDUP_REMOVED lines=46> */
[C---:B-1----:R-:W-:Y:S01]  /*6640*/  FADD.FTZ R2, R5.reuse, R2 ;  /* 0x0000000205027221 */ /* 0x042fe20000010000 */
[----:B------:R-:W-:-:S04]  /*6650*/  F2FP.SATFINITE.E4M3.F32.PACK_AB_MERGE_C R78, R5, R78, RZ ;  /* 0x0000004e054e723e */ /* 0x000fc800048070ff */
[----:B------:R-:W-:Y:S02]  /*6660*/  F2FP.SATFINITE.E4M3.F32.PACK_AB_MERGE_C R185, R75, R74, R78 ;  /* 0x0000004a4bb9723e */ /* 0x000fe4000480704e */
[----:B------:R-:W1:Y:S08]  /*6670*/  MUFU.EX2 R83, R83 ;  /* 0x0000005300537308 */ /* 0x000e700000000800 */
[----:B------:R-:W2:Y:S01]  /*6680*/  MUFU.EX2 R92, R92 ;  /* 0x0000005c005c7308 */ /* 0x000ea20000000800 */
[----:B0-----:R-:W-:Y:S01]  /*6690*/  F2FP.SATFINITE.E4M3.F32.PACK_AB_MERGE_C R186, R53, R40, R12 ;  /* 0x0000002835ba723e */ /* 0x001fe2000480700c */
[----:B------:R-:W-:-:S04]  /*66a0*/  FADD.FTZ R40, R40, R49 ;  /* 0x0000003128287221 */ /* 0x000fc80000010000 */
[----:B------:R-:W-:Y:S02]  /*66b0*/  FADD.FTZ R40, R53, R40 ;  /* 0x0000002835287221 */ /* 0x000fe40000010000 */
[----:B------:R-:W-:Y:S01]  /*66c0*/  MUFU.EX2 R77, R77 ;  /* 0x0000004d004d7308 */ /* 0x000fe20000000800 */
[----:B-1----:R-:W-:Y:S01]  /*66d0*/  FADD.FTZ R3, R83, R2 ;  /* 0x0000000253037221 */ /* 0x002fe20000010000 */
[----:B------:R-:W-:-:S04]  /*66e0*/  FADD.FTZ R5, R37, R40 ;  /* 0x0000002825057221 */ /* 0x000fc80000010000 */
[----:B------:R-:W-:Y:S02]  /*66f0*/  FADD.FTZ R5, R4, R5 ;  /* 0x0000000504057221 */ /* 0x000fe40000010000 */
[----:B------:R-:W0:Y:S01]  /*6700*/  MUFU.EX2 R76, R76 ;  /* 0x0000004c004c7308 */ /* 0x000e220000000800 */
[----:B--2---:R-:W-:Y:S01]  /*6710*/  FADD.FTZ R2, R92, R3 ;  /* 0x000000035c027221 */ /* 0x004fe20000010000 */
        /* <DEDUP_REMOVED lines=16> */
.L_x_6940:
[----:B------:R-:W-:-:S11]  /*6820*/  UISETP.NE.AND UP2, UPT, UR5, 0x1, UPT ;  /* 0x000000010500788c */ /* 0x000fd6000bf45270 */
[----:B------:R-:W-:Y:S02]  /*6830*/  @UP2 ULDC.64 UR14, c[0x0][0x9e8] ;  /* 0x00027a00000e2ab9 */ /* 0x000fe40000000a00 */
[----:B------:R-:W-:-:S04]  /*6840*/  UIMAD.WIDE.U32 UR10, UR9, UR14, URZ ;  /* 0x0000000e090a72a5 */ /* 0x000fc8000f8e003f */
[----:B------:R-:W-:-:S12]  /*6850*/  @UP2 USHF.R.U32.HI UR9, URZ, UR15, UR11 ;  /* 0x0000000f3f092299 */ /* 0x000fd8000801160b */
.L_x_6941:
[----:B------:R-:W-:-:S04]  /*6860*/  UIMAD UR5, UR9, UR5, UR5 ;  /* 0x00000005090572a4 */ /* 0x000fc8000f8e0205 */
[----:B------:R-:W-:-:S04]  /*6870*/  UISETP.LT.AND UP2, UPT, UR4, UR5, UPT ;  /* 0x000000050400728c */ /* 0x000fc8000bf41270 */
[----:B------:R-:W-:-:S12]  /*6880*/  USEL UR4, UR4, UR5, UP2 ;  /* 0x0000000504047287 */ /* 0x000fd80009000000 */
.L_x_6939:
[----:B------:R-:W-:Y:S01]  /*6890*/  UIMAD.WIDE UR10, UR4, 0x2aaaaaab, URZ ;  /* 0x2aaaaaab040a78a5 */ /* 0x000fe2000f8e023f */
[----:B------:R-:W0:Y:S01]  /*68a0*/  S2UR UR5, SR_CgaCtaId ;  /* 0x00000000000579c3 */ /* 0x000e220000008800 */
[----:B------:R-:W-:Y:S01]  /*68b0*/  UMOV UR24, URZ ;  /* 0x0000003f00187c82 */ /* 0x000fe20008000000 */
[----:B------:R-:W-:Y:S01]  /*68c0*/  CS2R R120, SRZ ;  /* 0x0000000000787805 */ /* 0x000fe2000001ff00 */
[----:B------:R-:W-:Y:S01]  /*68d0*/  USHF.R.U32.HI UR4, URZ, 0x1f, UR11 ;  /* 0x0000001f3f047899 */ /* 0x000fe2000801160b */
[----:B------:R-:W-:Y:S02]  /*68e0*/  CS2R R122, SRZ ;  /* 0x00000000007a7805 */ /* 0x000fe4000001ff00 */
[----:B------:R-:W-:Y:S02]  /*68f0*/  CS2R R124, SRZ ;  /* 0x00000000007c7805 */ /* 0x000fe4000001ff00 */
[----:B------:R-:W-:Y:S01]  /*6900*/  CS2R R126, SRZ ;  /* 0x00000000007e7805 */ /* 0x000fe2000001ff00 */
[----:B------:R-:W-:Y:S01]  /*6910*/  ULEA.HI.SX32 UR4, UR11, UR4, 0x1b ;  /* 0x000000040b047291 */ /* 0x000fe2000f8fda3f */
        /* <DEDUP_REMOVED lines=9> */
[----:B------:R-:W-:Y:S01]  /*69b0*/  CS2R R142, SRZ ;  /* 0x00000000008e7805 */ /* 0x000fe2000001ff00 */
[----:B------:R-:W-:Y:S01]  /*69c0*/  UMOV UR4, URZ ;  /* 0x0000003f00047c82 */ /* 0x000fe20008000000 */
[----:B------:R-:W-:Y:S02]  /*69d0*/  CS2R R144, SRZ ;  /* 0x0000000000907805 */ /* 0x000fe4000001ff00 */
[----:B------:R-:W-:Y:S02]  /*69e0*/  CS2R R146, SRZ ;  /* 0x0000000000927805 */ /* 0x000fe4000001ff00 */
[----:B------:R-:W-:Y:S02]  /*69f0*/  ISETP.GE.AND P2, PT, R3, UR27, PT ;  /* 0x0000001b03007c0c */ /* 0x000fe4000bf46270 */
        /* <DEDUP_REMOVED lines=51> */
[----:B------:R-:W-:Y:S01]  /*6d30*/  UMOV UR26, URZ ;  /* 0x0000003f001a7c82 */ /* 0x000fe20008000000 */
[----:B------:R-:W-:Y:S01]  /*6d40*/  UMOV UR25, URZ ;  /* 0x0000003f00197c82 */ /* 0x000fe20008000000 */
[----:B------:R-:W-:Y:S01]  /*6d50*/  ULDC UR31, c[0x0][0x9e4] ;  /* 0x00027900001f7ab9 */ /* 0x000fe20000000800 */
[----:B------:R-:W-:Y:S01]  /*6d60*/  ULDC UR28, c[0x0][0x288] ;  /* 0x0000a200001c7ab9 */ /* 0x000fe20000000800 */
[----:B------:R-:W-:Y:S01]  /*6d70*/  ULDC UR32, c[0x0][0x2f0] ;  /* 0x0000bc0000207ab9 */ /* 0x000fe20000000800 */
[----:B------:R-:W-:Y:S01]  /*6d80*/  ULDC UR29, c[0x0][0x988] ;  /* 0x00026200001d7ab9 */ /* 0x000fe20000000800 */
[----:B------:R-:W-:-:S05]  /*6d90*/  ULDC UR30, c[0x0][0x9e0] ;  /* 0x00027800001e7ab9 */ /* 0x000fca0000000800 */
.L_x_6960:
        /* <DEDUP_REMOVED lines=9> */
.L_x_6944:
[----:B------:R-:W-:Y:S01]  /*6e30*/  ULEA UR8, UR24, UR44, 0x3 ;  /* 0x0000002c18087291 */ /* 0x000fe2000f8e183f */
[----:B------:R-:W-:-:S05]  /*6e40*/  IMAD.U32 R12, RZ, RZ, UR4 ;  /* 0x00000004ff0c7e24 */ /* 0x000fca000f8e00ff */
[----:B------:R-:W-:-:S04]  /*6e50*/  SHF.L.U32 R12, R12, 0x1f, RZ ;  /* 0x0000001f0c0c7819 */ /* 0x000fc800000006ff */
[----:B------:R0:W1:Y:S01]  /*6e60*/  SYNCS.PHASECHK.TRANS64.TRYWAIT P2, [UR8+0x28830], R12 ;  /* 0x0288300cff0075a7 */ /* 0x0000620008040148 */
[----:B------:R-:W-:Y:S05]  /*6e70*/  @!P0 BRA `(.L_x_6945) ;  /* 0x0000000000048947 */ /* 0x000fea0003800000 */
[----:B------:R-:W-:Y:S01]  /*6e80*/  BPT.TRAP 0x1 ;  /* 0x000000040000795c */ /* 0x000fe20000300000 */
.L_x_6945:
[----:B-1----:R-:W-:Y:S05]  /*6e90*/  @P2 BRA `(.L_x_6943) ;  /* 0x0000000000082947 */ /* 0x002fea0003800000 */
[----:B------:R-:W1:Y:S02]  /*6ea0*/  SYNCS.PHASECHK.TRANS64.TRYWAIT P2, [UR8+0x28830], R12 ;  /* 0x0288300cff0075a7 */ /* 0x000e640008040148 */
[----:B-1----:R-:W-:Y:S05]  /*6eb0*/  @!P2 BRA `(.L_x_6946) ;  /* 0x0000014c00f8a947 */ /* 0x002fea0003800000 */
.L_x_6943:
        /* <DEDUP_REMOVED lines=12> */
[----:B------:R-:W-:-:S06]  /*6f80*/  WARPGROUP.ARRIVE ;  /* 0x00000000000079c5 */ /* 0x000fcc0000000000 */
[----:B------:R-:W-:Y:S03]  /*6f90*/  QGMMA.64x192x32.F32.E4M3.E4M3 R24, gdesc[UR8], RZ, !UPT, gsb0 ;  /* 0x02e00000081879f3 */ /* 0x000fe6000c0008ff */
[----:B------:R-:W-:Y:S02]  /*6fa0*/  WARPGROUP.DEPBAR.LE gsb0, 0x0 ;  /* 0x00008000000079c5 */ /* 0x000fe40000010000 */
[----:B------:R-:W-:-:S15]  /*6fb0*/  WARPGROUP.ARRIVE ;  /* 0x00000000000079c5 */ /* 0x000fde0000000000 */
        /* <DEDUP_REMOVED lines=8> */
[----:B0-----:R-:W-:Y:S05]  /*7040*/  @P3 BRA `(.L_x_6947) ;  /* 0x00000000002c3947 */ /* 0x001fea0003800000 */
[----:B------:R-:W-:Y:S05]  /*7050*/  @!P0 BRA `(.L_x_6948) ;  /* 0x0000000000048947 */ /* 0x000fea0003800000 */
[----:B------:R-:W-:Y:S01]  /*7060*/  BPT.TRAP 0x1 ;  /* 0x000000040000795c */ /* 0x000fe20000300000 */
.L_x_6948:
[----:B------:R-:W-:Y:S01]  /*7070*/  ULEA UR8, UR25, UR44, 0x3 ;  /* 0x0000002c19087291 */ /* 0x000fe2000f8e183f */
[----:B------:R-:W-:-:S05]  /*7080*/  IMAD.U32 R12, RZ, RZ, UR26 ;  /* 0x0000001aff0c7e24 */ /* 0x000fca000f8e00ff */
[----:B------:R-:W-:-:S04]  /*7090*/  SHF.L.U32 R12, R12, 0x1f, RZ ;  /* 0x0000001f0c0c7819 */ /* 0x000fc800000006ff */
[----:B------:R0:W1:Y:S01]  /*70a0*/  SYNCS.PHASECHK.TRANS64.TRYWAIT P2, [UR8+0x28850], R12 ;  /* 0x0288500cff0075a7 */ /* 0x0000620008040148 */
[----:B------:R-:W-:Y:S05]  /*70b0*/  @!P0 BRA `(.L_x_6949) ;  /* 0x0000000000048947 */ /* 0x000fea0003800000 */
[----:B------:R-:W-:Y:S01]  /*70c0*/  BPT.TRAP 0x1 ;  /* 0x000000040000795c */ /* 0x000fe20000300000 */
.L_x_6949:
[----:B-1----:R-:W-:Y:S05]  /*70d0*/  @P2 BRA `(.L_x_6947) ;  /* 0x0000000000082947 */ /* 0x002fea0003800000 */
[----:B------:R-:W1:Y:S02]  /*70e0*/  SYNCS.PHASECHK.TRANS64.TRYWAIT P2, [UR8+0x28850], R12 ;  /* 0x0288500cff0075a7 */ /* 0x000e640008040148 */
[----:B-1----:R-:W-:Y:S05]  /*70f0*/  @!P2 BRA `(.L_x_6950) ;  /* 0x0000014c0080a947 */ /* 0x002fea0003800000 */
.L_x_6947:
        /* <DEDUP_REMOVED lines=16> */
[----:B------:R-:W-:Y:S01]  /*7200*/  UIMAD UR8, UR25, 0x600, UR8 ;  /* 0x00000600190878a4 */ /* 0x000fe2000f8e0208 */
[C---:B------:R-:W-:Y:S01]  /*7210*/  FMUL.FTZ R26, R0.reuse, R34 ;  /* 0x00000022001a7220 */ /* 0x040fe20000410000 */
[C---:B------:R-:W-:Y:S01]  /*7220*/  FMUL.FTZ R35, R0.reuse, R43 ;  /* 0x0000002b00237220 */ /* 0x040fe20000410000 */
[C---:B------:R-:W-:Y:S01]  /*7230*/  FMUL.FTZ R39, R0.reuse, R45 ;  /* 0x0000002d00277220 */ /* 0x040fe20000410000 */
[C---:B01----:R-:W-:Y:S01]  /*7240*/  FMUL.FTZ R12, R0.reuse, R24 ;  /* 0x00000018000c7220 */ /* 0x043fe20000410000 */
[C---:B------:R-:W-:Y:S01]  /*7250*/  FMUL.FTZ R13, R0.reuse, R25 ;  /* 0x00000019000d7220 */ /* 0x040fe20000410000 */
[C---:B------:R-:W-:Y:S01]  /*7260*/  FMUL.FTZ R21, R0.reuse, R29 ;  /* 0x0000001d00157220 */ /* 0x040fe20000410000 */
[----:B------:R-:W-:Y:S01]  /*7270*/  UMOV UR10, UR8 ;  /* 0x00000008000a7c82 */ /* 0x000fe20008000000 */
[C---:B------:R-:W-:Y:S01]  /*7280*/  FMUL.FTZ R34, R0.reuse, R42 ;  /* 0x0000002a00227220 */ /* 0x040fe20000410000 */
[----:B------:R-:W-:Y:S01]  /*7290*/  QGMMA.64x128x32.F32.E4M3.E4M3 R120, R204, gdesc[UR8], R120, gsb0 ;  /* 0x01e00008cc787df3 */ /* 0x000fe20008000878 */
[----:B------:R-:W-:Y:S01]  /*72a0*/  UIADD3 UR10, UR8, 0x2, URZ ;  /* 0x00000002080a7890 */ /* 0x000fe2000fffe03f */
[----:B------:R-:W-:Y:S01]  /*72b0*/  FMUL.FTZ R43, R0, R51 ;  /* 0x00000033002b7220 */ /* 0x000fe20000410000 */
[----:B------:R-:W-:Y:S01]  /*72c0*/  UMOV UR11, 0x80000020 ;  /* 0x80000020000b7882 */ /* 0x000fe20000000000 */
[----:B------:R-:W-:-:S02]  /*72d0*/  IMAD.U32 R45, RZ, RZ, UR24 ;  /* 0x00000018ff2d7e24 */ /* 0x000fc4000f8e00ff */
        /* <DEDUP_REMOVED lines=28> */
[----:B------:R-:W-:Y:S01]  /*74a0*/  @!P1 LEA R45, R45, UR44, 0x3 ;  /* 0x0000002c2d2d9c11 */ /* 0x000fe2000f8e18ff */
        /* <DEDUP_REMOVED lines=25> */
[----:B------:R-:W-:Y:S02]  /*7640*/  @!P1 VIADD R45, R45, 0x28840 ;  /* 0x000288402d2d9836 */ /* 0x000fe40000000000 */
[C---:B------:R-:W-:Y:S01]  /*7650*/  FMUL.FTZ R76, R0.reuse, R80 ;  /* 0x00000050004c7220 */ /* 0x040fe20000410000 */
[C---:B------:R-:W-:Y:S01]  /*7660*/  FMUL.FTZ R77, R0.reuse, R81 ;  /* 0x00000051004d7220 */ /* 0x040fe20000410000 */
[C---:B------:R-:W-:Y:S01]  /*7670*/  FMUL.FTZ R87, R0.reuse, R99 ;  /* 0x0000006300577220 */ /* 0x040fe20000410000 */
[C---:B------:R-:W-:Y:S01]  /*7680*/  FMUL.FTZ R104, R0.reuse, R112 ;  /* 0x0000007000687220 */ /* 0x040fe20000410000 */
[C---:B------:R-:W-:Y:S01]  /*7690*/  FMUL.FTZ R80, R0.reuse, R84 ;  /* 0x0000005400507220 */ /* 0x040fe20000410000 */
[C---:B------:R-:W-:Y:S01]  /*76a0*/  FMUL.FTZ R81, R0.reuse, R85 ;  /* 0x0000005500517220 */ /* 0x040fe20000410000 */
[----:B------:R-:W-:Y:S01]  /*76b0*/  FMUL.FTZ R99, R0, R100 ;  /* 0x0000006400637220 */ /* 0x000fe20000410000 */
[----:B------:R-:W-:-:S02]  /*76c0*/  VIADD R112, R106, 0x1 ;  /* 0x000000016a707836 */ /* 0x000fc40000000000 */
[C---:B------:R-:W-:Y:S01]  /*76d0*/  FMUL.FTZ R84, R0.reuse, R94 ;  /* 0x0000005e00547220 */ /* 0x040fe20000410000 */
[C---:B------:R-:W-:Y:S01]  /*76e0*/  FMUL.FTZ R85, R0.reuse, R95 ;  /* 0x0000005f00557220 */ /* 0x040fe20000410000 */
[C---:B------:R-:W-:Y:S01]  /*76f0*/  FMUL.FTZ R100, R0.reuse, R105 ;  /* 0x0000006900647220 */ /* 0x040fe20000410000 */
[C---:B------:R-:W-:Y:S01]  /*7700*/  FMUL.FTZ R105, R0.reuse, R109 ;  /* 0x0000006d00697220 */ /* 0x040fe20000410000 */
[C---:B------:R-:W-:Y:S01]  /*7710*/  FMUL.FTZ R94, R0.reuse, R114 ;  /* 0x00000072005e7220 */ /* 0x040fe20000410000 */
[----:B------:R-:W-:Y:S01]  /*7720*/  FMUL.FTZ R95, R0, R115 ;  /* 0x00000073005f7220 */ /* 0x000fe20000410000 */
[----:B------:R-:W-:Y:S01]  /*7730*/  @!P1 PRMT R45, RZ, 0x654, R45 ;  /* 0x00000654ff2d9816 */ /* 0x000fe2000000002d */
[----:B------:R-:W-:Y:S01]  /*7740*/  IMAD R114, R9, -0x2, R112 ;  /* 0xfffffffe09727824 */ /* 0x000fe200078e0270 */
[----:B------:R-:W0:Y:S03]  /*7750*/  MUFU.TANH R12, R12 ;  /* 0x0000000c000c7308 */ /* 0x000e260000002400 */
[----:B------:R-:W-:-:S05]  /*7760*/  VIADD R109, R114, 0xffffffff ;  /* 0xffffffff726d7836 */ /* 0x000fca0000000000 */
[----:B------:R-:W1:Y:S08]  /*7770*/  MUFU.TANH R13, R13 ;  /* 0x0000000d000d7308 */ /* 0x000e700000002400 */
[----:B------:R-:W2:Y:S08]  /*7780*/  MUFU.TANH R14, R14 ;  /* 0x0000000e000e7308 */ /* 0x000eb00000002400 */
[----:B------:R-:W3:Y:S08]  /*7790*/  MUFU.TANH R15, R15 ;  /* 0x0000000f000f7308 */ /* 0x000ef00000002400 */
[----:B------:R-:W4:Y:S08]  /*77a0*/  MUFU.TANH R20, R20 ;  /* 0x0000001400147308 */ /* 0x000f300000002400 */
[----:B------:R-:W0:Y:S08]  /*77b0*/  MUFU.TANH R21, R21 ;  /* 0x0000001500157308 */ /* 0x000e300000002400 */
[----:B------:R-:W0:Y:S08]  /*77c0*/  MUFU.TANH R22, R22 ;  /* 0x0000001600167308 */ /* 0x000e300000002400 */
[----:B------:R-:W0:Y:S08]  /*77d0*/  MUFU.TANH R23, R23 ;  /* 0x0000001700177308 */ /* 0x000e300000002400 */
[----:B------:R-:W0:Y:S01]  /*77e0*/  MUFU.TANH R24, R24 ;  /* 0x0000001800187308 */ /* 0x000e220000002400 */
[----:B------:R-:W-:-:S02]  /*77f0*/  WARPGROUP.DEPBAR.LE gsb0, 0x0 ;  /* 0x00008000000079c5 */ /* 0x000fc40000010000 */
[----:B------:R-:W-:-:S05]  /*7800*/  WARPGROUP.ARRIVE ;  /* 0x00000000000079c5 */ /* 0x000fca0000000000 */
[----:B------:R-:W0:Y:S01]  /*7810*/  MUFU.TANH R25, R25 ;  /* 0x0000001900197308 */ /* 0x000e220000002400 */
[----:B------:R-:W-:Y:S01]  /*7820*/  QGMMA.64x128x32.F32.E4M3.E4M3 R120, R200, gdesc[UR8], R120, gsb0 ;  /* 0x01e00008c8787df3 */ /* 0x000fe20008000878 */
        /* <DEDUP_REMOVED lines=71> */
[----:B------:R-:W-:Y:S01]  /*7ca0*/  FMUL.FTZ R97, R0, R119 ;  /* 0x0000007700617220 */ /* 0x000fe20000410000 */
[----:B------:R-:W0:Y:S01]  /*7cb0*/  MUFU.TANH R82, R82 ;  /* 0x0000005200527308 */ /* 0x000e220000002400 */
[----:B------:R-:W-:Y:S01]  /*7cc0*/  QGMMA.64x128x32.F32.E4M3.E4M3 R120, R188, gdesc[UR8], R120, gsb0 ;  /* 0x01e00008bc787df3 */ /* 0x000fe20008000878 */
[----:B------:R-:W-:Y:S01]  /*7cd0*/  UIADD3 UR10, UR8, 0x402, URZ ;  /* 0x00000402080a7890 */ /* 0x000fe2000fffe03f */
[----:B------:R-:W-:Y:S02]  /*7ce0*/  UMOV UR11, 0x80000020 ;  /* 0x80000020000b7882 */ /* 0x000fe40000000000 */
[----:B------:R-:W-:-:S02]  /*7cf0*/  @UP0 ULDC UR8, c[0x0][0x44c] ;  /* 0x0001130000080ab9 */ /* 0x000fc40000000800 */
[----:B------:R-:W-:Y:S01]  /*7d00*/  @P2 IMAD.HI.U32 R44, R8, UR8, RZ ;  /* 0x00000008082c2c27 */ /* 0x000fe2000f8e00ff */
[----:B------:R-:W-:Y:S01]  /*7d10*/  @UP0 ULDC UR8, c[0x0][0x450] ;  /* 0x0001140000080ab9 */ /* 0x000fe20000000800 */
[----:B------:R-:W-:Y:S01]  /*7d20*/  PLOP3.LUT P2, PT, PT, PT, UP1, 0x40, 0x0 ;  /* 0x000000000000781c */ /* 0x000fe20003f4e818 */
        /* <DEDUP_REMOVED lines=21> */
[----:B------:R-:W-:Y:S01]  /*7e80*/  IMAD.MOV.U32 R110, RZ, RZ, R8 ;  /* 0x000000ffff6e7224 */ /* 0x000fe200078e0008 */
[----:B------:R-:W-:Y:S01]  /*7e90*/  @P3 SHF.R.U32.HI R110, RZ, UR8, R44 ;  /* 0x00000008ff6e3c19 */ /* 0x000fe2000801162c */
[C---:B------:R-:W-:Y:S01]  /*7ea0*/  FMUL.FTZ R189, R0.reuse, R88 ;  /* 0x0000005800bd7220 */ /* 0x040fe20000410000 */
[----:B------:R-:W-:Y:S01]  /*7eb0*/  QGMMA.64x128x32.F32.E4M3.E4M3 R120, R184, gdesc[UR8], R120, gsb0 ;  /* 0x01e00008b8787df3 */ /* 0x000fe20008000878 */
[C---:B------:R-:W-:Y:S01]  /*7ec0*/  FMUL.FTZ R188, R0.reuse, R89 ;  /* 0x0000005900bc7220 */ /* 0x040fe20000410000 */
[C---:B------:R-:W-:Y:S01]  /*7ed0*/  FMUL.FTZ R88, R0.reuse, R102 ;  /* 0x0000006600587220 */ /* 0x040fe20000410000 */
[----:B------:R-:W5:Y:S01]  /*7ee0*/  SHFL.IDX PT, R116, R110, RZ, 0x1c1f ;  /* 0x001c1fff6e747589 */ /* 0x000f6200000e0000 */
[C---:B------:R-:W-:Y:S01]  /*7ef0*/  FMUL.FTZ R190, R0.reuse, R93 ;  /* 0x0000005d00be7220 */ /* 0x040fe20000410000 */
[C---:B------:R-:W-:Y:S01]  /*7f00*/  FMUL.FTZ R89, R0.reuse, R103 ;  /* 0x0000006700597220 */ /* 0x040fe20000410000 */
[----:B------:R-:W-:Y:S01]  /*7f10*/  FMUL.FTZ R102, R0, R108 ;  /* 0x0000006c00667220 */ /* 0x000fe20000410000 */
[----:B------:R-:W-:Y:S01]  /*7f20*/  IADD3 R44, -R18, 0xb, RZ ;  /* 0x0000000b122c7810 */ /* 0x000fe20007ffe1ff */
        /* <DEDUP_REMOVED lines=19> */
[----:B------:R1:W-:Y:S02]  /*8060*/  @!P1 SYNCS.ARRIVE.TRANS64.RED.A1T0 RZ, [R45+URZ], RZ ;  /* 0x000000ff2dff99a7 */ /* 0x0003e4000810043f */
[----:B-1----:R-:W-:-:S04]  /*8070*/  IMAD R45, R17, UR32, R114 ;  /* 0x00000020112d7c24 */ /* 0x002fc8000f8e0272 */
[----:B------:R-:W-:-:S04]  /*8080*/  VIADD R45, R45, -UR28 ;  /* 0x8000001c2d2d7c36 */ /* 0x000fc80008000000 */
[C---:B------:R-:W-:Y:S02]  /*8090*/  VIADD R112, R45.reuse, UR30 ;  /* 0x0000001e2d707c36 */ /* 0x040fe40008000000 */
[----:B------:R-:W-:Y:S02]  /*80a0*/  VIADD R111, R45, UR7 ;  /* 0x000000072d6f7c36 */ /* 0x000fe40008000000 */
[--C-:B-----5:R-:W-:Y:S02]  /*80b0*/  IMAD.IADD R113, R112, 0x1, R116.reuse ;  /* 0x0000000170717824 */ /* 0x120fe400078e0274 */
[----:B------:R-:W-:Y:S01]  /*80c0*/  IMAD.IADD R114, R111, 0x1, R116 ;  /* 0x000000016f727824 */ /* 0x000fe200078e0274 */
[----:B0-234-:R-:W-:Y:S06]  /*80d0*/  @P2 BRA `(.L_x_6951) ;  /* 0x0000000000582947 */ /* 0x01dfec0003800000 */
        /* <DEDUP_REMOVED lines=13> */
.L_x_6953:
[----:B------:R-:W-:-:S05]  /*81b0*/  IMAD.U32 R116, RZ, RZ, UR31 ;  /* 0x0000001fff747e24 */ /* 0x000fca000f8e00ff */
[----:B------:R-:W-:-:S13]  /*81c0*/  ISETP.NE.AND P2, PT, R116, 0x1, PT ;  /* 0x000000017400780c */ /* 0x000fda0003f45270 */
[----:B------:R-:W0:Y:S02]  /*81d0*/  @P2 LDC.64 R44, c[0x0][0x9e8] ;  /* 0x00027a00ff2c2b82 */ /* 0x000e240000000a00 */
[----:B0-----:R-:W-:-:S05]  /*81e0*/  @P2 IMAD.HI.U32 R44, R115, R44, RZ ;  /* 0x0000002c732c2227 */ /* 0x001fca00078e00ff */
[----:B------:R-:W-:-:S07]  /*81f0*/  @P2 SHF.R.U32.HI R115, RZ, R45, R44 ;  /* 0x0000002dff732219 */ /* 0x000fce000001162c */
.L_x_6954:
[----:B------:R-:W-:Y:S05]  /*8200*/  BSYNC B0 ;  /* 0x0000000000007941 */ /* 0x000fea0003800000 */
.L_x_6952:
[----:B------:R-:W-:-:S05]  /*8210*/  IMAD R115, R115, R116, R109 ;  /* 0x0000007473737224 */ /* 0x000fca00078e026d */
[----:B------:R-:W-:Y:S02]  /*8220*/  VIADDMNMX R113, R115, R116, R113, PT ;  /* 0x0000007473717246 */ /* 0x000fe40003800171 */
[----:B------:R-:W-:-:S07]  /*8230*/  VIMNMX R114, R114, R115, !PT ;  /* 0x0000007372727248 */ /* 0x000fce0007fe0100 */
.L_x_6951:
[C---:B------:R-:W-:Y:S02]  /*8240*/  ISETP.GE.AND P4, PT, R106.reuse, 0x9, PT ;  /* 0x000000096a00780c */ /* 0x040fe40003f86270 */
[C---:B------:R-:W-:Y:S02]  /*8250*/  ISETP.GE.AND P2, PT, R106.reuse, 0x2, PT ;  /* 0x000000026a00780c */ /* 0x040fe40003f46270 */
[----:B------:R-:W-:Y:S02]  /*8260*/  ISETP.GE.AND P5, PT, R106, 0xa, PT ;  /* 0x0000000a6a00780c */ /* 0x000fe40003fa6270 */
[----:B------:R-:W-:Y:S02]  /*8270*/  ISETP.GT.AND P3, PT, R114, 0x1, !P2 ;  /* 0x000000017200780c */ /* 0x000fe40005764270 */
[----:B------:R-:W-:Y:S02]  /*8280*/  LOP3.LUT R16, R16, 0xfffffffd, RZ, 0xc0, !PT ;  /* 0xfffffffd10107812 */ /* 0x000fe400078ec0ff */
[----:B------:R-:W-:-:S02]  /*8290*/  ISETP.LT.OR P3, PT, R113, 0x2, P3 ;  /* 0x000000027100780c */ /* 0x000fc40001f61670 */
[----:B------:R-:W-:Y:S02]  /*82a0*/  LOP3.LUT R2, R2, 0xfffffbff, RZ, 0xc0, !PT ;  /* 0xfffffbff02027812 */ /* 0x000fe400078ec0ff */
[----:B------:R-:W-:Y:S02]  /*82b0*/  @P4 LOP3.LUT R16, R16, 0x2, RZ, 0xfc, !PT ;  /* 0x0000000210104812 */ /* 0x000fe400078efcff */
[----:B------:R-:W-:Y:S02]  /*82c0*/  ISETP.GT.AND P4, PT, R114, 0x8, !P4 ;  /* 0x000000087200780c */ /* 0x000fe40006784270 */
[----:B------:R-:W-:Y:S02]  /*82d0*/  FSEL R44, R13, -INF , !P3 ;  /* 0xff8000000d2c7808 */ /* 0x000fe40005800000 */
[----:B------:R-:W-:Y:S02]  /*82e0*/  LOP3.LUT R16, R16, 0xfffffffb, RZ, 0xc0, !PT ;  /* 0xfffffffb10107812 */ /* 0x000fe400078ec0ff */
[----:B------:R-:W-:-:S02]  /*82f0*/  ISETP.GT.AND P3, PT, R114, 0x9, !P5 ;  /* 0x000000097200780c */ /* 0x000fc40006f64270 */
[C---:B------:R-:W-:Y:S02]  /*8300*/  ISETP.LT.OR P4, PT, R113.reuse, 0x9, P4 ;  /* 0x000000097100780c */ /* 0x040fe40002781670 */
[----:B------:R-:W-:Y:S02]  /*8310*/  @P5 LOP3.LUT R16, R16, 0x4, RZ, 0xfc, !PT ;  /* 0x0000000410105812 */ /* 0x000fe400078efcff */
[----:B------:R-:W-:Y:S02]  /*8320*/  ISETP.LT.OR P3, PT, R113, 0xa, P3 ;  /* 0x0000000a7100780c */ /* 0x000fe40001f61670 */
[----:B------:R-:W-:Y:S02]  /*8330*/  FSEL R20, R20, -INF , !P4 ;  /* 0xff80000014147808 */ /* 0x000fe40006000000 */
[C---:B------:R-:W-:Y:S02]  /*8340*/  ISETP.GE.AND P5, PT, R106.reuse, 0x11, PT ;  /* 0x000000116a00780c */ /* 0x040fe40003fa6270 */
[----:B------:R-:W-:-:S02]  /*8350*/  ISETP.GE.AND P4, PT, R106, 0x12, PT ;  /* 0x000000126a00780c */ /* 0x000fc40003f86270 */
[----:B------:R-:W-:Y:S02]  /*8360*/  FSEL R21, R21, -INF , !P3 ;  /* 0xff80000015157808 */ /* 0x000fe40005800000 */
[----:B------:R-:W-:Y:S02]  /*8370*/  ISETP.GT.AND P3, PT, R114, 0x10, !P5 ;  /* 0x000000107200780c */ /* 0x000fe40006f64270 */
[----:B------:R-:W-:Y:S02]  /*8380*/  LOP3.LUT R16, R16, 0xfffffff7, RZ, 0xc0, !PT ;  /* 0xfffffff710107812 */ /* 0x000fe400078ec0ff */
[----:B------:R-:W-:-:S03]  /*8390*/  ISETP.LT.OR P3, PT, R113, 0x11, P3 ;  /* 0x000000117100780c */ /* 0x000fc60001f61670 */
[----:B------:R-:W-:Y:S02]  /*83a0*/  @P5 LOP3.LUT R16, R16, 0x8, RZ, 0xfc, !PT ;  /* 0x0000000810105812 */ /* 0x000fe400078efcff */
[----:B------:R-:W-:Y:S02]  /*83b0*/  FSEL R24, R24, -INF , !P3 ;  /* 0xff80000018187808 */ /* 0x000fe40005800000 */
[----:B------:R-:W-:Y:S02]  /*83c0*/  @P4 LOP3.LUT R2, R2, 0x400, RZ, 0xfc, !PT ;  /* 0x0000040002024812 */ /* 0x000fe400078efcff */
[----:B------:R-:W-:Y:S02]  /*83d0*/  ISETP.GT.AND P3, PT, R114, 0x11, !P4 ;  /* 0x000000117200780c */ /* 0x000fe40006764270 */
[----:B------:R-:W-:Y:S02]  /*83e0*/  ISETP.GE.AND P4, PT, R106, 0x19, PT ;  /* 0x000000196a00780c */ /* 0x000fe40003f86270 */
[----:B------:R-:W-:-:S02]  /*83f0*/  ISETP.LT.OR P3, PT, R113, 0x12, P3 ;  /* 0x000000127100780c */ /* 0x000fc40001f61670 */
[----:B------:R-:W-:Y:S02]  /*8400*/  LOP3.LUT R2, R2, 0xfffffdff, RZ, 0xc0, !PT ;  /* 0xfffffdff02027812 */ /* 0x000fe400078ec0ff */
[----:B------:R-:W-:Y:S02]  /*8410*/  FSEL R25, R25, -INF , !P3 ;  /* 0xff80000019197808 */ /* 0x000fe40005800000 */
[----:B------:R-:W-:Y:S02]  /*8420*/  ISETP.GT.AND P3, PT, R114, 0x18, !P4 ;  /* 0x000000187200780c */ /* 0x000fe40006764270 */
[----:B------:R-:W-:Y:S02]  /*8430*/  LOP3.LUT R16, R16, 0x7fffffff, RZ, 0xc0, !PT ;  /* 0x7fffffff10107812 */ /* 0x000fe400078ec0ff */
[----:B------:R-:W-:Y:S02]  /*8440*/  ISETP.LT.OR P3, PT, R113, 0x19, P3 ;  /* 0x000000197100780c */ /* 0x000fe40001f61670 */
[----:B------:R-:W-:-:S02]  /*8450*/  @P4 LOP3.LUT R2, R2, 0x200, RZ, 0xfc, !PT ;  /* 0x0000020002024812 */ /* 0x000fc400078efcff */
[----:B------:R-:W-:Y:S02]  /*8460*/  ISETP.GE.AND P4, PT, R106, 0x1a, PT ;  /* 0x0000001a6a00780c */ /* 0x000fe40003f86270 */
[----:B------:R-:W-:Y:S02]  /*8470*/  LOP3.LUT R2, R2, 0xfffffeff, RZ, 0xc0, !PT ;  /* 0xfffffeff02027812 */ /* 0x000fe400078ec0ff */
[----:B------:R-:W-:Y:S02]  /*8480*/  FSEL R28, R28, -INF , !P3 ;  /* 0xff8000001c1c7808 */ /* 0x000fe40005800000 */
[----:B------:R-:W-:-:S04]  /*8490*/  ISETP.GT.AND P3, PT, R114, 0x19, !P4 ;  /* 0x000000197200780c */ /* 0x000fc80006764270 */
[----:B------:R-:W-:-:S03]  /*84a0*/  ISETP.LT.OR P3, PT, R113, 0x1a, P3 ;  /* 0x0000001a7100780c */ /* 0x000fc60001f61670 */
[----:B------:R-:W-:Y:S02]  /*84b0*/  @P4 LOP3.LUT R2, R2, 0x100, RZ, 0xfc, !PT ;  /* 0x0000010002024812 */ /* 0x000fe400078efcff */
        /* <DEDUP_REMOVED lines=49> */
[----:B------:R-:W-:Y:S02]  /*87d0*/  FSEL R49, R49, -INF , !P3 ;  /* 0xff80000031317808 */ /* 0x000fe40005800000 */
[----:B------:R-:W-:Y:S02]  /*87e0*/  ISETP.GT.AND P3, PT, R114, 0x40, !P4 ;  /* 0x000000407200780c */ /* 0x000fe40006764270 */
[----:B------:R-:W-:Y:S02]  /*87f0*/  LOP3.LUT R2, R2, 0xfffff7ff, RZ, 0xc0, !PT ;  /* 0xfffff7ff02027812 */ /* 0x000fe400078ec0ff */
[----:B------:R-:W-:-:S04]  /*8800*/  ISETP.LT.OR P3, PT, R113, 0x41, P3 ;  /* 0x000000417100780c */ /* 0x000fc80001f61670 */
[----:B------:R-:W-:Y:S02]  /*8810*/  FSEL R52, R52, -INF , !P3 ;  /* 0xff80000034347808 */ /* 0x000fe40005800000 */
[----:B------:R-:W-:Y:S02]  /*8820*/  @P4 LOP3.LUT R16, R16, 0x80000000, RZ, 0xfc, !PT ;  /* 0x8000000010104812 */ /* 0x000fe400078efcff */
[----:B------:R-:W-:Y:S02]  /*8830*/  ISETP.GE.AND P4, PT, R106, 0x42, PT ;  /* 0x000000426a00780c */ /* 0x000fe40003f86270 */
[----:B------:R-:W-:Y:S02]  /*8840*/  LOP3.LUT R16, R16, 0xbfffffff, RZ, 0xc0, !PT ;  /* 0xbfffffff10107812 */ /* 0x000fe400078ec0ff */
[----:B------:R-:W-:-:S04]  /*8850*/  ISETP.GT.AND P3, PT, R114, 0x41, !P4 ;  /* 0x000000417200780c */ /* 0x000fc80006764270 */
        /* <DEDUP_REMOVED lines=158> */
[----:B------:R-:W-:Y:S02]  /*9240*/  ISETP.GE.AND P3, PT, R106, 0xb1, PT ;  /* 0x000000b16a00780c */ /* 0x000fe40003f66270 */
[----:B------:R-:W-:Y:S02]  /*9250*/  @P4 LOP3.LUT R16, R16, 0x10, RZ, 0xfc, !PT ;  /* 0x0000001010104812 */ /* 0x000fe400078efcff */
[----:B------:R-:W-:Y:S02]  /*9260*/  ISETP.GT.AND P4, PT, R114, 0xb0, !P3 ;  /* 0x000000b07200780c */ /* 0x000fe40005f84270 */
[----:B------:R-:W-:Y:S02]  /*9270*/  LOP3.LUT R16, R16, 0xfffffffe, RZ, 0xc0, !PT ;  /* 0xfffffffe10107812 */ /* 0x000fe400078ec0ff */
        /* <DEDUP_REMOVED lines=10> */
[----:B------:R-:W-:-:S13]  /*9320*/  ISETP.GE.AND P6, PT, R106, 0x1, PT ;  /* 0x000000016a00780c */ /* 0x000fda0003fc6270 */
[----:B------:R-:W-:Y:S02]  /*9330*/  @P6 LOP3.LUT R16, R16, 0x1, RZ, 0xfc, !PT ;  /* 0x0000000110106812 */ /* 0x000fe400078efcff */
[----:B------:R-:W-:-:S04]  /*9340*/  ISETP.GT.AND P6, PT, R114, RZ, !P6 ;  /* 0x000000ff7200720c */ /* 0x000fc800077c4270 */
[----:B------:R-:W-:-:S04]  /*9350*/  ISETP.LT.OR P6, PT, R113, 0x1, P6 ;  /* 0x000000017100780c */ /* 0x000fc800037c1670 */
[----:B------:R-:W-:Y:S02]  /*9360*/  FSEL R115, R12, -INF , !P6 ;  /* 0xff8000000c737808 */ /* 0x000fe40007000000 */
[----:B------:R-:W-:Y:S01]  /*9370*/  ISETP.GE.AND P6, PT, R106, 0xba, PT ;  /* 0x000000ba6a00780c */ /* 0x000fe20003fc6270 */
[----:B------:R-:W0:-:S12]  /*9380*/  SHFL.IDX PT, R12, R110, 0x1, 0x1c1f ;  /* 0x003c1f006e0c7f89 */ /* 0x000e1800000e0000 */
[----:B------:R-:W-:Y:S02]  /*9390*/  @P6 LOP3.LUT R2, R2, 0x800, RZ, 0xfc, !PT ;  /* 0x0000080002026812 */ /* 0x000fe400078efcff */
[----:B------:R-:W-:-:S04]  /*93a0*/  ISETP.GT.AND P6, PT, R114, 0xb9, !P6 ;  /* 0x000000b97200780c */ /* 0x000fc800077c4270 */
[----:B------:R-:W-:-:S04]  /*93b0*/  ISETP.LT.OR P6, PT, R113, 0xba, P6 ;  /* 0x000000ba7100780c */ /* 0x000fc800037c1670 */
[----:B------:R-:W-:Y:S02]  /*93c0*/  FSEL R108, R108, -INF , !P6 ;  /* 0xff8000006c6c7808 */ /* 0x000fe40007000000 */
[----:B------:R-:W-:Y:S01]  /*93d0*/  PLOP3.LUT P6, PT, PT, PT, UP1, 0x40, 0x0 ;  /* 0x000000000000781c */ /* 0x000fe20003fce818 */
[--C-:B0-----:R-:W-:Y:S02]  /*93e0*/  IMAD.IADD R107, R112, 0x1, R12.reuse ;  /* 0x00000001706b7824 */ /* 0x101fe400078e020c */
[----:B------:R-:W-:-:S10]  /*93f0*/  IMAD.IADD R106, R111, 0x1, R12 ;  /* 0x000000016f6a7824 */ /* 0x000fd400078e020c */
[----:B------:R-:W-:Y:S05]  /*9400*/  @P6 BRA `(.L_x_6955) ;  /* 0x0000000000586947 */ /* 0x000fea0003800000 */
        /* <DEDUP_REMOVED lines=13> */
.L_x_6957:
[----:B------:R-:W-:-:S05]  /*94e0*/  IMAD.U32 R112, RZ, RZ, UR31 ;  /* 0x0000001fff707e24 */ /* 0x000fca000f8e00ff */
[----:B------:R-:W-:-:S13]  /*94f0*/  ISETP.NE.AND P6, PT, R112, 0x1, PT ;  /* 0x000000017000780c */ /* 0x000fda0003fc5270 */
[----:B------:R-:W0:Y:S02]  /*9500*/  @P6 LDC.64 R12, c[0x0][0x9e8] ;  /* 0x00027a00ff0c6b82 */ /* 0x000e240000000a00 */
[----:B0-----:R-:W-:-:S05]  /*9510*/  @P6 IMAD.HI.U32 R12, R110, R12, RZ ;  /* 0x0000000c6e0c6227 */ /* 0x001fca00078e00ff */
[----:B------:R-:W-:-:S07]  /*9520*/  @P6 SHF.R.U32.HI R110, RZ, R13, R12 ;  /* 0x0000000dff6e6219 */ /* 0x000fce000001160c */
.L_x_6958:
[----:B------:R-:W-:Y:S05]  /*9530*/  BSYNC B0 ;  /* 0x0000000000007941 */ /* 0x000fea0003800000 */
.L_x_6956:
[----:B------:R-:W-:-:S05]  /*9540*/  IMAD R109, R110, R112, R109 ;  /* 0x000000706e6d7224 */ /* 0x000fca00078e026d */
[----:B------:R-:W-:Y:S02]  /*9550*/  VIADDMNMX R107, R109, R112, R107, PT ;  /* 0x000000706d6b7246 */ /* 0x000fe4000380016b */
[----:B------:R-:W-:-:S07]  /*9560*/  VIMNMX R106, R106, R109, !PT ;  /* 0x0000006d6a6a7248 */ /* 0x000fce0007fe0100 */
.L_x_6955:
[----:B------:R-:W-:Y:S01]  /*9570*/  ISETP.GT.AND P2, PT, R106, 0x1, !P2 ;  /* 0x000000016a00780c */ /* 0x000fe20005744270 */
[----:B------:R-:W-:Y:S01]  /*9580*/  UMOV UR8, UR29 ;  /* 0x0000001d00087c82 */ /* 0x000fe20008000000 */
[----:B------:R-:W-:Y:S01]  /*9590*/  LOP3.LUT P6, RZ, R2, 0x20, RZ, 0xc0, !PT ;  /* 0x0000002002ff7812 */ /* 0x000fe200078cc0ff */
[----:B------:R-:W-:Y:S01]  /*95a0*/  IMAD.U32 R111, RZ, RZ, UR8 ;  /* 0x00000008ff6f7e24 */ /* 0x000fe2000f8e00ff */
[----:B------:R-:W-:Y:S02]  /*95b0*/  ISETP.LT.OR P2, PT, R107, 0x2, P2 ;  /* 0x000000026b00780c */ /* 0x000fe40001741670 */
[----:B------:R-:W-:Y:S02]  /*95c0*/  FMNMX.FTZ R13, R115, R10, !PT ;  /* 0x0000000a730d7209 */ /* 0x000fe40007810000 */
[----:B------:R-:W-:Y:S02]  /*95d0*/  FSEL R15, R15, -INF , !P2 ;  /* 0xff8000000f0f7808 */ /* 0x000fe40005000000 */
[----:B------:R-:W-:-:S02]  /*95e0*/  LOP3.LUT P2, RZ, R16, 0x2, RZ, 0xc0, !PT ;  /* 0x0000000210ff7812 */ /* 0x000fc4000784c0ff */
[----:B------:R-:W-:Y:S02]  /*95f0*/  FMNMX.FTZ R13, R44, R13, !PT ;  /* 0x0000000d2c0d7209 */ /* 0x000fe40007810000 */
[----:B------:R-:W-:Y:S02]  /*9600*/  ISETP.GT.AND P2, PT, R106, 0x8, !P2 ;  /* 0x000000086a00780c */ /* 0x000fe40005744270 */
[----:B------:R-:W-:Y:S02]  /*9610*/  FMNMX.FTZ R12, R20, R13, !PT ;  /* 0x0000000d140c7209 */ /* 0x000fe40007810000 */
[----:B------:R-:W-:Y:S02]  /*9620*/  ISETP.LT.OR P2, PT, R107, 0x9, P2 ;  /* 0x000000096b00780c */ /* 0x000fe40001741670 */
[----:B------:R-:W-:Y:S02]  /*9630*/  FMNMX.FTZ R13, R21, R12, !PT ;  /* 0x0000000c150d7209 */ /* 0x000fe40007810000 */
[----:B------:R-:W-:-:S02]  /*9640*/  FSEL R22, R22, -INF , !P2 ;  /* 0xff80000016167808 */ /* 0x000fc40005000000 */
[----:B------:R-:W-:Y:S02]  /*9650*/  LOP3.LUT P2, RZ, R16, 0x4, RZ, 0xc0, !PT ;  /* 0x0000000410ff7812 */ /* 0x000fe4000784c0ff */
[----:B------:R-:W-:Y:S02]  /*9660*/  FMNMX.FTZ R12, R24, R13, !PT ;  /* 0x0000000d180c7209 */ /* 0x000fe40007810000 */
[----:B------:R-:W-:Y:S02]  /*9670*/  ISETP.GT.AND P2, PT, R106, 0x9, !P2 ;  /* 0x000000096a00780c */ /* 0x000fe40005744270 */
[----:B------:R-:W-:Y:S02]  /*9680*/  FMNMX.FTZ R13, R25, R12, !PT ;  /* 0x0000000c190d7209 */ /* 0x000fe40007810000 */
[----:B------:R-:W-:Y:S02]  /*9690*/  ISETP.LT.OR P2, PT, R107, 0xa, P2 ;  /* 0x0000000a6b00780c */ /* 0x000fe40001741670 */
[----:B------:R-:W-:-:S02]  /*96a0*/  FMNMX.FTZ R12, R28, R13, !PT ;  /* 0x0000000d1c0c7209 */ /* 0x000fc40007810000 */
[----:B------:R-:W-:Y:S02]  /*96b0*/  FSEL R23, R23, -INF , !P2 ;  /* 0xff80000017177808 */ /* 0x000fe40005000000 */
[----:B------:R-:W-:Y:S02]  /*96c0*/  LOP3.LUT P2, RZ, R16, 0x8, RZ, 0xc0, !PT ;  /* 0x0000000810ff7812 */ /* 0x000fe4000784c0ff */
[----:B------:R-:W-:Y:S02]  /*96d0*/  FMNMX.FTZ R13, R29, R12, !PT ;  /* 0x0000000c1d0d7209 */ /* 0x000fe40007810000 */
[----:B------:R-:W-:Y:S02]  /*96e0*/  ISETP.GT.AND P2, PT, R106, 0x10, !P2 ;  /* 0x000000106a00780c */ /* 0x000fe40005744270 */
[----:B------:R-:W-:Y:S02]  /*96f0*/  FMNMX.FTZ R12, R32, R13, !PT ;  /* 0x0000000d200c7209 */ /* 0x000fe40007810000 */
[----:B------:R-:W-:-:S02]  /*9700*/  ISETP.LT.OR P2, PT, R107, 0x11, P2 ;  /* 0x000000116b00780c */ /* 0x000fc40001741670 */
[----:B------:R-:W-:Y:S02]  /*9710*/  FMNMX.FTZ R13, R33, R12, !PT ;  /* 0x0000000c210d7209 */ /* 0x000fe40007810000 */
[----:B------:R-:W-:Y:S02]  /*9720*/  FSEL R26, R26, -INF , !P2 ;  /* 0xff8000001a1a7808 */ /* 0x000fe40005000000 */
[----:B------:R-:W-:Y:S02]  /*9730*/  LOP3.LUT P2, RZ, R2, 0x400, RZ, 0xc0, !PT ;  /* 0x0000040002ff7812 */ /* 0x000fe4000784c0ff */
[----:B------:R-:W-:Y:S02]  /*9740*/  FMNMX.FTZ R12, R38, R13, !PT ;  /* 0x0000000d260c7209 */ /* 0x000fe40007810000 */
[----:B------:R-:W-:Y:S02]  /*9750*/  ISETP.GT.AND P2, PT, R106, 0x11, !P2 ;  /* 0x000000116a00780c */ /* 0x000fe40005744270 */
[----:B------:R-:W-:-:S02]  /*9760*/  FMNMX.FTZ R13, R39, R12, !PT ;  /* 0x0000000c270d7209 */ /* 0x000fc40007810000 */
[----:B------:R-:W-:Y:S02]  /*9770*/  ISETP.LT.OR P2, PT, R107, 0x12, P2 ;  /* 0x000000126b00780c */ /* 0x000fe40001741670 */
[----:B------:R-:W-:Y:S02]  /*9780*/  FMNMX.FTZ R12, R40, R13, !PT ;  /* 0x0000000d280c7209 */ /* 0x000fe40007810000 */
[----:B------:R-:W-:Y:S02]  /*9790*/  FSEL R27, R27, -INF , !P2 ;  /* 0xff8000001b1b7808 */ /* 0x000fe40005000000 */
[----:B------:R-:W-:Y:S02]  /*97a0*/  LOP3.LUT P2, RZ, R2, 0x200, RZ, 0xc0, !PT ;  /* 0x0000020002ff7812 */ /* 0x000fe4000784c0ff */
[----:B------:R-:W-:Y:S02]  /*97b0*/  FMNMX.FTZ R13, R41, R12, !PT ;  /* 0x0000000c290d7209 */ /* 0x000fe40007810000 */
[----:B------:R-:W-:-:S02]  /*97c0*/  ISETP.GT.AND P2, PT, R106, 0x18, !P2 ;  /* 0x000000186a00780c */ /* 0x000fc40005744270 */
[----:B------:R-:W-:Y:S02]  /*97d0*/  FMNMX.FTZ R12, R48, R13, !PT ;  /* 0x0000000d300c7209 */ /* 0x000fe40007810000 */
[----:B------:R-:W-:Y:S02]  /*97e0*/  ISETP.LT.OR P2, PT, R107, 0x19, P2 ;  /* 0x000000196b00780c */ /* 0x000fe40001741670 */
[----:B------:R-:W-:Y:S02]  /*97f0*/  FMNMX.FTZ R13, R49, R12, !PT ;  /* 0x0000000c310d7209 */ /* 0x000fe40007810000 */
[----:B------:R-:W-:Y:S02]  /*9800*/  FSEL R30, R30, -INF , !P2 ;  /* 0xff8000001e1e7808 */ /* 0x000fe40005000000 */
[----:B------:R-:W-:Y:S02]  /*9810*/  LOP3.LUT P2, RZ, R2, 0x100, RZ, 0xc0, !PT ;  /* 0x0000010002ff7812 */ /* 0x000fe4000784c0ff */
[----:B------:R-:W-:-:S02]  /*9820*/  FMNMX.FTZ R12, R52, R13, !PT ;  /* 0x0000000d340c7209 */ /* 0x000fc40007810000 */
[----:B------:R-:W-:Y:S02]  /*9830*/  ISETP.GT.AND P2, PT, R106, 0x19, !P2 ;  /* 0x000000196a00780c */ /* 0x000fe40005744270 */
[----:B------:R-:W-:Y:S02]  /*9840*/  FMNMX.FTZ R13, R53, R12, !PT ;  /* 0x0000000c350d7209 */ /* 0x000fe40007810000 */
        /* <DEDUP_REMOVED lines=17> */
[----:B------:R-:W-:Y:S02]  /*9960*/  ISETP.GT.AND P2, PT, R106, 0x28, !P6 ;  /* 0x000000286a00780c */ /* 0x000fe40007744270 */
[----:B------:R-:W-:Y:S02]  /*9970*/  LOP3.LUT P6, RZ, R16, 0x4000000, RZ, 0xc0, !PT ;  /* 0x0400000010ff7812 */ /* 0x000fe400078cc0ff */
        /* <DEDUP_REMOVED lines=54> */
[C---:B------:R-:W-:Y:S02]  /*9ce0*/  ISETP.GT.AND P2, PT, R106.reuse, 0x48, !P2 ;  /* 0x000000486a00780c */ /* 0x040fe40005744270 */
[----:B------:R-:W-:Y:S01]  /*9cf0*/  ISETP.GT.AND P3, PT, R106, 0xb0, !P3 ;  /* 0x000000b06a00780c */ /* 0x000fe20005f64270 */
[----:B------:R-:W0:Y:S01]  /*9d00*/  SHFL.BFLY PT, R12, R13, 0x2, 0x1f ;  /* 0x0c401f000d0c7f89 */ /* 0x000e2200000e0000 */
[----:B------:R-:W-:-:S02]  /*9d10*/  ISETP.LT.OR P2, PT, R107, 0x49, P2 ;  /* 0x000000496b00780c */ /* 0x000fc40001741670 */
[----:B------:R-:W-:Y:S02]  /*9d20*/  ISETP.GT.AND P4, PT, R106, 0xb1, !P4 ;  /* 0x000000b16a00780c */ /* 0x000fe40006784270 */
[----:B------:R-:W-:Y:S02]  /*9d30*/  FSEL R54, R54, -INF , !P2 ;  /* 0xff80000036367808 */ /* 0x000fe40005000000 */
[----:B------:R-:W-:Y:S02]  /*9d40*/  LOP3.LUT P2, RZ, R16, 0x10000000, RZ, 0xc0, !PT ;  /* 0x1000000010ff7812 */ /* 0x000fe4000784c0ff */
[C---:B------:R-:W-:Y:S02]  /*9d50*/  ISETP.GT.AND P5, PT, R106.reuse, 0xb8, !P5 ;  /* 0x000000b86a00780c */ /* 0x040fe40006fa4270 */
[----:B------:R-:W-:Y:S02]  /*9d60*/  ISETP.GT.AND P2, PT, R106, 0x49, !P2 ;  /* 0x000000496a00780c */ /* 0x000fe40005744270 */
[----:B------:R-:W-:-:S02]  /*9d70*/  ISETP.LT.OR P3, PT, R107, 0xb1, P3 ;  /* 0x000000b16b00780c */ /* 0x000fc40001f61670 */
[C---:B------:R-:W-:Y:S02]  /*9d80*/  ISETP.LT.OR P2, PT, R107.reuse, 0x4a, P2 ;  /* 0x0000004a6b00780c */ /* 0x040fe40001741670 */
[----:B------:R-:W-:Y:S02]  /*9d90*/  ISETP.LT.OR P4, PT, R107, 0xb2, P4 ;  /* 0x000000b26b00780c */ /* 0x000fe40002781670 */
[----:B------:R-:W-:Y:S02]  /*9da0*/  FSEL R55, R55, -INF , !P2 ;  /* 0xff80000037377808 */ /* 0x000fe40005000000 */
[----:B------:R-:W-:Y:S02]  /*9db0*/  LOP3.LUT P2, RZ, R16, 0x8000000, RZ, 0xc0, !PT ;  /* 0x0800000010ff7812 */ /* 0x000fe4000784c0ff */
[----:B------:R-:W-:Y:S02]  /*9dc0*/  FSEL R94, R94, -INF , !P3 ;  /* 0xff8000005e5e7808 */ /* 0x000fe40005800000 */
[----:B------:R-:W-:-:S02]  /*9dd0*/  ISETP.GT.AND P2, PT, R106, 0x50, !P2 ;  /* 0x000000506a00780c */ /* 0x000fc40005744270 */
[----:B0-----:R-:W-:Y:S02]  /*9de0*/  FMNMX.FTZ R109, R13, R12, !PT ;  /* 0x0000000c0d6d7209 */ /* 0x001fe40007810000 */
[C---:B------:R-:W-:Y:S02]  /*9df0*/  ISETP.LT.OR P2, PT, R107.reuse, 0x51, P2 ;  /* 0x000000516b00780c */ /* 0x040fe40001741670 */
[----:B------:R-:W-:Y:S01]  /*9e00*/  ISETP.LT.OR P5, PT, R107, 0xb9, P5 ;  /* 0x000000b96b00780c */ /* 0x000fe20002fa1670 */
[----:B------:R-:W0:Y:S01]  /*9e10*/  SHFL.BFLY PT, R12, R109, 0x1, 0x1f ;  /* 0x0c201f006d0c7f89 */ /* 0x000e2200000e0000 */
[----:B------:R-:W-:Y:S02]  /*9e20*/  FSEL R58, R58, -INF , !P2 ;  /* 0xff8000003a3a7808 */ /* 0x000fe40005000000 */
[----:B------:R-:W-:Y:S02]  /*9e30*/  ISETP.GT.AND P2, PT, R106, 0x51, !P6 ;  /* 0x000000516a00780c */ /* 0x000fe40007744270 */
[----:B------:R-:W-:-:S02]  /*9e40*/  LOP3.LUT P6, RZ, R16, 0x8000, RZ, 0xc0, !PT ;  /* 0x0000800010ff7812 */ /* 0x000fc400078cc0ff */
[----:B------:R-:W-:Y:S02]  /*9e50*/  ISETP.LT.OR P2, PT, R107, 0x52, P2 ;  /* 0x000000526b00780c */ /* 0x000fe40001741670 */
[----:B------:R-:W-:Y:S02]  /*9e60*/  FSEL R96, R96, -INF , !P5 ;  /* 0xff80000060607808 */ /* 0x000fe40006800000 */
[----:B------:R-:W-:Y:S02]  /*9e70*/  FSEL R59, R59, -INF , !P2 ;  /* 0xff8000003b3b7808 */ /* 0x000fe40005000000 */
[----:B------:R-:W-:-:S04]  /*9e80*/  LOP3.LUT P2, RZ, R16, 0x2000000, RZ, 0xc0, !PT ;  /* 0x0200000010ff7812 */ /* 0x000fc8000784c0ff */
[----:B------:R-:W-:-:S04]  /*9e90*/  ISETP.GT.AND P2, PT, R106, 0x58, !P2 ;  /* 0x000000586a00780c */ /* 0x000fc80005744270 */
[----:B------:R-:W-:Y:S02]  /*9ea0*/  ISETP.LT.OR P2, PT, R107, 0x59, P2 ;  /* 0x000000596b00780c */ /* 0x000fe40001741670 */
[----:B0-----:R-:W-:Y:S02]  /*9eb0*/  FMNMX.FTZ R12, R109, R12, !PT ;  /* 0x0000000c6d0c7209 */ /* 0x001fe40007810000 */
[----:B------:R-:W-:Y:S02]  /*9ec0*/  FSEL R63, R63, -INF , !P2 ;  /* 0xff8000003f3f7808 */ /* 0x000fe40005000000 */
[----:B------:R-:W-:Y:S01]  /*9ed0*/  LOP3.LUT P2, RZ, R16, 0x1000000, RZ, 0xc0, !PT ;  /* 0x0100000010ff7812 */ /* 0x000fe2000784c0ff */
[----:B------:R-:W-:-:S03]  /*9ee0*/  FFMA.FTZ R111, R12, R111, -8 ;  /* 0xc10000000c6f7423 */ /* 0x000fc6000001006f */
[----:B------:R-:W-:-:S04]  /*9ef0*/  ISETP.GT.AND P2, PT, R106, 0x59, !P2 ;  /* 0x000000596a00780c */ /* 0x000fc80005744270 */
[----:B------:R-:W-:-:S04]  /*9f00*/  ISETP.LT.OR P2, PT, R107, 0x5a, P2 ;  /* 0x0000005a6b00780c */ /* 0x000fc80001741670 */
[----:B------:R-:W-:Y:S02]  /*9f10*/  FSEL R64, R64, -INF , !P2 ;  /* 0xff80000040407808 */ /* 0x000fe40005000000 */
[----:B------:R-:W-:-:S04]  /*9f20*/  LOP3.LUT P2, RZ, R16, 0x800000, RZ, 0xc0, !PT ;  /* 0x0080000010ff7812 */ /* 0x000fc8000784c0ff */
        /* <DEDUP_REMOVED lines=31> */
[----:B------:R-:W-:Y:S02]  /*a120*/  ISETP.GT.AND P2, PT, R106, 0x80, !P6 ;  /* 0x000000806a00780c */ /* 0x000fe40007744270 */
[----:B------:R-:W-:Y:S02]  /*a130*/  LOP3.LUT P6, RZ, R16, 0x10, RZ, 0xc0, !PT ;  /* 0x0000001010ff7812 */ /* 0x000fe400078cc0ff */
        /* <DEDUP_REMOVED lines=46> */
[----:B------:R-:W-:Y:S02]  /*a420*/  ISETP.GT.AND P2, PT, R106, RZ, !P6 ;  /* 0x000000ff6a00720c */ /* 0x000fe40007744270 */
[----:B------:R-:W-:Y:S02]  /*a430*/  LOP3.LUT P6, RZ, R2, 0x800, RZ, 0xc0, !PT ;  /* 0x0000080002ff7812 */ /* 0x000fe400078cc0ff */
[----:B------:R-:W-:Y:S02]  /*a440*/  ISETP.LT.OR P2, PT, R107, 0x1, P2 ;  /* 0x000000016b00780c */ /* 0x000fe40001741670 */
[----:B------:R-:W-:Y:S02]  /*a450*/  ISETP.GT.AND P6, PT, R106, 0xb9, !P6 ;  /* 0x000000b96a00780c */ /* 0x000fe400077c4270 */
[----:B------:R-:W-:-:S02]  /*a460*/  FSEL R112, R14, -INF , !P2 ;  /* 0xff8000000e707808 */ /* 0x000fc40005000000 */
[----:B------:R-:W-:Y:S02]  /*a470*/  FSETP.NEU.FTZ.AND P2, PT, R12, -INF , PT ;  /* 0xff8000000c00780b */ /* 0x000fe40003f5d000 */
[----:B------:R-:W-:Y:S02]  /*a480*/  ISETP.LT.OR P6, PT, R107, 0xba, P6 ;  /* 0x000000ba6b00780c */ /* 0x000fe400037c1670 */
[----:B------:R-:W-:Y:S02]  /*a490*/  FSEL R111, R111, RZ, P2 ;  /* 0x000000ff6f6f7208 */ /* 0x000fe40001000000 */
[----:B------:R-:W-:-:S03]  /*a4a0*/  FSEL R97, R97, -INF , !P6 ;  /* 0xff80000061617808 */ /* 0x000fc60007000000 */
        /* <DEDUP_REMOVED lines=24> */
[----:B0-----:R-:W-:-:S01]  /*a630*/  FFMA.FTZ R110, R56, UR8, -R111 ;  /* 0x00000008386e7c23 */ /* 0x001fc2000801086f */
[----:B------:R-:W-:Y:S01]  /*a640*/  FMNMX.FTZ R48, R30, R109, !PT ;  /* 0x0000006d1e307209 */ /* 0x000fe20007810000 */
[----:B------:R-:W-:-:S01]  /*a650*/  FFMA.FTZ R41, R41, UR8, -R111 ;  /* 0x0000000829297c23 */ /* 0x000fc2000801086f */
[--C-:B------:R-:W-:Y:S01]  /*a660*/  FFMA.FTZ R49, R49, UR8, -R111.reuse ;  /* 0x0000000831317c23 */ /* 0x100fe2000801086f */
[----:B------:R-:W-:-:S01]  /*a670*/  FFMA.FTZ R53, R53, UR8, -R111 ;  /* 0x0000000835357c23 */ /* 0x000fc2000801086f */
[----:B------:R-:W-:Y:S01]  /*a680*/  FMNMX.FTZ R109, R31, R48, !PT ;  /* 0x000000301f6d7209 */ /* 0x000fe20007810000 */
[----:B------:R-:W-:-:S01]  /*a690*/  FFMA.FTZ R57, R57, UR8, -R111 ;  /* 0x0000000839397c23 */ /* 0x000fc2000801086f */
        /* <DEDUP_REMOVED lines=27> */
[----:B------:R-:W-:Y:S03]  /*a850*/  MUFU.EX2 R14, R14 ;  /* 0x0000000e000e7308 */ /* 0x000fe60000000800 */
[----:B------:R-:W-:-:S04]  /*a860*/  FMNMX.FTZ R109, R47, R56, !PT ;  /* 0x000000382f6d7209 */ /* 0x000fc80007810000 */
[----:B------:R-:W-:Y:S01]  /*a870*/  FMNMX.FTZ R60, R50, R109, !PT ;  /* 0x0000006d323c7209 */ /* 0x000fe20007810000 */
[----:B------:R0:W-:Y:S03]  /*a880*/  MUFU.EX2 R56, R113 ;  /* 0x0000007100387308 */ /* 0x0001e60000000800 */
[----:B------:R-:W-:-:S04]  /*a890*/  FMNMX.FTZ R109, R51, R60, !PT ;  /* 0x0000003c336d7209 */ /* 0x000fc80007810000 */
[----:B------:R-:W-:Y:S01]  /*a8a0*/  FMNMX.FTZ R60, R54, R109, !PT ;  /* 0x0000006d363c7209 */ /* 0x000fe20007810000 */
[----:B------:R-:W-:Y:S01]  /*a8b0*/  MUFU.EX2 R13, R13 ;  /* 0x0000000d000d7308 */ /* 0x000fe20000000800 */
[----:B0-----:R-:W-:-:S02]  /*a8c0*/  FFMA.FTZ R113, R76, UR8, -R111 ;  /* 0x000000084c717c23 */ /* 0x001fc4000801086f */
[----:B------:R-:W-:-:S04]  /*a8d0*/  FMNMX.FTZ R109, R55, R60, !PT ;  /* 0x0000003c376d7209 */ /* 0x000fc80007810000 */
[----:B------:R-:W-:Y:S01]  /*a8e0*/  FMNMX.FTZ R62, R58, R109, !PT ;  /* 0x0000006d3a3e7209 */ /* 0x000fe20007810000 */
[----:B------:R0:W-:Y:S03]  /*a8f0*/  MUFU.EX2 R60, R110 ;  /* 0x0000006e003c7308 */ /* 0x0001e60000000800 */
[----:B------:R-:W-:-:S04]  /*a900*/  FMNMX.FTZ R62, R59, R62, !PT ;  /* 0x0000003e3b3e7209 */ /* 0x000fc80007810000 */
[----:B------:R-:W-:Y:S01]  /*a910*/  FMNMX.FTZ R109, R63, R62, !PT ;  /* 0x0000003e3f6d7209 */ /* 0x000fe20007810000 */
[----:B------:R-:W-:-:S01]  /*a920*/  FFMA.FTZ R62, R68, UR8, -R111 ;  /* 0x00000008443e7c23 */ /* 0x000fc2000801086f */
[----:B0-----:R-:W-:Y:S01]  /*a930*/  FFMA.FTZ R110, R72, UR8, -R111 ;  /* 0x00000008486e7c23 */ /* 0x001fe2000801086f */
        /* <DEDUP_REMOVED lines=26> */
[----:B0-----:R-:W-:Y:S01]  /*aae0*/  FMNMX.FTZ R110, R90, R109, !PT ;  /* 0x0000006d5a6e7209 */ /* 0x001fe20007810000 */
[----:B------:R-:W-:-:S02]  /*aaf0*/  FFMA.FTZ R109, R188, UR8, -R111 ;  /* 0x00000008bc6d7c23 */ /* 0x000fc4000801086f */
[----:B------:R-:W-:Y:S01]  /*ab00*/  MUFU.EX2 R32, R32 ;  /* 0x0000002000207308 */ /* 0x000fe20000000800 */
[----:B-1----:R-:W-:Y:S01]  /*ab10*/  FMNMX.FTZ R113, R91, R110, !PT ;  /* 0x0000006e5b717209 */ /* 0x002fe20007810000 */
[----:B------:R-:W-:-:S03]  /*ab20*/  FFMA.FTZ R110, R190, UR8, -R111 ;  /* 0x00000008be6e7c23 */ /* 0x000fc6000801086f */
[----:B------:R-:W-:-:S03]  /*ab30*/  FMNMX.FTZ R106, R92, R113, !PT ;  /* 0x000000715c6a7209 */ /* 0x000fc60007810000 */
[----:B------:R-:W-:Y:S01]  /*ab40*/  MUFU.EX2 R33, R33 ;  /* 0x0000002100217308 */ /* 0x000fe20000000800 */
[----:B------:R-:W-:Y:S02]  /*ab50*/  FMNMX.FTZ R113, R93, R106, !PT ;  /* 0x0000006a5d717209 */ /* 0x000fe40007810000 */
[----:B------:R-:W-:Y:S02]  /*ab60*/  FSEL R106, R95, -INF , !P4 ;  /* 0xff8000005f6a7808 */ /* 0x000fe40006000000 */
[----:B------:R-:W-:-:S03]  /*ab70*/  FMNMX.FTZ R113, R94, R113, !PT ;  /* 0x000000715e717209 */ /* 0x000fc60007810000 */
[----:B------:R-:W-:Y:S01]  /*ab80*/  MUFU.EX2 R38, R38 ;  /* 0x0000002600267308 */ /* 0x000fe20000000800 */
[----:B------:R-:W-:-:S04]  /*ab90*/  FMNMX.FTZ R113, R106, R113, !PT ;  /* 0x000000716a717209 */ /* 0x000fc80007810000 */
[----:B--2---:R-:W-:Y:S01]  /*aba0*/  FMNMX.FTZ R114, R96, R113, !PT ;  /* 0x0000007160727209 */ /* 0x004fe20007810000 */
[----:B------:R-:W-:-:S02]  /*abb0*/  FFMA.FTZ R113, R45, UR8, -R111 ;  /* 0x000000082d717c23 */ /* 0x000fc4000801086f */
[----:B------:R-:W-:Y:S01]  /*abc0*/  MUFU.EX2 R39, R39 ;  /* 0x0000002700277308 */ /* 0x000fe20000000800 */
[----:B------:R-:W-:Y:S01]  /*abd0*/  FMNMX.FTZ R115, R97, R114, !PT ;  /* 0x0000007261737209 */ /* 0x000fe20007810000 */
[----:B------:R-:W-:-:S04]  /*abe0*/  FFMA.FTZ R114, R192, UR8, -R111 ;  /* 0x00000008c0727c23 */ /* 0x000fc8000801086f */
[----:B------:R-:W0:Y:S02]  /*abf0*/  SHFL.BFLY PT, R116, R115, 0x2, 0x1f ;  /* 0x0c401f0073747f89 */ /* 0x000e2400000e0000 */
[----:B------:R-:W-:Y:S08]  /*ac00*/  MUFU.EX2 R40, R40 ;  /* 0x0000002800287308 */ /* 0x000ff00000000800 */
[----:B------:R-:W-:Y:S08]  /*ac10*/  MUFU.EX2 R41, R41 ;  /* 0x0000002900297308 */ /* 0x000ff00000000800 */
[----:B------:R-:W-:Y:S01]  /*ac20*/  MUFU.EX2 R49, R49 ;  /* 0x0000003100317308 */ /* 0x000fe20000000800 */
[----:B0-----:R-:W-:Y:S01]  /*ac30*/  FMNMX.FTZ R45, R115, R116, !PT ;  /* 0x00000074732d7209 */ /* 0x001fe20007810000 */
[----:B------:R-:W-:Y:S01]  /*ac40*/  FFMA.FTZ R116, R105, UR8, -R111 ;  /* 0x0000000869747c23 */ /* 0x000fe2000801086f */
[----:B------:R-:W-:-:S05]  /*ac50*/  FSEL R105, R12, RZ, P2 ;  /* 0x000000ff0c697208 */ /* 0x000fca0001000000 */
[----:B------:R-:W-:Y:S01]  /*ac60*/  MUFU.EX2 R53, R53 ;  /* 0x0000003500357308 */ /* 0x000fe20000000800 */
[----:B------:R-:W0:Y:S01]  /*ac70*/  SHFL.BFLY PT, R118, R45, 0x1, 0x1f ;  /* 0x0c201f002d767f89 */ /* 0x000e2200000e0000 */
[----:B------:R-:W-:-:S06]  /*ac80*/  FADD.FTZ R10, -R105, R10 ;  /* 0x0000000a690a7221 */ /* 0x000fcc0000010100 */
[----:B------:R1:W-:Y:S01]  /*ac90*/  MUFU.EX2 R105, R108 ;  /* 0x0000006c00697308 */ /* 0x0003e20000000800 */
[----:B------:R-:W-:-:S07]  /*aca0*/  FMUL.FTZ R115, R10, UR8 ;  /* 0x000000080a737c20 */ /* 0x000fce0008410000 */
[----:B------:R-:W2:Y:S08]  /*acb0*/  MUFU.EX2 R115, R115 ;  /* 0x0000007300737308 */ /* 0x000eb00000000800 */
[----:B------:R-:W-:Y:S01]  /*acc0*/  MUFU.EX2 R57, R57 ;  /* 0x0000003900397308 */ /* 0x000fe20000000800 */
[----:B0-----:R-:W-:Y:S01]  /*acd0*/  FMNMX.FTZ R45, R45, R118, !PT ;  /* 0x000000762d2d7209 */ /* 0x001fe20007810000 */
[----:B------:R-:W-:-:S03]  /*ace0*/  IMAD.U32 R118, RZ, RZ, UR8 ;  /* 0x00000008ff767e24 */ /* 0x000fc6000f8e00ff */
[C---:B------:R-:W-:Y:S01]  /*acf0*/  FSETP.NEU.FTZ.AND P2, PT, R45.reuse, -INF , PT ;  /* 0xff8000002d00780b */ /* 0x040fe20003f5d000 */
[----:B------:R-:W-:-:S02]  /*ad00*/  FFMA.FTZ R111, R45, R118, -8 ;  /* 0xc10000002d6f7423 */ /* 0x000fc40000010076 */
[----:B------:R-:W-:Y:S01]  /*ad10*/  MUFU.EX2 R61, R61 ;  /* 0x0000003d003d7308 */ /* 0x000fe20000000800 */
[----:B-1----:R-:W-:Y:S02]  /*ad20*/  FSEL R108, R45, RZ, P2 ;  /* 0x000000ff2d6c7208 */ /* 0x002fe40001000000 */
[----:B------:R-:W-:-:S03]  /*ad30*/  FSEL R111, R111, RZ, P2 ;  /* 0x000000ff6f6f7208 */ /* 0x000fc60001000000 */
[----:B------:R-:W-:Y:S02]  /*ad40*/  FADD.FTZ R108, -R108, R11 ;  /* 0x0000000b6c6c7221 */ /* 0x000fe40000010100 */
[----:B------:R-:W-:Y:S01]  /*ad50*/  MUFU.EX2 R65, R65 ;  /* 0x0000004100417308 */ /* 0x000fe20000000800 */
[----:B------:R-:W-:-:S01]  /*ad60*/  FFMA.FTZ R10, R15, UR8, -R111 ;  /* 0x000000080f0a7c23 */ /* 0x000fc2000801086f */
[--C-:B------:R-:W-:Y:S01]  /*ad70*/  FFMA.FTZ R15, R22, UR8, -R111.reuse ;  /* 0x00000008160f7c23 */ /* 0x100fe2000801086f */
[----:B------:R-:W-:-:S01]  /*ad80*/  FFMA.FTZ R117, R112, UR8, -R111 ;  /* 0x0000000870757c23 */ /* 0x000fc2000801086f */
[--C-:B------:R-:W-:Y:S01]  /*ad90*/  FFMA.FTZ R22, R23, UR8, -R111.reuse ;  /* 0x0000000817167c23 */ /* 0x100fe2000801086f */
[----:B------:R-:W-:Y:S01]  /*ada0*/  FMUL.FTZ R108, R108, UR8 ;  /* 0x000000086c6c7c20 */ /* 0x000fe20008410000 */
        /* <DEDUP_REMOVED lines=23> */
[----:B------:R-:W-:Y:S01]  /*af20*/  FFMA.FTZ R67, R70, UR8, -R111 ;  /* 0x0000000846437c23 */ /* 0x000fe2000801086f */
[----:B--2---:R-:W-:-:S01]  /*af30*/  FFMA.FTZ R70, R115, R5, R14 ;  /* 0x0000000573467223 */ /* 0x004fc2000001000e */
[--C-:B------:R-:W-:Y:S01]  /*af40*/  FFMA.FTZ R63, R63, UR8, -R111.reuse ;  /* 0x000000083f3f7c23 */ /* 0x100fe2000801086f */
[----:B------:R-:W-:-:S01]  /*af50*/  FFMA.FTZ R64, R64, UR8, -R111 ;  /* 0x0000000840407c23 */ /* 0x000fc2000801086f */
[----:B------:R-:W-:Y:S01]  /*af60*/  FFMA.FTZ R93, R93, UR8, -R111 ;  /* 0x000000085d5d7c23 */ /* 0x000fe2000801086f */
[----:B------:R-:W-:-:S01]  /*af70*/  FADD.FTZ R119, R13, R70 ;  /* 0x000000460d777221 */ /* 0x000fc20000010000 */
[----:B------:R-:W2:Y:S01]  /*af80*/  MUFU.EX2 R15, R15 ;  /* 0x0000000f000f7308 */ /* 0x000ea20000000800 */
[----:B0-----:R-:W-:-:S01]  /*af90*/  FFMA.FTZ R5, R108, R4, R117 ;  /* 0x000000046c057223 */ /* 0x001fc20000010075 */
[----:B------:R-:W-:Y:S01]  /*afa0*/  FFMA.FTZ R70, R71, UR8, -R111 ;  /* 0x0000000847467c23 */ /* 0x000fe2000801086f */
[----:B------:R-:W-:-:S01]  /*afb0*/  FADD.FTZ R112, R20, R119 ;  /* 0x0000007714707221 */ /* 0x000fc20000010000 */
[--C-:B------:R-:W-:Y:S01]  /*afc0*/  FFMA.FTZ R96, R96, UR8, -R111.reuse ;  /* 0x0000000860607c23 */ /* 0x100fe2000801086f */
[----:B------:R-:W-:-:S02]  /*afd0*/  FFMA.FTZ R97, R97, UR8, -R111 ;  /* 0x0000000861617c23 */ /* 0x000fc4000801086f */
[----:B------:R-:W-:Y:S01]  /*afe0*/  FADD.FTZ R71, R21, R112 ;  /* 0x0000007015477221 */ /* 0x000fe20000010000 */
[----:B------:R-:W0:Y:S01]  /*aff0*/  MUFU.EX2 R22, R22 ;  /* 0x0000001600167308 */ /* 0x000e220000000800 */
[----:B-1----:R-:W-:-:S07]  /*b000*/  FADD.FTZ R4, R10, R5 ;  /* 0x000000050a047221 */ /* 0x002fce0000010000 */
[----:B------:R-:W1:Y:S01]  /*b010*/  MUFU.EX2 R23, R23 ;  /* 0x0000001700177308 */ /* 0x000e620000000800 */
[----:B--2---:R-:W-:-:S01]  /*b020*/  FADD.FTZ R5, R15, R4 ;  /* 0x000000040f057221 */ /* 0x004fc20000010000 */
[----:B------:R-:W-:Y:S01]  /*b030*/  FFMA.FTZ R4, R74, UR8, -R111 ;  /* 0x000000084a047c23 */ /* 0x000fe2000801086f */
[----:B------:R-:W-:-:S04]  /*b040*/  FADD.FTZ R74, R24, R71 ;  /* 0x00000047184a7221 */ /* 0x000fc80000010000 */
[----:B------:R-:W-:Y:S01]  /*b050*/  FADD.FTZ R71, R25, R74 ;  /* 0x0000004a19477221 */ /* 0x000fe20000010000 */
[----:B------:R-:W2:Y:S01]  /*b060*/  MUFU.EX2 R26, R26 ;  /* 0x0000001a001a7308 */ /* 0x000ea20000000800 */
[----:B0-----:R-:W-:-:S01]  /*b070*/  FADD.FTZ R112, R22, R5 ;  /* 0x0000000516707221 */ /* 0x001fc20000010000 */
[----:B------:R-:W-:Y:S01]  /*b080*/  FFMA.FTZ R74, R75, UR8, -R111 ;  /* 0x000000084b4a7c23 */ /* 0x000fe2000801086f */
[----:B------:R-:W-:-:S01]  /*b090*/  FADD.FTZ R118, R28, R71 ;  /* 0x000000471c767221 */ /* 0x000fc20000010000 */
[----:B------:R-:W-:-:S03]  /*b0a0*/  FFMA.FTZ R71, R78, UR8, -R111 ;  /* 0x000000084e477c23 */ /* 0x000fc6000801086f */
[----:B------:R-:W-:Y:S01]  /*b0b0*/  FADD.FTZ R75, R29, R118 ;  /* 0x000000761d4b7221 */ /* 0x000fe20000010000 */
[----:B------:R-:W0:Y:S01]  /*b0c0*/  MUFU.EX2 R27, R27 ;  /* 0x0000001b001b7308 */ /* 0x000e220000000800 */
[----:B-1----:R-:W-:-:S02]  /*b0d0*/  FADD.FTZ R5, R23, R112 ;  /* 0x0000007017057221 */ /* 0x002fc40000010000 */
[----:B------:R-:W-:-:S04]  /*b0e0*/  FADD.FTZ R78, R32, R75 ;  /* 0x0000004b204e7221 */ /* 0x000fc80000010000 */
[----:B------:R-:W-:Y:S01]  /*b0f0*/  FADD.FTZ R75, R33, R78 ;  /* 0x0000004e214b7221 */ /* 0x000fe20000010000 */
[----:B------:R-:W1:Y:S01]  /*b100*/  MUFU.EX2 R30, R30 ;  /* 0x0000001e001e7308 */ /* 0x000e620000000800 */
[----:B--2---:R-:W-:-:S01]  /*b110*/  FADD.FTZ R112, R26, R5 ;  /* 0x000000051a707221 */ /* 0x004fc20000010000 */
[----:B------:R-:W-:-:S06]  /*b120*/  FFMA.FTZ R78, R79, UR8, -R111 ;  /* 0x000000084f4e7c23 */ /* 0x000fcc000801086f */
[----:B------:R-:W2:Y:S01]  /*b130*/  MUFU.EX2 R31, R31 ;  /* 0x0000001f001f7308 */ /* 0x000ea20000000800 */
[----:B0-----:R-:W-:-:S07]  /*b140*/  FADD.FTZ R5, R27, R112 ;  /* 0x000000701b057221 */ /* 0x001fce0000010000 */
[----:B------:R-:W0:Y:S01]  /*b150*/  MUFU.EX2 R34, R34 ;  /* 0x0000002200227308 */ /* 0x000e220000000800 */
[----:B-1----:R-:W-:-:S07]  /*b160*/  FADD.FTZ R112, R30, R5 ;  /* 0x000000051e707221 */ /* 0x002fce0000010000 */
[----:B------:R-:W1:Y:S01]  /*b170*/  MUFU.EX2 R35, R35 ;  /* 0x0000002300237308 */ /* 0x000e620000000800 */
[----:B--2---:R-:W-:-:S01]  /*b180*/  FADD.FTZ R5, R31, R112 ;  /* 0x000000701f057221 */ /* 0x004fc20000010000 */
[----:B------:R-:W-:Y:S01]  /*b190*/  FADD.FTZ R112, R38, R75 ;  /* 0x0000004b26707221 */ /* 0x000fe20000010000 */
[----:B------:R-:W-:-:S03]  /*b1a0*/  FFMA.FTZ R75, R82, UR8, -R111 ;  /* 0x00000008524b7c23 */ /* 0x000fc6000801086f */
[----:B------:R-:W-:Y:S02]  /*b1b0*/  FADD.FTZ R79, R39, R112 ;  /* 0x00000070274f7221 */ /* 0x000fe40000010000 */
[----:B------:R-:W2:Y:S02]  /*b1c0*/  MUFU.EX2 R36, R36 ;  /* 0x0000002400247308 */ /* 0x000ea40000000800 */
[----:B------:R-:W-:-:S04]  /*b1d0*/  FADD.FTZ R82, R40, R79 ;  /* 0x0000004f28527221 */ /* 0x000fc80000010000 */
[----:B------:R-:W-:Y:S01]  /*b1e0*/  FADD.FTZ R79, R41, R82 ;  /* 0x00000052294f7221 */ /* 0x000fe20000010000 */
[----:B------:R-:W-:-:S01]  /*b1f0*/  FFMA.FTZ R82, R83, UR8, -R111 ;  /* 0x0000000853527c23 */ /* 0x000fc2000801086f */
[----:B------:R-:W3:Y:S02]  /*b200*/  MUFU.EX2 R37, R37 ;  /* 0x0000002500257308 */ /* 0x000ee40000000800 */
[----:B------:R-:W-:-:S01]  /*b210*/  FADD.FTZ R112, R44, R79 ;  /* 0x0000004f2c707221 */ /* 0x000fc20000010000 */
[----:B------:R-:W-:-:S03]  /*b220*/  FFMA.FTZ R79, R84, UR8, -R111 ;  /* 0x00000008544f7c23 */ /* 0x000fc6000801086f */
[----:B------:R-:W-:Y:S02]  /*b230*/  FADD.FTZ R83, R49, R112 ;  /* 0x0000007031537221 */ /* 0x000fe40000010000 */
[----:B------:R-:W-:Y:S02]  /*b240*/  MUFU.EX2 R11, R63 ;  /* 0x0000003f000b7308 */ /* 0x000fe40000000800 */
[----:B------:R-:W-:-:S04]  /*b250*/  FADD.FTZ R84, R48, R83 ;  /* 0x0000005330547221 */ /* 0x000fc80000010000 */
[----:B------:R-:W-:Y:S01]  /*b260*/  FADD.FTZ R83, R53, R84 ;  /* 0x0000005435537221 */ /* 0x000fe20000010000 */
[----:B------:R-:W-:-:S01]  /*b270*/  FFMA.FTZ R84, R85, UR8, -R111 ;  /* 0x0000000855547c23 */ /* 0x000fc2000801086f */
[----:B------:R-:W-:Y:S02]  /*b280*/  MUFU.EX2 R63, R67 ;  /* 0x00000043003f7308 */ /* 0x000fe40000000800 */
[----:B------:R-:W-:-:S01]  /*b290*/  FADD.FTZ R112, R52, R83 ;  /* 0x0000005334707221 */ /* 0x000fc20000010000 */
[----:B------:R-:W-:-:S03]  /*b2a0*/  FFMA.FTZ R83, R86, UR8, -R111 ;  /* 0x0000000856537c23 */ /* 0x000fc6000801086f */
[----:B------:R-:W-:Y:S02]  /*b2b0*/  FADD.FTZ R85, R57, R112 ;  /* 0x0000007039557221 */ /* 0x000fe40000010000 */
[----:B------:R-:W4:Y:S02]  /*b2c0*/  MUFU.EX2 R42, R42 ;  /* 0x0000002a002a7308 */ /* 0x000f240000000800 */
[----:B------:R-:W-:-:S04]  /*b2d0*/  FADD.FTZ R86, R56, R85 ;  /* 0x0000005538567221 */ /* 0x000fc80000010000 */
[----:B------:R-:W-:Y:S01]  /*b2e0*/  FADD.FTZ R85, R61, R86 ;  /* 0x000000563d557221 */ /* 0x000fe20000010000 */
[----:B------:R-:W-:-:S01]  /*b2f0*/  FFMA.FTZ R86, R87, UR8, -R111 ;  /* 0x0000000857567c23 */ /* 0x000fc2000801086f */
[----:B------:R0:W-:Y:S02]  /*b300*/  MUFU.EX2 R67, R4 ;  /* 0x0000000400437308 */ /* 0x0001e40000000800 */
[----:B------:R-:W-:-:S01]  /*b310*/  FADD.FTZ R112, R60, R85 ;  /* 0x000000553c707221 */ /* 0x000fc20000010000 */
[----:B------:R-:W-:-:S03]  /*b320*/  FFMA.FTZ R85, R88, UR8, -R111 ;  /* 0x0000000858557c23 */ /* 0x000fc6000801086f */
[----:B------:R-:W-:Y:S02]  /*b330*/  FADD.FTZ R87, R65, R112 ;  /* 0x0000007041577221 */ /* 0x000fe40000010000 */
[----:B------:R-:W5:Y:S01]  /*b340*/  MUFU.EX2 R43, R43 ;  /* 0x0000002b002b7308 */ /* 0x000f620000000800 */
[----:B0-----:R-:W-:-:S04]  /*b350*/  FADD.FTZ R4, R34, R5 ;  /* 0x0000000522047221 */ /* 0x001fc80000010000 */
[----:B-1----:R-:W-:-:S03]  /*b360*/  FADD.FTZ R5, R35, R4 ;  /* 0x0000000423057221 */ /* 0x002fc60000010000 */
[----:B------:R-:W0:Y:S01]  /*b370*/  MUFU.EX2 R46, R46 ;  /* 0x0000002e002e7308 */ /* 0x000e220000000800 */
[----:B--2---:R-:W-:-:S04]  /*b380*/  FADD.FTZ R4, R36, R5 ;  /* 0x0000000524047221 */ /* 0x004fc80000010000 */
[----:B---3--:R-:W-:-:S03]  /*b390*/  FADD.FTZ R5, R37, R4 ;  /* 0x0000000425057221 */ /* 0x008fc60000010000 */
[----:B------:R-:W1:Y:S01]  /*b3a0*/  MUFU.EX2 R47, R47 ;  /* 0x0000002f002f7308 */ /* 0x000e620000000800 */
[----:B----4-:R-:W-:-:S04]  /*b3b0*/  FADD.FTZ R4, R42, R5 ;  /* 0x000000052a047221 */ /* 0x010fc80000010000 */
[----:B-----5:R-:W-:-:S03]  /*b3c0*/  FADD.FTZ R5, R43, R4 ;  /* 0x000000042b057221 */ /* 0x020fc60000010000 */
        /* <DEDUP_REMOVED lines=23> */
[----:B------:R-:W-:-:S03]  /*b540*/  FFMA.FTZ R88, R89, UR8, -R111 ;  /* 0x0000000859587c23 */ /* 0x000fc6000801086f */
[----:B------:R-:W-:Y:S01]  /*b550*/  FADD.FTZ R112, R68, R87 ;  /* 0x0000005744707221 */ /* 0x000fe20000010000 */
[----:B------:R-:W-:-:S02]  /*b560*/  FFMA.FTZ R87, R90, UR8, -R111 ;  /* 0x000000085a577c23 */ /* 0x000fc4000801086f */
[----:B------:R-:W1:Y:S01]  /*b570*/  MUFU.EX2 R70, R70 ;  /* 0x0000004600467308 */ /* 0x000e620000000800 */
[----:B--2---:R-:W-:-:S04]  /*b580*/  FADD.FTZ R4, R66, R5 ;  /* 0x0000000542047221 */ /* 0x004fc80000010000 */
[----:B------:R-:W-:-:S03]  /*b590*/  FADD.FTZ R5, R63, R4 ;  /* 0x000000043f057221 */ /* 0x000fc60000010000 */
[----:B------:R-:W2:Y:S01]  /*b5a0*/  MUFU.EX2 R77, R77 ;  /* 0x0000004d004d7308 */ /* 0x000ea20000000800 */
[----:B0-----:R-:W-:-:S04]  /*b5b0*/  FADD.FTZ R89, R73, R112 ;  /* 0x0000007049597221 */ /* 0x001fc80000010000 */
[----:B------:R-:W-:-:S03]  /*b5c0*/  FADD.FTZ R90, R72, R89 ;  /* 0x00000059485a7221 */ /* 0x000fc60000010000 */
[----:B------:R-:W0:Y:S01]  /*b5d0*/  MUFU.EX2 R74, R74 ;  /* 0x0000004a004a7308 */ /* 0x000e220000000800 */
[----:B-1----:R-:W-:-:S04]  /*b5e0*/  FADD.FTZ R4, R70, R5 ;  /* 0x0000000546047221 */ /* 0x002fc80000010000 */
[----:B------:R-:W-:-:S03]  /*b5f0*/  FADD.FTZ R5, R67, R4 ;  /* 0x0000000443057221 */ /* 0x000fc60000010000 */
[----:B------:R-:W1:Y:S01]  /*b600*/  MUFU.EX2 R71, R71 ;  /* 0x0000004700477308 */ /* 0x000e620000000800 */
[----:B--2---:R-:W-:-:S01]  /*b610*/  FADD.FTZ R89, R77, R90 ;  /* 0x0000005a4d597221 */ /* 0x004fc20000010000 */
[--C-:B------:R-:W-:Y:S01]  /*b620*/  FFMA.FTZ R90, R91, UR8, -R111.reuse ;  /* 0x000000085b5a7c23 */ /* 0x100fe2000801086f */
[----:B------:R-:W-:-:S02]  /*b630*/  FFMA.FTZ R91, R92, UR8, -R111 ;  /* 0x000000085c5b7c23 */ /* 0x000fc4000801086f */
        /* <DEDUP_REMOVED lines=25> */
[----:B------:R-:W-:-:S06]  /*b7d0*/  FFMA.FTZ R89, R94, UR8, -R111 ;  /* 0x000000085e597c23 */ /* 0x000fcc000801086f */
[----:B------:R-:W2:Y:S01]  /*b7e0*/  MUFU.EX2 R114, R114 ;  /* 0x0000007200727308 */ /* 0x000ea20000000800 */
[----:B0-----:R-:W-:-:S07]  /*b7f0*/  FADD.FTZ R5, R107, R4 ;  /* 0x000000046b057221 */ /* 0x001fce0000010000 */
[----:B------:R-:W0:Y:S01]  /*b800*/  MUFU.EX2 R86, R86 ;  /* 0x0000005600567308 */ /* 0x000e220000000800 */
[----:B-1----:R-:W-:-:S01]  /*b810*/  FADD.FTZ R119, R83, R92 ;  /* 0x0000005c53777221 */ /* 0x002fc20000010000 */
[----:B------:R-:W-:-:S06]  /*b820*/  FFMA.FTZ R92, R106, UR8, -R111 ;  /* 0x000000086a5c7c23 */ /* 0x000fcc000801086f */
        /* <DEDUP_REMOVED lines=12> */
[----:B------:R-:W-:Y:S08]  /*b8f0*/  MUFU.EX2 R90, R90 ;  /* 0x0000005a005a7308 */ /* 0x000ff00000000800 */
[----:B------:R-:W1:Y:S01]  /*b900*/  MUFU.EX2 R101, R101 ;  /* 0x0000006500657308 */ /* 0x000e620000000800 */
[----:B0-----:R-:W-:-:S07]  /*b910*/  FADD.FTZ R4, R100, R5 ;  /* 0x0000000564047221 */ /* 0x001fce0000010000 */
[----:B------:R-:W0:Y:S08]  /*b920*/  MUFU.EX2 R91, R91 ;  /* 0x0000005b005b7308 */ /* 0x000e300000000800 */
[----:B------:R2:W-:Y:S01]  /*b930*/  MUFU.EX2 R112, R93 ;  /* 0x0000005d00707308 */ /* 0x0005e20000000800 */
[----:B-1----:R-:W-:-:S07]  /*b940*/  FADD.FTZ R5, R101, R4 ;  /* 0x0000000465057221 */ /* 0x002fce0000010000 */
[----:B------:R-:W1:Y:S01]  /*b950*/  MUFU.EX2 R116, R116 ;  /* 0x0000007400747308 */ /* 0x000e620000000800 */
[----:B--2---:R-:W-:-:S04]  /*b960*/  FADD.FTZ R93, R85, R94 ;  /* 0x0000005e555d7221 */ /* 0x004fc80000010000 */
[----:B------:R-:W-:-:S03]  /*b970*/  FADD.FTZ R94, R88, R93 ;  /* 0x0000005d585e7221 */ /* 0x000fc60000010000 */
[----:B------:R-:W2:Y:S01]  /*b980*/  MUFU.EX2 R104, R104 ;  /* 0x0000006800687308 */ /* 0x000ea20000000800 */
[----:B------:R-:W-:-:S04]  /*b990*/  FADD.FTZ R93, R87, R94 ;  /* 0x0000005e575d7221 */ /* 0x000fc80000010000 */
[----:B------:R-:W-:-:S03]  /*b9a0*/  FADD.FTZ R94, R90, R93 ;  /* 0x0000005d5a5e7221 */ /* 0x000fc60000010000 */
[----:B------:R-:W3:Y:S01]  /*b9b0*/  MUFU.EX2 R89, R89 ;  /* 0x0000005900597308 */ /* 0x000ee20000000800 */
[----:B0-----:R-:W-:-:S01]  /*b9c0*/  FADD.FTZ R94, R91, R94 ;  /* 0x0000005e5b5e7221 */ /* 0x001fc20000010000 */
[----:B-1----:R-:W-:-:S03]  /*b9d0*/  FADD.FTZ R5, R116, R5 ;  /* 0x0000000574057221 */ /* 0x002fc60000010000 */
[----:B------:R-:W-:-:S03]  /*b9e0*/  FADD.FTZ R94, R112, R94 ;  /* 0x0000005e705e7221 */ /* 0x000fc60000010000 */
[----:B------:R-:W0:Y:S01]  /*b9f0*/  MUFU.EX2 R103, R103 ;  /* 0x0000006700677308 */ /* 0x000e220000000800 */
[----:B--2---:R-:W-:-:S07]  /*ba00*/  FADD.FTZ R4, R104, R5 ;  /* 0x0000000568047221 */ /* 0x004fce0000010000 */
[----:B------:R-:W1:Y:S01]  /*ba10*/  MUFU.EX2 R92, R92 ;  /* 0x0000005c005c7308 */ /* 0x000e620000000800 */
[----:B---3--:R-:W-:-:S07]  /*ba20*/  FADD.FTZ R5, R89, R94 ;  /* 0x0000005e59057221 */ /* 0x008fce0000010000 */
[----:B------:R-:W2:Y:S01]  /*ba30*/  MUFU.EX2 R102, R102 ;  /* 0x0000006600667308 */ /* 0x000ea20000000800 */
[----:B0-----:R-:W-:-:S07]  /*ba40*/  FADD.FTZ R93, R103, R4 ;  /* 0x00000004675d7221 */ /* 0x001fce0000010000 */
[----:B------:R-:W0:Y:S01]  /*ba50*/  MUFU.EX2 R96, R96 ;  /* 0x0000006000607308 */ /* 0x000e220000000800 */
[----:B-1----:R-:W-:-:S07]  /*ba60*/  FADD.FTZ R5, R92, R5 ;  /* 0x000000055c057221 */ /* 0x002fce0000010000 */
[----:B------:R-:W1:Y:S01]  /*ba70*/  MUFU.EX2 R97, R97 ;  /* 0x0000006100617308 */ /* 0x000e620000000800 */
[----:B--2---:R-:W-:-:S01]  /*ba80*/  FADD.FTZ R4, R102, R93 ;  /* 0x0000005d66047221 */ /* 0x004fc20000010000 */
[----:B0-----:R-:W-:-:S03]  /*ba90*/  FADD.FTZ R93, R96, R5 ;  /* 0x00000005605d7221 */ /* 0x001fc60000010000 */
[----:B------:R-:W-:Y:S01]  /*baa0*/  FADD.FTZ R5, R105, R4 ;  /* 0x0000000469057221 */ /* 0x000fe20000010000 */
[----:B-1----:R-:W-:-:S01]  /*bab0*/  FADD.FTZ R4, R97, R93 ;  /* 0x0000005d61047221 */ /* 0x002fc20000010000 */
[----:B------:R-:W-:Y:S06]  /*bac0*/  @!P0 BRA `(.L_x_6959) ;  /* 0x0000000000048947 */ /* 0x000fec0003800000 */
[----:B------:R-:W-:Y:S01]  /*bad0*/  BPT.TRAP 0x1 ;  /* 0x000000040000795c */ /* 0x000fe20000300000 */
.L_x_6959:
        /* <DEDUP_REMOVED lines=125> */
.L_x_6942:
[----:B------:R-:W0:Y:S01]  /*c2b0*/  LDC R12, c[0x0][0x2f0] ;  /* 0x0000bc00ff0c7b82 */ /* 0x000e220000000800 */
[----:B------:R-:W-:Y:S01]  /*c2c0*/  UIADD3 UR28, -UR28, 0x1, URZ ;  /* 0x000000011c1c7890 */ /* 0x000fe2000fffe13f */
[----:B------:R-:W-:Y:S01]  /*c2d0*/  ULDC UR10, c[0x0][0x448] ;  /* 0x00011200000a7ab9 */ /* 0x000fe20000000800 */
[----:B------:R-:W-:Y:S01]  /*c2e0*/  ULDC UR15, c[0x0][0x9e4] ;  /* 0x00027900000f7ab9 */ /* 0x000fe20000000800 */
[----:B------:R-:W-:Y:S02]  /*c2f0*/  UISETP.NE.AND UP0, UPT, UR10, 0x1, UPT ;  /* 0x000000010a00788c */ /* 0x000fe4000bf05270 */
[----:B------:R-:W-:Y:S02]  /*c300*/  UISETP.GE.AND UP1, UPT, UR15, 0x1, UPT ;  /* 0x000000010f00788c */ /* 0x000fe4000bf26270 */
[----:B------:R-:W1:Y:S04]  /*c310*/  S2UR UR9, SR_CTAID.X ;  /* 0x00000000000979c3 */ /* 0x000e680000002500 */
[----:B------:R-:W-:-:S03]  /*c320*/  PLOP3.LUT P2, PT, PT, PT, UP1, 0x40, 0x0 ;  /* 0x000000000000781c */ /* 0x000fc60003f4e818 */
[----:B------:R-:W-:Y:S01]  /*c330*/  @UP0 ULDC UR10, c[0x0][0x44c] ;  /* 0x00011300000a0ab9 */ /* 0x000fe20000000800 */
[----:B------:R-:W-:Y:S01]  /*c340*/  @UP0 ULDC UR18, c[0x0][0x450] ;  /* 0x0001140000120ab9 */ /* 0x000fe20000000800 */
[----:B0-----:R-:W-:-:S05]  /*c350*/  IMAD R12, R17, R12, UR28 ;  /* 0x0000001c110c7e24 */ /* 0x001fca000f8e020c */
[----:B------:R-:W-:Y:S01]  /*c360*/  R2UR UR14, R12 ;  /* 0x000000000c0e72ca */ /* 0x000fe200000e0000 */
[----:B-1----:R-:W-:-:S04]  /*c370*/  ULEA UR9, UR9, 0x7f, 0x7 ;  /* 0x0000007f09097891 */ /* 0x002fc8000f8e383f */
[----:B------:R-:W-:-:S04]  /*c380*/  UIMAD.WIDE.U32 UR10, UR9, UR10, URZ ;  /* 0x0000000a090a72a5 */ /* 0x000fc8000f8e003f */
[----:B------:R-:W-:-:S04]  /*c390*/  @UP0 USHF.R.U32.HI UR9, URZ, UR18, UR11 ;  /* 0x000000123f090299 */ /* 0x000fc8000801160b */
[----:B------:R-:W-:-:S03]  /*c3a0*/  UIADD3 UR9, UR14, UR9, URZ ;  /* 0x000000090e097290 */ /* 0x000fc6000fffe03f */
[----:B------:R-:W-:Y:S02]  /*c3b0*/  ULDC UR14, c[0x0][0x9dc] ;  /* 0x00027700000e7ab9 */ /* 0x000fe40000000800 */
[----:B------:R-:W-:Y:S01]  /*c3c0*/  UIADD3 UR14, UR9, -UR14, URZ ;  /* 0x8000000e090e7290 */ /* 0x000fe2000fffe03f */
[----:B------:R-:W-:Y:S11]  /*c3d0*/  @P2 BRA `(.L_x_6961) ;  /* 0x0000000000442947 */ /* 0x000ff60003800000 */
        /* <DEDUP_REMOVED lines=10> */
.L_x_6962:
[----:B------:R-:W-:-:S11]  /*c480*/  UISETP.NE.AND UP2, UPT, UR15, 0x1, UPT ;  /* 0x000000010f00788c */ /* 0x000fd6000bf45270 */
[----:B------:R-:W-:Y:S02]  /*c490*/  @UP2 ULDC.64 UR18, c[0x0][0x9e8] ;  /* 0x00027a0000122ab9 */ /* 0x000fe40000000a00 */
[----:B------:R-:W-:-:S04]  /*c4a0*/  UIMAD.WIDE.U32 UR10, UR9, UR18, URZ ;  /* 0x00000012090a72a5 */ /* 0x000fc8000f8e003f */
[----:B------:R-:W-:-:S12]  /*c4b0*/  @UP2 USHF.R.U32.HI UR9, URZ, UR19, UR11 ;  /* 0x000000133f092299 */ /* 0x000fd8000801160b */
.L_x_6963:
[----:B------:R-:W-:-:S04]  /*c4c0*/  UIMAD UR9, UR9, UR15, URZ ;  /* 0x0000000f090972a4 */ /* 0x000fc8000f8e023f */
[----:B------:R-:W-:-:S04]  /*c4d0*/  UISETP.LT.AND UP2, UPT, UR14, UR9, UPT ;  /* 0x000000090e00728c */ /* 0x000fc8000bf41270 */
[----:B------:R-:W-:-:S12]  /*c4e0*/  USEL UR14, UR14, UR9, !UP2 ;  /* 0x000000090e0e7287 */ /* 0x000fd8000d000000 */
.L_x_6961:
[----:B------:R-:W-:-:S04]  /*c4f0*/  UIADD3 UR10, UR14, 0xbf, URZ ;  /* 0x000000bf0e0a7890 */ /* 0x000fc8000fffe03f */
[----:B------:R-:W-:-:S04]  /*c500*/  UIMAD.WIDE UR10, UR10, 0x2aaaaaab, URZ ;  /* 0x2aaaaaab0a0a78a5 */ /* 0x000fc8000f8e023f */
[----:B------:R-:W-:-:S04]  /*c510*/  USHF.R.U32.HI UR9, URZ, 0x1f, UR11 ;  /* 0x0000001f3f097899 */ /* 0x000fc8000801160b */
[----:B------:R-:W-:-:S04]  /*c520*/  ULEA.HI.SX32 UR9, UR11, UR9, 0x1b ;  /* 0x000000090b097291 */ /* 0x000fc8000f8fda3f */
        /* <DEDUP_REMOVED lines=8> */
.L_x_6974:
[----:B------:R-:W-:Y:S01]  /*c5b0*/  ISETP.NE.AND P3, PT, RZ, UR40, PT ;  /* 0x00000028ff007c0c */ /* 0x000fe2000bf65270 */
[----:B------:R-:W-:-:S04]  /*c5c0*/  UISETP.NE.AND UP2, UPT, UR24, 0x1, UPT ;  /* 0x000000011800788c */ /* 0x000fc8000bf45270 */
[----:B------:R-:W-:-:S04]  /*c5d0*/  USEL UR4, URZ, 0x1, UP2 ;  /* 0x000000013f047887 */ /* 0x000fc80009000000 */
[----:B------:R-:W-:-:S04]  /*c5e0*/  ULOP3.LUT UR4, UR19, UR4, URZ, 0x3c, !UPT ;  /* 0x0000000413047292 */ /* 0x000fc8000f8e3c3f */
[----:B------:R-:W-:Y:S08]  /*c5f0*/  @P3 BRA `(.L_x_6965) ;  /* 0x0000000000383947 */ /* 0x000ff00003800000 */
[----:B------:R-:W-:Y:S05]  /*c600*/  @!P0 BRA `(.L_x_6966) ;  /* 0x0000000000048947 */ /* 0x000fea0003800000 */
[----:B------:R-:W-:Y:S01]  /*c610*/  BPT.TRAP 0x1 ;  /* 0x000000040000795c */ /* 0x000fe20000300000 */
.L_x_6966:
        /* <DEDUP_REMOVED lines=9> */
.L_x_6967:
[----:B-1----:R-:W-:Y:S05]  /*c6b0*/  @P2 BRA `(.L_x_6965) ;  /* 0x0000000000082947 */ /* 0x002fea0003800000 */
[----:B------:R-:W1:Y:S02]  /*c6c0*/  SYNCS.PHASECHK.TRANS64.TRYWAIT P2, [UR8+0x28830], R10 ;  /* 0x0288300aff0075a7 */ /* 0x000e640008040148 */
[----:B-1----:R-:W-:Y:S05]  /*c6d0*/  @!P2 BRA `(.L_x_6968) ;  /* 0x000000f80020a947 */ /* 0x002fea0003800000 */
.L_x_6965:
[----:B01----:R-:W-:Y:S01]  /*c6e0*/  VIADD R10, R18, 0x8 ;  /* 0x00000008120a7836 */ /* 0x003fe20000000000 */
[----:B------:R-:W-:Y:S01]  /*c6f0*/  UIADD3 UR18, UR24, 0x1, URZ ;  /* 0x0000000118127890 */ /* 0x000fe2000fffe03f */
[----:B------:R-:W-:Y:S01]  /*c700*/  R2UR UR8, R6 ;  /* 0x00000000060872ca */ /* 0x000fe200000e0000 */
[----:B------:R-:W-:Y:S01]  /*c710*/  UMOV UR11, 0x40000040 ;  /* 0x40000040000b7882 */ /* 0x000fe20000000000 */
[----:B------:R-:W-:Y:S01]  /*c720*/  R2UR UR9, R7 ;  /* 0x00000000070972ca */ /* 0x000fe200000e0000 */
[----:B------:R0:W-:Y:S01]  /*c730*/  BAR.SYNC.DEFER_BLOCKING R10, 0x100 ;  /* 0x0004000a0000751d */ /* 0x0001e20000010000 */
[----:B------:R-:W-:-:S04]  /*c740*/  UISETP.NE.AND UP2, UPT, UR18, 0x2, UPT ;  /* 0x000000021200788c */ /* 0x000fc8000bf45270 */
[----:B------:R-:W-:-:S04]  /*c750*/  USEL UR18, UR18, URZ, UP2 ;  /* 0x0000003f12127287 */ /* 0x000fc80009000000 */
[----:B------:R-:W-:-:S07]  /*c760*/  UIMAD UR22, UR18, 0x600, UR6 ;  /* 0x00000600121678a4 */ /* 0x000fce000f8e0206 */
[----:B------:R-:W-:Y:S01]  /*c770*/  UMOV UR10, UR22 ;  /* 0x00000016000a7c82 */ /* 0x000fe20008000000 */
[----:B------:R-:W-:-:S06]  /*c780*/  WARPGROUP.ARRIVE ;  /* 0x00000000000079c5 */ /* 0x000fcc0000000000 */
[----:B------:R-:W-:Y:S01]  /*c790*/  QGMMA.64x192x32.F32.E4M3.E4M3 R24, gdesc[UR8], RZ, !UPT, gsb0 ;  /* 0x02e00000081879f3 */ /* 0x000fe2000c0008ff */
[----:B------:R-:W-:Y:S01]  /*c7a0*/  UIADD3 UR10, UR22, 0x2, URZ ;  /* 0x00000002160a7890 */ /* 0x000fe2000fffe03f */
[----:B------:R-:W-:Y:S01]  /*c7b0*/  UMOV UR8, UR20 ;  /* 0x0000001400087c82 */ /* 0x000fe20008000000 */
[----:B------:R-:W-:Y:S01]  /*c7c0*/  UMOV UR9, UR21 ;  /* 0x0000001500097c82 */ /* 0x000fe20008000000 */
[----:B------:R-:W-:Y:S01]  /*c7d0*/  UMOV UR11, 0x40000040 ;  /* 0x40000040000b7882 */ /* 0x000fe20000000000 */
[----:B------:R-:W-:Y:S02]  /*c7e0*/  WARPGROUP.DEPBAR.LE gsb0, 0x0 ;  /* 0x00008000000079c5 */ /* 0x000fe40000010000 */
[----:B------:R-:W-:-:S13]  /*c7f0*/  WARPGROUP.ARRIVE ;  /* 0x00000000000079c5 */ /* 0x000fda0000000000 */
[----:B------:R-:W-:Y:S01]  /*c800*/  QGMMA.64x192x32.F32.E4M3.E4M3 R24, gdesc[UR8], R24, gsb0 ;  /* 0x02e00000081879f3 */ /* 0x000fe20008000818 */
        /* <DEDUP_REMOVED lines=13> */
[----:B------:R-:W-:Y:S03]  /*c8e0*/  QGMMA.64x192x32.F32.E4M3.E4M3 R24, gdesc[UR8], R24, gsb0 ;  /* 0x02e00000081879f3 */ /* 0x000fe60008000818 */
[----:B------:R-:W-:Y:S02]  /*c8f0*/  WARPGROUP.DEPBAR.LE gsb0, 0x0 ;  /* 0x00008000000079c5 */ /* 0x000fe40000010000 */
[----:B0-----:R-:W-:Y:S05]  /*c900*/  @P3 BRA `(.L_x_6969) ;  /* 0x00000000002c3947 */ /* 0x001fea0003800000 */
[----:B------:R-:W-:Y:S05]  /*c910*/  @!P0 BRA `(.L_x_6970) ;  /* 0x0000000000048947 */ /* 0x000fea0003800000 */
[----:B------:R-:W-:Y:S01]  /*c920*/  BPT.TRAP 0x1 ;  /* 0x000000040000795c */ /* 0x000fe20000300000 */
.L_x_6970:
[----:B------:R-:W-:Y:S01]  /*c930*/  ULEA UR8, UR24, UR44, 0x3 ;  /* 0x0000002c18087291 */ /* 0x000fe2000f8e183f */
[----:B------:R-:W-:-:S05]  /*c940*/  IMAD.U32 R10, RZ, RZ, UR19 ;  /* 0x00000013ff0a7e24 */ /* 0x000fca000f8e00ff */
[----:B------:R-:W-:-:S04]  /*c950*/  SHF.L.U32 R10, R10, 0x1f, RZ ;  /* 0x0000001f0a0a7819 */ /* 0x000fc800000006ff */
[----:B------:R0:W1:Y:S01]  /*c960*/  SYNCS.PHASECHK.TRANS64.TRYWAIT P2, [UR8+0x28850], R10 ;  /* 0x0288500aff0075a7 */ /* 0x0000620008040148 */
[----:B------:R-:W-:Y:S05]  /*c970*/  @!P0 BRA `(.L_x_6971) ;  /* 0x0000000000048947 */ /* 0x000fea0003800000 */
[----:B------:R-:W-:Y:S01]  /*c980*/  BPT.TRAP 0x1 ;  /* 0x000000040000795c */ /* 0x000fe20000300000 */
.L_x_6971:
[----:B-1----:R-:W-:Y:S05]  /*c990*/  @P2 BRA `(.L_x_6969) ;  /* 0x0000000000082947 */ /* 0x002fea0003800000 */
[----:B------:R-:W1:Y:S02]  /*c9a0*/  SYNCS.PHASECHK.TRANS64.TRYWAIT P2, [UR8+0x28850], R10 ;  /* 0x0288500aff0075a7 */ /* 0x000e640008040148 */
[----:B-1----:R-:W-:Y:S05]  /*c9b0*/  @!P2 BRA `(.L_x_6972) ;  /* 0x000000f40080a947 */ /* 0x002fea0003800000 */
.L_x_6969:
        /* <DEDUP_REMOVED lines=25> */
[----:B------:R-:W-:Y:S01]  /*cb50*/  QGMMA.64x128x32.F32.E4M3.E4M3 R120, R204, gdesc[UR8], R120, gsb0 ;  /* 0x01e00008cc787df3 */ /* 0x000fe20008000878 */
[----:B------:R-:W-:Y:S01]  /*cb60*/  UIADD3 UR10, UR9, 0x2, URZ ;  /* 0x00000002090a7890 */ /* 0x000fe2000fffe03f */
[----:B------:R-:W3:Y:S01]  /*cb70*/  MUFU.TANH R22, R22 ;  /* 0x0000001600167308 */ /* 0x000ee20000002400 */
[----:B------:R-:W-:Y:S01]  /*cb80*/  UMOV UR11, 0x80000020 ;  /* 0x80000020000b7882 */ /* 0x000fe20000000000 */
[----:B------:R-:W-:Y:S01]  /*cb90*/  FMUL.FTZ R69, R0, R75 ;  /* 0x0000004b00457220 */ /* 0x000fe20000410000 */
[----:B01----:R-:W-:Y:S01]  /*cba0*/  FMNMX.FTZ R10, R14, R13, !PT ;  /* 0x0000000d0e0a7209 */ /* 0x003fe20007810000 */
        /* <DEDUP_REMOVED lines=10> */
[----:B--2---:R-:W-:Y:S01]  /*cc50*/  FMNMX.FTZ R93, R15, R10, !PT ;  /* 0x0000000a0f5d7209 */ /* 0x004fe20007810000 */
        /* <DEDUP_REMOVED lines=10> */
[----:B------:R-:W-:Y:S01]  /*cd00*/  FMUL.FTZ R71, R0, R77 ;  /* 0x0000004d00477220 */ /* 0x000fe20000410000 */
[----:B---3--:R-:W-:Y:S01]  /*cd10*/  FMNMX.FTZ R10, R22, R93, !PT ;  /* 0x0000005d160a7209 */ /* 0x008fe20007810000 */
        /* <DEDUP_REMOVED lines=8> */
[----:B0-----:R-:W-:Y:S01]  /*cda0*/  FMNMX.FTZ R95, R23, R10, !PT ;  /* 0x0000000a175f7209 */ /* 0x001fe20007810000 */
        /* <DEDUP_REMOVED lines=8> */
[----:B-1----:R-:W-:Y:S01]  /*ce30*/  FMNMX.FTZ R94, R26, R95, !PT ;  /* 0x0000005f1a5e7209 */ /* 0x002fe20007810000 */
        /* <DEDUP_REMOVED lines=9> */
[----:B--2---:R-:W-:Y:S01]  /*ced0*/  FMNMX.FTZ R95, R27, R94, !PT ;  /* 0x0000005e1b5f7209 */ /* 0x004fe20007810000 */
[C---:B------:R-:W-:Y:S01]  /*cee0*/  FMUL.FTZ R55, R0.reuse, R61 ;  /* 0x0000003d00377220 */ /* 0x040fe20000410000 */
[----:B------:R-:W2:Y:S01]  /*cef0*/  MUFU.TANH R34, R34 ;  /* 0x0000002200227308 */ /* 0x000ea20000002400 */
[C---:B------:R-:W-:Y:S01]  /*cf00*/  FMUL.FTZ R78, R0.reuse, R84 ;  /* 0x00000054004e7220 */ /* 0x040fe20000410000 */
[C---:B------:R-:W-:Y:S01]  /*cf10*/  FMUL.FTZ R61, R0.reuse, R67 ;  /* 0x00000043003d7220 */ /* 0x040fe20000410000 */
[C---:B------:R-:W-:Y:S01]  /*cf20*/  FMUL.FTZ R84, R0.reuse, R90 ;  /* 0x0000005a00547220 */ /* 0x040fe20000410000 */
[C---:B------:R-:W-:Y:S01]  /*cf30*/  FMUL.FTZ R67, R0.reuse, R73 ;  /* 0x0000004900437220 */ /* 0x040fe20000410000 */
[C---:B------:R-:W-:Y:S01]  /*cf40*/  FMUL.FTZ R90, R0.reuse, R96 ;  /* 0x00000060005a7220 */ /* 0x040fe20000410000 */
[----:B------:R-:W-:Y:S01]  /*cf50*/  FMUL.FTZ R73, R0, R79 ;  /* 0x0000004f00497220 */ /* 0x000fe20000410000 */
[----:B---3--:R-:W-:Y:S01]  /*cf60*/  FMNMX.FTZ R96, R30, R95, !PT ;  /* 0x0000005f1e607209 */ /* 0x008fe20007810000 */
[----:B------:R-:W3:Y:S01]  /*cf70*/  MUFU.TANH R20, R20 ;  /* 0x0000001400147308 */ /* 0x000ee20000002400 */
[C---:B------:R-:W-:Y:S01]  /*cf80*/  FMUL.FTZ R79, R0.reuse, R85 ;  /* 0x00000055004f7220 */ /* 0x040fe20000410000 */
[C---:B------:R-:W-:Y:S01]  /*cf90*/  FMUL.FTZ R85, R0.reuse, R91 ;  /* 0x0000005b00557220 */ /* 0x040fe20000410000 */
[C---:B------:R-:W-:Y:S01]  /*cfa0*/  FMUL.FTZ R91, R0.reuse, R97 ;  /* 0x00000061005b7220 */ /* 0x040fe20000410000 */
[----:B0-----:R-:W-:Y:S01]  /*cfb0*/  FMNMX.FTZ R97, R31, R96, !PT ;  /* 0x000000601f617209 */ /* 0x001fe20007810000 */
[C---:B------:R-:W-:Y:S01]  /*cfc0*/  FMUL.FTZ R44, R0.reuse, R50 ;  /* 0x00000032002c7220 */ /* 0x040fe20000410000 */
[----:B------:R-:W-:Y:S01]  /*cfd0*/  FMUL.FTZ R50, R0, R56 ;  /* 0x0000003800327220 */ /* 0x000fe20000410000 */
[----:B-1----:R-:W-:Y:S01]  /*cfe0*/  FMNMX.FTZ R11, R21, R12, !PT ;  /* 0x0000000c150b7209 */ /* 0x002fe20007810000 */
[----:B------:R-:W0:Y:S01]  /*cff0*/  MUFU.TANH R35, R35 ;  /* 0x0000002300237308 */ /* 0x000e220000002400 */
[----:B--2---:R-:W-:Y:S01]  /*d000*/  FMNMX.FTZ R96, R34, R97, !PT ;  /* 0x0000006122607209 */ /* 0x004fe20007810000 */
        /* <DEDUP_REMOVED lines=11> */
[----:B------:R-:W-:Y:S01]  /*d0c0*/  FMUL.FTZ R95, R0, R101 ;  /* 0x00000065005f7220 */ /* 0x000fe20000410000 */
[----:B------:R-:W-:-:S02]  /*d0d0*/  UMOV UR8, UR15 ;  /* 0x0000000f00087c82 */ /* 0x000fc40008000000 */
        /* <DEDUP_REMOVED lines=24> */
[----:B--2---:R-:W-:Y:S01]  /*d260*/  FMNMX.FTZ R99, R43, R98, !PT ;  /* 0x000000622b637209 */ /* 0x004fe20007810000 */
[----:B------:R-:W-:-:S06]  /*d270*/  FMUL.FTZ R98, R0, R104 ;  /* 0x0000006800627220 */ /* 0x000fcc0000410000 */
        /* <DEDUP_REMOVED lines=37> */
[----:B-1----:R-:W-:Y:S01]  /*d4d0*/  FMNMX.FTZ R10, R48, R11, !PT ;  /* 0x0000000b300a7209 */ /* 0x002fe20007810000 */
[----:B------:R-:W-:Y:S02]  /*d4e0*/  WARPGROUP.DEPBAR.LE gsb0, 0x0 ;  /* 0x00008000000079c5 */ /* 0x000fe40000010000 */
[----:B------:R-:W-:-:S04]  /*d4f0*/  WARPGROUP.ARRIVE ;  /* 0x00000000000079c5 */ /* 0x000fc80000000000 */
[----:B------:R-:W1:Y:S01]  /*d500*/  MUFU.TANH R63, R63 ;  /* 0x0000003f003f7308 */ /* 0x000e620000002400 */
[----:B--2---:R-:W-:Y:S01]  /*d510*/  FMNMX.FTZ R104, R62, R103, !PT ;  /* 0x000000673e687209 */ /* 0x004fe20007810000 */
[----:B------:R-:W-:Y:S01]  /*d520*/  QGMMA.64x128x32.F32.E4M3.E4M3 R120, R196, gdesc[UR8], R120, gsb0 ;  /* 0x01e00008c4787df3 */ /* 0x000fe20008000878 */
[----:B------:R-:W-:Y:S01]  /*d530*/  FMUL.FTZ R103, R0, R109 ;  /* 0x0000006d00677220 */ /* 0x000fe20000410000 */
        /* <DEDUP_REMOVED lines=94> */
[----:B------:R-:W-:Y:S01]  /*db20*/  QGMMA.64x128x32.F32.E4M3.E4M3 R120, R188, gdesc[UR8], R120, gsb0 ;  /* 0x01e00008bc787df3 */ /* 0x000fe20008000878 */
[----:B------:R-:W-:Y:S01]  /*db30*/  UIADD3 UR10, UR9, 0x402, URZ ;  /* 0x00000402090a7890 */ /* 0x000fe2000fffe03f */
[----:B------:R-:W-:Y:S01]  /*db40*/  IMAD.U32 R118, RZ, RZ, UR18 ;  /* 0x00000012ff767e24 */ /* 0x000fe2000f8e00ff */
[----:B------:R-:W-:Y:S02]  /*db50*/  UMOV UR11, 0x80000020 ;  /* 0x80000020000b7882 */ /* 0x000fe40000000000 */
        /* <DEDUP_REMOVED lines=25> */
[----:B------:R-:W1:Y:S02]  /*dcf0*/  SHFL.BFLY PT, R115, R114, 0x2, 0x1f ;  /* 0x0c401f0072737f89 */ /* 0x000e6400000e0000 */
[----:B------:R-:W3:Y:S01]  /*dd00*/  MUFU.TANH R104, R104 ;  /* 0x0000006800687308 */ /* 0x000ee20000002400 */
[----:B--2---:R-:W-:-:S07]  /*dd10*/  FMNMX.FTZ R10, R100, R11, !PT ;  /* 0x0000000b640a7209 */ /* 0x004fce0007810000 */
[----:B------:R-:W2:Y:S01]  /*dd20*/  MUFU.TANH R105, R105 ;  /* 0x0000006900697308 */ /* 0x000ea20000002400 */
[----:B0-----:R-:W-:-:S07]  /*dd30*/  FMNMX.FTZ R11, R101, R10, !PT ;  /* 0x0000000a650b7209 */ /* 0x001fce0007810000 */
[----:B------:R-:W0:Y:S01]  /*dd40*/  MUFU.TANH R108, R108 ;  /* 0x0000006c006c7308 */ /* 0x000e220000002400 */
[----:B---3--:R-:W-:Y:S02]  /*dd50*/  FMNMX.FTZ R10, R104, R11, !PT ;  /* 0x0000000b680a7209 */ /* 0x008fe40007810000 */
[----:B-1----:R-:W-:-:S05]  /*dd60*/  FMNMX.FTZ R115, R114, R115, !PT ;  /* 0x0000007372737209 */ /* 0x002fca0007810000 */
        /* <DEDUP_REMOVED lines=8> */
[----:B--2---:R-:W-:-:S05]  /*ddf0*/  FMNMX.FTZ R10, R112, R11, !PT ;  /* 0x0000000b700a7209 */ /* 0x004fca0007810000 */
[----:B------:R-:W-:Y:S01]  /*de00*/  QGMMA.64x128x32.F32.E4M3.E4M3 R120, R184, gdesc[UR8], R120, gsb0 ;  /* 0x01e00008b8787df3 */ /* 0x000fe20008000878 */
[----:B0-----:R-:W-:Y:S02]  /*de10*/  FMNMX.FTZ R11, R113, R10, !PT ;  /* 0x0000000a710b7209 */ /* 0x001fe40007810000 */
[----:B------:R-:W0:Y:S04]  /*de20*/  SHFL.BFLY PT, R10, R115, 0x1, 0x1f ;  /* 0x0c201f00730a7f89 */ /* 0x000e2800000e0000 */
[----:B------:R-:W1:Y:S01]  /*de30*/  SHFL.BFLY PT, R116, R11, 0x2, 0x1f ;  /* 0x0c401f000b747f89 */ /* 0x000e6200000e0000 */
[----:B0-----:R-:W-:Y:S01]  /*de40*/  FMNMX.FTZ R10, R115, R10, !PT ;  /* 0x0000000a730a7209 */ /* 0x001fe20007810000 */
[----:B------:R-:W-:Y:S01]  /*de50*/  IMAD.U32 R115, RZ, RZ, UR8 ;  /* 0x00000008ff737e24 */ /* 0x000fe2000f8e00ff */
        /* <DEDUP_REMOVED lines=22> */
[----:B------:R-:W0:Y:S01]  /*dfc0*/  SHFL.BFLY PT, R117, R116, 0x1, 0x1f ;  /* 0x0c201f0074757f89 */ /* 0x000e2200000e0000 */
        /* <DEDUP_REMOVED lines=24> */
[----:B0-----:R-:W-:Y:S01]  /*e150*/  FMNMX.FTZ R11, R116, R117, !PT ;  /* 0x00000075740b7209 */ /* 0x001fe20007810000 */
[--C-:B------:R-:W-:Y:S01]  /*e160*/  FFMA.FTZ R102, R103, UR8, -R114.reuse ;  /* 0x0000000867667c23 */ /* 0x100fe20008010872 */
[----:B------:R-:W-:-:S01]  /*e170*/  FFMA.FTZ R103, R106, UR8, -R114 ;  /* 0x000000086a677c23 */ /* 0x000fc20008010872 */
[----:B------:R-:W-:-:S02]  /*e180*/  IMAD.U32 R116, RZ, RZ, UR8 ;  /* 0x00000008ff747e24 */ /* 0x000fc4000f8e00ff */
[----:B------:R-:W-:-:S01]  /*e190*/  FFMA.FTZ R106, R107, UR8, -R114 ;  /* 0x000000086b6a7c23 */ /* 0x000fc20008010872 */
[--C-:B------:R-:W-:Y:S01]  /*e1a0*/  FFMA.FTZ R107, R110, UR8, -R114.reuse ;  /* 0x000000086e6b7c23 */ /* 0x100fe20008010872 */
[----:B------:R-:W-:Y:S01]  /*e1b0*/  FMUL.FTZ R117, R13, UR8 ;  /* 0x000000080d757c20 */ /* 0x000fe20008410000 */
[----:B------:R-:W-:Y:S01]  /*e1c0*/  FFMA.FTZ R110, R111, UR8, -R114 ;  /* 0x000000086f6e7c23 */ /* 0x000fe20008010872 */
[----:B------:R-:W-:-:S01]  /*e1d0*/  FADD.FTZ R13, -R11, R12 ;  /* 0x0000000c0b0d7221 */ /* 0x000fc20000010100 */
[----:B------:R-:W-:Y:S01]  /*e1e0*/  FFMA.FTZ R111, R11, R116, -8 ;  /* 0xc10000000b6f7423 */ /* 0x000fe20000010074 */
[----:B------:R-:W-:Y:S02]  /*e1f0*/  MUFU.EX2 R12, R117 ;  /* 0x00000075000c7308 */ /* 0x000fe40000000800 */
[----:B------:R-:W-:Y:S01]  /*e200*/  FMUL.FTZ R13, R13, UR8 ;  /* 0x000000080d0d7c20 */ /* 0x000fe20008410000 */
        /* <DEDUP_REMOVED lines=43> */
[----:B------:R-:W-:-:S02]  /*e4c0*/  WARPGROUP.DEPBAR.LE gsb0, 0x0 ;  /* 0x00008000000079c5 */ /* 0x000fc40000010000 */
[----:B------:R-:W1:Y:S01]  /*e4d0*/  MUFU.EX2 R15, R15 ;  /* 0x0000000f000f7308 */ /* 0x000e620000000800 */
[----:B0-----:R-:W-:-:S01]  /*e4e0*/  FADD.FTZ R72, R14, R5 ;  /* 0x000000050e487221 */ /* 0x001fc20000010000 */
[----:B------:R-:W-:-:S06]  /*e4f0*/  FFMA.FTZ R112, R112, UR8, -R111 ;  /* 0x0000000870707c23 */ /* 0x000fcc000801086f */
[----:B------:R-:W0:Y:S01]  /*e500*/  MUFU.EX2 R20, R20 ;  /* 0x0000001400147308 */ /* 0x000e220000000800 */
[----:B--2---:R-:W-:-:S07]  /*e510*/  FADD.FTZ R5, R21, R4 ;  /* 0x0000000415057221 */ /* 0x004fce0000010000 */
[----:B------:R-:W2:Y:S01]  /*e520*/  MUFU.EX2 R22, R22 ;  /* 0x0000001600167308 */ /* 0x000ea20000000800 */
[----:B-1----:R-:W-:-:S01]  /*e530*/  FADD.FTZ R117, R15, R72 ;  /* 0x000000480f757221 */ /* 0x002fc20000010000 */
[----:B------:R-:W-:-:S06]  /*e540*/  FFMA.FTZ R72, R76, UR8, -R111 ;  /* 0x000000084c487c23 */ /* 0x000fcc000801086f */
        /* <DEDUP_REMOVED lines=16> */
[----:B------:R-:W-:-:S06]  /*e650*/  FFMA.FTZ R76, R80, UR8, -R111 ;  /* 0x00000008504c7c23 */ /* 0x000fcc000801086f */
        /* <DEDUP_REMOVED lines=16> */
[----:B------:R-:W-:-:S06]  /*e760*/  FFMA.FTZ R80, R84, UR8, -R111 ;  /* 0x0000000854507c23 */ /* 0x000fcc000801086f */
        /* <DEDUP_REMOVED lines=110> */
[----:B------:R-:W-:-:S06]  /*ee50*/  IADD3 R116, -R18, 0xb, RZ ;  /* 0x0000000b12747810 */ /* 0x000fcc0007ffe1ff */
[----:B------:R-:W2:Y:S01]  /*ee60*/  MUFU.EX2 R93, R93 ;  /* 0x0000005d005d7308 */ /* 0x000ea20000000800 */
[----:B-1----:R-:W-:-:S07]  /*ee70*/  FADD.FTZ R4, R88, R5 ;  /* 0x0000000558047221 */ /* 0x002fce0000010000 */
        /* <DEDUP_REMOVED lines=14> */
[----:B------:R-:W-:-:S05]  /*ef60*/  @!P1 LEA R4, R118, UR44, 0x3 ;  /* 0x0000002c76049c11 */ /* 0x000fca000f8e18ff */
[----:B------:R-:W-:Y:S01]  /*ef70*/  @!P1 VIADD R4, R4, 0x28840 ;  /* 0x0002884004049836 */ /* 0x000fe20000000000 */
[----:B------:R-:W1:Y:S01]  /*ef80*/  MUFU.EX2 R98, R98 ;  /* 0x0000006200627308 */ /* 0x000e620000000800 */
[----:B0-----:R-:W-:-:S01]  /*ef90*/  FADD.FTZ R109, R95, R108 ;  /* 0x0000006c5f6d7221 */ /* 0x001fc20000010000 */
[----:B------:R1:W-:Y:S06]  /*efa0*/  BAR.ARV R116, 0x100 ;  /* 0x000400740000751d */ /* 0x0003ec0000002000 */
[----:B------:R-:W0:Y:S01]  /*efb0*/  MUFU.EX2 R101, R101 ;  /* 0x0000006500657308 */ /* 0x000e220000000800 */
[----:B--2---:R-:W-:-:S01]  /*efc0*/  FADD.FTZ R108, R96, R5 ;  /* 0x00000005606c7221 */ /* 0x004fc20000010000 */
[----:B------:R-:W-:-:S04]  /*efd0*/  @!P1 PRMT R4, RZ, 0x654, R4 ;  /* 0x00000654ff049816 */ /* 0x000fc80000000004 */
[----:B------:R2:W-:Y:S02]  /*efe0*/  @!P1 SYNCS.ARRIVE.TRANS64.RED.A1T0 RZ, [R4+URZ], RZ ;  /* 0x000000ff04ff99a7 */ /* 0x0005e4000810043f */
[----:B------:R-:W3:Y:S01]  /*eff0*/  MUFU.EX2 R99, R99 ;  /* 0x0000006300637308 */ /* 0x000ee20000000800 */
[----:B-1----:R-:W-:-:S07]  /*f000*/  FADD.FTZ R116, R98, R109 ;  /* 0x0000006d62747221 */ /* 0x002fce0000010000 */
[----:B------:R-:W1:Y:S01]  /*f010*/  MUFU.EX2 R104, R104 ;  /* 0x0000006800687308 */ /* 0x000e620000000800 */
[----:B0-----:R-:W-:-:S07]  /*f020*/  FADD.FTZ R5, R101, R108 ;  /* 0x0000006c65057221 */ /* 0x001fce0000010000 */
[----:B------:R-:W2:Y:S01]  /*f030*/  MUFU.EX2 R102, R102 ;  /* 0x0000006600667308 */ /* 0x000ea20000000800 */
[----:B---3--:R-:W-:-:S07]  /*f040*/  FADD.FTZ R109, R99, R116 ;  /* 0x00000074636d7221 */ /* 0x008fce0000010000 */
        /* <DEDUP_REMOVED lines=22> */
.L_x_6973:
        /* <DEDUP_REMOVED lines=123> */
[----:B------:R-:W-:-:S05]  /*f960*/  UMOV UR24, UR18 ;  /* 0x0000001200187c82 */ /* 0x000fca0008000000 */
.L_x_6964:
        /* <DEDUP_REMOVED lines=11> */
[----:B------:R-:W-:Y:S01]  /*fa20*/  ULDC UR23, c[0x0][0x988] ;  /* 0x0002620000177ab9 */ /* 0x000fe20000000800 */
[----:B------:R-:W-:-:S05]  /*fa30*/  ULDC UR29, c[0x0][0x9e0] ;  /* 0x00027800001d7ab9 */ /* 0x000fca0000000800 */
.L_x_6993:
        /* <DEDUP_REMOVED lines=9> */
.L_x_6977:
[----:B------:R-:W-:Y:S01]  /*fad0*/  ULEA UR8, UR24, UR44, 0x3 ;  /* 0x0000002c18087291 */ /* 0x000fe2000f8e183f */
[----:B------:R-:W-:-:S05]  /*fae0*/  IMAD.U32 R10, RZ, RZ, UR4 ;  /* 0x00000004ff0a7e24 */ /* 0x000fca000f8e00ff */
[----:B------:R-:W-:-:S04]  /*faf0*/  SHF.L.U32 R10, R10, 0x1f, RZ ;  /* 0x0000001f0a0a7819 */ /* 0x000fc800000006ff */
[----:B------:R0:W1:Y:S01]  /*fb00*/  SYNCS.PHASECHK.TRANS64.TRYWAIT P2, [UR8+0x28830], R10 ;  /* 0x0288300aff0075a7 */ /* 0x0000620008040148 */
[----:B------:R-:W-:Y:S05]  /*fb10*/  @!P0 BRA `(.L_x_6978) ;  /* 0x0000000000048947 */ /* 0x000fea0003800000 */
[----:B------:R-:W-:Y:S01]  /*fb20*/  BPT.TRAP 0x1 ;  /* 0x000000040000795c */ /* 0x000fe20000300000 */
.L_x_6978:
[----:B-1----:R-:W-:Y:S05]  /*fb30*/  @P2 BRA `(.L_x_6976) ;  /* 0x0000000000082947 */ /* 0x002fea0003800000 */
[----:B------:R-:W1:Y:S02]  /*fb40*/  SYNCS.PHASECHK.TRANS64.TRYWAIT P2, [UR8+0x28830], R10 ;  /* 0x0288300aff0075a7 */ /* 0x000e640008040148 */
[----:B-1----:R-:W-:Y:S05]  /*fb50*/  @!P2 BRA `(.L_x_6979) ;  /* 0x000000c40030a947 */ /* 0x002fea0003800000 */
.L_x_6976:
[----:B------:R2:W-:Y:S01]  /*fb60*/  BAR.SYNC.DEFER_BLOCKING R12, 0x100 ;  /* 0x0004000c0000751d */ /* 0x0005e20000010000 */
[----:B------:R-:W-:Y:S01]  /*fb70*/  R2UR UR8, R6 ;  /* 0x00000000060872ca */ /* 0x000fe200000e0000 */
[----:B------:R-:W-:Y:S01]  /*fb80*/  UIMAD UR18, UR24, 0x600, UR6 ;  /* 0x00000600181278a4 */ /* 0x000fe2000f8e0206 */
[----:B------:R-:W-:-:S03]  /*fb90*/  R2UR UR9, R7 ;  /* 0x00000000070972ca */ /* 0x000fc600000e0000 */
[----:B------:R-:W-:Y:S01]  /*fba0*/  UMOV UR11, 0x40000040 ;  /* 0x40000040000b7882 */ /* 0x000fe20000000000 */
[----:B------:R-:W-:Y:S02]  /*fbb0*/  UIADD3 UR14, UR18, 0x4, URZ ;  /* 0x00000004120e7890 */ /* 0x000fe4000fffe03f */
[----:B------:R-:W-:Y:S01]  /*fbc0*/  UMOV UR10, UR18 ;  /* 0x00000012000a7c82 */ /* 0x000fe20008000000 */
[----:B------:R-:W-:Y:S01]  /*fbd0*/  UMOV UR15, 0x40000040 ;  /* 0x40000040000f7882 */ /* 0x000fe20000000000 */
[----:B------:R-:W-:Y:S01]  /*fbe0*/  UMOV UR19, 0x40000040 ;  /* 0x4000004000137882 */ /* 0x000fe20000000000 */
[----:B------:R-:W-:-:S06]  /*fbf0*/  WARPGROUP.ARRIVE ;  /* 0x00000000000079c5 */ /* 0x000fcc0000000000 */
[----:B------:R-:W-:Y:S01]  /*fc00*/  QGMMA.64x192x32.F32.E4M3.E4M3 R24, gdesc[UR8], RZ, !UPT, gsb0 ;  /* 0x02e00000081879f3 */ /* 0x000fe2000c0008ff */
[----:B------:R-:W-:Y:S01]  /*fc10*/  UIADD3 UR10, UR18, 0x2, URZ ;  /* 0x00000002120a7890 */ /* 0x000fe2000fffe03f */
[----:B------:R-:W-:Y:S01]  /*fc20*/  UMOV UR8, UR20 ;  /* 0x0000001400087c82 */ /* 0x000fe20008000000 */
[----:B------:R-:W-:Y:S01]  /*fc30*/  UMOV UR9, UR21 ;  /* 0x0000001500097c82 */ /* 0x000fe20008000000 */
[----:B------:R-:W-:Y:S01]  /*fc40*/  UMOV UR11, 0x40000040 ;  /* 0x40000040000b7882 */ /* 0x000fe20000000000 */
[----:B------:R-:W-:Y:S01]  /*fc50*/  UIADD3 UR18, UR18, 0x6, URZ ;  /* 0x0000000612127890 */ /* 0x000fe2000fffe03f */
[----:B------:R-:W-:Y:S02]  /*fc60*/  WARPGROUP.DEPBAR.LE gsb0, 0x0 ;  /* 0x00008000000079c5 */ /* 0x000fe40000010000 */
[----:B------:R-:W-:-:S12]  /*fc70*/  WARPGROUP.ARRIVE ;  /* 0x00000000000079c5 */ /* 0x000fd80000000000 */
        /* <DEDUP_REMOVED lines=8> */
[----:B--2---:R-:W-:Y:S05]  /*fd00*/  @P3 BRA `(.L_x_6980) ;  /* 0x00000000002c3947 */ /* 0x004fea0003800000 */
[----:B------:R-:W-:Y:S05]  /*fd10*/  @!P0 BRA `(.L_x_6981) ;  /* 0x0000000000048947 */ /* 0x000fea0003800000 */
[----:B------:R-:W-:Y:S01]  /*fd20*/  BPT.TRAP 0x1 ;  /* 0x000000040000795c */ /* 0x000fe20000300000 */
.L_x_6981:
[----:B------:R-:W-:Y:S01]  /*fd30*/  ULEA UR8, UR22, UR44, 0x3 ;  /* 0x0000002c16087291 */ /* 0x000fe2000f8e183f */
[----:B01----:R-:W-:-:S05]  /*fd40*/  IMAD.U32 R10, RZ, RZ, UR25 ;  /* 0x00000019ff0a7e24 */ /* 0x003fca000f8e00ff */
[----:B------:R-:W-:-:S04]  /*fd50*/  SHF.L.U32 R10, R10, 0x1f, RZ ;  /* 0x0000001f0a0a7819 */ /* 0x000fc800000006ff */
[----:B------:R0:W1:Y:S01]  /*fd60*/  SYNCS.PHASECHK.TRANS64.TRYWAIT P2, [UR8+0x28850], R10 ;  /* 0x0288500aff0075a7 */ /* 0x0000620008040148 */
[----:B------:R-:W-:Y:S05]  /*fd70*/  @!P0 BRA `(.L_x_6982) ;  /* 0x0000000000048947 */ /* 0x000fea0003800000 */
[----:B------:R-:W-:Y:S01]  /*fd80*/  BPT.TRAP 0x1 ;  /* 0x000000040000795c */ /* 0x000fe20000300000 */
.L_x_6982:
[----:B-1----:R-:W-:Y:S05]  /*fd90*/  @P2 BRA `(.L_x_6980) ;  /* 0x0000000000082947 */ /* 0x002fea0003800000 */
[----:B------:R-:W1:Y:S02]  /*fda0*/  SYNCS.PHASECHK.TRANS64.TRYWAIT P2, [UR8+0x28850], R10 ;  /* 0x0288500aff0075a7 */ /* 0x000e640008040148 */
[----:B-1----:R-:W-:Y:S05]  /*fdb0*/  @!P2 BRA `(.L_x_6983) ;  /* 0x000000c000b0a947 */ /* 0x002fea0003800000 */
.L_x_6980:
        /* <DEDUP_REMOVED lines=11> */
[C---:B01----:R-:W-:Y:S01]  /*fe70*/  FMUL.FTZ R10, R0.reuse, R24 ;  /* 0x00000018000a7220 */ /* 0x043fe20000410000 */
[----:B------:R-:W-:Y:S01]  /*fe80*/  ULOP3.LUT UR8, UR8, 0x10000, URZ, 0xfc, !UPT ;  /* 0x0001000008087892 */ /* 0x000fe2000f8efc3f */
[----:B------:R-:W-:Y:S01]  /*fe90*/  FMUL.FTZ R29, R0, R36 ;  /* 0x00000024001d7220 */ /* 0x000fe20000410000 */
[----:B------:R-:W-:-:S02]  /*fea0*/  IMAD.U32 R46, RZ, RZ, UR24 ;  /* 0x00000018ff2e7e24 */ /* 0x000fc4000f8e00ff */
        /* <DEDUP_REMOVED lines=9> */
[----:B------:R-:W-:Y:S01]  /*ff40*/  FMUL.FTZ R59, R0, R66 ;  /* 0x00000042003b7220 */ /* 0x000fe20000410000 */
[----:B------:R-:W-:Y:S01]  /*ff50*/  QGMMA.64x128x32.F32.E4M3.E4M3 R120, R204, gdesc[UR8], R120, gsb0 ;  /* 0x01e00008cc787df3 */ /* 0x000fe20008000878 */
        /* <DEDUP_REMOVED lines=156> */
[----:B------:R-:W-:-:S03]  /*10920*/  FMUL.FTZ R96, R0, R114 ;  /* 0x0000007200607220 */ /* 0x000fc60000410000 */
[----:B------:R-:W0:Y:S01]  /*10930*/  MUFU.TANH R84, R84 ;  /* 0x0000005400547308 */ /* 0x000e220000002400 */
[----:B------:R-:W-:Y:S01]  /*10940*/  QGMMA.64x128x32.F32.E4M3.E4M3 R120, R188, gdesc[UR8], R120, gsb0 ;  /* 0x01e00008bc787df3 */ /* 0x000fe20008000878 */
[----:B------:R-:W-:Y:S01]  /*10950*/  UIADD3 UR10, UR8, 0x402, URZ ;  /* 0x00000402080a7890 */ /* 0x000fe2000fffe03f */
[----:B------:R-:W-:Y:S02]  /*10960*/  UMOV UR11, 0x80000020 ;  /* 0x80000020000b7882 */ /* 0x000fe40000000000 */
[----:B------:R-:W-:Y:S02]  /*10970*/  @UP0 ULDC UR8, c[0x0][0x44c] ;  /* 0x0001130000080ab9 */ /* 0x000fe40000000800 */
        /* <DEDUP_REMOVED lines=26> */
[----:B------:R-:W-:Y:S01]  /*10b20*/  IMAD.MOV.U32 R113, RZ, RZ, R8 ;  /* 0x000000ffff717224 */ /* 0x000fe200078e0008 */
[----:B------:R-:W-:Y:S01]  /*10b30*/  QGMMA.64x128x32.F32.E4M3.E4M3 R120, R184, gdesc[UR8], R120, gsb0 ;  /* 0x01e00008b8787df3 */ /* 0x000fe20008000878 */
[----:B------:R-:W-:Y:S01]  /*10b40*/  FMUL.FTZ R89, R0, R99 ;  /* 0x0000006300597220 */ /* 0x000fe20000410000 */
[----:B------:R-:W-:Y:S01]  /*10b50*/  @P3 SHF.R.U32.HI R113, RZ, UR8, R47 ;  /* 0x00000008ff713c19 */ /* 0x000fe2000801162f */
[----:B------:R-:W-:Y:S02]  /*10b60*/  @!P1 VIADD R99, R46, 0x28840 ;  /* 0x000288402e639836 */ /* 0x000fe40000000000 */
[C---:B------:R-:W-:Y:S01]  /*10b70*/  FMUL.FTZ R189, R0.reuse, R93 ;  /* 0x0000005d00bd7220 */ /* 0x040fe20000410000 */
[C---:B------:R-:W-:Y:S01]  /*10b80*/  FMUL.FTZ R191, R0.reuse, R97 ;  /* 0x0000006100bf7220 */ /* 0x040fe20000410000 */
[----:B------:R-:W-:Y:S01]  /*10b90*/  FMUL.FTZ R93, R0, R107 ;  /* 0x0000006b005d7220 */ /* 0x000fe20000410000 */
[----:B------:R-:W5:Y:S01]  /*10ba0*/  SHFL.IDX PT, R47, R113, RZ, 0x1c1f ;  /* 0x001c1fff712f7589 */ /* 0x000f6200000e0000 */
[----:B------:R-:W-:Y:S01]  /*10bb0*/  @!P1 PRMT R99, RZ, 0x654, R99 ;  /* 0x00000654ff639816 */ /* 0x000fe20000000063 */
[----:B------:R-:W-:-:S02]  /*10bc0*/  VIADD R46, R109, 0x1 ;  /* 0x000000016d2e7836 */ /* 0x000fc40000000000 */
[C---:B------:R-:W-:Y:S01]  /*10bd0*/  FMUL.FTZ R107, R0.reuse, R112 ;  /* 0x00000070006b7220 */ /* 0x040fe20000410000 */
[----:B------:R-:W-:Y:S01]  /*10be0*/  FMUL.FTZ R97, R0, R115 ;  /* 0x0000007300617220 */ /* 0x000fe20000410000 */
[----:B------:R-:W0:Y:S01]  /*10bf0*/  MUFU.TANH R188, R188 ;  /* 0x000000bc00bc7308 */ /* 0x000e220000002400 */
[----:B------:R-:W-:-:S04]  /*10c00*/  IMAD R46, R9, -0x2, R46 ;  /* 0xfffffffe092e7824 */ /* 0x000fc800078e022e */
[C---:B------:R-:W-:Y:S01]  /*10c10*/  VIADD R112, R46.reuse, 0xffffffff ;  /* 0xffffffff2e707836 */ /* 0x040fe20000000000 */
[----:B------:R-:W-:Y:S02]  /*10c20*/  IADD3 R114, R46, -UR27, R19 ;  /* 0x8000001b2e727c10 */ /* 0x000fe4000fffe013 */
[----:B------:R-:W0:Y:S03]  /*10c30*/  MUFU.TANH R190, R190 ;  /* 0x000000be00be7308 */ /* 0x000e260000002400 */
[C---:B------:R-:W-:Y:S02]  /*10c40*/  VIADD R110, R114.reuse, UR29 ;  /* 0x0000001d726e7c36 */ /* 0x040fe40008000000 */
[----:B------:R-:W-:-:S03]  /*10c50*/  VIADD R114, R114, UR7 ;  /* 0x0000000772727c36 */ /* 0x000fc60008000000 */
[----:B------:R-:W0:Y:S01]  /*10c60*/  MUFU.TANH R189, R189 ;  /* 0x000000bd00bd7308 */ /* 0x000e220000002400 */
[--C-:B-----5:R-:W-:Y:S02]  /*10c70*/  IMAD.IADD R115, R110, 0x1, R47.reuse ;  /* 0x000000016e737824 */ /* 0x120fe400078e022f */
[----:B------:R-:W-:-:S05]  /*10c80*/  IMAD.IADD R116, R114, 0x1, R47 ;  /* 0x0000000172747824 */ /* 0x000fca00078e022f */
        /* <DEDUP_REMOVED lines=12> */
[----:B-----5:R-:W-:-:S06]  /*10d50*/  FMUL.FTZ R99, R0, R119 ;  /* 0x0000007700637220 */ /* 0x020fcc0000410000 */
[----:B------:R-:W0:Y:S01]  /*10d60*/  MUFU.TANH R99, R99 ;  /* 0x0000006300637308 */ /* 0x000e220000002400 */
[----:B-1234-:R-:W-:Y:S05]  /*10d70*/  @P2 BRA `(.L_x_6984) ;  /* 0x0000000000582947 */ /* 0x01efea0003800000 */
        /* <DEDUP_REMOVED lines=13> */
.L_x_6986:
[----:B------:R-:W-:-:S05]  /*10e50*/  IMAD.U32 R118, RZ, RZ, UR26 ;  /* 0x0000001aff767e24 */ /* 0x000fca000f8e00ff */
[----:B------:R-:W-:-:S13]  /*10e60*/  ISETP.NE.AND P2, PT, R118, 0x1, PT ;  /* 0x000000017600780c */ /* 0x000fda0003f45270 */
[----:B------:R-:W1:Y:S02]  /*10e70*/  @P2 LDC.64 R46, c[0x0][0x9e8] ;  /* 0x00027a00ff2e2b82 */ /* 0x000e640000000a00 */
[----:B-1----:R-:W-:-:S05]  /*10e80*/  @P2 IMAD.HI.U32 R46, R117, R46, RZ ;  /* 0x0000002e752e2227 */ /* 0x002fca00078e00ff */
[----:B------:R-:W-:-:S07]  /*10e90*/  @P2 SHF.R.U32.HI R117, RZ, R47, R46 ;  /* 0x0000002fff752219 */ /* 0x000fce000001162e */
.L_x_6987:
[----:B------:R-:W-:Y:S05]  /*10ea0*/  BSYNC B0 ;  /* 0x0000000000007941 */ /* 0x000fea0003800000 */
.L_x_6985:
[----:B------:R-:W-:-:S05]  /*10eb0*/  IMAD R117, R117, R118, R112 ;  /* 0x0000007675757224 */ /* 0x000fca00078e0270 */
[----:B------:R-:W-:Y:S02]  /*10ec0*/  VIADDMNMX R115, R117, R118, R115, PT ;  /* 0x0000007675737246 */ /* 0x000fe40003800173 */
[----:B------:R-:W-:-:S07]  /*10ed0*/  VIMNMX R116, R116, R117, !PT ;  /* 0x0000007574747248 */ /* 0x000fce0007fe0100 */
.L_x_6984:
        /* <DEDUP_REMOVED lines=18> */
[----:B0-----:R-:W-:Y:S02]  /*11000*/  FSEL R22, R22, -INF , !P3 ;  /* 0xff80000016167808 */ /* 0x001fe40005800000 */
        /* <DEDUP_REMOVED lines=60> */
[----:B------:R-:W-:Y:S01]  /*113d0*/  ISETP.GT.AND P3, PT, R116, 0x38, !P4 ;  /* 0x000000387400780c */ /* 0x000fe20006764270 */
[----:B------:R-:W0:Y:S03]  /*113e0*/  SHFL.IDX PT, R43, R113, 0x1, 0x1c1f ;  /* 0x003c1f00712b7f89 */ /* 0x000e2600000e0000 */
        /* <DEDUP_REMOVED lines=8> */
[----:B------:R-:W-:Y:S01]  /*11470*/  ISETP.GE.AND P4, PT, R109, 0x41, PT ;  /* 0x000000416d00780c */ /* 0x000fe20003f86270 */
[----:B0-----:R-:W-:Y:S01]  /*11480*/  IMAD.IADD R110, R110, 0x1, R43 ;  /* 0x000000016e6e7824 */ /* 0x001fe200078e022b */
        /* <DEDUP_REMOVED lines=187> */
[----:B------:R-:W-:-:S12]  /*12040*/  IMAD.IADD R109, R114, 0x1, R43 ;  /* 0x00000001726d7824 */ /* 0x000fd800078e022b */
[----:B------:R-:W-:Y:S02]  /*12050*/  @P6 LOP3.LUT R2, R2, 0x800, RZ, 0xfc, !PT ;  /* 0x0000080002026812 */ /* 0x000fe400078efcff */
[----:B------:R-:W-:-:S04]  /*12060*/  ISETP.GT.AND P6, PT, R116, 0xb9, !P6 ;  /* 0x000000b97400780c */ /* 0x000fc800077c4270 */
[----:B------:R-:W-:-:S04]  /*12070*/  ISETP.LT.OR P6, PT, R115, 0xba, P6 ;  /* 0x000000ba7300780c */ /* 0x000fc800037c1670 */
[----:B------:R-:W-:Y:S02]  /*12080*/  FSEL R111, R111, -INF , !P6 ;  /* 0xff8000006f6f7808 */ /* 0x000fe40007000000 */
[----:B------:R-:W-:-:S13]  /*12090*/  PLOP3.LUT P6, PT, PT, PT, UP1, 0x40, 0x0 ;  /* 0x000000000000781c */ /* 0x000fda0003fce818 */
        /* <DEDUP_REMOVED lines=14> */
.L_x_6990:
[----:B------:R-:W-:-:S05]  /*12180*/  IMAD.U32 R115, RZ, RZ, UR26 ;  /* 0x0000001aff737e24 */ /* 0x000fca000f8e00ff */
[----:B------:R-:W-:-:S13]  /*12190*/  ISETP.NE.AND P6, PT, R115, 0x1, PT ;  /* 0x000000017300780c */ /* 0x000fda0003fc5270 */
[----:B------:R-:W0:Y:S02]  /*121a0*/  @P6 LDC.64 R42, c[0x0][0x9e8] ;  /* 0x00027a00ff2a6b82 */ /* 0x000e240000000a00 */
[----:B0-----:R-:W-:-:S05]  /*121b0*/  @P6 IMAD.HI.U32 R42, R113, R42, RZ ;  /* 0x0000002a712a6227 */ /* 0x001fca00078e00ff */
[----:B------:R-:W-:-:S07]  /*121c0*/  @P6 SHF.R.U32.HI R113, RZ, R43, R42 ;  /* 0x0000002bff716219 */ /* 0x000fce000001162a */
.L_x_6991:
[----:B------:R-:W-:Y:S05]  /*121d0*/  BSYNC B0 ;  /* 0x0000000000007941 */ /* 0x000fea0003800000 */
.L_x_6989:
[----:B------:R-:W-:-:S05]  /*121e0*/  IMAD R112, R113, R115, R112 ;  /* 0x0000007371707224 */ /* 0x000fca00078e0270 */
[----:B------:R-:W-:Y:S02]  /*121f0*/  VIADDMNMX R110, R112, R115, R110, PT ;  /* 0x00000073706e7246 */ /* 0x000fe4000380016e */
[----:B------:R-:W-:-:S07]  /*12200*/  VIMNMX R109, R109, R112, !PT ;  /* 0x000000706d6d7248 */ /* 0x000fce0007fe0100 */
.L_x_6988:
        /* <DEDUP_REMOVED lines=126> */
[----:B------:R-:W-:Y:S02]  /*129f0*/  ISETP.LT.OR P3, PT, R110, 0xb1, P3 ;  /* 0x000000b16e00780c */ /* 0x000fe40001f61670 */
[C---:B------:R-:W-:Y:S02]  /*12a00*/  ISETP.GT.AND P2, PT, R109.reuse, 0x49, !P2 ;  /* 0x000000496d00780c */ /* 0x040fe40005744270 */
[----:B------:R-:W-:-:S02]  /*12a10*/  ISETP.GT.AND P5, PT, R109, 0xb8, !P5 ;  /* 0x000000b86d00780c */ /* 0x000fc40006fa4270 */
        /* <DEDUP_REMOVED lines=16> */
[----:B------:R-:W-:Y:S02]  /*12b20*/  LOP3.LUT P2, RZ, R16, 0x2000000, RZ, 0xc0, !PT ;  /* 0x0200000010ff7812 */ /* 0x000fe4000784c0ff */
[----:B------:R-:W-:Y:S02]  /*12b30*/  FSEL R98, R98, -INF , !P5 ;  /* 0xff80000062627808 */ /* 0x000fe40006800000 */
[----:B------:R-:W-:-:S04]  /*12b40*/  ISETP.GT.AND P2, PT, R109, 0x58, !P2 ;  /* 0x000000586d00780c */ /* 0x000fc80005744270 */
[----:B------:R-:W-:Y:S02]  /*12b50*/  ISETP.LT.OR P2, PT, R110, 0x59, P2 ;  /* 0x000000596e00780c */ /* 0x000fe40001741670 */
[----:B0-----:R-:W-:Y:S02]  /*12b60*/  FMNMX.FTZ R10, R43, R10, !PT ;  /* 0x0000000a2b0a7209 */ /* 0x001fe40007810000 */
        /* <DEDUP_REMOVED lines=85> */
[C---:B------:R-:W-:Y:S02]  /*130c0*/  ISETP.GT.AND P2, PT, R109.reuse, RZ, !P6 ;  /* 0x000000ff6d00720c */ /* 0x040fe40007744270 */
[----:B------:R-:W-:Y:S02]  /*130d0*/  LOP3.LUT P6, RZ, R2, 0x800, RZ, 0xc0, !PT ;  /* 0x0000080002ff7812 */ /* 0x000fe400078cc0ff */
[----:B------:R-:W-:Y:S02]  /*130e0*/  ISETP.LT.OR P2, PT, R110, 0x1, P2 ;  /* 0x000000016e00780c */ /* 0x000fe40001741670 */
[----:B------:R-:W-:Y:S02]  /*130f0*/  ISETP.GT.AND P6, PT, R109, 0xb9, !P6 ;  /* 0x000000b96d00780c */ /* 0x000fe400077c4270 */
[----:B------:R-:W-:Y:S01]  /*13100*/  FSEL R113, R11, -INF , !P2 ;  /* 0xff8000000b717808 */ /* 0x000fe20005000000 */
[----:B------:R-:W-:-:S01]  /*13110*/  FFMA.FTZ R11, R10, R115, -8 ;  /* 0xc10000000a0b7423 */ /* 0x000fc20000010073 */
[----:B------:R-:W-:-:S02]  /*13120*/  FSETP.NEU.FTZ.AND P2, PT, R10, -INF , PT ;  /* 0xff8000000a00780b */ /* 0x000fc40003f5d000 */
[----:B------:R-:W-:Y:S02]  /*13130*/  FMNMX.FTZ R115, R113, R14, !PT ;  /* 0x0000000e71737209 */ /* 0x000fe40007810000 */
[----:B------:R-:W-:Y:S02]  /*13140*/  FSEL R11, R11, RZ, P2 ;  /* 0x000000ff0b0b7208 */ /* 0x000fe40001000000 */
[----:B------:R-:W-:Y:S02]  /*13150*/  FMNMX.FTZ R112, R20, R115, !PT ;  /* 0x0000007314707209 */ /* 0x000fe40007810000 */
[----:B------:R-:W-:Y:S01]  /*13160*/  ISETP.LT.OR P6, PT, R110, 0xba, P6 ;  /* 0x000000ba6e00780c */ /* 0x000fe200037c1670 */
[----:B------:R-:W-:-:S01]  /*13170*/  FFMA.FTZ R43, R46, UR8, -R11 ;  /* 0x000000082e2b7c23 */ /* 0x000fc2000801080b */
[--C-:B------:R-:W-:Y:S01]  /*13180*/  FFMA.FTZ R46, R47, UR8, -R11.reuse ;  /* 0x000000082f2e7c23 */ /* 0x100fe2000801080b */
[----:B------:R-:W-:Y:S01]  /*13190*/  FMNMX.FTZ R47, R23, R112, !PT ;  /* 0x00000070172f7209 */ /* 0x000fe20007810000 */
[--C-:B------:R-:W-:Y:S01]  /*131a0*/  FFMA.FTZ R114, R49, UR8, -R11.reuse ;  /* 0x0000000831727c23 */ /* 0x100fe2000801080b */
[----:B------:R-:W-:-:S01]  /*131b0*/  FFMA.FTZ R115, R53, UR8, -R11 ;  /* 0x0000000835737c23 */ /* 0x000fc2000801080b */
[----:B------:R-:W-:Y:S01]  /*131c0*/  FSEL R99, R99, -INF , !P6 ;  /* 0xff80000063637808 */ /* 0x000fe20007000000 */
        /* <DEDUP_REMOVED lines=51> */
[----:B------:R0:W-:Y:S02]  /*13500*/  MUFU.EX2 R57, R115 ;  /* 0x0000007300397308 */ /* 0x0001e40000000800 */
[----:B------:R-:W-:-:S04]  /*13510*/  FMNMX.FTZ R61, R51, R112, !PT ;  /* 0x00000070333d7209 */ /* 0x000fc80007810000 */
[----:B------:R-:W-:Y:S02]  /*13520*/  FMNMX.FTZ R112, R52, R61, !PT ;  /* 0x0000003d34707209 */ /* 0x000fe40007810000 */
[----:B------:R-:W-:Y:S01]  /*13530*/  MUFU.EX2 R42, R42 ;  /* 0x0000002a002a7308 */ /* 0x000fe20000000800 */
[----:B0-----:R-:W-:-:S01]  /*13540*/  FFMA.FTZ R115, R69, UR8, -R11 ;  /* 0x0000000845737c23 */ /* 0x001fc2000801080b */
[----:B------:R-:W-:-:S04]  /*13550*/  FMNMX.FTZ R61, R55, R112, !PT ;  /* 0x00000070373d7209 */ /* 0x000fc80007810000 */
[----:B------:R-:W-:Y:S02]  /*13560*/  FMNMX.FTZ R112, R56, R61, !PT ;  /* 0x0000003d38707209 */ /* 0x000fe40007810000 */
        /* <DEDUP_REMOVED lines=17> */
[----:B------:R-:W-:Y:S02]  /*13680*/  MUFU.EX2 R22, R22 ;  /* 0x0000001600167308 */ /* 0x000fe40000000800 */
[----:B------:R-:W-:-:S04]  /*13690*/  FMNMX.FTZ R73, R79, R112, !PT ;  /* 0x000000704f497209 */ /* 0x000fc80007810000 */
[----:B------:R-:W-:Y:S02]  /*136a0*/  FMNMX.FTZ R77, R80, R73, !PT ;  /* 0x00000049504d7209 */ /* 0x000fe40007810000 */
[----:B------:R1:W-:Y:S02]  /*136b0*/  MUFU.EX2 R73, R115 ;  /* 0x0000007300497308 */ /* 0x0003e40000000800 */
[----:B------:R-:W-:-:S04]  /*136c0*/  FMNMX.FTZ R112, R84, R77, !PT ;  /* 0x0000004d54707209 */ /* 0x000fc80007810000 */
[----:B------:R-:W-:Y:S02]  /*136d0*/  FMNMX.FTZ R77, R85, R112, !PT ;  /* 0x00000070554d7209 */ /* 0x000fe40007810000 */
[----:B------:R-:W-:Y:S02]  /*136e0*/  MUFU.EX2 R25, R25 ;  /* 0x0000001900197308 */ /* 0x000fe40000000800 */
[----:B------:R-:W-:Y:S01]  /*136f0*/  FMNMX.FTZ R112, R86, R77, !PT ;  /* 0x0000004d56707209 */ /* 0x000fe20007810000 */
[----:B------:R-:W-:-:S03]  /*13700*/  FFMA.FTZ R77, R81, UR8, -R11 ;  /* 0x00000008514d7c23 */ /* 0x000fc6000801080b */
[----:B------:R-:W-:Y:S02]  /*13710*/  FMNMX.FTZ R81, R87, R112, !PT ;  /* 0x0000007057517209 */ /* 0x000fe40007810000 */
[----:B------:R-:W-:Y:S02]  /*13720*/  MUFU.EX2 R26, R26 ;  /* 0x0000001a001a7308 */ /* 0x000fe40000000800 */
        /* <DEDUP_REMOVED lines=10> */
[----:B0-----:R-:W-:Y:S01]  /*137d0*/  FMNMX.FTZ R114, R94, R83, !PT ;  /* 0x000000535e727209 */ /* 0x001fe20007810000 */
        /* <DEDUP_REMOVED lines=8> */
[----:B-1----:R-:W-:Y:S01]  /*13860*/  FMNMX.FTZ R115, R99, R114, !PT ;  /* 0x0000007263737209 */ /* 0x002fe20007810000 */
[----:B------:R-:W-:-:S01]  /*13870*/  FFMA.FTZ R114, R191, UR8, -R11 ;  /* 0x00000008bf727c23 */ /* 0x000fc2000801080b */
[----:B------:R-:W-:Y:S03]  /*13880*/  MUFU.EX2 R40, R40 ;  /* 0x0000002800287308 */ /* 0x000fe60000000800 */
[----:B------:R-:W0:Y:S05]  /*13890*/  SHFL.BFLY PT, R116, R115, 0x2, 0x1f ;  /* 0x0c401f0073747f89 */ /* 0x000e2a00000e0000 */
[----:B------:R-:W-:Y:S08]  /*138a0*/  MUFU.EX2 R43, R43 ;  /* 0x0000002b002b7308 */ /* 0x000ff00000000800 */
[----:B------:R-:W-:Y:S08]  /*138b0*/  MUFU.EX2 R46, R46 ;  /* 0x0000002e002e7308 */ /* 0x000ff00000000800 */
[----:B------:R-:W-:Y:S01]  /*138c0*/  MUFU.EX2 R50, R50 ;  /* 0x0000003200327308 */ /* 0x000fe20000000800 */
[----:B0-----:R-:W-:Y:S01]  /*138d0*/  FMNMX.FTZ R116, R115, R116, !PT ;  /* 0x0000007473747209 */ /* 0x001fe20007810000 */
[----:B------:R-:W-:Y:S01]  /*138e0*/  FFMA.FTZ R115, R108, UR8, -R11 ;  /* 0x000000086c737c23 */ /* 0x000fe2000801080b */
[----:B------:R-:W-:-:S03]  /*138f0*/  FSEL R108, R10, RZ, P2 ;  /* 0x000000ff0a6c7208 */ /* 0x000fc60001000000 */
[----:B------:R-:W0:Y:S02]  /*13900*/  SHFL.BFLY PT, R117, R116, 0x1, 0x1f ;  /* 0x0c201f0074757f89 */ /* 0x000e2400000e0000 */
[----:B------:R-:W-:Y:S01]  /*13910*/  MUFU.EX2 R54, R54 ;  /* 0x0000003600367308 */ /* 0x000fe20000000800 */
[----:B------:R-:W-:-:S04]  /*13920*/  FADD.FTZ R13, -R108, R13 ;  /* 0x0000000d6c0d7221 */ /* 0x000fc80000010100 */
[----:B------:R-:W-:-:S03]  /*13930*/  FMUL.FTZ R111, R13, UR8 ;  /* 0x000000080d6f7c20 */ /* 0x000fc60008410000 */
[----:B------:R-:W-:Y:S08]  /*13940*/  MUFU.EX2 R108, R118 ;  /* 0x00000076006c7308 */ /* 0x000ff00000000800 */
[----:B------:R-:W1:Y:S01]  /*13950*/  MUFU.EX2 R111, R111 ;  /* 0x0000006f006f7308 */ /* 0x000e620000000800 */
[----:B0-----:R-:W-:Y:S01]  /*13960*/  FMNMX.FTZ R11, R116, R117, !PT ;  /* 0x00000075740b7209 */ /* 0x001fe20007810000 */
[----:B------:R-:W-:-:S06]  /*13970*/  IMAD.U32 R116, RZ, RZ, UR8 ;  /* 0x00000008ff747e24 */ /* 0x000fcc000f8e00ff */
[----:B------:R-:W-:Y:S01]  /*13980*/  MUFU.EX2 R58, R58 ;  /* 0x0000003a003a7308 */ /* 0x000fe20000000800 */
[C---:B------:R-:W-:Y:S01]  /*13990*/  FSETP.NEU.FTZ.AND P2, PT, R11.reuse, -INF , PT ;  /* 0xff8000000b00780b */ /* 0x040fe20003f5d000 */
[----:B------:R-:W-:-:S03]  /*139a0*/  FFMA.FTZ R116, R11, R116, -8 ;  /* 0xc10000000b747423 */ /* 0x000fc60000010074 */
[----:B------:R-:W-:Y:S02]  /*139b0*/  FSEL R117, R11, RZ, P2 ;  /* 0x000000ff0b757208 */ /* 0x000fe40001000000 */
[----:B------:R-:W-:Y:S01]  /*139c0*/  FSEL R13, R116, RZ, P2 ;  /* 0x000000ff740d7208 */ /* 0x000fe20001000000 */
[----:B-1----:R-:W-:Y:S01]  /*139d0*/  FFMA.FTZ R184, R111, R5, R42 ;  /* 0x000000056fb87223 */ /* 0x002fe2000001002a */
[----:B------:R-:W-:Y:S01]  /*139e0*/  MUFU.EX2 R62, R62 ;  /* 0x0000003e003e7308 */ /* 0x000fe20000000800 */
[----:B------:R-:W-:-:S02]  /*139f0*/  FADD.FTZ R117, -R117, R14 ;  /* 0x0000000e75757221 */ /* 0x000fc40000010100 */
[--C-:B------:R-:W-:Y:S01]  /*13a00*/  FFMA.FTZ R113, R113, UR8, -R13.reuse ;  /* 0x0000000871717c23 */ /* 0x100fe2000801080d */
[----:B------:R-:W-:-:S01]  /*13a10*/  FFMA.FTZ R20, R20, UR8, -R13 ;  /* 0x0000000814147c23 */ /* 0x000fc2000801080d */
[----:B------:R-:W-:Y:S01]  /*13a20*/  FMUL.FTZ R116, R117, UR8 ;  /* 0x0000000875747c20 */ /* 0x000fe20008410000 */
        /* <DEDUP_REMOVED lines=41> */
[--C-:B------:R-:W-:Y:S01]  /*13cc0*/  FFMA.FTZ R94, R94, UR8, -R13.reuse ;  /* 0x000000085e5e7c23 */ /* 0x100fe2000801080d */
[----:B------:R-:W-:-:S01]  /*13cd0*/  FFMA.FTZ R95, R95, UR8, -R13 ;  /* 0x000000085f5f7c23 */ /* 0x000fc2000801080d */
[----:B------:R-:W1:Y:S01]  /*13ce0*/  MUFU.EX2 R27, R27 ;  /* 0x0000001b001b7308 */ /* 0x000e620000000800 */
[----:B--2---:R-:W-:-:S01]  /*13cf0*/  FADD.FTZ R117, R23, R4 ;  /* 0x0000000417757221 */ /* 0x004fc20000010000 */
[----:B------:R-:W-:Y:S01]  /*13d00*/  FADD.FTZ R4, R22, R5 ;  /* 0x0000000516047221 */ /* 0x000fe20000010000 */
[----:B------:R-:W-:-:S01]  /*13d10*/  FFMA.FTZ R97, R97, UR8, -R13 ;  /* 0x0000000861617c23 */ /* 0x000fc2000801080d */
[----:B------:R-:W-:-:S02]  /*13d20*/  FFMA.FTZ R98, R98, UR8, -R13 ;  /* 0x0000000862627c23 */ /* 0x000fc4000801080d */
[----:B------:R-:W-:-:S02]  /*13d30*/  FADD.FTZ R5, R25, R4 ;  /* 0x0000000419057221 */ /* 0x000fc40000010000 */
[----:B------:R-:W2:Y:S02]  /*13d40*/  MUFU.EX2 R28, R28 ;  /* 0x0000001c001c7308 */ /* 0x000ea40000000800 */
[----:B------:R-:W-:-:S04]  /*13d50*/  FADD.FTZ R4, R26, R5 ;  /* 0x000000051a047221 */ /* 0x000fc80000010000 */
[----:B------:R-:W-:Y:S02]  /*13d60*/  FADD.FTZ R5, R29, R4 ;  /* 0x000000041d057221 */ /* 0x000fe40000010000 */
[----:B------:R-:W3:Y:S02]  /*13d70*/  MUFU.EX2 R31, R31 ;  /* 0x0000001f001f7308 */ /* 0x000ee40000000800 */
[----:B------:R-:W-:-:S04]  /*13d80*/  FADD.FTZ R4, R30, R5 ;  /* 0x000000051e047221 */ /* 0x000fc80000010000 */
[----:B------:R-:W-:Y:S02]  /*13d90*/  FADD.FTZ R5, R33, R4 ;  /* 0x0000000421057221 */ /* 0x000fe40000010000 */
[----:B------:R-:W4:Y:S02]  /*13da0*/  MUFU.EX2 R32, R32 ;  /* 0x0000002000207308 */ /* 0x000f240000000800 */
[----:B------:R-:W-:-:S04]  /*13db0*/  FADD.FTZ R4, R34, R5 ;  /* 0x0000000522047221 */ /* 0x000fc80000010000 */
[----:B------:R-:W-:Y:S02]  /*13dc0*/  FADD.FTZ R5, R39, R4 ;  /* 0x0000000427057221 */ /* 0x000fe40000010000 */
[----:B------:R0:W-:Y:S02]  /*13dd0*/  MUFU.EX2 R14, R118 ;  /* 0x00000076000e7308 */ /* 0x0001e40000000800 */
[----:B------:R-:W-:-:S04]  /*13de0*/  FADD.FTZ R4, R40, R5 ;  /* 0x0000000528047221 */ /* 0x000fc80000010000 */
[----:B------:R-:W-:Y:S02]  /*13df0*/  FADD.FTZ R5, R43, R4 ;  /* 0x000000042b057221 */ /* 0x000fe40000010000 */
[----:B------:R-:W5:Y:S01]  /*13e00*/  MUFU.EX2 R35, R35 ;  /* 0x0000002300237308 */ /* 0x000f620000000800 */
[----:B0-----:R-:W-:-:S01]  /*13e10*/  FADD.FTZ R118, R24, R117 ;  /* 0x0000007518767221 */ /* 0x001fc20000010000 */
[----:B------:R-:W-:-:S03]  /*13e20*/  FADD.FTZ R4, R46, R5 ;  /* 0x000000052e047221 */ /* 0x000fc60000010000 */
[----:B-1----:R-:W-:Y:S01]  /*13e30*/  FADD.FTZ R75, R27, R118 ;  /* 0x000000761b4b7221 */ /* 0x002fe20000010000 */
[----:B------:R-:W-:-:S02]  /*13e40*/  FADD.FTZ R5, R47, R4 ;  /* 0x000000042f057221 */ /* 0x000fc40000010000 */
[----:B------:R-:W0:Y:S01]  /*13e50*/  MUFU.EX2 R36, R36 ;  /* 0x0000002400247308 */ /* 0x000e220000000800 */
[----:B--2---:R-:W-:-:S01]  /*13e60*/  FADD.FTZ R118, R28, R75 ;  /* 0x0000004b1c767221 */ /* 0x004fc20000010000 */
[--C-:B------:R-:W-:Y:S01]  /*13e70*/  FFMA.FTZ R75, R76, UR8, -R13.reuse ;  /* 0x000000084c4b7c23 */ /* 0x100fe2000801080d */
[----:B------:R-:W-:-:S01]  /*13e80*/  FFMA.FTZ R76, R79, UR8, -R13 ;  /* 0x000000084f4c7c23 */ /* 0x000fc2000801080d */
[----:B------:R-:W-:Y:S01]  /*13e90*/  FADD.FTZ R4, R50, R5 ;  /* 0x0000000532047221 */ /* 0x000fe20000010000 */
[----:B---3--:R-:W-:-:S03]  /*13ea0*/  FADD.FTZ R117, R31, R118 ;  /* 0x000000761f757221 */ /* 0x008fc60000010000 */
[----:B------:R-:W1:Y:S01]  /*13eb0*/  MUFU.EX2 R37, R37 ;  /* 0x0000002500257308 */ /* 0x000e620000000800 */
[----:B----4-:R-:W-:-:S01]  /*13ec0*/  FADD.FTZ R118, R32, R117 ;  /* 0x0000007520767221 */ /* 0x010fc20000010000 */
[----:B------:R-:W-:-:S03]  /*13ed0*/  FADD.FTZ R5, R49, R4 ;  /* 0x0000000431057221 */ /* 0x000fc60000010000 */
[----:B-----5:R-:W-:Y:S01]  /*13ee0*/  FADD.FTZ R79, R35, R118 ;  /* 0x00000076234f7221 */ /* 0x020fe20000010000 */
[----:B------:R-:W-:-:S02]  /*13ef0*/  FADD.FTZ R4, R54, R5 ;  /* 0x0000000536047221 */ /* 0x000fc40000010000 */
[----:B------:R-:W2:Y:S01]  /*13f00*/  MUFU.EX2 R38, R38 ;  /* 0x0000002600267308 */ /* 0x000ea20000000800 */
[----:B0-----:R-:W-:-:S01]  /*13f10*/  FADD.FTZ R118, R36, R79 ;  /* 0x0000004f24767221 */ /* 0x001fc20000010000 */
[--C-:B------:R-:W-:Y:S01]  /*13f20*/  FFMA.FTZ R79, R80, UR8, -R13.reuse ;  /* 0x00000008504f7c23 */ /* 0x100fe2000801080d */
[----:B------:R-:W-:-:S01]  /*13f30*/  FFMA.FTZ R80, R84, UR8, -R13 ;  /* 0x0000000854507c23 */ /* 0x000fc2000801080d */
[----:B------:R-:W-:-:S04]  /*13f40*/  FADD.FTZ R5, R53, R4 ;  /* 0x0000000435057221 */ /* 0x000fc80000010000 */
        /* <DEDUP_REMOVED lines=23> */
[--C-:B------:R-:W-:Y:S01]  /*140c0*/  FFMA.FTZ R86, R88, UR8, -R13.reuse ;  /* 0x0000000858567c23 */ /* 0x100fe2000801080d */
[----:B------:R-:W-:-:S05]  /*140d0*/  FFMA.FTZ R88, R90, UR8, -R13 ;  /* 0x000000085a587c23 */ /* 0x000fca000801080d */
        /* <DEDUP_REMOVED lines=8> */
[----:B-1----:R-:W-:-:S04]  /*14160*/  FADD.FTZ R118, R64, R5 ;  /* 0x0000000540767221 */ /* 0x002fc80000010000 */
[----:B------:R-:W-:-:S03]  /*14170*/  FADD.FTZ R117, R63, R118 ;  /* 0x000000763f757221 */ /* 0x000fc60000010000 */
[----:B------:R-:W1:Y:S01]  /*14180*/  MUFU.EX2 R70, R70 ;  /* 0x0000004600467308 */ /* 0x000e620000000800 */
[----:B--2---:R-:W-:-:S07]  /*14190*/  FADD.FTZ R5, R65, R4 ;  /* 0x0000000441057221 */ /* 0x004fce0000010000 */
[----:B------:R-:W2:Y:S01]  /*141a0*/  MUFU.EX2 R67, R67 ;  /* 0x0000004300437308 */ /* 0x000ea20000000800 */
[----:B0-----:R-:W-:-:S07]  /*141b0*/  FADD.FTZ R4, R66, R5 ;  /* 0x0000000542047221 */ /* 0x001fce0000010000 */
[----:B------:R-:W0:Y:S01]  /*141c0*/  MUFU.EX2 R68, R68 ;  /* 0x0000004400447308 */ /* 0x000e220000000800 */
[----:B-1----:R-:W-:-:S04]  /*141d0*/  FADD.FTZ R90, R70, R117 ;  /* 0x00000075465a7221 */ /* 0x002fc80000010000 */
[----:B------:R-:W-:Y:S01]  /*141e0*/  FADD.FTZ R117, R69, R90 ;  /* 0x0000005a45757221 */ /* 0x000fe20000010000 */
[----:B------:R-:W-:-:S02]  /*141f0*/  FFMA.FTZ R90, R92, UR8, -R13 ;  /* 0x000000085c5a7c23 */ /* 0x000fc4000801080d */
        /* <DEDUP_REMOVED lines=33> */
[--C-:B------:R-:W-:Y:S01]  /*14410*/  FFMA.FTZ R92, R96, UR8, -R13.reuse ;  /* 0x00000008605c7c23 */ /* 0x100fe2000801080d */
[----:B------:R-:W-:-:S05]  /*14420*/  FFMA.FTZ R13, R99, UR8, -R13 ;  /* 0x00000008630d7c23 */ /* 0x000fca000801080d */
        /* <DEDUP_REMOVED lines=48> */
[----:B------:R-:W-:Y:S01]  /*14730*/  FADD.FTZ R5, R108, R5 ;  /* 0x000000056c057221 */ /* 0x000fe20000010000 */
[----:B0-----:R-:W-:-:S04]  /*14740*/  FADD.FTZ R4, R185, R4 ;  /* 0x00000004b9047221 */ /* 0x001fc80000010000 */
[----:B-1----:R-:W-:Y:S01]  /*14750*/  FADD.FTZ R4, R13, R4 ;  /* 0x000000040d047221 */ /* 0x002fe20000010000 */
[----:B------:R-:W-:Y:S06]  /*14760*/  @!P0 BRA `(.L_x_6992) ;  /* 0x0000000000048947 */ /* 0x000fec0003800000 */
[----:B------:R-:W-:Y:S01]  /*14770*/  BPT.TRAP 0x1 ;  /* 0x000000040000795c */ /* 0x000fe20000300000 */
.L_x_6992:
        /* <DEDUP_REMOVED lines=123> */
.L_x_6975:
[----:B------:R-:W-:Y:S06]  /*14f30*/  BAR.ARV 0x8, 0x180 ;  /* 0x0206000000007b1d */ /* 0x000fec0000002000 */
[----:B------:R-:W-:Y:S05]  /*14f40*/  @!P0 BRA `(.L_x_6994) ;  /* 0x0000000000048947 */ /* 0x000fea0003800000 */
[----:B------:R-:W-:Y:S01]  /*14f50*/  BPT.TRAP 0x1 ;  /* 0x000000040000795c */ /* 0x000fe20000300000 */
.L_x_6994:
[----:B------:R-:W-:Y:S01]  /*14f60*/  ULEA UR9, UR24, UR44, 0x3 ;  /* 0x0000002c18097291 */ /* 0x000fe2000f8e183f */
[----:B------:R-:W-:-:S05]  /*14f70*/  IMAD.U32 R0, RZ, RZ, UR4 ;  /* 0x00000004ff007e24 */ /* 0x000fca000f8e00ff */
[----:B------:R-:W-:-:S04]  /*14f80*/  SHF.L.U32 R0, R0, 0x1f, RZ ;  /* 0x0000001f00007819 */ /* 0x000fc800000006ff */
[----:B------:R0:W1:Y:S01]  /*14f90*/  SYNCS.PHASECHK.TRANS64.TRYWAIT P1, [UR9+0x28850], R0 ;  /* 0x02885000ff0075a7 */ /* 0x0000620008020149 */
[----:B------:R-:W-:Y:S05]  /*14fa0*/  @!P0 BRA `(.L_x_6995) ;  /* 0x0000000000048947 */ /* 0x000fea0003800000 */
[----:B------:R-:W-:Y:S01]  /*14fb0*/  BPT.TRAP 0x1 ;  /* 0x000000040000795c */ /* 0x000fe20000300000 */
.L_x_6995:
[----:B-1----:R-:W-:Y:S05]  /*14fc0*/  @P1 BRA `(.L_x_6996) ;  /* 0x0000000000081947 */ /* 0x002fea0003800000 */
[----:B------:R-:W1:Y:S02]  /*14fd0*/  SYNCS.PHASECHK.TRANS64.TRYWAIT P1, [UR9+0x28850], R0 ;  /* 0x02885000ff0075a7 */ /* 0x000e640008020149 */
[----:B-1----:R-:W-:Y:S05]  /*14fe0*/  @!P1 BRA `(.L_x_6997) ;  /* 0x00000070003c9947 */ /* 0x002fea0003800000 */
.L_x_6996:
        /* <DEDUP_REMOVED lines=14> */
[----:B------:R-:W-:Y:S01]  /*150d0*/  UMOV UR6, UR24 ;  /* 0x0000001800067c82 */ /* 0x000fe20008000000 */
[----:B------:R-:W-:-:S05]  /*150e0*/  @UP0 USHF.R.S32.HI UR14, URZ, 0x1f, UR37 ;  /* 0x0000001f3f0e0899 */ /* 0x000fca0008011425 */
[----:B------:R-:W-:Y:S01]  /*150f0*/  QGMMA.64x128x32.F32.E4M3.E4M3 R120, R204, gdesc[UR4], R120, gsb0 ;  /* 0x01e00004cc787df3 */ /* 0x000fe20008000878 */
[----:B------:R-:W-:Y:S01]  /*15100*/  UMOV UR7, 0x80000020 ;  /* 0x8000002000077882 */ /* 0x000fe20000000000 */
[----:B------:R-:W-:Y:S01]  /*15110*/  UMOV UR6, UR4 ;  /* 0x0000000400067c82 */ /* 0x000fe20008000000 */
[----:B------:R-:W-:Y:S01]  /*15120*/  UIADD3 UR4, UR24, 0x200, URZ ;  /* 0x0000020018047890 */ /* 0x000fe2000fffe03f */
[----:B------:R-:W-:Y:S02]  /*15130*/  WARPGROUP.DEPBAR.LE gsb0, 0x0 ;  /* 0x00008000000079c5 */ /* 0x000fe40000010000 */
[----:B------:R-:W-:-:S06]  /*15140*/  WARPGROUP.ARRIVE ;  /* 0x00000000000079c5 */ /* 0x000fcc0000000000 */
[----:B------:R-:W-:Y:S01]  /*15150*/  QGMMA.64x128x32.F32.E4M3.E4M3 R120, R200, gdesc[UR4], R120, gsb0 ;  /* 0x01e00004c8787df3 */ /* 0x000fe20008000878 */
[----:B------:R-:W-:Y:S01]  /*15160*/  UMOV UR6, UR4 ;  /* 0x0000000400067c82 */ /* 0x000fe20008000000 */
[----:B------:R-:W-:Y:S01]  /*15170*/  UMOV UR7, 0x80000020 ;  /* 0x8000002000077882 */ /* 0x000fe20000000000 */
[----:B------:R-:W-:-:S04]  /*15180*/  @UP0 UIMAD UR4, UR38, UR12, URZ ;  /* 0x0000000c260402a4 */ /* 0x000fc8000f8e023f */
[----:B------:R-:W-:Y:S01]  /*15190*/  @UP0 UIMAD UR4, UR36, UR13, UR4 ;  /* 0x0000000d240402a4 */ /* 0x000fe2000f8e0204 */
[----:B------:R-:W-:Y:S02]  /*151a0*/  WARPGROUP.DEPBAR.LE gsb0, 0x0 ;  /* 0x00008000000079c5 */ /* 0x000fe40000010000 */
[----:B------:R-:W-:-:S06]  /*151b0*/  WARPGROUP.ARRIVE ;  /* 0x00000000000079c5 */ /* 0x000fcc0000000000 */
[----:B------:R-:W-:Y:S01]  /*151c0*/  QGMMA.64x128x32.F32.E4M3.E4M3 R120, R196, gdesc[UR4], R120, gsb0 ;  /* 0x01e00004c4787df3 */ /* 0x000fe20008000878 */
[----:B------:R-:W-:-:S03]  /*151d0*/  @UP0 UIMAD.WIDE.U32 UR6, UR36, UR12, URZ ;  /* 0x0000000c240602a5 */ /* 0x000fc6000f8e003f */
[----:B------:R-:W-:Y:S01]  /*151e0*/  @UP0 ULDC.64 UR12, c[0x0][0x9d0] ;  /* 0x00027400000c0ab9 */ /* 0x000fe20000000a00 */
[----:B------:R-:W-:Y:S02]  /*151f0*/  @UP0 UIADD3 UR7, UR7, UR4, URZ ;  /* 0x0000000407070290 */ /* 0x000fe4000fffe03f */
[----:B------:R-:W-:Y:S02]  /*15200*/  @UP0 UIMAD UR4, UR14, UR12, URZ ;  /* 0x0000000c0e0402a4 */ /* 0x000fe4000f8e023f */
[----:B------:R-:W-:Y:S02]  /*15210*/  @UP0 UIMAD.WIDE.U32 UR6, UR37, UR12, UR6 ;  /* 0x0000000c250602a5 */ /* 0x000fe4000f8e0006 */
[----:B------:R-:W-:Y:S02]  /*15220*/  @UP0 UIMAD UR4, UR37, UR13, UR4 ;  /* 0x0000000d250402a4 */ /* 0x000fe4000f8e0204 */
[----:B------:R-:W-:Y:S02]  /*15230*/  @UP0 ULEA UR10, UP1, UR6, UR10, 0x2 ;  /* 0x0000000a060a0291 */ /* 0x000fe4000f82103f */
[----:B------:R-:W-:-:S04]  /*15240*/  @UP0 UIADD3 UR4, UR7, UR4, URZ ;  /* 0x0000000407040290 */ /* 0x000fc8000fffe03f */
[----:B------:R-:W-:Y:S01]  /*15250*/  @UP0 ULEA.HI.X UR11, UR6, UR11, UR4, 0x2, UP1 ;  /* 0x0000000b060b0291 */ /* 0x000fe200088f1404 */
[----:B------:R-:W-:Y:S01]  /*15260*/  IMAD.U32 R2, RZ, RZ, UR10 ;  /* 0x0000000aff027e24 */ /* 0x000fe2000f8e00ff */
[----:B------:R-:W-:Y:S01]  /*15270*/  UIADD3 UR4, UR24, 0x202, URZ ;  /* 0x0000020218047890 */ /* 0x000fe2000fffe03f */
[----:B------:R-:W-:-:S03]  /*15280*/  UMOV UR7, 0x80000020 ;  /* 0x8000002000077882 */ /* 0x000fc60000000000 */
[----:B-1----:R-:W-:-:S03]  /*15290*/  IMAD.U32 R3, RZ, RZ, UR11 ;  /* 0x0000000bff037e24 */ /* 0x002fc6000f8e00ff */
[----:B------:R-:W-:Y:S02]  /*152a0*/  UMOV UR6, UR4 ;  /* 0x0000000400067c82 */ /* 0x000fe40008000000 */
[----:B------:R1:W2:Y:S01]  /*152b0*/  @P1 LDG.E R6, desc[UR42][R2.64] ;  /* 0x0000002a02061981 */ /* 0x0002a2000c1e1900 */
[----:B------:R-:W-:Y:S01]  /*152c0*/  UIADD3 UR4, UR24, 0x400, URZ ;  /* 0x0000040018047890 */ /* 0x000fe2000fffe03f */
[----:B------:R-:W-:Y:S02]  /*152d0*/  WARPGROUP.DEPBAR.LE gsb0, 0x0 ;  /* 0x00008000000079c5 */ /* 0x000fe40000010000 */
[----:B------:R-:W-:-:S06]  /*152e0*/  WARPGROUP.ARRIVE ;  /* 0x00000000000079c5 */ /* 0x000fcc0000000000 */
[----:B------:R-:W-:Y:S01]  /*152f0*/  QGMMA.64x128x32.F32.E4M3.E4M3 R120, R192, gdesc[UR4], R120, gsb0 ;  /* 0x01e00004c0787df3 */ /* 0x000fe20008000878 */
[----:B------:R-:W-:Y:S01]  /*15300*/  UMOV UR6, UR4 ;  /* 0x0000000400067c82 */ /* 0x000fe20008000000 */
[----:B------:R-:W-:Y:S01]  /*15310*/  UMOV UR7, 0x80000020 ;  /* 0x8000002000077882 */ /* 0x000fe20000000000 */
[----:B------:R-:W-:Y:S01]  /*15320*/  UIADD3 UR24, UR24, 0x402, URZ ;  /* 0x0000040218187890 */ /* 0x000fe2000fffe03f */
[----:B0-----:R-:W0:Y:S04]  /*15330*/  SHFL.BFLY PT, R0, R5, 0x2, 0x1f ;  /* 0x0c401f0005007f89 */ /* 0x001e2800000e0000 */
[----:B------:R-:W3:Y:S01]  /*15340*/  SHFL.BFLY PT, R7, R4, 0x2, 0x1f ;  /* 0x0c401f0004077f89 */ /* 0x000ee200000e0000 */
[----:B------:R-:W-:Y:S02]  /*15350*/  WARPGROUP.DEPBAR.LE gsb0, 0x0 ;  /* 0x00008000000079c5 */ /* 0x000fe40000010000 */
[----:B------:R-:W-:-:S06]  /*15360*/  WARPGROUP.ARRIVE ;  /* 0x00000000000079c5 */ /* 0x000fcc0000000000 */
[----:B------:R-:W-:Y:S01]  /*15370*/  QGMMA.64x128x32.F32.E4M3.E4M3 R120, R188, gdesc[UR4], R120, gsb0 ;  /* 0x01e00004bc787df3 */ /* 0x000fe20008000878 */
[----:B------:R-:W-:Y:S01]  /*15380*/  UMOV UR6, UR24 ;  /* 0x0000001800067c82 */ /* 0x000fe20008000000 */
[----:B------:R-:W-:Y:S01]  /*15390*/  UMOV UR7, 0x80000020 ;  /* 0x8000002000077882 */ /* 0x000fe20000000000 */
[----:B0-----:R-:W-:Y:S01]  /*153a0*/  FADD.FTZ R0, R0, R5 ;  /* 0x0000000500007221 */ /* 0x001fe20000010000 */
[----:B---3--:R-:W-:-:S04]  /*153b0*/  FADD.FTZ R7, R7, R4 ;  /* 0x0000000407077221 */ /* 0x008fc80000010000 */
[----:B-1----:R-:W0:Y:S04]  /*153c0*/  SHFL.BFLY PT, R3, R0, 0x1, 0x1f ;  /* 0x0c201f0000037f89 */ /* 0x002e2800000e0000 */
[----:B------:R-:W1:Y:S01]  /*153d0*/  SHFL.BFLY PT, R2, R7, 0x1, 0x1f ;  /* 0x0c201f0007027f89 */ /* 0x000e6200000e0000 */
[----:B0-----:R-:W-:Y:S01]  /*153e0*/  FADD.FTZ R9, R0, R3 ;  /* 0x0000000300097221 */ /* 0x001fe20000010000 */
        /* <DEDUP_REMOVED lines=31> */
.L_x_6998:
        /* <DEDUP_REMOVED lines=68> */
.L_x_6924:
[----:B------:R-:W-:Y:S05]  /*15a20*/  @P0 BRA `(.L_x_6999) ;  /* 0x00000020006c0947 */ /* 0x000fea0003800000 */
[----:B------:R-:W0:Y:S01]  /*15a30*/  S2R R9, SR_TID.X ;  /* 0x0000000000097919 */ /* 0x000e220000002100 */
[----:B------:R-:W-:Y:S01]  /*15a40*/  ULDC.64 UR4, c[0x4][0xa8] ;  /* 0x01002a0000047ab9 */ /* 0x000fe20000000a00 */
[----:B------:R-:W1:Y:S01]  /*15a50*/  LDC R84, c[0x0][0xbe8] ;  /* 0x0002fa00ff547b82 */ /* 0x000e620000000800 */
[----:B------:R-:W-:Y:S01]  /*15a60*/  ULDC.64 UR8, c[0x0][0xbd0] ;  /* 0x0002f40000087ab9 */ /* 0x000fe20000000a00 */
[----:B------:R-:W2:Y:S01]  /*15a70*/  S2R R73, SR_CTAID.X ;  /* 0x0000000000497919 */ /* 0x000ea20000002500 */
[----:B------:R-:W-:Y:S01]  /*15a80*/  USHF.R.S32.HI UR7, URZ, 0x1f, UR37 ;  /* 0x0000001f3f077899 */ /* 0x000fe20008011425 */
[----:B------:R-:W-:-:S04]  /*15a90*/  ULDC.64 UR10, c[0x0][0xb38] ;  /* 0x0002ce00000a7ab9 */ /* 0x000fc80000000a00 */
[----:B------:R-:W3:Y:S08]  /*15aa0*/  LDC.64 R86, c[0x0][0xbd8] ;  /* 0x0002f600ff567b82 */ /* 0x000ef00000000a00 */
[----:B------:R-:W4:Y:S08]  /*15ab0*/  LDC R83, c[0x0][0xc50] ;  /* 0x00031400ff537b82 */ /* 0x000f300000000800 */
[----:B------:R-:W5:Y:S01]  /*15ac0*/  LDC.64 R88, c[0x0][0xb40] ;  /* 0x0002d000ff587b82 */ /* 0x000f620000000a00 */
[----:B0-----:R-:W-:-:S05]  /*15ad0*/  IMAD.SHL.U32 R4, R9, 0x4, RZ ;  /* 0x0000000409047824 */ /* 0x001fca00078e00ff */
[----:B------:R-:W-:Y:S02]  /*15ae0*/  LOP3.LUT R4, R4, 0xc, RZ, 0xc0, !PT ;  /* 0x0000000c04047812 */ /* 0x000fe400078ec0ff */
[----:B------:R-:W-:Y:S02]  /*15af0*/  BAR.SYNC.DEFER_BLOCKING 0x1, 0x100 ;  /* 0x0044000000007b1d */ /* 0x000fe40000010000 */
[----:B------:R-:W-:-:S05]  /*15b00*/  IADD3 R4, P0, R4, UR4, RZ ;  /* 0x0000000404047c10 */ /* 0x000fca000ff1e0ff */
[----:B------:R-:W-:-:S06]  /*15b10*/  IMAD.X R5, RZ, RZ, UR5, P0 ;  /* 0x00000005ff057e24 */ /* 0x000fcc00080e06ff */
[----:B------:R0:W3:Y:S01]  /*15b20*/  LDG.E.CONSTANT R5, desc[UR42][R4.64] ;  /* 0x0000002a04057981 */ /* 0x0000e2000c1e9900 */
[C---:B------:R-:W-:Y:S01]  /*15b30*/  LOP3.LUT P0, R7, R9.reuse, 0x3, RZ, 0xc0, !PT ;  /* 0x0000000309077812 */ /* 0x040fe2000780c0ff */
[----:B------:R-:W-:Y:S01]  /*15b40*/  VIADD R9, R9, 0xffffff80 ;  /* 0xffffff8009097836 */ /* 0x000fe20000000000 */
[----:B-1----:R-:W-:Y:S01]  /*15b50*/  ISETP.NE.AND P2, PT, R84, 0x1, PT ;  /* 0x000000015400780c */ /* 0x002fe20003f45270 */
[----:B------:R-:W-:Y:S01]  /*15b60*/  UIMAD.WIDE.U32 UR4, UR37, UR8, URZ ;  /* 0x00000008250472a5 */ /* 0x000fe2000f8e003f */
[----:B------:R-:W-:Y:S01]  /*15b70*/  ISETP.EQ.OR P0, PT, R7, 0x3, !P0 ;  /* 0x000000030700780c */ /* 0x000fe20004702670 */
[----:B------:R-:W-:Y:S01]  /*15b80*/  UIMAD UR6, UR7, UR8, URZ ;  /* 0x00000008070672a4 */ /* 0x000fe2000f8e023f */
[----:B------:R-:W-:Y:S01]  /*15b90*/  BSSY B0, `(.L_x_7000) ;  /* 0x000018a000007945 */ /* 0x000fe20003800000 */
[----:B------:R-:W-:Y:S01]  /*15ba0*/  UIMAD UR8, UR7, UR10, URZ ;  /* 0x0000000a070872a4 */ /* 0x000fe2000f8e023f */
[----:B------:R-:W-:Y:S01]  /*15bb0*/  SEL R8, R3, R6, P0 ;  /* 0x0000000603087207 */ /* 0x000fe20000000000 */
[----:B------:R-:W-:Y:S01]  /*15bc0*/  UIMAD UR9, UR37, UR9, UR6 ;  /* 0x00000009250972a4 */ /* 0x000fe2000f8e0206 */
[----:B0-----:R-:W-:Y:S01]  /*15bd0*/  SHF.R.S32.HI R4, RZ, 0x1f, R9 ;  /* 0x0000001fff047819 */ /* 0x001fe20000011409 */
[----:B------:R-:W-:Y:S01]  /*15be0*/  IMAD.U32 R31, RZ, RZ, UR5 ;  /* 0x00000005ff1f7e24 */ /* 0x000fe2000f8e00ff */
[----:B------:R-:W-:Y:S01]  /*15bf0*/  SEL R7, R6, R3, P0 ;  /* 0x0000000306077207 */ /* 0x000fe20000000000 */
[----:B------:R-:W-:Y:S01]  /*15c00*/  UIADD3 UR9, UR5, UR9, URZ ;  /* 0x0000000905097290 */ /* 0x000fe2000fffe03f */
[CC--:B------:R-:W-:Y:S01]  /*15c10*/  LEA.HI R3, R4.reuse, R9.reuse, RZ, 0x7 ;  /* 0x0000000904037211 */ /* 0x0c0fe200078f38ff */
[----:B------:R-:W0:Y:S01]  /*15c20*/  @P2 LDC R81, c[0x0][0xbf0] ;  /* 0x0002fc00ff512b82 */ /* 0x000e220000000800 */
[----:B------:R-:W-:Y:S01]  /*15c30*/  LEA.HI R4, R4, R9, RZ, 0x2 ;  /* 0x0000000904047211 */ /* 0x000fe200078f10ff */
[----:B------:R-:W-:Y:S01]  /*15c40*/  UIMAD.WIDE.U32 UR6, UR37, UR10, URZ ;  /* 0x0000000a250672a5 */ /* 0x000fe2000f8e003f */
[----:B------:R-:W-:Y:S01]  /*15c50*/  LOP3.LUT R30, R3, 0xffffff80, RZ, 0xc0, !PT ;  /* 0xffffff80031e7812 */ /* 0x000fe200078ec0ff */
[----:B------:R-:W-:Y:S01]  /*15c60*/  IMAD.U32 R31, RZ, RZ, UR9 ;  /* 0x00000009ff1f7e24 */ /* 0x000fe2000f8e00ff */
[----:B------:R-:W-:Y:S01]  /*15c70*/  LOP3.LUT R36, R4, 0xfffffffc, RZ, 0xc0, !PT ;  /* 0xfffffffc04247812 */ /* 0x000fe200078ec0ff */
[----:B------:R-:W-:Y:S01]  /*15c80*/  UIMAD UR8, UR37, UR11, UR8 ;  /* 0x0000000b250872a4 */ /* 0x000fe2000f8e0208 */
[----:B------:R-:W-:Y:S01]  /*15c90*/  SEL R12, R122, R123, P0 ;  /* 0x0000007b7a0c7207 */ /* 0x000fe20000000000 */
[C---:B------:R-:W-:Y:S01]  /*15ca0*/  IMAD.IADD R68, R9.reuse, 0x1, -R30 ;  /* 0x0000000109447824 */ /* 0x040fe200078e0a1e */
[----:B------:R-:W-:Y:S01]  /*15cb0*/  SHF.R.S32.HI R30, RZ, 0x7, R3 ;  /* 0x00000007ff1e7819 */ /* 0x000fe20000011403 */
[----:B------:R-:W-:Y:S01]  /*15cc0*/  IMAD.IADD R9, R9, 0x1, -R36 ;  /* 0x0000000109097824 */ /* 0x000fe200078e0a24 */
[----:B------:R-:W-:Y:S01]  /*15cd0*/  SEL R6, R182, R183, P0 ;  /* 0x000000b7b6067207 */ /* 0x000fe20000000000 */
[----:B------:R-:W1:Y:S01]  /*15ce0*/  @P2 LDC R90, c[0x0][0xbec] ;  /* 0x0002fb00ff5a2b82 */ /* 0x000e620000000800 */
[----:B------:R-:W-:Y:S01]  /*15cf0*/  SHF.R.S32.HI R11, RZ, 0x1f, R68 ;  /* 0x0000001fff0b7819 */ /* 0x000fe20000011444 */
[----:B------:R-:W-:Y:S01]  /*15d00*/  UIADD3 UR8, UR7, UR8, URZ ;  /* 0x0000000807087290 */ /* 0x000fe2000fffe03f */
[----:B------:R-:W-:Y:S01]  /*15d10*/  LEA.HI R3, R3, R30, RZ, 0x1 ;  /* 0x0000001e03037211 */ /* 0x000fe200078f08ff */
[----:B------:R-:W-:Y:S01]  /*15d20*/  IMAD.U32 R37, RZ, RZ, UR7 ;  /* 0x00000007ff257e24 */ /* 0x000fe2000f8e00ff */
[CC--:B------:R-:W-:Y:S01]  /*15d30*/  LEA.HI R13, R11.reuse, R68.reuse, RZ, 0x2 ;  /* 0x000000440b0d7211 */ /* 0x0c0fe200078f10ff */
[----:B------:R-:W-:Y:S01]  /*15d40*/  IMAD.U32 R36, RZ, RZ, UR6 ;  /* 0x00000006ff247e24 */ /* 0x000fe2000f8e00ff */
[----:B------:R-:W-:Y:S01]  /*15d50*/  LEA.HI R11, R11, R68, RZ, 0x5 ;  /* 0x000000440b0b7211 */ /* 0x000fe200078f28ff */
[----:B------:R-:W0:Y:S01]  /*15d60*/  @P2 LDC R85, c[0x0][0xbf0] ;  /* 0x0002fc00ff552b82 */ /* 0x000e220000000800 */
[--C-:B------:R-:W-:Y:S01]  /*15d70*/  SHF.R.S32.HI R4, RZ, 0x2, R13.reuse ;  /* 0x00000002ff047819 */ /* 0x100fe2000001140d */
[----:B------:R-:W-:Y:S01]  /*15d80*/  IMAD.U32 R37, RZ, RZ, UR8 ;  /* 0x00000008ff257e24 */ /* 0x000fe2000f8e00ff */
[----:B------:R-:W-:Y:S01]  /*15d90*/  SHF.R.S32.HI R17, RZ, 0x1f, R13 ;  /* 0x0000001fff117819 */ /* 0x000fe2000001140d */
[----:B------:R-:W-:Y:S01]  /*15da0*/  ULDC.64 UR6, c[0x0][0xb48] ;  /* 0x0002d20000067ab9 */ /* 0x000fe20000000a00 */
[----:B------:R-:W-:Y:S01]  /*15db0*/  LOP3.LUT R3, R3, 0x3fffffe, RZ, 0xc0, !PT ;  /* 0x03fffffe03037812 */ /* 0x000fe200078ec0ff */
[----:B-----5:R-:W-:Y:S01]  /*15dc0*/  IMAD.WIDE.U32 R36, R88, UR36, R36 ;  /* 0x0000002458247c25 */ /* 0x020fe2000f8e0024 */
[----:B------:R-:W-:Y:S01]  /*15dd0*/  LEA.HI R17, R17, R4, RZ, 0x3 ;  /* 0x0000000411117211 */ /* 0x000fe200078f18ff */
[----:B------:R-:W-:Y:S01]  /*15de0*/  ULDC.64 UR8, c[0x0][0xb28] ;  /* 0x0002ca0000087ab9 */ /* 0x000fe20000000a00 */
[----:B------:R-:W-:Y:S01]  /*15df0*/  SHF.R.S32.HI R11, RZ, 0x5, R11 ;  /* 0x00000005ff0b7819 */ /* 0x000fe2000001140b */
[----:B------:R-:W-:Y:S01]  /*15e00*/  IMAD.IADD R3, R30, 0x1, -R3 ;  /* 0x000000011e037824 */ /* 0x000fe200078e0a03 */
[----:B------:R-:W-:Y:S01]  /*15e10*/  LOP3.LUT R17, R17, 0xfffffff8, RZ, 0xc0, !PT ;  /* 0xfffffff811117812 */ /* 0x000fe200078ec0ff */
[----:B------:R-:W-:Y:S01]  /*15e20*/  IMAD.U32 R30, RZ, RZ, UR4 ;  /* 0x00000004ff1e7e24 */ /* 0x000fe2000f8e00ff */
[----:B------:R-:W-:Y:S01]  /*15e30*/  SEL R183, R183, R182, P0 ;  /* 0x000000b6b7b77207 */ /* 0x000fe20000000000 */
[----:B------:R-:W4:Y:S01]  /*15e40*/  S2UR UR4, SR_CTAID.Y ;  /* 0x00000000000479c3 */ /* 0x000f220000002600 */
[----:B------:R-:W-:Y:S01]  /*15e50*/  SEL R76, R124, R125, P0 ;  /* 0x0000007d7c4c7207 */ /* 0x000fe20000000000 */
[----:B------:R-:W-:Y:S01]  /*15e60*/  IMAD.IADD R4, R4, 0x1, -R17 ;  /* 0x0000000104047824 */ /* 0x000fe200078e0a11 */
[----:B------:R-:W-:-:S02]  /*15e70*/  LEA.HI R17, R9, R9, RZ, 0x1 ;  /* 0x0000000909117211 */ /* 0x000fc400078f08ff */
[----:B------:R-:W-:Y:S01]  /*15e80*/  SEL R10, R134, R135, P0 ;  /* 0x00000087860a7207 */ /* 0x000fe20000000000 */
[----:B------:R-:W-:Y:S01]  /*15e90*/  IMAD R4, R11, 0x10, R4 ;  /* 0x000000100b047824 */ /* 0x000fe200078e0204 */
[----:B------:R-:W-:Y:S02]  /*15ea0*/  LOP3.LUT R70, R17, 0x1ffffffe, RZ, 0xc0, !PT ;  /* 0x1ffffffe11467812 */ /* 0x000fe400078ec0ff */
[----:B------:R-:W-:Y:S01]  /*15eb0*/  SEL R125, R125, R124, P0 ;  /* 0x0000007c7d7d7207 */ /* 0x000fe20000000000 */
[----:B------:R-:W-:Y:S01]  /*15ec0*/  IMAD R3, R3, 0x40, R4 ;  /* 0x0000004003037824 */ /* 0x000fe200078e0204 */
[----:B------:R-:W-:Y:S01]  /*15ed0*/  SEL R14, R128, R129, P0 ;  /* 0x00000081800e7207 */ /* 0x000fe20000000000 */
[----:B------:R-:W-:Y:S01]  /*15ee0*/  IMAD.IADD R70, R9, 0x1, -R70 ;  /* 0x0000000109467824 */ /* 0x000fe200078e0a46 */
[----:B------:R-:W-:Y:S02]  /*15ef0*/  SEL R15, R129, R128, P0 ;  /* 0x00000080810f7207 */ /* 0x000fe40000000000 */
[----:B------:R-:W-:Y:S01]  /*15f00*/  SEL R20, R136, R137, P0 ;  /* 0x0000008988147207 */ /* 0x000fe20000000000 */
[--C-:B------:R-:W-:Y:S01]  /*15f10*/  IMAD R4, R70, 0x8, R3.reuse ;  /* 0x0000000846047824 */ /* 0x100fe200078e0203 */
[----:B------:R-:W-:Y:S01]  /*15f20*/  SEL R21, R137, R136, P0 ;  /* 0x0000008889157207 */ /* 0x000fe20000000000 */
[C---:B--2---:R-:W-:Y:S01]  /*15f30*/  IMAD R70, R73.reuse, 0x80, R3 ;  /* 0x0000008049467824 */ /* 0x044fe200078e0203 */
[----:B------:R-:W-:Y:S01]  /*15f40*/  SEL R74, R132, R133, P0 ;  /* 0x00000085844a7207 */ /* 0x000fe20000000000 */
[----:B------:R-:W-:Y:S01]  /*15f50*/  IMAD R73, R73, 0x80, R4 ;  /* 0x0000008049497824 */ /* 0x000fe200078e0204 */
[----:B------:R-:W-:-:S02]  /*15f60*/  SEL R28, R152, R153, P0 ;  /* 0x00000099981c7207 */ /* 0x000fc40000000000 */
[----:B------:R-:W-:Y:S01]  /*15f70*/  SEL R29, R153, R152, P0 ;  /* 0x00000098991d7207 */ /* 0x000fe20000000000 */
[----:B-1----:R-:W-:Y:S01]  /*15f80*/  @P2 IMAD.HI.U32 R90, R73, R90, RZ ;  /* 0x0000005a495a2227 */ /* 0x002fe200078e00ff */
[----:B------:R-:W-:Y:S02]  /*15f90*/  SEL R16, R126, R127, P0 ;  /* 0x0000007f7e107207 */ /* 0x000fe40000000000 */
[----:B------:R-:W-:Y:S02]  /*15fa0*/  LOP3.LUT R13, R13, 0x7ffffffc, RZ, 0xc0, !PT ;  /* 0x7ffffffc0d0d7812 */ /* 0x000fe400078ec0ff */
        /* <DEDUP_REMOVED lines=50> */
[----:B---3--:R1:W-:Y:S04]  /*162d0*/  SHFL.IDX PT, R77, R12, R5, 0x1c1f ;  /* 0x001c1f050c4d7589 */ /* 0x0083e800000e0000 */
        /* <DEDUP_REMOVED lines=16> */
[----:B-1----:R-:W1:Y:S03]  /*163e0*/  @P2 LDC R74, c[0x0][0xbec] ;  /* 0x0002fb00ff4a2b82 */ /* 0x002e660000000800 */
[----:B------:R-:W2:Y:S04]  /*163f0*/  SHFL.IDX PT, R16, R133, R12, 0x1c1f ;  /* 0x001c1f0c85107589 */ /* 0x000ea800000e0000 */
[----:B------:R-:W-:Y:S04]  /*16400*/  SHFL.IDX PT, R29, R29, R12, 0x1c1f ;  /* 0x001c1f0c1d1d7589 */ /* 0x000fe800000e0000 */
[----:B------:R-:W-:Y:S04]  /*16410*/  SHFL.IDX PT, R17, R72, R5, 0x1c1f ;  /* 0x001c1f0548117589 */ /* 0x000fe800000e0000 */
[----:B------:R-:W-:Y:S04]  /*16420*/  SHFL.IDX PT, R53, R32, R5, 0x1c1f ;  /* 0x001c1f0520357589 */ /* 0x000fe800000e0000 */
[----:B------:R-:W-:Y:S04]  /*16430*/  SHFL.IDX PT, R18, R141, R12, 0x1c1f ;  /* 0x001c1f0c8d127589 */ /* 0x000fe800000e0000 */
[----:B------:R-:W-:Y:S04]  /*16440*/  SHFL.IDX PT, R22, R22, R5, 0x1c1f ;  /* 0x001c1f0516167589 */ /* 0x000fe800000e0000 */
[----:B------:R-:W-:Y:S01]  /*16450*/  SHFL.IDX PT, R25, R52, R5, 0x1c1f ;  /* 0x001c1f0534197589 */ /* 0x000fe200000e0000 */
[----:B--2---:R-:W-:-:S03]  /*16460*/  SEL R11, R13, R16, P0 ;  /* 0x000000100d0b7207 */ /* 0x004fc60000000000 */
[----:B------:R-:W-:Y:S04]  /*16470*/  SHFL.IDX PT, R19, R19, R12, 0x1c1f ;  /* 0x001c1f0c13137589 */ /* 0x000fe800000e0000 */
[----:B------:R-:W2:Y:S04]  /*16480*/  SHFL.IDX PT, R32, R157, R12, 0x1c1f ;  /* 0x001c1f0c9d207589 */ /* 0x000ea800000e0000 */
[----:B------:R-:W-:Y:S04]  /*16490*/  SHFL.IDX PT, R71, R24, R5, 0x1c1f ;  /* 0x001c1f0518477589 */ /* 0x000fe800000e0000 */
[----:B------:R-:W-:Y:S04]  /*164a0*/  SHFL.IDX PT, R23, R62, R5, 0x1c1f ;  /* 0x001c1f053e177589 */ /* 0x000fe800000e0000 */
[----:B------:R-:W-:Y:S04]  /*164b0*/  SHFL.IDX PT, R24, R149, R12, 0x1c1f ;  /* 0x001c1f0c95187589 */ /* 0x000fe800000e0000 */
[----:B------:R-:W-:Y:S04]  /*164c0*/  SHFL.IDX PT, R42, R42, R5, 0x1c1f ;  /* 0x001c1f052a2a7589 */ /* 0x000fe800000e0000 */
[----:B------:R-:W3:Y:S04]  /*164d0*/  SHFL.IDX PT, R45, R45, R12, 0x1c1f ;  /* 0x001c1f0c2d2d7589 */ /* 0x000ee800000e0000 */
[----:B------:R-:W-:Y:S01]  /*164e0*/  SHFL.IDX PT, R56, R56, R5, 0x1c1f ;  /* 0x001c1f0538387589 */ /* 0x000fe200000e0000 */
[----:B--2---:R-:W-:-:S03]  /*164f0*/  SEL R27, R25, R32, P0 ;  /* 0x00000020191b7207 */ /* 0x004fc60000000000 */
[----:B------:R-:W2:Y:S04]  /*16500*/  SHFL.IDX PT, R57, R57, R12, 0x1c1f ;  /* 0x001c1f0c39397589 */ /* 0x000ea800000e0000 */
[----:B------:R-:W-:Y:S04]  /*16510*/  SHFL.IDX PT, R33, R44, R5, 0x1c1f ;  /* 0x001c1f052c217589 */ /* 0x000fe800000e0000 */
[----:B------:R-:W5:Y:S04]  /*16520*/  SHFL.IDX PT, R52, R165, R12, 0x1c1f ;  /* 0x001c1f0ca5347589 */ /* 0x000f6800000e0000 */
        /* <DEDUP_REMOVED lines=11> */
[----:B------:R0:W-:Y:S04]  /*165e0*/  SHFL.IDX PT, R34, R34, R5, 0x1c1f ;  /* 0x001c1f0522227589 */ /* 0x0001e800000e0000 */
[----:B------:R-:W1:Y:S01]  /*165f0*/  SHFL.IDX PT, R62, R173, R12, 0x1c1f ;  /* 0x001c1f0cad3e7589 */ /* 0x000e6200000e0000 */
[----:B----4-:R-:W-:-:S03]  /*16600*/  SEL R26, R28, R29, P0 ;  /* 0x0000001d1c1a7207 */ /* 0x010fc60000000000 */
[----:B------:R-:W-:Y:S01]  /*16610*/  SHFL.IDX PT, R76, R181, R12, 0x1c1f ;  /* 0x001c1f0cb54c7589 */ /* 0x000fe200000e0000 */
[----:B------:R-:W-:Y:S02]  /*16620*/  SEL R28, R29, R28, P0 ;  /* 0x0000001c1d1c7207 */ /* 0x000fe40000000000 */
[----:B0-----:R-:W-:Y:S01]  /*16630*/  SEL R5, R3, R6, P0 ;  /* 0x0000000603057207 */ /* 0x001fe20000000000 */
[----:B------:R-:W0:Y:S01]  /*16640*/  SHFL.IDX PT, R72, R177, R12, 0x1c1f ;  /* 0x001c1f0cb1487589 */ /* 0x000e2200000e0000 */
        /* <DEDUP_REMOVED lines=15> */
[----:B------:R-:W-:Y:S01]  /*16740*/  IMAD R32, R86, UR38, RZ ;  /* 0x0000002656207c24 */ /* 0x000fe2000f8e02ff */
[----:B---3--:R-:W-:-:S02]  /*16750*/  SEL R16, R42, R45, P0 ;  /* 0x0000002d2a107207 */ /* 0x008fc40000000000 */
[----:B------:R-:W-:Y:S01]  /*16760*/  SHFL.IDX PT, R69, R69, R12, 0x1c1f ;  /* 0x001c1f0c45457589 */ /* 0x000fe200000e0000 */
[----:B------:R-:W-:Y:S01]  /*16770*/  IMAD R75, R87, UR36, R32 ;  /* 0x00000024574b7c24 */ /* 0x000fe2000f8e0220 */
[----:B--2---:R-:W-:Y:S02]  /*16780*/  SEL R32, R57, R56, P0 ;  /* 0x0000003839207207 */ /* 0x004fe40000000000 */
[----:B------:R-:W-:Y:S01]  /*16790*/  SHFL.IDX PT, R61, R61, R12, 0x1c1f ;  /* 0x001c1f0c3d3d7589 */ /* 0x000fe200000e0000 */
[----:B-----5:R-:W-:-:S03]  /*167a0*/  SEL R25, R52, R33, P0 ;  /* 0x0000002134197207 */ /* 0x020fc60000000000 */
[----:B------:R-:W-:Y:S04]  /*167b0*/  SHFL.IDX PT, R65, R65, R12, 0x1c1f ;  /* 0x001c1f0c41417589 */ /* 0x000fe800000e0000 */
        /* <DEDUP_REMOVED lines=18> */
[----:B------:R-:W-:Y:S01]  /*168e0*/  IMAD R56, RZ, RZ, -UR37 ;  /* 0x80000025ff387e24 */ /* 0x000fe2000f8e02ff */
[----:B-1----:R-:W-:Y:S01]  /*168f0*/  SEL R31, R53, R62, P0 ;  /* 0x0000003e351f7207 */ /* 0x002fe20000000000 */
[----:B------:R-:W-:Y:S01]  /*16900*/  @P2 IMAD.HI.U32 R42, R73, R74, RZ ;  /* 0x0000004a492a2227 */ /* 0x000fe200078e00ff */
[----:B------:R-:W-:-:S03]  /*16910*/  SEL R33, R62, R53, P0 ;  /* 0x000000353e217207 */ /* 0x000fc60000000000 */
[----:B------:R-:W-:Y:S01]  /*16920*/  IMAD R83, R83, R56, UR4 ;  /* 0x0000000453537e24 */ /* 0x000fe2000f8e0238 */
[----:B------:R-:W-:Y:S01]  /*16930*/  ULDC.64 UR4, c[0x0][0xbe0] ;  /* 0x0002f80000047ab9 */ /* 0x000fe20000000a00 */
[----:B------:R-:W-:Y:S02]  /*16940*/  IMAD R52, R88, UR38, RZ ;  /* 0x0000002658347c24 */ /* 0x000fe4000f8e02ff */
[----:B------:R-:W-:Y:S01]  /*16950*/  IMAD.MOV.U32 R57, RZ, RZ, R73 ;  /* 0x000000ffff397224 */ /* 0x000fe200078e0049 */
[----:B------:R-:W-:Y:S01]  /*16960*/  @P2 SHF.R.U32.HI R57, RZ, R81, R42 ;  /* 0x00000051ff392219 */ /* 0x000fe2000001162a */
[----:B------:R-:W-:Y:S01]  /*16970*/  IMAD R53, R89, UR36, R52 ;  /* 0x0000002459357c24 */ /* 0x000fe2000f8e0234 */
[----:B------:R-:W-:Y:S01]  /*16980*/  SHF.R.S32.HI R42, RZ, 0x1f, R83 ;  /* 0x0000001fff2a7819 */ /* 0x000fe20000011453 */
[----:B------:R-:W-:Y:S02]  /*16990*/  IMAD.IADD R45, R45, 0x1, R75 ;  /* 0x000000012d2d7824 */ /* 0x000fe400078e024b */
[----:B------:R-:W-:-:S02]  /*169a0*/  IMAD.IADD R53, R37, 0x1, R53 ;  /* 0x0000000125357824 */ /* 0x000fc400078e0235 */
[C---:B------:R-:W-:Y:S02]  /*169b0*/  IMAD R37, R42.reuse, UR4, RZ ;  /* 0x000000042a257c24 */ /* 0x040fe4000f8e02ff */
[----:B------:R-:W-:Y:S02]  /*169c0*/  IMAD.MOV.U32 R52, RZ, RZ, R36 ;  /* 0x000000ffff347224 */ /* 0x000fe400078e0024 */
[C---:B------:R-:W-:Y:S02]  /*169d0*/  IMAD R56, R83.reuse, UR5, R37 ;  /* 0x0000000553387c24 */ /* 0x040fe4000f8e0225 */
[----:B------:R-:W-:Y:S01]  /*169e0*/  IMAD.MOV.U32 R75, RZ, RZ, R73 ;  /* 0x000000ffff4b7224 */ /* 0x000fe200078e0049 */
[----:B------:R-:W-:Y:S01]  /*169f0*/  @P2 SHF.R.U32.HI R75, RZ, R85, R90 ;  /* 0x00000055ff4b2219 */ /* 0x000fe2000001165a */
        /* <DEDUP_REMOVED lines=11> */
[----:B------:R-:W-:Y:S01]  /*16ab0*/  IMAD.MOV R57, RZ, RZ, -R75 ;  /* 0x000000ffff397224 */ /* 0x000fe200078e0a4b */
[----:B0-----:R-:W-:Y:S01]  /*16ac0*/  SEL R56, R72, R63, P0 ;  /* 0x0000003f48387207 */ /* 0x001fe20000000000 */
[----:B------:R-:W-:-:S02]  /*16ad0*/  IMAD R42, R42, UR4, RZ ;  /* 0x000000042a2a7c24 */ /* 0x000fc4000f8e02ff */
[C-C-:B------:R-:W-:Y:S02]  /*16ae0*/  IMAD R53, R84.reuse, R52, R73.reuse ;  /* 0x0000003454357224 */ /* 0x140fe400078e0249 */
[----:B------:R-:W-:Y:S02]  /*16af0*/  IMAD R57, R84, R57, R73 ;  /* 0x0000003954397224 */ /* 0x000fe400078e0249 */
[----:B------:R-:W-:Y:S01]  /*16b00*/  IMAD R73, R75, UR5, R42 ;  /* 0x000000054b497c24 */ /* 0x000fe2000f8e022a */
[----:B------:R-:W-:Y:S01]  /*16b10*/  SHF.R.S32.HI R42, RZ, 0x1f, R53 ;  /* 0x0000001fff2a7819 */ /* 0x000fe20000011435 */
[----:B------:R-:W-:Y:S01]  /*16b20*/  IMAD.IADD R45, R45, 0x1, R81 ;  /* 0x000000012d2d7824 */ /* 0x000fe200078e0251 */
[----:B------:R-:W-:Y:S01]  /*16b30*/  SHF.R.S32.HI R52, RZ, 0x1f, R57 ;  /* 0x0000001fff347819 */ /* 0x000fe20000011439 */
[----:B------:R-:W0:Y:S01]  /*16b40*/  S2UR UR5, SR_CgaCtaId ;  /* 0x00000000000579c3 */ /* 0x000e220000008800 */
        /* <DEDUP_REMOVED lines=15> */
[----:B------:R-:W-:Y:S01]  /*16c40*/  SHFL.IDX PT, R72, R83, RZ, 0x1c1f ;  /* 0x001c1fff53487589 */ /* 0x000fe200000e0000 */
[----:B------:R-:W-:Y:S01]  /*16c50*/  IMAD.IADD R37, R45, 0x1, R75 ;  /* 0x000000012d257824 */ /* 0x000fe200078e024b */
[----:B0-----:R-:W-:Y:S01]  /*16c60*/  ULEA UR4, UR5, UR4, 0x18 ;  /* 0x0000000405047291 */ /* 0x001fe2000f8ec03f */
[----:B------:R-:W-:Y:S01]  /*16c70*/  IMAD R81, R84, UR6, RZ ;  /* 0x0000000654517c24 */ /* 0x000fe2000f8e02ff */
[----:B------:R-:W-:Y:S01]  /*16c80*/  LEA.HI.X R45, R36, UR7, R53, 0x2, P2 ;  /* 0x00000007242d7c11 */ /* 0x000fe200090f1435 */
[----:B------:R-:W-:Y:S01]  /*16c90*/  SHFL.IDX PT, R74, R83, 0x1, 0x1c1f ;  /* 0x003c1f00534a7f89 */ /* 0x000fe200000e0000 */
[C---:B------:R-:W-:Y:S01]  /*16ca0*/  VIADD R84, R70.reuse, 0x8 ;  /* 0x0000000846547836 */ /* 0x040fe20000000000 */
[----:B------:R-:W-:Y:S01]  /*16cb0*/  UIADD3 UR4, UR4, 0x28820, URZ ;  /* 0x0002882004047890 */ /* 0x000fe2000fffe03f */
[-C--:B------:R-:W-:Y:S01]  /*16cc0*/  ISETP.GE.OR P2, PT, R70, R81.reuse, P1 ;  /* 0x000000514600720c */ /* 0x080fe20000f46670 */
[----:B------:R-:W0:Y:S01]  /*16cd0*/  SHFL.IDX PT, R73, R45, RZ, 0x1c1f ;  /* 0x001c1fff2d497589 */ /* 0x000e2200000e0000 */
[----:B------:R-:W-:Y:S01]  /*16ce0*/  LEA R85, P3, R44, UR8, 0x2 ;  /* 0x000000082c557c11 */ /* 0x000fe2000f8610ff */
[----:B------:R-:W-:Y:S01]  /*16cf0*/  UPRMT UR4, URZ, 0x654, UR4 ;  /* 0x000006543f047896 */ /* 0x000fe20008000004 */
[----:B------:R-:W-:Y:S01]  /*16d00*/  ISETP.GE.OR P1, PT, R84, R81, P1 ;  /* 0x000000515400720c */ /* 0x000fe20000f26670 */
[----:B------:R1:W2:Y:S01]  /*16d10*/  SHFL.IDX PT, R75, R45, 0x1, 0x1c1f ;  /* 0x003c1f002d4b7f89 */ /* 0x0002a200000e0000 */
[----:B------:R-:W-:-:S02]  /*16d20*/  LEA.HI.X R86, R44, UR9, R37, 0x2, P3 ;  /* 0x000000092c567c11 */ /* 0x000fc400098f1425 */
[----:B------:R-:W-:Y:S01]  /*16d30*/  ISETP.GE.AND P3, PT, R70, R81, PT ;  /* 0x000000514600720c */ /* 0x000fe20003f66270 */
[----:B------:R3:W3:Y:S01]  /*16d40*/  SHFL.IDX PT, R62, R85, RZ, 0x1c1f ;  /* 0x001c1fff553e7589 */ /* 0x0006e200000e0000 */
[----:B------:R-:W-:Y:S02]  /*16d50*/  SEL R53, R71, R76, P0 ;  /* 0x0000004c47357207 */ /* 0x000fe40000000000 */
[----:B------:R-:W-:Y:S01]  /*16d60*/  SYNCS.ARRIVE.TRANS64.RED.A1T0 RZ, [UR4], RZ ;  /* 0x000000ffffff79a7 */ /* 0x000fe20008100404 */
[----:B------:R0:W3:Y:S01]  /*16d70*/  SHFL.IDX PT, R63, R86, RZ, 0x1c1f ;  /* 0x001c1fff563f7589 */ /* 0x0000e200000e0000 */
[----:B------:R-:W-:Y:S01]  /*16d80*/  SEL R57, R76, R71, P0 ;  /* 0x000000474c397207 */ /* 0x000fe20000000000 */
[----:B------:R-:W-:Y:S01]  /*16d90*/  IMAD.SHL.U32 R71, R68, 0x2, RZ ;  /* 0x0000000244477824 */ /* 0x000fe200078e00ff */
[----:B----4-:R-:W-:Y:S02]  /*16da0*/  SEL R37, R43, R78, P0 ;  /* 0x0000004e2b257207 */ /* 0x010fe40000000000 */
[----:B------:R-:W-:-:S02]  /*16db0*/  SEL R44, R46, R79, P0 ;  /* 0x0000004f2e2c7207 */ /* 0x000fc40000000000 */
[----:B-1----:R-:W-:Y:S02]  /*16dc0*/  SEL R45, R47, R82, P0 ;  /* 0x000000522f2d7207 */ /* 0x002fe40000000000 */
[----:B------:R-:W-:Y:S02]  /*16dd0*/  SEL R36, R77, R80, P0 ;  /* 0x000000504d247207 */ /* 0x000fe40000000000 */
[----:B------:R-:W-:Y:S01]  /*16de0*/  SEL R42, R80, R77, P0 ;  /* 0x0000004d502a7207 */ /* 0x000fe20000000000 */
[----:B0-----:R0:W-:Y:S01]  /*16df0*/  @!P2 ST.E desc[UR42][R72.64], R0 ;  /* 0x000000004800a985 */ /* 0x0011e2000c10192a */
[----:B------:R-:W-:Y:S02]  /*16e00*/  SEL R43, R78, R43, P0 ;  /* 0x0000002b4e2b7207 */ /* 0x000fe40000000000 */
[----:B------:R-:W-:Y:S01]  /*16e10*/  SEL R46, R79, R46, P0 ;  /* 0x0000002e4f2e7207 */ /* 0x000fe20000000000 */
[----:B--2---:R0:W-:Y:S01]  /*16e20*/  @!P1 ST.E desc[UR42][R74.64], R2 ;  /* 0x000000024a009985 */ /* 0x0041e2000c10192a */
        /* <DEDUP_REMOVED lines=13> */
[C-C-:B---3--:R-:W-:Y:S02]  /*16f00*/  @!P2 IMAD.WIDE R72, R71.reuse, 0x4, R62.reuse ;  /* 0x000000044748a825 */ /* 0x148fe400078e023e */
        /* <DEDUP_REMOVED lines=12> */
[--C-:B------:R-:W-:Y:S01]  /*16fd0*/  @!P4 IMAD.WIDE R76, R77, 0x4, R62.reuse ;  /* 0x000000044d4cc825 */ /* 0x100fe200078e023e */
[----:B------:R-:W-:Y:S02]  /*16fe0*/  ISETP.GE.AND P3, PT, R0, UR4, PT ;  /* 0x0000000400007c0c */ /* 0x000fe4000bf66270 */
[----:B0-----:R-:W-:Y:S01]  /*16ff0*/  @!P1 LOP3.LUT R7, R70, 0xfffffffe, RZ, 0xc0, !PT ;  /* 0xfffffffe46079812 */ /* 0x001fe200078ec0ff */
[C---:B------:R-:W-:Y:S01]  /*17000*/  VIADD R72, R71.reuse, 0x40 ;  /* 0x0000004047487836 */ /* 0x040fe20000000000 */
[----:B------:R-:W-:Y:S01]  /*17010*/  ISETP.GE.AND P6, PT, R68, UR4, PT ;  /* 0x0000000444007c0c */ /* 0x000fe2000bfc6270 */
[----:B------:R-:W-:Y:S01]  /*17020*/  VIADD R70, R71, 0x48 ;  /* 0x0000004847467836 */ /* 0x000fe20000000000 */
[----:B------:R0:W-:Y:S01]  /*17030*/  @!P4 ST.E.64 desc[UR42][R76.64], R10 ;  /* 0x0000000a4c00c985 */ /* 0x0001e2000c101b2a */
[----:B------:R-:W-:Y:S01]  /*17040*/  @!P1 IMAD.WIDE R6, R7, 0x4, R62 ;  /* 0x0000000407069825 */ /* 0x000fe200078e023e */
[----:B------:R-:W-:-:S02]  /*17050*/  ISETP.GE.AND P4, PT, R72, UR4, PT ;  /* 0x0000000448007c0c */ /* 0x000fc4000bf86270 */
[----:B------:R-:W-:Y:S02]  /*17060*/  @!P2 LEA.HI R78, R78, R78, RZ, 0x1 ;  /* 0x0000004e4e4ea211 */ /* 0x000fe400078f08ff */
[----:B------:R2:W-:Y:S01]  /*17070*/  @!P1 ST.E.64 desc[UR42][R6.64], R14 ;  /* 0x0000000e06009985 */ /* 0x0005e2000c101b2a */
[----:B------:R-:W-:Y:S02]  /*17080*/  ISETP.GE.AND P1, PT, R70, UR4, PT ;  /* 0x0000000446007c0c */ /* 0x000fe4000bf26270 */
[----:B-1----:R-:W-:Y:S02]  /*17090*/  @!P2 LOP3.LUT R9, R78, 0xfffffffe, RZ, 0xc0, !PT ;  /* 0xfffffffe4e09a812 */ /* 0x002fe400078ec0ff */
[----:B------:R-:W-:Y:S02]  /*170a0*/  @!P6 LEA.HI R68, R68, R68, RZ, 0x1 ;  /* 0x000000444444e211 */ /* 0x000fe400078f08ff */
[----:B------:R-:W-:Y:S01]  /*170b0*/  @!P3 LEA.HI R0, R0, R0, RZ, 0x1 ;  /* 0x000000000000b211 */ /* 0x000fe200078f08ff */
[----:B------:R-:W-:Y:S01]  /*170c0*/  @!P2 IMAD.WIDE R8, R9, 0x4, R62 ;  /* 0x000000040908a825 */ /* 0x000fe200078e023e */
[----:B------:R-:W-:-:S02]  /*170d0*/  @!P6 LOP3.LUT R73, R68, 0xfffffffe, RZ, 0xc0, !PT ;  /* 0xfffffffe4449e812 */ /* 0x000fc400078ec0ff */
[----:B0-----:R-:W-:Y:S01]  /*170e0*/  @!P3 LOP3.LUT R11, R0, 0xfffffffe, RZ, 0xc0, !PT ;  /* 0xfffffffe000bb812 */ /* 0x001fe200078ec0ff */
[----:B------:R-:W-:Y:S01]  /*170f0*/  VIADD R0, R71, 0x50 ;  /* 0x0000005047007836 */ /* 0x000fe20000000000 */
[----:B------:R-:W-:Y:S01]  /*17100*/  @!P4 LEA.HI R72, R72, R72, RZ, 0x1 ;  /* 0x000000484848c211 */ /* 0x000fe200078f08ff */
[--C-:B--2---:R-:W-:Y:S01]  /*17110*/  @!P6 IMAD.WIDE R6, R73, 0x4, R62.reuse ;  /* 0x000000044906e825 */ /* 0x104fe200078e023e */
[----:B------:R-:W-:Y:S01]  /*17120*/  @!P1 LEA.HI R70, R70, R70, RZ, 0x1 ;  /* 0x0000004646469211 */ /* 0x000fe200078f08ff */
[----:B------:R0:W-:Y:S01]  /*17130*/  @!P2 ST.E.64 desc[UR42][R8.64], R12 ;  /* 0x0000000c0800a985 */ /* 0x0001e2000c101b2a */
[----:B------:R-:W-:Y:S01]  /*17140*/  @!P5 LOP3.LUT R15, R79, 0xfffffffe, RZ, 0xc0, !PT ;  /* 0xfffffffe4f0fd812 */ /* 0x000fe200078ec0ff */
[----:B------:R-:W-:Y:S01]  /*17150*/  @!P3 IMAD.WIDE R10, R11, 0x4, R62 ;  /* 0x000000040b0ab825 */ /* 0x000fe200078e023e */
[----:B------:R-:W-:-:S03]  /*17160*/  @!P4 LOP3.LUT R73, R72, 0xfffffffe, RZ, 0xc0, !PT ;  /* 0xfffffffe4849c812 */ /* 0x000fc600078ec0ff */
[--C-:B------:R-:W-:Y:S01]  /*17170*/  @!P5 IMAD.WIDE R14, R15, 0x4, R62.reuse ;  /* 0x000000040f0ed825 */ /* 0x100fe200078e023e */
[----:B------:R1:W-:Y:S04]  /*17180*/  @!P3 ST.E.64 desc[UR42][R10.64], R20 ;  /* 0x000000140a00b985 */ /* 0x0003e8000c101b2a */
[----:B------:R2:W-:Y:S01]  /*17190*/  @!P6 ST.E.64 desc[UR42][R6.64], R18 ;  /* 0x000000120600e985 */ /* 0x0005e2000c101b2a */
[----:B0-----:R-:W-:Y:S01]  /*171a0*/  @!P1 LOP3.LUT R13, R70, 0xfffffffe, RZ, 0xc0, !PT ;  /* 0xfffffffe460d9812 */ /* 0x001fe200078ec0ff */
[----:B------:R-:W-:Y:S02]  /*171b0*/  @!P4 IMAD.WIDE R8, R73, 0x4, R62 ;  /* 0x000000044908c825 */ /* 0x000fe400078e023e */
[----:B------:R-:W-:Y:S02]  /*171c0*/  @!P5 ST.E.64 desc[UR42][R14.64], R22 ;  /* 0x000000160e00d985 */ /* 0x000fe4000c101b2a */
[----:B------:R-:W-:-:S02]  /*171d0*/  VIADD R12, R71, 0x58 ;  /* 0x00000058470c7836 */ /* 0x000fc40000000000 */
[----:B------:R0:W-:Y:S01]  /*171e0*/  @!P4 ST.E.64 desc[UR42][R8.64], R26 ;  /* 0x0000001a0800c985 */ /* 0x0001e2000c101b2a */
[----:B-1----:R-:W-:Y:S02]  /*171f0*/  @!P1 IMAD.WIDE R10, R13, 0x4, R62 ;  /* 0x000000040d0a9825 */ /* 0x002fe400078e023e */
[----:B------:R-:W-:Y:S02]  /*17200*/  ISETP.GE.AND P2, PT, R12, UR4, PT ;  /* 0x000000040c007c0c */ /* 0x000fe4000bf46270 */
[C---:B------:R-:W-:Y:S01]  /*17210*/  VIADD R13, R71.reuse, 0x60 ;  /* 0x00000060470d7836 */ /* 0x040fe20000000000 */
[----:B------:R1:W-:Y:S01]  /*17220*/  @!P1 ST.E.64 desc[UR42][R10.64], R28 ;  /* 0x0000001c0a009985 */ /* 0x0003e2000c101b2a */
        /* <DEDUP_REMOVED lines=12> */
[----:B0-----:R-:W-:Y:S02]  /*172f0*/  @!P6 LEA.HI R8, R7, R7, RZ, 0x1 ;  /* 0x000000070708e211 */ /* 0x001fe400078f08ff */
[----:B------:R-:W-:Y:S02]  /*17300*/  @!P5 LEA.HI R6, R6, R6, RZ, 0x1 ;  /* 0x000000060606d211 */ /* 0x000fe400078f08ff */
[----:B------:R-:W-:-:S02]  /*17310*/  @!P1 LOP3.LUT R7, R0, 0xfffffffe, RZ, 0xc0, !PT ;  /* 0xfffffffe00079812 */ /* 0x000fc400078ec0ff */
[----:B------:R-:W-:Y:S02]  /*17320*/  @!P2 LOP3.LUT R9, R12, 0xfffffffe, RZ, 0xc0, !PT ;  /* 0xfffffffe0c09a812 */ /* 0x000fe400078ec0ff */
        /* <DEDUP_REMOVED lines=16> */
.L_x_7001:
[----:B------:R-:W-:Y:S05]  /*17430*/  BSYNC B0 ;  /* 0x0000000000007941 */ /* 0x000fea0003800000 */
.L_x_7000:
[----:B------:R-:W-:Y:S01]  /*17440*/  ISETP.GE.AND P1, PT, R84, R81, PT ;  /* 0x000000515400720c */ /* 0x000fe20003f26270 */
[----:B------:R2:W4:Y:S01]  /*17450*/  SHFL.IDX PT, R27, R86, 0x1, 0x1c1f ;  /* 0x003c1f00561b7f89 */ /* 0x00052200000e0000 */
[----:B-1----:R-:W-:Y:S02]  /*17460*/  SEL R14, R66, R69, P0 ;  /* 0x00000045420e7207 */ /* 0x002fe40000000000 */
[----:B------:R-:W-:Y:S01]  /*17470*/  SEL R15, R64, R67, P0 ;  /* 0x00000043400f7207 */ /* 0x000fe20000000000 */
[----:B------:R2:W1:Y:S01]  /*17480*/  SHFL.IDX PT, R26, R85, 0x1, 0x1c1f ;  /* 0x003c1f00551a7f89 */ /* 0x00046200000e0000 */
        /* <DEDUP_REMOVED lines=20> */
[----:B-12-4-:R-:W-:Y:S06]  /*175d0*/  @P1 BRA `(.L_x_6916) ;  /* 0x0000004400f81947 */ /* 0x016fec0003800000 */
        /* <DEDUP_REMOVED lines=39> */
[----:B------:R-:W-:Y:S01]  /*17850*/  @!P4 LOP3.LUT R29, R29, 0xfffffffe, RZ, 0xc0, !PT ;  /* 0xfffffffe1d1dc812 */ /* 0x000fe200078ec0ff */
[----:B------:R-:W-:Y:S01]  /*17860*/  VIADD R28, R71, 0x48 ;  /* 0x00000048471c7836 */ /* 0x000fe20000000000 */
[----:B------:R1:W-:Y:S01]  /*17870*/  @!P2 ST.E.64 desc[UR42][R8.64], R46 ;  /* 0x0000002e0800a985 */ /* 0x0003e2000c101b2a */
[--C-:B------:R-:W-:Y:S02]  /*17880*/  @!P5 IMAD.WIDE R12, R13, 0x4, R26.reuse ;  /* 0x000000040d0cd825 */ /* 0x100fe400078e021a */
[----:B------:R-:W-:Y:S01]  /*17890*/  @!P1 LEA.HI R0, R0, R0, RZ, 0x1 ;  /* 0x0000000000009211 */ /* 0x000fe200078f08ff */
[----:B------:R2:W-:Y:S01]  /*178a0*/  @!P3 ST.E.64 desc[UR42][R10.64], R14 ;  /* 0x0000000e0a00b985 */ /* 0x0005e2000c101b2a */
[----:B0-----:R-:W-:Y:S01]  /*178b0*/  @!P4 IMAD.WIDE R6, R29, 0x4, R26 ;  /* 0x000000041d06c825 */ /* 0x001fe200078e021a */
[----:B------:R-:W-:-:S02]  /*178c0*/  ISETP.GE.AND P2, PT, R28, UR4, PT ;  /* 0x000000041c007c0c */ /* 0x000fc4000bf46270 */
[----:B------:R0:W-:Y:S04]  /*178d0*/  @!P5 ST.E.64 desc[UR42][R12.64], R66 ;  /* 0x000000420c00d985 */ /* 0x0001e8000c101b2a */
        /* <DEDUP_REMOVED lines=48> */
.L_x_6999:
        /* <DEDUP_REMOVED lines=58> */
.L_x_6914:
        /* <DEDUP_REMOVED lines=18> */
.L_x_7002:
[----:B------:R-:W-:Y:S01]  /*180a0*/  ULDC UR8, c[0x0][0xc50] ;  /* 0x0003140000087ab9 */ /* 0x000fe20000000800 */
[----:B------:R-:W-:Y:S01]  /*180b0*/  UMOV UR36, UR7 ;  /* 0x0000000700247c82 */ /* 0x000fe20008000000 */
[----:B------:R-:W-:-:S11]  /*180c0*/  UISETP.NE.AND UP0, UPT, UR8, 0x1, UPT ;  /* 0x000000010800788c */ /* 0x000fd6000bf05270 */
[----:B------:R-:W-:Y:S01]  /*180d0*/  @UP0 ULDC UR4, c[0x0][0xc54] ;  /* 0x0003150000040ab9 */ /* 0x000fe20000000800 */
[----:B------:R-:W-:Y:S01]  /*180e0*/  @UP0 ULDC UR6, c[0x0][0xc58] ;  /* 0x0003160000060ab9 */ /* 0x000fe20000000800 */
[----:B------:R-:W-:-:S04]  /*180f0*/  UIMAD.WIDE.U32 UR4, UR7, UR4, URZ ;  /* 0x00000004070472a5 */ /* 0x000fc8000f8e003f */
[----:B------:R-:W-:-:S12]  /*18100*/  @UP0 USHF.R.U32.HI UR36, URZ, UR6, UR5 ;  /* 0x000000063f240299 */ /* 0x000fd80008011605 */
.L_x_7003:
        /* <DEDUP_REMOVED lines=41> */
.L_x_7006:
[----:B------:R-:W-:-:S11]  /*183a0*/  UISETP.NE.AND UP0, UPT, UR5, 0x1, UPT ;  /* 0x000000010500788c */ /* 0x000fd6000bf05270 */
[----:B------:R-:W-:Y:S02]  /*183b0*/  @UP0 ULDC.64 UR10, c[0x0][0x9e8] ;  /* 0x00027a00000a0ab9 */ /* 0x000fe40000000a00 */
[----:B------:R-:W-:-:S04]  /*183c0*/  UIMAD.WIDE.U32 UR8, UR7, UR10, URZ ;  /* 0x0000000a070872a5 */ /* 0x000fc8000f8e003f */
[----:B------:R-:W-:-:S12]  /*183d0*/  @UP0 USHF.R.U32.HI UR7, URZ, UR11, UR9 ;  /* 0x0000000b3f070299 */ /* 0x000fd80008011609 */
.L_x_7007:
[----:B------:R-:W-:-:S04]  /*183e0*/  UIMAD UR7, UR7, UR5, UR5 ;  /* 0x00000005070772a4 */ /* 0x000fc8000f8e0205 */
[----:B------:R-:W-:-:S04]  /*183f0*/  UISETP.LT.AND UP0, UPT, UR4, UR7, UPT ;  /* 0x000000070400728c */ /* 0x000fc8000bf01270 */
[----:B------:R-:W-:-:S12]  /*18400*/  USEL UR4, UR4, UR7, UP0 ;  /* 0x0000000704047287 */ /* 0x000fd80008000000 */
.L_x_7005:
[----:B------:R-:W-:Y:S02]  /*18410*/  UIMAD UR8, UR14, UR16, 0xbf ;  /* 0x000000bf0e0874a4 */ /* 0x000fe4000f8e0210 */
[----:B------:R-:W-:Y:S02]  /*18420*/  UIADD3 UR10, UR4, 0xbf, URZ ;  /* 0x000000bf040a7890 */ /* 0x000fe4000fffe03f */
[----:B------:R-:W-:Y:S02]  /*18430*/  UIMAD.WIDE UR8, UR8, 0x2aaaaaab, URZ ;  /* 0x2aaaaaab080878a5 */ /* 0x000fe4000f8e023f */
[----:B------:R-:W-:Y:S01]  /*18440*/  UIMAD.WIDE UR10, UR10, 0x2aaaaaab, URZ ;  /* 0x2aaaaaab0a0a78a5 */ /* 0x000fe2000f8e023f */
[----:B------:R-:W-:Y:S01]  /*18450*/  @UP1 ULDC UR12, c[0x0][0x44c] ;  /* 0x00011300000c1ab9 */ /* 0x000fe20000000800 */
[----:B------:R-:W-:Y:S02]  /*18460*/  USHF.R.U32.HI UR8, URZ, 0x1f, UR9 ;  /* 0x0000001f3f087899 */ /* 0x000fe40008011609 */
[----:B------:R-:W-:-:S02]  /*18470*/  UIMAD.WIDE.U32 UR12, UR38, UR12, URZ ;  /* 0x0000000c260c72a5 */ /* 0x000fc4000f8e003f */
[----:B------:R-:W-:Y:S01]  /*18480*/  USHF.R.U32.HI UR4, URZ, 0x1f, UR11 ;  /* 0x0000001f3f047899 */ /* 0x000fe2000801160b */
[----:B------:R-:W-:Y:S01]  /*18490*/  @UP1 ULDC UR17, c[0x0][0x450] ;  /* 0x0001140000111ab9 */ /* 0x000fe20000000800 */
[----:B------:R-:W-:Y:S01]  /*184a0*/  UMOV UR7, UR38 ;  /* 0x0000002600077c82 */ /* 0x000fe20008000000 */
[----:B------:R-:W-:Y:S02]  /*184b0*/  UIMAD UR14, UR14, UR16, -UR15 ;  /* 0x000000100e0e72a4 */ /* 0x000fe4000f8e0a0f */
[----:B------:R-:W-:Y:S02]  /*184c0*/  @UP1 USHF.R.U32.HI UR7, URZ, UR17, UR13 ;  /* 0x000000113f071299 */ /* 0x000fe4000801160d */
[----:B------:R-:W-:Y:S02]  /*184d0*/  ULEA.HI.SX32 UR8, UR9, UR8, 0x1b ;  /* 0x0000000809087291 */ /* 0x000fe4000f8fda3f */
[----:B------:R-:W-:Y:S02]  /*184e0*/  ULEA.HI.SX32 UR4, UR11, UR4, 0x1b ;  /* 0x000000040b047291 */ /* 0x000fe4000f8fda3f */
[----:B------:R-:W-:-:S02]  /*184f0*/  UIADD3 UR7, UR14, UR7, URZ ;  /* 0x000000070e077290 */ /* 0x000fc4000fffe03f */
[----:B------:R-:W-:Y:S01]  /*18500*/  UISETP.LT.AND UP0, UPT, UR8, UR4, UPT ;  /* 0x000000040800728c */ /* 0x000fe2000bf01270 */
[----:B------:R-:W-:Y:S02]  /*18510*/  ULDC UR10, c[0x0][0x9dc] ;  /* 0x00027700000a7ab9 */ /* 0x000fe40000000800 */
[----:B------:R-:W-:Y:S02]  /*18520*/  UIADD3 UR10, UR7, -UR10, URZ ;  /* 0x8000000a070a7290 */ /* 0x000fe4000fffe03f */
[----:B------:R-:W-:Y:S01]  /*18530*/  USEL UR11, UR8, UR4, UP0 ;  /* 0x00000004080b7287 */ /* 0x000fe20008000000 */
        /* <DEDUP_REMOVED lines=11> */
.L_x_7009:
[----:B------:R-:W-:-:S11]  /*185f0*/  UISETP.NE.AND UP0, UPT, UR5, 0x1, UPT ;  /* 0x000000010500788c */ /* 0x000fd6000bf05270 */
[----:B------:R-:W-:Y:S02]  /*18600*/  @UP0 ULDC.64 UR12, c[0x0][0x9e8] ;  /* 0x00027a00000c0ab9 */ /* 0x000fe40000000a00 */
[----:B------:R-:W-:-:S04]  /*18610*/  UIMAD.WIDE.U32 UR8, UR7, UR12, URZ ;  /* 0x0000000c070872a5 */ /* 0x000fc8000f8e003f */
[----:B------:R-:W-:-:S12]  /*18620*/  @UP0 USHF.R.U32.HI UR7, URZ, UR13, UR9 ;  /* 0x0000000d3f070299 */ /* 0x000fd80008011609 */
.L_x_7010:
[----:B------:R-:W-:-:S04]  /*18630*/  UIMAD UR5, UR7, UR5, URZ ;  /* 0x00000005070572a4 */ /* 0x000fc8000f8e023f */
[----:B------:R-:W-:-:S04]  /*18640*/  UISETP.LT.AND UP0, UPT, UR10, UR5, UPT ;  /* 0x000000050a00728c */ /* 0x000fc8000bf01270 */
[----:B------:R-:W-:-:S12]  /*18650*/  USEL UR10, UR10, UR5, !UP0 ;  /* 0x000000050a0a7287 */ /* 0x000fd8000c000000 */
.L_x_7008:
[----:B------:R-:W-:Y:S02]  /*18660*/  UIMAD.WIDE UR4, UR10, 0x2aaaaaab, URZ ;  /* 0x2aaaaaab0a0478a5 */ /* 0x000fe4000f8e023f */
[----:B------:R-:W-:Y:S02]  /*18670*/  USHF.R.U32.HI UR12, URZ, 0x10, UR6 ;  /* 0x000000103f0c7899 */ /* 0x000fe40008011606 */
[----:B------:R-:W-:Y:S02]  /*18680*/  USHF.R.U32.HI UR4, URZ, 0x1f, UR5 ;  /* 0x0000001f3f047899 */ /* 0x000fe40008011605 */
[----:B------:R-:W-:Y:S02]  /*18690*/  ULOP3.LUT UR40, UR6, 0xffff, URZ, 0xc0, !UPT ;  /* 0x0000ffff06287892 */ /* 0x000fe4000f8ec03f */
[----:B------:R-:W-:-:S04]  /*186a0*/  ULEA.HI.SX32 UR4, UR5, UR4, 0x1b ;  /* 0x0000000405047291 */ /* 0x000fc8000f8fda3f */
        /* <DEDUP_REMOVED lines=40> */
.L_x_7011:
[----:B------:R-:W-:Y:S01]  /*18930*/  UIMAD UR40, UR40, UR4, UR10 ;  /* 0x00000004282872a4 */ /* 0x000fe2000f8e020a */
[----:B------:R-:W-:Y:S02]  /*18940*/  IMAD.U32 R18, RZ, RZ, UR11 ;  /* 0x0000000bff127e24 */ /* 0x000fe4000f8e00ff */
[----:B------:R-:W-:Y:S02]  /*18950*/  IMAD.MOV.U32 R0, RZ, RZ, RZ ;  /* 0x000000ffff007224 */ /* 0x000fe400078e00ff */
[----:B------:R-:W-:Y:S02]  /*18960*/  IMAD.MOV.U32 R2, RZ, RZ, 0x1 ;  /* 0x00000001ff027424 */ /* 0x000fe400078e00ff */
[----:B------:R-:W-:-:S05]  /*18970*/  IMAD.U32 R3, RZ, RZ, UR40 ;  /* 0x00000028ff037e24 */ /* 0x000fca000f8e00ff */
[----:B------:R-:W-:Y:S01]  /*18980*/  VIADDMNMX R18, R3, UR4, R18, PT ;  /* 0x0000000403127c46 */ /* 0x000fe2000b800112 */
[----:B------:R-:W-:-:S03]  /*18990*/  IMAD.MOV.U32 R3, RZ, RZ, 0x1 ;  /* 0x00000001ff037424 */ /* 0x000fc600078e00ff */
        /* <DEDUP_REMOVED lines=25> */
.L_x_7012:
        /* <DEDUP_REMOVED lines=20> */
.L_x_7013:
        /* <DEDUP_REMOVED lines=20> */
.L_x_7014:
        /* <DEDUP_REMOVED lines=18> */
.L_x_7015:
        /* <DEDUP_REMOVED lines=14> */
[----:B------:R-:W-:Y:S01]  /*18fb0*/  UMOV UR4, 0xffffffff ;  /* 0xffffffff00047882 */ /* 0x000fe20000000000 */
[----:B------:R-:W-:Y:S02]  /*18fc0*/  LOP3.LUT R16, R16, 0xfffffffe, RZ, 0xc0, !PT ;  /* 0xfffffffe10107812 */ /* 0x000fe400078ec0ff */
[----:B------:R-:W-:Y:S01]  /*18fd0*/  LOP3.LUT R4, R4, 0x10, R6, 0xf8, !PT ;  /* 0x0000001004047812 */ /* 0x000fe200078ef806 */
[----:B0-----:R-:W0:Y:S01]  /*18fe0*/  LDC.64 R2, c[0x0][0x418] ;  /* 0x00010600ff027b82 */ /* 0x001e220000000a00 */
[----:B------:R-:W-:-:S02]  /*18ff0*/  LOP3.LUT R19, R19, 0x70, RZ, 0xc0, !PT ;  /* 0x0000007013137812 */ /* 0x000fc400078ec0ff */
        /* <DEDUP_REMOVED lines=13> */
[----:B------:R-:W-:-:S05]  /*190d0*/  IMAD R4, R5, 0x10, R4 ;  /* 0x0000001005047824 */ /* 0x000fca00078e0204 */
[----:B------:R-:W-:Y:S01]  /*190e0*/  LOP3.LUT R5, R4, R19, RZ, 0x3c, !PT ;  /* 0x0000001304057212 */ /* 0x000fe200078e3cff */
[----:B------:R-:W-:Y:S01]  /*190f0*/  IMAD.MOV.U32 R4, RZ, RZ, 0x20 ;  /* 0x00000020ff047424 */ /* 0x000fe200078e00ff */
[----:B------:R-:W-:Y:S02]  /*19100*/  @P2 LOP3.LUT R16, R16, 0x1, RZ, 0xfc, !PT ;  /* 0x0000000110102812 */ /* 0x000fe400078efcff */
[----:B------:R-:W-:-:S05]  /*19110*/  LOP3.LUT R0, R5, 0xc00, R0, 0xf8, !PT ;  /* 0x00000c0005007812 */ /* 0x000fca00078ef800 */
[----:B------:R0:W-:Y:S02]  /*19120*/  STL [R1], R0 ;  /* 0x0000000001007387 */ /* 0x0001e40000100800 */
[----:B0-----:R-:W-:-:S05]  /*19130*/  IMAD.MOV.U32 R0, RZ, RZ, 0x40 ;  /* 0x00000040ff007424 */ /* 0x001fca00078e00ff */
[----:B------:R-:W-:Y:S02]  /*19140*/  SEL R0, R0, 0xffffffc0, !P1 ;  /* 0xffffffc000007807 */ /* 0x000fe40004800000 */
[----:B------:R-:W-:Y:S02]  /*19150*/  SEL R0, R4, 0xffffffe0, !P1 ;  /* 0xffffffe004007807 */ /* 0x000fe40004800000 */
[----:B--2---:R-:W-:Y:S01]  /*19160*/  SHF.R.S32.HI R10, RZ, 0x1f, R9 ;  /* 0x0000001fff0a7819 */ /* 0x004fe20000011409 */
[----:B------:R0:W-:Y:S01]  /*19170*/  STL [R1+0x8], R9 ;  /* 0x0000080901007387 */ /* 0x0001e20000100800 */
[----:B------:R-:W-:-:S03]  /*19180*/  SEL R17, R9, RZ, !P2 ;  /* 0x000000ff09117207 */ /* 0x000fc60005000000 */
[----:B------:R0:W-:Y:S01]  /*19190*/  STL [R1+0x10], R10 ;  /* 0x0000100a01007387 */ /* 0x0001e20000100800 */
[----:B------:R-:W-:Y:S05]  /*191a0*/  BRA.DIV UR4, `(.L_x_7016) ;  /* 0x0000002e04e47947 */ /* 0x000fea000b800000 */
[----:B------:R1:W2:Y:S02]  /*191b0*/  SHFL.IDX PT, R14, R6, RZ, 0x1f ;  /* 0x00001fff060e7589 */ /* 0x0002a400000e0000 */
.L_x_7065:
[----:B--2---:R-:W-:Y:S02]  /*191c0*/  ISETP.NE.AND P0, PT, R14, RZ, PT ;  /* 0x000000ff0e00720c */ /* 0x004fe40003f05270 */
[----:B------:R-:W-:Y:S02]  /*191d0*/  PLOP3.LUT P1, PT, PT, PT, PT, 0x8, 0x0 ;  /* 0x000000000000781c */ /* 0x000fe40003f2e170 */
[----:B------:R-:W-:-:S11]  /*191e0*/  LOP3.LUT R16, R16, 0xfffffffd, RZ, 0xc0, !PT ;  /* 0xfffffffd10107812 */ /* 0x000fd600078ec0ff */
[----:B------:R-:W-:Y:S01]  /*191f0*/  @P1 LOP3.LUT R16, R16, 0x2, RZ, 0xfc, !PT ;  /* 0x0000000210101812 */ /* 0x000fe200078efcff */
[----:B------:R-:W-:Y:S06]  /*19200*/  @P0 BRA `(.L_x_7017) ;  /* 0x0000000400240947 */ /* 0x000fec0003800000 */
[----:B------:R-:W-:Y:S01]  /*19210*/  UMOV UR4, 0xffffffff ;  /* 0xffffffff00047882 */ /* 0x000fe20000000000 */
[----:B------:R-:W-:Y:S02]  /*19220*/  VIADD R0, R18, 0xffffffff ;  /* 0xffffffff12007836 */ /* 0x000fe40000000000 */
[----:B------:R-:W-:Y:S05]  /*19230*/  BRA.DIV UR4, `(.L_x_7018) ;  /* 0x0000002e04e07947 */ /* 0x000fea000b800000 */
[----:B------:R-:W-:-:S13]  /*19240*/  ELECT P6, URZ, PT ;  /* 0x00000000003f782f */ /* 0x000fda00038c0000 */
.L_x_7068:
[----:B------:R-:W-:Y:S05]  /*19250*/  @!P6 BRA `(.L_x_7017) ;  /* 0x000000040010e947 */ /* 0x000fea0003800000 */
[----:B------:R-:W-:Y:S01]  /*19260*/  IMAD.MOV.U32 R17, RZ, RZ, R9 ;  /* 0x000000ffff117224 */ /* 0x000fe200078e0009 */
[----:B------:R-:W-:Y:S06]  /*19270*/  @!P2 BRA `(.L_x_7019) ;  /* 0x000000000044a947 */ /* 0x000fec0003800000 */
[----:B------:R-:W2:Y:S01]  /*19280*/  LDC R7, c[0x0][0x43c] ;  /* 0x00010f00ff077b82 */ /* 0x000ea20000000800 */
[----:B------:R-:W-:Y:S01]  /*19290*/  ULDC.64 UR4, c[0x0][0x428] ;  /* 0x00010a0000047ab9 */ /* 0x000fe20000000a00 */
[----:B--2---:R-:W-:-:S13]  /*192a0*/  ISETP.NE.AND P0, PT, R7, 0x1, PT ;  /* 0x000000010700780c */ /* 0x004fda0003f05270 */
        /* <DEDUP_REMOVED lines=14> */
.L_x_7019:
[----:B--2---:R-:W-:Y:S01]  /*19390*/  IMAD.MOV.U32 R2, RZ, RZ, 0x1 ;  /* 0x00000001ff027424 */ /* 0x004fe200078e00ff */
[----:B------:R-:W-:-:S04]  /*193a0*/  ISETP.NE.AND P1, PT, R8, RZ, PT ;  /* 0x000000ff0800720c */ /* 0x000fc80003f25270 */
[----:B------:R-:W-:-:S04]  /*193b0*/  SHF.L.U32 R2, R2, 0x1f, RZ ;  /* 0x0000001f02027819 */ /* 0x000fc800000006ff */
[----:B------:R-:W2:Y:S02]  /*193c0*/  SYNCS.PHASECHK.TRANS64.TRYWAIT P0, [UR39+0x28880], R2 ;  /* 0x02888002ff0075a7 */ /* 0x000ea40008000167 */
[----:B--2---:R-:W-:Y:S05]  /*193d0*/  @!P0 BRA `(.L_x_7020) ;  /* 0x0000002c00988947 */ /* 0x004fea0003800000 */
.L_x_7069:
[----:B------:R-:W-:Y:S05]  /*193e0*/  @P1 BRA `(.L_x_7021) ;  /* 0x0000000000181947 */ /* 0x000fea0003800000 */
[----:B------:R-:W3:Y:S01]  /*193f0*/  S2R R4, SR_TID.X ;  /* 0x0000000000047919 */ /* 0x000ee20000002100 */
[----:B--2---:R-:W-:-:S04]  /*19400*/  IMAD.MOV.U32 R3, RZ, RZ, 0x6000 ;  /* 0x00006000ff037424 */ /* 0x004fc800078e00ff */
[----:B------:R4:W-:Y:S01]  /*19410*/  SYNCS.ARRIVE.TRANS64 RZ, [UR39+0x28870], R3 ;  /* 0x02887003ffff79a7 */ /* 0x0009e20008000027 */
[----:B---3--:R-:W-:-:S13]  /*19420*/  LOP3.LUT P0, RZ, R4, 0x1f, RZ, 0xc0, !PT ;  /* 0x0000001f04ff7812 */ /* 0x008fda000780c0ff */
[----:B----4-:R-:W-:Y:S05]  /*19430*/  @!P0 BRA `(.L_x_7021) ;  /* 0x0000000000048947 */ /* 0x010fea0003800000 */
[----:B------:R-:W-:Y:S01]  /*19440*/  BPT.TRAP 0x1 ;  /* 0x000000040000795c */ /* 0x000fe20000300000 */
.L_x_7021:
        /* <DEDUP_REMOVED lines=13> */
[----:B------:R-:W4:Y:S02]  /*19520*/  SYNCS.PHASECHK.TRANS64.TRYWAIT P0, [UR39+0x28840], R2 ;  /* 0x02884002ff0075a7 */ /* 0x000f240008000167 */
[----:B---34-:R-:W-:Y:S05]  /*19530*/  @!P0 BRA `(.L_x_7022) ;  /* 0x0000002c00588947 */ /* 0x018fea0003800000 */
.L_x_7070:
[----:B------:R-:W-:Y:S05]  /*19540*/  @P1 BRA `(.L_x_7023) ;  /* 0x0000000000181947 */ /* 0x000fea0003800000 */
[----:B--2---:R-:W2:Y:S01]  /*19550*/  S2R R3, SR_TID.X ;  /* 0x0000000000037919 */ /* 0x004ea20000002100 */
[----:B------:R-:W-:-:S04]  /*19560*/  IMAD.MOV.U32 R2, RZ, RZ, 0x6000 ;  /* 0x00006000ff027424 */ /* 0x000fc800078e00ff */
[----:B------:R3:W-:Y:S01]  /*19570*/  SYNCS.ARRIVE.TRANS64 RZ, [UR39+0x28830], R2 ;  /* 0x02883002ffff79a7 */ /* 0x0007e20008000027 */
[----:B--2---:R-:W-:-:S13]  /*19580*/  LOP3.LUT P0, RZ, R3, 0x1f, RZ, 0xc0, !PT ;  /* 0x0000001f03ff7812 */ /* 0x004fda000780c0ff */
[----:B---3--:R-:W-:Y:S05]  /*19590*/  @!P0 BRA `(.L_x_7023) ;  /* 0x0000000000048947 */ /* 0x008fea0003800000 */
[----:B------:R-:W-:Y:S01]  /*195a0*/  BPT.TRAP 0x1 ;  /* 0x000000040000795c */ /* 0x000fe20000300000 */
.L_x_7023:
        /* <DEDUP_REMOVED lines=8> */
[----:B------:R-:W-:Y:S01]  /*19630*/  UIADD3.X UR5, URZ, UR5, URZ, UP0, !UPT ;  /* 0x000000053f057290 */ /* 0x000fe200087fe43f */
[----:B------:R-:W-:Y:S01]  /*19640*/  UMOV UR6, 0x0 ;  /* 0x0000000000067882 */ /* 0x000fe20000000000 */
[----:B------:R-:W-:Y:S01]  /*19650*/  UMOV UR7, 0x14f00000 ;  /* 0x14f0000000077882 */ /* 0x000fe20000000000 */
[----:B------:R-:W-:Y:S01]  /*19660*/  UMOV UR10, URZ ;  /* 0x0000003f000a7c82 */ /* 0x000fe20008000000 */
[----:B------:R-:W-:-:S05]  /*19670*/  UMOV UR12, UR36 ;  /* 0x00000024000c7c82 */ /* 0x000fca0008000000 */
[----:B------:R3:W-:Y:S02]  /*19680*/  UTMALDG.4D [UR8], [UR4], desc[UR6] ;  /* 0x00000608040075b4 */ /* 0x0007e40008019000 */
[----:B---3--:R-:W-:-:S07]  /*19690*/  @P0 LOP3.LUT R16, R16, 0x2, RZ, 0xfc, !PT ;  /* 0x0000000210100812 */ /* 0x008fce00078efcff */
.L_x_7017:
[----:B------:R-:W-:Y:S05]  /*196a0*/  WARPSYNC.ALL ;  /* 0x0000000000007948 */ /* 0x000fea0003800000 */
[----:B------:R-:W-:Y:S01]  /*196b0*/  UIADD3 UR4, UR39, 0x18400, URZ ;  /* 0x0001840027047890 */ /* 0x000fe2000fffe03f */
[----:B------:R-:W-:Y:S03]  /*196c0*/  BAR.SYNC.DEFER_BLOCKING 0x8, 0x180 ;  /* 0x0206000000007b1d */ /* 0x000fe60000010000 */
[----:B------:R-:W-:-:S06]  /*196d0*/  ULOP3.LUT UP0, URZ, UR4, 0x3ff, URZ, 0xc0, !UPT ;  /* 0x000003ff043f7892 */ /* 0x000fcc000f80c03f */
[----:B------:R-:W-:-:S13]  /*196e0*/  PLOP3.LUT P0, PT, PT, PT, UP0, 0x80, 0x0 ;  /* 0x000000000000781c */ /* 0x000fda0003f0f008 */
[----:B------:R-:W-:Y:S05]  /*196f0*/  @!P0 BRA `(.L_x_7024) ;  /* 0x0000000000408947 */ /* 0x000fea0003800000 */
[----:B--2---:R-:W-:Y:S01]  /*19700*/  MOV R2, 0x0 ;  /* 0x0000000000027802 */ /* 0x004fe20000000f00 */
        /* <DEDUP_REMOVED lines=8> */
[----:B0-----:R-:W-:Y:S02]  /*19790*/  IMAD.U32 R10, RZ, RZ, UR4 ;  /* 0x00000004ff0a7e24 */ /* 0x001fe4000f8e00ff */
[----:B------:R-:W-:Y:S02]  /*197a0*/  IMAD.U32 R11, RZ, RZ, UR5 ;  /* 0x00000005ff0b7e24 */ /* 0x000fe4000f8e00ff */
[----:B------:R-:W-:Y:S02]  /*197b0*/  IMAD.MOV.U32 R8, RZ, RZ, 0x70 ;  /* 0x00000070ff087424 */ /* 0x000fe400078e00ff */
[----:B------:R-:W-:Y:S02]  /*197c0*/  IMAD.MOV.U32 R12, RZ, RZ, 0x1 ;  /* 0x00000001ff0c7424 */ /* 0x000fe400078e00ff */
[----:B------:R-:W-:-:S07]  /*197d0*/  IMAD.MOV.U32 R13, RZ, RZ, RZ ;  /* 0x000000ffff0d7224 */ /* 0x000fce00078e00ff */
[----:B------:R-:W-:-:S07]  /*197e0*/  LEPC R20, `(.L_x_7024) ;  /* 0x000000001014794e */ /* 0x000fce0000000000 */
[----:B--2---:R-:W-:Y:S05]  /*197f0*/  CALL.ABS.NOINC R2 ;  /* 0x0000000002007343 */ /* 0x004fea0003c00000 */
.L_x_7024:
[----:B------:R-:W3:Y:S01]  /*19800*/  S2R R4, SR_CTAID.Z ;  /* 0x0000000000047919 */ /* 0x000ee20000002700 */
[----:B------:R-:W4:Y:S01]  /*19810*/  LDC R8, c[0x0][0x448] ;  /* 0x00011200ff087b82 */ /* 0x000f220000000800 */
[----:B------:R-:W-:Y:S01]  /*19820*/  USHF.R.S32.HI UR4, URZ, 0x1f, UR36 ;  /* 0x0000001f3f047899 */ /* 0x000fe20008011424 */
[----:B------:R-:W0:Y:S01]  /*19830*/  S2R R7, SR_TID.X ;  /* 0x0000000000077919 */ /* 0x000e220000002100 */
[----:B------:R-:W-:Y:S02]  /*19840*/  ULDC.64 UR8, c[0x0][0x2d8] ;  /* 0x0000b60000087ab9 */ /* 0x000fe40000000a00 */
[----:B------:R-:W-:-:S03]  /*19850*/  UIMAD UR6, UR4, UR8, URZ ;  /* 0x00000008040672a4 */ /* 0x000fc6000f8e023f */
[----:B--2---:R-:W2:Y:S01]  /*19860*/  LDC.64 R2, c[0x0][0x2e0] ;  /* 0x0000b800ff027b82 */ /* 0x004ea20000000a00 */
[----:B------:R-:W-:Y:S02]  /*19870*/  UIMAD.WIDE.U32 UR4, UR36, UR8, URZ ;  /* 0x00000008240472a5 */ /* 0x000fe4000f8e003f */
[----:B------:R-:W-:-:S04]  /*19880*/  UIMAD UR6, UR36, UR9, UR6 ;  /* 0x00000009240672a4 */ /* 0x000fc8000f8e0206 */
[----:B------:R-:W-:Y:S01]  /*19890*/  UIADD3 UR5, UR5, UR6, URZ ;  /* 0x0000000605057290 */ /* 0x000fe2000fffe03f */
[----:B----4-:R-:W-:Y:S02]  /*198a0*/  ISETP.NE.AND P0, PT, R8, 0x1, PT ;  /* 0x000000010800780c */ /* 0x010fe40003f05270 */
[----:B---3--:R-:W-:Y:S02]  /*198b0*/  SHF.R.S32.HI R5, RZ, 0x1f, R4 ;  /* 0x0000001fff057819 */ /* 0x008fe40000011404 */
[----:B0-----:R-:W-:-:S03]  /*198c0*/  LOP3.LUT R9, R7, 0x7f, RZ, 0xc0, !PT ;  /* 0x0000007f07097812 */ /* 0x001fc600078ec0ff */
        /* <DEDUP_REMOVED lines=28> */
[----:B------:R-:W-:Y:S01]  /*19a90*/  IMAD.SHL.U32 R2, R7, 0x80, RZ ;  /* 0x0000008007027824 */ /* 0x000fe200078e00ff */
[----:B------:R-:W-:Y:S02]  /*19aa0*/  ULDC UR4, c[0x0][0x2b8] ;  /* 0x0000ae0000047ab9 */ /* 0x000fe40000000800 */
[----:B------:R-:W-:Y:S01]  /*19ab0*/  IADD3.X R5, R3, UR5, R5, P0, !PT ;  /* 0x0000000503057c10 */ /* 0x000fe200087fe405 */
[----:B------:R-:W-:Y:S01]  /*19ac0*/  IMAD.SHL.U32 R3, R7, 0x10, RZ ;  /* 0x0000001007037824 */ /* 0x000fe200078e00ff */
[C---:B------:R-:W-:Y:S02]  /*19ad0*/  LOP3.LUT R2, R19.reuse, 0x380, R2, 0xf8, !PT ;  /* 0x0000038013027812 */ /* 0x040fe400078ef802 */
[----:B------:R-:W-:Y:S01]  /*19ae0*/  ISETP.GE.AND P0, PT, R19, UR4, PT ;  /* 0x0000000413007c0c */ /* 0x000fe2000bf06270 */
[----:B------:R-:W-:Y:S01]  /*19af0*/  UMOV UR4, 0xffffffff ;  /* 0xffffffff00047882 */ /* 0x000fe20000000000 */
[----:B------:R-:W-:-:S04]  /*19b00*/  LOP3.LUT R3, R2, 0x70, R3, 0x78, !PT ;  /* 0x0000007002037812 */ /* 0x000fc800078e7803 */
[----:B------:R-:W-:Y:S01]  /*19b10*/  LOP3.LUT R4, R3, 0x400, R4, 0xf8, !PT ;  /* 0x0000040003047812 */ /* 0x000fe200078ef804 */
[----:B------:R-:W-:Y:S06]  /*19b20*/  BRA.DIV UR4, `(.L_x_7025) ;  /* 0x0000002604f47947 */ /* 0x000fec000b800000 */
[----:B------:R-:W0:Y:S01]  /*19b30*/  SHFL.IDX PT, R7, R0, RZ, 0x181f ;  /* 0x00181fff00077589 */ /* 0x000e2200000e0000 */
[----:B------:R-:W-:Y:S01]  /*19b40*/  ULDC UR4, c[0x0][0x288] ;  /* 0x0000a20000047ab9 */ /* 0x000fe20000000800 */
[----:B------:R-:W-:Y:S01]  /*19b50*/  LEA.HI R2, R9, UR38, RZ, 0x1d ;  /* 0x0000002609027c11 */ /* 0x000fe2000f8fe8ff */
[----:B------:R-:W-:Y:S01]  /*19b60*/  IMAD R3, R8, UR4, RZ ;  /* 0x0000000408037c24 */ /* 0x000fe2000f8e02ff */
[----:B------:R-:W1:Y:S03]  /*19b70*/  SHFL.IDX PT, R6, R5, RZ, 0x181f ;  /* 0x00181fff05067589 */ /* 0x000e6600000e0000 */
[C---:B------:R-:W-:Y:S01]  /*19b80*/  VIADD R10, R2.reuse, 0x10 ;  /* 0x00000010020a7836 */ /* 0x040fe20000000000 */
        /* <DEDUP_REMOVED lines=8> */
[----:B------:R0:W-:Y:S01]  /*19c10*/  @!P1 LDGSTS.E.BYPASS.LTC128B.128 [R8+0x18400], desc[UR42][R6.64], !P0 ;  /* 0x1840000006089fae */ /* 0x0001e2000c101d6a */
[----:B------:R-:W-:Y:S01]  /*19c20*/  ISETP.GE.AND P1, PT, R10, R3, PT ;  /* 0x000000030a00720c */ /* 0x000fe20003f26270 */
[----:B------:R-:W-:Y:S02]  /*19c30*/  VIADD R10, R2, 0x20 ;  /* 0x00000020020a7836 */ /* 0x000fe40000000000 */
[----:B0-----:R-:W0:Y:S10]  /*19c40*/  SHFL.IDX PT, R7, R0, 0x1, 0x181f ;  /* 0x00381f0000077f89 */ /* 0x001e3400000e0000 */
[----:B------:R-:W-:Y:S01]  /*19c50*/  @!P1 VIADD R8, R4, UR39 ;  /* 0x0000002704089c36 */ /* 0x000fe20008000000 */
[----:B------:R-:W1:Y:S01]  /*19c60*/  SHFL.IDX PT, R6, R5, 0x1, 0x181f ;  /* 0x00381f0005067f89 */ /* 0x000e6200000e0000 */
        /* <DEDUP_REMOVED lines=60> */
[----:B--2---:R0:W-:Y:S02]  /*1a030*/  @!P1 LDGSTS.E.BYPASS.LTC128B.128 [R8+0x1b400], desc[UR42][R6.64], !P0 ;  /* 0x1b40000006089fae */ /* 0x0041e4000c101d6a */
.L_x_7087:
[----:B------:R-:W-:Y:S02]  /*1a040*/  VIADD R2, R2, 0x70 ;  /* 0x0000007002027836 */ /* 0x000fe40000000000 */
[----:B------:R-:W-:-:S03]  /*1a050*/  IMAD.MOV.U32 R0, RZ, RZ, 0x1 ;  /* 0x00000001ff007424 */ /* 0x000fc600078e00ff */
[----:B------:R-:W-:Y:S02]  /*1a060*/  ISETP.GE.AND P1, PT, R2, R3, PT ;  /* 0x000000030200720c */ /* 0x000fe40003f26270 */
[----:B------:R-:W-:-:S11]  /*1a070*/  SHF.L.U32 R0, R0, 0x1f, RZ ;  /* 0x0000001f00007819 */ /* 0x000fd600000006ff */
[----:B------:R-:W-:-:S05]  /*1a080*/  @!P1 IADD3 R2, P2, R19, R14, RZ ;  /* 0x0000000e13029210 */ /* 0x000fca0007f5e0ff */
[----:B------:R-:W-:Y:S02]  /*1a090*/  @!P1 IMAD.X R3, RZ, RZ, R5, P2 ;  /* 0x000000ffff039224 */ /* 0x000fe400010e0605 */
[----:B------:R-:W-:-:S05]  /*1a0a0*/  @!P1 VIADD R5, R4, UR39 ;  /* 0x0000002704059c36 */ /* 0x000fca0008000000 */
[----:B------:R-:W-:Y:S01]  /*1a0b0*/  @!PT LDS RZ, [RZ] ;  /* 0x00000000fffff984 */ /* 0x000fe20000000800 */
[----:B------:R-:W-:Y:S01]  /*1a0c0*/  @!PT LDS RZ, [RZ] ;  /* 0x00000000fffff984 */ /* 0x000fe20000000800 */
[----:B------:R-:W-:Y:S01]  /*1a0d0*/  @!PT LDS RZ, [RZ] ;  /* 0x00000000fffff984 */ /* 0x000fe20000000800 */
[----:B------:R1:W-:Y:S01]  /*1a0e0*/  @!P1 LDGSTS.E.BYPASS.LTC128B.128 [R5+0x1bc00], desc[UR42][R2.64], !P0 ;  /* 0x1bc0000002059fae */ /* 0x0003e2000c101d6a */
[----:B------:R-:W-:Y:S01]  /*1a0f0*/  NOP ;  /* 0x0000000000007918 */ /* 0x000fe20000000000 */
[----:B------:R-:W-:Y:S02]  /*1a100*/  SYNCS.ARRIVE.TRANS64.RED.A0T1 RZ, [UR39+0x28800], RZ ;  /* 0x028800ffffff79a7 */ /* 0x000fe40008200427 */
[----:B------:R-:W-:Y:S01]  /*1a110*/  ARRIVES.LDGSTSBAR.64.TRANSCNT [UR39+0x28800] ;  /* 0x02880000ff0079b0 */ /* 0x000fe20008000aa7 */
[----:B------:R-:W-:Y:S01]  /*1a120*/  NOP ;  /* 0x0000000000007918 */ /* 0x000fe20000000000 */
[----:B------:R-:W-:Y:S01]  /*1a130*/  SYNCS.ARRIVE.TRANS64.A1T0 RZ, [UR39+0x28800], RZ ;  /* 0x028800ffffff79a7 */ /* 0x000fe20008100027 */
[----:B------:R-:W-:-:S05]  /*1a140*/  VIADD R19, R18, 0xfffffffe ;  /* 0xfffffffe12137836 */ /* 0x000fca0000000000 */
[----:B------:R-:W-:Y:S01]  /*1a150*/  ISETP.GE.AND P1, PT, R19, UR40, PT ;  /* 0x0000002813007c0c */ /* 0x000fe2000bf26270 */
[----:B------:R-:W2:Y:S02]  /*1a160*/  SYNCS.PHASECHK.TRANS64.TRYWAIT P0, [UR39+0x28820], R0 ;  /* 0x02882000ff0075a7 */ /* 0x000ea40008000167 */
[----:B-12---:R-:W-:Y:S10]  /*1a170*/  @!P0 BRA `(.L_x_7026) ;  /* 0x0000002c00208947 */ /* 0x006ff40003800000 */
.L_x_7088:
[----:B-1----:R-:W-:-:S05]  /*1a180*/  IMAD.MOV.U32 R0, RZ, RZ, 0x1 ;  /* 0x00000001ff007424 */ /* 0x002fca00078e00ff */
[----:B------:R1:W-:Y:S01]  /*1a190*/  STL [R1+0x4], R0 ;  /* 0x0000040001007387 */ /* 0x0003e20000100800 */
[----:B------:R-:W-:Y:S05]  /*1a1a0*/  @!P1 BRA `(.L_x_7027) ;  /* 0x00000010001c9947 */ /* 0x000fea0003800000 */
[----:B------:R-:W2:Y:S01]  /*1a1b0*/  LDL R4, [R1] ;  /* 0x0000000001047983 */ /* 0x000ea20000100800 */
[----:B-1----:R-:W-:Y:S02]  /*1a1c0*/  IMAD.MOV.U32 R0, RZ, RZ, 0x1 ;  /* 0x00000001ff007424 */ /* 0x002fe400078e00ff */
[----:B0-----:R-:W-:Y:S01]  /*1a1d0*/  IMAD.MOV.U32 R6, RZ, RZ, RZ ;  /* 0x000000ffff067224 */ /* 0x001fe200078e00ff */
[----:B------:R-:W0:Y:S02]  /*1a1e0*/  S2R R3, SR_TID.X ;  /* 0x0000000000037919 */ /* 0x000e240000002100 */
[----:B0-----:R-:W-:Y:S01]  /*1a1f0*/  LOP3.LUT P0, RZ, R3, 0x4, RZ, 0xc0, !PT ;  /* 0x0000000403ff7812 */ /* 0x001fe2000780c0ff */
[----:B------:R-:W-:-:S05]  /*1a200*/  IMAD.MOV.U32 R3, RZ, RZ, 0x40 ;  /* 0x00000040ff037424 */ /* 0x000fca00078e00ff */
[----:B------:R-:W-:-:S05]  /*1a210*/  SEL R3, R3, 0xffffffc0, !P0 ;  /* 0xffffffc003037807 */ /* 0x000fca0004000000 */
[----:B--2---:R-:W-:-:S05]  /*1a220*/  IMAD.IADD R2, R3, 0x1, R4 ;  /* 0x0000000103027824 */ /* 0x004fca00078e0204 */
[----:B------:R0:W-:Y:S02]  /*1a230*/  STL [R1+0x14], R2 ;  /* 0x0000140201007387 */ /* 0x0001e40000100800 */
.L_x_7044:
[----:B------:R-:W-:Y:S01]  /*1a240*/  VIADD R21, R6, 0x1 ;  /* 0x0000000106157836 */ /* 0x000fe20000000000 */
[----:B------:R-:W-:Y:S01]  /*1a250*/  LOP3.LUT P1, RZ, R16, 0x2, RZ, 0xc0, !PT ;  /* 0x0000000210ff7812 */ /* 0x000fe2000782c0ff */
[----:B------:R-:W-:Y:S03]  /*1a260*/  BSSY B0, `(.L_x_7028) ;  /* 0x0000066000007945 */ /* 0x000fe60003800000 */
[----:B------:R-:W-:-:S04]  /*1a270*/  ISETP.NE.AND P0, PT, R21, 0x2, PT ;  /* 0x000000021500780c */ /* 0x000fc80003f05270 */
[----:B------:R-:W-:Y:S02]  /*1a280*/  SEL R3, RZ, 0x1, P0 ;  /* 0x00000001ff037807 */ /* 0x000fe40000000000 */
[----:B------:R-:W-:Y:S02]  /*1a290*/  SEL R21, R21, RZ, P0 ;  /* 0x000000ff15157207 */ /* 0x000fe40000000000 */
[----:B-1---5:R-:W-:-:S05]  /*1a2a0*/  LOP3.LUT R9, R0, R3, RZ, 0x3c, !PT ;  /* 0x0000000300097212 */ /* 0x022fca00078e3cff */
[----:B------:R1:W-:Y:S01]  /*1a2b0*/  STL [R1+0x4], R9 ;  /* 0x0000040901007387 */ /* 0x0003e20000100800 */
[----:B------:R-:W-:Y:S05]  /*1a2c0*/  @!P1 BRA `(.L_x_7029) ;  /* 0x00000004007c9947 */ /* 0x000fea0003800000 */
[----:B------:R-:W-:Y:S01]  /*1a2d0*/  LOP3.LUT P1, RZ, R16, 0x1, RZ, 0xc0, !PT ;  /* 0x0000000110ff7812 */ /* 0x000fe2000782c0ff */
[----:B------:R-:W-:-:S12]  /*1a2e0*/  IMAD.MOV.U32 R7, RZ, RZ, R19 ;  /* 0x000000ffff077224 */ /* 0x000fd800078e0013 */
[----:B------:R-:W-:Y:S05]  /*1a2f0*/  @!P1 BRA `(.L_x_7030) ;  /* 0x0000000000509947 */ /* 0x000fea0003800000 */
[----:B------:R-:W2:Y:S01]  /*1a300*/  LDL R8, [R1+0x10] ;  /* 0x0000100001087983 */ /* 0x000ea20000100800 */
[----:B------:R-:W3:Y:S01]  /*1a310*/  LDC R7, c[0x0][0x43c] ;  /* 0x00010f00ff077b82 */ /* 0x000ee20000000800 */
[----:B------:R-:W-:Y:S02]  /*1a320*/  ULDC.64 UR4, c[0x0][0x428] ;  /* 0x00010a0000047ab9 */ /* 0x000fe40000000a00 */
[----:B------:R-:W4:Y:S01]  /*1a330*/  LDL R10, [R1+0x8] ;  /* 0x00000800010a7983 */ /* 0x000f220000100800 */
[----:B---3--:R-:W-:-:S13]  /*1a340*/  ISETP.NE.AND P0, PT, R7, 0x1, PT ;  /* 0x000000010700780c */ /* 0x008fda0003f05270 */
[----:B0-----:R-:W0:Y:S02]  /*1a350*/  @P0 LDC.64 R2, c[0x0][0x440] ;  /* 0x00011000ff020b82 */ /* 0x001e240000000a00 */
        /* <DEDUP_REMOVED lines=8> */
[C---:B----4-:R-:W-:Y:S02]  /*1a3e0*/  IMAD R8, R10.reuse, UR5, R8 ;  /* 0x000000050a087c24 */ /* 0x050fe4000f8e0208 */
[----:B------:R-:W-:-:S04]  /*1a3f0*/  IMAD.WIDE.U32 R2, R10, UR4, R2 ;  /* 0x000000040a027c25 */ /* 0x000fc8000f8e0002 */
[----:B------:R-:W-:Y:S01]  /*1a400*/  IMAD.IADD R8, R8, 0x1, R3 ;  /* 0x0000000108087824 */ /* 0x000fe200078e0203 */
[----:B0-----:R-:W-:-:S04]  /*1a410*/  LEA R4, P0, R2, R4, 0x2 ;  /* 0x0000000402047211 */ /* 0x001fc800078010ff */
[----:B------:R-:W-:-:S05]  /*1a420*/  LEA.HI.X R5, R2, R5, R8, 0x2, P0 ;  /* 0x0000000502057211 */ /* 0x000fca00000f1408 */
[----:B------:R2:W5:Y:S04]  /*1a430*/  LDG.E R17, desc[UR42][R4.64] ;  /* 0x0000002a04117981 */ /* 0x000568000c1e1900 */
.L_x_7030:
[----:B--2---:R-:W-:Y:S01]  /*1a440*/  LEA R4, R21, UR39, 0x3 ;  /* 0x0000002715047c11 */ /* 0x004fe2000f8e18ff */
[----:B0-----:R-:W0:Y:S01]  /*1a450*/  S2R R2, SR_TID.X ;  /* 0x0000000000027919 */ /* 0x001e220000002100 */
[----:B------:R-:W-:-:S04]  /*1a460*/  SHF.L.U32 R3, R9, 0x1f, RZ ;  /* 0x0000001f09037819 */ /* 0x000fc800000006ff */
[----:B------:R-:W2:Y:S01]  /*1a470*/  SYNCS.PHASECHK.TRANS64.TRYWAIT P0, [R4+URZ+0x28880], R3 ;  /* 0x02888003040075a7 */ /* 0x000ea2000800017f */
[----:B0-----:R-:W-:-:S04]  /*1a480*/  LOP3.LUT R2, R2, 0x7f, RZ, 0xc0, !PT ;  /* 0x0000007f02027812 */ /* 0x001fc800078ec0ff */
[----:B------:R-:W-:Y:S01]  /*1a490*/  ISETP.NE.AND P1, PT, R2, RZ, PT ;  /* 0x000000ff0200720c */ /* 0x000fe20003f25270 */
[----:B--2---:R-:W-:-:S12]  /*1a4a0*/  @!P0 BRA `(.L_x_7031) ;  /* 0x00000028006c8947 */ /* 0x004fd80003800000 */
.L_x_7089:
        /* <DEDUP_REMOVED lines=9> */
.L_x_7033:
[----:B------:R-:W-:Y:S05]  /*1a540*/  BSYNC B1 ;  /* 0x0000000000017941 */ /* 0x000fea0003800000 */
.L_x_7032:
        /* <DEDUP_REMOVED lines=16> */
.L_x_7034:
[----:B------:R-:W-:-:S13]  /*1a650*/  @P0 ELECT P2, URZ, PT ;  /* 0x00000000003f082f */ /* 0x000fda0003840000 */
[----:B-----5:R-:W-:Y:S02]  /*1a660*/  @P2 R2UR UR37, R17 ;  /* 0x00000000112522ca */ /* 0x020fe400000e0000 */
[----:B------:R-:W-:-:S11]  /*1a670*/  @P2 PLOP3.LUT P0, PT, P2, PT, PT, 0x8, 0x0 ;  /* 0x000000000000281c */ /* 0x000fd6000170e170 */
[----:B------:R2:W-:Y:S01]  /*1a680*/  UTMALDG.4D [UR32], [UR4], desc[UR6] ;  /* 0x00000620040075b4 */ /* 0x0005e20008019000 */
[----:B------:R-:W-:Y:S01]  /*1a690*/  PLOP3.LUT P2, PT, PT, PT, PT, 0x8, 0x0 ;  /* 0x000000000000781c */ /* 0x000fe20003f4e170 */
[----:B--2---:R-:W-:-:S12]  /*1a6a0*/  @P0 BRA.U.ANY `(.L_x_7034) ;  /* 0xfffffffd00e80947 */ /* 0x004fd8000393ffff */
[----:B------:R-:W2:Y:S02]  /*1a6b0*/  SYNCS.PHASECHK.TRANS64.TRYWAIT P0, [R4+URZ+0x28840], R3 ;  /* 0x02884003040075a7 */ /* 0x000ea4000800017f */
[----:B--2---:R-:W-:Y:S05]  /*1a6c0*/  @!P0 BRA `(.L_x_7035) ;  /* 0x0000002400f88947 */ /* 0x004fea0003800000 */
.L_x_7090:
[----:B------:R-:W-:Y:S01]  /*1a6d0*/  BSSY B1, `(.L_x_7036) ;  /* 0x000000b000017945 */ /* 0x000fe20003800000 */
[----:B------:R-:W-:Y:S02]  /*1a6e0*/  IMAD.MOV.U32 R8, RZ, RZ, 0x0 ;  /* 0x00000000ff087424 */ /* 0x000fe400078e00ff */
[----:B-1----:R-:W-:Y:S01]  /*1a6f0*/  IMAD.MOV.U32 R9, RZ, RZ, 0x14f00000 ;  /* 0x14f00000ff097424 */ /* 0x002fe200078e00ff */
[----:B------:R-:W-:Y:S06]  /*1a700*/  @P1 BRA `(.L_x_7037) ;  /* 0x00000000001c1947 */ /* 0x000fec0003800000 */
[----:B------:R-:W1:Y:S01]  /*1a710*/  S2R R10, SR_TID.X ;  /* 0x00000000000a7919 */ /* 0x000e620000002100 */
[----:B0-2---:R-:W-:-:S04]  /*1a720*/  IMAD.MOV.U32 R3, RZ, RZ, 0x6000 ;  /* 0x00006000ff037424 */ /* 0x005fc800078e00ff */
[----:B------:R3:W-:Y:S01]  /*1a730*/  SYNCS.ARRIVE.TRANS64 RZ, [R4+URZ+0x28830], R3 ;  /* 0x0288300304ff79a7 */ /* 0x0007e2000800003f */
[----:B-1----:R-:W-:-:S04]  /*1a740*/  LOP3.LUT R10, R10, 0x1f, RZ, 0xc0, !PT ;  /* 0x0000001f0a0a7812 */ /* 0x002fc800078ec0ff */
[----:B------:R-:W-:-:S13]  /*1a750*/  ISETP.NE.AND P0, PT, R10, RZ, PT ;  /* 0x000000ff0a00720c */ /* 0x000fda0003f05270 */
[----:B---3--:R-:W-:Y:S05]  /*1a760*/  @!P0 BRA `(.L_x_7037) ;  /* 0x0000000000048947 */ /* 0x008fea0003800000 */
[----:B------:R-:W-:Y:S01]  /*1a770*/  BPT.TRAP 0x1 ;  /* 0x000000040000795c */ /* 0x000fe20000300000 */
.L_x_7037:
[----:B------:R-:W-:Y:S05]  /*1a780*/  BSYNC B1 ;  /* 0x0000000000017941 */ /* 0x000fea0003800000 */
.L_x_7036:
        /* <DEDUP_REMOVED lines=12> */
.L_x_7038:
[----:B------:R-:W-:-:S13]  /*1a850*/  @P0 ELECT P1, URZ, PT ;  /* 0x00000000003f082f */ /* 0x000fda0003820000 */
[----:B------:R-:W-:Y:S01]  /*1a860*/  @P1 R2UR UR13, R17 ;  /* 0x00000000110d12ca */ /* 0x000fe200000e0000 */
[----:B------:R-:W-:Y:S01]  /*1a870*/  UMOV UR12, UR36 ;  /* 0x00000024000c7c82 */ /* 0x000fe20008000000 */
[----:B------:R-:W-:-:S11]  /*1a880*/  @P1 PLOP3.LUT P0, PT, P1, PT, PT, 0x8, 0x0 ;  /* 0x000000000000181c */ /* 0x000fd60000f0e170 */
[----:B------:R3:W-:Y:S01]  /*1a890*/  UTMALDG.4D [UR8], [UR4], desc[UR6] ;  /* 0x00000608040075b4 */ /* 0x0007e20008019000 */
[----:B------:R-:W-:Y:S01]  /*1a8a0*/  PLOP3.LUT P1, PT, PT, PT, PT, 0x8, 0x0 ;  /* 0x000000000000781c */ /* 0x000fe20003f2e170 */
[----:B---3--:R-:W-:-:S12]  /*1a8b0*/  @P0 BRA.U.ANY `(.L_x_7038) ;  /* 0xfffffffd00e40947 */ /* 0x008fd8000393ffff */
.L_x_7029:
[----:B------:R-:W-:Y:S05]  /*1a8c0*/  BSYNC B0 ;  /* 0x0000000000007941 */ /* 0x000fea0003800000 */
.L_x_7028:
[----:B0-----:R-:W-:-:S05]  /*1a8d0*/  IMAD.U32 R2, RZ, RZ, UR41 ;  /* 0x00000029ff027e24 */ /* 0x001fca000f8e00ff */
[----:B------:R-:W-:-:S04]  /*1a8e0*/  LOP3.LUT R2, R2, 0x1, RZ, 0xfc, !PT ;  /* 0x0000000102027812 */ /* 0x000fc800078efcff */
[----:B------:R-:W-:-:S13]  /*1a8f0*/  ISETP.NE.AND P0, PT, R2, 0x3, PT ;  /* 0x000000030200780c */ /* 0x000fda0003f05270 */
[----:B------:R-:W-:Y:S05]  /*1a900*/  @!P0 BRA `(.L_x_7039) ;  /* 0x0000000000048947 */ /* 0x000fea0003800000 */
[----:B------:R-:W-:Y:S01]  /*1a910*/  BPT.TRAP 0x1 ;  /* 0x000000040000795c */ /* 0x000fe20000300000 */
.L_x_7039:
[----:B------:R-:W-:Y:S01]  /*1a920*/  LOP3.LUT R2, R0, 0x1, RZ, 0x3c, !PT ;  /* 0x0000000100027812 */ /* 0x000fe200078e3cff */
[----:B--2---:R-:W-:Y:S01]  /*1a930*/  IMAD.U32 R3, RZ, RZ, UR41 ;  /* 0x00000029ff037e24 */ /* 0x004fe2000f8e00ff */
[----:B------:R-:W-:Y:S02]  /*1a940*/  LEA R20, R6, UR39, 0x3 ;  /* 0x0000002706147c11 */ /* 0x000fe4000f8e18ff */
[----:B------:R-:W-:Y:S02]  /*1a950*/  SHF.L.U32 R2, R2, 0x1f, RZ ;  /* 0x0000001f02027819 */ /* 0x000fe400000006ff */
[----:B------:R-:W-:Y:S02]  /*1a960*/  LOP3.LUT R3, R3, 0x2, RZ, 0xfc, !PT ;  /* 0x0000000203037812 */ /* 0x000fe400078efcff */
[----:B------:R-:W0:Y:S02]  /*1a970*/  SYNCS.PHASECHK.TRANS64.TRYWAIT P0, [R20+URZ+0x28870], R2 ;  /* 0x02887002140075a7 */ /* 0x000e24000800017f */
[----:B------:R-:W-:Y:S01]  /*1a980*/  ISETP.NE.AND P1, PT, R3, 0x3, PT ;  /* 0x000000030300780c */ /* 0x000fe20003f25270 */
[----:B0-----:R-:W-:-:S12]  /*1a990*/  @!P0 BRA `(.L_x_7040) ;  /* 0x0000002400588947 */ /* 0x001fd80003800000 */
.L_x_7091:
[----:B------:R-:W-:Y:S05]  /*1a9a0*/  @!P1 BRA `(.L_x_7041) ;  /* 0x0000000000049947 */ /* 0x000fea0003800000 */
[----:B------:R-:W-:Y:S01]  /*1a9b0*/  BPT.TRAP 0x1 ;  /* 0x000000040000795c */ /* 0x000fe20000300000 */
.L_x_7041:
[----:B0-----:R-:W-:Y:S01]  /*1a9c0*/  SHF.L.U32 R2, R0, 0x1f, RZ ;  /* 0x0000001f00027819 */ /* 0x001fe200000006ff */
[----:B------:R-:W-:-:S03]  /*1a9d0*/  IMAD R0, R6, 0x6000, RZ ;  /* 0x0000600006007824 */ /* 0x000fc600078e02ff */
[----:B------:R-:W0:Y:S02]  /*1a9e0*/  SYNCS.PHASECHK.TRANS64.TRYWAIT P0, [R20+URZ+0x28860], R2 ;  /* 0x02886002140075a7 */ /* 0x000e24000800017f */
[----:B0-----:R-:W-:Y:S05]  /*1a9f0*/  @!P0 BRA `(.L_x_7042) ;  /* 0x0000002400548947 */ /* 0x001fea0003800000 */
.L_x_7092:
[----:B------:R-:W2:Y:S04]  /*1aa00*/  LDL R12, [R1] ;  /* 0x00000000010c7983 */ /* 0x000ea80000100800 */
[----:B------:R-:W3:Y:S04]  /*1aa10*/  LDL R14, [R1+0x14] ;  /* 0x00001400010e7983 */ /* 0x000ee80000100800 */
[----:B------:R-:W4:Y:S01]  /*1aa20*/  LDL R13, [R1+0xc] ;  /* 0x00000c00010d7983 */ /* 0x000f220000100800 */
[----:B------:R-:W-:Y:S05]  /*1aa30*/  WARPSYNC.ALL ;  /* 0x0000000000007948 */ /* 0x000fea0003800000 */
[----:B------:R-:W-:-:S04]  /*1aa40*/  IMAD.U32 R3, RZ, RZ, UR39 ;  /* 0x00000027ff037e24 */ /* 0x000fc8000f8e00ff */
[----:B------:R-:W-:Y:S02]  /*1aa50*/  VIADD R3, R3, 0x400 ;  /* 0x0000040003037836 */ /* 0x000fe40000000000 */
[C---:B0-----:R-:W-:Y:S01]  /*1aa60*/  VIADD R2, R0.reuse, 0x1000 ;  /* 0x0000100000027836 */ /* 0x041fe20000000000 */
[----:B------:R-:W0:Y:S02]  /*1aa70*/  S2R R15, SR_TID.X ;  /* 0x00000000000f7919 */ /* 0x000e240000002100 */
[----:B0-----:R-:W-:Y:S02]  /*1aa80*/  LOP3.LUT P0, RZ, R15, 0x4, RZ, 0xc0, !PT ;  /* 0x000000040fff7812 */ /* 0x001fe4000780c0ff */
[----:B--2---:R-:W-:-:S06]  /*1aa90*/  LOP3.LUT R4, R0, R12, RZ, 0xfc, !PT ;  /* 0x0000000c00047212 */ /* 0x004fcc00078efcff */
[----:B------:R-:W0:Y:S01]  /*1aaa0*/  LDSM.16.MT88.4 R4, [R4+UR39+0xc400] ;  /* 0x00c400270404783b */ /* 0x000e220008004200 */
[----:B---3--:R-:W-:Y:S02]  /*1aab0*/  IADD3 R18, R14, UR39, R0 ;  /* 0x000000270e127c10 */ /* 0x008fe4000fffe000 */
[----:B----4-:R-:W-:Y:S02]  /*1aac0*/  IADD3 R3, R3, R0, R13 ;  /* 0x0000000003037210 */ /* 0x010fe40007ffe00d */
[C-C-:B0-----:R-:W-:Y:S02]  /*1aad0*/  PRMT R8, R4.reuse, 0x6420, R5.reuse ;  /* 0x0000642004087816 */ /* 0x141fe40000000005 */
[----:B-1----:R-:W-:Y:S02]  /*1aae0*/  PRMT R9, R4, 0x7531, R5 ;  /* 0x0000753104097816 */ /* 0x002fe40000000005 */
[C-C-:B------:R-:W-:Y:S02]  /*1aaf0*/  PRMT R10, R6.reuse, 0x6420, R7.reuse ;  /* 0x00006420060a7816 */ /* 0x140fe40000000007 */
[----:B------:R-:W-:-:S02]  /*1ab00*/  PRMT R11, R6, 0x7531, R7 ;  /* 0x00007531060b7816 */ /* 0x000fc40000000007 */
[----:B------:R-:W0:Y:S04]  /*1ab10*/  LDSM.16.MT88.4 R4, [R18+0xc400] ;  /* 0x00c400001204783b */ /* 0x000e280000004200 */
[----:B------:R0:W-:Y:S02]  /*1ab20*/  STSM.16.M88.4 [R3], R8 ;  /* 0x0000000803007844 */ /* 0x0001e40000000200 */
[C-C-:B0-----:R-:W-:Y:S02]  /*1ab30*/  PRMT R8, R4.reuse, 0x6420, R5.reuse ;  /* 0x0000642004087816 */ /* 0x141fe40000000005 */
[----:B------:R-:W-:Y:S02]  /*1ab40*/  PRMT R9, R4, 0x7531, R5 ;  /* 0x0000753104097816 */ /* 0x000fe40000000005 */
[----:B------:R-:W-:-:S02]  /*1ab50*/  PRMT R10, R6, 0x6420, R7 ;  /* 0x00006420060a7816 */ /* 0x000fc40000000007 */
[----:B------:R-:W-:-:S05]  /*1ab60*/  PRMT R11, R6, 0x7531, R7 ;  /* 0x00007531060b7816 */ /* 0x000fca0000000007 */
[----:B------:R0:W-:Y:S02]  /*1ab70*/  STSM.16.M88.4 [R3+0x1000], R8 ;  /* 0x0010000803007844 */ /* 0x0001e40000000200 */
[----:B0-----:R-:W-:-:S05]  /*1ab80*/  IMAD.MOV.U32 R11, RZ, RZ, R12 ;  /* 0x000000ffff0b7224 */ /* 0x001fca00078e000c */
[----:B------:R-:W-:-:S05]  /*1ab90*/  LOP3.LUT R2, R2, R11, RZ, 0xfc, !PT ;  /* 0x0000000b02027212 */ /* 0x000fca00078efcff */
[----:B------:R-:W0:Y:S01]  /*1aba0*/  LDSM.16.MT88.4 R4, [R2+UR39+0xc400] ;  /* 0x00c400270204783b */ /* 0x000e220008004200 */
[----:B------:R-:W-:Y:S02]  /*1abb0*/  IMAD.MOV.U32 R9, RZ, RZ, R13 ;  /* 0x000000ffff097224 */ /* 0x000fe400078e000d */
[----:B------:R-:W-:Y:S02]  /*1abc0*/  IMAD.MOV.U32 R8, RZ, RZ, 0x20 ;  /* 0x00000020ff087424 */ /* 0x000fe400078e00ff */
[----:B------:R-:W-:-:S03]  /*1abd0*/  IMAD.U32 R10, RZ, RZ, UR39 ;  /* 0x00000027ff0a7e24 */ /* 0x000fc6000f8e00ff */
[----:B------:R-:W-:Y:S01]  /*1abe0*/  SEL R8, R8, 0xffffffe0, !P0 ;  /* 0xffffffe008087807 */ /* 0x000fe20004000000 */
[----:B------:R-:W-:Y:S01]  /*1abf0*/  VIADD R10, R10, 0x400 ;  /* 0x000004000a0a7836 */ /* 0x000fe20000000000 */
[C-C-:B0-----:R-:W-:Y:S02]  /*1ac00*/  PRMT R12, R4.reuse, 0x6420, R5.reuse ;  /* 0x00006420040c7816 */ /* 0x141fe40000000005 */
[----:B------:R-:W-:Y:S02]  /*1ac10*/  PRMT R13, R4, 0x7531, R5 ;  /* 0x00007531040d7816 */ /* 0x000fe40000000005 */
[C-C-:B------:R-:W-:Y:S02]  /*1ac20*/  PRMT R14, R6.reuse, 0x6420, R7.reuse ;  /* 0x00006420060e7816 */ /* 0x140fe40000000007 */
[----:B------:R-:W-:Y:S02]  /*1ac30*/  PRMT R15, R6, 0x7531, R7 ;  /* 0x00007531060f7816 */ /* 0x000fe40000000007 */
[----:B------:R-:W0:Y:S01]  /*1ac40*/  LDSM.16.MT88.4 R4, [R18+0xd400] ;  /* 0x00d400001204783b */ /* 0x000e220000004200 */
[----:B------:R-:W-:-:S05]  /*1ac50*/  IADD3 R2, R9, R0, R8 ;  /* 0x0000000009027210 */ /* 0x000fca0007ffe008 */
[----:B------:R-:W-:-:S05]  /*1ac60*/  IMAD.IADD R2, R2, 0x1, R10 ;  /* 0x0000000102027824 */ /* 0x000fca00078e020a */
[----:B------:R1:W-:Y:S02]  /*1ac70*/  STSM.16.M88.4 [R2], R12 ;  /* 0x0000000c02007844 */ /* 0x0003e40000000200 */
[----:B-1----:R-:W-:Y:S01]  /*1ac80*/  IMAD.MOV.U32 R15, RZ, RZ, R11 ;  /* 0x000000ffff0f7224 */ /* 0x002fe200078e000b */
[C-C-:B0-----:R-:W-:Y:S02]  /*1ac90*/  PRMT R8, R4.reuse, 0x6420, R5.reuse ;  /* 0x0000642004087816 */ /* 0x141fe40000000005 */
[----:B------:R-:W-:Y:S02]  /*1aca0*/  PRMT R9, R4, 0x7531, R5 ;  /* 0x0000753104097816 */ /* 0x000fe40000000005 */
[C-C-:B------:R-:W-:Y:S02]  /*1acb0*/  PRMT R10, R6.reuse, 0x6420, R7.reuse ;  /* 0x00006420060a7816 */ /* 0x140fe40000000007 */
[----:B------:R-:W-:Y:S01]  /*1acc0*/  PRMT R11, R6, 0x7531, R7 ;  /* 0x00007531060b7816 */ /* 0x000fe20000000007 */
[----:B------:R-:W-:-:S04]  /*1acd0*/  VIADD R4, R0, 0x2000 ;  /* 0x0000200000047836 */ /* 0x000fc80000000000 */
[----:B------:R0:W-:Y:S02]  /*1ace0*/  STSM.16.M88.4 [R2+0x1000], R8 ;  /* 0x0010000802007844 */ /* 0x0001e40000000200 */
[----:B0-----:R-:W-:-:S05]  /*1acf0*/  IMAD.MOV.U32 R11, RZ, RZ, R15 ;  /* 0x000000ffff0b7224 */ /* 0x001fca00078e000f */
[----:B------:R-:W-:-:S06]  /*1ad00*/  LOP3.LUT R4, R4, R11, RZ, 0xfc, !PT ;  /* 0x0000000b04047212 */ /* 0x000fcc00078efcff */
[----:B------:R-:W0:Y:S02]  /*1ad10*/  LDSM.16.MT88.4 R4, [R4+UR39+0xc400] ;  /* 0x00c400270404783b */ /* 0x000e240008004200 */
[C-C-:B0-----:R-:W-:Y:S02]  /*1ad20*/  PRMT R12, R4.reuse, 0x6420, R5.reuse ;  /* 0x00006420040c7816 */ /* 0x141fe40000000005 */
[----:B------:R-:W-:Y:S02]  /*1ad30*/  PRMT R13, R4, 0x7531, R5 ;  /* 0x00007531040d7816 */ /* 0x000fe40000000005 */
[C-C-:B------:R-:W-:Y:S02]  /*1ad40*/  PRMT R14, R6.reuse, 0x6420, R7.reuse ;  /* 0x00006420060e7816 */ /* 0x140fe40000000007 */
[----:B------:R-:W-:Y:S02]  /*1ad50*/  PRMT R15, R6, 0x7531, R7 ;  /* 0x00007531060f7816 */ /* 0x000fe40000000007 */
[----:B------:R-:W0:Y:S04]  /*1ad60*/  LDSM.16.MT88.4 R4, [R18+0xe400] ;  /* 0x00e400001204783b */ /* 0x000e280000004200 */
[----:B------:R1:W-:Y:S02]  /*1ad70*/  STSM.16.M88.4 [R3+0x2000], R12 ;  /* 0x0020000c03007844 */ /* 0x0003e40000000200 */
[----:B-1----:R-:W-:Y:S01]  /*1ad80*/  IMAD.MOV.U32 R15, RZ, RZ, R11 ;  /* 0x000000ffff0f7224 */ /* 0x002fe200078e000b */
[----:B0-----:R-:W-:-:S02]  /*1ad90*/  PRMT R8, R4, 0x6420, R5 ;  /* 0x0000642004087816 */ /* 0x001fc40000000005 */
        /* <DEDUP_REMOVED lines=23> */
[----:B------:R-:W0:Y:S01]  /*1af10*/  LDSM.16.MT88.4 R4, [R4+UR39+0xc400] ;  /* 0x00c400270404783b */ /* 0x000e220008004200 */
[----:B------:R-:W-:Y:S01]  /*1af20*/  VIADD R0, R0, 0x5000 ;  /* 0x0000500000007836 */ /* 0x000fe20000000000 */
[C-C-:B0-----:R-:W-:Y:S02]  /*1af30*/  PRMT R12, R4.reuse, 0x6420, R5.reuse ;  /* 0x00006420040c7816 */ /* 0x141fe40000000005 */
[----:B------:R-:W-:Y:S02]  /*1af40*/  PRMT R13, R4, 0x7531, R5 ;  /* 0x00007531040d7816 */ /* 0x000fe40000000005 */
[C-C-:B------:R-:W-:Y:S02]  /*1af50*/  PRMT R14, R6.reuse, 0x6420, R7.reuse ;  /* 0x00006420060e7816 */ /* 0x140fe40000000007 */
[----:B------:R-:W-:Y:S02]  /*1af60*/  PRMT R15, R6, 0x7531, R7 ;  /* 0x00007531060f7816 */ /* 0x000fe40000000007 */
[----:B------:R-:W0:Y:S04]  /*1af70*/  LDSM.16.MT88.4 R4, [R18+0x10400] ;  /* 0x010400001204783b */ /* 0x000e280000004200 */
[----:B------:R1:W-:Y:S02]  /*1af80*/  STSM.16.M88.4 [R3+0x4000], R12 ;  /* 0x0040000c03007844 */ /* 0x0003e40000000200 */
[----:B-1----:R-:W-:-:S05]  /*1af90*/  IMAD.MOV.U32 R15, RZ, RZ, R11 ;  /* 0x000000ffff0f7224 */ /* 0x002fca00078e000b */
[----:B------:R-:W-:Y:S02]  /*1afa0*/  LOP3.LUT R0, R0, R15, RZ, 0xfc, !PT ;  /* 0x0000000f00007212 */ /* 0x000fe400078efcff */
[C-C-:B0-----:R-:W-:Y:S02]  /*1afb0*/  PRMT R8, R4.reuse, 0x6420, R5.reuse ;  /* 0x0000642004087816 */ /* 0x141fe40000000005 */
[----:B------:R-:W-:Y:S02]  /*1afc0*/  PRMT R9, R4, 0x7531, R5 ;  /* 0x0000753104097816 */ /* 0x000fe40000000005 */
        /* <DEDUP_REMOVED lines=23> */
.L_x_7043:
[----:B------:R-:W2:Y:S01]  /*1b140*/  S2R R0, SR_TID.X ;  /* 0x0000000000007919 */ /* 0x000ea20000002100 */
[----:B0-----:R0:W-:Y:S01]  /*1b150*/  SYNCS.ARRIVE.TRANS64.A1T0 RZ, [R20+URZ+0x28850], RZ ;  /* 0x028850ff14ff79a7 */ /* 0x0011e2000810003f */
[----:B------:R-:W-:Y:S01]  /*1b160*/  IMAD.MOV.U32 R6, RZ, RZ, R21 ;  /* 0x000000ffff067224 */ /* 0x000fe200078e0015 */
[----:B--2---:R-:W-:Y:S01]  /*1b170*/  LOP3.LUT R0, R0, 0x7f, RZ, 0xc0, !PT ;  /* 0x0000007f00007812 */ /* 0x004fe200078ec0ff */
[----:B------:R-:W-:Y:S03]  /*1b180*/  BAR.SYNC.DEFER_BLOCKING 0x2, 0x80 ;  /* 0x0082000000007b1d */ /* 0x000fe60000010000 */
[----:B------:R-:W-:-:S03]  /*1b190*/  ISETP.NE.AND P0, PT, R0, RZ, PT ;  /* 0x000000ff0000720c */ /* 0x000fc60003f05270 */
[----:B------:R2:W5:Y:S10]  /*1b1a0*/  LDL R0, [R1+0x4] ;  /* 0x0000040001007983 */ /* 0x0005740000100800 */
[----:B0-----:R-:W-:-:S05]  /*1b1b0*/  @!P0 VIADD R20, R20, 0x28880 ;  /* 0x0002888014148836 */ /* 0x001fca0000000000 */
[----:B------:R-:W-:-:S04]  /*1b1c0*/  @!P0 PRMT R20, RZ, 0x654, R20 ;  /* 0x00000654ff148816 */ /* 0x000fc80000000014 */
[----:B------:R2:W-:Y:S01]  /*1b1d0*/  @!P0 SYNCS.ARRIVE.TRANS64.RED.A1T0 RZ, [R20+URZ], RZ ;  /* 0x000000ff14ff89a7 */ /* 0x0005e2000810043f */
[C---:B------:R-:W-:Y:S01]  /*1b1e0*/  ISETP.GT.AND P0, PT, R19.reuse, UR40, PT ;  /* 0x0000002813007c0c */ /* 0x040fe2000bf04270 */
[----:B------:R-:W-:-:S12]  /*1b1f0*/  VIADD R19, R19, 0xffffffff ;  /* 0xffffffff13137836 */ /* 0x000fd80000000000 */
[----:B--2---:R-:W-:Y:S05]  /*1b200*/  @P0 BRA `(.L_x_7044) ;  /* 0xfffffff0000c0947 */ /* 0x004fea000383ffff */
[----:B------:R-:W-:Y:S05]  /*1b210*/  BRA `(.L_x_7045) ;  /* 0x0000000000047947 */ /* 0x000fea0003800000 */
.L_x_7027:
[----:B------:R-:W-:-:S07]  /*1b220*/  IMAD.MOV.U32 R21, RZ, RZ, RZ ;  /* 0x000000ffff157224 */ /* 0x000fce00078e00ff */
.L_x_7045:
[----:B------:R-:W-:-:S04]  /*1b230*/  ULOP3.LUT UR4, UR41, 0x1, URZ, 0xfc, !UPT ;  /* 0x0000000129047892 */ /* 0x000fc8000f8efc3f */
[----:B------:R-:W-:-:S06]  /*1b240*/  UISETP.NE.AND UP0, UPT, UR4, 0x3, UPT ;  /* 0x000000030400788c */ /* 0x000fcc000bf05270 */
[----:B------:R-:W-:-:S13]  /*1b250*/  PLOP3.LUT P0, PT, PT, PT, UP0, 0x80, 0x0 ;  /* 0x000000000000781c */ /* 0x000fda0003f0f008 */
[----:B------:R-:W-:Y:S05]  /*1b260*/  @!P0 BRA `(.L_x_7046) ;  /* 0x0000000000048947 */ /* 0x000fea0003800000 */
[----:B------:R-:W-:Y:S01]  /*1b270*/  BPT.TRAP 0x1 ;  /* 0x000000040000795c */ /* 0x000fe20000300000 */
.L_x_7046:
[----:B-1---5:R-:W2:Y:S01]  /*1b280*/  LDL R0, [R1+0x4] ;  /* 0x0000040001007983 */ /* 0x022ea20000100800 */
[----:B------:R-:W-:Y:S01]  /*1b290*/  LEA R17, R21, UR39, 0x3 ;  /* 0x0000002715117c11 */ /* 0x000fe2000f8e18ff */
[----:B------:R-:W-:Y:S01]  /*1b2a0*/  BSSY B0, `(.L_x_7047) ;  /* 0x0000005000007945 */ /* 0x000fe20003800000 */
[----:B--2---:R-:W-:-:S04]  /*1b2b0*/  LOP3.LUT R0, R0, 0x1, RZ, 0x3c, !PT ;  /* 0x0000000100007812 */ /* 0x004fc800078e3cff */
[----:B------:R-:W-:-:S04]  /*1b2c0*/  SHF.L.U32 R0, R0, 0x1f, RZ ;  /* 0x0000001f00007819 */ /* 0x000fc800000006ff */
[----:B------:R-:W1:Y:S02]  /*1b2d0*/  SYNCS.PHASECHK.TRANS64.TRYWAIT P0, [R17+URZ+0x28870], R0 ;  /* 0x02887000110075a7 */ /* 0x000e64000800017f */
[----:B-1----:R-:W-:Y:S05]  /*1b2e0*/  @!P0 BRA `(.L_x_7048) ;  /* 0x0000001c002c8947 */ /* 0x002fea0003800000 */
.L_x_7093:
[----:B------:R-:W-:Y:S05]  /*1b2f0*/  BSYNC B0 ;  /* 0x0000000000007941 */ /* 0x000fea0003800000 */
.L_x_7047:
[----:B------:R-:W-:-:S06]  /*1b300*/  ULOP3.LUT UR4, UR41, 0x2, URZ, 0xfc, !UPT ;  /* 0x0000000229047892 */ /* 0x000fcc000f8efc3f */
[----:B-1----:R-:W-:-:S05]  /*1b310*/  IMAD.U32 R0, RZ, RZ, UR4 ;  /* 0x00000004ff007e24 */ /* 0x002fca000f8e00ff */
[----:B------:R-:W-:-:S13]  /*1b320*/  ISETP.NE.AND P1, PT, R0, 0x3, PT ;  /* 0x000000030000780c */ /* 0x000fda0003f25270 */
[----:B------:R-:W-:Y:S05]  /*1b330*/  @!P1 BRA `(.L_x_7049) ;  /* 0x0000000000049947 */ /* 0x000fea0003800000 */
[----:B------:R-:W-:Y:S01]  /*1b340*/  BPT.TRAP 0x1 ;  /* 0x000000040000795c */ /* 0x000fe20000300000 */
.L_x_7049:
[----:B------:R-:W2:Y:S04]  /*1b350*/  LDL R2, [R1+0x4] ;  /* 0x0000040001027983 */ /* 0x000ea80000100800 */
[----:B------:R-:W3:Y:S01]  /*1b360*/  LDL.LU R0, [R1] ;  /* 0x0000000001007983 */ /* 0x000ee20000300800 */
[----:B--2---:R-:W-:Y:S01]  /*1b370*/  SHF.L.U32 R4, R2, 0x1f, RZ ;  /* 0x0000001f02047819 */ /* 0x004fe200000006ff */
[----:B------:R-:W-:-:S03]  /*1b380*/  IMAD R2, R21, 0x6000, RZ ;  /* 0x0000600015027824 */ /* 0x000fc600078e02ff */
[----:B------:R-:W1:Y:S02]  /*1b390*/  SYNCS.PHASECHK.TRANS64.TRYWAIT P0, [R17+URZ+0x28860], R4 ;  /* 0x02886004110075a7 */ /* 0x000e64000800017f */
[----:B---3--:R-:W-:Y:S01]  /*1b3a0*/  LOP3.LUT R0, R2, R0, RZ, 0xfc, !PT ;  /* 0x0000000002007212 */ /* 0x008fe200078efcff */
[----:B-1----:R-:W-:Y:S06]  /*1b3b0*/  @!P0 BRA `(.L_x_7050) ;  /* 0x0000001c000c8947 */ /* 0x002fec0003800000 */
.L_x_7094:
[----:B------:R-:W2:Y:S01]  /*1b3c0*/  S2R R3, SR_TID.X ;  /* 0x0000000000037919 */ /* 0x000ea20000002100 */
[----:B------:R-:W-:Y:S01]  /*1b3d0*/  IMAD.MOV.U32 R5, RZ, RZ, 0x40 ;  /* 0x00000040ff057424 */ /* 0x000fe200078e00ff */
[----:B--2---:R-:W-:Y:S02]  /*1b3e0*/  LOP3.LUT P0, RZ, R3, 0x4, RZ, 0xc0, !PT ;  /* 0x0000000403ff7812 */ /* 0x004fe4000780c0ff */
[----:B------:R-:W2:Y:S01]  /*1b3f0*/  LDL.LU R3, [R1+0xc] ;  /* 0x00000c0001037983 */ /* 0x000ea20000300800 */
[----:B------:R-:W-:Y:S01]  /*1b400*/  VIADD R16, R0, UR39 ;  /* 0x0000002700107c36 */ /* 0x000fe20008000000 */
[----:B------:R-:W-:Y:S01]  /*1b410*/  SEL R5, R5, 0xffffffc0, !P0 ;  /* 0xffffffc005057807 */ /* 0x000fe20004000000 */
[----:B------:R-:W-:Y:S05]  /*1b420*/  WARPSYNC.ALL ;  /* 0x0000000000007948 */ /* 0x000fea0003800000 */
[----:B------:R-:W-:Y:S01]  /*1b430*/  IMAD.IADD R16, R5, 0x1, R16 ;  /* 0x0000000105107824 */ /* 0x000fe200078e0210 */
[----:B0-----:R-:W0:Y:S04]  /*1b440*/  LDSM.16.MT88.4 R8, [R0+UR39+0xc400] ;  /* 0x00c400270008783b */ /* 0x001e280008004200 */
[----:B-1----:R-:W1:Y:S01]  /*1b450*/  LDSM.16.MT88.4 R4, [R16+0xc400] ;  /* 0x00c400001004783b */ /* 0x002e620000004200 */
[----:B0-----:R-:W-:-:S02]  /*1b460*/  PRMT R12, R8, 0x6420, R9 ;  /* 0x00006420080c7816 */ /* 0x001fc40000000009 */
[----:B------:R-:W-:Y:S02]  /*1b470*/  PRMT R13, R8, 0x7531, R9 ;  /* 0x00007531080d7816 */ /* 0x000fe40000000009 */
[C-C-:B------:R-:W-:Y:S02]  /*1b480*/  PRMT R14, R10.reuse, 0x6420, R11.reuse ;  /* 0x000064200a0e7816 */ /* 0x140fe4000000000b */
[----:B------:R-:W-:Y:S02]  /*1b490*/  PRMT R15, R10, 0x7531, R11 ;  /* 0x000075310a0f7816 */ /* 0x000fe4000000000b */
[C-C-:B-1----:R-:W-:Y:S02]  /*1b4a0*/  PRMT R8, R4.reuse, 0x6420, R5.reuse ;  /* 0x0000642004087816 */ /* 0x142fe40000000005 */
[----:B------:R-:W-:Y:S02]  /*1b4b0*/  PRMT R9, R4, 0x7531, R5 ;  /* 0x0000753104097816 */ /* 0x000fe40000000005 */
[----:B------:R-:W-:-:S02]  /*1b4c0*/  PRMT R10, R6, 0x6420, R7 ;  /* 0x00006420060a7816 */ /* 0x000fc40000000007 */
[----:B------:R-:W-:Y:S02]  /*1b4d0*/  PRMT R11, R6, 0x7531, R7 ;  /* 0x00007531060b7816 */ /* 0x000fe40000000007 */
[----:B--2---:R-:W-:Y:S02]  /*1b4e0*/  IADD3 R2, R2, UR39, R3 ;  /* 0x0000002702027c10 */ /* 0x004fe4000fffe003 */
[----:B------:R-:W0:Y:S03]  /*1b4f0*/  S2R R3, SR_TID.X ;  /* 0x0000000000037919 */ /* 0x000e260000002100 */
[----:B------:R-:W-:Y:S04]  /*1b500*/  STSM.16.M88.4 [R2+0x400], R12 ;  /* 0x0004000c02007844 */ /* 0x000fe80000000200 */
[----:B------:R-:W-:Y:S04]  /*1b510*/  STSM.16.M88.4 [R2+0x1400], R8 ;  /* 0x0014000802007844 */ /* 0x000fe80000000200 */
[----:B------:R-:W1:Y:S04]  /*1b520*/  LDSM.16.MT88.4 R8, [R0+UR39+0xd400] ;  /* 0x00d400270008783b */ /* 0x000e680008004200 */
[----:B------:R-:W2:Y:S01]  /*1b530*/  LDSM.16.MT88.4 R4, [R16+0xd400] ;  /* 0x00d400001004783b */ /* 0x000ea20000004200 */
[----:B0-----:R-:W-:Y:S01]  /*1b540*/  LOP3.LUT P0, RZ, R3, 0x4, RZ, 0xc0, !PT ;  /* 0x0000000403ff7812 */ /* 0x001fe2000780c0ff */
[----:B------:R-:W-:-:S05]  /*1b550*/  IMAD.MOV.U32 R3, RZ, RZ, 0x20 ;  /* 0x00000020ff037424 */ /* 0x000fca00078e00ff */
[----:B------:R-:W-:-:S04]  /*1b560*/  SEL R3, R3, 0xffffffe0, !P0 ;  /* 0xffffffe003037807 */ /* 0x000fc80004000000 */
[----:B------:R-:W-:Y:S02]  /*1b570*/  IADD3 R3, R3, 0x400, R2 ;  /* 0x0000040003037810 */ /* 0x000fe40007ffe002 */
[C-C-:B-1----:R-:W-:Y:S02]  /*1b580*/  PRMT R12, R8.reuse, 0x6420, R9.reuse ;  /* 0x00006420080c7816 */ /* 0x142fe40000000009 */
[----:B------:R-:W-:Y:S02]  /*1b590*/  PRMT R13, R8, 0x7531, R9 ;  /* 0x00007531080d7816 */ /* 0x000fe40000000009 */
[C-C-:B------:R-:W-:Y:S02]  /*1b5a0*/  PRMT R14, R10.reuse, 0x6420, R11.reuse ;  /* 0x000064200a0e7816 */ /* 0x140fe4000000000b */
[----:B------:R-:W-:Y:S02]  /*1b5b0*/  PRMT R15, R10, 0x7531, R11 ;  /* 0x000075310a0f7816 */ /* 0x000fe4000000000b */
[----:B--2---:R-:W-:-:S02]  /*1b5c0*/  PRMT R8, R4, 0x6420, R5 ;  /* 0x0000642004087816 */ /* 0x004fc40000000005 */
[----:B------:R-:W-:Y:S02]  /*1b5d0*/  PRMT R9, R4, 0x7531, R5 ;  /* 0x0000753104097816 */ /* 0x000fe40000000005 */
[C-C-:B------:R-:W-:Y:S02]  /*1b5e0*/  PRMT R10, R6.reuse, 0x6420, R7.reuse ;  /* 0x00006420060a7816 */ /* 0x140fe40000000007 */
[----:B------:R-:W-:Y:S01]  /*1b5f0*/  PRMT R11, R6, 0x7531, R7 ;  /* 0x00007531060b7816 */ /* 0x000fe20000000007 */
[----:B------:R-:W-:Y:S04]  /*1b600*/  STSM.16.M88.4 [R3], R12 ;  /* 0x0000000c03007844 */ /* 0x000fe80000000200 */
[----:B------:R-:W-:Y:S04]  /*1b610*/  STSM.16.M88.4 [R3+0x1000], R8 ;  /* 0x0010000803007844 */ /* 0x000fe80000000200 */
[----:B------:R-:W0:Y:S04]  /*1b620*/  LDSM.16.MT88.4 R8, [R0+UR39+0xe400] ;  /* 0x00e400270008783b */ /* 0x000e280008004200 */
[----:B------:R-:W1:Y:S01]  /*1b630*/  LDSM.16.MT88.4 R4, [R16+0xe400] ;  /* 0x00e400001004783b */ /* 0x000e620000004200 */
[----:B0-----:R-:W-:-:S02]  /*1b640*/  PRMT R12, R8, 0x6420, R9 ;  /* 0x00006420080c7816 */ /* 0x001fc40000000009 */
[----:B------:R-:W-:Y:S02]  /*1b650*/  PRMT R13, R8, 0x7531, R9 ;  /* 0x00007531080d7816 */ /* 0x000fe40000000009 */
[C-C-:B------:R-:W-:Y:S02]  /*1b660*/  PRMT R14, R10.reuse, 0x6420, R11.reuse ;  /* 0x000064200a0e7816 */ /* 0x140fe4000000000b */
[----:B------:R-:W-:Y:S02]  /*1b670*/  PRMT R15, R10, 0x7531, R11 ;  /* 0x000075310a0f7816 */ /* 0x000fe4000000000b */
[C-C-:B-1----:R-:W-:Y:S02]  /*1b680*/  PRMT R8, R4.reuse, 0x6420, R5.reuse ;  /* 0x0000642004087816 */ /* 0x142fe40000000005 */
[----:B------:R-:W-:Y:S02]  /*1b690*/  PRMT R9, R4, 0x7531, R5 ;  /* 0x0000753104097816 */ /* 0x000fe40000000005 */
[----:B------:R-:W-:-:S02]  /*1b6a0*/  PRMT R10, R6, 0x6420, R7 ;  /* 0x00006420060a7816 */ /* 0x000fc40000000007 */
[----:B------:R-:W-:Y:S01]  /*1b6b0*/  PRMT R11, R6, 0x7531, R7 ;  /* 0x00007531060b7816 */ /* 0x000fe20000000007 */
[----:B------:R-:W-:Y:S04]  /*1b6c0*/  STSM.16.M88.4 [R2+0x2400], R12 ;  /* 0x0024000c02007844 */ /* 0x000fe80000000200 */
        /* <DEDUP_REMOVED lines=45> */
.L_x_7051:
[----:B0-----:R-:W2:Y:S01]  /*1b9a0*/  LDL.LU R3, [R1+0x4] ;  /* 0x0000040001037983 */ /* 0x001ea20000300800 */
[----:B-1----:R-:W-:Y:S01]  /*1b9b0*/  SYNCS.ARRIVE.TRANS64.A1T0 RZ, [R17+URZ+0x28850], RZ ;  /* 0x028850ff11ff79a7 */ /* 0x002fe2000810003f */
[----:B------:R-:W0:Y:S02]  /*1b9c0*/  S2R R0, SR_TID.X ;  /* 0x0000000000007919 */ /* 0x000e240000002100 */
        /* <DEDUP_REMOVED lines=10> */
[----:B--2---:R-:W-:Y:S01]  /*1ba70*/  LOP3.LUT R2, R3, R2, RZ, 0x3c, !PT ;  /* 0x0000000203027212 */ /* 0x004fe200078e3cff */
[----:B------:R-:W-:-:S07]  /*1ba80*/  IMAD.MOV.U32 R3, RZ, RZ, RZ ;  /* 0x000000ffff037224 */ /* 0x000fce00078e00ff */
.L_x_7004:
[----:B------:R-:W0:Y:S01]  /*1ba90*/  S2R R5, SR_CgaCtaId ;  /* 0x0000000000057919 */ /* 0x000e220000008800 */
[----:B------:R-:W-:Y:S02]  /*1baa0*/  MOV R4, 0x400 ;  /* 0x0000040000047802 */ /* 0x000fe40000000f00 */
[----:B------:R-:W-:Y:S02]  /*1bab0*/  SHF.L.U32 R3, R3, 0x1f, RZ ;  /* 0x0000001f03037819 */ /* 0x000fe400000006ff */
[----:B0-----:R-:W-:-:S04]  /*1bac0*/  LEA R6, R5, R4, 0x18 ;  /* 0x0000000405067211 */ /* 0x001fc800078ec0ff */
[----:B------:R-:W0:Y:S02]  /*1bad0*/  SYNCS.PHASECHK.TRANS64.TRYWAIT P0, [R6+URZ+0x28820], R3 ;  /* 0x02882003060075a7 */ /* 0x000e24000800017f */
[----:B0-----:R-:W-:Y:S05]  /*1bae0*/  @!P0 BRA `(.L_x_7052) ;  /* 0x0000001400548947 */ /* 0x001fea0003800000 */
.L_x_7095:
        /* <DEDUP_REMOVED lines=13> */
.L_x_7053:
[----:B------:R-:W-:Y:S01]  /*1bbc0*/  VIADD R8, R6, 0x28840 ;  /* 0x0002884006087836 */ /* 0x000fe20000000000 */
        /* <DEDUP_REMOVED lines=11> */
.L_x_7096:
[----:B------:R-:W1:Y:S02]  /*1bc80*/  SYNCS.PHASECHK.TRANS64.TRYWAIT P1, [R5+URZ], R2 ;  /* 0x00000002050075a7 */ /* 0x000e64000802017f */
[----:B-1----:R-:W-:Y:S05]  /*1bc90*/  @!P1 BRA `(.L_x_7055) ;  /* 0x0000001400109947 */ /* 0x002fea0003800000 */
.L_x_7097:
[----:B------:R-:W-:Y:S05]  /*1bca0*/  @!P0 BRA `(.L_x_7056) ;  /* 0x0000000000048947 */ /* 0x000fea0003800000 */
[----:B------:R-:W-:Y:S01]  /*1bcb0*/  BPT.TRAP 0x1 ;  /* 0x000000040000795c */ /* 0x000fe20000300000 */
.L_x_7056:
[----:B-1----:R-:W-:-:S04]  /*1bcc0*/  IMAD R5, R0, 0x8, R6 ;  /* 0x0000000800057824 */ /* 0x002fc800078e0206 */
[----:B------:R-:W1:Y:S02]  /*1bcd0*/  SYNCS.PHASECHK.TRANS64.TRYWAIT P1, [R5+URZ+0x28860], R4 ;  /* 0x02886004050075a7 */ /* 0x000e64000802017f */
[----:B-1----:R-:W-:Y:S05]  /*1bce0*/  @!P1 BRA `(.L_x_7057) ;  /* 0x0000001400109947 */ /* 0x002fea0003800000 */
.L_x_7098:
[----:B------:R-:W-:Y:S05]  /*1bcf0*/  @!P0 BRA `(.L_x_7058) ;  /* 0x0000000000048947 */ /* 0x000fea0003800000 */
[----:B------:R-:W-:Y:S01]  /*1bd00*/  BPT.TRAP 0x1 ;  /* 0x000000040000795c */ /* 0x000fe20000300000 */
.L_x_7058:
[----:B------:R-:W-:-:S04]  /*1bd10*/  IMAD R3, R3, 0x8, R6 ;  /* 0x0000000803037824 */ /* 0x000fc800078e0206 */
[----:B------:R-:W2:Y:S02]  /*1bd20*/  SYNCS.PHASECHK.TRANS64.TRYWAIT P1, [R3+URZ+0x28860], R2 ;  /* 0x02886002030075a7 */ /* 0x000ea4000802017f */
[----:B--2---:R-:W-:Y:S05]  /*1bd30*/  @!P1 BRA `(.L_x_7059) ;  /* 0x0000001400109947 */ /* 0x004fea0003800000 */
.L_x_7099:
[----:B------:R-:W-:Y:S05]  /*1bd40*/  @!P0 BRA `(.L_x_7060) ;  /* 0x0000000000048947 */ /* 0x000fea0003800000 */
[----:B------:R-:W-:Y:S01]  /*1bd50*/  BPT.TRAP 0x1 ;  /* 0x000000040000795c */ /* 0x000fe20000300000 */
.L_x_7060:
[----:B------:R-:W3:Y:S02]  /*1bd60*/  SYNCS.PHASECHK.TRANS64.TRYWAIT P0, [R5+URZ+0x28880], R4 ;  /* 0x02888004050075a7 */ /* 0x000ee4000800017f */
[----:B---3--:R-:W-:Y:S05]  /*1bd70*/  @!P0 BRA `(.L_x_7061) ;  /* 0x0000001400148947 */ /* 0x008fea0003800000 */
.L_x_7062:
[----:B----4-:R4:W0:Y:S02]  /*1bd80*/  SYNCS.PHASECHK.TRANS64.TRYWAIT P0, [R3+URZ+0x28880], R2 ;  /* 0x02888002030075a7 */ /* 0x010824000800017f */
[----:B0-----:R-:W-:Y:S05]  /*1bd90*/  @!P0 NANOSLEEP.SYNCS 0x989680 ;  /* 0x009896800000895d */ /* 0x001fea0003900000 */
[----:B------:R-:W0:Y:S02]  /*1bda0*/  @!P0 SYNCS.PHASECHK.TRANS64 P0, [R3+URZ+0x28880], R2 ;  /* 0x02888002030085a7 */ /* 0x000e24000800007f */
[----:B0-----:R-:W-:Y:S05]  /*1bdb0*/  @!P0 BRA `(.L_x_7062) ;  /* 0xfffffffc00f08947 */ /* 0x001fea000383ffff */
.L_x_6916:
[----:B------:R-:W-:Y:S05]  /*1bdc0*/  BSYNC B6 ;  /* 0x0000000000067941 */ /* 0x000fea0003800000 */
.L_x_6913:
[----:B------:R-:W-:Y:S05]  /*1bdd0*/  EXIT ;  /* 0x000000000000794d */ /* 0x000fea0003800000 */
.L_x_6926:
[----:B0-----:R-:W-:-:S04]  /*1bde0*/  IMAD.U32 R3, RZ, RZ, UR44 ;  /* 0x0000002cff037e24 */ /* 0x001fc8000f8e00ff */
[----:B------:R0:W1:Y:S03]  /*1bdf0*/  SYNCS.PHASECHK.TRANS64.TRYWAIT P0, [R3+URZ+0x28800], R8 ;  /* 0x02880008030075a7 */ /* 0x000066000800017f */
[----:B-1----:R-:W-:Y:S05]  /*1be00*/  @!P0 NANOSLEEP.SYNCS 0x989680 ;  /* 0x009896800000895d */ /* 0x002fea0003900000 */
[----:B------:R-:W1:Y:S02]  /*1be10*/  @!P0 SYNCS.PHASECHK.TRANS64 P0, [R3+URZ+0x28800], R8 ;  /* 0x02880008030085a7 */ /* 0x000e64000800007f */
[----:B-1----:R-:W-:Y:S05]  /*1be20*/  @!P0 BRA `(.L_x_6926) ;  /* 0xfffffffc00ec8947 */ /* 0x002fea000383ffff */
[----:B------:R-:W-:Y:S05]  /*1be30*/  BRA `(.L_x_7063) ;  /* 0xfffffe5c00187947 */ /* 0x000fea000383ffff */
.L_x_6930:
[----:B0-----:R-:W-:-:S04]  /*1be40*/  IMAD.U32 R3, RZ, RZ, UR44 ;  /* 0x0000002cff037e24 */ /* 0x001fc8000f8e00ff */
[----:B------:R0:W2:Y:S03]  /*1be50*/  SYNCS.PHASECHK.TRANS64.TRYWAIT P2, [R3+URZ+0x28830], R8 ;  /* 0x02883008030075a7 */ /* 0x0000a6000804017f */
[----:B--2---:R-:W-:Y:S05]  /*1be60*/  @!P2 NANOSLEEP.SYNCS 0x989680 ;  /* 0x009896800000a95d */ /* 0x004fea0003900000 */
[----:B------:R-:W2:Y:S02]  /*1be70*/  @!P2 SYNCS.PHASECHK.TRANS64 P2, [R3+URZ+0x28830], R8 ;  /* 0x028830080300a5a7 */ /* 0x000ea4000804007f */
[----:B--2---:R-:W-:Y:S05]  /*1be80*/  @!P2 BRA `(.L_x_6930) ;  /* 0xfffffffc00eca947 */ /* 0x004fea000383ffff */
[----:B------:R-:W-:Y:S05]  /*1be90*/  BRA `(.L_x_6929) ;  /* 0xfffffe5c00407947 */ /* 0x000fea000383ffff */
.L_x_6946:
[----:B-1----:R-:W-:-:S04]  /*1bea0*/  IMAD.U32 R13, RZ, RZ, UR8 ;  /* 0x00000008ff0d7e24 */ /* 0x002fc8000f8e00ff */
[----:B------:R1:W2:Y:S03]  /*1beb0*/  SYNCS.PHASECHK.TRANS64.TRYWAIT P2, [R13+URZ+0x28830], R12 ;  /* 0x0288300c0d0075a7 */ /* 0x0002a6000804017f */
[----:B--2---:R-:W-:Y:S05]  /*1bec0*/  @!P2 NANOSLEEP.SYNCS 0x989680 ;  /* 0x009896800000a95d */ /* 0x004fea0003900000 */
[----:B------:R-:W2:Y:S02]  /*1bed0*/  @!P2 SYNCS.PHASECHK.TRANS64 P2, [R13+URZ+0x28830], R12 ;  /* 0x0288300c0d00a5a7 */ /* 0x000ea4000804007f */
[----:B--2---:R-:W-:Y:S05]  /*1bee0*/  @!P2 BRA `(.L_x_6946) ;  /* 0xfffffffc00eca947 */ /* 0x004fea000383ffff */
[----:B------:R-:W-:Y:S05]  /*1bef0*/  BRA `(.L_x_6943) ;  /* 0xfffffeac00f07947 */ /* 0x000fea000383ffff */
.L_x_6950:
[----:B-1----:R-:W-:-:S04]  /*1bf00*/  IMAD.U32 R13, RZ, RZ, UR8 ;  /* 0x00000008ff0d7e24 */ /* 0x002fc8000f8e00ff */
[----:B------:R1:W2:Y:S03]  /*1bf10*/  SYNCS.PHASECHK.TRANS64.TRYWAIT P2, [R13+URZ+0x28850], R12 ;  /* 0x0288500c0d0075a7 */ /* 0x0002a6000804017f */
[----:B--2---:R-:W-:Y:S05]  /*1bf20*/  @!P2 NANOSLEEP.SYNCS 0x989680 ;  /* 0x009896800000a95d */ /* 0x004fea0003900000 */
[----:B------:R-:W2:Y:S02]  /*1bf30*/  @!P2 SYNCS.PHASECHK.TRANS64 P2, [R13+URZ+0x28850], R12 ;  /* 0x0288500c0d00a5a7 */ /* 0x000ea4000804007f */
[----:B--2---:R-:W-:Y:S05]  /*1bf40*/  @!P2 BRA `(.L_x_6950) ;  /* 0xfffffffc00eca947 */ /* 0x004fea000383ffff */
[----:B------:R-:W-:Y:S05]  /*1bf50*/  BRA `(.L_x_6947) ;  /* 0xfffffeb000687947 */ /* 0x000fea000383ffff */
.L_x_6968:
[----:B-1----:R-:W-:-:S04]  /*1bf60*/  IMAD.U32 R11, RZ, RZ, UR8 ;  /* 0x00000008ff0b7e24 */ /* 0x002fc8000f8e00ff */
[----:B------:R1:W2:Y:S03]  /*1bf70*/  SYNCS.PHASECHK.TRANS64.TRYWAIT P2, [R11+URZ+0x28830], R10 ;  /* 0x0288300a0b0075a7 */ /* 0x0002a6000804017f */
[----:B--2---:R-:W-:Y:S05]  /*1bf80*/  @!P2 NANOSLEEP.SYNCS 0x989680 ;  /* 0x009896800000a95d */ /* 0x004fea0003900000 */
[----:B------:R-:W2:Y:S02]  /*1bf90*/  @!P2 SYNCS.PHASECHK.TRANS64 P2, [R11+URZ+0x28830], R10 ;  /* 0x0288300a0b00a5a7 */ /* 0x000ea4000804007f */
[----:B--2---:R-:W-:Y:S05]  /*1bfa0*/  @!P2 BRA `(.L_x_6968) ;  /* 0xfffffffc00eca947 */ /* 0x004fea000383ffff */
[----:B------:R-:W-:Y:S05]  /*1bfb0*/  BRA `(.L_x_6965) ;  /* 0xffffff0400c87947 */ /* 0x000fea000383ffff */
.L_x_6972:
[----:B-1----:R-:W-:-:S04]  /*1bfc0*/  IMAD.U32 R11, RZ, RZ, UR8 ;  /* 0x00000008ff0b7e24 */ /* 0x002fc8000f8e00ff */
[----:B------:R1:W2:Y:S03]  /*1bfd0*/  SYNCS.PHASECHK.TRANS64.TRYWAIT P2, [R11+URZ+0x28850], R10 ;  /* 0x0288500a0b0075a7 */ /* 0x0002a6000804017f */
[----:B--2---:R-:W-:Y:S05]  /*1bfe0*/  @!P2 NANOSLEEP.SYNCS 0x989680 ;  /* 0x009896800000a95d */ /* 0x004fea0003900000 */
[----:B------:R-:W2:Y:S02]  /*1bff0*/  @!P2 SYNCS.PHASECHK.TRANS64 P2, [R11+URZ+0x28850], R10 ;  /* 0x0288500a0b00a5a7 */ /* 0x000ea4000804007f */
[----:B--2---:R-:W-:Y:S05]  /*1c000*/  @!P2 BRA `(.L_x_6972) ;  /* 0xfffffffc00eca947 */ /* 0x004fea000383ffff */
[----:B------:R-:W-:Y:S05]  /*1c010*/  BRA `(.L_x_6969) ;  /* 0xffffff0800687947 */ /* 0x000fea000383ffff */
.L_x_6979:
[----:B-1----:R-:W-:-:S04]  /*1c020*/  IMAD.U32 R11, RZ, RZ, UR8 ;  /* 0x00000008ff0b7e24 */ /* 0x002fc8000f8e00ff */
[----:B------:R1:W2:Y:S03]  /*1c030*/  SYNCS.PHASECHK.TRANS64.TRYWAIT P2, [R11+URZ+0x28830], R10 ;  /* 0x0288300a0b0075a7 */ /* 0x0002a6000804017f */
[----:B--2---:R-:W-:Y:S05]  /*1c040*/  @!P2 NANOSLEEP.SYNCS 0x989680 ;  /* 0x009896800000a95d */ /* 0x004fea0003900000 */
[----:B------:R-:W2:Y:S02]  /*1c050*/  @!P2 SYNCS.PHASECHK.TRANS64 P2, [R11+URZ+0x28830], R10 ;  /* 0x0288300a0b00a5a7 */ /* 0x000ea4000804007f */
[----:B--2---:R-:W-:Y:S05]  /*1c060*/  @!P2 BRA `(.L_x_6979) ;  /* 0xfffffffc00eca947 */ /* 0x004fea000383ffff */
[----:B------:R-:W-:Y:S05]  /*1c070*/  BRA `(.L_x_6976) ;  /* 0xffffff3800b87947 */ /* 0x000fea000383ffff */
.L_x_6983:
[----:B-1----:R-:W-:-:S04]  /*1c080*/  IMAD.U32 R11, RZ, RZ, UR8 ;  /* 0x00000008ff0b7e24 */ /* 0x002fc8000f8e00ff */
[----:B------:R1:W2:Y:S03]  /*1c090*/  SYNCS.PHASECHK.TRANS64.TRYWAIT P2, [R11+URZ+0x28850], R10 ;  /* 0x0288500a0b0075a7 */ /* 0x0002a6000804017f */
[----:B--2---:R-:W-:Y:S05]  /*1c0a0*/  @!P2 NANOSLEEP.SYNCS 0x989680 ;  /* 0x009896800000a95d */ /* 0x004fea0003900000 */
[----:B------:R-:W2:Y:S02]  /*1c0b0*/  @!P2 SYNCS.PHASECHK.TRANS64 P2, [R11+URZ+0x28850], R10 ;  /* 0x0288500a0b00a5a7 */ /* 0x000ea4000804007f */
[----:B--2---:R-:W-:Y:S05]  /*1c0c0*/  @!P2 BRA `(.L_x_6983) ;  /* 0xfffffffc00eca947 */ /* 0x004fea000383ffff */
[----:B------:R-:W-:Y:S05]  /*1c0d0*/  BRA `(.L_x_6980) ;  /* 0xffffff3c00387947 */ /* 0x000fea000383ffff */
.L_x_6997:
[----:B-1----:R-:W-:-:S04]  /*1c0e0*/  IMAD.U32 R3, RZ, RZ, UR9 ;  /* 0x00000009ff037e24 */ /* 0x002fc8000f8e00ff */
[----:B------:R1:W2:Y:S03]  /*1c0f0*/  SYNCS.PHASECHK.TRANS64.TRYWAIT P1, [R3+URZ+0x28850], R0 ;  /* 0x02885000030075a7 */ /* 0x0002a6000802017f */
[----:B--2---:R-:W-:Y:S05]  /*1c100*/  @!P1 NANOSLEEP.SYNCS 0x989680 ;  /* 0x009896800000995d */ /* 0x004fea0003900000 */
[----:B------:R-:W2:Y:S02]  /*1c110*/  @!P1 SYNCS.PHASECHK.TRANS64 P1, [R3+URZ+0x28850], R0 ;  /* 0x02885000030095a7 */ /* 0x000ea4000802007f */
[----:B--2---:R-:W-:Y:S05]  /*1c120*/  @!P1 BRA `(.L_x_6997) ;  /* 0xfffffffc00ec9947 */ /* 0x004fea000383ffff */
[----:B------:R-:W-:Y:S05]  /*1c130*/  BRA `(.L_x_6996) ;  /* 0xffffff8c00ac7947 */ /* 0x000fea000383ffff */
.L_x_7016:
[----:B------:R-:W-:Y:S02]  /*1c140*/  IMAD.MOV.U32 R13, RZ, RZ, R6 ;  /* 0x000000ffff0d7224 */ /* 0x000fe400078e0006 */
[----:B------:R-:W-:Y:S02]  /*1c150*/  IMAD.MOV.U32 R12, RZ, RZ, RZ ;  /* 0x000000ffff0c7224 */ /* 0x000fe400078e00ff */
[----:B------:R-:W-:Y:S02]  /*1c160*/  IMAD.MOV.U32 R11, RZ, RZ, 0x1f ;  /* 0x0000001fff0b7424 */ /* 0x000fe400078e00ff */
[----:B------:R-:W-:-:S07]  /*1c170*/  IMAD.MOV.U32 R15, RZ, RZ, -0x1 ;  /* 0xffffffffff0f7424 */ /* 0x000fce00078e00ff */
[----:B0-----:R-:W-:Y:S05]  /*1c180*/  WARPSYNC.COLLECTIVE R15, `(.L_x_7064) ;  /* 0x000000000f087348 */ /* 0x001fea0003c00000 */
[----:B------:R1:W2:Y:S02]  /*1c190*/  SHFL.IDX P6, R14, R13, R12, R11 ;  /* 0x0000000c0d0e7389 */ /* 0x0002a400000c000b */
[----:B012---:R-:W-:Y:S01]  /*1c1a0*/  ENDCOLLECTIVE ;  /* 0x000000000000791b */ /* 0x007fe20003800000 */
.L_x_7064:
[----:B------:R-:W-:Y:S05]  /*1c1b0*/  BRA `(.L_x_7065) ;  /* 0xffffffd000007947 */ /* 0x000fea000383ffff */
.L_x_7018:
[----:B------:R-:W-:Y:S01]  /*1c1c0*/  BSSY B0, `(.L_x_7066) ;  /* 0x0000006000007945 */ /* 0x000fe20003800000 */
[----:B------:R-:W-:-:S07]  /*1c1d0*/  IMAD.MOV.U32 R15, RZ, RZ, -0x1 ;  /* 0xffffffffff0f7424 */ /* 0x000fce00078e00ff */
[----:B01----:R-:W-:Y:S05]  /*1c1e0*/  WARPSYNC.COLLECTIVE R15, `(.L_x_7067) ;  /* 0x000000000f0c7348 */ /* 0x003fea0003c00000 */
[----:B------:R-:W-:Y:S02]  /*1c1f0*/  ELECT P6, UR62, PT ;  /* 0x00000000003e782f */ /* 0x000fe400038c0000 */
[----:B------:R-:W-:Y:S01]  /*1c200*/  MOV R14, UR62 ;  /* 0x0000003e000e7c02 */ /* 0x000fe20008000f00 */
[----:B01----:R-:W-:Y:S10]  /*1c210*/  ENDCOLLECTIVE ;  /* 0x000000000000791b */ /* 0x003ff40003800000 */
.L_x_7067:
[----:B------:R-:W-:Y:S05]  /*1c220*/  BSYNC B0 ;  /* 0x0000000000007941 */ /* 0x000fea0003800000 */
.L_x_7066:
[----:B------:R-:W-:Y:S05]  /*1c230*/  BRA `(.L_x_7068) ;  /* 0xffffffd000047947 */ /* 0x000fea000383ffff */
.L_x_7020:
[----:B--2---:R-:W-:-:S04]  /*1c240*/  IMAD.U32 R3, RZ, RZ, UR39 ;  /* 0x00000027ff037e24 */ /* 0x004fc8000f8e00ff */
[----:B------:R2:W3:Y:S03]  /*1c250*/  SYNCS.PHASECHK.TRANS64.TRYWAIT P0, [R3+URZ+0x28880], R2 ;  /* 0x02888002030075a7 */ /* 0x0004e6000800017f */
[----:B---3--:R-:W-:Y:S05]  /*1c260*/  @!P0 NANOSLEEP.SYNCS 0x989680 ;  /* 0x009896800000895d */ /* 0x008fea0003900000 */
[----:B------:R-:W3:Y:S02]  /*1c270*/  @!P0 SYNCS.PHASECHK.TRANS64 P0, [R3+URZ+0x28880], R2 ;  /* 0x02888002030085a7 */ /* 0x000ee4000800007f */
[----:B---3--:R-:W-:Y:S05]  /*1c280*/  @!P0 BRA `(.L_x_7020) ;  /* 0xfffffffc00ec8947 */ /* 0x008fea000383ffff */
[----:B------:R-:W-:Y:S05]  /*1c290*/  BRA `(.L_x_7069) ;  /* 0xffffffd000507947 */ /* 0x000fea000383ffff */
.L_x_7022:
[----:B--2---:R-:W-:-:S04]  /*1c2a0*/  IMAD.U32 R3, RZ, RZ, UR39 ;  /* 0x00000027ff037e24 */ /* 0x004fc8000f8e00ff */
[----:B------:R2:W3:Y:S03]  /*1c2b0*/  SYNCS.PHASECHK.TRANS64.TRYWAIT P0, [R3+URZ+0x28840], R2 ;  /* 0x02884002030075a7 */ /* 0x0004e6000800017f */
[----:B---3--:R-:W-:Y:S05]  /*1c2c0*/  @!P0 NANOSLEEP.SYNCS 0x989680 ;  /* 0x009896800000895d */ /* 0x008fea0003900000 */
[----:B------:R-:W3:Y:S02]  /*1c2d0*/  @!P0 SYNCS.PHASECHK.TRANS64 P0, [R3+URZ+0x28840], R2 ;  /* 0x02884002030085a7 */ /* 0x000ee4000800007f */
[----:B---3--:R-:W-:Y:S05]  /*1c2e0*/  @!P0 BRA `(.L_x_7022) ;  /* 0xfffffffc00ec8947 */ /* 0x008fea000383ffff */
[----:B------:R-:W-:Y:S05]  /*1c2f0*/  BRA `(.L_x_7070) ;  /* 0xffffffd000907947 */ /* 0x000fea000383ffff */
.L_x_7025:
        /* <DEDUP_REMOVED lines=9> */
.L_x_7071:
[----:B------:R-:W-:Y:S02]  /*1c390*/  IMAD.MOV.U32 R13, RZ, RZ, R0 ;  /* 0x000000ffff0d7224 */ /* 0x000fe400078e0000 */
[----:B------:R-:W-:-:S07]  /*1c3a0*/  IMAD.MOV.U32 R6, RZ, RZ, R14 ;  /* 0x000000ffff067224 */ /* 0x000fce00078e000e */
[----:B------:R-:W-:Y:S05]  /*1c3b0*/  WARPSYNC.COLLECTIVE R15, `(.L_x_7072) ;  /* 0x000000000f087348 */ /* 0x000fea0003c00000 */
[----:B------:R0:W1:Y:S02]  /*1c3c0*/  SHFL.IDX P6, R14, R13, R12, R11 ;  /* 0x0000000c0d0e7389 */ /* 0x00006400000c000b */
[----:B01----:R-:W-:Y:S01]  /*1c3d0*/  ENDCOLLECTIVE ;  /* 0x000000000000791b */ /* 0x003fe20003800000 */
.L_x_7072:
        /* <DEDUP_REMOVED lines=10> */
.L_x_7073:
        /* <DEDUP_REMOVED lines=11> */
[----:B------:R-:W-:Y:S02]  /*1c530*/  VIADD R10, R2, 0x20 ;  /* 0x00000020020a7836 */ /* 0x000fe40000000000 */
[----:B0-----:R-:W-:-:S10]  /*1c540*/  IMAD.MOV.U32 R6, RZ, RZ, R14 ;  /* 0x000000ffff067224 */ /* 0x001fd400078e000e */
[----:B------:R-:W-:Y:S05]  /*1c550*/  WARPSYNC.COLLECTIVE R15, `(.L_x_7074) ;  /* 0x000000000f087348 */ /* 0x000fea0003c00000 */
[----:B------:R0:W1:Y:S02]  /*1c560*/  SHFL.IDX P6, R14, R13, R12, R11 ;  /* 0x0000000c0d0e7389 */ /* 0x00006400000c000b */
[----:B01----:R-:W-:Y:S01]  /*1c570*/  ENDCOLLECTIVE ;  /* 0x000000000000791b */ /* 0x003fe20003800000 */
.L_x_7074:
[----:B------:R-:W-:Y:S02]  /*1c580*/  @!P1 VIADD R8, R4, UR39 ;  /* 0x0000002704089c36 */ /* 0x000fe40008000000 */
[----:B------:R-:W-:Y:S02]  /*1c590*/  IMAD.MOV.U32 R13, RZ, RZ, R5 ;  /* 0x000000ffff0d7224 */ /* 0x000fe400078e0005 */
[----:B------:R-:W-:Y:S02]  /*1c5a0*/  IMAD.MOV.U32 R12, RZ, RZ, 0x2 ;  /* 0x00000002ff0c7424 */ /* 0x000fe400078e00ff */
[----:B------:R-:W-:-:S07]  /*1c5b0*/  IMAD.MOV.U32 R7, RZ, RZ, R14 ;  /* 0x000000ffff077224 */ /* 0x000fce00078e000e */
[----:B------:R-:W-:Y:S05]  /*1c5c0*/  WARPSYNC.COLLECTIVE R15, `(.L_x_7075) ;  /* 0x000000000f087348 */ /* 0x000fea0003c00000 */
[----:B------:R0:W1:Y:S02]  /*1c5d0*/  SHFL.IDX P6, R14, R13, R12, R11 ;  /* 0x0000000c0d0e7389 */ /* 0x00006400000c000b */
[----:B01----:R-:W-:Y:S01]  /*1c5e0*/  ENDCOLLECTIVE ;  /* 0x000000000000791b */ /* 0x003fe20003800000 */
.L_x_7075:
        /* <DEDUP_REMOVED lines=16> */
.L_x_7076:
[----:B------:R-:W-:Y:S02]  /*1c6f0*/  @!P1 VIADD R8, R4, UR39 ;  /* 0x0000002704089c36 */ /* 0x000fe40008000000 */
[----:B------:R-:W-:Y:S02]  /*1c700*/  IMAD.MOV.U32 R13, RZ, RZ, R5 ;  /* 0x000000ffff0d7224 */ /* 0x000fe400078e0005 */
[----:B------:R-:W-:Y:S02]  /*1c710*/  IMAD.MOV.U32 R12, RZ, RZ, 0x3 ;  /* 0x00000003ff0c7424 */ /* 0x000fe400078e00ff */
[----:B------:R-:W-:-:S07]  /*1c720*/  IMAD.MOV.U32 R7, RZ, RZ, R14 ;  /* 0x000000ffff077224 */ /* 0x000fce00078e000e */
[----:B------:R-:W-:Y:S05]  /*1c730*/  WARPSYNC.COLLECTIVE R15, `(.L_x_7077) ;  /* 0x000000000f087348 */ /* 0x000fea0003c00000 */
[----:B------:R0:W1:Y:S02]  /*1c740*/  SHFL.IDX P6, R14, R13, R12, R11 ;  /* 0x0000000c0d0e7389 */ /* 0x00006400000c000b */
[----:B01----:R-:W-:Y:S01]  /*1c750*/  ENDCOLLECTIVE ;  /* 0x000000000000791b */ /* 0x003fe20003800000 */
.L_x_7077:
        /* <DEDUP_REMOVED lines=16> */
.L_x_7078:
[----:B------:R-:W-:Y:S02]  /*1c860*/  @!P1 VIADD R8, R4, UR39 ;  /* 0x0000002704089c36 */ /* 0x000fe40008000000 */
[----:B------:R-:W-:Y:S02]  /*1c870*/  IMAD.MOV.U32 R13, RZ, RZ, R5 ;  /* 0x000000ffff0d7224 */ /* 0x000fe400078e0005 */
[----:B------:R-:W-:Y:S02]  /*1c880*/  IMAD.MOV.U32 R12, RZ, RZ, 0x4 ;  /* 0x00000004ff0c7424 */ /* 0x000fe400078e00ff */
[----:B------:R-:W-:-:S07]  /*1c890*/  IMAD.MOV.U32 R7, RZ, RZ, R14 ;  /* 0x000000ffff077224 */ /* 0x000fce00078e000e */
[----:B------:R-:W-:Y:S05]  /*1c8a0*/  WARPSYNC.COLLECTIVE R15, `(.L_x_7079) ;  /* 0x000000000f087348 */ /* 0x000fea0003c00000 */
[----:B------:R0:W1:Y:S02]  /*1c8b0*/  SHFL.IDX P6, R14, R13, R12, R11 ;  /* 0x0000000c0d0e7389 */ /* 0x00006400000c000b */
[----:B01----:R-:W-:Y:S01]  /*1c8c0*/  ENDCOLLECTIVE ;  /* 0x000000000000791b */ /* 0x003fe20003800000 */
.L_x_7079:
        /* <DEDUP_REMOVED lines=16> */
.L_x_7080:
[----:B------:R-:W-:Y:S02]  /*1c9d0*/  @!P1 VIADD R8, R4, UR39 ;  /* 0x0000002704089c36 */ /* 0x000fe40008000000 */
[----:B------:R-:W-:Y:S02]  /*1c9e0*/  IMAD.MOV.U32 R13, RZ, RZ, R5 ;  /* 0x000000ffff0d7224 */ /* 0x000fe400078e0005 */
[----:B------:R-:W-:Y:S02]  /*1c9f0*/  IMAD.MOV.U32 R12, RZ, RZ, 0x5 ;  /* 0x00000005ff0c7424 */ /* 0x000fe400078e00ff */
[----:B------:R-:W-:-:S07]  /*1ca00*/  IMAD.MOV.U32 R7, RZ, RZ, R14 ;  /* 0x000000ffff077224 */ /* 0x000fce00078e000e */
[----:B------:R-:W-:Y:S05]  /*1ca10*/  WARPSYNC.COLLECTIVE R15, `(.L_x_7081) ;  /* 0x000000000f087348 */ /* 0x000fea0003c00000 */
[----:B------:R0:W1:Y:S02]  /*1ca20*/  SHFL.IDX P6, R14, R13, R12, R11 ;  /* 0x0000000c0d0e7389 */ /* 0x00006400000c000b */
[----:B01----:R-:W-:Y:S01]  /*1ca30*/  ENDCOLLECTIVE ;  /* 0x000000000000791b */ /* 0x003fe20003800000 */
.L_x_7081:
        /* <DEDUP_REMOVED lines=15> */
.L_x_7082:
[----:B------:R-:W-:Y:S02]  /*1cb30*/  @!P1 VIADD R8, R4, UR39 ;  /* 0x0000002704089c36 */ /* 0x000fe40008000000 */
[----:B------:R-:W-:Y:S02]  /*1cb40*/  IMAD.MOV.U32 R13, RZ, RZ, R5 ;  /* 0x000000ffff0d7224 */ /* 0x000fe400078e0005 */
[----:B------:R-:W-:Y:S02]  /*1cb50*/  IMAD.MOV.U32 R12, RZ, RZ, 0x6 ;  /* 0x00000006ff0c7424 */ /* 0x000fe400078e00ff */
[----:B------:R-:W-:-:S07]  /*1cb60*/  IMAD.MOV.U32 R7, RZ, RZ, R14 ;  /* 0x000000ffff077224 */ /* 0x000fce00078e000e */
[----:B------:R-:W-:Y:S05]  /*1cb70*/  WARPSYNC.COLLECTIVE R15, `(.L_x_7083) ;  /* 0x000000000f087348 */ /* 0x000fea0003c00000 */
[----:B------:R0:W1:Y:S02]  /*1cb80*/  SHFL.IDX P6, R14, R13, R12, R11 ;  /* 0x0000000c0d0e7389 */ /* 0x00006400000c000b */
[----:B01----:R-:W-:Y:S01]  /*1cb90*/  ENDCOLLECTIVE ;  /* 0x000000000000791b */ /* 0x003fe20003800000 */
.L_x_7083:
        /* <DEDUP_REMOVED lines=14> */
.L_x_7084:
        /* <DEDUP_REMOVED lines=9> */
.L_x_7085:
        /* <DEDUP_REMOVED lines=14> */
.L_x_7086:
[----:B------:R-:W-:Y:S05]  /*1cdf0*/  BRA `(.L_x_7087) ;  /* 0xffffffd000907947 */ /* 0x000fea000383ffff */
.L_x_7026:
[----:B-1----:R-:W-:-:S04]  /*1ce00*/  IMAD.U32 R2, RZ, RZ, UR39 ;  /* 0x00000027ff027e24 */ /* 0x002fc8000f8e00ff */
[----:B------:R1:W2:Y:S03]  /*1ce10*/  SYNCS.PHASECHK.TRANS64.TRYWAIT P0, [R2+URZ+0x28820], R0 ;  /* 0x02882000020075a7 */ /* 0x0002a6000800017f */
[----:B--2---:R-:W-:Y:S05]  /*1ce20*/  @!P0 NANOSLEEP.SYNCS 0x989680 ;  /* 0x009896800000895d */ /* 0x004fea0003900000 */
[----:B------:R-:W2:Y:S02]  /*1ce30*/  @!P0 SYNCS.PHASECHK.TRANS64 P0, [R2+URZ+0x28820], R0 ;  /* 0x02882000020085a7 */ /* 0x000ea4000800007f */
[----:B--2---:R-:W-:Y:S05]  /*1ce40*/  @!P0 BRA `(.L_x_7026) ;  /* 0xfffffffc00ec8947 */ /* 0x004fea000383ffff */
[----:B------:R-:W-:Y:S05]  /*1ce50*/  BRA `(.L_x_7088) ;  /* 0xffffffd000c87947 */ /* 0x000fea000383ffff */
.L_x_7031:
[----:B0-----:R0:W2:Y:S02]  /*1ce60*/  SYNCS.PHASECHK.TRANS64.TRYWAIT P0, [R4+URZ+0x28880], R3 ;  /* 0x02888003040075a7 */ /* 0x0010a4000800017f */
[----:B--2---:R-:W-:Y:S05]  /*1ce70*/  @!P0 NANOSLEEP.SYNCS 0x989680 ;  /* 0x009896800000895d */ /* 0x004fea0003900000 */
[----:B------:R-:W2:Y:S02]  /*1ce80*/  @!P0 SYNCS.PHASECHK.TRANS64 P0, [R4+URZ+0x28880], R3 ;  /* 0x02888003040085a7 */ /* 0x000ea4000800007f */
[----:B--2---:R-:W-:Y:S05]  /*1ce90*/  @!P0 BRA `(.L_x_7031) ;  /* 0xfffffffc00f08947 */ /* 0x004fea000383ffff */
[----:B------:R-:W-:Y:S05]  /*1cea0*/  BRA `(.L_x_7089) ;  /* 0xffffffd400807947 */ /* 0x000fea000383ffff */
.L_x_7035:
[----:B--2---:R2:W3:Y:S02]  /*1ceb0*/  SYNCS.PHASECHK.TRANS64.TRYWAIT P0, [R4+URZ+0x28840], R3 ;  /* 0x02884003040075a7 */ /* 0x0044e4000800017f */
[----:B---3--:R-:W-:Y:S05]  /*1cec0*/  @!P0 NANOSLEEP.SYNCS 0x989680 ;  /* 0x009896800000895d */ /* 0x008fea0003900000 */
[----:B------:R-:W3:Y:S02]  /*1ced0*/  @!P0 SYNCS.PHASECHK.TRANS64 P0, [R4+URZ+0x28840], R3 ;  /* 0x02884003040085a7 */ /* 0x000ee4000800007f */
[----:B---3--:R-:W-:Y:S05]  /*1cee0*/  @!P0 BRA `(.L_x_7035) ;  /* 0xfffffffc00f08947 */ /* 0x008fea000383ffff */
[----:B------:R-:W-:Y:S05]  /*1cef0*/  BRA `(.L_x_7090) ;  /* 0xffffffd400f47947 */ /* 0x000fea000383ffff */
.L_x_7040:
[----:B0-----:R0:W2:Y:S02]  /*1cf00*/  SYNCS.PHASECHK.TRANS64.TRYWAIT P0, [R20+URZ+0x28870], R2 ;  /* 0x02887002140075a7 */ /* 0x0010a4000800017f */
[----:B--2---:R-:W-:Y:S05]  /*1cf10*/  @!P0 NANOSLEEP.SYNCS 0x989680 ;  /* 0x009896800000895d */ /* 0x004fea0003900000 */
[----:B------:R-:W2:Y:S02]  /*1cf20*/  @!P0 SYNCS.PHASECHK.TRANS64 P0, [R20+URZ+0x28870], R2 ;  /* 0x02887002140085a7 */ /* 0x000ea4000800007f */
[----:B--2---:R-:W-:Y:S05]  /*1cf30*/  @!P0 BRA `(.L_x_7040) ;  /* 0xfffffffc00f08947 */ /* 0x004fea000383ffff */
[----:B------:R-:W-:Y:S05]  /*1cf40*/  BRA `(.L_x_7091) ;  /* 0xffffffd800947947 */ /* 0x000fea000383ffff */
.L_x_7042:
[----:B0-----:R0:W2:Y:S02]  /*1cf50*/  SYNCS.PHASECHK.TRANS64.TRYWAIT P0, [R20+URZ+0x28860], R2 ;  /* 0x02886002140075a7 */ /* 0x0010a4000800017f */
[----:B--2---:R-:W-:Y:S05]  /*1cf60*/  @!P0 NANOSLEEP.SYNCS 0x989680 ;  /* 0x009896800000895d */ /* 0x004fea0003900000 */
[----:B------:R-:W2:Y:S02]  /*1cf70*/  @!P0 SYNCS.PHASECHK.TRANS64 P0, [R20+URZ+0x28860], R2 ;  /* 0x02886002140085a7 */ /* 0x000ea4000800007f */
[----:B--2---:R-:W-:Y:S05]  /*1cf80*/  @!P0 BRA `(.L_x_7042) ;  /* 0xfffffffc00f08947 */ /* 0x004fea000383ffff */
[----:B------:R-:W-:Y:S05]  /*1cf90*/  BRA `(.L_x_7092) ;  /* 0xffffffd800987947 */ /* 0x000fea000383ffff */
.L_x_7048:
[----:B-1----:R1:W2:Y:S02]  /*1cfa0*/  SYNCS.PHASECHK.TRANS64.TRYWAIT P0, [R17+URZ+0x28870], R0 ;  /* 0x02887000110075a7 */ /* 0x0022a4000800017f */
[----:B--2---:R-:W-:Y:S05]  /*1cfb0*/  @!P0 NANOSLEEP.SYNCS 0x989680 ;  /* 0x009896800000895d */ /* 0x004fea0003900000 */
[----:B------:R-:W2:Y:S02]  /*1cfc0*/  @!P0 SYNCS.PHASECHK.TRANS64 P0, [R17+URZ+0x28870], R0 ;  /* 0x02887000110085a7 */ /* 0x000ea4000800007f */
[----:B--2---:R-:W-:Y:S05]  /*1cfd0*/  @!P0 BRA `(.L_x_7048) ;  /* 0xfffffffc00f08947 */ /* 0x004fea000383ffff */
[----:B------:R-:W-:Y:S05]  /*1cfe0*/  BRA `(.L_x_7093) ;  /* 0xffffffe000c07947 */ /* 0x000fea000383ffff */
.L_x_7050:
[----:B-1----:R1:W2:Y:S02]  /*1cff0*/  SYNCS.PHASECHK.TRANS64.TRYWAIT P0, [R17+URZ+0x28860], R4 ;  /* 0x02886004110075a7 */ /* 0x0022a4000800017f */
[----:B--2---:R-:W-:Y:S05]  /*1d000*/  @!P0 NANOSLEEP.SYNCS 0x989680 ;  /* 0x009896800000895d */ /* 0x004fea0003900000 */
[----:B------:R-:W2:Y:S02]  /*1d010*/  @!P0 SYNCS.PHASECHK.TRANS64 P0, [R17+URZ+0x28860], R4 ;  /* 0x02886004110085a7 */ /* 0x000ea4000800007f */
[----:B--2---:R-:W-:Y:S05]  /*1d020*/  @!P0 BRA `(.L_x_7050) ;  /* 0xfffffffc00f08947 */ /* 0x004fea000383ffff */
[----:B------:R-:W-:Y:S05]  /*1d030*/  BRA `(.L_x_7094) ;  /* 0xffffffe000e07947 */ /* 0x000fea000383ffff */
.L_x_7052:
[----:B0-----:R0:W1:Y:S02]  /*1d040*/  SYNCS.PHASECHK.TRANS64.TRYWAIT P0, [R6+URZ+0x28820], R3 ;  /* 0x02882003060075a7 */ /* 0x001064000800017f */
[----:B-1----:R-:W-:Y:S05]  /*1d050*/  @!P0 NANOSLEEP.SYNCS 0x989680 ;  /* 0x009896800000895d */ /* 0x002fea0003900000 */
[----:B------:R-:W1:Y:S02]  /*1d060*/  @!P0 SYNCS.PHASECHK.TRANS64 P0, [R6+URZ+0x28820], R3 ;  /* 0x02882003060085a7 */ /* 0x000e64000800007f */
[----:B-1----:R-:W-:Y:S05]  /*1d070*/  @!P0 BRA `(.L_x_7052) ;  /* 0xfffffffc00f08947 */ /* 0x002fea000383ffff */
[----:B------:R-:W-:Y:S05]  /*1d080*/  BRA `(.L_x_7095) ;  /* 0xffffffe800987947 */ /* 0x000fea000383ffff */
.L_x_7054:
[----:B0-----:R0:W1:Y:S02]  /*1d090*/  SYNCS.PHASECHK.TRANS64.TRYWAIT P1, [R7+URZ], R4 ;  /* 0x00000004070075a7 */ /* 0x001064000802017f */
[----:B-1----:R-:W-:Y:S05]  /*1d0a0*/  @!P1 NANOSLEEP.SYNCS 0x989680 ;  /* 0x009896800000995d */ /* 0x002fea0003900000 */
[----:B------:R-:W1:Y:S02]  /*1d0b0*/  @!P1 SYNCS.PHASECHK.TRANS64 P1, [R7+URZ], R4 ;  /* 0x00000004070095a7 */ /* 0x000e64000802007f */
[----:B-1----:R-:W-:Y:S05]  /*1d0c0*/  @!P1 BRA `(.L_x_7054) ;  /* 0xfffffffc00f09947 */ /* 0x002fea000383ffff */
[----:B------:R-:W-:Y:S05]  /*1d0d0*/  BRA `(.L_x_7096) ;  /* 0xffffffe800e87947 */ /* 0x000fea000383ffff */
.L_x_7055:
[----:B-1----:R1:W2:Y:S02]  /*1d0e0*/  SYNCS.PHASECHK.TRANS64.TRYWAIT P1, [R5+URZ], R2 ;  /* 0x00000002050075a7 */ /* 0x0022a4000802017f */
[----:B--2---:R-:W-:Y:S05]  /*1d0f0*/  @!P1 NANOSLEEP.SYNCS 0x989680 ;  /* 0x009896800000995d */ /* 0x004fea0003900000 */
[----:B------:R-:W2:Y:S02]  /*1d100*/  @!P1 SYNCS.PHASECHK.TRANS64 P1, [R5+URZ], R2 ;  /* 0x00000002050095a7 */ /* 0x000ea4000802007f */
[----:B--2---:R-:W-:Y:S05]  /*1d110*/  @!P1 BRA `(.L_x_7055) ;  /* 0xfffffffc00f09947 */ /* 0x004fea000383ffff */
[----:B------:R-:W-:Y:S05]  /*1d120*/  BRA `(.L_x_7097) ;  /* 0xffffffe800dc7947 */ /* 0x000fea000383ffff */
.L_x_7057:
[----:B-1----:R1:W2:Y:S02]  /*1d130*/  SYNCS.PHASECHK.TRANS64.TRYWAIT P1, [R5+URZ+0x28860], R4 ;  /* 0x02886004050075a7 */ /* 0x0022a4000802017f */
[----:B--2---:R-:W-:Y:S05]  /*1d140*/  @!P1 NANOSLEEP.SYNCS 0x989680 ;  /* 0x009896800000995d */ /* 0x004fea0003900000 */
[----:B------:R-:W2:Y:S02]  /*1d150*/  @!P1 SYNCS.PHASECHK.TRANS64 P1, [R5+URZ+0x28860], R4 ;  /* 0x02886004050095a7 */ /* 0x000ea4000802007f */
[----:B--2---:R-:W-:Y:S05]  /*1d160*/  @!P1 BRA `(.L_x_7057) ;  /* 0xfffffffc00f09947 */ /* 0x004fea000383ffff */
[----:B------:R-:W-:Y:S05]  /*1d170*/  BRA `(.L_x_7098) ;  /* 0xffffffe800dc7947 */ /* 0x000fea000383ffff */
.L_x_7059:
[----:B--2---:R2:W3:Y:S02]  /*1d180*/  SYNCS.PHASECHK.TRANS64.TRYWAIT P1, [R3+URZ+0x28860], R2 ;  /* 0x02886002030075a7 */ /* 0x0044e4000802017f */
[----:B---3--:R-:W-:Y:S05]  /*1d190*/  @!P1 NANOSLEEP.SYNCS 0x989680 ;  /* 0x009896800000995d */ /* 0x008fea0003900000 */
[----:B------:R-:W3:Y:S02]  /*1d1a0*/  @!P1 SYNCS.PHASECHK.TRANS64 P1, [R3+URZ+0x28860], R2 ;  /* 0x02886002030095a7 */ /* 0x000ee4000802007f */
[----:B---3--:R-:W-:Y:S05]  /*1d1b0*/  @!P1 BRA `(.L_x_7059) ;  /* 0xfffffffc00f09947 */ /* 0x008fea000383ffff */
[----:B------:R-:W-:Y:S05]  /*1d1c0*/  BRA `(.L_x_7099) ;  /* 0xffffffe800dc7947 */ /* 0x000fea000383ffff */
.L_x_7061:
[----:B---3--:R3:W4:Y:S02]  /*1d1d0*/  SYNCS.PHASECHK.TRANS64.TRYWAIT P0, [R5+URZ+0x28880], R4 ;  /* 0x02888004050075a7 */ /* 0x008724000800017f */
[----:B----4-:R-:W-:Y:S05]  /*1d1e0*/  @!P0 NANOSLEEP.SYNCS 0x989680 ;  /* 0x009896800000895d */ /* 0x010fea0003900000 */
[----:B------:R-:W4:Y:S02]  /*1d1f0*/  @!P0 SYNCS.PHASECHK.TRANS64 P0, [R5+URZ+0x28880], R4 ;  /* 0x02888004050085a7 */ /* 0x000f24000800007f */
[----:B----4-:R-:W-:Y:S05]  /*1d200*/  @!P0 BRA `(.L_x_7061) ;  /* 0xfffffffc00f08947 */ /* 0x010fea000383ffff */
[----:B------:R-:W-:Y:S05]  /*1d210*/  BRA `(.L_x_7062) ;  /* 0xffffffe800d87947 */ /* 0x000fea000383ffff */
.L_x_7100:
        /* <DEDUP_REMOVED lines=14> */
.L_x_13359:


//--------------------- .text._ZN7cutlass13device_kernelIN5flash11enable_sm90INS1_16FlashAttnFwdSm90INS1_25CollectiveMainloopFwdSm90ILi2EN4cute5tupleIJNS5_1CILi1EEES8_S8_EEENS6_IJNS7_ILi128EEENS7_ILi192EEESA_EEELi128ENS_12float_e4m3_tEfNS_4arch4Sm90ELb0ELb1ELb1ELb1ELb0ELb0ELb0ELb1ELb1ELb1ELb1ELb0EEENS1_21CollectiveEpilogueFwdINS6_IJSA_SA_SB_EEES9_NS_10bfloat16_tESF_Li256ELb1ELb1ELb1ELb1EEENS1_36VarlenDynamicPersistentTileSchedulerILi128ELi192ELi256ELi128ELb1ELb1ELb1ELb1ELb0ELb1EEEEEEEEEvNT_6ParamsE --------------------------
	.section	.text._ZN7cutlass13device_kernelIN5flash11enable_sm90INS1_16FlashAttnFwdSm90INS1_25CollectiveMainloopFwdSm90ILi2EN4cute5tupleIJNS5_1CILi1EEES8_S8_EEENS6_IJNS7_ILi128EEENS7_ILi192EEESA_EEELi128ENS_12float_e4m3_tEfNS_4arch4Sm90ELb0ELb1ELb1ELb1ELb0ELb0ELb0ELb1ELb1ELb1ELb1ELb0EEENS1_21CollectiveEpilogueFwdINS6_IJSA_SA_SB_EEES9_NS_10bfloat16_tESF_Li256ELb1ELb1ELb1ELb1EEENS1_36VarlenDynamicPersistentTileSchedulerILi128ELi192ELi256ELi128ELb1ELb1ELb1ELb1ELb0ELb1EEEEEEEEEvNT_6ParamsE,"ax",@progbits
	.align	128
.text._ZN7cutlass13device_kernelIN5flash11enable_sm90INS1_16FlashAttnFwdSm90INS1_25CollectiveMainloopFwdSm90ILi2EN4cute5tupleIJNS5_1CILi1EEES8_S8_EEENS6_IJNS7_ILi128EEENS7_ILi192EEESA_EEELi128ENS_12float_e4m3_tEfNS_4arch4Sm90ELb0ELb1ELb1ELb1ELb0ELb0ELb0ELb1ELb1ELb1ELb1ELb0EEENS1_21CollectiveEpilogueFwdINS6_IJSA_SA_SB_EEES9_NS_10bfloat16_tESF_Li256ELb1ELb1ELb1ELb1EEENS1_36VarlenDynamicPersistentTileSchedulerILi128ELi192ELi256ELi128ELb1ELb1ELb1ELb1ELb0ELb1EEEEEEEEEvNT_6ParamsE:
        .type           _ZN7cutlass13device_kernelIN5flash11enable_sm90INS1_16FlashAttnFwdSm90INS1_25CollectiveMainloopFwdSm90ILi2EN4cute5tupleIJNS5_1CILi1EEES8_S8_EEENS6_IJNS7_ILi128EEENS7_ILi192EEESA_EEELi128ENS_12float_e4m3_tEfNS_4arch4Sm90ELb0ELb1ELb1ELb1ELb0ELb0ELb0ELb1ELb1ELb1ELb1ELb0EEENS1_21CollectiveEpilogueFwdINS6_IJSA_SA_SB_EEES9_NS_10bfloat16_tESF_Li256ELb1ELb1ELb1ELb1EEENS1_36VarlenDynamicPersistentTileSchedulerILi128ELi192ELi256ELi128ELb1ELb1ELb1ELb1ELb0ELb1EEEEEEEEEvNT_6ParamsE,@function
        .size           _ZN7cutlass13device_kernelIN5flash11enable_sm90INS1_16FlashAttnFwdSm90INS1_25CollectiveMainloopFwdSm90ILi2EN4cute5tupleIJNS5_1CILi1EEES8_S8_EEENS6_IJNS7_ILi128EEENS7_ILi192EEESA_EEELi128ENS_12float_e4m3_tEfNS_4arch4Sm90ELb0ELb1ELb1ELb1ELb0ELb0ELb0ELb1ELb1ELb1ELb1ELb0EEENS1_21CollectiveEpilogueFwdINS6_IJSA_SA_SB_EEES9_NS_10bfloat16_tESF_Li256ELb1ELb1ELb1ELb1EEENS1_36VarlenDynamicPersistentTileSchedulerILi128ELi192ELi256ELi128ELb1ELb1ELb1ELb1ELb0ELb1EEEEEEEEEvNT_6ParamsE,(.L_x_13360 - _ZN7cutlass13device_kernelIN5flash11enable_sm90INS1_16FlashAttnFwdSm90INS1_25CollectiveMainloopFwdSm90ILi2EN4cute5tupleIJNS5_1CILi1EEES8_S8_EEENS6_IJNS7_ILi128EEENS7_ILi192EEESA_EEELi128ENS_12float_e4m3_tEfNS_4arch4Sm90ELb0ELb1ELb1ELb1ELb0ELb0ELb0ELb1ELb1ELb1ELb1ELb0EEENS1_21CollectiveEpilogueFwdINS6_IJSA_SA_SB_EEES9_NS_10bfloat16_tESF_Li256ELb1ELb1ELb1ELb1EEENS1_36VarlenDynamicPersistentTileSchedulerILi128ELi192ELi256ELi128ELb1ELb1ELb1ELb1ELb0ELb1EEEEEEEEEvNT_6ParamsE)
        .other          _ZN7cutlass13device_kernelIN5flash11enable_sm90INS1_16FlashAttnFwdSm90INS1_25CollectiveMainloopFwdSm90ILi2EN4cute5tupleIJNS5_1CILi1EEES8_S8_EEENS6_IJNS7_ILi128EEENS7_ILi192EEESA_EEELi128ENS_12float_e4m3_tEfNS_4arch4Sm90ELb0ELb1ELb1ELb1ELb0ELb0ELb0ELb1ELb1ELb1ELb1ELb0EEENS1_21CollectiveEpilogueFwdINS6_IJSA_SA_SB_EEES9_NS_10bfloat16_tESF_Li256ELb1ELb1ELb1ELb1EEENS1_36VarlenDynamicPersistentTileSchedulerILi128ELi192ELi256ELi128ELb1ELb1ELb1ELb1ELb0ELb1EEEEEEEEEvNT_6ParamsE,@"STO_CUDA_ENTRY STV_DEFAULT"
_ZN7cutlass13device_kernelIN5flash11enable_sm90INS1_16FlashAttnFwdSm90INS1_25CollectiveMainloopFwdSm90ILi2EN4cute5tupleIJNS5_1CILi1EEES8_S8_EEENS6_IJNS7_ILi128EEENS7_ILi192EEESA_EEELi128ENS_12float_e4m3_tEfNS_4arch4Sm90ELb0ELb1ELb1ELb1ELb0ELb0ELb0ELb1ELb1ELb1ELb1ELb0EEENS1_21CollectiveEpilogueFwdINS6_IJSA_SA_SB_EEES9_NS_10bfloat16_tESF_Li256ELb1ELb1ELb1ELb1EEENS1_36VarlenDynamicPersistentTileSchedulerILi128ELi192ELi256ELi128ELb1ELb1ELb1ELb1ELb0ELb1EEEEEEEEEvNT_6ParamsE:
        /* <DEDUP_REMOVED lines=18> */
.L_x_7102:
[----:B------:R-:W-:Y:S05]  /*0120*/  BSYNC B0 ;  /* 0x0000000000007941 */ /* 0x000fea0003800000 */
.L_x_7101:
        /* <DEDUP_REMOVED lines=41> */
.L_x_7103:
        /* <DEDUP_REMOVED lines=22> */
.L_x_7104:
        /* <DEDUP_REMOVED lines=18> */
.L_x_7105:
        /* <DEDUP_REMOVED lines=22> */
.L_x_7106:
        /* <DEDUP_REMOVED lines=22> */
.L_x_7107:
[----:B------:R-:W-:Y:S01]  /*0900*/  PLOP3.LUT P0, PT, PT, PT, UP0, 0x80, 0x0 ;  /* 0x000000000000781c */ /* 0x000fe20003f0f008 */
[----:B------:R-:W-:Y:S01]  /*0910*/  UMOV UR38, 0x1 ;  /* 0x0000000100267882 */ /* 0x000fe20000000000 */
[----:B------:R-:W-:Y:S01]  /*0920*/  NOP ;  /* 0x0000000000007918 */ /* 0x000fe20000000000 */
[----:B------:R-:W-:Y:S01]  /*0930*/  USEL UR38, UR38, 0x2, !UP0 ;  /* 0x0000000226267887 */ /* 0x000fe2000c000000 */
[----:B------:R-:W-:Y:S01]  /*0940*/  ULDC.64 UR50, c[0x0][0x208] ;  /* 0x0000820000327ab9 */ /* 0x000fe20000000a00 */
[----:B012-4-:R-:W-:Y:S08]  /*0950*/  BAR.SYNC.DEFER_BLOCKING 0x0 ;  /* 0x0000000000007b1d */ /* 0x017ff00000010000 */
[----:B------:R-:W-:Y:S05]  /*0960*/  @!P0 BRA `(.L_x_7108) ;  /* 0x0000019000808947 */ /* 0x000fea0003800000 */
.L_x_7109:
        /* <DEDUP_REMOVED lines=33> */
[----:B------:R-:W-:Y:S01]  /*0b80*/  LOP3.LUT R5, R2, 0x3fffff0, RZ, 0xc0, !PT ;  /* 0x03fffff002057812 */ /* 0x000fe200078ec0ff */
[----:B------:R-:W-:Y:S01]  /*0b90*/  IMAD.SHL.U32 R4, R4, 0x20, RZ ;  /* 0x0000002004047824 */ /* 0x000fe200078e00ff */
[----:B------:R-:W-:Y:S02]  /*0ba0*/  LEA.HI R2, R2, R7, RZ, 0x1 ;  /* 0x0000000702027211 */ /* 0x000fe400078f08ff */
[----:B------:R-:W-:Y:S01]  /*0bb0*/  SHF.R.S32.HI R9, RZ, 0x1f, R220 ;  /* 0x0000001fff097819 */ /* 0x000fe200000114dc */
[----:B------:R-:W-:Y:S01]  /*0bc0*/  IMAD.IADD R5, R234, 0x1, -R5 ;  /* 0x00000001ea057824 */ /* 0x000fe200078e0a05 */
[----:B------:R-:W-:-:S02]  /*0bd0*/  LOP3.LUT R4, R4, 0xfffffc00, RZ, 0xc0, !PT ;  /* 0xfffffc0004047812 */ /* 0x000fc400078ec0ff */
[----:B------:R-:W-:Y:S02]  /*0be0*/  LOP3.LUT R2, R2, 0x1ffffffe, RZ, 0xc0, !PT ;  /* 0x1ffffffe02027812 */ /* 0x000fe400078ec0ff */
[----:B------:R-:W-:Y:S01]  /*0bf0*/  LEA.HI R6, R9, R220, RZ, 0x2 ;  /* 0x000000dc09067211 */ /* 0x000fe200078f10ff */
[----:B------:R-:W-:Y:S01]  /*0c00*/  IMAD R5, R5, 0x40, R4 ;  /* 0x0000004005057824 */ /* 0x000fe200078e0204 */
[----:B------:R-:W-:Y:S01]  /*0c10*/  LEA.HI R4, R3, R234, RZ, 0x2 ;  /* 0x000000ea03047211 */ /* 0x000fe200078f10ff */
[----:B------:R-:W-:Y:S01]  /*0c20*/  IMAD.IADD R2, R7, 0x1, -R2 ;  /* 0x0000000107027824 */ /* 0x000fe200078e0a02 */
[--C-:B------:R-:W-:Y:S02]  /*0c30*/  SHF.R.S32.HI R8, RZ, 0x2, R6.reuse ;  /* 0x00000002ff087819 */ /* 0x100fe40000011406 */
[----:B------:R-:W-:Y:S01]  /*0c40*/  SHF.R.S32.HI R11, RZ, 0x1f, R6 ;  /* 0x0000001fff0b7819 */ /* 0x000fe20000011406 */
[----:B------:R-:W-:Y:S01]  /*0c50*/  IMAD R231, R2, 0x8, R5 ;  /* 0x0000000802e77824 */ /* 0x000fe200078e0205 */
[----:B------:R-:W-:-:S02]  /*0c60*/  LOP3.LUT R5, R4, 0xfffffffc, RZ, 0xc0, !PT ;  /* 0xfffffffc04057812 */ /* 0x000fc400078ec0ff */
[----:B------:R-:W-:Y:S02]  /*0c70*/  LEA.HI R3, R3, R234, RZ, 0x3 ;  /* 0x000000ea03037211 */ /* 0x000fe400078f18ff */
[----:B------:R-:W-:Y:S01]  /*0c80*/  LEA.HI R11, R11, R8, RZ, 0x3 ;  /* 0x000000080b0b7211 */ /* 0x000fe200078f18ff */
[----:B------:R-:W-:Y:S01]  /*0c90*/  IMAD.IADD R5, R234, 0x1, -R5 ;  /* 0x00000001ea057824 */ /* 0x000fe200078e0a05 */
[----:B------:R-:W-:Y:S02]  /*0ca0*/  SHF.R.S32.HI R229, RZ, 0x7, R0 ;  /* 0x00000007ffe57819 */ /* 0x000fe40000011400 */
[----:B------:R-:W-:Y:S02]  /*0cb0*/  LOP3.LUT R209, R3, 0xfffffff8, RZ, 0xc0, !PT ;  /* 0xfffffff803d17812 */ /* 0x000fe400078ec0ff */
[----:B------:R-:W-:Y:S02]  /*0cc0*/  LOP3.LUT R7, R6, 0x7ffffffc, RZ, 0xc0, !PT ;  /* 0x7ffffffc06077812 */ /* 0x000fe400078ec0ff */
[----:B------:R-:W-:Y:S01]  /*0cd0*/  LOP3.LUT R11, R11, 0xfffffff8, RZ, 0xc0, !PT ;  /* 0xfffffff80b0b7812 */ /* 0x000fe200078ec0ff */
[----:B------:R-:W-:Y:S01]  /*0ce0*/  IMAD.IADD R209, R234, 0x1, -R209 ;  /* 0x00000001ead17824 */ /* 0x000fe200078e0ad1 */
[----:B------:R-:W-:Y:S01]  /*0cf0*/  LEA.HI R9, R9, R220, RZ, 0x5 ;  /* 0x000000dc09097211 */ /* 0x000fe200078f28ff */
[----:B------:R-:W-:Y:S01]  /*0d00*/  IMAD.IADD R7, R220, 0x1, -R7 ;  /* 0x00000001dc077824 */ /* 0x000fe200078e0a07 */
[----:B------:R-:W-:Y:S01]  /*0d10*/  LEA.HI R0, R0, R229, RZ, 0x1 ;  /* 0x000000e500007211 */ /* 0x000fe200078f08ff */
[----:B------:R-:W-:Y:S01]  /*0d20*/  IMAD.IADD R8, R8, 0x1, -R11 ;  /* 0x0000000108087824 */ /* 0x000fe200078e0a0b */
[----:B------:R-:W-:Y:S01]  /*0d30*/  SHF.R.S32.HI R9, RZ, 0x5, R9 ;  /* 0x00000005ff097819 */ /* 0x000fe20000011409 */
[----:B------:R-:W-:Y:S01]  /*0d40*/  IMAD.SHL.U32 R23, R209, 0x8, RZ ;  /* 0x00000008d1177824 */ /* 0x000fe200078e00ff */
[----:B------:R-:W-:Y:S01]  /*0d50*/  LEA.HI R2, R5, R5, RZ, 0x1 ;  /* 0x0000000505027211 */ /* 0x000fe200078f08ff */
[----:B------:R-:W-:Y:S01]  /*0d60*/  IMAD.SHL.U32 R19, R7, 0x2, RZ ;  /* 0x0000000207137824 */ /* 0x000fe200078e00ff */
[----:B------:R-:W-:Y:S01]  /*0d70*/  LOP3.LUT R0, R0, 0x3fffffe, RZ, 0xc0, !PT ;  /* 0x03fffffe00007812 */ /* 0x000fe200078ec0ff */
[----:B------:R-:W-:Y:S01]  /*0d80*/  IMAD R9, R9, 0x10, R8 ;  /* 0x0000001009097824 */ /* 0x000fe200078e0208 */
[----:B------:R-:W-:Y:S01]  /*0d90*/  LOP3.LUT R2, R2, 0x1ffffffe, RZ, 0xc0, !PT ;  /* 0x1ffffffe02027812 */ /* 0x000fe200078ec0ff */
[----:B------:R-:W-:Y:S01]  /*0da0*/  VIADD R208, R23, 0x40 ;  /* 0x0000004017d07836 */ /* 0x000fe20000000000 */
[----:B------:R-:W-:Y:S01]  /*0db0*/  SHF.R.S32.HI R219, RZ, 0x3, R3 ;  /* 0x00000003ffdb7819 */ /* 0x000fe20000011403 */
[----:B------:R-:W-:Y:S01]  /*0dc0*/  IMAD.IADD R0, R229, 0x1, -R0 ;  /* 0x00000001e5007824 */ /* 0x000fe200078e0a00 */
[----:B------:R-:W-:Y:S01]  /*0dd0*/  SHF.R.S32.HI R233, RZ, 0x1f, R23 ;  /* 0x0000001fffe97819 */ /* 0x000fe20000011417 */
[C---:B------:R-:W-:Y:S01]  /*0de0*/  VIADD R218, R19.reuse, 0x40 ;  /* 0x0000004013da7836 */ /* 0x040fe20000000000 */
[----:B------:R-:W-:Y:S01]  /*0df0*/  SHF.R.S32.HI R232, RZ, 0x1f, R208 ;  /* 0x0000001fffe87819 */ /* 0x000fe200000114d0 */
        /* <DEDUP_REMOVED lines=17> */
[----:B------:R-:W-:-:S02]  /*0f10*/  VIADD R210, R19, 0x38 ;  /* 0x0000003813d27836 */ /* 0x000fc40000000000 */
[----:B------:R-:W-:-:S07]  /*0f20*/  IMAD R22, R5, 0x8, R230 ;  /* 0x0000000805167824 */ /* 0x000fce00078e02e6 */
.L_x_7217:
[----:B01-3--:R-:W0:Y:S01]  /*0f30*/  LDC.64 R6, c[0x0][0xa18] ;  /* 0x00028600ff067b82 */ /* 0x00be220000000a00 */
[----:B------:R-:W-:Y:S02]  /*0f40*/  IMAD.U32 R3, RZ, RZ, UR49 ;  /* 0x00000031ff037e24 */ /* 0x000fe4000f8e00ff */
[----:B--2---:R-:W-:-:S05]  /*0f50*/  IMAD.MOV.U32 R8, RZ, RZ, RZ ;  /* 0x000000ffff087224 */ /* 0x004fca00078e00ff */
[----:B------:R-:W1:Y:S08]  /*0f60*/  LDC R18, c[0x0][0x288] ;  /* 0x0000a200ff127b82 */ /* 0x000e700000000800 */
[----:B----4-:R-:W2:Y:S08]  /*0f70*/  LDC.64 R4, c[0x0][0xa28] ;  /* 0x00028a00ff047b82 */ /* 0x010eb00000000a00 */
[----:B------:R-:W3:Y:S01]  /*0f80*/  LDC.64 R10, c[0x0][0x418] ;  /* 0x00010600ff0a7b82 */ /* 0x000ee20000000a00 */
[----:B0-----:R-:W-:-:S07]  /*0f90*/  ISETP.NE.U32.AND P1, PT, R6, RZ, PT ;  /* 0x000000ff0600720c */ /* 0x001fce0003f25070 */
[----:B------:R-:W0:Y:S01]  /*0fa0*/  LDC R0, c[0x0][0x424] ;  /* 0x00010900ff007b82 */ /* 0x000e220000000800 */
[----:B------:R-:W-:-:S07]  /*0fb0*/  ISETP.NE.AND.EX P1, PT, R7, RZ, PT, P1 ;  /* 0x000000ff0700720c */ /* 0x000fce0003f25310 */
[----:B------:R-:W4:Y:S01]  /*0fc0*/  LDC R17, c[0x0][0x2f0] ;  /* 0x0000bc00ff117b82 */ /* 0x000f220000000800 */
[----:B--2---:R-:W-:Y:S01]  /*0fd0*/  ISETP.NE.U32.AND P0, PT, R4, RZ, PT ;  /* 0x000000ff0400720c */ /* 0x004fe20003f05070 */
[----:B------:R-:W-:Y:S01]  /*0fe0*/  ULOP3.LUT UR4, UR6, 0xff000000, URZ, 0xc0, !UPT ;  /* 0xff00000006047892 */ /* 0x000fe2000f8ec03f */
[----:B------:R-:W-:Y:S02]  /*0ff0*/  ULDC.64 UR8, c[0x0][0xa20] ;  /* 0x0002880000087ab9 */ /* 0x000fe40000000a00 */
[----:B------:R-:W-:-:S03]  /*1000*/  ISETP.NE.AND.EX P0, PT, R5, RZ, PT, P0 ;  /* 0x000000ff0500720c */ /* 0x000fc60003f05300 */
[----:B------:R-:W2:Y:S10]  /*1010*/  @P1 LDC.64 R6, c[0x0][0xa18] ;  /* 0x00028600ff061b82 */ /* 0x000eb40000000a00 */
[----:B------:R-:W3:Y:S01]  /*1020*/  @P0 LDC.64 R4, c[0x0][0xa28] ;  /* 0x00028a00ff040b82 */ /* 0x000ee20000000a00 */
[----:B--2---:R-:W-:-:S05]  /*1030*/  @P1 IMAD.WIDE R6, R3, 0x4, R6 ;  /* 0x0000000403061825 */ /* 0x004fca00078e0206 */
[----:B-1----:R1:W5:Y:S01]  /*1040*/  @P1 LDG.E R18, desc[UR50][R6.64] ;  /* 0x0000003206121981 */ /* 0x002362000c1e1900 */
[----:B---3--:R-:W-:Y:S01]  /*1050*/  @P0 IMAD.WIDE R4, R3, 0x4, R4 ;  /* 0x0000000403040825 */ /* 0x008fe200078e0204 */
[----:B------:R-:W-:Y:S01]  /*1060*/  ULOP3.LUT UR41, UR6, 0xff0000, URZ, 0xc0, !UPT ;  /* 0x00ff000006297892 */ /* 0x000fe2000f8ec03f */
[----:B------:R-:W-:Y:S01]  /*1070*/  ISETP.NE.U32.AND P2, PT, RZ, UR8, PT ;  /* 0x00000008ff007c0c */ /* 0x000fe2000bf45070 */
[----:B------:R-:W-:Y:S02]  /*1080*/  USHF.R.U32.HI UR4, URZ, 0x8, UR4 ;  /* 0x000000083f047899 */ /* 0x000fe40008011604 */
[----:B------:R1:W5:Y:S01]  /*1090*/  @P0 LDG.E R8, desc[UR50][R4.64] ;  /* 0x0000003204080981 */ /* 0x000362000c1e1900 */
[----:B------:R-:W-:Y:S01]  /*10a0*/  ISETP.NE.U32.AND P0, PT, R10, RZ, PT ;  /* 0x000000ff0a00720c */ /* 0x000fe20003f05070 */
[----:B------:R-:W-:Y:S01]  /*10b0*/  ULEA.HI UR41, UR41, UR4, URZ, 0x10 ;  /* 0x0000000429297291 */ /* 0x000fe2000f8f803f */
[----:B------:R-:W-:Y:S01]  /*10c0*/  ISETP.NE.AND.EX P2, PT, RZ, UR9, PT, P2 ;  /* 0x00000009ff007c0c */ /* 0x000fe2000bf45320 */
[----:B------:R-:W-:Y:S01]  /*10d0*/  ULOP3.LUT UR36, UR6, 0xffff, URZ, 0xc0, !UPT ;  /* 0x0000ffff06247892 */ /* 0x000fe2000f8ec03f */
[----:B------:R-:W-:-:S04]  /*10e0*/  ISETP.NE.AND.EX P0, PT, R11, RZ, PT, P0 ;  /* 0x000000ff0b00720c */ /* 0x000fc80003f05300 */
[----:B0-----:R-:W-:Y:S01]  /*10f0*/  SEL R0, R0, 0x1, P0 ;  /* 0x0000000100007807 */ /* 0x001fe20000000000 */
[----:B-1--4-:R-:W-:Y:S08]  /*1100*/  @P1 BRA `(.L_x_7110) ;  /* 0x0000000000281947 */ /* 0x012ff00003800000 */
[----:B------:R-:W-:Y:S02]  /*1110*/  ULDC.64 UR6, c[0x0][0xa00] ;  /* 0x0002800000067ab9 */ /* 0x000fe40000000a00 */
[----:B------:R-:W-:-:S04]  /*1120*/  ISETP.NE.U32.AND P0, PT, RZ, UR6, PT ;  /* 0x00000006ff007c0c */ /* 0x000fc8000bf05070 */
[----:B------:R-:W-:-:S13]  /*1130*/  ISETP.NE.AND.EX P0, PT, RZ, UR7, PT, P0 ;  /* 0x00000007ff007c0c */ /* 0x000fda000bf05300 */
[----:B------:R-:W-:Y:S05]  /*1140*/  @!P0 BRA `(.L_x_7110) ;  /* 0x0000000000188947 */ /* 0x000fea0003800000 */
[----:B------:R-:W0:Y:S01]  /*1150*/  LDC.64 R4, c[0x0][0xa00] ;  /* 0x00028000ff047b82 */ /* 0x000e220000000a00 */
[----:B------:R-:W-:-:S04]  /*1160*/  IMAD.U32 R3, RZ, RZ, UR49 ;  /* 0x00000031ff037e24 */ /* 0x000fc8000f8e00ff */
[----:B0-----:R-:W-:-:S05]  /*1170*/  IMAD.WIDE R4, R3, 0x4, R4 ;  /* 0x0000000403047825 */ /* 0x001fca00078e0204 */
[----:B-----5:R-:W2:Y:S04]  /*1180*/  LDG.E R18, desc[UR50][R4.64] ;  /* 0x0000003204127981 */ /* 0x020ea8000c1e1900 */
[----:B------:R-:W2:Y:S02]  /*1190*/  LDG.E R3, desc[UR50][R4.64+0x4] ;  /* 0x0000043204037981 */ /* 0x000ea4000c1e1900 */
[----:B--2---:R-:W-:-:S07]  /*11a0*/  IMAD.IADD R18, R3, 0x1, -R18 ;  /* 0x0000000103127824 */ /* 0x004fce00078e0a12 */
.L_x_7110:
[----:B------:R-:W-:Y:S01]  /*11b0*/  UMOV UR37, UR49 ;  /* 0x0000003100257c82 */ /* 0x000fe20008000000 */
[----:B------:R-:W-:Y:S01]  /*11c0*/  IMAD R17, R0, R17, RZ ;  /* 0x0000001100117224 */ /* 0x000fe200078e02ff */
[----:B------:R-:W-:Y:S06]  /*11d0*/  @!P2 BRA `(.L_x_7111) ;  /* 0x000000000018a947 */ /* 0x000fec0003800000 */
[----:B------:R-:W-:Y:S02]  /*11e0*/  ULDC.64 UR6, c[0x0][0xa20] ;  /* 0x0002880000067ab9 */ /* 0x000fe40000000a00 */
[----:B------:R-:W-:-:S06]  /*11f0*/  UIMAD.WIDE UR6, UR49, 0x4, UR6 ;  /* 0x00000004310678a5 */ /* 0x000fcc000f8e0206 */
[----:B------:R-:W-:Y:S02]  /*1200*/  IMAD.U32 R4, RZ, RZ, UR6 ;  /* 0x00000006ff047e24 */ /* 0x000fe4000f8e00ff */
[----:B------:R-:W-:-:S05]  /*1210*/  IMAD.U32 R5, RZ, RZ, UR7 ;  /* 0x00000007ff057e24 */ /* 0x000fca000f8e00ff */
[----:B------:R0:W5:Y:S01]  /*1220*/  LDG.E R17, desc[UR50][R4.64] ;  /* 0x0000003204117981 */ /* 0x000162000c1e1900 */
[----:B------:R-:W-:Y:S05]  /*1230*/  BRA `(.L_x_7112) ;  /* 0x0000000000287947 */ /* 0x000fea0003800000 */
.L_x_7111:
[----:B------:R-:W-:Y:S02]  /*1240*/  ULDC.64 UR6, c[0x0][0xa08] ;  /* 0x0002820000067ab9 */ /* 0x000fe40000000a00 */
[----:B------:R-:W-:-:S04]  /*1250*/  ISETP.NE.U32.AND P0, PT, RZ, UR6, PT ;  /* 0x00000006ff007c0c */ /* 0x000fc8000bf05070 */
[----:B------:R-:W-:-:S13]  /*1260*/  ISETP.NE.AND.EX P0, PT, RZ, UR7, PT, P0 ;  /* 0x00000007ff007c0c */ /* 0x000fda000bf05300 */
[----:B------:R-:W-:Y:S05]  /*1270*/  @!P0 BRA `(.L_x_7112) ;  /* 0x0000000000188947 */ /* 0x000fea0003800000 */
[----:B------:R-:W0:Y:S01]  /*1280*/  LDC.64 R4, c[0x0][0xa08] ;  /* 0x00028200ff047b82 */ /* 0x000e220000000a00 */
[----:B------:R-:W-:-:S04]  /*1290*/  IMAD.U32 R3, RZ, RZ, UR49 ;  /* 0x00000031ff037e24 */ /* 0x000fc8000f8e00ff */
[----:B0-----:R-:W-:-:S05]  /*12a0*/  IMAD.WIDE R4, R3, 0x4, R4 ;  /* 0x0000000403047825 */ /* 0x001fca00078e0204 */
[----:B------:R-:W2:Y:S04]  /*12b0*/  LDG.E R17, desc[UR50][R4.64] ;  /* 0x0000003204117981 */ /* 0x000ea8000c1e1900 */
[----:B------:R-:W2:Y:S02]  /*12c0*/  LDG.E R0, desc[UR50][R4.64+0x4] ;  /* 0x0000043204007981 */ /* 0x000ea4000c1e1900 */
[----:B--2---:R-:W-:-:S07]  /*12d0*/  IMAD.IADD R17, R0, 0x1, -R17 ;  /* 0x0000000100117824 */ /* 0x004fce00078e0a11 */
.L_x_7112:
[----:B------:R-:W-:Y:S01]  /*12e0*/  ULDC UR4, c[0x0][0x448] ;  /* 0x0001120000047ab9 */ /* 0x000fe20000000800 */
[----:B-----5:R-:W-:Y:S01]  /*12f0*/  IMAD.IADD R17, R17, 0x1, -R8 ;  /* 0x0000000111117824 */ /* 0x020fe200078e0a08 */
[----:B------:R-:W-:Y:S02]  /*1300*/  UISETP.NE.AND UP1, UPT, UR4, 0x1, UPT ;  /* 0x000000010400788c */ /* 0x000fe4000bf25270 */
[----:B------:R-:W-:Y:S02]  /*1310*/  USHF.L.U32 UR39, UR5, 0x7, URZ ;  /* 0x0000000705277899 */ /* 0x000fe4000800063f */
[----:B------:R-:W-:Y:S01]  /*1320*/  IADD3 R0, R17, 0x1, -R18 ;  /* 0x0000000111007810 */ /* 0x000fe20007ffe812 */
[----:B------:R-:W-:Y:S01]  /*1330*/  ULDC.64 UR4, c[0x0][0x9e0] ;  /* 0x0002780000047ab9 */ /* 0x000fe20000000a00 */
[----:B------:R-:W-:Y:S02]  /*1340*/  UIADD3 UR8, UR39, 0x7f, URZ ;  /* 0x0000007f27087890 */ /* 0x000fe4000fffe03f */
[----:B------:R-:W-:Y:S01]  /*1350*/  R2UR UR9, R0 ;  /* 0x00000000000972ca */ /* 0x000fe200000e0000 */
[----:B------:R-:W-:-:S02]  /*1360*/  UISETP.GE.AND UP0, UPT, UR5, 0x1, UPT ;  /* 0x000000010500788c */ /* 0x000fc4000bf06270 */
[----:B------:R-:W-:Y:S01]  /*1370*/  @UP1 ULDC UR6, c[0x0][0x44c] ;  /* 0x0001130000061ab9 */ /* 0x000fe20000000800 */
[----:B------:R-:W-:Y:S01]  /*1380*/  @UP1 ULDC UR10, c[0x0][0x450] ;  /* 0x00011400000a1ab9 */ /* 0x000fe20000000800 */
[----:B------:R-:W-:Y:S02]  /*1390*/  UIMAD.WIDE.U32 UR6, UR8, UR6, URZ ;  /* 0x00000006080672a5 */ /* 0x000fe4000f8e003f */
[----:B------:R-:W-:Y:S02]  /*13a0*/  PLOP3.LUT P1, PT, PT, PT, UP0, 0x80, 0x0 ;  /* 0x000000000000781c */ /* 0x000fe40003f2f008 */
[----:B------:R-:W-:-:S04]  /*13b0*/  @UP1 USHF.R.U32.HI UR8, URZ, UR10, UR7 ;  /* 0x0000000a3f081299 */ /* 0x000fc80008011607 */
        /* <DEDUP_REMOVED lines=14> */
.L_x_7114:
[----:B------:R-:W-:-:S11]  /*14a0*/  UISETP.NE.AND UP0, UPT, UR5, 0x1, UPT ;  /* 0x000000010500788c */ /* 0x000fd6000bf05270 */
[----:B------:R-:W-:Y:S02]  /*14b0*/  @UP0 ULDC.64 UR8, c[0x0][0x9e8] ;  /* 0x00027a0000080ab9 */ /* 0x000fe40000000a00 */
[----:B------:R-:W-:-:S04]  /*14c0*/  UIMAD.WIDE.U32 UR6, UR4, UR8, URZ ;  /* 0x00000008040672a5 */ /* 0x000fc8000f8e003f */
[----:B------:R-:W-:-:S12]  /*14d0*/  @UP0 USHF.R.U32.HI UR4, URZ, UR9, UR7 ;  /* 0x000000093f040299 */ /* 0x000fd80008011607 */
.L_x_7115:
[----:B------:R-:W-:-:S06]  /*14e0*/  UIMAD UR4, UR4, UR5, UR5 ;  /* 0x00000005040472a4 */ /* 0x000fcc000f8e0205 */
[----:B------:R-:W-:-:S07]  /*14f0*/  VIMNMX R0, R0, UR4, PT ;  /* 0x0000000400007c48 */ /* 0x000fce000bfe0100 */
.L_x_7113:
[C---:B------:R-:W-:Y:S01]  /*1500*/  IMAD.IADD R122, R17.reuse, 0x1, -R18 ;  /* 0x00000001117a7824 */ /* 0x040fe200078e0a12 */
[----:B------:R-:W-:Y:S01]  /*1510*/  @UP1 ULDC UR6, c[0x0][0x44c] ;  /* 0x0001130000061ab9 */ /* 0x000fe20000000800 */
[----:B------:R-:W-:Y:S01]  /*1520*/  VIADD R3, R0, 0xbf ;  /* 0x000000bf00037836 */ /* 0x000fe20000000000 */
[----:B------:R-:W-:Y:S01]  /*1530*/  UIMAD.WIDE.U32 UR6, UR39, UR6, URZ ;  /* 0x00000006270672a5 */ /* 0x000fe2000f8e003f */
[----:B------:R-:W-:Y:S01]  /*1540*/  VIADD R0, R17, 0xbf ;  /* 0x000000bf11007836 */ /* 0x000fe20000000000 */
[----:B------:R-:W-:Y:S01]  /*1550*/  R2UR UR8, R122 ;  /* 0x000000007a0872ca */ /* 0x000fe200000e0000 */
[----:B------:R-:W-:Y:S01]  /*1560*/  @UP1 ULDC UR9, c[0x0][0x450] ;  /* 0x0001140000091ab9 */ /* 0x000fe20000000800 */
[----:B0-----:R-:W-:Y:S01]  /*1570*/  IMAD.HI R4, R3, 0x2aaaaaab, RZ ;  /* 0x2aaaaaab03047827 */ /* 0x001fe200078e02ff */
        /* <DEDUP_REMOVED lines=22> */
.L_x_7117:
[----:B------:R-:W-:-:S11]  /*16e0*/  UISETP.NE.AND UP0, UPT, UR5, 0x1, UPT ;  /* 0x000000010500788c */ /* 0x000fd6000bf05270 */
[----:B------:R-:W-:Y:S02]  /*16f0*/  @UP0 ULDC.64 UR10, c[0x0][0x9e8] ;  /* 0x00027a00000a0ab9 */ /* 0x000fe40000000a00 */
[----:B------:R-:W-:-:S04]  /*1700*/  UIMAD.WIDE.U32 UR6, UR4, UR10, URZ ;  /* 0x0000000a040672a5 */ /* 0x000fc8000f8e003f */
[----:B------:R-:W-:-:S12]  /*1710*/  @UP0 USHF.R.U32.HI UR4, URZ, UR11, UR7 ;  /* 0x0000000b3f040299 */ /* 0x000fd80008011607 */
.L_x_7118:
[----:B------:R-:W-:-:S04]  /*1720*/  UIMAD UR4, UR4, UR5, URZ ;  /* 0x00000005040472a4 */ /* 0x000fc8000f8e023f */
[----:B------:R-:W-:-:S04]  /*1730*/  UISETP.LT.AND UP0, UPT, UR8, UR4, UPT ;  /* 0x000000040800728c */ /* 0x000fc8000bf01270 */
[----:B------:R-:W-:-:S12]  /*1740*/  USEL UR8, UR8, UR4, !UP0 ;  /* 0x0000000408087287 */ /* 0x000fd8000c000000 */
.L_x_7116:
[----:B------:R-:W-:Y:S02]  /*1750*/  UIMAD.WIDE UR4, UR8, 0x2aaaaaab, URZ ;  /* 0x2aaaaaab080478a5 */ /* 0x000fe4000f8e023f */
[----:B------:R-:W-:Y:S02]  /*1760*/  ULOP3.LUT UR40, UR41, 0xff, URZ, 0xc0, !UPT ;  /* 0x000000ff29287892 */ /* 0x000fe4000f8ec03f */
[----:B------:R-:W-:Y:S02]  /*1770*/  USHF.R.U32.HI UR4, URZ, 0x1f, UR5 ;  /* 0x0000001f3f047899 */ /* 0x000fe40008011605 */
[----:B------:R-:W-:Y:S02]  /*1780*/  USHF.R.U32.HI UR41, URZ, 0x10, UR41 ;  /* 0x000000103f297899 */ /* 0x000fe40008011629 */
[----:B------:R-:W-:-:S04]  /*1790*/  ULEA.HI.SX32 UR4, UR5, UR4, 0x1b ;  /* 0x0000000405047291 */ /* 0x000fc8000f8fda3f */
[----:B------:R-:W-:-:S04]  /*17a0*/  UISETP.LT.AND UP0, UPT, URZ, UR4, UPT ;  /* 0x000000043f00728c */ /* 0x000fc8000bf01270 */
[----:B------:R-:W-:-:S03]  /*17b0*/  USEL UR42, URZ, UR4, !UP0 ;  /* 0x000000043f2a7287 */ /* 0x000fc6000c000000 */
[----:B------:R-:W-:-:S03]  /*17c0*/  UMOV UR4, URZ ;  /* 0x0000003f00047c82 */ /* 0x000fc60008000000 */
[----:B------:R-:W-:-:S13]  /*17d0*/  ISETP.GT.AND P0, PT, R120, UR42, PT ;  /* 0x0000002a78007c0c */ /* 0x000fda000bf04270 */
[----:B------:R-:W-:Y:S05]  /*17e0*/  @!P0 BRA `(.L_x_7119) ;  /* 0x0000000000988947 */ /* 0x000fea0003800000 */
[----:B------:R-:W-:Y:S01]  /*17f0*/  UISETP.NE.AND UP0, UPT, UR41, URZ, UPT ;  /* 0x0000003f2900728c */ /* 0x000fe2000bf05270 */
[----:B------:R-:W-:-:S03]  /*1800*/  ULDC UR4, c[0x0][0x9f0] ;  /* 0x00027c0000047ab9 */ /* 0x000fc60000000800 */
[----:B------:R-:W-:-:S03]  /*1810*/  USEL UR9, UR41, UR4, UP0 ;  /* 0x0000000429097287 */ /* 0x000fc60008000000 */
[----:B------:R-:W-:-:S03]  /*1820*/  UMOV UR4, URZ ;  /* 0x0000003f00047c82 */ /* 0x000fc60008000000 */
[----:B------:R-:W-:-:S05]  /*1830*/  IMAD.U32 R5, RZ, RZ, UR9 ;  /* 0x00000009ff057e24 */ /* 0x000fca000f8e00ff */
        /* <DEDUP_REMOVED lines=33> */
.L_x_7119:
        /* <DEDUP_REMOVED lines=10> */
[----:B------:R-:W-:Y:S01]  /*1af0*/  ISETP.GT.AND P1, PT, R120, UR42, PT ;  /* 0x0000002a78007c0c */ /* 0x000fe2000bf24270 */
        /* <DEDUP_REMOVED lines=36> */
[----:B------:R-:W0:Y:S01]  /*1d40*/  SHFL.IDX PT, R0, R229, RZ, 0x1f ;  /* 0x00001fffe5007589 */ /* 0x000e2200000e0000 */
[----:B------:R-:W1:Y:S01]  /*1d50*/  S2UR UR43, SR_CgaCtaId ;  /* 0x00000000002b79c3 */ /* 0x000e620000008800 */
[----:B------:R-:W-:Y:S01]  /*1d60*/  UMOV UR45, 0x400 ;  /* 0x00000400002d7882 */ /* 0x000fe20000000000 */
[----:B0-----:R-:W-:Y:S01]  /*1d70*/  R2UR UR44, R0 ;  /* 0x00000000002c72ca */ /* 0x001fe200000e0000 */
[----:B-1----:R-:W-:-:S04]  /*1d80*/  ULEA UR45, UR43, UR45, 0x18 ;  /* 0x0000002d2b2d7291 */ /* 0x002fc8000f8ec03f */
[----:B------:R-:W-:-:S04]  /*1d90*/  UIADD3 UR5, UR45, 0x18400, URZ ;  /* 0x000184002d057890 */ /* 0x000fc8000fffe03f */
[----:B------:R-:W-:-:S04]  /*1da0*/  ULOP3.LUT UP0, URZ, UR5, 0x1bf, URZ, 0xc0, !UPT ;  /* 0x000001bf053f7892 */ /* 0x000fc8000f80c03f */
[----:B------:R-:W-:Y:S02]  /*1db0*/  ULEA.HI UR4, UR44, UR44, URZ, 0x1 ;  /* 0x0000002c2c047291 */ /* 0x000fe4000f8f083f */
[----:B------:R-:W-:Y:S02]  /*1dc0*/  PLOP3.LUT P0, PT, PT, PT, UP0, 0x80, 0x0 ;  /* 0x000000000000781c */ /* 0x000fe40003f0f008 */
        /* <DEDUP_REMOVED lines=22> */
.L_x_7121:
        /* <DEDUP_REMOVED lines=16> */
[----:B------:R-:W-:Y:S02]  /*2030*/  @UP0 UIMAD UR12, UR49, UR15, UR10 ;  /* 0x0000000f310c02a4 */ /* 0x000fe4000f8e020a */
[----:B------:R-:W-:-:S02]  /*2040*/  @UP1 UIMAD UR13, UR49, UR17, UR13 ;  /* 0x00000011310d12a4 */ /* 0x000fc4000f8e020d */
[----:B------:R-:W-:Y:S02]  /*2050*/  @UP0 UIMAD.WIDE.U32 UR8, UR49, UR14, URZ ;  /* 0x0000000e310802a5 */ /* 0x000fe4000f8e003f */
[----:B------:R-:W-:Y:S02]  /*2060*/  @UP1 UIMAD.WIDE.U32 UR10, UR49, UR16, URZ ;  /* 0x00000010310a12a5 */ /* 0x000fe4000f8e003f */
[----:B------:R-:W-:Y:S02]  /*2070*/  @UP0 UIADD3 UR9, UR9, UR12, URZ ;  /* 0x0000000c09090290 */ /* 0x000fe4000fffe03f */
[----:B------:R-:W-:Y:S01]  /*2080*/  @UP1 UIADD3 UR11, UR11, UR13, URZ ;  /* 0x0000000d0b0b1290 */ /* 0x000fe2000fffe03f */
[----:B------:R-:W-:Y:S02]  /*2090*/  @UP1 ULDC.64 UR14, c[0x0][0x9c0] ;  /* 0x00027000000e1ab9 */ /* 0x000fe40000000a00 */
[----:B------:R-:W-:Y:S01]  /*20a0*/  @UP0 ULDC.64 UR12, c[0x0][0x9b0] ;  /* 0x00026c00000c0ab9 */ /* 0x000fe20000000a00 */
[----:B------:R-:W-:-:S02]  /*20b0*/  @UP1 UIMAD.WIDE.U32 UR10, UR36, UR14, UR10 ;  /* 0x0000000e240a12a5 */ /* 0x000fc4000f8e000a */
[----:B------:R-:W-:Y:S02]  /*20c0*/  @UP0 UIMAD.WIDE.U32 UR8, UR36, UR12, UR8 ;  /* 0x0000000c240802a5 */ /* 0x000fe4000f8e0008 */
[----:B------:R-:W-:Y:S02]  /*20d0*/  @UP1 ULEA UR4, UP3, UR10, UR4, 0x2 ;  /* 0x000000040a041291 */ /* 0x000fe4000f86103f */
[----:B------:R-:W-:Y:S02]  /*20e0*/  @UP0 UIMAD UR12, UR36, UR13, UR9 ;  /* 0x0000000d240c02a4 */ /* 0x000fe4000f8e0209 */
[----:B------:R-:W-:Y:S02]  /*20f0*/  @UP1 UIMAD UR9, UR36, UR15, UR11 ;  /* 0x0000000f240912a4 */ /* 0x000fe4000f8e020b */
[----:B------:R-:W-:Y:S01]  /*2100*/  @UP0 ULEA UR6, UP2, UR8, UR6, 0x2 ;  /* 0x0000000608060291 */ /* 0x000fe2000f84103f */
[----:B------:R-:W-:Y:S01]  /*2110*/  IMAD.U32 R6, RZ, RZ, UR4 ;  /* 0x00000004ff067e24 */ /* 0x000fe2000f8e00ff */
[----:B------:R-:W-:-:S02]  /*2120*/  @UP1 ULEA.HI.X UR5, UR10, UR5, UR9, 0x2, UP3 ;  /* 0x000000050a051291 */ /* 0x000fc400098f1409 */
[----:B------:R-:W-:Y:S02]  /*2130*/  @UP0 ULEA.HI.X UR7, UR8, UR7, UR12, 0x2, UP2 ;  /* 0x0000000708070291 */ /* 0x000fe400090f140c */
[----:B------:R-:W-:Y:S02]  /*2140*/  IMAD.U32 R4, RZ, RZ, UR6 ;  /* 0x00000006ff047e24 */ /* 0x000fe4000f8e00ff */
[----:B------:R-:W-:Y:S02]  /*2150*/  IMAD.U32 R7, RZ, RZ, UR5 ;  /* 0x00000005ff077e24 */ /* 0x000fe4000f8e00ff */
[----:B------:R-:W-:-:S03]  /*2160*/  IMAD.U32 R5, RZ, RZ, UR7 ;  /* 0x00000007ff057e24 */ /* 0x000fc6000f8e00ff */
        /* <DEDUP_REMOVED lines=14> */
.L_x_7318:
[----:B------:R-:W-:Y:S05]  /*2250*/  @!P0 BRA `(.L_x_7123) ;  /* 0x0000000000048947 */ /* 0x000fea0003800000 */
[----:B------:R-:W-:Y:S01]  /*2260*/  BPT.TRAP 0x1 ;  /* 0x000000040000795c */ /* 0x000fe20000300000 */
.L_x_7123:
[----:B------:R-:W-:Y:S02]  /*2270*/  IMAD.U32 R125, RZ, RZ, UR52 ;  /* 0x00000034ff7d7e24 */ /* 0x000fe4000f8e00ff */
[----:B------:R-:W-:-:S03]  /*2280*/  IMAD.U32 R4, RZ, RZ, UR46 ;  /* 0x0000002eff047e24 */ /* 0x000fc6000f8e00ff */
[----:B------:R-:W-:Y:S02]  /*2290*/  LEA R125, R125, UR45, 0x3 ;  /* 0x0000002d7d7d7c11 */ /* 0x000fe4000f8e18ff */
[----:B------:R-:W-:-:S04]  /*22a0*/  SHF.L.U32 R4, R4, 0x1f, RZ ;  /* 0x0000001f04047819 */ /* 0x000fc800000006ff */
[----:B------:R1:W2:Y:S01]  /*22b0*/  SYNCS.PHASECHK.TRANS64.TRYWAIT P1, [R125+URZ+0x28830], R4 ;  /* 0x028830047d0075a7 */ /* 0x0002a2000802017f */
[----:B------:R-:W-:Y:S05]  /*22c0*/  @!P0 BRA `(.L_x_7124) ;  /* 0x0000000000048947 */ /* 0x000fea0003800000 */
[----:B------:R-:W-:Y:S01]  /*22d0*/  BPT.TRAP 0x1 ;  /* 0x000000040000795c */ /* 0x000fe20000300000 */
.L_x_7124:
[----:B0-----:R-:W0:Y:S01]  /*22e0*/  S2R R3, SR_TID.X ;  /* 0x0000000000037919 */ /* 0x001e220000002100 */
[----:B------:R-:W-:Y:S02]  /*22f0*/  LOP3.LUT R2, R2, 0xfffff7ff, RZ, 0xc0, !PT ;  /* 0xfffff7ff02027812 */ /* 0x000fe400078ec0ff */
[----:B0-----:R-:W-:-:S13]  /*2300*/  LOP3.LUT P2, RZ, R3, 0x7f, RZ, 0xc0, !PT ;  /* 0x0000007f03ff7812 */ /* 0x001fda000784c0ff */
[----:B------:R-:W-:Y:S01]  /*2310*/  @P2 LOP3.LUT R2, R2, 0x800, RZ, 0xfc, !PT ;  /* 0x0000080002022812 */ /* 0x000fe200078efcff */
[----:B--2---:R-:W-:Y:S06]  /*2320*/  @P1 BRA `(.L_x_7125) ;  /* 0x0000000000081947 */ /* 0x004fec0003800000 */
[----:B------:R-:W0:Y:S02]  /*2330*/  SYNCS.PHASECHK.TRANS64.TRYWAIT P1, [R125+URZ+0x28830], R4 ;  /* 0x028830047d0075a7 */ /* 0x000e24000802017f */
[----:B0-----:R-:W-:Y:S05]  /*2340*/  @!P1 BRA `(.L_x_7126) ;  /* 0x000001e000509947 */ /* 0x001fea0003800000 */
.L_x_7125:
[----:B------:R-:W-:Y:S05]  /*2350*/  WARPSYNC.ALL ;  /* 0x0000000000007948 */ /* 0x000fea0003800000 */
[----:B------:R-:W-:Y:S01]  /*2360*/  UIADD3 UR4, UR45, 0x1c400, URZ ;  /* 0x0001c4002d047890 */ /* 0x000fe2000fffe03f */
[----:B------:R-:W-:Y:S01]  /*2370*/  WARPGROUP.ARRIVE ;  /* 0x00000000000079c5 */ /* 0x000fe20000000000 */
[----:B------:R-:W-:-:S05]  /*2380*/  ULOP3.LUT UR16, UR53, 0x10000, URZ, 0xfc, !UPT ;  /* 0x0001000035107892 */ /* 0x000fca000f8efc3f */
[----:B------:R-:W2:Y:S01]  /*2390*/  S2R R146, SR_TID.X ;  /* 0x0000000000927919 */ /* 0x000ea20000002100 */
[----:B------:R-:W-:Y:S01]  /*23a0*/  USHF.R.U32.HI UR4, URZ, 0x4, UR4 ;  /* 0x000000043f047899 */ /* 0x000fe20008011604 */
[----:B------:R-:W-:Y:S01]  /*23b0*/  UMOV UR17, 0x40000040 ;  /* 0x4000004000117882 */ /* 0x000fe20000000000 */
[----:B------:R-:W-:Y:S02]  /*23c0*/  UMOV UR19, 0x40000040 ;  /* 0x4000004000137882 */ /* 0x000fe40000000000 */
[----:B------:R-:W-:Y:S01]  /*23d0*/  ULOP3.LUT UR4, UR4, 0x3fff, URZ, 0xc0, !UPT ;  /* 0x00003fff04047892 */ /* 0x000fe2000f8ec03f */
[----:B------:R-:W-:Y:S01]  /*23e0*/  UMOV UR5, 0x40000040 ;  /* 0x4000004000057882 */ /* 0x000fe20000000000 */
[----:B------:R-:W-:Y:S02]  /*23f0*/  UMOV UR7, 0x40000040 ;  /* 0x4000004000077882 */ /* 0x000fe40000000000 */
[----:B------:R-:W-:Y:S02]  /*2400*/  ULOP3.LUT UR20, UR4, 0x10000, URZ, 0xfc, !UPT ;  /* 0x0001000004147892 */ /* 0x000fe4000f8efc3f */
[----:B------:R-:W-:-:S02]  /*2410*/  UIADD3 UR4, UR16, 0x2, URZ ;  /* 0x0000000210047890 */ /* 0x000fc4000fffe03f */
[----:B------:R-:W-:Y:S02]  /*2420*/  UIMAD UR18, UR52, 0x600, UR20 ;  /* 0x00000600341278a4 */ /* 0x000fe4000f8e0214 */
[----:B------:R-:W-:Y:S02]  /*2430*/  UIADD3 UR8, UR16, 0x4, URZ ;  /* 0x0000000410087890 */ /* 0x000fe4000fffe03f */
[----:B------:R-:W-:Y:S02]  /*2440*/  UIADD3 UR6, UR18, 0x2, URZ ;  /* 0x0000000212067890 */ /* 0x000fe4000fffe03f */
[----:B------:R-:W-:Y:S01]  /*2450*/  UIADD3 UR10, UR18, 0x4, URZ ;  /* 0x00000004120a7890 */ /* 0x000fe2000fffe03f */
[----:B------:R-:W-:Y:S02]  /*2460*/  UMOV UR9, 0x40000040 ;  /* 0x4000004000097882 */ /* 0x000fe40000000000 */
[----:B------:R-:W-:Y:S01]  /*2470*/  QGMMA.64x192x32.F32.E4M3.E4M3 R24, gdesc[UR16], RZ, !UPT, gsb0 ;  /* 0x02e00000101879f3 */ /* 0x000fe2000c0008ff */
[----:B------:R-:W-:Y:S01]  /*2480*/  UMOV UR11, 0x40000040 ;  /* 0x40000040000b7882 */ /* 0x000fe20000000000 */
[----:B------:R-:W-:-:S02]  /*2490*/  UIADD3 UR12, UR16, 0x6, URZ ;  /* 0x00000006100c7890 */ /* 0x000fc4000fffe03f */
[----:B------:R-:W-:Y:S01]  /*24a0*/  UIADD3 UR14, UR18, 0x6, URZ ;  /* 0x00000006120e7890 */ /* 0x000fe2000fffe03f */
[----:B------:R-:W-:Y:S01]  /*24b0*/  UMOV UR13, 0x40000040 ;  /* 0x40000040000d7882 */ /* 0x000fe20000000000 */
[----:B------:R-:W-:Y:S01]  /*24c0*/  UMOV UR15, 0x40000040 ;  /* 0x40000040000f7882 */ /* 0x000fe20000000000 */
[----:B------:R-:W-:Y:S01]  /*24d0*/  ULDC UR21, c[0x0][0x9dc] ;  /* 0x0002770000157ab9 */ /* 0x000fe20000000800 */
[----:B--2---:R-:W-:Y:S01]  /*24e0*/  LOP3.LUT P3, RZ, R146, 0x7f, RZ, 0xc0, !PT ;  /* 0x0000007f92ff7812 */ /* 0x004fe2000786c0ff */
[----:B------:R-:W-:-:S12]  /*24f0*/  ULOP3.LUT UR21, URZ, UR21, URZ, 0x33, !UPT ;  /* 0x000000153f157292 */ /* 0x000fd8000f8e333f */
[----:B01----:R-:W-:-:S05]  /*2500*/  @!P3 VIADD R125, R125, 0x28840 ;  /* 0x000288407d7db836 */ /* 0x003fca0000000000 */
[----:B------:R-:W-:Y:S01]  /*2510*/  @!P3 PRMT R125, RZ, 0x654, R125 ;  /* 0x00000654ff7db816 */ /* 0x000fe2000000007d */
[----:B------:R-:W-:Y:S02]  /*2520*/  WARPGROUP.DEPBAR.LE gsb0, 0x0 ;  /* 0x00008000000079c5 */ /* 0x000fe40000010000 */
[----:B------:R-:W-:-:S06]  /*2530*/  WARPGROUP.ARRIVE ;  /* 0x00000000000079c5 */ /* 0x000fcc0000000000 */
[----:B------:R-:W-:Y:S01]  /*2540*/  QGMMA.64x192x32.F32.E4M3.E4M3 R24, gdesc[UR4], R24, gsb0 ;  /* 0x02e00000041879f3 */ /* 0x000fe20008000818 */
[----:B------:R-:W-:Y:S02]  /*2550*/  ULDC UR6, c[0x0][0x448] ;  /* 0x0001120000067ab9 */ /* 0x000fe40000000800 */
[----:B------:R-:W-:-:S06]  /*2560*/  UISETP.NE.AND UP0, UPT, UR6, 0x1, UPT ;  /* 0x000000010600788c */ /* 0x000fcc000bf05270 */
        /* <DEDUP_REMOVED lines=10> */
[C---:B------:R-:W-:Y:S01]  /*2610*/  FMUL.FTZ R139, R0.reuse, R57 ;  /* 0x00000039008b7220 */ /* 0x040fe20000410000 */
[----:B------:R-:W-:Y:S01]  /*2620*/  FMUL.FTZ R57, R0, R110 ;  /* 0x0000006e00397220 */ /* 0x000fe20000410000 */
[----:B------:R-:W-:Y:S02]  /*2630*/  VIADD R110, R22, UR39 ;  /* 0x00000027166e7c36 */ /* 0x000fe40008000000 */
[C---:B------:R-:W-:Y:S01]  /*2640*/  FMUL.FTZ R13, R0.reuse, R43 ;  /* 0x0000002b000d7220 */ /* 0x040fe20000410000 */
[C---:B------:R-:W-:Y:S01]  /*2650*/  FMUL.FTZ R7, R0.reuse, R31 ;  /* 0x0000001f00077220 */ /* 0x040fe20000410000 */
[----:B------:R-:W-:Y:S01]  /*2660*/  FMUL.FTZ R31, R0, R67 ;  /* 0x00000043001f7220 */ /* 0x000fe20000410000 */
[----:B------:R-:W-:Y:S01]  /*2670*/  @P1 IMAD.HI.U32 R43, R110, UR6, RZ ;  /* 0x000000066e2b1c27 */ /* 0x000fe2000f8e00ff */
[----:B------:R-:W-:-:S03]  /*2680*/  @UP0 ULDC UR6, c[0x0][0x450] ;  /* 0x0001140000060ab9 */ /* 0x000fc60000000800 */
[C---:B------:R-:W-:Y:S01]  /*2690*/  FMUL.FTZ R8, R0.reuse, R34 ;  /* 0x0000002200087220 */ /* 0x040fe20000410000 */
[C---:B------:R-:W-:Y:S01]  /*26a0*/  FMUL.FTZ R67, R0.reuse, R77 ;  /* 0x0000004d00437220 */ /* 0x040fe20000410000 */
[C---:B------:R-:W-:Y:S01]  /*26b0*/  FMUL.FTZ R34, R0.reuse, R75 ;  /* 0x0000004b00227220 */ /* 0x040fe20000410000 */
[----:B------:R-:W-:Y:S01]  /*26c0*/  @P2 SHF.R.U32.HI R110, RZ, UR6, R43 ;  /* 0x00000006ff6e2c19 */ /* 0x000fe2000801162b */
[C---:B------:R-:W-:Y:S01]  /*26d0*/  FMUL.FTZ R121, R0.reuse, R25 ;  /* 0x0000001900797220 */ /* 0x040fe20000410000 */
[C---:B------:R-:W-:Y:S01]  /*26e0*/  FMUL.FTZ R3, R0.reuse, R26 ;  /* 0x0000001a00037220 */ /* 0x040fe20000410000 */
[C---:B------:R-:W-:Y:S01]  /*26f0*/  FMUL.FTZ R5, R0.reuse, R27 ;  /* 0x0000001b00057220 */ /* 0x040fe20000410000 */
[----:B------:R-:W-:Y:S01]  /*2700*/  IMAD.MOV.U32 R75, RZ, RZ, -0xc0 ;  /* 0xffffff40ff4b7424 */ /* 0x000fe200078e00ff */
[----:B------:R-:W0:Y:S01]  /*2710*/  SHFL.IDX PT, R77, R110, RZ, 0x1c1f ;  /* 0x001c1fff6e4d7589 */ /* 0x000e2200000e0000 */
        /* <DEDUP_REMOVED lines=88> */
[----:B------:R-:W-:Y:S01]  /*2ca0*/  PLOP3.LUT P1, PT, PT, PT, UP1, 0x40, 0x0 ;  /* 0x000000000000781c */ /* 0x000fe20003f2e818 */
[----:B------:R-:W1:Y:S01]  /*2cb0*/  MUFU.TANH R4, R4 ;  /* 0x0000000400047308 */ /* 0x000e620000002400 */
[----:B------:R-:W-:Y:S01]  /*2cc0*/  IADD3 R75, R17, R146, -R19 ;  /* 0x00000092114b7210 */ /* 0x000fe20007ffe813 */
[----:B------:R-:W-:Y:S01]  /*2cd0*/  IMAD R74, R120, -0xc0, R17 ;  /* 0xffffff40784a7824 */ /* 0x000fe200078e0211 */
[----:B------:R2:W-:Y:S01]  /*2ce0*/  @!P3 SYNCS.ARRIVE.TRANS64.RED.A1T0 RZ, [R125+URZ], RZ ;  /* 0x000000ff7dffb9a7 */ /* 0x0005e2000810043f */
[----:B------:R-:W-:-:S02]  /*2cf0*/  VIADD R146, R146, 0xffffffff ;  /* 0xffffffff92927836 */ /* 0x000fc40000000000 */
[----:B------:R-:W-:Y:S01]  /*2d00*/  IMAD.IADD R75, R75, 0x1, -R18 ;  /* 0x000000014b4b7824 */ /* 0x000fe200078e0a12 */
[----:B------:R-:W-:Y:S01]  /*2d10*/  IADD3 R115, -R19, 0xc0, R74 ;  /* 0x000000c013737810 */ /* 0x000fe20007ffe14a */
[----:B------:R-:W3:Y:S01]  /*2d20*/  MUFU.TANH R121, R121 ;  /* 0x0000007900797308 */ /* 0x000ee20000002400 */
[----:B------:R-:W-:Y:S02]  /*2d30*/  IMAD.IADD R113, R146, 0x1, -R19 ;  /* 0x0000000192717824 */ /* 0x000fe400078e0a13 */
[C---:B------:R-:W-:Y:S02]  /*2d40*/  VIADD R118, R75.reuse, UR6 ;  /* 0x000000064b767c36 */ /* 0x040fe40008000000 */
[----:B------:R-:W-:-:S03]  /*2d50*/  VIADD R116, R75, UR21 ;  /* 0x000000154b747c36 */ /* 0x000fc60008000000 */
[----:B------:R-:W4:Y:S01]  /*2d60*/  MUFU.TANH R3, R3 ;  /* 0x0000000300037308 */ /* 0x000f220000002400 */
[----:B0-----:R-:W-:Y:S01]  /*2d70*/  VIADDMNMX R117, R77, R118, R115, PT ;  /* 0x000000764d757246 */ /* 0x001fe20003800173 */
[----:B------:R-:W-:-:S06]  /*2d80*/  IMAD.IADD R119, R116, 0x1, R77 ;  /* 0x0000000174777824 */ /* 0x000fcc00078e024d */
        /* <DEDUP_REMOVED lines=94> */
[----:B------:R-:W-:Y:S01]  /*3370*/  IADD3 R74, -R18, R17, R77 ;  /* 0x00000011124a7210 */ /* 0x000fe20007ffe14d */
        /* <DEDUP_REMOVED lines=11> */
.L_x_7129:
[----:B------:R-:W-:-:S06]  /*3430*/  UISETP.NE.AND UP2, UPT, UR7, 0x1, UPT ;  /* 0x000000010700788c */ /* 0x000fcc000bf45270 */
[----:B------:R-:W-:-:S05]  /*3440*/  PLOP3.LUT P1, PT, PT, PT, UP2, 0x80, 0x0 ;  /* 0x000000000000781c */ /* 0x000fca0003f2f028 */
[----:B------:R-:W-:-:S08]  /*3450*/  @UP2 ULDC.64 UR10, c[0x0][0x9e8] ;  /* 0x00027a00000a2ab9 */ /* 0x000fd00000000a00 */
[----:B------:R-:W-:-:S05]  /*3460*/  @P1 IMAD.HI.U32 R75, R74, UR10, RZ ;  /* 0x0000000a4a4b1c27 */ /* 0x000fca000f8e00ff */
[----:B------:R-:W-:-:S07]  /*3470*/  @P1 SHF.R.U32.HI R74, RZ, UR11, R75 ;  /* 0x0000000bff4a1c19 */ /* 0x000fce000801164b */
.L_x_7130:
[----:B------:R-:W-:Y:S05]  /*3480*/  BSYNC B0 ;  /* 0x0000000000007941 */ /* 0x000fea0003800000 */
.L_x_7128:
[----:B------:R-:W-:-:S05]  /*3490*/  IMAD R74, R74, UR7, R113 ;  /* 0x000000074a4a7c24 */ /* 0x000fca000f8e0271 */
[----:B------:R-:W-:Y:S02]  /*34a0*/  VIMNMX R119, R119, R74, !PT ;  /* 0x0000004a77777248 */ /* 0x000fe40007fe0100 */
[----:B------:R-:W-:-:S07]  /*34b0*/  VIADDMNMX R117, R74, UR7, R117, PT ;  /* 0x000000074a757c46 */ /* 0x000fce000b800175 */
.L_x_7127:
[C---:B------:R-:W-:Y:S02]  /*34c0*/  ISETP.GE.AND P1, PT, R146.reuse, 0x2, PT ;  /* 0x000000029200780c */ /* 0x040fe40003f26270 */
[C---:B------:R-:W-:Y:S02]  /*34d0*/  ISETP.GE.AND P5, PT, R146.reuse, 0x9, PT ;  /* 0x000000099200780c */ /* 0x040fe40003fa6270 */
[----:B------:R-:W-:Y:S02]  /*34e0*/  ISETP.GT.AND P2, PT, R119, 0x1, !P1 ;  /* 0x000000017700780c */ /* 0x000fe40004f44270 */
[----:B------:R-:W-:Y:S02]  /*34f0*/  ISETP.GE.AND P4, PT, R146, 0xa, PT ;  /* 0x0000000a9200780c */ /* 0x000fe40003f86270 */
[----:B------:R-:W-:Y:S02]  /*3500*/  ISETP.LT.OR P3, PT, R117, 0x2, P2 ;  /* 0x000000027500780c */ /* 0x000fe40001761670 */
[----:B------:R-:W-:-:S02]  /*3510*/  ISETP.GT.AND P2, PT, R119, 0x8, !P5 ;  /* 0x000000087700780c */ /* 0x000fc40006f44270 */
[----:B------:R-:W-:Y:S02]  /*3520*/  FSEL R121, R121, -INF , !P3 ;  /* 0xff80000079797808 */ /* 0x000fe40005800000 */
[----:B------:R-:W-:Y:S02]  /*3530*/  ISETP.GT.AND P3, PT, R119, 0x9, !P4 ;  /* 0x000000097700780c */ /* 0x000fe40006764270 */
[C---:B------:R-:W-:Y:S02]  /*3540*/  ISETP.LT.OR P2, PT, R117.reuse, 0x9, P2 ;  /* 0x000000097500780c */ /* 0x040fe40001741670 */
[----:B------:R-:W-:Y:S02]  /*3550*/  ISETP.LT.OR P3, PT, R117, 0xa, P3 ;  /* 0x0000000a7500780c */ /* 0x000fe40001f61670 */
[----:B0-----:R-:W-:Y:S02]  /*3560*/  FSEL R74, R123, -INF , !P2 ;  /* 0xff8000007b4a7808 */ /* 0x001fe40005000000 */
        /* <DEDUP_REMOVED lines=145> */
[C---:B------:R-:W-:Y:S02]  /*3e80*/  ISETP.GE.AND P4, PT, R146.reuse, 0x82, PT ;  /* 0x000000829200780c */ /* 0x040fe40003f86270 */
        /* <DEDUP_REMOVED lines=46> */
[----:B------:R-:W-:Y:S01]  /*4170*/  ISETP.GT.AND P3, PT, R119, 0xa8, !P4 ;  /* 0x000000a87700780c */ /* 0x000fe20006764270 */
[----:B------:R-:W0:Y:S01]  /*4180*/  SHFL.IDX PT, R105, R110, 0x1, 0x1c1f ;  /* 0x003c1f006e697f89 */ /* 0x000e2200000e0000 */
        /* <DEDUP_REMOVED lines=21> */
[----:B------:R-:W-:Y:S02]  /*42e0*/  ISETP.GE.AND P6, PT, R146, 0x1, PT ;  /* 0x000000019200780c */ /* 0x000fe40003fc6270 */
[----:B0-----:R-:W-:Y:S02]  /*42f0*/  VIADDMNMX R111, R105, R118, R115, PT ;  /* 0x00000076696f7246 */ /* 0x001fe40003800173 */
        /* <DEDUP_REMOVED lines=9> */
[----:B------:R-:W-:Y:S01]  /*4390*/  IMAD.IADD R112, R116, 0x1, R105 ;  /* 0x0000000174707824 */ /* 0x000fe200078e0269 */
[----:B------:R-:W-:-:S13]  /*43a0*/  PLOP3.LUT P6, PT, PT, PT, UP1, 0x40, 0x0 ;  /* 0x000000000000781c */ /* 0x000fda0003fce818 */
[----:B------:R-:W-:Y:S05]  /*43b0*/  @P6 BRA `(.L_x_7131) ;  /* 0x00000000005c6947 */ /* 0x000fea0003800000 */
        /* <DEDUP_REMOVED lines=13> */
.L_x_7133:
[----:B------:R-:W-:-:S06]  /*4490*/  UISETP.NE.AND UP2, UPT, UR7, 0x1, UPT ;  /* 0x000000010700788c */ /* 0x000fcc000bf45270 */
[----:B------:R-:W-:-:S05]  /*44a0*/  PLOP3.LUT P6, PT, PT, PT, UP2, 0x80, 0x0 ;  /* 0x000000000000781c */ /* 0x000fca0003fcf028 */
[----:B------:R-:W-:-:S08]  /*44b0*/  @UP2 ULDC.64 UR10, c[0x0][0x9e8] ;  /* 0x00027a00000a2ab9 */ /* 0x000fd00000000a00 */
[----:B------:R-:W-:Y:S01]  /*44c0*/  @P6 IMAD.HI.U32 R104, R4, UR10, RZ ;  /* 0x0000000a04686c27 */ /* 0x000fe2000f8e00ff */
[----:B------:R-:W-:-:S13]  /*44d0*/  PLOP3.LUT P6, PT, PT, PT, UP2, 0x80, 0x0 ;  /* 0x000000000000781c */ /* 0x000fda0003fcf028 */
[----:B------:R-:W-:-:S07]  /*44e0*/  @P6 SHF.R.U32.HI R4, RZ, UR11, R104 ;  /* 0x0000000bff046c19 */ /* 0x000fce0008011668 */
.L_x_7134:
[----:B------:R-:W-:Y:S05]  /*44f0*/  BSYNC B0 ;  /* 0x0000000000007941 */ /* 0x000fea0003800000 */
.L_x_7132:
[----:B------:R-:W-:-:S05]  /*4500*/  IMAD R4, R4, UR7, R113 ;  /* 0x0000000704047c24 */ /* 0x000fca000f8e0271 */
[----:B------:R-:W-:Y:S02]  /*4510*/  VIMNMX R112, R112, R4, !PT ;  /* 0x0000000470707248 */ /* 0x000fe40007fe0100 */
[----:B------:R-:W-:-:S07]  /*4520*/  VIADDMNMX R111, R4, UR7, R111, PT ;  /* 0x00000007046f7c46 */ /* 0x000fce000b80016f */
.L_x_7131:
[C---:B------:R-:W-:Y:S01]  /*4530*/  ISETP.GT.AND P1, PT, R112.reuse, 0x1, !P1 ;  /* 0x000000017000780c */ /* 0x040fe20004f24270 */
[----:B------:R-:W-:Y:S01]  /*4540*/  ULDC UR10, c[0x0][0x988] ;  /* 0x00026200000a7ab9 */ /* 0x000fe20000000800 */
[----:B------:R-:W-:Y:S01]  /*4550*/  ISETP.GT.AND P2, PT, R112, 0x10, !P2 ;  /* 0x000000107000780c */ /* 0x000fe20005744270 */
[----:B------:R-:W-:Y:S01]  /*4560*/  @UP0 ULDC UR14, c[0x0][0x44c] ;  /* 0x00011300000e0ab9 */ /* 0x000fe20000000800 */
[C---:B------:R-:W-:Y:S01]  /*4570*/  ISETP.LT.OR P1, PT, R111.reuse, 0x2, P1 ;  /* 0x000000026f00780c */ /* 0x040fe20000f21670 */
[----:B------:R-:W-:Y:S01]  /*4580*/  UIMAD.WIDE.U32 UR14, UR39, UR14, URZ ;  /* 0x0000000e270e72a5 */ /* 0x000fe2000f8e003f */
[----:B------:R-:W-:Y:S01]  /*4590*/  ISETP.LT.OR P2, PT, R111, 0x11, P2 ;  /* 0x000000116f00780c */ /* 0x000fe20001741670 */
[----:B------:R-:W-:Y:S01]  /*45a0*/  @UP0 ULDC UR19, c[0x0][0x450] ;  /* 0x0001140000130ab9 */ /* 0x000fe20000000800 */
[----:B------:R-:W-:Y:S01]  /*45b0*/  FSEL R109, R5, -INF , !P1 ;  /* 0xff800000056d7808 */ /* 0x000fe20004800000 */
[----:B------:R-:W-:Y:S01]  /*45c0*/  UMOV UR11, UR39 ;  /* 0x00000027000b7c82 */ /* 0x000fe20008000000 */
[----:B------:R-:W-:Y:S01]  /*45d0*/  ISETP.NE.AND P1, PT, R147, RZ, PT ;  /* 0x000000ff9300720c */ /* 0x000fe20003f25270 */
[----:B------:R-:W-:Y:S01]  /*45e0*/  @UP0 USHF.R.U32.HI UR11, URZ, UR19, UR15 ;  /* 0x000000133f0b0299 */ /* 0x000fe2000801160f */
[----:B------:R-:W-:-:S02]  /*45f0*/  FSEL R110, R8, -INF , !P2 ;  /* 0xff800000086e7808 */ /* 0x000fc40005000000 */
[----:B------:R-:W-:Y:S02]  /*4600*/  ISETP.GT.AND P1, PT, R112, 0x8, !P1 ;  /* 0x000000087000780c */ /* 0x000fe40004f24270 */
[----:B------:R-:W-:Y:S02]  /*4610*/  ISETP.NE.AND P2, PT, R158, RZ, PT ;  /* 0x000000ff9e00720c */ /* 0x000fe40003f45270 */
[----:B------:R-:W-:Y:S02]  /*4620*/  ISETP.LT.OR P1, PT, R111, 0x9, P1 ;  /* 0x000000096f00780c */ /* 0x000fe40000f21670 */
[----:B------:R-:W-:Y:S02]  /*4630*/  ISETP.NE.AND P6, PT, R160, RZ, PT ;  /* 0x000000ffa000720c */ /* 0x000fe40003fc5270 */
[----:B------:R-:W-:Y:S02]  /*4640*/  FSEL R108, R6, -INF , !P1 ;  /* 0xff800000066c7808 */ /* 0x000fe40004800000 */
[----:B------:R-:W-:-:S02]  /*4650*/  ISETP.NE.AND P1, PT, R125, RZ, PT ;  /* 0x000000ff7d00720c */ /* 0x000fc40003f25270 */
[C---:B------:R-:W-:Y:S02]  /*4660*/  ISETP.GT.AND P3, PT, R112.reuse, 0xb0, !P3 ;  /* 0x000000b07000780c */ /* 0x040fe40005f64270 */
[C---:B------:R-:W-:Y:S02]  /*4670*/  ISETP.GT.AND P1, PT, R112.reuse, 0x9, !P1 ;  /* 0x000000097000780c */ /* 0x040fe40004f24270 */
[----:B------:R-:W-:Y:S02]  /*4680*/  ISETP.GT.AND P4, PT, R112, 0xb1, !P4 ;  /* 0x000000b17000780c */ /* 0x000fe40006784270 */
[C---:B------:R-:W-:Y:S02]  /*4690*/  ISETP.LT.OR P1, PT, R111.reuse, 0xa, P1 ;  /* 0x0000000a6f00780c */ /* 0x040fe40000f21670 */
[----:B------:R-:W-:Y:S02]  /*46a0*/  ISETP.LT.OR P3, PT, R111, 0xb1, P3 ;  /* 0x000000b16f00780c */ /* 0x000fe40001f61670 */
        /* <DEDUP_REMOVED lines=22> */
[----:B------:R-:W-:Y:S02]  /*4810*/  ISETP.GT.AND P1, PT, R112, 0x20, !P2 ;  /* 0x000000207000780c */ /* 0x000fe40005724270 */
[----:B------:R-:W-:Y:S02]  /*4820*/  ISETP.NE.AND P2, PT, R161, RZ, PT ;  /* 0x000000ffa100720c */ /* 0x000fe40003f45270 */
[----:B------:R-:W-:-:S02]  /*4830*/  ISETP.LT.OR P1, PT, R111, 0x21, P1 ;  /* 0x000000216f00780c */ /* 0x000fc40000f21670 */
[----:B------:R-:W-:Y:S02]  /*4840*/  FMNMX.FTZ R6, R82, R7, !PT ;  /* 0x0000000752067209 */ /* 0x000fe40007810000 */
[----:B------:R-:W-:Y:S02]  /*4850*/  FSEL R12, R12, -INF , !P1 ;  /* 0xff8000000c0c7808 */ /* 0x000fe40004800000 */
[----:B------:R-:W-:Y:S02]  /*4860*/  ISETP.GT.AND P1, PT, R112, 0x21, !P6 ;  /* 0x000000217000780c */ /* 0x000fe40007724270 */
[----:B------:R-:W-:Y:S02]  /*4870*/  ISETP.NE.AND P6, PT, R162, RZ, PT ;  /* 0x000000ffa200720c */ /* 0x000fe40003fc5270 */
        /* <DEDUP_REMOVED lines=68> */
[C---:B------:R-:W-:Y:S02]  /*4cc0*/  ISETP.LT.OR P1, PT, R111.reuse, 0x4a, P1 ;  /* 0x0000004a6f00780c */ /* 0x040fe40000f21670 */
[----:B------:R-:W-:Y:S02]  /*4cd0*/  FMNMX.FTZ R6, R64, R7, !PT ;  /* 0x0000000740067209 */ /* 0x000fe40007810000 */
[----:B------:R-:W-:Y:S02]  /*4ce0*/  FSEL R28, R28, -INF , !P1 ;  /* 0xff8000001c1c7808 */ /* 0x000fe40004800000 */
[----:B------:R-:W-:Y:S02]  /*4cf0*/  ISETP.GT.AND P1, PT, R112, 0x50, !P6 ;  /* 0x000000507000780c */ /* 0x000fe40007724270 */
[----:B------:R-:W-:Y:S02]  /*4d00*/  ISETP.NE.AND P6, PT, R164, RZ, PT ;  /* 0x000000ffa400720c */ /* 0x000fe40003fc5270 */
        /* <DEDUP_REMOVED lines=19> */
[C---:B------:R-:W-:Y:S02]  /*4e40*/  ISETP.GT.AND P1, PT, R112.reuse, 0x59, !P1 ;  /* 0x000000597000780c */ /* 0x040fe40004f24270 */
[----:B------:R-:W-:Y:S01]  /*4e50*/  ISETP.GT.AND P5, PT, R112, 0xb8, !P5 ;  /* 0x000000b87000780c */ /* 0x000fe20006fa4270 */
[----:B------:R-:W0:Y:S01]  /*4e60*/  SHFL.BFLY PT, R7, R6, 0x2, 0x1f ;  /* 0x0c401f0006077f89 */ /* 0x000e2200000e0000 */
[C---:B------:R-:W-:Y:S02]  /*4e70*/  ISETP.LT.OR P1, PT, R111.reuse, 0x5a, P1 ;  /* 0x0000005a6f00780c */ /* 0x040fe40000f21670 */
[----:B------:R-:W-:Y:S02]  /*4e80*/  ISETP.LT.OR P4, PT, R111, 0xb2, P4 ;  /* 0x000000b26f00780c */ /* 0x000fe40002781670 */
[----:B------:R-:W-:Y:S02]  /*4e90*/  FSEL R32, R32, -INF , !P1 ;  /* 0xff80000020207808 */ /* 0x000fe40004800000 */
[----:B------:R-:W-:-:S02]  /*4ea0*/  ISETP.NE.AND P1, PT, R136, RZ, PT ;  /* 0x000000ff8800720c */ /* 0x000fc40003f25270 */
[----:B------:R-:W-:Y:S02]  /*4eb0*/  FSEL R39, R39, -INF , !P3 ;  /* 0xff80000027277808 */ /* 0x000fe40005800000 */
[----:B------:R-:W-:Y:S02]  /*4ec0*/  ISETP.GT.AND P1, PT, R112, 0x60, !P1 ;  /* 0x000000607000780c */ /* 0x000fe40004f24270 */
[C---:B------:R-:W-:Y:S02]  /*4ed0*/  ISETP.LT.OR P5, PT, R111.reuse, 0xb9, P5 ;  /* 0x000000b96f00780c */ /* 0x040fe40002fa1670 */
[----:B------:R-:W-:Y:S02]  /*4ee0*/  ISETP.LT.OR P1, PT, R111, 0x61, P1 ;  /* 0x000000616f00780c */ /* 0x000fe40000f21670 */
[----:B------:R-:W-:Y:S02]  /*4ef0*/  FSEL R40, R40, -INF , !P4 ;  /* 0xff80000028287808 */ /* 0x000fe40006000000 */
[----:B------:R-:W-:-:S02]  /*4f00*/  FSEL R35, R35, -INF , !P1 ;  /* 0xff80000023237808 */ /* 0x000fc40004800000 */
        /* <DEDUP_REMOVED lines=40> */
[----:B------:R-:W-:Y:S02]  /*5190*/  ISETP.NE.AND P1, PT, R156, RZ, PT ;  /* 0x000000ff9c00720c */ /* 0x000fe40003f25270 */
[----:B0-----:R-:W-:Y:S02]  /*51a0*/  FMNMX.FTZ R47, R6, R7, !PT ;  /* 0x00000007062f7209 */ /* 0x001fe40007810000 */
[----:B------:R-:W-:-:S04]  /*51b0*/  ISETP.GT.AND P1, PT, R112, 0x88, !P1 ;  /* 0x000000887000780c */ /* 0x000fc80004f24270 */
[----:B------:R-:W-:-:S04]  /*51c0*/  ISETP.LT.OR P1, PT, R111, 0x89, P1 ;  /* 0x000000896f00780c */ /* 0x000fc80000f21670 */
        /* <DEDUP_REMOVED lines=9> */
[----:B0-----:R-:W-:Y:S01]  /*5260*/  FMNMX.FTZ R7, R47, R50, !PT ;  /* 0x000000322f077209 */ /* 0x001fe20007810000 */
[----:B------:R-:W-:Y:S01]  /*5270*/  IMAD.U32 R50, RZ, RZ, UR10 ;  /* 0x0000000aff327e24 */ /* 0x000fe2000f8e00ff */
[----:B------:R-:W-:Y:S02]  /*5280*/  FSEL R9, R52, -INF , !P1 ;  /* 0xff80000034097808 */ /* 0x000fe40004800000 */
[----:B------:R-:W-:Y:S01]  /*5290*/  ISETP.NE.AND P1, PT, R142, RZ, PT ;  /* 0x000000ff8e00720c */ /* 0x000fe20003f25270 */
[----:B------:R-:W-:-:S03]  /*52a0*/  FFMA.FTZ R113, R7, R50, -8 ;  /* 0xc100000007717423 */ /* 0x000fc60000010032 */
        /* <DEDUP_REMOVED lines=42> */
[----:B------:R-:W-:Y:S01]  /*5550*/  MUFU.EX2 R77, R84 ;  /* 0x00000054004d7308 */ /* 0x000fe20000000800 */
        /* <DEDUP_REMOVED lines=12> */
[----:B------:R-:W-:Y:S01]  /*5620*/  ISETP.GT.AND P1, PT, R112, 0xa9, !P2 ;  /* 0x000000a97000780c */ /* 0x000fe20005724270 */
[--C-:B------:R-:W-:Y:S01]  /*5630*/  FFMA.FTZ R3, R114, UR10, -R113.reuse ;  /* 0x0000000a72037c23 */ /* 0x100fe20008010871 */
[----:B------:R-:W-:Y:S01]  /*5640*/  FMNMX.FTZ R6, R106, R81, !PT ;  /* 0x000000516a067209 */ /* 0x000fe20007810000 */
[--C-:B------:R-:W-:Y:S01]  /*5650*/  FFMA.FTZ R50, R121, UR10, -R113.reuse ;  /* 0x0000000a79327c23 */ /* 0x100fe20008010871 */
[----:B------:R0:W1:Y:S01]  /*5660*/  MUFU.EX2 R81, R86 ;  /* 0x0000005600517308 */ /* 0x0000620000000800 */
[----:B------:R-:W-:Y:S01]  /*5670*/  ISETP.LT.OR P1, PT, R111, 0xaa, P1 ;  /* 0x000000aa6f00780c */ /* 0x000fe20000f21670 */
[--C-:B------:R-:W-:Y:S01]  /*5680*/  FFMA.FTZ R98, R98, UR10, -R113.reuse ;  /* 0x0000000a62627c23 */ /* 0x100fe20008010871 */
[----:B------:R-:W-:Y:S01]  /*5690*/  FMNMX.FTZ R83, R105, R6, !PT ;  /* 0x0000000669537209 */ /* 0x000fe20007810000 */
[--C-:B------:R-:W-:Y:S01]  /*56a0*/  FFMA.FTZ R73, R73, UR10, -R113.reuse ;  /* 0x0000000a49497c23 */ /* 0x100fe20008010871 */
[----:B------:R-:W-:Y:S01]  /*56b0*/  FSEL R38, R38, -INF , !P1 ;  /* 0xff80000026267808 */ /* 0x000fe20004800000 */
[--C-:B------:R-:W-:Y:S01]  /*56c0*/  FFMA.FTZ R72, R72, UR10, -R113.reuse ;  /* 0x0000000a48487c23 */ /* 0x100fe20008010871 */
[----:B------:R-:W-:Y:S01]  /*56d0*/  FMNMX.FTZ R6, R12, R83, !PT ;  /* 0x000000530c067209 */ /* 0x000fe20007810000 */
[----:B------:R-:W-:Y:S01]  /*56e0*/  MUFU.EX2 R3, R3 ;  /* 0x0000000300037308 */ /* 0x000fe20000000800 */
[----:B0-----:R-:W-:-:S01]  /*56f0*/  FFMA.FTZ R86, R92, UR10, -R113 ;  /* 0x0000000a5c567c23 */ /* 0x001fc20008010871 */
[--C-:B------:R-:W-:Y:S01]  /*5700*/  FFMA.FTZ R92, R97, UR10, -R113.reuse ;  /* 0x0000000a615c7c23 */ /* 0x100fe20008010871 */
[----:B------:R-:W-:Y:S01]  /*5710*/  FMNMX.FTZ R83, R13, R6, !PT ;  /* 0x000000060d537209 */ /* 0x000fe20007810000 */
[--C-:B------:R-:W-:Y:S01]  /*5720*/  FFMA.FTZ R59, R59, UR10, -R113.reuse ;  /* 0x0000000a3b3b7c23 */ /* 0x100fe20008010871 */
[----:B------:R-:W-:Y:S01]  /*5730*/  ISETP.GT.AND P2, PT, R112, 0xb9, !P6 ;  /* 0x000000b97000780c */ /* 0x000fe20007744270 */
        /* <DEDUP_REMOVED lines=18> */
[----:B------:R0:W-:Y:S01]  /*5860*/  MUFU.EX2 R83, R89 ;  /* 0x0000005900537308 */ /* 0x0001e20000000800 */
[----:B------:R-:W-:-:S01]  /*5870*/  FFMA.FTZ R69, R69, UR10, -R113 ;  /* 0x0000000a45457c23 */ /* 0x000fc20008010871 */
[--C-:B------:R-:W-:Y:S01]  /*5880*/  FFMA.FTZ R70, R70, UR10, -R113.reuse ;  /* 0x0000000a46467c23 */ /* 0x100fe20008010871 */
[----:B------:R-:W-:Y:S01]  /*5890*/  FMNMX.FTZ R87, R25, R6, !PT ;  /* 0x0000000619577209 */ /* 0x000fe20007810000 */
[--C-:B------:R-:W-:Y:S01]  /*58a0*/  FFMA.FTZ R58, R58, UR10, -R113.reuse ;  /* 0x0000000a3a3a7c23 */ /* 0x100fe20008010871 */
[----:B------:R-:W-:-:S01]  /*58b0*/  FFMA.FTZ R71, R71, UR10, -R113 ;  /* 0x0000000a47477c23 */ /* 0x000fc20008010871 */
[----:B-1----:R-:W-:-:S02]  /*58c0*/  F2FP.SATFINITE.E4M3.F32.PACK_AB_MERGE_C R202, R84, R81, RZ ;  /* 0x0000005154ca723e */ /* 0x002fc400048070ff */
[----:B------:R-:W-:Y:S01]  /*58d0*/  FMNMX.FTZ R6, R26, R87, !PT ;  /* 0x000000571a067209 */ /* 0x000fe20007810000 */
[----:B------:R1:W-:Y:S01]  /*58e0*/  MUFU.EX2 R85, R90 ;  /* 0x0000005a00557308 */ /* 0x0003e20000000800 */
[----:B0-----:R-:W-:-:S01]  /*58f0*/  FFMA.FTZ R89, R94, UR10, -R113 ;  /* 0x0000000a5e597c23 */ /* 0x001fc20008010871 */
[----:B------:R-:W-:Y:S01]  /*5900*/  FFMA.FTZ R94, R99, UR10, -R113 ;  /* 0x0000000a635e7c23 */ /* 0x000fe20008010871 */
[----:B------:R-:W-:-:S04]  /*5910*/  FMNMX.FTZ R6, R27, R6, !PT ;  /* 0x000000061b067209 */ /* 0x000fc80007810000 */
[----:B------:R-:W-:Y:S01]  /*5920*/  FMNMX.FTZ R87, R29, R6, !PT ;  /* 0x000000061d577209 */ /* 0x000fe20007810000 */
[----:B------:R-:W0:Y:S01]  /*5930*/  MUFU.EX2 R52, R52 ;  /* 0x0000003400347308 */ /* 0x000e220000000800 */
[----:B-1----:R-:W-:-:S02]  /*5940*/  FFMA.FTZ R90, R95, UR10, -R113 ;  /* 0x0000000a5f5a7c23 */ /* 0x002fc40008010871 */
[----:B------:R-:W-:-:S04]  /*5950*/  FMNMX.FTZ R87, R28, R87, !PT ;  /* 0x000000571c577209 */ /* 0x000fc80007810000 */
[----:B------:R-:W-:Y:S01]  /*5960*/  FMNMX.FTZ R6, R30, R87, !PT ;  /* 0x000000571e067209 */ /* 0x000fe20007810000 */
[----:B------:R-:W-:Y:S03]  /*5970*/  MUFU.EX2 R49, R49 ;  /* 0x0000003100317308 */ /* 0x000fe60000000800 */
[----:B------:R-:W-:-:S04]  /*5980*/  FMNMX.FTZ R6, R31, R6, !PT ;  /* 0x000000061f067209 */ /* 0x000fc80007810000 */
[----:B------:R-:W-:Y:S01]  /*5990*/  FMNMX.FTZ R91, R33, R6, !PT ;  /* 0x00000006215b7209 */ /* 0x000fe20007810000 */
[----:B------:R1:W-:Y:S01]  /*59a0*/  MUFU.EX2 R87, R93 ;  /* 0x0000005d00577308 */ /* 0x0003e20000000800 */
[----:B0-----:R-:W-:Y:S02]  /*59b0*/  F2FP.SATFINITE.E4M3.F32.PACK_AB_MERGE_C R204, R52, R47, RZ ;  /* 0x0000002f34cc723e */ /* 0x001fe400048070ff */
[----:B------:R-:W-:Y:S02]  /*59c0*/  FMNMX.FTZ R6, R32, R91, !PT ;  /* 0x0000005b20067209 */ /* 0x000fe40007810000 */
[----:B------:R-:W-:Y:S02]  /*59d0*/  F2FP.SATFINITE.E4M3.F32.PACK_AB_MERGE_C R204, R50, R3, R204 ;  /* 0x0000000332cc723e */ /* 0x000fe400048070cc */
[----:B------:R-:W-:Y:S01]  /*59e0*/  FMNMX.FTZ R91, R35, R6, !PT ;  /* 0x00000006235b7209 */ /* 0x000fe20007810000 */
[----:B------:R-:W-:Y:S03]  /*59f0*/  MUFU.EX2 R54, R54 ;  /* 0x0000003600367308 */ /* 0x000fe60000000800 */
[----:B------:R-:W-:Y:S01]  /*5a00*/  FMNMX.FTZ R6, R34, R91, !PT ;  /* 0x0000005b22067209 */ /* 0x000fe20007810000 */
[--C-:B------:R-:W-:Y:S01]  /*5a10*/  FFMA.FTZ R91, R96, UR10, -R113.reuse ;  /* 0x0000000a605b7c23 */ /* 0x100fe20008010871 */
[----:B------:R-:W-:-:S01]  /*5a20*/  FFMA.FTZ R96, R101, UR10, -R113 ;  /* 0x0000000a65607c23 */ /* 0x000fc20008010871 */
[----:B------:R-:W-:Y:S01]  /*5a30*/  IMAD.U32 R101, RZ, RZ, UR10 ;  /* 0x0000000aff657e24 */ /* 0x000fe2000f8e00ff */
[----:B-1----:R-:W-:Y:S01]  /*5a40*/  FMNMX.FTZ R93, R37, R6, !PT ;  /* 0x00000006255d7209 */ /* 0x002fe20007810000 */
        /* <DEDUP_REMOVED lines=9> */
[----:B------:R1:W-:Y:S01]  /*5ae0*/  MUFU.EX2 R93, R98 ;  /* 0x00000062005d7308 */ /* 0x0003e20000000800 */
[----:B0-----:R-:W-:Y:S02]  /*5af0*/  F2FP.SATFINITE.E4M3.F32.PACK_AB_MERGE_C R206, R75, R74, RZ ;  /* 0x0000004a4bce723e */ /* 0x001fe400048070ff */
[----:B------:R-:W-:Y:S01]  /*5b00*/  FMNMX.FTZ R6, R4, R95, !PT ;  /* 0x0000005f04067209 */ /* 0x000fe20007810000 */
[----:B------:R-:W-:-:S01]  /*5b10*/  FFMA.FTZ R95, R100, UR10, -R113 ;  /* 0x0000000a645f7c23 */ /* 0x000fc20008010871 */
[----:B------:R-:W-:Y:S02]  /*5b20*/  F2FP.SATFINITE.E4M3.F32.PACK_AB_MERGE_C R206, R54, R49, R206 ;  /* 0x0000003136ce723e */ /* 0x000fe400048070ce */
[----:B------:R-:W-:Y:S01]  /*5b30*/  FMNMX.FTZ R97, R5, R6, !PT ;  /* 0x0000000605617209 */ /* 0x000fe20007810000 */
[----:B------:R-:W-:Y:S01]  /*5b40*/  MUFU.EX2 R76, R76 ;  /* 0x0000004c004c7308 */ /* 0x000fe20000000800 */
[----:B-1----:R-:W-:-:S02]  /*5b50*/  FFMA.FTZ R98, R103, UR10, -R113 ;  /* 0x0000000a67627c23 */ /* 0x002fc40008010871 */
[----:B------:R-:W-:-:S04]  /*5b60*/  FMNMX.FTZ R6, R8, R97, !PT ;  /* 0x0000006108067209 */ /* 0x000fc80007810000 */
[----:B------:R-:W-:Y:S01]  /*5b70*/  FMNMX.FTZ R97, R9, R6, !PT ;  /* 0x0000000609617209 */ /* 0x000fe20007810000 */
[----:B------:R-:W-:Y:S03]  /*5b80*/  MUFU.EX2 R78, R78 ;  /* 0x0000004e004e7308 */ /* 0x000fe60000000800 */
[----:B------:R-:W-:Y:S01]  /*5b90*/  FMNMX.FTZ R6, R10, R97, !PT ;  /* 0x000000610a067209 */ /* 0x000fe20007810000 */
[----:B------:R-:W-:-:S03]  /*5ba0*/  FFMA.FTZ R97, R102, UR10, -R113 ;  /* 0x0000000a66617c23 */ /* 0x000fc60008010871 */
[----:B------:R-:W-:Y:S01]  /*5bb0*/  FMNMX.FTZ R6, R11, R6, !PT ;  /* 0x000000060b067209 */ /* 0x000fe20007810000 */
[----:B------:R-:W0:Y:S03]  /*5bc0*/  MUFU.EX2 R79, R79 ;  /* 0x0000004f004f7308 */ /* 0x000e260000000800 */
[----:B------:R-:W-:-:S04]  /*5bd0*/  FMNMX.FTZ R99, R53, R6, !PT ;  /* 0x0000000635637209 */ /* 0x000fc80007810000 */
[----:B------:R-:W-:Y:S01]  /*5be0*/  FMNMX.FTZ R6, R56, R99, !PT ;  /* 0x0000006338067209 */ /* 0x000fe20007810000 */
[----:B------:R-:W1:Y:S03]  /*5bf0*/  MUFU.EX2 R80, R80 ;  /* 0x0000005000507308 */ /* 0x000e660000000800 */
[----:B------:R-:W-:-:S04]  /*5c00*/  FMNMX.FTZ R6, R55, R6, !PT ;  /* 0x0000000637067209 */ /* 0x000fc80007810000 */
[----:B------:R-:W-:Y:S01]  /*5c10*/  FMNMX.FTZ R99, R57, R6, !PT ;  /* 0x0000000639637209 */ /* 0x000fe20007810000 */
[----:B------:R-:W-:Y:S01]  /*5c20*/  MUFU.EX2 R82, R82 ;  /* 0x0000005200527308 */ /* 0x000fe20000000800 */
[----:B0-----:R-:W-:Y:S02]  /*5c30*/  F2FP.SATFINITE.E4M3.F32.PACK_AB_MERGE_C R200, R79, R78, RZ ;  /* 0x0000004e4fc8723e */ /* 0x001fe400048070ff */
[----:B------:R-:W-:Y:S02]  /*5c40*/  FMNMX.FTZ R6, R38, R99, !PT ;  /* 0x0000006326067209 */ /* 0x000fe40007810000 */
[----:B------:R-:W-:Y:S02]  /*5c50*/  F2FP.SATFINITE.E4M3.F32.PACK_AB_MERGE_C R200, R76, R51, R200 ;  /* 0x000000334cc8723e */ /* 0x000fe400048070c8 */
[----:B------:R-:W-:Y:S01]  /*5c60*/  FMNMX.FTZ R99, R39, R6, !PT ;  /* 0x0000000627637209 */ /* 0x000fe20007810000 */
[----:B------:R-:W0:Y:S01]  /*5c70*/  MUFU.EX2 R88, R88 ;  /* 0x0000005800587308 */ /* 0x000e220000000800 */
[----:B-1----:R-:W-:-:S02]  /*5c80*/  F2FP.SATFINITE.E4M3.F32.PACK_AB_MERGE_C R202, R80, R77, R202 ;  /* 0x0000004d50ca723e */ /* 0x002fc400048070ca */
[----:B------:R-:W-:-:S04]  /*5c90*/  FMNMX.FTZ R99, R40, R99, !PT ;  /* 0x0000006328637209 */ /* 0x000fc80007810000 */
[----:B------:R-:W-:Y:S01]  /*5ca0*/  FMNMX.FTZ R6, R44, R99, !PT ;  /* 0x000000632c067209 */ /* 0x000fe20007810000 */
[----:B------:R-:W-:Y:S03]  /*5cb0*/  MUFU.EX2 R86, R86 ;  /* 0x0000005600567308 */ /* 0x000fe60000000800 */
[----:B------:R-:W-:-:S05]  /*5cc0*/  FMNMX.FTZ R6, R43, R6, !PT ;  /* 0x000000062b067209 */ /* 0x000fca0007810000 */
[----:B------:R-:W1:Y:S01]  /*5cd0*/  SHFL.BFLY PT, R99, R6, 0x2, 0x1f ;  /* 0x0c401f0006637f89 */ /* 0x000e6200000e0000 */
[----:B------:R-:W-:Y:S01]  /*5ce0*/  MUFU.EX2 R89, R89 ;  /* 0x0000005900597308 */ /* 0x000fe20000000800 */
[----:B0-----:R-:W-:-:S04]  /*5cf0*/  F2FP.SATFINITE.E4M3.F32.PACK_AB_MERGE_C R196, R88, R85, RZ ;  /* 0x0000005558c4723e */ /* 0x001fc800048070ff */
[----:B------:R-:W-:-:S03]  /*5d00*/  F2FP.SATFINITE.E4M3.F32.PACK_AB_MERGE_C R196, R83, R82, R196 ;  /* 0x0000005253c4723e */ /* 0x000fc600048070c4 */
[----:B------:R-:W0:Y:S08]  /*5d10*/  MUFU.EX2 R90, R90 ;  /* 0x0000005a005a7308 */ /* 0x000e300000000800 */
[----:B------:R-:W2:Y:S01]  /*5d20*/  MUFU.EX2 R94, R94 ;  /* 0x0000005e005e7308 */ /* 0x000ea20000000800 */
[----:B-1----:R-:W-:-:S07]  /*5d30*/  FMNMX.FTZ R99, R6, R99, !PT ;  /* 0x0000006306637209 */ /* 0x002fce0007810000 */
[----:B------:R-:W-:Y:S01]  /*5d40*/  MUFU.EX2 R91, R91 ;  /* 0x0000005b005b7308 */ /* 0x000fe20000000800 */
[----:B0-----:R-:W-:Y:S01]  /*5d50*/  F2FP.SATFINITE.E4M3.F32.PACK_AB_MERGE_C R198, R90, R89, RZ ;  /* 0x000000595ac6723e */ /* 0x001fe200048070ff */
[----:B------:R-:W0:Y:S03]  /*5d60*/  SHFL.BFLY PT, R6, R99, 0x1, 0x1f ;  /* 0x0c201f0063067f89 */ /* 0x000e2600000e0000 */
[----:B------:R-:W-:-:S03]  /*5d70*/  F2FP.SATFINITE.E4M3.F32.PACK_AB_MERGE_C R198, R87, R86, R198 ;  /* 0x0000005657c6723e */ /* 0x000fc600048070c6 */
[----:B------:R-:W1:Y:S01]  /*5d80*/  MUFU.EX2 R92, R92 ;  /* 0x0000005c005c7308 */ /* 0x000e620000000800 */
[----:B--2---:R-:W-:-:S07]  /*5d90*/  F2FP.SATFINITE.E4M3.F32.PACK_AB_MERGE_C R192, R94, R93, RZ ;  /* 0x0000005d5ec0723e */ /* 0x004fce00048070ff */
[----:B------:R-:W-:Y:S08]  /*5da0*/  MUFU.EX2 R97, R97 ;  /* 0x0000006100617308 */ /* 0x000ff00000000800 */
[----:B------:R-:W-:Y:S01]  /*5db0*/  MUFU.EX2 R98, R98 ;  /* 0x0000006200627308 */ /* 0x000fe20000000800 */
[----:B-1----:R-:W-:Y:S02]  /*5dc0*/  F2FP.SATFINITE.E4M3.F32.PACK_AB_MERGE_C R192, R92, R91, R192 ;  /* 0x0000005b5cc0723e */ /* 0x002fe400048070c0 */
[----:B0-----:R-:W-:-:S04]  /*5dd0*/  FMNMX.FTZ R6, R99, R6, !PT ;  /* 0x0000000663067209 */ /* 0x001fc80007810000 */
[C---:B------:R-:W-:Y:S01]  /*5de0*/  FSETP.NEU.FTZ.AND P1, PT, R6.reuse, -INF , PT ;  /* 0xff8000000600780b */ /* 0x040fe20003f3d000 */
[----:B------:R-:W-:-:S01]  /*5df0*/  FFMA.FTZ R101, R6, R101, -8 ;  /* 0xc100000006657423 */ /* 0x000fc20000010065 */
[----:B------:R-:W-:Y:S04]  /*5e00*/  MUFU.EX2 R95, R95 ;  /* 0x0000005f005f7308 */ /* 0x000fe80000000800 */
[----:B------:R-:W-:Y:S02]  /*5e10*/  FSEL R101, R101, RZ, P1 ;  /* 0x000000ff65657208 */ /* 0x000fe40000800000 */
[----:B------:R-:W-:Y:S02]  /*5e20*/  PLOP3.LUT P1, PT, PT, PT, UP1, 0x40, 0x0 ;  /* 0x000000000000781c */ /* 0x000fe40003f2e818 */
        /* <DEDUP_REMOVED lines=20> */
[----:B------:R-:W-:Y:S01]  /*5f70*/  FADD.FTZ R35, R47, R110 ;  /* 0x0000006e2f237221 */ /* 0x000fe20000010000 */
[----:B------:R-:W-:-:S01]  /*5f80*/  FFMA.FTZ R29, R31, UR10, -R101 ;  /* 0x0000000a1f1d7c23 */ /* 0x000fc20008010865 */
[--C-:B------:R-:W-:Y:S01]  /*5f90*/  FFMA.FTZ R31, R33, UR10, -R101.reuse ;  /* 0x0000000a211f7c23 */ /* 0x100fe20008010865 */
[----:B------:R-:W-:-:S01]  /*5fa0*/  FFMA.FTZ R33, R34, UR10, -R101 ;  /* 0x0000000a22217c23 */ /* 0x000fc20008010865 */
[----:B------:R-:W1:Y:S01]  /*5fb0*/  MUFU.EX2 R103, R103 ;  /* 0x0000006700677308 */ /* 0x000e620000000800 */
[----:B------:R-:W-:-:S01]  /*5fc0*/  FFMA.FTZ R107, R107, UR10, -R101 ;  /* 0x0000000a6b6b7c23 */ /* 0x000fc20008010865 */
[----:B------:R-:W-:Y:S01]  /*5fd0*/  FADD.FTZ R34, R52, R35 ;  /* 0x0000002334227221 */ /* 0x000fe20000010000 */
[----:B------:R-:W-:-:S01]  /*5fe0*/  FFMA.FTZ R106, R106, UR10, -R101 ;  /* 0x0000000a6a6a7c23 */ /* 0x000fc20008010865 */
[--C-:B------:R-:W-:Y:S01]  /*5ff0*/  FFMA.FTZ R105, R105, UR10, -R101.reuse ;  /* 0x0000000a69697c23 */ /* 0x100fe20008010865 */
[----:B------:R-:W-:-:S01]  /*6000*/  FFMA.FTZ R12, R12, UR10, -R101 ;  /* 0x0000000a0c0c7c23 */ /* 0x000fc20008010865 */
[----:B------:R-:W-:Y:S01]  /*6010*/  FADD.FTZ R35, R49, R34 ;  /* 0x0000002231237221 */ /* 0x000fe20000010000 */
[----:B------:R-:W-:-:S01]  /*6020*/  FFMA.FTZ R34, R37, UR10, -R101 ;  /* 0x0000000a25227c23 */ /* 0x000fc20008010865 */
[----:B------:R-:W2:Y:S01]  /*6030*/  MUFU.EX2 R104, R104 ;  /* 0x0000006800687308 */ /* 0x000ea20000000800 */
[----:B------:R-:W-:-:S01]  /*6040*/  FFMA.FTZ R37, R36, UR10, -R101 ;  /* 0x0000000a24257c23 */ /* 0x000fc20008010865 */
[----:B0-----:R-:W-:Y:S01]  /*6050*/  FADD.FTZ R36, R99, R100 ;  /* 0x0000006463247221 */ /* 0x001fe20000010000 */
[----:B------:R-:W-:-:S01]  /*6060*/  FADD.FTZ R35, R54, R35 ;  /* 0x0000002336237221 */ /* 0x000fc20000010000 */
[--C-:B------:R-:W-:Y:S01]  /*6070*/  FFMA.FTZ R13, R13, UR10, -R101.reuse ;  /* 0x0000000a0d0d7c23 */ /* 0x100fe20008010865 */
[----:B------:R-:W-:-:S01]  /*6080*/  FFMA.FTZ R28, R28, UR10, -R101 ;  /* 0x0000000a1c1c7c23 */ /* 0x000fc20008010865 */
[----:B------:R-:W-:Y:S01]  /*6090*/  FFMA.FTZ R3, R48, UR10, -R101 ;  /* 0x0000000a30037c23 */ /* 0x000fe20008010865 */
[----:B------:R-:W-:-:S01]  /*60a0*/  FADD.FTZ R110, R74, R35 ;  /* 0x000000234a6e7221 */ /* 0x000fc20000010000 */
[----:B------:R-:W0:Y:S01]  /*60b0*/  MUFU.EX2 R102, R102 ;  /* 0x0000006600667308 */ /* 0x000e220000000800 */
[----:B-1----:R-:W-:-:S01]  /*60c0*/  FADD.FTZ R111, R103, R36 ;  /* 0x00000024676f7221 */ /* 0x002fc20000010000 */
[----:B------:R-:W-:Y:S01]  /*60d0*/  FFMA.FTZ R35, R42, UR10, -R101 ;  /* 0x0000000a2a237c23 */ /* 0x000fe20008010865 */
[----:B------:R-:W-:-:S01]  /*60e0*/  FADD.FTZ R110, R75, R110 ;  /* 0x0000006e4b6e7221 */ /* 0x000fc20000010000 */
[--C-:B------:R-:W-:Y:S01]  /*60f0*/  FFMA.FTZ R36, R41, UR10, -R101.reuse ;  /* 0x0000000a29247c23 */ /* 0x100fe20008010865 */
[----:B------:R-:W-:-:S01]  /*6100*/  FFMA.FTZ R32, R32, UR10, -R101 ;  /* 0x0000000a20207c23 */ /* 0x000fc20008010865 */
[----:B------:R-:W-:Y:S01]  /*6110*/  FFMA.FTZ R46, R46, UR10, -R101 ;  /* 0x0000000a2e2e7c23 */ /* 0x000fe20008010865 */
[----:B------:R-:W-:-:S01]  /*6120*/  FADD.FTZ R113, R51, R110 ;  /* 0x0000006e33717221 */ /* 0x000fc20000010000 */
[----:B------:R-:W1:Y:S01]  /*6130*/  MUFU.EX2 R107, R107 ;  /* 0x0000006b006b7308 */ /* 0x000e620000000800 */
[----:B--2---:R-:W-:-:S01]  /*6140*/  FADD.FTZ R111, R104, R111 ;  /* 0x0000006f686f7221 */ /* 0x004fc20000010000 */
[----:B------:R-:W-:Y:S01]  /*6150*/  FFMA.FTZ R45, R45, UR10, -R101 ;  /* 0x0000000a2d2d7c23 */ /* 0x000fe20008010865 */
[----:B------:R-:W-:-:S01]  /*6160*/  FADD.FTZ R113, R76, R113 ;  /* 0x000000714c717221 */ /* 0x000fc20000010000 */
[--C-:B------:R-:W-:Y:S01]  /*6170*/  FFMA.FTZ R4, R4, UR10, -R101.reuse ;  /* 0x0000000a04047c23 */ /* 0x100fe20008010865 */
[----:B------:R-:W-:-:S01]  /*6180*/  FFMA.FTZ R5, R5, UR10, -R101 ;  /* 0x0000000a05057c23 */ /* 0x000fc20008010865 */
[----:B------:R-:W-:Y:S01]  /*6190*/  FFMA.FTZ R8, R8, UR10, -R101 ;  /* 0x0000000a08087c23 */ /* 0x000fe20008010865 */
[----:B------:R-:W-:-:S01]  /*61a0*/  FADD.FTZ R110, R78, R113 ;  /* 0x000000714e6e7221 */ /* 0x000fc20000010000 */
[----:B------:R-:W2:Y:S01]  /*61b0*/  MUFU.EX2 R106, R106 ;  /* 0x0000006a006a7308 */ /* 0x000ea20000000800 */
[----:B0-----:R-:W-:-:S01]  /*61c0*/  FADD.FTZ R42, R102, R111 ;  /* 0x0000006f662a7221 */ /* 0x001fc20000010000 */
[----:B------:R-:W-:Y:S01]  /*61d0*/  FFMA.FTZ R9, R9, UR10, -R101 ;  /* 0x0000000a09097c23 */ /* 0x000fe20008010865 */
        /* <DEDUP_REMOVED lines=19> */
[----:B------:R-:W-:Y:S01]  /*6310*/  F2FP.SATFINITE.E4M3.F32.PACK_AB_MERGE_C R103, R104, R103, RZ ;  /* 0x000000676867723e */ /* 0x000fe200048070ff */
[----:B------:R-:W-:-:S01]  /*6320*/  FADD.FTZ R50, R82, R47 ;  /* 0x0000002f52327221 */ /* 0x000fc20000010000 */
[----:B------:R-:W2:Y:S01]  /*6330*/  MUFU.EX2 R13, R13 ;  /* 0x0000000d000d7308 */ /* 0x000ea20000000800 */
[----:B0-----:R-:W-:-:S01]  /*6340*/  FADD.FTZ R41, R105, R42 ;  /* 0x0000002a69297221 */ /* 0x001fc20000010000 */
[----:B------:R-:W-:Y:S01]  /*6350*/  F2FP.SATFINITE.E4M3.F32.PACK_AB_MERGE_C R105, R105, R106, RZ ;  /* 0x0000006a6969723e */ /* 0x000fe200048070ff */
[----:B------:R-:W-:-:S01]  /*6360*/  FADD.FTZ R50, R83, R50 ;  /* 0x0000003253327221 */ /* 0x000fc20000010000 */
[----:B------:R-:W-:-:S02]  /*6370*/  F2FP.SATFINITE.E4M3.F32.PACK_AB_MERGE_C R205, R100, R99, R103 ;  /* 0x0000006364cd723e */ /* 0x000fc40004807067 */
[----:B------:R-:W-:Y:S01]  /*6380*/  F2FP.SATFINITE.E4M3.F32.PACK_AB_MERGE_C R207, R107, R102, R105 ;  /* 0x000000666bcf723e */ /* 0x000fe20004807069 */
        /* <DEDUP_REMOVED lines=10> */
[----:B0-----:R-:W-:-:S01]  /*6430*/  FADD.FTZ R42, R108, R41 ;  /* 0x000000296c2a7221 */ /* 0x001fc20000010000 */
[----:B------:R-:W-:Y:S01]  /*6440*/  F2FP.SATFINITE.E4M3.F32.PACK_AB_MERGE_C R48, R98, R97, RZ ;  /* 0x000000616230723e */ /* 0x000fe200048070ff */
[----:B------:R-:W-:-:S03]  /*6450*/  FADD.FTZ R90, R90, R89 ;  /* 0x000000595a5a7221 */ /* 0x000fc60000010000 */
[----:B------:R-:W-:Y:S01]  /*6460*/  F2FP.SATFINITE.E4M3.F32.PACK_AB_MERGE_C R194, R96, R95, R48 ;  /* 0x0000005f60c2723e */ /* 0x000fe20004807030 */
[----:B------:R-:W-:-:S01]  /*6470*/  FADD.FTZ R47, R91, R90 ;  /* 0x0000005a5b2f7221 */ /* 0x000fc20000010000 */
[----:B------:R-:W0:Y:S01]  /*6480*/  MUFU.EX2 R15, R15 ;  /* 0x0000000f000f7308 */ /* 0x000e220000000800 */
[----:B-1----:R-:W-:-:S01]  /*6490*/  FADD.FTZ R41, R109, R42 ;  /* 0x0000002a6d297221 */ /* 0x002fc20000010000 */
[----:B------:R-:W-:Y:S01]  /*64a0*/  F2FP.SATFINITE.E4M3.F32.PACK_AB_MERGE_C R108, R109, R108, RZ ;  /* 0x0000006c6d6c723e */ /* 0x000fe200048070ff */
[----:B------:R-:W-:-:S03]  /*64b0*/  FADD.FTZ R92, R92, R47 ;  /* 0x0000002f5c5c7221 */ /* 0x000fc60000010000 */
[----:B------:R-:W-:Y:S01]  /*64c0*/  F2FP.SATFINITE.E4M3.F32.PACK_AB_MERGE_C R201, R13, R12, R108 ;  /* 0x0000000c0dc9723e */ /* 0x000fe2000480706c */
[----:B------:R-:W-:-:S01]  /*64d0*/  FADD.FTZ R93, R93, R92 ;  /* 0x0000005c5d5d7221 */ /* 0x000fc20000010000 */
        /* <DEDUP_REMOVED lines=10> */
[----:B------:R-:W-:-:S05]  /*6580*/  FADD.FTZ R98, R98, R97 ;  /* 0x0000006162627221 */ /* 0x000fca0000010000 */
        /* <DEDUP_REMOVED lines=13> */
[----:B-1----:R-:W-:-:S01]  /*6660*/  FADD.FTZ R42, R26, R41 ;  /* 0x000000291a2a7221 */ /* 0x002fc20000010000 */
[----:B------:R-:W-:-:S06]  /*6670*/  FFMA.FTZ R41, R38, UR10, -R101 ;  /* 0x0000000a26297c23 */ /* 0x000fcc0008010865 */
[----:B------:R-:W1:Y:S01]  /*6680*/  MUFU.EX2 R32, R32 ;  /* 0x0000002000207308 */ /* 0x000e620000000800 */
[----:B--2---:R-:W-:-:S07]  /*6690*/  FADD.FTZ R42, R29, R42 ;  /* 0x0000002a1d2a7221 */ /* 0x004fce0000010000 */
[----:B------:R-:W2:Y:S01]  /*66a0*/  MUFU.EX2 R30, R30 ;  /* 0x0000001e001e7308 */ /* 0x000ea20000000800 */
[----:B0-----:R-:W-:-:S07]  /*66b0*/  FADD.FTZ R47, R31, R42 ;  /* 0x0000002a1f2f7221 */ /* 0x001fce0000010000 */
        /* <DEDUP_REMOVED lines=12> */
[----:B------:R-:W-:Y:S01]  /*6780*/  MUFU.EX2 R59, R59 ;  /* 0x0000003b003b7308 */ /* 0x000fe20000000800 */
[----:B--2---:R-:W-:-:S01]  /*6790*/  FADD.FTZ R42, R37, R42 ;  /* 0x0000002a252a7221 */ /* 0x004fc20000010000 */
[----:B------:R-:W-:-:S04]  /*67a0*/  F2FP.SATFINITE.E4M3.F32.PACK_AB_MERGE_C R34, R37, R34, RZ ;  /* 0x000000222522723e */ /* 0x000fc800048070ff */
[----:B------:R-:W-:Y:S02]  /*67b0*/  F2FP.SATFINITE.E4M3.F32.PACK_AB_MERGE_C R193, R33, R30, R34 ;  /* 0x0000001e21c1723e */ /* 0x000fe40004807022 */
[----:B------:R-:W1:Y:S01]  /*67c0*/  MUFU.EX2 R60, R60 ;  /* 0x0000003c003c7308 */ /* 0x000e620000000800 */
[----:B0-----:R-:W-:-:S07]  /*67d0*/  FADD.FTZ R21, R35, R42 ;  /* 0x0000002a23157221 */ /* 0x001fce0000010000 */
[----:B------:R-:W0:Y:S08]  /*67e0*/  MUFU.EX2 R36, R36 ;  /* 0x0000002400247308 */ /* 0x000e300000000800 */
[----:B------:R-:W-:Y:S01]  /*67f0*/  MUFU.EX2 R73, R73 ;  /* 0x0000004900497308 */ /* 0x000fe20000000800 */
[----:B-1----:R-:W-:-:S07]  /*6800*/  F2FP.SATFINITE.E4M3.F32.PACK_AB_MERGE_C R24, R60, R59, RZ ;  /* 0x0000003b3c18723e */ /* 0x002fce00048070ff */
[----:B------:R-:W1:Y:S01]  /*6810*/  MUFU.EX2 R72, R72 ;  /* 0x0000004800487308 */ /* 0x000e620000000800 */
[----:B0-----:R-:W-:-:S07]  /*6820*/  FADD.FTZ R21, R36, R21 ;  /* 0x0000001524157221 */ /* 0x001fce0000010000 */
        /* <DEDUP_REMOVED lines=11> */
[----:B------:R-:W-:-:S04]  /*68e0*/  F2FP.SATFINITE.E4M3.F32.PACK_AB_MERGE_C R46, R45, R46, RZ ;  /* 0x0000002e2d2e723e */ /* 0x000fc800048070ff */
[----:B------:R-:W-:Y:S02]  /*68f0*/  F2FP.SATFINITE.E4M3.F32.PACK_AB_MERGE_C R195, R36, R35, R46 ;  /* 0x0000002324c3723e */ /* 0x000fe4000480702e */
[----:B------:R-:W1:Y:S08]  /*6900*/  MUFU.EX2 R3, R3 ;  /* 0x0000000300037308 */ /* 0x000e700000000800 */
[----:B------:R-:W-:Y:S01]  /*6910*/  MUFU.EX2 R61, R61 ;  /* 0x0000003d003d7308 */ /* 0x000fe20000000800 */
[----:B0-----:R-:W-:-:S07]  /*6920*/  F2FP.SATFINITE.E4M3.F32.PACK_AB_MERGE_C R28, R64, R63, RZ ;  /* 0x0000003f401c723e */ /* 0x001fce00048070ff */
[----:B------:R-:W0:Y:S01]  /*6930*/  MUFU.EX2 R62, R62 ;  /* 0x0000003e003e7308 */ /* 0x000e220000000800 */
[----:B-1----:R-:W-:-:S07]  /*6940*/  FADD.FTZ R21, R3, R24 ;  /* 0x0000001803157221 */ /* 0x002fce0000010000 */
        /* <DEDUP_REMOVED lines=12> */
[C---:B0-----:R-:W-:Y:S01]  /*6a10*/  F2FP.SATFINITE.E4M3.F32.PACK_AB_MERGE_C R12, R8.reuse, R5, RZ ;  /* 0x00000005080c723e */ /* 0x041fe200048070ff */
[----:B------:R-:W-:-:S03]  /*6a20*/  FADD.FTZ R8, R8, R13 ;  /* 0x0000000d08087221 */ /* 0x000fc60000010000 */
[----:B------:R-:W-:-:S03]  /*6a30*/  F2FP.SATFINITE.E4M3.F32.PACK_AB_MERGE_C R189, R4, R3, R12 ;  /* 0x0000000304bd723e */ /* 0x000fc6000480700c */
        /* <DEDUP_REMOVED lines=18> */
[----:B------:R-:W1:Y:S01]  /*6b60*/  MUFU.EX2 R57, R57 ;  /* 0x0000003900397308 */ /* 0x000e620000000800 */
[----:B0-----:R-:W-:-:S01]  /*6b70*/  FADD.FTZ R8, R56, R5 ;  /* 0x0000000538087221 */ /* 0x001fc20000010000 */
        /* <DEDUP_REMOVED lines=20> */
[----:B------:R-:W-:-:S06]  /*6cc0*/  FADD.FTZ R58, R58, R69 ;  /* 0x000000453a3a7221 */ /* 0x000fcc0000010000 */
[----:B------:R-:W1:Y:S01]  /*6cd0*/  MUFU.EX2 R43, R43 ;  /* 0x0000002b002b7308 */ /* 0x000e620000000800 */
[----:B--2---:R-:W-:-:S04]  /*6ce0*/  FADD.FTZ R3, R40, R3 ;  /* 0x0000000328037221 */ /* 0x004fc80000010000 */
[----:B0-----:R-:W-:Y:S01]  /*6cf0*/  FADD.FTZ R4, R44, R3 ;  /* 0x000000032c047221 */ /* 0x001fe20000010000 */
[----:B------:R-:W-:Y:S01]  /*6d00*/  VIADD R3, R120, 0xfffffffe ;  /* 0xfffffffe78037836 */ /* 0x000fe20000000000 */
[C---:B-1----:R-:W-:Y:S02]  /*6d10*/  F2FP.SATFINITE.E4M3.F32.PACK_AB_MERGE_C R5, R43.reuse, R44, RZ ;  /* 0x0000002c2b05723e */ /* 0x042fe400048070ff */
[----:B------:R-:W-:-:S02]  /*6d20*/  FADD.FTZ R4, R43, R4 ;  /* 0x000000042b047221 */ /* 0x000fc40000010000 */
[----:B------:R-:W-:Y:S01]  /*6d30*/  F2FP.SATFINITE.E4M3.F32.PACK_AB_MERGE_C R187, R40, R39, R5 ;  /* 0x0000002728bb723e */ /* 0x000fe20004807005 */
[----:B------:R-:W-:-:S01]  /*6d40*/  FADD.FTZ R5, R71, R58 ;  /* 0x0000003a47057221 */ /* 0x000fc20000010000 */
        /* <DEDUP_REMOVED lines=11> */
.L_x_7136:
[----:B------:R-:W-:-:S11]  /*6e00*/  UISETP.NE.AND UP2, UPT, UR7, 0x1, UPT ;  /* 0x000000010700788c */ /* 0x000fd6000bf45270 */
[----:B------:R-:W-:Y:S02]  /*6e10*/  @UP2 ULDC.64 UR18, c[0x0][0x9e8] ;  /* 0x00027a0000122ab9 */ /* 0x000fe40000000a00 */
[----:B------:R-:W-:-:S04]  /*6e20*/  UIMAD.WIDE.U32 UR14, UR11, UR18, URZ ;  /* 0x000000120b0e72a5 */ /* 0x000fc8000f8e003f */
[----:B------:R-:W-:-:S12]  /*6e30*/  @UP2 USHF.R.U32.HI UR11, URZ, UR19, UR15 ;  /* 0x000000133f0b2299 */ /* 0x000fd8000801160f */
.L_x_7137:
[----:B------:R-:W-:-:S04]  /*6e40*/  UIMAD UR7, UR11, UR7, UR7 ;  /* 0x000000070b0772a4 */ /* 0x000fc8000f8e0207 */
[----:B------:R-:W-:-:S04]  /*6e50*/  UISETP.LT.AND UP2, UPT, UR6, UR7, UPT ;  /* 0x000000070600728c */ /* 0x000fc8000bf41270 */
[----:B------:R-:W-:-:S12]  /*6e60*/  USEL UR6, UR6, UR7, UP2 ;  /* 0x0000000706067287 */ /* 0x000fd80009000000 */
.L_x_7135:
[----:B------:R-:W-:Y:S01]  /*6e70*/  UIMAD.WIDE UR6, UR6, 0x2aaaaaab, URZ ;  /* 0x2aaaaaab060678a5 */ /* 0x000fe2000f8e023f */
[----:B------:R-:W-:Y:S02]  /*6e80*/  CS2R R120, SRZ ;  /* 0x0000000000787805 */ /* 0x000fe4000001ff00 */
[----:B------:R-:W-:Y:S02]  /*6e90*/  CS2R R122, SRZ ;  /* 0x00000000007a7805 */ /* 0x000fe4000001ff00 */
        /* <DEDUP_REMOVED lines=68> */
[----:B------:R-:W-:Y:S01]  /*72e0*/  ULDC UR24, c[0x0][0x9e4] ;  /* 0x0002790000187ab9 */ /* 0x000fe20000000800 */
[----:B------:R-:W-:Y:S01]  /*72f0*/  ULDC UR23, c[0x0][0x988] ;  /* 0x0002620000177ab9 */ /* 0x000fe20000000800 */
[----:B------:R-:W-:-:S05]  /*7300*/  ULDC UR22, c[0x0][0x9e0] ;  /* 0x0002780000167ab9 */ /* 0x000fca0000000800 */
.L_x_7156:
        /* <DEDUP_REMOVED lines=9> */
.L_x_7140:
[----:B------:R-:W-:Y:S01]  /*73a0*/  ULEA UR6, UR26, UR45, 0x3 ;  /* 0x0000002d1a067291 */ /* 0x000fe2000f8e183f */
[----:B------:R-:W-:-:S05]  /*73b0*/  IMAD.U32 R8, RZ, RZ, UR25 ;  /* 0x00000019ff087e24 */ /* 0x000fca000f8e00ff */
[----:B------:R-:W-:-:S04]  /*73c0*/  SHF.L.U32 R8, R8, 0x1f, RZ ;  /* 0x0000001f08087819 */ /* 0x000fc800000006ff */
[----:B------:R0:W1:Y:S01]  /*73d0*/  SYNCS.PHASECHK.TRANS64.TRYWAIT P1, [UR6+0x28830], R8 ;  /* 0x02883008ff0075a7 */ /* 0x0000620008020146 */
[----:B------:R-:W-:Y:S05]  /*73e0*/  @!P0 BRA `(.L_x_7141) ;  /* 0x0000000000048947 */ /* 0x000fea0003800000 */
[----:B------:R-:W-:Y:S01]  /*73f0*/  BPT.TRAP 0x1 ;  /* 0x000000040000795c */ /* 0x000fe20000300000 */
.L_x_7141:
[----:B-1----:R-:W-:Y:S05]  /*7400*/  @P1 BRA `(.L_x_7139) ;  /* 0x0000000000081947 */ /* 0x002fea0003800000 */
[----:B------:R-:W1:Y:S02]  /*7410*/  SYNCS.PHASECHK.TRANS64.TRYWAIT P1, [UR6+0x28830], R8 ;  /* 0x02883008ff0075a7 */ /* 0x000e640008020146 */
[----:B-1----:R-:W-:Y:S05]  /*7420*/  @!P1 BRA `(.L_x_7142) ;  /* 0x00000190002c9947 */ /* 0x002fea0003800000 */
.L_x_7139:
        /* <DEDUP_REMOVED lines=27> */
.L_x_7144:
[----:B------:R-:W-:Y:S01]  /*75e0*/  ULEA UR6, UR52, UR45, 0x3 ;  /* 0x0000002d34067291 */ /* 0x000fe2000f8e183f */
[----:B------:R-:W-:-:S05]  /*75f0*/  IMAD.U32 R8, RZ, RZ, UR46 ;  /* 0x0000002eff087e24 */ /* 0x000fca000f8e00ff */
[----:B------:R-:W-:-:S04]  /*7600*/  SHF.L.U32 R8, R8, 0x1f, RZ ;  /* 0x0000001f08087819 */ /* 0x000fc800000006ff */
[----:B------:R0:W1:Y:S01]  /*7610*/  SYNCS.PHASECHK.TRANS64.TRYWAIT P1, [UR6+0x28850], R8 ;  /* 0x02885008ff0075a7 */ /* 0x0000620008020146 */
[----:B------:R-:W-:Y:S05]  /*7620*/  @!P0 BRA `(.L_x_7145) ;  /* 0x0000000000048947 */ /* 0x000fea0003800000 */
[----:B------:R-:W-:Y:S01]  /*7630*/  BPT.TRAP 0x1 ;  /* 0x000000040000795c */ /* 0x000fe20000300000 */
.L_x_7145:
[----:B-1----:R-:W-:Y:S05]  /*7640*/  @P1 BRA `(.L_x_7143) ;  /* 0x0000000000081947 */ /* 0x002fea0003800000 */
[----:B------:R-:W1:Y:S02]  /*7650*/  SYNCS.PHASECHK.TRANS64.TRYWAIT P1, [UR6+0x28850], R8 ;  /* 0x02885008ff0075a7 */ /* 0x000e640008020146 */
[----:B-1----:R-:W-:Y:S05]  /*7660*/  @!P1 BRA `(.L_x_7146) ;  /* 0x0000018c00b49947 */ /* 0x002fea0003800000 */
.L_x_7143:
[----:B------:R-:W-:Y:S01]  /*7670*/  UIADD3 UR6, UR45, 0x400, URZ ;  /* 0x000004002d067890 */ /* 0x000fe2000fffe03f */
[----:B------:R-:W-:Y:S01]  /*7680*/  WARPGROUP.ARRIVE ;  /* 0x00000000000079c5 */ /* 0x000fe20000000000 */
[----:B------:R-:W-:-:S05]  /*7690*/  UMOV UR7, 0x80000020 ;  /* 0x8000002000077882 */ /* 0x000fca0000000000 */
[----:B------:R-:W2:Y:S01]  /*76a0*/  S2R R235, SR_TID.X ;  /* 0x0000000000eb7919 */ /* 0x000ea20000002100 */
[----:B------:R-:W-:Y:S01]  /*76b0*/  USHF.R.U32.HI UR6, URZ, 0x4, UR6 ;  /* 0x000000043f067899 */ /* 0x000fe20008011606 */
[C---:B------:R-:W-:Y:S01]  /*76c0*/  FMUL.FTZ R12, R0.reuse, R28 ;  /* 0x0000001c000c7220 */ /* 0x040fe20000410000 */
[C---:B------:R-:W-:Y:S01]  /*76d0*/  FMUL.FTZ R28, R0.reuse, R38 ;  /* 0x00000026001c7220 */ /* 0x040fe20000410000 */
[C---:B------:R-:W-:Y:S01]  /*76e0*/  FMUL.FTZ R38, R0.reuse, R48 ;  /* 0x0000003000267220 */ /* 0x040fe20000410000 */
[----:B------:R-:W-:Y:S01]  /*76f0*/  ULOP3.LUT UR6, UR6, 0x3fff, URZ, 0xc0, !UPT ;  /* 0x00003fff06067892 */ /* 0x000fe2000f8ec03f */
[----:B------:R-:W-:Y:S01]  /*7700*/  PLOP3.LUT P1, PT, PT, PT, UP0, 0x80, 0x0 ;  /* 0x000000000000781c */ /* 0x000fe20003f2f008 */
[C---:B------:R-:W-:Y:S01]  /*7710*/  FMUL.FTZ R48, R0.reuse, R56 ;  /* 0x0000003800307220 */ /* 0x040fe20000410000 */
[C---:B------:R-:W-:Y:S01]  /*7720*/  FMUL.FTZ R56, R0.reuse, R64 ;  /* 0x0000004000387220 */ /* 0x040fe20000410000 */
[----:B------:R-:W-:Y:S01]  /*7730*/  ULOP3.LUT UR6, UR6, 0x10000, URZ, 0xfc, !UPT ;  /* 0x0001000006067892 */ /* 0x000fe2000f8efc3f */
[C---:B------:R-:W-:Y:S01]  /*7740*/  FMUL.FTZ R64, R0.reuse, R74 ;  /* 0x0000004a00407220 */ /* 0x040fe20000410000 */
[C---:B------:R-:W-:Y:S01]  /*7750*/  FMUL.FTZ R74, R0.reuse, R80 ;  /* 0x00000050004a7220 */ /* 0x040fe20000410000 */
[C---:B------:R-:W-:Y:S01]  /*7760*/  FMUL.FTZ R80, R0.reuse, R90 ;  /* 0x0000005a00507220 */ /* 0x040fe20000410000 */
[----:B------:R-:W-:Y:S01]  /*7770*/  UIMAD UR10, UR52, 0x600, UR6 ;  /* 0x00000600340a78a4 */ /* 0x000fe2000f8e0206 */
[----:B------:R-:W-:Y:S01]  /*7780*/  PLOP3.LUT P2, PT, PT, PT, UP0, 0x80, 0x0 ;  /* 0x000000000000781c */ /* 0x000fe20003f4f008 */
[C---:B------:R-:W-:Y:S01]  /*7790*/  FMUL.FTZ R90, R0.reuse, R96 ;  /* 0x00000060005a7220 */ /* 0x040fe20000410000 */
[C---:B------:R-:W-:Y:S01]  /*77a0*/  FMUL.FTZ R96, R0.reuse, R106 ;  /* 0x0000006a00607220 */ /* 0x040fe20000410000 */
[----:B------:R-:W-:Y:S01]  /*77b0*/  FMUL.FTZ R106, R0, R112 ;  /* 0x00000070006a7220 */ /* 0x000fe20000410000 */
[----:B------:R-:W-:-:S02]  /*77c0*/  VIADD R112, R22, UR39 ;  /* 0x0000002716707c36 */ /* 0x000fc40008000000 */
[C---:B------:R-:W-:Y:S01]  /*77d0*/  FMUL.FTZ R14, R0.reuse, R30 ;  /* 0x0000001e000e7220 */ /* 0x040fe20000410000 */
[----:B------:R-:W-:Y:S01]  /*77e0*/  UMOV UR6, UR10 ;  /* 0x0000000a00067c82 */ /* 0x000fe20008000000 */
[C---:B------:R-:W-:Y:S01]  /*77f0*/  FMUL.FTZ R15, R0.reuse, R31 ;  /* 0x0000001f000f7220 */ /* 0x040fe20000410000 */
[----:B------:R-:W-:Y:S01]  /*7800*/  QGMMA.64x128x32.F32.E4M3.E4M3 R120, R204, gdesc[UR4], R120, gsb0 ;  /* 0x01e00004cc787df3 */ /* 0x000fe20008000878 */
[----:B------:R-:W-:Y:S01]  /*7810*/  UIADD3 UR6, UR10, 0x2, URZ ;  /* 0x000000020a067890 */ /* 0x000fe2000fffe03f */
[C---:B------:R-:W-:Y:S01]  /*7820*/  FMUL.FTZ R30, R0.reuse, R40 ;  /* 0x00000028001e7220 */ /* 0x040fe20000410000 */
[----:B------:R-:W-:Y:S01]  /*7830*/  UMOV UR7, 0x80000020 ;  /* 0x8000002000077882 */ /* 0x000fe20000000000 */
[C---:B------:R-:W-:Y:S01]  /*7840*/  FMUL.FTZ R31, R0.reuse, R41 ;  /* 0x00000029001f7220 */ /* 0x040fe20000410000 */
[----:B------:R-:W-:Y:S02]  /*7850*/  IMAD.U32 R41, RZ, RZ, UR26 ;  /* 0x0000001aff297e24 */ /* 0x000fe4000f8e00ff */
[C---:B01----:R-:W-:Y:S01]  /*7860*/  FMUL.FTZ R8, R0.reuse, R24 ;  /* 0x0000001800087220 */ /* 0x043fe20000410000 */
[C---:B------:R-:W-:Y:S01]  /*7870*/  FMUL.FTZ R9, R0.reuse, R25 ;  /* 0x0000001900097220 */ /* 0x040fe20000410000 */
[C---:B------:R-:W-:Y:S01]  /*7880*/  FMUL.FTZ R11, R0.reuse, R27 ;  /* 0x0000001b000b7220 */ /* 0x040fe20000410000 */
[C---:B------:R-:W-:Y:S01]  /*7890*/  FMUL.FTZ R13, R0.reuse, R29 ;  /* 0x0000001d000d7220 */ /* 0x040fe20000410000 */
[----:B--2---:R-:W-:Y:S01]  /*78a0*/  LOP3.LUT P3, RZ, R235, 0x7f, RZ, 0xc0, !PT ;  /* 0x0000007febff7812 */ /* 0x004fe2000786c0ff */
        /* <DEDUP_REMOVED lines=37> */
[----:B------:R-:W-:Y:S01]  /*7b00*/  SHF.R.U32.HI R235, RZ, 0x7, R235 ;  /* 0x00000007ffeb7819 */ /* 0x000fe200000116eb */
[C---:B------:R-:W-:Y:S01]  /*7b10*/  FMUL.FTZ R62, R0.reuse, R71 ;  /* 0x00000047003e7220 */ /* 0x040fe20000410000 */
[C---:B------:R-:W-:Y:S01]  /*7b20*/  FMUL.FTZ R66, R0.reuse, R72 ;  /* 0x0000004800427220 */ /* 0x040fe20000410000 */
[C---:B------:R-:W-:Y:S01]  /*7b30*/  FMUL.FTZ R70, R0.reuse, R76 ;  /* 0x0000004c00467220 */ /* 0x040fe20000410000 */
[C---:B------:R-:W-:Y:S01]  /*7b40*/  FMUL.FTZ R68, R0.reuse, R78 ;  /* 0x0000004e00447220 */ /* 0x040fe20000410000 */
[C---:B------:R-:W-:Y:S01]  /*7b50*/  FMUL.FTZ R69, R0.reuse, R79 ;  /* 0x0000004f00457220 */ /* 0x040fe20000410000 */
[C---:B------:R-:W-:Y:S01]  /*7b60*/  FMUL.FTZ R75, R0.reuse, R81 ;  /* 0x00000051004b7220 */ /* 0x040fe20000410000 */
[----:B------:R-:W-:Y:S01]  /*7b70*/  FMUL.FTZ R73, R0, R83 ;  /* 0x0000005300497220 */ /* 0x000fe20000410000 */
[----:B------:R-:W-:-:S02]  /*7b80*/  @!P3 VIADD R41, R41, 0x28840 ;  /* 0x000288402929b836 */ /* 0x000fc40000000000 */
        /* <DEDUP_REMOVED lines=33> */
[----:B------:R-:W-:Y:S01]  /*7da0*/  @!P3 PRMT R41, RZ, 0x654, R41 ;  /* 0x00000654ff29b816 */ /* 0x000fe20000000029 */
[----:B------:R-:W-:-:S02]  /*7db0*/  IMAD R114, R3, -0xc0, RZ ;  /* 0xffffff4003727824 */ /* 0x000fc400078e02ff */
[----:B------:R-:W-:Y:S01]  /*7dc0*/  FMUL.FTZ R110, R0, R119 ;  /* 0x00000077006e7220 */ /* 0x000fe20000410000 */
[----:B------:R-:W0:Y:S01]  /*7dd0*/  MUFU.TANH R8, R8 ;  /* 0x0000000800087308 */ /* 0x000e220000002400 */
[----:B------:R-:W-:-:S07]  /*7de0*/  IMAD.IADD R109, R114, 0x1, -R19 ;  /* 0x00000001726d7824 */ /* 0x000fce00078e0a13 */
[----:B------:R-:W1:Y:S08]  /*7df0*/  MUFU.TANH R9, R9 ;  /* 0x0000000900097308 */ /* 0x000e700000002400 */
[----:B------:R-:W2:Y:S08]  /*7e00*/  MUFU.TANH R10, R10 ;  /* 0x0000000a000a7308 */ /* 0x000eb00000002400 */
[----:B------:R-:W3:Y:S08]  /*7e10*/  MUFU.TANH R11, R11 ;  /* 0x0000000b000b7308 */ /* 0x000ef00000002400 */
[----:B------:R-:W4:Y:S08]  /*7e20*/  MUFU.TANH R12, R12 ;  /* 0x0000000c000c7308 */ /* 0x000f300000002400 */
        /* <DEDUP_REMOVED lines=100> */
[----:B------:R-:W-:Y:S01]  /*8470*/  @UP0 ULDC UR6, c[0x0][0x44c] ;  /* 0x0001130000060ab9 */ /* 0x000fe20000000800 */
[----:B------:R-:W-:Y:S01]  /*8480*/  @UP0 ULDC UR7, c[0x0][0x450] ;  /* 0x0001140000070ab9 */ /* 0x000fe20000000800 */
[----:B------:R-:W-:Y:S01]  /*8490*/  @P1 IMAD.HI.U32 R40, R112, UR6, RZ ;  /* 0x0000000670281c27 */ /* 0x000fe2000f8e00ff */
[----:B------:R-:W-:-:S03]  /*84a0*/  PLOP3.LUT P1, PT, PT, PT, UP1, 0x40, 0x0 ;  /* 0x000000000000781c */ /* 0x000fc60003f2e818 */
[----:B------:R-:W0:Y:S01]  /*84b0*/  MUFU.TANH R96, R96 ;  /* 0x0000006000607308 */ /* 0x000e220000002400 */
[----:B------:R-:W-:Y:S02]  /*84c0*/  @P2 SHF.R.U32.HI R112, RZ, UR7, R40 ;  /* 0x00000007ff702c19 */ /* 0x000fe40008011628 */
[----:B------:R-:W-:-:S05]  /*84d0*/  IADD3 R40, -R235, 0xb, RZ ;  /* 0x0000000beb287810 */ /* 0x000fca0007ffe1ff */
        /* <DEDUP_REMOVED lines=16> */
[----:B------:R1:W-:Y:S02]  /*85e0*/  @!P3 SYNCS.ARRIVE.TRANS64.RED.A1T0 RZ, [R41+URZ], RZ ;  /* 0x000000ff29ffb9a7 */ /* 0x0003e4000810043f */
[----:B-1----:R-:W-:-:S04]  /*85f0*/  IADD3 R41, -R19, 0x1, R114 ;  /* 0x0000000113297810 */ /* 0x002fc80007ffe172 */
[----:B------:R-:W-:-:S05]  /*8600*/  IADD3 R41, -R18, R41, R17 ;  /* 0x0000002912297210 */ /* 0x000fca0007ffe111 */
[C---:B------:R-:W-:Y:S02]  /*8610*/  VIADD R118, R41.reuse, UR22 ;  /* 0x0000001629767c36 */ /* 0x040fe40008000000 */
[----:B------:R-:W-:Y:S02]  /*8620*/  VIADD R117, R41, UR21 ;  /* 0x0000001529757c36 */ /* 0x000fe40008000000 */
[--C-:B-----5:R-:W-:Y:S02]  /*8630*/  IMAD.IADD R116, R118, 0x1, R184.reuse ;  /* 0x0000000176747824 */ /* 0x120fe400078e02b8 */
[----:B------:R-:W-:Y:S01]  /*8640*/  IMAD.IADD R115, R117, 0x1, R184 ;  /* 0x0000000175737824 */ /* 0x000fe200078e02b8 */
[----:B0-234-:R-:W-:Y:S06]  /*8650*/  @P1 BRA `(.L_x_7147) ;  /* 0x0000000000541947 */ /* 0x01dfec0003800000 */
        /* <DEDUP_REMOVED lines=12> */
.L_x_7149:
[----:B------:R-:W-:-:S05]  /*8720*/  IMAD.U32 R184, RZ, RZ, UR24 ;  /* 0x00000018ffb87e24 */ /* 0x000fca000f8e00ff */
[----:B------:R-:W-:-:S13]  /*8730*/  ISETP.NE.AND P1, PT, R184, 0x1, PT ;  /* 0x00000001b800780c */ /* 0x000fda0003f25270 */
[----:B------:R-:W0:Y:S02]  /*8740*/  @P1 LDC.64 R40, c[0x0][0x9e8] ;  /* 0x00027a00ff281b82 */ /* 0x000e240000000a00 */
[----:B0-----:R-:W-:-:S05]  /*8750*/  @P1 IMAD.HI.U32 R40, R119, R40, RZ ;  /* 0x0000002877281227 */ /* 0x001fca00078e00ff */
[----:B------:R-:W-:-:S07]  /*8760*/  @P1 SHF.R.U32.HI R119, RZ, R41, R40 ;  /* 0x00000029ff771219 */ /* 0x000fce0000011628 */
.L_x_7150:
[----:B------:R-:W-:Y:S05]  /*8770*/  BSYNC B0 ;  /* 0x0000000000007941 */ /* 0x000fea0003800000 */
.L_x_7148:
[----:B------:R-:W-:-:S05]  /*8780*/  IMAD R119, R119, R184, R109 ;  /* 0x000000b877777224 */ /* 0x000fca00078e026d */
[----:B------:R-:W-:Y:S02]  /*8790*/  VIADDMNMX R116, R119, R184, R116, PT ;  /* 0x000000b877747246 */ /* 0x000fe40003800174 */
[----:B------:R-:W-:-:S07]  /*87a0*/  VIMNMX R115, R115, R119, !PT ;  /* 0x0000007773737248 */ /* 0x000fce0007fe0100 */
.L_x_7147:
[C---:B------:R-:W-:Y:S01]  /*87b0*/  ISETP.GE.AND P3, PT, R114.reuse, 0x9, PT ;  /* 0x000000097200780c */ /* 0x040fe20003f66270 */
[----:B------:R-:W0:Y:S01]  /*87c0*/  SHFL.IDX PT, R41, R112, 0x1, 0x1c1f ;  /* 0x003c1f0070297f89 */ /* 0x000e2200000e0000 */
[C---:B------:R-:W-:Y:S02]  /*87d0*/  ISETP.GE.AND P1, PT, R114.reuse, 0x2, PT ;  /* 0x000000027200780c */ /* 0x040fe40003f26270 */
[----:B------:R-:W-:Y:S02]  /*87e0*/  ISETP.GE.AND P4, PT, R114, 0xa, PT ;  /* 0x0000000a7200780c */ /* 0x000fe40003f86270 */
[----:B------:R-:W-:Y:S02]  /*87f0*/  LOP3.LUT R16, R16, 0xfffffffd, RZ, 0xc0, !PT ;  /* 0xfffffffd10107812 */ /* 0x000fe400078ec0ff */
[----:B------:R-:W-:Y:S02]  /*8800*/  ISETP.GT.AND P2, PT, R115, 0x1, !P1 ;  /* 0x000000017300780c */ /* 0x000fe40004f44270 */
[----:B------:R-:W-:-:S02]  /*8810*/  LOP3.LUT R2, R2, 0xfffffdff, RZ, 0xc0, !PT ;  /* 0xfffffdff02027812 */ /* 0x000fc400078ec0ff */
[----:B------:R-:W-:Y:S02]  /*8820*/  ISETP.LT.OR P2, PT, R116, 0x2, P2 ;  /* 0x000000027400780c */ /* 0x000fe40001741670 */
[----:B------:R-:W-:Y:S02]  /*8830*/  @P3 LOP3.LUT R16, R16, 0x2, RZ, 0xfc, !PT ;  /* 0x0000000210103812 */ /* 0x000fe400078efcff */
[----:B------:R-:W-:Y:S02]  /*8840*/  FSEL R40, R9, -INF , !P2 ;  /* 0xff80000009287808 */ /* 0x000fe40005000000 */
[----:B------:R-:W-:Y:S02]  /*8850*/  LOP3.LUT R16, R16, 0xfffffffb, RZ, 0xc0, !PT ;  /* 0xfffffffb10107812 */ /* 0x000fe400078ec0ff */
[----:B------:R-:W-:Y:S02]  /*8860*/  ISETP.GT.AND P3, PT, R115, 0x8, !P3 ;  /* 0x000000087300780c */ /* 0x000fe40005f64270 */
[----:B------:R-:W-:-:S02]  /*8870*/  @P4 LOP3.LUT R16, R16, 0x4, RZ, 0xfc, !PT ;  /* 0x0000000410104812 */ /* 0x000fc400078efcff */
[----:B------:R-:W-:Y:S01]  /*8880*/  ISETP.GT.AND P2, PT, R115, 0x9, !P4 ;  /* 0x000000097300780c */ /* 0x000fe20006744270 */
[--C-:B0-----:R-:W-:Y:S01]  /*8890*/  IMAD.IADD R118, R118, 0x1, R41.reuse ;  /* 0x0000000176767824 */ /* 0x101fe200078e0229 */
[----:B------:R-:W-:Y:S01]  /*88a0*/  ISETP.GE.AND P4, PT, R114, 0x11, PT ;  /* 0x000000117200780c */ /* 0x000fe20003f86270 */
[----:B------:R-:W-:Y:S01]  /*88b0*/  IMAD.IADD R117, R117, 0x1, R41 ;  /* 0x0000000175757824 */ /* 0x000fe200078e0229 */
[C---:B------:R-:W-:Y:S02]  /*88c0*/  ISETP.LT.OR P3, PT, R116.reuse, 0x9, P3 ;  /* 0x000000097400780c */ /* 0x040fe40001f61670 */
[----:B------:R-:W-:Y:S02]  /*88d0*/  ISETP.LT.OR P2, PT, R116, 0xa, P2 ;  /* 0x0000000a7400780c */ /* 0x000fe40001741670 */
[----:B------:R-:W-:Y:S02]  /*88e0*/  FSEL R12, R12, -INF , !P3 ;  /* 0xff8000000c0c7808 */ /* 0x000fe40005800000 */
[----:B------:R-:W-:-:S02]  /*88f0*/  ISETP.GE.AND P3, PT, R114, 0x12, PT ;  /* 0x000000127200780c */ /* 0x000fc40003f66270 */
[----:B------:R-:W-:Y:S02]  /*8900*/  LOP3.LUT R16, R16, 0xfffffff7, RZ, 0xc0, !PT ;  /* 0xfffffff710107812 */ /* 0x000fe400078ec0ff */
[----:B------:R-:W-:Y:S02]  /*8910*/  FSEL R13, R13, -INF , !P2 ;  /* 0xff8000000d0d7808 */ /* 0x000fe40005000000 */
[----:B------:R-:W-:Y:S02]  /*8920*/  ISETP.GT.AND P2, PT, R115, 0x10, !P4 ;  /* 0x000000107300780c */ /* 0x000fe40006744270 */
[----:B------:R-:W-:Y:S02]  /*8930*/  @P4 LOP3.LUT R16, R16, 0x8, RZ, 0xfc, !PT ;  /* 0x0000000810104812 */ /* 0x000fe400078efcff */
[----:B------:R-:W-:Y:S02]  /*8940*/  ISETP.LT.OR P2, PT, R116, 0x11, P2 ;  /* 0x000000117400780c */ /* 0x000fe40001741670 */
[----:B------:R-:W-:-:S02]  /*8950*/  LOP3.LUT R16, R16, 0xffffffef, RZ, 0xc0, !PT ;  /* 0xffffffef10107812 */ /* 0x000fc400078ec0ff */
[----:B------:R-:W-:Y:S02]  /*8960*/  FSEL R20, R20, -INF , !P2 ;  /* 0xff80000014147808 */ /* 0x000fe40005000000 */
[----:B------:R-:W-:Y:S02]  /*8970*/  @P3 LOP3.LUT R16, R16, 0x10, RZ, 0xfc, !PT ;  /* 0x0000001010103812 */ /* 0x000fe400078efcff */
[----:B------:R-:W-:Y:S02]  /*8980*/  ISETP.GT.AND P2, PT, R115, 0x11, !P3 ;  /* 0x000000117300780c */ /* 0x000fe40005f44270 */
[----:B------:R-:W-:Y:S02]  /*8990*/  ISETP.GE.AND P3, PT, R114, 0x19, PT ;  /* 0x000000197200780c */ /* 0x000fe40003f66270 */
[----:B------:R-:W-:Y:S02]  /*89a0*/  ISETP.LT.OR P2, PT, R116, 0x12, P2 ;  /* 0x000000127400780c */ /* 0x000fe40001741670 */
[----:B------:R-:W-:-:S02]  /*89b0*/  LOP3.LUT R16, R16, 0x7fffffff, RZ, 0xc0, !PT ;  /* 0x7fffffff10107812 */ /* 0x000fc400078ec0ff */
[----:B------:R-:W-:Y:S02]  /*89c0*/  FSEL R21, R21, -INF , !P2 ;  /* 0xff80000015157808 */ /* 0x000fe40005000000 */
[----:B------:R-:W-:-:S04]  /*89d0*/  ISETP.GT.AND P2, PT, R115, 0x18, !P3 ;  /* 0x000000187300780c */ /* 0x000fc80005f44270 */
[----:B------:R-:W-:Y:S02]  /*89e0*/  ISETP.LT.OR P2, PT, R116, 0x19, P2 ;  /* 0x000000197400780c */ /* 0x000fe40001741670 */
        /* <DEDUP_REMOVED lines=240> */
[----:B------:R-:W-:-:S13]  /*98f0*/  ISETP.GE.AND P6, PT, R114, 0xba, PT ;  /* 0x000000ba7200780c */ /* 0x000fda0003fc6270 */
[----:B------:R-:W-:Y:S02]  /*9900*/  @P6 LOP3.LUT R2, R2, 0x400, RZ, 0xfc, !PT ;  /* 0x0000040002026812 */ /* 0x000fe400078efcff */
[----:B------:R-:W-:-:S04]  /*9910*/  ISETP.GT.AND P6, PT, R115, 0xb9, !P6 ;  /* 0x000000b97300780c */ /* 0x000fc800077c4270 */
[----:B------:R-:W-:-:S04]  /*9920*/  ISETP.LT.OR P6, PT, R116, 0xba, P6 ;  /* 0x000000ba7400780c */ /* 0x000fc800037c1670 */
[----:B------:R-:W-:Y:S02]  /*9930*/  FSEL R113, R113, -INF , !P6 ;  /* 0xff80000071717808 */ /* 0x000fe40007000000 */
[----:B------:R-:W-:-:S13]  /*9940*/  PLOP3.LUT P6, PT, PT, PT, UP1, 0x40, 0x0 ;  /* 0x000000000000781c */ /* 0x000fda0003fce818 */
[----:B------:R-:W-:Y:S05]  /*9950*/  @P6 BRA `(.L_x_7151) ;  /* 0x0000000000546947 */ /* 0x000fea0003800000 */
        /* <DEDUP_REMOVED lines=12> */
.L_x_7153:
[----:B------:R-:W-:-:S05]  /*9a20*/  IMAD.U32 R112, RZ, RZ, UR24 ;  /* 0x00000018ff707e24 */ /* 0x000fca000f8e00ff */
[----:B------:R-:W-:-:S13]  /*9a30*/  ISETP.NE.AND P6, PT, R112, 0x1, PT ;  /* 0x000000017000780c */ /* 0x000fda0003fc5270 */
[----:B------:R-:W0:Y:S02]  /*9a40*/  @P6 LDC.64 R8, c[0x0][0x9e8] ;  /* 0x00027a00ff086b82 */ /* 0x000e240000000a00 */
[----:B0-----:R-:W-:-:S05]  /*9a50*/  @P6 IMAD.HI.U32 R8, R41, R8, RZ ;  /* 0x0000000829086227 */ /* 0x001fca00078e00ff */
[----:B------:R-:W-:-:S07]  /*9a60*/  @P6 SHF.R.U32.HI R41, RZ, R9, R8 ;  /* 0x00000009ff296219 */ /* 0x000fce0000011608 */
.L_x_7154:
[----:B------:R-:W-:Y:S05]  /*9a70*/  BSYNC B0 ;  /* 0x0000000000007941 */ /* 0x000fea0003800000 */
.L_x_7152:
[----:B------:R-:W-:-:S05]  /*9a80*/  IMAD R41, R41, R112, R109 ;  /* 0x0000007029297224 */ /* 0x000fca00078e026d */
[----:B------:R-:W-:Y:S02]  /*9a90*/  VIADDMNMX R118, R41, R112, R118, PT ;  /* 0x0000007029767246 */ /* 0x000fe40003800176 */
[----:B------:R-:W-:-:S07]  /*9aa0*/  VIMNMX R117, R117, R41, !PT ;  /* 0x0000002975757248 */ /* 0x000fce0007fe0100 */
.L_x_7151:
        /* <DEDUP_REMOVED lines=56> */
[----:B------:R-:W-:Y:S02]  /*9e30*/  ISETP.GT.AND P1, PT, R117, 0x21, !P6 ;  /* 0x000000217500780c */ /* 0x000fe40007724270 */
[----:B------:R-:W-:Y:S02]  /*9e40*/  LOP3.LUT P6, RZ, R16, 0x8000000, RZ, 0xc0, !PT ;  /* 0x0800000010ff7812 */ /* 0x000fe400078cc0ff */
        /* <DEDUP_REMOVED lines=65> */
[----:B------:R-:W-:Y:S02]  /*a260*/  ISETP.LT.OR P2, PT, R118, 0xaa, P2 ;  /* 0x000000aa7600780c */ /* 0x000fe40001741670 */
[----:B------:R-:W-:Y:S02]  /*a270*/  FSEL R54, R54, -INF , !P1 ;  /* 0xff80000036367808 */ /* 0x000fe40004800000 */
[----:B------:R-:W-:Y:S02]  /*a280*/  LOP3.LUT P1, RZ, R16, 0x10000000, RZ, 0xc0, !PT ;  /* 0x1000000010ff7812 */ /* 0x000fe4000782c0ff */
[C---:B------:R-:W-:Y:S02]  /*a290*/  ISETP.GT.AND P3, PT, R117.reuse, 0xb0, !P3 ;  /* 0x000000b07500780c */ /* 0x040fe40005f64270 */
[----:B------:R-:W-:Y:S02]  /*a2a0*/  ISETP.GT.AND P1, PT, R117, 0x49, !P1 ;  /* 0x000000497500780c */ /* 0x000fe40004f24270 */
[----:B------:R-:W-:-:S02]  /*a2b0*/  FSEL R101, R101, -INF , !P2 ;  /* 0xff80000065657808 */ /* 0x000fc40005000000 */
[----:B------:R-:W-:Y:S02]  /*a2c0*/  ISETP.LT.OR P1, PT, R118, 0x4a, P1 ;  /* 0x0000004a7600780c */ /* 0x000fe40000f21670 */
[----:B------:R-:W-:Y:S02]  /*a2d0*/  ISETP.GT.AND P4, PT, R117, 0xb1, !P4 ;  /* 0x000000b17500780c */ /* 0x000fe40006784270 */
[----:B------:R-:W-:Y:S02]  /*a2e0*/  FSEL R55, R55, -INF , !P1 ;  /* 0xff80000037377808 */ /* 0x000fe40004800000 */
[----:B------:R-:W-:Y:S02]  /*a2f0*/  ISETP.GT.AND P1, PT, R117, 0x50, !P6 ;  /* 0x000000507500780c */ /* 0x000fe40007724270 */
[----:B------:R-:W-:Y:S02]  /*a300*/  LOP3.LUT P6, RZ, R16, 0x10000, RZ, 0xc0, !PT ;  /* 0x0001000010ff7812 */ /* 0x000fe400078cc0ff */
[----:B------:R-:W-:-:S02]  /*a310*/  ISETP.LT.OR P1, PT, R118, 0x51, P1 ;  /* 0x000000517600780c */ /* 0x000fc40000f21670 */
[----:B0-----:R-:W-:Y:S02]  /*a320*/  FMNMX.FTZ R109, R41, R8, !PT ;  /* 0x00000008296d7209 */ /* 0x001fe40007810000 */
[----:B------:R-:W-:Y:S02]  /*a330*/  FSEL R58, R58, -INF , !P1 ;  /* 0xff8000003a3a7808 */ /* 0x000fe40004800000 */
[----:B------:R-:W-:Y:S01]  /*a340*/  LOP3.LUT P1, RZ, R16, 0x4000000, RZ, 0xc0, !PT ;  /* 0x0400000010ff7812 */ /* 0x000fe2000782c0ff */
[----:B------:R-:W0:Y:S01]  /*a350*/  SHFL.BFLY PT, R8, R109, 0x1, 0x1f ;  /* 0x0c201f006d087f89 */ /* 0x000e2200000e0000 */
        /* <DEDUP_REMOVED lines=9> */
[C---:B------:R-:W-:Y:S02]  /*a3f0*/  ISETP.LT.OR P5, PT, R118.reuse, 0xb9, P5 ;  /* 0x000000b97600780c */ /* 0x040fe40002fa1670 */
[----:B------:R-:W-:Y:S02]  /*a400*/  ISETP.LT.OR P1, PT, R118, 0x59, P1 ;  /* 0x000000597600780c */ /* 0x000fe40000f21670 */
[----:B------:R-:W-:Y:S02]  /*a410*/  FSEL R105, R105, -INF , !P4 ;  /* 0xff80000069697808 */ /* 0x000fe40006000000 */
[----:B------:R-:W-:Y:S02]  /*a420*/  FSEL R61, R61, -INF , !P1 ;  /* 0xff8000003d3d7808 */ /* 0x000fe40004800000 */
[----:B------:R-:W-:Y:S02]  /*a430*/  LOP3.LUT P1, RZ, R16, 0x1000000, RZ, 0xc0, !PT ;  /* 0x0100000010ff7812 */ /* 0x000fe4000782c0ff */
[----:B0-----:R-:W-:-:S02]  /*a440*/  FMNMX.FTZ R8, R109, R8, !PT ;  /* 0x000000086d087209 */ /* 0x001fc40007810000 */
[----:B------:R-:W-:Y:S02]  /*a450*/  ISETP.GT.AND P1, PT, R117, 0x59, !P1 ;  /* 0x000000597500780c */ /* 0x000fe40004f24270 */
[----:B------:R-:W-:Y:S02]  /*a460*/  FSEL R108, R108, -INF , !P5 ;  /* 0xff8000006c6c7808 */ /* 0x000fe40006800000 */
        /* <DEDUP_REMOVED lines=154> */
[----:B------:R-:W-:Y:S01]  /*ae10*/  FMNMX.FTZ R115, R61, R60, !PT ;  /* 0x0000003c3d737209 */ /* 0x000fe20007810000 */
[----:B------:R-:W-:-:S03]  /*ae20*/  FFMA.FTZ R60, R66, UR10, -R41 ;  /* 0x0000000a423c7c23 */ /* 0x000fc60008010829 */
[----:B------:R-:W-:Y:S02]  /*ae30*/  FMNMX.FTZ R115, R62, R115, !PT ;  /* 0x000000733e737209 */ /* 0x000fe40007810000 */
[----:B------:R-:W-:Y:S02]  /*ae40*/  MUFU.EX2 R13, R13 ;  /* 0x0000000d000d7308 */ /* 0x000fe40000000800 */
        /* <DEDUP_REMOVED lines=30> */
[----:B0-----:R-:W-:Y:S02]  /*b030*/  FSEL R114, R8, RZ, P1 ;  /* 0x000000ff08727208 */ /* 0x001fe40000800000 */
[----:B------:R-:W-:-:S03]  /*b040*/  FMNMX.FTZ R82, R100, R115, !PT ;  /* 0x0000007364527209 */ /* 0x000fc60007810000 */
[----:B------:R-:W-:Y:S01]  /*b050*/  FADD.FTZ R114, -R114, R7 ;  /* 0x0000000772727221 */ /* 0x000fe20000010100 */
[----:B------:R-:W-:Y:S01]  /*b060*/  FMNMX.FTZ R115, R101, R82, !PT ;  /* 0x0000005265737209 */ /* 0x000fe20007810000 */
[----:B------:R-:W-:Y:S02]  /*b070*/  MUFU.EX2 R31, R31 ;  /* 0x0000001f001f7308 */ /* 0x000fe40000000800 */
[----:B------:R-:W-:Y:S01]  /*b080*/  FMUL.FTZ R7, R114, UR10 ;  /* 0x0000000a72077c20 */ /* 0x000fe20008410000 */
[----:B------:R-:W-:-:S04]  /*b090*/  FMNMX.FTZ R86, R104, R115, !PT ;  /* 0x0000007368567209 */ /* 0x000fc80007810000 */
[----:B------:R-:W-:Y:S01]  /*b0a0*/  FMNMX.FTZ R115, R105, R86, !PT ;  /* 0x0000005669737209 */ /* 0x000fe20007810000 */
[----:B------:R0:W-:Y:S01]  /*b0b0*/  MUFU.EX2 R82, R112 ;  /* 0x0000007000527308 */ /* 0x0001e20000000800 */
        /* <DEDUP_REMOVED lines=10> */
[----:B------:R-:W1:Y:S01]  /*b160*/  MUFU.EX2 R7, R7 ;  /* 0x0000000700077308 */ /* 0x000e620000000800 */
[----:B0-----:R-:W0:Y:S07]  /*b170*/  SHFL.BFLY PT, R112, R115, 0x2, 0x1f ;  /* 0x0c401f0073707f89 */ /* 0x001e2e00000e0000 */
        /* <DEDUP_REMOVED lines=38> */
[----:B------:R-:W-:Y:S01]  /*b3e0*/  MUFU.EX2 R114, R114 ;  /* 0x0000007200727308 */ /* 0x000fe20000000800 */
[----:B------:R-:W-:-:S01]  /*b3f0*/  FFMA.FTZ R113, R61, UR10, -R112 ;  /* 0x0000000a3d717c23 */ /* 0x000fc20008010870 */
[----:B------:R-:W-:Y:S01]  /*b400*/  FFMA.FTZ R61, R64, UR10, -R112 ;  /* 0x0000000a403d7c23 */ /* 0x000fe20008010870 */
[----:B------:R-:W-:-:S01]  /*b410*/  FADD.FTZ R59, -R59, R6 ;  /* 0x000000063b3b7221 */ /* 0x000fc20000010100 */
[----:B------:R-:W-:Y:S01]  /*b420*/  FFMA.FTZ R64, R68, UR10, -R112 ;  /* 0x0000000a44407c23 */ /* 0x000fe20008010870 */
[----:B-1----:R-:W-:-:S01]  /*b430*/  FFMA.FTZ R68, R7, R5, R10 ;  /* 0x0000000507447223 */ /* 0x002fc2000001000a */
[--C-:B------:R-:W-:Y:S01]  /*b440*/  FFMA.FTZ R110, R110, UR10, -R112.reuse ;  /* 0x0000000a6e6e7c23 */ /* 0x100fe20008010870 */
[----:B------:R-:W-:Y:S01]  /*b450*/  FMUL.FTZ R116, R59, UR10 ;  /* 0x0000000a3b747c20 */ /* 0x000fe20008410000 */
[----:B------:R-:W-:Y:S01]  /*b460*/  MUFU.EX2 R9, R9 ;  /* 0x0000000900097308 */ /* 0x000fe20000000800 */
[----:B------:R-:W-:-:S01]  /*b470*/  FFMA.FTZ R59, R62, UR10, -R112 ;  /* 0x0000000a3e3b7c23 */ /* 0x000fc20008010870 */
[--C-:B------:R-:W-:Y:S01]  /*b480*/  FFMA.FTZ R62, R65, UR10, -R112.reuse ;  /* 0x0000000a413e7c23 */ /* 0x100fe20008010870 */
[----:B------:R-:W-:-:S05]  /*b490*/  FFMA.FTZ R65, R69, UR10, -R112 ;  /* 0x0000000a45417c23 */ /* 0x000fca0008010870 */
[----:B------:R-:W0:Y:S08]  /*b4a0*/  MUFU.EX2 R116, R116 ;  /* 0x0000007400747308 */ /* 0x000e300000000800 */
[----:B------:R-:W1:Y:S08]  /*b4b0*/  MUFU.EX2 R11, R11 ;  /* 0x0000000b000b7308 */ /* 0x000e700000000800 */
[----:B------:R-:W2:Y:S01]  /*b4c0*/  MUFU.EX2 R14, R14 ;  /* 0x0000000e000e7308 */ /* 0x000ea20000000800 */
[----:B0-----:R-:W-:-:S04]  /*b4d0*/  FFMA.FTZ R5, R116, R4, R9 ;  /* 0x0000000474057223 */ /* 0x001fc80000010009 */
[----:B------:R-:W-:-:S03]  /*b4e0*/  FADD.FTZ R4, R114, R5 ;  /* 0x0000000572047221 */ /* 0x000fc60000010000 */
[----:B------:R-:W0:Y:S01]  /*b4f0*/  MUFU.EX2 R15, R15 ;  /* 0x0000000f000f7308 */ /* 0x000e220000000800 */
[----:B-1----:R-:W-:-:S07]  /*b500*/  FADD.FTZ R5, R11, R4 ;  /* 0x000000040b057221 */ /* 0x002fce0000010000 */
[----:B------:R1:W-:Y:S01]  /*b510*/  MUFU.EX2 R6, R113 ;  /* 0x0000007100067308 */ /* 0x0003e20000000800 */
[----:B--2---:R-:W-:-:S07]  /*b520*/  FADD.FTZ R4, R14, R5 ;  /* 0x000000050e047221 */ /* 0x004fce0000010000 */
[----:B------:R-:W2:Y:S01]  /*b530*/  MUFU.EX2 R24, R24 ;  /* 0x0000001800187308 */ /* 0x000ea20000000800 */
[----:B-1----:R-:W-:-:S01]  /*b540*/  FADD.FTZ R113, R109, R68 ;  /* 0x000000446d717221 */ /* 0x002fc20000010000 */
[----:B0-----:R-:W-:-:S03]  /*b550*/  FADD.FTZ R5, R15, R4 ;  /* 0x000000040f057221 */ /* 0x001fc60000010000 */
[----:B------:R-:W-:-:S03]  /*b560*/  FADD.FTZ R68, R12, R113 ;  /* 0x000000710c447221 */ /* 0x000fc60000010000 */
[----:B------:R-:W0:Y:S01]  /*b570*/  MUFU.EX2 R25, R25 ;  /* 0x0000001900197308 */ /* 0x000e220000000800 */
[----:B------:R-:W-:-:S01]  /*b580*/  FADD.FTZ R69, R13, R68 ;  /* 0x000000440d457221 */ /* 0x000fc20000010000 */
[----:B------:R-:W-:-:S03]  /*b590*/  FFMA.FTZ R68, R72, UR10, -R112 ;  /* 0x0000000a48447c23 */ /* 0x000fc60008010870 */
[----:B------:R-:W-:Y:S01]  /*b5a0*/  FADD.FTZ R72, R20, R69 ;  /* 0x0000004514487221 */ /* 0x000fe20000010000 */
[----:B------:R-:W-:-:S02]  /*b5b0*/  FFMA.FTZ R69, R73, UR10, -R112 ;  /* 0x0000000a49457c23 */ /* 0x000fc40008010870 */
[----:B------:R-:W1:Y:S01]  /*b5c0*/  MUFU.EX2 R28, R28 ;  /* 0x0000001c001c7308 */ /* 0x000e620000000800 */
[----:B------:R-:W-:-:S01]  /*b5d0*/  FADD.FTZ R113, R21, R72 ;  /* 0x0000004815717221 */ /* 0x000fc20000010000 */
[----:B--2---:R-:W-:-:S03]  /*b5e0*/  FADD.FTZ R4, R24, R5 ;  /* 0x0000000518047221 */ /* 0x004fc60000010000 */
[----:B------:R-:W-:-:S03]  /*b5f0*/  FADD.FTZ R72, R26, R113 ;  /* 0x000000711a487221 */ /* 0x000fc60000010000 */
[----:B------:R-:W2:Y:S01]  /*b600*/  MUFU.EX2 R29, R29 ;  /* 0x0000001d001d7308 */ /* 0x000ea20000000800 */
[----:B0-----:R-:W-:-:S01]  /*b610*/  FADD.FTZ R5, R25, R4 ;  /* 0x0000000419057221 */ /* 0x001fc20000010000 */
[----:B------:R-:W-:Y:S01]  /*b620*/  FADD.FTZ R73, R27, R72 ;  /* 0x000000481b497221 */ /* 0x000fe20000010000 */
[----:B------:R-:W-:-:S03]  /*b630*/  FFMA.FTZ R72, R76, UR10, -R112 ;  /* 0x0000000a4c487c23 */ /* 0x000fc60008010870 */
[----:B------:R-:W-:Y:S01]  /*b640*/  FADD.FTZ R76, R30, R73 ;  /* 0x000000491e4c7221 */ /* 0x000fe20000010000 */
[----:B------:R-:W-:-:S01]  /*b650*/  FFMA.FTZ R73, R77, UR10, -R112 ;  /* 0x0000000a4d497c23 */ /* 0x000fc20008010870 */
[----:B------:R-:W0:Y:S01]  /*b660*/  MUFU.EX2 R32, R32 ;  /* 0x0000002000207308 */ /* 0x000e220000000800 */
[----:B-1----:R-:W-:-:S01]  /*b670*/  FADD.FTZ R4, R28, R5 ;  /* 0x000000051c047221 */ /* 0x002fc20000010000 */
[----:B------:R-:W-:-:S04]  /*b680*/  FADD.FTZ R113, R31, R76 ;  /* 0x0000004c1f717221 */ /* 0x000fc80000010000 */
[----:B------:R-:W-:Y:S02]  /*b690*/  FADD.FTZ R76, R34, R113 ;  /* 0x00000071224c7221 */ /* 0x000fe40000010000 */
[----:B------:R-:W1:Y:S01]  /*b6a0*/  MUFU.EX2 R33, R33 ;  /* 0x0000002100217308 */ /* 0x000e620000000800 */
[----:B--2---:R-:W-:-:S01]  /*b6b0*/  FADD.FTZ R5, R29, R4 ;  /* 0x000000041d057221 */ /* 0x004fc20000010000 */
[----:B------:R-:W-:Y:S01]  /*b6c0*/  FADD.FTZ R77, R35, R76 ;  /* 0x0000004c234d7221 */ /* 0x000fe20000010000 */
[----:B------:R-:W-:-:S03]  /*b6d0*/  FFMA.FTZ R76, R80, UR10, -R112 ;  /* 0x0000000a504c7c23 */ /* 0x000fc60008010870 */
[----:B------:R-:W-:Y:S01]  /*b6e0*/  FADD.FTZ R80, R38, R77 ;  /* 0x0000004d26507221 */ /* 0x000fe20000010000 */
[----:B------:R-:W-:-:S01]  /*b6f0*/  FFMA.FTZ R77, R81, UR10, -R112 ;  /* 0x0000000a514d7c23 */ /* 0x000fc20008010870 */
[----:B------:R-:W2:Y:S01]  /*b700*/  MUFU.EX2 R36, R36 ;  /* 0x0000002400247308 */ /* 0x000ea20000000800 */
[----:B0-----:R-:W-:-:S01]  /*b710*/  FADD.FTZ R4, R32, R5 ;  /* 0x0000000520047221 */ /* 0x001fc20000010000 */
[----:B------:R-:W-:-:S04]  /*b720*/  FADD.FTZ R113, R39, R80 ;  /* 0x0000005027717221 */ /* 0x000fc80000010000 */
[----:B------:R-:W-:Y:S02]  /*b730*/  FADD.FTZ R80, R40, R113 ;  /* 0x0000007128507221 */ /* 0x000fe40000010000 */
[----:B------:R-:W0:Y:S01]  /*b740*/  MUFU.EX2 R37, R37 ;  /* 0x0000002500257308 */ /* 0x000e220000000800 */
[----:B-1----:R-:W-:-:S01]  /*b750*/  FADD.FTZ R5, R33, R4 ;  /* 0x0000000421057221 */ /* 0x002fc20000010000 */
[----:B------:R-:W-:Y:S01]  /*b760*/  FADD.FTZ R81, R45, R80 ;  /* 0x000000502d517221 */ /* 0x000fe20000010000 */
[----:B------:R-:W-:-:S03]  /*b770*/  FFMA.FTZ R80, R84, UR10, -R112 ;  /* 0x0000000a54507c23 */ /* 0x000fc60008010870 */
[----:B------:R-:W-:Y:S01]  /*b780*/  FADD.FTZ R84, R44, R81 ;  /* 0x000000512c547221 */ /* 0x000fe20000010000 */
[----:B------:R-:W-:-:S01]  /*b790*/  FFMA.FTZ R81, R85, UR10, -R112 ;  /* 0x0000000a55517c23 */ /* 0x000fc20008010870 */
[----:B------:R-:W1:Y:S01]  /*b7a0*/  MUFU.EX2 R42, R42 ;  /* 0x0000002a002a7308 */ /* 0x000e620000000800 */
[----:B--2---:R-:W-:-:S01]  /*b7b0*/  FADD.FTZ R4, R36, R5 ;  /* 0x0000000524047221 */ /* 0x004fc20000010000 */
[----:B------:R-:W-:-:S04]  /*b7c0*/  FADD.FTZ R113, R49, R84 ;  /* 0x0000005431717221 */ /* 0x000fc80000010000 */
[----:B------:R-:W-:Y:S02]  /*b7d0*/  FADD.FTZ R84, R48, R113 ;  /* 0x0000007130547221 */ /* 0x000fe40000010000 */
        /* <DEDUP_REMOVED lines=8> */
[----:B------:R-:W-:Y:S01]  /*b860*/  FADD.FTZ R113, R57, R88 ;  /* 0x0000005839717221 */ /* 0x000fe20000010000 */
[----:B------:R-:W-:-:S05]  /*b870*/  FFMA.FTZ R89, R93, UR10, -R112 ;  /* 0x0000000a5d597c23 */ /* 0x000fca0008010870 */
        /* <DEDUP_REMOVED lines=14> */
[----:B------:R-:W-:-:S06]  /*b960*/  FADD.FTZ R4, R56, R113 ;  /* 0x0000007138047221 */ /* 0x000fcc0000010000 */
[----:B------:R-:W2:Y:S01]  /*b970*/  MUFU.EX2 R59, R59 ;  /* 0x0000003b003b7308 */ /* 0x000ea20000000800 */
[----:B0-----:R-:W-:-:S04]  /*b980*/  FADD.FTZ R5, R58, R5 ;  /* 0x000000053a057221 */ /* 0x001fc80000010000 */
[----:B------:R-:W-:-:S03]  /*b990*/  FADD.FTZ R88, R6, R5 ;  /* 0x0000000506587221 */ /* 0x000fc60000010000 */
        /* <DEDUP_REMOVED lines=20> */
[----:B0-----:R-:W-:-:S01]  /*bae0*/  FADD.FTZ R93, R65, R92 ;  /* 0x0000005c415d7221 */ /* 0x001fc20000010000 */
[----:B------:R-:W-:-:S06]  /*baf0*/  FFMA.FTZ R92, R96, UR10, -R112 ;  /* 0x0000000a605c7c23 */ /* 0x000fcc0008010870 */
[----:B------:R-:W0:Y:S01]  /*bb00*/  MUFU.EX2 R69, R69 ;  /* 0x0000004500457308 */ /* 0x000e220000000800 */
[----:B-1----:R-:W-:-:S01]  /*bb10*/  FADD.FTZ R96, R68, R93 ;  /* 0x0000005d44607221 */ /* 0x002fc20000010000 */
[----:B------:R-:W-:-:S06]  /*bb20*/  FFMA.FTZ R93, R99, UR10, -R112 ;  /* 0x0000000a635d7c23 */ /* 0x000fcc0008010870 */
        /* <DEDUP_REMOVED lines=27> */
[----:B------:R-:W-:-:S06]  /*bce0*/  FFMA.FTZ R100, R104, UR10, -R112 ;  /* 0x0000000a68647c23 */ /* 0x000fcc0008010870 */
        /* <DEDUP_REMOVED lines=50> */
.L_x_7155:
        /* <DEDUP_REMOVED lines=127> */
.L_x_7138:
[----:B------:R-:W-:Y:S01]  /*c800*/  ULDC UR6, c[0x0][0x448] ;  /* 0x0001120000067ab9 */ /* 0x000fe20000000800 */
[----:B------:R-:W-:Y:S01]  /*c810*/  IADD3 R8, R17, 0x1, -R18 ;  /* 0x0000000111087810 */ /* 0x000fe20007ffe812 */
[----:B------:R-:W-:Y:S01]  /*c820*/  UISETP.NE.AND UP0, UPT, UR6, 0x1, UPT ;  /* 0x000000010600788c */ /* 0x000fe2000bf05270 */
[----:B------:R-:W-:Y:S02]  /*c830*/  ULDC UR15, c[0x0][0x9e4] ;  /* 0x00027900000f7ab9 */ /* 0x000fe40000000800 */
[----:B------:R-:W-:Y:S01]  /*c840*/  R2UR UR14, R8 ;  /* 0x00000000080e72ca */ /* 0x000fe200000e0000 */
[----:B------:R-:W-:Y:S02]  /*c850*/  UISETP.GE.AND UP1, UPT, UR15, 0x1, UPT ;  /* 0x000000010f00788c */ /* 0x000fe4000bf26270 */
[----:B------:R-:W-:-:S04]  /*c860*/  UIADD3 UR11, UR39, 0x7f, URZ ;  /* 0x0000007f270b7890 */ /* 0x000fc8000fffe03f */
[----:B------:R-:W-:Y:S01]  /*c870*/  PLOP3.LUT P1, PT, PT, PT, UP1, 0x40, 0x0 ;  /* 0x000000000000781c */ /* 0x000fe20003f2e818 */
[----:B------:R-:W-:Y:S01]  /*c880*/  @UP0 ULDC UR6, c[0x0][0x44c] ;  /* 0x0001130000060ab9 */ /* 0x000fe20000000800 */
[----:B------:R-:W-:Y:S01]  /*c890*/  @UP0 ULDC UR18, c[0x0][0x450] ;  /* 0x0001140000120ab9 */ /* 0x000fe20000000800 */
        /* <DEDUP_REMOVED lines=16> */
.L_x_7158:
[----:B------:R-:W-:-:S11]  /*c9a0*/  UISETP.NE.AND UP2, UPT, UR15, 0x1, UPT ;  /* 0x000000010f00788c */ /* 0x000fd6000bf45270 */
[----:B------:R-:W-:Y:S02]  /*c9b0*/  @UP2 ULDC.64 UR18, c[0x0][0x9e8] ;  /* 0x00027a0000122ab9 */ /* 0x000fe40000000a00 */
[----:B------:R-:W-:-:S04]  /*c9c0*/  UIMAD.WIDE.U32 UR6, UR11, UR18, URZ ;  /* 0x000000120b0672a5 */ /* 0x000fc8000f8e003f */
[----:B------:R-:W-:-:S12]  /*c9d0*/  @UP2 USHF.R.U32.HI UR11, URZ, UR19, UR7 ;  /* 0x000000133f0b2299 */ /* 0x000fd80008011607 */
.L_x_7159:
[----:B------:R-:W-:-:S04]  /*c9e0*/  UIMAD UR11, UR11, UR15, URZ ;  /* 0x0000000f0b0b72a4 */ /* 0x000fc8000f8e023f */
[----:B------:R-:W-:-:S04]  /*c9f0*/  UISETP.LT.AND UP2, UPT, UR14, UR11, UPT ;  /* 0x0000000b0e00728c */ /* 0x000fc8000bf41270 */
[----:B------:R-:W-:-:S12]  /*ca00*/  USEL UR14, UR14, UR11, !UP2 ;  /* 0x0000000b0e0e7287 */ /* 0x000fd8000d000000 */
.L_x_7157:
        /* <DEDUP_REMOVED lines=12> */
.L_x_7170:
[----:B------:R-:W-:Y:S01]  /*cad0*/  ISETP.NE.AND P2, PT, RZ, UR44, PT ;  /* 0x0000002cff007c0c */ /* 0x000fe2000bf45270 */
[----:B------:R-:W-:-:S04]  /*cae0*/  UISETP.NE.AND UP2, UPT, UR52, 0x1, UPT ;  /* 0x000000013400788c */ /* 0x000fc8000bf45270 */
[----:B------:R-:W-:-:S04]  /*caf0*/  USEL UR46, URZ, 0x1, UP2 ;  /* 0x000000013f2e7887 */ /* 0x000fc80009000000 */
[----:B------:R-:W-:-:S04]  /*cb00*/  ULOP3.LUT UR46, UR25, UR46, URZ, 0x3c, !UPT ;  /* 0x0000002e192e7292 */ /* 0x000fc8000f8e3c3f */
[----:B------:R-:W-:Y:S08]  /*cb10*/  @P2 BRA `(.L_x_7161) ;  /* 0x0000000000382947 */ /* 0x000ff00003800000 */
[----:B------:R-:W-:Y:S05]  /*cb20*/  @!P0 BRA `(.L_x_7162) ;  /* 0x0000000000048947 */ /* 0x000fea0003800000 */
[----:B------:R-:W-:Y:S01]  /*cb30*/  BPT.TRAP 0x1 ;  /* 0x000000040000795c */ /* 0x000fe20000300000 */
.L_x_7162:
        /* <DEDUP_REMOVED lines=9> */
.L_x_7163:
[----:B-1----:R-:W-:Y:S05]  /*cbd0*/  @P1 BRA `(.L_x_7161) ;  /* 0x0000000000081947 */ /* 0x002fea0003800000 */
[----:B------:R-:W1:Y:S02]  /*cbe0*/  SYNCS.PHASECHK.TRANS64.TRYWAIT P1, [UR6+0x28830], R6 ;  /* 0x02883006ff0075a7 */ /* 0x000e640008020146 */
[----:B-1----:R-:W-:Y:S05]  /*cbf0*/  @!P1 BRA `(.L_x_7164) ;  /* 0x0000013800689947 */ /* 0x002fea0003800000 */
.L_x_7161:
[----:B-1----:R-:W1:Y:S01]  /*cc00*/  S2R R7, SR_TID.X ;  /* 0x0000000000077919 */ /* 0x002e620000002100 */
[----:B------:R-:W-:Y:S01]  /*cc10*/  UIADD3 UR23, UR52, 0x1, URZ ;  /* 0x0000000134177890 */ /* 0x000fe2000fffe03f */
[----:B------:R-:W-:Y:S01]  /*cc20*/  UMOV UR19, 0x40000040 ;  /* 0x4000004000137882 */ /* 0x000fe20000000000 */
[----:B------:R-:W-:Y:S02]  /*cc30*/  UMOV UR7, 0x40000040 ;  /* 0x4000004000077882 */ /* 0x000fe40000000000 */
[----:B------:R-:W-:Y:S01]  /*cc40*/  UISETP.NE.AND UP2, UPT, UR23, 0x2, UPT ;  /* 0x000000021700788c */ /* 0x000fe2000bf45270 */
[----:B------:R-:W-:Y:S01]  /*cc50*/  UMOV UR11, 0x40000040 ;  /* 0x40000040000b7882 */ /* 0x000fe20000000000 */
[----:B------:R-:W-:Y:S02]  /*cc60*/  UMOV UR15, 0x40000040 ;  /* 0x40000040000f7882 */ /* 0x000fe40000000000 */
[----:B------:R-:W-:-:S04]  /*cc70*/  USEL UR23, UR23, URZ, UP2 ;  /* 0x0000003f17177287 */ /* 0x000fc80009000000 */
[----:B------:R-:W-:-:S04]  /*cc80*/  UIMAD UR18, UR23, 0x600, UR20 ;  /* 0x00000600171278a4 */ /* 0x000fc8000f8e0214 */
[----:B------:R-:W-:Y:S02]  /*cc90*/  UIADD3 UR6, UR18, 0x2, URZ ;  /* 0x0000000212067890 */ /* 0x000fe4000fffe03f */
[----:B------:R-:W-:Y:S02]  /*cca0*/  UIADD3 UR10, UR18, 0x4, URZ ;  /* 0x00000004120a7890 */ /* 0x000fe4000fffe03f */
[----:B------:R-:W-:Y:S01]  /*ccb0*/  UIADD3 UR14, UR18, 0x6, URZ ;  /* 0x00000006120e7890 */ /* 0x000fe2000fffe03f */
        /* <DEDUP_REMOVED lines=18> */
.L_x_7166:
[----:B------:R-:W-:Y:S01]  /*cde0*/  ULEA UR6, UR52, UR45, 0x3 ;  /* 0x0000002d34067291 */ /* 0x000fe2000f8e183f */
[----:B------:R-:W-:-:S05]  /*cdf0*/  IMAD.U32 R6, RZ, RZ, UR25 ;  /* 0x00000019ff067e24 */ /* 0x000fca000f8e00ff */
[----:B------:R-:W-:-:S04]  /*ce00*/  SHF.L.U32 R6, R6, 0x1f, RZ ;  /* 0x0000001f06067819 */ /* 0x000fc800000006ff */
[----:B------:R0:W1:Y:S01]  /*ce10*/  SYNCS.PHASECHK.TRANS64.TRYWAIT P1, [UR6+0x28850], R6 ;  /* 0x02885006ff0075a7 */ /* 0x0000620008020146 */
[----:B------:R-:W-:Y:S05]  /*ce20*/  @!P0 BRA `(.L_x_7167) ;  /* 0x0000000000048947 */ /* 0x000fea0003800000 */
[----:B------:R-:W-:Y:S01]  /*ce30*/  BPT.TRAP 0x1 ;  /* 0x000000040000795c */ /* 0x000fe20000300000 */
.L_x_7167:
[----:B-1----:R-:W-:Y:S05]  /*ce40*/  @P1 BRA `(.L_x_7165) ;  /* 0x0000000000081947 */ /* 0x002fea0003800000 */
[----:B------:R-:W1:Y:S02]  /*ce50*/  SYNCS.PHASECHK.TRANS64.TRYWAIT P1, [UR6+0x28850], R6 ;  /* 0x02885006ff0075a7 */ /* 0x000e640008020146 */
[----:B-1----:R-:W-:Y:S05]  /*ce60*/  @!P1 BRA `(.L_x_7168) ;  /* 0x0000013400e49947 */ /* 0x002fea0003800000 */
.L_x_7165:
        /* <DEDUP_REMOVED lines=16> */
[----:B------:R-:W-:Y:S01]  /*cf70*/  UIMAD UR11, UR52, 0x600, UR6 ;  /* 0x00000600340b78a4 */ /* 0x000fe2000f8e0206 */
[----:B------:R-:W0:Y:S01]  /*cf80*/  MUFU.TANH R12, R12 ;  /* 0x0000000c000c7308 */ /* 0x000e220000002400 */
        /* <DEDUP_REMOVED lines=9> */
[----:B------:R-:W2:Y:S01]  /*d020*/  MUFU.TANH R10, R10 ;  /* 0x0000000a000a7308 */ /* 0x000ea20000002400 */
[----:B------:R-:W-:Y:S01]  /*d030*/  UMOV UR7, 0x80000020 ;  /* 0x8000002000077882 */ /* 0x000fe20000000000 */
[----:B-1----:R-:W-:Y:S01]  /*d040*/  FMNMX.FTZ R7, R11, R8, !PT ;  /* 0x000000080b077209 */ /* 0x002fe20007810000 */
[C---:B------:R-:W-:Y:S01]  /*d050*/  FMUL.FTZ R45, R0.reuse, R53 ;  /* 0x00000035002d7220 */ /* 0x040fe20000410000 */
[C---:B------:R-:W-:Y:S01]  /*d060*/  FMUL.FTZ R53, R0.reuse, R61 ;  /* 0x0000003d00357220 */ /* 0x040fe20000410000 */
[C---:B------:R-:W-:Y:S01]  /*d070*/  FMUL.FTZ R61, R0.reuse, R69 ;  /* 0x00000045003d7220 */ /* 0x040fe20000410000 */
[----:B------:R-:W-:Y:S01]  /*d080*/  FMUL.FTZ R30, R0, R38 ;  /* 0x00000026001e7220 */ /* 0x000fe20000410000 */
[----:B0-----:R-:W-:Y:S01]  /*d090*/  FMNMX.FTZ R6, R12, R9, !PT ;  /* 0x000000090c067209 */ /* 0x001fe20007810000 */
        /* <DEDUP_REMOVED lines=77> */
[----:B------:R-:W-:Y:S01]  /*d570*/  FMUL.FTZ R93, R0, R101 ;  /* 0x00000065005d7220 */ /* 0x000fe20000410000 */
[----:B------:R-:W-:Y:S01]  /*d580*/  UMOV UR10, UR24 ;  /* 0x00000018000a7c82 */ /* 0x000fe20008000000 */
[----:B------:R-:W1:Y:S01]  /*d590*/  S2R R235, SR_TID.X ;  /* 0x0000000000eb7919 */ /* 0x000e620000002100 */
[----:B------:R-:W3:Y:S01]  /*d5a0*/  MUFU.TANH R30, R30 ;  /* 0x0000001e001e7308 */ /* 0x000ee20000002400 */
[----:B--2---:R-:W-:-:S07]  /*d5b0*/  FMNMX.FTZ R95, R27, R94, !PT ;  /* 0x0000005e1b5f7209 */ /* 0x004fce0007810000 */
        /* <DEDUP_REMOVED lines=8> */
[----:B0-----:R-:W-:Y:S01]  /*d640*/  FMNMX.FTZ R95, R31, R94, !PT ;  /* 0x0000005e1f5f7209 */ /* 0x001fe20007810000 */
[----:B------:R-:W-:-:S06]  /*d650*/  FMUL.FTZ R94, R0, R102 ;  /* 0x00000066005e7220 */ /* 0x000fcc0000410000 */
[----:B------:R-:W0:Y:S01]  /*d660*/  MUFU.TANH R33, R33 ;  /* 0x0000002100217308 */ /* 0x000e220000002400 */
[----:B---3--:R-:W-:-:S07]  /*d670*/  FMNMX.FTZ R6, R32, R7, !PT ;  /* 0x0000000720067209 */ /* 0x008fce0007810000 */
[----:B------:R-:W2:Y:S01]  /*d680*/  MUFU.TANH R35, R35 ;  /* 0x0000002300237308 */ /* 0x000ea20000002400 */
[----:B-1----:R-:W-:Y:S01]  /*d690*/  FMNMX.FTZ R96, R34, R95, !PT ;  /* 0x0000005f22607209 */ /* 0x002fe20007810000 */
[----:B------:R-:W-:Y:S01]  /*d6a0*/  FMUL.FTZ R95, R0, R103 ;  /* 0x00000067005f7220 */ /* 0x000fe20000410000 */
[----:B------:R-:W-:Y:S02]  /*d6b0*/  WARPGROUP.DEPBAR.LE gsb0, 0x0 ;  /* 0x00008000000079c5 */ /* 0x000fe40000010000 */
[----:B------:R-:W-:-:S03]  /*d6c0*/  WARPGROUP.ARRIVE ;  /* 0x00000000000079c5 */ /* 0x000fc60000000000 */
[----:B------:R-:W1:Y:S01]  /*d6d0*/  MUFU.TANH R36, R36 ;  /* 0x0000002400247308 */ /* 0x000e620000002400 */
[----:B0-----:R-:W-:Y:S02]  /*d6e0*/  FMNMX.FTZ R7, R33, R6, !PT ;  /* 0x0000000621077209 */ /* 0x001fe40007810000 */
[----:B------:R-:W-:Y:S01]  /*d6f0*/  QGMMA.64x128x32.F32.E4M3.E4M3 R120, R200, gdesc[UR4], R120, gsb0 ;  /* 0x01e00004c8787df3 */ /* 0x000fe20008000878 */
[----:B------:R-:W-:Y:S01]  /*d700*/  UIADD3 UR6, UR11, 0x200, URZ ;  /* 0x000002000b067890 */ /* 0x000fe2000fffe03f */
[----:B------:R-:W-:-:S03]  /*d710*/  UMOV UR7, 0x80000020 ;  /* 0x8000002000077882 */ /* 0x000fc60000000000 */
        /* <DEDUP_REMOVED lines=32> */
[----:B0-----:R-:W-:Y:S01]  /*d920*/  FMNMX.FTZ R100, R50, R99, !PT ;  /* 0x0000006332647209 */ /* 0x001fe20007810000 */
[----:B------:R-:W-:-:S06]  /*d930*/  FMUL.FTZ R99, R0, R107 ;  /* 0x0000006b00637220 */ /* 0x000fcc0000410000 */
        /* <DEDUP_REMOVED lines=10> */
[----:B------:R-:W-:Y:S01]  /*d9e0*/  QGMMA.64x128x32.F32.E4M3.E4M3 R120, R196, gdesc[UR4], R120, gsb0 ;  /* 0x01e00004c4787df3 */ /* 0x000fe20008000878 */
[----:B------:R-:W-:Y:S01]  /*d9f0*/  UIADD3 UR6, UR11, 0x202, URZ ;  /* 0x000002020b067890 */ /* 0x000fe2000fffe03f */
[----:B------:R-:W-:-:S04]  /*da00*/  UMOV UR7, 0x80000020 ;  /* 0x8000002000077882 */ /* 0x000fc80000000000 */
        /* <DEDUP_REMOVED lines=41> */
[----:B------:R-:W-:Y:S01]  /*dca0*/  WARPGROUP.ARRIVE ;  /* 0x00000000000079c5 */ /* 0x000fe20000000000 */
[----:B------:R-:W-:-:S03]  /*dcb0*/  FMUL.FTZ R104, R0, R112 ;  /* 0x0000007000687220 */ /* 0x000fc60000410000 */
[----:B------:R-:W2:Y:S01]  /*dcc0*/  MUFU.TANH R73, R73 ;  /* 0x0000004900497308 */ /* 0x000ea20000002400 */
[----:B-1----:R-:W-:Y:S01]  /*dcd0*/  FMNMX.FTZ R6, R72, R7, !PT ;  /* 0x0000000748067209 */ /* 0x002fe20007810000 */
[----:B------:R-:W-:Y:S01]  /*dce0*/  QGMMA.64x128x32.F32.E4M3.E4M3 R120, R192, gdesc[UR4], R120, gsb0 ;  /* 0x01e00004c0787df3 */ /* 0x000fe20008000878 */
[----:B------:R-:W-:Y:S01]  /*dcf0*/  UIADD3 UR6, UR11, 0x400, URZ ;  /* 0x000004000b067890 */ /* 0x000fe2000fffe03f */
[----:B------:R-:W-:-:S04]  /*dd00*/  UMOV UR7, 0x80000020 ;  /* 0x8000002000077882 */ /* 0x000fc80000000000 */
        /* <DEDUP_REMOVED lines=33> */
[----:B------:R-:W-:Y:S01]  /*df20*/  FMUL.FTZ R108, R0, R116 ;  /* 0x00000074006c7220 */ /* 0x000fe20000410000 */
[----:B------:R-:W-:-:S05]  /*df30*/  IMAD.U32 R116, RZ, RZ, UR23 ;  /* 0x00000017ff747e24 */ /* 0x000fca000f8e00ff */
[----:B------:R-:W1:Y:S01]  /*df40*/  MUFU.TANH R89, R89 ;  /* 0x0000005900597308 */ /* 0x000e620000002400 */
[----:B0-----:R-:W-:-:S07]  /*df50*/  FMNMX.FTZ R6, R88, R7, !PT ;  /* 0x0000000758067209 */ /* 0x001fce0007810000 */
[----:B------:R-:W0:Y:S01]  /*df60*/  MUFU.TANH R91, R91 ;  /* 0x0000005b005b7308 */ /* 0x000e220000002400 */
[----:B--2---:R-:W-:Y:S01]  /*df70*/  FMNMX.FTZ R110, R90, R109, !PT ;  /* 0x0000006d5a6e7209 */ /* 0x004fe20007810000 */
[----:B------:R-:W-:-:S06]  /*df80*/  FMUL.FTZ R109, R0, R117 ;  /* 0x00000075006d7220 */ /* 0x000fcc0000410000 */
[----:B------:R-:W2:Y:S01]  /*df90*/  MUFU.TANH R92, R92 ;  /* 0x0000005c005c7308 */ /* 0x000ea20000002400 */
[----:B-1----:R-:W-:Y:S01]  /*dfa0*/  FMNMX.FTZ R7, R89, R6, !PT ;  /* 0x0000000659077209 */ /* 0x002fe20007810000 */
[----:B------:R-:W-:Y:S02]  /*dfb0*/  WARPGROUP.DEPBAR.LE gsb0, 0x0 ;  /* 0x00008000000079c5 */ /* 0x000fe40000010000 */
[----:B------:R-:W-:-:S04]  /*dfc0*/  WARPGROUP.ARRIVE ;  /* 0x00000000000079c5 */ /* 0x000fc80000000000 */
[----:B------:R-:W1:Y:S01]  /*dfd0*/  MUFU.TANH R94, R94 ;  /* 0x0000005e005e7308 */ /* 0x000e620000002400 */
[----:B0-----:R-:W-:Y:S01]  /*dfe0*/  FMNMX.FTZ R111, R91, R110, !PT ;  /* 0x0000006e5b6f7209 */ /* 0x001fe20007810000 */
[----:B------:R-:W-:Y:S01]  /*dff0*/  QGMMA.64x128x32.F32.E4M3.E4M3 R120, R188, gdesc[UR4], R120, gsb0 ;  /* 0x01e00004bc787df3 */ /* 0x000fe20008000878 */
[----:B------:R-:W-:Y:S01]  /*e000*/  UIADD3 UR6, UR11, 0x402, URZ ;  /* 0x000004020b067890 */ /* 0x000fe2000fffe03f */
[----:B------:R-:W-:-:S04]  /*e010*/  UMOV UR7, 0x80000020 ;  /* 0x8000002000077882 */ /* 0x000fc80000000000 */
        /* <DEDUP_REMOVED lines=39> */
[----:B------:R-:W-:Y:S01]  /*e290*/  WARPGROUP.ARRIVE ;  /* 0x00000000000079c5 */ /* 0x000fe20000000000 */
[----:B--2---:R-:W-:-:S05]  /*e2a0*/  FMNMX.FTZ R113, R109, R6, !PT ;  /* 0x000000066d717209 */ /* 0x004fca0007810000 */
[----:B------:R-:W-:Y:S01]  /*e2b0*/  QGMMA.64x128x32.F32.E4M3.E4M3 R120, R184, gdesc[UR4], R120, gsb0 ;  /* 0x01e00004b8787df3 */ /* 0x000fe20008000878 */
[----:B------:R-:W0:Y:S01]  /*e2c0*/  SHFL.BFLY PT, R6, R113, 0x2, 0x1f ;  /* 0x0c401f0071067f89 */ /* 0x000e2200000e0000 */
[----:B-1----:R-:W-:-:S05]  /*e2d0*/  FMNMX.FTZ R112, R111, R112, !PT ;  /* 0x000000706f707209 */ /* 0x002fca0007810000 */
[----:B------:R-:W1:Y:S01]  /*e2e0*/  SHFL.BFLY PT, R7, R112, 0x2, 0x1f ;  /* 0x0c401f0070077f89 */ /* 0x000e6200000e0000 */
[----:B0-----:R-:W-:Y:S01]  /*e2f0*/  FMNMX.FTZ R114, R113, R6, !PT ;  /* 0x0000000671727209 */ /* 0x001fe20007810000 */
[----:B------:R-:W-:Y:S01]  /*e300*/  IMAD.U32 R113, RZ, RZ, UR10 ;  /* 0x0000000aff717e24 */ /* 0x000fe2000f8e00ff */
[----:B-1----:R-:W-:Y:S01]  /*e310*/  FMNMX.FTZ R115, R112, R7, !PT ;  /* 0x0000000770737209 */ /* 0x002fe20007810000 */
[----:B------:R-:W-:Y:S02]  /*e320*/  IMAD.U32 R112, RZ, RZ, UR10 ;  /* 0x0000000aff707e24 */ /* 0x000fe4000f8e00ff */
[----:B------:R-:W0:Y:S04]  /*e330*/  SHFL.BFLY PT, R7, R114, 0x1, 0x1f ;  /* 0x0c201f0072077f89 */ /* 0x000e2800000e0000 */
[----:B------:R-:W1:Y:S01]  /*e340*/  SHFL.BFLY PT, R6, R115, 0x1, 0x1f ;  /* 0x0c201f0073067f89 */ /* 0x000e6200000e0000 */
[----:B0-----:R-:W-:-:S02]  /*e350*/  FMNMX.FTZ R7, R114, R7, !PT ;  /* 0x0000000772077209 */ /* 0x001fc40007810000 */
[----:B-1----:R-:W-:-:S03]  /*e360*/  FMNMX.FTZ R6, R115, R6, !PT ;  /* 0x0000000673067209 */ /* 0x002fc60007810000 */
[C---:B------:R-:W-:Y:S01]  /*e370*/  FFMA.FTZ R112, R7.reuse, R112, -8 ;  /* 0xc100000007707423 */ /* 0x040fe20000010070 */
[----:B------:R-:W-:-:S01]  /*e380*/  FADD.FTZ R8, -R7, R8 ;  /* 0x0000000807087221 */ /* 0x000fc20000010100 */
[----:B------:R-:W-:Y:S02]  /*e390*/  IADD3 R115, -R235, 0xb, RZ ;  /* 0x0000000beb737810 */ /* 0x000fe40007ffe1ff */
        /* <DEDUP_REMOVED lines=48> */
[----:B------:R-:W-:-:S01]  /*e6a0*/  FADD.FTZ R9, -R6, R9 ;  /* 0x0000000906097221 */ /* 0x000fc20000010100 */
[----:B------:R-:W-:Y:S01]  /*e6b0*/  FFMA.FTZ R112, R6, R113, -8 ;  /* 0xc100000006707423 */ /* 0x000fe20000010071 */
[----:B------:R-:W-:Y:S01]  /*e6c0*/  FMUL.FTZ R8, R8, UR10 ;  /* 0x0000000a08087c20 */ /* 0x000fe20008410000 */
[----:B------:R-:W-:Y:S01]  /*e6d0*/  MUFU.EX2 R11, R11 ;  /* 0x0000000b000b7308 */ /* 0x000fe20000000800 */
[----:B------:R-:W-:Y:S01]  /*e6e0*/  FMUL.FTZ R9, R9, UR10 ;  /* 0x0000000a09097c20 */ /* 0x000fe20008410000 */
        /* <DEDUP_REMOVED lines=42> */
[----:B------:R-:W1:Y:S01]  /*e990*/  S2R R235, SR_TID.X ;  /* 0x0000000000eb7919 */ /* 0x000e620000002100 */
[----:B------:R-:W-:-:S01]  /*e9a0*/  FFMA.FTZ R87, R87, UR10, -R112 ;  /* 0x0000000a57577c23 */ /* 0x000fc20008010870 */
[--C-:B------:R-:W-:Y:S01]  /*e9b0*/  FFMA.FTZ R90, R90, UR10, -R112.reuse ;  /* 0x0000000a5a5a7c23 */ /* 0x100fe20008010870 */
[----:B------:R-:W-:-:S01]  /*e9c0*/  FFMA.FTZ R91, R91, UR10, -R112 ;  /* 0x0000000a5b5b7c23 */ /* 0x000fc20008010870 */
[----:B------:R-:W3:Y:S01]  /*e9d0*/  MUFU.EX2 R14, R14 ;  /* 0x0000000e000e7308 */ /* 0x000ee20000000800 */
        /* <DEDUP_REMOVED lines=13> */
[----:B------:R-:W-:-:S02]  /*eab0*/  WARPGROUP.DEPBAR.LE gsb0, 0x0 ;  /* 0x00008000000079c5 */ /* 0x000fc40000010000 */
[----:B------:R-:W2:Y:S01]  /*eac0*/  MUFU.EX2 R15, R15 ;  /* 0x0000000f000f7308 */ /* 0x000ea20000000800 */
[----:B---3--:R-:W-:-:S07]  /*ead0*/  FADD.FTZ R4, R14, R5 ;  /* 0x000000050e047221 */ /* 0x008fce0000010000 */
[----:B------:R-:W3:Y:S01]  /*eae0*/  MUFU.EX2 R21, R21 ;  /* 0x0000001500157308 */ /* 0x000ee20000000800 */
[----:B0-----:R-:W-:-:S01]  /*eaf0*/  FADD.FTZ R114, R20, R113 ;  /* 0x0000007114727221 */ /* 0x001fc20000010000 */
[----:B-1----:R-:W-:-:S06]  /*eb00*/  LOP3.LUT P1, RZ, R235, 0x7f, RZ, 0xc0, !PT ;  /* 0x0000007febff7812 */ /* 0x002fcc000782c0ff */
        /* <DEDUP_REMOVED lines=146> */
[----:B------:R-:W-:-:S05]  /*f430*/  @!P1 LEA R4, R116, UR45, 0x3 ;  /* 0x0000002d74049c11 */ /* 0x000fca000f8e18ff */
[----:B------:R-:W-:Y:S01]  /*f440*/  @!P1 VIADD R4, R4, 0x28840 ;  /* 0x0002884004049836 */ /* 0x000fe20000000000 */
[----:B------:R-:W1:Y:S01]  /*f450*/  MUFU.EX2 R98, R98 ;  /* 0x0000006200627308 */ /* 0x000e620000000800 */
[----:B--2---:R-:W-:-:S03]  /*f460*/  FADD.FTZ R113, R95, R114 ;  /* 0x000000725f717221 */ /* 0x004fc60000010000 */
[----:B------:R-:W-:Y:S01]  /*f470*/  @!P1 PRMT R4, RZ, 0x654, R4 ;  /* 0x00000654ff049816 */ /* 0x000fe20000000004 */
[----:B------:R2:W-:Y:S06]  /*f480*/  BAR.ARV R115, 0x100 ;  /* 0x000400730000751d */ /* 0x0005ec0000002000 */
[----:B------:R-:W3:Y:S01]  /*f490*/  MUFU.EX2 R97, R97 ;  /* 0x0000006100617308 */ /* 0x000ee20000000800 */
[----:B0-----:R-:W-:-:S01]  /*f4a0*/  FADD.FTZ R114, R96, R5 ;  /* 0x0000000560727221 */ /* 0x001fc20000010000 */
[----:B------:R0:W-:Y:S01]  /*f4b0*/  @!P1 SYNCS.ARRIVE.TRANS64.RED.A1T0 RZ, [R4+URZ], RZ ;  /* 0x000000ff04ff99a7 */ /* 0x0001e2000810043f */
[----:B-1----:R-:W-:-:S05]  /*f4c0*/  FADD.FTZ R116, R98, R113 ;  /* 0x0000007162747221 */ /* 0x002fca0000010000 */
[----:B------:R-:W1:Y:S08]  /*f4d0*/  MUFU.EX2 R99, R99 ;  /* 0x0000006300637308 */ /* 0x000e700000000800 */
[----:B------:R-:W4:Y:S01]  /*f4e0*/  MUFU.EX2 R100, R100 ;  /* 0x0000006400647308 */ /* 0x000f220000000800 */
[----:B---3--:R-:W-:-:S07]  /*f4f0*/  FADD.FTZ R5, R97, R114 ;  /* 0x0000007261057221 */ /* 0x008fce0000010000 */
[----:B------:R-:W3:Y:S01]  /*f500*/  MUFU.EX2 R102, R102 ;  /* 0x0000006600667308 */ /* 0x000ee20000000800 */
[----:B-1----:R-:W-:-:S07]  /*f510*/  FADD.FTZ R113, R99, R116 ;  /* 0x0000007463717221 */ /* 0x002fce0000010000 */
[----:B------:R-:W1:Y:S01]  /*f520*/  MUFU.EX2 R101, R101 ;  /* 0x0000006500657308 */ /* 0x000e620000000800 */
[----:B----4-:R-:W-:-:S07]  /*f530*/  FADD.FTZ R112, R100, R5 ;  /* 0x0000000564707221 */ /* 0x010fce0000010000 */
[----:B------:R-:W4:Y:S01]  /*f540*/  MUFU.EX2 R103, R103 ;  /* 0x0000006700677308 */ /* 0x000f220000000800 */
[----:B---3--:R-:W-:-:S07]  /*f550*/  FADD.FTZ R114, R102, R113 ;  /* 0x0000007166727221 */ /* 0x008fce0000010000 */
[----:B------:R-:W0:Y:S01]  /*f560*/  MUFU.EX2 R104, R104 ;  /* 0x0000006800687308 */ /* 0x000e220000000800 */
[----:B-1----:R-:W-:-:S07]  /*f570*/  FADD.FTZ R5, R101, R112 ;  /* 0x0000007065057221 */ /* 0x002fce0000010000 */
[----:B------:R-:W1:Y:S01]  /*f580*/  MUFU.EX2 R106, R106 ;  /* 0x0000006a006a7308 */ /* 0x000e620000000800 */
[----:B----4-:R-:W-:-:S07]  /*f590*/  FADD.FTZ R113, R103, R114 ;  /* 0x0000007267717221 */ /* 0x010fce0000010000 */
        /* <DEDUP_REMOVED lines=11> */
[----:B---3--:R-:W-:-:S01]  /*f650*/  FADD.FTZ R113, R110, R113 ;  /* 0x000000716e717221 */ /* 0x008fc20000010000 */
[----:B0-----:R-:W-:-:S03]  /*f660*/  FADD.FTZ R5, R109, R4 ;  /* 0x000000046d057221 */ /* 0x001fc60000010000 */
[----:B-1----:R-:W-:Y:S01]  /*f670*/  FADD.FTZ R4, R111, R113 ;  /* 0x000000716f047221 */ /* 0x002fe20000010000 */
[----:B--2---:R-:W-:Y:S06]  /*f680*/  @!P0 BRA `(.L_x_7169) ;  /* 0x0000000000048947 */ /* 0x004fec0003800000 */
[----:B------:R-:W-:Y:S01]  /*f690*/  BPT.TRAP 0x1 ;  /* 0x000000040000795c */ /* 0x000fe20000300000 */
.L_x_7169:
        /* <DEDUP_REMOVED lines=124> */
.L_x_7160:
        /* <DEDUP_REMOVED lines=9> */
.L_x_7189:
[----:B------:R-:W-:Y:S01]  /*fef0*/  ISETP.NE.AND P2, PT, RZ, UR44, PT ;  /* 0x0000002cff007c0c */ /* 0x000fe2000bf45270 */
[----:B------:R-:W-:-:S04]  /*ff00*/  UISETP.NE.AND UP2, UPT, UR25, 0x1, UPT ;  /* 0x000000011900788c */ /* 0x000fc8000bf45270 */
[----:B------:R-:W-:-:S04]  /*ff10*/  USEL UR46, URZ, 0x1, UP2 ;  /* 0x000000013f2e7887 */ /* 0x000fc80009000000 */
[----:B------:R-:W-:-:S04]  /*ff20*/  ULOP3.LUT UR46, UR26, UR46, URZ, 0x3c, !UPT ;  /* 0x0000002e1a2e7292 */ /* 0x000fc8000f8e3c3f */
[----:B------:R-:W-:Y:S08]  /*ff30*/  @P2 BRA `(.L_x_7172) ;  /* 0x0000000000382947 */ /* 0x000ff00003800000 */
[----:B------:R-:W-:Y:S05]  /*ff40*/  @!P0 BRA `(.L_x_7173) ;  /* 0x0000000000048947 */ /* 0x000fea0003800000 */
[----:B------:R-:W-:Y:S01]  /*ff50*/  BPT.TRAP 0x1 ;  /* 0x000000040000795c */ /* 0x000fe20000300000 */
.L_x_7173:
        /* <DEDUP_REMOVED lines=9> */
.L_x_7174:
[----:B-1----:R-:W-:Y:S05]  /*fff0*/  @P1 BRA `(.L_x_7172) ;  /* 0x0000000000081947 */ /* 0x002fea0003800000 */
[----:B------:R-:W1:Y:S02]  /*10000*/  SYNCS.PHASECHK.TRANS64.TRYWAIT P1, [UR6+0x28830], R6 ;  /* 0x02883006ff0075a7 */ /* 0x000e640008020146 */
[----:B-1----:R-:W-:Y:S05]  /*10010*/  @!P1 BRA `(.L_x_7175) ;  /* 0x0000010400909947 */ /* 0x002fea0003800000 */
.L_x_7172:
        /* <DEDUP_REMOVED lines=30> */
.L_x_7177:
[----:B------:R-:W-:Y:S01]  /*10200*/  ULEA UR6, UR25, UR45, 0x3 ;  /* 0x0000002d19067291 */ /* 0x000fe2000f8e183f */
[----:B------:R-:W-:-:S05]  /*10210*/  IMAD.U32 R6, RZ, RZ, UR26 ;  /* 0x0000001aff067e24 */ /* 0x000fca000f8e00ff */
[----:B------:R-:W-:-:S04]  /*10220*/  SHF.L.U32 R6, R6, 0x1f, RZ ;  /* 0x0000001f06067819 */ /* 0x000fc800000006ff */
[----:B------:R0:W1:Y:S01]  /*10230*/  SYNCS.PHASECHK.TRANS64.TRYWAIT P1, [UR6+0x28850], R6 ;  /* 0x02885006ff0075a7 */ /* 0x0000620008020146 */
[----:B------:R-:W-:Y:S05]  /*10240*/  @!P0 BRA `(.L_x_7178) ;  /* 0x0000000000048947 */ /* 0x000fea0003800000 */
[----:B------:R-:W-:Y:S01]  /*10250*/  BPT.TRAP 0x1 ;  /* 0x000000040000795c */ /* 0x000fe20000300000 */
.L_x_7178:
[----:B-1----:R-:W-:Y:S05]  /*10260*/  @P1 BRA `(.L_x_7176) ;  /* 0x0000000000081947 */ /* 0x002fea0003800000 */
[----:B------:R-:W1:Y:S02]  /*10270*/  SYNCS.PHASECHK.TRANS64.TRYWAIT P1, [UR6+0x28850], R6 ;  /* 0x02885006ff0075a7 */ /* 0x000e640008020146 */
[----:B-1----:R-:W-:Y:S05]  /*10280*/  @!P1 BRA `(.L_x_7179) ;  /* 0x00000104000c9947 */ /* 0x002fea0003800000 */
.L_x_7176:
        /* <DEDUP_REMOVED lines=119> */
[----:B------:R-:W0:Y:S08]  /*10a00*/  MUFU.TANH R6, R6 ;  /* 0x0000000600067308 */ /* 0x000e300000002400 */
[----:B------:R-:W1:Y:S08]  /*10a10*/  MUFU.TANH R7, R7 ;  /* 0x0000000700077308 */ /* 0x000e700000002400 */
[----:B------:R-:W2:Y:S08]  /*10a20*/  MUFU.TANH R10, R10 ;  /* 0x0000000a000a7308 */ /* 0x000eb00000002400 */
[----:B------:R-:W3:Y:S08]  /*10a30*/  MUFU.TANH R11, R11 ;  /* 0x0000000b000b7308 */ /* 0x000ef00000002400 */
[----:B------:R-:W4:Y:S08]  /*10a40*/  MUFU.TANH R12, R12 ;  /* 0x0000000c000c7308 */ /* 0x000f300000002400 */
        /* <DEDUP_REMOVED lines=104> */
[----:B------:R-:W-:-:S05]  /*110d0*/  @P2 SHF.R.U32.HI R112, RZ, UR7, R41 ;  /* 0x00000007ff702c19 */ /* 0x000fca0008011629 */
[----:B------:R-:W5:Y:S02]  /*110e0*/  SHFL.IDX PT, R41, R112, RZ, 0x1c1f ;  /* 0x001c1fff70297589 */ /* 0x000f6400000e0000 */
        /* <DEDUP_REMOVED lines=17> */
[----:B-1----:R-:W-:Y:S01]  /*11200*/  IMAD.IADD R110, R114, 0x1, -R19 ;  /* 0x00000001726e7824 */ /* 0x002fe200078e0a13 */
[----:B--2---:R-:W-:-:S04]  /*11210*/  IADD3 R40, -R19, 0x1, R114 ;  /* 0x0000000113287810 */ /* 0x004fc80007ffe172 */
[----:B------:R-:W-:-:S05]  /*11220*/  IADD3 R40, -R18, R40, R17 ;  /* 0x0000002812287210 */ /* 0x000fca0007ffe111 */
[C---:B------:R-:W-:Y:S02]  /*11230*/  VIADD R118, R40.reuse, UR24 ;  /* 0x0000001828767c36 */ /* 0x040fe40008000000 */
[----:B------:R-:W-:Y:S02]  /*11240*/  VIADD R117, R40, UR21 ;  /* 0x0000001528757c36 */ /* 0x000fe40008000000 */
[--C-:B-----5:R-:W-:Y:S02]  /*11250*/  IMAD.IADD R116, R118, 0x1, R41.reuse ;  /* 0x0000000176747824 */ /* 0x120fe400078e0229 */
[----:B------:R-:W-:Y:S01]  /*11260*/  IMAD.IADD R115, R117, 0x1, R41 ;  /* 0x0000000175737824 */ /* 0x000fe200078e0229 */
[----:B0--34-:R-:W-:Y:S06]  /*11270*/  @P1 BRA `(.L_x_7180) ;  /* 0x0000000000541947 */ /* 0x019fec0003800000 */
        /* <DEDUP_REMOVED lines=12> */
.L_x_7182:
[----:B------:R-:W-:-:S05]  /*11340*/  IMAD.U32 R184, RZ, RZ, UR22 ;  /* 0x00000016ffb87e24 */ /* 0x000fca000f8e00ff */
[----:B------:R-:W-:-:S13]  /*11350*/  ISETP.NE.AND P1, PT, R184, 0x1, PT ;  /* 0x00000001b800780c */ /* 0x000fda0003f25270 */
[----:B------:R-:W0:Y:S02]  /*11360*/  @P1 LDC.64 R40, c[0x0][0x9e8] ;  /* 0x00027a00ff281b82 */ /* 0x000e240000000a00 */
[----:B0-----:R-:W-:-:S05]  /*11370*/  @P1 IMAD.HI.U32 R40, R119, R40, RZ ;  /* 0x0000002877281227 */ /* 0x001fca00078e00ff */
[----:B------:R-:W-:-:S07]  /*11380*/  @P1 SHF.R.U32.HI R119, RZ, R41, R40 ;  /* 0x00000029ff771219 */ /* 0x000fce0000011628 */
.L_x_7183:
[----:B------:R-:W-:Y:S05]  /*11390*/  BSYNC B0 ;  /* 0x0000000000007941 */ /* 0x000fea0003800000 */
.L_x_7181:
[----:B------:R-:W-:-:S05]  /*113a0*/  IMAD R119, R119, R184, R110 ;  /* 0x000000b877777224 */ /* 0x000fca00078e026e */
[----:B------:R-:W-:Y:S02]  /*113b0*/  VIADDMNMX R116, R119, R184, R116, PT ;  /* 0x000000b877747246 */ /* 0x000fe40003800174 */
[----:B------:R-:W-:-:S07]  /*113c0*/  VIMNMX R115, R115, R119, !PT ;  /* 0x0000007773737248 */ /* 0x000fce0007fe0100 */
.L_x_7180:
        /* <DEDUP_REMOVED lines=295> */
.L_x_7186:
[----:B------:R-:W-:-:S05]  /*12640*/  IMAD.U32 R119, RZ, RZ, UR22 ;  /* 0x00000016ff777e24 */ /* 0x000fca000f8e00ff */
[----:B------:R-:W-:-:S13]  /*12650*/  ISETP.NE.AND P6, PT, R119, 0x1, PT ;  /* 0x000000017700780c */ /* 0x000fda0003fc5270 */
[----:B------:R-:W0:Y:S02]  /*12660*/  @P6 LDC.64 R6, c[0x0][0x9e8] ;  /* 0x00027a00ff066b82 */ /* 0x000e240000000a00 */
[----:B0-----:R-:W-:-:S05]  /*12670*/  @P6 IMAD.HI.U32 R6, R115, R6, RZ ;  /* 0x0000000673066227 */ /* 0x001fca00078e00ff */
[----:B------:R-:W-:-:S07]  /*12680*/  @P6 SHF.R.U32.HI R115, RZ, R7, R6 ;  /* 0x00000007ff736219 */ /* 0x000fce0000011606 */
.L_x_7187:
[----:B------:R-:W-:Y:S05]  /*12690*/  BSYNC B0 ;  /* 0x0000000000007941 */ /* 0x000fea0003800000 */
.L_x_7185:
[----:B------:R-:W-:-:S05]  /*126a0*/  IMAD R110, R115, R119, R110 ;  /* 0x00000077736e7224 */ /* 0x000fca00078e026e */
[----:B------:R-:W-:Y:S02]  /*126b0*/  VIADDMNMX R118, R110, R119, R118, PT ;  /* 0x000000776e767246 */ /* 0x000fe40003800176 */
[----:B------:R-:W-:-:S07]  /*126c0*/  VIMNMX R117, R117, R110, !PT ;  /* 0x0000006e75757248 */ /* 0x000fce0007fe0100 */
.L_x_7184:
        /* <DEDUP_REMOVED lines=155> */
[----:B------:R-:W-:Y:S01]  /*13080*/  FSEL R107, R107, -INF , !P5 ;  /* 0xff8000006b6b7808 */ /* 0x000fe20006800000 */
[----:B------:R-:W-:-:S01]  /*13090*/  FFMA.FTZ R115, R7, R112, -8 ;  /* 0xc100000007737423 */ /* 0x000fc20000010070 */
        /* <DEDUP_REMOVED lines=192> */
[----:B------:R-:W-:-:S03]  /*13ca0*/  FFMA.FTZ R119, R108, UR10, -R115 ;  /* 0x0000000a6c777c23 */ /* 0x000fc60008010873 */
        /* <DEDUP_REMOVED lines=14> */
[----:B------:R-:W-:-:S01]  /*13d90*/  FFMA.FTZ R104, R111, UR10, -R115 ;  /* 0x0000000a6f687c23 */ /* 0x000fc20008010873 */
[----:B------:R-:W-:Y:S01]  /*13da0*/  FSEL R111, R7, RZ, P1 ;  /* 0x000000ff076f7208 */ /* 0x000fe20000800000 */
[----:B------:R-:W-:Y:S01]  /*13db0*/  IMAD.U32 R115, RZ, RZ, UR10 ;  /* 0x0000000aff737e24 */ /* 0x000fe2000f8e00ff */
[----:B------:R-:W0:Y:S02]  /*13dc0*/  SHFL.BFLY PT, R185, R112, 0x1, 0x1f ;  /* 0x0c201f0070b97f89 */ /* 0x000e2400000e0000 */
[----:B------:R-:W-:Y:S01]  /*13dd0*/  MUFU.EX2 R63, R63 ;  /* 0x0000003f003f7308 */ /* 0x000fe20000000800 */
[----:B------:R-:W-:-:S04]  /*13de0*/  FADD.FTZ R111, -R111, R8 ;  /* 0x000000086f6f7221 */ /* 0x000fc80000010100 */
[----:B------:R-:W-:-:S03]  /*13df0*/  FMUL.FTZ R111, R111, UR10 ;  /* 0x0000000a6f6f7c20 */ /* 0x000fc60008410000 */
[----:B------:R-:W-:Y:S08]  /*13e00*/  MUFU.EX2 R60, R60 ;  /* 0x0000003c003c7308 */ /* 0x000ff00000000800 */
[----:B------:R-:W1:Y:S01]  /*13e10*/  MUFU.EX2 R111, R111 ;  /* 0x0000006f006f7308 */ /* 0x000e620000000800 */
[----:B0-----:R-:W-:-:S07]  /*13e20*/  FMNMX.FTZ R6, R112, R185, !PT ;  /* 0x000000b970067209 */ /* 0x001fce0007810000 */
[----:B------:R-:W-:Y:S01]  /*13e30*/  MUFU.EX2 R67, R67 ;  /* 0x0000004300437308 */ /* 0x000fe20000000800 */
[C---:B------:R-:W-:Y:S01]  /*13e40*/  FSETP.NEU.FTZ.AND P1, PT, R6.reuse, -INF , PT ;  /* 0xff8000000600780b */ /* 0x040fe20003f3d000 */
[----:B------:R-:W-:-:S03]  /*13e50*/  FFMA.FTZ R8, R6, R115, -8 ;  /* 0xc100000006087423 */ /* 0x000fc60000010073 */
[----:B------:R-:W-:-:S03]  /*13e60*/  FSEL R106, R6, RZ, P1 ;  /* 0x000000ff066a7208 */ /* 0x000fc60000800000 */
[----:B------:R-:W-:Y:S01]  /*13e70*/  MUFU.EX2 R66, R66 ;  /* 0x0000004200427308 */ /* 0x000fe20000000800 */
[----:B------:R-:W-:Y:S01]  /*13e80*/  FSEL R8, R8, RZ, P1 ;  /* 0x000000ff08087208 */ /* 0x000fe20000800000 */
[----:B------:R-:W-:-:S04]  /*13e90*/  FADD.FTZ R106, -R106, R9 ;  /* 0x000000096a6a7221 */ /* 0x000fc80000010100 */
[--C-:B------:R-:W-:Y:S01]  /*13ea0*/  FFMA.FTZ R115, R10, UR10, -R8.reuse ;  /* 0x0000000a0a737c23 */ /* 0x100fe20008010808 */
[----:B------:R-:W-:-:S01]  /*13eb0*/  FFMA.FTZ R10, R11, UR10, -R8 ;  /* 0x0000000a0b0a7c23 */ /* 0x000fc20008010808 */
[--C-:B------:R-:W-:Y:S01]  /*13ec0*/  FFMA.FTZ R11, R14, UR10, -R8.reuse ;  /* 0x0000000a0e0b7c23 */ /* 0x100fe20008010808 */
[----:B------:R-:W-:-:S01]  /*13ed0*/  FFMA.FTZ R14, R15, UR10, -R8 ;  /* 0x0000000a0f0e7c23 */ /* 0x000fc20008010808 */
[----:B------:R-:W-:Y:S01]  /*13ee0*/  FMUL.FTZ R106, R106, UR10 ;  /* 0x0000000a6a6a7c20 */ /* 0x000fe20008410000 */
        /* <DEDUP_REMOVED lines=23> */
[----:B------:R-:W-:Y:S01]  /*14060*/  FFMA.FTZ R65, R68, UR10, -R8 ;  /* 0x0000000a44417c23 */ /* 0x000fe20008010808 */
[----:B-1----:R-:W-:-:S01]  /*14070*/  FFMA.FTZ R68, R111, R5, R110 ;  /* 0x000000056f447223 */ /* 0x002fc2000001006e */
[--C-:B------:R-:W-:Y:S01]  /*14080*/  FFMA.FTZ R61, R61, UR10, -R8.reuse ;  /* 0x0000000a3d3d7c23 */ /* 0x100fe20008010808 */
[----:B------:R-:W-:-:S02]  /*14090*/  FFMA.FTZ R62, R62, UR10, -R8 ;  /* 0x0000000a3e3e7c23 */ /* 0x000fc40008010808 */
[----:B------:R-:W-:Y:S01]  /*140a0*/  FADD.FTZ R185, R41, R68 ;  /* 0x0000004429b97221 */ /* 0x000fe20000010000 */
[----:B------:R-:W1:Y:S01]  /*140b0*/  MUFU.EX2 R11, R11 ;  /* 0x0000000b000b7308 */ /* 0x000e620000000800 */
[----:B0-----:R-:W-:-:S01]  /*140c0*/  FFMA.FTZ R5, R106, R4, R115 ;  /* 0x000000046a057223 */ /* 0x001fc20000010073 */
[----:B------:R-:W-:Y:S01]  /*140d0*/  FFMA.FTZ R68, R69, UR10, -R8 ;  /* 0x0000000a45447c23 */ /* 0x000fe20008010808 */
[----:B------:R-:W-:-:S04]  /*140e0*/  FADD.FTZ R108, R12, R185 ;  /* 0x000000b90c6c7221 */ /* 0x000fc80000010000 */
[----:B------:R-:W-:Y:S01]  /*140f0*/  FADD.FTZ R69, R13, R108 ;  /* 0x0000006c0d457221 */ /* 0x000fe20000010000 */
[----:B------:R-:W0:Y:S01]  /*14100*/  MUFU.EX2 R14, R14 ;  /* 0x0000000e000e7308 */ /* 0x000e220000000800 */
[----:B--2---:R-:W-:-:S07]  /*14110*/  FADD.FTZ R4, R10, R5 ;  /* 0x000000050a047221 */ /* 0x004fce0000010000 */
[----:B------:R-:W2:Y:S01]  /*14120*/  MUFU.EX2 R15, R15 ;  /* 0x0000000f000f7308 */ /* 0x000ea20000000800 */
[----:B-1----:R-:W-:-:S01]  /*14130*/  FADD.FTZ R5, R11, R4 ;  /* 0x000000040b057221 */ /* 0x002fc20000010000 */
[----:B------:R-:W-:Y:S01]  /*14140*/  FFMA.FTZ R4, R72, UR10, -R8 ;  /* 0x0000000a48047c23 */ /* 0x000fe20008010808 */
[----:B------:R-:W-:-:S04]  /*14150*/  FADD.FTZ R72, R20, R69 ;  /* 0x0000004514487221 */ /* 0x000fc80000010000 */
[----:B------:R-:W-:Y:S01]  /*14160*/  FADD.FTZ R69, R21, R72 ;  /* 0x0000004815457221 */ /* 0x000fe20000010000 */
[----:B------:R-:W1:Y:S01]  /*14170*/  MUFU.EX2 R24, R24 ;  /* 0x0000001800187308 */ /* 0x000e620000000800 */
[----:B0-----:R-:W-:-:S01]  /*14180*/  FADD.FTZ R108, R14, R5 ;  /* 0x000000050e6c7221 */ /* 0x001fc20000010000 */
[----:B------:R-:W-:Y:S01]  /*14190*/  FFMA.FTZ R72, R73, UR10, -R8 ;  /* 0x0000000a49487c23 */ /* 0x000fe20008010808 */
[----:B------:R-:W-:-:S01]  /*141a0*/  FADD.FTZ R112, R26, R69 ;  /* 0x000000451a707221 */ /* 0x000fc20000010000 */
[----:B------:R-:W-:-:S03]  /*141b0*/  FFMA.FTZ R69, R76, UR10, -R8 ;  /* 0x0000000a4c457c23 */ /* 0x000fc60008010808 */
[----:B------:R-:W-:Y:S01]  /*141c0*/  FADD.FTZ R73, R27, R112 ;  /* 0x000000701b497221 */ /* 0x000fe20000010000 */
[----:B------:R-:W0:Y:S01]  /*141d0*/  MUFU.EX2 R25, R25 ;  /* 0x0000001900197308 */ /* 0x000e220000000800 */
[----:B--2---:R-:W-:-:S02]  /*141e0*/  FADD.FTZ R5, R15, R108 ;  /* 0x0000006c0f057221 */ /* 0x004fc40000010000 */
[----:B------:R-:W-:-:S04]  /*141f0*/  FADD.FTZ R76, R30, R73 ;  /* 0x000000491e4c7221 */ /* 0x000fc80000010000 */
[----:B------:R-:W-:Y:S01]  /*14200*/  FADD.FTZ R73, R31, R76 ;  /* 0x0000004c1f497221 */ /* 0x000fe20000010000 */
        /* <DEDUP_REMOVED lines=8> */
[----:B-1----:R-:W-:-:S01]  /*14290*/  FADD.FTZ R5, R29, R108 ;  /* 0x0000006c1d057221 */ /* 0x002fc20000010000 */
[----:B------:R-:W-:Y:S01]  /*142a0*/  FADD.FTZ R108, R34, R73 ;  /* 0x00000049226c7221 */ /* 0x000fe20000010000 */
[----:B------:R-:W-:-:S03]  /*142b0*/  FFMA.FTZ R73, R80, UR10, -R8 ;  /* 0x0000000a50497c23 */ /* 0x000fc60008010808 */
[----:B------:R-:W-:Y:S02]  /*142c0*/  FADD.FTZ R77, R35, R108 ;  /* 0x0000006c234d7221 */ /* 0x000fe40000010000 */
[----:B------:R-:W1:Y:S02]  /*142d0*/  MUFU.EX2 R36, R36 ;  /* 0x0000002400247308 */ /* 0x000e640000000800 */
        /* <DEDUP_REMOVED lines=24> */
[----:B0-----:R-:W-:-:S01]  /*14460*/  FADD.FTZ R4, R32, R5 ;  /* 0x0000000520047221 */ /* 0x001fc20000010000 */
[----:B------:R-:W-:-:S03]  /*14470*/  FADD.FTZ R92, R60, R89 ;  /* 0x000000593c5c7221 */ /* 0x000fc60000010000 */
[----:B--2---:R-:W-:Y:S01]  /*14480*/  FADD.FTZ R5, R33, R4 ;  /* 0x0000000421057221 */ /* 0x004fe20000010000 */
[----:B------:R-:W-:-:S01]  /*14490*/  FADD.FTZ R89, R67, R92 ;  /* 0x0000005c43597221 */ /* 0x000fc20000010000 */
[----:B------:R-:W-:Y:S01]  /*144a0*/  FFMA.FTZ R92, R93, UR10, -R8 ;  /* 0x0000000a5d5c7c23 */ /* 0x000fe20008010808 */
[----:B------:R-:W0:Y:S01]  /*144b0*/  MUFU.EX2 R46, R46 ;  /* 0x0000002e002e7308 */ /* 0x000e220000000800 */
[----:B-1----:R-:W-:-:S01]  /*144c0*/  FADD.FTZ R4, R36, R5 ;  /* 0x0000000524047221 */ /* 0x002fc20000010000 */
[----:B------:R-:W-:Y:S01]  /*144d0*/  FADD.FTZ R108, R66, R89 ;  /* 0x00000059426c7221 */ /* 0x000fe20000010000 */
[----:B------:R-:W-:-:S02]  /*144e0*/  FFMA.FTZ R89, R96, UR10, -R8 ;  /* 0x0000000a60597c23 */ /* 0x000fc40008010808 */
        /* <DEDUP_REMOVED lines=35> */
[----:B------:R-:W-:-:S06]  /*14720*/  FFMA.FTZ R96, R99, UR10, -R8 ;  /* 0x0000000a63607c23 */ /* 0x000fcc0008010808 */
        /* <DEDUP_REMOVED lines=40> */
[--C-:B------:R-:W-:Y:S01]  /*149b0*/  FFMA.FTZ R101, R107, UR10, -R8.reuse ;  /* 0x0000000a6b657c23 */ /* 0x100fe20008010808 */
        /* <DEDUP_REMOVED lines=39> */
.L_x_7188:
        /* <DEDUP_REMOVED lines=123> */
.L_x_7171:
[----:B------:R-:W-:Y:S06]  /*153e0*/  BAR.ARV 0x8, 0x180 ;  /* 0x0206000000007b1d */ /* 0x000fec0000002000 */
[----:B------:R-:W-:Y:S05]  /*153f0*/  @!P0 BRA `(.L_x_7190) ;  /* 0x0000000000048947 */ /* 0x000fea0003800000 */
[----:B------:R-:W-:Y:S01]  /*15400*/  BPT.TRAP 0x1 ;  /* 0x000000040000795c */ /* 0x000fe20000300000 */
.L_x_7190:
[----:B------:R-:W-:Y:S01]  /*15410*/  ULEA UR9, UR52, UR45, 0x3 ;  /* 0x0000002d34097291 */ /* 0x000fe2000f8e183f */
[----:B------:R-:W-:-:S05]  /*15420*/  IMAD.U32 R0, RZ, RZ, UR46 ;  /* 0x0000002eff007e24 */ /* 0x000fca000f8e00ff */
[----:B------:R-:W-:-:S04]  /*15430*/  SHF.L.U32 R0, R0, 0x1f, RZ ;  /* 0x0000001f00007819 */ /* 0x000fc800000006ff */
[----:B------:R0:W1:Y:S01]  /*15440*/  SYNCS.PHASECHK.TRANS64.TRYWAIT P1, [UR9+0x28850], R0 ;  /* 0x02885000ff0075a7 */ /* 0x0000620008020149 */
[----:B------:R-:W-:Y:S05]  /*15450*/  @!P0 BRA `(.L_x_7191) ;  /* 0x0000000000048947 */ /* 0x000fea0003800000 */
[----:B------:R-:W-:Y:S01]  /*15460*/  BPT.TRAP 0x1 ;  /* 0x000000040000795c */ /* 0x000fe20000300000 */
.L_x_7191:
[----:B-1----:R-:W-:Y:S05]  /*15470*/  @P1 BRA `(.L_x_7192) ;  /* 0x0000000000081947 */ /* 0x002fea0003800000 */
[----:B------:R-:W1:Y:S02]  /*15480*/  SYNCS.PHASECHK.TRANS64.TRYWAIT P1, [UR9+0x28850], R0 ;  /* 0x02885000ff0075a7 */ /* 0x000e640008020149 */
[----:B-1----:R-:W-:Y:S05]  /*15490*/  @!P1 BRA `(.L_x_7193) ;  /* 0x000000b000a09947 */ /* 0x002fea0003800000 */
.L_x_7192:
        /* <DEDUP_REMOVED lines=15> */
[----:B------:R-:W-:Y:S01]  /*15590*/  QGMMA.64x128x32.F32.E4M3.E4M3 R120, R204, gdesc[UR4], R120, gsb0 ;  /* 0x01e00004cc787df3 */ /* 0x000fe20008000878 */
[----:B------:R-:W-:Y:S01]  /*155a0*/  UIADD3 UR6, UR8, 0x2, URZ ;  /* 0x0000000208067890 */ /* 0x000fe2000fffe03f */
[----:B------:R-:W-:Y:S01]  /*155b0*/  UMOV UR7, 0x80000020 ;  /* 0x8000002000077882 */ /* 0x000fe20000000000 */
[----:B------:R-:W-:Y:S02]  /*155c0*/  WARPGROUP.DEPBAR.LE gsb0, 0x0 ;  /* 0x00008000000079c5 */ /* 0x000fe40000010000 */
[----:B------:R-:W-:-:S07]  /*155d0*/  WARPGROUP.ARRIVE ;  /* 0x00000000000079c5 */ /* 0x000fce0000000000 */
[----:B------:R-:W-:Y:S01]  /*155e0*/  QGMMA.64x128x32.F32.E4M3.E4M3 R120, R200, gdesc[UR4], R120, gsb0 ;  /* 0x01e00004c8787df3 */ /* 0x000fe20008000878 */
[----:B------:R-:W-:Y:S01]  /*155f0*/  UIADD3 UR6, UR8, 0x200, URZ ;  /* 0x0000020008067890 */ /* 0x000fe2000fffe03f */
[----:B------:R-:W-:Y:S01]  /*15600*/  UMOV UR7, 0x80000020 ;  /* 0x8000002000077882 */ /* 0x000fe20000000000 */
[----:B------:R-:W-:Y:S02]  /*15610*/  WARPGROUP.DEPBAR.LE gsb0, 0x0 ;  /* 0x00008000000079c5 */ /* 0x000fe40000010000 */
[----:B------:R-:W-:-:S07]  /*15620*/  WARPGROUP.ARRIVE ;  /* 0x00000000000079c5 */ /* 0x000fce0000000000 */
[----:B------:R-:W-:Y:S01]  /*15630*/  QGMMA.64x128x32.F32.E4M3.E4M3 R120, R196, gdesc[UR4], R120, gsb0 ;  /* 0x01e00004c4787df3 */ /* 0x000fe20008000878 */
[----:B------:R-:W-:-:S04]  /*15640*/  @UP0 USHF.R.S32.HI UR6, URZ, 0x1f, UR49 ;  /* 0x0000001f3f060899 */ /* 0x000fc80008011431 */
[----:B------:R-:W-:-:S04]  /*15650*/  @UP0 UIMAD UR6, UR6, UR14, URZ ;  /* 0x0000000e060602a4 */ /* 0x000fc8000f8e023f */
[----:B------:R-:W-:-:S04]  /*15660*/  @UP0 UIMAD UR6, UR49, UR15, UR6 ;  /* 0x0000000f310602a4 */ /* 0x000fc8000f8e0206 */
[----:B------:R-:W-:-:S03]  /*15670*/  @UP0 UIADD3 UR5, UR5, UR6, URZ ;  /* 0x0000000605050290 */ /* 0x000fc6000fffe03f */
[----:B------:R-:W-:Y:S02]  /*15680*/  @UP0 ULDC.64 UR6, c[0x0][0x9d0] ;  /* 0x0002740000060ab9 */ /* 0x000fe40000000a00 */
[----:B------:R-:W-:-:S04]  /*15690*/  @UP0 UIMAD.WIDE.U32 UR4, UR36, UR6, UR4 ;  /* 0x00000006240402a5 */ /* 0x000fc8000f8e0004 */
[----:B------:R-:W-:Y:S02]  /*156a0*/  @UP0 ULEA UR6, UP1, UR4, UR12, 0x2 ;  /* 0x0000000c04060291 */ /* 0x000fe4000f82103f */
[----:B------:R-:W-:-:S04]  /*156b0*/  @UP0 UIMAD UR5, UR36, UR7, UR5 ;  /* 0x00000007240502a4 */ /* 0x000fc8000f8e0205 */
[----:B------:R-:W-:Y:S01]  /*156c0*/  IMAD.U32 R8, RZ, RZ, UR6 ;  /* 0x00000006ff087e24 */ /* 0x000fe2000f8e00ff */
[----:B------:R-:W-:Y:S02]  /*156d0*/  @UP0 ULEA.HI.X UR7, UR4, UR13, UR5, 0x2, UP1 ;  /* 0x0000000d04070291 */ /* 0x000fe400088f1405 */
[----:B------:R-:W-:-:S04]  /*156e0*/  UIADD3 UR6, UR8, 0x202, URZ ;  /* 0x0000020208067890 */ /* 0x000fc8000fffe03f */
[----:B------:R-:W-:Y:S01]  /*156f0*/  IMAD.U32 R9, RZ, RZ, UR7 ;  /* 0x00000007ff097e24 */ /* 0x000fe2000f8e00ff */
[----:B------:R-:W-:-:S04]  /*15700*/  UMOV UR7, 0x80000020 ;  /* 0x8000002000077882 */ /* 0x000fc80000000000 */
[----:B------:R2:W3:Y:S01]  /*15710*/  @P1 LDG.E R10, desc[UR50][R8.64] ;  /* 0x00000032080a1981 */ /* 0x0004e2000c1e1900 */
[----:B------:R-:W-:Y:S02]  /*15720*/  WARPGROUP.DEPBAR.LE gsb0, 0x0 ;  /* 0x00008000000079c5 */ /* 0x000fe40000010000 */
[----:B------:R-:W-:-:S06]  /*15730*/  WARPGROUP.ARRIVE ;  /* 0x00000000000079c5 */ /* 0x000fcc0000000000 */
[----:B------:R-:W-:Y:S01]  /*15740*/  QGMMA.64x128x32.F32.E4M3.E4M3 R120, R192, gdesc[UR4], R120, gsb0 ;  /* 0x01e00004c0787df3 */ /* 0x000fe20008000878 */
[----:B------:R-:W-:Y:S01]  /*15750*/  UIADD3 UR6, UR8, 0x400, URZ ;  /* 0x0000040008067890 */ /* 0x000fe2000fffe03f */
[----:B------:R-:W-:Y:S01]  /*15760*/  UMOV UR7, 0x80000020 ;  /* 0x8000002000077882 */ /* 0x000fe20000000000 */
[----:B------:R-:W-:Y:S01]  /*15770*/  UIADD3 UR8, UR8, 0x402, URZ ;  /* 0x0000040208087890 */ /* 0x000fe2000fffe03f */
[----:B01----:R-:W0:Y:S04]  /*15780*/  SHFL.BFLY PT, R0, R5, 0x2, 0x1f ;  /* 0x0c401f0005007f89 */ /* 0x003e2800000e0000 */
[----:B------:R-:W1:Y:S01]  /*15790*/  SHFL.BFLY PT, R11, R4, 0x2, 0x1f ;  /* 0x0c401f00040b7f89 */ /* 0x000e6200000e0000 */
[----:B------:R-:W-:Y:S02]  /*157a0*/  WARPGROUP.DEPBAR.LE gsb0, 0x0 ;  /* 0x00008000000079c5 */ /* 0x000fe40000010000 */
[----:B------:R-:W-:-:S06]  /*157b0*/  WARPGROUP.ARRIVE ;  /* 0x00000000000079c5 */ /* 0x000fcc0000000000 */
[----:B------:R-:W-:Y:S01]  /*157c0*/  QGMMA.64x128x32.F32.E4M3.E4M3 R120, R188, gdesc[UR4], R120, gsb0 ;  /* 0x01e00004bc787df3 */ /* 0x000fe20008000878 */
[----:B------:R-:W-:Y:S01]  /*157d0*/  UMOV UR6, UR8 ;  /* 0x0000000800067c82 */ /* 0x000fe20008000000 */
[----:B------:R-:W-:Y:S01]  /*157e0*/  UMOV UR7, 0x80000020 ;  /* 0x8000002000077882 */ /* 0x000fe20000000000 */
[----:B0-----:R-:W-:-:S01]  /*157f0*/  FADD.FTZ R0, R0, R5 ;  /* 0x0000000500007221 */ /* 0x001fc20000010000 */
[----:B-1----:R-:W-:-:S04]  /*15800*/  FADD.FTZ R11, R11, R4 ;  /* 0x000000040b0b7221 */ /* 0x002fc80000010000 */
[----:B------:R-:W0:Y:S04]  /*15810*/  SHFL.BFLY PT, R3, R0, 0x1, 0x1f ;  /* 0x0c201f0000037f89 */ /* 0x000e2800000e0000 */
[----:B--2---:R-:W1:Y:S01]  /*15820*/  SHFL.BFLY PT, R8, R11, 0x1, 0x1f ;  /* 0x0c201f000b087f89 */ /* 0x004e6200000e0000 */
        /* <DEDUP_REMOVED lines=16> */
[----:B------:R-:W2:Y:S01]  /*15930*/  @P1 MUFU.RCP R11, R14 ;  /* 0x0000000e000b1308 */ /* 0x000ea20000001000 */
        /* <DEDUP_REMOVED lines=10> */
[-C--:B---3--:R-:W-:Y:S01]  /*159e0*/  FMUL.FTZ R5, R5, R10.reuse ;  /* 0x0000000a05057220 */ /* 0x088fe20000410000 */
[----:B--2---:R-:W-:Y:S01]  /*159f0*/  FMUL.FTZ R11, R11, R10 ;  /* 0x0000000a0b0b7220 */ /* 0x004fe20000410000 */
[----:B------:R-:W-:-:S02]  /*15a00*/  WARPGROUP.DEPBAR.LE gsb0, 0x0 ;  /* 0x00008000000079c5 */ /* 0x000fc40000010000 */
[----:B------:R-:W-:Y:S05]  /*15a10*/  @!P0 BRA `(.L_x_7194) ;  /* 0x0000000000048947 */ /* 0x000fea0003800000 */
[----:B------:R-:W-:Y:S01]  /*15a20*/  BPT.TRAP 0x1 ;  /* 0x000000040000795c */ /* 0x000fe20000300000 */
.L_x_7194:
        /* <DEDUP_REMOVED lines=74> */
.L_x_7120:
        /* <DEDUP_REMOVED lines=9> */
[----:B------:R-:W-:Y:S02]  /*15f60*/  R2UR UR6, R38 ;  /* 0x00000000260672ca */ /* 0x000fe400000e0000 */
[----:B------:R-:W-:Y:S01]  /*15f70*/  R2UR UR49, R39 ;  /* 0x00000000273172ca */ /* 0x000fe200000e0000 */
[----:B------:R-:W-:Y:S06]  /*15f80*/  BAR.ARV 0x4, 0x180 ;  /* 0x0106000000007b1d */ /* 0x000fec0000002000 */
[----:B------:R-:W-:Y:S08]  /*15f90*/  @P0 BRA `(.L_x_7196) ;  /* 0x0000002c00b00947 */ /* 0x000ff00003800000 */
[----:B------:R-:W0:Y:S01]  /*15fa0*/  S2R R7, SR_TID.X ;  /* 0x0000000000077919 */ /* 0x000e220000002100 */
        /* <DEDUP_REMOVED lines=10> */
[----:B------:R-:W-:-:S03]  /*16050*/  UIMAD.WIDE UR8, UR37, 0x4, UR8 ;  /* 0x00000004250878a5 */ /* 0x000fc6000f8e0208 */
        /* <DEDUP_REMOVED lines=22> */
[----:B------:R-:W-:Y:S01]  /*161c0*/  SEL R39, R126, R127, P0 ;  /* 0x0000007f7e277207 */ /* 0x000fe20000000000 */
[----:B------:R-:W-:Y:S01]  /*161d0*/  IMAD.WIDE R8, R231, 0x2, R20 ;  /* 0x00000002e7087825 */ /* 0x000fe200078e0214 */
[----:B------:R-:W-:Y:S02]  /*161e0*/  SEL R28, R137, R28, P0 ;  /* 0x0000001c891c7207 */ /* 0x000fe40000000000 */
[----:B------:R-:W-:Y:S02]  /*161f0*/  SEL R126, R127, R126, P0 ;  /* 0x0000007e7f7e7207 */ /* 0x000fe40000000000 */
[----:B------:R-:W-:-:S02]  /*16200*/  IADD3 R95, P6, R8, 0x20, RZ ;  /* 0x00000020085f7810 */ /* 0x000fc40007fde0ff */
[C---:B------:R-:W-:Y:S02]  /*16210*/  IADD3 R111, P2, R8.reuse, 0x60, RZ ;  /* 0x00000060086f7810 */ /* 0x040fe40007f5e0ff */
[----:B------:R-:W-:Y:S01]  /*16220*/  LOP3.LUT R4, R95, 0x380, RZ, 0xc0, !PT ;  /* 0x000003805f047812 */ /* 0x000fe200078ec0ff */
[--C-:B------:R-:W-:Y:S01]  /*16230*/  IMAD.X R99, RZ, RZ, R9.reuse, P6 ;  /* 0x000000ffff637224 */ /* 0x100fe200030e0609 */
[----:B------:R-:W-:Y:S01]  /*16240*/  IADD3 R113, P3, R8, 0x4000, RZ ;  /* 0x0000400008717810 */ /* 0x000fe20007f7e0ff */
[--C-:B------:R-:W-:Y:S01]  /*16250*/  IMAD.X R13, RZ, RZ, R9.reuse, P2 ;  /* 0x000000ffff0d7224 */ /* 0x100fe200010e0609 */
[----:B------:R-:W-:Y:S02]  /*16260*/  SHF.R.U64 R4, R4, 0x3, RZ ;  /* 0x0000000304047819 */ /* 0x000fe400000012ff */
[C---:B------:R-:W-:Y:S01]  /*16270*/  IADD3 R119, P6, R8.reuse, 0x4060, RZ ;  /* 0x0000406008777810 */ /* 0x040fe20007fde0ff */
[----:B------:R-:W-:Y:S01]  /*16280*/  IMAD.X R11, RZ, RZ, R9, P3 ;  /* 0x000000ffff0b7224 */ /* 0x000fe200018e0609 */
[----:B------:R-:W-:-:S02]  /*16290*/  LOP3.LUT R5, R8, 0x380, RZ, 0xc0, !PT ;  /* 0x0000038008057812 */ /* 0x000fc400078ec0ff */
[----:B------:R-:W-:Y:S02]  /*162a0*/  LOP3.LUT R10, R111, 0x380, RZ, 0xc0, !PT ;  /* 0x000003806f0a7812 */ /* 0x000fe400078ec0ff */
[----:B------:R-:W-:Y:S02]  /*162b0*/  LOP3.LUT R98, R4, R95, RZ, 0x3c, !PT ;  /* 0x0000005f04627212 */ /* 0x000fe400078e3cff */
[----:B------:R-:W-:Y:S02]  /*162c0*/  IADD3 R97, P1, R8, 0x40, RZ ;  /* 0x0000004008617810 */ /* 0x000fe40007f3e0ff */
[----:B------:R-:W-:Y:S02]  /*162d0*/  LOP3.LUT R4, R113, 0x380, RZ, 0xc0, !PT ;  /* 0x0000038071047812 */ /* 0x000fe400078ec0ff */
[----:B------:R-:W-:Y:S01]  /*162e0*/  LOP3.LUT R40, R119, 0x380, RZ, 0xc0, !PT ;  /* 0x0000038077287812 */ /* 0x000fe200078ec0ff */
[----:B------:R-:W-:Y:S01]  /*162f0*/  IMAD.X R15, RZ, RZ, R9, P1 ;  /* 0x000000ffff0f7224 */ /* 0x000fe200008e0609 */
[----:B------:R-:W-:-:S02]  /*16300*/  SHF.R.U64 R5, R5, 0x3, RZ ;  /* 0x0000000305057819 */ /* 0x000fc400000012ff */
[----:B------:R-:W-:Y:S02]  /*16310*/  SHF.R.U64 R10, R10, 0x3, RZ ;  /* 0x000000030a0a7819 */ /* 0x000fe400000012ff */
[----:B------:R-:W-:Y:S02]  /*16320*/  LOP3.LUT R6, R97, 0x380, RZ, 0xc0, !PT ;  /* 0x0000038061067812 */ /* 0x000fe400078ec0ff */
[----:B------:R-:W-:Y:S02]  /*16330*/  SHF.R.U64 R4, R4, 0x3, RZ ;  /* 0x0000000304047819 */ /* 0x000fe400000012ff */
[----:B------:R-:W-:Y:S02]  /*16340*/  SHF.R.U64 R40, R40, 0x3, RZ ;  /* 0x0000000328287819 */ /* 0x000fe400000012ff */
[C---:B------:R-:W-:Y:S02]  /*16350*/  IADD3 R115, P4, R8.reuse, 0x4020, RZ ;  /* 0x0000402008737810 */ /* 0x040fe40007f9e0ff */
[----:B------:R-:W-:-:S02]  /*16360*/  IADD3 R117, P5, R8, 0x4040, RZ ;  /* 0x0000404008757810 */ /* 0x000fc40007fbe0ff */
[----:B------:R-:W-:Y:S01]  /*16370*/  LOP3.LUT R8, R5, R8, RZ, 0x3c, !PT ;  /* 0x0000000805087212 */ /* 0x000fe200078e3cff */
[--C-:B------:R-:W-:Y:S01]  /*16380*/  IMAD.X R5, RZ, RZ, R9.reuse, P6 ;  /* 0x000000ffff057224 */ /* 0x100fe200030e0609 */
[----:B------:R-:W-:Y:S01]  /*16390*/  LOP3.LUT R12, R10, R111, RZ, 0x3c, !PT ;  /* 0x0000006f0a0c7212 */ /* 0x000fe200078e3cff */
[--C-:B------:R-:W-:Y:S01]  /*163a0*/  IMAD.X R93, RZ, RZ, R9.reuse, P4 ;  /* 0x000000ffff5d7224 */ /* 0x100fe200020e0609 */
[----:B------:R-:W-:Y:S01]  /*163b0*/  SHF.R.U64 R6, R6, 0x3, RZ ;  /* 0x0000000306067819 */ /* 0x000fe200000012ff */
[----:B------:R-:W-:Y:S01]  /*163c0*/  IMAD.X R7, RZ, RZ, R9, P5 ;  /* 0x000000ffff077224 */ /* 0x000fe200028e0609 */
[----:B------:R-:W-:Y:S02]  /*163d0*/  LOP3.LUT R10, R4, R113, RZ, 0x3c, !PT ;  /* 0x00000071040a7212 */ /* 0x000fe400078e3cff */
[----:B------:R-:W-:Y:S02]  /*163e0*/  LOP3.LUT R4, R40, R119, RZ, 0x3c, !PT ;  /* 0x0000007728047212 */ /* 0x000fe400078e3cff */
[----:B------:R-:W-:-:S02]  /*163f0*/  LOP3.LUT R14, R6, R97, RZ, 0x3c, !PT ;  /* 0x00000061060e7212 */ /* 0x000fc400078e3cff */
[----:B------:R-:W-:Y:S02]  /*16400*/  LOP3.LUT R6, R115, 0x380, RZ, 0xc0, !PT ;  /* 0x0000038073067812 */ /* 0x000fe400078ec0ff */
[----:B------:R-:W-:Y:S02]  /*16410*/  MOV R94, R4 ;  /* 0x00000004005e7202 */ /* 0x000fe40000000f00 */
        /* <DEDUP_REMOVED lines=17> */
[----:B------:R-:W-:Y:S02]  /*16530*/  SHF.R.U64 R6, R6, 0x3, RZ ;  /* 0x0000000306067819 */ /* 0x000fe400000012ff */
[----:B------:R-:W-:Y:S02]  /*16540*/  SEL R146, R147, R146, P0 ;  /* 0x0000009293927207 */ /* 0x000fe40000000000 */
[----:B------:R-:W-:Y:S02]  /*16550*/  SEL R150, R151, R150, P0 ;  /* 0x0000009697967207 */ /* 0x000fe40000000000 */
[----:B------:R-:W-:Y:S02]  /*16560*/  SEL R55, R154, R155, P0 ;  /* 0x0000009b9a377207 */ /* 0x000fe40000000000 */
[----:B------:R-:W-:-:S02]  /*16570*/  SEL R57, R158, R159, P0 ;  /* 0x0000009f9e397207 */ /* 0x000fc40000000000 */
[----:B------:R-:W-:Y:S02]  /*16580*/  SHF.R.U64 R18, R18, 0x3, RZ ;  /* 0x0000000312127819 */ /* 0x000fe400000012ff */
[----:B------:R-:W-:Y:S02]  /*16590*/  SEL R154, R155, R154, P0 ;  /* 0x0000009a9b9a7207 */ /* 0x000fe40000000000 */
[----:B------:R-:W-:Y:S02]  /*165a0*/  SEL R158, R159, R158, P0 ;  /* 0x0000009e9f9e7207 */ /* 0x000fe40000000000 */
[----:B------:R-:W-:Y:S02]  /*165b0*/  SEL R162, R163, R162, P0 ;  /* 0x000000a2a3a27207 */ /* 0x000fe40000000000 */
[----:B------:R-:W-:Y:S02]  /*165c0*/  SEL R75, R168, R169, P0 ;  /* 0x000000a9a84b7207 */ /* 0x000fe40000000000 */
[----:B------:R-:W-:-:S02]  /*165d0*/  SEL R36, R169, R168, P0 ;  /* 0x000000a8a9247207 */ /* 0x000fc40000000000 */
[----:B------:R-:W-:Y:S02]  /*165e0*/  LOP3.LUT R92, R6, R115, RZ, 0x3c, !PT ;  /* 0x00000073065c7212 */ /* 0x000fe400078e3cff */
[----:B------:R-:W-:Y:S02]  /*165f0*/  SEL R77, R172, R173, P0 ;  /* 0x000000adac4d7207 */ /* 0x000fe40000000000 */
[----:B------:R-:W-:Y:S02]  /*16600*/  SEL R166, R167, R166, P0 ;  /* 0x000000a6a7a67207 */ /* 0x000fe40000000000 */
[----:B------:R-:W-:Y:S02]  /*16610*/  LOP3.LUT R6, R18, R117, RZ, 0x3c, !PT ;  /* 0x0000007512067212 */ /* 0x000fe400078e3cff */
        /* <DEDUP_REMOVED lines=8> */
[----:B------:R-:W-:Y:S02]  /*166a0*/  MOV R98, R98 ;  /* 0x0000006200627202 */ /* 0x000fe40000000f00 */
[----:B------:R-:W-:Y:S02]  /*166b0*/  SEL R34, R149, R34, P0 ;  /* 0x0000002295227207 */ /* 0x000fe40000000000 */
[----:B------:R-:W-:Y:S02]  /*166c0*/  SEL R37, R177, R176, P0 ;  /* 0x000000b0b1257207 */ /* 0x000fe40000000000 */
[----:B------:R-:W-:Y:S02]  /*166d0*/  SEL R67, R180, R181, P0 ;  /* 0x000000b5b4437207 */ /* 0x000fe40000000000 */
[----:B------:R-:W-:Y:S02]  /*166e0*/  SEL R81, R164, R165, P0 ;  /* 0x000000a5a4517207 */ /* 0x000fe40000000000 */
[----:B------:R-:W-:-:S02]  /*166f0*/  MOV R96, R12 ;  /* 0x0000000c00607202 */ /* 0x000fc40000000f00 */
[----:B------:R-:W-:Y:S02]  /*16700*/  MOV R92, R92 ;  /* 0x0000005c005c7202 */ /* 0x000fe40000000f00 */
[----:B------:R-:W-:Y:S02]  /*16710*/  SEL R38, R165, R164, P0 ;  /* 0x000000a4a5267207 */ /* 0x000fe40000000000 */
[----:B------:R-:W-:Y:S02]  /*16720*/  SEL R180, R181, R180, P0 ;  /* 0x000000b4b5b47207 */ /* 0x000fe40000000000 */
[----:B------:R-:W-:Y:S02]  /*16730*/  MOV R97, R8 ;  /* 0x0000000800617202 */ /* 0x000fe40000000f00 */
[----:B------:R-:W-:Y:S02]  /*16740*/  MOV R93, R6 ;  /* 0x00000006005d7202 */ /* 0x000fe40000000f00 */
[----:B------:R-:W-:-:S02]  /*16750*/  MOV R18, R10 ;  /* 0x0000000a00127202 */ /* 0x000fc40000000f00 */
[----:B------:R-:W-:Y:S02]  /*16760*/  SEL R170, R171, R170, P0 ;  /* 0x000000aaabaa7207 */ /* 0x000fe40000000000 */
[----:B------:R-:W-:Y:S02]  /*16770*/  MOV R95, R14 ;  /* 0x0000000e005f7202 */ /* 0x000fe40000000f00 */
        /* <DEDUP_REMOVED lines=37> */
[----:B------:R0:W-:Y:S04]  /*169d0*/  SHFL.IDX PT, R63, R36, R5, 0x1c1f ;  /* 0x001c1f05243f7589 */ /* 0x0001e800000e0000 */
[----:B------:R-:W-:Y:S04]  /*169e0*/  SHFL.IDX PT, R4, R109, R24, 0x1c1f ;  /* 0x001c1f186d047589 */ /* 0x000fe800000e0000 */
[----:B------:R-:W3:Y:S01]  /*169f0*/  SHFL.IDX PT, R86, R91, R24, 0x1c1f ;  /* 0x001c1f185b567589 */ /* 0x000ee200000e0000 */
[----:B0-----:R-:W-:-:S03]  /*16a00*/  SEL R36, R43, R28, P0 ;  /* 0x0000001c2b247207 */ /* 0x001fc60000000000 */
[----:B------:R-:W-:Y:S01]  /*16a10*/  SHFL.IDX PT, R12, R85, R24, 0x1c1f ;  /* 0x001c1f18550c7589 */ /* 0x000fe200000e0000 */
[----:B-1----:R-:W-:Y:S02]  /*16a20*/  SEL R78, R82, R83, P0 ;  /* 0x00000053524e7207 */ /* 0x002fe40000000000 */
[----:B------:R-:W-:Y:S01]  /*16a30*/  SEL R82, R83, R82, P0 ;  /* 0x0000005253527207 */ /* 0x000fe20000000000 */
[----:B------:R-:W0:Y:S04]  /*16a40*/  SHFL.IDX PT, R27, R27, R5, 0x1c1f ;  /* 0x001c1f051b1b7589 */ /* 0x000e2800000e0000 */
[----:B------:R-:W-:Y:S01]  /*16a50*/  SHFL.IDX PT, R61, R166, R5, 0x1c1f ;  /* 0x001c1f05a63d7589 */ /* 0x000fe200000e0000 */
[----:B--2---:R-:W-:Y:S02]  /*16a60*/  SEL R76, R74, R25, P0 ;  /* 0x000000194a4c7207 */ /* 0x004fe40000000000 */
[----:B------:R-:W-:Y:S01]  /*16a70*/  SEL R74, R25, R74, P0 ;  /* 0x0000004a194a7207 */ /* 0x000fe20000000000 */
[----:B------:R-:W-:Y:S04]  /*16a80*/  SHFL.IDX PT, R6, R105, R24, 0x1c1f ;  /* 0x001c1f1869067589 */ /* 0x000fe800000e0000 */
[----:B------:R-:W-:Y:S04]  /*16a90*/  SHFL.IDX PT, R8, R101, R24, 0x1c1f ;  /* 0x001c1f1865087589 */ /* 0x000fe800000e0000 */
[----:B------:R1:W-:Y:S01]  /*16aa0*/  SHFL.IDX PT, R56, R77, R24, 0x1c1f ;  /* 0x001c1f184d387589 */ /* 0x0003e200000e0000 */
[----:B---3--:R-:W-:-:S02]  /*16ab0*/  SEL R80, R86, R87, P0 ;  /* 0x0000005756507207 */ /* 0x008fc40000000000 */
[----:B------:R-:W-:Y:S01]  /*16ac0*/  SEL R86, R87, R86, P0 ;  /* 0x0000005657567207 */ /* 0x000fe20000000000 */
[----:B------:R-:W2:Y:S04]  /*16ad0*/  SHFL.IDX PT, R7, R29, R5, 0x1c1f ;  /* 0x001c1f051d077589 */ /* 0x000ea800000e0000 */
[----:B------:R-:W3:Y:S01]  /*16ae0*/  SHFL.IDX PT, R85, R30, R5, 0x1c1f ;  /* 0x001c1f051e557589 */ /* 0x000ee200000e0000 */
[----:B0-----:R-:W-:Y:S02]  /*16af0*/  SEL R75, R27, R4, P0 ;  /* 0x000000041b4b7207 */ /* 0x001fe40000000000 */
[----:B-1----:R-:W-:Y:S01]  /*16b00*/  SEL R77, R4, R27, P0 ;  /* 0x0000001b044d7207 */ /* 0x002fe20000000000 */
[----:B------:R-:W-:Y:S03]  /*16b10*/  SHFL.IDX PT, R57, R172, R5, 0x1c1f ;  /* 0x001c1f05ac397589 */ /* 0x000fe600000e0000 */
[----:B------:R-:W-:Y:S01]  /*16b20*/  F2FP.BF16.F32.PACK_AB R4, R77, R76 ;  /* 0x0000004c4d04723e */ /* 0x000fe200000010ff */
[----:B------:R-:W-:Y:S04]  /*16b30*/  SHFL.IDX PT, R66, R73, R24, 0x1c1f ;  /* 0x001c1f1849427589 */ /* 0x000fe800000e0000 */
[----:B------:R0:W1:Y:S04]  /*16b40*/  SHFL.IDX PT, R9, R32, R5, 0x1c1f ;  /* 0x001c1f0520097589 */ /* 0x00006800000e0000 */
[----:B------:R-:W4:Y:S04]  /*16b50*/  SHFL.IDX PT, R71, R182, R5, 0x1c1f ;  /* 0x001c1f05b6477589 */ /* 0x000f2800000e0000 */
[----:B------:R-:W-:Y:S01]  /*16b60*/  SHFL.IDX PT, R101, R174, R5, 0x1c1f ;  /* 0x001c1f05ae657589 */ /* 0x000fe200000e0000 */
[----:B--2---:R-:W-:-:S02]  /*16b70*/  SEL R83, R7, R6, P0 ;  /* 0x0000000607537207 */ /* 0x004fc40000000000 */
[----:B0-----:R-:W-:Y:S01]  /*16b80*/  SEL R32, R40, R41, P0 ;  /* 0x0000002928207207 */ /* 0x001fe20000000000 */
[----:B------:R-:W-:Y:S01]  /*16b90*/  SHFL.IDX PT, R10, R89, R24, 0x1c1f ;  /* 0x001c1f18590a7589 */ /* 0x000fe200000e0000 */
[----:B---3--:R-:W-:Y:S02]  /*16ba0*/  SEL R88, R84, R85, P0 ;  /* 0x0000005554587207 */ /* 0x008fe40000000000 */
[----:B------:R-:W-:Y:S01]  /*16bb0*/  SEL R84, R85, R84, P0 ;  /* 0x0000005455547207 */ /* 0x000fe20000000000 */
[----:B------:R0:W-:Y:S04]  /*16bc0*/  SHFL.IDX PT, R68, R79, R24, 0x1c1f ;  /* 0x001c1f184f447589 */ /* 0x0001e800000e0000 */
[----:B------:R2:W3:Y:S04]  /*16bd0*/  SHFL.IDX PT, R11, R34, R5, 0x1c1f ;  /* 0x001c1f05220b7589 */ /* 0x0004e800000e0000 */
[----:B------:R2:W3:Y:S01]  /*16be0*/  SHFL.IDX PT, R73, R31, R5, 0x1c1f ;  /* 0x001c1f051f497589 */ /* 0x0004e200000e0000 */
[----:B-1----:R-:W-:-:S02]  /*16bf0*/  SEL R87, R9, R8, P0 ;  /* 0x0000000809577207 */ /* 0x002fc40000000000 */
[----:B0-----:R-:W-:Y:S01]  /*16c00*/  SEL R79, R6, R7, P0 ;  /* 0x00000007064f7207 */ /* 0x001fe20000000000 */
[----:B------:R0:W1:Y:S01]  /*16c10*/  SHFL.IDX PT, R69, R33, R5, 0x1c1f ;  /* 0x001c1f0521457589 */ /* 0x00006200000e0000 */
[----:B----4-:R-:W-:Y:S02]  /*16c20*/  SEL R29, R70, R71, P0 ;  /* 0x00000047461d7207 */ /* 0x010fe40000000000 */
[----:B--2---:R-:W-:Y:S01]  /*16c30*/  SEL R34, R41, R40, P0 ;  /* 0x0000002829227207 */ /* 0x004fe20000000000 */
[----:B------:R2:W4:Y:S01]  /*16c40*/  SHFL.IDX PT, R65, R37, R5, 0x1c1f ;  /* 0x001c1f0525417589 */ /* 0x00052200000e0000 */
[----:B------:R-:W-:Y:S02]  /*16c50*/  SEL R40, R46, R49, P0 ;  /* 0x000000312e287207 */ /* 0x000fe40000000000 */
[----:B------:R-:W-:Y:S01]  /*16c60*/  SEL R41, R44, R47, P0 ;  /* 0x0000002f2c297207 */ /* 0x000fe20000000000 */
[----:B------:R3:W-:Y:S01]  /*16c70*/  SHFL.IDX PT, R14, R81, R24, 0x1c1f ;  /* 0x001c1f18510e7589 */ /* 0x0007e200000e0000 */
[----:B------:R-:W-:-:S02]  /*16c80*/  SEL R31, R71, R70, P0 ;  /* 0x00000046471f7207 */ /* 0x000fc40000000000 */
[----:B0-----:R-:W-:Y:S01]  /*16c90*/  SEL R33, R39, R26, P0 ;  /* 0x0000001a27217207 */ /* 0x001fe20000000000 */
[----:B------:R-:W-:Y:S01]  /*16ca0*/  SHFL.IDX PT, R67, R67, R24, 0x1c1f ;  /* 0x001c1f1843437589 */ /* 0x000fe200000e0000 */
[----:B------:R-:W-:Y:S02]  /*16cb0*/  F2FP.BF16.F32.PACK_AB R6, R75, R74 ;  /* 0x0000004a4b06723e */ /* 0x000fe400000010ff */
[----:B--2---:R-:W-:Y:S01]  /*16cc0*/  SEL R37, R42, R45, P0 ;  /* 0x0000002d2a257207 */ /* 0x004fe20000000000 */
[----:B------:R0:W2:Y:S01]  /*16cd0*/  SHFL.IDX PT, R13, R35, R5, 0x1c1f ;  /* 0x001c1f05230d7589 */ /* 0x0000a200000e0000 */
[----:B---3--:R-:W-:Y:S02]  /*16ce0*/  SEL R89, R10, R11, P0 ;  /* 0x0000000b0a597207 */ /* 0x008fe40000000000 */
[----:B------:R-:W-:Y:S01]  /*16cf0*/  SEL R81, R8, R9, P0 ;  /* 0x0000000908517207 */ /* 0x000fe20000000000 */
[----:B------:R3:W2:Y:S01]  /*16d00*/  SHFL.IDX PT, R15, R38, R5, 0x1c1f ;  /* 0x001c1f05260f7589 */ /* 0x0006a200000e0000 */
[----:B------:R-:W-:-:S02]  /*16d10*/  SEL R85, R11, R10, P0 ;  /* 0x0000000a0b557207 */ /* 0x000fc40000000000 */
[----:B------:R-:W-:Y:S01]  /*16d20*/  SEL R90, R72, R73, P0 ;  /* 0x00000049485a7207 */ /* 0x000fe20000000000 */
[----:B------:R-:W2:Y:S01]  /*16d30*/  SHFL.IDX PT, R24, R180, R5, 0x1c1f ;  /* 0x001c1f05b4187589 */ /* 0x000ea200000e0000 */
[----:B-1----:R-:W-:Y:S02]  /*16d40*/  SEL R70, R68, R69, P0 ;  /* 0x0000004544467207 */ /* 0x002fe40000000000 */
[----:B0-----:R-:W-:Y:S01]  /*16d50*/  SEL R35, R26, R39, P0 ;  /* 0x000000271a237207 */ /* 0x001fe20000000000 */
[----:B------:R-:W0:Y:S01]  /*16d60*/  SHFL.IDX PT, R103, R170, R5, 0x1c1f ;  /* 0x001c1f05aa677589 */ /* 0x000e2200000e0000 */
[----:B------:R-:W-:Y:S02]  /*16d70*/  SEL R39, R45, R42, P0 ;  /* 0x0000002a2d277207 */ /* 0x000fe40000000000 */
[----:B---3--:R-:W-:Y:S01]  /*16d80*/  SEL R38, R28, R43, P0 ;  /* 0x0000002b1c267207 */ /* 0x008fe20000000000 */
[----:B------:R1:W3:Y:S01]  /*16d90*/  SHFL.IDX PT, R105, R178, R5, 0x1c1f ;  /* 0x001c1f05b2697589 */ /* 0x0002e200000e0000 */
        /* <DEDUP_REMOVED lines=20> */
[----:B----4-:R-:W-:Y:S02]  /*16ee0*/  SEL R64, R66, R65, P0 ;  /* 0x0000004142407207 */ /* 0x010fe40000000000 */
[----:B------:R-:W-:Y:S02]  /*16ef0*/  SEL R72, R73, R72, P0 ;  /* 0x0000004849487207 */ /* 0x000fe40000000000 */
[----:B------:R-:W-:Y:S02]  /*16f00*/  SEL R68, R69, R68, P0 ;  /* 0x0000004445447207 */ /* 0x000fe40000000000 */
[----:B------:R-:W-:Y:S02]  /*16f10*/  SEL R66, R65, R66, P0 ;  /* 0x0000004241427207 */ /* 0x000fe40000000000 */
[----:B-1----:R-:W-:-:S02]  /*16f20*/  F2FP.BF16.F32.PACK_AB R5, R33, R32 ;  /* 0x000000202105723e */ /* 0x002fc400000010ff */
[----:B------:R-:W-:Y:S02]  /*16f30*/  F2FP.BF16.F32.PACK_AB R7, R35, R34 ;  /* 0x000000222307723e */ /* 0x000fe400000010ff */
[----:B--2---:R-:W-:Y:S02]  /*16f40*/  SEL R91, R12, R13, P0 ;  /* 0x0000000d0c5b7207 */ /* 0x004fe40000000000 */
[----:B------:R-:W-:Y:S01]  /*16f50*/  SEL R73, R13, R12, P0 ;  /* 0x0000000c0d497207 */ /* 0x000fe20000000000 */
[----:B------:R1:W-:Y:S01]  /*16f60*/  STSM.16.M88.4 [R97], R4 ;  /* 0x0000000461007844 */ /* 0x0003e20000000200 */
[----:B------:R-:W-:Y:S02]  /*16f70*/  SEL R71, R14, R15, P0 ;  /* 0x0000000f0e477207 */ /* 0x000fe40000000000 */
[----:B------:R-:W-:Y:S02]  /*16f80*/  SEL R69, R15, R14, P0 ;  /* 0x0000000e0f457207 */ /* 0x000fe40000000000 */
[----:B------:R-:W-:-:S02]  /*16f90*/  SEL R65, R67, R24, P0 ;  /* 0x0000001843417207 */ /* 0x000fc40000000000 */
[----:B------:R-:W-:Y:S02]  /*16fa0*/  F2FP.BF16.F32.PACK_AB R8, R79, R78 ;  /* 0x0000004e4f08723e */ /* 0x000fe400000010ff */
[----:B------:R-:W-:Y:S02]  /*16fb0*/  F2FP.BF16.F32.PACK_AB R9, R37, R36 ;  /* 0x000000242509723e */ /* 0x000fe400000010ff */
[----:B------:R-:W-:Y:S02]  /*16fc0*/  F2FP.BF16.F32.PACK_AB R10, R83, R82 ;  /* 0x00000052530a723e */ /* 0x000fe400000010ff */
[----:B------:R-:W-:Y:S02]  /*16fd0*/  F2FP.BF16.F32.PACK_AB R11, R39, R38 ;  /* 0x00000026270b723e */ /* 0x000fe400000010ff */
[----:B------:R-:W-:Y:S01]  /*16fe0*/  SEL R67, R24, R67, P0 ;  /* 0x0000004318437207 */ /* 0x000fe20000000000 */
[----:B-1----:R-:W-:Y:S01]  /*16ff0*/  IMAD.U32 R97, RZ, RZ, UR9 ;  /* 0x00000009ff617e24 */ /* 0x002fe2000f8e00ff */
[----:B------:R-:W-:Y:S01]  /*17000*/  F2FP.BF16.F32.PACK_AB R12, R81, R80 ;  /* 0x00000050510c723e */ /* 0x000fe200000010ff */
[----:B------:R1:W-:Y:S01]  /*17010*/  STSM.16.M88.4 [R98], R8 ;  /* 0x0000000862007844 */ /* 0x0003e20000000200 */
[----:B------:R-:W-:-:S02]  /*17020*/  F2FP.BF16.F32.PACK_AB R13, R41, R40 ;  /* 0x00000028290d723e */ /* 0x000fc400000010ff */
[----:B------:R-:W-:Y:S02]  /*17030*/  F2FP.BF16.F32.PACK_AB R14, R87, R86 ;  /* 0x00000056570e723e */ /* 0x000fe400000010ff */
[----:B------:R-:W-:Y:S02]  /*17040*/  F2FP.BF16.F32.PACK_AB R15, R43, R42 ;  /* 0x0000002a2b0f723e */ /* 0x000fe400000010ff */
[----:B------:R-:W-:Y:S02]  /*17050*/  F2FP.BF16.F32.PACK_AB R24, R89, R88 ;  /* 0x000000585918723e */ /* 0x000fe400000010ff */
[----:B------:R-:W-:Y:S01]  /*17060*/  F2FP.BF16.F32.PACK_AB R25, R45, R44 ;  /* 0x0000002c2d19723e */ /* 0x000fe200000010ff */
[----:B------:R-:W-:Y:S01]  /*17070*/  STSM.16.M88.4 [R95], R12 ;  /* 0x0000000c5f007844 */ /* 0x000fe20000000200 */
[----:B------:R-:W-:Y:S02]  /*17080*/  F2FP.BF16.F32.PACK_AB R26, R85, R84 ;  /* 0x00000054551a723e */ /* 0x000fe400000010ff */
[----:B------:R-:W-:-:S02]  /*17090*/  F2FP.BF16.F32.PACK_AB R27, R47, R46 ;  /* 0x0000002e2f1b723e */ /* 0x000fc400000010ff */
[----:B0-----:R-:W-:Y:S01]  /*170a0*/  SEL R56, R100, R103, P0 ;  /* 0x0000006764387207 */ /* 0x001fe20000000000 */
[----:B-1----:R-:W0:Y:S01]  /*170b0*/  LDC.64 R98, c[0x0][0xc08] ;  /* 0x00030200ff627b82 */ /* 0x002e220000000a00 */
[----:B------:R-:W-:Y:S01]  /*170c0*/  SEL R58, R103, R100, P0 ;  /* 0x00000064673a7207 */ /* 0x000fe20000000000 */
[----:B------:R1:W-:Y:S01]  /*170d0*/  STSM.16.M88.4 [R96], R24 ;  /* 0x0000001860007844 */ /* 0x0003e20000000200 */
[----:B---3--:R-:W-:Y:S02]  /*170e0*/  SEL R28, R102, R105, P0 ;  /* 0x00000069661c7207 */ /* 0x008fe40000000000 */
[----:B------:R-:W-:Y:S02]  /*170f0*/  SEL R30, R105, R102, P0 ;  /* 0x00000066691e7207 */ /* 0x000fe40000000000 */
[----:B------:R-:W-:Y:S02]  /*17100*/  F2FP.BF16.F32.PACK_AB R4, R91, R90 ;  /* 0x0000005a5b04723e */ /* 0x000fe400000010ff */
[----:B------:R-:W-:-:S02]  /*17110*/  F2FP.BF16.F32.PACK_AB R5, R49, R48 ;  /* 0x000000303105723e */ /* 0x000fc400000010ff */
[----:B------:R-:W-:Y:S02]  /*17120*/  F2FP.BF16.F32.PACK_AB R6, R73, R72 ;  /* 0x000000484906723e */ /* 0x000fe400000010ff */
[----:B------:R-:W-:Y:S02]  /*17130*/  F2FP.BF16.F32.PACK_AB R7, R51, R50 ;  /* 0x000000323307723e */ /* 0x000fe400000010ff */
[----:B------:R-:W-:Y:S02]  /*17140*/  F2FP.BF16.F32.PACK_AB R8, R71, R70 ;  /* 0x000000464708723e */ /* 0x000fe400000010ff */
[----:B------:R-:W-:Y:S01]  /*17150*/  F2FP.BF16.F32.PACK_AB R9, R53, R52 ;  /* 0x000000343509723e */ /* 0x000fe200000010ff */
[----:B------:R-:W-:Y:S01]  /*17160*/  STSM.16.M88.4 [R18], R4 ;  /* 0x0000000412007844 */ /* 0x000fe20000000200 */
[----:B------:R-:W-:Y:S01]  /*17170*/  F2FP.BF16.F32.PACK_AB R10, R69, R68 ;  /* 0x00000044450a723e */ /* 0x000fe200000010ff */
[----:B-1----:R-:W-:Y:S01]  /*17180*/  IMAD.U32 R96, RZ, RZ, UR8 ;  /* 0x00000008ff607e24 */ /* 0x002fe2000f8e00ff */
[----:B------:R-:W-:-:S02]  /*17190*/  F2FP.BF16.F32.PACK_AB R11, R55, R54 ;  /* 0x00000036370b723e */ /* 0x000fc400000010ff */
[----:B------:R-:W-:Y:S02]  /*171a0*/  F2FP.BF16.F32.PACK_AB R12, R61, R60 ;  /* 0x0000003c3d0c723e */ /* 0x000fe400000010ff */
        /* <DEDUP_REMOVED lines=9> */
[----:B------:R-:W-:-:S03]  /*17240*/  ISETP.NE.U32.AND P0, PT, RZ, UR10, PT ;  /* 0x0000000aff007c0c */ /* 0x000fc6000bf05070 */
[----:B------:R2:W-:Y:S01]  /*17250*/  STSM.16.M88.4 [R94], R24 ;  /* 0x000000185e007844 */ /* 0x0005e20000000200 */
[----:B------:R-:W-:Y:S01]  /*17260*/  ISETP.NE.AND.EX P0, PT, RZ, UR11, PT, P0 ;  /* 0x0000000bff007c0c */ /* 0x000fe2000bf05300 */
[----:B------:R-:W-:Y:S08]  /*17270*/  BAR.SYNC.DEFER_BLOCKING 0x1, 0x100 ;  /* 0x0044000000007b1d */ /* 0x000ff00000010000 */
[----:B-1----:R-:W1:Y:S04]  /*17280*/  LDC R93, c[0x0][0xbe8] ;  /* 0x0002fa00ff5d7b82 */ /* 0x002e680000000800 */
[----:B------:R-:W3:Y:S01]  /*17290*/  @P0 LDG.E R95, desc[UR50][R96.64] ;  /* 0x00000032605f0981 */ /* 0x000ee2000c1e1900 */
[----:B0-----:R-:W-:-:S02]  /*172a0*/  ISETP.NE.U32.AND P1, PT, R98, RZ, PT ;  /* 0x000000ff6200720c */ /* 0x001fc40003f25070 */
[----:B------:R-:W-:-:S11]  /*172b0*/  R2UR UR4, R99 ;  /* 0x00000000630472ca */ /* 0x000fd600000e0000 */
[----:B------:R-:W-:Y:S01]  /*172c0*/  VOTEU.ANY UP0, P1 ;  /* 0x00000000003f7886 */ /* 0x000fe20000800100 */
[----:B-1----:R-:W-:Y:S01]  /*172d0*/  ISETP.NE.AND P1, PT, R93, 0x1, PT ;  /* 0x000000015d00780c */ /* 0x002fe20003f25270 */
[----:B------:R-:W-:Y:S02]  /*172e0*/  UISETP.NE.AND.EX UP0, UPT, UR4, URZ, UPT, UP0 ;  /* 0x0000003f0400728c */ /* 0x000fe4000bf05300 */
[----:B------:R-:W-:Y:S01]  /*172f0*/  UISETP.GT.AND UP1, UPT, UR41, 0x1, UPT ;  /* 0x000000012900788c */ /* 0x000fe2000bf24270 */
[----:B------:R-:W-:Y:S01]  /*17300*/  UMOV UR18, 0x9b8 ;  /* 0x000009b800127882 */ /* 0x000fe20000000000 */
[----:B------:R-:W-:Y:S02]  /*17310*/  ULDC UR4, c[0x0][0xa88] ;  /* 0x0002a20000047ab9 */ /* 0x000fe40000000800 */
[----:B------:R-:W-:Y:S01]  /*17320*/  USEL UR18, UR18, 0x978, UP1 ;  /* 0x0000097812127887 */ /* 0x000fe20008800000 */
[----:B------:R-:W-:Y:S01]  /*17330*/  PLOP3.LUT P4, PT, PT, PT, UP0, 0x80, 0x0 ;  /* 0x000000000000781c */ /* 0x000fe20003f8f008 */
[----:B------:R-:W-:-:S03]  /*17340*/  IMAD.U32 R18, RZ, RZ, UR4 ;  /* 0x00000004ff127e24 */ /* 0x000fc6000f8e00ff */
[----:B------:R-:W-:Y:S01]  /*17350*/  @UP0 ULDC.64 UR8, c[0x0][0xc08] ;  /* 0x0003020000080ab9 */ /* 0x000fe20000000a00 */
[----:B------:R-:W0:Y:S01]  /*17360*/  @P1 LDC R6, c[0x0][0xbec] ;  /* 0x0002fb00ff061b82 */ /* 0x000e220000000800 */
[----:B------:R-:W-:-:S07]  /*17370*/  @UP0 UIMAD.WIDE UR8, UR37, 0x4, UR8 ;  /* 0x00000004250808a5 */ /* 0x000fce000f8e0208 */
[----:B------:R-:W1:Y:S01]  /*17380*/  @P1 LDC R9, c[0x0][0xbf0] ;  /* 0x0002fc00ff091b82 */ /* 0x000e620000000800 */
[----:B------:R-:W-:Y:S01]  /*17390*/  UISETP.NE.U32.AND UP0, UPT, UR10, URZ, UPT ;  /* 0x0000003f0a00728c */ /* 0x000fe2000bf05070 */
[----:B------:R-:W-:Y:S01]  /*173a0*/  IMAD.U32 R4, RZ, RZ, UR8 ;  /* 0x00000008ff047e24 */ /* 0x000fe2000f8e00ff */
[----:B------:R-:W-:Y:S01]  /*173b0*/  ULDC.64 UR12, c[0x0][UR18+0x218] ;  /* 0x00008600120c7abb */ /* 0x000fe20008000a00 */
[----:B------:R-:W-:Y:S01]  /*173c0*/  IMAD.U32 R5, RZ, RZ, UR9 ;  /* 0x00000009ff057e24 */ /* 0x000fe2000f8e00ff */
[----:B------:R-:W-:Y:S02]  /*173d0*/  UISETP.NE.AND.EX UP0, UPT, UR11, URZ, UPT, UP0 ;  /* 0x0000003f0b00728c */ /* 0x000fe4000bf05300 */
[----:B------:R-:W-:Y:S01]  /*173e0*/  USEL UR16, UR40, URZ, UP1 ;  /* 0x0000003f28107287 */ /* 0x000fe20008800000 */
[----:B------:R-:W-:Y:S01]  /*173f0*/  VIADD R13, R22, UR39 ;  /* 0x00000027160d7c36 */ /* 0x000fe20008000000 */
[----:B------:R-:W-:Y:S01]  /*17400*/  UMOV UR4, URZ ;  /* 0x0000003f00047c82 */ /* 0x000fe20008000000 */
[----:B------:R-:W-:Y:S01]  /*17410*/  UIMAD.WIDE.U32 UR8, UR12, UR36, URZ ;  /* 0x000000240c0872a5 */ /* 0x000fe2000f8e003f */
[----:B------:R0:W5:Y:S01]  /*17420*/  @P4 LDG.E R18, desc[UR50][R4.64] ;  /* 0x0000003204124981 */ /* 0x000162000c1e1900 */
[----:B------:R-:W-:Y:S01]  /*17430*/  ULDC.64 UR14, c[0x0][UR18+0x228] ;  /* 0x00008a00120e7abb */ /* 0x000fe20008000a00 */
[----:B------:R-:W-:Y:S01]  /*17440*/  UIMAD UR12, UR13, UR36, URZ ;  /* 0x000000240d0c72a4 */ /* 0x000fe2000f8e023f */
[----:B------:R-:W-:Y:S01]  /*17450*/  IMAD.MOV.U32 R7, RZ, RZ, R13 ;  /* 0x000000ffff077224 */ /* 0x000fe200078e000d */
[----:B------:R-:W-:-:S02]  /*17460*/  USHF.R.S32.HI UR17, URZ, 0x1f, UR37 ;  /* 0x0000001f3f117899 */ /* 0x000fc40008011425 */
[----:B------:R-:W-:Y:S02]  /*17470*/  USEL UR7, UR37, URZ, !UP0 ;  /* 0x0000003f25077287 */ /* 0x000fe4000c000000 */
[----:B------:R-:W-:Y:S01]  /*17480*/  UIMAD.WIDE.U32 UR20, UR14, UR16, URZ ;  /* 0x000000100e1472a5 */ /* 0x000fe2000f8e003f */
[----:B------:R-:W-:Y:S01]  /*17490*/  ULDC.64 UR10, c[0x0][UR18+0x220] ;  /* 0x00008800120a7abb */ /* 0x000fe20008000a00 */
[----:B------:R-:W-:Y:S01]  /*174a0*/  UIMAD UR14, UR15, UR16, URZ ;  /* 0x000000100f0e72a4 */ /* 0x000fe2000f8e023f */
[----:B0-----:R-:W-:Y:S01]  /*174b0*/  @P1 IMAD.HI.U32 R4, R13, R6, RZ ;  /* 0x000000060d041227 */ /* 0x001fe200078e00ff */
[----:B------:R-:W-:Y:S02]  /*174c0*/  UIADD3 UR15, UR9, UR12, URZ ;  /* 0x0000000c090f7290 */ /* 0x000fe4000fffe03f */
[----:B------:R-:W-:Y:S01]  /*174d0*/  USEL UR17, UR17, URZ, !UP0 ;  /* 0x0000003f11117287 */ /* 0x000fe2000c000000 */
[----:B------:R-:W-:Y:S01]  /*174e0*/  IMAD.U32 R5, RZ, RZ, UR21 ;  /* 0x00000015ff057e24 */ /* 0x000fe2000f8e00ff */
[----:B------:R-:W-:Y:S01]  /*174f0*/  UIMAD UR9, UR11, UR7, URZ ;  /* 0x000000070b0972a4 */ /* 0x000fe2000f8e023f */
[----:B-1----:R-:W-:Y:S01]  /*17500*/  @P1 SHF.R.U32.HI R7, RZ, R9, R4 ;  /* 0x00000009ff071219 */ /* 0x002fe20000011604 */
[----:B------:R-:W-:Y:S01]  /*17510*/  UIMAD.WIDE.U32 UR12, UR10, UR7, URZ ;  /* 0x000000070a0c72a5 */ /* 0x000fe2000f8e003f */
[----:B------:R-:W-:Y:S01]  /*17520*/  IMAD.U32 R4, RZ, RZ, UR20 ;  /* 0x00000014ff047e24 */ /* 0x000fe2000f8e00ff */
[----:B------:R-:W-:Y:S01]  /*17530*/  UIMAD UR9, UR10, UR17, UR9 ;  /* 0x000000110a0972a4 */ /* 0x000fe2000f8e0209 */
[--C-:B------:R-:W-:Y:S01]  /*17540*/  SHF.R.S32.HI R5, RZ, 0x1f, R7.reuse ;  /* 0x0000001fff057819 */ /* 0x100fe20000011407 */
[----:B------:R-:W-:Y:S01]  /*17550*/  UIADD3 UR14, UR21, UR14, URZ ;  /* 0x0000000e150e7290 */ /* 0x000fe2000fffe03f */
[----:B------:R-:W-:Y:S01]  /*17560*/  IMAD.MOV R6, RZ, RZ, -R7 ;  /* 0x000000ffff067224 */ /* 0x000fe200078e0a07 */
[----:B------:R-:W-:-:S03]  /*17570*/  UIADD3 UR9, UR13, UR9, URZ ;  /* 0x000000090d097290 */ /* 0x000fc6000fffe03f */
[----:B------:R-:W-:Y:S02]  /*17580*/  IMAD R9, R93, R6, R13 ;  /* 0x000000065d097224 */ /* 0x000fe400078e020d */
        /* <DEDUP_REMOVED lines=18> */
[----:B--2---:R-:W-:Y:S08]  /*176b0*/  @P4 BRA `(.L_x_7197) ;  /* 0x0000000000104947 */ /* 0x004ff00003800000 */
[----:B------:R-:W-:Y:S05]  /*176c0*/  @!P0 BRA `(.L_x_7197) ;  /* 0x00000000000c8947 */ /* 0x000fea0003800000 */
[----:B------:R-:W2:Y:S04]  /*176d0*/  LDG.E R5, desc[UR50][R96.64] ;  /* 0x0000003260057981 */ /* 0x000ea8000c1e1900 */
[----:B-----5:R-:W2:Y:S02]  /*176e0*/  LDG.E R18, desc[UR50][R96.64+0x4] ;  /* 0x0000043260127981 */ /* 0x020ea4000c1e1900 */
[----:B--2---:R-:W-:-:S07]  /*176f0*/  IMAD.IADD R18, R18, 0x1, -R5 ;  /* 0x0000000112127824 */ /* 0x004fce00078e0a05 */
.L_x_7197:
[----:B------:R-:W-:Y:S01]  /*17700*/  SHFL.IDX PT, R4, R8, RZ, 0x1c1f ;  /* 0x001c1fff08047589 */ /* 0x000fe200000e0000 */
[----:B------:R-:W-:Y:S01]  /*17710*/  VIADD R11, R230, UR39 ;  /* 0x00000027e60b7c36 */ /* 0x000fe20008000000 */
[----:B------:R-:W-:Y:S01]  /*17720*/  LOP3.LUT P0, RZ, R220, 0x3, RZ, 0xc0, !PT ;  /* 0x00000003dcff7812 */ /* 0x000fe2000780c0ff */
[----:B-----5:R-:W-:Y:S01]  /*17730*/  IMAD R18, R18, R93, RZ ;  /* 0x0000005d12127224 */ /* 0x020fe200078e02ff */
[----:B------:R-:W0:Y:S01]  /*17740*/  SHFL.IDX PT, R5, R9, RZ, 0x1c1f ;  /* 0x001c1fff09057589 */ /* 0x000e2200000e0000 */
[----:B------:R-:W-:-:S03]  /*17750*/  VIADD R25, R11, 0x8 ;  /* 0x000000080b197836 */ /* 0x000fc60000000000 */
[----:B------:R-:W-:Y:S01]  /*17760*/  SHFL.IDX PT, R6, R8, 0x1, 0x1c1f ;  /* 0x003c1f0008067f89 */ /* 0x000fe200000e0000 */
[-C--:B------:R-:W-:Y:S02]  /*17770*/  ISETP.GE.OR P2, PT, R11, R18.reuse, P0 ;  /* 0x000000120b00720c */ /* 0x080fe40000746670 */
[----:B------:R-:W-:Y:S01]  /*17780*/  ISETP.GE.OR P0, PT, R25, R18, P0 ;  /* 0x000000121900720c */ /* 0x000fe20000706670 */
[----:B------:R-:W1:Y:S10]  /*17790*/  SHFL.IDX PT, R7, R9, 0x1, 0x1c1f ;  /* 0x003c1f0009077f89 */ /* 0x000e7400000e0000 */
[----:B0-----:R0:W-:Y:S04]  /*177a0*/  @!P2 ST.E desc[UR50][R4.64], R3 ;  /* 0x000000030400a985 */ /* 0x0011e8000c101932 */
[----:B-1----:R0:W-:Y:S01]  /*177b0*/  @!P0 ST.E desc[UR50][R6.64], R0 ;  /* 0x0000000006008985 */ /* 0x0021e2000c101932 */
[----:B------:R-:W-:-:S13]  /*177c0*/  PLOP3.LUT P0, PT, PT, PT, UP1, 0x80, 0x0 ;  /* 0x000000000000781c */ /* 0x000fda0003f0f018 */
[----:B0-----:R-:W-:Y:S05]  /*177d0*/  @P0 BRA `(.L_x_7198) ;  /* 0x0000000800880947 */ /* 0x001fea0003800000 */
[----:B------:R-:W-:Y:S01]  /*177e0*/  IMAD R3, R219, 0x40, R23 ;  /* 0x00000040db037824 */ /* 0x000fe200078e0217 */
[----:B------:R-:W-:-:S03]  /*177f0*/  ULDC.64 UR12, c[0x0][0xaa0] ;  /* 0x0002a800000c7ab9 */ /* 0x000fc60000000a00 */
[----:B------:R-:W-:-:S03]  /*17800*/  IMAD.WIDE R20, R3, 0x2, R20 ;  /* 0x0000000203147825 */ /* 0x000fc600078e0214 */
[C---:B------:R-:W-:Y:S02]  /*17810*/  IADD3 R13, P6, R20.reuse, 0x1000, RZ ;  /* 0x00001000140d7810 */ /* 0x040fe40007fde0ff */
[----:B------:R-:W-:Y:S02]  /*17820*/  LOP3.LUT R7, R20, 0x380, RZ, 0xc0, !PT ;  /* 0x0000038014077812 */ /* 0x000fe400078ec0ff */
[----:B------:R-:W-:Y:S02]  /*17830*/  LOP3.LUT R12, R13, 0x380, RZ, 0xc0, !PT ;  /* 0x000003800d0c7812 */ /* 0x000fe400078ec0ff */
[----:B------:R-:W-:Y:S02]  /*17840*/  SHF.R.U64 R7, R7, 0x3, RZ ;  /* 0x0000000307077819 */ /* 0x000fe400000012ff */
[----:B------:R-:W-:Y:S02]  /*17850*/  SHF.R.U64 R12, R12, 0x3, RZ ;  /* 0x000000030c0c7819 */ /* 0x000fe400000012ff */
[----:B------:R-:W-:-:S02]  /*17860*/  IADD3 R5, P5, R20, 0x2000, RZ ;  /* 0x0000200014057810 */ /* 0x000fc40007fbe0ff */
[----:B------:R-:W-:Y:S02]  /*17870*/  IADD3 R9, P4, R20, 0x3000, RZ ;  /* 0x0000300014097810 */ /* 0x000fe40007f9e0ff */
[----:B------:R-:W-:Y:S01]  /*17880*/  LOP3.LUT R12, R12, R13, RZ, 0x3c, !PT ;  /* 0x0000000d0c0c7212 */ /* 0x000fe200078e3cff */
[--C-:B------:R-:W-:Y:S01]  /*17890*/  IMAD.X R13, RZ, RZ, R21.reuse, P6 ;  /* 0x000000ffff0d7224 */ /* 0x100fe200030e0615 */
[C---:B------:R-:W-:Y:S02]  /*178a0*/  IADD3 R41, P3, R20.reuse, 0x4000, RZ ;  /* 0x0000400014297810 */ /* 0x040fe40007f7e0ff */
[C---:B------:R-:W-:Y:S02]  /*178b0*/  IADD3 R37, P2, R20.reuse, 0x5000, RZ ;  /* 0x0000500014257810 */ /* 0x040fe40007f5e0ff */
[C---:B------:R-:W-:Y:S01]  /*178c0*/  IADD3 R33, P0, R20.reuse, 0x6000, RZ ;  /* 0x0000600014217810 */ /* 0x040fe20007f1e0ff */
[----:B------:R-:W-:Y:S01]  /*178d0*/  UIMAD UR10, UR11, UR12, URZ ;  /* 0x0000000c0b0a72a4 */ /* 0x000fe2000f8e023f */
[----:B------:R-:W-:Y:S01]  /*178e0*/  IADD3 R3, P6, R20, 0x7000, RZ ;  /* 0x0000700014037810 */ /* 0x000fe20007fde0ff */
[----:B------:R-:W-:Y:S01]  /*178f0*/  UIMAD.WIDE.U32 UR8, UR4, UR12, URZ ;  /* 0x0000000c040872a5 */ /* 0x000fe2000f8e003f */
[----:B------:R-:W-:Y:S01]  /*17900*/  LOP3.LUT R20, R7, R20, RZ, 0x3c, !PT ;  /* 0x0000001407147212 */ /* 0x000fe200078e3cff */
[----:B------:R-:W5:Y:S01]  /*17910*/  LD.E.128 R12, desc[UR50][R12.64] ;  /* 0x000000320c0c7980 */ /* 0x000f62000c101d00 */
[----:B------:R-:W-:Y:S01]  /*17920*/  LOP3.LUT R4, R5, 0x380, RZ, 0xc0, !PT ;  /* 0x0000038005047812 */ /* 0x000fe200078ec0ff */
[----:B------:R-:W-:Y:S01]  /*17930*/  IMAD.X R29, RZ, RZ, R21, P6 ;  /* 0x000000ffff1d7224 */ /* 0x000fe200030e0615 */
[----:B------:R-:W-:Y:S01]  /*17940*/  LOP3.LUT R8, R9, 0x380, RZ, 0xc0, !PT ;  /* 0x0000038009087812 */ /* 0x000fe200078ec0ff */
[----:B------:R0:W5:Y:S01]  /*17950*/  LD.E.128 R24, desc[UR50][R20.64] ;  /* 0x0000003214187980 */ /* 0x000162000c101d00 */
[----:B------:R-:W-:-:S02]  /*17960*/  LOP3.LUT R40, R41, 0x380, RZ, 0xc0, !PT ;  /* 0x0000038029287812 */ /* 0x000fc400078ec0ff */
[----:B------:R-:W-:Y:S02]  /*17970*/  LOP3.LUT R36, R37, 0x380, RZ, 0xc0, !PT ;  /* 0x0000038025247812 */ /* 0x000fe400078ec0ff */
[----:B------:R-:W-:Y:S02]  /*17980*/  LOP3.LUT R32, R33, 0x380, RZ, 0xc0, !PT ;  /* 0x0000038021207812 */ /* 0x000fe400078ec0ff */
[----:B------:R-:W-:Y:S02]  /*17990*/  SHF.R.U64 R4, R4, 0x3, RZ ;  /* 0x0000000304047819 */ /* 0x000fe400000012ff */
[----:B------:R-:W-:Y:S01]  /*179a0*/  SHF.R.U64 R8, R8, 0x3, RZ ;  /* 0x0000000308087819 */ /* 0x000fe200000012ff */
[----:B0-----:R-:W0:Y:S01]  /*179b0*/  @P1 LDC R20, c[0x0][0xbec] ;  /* 0x0002fb00ff141b82 */ /* 0x001e220000000800 */
        /* <DEDUP_REMOVED lines=13> */
[----:B------:R-:W-:Y:S01]  /*17a90*/  LOP3.LUT R0, R3, 0x380, RZ, 0xc0, !PT ;  /* 0x0000038003007812 */ /* 0x000fe200078ec0ff */
[----:B------:R-:W1:Y:S01]  /*17aa0*/  @P1 LDC R21, c[0x0][0xbf0] ;  /* 0x0002fc00ff151b82 */ /* 0x000e620000000800 */
[----:B------:R-:W-:Y:S01]  /*17ab0*/  UIMAD UR10, UR4, UR13, UR10 ;  /* 0x0000000d040a72a4 */ /* 0x000fe2000f8e020a */
[----:B------:R-:W5:Y:S01]  /*17ac0*/  LD.E.128 R4, desc[UR50][R4.64] ;  /* 0x0000003204047980 */ /* 0x000f62000c101d00 */
[----:B------:R-:W-:-:S02]  /*17ad0*/  SHF.R.U64 R0, R0, 0x3, RZ ;  /* 0x0000000300007819 */ /* 0x000fc400000012ff */
[----:B------:R-:W-:Y:S01]  /*17ae0*/  UIADD3 UR9, UR9, UR10, URZ ;  /* 0x0000000a09097290 */ /* 0x000fe2000fffe03f */
[----:B------:R-:W5:Y:S01]  /*17af0*/  LD.E.128 R8, desc[UR50][R8.64] ;  /* 0x0000003208087980 */ /* 0x000f62000c101d00 */
[----:B------:R-:W-:Y:S01]  /*17b00*/  LOP3.LUT R28, R0, R3, RZ, 0x3c, !PT ;  /* 0x00000003001c7212 */ /* 0x000fe200078e3cff */
[----:B------:R-:W-:Y:S01]  /*17b10*/  IMAD R0, R209, 0x20, R219 ;  /* 0x00000020d1007824 */ /* 0x000fe200078e02db */
[----:B------:R-:W-:Y:S01]  /*17b20*/  ULDC.64 UR10, c[0x0][0xae8] ;  /* 0x0002ba00000a7ab9 */ /* 0x000fe20000000a00 */
[----:B------:R-:W5:Y:S01]  /*17b30*/  LD.E.128 R40, desc[UR50][R40.64] ;  /* 0x0000003228287980 */ /* 0x000f62000c101d00 */
[----:B------:R-:W-:Y:S01]  /*17b40*/  UIMAD.WIDE.U32 UR8, UR36, UR10, UR8 ;  /* 0x0000000a240872a5 */ /* 0x000fe2000f8e0008 */
[----:B------:R-:W-:Y:S01]  /*17b50*/  VIADD R45, R0, UR39 ;  /* 0x00000027002d7c36 */ /* 0x000fe20008000000 */
[----:B------:R-:W-:Y:S01]  /*17b60*/  USHF.R.S32.HI UR4, URZ, 0x1f, UR7 ;  /* 0x0000001f3f047899 */ /* 0x000fe20008011407 */
[----:B------:R-:W5:Y:S01]  /*17b70*/  LD.E.128 R36, desc[UR50][R36.64] ;  /* 0x0000003224247980 */ /* 0x000f62000c101d00 */
[----:B------:R-:W-:Y:S01]  /*17b80*/  UIMAD UR9, UR36, UR11, UR9 ;  /* 0x0000000b240972a4 */ /* 0x000fe2000f8e0209 */
[----:B0-----:R-:W-:-:S02]  /*17b90*/  @P1 IMAD.HI.U32 R0, R45, R20, RZ ;  /* 0x000000142d001227 */ /* 0x001fc400078e00ff */
[----:B------:R-:W-:Y:S01]  /*17ba0*/  ULDC.64 UR10, c[0x0][0xaf0] ;  /* 0x0002bc00000a7ab9 */ /* 0x000fe20000000a00 */
[----:B------:R-:W5:Y:S01]  /*17bb0*/  LD.E.128 R32, desc[UR50][R32.64] ;  /* 0x0000003220207980 */ /* 0x000f62000c101d00 */
[----:B------:R-:W-:Y:S01]  /*17bc0*/  UIMAD UR4, UR4, UR10, URZ ;  /* 0x0000000a040472a4 */ /* 0x000fe2000f8e023f */
[----:B------:R-:W-:Y:S01]  /*17bd0*/  IMAD.MOV.U32 R3, RZ, RZ, R45 ;  /* 0x000000ffff037224 */ /* 0x000fe200078e002d */
[----:B------:R-:W-:Y:S01]  /*17be0*/  UIMAD.WIDE.U32 UR8, UR7, UR10, UR8 ;  /* 0x0000000a070872a5 */ /* 0x000fe2000f8e0008 */
[----:B------:R-:W5:Y:S01]  /*17bf0*/  LD.E.128 R28, desc[UR50][R28.64] ;  /* 0x000000321c1c7980 */ /* 0x000f62000c101d00 */
[----:B-1----:R-:W-:Y:S01]  /*17c00*/  @P1 SHF.R.U32.HI R3, RZ, R21, R0 ;  /* 0x00000015ff031219 */ /* 0x002fe20000011600 */
[----:B------:R-:W-:Y:S01]  /*17c10*/  UIMAD UR4, UR7, UR11, UR4 ;  /* 0x0000000b070472a4 */ /* 0x000fe2000f8e0204 */
[----:B------:R-:W-:Y:S01]  /*17c20*/  @!PT LDS RZ, [RZ] ;  /* 0x00000000fffff984 */ /* 0x000fe20000000800 */
[----:B------:R-:W-:Y:S01]  /*17c30*/  @!PT LDS RZ, [RZ] ;  /* 0x00000000fffff984 */ /* 0x000fe20000000800 */
[----:B------:R-:W-:Y:S01]  /*17c40*/  @!PT LDS RZ, [RZ] ;  /* 0x00000000fffff984 */ /* 0x000fe20000000800 */
[----:B------:R-:W-:Y:S01]  /*17c50*/  @!PT LDS RZ, [RZ] ;  /* 0x00000000fffff984 */ /* 0x000fe20000000800 */
[----:B------:R0:W-:Y:S06]  /*17c60*/  MEMBAR.ALL.CTA ;  /* 0x0000000000007992 */ /* 0x0001ec0000008000 */
[----:B0-----:R-:W0:Y:S01]  /*17c70*/  FENCE.VIEW.ASYNC.S ;  /* 0x00000000000073c6 */ /* 0x001e220000000000 */
[--C-:B------:R-:W-:Y:S01]  /*17c80*/  SHF.R.S32.HI R0, RZ, 0x1f, R3.reuse ;  /* 0x0000001fff007819 */ /* 0x100fe20000011403 */
[----:B------:R-:W-:Y:S01]  /*17c90*/  UIADD3 UR4, UR9, UR4, URZ ;  /* 0x0000000409047290 */ /* 0x000fe2000fffe03f */
[----:B------:R-:W-:Y:S01]  /*17ca0*/  IMAD.MOV R44, RZ, RZ, -R3 ;  /* 0x000000ffff2c7224 */ /* 0x000fe200078e0a03 */
[----:B------:R-:W-:Y:S01]  /*17cb0*/  ULDC.64 UR10, c[0x0][0xae0] ;  /* 0x0002b800000a7ab9 */ /* 0x000fe20000000a00 */
[----:B------:R-:W-:-:S02]  /*17cc0*/  IMAD.U32 R21, RZ, RZ, UR9 ;  /* 0x00000009ff157e24 */ /* 0x000fc4000f8e00ff */
[----:B------:R-:W-:Y:S02]  /*17cd0*/  IMAD R0, R0, UR10, RZ ;  /* 0x0000000a00007c24 */ /* 0x000fe4000f8e02ff */
[----:B------:R-:W-:Y:S02]  /*17ce0*/  IMAD R45, R93, R44, R45 ;  /* 0x0000002c5d2d7224 */ /* 0x000fe400078e022d */
[----:B------:R-:W-:Y:S01]  /*17cf0*/  IMAD.U32 R20, RZ, RZ, UR8 ;  /* 0x00000008ff147e24 */ /* 0x000fe2000f8e00ff */
[----:B------:R-:W-:Y:S01]  /*17d00*/  ULDC.64 UR8, c[0x0][0xad8] ;  /* 0x0002b60000087ab9 */ /* 0x000fe20000000a00 */
[----:B------:R-:W-:Y:S02]  /*17d10*/  IMAD.U32 R21, RZ, RZ, UR4 ;  /* 0x00000004ff157e24 */ /* 0x000fe4000f8e00ff */
[C---:B------:R-:W-:Y:S01]  /*17d20*/  IMAD R47, R3.reuse, UR11, R0 ;  /* 0x0000000b032f7c24 */ /* 0x040fe2000f8e0200 */
[----:B------:R-:W-:Y:S01]  /*17d30*/  SHF.R.S32.HI R0, RZ, 0x1f, R45 ;  /* 0x0000001fff007819 */ /* 0x000fe2000001142d */
[----:B------:R-:W-:-:S04]  /*17d40*/  IMAD.WIDE.U32 R20, R3, UR10, R20 ;  /* 0x0000000a03147c25 */ /* 0x000fc8000f8e0014 */
[----:B------:R-:W-:Y:S02]  /*17d50*/  IMAD.IADD R21, R21, 0x1, R47 ;  /* 0x0000000115157824 */ /* 0x000fe400078e022f */
[----:B------:R-:W-:Y:S02]  /*17d60*/  IMAD R0, R0, UR8, RZ ;  /* 0x0000000800007c24 */ /* 0x000fe4000f8e02ff */
[----:B------:R-:W-:Y:S02]  /*17d70*/  VIADD R49, R219, UR39 ;  /* 0x00000027db317c36 */ /* 0x000fe40008000000 */
[C---:B------:R-:W-:Y:S02]  /*17d80*/  IMAD R47, R45.reuse, UR9, R0 ;  /* 0x000000092d2f7c24 */ /* 0x040fe4000f8e0200 */
[----:B------:R-:W-:Y:S01]  /*17d90*/  IMAD.WIDE.U32 R20, R45, UR8, R20 ;  /* 0x000000082d147c25 */ /* 0x000fe2000f8e0014 */
[----:B------:R-:W-:Y:S01]  /*17da0*/  ISETP.GE.AND P2, PT, R49, R18, PT ;  /* 0x000000123100720c */ /* 0x000fe20003f46270 */
[----:B------:R-:W-:-:S02]  /*17db0*/  ULDC.64 UR8, c[0x0][0xa80] ;  /* 0x0002a00000087ab9 */ /* 0x000fc40000000a00 */
[----:B------:R-:W-:Y:S01]  /*17dc0*/  VIADD R3, R49, 0x20 ;  /* 0x0000002031037836 */ /* 0x000fe20000000000 */
[C---:B------:R-:W-:Y:S01]  /*17dd0*/  LEA R0, P3, R20.reuse, UR8, 0x1 ;  /* 0x0000000814007c11 */ /* 0x040fe2000f8608ff */
[----:B------:R-:W-:Y:S02]  /*17de0*/  IMAD.IADD R21, R21, 0x1, R47 ;  /* 0x0000000115157824 */ /* 0x000fe400078e022f */
[----:B------:R-:W-:Y:S01]  /*17df0*/  VIADD R17, R17, 0x28820 ;  /* 0x0002882011117836 */ /* 0x000fe20000000000 */
[-C--:B------:R-:W-:Y:S01]  /*17e00*/  ISETP.GE.AND P0, PT, R3, R18.reuse, PT ;  /* 0x000000120300720c */ /* 0x080fe20003f06270 */
[----:B------:R-:W-:Y:S01]  /*17e10*/  VIADD R3, R49, 0x40 ;  /* 0x0000004031037836 */ /* 0x000fe20000000000 */
[----:B------:R-:W-:Y:S02]  /*17e20*/  LEA.HI.X R46, R20, UR9, R21, 0x1, P3 ;  /* 0x00000009142e7c11 */ /* 0x000fe400098f0c15 */
[----:B------:R-:W-:Y:S01]  /*17e30*/  PRMT R17, RZ, 0x654, R17 ;  /* 0x00000654ff117816 */ /* 0x000fe20000000011 */
[----:B0-----:R0:W1:Y:S01]  /*17e40*/  SHFL.IDX PT, R44, R0, RZ, 0x181f ;  /* 0x00181fff002c7589 */ /* 0x00106200000e0000 */
[----:B------:R-:W-:Y:S01]  /*17e50*/  ISETP.GE.AND P1, PT, R3, R18, PT ;  /* 0x000000120300720c */ /* 0x000fe20003f26270 */
[----:B------:R-:W-:Y:S01]  /*17e60*/  BSSY B1, `(.L_x_7199) ;  /* 0x000000d000017945 */ /* 0x000fe20003800000 */
[----:B------:R0:W-:Y:S01]  /*17e70*/  SYNCS.ARRIVE.TRANS64.RED.A1T0 RZ, [R17+URZ], RZ ;  /* 0x000000ff11ff79a7 */ /* 0x0001e2000810043f */
[----:B------:R0:W2:Y:S02]  /*17e80*/  SHFL.IDX PT, R3, R46, RZ, 0x181f ;  /* 0x00181fff2e037589 */ /* 0x0000a400000e0000 */
[----:B------:R-:W-:Y:S08]  /*17e90*/  @P2 BRA `(.L_x_7200) ;  /* 0x0000000000242947 */ /* 0x000ff00003800000 */
[----:B------:R-:W-:Y:S02]  /*17ea0*/  ULDC UR4, c[0x0][0xac8] ;  /* 0x0002b20000047ab9 */ /* 0x000fe40000000800 */
[----:B------:R-:W-:Y:S02]  /*17eb0*/  ISETP.GE.AND P2, PT, R23, UR4, PT ;  /* 0x0000000417007c0c */ /* 0x000fe4000bf46270 */
[----:B------:R-:W-:-:S11]  /*17ec0*/  ISETP.GE.AND P3, PT, R208, UR4, PT ;  /* 0x00000004d0007c0c */ /* 0x000fd6000bf66270 */
[CC--:B-1----:R-:W-:Y:S02]  /*17ed0*/  @!P2 LEA R20, P4, R23.reuse, R44.reuse, 0x1 ;  /* 0x0000002c1714a211 */ /* 0x0c2fe400078808ff */
[C---:B------:R-:W-:Y:S02]  /*17ee0*/  @!P3 LEA R44, P5, R208.reuse, R44, 0x1 ;  /* 0x0000002cd02cb211 */ /* 0x040fe400078a08ff */
[-C--:B--2---:R-:W-:Y:S02]  /*17ef0*/  @!P2 LEA.HI.X R21, R23, R3.reuse, R233, 0x1, P4 ;  /* 0x000000031715a211 */ /* 0x084fe400020f0ce9 */
[----:B------:R-:W-:-:S03]  /*17f00*/  @!P3 LEA.HI.X R45, R208, R3, R232, 0x1, P5 ;  /* 0x00000003d02db211 */ /* 0x000fc600028f0ce8 */
[----:B-----5:R3:W-:Y:S04]  /*17f10*/  @!P2 ST.E.128 desc[UR50][R20.64], R24 ;  /* 0x000000181400a985 */ /* 0x0207e8000c101d32 */
[----:B------:R3:W-:Y:S02]  /*17f20*/  @!P3 ST.E.128 desc[UR50][R44.64], R40 ;  /* 0x000000282c00b985 */ /* 0x0007e4000c101d32 */
.L_x_7200:
[----:B------:R-:W-:Y:S05]  /*17f30*/  BSYNC B1 ;  /* 0x0000000000017941 */ /* 0x000fea0003800000 */
.L_x_7199:
[----:B--2---:R2:W4:Y:S01]  /*17f40*/  SHFL.IDX PT, R3, R46, 0x1, 0x181f ;  /* 0x00381f002e037f89 */ /* 0x00452200000e0000 */
[----:B------:R-:W-:Y:S03]  /*17f50*/  BSSY B1, `(.L_x_7201) ;  /* 0x000000c000017945 */ /* 0x000fe60003800000 */
[----:B---3-5:R2:W3:Y:S01]  /*17f60*/  SHFL.IDX PT, R24, R0, 0x1, 0x181f ;  /* 0x00381f0000187f89 */ /* 0x0284e200000e0000 */
[----:B------:R-:W-:Y:S05]  /*17f70*/  @P0 BRA `(.L_x_7202) ;  /* 0x0000000000240947 */ /* 0x000fea0003800000 */
[----:B------:R-:W-:Y:S02]  /*17f80*/  ULDC UR4, c[0x0][0xac8] ;  /* 0x0002b20000047ab9 */ /* 0x000fe40000000800 */
[----:B------:R-:W-:Y:S02]  /*17f90*/  ISETP.GE.AND P3, PT, R23, UR4, PT ;  /* 0x0000000417007c0c */ /* 0x000fe4000bf66270 */
[----:B------:R-:W-:-:S11]  /*17fa0*/  ISETP.GE.AND P4, PT, R208, UR4, PT ;  /* 0x00000004d0007c0c */ /* 0x000fd6000bf86270 */
[CC--:B---3--:R-:W-:Y:S02]  /*17fb0*/  @!P3 LEA R20, P0, R23.reuse, R24.reuse, 0x1 ;  /* 0x000000181714b211 */ /* 0x0c8fe400078008ff */
[C---:B------:R-:W-:Y:S02]  /*17fc0*/  @!P4 LEA R24, P2, R208.reuse, R24, 0x1 ;  /* 0x00000018d018c211 */ /* 0x040fe400078408ff */
[-C--:B----4-:R-:W-:Y:S02]  /*17fd0*/  @!P3 LEA.HI.X R21, R23, R3.reuse, R233, 0x1, P0 ;  /* 0x000000031715b211 */ /* 0x090fe400000f0ce9 */
[----:B------:R-:W-:-:S03]  /*17fe0*/  @!P4 LEA.HI.X R25, R208, R3, R232, 0x1, P2 ;  /* 0x00000003d019c211 */ /* 0x000fc600010f0ce8 */
[----:B------:R3:W-:Y:S04]  /*17ff0*/  @!P3 ST.E.128 desc[UR50][R20.64], R12 ;  /* 0x0000000c1400b985 */ /* 0x0007e8000c101d32 */
[----:B------:R3:W-:Y:S02]  /*18000*/  @!P4 ST.E.128 desc[UR50][R24.64], R36 ;  /* 0x000000241800c985 */ /* 0x0007e4000c101d32 */
.L_x_7202:
[----:B------:R-:W-:Y:S05]  /*18010*/  BSYNC B1 ;  /* 0x0000000000017941 */ /* 0x000fea0003800000 */
.L_x_7201:
[----:B----4-:R4:W0:Y:S01]  /*18020*/  SHFL.IDX PT, R3, R46, 0x2, 0x181f ;  /* 0x00581f002e037f89 */ /* 0x01082200000e0000 */
[----:B------:R-:W-:Y:S03]  /*18030*/  BSSY B1, `(.L_x_7203) ;  /* 0x000000c000017945 */ /* 0x000fe60003800000 */
[----:B---3--:R4:W3:Y:S01]  /*18040*/  SHFL.IDX PT, R14, R0, 0x2, 0x181f ;  /* 0x00581f00000e7f89 */ /* 0x0088e200000e0000 */
[----:B------:R-:W-:Y:S05]  /*18050*/  @P1 BRA `(.L_x_7204) ;  /* 0x0000000000241947 */ /* 0x000fea0003800000 */
[----:B------:R-:W-:Y:S02]  /*18060*/  ULDC UR4, c[0x0][0xac8] ;  /* 0x0002b20000047ab9 */ /* 0x000fe40000000800 */
[----:B------:R-:W-:Y:S02]  /*18070*/  ISETP.GE.AND P2, PT, R23, UR4, PT ;  /* 0x0000000417007c0c */ /* 0x000fe4000bf46270 */
[----:B------:R-:W-:-:S11]  /*18080*/  ISETP.GE.AND P3, PT, R208, UR4, PT ;  /* 0x00000004d0007c0c */ /* 0x000fd6000bf66270 */
[CC--:B---3--:R-:W-:Y:S02]  /*18090*/  @!P2 LEA R12, P0, R23.reuse, R14.reuse, 0x1 ;  /* 0x0000000e170ca211 */ /* 0x0c8fe400078008ff */
[C---:B------:R-:W-:Y:S02]  /*180a0*/  @!P3 LEA R14, P1, R208.reuse, R14, 0x1 ;  /* 0x0000000ed00eb211 */ /* 0x040fe400078208ff */
[-C--:B0-----:R-:W-:Y:S02]  /*180b0*/  @!P2 LEA.HI.X R13, R23, R3.reuse, R233, 0x1, P0 ;  /* 0x00000003170da211 */ /* 0x081fe400000f0ce9 */
[----:B------:R-:W-:-:S03]  /*180c0*/  @!P3 LEA.HI.X R15, R208, R3, R232, 0x1, P1 ;  /* 0x00000003d00fb211 */ /* 0x000fc600008f0ce8 */
[----:B------:R0:W-:Y:S04]  /*180d0*/  @!P2 ST.E.128 desc[UR50][R12.64], R4 ;  /* 0x000000040c00a985 */ /* 0x0001e8000c101d32 */
[----:B------:R0:W-:Y:S02]  /*180e0*/  @!P3 ST.E.128 desc[UR50][R14.64], R32 ;  /* 0x000000200e00b985 */ /* 0x0001e4000c101d32 */
.L_x_7204:
[----:B------:R-:W-:Y:S05]  /*180f0*/  BSYNC B1 ;  /* 0x0000000000017941 */ /* 0x000fea0003800000 */
.L_x_7203:
[----:B0-----:R-:W-:Y:S01]  /*18100*/  VIADD R3, R49, 0x60 ;  /* 0x0000006031037836 */ /* 0x001fe20000000000 */
[----:B--2-4-:R-:W0:Y:S04]  /*18110*/  SHFL.IDX PT, R46, R46, 0x3, 0x181f ;  /* 0x00781f002e2e7f89 */ /* 0x014e2800000e0000 */
[----:B------:R-:W-:Y:S01]  /*18120*/  ISETP.GE.AND P0, PT, R3, R18, PT ;  /* 0x000000120300720c */ /* 0x000fe20003f06270 */
[----:B------:R-:W2:-:S12]  /*18130*/  SHFL.IDX PT, R0, R0, 0x3, 0x181f ;  /* 0x00781f0000007f89 */ /* 0x000e9800000e0000 */
[----:B------:R-:W-:Y:S05]  /*18140*/  @P0 BRA `(.L_x_7205) ;  /* 0x0000001800700947 */ /* 0x000fea0003800000 */
[----:B------:R-:W-:Y:S02]  /*18150*/  ULDC UR4, c[0x0][0xac8] ;  /* 0x0002b20000047ab9 */ /* 0x000fe40000000800 */
[----:B------:R-:W-:-:S13]  /*18160*/  ISETP.GE.AND P1, PT, R23, UR4, PT ;  /* 0x0000000417007c0c */ /* 0x000fda000bf26270 */
[----:B--2---:R-:W-:-:S04]  /*18170*/  @!P1 LEA R4, P0, R23, R0, 0x1 ;  /* 0x0000000017049211 */ /* 0x004fc800078008ff */
        /* <DEDUP_REMOVED lines=8> */
.L_x_7198:
[----:B------:R-:W-:Y:S01]  /*18200*/  ULDC.64 UR12, c[0x0][0xb08] ;  /* 0x0002c200000c7ab9 */ /* 0x000fe20000000a00 */
[----:B------:R-:W0:Y:S01]  /*18210*/  @P1 LDC R0, c[0x0][0xbec] ;  /* 0x0002fb00ff001b82 */ /* 0x000e220000000800 */
[----:B------:R-:W-:Y:S01]  /*18220*/  UIMAD UR10, UR11, UR12, URZ ;  /* 0x0000000c0b0a72a4 */ /* 0x000fe2000f8e023f */
[----:B------:R-:W-:Y:S01]  /*18230*/  IMAD.MOV.U32 R3, RZ, RZ, R13 ;  /* 0x000000ffff037224 */ /* 0x000fe200078e000d */
[----:B------:R-:W-:Y:S01]  /*18240*/  UIMAD.WIDE.U32 UR8, UR4, UR12, URZ ;  /* 0x0000000c040872a5 */ /* 0x000fe2000f8e003f */
[----:B------:R-:W-:Y:S01]  /*18250*/  VIADD R17, R17, 0x28820 ;  /* 0x0002882011117836 */ /* 0x000fe20000000000 */
[----:B------:R-:W-:Y:S01]  /*18260*/  UIMAD UR10, UR4, UR13, UR10 ;  /* 0x0000000d040a72a4 */ /* 0x000fe2000f8e020a */
[----:B------:R-:W-:Y:S01]  /*18270*/  ISETP.GE.AND P0, PT, R11, R18, PT ;  /* 0x000000120b00720c */ /* 0x000fe20003f06270 */
[----:B------:R-:W-:Y:S01]  /*18280*/  USHF.R.S32.HI UR4, URZ, 0x1f, UR7 ;  /* 0x0000001f3f047899 */ /* 0x000fe20008011407 */
[----:B------:R-:W1:Y:S01]  /*18290*/  @P1 LDC R5, c[0x0][0xbf0] ;  /* 0x0002fc00ff051b82 */ /* 0x000e620000000800 */
[----:B------:R-:W-:Y:S01]  /*182a0*/  UIADD3 UR9, UR9, UR10, URZ ;  /* 0x0000000a09097290 */ /* 0x000fe2000fffe03f */
[----:B------:R-:W-:Y:S01]  /*182b0*/  PRMT R17, RZ, 0x654, R17 ;  /* 0x00000654ff117816 */ /* 0x000fe20000000011 */
[C---:B------:R-:W-:Y:S01]  /*182c0*/  VIADD R27, R19.reuse, 0x10 ;  /* 0x00000010131b7836 */ /* 0x040fe20000000000 */
[----:B------:R-:W-:Y:S01]  /*182d0*/  ULDC.64 UR10, c[0x0][0xb38] ;  /* 0x0002ce00000a7ab9 */ /* 0x000fe20000000a00 */
[C---:B------:R-:W-:Y:S01]  /*182e0*/  VIADD R95, R19.reuse, 0x20 ;  /* 0x00000020135f7836 */ /* 0x040fe20000000000 */
[----:B------:R-:W-:Y:S01]  /*182f0*/  UIMAD.WIDE.U32 UR8, UR36, UR10, UR8 ;  /* 0x0000000a240872a5 */ /* 0x000fe2000f8e0008 */
[C---:B------:R-:W-:Y:S01]  /*18300*/  VIADD R97, R19.reuse, 0x28 ;  /* 0x0000002813617836 */ /* 0x040fe20000000000 */
[----:B------:R2:W-:Y:S01]  /*18310*/  SYNCS.ARRIVE.TRANS64.RED.A1T0 RZ, [R17+URZ], RZ ;  /* 0x000000ff11ff79a7 */ /* 0x0005e2000810043f */
[----:B------:R-:W-:Y:S01]  /*18320*/  VIADD R99, R19, 0x30 ;  /* 0x0000003013637836 */ /* 0x000fe20000000000 */
[----:B------:R-:W-:Y:S01]  /*18330*/  UIMAD UR9, UR36, UR11, UR9 ;  /* 0x0000000b240972a4 */ /* 0x000fe2000f8e0209 */
[----:B------:R-:W-:Y:S01]  /*18340*/  BSSY B1, `(.L_x_7206) ;  /* 0x000006b000017945 */ /* 0x000fe20003800000 */
[----:B------:R-:W-:Y:S01]  /*18350*/  SHF.R.S32.HI R101, RZ, 0x1f, R210 ;  /* 0x0000001fff657819 */ /* 0x000fe200000114d2 */
[----:B------:R-:W-:Y:S01]  /*18360*/  ULDC.64 UR10, c[0x0][0xb40] ;  /* 0x0002d000000a7ab9 */ /* 0x000fe20000000a00 */
[----:B------:R-:W-:Y:S01]  /*18370*/  SHF.R.S32.HI R26, RZ, 0x1f, R27 ;  /* 0x0000001fff1a7819 */ /* 0x000fe2000001141b */
[----:B------:R-:W-:Y:S01]  /*18380*/  UIMAD UR4, UR4, UR10, URZ ;  /* 0x0000000a040472a4 */ /* 0x000fe2000f8e023f */
[----:B0-----:R-:W-:Y:S01]  /*18390*/  @P1 IMAD.HI.U32 R0, R13, R0, RZ ;  /* 0x000000000d001227 */ /* 0x001fe200078e00ff */
[----:B------:R-:W-:Y:S01]  /*183a0*/  UIMAD.WIDE.U32 UR8, UR7, UR10, UR8 ;  /* 0x0000000a070872a5 */ /* 0x000fe2000f8e0008 */
[----:B------:R-:W-:Y:S01]  /*183b0*/  SHF.R.S32.HI R94, RZ, 0x1f, R95 ;  /* 0x0000001fff5e7819 */ /* 0x000fe2000001145f */
[----:B------:R-:W-:Y:S01]  /*183c0*/  UIMAD UR4, UR7, UR11, UR4 ;  /* 0x0000000b070472a4 */ /* 0x000fe2000f8e0204 */
[----:B--2---:R-:W-:Y:S01]  /*183d0*/  VIADD R17, R19, 0x8 ;  /* 0x0000000813117836 */ /* 0x004fe20000000000 */
[----:B------:R-:W-:Y:S01]  /*183e0*/  SHF.R.S32.HI R96, RZ, 0x1f, R97 ;  /* 0x0000001fff607819 */ /* 0x000fe20000011461 */
        /* <DEDUP_REMOVED lines=8> */
[----:B------:R-:W-:Y:S02]  /*18470*/  UIMAD UR40, UR40, UR11, UR9 ;  /* 0x0000000b282872a4 */ /* 0x000fe4000f8e0209 */
[----:B------:R-:W-:Y:S01]  /*18480*/  IMAD R7, R93, R4, R13 ;  /* 0x000000045d077224 */ /* 0x000fe200078e020d */
[----:B------:R-:W-:Y:S01]  /*18490*/  ULDC.64 UR10, c[0x0][0xb30] ;  /* 0x0002cc00000a7ab9 */ /* 0x000fe20000000a00 */
[----:B------:R-:W-:Y:S02]  /*184a0*/  IMAD.U32 R5, RZ, RZ, UR9 ;  /* 0x00000009ff057e24 */ /* 0x000fe4000f8e00ff */
[----:B------:R-:W-:-:S02]  /*184b0*/  IMAD R0, R0, UR10, RZ ;  /* 0x0000000a00007c24 */ /* 0x000fc4000f8e02ff */
        /* <DEDUP_REMOVED lines=12> */
[----:B------:R-:W-:Y:S01]  /*18580*/  LEA R0, P1, R4, UR8, 0x2 ;  /* 0x0000000804007c11 */ /* 0x000fe2000f8210ff */
[----:B------:R-:W-:-:S03]  /*18590*/  VIADD R93, R19, 0x18 ;  /* 0x00000018135d7836 */ /* 0x000fc60000000000 */
[----:B------:R-:W-:Y:S01]  /*185a0*/  LEA.HI.X R3, R4, UR9, R3, 0x2, P1 ;  /* 0x0000000904037c11 */ /* 0x000fe200088f1403 */
[----:B------:R0:W1:Y:S01]  /*185b0*/  SHFL.IDX PT, R6, R0, RZ, 0x1c1f ;  /* 0x001c1fff00067589 */ /* 0x00006200000e0000 */
[----:B------:R-:W-:-:S03]  /*185c0*/  SHF.R.S32.HI R92, RZ, 0x1f, R93 ;  /* 0x0000001fff5c7819 */ /* 0x000fc6000001145d */
[----:B------:R0:W2:Y:S01]  /*185d0*/  SHFL.IDX PT, R7, R3, RZ, 0x1c1f ;  /* 0x001c1fff03077589 */ /* 0x0000a200000e0000 */
[----:B------:R-:W-:Y:S05]  /*185e0*/  @P0 BRA `(.L_x_7207) ;  /* 0x0000000400000947 */ /* 0x000fea0003800000 */
[----:B------:R-:W-:Y:S02]  /*185f0*/  ULDC UR4, c[0x0][0xac8] ;  /* 0x0002b20000047ab9 */ /* 0x000fe40000000800 */
[----:B------:R-:W-:Y:S02]  /*18600*/  ISETP.GE.AND P3, PT, R17, UR4, PT ;  /* 0x0000000411007c0c */ /* 0x000fe4000bf66270 */
[----:B------:R-:W-:Y:S02]  /*18610*/  ISETP.GE.AND P2, PT, R19, UR4, PT ;  /* 0x0000000413007c0c */ /* 0x000fe4000bf46270 */
[----:B------:R-:W-:Y:S02]  /*18620*/  ISETP.GE.AND P1, PT, R27, UR4, PT ;  /* 0x000000041b007c0c */ /* 0x000fe4000bf26270 */
[----:B------:R-:W-:Y:S02]  /*18630*/  ISETP.GE.AND P0, PT, R93, UR4, PT ;  /* 0x000000045d007c0c */ /* 0x000fe4000bf06270 */
[----:B------:R-:W-:-:S05]  /*18640*/  ISETP.GE.AND P4, PT, R95, UR4, PT ;  /* 0x000000045f007c0c */ /* 0x000fca000bf86270 */
[-C--:B-1----:R-:W-:Y:S02]  /*18650*/  @!P3 LEA R8, P5, R17, R6.reuse, 0x2 ;  /* 0x000000061108b211 */ /* 0x082fe400078a10ff */
[----:B--2---:R-:W-:Y:S02]  /*18660*/  @!P2 IMAD.WIDE R4, R19, 0x4, R6 ;  /* 0x000000041304a825 */ /* 0x004fe400078e0206 */
        /* <DEDUP_REMOVED lines=10> */
[----:B-1----:R-:W-:-:S03]  /*18710*/  @!P4 LEA R4, P1, R95, R6, 0x2 ;  /* 0x000000065f04c211 */ /* 0x002fc600078210ff */
[----:B------:R1:W-:Y:S01]  /*18720*/  @!P0 ST.E.64 desc[UR50][R12.64], R82 ;  /* 0x000000520c008985 */ /* 0x0003e2000c101b32 */
[----:B------:R-:W-:Y:S02]  /*18730*/  ISETP.GE.AND P0, PT, R210, UR4, PT ;  /* 0x00000004d2007c0c */ /* 0x000fe4000bf06270 */
[-C--:B------:R-:W-:Y:S02]  /*18740*/  @!P4 LEA.HI.X R5, R95, R7.reuse, R94, 0x2, P1 ;  /* 0x000000075f05c211 */ /* 0x080fe400008f145e */
[-C--:B------:R-:W-:Y:S02]  /*18750*/  @!P2 LEA R14, P6, R97, R6.reuse, 0x2 ;  /* 0x00000006610ea211 */ /* 0x080fe400078c10ff */
[----:B------:R-:W-:Y:S01]  /*18760*/  ISETP.GE.AND P1, PT, R218, UR4, PT ;  /* 0x00000004da007c0c */ /* 0x000fe2000bf26270 */
[----:B------:R4:W-:Y:S01]  /*18770*/  @!P4 ST.E.64 desc[UR50][R4.64], R80 ;  /* 0x000000500400c985 */ /* 0x0009e2000c101b32 */
[----:B------:R-:W-:Y:S02]  /*18780*/  @!P3 LEA R20, P5, R99, R6, 0x2 ;  /* 0x000000066314b211 */ /* 0x000fe400078a10ff */
[----:B------:R-:W-:-:S02]  /*18790*/  @!P2 LEA.HI.X R15, R97, R7, R96, 0x2, P6 ;  /* 0x00000007610fa211 */ /* 0x000fc400030f1460 */
[----:B------:R-:W-:Y:S02]  /*187a0*/  ISETP.GE.AND P4, PT, R217, UR4, PT ;  /* 0x00000004d9007c0c */ /* 0x000fe4000bf86270 */
[----:B------:R-:W-:Y:S01]  /*187b0*/  @!P3 LEA.HI.X R21, R99, R7, R98, 0x2, P5 ;  /* 0x000000076315b211 */ /* 0x000fe200028f1462 */
[----:B------:R5:W-:Y:S01]  /*187c0*/  @!P2 ST.E.64 desc[UR50][R14.64], R86 ;  /* 0x000000560e00a985 */ /* 0x000be2000c101b32 */
[----:B--2---:R-:W-:-:S03]  /*187d0*/  @!P0 LEA R8, P2, R210, R6, 0x2 ;  /* 0x00000006d2088211 */ /* 0x004fc600078410ff */
[----:B------:R-:W-:Y:S01]  /*187e0*/  @!P3 ST.E.64 desc[UR50][R20.64], R88 ;  /* 0x000000581400b985 */ /* 0x000fe2000c101b32 */
[----:B------:R-:W-:Y:S02]  /*187f0*/  ISETP.GE.AND P3, PT, R216, UR4, PT ;  /* 0x00000004d8007c0c */ /* 0x000fe4000bf66270 */
[-C--:B---3--:R-:W-:Y:S02]  /*18800*/  @!P1 LEA R10, P5, R218, R6.reuse, 0x2 ;  /* 0x00000006da0a9211 */ /* 0x088fe400078a10ff */
        /* <DEDUP_REMOVED lines=30> */
.L_x_7207:
[----:B------:R-:W-:Y:S05]  /*189f0*/  BSYNC B1 ;  /* 0x0000000000017941 */ /* 0x000fea0003800000 */
.L_x_7206:
[----:B------:R-:W-:Y:S01]  /*18a00*/  ISETP.GE.AND P0, PT, R25, R18, PT ;  /* 0x000000121900720c */ /* 0x000fe20003f06270 */
[----:B--2-4-:R2:W3:Y:S04]  /*18a10*/  SHFL.IDX PT, R7, R3, 0x1, 0x1c1f ;  /* 0x003c1f0003077f89 */ /* 0x0144e800000e0000 */
[----:B-1----:R2:W1:Y:S08]  /*18a20*/  SHFL.IDX PT, R6, R0, 0x1, 0x1c1f ;  /* 0x003c1f0000067f89 */ /* 0x00247000000e0000 */
[----:B--2---:R-:W-:Y:S05]  /*18a30*/  @P0 BRA `(.L_x_7205) ;  /* 0x0000001000340947 */ /* 0x004fea0003800000 */
[----:B------:R-:W-:Y:S02]  /*18a40*/  ULDC UR4, c[0x0][0xac8] ;  /* 0x0002b20000047ab9 */ /* 0x000fe40000000800 */
[----:B------:R-:W-:Y:S02]  /*18a50*/  ISETP.GE.AND P1, PT, R19, UR4, PT ;  /* 0x0000000413007c0c */ /* 0x000fe4000bf26270 */
[----:B------:R-:W-:Y:S02]  /*18a60*/  ISETP.GE.AND P0, PT, R17, UR4, PT ;  /* 0x0000000411007c0c */ /* 0x000fe4000bf06270 */
[----:B------:R-:W-:Y:S02]  /*18a70*/  ISETP.GE.AND P3, PT, R93, UR4, PT ;  /* 0x000000045d007c0c */ /* 0x000fe4000bf66270 */
[----:B------:R-:W-:Y:S02]  /*18a80*/  ISETP.GE.AND P2, PT, R27, UR4, PT ;  /* 0x000000041b007c0c */ /* 0x000fe4000bf46270 */
[----:B------:R-:W-:-:S02]  /*18a90*/  ISETP.GE.AND P4, PT, R95, UR4, PT ;  /* 0x000000045f007c0c */ /* 0x000fc4000bf86270 */
[----:B------:R-:W-:-:S03]  /*18aa0*/  ISETP.GE.AND P5, PT, R97, UR4, PT ;  /* 0x0000000461007c0c */ /* 0x000fc6000bfa6270 */
[----:B-1-3--:R-:W-:Y:S02]  /*18ab0*/  @!P1 IMAD.WIDE R4, R19, 0x4, R6 ;  /* 0x0000000413049825 */ /* 0x00afe400078e0206 */
[----:B------:R-:W-:-:S03]  /*18ac0*/  @!P0 LEA R8, P6, R17, R6, 0x2 ;  /* 0x0000000611088211 */ /* 0x000fc600078c10ff */
[----:B------:R1:W-:Y:S01]  /*18ad0*/  @!P1 ST.E.64 desc[UR50][R4.64], R32 ;  /* 0x0000002004009985 */ /* 0x0003e2000c101b32 */
[-C--:B------:R-:W-:Y:S02]  /*18ae0*/  @!P0 LEA.HI.X R9, R17, R7.reuse, R24, 0x2, P6 ;  /* 0x0000000711098211 */ /* 0x080fe400030f1418 */
[-C--:B------:R-:W-:Y:S02]  /*18af0*/  @!P3 LEA R12, P6, R93, R6.reuse, 0x2 ;  /* 0x000000065d0cb211 */ /* 0x080fe400078c10ff */
[-C--:B------:R-:W-:Y:S01]  /*18b00*/  @!P2 LEA R10, P1, R27, R6.reuse, 0x2 ;  /* 0x000000061b0aa211 */ /* 0x080fe200078210ff */
[----:B------:R2:W-:Y:S01]  /*18b10*/  @!P0 ST.E.64 desc[UR50][R8.64], R34 ;  /* 0x0000002208008985 */ /* 0x0005e2000c101b32 */
[-C--:B------:R-:W-:Y:S02]  /*18b20*/  @!P3 LEA.HI.X R13, R93, R7.reuse, R92, 0x2, P6 ;  /* 0x000000075d0db211 */ /* 0x080fe400030f145c */
[----:B------:R-:W-:Y:S02]  /*18b30*/  @!P2 LEA.HI.X R11, R27, R7, R26, 0x2, P1 ;  /* 0x000000071b0ba211 */ /* 0x000fe400008f141a */
[----:B------:R-:W-:-:S02]  /*18b40*/  @!P4 LEA R14, P6, R95, R6, 0x2 ;  /* 0x000000065f0ec211 */ /* 0x000fc400078c10ff */
[----:B------:R-:W-:Y:S01]  /*18b50*/  ISETP.GE.AND P1, PT, R99, UR4, PT ;  /* 0x0000000463007c0c */ /* 0x000fe2000bf26270 */
[----:B------:R-:W-:Y:S01]  /*18b60*/  @!P2 ST.E.64 desc[UR50][R10.64], R36 ;  /* 0x000000240a00a985 */ /* 0x000fe2000c101b32 */
[----:B------:R-:W-:Y:S02]  /*18b70*/  ISETP.GE.AND P0, PT, R210, UR4, PT ;  /* 0x00000004d2007c0c */ /* 0x000fe4000bf06270 */
[-C--:B------:R-:W-:Y:S01]  /*18b80*/  @!P4 LEA.HI.X R15, R95, R7.reuse, R94, 0x2, P6 ;  /* 0x000000075f0fc211 */ /* 0x080fe200030f145e */
[----:B------:R-:W-:Y:S01]  /*18b90*/  @!P3 ST.E.64 desc[UR50][R12.64], R38 ;  /* 0x000000260c00b985 */ /* 0x000fe2000c101b32 */
[C---:B-1----:R-:W-:Y:S02]  /*18ba0*/  @!P5 LEA R4, P6, R97.reuse, R6, 0x2 ;  /* 0x000000066104d211 */ /* 0x042fe400078c10ff */
[----:B------:R-:W-:Y:S01]  /*18bb0*/  ISETP.GE.AND P2, PT, R218, UR4, PT ;  /* 0x00000004da007c0c */ /* 0x000fe2000bf46270 */
[----:B------:R-:W-:Y:S01]  /*18bc0*/  @!P4 ST.E.64 desc[UR50][R14.64], R40 ;  /* 0x000000280e00c985 */ /* 0x000fe2000c101b32 */
[----:B------:R-:W-:-:S02]  /*18bd0*/  @!P5 LEA.HI.X R5, R97, R7, R96, 0x2, P6 ;  /* 0x000000076105d211 */ /* 0x000fc400030f1460 */
[----:B------:R-:W-:Y:S02]  /*18be0*/  ISETP.GE.AND P4, PT, R217, UR4, PT ;  /* 0x00000004d9007c0c */ /* 0x000fe4000bf86270 */
[CC--:B------:R-:W-:Y:S01]  /*18bf0*/  @!P1 LEA R20, P6, R99.reuse, R6.reuse, 0x2 ;  /* 0x0000000663149211 */ /* 0x0c0fe200078c10ff */
[----:B------:R1:W-:Y:S01]  /*18c00*/  @!P5 ST.E.64 desc[UR50][R4.64], R42 ;  /* 0x0000002a0400d985 */ /* 0x0003e2000c101b32 */
[-C--:B------:R-:W-:Y:S02]  /*18c10*/  @!P0 LEA R24, P5, R210, R6.reuse, 0x2 ;  /* 0x00000006d2188211 */ /* 0x080fe400078a10ff */
[-C--:B------:R-:W-:Y:S02]  /*18c20*/  @!P1 LEA.HI.X R21, R99, R7.reuse, R98, 0x2, P6 ;  /* 0x0000000763159211 */ /* 0x080fe400030f1462 */
[----:B------:R-:W-:Y:S02]  /*18c30*/  ISETP.GE.AND P3, PT, R216, UR4, PT ;  /* 0x00000004d8007c0c */ /* 0x000fe4000bf66270 */
[----:B------:R-:W-:Y:S01]  /*18c40*/  @!P0 LEA.HI.X R25, R210, R7, R101, 0x2, P5 ;  /* 0x00000007d2198211 */ /* 0x000fe200028f1465 */
[----:B------:R3:W-:Y:S01]  /*18c50*/  @!P1 ST.E.64 desc[UR50][R20.64], R44 ;  /* 0x0000002c14009985 */ /* 0x0007e2000c101b32 */
[----:B------:R-:W-:-:S02]  /*18c60*/  @!P2 LEA R26, P6, R218, R6, 0x2 ;  /* 0x00000006da1aa211 */ /* 0x000fc400078c10ff */
[----:B--2---:R-:W-:Y:S01]  /*18c70*/  @!P4 LEA R8, P1, R217, R6, 0x2 ;  /* 0x00000006d908c211 */ /* 0x004fe200078210ff */
[----:B------:R2:W-:Y:S01]  /*18c80*/  @!P0 ST.E.64 desc[UR50][R24.64], R46 ;  /* 0x0000002e18008985 */ /* 0x0005e2000c101b32 */
[-C--:B------:R-:W-:Y:S02]  /*18c90*/  @!P2 LEA.HI.X R27, R218, R7.reuse, R228, 0x2, P6 ;  /* 0x00000007da1ba211 */ /* 0x080fe400030f14e4 */
[----:B------:R-:W-:Y:S02]  /*18ca0*/  ISETP.GE.AND P0, PT, R215, UR4, PT ;  /* 0x00000004d7007c0c */ /* 0x000fe4000bf06270 */
[----:B------:R-:W-:Y:S01]  /*18cb0*/  ISETP.GE.AND P5, PT, R214, UR4, PT ;  /* 0x00000004d6007c0c */ /* 0x000fe2000bfa6270 */
[----:B------:R2:W-:Y:S01]  /*18cc0*/  @!P2 ST.E.64 desc[UR50][R26.64], R48 ;  /* 0x000000301a00a985 */ /* 0x0005e2000c101b32 */
[----:B------:R-:W-:Y:S02]  /*18cd0*/  @!P4 LEA.HI.X R9, R217, R7, R227, 0x2, P1 ;  /* 0x00000007d909c211 */ /* 0x000fe400008f14e3 */
[----:B------:R-:W-:-:S02]  /*18ce0*/  ISETP.GE.AND P2, PT, R213, UR4, PT ;  /* 0x00000004d5007c0c */ /* 0x000fc4000bf46270 */
[----:B------:R-:W-:Y:S01]  /*18cf0*/  ISETP.GE.AND P1, PT, R212, UR4, PT ;  /* 0x00000004d4007c0c */ /* 0x000fe2000bf26270 */
[----:B------:R2:W-:Y:S01]  /*18d00*/  @!P4 ST.E.64 desc[UR50][R8.64], R50 ;  /* 0x000000320800c985 */ /* 0x0005e2000c101b32 */
[----:B-1----:R-:W-:-:S03]  /*18d10*/  @!P3 LEA R4, P6, R216, R6, 0x2 ;  /* 0x00000006d804b211 */ /* 0x002fc600078c10ff */
[CC--:B------:R-:W-:Y:S02]  /*18d20*/  @!P0 LEA R10, P4, R215.reuse, R6.reuse, 0x2 ;  /* 0x00000006d70a8211 */ /* 0x0c0fe400078810ff */
[-C--:B------:R-:W-:Y:S02]  /*18d30*/  @!P3 LEA.HI.X R5, R216, R7.reuse, R226, 0x2, P6 ;  /* 0x00000007d805b211 */ /* 0x080fe400030f14e2 */
[-C--:B------:R-:W-:Y:S02]  /*18d40*/  @!P0 LEA.HI.X R11, R215, R7.reuse, R225, 0x2, P4 ;  /* 0x00000007d70b8211 */ /* 0x080fe400020f14e1 */
[-C--:B------:R-:W-:Y:S01]  /*18d50*/  @!P2 LEA R14, P4, R213, R6.reuse, 0x2 ;  /* 0x00000006d50ea211 */ /* 0x080fe200078810ff */
[----:B------:R2:W-:Y:S01]  /*18d60*/  @!P3 ST.E.64 desc[UR50][R4.64], R52 ;  /* 0x000000340400b985 */ /* 0x0005e2000c101b32 */
[-C--:B------:R-:W-:Y:S02]  /*18d70*/  @!P5 LEA R12, P3, R214, R6.reuse, 0x2 ;  /* 0x00000006d60cd211 */ /* 0x080fe400078610ff */
[----:B---3--:R-:W-:Y:S01]  /*18d80*/  @!P1 LEA R20, P6, R212, R6, 0x2 ;  /* 0x00000006d4149211 */ /* 0x008fe200078c10ff */
[----:B------:R2:W-:Y:S01]  /*18d90*/  @!P0 ST.E.64 desc[UR50][R10.64], R54 ;  /* 0x000000360a008985 */ /* 0x0005e2000c101b32 */
[----:B------:R-:W-:-:S02]  /*18da0*/  @!P5 LEA.HI.X R13, R214, R7, R224, 0x2, P3 ;  /* 0x00000007d60dd211 */ /* 0x000fc400018f14e0 */
[-C--:B------:R-:W-:Y:S02]  /*18db0*/  @!P2 LEA.HI.X R15, R213, R7.reuse, R223, 0x2, P4 ;  /* 0x00000007d50fa211 */ /* 0x080fe400020f14df */
[----:B------:R-:W-:Y:S01]  /*18dc0*/  @!P1 LEA.HI.X R21, R212, R7, R222, 0x2, P6 ;  /* 0x00000007d4159211 */ /* 0x000fe200030f14de */
[----:B------:R2:W-:Y:S01]  /*18dd0*/  @!P5 ST.E.64 desc[UR50][R12.64], R56 ;  /* 0x000000380c00d985 */ /* 0x0005e2000c101b32 */
[----:B------:R-:W-:-:S03]  /*18de0*/  ISETP.GE.AND P0, PT, R211, UR4, PT ;  /* 0x00000004d3007c0c */ /* 0x000fc6000bf06270 */
[----:B------:R2:W-:Y:S04]  /*18df0*/  @!P2 ST.E.64 desc[UR50][R14.64], R58 ;  /* 0x0000003a0e00a985 */ /* 0x0005e8000c101b32 */
[----:B------:R2:W-:Y:S06]  /*18e00*/  @!P1 ST.E.64 desc[UR50][R20.64], R28 ;  /* 0x0000001c14009985 */ /* 0x0005ec000c101b32 */
[----:B------:R-:W-:Y:S05]  /*18e10*/  @P0 BRA `(.L_x_7205) ;  /* 0x0000000c003c0947 */ /* 0x000fea0003800000 */
[----:B--2---:R-:W-:-:S04]  /*18e20*/  LEA R4, P0, R211, R6, 0x2 ;  /* 0x00000006d3047211 */ /* 0x004fc800078010ff */
[----:B------:R-:W-:-:S05]  /*18e30*/  LEA.HI.X R5, R211, R7, R221, 0x2, P0 ;  /* 0x00000007d3057211 */ /* 0x000fca00000f14dd */
[----:B------:R4:W-:Y:S01]  /*18e40*/  ST.E.64 desc[UR50][R4.64], R30 ;  /* 0x0000001e04007985 */ /* 0x0009e2000c101b32 */
[----:B------:R-:W-:Y:S05]  /*18e50*/  BRA `(.L_x_7205) ;  /* 0x0000000c002c7947 */ /* 0x000fea0003800000 */
.L_x_7196:
[----:B------:R-:W0:Y:S01]  /*18e60*/  LDC.64 R4, c[0x0][0xc00] ;  /* 0x00030000ff047b82 */ /* 0x000e220000000a00 */
[----:B------:R-:W-:Y:S01]  /*18e70*/  ULDC.64 UR8, c[0x0][0xc00] ;  /* 0x0003000000087ab9 */ /* 0x000fe20000000a00 */
[----:B------:R-:W-:Y:S01]  /*18e80*/  IMAD.MOV.U32 R3, RZ, RZ, RZ ;  /* 0x000000ffff037224 */ /* 0x000fe200078e00ff */
[----:B------:R-:W-:-:S05]  /*18e90*/  UIMAD.WIDE UR8, UR37, 0x4, UR8 ;  /* 0x00000004250878a5 */ /* 0x000fca000f8e0208 */
[----:B------:R-:W1:Y:S01]  /*18ea0*/  LDC.64 R6, c[0x0][0xc08] ;  /* 0x00030200ff067b82 */ /* 0x000e620000000a00 */
[----:B0-----:R-:W-:Y:S01]  /*18eb0*/  ISETP.NE.U32.AND P0, PT, R4, RZ, PT ;  /* 0x000000ff0400720c */ /* 0x001fe20003f05070 */
[----:B------:R-:W-:Y:S01]  /*18ec0*/  IMAD.U32 R4, RZ, RZ, UR8 ;  /* 0x00000008ff047e24 */ /* 0x000fe2000f8e00ff */
[----:B------:R-:W-:Y:S01]  /*18ed0*/  R2UR UR4, R5 ;  /* 0x00000000050472ca */ /* 0x000fe200000e0000 */
[----:B------:R-:W-:Y:S01]  /*18ee0*/  IMAD.U32 R5, RZ, RZ, UR9 ;  /* 0x00000009ff057e24 */ /* 0x000fe2000f8e00ff */
[----:B-1----:R-:W-:-:S09]  /*18ef0*/  ISETP.NE.U32.AND P1, PT, R6, RZ, PT ;  /* 0x000000ff0600720c */ /* 0x002fd20003f25070 */
[----:B------:R-:W-:Y:S02]  /*18f00*/  VOTEU.ANY UP0, P0 ;  /* 0x00000000003f7886 */ /* 0x000fe40000000100 */
[----:B------:R-:W-:Y:S01]  /*18f10*/  UISETP.NE.AND.EX UP0, UPT, UR4, URZ, UPT, UP0 ;  /* 0x0000003f0400728c */ /* 0x000fe2000bf05300 */
[----:B------:R-:W-:Y:S01]  /*18f20*/  R2UR UR4, R7 ;  /* 0x00000000070472ca */ /* 0x000fe200000e0000 */
[----:B------:R-:W-:-:S04]  /*18f30*/  VOTEU.ANY UP1, P1 ;  /* 0x00000000003f7886 */ /* 0x000fc80000820100 */
[----:B------:R-:W-:-:S08]  /*18f40*/  PLOP3.LUT P0, PT, PT, PT, UP0, 0x80, 0x0 ;  /* 0x000000000000781c */ /* 0x000fd00003f0f008 */
[----:B------:R-:W-:-:S06]  /*18f50*/  UISETP.NE.AND.EX UP1, UPT, UR4, URZ, UPT, UP1 ;  /* 0x0000003f0400728c */ /* 0x000fcc000bf25310 */
[----:B------:R-:W-:Y:S01]  /*18f60*/  PLOP3.LUT P1, PT, PT, PT, UP1, 0x80, 0x0 ;  /* 0x000000000000781c */ /* 0x000fe20003f2f018 */
[----:B------:R0:W5:Y:S01]  /*18f70*/  @P0 LDG.E R3, desc[UR50][R4.64] ;  /* 0x0000003204030981 */ /* 0x000162000c1e1900 */
[----:B------:R-:W-:Y:S02]  /*18f80*/  ULDC UR4, c[0x0][0xa88] ;  /* 0x0002a20000047ab9 */ /* 0x000fe40000000800 */
[----:B------:R-:W-:Y:S01]  /*18f90*/  IMAD.U32 R0, RZ, RZ, UR4 ;  /* 0x00000004ff007e24 */ /* 0x000fe2000f8e00ff */
[----:B------:R-:W-:Y:S02]  /*18fa0*/  @UP1 ULDC.64 UR8, c[0x0][0xc08] ;  /* 0x0003020000081ab9 */ /* 0x000fe40000000a00 */
[----:B------:R-:W-:-:S06]  /*18fb0*/  @UP1 UIMAD.WIDE UR8, UR37, 0x4, UR8 ;  /* 0x00000004250818a5 */ /* 0x000fcc000f8e0208 */
[----:B------:R-:W-:Y:S02]  /*18fc0*/  IMAD.U32 R6, RZ, RZ, UR8 ;  /* 0x00000008ff067e24 */ /* 0x000fe4000f8e00ff */
[----:B------:R-:W-:-:S05]  /*18fd0*/  IMAD.U32 R7, RZ, RZ, UR9 ;  /* 0x00000009ff077e24 */ /* 0x000fca000f8e00ff */
[----:B------:R0:W5:Y:S01]  /*18fe0*/  @P1 LDG.E R0, desc[UR50][R6.64] ;  /* 0x0000003206001981 */ /* 0x000162000c1e1900 */
[----:B------:R-:W-:Y:S05]  /*18ff0*/  @P1 BRA `(.L_x_7208) ;  /* 0x0000000000101947 */ /* 0x000fea0003800000 */
[----:B------:R-:W-:Y:S05]  /*19000*/  @!P0 BRA `(.L_x_7208) ;  /* 0x00000000000c8947 */ /* 0x000fea0003800000 */
[----:B0-----:R-:W2:Y:S04]  /*19010*/  LDG.E R7, desc[UR50][R4.64] ;  /* 0x0000003204077981 */ /* 0x001ea8000c1e1900 */
[----:B-----5:R-:W2:Y:S02]  /*19020*/  LDG.E R0, desc[UR50][R4.64+0x4] ;  /* 0x0000043204007981 */ /* 0x020ea4000c1e1900 */
[----:B--2---:R-:W-:-:S07]  /*19030*/  IMAD.IADD R0, R0, 0x1, -R7 ;  /* 0x0000000100007824 */ /* 0x004fce00078e0a07 */
.L_x_7208:
[----:B-----5:R-:W-:Y:S01]  /*19040*/  R2UR UR16, R3 ;  /* 0x00000000031072ca */ /* 0x020fe200000e0000 */
[----:B------:R-:W-:Y:S01]  /*19050*/  USHF.R.S32.HI UR7, URZ, 0x1f, UR37 ;  /* 0x0000001f3f077899 */ /* 0x000fe20008011425 */
[----:B------:R-:W-:Y:S01]  /*19060*/  ISETP.GT.AND P0, PT, R234, 0x7f, PT ;  /* 0x0000007fea00780c */ /* 0x000fe20003f04270 */
[----:B------:R-:W-:Y:S01]  /*19070*/  USEL UR4, UR37, URZ, !UP0 ;  /* 0x0000003f25047287 */ /* 0x000fe2000c000000 */
[----:B------:R-:W-:Y:S01]  /*19080*/  BSSY B1, `(.L_x_7209) ;  /* 0x000003a000017945 */ /* 0x000fe20003800000 */
[----:B------:R-:W-:-:S08]  /*19090*/  USEL UR7, UR7, URZ, !UP0 ;  /* 0x0000003f07077287 */ /* 0x000fd0000c000000 */
[----:B------:R-:W-:Y:S02]  /*190a0*/  USHF.R.S32.HI UR16, URZ, 0x1f, UR16 ;  /* 0x0000001f3f107899 */ /* 0x000fe40008011410 */
[----:B------:R-:W-:Y:S10]  /*190b0*/  @P0 BRA `(.L_x_7210) ;  /* 0x0000000000d80947 */ /* 0x000ff40003800000 */
[----:B0-----:R-:W0:Y:S01]  /*190c0*/  S2R R5, SR_TID.X ;  /* 0x0000000000057919 */ /* 0x001e220000002100 */
[----:B------:R-:W1:Y:S01]  /*190d0*/  LDC R9, c[0x0][0xbe8] ;  /* 0x0002fa00ff097b82 */ /* 0x000e620000000800 */
[----:B------:R-:W-:Y:S02]  /*190e0*/  IMAD.U32 R8, RZ, RZ, UR39 ;  /* 0x00000027ff087e24 */ /* 0x000fe4000f8e00ff */
[----:B-1----:R-:W-:-:S03]  /*190f0*/  IMAD R4, R0, R9, RZ ;  /* 0x0000000900047224 */ /* 0x002fc600078e02ff */
        /* <DEDUP_REMOVED lines=12> */
[----:B------:R-:W-:Y:S02]  /*191c0*/  UIMAD.WIDE.U32 UR14, UR8, UR36, URZ ;  /* 0x00000024080e72a5 */ /* 0x000fe4000f8e003f */
[----:B------:R-:W1:Y:S01]  /*191d0*/  @P0 LDC R10, c[0x0][0xbf0] ;  /* 0x0002fc00ff0a0b82 */ /* 0x000e620000000800 */
[----:B------:R-:W-:Y:S02]  /*191e0*/  UIMAD UR18, UR9, UR36, URZ ;  /* 0x00000024091272a4 */ /* 0x000fe4000f8e023f */
[----:B------:R-:W-:Y:S01]  /*191f0*/  UIMAD UR11, UR11, UR4, URZ ;  /* 0x000000040b0b72a4 */ /* 0x000fe2000f8e023f */
[----:B------:R-:W-:Y:S01]  /*19200*/  IMAD.U32 R4, RZ, RZ, UR14 ;  /* 0x0000000eff047e24 */ /* 0x000fe2000f8e00ff */
[----:B------:R-:W-:Y:S01]  /*19210*/  UIMAD.WIDE.U32 UR8, UR10, UR4, URZ ;  /* 0x000000040a0872a5 */ /* 0x000fe2000f8e003f */
[----:B------:R-:W-:Y:S01]  /*19220*/  IMAD.U32 R5, RZ, RZ, UR15 ;  /* 0x0000000fff057e24 */ /* 0x000fe2000f8e00ff */
[----:B------:R-:W-:-:S02]  /*19230*/  UIADD3 UR14, UR18, UR15, URZ ;  /* 0x0000000f120e7290 */ /* 0x000fc4000fffe03f */
[----:B------:R-:W-:Y:S01]  /*19240*/  UIMAD UR11, UR10, UR7, UR11 ;  /* 0x000000070a0b72a4 */ /* 0x000fe2000f8e020b */
[----:B------:R-:W-:-:S03]  /*19250*/  ULDC.64 UR12, c[0x0][UR17+0x228] ;  /* 0x00008a00110c7abb */ /* 0x000fc60008000a00 */
[----:B------:R-:W-:Y:S01]  /*19260*/  UIADD3 UR11, UR9, UR11, URZ ;  /* 0x0000000b090b7290 */ /* 0x000fe2000fffe03f */
[----:B------:R-:W-:Y:S01]  /*19270*/  IMAD.U32 R11, RZ, RZ, UR14 ;  /* 0x0000000eff0b7e24 */ /* 0x000fe2000f8e00ff */
[----:B------:R-:W-:Y:S01]  /*19280*/  UIMAD.WIDE.U32 UR20, UR12, UR19, URZ ;  /* 0x000000130c1472a5 */ /* 0x000fe2000f8e003f */
[----:B0-----:R-:W-:Y:S01]  /*19290*/  @P0 IMAD.HI.U32 R7, R8, R7, RZ ;  /* 0x0000000708070227 */ /* 0x001fe200078e00ff */
[----:B------:R-:W-:-:S04]  /*192a0*/  UIMAD UR10, UR13, UR19, URZ ;  /* 0x000000130d0a72a4 */ /* 0x000fc8000f8e023f */
[----:B------:R-:W-:Y:S01]  /*192b0*/  UIADD3 UR10, UR10, UR21, URZ ;  /* 0x000000150a0a7290 */ /* 0x000fe2000fffe03f */
[----:B-1----:R-:W-:Y:S02]  /*192c0*/  @P0 SHF.R.U32.HI R6, RZ, R10, R7 ;  /* 0x0000000aff060219 */ /* 0x002fe40000011607 */
[----:B------:R-:W-:Y:S01]  /*192d0*/  IADD3 R5, P0, P1, R4, UR8, R3 ;  /* 0x0000000804057c10 */ /* 0x000fe2000f91e003 */
[----:B------:R-:W-:Y:S01]  /*192e0*/  IMAD.U32 R4, RZ, RZ, UR16 ;  /* 0x00000010ff047e24 */ /* 0x000fe2000f8e00ff */
[----:B------:R-:W-:Y:S01]  /*192f0*/  ULDC.64 UR8, c[0x0][UR17+0x210] ;  /* 0x0000840011087abb */ /* 0x000fe20008000a00 */
[----:B------:R-:W-:-:S04]  /*19300*/  IMAD.MOV R7, RZ, RZ, -R6 ;  /* 0x000000ffff077224 */ /* 0x000fc800078e0a06 */
[----:B------:R-:W-:Y:S01]  /*19310*/  IMAD R7, R9, R7, R8 ;  /* 0x0000000709077224 */ /* 0x000fe200078e0208 */
[----:B------:R-:W-:Y:S02]  /*19320*/  IADD3.X R8, R11, UR11, R4, P0, P1 ;  /* 0x0000000b0b087c10 */ /* 0x000fe400087e2404 */
[----:B------:R-:W-:Y:S01]  /*19330*/  IADD3 R4, P0, P1, R6, UR20, R5 ;  /* 0x0000001406047c10 */ /* 0x000fe2000f91e005 */
[----:B------:R-:W-:Y:S01]  /*19340*/  IMAD R9, R7, UR9, RZ ;  /* 0x0000000907097c24 */ /* 0x000fe2000f8e02ff */
[----:B------:R-:W-:Y:S02]  /*19350*/  SHF.R.S32.HI R5, RZ, 0x1f, R6 ;  /* 0x0000001fff057819 */ /* 0x000fe40000011406 */
[----:B------:R-:W-:Y:S02]  /*19360*/  SHF.R.S32.HI R6, RZ, 0x1f, R7 ;  /* 0x0000001fff067819 */ /* 0x000fe40000011407 */
[----:B------:R-:W-:Y:S01]  /*19370*/  IADD3.X R5, R5, UR10, R8, P0, P1 ;  /* 0x0000000a05057c10 */ /* 0x000fe200087e2408 */
[----:B------:R-:W-:Y:S01]  /*19380*/  ULDC.64 UR10, c[0x0][0xba8] ;  /* 0x0002ea00000a7ab9 */ /* 0x000fe20000000a00 */
[----:B------:R-:W-:Y:S01]  /*19390*/  @!UP0 ULDC UR10, c[0x0][0xb50] ;  /* 0x0002d400000a8ab9 */ /* 0x000fe20000000800 */
[----:B------:R-:W-:Y:S01]  /*193a0*/  IMAD R9, R6, UR8, R9 ;  /* 0x0000000806097c24 */ /* 0x000fe2000f8e0209 */
[----:B------:R-:W-:Y:S01]  /*193b0*/  @!UP0 ULDC UR11, c[0x0][0xb54] ;  /* 0x0002d500000b8ab9 */ /* 0x000fe20000000800 */
[----:B------:R-:W-:-:S04]  /*193c0*/  IMAD.WIDE.U32 R4, R7, UR8, R4 ;  /* 0x0000000807047c25 */ /* 0x000fc8000f8e0004 */
[----:B------:R-:W-:Y:S01]  /*193d0*/  IMAD.IADD R5, R5, 0x1, R9 ;  /* 0x0000000105057824 */ /* 0x000fe200078e0209 */
[----:B------:R-:W-:-:S04]  /*193e0*/  LEA R6, P0, R4, UR10, 0x2 ;  /* 0x0000000a04067c11 */ /* 0x000fc8000f8010ff */
[----:B------:R-:W-:Y:S01]  /*193f0*/  LEA.HI.X R7, R4, UR11, R5, 0x2, P0 ;  /* 0x0000000b04077c11 */ /* 0x000fe200080f1405 */
[----:B------:R-:W-:-:S05]  /*19400*/  IMAD.MOV.U32 R5, RZ, RZ, -0x800000 ;  /* 0xff800000ff057424 */ /* 0x000fca00078e00ff */
[----:B------:R1:W-:Y:S03]  /*19410*/  STG.E desc[UR50][R6.64], R5 ;  /* 0x0000000506007986 */ /* 0x0003e6000c101932 */
.L_x_7210:
[----:B------:R-:W-:Y:S05]  /*19420*/  BSYNC B1 ;  /* 0x0000000000017941 */ /* 0x000fea0003800000 */
.L_x_7209:
[----:B------:R-:W-:-:S06]  /*19430*/  UISETP.GT.AND UP0, UPT, UR41, 0x1, UPT ;  /* 0x000000012900788c */ /* 0x000fcc000bf04270 */
[----:B------:R-:W-:-:S13]  /*19440*/  PLOP3.LUT P0, PT, PT, PT, UP0, 0x80, 0x0 ;  /* 0x000000000000781c */ /* 0x000fda0003f0f008 */
[----:B------:R-:W-:Y:S05]  /*19450*/  @P0 BRA `(.L_x_7205) ;  /* 0x0000000400ac0947 */ /* 0x000fea0003800000 */
[----:B------:R-:W2:Y:S01]  /*19460*/  LDC R11, c[0x0][0xbe8] ;  /* 0x0002fa00ff0b7b82 */ /* 0x000ea20000000800 */
[C---:B------:R-:W-:Y:S01]  /*19470*/  R2UR UR11, R3.reuse ;  /* 0x00000000030b72ca */ /* 0x040fe200000e0000 */
[----:B------:R-:W-:Y:S01]  /*19480*/  ULDC.64 UR12, c[0x0][0xaa0] ;  /* 0x0002a800000c7ab9 */ /* 0x000fe20000000a00 */
[----:B------:R-:W-:Y:S01]  /*19490*/  R2UR UR8, R3 ;  /* 0x00000000030872ca */ /* 0x000fe200000e0000 */
[----:B------:R-:W-:Y:S01]  /*194a0*/  UIMAD UR10, UR16, UR12, URZ ;  /* 0x0000000c100a72a4 */ /* 0x000fe2000f8e023f */
[----:B------:R-:W-:Y:S01]  /*194b0*/  IMAD R3, R209, 0x20, R219 ;  /* 0x00000020d1037824 */ /* 0x000fe200078e02db */
[----:B------:R-:W-:Y:S03]  /*194c0*/  BSSY B1, `(.L_x_7211) ;  /* 0x000003a000017945 */ /* 0x000fe60003800000 */
[----:B------:R-:W-:-:S04]  /*194d0*/  VIADD R8, R3, UR39 ;  /* 0x0000002703087c36 */ /* 0x000fc80008000000 */
[----:B------:R-:W-:Y:S01]  /*194e0*/  IMAD.MOV.U32 R3, RZ, RZ, R8 ;  /* 0x000000ffff037224 */ /* 0x000fe200078e0008 */
[----:B------:R-:W-:Y:S02]  /*194f0*/  UIMAD UR10, UR11, UR13, UR10 ;  /* 0x0000000d0b0a72a4 */ /* 0x000fe4000f8e020a */
[----:B------:R-:W-:-:S04]  /*19500*/  UIMAD.WIDE.U32 UR8, UR8, UR12, URZ ;  /* 0x0000000c080872a5 */ /* 0x000fc8000f8e003f */
[----:B------:R-:W-:-:S03]  /*19510*/  UIADD3 UR9, UR9, UR10, URZ ;  /* 0x0000000a09097290 */ /* 0x000fc6000fffe03f */
[----:B------:R-:W-:Y:S01]  /*19520*/  ULDC.64 UR10, c[0x0][0xae8] ;  /* 0x0002ba00000a7ab9 */ /* 0x000fe20000000a00 */
[----:B--2---:R-:W-:Y:S01]  /*19530*/  ISETP.NE.AND P0, PT, R11, 0x1, PT ;  /* 0x000000010b00780c */ /* 0x004fe20003f05270 */
[----:B------:R-:W-:-:S04]  /*19540*/  UIMAD.WIDE.U32 UR8, UR36, UR10, UR8 ;  /* 0x0000000a240872a5 */ /* 0x000fc8000f8e0008 */
[----:B------:R-:W-:-:S03]  /*19550*/  UIMAD UR9, UR36, UR11, UR9 ;  /* 0x0000000b240972a4 */ /* 0x000fc6000f8e0209 */
[----:B------:R-:W-:Y:S02]  /*19560*/  ULDC.64 UR10, c[0x0][0xaf0] ;  /* 0x0002bc00000a7ab9 */ /* 0x000fe40000000a00 */
[----:B------:R-:W-:Y:S02]  /*19570*/  UIMAD UR7, UR7, UR10, URZ ;  /* 0x0000000a070772a4 */ /* 0x000fe4000f8e023f */
[----:B------:R-:W-:Y:S01]  /*19580*/  UIMAD.WIDE.U32 UR8, UR4, UR10, UR8 ;  /* 0x0000000a040872a5 */ /* 0x000fe2000f8e0008 */
[----:B01----:R-:W0:Y:S01]  /*19590*/  @P0 LDC R5, c[0x0][0xbec] ;  /* 0x0002fb00ff050b82 */ /* 0x003e220000000800 */
[----:B------:R-:W-:-:S03]  /*195a0*/  UIMAD UR7, UR4, UR11, UR7 ;  /* 0x0000000b040772a4 */ /* 0x000fc6000f8e0207 */
[----:B------:R-:W-:Y:S01]  /*195b0*/  ULDC.64 UR10, c[0x0][0xae0] ;  /* 0x0002b800000a7ab9 */ /* 0x000fe20000000a00 */
[----:B------:R-:W-:-:S03]  /*195c0*/  UIADD3 UR4, UR9, UR7, URZ ;  /* 0x0000000709047290 */ /* 0x000fc6000fffe03f */
        /* <DEDUP_REMOVED lines=8> */
[----:B------:R-:W-:Y:S01]  /*19650*/  IMAD.U32 R4, RZ, RZ, UR8 ;  /* 0x00000008ff047e24 */ /* 0x000fe2000f8e00ff */
[----:B------:R-:W-:Y:S01]  /*19660*/  ULDC.64 UR8, c[0x0][0xad8] ;  /* 0x0002b60000087ab9 */ /* 0x000fe20000000a00 */
[----:B------:R-:W-:Y:S02]  /*19670*/  IMAD R7, R11, R7, R8 ;  /* 0x000000070b077224 */ /* 0x000fe400078e0208 */
[C---:B------:R-:W-:Y:S02]  /*19680*/  IMAD R9, R3.reuse, UR11, R6 ;  /* 0x0000000b03097c24 */ /* 0x040fe4000f8e0206 */
[----:B------:R-:W-:Y:S01]  /*19690*/  IMAD.WIDE.U32 R4, R3, UR10, R4 ;  /* 0x0000000a03047c25 */ /* 0x000fe2000f8e0004 */
[----:B------:R-:W-:-:S03]  /*196a0*/  SHF.R.S32.HI R3, RZ, 0x1f, R7 ;  /* 0x0000001fff037819 */ /* 0x000fc60000011407 */
[----:B------:R-:W-:Y:S02]  /*196b0*/  IMAD.IADD R5, R5, 0x1, R9 ;  /* 0x0000000105057824 */ /* 0x000fe400078e0209 */
[----:B------:R-:W-:Y:S02]  /*196c0*/  IMAD R6, R3, UR8, RZ ;  /* 0x0000000803067c24 */ /* 0x000fe4000f8e02ff */
[----:B------:R-:W-:Y:S02]  /*196d0*/  VIADD R8, R219, UR39 ;  /* 0x00000027db087c36 */ /* 0x000fe40008000000 */
[----:B------:R-:W-:Y:S02]  /*196e0*/  IMAD R11, R0, R11, RZ ;  /* 0x0000000b000b7224 */ /* 0x000fe400078e02ff */
[C---:B------:R-:W-:Y:S02]  /*196f0*/  IMAD R3, R7.reuse, UR9, R6 ;  /* 0x0000000907037c24 */ /* 0x040fe4000f8e0206 */
[----:B------:R-:W-:Y:S01]  /*19700*/  IMAD.WIDE.U32 R4, R7, UR8, R4 ;  /* 0x0000000807047c25 */ /* 0x000fe2000f8e0004 */
[----:B------:R-:W-:Y:S01]  /*19710*/  ISETP.GE.AND P2, PT, R8, R11, PT ;  /* 0x0000000b0800720c */ /* 0x000fe20003f46270 */
[----:B------:R-:W-:-:S02]  /*19720*/  ULDC.64 UR8, c[0x0][0xa80] ;  /* 0x0002a00000087ab9 */ /* 0x000fc40000000a00 */
        /* <DEDUP_REMOVED lines=19> */
.L_x_7212:
[----:B------:R-:W-:Y:S05]  /*19860*/  BSYNC B1 ;  /* 0x0000000000017941 */ /* 0x000fea0003800000 */
.L_x_7211:
        /* <DEDUP_REMOVED lines=13> */
.L_x_7214:
[----:B------:R-:W-:Y:S05]  /*19940*/  BSYNC B1 ;  /* 0x0000000000017941 */ /* 0x000fea0003800000 */
.L_x_7213:
        /* <DEDUP_REMOVED lines=13> */
.L_x_7216:
[----:B------:R-:W-:Y:S05]  /*19a20*/  BSYNC B1 ;  /* 0x0000000000017941 */ /* 0x000fea0003800000 */
.L_x_7215:
        /* <DEDUP_REMOVED lines=14> */
.L_x_7205:
[----:B------:R-:W-:Y:S05]  /*19b10*/  BSYNC B0 ;  /* 0x0000000000007941 */ /* 0x000fea0003800000 */
.L_x_7195:
[----:B------:R-:W-:Y:S02]  /*19b20*/  ULDC UR4, c[0x0][0xc3c] ;  /* 0x00030f0000047ab9 */ /* 0x000fe40000000800 */
[----:B------:R-:W-:-:S06]  /*19b30*/  UISETP.GE.AND UP0, UPT, UR49, UR4, UPT ;  /* 0x000000043100728c */ /* 0x000fcc000bf06270 */
[----:B------:R-:W-:-:S13]  /*19b40*/  PLOP3.LUT P0, PT, PT, PT, UP0, 0x80, 0x0 ;  /* 0x000000000000781c */ /* 0x000fda0003f0f008 */
[----:B------:R-:W-:Y:S05]  /*19b50*/  @!P0 BRA `(.L_x_7217) ;  /* 0xfffffe7000f48947 */ /* 0x000fea000383ffff */
[----:B------:R-:W-:Y:S05]  /*19b60*/  EXIT ;  /* 0x000000000000794d */ /* 0x000fea0003800000 */
.L_x_7108:
[----:B------:R-:W-:-:S08]  /*19b70*/  NOP ;  /* 0x0000000000007918 */ /* 0x000fd00000000000 */
[----:B------:R-:W0:-:S00]  /*19b80*/  USETMAXREG.DEALLOC.CTAPOOL 0x18 ;  /* 0x00000018000079c8 */ /* 0x000e0000080e0500 */
[----:B0-----:R-:W-:Y:S01]  /*19b90*/  LOP3.LUT R0, R0, 0x3, RZ, 0xc0, !PT ;  /* 0x0000000300007812 */ /* 0x001fe200078ec0ff */
[----:B------:R-:W-:Y:S01]  /*19ba0*/  IMAD.MOV.U32 R6, RZ, RZ, RZ ;  /* 0x000000ffff067224 */ /* 0x000fe200078e00ff */
[----:B------:R-:W-:-:S04]  /*19bb0*/  LOP3.LUT R16, R16, 0xfffffffd, RZ, 0xc0, !PT ;  /* 0xfffffffd10107812 */ /* 0x000fc800078ec0ff */
[----:B------:R-:W0:Y:S02]  /*19bc0*/  SHFL.IDX PT, R0, R0, RZ, 0x1f ;  /* 0x00001fff00007589 */ /* 0x000e2400000e0000 */
[----:B0-----:R-:W-:-:S13]  /*19bd0*/  ISETP.NE.AND P0, PT, R0, RZ, PT ;  /* 0x000000ff0000720c */ /* 0x001fda0003f05270 */
[----:B------:R-:W-:Y:S01]  /*19be0*/  @P0 LOP3.LUT R16, R16, 0x2, RZ, 0xfc, !PT ;  /* 0x0000000210100812 */ /* 0x000fe200078efcff */
[----:B------:R-:W-:Y:S06]  /*19bf0*/  @!P0 BRA `(.L_x_7218) ;  /* 0x00000000002c8947 */ /* 0x000fec0003800000 */
[----:B------:R-:W0:Y:S08]  /*19c00*/  S2UR UR5, SR_CgaCtaId ;  /* 0x00000000000579c3 */ /* 0x000e300000008800 */
[----:B------:R-:W-:Y:S06]  /*19c10*/  BAR.SYNC.DEFER_BLOCKING 0x5, 0x180 ;  /* 0x0146000000007b1d */ /* 0x000fec0000010000 */
[----:B------:R-:W-:-:S02]  /*19c20*/  UMOV UR4, 0x400 ;  /* 0x0000040000047882 */ /* 0x000fc40000000000 */
[----:B0-----:R-:W-:-:S09]  /*19c30*/  ULEA UR4, UR5, UR4, 0x18 ;  /* 0x0000000405047291 */ /* 0x001fd2000f8ec03f */
[----:B------:R-:W0:Y:S04]  /*19c40*/  LDS.128 R4, [UR4+0x288d0] ;  /* 0x0288d004ff047984 */ /* 0x000e280008000c00 */
[----:B0-----:R0:W-:Y:S01]  /*19c50*/  STL.64 [R1+0x10], R4 ;  /* 0x0000100401007387 */ /* 0x0011e20000100a00 */
[----:B------:R-:W-:-:S03]  /*19c60*/  IMAD.MOV.U32 R0, RZ, RZ, R7 ;  /* 0x000000ffff007224 */ /* 0x000fc600078e0007 */
[----:B------:R0:W-:Y:S02]  /*19c70*/  STL [R1+0x18], R6 ;  /* 0x0000180601007387 */ /* 0x0001e40000100800 */
[----:B------:R-:W-:Y:S01]  /*19c80*/  R2UR UR42, R0 ;  /* 0x00000000002a72ca */ /* 0x000fe200000e0000 */
[----:B------:R-:W-:Y:S06]  /*19c90*/  BAR.ARV 0x4, 0x180 ;  /* 0x0106000000007b1d */ /* 0x000fec0000002000 */
[----:B------:R-:W-:Y:S08]  /*19ca0*/  BRA `(.L_x_7219) ;  /* 0x0000000c00c47947 */ /* 0x000ff00003800000 */
.L_x_7218:
[----:B------:R-:W0:Y:S01]  /*19cb0*/  S2R R0, SR_TID.X ;  /* 0x0000000000007919 */ /* 0x000e220000002100 */
        /* <DEDUP_REMOVED lines=43> */
.L_x_7222:
        /* <DEDUP_REMOVED lines=39> */
.L_x_7220:
        /* <DEDUP_REMOVED lines=15> */
.L_x_7223:
        /* <DEDUP_REMOVED lines=62> */
.L_x_7224:
        /* <DEDUP_REMOVED lines=63> */
.L_x_7225:
[----:B01----:R-:W-:-:S05]  /*1aaa0*/  LOP3.LUT R3, RZ, R2, RZ, 0x33, !PT ;  /* 0x00000002ff037212 */ /* 0x003fca00078e33ff */
[----:B------:R-:W-:-:S05]  /*1aab0*/  IMAD.IADD R2, R6, 0x1, R3 ;  /* 0x0000000106027824 */ /* 0x000fca00078e0203 */
[----:B------:R1:W-:Y:S01]  /*1aac0*/  STL [R1+0x14], R2 ;  /* 0x0000140201007387 */ /* 0x0003e20000100800 */
[----:B------:R-:W-:Y:S05]  /*1aad0*/  BRA `(.L_x_7226) ;  /* 0x00000000000c7947 */ /* 0x000fea0003800000 */
.L_x_7221:
[----:B------:R0:W-:Y:S04]  /*1aae0*/  STL [R1+0x10], R7 ;  /* 0x0000100701007387 */ /* 0x0001e80000100800 */
[----:B------:R0:W-:Y:S04]  /*1aaf0*/  STL [R1+0x14], RZ ;  /* 0x000014ff01007387 */ /* 0x0001e80000100800 */
[----:B------:R0:W-:Y:S02]  /*1ab00*/  STL [R1+0x18], RZ ;  /* 0x000018ff01007387 */ /* 0x0001e40000100800 */
.L_x_7226:
        /* <DEDUP_REMOVED lines=11> */
.L_x_7219:
[----:B-1----:R-:W-:Y:S01]  /*1abc0*/  IMAD.MOV.U32 R0, RZ, RZ, 0x1 ;  /* 0x00000001ff007424 */ /* 0x002fe200078e00ff */
[----:B------:R-:W-:Y:S01]  /*1abd0*/  ULDC UR4, c[0x0][0xc3c] ;  /* 0x00030f0000047ab9 */ /* 0x000fe20000000800 */
[----:B------:R1:W-:Y:S01]  /*1abe0*/  STL [R1+0x4], RZ ;  /* 0x000004ff01007387 */ /* 0x0003e20000100800 */
[----:B------:R-:W-:-:S03]  /*1abf0*/  UISETP.GE.AND UP0, UPT, UR42, UR4, UPT ;  /* 0x000000042a00728c */ /* 0x000fc6000bf06270 */
[----:B------:R1:W-:Y:S03]  /*1ac00*/  STL [R1+0x8], R0 ;  /* 0x0000080001007387 */ /* 0x0003e60000100800 */
[----:B------:R-:W-:Y:S01]  /*1ac10*/  PLOP3.LUT P0, PT, PT, PT, UP0, 0x80, 0x0 ;  /* 0x000000000000781c */ /* 0x000fe20003f0f008 */
[----:B------:R1:W-:-:S12]  /*1ac20*/  STL [R1+0x38], RZ ;  /* 0x000038ff01007387 */ /* 0x0003d80000100800 */
[----:B-1----:R-:W-:Y:S05]  /*1ac30*/  @P0 BRA `(.L_x_7227) ;  /* 0x0000005000ec0947 */ /* 0x002fea0003800000 */
[----:B0-----:R-:W0:Y:S01]  /*1ac40*/  S2R R4, SR_TID.X ;  /* 0x0000000000047919 */ /* 0x001e220000002100 */
        /* <DEDUP_REMOVED lines=11> */
[----:B------:R-:W-:-:S03]  /*1ad00*/  IMAD.SHL.U32 R3, R4, 0x8, RZ ;  /* 0x0000000804037824 */ /* 0x000fc600078e00ff */
[----:B------:R-:W-:-:S04]  /*1ad10*/  LOP3.LUT R2, R0, 0x180, RZ, 0xc0, !PT ;  /* 0x0000018000027812 */ /* 0x000fc800078ec0ff */
[----:B------:R-:W-:-:S04]  /*1ad20*/  LOP3.LUT R2, R2, 0x10, R4, 0xf8, !PT ;  /* 0x0000001002027812 */ /* 0x000fc800078ef804 */
[----:B------:R-:W-:Y:S02]  /*1ad30*/  LOP3.LUT R5, R2, 0x30, R3, 0x78, !PT ;  /* 0x0000003002057812 */ /* 0x000fe400078e7803 */
        /* <DEDUP_REMOVED lines=14> */
[----:B------:R-:W-:Y:S01]  /*1ae20*/  LOP3.LUT R2, R0, 0x3f0, RZ, 0xc0, !PT ;  /* 0x000003f000027812 */ /* 0x000fe200078ec0ff */
[----:B------:R-:W-:Y:S02]  /*1ae30*/  IMAD.MOV.U32 R4, RZ, RZ, 0x20 ;  /* 0x00000020ff047424 */ /* 0x000fe400078e00ff */
[----:B------:R-:W-:Y:S01]  /*1ae40*/  STL [R1], R6 ;  /* 0x0000000601007387 */ /* 0x000fe20000100800 */
[----:B------:R-:W-:Y:S01]  /*1ae50*/  LOP3.LUT R3, R2, 0x70, R3, 0x78, !PT ;  /* 0x0000007002037812 */ /* 0x000fe200078e7803 */
[----:B------:R-:W-:Y:S01]  /*1ae60*/  IMAD.SHL.U32 R2, R7, 0x10, RZ ;  /* 0x0000001007027824 */ /* 0x000fe200078e00ff */
[----:B------:R-:W-:Y:S02]  /*1ae70*/  SEL R4, R4, 0xffffffe0, !P0 ;  /* 0xffffffe004047807 */ /* 0x000fe40004000000 */
[----:B------:R-:W-:Y:S01]  /*1ae80*/  LOP3.LUT R4, R5, 0x70, R0, 0xf8, !PT ;  /* 0x0000007005047812 */ /* 0x000fe200078ef800 */
[----:B------:R-:W-:Y:S01]  /*1ae90*/  IMAD.MOV.U32 R0, RZ, RZ, 0x1 ;  /* 0x00000001ff007424 */ /* 0x000fe200078e00ff */
[----:B------:R-:W-:Y:S01]  /*1aea0*/  LOP3.LUT R3, R3, 0x400, R2, 0xf8, !PT ;  /* 0x0000040003037812 */ /* 0x000fe200078ef802 */
[----:B------:R-:W-:-:S04]  /*1aeb0*/  IMAD.MOV.U32 R2, RZ, RZ, 0x40 ;  /* 0x00000040ff027424 */ /* 0x000fc800078e00ff */
[----:B------:R-:W-:Y:S01]  /*1aec0*/  IMAD.IADD R3, R18, 0x1, R3 ;  /* 0x0000000112037824 */ /* 0x000fe200078e0203 */
[----:B------:R-:W-:-:S04]  /*1aed0*/  SEL R2, R2, 0xffffffc0, !P0 ;  /* 0xffffffc002027807 */ /* 0x000fc80004000000 */
[----:B------:R-:W-:Y:S04]  /*1aee0*/  STL [R1+0x30], R3 ;  /* 0x0000300301007387 */ /* 0x000fe80000100800 */
[----:B------:R-:W-:Y:S04]  /*1aef0*/  STL [R1+0x38], RZ ;  /* 0x000038ff01007387 */ /* 0x000fe80000100800 */
[----:B------:R0:W-:Y:S04]  /*1af00*/  STL [R1+0x8], R0 ;  /* 0x0000080001007387 */ /* 0x0001e80000100800 */
[----:B------:R1:W-:Y:S01]  /*1af10*/  STL [R1+0x4], RZ ;  /* 0x000004ff01007387 */ /* 0x0003e20000100800 */
[----:B0-----:R-:W-:-:S05]  /*1af20*/  IMAD.IADD R0, R2, 0x1, R6 ;  /* 0x0000000102007824 */ /* 0x001fca00078e0206 */
[----:B------:R1:W-:Y:S02]  /*1af30*/  STL [R1+0x28], R0 ;  /* 0x0000280001007387 */ /* 0x0003e40000100800 */
.L_x_7301:
[----:B------:R-:W-:Y:S01]  /*1af40*/  ULDC.64 UR4, c[0x0][0xa28] ;  /* 0x00028a0000047ab9 */ /* 0x000fe20000000a00 */
[----:B------:R-:W-:Y:S01]  /*1af50*/  ULDC.64 UR8, c[0x0][0xa00] ;  /* 0x0002800000087ab9 */ /* 0x000fe20000000a00 */
[----:B------:R-:W-:Y:S01]  /*1af60*/  UISETP.NE.U32.AND UP0, UPT, UR4, URZ, UPT ;  /* 0x0000003f0400728c */ /* 0x000fe2000bf05070 */
[----:B------:R-:W-:Y:S01]  /*1af70*/  ISETP.NE.U32.AND P0, PT, RZ, UR8, PT ;  /* 0x00000008ff007c0c */ /* 0x000fe2000bf05070 */
[----:B------:R-:W-:Y:S01]  /*1af80*/  ULDC.64 UR6, c[0x0][0xa00] ;  /* 0x0002800000067ab9 */ /* 0x000fe20000000a00 */
[----:B-1----:R-:W-:Y:S01]  /*1af90*/  IMAD.MOV.U32 R0, RZ, RZ, RZ ;  /* 0x000000ffff007224 */ /* 0x002fe200078e00ff */
[----:B------:R-:W-:Y:S01]  /*1afa0*/  UISETP.NE.AND.EX UP0, UPT, UR5, URZ, UPT, UP0 ;  /* 0x0000003f0500728c */ /* 0x000fe2000bf05300 */
[----:B------:R-:W-:Y:S01]  /*1afb0*/  ISETP.NE.AND.EX P0, PT, RZ, UR9, PT, P0 ;  /* 0x00000009ff007c0c */ /* 0x000fe2000bf05300 */
[----:B------:R-:W-:Y:S01]  /*1afc0*/  UIMAD.WIDE UR6, UR42, 0x4, UR6 ;  /* 0x000000042a0678a5 */ /* 0x000fe2000f8e0206 */
[----:B0-----:R-:W2:Y:S01]  /*1afd0*/  LDL.LU R7, [R1+0x18] ;  /* 0x0000180001077983 */ /* 0x001ea20000300800 */
[----:B------:R-:W-:Y:S01]  /*1afe0*/  ULDC.64 UR10, c[0x0][0xa18] ;  /* 0x00028600000a7ab9 */ /* 0x000fe20000000a00 */
[----:B------:R-:W0:Y:S01]  /*1aff0*/  LDC R6, c[0x0][0x288] ;  /* 0x0000a200ff067b82 */ /* 0x000e220000000800 */
        /* <DEDUP_REMOVED lines=54> */
.L_x_7228:
        /* <DEDUP_REMOVED lines=9> */
.L_x_7229:
[----:B------:R-:W-:Y:S05]  /*1b3f0*/  @!P1 BRA `(.L_x_7230) ;  /* 0x0000000000149947 */ /* 0x000fea0003800000 */
[----:B-1----:R-:W-:Y:S02]  /*1b400*/  IMAD.U32 R2, RZ, RZ, UR8 ;  /* 0x00000008ff027e24 */ /* 0x002fe4000f8e00ff */
[----:B------:R-:W-:-:S05]  /*1b410*/  IMAD.U32 R3, RZ, RZ, UR9 ;  /* 0x00000009ff037e24 */ /* 0x000fca000f8e00ff */
[----:B------:R-:W2:Y:S04]  /*1b420*/  LDG.E R5, desc[UR50][R2.64] ;  /* 0x0000003202057981 */ /* 0x000ea8000c1e1900 */
[----:B------:R-:W2:Y:S02]  /*1b430*/  LDG.E R2, desc[UR50][R2.64+0x4] ;  /* 0x0000043202027981 */ /* 0x000ea4000c1e1900 */
[----:B--2---:R-:W-:-:S07]  /*1b440*/  IMAD.IADD R5, R2, 0x1, -R5 ;  /* 0x0000000102057824 */ /* 0x004fce00078e0a05 */
.L_x_7230:
[----:B------:R-:W2:Y:S01]  /*1b450*/  LDL.LU R4, [R1+0x14] ;  /* 0x0000140001047983 */ /* 0x000ea20000300800 */
[----:B-1----:R-:W1:Y:S01]  /*1b460*/  LDC R2, c[0x0][0x448] ;  /* 0x00011200ff027b82 */ /* 0x002e620000000800 */
[----:B-----5:R-:W-:Y:S01]  /*1b470*/  IMAD.IADD R0, R5, 0x1, -R0 ;  /* 0x0000000105007824 */ /* 0x020fe200078e0a00 */
[----:B-1----:R-:W-:-:S13]  /*1b480*/  ISETP.NE.AND P1, PT, R2, 0x1, PT ;  /* 0x000000010200780c */ /* 0x002fda0003f25270 */
[----:B------:R-:W1:Y:S08]  /*1b490*/  @P1 LDC R3, c[0x0][0x44c] ;  /* 0x00011300ff031b82 */ /* 0x000e700000000800 */
[----:B------:R-:W3:Y:S01]  /*1b4a0*/  @P1 LDC R2, c[0x0][0x450] ;  /* 0x00011400ff021b82 */ /* 0x000ee20000000800 */
[----:B--2---:R-:W-:-:S04]  /*1b4b0*/  IMAD.SHL.U32 R19, R4, 0x80, RZ ;  /* 0x0000008004137824 */ /* 0x004fc800078e00ff */
[----:B------:R-:W-:-:S04]  /*1b4c0*/  VIADD R4, R19, 0x7f ;  /* 0x0000007f13047836 */ /* 0x000fc80000000000 */
        /* <DEDUP_REMOVED lines=8> */
[----:B------:R-:W-:Y:S05]  /*1b550*/  @!P2 BRA `(.L_x_7231) ;  /* 0x000000000040a947 */ /* 0x000fea0003800000 */
        /* <DEDUP_REMOVED lines=10> */
.L_x_7232:
[----:B------:R-:W-:-:S13]  /*1b600*/  ISETP.NE.AND P0, PT, R3, 0x1, PT ;  /* 0x000000010300780c */ /* 0x000fda0003f05270 */
[----:B------:R-:W1:Y:S02]  /*1b610*/  @P0 LDC.64 R4, c[0x0][0x9e8] ;  /* 0x00027a00ff040b82 */ /* 0x000e640000000a00 */
[----:B-1----:R-:W-:-:S05]  /*1b620*/  @P0 IMAD.HI.U32 R4, R8, R4, RZ ;  /* 0x0000000408040227 */ /* 0x002fca00078e00ff */
[----:B------:R-:W-:-:S07]  /*1b630*/  @P0 SHF.R.U32.HI R8, RZ, R5, R4 ;  /* 0x00000005ff080219 */ /* 0x000fce0000011604 */
.L_x_7233:
[----:B------:R-:W-:-:S05]  /*1b640*/  IMAD R8, R8, R3, R3 ;  /* 0x0000000308087224 */ /* 0x000fca00078e0203 */
[----:B------:R-:W-:-:S07]  /*1b650*/  VIMNMX R2, R2, R8, PT ;  /* 0x0000000802027248 */ /* 0x000fce0003fe0100 */
.L_x_7231:
[----:B------:R-:W1:Y:S01]  /*1b660*/  @P1 LDC R5, c[0x0][0x44c] ;  /* 0x00011300ff051b82 */ /* 0x000e620000000800 */
[----:B------:R-:W-:Y:S01]  /*1b670*/  IMAD.MOV.U32 R4, RZ, RZ, R19 ;  /* 0x000000ffff047224 */ /* 0x000fe200078e0013 */
[----:B------:R-:W-:-:S06]  /*1b680*/  ULDC UR4, c[0x0][0x9dc] ;  /* 0x0002770000047ab9 */ /* 0x000fcc0000000800 */
[----:B------:R-:W2:Y:S01]  /*1b690*/  @P1 LDC R6, c[0x0][0x450] ;  /* 0x00011400ff061b82 */ /* 0x000ea20000000800 */
[----:B-1----:R-:W-:-:S05]  /*1b6a0*/  @P1 IMAD.HI.U32 R5, R19, R5, RZ ;  /* 0x0000000513051227 */ /* 0x002fca00078e00ff */
[----:B--2---:R-:W-:Y:S01]  /*1b6b0*/  @P1 SHF.R.U32.HI R4, RZ, R6, R5 ;  /* 0x00000006ff041219 */ /* 0x004fe20000011605 */
[----:B------:R-:W-:Y:S02]  /*1b6c0*/  VIADD R5, R2, 0xbf ;  /* 0x000000bf02057836 */ /* 0x000fe40000000000 */
[----:B------:R-:W-:Y:S01]  /*1b6d0*/  VIADD R2, R0, 0xbf ;  /* 0x000000bf00027836 */ /* 0x000fe20000000000 */
[----:B------:R-:W-:Y:S01]  /*1b6e0*/  IADD3 R6, R4, R0, -R9 ;  /* 0x0000000004067210 */ /* 0x000fe20007ffe809 */
[----:B------:R-:W-:-:S04]  /*1b6f0*/  IMAD.HI R5, R5, 0x2aaaaaab, RZ ;  /* 0x2aaaaaab05057827 */ /* 0x000fc800078e02ff */
[----:B------:R-:W-:Y:S01]  /*1b700*/  IMAD.HI R2, R2, 0x2aaaaaab, RZ ;  /* 0x2aaaaaab02027827 */ /* 0x000fe200078e02ff */
[----:B------:R-:W-:-:S04]  /*1b710*/  SHF.R.U32.HI R0, RZ, 0x1f, R5 ;  /* 0x0000001fff007819 */ /* 0x000fc80000011605 */
[----:B------:R-:W-:Y:S02]  /*1b720*/  SHF.R.U32.HI R4, RZ, 0x1f, R2 ;  /* 0x0000001fff047819 */ /* 0x000fe40000011602 */
[----:B------:R-:W-:Y:S02]  /*1b730*/  LEA.HI.SX32 R0, R5, R0, 0x1b ;  /* 0x0000000005007211 */ /* 0x000fe400078fdaff */
[----:B------:R-:W-:Y:S01]  /*1b740*/  LEA.HI.SX32 R4, R2, R4, 0x1b ;  /* 0x0000000402047211 */ /* 0x000fe200078fdaff */
[----:B------:R-:W-:-:S03]  /*1b750*/  VIADD R2, R6, -UR4 ;  /* 0x8000000406027c36 */ /* 0x000fc60008000000 */
        /* <DEDUP_REMOVED lines=11> */
.L_x_7235:
[----:B------:R-:W-:-:S13]  /*1b810*/  ISETP.NE.AND P0, PT, R3, 0x1, PT ;  /* 0x000000010300780c */ /* 0x000fda0003f05270 */
[----:B------:R-:W1:Y:S02]  /*1b820*/  @P0 LDC.64 R4, c[0x0][0x9e8] ;  /* 0x00027a00ff040b82 */ /* 0x000e640000000a00 */
[----:B-1----:R-:W-:-:S05]  /*1b830*/  @P0 IMAD.HI.U32 R4, R6, R4, RZ ;  /* 0x0000000406040227 */ /* 0x002fca00078e00ff */
[----:B------:R-:W-:-:S07]  /*1b840*/  @P0 SHF.R.U32.HI R6, RZ, R5, R4 ;  /* 0x00000005ff060219 */ /* 0x000fce0000011604 */
.L_x_7236:
[----:B------:R-:W-:-:S05]  /*1b850*/  IMAD R3, R6, R3, RZ ;  /* 0x0000000306037224 */ /* 0x000fca00078e02ff */
[----:B------:R-:W-:-:S07]  /*1b860*/  VIMNMX R2, R2, R3, !PT ;  /* 0x0000000302027248 */ /* 0x000fce0007fe0100 */
.L_x_7234:
[----:B------:R-:W-:Y:S01]  /*1b870*/  SHF.R.U32.HI R5, RZ, 0x10, R7 ;  /* 0x00000010ff057819 */ /* 0x000fe20000011607 */
[----:B------:R-:W-:-:S03]  /*1b880*/  IMAD.HI R2, R2, 0x2aaaaaab, RZ ;  /* 0x2aaaaaab02027827 */ /* 0x000fc600078e02ff */
[----:B------:R-:W-:Y:S02]  /*1b890*/  ISETP.NE.AND P0, PT, R5, RZ, PT ;  /* 0x000000ff0500720c */ /* 0x000fe40003f05270 */
[----:B------:R-:W-:-:S04]  /*1b8a0*/  SHF.R.U32.HI R3, RZ, 0x1f, R2 ;  /* 0x0000001fff037819 */ /* 0x000fc80000011602 */
[----:B------:R-:W-:Y:S01]  /*1b8b0*/  LEA.HI.SX32 R3, R2, R3, 0x1b ;  /* 0x0000000302037211 */ /* 0x000fe200078fdaff */
[----:B------:R-:W-:-:S03]  /*1b8c0*/  IMAD.MOV.U32 R2, RZ, RZ, RZ ;  /* 0x000000ffff027224 */ /* 0x000fc600078e00ff */
[----:B------:R-:W-:-:S03]  /*1b8d0*/  VIMNMX R4, RZ, R3, !PT ;  /* 0x00000003ff047248 */ /* 0x000fc60007fe0100 */
[----:B------:R-:W1:Y:S01]  /*1b8e0*/  @!P0 LDC R5, c[0x0][0x9f0] ;  /* 0x00027c00ff058b82 */ /* 0x000e620000000800 */
[----:B------:R-:W-:-:S13]  /*1b8f0*/  ISETP.GT.AND P1, PT, R0, R4, PT ;  /* 0x000000040000720c */ /* 0x000fda0003f24270 */
[----:B------:R-:W-:Y:S05]  /*1b900*/  @!P1 BRA `(.L_x_7237) ;  /* 0x0000000000689947 */ /* 0x000fea0003800000 */
[-C--:B-1----:R-:W-:Y:S02]  /*1b910*/  IABS R6, R5.reuse ;  /* 0x0000000500067213 */ /* 0x082fe40000000000 */
[----:B0-----:R-:W-:Y:S02]  /*1b920*/  IABS R9, R5 ;  /* 0x0000000500097213 */ /* 0x001fe40000000000 */
        /* <DEDUP_REMOVED lines=24> */
.L_x_7237:
        /* <DEDUP_REMOVED lines=15> */
[----:B-1----:R-:W1:Y:S01]  /*1bba0*/  POPC R5, UR4 ;  /* 0x0000000400057d09 */ /* 0x002e620008000000 */
[----:B--2---:R-:W-:-:S02]  /*1bbb0*/  ISETP.EQ.U32.AND P0, PT, R0, R3, PT ;  /* 0x000000030000720c */ /* 0x004fc40003f02070 */
[----:B------:R-:W1:Y:S11]  /*1bbc0*/  LDC.64 R2, c[0x0][0xc60] ;  /* 0x00031800ff027b82 */ /* 0x000e760000000a00 */
[----:B-1----:R-:W2:Y:S01]  /*1bbd0*/  @P0 ATOMG.E.ADD.STRONG.GPU PT, R3, desc[UR50][R2.64], R5 ;  /* 0x00000005020309a8 */ /* 0x002ea200081ee1f2 */
[----:B------:R-:W1:Y:S02]  /*1bbe0*/  S2R R4, SR_LTMASK ;  /* 0x0000000000047919 */ /* 0x000e640000003900 */
[----:B-1----:R-:W-:-:S04]  /*1bbf0*/  LOP3.LUT R4, R4, UR4, RZ, 0xc0, !PT ;  /* 0x0000000404047c12 */ /* 0x002fc8000f8ec0ff */
[----:B------:R-:W1:Y:S01]  /*1bc00*/  POPC R7, R4 ;  /* 0x0000000400077309 */ /* 0x000e620000000000 */
[----:B--2---:R-:W1:Y:S02]  /*1bc10*/  SHFL.IDX PT, R0, R3, R0, 0x1f ;  /* 0x00001f0003007589 */ /* 0x004e6400000e0000 */
[----:B-1----:R-:W-:-:S05]  /*1bc20*/  IADD3 R0, R0, UR40, R7 ;  /* 0x0000002800007c10 */ /* 0x002fca000fffe007 */
[----:B------:R2:W-:Y:S01]  /*1bc30*/  STL [R1+0x10], R0 ;  /* 0x0000100001007387 */ /* 0x0005e20000100800 */
[----:B------:R-:W-:Y:S05]  /*1bc40*/  BRA `(.L_x_7240) ;  /* 0x0000003000b87947 */ /* 0x000fea0003800000 */
.L_x_7239:
        /* <DEDUP_REMOVED lines=10> */
[----:B-1----:R-:W-:Y:S02]  /*1bcf0*/  IMAD.U32 R5, RZ, RZ, UR7 ;  /* 0x00000007ff057e24 */ /* 0x002fe4000f8e00ff */
        /* <DEDUP_REMOVED lines=9> */
.L_x_7242:
[----:B------:R-:W-:Y:S05]  /*1bd90*/  BSYNC B6 ;  /* 0x0000000000067941 */ /* 0x000fea0003800000 */
.L_x_7241:
[----:B------:R-:W-:Y:S01]  /*1bda0*/  VIADD R0, R18, 0xc400 ;  /* 0x0000c40012007836 */ /* 0x000fe20000000000 */
[----:B------:R-:W-:Y:S01]  /*1bdb0*/  LOP3.LUT R16, R16, 0xfffffffe, RZ, 0xc0, !PT ;  /* 0xfffffffe10107812 */ /* 0x000fe200078ec0ff */
[----:B------:R-:W-:Y:S03]  /*1bdc0*/  BSSY B6, `(.L_x_7243) ;  /* 0x0000014000067945 */ /* 0x000fe60003800000 */
[----:B------:R-:W-:-:S13]  /*1bdd0*/  LOP3.LUT P0, RZ, R0, 0x3ff, RZ, 0xc0, !PT ;  /* 0x000003ff00ff7812 */ /* 0x000fda000780c0ff */
[----:B------:R-:W-:Y:S01]  /*1bde0*/  @P0 LOP3.LUT R16, R16, 0x1, RZ, 0xfc, !PT ;  /* 0x0000000110100812 */ /* 0x000fe200078efcff */
[----:B------:R-:W-:Y:S06]  /*1bdf0*/  @!P0 BRA `(.L_x_7244) ;  /* 0x0000000000408947 */ /* 0x000fec0003800000 */
        /* <DEDUP_REMOVED lines=16> */
.L_x_7244:
[----:B------:R-:W-:Y:S05]  /*1bf00*/  BSYNC B6 ;  /* 0x0000000000067941 */ /* 0x000fea0003800000 */
.L_x_7243:
        /* <DEDUP_REMOVED lines=21> */
.L_x_7246:
[----:B------:R-:W-:Y:S05]  /*1c060*/  BSYNC B6 ;  /* 0x0000000000067941 */ /* 0x000fea0003800000 */
.L_x_7245:
        /* <DEDUP_REMOVED lines=19> */
.L_x_7248:
[----:B------:R-:W-:Y:S05]  /*1c1a0*/  BSYNC B6 ;  /* 0x0000000000067941 */ /* 0x000fea0003800000 */
.L_x_7247:
        /* <DEDUP_REMOVED lines=11> */
[----:B------:R3:W0:Y:S02]  /*1c260*/  @P0 LDG.E R8, desc[UR50][R2.64] ;  /* 0x0000003202080981 */ /* 0x000624000c1e1900 */
[----:B---3--:R-:W3:Y:S01]  /*1c270*/  LDC.64 R2, c[0x0][0x418] ;  /* 0x00010600ff027b82 */ /* 0x008ee20000000a00 */
[----:B--2---:R-:W-:-:S04]  /*1c280*/  SHF.R.U32.HI R0, RZ, 0x5, R0 ;  /* 0x00000005ff007819 */ /* 0x004fc80000011600 */
[----:B------:R-:W-:Y:S02]  /*1c290*/  LOP3.LUT R0, R0, 0x3, RZ, 0xc0, !PT ;  /* 0x0000000300007812 */ /* 0x000fe400078ec0ff */
[----:B---3--:R-:W-:Y:S01]  /*1c2a0*/  LOP3.LUT P0, RZ, R2, UR4, RZ, 0xfc, !PT ;  /* 0x0000000402ff7c12 */ /* 0x008fe2000f80fcff */
[----:B------:R-:W-:-:S03]  /*1c2b0*/  UMOV UR4, 0xffffffff ;  /* 0xffffffff00047882 */ /* 0x000fc60000000000 */
[----:B------:R-:W-:Y:S02]  /*1c2c0*/  LOP3.LUT P0, RZ, R3, UR5, RZ, 0xfc, P0 ;  /* 0x0000000503ff7c12 */ /* 0x000fe4000800fcff */
[----:B0-----:R-:W-:Y:S01]  /*1c2d0*/  SHF.R.S32.HI R9, RZ, 0x1f, R8 ;  /* 0x0000001fff097819 */ /* 0x001fe20000011408 */
[----:B------:R0:W-:Y:S01]  /*1c2e0*/  STL [R1+0xc], R8 ;  /* 0x00000c0801007387 */ /* 0x0001e20000100800 */
[----:B------:R-:W-:-:S03]  /*1c2f0*/  SEL R17, R8, RZ, !P0 ;  /* 0x000000ff08117207 */ /* 0x000fc60004000000 */
[----:B------:R0:W-:Y:S01]  /*1c300*/  STL [R1+0x1c], R9 ;  /* 0x00001c0901007387 */ /* 0x0001e20000100800 */
[----:B------:R-:W-:Y:S05]  /*1c310*/  BRA.DIV UR4, `(.L_x_7249) ;  /* 0x0000004604187947 */ /* 0x000fea000b800000 */
[----:B------:R2:W3:Y:S02]  /*1c320*/  SHFL.IDX PT, R14, R0, RZ, 0x1f ;  /* 0x00001fff000e7589 */ /* 0x0004e400000e0000 */
.L_x_7320:
[----:B---3--:R-:W-:Y:S02]  /*1c330*/  ISETP.NE.AND P0, PT, R14, RZ, PT ;  /* 0x000000ff0e00720c */ /* 0x008fe40003f05270 */
[----:B------:R-:W-:Y:S02]  /*1c340*/  PLOP3.LUT P1, PT, PT, PT, PT, 0x8, 0x0 ;  /* 0x000000000000781c */ /* 0x000fe40003f2e170 */
[----:B------:R-:W-:-:S11]  /*1c350*/  LOP3.LUT R16, R16, 0xfffffffe, RZ, 0xc0, !PT ;  /* 0xfffffffe10107812 */ /* 0x000fd600078ec0ff */
[----:B------:R-:W-:Y:S01]  /*1c360*/  @P1 LOP3.LUT R16, R16, 0x1, RZ, 0xfc, !PT ;  /* 0x0000000110101812 */ /* 0x000fe200078efcff */
[----:B------:R-:W-:Y:S06]  /*1c370*/  @P0 BRA `(.L_x_7250) ;  /* 0x0000000400580947 */ /* 0x000fec0003800000 */
[----:B--2---:R-:W2:Y:S01]  /*1c380*/  LDL R0, [R1+0x34] ;  /* 0x0000340001007983 */ /* 0x004ea20000100800 */
[----:B------:R-:W-:Y:S01]  /*1c390*/  UMOV UR4, 0xffffffff ;  /* 0xffffffff00047882 */ /* 0x000fe20000000000 */
[----:B--2---:R-:W-:Y:S02]  /*1c3a0*/  VIADD R0, R0, 0xffffffff ;  /* 0xffffffff00007836 */ /* 0x004fe40000000000 */
[----:B------:R-:W-:Y:S05]  /*1c3b0*/  BRA.DIV UR4, `(.L_x_7251) ;  /* 0x0000004604107947 */ /* 0x000fea000b800000 */
[----:B------:R-:W-:-:S13]  /*1c3c0*/  ELECT P6, URZ, PT ;  /* 0x00000000003f782f */ /* 0x000fda00038c0000 */
.L_x_7323:
        /* <DEDUP_REMOVED lines=21> */
.L_x_7252:
[----:B--2---:R-:W2:Y:S04]  /*1c520*/  LDL R2, [R1+0x4] ;  /* 0x0000040001027983 */ /* 0x004ea80000100800 */
[----:B------:R-:W3:Y:S01]  /*1c530*/  LDL R3, [R1+0x8] ;  /* 0x0000080001037983 */ /* 0x000ee20000100800 */
[----:B0-----:R-:W0:Y:S02]  /*1c540*/  S2R R8, SR_TID.X ;  /* 0x0000000000087919 */ /* 0x001e240000002100 */
[----:B0-----:R-:W-:-:S04]  /*1c550*/  LOP3.LUT R8, R8, 0x7f, RZ, 0xc0, !PT ;  /* 0x0000007f08087812 */ /* 0x001fc800078ec0ff */
[----:B------:R-:W-:Y:S01]  /*1c560*/  ISETP.NE.AND P1, PT, R8, RZ, PT ;  /* 0x000000ff0800720c */ /* 0x000fe20003f25270 */
[----:B--2---:R-:W-:Y:S01]  /*1c570*/  IMAD R2, R2, 0x8, R18 ;  /* 0x0000000802027824 */ /* 0x004fe200078e0212 */
[----:B---3--:R-:W-:-:S04]  /*1c580*/  SHF.L.U32 R4, R3, 0x1f, RZ ;  /* 0x0000001f03047819 */ /* 0x008fc800000006ff */
[----:B------:R-:W0:Y:S02]  /*1c590*/  SYNCS.PHASECHK.TRANS64.TRYWAIT P0, [R2+URZ+0x28880], R4 ;  /* 0x02888004020075a7 */ /* 0x000e24000800017f */
[----:B0-----:R-:W-:Y:S05]  /*1c5a0*/  @!P0 BRA `(.L_x_7253) ;  /* 0x0000004000b48947 */ /* 0x001fea0003800000 */
.L_x_7324:
[----:B------:R-:W-:Y:S05]  /*1c5b0*/  @P1 BRA `(.L_x_7254) ;  /* 0x00000000001c1947 */ /* 0x000fea0003800000 */
[----:B------:R-:W1:Y:S02]  /*1c5c0*/  S2R R3, SR_TID.X ;  /* 0x0000000000037919 */ /* 0x000e640000002100 */
[----:B-1----:R-:W-:Y:S01]  /*1c5d0*/  LOP3.LUT R5, R3, 0x1f, RZ, 0xc0, !PT ;  /* 0x0000001f03057812 */ /* 0x002fe200078ec0ff */
[----:B------:R-:W-:-:S03]  /*1c5e0*/  IMAD.MOV.U32 R3, RZ, RZ, 0x6000 ;  /* 0x00006000ff037424 */ /* 0x000fc600078e00ff */
[----:B------:R-:W-:Y:S01]  /*1c5f0*/  ISETP.NE.AND P0, PT, R5, RZ, PT ;  /* 0x000000ff0500720c */ /* 0x000fe20003f05270 */
[----:B------:R2:W-:-:S12]  /*1c600*/  SYNCS.ARRIVE.TRANS64 RZ, [R2+URZ+0x28870], R3 ;  /* 0x0288700302ff79a7 */ /* 0x0005d8000800003f */
[----:B--2---:R-:W-:Y:S05]  /*1c610*/  @!P0 BRA `(.L_x_7254) ;  /* 0x0000000000048947 */ /* 0x004fea0003800000 */
[----:B------:R-:W-:Y:S01]  /*1c620*/  BPT.TRAP 0x1 ;  /* 0x000000040000795c */ /* 0x000fe20000300000 */
.L_x_7254:
[----:B------:R-:W2:Y:S04]  /*1c630*/  LDL R3, [R1+0x4] ;  /* 0x0000040001037983 */ /* 0x000ea80000100800 */
[----:B-1----:R-:W3:Y:S01]  /*1c640*/  LDL R5, [R1+0x24] ;  /* 0x0000240001057983 */ /* 0x002ee20000100800 */
[----:B------:R-:W-:Y:S01]  /*1c650*/  R2UR UR33, R2 ;  /* 0x00000000022172ca */ /* 0x000fe200000e0000 */
[----:B------:R-:W-:Y:S01]  /*1c660*/  UIADD3 UR4, UP0, UR44, 0x470, URZ ;  /* 0x000004702c047890 */ /* 0x000fe2000ff1e03f */
[----:B-----5:R-:W-:Y:S01]  /*1c670*/  R2UR UR37, R17 ;  /* 0x00000000112572ca */ /* 0x020fe200000e0000 */
[----:B------:R-:W-:Y:S01]  /*1c680*/  UMOV UR6, 0x0 ;  /* 0x0000000000067882 */ /* 0x000fe20000000000 */
[----:B------:R-:W-:Y:S01]  /*1c690*/  UMOV UR7, 0x14f00000 ;  /* 0x14f0000000077882 */ /* 0x000fe20000000000 */
[----:B------:R-:W-:Y:S01]  /*1c6a0*/  UIADD3.X UR5, URZ, UR45, URZ, UP0, !UPT ;  /* 0x0000002d3f057290 */ /* 0x000fe200087fe43f */
[----:B------:R-:W-:-:S07]  /*1c6b0*/  UMOV UR34, URZ ;  /* 0x0000003f00227c82 */ /* 0x000fce0008000000 */
        /* <DEDUP_REMOVED lines=9> */
.L_x_7325:
        /* <DEDUP_REMOVED lines=8> */
.L_x_7256:
        /* <DEDUP_REMOVED lines=8> */
[----:B------:R-:W-:Y:S01]  /*1c850*/  UMOV UR10, URZ ;  /* 0x0000003f000a7c82 */ /* 0x000fe20008000000 */
[----:B------:R-:W-:Y:S01]  /*1c860*/  UMOV UR12, UR36 ;  /* 0x00000024000c7c82 */ /* 0x000fe20008000000 */
[----:B------:R-:W-:-:S02]  /*1c870*/  PLOP3.LUT P0, PT, PT, PT, PT, 0x80, 0x0 ;  /* 0x000000000000781c */ /* 0x000fc40003f0f070 */
[----:B------:R-:W-:Y:S01]  /*1c880*/  LOP3.LUT R16, R16, 0xfffffffe, RZ, 0xc0, !PT ;  /* 0xfffffffe10107812 */ /* 0x000fe200078ec0ff */
[----:B------:R-:W-:Y:S02]  /*1c890*/  UIADD3 UR8, UR8, 0x1c400, URZ ;  /* 0x0001c40008087890 */ /* 0x000fe4000fffe03f */
[----:B------:R-:W-:-:S08]  /*1c8a0*/  UIADD3 UR9, UR9, 0x28830, URZ ;  /* 0x0002883009097890 */ /* 0x000fd0000fffe03f */
[----:B------:R-:W-:Y:S01]  /*1c8b0*/  @P0 LOP3.LUT R16, R16, 0x1, RZ, 0xfc, !PT ;  /* 0x0000000110100812 */ /* 0x000fe200078efcff */
[----:B------:R3:W-:Y:S02]  /*1c8c0*/  UTMALDG.4D [UR8], [UR4], desc[UR6] ;  /* 0x00000608040075b4 */ /* 0x0007e40008019000 */
[----:B---3--:R-:W-:-:S04]  /*1c8d0*/  NOP ;  /* 0x0000000000007918 */ /* 0x008fc80000000000 */
.L_x_7250:
[----:B------:R-:W-:Y:S05]  /*1c8e0*/  WARPSYNC.ALL ;  /* 0x0000000000007948 */ /* 0x000fea0003800000 */
[----:B--2---:R-:W-:Y:S01]  /*1c8f0*/  VIADD R0, R18, 0x18400 ;  /* 0x0001840012007836 */ /* 0x004fe20000000000 */
[----:B------:R-:W-:Y:S01]  /*1c900*/  USHF.R.S32.HI UR4, URZ, 0x1f, UR43 ;  /* 0x0000001f3f047899 */ /* 0x000fe2000801142b */
        /* <DEDUP_REMOVED lines=9> */
[----:B01----:R-:W-:Y:S01]  /*1c9a0*/  MOV R2, 0x0 ;  /* 0x0000000000027802 */ /* 0x003fe20000000f00 */
        /* <DEDUP_REMOVED lines=15> */
.L_x_7258:
[----:B------:R-:W-:Y:S05]  /*1caa0*/  BSYNC B6 ;  /* 0x0000000000067941 */ /* 0x000fea0003800000 */
.L_x_7257:
[----:B0-----:R0:W5:Y:S01]  /*1cab0*/  LDL R9, [R1+0x30] ;  /* 0x0000300001097983 */ /* 0x0011620000100800 */
[----:B------:R-:W2:Y:S01]  /*1cac0*/  LDC R8, c[0x0][0x448] ;  /* 0x00011200ff087b82 */ /* 0x000ea20000000800 */
[----:B------:R-:W-:Y:S01]  /*1cad0*/  ULDC.64 UR8, c[0x0][0xa00] ;  /* 0x0002800000087ab9 */ /* 0x000fe20000000a00 */
[----:B------:R-:W-:Y:S01]  /*1cae0*/  ULDC.64 UR6, c[0x0][0x2d8] ;  /* 0x0000b60000067ab9 */ /* 0x000fe20000000a00 */
[----:B-1----:R-:W1:Y:S01]  /*1caf0*/  S2R R2, SR_TID.X ;  /* 0x0000000000027919 */ /* 0x002e620000002100 */
[----:B------:R-:W3:Y:S01]  /*1cb00*/  S2R R0, SR_TID.X ;  /* 0x0000000000007919 */ /* 0x000ee20000002100 */
[----:B------:R-:W-:Y:S01]  /*1cb10*/  UISETP.NE.U32.AND UP0, UPT, UR8, URZ, UPT ;  /* 0x0000003f0800728c */ /* 0x000fe2000bf05070 */
[----:B------:R-:W-:Y:S01]  /*1cb20*/  UMOV UR4, UR46 ;  /* 0x0000002e00047c82 */ /* 0x000fe20008000000 */
[----:B--2---:R-:W-:Y:S02]  /*1cb30*/  ISETP.NE.AND P0, PT, R8, 0x1, PT ;  /* 0x000000010800780c */ /* 0x004fe40003f05270 */
[----:B-1----:R-:W-:Y:S01]  /*1cb40*/  LOP3.LUT R2, R2, 0x7f, RZ, 0xc0, !PT ;  /* 0x0000007f02027812 */ /* 0x002fe200078ec0ff */
[----:B---3--:R-:W-:-:S03]  /*1cb50*/  IMAD.SHL.U32 R0, R0, 0x10, RZ ;  /* 0x0000001000007824 */ /* 0x008fc600078e00ff */
[----:B------:R-:W-:Y:S01]  /*1cb60*/  SHF.R.U32.HI R2, RZ, 0x3, R2 ;  /* 0x00000003ff027819 */ /* 0x000fe20000011602 */
[----:B------:R-:W-:Y:S01]  /*1cb70*/  UMOV UR5, UR37 ;  /* 0x0000002500057c82 */ /* 0x000fe20008000000 */
[----:B------:R-:W-:-:S05]  /*1cb80*/  UISETP.NE.AND.EX UP0, UPT, UR9, URZ, UPT, UP0 ;  /* 0x0000003f0900728c */ /* 0x000fca000bf05300 */
[----:B------:R-:W1:Y:S01]  /*1cb90*/  @P0 LDC R3, c[0x0][0x450] ;  /* 0x00011400ff030b82 */ /* 0x000e620000000800 */
[----:B------:R-:W-:Y:S01]  /*1cba0*/  LOP3.LUT R0, R2, 0x70, R0, 0xf8, !PT ;  /* 0x0000007002007812 */ /* 0x000fe200078ef800 */
[----:B------:R-:W-:Y:S01]  /*1cbb0*/  UIMAD.WIDE.U32 UR4, UR36, UR6, UR4 ;  /* 0x00000006240472a5 */ /* 0x000fe2000f8e0004 */
[----:B------:R-:W-:-:S05]  /*1cbc0*/  ULDC.64 UR8, c[0x0][0x2e0] ;  /* 0x0000b80000087ab9 */ /* 0x000fca0000000a00 */
[----:B------:R-:W2:Y:S01]  /*1cbd0*/  @P0 LDC R2, c[0x0][0x44c] ;  /* 0x00011300ff020b82 */ /* 0x000ea20000000800 */
[----:B------:R-:W-:Y:S01]  /*1cbe0*/  UIMAD UR5, UR36, UR7, UR5 ;  /* 0x00000007240572a4 */ /* 0x000fe2000f8e0205 */
[----:B------:R-:W-:Y:S01]  /*1cbf0*/  IMAD.IADD R0, R0, 0x1, R19 ;  /* 0x0000000100007824 */ /* 0x000fe200078e0213 */
[----:B------:R-:W-:-:S04]  /*1cc00*/  USEL UR7, UR42, URZ, !UP0 ;  /* 0x0000003f2a077287 */ /* 0x000fc8000c000000 */
[----:B------:R-:W-:Y:S02]  /*1cc10*/  UIMAD.WIDE.U32 UR4, UR7, UR8, UR4 ;  /* 0x00000008070472a5 */ /* 0x000fe4000f8e0004 */
[----:B------:R-:W-:-:S04]  /*1cc20*/  USHF.R.S32.HI UR6, URZ, 0x1f, UR42 ;  /* 0x0000001f3f067899 */ /* 0x000fc8000801142a */
[----:B------:R-:W-:Y:S01]  /*1cc30*/  IMAD.U32 R7, RZ, RZ, UR5 ;  /* 0x00000005ff077e24 */ /* 0x000fe2000f8e00ff */
[----:B------:R-:W-:Y:S01]  /*1cc40*/  USEL UR6, UR6, URZ, !UP0 ;  /* 0x0000003f06067287 */ /* 0x000fe2000c000000 */
[----:B------:R-:W-:-:S03]  /*1cc50*/  IMAD.MOV.U32 R4, RZ, RZ, R0 ;  /* 0x000000ffff047224 */ /* 0x000fc600078e0000 */
[----:B------:R-:W-:Y:S01]  /*1cc60*/  UIMAD UR6, UR6, UR8, URZ ;  /* 0x00000008060672a4 */ /* 0x000fe2000f8e023f */
[----:B------:R-:W3:Y:S01]  /*1cc70*/  S2R R7, SR_TID.X ;  /* 0x0000000000077919 */ /* 0x000ee20000002100 */
[----:B--2---:R-:W-:Y:S02]  /*1cc80*/  @P0 IMAD.HI.U32 R2, R0, R2, RZ ;  /* 0x0000000200020227 */ /* 0x004fe400078e00ff */
[----:B------:R-:W-:-:S03]  /*1cc90*/  UIMAD UR6, UR7, UR9, UR6 ;  /* 0x00000009070672a4 */ /* 0x000fc6000f8e0206 */
[----:B-1----:R-:W-:Y:S01]  /*1cca0*/  @P0 SHF.R.U32.HI R4, RZ, R3, R2 ;  /* 0x00000003ff040219 */ /* 0x002fe20000011602 */
[----:B------:R-:W-:Y:S01]  /*1ccb0*/  UIADD3 UR6, UR5, UR6, URZ ;  /* 0x0000000605067290 */ /* 0x000fe2000fffe03f */
[----:B------:R-:W-:Y:S02]  /*1ccc0*/  IMAD.U32 R6, RZ, RZ, UR4 ;  /* 0x00000004ff067e24 */ /* 0x000fe4000f8e00ff */
[--C-:B------:R-:W-:Y:S01]  /*1ccd0*/  SHF.R.S32.HI R5, RZ, 0x1f, R4.reuse ;  /* 0x0000001fff057819 */ /* 0x100fe20000011404 */
[----:B------:R-:W-:Y:S01]  /*1cce0*/  IMAD.MOV R2, RZ, RZ, -R4 ;  /* 0x000000ffff027224 */ /* 0x000fe200078e0a04 */
[----:B------:R-:W-:Y:S01]  /*1ccf0*/  ULDC.64 UR4, c[0x0][0x2d0] ;  /* 0x0000b40000047ab9 */ /* 0x000fe20000000a00 */
[----:B------:R-:W-:Y:S01]  /*1cd00*/  IMAD.U32 R3, RZ, RZ, UR6 ;  /* 0x00000006ff037e24 */ /* 0x000fe2000f8e00ff */
[----:B------:R-:W-:Y:S01]  /*1cd10*/  ULDC UR6, c[0x0][0x2b8] ;  /* 0x0000ae0000067ab9 */ /* 0x000fe20000000800 */
[----:B------:R-:W-:Y:S02]  /*1cd20*/  IMAD R0, R8, R2, R0 ;  /* 0x0000000208007224 */ /* 0x000fe400078e0200 */
[----:B------:R-:W-:-:S02]  /*1cd30*/  IMAD.MOV.U32 R2, RZ, RZ, R6 ;  /* 0x000000ffff027224 */ /* 0x000fc400078e0006 */
[----:B------:R-:W-:Y:S02]  /*1cd40*/  IMAD R5, R5, UR4, RZ ;  /* 0x0000000405057c24 */ /* 0x000fe4000f8e02ff */
[----:B------:R-:W-:-:S04]  /*1cd50*/  IMAD.WIDE.U32 R2, R4, UR4, R2 ;  /* 0x0000000404027c25 */ /* 0x000fc8000f8e0002 */
[----:B------:R-:W-:Y:S01]  /*1cd60*/  IMAD R4, R4, UR5, R5 ;  /* 0x0000000504047c24 */ /* 0x000fe2000f8e0205 */
[----:B------:R-:W-:-:S03]  /*1cd70*/  ULDC.64 UR4, c[0x0][0x2c8] ;  /* 0x0000b20000047ab9 */ /* 0x000fc60000000a00 */
[----:B------:R-:W-:Y:S01]  /*1cd80*/  IMAD.IADD R3, R3, 0x1, R4 ;  /* 0x0000000103037824 */ /* 0x000fe200078e0204 */
[----:B------:R-:W-:Y:S01]  /*1cd90*/  SHF.R.S32.HI R4, RZ, 0x1f, R0 ;  /* 0x0000001fff047819 */ /* 0x000fe20000011400 */
[----:B---3--:R-:W-:Y:S02]  /*1cda0*/  IMAD.SHL.U32 R10, R7, 0x10, RZ ;  /* 0x00000010070a7824 */ /* 0x008fe400078e00ff */
[----:B------:R-:W-:-:S04]  /*1cdb0*/  IMAD.WIDE.U32 R2, R0, UR4, R2 ;  /* 0x0000000400027c25 */ /* 0x000fc8000f8e0002 */
[----:B------:R-:W-:Y:S01]  /*1cdc0*/  IMAD R4, R4, UR4, RZ ;  /* 0x0000000404047c24 */ /* 0x000fe2000f8e02ff */
[----:B------:R-:W-:-:S03]  /*1cdd0*/  LOP3.LUT R10, R10, 0x70, RZ, 0xc0, !PT ;  /* 0x000000700a0a7812 */ /* 0x000fc600078ec0ff */
[----:B------:R-:W-:Y:S01]  /*1cde0*/  IMAD R0, R0, UR5, R4 ;  /* 0x0000000500007c24 */ /* 0x000fe2000f8e0204 */
[----:B------:R-:W-:Y:S02]  /*1cdf0*/  ULDC.64 UR4, c[0x0][0x280] ;  /* 0x0000a00000047ab9 */ /* 0x000fe40000000a00 */
[----:B------:R-:W-:Y:S01]  /*1ce00*/  IADD3 R4, P1, R2, UR4, RZ ;  /* 0x0000000402047c10 */ /* 0x000fe2000ff3e0ff */
[----:B------:R-:W-:Y:S01]  /*1ce10*/  UMOV UR4, 0xffffffff ;  /* 0xffffffff00047882 */ /* 0x000fe20000000000 */
[----:B------:R-:W-:Y:S02]  /*1ce20*/  ISETP.GE.AND P0, PT, R10, UR6, PT ;  /* 0x000000060a007c0c */ /* 0x000fe4000bf06270 */
[----:B------:R-:W-:Y:S01]  /*1ce30*/  IADD3.X R0, R3, UR5, R0, P1, !PT ;  /* 0x0000000503007c10 */ /* 0x000fe20008ffe400 */
[----:B0-----:R-:W-:Y:S10]  /*1ce40*/  BRA.DIV UR4, `(.L_x_7259) ;  /* 0x0000003a04b47947 */ /* 0x001ff4000b800000 */
[----:B------:R-:W2:Y:S01]  /*1ce50*/  LDL.LU R6, [R1+0x2c] ;  /* 0x00002c0001067983 */ /* 0x000ea20000300800 */
[----:B------:R-:W0:Y:S03]  /*1ce60*/  S2R R5, SR_TID.X ;  /* 0x0000000000057919 */ /* 0x000e260000002100 */
[----:B------:R-:W1:Y:S01]  /*1ce70*/  SHFL.IDX PT, R7, R4, RZ, 0x181f ;  /* 0x00181fff04077589 */ /* 0x000e6200000e0000 */
[----:B0-----:R-:W-:-:S04]  /*1ce80*/  LOP3.LUT R5, R5, 0x7f, RZ, 0xc0, !PT ;  /* 0x0000007f05057812 */ /* 0x001fc800078ec0ff */
[----:B------:R-:W-:-:S05]  /*1ce90*/  SHF.R.U32.HI R5, RZ, 0x3, R5 ;  /* 0x00000003ff057819 */ /* 0x000fca0000011605 */
[----:B------:R-:W-:-:S04]  /*1cea0*/  IMAD.IADD R2, R5, 0x1, R19 ;  /* 0x0000000105027824 */ /* 0x000fc800078e0213 */
[----:B------:R-:W-:Y:S02]  /*1ceb0*/  VIADD R5, R2, 0x10 ;  /* 0x0000001002057836 */ /* 0x000fe40000000000 */
[----:B--2---:R-:W-:Y:S02]  /*1cec0*/  IMAD R3, R6, R8, RZ ;  /* 0x0000000806037224 */ /* 0x004fe400078e02ff */
[----:B------:R-:W0:Y:S03]  /*1ced0*/  SHFL.IDX PT, R6, R0, RZ, 0x181f ;  /* 0x00181fff00067589 */ /* 0x000e2600000e0000 */
[----:B------:R-:W-:-:S13]  /*1cee0*/  ISETP.GE.AND P1, PT, R2, R3, PT ;  /* 0x000000030200720c */ /* 0x000fda0003f26270 */
[----:B-1----:R-:W-:-:S05]  /*1cef0*/  @!P1 IADD3 R7, P2, R10, R7, RZ ;  /* 0x000000070a079210 */ /* 0x002fca0007f5e0ff */
[----:B0-----:R-:W-:-:S05]  /*1cf00*/  @!P1 IMAD.X R6, RZ, RZ, R6, P2 ;  /* 0x000000ffff069224 */ /* 0x001fca00010e0606 */
        /* <DEDUP_REMOVED lines=56> */
[----:B------:R-:W-:Y:S01]  /*1d290*/  @!P1 IMAD.MOV.U32 R6, RZ, RZ, R5 ;  /* 0x000000ffff069224 */ /* 0x000fe200078e0005 */
[----:B------:R-:W0:Y:S04]  /*1d2a0*/  SHFL.IDX PT, R0, R0, 0x7, 0x181f ;  /* 0x00f81f0000007f89 */ /* 0x000e2800000e0000 */
[----:B------:R1:W-:Y:S04]  /*1d2b0*/  @!P1 LDGSTS.E.BYPASS.LTC128B.128 [R9+0x1b400], desc[UR50][R6.64], !P0 ;  /* 0x1b40000006099fae */ /* 0x0003e8000c101d72 */
[----:B------:R-:W2:Y:S02]  /*1d2c0*/  SHFL.IDX PT, R4, R4, 0x7, 0x181f ;  /* 0x00f81f0004047f89 */ /* 0x000ea400000e0000 */
.L_x_7342:
[----:B------:R-:W-:-:S05]  /*1d2d0*/  VIADD R2, R2, 0x70 ;  /* 0x0000007002027836 */ /* 0x000fca0000000000 */
[----:B------:R-:W-:-:S13]  /*1d2e0*/  ISETP.GE.AND P1, PT, R2, R3, PT ;  /* 0x000000030200720c */ /* 0x000fda0003f26270 */
[----:B--2---:R-:W-:-:S05]  /*1d2f0*/  @!P1 IADD3 R2, P2, R10, R4, RZ ;  /* 0x000000040a029210 */ /* 0x004fca0007f5e0ff */
[----:B0-----:R-:W-:-:S05]  /*1d300*/  @!P1 IMAD.X R3, RZ, RZ, R0, P2 ;  /* 0x000000ffff039224 */ /* 0x001fca00010e0600 */
[----:B------:R-:W-:Y:S01]  /*1d310*/  @!PT LDS RZ, [RZ] ;  /* 0x00000000fffff984 */ /* 0x000fe20000000800 */
[----:B------:R-:W-:Y:S01]  /*1d320*/  @!PT LDS RZ, [RZ] ;  /* 0x00000000fffff984 */ /* 0x000fe20000000800 */
[----:B------:R-:W-:Y:S01]  /*1d330*/  @!PT LDS RZ, [RZ] ;  /* 0x00000000fffff984 */ /* 0x000fe20000000800 */
[----:B------:R0:W-:Y:S01]  /*1d340*/  @!P1 LDGSTS.E.BYPASS.LTC128B.128 [R9+0x1bc00], desc[UR50][R2.64], !P0 ;  /* 0x1bc0000002099fae */ /* 0x0001e2000c101d72 */
[----:B------:R-:W-:Y:S01]  /*1d350*/  PLOP3.LUT P0, PT, PT, PT, PT, 0x80, 0x0 ;  /* 0x000000000000781c */ /* 0x000fe20003f0f070 */
[----:B------:R-:W-:-:S12]  /*1d360*/  NOP ;  /* 0x0000000000007918 */ /* 0x000fd80000000000 */
.L_x_7260:
        /* <DEDUP_REMOVED lines=18> */
.L_x_7343:
[----:B------:R-:W-:Y:S05]  /*1d490*/  BSYNC B0 ;  /* 0x0000000000007941 */ /* 0x000fea0003800000 */
.L_x_7261:
[----:B------:R-:W2:Y:S04]  /*1d4a0*/  LDL.LU R3, [R1+0x34] ;  /* 0x0000340001037983 */ /* 0x000ea80000300800 */
[----:B------:R-:W3:Y:S01]  /*1d4b0*/  LDL R2, [R1+0x18] ;  /* 0x0000180001027983 */ /* 0x000ee20000100800 */
[----:B--2---:R-:W-:-:S05]  /*1d4c0*/  VIADD R20, R3, 0xfffffffe ;  /* 0xfffffffe03147836 */ /* 0x004fca0000000000 */
[----:B---3--:R-:W-:-:S13]  /*1d4d0*/  ISETP.GE.AND P0, PT, R20, R2, PT ;  /* 0x000000021400720c */ /* 0x008fda0003f06270 */
[----:B------:R-:W-:Y:S05]  /*1d4e0*/  @!P0 BRA `(.L_x_7263) ;  /* 0x0000001000308947 */ /* 0x000fea0003800000 */
[----:B0-----:R0:W5:Y:S04]  /*1d4f0*/  LDL.LU R0, [R1+0x4] ;  /* 0x0000040001007983 */ /* 0x0011680000300800 */
[----:B-1----:R0:W5:Y:S02]  /*1d500*/  LDL.LU R6, [R1+0x8] ;  /* 0x0000080001067983 */ /* 0x0021640000300800 */
.L_x_7283:
[----:B-----5:R-:W-:Y:S01]  /*1d510*/  VIADD R3, R0, 0x1 ;  /* 0x0000000100037836 */ /* 0x020fe20000000000 */
[----:B------:R-:W-:Y:S01]  /*1d520*/  LOP3.LUT P1, RZ, R16, 0x1, RZ, 0xc0, !PT ;  /* 0x0000000110ff7812 */ /* 0x000fe2000782c0ff */
[----:B------:R-:W-:Y:S05]  /*1d530*/  YIELD ;  /* 0x0000000000007946 */ /* 0x000fea0003800000 */
[----:B------:R-:W-:Y:S01]  /*1d540*/  ISETP.NE.AND P0, PT, R3, 0x2, PT ;  /* 0x000000020300780c */ /* 0x000fe20003f05270 */
[----:B------:R-:W-:Y:S03]  /*1d550*/  BSSY B0, `(.L_x_7264) ;  /* 0x000006b000007945 */ /* 0x000fe60003800000 */
[----:B------:R-:W-:-:S02]  /*1d560*/  SEL R2, RZ, 0x1, P0 ;  /* 0x00000001ff027807 */ /* 0x000fc40000000000 */
[----:B------:R-:W-:Y:S02]  /*1d570*/  SEL R9, R3, RZ, P0 ;  /* 0x000000ff03097207 */ /* 0x000fe40000000000 */
        /* <DEDUP_REMOVED lines=28> */
.L_x_7266:
        /* <DEDUP_REMOVED lines=8> */
.L_x_7344:
[----:B------:R-:W-:Y:S05]  /*1d7c0*/  BSYNC B1 ;  /* 0x0000000000017941 */ /* 0x000fea0003800000 */
.L_x_7267:
        /* <DEDUP_REMOVED lines=9> */
.L_x_7270:
[----:B------:R-:W-:Y:S05]  /*1d860*/  BSYNC B1 ;  /* 0x0000000000017941 */ /* 0x000fea0003800000 */
.L_x_7269:
[----:B------:R-:W3:Y:S04]  /*1d870*/  LDL R2, [R1+0x4] ;  /* 0x0000040001027983 */ /* 0x000ee80000100800 */
[----:B------:R-:W4:Y:S01]  /*1d880*/  LDL R5, [R1+0x24] ;  /* 0x0000240001057983 */ /* 0x000f220000100800 */
[----:B-1----:R-:W-:Y:S01]  /*1d890*/  IMAD.MOV.U32 R9, RZ, RZ, RZ ;  /* 0x000000ffff097224 */ /* 0x002fe200078e00ff */
        /* <DEDUP_REMOVED lines=9> */
[----:B------:R-:W-:-:S07]  /*1d930*/  VIADD R8, R2, 0xc400 ;  /* 0x0000c40002087836 */ /* 0x000fce0000000000 */
.L_x_7271:
        /* <DEDUP_REMOVED lines=13> */
.L_x_7345:
[----:B------:R-:W-:Y:S05]  /*1da10*/  BSYNC B1 ;  /* 0x0000000000017941 */ /* 0x000fea0003800000 */
.L_x_7272:
        /* <DEDUP_REMOVED lines=11> */
.L_x_7275:
[----:B------:R-:W-:Y:S05]  /*1dad0*/  BSYNC B1 ;  /* 0x0000000000017941 */ /* 0x000fea0003800000 */
.L_x_7274:
        /* <DEDUP_REMOVED lines=8> */
.L_x_7276:
        /* <DEDUP_REMOVED lines=10> */
.L_x_7265:
[----:B------:R-:W-:Y:S05]  /*1dc00*/  BSYNC B0 ;  /* 0x0000000000007941 */ /* 0x000fea0003800000 */
.L_x_7264:
[----:B------:R-:W-:-:S06]  /*1dc10*/  UISETP.NE.AND UP0, UPT, UR39, 0x3, UPT ;  /* 0x000000032700788c */ /* 0x000fcc000bf05270 */
[----:B------:R-:W-:-:S13]  /*1dc20*/  PLOP3.LUT P0, PT, PT, PT, UP0, 0x80, 0x0 ;  /* 0x000000000000781c */ /* 0x000fda0003f0f008 */
[----:B------:R-:W-:Y:S05]  /*1dc30*/  @!P0 BRA `(.L_x_7277) ;  /* 0x0000000000048947 */ /* 0x000fea0003800000 */
[----:B------:R-:W-:Y:S01]  /*1dc40*/  BPT.TRAP 0x1 ;  /* 0x000000040000795c */ /* 0x000fe20000300000 */
.L_x_7277:
        /* <DEDUP_REMOVED lines=8> */
.L_x_7346:
[----:B------:R-:W-:Y:S05]  /*1dcd0*/  BSYNC B0 ;  /* 0x0000000000007941 */ /* 0x000fea0003800000 */
.L_x_7278:
[----:B------:R-:W-:Y:S05]  /*1dce0*/  @!P1 BRA `(.L_x_7280) ;  /* 0x0000000000049947 */ /* 0x000fea0003800000 */
[----:B------:R-:W-:Y:S01]  /*1dcf0*/  BPT.TRAP 0x1 ;  /* 0x000000040000795c */ /* 0x000fe20000300000 */
.L_x_7280:
[----:B--2---:R-:W-:Y:S01]  /*1dd00*/  SHF.L.U32 R2, R6, 0x1f, RZ ;  /* 0x0000001f06027819 */ /* 0x004fe200000006ff */
[----:B------:R-:W-:-:S03]  /*1dd10*/  IMAD R0, R0, 0x6000, RZ ;  /* 0x0000600000007824 */ /* 0x000fc600078e02ff */
[----:B------:R-:W2:Y:S02]  /*1dd20*/  SYNCS.PHASECHK.TRANS64.TRYWAIT P0, [R21+URZ+0x28860], R2 ;  /* 0x02886002150075a7 */ /* 0x000ea4000800017f */
[----:B--2---:R-:W-:Y:S05]  /*1dd30*/  @!P0 BRA `(.L_x_7281) ;  /* 0x0000003400e08947 */ /* 0x004fea0003800000 */
.L_x_7347:
[----:B------:R-:W2:Y:S04]  /*1dd40*/  LDL R12, [R1] ;  /* 0x00000000010c7983 */ /* 0x000ea80000100800 */
[----:B------:R-:W3:Y:S04]  /*1dd50*/  LDL R3, [R1+0x28] ;  /* 0x0000280001037983 */ /* 0x000ee80000100800 */
[----:B------:R-:W4:Y:S04]  /*1dd60*/  LDL R13, [R1+0x20] ;  /* 0x00002000010d7983 */ /* 0x000f280000100800 */
[----:B------:R0:W-:Y:S04]  /*1dd70*/  STL [R1+0x3c], R16 ;  /* 0x00003c1001007387 */ /* 0x0001e80000100800 */
[----:B0-----:R-:W4:Y:S01]  /*1dd80*/  LDL R16, [R1+0x14] ;  /* 0x0000140001107983 */ /* 0x001f220000100800 */
[----:B------:R-:W-:Y:S05]  /*1dd90*/  WARPSYNC.ALL ;  /* 0x0000000000007948 */ /* 0x000fea0003800000 */
[----:B------:R-:W0:Y:S02]  /*1dda0*/  S2R R14, SR_TID.X ;  /* 0x00000000000e7919 */ /* 0x000e240000002100 */
[----:B0-----:R-:W-:-:S02]  /*1ddb0*/  LOP3.LUT P0, RZ, R14, 0x4, RZ, 0xc0, !PT ;  /* 0x000000040eff7812 */ /* 0x001fc4000780c0ff */
[----:B--2---:R-:W-:-:S05]  /*1ddc0*/  LOP3.LUT R2, R0, R12, RZ, 0xfc, !PT ;  /* 0x0000000c00027212 */ /* 0x004fca00078efcff */
[----:B------:R-:W-:-:S05]  /*1ddd0*/  IMAD.IADD R2, R18, 0x1, R2 ;  /* 0x0000000112027824 */ /* 0x000fca00078e0202 */
[----:B------:R-:W1:Y:S01]  /*1dde0*/  LDSM.16.MT88.4 R4, [R2+0xc400] ;  /* 0x00c400000204783b */ /* 0x000e620000004200 */
[----:B---3--:R-:W-:Y:S02]  /*1ddf0*/  IADD3 R19, R18, R3, R0 ;  /* 0x0000000312137210 */ /* 0x008fe40007ffe000 */
[C-C-:B-1----:R-:W-:Y:S02]  /*1de00*/  PRMT R8, R4.reuse, 0x6420, R5.reuse ;  /* 0x0000642004087816 */ /* 0x142fe40000000005 */
[----:B------:R-:W-:Y:S02]  /*1de10*/  PRMT R9, R4, 0x7531, R5 ;  /* 0x0000753104097816 */ /* 0x000fe40000000005 */
[C-C-:B------:R-:W-:Y:S02]  /*1de20*/  PRMT R10, R6.reuse, 0x6420, R7.reuse ;  /* 0x00006420060a7816 */ /* 0x140fe40000000007 */
[----:B------:R-:W-:Y:S02]  /*1de30*/  PRMT R11, R6, 0x7531, R7 ;  /* 0x00007531060b7816 */ /* 0x000fe40000000007 */
[----:B------:R-:W0:Y:S01]  /*1de40*/  LDSM.16.MT88.4 R4, [R19+0xc400] ;  /* 0x00c400001304783b */ /* 0x000e220000004200 */
[----:B----4-:R-:W-:-:S05]  /*1de50*/  IADD3 R3, R16, R0, R13 ;  /* 0x0000000010037210 */ /* 0x010fca0007ffe00d */
[----:B------:R0:W-:Y:S01]  /*1de60*/  STSM.16.M88.4 [R3], R8 ;  /* 0x0000000803007844 */ /* 0x0001e20000000200 */
[----:B------:R-:W-:Y:S01]  /*1de70*/  VIADD R2, R0, 0x1000 ;  /* 0x0000100000027836 */ /* 0x000fe20000000000 */
[C-C-:B0-----:R-:W-:Y:S02]  /*1de80*/  PRMT R8, R4.reuse, 0x6420, R5.reuse ;  /* 0x0000642004087816 */ /* 0x141fe40000000005 */
[----:B------:R-:W-:Y:S02]  /*1de90*/  PRMT R9, R4, 0x7531, R5 ;  /* 0x0000753104097816 */ /* 0x000fe40000000005 */
[C-C-:B------:R-:W-:Y:S02]  /*1dea0*/  PRMT R10, R6.reuse, 0x6420, R7.reuse ;  /* 0x00006420060a7816 */ /* 0x140fe40000000007 */
[----:B------:R-:W-:-:S05]  /*1deb0*/  PRMT R11, R6, 0x7531, R7 ;  /* 0x00007531060b7816 */ /* 0x000fca0000000007 */
[----:B------:R0:W-:Y:S02]  /*1dec0*/  STSM.16.M88.4 [R3+0x1000], R8 ;  /* 0x0010000803007844 */ /* 0x0001e40000000200 */
[----:B0-----:R-:W-:-:S05]  /*1ded0*/  IMAD.MOV.U32 R11, RZ, RZ, R12 ;  /* 0x000000ffff0b7224 */ /* 0x001fca00078e000c */
[----:B------:R-:W-:-:S05]  /*1dee0*/  LOP3.LUT R2, R2, R11, RZ, 0xfc, !PT ;  /* 0x0000000b02027212 */ /* 0x000fca00078efcff */
[----:B------:R-:W-:-:S05]  /*1def0*/  IMAD.IADD R2, R18, 0x1, R2 ;  /* 0x0000000112027824 */ /* 0x000fca00078e0202 */
[----:B------:R-:W0:Y:S01]  /*1df00*/  LDSM.16.MT88.4 R4, [R2+0xc400] ;  /* 0x00c400000204783b */ /* 0x000e220000004200 */
[----:B------:R-:W-:Y:S02]  /*1df10*/  IMAD.MOV.U32 R10, RZ, RZ, R13 ;  /* 0x000000ffff0a7224 */ /* 0x000fe400078e000d */
[----:B------:R-:W-:-:S05]  /*1df20*/  IMAD.MOV.U32 R9, RZ, RZ, 0x20 ;  /* 0x00000020ff097424 */ /* 0x000fca00078e00ff */
[----:B------:R-:W-:Y:S02]  /*1df30*/  SEL R9, R9, 0xffffffe0, !P0 ;  /* 0xffffffe009097807 */ /* 0x000fe40004000000 */
[C-C-:B0-----:R-:W-:Y:S02]  /*1df40*/  PRMT R12, R4.reuse, 0x6420, R5.reuse ;  /* 0x00006420040c7816 */ /* 0x141fe40000000005 */
[----:B------:R-:W-:Y:S02]  /*1df50*/  PRMT R13, R4, 0x7531, R5 ;  /* 0x00007531040d7816 */ /* 0x000fe40000000005 */
[C-C-:B------:R-:W-:Y:S02]  /*1df60*/  PRMT R14, R6.reuse, 0x6420, R7.reuse ;  /* 0x00006420060e7816 */ /* 0x140fe40000000007 */
[----:B------:R-:W-:Y:S02]  /*1df70*/  PRMT R15, R6, 0x7531, R7 ;  /* 0x00007531060f7816 */ /* 0x000fe40000000007 */
[----:B------:R-:W0:Y:S01]  /*1df80*/  LDSM.16.MT88.4 R4, [R19+0xd400] ;  /* 0x00d400001304783b */ /* 0x000e220000004200 */
[----:B------:R-:W-:-:S05]  /*1df90*/  IADD3 R2, R10, R0, R9 ;  /* 0x000000000a027210 */ /* 0x000fca0007ffe009 */
[----:B------:R-:W-:Y:S02]  /*1dfa0*/  IMAD.IADD R2, R16, 0x1, R2 ;  /* 0x0000000110027824 */ /* 0x000fe400078e0202 */
[----:B------:R1:W5:Y:S04]  /*1dfb0*/  LDL.LU R16, [R1+0x3c] ;  /* 0x00003c0001107983 */ /* 0x0003680000300800 */
[----:B------:R2:W-:Y:S02]  /*1dfc0*/  STSM.16.M88.4 [R2], R12 ;  /* 0x0000000c02007844 */ /* 0x0005e40000000200 */
[----:B--2---:R-:W-:Y:S01]  /*1dfd0*/  IMAD.MOV.U32 R15, RZ, RZ, R11 ;  /* 0x000000ffff0f7224 */ /* 0x004fe200078e000b */
[C-C-:B0-----:R-:W-:Y:S02]  /*1dfe0*/  PRMT R8, R4.reuse, 0x6420, R5.reuse ;  /* 0x0000642004087816 */ /* 0x141fe40000000005 */
[----:B------:R-:W-:-:S02]  /*1dff0*/  PRMT R9, R4, 0x7531, R5 ;  /* 0x0000753104097816 */ /* 0x000fc40000000005 */
[C-C-:B------:R-:W-:Y:S02]  /*1e000*/  PRMT R10, R6.reuse, 0x6420, R7.reuse ;  /* 0x00006420060a7816 */ /* 0x140fe40000000007 */
[----:B------:R-:W-:Y:S01]  /*1e010*/  PRMT R11, R6, 0x7531, R7 ;  /* 0x00007531060b7816 */ /* 0x000fe20000000007 */
[----:B------:R-:W-:-:S04]  /*1e020*/  VIADD R4, R0, 0x2000 ;  /* 0x0000200000047836 */ /* 0x000fc80000000000 */
[----:B------:R0:W-:Y:S02]  /*1e030*/  STSM.16.M88.4 [R2+0x1000], R8 ;  /* 0x0010000802007844 */ /* 0x0001e40000000200 */
[----:B0-----:R-:W-:-:S05]  /*1e040*/  IMAD.MOV.U32 R11, RZ, RZ, R15 ;  /* 0x000000ffff0b7224 */ /* 0x001fca00078e000f */
[----:B------:R-:W-:-:S05]  /*1e050*/  LOP3.LUT R4, R4, R11, RZ, 0xfc, !PT ;  /* 0x0000000b04047212 */ /* 0x000fca00078efcff */
[----:B------:R-:W-:-:S06]  /*1e060*/  IMAD.IADD R4, R18, 0x1, R4 ;  /* 0x0000000112047824 */ /* 0x000fcc00078e0204 */
[----:B------:R-:W0:Y:S02]  /*1e070*/  LDSM.16.MT88.4 R4, [R4+0xc400] ;  /* 0x00c400000404783b */ /* 0x000e240000004200 */
[C-C-:B0-----:R-:W-:Y:S02]  /*1e080*/  PRMT R12, R4.reuse, 0x6420, R5.reuse ;  /* 0x00006420040c7816 */ /* 0x141fe40000000005 */
[----:B------:R-:W-:Y:S02]  /*1e090*/  PRMT R13, R4, 0x7531, R5 ;  /* 0x00007531040d7816 */ /* 0x000fe40000000005 */
[C-C-:B------:R-:W-:Y:S02]  /*1e0a0*/  PRMT R14, R6.reuse, 0x6420, R7.reuse ;  /* 0x00006420060e7816 */ /* 0x140fe40000000007 */
[----:B------:R-:W-:Y:S02]  /*1e0b0*/  PRMT R15, R6, 0x7531, R7 ;  /* 0x00007531060f7816 */ /* 0x000fe40000000007 */
[----:B------:R-:W0:Y:S04]  /*1e0c0*/  LDSM.16.MT88.4 R4, [R19+0xe400] ;  /* 0x00e400001304783b */ /* 0x000e280000004200 */
[----:B------:R2:W-:Y:S02]  /*1e0d0*/  STSM.16.M88.4 [R3+0x2000], R12 ;  /* 0x0020000c03007844 */ /* 0x0005e40000000200 */
[----:B--2---:R-:W-:Y:S01]  /*1e0e0*/  IMAD.MOV.U32 R15, RZ, RZ, R11 ;  /* 0x000000ffff0f7224 */ /* 0x004fe200078e000b */
[----:B0-----:R-:W-:-:S02]  /*1e0f0*/  PRMT R8, R4, 0x6420, R5 ;  /* 0x0000642004087816 */ /* 0x001fc40000000005 */
[----:B------:R-:W-:Y:S02]  /*1e100*/  PRMT R9, R4, 0x7531, R5 ;  /* 0x0000753104097816 */ /* 0x000fe40000000005 */
        /* <DEDUP_REMOVED lines=24> */
[----:B------:R-:W0:Y:S01]  /*1e290*/  LDSM.16.MT88.4 R4, [R4+0xc400] ;  /* 0x00c400000404783b */ /* 0x000e220000004200 */
[----:B------:R-:W-:Y:S01]  /*1e2a0*/  VIADD R0, R0, 0x5000 ;  /* 0x0000500000007836 */ /* 0x000fe20000000000 */
[C-C-:B0-----:R-:W-:Y:S02]  /*1e2b0*/  PRMT R12, R4.reuse, 0x6420, R5.reuse ;  /* 0x00006420040c7816 */ /* 0x141fe40000000005 */
[----:B------:R-:W-:Y:S02]  /*1e2c0*/  PRMT R13, R4, 0x7531, R5 ;  /* 0x00007531040d7816 */ /* 0x000fe40000000005 */
[C-C-:B------:R-:W-:Y:S02]  /*1e2d0*/  PRMT R14, R6.reuse, 0x6420, R7.reuse ;  /* 0x00006420060e7816 */ /* 0x140fe40000000007 */
[----:B------:R-:W-:Y:S02]  /*1e2e0*/  PRMT R15, R6, 0x7531, R7 ;  /* 0x00007531060f7816 */ /* 0x000fe40000000007 */
[----:B------:R-:W0:Y:S04]  /*1e2f0*/  LDSM.16.MT88.4 R4, [R19+0x10400] ;  /* 0x010400001304783b */ /* 0x000e280000004200 */
[----:B------:R2:W-:Y:S02]  /*1e300*/  STSM.16.M88.4 [R3+0x4000], R12 ;  /* 0x0040000c03007844 */ /* 0x0005e40000000200 */
[----:B--2---:R-:W-:-:S05]  /*1e310*/  IMAD.MOV.U32 R15, RZ, RZ, R11 ;  /* 0x000000ffff0f7224 */ /* 0x004fca00078e000b */
[----:B------:R-:W-:-:S05]  /*1e320*/  LOP3.LUT R0, R0, R15, RZ, 0xfc, !PT ;  /* 0x0000000f00007212 */ /* 0x000fca00078efcff */
        /* <DEDUP_REMOVED lines=26> */
.L_x_7282:
[----:B------:R-:W1:Y:S01]  /*1e4d0*/  S2R R0, SR_TID.X ;  /* 0x0000000000007919 */ /* 0x000e620000002100 */
[----:B0-----:R0:W-:Y:S01]  /*1e4e0*/  SYNCS.ARRIVE.TRANS64.A1T0 RZ, [R21+URZ+0x28850], RZ ;  /* 0x028850ff15ff79a7 */ /* 0x0011e2000810003f */
[----:B------:R2:W5:Y:S01]  /*1e4f0*/  LDL R6, [R1+0x8] ;  /* 0x0000080001067983 */ /* 0x0005620000100800 */
[----:B-1----:R-:W-:-:S03]  /*1e500*/  LOP3.LUT R2, R0, 0x7f, RZ, 0xc0, !PT ;  /* 0x0000007f00027812 */ /* 0x002fc600078ec0ff */
[----:B------:R-:W3:Y:S01]  /*1e510*/  LDL R0, [R1+0x18] ;  /* 0x0000180001007983 */ /* 0x000ee20000100800 */
[----:B------:R-:W-:Y:S01]  /*1e520*/  BAR.SYNC.DEFER_BLOCKING 0x2, 0x80 ;  /* 0x0082000000007b1d */ /* 0x000fe20000010000 */
[----:B------:R-:W-:-:S13]  /*1e530*/  ISETP.NE.AND P0, PT, R2, RZ, PT ;  /* 0x000000ff0200720c */ /* 0x000fda0003f05270 */
[----:B0-----:R-:W-:-:S05]  /*1e540*/  @!P0 VIADD R21, R21, 0x28880 ;  /* 0x0002888015158836 */ /* 0x001fca0000000000 */
[----:B------:R-:W-:-:S04]  /*1e550*/  @!P0 PRMT R21, RZ, 0x654, R21 ;  /* 0x00000654ff158816 */ /* 0x000fc80000000015 */
[----:B------:R2:W-:Y:S01]  /*1e560*/  @!P0 SYNCS.ARRIVE.TRANS64.RED.A1T0 RZ, [R21+URZ], RZ ;  /* 0x000000ff15ff89a7 */ /* 0x0005e2000810043f */
[C---:B---3--:R-:W-:Y:S01]  /*1e570*/  ISETP.GT.AND P0, PT, R20.reuse, R0, PT ;  /* 0x000000001400720c */ /* 0x048fe20003f04270 */
[----:B------:R-:W-:Y:S01]  /*1e580*/  VIADD R20, R20, 0xffffffff ;  /* 0xffffffff14147836 */ /* 0x000fe20000000000 */
[----:B------:R2:W5:Y:S11]  /*1e590*/  LDL R0, [R1+0x4] ;  /* 0x0000040001007983 */ /* 0x0005760000100800 */
[----:B--2---:R-:W-:Y:S05]  /*1e5a0*/  @P0 BRA `(.L_x_7283) ;  /* 0xffffffec00d80947 */ /* 0x004fea000383ffff */
.L_x_7263:
[----:B------:R-:W2:Y:S01]  /*1e5b0*/  S2R R2, SR_TID.X ;  /* 0x0000000000027919 */ /* 0x000ea20000002100 */
[----:B------:R-:W-:Y:S01]  /*1e5c0*/  BSSY B0, `(.L_x_7284) ;  /* 0x0000011000007945 */ /* 0x000fe20003800000 */
[----:B--2---:R-:W-:-:S04]  /*1e5d0*/  LOP3.LUT R2, R2, 0x7f, RZ, 0xc0, !PT ;  /* 0x0000007f02027812 */ /* 0x004fc800078ec0ff */
[----:B------:R-:W-:-:S13]  /*1e5e0*/  ISETP.NE.AND P0, PT, R2, RZ, PT ;  /* 0x000000ff0200720c */ /* 0x000fda0003f05270 */
[----:B------:R-:W-:Y:S05]  /*1e5f0*/  @P0 BRA `(.L_x_7285) ;  /* 0x0000000000340947 */ /* 0x000fea0003800000 */
[----:B------:R-:W2:Y:S01]  /*1e600*/  S2R R3, SR_LANEID ;  /* 0x0000000000037919 */ /* 0x000ea20000000000 */
[----:B------:R-:W-:Y:S02]  /*1e610*/  VOTEU.ANY UR4, UPT, PT ;  /* 0x0000000000047886 */ /* 0x000fe400038e0100 */
[----:B0----5:R-:W2:Y:S08]  /*1e620*/  FLO.U32 R0, UR4 ;  /* 0x0000000400007d00 */ /* 0x021eb000080e0000 */
[----:B------:R-:W0:Y:S01]  /*1e630*/  POPC R5, UR4 ;  /* 0x0000000400057d09 */ /* 0x000e220008000000 */
[----:B--2---:R-:W-:-:S02]  /*1e640*/  ISETP.EQ.U32.AND P1, PT, R0, R3, PT ;  /* 0x000000030000720c */ /* 0x004fc40003f22070 */
[----:B------:R-:W0:Y:S11]  /*1e650*/  LDC.64 R2, c[0x0][0xc60] ;  /* 0x00031800ff027b82 */ /* 0x000e360000000a00 */
[----:B0-----:R-:W2:Y:S01]  /*1e660*/  @P1 ATOMG.E.ADD.STRONG.GPU PT, R3, desc[UR50][R2.64], R5 ;  /* 0x00000005020319a8 */ /* 0x001ea200081ee1f2 */
[----:B------:R-:W0:Y:S02]  /*1e670*/  S2R R4, SR_LTMASK ;  /* 0x0000000000047919 */ /* 0x000e240000003900 */
[----:B0-----:R-:W-:-:S04]  /*1e680*/  LOP3.LUT R4, R4, UR4, RZ, 0xc0, !PT ;  /* 0x0000000404047c12 */ /* 0x001fc8000f8ec0ff */
[----:B-1----:R-:W0:Y:S01]  /*1e690*/  POPC R7, R4 ;  /* 0x0000000400077309 */ /* 0x002e220000000000 */
[----:B--2---:R-:W0:Y:S02]  /*1e6a0*/  SHFL.IDX PT, R0, R3, R0, 0x1f ;  /* 0x00001f0003007589 */ /* 0x004e2400000e0000 */
[----:B0-----:R-:W-:-:S05]  /*1e6b0*/  IADD3 R0, R0, UR40, R7 ;  /* 0x0000002800007c10 */ /* 0x001fca000fffe007 */
[----:B------:R2:W-:Y:S02]  /*1e6c0*/  STL [R1+0x10], R0 ;  /* 0x0000100001007387 */ /* 0x0005e40000100800 */
.L_x_7285:
[----:B------:R-:W-:Y:S05]  /*1e6d0*/  BSYNC B0 ;  /* 0x0000000000007941 */ /* 0x000fea0003800000 */
.L_x_7284:
[----:B------:R-:W-:-:S06]  /*1e6e0*/  UISETP.NE.AND UP0, UPT, UR39, 0x3, UPT ;  /* 0x000000032700788c */ /* 0x000fcc000bf05270 */
[----:B------:R-:W-:-:S13]  /*1e6f0*/  PLOP3.LUT P1, PT, PT, PT, UP0, 0x80, 0x0 ;  /* 0x000000000000781c */ /* 0x000fda0003f2f008 */
[----:B------:R-:W-:Y:S05]  /*1e700*/  @!P1 BRA `(.L_x_7286) ;  /* 0x0000000000049947 */ /* 0x000fea0003800000 */
[----:B------:R-:W-:Y:S01]  /*1e710*/  BPT.TRAP 0x1 ;  /* 0x000000040000795c */ /* 0x000fe20000300000 */
.L_x_7286:
[----:B------:R-:W3:Y:S04]  /*1e720*/  LDL R3, [R1+0x8] ;  /* 0x0000080001037983 */ /* 0x000ee80000100800 */
[----:B------:R-:W4:Y:S01]  /*1e730*/  LDL R2, [R1+0x4] ;  /* 0x0000040001027983 */ /* 0x000f220000100800 */
[----:B0-2--5:R-:W-:Y:S01]  /*1e740*/  IMAD.U32 R0, RZ, RZ, UR41 ;  /* 0x00000029ff007e24 */ /* 0x025fe2000f8e00ff */
[----:B------:R-:W-:Y:S04]  /*1e750*/  BSSY B0, `(.L_x_7287) ;  /* 0x0000007000007945 */ /* 0x000fe80003800000 */
[----:B------:R-:W-:-:S02]  /*1e760*/  ISETP.NE.AND P2, PT, R0, 0x3, PT ;  /* 0x000000030000780c */ /* 0x000fc40003f45270 */
[----:B---3--:R-:W-:-:S04]  /*1e770*/  LOP3.LUT R0, R3, 0x1, RZ, 0x3c, !PT ;  /* 0x0000000103007812 */ /* 0x008fc800078e3cff */
[----:B------:R-:W-:Y:S01]  /*1e780*/  SHF.L.U32 R0, R0, 0x1f, RZ ;  /* 0x0000001f00007819 */ /* 0x000fe200000006ff */
[----:B----4-:R-:W-:-:S04]  /*1e790*/  IMAD R19, R2, 0x8, R18 ;  /* 0x0000000802137824 */ /* 0x010fc800078e0212 */
[----:B------:R-:W0:Y:S02]  /*1e7a0*/  SYNCS.PHASECHK.TRANS64.TRYWAIT P1, [R19+URZ+0x28870], R0 ;  /* 0x02887000130075a7 */ /* 0x000e24000802017f */
[----:B0-----:R-:W-:Y:S05]  /*1e7b0*/  @!P1 BRA `(.L_x_7288) ;  /* 0x0000002c00549947 */ /* 0x001fea0003800000 */
.L_x_7348:
[----:B------:R-:W-:Y:S05]  /*1e7c0*/  BSYNC B0 ;  /* 0x0000000000007941 */ /* 0x000fea0003800000 */
.L_x_7287:
[----:B------:R-:W-:Y:S05]  /*1e7d0*/  @!P2 BRA `(.L_x_7289) ;  /* 0x000000000004a947 */ /* 0x000fea0003800000 */
[----:B------:R-:W-:Y:S01]  /*1e7e0*/  BPT.TRAP 0x1 ;  /* 0x000000040000795c */ /* 0x000fe20000300000 */
.L_x_7289:
[----:B0-----:R-:W2:Y:S02]  /*1e7f0*/  LDL R0, [R1+0x8] ;  /* 0x0000080001007983 */ /* 0x001ea40000100800 */
[----:B--2---:R-:W-:-:S04]  /*1e800*/  SHF.L.U32 R0, R0, 0x1f, RZ ;  /* 0x0000001f00007819 */ /* 0x004fc800000006ff */
[----:B------:R-:W0:Y:S02]  /*1e810*/  SYNCS.PHASECHK.TRANS64.TRYWAIT P1, [R19+URZ+0x28860], R0 ;  /* 0x02886000130075a7 */ /* 0x000e24000802017f */
[----:B0-----:R-:W-:Y:S05]  /*1e820*/  @!P1 BRA `(.L_x_7290) ;  /* 0x0000002c004c9947 */ /* 0x001fea0003800000 */
.L_x_7349:
[----:B------:R-:W0:Y:S04]  /*1e830*/  LDL R3, [R1+0x4] ;  /* 0x0000040001037983 */ /* 0x000e280000100800 */
[----:B------:R-:W2:Y:S04]  /*1e840*/  LDL R2, [R1] ;  /* 0x0000000001027983 */ /* 0x000ea80000100800 */
[----:B------:R-:W3:Y:S01]  /*1e850*/  LDL R12, [R1+0x20] ;  /* 0x00002000010c7983 */ /* 0x000ee20000100800 */
[----:B------:R-:W-:Y:S05]  /*1e860*/  WARPSYNC.ALL ;  /* 0x0000000000007948 */ /* 0x000fea0003800000 */
[----:B-1----:R-:W1:Y:S01]  /*1e870*/  S2R R9, SR_TID.X ;  /* 0x0000000000097919 */ /* 0x002e620000002100 */
[----:B------:R-:W-:Y:S01]  /*1e880*/  IMAD.MOV.U32 R13, RZ, RZ, 0x40 ;  /* 0x00000040ff0d7424 */ /* 0x000fe200078e00ff */
[----:B------:R-:W4:Y:S01]  /*1e890*/  S2R R14, SR_TID.X ;  /* 0x00000000000e7919 */ /* 0x000f220000002100 */
[----:B-1----:R-:W-:-:S04]  /*1e8a0*/  LOP3.LUT P1, RZ, R9, 0x4, RZ, 0xc0, !PT ;  /* 0x0000000409ff7812 */ /* 0x002fc8000782c0ff */
[----:B------:R-:W-:Y:S02]  /*1e8b0*/  SEL R13, R13, 0xffffffc0, !P1 ;  /* 0xffffffc00d0d7807 */ /* 0x000fe40004800000 */
[----:B----4-:R-:W-:Y:S01]  /*1e8c0*/  LOP3.LUT P1, RZ, R14, 0x4, RZ, 0xc0, !PT ;  /* 0x000000040eff7812 */ /* 0x010fe2000782c0ff */
[----:B0-----:R-:W-:-:S05]  /*1e8d0*/  IMAD R0, R3, 0x6000, RZ ;  /* 0x0000600003007824 */ /* 0x001fca00078e02ff */
[----:B--2---:R-:W-:Y:S02]  /*1e8e0*/  LOP3.LUT R3, R0, R2, RZ, 0xfc, !PT ;  /* 0x0000000200037212 */ /* 0x004fe400078efcff */
[----:B---3--:R-:W-:-:S03]  /*1e8f0*/  IADD3 R0, R18, R0, R12 ;  /* 0x0000000012007210 */ /* 0x008fc60007ffe00c */
[----:B------:R-:W-:Y:S02]  /*1e900*/  IMAD.IADD R2, R18, 0x1, R3 ;  /* 0x0000000112027824 */ /* 0x000fe400078e0203 */
[----:B------:R-:W-:Y:S02]  /*1e910*/  IMAD.MOV.U32 R3, RZ, RZ, 0x20 ;  /* 0x00000020ff037424 */ /* 0x000fe400078e00ff */
[----:B------:R-:W-:Y:S01]  /*1e920*/  IMAD.IADD R17, R13, 0x1, R2 ;  /* 0x000000010d117824 */ /* 0x000fe200078e0202 */
[----:B------:R-:W0:Y:S02]  /*1e930*/  LDSM.16.MT88.4 R4, [R2+0xc400] ;  /* 0x00c400000204783b */ /* 0x000e240000004200 */
[----:B------:R-:W-:-:S04]  /*1e940*/  SEL R3, R3, 0xffffffe0, !P1 ;  /* 0xffffffe003037807 */ /* 0x000fc80004800000 */
[----:B------:R-:W-:Y:S02]  /*1e950*/  IADD3 R3, R3, 0x400, R0 ;  /* 0x0000040003037810 */ /* 0x000fe40007ffe000 */
[C-C-:B0-----:R-:W-:Y:S02]  /*1e960*/  PRMT R8, R4.reuse, 0x6420, R5.reuse ;  /* 0x0000642004087816 */ /* 0x141fe40000000005 */
        /* <DEDUP_REMOVED lines=16> */
[----:B------:R-:W-:Y:S01]  /*1ea70*/  STSM.16.M88.4 [R3], R12 ;  /* 0x0000000c03007844 */ /* 0x000fe20000000200 */
        /* <DEDUP_REMOVED lines=61> */
.L_x_7291:
[----:B------:R-:W2:Y:S01]  /*1ee50*/  LDL.LU R0, [R1+0x4] ;  /* 0x0000040001007983 */ /* 0x000ea20000300800 */
[----:B0-----:R0:W-:Y:S03]  /*1ee60*/  SYNCS.ARRIVE.TRANS64.A1T0 RZ, [R19+URZ+0x28850], RZ ;  /* 0x028850ff13ff79a7 */ /* 0x0011e6000810003f */
[----:B-1----:R-:W3:Y:S01]  /*1ee70*/  LDL.LU R3, [R1+0x8] ;  /* 0x0000080001037983 */ /* 0x002ee20000300800 */
[----:B0-----:R-:W-:-:S05]  /*1ee80*/  @!P0 VIADD R19, R19, 0x28880 ;  /* 0x0002888013138836 */ /* 0x001fca0000000000 */
[----:B------:R-:W-:Y:S01]  /*1ee90*/  @!P0 PRMT R19, RZ, 0x654, R19 ;  /* 0x00000654ff138816 */ /* 0x000fe20000000013 */
[----:B------:R-:W-:Y:S06]  /*1eea0*/  BAR.SYNC.DEFER_BLOCKING 0x2, 0x80 ;  /* 0x0082000000007b1d */ /* 0x000fec0000010000 */
[----:B------:R0:W-:Y:S01]  /*1eeb0*/  @!P0 SYNCS.ARRIVE.TRANS64.RED.A1T0 RZ, [R19+URZ], RZ ;  /* 0x000000ff13ff89a7 */ /* 0x0001e2000810043f */
[----:B--2---:R-:W-:-:S05]  /*1eec0*/  VIADD R0, R0, 0x1 ;  /* 0x0000000100007836 */ /* 0x004fca0000000000 */
[----:B------:R-:W-:-:S04]  /*1eed0*/  ISETP.NE.AND P0, PT, R0, 0x2, PT ;  /* 0x000000020000780c */ /* 0x000fc80003f05270 */
[----:B------:R-:W-:Y:S02]  /*1eee0*/  SEL R2, RZ, 0x1, P0 ;  /* 0x00000001ff027807 */ /* 0x000fe40000000000 */
[----:B------:R-:W-:Y:S02]  /*1eef0*/  SEL R0, R0, RZ, P0 ;  /* 0x000000ff00007207 */ /* 0x000fe40000000000 */
[----:B---3--:R-:W-:-:S03]  /*1ef00*/  LOP3.LUT R3, R3, R2, RZ, 0x3c, !PT ;  /* 0x0000000203037212 */ /* 0x008fc600078e3cff */
[----:B------:R0:W-:Y:S04]  /*1ef10*/  STL [R1+0x4], R0 ;  /* 0x0000040001007387 */ /* 0x0001e80000100800 */
[----:B------:R0:W-:Y:S02]  /*1ef20*/  STL [R1+0x8], R3 ;  /* 0x0000080301007387 */ /* 0x0001e40000100800 */
.L_x_7240:
[----:B------:R-:W-:Y:S05]  /*1ef30*/  BSYNC B7 ;  /* 0x0000000000077941 */ /* 0x000fea0003800000 */
.L_x_7238:
[----:B------:R-:W-:-:S13]  /*1ef40*/  LOP3.LUT P0, RZ, R16, 0x2, RZ, 0xc0, !PT ;  /* 0x0000000210ff7812 */ /* 0x000fda000780c0ff */
[----:B------:R-:W-:Y:S05]  /*1ef50*/  @!P0 BRA `(.L_x_7292) ;  /* 0x0000000000308947 */ /* 0x000fea0003800000 */
[----:B------:R-:W3:Y:S08]  /*1ef60*/  S2UR UR5, SR_CgaCtaId ;  /* 0x00000000000579c3 */ /* 0x000ef00000008800 */
[----:B------:R-:W-:Y:S06]  /*1ef70*/  BAR.SYNC.DEFER_BLOCKING 0x5, 0x180 ;  /* 0x0146000000007b1d */ /* 0x000fec0000010000 */
[----:B------:R-:W-:-:S02]  /*1ef80*/  UMOV UR4, 0x400 ;  /* 0x0000040000047882 */ /* 0x000fc40000000000 */
[----:B---3--:R-:W-:-:S06]  /*1ef90*/  ULEA UR4, UR5, UR4, 0x18 ;  /* 0x0000000405047291 */ /* 0x008fcc000f8ec03f */
[----:B------:R-:W-:-:S05]  /*1efa0*/  IMAD.U32 R18, RZ, RZ, UR4 ;  /* 0x00000004ff127e24 */ /* 0x000fca000f8e00ff */
[----:B-1----:R-:W1:Y:S04]  /*1efb0*/  LDS.128 R4, [R18+0x288d0] ;  /* 0x0288d00012047984 */ /* 0x002e680000000c00 */
[----:B-1----:R1:W-:Y:S01]  /*1efc0*/  STL.64 [R1+0x10], R4 ;  /* 0x0000100401007387 */ /* 0x0023e20000100a00 */
[----:B0-2---:R-:W-:-:S03]  /*1efd0*/  IMAD.MOV.U32 R0, RZ, RZ, R7 ;  /* 0x000000ffff007224 */ /* 0x005fc600078e0007 */
[----:B------:R1:W-:Y:S02]  /*1efe0*/  STL [R1+0x18], R6 ;  /* 0x0000180601007387 */ /* 0x0003e40000100800 */
[----:B------:R-:W-:Y:S01]  /*1eff0*/  R2UR UR42, R0 ;  /* 0x00000000002a72ca */ /* 0x000fe200000e0000 */
[----:B------:R-:W-:Y:S06]  /*1f000*/  BAR.ARV 0x4, 0x180 ;  /* 0x0106000000007b1d */ /* 0x000fec0000002000 */
[----:B------:R-:W-:Y:S08]  /*1f010*/  BRA `(.L_x_7293) ;  /* 0x0000000c00e47947 */ /* 0x000ff00003800000 */
.L_x_7292:
[----:B0-2---:R-:W2:Y:S01]  /*1f020*/  LDL.LU R0, [R1+0x10] ;  /* 0x0000100001007983 */ /* 0x005ea20000300800 */
        /* <DEDUP_REMOVED lines=46> */
.L_x_7296:
        /* <DEDUP_REMOVED lines=38> */
.L_x_7294:
        /* <DEDUP_REMOVED lines=13> */
.L_x_7297:
        /* <DEDUP_REMOVED lines=63> */
.L_x_7298:
        /* <DEDUP_REMOVED lines=64> */
.L_x_7299:
[----:B-1----:R-:W-:-:S05]  /*1fe30*/  LOP3.LUT R3, RZ, R4, RZ, 0x33, !PT ;  /* 0x00000004ff037212 */ /* 0x002fca00078e33ff */
[----:B------:R-:W-:-:S05]  /*1fe40*/  IMAD.IADD R0, R0, 0x1, R3 ;  /* 0x0000000100007824 */ /* 0x000fca00078e0203 */
[----:B------:R1:W-:Y:S01]  /*1fe50*/  STL [R1+0x14], R0 ;  /* 0x0000140001007387 */ /* 0x0003e20000100800 */
[----:B------:R-:W-:Y:S05]  /*1fe60*/  BRA `(.L_x_7300) ;  /* 0x0000000000107947 */ /* 0x000fea0003800000 */
.L_x_7295:
[----:B------:R0:W-:Y:S01]  /*1fe70*/  STL [R1+0x10], R4 ;  /* 0x0000100401007387 */ /* 0x0001e20000100800 */
[----:B------:R-:W-:-:S03]  /*1fe80*/  ULDC UR42, c[0x0][0xc3c] ;  /* 0x00030f00002a7ab9 */ /* 0x000fc60000000800 */
[----:B------:R0:W-:Y:S04]  /*1fe90*/  STL [R1+0x14], RZ ;  /* 0x000014ff01007387 */ /* 0x0001e80000100800 */
[----:B------:R0:W-:Y:S02]  /*1fea0*/  STL [R1+0x18], RZ ;  /* 0x000018ff01007387 */ /* 0x0001e40000100800 */
.L_x_7300:
[----:B0-----:R-:W2:Y:S04]  /*1feb0*/  LDL R2, [R1+0x18] ;  /* 0x0000180001027983 */ /* 0x001ea80000100800 */
[----:B------:R-:W3:Y:S04]  /*1fec0*/  LDL R3, [R1+0x14] ;  /* 0x0000140001037983 */ /* 0x000ee80000100800 */
[----:B------:R-:W4:Y:S01]  /*1fed0*/  LDL R4, [R1+0x10] ;  /* 0x0000100001047983 */ /* 0x000f220000100800 */
[----:B-1----:R-:W0:Y:S02]  /*1fee0*/  S2R R0, SR_TID.X ;  /* 0x0000000000007919 */ /* 0x002e240000002100 */
        /* <DEDUP_REMOVED lines=12> */
.L_x_7293:
[----:B------:R-:W-:Y:S02]  /*1ffb0*/  ULDC UR4, c[0x0][0xc3c] ;  /* 0x00030f0000047ab9 */ /* 0x000fe40000000800 */
[----:B------:R-:W-:-:S06]  /*1ffc0*/  UISETP.GE.AND UP0, UPT, UR42, UR4, UPT ;  /* 0x000000042a00728c */ /* 0x000fcc000bf06270 */
[----:B------:R-:W-:-:S13]  /*1ffd0*/  PLOP3.LUT P0, PT, PT, PT, UP0, 0x80, 0x0 ;  /* 0x000000000000781c */ /* 0x000fda0003f0f008 */
[----:B------:R-:W-:Y:S05]  /*1ffe0*/  @!P0 BRA `(.L_x_7301) ;  /* 0xffffffac00d48947 */ /* 0x000fea000383ffff */
.L_x_7227:
        /* <DEDUP_REMOVED lines=12> */
.L_x_7350:
[----:B------:R-:W-:Y:S05]  /*200b0*/  BSYNC B0 ;  /* 0x0000000000007941 */ /* 0x000fea0003800000 */
.L_x_7302:
[----:B------:R-:W-:-:S03]  /*200c0*/  UMOV UR4, 0xffffffff ;  /* 0xffffffff00047882 */ /* 0x000fc60000000000 */
[----:B------:R-:W-:Y:S05]  /*200d0*/  BRA.DIV UR4, `(.L_x_7304) ;  /* 0x0000001604487947 */ /* 0x000fea000b800000 */
[----:B------:R-:W1:Y:S02]  /*200e0*/  S2R R2, SR_TID.X ;  /* 0x0000000000027919 */ /* 0x000e640000002100 */
[----:B-1----:R-:W-:-:S04]  /*200f0*/  SHF.R.U32.HI R2, RZ, 0x5, R2 ;  /* 0x00000005ff027819 */ /* 0x002fc80000011602 */
[----:B------:R-:W-:-:S05]  /*20100*/  LOP3.LUT R2, R2, 0x3, RZ, 0xc0, !PT ;  /* 0x0000000302027812 */ /* 0x000fca00078ec0ff */
[----:B------:R1:W2:Y:S02]  /*20110*/  SHFL.IDX PT, R14, R2, RZ, 0x1f ;  /* 0x00001fff020e7589 */ /* 0x0002a400000e0000 */
.L_x_7353:
[----:B--2---:R-:W-:Y:S01]  /*20120*/  ISETP.NE.AND P0, PT, R14, RZ, PT ;  /* 0x000000ff0e00720c */ /* 0x004fe20003f05270 */
[----:B------:R-:W-:-:S12]  /*20130*/  BSSY B0, `(.L_x_7305) ;  /* 0x000002e000007945 */ /* 0x000fd80003800000 */
[----:B------:R-:W-:Y:S05]  /*20140*/  @P0 BRA `(.L_x_7306) ;  /* 0x0000000000b00947 */ /* 0x000fea0003800000 */
[----:B------:R-:W-:-:S03]  /*20150*/  UMOV UR4, 0xffffffff ;  /* 0xffffffff00047882 */ /* 0x000fc60000000000 */
[----:B------:R-:W-:Y:S05]  /*20160*/  BRA.DIV UR4, `(.L_x_7307) ;  /* 0x0000001604587947 */ /* 0x000fea000b800000 */
[----:B------:R-:W-:-:S13]  /*20170*/  ELECT P6, URZ, PT ;  /* 0x00000000003f782f */ /* 0x000fda00038c0000 */
.L_x_7356:
[----:B------:R-:W-:Y:S05]  /*20180*/  @!P6 BRA `(.L_x_7306) ;  /* 0x0000000000a0e947 */ /* 0x000fea0003800000 */
[----:B------:R-:W-:-:S06]  /*20190*/  ULOP3.LUT UR4, UR38, 0x2, URZ, 0xfc, !UPT ;  /* 0x0000000226047892 */ /* 0x000fcc000f8efc3f */
[----:B-1----:R-:W-:-:S05]  /*201a0*/  IMAD.U32 R2, RZ, RZ, UR4 ;  /* 0x00000004ff027e24 */ /* 0x002fca000f8e00ff */
[----:B------:R-:W-:-:S13]  /*201b0*/  ISETP.NE.AND P0, PT, R2, 0x3, PT ;  /* 0x000000030200780c */ /* 0x000fda0003f05270 */
[----:B------:R-:W-:Y:S05]  /*201c0*/  @!P0 BRA `(.L_x_7308) ;  /* 0x0000000000048947 */ /* 0x000fea0003800000 */
[----:B------:R-:W-:Y:S01]  /*201d0*/  BPT.TRAP 0x1 ;  /* 0x000000040000795c */ /* 0x000fe20000300000 */
.L_x_7308:
        /* <DEDUP_REMOVED lines=14> */
.L_x_7357:
[----:B------:R-:W1:Y:S02]  /*202c0*/  SYNCS.PHASECHK.TRANS64.TRYWAIT P1, [R7+URZ], R2 ;  /* 0x00000002070075a7 */ /* 0x000e64000802017f */
[----:B-1----:R-:W-:Y:S05]  /*202d0*/  @!P1 BRA `(.L_x_7310) ;  /* 0x0000001400309947 */ /* 0x002fea0003800000 */
.L_x_7358:
[----:B------:R-:W-:Y:S05]  /*202e0*/  @!P0 BRA `(.L_x_7311) ;  /* 0x0000000000048947 */ /* 0x000fea0003800000 */
[----:B------:R-:W-:Y:S01]  /*202f0*/  BPT.TRAP 0x1 ;  /* 0x000000040000795c */ /* 0x000fe20000300000 */
.L_x_7311:
[----:B------:R-:W2:Y:S02]  /*20300*/  LDL.LU R4, [R1+0x4] ;  /* 0x0000040001047983 */ /* 0x000ea40000300800 */
[----:B--2---:R-:W-:-:S04]  /*20310*/  IMAD R4, R4, 0x8, R0 ;  /* 0x0000000804047824 */ /* 0x004fc800078e0200 */
[----:B------:R-:W2:Y:S02]  /*20320*/  SYNCS.PHASECHK.TRANS64.TRYWAIT P1, [R4+URZ+0x28860], R5 ;  /* 0x02886005040075a7 */ /* 0x000ea4000802017f */
[----:B--2---:R-:W-:Y:S05]  /*20330*/  @!P1 BRA `(.L_x_7312) ;  /* 0x00000014002c9947 */ /* 0x004fea0003800000 */
.L_x_7359:
[----:B------:R-:W-:Y:S05]  /*20340*/  @!P0 BRA `(.L_x_7313) ;  /* 0x0000000000048947 */ /* 0x000fea0003800000 */
[----:B------:R-:W-:Y:S01]  /*20350*/  BPT.TRAP 0x1 ;  /* 0x000000040000795c */ /* 0x000fe20000300000 */
.L_x_7313:
[----:B------:R-:W-:-:S04]  /*20360*/  IMAD R3, R3, 0x8, R0 ;  /* 0x0000000803037824 */ /* 0x000fc800078e0200 */
[----:B------:R-:W3:Y:S02]  /*20370*/  SYNCS.PHASECHK.TRANS64.TRYWAIT P1, [R3+URZ+0x28860], R2 ;  /* 0x02886002030075a7 */ /* 0x000ee4000802017f */
[----:B---3--:R-:W-:Y:S05]  /*20380*/  @!P1 BRA `(.L_x_7314) ;  /* 0x00000014002c9947 */ /* 0x008fea0003800000 */
.L_x_7360:
[----:B------:R-:W-:Y:S05]  /*20390*/  @!P0 BRA `(.L_x_7315) ;  /* 0x0000000000048947 */ /* 0x000fea0003800000 */
[----:B------:R-:W-:Y:S01]  /*203a0*/  BPT.TRAP 0x1 ;  /* 0x000000040000795c */ /* 0x000fe20000300000 */
.L_x_7315:
[----:B------:R-:W4:Y:S02]  /*203b0*/  SYNCS.PHASECHK.TRANS64.TRYWAIT P0, [R4+URZ+0x28880], R5 ;  /* 0x02888005040075a7 */ /* 0x000f24000800017f */
[----:B----4-:R-:W-:Y:S05]  /*203c0*/  @!P0 BRA `(.L_x_7316) ;  /* 0x0000001400308947 */ /* 0x010fea0003800000 */
.L_x_7317:
[----:B------:R0:W0:Y:S02]  /*203d0*/  SYNCS.PHASECHK.TRANS64.TRYWAIT P0, [R3+URZ+0x28880], R2 ;  /* 0x02888002030075a7 */ /* 0x000024000800017f */
[----:B0-----:R-:W-:Y:S05]  /*203e0*/  @!P0 NANOSLEEP.SYNCS 0x989680 ;  /* 0x009896800000895d */ /* 0x001fea0003900000 */
[----:B------:R-:W0:Y:S02]  /*203f0*/  @!P0 SYNCS.PHASECHK.TRANS64 P0, [R3+URZ+0x28880], R2 ;  /* 0x02888002030085a7 */ /* 0x000e24000800007f */
[----:B0-----:R-:W-:Y:S05]  /*20400*/  @!P0 BRA `(.L_x_7317) ;  /* 0xfffffffc00f08947 */ /* 0x001fea000383ffff */
.L_x_7306:
[----:B------:R-:W-:Y:S05]  /*20410*/  BSYNC B0 ;  /* 0x0000000000007941 */ /* 0x000fea0003800000 */
.L_x_7305:
[----:B------:R-:W-:Y:S05]  /*20420*/  EXIT ;  /* 0x000000000000794d */ /* 0x000fea0003800000 */
.L_x_7122:
[----:B0-----:R-:W-:-:S04]  /*20430*/  IMAD.U32 R3, RZ, RZ, UR45 ;  /* 0x0000002dff037e24 */ /* 0x001fc8000f8e00ff */
[----:B------:R0:W1:Y:S03]  /*20440*/  SYNCS.PHASECHK.TRANS64.TRYWAIT P1, [R3+URZ+0x28800], R8 ;  /* 0x02880008030075a7 */ /* 0x000066000802017f */
[----:B-1----:R-:W-:Y:S05]  /*20450*/  @!P1 NANOSLEEP.SYNCS 0x989680 ;  /* 0x009896800000995d */ /* 0x002fea0003900000 */
[----:B------:R-:W1:Y:S02]  /*20460*/  @!P1 SYNCS.PHASECHK.TRANS64 P1, [R3+URZ+0x28800], R8 ;  /* 0x02880008030095a7 */ /* 0x000e64000802007f */
[----:B-1----:R-:W-:Y:S05]  /*20470*/  @!P1 BRA `(.L_x_7122) ;  /* 0xfffffffc00ec9947 */ /* 0x002fea000383ffff */
[----:B------:R-:W-:Y:S05]  /*20480*/  BRA `(.L_x_7318) ;  /* 0xfffffe1c00707947 */ /* 0x000fea000383ffff */
.L_x_7126:
[----:B0-----:R0:W2:Y:S02]  /*20490*/  SYNCS.PHASECHK.TRANS64.TRYWAIT P1, [R125+URZ+0x28830], R4 ;  /* 0x028830047d0075a7 */ /* 0x0010a4000802017f */
[----:B--2---:R-:W-:Y:S05]  /*204a0*/  @!P1 NANOSLEEP.SYNCS 0x989680 ;  /* 0x009896800000995d */ /* 0x004fea0003900000 */
[----:B------:R-:W2:Y:S02]  /*204b0*/  @!P1 SYNCS.PHASECHK.TRANS64 P1, [R125+URZ+0x28830], R4 ;  /* 0x028830047d0095a7 */ /* 0x000ea4000802007f */
[----:B--2---:R-:W-:Y:S05]  /*204c0*/  @!P1 BRA `(.L_x_7126) ;  /* 0xfffffffc00f09947 */ /* 0x004fea000383ffff */
[----:B------:R-:W-:Y:S05]  /*204d0*/  BRA `(.L_x_7125) ;  /* 0xfffffe1c009c7947 */ /* 0x000fea000383ffff */
.L_x_7142:
[----:B-1----:R-:W-:-:S04]  /*204e0*/  IMAD.U32 R9, RZ, RZ, UR6 ;  /* 0x00000006ff097e24 */ /* 0x002fc8000f8e00ff */
[----:B------:R1:W2:Y:S03]  /*204f0*/  SYNCS.PHASECHK.TRANS64.TRYWAIT P1, [R9+URZ+0x28830], R8 ;  /* 0x02883008090075a7 */ /* 0x0002a6000802017f */
[----:B--2---:R-:W-:Y:S05]  /*20500*/  @!P1 NANOSLEEP.SYNCS 0x989680 ;  /* 0x009896800000995d */ /* 0x004fea0003900000 */
[----:B------:R-:W2:Y:S02]  /*20510*/  @!P1 SYNCS.PHASECHK.TRANS64 P1, [R9+URZ+0x28830], R8 ;  /* 0x02883008090095a7 */ /* 0x000ea4000802007f */
[----:B--2---:R-:W-:Y:S05]  /*20520*/  @!P1 BRA `(.L_x_7142) ;  /* 0xfffffffc00ec9947 */ /* 0x004fea000383ffff */
[----:B------:R-:W-:Y:S05]  /*20530*/  BRA `(.L_x_7139) ;  /* 0xfffffe6c00bc7947 */ /* 0x000fea000383ffff */
.L_x_7146:
[----:B-1----:R-:W-:-:S04]  /*20540*/  IMAD.U32 R9, RZ, RZ, UR6 ;  /* 0x00000006ff097e24 */ /* 0x002fc8000f8e00ff */
[----:B------:R1:W2:Y:S03]  /*20550*/  SYNCS.PHASECHK.TRANS64.TRYWAIT P1, [R9+URZ+0x28850], R8 ;  /* 0x02885008090075a7 */ /* 0x0002a6000802017f */
[----:B--2---:R-:W-:Y:S05]  /*20560*/  @!P1 NANOSLEEP.SYNCS 0x989680 ;  /* 0x009896800000995d */ /* 0x004fea0003900000 */
[----:B------:R-:W2:Y:S02]  /*20570*/  @!P1 SYNCS.PHASECHK.TRANS64 P1, [R9+URZ+0x28850], R8 ;  /* 0x02885008090095a7 */ /* 0x000ea4000802007f */
[----:B--2---:R-:W-:Y:S05]  /*20580*/  @!P1 BRA `(.L_x_7146) ;  /* 0xfffffffc00ec9947 */ /* 0x004fea000383ffff */
[----:B------:R-:W-:Y:S05]  /*20590*/  BRA `(.L_x_7143) ;  /* 0xfffffe7000347947 */ /* 0x000fea000383ffff */
.L_x_7164:
[----:B-1----:R-:W-:-:S04]  /*205a0*/  IMAD.U32 R7, RZ, RZ, UR6 ;  /* 0x00000006ff077e24 */ /* 0x002fc8000f8e00ff */
[----:B------:R1:W2:Y:S03]  /*205b0*/  SYNCS.PHASECHK.TRANS64.TRYWAIT P1, [R7+URZ+0x28830], R6 ;  /* 0x02883006070075a7 */ /* 0x0002a6000802017f */
[----:B--2---:R-:W-:Y:S05]  /*205c0*/  @!P1 NANOSLEEP.SYNCS 0x989680 ;  /* 0x009896800000995d */ /* 0x004fea0003900000 */
[----:B------:R-:W2:Y:S02]  /*205d0*/  @!P1 SYNCS.PHASECHK.TRANS64 P1, [R7+URZ+0x28830], R6 ;  /* 0x02883006070095a7 */ /* 0x000ea4000802007f */
[----:B--2---:R-:W-:Y:S05]  /*205e0*/  @!P1 BRA `(.L_x_7164) ;  /* 0xfffffffc00ec9947 */ /* 0x004fea000383ffff */
[----:B------:R-:W-:Y:S05]  /*205f0*/  BRA `(.L_x_7161) ;  /* 0xfffffec400807947 */ /* 0x000fea000383ffff */
.L_x_7168:
[----:B-1----:R-:W-:-:S04]  /*20600*/  IMAD.U32 R7, RZ, RZ, UR6 ;  /* 0x00000006ff077e24 */ /* 0x002fc8000f8e00ff */
[----:B------:R1:W2:Y:S03]  /*20610*/  SYNCS.PHASECHK.TRANS64.TRYWAIT P1, [R7+URZ+0x28850], R6 ;  /* 0x02885006070075a7 */ /* 0x0002a6000802017f */
[----:B--2---:R-:W-:Y:S05]  /*20620*/  @!P1 NANOSLEEP.SYNCS 0x989680 ;  /* 0x009896800000995d */ /* 0x004fea0003900000 */
[----:B------:R-:W2:Y:S02]  /*20630*/  @!P1 SYNCS.PHASECHK.TRANS64 P1, [R7+URZ+0x28850], R6 ;  /* 0x02885006070095a7 */ /* 0x000ea4000802007f */
[----:B--2---:R-:W-:Y:S05]  /*20640*/  @!P1 BRA `(.L_x_7168) ;  /* 0xfffffffc00ec9947 */ /* 0x004fea000383ffff */
[----:B------:R-:W-:Y:S05]  /*20650*/  BRA `(.L_x_7165) ;  /* 0xfffffec800047947 */ /* 0x000fea000383ffff */
.L_x_7175:
[----:B-1----:R-:W-:-:S04]  /*20660*/  IMAD.U32 R7, RZ, RZ, UR6 ;  /* 0x00000006ff077e24 */ /* 0x002fc8000f8e00ff */
[----:B------:R1:W2:Y:S03]  /*20670*/  SYNCS.PHASECHK.TRANS64.TRYWAIT P1, [R7+URZ+0x28830], R6 ;  /* 0x02883006070075a7 */ /* 0x0002a6000802017f */
[----:B--2---:R-:W-:Y:S05]  /*20680*/  @!P1 NANOSLEEP.SYNCS 0x989680 ;  /* 0x009896800000995d */ /* 0x004fea0003900000 */
[----:B------:R-:W2:Y:S02]  /*20690*/  @!P1 SYNCS.PHASECHK.TRANS64 P1, [R7+URZ+0x28830], R6 ;  /* 0x02883006070095a7 */ /* 0x000ea4000802007f */
[----:B--2---:R-:W-:Y:S05]  /*206a0*/  @!P1 BRA `(.L_x_7175) ;  /* 0xfffffffc00ec9947 */ /* 0x004fea000383ffff */
[----:B------:R-:W-:Y:S05]  /*206b0*/  BRA `(.L_x_7172) ;  /* 0xfffffef800587947 */ /* 0x000fea000383ffff */
.L_x_7179:
[----:B-1----:R-:W-:-:S04]  /*206c0*/  IMAD.U32 R7, RZ, RZ, UR6 ;  /* 0x00000006ff077e24 */ /* 0x002fc8000f8e00ff */
[----:B------:R1:W2:Y:S03]  /*206d0*/  SYNCS.PHASECHK.TRANS64.TRYWAIT P1, [R7+URZ+0x28850], R6 ;  /* 0x02885006070075a7 */ /* 0x0002a6000802017f */
[----:B--2---:R-:W-:Y:S05]  /*206e0*/  @!P1 NANOSLEEP.SYNCS 0x989680 ;  /* 0x009896800000995d */ /* 0x004fea0003900000 */
[----:B------:R-:W2:Y:S02]  /*206f0*/  @!P1 SYNCS.PHASECHK.TRANS64 P1, [R7+URZ+0x28850], R6 ;  /* 0x02885006070095a7 */ /* 0x000ea4000802007f */
[----:B--2---:R-:W-:Y:S05]  /*20700*/  @!P1 BRA `(.L_x_7179) ;  /* 0xfffffffc00ec9947 */ /* 0x004fea000383ffff */
[----:B------:R-:W-:Y:S05]  /*20710*/  BRA `(.L_x_7176) ;  /* 0xfffffef800dc7947 */ /* 0x000fea000383ffff */
.L_x_7193:
[----:B-1----:R-:W-:-:S04]  /*20720*/  IMAD.U32 R3, RZ, RZ, UR9 ;  /* 0x00000009ff037e24 */ /* 0x002fc8000f8e00ff */
[----:B------:R1:W2:Y:S03]  /*20730*/  SYNCS.PHASECHK.TRANS64.TRYWAIT P1, [R3+URZ+0x28850], R0 ;  /* 0x02885000030075a7 */ /* 0x0002a6000802017f */
[----:B--2---:R-:W-:Y:S05]  /*20740*/  @!P1 NANOSLEEP.SYNCS 0x989680 ;  /* 0x009896800000995d */ /* 0x004fea0003900000 */
[----:B------:R-:W2:Y:S02]  /*20750*/  @!P1 SYNCS.PHASECHK.TRANS64 P1, [R3+URZ+0x28850], R0 ;  /* 0x02885000030095a7 */ /* 0x000ea4000802007f */
[----:B--2---:R-:W-:Y:S05]  /*20760*/  @!P1 BRA `(.L_x_7193) ;  /* 0xfffffffc00ec9947 */ /* 0x004fea000383ffff */
[----:B------:R-:W-:Y:S05]  /*20770*/  BRA `(.L_x_7192) ;  /* 0xffffff4c00487947 */ /* 0x000fea000383ffff */
.L_x_7249:
[----:B------:R-:W-:Y:S02]  /*20780*/  IMAD.MOV.U32 R13, RZ, RZ, R0 ;  /* 0x000000ffff0d7224 */ /* 0x000fe400078e0000 */
[----:B------:R-:W-:Y:S02]  /*20790*/  IMAD.MOV.U32 R12, RZ, RZ, RZ ;  /* 0x000000ffff0c7224 */ /* 0x000fe400078e00ff */
[----:B------:R-:W-:Y:S02]  /*207a0*/  IMAD.MOV.U32 R11, RZ, RZ, 0x1f ;  /* 0x0000001fff0b7424 */ /* 0x000fe400078e00ff */
[----:B------:R-:W-:-:S07]  /*207b0*/  IMAD.MOV.U32 R15, RZ, RZ, -0x1 ;  /* 0xffffffffff0f7424 */ /* 0x000fce00078e00ff */
[----:B01----:R-:W-:Y:S05]  /*207c0*/  WARPSYNC.COLLECTIVE R15, `(.L_x_7319) ;  /* 0x000000000f087348 */ /* 0x003fea0003c00000 */
[----:B------:R2:W3:Y:S02]  /*207d0*/  SHFL.IDX P6, R14, R13, R12, R11 ;  /* 0x0000000c0d0e7389 */ /* 0x0004e400000c000b */
[----:B0123--:R-:W-:Y:S01]  /*207e0*/  ENDCOLLECTIVE ;  /* 0x000000000000791b */ /* 0x00ffe20003800000 */
.L_x_7319:
[----:B------:R-:W-:Y:S05]  /*207f0*/  BRA `(.L_x_7320) ;  /* 0xffffffb800cc7947 */ /* 0x000fea000383ffff */
.L_x_7251:
[----:B------:R-:W-:Y:S01]  /*20800*/  BSSY B0, `(.L_x_7321) ;  /* 0x0000006000007945 */ /* 0x000fe20003800000 */
[----:B------:R-:W-:-:S07]  /*20810*/  IMAD.MOV.U32 R15, RZ, RZ, -0x1 ;  /* 0xffffffffff0f7424 */ /* 0x000fce00078e00ff */
[----:B01----:R-:W-:Y:S05]  /*20820*/  WARPSYNC.COLLECTIVE R15, `(.L_x_7322) ;  /* 0x000000000f0c7348 */ /* 0x003fea0003c00000 */
[----:B------:R-:W-:Y:S02]  /*20830*/  ELECT P6, UR62, PT ;  /* 0x00000000003e782f */ /* 0x000fe400038c0000 */
[----:B------:R-:W-:Y:S01]  /*20840*/  MOV R14, UR62 ;  /* 0x0000003e000e7c02 */ /* 0x000fe20008000f00 */
[----:B01----:R-:W-:Y:S10]  /*20850*/  ENDCOLLECTIVE ;  /* 0x000000000000791b */ /* 0x003ff40003800000 */
.L_x_7322:
[----:B------:R-:W-:Y:S05]  /*20860*/  BSYNC B0 ;  /* 0x0000000000007941 */ /* 0x000fea0003800000 */
.L_x_7321:
[----:B------:R-:W-:Y:S05]  /*20870*/  BRA `(.L_x_7323) ;  /* 0xffffffb800d47947 */ /* 0x000fea000383ffff */
.L_x_7253:
[----:B0-----:R0:W2:Y:S02]  /*20880*/  SYNCS.PHASECHK.TRANS64.TRYWAIT P0, [R2+URZ+0x28880], R4 ;  /* 0x02888004020075a7 */ /* 0x0010a4000800017f */
[----:B--2---:R-:W-:Y:S05]  /*20890*/  @!P0 NANOSLEEP.SYNCS 0x989680 ;  /* 0x009896800000895d */ /* 0x004fea0003900000 */
[----:B------:R-:W2:Y:S02]  /*208a0*/  @!P0 SYNCS.PHASECHK.TRANS64 P0, [R2+URZ+0x28880], R4 ;  /* 0x02888004020085a7 */ /* 0x000ea4000800007f */
[----:B--2---:R-:W-:Y:S05]  /*208b0*/  @!P0 BRA `(.L_x_7253) ;  /* 0xfffffffc00f08947 */ /* 0x004fea000383ffff */
[----:B------:R-:W-:Y:S05]  /*208c0*/  BRA `(.L_x_7324) ;  /* 0xffffffbc00387947 */ /* 0x000fea000383ffff */
.L_x_7255:
[----:B-1----:R1:W2:Y:S02]  /*208d0*/  SYNCS.PHASECHK.TRANS64.TRYWAIT P0, [R2+URZ+0x28840], R4 ;  /* 0x02884004020075a7 */ /* 0x0022a4000800017f */
[----:B--2---:R-:W-:Y:S05]  /*208e0*/  @!P0 NANOSLEEP.SYNCS 0x989680 ;  /* 0x009896800000895d */ /* 0x004fea0003900000 */
[----:B------:R-:W2:Y:S02]  /*208f0*/  @!P0 SYNCS.PHASECHK.TRANS64 P0, [R2+URZ+0x28840], R4 ;  /* 0x02884004020085a7 */ /* 0x000ea4000800007f */
[----:B--2---:R-:W-:Y:S05]  /*20900*/  @!P0 BRA `(.L_x_7255) ;  /* 0xfffffffc00f08947 */ /* 0x004fea000383ffff */
[----:B------:R-:W-:Y:S05]  /*20910*/  BRA `(.L_x_7325) ;  /* 0xffffffbc008c7947 */ /* 0x000fea000383ffff */
.L_x_7259:
[----:B------:R-:W2:Y:S01]  /*20920*/  LDL.LU R11, [R1+0x2c] ;  /* 0x00002c00010b7983 */ /* 0x000ea20000300800 */
[----:B------:R-:W-:Y:S01]  /*20930*/  IMAD.MOV.U32 R13, RZ, RZ, R0 ;  /* 0x000000ffff0d7224 */ /* 0x000fe200078e0000 */
[----:B------:R-:W-:Y:S01]  /*20940*/  LOP3.LUT R7, R7, 0x7f, RZ, 0xc0, !PT ;  /* 0x0000007f07077812 */ /* 0x000fe200078ec0ff */
[----:B------:R-:W-:Y:S02]  /*20950*/  IMAD.MOV.U32 R12, RZ, RZ, RZ ;  /* 0x000000ffff0c7224 */ /* 0x000fe400078e00ff */
[----:B------:R-:W-:Y:S01]  /*20960*/  IMAD.MOV.U32 R15, RZ, RZ, -0x1 ;  /* 0xffffffffff0f7424 */ /* 0x000fe200078e00ff */
[----:B------:R-:W-:-:S05]  /*20970*/  SHF.R.U32.HI R5, RZ, 0x3, R7 ;  /* 0x00000003ff057819 */ /* 0x000fca0000011607 */
[----:B------:R-:W-:-:S04]  /*20980*/  IMAD.IADD R2, R5, 0x1, R19 ;  /* 0x0000000105027824 */ /* 0x000fc800078e0213 */
[C---:B------:R-:W-:Y:S02]  /*20990*/  VIADD R5, R2.reuse, 0x10 ;  /* 0x0000001002057836 */ /* 0x040fe40000000000 */
[----:B--2---:R-:W-:Y:S02]  /*209a0*/  IMAD R3, R11, R8, RZ ;  /* 0x000000080b037224 */ /* 0x004fe400078e02ff */
[----:B------:R-:W-:Y:S02]  /*209b0*/  IMAD.MOV.U32 R11, RZ, RZ, 0x181f ;  /* 0x0000181fff0b7424 */ /* 0x000fe400078e00ff */
[C---:B------:R-:W-:Y:S01]  /*209c0*/  VIADD R8, R2.reuse, 0x60 ;  /* 0x0000006002087836 */ /* 0x040fe20000000000 */
[----:B------:R-:W-:-:S13]  /*209d0*/  ISETP.GE.AND P1, PT, R2, R3, PT ;  /* 0x000000030200720c */ /* 0x000fda0003f26270 */
[----:B-----5:R-:W-:Y:S05]  /*209e0*/  WARPSYNC.COLLECTIVE R15, `(.L_x_7326) ;  /* 0x000000000f087348 */ /* 0x020fea0003c00000 */
[----:B------:R0:W1:Y:S02]  /*209f0*/  SHFL.IDX P6, R14, R13, R12, R11 ;  /* 0x0000000c0d0e7389 */ /* 0x00006400000c000b */
[----:B01---5:R-:W-:Y:S01]  /*20a00*/  ENDCOLLECTIVE ;  /* 0x000000000000791b */ /* 0x023fe20003800000 */
.L_x_7326:
[----:B------:R-:W-:Y:S02]  /*20a10*/  IMAD.MOV.U32 R13, RZ, RZ, R4 ;  /* 0x000000ffff0d7224 */ /* 0x000fe400078e0004 */
[----:B------:R-:W-:-:S07]  /*20a20*/  IMAD.MOV.U32 R6, RZ, RZ, R14 ;  /* 0x000000ffff067224 */ /* 0x000fce00078e000e */
[----:B------:R-:W-:Y:S05]  /*20a30*/  WARPSYNC.COLLECTIVE R15, `(.L_x_7327) ;  /* 0x000000000f087348 */ /* 0x000fea0003c00000 */
[----:B------:R0:W1:Y:S02]  /*20a40*/  SHFL.IDX P6, R14, R13, R12, R11 ;  /* 0x0000000c0d0e7389 */ /* 0x00006400000c000b */
[----:B01----:R-:W-:Y:S01]  /*20a50*/  ENDCOLLECTIVE ;  /* 0x000000000000791b */ /* 0x003fe20003800000 */
.L_x_7327:
[----:B------:R-:W-:Y:S02]  /*20a60*/  IMAD.MOV.U32 R13, RZ, RZ, R0 ;  /* 0x000000ffff0d7224 */ /* 0x000fe400078e0000 */
[----:B------:R-:W-:Y:S02]  /*20a70*/  IMAD.MOV.U32 R12, RZ, RZ, 0x1 ;  /* 0x00000001ff0c7424 */ /* 0x000fe400078e00ff */
[----:B------:R-:W-:-:S07]  /*20a80*/  IMAD.MOV.U32 R7, RZ, RZ, R14 ;  /* 0x000000ffff077224 */ /* 0x000fce00078e000e */
[----:B------:R-:W-:Y:S05]  /*20a90*/  WARPSYNC.COLLECTIVE R15, `(.L_x_7328) ;  /* 0x000000000f087348 */ /* 0x000fea0003c00000 */
[----:B------:R0:W1:Y:S02]  /*20aa0*/  SHFL.IDX P6, R14, R13, R12, R11 ;  /* 0x0000000c0d0e7389 */ /* 0x00006400000c000b */
[----:B01----:R-:W-:Y:S01]  /*20ab0*/  ENDCOLLECTIVE ;  /* 0x000000000000791b */ /* 0x003fe20003800000 */
.L_x_7328:
        /* <DEDUP_REMOVED lines=15> */
.L_x_7329:
[----:B------:R-:W-:Y:S02]  /*20bb0*/  IMAD.MOV.U32 R13, RZ, RZ, R0 ;  /* 0x000000ffff0d7224 */ /* 0x000fe400078e0000 */
[----:B------:R-:W-:Y:S02]  /*20bc0*/  IMAD.MOV.U32 R12, RZ, RZ, 0x2 ;  /* 0x00000002ff0c7424 */ /* 0x000fe400078e00ff */
[----:B------:R-:W-:-:S07]  /*20bd0*/  IMAD.MOV.U32 R5, RZ, RZ, R14 ;  /* 0x000000ffff057224 */ /* 0x000fce00078e000e */
[----:B------:R-:W-:Y:S05]  /*20be0*/  WARPSYNC.COLLECTIVE R15, `(.L_x_7330) ;  /* 0x000000000f087348 */ /* 0x000fea0003c00000 */
[----:B------:R0:W1:Y:S02]  /*20bf0*/  SHFL.IDX P6, R14, R13, R12, R11 ;  /* 0x0000000c0d0e7389 */ /* 0x00006400000c000b */
[----:B01----:R-:W-:Y:S01]  /*20c00*/  ENDCOLLECTIVE ;  /* 0x000000000000791b */ /* 0x003fe20003800000 */
.L_x_7330:
        /* <DEDUP_REMOVED lines=15> */
.L_x_7331:
[----:B------:R-:W-:Y:S02]  /*20d00*/  IMAD.MOV.U32 R13, RZ, RZ, R0 ;  /* 0x000000ffff0d7224 */ /* 0x000fe400078e0000 */
[----:B------:R-:W-:Y:S02]  /*20d10*/  IMAD.MOV.U32 R12, RZ, RZ, 0x3 ;  /* 0x00000003ff0c7424 */ /* 0x000fe400078e00ff */
[----:B------:R-:W-:-:S07]  /*20d20*/  IMAD.MOV.U32 R5, RZ, RZ, R14 ;  /* 0x000000ffff057224 */ /* 0x000fce00078e000e */
[----:B------:R-:W-:Y:S05]  /*20d30*/  WARPSYNC.COLLECTIVE R15, `(.L_x_7332) ;  /* 0x000000000f087348 */ /* 0x000fea0003c00000 */
[----:B------:R0:W1:Y:S02]  /*20d40*/  SHFL.IDX P6, R14, R13, R12, R11 ;  /* 0x0000000c0d0e7389 */ /* 0x00006400000c000b */
[----:B01----:R-:W-:Y:S01]  /*20d50*/  ENDCOLLECTIVE ;  /* 0x000000000000791b */ /* 0x003fe20003800000 */
.L_x_7332:
        /* <DEDUP_REMOVED lines=15> */
.L_x_7333:
[----:B------:R-:W-:Y:S02]  /*20e50*/  IMAD.MOV.U32 R13, RZ, RZ, R0 ;  /* 0x000000ffff0d7224 */ /* 0x000fe400078e0000 */
[----:B------:R-:W-:Y:S02]  /*20e60*/  IMAD.MOV.U32 R12, RZ, RZ, 0x4 ;  /* 0x00000004ff0c7424 */ /* 0x000fe400078e00ff */
[----:B------:R-:W-:-:S07]  /*20e70*/  IMAD.MOV.U32 R5, RZ, RZ, R14 ;  /* 0x000000ffff057224 */ /* 0x000fce00078e000e */
[----:B------:R-:W-:Y:S05]  /*20e80*/  WARPSYNC.COLLECTIVE R15, `(.L_x_7334) ;  /* 0x000000000f087348 */ /* 0x000fea0003c00000 */
[----:B------:R0:W1:Y:S02]  /*20e90*/  SHFL.IDX P6, R14, R13, R12, R11 ;  /* 0x0000000c0d0e7389 */ /* 0x00006400000c000b */
[----:B01----:R-:W-:Y:S01]  /*20ea0*/  ENDCOLLECTIVE ;  /* 0x000000000000791b */ /* 0x003fe20003800000 */
.L_x_7334:
        /* <DEDUP_REMOVED lines=15> */
.L_x_7335:
[----:B------:R-:W-:Y:S02]  /*20fa0*/  IMAD.MOV.U32 R13, RZ, RZ, R0 ;  /* 0x000000ffff0d7224 */ /* 0x000fe400078e0000 */
[----:B------:R-:W-:Y:S02]  /*20fb0*/  IMAD.MOV.U32 R12, RZ, RZ, 0x5 ;  /* 0x00000005ff0c7424 */ /* 0x000fe400078e00ff */
[----:B------:R-:W-:-:S07]  /*20fc0*/  IMAD.MOV.U32 R5, RZ, RZ, R14 ;  /* 0x000000ffff057224 */ /* 0x000fce00078e000e */
[----:B------:R-:W-:Y:S05]  /*20fd0*/  WARPSYNC.COLLECTIVE R15, `(.L_x_7336) ;  /* 0x000000000f087348 */ /* 0x000fea0003c00000 */
[----:B------:R0:W1:Y:S02]  /*20fe0*/  SHFL.IDX P6, R14, R13, R12, R11 ;  /* 0x0000000c0d0e7389 */ /* 0x00006400000c000b */
[----:B01----:R-:W-:Y:S01]  /*20ff0*/  ENDCOLLECTIVE ;  /* 0x000000000000791b */ /* 0x003fe20003800000 */
.L_x_7336:
        /* <DEDUP_REMOVED lines=15> */
.L_x_7337:
[----:B------:R-:W-:Y:S02]  /*210f0*/  IMAD.MOV.U32 R13, RZ, RZ, R0 ;  /* 0x000000ffff0d7224 */ /* 0x000fe400078e0000 */
[----:B------:R-:W-:Y:S02]  /*21100*/  IMAD.MOV.U32 R12, RZ, RZ, 0x6 ;  /* 0x00000006ff0c7424 */ /* 0x000fe400078e00ff */
[----:B------:R-:W-:-:S07]  /*21110*/  IMAD.MOV.U32 R5, RZ, RZ, R14 ;  /* 0x000000ffff057224 */ /* 0x000fce00078e000e */
[----:B------:R-:W-:Y:S05]  /*21120*/  WARPSYNC.COLLECTIVE R15, `(.L_x_7338) ;  /* 0x000000000f087348 */ /* 0x000fea0003c00000 */
[----:B------:R0:W1:Y:S02]  /*21130*/  SHFL.IDX P6, R14, R13, R12, R11 ;  /* 0x0000000c0d0e7389 */ /* 0x00006400000c000b */
[----:B01----:R-:W-:Y:S01]  /*21140*/  ENDCOLLECTIVE ;  /* 0x000000000000791b */ /* 0x003fe20003800000 */
.L_x_7338:
        /* <DEDUP_REMOVED lines=14> */
.L_x_7339:
[----:B------:R-:W-:Y:S02]  /*21230*/  IMAD.MOV.U32 R13, RZ, RZ, R0 ;  /* 0x000000ffff0d7224 */ /* 0x000fe400078e0000 */
[----:B------:R-:W-:Y:S02]  /*21240*/  IMAD.MOV.U32 R12, RZ, RZ, 0x7 ;  /* 0x00000007ff0c7424 */ /* 0x000fe400078e00ff */
[----:B------:R-:W-:-:S07]  /*21250*/  IMAD.MOV.U32 R5, RZ, RZ, R14 ;  /* 0x000000ffff057224 */ /* 0x000fce00078e000e */
[----:B------:R-:W-:Y:S05]  /*21260*/  WARPSYNC.COLLECTIVE R15, `(.L_x_7340) ;  /* 0x000000000f087348 */ /* 0x000fea0003c00000 */
[----:B------:R0:W1:Y:S02]  /*21270*/  SHFL.IDX P6, R14, R13, R12, R11 ;  /* 0x0000000c0d0e7389 */ /* 0x00006400000c000b */
[----:B01----:R-:W-:Y:S01]  /*21280*/  ENDCOLLECTIVE ;  /* 0x000000000000791b */ /* 0x003fe20003800000 */
.L_x_7340:
        /* <DEDUP_REMOVED lines=13> */
.L_x_7341:
[----:B------:R-:W-:Y:S01]  /*21360*/  IMAD.MOV.U32 R4, RZ, RZ, R14 ;  /* 0x000000ffff047224 */ /* 0x000fe200078e000e */
[----:B------:R-:W-:Y:S06]  /*21370*/  BRA `(.L_x_7342) ;  /* 0xffffffbc00d47947 */ /* 0x000fec000383ffff */
.L_x_7262:
[----:B0-----:R0:W2:Y:S02]  /*21380*/  SYNCS.PHASECHK.TRANS64.TRYWAIT P0, [R18+URZ+0x28820], R0 ;  /* 0x02882000120075a7 */ /* 0x0010a4000800017f */
[----:B--2---:R-:W-:Y:S05]  /*21390*/  @!P0 NANOSLEEP.SYNCS 0x989680 ;  /* 0x009896800000895d */ /* 0x004fea0003900000 */
[----:B------:R-:W2:Y:S02]  /*213a0*/  @!P0 SYNCS.PHASECHK.TRANS64 P0, [R18+URZ+0x28820], R0 ;  /* 0x02882000120085a7 */ /* 0x000ea4000800007f */
[----:B--2---:R-:W-:Y:S05]  /*213b0*/  @!P0 BRA `(.L_x_7262) ;  /* 0xfffffffc00f08947 */ /* 0x004fea000383ffff */
[----:B------:R-:W-:Y:S05]  /*213c0*/  BRA `(.L_x_7343) ;  /* 0xffffffc000307947 */ /* 0x000fea000383ffff */
.L_x_7268:
[----:B--2---:R2:W3:Y:S02]  /*213d0*/  SYNCS.PHASECHK.TRANS64.TRYWAIT P0, [R4+URZ+0x28880], R3 ;  /* 0x02888003040075a7 */ /* 0x0044e4000800017f */
[----:B---3--:R-:W-:Y:S05]  /*213e0*/  @!P0 NANOSLEEP.SYNCS 0x989680 ;  /* 0x009896800000895d */ /* 0x008fea0003900000 */
[----:B------:R-:W3:Y:S02]  /*213f0*/  @!P0 SYNCS.PHASECHK.TRANS64 P0, [R4+URZ+0x28880], R3 ;  /* 0x02888003040085a7 */ /* 0x000ee4000800007f */
[----:B---3--:R-:W-:Y:S05]  /*21400*/  @!P0 BRA `(.L_x_7268) ;  /* 0xfffffffc00f08947 */ /* 0x008fea000383ffff */
[----:B------:R-:W-:Y:S05]  /*21410*/  BRA `(.L_x_7344) ;  /* 0xffffffc000e87947 */ /* 0x000fea000383ffff */
.L_x_7273:
[----:B-1----:R1:W3:Y:S02]  /*21420*/  SYNCS.PHASECHK.TRANS64.TRYWAIT P0, [R4+URZ+0x28840], R3 ;  /* 0x02884003040075a7 */ /* 0x0022e4000800017f */
[----:B---3--:R-:W-:Y:S05]  /*21430*/  @!P0 NANOSLEEP.SYNCS 0x989680 ;  /* 0x009896800000895d */ /* 0x008fea0003900000 */
[----:B------:R-:W3:Y:S02]  /*21440*/  @!P0 SYNCS.PHASECHK.TRANS64 P0, [R4+URZ+0x28840], R3 ;  /* 0x02884003040085a7 */ /* 0x000ee4000800007f */
[----:B---3--:R-:W-:Y:S05]  /*21450*/  @!P0 BRA `(.L_x_7273) ;  /* 0xfffffffc00f08947 */ /* 0x008fea000383ffff */
[----:B------:R-:W-:Y:S05]  /*21460*/  BRA `(.L_x_7345) ;  /* 0xffffffc400687947 */ /* 0x000fea000383ffff */
.L_x_7279:
[----:B--2---:R2:W3:Y:S02]  /*21470*/  SYNCS.PHASECHK.TRANS64.TRYWAIT P0, [R21+URZ+0x28870], R2 ;  /* 0x02887002150075a7 */ /* 0x0044e4000800017f */
[----:B---3--:R-:W-:Y:S05]  /*21480*/  @!P0 NANOSLEEP.SYNCS 0x989680 ;  /* 0x009896800000895d */ /* 0x008fea0003900000 */
[----:B------:R-:W3:Y:S02]  /*21490*/  @!P0 SYNCS.PHASECHK.TRANS64 P0, [R21+URZ+0x28870], R2 ;  /* 0x02887002150085a7 */ /* 0x000ee4000800007f */
[----:B---3--:R-:W-:Y:S05]  /*214a0*/  @!P0 BRA `(.L_x_7279) ;  /* 0xfffffffc00f08947 */ /* 0x008fea000383ffff */
[----:B------:R-:W-:Y:S05]  /*214b0*/  BRA `(.L_x_7346) ;  /* 0xffffffc800047947 */ /* 0x000fea000383ffff */
.L_x_7281:
[----:B--2---:R2:W3:Y:S02]  /*214c0*/  SYNCS.PHASECHK.TRANS64.TRYWAIT P0, [R21+URZ+0x28860], R2 ;  /* 0x02886002150075a7 */ /* 0x0044e4000800017f */
[----:B---3--:R-:W-:Y:S05]  /*214d0*/  @!P0 NANOSLEEP.SYNCS 0x989680 ;  /* 0x009896800000895d */ /* 0x008fea0003900000 */
[----:B------:R-:W3:Y:S02]  /*214e0*/  @!P0 SYNCS.PHASECHK.TRANS64 P0, [R21+URZ+0x28860], R2 ;  /* 0x02886002150085a7 */ /* 0x000ee4000800007f */
[----:B---3--:R-:W-:Y:S05]  /*214f0*/  @!P0 BRA `(.L_x_7281) ;  /* 0xfffffffc00f08947 */ /* 0x008fea000383ffff */
[----:B------:R-:W-:Y:S05]  /*21500*/  BRA `(.L_x_7347) ;  /* 0xffffffc8000c7947 */ /* 0x000fea000383ffff */
.L_x_7288:
[----:B0-----:R0:W2:Y:S02]  /*21510*/  SYNCS.PHASECHK.TRANS64.TRYWAIT P1, [R19+URZ+0x28870], R0 ;  /* 0x02887000130075a7 */ /* 0x0010a4000802017f */
[----:B--2---:R-:W-:Y:S05]  /*21520*/  @!P1 NANOSLEEP.SYNCS 0x989680 ;  /* 0x009896800000995d */ /* 0x004fea0003900000 */
[----:B------:R-:W2:Y:S02]  /*21530*/  @!P1 SYNCS.PHASECHK.TRANS64 P1, [R19+URZ+0x28870], R0 ;  /* 0x02887000130095a7 */ /* 0x000ea4000802007f */
[----:B--2---:R-:W-:Y:S05]  /*21540*/  @!P1 BRA `(.L_x_7288) ;  /* 0xfffffffc00f09947 */ /* 0x004fea000383ffff */
[----:B------:R-:W-:Y:S05]  /*21550*/  BRA `(.L_x_7348) ;  /* 0xffffffd000987947 */ /* 0x000fea000383ffff */
.L_x_7290:
[----:B0-----:R0:W2:Y:S02]  /*21560*/  SYNCS.PHASECHK.TRANS64.TRYWAIT P1, [R19+URZ+0x28860], R0 ;  /* 0x02886000130075a7 */ /* 0x0010a4000802017f */
[----:B--2---:R-:W-:Y:S05]  /*21570*/  @!P1 NANOSLEEP.SYNCS 0x989680 ;  /* 0x009896800000995d */ /* 0x004fea0003900000 */
[----:B------:R-:W2:Y:S02]  /*21580*/  @!P1 SYNCS.PHASECHK.TRANS64 P1, [R19+URZ+0x28860], R0 ;  /* 0x02886000130095a7 */ /* 0x000ea4000802007f */
[----:B--2---:R-:W-:Y:S05]  /*21590*/  @!P1 BRA `(.L_x_7290) ;  /* 0xfffffffc00f09947 */ /* 0x004fea000383ffff */
[----:B------:R-:W-:Y:S05]  /*215a0*/  BRA `(.L_x_7349) ;  /* 0xffffffd000a07947 */ /* 0x000fea000383ffff */
.L_x_7303:
[----:B0-----:R0:W1:Y:S02]  /*215b0*/  SYNCS.PHASECHK.TRANS64.TRYWAIT P0, [R0+URZ+0x28820], R3 ;  /* 0x02882003000075a7 */ /* 0x001064000800017f */
[----:B-1----:R-:W-:Y:S05]  /*215c0*/  @!P0 NANOSLEEP.SYNCS 0x989680 ;  /* 0x009896800000895d */ /* 0x002fea0003900000 */
[----:B------:R-:W1:Y:S02]  /*215d0*/  @!P0 SYNCS.PHASECHK.TRANS64 P0, [R0+URZ+0x28820], R3 ;  /* 0x02882003000085a7 */ /* 0x000e64000800007f */
[----:B-1----:R-:W-:Y:S05]  /*215e0*/  @!P0 BRA `(.L_x_7303) ;  /* 0xfffffffc00f08947 */ /* 0x002fea000383ffff */
[----:B------:R-:W-:Y:S05]  /*215f0*/  BRA `(.L_x_7350) ;  /* 0xffffffe800ac7947 */ /* 0x000fea000383ffff */
.L_x_7304:
        /* <DEDUP_REMOVED lines=11> */
.L_x_7352:
[----:B------:R-:W-:Y:S05]  /*216b0*/  BSYNC B0 ;  /* 0x0000000000007941 */ /* 0x000fea0003800000 */
.L_x_7351:
[----:B------:R-:W-:Y:S05]  /*216c0*/  BRA `(.L_x_7353) ;  /* 0xffffffe800947947 */ /* 0x000fea000383ffff */
.L_x_7307:
[----:B------:R-:W-:Y:S01]  /*216d0*/  BSSY B1, `(.L_x_7354) ;  /* 0x0000006000017945 */ /* 0x000fe20003800000 */
[----:B------:R-:W-:-:S07]  /*216e0*/  IMAD.MOV.U32 R15, RZ, RZ, -0x1 ;  /* 0xffffffffff0f7424 */ /* 0x000fce00078e00ff */
[----:B01----:R-:W-:Y:S05]  /*216f0*/  WARPSYNC.COLLECTIVE R15, `(.L_x_7355) ;  /* 0x000000000f0c7348 */ /* 0x003fea0003c00000 */
[----:B------:R-:W-:Y:S02]  /*21700*/  ELECT P6, UR62, PT ;  /* 0x00000000003e782f */ /* 0x000fe400038c0000 */
[----:B------:R-:W-:Y:S01]  /*21710*/  MOV R14, UR62 ;  /* 0x0000003e000e7c02 */ /* 0x000fe20008000f00 */
[----:B01----:R-:W-:Y:S10]  /*21720*/  ENDCOLLECTIVE ;  /* 0x000000000000791b */ /* 0x003ff40003800000 */
.L_x_7355:
[----:B------:R-:W-:Y:S05]  /*21730*/  BSYNC B1 ;  /* 0x0000000000017941 */ /* 0x000fea0003800000 */
.L_x_7354:
[----:B------:R-:W-:Y:S05]  /*21740*/  BRA `(.L_x_7356) ;  /* 0xffffffe8008c7947 */ /* 0x000fea000383ffff */
.L_x_7309:
[----:B0-----:R0:W1:Y:S02]  /*21750*/  SYNCS.PHASECHK.TRANS64.TRYWAIT P1, [R6+URZ], R5 ;  /* 0x00000005060075a7 */ /* 0x001064000802017f */
[----:B-1----:R-:W-:Y:S05]  /*21760*/  @!P1 NANOSLEEP.SYNCS 0x989680 ;  /* 0x009896800000995d */ /* 0x002fea0003900000 */
[----:B------:R-:W1:Y:S02]  /*21770*/  @!P1 SYNCS.PHASECHK.TRANS64 P1, [R6+URZ], R5 ;  /* 0x00000005060095a7 */ /* 0x000e64000802007f */
[----:B-1----:R-:W-:Y:S05]  /*21780*/  @!P1 BRA `(.L_x_7309) ;  /* 0xfffffffc00f09947 */ /* 0x002fea000383ffff */
[----:B------:R-:W-:Y:S05]  /*21790*/  BRA `(.L_x_7357) ;  /* 0xffffffe800c87947 */ /* 0x000fea000383ffff */
.L_x_7310:
[----:B-1----:R1:W2:Y:S02]  /*217a0*/  SYNCS.PHASECHK.TRANS64.TRYWAIT P1, [R7+URZ], R2 ;  /* 0x00000002070075a7 */ /* 0x0022a4000802017f */
[----:B--2---:R-:W-:Y:S05]  /*217b0*/  @!P1 NANOSLEEP.SYNCS 0x989680 ;  /* 0x009896800000995d */ /* 0x004fea0003900000 */
[----:B------:R-:W2:Y:S02]  /*217c0*/  @!P1 SYNCS.PHASECHK.TRANS64 P1, [R7+URZ], R2 ;  /* 0x00000002070095a7 */ /* 0x000ea4000802007f */
[----:B--2---:R-:W-:Y:S05]  /*217d0*/  @!P1 BRA `(.L_x_7310) ;  /* 0xfffffffc00f09947 */ /* 0x004fea000383ffff */
[----:B------:R-:W-:Y:S05]  /*217e0*/  BRA `(.L_x_7358) ;  /* 0xffffffe800bc7947 */ /* 0x000fea000383ffff */
.L_x_7312:
[----:B--2---:R2:W3:Y:S02]  /*217f0*/  SYNCS.PHASECHK.TRANS64.TRYWAIT P1, [R4+URZ+0x28860], R5 ;  /* 0x02886005040075a7 */ /* 0x0044e4000802017f */
[----:B---3--:R-:W-:Y:S05]  /*21800*/  @!P1 NANOSLEEP.SYNCS 0x989680 ;  /* 0x009896800000995d */ /* 0x008fea0003900000 */
[----:B------:R-:W3:Y:S02]  /*21810*/  @!P1 SYNCS.PHASECHK.TRANS64 P1, [R4+URZ+0x28860], R5 ;  /* 0x02886005040095a7 */ /* 0x000ee4000802007f */
[----:B---3--:R-:W-:Y:S05]  /*21820*/  @!P1 BRA `(.L_x_7312) ;  /* 0xfffffffc00f09947 */ /* 0x008fea000383ffff */
[----:B------:R-:W-:Y:S05]  /*21830*/  BRA `(.L_x_7359) ;  /* 0xffffffe800c07947 */ /* 0x000fea000383ffff */
.L_x_7314:
[----:B---3--:R3:W4:Y:S02]  /*21840*/  SYNCS.PHASECHK.TRANS64.TRYWAIT P1, [R3+URZ+0x28860], R2 ;  /* 0x02886002030075a7 */ /* 0x008724000802017f */
[----:B----4-:R-:W-:Y:S05]  /*21850*/  @!P1 NANOSLEEP.SYNCS 0x989680 ;  /* 0x009896800000995d */ /* 0x010fea0003900000 */
[----:B------:R-:W4:Y:S02]  /*21860*/  @!P1 SYNCS.PHASECHK.TRANS64 P1, [R3+URZ+0x28860], R2 ;  /* 0x02886002030095a7 */ /* 0x000f24000802007f */
[----:B----4-:R-:W-:Y:S05]  /*21870*/  @!P1 BRA `(.L_x_7314) ;  /* 0xfffffffc00f09947 */ /* 0x010fea000383ffff */
[----:B------:R-:W-:Y:S05]  /*21880*/  BRA `(.L_x_7360) ;  /* 0xffffffe800c07947 */ /* 0x000fea000383ffff */
.L_x_7316:
[----:B----4-:R4:W0:Y:S02]  /*21890*/  SYNCS.PHASECHK.TRANS64.TRYWAIT P0, [R4+URZ+0x28880], R5 ;  /* 0x02888005040075a7 */ /* 0x010824000800017f */
[----:B0-----:R-:W-:Y:S05]  /*218a0*/  @!P0 NANOSLEEP.SYNCS 0x989680 ;  /* 0x009896800000895d */ /* 0x001fea0003900000 */
[----:B------:R-:W0:Y:S02]  /*218b0*/  @!P0 SYNCS.PHASECHK.TRANS64 P0, [R4+URZ+0x28880], R5 ;  /* 0x02888005040085a7 */ /* 0x000e24000800007f */
[----:B0-----:R-:W-:Y:S05]  /*218c0*/  @!P0 BRA `(.L_x_7316) ;  /* 0xfffffffc00f08947 */ /* 0x001fea000383ffff */
[----:B------:R-:W-:Y:S05]  /*218d0*/  BRA `(.L_x_7317) ;  /* 0xffffffe800bc7947 */ /* 0x000fea000383ffff */
.L_x_7361:
        /* <DEDUP_REMOVED lines=10> */
.L_x_13360:


//--------------------- .text._ZN7cutlass13device_kernelIN5flash11enable_sm90INS1_16FlashAttnFwdSm90INS1_25CollectiveMainloopFwdSm90ILi2EN4cute5tupleIJNS5_1CILi1EEES8_S8_EEENS6_IJNS7_ILi128EEENS7_ILi192EEESA_EEELi128ENS_12float_e4m3_tEfNS_4arch4Sm90ELb0ELb1ELb1ELb1ELb0ELb1ELb0ELb1ELb1ELb1ELb1ELb0EEENS1_21CollectiveEpilogueFwdINS6_IJSA_SA_SB_EEES9_NS_10bfloat16_tESF_Li256ELb1ELb1ELb1ELb1EEENS1_36VarlenDynamicPersistentTileSchedulerILi128ELi192ELi256ELi128ELb1ELb1ELb1ELb1ELb0ELb1EEEEEEEEEvNT_6ParamsE --------------------------
	.section	.text._ZN7cutlass13device_kernelIN5flash11enable_sm90INS1_16FlashAttnFwdSm90INS1_25CollectiveMainloopFwdSm90ILi2EN4cute5tupleIJNS5_1CILi1EEES8_S8_EEENS6_IJNS7_ILi128EEENS7_ILi192EEESA_EEELi128ENS_12float_e4m3_tEfNS_4arch4Sm90ELb0ELb1ELb1ELb1ELb0ELb1ELb0ELb1ELb1ELb1ELb1ELb0EEENS1_21CollectiveEpilogueFwdINS6_IJSA_SA_SB_EEES9_NS_10bfloat16_tESF_Li256ELb1ELb1ELb1ELb1EEENS1_36VarlenDynamicPersistentTileSchedulerILi128ELi192ELi256ELi128ELb1ELb1ELb1ELb1ELb0ELb1EEEEEEEEEvNT_6ParamsE,"ax",@progbits
	.align	128
.text._ZN7cutlass13device_kernelIN5flash11enable_sm90INS1_16FlashAttnFwdSm90INS1_25CollectiveMainloopFwdSm90ILi2EN4cute5tupleIJNS5_1CILi1EEES8_S8_EEENS6_IJNS7_ILi128EEENS7_ILi192EEESA_EEELi128ENS_12float_e4m3_tEfNS_4arch4Sm90ELb0ELb1ELb1ELb1ELb0ELb1ELb0ELb1ELb1ELb1ELb1ELb0EEENS1_21CollectiveEpilogueFwdINS6_IJSA_SA_SB_EEES9_NS_10bfloat16_tESF_Li256ELb1ELb1ELb1ELb1EEENS1_36VarlenDynamicPersistentTileSchedulerILi128ELi192ELi256ELi128ELb1ELb1ELb1ELb1ELb0ELb1EEEEEEEEEvNT_6ParamsE:
        .type           _ZN7cutlass13device_kernelIN5flash11enable_sm90INS1_16FlashAttnFwdSm90INS1_25CollectiveMainloopFwdSm90ILi2EN4cute5tupleIJNS5_1CILi1EEES8_S8_EEENS6_IJNS7_ILi128EEENS7_ILi192EEESA_EEELi128ENS_12float_e4m3_tEfNS_4arch4Sm90ELb0ELb1ELb1ELb1ELb0ELb1ELb0ELb1ELb1ELb1ELb1ELb0EEENS1_21CollectiveEpilogueFwdINS6_IJSA_SA_SB_EEES9_NS_10bfloat16_tESF_Li256ELb1ELb1ELb1ELb1EEENS1_36VarlenDynamicPersistentTileSchedulerILi128ELi192ELi256ELi128ELb1ELb1ELb1ELb1ELb0ELb1EEEEEEEEEvNT_6ParamsE,@function
        .size           _ZN7cutlass13device_kernelIN5flash11enable_sm90INS1_16FlashAttnFwdSm90INS1_25CollectiveMainloopFwdSm90ILi2EN4cute5tupleIJNS5_1CILi1EEES8_S8_EEENS6_IJNS7_ILi128EEENS7_ILi192EEESA_EEELi128ENS_12float_e4m3_tEfNS_4arch4Sm90ELb0ELb1ELb1ELb1ELb0ELb1ELb0ELb1ELb1ELb1ELb1ELb0EEENS1_21CollectiveEpilogueFwdINS6_IJSA_SA_SB_EEES9_NS_10bfloat16_tESF_Li256ELb1ELb1ELb1ELb1EEENS1_36VarlenDynamicPersistentTileSchedulerILi128ELi192ELi256ELi128ELb1ELb1ELb1ELb1ELb0ELb1EEEEEEEEEvNT_6ParamsE,(.L_x_13361 - _ZN7cutlass13device_kernelIN5flash11enable_sm90INS1_16FlashAttnFwdSm90INS1_25CollectiveMainloopFwdSm90ILi2EN4cute5tupleIJNS5_1CILi1EEES8_S8_EEENS6_IJNS7_ILi128EEENS7_ILi192EEESA_EEELi128ENS_12float_e4m3_tEfNS_4arch4Sm90ELb0ELb1ELb1ELb1ELb0ELb1ELb0ELb1ELb1ELb1ELb1ELb0EEENS1_21CollectiveEpilogueFwdINS6_IJSA_SA_SB_EEES9_NS_10bfloat16_tESF_Li256ELb1ELb1ELb1ELb1EEENS1_36VarlenDynamicPersistentTileSchedulerILi128ELi192ELi256ELi128ELb1ELb1ELb1ELb1ELb0ELb1EEEEEEEEEvNT_6ParamsE)
        .other          _ZN7cutlass13device_kernelIN5flash11enable_sm90INS1_16FlashAttnFwdSm90INS1_25CollectiveMainloopFwdSm90ILi2EN4cute5tupleIJNS5_1CILi1EEES8_S8_EEENS6_IJNS7_ILi128EEENS7_ILi192EEESA_EEELi128ENS_12float_e4m3_tEfNS_4arch4Sm90ELb0ELb1ELb1ELb1ELb0ELb1ELb0ELb1ELb1ELb1ELb1ELb0EEENS1_21CollectiveEpilogueFwdINS6_IJSA_SA_SB_EEES9_NS_10bfloat16_tESF_Li256ELb1ELb1ELb1ELb1EEENS1_36VarlenDynamicPersistentTileSchedulerILi128ELi192ELi256ELi128ELb1ELb1ELb1ELb1ELb0ELb1EEEEEEEEEvNT_6ParamsE,@"STO_CUDA_ENTRY STV_DEFAULT"
_ZN7cutlass13device_kernelIN5flash11enable_sm90INS1_16FlashAttnFwdSm90INS1_25CollectiveMainloopFwdSm90ILi2EN4cute5tupleIJNS5_1CILi1EEES8_S8_EEENS6_IJNS7_ILi128EEENS7_ILi192EEESA_EEELi128ENS_12float_e4m3_tEfNS_4arch4Sm90ELb0ELb1ELb1ELb1ELb0ELb1ELb0ELb1ELb1ELb1ELb1ELb0EEENS1_21CollectiveEpilogueFwdINS6_IJSA_SA_SB_EEES9_NS_10bfloat16_tESF_Li256ELb1ELb1ELb1ELb1EEENS1_36VarlenDynamicPersistentTileSchedulerILi128ELi192ELi256ELi128ELb1ELb1ELb1ELb1ELb0ELb1EEEEEEEEEvNT_6ParamsE:
        /* <DEDUP_REMOVED lines=24> */
.L_x_7363:
[----:B------:R-:W-:Y:S05]  /*0180*/  BSYNC B0 ;  /* 0x0000000000007941 */ /* 0x000fea0003800000 */
.L_x_7362:
        /* <DEDUP_REMOVED lines=41> */
.L_x_7364:
        /* <DEDUP_REMOVED lines=22> */
.L_x_7365:
        /* <DEDUP_REMOVED lines=18> */
.L_x_7366:
        /* <DEDUP_REMOVED lines=22> */
.L_x_7367:
        /* <DEDUP_REMOVED lines=22> */
.L_x_7368:
        /* <DEDUP_REMOVED lines=8> */
.L_x_7371:
[----:B------:R-:W-:-:S08]  /*09e0*/  NOP ;  /* 0x0000000000007918 */ /* 0x000fd00000000000 */
[----:B------:R-:W0:Y:S02]  /*09f0*/  USETMAXREG.TRY_ALLOC.CTAPOOL UP0, 0xf0 ;  /* 0x000000f0000079c8 */ /* 0x000e240008000600 */
[----:B0-----:R-:W-:-:S13]  /*0a00*/  PLOP3.LUT P0, PT, PT, PT, UP0, 0x80, 0x0 ;  /* 0x000000000000781c */ /* 0x001fda0003f0f008 */
[----:B------:R-:W-:Y:S05]  /*0a10*/  @!P0 BRA `(.L_x_7371) ;  /* 0xfffffffc00f08947 */ /* 0x000fea000383ffff */
[----:B------:R-:W0:Y:S01]  /*0a20*/  S2R R0, SR_TID.X ;  /* 0x0000000000007919 */ /* 0x000e220000002100 */
[----:B------:R-:W1:Y:S01]  /*0a30*/  S2UR UR40, SR_CgaCtaId ;  /* 0x00000000002879c3 */ /* 0x000e620000008800 */
[----:B------:R-:W-:Y:S01]  /*0a40*/  UMOV UR4, 0x400 ;  /* 0x0000040000047882 */ /* 0x000fe20000000000 */
[----:B------:R-:W-:-:S06]  /*0a50*/  LOP3.LUT R17, R17, 0xffffbfff, RZ, 0xc0, !PT ;  /* 0xffffbfff11117812 */ /* 0x000fcc00078ec0ff */
[----:B------:R-:W-:Y:S06]  /*0a60*/  BAR.ARV 0x8, 0x180 ;  /* 0x0206000000007b1d */ /* 0x000fec0000002000 */
[----:B-1----:R-:W-:-:S06]  /*0a70*/  ULEA UR4, UR40, UR4, 0x18 ;  /* 0x0000000428047291 */ /* 0x002fcc000f8ec03f */
[----:B------:R-:W-:Y:S01]  /*0a80*/  IMAD.U32 R18, RZ, RZ, UR4 ;  /* 0x00000004ff127e24 */ /* 0x000fe2000f8e00ff */
[----:B0-----:R-:W-:Y:S01]  /*0a90*/  SHF.R.U32.HI R0, RZ, 0x7, R0 ;  /* 0x00000007ff007819 */ /* 0x001fe20000011600 */
[----:B------:R-:W-:-:S03]  /*0aa0*/  ULDC UR4, c[0x0][0xc3c] ;  /* 0x00030f0000047ab9 */ /* 0x000fc60000000800 */
[----:B------:R-:W-:-:S13]  /*0ab0*/  ISETP.NE.AND P0, PT, R0, 0x1, PT ;  /* 0x000000010000780c */ /* 0x000fda0003f05270 */
[----:B------:R-:W-:Y:S01]  /*0ac0*/  @P0 LOP3.LUT R17, R17, 0x4000, RZ, 0xfc, !PT ;  /* 0x0000400011110812 */ /* 0x000fe200078efcff */
[----:B------:R-:W-:Y:S08]  /*0ad0*/  @!P0 BAR.ARV 0x9, 0x100 ;  /* 0x0244000000008b1d */ /* 0x000ff00000002000 */
[----:B------:R-:W-:Y:S06]  /*0ae0*/  BAR.SYNC.DEFER_BLOCKING 0x5, 0x180 ;  /* 0x0146000000007b1d */ /* 0x000fec0000010000 */
[----:B------:R-:W0:Y:S02]  /*0af0*/  LDS.128 R220, [R18+0x288d0] ;  /* 0x0288d00012dc7984 */ /* 0x000e240000000c00 */
[----:B------:R-:W-:Y:S06]  /*0b00*/  BAR.ARV 0x4, 0x180 ;  /* 0x0106000000007b1d */ /* 0x000fec0000002000 */
[----:B0-----:R-:W-:-:S13]  /*0b10*/  ISETP.GE.AND P0, PT, R223, UR4, PT ;  /* 0x00000004df007c0c */ /* 0x001fda000bf06270 */
[----:B------:R-:W-:Y:S05]  /*0b20*/  @P0 BRA `(.L_x_7372) ;  /* 0x000002fc000c0947 */ /* 0x000fea0003800000 */
[----:B------:R-:W0:Y:S01]  /*0b30*/  S2R R0, SR_TID.X ;  /* 0x0000000000007919 */ /* 0x000e220000002100 */
[----:B------:R-:W-:Y:S01]  /*0b40*/  IMAD.MOV.U32 R19, RZ, RZ, RZ ;  /* 0x000000ffff137224 */ /* 0x000fe200078e00ff */
[----:B------:R-:W-:Y:S01]  /*0b50*/  ULOP3.LUT UR41, UR36, 0x1, URZ, 0xfc, !UPT ;  /* 0x0000000124297892 */ /* 0x000fe2000f8efc3f */
[----:B------:R-:W-:Y:S01]  /*0b60*/  IMAD.MOV.U32 R218, RZ, RZ, RZ ;  /* 0x000000ffffda7224 */ /* 0x000fe200078e00ff */
[----:B------:R-:W-:Y:S01]  /*0b70*/  UMOV UR37, URZ ;  /* 0x0000003f00257c82 */ /* 0x000fe20008000000 */
[----:B------:R-:W-:Y:S02]  /*0b80*/  IMAD.MOV.U32 R211, RZ, RZ, RZ ;  /* 0x000000ffffd37224 */ /* 0x000fe400078e00ff */
[----:B------:R-:W-:Y:S02]  /*0b90*/  IMAD.MOV.U32 R212, RZ, RZ, RZ ;  /* 0x000000ffffd47224 */ /* 0x000fe400078e00ff */
[----:B0-----:R-:W-:-:S05]  /*0ba0*/  VIADD R12, R0, 0xffffff80 ;  /* 0xffffff80000c7836 */ /* 0x001fca0000000000 */
[----:B------:R-:W-:-:S04]  /*0bb0*/  SHF.R.S32.HI R0, RZ, 0x1f, R12 ;  /* 0x0000001fff007819 */ /* 0x000fc8000001140c */
[----:B------:R-:W-:-:S04]  /*0bc0*/  LEA.HI R2, R0, R12, RZ, 0x7 ;  /* 0x0000000c00027211 */ /* 0x000fc800078f38ff */
[----:B------:R-:W-:Y:S02]  /*0bd0*/  LOP3.LUT R3, R2, 0xffffff80, RZ, 0xc0, !PT ;  /* 0xffffff8002037812 */ /* 0x000fe400078ec0ff */
[----:B------:R-:W-:-:S03]  /*0be0*/  SHF.R.S32.HI R13, RZ, 0x7, R2 ;  /* 0x00000007ff0d7819 */ /* 0x000fc60000011402 */
[----:B------:R-:W-:-:S05]  /*0bf0*/  IMAD.IADD R10, R12, 0x1, -R3 ;  /* 0x000000010c0a7824 */ /* 0x000fca00078e0a03 */
[----:B------:R-:W-:-:S04]  /*0c00*/  SHF.R.S32.HI R8, RZ, 0x1f, R10 ;  /* 0x0000001fff087819 */ /* 0x000fc8000001140a */
[CC--:B------:R-:W-:Y:S02]  /*0c10*/  LEA.HI R9, R8.reuse, R10.reuse, RZ, 0x2 ;  /* 0x0000000a08097211 */ /* 0x0c0fe400078f10ff */
[----:B------:R-:W-:Y:S02]  /*0c20*/  LEA.HI R8, R8, R10, RZ, 0x5 ;  /* 0x0000000a08087211 */ /* 0x000fe400078f28ff */
        /* <DEDUP_REMOVED lines=11> */
[----:B------:R-:W-:Y:S01]  /*0ce0*/  LEA.HI R4, R4, R7, RZ, 0x1 ;  /* 0x0000000704047211 */ /* 0x000fe200078f08ff */
[----:B------:R-:W-:Y:S01]  /*0cf0*/  IMAD R11, R8, 0x10, R11 ;  /* 0x00000010080b7824 */ /* 0x000fe200078e020b */
[----:B------:R-:W-:Y:S01]  /*0d00*/  LEA.HI R6, R2, R13, RZ, 0x1 ;  /* 0x0000000d02067211 */ /* 0x000fe200078f08ff */
[----:B------:R-:W-:Y:S01]  /*0d10*/  IMAD.IADD R2, R12, 0x1, -R5 ;  /* 0x000000010c027824 */ /* 0x000fe200078e0a05 */
[----:B------:R-:W-:-:S02]  /*0d20*/  LOP3.LUT R4, R4, 0x1ffffffe, RZ, 0xc0, !PT ;  /* 0x1ffffffe04047812 */ /* 0x000fc400078ec0ff */
[----:B------:R-:W-:Y:S02]  /*0d30*/  LOP3.LUT R227, R3, 0xfffffc00, RZ, 0xc0, !PT ;  /* 0xfffffc0003e37812 */ /* 0x000fe400078ec0ff */
[----:B------:R-:W-:Y:S01]  /*0d40*/  LOP3.LUT R6, R6, 0x3fffffe, RZ, 0xc0, !PT ;  /* 0x03fffffe06067812 */ /* 0x000fe200078ec0ff */
[----:B------:R-:W-:Y:S01]  /*0d50*/  IMAD.IADD R4, R7, 0x1, -R4 ;  /* 0x0000000107047824 */ /* 0x000fe200078e0a04 */
[----:B------:R-:W-:Y:S01]  /*0d60*/  LOP3.LUT R9, R9, 0x7ffffffc, RZ, 0xc0, !PT ;  /* 0x7ffffffc09097812 */ /* 0x000fe200078ec0ff */
[----:B------:R-:W-:Y:S02]  /*0d70*/  IMAD R3, R2, 0x40, R227 ;  /* 0x0000004002037824 */ /* 0x000fe400078e02e3 */
[----:B------:R-:W-:Y:S02]  /*0d80*/  IMAD.IADD R6, R13, 0x1, -R6 ;  /* 0x000000010d067824 */ /* 0x000fe400078e0a06 */
[----:B------:R-:W-:Y:S01]  /*0d90*/  IMAD R2, R4, 0x8, R3 ;  /* 0x0000000804027824 */ /* 0x000fe200078e0203 */
[----:B------:R-:W-:Y:S01]  /*0da0*/  LEA.HI R3, R0, R12, RZ, 0x3 ;  /* 0x0000000c00037211 */ /* 0x000fe200078f18ff */
[----:B------:R-:W-:-:S02]  /*0db0*/  IMAD R6, R6, 0x40, R11 ;  /* 0x0000004006067824 */ /* 0x000fc400078e020b */
[----:B------:R-:W-:Y:S01]  /*0dc0*/  IMAD.IADD R9, R10, 0x1, -R9 ;  /* 0x000000010a097824 */ /* 0x000fe200078e0a09 */
[----:B------:R0:W-:Y:S01]  /*0dd0*/  STL [R1+0x34], R2 ;  /* 0x0000340201007387 */ /* 0x0001e20000100800 */
[----:B------:R-:W-:Y:S02]  /*0de0*/  LOP3.LUT R236, R3, 0xfffffff8, RZ, 0xc0, !PT ;  /* 0xfffffff803ec7812 */ /* 0x000fe400078ec0ff */
[----:B------:R-:W-:Y:S01]  /*0df0*/  IMAD.SHL.U32 R217, R9, 0x2, RZ ;  /* 0x0000000209d97824 */ /* 0x000fe200078e00ff */
[----:B------:R1:W-:Y:S02]  /*0e00*/  STL [R1+0x30], R6 ;  /* 0x0000300601007387 */ /* 0x0003e40000100800 */
[----:B------:R-:W-:Y:S01]  /*0e10*/  IMAD.IADD R236, R12, 0x1, -R236 ;  /* 0x000000010cec7824 */ /* 0x000fe200078e0aec */
[----:B0-----:R-:W-:-:S04]  /*0e20*/  LEA.HI R2, R0, R12, RZ, 0x2 ;  /* 0x0000000c00027211 */ /* 0x001fc800078f10ff */
[----:B------:R-:W-:Y:S02]  /*0e30*/  LOP3.LUT R0, R2, 0xfffffffc, RZ, 0xc0, !PT ;  /* 0xfffffffc02007812 */ /* 0x000fe400078ec0ff */
[--C-:B------:R-:W-:Y:S02]  /*0e40*/  SHF.R.S32.HI R210, RZ, 0x2, R2.reuse ;  /* 0x00000002ffd27819 */ /* 0x100fe40000011402 */
[----:B------:R-:W-:Y:S01]  /*0e50*/  SHF.R.S32.HI R3, RZ, 0x1f, R2 ;  /* 0x0000001fff037819 */ /* 0x000fe20000011402 */
[----:B------:R-:W-:Y:S02]  /*0e60*/  IMAD.IADD R0, R12, 0x1, -R0 ;  /* 0x000000010c007824 */ /* 0x000fe400078e0a00 */
[----:B------:R-:W-:Y:S01]  /*0e70*/  VIADD R7, R210, 0x40 ;  /* 0x00000040d2077836 */ /* 0x000fe20000000000 */
[----:B------:R-:W-:Y:S01]  /*0e80*/  LEA.HI R3, R3, R210, RZ, 0x3 ;  /* 0x000000d203037211 */ /* 0x000fe200078f18ff */
[C---:B------:R-:W-:Y:S01]  /*0e90*/  IMAD.SHL.U32 R22, R0.reuse, 0x10, RZ ;  /* 0x0000001000167824 */ /* 0x040fe200078e00ff */
[C---:B------:R-:W-:Y:S01]  /*0ea0*/  LEA.HI R2, R0.reuse, R0, RZ, 0x1 ;  /* 0x0000000000027211 */ /* 0x040fe200078f08ff */
[----:B------:R-:W-:Y:S01]  /*0eb0*/  IMAD.SHL.U32 R208, R0, 0x8, RZ ;  /* 0x0000000800d07824 */ /* 0x000fe200078e00ff */
[----:B------:R-:W-:Y:S01]  /*0ec0*/  LOP3.LUT R3, R3, 0xfffffff8, RZ, 0xc0, !PT ;  /* 0xfffffff803037812 */ /* 0x000fe200078ec0ff */
[----:B------:R-:W-:Y:S01]  /*0ed0*/  VIADD R4, R210, 0x80 ;  /* 0x00000080d2047836 */ /* 0x000fe20000000000 */
[----:B------:R-:W-:Y:S01]  /*0ee0*/  LOP3.LUT R5, R2, 0x1ffffffe, RZ, 0xc0, !PT ;  /* 0x1ffffffe02057812 */ /* 0x000fe200078ec0ff */
[----:B------:R-:W-:Y:S01]  /*0ef0*/  IMAD.SHL.U32 R225, R7, 0x80, RZ ;  /* 0x0000008007e17824 */ /* 0x000fe200078e00ff */
[----:B------:R-:W-:Y:S01]  /*0f00*/  SHF.R.S32.HI R2, RZ, 0x1f, R210 ;  /* 0x0000001fff027819 */ /* 0x000fe200000114d2 */
[----:B------:R-:W-:Y:S01]  /*0f10*/  IMAD.SHL.U32 R226, R4, 0x80, RZ ;  /* 0x0000008004e27824 */ /* 0x000fe200078e00ff */
[----:B------:R-:W-:Y:S01]  /*0f20*/  SHF.R.S32.HI R2, RZ, 0x1f, R4 ;  /* 0x0000001fff027819 */ /* 0x000fe20000011404 */
[----:B------:R-:W-:Y:S01]  /*0f30*/  IMAD.IADD R5, R0, 0x1, -R5 ;  /* 0x0000000100057824 */ /* 0x000fe200078e0a05 */
[----:B------:R-:W-:Y:S01]  /*0f40*/  SHF.R.S32.HI R0, RZ, 0x1f, R7 ;  /* 0x0000001fff007819 */ /* 0x000fe20000011407 */
[----:B------:R-:W-:Y:S01]  /*0f50*/  IMAD.IADD R213, R210, 0x1, -R3 ;  /* 0x00000001d2d57824 */ /* 0x000fe200078e0a03 */
[----:B------:R-:W-:Y:S01]  /*0f60*/  LOP3.LUT R225, R225, 0x380, RZ, 0xc0, !PT ;  /* 0x00000380e1e17812 */ /* 0x000fe200078ec0ff */
[----:B------:R-:W-:Y:S01]  /*0f70*/  VIADD R214, R208, 0x20 ;  /* 0x00000020d0d67836 */ /* 0x000fe20000000000 */
[----:B------:R-:W-:Y:S01]  /*0f80*/  LEA.HI R0, R0, R7, RZ, 0x3 ;  /* 0x0000000700007211 */ /* 0x000fe200078f18ff */
[----:B------:R-:W-:Y:S01]  /*0f90*/  IMAD R224, R5, 0x8, R6 ;  /* 0x0000000805e07824 */ /* 0x000fe200078e0206 */
[----:B------:R-:W-:-:S02]  /*0fa0*/  LEA.HI R2, R2, R4, RZ, 0x3 ;  /* 0x0000000402027211 */ /* 0x000fc400078f18ff */
[----:B------:R-:W-:Y:S01]  /*0fb0*/  SHF.R.U32.HI R4, RZ, 0x3, R225 ;  /* 0x00000003ff047819 */ /* 0x000fe200000116e1 */
[----:B------:R-:W-:Y:S01]  /*0fc0*/  IMAD.SHL.U32 R0, R0, 0x80, RZ ;  /* 0x0000008000007824 */ /* 0x000fe200078e00ff */
[--C-:B------:R-:W-:Y:S01]  /*0fd0*/  LOP3.LUT R3, R225, 0x70, R22.reuse, 0xf8, !PT ;  /* 0x00000070e1037812 */ /* 0x100fe200078ef816 */
[----:B------:R-:W-:Y:S01]  /*0fe0*/  IMAD.SHL.U32 R2, R2, 0x80, RZ ;  /* 0x0000008002027824 */ /* 0x000fe200078e00ff */
[----:B------:R-:W-:Y:S02]  /*0ff0*/  LOP3.LUT R226, R226, 0x380, RZ, 0xc0, !PT ;  /* 0x00000380e2e27812 */ /* 0x000fe400078ec0ff */
[----:B------:R-:W-:Y:S02]  /*1000*/  LOP3.LUT R234, R0, 0xfffffc00, RZ, 0xc0, !PT ;  /* 0xfffffc0000ea7812 */ /* 0x000fe400078ec0ff */
[----:B------:R-:W-:Y:S02]  /*1010*/  SHF.R.S32.HI R23, RZ, 0x1f, R22 ;  /* 0x0000001fff177819 */ /* 0x000fe40000011416 */
[----:B------:R-:W-:-:S02]  /*1020*/  LOP3.LUT R3, R234, R3, R4, 0xf6, !PT ;  /* 0x00000003ea037212 */ /* 0x000fc400078ef604 */
[----:B------:R-:W-:-:S03]  /*1030*/  LOP3.LUT R235, R2, 0xfffffc00, RZ, 0xc0, !PT ;  /* 0xfffffc0002eb7812 */ /* 0x000fc600078ec0ff */
[----:B------:R-:W-:-:S05]  /*1040*/  IMAD.IADD R0, R18, 0x1, R3 ;  /* 0x0000000112007824 */ /* 0x000fca00078e0203 */
[----:B------:R1:W-:Y:S02]  /*1050*/  STL [R1+0x24], R0 ;  /* 0x0000240001007387 */ /* 0x0003e40000100800 */
.L_x_7613:
[----:B------:R-:W-:Y:S05]  /*1060*/  YIELD ;  /* 0x0000000000007946 */ /* 0x000fea0003800000 */
[----:B------:R-:W-:Y:S01]  /*1070*/  ULDC.64 UR4, c[0x0][0xa28] ;  /* 0x00028a0000047ab9 */ /* 0x000fe20000000a00 */
[----:B01--45:R-:W0:Y:S01]  /*1080*/  LDC.64 R4, c[0x0][0xa08] ;  /* 0x00028200ff047b82 */ /* 0x033e220000000a00 */
        /* <DEDUP_REMOVED lines=9> */
[----:B---3--:R-:W2:Y:S01]  /*1120*/  @P1 LDC.64 R2, c[0x0][0xa28] ;  /* 0x00028a00ff021b82 */ /* 0x008ea20000000a00 */
[----:B------:R-:W-:Y:S01]  /*1130*/  ISETP.NE.AND.EX P0, PT, RZ, UR5, PT, P0 ;  /* 0x00000005ff007c0c */ /* 0x000fe2000bf05300 */
[----:B0-----:R-:W-:-:S06]  /*1140*/  IMAD.WIDE R8, R223, 0x4, R4 ;  /* 0x00000004df087825 */ /* 0x001fcc00078e0204 */
[----:B-1----:R-:W0:Y:S01]  /*1150*/  @P2 LDC.64 R6, c[0x0][0xa18] ;  /* 0x00028600ff062b82 */ /* 0x002e220000000a00 */
[----:B------:R-:W-:Y:S02]  /*1160*/  ULDC UR4, c[0x0][0x288] ;  /* 0x0000a20000047ab9 */ /* 0x000fe40000000800 */
[----:B------:R-:W-:Y:S01]  /*1170*/  IMAD.U32 R215, RZ, RZ, UR4 ;  /* 0x00000004ffd77e24 */ /* 0x000fe2000f8e00ff */
[----:B------:R-:W-:Y:S02]  /*1180*/  ULDC.64 UR4, c[0x0][0x418] ;  /* 0x0001060000047ab9 */ /* 0x000fe40000000a00 */
[----:B------:R-:W5:Y:S01]  /*1190*/  @P0 LDG.E R30, desc[UR38][R8.64] ;  /* 0x00000026081e0981 */ /* 0x000f62000c1e1900 */
[----:B--2---:R-:W-:-:S04]  /*11a0*/  @P1 IMAD.WIDE R2, R223, 0x4, R2 ;  /* 0x00000004df021825 */ /* 0x004fc800078e0202 */
        /* <DEDUP_REMOVED lines=12> */
[----:B-1----:R-:W-:Y:S06]  /*1270*/  @P2 BRA `(.L_x_7373) ;  /* 0x0000000000242947 */ /* 0x002fec0003800000 */
        /* <DEDUP_REMOVED lines=9> */
.L_x_7373:
[----:B------:R-:W-:Y:S01]  /*1310*/  ULDC.64 UR4, c[0x0][0xa20] ;  /* 0x0002880000047ab9 */ /* 0x000fe20000000a00 */
[----:B------:R0:W-:Y:S01]  /*1320*/  STL [R1], R223 ;  /* 0x000000df01007387 */ /* 0x0001e20000100800 */
        /* <DEDUP_REMOVED lines=8> */
[----:B------:R-:W0:Y:S02]  /*13b0*/  LDC.64 R4, c[0x0][0xa20] ;  /* 0x00028800ff047b82 */ /* 0x000e240000000a00 */
[----:B0-----:R-:W-:-:S05]  /*13c0*/  IMAD.WIDE R4, R223, 0x4, R4 ;  /* 0x00000004df047825 */ /* 0x001fca00078e0204 */
[----:B------:R0:W5:Y:S01]  /*13d0*/  LDG.E R29, desc[UR38][R4.64] ;  /* 0x00000026041d7981 */ /* 0x000162000c1e1900 */
[----:B------:R-:W-:Y:S05]  /*13e0*/  BRA `(.L_x_7375) ;  /* 0x0000000000107947 */ /* 0x000fea0003800000 */
.L_x_7374:
[----:B------:R-:W-:Y:S05]  /*13f0*/  @!P0 BRA `(.L_x_7375) ;  /* 0x00000000000c8947 */ /* 0x000fea0003800000 */
[----:B------:R-:W2:Y:S04]  /*1400*/  LDG.E R0, desc[UR38][R8.64] ;  /* 0x0000002608007981 */ /* 0x000ea8000c1e1900 */
[----:B------:R-:W2:Y:S02]  /*1410*/  LDG.E R29, desc[UR38][R8.64+0x4] ;  /* 0x00000426081d7981 */ /* 0x000ea4000c1e1900 */
[----:B--2---:R-:W-:-:S07]  /*1420*/  IMAD.IADD R29, R29, 0x1, -R0 ;  /* 0x000000011d1d7824 */ /* 0x004fce00078e0a00 */
.L_x_7375:
[----:B------:R-:W-:Y:S01]  /*1430*/  ULDC.64 UR4, c[0x0][0xa10] ;  /* 0x0002840000047ab9 */ /* 0x000fe20000000a00 */
[----:B------:R-:W1:Y:S01]  /*1440*/  LDC R8, c[0x0][0x448] ;  /* 0x00011200ff087b82 */ /* 0x000e620000000800 */
[----:B------:R-:W-:-:S04]  /*1450*/  ISETP.NE.U32.AND P0, PT, RZ, UR4, PT ;  /* 0x00000004ff007c0c */ /* 0x000fc8000bf05070 */
[----:B------:R-:W-:Y:S01]  /*1460*/  ISETP.NE.AND.EX P0, PT, RZ, UR5, PT, P0 ;  /* 0x00000005ff007c0c */ /* 0x000fe2000bf05300 */
[----:B------:R-:W-:Y:S02]  /*1470*/  ULDC.64 UR4, c[0x0][0xa30] ;  /* 0x00028c0000047ab9 */ /* 0x000fe40000000a00 */
[----:B------:R-:W-:Y:S01]  /*1480*/  ISETP.NE.U32.AND P1, PT, RZ, UR4, PT ;  /* 0x00000004ff007c0c */ /* 0x000fe2000bf25070 */
[----:B-----5:R-:W-:Y:S01]  /*1490*/  IMAD.MOV.U32 R24, RZ, RZ, R29 ;  /* 0x000000ffff187224 */ /* 0x020fe200078e001d */
[----:B------:R-:W2:Y:S02]  /*14a0*/  LDC.64 R12, c[0x0][0x9e0] ;  /* 0x00027800ff0c7b82 */ /* 0x000ea40000000a00 */
[----:B------:R-:W-:-:S06]  /*14b0*/  ISETP.NE.AND.EX P1, PT, RZ, UR5, PT, P1 ;  /* 0x00000005ff007c0c */ /* 0x000fcc000bf25310 */
[----:B0-----:R-:W0:Y:S08]  /*14c0*/  @P0 LDC.64 R4, c[0x0][0xa10] ;  /* 0x00028400ff040b82 */ /* 0x001e300000000a00 */
[----:B------:R-:W3:Y:S01]  /*14d0*/  @P1 LDC.64 R6, c[0x0][0xa30] ;  /* 0x00028c00ff061b82 */ /* 0x000ee20000000a00 */
[----:B0-----:R-:W-:-:S05]  /*14e0*/  @P0 IMAD.WIDE R4, R223, 0x4, R4 ;  /* 0x00000004df040825 */ /* 0x001fca00078e0204 */
[----:B------:R-:W4:Y:S04]  /*14f0*/  @P0 LDG.E R0, desc[UR38][R4.64] ;  /* 0x0000002604000981 */ /* 0x000f28000c1e1900 */
[----:B------:R-:W4:Y:S01]  /*1500*/  @P0 LDG.E R3, desc[UR38][R4.64+0x4] ;  /* 0x0000042604030981 */ /* 0x000f22000c1e1900 */
[----:B---3--:R-:W-:-:S05]  /*1510*/  @P1 IMAD.WIDE R6, R223, 0x4, R6 ;  /* 0x00000004df061825 */ /* 0x008fca00078e0206 */
[----:B------:R0:W5:Y:S01]  /*1520*/  @P1 LDG.E R24, desc[UR38][R6.64] ;  /* 0x0000002606181981 */ /* 0x000162000c1e1900 */
[----:B-1----:R-:W-:Y:S01]  /*1530*/  ISETP.NE.AND P1, PT, R8, 0x1, PT ;  /* 0x000000010800780c */ /* 0x002fe20003f25270 */
[----:B------:R-:W-:Y:S01]  /*1540*/  IMAD.SHL.U32 R219, R221, 0x80, RZ ;  /* 0x00000080dddb7824 */ /* 0x000fe200078e00ff */
[----:B--2---:R-:W-:Y:S01]  /*1550*/  ISETP.GE.AND P2, PT, R13, 0x1, PT ;  /* 0x000000010d00780c */ /* 0x004fe20003f46270 */
[----:B------:R-:W-:-:S10]  /*1560*/  IMAD.IADD R11, R29, 0x1, -R10 ;  /* 0x000000011d0b7824 */ /* 0x000fd400078e0a0a */
[----:B------:R-:W1:Y:S08]  /*1570*/  @P1 LDC R8, c[0x0][0x44c] ;  /* 0x00011300ff081b82 */ /* 0x000e700000000800 */
[----:B------:R-:W2:Y:S01]  /*1580*/  @P1 LDC R9, c[0x0][0x450] ;  /* 0x00011400ff091b82 */ /* 0x000ea20000000800 */
[----:B----4-:R-:W-:Y:S02]  /*1590*/  @P0 IMAD.IADD R2, R3, 0x1, -R0 ;  /* 0x0000000103020824 */ /* 0x010fe400078e0a00 */
[----:B------:R-:W-:-:S02]  /*15a0*/  VIADD R3, R219, 0x7f ;  /* 0x0000007fdb037836 */ /* 0x000fc40000000000 */
[----:B------:R-:W-:Y:S02]  /*15b0*/  IMAD.IADD R216, R11, 0x1, R2 ;  /* 0x000000010bd87824 */ /* 0x000fe400078e0202 */
[----:B-1----:R-:W-:-:S03]  /*15c0*/  @P1 IMAD.HI.U32 R4, R3, R8, RZ ;  /* 0x0000000803041227 */ /* 0x002fc600078e00ff */
[C---:B------:R-:W-:Y:S01]  /*15d0*/  IADD3 R28, R216.reuse, 0x1, -R215 ;  /* 0x00000001d81c7810 */ /* 0x040fe20007ffe8d7 */
[----:B------:R-:W-:Y:S01]  /*15e0*/  VIADD R0, R216, 0xbf ;  /* 0x000000bfd8007836 */ /* 0x000fe20000000000 */
[----:B--2---:R-:W-:-:S03]  /*15f0*/  @P1 SHF.R.U32.HI R3, RZ, R9, R4 ;  /* 0x00000009ff031219 */ /* 0x004fc60000011604 */
[----:B------:R-:W-:-:S04]  /*1600*/  IMAD.HI R0, R0, 0x2aaaaaab, RZ ;  /* 0x2aaaaaab00007827 */ /* 0x000fc800078e02ff */
[----:B0-----:R-:W-:Y:S01]  /*1610*/  IMAD.IADD R7, R28, 0x1, R3 ;  /* 0x000000011c077824 */ /* 0x001fe200078e0203 */
[----:B------:R-:W-:-:S04]  /*1620*/  SHF.R.U32.HI R27, RZ, 0x1f, R0 ;  /* 0x0000001fff1b7819 */ /* 0x000fc80000011600 */
[----:B------:R-:W-:Y:S01]  /*1630*/  LEA.HI.SX32 R27, R0, R27, 0x1b ;  /* 0x0000001b001b7211 */ /* 0x000fe200078fdaff */
        /* <DEDUP_REMOVED lines=13> */
.L_x_7378:
[----:B------:R-:W-:-:S13]  /*1710*/  ISETP.NE.AND P0, PT, R13, 0x1, PT ;  /* 0x000000010d00780c */ /* 0x000fda0003f05270 */
[----:B------:R-:W0:Y:S02]  /*1720*/  @P0 LDC.64 R4, c[0x0][0x9e8] ;  /* 0x00027a00ff040b82 */ /* 0x000e240000000a00 */
[----:B0-----:R-:W-:-:S05]  /*1730*/  @P0 IMAD.HI.U32 R4, R3, R4, RZ ;  /* 0x0000000403040227 */ /* 0x001fca00078e00ff */
[----:B------:R-:W-:-:S07]  /*1740*/  @P0 SHF.R.U32.HI R3, RZ, R5, R4 ;  /* 0x00000005ff030219 */ /* 0x000fce0000011604 */
.L_x_7379:
[----:B------:R-:W-:Y:S05]  /*1750*/  BSYNC B0 ;  /* 0x0000000000007941 */ /* 0x000fea0003800000 */
.L_x_7377:
[----:B------:R-:W-:-:S05]  /*1760*/  IMAD R3, R3, R13, R13 ;  /* 0x0000000d03037224 */ /* 0x000fca00078e020d */
[----:B------:R-:W-:-:S07]  /*1770*/  VIMNMX R0, R0, R3, PT ;  /* 0x0000000300007248 */ /* 0x000fce0003fe0100 */
.L_x_7376:
[----:B------:R-:W0:Y:S01]  /*1780*/  @P1 LDC R4, c[0x0][0x44c] ;  /* 0x00011300ff041b82 */ /* 0x000e220000000800 */
[----:B------:R-:W-:Y:S01]  /*1790*/  VIADD R0, R0, 0xbf ;  /* 0x000000bf00007836 */ /* 0x000fe20000000000 */
[----:B------:R-:W-:Y:S01]  /*17a0*/  ULDC UR4, c[0x0][0x9dc] ;  /* 0x0002770000047ab9 */ /* 0x000fe20000000800 */
[----:B------:R-:W-:Y:S02]  /*17b0*/  IMAD.MOV.U32 R5, RZ, RZ, R219 ;  /* 0x000000ffff057224 */ /* 0x000fe400078e00db */
[----:B------:R-:W-:-:S03]  /*17c0*/  IMAD.HI R0, R0, 0x2aaaaaab, RZ ;  /* 0x2aaaaaab00007827 */ /* 0x000fc600078e02ff */
[----:B------:R-:W1:Y:S01]  /*17d0*/  @P1 LDC R7, c[0x0][0x450] ;  /* 0x00011400ff071b82 */ /* 0x000e620000000800 */
[----:B------:R-:W-:Y:S01]  /*17e0*/  IMAD.IADD R120, R216, 0x1, -R215 ;  /* 0x00000001d8787824 */ /* 0x000fe200078e0ad7 */
[----:B------:R-:W-:-:S04]  /*17f0*/  SHF.R.U32.HI R3, RZ, 0x1f, R0 ;  /* 0x0000001fff037819 */ /* 0x000fc80000011600 */
[----:B------:R-:W-:-:S04]  /*1800*/  LEA.HI.SX32 R0, R0, R3, 0x1b ;  /* 0x0000000300007211 */ /* 0x000fc800078fdaff */
[----:B------:R-:W-:Y:S01]  /*1810*/  VIMNMX R8, R27, R0, PT ;  /* 0x000000001b087248 */ /* 0x000fe20003fe0100 */
[----:B0-----:R-:W-:-:S05]  /*1820*/  @P1 IMAD.HI.U32 R4, R219, R4, RZ ;  /* 0x00000004db041227 */ /* 0x001fca00078e00ff */
        /* <DEDUP_REMOVED lines=14> */
.L_x_7382:
[----:B------:R-:W-:-:S13]  /*1910*/  ISETP.NE.AND P0, PT, R13, 0x1, PT ;  /* 0x000000010d00780c */ /* 0x000fda0003f05270 */
[----:B------:R-:W0:Y:S02]  /*1920*/  @P0 LDC.64 R4, c[0x0][0x9e8] ;  /* 0x00027a00ff040b82 */ /* 0x000e240000000a00 */
[----:B0-----:R-:W-:-:S05]  /*1930*/  @P0 IMAD.HI.U32 R4, R3, R4, RZ ;  /* 0x0000000403040227 */ /* 0x001fca00078e00ff */
[----:B------:R-:W-:-:S07]  /*1940*/  @P0 SHF.R.U32.HI R3, RZ, R5, R4 ;  /* 0x00000005ff030219 */ /* 0x000fce0000011604 */
.L_x_7383:
[----:B------:R-:W-:Y:S05]  /*1950*/  BSYNC B0 ;  /* 0x0000000000007941 */ /* 0x000fea0003800000 */
.L_x_7381:
[----:B------:R-:W-:-:S05]  /*1960*/  IMAD R3, R3, R13, RZ ;  /* 0x0000000d03037224 */ /* 0x000fca00078e02ff */
[----:B------:R-:W-:-:S07]  /*1970*/  VIMNMX R0, R0, R3, !PT ;  /* 0x0000000300007248 */ /* 0x000fce0007fe0100 */
.L_x_7380:
[----:B------:R-:W-:Y:S01]  /*1980*/  IMAD.HI R0, R0, 0x2aaaaaab, RZ ;  /* 0x2aaaaaab00007827 */ /* 0x000fe200078e02ff */
[----:B------:R-:W-:Y:S01]  /*1990*/  LOP3.LUT R14, R237, 0xff, RZ, 0xc0, !PT ;  /* 0x000000ffed0e7812 */ /* 0x000fe200078ec0ff */
[----:B------:R-:W-:Y:S01]  /*19a0*/  BSSY B0, `(.L_x_7384) ;  /* 0x0000028000007945 */ /* 0x000fe20003800000 */
[----:B------:R-:W-:Y:S02]  /*19b0*/  SHF.R.U32.HI R237, RZ, 0x10, R237 ;  /* 0x00000010ffed7819 */ /* 0x000fe400000116ed */
[----:B------:R-:W-:Y:S01]  /*19c0*/  SHF.R.U32.HI R3, RZ, 0x1f, R0 ;  /* 0x0000001fff037819 */ /* 0x000fe20000011600 */
[----:B------:R0:W-:Y:S03]  /*19d0*/  STL [R1+0xc], R14 ;  /* 0x00000c0e01007387 */ /* 0x0001e60000100800 */
[----:B------:R-:W-:Y:S01]  /*19e0*/  LEA.HI.SX32 R3, R0, R3, 0x1b ;  /* 0x0000000300037211 */ /* 0x000fe200078fdaff */
[----:B------:R-:W-:-:S03]  /*19f0*/  IMAD.MOV.U32 R0, RZ, RZ, RZ ;  /* 0x000000ffff007224 */ /* 0x000fc600078e00ff */
[----:B------:R-:W-:-:S04]  /*1a00*/  VIMNMX R9, RZ, R3, !PT ;  /* 0x00000003ff097248 */ /* 0x000fc80007fe0100 */
[----:B------:R-:W-:-:S13]  /*1a10*/  ISETP.GT.AND P0, PT, R8, R9, PT ;  /* 0x000000090800720c */ /* 0x000fda0003f04270 */
        /* <DEDUP_REMOVED lines=32> */
.L_x_7385:
[----:B------:R-:W-:Y:S05]  /*1c20*/  BSYNC B0 ;  /* 0x0000000000007941 */ /* 0x000fea0003800000 */
.L_x_7384:
[----:B------:R-:W-:-:S05]  /*1c30*/  IMAD R3, R14, R0, R9 ;  /* 0x000000000e037224 */ /* 0x000fca00078e0209 */
        /* <DEDUP_REMOVED lines=36> */
.L_x_7388:
[----:B------:R-:W-:Y:S05]  /*1e80*/  BSYNC B6 ;  /* 0x0000000000067941 */ /* 0x000fea0003800000 */
.L_x_7387:
        /* <DEDUP_REMOVED lines=20> */
.L_x_7390:
[----:B------:R-:W-:Y:S05]  /*1fd0*/  BSYNC B6 ;  /* 0x0000000000067941 */ /* 0x000fea0003800000 */
.L_x_7389:
[----:B------:R-:W-:Y:S01]  /*1fe0*/  ULDC.64 UR4, c[0x0][0x9f8] ;  /* 0x00027e0000047ab9 */ /* 0x000fe20000000a00 */
[----:B------:R-:W-:Y:S01]  /*1ff0*/  IMAD.MOV.U32 R0, RZ, RZ, R223 ;  /* 0x000000ffff007224 */ /* 0x000fe200078e00df */
[----:B------:R-:W-:Y:S01]  /*2000*/  ISETP.NE.U32.AND P0, PT, RZ, UR4, PT ;  /* 0x00000004ff007c0c */ /* 0x000fe2000bf05070 */
[----:B------:R-:W0:Y:S01]  /*2010*/  S2R R20, SR_TID.X ;  /* 0x0000000000147919 */ /* 0x000e220000002100 */
[----:B------:R-:W1:Y:S01]  /*2020*/  LDC.64 R78, c[0x0][0x300] ;  /* 0x0000c000ff4e7b82 */ /* 0x000e620000000a00 */
[----:B------:R-:W-:Y:S01]  /*2030*/  IMAD.IADD R69, R30, 0x1, R29 ;  /* 0x000000011e457824 */ /* 0x000fe200078e021d */
[----:B------:R-:W-:Y:S01]  /*2040*/  ISETP.NE.AND.EX P0, PT, RZ, UR5, PT, P0 ;  /* 0x00000005ff007c0c */ /* 0x000fe2000bf05300 */
[----:B------:R-:W-:Y:S01]  /*2050*/  ULDC.64 UR4, c[0x0][0xa08] ;  /* 0x0002820000047ab9 */ /* 0x000fe20000000a00 */
[----:B------:R-:W-:-:S04]  /*2060*/  ULDC.64 UR6, c[0x0][0x310] ;  /* 0x0000c40000067ab9 */ /* 0x000fc80000000a00 */
[----:B------:R-:W2:Y:S08]  /*2070*/  LDC R41, c[0x0][0x3f4] ;  /* 0x0000fd00ff297b82 */ /* 0x000eb00000000800 */
[----:B------:R-:W3:Y:S08]  /*2080*/  @P0 LDC.64 R4, c[0x0][0x9f8] ;  /* 0x00027e00ff040b82 */ /* 0x000ef00000000a00 */
[----:B------:R-:W4:Y:S08]  /*2090*/  LDC.64 R110, c[0x0][0x3f8] ;  /* 0x0000fe00ff6e7b82 */ /* 0x000f300000000a00 */
[----:B------:R-:W2:Y:S01]  /*20a0*/  LDC.64 R34, c[0x0][0x408] ;  /* 0x00010200ff227b82 */ /* 0x000ea20000000a00 */
        /* <DEDUP_REMOVED lines=12> */
[----:B--2---:R-:W-:Y:S01]  /*2170*/  IMAD.WIDE.U32 R10, R210, R34, R22 ;  /* 0x00000022d20a7225 */ /* 0x004fe200078e0016 */
[----:B------:R-:W-:-:S02]  /*2180*/  ISETP.GE.AND P1, PT, R22, R41, PT ;  /* 0x000000291600720c */ /* 0x000fc40003f26270 */
[----:B------:R-:W-:Y:S01]  /*2190*/  SHF.R.S32.HI R209, RZ, 0x1f, R208 ;  /* 0x0000001fffd17819 */ /* 0x000fe200000114d0 */
[----:B------:R-:W-:Y:S01]  /*21a0*/  IMAD.IADD R7, R7, 0x1, R3 ;  /* 0x0000000107077824 */ /* 0x000fe200078e0203 */
[C-C-:B------:R-:W-:Y:S01]  /*21b0*/  SHF.L.U64.HI R82, R34.reuse, 0x6, R35.reuse ;  /* 0x0000000622527819 */ /* 0x140fe20000010223 */
[----:B------:R-:W-:Y:S01]  /*21c0*/  IMAD.MOV.U32 R64, RZ, RZ, R10 ;  /* 0x000000ffff407224 */ /* 0x000fe200078e000a */
[----:B------:R-:W-:Y:S01]  /*21d0*/  SHF.L.U64.HI R81, R34, 0x7, R35 ;  /* 0x0000000722517819 */ /* 0x000fe20000010223 */
[----:B---3--:R-:W-:Y:S01]  /*21e0*/  IMAD.WIDE.U32 R4, R232, UR4, R6 ;  /* 0x00000004e8047c25 */ /* 0x008fe2000f8e0006 */
[----:B------:R-:W-:Y:S02]  /*21f0*/  SHF.L.U64.HI R73, R78, 0x6, R79 ;  /* 0x000000064e497819 */ /* 0x000fe4000001024f */
[----:B----4-:R-:W-:Y:S01]  /*2200*/  SHF.L.U64.HI R86, R110, 0x6, R111 ;  /* 0x000000066e567819 */ /* 0x010fe2000001026f */
[----:B------:R-:W-:Y:S01]  /*2210*/  IMAD R5, R232, UR5, R5 ;  /* 0x00000005e8057c24 */ /* 0x000fe2000f8e0205 */
[----:B------:R-:W-:Y:S01]  /*2220*/  SHF.L.U64.HI R85, R110, 0x7, R111 ;  /* 0x000000076e557819 */ /* 0x000fe2000001026f */
[C---:B------:R-:W-:Y:S01]  /*2230*/  IMAD.SHL.U32 R80, R34.reuse, 0x40, RZ ;  /* 0x0000004022507824 */ /* 0x040fe200078e00ff */
[----:B------:R-:W-:Y:S01]  /*2240*/  SHF.R.U32.HI R122, RZ, 0x3, R226 ;  /* 0x00000003ff7a7819 */ /* 0x000fe200000116e2 */
[C---:B------:R-:W-:Y:S01]  /*2250*/  IMAD.SHL.U32 R29, R34.reuse, 0x80, RZ ;  /* 0x00000080221d7824 */ /* 0x040fe200078e00ff */
[----:B------:R-:W-:Y:S01]  /*2260*/  P2R R87, PR, RZ, 0x2 ;  /* 0x00000002ff577803 */ /* 0x000fe20000000000 */
[----:B------:R-:W-:-:S04]  /*2270*/  IMAD.WIDE.U32 R66, R34, 0xc0, RZ ;  /* 0x000000c022427825 */ /* 0x000fc800078e00ff */
[----:B------:R-:W-:-:S04]  /*2280*/  IMAD.WIDE.U32 R8, R210, R110, R22 ;  /* 0x0000006ed2087225 */ /* 0x000fc800078e0016 */
[----:B------:R-:W-:Y:S02]  /*2290*/  IMAD.SHL.U32 R72, R78, 0x40, RZ ;  /* 0x000000404e487824 */ /* 0x000fe400078e00ff */
[----:B------:R-:W-:Y:S02]  /*22a0*/  IMAD.SHL.U32 R84, R110, 0x40, RZ ;  /* 0x000000406e547824 */ /* 0x000fe400078e00ff */
[----:B------:R-:W-:-:S04]  /*22b0*/  IMAD.WIDE.U32 R76, R210, R78, R72 ;  /* 0x0000004ed24c7225 */ /* 0x000fc800078e0048 */
[----:B------:R-:W-:Y:S02]  /*22c0*/  IMAD.SHL.U32 R83, R110, 0x80, RZ ;  /* 0x000000806e537824 */ /* 0x000fe400078e00ff */
[----:B------:R-:W-:-:S04]  /*22d0*/  IMAD.WIDE.U32 R70, R210, R78, R22 ;  /* 0x0000004ed2467225 */ /* 0x000fc800078e0016 */
[----:B------:R-:W-:-:S04]  /*22e0*/  IMAD.WIDE.U32 R74, R78, 0xc0, RZ ;  /* 0x000000c04e4a7825 */ /* 0x000fc800078e00ff */
[C---:B------:R-:W-:Y:S02]  /*22f0*/  VIADD R40, R210.reuse, 0x40 ;  /* 0x00000040d2287836 */ /* 0x040fe40000000000 */
[----:B------:R-:W-:Y:S02]  /*2300*/  VIADD R38, R210, 0x80 ;  /* 0x00000080d2267836 */ /* 0x000fe40000000000 */
[----:B------:R-:W-:Y:S01]  /*2310*/  IMAD.SHL.U32 R114, R41, 0x2, RZ ;  /* 0x0000000229727824 */ /* 0x000fe200078e00ff */
[----:B------:R-:W-:Y:S02]  /*2320*/  SHF.R.S32.HI R3, RZ, 0x1f, R0 ;  /* 0x0000001fff037819 */ /* 0x000fe40000011400 */
[----:B------:R-:W-:Y:S02]  /*2330*/  SEL R7, R0, RZ, !P0 ;  /* 0x000000ff00077207 */ /* 0x000fe40004000000 */
[----:B------:R-:W-:Y:S02]  /*2340*/  SEL R3, R3, RZ, !P0 ;  /* 0x000000ff03037207 */ /* 0x000fe40004000000 */
[----:B------:R-:W-:Y:S01]  /*2350*/  IADD3 R68, P0, R210, R69, RZ ;  /* 0x00000045d2447210 */ /* 0x000fe20007f1e0ff */
[----:B------:R-:W-:-:S04]  /*2360*/  IMAD.WIDE.U32 R20, R7, UR6, R4 ;  /* 0x0000000607147c25 */ /* 0x000fc8000f8e0004 */
[----:B------:R-:W-:Y:S01]  /*2370*/  IMAD R0, R3, UR6, RZ ;  /* 0x0000000603007c24 */ /* 0x000fe2000f8e02ff */
[----:B------:R-:W-:Y:S01]  /*2380*/  IADD3 R95, P3, R20, 0x40, RZ ;  /* 0x00000040145f7810 */ /* 0x000fe20007f7e0ff */
[----:B------:R-:W-:Y:S01]  /*2390*/  IMAD.X R69, R36, 0x1, R43, P0 ;  /* 0x0000000124457824 */ /* 0x000fe200000e062b */
[----:B------:R-:W-:Y:S01]  /*23a0*/  IADD3 R109, P0, R72, R76, RZ ;  /* 0x0000004c486d7210 */ /* 0x000fe20007f1e0ff */
        /* <DEDUP_REMOVED lines=14> */
[----:B------:R-:W-:-:S03]  /*2490*/  ULDC UR4, c[0x0][0x2f4] ;  /* 0x0000bd0000047ab9 */ /* 0x000fc60000000800 */
[----:B------:R-:W-:Y:S02]  /*24a0*/  IMAD.IADD R3, R22, 0x1, R3 ;  /* 0x0000000116037824 */ /* 0x000fe400078e0203 */
[----:B------:R-:W-:-:S04]  /*24b0*/  IMAD.WIDE.U32 R6, R210, R34, R208 ;  /* 0x00000022d2067225 */ /* 0x000fc800078e00d0 */
[C---:B------:R-:W-:Y:S01]  /*24c0*/  IMAD R65, R210.reuse, R35, R0 ;  /* 0x00000023d2417224 */ /* 0x040fe200078e0200 */
[----:B------:R-:W-:Y:S01]  /*24d0*/  SHF.R.S32.HI R0, RZ, 0x1f, R3 ;  /* 0x0000001fff007819 */ /* 0x000fe20000011403 */
[----:B------:R-:W-:-:S03]  /*24e0*/  IMAD.WIDE.U32 R4, R210, R110, R208 ;  /* 0x0000006ed2047225 */ /* 0x000fc600078e00d0 */
[----:B------:R-:W-:Y:S01]  /*24f0*/  LEA.HI R32, R0, R3, RZ, 0x4 ;  /* 0x0000000300207211 */ /* 0x000fe200078f20ff */
[----:B------:R-:W-:Y:S02]  /*2500*/  IMAD.IADD R7, R7, 0x1, R65 ;  /* 0x0000000107077824 */ /* 0x000fe400078e0241 */
[----:B------:R-:W-:Y:S01]  /*2510*/  IMAD.IADD R65, R65, 0x1, R11 ;  /* 0x0000000141417824 */ /* 0x000fe200078e020b */
[----:B-----5:R-:W-:Y:S01]  /*2520*/  SHF.R.S32.HI R11, RZ, 0x1f, R24 ;  /* 0x0000001fff0b7819 */ /* 0x020fe20000011418 */
[----:B------:R-:W-:Y:S01]  /*2530*/  IMAD.SHL.U32 R3, R213, 0x80, RZ ;  /* 0x00000080d5037824 */ /* 0x000fe200078e00ff */
[----:B------:R-:W-:Y:S01]  /*2540*/  LOP3.LUT R99, R32, 0xfffffff0, RZ, 0xc0, !PT ;  /* 0xfffffff020637812 */ /* 0x000fe200078ec0ff */
[CC--:B------:R-:W-:Y:S01]  /*2550*/  IMAD.WIDE.U32 R30, R24.reuse, R34.reuse, R6 ;  /* 0x00000022181e7225 */ /* 0x0c0fe200078e0006 */
[----:B------:R-:W-:Y:S02]  /*2560*/  SHF.R.S32.HI R6, RZ, 0x1f, R40 ;  /* 0x0000001fff067819 */ /* 0x000fe40000011428 */
[----:B------:R-:W-:Y:S01]  /*2570*/  LOP3.LUT R3, R3, 0x380, RZ, 0xc0, !PT ;  /* 0x0000038003037812 */ /* 0x000fe200078ec0ff */
[-C--:B------:R-:W-:Y:S01]  /*2580*/  IMAD R0, R11, R34.reuse, RZ ;  /* 0x000000220b007224 */ /* 0x080fe200078e02ff */
[----:B------:R-:W-:Y:S01]  /*2590*/  SHF.R.S32.HI R100, RZ, 0x4, R32 ;  /* 0x00000004ff647819 */ /* 0x000fe20000011420 */
[----:B------:R-:W-:Y:S01]  /*25a0*/  IMAD.WIDE.U32 R64, R24, R34, R64 ;  /* 0x0000002218407225 */ /* 0x000fe200078e0040 */
[----:B------:R-:W-:-:S02]  /*25b0*/  SHF.R.U32.HI R113, RZ, 0x3, R3 ;  /* 0x00000003ff717819 */ /* 0x000fc40000011603 */
[----:B------:R-:W-:Y:S01]  /*25c0*/  SHF.R.S32.HI R96, RZ, 0x1f, R99 ;  /* 0x0000001fff607819 */ /* 0x000fe20000011463 */
[----:B------:R-:W-:Y:S01]  /*25d0*/  IMAD R34, R36, R78, RZ ;  /* 0x0000004e24227224 */ /* 0x000fe200078e02ff */
[----:B------:R-:W-:Y:S01]  /*25e0*/  SHF.R.U32.HI R36, RZ, 0x3, R225 ;  /* 0x00000003ff247819 */ /* 0x000fe200000116e1 */
[----:B------:R-:W-:Y:S02]  /*25f0*/  IMAD R10, R11, R110, RZ ;  /* 0x0000006e0b0a7224 */ /* 0x000fe400078e02ff */
[----:B------:R-:W-:Y:S02]  /*2600*/  IMAD.IADD R5, R5, 0x1, R13 ;  /* 0x0000000105057824 */ /* 0x000fe400078e020d */
[----:B------:R-:W-:Y:S02]  /*2610*/  IMAD.IADD R9, R13, 0x1, R9 ;  /* 0x000000010d097824 */ /* 0x000fe400078e0209 */
[----:B------:R-:W-:Y:S01]  /*2620*/  IMAD R107, R210, R79, R34 ;  /* 0x0000004fd26b7224 */ /* 0x000fe200078e0222 */
[----:B------:R-:W-:Y:S01]  /*2630*/  LOP3.LUT R34, R3, 0x30, R22, 0xf8, !PT ;  /* 0x0000003003227812 */ /* 0x000fe200078ef816 */
[----:B------:R-:W-:-:S02]  /*2640*/  IMAD R103, R24, R111, R10 ;  /* 0x0000006f18677224 */ /* 0x000fc400078e020a */
[-C--:B------:R-:W-:Y:S01]  /*2650*/  IMAD.WIDE.U32 R12, R24, R110.reuse, R4 ;  /* 0x0000006e180c7225 */ /* 0x080fe200078e0004 */
[----:B------:R-:W-:Y:S02]  /*2660*/  LOP3.LUT R34, R34, R113, RZ, 0x3c, !PT ;  /* 0x0000007122227212 */ /* 0x000fe400078e3cff */
[----:B------:R-:W-:Y:S01]  /*2670*/  SHF.R.S32.HI R5, RZ, 0x1f, R38 ;  /* 0x0000001fff057819 */ /* 0x000fe20000011426 */
[----:B------:R-:W-:-:S04]  /*2680*/  IMAD.WIDE.U32 R10, R24, R110, R8 ;  /* 0x0000006e180a7225 */ /* 0x000fc800078e0008 */
[----:B------:R-:W-:-:S04]  /*2690*/  IMAD.WIDE.U32 R8, R110, 0xc0, RZ ;  /* 0x000000c06e087825 */ /* 0x000fc800078e00ff */
[----:B------:R-:W-:Y:S01]  /*26a0*/  IMAD R101, R24, R35, R0 ;  /* 0x0000002318657224 */ /* 0x000fe200078e0200 */
[----:B------:R-:W-:Y:S01]  /*26b0*/  SHF.L.U64.HI R0, R78, 0x7, R79 ;  /* 0x000000074e007819 */ /* 0x000fe2000001024f */
[----:B------:R-:W-:Y:S02]  /*26c0*/  VIADD R4, R33, 0x8 ;  /* 0x0000000821047836 */ /* 0x000fe40000000000 */
[----:B------:R-:W-:Y:S02]  /*26d0*/  IMAD R35, R35, 0xc0, RZ ;  /* 0x000000c023237824 */ /* 0x000fe400078e02ff */
[----:B------:R-:W-:Y:S02]  /*26e0*/  IMAD R33, R79, 0xc0, RZ ;  /* 0x000000c04f217824 */ /* 0x000fe400078e02ff */
[----:B------:R-:W-:Y:S02]  /*26f0*/  IMAD.IADD R110, R107, 0x1, R77 ;  /* 0x000000016b6e7824 */ /* 0x000fe400078e024d */
[----:B------:R-:W-:Y:S01]  /*2700*/  IMAD.IADD R112, R75, 0x1, R33 ;  /* 0x000000014b707824 */ /* 0x000fe200078e0221 */
[--C-:B------:R-:W-:Y:S01]  /*2710*/  LOP3.LUT R33, R225, 0x70, R32.reuse, 0xf8, !PT ;  /* 0x00000070e1217812 */ /* 0x100fe200078ef820 */
[----:B------:R-:W-:Y:S01]  /*2720*/  IMAD.IADD R108, R67, 0x1, R35 ;  /* 0x00000001436c7824 */ /* 0x000fe200078e0223 */
[----:B------:R-:W-:Y:S01]  /*2730*/  LOP3.LUT R35, R226, 0x70, R32, 0xf8, !PT ;  /* 0x00000070e2237812 */ /* 0x000fe200078ef820 */
[----:B------:R-:W-:Y:S01]  /*2740*/  IMAD.IADD R106, R227, 0x1, R34 ;  /* 0x00000001e36a7824 */ /* 0x000fe200078e0222 */
[----:B------:R-:W-:Y:S01]  /*2750*/  LOP3.LUT R34, R3, 0x70, R32, 0xf8, !PT ;  /* 0x0000007003227812 */ /* 0x000fe200078ef820 */
[----:B------:R-:W-:Y:S01]  /*2760*/  IMAD.X R105, R110, 0x1, R73, P0 ;  /* 0x000000016e697824 */ /* 0x000fe200000e0649 */
[----:B------:R-:W-:Y:S01]  /*2770*/  IADD3 R97, P0, R20, R70, RZ ;  /* 0x0000004614617210 */ /* 0x000fe20007f1e0ff */
[----:B------:R-:W-:Y:S01]  /*2780*/  IMAD.IADD R107, R71, 0x1, R107 ;  /* 0x00000001476b7824 */ /* 0x000fe200078e026b */
[----:B------:R-:W-:Y:S01]  /*2790*/  LOP3.LUT R34, R34, R113, RZ, 0x3c, !PT ;  /* 0x0000007122227212 */ /* 0x000fe200078e3cff */
[----:B------:R-:W-:Y:S01]  /*27a0*/  IMAD.IADD R98, R21, 0x1, R37 ;  /* 0x0000000115627824 */ /* 0x000fe200078e0225 */
[----:B------:R-:W-:Y:S01]  /*27b0*/  LOP3.LUT R33, R33, R36, RZ, 0x3c, !PT ;  /* 0x0000002421217212 */ /* 0x000fe200078e3cff */
[C---:B------:R-:W-:Y:S01]  /*27c0*/  VIADD R7, R22.reuse, 0x40 ;  /* 0x0000004016077836 */ /* 0x040fe20000000000 */
[----:B------:R-:W-:Y:S01]  /*27d0*/  LOP3.LUT R90, R35, R122, RZ, 0x3c, !PT ;  /* 0x0000007a235a7212 */ /* 0x000fe200078e3cff */
[----:B------:R-:W-:Y:S01]  /*27e0*/  IMAD R111, R111, 0xc0, RZ ;  /* 0x000000c06f6f7824 */ /* 0x000fe200078e02ff */
[----:B------:R-:W-:Y:S01]  /*27f0*/  IADD3 R93, P2, R97, 0x40, RZ ;  /* 0x00000040615d7810 */ /* 0x000fe20007f5e0ff */
[----:B------:R-:W-:Y:S01]  /*2800*/  IMAD.X R94, R107, 0x1, R98, P0 ;  /* 0x000000016b5e7824 */ /* 0x000fe200000e0662 */
[----:B------:R-:W-:Y:S01]  /*2810*/  ISETP.GE.AND P0, PT, R22, UR4, PT ;  /* 0x0000000416007c0c */ /* 0x000fe2000bf06270 */
[----:B------:R-:W-:Y:S01]  /*2820*/  IMAD.IADD R104, R13, 0x1, R103 ;  /* 0x000000010d687824 */ /* 0x000fe200078e0267 */
[----:B------:R-:W-:Y:S01]  /*2830*/  ISETP.GE.AND P1, PT, R7, UR4, PT ;  /* 0x0000000407007c0c */ /* 0x000fe2000bf26270 */
[----:B------:R-:W-:-:S02]  /*2840*/  IMAD.IADD R102, R31, 0x1, R101 ;  /* 0x000000011f667824 */ /* 0x000fc400078e0265 */
[----:B------:R-:W-:Y:S02]  /*2850*/  IMAD.IADD R111, R9, 0x1, R111 ;  /* 0x00000001096f7824 */ /* 0x000fe400078e026f */
[----:B------:R-:W-:Y:S02]  /*2860*/  IMAD.IADD R103, R103, 0x1, R11 ;  /* 0x0000000167677824 */ /* 0x000fe400078e020b */
[----:B------:R-:W-:Y:S02]  /*2870*/  IMAD.IADD R101, R101, 0x1, R65 ;  /* 0x0000000165657824 */ /* 0x000fe400078e0241 */
[----:B------:R-:W-:Y:S02]  /*2880*/  IMAD.IADD R92, R227, 0x1, R34 ;  /* 0x00000001e35c7824 */ /* 0x000fe400078e0222 */
[----:B------:R-:W-:Y:S02]  /*2890*/  IMAD.IADD R91, R234, 0x1, R33 ;  /* 0x00000001ea5b7824 */ /* 0x000fe400078e0221 */
[----:B------:R-:W-:-:S02]  /*28a0*/  IMAD.IADD R90, R235, 0x1, R90 ;  /* 0x00000001eb5a7824 */ /* 0x000fc400078e025a */
[----:B------:R-:W-:Y:S02]  /*28b0*/  IMAD.X R89, RZ, RZ, R98, P3 ;  /* 0x000000ffff597224 */ /* 0x000fe400018e0662 */
[----:B------:R-:W-:Y:S02]  /*28c0*/  IMAD.X R88, RZ, RZ, R94, P2 ;  /* 0x000000ffff587224 */ /* 0x000fe400010e065e */
[----:B------:R-:W-:Y:S01]  /*28d0*/  IMAD.IADD R79, R15, 0x1, R39 ;  /* 0x000000010f4f7824 */ /* 0x000fe200078e0227 */
[----:B------:R-:W-:Y:S06]  /*28e0*/  @!P6 BAR.SYNC.DEFER_BLOCKING 0x9, 0x100 ;  /* 0x024400000000eb1d */ /* 0x000fec0000010000 */
.L_x_7456:
[----:B------:R-:W0:Y:S01]  /*28f0*/  LDC R116, c[0x0][0x3f4] ;  /* 0x0000fd00ff747b82 */ /* 0x000e220000000800 */
[----:B------:R-:W-:Y:S01]  /*2900*/  VIADD R25, R25, 0xffffffff ;  /* 0xffffffff19197836 */ /* 0x000fe20000000000 */
[----:B------:R-:W-:Y:S05]  /*2910*/  YIELD ;  /* 0x0000000000007946 */ /* 0x000fea0003800000 */
[----:B------:R-:W-:Y:S01]  /*2920*/  IMAD R123, R19, 0x6000, R106 ;  /* 0x00006000137b7824 */ /* 0x000fe200078e026a */
[----:B------:R-:W-:Y:S01]  /*2930*/  ISETP.GT.AND P3, PT, R25, R26, PT ;  /* 0x0000001a1900720c */ /* 0x000fe20003f64270 */
[----:B------:R-:W-:Y:S02]  /*2940*/  BSSY B0, `(.L_x_7391) ;  /* 0x0000702000007945 */ /* 0x000fe40003800000 */
[----:B------:R-:W-:Y:S01]  /*2950*/  IMAD.IADD R126, R18, 0x1, R123 ;  /* 0x00000001127e7824 */ /* 0x000fe200078e027b */
[----:B------:R-:W-:-:S02]  /*2960*/  P2R R121, PR, RZ, 0x8 ;  /* 0x00000008ff797803 */ /* 0x000fc40000000000 */
[----:B0-----:R-:W-:-:S13]  /*2970*/  ISETP.GE.AND P2, PT, R116, 0x1, PT ;  /* 0x000000017400780c */ /* 0x001fda0003f46270 */
        /* <DEDUP_REMOVED lines=43> */
.L_x_7395:
[----:B------:R-:W-:Y:S05]  /*2c30*/  BSYNC B1 ;  /* 0x0000000000017941 */ /* 0x000fea0003800000 */
.L_x_7394:
[----:B0-----:R-:W-:Y:S01]  /*2c40*/  VIADD R36, R210, 0x40 ;  /* 0x00000040d2247836 */ /* 0x001fe20000000000 */
[----:B------:R-:W-:Y:S01]  /*2c50*/  BSSY B1, `(.L_x_7396) ;  /* 0x0000020000017945 */ /* 0x000fe20003800000 */
[----:B------:R-:W-:Y:S02]  /*2c60*/  CS2R R48, SRZ ;  /* 0x0000000000307805 */ /* 0x000fe4000001ff00 */
[----:B------:R-:W-:Y:S02]  /*2c70*/  CS2R R46, SRZ ;  /* 0x00000000002e7805 */ /* 0x000fe4000001ff00 */
[----:B------:R-:W-:Y:S02]  /*2c80*/  CS2R R40, SRZ ;  /* 0x0000000000287805 */ /* 0x000fe4000001ff00 */
[----:B------:R-:W-:Y:S02]  /*2c90*/  ISETP.GE.AND P3, PT, R36, R127, PT ;  /* 0x0000007f2400720c */ /* 0x000fe40003f66270 */
[----:B------:R-:W-:-:S02]  /*2ca0*/  CS2R R36, SRZ ;  /* 0x0000000000247805 */ /* 0x000fc4000001ff00 */
[----:B------:R-:W-:Y:S02]  /*2cb0*/  CS2R R38, SRZ ;  /* 0x0000000000267805 */ /* 0x000fe4000001ff00 */
[----:B------:R-:W-:Y:S01]  /*2cc0*/  CS2R R42, SRZ ;  /* 0x00000000002a7805 */ /* 0x000fe2000001ff00 */
[----:B-----5:R-:W-:Y:S01]  /*2cd0*/  IMAD.MOV.U32 R129, RZ, RZ, R52 ;  /* 0x000000ffff817224 */ /* 0x020fe200078e0034 */
[----:B------:R-:W-:Y:S01]  /*2ce0*/  CS2R R50, SRZ ;  /* 0x0000000000327805 */ /* 0x000fe2000001ff00 */
[----:B------:R-:W-:-:S04]  /*2cf0*/  IMAD.MOV.U32 R135, RZ, RZ, R56 ;  /* 0x000000ffff877224 */ /* 0x000fc800078e0038 */
        /* <DEDUP_REMOVED lines=21> */
.L_x_7397:
[----:B------:R-:W-:Y:S05]  /*2e50*/  BSYNC B1 ;  /* 0x0000000000017941 */ /* 0x000fea0003800000 */
.L_x_7396:
[----:B0-----:R-:W-:Y:S01]  /*2e60*/  VIADD R60, R210, 0x80 ;  /* 0x00000080d23c7836 */ /* 0x001fe20000000000 */
[----:B------:R-:W-:Y:S04]  /*2e70*/  BSSY B1, `(.L_x_7398) ;  /* 0x0000015000017945 */ /* 0x000fe80003800000 */
[----:B------:R-:W-:-:S13]  /*2e80*/  ISETP.GE.AND P4, PT, R60, R127, PT ;  /* 0x0000007f3c00720c */ /* 0x000fda0003f86270 */
[----:B------:R-:W-:Y:S05]  /*2e90*/  @P4 BRA `(.L_x_7399) ;  /* 0x0000000000484947 */ /* 0x000fea0003800000 */
[----:B------:R-:W-:Y:S01]  /*2ea0*/  IADD3 R32, P5, P6, R12, R83, R32 ;  /* 0x000000530c207210 */ /* 0x000fe20007ebe020 */
[----:B------:R-:W-:-:S03]  /*2eb0*/  ULDC.64 UR4, c[0x0][0x3e8] ;  /* 0x0000fa0000047ab9 */ /* 0x000fc60000000a00 */
        /* <DEDUP_REMOVED lines=16> */
.L_x_7399:
[----:B------:R-:W-:Y:S05]  /*2fc0*/  BSYNC B1 ;  /* 0x0000000000017941 */ /* 0x000fea0003800000 */
.L_x_7398:
[----:B------:R-:W-:Y:S01]  /*2fd0*/  UISETP.NE.AND UP0, UPT, UR41, 0x3, UPT ;  /* 0x000000032900788c */ /* 0x000fe2000bf05270 */
[----:B------:R-:W-:Y:S02]  /*2fe0*/  IMAD.MOV.U32 R133, RZ, RZ, R54 ;  /* 0x000000ffff857224 */ /* 0x000fe400078e0036 */
[----:B------:R-:W-:Y:S02]  /*2ff0*/  IMAD.MOV.U32 R145, RZ, RZ, R58 ;  /* 0x000000ffff917224 */ /* 0x000fe400078e003a */
[----:B-----5:R-:W-:Y:S01]  /*3000*/  IMAD.MOV.U32 R124, RZ, RZ, R44 ;  /* 0x000000ffff7c7224 */ /* 0x020fe200078e002c */
[----:B------:R-:W-:Y:S01]  /*3010*/  PLOP3.LUT P5, PT, PT, PT, UP0, 0x80, 0x0 ;  /* 0x000000000000781c */ /* 0x000fe20003faf008 */
[----:B------:R-:W-:Y:S02]  /*3020*/  IMAD.MOV.U32 R130, RZ, RZ, R48 ;  /* 0x000000ffff827224 */ /* 0x000fe400078e0030 */
[----:B------:R-:W-:Y:S02]  /*3030*/  IMAD.MOV.U32 R125, RZ, RZ, R46 ;  /* 0x000000ffff7d7224 */ /* 0x000fe400078e002e */
[----:B------:R-:W-:-:S02]  /*3040*/  IMAD.MOV.U32 R131, RZ, RZ, R50 ;  /* 0x000000ffff837224 */ /* 0x000fc400078e0032 */
[----:B------:R-:W-:Y:S02]  /*3050*/  IMAD.MOV.U32 R60, RZ, RZ, R36 ;  /* 0x000000ffff3c7224 */ /* 0x000fe400078e0024 */
[----:B------:R-:W-:Y:S02]  /*3060*/  IMAD.MOV.U32 R62, RZ, RZ, R40 ;  /* 0x000000ffff3e7224 */ /* 0x000fe400078e0028 */
[----:B------:R-:W-:Y:S02]  /*3070*/  IMAD.MOV.U32 R61, RZ, RZ, R38 ;  /* 0x000000ffff3d7224 */ /* 0x000fe400078e0026 */
[----:B------:R-:W-:Y:S01]  /*3080*/  IMAD.MOV.U32 R63, RZ, RZ, R42 ;  /* 0x000000ffff3f7224 */ /* 0x000fe200078e002a */
[----:B------:R-:W-:Y:S06]  /*3090*/  @!P5 BRA `(.L_x_7400) ;  /* 0x000000000004d947 */ /* 0x000fec0003800000 */
[----:B------:R-:W-:Y:S01]  /*30a0*/  BPT.TRAP 0x1 ;  /* 0x000000040000795c */ /* 0x000fe20000300000 */
.L_x_7400:
[----:B------:R-:W-:Y:S01]  /*30b0*/  IMAD R115, R19, 0x8, R18 ;  /* 0x0000000813737824 */ /* 0x000fe200078e0212 */
[----:B------:R-:W-:Y:S01]  /*30c0*/  SHF.L.U32 R128, R218, 0x1f, RZ ;  /* 0x0000001fda807819 */ /* 0x000fe200000006ff */
[----:B------:R-:W-:Y:S03]  /*30d0*/  BSSY B1, `(.L_x_7401) ;  /* 0x0000003000017945 */ /* 0x000fe60003800000 */
[----:B------:R-:W1:Y:S02]  /*30e0*/  SYNCS.PHASECHK.TRANS64.TRYWAIT P6, [R115+URZ+0x28890], R128 ;  /* 0x02889080730075a7 */ /* 0x000e6400080c017f */
[----:B-1----:R-:W-:Y:S05]  /*30f0*/  @!P6 BRA `(.L_x_7402) ;  /* 0x000002d400a0e947 */ /* 0x002fea0003800000 */
.L_x_7760:
[----:B------:R-:W-:Y:S05]  /*3100*/  BSYNC B1 ;  /* 0x0000000000017941 */ /* 0x000fea0003800000 */
.L_x_7401:
[----:B------:R-:W-:Y:S01]  /*3110*/  BSSY B1, `(.L_x_7403) ;  /* 0x00000f5000017945 */ /* 0x000fe20003800000 */
[----:B------:R-:W-:-:S03]  /*3120*/  IMAD R136, R19, 0x6000, R106 ;  /* 0x0000600013887824 */ /* 0x000fc600078e026a */
        /* <DEDUP_REMOVED lines=54> */
[----:B------:R-:W-:Y:S01]  /*3490*/  HADD2.F32 R59, -RZ, R57.H1_H1 ;  /* 0x30000039ff3b7230 */ /* 0x000fe20000004100 */
[----:B------:R-:W-:Y:S01]  /*34a0*/  F2FP.SATFINITE.E4M3.F32.PACK_AB_MERGE_C R148, R146, R145, RZ ;  /* 0x000000919294723e */ /* 0x000fe200048070ff */
[----:B------:R-:W-:Y:S02]  /*34b0*/  HADD2.F32 R57, -RZ, R56.H0_H0 ;  /* 0x20000038ff397230 */ /* 0x000fe40000004100 */
[-C--:B------:R-:W-:Y:S01]  /*34c0*/  FMUL.FTZ R144, R58, R138.reuse ;  /* 0x0000008a3a907220 */ /* 0x080fe20000410000 */
[----:B------:R-:W-:Y:S02]  /*34d0*/  HADD2.F32 R140, -RZ, R140.H0_H0 ;  /* 0x2000008cff8c7230 */ /* 0x000fe40000004100 */
[----:B------:R-:W-:Y:S01]  /*34e0*/  FMUL.FTZ R143, R59, R138 ;  /* 0x0000008a3b8f7220 */ /* 0x000fe20000410000 */
[----:B------:R-:W-:Y:S01]  /*34f0*/  HADD2.F32 R56, -RZ, R56.H1_H1 ;  /* 0x30000038ff387230 */ /* 0x000fe20000004100 */
[----:B------:R-:W-:Y:S01]  /*3500*/  F2FP.SATFINITE.E4M3.F32.PACK_AB_MERGE_C R33, R33, R32, R148 ;  /* 0x000000202121723e */ /* 0x000fe20004807094 */
[----:B------:R-:W-:-:S02]  /*3510*/  HADD2.F32 R137, -RZ, R135.H1_H1 ;  /* 0x30000087ff897230 */ /* 0x000fc40000004100 */
[-C--:B------:R-:W-:Y:S01]  /*3520*/  FMUL.FTZ R141, R57, R140.reuse ;  /* 0x0000008c398d7220 */ /* 0x080fe20000410000 */
[----:B------:R-:W-:Y:S02]  /*3530*/  HADD2.F32 R135, -RZ, R135.H0_H0 ;  /* 0x20000087ff877230 */ /* 0x000fe40000004100 */
[----:B------:R-:W-:Y:S01]  /*3540*/  FMUL.FTZ R138, R56, R140 ;  /* 0x0000008c388a7220 */ /* 0x000fe20000410000 */
[-C--:B------:R-:W-:Y:S01]  /*3550*/  FFMA.FTZ R58, R58, R137.reuse, -R143 ;  /* 0x000000893a3a7223 */ /* 0x080fe2000001088f */
[----:B------:R-:W-:Y:S02]  /*3560*/  FFMA.FTZ R59, R59, R137, R144 ;  /* 0x000000893b3b7223 */ /* 0x000fe40000010090 */
[----:B------:R-:W-:Y:S01]  /*3570*/  FFMA.FTZ R143, R57, R135, -R138 ;  /* 0x00000087398f7223 */ /* 0x000fe2000001088a */
        /* <DEDUP_REMOVED lines=47> */
.L_x_7408:
[----:B------:R-:W-:Y:S05]  /*3870*/  BSYNC B3 ;  /* 0x0000000000037941 */ /* 0x000fea0003800000 */
.L_x_7407:
[----:B------:R-:W-:Y:S02]  /*3880*/  ULDC.64 UR4, c[0x0][0x2e8] ;  /* 0x0000ba0000047ab9 */ /* 0x000fe40000000a00 */
[----:B------:R-:W-:-:S04]  /*3890*/  IADD3 R56, P2, P6, R134, UR4, R20 ;  /* 0x0000000486387c10 */ /* 0x000fc8000fe5e014 */
[----:B------:R-:W-:-:S05]  /*38a0*/  IADD3.X R57, R132, UR5, R98, P2, P6 ;  /* 0x0000000584397c10 */ /* 0x000fca00097ec462 */
[----:B--2---:R2:W-:Y:S04]  /*38b0*/  STG.E.128 desc[UR38][R56.64], R32 ;  /* 0x0000002038007986 */ /* 0x0045e8000c101d26 */
.L_x_7406:
[----:B------:R-:W-:Y:S05]  /*38c0*/  BSYNC B2 ;  /* 0x0000000000027941 */ /* 0x000fea0003800000 */
.L_x_7405:
[----:B------:R-:W-:Y:S05]  /*38d0*/  @P1 BRA `(.L_x_7404) ;  /* 0x0000000400e01947 */ /* 0x000fea0003800000 */
[----:B------:R-:W-:Y:S01]  /*38e0*/  LOP3.LUT P2, RZ, R213, 0x4, RZ, 0xc0, !PT ;  /* 0x00000004d5ff7812 */ /* 0x000fe2000784c0ff */
[C---:B0-2---:R-:W-:Y:S01]  /*38f0*/  VIADD R33, R136.reuse, 0x40 ;  /* 0x0000004088217836 */ /* 0x045fe20000000000 */
[----:B------:R-:W-:Y:S11]  /*3900*/  BSSY B2, `(.L_x_7409) ;  /* 0x0000071000027945 */ /* 0x000ff60003800000 */
[----:B------:R-:W-:Y:S01]  /*3910*/  @P2 VIADD R33, R136, 0xffffffc0 ;  /* 0xffffffc088212836 */ /* 0x000fe20000000000 */
[----:B------:R-:W-:-:S03]  /*3920*/  ISETP.GE.AND P2, PT, R214, R116, PT ;  /* 0x00000074d600720c */ /* 0x000fc60003f46270 */
[----:B------:R-:W-:-:S06]  /*3930*/  IMAD.IADD R33, R18, 0x1, R33 ;  /* 0x0000000112217824 */ /* 0x000fcc00078e0221 */
[----:B------:R-:W0:Y:S04]  /*3940*/  LDS.128 R32, [R33+0x1c400] ;  /* 0x01c4000021207984 */ /* 0x000e280000000c00 */
[----:B------:R-:W-:Y:S05]  /*3950*/  @P2 BRA `(.L_x_7410) ;  /* 0x0000000400ac2947 */ /* 0x000fea0003800000 */
[----:B------:R-:W-:Y:S02]  /*3960*/  SHF.R.U32.HI R135, RZ, 0x8, R53 ;  /* 0x00000008ff877819 */ /* 0x000fe40000011635 */
[--C-:B------:R-:W-:Y:S02]  /*3970*/  SHF.R.U32.HI R57, RZ, 0x18, R55.reuse ;  /* 0x00000018ff397819 */ /* 0x100fe40000011637 */
[----:B------:R-:W-:Y:S02]  /*3980*/  LOP3.LUT R54, R55, 0xff, RZ, 0xc0, !PT ;  /* 0x000000ff37367812 */ /* 0x000fe400078ec0ff */
[----:B------:R-:W-:Y:S02]  /*3990*/  SHF.R.U32.HI R56, RZ, 0x8, R55 ;  /* 0x00000008ff387819 */ /* 0x000fe40000011637 */
[----:B------:R-:W-:Y:S02]  /*39a0*/  SHF.R.U32.HI R137, RZ, 0x18, R53 ;  /* 0x00000018ff897819 */ /* 0x000fe40000011635 */
[----:B------:R-:W-:Y:S01]  /*39b0*/  LOP3.LUT R52, R53, 0xff, RZ, 0xc0, !PT ;  /* 0x000000ff35347812 */ /* 0x000fe200078ec0ff */
[----:B------:R-:W-:Y:S01]  /*39c0*/  IMAD.SHL.U32 R56, R56, 0x100, RZ ;  /* 0x0000010038387824 */ /* 0x000fe200078e00ff */
[----:B------:R-:W-:-:S02]  /*39d0*/  SHF.R.U32.HI R58, RZ, 0x10, R55 ;  /* 0x00000010ff3a7819 */ /* 0x000fc40000011637 */
[----:B------:R-:W-:Y:S01]  /*39e0*/  PRMT R55, R57, 0x654, R54 ;  /* 0x0000065439377816 */ /* 0x000fe20000000036 */
[----:B------:R-:W-:Y:S01]  /*39f0*/  IMAD.SHL.U32 R54, R135, 0x100, RZ ;  /* 0x0000010087367824 */ /* 0x000fe200078e00ff */
[----:B------:R-:W-:Y:S01]  /*3a00*/  SHF.R.U32.HI R59, RZ, 0x10, R53 ;  /* 0x00000010ff3b7819 */ /* 0x000fe20000011635 */
[----:B------:R-:W-:Y:S01]  /*3a10*/  IMAD.U32 R58, R58, 0x10000, RZ ;  /* 0x000100003a3a7824 */ /* 0x000fe200078e00ff */
[----:B------:R-:W-:Y:S01]  /*3a20*/  PRMT R53, R137, 0x654, R52 ;  /* 0x0000065489357816 */ /* 0x000fe20000000034 */
[----:B0-----:R-:W-:Y:S01]  /*3a30*/  IMAD.MOV.U32 R52, RZ, RZ, R32 ;  /* 0x000000ffff347224 */ /* 0x001fe200078e0020 */
[----:B------:R-:W-:Y:S02]  /*3a40*/  LOP3.LUT R55, R55, 0xff00, R56, 0xf8, !PT ;  /* 0x0000ff0037377812 */ /* 0x000fe400078ef838 */
[----:B------:R-:W-:Y:S01]  /*3a50*/  LOP3.LUT R53, R53, 0xff00, R54, 0xf8, !PT ;  /* 0x0000ff0035357812 */ /* 0x000fe200078ef836 */
[----:B------:R-:W-:Y:S01]  /*3a60*/  IMAD.U32 R54, R59, 0x10000, RZ ;  /* 0x000100003b367824 */ /* 0x000fe200078e00ff */
[----:B------:R-:W-:-:S02]  /*3a70*/  F2FP.F16.E4M3.UNPACK_B R32, R33 ;  /* 0x00000021ff20723e */ /* 0x000fc400020006ff */
[----:B------:R-:W-:Y:S02]  /*3a80*/  F2FP.F16.E4M3.UNPACK_B R56, R133.H1 ;  /* 0x00000085ff38723e */ /* 0x000fe400030006ff */
[----:B------:R-:W-:Y:S02]  /*3a90*/  F2FP.F16.E4M3.UNPACK_B R33, R33.H1 ;  /* 0x00000021ff21723e */ /* 0x000fe400030006ff */
[----:B------:R-:W-:Y:S01]  /*3aa0*/  LOP3.LUT R135, R55, 0xff0000, R58, 0xf8, !PT ;  /* 0x00ff000037877812 */ /* 0x000fe200078ef83a */
[--C-:B------:R-:W-:Y:S01]  /*3ab0*/  HADD2.F32 R59, -RZ, R56.reuse.H1_H1 ;  /* 0x30000038ff3b7230 */ /* 0x100fe20000004100 */
[----:B------:R-:W-:Y:S01]  /*3ac0*/  F2FP.F16.E4M3.UNPACK_B R55, R129.H1 ;  /* 0x00000081ff37723e */ /* 0x000fe200030006ff */
[----:B------:R-:W-:Y:S01]  /*3ad0*/  HADD2.F32 R58, -RZ, R56.H0_H0 ;  /* 0x20000038ff3a7230 */ /* 0x000fe20000004100 */
[----:B------:R-:W-:Y:S01]  /*3ae0*/  LOP3.LUT R57, R53, 0xff0000, R54, 0xf8, !PT ;  /* 0x00ff000035397812 */ /* 0x000fe200078ef836 */
[----:B------:R-:W-:Y:S01]  /*3af0*/  HADD2.F32 R54, -RZ, R33.H1_H1 ;  /* 0x30000021ff367230 */ /* 0x000fe20000004100 */
[----:B------:R-:W-:Y:S01]  /*3b00*/  F2FP.F16.E4M3.UNPACK_B R133, R133 ;  /* 0x00000085ff85723e */ /* 0x000fe200020006ff */
[----:B------:R-:W-:Y:S01]  /*3b10*/  HADD2.F32 R56, -RZ, R55.H0_H0 ;  /* 0x20000037ff387230 */ /* 0x000fe20000004100 */
[----:B------:R-:W-:Y:S01]  /*3b20*/  F2FP.F16.E4M3.UNPACK_B R129, R129 ;  /* 0x00000081ff81723e */ /* 0x000fe200020006ff */
[----:B------:R-:W-:-:S02]  /*3b30*/  HADD2.F32 R53, -RZ, R32.H1_H1 ;  /* 0x30000020ff357230 */ /* 0x000fc40000004100 */
[-C--:B------:R-:W-:Y:S01]  /*3b40*/  FMUL.FTZ R138, R54, R59.reuse ;  /* 0x0000003b368a7220 */ /* 0x080fe20000410000 */
[----:B------:R-:W-:Y:S02]  /*3b50*/  HADD2.F32 R33, -RZ, R33.H0_H0 ;  /* 0x20000021ff217230 */ /* 0x000fe40000004100 */
[----:B------:R-:W-:Y:S02]  /*3b60*/  HADD2.F32 R55, -RZ, R55.H1_H1 ;  /* 0x30000037ff377230 */ /* 0x000fe40000004100 */
[----:B------:R-:W-:Y:S01]  /*3b70*/  FMUL.FTZ R137, R53, R58 ;  /* 0x0000003a35897220 */ /* 0x000fe20000410000 */
[----:B------:R-:W-:Y:S02]  /*3b80*/  HADD2.F32 R32, -RZ, R32.H0_H0 ;  /* 0x20000020ff207230 */ /* 0x000fe40000004100 */
[C---:B------:R-:W-:Y:S01]  /*3b90*/  FMUL.FTZ R59, R33.reuse, R59 ;  /* 0x0000003b213b7220 */ /* 0x040fe20000410000 */
[-C--:B------:R-:W-:Y:S01]  /*3ba0*/  FFMA.FTZ R140, R33, R55.reuse, -R138 ;  /* 0x00000037218c7223 */ /* 0x080fe2000001088a */
[----:B------:R-:W-:Y:S01]  /*3bb0*/  F2FP.F16.E4M3.UNPACK_B R33, R52.H1 ;  /* 0x00000034ff21723e */ /* 0x000fe200030006ff */
[C---:B------:R-:W-:Y:S01]  /*3bc0*/  FMUL.FTZ R58, R32.reuse, R58 ;  /* 0x0000003a203a7220 */ /* 0x040fe20000410000 */
[----:B------:R-:W-:Y:S01]  /*3bd0*/  FFMA.FTZ R32, R32, R56, -R137 ;  /* 0x0000003820207223 */ /* 0x000fe20000010889 */
[----:B------:R-:W-:Y:S01]  /*3be0*/  FFMA.FTZ R141, R54, R55, R59 ;  /* 0x00000037368d7223 */ /* 0x000fe2000001003b */
[----:B------:R-:W-:Y:S01]  /*3bf0*/  F2FP.F16.E4M3.UNPACK_B R52, R52 ;  /* 0x00000034ff34723e */ /* 0x000fe200020006ff */
[----:B------:R-:W-:Y:S01]  /*3c00*/  FFMA.FTZ R139, R53, R56, R58 ;  /* 0x00000038358b7223 */ /* 0x000fe2000001003a */
[----:B------:R-:W-:-:S02]  /*3c10*/  HADD2.F32 R56, -RZ, R133.H1_H1 ;  /* 0x30000085ff387230 */ /* 0x000fc40000004100 */
[--C-:B------:R-:W-:Y:S01]  /*3c20*/  HADD2.F32 R53, -RZ, R33.reuse.H0_H0 ;  /* 0x20000021ff357230 */ /* 0x100fe20000004100 */
[----:B------:R-:W-:Y:S01]  /*3c30*/  F2FP.SATFINITE.E4M3.F32.PACK_AB_MERGE_C R142, R141, R140, RZ ;  /* 0x0000008c8d8e723e */ /* 0x000fe200048070ff */
[----:B------:R-:W-:Y:S02]  /*3c40*/  HADD2.F32 R54, -RZ, R33.H1_H1 ;  /* 0x30000021ff367230 */ /* 0x000fe40000004100 */
[----:B------:R-:W-:Y:S02]  /*3c50*/  HADD2.F32 R55, -RZ, R129.H1_H1 ;  /* 0x30000081ff377230 */ /* 0x000fe40000004100 */
[-C--:B------:R-:W-:Y:S01]  /*3c60*/  FMUL.FTZ R137, R53, R56.reuse ;  /* 0x0000003835897220 */ /* 0x080fe20000410000 */
[----:B------:R-:W-:Y:S02]  /*3c70*/  HADD2.F32 R133, -RZ, R133.H0_H0 ;  /* 0x20000085ff857230 */ /* 0x000fe40000004100 */
[----:B------:R-:W-:Y:S01]  /*3c80*/  FMUL.FTZ R58, R54, R56 ;  /* 0x00000038363a7220 */ /* 0x000fe20000410000 */
[----:B------:R-:W-:-:S02]  /*3c90*/  HADD2.F32 R33, -RZ, R52.H0_H0 ;  /* 0x20000034ff217230 */ /* 0x000fc40000004100 */
[-C--:B------:R-:W-:Y:S01]  /*3ca0*/  FFMA.FTZ R137, R54, R55.reuse, R137 ;  /* 0x0000003736897223 */ /* 0x080fe20000010089 */
[----:B------:R-:W-:Y:S02]  /*3cb0*/  HADD2.F32 R52, -RZ, R52.H1_H1 ;  /* 0x30000034ff347230 */ /* 0x000fe40000004100 */
[----:B------:R-:W-:Y:S01]  /*3cc0*/  FFMA.FTZ R58, R53, R55, -R58 ;  /* 0x00000037353a7223 */ /* 0x000fe2000001083a */
[----:B------:R-:W-:Y:S02]  /*3cd0*/  HADD2.F32 R129, -RZ, R129.H0_H0 ;  /* 0x20000081ff817230 */ /* 0x000fe40000004100 */
[----:B------:R-:W-:Y:S01]  /*3ce0*/  FMUL.FTZ R59, R33, R133 ;  /* 0x00000085213b7220 */ /* 0x000fe20000410000 */
[----:B------:R-:W-:Y:S01]  /*3cf0*/  F2FP.F16.E4M3.UNPACK_B R55, R57.H1 ;  /* 0x00000039ff37723e */ /* 0x000fe200030006ff */
[C---:B------:R-:W-:Y:S01]  /*3d00*/  FMUL.FTZ R56, R52.reuse, R133 ;  /* 0x0000008534387220 */ /* 0x040fe20000410000 */
[----:B------:R-:W-:Y:S01]  /*3d10*/  F2FP.SATFINITE.E4M3.F32.PACK_AB_MERGE_C R141, R137, R58, RZ ;  /* 0x0000003a898d723e */ /* 0x000fe200048070ff */
[----:B------:R-:W-:Y:S01]  /*3d20*/  FFMA.FTZ R138, R52, R129, R59 ;  /* 0x00000081348a7223 */ /* 0x000fe2000001003b */
[----:B------:R-:W-:Y:S01]  /*3d30*/  F2FP.F16.E4M3.UNPACK_B R52, R35.H1 ;  /* 0x00000023ff34723e */ /* 0x000fe200030006ff */
[----:B------:R-:W-:Y:S01]  /*3d40*/  FFMA.FTZ R133, R33, R129, -R56 ;  /* 0x0000008121857223 */ /* 0x000fe20000010838 */
        /* <DEDUP_REMOVED lines=16> */
[-C--:B------:R-:W-:Y:S01]  /*3e50*/  FMUL.FTZ R140, R52, R59.reuse ;  /* 0x0000003b348c7220 */ /* 0x080fe20000410000 */
        /* <DEDUP_REMOVED lines=8> */
[--C-:B------:R-:W-:Y:S02]  /*3ee0*/  HADD2.F32 R33, -RZ, R34.reuse.H0_H0 ;  /* 0x20000022ff217230 */ /* 0x100fe40000004100 */
[----:B------:R-:W-:Y:S01]  /*3ef0*/  HADD2.F32 R35, -RZ, R35.H1_H1 ;  /* 0x30000023ff237230 */ /* 0x000fe20000004100 */
[----:B------:R-:W-:Y:S01]  /*3f00*/  F2FP.SATFINITE.E4M3.F32.PACK_AB_MERGE_C R59, R59, R140, RZ ;  /* 0x0000008c3b3b723e */ /* 0x000fe200048070ff */
[----:B------:R-:W-:Y:S01]  /*3f10*/  HADD2.F32 R34, -RZ, R34.H1_H1 ;  /* 0x30000022ff227230 */ /* 0x000fe20000004100 */
[----:B------:R-:W-:Y:S01]  /*3f20*/  F2FP.SATFINITE.E4M3.F32.PACK_AB_MERGE_C R56, R56, R129, RZ ;  /* 0x000000813838723e */ /* 0x000fe200048070ff */
[----:B------:R-:W-:-:S02]  /*3f30*/  HADD2.F32 R55, -RZ, R55.H0_H0 ;  /* 0x20000037ff377230 */ /* 0x000fc40000004100 */
[-C--:B------:R-:W-:Y:S01]  /*3f40*/  FMUL.FTZ R53, R35, R58.reuse ;  /* 0x0000003a23357220 */ /* 0x080fe20000410000 */
[----:B------:R-:W-:Y:S02]  /*3f50*/  HADD2.F32 R57, -RZ, R57.H0_H0 ;  /* 0x20000039ff397230 */ /* 0x000fe40000004100 */
[-C--:B------:R-:W-:Y:S01]  /*3f60*/  FMUL.FTZ R54, R34, R135.reuse ;  /* 0x0000008722367220 */ /* 0x080fe20000410000 */
[C---:B------:R-:W-:Y:S01]  /*3f70*/  FMUL.FTZ R58, R52.reuse, R58 ;  /* 0x0000003a343a7220 */ /* 0x040fe20000410000 */
[C---:B------:R-:W-:Y:S01]  /*3f80*/  FMUL.FTZ R135, R33.reuse, R135 ;  /* 0x0000008721877220 */ /* 0x040fe20000410000 */
[----:B------:R-:W-:Y:S01]  /*3f90*/  FFMA.FTZ R53, R52, R55, -R53 ;  /* 0x0000003734357223 */ /* 0x000fe20000010835 */
[----:B------:R-:W-:Y:S01]  /*3fa0*/  FFMA.FTZ R54, R33, R57, -R54 ;  /* 0x0000003921367223 */ /* 0x000fe20000010836 */
[----:B------:R-:W-:Y:S01]  /*3fb0*/  FFMA.FTZ R58, R35, R55, R58 ;  /* 0x00000037233a7223 */ /* 0x000fe2000001003a */
[----:B------:R-:W-:Y:S01]  /*3fc0*/  FFMA.FTZ R135, R34, R57, R135 ;  /* 0x0000003922877223 */ /* 0x000fe20000010087 */
[----:B------:R-:W-:-:S02]  /*3fd0*/  F2FP.SATFINITE.E4M3.F32.PACK_AB_MERGE_C R33, R139, R32, R142 ;  /* 0x000000208b21723e */ /* 0x000fc4000480708e */
[----:B------:R-:W-:Y:S02]  /*3fe0*/  F2FP.SATFINITE.E4M3.F32.PACK_AB_MERGE_C R32, R138, R133, R141 ;  /* 0x000000858a20723e */ /* 0x000fe4000480708d */
[----:B------:R-:W-:Y:S02]  /*3ff0*/  F2FP.SATFINITE.E4M3.F32.PACK_AB_MERGE_C R34, R135, R54, R59 ;  /* 0x000000368722723e */ /* 0x000fe4000480703b */
[----:B------:R-:W-:-:S07]  /*4000*/  F2FP.SATFINITE.E4M3.F32.PACK_AB_MERGE_C R35, R58, R53, R56 ;  /* 0x000000353a23723e */ /* 0x000fce0004807038 */
.L_x_7410:
[----:B------:R-:W-:Y:S05]  /*4010*/  BSYNC B2 ;  /* 0x0000000000027941 */ /* 0x000fea0003800000 */
.L_x_7409:
[----:B------:R-:W-:Y:S02]  /*4020*/  ULDC.64 UR4, c[0x0][0x2e8] ;  /* 0x0000ba0000047ab9 */ /* 0x000fe40000000a00 */
[----:B------:R-:W-:-:S04]  /*4030*/  IADD3 R52, P2, P6, R95, UR4, R134 ;  /* 0x000000045f347c10 */ /* 0x000fc8000fe5e086 */
[----:B------:R-:W-:-:S05]  /*4040*/  IADD3.X R53, R89, UR5, R132, P2, P6 ;  /* 0x0000000559357c10 */ /* 0x000fca00097ec484 */
[----:B0-----:R3:W-:Y:S04]  /*4050*/  STG.E.128 desc[UR38][R52.64], R32 ;  /* 0x0000002034007986 */ /* 0x0017e8000c101d26 */
.L_x_7404:
[----:B------:R-:W-:Y:S05]  /*4060*/  BSYNC B1 ;  /* 0x0000000000017941 */ /* 0x000fea0003800000 */
.L_x_7403:
        /* <DEDUP_REMOVED lines=11> */
[----:B------:R-:W-:Y:S02]  /*4120*/  LOP3.LUT R48, R49, 0xff, RZ, 0xc0, !PT ;  /* 0x000000ff31307812 */ /* 0x000fe400078ec0ff */
[--C-:B------:R-:W-:Y:S02]  /*4130*/  SHF.R.U32.HI R57, RZ, 0x8, R49.reuse ;  /* 0x00000008ff397819 */ /* 0x100fe40000011631 */
[----:B------:R-:W-:Y:S02]  /*4140*/  SHF.R.U32.HI R55, RZ, 0x10, R49 ;  /* 0x00000010ff377819 */ /* 0x000fe40000011631 */
[--C-:B------:R-:W-:Y:S02]  /*4150*/  SHF.R.U32.HI R54, RZ, 0x8, R51.reuse ;  /* 0x00000008ff367819 */ /* 0x100fe40000011633 */
[----:B------:R-:W-:-:S02]  /*4160*/  SHF.R.U32.HI R50, RZ, 0x18, R51 ;  /* 0x00000018ff327819 */ /* 0x000fc40000011633 */
[----:B------:R-:W-:Y:S02]  /*4170*/  LOP3.LUT R49, R51, 0xff, RZ, 0xc0, !PT ;  /* 0x000000ff33317812 */ /* 0x000fe400078ec0ff */
[----:B------:R-:W-:Y:S01]  /*4180*/  SHF.R.U32.HI R56, RZ, 0x10, R51 ;  /* 0x00000010ff387819 */ /* 0x000fe20000011633 */
[----:B------:R-:W-:Y:S01]  /*4190*/  IMAD.SHL.U32 R51, R54, 0x100, RZ ;  /* 0x0000010036337824 */ /* 0x000fe200078e00ff */
[----:B------:R-:W-:Y:S01]  /*41a0*/  PRMT R50, R50, 0x654, R49 ;  /* 0x0000065432327816 */ /* 0x000fe20000000031 */
[----:B------:R-:W-:Y:S01]  /*41b0*/  IMAD.SHL.U32 R49, R57, 0x100, RZ ;  /* 0x0000010039317824 */ /* 0x000fe200078e00ff */
[----:B------:R-:W-:Y:S01]  /*41c0*/  PRMT R48, R59, 0x654, R48 ;  /* 0x000006543b307816 */ /* 0x000fe20000000030 */
[----:B------:R-:W-:Y:S01]  /*41d0*/  IMAD.U32 R56, R56, 0x10000, RZ ;  /* 0x0001000038387824 */ /* 0x000fe200078e00ff */
[----:B------:R-:W-:Y:S01]  /*41e0*/  LOP3.LUT R51, R50, 0xff00, R51, 0xf8, !PT ;  /* 0x0000ff0032337812 */ /* 0x000fe200078ef833 */
[----:B------:R-:W-:Y:S01]  /*41f0*/  IMAD.U32 R50, R55, 0x10000, RZ ;  /* 0x0001000037327824 */ /* 0x000fe200078e00ff */
[----:B------:R-:W-:-:S02]  /*4200*/  LOP3.LUT R49, R48, 0xff00, R49, 0xf8, !PT ;  /* 0x0000ff0030317812 */ /* 0x000fc400078ef831 */
[----:B------:R-:W-:Y:S02]  /*4210*/  F2FP.F16.E4M3.UNPACK_B R54, R131.H1 ;  /* 0x00000083ff36723e */ /* 0x000fe400030006ff */
[-C--:B--2---:R-:W-:Y:S02]  /*4220*/  F2FP.F16.E4M3.UNPACK_B R48, R33.reuse ;  /* 0x00000021ff30723e */ /* 0x084fe400020006ff */
        /* <DEDUP_REMOVED lines=88> */
.L_x_7416:
[----:B------:R-:W-:Y:S05]  /*47b0*/  BSYNC B3 ;  /* 0x0000000000037941 */ /* 0x000fea0003800000 */
.L_x_7415:
[----:B------:R-:W-:Y:S02]  /*47c0*/  ULDC.64 UR4, c[0x0][0x2e8] ;  /* 0x0000ba0000047ab9 */ /* 0x000fe40000000a00 */
[----:B------:R-:W-:-:S04]  /*47d0*/  IADD3 R48, P2, P3, R53, UR4, R20 ;  /* 0x0000000435307c10 */ /* 0x000fc8000fb5e014 */
[----:B------:R-:W-:-:S05]  /*47e0*/  IADD3.X R49, R52, UR5, R98, P2, P3 ;  /* 0x0000000534317c10 */ /* 0x000fca00097e6462 */
[----:B--2---:R3:W-:Y:S04]  /*47f0*/  STG.E.128 desc[UR38][R48.64], R32 ;  /* 0x0000002030007986 */ /* 0x0047e8000c101d26 */
.L_x_7414:
[----:B------:R-:W-:Y:S05]  /*4800*/  BSYNC B2 ;  /* 0x0000000000027941 */ /* 0x000fea0003800000 */
.L_x_7413:
[----:B------:R-:W-:Y:S05]  /*4810*/  @P1 BRA `(.L_x_7412) ;  /* 0x0000000400e81947 */ /* 0x000fea0003800000 */
[----:B------:R-:W-:Y:S01]  /*4820*/  LOP3.LUT P2, RZ, R213, 0x4, RZ, 0xc0, !PT ;  /* 0x00000004d5ff7812 */ /* 0x000fe2000784c0ff */
[C---:B0-23--:R-:W-:Y:S01]  /*4830*/  VIADD R33, R136.reuse, 0x40 ;  /* 0x0000004088217836 */ /* 0x04dfe20000000000 */
[----:B------:R-:W-:Y:S11]  /*4840*/  BSSY B2, `(.L_x_7417) ;  /* 0x0000073000027945 */ /* 0x000ff60003800000 */
[----:B------:R-:W-:Y:S01]  /*4850*/  @P2 VIADD R33, R136, 0xffffffc0 ;  /* 0xffffffc088212836 */ /* 0x000fe20000000000 */
[----:B------:R-:W-:-:S03]  /*4860*/  ISETP.GE.AND P2, PT, R214, R116, PT ;  /* 0x00000074d600720c */ /* 0x000fc60003f46270 */
[----:B------:R-:W-:-:S06]  /*4870*/  IMAD.IADD R33, R18, 0x1, R33 ;  /* 0x0000000112217824 */ /* 0x000fcc00078e0221 */
[----:B------:R-:W0:Y:S04]  /*4880*/  LDS.128 R32, [R33+0x1e400] ;  /* 0x01e4000021207984 */ /* 0x000e280000000c00 */
[----:B------:R-:W-:Y:S05]  /*4890*/  @P2 BRA `(.L_x_7418) ;  /* 0x0000000400b42947 */ /* 0x000fea0003800000 */
[----:B------:R-:W-:Y:S01]  /*48a0*/  SHF.R.U32.HI R51, RZ, 0x10, R47 ;  /* 0x00000010ff337819 */ /* 0x000fe2000001162f */
[----:B0-----:R-:W-:Y:S01]  /*48b0*/  IMAD.MOV.U32 R46, RZ, RZ, R35 ;  /* 0x000000ffff2e7224 */ /* 0x001fe200078e0023 */
[--C-:B------:R-:W-:Y:S02]  /*48c0*/  SHF.R.U32.HI R49, RZ, 0x8, R47.reuse ;  /* 0x00000008ff317819 */ /* 0x100fe4000001162f */
[----:B------:R-:W-:Y:S02]  /*48d0*/  LOP3.LUT R48, R47, 0xff, RZ, 0xc0, !PT ;  /* 0x000000ff2f307812 */ /* 0x000fe400078ec0ff */
[----:B------:R-:W-:Y:S02]  /*48e0*/  SHF.R.U32.HI R47, RZ, 0x18, R47 ;  /* 0x00000018ff2f7819 */ /* 0x000fe4000001162f */
[----:B------:R-:W-:Y:S02]  /*48f0*/  SHF.R.U32.HI R50, RZ, 0x8, R45 ;  /* 0x00000008ff327819 */ /* 0x000fe4000001162d */
[----:B------:R-:W-:-:S02]  /*4900*/  LOP3.LUT R44, R45, 0xff, RZ, 0xc0, !PT ;  /* 0x000000ff2d2c7812 */ /* 0x000fc400078ec0ff */
[--C-:B------:R-:W-:Y:S02]  /*4910*/  SHF.R.U32.HI R55, RZ, 0x18, R45.reuse ;  /* 0x00000018ff377819 */ /* 0x100fe4000001162d */
[----:B------:R-:W-:Y:S01]  /*4920*/  SHF.R.U32.HI R54, RZ, 0x10, R45 ;  /* 0x00000010ff367819 */ /* 0x000fe2000001162d */
[----:B------:R-:W-:Y:S01]  /*4930*/  IMAD.MOV.U32 R45, RZ, RZ, R34 ;  /* 0x000000ffff2d7224 */ /* 0x000fe200078e0022 */
[----:B------:R-:W-:Y:S01]  /*4940*/  PRMT R48, R47, 0x654, R48 ;  /* 0x000006542f307816 */ /* 0x000fe20000000030 */
[----:B------:R-:W-:Y:S01]  /*4950*/  IMAD.SHL.U32 R47, R49, 0x100, RZ ;  /* 0x00000100312f7824 */ /* 0x000fe200078e00ff */
[----:B------:R-:W-:Y:S01]  /*4960*/  PRMT R35, R55, 0x654, R44 ;  /* 0x0000065437237816 */ /* 0x000fe2000000002c */
[----:B------:R-:W-:-:S03]  /*4970*/  IMAD.SHL.U32 R34, R50, 0x100, RZ ;  /* 0x0000010032227824 */ /* 0x000fc600078e00ff */
[----:B------:R-:W-:Y:S01]  /*4980*/  LOP3.LUT R50, R48, 0xff00, R47, 0xf8, !PT ;  /* 0x0000ff0030327812 */ /* 0x000fe200078ef82f */
[----:B------:R-:W-:Y:S01]  /*4990*/  IMAD.U32 R47, R51, 0x10000, RZ ;  /* 0x00010000332f7824 */ /* 0x000fe200078e00ff */
        /* <DEDUP_REMOVED lines=93> */
.L_x_7418:
[----:B------:R-:W-:Y:S05]  /*4f70*/  BSYNC B2 ;  /* 0x0000000000027941 */ /* 0x000fea0003800000 */
.L_x_7417:
[----:B------:R-:W-:Y:S02]  /*4f80*/  ULDC.64 UR4, c[0x0][0x2e8] ;  /* 0x0000ba0000047ab9 */ /* 0x000fe40000000a00 */
[----:B------:R-:W-:-:S04]  /*4f90*/  IADD3 R44, P2, P3, R95, UR4, R53 ;  /* 0x000000045f2c7c10 */ /* 0x000fc8000fb5e035 */
[----:B------:R-:W-:-:S05]  /*4fa0*/  IADD3.X R45, R89, UR5, R52, P2, P3 ;  /* 0x00000005592d7c10 */ /* 0x000fca00097e6434 */
[----:B0-----:R4:W-:Y:S04]  /*4fb0*/  STG.E.128 desc[UR38][R44.64], R32 ;  /* 0x000000202c007986 */ /* 0x0019e8000c101d26 */
.L_x_7412:
[----:B------:R-:W-:Y:S05]  /*4fc0*/  BSYNC B1 ;  /* 0x0000000000017941 */ /* 0x000fea0003800000 */
.L_x_7411:
[----:B------:R-:W-:Y:S05]  /*4fd0*/  @P4 BRA `(.L_x_7419) ;  /* 0x0000004800604947 */ /* 0x000fea0003800000 */
[----:B------:R-:W-:Y:S01]  /*4fe0*/  IADD3 R118, P2, P3, R109, R118, R22 ;  /* 0x000000766d767210 */ /* 0x000fe20007b5e016 */
[----:B------:R-:W-:Y:S03]  /*4ff0*/  BSSY B1, `(.L_x_7420) ;  /* 0x0000079000017945 */ /* 0x000fe60003800000 */
[----:B------:R-:W-:Y:S01]  /*5000*/  IADD3.X R117, R105, R117, R23, P2, P3 ;  /* 0x0000007569757210 */ /* 0x000fe200017e6417 */
[----:B------:R-:W-:Y:S08]  /*5010*/  @P0 BRA `(.L_x_7421) ;  /* 0x0000000400d80947 */ /* 0x000ff00003800000 */
[----:B0-234-:R0:W2:Y:S01]  /*5020*/  LDS.128 R32, [R126+0x20400] ;  /* 0x020400007e207984 */ /* 0x01d0a20000000c00 */
[----:B------:R-:W-:Y:S01]  /*5030*/  ISETP.GE.AND P2, PT, R208, R116, PT ;  /* 0x00000074d000720c */ /* 0x000fe20003f46270 */
[----:B------:R-:W-:-:S12]  /*5040*/  BSSY B2, `(.L_x_7422) ;  /* 0x000006f000027945 */ /* 0x000fd80003800000 */
[----:B0-----:R-:W-:Y:S05]  /*5050*/  @P2 BRA `(.L_x_7423) ;  /* 0x0000000400b42947 */ /* 0x001fea0003800000 */
[----:B------:R-:W-:Y:S01]  /*5060*/  SHF.R.U32.HI R47, RZ, 0x10, R43 ;  /* 0x00000010ff2f7819 */ /* 0x000fe2000001162b */
[----:B--2---:R-:W-:Y:S01]  /*5070*/  IMAD.MOV.U32 R42, RZ, RZ, R35 ;  /* 0x000000ffff2a7224 */ /* 0x004fe200078e0023 */
        /* <DEDUP_REMOVED lines=107> */
.L_x_7423:
[----:B------:R-:W-:Y:S05]  /*5730*/  BSYNC B2 ;  /* 0x0000000000027941 */ /* 0x000fea0003800000 */
.L_x_7422:
[----:B------:R-:W-:Y:S02]  /*5740*/  ULDC.64 UR4, c[0x0][0x2e8] ;  /* 0x0000ba0000047ab9 */ /* 0x000fe40000000a00 */
[----:B------:R-:W-:-:S04]  /*5750*/  IADD3 R40, P2, P3, R118, UR4, R20 ;  /* 0x0000000476287c10 */ /* 0x000fc8000fb5e014 */
[----:B------:R-:W-:-:S05]  /*5760*/  IADD3.X R41, R117, UR5, R98, P2, P3 ;  /* 0x0000000575297c10 */ /* 0x000fca00097e6462 */
[----:B--2---:R0:W-:Y:S04]  /*5770*/  STG.E.128 desc[UR38][R40.64], R32 ;  /* 0x0000002028007986 */ /* 0x0041e8000c101d26 */
.L_x_7421:
[----:B------:R-:W-:Y:S05]  /*5780*/  BSYNC B1 ;  /* 0x0000000000017941 */ /* 0x000fea0003800000 */
.L_x_7420:
[----:B------:R-:W-:Y:S05]  /*5790*/  @P1 BRA `(.L_x_7419) ;  /* 0x0000004000701947 */ /* 0x000fea0003800000 */
[----:B------:R-:W-:Y:S01]  /*57a0*/  LOP3.LUT P2, RZ, R213, 0x4, RZ, 0xc0, !PT ;  /* 0x00000004d5ff7812 */ /* 0x000fe2000784c0ff */
[C---:B0-234-:R-:W-:Y:S01]  /*57b0*/  VIADD R33, R136.reuse, 0x40 ;  /* 0x0000004088217836 */ /* 0x05dfe20000000000 */
        /* <DEDUP_REMOVED lines=113> */
.L_x_7425:
[----:B------:R-:W-:Y:S05]  /*5ed0*/  BSYNC B1 ;  /* 0x0000000000017941 */ /* 0x000fea0003800000 */
.L_x_7424:
[----:B------:R-:W-:Y:S02]  /*5ee0*/  ULDC.64 UR4, c[0x0][0x2e8] ;  /* 0x0000ba0000047ab9 */ /* 0x000fe40000000a00 */
[----:B------:R-:W-:-:S04]  /*5ef0*/  IADD3 R118, P2, P3, R95, UR4, R118 ;  /* 0x000000045f767c10 */ /* 0x000fc8000fb5e076 */
[----:B------:R-:W-:-:S05]  /*5f00*/  IADD3.X R119, R89, UR5, R117, P2, P3 ;  /* 0x0000000559777c10 */ /* 0x000fca00097e6475 */
[----:B0-----:R0:W-:Y:S01]  /*5f10*/  STG.E.128 desc[UR38][R118.64], R32 ;  /* 0x0000002076007986 */ /* 0x0011e2000c101d26 */
[----:B------:R-:W-:Y:S05]  /*5f20*/  BRA `(.L_x_7419) ;  /* 0x00000038008c7947 */ /* 0x000fea0003800000 */
.L_x_7393:
[C---:B------:R-:W-:Y:S01]  /*5f30*/  VIADD R35, R210.reuse, 0x40 ;  /* 0x00000040d2237836 */ /* 0x040fe20000000000 */
[----:B------:R-:W-:Y:S01]  /*5f40*/  CS2R R38, SRZ ;  /* 0x0000000000267805 */ /* 0x000fe2000001ff00 */
[----:B------:R-:W-:-:S03]  /*5f50*/  VIADD R37, R210, 0x80 ;  /* 0x00000080d2257836 */ /* 0x000fc60000000000 */
        /* <DEDUP_REMOVED lines=10> */
[----:B--2---:R-:W-:-:S04]  /*6000*/  @!P4 IADD3 R40, P2, P5, R10, R40, R32 ;  /* 0x000000280a28c210 */ /* 0x004fc80007d5e020 */
[----:B------:R-:W-:Y:S02]  /*6010*/  @!P4 IADD3.X R41, R103, R41, R124, P2, P5 ;  /* 0x000000296729c210 */ /* 0x000fe400017ea47c */
[----:B---3--:R-:W-:-:S04]  /*6020*/  @!P4 IADD3 R42, P2, P5, R64, R42, R34 ;  /* 0x0000002a402ac210 */ /* 0x008fc80007d5e022 */
[----:B------:R-:W-:Y:S02]  /*6030*/  @!P4 IADD3.X R43, R101, R43, R128, P2, P5 ;  /* 0x0000002b652bc210 */ /* 0x000fe400017ea480 */
[----:B------:R-:W-:-:S04]  /*6040*/  ISETP.GE.AND P2, PT, R37, R127, PT ;  /* 0x0000007f2500720c */ /* 0x000fc80003f46270 */
        /* <DEDUP_REMOVED lines=10> */
[----:B------:R-:W-:-:S03]  /*60f0*/  CS2R R34, SRZ ;  /* 0x0000000000227805 */ /* 0x000fc6000001ff00 */
[----:B------:R-:W-:Y:S01]  /*6100*/  @!P3 IMAD.X R49, R36, 0x1, R49, P5 ;  /* 0x000000012431b824 */ /* 0x000fe200028e0631 */
[----:B-1----:R-:W-:Y:S02]  /*6110*/  @!P3 IADD3 R50, P5, R33, R50, RZ ;  /* 0x000000322132b210 */ /* 0x002fe40007fbe0ff */
[----:B------:R-:W-:-:S03]  /*6120*/  CS2R R36, SRZ ;  /* 0x0000000000247805 */ /* 0x000fc6000001ff00 */
[----:B------:R-:W-:Y:S01]  /*6130*/  @!P3 IMAD.X R51, R32, 0x1, R51, P5 ;  /* 0x000000012033b824 */ /* 0x000fe200028e0633 */
[----:B------:R-:W-:Y:S02]  /*6140*/  CS2R R32, SRZ ;  /* 0x0000000000207805 */ /* 0x000fe4000001ff00 */
[----:B------:R0:W4:Y:S01]  /*6150*/  @!P4 LDG.E.128 R36, desc[UR38][R42.64] ;  /* 0x000000262a24c981 */ /* 0x000122000c1e1d00 */
[----:B------:R-:W-:Y:S02]  /*6160*/  CS2R R46, SRZ ;  /* 0x00000000002e7805 */ /* 0x000fe4000001ff00 */
[----:B------:R-:W-:Y:S01]  /*6170*/  CS2R R44, SRZ ;  /* 0x00000000002c7805 */ /* 0x000fe2000001ff00 */
[----:B------:R1:W5:Y:S05]  /*6180*/  @!P4 LDG.E.128 R32, desc[UR38][R40.64] ;  /* 0x000000262820c981 */ /* 0x00036a000c1e1d00 */
[----:B------:R3:W5:Y:S01]  /*6190*/  @!P3 LDG.E.128 R44, desc[UR38][R50.64] ;  /* 0x00000026322cb981 */ /* 0x000762000c1e1d00 */
[----:B0-----:R-:W-:-:S02]  /*61a0*/  CS2R R42, SRZ ;  /* 0x00000000002a7805 */ /* 0x001fc4000001ff00 */
[----:B-1----:R-:W-:-:S06]  /*61b0*/  CS2R R40, SRZ ;  /* 0x0000000000287805 */ /* 0x002fcc000001ff00 */
[----:B------:R0:W5:Y:S01]  /*61c0*/  @!P3 LDG.E.128 R40, desc[UR38][R48.64] ;  /* 0x000000263028b981 */ /* 0x000162000c1e1d00 */
[----:B--2---:R-:W-:-:S05]  /*61d0*/  @!P2 IADD3 R56, P3, R55, R56, RZ ;  /* 0x000000383738a210 */ /* 0x004fca0007f7e0ff */
[----:B------:R-:W-:Y:S01]  /*61e0*/  @!P2 IMAD.X R57, R54, 0x1, R57, P3 ;  /* 0x000000013639a824 */ /* 0x000fe200018e0639 */
[----:B---3--:R-:W-:Y:S02]  /*61f0*/  @!P2 IADD3 R58, P3, R53, R58, RZ ;  /* 0x0000003a353aa210 */ /* 0x008fe40007f7e0ff */
[----:B------:R-:W-:Y:S02]  /*6200*/  CS2R R50, SRZ ;  /* 0x0000000000327805 */ /* 0x000fe4000001ff00 */
[----:B------:R-:W-:Y:S02]  /*6210*/  CS2R R54, SRZ ;  /* 0x0000000000367805 */ /* 0x000fe4000001ff00 */
[----:B0-----:R-:W-:Y:S01]  /*6220*/  CS2R R48, SRZ ;  /* 0x0000000000307805 */ /* 0x001fe2000001ff00 */
[----:B------:R-:W-:Y:S01]  /*6230*/  @!P2 IMAD.X R59, R52, 0x1, R59, P3 ;  /* 0x00000001343ba824 */ /* 0x000fe200018e063b */
[----:B------:R-:W-:-:S04]  /*6240*/  CS2R R52, SRZ ;  /* 0x0000000000347805 */ /* 0x000fc8000001ff00 */
[----:B------:R-:W2:Y:S04]  /*6250*/  @!P2 LDG.E.128 R48, desc[UR38][R56.64] ;  /* 0x000000263830a981 */ /* 0x000ea8000c1e1d00 */
[----:B------:R-:W3:Y:S01]  /*6260*/  @!P2 LDG.E.128 R52, desc[UR38][R58.64] ;  /* 0x000000263a34a981 */ /* 0x000ee2000c1e1d00 */
[----:B------:R-:W-:-:S06]  /*6270*/  UISETP.NE.AND UP0, UPT, UR41, 0x3, UPT ;  /* 0x000000032900788c */ /* 0x000fcc000bf05270 */
[----:B------:R-:W-:Y:S02]  /*6280*/  PLOP3.LUT P5, PT, PT, PT, UP0, 0x80, 0x0 ;  /* 0x000000000000781c */ /* 0x000fe40003faf008 */
[----:B------:R-:W-:Y:S01]  /*6290*/  ISETP.GE.AND P2, PT, R22, R116, PT ;  /* 0x000000741600720c */ /* 0x000fe20003f46270 */
[----:B----4-:R-:W-:Y:S02]  /*62a0*/  IMAD.MOV.U32 R143, RZ, RZ, R38 ;  /* 0x000000ffff8f7224 */ /* 0x010fe400078e0026 */
[----:B------:R-:W-:Y:S02]  /*62b0*/  IMAD.MOV.U32 R145, RZ, RZ, R36 ;  /* 0x000000ffff917224 */ /* 0x000fe400078e0024 */
[----:B-----5:R-:W-:Y:S02]  /*62c0*/  IMAD.MOV.U32 R142, RZ, RZ, R34 ;  /* 0x000000ffff8e7224 */ /* 0x020fe400078e0022 */
[----:B------:R-:W-:Y:S02]  /*62d0*/  IMAD.MOV.U32 R144, RZ, RZ, R32 ;  /* 0x000000ffff907224 */ /* 0x000fe400078e0020 */
[----:B------:R-:W-:-:S02]  /*62e0*/  IMAD.MOV.U32 R134, RZ, RZ, R46 ;  /* 0x000000ffff867224 */ /* 0x000fc400078e002e */
[----:B------:R-:W-:Y:S02]  /*62f0*/  IMAD.MOV.U32 R138, RZ, RZ, R44 ;  /* 0x000000ffff8a7224 */ /* 0x000fe400078e002c */
[----:B------:R-:W-:Y:S02]  /*6300*/  IMAD.MOV.U32 R136, RZ, RZ, R42 ;  /* 0x000000ffff887224 */ /* 0x000fe400078e002a */
[----:B------:R-:W-:Y:S02]  /*6310*/  IMAD.MOV.U32 R137, RZ, RZ, R40 ;  /* 0x000000ffff897224 */ /* 0x000fe400078e0028 */
[----:B--2---:R-:W-:Y:S02]  /*6320*/  IMAD.MOV.U32 R129, RZ, RZ, R50 ;  /* 0x000000ffff817224 */ /* 0x004fe400078e0032 */
[----:B------:R-:W-:Y:S02]  /*6330*/  IMAD.MOV.U32 R130, RZ, RZ, R48 ;  /* 0x000000ffff827224 */ /* 0x000fe400078e0030 */
[----:B---3--:R-:W-:-:S02]  /*6340*/  IMAD.MOV.U32 R131, RZ, RZ, R54 ;  /* 0x000000ffff837224 */ /* 0x008fc400078e0036 */
[----:B------:R-:W-:Y:S01]  /*6350*/  IMAD.MOV.U32 R132, RZ, RZ, R52 ;  /* 0x000000ffff847224 */ /* 0x000fe200078e0034 */
[----:B------:R-:W-:Y:S06]  /*6360*/  @!P5 BRA `(.L_x_7426) ;  /* 0x000000000004d947 */ /* 0x000fec0003800000 */
[----:B------:R-:W-:Y:S01]  /*6370*/  BPT.TRAP 0x1 ;  /* 0x000000040000795c */ /* 0x000fe20000300000 */
.L_x_7426:
[----:B------:R-:W-:Y:S01]  /*6380*/  IMAD R115, R19, 0x8, R18 ;  /* 0x0000000813737824 */ /* 0x000fe200078e0212 */
[----:B------:R-:W-:Y:S01]  /*6390*/  SHF.L.U32 R128, R218, 0x1f, RZ ;  /* 0x0000001fda807819 */ /* 0x000fe200000006ff */
[----:B------:R-:W0:Y:S01]  /*63a0*/  LDC R133, c[0x0][0x2f4] ;  /* 0x0000bd00ff857b82 */ /* 0x000e220000000800 */
[----:B------:R-:W-:Y:S01]  /*63b0*/  IMAD.MOV.U32 R119, RZ, RZ, R117 ;  /* 0x000000ffff777224 */ /* 0x000fe200078e0075 */
[----:B------:R-:W-:Y:S01]  /*63c0*/  BSSY B1, `(.L_x_7427) ;  /* 0x0000005000017945 */ /* 0x000fe20003800000 */
[----:B------:R-:W1:Y:S05]  /*63d0*/  SYNCS.PHASECHK.TRANS64.TRYWAIT P3, [R115+URZ+0x28890], R128 ;  /* 0x02889080730075a7 */ /* 0x000e6a000806017f */
[----:B------:R-:W2:Y:S01]  /*63e0*/  LDC.64 R116, c[0x0][0x300] ;  /* 0x0000c000ff747b82 */ /* 0x000ea20000000a00 */
[----:B0-----:R-:W-:Y:S01]  /*63f0*/  IMAD.IADD R135, R133, 0x1, -R114 ;  /* 0x0000000185877824 */ /* 0x001fe200078e0a72 */
[----:B-1----:R-:W-:Y:S06]  /*6400*/  @!P3 BRA `(.L_x_7428) ;  /* 0x000002a000f0b947 */ /* 0x002fec0003800000 */
.L_x_7761:
[----:B------:R-:W-:Y:S05]  /*6410*/  BSYNC B1 ;  /* 0x0000000000017941 */ /* 0x000fea0003800000 */
.L_x_7427:
[----:B------:R-:W-:Y:S01]  /*6420*/  ISETP.GE.OR P3, PT, R210, R127, P0 ;  /* 0x0000007fd200720c */ /* 0x000fe20000766670 */
[----:B------:R-:W-:-:S12]  /*6430*/  BSSY B1, `(.L_x_7429) ;  /* 0x00000fa000017945 */ /* 0x000fd80003800000 */
[----:B------:R-:W-:Y:S05]  /*6440*/  @P3 BRA `(.L_x_7430) ;  /* 0x0000000c00e03947 */ /* 0x000fea0003800000 */
[----:B------:R-:W-:Y:S01]  /*6450*/  SHF.R.S32.HI R56, RZ, 0x1f, R210 ;  /* 0x0000001fff387819 */ /* 0x000fe200000114d2 */
[-C--:B--2---:R-:W-:Y:S01]  /*6460*/  IMAD.WIDE.U32 R124, R210, R116.reuse, R118 ;  /* 0x00000074d27c7225 */ /* 0x084fe200078e0076 */
[----:B------:R-:W-:Y:S01]  /*6470*/  ISETP.NE.AND P6, PT, R87, RZ, PT ;  /* 0x000000ff5700720c */ /* 0x000fe20003fc5270 */
[----:B------:R-:W-:Y:S02]  /*6480*/  BSSY B2, `(.L_x_7431) ;  /* 0x00000e9000027945 */ /* 0x000fe40003800000 */
[----:B------:R-:W-:Y:S01]  /*6490*/  IMAD R56, R56, R116, RZ ;  /* 0x0000007438387224 */ /* 0x000fe200078e02ff */
[----:B------:R-:W-:-:S03]  /*64a0*/  IADD3 R140, P3, P4, R20, R124, R99 ;  /* 0x0000007c148c7210 */ /* 0x000fc60007c7e063 */
        /* <DEDUP_REMOVED lines=12> */
[----:B------:R-:W-:-:S04]  /*6570*/  IMAD.IADD R56, R227, 0x1, R56 ;  /* 0x00000001e3387824 */ /* 0x000fc800078e0238 */
[----:B------:R-:W-:-:S04]  /*6580*/  IMAD R59, R19, 0x6000, R56 ;  /* 0x00006000133b7824 */ /* 0x000fc800078e0238 */
[----:B------:R-:W-:Y:S02]  /*6590*/  IMAD.IADD R60, R18, 0x1, R59 ;  /* 0x00000001123c7824 */ /* 0x000fe400078e023b */
[----:B------:R-:W1:Y:S04]  /*65a0*/  LDS.128 R56, [R57+0x1c400] ;  /* 0x01c4000039387984 */ /* 0x000e680000000c00 */
        /* <DEDUP_REMOVED lines=11> */
[----:B------:R-:W-:Y:S02]  /*6660*/  SHF.R.U32.HI R36, RZ, 0x18, R37 ;  /* 0x00000018ff247819 */ /* 0x000fe40000011625 */
[----:B------:R-:W-:Y:S02]  /*6670*/  LOP3.LUT R35, R37, 0xff, RZ, 0xc0, !PT ;  /* 0x000000ff25237812 */ /* 0x000fe400078ec0ff */
[----:B------:R-:W-:Y:S02]  /*6680*/  PRMT R32, R157, 0x654, R32 ;  /* 0x000006549d207816 */ /* 0x000fe40000000020 */
[----:B------:R-:W-:-:S02]  /*6690*/  SHF.R.U32.HI R147, RZ, 0x8, R39 ;  /* 0x00000008ff937819 */ /* 0x000fc40000011627 */
[--C-:B------:R-:W-:Y:S02]  /*66a0*/  SHF.R.U32.HI R148, RZ, 0x8, R37.reuse ;  /* 0x00000008ff947819 */ /* 0x100fe40000011625 */
[----:B------:R-:W-:Y:S02]  /*66b0*/  SHF.R.U32.HI R152, RZ, 0x10, R37 ;  /* 0x00000010ff987819 */ /* 0x000fe40000011625 */
[----:B------:R-:W-:Y:S02]  /*66c0*/  SHF.R.U32.HI R38, RZ, 0x18, R39 ;  /* 0x00000018ff267819 */ /* 0x000fe40000011627 */
[----:B------:R-:W-:Y:S01]  /*66d0*/  LOP3.LUT R37, R39, 0xff, RZ, 0xc0, !PT ;  /* 0x000000ff27257812 */ /* 0x000fe200078ec0ff */
[----:B------:R-:W-:Y:S01]  /*66e0*/  IMAD.U32 R152, R152, 0x10000, RZ ;  /* 0x0001000098987824 */ /* 0x000fe200078e00ff */
[----:B------:R-:W-:Y:S01]  /*66f0*/  PRMT R36, R36, 0x654, R35 ;  /* 0x0000065424247816 */ /* 0x000fe20000000023 */
[----:B------:R-:W-:Y:S01]  /*6700*/  IMAD.SHL.U32 R35, R149, 0x100, RZ ;  /* 0x0000010095237824 */ /* 0x000fe200078e00ff */
[----:B------:R-:W-:Y:S01]  /*6710*/  LOP3.LUT R32, R32, 0xff00, R33, 0xf8, !PT ;  /* 0x0000ff0020207812 */ /* 0x000fe200078ef821 */
[----:B------:R-:W-:Y:S01]  /*6720*/  IMAD.U32 R33, R153, 0x10000, RZ ;  /* 0x0001000099217824 */ /* 0x000fe200078e00ff */
[----:B------:R-:W-:Y:S01]  /*6730*/  SHF.R.U32.HI R154, RZ, 0x10, R39 ;  /* 0x00000010ff9a7819 */ /* 0x000fe20000011627 */
[----:B------:R-:W-:Y:S01]  /*6740*/  IMAD.SHL.U32 R39, R147, 0x100, RZ ;  /* 0x0000010093277824 */ /* 0x000fe200078e00ff */
[----:B------:R-:W-:-:S02]  /*6750*/  PRMT R34, R151, 0x654, R34 ;  /* 0x0000065497227816 */ /* 0x000fc40000000022 */
[----:B------:R-:W-:Y:S01]  /*6760*/  PRMT R38, R38, 0x654, R37 ;  /* 0x0000065426267816 */ /* 0x000fe20000000025 */
[----:B------:R-:W-:Y:S01]  /*6770*/  IMAD.SHL.U32 R37, R148, 0x100, RZ ;  /* 0x0000010094257824 */ /* 0x000fe200078e00ff */
[----:B------:R-:W-:Y:S01]  /*6780*/  LOP3.LUT R35, R34, 0xff00, R35, 0xf8, !PT ;  /* 0x0000ff0022237812 */ /* 0x000fe200078ef823 */
[----:B------:R-:W-:Y:S01]  /*6790*/  IMAD.U32 R154, R154, 0x10000, RZ ;  /* 0x000100009a9a7824 */ /* 0x000fe200078e00ff */
[----:B------:R-:W-:Y:S01]  /*67a0*/  LOP3.LUT R34, R32, 0xff0000, R33, 0xf8, !PT ;  /* 0x00ff000020227812 */ /* 0x000fe200078ef821 */
[----:B------:R-:W-:Y:S01]  /*67b0*/  IMAD.U32 R32, R150, 0x10000, RZ ;  /* 0x0001000096207824 */ /* 0x000fe200078e00ff */
        /* <DEDUP_REMOVED lines=8> */
[----:B------:R-:W-:Y:S01]  /*6840*/  F2FP.F16.E4M3.UNPACK_B R147, R144.H1 ;  /* 0x00000090ff93723e */ /* 0x000fe200030006ff */
[----:B------:R-:W-:Y:S01]  /*6850*/  HADD2.F32 R36, -RZ, R38.H0_H0 ;  /* 0x20000026ff247230 */ /* 0x000fe20000004100 */
[----:B------:R-:W-:Y:S01]  /*6860*/  LOP3.LUT R35, R149, 0xff0000, R152, 0xf8, !PT ;  /* 0x00ff000095237812 */ /* 0x000fe200078ef898 */
[----:B------:R-:W-:Y:S02]  /*6870*/  HADD2.F32 R152, -RZ, R150.H1_H1 ;  /* 0x30000096ff987230 */ /* 0x000fe40000004100 */
[----:B------:R-:W-:Y:S01]  /*6880*/  FMUL.FTZ R153, R37, R32 ;  /* 0x0000002025997220 */ /* 0x000fe20000410000 */
[----:B------:R-:W-:-:S02]  /*6890*/  HADD2.F32 R148, -RZ, R147.H0_H0 ;  /* 0x20000093ff947230 */ /* 0x000fc40000004100 */
[C---:B------:R-:W-:Y:S01]  /*68a0*/  FMUL.FTZ R156, R36.reuse, R32 ;  /* 0x00000020249c7220 */ /* 0x040fe20000410000 */
        /* <DEDUP_REMOVED lines=8> */
[----:B------:R-:W-:-:S02]  /*6930*/  F2FP.F16.E4M3.UNPACK_B R144, R56 ;  /* 0x00000038ff90723e */ /* 0x000fc400020006ff */
[----:B------:R-:W-:Y:S01]  /*6940*/  F2FP.F16.E4M3.UNPACK_B R60, R60 ;  /* 0x0000003cff3c723e */ /* 0x000fe200020006ff */
[C---:B------:R-:W-:Y:S01]  /*6950*/  FMUL.FTZ R152, R38.reuse, R152 ;  /* 0x0000009826987220 */ /* 0x040fe20000410000 */
[----:B------:R-:W-:Y:S01]  /*6960*/  LOP3.LUT R32, R151, 0xff0000, R154, 0xf8, !PT ;  /* 0x00ff000097207812 */ /* 0x000fe200078ef89a */
[----:B------:R-:W-:Y:S02]  /*6970*/  HADD2.F32 R151, -RZ, R150.H0_H0 ;  /* 0x20000096ff977230 */ /* 0x000fe40000004100 */
[-C--:B------:R-:W-:Y:S01]  /*6980*/  FFMA.FTZ R39, R38, R149.reuse, -R39 ;  /* 0x0000009526277223 */ /* 0x080fe20000010827 */
[----:B------:R-:W-:Y:S02]  /*6990*/  HADD2.F32 R56, -RZ, R144.H0_H0 ;  /* 0x20000090ff387230 */ /* 0x000fe40000004100 */
[----:B------:R-:W-:Y:S01]  /*69a0*/  FFMA.FTZ R38, R147, R149, R152 ;  /* 0x0000009593267223 */ /* 0x000fe20000010098 */
[----:B------:R-:W-:Y:S02]  /*69b0*/  HADD2.F32 R145, -RZ, R60.H0_H0 ;  /* 0x2000003cff917230 */ /* 0x000fe40000004100 */
[----:B------:R-:W-:-:S02]  /*69c0*/  HADD2.F32 R149, -RZ, R148.H0_H0 ;  /* 0x20000094ff957230 */ /* 0x000fc40000004100 */
[CC--:B------:R-:W-:Y:S01]  /*69d0*/  FMUL.FTZ R152, R56.reuse, R151.reuse ;  /* 0x0000009738987220 */ /* 0x0c0fe20000410000 */
[----:B------:R-:W-:Y:S02]  /*69e0*/  HADD2.F32 R150, -RZ, R150.H1_H1 ;  /* 0x30000096ff967230 */ /* 0x000fe40000004100 */
[C---:B------:R-:W-:Y:S01]  /*69f0*/  FMUL.FTZ R153, R145.reuse, R151 ;  /* 0x0000009791997220 */ /* 0x040fe20000410000 */
[----:B------:R-:W-:Y:S02]  /*6a00*/  HADD2.F32 R147, -RZ, R60.H1_H1 ;  /* 0x3000003cff937230 */ /* 0x000fe40000004100 */
[-C--:B------:R-:W-:Y:S01]  /*6a10*/  FFMA.FTZ R60, R145, R149.reuse, R152 ;  /* 0x00000095913c7223 */ /* 0x080fe20000010098 */
[----:B------:R-:W-:Y:S02]  /*6a20*/  HADD2.F32 R144, -RZ, R144.H1_H1 ;  /* 0x30000090ff907230 */ /* 0x000fe40000004100 */
[----:B------:R-:W-:Y:S01]  /*6a30*/  FFMA.FTZ R56, R56, R149, -R153 ;  /* 0x0000009538387223 */ /* 0x000fe20000010899 */
[----:B------:R-:W-:-:S02]  /*6a40*/  HADD2.F32 R145, -RZ, R148.H1_H1 ;  /* 0x30000094ff917230 */ /* 0x000fc40000004100 */
[CC--:B------:R-:W-:Y:S01]  /*6a50*/  FMUL.FTZ R149, R147.reuse, R150.reuse ;  /* 0x0000009693957220 */ /* 0x0c0fe20000410000 */
[----:B------:R-:W-:Y:S01]  /*6a60*/  F2FP.F16.E4M3.UNPACK_B R151, R143.H1 ;  /* 0x0000008fff97723e */ /* 0x000fe200030006ff */
[C---:B------:R-:W-:Y:S01]  /*6a70*/  FMUL.FTZ R152, R144.reuse, R150 ;  /* 0x0000009690987220 */ /* 0x040fe20000410000 */
        /* <DEDUP_REMOVED lines=10> */
[----:B------:R-:W-:Y:S01]  /*6b20*/  FMUL.FTZ R156, R149, R154 ;  /* 0x0000009a959c7220 */ /* 0x000fe20000410000 */
        /* <DEDUP_REMOVED lines=14> */
[----:B------:R-:W-:Y:S02]  /*6c10*/  HADD2.F32 R142, -RZ, R143.H0_H0 ;  /* 0x2000008fff8e7230 */ /* 0x000fe40000004100 */
[----:B------:R-:W-:Y:S01]  /*6c20*/  FFMA.FTZ R161, R148, R145, R151 ;  /* 0x0000009194a17223 */ /* 0x000fe20000010097 */
[--C-:B------:R-:W-:Y:S01]  /*6c30*/  HADD2.F32 R62, -RZ, R58.reuse.H0_H0 ;  /* 0x2000003aff3e7230 */ /* 0x100fe20000004100 */
[----:B------:R-:W-:Y:S01]  /*6c40*/  F2FP.SATFINITE.E4M3.F32.PACK_AB_MERGE_C R37, R38, R37, RZ ;  /* 0x000000252625723e */ /* 0x000fe200048070ff */
[----:B------:R-:W-:Y:S02]  /*6c50*/  HADD2.F32 R147, -RZ, R147.H1_H1 ;  /* 0x30000093ff937230 */ /* 0x000fe40000004100 */
[----:B------:R-:W-:Y:S01]  /*6c60*/  FMUL.FTZ R151, R142, R149 ;  /* 0x000000958e977220 */ /* 0x000fe20000410000 */
[----:B------:R-:W-:-:S02]  /*6c70*/  HADD2.F32 R58, -RZ, R58.H1_H1 ;  /* 0x3000003aff3a7230 */ /* 0x000fc40000004100 */
[----:B------:R-:W-:Y:S01]  /*6c80*/  FMUL.FTZ R149, R62, R149 ;  /* 0x000000953e957220 */ /* 0x000fe20000410000 */
[--C-:B------:R-:W-:Y:S01]  /*6c90*/  HADD2.F32 R145, -RZ, R144.reuse.H0_H0 ;  /* 0x20000090ff917230 */ /* 0x100fe20000004100 */
[----:B------:R-:W-:Y:S01]  /*6ca0*/  F2FP.SATFINITE.E4M3.F32.PACK_AB_MERGE_C R36, R39, R36, RZ ;  /* 0x000000242724723e */ /* 0x000fe200048070ff */
[----:B------:R-:W-:Y:S02]  /*6cb0*/  HADD2.F32 R143, -RZ, R143.H1_H1 ;  /* 0x3000008fff8f7230 */ /* 0x000fe40000004100 */
[----:B------:R-:W-:Y:S01]  /*6cc0*/  FMUL.FTZ R148, R58, R147 ;  /* 0x000000933a947220 */ /* 0x000fe20000410000 */
[----:B------:R-:W-:Y:S01]  /*6cd0*/  HADD2.F32 R144, -RZ, R144.H1_H1 ;  /* 0x30000090ff907230 */ /* 0x000fe20000004100 */
[----:B------:R-:W-:Y:S01]  /*6ce0*/  F2FP.F16.E4M3.UNPACK_B R38, R61 ;  /* 0x0000003dff26723e */ /* 0x000fe200020006ff */
[----:B------:R-:W-:Y:S01]  /*6cf0*/  FFMA.FTZ R151, R62, R145, -R151 ;  /* 0x000000913e977223 */ /* 0x000fe20000010897 */
[----:B------:R-:W-:Y:S01]  /*6d00*/  F2FP.F16.E4M3.UNPACK_B R39, R35 ;  /* 0x00000023ff27723e */ /* 0x000fe200020006ff */
[----:B------:R-:W-:Y:S01]  /*6d10*/  FFMA.FTZ R62, R142, R145, R149 ;  /* 0x000000918e3e7223 */ /* 0x000fe20000010095 */
[----:B------:R-:W-:Y:S01]  /*6d20*/  F2FP.SATFINITE.E4M3.F32.PACK_AB_MERGE_C R60, R155, R60, R37 ;  /* 0x0000003c9b3c723e */ /* 0x000fe20004807025 */
[C---:B------:R-:W-:Y:S01]  /*6d30*/  FMUL.FTZ R157, R143.reuse, R147 ;  /* 0x000000938f9d7220 */ /* 0x040fe20000410000 */
[----:B------:R-:W-:Y:S01]  /*6d40*/  F2FP.F16.E4M3.UNPACK_B R37, R57 ;  /* 0x00000039ff25723e */ /* 0x000fe200020006ff */
        /* <DEDUP_REMOVED lines=24> */
[----:B------:R-:W-:Y:S02]  /*6ed0*/  HADD2.F32 R142, -RZ, R61.H0_H0 ;  /* 0x2000003dff8e7230 */ /* 0x000fe40000004100 */
[----:B------:R-:W-:Y:S01]  /*6ee0*/  FFMA.FTZ R38, R38, R143, R145 ;  /* 0x0000008f26267223 */ /* 0x000fe20000010091 */
[----:B------:R-:W-:Y:S01]  /*6ef0*/  F2FP.F16.E4M3.UNPACK_B R34, R34.H1 ;  /* 0x00000022ff22723e */ /* 0x000fe200030006ff */
[----:B------:R-:W-:Y:S01]  /*6f00*/  HADD2.F32 R145, -RZ, R144.H0_H0 ;  /* 0x20000090ff917230 */ /* 0x000fe20000004100 */
[----:B------:R-:W-:Y:S01]  /*6f10*/  F2FP.SATFINITE.E4M3.F32.PACK_AB_MERGE_C R156, R159, R156, RZ ;  /* 0x0000009c9f9c723e */ /* 0x000fe200048070ff */
[----:B------:R-:W-:Y:S01]  /*6f20*/  HADD2.F32 R35, -RZ, R57.H0_H0 ;  /* 0x20000039ff237230 */ /* 0x000fe20000004100 */
[----:B------:R-:W-:Y:S01]  /*6f30*/  F2FP.F16.E4M3.UNPACK_B R147, R32 ;  /* 0x00000020ff93723e */ /* 0x000fe200020006ff */
[----:B------:R-:W-:-:S02]  /*6f40*/  HADD2.F32 R61, -RZ, R61.H1_H1 ;  /* 0x3000003dff3d7230 */ /* 0x000fc40000004100 */
[-C--:B------:R-:W-:Y:S01]  /*6f50*/  FMUL.FTZ R150, R142, R145.reuse ;  /* 0x000000918e967220 */ /* 0x080fe20000410000 */
[----:B------:R-:W-:Y:S02]  /*6f60*/  HADD2.F32 R148, -RZ, R144.H1_H1 ;  /* 0x30000090ff947230 */ /* 0x000fe40000004100 */
[----:B------:R-:W-:Y:S01]  /*6f70*/  FMUL.FTZ R145, R35, R145 ;  /* 0x0000009123917220 */ /* 0x000fe20000410000 */
[----:B------:R-:W-:Y:S01]  /*6f80*/  HADD2.F32 R57, -RZ, R57.H1_H1 ;  /* 0x30000039ff397230 */ /* 0x000fe20000004100 */
[----:B------:R-:W-:Y:S01]  /*6f90*/  F2FP.SATFINITE.E4M3.F32.PACK_AB_MERGE_C R58, R58, R151, R156 ;  /* 0x000000973a3a723e */ /* 0x000fe2000480709c */
[--C-:B------:R-:W-:Y:S02]  /*6fa0*/  HADD2.F32 R143, -RZ, R34.reuse.H0_H0 ;  /* 0x20000022ff8f7230 */ /* 0x100fe40000004100 */
[----:B------:R-:W-:Y:S02]  /*6fb0*/  HADD2.F32 R144, -RZ, R34.H1_H1 ;  /* 0x30000022ff907230 */ /* 0x000fe40000004100 */
[-C--:B------:R-:W-:Y:S01]  /*6fc0*/  FMUL.FTZ R34, R61, R148.reuse ;  /* 0x000000943d227220 */ /* 0x080fe20000410000 */
[C---:B------:R-:W-:Y:S01]  /*6fd0*/  FMUL.FTZ R148, R57.reuse, R148 ;  /* 0x0000009439947220 */ /* 0x040fe20000410000 */
[----:B------:R-:W-:Y:S01]  /*6fe0*/  FFMA.FTZ R152, R142, R143, R145 ;  /* 0x0000008f8e987223 */ /* 0x000fe20000010091 */
[----:B------:R-:W-:Y:S01]  /*6ff0*/  F2FP.F16.E4M3.UNPACK_B R142, R63 ;  /* 0x0000003fff8e723e */ /* 0x000fe200020006ff */
[-C--:B------:R-:W-:Y:S01]  /*7000*/  FFMA.FTZ R154, R57, R144.reuse, -R34 ;  /* 0x00000090399a7223 */ /* 0x080fe20000010822 */
[----:B------:R-:W-:Y:S01]  /*7010*/  FFMA.FTZ R153, R61, R144, R148 ;  /* 0x000000903d997223 */ /* 0x000fe20000010094 */
[----:B------:R-:W-:Y:S01]  /*7020*/  F2FP.F16.E4M3.UNPACK_B R34, R59 ;  /* 0x0000003bff22723e */ /* 0x000fe200020006ff */
[----:B------:R-:W-:Y:S01]  /*7030*/  FFMA.FTZ R151, R35, R143, -R150 ;  /* 0x0000008f23977223 */ /* 0x000fe20000010896 */
[----:B------:R-:W-:Y:S01]  /*7040*/  F2FP.F16.E4M3.UNPACK_B R63, R63.H1 ;  /* 0x0000003fff3f723e */ /* 0x000fe200030006ff */
        /* <DEDUP_REMOVED lines=11> */
[-C--:B------:R-:W-:Y:S01]  /*7100*/  FMUL.FTZ R158, R32, R149.reuse ;  /* 0x00000095209e7220 */ /* 0x080fe20000410000 */
[----:B------:R-:W-:Y:S02]  /*7110*/  HADD2.F32 R144, -RZ, R143.H0_H0 ;  /* 0x2000008fff907230 */ /* 0x000fe40000004100 */
[----:B------:R-:W-:Y:S01]  /*7120*/  FMUL.FTZ R150, R35, R150 ;  /* 0x0000009623967220 */ /* 0x000fe20000410000 */
        /* <DEDUP_REMOVED lines=30> */
.L_x_7432:
[----:B------:R-:W-:Y:S05]  /*7310*/  BSYNC B2 ;  /* 0x0000000000027941 */ /* 0x000fea0003800000 */
.L_x_7431:
        /* <DEDUP_REMOVED lines=11> */
.L_x_7430:
[----:B------:R-:W-:Y:S05]  /*73d0*/  BSYNC B1 ;  /* 0x0000000000017941 */ /* 0x000fea0003800000 */
.L_x_7429:
[----:B-1----:R-:W-:Y:S01]  /*73e0*/  VIADD R33, R210, 0x40 ;  /* 0x00000040d2217836 */ /* 0x002fe20000000000 */
[----:B------:R-:W-:Y:S04]  /*73f0*/  BSSY B1, `(.L_x_7433) ;  /* 0x0000103000017945 */ /* 0x000fe80003800000 */
[----:B------:R-:W-:-:S13]  /*7400*/  ISETP.GE.OR P3, PT, R33, R127, P0 ;  /* 0x0000007f2100720c */ /* 0x000fda0000766670 */
[----:B------:R-:W-:Y:S05]  /*7410*/  @P3 BRA `(.L_x_7434) ;  /* 0x0000001000003947 */ /* 0x000fea0003800000 */
[-C--:B--2---:R-:W-:Y:S01]  /*7420*/  IMAD R32, R6, R116.reuse, RZ ;  /* 0x0000007406207224 */ /* 0x084fe200078e02ff */
[----:B------:R-:W-:Y:S01]  /*7430*/  ISETP.NE.AND P6, PT, R87, RZ, PT ;  /* 0x000000ff5700720c */ /* 0x000fe20003fc5270 */
[C---:B------:R-:W-:Y:S01]  /*7440*/  IMAD.WIDE.U32 R56, R33.reuse, R116, R118 ;  /* 0x0000007421387225 */ /* 0x040fe200078e0076 */
[----:B------:R-:W-:Y:S01]  /*7450*/  SHF.R.U32.HI R34, RZ, 0x3, R225 ;  /* 0x00000003ff227819 */ /* 0x000fe200000116e1 */
[----:B------:R-:W-:Y:S02]  /*7460*/  BSSY B2, `(.L_x_7435) ;  /* 0x00000f0000027945 */ /* 0x000fe40003800000 */
[----:B------:R-:W-:Y:S01]  /*7470*/  IMAD R59, R33, R117, R32 ;  /* 0x00000075213b7224 */ /* 0x000fe200078e0220 */
[----:B------:R-:W-:Y:S02]  /*7480*/  SEL R32, R114, R135, !P6 ;  /* 0x0000008772207207 */ /* 0x000fe40007000000 */
[----:B------:R-:W-:Y:S01]  /*7490*/  IADD3 R58, P3, P4, R20, R56, R99 ;  /* 0x00000038143a7210 */ /* 0x000fe20007c7e063 */
        /* <DEDUP_REMOVED lines=8> */
[----:B------:R-:W-:Y:S02]  /*7520*/  IMAD.IADD R32, R234, 0x1, R33 ;  /* 0x00000001ea207824 */ /* 0x000fe400078e0221 */
        /* <DEDUP_REMOVED lines=9> */
[----:B------:R-:W-:Y:S01]  /*75c0*/  LOP3.LUT R42, R41, 0xff, RZ, 0xc0, !PT ;  /* 0x000000ff292a7812 */ /* 0x000fe200078ec0ff */
[----:B------:R-:W-:Y:S01]  /*75d0*/  IMAD.MOV.U32 R40, RZ, RZ, R34 ;  /* 0x000000ffff287224 */ /* 0x000fe200078e0022 */
[----:B------:R-:W-:Y:S01]  /*75e0*/  SHF.R.U32.HI R147, RZ, 0x18, R41 ;  /* 0x00000018ff937819 */ /* 0x000fe20000011629 */
[----:B------:R-:W-:Y:S01]  /*75f0*/  IMAD.SHL.U32 R32, R146, 0x100, RZ ;  /* 0x0000010092207824 */ /* 0x000fe200078e00ff */
[--C-:B------:R-:W-:Y:S02]  /*7600*/  SHF.R.U32.HI R145, RZ, 0x10, R43.reuse ;  /* 0x00000010ff917819 */ /* 0x100fe4000001162b */
[----:B------:R-:W-:Y:S02]  /*7610*/  SHF.R.U32.HI R144, RZ, 0x8, R43 ;  /* 0x00000008ff907819 */ /* 0x000fe4000001162b */
[----:B------:R-:W-:-:S02]  /*7620*/  LOP3.LUT R46, R43, 0xff, RZ, 0xc0, !PT ;  /* 0x000000ff2b2e7812 */ /* 0x000fc400078ec0ff */
[----:B------:R-:W-:Y:S02]  /*7630*/  SHF.R.U32.HI R139, RZ, 0x18, R43 ;  /* 0x00000018ff8b7819 */ /* 0x000fe4000001162b */
[--C-:B------:R-:W-:Y:S02]  /*7640*/  SHF.R.U32.HI R125, RZ, 0x8, R45.reuse ;  /* 0x00000008ff7d7819 */ /* 0x100fe4000001162d */
[----:B------:R-:W-:Y:S02]  /*7650*/  PRMT R43, R147, 0x654, R42 ;  /* 0x00000654932b7816 */ /* 0x000fe4000000002a */
[----:B------:R-:W-:Y:S01]  /*7660*/  LOP3.LUT R61, R45, 0xff, RZ, 0xc0, !PT ;  /* 0x000000ff2d3d7812 */ /* 0x000fe200078ec0ff */
[----:B------:R-:W-:Y:S01]  /*7670*/  IMAD.SHL.U32 R34, R125, 0x100, RZ ;  /* 0x000001007d227824 */ /* 0x000fe200078e00ff */
[----:B------:R-:W-:Y:S02]  /*7680*/  SHF.R.U32.HI R140, RZ, 0x18, R45 ;  /* 0x00000018ff8c7819 */ /* 0x000fe4000001162d */
[----:B------:R-:W-:Y:S01]  /*7690*/  LOP3.LUT R43, R43, 0xff00, R32, 0xf8, !PT ;  /* 0x0000ff002b2b7812 */ /* 0x000fe200078ef820 */
[----:B------:R-:W-:Y:S01]  /*76a0*/  IMAD.SHL.U32 R32, R144, 0x100, RZ ;  /* 0x0000010090207824 */ /* 0x000fe200078e00ff */
[----:B------:R-:W-:Y:S01]  /*76b0*/  SHF.R.U32.HI R148, RZ, 0x10, R41 ;  /* 0x00000010ff947819 */ /* 0x000fe20000011629 */
[----:B--2---:R-:W-:Y:S01]  /*76c0*/  IMAD.MOV.U32 R41, RZ, RZ, R38 ;  /* 0x000000ffff297224 */ /* 0x004fe200078e0026 */
[----:B------:R-:W-:-:S02]  /*76d0*/  SHF.R.U32.HI R143, RZ, 0x10, R45 ;  /* 0x00000010ff8f7819 */ /* 0x000fc4000001162d */
[--C-:B------:R-:W-:Y:S02]  /*76e0*/  SHF.R.U32.HI R142, RZ, 0x10, R47.reuse ;  /* 0x00000010ff8e7819 */ /* 0x100fe4000001162f */
[--C-:B------:R-:W-:Y:S02]  /*76f0*/  SHF.R.U32.HI R124, RZ, 0x8, R47.reuse ;  /* 0x00000008ff7c7819 */ /* 0x100fe4000001162f */
[----:B------:R-:W-:Y:S02]  /*7700*/  LOP3.LUT R62, R47, 0xff, RZ, 0xc0, !PT ;  /* 0x000000ff2f3e7812 */ /* 0x000fe400078ec0ff */
[----:B------:R-:W-:Y:S01]  /*7710*/  SHF.R.U32.HI R141, RZ, 0x18, R47 ;  /* 0x00000018ff8d7819 */ /* 0x000fe2000001162f */
[----:B------:R-:W-:Y:S01]  /*7720*/  IMAD.MOV.U32 R47, RZ, RZ, R36 ;  /* 0x000000ffff2f7224 */ /* 0x000fe200078e0024 */
        /* <DEDUP_REMOVED lines=8> */
[----:B------:R-:W-:Y:S02]  /*77b0*/  F2FP.F16.E4M3.UNPACK_B R61, R47.H1 ;  /* 0x0000002fff3d723e */ /* 0x000fe400030006ff */
[----:B------:R-:W-:Y:S01]  /*77c0*/  F2FP.F16.E4M3.UNPACK_B R45, R44.H1 ;  /* 0x0000002cff2d723e */ /* 0x000fe200030006ff */
[----:B------:R-:W-:Y:S01]  /*77d0*/  HADD2.F32 R34, -RZ, R124.H0_H0 ;  /* 0x2000007cff227230 */ /* 0x000fe20000004100 */
[----:B------:R-:W-:Y:S02]  /*77e0*/  PRMT R141, R141, 0x654, R62 ;  /* 0x000006548d8d7816 */ /* 0x000fe4000000003e */
[----:B------:R-:W-:Y:S01]  /*77f0*/  LOP3.LUT R36, R43, 0xff0000, R36, 0xf8, !PT ;  /* 0x00ff00002b247812 */ /* 0x000fe200078ef824 */
[----:B------:R-:W-:Y:S01]  /*7800*/  HADD2.F32 R43, -RZ, R61.H0_H0 ;  /* 0x2000003dff2b7230 */ /* 0x000fe20000004100 */
[----:B------:R-:W-:Y:S01]  /*7810*/  F2FP.F16.E4M3.UNPACK_B R46, R137.H1 ;  /* 0x00000089ff2e723e */ /* 0x000fe200030006ff */
[----:B------:R-:W-:Y:S01]  /*7820*/  HADD2.F32 R42, -RZ, R45.H0_H0 ;  /* 0x2000002dff2a7230 */ /* 0x000fe20000004100 */
[----:B------:R-:W-:Y:S01]  /*7830*/  LOP3.LUT R140, R141, 0xff00, R38, 0xf8, !PT ;  /* 0x0000ff008d8c7812 */ /* 0x000fe200078ef826 */
[----:B------:R-:W-:Y:S01]  /*7840*/  IMAD.U32 R38, R143, 0x10000, RZ ;  /* 0x000100008f267824 */ /* 0x000fe200078e00ff */
[----:B------:R-:W-:Y:S01]  /*7850*/  LOP3.LUT R32, R125, 0xff0000, R32, 0xf8, !PT ;  /* 0x00ff00007d207812 */ /* 0x000fe200078ef820 */
[----:B------:R-:W-:-:S02]  /*7860*/  IMAD.U32 R125, R142, 0x10000, RZ ;  /* 0x000100008e7d7824 */ /* 0x000fc400078e00ff */
[-C--:B------:R-:W-:Y:S01]  /*7870*/  FMUL.FTZ R141, R43, R34.reuse ;  /* 0x000000222b8d7220 */ /* 0x080fe20000410000 */
[----:B------:R-:W-:Y:S02]  /*7880*/  HADD2.F32 R62, -RZ, R46.H0_H0 ;  /* 0x2000002eff3e7230 */ /* 0x000fe40000004100 */
        /* <DEDUP_REMOVED lines=13> */
[----:B------:R-:W-:Y:S01]  /*7960*/  FMUL.FTZ R141, R62, R139 ;  /* 0x0000008b3e8d7220 */ /* 0x000fe20000410000 */
[----:B------:R-:W-:Y:S01]  /*7970*/  F2FP.F16.E4M3.UNPACK_B R137, R137 ;  /* 0x00000089ff89723e */ /* 0x000fe200020006ff */
[C---:B------:R-:W-:Y:S01]  /*7980*/  FMUL.FTZ R139, R46.reuse, R139 ;  /* 0x0000008b2e8b7220 */ /* 0x040fe20000410000 */
[----:B------:R-:W-:Y:S02]  /*7990*/  HADD2.F32 R61, -RZ, R47.H0_H0 ;  /* 0x2000002fff3d7230 */ /* 0x000fe40000004100 */
[-C--:B------:R-:W-:Y:S01]  /*79a0*/  FFMA.FTZ R141, R46, R125.reuse, -R141 ;  /* 0x0000007d2e8d7223 */ /* 0x080fe2000001088d */
[----:B------:R-:W-:Y:S02]  /*79b0*/  HADD2.F32 R45, -RZ, R44.H0_H0 ;  /* 0x2000002cff2d7230 */ /* 0x000fe40000004100 */
[----:B------:R-:W-:Y:S01]  /*79c0*/  FFMA.FTZ R144, R62, R125, R139 ;  /* 0x0000007d3e907223 */ /* 0x000fe2000001008b */
        /* <DEDUP_REMOVED lines=24> */
[----:B------:R-:W-:Y:S01]  /*7b50*/  F2FP.F16.E4M3.UNPACK_B R40, R40 ;  /* 0x00000028ff28723e */ /* 0x000fe200020006ff */
[----:B------:R-:W-:Y:S02]  /*7b60*/  HADD2.F32 R46, -RZ, R46.H1_H1 ;  /* 0x3000002eff2e7230 */ /* 0x000fe40000004100 */
[----:B------:R-:W-:Y:S01]  /*7b70*/  FMUL.FTZ R138, R45, R138 ;  /* 0x0000008a2d8a7220 */ /* 0x000fe20000410000 */
[----:B------:R-:W-:-:S02]  /*7b80*/  HADD2.F32 R44, -RZ, R44.H1_H1 ;  /* 0x3000002cff2c7230 */ /* 0x000fc40000004100 */
[----:B------:R-:W-:Y:S01]  /*7b90*/  FFMA.FTZ R146, R45, R124, -R146 ;  /* 0x0000007c2d927223 */ /* 0x000fe20000010892 */
[----:B------:R-:W-:Y:S02]  /*7ba0*/  HADD2.F32 R45, -RZ, R62.H1_H1 ;  /* 0x3000003eff2d7230 */ /* 0x000fe40000004100 */
[-C--:B------:R-:W-:Y:S01]  /*7bb0*/  FMUL.FTZ R137, R46, R47.reuse ;  /* 0x0000002f2e897220 */ /* 0x080fe20000410000 */
[----:B------:R-:W-:Y:S02]  /*7bc0*/  HADD2.F32 R62, -RZ, R134.H0_H0 ;  /* 0x20000086ff3e7230 */ /* 0x000fe40000004100 */
[C---:B------:R-:W-:Y:S01]  /*7bd0*/  FMUL.FTZ R47, R44.reuse, R47 ;  /* 0x0000002f2c2f7220 */ /* 0x040fe20000410000 */
[----:B------:R-:W-:Y:S01]  /*7be0*/  F2FP.F16.E4M3.UNPACK_B R136, R136 ;  /* 0x00000088ff88723e */ /* 0x000fe200020006ff */
[----:B------:R-:W-:Y:S01]  /*7bf0*/  FFMA.FTZ R145, R44, R45, -R137 ;  /* 0x0000002d2c917223 */ /* 0x000fe20000010889 */
[----:B------:R-:W-:Y:S01]  /*7c00*/  F2FP.F16.E4M3.UNPACK_B R44, R41 ;  /* 0x00000029ff2c723e */ /* 0x000fe200020006ff */
[----:B------:R-:W-:Y:S01]  /*7c10*/  FFMA.FTZ R147, R46, R45, R47 ;  /* 0x0000002d2e937223 */ /* 0x000fe2000001002f */
[----:B------:R-:W-:-:S02]  /*7c20*/  HADD2.F32 R41, -RZ, R40.H0_H0 ;  /* 0x20000028ff297230 */ /* 0x000fc40000004100 */
[----:B------:R-:W-:Y:S01]  /*7c30*/  FFMA.FTZ R138, R61, R124, R138 ;  /* 0x0000007c3d8a7223 */ /* 0x000fe2000001008a */
[----:B------:R-:W-:Y:S01]  /*7c40*/  HADD2.F32 R61, -RZ, R134.H1_H1 ;  /* 0x30000086ff3d7230 */ /* 0x000fe20000004100 */
[----:B------:R-:W-:Y:S01]  /*7c50*/  F2FP.SATFINITE.E4M3.F32.PACK_AB_MERGE_C R42, R141, R42, RZ ;  /* 0x0000002a8d2a723e */ /* 0x000fe200048070ff */
[----:B------:R-:W-:Y:S01]  /*7c60*/  HADD2.F32 R45, -RZ, R44.H0_H0 ;  /* 0x2000002cff2d7230 */ /* 0x000fe20000004100 */
[----:B------:R-:W-:Y:S01]  /*7c70*/  F2FP.SATFINITE.E4M3.F32.PACK_AB_MERGE_C R144, R144, R43, RZ ;  /* 0x0000002b9090723e */ /* 0x000fe200048070ff */
[----:B------:R-:W-:Y:S01]  /*7c80*/  HADD2.F32 R40, -RZ, R40.H1_H1 ;  /* 0x30000028ff287230 */ /* 0x000fe20000004100 */
[----:B------:R-:W-:Y:S01]  /*7c90*/  F2FP.SATFINITE.E4M3.F32.PACK_AB_MERGE_C R43, R140, R125, R42 ;  /* 0x0000007d8c2b723e */ /* 0x000fe2000480702a */
        /* <DEDUP_REMOVED lines=9> */
[----:B------:R-:W-:Y:S01]  /*7d30*/  F2FP.F16.E4M3.UNPACK_B R46, R37 ;  /* 0x00000025ff2e723e */ /* 0x000fe200020006ff */
[-C--:B------:R-:W-:Y:S01]  /*7d40*/  FFMA.FTZ R40, R40, R47.reuse, -R137 ;  /* 0x0000002f28287223 */ /* 0x080fe20000010889 */
[----:B------:R-:W-:Y:S01]  /*7d50*/  F2FP.F16.E4M3.UNPACK_B R125, R38 ;  /* 0x00000026ff7d723e */ /* 0x000fe200020006ff */
[----:B------:R-:W-:Y:S01]  /*7d60*/  FFMA.FTZ R124, R44, R47, R143 ;  /* 0x0000002f2c7c7223 */ /* 0x000fe2000001008f */
[----:B------:R-:W-:Y:S01]  /*7d70*/  F2FP.SATFINITE.E4M3.F32.PACK_AB_MERGE_C R145, R145, R146, RZ ;  /* 0x000000929191723e */ /* 0x000fe200048070ff */
[----:B------:R-:W-:Y:S01]  /*7d80*/  HADD2.F32 R47, -RZ, R46.H0_H0 ;  /* 0x2000002eff2f7230 */ /* 0x000fe20000004100 */
[----:B------:R-:W-:Y:S01]  /*7d90*/  F2FP.F16.E4M3.UNPACK_B R45, R33 ;  /* 0x00000021ff2d723e */ /* 0x000fe200020006ff */
[--C-:B------:R-:W-:Y:S01]  /*7da0*/  HADD2.F32 R134, -RZ, R125.reuse.H0_H0 ;  /* 0x2000007dff867230 */ /* 0x100fe20000004100 */
[----:B------:R-:W-:Y:S01]  /*7db0*/  F2FP.SATFINITE.E4M3.F32.PACK_AB_MERGE_C R138, R147, R138, RZ ;  /* 0x0000008a938a723e */ /* 0x000fe200048070ff */
[----:B------:R-:W-:Y:S01]  /*7dc0*/  HADD2.F32 R125, -RZ, R125.H1_H1 ;  /* 0x3000007dff7d7230 */ /* 0x000fe20000004100 */
[----:B------:R-:W-:Y:S01]  /*7dd0*/  F2FP.F16.E4M3.UNPACK_B R62, R36 ;  /* 0x00000024ff3e723e */ /* 0x000fe200020006ff */
[----:B------:R-:W-:Y:S01]  /*7de0*/  HADD2.F32 R44, -RZ, R45.H0_H0 ;  /* 0x2000002dff2c7230 */ /* 0x000fe20000004100 */
[----:B------:R-:W-:Y:S01]  /*7df0*/  F2FP.SATFINITE.E4M3.F32.PACK_AB_MERGE_C R41, R40, R41, R145 ;  /* 0x000000292829723e */ /* 0x000fe20004807091 */
[----:B------:R-:W-:Y:S01]  /*7e00*/  FMUL.FTZ R137, R47, R134 ;  /* 0x000000862f897220 */ /* 0x000fe20000410000 */
[----:B------:R-:W-:Y:S01]  /*7e10*/  F2FP.SATFINITE.E4M3.F32.PACK_AB_MERGE_C R40, R124, R61, R138 ;  /* 0x0000003d7c28723e */ /* 0x000fe2000480708a */
[----:B------:R-:W-:-:S02]  /*7e20*/  HADD2.F32 R124, -RZ, R62.H0_H0 ;  /* 0x2000003eff7c7230 */ /* 0x000fc40000004100 */
[----:B------:R-:W-:Y:S01]  /*7e30*/  FMUL.FTZ R134, R44, R134 ;  /* 0x000000862c867220 */ /* 0x000fe20000410000 */
[----:B------:R-:W-:Y:S01]  /*7e40*/  HADD2.F32 R61, -RZ, R46.H1_H1 ;  /* 0x3000002eff3d7230 */ /* 0x000fe20000004100 */
[----:B------:R-:W-:Y:S01]  /*7e50*/  F2FP.SATFINITE.E4M3.F32.PACK_AB_MERGE_C R42, R142, R139, R144 ;  /* 0x0000008b8e2a723e */ /* 0x000fe20004807090 */
[----:B------:R-:W-:Y:S02]  /*7e60*/  HADD2.F32 R46, -RZ, R45.H1_H1 ;  /* 0x3000002dff2e7230 */ /* 0x000fe40000004100 */
[-C--:B------:R-:W-:Y:S01]  /*7e70*/  FFMA.FTZ R44, R44, R124.reuse, -R137 ;  /* 0x0000007c2c2c7223 */ /* 0x080fe20000010889 */
[----:B------:R-:W-:Y:S02]  /*7e80*/  HADD2.F32 R62, -RZ, R62.H1_H1 ;  /* 0x3000003eff3e7230 */ /* 0x000fe40000004100 */
[-C--:B------:R-:W-:Y:S01]  /*7e90*/  FMUL.FTZ R137, R61, R125.reuse ;  /* 0x0000007d3d897220 */ /* 0x080fe20000410000 */
[----:B------:R-:W-:Y:S01]  /*7ea0*/  FFMA.FTZ R45, R47, R124, R134 ;  /* 0x0000007c2f2d7223 */ /* 0x000fe20000010086 */
[C---:B------:R-:W-:Y:S01]  /*7eb0*/  FMUL.FTZ R124, R46.reuse, R125 ;  /* 0x0000007d2e7c7220 */ /* 0x040fe20000410000 */
[----:B------:R-:W-:Y:S01]  /*7ec0*/  F2FP.F16.E4M3.UNPACK_B R47, R37.H1 ;  /* 0x00000025ff2f723e */ /* 0x000fe200030006ff */
[----:B------:R-:W-:Y:S01]  /*7ed0*/  FFMA.FTZ R139, R46, R62, -R137 ;  /* 0x0000003e2e8b7223 */ /* 0x000fe20000010889 */
[----:B------:R-:W-:Y:S01]  /*7ee0*/  F2FP.F16.E4M3.UNPACK_B R46, R38.H1 ;  /* 0x00000026ff2e723e */ /* 0x000fe200030006ff */
[----:B------:R-:W-:Y:S01]  /*7ef0*/  FFMA.FTZ R136, R61, R62, R124 ;  /* 0x0000003e3d887223 */ /* 0x000fe2000001007c */
[----:B------:R-:W-:Y:S01]  /*7f00*/  F2FP.F16.E4M3.UNPACK_B R33, R33.H1 ;  /* 0x00000021ff21723e */ /* 0x000fe200030006ff */
[----:B------:R-:W-:Y:S01]  /*7f10*/  HADD2.F32 R38, -RZ, R47.H0_H0 ;  /* 0x2000002fff267230 */ /* 0x000fe20000004100 */
[----:B------:R-:W-:Y:S01]  /*7f20*/  F2FP.F16.E4M3.UNPACK_B R36, R36.H1 ;  /* 0x00000024ff24723e */ /* 0x000fe200030006ff */
[----:B------:R-:W-:Y:S01]  /*7f30*/  HADD2.F32 R61, -RZ, R46.H0_H0 ;  /* 0x2000002eff3d7230 */ /* 0x000fe20000004100 */
[----:B------:R-:W-:Y:S01]  /*7f40*/  F2FP.F16.E4M3.UNPACK_B R125, R34.H1 ;  /* 0x00000022ff7d723e */ /* 0x000fe200030006ff */
[----:B------:R-:W-:-:S02]  /*7f50*/  HADD2.F32 R37, -RZ, R33.H0_H0 ;  /* 0x20000021ff257230 */ /* 0x000fc40000004100 */
[----:B------:R-:W-:Y:S02]  /*7f60*/  HADD2.F32 R47, -RZ, R47.H1_H1 ;  /* 0x3000002fff2f7230 */ /* 0x000fe40000004100 */
[-C--:B------:R-:W-:Y:S01]  /*7f70*/  FMUL.FTZ R124, R38, R61.reuse ;  /* 0x0000003d267c7220 */ /* 0x080fe20000410000 */
[----:B------:R-:W-:Y:S02]  /*7f80*/  HADD2.F32 R62, -RZ, R46.H1_H1 ;  /* 0x3000002eff3e7230 */ /* 0x000fe40000004100 */
[----:B------:R-:W-:Y:S01]  /*7f90*/  FMUL.FTZ R61, R37, R61 ;  /* 0x0000003d253d7220 */ /* 0x000fe20000410000 */
[--C-:B------:R-:W-:Y:S02]  /*7fa0*/  HADD2.F32 R46, -RZ, R36.reuse.H0_H0 ;  /* 0x20000024ff2e7230 */ /* 0x100fe40000004100 */
[----:B------:R-:W-:Y:S02]  /*7fb0*/  HADD2.F32 R33, -RZ, R33.H1_H1 ;  /* 0x30000021ff217230 */ /* 0x000fe40000004100 */
[----:B------:R-:W-:Y:S01]  /*7fc0*/  FMUL.FTZ R134, R47, R62 ;  /* 0x0000003e2f867220 */ /* 0x000fe20000410000 */
[----:B------:R-:W-:-:S02]  /*7fd0*/  HADD2.F32 R36, -RZ, R36.H1_H1 ;  /* 0x30000024ff247230 */ /* 0x000fc40000004100 */
[-C--:B------:R-:W-:Y:S01]  /*7fe0*/  FFMA.FTZ R138, R37, R46.reuse, -R124 ;  /* 0x0000002e258a7223 */ /* 0x080fe2000001087c */
[----:B------:R-:W-:Y:S01]  /*7ff0*/  FFMA.FTZ R140, R38, R46, R61 ;  /* 0x0000002e268c7223 */ /* 0x000fe2000001003d */
[----:B------:R-:W-:Y:S01]  /*8000*/  F2FP.F16.E4M3.UNPACK_B R38, R39 ;  /* 0x00000027ff26723e */ /* 0x000fe200020006ff */
[C---:B------:R-:W-:Y:S01]  /*8010*/  FMUL.FTZ R62, R33.reuse, R62 ;  /* 0x0000003e213e7220 */ /* 0x040fe20000410000 */
[----:B------:R-:W-:Y:S01]  /*8020*/  F2FP.F16.E4M3.UNPACK_B R124, R34 ;  /* 0x00000022ff7c723e */ /* 0x000fe200020006ff */
[----:B------:R-:W-:Y:S01]  /*8030*/  FFMA.FTZ R141, R33, R36, -R134 ;  /* 0x00000024218d7223 */ /* 0x000fe20000010886 */
[-C--:B------:R-:W-:Y:S01]  /*8040*/  F2FP.F16.E4M3.UNPACK_B R33, R35.reuse ;  /* 0x00000023ff21723e */ /* 0x080fe200020006ff */
[----:B------:R-:W-:Y:S01]  /*8050*/  HADD2.F32 R46, -RZ, R38.H0_H0 ;  /* 0x20000026ff2e7230 */ /* 0x000fe20000004100 */
[----:B------:R-:W-:Y:S01]  /*8060*/  F2FP.F16.E4M3.UNPACK_B R35, R35.H1 ;  /* 0x00000023ff23723e */ /* 0x000fe200030006ff */
[----:B------:R-:W-:Y:S01]  /*8070*/  HADD2.F32 R137, -RZ, R124.H0_H0 ;  /* 0x2000007cff897230 */ /* 0x000fe20000004100 */
[----:B------:R-:W-:Y:S01]  /*8080*/  F2FP.F16.E4M3.UNPACK_B R34, R32 ;  /* 0x00000020ff22723e */ /* 0x000fe200020006ff */
[----:B------:R-:W-:Y:S01]  /*8090*/  FFMA.FTZ R143, R47, R36, R62 ;  /* 0x000000242f8f7223 */ /* 0x000fe2000001003e */
[----:B------:R-:W-:Y:S01]  /*80a0*/  F2FP.F16.E4M3.UNPACK_B R39, R39.H1 ;  /* 0x00000027ff27723e */ /* 0x000fe200030006ff */
[----:B------:R-:W-:Y:S01]  /*80b0*/  HADD2.F32 R36, -RZ, R33.H0_H0 ;  /* 0x20000021ff247230 */ /* 0x000fe20000004100 */
[----:B------:R-:W-:Y:S01]  /*80c0*/  F2FP.F16.E4M3.UNPACK_B R47, R32.H1 ;  /* 0x00000020ff2f723e */ /* 0x000fe200030006ff */
[----:B------:R-:W-:-:S02]  /*80d0*/  HADD2.F32 R37, -RZ, R35.H0_H0 ;  /* 0x20000023ff257230 */ /* 0x000fc40000004100 */
[-C--:B------:R-:W-:Y:S01]  /*80e0*/  FMUL.FTZ R145, R46, R137.reuse ;  /* 0x000000892e917220 */ /* 0x080fe20000410000 */
[----:B------:R-:W-:Y:S02]  /*80f0*/  HADD2.F32 R134, -RZ, R125.H0_H0 ;  /* 0x2000007dff867230 */ /* 0x000fe40000004100 */
[C---:B------:R-:W-:Y:S01]  /*8100*/  FMUL.FTZ R137, R36.reuse, R137 ;  /* 0x0000008924897220 */ /* 0x040fe20000410000 */
[----:B------:R-:W-:Y:S01]  /*8110*/  HADD2.F32 R61, -RZ, R34.H0_H0 ;  /* 0x20000022ff3d7230 */ /* 0x000fe20000004100 */
[----:B------:R-:W-:Y:S01]  /*8120*/  F2FP.SATFINITE.E4M3.F32.PACK_AB_MERGE_C R138, R141, R138, RZ ;  /* 0x0000008a8d8a723e */ /* 0x000fe200048070ff */
[----:B------:R-:W-:Y:S02]  /*8130*/  HADD2.F32 R32, -RZ, R39.H0_H0 ;  /* 0x20000027ff207230 */ /* 0x000fe40000004100 */
[----:B------:R-:W-:Y:S01]  /*8140*/  FMUL.FTZ R147, R37, R134 ;  /* 0x0000008625937220 */ /* 0x000fe20000410000 */
[----:B------:R-:W-:Y:S02]  /*8150*/  HADD2.F32 R62, -RZ, R47.H0_H0 ;  /* 0x2000002fff3e7230 */ /* 0x000fe40000004100 */
[----:B------:R-:W-:Y:S01]  /*8160*/  FFMA.FTZ R145, R36, R61, -R145 ;  /* 0x0000003d24917223 */ /* 0x000fe20000010891 */
[----:B------:R-:W-:-:S02]  /*8170*/  HADD2.F32 R39, -RZ, R39.H1_H1 ;  /* 0x30000027ff277230 */ /* 0x000fc40000004100 */
[C---:B------:R-:W-:Y:S01]  /*8180*/  FMUL.FTZ R142, R32.reuse, R134 ;  /* 0x00000086208e7220 */ /* 0x040fe20000410000 */
[----:B------:R-:W-:Y:S02]  /*8190*/  HADD2.F32 R36, -RZ, R125.H1_H1 ;  /* 0x3000007dff247230 */ /* 0x000fe40000004100 */
[-C--:B------:R-:W-:Y:S01]  /*81a0*/  FFMA.FTZ R147, R32, R62.reuse, R147 ;  /* 0x0000003e20937223 */ /* 0x080fe20000010093 */
[----:B------:R-:W-:Y:S02]  /*81b0*/  HADD2.F32 R35, -RZ, R35.H1_H1 ;  /* 0x30000023ff237230 */ /* 0x000fe40000004100 */
[----:B------:R-:W-:Y:S01]  /*81c0*/  FFMA.FTZ R137, R46, R61, R137 ;  /* 0x0000003d2e897223 */ /* 0x000fe20000010089 */
[----:B------:R-:W-:Y:S02]  /*81d0*/  HADD2.F32 R38, -RZ, R38.H1_H1 ;  /* 0x30000026ff267230 */ /* 0x000fe40000004100 */
[----:B------:R-:W-:Y:S01]  /*81e0*/  FFMA.FTZ R142, R37, R62, -R142 ;  /* 0x0000003e258e7223 */ /* 0x000fe2000001088e */
[----:B------:R-:W-:-:S02]  /*81f0*/  HADD2.F32 R124, -RZ, R124.H1_H1 ;  /* 0x3000007cff7c7230 */ /* 0x000fc40000004100 */
[-C--:B------:R-:W-:Y:S01]  /*8200*/  FMUL.FTZ R46, R39, R36.reuse ;  /* 0x00000024272e7220 */ /* 0x080fe20000410000 */
[----:B------:R-:W-:Y:S02]  /*8210*/  HADD2.F32 R33, -RZ, R33.H1_H1 ;  /* 0x30000021ff217230 */ /* 0x000fe40000004100 */
[----:B------:R-:W-:Y:S01]  /*8220*/  FMUL.FTZ R62, R35, R36 ;  /* 0x00000024233e7220 */ /* 0x000fe20000410000 */
[----:B------:R-:W-:Y:S02]  /*8230*/  HADD2.F32 R32, -RZ, R47.H1_H1 ;  /* 0x3000002fff207230 */ /* 0x000fe40000004100 */
[CC--:B------:R-:W-:Y:S01]  /*8240*/  FMUL.FTZ R36, R38.reuse, R124.reuse ;  /* 0x0000007c26247220 */ /* 0x0c0fe20000410000 */
        /* <DEDUP_REMOVED lines=14> */
[----:B------:R-:W-:Y:S01]  /*8330*/  F2FP.SATFINITE.E4M3.F32.PACK_AB_MERGE_C R39, R34, R137, R62 ;  /* 0x000000892227723e */ /* 0x000fe2000480703e */
[----:B------:R-:W-:Y:S01]  /*8340*/  IMAD.MOV.U32 R34, RZ, RZ, R41 ;  /* 0x000000ffff227224 */ /* 0x000fe200078e0029 */
[----:B------:R-:W-:-:S07]  /*8350*/  F2FP.SATFINITE.E4M3.F32.PACK_AB_MERGE_C R37, R136, R45, R140 ;  /* 0x0000002d8825723e */ /* 0x000fce000480708c */
.L_x_7436:
[----:B------:R-:W-:Y:S05]  /*8360*/  BSYNC B2 ;  /* 0x0000000000027941 */ /* 0x000fea0003800000 */
.L_x_7435:
        /* <DEDUP_REMOVED lines=11> */
.L_x_7434:
[----:B------:R-:W-:Y:S05]  /*8420*/  BSYNC B1 ;  /* 0x0000000000017941 */ /* 0x000fea0003800000 */
.L_x_7433:
[----:B-1----:R-:W-:Y:S02]  /*8430*/  VIADD R33, R210, 0x80 ;  /* 0x00000080d2217836 */ /* 0x002fe40000000000 */
[-C--:B--2---:R-:W-:Y:S02]  /*8440*/  IMAD R32, R5, R116.reuse, RZ ;  /* 0x0000007405207224 */ /* 0x084fe400078e02ff */
[C---:B------:R-:W-:Y:S01]  /*8450*/  IMAD.WIDE.U32 R118, R33.reuse, R116, R118 ;  /* 0x0000007421767225 */ /* 0x040fe200078e0076 */
[----:B------:R-:W-:-:S03]  /*8460*/  ISETP.GE.OR P3, PT, R33, R127, P0 ;  /* 0x0000007f2100720c */ /* 0x000fc60000766670 */
[----:B------:R-:W-:-:S10]  /*8470*/  IMAD R45, R33, R117, R32 ;  /* 0x00000075212d7224 */ /* 0x000fd400078e0220 */
[----:B------:R-:W-:Y:S05]  /*8480*/  @P3 BRA `(.L_x_7419) ;  /* 0x0000001400343947 */ /* 0x000fea0003800000 */
[----:B------:R-:W1:Y:S01]  /*8490*/  LDC.64 R40, c[0x0][0x2e8] ;  /* 0x0000ba00ff287b82 */ /* 0x000e620000000a00 */
[----:B------:R-:W-:Y:S01]  /*84a0*/  IMAD.IADD R45, R119, 0x1, R45 ;  /* 0x00000001772d7824 */ /* 0x000fe200078e022d */
[----:B------:R-:W-:Y:S01]  /*84b0*/  IADD3 R43, P3, P4, R20, R118, R99 ;  /* 0x00000076142b7210 */ /* 0x000fe20007c7e063 */
[----:B------:R-:W-:Y:S01]  /*84c0*/  BSSY B1, `(.L_x_7437) ;  /* 0x00000ee000017945 */ /* 0x000fe20003800000 */
[----:B------:R-:W-:Y:S02]  /*84d0*/  ISETP.NE.AND P6, PT, R87, RZ, PT ;  /* 0x000000ff5700720c */ /* 0x000fe40003fc5270 */
[----:B------:R-:W-:Y:S02]  /*84e0*/  IADD3.X R32, R98, R45, R96, P3, P4 ;  /* 0x0000002d62207210 */ /* 0x000fe40001fe8460 */
[----:B------:R-:W-:Y:S02]  /*84f0*/  SEL R135, R114, R135, !P6 ;  /* 0x0000008772877207 */ /* 0x000fe40007000000 */
[----:B-1----:R-:W-:-:S05]  /*8500*/  IADD3 R42, P3, R43, R40, RZ ;  /* 0x000000282b2a7210 */ /* 0x002fca0007f7e0ff */
[----:B------:R-:W-:Y:S01]  /*8510*/  IMAD.X R43, R32, 0x1, R41, P3 ;  /* 0x00000001202b7824 */ /* 0x000fe200018e0629 */
[----:B------:R-:W-:-:S04]  /*8520*/  SHF.R.S32.HI R32, RZ, 0x1f, R135 ;  /* 0x0000001fff207819 */ /* 0x000fc80000011487 */
[----:B------:R-:W-:-:S04]  /*8530*/  LEA.HI R135, R32, R135, RZ, 0x5 ;  /* 0x0000008720877211 */ /* 0x000fc800078f28ff */
[----:B------:R-:W-:-:S05]  /*8540*/  LEA.HI.SX32 R47, R135, R100, 0x1b ;  /* 0x00000064872f7211 */ /* 0x000fca00078fdaff */
[----:B------:R-:W-:-:S05]  /*8550*/  IMAD.SHL.U32 R47, R47, 0x10, RZ ;  /* 0x000000102f2f7824 */ /* 0x000fca00078e00ff */
[----:B------:R-:W-:-:S04]  /*8560*/  LOP3.LUT R33, R226, 0x70, R47, 0xf8, !PT ;  /* 0x00000070e2217812 */ /* 0x000fc800078ef82f */
[----:B------:R-:W-:Y:S01]  /*8570*/  LOP3.LUT R32, R33, R122, RZ, 0x3c, !PT ;  /* 0x0000007a21207212 */ /* 0x000fe200078e3cff */
[----:B------:R-:W-:-:S04]  /*8580*/  IMAD R33, R19, 0x6000, R90 ;  /* 0x0000600013217824 */ /* 0x000fc800078e025a */
[----:B------:R-:W-:Y:S02]  /*8590*/  IMAD.IADD R32, R235, 0x1, R32 ;  /* 0x00000001eb207824 */ /* 0x000fe400078e0220 */
[----:B------:R-:W-:Y:S02]  /*85a0*/  IMAD.IADD R33, R18, 0x1, R33 ;  /* 0x0000000112217824 */ /* 0x000fe400078e0221 */
[----:B------:R-:W-:-:S04]  /*85b0*/  IMAD R35, R19, 0x6000, R32 ;  /* 0x0000600013237824 */ /* 0x000fc800078e0220 */
[----:B------:R-:W-:Y:S02]  /*85c0*/  IMAD.IADD R36, R18, 0x1, R35 ;  /* 0x0000000112247824 */ /* 0x000fe400078e0223 */
[----:B------:R-:W1:Y:S04]  /*85d0*/  LDS.128 R32, [R33+0x1c400] ;  /* 0x01c4000021207984 */ /* 0x000e680000000c00 */
[----:B------:R-:W2:Y:S01]  /*85e0*/  LDS.128 R36, [R36+0x1c400] ;  /* 0x01c4000024247984 */ /* 0x000ea20000000c00 */
[----:B------:R-:W-:Y:S05]  /*85f0*/  @P2 BRA `(.L_x_7438) ;  /* 0x0000000c00682947 */ /* 0x000fea0003800000 */
[--C-:B------:R-:W-:Y:S01]  /*8600*/  SHF.R.U32.HI R117, RZ, 0x8, R49.reuse ;  /* 0x00000008ff757819 */ /* 0x100fe20000011631 */
[----:B-1----:R-:W-:Y:S01]  /*8610*/  IMAD.MOV.U32 R48, RZ, RZ, R32 ;  /* 0x000000ffff307224 */ /* 0x002fe200078e0020 */
[--C-:B------:R-:W-:Y:S01]  /*8620*/  SHF.R.U32.HI R125, RZ, 0x18, R49.reuse ;  /* 0x00000018ff7d7819 */ /* 0x100fe20000011631 */
[----:B------:R-:W-:Y:S01]  /*8630*/  IMAD.MOV.U32 R44, RZ, RZ, R34 ;  /* 0x000000ffff2c7224 */ /* 0x000fe200078e0022 */
[----:B------:R-:W-:Y:S02]  /*8640*/  LOP3.LUT R46, R49, 0xff, RZ, 0xc0, !PT ;  /* 0x000000ff312e7812 */ /* 0x000fe400078ec0ff */
[----:B------:R-:W-:Y:S01]  /*8650*/  SHF.R.U32.HI R116, RZ, 0x10, R49 ;  /* 0x00000010ff747819 */ /* 0x000fe20000011631 */
[----:B------:R-:W-:Y:S01]  /*8660*/  IMAD.SHL.U32 R49, R117, 0x100, RZ ;  /* 0x0000010075317824 */ /* 0x000fe200078e00ff */
[--C-:B------:R-:W-:Y:S02]  /*8670*/  SHF.R.U32.HI R58, RZ, 0x8, R51.reuse ;  /* 0x00000008ff3a7819 */ /* 0x100fe40000011633 */
[----:B------:R-:W-:Y:S01]  /*8680*/  PRMT R32, R125, 0x654, R46 ;  /* 0x000006547d207816 */ /* 0x000fe2000000002e */
[----:B--2---:R-:W-:Y:S01]  /*8690*/  IMAD.MOV.U32 R46, RZ, RZ, R38 ;  /* 0x000000ffff2e7224 */ /* 0x004fe200078e0026 */
[----:B------:R-:W-:-:S02]  /*86a0*/  SHF.R.U32.HI R63, RZ, 0x18, R51 ;  /* 0x00000018ff3f7819 */ /* 0x000fc40000011633 */
[----:B------:R-:W-:Y:S02]  /*86b0*/  LOP3.LUT R50, R51, 0xff, RZ, 0xc0, !PT ;  /* 0x000000ff33327812 */ /* 0x000fe400078ec0ff */
[--C-:B------:R-:W-:Y:S02]  /*86c0*/  SHF.R.U32.HI R56, RZ, 0x8, R53.reuse ;  /* 0x00000008ff387819 */ /* 0x100fe40000011635 */
[--C-:B------:R-:W-:Y:S02]  /*86d0*/  SHF.R.U32.HI R61, RZ, 0x18, R53.reuse ;  /* 0x00000018ff3d7819 */ /* 0x100fe40000011635 */
[----:B------:R-:W-:Y:S02]  /*86e0*/  LOP3.LUT R52, R53, 0xff, RZ, 0xc0, !PT ;  /* 0x000000ff35347812 */ /* 0x000fe400078ec0ff */
[----:B------:R-:W-:Y:S01]  /*86f0*/  SHF.R.U32.HI R60, RZ, 0x10, R53 ;  /* 0x00000010ff3c7819 */ /* 0x000fe20000011635 */
[----:B------:R-:W-:Y:S01]  /*8700*/  IMAD.SHL.U32 R53, R58, 0x100, RZ ;  /* 0x000001003a357824 */ /* 0x000fe200078e00ff */
[----:B------:R-:W-:-:S02]  /*8710*/  SHF.R.U32.HI R57, RZ, 0x8, R55 ;  /* 0x00000008ff397819 */ /* 0x000fc40000011637 */
[----:B------:R-:W-:Y:S01]  /*8720*/  LOP3.LUT R32, R32, 0xff00, R49, 0xf8, !PT ;  /* 0x0000ff0020207812 */ /* 0x000fe200078ef831 */
[----:B------:R-:W-:Y:S01]  /*8730*/  IMAD.U32 R49, R116, 0x10000, RZ ;  /* 0x0001000074317824 */ /* 0x000fe200078e00ff */
[----:B------:R-:W-:Y:S01]  /*8740*/  SHF.R.U32.HI R62, RZ, 0x10, R51 ;  /* 0x00000010ff3e7819 */ /* 0x000fe20000011633 */
[----:B------:R-:W-:Y:S01]  /*8750*/  IMAD.MOV.U32 R51, RZ, RZ, R36 ;  /* 0x000000ffff337224 */ /* 0x000fe200078e0024 */
[----:B------:R-:W-:Y:S01]  /*8760*/  LOP3.LUT R54, R55, 0xff0000ff, RZ, 0xc0, !PT ;  /* 0xff0000ff37367812 */ /* 0x000fe200078ec0ff */
[----:B------:R-:W-:Y:S01]  /*8770*/  IMAD.SHL.U32 R57, R57, 0x100, RZ ;  /* 0x0000010039397824 */ /* 0x000fe200078e00ff */
[----:B------:R-:W-:Y:S01]  /*8780*/  SHF.R.U32.HI R59, RZ, 0x10, R55 ;  /* 0x00000010ff3b7819 */ /* 0x000fe20000011637 */
[----:B------:R-:W-:Y:S01]  /*8790*/  IMAD.SHL.U32 R55, R56, 0x100, RZ ;  /* 0x0000010038377824 */ /* 0x000fe200078e00ff */
[----:B------:R-:W-:Y:S02]  /*87a0*/  PRMT R50, R63, 0x654, R50 ;  /* 0x000006543f327816 */ /* 0x000fe40000000032 */
[----:B------:R-:W-:Y:S01]  /*87b0*/  PRMT R52, R61, 0x654, R52 ;  /* 0x000006543d347816 */ /* 0x000fe20000000034 */
[----:B------:R-:W-:Y:S01]  /*87c0*/  IMAD.U32 R59, R59, 0x10000, RZ ;  /* 0x000100003b3b7824 */ /* 0x000fe200078e00ff */
[----:B------:R-:W-:Y:S01]  /*87d0*/  LOP3.LUT R50, R50, 0xff00, R53, 0xf8, !PT ;  /* 0x0000ff0032327812 */ /* 0x000fe200078ef835 */
[----:B------:R-:W-:Y:S01]  /*87e0*/  IMAD.U32 R53, R62, 0x10000, RZ ;  /* 0x000100003e357824 */ /* 0x000fe200078e00ff */
[----:B------:R-:W-:-:S02]  /*87f0*/  LOP3.LUT R36, R32, 0xff0000, R49, 0xf8, !PT ;  /* 0x00ff000020247812 */ /* 0x000fc400078ef831 */
[----:B------:R-:W-:Y:S02]  /*8800*/  LOP3.LUT R38, R52, 0xff00, R55, 0xf8, !PT ;  /* 0x0000ff0034267812 */ /* 0x000fe400078ef837 */
[----:B------:R-:W-:Y:S02]  /*8810*/  F2FP.F16.E4M3.UNPACK_B R56, R132.H1 ;  /* 0x00000084ff38723e */ /* 0x000fe400030006ff */
[----:B------:R-:W-:Y:S02]  /*8820*/  F2FP.F16.E4M3.UNPACK_B R49, R48.H1 ;  /* 0x00000030ff31723e */ /* 0x000fe400030006ff */
[----:B------:R-:W-:Y:S01]  /*8830*/  F2FP.F16.E4M3.UNPACK_B R52, R51.H1 ;  /* 0x00000033ff34723e */ /* 0x000fe200030006ff */
[----:B------:R-:W-:Y:S01]  /*8840*/  HADD2.F32 R34, -RZ, R56.H0_H0 ;  /* 0x20000038ff227230 */ /* 0x000fe20000004100 */
[----:B------:R-:W-:Y:S01]  /*8850*/  LOP3.LUT R58, R54, 0xff00, R57, 0xf8, !PT ;  /* 0x0000ff00363a7812 */ /* 0x000fe200078ef839 */
[----:B------:R-:W-:Y:S01]  /*8860*/  IMAD.U32 R57, R60, 0x10000, RZ ;  /* 0x000100003c397824 */ /* 0x000fe200078e00ff */
[----:B------:R-:W-:Y:S01]  /*8870*/  LOP3.LUT R32, R50, 0xff0000, R53, 0xf8, !PT ;  /* 0x00ff000032207812 */ /* 0x000fe200078ef835 */
[----:B------:R-:W-:Y:S01]  /*8880*/  HADD2.F32 R50, -RZ, R49.H0_H0 ;  /* 0x20000031ff327230 */ /* 0x000fe20000004100 */
[----:B------:R-:W-:Y:S01]  /*8890*/  F2FP.F16.E4M3.UNPACK_B R54, R130.H1 ;  /* 0x00000082ff36723e */ /* 0x000fe200030006ff */
[----:B------:R-:W-:Y:S01]  /*88a0*/  HADD2.F32 R53, -RZ, R52.H0_H0 ;  /* 0x20000034ff357230 */ /* 0x000fe20000004100 */
[----:B------:R-:W-:Y:S01]  /*88b0*/  F2FP.F16.E4M3.UNPACK_B R132, R132 ;  /* 0x00000084ff84723e */ /* 0x000fe200020006ff */
[----:B------:R-:W-:-:S02]  /*88c0*/  HADD2.F32 R56, -RZ, R56.H1_H1 ;  /* 0x30000038ff387230 */ /* 0x000fc40000004100 */
[CC--:B------:R-:W-:Y:S01]  /*88d0*/  FMUL.FTZ R60, R50.reuse, R34.reuse ;  /* 0x00000022323c7220 */ /* 0x0c0fe20000410000 */
[--C-:B------:R-:W-:Y:S02]  /*88e0*/  HADD2.F32 R55, -RZ, R54.reuse.H0_H0 ;  /* 0x20000036ff377230 */ /* 0x100fe40000004100 */
[C---:B------:R-:W-:Y:S01]  /*88f0*/  FMUL.FTZ R61, R53.reuse, R34 ;  /* 0x00000022353d7220 */ /* 0x040fe20000410000 */
[----:B------:R-:W-:Y:S01]  /*8900*/  F2FP.F16.E4M3.UNPACK_B R51, R51 ;  /* 0x00000033ff33723e */ /* 0x000fe200020006ff */
[----:B------:R-:W-:Y:S01]  /*8910*/  HADD2.F32 R54, -RZ, R54.H1_H1 ;  /* 0x30000036ff367230 */ /* 0x000fe20000004100 */
[----:B------:R-:W-:Y:S01]  /*8920*/  F2FP.F16.E4M3.UNPACK_B R48, R48 ;  /* 0x00000030ff30723e */ /* 0x000fe200020006ff */
[-C--:B------:R-:W-:Y:S01]  /*8930*/  FFMA.FTZ R60, R53, R55.reuse, R60 ;  /* 0x00000037353c7223 */ /* 0x080fe2000001003c */
[----:B------:R-:W-:Y:S01]  /*8940*/  FFMA.FTZ R61, R50, R55, -R61 ;  /* 0x00000037323d7223 */ /* 0x000fe2000001083d */
[----:B------:R-:W-:Y:S01]  /*8950*/  HADD2.F32 R53, -RZ, R52.H1_H1 ;  /* 0x30000034ff357230 */ /* 0x000fe20000004100 */
[----:B------:R-:W-:Y:S01]  /*8960*/  LOP3.LUT R38, R38, 0xff0000, R57, 0xf8, !PT ;  /* 0x00ff000026267812 */ /* 0x000fe200078ef839 */
[----:B------:R-:W-:Y:S01]  /*8970*/  HADD2.F32 R50, -RZ, R49.H1_H1 ;  /* 0x30000031ff327230 */ /* 0x000fe20000004100 */
[----:B------:R-:W-:Y:S01]  /*8980*/  F2FP.F16.E4M3.UNPACK_B R130, R130 ;  /* 0x00000082ff82723e */ /* 0x000fe200020006ff */
[----:B------:R-:W-:-:S02]  /*8990*/  HADD2.F32 R55, -RZ, R132.H0_H0 ;  /* 0x20000084ff377230 */ /* 0x000fc40000004100 */
[CC--:B------:R-:W-:Y:S01]  /*89a0*/  FMUL.FTZ R57, R53.reuse, R56.reuse ;  /* 0x0000003835397220 */ /* 0x0c0fe20000410000 */
[--C-:B------:R-:W-:Y:S02]  /*89b0*/  HADD2.F32 R52, -RZ, R51.reuse.H0_H0 ;  /* 0x20000033ff347230 */ /* 0x100fe40000004100 */
[----:B------:R-:W-:Y:S01]  /*89c0*/  FMUL.FTZ R56, R50, R56 ;  /* 0x0000003832387220 */ /* 0x000fe20000410000 */
[----:B------:R-:W-:Y:S01]  /*89d0*/  HADD2.F32 R49, -RZ, R48.H0_H0 ;  /* 0x20000030ff317230 */ /* 0x000fe20000004100 */
[----:B------:R-:W-:Y:S01]  /*89e0*/  LOP3.LUT R34, R58, 0xff0000, R59, 0xf8, !PT ;  /* 0x00ff00003a227812 */ /* 0x000fe200078ef83b */
[-C--:B------:R-:W-:Y:S01]  /*89f0*/  FFMA.FTZ R58, R50, R54.reuse, -R57 ;  /* 0x00000036323a7223 */ /* 0x080fe20000010839 */
[----:B------:R-:W-:Y:S01]  /*8a00*/  FFMA.FTZ R63, R53, R54, R56 ;  /* 0x00000036353f7223 */ /* 0x000fe20000010038 */
[----:B------:R-:W-:Y:S02]  /*8a10*/  HADD2.F32 R132, -RZ, R132.H1_H1 ;  /* 0x30000084ff847230 */ /* 0x000fe40000004100 */
[----:B------:R-:W-:Y:S01]  /*8a20*/  FMUL.FTZ R54, R52, R55 ;  /* 0x0000003734367220 */ /* 0x000fe20000410000 */
[----:B------:R-:W-:-:S02]  /*8a30*/  HADD2.F32 R51, -RZ, R51.H1_H1 ;  /* 0x30000033ff337230 */ /* 0x000fc40000004100 */
[----:B------:R-:W-:Y:S01]  /*8a40*/  FMUL.FTZ R55, R49, R55 ;  /* 0x0000003731377220 */ /* 0x000fe20000410000 */
[----:B------:R-:W-:Y:S02]  /*8a50*/  HADD2.F32 R50, -RZ, R130.H0_H0 ;  /* 0x20000082ff327230 */ /* 0x000fe40000004100 */
[----:B------:R-:W-:Y:S02]  /*8a60*/  HADD2.F32 R48, -RZ, R48.H1_H1 ;  /* 0x30000030ff307230 */ /* 0x000fe40000004100 */
[----:B------:R-:W-:Y:S01]  /*8a70*/  FMUL.FTZ R53, R51, R132 ;  /* 0x0000008433357220 */ /* 0x000fe20000410000 */
[----:B------:R-:W-:Y:S02]  /*8a80*/  HADD2.F32 R130, -RZ, R130.H1_H1 ;  /* 0x30000082ff827230 */ /* 0x000fe40000004100 */
[-C--:B------:R-:W-:Y:S01]  /*8a90*/  FFMA.FTZ R56, R49, R50.reuse, -R54 ;  /* 0x0000003231387223 */ /* 0x080fe20000010836 */
[----:B------:R-:W-:Y:S01]  /*8aa0*/  FFMA.FTZ R57, R52, R50, R55 ;  /* 0x0000003234397223 */ /* 0x000fe20000010037 */
        /* <DEDUP_REMOVED lines=23> */
[----:B------:R-:W-:Y:S01]  /*8c20*/  F2FP.F16.E4M3.UNPACK_B R129, R129 ;  /* 0x00000081ff81723e */ /* 0x000fe200020006ff */
[-C--:B------:R-:W-:Y:S01]  /*8c30*/  FFMA.FTZ R125, R48, R53.reuse, -R49 ;  /* 0x00000035307d7223 */ /* 0x080fe20000010831 */
[----:B------:R-:W-:Y:S01]  /*8c40*/  F2FP.F16.E4M3.UNPACK_B R48, R46 ;  /* 0x0000002eff30723e */ /* 0x000fe200020006ff */
[--C-:B------:R-:W-:Y:S02]  /*8c50*/  HADD2.F32 R51, -RZ, R131.reuse.H0_H0 ;  /* 0x20000083ff337230 */ /* 0x100fe40000004100 */
[----:B------:R-:W-:Y:S01]  /*8c60*/  FFMA.FTZ R124, R50, R53, R55 ;  /* 0x00000035327c7223 */ /* 0x000fe20000010037 */
[----:B------:R-:W-:-:S02]  /*8c70*/  HADD2.F32 R131, -RZ, R131.H1_H1 ;  /* 0x30000083ff837230 */ /* 0x000fc40000004100 */
[----:B------:R-:W-:Y:S02]  /*8c80*/  HADD2.F32 R49, -RZ, R48.H0_H0 ;  /* 0x20000030ff317230 */ /* 0x000fe40000004100 */
[----:B------:R-:W-:Y:S02]  /*8c90*/  HADD2.F32 R46, -RZ, R44.H0_H0 ;  /* 0x2000002cff2e7230 */ /* 0x000fe40000004100 */
[----:B------:R-:W-:Y:S02]  /*8ca0*/  HADD2.F32 R48, -RZ, R48.H1_H1 ;  /* 0x30000030ff307230 */ /* 0x000fe40000004100 */
[-C--:B------:R-:W-:Y:S01]  /*8cb0*/  FMUL.FTZ R53, R49, R51.reuse ;  /* 0x0000003331357220 */ /* 0x080fe20000410000 */
[----:B------:R-:W-:Y:S02]  /*8cc0*/  HADD2.F32 R50, -RZ, R129.H0_H0 ;  /* 0x20000081ff327230 */ /* 0x000fe40000004100 */
[----:B------:R-:W-:Y:S01]  /*8cd0*/  FMUL.FTZ R52, R46, R51 ;  /* 0x000000332e347220 */ /* 0x000fe20000410000 */
[----:B------:R-:W-:-:S02]  /*8ce0*/  HADD2.F32 R44, -RZ, R44.H1_H1 ;  /* 0x3000002cff2c7230 */ /* 0x000fc40000004100 */
[----:B------:R-:W-:Y:S01]  /*8cf0*/  FMUL.FTZ R55, R48, R131 ;  /* 0x0000008330377220 */ /* 0x000fe20000410000 */
[----:B------:R-:W-:Y:S02]  /*8d00*/  HADD2.F32 R129, -RZ, R129.H1_H1 ;  /* 0x30000081ff817230 */ /* 0x000fe40000004100 */
[-C--:B------:R-:W-:Y:S01]  /*8d10*/  FFMA.FTZ R62, R49, R50.reuse, R52 ;  /* 0x00000032313e7223 */ /* 0x080fe20000010034 */
[----:B------:R-:W-:Y:S01]  /*8d20*/  FFMA.FTZ R51, R46, R50, -R53 ;  /* 0x000000322e337223 */ /* 0x000fe20000010835 */
[----:B------:R-:W-:Y:S01]  /*8d30*/  F2FP.F16.E4M3.UNPACK_B R52, R37 ;  /* 0x00000025ff34723e */ /* 0x000fe200020006ff */
[C---:B------:R-:W-:Y:S01]  /*8d40*/  FMUL.FTZ R131, R44.reuse, R131 ;  /* 0x000000832c837220 */ /* 0x040fe20000410000 */
[----:B------:R-:W-:Y:S01]  /*8d50*/  FFMA.FTZ R116, R44, R129, -R55 ;  /* 0x000000812c747223 */ /* 0x000fe20000010837 */
[----:B------:R-:W-:Y:S02]  /*8d60*/  F2FP.F16.E4M3.UNPACK_B R55, R38 ;  /* 0x00000026ff37723e */ /* 0x000fe400020006ff */
[----:B------:R-:W-:Y:S01]  /*8d70*/  F2FP.SATFINITE.E4M3.F32.PACK_AB_MERGE_C R49, R125, R54, RZ ;  /* 0x000000367d31723e */ /* 0x000fe200048070ff */
[--C-:B------:R-:W-:Y:S01]  /*8d80*/  HADD2.F32 R53, -RZ, R52.reuse.H0_H0 ;  /* 0x20000034ff357230 */ /* 0x100fe20000004100 */
[----:B------:R-:W-:Y:S01]  /*8d90*/  F2FP.F16.E4M3.UNPACK_B R50, R33 ;  /* 0x00000021ff32723e */ /* 0x000fe200020006ff */
[----:B------:R-:W-:Y:S01]  /*8da0*/  HADD2.F32 R52, -RZ, R52.H1_H1 ;  /* 0x30000034ff347230 */ /* 0x000fe20000004100 */
[----:B------:R-:W-:Y:S01]  /*8db0*/  F2FP.SATFINITE.E4M3.F32.PACK_AB_MERGE_C R46, R58, R61, RZ ;  /* 0x0000003d3a2e723e */ /* 0x000fe200048070ff */
[--C-:B------:R-:W-:Y:S01]  /*8dc0*/  HADD2.F32 R58, -RZ, R55.reuse.H0_H0 ;  /* 0x20000037ff3a7230 */ /* 0x100fe20000004100 */
[----:B------:R-:W-:Y:S01]  /*8dd0*/  F2FP.F16.E4M3.UNPACK_B R54, R36 ;  /* 0x00000024ff36723e */ /* 0x000fe200020006ff */
[----:B------:R-:W-:Y:S01]  /*8de0*/  HADD2.F32 R55, -RZ, R55.H1_H1 ;  /* 0x30000037ff377230 */ /* 0x000fe20000004100 */
[----:B------:R-:W-:Y:S01]  /*8df0*/  F2FP.SATFINITE.E4M3.F32.PACK_AB_MERGE_C R49, R116, R51, R49 ;  /* 0x000000337431723e */ /* 0x000fe20004807031 */
[----:B------:R-:W-:Y:S01]  /*8e00*/  HADD2.F32 R51, -RZ, R50.H0_H0 ;  /* 0x20000032ff337230 */ /* 0x000fe20000004100 */
[----:B------:R-:W-:Y:S01]  /*8e10*/  F2FP.SATFINITE.E4M3.F32.PACK_AB_MERGE_C R44, R63, R60, RZ ;  /* 0x0000003c3f2c723e */ /* 0x000fe200048070ff */
[----:B------:R-:W-:Y:S01]  /*8e20*/  FMUL.FTZ R60, R53, R58 ;  /* 0x0000003a353c7220 */ /* 0x000fe20000410000 */
[----:B------:R-:W-:Y:S01]  /*8e30*/  F2FP.SATFINITE.E4M3.F32.PACK_AB_MERGE_C R46, R59, R56, R46 ;  /* 0x000000383b2e723e */ /* 0x000fe2000480702e */
[----:B------:R-:W-:-:S02]  /*8e40*/  HADD2.F32 R56, -RZ, R54.H0_H0 ;  /* 0x20000036ff387230 */ /* 0x000fc40000004100 */
[----:B------:R-:W-:Y:S01]  /*8e50*/  FMUL.FTZ R58, R51, R58 ;  /* 0x0000003a333a7220 */ /* 0x000fe20000410000 */
[----:B------:R-:W-:Y:S01]  /*8e60*/  F2FP.SATFINITE.E4M3.F32.PACK_AB_MERGE_C R44, R132, R57, R44 ;  /* 0x00000039842c723e */ /* 0x000fe2000480702c */
[----:B------:R-:W-:Y:S02]  /*8e70*/  HADD2.F32 R50, -RZ, R50.H1_H1 ;  /* 0x30000032ff327230 */ /* 0x000fe40000004100 */
[-C--:B------:R-:W-:Y:S01]  /*8e80*/  FMUL.FTZ R57, R52, R55.reuse ;  /* 0x0000003734397220 */ /* 0x080fe20000410000 */
[-C--:B------:R-:W-:Y:S01]  /*8e90*/  FFMA.FTZ R58, R53, R56.reuse, R58 ;  /* 0x00000038353a7223 */ /* 0x080fe2000001003a */
[----:B------:R-:W-:Y:S02]  /*8ea0*/  HADD2.F32 R53, -RZ, R54.H1_H1 ;  /* 0x30000036ff357230 */ /* 0x000fe40000004100 */
[----:B------:R-:W-:Y:S01]  /*8eb0*/  FFMA.FTZ R60, R51, R56, -R60 ;  /* 0x00000038333c7223 */ /* 0x000fe2000001083c */
[----:B------:R-:W-:Y:S01]  /*8ec0*/  FMUL.FTZ R55, R50, R55 ;  /* 0x0000003732377220 */ /* 0x000fe20000410000 */
[----:B------:R-:W-:Y:S01]  /*8ed0*/  F2FP.F16.E4M3.UNPACK_B R33, R33.H1 ;  /* 0x00000021ff21723e */ /* 0x000fe200030006ff */
[----:B------:R-:W-:Y:S01]  /*8ee0*/  FFMA.FTZ R131, R48, R129, R131 ;  /* 0x0000008130837223 */ /* 0x000fe20000010083 */
[----:B------:R-:W-:Y:S01]  /*8ef0*/  FFMA.FTZ R59, R50, R53, -R57 ;  /* 0x00000035323b7223 */ /* 0x000fe20000010839 */
[----:B------:R-:W-:Y:S01]  /*8f00*/  F2FP.F16.E4M3.UNPACK_B R51, R37.H1 ;  /* 0x00000025ff33723e */ /* 0x000fe200030006ff */
[----:B------:R-:W-:Y:S01]  /*8f10*/  FFMA.FTZ R61, R52, R53, R55 ;  /* 0x00000035343d7223 */ /* 0x000fe20000010037 */
[----:B------:R-:W-:Y:S01]  /*8f20*/  F2FP.F16.E4M3.UNPACK_B R50, R38.H1 ;  /* 0x00000026ff32723e */ /* 0x000fe200030006ff */
[----:B------:R-:W-:Y:S01]  /*8f30*/  HADD2.F32 R37, -RZ, R33.H0_H0 ;  /* 0x20000021ff257230 */ /* 0x000fe20000004100 */
[----:B------:R-:W-:Y:S01]  /*8f40*/  F2FP.F16.E4M3.UNPACK_B R36, R36.H1 ;  /* 0x00000024ff24723e */ /* 0x000fe200030006ff */
[--C-:B------:R-:W-:Y:S01]  /*8f50*/  HADD2.F32 R38, -RZ, R51.reuse.H0_H0 ;  /* 0x20000033ff267230 */ /* 0x100fe20000004100 */
[----:B------:R-:W-:Y:S01]  /*8f60*/  F2FP.SATFINITE.E4M3.F32.PACK_AB_MERGE_C R48, R124, R117, RZ ;  /* 0x000000757c30723e */ /* 0x000fe200048070ff */
[--C-:B------:R-:W-:Y:S01]  /*8f70*/  HADD2.F32 R52, -RZ, R50.reuse.H0_H0 ;  /* 0x20000032ff347230 */ /* 0x100fe20000004100 */
[----:B------:R-:W-:Y:S01]  /*8f80*/  F2FP.F16.E4M3.UNPACK_B R55, R34.H1 ;  /* 0x00000022ff37723e */ /* 0x000fe200030006ff */
[----:B------:R-:W-:Y:S01]  /*8f90*/  HADD2.F32 R51, -RZ, R51.H1_H1 ;  /* 0x30000033ff337230 */ /* 0x000fe20000004100 */
[----:B------:R-:W-:Y:S01]  /*8fa0*/  F2FP.SATFINITE.E4M3.F32.PACK_AB_MERGE_C R48, R131, R62, R48 ;  /* 0x0000003e8330723e */ /* 0x000fe20004807030 */
[----:B------:R-:W-:-:S02]  /*8fb0*/  HADD2.F32 R54, -RZ, R50.H1_H1 ;  /* 0x30000032ff367230 */ /* 0x000fc40000004100 */
[CC--:B------:R-:W-:Y:S01]  /*8fc0*/  FMUL.FTZ R56, R38.reuse, R52.reuse ;  /* 0x0000003426387220 */ /* 0x0c0fe20000410000 */
[----:B------:R-:W-:Y:S02]  /*8fd0*/  HADD2.F32 R33, -RZ, R33.H1_H1 ;  /* 0x30000021ff217230 */ /* 0x000fe40000004100 */
[----:B------:R-:W-:Y:S01]  /*8fe0*/  FMUL.FTZ R53, R37, R52 ;  /* 0x0000003425357220 */ /* 0x000fe20000410000 */
[--C-:B------:R-:W-:Y:S02]  /*8ff0*/  HADD2.F32 R50, -RZ, R36.reuse.H0_H0 ;  /* 0x20000024ff327230 */ /* 0x100fe40000004100 */
[-C--:B------:R-:W-:Y:S01]  /*9000*/  FMUL.FTZ R52, R51, R54.reuse ;  /* 0x0000003633347220 */ /* 0x080fe20000410000 */
[----:B------:R-:W-:Y:S02]  /*9010*/  HADD2.F32 R36, -RZ, R36.H1_H1 ;  /* 0x30000024ff247230 */ /* 0x000fe40000004100 */
[----:B------:R-:W-:Y:S01]  /*9020*/  FMUL.FTZ R54, R33, R54 ;  /* 0x0000003621367220 */ /* 0x000fe20000410000 */
[----:B------:R-:W-:Y:S01]  /*9030*/  FFMA.FTZ R63, R38, R50, R53 ;  /* 0x00000032263f7223 */ /* 0x000fe20000010035 */
[----:B------:R-:W-:-:S02]  /*9040*/  F2FP.F16.E4M3.UNPACK_B R38, R39 ;  /* 0x00000027ff26723e */ /* 0x000fc400020006ff */
[----:B------:R-:W-:Y:S01]  /*9050*/  FFMA.FTZ R116, R51, R36, R54 ;  /* 0x0000002433747223 */ /* 0x000fe20000010036 */
[----:B------:R-:W-:Y:S01]  /*9060*/  F2FP.F16.E4M3.UNPACK_B R54, R34 ;  /* 0x00000022ff36723e */ /* 0x000fe200020006ff */
[----:B------:R-:W-:Y:S01]  /*9070*/  FFMA.FTZ R117, R33, R36, -R52 ;  /* 0x0000002421757223 */ /* 0x000fe20000010834 */
[-C--:B------:R-:W-:Y:S01]  /*9080*/  F2FP.F16.E4M3.UNPACK_B R33, R35.reuse ;  /* 0x00000023ff21723e */ /* 0x080fe200020006ff */
[----:B------:R-:W-:Y:S01]  /*9090*/  FFMA.FTZ R62, R37, R50, -R56 ;  /* 0x00000032253e7223 */ /* 0x000fe20000010838 */
[----:B------:R-:W-:Y:S01]  /*90a0*/  F2FP.F16.E4M3.UNPACK_B R35, R35.H1 ;  /* 0x00000023ff23723e */ /* 0x000fe200030006ff */
[----:B------:R-:W-:Y:S01]  /*90b0*/  HADD2.F32 R50, -RZ, R38.H0_H0 ;  /* 0x20000026ff327230 */ /* 0x000fe20000004100 */
[-C--:B------:R-:W-:Y:S01]  /*90c0*/  F2FP.F16.E4M3.UNPACK_B R34, R32.reuse ;  /* 0x00000020ff22723e */ /* 0x080fe200020006ff */
[----:B------:R-:W-:Y:S01]  /*90d0*/  HADD2.F32 R57, -RZ, R54.H0_H0 ;  /* 0x20000036ff397230 */ /* 0x000fe20000004100 */
        /* <DEDUP_REMOVED lines=44> */
.L_x_7438:
[----:B------:R-:W-:Y:S05]  /*93a0*/  BSYNC B1 ;  /* 0x0000000000017941 */ /* 0x000fea0003800000 */
.L_x_7437:
[----:B-1----:R3:W-:Y:S01]  /*93b0*/  STG.E.128 desc[UR38][R42.64], R32 ;  /* 0x000000202a007986 */ /* 0x0027e2000c101d26 */
[----:B------:R-:W-:-:S13]  /*93c0*/  ISETP.GE.AND P2, PT, R47, R133, PT ;  /* 0x000000852f00720c */ /* 0x000fda0003f46270 */
[----:B------:R-:W-:Y:S05]  /*93d0*/  @P2 BRA `(.L_x_7419) ;  /* 0x0000000400602947 */ /* 0x000fea0003800000 */
[--C-:B---3--:R-:W-:Y:S02]  /*93e0*/  SHF.R.S32.HI R32, RZ, 0x1f, R47.reuse ;  /* 0x0000001fff207819 */ /* 0x108fe4000001142f */
[----:B------:R-:W-:-:S04]  /*93f0*/  IADD3 R47, P2, P3, R20, R118, R47 ;  /* 0x00000076142f7210 */ /* 0x000fc80007b5e02f */
[----:B------:R-:W-:Y:S02]  /*9400*/  IADD3.X R32, R98, R45, R32, P2, P3 ;  /* 0x0000002d62207210 */ /* 0x000fe400017e6420 */
[----:B------:R-:W-:-:S05]  /*9410*/  IADD3 R40, P2, R47, R40, RZ ;  /* 0x000000282f287210 */ /* 0x000fca0007f5e0ff */
[----:B------:R-:W-:-:S05]  /*9420*/  IMAD.X R41, R32, 0x1, R41, P2 ;  /* 0x0000000120297824 */ /* 0x000fca00010e0629 */
[----:B--2---:R4:W-:Y:S01]  /*9430*/  STG.E.128 desc[UR38][R40.64], R36 ;  /* 0x0000002428007986 */ /* 0x0049e2000c101d26 */
[----:B------:R-:W-:Y:S05]  /*9440*/  BRA `(.L_x_7419) ;  /* 0x0000000400447947 */ /* 0x000fea0003800000 */
.L_x_7392:
[----:B------:R-:W-:-:S06]  /*9450*/  UISETP.NE.AND UP0, UPT, UR41, 0x3, UPT ;  /* 0x000000032900788c */ /* 0x000fcc000bf05270 */
[----:B------:R-:W-:-:S13]  /*9460*/  PLOP3.LUT P5, PT, PT, PT, UP0, 0x80, 0x0 ;  /* 0x000000000000781c */ /* 0x000fda0003faf008 */
[----:B------:R-:W-:Y:S05]  /*9470*/  @!P5 BRA `(.L_x_7439) ;  /* 0x000000000004d947 */ /* 0x000fea0003800000 */
[----:B------:R-:W-:Y:S01]  /*9480*/  BPT.TRAP 0x1 ;  /* 0x000000040000795c */ /* 0x000fe20000300000 */
.L_x_7439:
[----:B------:R-:W-:Y:S01]  /*9490*/  IMAD R115, R19, 0x8, R18 ;  /* 0x0000000813737824 */ /* 0x000fe200078e0212 */
[----:B------:R-:W-:Y:S01]  /*94a0*/  SHF.L.U32 R128, R218, 0x1f, RZ ;  /* 0x0000001fda807819 */ /* 0x000fe200000006ff */
[----:B------:R-:W-:Y:S01]  /*94b0*/  IMAD R127, R25, -0xc0, R2 ;  /* 0xffffff40197f7824 */ /* 0x000fe200078e0202 */
[----:B------:R-:W-:Y:S01]  /*94c0*/  BSSY B1, `(.L_x_7440) ;  /* 0x0000006000017945 */ /* 0x000fe20003800000 */
[----:B------:R-:W-:Y:S01]  /*94d0*/  SHF.R.S32.HI R33, RZ, 0x1f, R25 ;  /* 0x0000001fff217819 */ /* 0x000fe20000011419 */
[----:B------:R-:W0:Y:S01]  /*94e0*/  SYNCS.PHASECHK.TRANS64.TRYWAIT P2, [R115+URZ+0x28890], R128 ;  /* 0x02889080730075a7 */ /* 0x000e22000804017f */
[----:B------:R-:W-:Y:S01]  /*94f0*/  IMAD R32, R112, R25, RZ ;  /* 0x0000001970207224 */ /* 0x000fe200078e02ff */
[----:B------:R-:W-:Y:S01]  /*9500*/  VIMNMX R127, R127, 0xc0, PT ;  /* 0x000000c07f7f7848 */ /* 0x000fe20003fe0100 */
[----:B0-----:R-:W-:Y:S06]  /*9510*/  @!P2 BRA `(.L_x_7441) ;  /* 0x0000027000c0a947 */ /* 0x001fec0003800000 */
.L_x_7762:
[----:B------:R-:W-:Y:S05]  /*9520*/  BSYNC B1 ;  /* 0x0000000000017941 */ /* 0x000fea0003800000 */
.L_x_7440:
[----:B------:R-:W-:Y:S01]  /*9530*/  ISETP.GE.AND P2, PT, R210, R127, PT ;  /* 0x0000007fd200720c */ /* 0x000fe20003f46270 */
[----:B------:R-:W-:Y:S01]  /*9540*/  IMAD R33, R33, R74, R32 ;  /* 0x0000004a21217224 */ /* 0x000fe200078e0220 */
[----:B------:R-:W-:Y:S01]  /*9550*/  BSSY B1, `(.L_x_7442) ;  /* 0x0000014000017945 */ /* 0x000fe20003800000 */
[----:B------:R-:W-:-:S04]  /*9560*/  IMAD.WIDE.U32 R36, R74, R25, RZ ;  /* 0x000000194a247225 */ /* 0x000fc800078e00ff */
[----:B------:R-:W-:-:S06]  /*9570*/  IMAD.IADD R41, R33, 0x1, R37 ;  /* 0x0000000121297824 */ /* 0x000fcc00078e0225 */
        /* <DEDUP_REMOVED lines=17> */
.L_x_7443:
[----:B------:R-:W-:Y:S05]  /*9690*/  BSYNC B1 ;  /* 0x0000000000017941 */ /* 0x000fea0003800000 */
.L_x_7442:
        /* <DEDUP_REMOVED lines=22> */
.L_x_7445:
[----:B------:R-:W-:Y:S05]  /*9800*/  BSYNC B1 ;  /* 0x0000000000017941 */ /* 0x000fea0003800000 */
.L_x_7444:
[----:B-12---:R-:W-:-:S05]  /*9810*/  VIADD R32, R210, 0x80 ;  /* 0x00000080d2207836 */ /* 0x006fca0000000000 */
[----:B------:R-:W-:-:S13]  /*9820*/  ISETP.GE.AND P2, PT, R32, R127, PT ;  /* 0x0000007f2000720c */ /* 0x000fda0003f46270 */
[----:B------:R-:W-:Y:S05]  /*9830*/  @P2 BRA `(.L_x_7419) ;  /* 0x0000000000482947 */ /* 0x000fea0003800000 */
[----:B------:R-:W1:Y:S01]  /*9840*/  @!P0 LDC.64 R32, c[0x0][0x2e8] ;  /* 0x0000ba00ff208b82 */ /* 0x000e620000000a00 */
[----:B------:R-:W-:-:S05]  /*9850*/  LEA R38, P2, R78, R36, 0x7 ;  /* 0x000000244e267211 */ /* 0x000fca00078438ff */
[----:B------:R-:W-:Y:S01]  /*9860*/  IMAD.X R41, R41, 0x1, R0, P2 ;  /* 0x0000000129297824 */ /* 0x000fe200010e0600 */
[----:B-1----:R-:W-:-:S04]  /*9870*/  @!P0 IADD3 R36, P2, P3, R38, R32, R97 ;  /* 0x0000002026248210 */ /* 0x002fc80007b5e061 */
        /* <DEDUP_REMOVED lines=14> */
.L_x_7419:
[----:B------:R-:W-:Y:S05]  /*9960*/  BSYNC B0 ;  /* 0x0000000000007941 */ /* 0x000fea0003800000 */
.L_x_7391:
        /* <DEDUP_REMOVED lines=17> */
.L_x_7447:
[----:B------:R-:W-:Y:S05]  /*9a80*/  BSYNC B0 ;  /* 0x0000000000007941 */ /* 0x000fea0003800000 */
.L_x_7446:
[----:B------:R-:W1:Y:S01]  /*9a90*/  SYNCS.PHASECHK.TRANS64.TRYWAIT P3, [R115+URZ+0x288b0], R128 ;  /* 0x0288b080730075a7 */ /* 0x000e62000806017f */
[----:B------:R-:W-:Y:S01]  /*9aa0*/  ULDC UR42, c[0x0][0x2f4] ;  /* 0x0000bd00002a7ab9 */ /* 0x000fe20000000800 */
[----:B------:R-:W-:Y:S01]  /*9ab0*/  ULDC.64 UR46, c[0x0][0x328] ;  /* 0x0000ca00002e7ab9 */ /* 0x000fe20000000a00 */
[----:B------:R-:W-:Y:S01]  /*9ac0*/  ULDC.64 UR44, c[0x0][0x318] ;  /* 0x0000c600002c7ab9 */ /* 0x000fe20000000a00 */
[----:B------:R-:W-:Y:S04]  /*9ad0*/  BSSY B0, `(.L_x_7448) ;  /* 0x0000002000007945 */ /* 0x000fe80003800000 */
[----:B-1----:R-:W-:Y:S05]  /*9ae0*/  @!P3 BRA `(.L_x_7449) ;  /* 0x0000026c0060b947 */ /* 0x002fea0003800000 */
.L_x_7763:
[----:B------:R-:W-:Y:S05]  /*9af0*/  BSYNC B0 ;  /* 0x0000000000007941 */ /* 0x000fea0003800000 */
.L_x_7448:
[----:B------:R-:W-:Y:S01]  /*9b00*/  ISETP.GE.AND P3, PT, R210, R127, PT ;  /* 0x0000007fd200720c */ /* 0x000fe20003f66270 */
[----:B------:R-:W-:Y:S01]  /*9b10*/  BSSY B0, `(.L_x_7450) ;  /* 0x0000016000007945 */ /* 0x000fe20003800000 */
[----:B------:R-:W-:-:S11]  /*9b20*/  IMAD.WIDE R36, R25, 0xc0, R68 ;  /* 0x000000c019247825 */ /* 0x000fd600078e0244 */
[----:B------:R-:W-:Y:S05]  /*9b30*/  @P3 BRA `(.L_x_7451) ;  /* 0x00000000004c3947 */ /* 0x000fea0003800000 */
[----:B------:R-:W-:Y:S01]  /*9b40*/  ISETP.GE.AND P3, PT, R7, UR42, PT ;  /* 0x0000002a07007c0c */ /* 0x000fe2000bf66270 */
[----:B0-----:R-:W-:Y:S01]  /*9b50*/  IMAD.MOV.U32 R32, RZ, RZ, R14 ;  /* 0x000000ffff207224 */ /* 0x001fe200078e000e */
[----:B------:R-:W-:Y:S01]  /*9b60*/  PLOP3.LUT P4, PT, PT, PT, PT, 0x8, 0x0 ;  /* 0x000000000000781c */ /* 0x000fe20003f8e170 */
[----:B------:R-:W-:Y:S02]  /*9b70*/  IMAD.MOV.U32 R33, RZ, RZ, R79 ;  /* 0x000000ffff217224 */ /* 0x000fe400078e004f */
[----:B------:R-:W-:Y:S02]  /*9b80*/  IMAD R35, R37, UR46, RZ ;  /* 0x0000002e25237c24 */ /* 0x000fe4000f8e02ff */
[----:B------:R-:W-:-:S04]  /*9b90*/  IMAD.WIDE.U32 R32, R36, UR46, R32 ;  /* 0x0000002e24207c25 */ /* 0x000fc8000f8e0020 */
[----:B------:R-:W-:Y:S02]  /*9ba0*/  IMAD R35, R36, UR47, R35 ;  /* 0x0000002f24237c24 */ /* 0x000fe4000f8e0223 */
[----:B------:R-:W-:Y:S01]  /*9bb0*/  @!P3 LOP3.LUT P5, RZ, R213, 0x4, RZ, 0xc0, !PT ;  /* 0x00000004d5ffb812 */ /* 0x000fe200078ac0ff */
[----:B------:R-:W-:-:S03]  /*9bc0*/  @!P3 VIADD R40, R123, 0x40 ;  /* 0x000000407b28b836 */ /* 0x000fc60000000000 */
[----:B------:R-:W-:Y:S02]  /*9bd0*/  @!P3 PLOP3.LUT P4, PT, P5, PT, PT, 0x80, 0x0 ;  /* 0x000000000000b81c */ /* 0x000fe40002f8f070 */
[----:B------:R-:W-:-:S04]  /*9be0*/  IADD3 R38, P5, R32, UR44, RZ ;  /* 0x0000002c20267c10 */ /* 0x000fc8000ffbe0ff */
[----:B------:R-:W-:-:S07]  /*9bf0*/  IADD3.X R39, R33, UR45, R35, P5, !PT ;  /* 0x0000002d21277c10 */ /* 0x000fce000affe423 */
[----:B------:R-:W-:Y:S01]  /*9c00*/  @P4 VIADD R40, R123, 0xffffffc0 ;  /* 0xffffffc07b284836 */ /* 0x000fe20000000000 */
[----:B------:R-:W-:-:S03]  /*9c10*/  ISETP.GE.AND P4, PT, R22, UR42, PT ;  /* 0x0000002a16007c0c */ /* 0x000fc6000bf86270 */
[----:B------:R-:W-:-:S10]  /*9c20*/  @!P3 IMAD.IADD R40, R18, 0x1, R40 ;  /* 0x000000011228b824 */ /* 0x000fd400078e0228 */
[----:B------:R-:W0:Y:S04]  /*9c30*/  @!P4 LDS.128 R32, [R126+0xc400] ;  /* 0x00c400007e20c984 */ /* 0x000e280000000c00 */
[----:B0-----:R-:W-:Y:S04]  /*9c40*/  @!P4 STG.E.128 desc[UR38][R38.64], R32 ;  /* 0x000000202600c986 */ /* 0x001fe8000c101d26 */
[----:B------:R-:W0:Y:S04]  /*9c50*/  @!P3 LDS.128 R32, [R40+0xc400] ;  /* 0x00c400002820b984 */ /* 0x000e280000000c00 */
[----:B0-----:R2:W-:Y:S02]  /*9c60*/  @!P3 STG.E.128 desc[UR38][R38.64+0x40], R32 ;  /* 0x000040202600b986 */ /* 0x0015e4000c101d26 */
.L_x_7451:
[----:B------:R-:W-:Y:S05]  /*9c70*/  BSYNC B0 ;  /* 0x0000000000007941 */ /* 0x000fea0003800000 */
.L_x_7450:
[----:B0-2---:R-:W-:Y:S01]  /*9c80*/  VIADD R32, R210, 0x40 ;  /* 0x00000040d2207836 */ /* 0x005fe20000000000 */
[----:B------:R-:W-:Y:S04]  /*9c90*/  BSSY B0, `(.L_x_7452) ;  /* 0x0000018000007945 */ /* 0x000fe80003800000 */
[----:B------:R-:W-:-:S13]  /*9ca0*/  ISETP.GE.AND P3, PT, R32, R127, PT ;  /* 0x0000007f2000720c */ /* 0x000fda0003f66270 */
[----:B------:R-:W-:Y:S05]  /*9cb0*/  @P3 BRA `(.L_x_7453) ;  /* 0x0000000000543947 */ /* 0x000fea0003800000 */
[----:B------:R-:W-:Y:S01]  /*9cc0*/  ISETP.GE.AND P3, PT, R7, UR42, PT ;  /* 0x0000002a07007c0c */ /* 0x000fe2000bf66270 */
[----:B------:R-:W-:Y:S01]  /*9cd0*/  IMAD.MOV.U32 R32, RZ, RZ, R14 ;  /* 0x000000ffff207224 */ /* 0x000fe200078e000e */
[----:B------:R-:W-:Y:S01]  /*9ce0*/  PLOP3.LUT P4, PT, PT, PT, PT, 0x8, 0x0 ;  /* 0x000000000000781c */ /* 0x000fe20003f8e170 */
[----:B------:R-:W-:-:S10]  /*9cf0*/  IMAD.MOV.U32 R33, RZ, RZ, R79 ;  /* 0x000000ffff217224 */ /* 0x000fd400078e004f */
        /* <DEDUP_REMOVED lines=13> */
[----:B------:R-:W0:Y:S04]  /*9dd0*/  @!P4 LDS.128 R32, [R126+0xe400] ;  /* 0x00e400007e20c984 */ /* 0x000e280000000c00 */
[----:B0-----:R-:W-:Y:S04]  /*9de0*/  @!P4 STG.E.128 desc[UR38][R38.64], R32 ;  /* 0x000000202600c986 */ /* 0x001fe8000c101d26 */
[----:B------:R-:W0:Y:S04]  /*9df0*/  @!P3 LDS.128 R32, [R40+0xe400] ;  /* 0x00e400002820b984 */ /* 0x000e280000000c00 */
[----:B0-----:R0:W-:Y:S02]  /*9e00*/  @!P3 STG.E.128 desc[UR38][R38.64+0x40], R32 ;  /* 0x000040202600b986 */ /* 0x0011e4000c101d26 */
.L_x_7453:
[----:B------:R-:W-:Y:S05]  /*9e10*/  BSYNC B0 ;  /* 0x0000000000007941 */ /* 0x000fea0003800000 */
.L_x_7452:
[----:B0-----:R-:W-:Y:S01]  /*9e20*/  VIADD R32, R210, 0x80 ;  /* 0x00000080d2207836 */ /* 0x001fe20000000000 */
        /* <DEDUP_REMOVED lines=20> */
[----:B------:R-:W0:Y:S04]  /*9f70*/  @!P4 LDS.128 R32, [R126+0x10400] ;  /* 0x010400007e20c984 */ /* 0x000e280000000c00 */
[----:B0-----:R-:W-:Y:S04]  /*9f80*/  @!P4 STG.E.128 desc[UR38][R36.64], R32 ;  /* 0x000000202400c986 */ /* 0x001fe8000c101d26 */
[----:B------:R-:W0:Y:S04]  /*9f90*/  @!P3 LDS.128 R32, [R38+0x10400] ;  /* 0x010400002620b984 */ /* 0x000e280000000c00 */
[----:B0-----:R0:W-:Y:S02]  /*9fa0*/  @!P3 STG.E.128 desc[UR38][R36.64+0x40], R32 ;  /* 0x000040202400b986 */ /* 0x0011e4000c101d26 */
.L_x_7455:
[----:B------:R-:W-:Y:S05]  /*9fb0*/  BSYNC B0 ;  /* 0x0000000000007941 */ /* 0x000fea0003800000 */
.L_x_7454:
[----:B------:R-:W-:Y:S01]  /*9fc0*/  @!PT LDS RZ, [RZ] ;  /* 0x00000000fffff984 */ /* 0x000fe20000000800 */
[----:B------:R-:W-:Y:S01]  /*9fd0*/  @!PT LDS RZ, [RZ] ;  /* 0x00000000fffff984 */ /* 0x000fe20000000800 */
[----:B------:R-:W-:Y:S01]  /*9fe0*/  @!PT LDS RZ, [RZ] ;  /* 0x00000000fffff984 */ /* 0x000fe20000000800 */
[----:B------:R-:W-:Y:S01]  /*9ff0*/  @!PT LDS RZ, [RZ] ;  /* 0x00000000fffff984 */ /* 0x000fe20000000800 */
[----:B------:R2:W-:Y:S06]  /*a000*/  MEMBAR.ALL.CTA ;  /* 0x0000000000007992 */ /* 0x0005ec0000008000 */
[----:B--2---:R-:W2:Y:S01]  /*a010*/  FENCE.VIEW.ASYNC.S ;  /* 0x00000000000073c6 */ /* 0x004ea20000000000 */
[----:B-1----:R-:W-:Y:S01]  /*a020*/  @!P2 VIADD R115, R115, 0x288c0 ;  /* 0x000288c07373a836 */ /* 0x002fe20000000000 */
[----:B--2---:R1:W-:Y:S01]  /*a030*/  BAR.SYNC.DEFER_BLOCKING R4, 0x80 ;  /* 0x000200040000751d */ /* 0x0043e20000010000 */
[----:B------:R-:W-:Y:S01]  /*a040*/  ISETP.NE.AND P3, PT, R121, RZ, PT ;  /* 0x000000ff7900720c */ /* 0x000fe20003f65270 */
[----:B------:R-:W-:-:S02]  /*a050*/  VIADD R19, R19, 0x1 ;  /* 0x0000000113137836 */ /* 0x000fc40000000000 */
[----:B------:R-:W-:-:S04]  /*a060*/  @!P2 PRMT R115, RZ, 0x654, R115 ;  /* 0x00000654ff73a816 */ /* 0x000fc80000000073 */
[----:B------:R1:W-:Y:S01]  /*a070*/  @!P2 SYNCS.ARRIVE.TRANS64.RED.A1T0 RZ, [R115+URZ], RZ ;  /* 0x000000ff73ffa9a7 */ /* 0x0003e2000810043f */
[----:B------:R-:W-:-:S04]  /*a080*/  ISETP.NE.AND P2, PT, R19, 0x2, PT ;  /* 0x000000021300780c */ /* 0x000fc80003f45270 */
[----:B0-----:R-:W-:Y:S02]  /*a090*/  SEL R33, RZ, 0x1, P2 ;  /* 0x00000001ff217807 */ /* 0x001fe40001000000 */
[----:B------:R-:W-:Y:S02]  /*a0a0*/  SEL R19, R19, RZ, P2 ;  /* 0x000000ff13137207 */ /* 0x000fe40001000000 */
[----:B------:R-:W-:Y:S01]  /*a0b0*/  LOP3.LUT R218, R218, R33, RZ, 0x3c, !PT ;  /* 0x00000021dada7212 */ /* 0x000fe200078e3cff */
[----:B-1----:R-:W-:Y:S06]  /*a0c0*/  @P3 BRA `(.L_x_7456) ;  /* 0xffffff8800083947 */ /* 0x002fec000383ffff */
[----:B------:R-:W0:Y:S01]  /*a0d0*/  S2R R32, SR_TID.X ;  /* 0x0000000000207919 */ /* 0x000e220000002100 */
[----:B------:R-:W-:Y:S02]  /*a0e0*/  PLOP3.LUT P0, PT, PT, PT, PT, 0x8, 0x0 ;  /* 0x000000000000781c */ /* 0x000fe40003f0e170 */
[----:B0-----:R-:W-:-:S04]  /*a0f0*/  SHF.R.U32.HI R32, RZ, 0x7, R32 ;  /* 0x00000007ff207819 */ /* 0x001fc80000011620 */
[----:B------:R-:W-:-:S13]  /*a100*/  ISETP.NE.AND P3, PT, R32, 0x1, PT ;  /* 0x000000012000780c */ /* 0x000fda0003f65270 */
[----:B------:R-:W-:Y:S06]  /*a110*/  @!P3 BAR.ARV 0x9, 0x100 ;  /* 0x024400000000bb1d */ /* 0x000fec0000002000 */
.L_x_7386:
        /* <DEDUP_REMOVED lines=14> */
.L_x_7457:
        /* <DEDUP_REMOVED lines=13> */
.L_x_7460:
[----:B------:R-:W-:-:S13]  /*a2d0*/  ISETP.NE.AND P0, PT, R7, 0x1, PT ;  /* 0x000000010700780c */ /* 0x000fda0003f05270 */
[----:B------:R-:W0:Y:S02]  /*a2e0*/  @P0 LDC.64 R4, c[0x0][0x9e8] ;  /* 0x00027a00ff040b82 */ /* 0x000e240000000a00 */
[----:B0-----:R-:W-:-:S05]  /*a2f0*/  @P0 IMAD.HI.U32 R4, R2, R4, RZ ;  /* 0x0000000402040227 */ /* 0x001fca00078e00ff */
[----:B------:R-:W-:-:S07]  /*a300*/  @P0 SHF.R.U32.HI R2, RZ, R5, R4 ;  /* 0x00000005ff020219 */ /* 0x000fce0000011604 */
.L_x_7461:
[----:B------:R-:W-:Y:S05]  /*a310*/  BSYNC B0 ;  /* 0x0000000000007941 */ /* 0x000fea0003800000 */
.L_x_7459:
[----:B------:R-:W-:-:S05]  /*a320*/  IMAD R3, R2, R7, R7 ;  /* 0x0000000702037224 */ /* 0x000fca00078e0207 */
[----:B------:R-:W-:-:S07]  /*a330*/  VIMNMX R0, R0, R3, PT ;  /* 0x0000000300007248 */ /* 0x000fce0003fe0100 */
.L_x_7458:
[----:B------:R-:W0:Y:S01]  /*a340*/  @P1 LDC R2, c[0x0][0x44c] ;  /* 0x00011300ff021b82 */ /* 0x000e220000000800 */
[----:B------:R-:W-:Y:S01]  /*a350*/  VIADD R0, R0, 0xbf ;  /* 0x000000bf00007836 */ /* 0x000fe20000000000 */
[----:B------:R-:W-:Y:S01]  /*a360*/  ULDC UR4, c[0x0][0x9dc] ;  /* 0x0002770000047ab9 */ /* 0x000fe20000000800 */
[----:B------:R-:W-:Y:S02]  /*a370*/  IMAD.MOV.U32 R5, RZ, RZ, R219 ;  /* 0x000000ffff057224 */ /* 0x000fe400078e00db */
[----:B------:R-:W-:-:S03]  /*a380*/  IMAD.HI R0, R0, 0x2aaaaaab, RZ ;  /* 0x2aaaaaab00007827 */ /* 0x000fc600078e02ff */
[----:B------:R-:W1:Y:S02]  /*a390*/  @P1 LDC R9, c[0x0][0x450] ;  /* 0x00011400ff091b82 */ /* 0x000e640000000800 */
        /* <DEDUP_REMOVED lines=18> */
.L_x_7464:
[----:B------:R-:W-:-:S13]  /*a4c0*/  ISETP.NE.AND P0, PT, R7, 0x1, PT ;  /* 0x000000010700780c */ /* 0x000fda0003f05270 */
[----:B------:R-:W0:Y:S02]  /*a4d0*/  @P0 LDC.64 R4, c[0x0][0x9e8] ;  /* 0x00027a00ff040b82 */ /* 0x000e240000000a00 */
[----:B0-----:R-:W-:-:S05]  /*a4e0*/  @P0 IMAD.HI.U32 R4, R2, R4, RZ ;  /* 0x0000000402040227 */ /* 0x001fca00078e00ff */
[----:B------:R-:W-:-:S07]  /*a4f0*/  @P0 SHF.R.U32.HI R2, RZ, R5, R4 ;  /* 0x00000005ff020219 */ /* 0x000fce0000011604 */
.L_x_7465:
[----:B------:R-:W-:Y:S05]  /*a500*/  BSYNC B0 ;  /* 0x0000000000007941 */ /* 0x000fea0003800000 */
.L_x_7463:
[----:B------:R-:W-:-:S05]  /*a510*/  IMAD R3, R2, R7, RZ ;  /* 0x0000000702037224 */ /* 0x000fca00078e02ff */
[----:B------:R-:W-:-:S07]  /*a520*/  VIMNMX R0, R0, R3, !PT ;  /* 0x0000000300007248 */ /* 0x000fce0007fe0100 */
.L_x_7462:
[----:B------:R-:W-:Y:S01]  /*a530*/  IMAD.HI R0, R0, 0x2aaaaaab, RZ ;  /* 0x2aaaaaab00007827 */ /* 0x000fe200078e02ff */
[----:B------:R-:W-:Y:S04]  /*a540*/  BSSY B0, `(.L_x_7466) ;  /* 0x0000026000007945 */ /* 0x000fe80003800000 */
[----:B------:R-:W-:-:S04]  /*a550*/  SHF.R.U32.HI R3, RZ, 0x1f, R0 ;  /* 0x0000001fff037819 */ /* 0x000fc80000011600 */
[----:B------:R-:W-:Y:S01]  /*a560*/  LEA.HI.SX32 R3, R0, R3, 0x1b ;  /* 0x0000000300037211 */ /* 0x000fe200078fdaff */
[----:B------:R-:W-:-:S03]  /*a570*/  IMAD.MOV.U32 R0, RZ, RZ, RZ ;  /* 0x000000ffff007224 */ /* 0x000fc600078e00ff */
        /* <DEDUP_REMOVED lines=34> */
.L_x_7467:
[----:B------:R-:W-:Y:S05]  /*a7a0*/  BSYNC B0 ;  /* 0x0000000000007941 */ /* 0x000fea0003800000 */
.L_x_7466:
[----:B------:R-:W2:Y:S01]  /*a7b0*/  LDL R2, [R1+0xc] ;  /* 0x00000c0001027983 */ /* 0x000ea20000100800 */
[----:B------:R-:W-:Y:S02]  /*a7c0*/  PLOP3.LUT P0, PT, PT, PT, PT, 0x80, 0x0 ;  /* 0x000000000000781c */ /* 0x000fe40003f0f070 */
        /* <DEDUP_REMOVED lines=47> */
[----:B--2---:R-:W-:Y:S01]  /*aac0*/  IMAD R221, R2, R0, R221 ;  /* 0x0000000002dd7224 */ /* 0x004fe200078e02dd */
[----:B------:R-:W-:-:S04]  /*aad0*/  CS2R R2, SRZ ;  /* 0x0000000000027805 */ /* 0x000fc8000001ff00 */
[----:B------:R-:W-:Y:S02]  /*aae0*/  VIADDMNMX R121, R221, R0, R27, PT ;  /* 0x00000000dd797246 */ /* 0x000fe4000380011b */
[----:B------:R-:W-:Y:S01]  /*aaf0*/  CS2R R26, SRZ ;  /* 0x00000000001a7805 */ /* 0x000fe2000001ff00 */
[----:B------:R-:W-:Y:S01]  /*ab00*/  IMAD.MOV.U32 R0, RZ, RZ, RZ ;  /* 0x000000ffff007224 */ /* 0x000fe200078e00ff */
[----:B------:R-:W-:-:S13]  /*ab10*/  ISETP.GT.AND P1, PT, R121, R221, PT ;  /* 0x000000dd7900720c */ /* 0x000fda0003f24270 */
[----:B------:R-:W-:Y:S05]  /*ab20*/  @!P1 BRA `(.L_x_7468) ;  /* 0x0000019800349947 */ /* 0x000fea0003800000 */
[----:B------:R-:W-:-:S03]  /*ab30*/  UMOV UR4, 0xffffffff ;  /* 0xffffffff00047882 */ /* 0x000fc60000000000 */
[----:B------:R-:W-:Y:S05]  /*ab40*/  BRA.DIV UR4, `(.L_x_7469) ;  /* 0x0000025e045c7947 */ /* 0x000fea000b800000 */
[----:B------:R-:W0:Y:S02]  /*ab50*/  S2R R0, SR_TID.X ;  /* 0x0000000000007919 */ /* 0x000e240000002100 */
[----:B0-----:R-:W-:-:S05]  /*ab60*/  VIADD R2, R0, 0xffffff80 ;  /* 0xffffff8000027836 */ /* 0x001fca0000000000 */
[----:B------:R-:W-:-:S04]  /*ab70*/  SHF.R.S32.HI R0, RZ, 0x1f, R2 ;  /* 0x0000001fff007819 */ /* 0x000fc80000011402 */
[----:B------:R-:W-:-:S04]  /*ab80*/  LEA.HI R0, R0, R2, RZ, 0x7 ;  /* 0x0000000200007211 */ /* 0x000fc800078f38ff */
[----:B------:R-:W-:-:S05]  /*ab90*/  SHF.R.S32.HI R0, RZ, 0x7, R0 ;  /* 0x00000007ff007819 */ /* 0x000fca0000011400 */
[----:B------:R0:W1:Y:S02]  /*aba0*/  SHFL.IDX PT, R220, R0, RZ, 0x1f ;  /* 0x00001fff00dc7589 */ /* 0x00006400000e0000 */
.L_x_7766:
[----:B01----:R-:W-:Y:S01]  /*abb0*/  LEA.HI R0, R220, R220, RZ, 0x1 ;  /* 0x000000dcdc007211 */ /* 0x003fe200078f08ff */
[----:B------:R-:W-:Y:S01]  /*abc0*/  VIADD R26, R18, 0x18400 ;  /* 0x00018400121a7836 */ /* 0x000fe20000000000 */
[----:B------:R-:W-:Y:S02]  /*abd0*/  BSSY B6, `(.L_x_7470) ;  /* 0x0000018000067945 */ /* 0x000fe40003800000 */
[----:B------:R-:W-:Y:S02]  /*abe0*/  LOP3.LUT R3, R0, 0x1e, RZ, 0xc0, !PT ;  /* 0x0000001e00037812 */ /* 0x000fe400078ec0ff */
[----:B------:R-:W-:-:S03]  /*abf0*/  LOP3.LUT P0, RZ, R26, 0x1bf, RZ, 0xc0, !PT ;  /* 0x000001bf1aff7812 */ /* 0x000fc6000780c0ff */
        /* <DEDUP_REMOVED lines=21> */
.L_x_7471:
[----:B------:R-:W-:Y:S05]  /*ad50*/  BSYNC B6 ;  /* 0x0000000000067941 */ /* 0x000fea0003800000 */
.L_x_7470:
[----:B------:R-:W-:Y:S01]  /*ad60*/  ULDC.64 UR6, c[0x0][0x998] ;  /* 0x0002660000067ab9 */ /* 0x000fe20000000a00 */
[----:B------:R-:W-:Y:S01]  /*ad70*/  ULDC.64 UR4, c[0x0][0x990] ;  /* 0x0002640000047ab9 */ /* 0x000fe20000000a00 */
[----:B------:R-:W-:Y:S02]  /*ad80*/  ISETP.NE.U32.AND P1, PT, RZ, UR6, PT ;  /* 0x00000006ff007c0c */ /* 0x000fe4000bf25070 */
[----:B------:R-:W-:Y:S02]  /*ad90*/  ISETP.NE.U32.AND P0, PT, RZ, UR4, PT ;  /* 0x00000004ff007c0c */ /* 0x000fe4000bf05070 */
[----:B------:R-:W-:Y:S02]  /*ada0*/  ISETP.NE.AND.EX P1, PT, RZ, UR7, PT, P1 ;  /* 0x00000007ff007c0c */ /* 0x000fe4000bf25310 */
[----:B------:R-:W-:-:S11]  /*adb0*/  ISETP.NE.AND.EX P0, PT, RZ, UR5, PT, P0 ;  /* 0x00000005ff007c0c */ /* 0x000fd6000bf05300 */
[----:B------:R-:W0:Y:S01]  /*adc0*/  @P1 LDC.64 R8, c[0x0][0x9b8] ;  /* 0x00026e00ff081b82 */ /* 0x000e220000000a00 */
[--C-:B------:R-:W-:Y:S02]  /*add0*/  @P1 SHF.R.S32.HI R5, RZ, 0x1f, R223.reuse ;  /* 0x0000001fff051819 */ /* 0x100fe400000114df */
[----:B------:R-:W-:-:S05]  /*ade0*/  @P0 SHF.R.S32.HI R3, RZ, 0x1f, R223 ;  /* 0x0000001fff030819 */ /* 0x000fca00000114df */
[----:B------:R-:W1:Y:S08]  /*adf0*/  @P0 LDC.64 R6, c[0x0][0x9a8] ;  /* 0x00026a00ff060b82 */ /* 0x000e700000000a00 */
[----:B------:R-:W2:Y:S08]  /*ae00*/  @P0 LDC.64 R10, c[0x0][0x9b0] ;  /* 0x00026c00ff0a0b82 */ /* 0x000eb00000000a00 */
[----:B------:R-:W3:Y:S01]  /*ae10*/  @P1 LDC.64 R12, c[0x0][0x9c0] ;  /* 0x00027000ff0c1b82 */ /* 0x000ee20000000a00 */
[----:B0-----:R-:W-:-:S02]  /*ae20*/  @P1 IMAD R2, R5, R8, RZ ;  /* 0x0000000805021224 */ /* 0x001fc400078e02ff */
[----:B------:R-:W-:-:S04]  /*ae30*/  @P1 IMAD.WIDE.U32 R4, R223, R8, RZ ;  /* 0x00000008df041225 */ /* 0x000fc800078e00ff */
[----:B------:R-:W-:Y:S02]  /*ae40*/  @P1 IMAD R9, R223, R9, R2 ;  /* 0x00000009df091224 */ /* 0x000fe400078e0202 */
[-C--:B-1----:R-:W-:Y:S02]  /*ae50*/  @P0 IMAD R0, R3, R6.reuse, RZ ;  /* 0x0000000603000224 */ /* 0x082fe400078e02ff */
[----:B------:R-:W-:-:S04]  /*ae60*/  @P0 IMAD.WIDE.U32 R2, R223, R6, RZ ;  /* 0x00000006df020225 */ /* 0x000fc800078e00ff */
[----:B------:R-:W-:Y:S02]  /*ae70*/  @P0 IMAD R7, R223, R7, R0 ;  /* 0x00000007df070224 */ /* 0x000fe400078e0200 */
[----:B------:R-:W-:Y:S02]  /*ae80*/  @P1 IMAD.IADD R5, R5, 0x1, R9 ;  /* 0x0000000105051824 */ /* 0x000fe400078e0209 */
[----:B------:R-:W-:Y:S02]  /*ae90*/  @P0 IMAD.IADD R3, R3, 0x1, R7 ;  /* 0x0000000103030824 */ /* 0x000fe400078e0207 */
[----:B------:R-:W-:Y:S02]  /*aea0*/  IMAD.MOV.U32 R0, RZ, RZ, 0x3f800000 ;  /* 0x3f800000ff007424 */ /* 0x000fe400078e00ff */
[----:B--2---:R-:W-:-:S04]  /*aeb0*/  @P0 IMAD.WIDE.U32 R2, R232, R10, R2 ;  /* 0x0000000ae8020225 */ /* 0x004fc800078e0002 */
[----:B---3--:R-:W-:Y:S01]  /*aec0*/  @P1 IMAD.WIDE.U32 R6, R232, R12, R4 ;  /* 0x0000000ce8061225 */ /* 0x008fe200078e0004 */
        /* <DEDUP_REMOVED lines=25> */
.L_x_7475:
[----:B-1----:R1:W2:Y:S02]  /*b060*/  SYNCS.PHASECHK.TRANS64.TRYWAIT P0, [R18+URZ+0x28800], R3 ;  /* 0x02880003120075a7 */ /* 0x0022a4000800017f */
[----:B--2---:R-:W-:Y:S05]  /*b070*/  @!P0 NANOSLEEP.SYNCS 0x989680 ;  /* 0x009896800000895d */ /* 0x004fea0003900000 */
[----:B------:R-:W2:Y:S02]  /*b080*/  @!P0 SYNCS.PHASECHK.TRANS64 P0, [R18+URZ+0x28800], R3 ;  /* 0x02880003120085a7 */ /* 0x000ea4000800007f */
[----:B--2---:R-:W-:Y:S05]  /*b090*/  @!P0 BRA `(.L_x_7475) ;  /* 0xfffffffc00f08947 */ /* 0x004fea000383ffff */
.L_x_7474:
[----:B------:R-:W-:Y:S05]  /*b0a0*/  BSYNC B0 ;  /* 0x0000000000007941 */ /* 0x000fea0003800000 */
.L_x_7473:
[----:B------:R-:W-:Y:S05]  /*b0b0*/  BRA `(.L_x_7476) ;  /* 0x0000004c00bc7947 */ /* 0x000fea0003800000 */
.L_x_7472:
[----:B------:R-:W-:Y:S01]  /*b0c0*/  LOP3.LUT P0, RZ, R26, 0x3ff, RZ, 0xc0, !PT ;  /* 0x000003ff1aff7812 */ /* 0x000fe2000780c0ff */
        /* <DEDUP_REMOVED lines=29> */
.L_x_7478:
[----:B------:R-:W-:Y:S05]  /*b2a0*/  BSYNC B6 ;  /* 0x0000000000067941 */ /* 0x000fea0003800000 */
.L_x_7477:
[----:B------:R-:W0:Y:S01]  /*b2b0*/  S2R R20, SR_TID.X ;  /* 0x0000000000147919 */ /* 0x000e220000002100 */
[----:B------:R-:W-:Y:S01]  /*b2c0*/  ULDC.U8 UR4, c[0x0][0x410] ;  /* 0x0001040000047ab9 */ /* 0x000fe20000000000 */
[----:B------:R-:W-:Y:S01]  /*b2d0*/  BSSY B0, `(.L_x_7479) ;  /* 0x00004c5000007945 */ /* 0x000fe20003800000 */
[----:B------:R-:W-:Y:S01]  /*b2e0*/  ISETP.NE.AND P0, PT, RZ, UR4, PT ;  /* 0x00000004ff007c0c */ /* 0x000fe2000bf05270 */
[----:B------:R-:W-:Y:S02]  /*b2f0*/  IMAD.IADD R39, R210, 0x1, R219 ;  /* 0x00000001d2277824 */ /* 0x000fe400078e02db */
[----:B0-----:R-:W-:-:S05]  /*b300*/  VIADD R20, R20, 0xffffff80 ;  /* 0xffffff8014147836 */ /* 0x001fca0000000000 */
[----:B------:R-:W-:-:S04]  /*b310*/  SHF.R.S32.HI R0, RZ, 0x1f, R20 ;  /* 0x0000001fff007819 */ /* 0x000fc80000011414 */
[----:B------:R-:W-:-:S04]  /*b320*/  LEA.HI R0, R0, R20, RZ, 0x2 ;  /* 0x0000001400007211 */ /* 0x000fc800078f10ff */
[----:B------:R-:W-:-:S05]  /*b330*/  LOP3.LUT R0, R0, 0xfffffffc, RZ, 0xc0, !PT ;  /* 0xfffffffc00007812 */ /* 0x000fca00078ec0ff */
[----:B------:R-:W-:Y:S01]  /*b340*/  IMAD.IADD R4, R20, 0x1, -R0 ;  /* 0x0000000114047824 */ /* 0x000fe200078e0a00 */
[----:B------:R-:W-:Y:S06]  /*b350*/  @!P0 BRA `(.L_x_7480) ;  /* 0x0000002400ac8947 */ /* 0x000fec0003800000 */
[----:B------:R-:W0:Y:S01]  /*b360*/  LDC R38, c[0x0][0x448] ;  /* 0x00011200ff267b82 */ /* 0x000e220000000800 */
[----:B------:R-:W-:Y:S01]  /*b370*/  IMAD R3, R4, 0x40, R39 ;  /* 0x0000004004037824 */ /* 0x000fe200078e0227 */
[----:B------:R-:W-:Y:S01]  /*b380*/  ULDC.64 UR4, c[0x0][0x3f8] ;  /* 0x0000fe0000047ab9 */ /* 0x000fe20000000a00 */
[----:B------:R-:W-:Y:S01]  /*b390*/  IMAD.MOV.U32 R8, RZ, RZ, R26 ;  /* 0x000000ffff087224 */ /* 0x000fe200078e001a */
[----:B------:R-:W-:Y:S01]  /*b3a0*/  ULDC.64 UR6, c[0x0][0x408] ;  /* 0x0001020000067ab9 */ /* 0x000fe20000000a00 */
[----:B------:R-:W-:Y:S01]  /*b3b0*/  IMAD.MOV.U32 R9, RZ, RZ, R29 ;  /* 0x000000ffff097224 */ /* 0x000fe200078e001d */
[----:B------:R-:W-:Y:S01]  /*b3c0*/  ULDC.64 UR8, c[0x0][0x400] ;  /* 0x0001000000087ab9 */ /* 0x000fe20000000a00 */
[----:B------:R-:W-:Y:S01]  /*b3d0*/  IMAD.MOV.U32 R10, RZ, RZ, R24 ;  /* 0x000000ffff0a7224 */ /* 0x000fe200078e0018 */
[----:B------:R-:W-:Y:S01]  /*b3e0*/  SHF.R.S32.HI R37, RZ, 0x1f, R214 ;  /* 0x0000001fff257819 */ /* 0x000fe200000114d6 */
        /* <DEDUP_REMOVED lines=21> */
[----:B------:R0:W2:Y:S04]  /*b540*/  SHFL.IDX PT, R3, R5, RZ, 0x1c1f ;  /* 0x001c1fff05037589 */ /* 0x0000a800000e0000 */
[----:B------:R0:W3:Y:S04]  /*b550*/  SHFL.IDX PT, R4, R8, RZ, 0x1c1f ;  /* 0x001c1fff08047589 */ /* 0x0000e800000e0000 */
[----:B------:R0:W4:Y:S02]  /*b560*/  SHFL.IDX PT, R14, R7, RZ, 0x1c1f ;  /* 0x001c1fff070e7589 */ /* 0x00012400000e0000 */
.L_x_7772:
        /* <DEDUP_REMOVED lines=11> */
[----:B------:R-:W-:-:S11]  /*b620*/  ISETP.GE.AND P3, PT, R208, UR4, PT ;  /* 0x00000004d0007c0c */ /* 0x000fd6000bf66270 */
[----:B--2---:R-:W-:Y:S02]  /*b630*/  @!P4 IADD3 R24, P0, R214, R3, RZ ;  /* 0x00000003d618c210 */ /* 0x004fe40007f1e0ff */
[----:B----4-:R-:W-:-:S03]  /*b640*/  @!P3 IADD3 R12, P1, R208, R14, RZ ;  /* 0x0000000ed00cb210 */ /* 0x010fc60007f3e0ff */
[----:B-1----:R-:W-:Y:S01]  /*b650*/  @!P4 IMAD.X R25, R0, 0x1, R37, P0 ;  /* 0x000000010019c824 */ /* 0x002fe200000e0625 */
[----:B------:R-:W-:Y:S02]  /*b660*/  @!P3 IADD3 R10, P0, R208, R3, RZ ;  /* 0x00000003d00ab210 */ /* 0x000fe40007f1e0ff */
[----:B------:R-:W-:Y:S02]  /*b670*/  @!P3 SHF.R.S32.HI R3, RZ, 0x1f, R208 ;  /* 0x0000001fff03b819 */ /* 0x000fe400000114d0 */
[----:B------:R-:W-:Y:S02]  /*b680*/  @!P4 IADD3 R14, P2, R214, R14, RZ ;  /* 0x0000000ed60ec210 */ /* 0x000fe40007f5e0ff */
[----:B------:R-:W-:Y:S02]  /*b690*/  CS2R R30, SRZ ;  /* 0x00000000001e7805 */ /* 0x000fe4000001ff00 */
[----:B------:R-:W-:Y:S02]  /*b6a0*/  CS2R R28, SRZ ;  /* 0x00000000001c7805 */ /* 0x000fe4000001ff00 */
[----:B------:R-:W-:Y:S01]  /*b6b0*/  CS2R R26, SRZ ;  /* 0x00000000001a7805 */ /* 0x000fe2000001ff00 */
[--C-:B------:R-:W-:Y:S01]  /*b6c0*/  @!P3 IMAD.X R11, R0, 0x1, R3.reuse, P0 ;  /* 0x00000001000bb824 */ /* 0x100fe200000e0603 */
[----:B------:R1:W5:Y:S01]  /*b6d0*/  @!P4 LD.E.64 R20, desc[UR38][R24.64] ;  /* 0x000000261814c980 */ /* 0x000362000c101b00 */
[----:B---3--:R-:W-:-:S02]  /*b6e0*/  @!P3 IMAD.X R13, R4, 0x1, R3, P1 ;  /* 0x00000001040db824 */ /* 0x008fc400008e0603 */
[----:B------:R-:W-:Y:S01]  /*b6f0*/  @!P4 IMAD.X R15, R4, 0x1, R37, P2 ;  /* 0x00000001040fc824 */ /* 0x000fe200010e0625 */
[----:B------:R1:W5:Y:S04]  /*b700*/  @!P3 LD.E.64 R30, desc[UR38][R10.64] ;  /* 0x000000260a1eb980 */ /* 0x000368000c101b00 */
[----:B------:R1:W5:Y:S04]  /*b710*/  @!P3 LD.E.64 R28, desc[UR38][R12.64] ;  /* 0x000000260c1cb980 */ /* 0x000368000c101b00 */
[----:B------:R1:W5:Y:S02]  /*b720*/  @!P4 LD.E.64 R26, desc[UR38][R14.64] ;  /* 0x000000260e1ac980 */ /* 0x000364000c101b00 */
.L_x_7483:
[----:B------:R-:W-:Y:S05]  /*b730*/  BSYNC B1 ;  /* 0x0000000000017941 */ /* 0x000fea0003800000 */
.L_x_7482:
[----:B------:R-:W-:Y:S01]  /*b740*/  UMOV UR4, 0xffffffff ;  /* 0xffffffff00047882 */ /* 0x000fe20000000000 */
[----:B-1----:R-:W-:Y:S02]  /*b750*/  CS2R R24, SRZ ;  /* 0x0000000000187805 */ /* 0x002fe4000001ff00 */
[----:B------:R-:W-:Y:S05]  /*b760*/  BRA.DIV UR4, `(.L_x_7484) ;  /* 0x0000025604047947 */ /* 0x000fea000b800000 */
[----:B------:R1:W0:Y:S04]  /*b770*/  SHFL.IDX PT, R0, R6, 0x1, 0x1c1f ;  /* 0x003c1f0006007f89 */ /* 0x00022800000e0000 */
[----:B--2---:R1:W2:Y:S04]  /*b780*/  SHFL.IDX PT, R3, R5, 0x1, 0x1c1f ;  /* 0x003c1f0005037f89 */ /* 0x0042a800000e0000 */
[----:B---3--:R1:W3:Y:S04]  /*b790*/  SHFL.IDX PT, R4, R8, 0x1, 0x1c1f ;  /* 0x003c1f0008047f89 */ /* 0x0082e800000e0000 */
[----:B----4-:R1:W4:Y:S02]  /*b7a0*/  SHFL.IDX PT, R14, R7, 0x1, 0x1c1f ;  /* 0x003c1f00070e7f89 */ /* 0x01032400000e0000 */
.L_x_7778:
[----:B01----:R-:W-:Y:S01]  /*b7b0*/  VIADD R5, R39, 0x40 ;  /* 0x0000004027057836 */ /* 0x003fe20000000000 */
        /* <DEDUP_REMOVED lines=10> */
[----:B------:R-:W-:Y:S02]  /*b860*/  ISETP.GE.AND P5, PT, R214, UR4, PT ;  /* 0x00000004d6007c0c */ /* 0x000fe4000bfa6270 */
[----:B------:R-:W-:Y:S02]  /*b870*/  CS2R R12, SRZ ;  /* 0x00000000000c7805 */ /* 0x000fe4000001ff00 */
[----:B------:R-:W-:-:S05]  /*b880*/  CS2R R8, SRZ ;  /* 0x0000000000087805 */ /* 0x000fca000001ff00 */
[----:B--2---:R-:W-:-:S04]  /*b890*/  @!P4 IADD3 R6, P0, R208, R3, RZ ;  /* 0x00000003d006c210 */ /* 0x004fc80007f1e0ff */
[----:B------:R-:W-:Y:S02]  /*b8a0*/  @!P5 IADD3 R34, P2, R214, R3, RZ ;  /* 0x00000003d622d210 */ /* 0x000fe40007f5e0ff */
[-C--:B----4-:R-:W-:Y:S02]  /*b8b0*/  @!P4 IADD3 R32, P1, R208, R14.reuse, RZ ;  /* 0x0000000ed020c210 */ /* 0x090fe40007f3e0ff */
[----:B------:R-:W-:Y:S01]  /*b8c0*/  @!P4 SHF.R.S32.HI R3, RZ, 0x1f, R208 ;  /* 0x0000001fff03c819 */ /* 0x000fe200000114d0 */
[----:B------:R-:W-:Y:S01]  /*b8d0*/  @!P5 IMAD.X R35, R0, 0x1, R37, P2 ;  /* 0x000000010023d824 */ /* 0x000fe200010e0625 */
[----:B------:R-:W-:-:S03]  /*b8e0*/  @!P5 IADD3 R14, P3, R214, R14, RZ ;  /* 0x0000000ed60ed210 */ /* 0x000fc60007f7e0ff */
[--C-:B------:R-:W-:Y:S01]  /*b8f0*/  @!P4 IMAD.X R7, R0, 0x1, R3.reuse, P0 ;  /* 0x000000010007c824 */ /* 0x100fe200000e0603 */
[----:B------:R0:W5:Y:S01]  /*b900*/  @!P5 LD.E.64 R24, desc[UR38][R34.64] ;  /* 0x000000262218d980 */ /* 0x000162000c101b00 */
[C---:B---3--:R-:W-:Y:S02]  /*b910*/  @!P4 IMAD.X R33, R4.reuse, 0x1, R3, P1 ;  /* 0x000000010421c824 */ /* 0x048fe400008e0603 */
[----:B------:R-:W-:Y:S01]  /*b920*/  @!P5 IMAD.X R15, R4, 0x1, R37, P3 ;  /* 0x00000001040fd824 */ /* 0x000fe200018e0625 */
[----:B------:R0:W5:Y:S04]  /*b930*/  @!P4 LD.E.64 R10, desc[UR38][R6.64] ;  /* 0x00000026060ac980 */ /* 0x000168000c101b00 */
[----:B------:R0:W5:Y:S04]  /*b940*/  @!P4 LD.E.64 R12, desc[UR38][R32.64] ;  /* 0x00000026200cc980 */ /* 0x000168000c101b00 */
[----:B------:R0:W5:Y:S02]  /*b950*/  @!P5 LD.E.64 R8, desc[UR38][R14.64] ;  /* 0x000000260e08d980 */ /* 0x000164000c101b00 */
.L_x_7486:
[----:B------:R-:W-:Y:S05]  /*b960*/  BSYNC B1 ;  /* 0x0000000000017941 */ /* 0x000fea0003800000 */
.L_x_7485:
[----:B------:R-:W-:Y:S01]  /*b970*/  ULEA.HI UR4, UR37, UR37, URZ, 0x1 ;  /* 0x0000002525047291 */ /* 0x000fe2000f8f083f */
[C---:B------:R-:W-:Y:S01]  /*b980*/  IMAD.SHL.U32 R0, R213.reuse, 0x80, RZ ;  /* 0x00000080d5007824 */ /* 0x040fe200078e00ff */
[----:B0-----:R-:W-:Y:S01]  /*b990*/  VIADDMNMX R15, R38, -R219, 0x80, PT ;  /* 0x00000080260f7446 */ /* 0x001fe200038009db */
[----:B------:R-:W-:Y:S01]  /*b9a0*/  BSSY B1, `(.L_x_7487) ;  /* 0x0000010000017945 */ /* 0x000fe20003800000 */
[----:B------:R-:W-:Y:S01]  /*b9b0*/  ULOP3.LUT UR4, UR4, 0xfffffffe, URZ, 0xc0, !UPT ;  /* 0xfffffffe04047892 */ /* 0x000fe2000f8ec03f */
[----:B------:R-:W-:Y:S02]  /*b9c0*/  LOP3.LUT P2, RZ, R213, 0x4, RZ, 0xc0, !PT ;  /* 0x00000004d5ff7812 */ /* 0x000fe4000784c0ff */
[----:B--2---:R-:W-:Y:S01]  /*b9d0*/  LOP3.LUT R3, R0, 0x380, RZ, 0xc0, !PT ;  /* 0x0000038000037812 */ /* 0x004fe200078ec0ff */
[----:B------:R-:W-:Y:S01]  /*b9e0*/  UIADD3 UR4, UR37, -UR4, URZ ;  /* 0x8000000425047290 */ /* 0x000fe2000fffe03f */
[----:B------:R-:W-:Y:S02]  /*b9f0*/  ISETP.GE.AND P1, PT, R210, R15, PT ;  /* 0x0000000fd200720c */ /* 0x000fe40003f26270 */
[----:B------:R-:W-:-:S02]  /*ba00*/  LOP3.LUT R0, R3, 0x30, R22, 0xf8, !PT ;  /* 0x0000003003007812 */ /* 0x000fc400078ef816 */
[----:B------:R-:W-:Y:S01]  /*ba10*/  SHF.R.U32.HI R3, RZ, 0x3, R3 ;  /* 0x00000003ff037819 */ /* 0x000fe20000011603 */
[----:B------:R-:W-:-:S03]  /*ba20*/  IMAD.U32 R5, RZ, RZ, UR4 ;  /* 0x00000004ff057e24 */ /* 0x000fc6000f8e00ff */
[----:B------:R-:W-:Y:S02]  /*ba30*/  LOP3.LUT R3, R0, R3, RZ, 0x3c, !PT ;  /* 0x0000000300037212 */ /* 0x000fe400078e3cff */
[----:B------:R-:W-:Y:S02]  /*ba40*/  SHF.L.U32 R5, R5, 0x1f, RZ ;  /* 0x0000001f05057819 */ /* 0x000fe400000006ff */
[----:B------:R-:W-:Y:S02]  /*ba50*/  IADD3 R3, R18, R3, R227 ;  /* 0x0000000312037210 */ /* 0x000fe40007ffe0e3 */
[----:B------:R-:W0:Y:S03]  /*ba60*/  SYNCS.PHASECHK.TRANS64.TRYWAIT P0, [R18+URZ+0x28800], R5 ;  /* 0x02880005120075a7 */ /* 0x000e26000800017f */
[C---:B---3--:R-:W-:Y:S02]  /*ba70*/  VIADD R4, R3.reuse, 0x18400 ;  /* 0x0001840003047836 */ /* 0x048fe40000000000 */
[----:B------:R-:W-:Y:S01]  /*ba80*/  VIADD R0, R3, 0x18440 ;  /* 0x0001844003007836 */ /* 0x000fe20000000000 */
[----:B0-----:R-:W-:Y:S06]  /*ba90*/  @!P0 BRA `(.L_x_7488) ;  /* 0x0000025000a88947 */ /* 0x001fec0003800000 */
.L_x_7779:
[----:B------:R-:W-:Y:S05]  /*baa0*/  BSYNC B1 ;  /* 0x0000000000017941 */ /* 0x000fea0003800000 */
.L_x_7487:
[----:B------:R-:W-:Y:S01]  /*bab0*/  BSSY B1, `(.L_x_7489) ;  /* 0x00000fa000017945 */ /* 0x000fe20003800000 */
[----:B------:R-:W-:-:S03]  /*bac0*/  @P2 VIADD R0, R4, 0xffffffc0 ;  /* 0xffffffc004002836 */ /* 0x000fc60000000000 */
[----:B------:R-:W-:Y:S05]  /*bad0*/  @P1 BRA `(.L_x_7490) ;  /* 0x0000000c00dc1947 */ /* 0x000fea0003800000 */
[----:B0-----:R-:W0:Y:S01]  /*bae0*/  LDC R5, c[0x0][0x3f4] ;  /* 0x0000fd00ff057b82 */ /* 0x001e220000000800 */
[----:B------:R-:W-:Y:S01]  /*baf0*/  BSSY B2, `(.L_x_7491) ;  /* 0x000007a000027945 */ /* 0x000fe20003800000 */
[-C--:B0-----:R-:W-:Y:S02]  /*bb00*/  ISETP.GE.AND P0, PT, R208, R5.reuse, PT ;  /* 0x00000005d000720c */ /* 0x081fe40003f06270 */
[----:B------:R-:W-:-:S11]  /*bb10*/  ISETP.GE.AND P1, PT, R214, R5, PT ;  /* 0x00000005d600720c */ /* 0x000fd60003f26270 */
[----:B------:R-:W-:Y:S05]  /*bb20*/  @P0 BRA `(.L_x_7492) ;  /* 0x0000000400d80947 */ /* 0x000fea0003800000 */
[----:B------:R-:W0:Y:S01]  /*bb30*/  LDS.128 R4, [R3+0x18400] ;  /* 0x0184000003047984 */ /* 0x000e220000000c00 */
[----:B-----5:R-:W-:Y:S02]  /*bb40*/  SHF.R.U32.HI R35, RZ, 0x8, R31 ;  /* 0x00000008ff237819 */ /* 0x020fe4000001161f */
[----:B------:R-:W-:Y:S02]  /*bb50*/  LOP3.LUT R34, R31, 0xff, RZ, 0xc0, !PT ;  /* 0x000000ff1f227812 */ /* 0x000fe400078ec0ff */
[----:B------:R-:W-:Y:S02]  /*bb60*/  LOP3.LUT R35, R35, 0xff, RZ, 0xc0, !PT ;  /* 0x000000ff23237812 */ /* 0x000fe400078ec0ff */
        /* <DEDUP_REMOVED lines=8> */
[----:B------:R-:W-:Y:S01]  /*bbf0*/  PRMT R38, R39, 0x7604, R38 ;  /* 0x0000760427267816 */ /* 0x000fe20000000026 */
[----:B------:R-:W-:Y:S01]  /*bc00*/  IMAD.U32 R39, R40, 0x10000, RZ ;  /* 0x0001000028277824 */ /* 0x000fe200078e00ff */
[----:B----4-:R-:W-:-:S02]  /*bc10*/  LOP3.LUT R14, R30, 0xff, RZ, 0xc0, !PT ;  /* 0x000000ff1e0e7812 */ /* 0x010fc400078ec0ff */
[----:B------:R-:W-:Y:S02]  /*bc20*/  LOP3.LUT R33, R32, 0xff, RZ, 0xc0, !PT ;  /* 0x000000ff20217812 */ /* 0x000fe400078ec0ff */
[----:B------:R-:W-:Y:S02]  /*bc30*/  SHF.R.U32.HI R32, RZ, 0x8, R28 ;  /* 0x00000008ff207819 */ /* 0x000fe4000001161c */
[----:B------:R-:W-:Y:S02]  /*bc40*/  PRMT R33, R33, 0x7604, R14 ;  /* 0x0000760421217816 */ /* 0x000fe4000000000e */
[----:B------:R-:W-:Y:S02]  /*bc50*/  LOP3.LUT R14, R28, 0xff, RZ, 0xc0, !PT ;  /* 0x000000ff1c0e7812 */ /* 0x000fe400078ec0ff */
[----:B------:R-:W-:Y:S02]  /*bc60*/  LOP3.LUT R37, R32, 0xff, RZ, 0xc0, !PT ;  /* 0x000000ff20257812 */ /* 0x000fe400078ec0ff */
[----:B------:R-:W-:-:S02]  /*bc70*/  LOP3.LUT R35, R34, 0xff0000, R35, 0xf8, !PT ;  /* 0x00ff000022237812 */ /* 0x000fc400078ef823 */
[----:B------:R-:W-:Y:S02]  /*bc80*/  LOP3.LUT R39, R38, 0xff0000, R39, 0xf8, !PT ;  /* 0x00ff000026277812 */ /* 0x000fe400078ef827 */
[----:B------:R-:W-:Y:S02]  /*bc90*/  PRMT R37, R37, 0x7604, R14 ;  /* 0x0000760425257816 */ /* 0x000fe4000000000e */
[----:B------:R-:W-:Y:S02]  /*bca0*/  LOP3.LUT R39, R39, 0xff000000, R29, 0xf8, !PT ;  /* 0xff00000027277812 */ /* 0x000fe400078ef81d */
[----:B------:R-:W-:Y:S02]  /*bcb0*/  LOP3.LUT R35, R35, 0xff000000, R31, 0xf8, !PT ;  /* 0xff00000023237812 */ /* 0x000fe400078ef81f */
[----:B------:R-:W-:Y:S02]  /*bcc0*/  LOP3.LUT R33, R33, 0xff0000, R30, 0xf8, !PT ;  /* 0x00ff000021217812 */ /* 0x000fe400078ef81e */
[----:B0-----:R-:W-:-:S02]  /*bcd0*/  F2FP.F16.E4M3.UNPACK_B R14, R6.H1 ;  /* 0x00000006ff0e723e */ /* 0x001fc400030006ff */
[----:B------:R-:W-:Y:S02]  /*bce0*/  LOP3.LUT R37, R37, 0xff0000, R28, 0xf8, !PT ;  /* 0x00ff000025257812 */ /* 0x000fe400078ef81c */
[----:B------:R-:W-:Y:S02]  /*bcf0*/  F2FP.F16.E4M3.UNPACK_B R38, R39 ;  /* 0x00000027ff26723e */ /* 0x000fe400020006ff */
[----:B------:R-:W-:Y:S02]  /*bd00*/  F2FP.F16.E4M3.UNPACK_B R32, R35 ;  /* 0x00000023ff20723e */ /* 0x000fe400020006ff */
[----:B------:R-:W-:Y:S01]  /*bd10*/  LOP3.LUT R33, R33, 0xff000000, R30, 0xf8, !PT ;  /* 0xff00000021217812 */ /* 0x000fe200078ef81e */
        /* <DEDUP_REMOVED lines=11> */
[----:B------:R-:W-:Y:S01]  /*bdd0*/  FMUL.FTZ R40, R14, R37 ;  /* 0x000000250e287220 */ /* 0x000fe20000410000 */
[----:B------:R-:W-:Y:S01]  /*bde0*/  F2FP.F16.E4M3.UNPACK_B R14, R5 ;  /* 0x00000005ff0e723e */ /* 0x000fe200020006ff */
[--C-:B------:R-:W-:Y:S01]  /*bdf0*/  HADD2.F32 R5, -RZ, R29.reuse.H1_H1 ;  /* 0x3000001dff057230 */ /* 0x100fe20000004100 */
[----:B------:R-:W-:Y:S01]  /*be00*/  F2FP.F16.E4M3.UNPACK_B R39, R39.H1 ;  /* 0x00000027ff27723e */ /* 0x000fe200030006ff */
[C---:B------:R-:W-:Y:S01]  /*be10*/  FFMA.FTZ R43, R30.reuse, R37, -R43 ;  /* 0x000000251e2b7223 */ /* 0x040fe2000001082b */
[----:B------:R-:W-:Y:S01]  /*be20*/  FFMA.FTZ R44, R30, R41, R40 ;  /* 0x000000291e2c7223 */ /* 0x000fe20000010028 */
[----:B------:R-:W-:Y:S01]  /*be30*/  HADD2.F32 R29, -RZ, R29.H0_H0 ;  /* 0x2000001dff1d7230 */ /* 0x000fe20000004100 */
[----:B------:R-:W-:Y:S01]  /*be40*/  F2FP.F16.E4M3.UNPACK_B R35, R35.H1 ;  /* 0x00000023ff23723e */ /* 0x000fe200030006ff */
[C---:B------:R-:W-:Y:S01]  /*be50*/  FMUL.FTZ R30, R5.reuse, R38 ;  /* 0x00000026051e7220 */ /* 0x040fe20000410000 */
[----:B------:R-:W-:Y:S01]  /*be60*/  FMUL.FTZ R37, R5, R32 ;  /* 0x0000002005257220 */ /* 0x000fe20000410000 */
[----:B------:R-:W-:Y:S01]  /*be70*/  HADD2.F32 R5, -RZ, R31.H1_H1 ;  /* 0x3000001fff057230 */ /* 0x000fe20000004100 */
[----:B------:R-:W-:Y:S01]  /*be80*/  F2FP.F16.E4M3.UNPACK_B R7, R7.H1 ;  /* 0x00000007ff07723e */ /* 0x000fe200030006ff */
[----:B------:R-:W-:-:S02]  /*be90*/  HADD2.F32 R40, -RZ, R39.H0_H0 ;  /* 0x20000027ff287230 */ /* 0x000fc40000004100 */
[C---:B------:R-:W-:Y:S01]  /*bea0*/  FFMA.FTZ R41, R29.reuse, R32, -R30 ;  /* 0x000000201d297223 */ /* 0x040fe2000001081e */
[----:B------:R-:W-:Y:S02]  /*beb0*/  HADD2.F32 R30, -RZ, R35.H0_H0 ;  /* 0x20000023ff1e7230 */ /* 0x000fe40000004100 */
[----:B------:R-:W-:Y:S01]  /*bec0*/  FFMA.FTZ R42, R29, R38, R37 ;  /* 0x000000261d2a7223 */ /* 0x000fe20000010025 */
        /* <DEDUP_REMOVED lines=8> */
[----:B------:R-:W-:Y:S01]  /*bf50*/  F2FP.F16.E4M3.UNPACK_B R6, R4 ;  /* 0x00000004ff06723e */ /* 0x000fe200020006ff */
[----:B------:R-:W-:Y:S02]  /*bf60*/  HADD2.F32 R5, -RZ, R7.H0_H0 ;  /* 0x20000007ff057230 */ /* 0x000fe40000004100 */
[C---:B------:R-:W-:Y:S01]  /*bf70*/  FMUL.FTZ R32, R29.reuse, R38 ;  /* 0x000000261d207220 */ /* 0x040fe20000410000 */
[----:B------:R-:W-:Y:S01]  /*bf80*/  FMUL.FTZ R40, R29, R30 ;  /* 0x0000001e1d287220 */ /* 0x000fe20000410000 */
[----:B------:R-:W-:Y:S02]  /*bf90*/  F2FP.F16.E4M3.UNPACK_B R4, R4.H1 ;  /* 0x00000004ff04723e */ /* 0x000fe400030006ff */
[----:B------:R-:W-:Y:S01]  /*bfa0*/  F2FP.F16.E4M3.UNPACK_B R31, R34 ;  /* 0x00000022ff1f723e */ /* 0x000fe200020006ff */
[C---:B------:R-:W-:Y:S01]  /*bfb0*/  FFMA.FTZ R45, R5.reuse, R30, -R32 ;  /* 0x0000001e052d7223 */ /* 0x040fe20000010820 */
[-C--:B------:R-:W-:Y:S01]  /*bfc0*/  F2FP.F16.E4M3.UNPACK_B R29, R33.reuse ;  /* 0x00000021ff1d723e */ /* 0x080fe200020006ff */
[----:B------:R-:W-:Y:S01]  /*bfd0*/  FFMA.FTZ R48, R5, R38, R40 ;  /* 0x0000002605307223 */ /* 0x000fe20000010028 */
[----:B------:R-:W-:Y:S01]  /*bfe0*/  HADD2.F32 R7, -RZ, R4.H1_H1 ;  /* 0x30000004ff077230 */ /* 0x000fe20000004100 */
[----:B------:R-:W-:Y:S01]  /*bff0*/  F2FP.F16.E4M3.UNPACK_B R33, R33.H1 ;  /* 0x00000021ff21723e */ /* 0x000fe200030006ff */
[----:B------:R-:W-:Y:S01]  /*c000*/  HADD2.F32 R32, -RZ, R31.H1_H1 ;  /* 0x3000001fff207230 */ /* 0x000fe20000004100 */
[----:B------:R-:W-:Y:S01]  /*c010*/  F2FP.F16.E4M3.UNPACK_B R34, R34.H1 ;  /* 0x00000022ff22723e */ /* 0x000fe200030006ff */
[----:B------:R-:W-:-:S02]  /*c020*/  HADD2.F32 R30, -RZ, R29.H1_H1 ;  /* 0x3000001dff1e7230 */ /* 0x000fc40000004100 */
[----:B------:R-:W-:Y:S02]  /*c030*/  HADD2.F32 R5, -RZ, R4.H0_H0 ;  /* 0x20000004ff057230 */ /* 0x000fe40000004100 */
[C---:B------:R-:W-:Y:S01]  /*c040*/  FMUL.FTZ R38, R7.reuse, R32 ;  /* 0x0000002007267220 */ /* 0x040fe20000410000 */
[----:B------:R-:W-:Y:S02]  /*c050*/  HADD2.F32 R31, -RZ, R31.H0_H0 ;  /* 0x2000001fff1f7230 */ /* 0x000fe40000004100 */
[-C--:B------:R-:W-:Y:S01]  /*c060*/  FMUL.FTZ R40, R7, R30.reuse ;  /* 0x0000001e07287220 */ /* 0x080fe20000410000 */
[--C-:B------:R-:W-:Y:S02]  /*c070*/  HADD2.F32 R4, -RZ, R6.reuse.H1_H1 ;  /* 0x30000006ff047230 */ /* 0x100fe40000004100 */
[C---:B------:R-:W-:Y:S01]  /*c080*/  FFMA.FTZ R38, R5.reuse, R30, -R38 ;  /* 0x0000001e05267223 */ /* 0x040fe20000010826 */
[----:B------:R-:W-:Y:S02]  /*c090*/  HADD2.F32 R29, -RZ, R29.H0_H0 ;  /* 0x2000001dff1d7230 */ /* 0x000fe40000004100 */
[----:B------:R-:W-:Y:S01]  /*c0a0*/  FFMA.FTZ R35, R5, R32, R40 ;  /* 0x0000002005237223 */ /* 0x000fe20000010028 */
[----:B------:R-:W-:-:S02]  /*c0b0*/  HADD2.F32 R6, -RZ, R6.H0_H0 ;  /* 0x20000006ff067230 */ /* 0x000fc40000004100 */
[C---:B------:R-:W-:Y:S01]  /*c0c0*/  FMUL.FTZ R7, R4.reuse, R31 ;  /* 0x0000001f04077220 */ /* 0x040fe20000410000 */
[--C-:B------:R-:W-:Y:S02]  /*c0d0*/  HADD2.F32 R5, -RZ, R28.reuse.H1_H1 ;  /* 0x3000001cff057230 */ /* 0x100fe40000004100 */
[-C--:B------:R-:W-:Y:S01]  /*c0e0*/  FMUL.FTZ R4, R4, R29.reuse ;  /* 0x0000001d04047220 */ /* 0x080fe20000410000 */
[----:B------:R-:W-:Y:S02]  /*c0f0*/  HADD2.F32 R28, -RZ, R28.H0_H0 ;  /* 0x2000001cff1c7230 */ /* 0x000fe40000004100 */
[C---:B------:R-:W-:Y:S01]  /*c100*/  FFMA.FTZ R30, R6.reuse, R29, -R7 ;  /* 0x0000001d061e7223 */ /* 0x040fe20000010807 */
[----:B------:R-:W-:Y:S02]  /*c110*/  HADD2.F32 R29, -RZ, R34.H1_H1 ;  /* 0x30000022ff1d7230 */ /* 0x000fe40000004100 */
[----:B------:R-:W-:Y:S01]  /*c120*/  FFMA.FTZ R31, R6, R31, R4 ;  /* 0x0000001f061f7223 */ /* 0x000fe20000010004 */
[----:B------:R-:W-:-:S02]  /*c130*/  HADD2.F32 R6, -RZ, R33.H1_H1 ;  /* 0x30000021ff067230 */ /* 0x000fc40000004100 */
[----:B------:R-:W-:Y:S02]  /*c140*/  HADD2.F32 R7, -RZ, R34.H0_H0 ;  /* 0x20000022ff077230 */ /* 0x000fe40000004100 */
[C---:B------:R-:W-:Y:S01]  /*c150*/  FMUL.FTZ R37, R5.reuse, R29 ;  /* 0x0000001d05257220 */ /* 0x040fe20000410000 */
[--C-:B------:R-:W-:Y:S02]  /*c160*/  HADD2.F32 R4, -RZ, R14.reuse.H1_H1 ;  /* 0x3000000eff047230 */ /* 0x100fe40000004100 */
[-C--:B------:R-:W-:Y:S01]  /*c170*/  FMUL.FTZ R32, R5, R6.reuse ;  /* 0x0000000605207220 */ /* 0x080fe20000410000 */
[----:B------:R-:W-:Y:S02]  /*c180*/  HADD2.F32 R33, -RZ, R33.H0_H0 ;  /* 0x20000021ff217230 */ /* 0x000fe40000004100 */
[----:B------:R-:W-:Y:S01]  /*c190*/  FFMA.FTZ R37, R28, R6, -R37 ;  /* 0x000000061c257223 */ /* 0x000fe20000010825 */
[----:B------:R-:W-:Y:S02]  /*c1a0*/  HADD2.F32 R14, -RZ, R14.H0_H0 ;  /* 0x2000000eff0e7230 */ /* 0x000fe40000004100 */
[----:B------:R-:W-:Y:S01]  /*c1b0*/  FMUL.FTZ R5, R4, R7 ;  /* 0x0000000704057220 */ /* 0x000fe20000410000 */
[----:B------:R-:W-:Y:S01]  /*c1c0*/  FFMA.FTZ R32, R28, R29, R32 ;  /* 0x0000001d1c207223 */ /* 0x000fe20000010020 */
[----:B------:R-:W-:Y:S01]  /*c1d0*/  FMUL.FTZ R4, R4, R33 ;  /* 0x0000002104047220 */ /* 0x000fe20000410000 */
[----:B------:R-:W-:Y:S01]  /*c1e0*/  F2FP.SATFINITE.E4M3.F32.PACK_AB_MERGE_C R6, R44, R43, RZ ;  /* 0x0000002b2c06723e */ /* 0x000fe200048070ff */
[----:B------:R-:W-:-:S02]  /*c1f0*/  FFMA.FTZ R5, R14, R33, -R5 ;  /* 0x000000210e057223 */ /* 0x000fc40000010805 */
[----:B------:R-:W-:Y:S01]  /*c200*/  FFMA.FTZ R14, R14, R7, R4 ;  /* 0x000000070e0e7223 */ /* 0x000fe20000010004 */
        /* <DEDUP_REMOVED lines=8> */
.L_x_7492:
[----:B------:R-:W-:Y:S05]  /*c290*/  BSYNC B2 ;  /* 0x0000000000027941 */ /* 0x000fea0003800000 */
.L_x_7491:
[----:B------:R-:W-:Y:S05]  /*c2a0*/  @P1 BRA `(.L_x_7490) ;  /* 0x0000000400e81947 */ /* 0x000fea0003800000 */
[----:B0-----:R-:W0:Y:S01]  /*c2b0*/  LDS.128 R4, [R0] ;  /* 0x0000000000047984 */ /* 0x001e220000000c00 */
[----:B-----5:R-:W-:Y:S02]  /*c2c0*/  SHF.R.U32.HI R28, RZ, 0x8, R21 ;  /* 0x00000008ff1c7819 */ /* 0x020fe40000011615 */
[----:B------:R-:W-:Y:S02]  /*c2d0*/  SHF.R.U32.HI R32, RZ, 0x8, R27 ;  /* 0x00000008ff207819 */ /* 0x000fe4000001161b */
[----:B------:R-:W-:Y:S02]  /*c2e0*/  LOP3.LUT R31, R21, 0xff, RZ, 0xc0, !PT ;  /* 0x000000ff151f7812 */ /* 0x000fe400078ec0ff */
[----:B------:R-:W-:Y:S02]  /*c2f0*/  LOP3.LUT R35, R27, 0xff, RZ, 0xc0, !PT ;  /* 0x000000ff1b237812 */ /* 0x000fe400078ec0ff */
[----:B------:R-:W-:Y:S02]  /*c300*/  LOP3.LUT R28, R28, 0xff, RZ, 0xc0, !PT ;  /* 0x000000ff1c1c7812 */ /* 0x000fe400078ec0ff */
[----:B------:R-:W-:-:S02]  /*c310*/  LOP3.LUT R32, R32, 0xff, RZ, 0xc0, !PT ;  /* 0x000000ff20207812 */ /* 0x000fc400078ec0ff */
[----:B----4-:R-:W-:Y:S02]  /*c320*/  SHF.R.U32.HI R14, RZ, 0x8, R20 ;  /* 0x00000008ff0e7819 */ /* 0x010fe40000011614 */
        /* <DEDUP_REMOVED lines=27> */
[--C-:B------:R-:W-:Y:S01]  /*c4e0*/  HADD2.F32 R26, -RZ, R14.reuse.H0_H0 ;  /* 0x2000000eff1a7230 */ /* 0x100fe20000004100 */
[----:B------:R-:W-:Y:S01]  /*c4f0*/  F2FP.F16.E4M3.UNPACK_B R21, R6 ;  /* 0x00000006ff15723e */ /* 0x000fe200020006ff */
[----:B------:R-:W-:Y:S01]  /*c500*/  HADD2.F32 R14, -RZ, R14.H1_H1 ;  /* 0x3000000eff0e7230 */ /* 0x000fe20000004100 */
[----:B------:R-:W-:Y:S01]  /*c510*/  LOP3.LUT R29, R29, 0xff000000, R20, 0xf8, !PT ;  /* 0xff0000001d1d7812 */ /* 0x000fe200078ef814 */
        /* <DEDUP_REMOVED lines=82> */
[----:B------:R1:W-:Y:S02]  /*ca40*/  STS.128 [R0], R4 ;  /* 0x0000000400007388 */ /* 0x0003e40000000c00 */
.L_x_7490:
[----:B------:R-:W-:Y:S05]  /*ca50*/  BSYNC B1 ;  /* 0x0000000000017941 */ /* 0x000fea0003800000 */
.L_x_7489:
[----:B01----:R-:W-:-:S05]  /*ca60*/  VIADD R4, R210, 0x40 ;  /* 0x00000040d2047836 */ /* 0x003fca0000000000 */
[----:B------:R-:W-:-:S13]  /*ca70*/  ISETP.GE.AND P0, PT, R4, R15, PT ;  /* 0x0000000f0400720c */ /* 0x000fda0003f06270 */
[----:B------:R-:W-:Y:S05]  /*ca80*/  @P0 BRA `(.L_x_7493) ;  /* 0x0000003400240947 */ /* 0x000fea0003800000 */
[----:B------:R-:W0:Y:S01]  /*ca90*/  LDC R5, c[0x0][0x3f4] ;  /* 0x0000fd00ff057b82 */ /* 0x000e220000000800 */
[----:B------:R-:W-:Y:S01]  /*caa0*/  BSSY B1, `(.L_x_7494) ;  /* 0x000007e000017945 */ /* 0x000fe20003800000 */
[-C--:B0-----:R-:W-:Y:S02]  /*cab0*/  ISETP.GE.AND P0, PT, R208, R5.reuse, PT ;  /* 0x00000005d000720c */ /* 0x081fe40003f06270 */
[----:B------:R-:W-:-:S11]  /*cac0*/  ISETP.GE.AND P1, PT, R214, R5, PT ;  /* 0x00000005d600720c */ /* 0x000fd60003f26270 */
[----:B------:R-:W-:Y:S05]  /*cad0*/  @P0 BRA `(.L_x_7495) ;  /* 0x0000000400e80947 */ /* 0x000fea0003800000 */
[----:B------:R-:W0:Y:S01]  /*cae0*/  LDS.128 R4, [R3+0x1a400] ;  /* 0x01a4000003047984 */ /* 0x000e220000000c00 */
        /* <DEDUP_REMOVED lines=11> */
[----:B------:R-:W-:-:S02]  /*cba0*/  LOP3.LUT R15, R10, 0xff, RZ, 0xc0, !PT ;  /* 0x000000ff0a0f7812 */ /* 0x000fc400078ec0ff */
[----:B------:R-:W-:Y:S02]  /*cbb0*/  LOP3.LUT R14, R14, 0xff, RZ, 0xc0, !PT ;  /* 0x000000ff0e0e7812 */ /* 0x000fe400078ec0ff */
[----:B------:R-:W-:Y:S02]  /*cbc0*/  SHF.R.U32.HI R20, RZ, 0x10, R11 ;  /* 0x00000010ff147819 */ /* 0x000fe4000001160b */
[----:B------:R-:W-:Y:S02]  /*cbd0*/  LOP3.LUT R27, R12, 0xff, RZ, 0xc0, !PT ;  /* 0x000000ff0c1b7812 */ /* 0x000fe400078ec0ff */
[----:B------:R-:W-:Y:S02]  /*cbe0*/  LOP3.LUT R26, R26, 0xff, RZ, 0xc0, !PT ;  /* 0x000000ff1a1a7812 */ /* 0x000fe400078ec0ff */
[----:B------:R-:W-:Y:S02]  /*cbf0*/  LOP3.LUT R28, R28, 0xff, RZ, 0xc0, !PT ;  /* 0x000000ff1c1c7812 */ /* 0x000fe400078ec0ff */
[----:B------:R-:W-:-:S02]  /*cc00*/  PRMT R15, R14, 0x7604, R15 ;  /* 0x000076040e0f7816 */ /* 0x000fc4000000000f */
[----:B------:R-:W-:Y:S02]  /*cc10*/  LOP3.LUT R20, R20, 0xff, RZ, 0xc0, !PT ;  /* 0x000000ff14147812 */ /* 0x000fe400078ec0ff */
[----:B------:R-:W-:Y:S02]  /*cc20*/  SHF.R.U32.HI R14, RZ, 0x10, R10 ;  /* 0x00000010ff0e7819 */ /* 0x000fe4000001160a */
[----:B------:R-:W-:Y:S02]  /*cc30*/  PRMT R27, R26, 0x7604, R27 ;  /* 0x000076041a1b7816 */ /* 0x000fe4000000001b */
        /* <DEDUP_REMOVED lines=8> */
[----:B0-----:R-:W-:-:S02]  /*ccc0*/  F2FP.F16.E4M3.UNPACK_B R14, R6.H1 ;  /* 0x00000006ff0e723e */ /* 0x001fc400030006ff */
[----:B------:R-:W-:Y:S02]  /*ccd0*/  PRMT R27, R26, 0x7054, R27 ;  /* 0x000070541a1b7816 */ /* 0x000fe4000000001b */
[----:B------:R-:W-:Y:S01]  /*cce0*/  F2FP.F16.E4M3.UNPACK_B R30, R29 ;  /* 0x0000001dff1e723e */ /* 0x000fe200020006ff */
[--C-:B------:R-:W-:Y:S01]  /*ccf0*/  HADD2.F32 R13, -RZ, R14.reuse.H0_H0 ;  /* 0x2000000eff0d7230 */ /* 0x100fe20000004100 */
[----:B------:R-:W-:Y:S01]  /*cd00*/  F2FP.F16.E4M3.UNPACK_B R26, R21 ;  /* 0x00000015ff1a723e */ /* 0x000fe200020006ff */
[----:B------:R-:W-:Y:S01]  /*cd10*/  HADD2.F32 R14, -RZ, R14.H1_H1 ;  /* 0x3000000eff0e7230 */ /* 0x000fe20000004100 */
[----:B------:R-:W-:Y:S01]  /*cd20*/  LOP3.LUT R28, R27, 0xff000000, R12, 0xf8, !PT ;  /* 0xff0000001b1c7812 */ /* 0x000fe200078ef80c */
[----:B------:R-:W-:Y:S01]  /*cd30*/  HADD2.F32 R31, -RZ, R30.H1_H1 ;  /* 0x3000001eff1f7230 */ /* 0x000fe20000004100 */
[----:B------:R-:W-:Y:S01]  /*cd40*/  F2FP.F16.E4M3.UNPACK_B R12, R6 ;  /* 0x00000006ff0c723e */ /* 0x000fe200020006ff */
[----:B------:R-:W-:Y:S01]  /*cd50*/  HADD2.F32 R27, -RZ, R26.H1_H1 ;  /* 0x3000001aff1b7230 */ /* 0x000fe20000004100 */
[----:B------:R-:W-:Y:S01]  /*cd60*/  LOP3.LUT R20, R15, 0xff000000, R10, 0xf8, !PT ;  /* 0xff0000000f147812 */ /* 0x000fe200078ef80a */
[----:B------:R-:W-:-:S02]  /*cd70*/  HADD2.F32 R30, -RZ, R30.H0_H0 ;  /* 0x2000001eff1e7230 */ /* 0x000fc40000004100 */
[C---:B------:R-:W-:Y:S01]  /*cd80*/  FMUL.FTZ R32, R14.reuse, R31 ;  /* 0x0000001f0e207220 */ /* 0x040fe20000410000 */
[----:B------:R-:W-:Y:S01]  /*cd90*/  F2FP.F16.E4M3.UNPACK_B R10, R5 ;  /* 0x00000005ff0a723e */ /* 0x000fe200020006ff */
[----:B------:R-:W-:Y:S01]  /*cda0*/  FMUL.FTZ R14, R14, R27 ;  /* 0x0000001b0e0e7220 */ /* 0x000fe20000410000 */
[----:B------:R-:W-:Y:S01]  /*cdb0*/  F2FP.F16.E4M3.UNPACK_B R11, R5.H1 ;  /* 0x00000005ff0b723e */ /* 0x000fe200030006ff */
[----:B------:R-:W-:Y:S01]  /*cdc0*/  HADD2.F32 R5, -RZ, R12.H1_H1 ;  /* 0x3000000cff057230 */ /* 0x000fe20000004100 */
[----:B------:R-:W-:Y:S01]  /*cdd0*/  F2FP.F16.E4M3.UNPACK_B R15, R7 ;  /* 0x00000007ff0f723e */ /* 0x000fe200020006ff */
[----:B------:R-:W-:Y:S01]  /*cde0*/  HADD2.F32 R26, -RZ, R26.H0_H0 ;  /* 0x2000001aff1a7230 */ /* 0x000fe20000004100 */
[----:B------:R-:W-:Y:S01]  /*cdf0*/  F2FP.F16.E4M3.UNPACK_B R29, R29.H1 ;  /* 0x0000001dff1d723e */ /* 0x000fe200030006ff */
[C---:B------:R-:W-:Y:S01]  /*ce00*/  FFMA.FTZ R33, R13.reuse, R27, -R32 ;  /* 0x0000001b0d217223 */ /* 0x040fe20000010820 */
[----:B------:R-:W-:Y:S01]  /*ce10*/  F2FP.F16.E4M3.UNPACK_B R21, R21.H1 ;  /* 0x00000015ff15723e */ /* 0x000fe200030006ff */
[----:B------:R-:W-:Y:S01]  /*ce20*/  FFMA.FTZ R38, R13, R31, R14 ;  /* 0x0000001f0d267223 */ /* 0x000fe2000001000e */
[----:B------:R-:W-:-:S02]  /*ce30*/  HADD2.F32 R12, -RZ, R12.H0_H0 ;  /* 0x2000000cff0c7230 */ /* 0x000fc40000004100 */
[C---:B------:R-:W-:Y:S01]  /*ce40*/  FMUL.FTZ R13, R5.reuse, R30 ;  /* 0x0000001e050d7220 */ /* 0x040fe20000410000 */
[-C--:B------:R-:W-:Y:S01]  /*ce50*/  FMUL.FTZ R27, R5, R26.reuse ;  /* 0x0000001a051b7220 */ /* 0x080fe20000410000 */
[----:B------:R-:W-:Y:S01]  /*ce60*/  F2FP.F16.E4M3.UNPACK_B R7, R7.H1 ;  /* 0x00000007ff07723e */ /* 0x000fe200030006ff */
[----:B------:R-:W-:Y:S02]  /*ce70*/  HADD2.F32 R5, -RZ, R15.H1_H1 ;  /* 0x3000000fff057230 */ /* 0x000fe40000004100 */
        /* <DEDUP_REMOVED lines=15> */
[----:B------:R-:W-:Y:S01]  /*cf70*/  F2FP.F16.E4M3.UNPACK_B R4, R4.H1 ;  /* 0x00000004ff04723e */ /* 0x000fe200030006ff */
[-C--:B------:R-:W-:Y:S01]  /*cf80*/  FMUL.FTZ R30, R12, R21.reuse ;  /* 0x000000150c1e7220 */ /* 0x080fe20000410000 */
        /* <DEDUP_REMOVED lines=10> */
[----:B------:R-:W-:Y:S01]  /*d030*/  FMUL.FTZ R30, R7, R26 ;  /* 0x0000001a071e7220 */ /* 0x000fe20000410000 */
[----:B------:R-:W-:Y:S02]  /*d040*/  HADD2.F32 R15, -RZ, R13.H0_H0 ;  /* 0x2000000dff0f7230 */ /* 0x000fe40000004100 */
[----:B------:R-:W-:Y:S02]  /*d050*/  HADD2.F32 R4, -RZ, R6.H1_H1 ;  /* 0x30000006ff047230 */ /* 0x000fe40000004100 */
[-C--:B------:R-:W-:Y:S01]  /*d060*/  FFMA.FTZ R30, R5, R14.reuse, -R30 ;  /* 0x0000000e051e7223 */ /* 0x080fe2000001081e */
[----:B------:R-:W-:Y:S02]  /*d070*/  HADD2.F32 R13, -RZ, R12.H0_H0 ;  /* 0x2000000cff0d7230 */ /* 0x000fe40000004100 */
[----:B------:R-:W-:Y:S01]  /*d080*/  FMUL.FTZ R12, R7, R14 ;  /* 0x0000000e070c7220 */ /* 0x000fe20000410000 */
[----:B------:R-:W-:-:S02]  /*d090*/  HADD2.F32 R6, -RZ, R6.H0_H0 ;  /* 0x20000006ff067230 */ /* 0x000fc40000004100 */
[C---:B------:R-:W-:Y:S01]  /*d0a0*/  FMUL.FTZ R7, R4.reuse, R15 ;  /* 0x0000000f04077220 */ /* 0x040fe20000410000 */
[-C--:B------:R-:W-:Y:S01]  /*d0b0*/  FMUL.FTZ R4, R4, R13.reuse ;  /* 0x0000000d04047220 */ /* 0x080fe20000410000 */
[----:B------:R-:W-:Y:S02]  /*d0c0*/  FFMA.FTZ R21, R5, R26, R12 ;  /* 0x0000001a05157223 */ /* 0x000fe4000001000c */
[C---:B------:R-:W-:Y:S01]  /*d0d0*/  FFMA.FTZ R14, R6.reuse, R13, -R7 ;  /* 0x0000000d060e7223 */ /* 0x040fe20000010807 */
[----:B------:R-:W-:Y:S02]  /*d0e0*/  HADD2.F32 R5, -RZ, R11.H1_H1 ;  /* 0x3000000bff057230 */ /* 0x000fe40000004100 */
[----:B------:R-:W-:Y:S01]  /*d0f0*/  FFMA.FTZ R15, R6, R15, R4 ;  /* 0x0000000f060f7223 */ /* 0x000fe20000010004 */
[----:B------:R-:W-:Y:S02]  /*d100*/  HADD2.F32 R6, -RZ, R20.H1_H1 ;  /* 0x30000014ff067230 */ /* 0x000fe40000004100 */
[----:B------:R-:W-:-:S02]  /*d110*/  HADD2.F32 R12, -RZ, R28.H1_H1 ;  /* 0x3000001cff0c7230 */ /* 0x000fc40000004100 */
[----:B------:R-:W-:Y:S02]  /*d120*/  HADD2.F32 R13, -RZ, R28.H0_H0 ;  /* 0x2000001cff0d7230 */ /* 0x000fe40000004100 */
[C---:B------:R-:W-:Y:S01]  /*d130*/  FMUL.FTZ R27, R5.reuse, R6 ;  /* 0x00000006051b7220 */ /* 0x040fe20000410000 */
[----:B------:R-:W-:Y:S02]  /*d140*/  HADD2.F32 R4, -RZ, R10.H1_H1 ;  /* 0x3000000aff047230 */ /* 0x000fe40000004100 */
[----:B------:R-:W-:Y:S02]  /*d150*/  HADD2.F32 R7, -RZ, R20.H0_H0 ;  /* 0x20000014ff077230 */ /* 0x000fe40000004100 */
[----:B------:R-:W-:Y:S01]  /*d160*/  FMUL.FTZ R20, R5, R12 ;  /* 0x0000000c05147220 */ /* 0x000fe20000410000 */
[----:B------:R-:W-:Y:S02]  /*d170*/  HADD2.F32 R11, -RZ, R11.H0_H0 ;  /* 0x2000000bff0b7230 */ /* 0x000fe40000004100 */
[----:B------:R-:W-:Y:S01]  /*d180*/  FMUL.FTZ R5, R4, R13 ;  /* 0x0000000d04057220 */ /* 0x000fe20000410000 */
[----:B------:R-:W-:-:S02]  /*d190*/  HADD2.F32 R10, -RZ, R10.H0_H0 ;  /* 0x2000000aff0a7230 */ /* 0x000fc40000004100 */
[-C--:B------:R-:W-:Y:S01]  /*d1a0*/  FMUL.FTZ R4, R4, R7.reuse ;  /* 0x0000000704047220 */ /* 0x080fe20000410000 */
[C---:B------:R-:W-:Y:S01]  /*d1b0*/  FFMA.FTZ R20, R11.reuse, R6, -R20 ;  /* 0x000000060b147223 */ /* 0x040fe20000010814 */
[----:B------:R-:W-:Y:S01]  /*d1c0*/  FFMA.FTZ R27, R11, R12, R27 ;  /* 0x0000000c0b1b7223 */ /* 0x000fe2000001001b */
[C---:B------:R-:W-:Y:S01]  /*d1d0*/  FFMA.FTZ R5, R10.reuse, R7, -R5 ;  /* 0x000000070a057223 */ /* 0x040fe20000010805 */
[----:B------:R-:W-:Y:S01]  /*d1e0*/  FFMA.FTZ R10, R10, R13, R4 ;  /* 0x0000000d0a0a7223 */ /* 0x000fe20000010004 */
[----:B------:R-:W-:Y:S02]  /*d1f0*/  F2FP.SATFINITE.E4M3.F32.PACK_AB_MERGE_C R6, R38, R33, RZ ;  /* 0x000000212606723e */ /* 0x000fe400048070ff */
        /* <DEDUP_REMOVED lines=8> */
.L_x_7495:
[----:B------:R-:W-:Y:S05]  /*d280*/  BSYNC B1 ;  /* 0x0000000000017941 */ /* 0x000fea0003800000 */
.L_x_7494:
[----:B------:R-:W-:Y:S05]  /*d290*/  @P1 BRA `(.L_x_7493) ;  /* 0x0000002c00201947 */ /* 0x000fea0003800000 */
[----:B0-----:R-:W0:Y:S01]  /*d2a0*/  LDS.128 R4, [R0+0x2000] ;  /* 0x0020000000047984 */ /* 0x001e220000000c00 */
        /* <DEDUP_REMOVED lines=10> */
[----:B------:R-:W-:Y:S02]  /*d350*/  SHF.R.U32.HI R21, RZ, 0x10, R9 ;  /* 0x00000010ff157819 */ /* 0x000fe40000011609 */
[----:B----4-:R-:W-:-:S02]  /*d360*/  LOP3.LUT R14, R9, 0xff, RZ, 0xc0, !PT ;  /* 0x000000ff090e7812 */ /* 0x010fc400078ec0ff */
        /* <DEDUP_REMOVED lines=10> */
[--C-:B------:R-:W-:Y:S02]  /*d410*/  LOP3.LUT R11, R3, 0xff0000, R24.reuse, 0xf8, !PT ;  /* 0x00ff0000030b7812 */ /* 0x100fe400078ef818 */
[----:B------:R-:W-:Y:S02]  /*d420*/  LOP3.LUT R21, R21, 0xff000000, R9, 0xf8, !PT ;  /* 0xff00000015157812 */ /* 0x000fe400078ef809 */
[----:B------:R-:W-:Y:S02]  /*d430*/  LOP3.LUT R13, R13, 0xff000000, R25, 0xf8, !PT ;  /* 0xff0000000d0d7812 */ /* 0x000fe400078ef819 */
[----:B------:R-:W-:-:S02]  /*d440*/  LOP3.LUT R12, R11, 0xff000000, R24, 0xf8, !PT ;  /* 0xff0000000b0c7812 */ /* 0x000fc400078ef818 */
[-C--:B0-----:R-:W-:Y:S02]  /*d450*/  F2FP.F16.E4M3.UNPACK_B R3, R6.reuse.H1 ;  /* 0x00000006ff03723e */ /* 0x081fe400030006ff */
[--C-:B------:R-:W-:Y:S02]  /*d460*/  LOP3.LUT R15, R15, 0xff0000, R8.reuse, 0xf8, !PT ;  /* 0x00ff00000f0f7812 */ /* 0x100fe400078ef808 */
[----:B------:R-:W-:Y:S01]  /*d470*/  F2FP.F16.E4M3.UNPACK_B R24, R21 ;  /* 0x00000015ff18723e */ /* 0x000fe200020006ff */
[--C-:B------:R-:W-:Y:S01]  /*d480*/  HADD2.F32 R9, -RZ, R3.reuse.H0_H0 ;  /* 0x20000003ff097230 */ /* 0x100fe20000004100 */
[----:B------:R-:W-:Y:S02]  /*d490*/  F2FP.F16.E4M3.UNPACK_B R14, R13 ;  /* 0x0000000dff0e723e */ /* 0x000fe400020006ff */
[----:B------:R-:W-:Y:S01]  /*d4a0*/  LOP3.LUT R20, R15, 0xff000000, R8, 0xf8, !PT ;  /* 0xff0000000f147812 */ /* 0x000fe200078ef808 */
        /* <DEDUP_REMOVED lines=8> */
[----:B------:R-:W-:Y:S01]  /*d530*/  F2FP.F16.E4M3.UNPACK_B R7, R5 ;  /* 0x00000005ff07723e */ /* 0x000fe200020006ff */
[----:B------:R-:W-:Y:S01]  /*d540*/  FMUL.FTZ R30, R8, R15 ;  /* 0x0000000f081e7220 */ /* 0x000fe20000410000 */
[----:B------:R-:W-:Y:S01]  /*d550*/  F2FP.F16.E4M3.UNPACK_B R8, R5.H1 ;  /* 0x00000005ff08723e */ /* 0x000fe200030006ff */
[----:B------:R-:W-:Y:S02]  /*d560*/  HADD2.F32 R5, -RZ, R6.H1_H1 ;  /* 0x30000006ff057230 */ /* 0x000fe40000004100 */
[C---:B------:R-:W-:Y:S01]  /*d570*/  FFMA.FTZ R28, R9.reuse, R15, -R26 ;  /* 0x0000000f091c7223 */ /* 0x040fe2000001081a */
[----:B------:R-:W-:Y:S02]  /*d580*/  HADD2.F32 R14, -RZ, R14.H0_H0 ;  /* 0x2000000eff0e7230 */ /* 0x000fe40000004100 */
[----:B------:R-:W-:Y:S01]  /*d590*/  FFMA.FTZ R29, R9, R25, R30 ;  /* 0x00000019091d7223 */ /* 0x000fe2000001001e */
[----:B------:R-:W-:Y:S01]  /*d5a0*/  HADD2.F32 R6, -RZ, R6.H0_H0 ;  /* 0x20000006ff067230 */ /* 0x000fe20000004100 */
[----:B------:R-:W-:Y:S01]  /*d5b0*/  F2FP.F16.E4M3.UNPACK_B R21, R21.H1 ;  /* 0x00000015ff15723e */ /* 0x000fe200030006ff */
[C---:B------:R-:W-:Y:S01]  /*d5c0*/  FMUL.FTZ R9, R5.reuse, R24 ;  /* 0x0000001805097220 */ /* 0x040fe20000410000 */
[----:B------:R-:W-:Y:S01]  /*d5d0*/  F2FP.F16.E4M3.UNPACK_B R13, R13.H1 ;  /* 0x0000000dff0d723e */ /* 0x000fe200030006ff */
[----:B------:R-:W-:Y:S01]  /*d5e0*/  FMUL.FTZ R27, R5, R14 ;  /* 0x0000000e051b7220 */ /* 0x000fe20000410000 */
[----:B------:R-:W-:-:S02]  /*d5f0*/  HADD2.F32 R5, -RZ, R10.H1_H1 ;  /* 0x3000000aff057230 */ /* 0x000fc40000004100 */
[C---:B------:R-:W-:Y:S01]  /*d600*/  FFMA.FTZ R25, R6.reuse, R14, -R9 ;  /* 0x0000000e06197223 */ /* 0x040fe20000010809 */
[----:B------:R-:W-:Y:S02]  /*d610*/  HADD2.F32 R15, -RZ, R21.H0_H0 ;  /* 0x20000015ff0f7230 */ /* 0x000fe40000004100 */
[----:B------:R-:W-:Y:S01]  /*d620*/  FFMA.FTZ R26, R6, R24, R27 ;  /* 0x00000018061a7223 */ /* 0x000fe2000001001b */
[----:B------:R-:W-:Y:S01]  /*d630*/  HADD2.F32 R9, -RZ, R13.H0_H0 ;  /* 0x2000000dff097230 */ /* 0x000fe20000004100 */
[----:B------:R-:W-:Y:S01]  /*d640*/  F2FP.F16.E4M3.UNPACK_B R3, R4 ;  /* 0x00000004ff03723e */ /* 0x000fe200020006ff */
        /* <DEDUP_REMOVED lines=20> */
[--C-:B------:R-:W-:Y:S01]  /*d790*/  HADD2.F32 R6, -RZ, R4.reuse.H1_H1 ;  /* 0x30000004ff067230 */ /* 0x100fe20000004100 */
[----:B------:R-:W-:Y:S01]  /*d7a0*/  F2FP.SATFINITE.E4M3.F32.PACK_AB_MERGE_C R28, R29, R28, RZ ;  /* 0x0000001c1d1c723e */ /* 0x000fe200048070ff */
[----:B------:R-:W-:Y:S01]  /*d7b0*/  HADD2.F32 R10, -RZ, R9.H1_H1 ;  /* 0x30000009ff0a7230 */ /* 0x000fe20000004100 */
[----:B------:R-:W-:Y:S01]  /*d7c0*/  F2FP.SATFINITE.E4M3.F32.PACK_AB_MERGE_C R31, R32, R31, RZ ;  /* 0x0000001f201f723e */ /* 0x000fe200048070ff */
[----:B------:R-:W-:-:S02]  /*d7d0*/  HADD2.F32 R5, -RZ, R4.H0_H0 ;  /* 0x20000004ff057230 */ /* 0x000fc40000004100 */
[C---:B------:R-:W-:Y:S01]  /*d7e0*/  FMUL.FTZ R14, R6.reuse, R13 ;  /* 0x0000000d060e7220 */ /* 0x040fe20000410000 */
[----:B------:R-:W-:Y:S02]  /*d7f0*/  HADD2.F32 R4, -RZ, R3.H1_H1 ;  /* 0x30000003ff047230 */ /* 0x000fe40000004100 */
[-C--:B------:R-:W-:Y:S01]  /*d800*/  FMUL.FTZ R24, R6, R10.reuse ;  /* 0x0000000a06187220 */ /* 0x080fe20000410000 */
[----:B------:R-:W-:Y:S02]  /*d810*/  HADD2.F32 R9, -RZ, R9.H0_H0 ;  /* 0x20000009ff097230 */ /* 0x000fe40000004100 */
[C---:B------:R-:W-:Y:S01]  /*d820*/  FFMA.FTZ R14, R5.reuse, R10, -R14 ;  /* 0x0000000a050e7223 */ /* 0x040fe2000001080e */
[----:B------:R-:W-:Y:S02]  /*d830*/  HADD2.F32 R3, -RZ, R3.H0_H0 ;  /* 0x20000003ff037230 */ /* 0x000fe40000004100 */
[C---:B------:R-:W-:Y:S01]  /*d840*/  FMUL.FTZ R6, R4.reuse, R11 ;  /* 0x0000000b04067220 */ /* 0x040fe20000410000 */
[----:B------:R-:W-:Y:S01]  /*d850*/  FFMA.FTZ R13, R5, R13, R24 ;  /* 0x0000000d050d7223 */ /* 0x000fe20000010018 */
[----:B------:R-:W-:Y:S01]  /*d860*/  FMUL.FTZ R4, R4, R9 ;  /* 0x0000000904047220 */ /* 0x000fe20000410000 */
[----:B------:R-:W-:-:S02]  /*d870*/  HADD2.F32 R5, -RZ, R12.H1_H1 ;  /* 0x3000000cff057230 */ /* 0x000fc40000004100 */
[C---:B------:R-:W-:Y:S01]  /*d880*/  FFMA.FTZ R6, R3.reuse, R9, -R6 ;  /* 0x0000000903067223 */ /* 0x040fe20000010806 */
[----:B------:R-:W-:Y:S02]  /*d890*/  HADD2.F32 R9, -RZ, R20.H1_H1 ;  /* 0x30000014ff097230 */ /* 0x000fe40000004100 */
[----:B------:R-:W-:Y:S01]  /*d8a0*/  FFMA.FTZ R11, R3, R11, R4 ;  /* 0x0000000b030b7223 */ /* 0x000fe20000010004 */
[----:B------:R-:W-:Y:S01]  /*d8b0*/  HADD2.F32 R4, -RZ, R8.H1_H1 ;  /* 0x30000008ff047230 */ /* 0x000fe20000004100 */
[----:B------:R-:W-:Y:S01]  /*d8c0*/  F2FP.SATFINITE.E4M3.F32.PACK_AB_MERGE_C R13, R13, R14, RZ ;  /* 0x0000000e0d0d723e */ /* 0x000fe200048070ff */
[----:B------:R-:W-:Y:S01]  /*d8d0*/  HADD2.F32 R20, -RZ, R20.H0_H0 ;  /* 0x20000014ff147230 */ /* 0x000fe20000004100 */
[----:B------:R-:W-:Y:S01]  /*d8e0*/  F2FP.SATFINITE.E4M3.F32.PACK_AB_MERGE_C R26, R26, R25, R28 ;  /* 0x000000191a1a723e */ /* 0x000fe2000480701c */
[----:B------:R-:W-:Y:S02]  /*d8f0*/  HADD2.F32 R3, -RZ, R7.H1_H1 ;  /* 0x30000007ff037230 */ /* 0x000fe40000004100 */
[----:B------:R-:W-:Y:S01]  /*d900*/  FMUL.FTZ R15, R4, R9 ;  /* 0x00000009040f7220 */ /* 0x000fe20000410000 */
[----:B------:R-:W-:-:S02]  /*d910*/  HADD2.F32 R12, -RZ, R12.H0_H0 ;  /* 0x2000000cff0c7230 */ /* 0x000fc40000004100 */
[----:B------:R-:W-:Y:S01]  /*d920*/  FMUL.FTZ R10, R4, R5 ;  /* 0x00000005040a7220 */ /* 0x000fe20000410000 */
[----:B------:R-:W-:Y:S02]  /*d930*/  HADD2.F32 R8, -RZ, R8.H0_H0 ;  /* 0x20000008ff087230 */ /* 0x000fe40000004100 */
[C---:B------:R-:W-:Y:S01]  /*d940*/  FMUL.FTZ R4, R3.reuse, R20 ;  /* 0x0000001403047220 */ /* 0x040fe20000410000 */
[----:B------:R-:W-:Y:S02]  /*d950*/  HADD2.F32 R7, -RZ, R7.H0_H0 ;  /* 0x20000007ff077230 */ /* 0x000fe40000004100 */
[-C--:B------:R-:W-:Y:S01]  /*d960*/  FMUL.FTZ R3, R3, R12.reuse ;  /* 0x0000000c03037220 */ /* 0x080fe20000410000 */
[----:B------:R-:W-:Y:S01]  /*d970*/  F2FP.SATFINITE.E4M3.F32.PACK_AB_MERGE_C R27, R30, R27, R31 ;  /* 0x0000001b1e1b723e */ /* 0x000fe2000480701f */
[C---:B------:R-:W-:Y:S01]  /*d980*/  FFMA.FTZ R15, R8.reuse, R5, -R15 ;  /* 0x00000005080f7223 */ /* 0x040fe2000001080f */
[----:B------:R-:W-:Y:S01]  /*d990*/  FFMA.FTZ R10, R8, R9, R10 ;  /* 0x00000009080a7223 */ /* 0x000fe2000001000a */
[C---:B------:R-:W-:Y:S01]  /*d9a0*/  FFMA.FTZ R4, R7.reuse, R12, -R4 ;  /* 0x0000000c07047223 */ /* 0x040fe20000010804 */
[----:B------:R-:W-:Y:S01]  /*d9b0*/  FFMA.FTZ R3, R7, R20, R3 ;  /* 0x0000001407037223 */ /* 0x000fe20000010003 */
[----:B------:R-:W-:-:S02]  /*d9c0*/  F2FP.SATFINITE.E4M3.F32.PACK_AB_MERGE_C R24, R11, R6, R13 ;  /* 0x000000060b18723e */ /* 0x000fc4000480700d */
[----:B------:R-:W-:-:S04]  /*d9d0*/  F2FP.SATFINITE.E4M3.F32.PACK_AB_MERGE_C R10, R10, R15, RZ ;  /* 0x0000000f0a0a723e */ /* 0x000fc800048070ff */
[----:B------:R-:W-:-:S05]  /*d9e0*/  F2FP.SATFINITE.E4M3.F32.PACK_AB_MERGE_C R25, R3, R4, R10 ;  /* 0x000000040319723e */ /* 0x000fca000480700a */
[----:B------:R1:W-:Y:S01]  /*d9f0*/  STS.128 [R0+0x2000], R24 ;  /* 0x0020001800007388 */ /* 0x0003e20000000c00 */
[----:B------:R-:W-:Y:S05]  /*da00*/  BRA `(.L_x_7493) ;  /* 0x0000002400447947 */ /* 0x000fea0003800000 */
.L_x_7480:
        /* <DEDUP_REMOVED lines=38> */
[--C-:B---3--:R-:W-:Y:S02]  /*dc70*/  @!P1 IMAD.X R5, R3, 0x1, R23.reuse, P2 ;  /* 0x0000000103059824 */ /* 0x108fe400010e0617 */
[----:B----4-:R-:W-:Y:S02]  /*dc80*/  @!P1 IMAD.X R3, R7, 0x1, R23, P3 ;  /* 0x0000000107039824 */ /* 0x010fe400018e0617 */
[----:B------:R-:W-:Y:S02]  /*dc90*/  @!P1 IMAD.MOV.U32 R4, RZ, RZ, R0 ;  /* 0x000000ffff049224 */ /* 0x000fe400078e0000 */
[----:B------:R-:W-:Y:S02]  /*dca0*/  @!P1 IMAD.MOV.U32 R32, RZ, RZ, R14 ;  /* 0x000000ffff209224 */ /* 0x000fe400078e000e */
[----:B------:R-:W-:Y:S02]  /*dcb0*/  @!P1 IMAD.MOV.U32 R33, RZ, RZ, R3 ;  /* 0x000000ffff219224 */ /* 0x000fe400078e0003 */
[----:B------:R-:W2:Y:S04]  /*dcc0*/  @!P1 LD.E.128 R4, desc[UR38][R4.64] ;  /* 0x0000002604049980 */ /* 0x000ea8000c101d00 */
[----:B------:R-:W3:Y:S01]  /*dcd0*/  @!P1 LD.E.128 R32, desc[UR38][R32.64] ;  /* 0x0000002620209980 */ /* 0x000ee2000c101d00 */
[----:B------:R-:W-:-:S02]  /*dce0*/  CS2R R26, SRZ ;  /* 0x00000000001a7805 */ /* 0x000fc4000001ff00 */
[----:B------:R-:W-:Y:S02]  /*dcf0*/  CS2R R24, SRZ ;  /* 0x0000000000187805 */ /* 0x000fe4000001ff00 */
[----:B------:R-:W-:Y:S01]  /*dd00*/  CS2R R20, SRZ ;  /* 0x0000000000147805 */ /* 0x000fe2000001ff00 */
[----:B------:R-:W0:Y:S01]  /*dd10*/  SHFL.IDX PT, R29, R29, 0x1, 0x1c1f ;  /* 0x003c1f001d1d7f89 */ /* 0x000e2200000e0000 */
[----:B------:R-:W-:-:S03]  /*dd20*/  CS2R R8, SRZ ;  /* 0x0000000000087805 */ /* 0x000fc6000001ff00 */
[----:B------:R1:W4:Y:S04]  /*dd30*/  SHFL.IDX PT, R3, R10, 0x1, 0x1c1f ;  /* 0x003c1f000a037f89 */ /* 0x00032800000e0000 */
[----:B------:R1:W0:Y:S04]  /*dd40*/  SHFL.IDX PT, R14, R28, 0x1, 0x1c1f ;  /* 0x003c1f001c0e7f89 */ /* 0x00022800000e0000 */
[----:B------:R-:W0:Y:S01]  /*dd50*/  SHFL.IDX PT, R31, R31, 0x1, 0x1c1f ;  /* 0x003c1f001f1f7f89 */ /* 0x000e2200000e0000 */
        /* <DEDUP_REMOVED lines=9> */
.L_x_7789:
        /* <DEDUP_REMOVED lines=17> */
.L_x_7498:
[----:B------:R-:W-:Y:S05]  /*df00*/  BSYNC B1 ;  /* 0x0000000000017941 */ /* 0x000fea0003800000 */
.L_x_7497:
[----:B------:R-:W-:Y:S01]  /*df10*/  ULEA.HI UR4, UR37, UR37, URZ, 0x1 ;  /* 0x0000002525047291 */ /* 0x000fe2000f8f083f */
[----:B------:R-:W-:Y:S01]  /*df20*/  VIADD R0, R210, 0x40 ;  /* 0x00000040d2007836 */ /* 0x000fe20000000000 */
[----:B------:R-:W-:Y:S01]  /*df30*/  VIADDMNMX R11, R30, -R219, 0x80, PT ;  /* 0x000000801e0b7446 */ /* 0x000fe200038009db */
[----:B------:R-:W-:Y:S01]  /*df40*/  BSSY B1, `(.L_x_7499) ;  /* 0x0000009000017945 */ /* 0x000fe20003800000 */
[----:B------:R-:W-:Y:S02]  /*df50*/  ULOP3.LUT UR4, UR4, 0xfffffffe, URZ, 0xc0, !UPT ;  /* 0xfffffffe04047892 */ /* 0x000fe4000f8ec03f */
[-C--:B------:R-:W-:Y:S02]  /*df60*/  ISETP.GE.OR P2, PT, R210, R11.reuse, P0 ;  /* 0x0000000bd200720c */ /* 0x080fe40000746670 */
[----:B------:R-:W-:Y:S01]  /*df70*/  UIADD3 UR4, UR37, -UR4, URZ ;  /* 0x8000000425047290 */ /* 0x000fe2000fffe03f */
[----:B------:R-:W-:-:S05]  /*df80*/  ISETP.GE.OR P0, PT, R0, R11, P0 ;  /* 0x0000000b0000720c */ /* 0x000fca0000706670 */
[----:B------:R-:W-:-:S05]  /*df90*/  IMAD.U32 R3, RZ, RZ, UR4 ;  /* 0x00000004ff037e24 */ /* 0x000fca000f8e00ff */
[----:B------:R-:W-:-:S04]  /*dfa0*/  SHF.L.U32 R3, R3, 0x1f, RZ ;  /* 0x0000001f03037819 */ /* 0x000fc800000006ff */
[----:B------:R-:W0:Y:S02]  /*dfb0*/  SYNCS.PHASECHK.TRANS64.TRYWAIT P1, [R18+URZ+0x28800], R3 ;  /* 0x02880003120075a7 */ /* 0x000e24000802017f */
[----:B0-----:R-:W-:Y:S05]  /*dfc0*/  @!P1 BRA `(.L_x_7500) ;  /* 0x0000023000989947 */ /* 0x001fea0003800000 */
.L_x_7790:
[----:B------:R-:W-:Y:S05]  /*dfd0*/  BSYNC B1 ;  /* 0x0000000000017941 */ /* 0x000fea0003800000 */
.L_x_7499:
[----:B------:R-:W-:Y:S04]  /*dfe0*/  BSSY B1, `(.L_x_7501) ;  /* 0x0000100000017945 */ /* 0x000fe80003800000 */
[----:B------:R-:W-:Y:S05]  /*dff0*/  @P2 BRA `(.L_x_7502) ;  /* 0x0000000c00f82947 */ /* 0x000fea0003800000 */
[----:B------:R-:W-:Y:S02]  /*e000*/  SHF.R.U32.HI R0, RZ, 0x8, R26 ;  /* 0x00000008ff007819 */ /* 0x000fe4000001161a */
[----:B------:R-:W-:Y:S02]  /*e010*/  SHF.R.U32.HI R11, RZ, 0x8, R24 ;  /* 0x00000008ff0b7819 */ /* 0x000fe40000011618 */
[----:B0-----:R-:W-:Y:S02]  /*e020*/  LOP3.LUT R3, R26, 0xff, RZ, 0xc0, !PT ;  /* 0x000000ff1a037812 */ /* 0x001fe400078ec0ff */
[----:B------:R-:W-:Y:S02]  /*e030*/  LOP3.LUT R0, R0, 0xff, RZ, 0xc0, !PT ;  /* 0x000000ff00007812 */ /* 0x000fe400078ec0ff */
[----:B------:R-:W-:Y:S02]  /*e040*/  SHF.R.U32.HI R10, RZ, 0x8, R27 ;  /* 0x00000008ff0a7819 */ /* 0x000fe4000001161b */
[----:B------:R-:W-:-:S02]  /*e050*/  LOP3.LUT R12, R11, 0xff, RZ, 0xc0, !PT ;  /* 0x000000ff0b0c7812 */ /* 0x000fc400078ec0ff */
[----:B------:R-:W-:Y:S01]  /*e060*/  PRMT R11, R0, 0x7604, R3 ;  /* 0x00007604000b7816 */ /* 0x000fe20000000003 */
[----:B------:R-:W-:Y:S01]  /*e070*/  IMAD.SHL.U32 R3, R213, 0x80, RZ ;  /* 0x00000080d5037824 */ /* 0x000fe200078e00ff */
[----:B------:R-:W-:Y:S02]  /*e080*/  LOP3.LUT R13, R27, 0xff, RZ, 0xc0, !PT ;  /* 0x000000ff1b0d7812 */ /* 0x000fe400078ec0ff */
[----:B------:R-:W-:Y:S02]  /*e090*/  LOP3.LUT R10, R10, 0xff, RZ, 0xc0, !PT ;  /* 0x000000ff0a0a7812 */ /* 0x000fe400078ec0ff */
[----:B------:R-:W-:Y:S02]  /*e0a0*/  LOP3.LUT R15, R24, 0xff, RZ, 0xc0, !PT ;  /* 0x000000ff180f7812 */ /* 0x000fe400078ec0ff */
[----:B------:R-:W-:Y:S02]  /*e0b0*/  PRMT R39, R10, 0x7604, R13 ;  /* 0x000076040a277816 */ /* 0x000fe4000000000d */
[----:B------:R-:W-:-:S02]  /*e0c0*/  SHF.R.U32.HI R0, RZ, 0x8, R20 ;  /* 0x00000008ff007819 */ /* 0x000fc40000011614 */
[----:B------:R-:W-:Y:S01]  /*e0d0*/  LOP3.LUT R14, R3, 0x380, RZ, 0xc0, !PT ;  /* 0x00000380030e7812 */ /* 0x000fe200078ec0ff */
[----:B------:R-:W-:Y:S01]  /*e0e0*/  IMAD.IADD R3, R22, 0x1, R37 ;  /* 0x0000000116037824 */ /* 0x000fe200078e0225 */
[----:B------:R-:W-:Y:S02]  /*e0f0*/  SHF.R.U32.HI R10, RZ, 0x8, R25 ;  /* 0x00000008ff0a7819 */ /* 0x000fe40000011619 */
[----:B------:R-:W-:Y:S02]  /*e100*/  PRMT R41, R12, 0x7604, R15 ;  /* 0x000076040c297816 */ /* 0x000fe4000000000f */
[----:B------:R-:W-:Y:S02]  /*e110*/  LOP3.LUT R15, R20, 0xff, RZ, 0xc0, !PT ;  /* 0x000000ff140f7812 */ /* 0x000fe400078ec0ff */
[----:B------:R-:W-:Y:S02]  /*e120*/  LOP3.LUT R12, R0, 0xff, RZ, 0xc0, !PT ;  /* 0x000000ff000c7812 */ /* 0x000fe400078ec0ff */
[----:B------:R-:W-:-:S02]  /*e130*/  LOP3.LUT R13, R25, 0xff, RZ, 0xc0, !PT ;  /* 0x000000ff190d7812 */ /* 0x000fc400078ec0ff */
[----:B------:R-:W-:Y:S02]  /*e140*/  LOP3.LUT R10, R10, 0xff, RZ, 0xc0, !PT ;  /* 0x000000ff0a0a7812 */ /* 0x000fe400078ec0ff */
[----:B------:R-:W-:Y:S02]  /*e150*/  SHF.R.U32.HI R28, RZ, 0x3, R14 ;  /* 0x00000003ff1c7819 */ /* 0x000fe4000001160e */
[C---:B------:R-:W-:Y:S02]  /*e160*/  LOP3.LUT R3, R14.reuse, 0x70, R3, 0xf8, !PT ;  /* 0x000000700e037812 */ /* 0x040fe400078ef803 */
[----:B------:R-:W-:Y:S02]  /*e170*/  LOP3.LUT R0, R14, 0x70, R22, 0xf8, !PT ;  /* 0x000000700e007812 */ /* 0x000fe400078ef816 */
[----:B------:R-:W-:Y:S02]  /*e180*/  PRMT R45, R12, 0x7604, R15 ;  /* 0x000076040c2d7816 */ /* 0x000fe4000000000f */
[----:B------:R-:W-:-:S02]  /*e190*/  PRMT R43, R10, 0x7604, R13 ;  /* 0x000076040a2b7816 */ /* 0x000fc4000000000d */
[----:B------:R-:W-:Y:S02]  /*e1a0*/  SHF.R.U32.HI R12, RZ, 0x8, R8 ;  /* 0x00000008ff0c7819 */ /* 0x000fe40000011608 */
[----:B------:R-:W-:Y:S02]  /*e1b0*/  SHF.R.U32.HI R30, RZ, 0x8, R9 ;  /* 0x00000008ff1e7819 */ /* 0x000fe40000011609 */
[-C--:B------:R-:W-:Y:S02]  /*e1c0*/  LOP3.LUT R3, R3, R28.reuse, RZ, 0x3c, !PT ;  /* 0x0000001c03037212 */ /* 0x080fe400078e3cff */
[----:B------:R-:W-:Y:S02]  /*e1d0*/  SHF.R.U32.HI R10, RZ, 0x8, R21 ;  /* 0x00000008ff0a7819 */ /* 0x000fe40000011615 */
[----:B------:R-:W-:Y:S02]  /*e1e0*/  LOP3.LUT R0, R0, R28, RZ, 0x3c, !PT ;  /* 0x0000001c00007212 */ /* 0x000fe400078e3cff */
[----:B------:R-:W-:-:S02]  /*e1f0*/  LOP3.LUT R29, R21, 0xff, RZ, 0xc0, !PT ;  /* 0x000000ff151d7812 */ /* 0x000fc400078ec0ff */
[----:B------:R-:W-:Y:S02]  /*e200*/  LOP3.LUT R31, R8, 0xff, RZ, 0xc0, !PT ;  /* 0x000000ff081f7812 */ /* 0x000fe400078ec0ff */
[----:B------:R-:W-:Y:S02]  /*e210*/  LOP3.LUT R28, R12, 0xff, RZ, 0xc0, !PT ;  /* 0x000000ff0c1c7812 */ /* 0x000fe400078ec0ff */
[----:B------:R-:W-:Y:S02]  /*e220*/  LOP3.LUT R30, R30, 0xff, RZ, 0xc0, !PT ;  /* 0x000000ff1e1e7812 */ /* 0x000fe400078ec0ff */
[----:B------:R-:W-:Y:S02]  /*e230*/  LOP3.LUT R51, R9, 0xff, RZ, 0xc0, !PT ;  /* 0x000000ff09337812 */ /* 0x000fe400078ec0ff */
[----:B------:R-:W-:Y:S02]  /*e240*/  LOP3.LUT R10, R10, 0xff, RZ, 0xc0, !PT ;  /* 0x000000ff0a0a7812 */ /* 0x000fe400078ec0ff */
[----:B------:R-:W-:-:S02]  /*e250*/  IADD3 R3, R18, R3, R227 ;  /* 0x0000000312037210 */ /* 0x000fc40007ffe0e3 */
[----:B------:R-:W-:Y:S02]  /*e260*/  IADD3 R0, R18, R0, R227 ;  /* 0x0000000012007210 */ /* 0x000fe40007ffe0e3 */
[----:B------:R-:W-:Y:S02]  /*e270*/  PRMT R47, R10, 0x7604, R29 ;  /* 0x000076040a2f7816 */ /* 0x000fe4000000001d */
[----:B------:R-:W-:Y:S01]  /*e280*/  PRMT R49, R28, 0x7604, R31 ;  /* 0x000076041c317816 */ /* 0x000fe2000000001f */
[----:B------:R-:W-:Y:S01]  /*e290*/  LDS.128 R12, [R0+0x18400] ;  /* 0x01840000000c7984 */ /* 0x000fe20000000c00 */
[----:B------:R-:W-:Y:S02]  /*e2a0*/  PRMT R51, R30, 0x7604, R51 ;  /* 0x000076041e337816 */ /* 0x000fe40000000033 */
[----:B------:R-:W-:Y:S01]  /*e2b0*/  SHF.R.U32.HI R38, RZ, 0x10, R27 ;  /* 0x00000010ff267819 */ /* 0x000fe2000001161b */
[----:B------:R-:W0:Y:S01]  /*e2c0*/  LDS.128 R28, [R3+0x18400] ;  /* 0x01840000031c7984 */ /* 0x000e220000000c00 */
[----:B------:R-:W-:-:S02]  /*e2d0*/  SHF.R.U32.HI R42, RZ, 0x10, R25 ;  /* 0x00000010ff2a7819 */ /* 0x000fc40000011619 */
[----:B------:R-:W-:Y:S02]  /*e2e0*/  LOP3.LUT R38, R38, 0xff, RZ, 0xc0, !PT ;  /* 0x000000ff26267812 */ /* 0x000fe400078ec0ff */
        /* <DEDUP_REMOVED lines=16> */
[----:B------:R-:W-:-:S02]  /*e3f0*/  LOP3.LUT R39, R39, 0xff000000, R27, 0xf8, !PT ;  /* 0xff00000027277812 */ /* 0x000fc400078ef81b */
[----:B------:R-:W-:Y:S02]  /*e400*/  PRMT R51, R42, 0x7054, R51 ;  /* 0x000070542a337816 */ /* 0x000fe40000000033 */
[----:B------:R-:W-:Y:S02]  /*e410*/  LOP3.LUT R42, R41, 0xff000000, R24, 0xf8, !PT ;  /* 0xff000000292a7812 */ /* 0x000fe400078ef818 */
[----:B------:R-:W-:Y:S02]  /*e420*/  PRMT R11, R10, 0x7054, R11 ;  /* 0x000070540a0b7816 */ /* 0x000fe4000000000b */
[----:B------:R-:W-:Y:S02]  /*e430*/  PRMT R49, R40, 0x7054, R49 ;  /* 0x0000705428317816 */ /* 0x000fe40000000031 */
[----:B------:R-:W-:Y:S02]  /*e440*/  F2FP.F16.E4M3.UNPACK_B R44, R47.H1 ;  /* 0x0000002fff2c723e */ /* 0x000fe400030006ff */
[----:B0-----:R-:W-:-:S02]  /*e450*/  F2FP.F16.E4M3.UNPACK_B R24, R29.H1 ;  /* 0x0000001dff18723e */ /* 0x001fc400030006ff */
[----:B------:R-:W-:Y:S01]  /*e460*/  SHF.R.U32.HI R10, RZ, 0x10, R20 ;  /* 0x00000010ff0a7819 */ /* 0x000fe20000011614 */
[--C-:B------:R-:W-:Y:S01]  /*e470*/  HADD2.F32 R46, -RZ, R44.reuse.H0_H0 ;  /* 0x2000002cff2e7230 */ /* 0x100fe20000004100 */
[----:B------:R-:W-:Y:S01]  /*e480*/  F2FP.F16.E4M3.UNPACK_B R40, R39.H1 ;  /* 0x00000027ff28723e */ /* 0x000fe200030006ff */
[----:B------:R-:W-:Y:S01]  /*e490*/  HADD2.F32 R44, -RZ, R44.H1_H1 ;  /* 0x3000002cff2c7230 */ /* 0x000fe20000004100 */
[----:B------:R-:W-:Y:S02]  /*e4a0*/  LOP3.LUT R51, R51, 0xff000000, R9, 0xf8, !PT ;  /* 0xff00000033337812 */ /* 0x000fe400078ef809 */
[----:B------:R-:W-:Y:S01]  /*e4b0*/  LOP3.LUT R43, R43, 0xff000000, R25, 0xf8, !PT ;  /* 0xff0000002b2b7812 */ /* 0x000fe200078ef819 */
[----:B------:R-:W-:Y:S01]  /*e4c0*/  HADD2.F32 R25, -RZ, R24.H0_H0 ;  /* 0x20000018ff197230 */ /* 0x000fe20000004100 */
[-C--:B------:R-:W-:Y:S01]  /*e4d0*/  F2FP.F16.E4M3.UNPACK_B R9, R13.reuse ;  /* 0x0000000dff09723e */ /* 0x080fe200020006ff */
[--C-:B------:R-:W-:Y:S01]  /*e4e0*/  HADD2.F32 R41, -RZ, R40.reuse.H0_H0 ;  /* 0x20000028ff297230 */ /* 0x100fe20000004100 */
[----:B------:R-:W-:Y:S01]  /*e4f0*/  LOP3.LUT R10, R10, 0xff, RZ, 0xc0, !PT ;  /* 0x000000ff0a0a7812 */ /* 0x000fe200078ec0ff */
[----:B------:R-:W-:Y:S01]  /*e500*/  HADD2.F32 R40, -RZ, R40.H1_H1 ;  /* 0x30000028ff287230 */ /* 0x000fe20000004100 */
[----:B------:R-:W-:-:S02]  /*e510*/  F2FP.F16.E4M3.UNPACK_B R13, R13.H1 ;  /* 0x0000000dff0d723e */ /* 0x000fc400030006ff */
[----:B------:R-:W-:Y:S02]  /*e520*/  PRMT R45, R10, 0x7054, R45 ;  /* 0x000070540a2d7816 */ /* 0x000fe4000000002d */
[----:B------:R-:W-:Y:S01]  /*e530*/  LOP3.LUT R48, R49, 0xff000000, R8, 0xf8, !PT ;  /* 0xff00000031307812 */ /* 0x000fe200078ef808 */
[--C-:B------:R-:W-:Y:S02]  /*e540*/  HADD2.F32 R10, -RZ, R13.reuse.H0_H0 ;  /* 0x2000000dff0a7230 */ /* 0x100fe40000004100 */
[CC--:B------:R-:W-:Y:S01]  /*e550*/  FMUL.FTZ R49, R25.reuse, R46.reuse ;  /* 0x0000002e19317220 */ /* 0x0c0fe20000410000 */
[----:B------:R-:W-:Y:S01]  /*e560*/  FMUL.FTZ R25, R25, R41 ;  /* 0x0000002919197220 */ /* 0x000fe20000410000 */
[----:B------:R-:W-:Y:S01]  /*e570*/  F2FP.F16.E4M3.UNPACK_B R29, R29 ;  /* 0x0000001dff1d723e */ /* 0x000fe200020006ff */
[----:B------:R-:W-:Y:S01]  /*e580*/  HADD2.F32 R13, -RZ, R13.H1_H1 ;  /* 0x3000000dff0d7230 */ /* 0x000fe20000004100 */
[----:B------:R-:W-:Y:S01]  /*e590*/  F2FP.F16.E4M3.UNPACK_B R47, R47 ;  /* 0x0000002fff2f723e */ /* 0x000fe200020006ff */
[C---:B------:R-:W-:Y:S01]  /*e5a0*/  FFMA.FTZ R53, R10.reuse, R46, R25 ;  /* 0x0000002e0a357223 */ /* 0x040fe20000010019 */
[----:B------:R-:W-:Y:S01]  /*e5b0*/  FFMA.FTZ R52, R10, R41, -R49 ;  /* 0x000000290a347223 */ /* 0x000fe20000010831 */
[----:B------:R-:W-:Y:S01]  /*e5c0*/  F2FP.F16.E4M3.UNPACK_B R39, R39 ;  /* 0x00000027ff27723e */ /* 0x000fe200020006ff */
        /* <DEDUP_REMOVED lines=10> */
[----:B------:R-:W-:Y:S01]  /*e670*/  FFMA.FTZ R55, R13, R40, -R46 ;  /* 0x000000280d377223 */ /* 0x000fe2000001082e */
[-C--:B------:R-:W-:Y:S01]  /*e680*/  FMUL.FTZ R24, R24, R41.reuse ;  /* 0x0000002918187220 */ /* 0x080fe20000410000 */
[----:B------:R-:W-:Y:S01]  /*e690*/  LOP3.LUT R45, R45, 0xff000000, R20, 0xf8, !PT ;  /* 0xff0000002d2d7812 */ /* 0x000fe200078ef814 */
[C---:B------:R-:W-:Y:S01]  /*e6a0*/  FFMA.FTZ R46, R10.reuse, R41, -R25 ;  /* 0x000000290a2e7223 */ /* 0x040fe20000010819 */
[----:B------:R-:W-:Y:S01]  /*e6b0*/  F2FP.F16.E4M3.UNPACK_B R41, R51.H1 ;  /* 0x00000033ff29723e */ /* 0x000fe200030006ff */
[----:B------:R-:W-:Y:S01]  /*e6c0*/  FFMA.FTZ R54, R13, R44, R57 ;  /* 0x0000002c0d367223 */ /* 0x000fe20000010039 */
[----:B------:R-:W-:Y:S01]  /*e6d0*/  F2FP.F16.E4M3.UNPACK_B R25, R43.H1 ;  /* 0x0000002bff19723e */ /* 0x000fe200030006ff */
[----:B------:R-:W-:Y:S01]  /*e6e0*/  FFMA.FTZ R49, R10, R49, R24 ;  /* 0x000000310a317223 */ /* 0x000fe20000010018 */
[-C--:B------:R-:W-:Y:S01]  /*e6f0*/  F2FP.F16.E4M3.UNPACK_B R20, R15.reuse ;  /* 0x0000000fff14723e */ /* 0x080fe200020006ff */
[----:B------:R-:W-:Y:S01]  /*e700*/  HADD2.F32 R40, -RZ, R47.H1_H1 ;  /* 0x3000002fff287230 */ /* 0x000fe20000004100 */
        /* <DEDUP_REMOVED lines=10> */
[----:B------:R-:W-:Y:S01]  /*e7b0*/  LOP3.LUT R38, R11, 0xff000000, R26, 0xf8, !PT ;  /* 0xff0000000b267812 */ /* 0x000fe200078ef81a */
        /* <DEDUP_REMOVED lines=10> */
[-C--:B------:R-:W-:Y:S01]  /*e860*/  F2FP.F16.E4M3.UNPACK_B R21, R28.reuse ;  /* 0x0000001cff15723e */ /* 0x080fe200020006ff */
[----:B------:R-:W-:Y:S01]  /*e870*/  HADD2.F32 R40, -RZ, R41.H1_H1 ;  /* 0x30000029ff287230 */ /* 0x000fe20000004100 */
[----:B------:R-:W-:Y:S01]  /*e880*/  F2FP.F16.E4M3.UNPACK_B R28, R28.H1 ;  /* 0x0000001cff1c723e */ /* 0x000fe200030006ff */
[----:B------:R-:W-:Y:S01]  /*e890*/  HADD2.F32 R25, -RZ, R51.H0_H0 ;  /* 0x20000033ff197230 */ /* 0x000fe20000004100 */
[----:B------:R-:W-:Y:S01]  /*e8a0*/  F2FP.F16.E4M3.UNPACK_B R8, R12 ;  /* 0x0000000cff08723e */ /* 0x000fe200020006ff */
[----:B------:R-:W-:-:S02]  /*e8b0*/  HADD2.F32 R10, -RZ, R27.H0_H0 ;  /* 0x2000001bff0a7230 */ /* 0x000fc40000004100 */
[C---:B------:R-:W-:Y:S01]  /*e8c0*/  FMUL.FTZ R56, R31.reuse, R40 ;  /* 0x000000281f387220 */ /* 0x040fe20000410000 */
[----:B------:R-:W-:Y:S02]  /*e8d0*/  HADD2.F32 R15, -RZ, R15.H1_H1 ;  /* 0x3000000fff0f7230 */ /* 0x000fe40000004100 */
[-C--:B------:R-:W-:Y:S01]  /*e8e0*/  FMUL.FTZ R31, R31, R24.reuse ;  /* 0x000000181f1f7220 */ /* 0x080fe20000410000 */
[----:B------:R-:W-:Y:S02]  /*e8f0*/  HADD2.F32 R13, -RZ, R43.H0_H0 ;  /* 0x2000002bff0d7230 */ /* 0x000fe40000004100 */
[C---:B------:R-:W-:Y:S01]  /*e900*/  FMUL.FTZ R44, R10.reuse, R25 ;  /* 0x000000190a2c7220 */ /* 0x040fe20000410000 */
[----:B------:R-:W-:Y:S02]  /*e910*/  HADD2.F32 R9, -RZ, R20.H0_H0 ;  /* 0x20000014ff097230 */ /* 0x000fe40000004100 */
[----:B------:R-:W-:Y:S01]  /*e920*/  FFMA.FTZ R63, R15, R24, -R56 ;  /* 0x000000180f3f7223 */ /* 0x000fe20000010838 */
[----:B------:R-:W-:Y:S01]  /*e930*/  F2FP.F16.E4M3.UNPACK_B R24, R45.H1 ;  /* 0x0000002dff18723e */ /* 0x000fe200030006ff */
[-C--:B------:R-:W-:Y:S01]  /*e940*/  FMUL.FTZ R10, R10, R13.reuse ;  /* 0x0000000d0a0a7220 */ /* 0x080fe20000410000 */
[----:B------:R-:W-:Y:S01]  /*e950*/  F2FP.F16.E4M3.UNPACK_B R12, R12.H1 ;  /* 0x0000000cff0c723e */ /* 0x000fe200030006ff */
[C---:B------:R-:W-:Y:S01]  /*e960*/  FFMA.FTZ R56, R9.reuse, R13, -R44 ;  /* 0x0000000d09387223 */ /* 0x040fe2000001082c */
[----:B------:R-:W-:Y:S01]  /*e970*/  F2FP.F16.E4M3.UNPACK_B R13, R38.H1 ;  /* 0x00000026ff0d723e */ /* 0x000fe200030006ff */
[----:B------:R-:W-:Y:S01]  /*e980*/  FFMA.FTZ R57, R9, R25, R10 ;  /* 0x0000001909397223 */ /* 0x000fe2000001000a */
[----:B------:R-:W-:Y:S01]  /*e990*/  FFMA.FTZ R62, R15, R40, R31 ;  /* 0x000000280f3e7223 */ /* 0x000fe2000001001f */
[----:B------:R-:W-:Y:S01]  /*e9a0*/  HADD2.F32 R51, -RZ, R51.H1_H1 ;  /* 0x30000033ff337230 */ /* 0x000fe20000004100 */
[----:B------:R-:W-:Y:S01]  /*e9b0*/  F2FP.F16.E4M3.UNPACK_B R45, R45 ;  /* 0x0000002dff2d723e */ /* 0x000fe200020006ff */
[----:B------:R-:W-:Y:S01]  /*e9c0*/  HADD2.F32 R27, -RZ, R27.H1_H1 ;  /* 0x3000001bff1b7230 */ /* 0x000fe20000004100 */
[----:B------:R-:W-:Y:S01]  /*e9d0*/  F2FP.F16.E4M3.UNPACK_B R38, R38 ;  /* 0x00000026ff26723e */ /* 0x000fe200020006ff */
[----:B------:R-:W-:Y:S01]  /*e9e0*/  HADD2.F32 R25, -RZ, R24.H0_H0 ;  /* 0x20000018ff197230 */ /* 0x000fe20000004100 */
[----:B------:R-:W-:Y:S01]  /*e9f0*/  F2FP.F16.E4M3.UNPACK_B R26, R30 ;  /* 0x0000001eff1a723e */ /* 0x000fe200020006ff */
[----:B------:R-:W-:-:S02]  /*ea00*/  HADD2.F32 R10, -RZ, R28.H0_H0 ;  /* 0x2000001cff0a7230 */ /* 0x000fc40000004100 */
[C---:B------:R-:W-:Y:S01]  /*ea10*/  FMUL.FTZ R29, R27.reuse, R51 ;  /* 0x000000331b1d7220 */ /* 0x040fe20000410000 */
[----:B------:R-:W-:Y:S01]  /*ea20*/  HADD2.F32 R15, -RZ, R13.H0_H0 ;  /* 0x2000000dff0f7230 */ /* 0x000fe20000004100 */
[----:B------:R-:W-:Y:S01]  /*ea30*/  F2FP.F16.E4M3.UNPACK_B R30, R30.H1 ;  /* 0x0000001eff1e723e */ /* 0x000fe200030006ff */
[----:B------:R-:W-:Y:S02]  /*ea40*/  HADD2.F32 R43, -RZ, R43.H1_H1 ;  /* 0x3000002bff2b7230 */ /* 0x000fe40000004100 */
[C---:B------:R-:W-:Y:S01]  /*ea50*/  FMUL.FTZ R40, R10.reuse, R25 ;  /* 0x000000190a287220 */ /* 0x040fe20000410000 */
[----:B------:R-:W-:Y:S02]  /*ea60*/  HADD2.F32 R20, -RZ, R20.H1_H1 ;  /* 0x30000014ff147230 */ /* 0x000fe40000004100 */
[----:B------:R-:W-:Y:S01]  /*ea70*/  FMUL.FTZ R10, R10, R15 ;  /* 0x0000000f0a0a7220 */ /* 0x000fe20000410000 */
[----:B------:R-:W-:Y:S02]  /*ea80*/  HADD2.F32 R9, -RZ, R12.H0_H0 ;  /* 0x2000000cff097230 */ /* 0x000fe40000004100 */
[----:B------:R-:W-:Y:S01]  /*ea90*/  FMUL.FTZ R44, R27, R43 ;  /* 0x0000002b1b2c7220 */ /* 0x000fe20000410000 */
[----:B------:R-:W-:-:S02]  /*eaa0*/  HADD2.F32 R28, -RZ, R28.H1_H1 ;  /* 0x3000001cff1c7230 */ /* 0x000fc40000004100 */
[C---:B------:R-:W-:Y:S01]  /*eab0*/  FFMA.FTZ R59, R20.reuse, R43, -R29 ;  /* 0x0000002b143b7223 */ /* 0x040fe2000001081d */
[----:B------:R-:W-:Y:S02]  /*eac0*/  HADD2.F32 R13, -RZ, R13.H1_H1 ;  /* 0x3000000dff0d7230 */ /* 0x000fe40000004100 */
[C---:B------:R-:W-:Y:S01]  /*ead0*/  FFMA.FTZ R40, R9.reuse, R15, -R40 ;  /* 0x0000000f09287223 */ /* 0x040fe20000010828 */
[----:B------:R-:W-:Y:S01]  /*eae0*/  FFMA.FTZ R29, R9, R25, R10 ;  /* 0x00000019091d7223 */ /* 0x000fe2000001000a */
[----:B------:R-:W-:Y:S02]  /*eaf0*/  HADD2.F32 R9, -RZ, R24.H1_H1 ;  /* 0x30000018ff097230 */ /* 0x000fe40000004100 */
[----:B------:R-:W-:Y:S01]  /*eb00*/  FFMA.FTZ R58, R20, R51, R44 ;  /* 0x00000033143a7223 */ /* 0x000fe2000001002c */
[----:B------:R-:W-:Y:S01]  /*eb10*/  HADD2.F32 R12, -RZ, R12.H1_H1 ;  /* 0x3000000cff0c7230 */ /* 0x000fe20000004100 */
[----:B------:R-:W-:Y:S01]  /*eb20*/  F2FP.F16.E4M3.UNPACK_B R11, R14 ;  /* 0x0000000eff0b723e */ /* 0x000fe200020006ff */
[----:B------:R-:W-:-:S02]  /*eb30*/  HADD2.F32 R15, -RZ, R45.H0_H0 ;  /* 0x2000002dff0f7230 */ /* 0x000fc40000004100 */
[C---:B------:R-:W-:Y:S01]  /*eb40*/  FMUL.FTZ R25, R28.reuse, R9 ;  /* 0x000000091c197220 */ /* 0x040fe20000410000 */
[-C--:B------:R-:W-:Y:S01]  /*eb50*/  FMUL.FTZ R28, R28, R13.reuse ;  /* 0x0000000d1c1c7220 */ /* 0x080fe20000410000 */
[----:B------:R-:W-:Y:S01]  /*eb60*/  HADD2.F32 R10, -RZ, R21.H0_H0 ;  /* 0x20000015ff0a7230 */ /* 0x000fe20000004100 */
[----:B------:R-:W-:Y:S01]  /*eb70*/  F2FP.F16.E4M3.UNPACK_B R14, R14.H1 ;  /* 0x0000000eff0e723e */ /* 0x000fe200030006ff */
[C---:B------:R-:W-:Y:S01]  /*eb80*/  FFMA.FTZ R31, R12.reuse, R13, -R25 ;  /* 0x0000000d0c1f7223 */ /* 0x040fe20000010819 */
[----:B------:R-:W-:Y:S01]  /*eb90*/  FFMA.FTZ R44, R12, R9, R28 ;  /* 0x000000090c2c7223 */ /* 0x000fe2000001001c */
[----:B------:R-:W-:Y:S02]  /*eba0*/  HADD2.F32 R12, -RZ, R38.H0_H0 ;  /* 0x20000026ff0c7230 */ /* 0x000fe40000004100 */
[----:B------:R-:W-:Y:S01]  /*ebb0*/  FMUL.FTZ R20, R10, R15 ;  /* 0x0000000f0a147220 */ /* 0x000fe20000410000 */
[----:B------:R-:W-:Y:S02]  /*ebc0*/  HADD2.F32 R9, -RZ, R8.H0_H0 ;  /* 0x20000008ff097230 */ /* 0x000fe40000004100 */
        /* <DEDUP_REMOVED lines=24> */
[----:B------:R-:W-:Y:S01]  /*ed50*/  FMUL.FTZ R10, R30, R13 ;  /* 0x0000000d1e0a7220 */ /* 0x000fe20000410000 */
[----:B------:R-:W-:Y:S02]  /*ed60*/  HADD2.F32 R14, -RZ, R14.H1_H1 ;  /* 0x3000000eff0e7230 */ /* 0x000fe40000004100 */
[----:B------:R-:W-:Y:S01]  /*ed70*/  FFMA.FTZ R38, R8, R12, -R39 ;  /* 0x0000000c08267223 */ /* 0x000fe20000010827 */
[----:B------:R-:W-:Y:S02]  /*ed80*/  HADD2.F32 R12, -RZ, R48.H0_H0 ;  /* 0x20000030ff0c7230 */ /* 0x000fe40000004100 */
[----:B------:R-:W-:Y:S01]  /*ed90*/  FMUL.FTZ R39, R30, R21 ;  /* 0x000000151e277220 */ /* 0x000fe20000410000 */
[----:B------:R-:W-:Y:S01]  /*eda0*/  FFMA.FTZ R30, R8, R15, R9 ;  /* 0x0000000f081e7223 */ /* 0x000fe20000010009 */
[C---:B------:R-:W-:Y:S01]  /*edb0*/  FFMA.FTZ R43, R14.reuse, R21, R10 ;  /* 0x000000150e2b7223 */ /* 0x040fe2000001000a */
[----:B------:R-:W-:Y:S02]  /*edc0*/  HADD2.F32 R10, -RZ, R42.H0_H0 ;  /* 0x2000002aff0a7230 */ /* 0x000fe40000004100 */
[----:B------:R-:W-:Y:S01]  /*edd0*/  FFMA.FTZ R41, R14, R13, -R39 ;  /* 0x0000000d0e297223 */ /* 0x000fe20000010827 */
[----:B------:R-:W-:-:S02]  /*ede0*/  HADD2.F32 R9, -RZ, R26.H0_H0 ;  /* 0x2000001aff097230 */ /* 0x000fc40000004100 */
[----:B------:R-:W-:Y:S01]  /*edf0*/  HADD2.F32 R42, -RZ, R42.H1_H1 ;  /* 0x3000002aff2a7230 */ /* 0x000fe20000004100 */
[----:B------:R-:W-:Y:S01]  /*ee00*/  F2FP.SATFINITE.E4M3.F32.PACK_AB_MERGE_C R30, R43, R30, RZ ;  /* 0x0000001e2b1e723e */ /* 0x000fe200048070ff */
[----:B------:R-:W-:Y:S02]  /*ee10*/  HADD2.F32 R48, -RZ, R48.H1_H1 ;  /* 0x30000030ff307230 */ /* 0x000fe40000004100 */
[C---:B------:R-:W-:Y:S01]  /*ee20*/  FMUL.FTZ R13, R9.reuse, R12 ;  /* 0x0000000c090d7220 */ /* 0x040fe20000410000 */
[----:B------:R-:W-:Y:S02]  /*ee30*/  HADD2.F32 R26, -RZ, R26.H1_H1 ;  /* 0x3000001aff1a7230 */ /* 0x000fe40000004100 */
[----:B------:R-:W-:Y:S01]  /*ee40*/  FMUL.FTZ R9, R9, R10 ;  /* 0x0000000a09097220 */ /* 0x000fe20000410000 */
[--C-:B------:R-:W-:Y:S01]  /*ee50*/  HADD2.F32 R8, -RZ, R11.reuse.H0_H0 ;  /* 0x2000000bff087230 */ /* 0x100fe20000004100 */
[----:B------:R-:W-:Y:S01]  /*ee60*/  F2FP.SATFINITE.E4M3.F32.PACK_AB_MERGE_C R38, R41, R38, RZ ;  /* 0x000000262926723e */ /* 0x000fe200048070ff */
        /* <DEDUP_REMOVED lines=19> */
[----:B------:R1:W-:Y:S01]  /*efa0*/  STS.128 [R0+0x18400], R8 ;  /* 0x0184000800007388 */ /* 0x0003e20000000c00 */
[----:B------:R-:W-:Y:S02]  /*efb0*/  F2FP.SATFINITE.E4M3.F32.PACK_AB_MERGE_C R12, R28, R25, R12 ;  /* 0x000000191c0c723e */ /* 0x000fe4000480700c */
[----:B------:R-:W-:-:S05]  /*efc0*/  F2FP.SATFINITE.E4M3.F32.PACK_AB_MERGE_C R14, R39, R14, R30 ;  /* 0x0000000e270e723e */ /* 0x000fca000480701e */
[----:B------:R1:W-:Y:S02]  /*efd0*/  STS.128 [R3+0x18400], R12 ;  /* 0x0184000c03007388 */ /* 0x0003e40000000c00 */
.L_x_7502:
[----:B------:R-:W-:Y:S05]  /*efe0*/  BSYNC B1 ;  /* 0x0000000000017941 */ /* 0x000fea0003800000 */
.L_x_7501:
[----:B------:R-:W-:Y:S05]  /*eff0*/  @P0 BRA `(.L_x_7493) ;  /* 0x0000000c00c80947 */ /* 0x000fea0003800000 */
[----:B------:R-:W2:Y:S01]  /*f000*/  LDL R51, [R1+0x24] ;  /* 0x0000240001337983 */ /* 0x000ea20000100800 */
[----:B01---5:R-:W-:Y:S01]  /*f010*/  SHF.R.U32.HI R3, RZ, 0x8, R32 ;  /* 0x00000008ff037819 */ /* 0x023fe20000011620 */
[----:B------:R-:W-:Y:S01]  /*f020*/  IMAD.IADD R12, R22, 0x1, R37 ;  /* 0x00000001160c7824 */ /* 0x000fe200078e0225 */
[----:B------:R-:W-:Y:S02]  /*f030*/  LOP3.LUT R0, R32, 0xff, RZ, 0xc0, !PT ;  /* 0x000000ff20007812 */ /* 0x000fe400078ec0ff */
[----:B------:R-:W-:Y:S02]  /*f040*/  LOP3.LUT R3, R3, 0xff, RZ, 0xc0, !PT ;  /* 0x000000ff03037812 */ /* 0x000fe400078ec0ff */
[----:B------:R-:W-:Y:S02]  /*f050*/  SHF.R.U32.HI R9, RZ, 0x8, R33 ;  /* 0x00000008ff097819 */ /* 0x000fe40000011621 */
[----:B------:R-:W-:Y:S02]  /*f060*/  PRMT R21, R3, 0x7604, R0 ;  /* 0x0000760403157816 */ /* 0x000fe40000000000 */
[----:B------:R-:W-:-:S02]  /*f070*/  SHF.R.U32.HI R3, RZ, 0x8, R34 ;  /* 0x00000008ff037819 */ /* 0x000fc40000011622 */
[----:B------:R-:W-:Y:S02]  /*f080*/  LOP3.LUT R0, R34, 0xff, RZ, 0xc0, !PT ;  /* 0x000000ff22007812 */ /* 0x000fe400078ec0ff */
[----:B------:R-:W-:Y:S02]  /*f090*/  LOP3.LUT R3, R3, 0xff, RZ, 0xc0, !PT ;  /* 0x000000ff03037812 */ /* 0x000fe400078ec0ff */
[----:B------:R-:W-:Y:S02]  /*f0a0*/  SHF.R.U32.HI R13, RZ, 0x3, R225 ;  /* 0x00000003ff0d7819 */ /* 0x000fe400000116e1 */
[----:B------:R-:W-:Y:S02]  /*f0b0*/  PRMT R25, R3, 0x7604, R0 ;  /* 0x0000760403197816 */ /* 0x000fe40000000000 */
[----:B------:R-:W-:Y:S02]  /*f0c0*/  LOP3.LUT R0, R225, 0x70, R12, 0xf8, !PT ;  /* 0x00000070e1007812 */ /* 0x000fe400078ef80c */
[----:B------:R-:W-:-:S02]  /*f0d0*/  LOP3.LUT R8, R33, 0xff, RZ, 0xc0, !PT ;  /* 0x000000ff21087812 */ /* 0x000fc400078ec0ff */
[----:B------:R-:W-:Y:S02]  /*f0e0*/  LOP3.LUT R9, R9, 0xff, RZ, 0xc0, !PT ;  /* 0x000000ff09097812 */ /* 0x000fe400078ec0ff */
[----:B------:R-:W-:Y:S02]  /*f0f0*/  LOP3.LUT R3, R0, R13, RZ, 0x3c, !PT ;  /* 0x0000000d00037212 */ /* 0x000fe400078e3cff */
[----:B------:R-:W-:Y:S02]  /*f100*/  PRMT R20, R9, 0x7604, R8 ;  /* 0x0000760409147816 */ /* 0x000fe40000000008 */
[----:B------:R-:W-:Y:S02]  /*f110*/  SHF.R.U32.HI R9, RZ, 0x8, R35 ;  /* 0x00000008ff097819 */ /* 0x000fe40000011623 */
[----:B------:R-:W-:Y:S02]  /*f120*/  SHF.R.U32.HI R11, RZ, 0x8, R4 ;  /* 0x00000008ff0b7819 */ /* 0x000fe40000011604 */
[----:B------:R-:W-:-:S02]  /*f130*/  SHF.R.U32.HI R12, RZ, 0x8, R5 ;  /* 0x00000008ff0c7819 */ /* 0x000fc40000011605 */
[----:B------:R-:W-:Y:S02]  /*f140*/  IADD3 R0, R18, R3, R234 ;  /* 0x0000000312007210 */ /* 0x000fe40007ffe0ea */
        /* <DEDUP_REMOVED lines=12> */
[----:B------:R-:W-:Y:S02]  /*f210*/  PRMT R26, R3, 0x7604, R26 ;  /* 0x00007604031a7816 */ /* 0x000fe4000000001a */
[----:B------:R-:W-:Y:S02]  /*f220*/  SHF.R.U32.HI R3, RZ, 0x10, R33 ;  /* 0x00000010ff037819 */ /* 0x000fe40000011621 */
[----:B------:R-:W-:Y:S02]  /*f230*/  SHF.R.U32.HI R37, RZ, 0x10, R5 ;  /* 0x00000010ff257819 */ /* 0x000fe40000011605 */
[----:B------:R-:W-:Y:S01]  /*f240*/  PRMT R39, R28, 0x7604, R27 ;  /* 0x000076041c277816 */ /* 0x000fe2000000001b */
[----:B------:R-:W-:Y:S01]  /*f250*/  IMAD.U32 R3, R3, 0x10000, RZ ;  /* 0x0001000003037824 */ /* 0x000fe200078e00ff */
[----:B------:R-:W-:Y:S01]  /*f260*/  SHF.R.U32.HI R27, RZ, 0x10, R35 ;  /* 0x00000010ff1b7819 */ /* 0x000fe20000011623 */
[----:B------:R-:W-:Y:S01]  /*f270*/  IMAD.U32 R37, R37, 0x10000, RZ ;  /* 0x0001000025257824 */ /* 0x000fe200078e00ff */
[----:B------:R-:W-:-:S02]  /*f280*/  SHF.R.U32.HI R30, RZ, 0x8, R7 ;  /* 0x00000008ff1e7819 */ /* 0x000fc40000011607 */
[----:B------:R-:W-:Y:S01]  /*f290*/  LOP3.LUT R29, R7, 0xff, RZ, 0xc0, !PT ;  /* 0x000000ff071d7812 */ /* 0x000fe200078ec0ff */
[----:B------:R-:W-:Y:S01]  /*f2a0*/  IMAD.U32 R27, R27, 0x10000, RZ ;  /* 0x000100001b1b7824 */ /* 0x000fe200078e00ff */
[----:B------:R-:W-:Y:S02]  /*f2b0*/  LOP3.LUT R30, R30, 0xff, RZ, 0xc0, !PT ;  /* 0x000000ff1e1e7812 */ /* 0x000fe400078ec0ff */
[----:B------:R-:W-:Y:S02]  /*f2c0*/  LOP3.LUT R21, R21, 0xff0000, R32, 0xf8, !PT ;  /* 0x00ff000015157812 */ /* 0x000fe400078ef820 */
[----:B------:R-:W-:Y:S02]  /*f2d0*/  SHF.R.U32.HI R41, RZ, 0x10, R7 ;  /* 0x00000010ff297819 */ /* 0x000fe40000011607 */
[----:B------:R-:W-:Y:S02]  /*f2e0*/  LOP3.LUT R3, R20, 0xff0000, R3, 0xf8, !PT ;  /* 0x00ff000014037812 */ /* 0x000fe400078ef803 */
[----:B------:R-:W-:Y:S01]  /*f2f0*/  LOP3.LUT R37, R26, 0xff0000, R37, 0xf8, !PT ;  /* 0x00ff00001a257812 */ /* 0x000fe200078ef825 */
        /* <DEDUP_REMOVED lines=11> */
[----:B------:R-:W-:Y:S01]  /*f3b0*/  LOP3.LUT R41, R30, 0xff0000, R41, 0xf8, !PT ;  /* 0x00ff00001e297812 */ /* 0x000fe200078ef829 */
[--C-:B------:R-:W-:Y:S01]  /*f3c0*/  HADD2.F32 R24, -RZ, R20.reuse.H0_H0 ;  /* 0x20000014ff187230 */ /* 0x100fe20000004100 */
[----:B------:R-:W-:Y:S01]  /*f3d0*/  LOP3.LUT R30, R25, 0xff000000, R34, 0xf8, !PT ;  /* 0xff000000191e7812 */ /* 0x000fe200078ef822 */
[----:B------:R-:W-:Y:S01]  /*f3e0*/  HADD2.F32 R20, -RZ, R20.H1_H1 ;  /* 0x30000014ff147230 */ /* 0x000fe20000004100 */
[----:B------:R-:W-:-:S02]  /*f3f0*/  LOP3.LUT R31, R31, 0xff000000, R4, 0xf8, !PT ;  /* 0xff0000001f1f7812 */ /* 0x000fc400078ef804 */
[----:B------:R-:W-:Y:S01]  /*f400*/  LOP3.LUT R34, R29, 0xff000000, R35, 0xf8, !PT ;  /* 0xff0000001d227812 */ /* 0x000fe200078ef823 */
[--C-:B------:R-:W-:Y:S01]  /*f410*/  HADD2.F32 R35, -RZ, R33.reuse.H0_H0 ;  /* 0x20000021ff237230 */ /* 0x100fe20000004100 */
[----:B------:R-:W-:Y:S01]  /*f420*/  F2FP.F16.E4M3.UNPACK_B R21, R13.H1 ;  /* 0x0000000dff15723e */ /* 0x000fe200030006ff */
[----:B------:R-:W-:Y:S01]  /*f430*/  HADD2.F32 R29, -RZ, R28.H0_H0 ;  /* 0x2000001cff1d7230 */ /* 0x000fe20000004100 */
[----:B------:R-:W-:Y:S01]  /*f440*/  F2FP.F16.E4M3.UNPACK_B R37, R37.H1 ;  /* 0x00000025ff25723e */ /* 0x000fe200030006ff */
[----:B------:R-:W-:Y:S02]  /*f450*/  HADD2.F32 R33, -RZ, R33.H1_H1 ;  /* 0x30000021ff217230 */ /* 0x000fe40000004100 */
[C---:B------:R-:W-:Y:S01]  /*f460*/  FMUL.FTZ R38, R24.reuse, R35 ;  /* 0x0000002318267220 */ /* 0x040fe20000410000 */
[----:B------:R-:W-:Y:S01]  /*f470*/  F2FP.F16.E4M3.UNPACK_B R32, R32.H1 ;  /* 0x00000020ff20723e */ /* 0x000fe200030006ff */
[----:B------:R-:W-:Y:S01]  /*f480*/  FMUL.FTZ R40, R24, R29 ;  /* 0x0000001d18287220 */ /* 0x000fe20000410000 */
[----:B------:R-:W-:Y:S01]  /*f490*/  F2FP.F16.E4M3.UNPACK_B R25, R15 ;  /* 0x0000000fff19723e */ /* 0x000fe200020006ff */
[----:B------:R-:W-:Y:S01]  /*f4a0*/  FMUL.FTZ R43, R20, R33 ;  /* 0x00000021142b7220 */ /* 0x000fe20000410000 */
[----:B------:R-:W-:-:S02]  /*f4b0*/  F2FP.F16.E4M3.UNPACK_B R26, R15.H1 ;  /* 0x0000000fff1a723e */ /* 0x000fc400030006ff */
[-C--:B------:R-:W-:Y:S02]  /*f4c0*/  F2FP.F16.E4M3.UNPACK_B R15, R14.reuse ;  /* 0x0000000eff0f723e */ /* 0x080fe400020006ff */
[----:B------:R-:W-:Y:S01]  /*f4d0*/  F2FP.F16.E4M3.UNPACK_B R24, R14.H1 ;  /* 0x0000000eff18723e */ /* 0x000fe200030006ff */
[--C-:B------:R-:W-:Y:S01]  /*f4e0*/  HADD2.F32 R14, -RZ, R21.reuse.H0_H0 ;  /* 0x20000015ff0e7230 */ /* 0x100fe20000004100 */
[----:B------:R-:W-:Y:S01]  /*f4f0*/  LOP3.LUT R41, R41, 0xff000000, R7, 0xf8, !PT ;  /* 0xff00000029297812 */ /* 0x000fe200078ef807 */
[----:B------:R-:W-:Y:S01]  /*f500*/  HADD2.F32 R21, -RZ, R21.H1_H1 ;  /* 0x30000015ff157230 */ /* 0x000fe20000004100 */
[-C--:B------:R-:W-:Y:S02]  /*f510*/  F2FP.F16.E4M3.UNPACK_B R13, R12.reuse ;  /* 0x0000000cff0d723e */ /* 0x080fe400020006ff */
[----:B------:R-:W-:Y:S02]  /*f520*/  F2FP.F16.E4M3.UNPACK_B R12, R12.H1 ;  /* 0x0000000cff0c723e */ /* 0x000fe400030006ff */
[----:B------:R-:W-:-:S04]  /*f530*/  LOP3.LUT R39, R39, 0xff0000, R6, 0xf8, !PT ;  /* 0x00ff000027277812 */ /* 0x000fc800078ef806 */
[----:B------:R-:W-:Y:S01]  /*f540*/  LOP3.LUT R39, R39, 0xff000000, R6, 0xf8, !PT ;  /* 0xff00000027277812 */ /* 0x000fe200078ef806 */
[----:B--2---:R-:W0:Y:S02]  /*f550*/  LDS.128 R8, [R51+0x18400] ;  /* 0x0184000033087984 */ /* 0x004e240000000c00 */
[-C--:B0-----:R-:W-:Y:S02]  /*f560*/  F2FP.F16.E4M3.UNPACK_B R4, R9.reuse ;  /* 0x00000009ff04723e */ /* 0x081fe400020006ff */
[----:B------:R-:W-:Y:S02]  /*f570*/  F2FP.F16.E4M3.UNPACK_B R9, R9.H1 ;  /* 0x00000009ff09723e */ /* 0x000fe400030006ff */
[-C--:B------:R-:W-:Y:S01]  /*f580*/  F2FP.F16.E4M3.UNPACK_B R7, R11.reuse ;  /* 0x0000000bff07723e */ /* 0x080fe200020006ff */
[--C-:B------:R-:W-:Y:S01]  /*f590*/  HADD2.F32 R5, -RZ, R4.reuse.H0_H0 ;  /* 0x20000004ff057230 */ /* 0x100fe20000004100 */
[----:B------:R-:W-:Y:S01]  /*f5a0*/  F2FP.F16.E4M3.UNPACK_B R11, R11.H1 ;  /* 0x0000000bff0b723e */ /* 0x000fe200030006ff */
[----:B------:R-:W-:Y:S01]  /*f5b0*/  HADD2.F32 R4, -RZ, R4.H1_H1 ;  /* 0x30000004ff047230 */ /* 0x000fe20000004100 */
[----:B------:R-:W-:-:S02]  /*f5c0*/  F2FP.F16.E4M3.UNPACK_B R3, R8 ;  /* 0x00000008ff03723e */ /* 0x000fc400020006ff */
[C---:B------:R-:W-:Y:S01]  /*f5d0*/  FFMA.FTZ R38, R5.reuse, R29, -R38 ;  /* 0x0000001d05267223 */ /* 0x040fe20000010826 */
[----:B------:R-:W-:Y:S01]  /*f5e0*/  FFMA.FTZ R40, R5, R35, R40 ;  /* 0x0000002305287223 */ /* 0x000fe20000010028 */
[----:B------:R-:W-:Y:S01]  /*f5f0*/  HADD2.F32 R29, -RZ, R28.H1_H1 ;  /* 0x3000001cff1d7230 */ /* 0x000fe20000004100 */
[----:B------:R-:W-:Y:S01]  /*f600*/  F2FP.F16.E4M3.UNPACK_B R8, R8.H1 ;  /* 0x00000008ff08723e */ /* 0x000fe200030006ff */
[----:B------:R-:W-:Y:S01]  /*f610*/  HADD2.F32 R35, -RZ, R37.H0_H0 ;  /* 0x20000025ff237230 */ /* 0x000fe20000004100 */
[----:B------:R-:W-:Y:S01]  /*f620*/  F2FP.F16.E4M3.UNPACK_B R6, R10 ;  /* 0x0000000aff06723e */ /* 0x000fe200020006ff */
[----:B------:R-:W-:Y:S02]  /*f630*/  HADD2.F32 R28, -RZ, R32.H0_H0 ;  /* 0x20000020ff1c7230 */ /* 0x000fe40000004100 */
[----:B------:R-:W-:Y:S01]  /*f640*/  FMUL.FTZ R20, R20, R29 ;  /* 0x0000001d14147220 */ /* 0x000fe20000410000 */
[----:B------:R-:W-:Y:S02]  /*f650*/  HADD2.F32 R5, -RZ, R9.H0_H0 ;  /* 0x20000009ff057230 */ /* 0x000fe40000004100 */
[----:B------:R-:W-:Y:S01]  /*f660*/  FMUL.FTZ R42, R14, R35 ;  /* 0x000000230e2a7220 */ /* 0x000fe20000410000 */
[----:B------:R-:W-:Y:S01]  /*f670*/  FFMA.FTZ R43, R4, R29, -R43 ;  /* 0x0000001d042b7223 */ /* 0x000fe2000001082b */
[-C--:B------:R-:W-:Y:S01]  /*f680*/  FMUL.FTZ R14, R14, R28.reuse ;  /* 0x0000001c0e0e7220 */ /* 0x080fe20000410000 */
[----:B------:R-:W-:Y:S01]  /*f690*/  F2FP.F16.E4M3.UNPACK_B R29, R41 ;  /* 0x00000029ff1d723e */ /* 0x000fe200020006ff */
[----:B------:R-:W-:Y:S01]  /*f6a0*/  FFMA.FTZ R45, R4, R33, R20 ;  /* 0x00000021042d7223 */ /* 0x000fe20000010014 */
[C---:B------:R-:W-:Y:S01]  /*f6b0*/  FFMA.FTZ R42, R5.reuse, R28, -R42 ;  /* 0x0000001c052a7223 */ /* 0x040fe2000001082a */
[----:B------:R-:W-:Y:S01]  /*f6c0*/  FFMA.FTZ R35, R5, R35, R14 ;  /* 0x0000002305237223 */ /* 0x000fe2000001000e */
[-C--:B------:R-:W-:Y:S01]  /*f6d0*/  F2FP.F16.E4M3.UNPACK_B R14, R34.reuse ;  /* 0x00000022ff0e723e */ /* 0x080fe200020006ff */
[----:B------:R-:W-:Y:S01]  /*f6e0*/  HADD2.F32 R33, -RZ, R29.H0_H0 ;  /* 0x2000001dff217230 */ /* 0x000fe20000004100 */
[----:B------:R-:W-:Y:S01]  /*f6f0*/  F2FP.F16.E4M3.UNPACK_B R41, R41.H1 ;  /* 0x00000029ff29723e */ /* 0x000fe200030006ff */
[----:B------:R-:W-:Y:S01]  /*f700*/  HADD2.F32 R5, -RZ, R25.H0_H0 ;  /* 0x20000019ff057230 */ /* 0x000fe20000004100 */
[----:B------:R-:W-:Y:S01]  /*f710*/  F2FP.F16.E4M3.UNPACK_B R34, R34.H1 ;  /* 0x00000022ff22723e */ /* 0x000fe200030006ff */
[----:B------:R-:W-:Y:S01]  /*f720*/  HADD2.F32 R28, -RZ, R37.H1_H1 ;  /* 0x30000025ff1c7230 */ /* 0x000fe20000004100 */
[----:B------:R-:W-:Y:S01]  /*f730*/  F2FP.F16.E4M3.UNPACK_B R10, R10.H1 ;  /* 0x0000000aff0a723e */ /* 0x000fe200030006ff */
        /* <DEDUP_REMOVED lines=8> */
[----:B------:R-:W-:-:S02]  /*f7c0*/  HADD2.F32 R20, -RZ, R29.H1_H1 ;  /* 0x3000001dff147230 */ /* 0x000fc40000004100 */
[-C--:B------:R-:W-:Y:S01]  /*f7d0*/  FMUL.FTZ R21, R21, R32.reuse ;  /* 0x0000002015157220 */ /* 0x080fe20000410000 */
[----:B------:R-:W-:Y:S02]  /*f7e0*/  HADD2.F32 R25, -RZ, R25.H1_H1 ;  /* 0x30000019ff197230 */ /* 0x000fe40000004100 */
[C---:B------:R-:W-:Y:S01]  /*f7f0*/  FFMA.FTZ R37, R9.reuse, R32, -R44 ;  /* 0x0000002009257223 */ /* 0x040fe2000001082c */
[----:B------:R-:W-:Y:S02]  /*f800*/  HADD2.F32 R14, -RZ, R14.H1_H1 ;  /* 0x3000000eff0e7230 */ /* 0x000fe40000004100 */
[----:B------:R-:W-:Y:S01]  /*f810*/  FFMA.FTZ R44, R9, R28, R21 ;  /* 0x0000001c092c7223 */ /* 0x000fe20000010015 */
[----:B------:R-:W-:Y:S02]  /*f820*/  HADD2.F32 R7, -RZ, R7.H1_H1 ;  /* 0x30000007ff077230 */ /* 0x000fe40000004100 */
[----:B------:R-:W-:Y:S01]  /*f830*/  FMUL.FTZ R28, R25, R20 ;  /* 0x00000014191c7220 */ /* 0x000fe20000410000 */
[----:B------:R-:W-:-:S02]  /*f840*/  HADD2.F32 R21, -RZ, R41.H0_H0 ;  /* 0x20000029ff157230 */ /* 0x000fc40000004100 */
[-C--:B------:R-:W-:Y:S01]  /*f850*/  FMUL.FTZ R25, R25, R14.reuse ;  /* 0x0000000e19197220 */ /* 0x080fe20000410000 */
[----:B------:R-:W-:Y:S02]  /*f860*/  HADD2.F32 R5, -RZ, R26.H0_H0 ;  /* 0x2000001aff057230 */ /* 0x000fe40000004100 */
[----:B------:R-:W-:Y:S01]  /*f870*/  FFMA.FTZ R46, R4, R33, R46 ;  /* 0x00000021042e7223 */ /* 0x000fe2000001002e */
[----:B------:R-:W-:Y:S02]  /*f880*/  HADD2.F32 R9, -RZ, R34.H0_H0 ;  /* 0x20000022ff097230 */ /* 0x000fe40000004100 */
[C---:B------:R-:W-:Y:S01]  /*f890*/  FFMA.FTZ R48, R7.reuse, R14, -R28 ;  /* 0x0000000e07307223 */ /* 0x040fe2000001081c */
[----:B------:R-:W-:Y:S02]  /*f8a0*/  HADD2.F32 R41, -RZ, R41.H1_H1 ;  /* 0x30000029ff297230 */ /* 0x000fe40000004100 */
[----:B------:R-:W-:Y:S01]  /*f8b0*/  FFMA.FTZ R33, R7, R20, R25 ;  /* 0x0000001407217223 */ /* 0x000fe20000010019 */
[----:B------:R-:W-:Y:S01]  /*f8c0*/  HADD2.F32 R26, -RZ, R26.H1_H1 ;  /* 0x3000001aff1a7230 */ /* 0x000fe20000004100 */
[----:B------:R-:W-:Y:S01]  /*f8d0*/  F2FP.F16.E4M3.UNPACK_B R14, R31.H1 ;  /* 0x0000001fff0e723e */ /* 0x000fe200030006ff */
[----:B------:R-:W-:-:S02]  /*f8e0*/  HADD2.F32 R4, -RZ, R11.H0_H0 ;  /* 0x2000000bff047230 */ /* 0x000fc40000004100 */
[C---:B------:R-:W-:Y:S01]  /*f8f0*/  FMUL.FTZ R29, R5.reuse, R21 ;  /* 0x00000015051d7220 */ /* 0x040fe20000410000 */
[----:B------:R-:W-:Y:S01]  /*f900*/  HADD2.F32 R34, -RZ, R34.H1_H1 ;  /* 0x30000022ff227230 */ /* 0x000fe20000004100 */
[----:B------:R-:W-:Y:S01]  /*f910*/  F2FP.F16.E4M3.UNPACK_B R7, R27.H1 ;  /* 0x0000001bff07723e */ /* 0x000fe200030006ff */
[----:B------:R-:W-:Y:S01]  /*f920*/  FMUL.FTZ R32, R5, R9 ;  /* 0x0000000905207220 */ /* 0x000fe20000410000 */
[----:B------:R-:W-:Y:S02]  /*f930*/  HADD2.F32 R11, -RZ, R11.H1_H1 ;  /* 0x3000000bff0b7230 */ /* 0x000fe40000004100 */
[----:B------:R-:W-:Y:S01]  /*f940*/  FMUL.FTZ R28, R26, R41 ;  /* 0x000000291a1c7220 */ /* 0x000fe20000410000 */
[----:B------:R-:W-:Y:S01]  /*f950*/  FFMA.FTZ R49, R4, R9, -R29 ;  /* 0x0000000904317223 */ /* 0x000fe2000001081d */
[----:B------:R-:W-:Y:S02]  /*f960*/  HADD2.F32 R20, -RZ, R14.H0_H0 ;  /* 0x2000000eff147230 */ /* 0x000fe40000004100 */
[----:B------:R-:W-:Y:S01]  /*f970*/  FMUL.FTZ R26, R26, R34 ;  /* 0x000000221a1a7220 */ /* 0x000fe20000410000 */
[----:B------:R-:W-:-:S02]  /*f980*/  HADD2.F32 R5, -RZ, R12.H0_H0 ;  /* 0x2000000cff057230 */ /* 0x000fc40000004100 */
[----:B------:R-:W-:Y:S01]  /*f990*/  FFMA.FTZ R50, R4, R21, R32 ;  /* 0x0000001504327223 */ /* 0x000fe20000010020 */
[--C-:B------:R-:W-:Y:S02]  /*f9a0*/  HADD2.F32 R9, -RZ, R7.reuse.H0_H0 ;  /* 0x20000007ff097230 */ /* 0x100fe40000004100 */
[C---:B------:R-:W-:Y:S01]  /*f9b0*/  FFMA.FTZ R34, R11.reuse, R34, -R28 ;  /* 0x000000220b227223 */ /* 0x040fe2000001081c */
[----:B------:R-:W-:Y:S02]  /*f9c0*/  HADD2.F32 R4, -RZ, R8.H0_H0 ;  /* 0x20000008ff047230 */ /* 0x000fe40000004100 */
[----:B------:R-:W-:Y:S01]  /*f9d0*/  FFMA.FTZ R41, R11, R41, R26 ;  /* 0x000000290b297223 */ /* 0x000fe2000001001a */
[C---:B------:R-:W-:Y:S01]  /*f9e0*/  FMUL.FTZ R21, R5.reuse, R20 ;  /* 0x0000001405157220 */ /* 0x040fe20000410000 */
[----:B------:R-:W-:Y:S02]  /*f9f0*/  HADD2.F32 R11, -RZ, R14.H1_H1 ;  /* 0x3000000eff0b7230 */ /* 0x000fe40000004100 */
[----:B------:R-:W-:Y:S01]  /*fa00*/  FMUL.FTZ R5, R5, R9 ;  /* 0x0000000905057220 */ /* 0x000fe20000410000 */
[----:B------:R-:W-:Y:S01]  /*fa10*/  HADD2.F32 R12, -RZ, R12.H1_H1 ;  /* 0x3000000cff0c7230 */ /* 0x000fe20000004100 */
[----:B------:R-:W-:Y:S01]  /*fa20*/  F2FP.F16.E4M3.UNPACK_B R31, R31 ;  /* 0x0000001fff1f723e */ /* 0x000fe200020006ff */
[----:B------:R-:W-:-:S02]  /*fa30*/  HADD2.F32 R7, -RZ, R7.H1_H1 ;  /* 0x30000007ff077230 */ /* 0x000fc40000004100 */
[C---:B------:R-:W-:Y:S01]  /*fa40*/  FFMA.FTZ R25, R4.reuse, R9, -R21 ;  /* 0x0000000904197223 */ /* 0x040fe20000010815 */
[----:B------:R-:W-:Y:S02]  /*fa50*/  HADD2.F32 R8, -RZ, R8.H1_H1 ;  /* 0x30000008ff087230 */ /* 0x000fe40000004100 */
[----:B------:R-:W-:Y:S01]  /*fa60*/  FFMA.FTZ R28, R4, R20, R5 ;  /* 0x00000014041c7223 */ /* 0x000fe20000010005 */
[----:B------:R-:W-:Y:S01]  /*fa70*/  F2FP.F16.E4M3.UNPACK_B R27, R27 ;  /* 0x0000001bff1b723e */ /* 0x000fe200020006ff */
[C---:B------:R-:W-:Y:S01]  /*fa80*/  FMUL.FTZ R21, R12.reuse, R11 ;  /* 0x0000000b0c157220 */ /* 0x040fe20000410000 */
[-C--:B------:R-:W-:Y:S01]  /*fa90*/  FMUL.FTZ R12, R12, R7.reuse ;  /* 0x000000070c0c7220 */ /* 0x080fe20000410000 */
[----:B------:R-:W-:Y:S01]  /*faa0*/  HADD2.F32 R9, -RZ, R31.H0_H0 ;  /* 0x2000001fff097230 */ /* 0x000fe20000004100 */
[----:B------:R-:W-:Y:S01]  /*fab0*/  F2FP.SATFINITE.E4M3.F32.PACK_AB_MERGE_C R41, R41, R50, RZ ;  /* 0x000000322929723e */ /* 0x000fe200048070ff */
        /* <DEDUP_REMOVED lines=13> */
[C---:B------:R-:W-:Y:S01]  /*fb90*/  FMUL.FTZ R26, R13.reuse, R12 ;  /* 0x0000000c0d1a7220 */ /* 0x040fe20000410000 */
[----:B------:R-:W-:Y:S01]  /*fba0*/  FFMA.FTZ R20, R4, R9, R5 ;  /* 0x0000000904147223 */ /* 0x000fe20000010005 */
[----:B------:R-:W-:Y:S01]  /*fbb0*/  FMUL.FTZ R7, R13, R8 ;  /* 0x000000080d077220 */ /* 0x000fe20000410000 */
[----:B------:R-:W-:Y:S01]  /*fbc0*/  F2FP.F16.E4M3.UNPACK_B R5, R30.H1 ;  /* 0x0000001eff05723e */ /* 0x000fe200030006ff */
[C---:B------:R-:W-:Y:S01]  /*fbd0*/  FFMA.FTZ R13, R3.reuse, R8, -R26 ;  /* 0x00000008030d7223 */ /* 0x040fe2000001081a */
[----:B------:R-:W-:Y:S02]  /*fbe0*/  HADD2.F32 R8, -RZ, R11.H0_H0 ;  /* 0x2000000bff087230 */ /* 0x000fe40000004100 */
[----:B------:R-:W-:Y:S01]  /*fbf0*/  FFMA.FTZ R21, R3, R12, R7 ;  /* 0x0000000c03157223 */ /* 0x000fe20000010007 */
[----:B------:R-:W-:Y:S01]  /*fc00*/  HADD2.F32 R4, -RZ, R24.H0_H0 ;  /* 0x20000018ff047230 */ /* 0x000fe20000004100 */
[----:B------:R-:W-:Y:S01]  /*fc10*/  F2FP.F16.E4M3.UNPACK_B R30, R30 ;  /* 0x0000001eff1e723e */ /* 0x000fe200020006ff */
[----:B------:R-:W-:Y:S01]  /*fc20*/  HADD2.F32 R7, -RZ, R5.H0_H0 ;  /* 0x20000005ff077230 */ /* 0x000fe20000004100 */
[----:B------:R-:W-:Y:S01]  /*fc30*/  F2FP.F16.E4M3.UNPACK_B R39, R39 ;  /* 0x00000027ff27723e */ /* 0x000fe200020006ff */
[----:B------:R-:W-:-:S02]  /*fc40*/  HADD2.F32 R3, -RZ, R10.H0_H0 ;  /* 0x2000000aff037230 */ /* 0x000fc40000004100 */
[CC--:B------:R-:W-:Y:S01]  /*fc50*/  FMUL.FTZ R12, R4.reuse, R8.reuse ;  /* 0x00000008040c7220 */ /* 0x0c0fe20000410000 */
[----:B------:R-:W-:Y:S02]  /*fc60*/  HADD2.F32 R11, -RZ, R11.H1_H1 ;  /* 0x3000000bff0b7230 */ /* 0x000fe40000004100 */
[-C--:B------:R-:W-:Y:S01]  /*fc70*/  FMUL.FTZ R4, R4, R7.reuse ;  /* 0x0000000704047220 */ /* 0x080fe20000410000 */
[----:B------:R-:W-:Y:S02]  /*fc80*/  HADD2.F32 R24, -RZ, R24.H1_H1 ;  /* 0x30000018ff187230 */ /* 0x000fe40000004100 */
[C---:B------:R-:W-:Y:S01]  /*fc90*/  FFMA.FTZ R26, R3.reuse, R7, -R12 ;  /* 0x00000007031a7223 */ /* 0x040fe2000001080c */
[----:B------:R-:W-:Y:S02]  /*fca0*/  HADD2.F32 R5, -RZ, R5.H1_H1 ;  /* 0x30000005ff057230 */ /* 0x000fe40000004100 */
[----:B------:R-:W-:Y:S02]  /*fcb0*/  HADD2.F32 R10, -RZ, R10.H1_H1 ;  /* 0x3000000aff0a7230 */ /* 0x000fe40000004100 */
[C---:B------:R-:W-:Y:S01]  /*fcc0*/  FMUL.FTZ R7, R24.reuse, R11 ;  /* 0x0000000b18077220 */ /* 0x040fe20000410000 */
[----:B------:R-:W-:Y:S01]  /*fcd0*/  FMUL.FTZ R12, R24, R5 ;  /* 0x00000005180c7220 */ /* 0x000fe20000410000 */
[----:B------:R-:W-:-:S02]  /*fce0*/  FFMA.FTZ R24, R3, R8, R4 ;  /* 0x0000000803187223 */ /* 0x000fc40000010004 */
[C---:B------:R-:W-:Y:S01]  /*fcf0*/  FFMA.FTZ R27, R10.reuse, R5, -R7 ;  /* 0x000000050a1b7223 */ /* 0x040fe20000010807 */
[--C-:B------:R-:W-:Y:S02]  /*fd00*/  HADD2.F32 R5, -RZ, R30.reuse.H0_H0 ;  /* 0x2000001eff057230 */ /* 0x100fe40000004100 */
[----:B------:R-:W-:Y:S01]  /*fd10*/  FFMA.FTZ R11, R10, R11, R12 ;  /* 0x0000000b0a0b7223 */ /* 0x000fe2000001000c */
[----:B------:R-:W-:Y:S02]  /*fd20*/  HADD2.F32 R7, -RZ, R39.H0_H0 ;  /* 0x20000027ff077230 */ /* 0x000fe40000004100 */
[----:B------:R-:W-:Y:S02]  /*fd30*/  HADD2.F32 R4, -RZ, R15.H0_H0 ;  /* 0x2000000fff047230 */ /* 0x000fe40000004100 */
        /* <DEDUP_REMOVED lines=30> */
.L_x_7493:
[----:B------:R-:W-:Y:S05]  /*ff20*/  BSYNC B0 ;  /* 0x0000000000007941 */ /* 0x000fea0003800000 */
.L_x_7479:
[----:B------:R-:W-:Y:S01]  /*ff30*/  @!PT LDS RZ, [RZ] ;  /* 0x00000000fffff984 */ /* 0x000fe20000000800 */
[----:B------:R-:W-:Y:S01]  /*ff40*/  @!PT LDS RZ, [RZ] ;  /* 0x00000000fffff984 */ /* 0x000fe20000000800 */
[----:B------:R-:W-:Y:S01]  /*ff50*/  @!PT LDS RZ, [RZ] ;  /* 0x00000000fffff984 */ /* 0x000fe20000000800 */
[----:B------:R-:W-:Y:S01]  /*ff60*/  @!PT LDS RZ, [RZ] ;  /* 0x00000000fffff984 */ /* 0x000fe20000000800 */
[----:B------:R3:W-:Y:S06]  /*ff70*/  MEMBAR.ALL.CTA ;  /* 0x0000000000007992 */ /* 0x0007ec0000008000 */
[----:B---3--:R-:W3:Y:S01]  /*ff80*/  FENCE.VIEW.ASYNC.S ;  /* 0x00000000000073c6 */ /* 0x008ee20000000000 */
[----:B------:R-:W-:Y:S05]  /*ff90*/  WARPSYNC.ALL ;  /* 0x0000000000007948 */ /* 0x000fea0003800000 */
[----:B---3--:R-:W-:Y:S06]  /*ffa0*/  BAR.SYNC.DEFER_BLOCKING 0xd, 0x100 ;  /* 0x0344000000007b1d */ /* 0x008fec0000010000 */
.L_x_7476:
[----:B-12---:R-:W-:Y:S01]  /*ffb0*/  IMAD.U32 R0, RZ, RZ, UR41 ;  /* 0x00000029ff007e24 */ /* 0x006fe2000f8e00ff */
[----:B------:R-:W-:-:S04]  /*ffc0*/  LOP3.LUT R17, R17, 0xfffff7ff, RZ, 0xc0, !PT ;  /* 0xfffff7ff11117812 */ /* 0x000fc800078ec0ff */
[----:B------:R-:W-:-:S13]  /*ffd0*/  ISETP.NE.AND P0, PT, R0, 0x3, PT ;  /* 0x000000030000780c */ /* 0x000fda0003f05270 */
[----:B------:R-:W-:Y:S01]  /*ffe0*/  @P0 LOP3.LUT R17, R17, 0x800, RZ, 0xfc, !PT ;  /* 0x0000080011110812 */ /* 0x000fe200078efcff */
[----:B------:R-:W-:Y:S06]  /*fff0*/  @!P0 BRA `(.L_x_7503) ;  /* 0x0000000000048947 */ /* 0x000fec0003800000 */
[----:B------:R-:W-:Y:S01]  /*10000*/  BPT.TRAP 0x1 ;  /* 0x000000040000795c */ /* 0x000fe20000300000 */
.L_x_7503:
[----:B-----5:R-:W-:Y:S01]  /*10010*/  IMAD R20, R212, 0x8, R18 ;  /* 0x00000008d4147824 */ /* 0x020fe200078e0212 */
[----:B0-----:R-:W-:-:S04]  /*10020*/  SHF.L.U32 R3, R211, 0x1f, RZ ;  /* 0x0000001fd3037819 */ /* 0x001fc800000006ff */
[----:B------:R0:W1:Y:S01]  /*10030*/  SYNCS.PHASECHK.TRANS64.TRYWAIT P1, [R20+URZ+0x28830], R3 ;  /* 0x02883003140075a7 */ /* 0x000062000802017f */
[----:B------:R-:W-:Y:S05]  /*10040*/  @!P0 BRA `(.L_x_7504) ;  /* 0x0000000000048947 */ /* 0x000fea0003800000 */
[----:B------:R-:W-:Y:S01]  /*10050*/  BPT.TRAP 0x1 ;  /* 0x000000040000795c */ /* 0x000fe20000300000 */
.L_x_7504:
[----:B------:R-:W2:Y:S02]  /*10060*/  S2R R0, SR_TID.X ;  /* 0x0000000000007919 */ /* 0x000ea40000002100 */
[----:B--2---:R-:W-:-:S04]  /*10070*/  LOP3.LUT R0, R0, 0x7f, RZ, 0xc0, !PT ;  /* 0x0000007f00007812 */ /* 0x004fc800078ec0ff */
[----:B------:R-:W-:Y:S01]  /*10080*/  ISETP.NE.AND P0, PT, R0, RZ, PT ;  /* 0x000000ff0000720c */ /* 0x000fe20003f05270 */
[----:B-1----:R-:W-:-:S12]  /*10090*/  @P1 BRA `(.L_x_7505) ;  /* 0x0000000000081947 */ /* 0x002fd80003800000 */
[----:B------:R-:W1:Y:S02]  /*100a0*/  SYNCS.PHASECHK.TRANS64.TRYWAIT P1, [R20+URZ+0x28830], R3 ;  /* 0x02883003140075a7 */ /* 0x000e64000802017f */
[----:B-1----:R-:W-:Y:S05]  /*100b0*/  @!P1 BRA `(.L_x_7506) ;  /* 0x0000021000709947 */ /* 0x002fea0003800000 */
.L_x_7505:
[----:B------:R-:W-:Y:S05]  /*100c0*/  WARPSYNC.ALL ;  /* 0x0000000000007948 */ /* 0x000fea0003800000 */
[----:B------:R-:W-:Y:S01]  /*100d0*/  VIADD R0, R18, 0x1c400 ;  /* 0x0001c40012007836 */ /* 0x000fe20000000000 */
[----:B------:R-:W-:Y:S01]  /*100e0*/  LOP3.LUT R6, R36, 0x10000, RZ, 0xfc, !PT ;  /* 0x0001000024067812 */ /* 0x000fe200078efcff */
[----:B------:R-:W-:Y:S01]  /*100f0*/  IMAD.MOV.U32 R7, RZ, RZ, 0x40000040 ;  /* 0x40000040ff077424 */ /* 0x000fe200078e00ff */
[----:B------:R-:W-:Y:S01]  /*10100*/  WARPGROUP.ARRIVE ;  /* 0x00000000000079c5 */ /* 0x000fe20000000000 */
[----:B------:R-:W-:Y:S01]  /*10110*/  IMAD.MOV.U32 R15, RZ, RZ, 0x40000040 ;  /* 0x40000040ff0f7424 */ /* 0x000fe200078e00ff */
[----:B------:R-:W-:Y:S01]  /*10120*/  SHF.R.U32.HI R0, RZ, 0x4, R0 ;  /* 0x00000004ff007819 */ /* 0x000fe20000011600 */
[C---:B------:R-:W-:Y:S01]  /*10130*/  VIADD R12, R6.reuse, 0x2 ;  /* 0x00000002060c7836 */ /* 0x040fe20000000000 */
[----:B------:R-:W-:Y:S01]  /*10140*/  R2UR UR4, R6 ;  /* 0x00000000060472ca */ /* 0x000fe200000e0000 */
[----:B------:R-:W-:Y:S01]  /*10150*/  IMAD.MOV.U32 R13, RZ, RZ, 0x40000040 ;  /* 0x40000040ff0d7424 */ /* 0x000fe200078e00ff */
[----:B------:R-:W-:Y:S01]  /*10160*/  LOP3.LUT R0, R0, 0x3fff, RZ, 0xc0, !PT ;  /* 0x00003fff00007812 */ /* 0x000fe200078ec0ff */
[----:B------:R-:W-:Y:S01]  /*10170*/  IMAD.MOV.U32 R9, RZ, RZ, 0x40000040 ;  /* 0x40000040ff097424 */ /* 0x000fe200078e00ff */
[----:B------:R-:W-:Y:S01]  /*10180*/  R2UR UR5, R7 ;  /* 0x00000000070572ca */ /* 0x000fe200000e0000 */
[----:B------:R-:W-:Y:S01]  /*10190*/  VIADD R10, R6, 0x4 ;  /* 0x00000004060a7836 */ /* 0x000fe20000000000 */
[----:B------:R-:W-:Y:S01]  /*101a0*/  LOP3.LUT R5, R0, 0x10000, RZ, 0xfc, !PT ;  /* 0x0001000000057812 */ /* 0x000fe200078efcff */
[----:B------:R-:W-:Y:S01]  /*101b0*/  IMAD.MOV.U32 R11, RZ, RZ, 0x40000040 ;  /* 0x40000040ff0b7424 */ /* 0x000fe200078e00ff */
[----:B------:R-:W-:Y:S01]  /*101c0*/  R2UR UR7, R15 ;  /* 0x000000000f0772ca */ /* 0x000fe200000e0000 */
[----:B------:R-:W-:Y:S01]  /*101d0*/  IMAD.MOV.U32 R15, RZ, RZ, 0x40000040 ;  /* 0x40000040ff0f7424 */ /* 0x000fe200078e00ff */
[----:B------:R-:W2:Y:S01]  /*101e0*/  LDC R233, c[0x0][0x448] ;  /* 0x00011200ffe97b82 */ /* 0x000ea20000000800 */
[----:B----4-:R-:W-:Y:S01]  /*101f0*/  IMAD R14, R212, 0x600, R5 ;  /* 0x00000600d40e7824 */ /* 0x010fe200078e0205 */
[----:B------:R-:W-:Y:S01]  /*10200*/  LOP3.LUT R17, R17, 0xffffdfff, RZ, 0xc0, !PT ;  /* 0xffffdfff11117812 */ /* 0x000fe200078ec0ff */
[----:B01----:R-:W-:Y:S01]  /*10210*/  @!P0 VIADD R20, R20, 0x28840 ;  /* 0x0002884014148836 */ /* 0x003fe20000000000 */
[----:B------:R-:W-:Y:S01]  /*10220*/  ULDC UR27, c[0x0][0x9dc] ;  /* 0x00027700001b7ab9 */ /* 0x000fe20000000800 */
[C---:B------:R-:W-:Y:S01]  /*10230*/  VIADD R8, R14.reuse, 0x2 ;  /* 0x000000020e087836 */ /* 0x040fe20000000000 */
[----:B------:R-:W-:Y:S01]  /*10240*/  R2UR UR6, R14 ;  /* 0x000000000e0672ca */ /* 0x000fe200000e0000 */
[----:B------:R-:W-:Y:S01]  /*10250*/  ULOP3.LUT UR27, URZ, UR27, URZ, 0x33, !UPT ;  /* 0x0000001b3f1b7292 */ /* 0x000fe2000f8e333f */
[----:B------:R-:W-:-:S11]  /*10260*/  @!P0 PRMT R20, RZ, 0x654, R20 ;  /* 0x00000654ff148816 */ /* 0x000fd60000000014 */
[----:B------:R-:W-:Y:S01]  /*10270*/  QGMMA.64x192x32.F32.E4M3.E4M3 R24, gdesc[UR4], RZ, !UPT, gsb0 ;  /* 0x02e00000041879f3 */ /* 0x000fe2000c0008ff */
[----:B------:R-:W-:Y:S02]  /*10280*/  R2UR UR4, R12 ;  /* 0x000000000c0472ca */ /* 0x000fe400000e0000 */
[----:B------:R-:W-:Y:S02]  /*10290*/  R2UR UR5, R13 ;  /* 0x000000000d0572ca */ /* 0x000fe400000e0000 */
[----:B------:R-:W-:Y:S01]  /*102a0*/  R2UR UR6, R8 ;  /* 0x00000000080672ca */ /* 0x000fe200000e0000 */
[C---:B------:R-:W-:Y:S01]  /*102b0*/  VIADD R8, R14.reuse, 0x4 ;  /* 0x000000040e087836 */ /* 0x040fe20000000000 */
[----:B------:R-:W-:Y:S01]  /*102c0*/  R2UR UR7, R9 ;  /* 0x00000000090772ca */ /* 0x000fe200000e0000 */
[----:B------:R-:W-:Y:S01]  /*102d0*/  IMAD.MOV.U32 R9, RZ, RZ, 0x40000040 ;  /* 0x40000040ff097424 */ /* 0x000fe200078e00ff */
[----:B--2---:R-:W-:Y:S01]  /*102e0*/  ISETP.NE.AND P1, PT, R233, 0x1, PT ;  /* 0x00000001e900780c */ /* 0x004fe20003f25270 */
[----:B------:R-:W-:-:S12]  /*102f0*/  VIADD R14, R14, 0x6 ;  /* 0x000000060e0e7836 */ /* 0x000fd80000000000 */
[----:B------:R-:W-:-:S04]  /*10300*/  @P1 LOP3.LUT R17, R17, 0x2000, RZ, 0xfc, !PT ;  /* 0x0000200011111812 */ /* 0x000fc800078efcff */
[----:B------:R-:W-:Y:S01]  /*10310*/  LOP3.LUT R17, R17, 0xffffefff, RZ, 0xc0, !PT ;  /* 0xffffefff11117812 */ /* 0x000fe200078ec0ff */
[----:B------:R-:W-:Y:S02]  /*10320*/  WARPGROUP.DEPBAR.LE gsb0, 0x0 ;  /* 0x00008000000079c5 */ /* 0x000fe40000010000 */
[----:B------:R-:W-:-:S06]  /*10330*/  WARPGROUP.ARRIVE ;  /* 0x00000000000079c5 */ /* 0x000fcc0000000000 */
[----:B------:R-:W-:Y:S01]  /*10340*/  QGMMA.64x192x32.F32.E4M3.E4M3 R24, gdesc[UR4], R24, gsb0 ;  /* 0x02e00000041879f3 */ /* 0x000fe20008000818 */
        /* <DEDUP_REMOVED lines=8> */
[----:B------:R-:W-:Y:S01]  /*103d0*/  QGMMA.64x192x32.F32.E4M3.E4M3 R24, gdesc[UR4], R24, gsb0 ;  /* 0x02e00000041879f3 */ /* 0x000fe20008000818 */
[----:B------:R-:W-:Y:S02]  /*103e0*/  R2UR UR4, R8 ;  /* 0x00000000080472ca */ /* 0x000fe400000e0000 */
[----:B------:R-:W-:Y:S02]  /*103f0*/  R2UR UR5, R9 ;  /* 0x00000000090572ca */ /* 0x000fe400000e0000 */
[----:B------:R-:W-:Y:S02]  /*10400*/  R2UR UR6, R14 ;  /* 0x000000000e0672ca */ /* 0x000fe400000e0000 */
[----:B------:R-:W-:Y:S01]  /*10410*/  R2UR UR7, R15 ;  /* 0x000000000f0772ca */ /* 0x000fe200000e0000 */
[----:B------:R-:W0:Y:S08]  /*10420*/  @P1 LDC R14, c[0x0][0x44c] ;  /* 0x00011300ff0e1b82 */ /* 0x000e300000000800 */
[----:B------:R-:W1:Y:S01]  /*10430*/  @P1 LDC R15, c[0x0][0x450] ;  /* 0x00011400ff0f1b82 */ /* 0x000e620000000800 */
[----:B------:R-:W-:-:S02]  /*10440*/  WARPGROUP.DEPBAR.LE gsb0, 0x0 ;  /* 0x00008000000079c5 */ /* 0x000fc40000010000 */
[----:B------:R-:W-:-:S06]  /*10450*/  WARPGROUP.ARRIVE ;  /* 0x00000000000079c5 */ /* 0x000fcc0000000000 */
[----:B------:R-:W-:Y:S03]  /*10460*/  QGMMA.64x192x32.F32.E4M3.E4M3 R24, gdesc[UR4], R24, gsb0 ;  /* 0x02e00000041879f3 */ /* 0x000fe60008000818 */
        /* <DEDUP_REMOVED lines=14> */
[----:B------:R-:W-:-:S02]  /*10550*/  IMAD.IADD R101, R224, 0x1, R219 ;  /* 0x00000001e0657824 */ /* 0x000fc400078e02db */
        /* <DEDUP_REMOVED lines=9> */
[C---:B------:R-:W-:Y:S01]  /*105f0*/  FMUL.FTZ R28, R2.reuse, R29 ;  /* 0x0000001d021c7220 */ /* 0x040fe20000410000 */
[----:B------:R-:W0:Y:S01]  /*10600*/  LDC.64 R14, c[0x0][0x9e0] ;  /* 0x00027800ff0e7b82 */ /* 0x000e220000000a00 */
        /* <DEDUP_REMOVED lines=80> */
[----:B------:R-:W-:Y:S01]  /*10b10*/  IADD3 R102, R216, R114, -R217 ;  /* 0x00000072d8667210 */ /* 0x000fe20007ffe8d9 */
[----:B------:R2:W-:Y:S01]  /*10b20*/  @!P0 SYNCS.ARRIVE.TRANS64.RED.A1T0 RZ, [R20+URZ], RZ ;  /* 0x000000ff14ff89a7 */ /* 0x0005e2000810043f */
[----:B------:R-:W-:-:S03]  /*10b30*/  VIADD R114, R114, 0xffffffff ;  /* 0xffffffff72727836 */ /* 0x000fc60000000000 */
[----:B------:R-:W-:Y:S02]  /*10b40*/  IMAD.IADD R21, R102, 0x1, -R215 ;  /* 0x0000000166157824 */ /* 0x000fe400078e0ad7 */
[----:B------:R-:W3:Y:S01]  /*10b50*/  MUFU.TANH R122, R122 ;  /* 0x0000007a007a7308 */ /* 0x000ee20000002400 */
[----:B------:R-:W-:Y:S02]  /*10b60*/  IMAD.IADD R102, R114, 0x1, -R217 ;  /* 0x0000000172667824 */ /* 0x000fe400078e0ad9 */
[----:B--2---:R-:W-:Y:S01]  /*10b70*/  IMAD R20, R121, -0xc0, R216 ;  /* 0xffffff4079147824 */ /* 0x004fe200078e02d8 */
[----:B------:R-:W-:Y:S01]  /*10b80*/  @P1 LOP3.LUT R17, R17, 0x1000, RZ, 0xfc, !PT ;  /* 0x0000100011111812 */ /* 0x000fe200078efcff */
[C---:B------:R-:W-:Y:S02]  /*10b90*/  IMAD.IADD R110, R21.reuse, 0x1, R14 ;  /* 0x00000001156e7824 */ /* 0x040fe400078e020e */
[----:B------:R-:W-:Y:S01]  /*10ba0*/  VIADD R107, R21, UR27 ;  /* 0x0000001b156b7c36 */ /* 0x000fe20008000000 */
[----:B------:R-:W2:Y:S01]  /*10bb0*/  MUFU.TANH R0, R0 ;  /* 0x0000000000007308 */ /* 0x000ea20000002400 */
[----:B------:R-:W-:-:S02]  /*10bc0*/  IADD3 R111, -R217, 0xc0, R20 ;  /* 0x000000c0d96f7810 */ /* 0x000fc40007ffe114 */
[----:B-1----:R-:W-:Y:S02]  /*10bd0*/  IMAD.IADD R113, R107, 0x1, R116 ;  /* 0x000000016b717824 */ /* 0x002fe400078e0274 */
[----:B------:R-:W-:-:S03]  /*10be0*/  VIADDMNMX R112, R116, R110, R111, PT ;  /* 0x0000006e74707246 */ /* 0x000fc6000380016f */
[----:B------:R-:W1:Y:S08]  /*10bf0*/  MUFU.TANH R3, R3 ;  /* 0x0000000300037308 */ /* 0x000e700000002400 */
        /* <DEDUP_REMOVED lines=104> */
.L_x_7509:
[----:B------:R-:W-:-:S13]  /*11280*/  ISETP.NE.AND P1, PT, R15, 0x1, PT ;  /* 0x000000010f00780c */ /* 0x000fda0003f25270 */
[----:B------:R-:W1:Y:S02]  /*11290*/  @P1 LDC.64 R20, c[0x0][0x9e8] ;  /* 0x00027a00ff141b82 */ /* 0x000e640000000a00 */
[----:B-1----:R-:W-:-:S05]  /*112a0*/  @P1 IMAD.HI.U32 R20, R115, R20, RZ ;  /* 0x0000001473141227 */ /* 0x002fca00078e00ff */
[----:B------:R-:W-:-:S07]  /*112b0*/  @P1 SHF.R.U32.HI R115, RZ, R21, R20 ;  /* 0x00000015ff731219 */ /* 0x000fce0000011614 */
.L_x_7510:
[----:B------:R-:W-:Y:S05]  /*112c0*/  BSYNC B0 ;  /* 0x0000000000007941 */ /* 0x000fea0003800000 */
.L_x_7508:
[----:B------:R-:W-:-:S05]  /*112d0*/  IMAD R20, R115, R15, R102 ;  /* 0x0000000f73147224 */ /* 0x000fca00078e0266 */
[----:B------:R-:W-:Y:S02]  /*112e0*/  VIMNMX R113, R113, R20, !PT ;  /* 0x0000001471717248 */ /* 0x000fe40007fe0100 */
[----:B------:R-:W-:-:S07]  /*112f0*/  VIADDMNMX R112, R20, R15, R112, PT ;  /* 0x0000000f14707246 */ /* 0x000fce0003800170 */
.L_x_7507:
[C---:B------:R-:W-:Y:S01]  /*11300*/  ISETP.GE.AND P1, PT, R114.reuse, 0x2, PT ;  /* 0x000000027200780c */ /* 0x040fe20003f26270 */
[----:B------:R-:W1:Y:S01]  /*11310*/  SHFL.IDX PT, R20, R101, 0x1, 0x1c1f ;  /* 0x003c1f0065147f89 */ /* 0x000e6200000e0000 */
[----:B------:R-:W-:Y:S02]  /*11320*/  ISETP.GE.AND P4, PT, R114, 0xa, PT ;  /* 0x0000000a7200780c */ /* 0x000fe40003f86270 */
[----:B------:R-:W-:Y:S02]  /*11330*/  ISETP.GT.AND P2, PT, R113, 0x1, !P1 ;  /* 0x000000017100780c */ /* 0x000fe40004f44270 */
[----:B------:R-:W-:Y:S02]  /*11340*/  P2R R143, PR, RZ, 0x10 ;  /* 0x00000010ff8f7803 */ /* 0x000fe40000000000 */
[----:B------:R-:W-:Y:S02]  /*11350*/  ISETP.LT.OR P2, PT, R112, 0x2, P2 ;  /* 0x000000027000780c */ /* 0x000fe40001741670 */
[----:B------:R-:W-:-:S02]  /*11360*/  ISETP.GE.AND P6, PT, R114, 0xb2, PT ;  /* 0x000000b27200780c */ /* 0x000fc40003fc6270 */
[----:B------:R-:W-:Y:S02]  /*11370*/  FSEL R122, R122, -INF , !P2 ;  /* 0xff8000007a7a7808 */ /* 0x000fe40005000000 */
[----:B------:R-:W-:-:S04]  /*11380*/  ISETP.GE.AND P2, PT, R114, 0x9, PT ;  /* 0x000000097200780c */ /* 0x000fc80003f46270 */
[----:B------:R-:W-:-:S04]  /*11390*/  ISETP.GT.AND P3, PT, R113, 0x8, !P2 ;  /* 0x000000087100780c */ /* 0x000fc80005764270 */
[----:B------:R-:W-:Y:S02]  /*113a0*/  ISETP.LT.OR P3, PT, R112, 0x9, P3 ;  /* 0x000000097000780c */ /* 0x000fe40001f61670 */
[----:B-1----:R-:W-:Y:S01]  /*113b0*/  VIADDMNMX R110, R20, R110, R111, PT ;  /* 0x0000006e146e7246 */ /* 0x002fe2000380016f */
[----:B------:R-:W-:Y:S01]  /*113c0*/  IMAD.IADD R107, R107, 0x1, R20 ;  /* 0x000000016b6b7824 */ /* 0x000fe200078e0214 */
[----:B------:R-:W-:Y:S02]  /*113d0*/  FSEL R123, R123, -INF , !P3 ;  /* 0xff8000007b7b7808 */ /* 0x000fe40005800000 */
[----:B------:R-:W-:Y:S02]  /*113e0*/  ISETP.GT.AND P3, PT, R113, 0x9, !P4 ;  /* 0x000000097100780c */ /* 0x000fe40006764270 */
[----:B------:R-:W-:Y:S02]  /*113f0*/  ISETP.GE.AND P4, PT, R114, 0x11, PT ;  /* 0x000000117200780c */ /* 0x000fe40003f86270 */
[----:B------:R-:W-:-:S02]  /*11400*/  ISETP.LT.OR P3, PT, R112, 0xa, P3 ;  /* 0x0000000a7000780c */ /* 0x000fc40001f61670 */
[----:B------:R-:W-:Y:S02]  /*11410*/  P2R R142, PR, RZ, 0x10 ;  /* 0x00000010ff8e7803 */ /* 0x000fe40000000000 */
[----:B0-----:R-:W-:Y:S02]  /*11420*/  FSEL R28, R28, -INF , !P3 ;  /* 0xff8000001c1c7808 */ /* 0x001fe40005800000 */
        /* <DEDUP_REMOVED lines=10> */
[C---:B------:R-:W-:Y:S02]  /*114d0*/  ISETP.GT.AND P3, PT, R113.reuse, 0x18, !P4 ;  /* 0x000000187100780c */ /* 0x040fe40006764270 */
        /* <DEDUP_REMOVED lines=11> */
[----:B------:R-:W-:Y:S02]  /*11590*/  ISETP.LT.OR P3, PT, R112, 0x21, P3 ;  /* 0x000000217000780c */ /* 0x000fe40001f61670 */
        /* <DEDUP_REMOVED lines=177> */
[----:B------:R-:W-:-:S04]  /*120b0*/  ISETP.GT.AND P3, PT, R113, 0xb0, !P4 ;  /* 0x000000b07100780c */ /* 0x000fc80006764270 */
[----:B------:R-:W-:-:S04]  /*120c0*/  ISETP.LT.OR P3, PT, R112, 0xb1, P3 ;  /* 0x000000b17000780c */ /* 0x000fc80001f61670 */
[----:B------:R-:W-:Y:S02]  /*120d0*/  FSEL R106, R106, -INF , !P3 ;  /* 0xff8000006a6a7808 */ /* 0x000fe40005800000 */
        /* <DEDUP_REMOVED lines=16> */
[----:B------:R-:W-:-:S13]  /*121e0*/  ISETP.GE.AND P5, PT, R15, 0x1, PT ;  /* 0x000000010f00780c */ /* 0x000fda0003fa6270 */
[----:B------:R-:W-:Y:S05]  /*121f0*/  @!P5 BRA `(.L_x_7511) ;  /* 0x00000000004cd947 */ /* 0x000fea0003800000 */
        /* <DEDUP_REMOVED lines=11> */
.L_x_7513:
[----:B------:R-:W-:-:S13]  /*122b0*/  ISETP.NE.AND P5, PT, R15, 0x1, PT ;  /* 0x000000010f00780c */ /* 0x000fda0003fa5270 */
[----:B------:R-:W0:Y:S02]  /*122c0*/  @P5 LDC.64 R20, c[0x0][0x9e8] ;  /* 0x00027a00ff145b82 */ /* 0x000e240000000a00 */
[----:B0-----:R-:W-:-:S05]  /*122d0*/  @P5 IMAD.HI.U32 R20, R101, R20, RZ ;  /* 0x0000001465145227 */ /* 0x001fca00078e00ff */
[----:B------:R-:W-:-:S07]  /*122e0*/  @P5 SHF.R.U32.HI R101, RZ, R21, R20 ;  /* 0x00000015ff655219 */ /* 0x000fce0000011614 */
.L_x_7514:
[----:B------:R-:W-:Y:S05]  /*122f0*/  BSYNC B0 ;  /* 0x0000000000007941 */ /* 0x000fea0003800000 */
.L_x_7512:
[----:B------:R-:W-:-:S05]  /*12300*/  IMAD R102, R101, R15, R102 ;  /* 0x0000000f65667224 */ /* 0x000fca00078e0266 */
[----:B------:R-:W-:Y:S02]  /*12310*/  VIMNMX R107, R107, R102, !PT ;  /* 0x000000666b6b7248 */ /* 0x000fe40007fe0100 */
[----:B------:R-:W-:-:S07]  /*12320*/  VIADDMNMX R110, R102, R15, R110, PT ;  /* 0x0000000f666e7246 */ /* 0x000fce000380016e */
.L_x_7511:
[C---:B------:R-:W-:Y:S01]  /*12330*/  ISETP.GT.AND P1, PT, R107.reuse, 0x1, !P1 ;  /* 0x000000016b00780c */ /* 0x040fe20004f24270 */
[----:B------:R-:W-:Y:S01]  /*12340*/  ULDC UR28, c[0x0][0x988] ;  /* 0x00026200001c7ab9 */ /* 0x000fe20000000800 */
[----:B------:R-:W-:Y:S02]  /*12350*/  ISETP.GT.AND P2, PT, R107, 0x8, !P2 ;  /* 0x000000086b00780c */ /* 0x000fe40005744270 */
[C---:B------:R-:W-:Y:S02]  /*12360*/  ISETP.LT.OR P1, PT, R110.reuse, 0x2, P1 ;  /* 0x000000026e00780c */ /* 0x040fe40000f21670 */
[----:B------:R-:W-:Y:S02]  /*12370*/  ISETP.LT.OR P2, PT, R110, 0x9, P2 ;  /* 0x000000096e00780c */ /* 0x000fe40001741670 */
[----:B------:R-:W-:Y:S02]  /*12380*/  FSEL R3, R3, -INF , !P1 ;  /* 0xff80000003037808 */ /* 0x000fe40004800000 */
[----:B------:R-:W-:-:S02]  /*12390*/  ISETP.NE.AND P1, PT, R143, RZ, PT ;  /* 0x000000ff8f00720c */ /* 0x000fc40003f25270 */
[----:B------:R-:W-:Y:S02]  /*123a0*/  FSEL R24, R24, -INF , !P2 ;  /* 0xff80000018187808 */ /* 0x000fe40005000000 */
[----:B------:R-:W-:Y:S02]  /*123b0*/  ISETP.GT.AND P1, PT, R107, 0x9, !P1 ;  /* 0x000000096b00780c */ /* 0x000fe40004f24270 */
[----:B------:R-:W-:Y:S02]  /*123c0*/  ISETP.NE.AND P2, PT, R148, RZ, PT ;  /* 0x000000ff9400720c */ /* 0x000fe40003f45270 */
[----:B------:R-:W-:Y:S02]  /*123d0*/  ISETP.LT.OR P1, PT, R110, 0xa, P1 ;  /* 0x0000000a6e00780c */ /* 0x000fe40000f21670 */
[----:B------:R-:W-:Y:S02]  /*123e0*/  ISETP.NE.AND P5, PT, R154, RZ, PT ;  /* 0x000000ff9a00720c */ /* 0x000fe40003fa5270 */
[----:B------:R-:W-:-:S02]  /*123f0*/  FSEL R25, R25, -INF , !P1 ;  /* 0xff80000019197808 */ /* 0x000fc40004800000 */
[----:B------:R-:W-:Y:S02]  /*12400*/  ISETP.NE.AND P1, PT, R142, RZ, PT ;  /* 0x000000ff8e00720c */ /* 0x000fe40003f25270 */
[C---:B------:R-:W-:Y:S02]  /*12410*/  ISETP.GT.AND P4, PT, R107.reuse, RZ, !P4 ;  /* 0x000000ff6b00720c */ /* 0x040fe40006784270 */
[----:B------:R-:W-:Y:S02]  /*12420*/  ISETP.GT.AND P1, PT, R107, 0x10, !P1 ;  /* 0x000000106b00780c */ /* 0x000fe40004f24270 */
[C---:B------:R-:W-:Y:S02]  /*12430*/  ISETP.LT.OR P4, PT, R110.reuse, 0x1, P4 ;  /* 0x000000016e00780c */ /* 0x040fe40002781670 */
[----:B------:R-:W-:Y:S02]  /*12440*/  ISETP.LT.OR P1, PT, R110, 0x11, P1 ;  /* 0x000000116e00780c */ /* 0x000fe40000f21670 */
[----:B------:R-:W-:-:S02]  /*12450*/  FSEL R102, R0, -INF , !P4 ;  /* 0xff80000000667808 */ /* 0x000fc40006000000 */
[----:B------:R-:W-:Y:S02]  /*12460*/  FSEL R26, R26, -INF , !P1 ;  /* 0xff8000001a1a7808 */ /* 0x000fe40004800000 */
[----:B------:R-:W-:Y:S02]  /*12470*/  ISETP.NE.AND P1, PT, R141, RZ, PT ;  /* 0x000000ff8d00720c */ /* 0x000fe40003f25270 */
[C---:B------:R-:W-:Y:S02]  /*12480*/  ISETP.GT.AND P6, PT, R107.reuse, 0xb1, !P6 ;  /* 0x000000b16b00780c */ /* 0x040fe400077c4270 */
[----:B------:R-:W-:Y:S02]  /*12490*/  ISETP.GT.AND P1, PT, R107, 0x11, !P1 ;  /* 0x000000116b00780c */ /* 0x000fe40004f24270 */
[C---:B------:R-:W-:Y:S02]  /*124a0*/  ISETP.LT.OR P6, PT, R110.reuse, 0xb2, P6 ;  /* 0x000000b26e00780c */ /* 0x040fe400037c1670 */
[----:B------:R-:W-:-:S02]  /*124b0*/  ISETP.LT.OR P1, PT, R110, 0x12, P1 ;  /* 0x000000126e00780c */ /* 0x000fc40000f21670 */
[----:B------:R-:W-:Y:S02]  /*124c0*/  ISETP.GT.AND P3, PT, R107, 0xb8, !P3 ;  /* 0x000000b86b00780c */ /* 0x000fe40005f64270 */
[----:B------:R-:W-:Y:S02]  /*124d0*/  FSEL R27, R27, -INF , !P1 ;  /* 0xff8000001b1b7808 */ /* 0x000fe40004800000 */
[----:B------:R-:W-:Y:S02]  /*124e0*/  ISETP.NE.AND P1, PT, R140, RZ, PT ;  /* 0x000000ff8c00720c */ /* 0x000fe40003f25270 */
[----:B------:R-:W-:Y:S02]  /*124f0*/  FSEL R92, R92, -INF , !P6 ;  /* 0xff8000005c5c7808 */ /* 0x000fe40007000000 */
[----:B------:R-:W-:Y:S02]  /*12500*/  ISETP.GT.AND P1, PT, R107, 0x18, !P1 ;  /* 0x000000186b00780c */ /* 0x000fe40004f24270 */
[----:B------:R-:W-:-:S02]  /*12510*/  ISETP.LT.OR P3, PT, R110, 0xb9, P3 ;  /* 0x000000b96e00780c */ /* 0x000fc40001f61670 */
[----:B------:R-:W-:Y:S02]  /*12520*/  ISETP.LT.OR P1, PT, R110, 0x19, P1 ;  /* 0x000000196e00780c */ /* 0x000fe40000f21670 */
[----:B------:R-:W-:Y:S02]  /*12530*/  FSEL R93, R93, -INF , !P3 ;  /* 0xff8000005d5d7808 */ /* 0x000fe40005800000 */
        /* <DEDUP_REMOVED lines=145> */
[----:B------:R-:W-:-:S04]  /*12e50*/  ISETP.GT.AND P1, PT, R107, 0xa9, !P2 ;  /* 0x000000a96b00780c */ /* 0x000fc80005724270 */
[----:B------:R-:W-:-:S04]  /*12e60*/  ISETP.LT.OR P1, PT, R110, 0xaa, P1 ;  /* 0x000000aa6e00780c */ /* 0x000fc80000f21670 */
[----:B------:R-:W-:Y:S02]  /*12e70*/  FSEL R90, R90, -INF , !P1 ;  /* 0xff8000005a5a7808 */ /* 0x000fe40004800000 */
[----:B------:R-:W-:Y:S02]  /*12e80*/  ISETP.GT.AND P1, PT, R107, 0xb0, !P5 ;  /* 0x000000b06b00780c */ /* 0x000fe40006f24270 */
[----:B------:R-:W-:Y:S02]  /*12e90*/  ISETP.NE.AND P5, PT, R4, RZ, PT ;  /* 0x000000ff0400720c */ /* 0x000fe40003fa5270 */
[----:B------:R-:W-:Y:S02]  /*12ea0*/  FMNMX.FTZ R4, R115, R122, !PT ;  /* 0x0000007a73047209 */ /* 0x000fe40007810000 */
[----:B------:R-:W-:Y:S02]  /*12eb0*/  ISETP.LT.OR P1, PT, R110, 0xb1, P1 ;  /* 0x000000b16e00780c */ /* 0x000fe40000f21670 */
[----:B------:R-:W-:-:S02]  /*12ec0*/  FMNMX.FTZ R21, R123, R4, !PT ;  /* 0x000000047b157209 */ /* 0x000fc40007810000 */
        /* <DEDUP_REMOVED lines=54> */
[----:B------:R-:W-:Y:S02]  /*13230*/  ISETP.GT.AND P1, PT, R107, 0xb9, !P5 ;  /* 0x000000b96b00780c */ /* 0x000fe40006f24270 */
[----:B------:R-:W-:Y:S01]  /*13240*/  ISETP.NE.AND P5, PT, R233, 0x1, PT ;  /* 0x00000001e900780c */ /* 0x000fe20003fa5270 */
        /* <DEDUP_REMOVED lines=17> */
[----:B------:R0:W-:Y:S01]  /*13360*/  MUFU.EX2 R43, R114 ;  /* 0x00000072002b7308 */ /* 0x0001e20000000800 */
        /* <DEDUP_REMOVED lines=36> */
[----:B------:R-:W-:Y:S01]  /*135b0*/  FFMA.FTZ R109, R109, UR28, -R112 ;  /* 0x0000001c6d6d7c23 */ /* 0x000fe20008010870 */
[----:B------:R-:W-:Y:S01]  /*135c0*/  MUFU.EX2 R4, R4 ;  /* 0x0000000400047308 */ /* 0x000fe20000000800 */
[----:B------:R-:W-:-:S04]  /*135d0*/  FMNMX.FTZ R55, R45, R52, !PT ;  /* 0x000000342d377209 */ /* 0x000fc80007810000 */
[----:B------:R-:W-:Y:S01]  /*135e0*/  FMNMX.FTZ R54, R46, R55, !PT ;  /* 0x000000372e367209 */ /* 0x000fe20007810000 */
[----:B------:R-:W-:-:S02]  /*135f0*/  FFMA.FTZ R55, R58, UR28, -R112 ;  /* 0x0000001c3a377c23 */ /* 0x000fc40008010870 */
[----:B------:R0:W-:Y:S01]  /*13600*/  MUFU.EX2 R52, R114 ;  /* 0x0000007200347308 */ /* 0x0001e20000000800 */
[----:B------:R-:W-:-:S04]  /*13610*/  FMNMX.FTZ R59, R49, R54, !PT ;  /* 0x00000036313b7209 */ /* 0x000fc80007810000 */
[----:B------:R-:W-:-:S03]  /*13620*/  FMNMX.FTZ R54, R50, R59, !PT ;  /* 0x0000003b32367209 */ /* 0x000fc60007810000 */
[----:B------:R-:W1:Y:S01]  /*13630*/  MUFU.EX2 R101, R101 ;  /* 0x0000006500657308 */ /* 0x000e620000000800 */
[----:B------:R-:W-:Y:S01]  /*13640*/  FMNMX.FTZ R59, R53, R54, !PT ;  /* 0x00000036353b7209 */ /* 0x000fe20007810000 */
[----:B0-----:R-:W-:-:S03]  /*13650*/  FFMA.FTZ R114, R66, UR28, -R112 ;  /* 0x0000001c42727c23 */ /* 0x001fc60008010870 */
[----:B------:R-:W-:Y:S01]  /*13660*/  FMNMX.FTZ R58, R56, R59, !PT ;  /* 0x0000003b383a7209 */ /* 0x000fe20007810000 */
[----:B------:R-:W-:-:S02]  /*13670*/  FFMA.FTZ R59, R62, UR28, -R112 ;  /* 0x0000001c3e3b7c23 */ /* 0x000fc40008010870 */
[----:B------:R0:W-:Y:S01]  /*13680*/  MUFU.EX2 R54, R113 ;  /* 0x0000007100367308 */ /* 0x0001e20000000800 */
[----:B------:R-:W-:-:S04]  /*13690*/  FMNMX.FTZ R63, R57, R58, !PT ;  /* 0x0000003a393f7209 */ /* 0x000fc80007810000 */
[----:B------:R-:W-:-:S03]  /*136a0*/  FMNMX.FTZ R58, R60, R63, !PT ;  /* 0x0000003f3c3a7209 */ /* 0x000fc60007810000 */
[----:B------:R-:W-:Y:S01]  /*136b0*/  MUFU.EX2 R20, R20 ;  /* 0x0000001400147308 */ /* 0x000fe20000000800 */
[----:B------:R-:W-:Y:S01]  /*136c0*/  FMNMX.FTZ R63, R61, R58, !PT ;  /* 0x0000003a3d3f7209 */ /* 0x000fe20007810000 */
[--C-:B0-----:R-:W-:Y:S01]  /*136d0*/  FFMA.FTZ R113, R69, UR28, -R112.reuse ;  /* 0x0000001c45717c23 */ /* 0x101fe20008010870 */
[----:B-1----:R-:W-:Y:S02]  /*136e0*/  F2FP.SATFINITE.E4M3.F32.PACK_AB_MERGE_C R204, R101, R4, RZ ;  /* 0x0000000465cc723e */ /* 0x002fe400048070ff */
[----:B------:R-:W-:Y:S01]  /*136f0*/  FMNMX.FTZ R62, R64, R63, !PT ;  /* 0x0000003f403e7209 */ /* 0x000fe20007810000 */
[----:B------:R-:W-:-:S01]  /*13700*/  FFMA.FTZ R63, R65, UR28, -R112 ;  /* 0x0000001c413f7c23 */ /* 0x000fc20008010870 */
[----:B------:R-:W-:Y:S01]  /*13710*/  F2FP.SATFINITE.E4M3.F32.PACK_AB_MERGE_C R204, R21, R0, R204 ;  /* 0x0000000015cc723e */ /* 0x000fe200048070cc */
[----:B------:R0:W-:Y:S01]  /*13720*/  MUFU.EX2 R58, R114 ;  /* 0x00000072003a7308 */ /* 0x0001e20000000800 */
[----:B------:R-:W-:-:S04]  /*13730*/  FMNMX.FTZ R65, R67, R62, !PT ;  /* 0x0000003e43417209 */ /* 0x000fc80007810000 */
[----:B------:R-:W-:-:S03]  /*13740*/  FMNMX.FTZ R62, R68, R65, !PT ;  /* 0x00000041443e7209 */ /* 0x000fc60007810000 */
[----:B------:R-:W-:Y:S01]  /*13750*/  MUFU.EX2 R31, R31 ;  /* 0x0000001f001f7308 */ /* 0x000fe20000000800 */
        /* <DEDUP_REMOVED lines=14> */
[----:B------:R-:W1:Y:S01]  /*13840*/  MUFU.EX2 R111, R111 ;  /* 0x0000006f006f7308 */ /* 0x000e620000000800 */
[----:B------:R-:W-:-:S04]  /*13850*/  FMNMX.FTZ R73, R81, R70, !PT ;  /* 0x0000004651497209 */ /* 0x000fc80007810000 */
[----:B------:R-:W-:Y:S01]  /*13860*/  FMNMX.FTZ R74, R82, R73, !PT ;  /* 0x00000049524a7209 */ /* 0x000fe20007810000 */
[----:B------:R-:W-:-:S02]  /*13870*/  FFMA.FTZ R73, R124, UR28, -R112 ;  /* 0x0000001c7c497c23 */ /* 0x000fc40008010870 */
[----:B------:R-:W-:Y:S01]  /*13880*/  MUFU.EX2 R28, R28 ;  /* 0x0000001c001c7308 */ /* 0x000fe20000000800 */
[----:B0-----:R-:W-:-:S04]  /*13890*/  FMNMX.FTZ R113, R83, R74, !PT ;  /* 0x0000004a53717209 */ /* 0x001fc80007810000 */
[----:B------:R-:W-:-:S03]  /*138a0*/  FMNMX.FTZ R74, R84, R113, !PT ;  /* 0x00000071544a7209 */ /* 0x000fc60007810000 */
[----:B------:R-:W-:Y:S01]  /*138b0*/  MUFU.EX2 R35, R35 ;  /* 0x0000002300237308 */ /* 0x000fe20000000800 */
[----:B------:R-:W-:Y:S02]  /*138c0*/  FMNMX.FTZ R113, R85, R74, !PT ;  /* 0x0000004a55717209 */ /* 0x000fe40007810000 */
[----:B-1----:R-:W-:Y:S02]  /*138d0*/  F2FP.SATFINITE.E4M3.F32.PACK_AB_MERGE_C R206, R111, R32, RZ ;  /* 0x000000206fce723e */ /* 0x002fe400048070ff */
[----:B------:R-:W-:Y:S01]  /*138e0*/  FMNMX.FTZ R114, R86, R113, !PT ;  /* 0x0000007156727209 */ /* 0x000fe20007810000 */
[----:B------:R-:W-:Y:S01]  /*138f0*/  FFMA.FTZ R113, R126, UR28, -R112 ;  /* 0x0000001c7e717c23 */ /* 0x000fe20008010870 */
[----:B------:R-:W-:Y:S01]  /*13900*/  F2FP.SATFINITE.E4M3.F32.PACK_AB_MERGE_C R206, R31, R20, R206 ;  /* 0x000000141fce723e */ /* 0x000fe200048070ce */
        /* <DEDUP_REMOVED lines=12> */
[----:B------:R-:W-:Y:S01]  /*139d0*/  FMNMX.FTZ R116, R94, R115, !PT ;  /* 0x000000735e747209 */ /* 0x000fe20007810000 */
[--C-:B------:R-:W-:Y:S01]  /*139e0*/  FFMA.FTZ R115, R130, UR28, -R112.reuse ;  /* 0x0000001c82737c23 */ /* 0x100fe20008010870 */
[----:B------:R-:W-:-:S01]  /*139f0*/  FFMA.FTZ R112, R108, UR28, -R112 ;  /* 0x0000001c6c707c23 */ /* 0x000fc20008010870 */
[----:B------:R-:W0:Y:S01]  /*13a00*/  MUFU.EX2 R48, R48 ;  /* 0x0000003000307308 */ /* 0x000e220000000800 */
[----:B------:R-:W-:Y:S01]  /*13a10*/  F2FP.SATFINITE.E4M3.F32.PACK_AB_MERGE_C R200, R35, R28, R200 ;  /* 0x0000001c23c8723e */ /* 0x000fe200048070c8 */
[----:B------:R-:W1:Y:S06]  /*13a20*/  SHFL.BFLY PT, R117, R116, 0x2, 0x1f ;  /* 0x0c401f0074757f89 */ /* 0x000e6c00000e0000 */
[----:B------:R-:W-:Y:S08]  /*13a30*/  MUFU.EX2 R51, R51 ;  /* 0x0000003300337308 */ /* 0x000ff00000000800 */
[----:B------:R-:W2:Y:S01]  /*13a40*/  MUFU.EX2 R55, R55 ;  /* 0x0000003700377308 */ /* 0x000ea20000000800 */
[----:B0-----:R-:W-:-:S04]  /*13a50*/  F2FP.SATFINITE.E4M3.F32.PACK_AB_MERGE_C R202, R48, R47, RZ ;  /* 0x0000002f30ca723e */ /* 0x001fc800048070ff */
[----:B------:R-:W-:-:S03]  /*13a60*/  F2FP.SATFINITE.E4M3.F32.PACK_AB_MERGE_C R202, R43, R36, R202 ;  /* 0x000000242bca723e */ /* 0x000fc600048070ca */
[----:B------:R-:W-:Y:S01]  /*13a70*/  MUFU.EX2 R59, R59 ;  /* 0x0000003b003b7308 */ /* 0x000fe20000000800 */
[----:B-1----:R-:W-:-:S05]  /*13a80*/  FMNMX.FTZ R117, R116, R117, !PT ;  /* 0x0000007574757209 */ /* 0x002fca0007810000 */
[----:B------:R-:W0:Y:S02]  /*13a90*/  SHFL.BFLY PT, R222, R117, 0x1, 0x1f ;  /* 0x0c201f0075de7f89 */ /* 0x000e2400000e0000 */
[----:B------:R-:W1:Y:S01]  /*13aa0*/  MUFU.EX2 R63, R63 ;  /* 0x0000003f003f7308 */ /* 0x000e620000000800 */
[----:B--2---:R-:W-:-:S04]  /*13ab0*/  F2FP.SATFINITE.E4M3.F32.PACK_AB_MERGE_C R196, R55, R52, RZ ;  /* 0x0000003437c4723e */ /* 0x004fc800048070ff */
[----:B------:R-:W-:-:S03]  /*13ac0*/  F2FP.SATFINITE.E4M3.F32.PACK_AB_MERGE_C R196, R51, R44, R196 ;  /* 0x0000002c33c4723e */ /* 0x000fc600048070c4 */
[----:B------:R-:W2:Y:S08]  /*13ad0*/  MUFU.EX2 R69, R69 ;  /* 0x0000004500457308 */ /* 0x000eb00000000800 */
[----:B------:R-:W3:Y:S01]  /*13ae0*/  MUFU.EX2 R65, R65 ;  /* 0x0000004100417308 */ /* 0x000ee20000000800 */
[----:B-1----:R-:W-:-:S04]  /*13af0*/  F2FP.SATFINITE.E4M3.F32.PACK_AB_MERGE_C R198, R63, R58, RZ ;  /* 0x0000003a3fc6723e */ /* 0x002fc800048070ff */
[----:B------:R-:W-:Y:S02]  /*13b00*/  F2FP.SATFINITE.E4M3.F32.PACK_AB_MERGE_C R198, R59, R54, R198 ;  /* 0x000000363bc6723e */ /* 0x000fe400048070c6 */
[----:B0-----:R-:W-:Y:S01]  /*13b10*/  FMNMX.FTZ R222, R117, R222, !PT ;  /* 0x000000de75de7209 */ /* 0x001fe20007810000 */
[----:B------:R-:W-:Y:S01]  /*13b20*/  IMAD.U32 R117, RZ, RZ, UR28 ;  /* 0x0000001cff757e24 */ /* 0x000fe2000f8e00ff */
[----:B------:R-:W-:Y:S01]  /*13b30*/  MUFU.EX2 R74, R127 ;  /* 0x0000007f004a7308 */ /* 0x000fe20000000800 */
[----:B--2---:R-:W-:Y:S02]  /*13b40*/  F2FP.SATFINITE.E4M3.F32.PACK_AB_MERGE_C R192, R69, R66, RZ ;  /* 0x0000004245c0723e */ /* 0x004fe400048070ff */
[C---:B------:R-:W-:Y:S01]  /*13b50*/  FFMA.FTZ R116, R222.reuse, R117, -8 ;  /* 0xc1000000de747423 */ /* 0x040fe20000010075 */
[----:B------:R-:W-:-:S04]  /*13b60*/  FSETP.NEU.FTZ.AND P1, PT, R222, -INF , PT ;  /* 0xff800000de00780b */ /* 0x000fc80003f3d000 */
[----:B------:R-:W-:Y:S01]  /*13b70*/  FSEL R108, R116, RZ, P1 ;  /* 0x000000ff746c7208 */ /* 0x000fe20000800000 */
[----:B------:R-:W-:Y:S01]  /*13b80*/  MUFU.EX2 R113, R113 ;  /* 0x0000007100717308 */ /* 0x000fe20000000800 */
[----:B---3--:R-:W-:-:S03]  /*13b90*/  F2FP.SATFINITE.E4M3.F32.PACK_AB_MERGE_C R192, R65, R62, R192 ;  /* 0x0000003e41c0723e */ /* 0x008fc600048070c0 */
        /* <DEDUP_REMOVED lines=16> */
[----:B------:R-:W-:Y:S01]  /*13ca0*/  FADD.FTZ R67, R0, R21 ;  /* 0x0000001500437221 */ /* 0x000fe20000010000 */
[----:B------:R-:W-:-:S01]  /*13cb0*/  FFMA.FTZ R60, R61, UR28, -R108 ;  /* 0x0000001c3d3c7c23 */ /* 0x000fc2000801086c */
[--C-:B------:R-:W-:Y:S01]  /*13cc0*/  FFMA.FTZ R24, R24, UR28, -R108.reuse ;  /* 0x0000001c18187c23 */ /* 0x100fe2000801086c */
[----:B------:R-:W-:-:S01]  /*13cd0*/  FFMA.FTZ R61, R64, UR28, -R108 ;  /* 0x0000001c403d7c23 */ /* 0x000fc2000801086c */
[----:B------:R-:W-:Y:S01]  /*13ce0*/  FFMA.FTZ R64, R68, UR28, -R108 ;  /* 0x0000001c44407c23 */ /* 0x000fe2000801086c */
[----:B------:R-:W-:Y:S01]  /*13cf0*/  MUFU.EX2 R102, R102 ;  /* 0x0000006600667308 */ /* 0x000fe20000000800 */
[----:B------:R-:W-:-:S01]  /*13d00*/  FADD.FTZ R68, R4, R67 ;  /* 0x0000004304447221 */ /* 0x000fc20000010000 */
[--C-:B------:R-:W-:Y:S01]  /*13d10*/  FFMA.FTZ R25, R25, UR28, -R108.reuse ;  /* 0x0000001c19197c23 */ /* 0x100fe2000801086c */
[----:B------:R-:W-:-:S01]  /*13d20*/  FFMA.FTZ R26, R26, UR28, -R108 ;  /* 0x0000001c1a1a7c23 */ /* 0x000fc2000801086c */
[----:B------:R-:W-:Y:S01]  /*13d30*/  FFMA.FTZ R27, R27, UR28, -R108 ;  /* 0x0000001c1b1b7c23 */ /* 0x000fe2000801086c */
[----:B------:R-:W-:-:S01]  /*13d40*/  FADD.FTZ R119, R101, R68 ;  /* 0x0000004465777221 */ /* 0x000fc20000010000 */
        /* <DEDUP_REMOVED lines=36> */
[----:B------:R-:W-:Y:S01]  /*13f90*/  FFMA.FTZ R72, R76, UR28, -R108 ;  /* 0x0000001c4c487c23 */ /* 0x000fe2000801086c */
[----:B------:R-:W-:-:S04]  /*13fa0*/  F2FP.SATFINITE.E4M3.F32.PACK_AB_MERGE_C R24, R25, R24, RZ ;  /* 0x000000181918723e */ /* 0x000fc800048070ff */
[----:B------:R-:W-:Y:S01]  /*13fb0*/  F2FP.SATFINITE.E4M3.F32.PACK_AB_MERGE_C R205, R3, R102, R24 ;  /* 0x0000006603cd723e */ /* 0x000fe20004807018 */
[----:B------:R-:W2:Y:S01]  /*13fc0*/  MUFU.EX2 R29, R29 ;  /* 0x0000001d001d7308 */ /* 0x000ea20000000800 */
[----:B0-----:R-:W-:-:S01]  /*13fd0*/  FADD.FTZ R118, R26, R75 ;  /* 0x0000004b1a767221 */ /* 0x001fc20000010000 */
[----:B------:R-:W-:Y:S01]  /*13fe0*/  FADD.FTZ R75, R39, R122 ;  /* 0x0000007a274b7221 */ /* 0x000fe20000010000 */
[----:B------:R-:W-:-:S03]  /*13ff0*/  FFMA.FTZ R39, R78, UR28, -R108 ;  /* 0x0000001c4e277c23 */ /* 0x000fc6000801086c */
        /* <DEDUP_REMOVED lines=23> */
[----:B------:R-:W-:Y:S01]  /*14170*/  FADD.FTZ R28, R52, R31 ;  /* 0x0000001f341c7221 */ /* 0x000fe20000010000 */
[----:B------:R-:W-:-:S03]  /*14180*/  F2FP.SATFINITE.E4M3.F32.PACK_AB_MERGE_C R37, R38, R37, RZ ;  /* 0x000000252625723e */ /* 0x000fc600048070ff */
[----:B------:R-:W-:Y:S01]  /*14190*/  FADD.FTZ R55, R55, R28 ;  /* 0x0000001c37377221 */ /* 0x000fe20000010000 */
[----:B------:R-:W-:Y:S01]  /*141a0*/  F2FP.SATFINITE.E4M3.F32.PACK_AB_MERGE_C R201, R33, R30, R37 ;  /* 0x0000001e21c9723e */ /* 0x000fe20004807025 */
[----:B------:R-:W1:Y:S01]  /*141b0*/  MUFU.EX2 R42, R42 ;  /* 0x0000002a002a7308 */ /* 0x000e620000000800 */
[----:B--2---:R-:W-:-:S01]  /*141c0*/  FADD.FTZ R20, R34, R21 ;  /* 0x0000001522147221 */ /* 0x004fc20000010000 */
[----:B------:R-:W-:Y:S01]  /*141d0*/  FADD.FTZ R28, R54, R55 ;  /* 0x00000037361c7221 */ /* 0x000fe20000010000 */
[----:B------:R-:W-:-:S03]  /*141e0*/  FFMA.FTZ R21, R80, UR28, -R108 ;  /* 0x0000001c50157c23 */ /* 0x000fc6000801086c */
        /* <DEDUP_REMOVED lines=8> */
[----:B------:R-:W-:Y:S01]  /*14270*/  FADD.FTZ R65, R65, R28 ;  /* 0x0000001c41417221 */ /* 0x000fe20000010000 */
[----:B------:R-:W-:Y:S01]  /*14280*/  F2FP.SATFINITE.E4M3.F32.PACK_AB_MERGE_C R28, R113, R74, RZ ;  /* 0x0000004a711c723e */ /* 0x000fe200048070ff */
[----:B------:R-:W1:Y:S01]  /*14290*/  MUFU.EX2 R46, R46 ;  /* 0x0000002e002e7308 */ /* 0x000e620000000800 */
[----:B--2---:R-:W-:-:S01]  /*142a0*/  FADD.FTZ R20, R117, R20 ;  /* 0x0000001475147221 */ /* 0x004fc20000010000 */
[----:B------:R-:W-:Y:S01]  /*142b0*/  FADD.FTZ R66, R66, R65 ;  /* 0x0000004142427221 */ /* 0x000fe20000010000 */
[----:B------:R-:W-:-:S03]  /*142c0*/  F2FP.SATFINITE.E4M3.F32.PACK_AB_MERGE_C R42, R117, R42, RZ ;  /* 0x0000002a752a723e */ /* 0x000fc600048070ff */
[----:B------:R-:W-:Y:S01]  /*142d0*/  FADD.FTZ R69, R69, R66 ;  /* 0x0000004245457221 */ /* 0x000fe20000010000 */
[----:B------:R-:W-:Y:S01]  /*142e0*/  F2FP.SATFINITE.E4M3.F32.PACK_AB_MERGE_C R203, R41, R34, R42 ;  /* 0x0000002229cb723e */ /* 0x000fe2000480702a */
        /* <DEDUP_REMOVED lines=27> */
[----:B--2---:R-:W-:-:S01]  /*144a0*/  FADD.FTZ R20, R68, R25 ;  /* 0x0000001944147221 */ /* 0x004fc20000010000 */
[----:B------:R-:W-:-:S04]  /*144b0*/  F2FP.SATFINITE.E4M3.F32.PACK_AB_MERGE_C R67, R68, R67, RZ ;  /* 0x000000434443723e */ /* 0x000fc800048070ff */
[----:B------:R-:W-:Y:S02]  /*144c0*/  F2FP.SATFINITE.E4M3.F32.PACK_AB_MERGE_C R193, R64, R57, R67 ;  /* 0x0000003940c1723e */ /* 0x000fe40004807043 */
        /* <DEDUP_REMOVED lines=27> */
[----:B------:R-:W-:Y:S01]  /*14680*/  FADD.FTZ R110, R110, R107 ;  /* 0x0000006b6e6e7221 */ /* 0x000fe20000010000 */
[----:B------:R-:W0:Y:S03]  /*14690*/  @P5 LDC R25, c[0x0][0x450] ;  /* 0x00011400ff195b82 */ /* 0x000e260000000800 */
[----:B------:R-:W-:-:S02]  /*146a0*/  FADD.FTZ R115, R115, R110 ;  /* 0x0000006e73737221 */ /* 0x000fc40000010000 */
[----:B------:R-:W-:Y:S01]  /*146b0*/  MUFU.EX2 R98, R98 ;  /* 0x0000006200627308 */ /* 0x000fe20000000800 */
[----:B--2---:R-:W-:-:S07]  /*146c0*/  FADD.FTZ R4, R21, R4 ;  /* 0x0000000415047221 */ /* 0x004fce0000010000 */
[----:B------:R-:W2:Y:S01]  /*146d0*/  MUFU.EX2 R97, R97 ;  /* 0x0000006100617308 */ /* 0x000ea20000000800 */
[----:B-1----:R-:W-:-:S07]  /*146e0*/  FADD.FTZ R3, R81, R4 ;  /* 0x0000000451037221 */ /* 0x002fce0000010000 */
[----:B------:R-:W1:Y:S08]  /*146f0*/  MUFU.EX2 R82, R82 ;  /* 0x0000005200527308 */ /* 0x000e700000000800 */
[----:B------:R-:W-:Y:S01]  /*14700*/  MUFU.EX2 R96, R96 ;  /* 0x0000006000607308 */ /* 0x000fe20000000800 */
[----:B--2---:R-:W-:-:S07]  /*14710*/  F2FP.SATFINITE.E4M3.F32.PACK_AB_MERGE_C R20, R97, R98, RZ ;  /* 0x000000626114723e */ /* 0x004fce00048070ff */
[----:B------:R-:W2:Y:S01]  /*14720*/  MUFU.EX2 R95, R95 ;  /* 0x0000005f005f7308 */ /* 0x000ea20000000800 */
[C---:B-1----:R-:W-:Y:S01]  /*14730*/  F2FP.SATFINITE.E4M3.F32.PACK_AB_MERGE_C R81, R82.reuse, R81, RZ ;  /* 0x000000515251723e */ /* 0x042fe200048070ff */
[----:B------:R-:W-:-:S03]  /*14740*/  FADD.FTZ R82, R82, R3 ;  /* 0x0000000352527221 */ /* 0x000fc60000010000 */
[----:B------:R-:W-:Y:S01]  /*14750*/  F2FP.SATFINITE.E4M3.F32.PACK_AB_MERGE_C R189, R21, R0, R81 ;  /* 0x0000000015bd723e */ /* 0x000fe20004807051 */
[----:B------:R-:W-:Y:S02]  /*14760*/  IMAD.MOV.U32 R21, RZ, RZ, R219 ;  /* 0x000000ffff157224 */ /* 0x000fe400078e00db */
[----:B------:R-:W1:Y:S08]  /*14770*/  MUFU.EX2 R83, R83 ;  /* 0x0000005300537308 */ /* 0x000e700000000800 */
[----:B------:R-:W3:Y:S01]  /*14780*/  MUFU.EX2 R84, R84 ;  /* 0x0000005400547308 */ /* 0x000ee20000000800 */
[C---:B--2---:R-:W-:Y:S01]  /*14790*/  F2FP.SATFINITE.E4M3.F32.PACK_AB_MERGE_C R190, R95.reuse, R96, R20 ;  /* 0x000000605fbe723e */ /* 0x044fe20004807014 */
[----:B------:R-:W-:Y:S01]  /*147a0*/  FADD.FTZ R96, R96, R115 ;  /* 0x0000007360607221 */ /* 0x000fe20000010000 */
[----:B------:R-:W2:Y:S03]  /*147b0*/  @P5 LDC R20, c[0x0][0x44c] ;  /* 0x00011300ff145b82 */ /* 0x000ea60000000800 */
[----:B------:R-:W-:-:S02]  /*147c0*/  FADD.FTZ R95, R95, R96 ;  /* 0x000000605f5f7221 */ /* 0x000fc40000010000 */
[----:B------:R-:W4:Y:S01]  /*147d0*/  MUFU.EX2 R85, R85 ;  /* 0x0000005500557308 */ /* 0x000f220000000800 */
[----:B-1----:R-:W-:-:S01]  /*147e0*/  FADD.FTZ R3, R83, R82 ;  /* 0x0000005253037221 */ /* 0x002fc20000010000 */
[----:B------:R-:W-:-:S04]  /*147f0*/  FADD.FTZ R98, R98, R95 ;  /* 0x0000005f62627221 */ /* 0x000fc80000010000 */
[----:B------:R-:W-:Y:S02]  /*14800*/  FADD.FTZ R97, R97, R98 ;  /* 0x0000006261617221 */ /* 0x000fe40000010000 */
[----:B------:R-:W-:Y:S01]  /*14810*/  MUFU.EX2 R104, R104 ;  /* 0x0000006800687308 */ /* 0x000fe20000000800 */
[----:B---3--:R-:W-:-:S07]  /*14820*/  FADD.FTZ R4, R84, R3 ;  /* 0x0000000354047221 */ /* 0x008fce0000010000 */
[----:B------:R-:W1:Y:S01]  /*14830*/  MUFU.EX2 R103, R103 ;  /* 0x0000006700677308 */ /* 0x000e620000000800 */
[----:B----4-:R-:W-:-:S01]  /*14840*/  FADD.FTZ R3, R85, R4 ;  /* 0x0000000455037221 */ /* 0x010fc20000010000 */
[----:B--2---:R-:W-:-:S06]  /*14850*/  @P5 IMAD.HI.U32 R20, R219, R20, RZ ;  /* 0x00000014db145227 */ /* 0x004fcc00078e00ff */
[----:B------:R-:W2:Y:S01]  /*14860*/  MUFU.EX2 R86, R86 ;  /* 0x0000005600567308 */ /* 0x000ea20000000800 */
[----:B0-----:R-:W-:Y:S02]  /*14870*/  @P5 SHF.R.U32.HI R21, RZ, R25, R20 ;  /* 0x00000019ff155219 */ /* 0x001fe40000011614 */
[----:B------:R-:W-:-:S03]  /*14880*/  ISETP.GE.AND P5, PT, R15, 0x1, PT ;  /* 0x000000010f00780c */ /* 0x000fc60003fa6270 */
[----:B------:R-:W-:Y:S02]  /*14890*/  IMAD.IADD R21, R120, 0x1, R21 ;  /* 0x0000000178157824 */ /* 0x000fe400078e0215 */
[----:B------:R-:W-:Y:S01]  /*148a0*/  MUFU.EX2 R100, R100 ;  /* 0x0000006400647308 */ /* 0x000fe20000000800 */
[----:B-1----:R-:W-:Y:S01]  /*148b0*/  F2FP.SATFINITE.E4M3.F32.PACK_AB_MERGE_C R4, R103, R104, RZ ;  /* 0x000000686704723e */ /* 0x002fe200048070ff */
[----:B------:R-:W-:-:S06]  /*148c0*/  IMAD.IADD R14, R21, 0x1, R14 ;  /* 0x00000001150e7824 */ /* 0x000fcc00078e020e */
        /* <DEDUP_REMOVED lines=30> */
[----:B0-----:R-:W-:-:S01]  /*14ab0*/  FADD.FTZ R3, R91, R90 ;  /* 0x0000005a5b037221 */ /* 0x001fc20000010000 */
[----:B------:R-:W-:-:S06]  /*14ac0*/  FADD.FTZ R109, R109, R106 ;  /* 0x0000006a6d6d7221 */ /* 0x000fcc0000010000 */
[----:B------:R-:W0:Y:S01]  /*14ad0*/  MUFU.EX2 R94, R94 ;  /* 0x0000005e005e7308 */ /* 0x000e220000000800 */
[----:B--2---:R-:W-:-:S04]  /*14ae0*/  FADD.FTZ R0, R92, R3 ;  /* 0x000000035c007221 */ /* 0x004fc80000010000 */
[----:B-1----:R-:W-:Y:S01]  /*14af0*/  FADD.FTZ R3, R93, R0 ;  /* 0x000000005d037221 */ /* 0x002fe20000010000 */
[----:B------:R-:W-:Y:S01]  /*14b00*/  VIADD R0, R121, 0xfffffffe ;  /* 0xfffffffe79007836 */ /* 0x000fe20000000000 */
[C---:B0-----:R-:W-:Y:S02]  /*14b10*/  F2FP.SATFINITE.E4M3.F32.PACK_AB_MERGE_C R4, R94.reuse, R93, RZ ;  /* 0x0000005d5e04723e */ /* 0x041fe400048070ff */
[----:B------:R-:W-:-:S02]  /*14b20*/  FADD.FTZ R3, R94, R3 ;  /* 0x000000035e037221 */ /* 0x000fc40000010000 */
[----:B------:R-:W-:Y:S01]  /*14b30*/  F2FP.SATFINITE.E4M3.F32.PACK_AB_MERGE_C R187, R92, R91, R4 ;  /* 0x0000005b5cbb723e */ /* 0x000fe20004807004 */
[----:B------:R-:W-:-:S01]  /*14b40*/  FADD.FTZ R4, R112, R109 ;  /* 0x0000006d70047221 */ /* 0x000fc20000010000 */
        /* <DEDUP_REMOVED lines=12> */
.L_x_7517:
[----:B------:R-:W-:-:S13]  /*14c10*/  ISETP.NE.AND P1, PT, R15, 0x1, PT ;  /* 0x000000010f00780c */ /* 0x000fda0003f25270 */
[----:B------:R-:W0:Y:S02]  /*14c20*/  @P1 LDC.64 R24, c[0x0][0x9e8] ;  /* 0x00027a00ff181b82 */ /* 0x000e240000000a00 */
[----:B0-----:R-:W-:-:S05]  /*14c30*/  @P1 IMAD.HI.U32 R24, R20, R24, RZ ;  /* 0x0000001814181227 */ /* 0x001fca00078e00ff */
[----:B------:R-:W-:-:S07]  /*14c40*/  @P1 SHF.R.U32.HI R20, RZ, R25, R24 ;  /* 0x00000019ff141219 */ /* 0x000fce0000011618 */
.L_x_7518:
[----:B------:R-:W-:Y:S05]  /*14c50*/  BSYNC B0 ;  /* 0x0000000000007941 */ /* 0x000fea0003800000 */
.L_x_7516:
[----:B------:R-:W-:-:S05]  /*14c60*/  IMAD R15, R20, R15, R15 ;  /* 0x0000000f140f7224 */ /* 0x000fca00078e020f */
[----:B------:R-:W-:-:S07]  /*14c70*/  VIMNMX R14, R14, R15, PT ;  /* 0x0000000f0e0e7248 */ /* 0x000fce0003fe0100 */
.L_x_7515:
[----:B------:R-:W-:Y:S01]  /*14c80*/  IMAD.HI R14, R14, 0x2aaaaaab, RZ ;  /* 0x2aaaaaab0e0e7827 */ /* 0x000fe200078e02ff */
[----:B------:R-:W-:Y:S01]  /*14c90*/  ULDC UR24, c[0x0][0x9e4] ;  /* 0x0002790000187ab9 */ /* 0x000fe20000000800 */
[----:B------:R-:W-:Y:S01]  /*14ca0*/  ULDC UR4, c[0x0][0x9e4] ;  /* 0x0002790000047ab9 */ /* 0x000fe20000000800 */
[----:B------:R-:W-:Y:S01]  /*14cb0*/  ULDC UR5, c[0x0][0x988] ;  /* 0x0002620000057ab9 */ /* 0x000fe20000000800 */
[----:B------:R-:W-:Y:S01]  /*14cc0*/  ULDC UR7, c[0x0][0x988] ;  /* 0x0002620000077ab9 */ /* 0x000fe20000000800 */
[----:B------:R-:W-:Y:S01]  /*14cd0*/  SHF.R.U32.HI R15, RZ, 0x1f, R14 ;  /* 0x0000001fff0f7819 */ /* 0x000fe2000001160e */
[----:B------:R-:W-:Y:S01]  /*14ce0*/  ULDC UR6, c[0x0][0x988] ;  /* 0x0002620000067ab9 */ /* 0x000fe20000000800 */
[----:B------:R-:W-:Y:S01]  /*14cf0*/  ULDC UR26, c[0x0][0x9e0] ;  /* 0x00027800001a7ab9 */ /* 0x000fe20000000800 */
[----:B------:R-:W-:Y:S01]  /*14d00*/  ULDC UR25, c[0x0][0x9e0] ;  /* 0x0002780000197ab9 */ /* 0x000fe20000000800 */
[----:B------:R-:W-:Y:S02]  /*14d10*/  LEA.HI.SX32 R14, R14, R15, 0x1b ;  /* 0x0000000f0e0e7211 */ /* 0x000fe400078fdaff */
[----:B------:R-:W-:-:S02]  /*14d20*/  CS2R R120, SRZ ;  /* 0x0000000000787805 */ /* 0x000fc4000001ff00 */
[----:B------:R-:W-:Y:S02]  /*14d30*/  CS2R R122, SRZ ;  /* 0x00000000007a7805 */ /* 0x000fe4000001ff00 */
[----:B------:R-:W-:Y:S02]  /*14d40*/  CS2R R124, SRZ ;  /* 0x00000000007c7805 */ /* 0x000fe4000001ff00 */
[----:B------:R-:W-:Y:S02]  /*14d50*/  VIMNMX R229, R221, R14, !PT ;  /* 0x0000000edde57248 */ /* 0x000fe40007fe0100 */
[----:B------:R-:W-:Y:S02]  /*14d60*/  CS2R R126, SRZ ;  /* 0x00000000007e7805 */ /* 0x000fe4000001ff00 */
[----:B------:R-:W-:Y:S02]  /*14d70*/  CS2R R128, SRZ ;  /* 0x0000000000807805 */ /* 0x000fe4000001ff00 */
[----:B------:R-:W-:-:S02]  /*14d80*/  CS2R R130, SRZ ;  /* 0x0000000000827805 */ /* 0x000fc4000001ff00 */
[----:B------:R-:W-:Y:S02]  /*14d90*/  ISETP.GE.AND P1, PT, R0, R229, PT ;  /* 0x000000e50000720c */ /* 0x000fe40003f26270 */
        /* <DEDUP_REMOVED lines=59> */
.L_x_7538:
        /* <DEDUP_REMOVED lines=8> */
[----:B------:R-:W-:-:S05]  /*151d0*/  IMAD.U32 R15, RZ, RZ, UR41 ;  /* 0x00000029ff0f7e24 */ /* 0x000fca000f8e00ff */
[----:B------:R-:W-:-:S13]  /*151e0*/  ISETP.NE.AND P3, PT, R15, 0x3, PT ;  /* 0x000000030f00780c */ /* 0x000fda0003f65270 */
[----:B------:R-:W-:Y:S05]  /*151f0*/  @!P3 BRA `(.L_x_7521) ;  /* 0x000000000004b947 */ /* 0x000fea0003800000 */
[----:B------:R-:W-:Y:S01]  /*15200*/  BPT.TRAP 0x1 ;  /* 0x000000040000795c */ /* 0x000fe20000300000 */
.L_x_7521:
[----:B------:R-:W-:Y:S01]  /*15210*/  IMAD R15, R230, 0x8, R18 ;  /* 0x00000008e60f7824 */ /* 0x000fe200078e0212 */
[----:B------:R-:W-:-:S04]  /*15220*/  SHF.L.U32 R14, R231, 0x1f, RZ ;  /* 0x0000001fe70e7819 */ /* 0x000fc800000006ff */
[----:B------:R0:W1:Y:S01]  /*15230*/  SYNCS.PHASECHK.TRANS64.TRYWAIT P2, [R15+URZ+0x28830], R14 ;  /* 0x0288300e0f0075a7 */ /* 0x000062000804017f */
[----:B------:R-:W-:Y:S05]  /*15240*/  @!P3 BRA `(.L_x_7522) ;  /* 0x000000000004b947 */ /* 0x000fea0003800000 */
[----:B------:R-:W-:Y:S01]  /*15250*/  BPT.TRAP 0x1 ;  /* 0x000000040000795c */ /* 0x000fe20000300000 */
.L_x_7522:
[----:B------:R-:W-:Y:S04]  /*15260*/  BSSY B0, `(.L_x_7520) ;  /* 0x0000004000007945 */ /* 0x000fe80003800000 */
[----:B-1----:R-:W-:Y:S05]  /*15270*/  @P2 BRA `(.L_x_7523) ;  /* 0x0000000000082947 */ /* 0x002fea0003800000 */
[----:B------:R-:W1:Y:S02]  /*15280*/  SYNCS.PHASECHK.TRANS64.TRYWAIT P2, [R15+URZ+0x28830], R14 ;  /* 0x0288300e0f0075a7 */ /* 0x000e64000804017f */
[----:B-1----:R-:W-:Y:S05]  /*15290*/  @!P2 BRA `(.L_x_7524) ;  /* 0x000001c0000ca947 */ /* 0x002fea0003800000 */
.L_x_7523:
[----:B------:R-:W-:Y:S05]  /*152a0*/  BSYNC B0 ;  /* 0x0000000000007941 */ /* 0x000fea0003800000 */
.L_x_7520:
[----:B01----:R-:W0:Y:S01]  /*152b0*/  S2R R14, SR_TID.X ;  /* 0x00000000000e7919 */ /* 0x003e220000002100 */
[----:B------:R-:W-:Y:S05]  /*152c0*/  WARPSYNC.ALL ;  /* 0x0000000000007948 */ /* 0x000fea0003800000 */
[----:B------:R-:W-:Y:S01]  /*152d0*/  IMAD.MOV.U32 R15, RZ, RZ, 0x40000040 ;  /* 0x40000040ff0f7424 */ /* 0x000fe200078e00ff */
[----:B------:R-:W-:Y:S01]  /*152e0*/  R2UR UR8, R6 ;  /* 0x00000000060872ca */ /* 0x000fe200000e0000 */
[----:B------:R-:W-:Y:S01]  /*152f0*/  IMAD.MOV.U32 R25, RZ, RZ, 0x40000040 ;  /* 0x40000040ff197424 */ /* 0x000fe200078e00ff */
[----:B------:R-:W-:Y:S02]  /*15300*/  R2UR UR9, R7 ;  /* 0x00000000070972ca */ /* 0x000fe400000e0000 */
[----:B------:R-:W-:-:S02]  /*15310*/  R2UR UR11, R15 ;  /* 0x000000000f0b72ca */ /* 0x000fc400000e0000 */
        /* <DEDUP_REMOVED lines=17> */
[----:B------:R-:W-:Y:S02]  /*15430*/  R2UR UR14, R20 ;  /* 0x00000000140e72ca */ /* 0x000fe400000e0000 */
[----:B------:R-:W-:Y:S01]  /*15440*/  R2UR UR22, R14 ;  /* 0x000000000e1672ca */ /* 0x000fe200000e0000 */
[----:B0-----:R-:W-:-:S05]  /*15450*/  IMAD.MOV.U32 R21, RZ, RZ, 0x40000040 ;  /* 0x40000040ff157424 */ /* 0x001fca00078e00ff */
[----:B------:R-:W-:Y:S01]  /*15460*/  R2UR UR15, R21 ;  /* 0x00000000150f72ca */ /* 0x000fe200000e0000 */
        /* <DEDUP_REMOVED lines=12> */
[----:B------:R-:W-:Y:S05]  /*15530*/  @P1 BRA `(.L_x_7525) ;  /* 0x0000000000301947 */ /* 0x000fea0003800000 */
[----:B------:R-:W-:-:S05]  /*15540*/  IMAD.U32 R21, RZ, RZ, UR41 ;  /* 0x00000029ff157e24 */ /* 0x000fca000f8e00ff */
[----:B------:R-:W-:-:S13]  /*15550*/  ISETP.NE.AND P2, PT, R21, 0x3, PT ;  /* 0x000000031500780c */ /* 0x000fda0003f45270 */
[----:B------:R-:W-:Y:S05]  /*15560*/  @!P2 BRA `(.L_x_7526) ;  /* 0x000000000004a947 */ /* 0x000fea0003800000 */
[----:B------:R-:W-:Y:S01]  /*15570*/  BPT.TRAP 0x1 ;  /* 0x000000040000795c */ /* 0x000fe20000300000 */
.L_x_7526:
[----:B------:R-:W-:Y:S01]  /*15580*/  SHF.L.U32 R14, R211, 0x1f, RZ ;  /* 0x0000001fd30e7819 */ /* 0x000fe200000006ff */
[----:B------:R-:W-:-:S04]  /*15590*/  IMAD R15, R212, 0x8, R18 ;  /* 0x00000008d40f7824 */ /* 0x000fc800078e0212 */
[----:B------:R0:W1:Y:S01]  /*155a0*/  SYNCS.PHASECHK.TRANS64.TRYWAIT P1, [R15+URZ+0x28850], R14 ;  /* 0x0288500e0f0075a7 */ /* 0x000062000802017f */
[----:B------:R-:W-:Y:S05]  /*155b0*/  @!P2 BRA `(.L_x_7527) ;  /* 0x000000000004a947 */ /* 0x000fea0003800000 */
[----:B------:R-:W-:Y:S01]  /*155c0*/  BPT.TRAP 0x1 ;  /* 0x000000040000795c */ /* 0x000fe20000300000 */
.L_x_7527:
[----:B-1----:R-:W-:Y:S05]  /*155d0*/  @P1 BRA `(.L_x_7525) ;  /* 0x0000000000081947 */ /* 0x002fea0003800000 */
[----:B------:R-:W1:Y:S02]  /*155e0*/  SYNCS.PHASECHK.TRANS64.TRYWAIT P1, [R15+URZ+0x28850], R14 ;  /* 0x0288500e0f0075a7 */ /* 0x000e64000802017f */
[----:B-1----:R-:W-:Y:S05]  /*155f0*/  @!P1 BRA `(.L_x_7528) ;  /* 0x000001bc00489947 */ /* 0x002fea0003800000 */
.L_x_7525:
[----:B01----:R-:W-:Y:S01]  /*15600*/  VIADD R14, R18, 0x400 ;  /* 0x00000400120e7836 */ /* 0x003fe20000000000 */
[----:B------:R-:W-:Y:S05]  /*15610*/  WARPSYNC.ALL ;  /* 0x0000000000007948 */ /* 0x000fea0003800000 */
[----:B------:R-:W-:Y:S01]  /*15620*/  SHF.R.U32.HI R14, RZ, 0x4, R14 ;  /* 0x00000004ff0e7819 */ /* 0x000fe2000001160e */
[----:B------:R-:W-:Y:S01]  /*15630*/  IMAD.MOV.U32 R15, RZ, RZ, -0x7fffffe0 ;  /* 0x80000020ff0f7424 */ /* 0x000fe200078e00ff */
[----:B------:R-:W-:Y:S01]  /*15640*/  WARPGROUP.ARRIVE ;  /* 0x00000000000079c5 */ /* 0x000fe20000000000 */
[----:B------:R-:W-:Y:S01]  /*15650*/  IMAD.MOV.U32 R21, RZ, RZ, -0x7fffffe0 ;  /* 0x80000020ff157424 */ /* 0x000fe200078e00ff */
[----:B------:R-:W-:-:S04]  /*15660*/  LOP3.LUT R14, R14, 0x3fff, RZ, 0xc0, !PT ;  /* 0x00003fff0e0e7812 */ /* 0x000fc800078ec0ff */
[----:B------:R-:W0:Y:S01]  /*15670*/  S2R R211, SR_TID.X ;  /* 0x0000000000d37919 */ /* 0x000e220000002100 */
[----:B------:R-:W-:Y:S01]  /*15680*/  R2UR UR11, R15 ;  /* 0x000000000f0b72ca */ /* 0x000fe200000e0000 */
        /* <DEDUP_REMOVED lines=9> */
[----:B------:R-:W-:Y:S01]  /*15720*/  FMUL.FTZ R42, R2, R45 ;  /* 0x0000002d022a7220 */ /* 0x000fe20000410000 */
[C---:B------:R-:W-:Y:S01]  /*15730*/  VIADD R20, R14.reuse, 0x2 ;  /* 0x000000020e147836 */ /* 0x040fe20000000000 */
[----:B------:R-:W-:Y:S01]  /*15740*/  R2UR UR10, R14 ;  /* 0x000000000e0a72ca */ /* 0x000fe200000e0000 */
[----:B------:R-:W-:Y:S01]  /*15750*/  IMAD.MOV.U32 R45, RZ, RZ, -0x7fffffe0 ;  /* 0x80000020ff2d7424 */ /* 0x000fe200078e00ff */
[----:B------:R-:W-:Y:S01]  /*15760*/  ISETP.NE.AND P2, PT, R233, 0x1, PT ;  /* 0x00000001e900780c */ /* 0x000fe20003f45270 */
        /* <DEDUP_REMOVED lines=9> */
[----:B------:R-:W-:Y:S01]  /*15800*/  LOP3.LUT P1, RZ, R17, 0x1000, RZ, 0xc0, !PT ;  /* 0x0000100011ff7812 */ /* 0x000fe2000782c0ff */
[----:B------:R-:W-:Y:S01]  /*15810*/  QGMMA.64x128x32.F32.E4M3.E4M3 R120, R204, gdesc[UR8], R120, gsb0 ;  /* 0x01e00008cc787df3 */ /* 0x000fe20008000878 */
[----:B------:R-:W-:Y:S01]  /*15820*/  R2UR UR10, R20 ;  /* 0x00000000140a72ca */ /* 0x000fe200000e0000 */
[----:B------:R-:W-:Y:S01]  /*15830*/  VIADD R20, R14, 0x200 ;  /* 0x000002000e147836 */ /* 0x000fe20000000000 */
[----:B------:R-:W-:Y:S01]  /*15840*/  R2UR UR11, R21 ;  /* 0x00000000150b72ca */ /* 0x000fe200000e0000 */
[----:B------:R-:W-:Y:S01]  /*15850*/  IMAD.MOV.U32 R21, RZ, RZ, -0x7fffffe0 ;  /* 0x80000020ff157424 */ /* 0x000fe200078e00ff */
[----:B------:R-:W1:Y:S01]  /*15860*/  MUFU.TANH R15, R15 ;  /* 0x0000000f000f7308 */ /* 0x000e620000002400 */
[----:B0-----:R-:W-:-:S07]  /*15870*/  SHF.R.U32.HI R211, RZ, 0x7, R211 ;  /* 0x00000007ffd37819 */ /* 0x001fce00000116d3 */
[----:B------:R-:W0:Y:S08]  /*15880*/  MUFU.TANH R24, R24 ;  /* 0x0000001800187308 */ /* 0x000e300000002400 */
        /* <DEDUP_REMOVED lines=33> */
[C---:B------:R-:W-:Y:S01]  /*15aa0*/  FMUL.FTZ R20, R2.reuse, R25 ;  /* 0x0000001902147220 */ /* 0x040fe20000410000 */
        /* <DEDUP_REMOVED lines=66> */
[----:B------:R-:W5:Y:S01]  /*15ed0*/  @P2 LDC R113, c[0x0][0x450] ;  /* 0x00011400ff712b82 */ /* 0x000f620000000800 */
        /* <DEDUP_REMOVED lines=19> */
[----:B------:R-:W-:Y:S02]  /*16010*/  R2UR UR11, R45 ;  /* 0x000000002d0b72ca */ /* 0x000fe400000e0000 */
[----:B------:R-:W1:Y:S04]  /*16020*/  @P2 LDC R45, c[0x0][0x44c] ;  /* 0x00011300ff2d2b82 */ /* 0x000e680000000800 */
        /* <DEDUP_REMOVED lines=17> */
[----:B------:R-:W-:-:S07]  /*16140*/  WARPGROUP.DEPBAR.LE gsb0, 0x0 ;  /* 0x00008000000079c5 */ /* 0x000fce0000010000 */
[----:B------:R2:W0:Y:S01]  /*16150*/  MUFU.TANH R188, R44 ;  /* 0x0000002c00bc7308 */ /* 0x0004220000002400 */
[----:B------:R-:W-:Y:S01]  /*16160*/  WARPGROUP.ARRIVE ;  /* 0x00000000000079c5 */ /* 0x000fe20000000000 */
[C---:B------:R-:W-:Y:S01]  /*16170*/  FMUL.FTZ R189, R2.reuse, R104 ;  /* 0x0000006802bd7220 */ /* 0x040fe20000410000 */
[C---:B------:R-:W-:Y:S01]  /*16180*/  FMUL.FTZ R104, R2.reuse, R107 ;  /* 0x0000006b02687220 */ /* 0x040fe20000410000 */
[C---:B------:R-:W-:Y:S01]  /*16190*/  FMUL.FTZ R107, R2.reuse, R108 ;  /* 0x0000006c026b7220 */ /* 0x040fe20000410000 */
[C---:B------:R-:W-:Y:S01]  /*161a0*/  FMUL.FTZ R108, R2.reuse, R109 ;  /* 0x0000006d026c7220 */ /* 0x040fe20000410000 */
[----:B------:R-:W-:Y:S02]  /*161b0*/  FMUL.FTZ R109, R2, R114 ;  /* 0x00000072026d7220 */ /* 0x000fe40000410000 */
[----:B------:R-:W0:Y:S01]  /*161c0*/  MUFU.TANH R58, R58 ;  /* 0x0000003a003a7308 */ /* 0x000e220000002400 */
[----:B--2---:R-:W-:-:S05]  /*161d0*/  VIADD R44, R14, 0x402 ;  /* 0x000004020e2c7836 */ /* 0x004fca0000000000 */
[----:B------:R-:W-:Y:S02]  /*161e0*/  R2UR UR10, R44 ;  /* 0x000000002c0a72ca */ /* 0x000fe400000e0000 */
[----:B------:R-:W2:Y:S08]  /*161f0*/  MUFU.TANH R59, R59 ;  /* 0x0000003b003b7308 */ /* 0x000eb00000002400 */
[----:B------:R-:W0:Y:S03]  /*16200*/  MUFU.TANH R60, R60 ;  /* 0x0000003c003c7308 */ /* 0x000e260000002400 */
[----:B------:R-:W-:Y:S05]  /*16210*/  QGMMA.64x128x32.F32.E4M3.E4M3 R120, R184, gdesc[UR8], R120, gsb0 ;  /* 0x01e00008b8787df3 */ /* 0x000fea0008000878 */
        /* <DEDUP_REMOVED lines=19> */
[----:B------:R-:W-:-:S04]  /*16350*/  IMAD.IADD R184, R224, 0x1, R219 ;  /* 0x00000001e0b87824 */ /* 0x000fc800078e02db */
[----:B-1----:R-:W-:Y:S01]  /*16360*/  @P2 IMAD.HI.U32 R44, R184, R45, RZ ;  /* 0x0000002db82c2227 */ /* 0x002fe200078e00ff */
[----:B------:R-:W1:Y:S03]  /*16370*/  MUFU.TANH R79, R79 ;  /* 0x0000004f004f7308 */ /* 0x000e660000002400 */
[----:B------:R-:W-:Y:S01]  /*16380*/  @!P0 IMAD R45, R230, 0x8, R18 ;  /* 0x00000008e62d8824 */ /* 0x000fe200078e0212 */
[----:B-----5:R-:W-:Y:S01]  /*16390*/  @P2 SHF.R.U32.HI R184, RZ, R113, R44 ;  /* 0x00000071ffb82219 */ /* 0x020fe2000001162c */
[----:B------:R-:W-:Y:S01]  /*163a0*/  FMUL.FTZ R113, R2, R118 ;  /* 0x0000007602717220 */ /* 0x000fe20000410000 */
[----:B------:R-:W-:Y:S02]  /*163b0*/  IMAD R118, R0, -0xc0, RZ ;  /* 0xffffff4000767824 */ /* 0x000fe400078e02ff */
[----:B------:R-:W-:Y:S01]  /*163c0*/  @!P0 VIADD R44, R45, 0x28840 ;  /* 0x000288402d2c8836 */ /* 0x000fe20000000000 */
[----:B------:R-:W-:Y:S01]  /*163d0*/  IADD3 R45, -R211, 0xb, RZ ;  /* 0x0000000bd32d7810 */ /* 0x000fe20007ffe1ff */
[----:B------:R-:W0:Y:S01]  /*163e0*/  MUFU.TANH R80, R80 ;  /* 0x0000005000507308 */ /* 0x000e220000002400 */
[----:B------:R-:W-:-:S02]  /*163f0*/  IADD3 R115, -R217, 0x1, R118 ;  /* 0x00000001d9737810 */ /* 0x000fc40007ffe176 */
[----:B------:R-:W-:Y:S01]  /*16400*/  @!P0 PRMT R114, RZ, 0x654, R44 ;  /* 0x00000654ff728816 */ /* 0x000fe2000000002c */
[----:B------:R0:W-:Y:S06]  /*16410*/  BAR.ARV R45, 0x100 ;  /* 0x0004002d0000751d */ /* 0x0001ec0000002000 */
[----:B------:R5:W-:Y:S01]  /*16420*/  @!P0 SYNCS.ARRIVE.TRANS64.RED.A1T0 RZ, [R114+URZ], RZ ;  /* 0x000000ff72ff89a7 */ /* 0x000be2000810043f */
[----:B------:R-:W0:Y:S01]  /*16430*/  MUFU.TANH R81, R81 ;  /* 0x0000005100517308 */ /* 0x000e220000002400 */
[----:B------:R-:W3:Y:S01]  /*16440*/  SHFL.IDX PT, R44, R184, RZ, 0x1c1f ;  /* 0x001c1fffb82c7589 */ /* 0x000ee200000e0000 */
[----:B------:R-:W-:Y:S01]  /*16450*/  IADD3 R115, -R215, R115, R216 ;  /* 0x00000073d7737210 */ /* 0x000fe20007ffe1d8 */
[----:B-----5:R-:W-:-:S05]  /*16460*/  FMUL.FTZ R114, R2, R119 ;  /* 0x0000007702727220 */ /* 0x020fca0000410000 */
[----:B------:R-:W0:Y:S01]  /*16470*/  MUFU.TANH R82, R82 ;  /* 0x0000005200527308 */ /* 0x000e220000002400 */
[C---:B------:R-:W-:Y:S02]  /*16480*/  VIADD R187, R115.reuse, UR26 ;  /* 0x0000001a73bb7c36 */ /* 0x040fe40008000000 */
[----:B------:R-:W-:Y:S02]  /*16490*/  VIADD R186, R115, UR27 ;  /* 0x0000001b73ba7c36 */ /* 0x000fe40008000000 */
[----:B------:R-:W-:-:S03]  /*164a0*/  IMAD.IADD R115, R118, 0x1, -R217 ;  /* 0x0000000176737824 */ /* 0x000fc600078e0ad9 */
[----:B------:R-:W0:Y:S08]  /*164b0*/  MUFU.TANH R83, R83 ;  /* 0x0000005300537308 */ /* 0x000e300000002400 */
[----:B------:R-:W0:Y:S01]  /*164c0*/  MUFU.TANH R84, R84 ;  /* 0x0000005400547308 */ /* 0x000e220000002400 */
[--C-:B---3--:R-:W-:Y:S02]  /*164d0*/  IMAD.IADD R185, R187, 0x1, R44.reuse ;  /* 0x00000001bbb97824 */ /* 0x108fe400078e022c */
[----:B------:R-:W-:-:S05]  /*164e0*/  IMAD.IADD R119, R186, 0x1, R44 ;  /* 0x00000001ba777824 */ /* 0x000fca00078e022c */
[----:B------:R-:W3:Y:S08]  /*164f0*/  MUFU.TANH R85, R85 ;  /* 0x0000005500557308 */ /* 0x000ef00000002400 */
        /* <DEDUP_REMOVED lines=24> */
[----:B0-----:R-:W-:Y:S01]  /*16680*/  IADD3 R189, -R215, R216, R44 ;  /* 0x000000d8d7bd7210 */ /* 0x001fe20007ffe12c */
        /* <DEDUP_REMOVED lines=11> */
.L_x_7531:
[----:B------:R-:W-:-:S05]  /*16740*/  IMAD.U32 R190, RZ, RZ, UR24 ;  /* 0x00000018ffbe7e24 */ /* 0x000fca000f8e00ff */
[----:B------:R-:W-:-:S13]  /*16750*/  ISETP.NE.AND P1, PT, R190, 0x1, PT ;  /* 0x00000001be00780c */ /* 0x000fda0003f25270 */
[----:B------:R-:W0:Y:S02]  /*16760*/  @P1 LDC.64 R44, c[0x0][0x9e8] ;  /* 0x00027a00ff2c1b82 */ /* 0x000e240000000a00 */
[----:B0-----:R-:W-:-:S05]  /*16770*/  @P1 IMAD.HI.U32 R44, R189, R44, RZ ;  /* 0x0000002cbd2c1227 */ /* 0x001fca00078e00ff */
[----:B------:R-:W-:-:S07]  /*16780*/  @P1 SHF.R.U32.HI R189, RZ, R45, R44 ;  /* 0x0000002dffbd1219 */ /* 0x000fce000001162c */
.L_x_7532:
[----:B------:R-:W-:Y:S05]  /*16790*/  BSYNC B0 ;  /* 0x0000000000007941 */ /* 0x000fea0003800000 */
.L_x_7530:
[----:B------:R-:W-:-:S05]  /*167a0*/  IMAD R44, R189, R190, R115 ;  /* 0x000000bebd2c7224 */ /* 0x000fca00078e0273 */
[----:B------:R-:W-:Y:S02]  /*167b0*/  VIADDMNMX R185, R44, R190, R185, PT ;  /* 0x000000be2cb97246 */ /* 0x000fe400038001b9 */
[----:B------:R-:W-:-:S07]  /*167c0*/  VIMNMX R119, R119, R44, !PT ;  /* 0x0000002c77777248 */ /* 0x000fce0007fe0100 */
.L_x_7529:
[C---:B------:R-:W-:Y:S02]  /*167d0*/  ISETP.GE.AND P1, PT, R118.reuse, 0x2, PT ;  /* 0x000000027600780c */ /* 0x040fe40003f26270 */
[----:B------:R-:W-:Y:S02]  /*167e0*/  ISETP.GE.AND P3, PT, R118, 0x9, PT ;  /* 0x000000097600780c */ /* 0x000fe40003f66270 */
[----:B------:R-:W-:Y:S02]  /*167f0*/  ISETP.GT.AND P2, PT, R119, 0x1, !P1 ;  /* 0x000000017700780c */ /* 0x000fe40004f44270 */
[----:B------:R-:W-:Y:S02]  /*16800*/  LOP3.LUT R16, R16, 0xfffffffd, RZ, 0xc0, !PT ;  /* 0xfffffffd10107812 */ /* 0x000fe400078ec0ff */
[----:B------:R-:W-:Y:S02]  /*16810*/  ISETP.LT.OR P2, PT, R185, 0x2, P2 ;  /* 0x00000002b900780c */ /* 0x000fe40001741670 */
[----:B------:R-:W-:-:S02]  /*16820*/  LOP3.LUT R17, R17, 0xfffffdff, RZ, 0xc0, !PT ;  /* 0xfffffdff11117812 */ /* 0x000fc400078ec0ff */
[----:B0-----:R-:W-:Y:S02]  /*16830*/  FSEL R20, R20, -INF , !P2 ;  /* 0xff80000014147808 */ /* 0x001fe40005000000 */
[----:B------:R-:W-:Y:S02]  /*16840*/  ISETP.GT.AND P2, PT, R119, 0x8, !P3 ;  /* 0x000000087700780c */ /* 0x000fe40005f44270 */
[----:B------:R-:W-:Y:S02]  /*16850*/  @P3 LOP3.LUT R16, R16, 0x2, RZ, 0xfc, !PT ;  /* 0x0000000210103812 */ /* 0x000fe400078efcff */
        /* <DEDUP_REMOVED lines=264> */
[----:B------:R-:W-:Y:S02]  /*178e0*/  ISETP.GE.AND P6, PT, R118, 0xba, PT ;  /* 0x000000ba7600780c */ /* 0x000fe40003fc6270 */
[----:B------:R-:W0:Y:S11]  /*178f0*/  SHFL.IDX PT, R118, R184, 0x1, 0x1c1f ;  /* 0x003c1f00b8767f89 */ /* 0x000e3600000e0000 */
[----:B------:R-:W-:-:S02]  /*17900*/  @P6 LOP3.LUT R17, R17, 0x400, RZ, 0xfc, !PT ;  /* 0x0000040011116812 */ /* 0x000fc400078efcff */
[----:B------:R-:W-:-:S04]  /*17910*/  ISETP.GT.AND P6, PT, R119, 0xb9, !P6 ;  /* 0x000000b97700780c */ /* 0x000fc800077c4270 */
[----:B------:R-:W-:-:S04]  /*17920*/  ISETP.LT.OR P6, PT, R185, 0xba, P6 ;  /* 0x000000bab900780c */ /* 0x000fc800037c1670 */
[----:B------:R-:W-:Y:S02]  /*17930*/  FSEL R117, R117, -INF , !P6 ;  /* 0xff80000075757808 */ /* 0x000fe40007000000 */
[----:B------:R-:W-:Y:S01]  /*17940*/  LOP3.LUT P6, RZ, R17, 0x1000, RZ, 0xc0, !PT ;  /* 0x0000100011ff7812 */ /* 0x000fe200078cc0ff */
[--C-:B0-----:R-:W-:Y:S02]  /*17950*/  IMAD.IADD R187, R187, 0x1, R118.reuse ;  /* 0x00000001bbbb7824 */ /* 0x101fe400078e0276 */
[----:B------:R-:W-:-:S10]  /*17960*/  IMAD.IADD R186, R186, 0x1, R118 ;  /* 0x00000001baba7824 */ /* 0x000fd400078e0276 */
[----:B------:R-:W-:Y:S05]  /*17970*/  @!P6 BRA `(.L_x_7533) ;  /* 0x000000000054e947 */ /* 0x000fea0003800000 */
        /* <DEDUP_REMOVED lines=12> */
.L_x_7535:
[----:B------:R-:W-:-:S05]  /*17a40*/  IMAD.U32 R184, RZ, RZ, UR24 ;  /* 0x00000018ffb87e24 */ /* 0x000fca000f8e00ff */
[----:B------:R-:W-:-:S13]  /*17a50*/  ISETP.NE.AND P6, PT, R184, 0x1, PT ;  /* 0x00000001b800780c */ /* 0x000fda0003fc5270 */
[----:B------:R-:W0:Y:S02]  /*17a60*/  @P6 LDC.64 R14, c[0x0][0x9e8] ;  /* 0x00027a00ff0e6b82 */ /* 0x000e240000000a00 */
[----:B0-----:R-:W-:-:S05]  /*17a70*/  @P6 IMAD.HI.U32 R14, R118, R14, RZ ;  /* 0x0000000e760e6227 */ /* 0x001fca00078e00ff */
[----:B------:R-:W-:-:S07]  /*17a80*/  @P6 SHF.R.U32.HI R118, RZ, R15, R14 ;  /* 0x0000000fff766219 */ /* 0x000fce000001160e */
.L_x_7536:
[----:B------:R-:W-:Y:S05]  /*17a90*/  BSYNC B0 ;  /* 0x0000000000007941 */ /* 0x000fea0003800000 */
.L_x_7534:
[----:B------:R-:W-:-:S05]  /*17aa0*/  IMAD R115, R118, R184, R115 ;  /* 0x000000b876737224 */ /* 0x000fca00078e0273 */
[----:B------:R-:W-:Y:S02]  /*17ab0*/  VIADDMNMX R187, R115, R184, R187, PT ;  /* 0x000000b873bb7246 */ /* 0x000fe400038001bb */
[----:B------:R-:W-:-:S07]  /*17ac0*/  VIMNMX R186, R186, R115, !PT ;  /* 0x00000073baba7248 */ /* 0x000fce0007fe0100 */
.L_x_7533:
[----:B------:R-:W-:Y:S01]  /*17ad0*/  ISETP.GT.AND P1, PT, R186, 0x1, !P1 ;  /* 0x00000001ba00780c */ /* 0x000fe20004f24270 */
[----:B------:R-:W-:Y:S01]  /*17ae0*/  UMOV UR28, UR7 ;  /* 0x00000007001c7c82 */ /* 0x000fe20008000000 */
[----:B------:R-:W-:Y:S01]  /*17af0*/  LOP3.LUT P6, RZ, R17, 0x40, RZ, 0xc0, !PT ;  /* 0x0000004011ff7812 */ /* 0x000fe200078cc0ff */
[----:B------:R-:W-:Y:S01]  /*17b00*/  IMAD.U32 R119, RZ, RZ, UR28 ;  /* 0x0000001cff777e24 */ /* 0x000fe2000f8e00ff */
[----:B------:R-:W-:Y:S01]  /*17b10*/  ISETP.LT.OR P1, PT, R187, 0x2, P1 ;  /* 0x00000002bb00780c */ /* 0x000fe20000f21670 */
[----:B------:R-:W-:Y:S01]  /*17b20*/  IMAD.U32 R189, RZ, RZ, UR41 ;  /* 0x00000029ffbd7e24 */ /* 0x000fe2000f8e00ff */
        /* <DEDUP_REMOVED lines=124> */
[C---:B------:R-:W-:Y:S02]  /*182f0*/  ISETP.LT.OR P1, PT, R187.reuse, 0x4a, P1 ;  /* 0x0000004abb00780c */ /* 0x040fe40000f21670 */
[C---:B------:R-:W-:Y:S02]  /*18300*/  ISETP.LT.OR P3, PT, R187.reuse, 0xb1, P3 ;  /* 0x000000b1bb00780c */ /* 0x040fe40001f61670 */
        /* <DEDUP_REMOVED lines=8> */
[C---:B------:R-:W-:Y:S02]  /*18390*/  ISETP.GT.AND P4, PT, R186.reuse, 0xb1, !P4 ;  /* 0x000000b1ba00780c */ /* 0x040fe40006784270 */
[----:B------:R-:W-:Y:S02]  /*183a0*/  ISETP.GT.AND P1, PT, R186, 0x51, !P1 ;  /* 0x00000051ba00780c */ /* 0x000fe40004f24270 */
[----:B------:R-:W-:-:S02]  /*183b0*/  FSEL R109, R109, -INF , !P3 ;  /* 0xff8000006d6d7808 */ /* 0x000fc40005800000 */
[C---:B------:R-:W-:Y:S02]  /*183c0*/  ISETP.LT.OR P1, PT, R187.reuse, 0x52, P1 ;  /* 0x00000052bb00780c */ /* 0x040fe40000f21670 */
[----:B------:R-:W-:Y:S02]  /*183d0*/  ISETP.LT.OR P4, PT, R187, 0xb2, P4 ;  /* 0x000000b2bb00780c */ /* 0x000fe40002781670 */
[----:B------:R-:W-:Y:S02]  /*183e0*/  FSEL R66, R66, -INF , !P1 ;  /* 0xff80000042427808 */ /* 0x000fe40004800000 */
[----:B------:R-:W-:Y:S02]  /*183f0*/  LOP3.LUT P1, RZ, R16, 0x2000000, RZ, 0xc0, !PT ;  /* 0x0200000010ff7812 */ /* 0x000fe4000782c0ff */
[C---:B------:R-:W-:Y:S02]  /*18400*/  ISETP.GT.AND P5, PT, R186.reuse, 0xb8, !P5 ;  /* 0x000000b8ba00780c */ /* 0x040fe40006fa4270 */
[----:B------:R-:W-:-:S02]  /*18410*/  ISETP.GT.AND P1, PT, R186, 0x58, !P1 ;  /* 0x00000058ba00780c */ /* 0x000fc40004f24270 */
[----:B------:R-:W-:Y:S02]  /*18420*/  FSEL R110, R110, -INF , !P4 ;  /* 0xff8000006e6e7808 */ /* 0x000fe40006000000 */
[C---:B------:R-:W-:Y:S02]  /*18430*/  ISETP.LT.OR P1, PT, R187.reuse, 0x59, P1 ;  /* 0x00000059bb00780c */ /* 0x040fe40000f21670 */
[----:B------:R-:W-:Y:S02]  /*18440*/  ISETP.LT.OR P5, PT, R187, 0xb9, P5 ;  /* 0x000000b9bb00780c */ /* 0x000fe40002fa1670 */
[----:B------:R-:W-:Y:S02]  /*18450*/  FSEL R69, R69, -INF , !P1 ;  /* 0xff80000045457808 */ /* 0x000fe40004800000 */
[----:B------:R-:W-:Y:S02]  /*18460*/  LOP3.LUT P1, RZ, R16, 0x1000000, RZ, 0xc0, !PT ;  /* 0x0100000010ff7812 */ /* 0x000fe4000782c0ff */
[----:B0-----:R-:W-:-:S02]  /*18470*/  FMNMX.FTZ R14, R115, R14, !PT ;  /* 0x0000000e730e7209 */ /* 0x001fc40007810000 */
[----:B------:R-:W-:Y:S02]  /*18480*/  ISETP.GT.AND P1, PT, R186, 0x59, !P1 ;  /* 0x00000059ba00780c */ /* 0x000fe40004f24270 */
[----:B------:R-:W-:Y:S01]  /*18490*/  FSEL R113, R113, -INF , !P5 ;  /* 0xff80000071717808 */ /* 0x000fe20006800000 */
[----:B------:R-:W-:-:S01]  /*184a0*/  FFMA.FTZ R118, R14, R119, -8 ;  /* 0xc10000000e767423 */ /* 0x000fc20000010077 */
[----:B------:R-:W-:Y:S02]  /*184b0*/  ISETP.LT.OR P1, PT, R187, 0x5a, P1 ;  /* 0x0000005abb00780c */ /* 0x000fe40000f21670 */
[----:B------:R-:W-:Y:S02]  /*184c0*/  ISETP.NE.AND P3, PT, R189, 0x3, PT ;  /* 0x00000003bd00780c */ /* 0x000fe40003f65270 */
        /* <DEDUP_REMOVED lines=80> */
[----:B------:R-:W-:Y:S01]  /*189d0*/  ISETP.GT.AND P2, PT, R186, 0xb9, !P6 ;  /* 0x000000b9ba00780c */ /* 0x000fe20007744270 */
[----:B------:R-:W-:Y:S01]  /*189e0*/  IMAD.U32 R186, RZ, RZ, UR28 ;  /* 0x0000001cffba7e24 */ /* 0x000fe2000f8e00ff */
[----:B------:R-:W-:-:S02]  /*189f0*/  FSEL R21, R21, -INF , !P1 ;  /* 0xff80000015157808 */ /* 0x000fc40004800000 */
[----:B------:R-:W-:Y:S02]  /*18a00*/  FSETP.NEU.FTZ.AND P1, PT, R14, -INF , PT ;  /* 0xff8000000e00780b */ /* 0x000fe40003f3d000 */
[----:B------:R-:W-:Y:S02]  /*18a10*/  FMNMX.FTZ R115, R21, R222, !PT ;  /* 0x000000de15737209 */ /* 0x000fe40007810000 */
[----:B------:R-:W-:Y:S02]  /*18a20*/  FSEL R15, R118, RZ, P1 ;  /* 0x000000ff760f7208 */ /* 0x000fe40000800000 */
[----:B------:R-:W-:Y:S02]  /*18a30*/  FMNMX.FTZ R118, R24, R115, !PT ;  /* 0x0000007318767209 */ /* 0x000fe40007810000 */
[----:B------:R-:W-:Y:S01]  /*18a40*/  ISETP.LT.OR P2, PT, R187, 0xba, P2 ;  /* 0x000000babb00780c */ /* 0x000fe20001741670 */
[--C-:B------:R-:W-:Y:S01]  /*18a50*/  FFMA.FTZ R185, R93, UR28, -R15.reuse ;  /* 0x0000001c5db97c23 */ /* 0x100fe2000801080f */
[----:B------:R-:W-:Y:S01]  /*18a60*/  FMNMX.FTZ R115, R27, R118, !PT ;  /* 0x000000761b737209 */ /* 0x000fe20007810000 */
[--C-:B------:R-:W-:Y:S01]  /*18a70*/  FFMA.FTZ R45, R45, UR28, -R15.reuse ;  /* 0x0000001c2d2d7c23 */ /* 0x100fe2000801080f */
[----:B------:R-:W-:Y:S01]  /*18a80*/  FSEL R114, R114, -INF , !P2 ;  /* 0xff80000072727808 */ /* 0x000fe20005000000 */
        /* <DEDUP_REMOVED lines=46> */
[----:B------:R-:W-:Y:S01]  /*18d70*/  FFMA.FTZ R112, R112, UR28, -R15 ;  /* 0x0000001c70707c23 */ /* 0x000fe2000801080f */
[----:B------:R-:W-:Y:S02]  /*18d80*/  MUFU.EX2 R45, R45 ;  /* 0x0000002d002d7308 */ /* 0x000fe40000000800 */
[----:B------:R-:W-:-:S04]  /*18d90*/  FMNMX.FTZ R118, R54, R115, !PT ;  /* 0x0000007336767209 */ /* 0x000fc80007810000 */
[----:B------:R-:W-:Y:S02]  /*18da0*/  FMNMX.FTZ R115, R57, R118, !PT ;  /* 0x0000007639737209 */ /* 0x000fe40007810000 */
        /* <DEDUP_REMOVED lines=34> */
[----:B------:R-:W-:Y:S01]  /*18fd0*/  FMNMX.FTZ R119, R99, R118, !PT ;  /* 0x0000007663777209 */ /* 0x000fe20007810000 */
[--C-:B------:R-:W-:Y:S01]  /*18fe0*/  FFMA.FTZ R118, R89, UR28, -R15.reuse ;  /* 0x0000001c59767c23 */ /* 0x100fe2000801080f */
[----:B------:R-:W-:-:S02]  /*18ff0*/  FFMA.FTZ R89, R92, UR28, -R15 ;  /* 0x0000001c5c597c23 */ /* 0x000fc4000801080f */
        /* <DEDUP_REMOVED lines=19> */
[----:B0-----:R-:W-:Y:S01]  /*19130*/  FFMA.FTZ R185, R117, UR28, -R15 ;  /* 0x0000001c75b97c23 */ /* 0x001fe2000801080f */
[----:B------:R-:W-:Y:S01]  /*19140*/  FSEL R15, R14, RZ, P1 ;  /* 0x000000ff0e0f7208 */ /* 0x000fe20000800000 */
[----:B------:R-:W0:Y:S01]  /*19150*/  SHFL.BFLY PT, R184, R119, 0x2, 0x1f ;  /* 0x0c401f0077b87f89 */ /* 0x000e2200000e0000 */
[----:B------:R-:W-:Y:S03]  /*19160*/  MUFU.EX2 R52, R52 ;  /* 0x0000003400347308 */ /* 0x000fe60000000800 */
[----:B------:R-:W-:-:S04]  /*19170*/  FADD.FTZ R116, -R15, R228 ;  /* 0x000000e40f747221 */ /* 0x000fc80000010100 */
[----:B------:R-:W-:Y:S01]  /*19180*/  FMUL.FTZ R116, R116, UR28 ;  /* 0x0000001c74747c20 */ /* 0x000fe20008410000 */
[----:B------:R-:W-:Y:S08]  /*19190*/  MUFU.EX2 R55, R55 ;  /* 0x0000003700377308 */ /* 0x000ff00000000800 */
[----:B------:R-:W1:Y:S01]  /*191a0*/  MUFU.EX2 R116, R116 ;  /* 0x0000007400747308 */ /* 0x000e620000000800 */
        /* <DEDUP_REMOVED lines=36> */
[----:B0-----:R-:W-:-:S01]  /*193f0*/  FFMA.FTZ R185, R70, UR28, -R117 ;  /* 0x0000001c46b97c23 */ /* 0x001fc20008010875 */
[----:B------:R-:W-:Y:S01]  /*19400*/  MUFU.EX2 R186, R186 ;  /* 0x000000ba00ba7308 */ /* 0x000fe20000000800 */
[----:B------:R-:W-:-:S01]  /*19410*/  FFMA.FTZ R73, R73, UR28, -R117 ;  /* 0x0000001c49497c23 */ /* 0x000fc20008010875 */
[----:B------:R-:W-:Y:S01]  /*19420*/  FFMA.FTZ R74, R74, UR28, -R117 ;  /* 0x0000001c4a4a7c23 */ /* 0x000fe20008010875 */
[----:B------:R-:W-:-:S01]  /*19430*/  FADD.FTZ R70, -R69, R222 ;  /* 0x000000de45467221 */ /* 0x000fc20000010100 */
[--C-:B------:R-:W-:Y:S01]  /*19440*/  FFMA.FTZ R77, R77, UR28, -R117.reuse ;  /* 0x0000001c4d4d7c23 */ /* 0x100fe20008010875 */
[----:B------:R-:W-:-:S01]  /*19450*/  FFMA.FTZ R78, R78, UR28, -R117 ;  /* 0x0000001c4e4e7c23 */ /* 0x000fc20008010875 */
[--C-:B------:R-:W-:Y:S01]  /*19460*/  FFMA.FTZ R81, R81, UR28, -R117.reuse ;  /* 0x0000001c51517c23 */ /* 0x100fe20008010875 */
        /* <DEDUP_REMOVED lines=23> */
[----:B-1----:R-:W-:-:S02]  /*195e0*/  FFMA.FTZ R117, R116, R4, R45 ;  /* 0x0000000474757223 */ /* 0x002fc4000001002d */
[----:B------:R-:W1:Y:S01]  /*195f0*/  MUFU.EX2 R27, R27 ;  /* 0x0000001b001b7308 */ /* 0x000e620000000800 */
[----:B0-----:R-:W-:-:S01]  /*19600*/  FFMA.FTZ R4, R119, R3, R186 ;  /* 0x0000000377047223 */ /* 0x001fc200000100ba */
[----:B------:R-:W-:-:S03]  /*19610*/  FADD.FTZ R70, R20, R117 ;  /* 0x0000007514467221 */ /* 0x000fc60000010000 */
[----:B------:R-:W-:Y:S01]  /*19620*/  FADD.FTZ R3, R21, R4 ;  /* 0x0000000415037221 */ /* 0x000fe20000010000 */
[----:B------:R-:W-:-:S02]  /*19630*/  FADD.FTZ R117, R25, R70 ;  /* 0x0000004619757221 */ /* 0x000fc40000010000 */
        /* <DEDUP_REMOVED lines=155> */
[----:B-1----:R-:W-:-:S04]  /*19ff0*/  FADD.FTZ R3, R111, R4 ;  /* 0x000000046f037221 */ /* 0x002fc80000010000 */
[----:B------:R-:W-:Y:S01]  /*1a000*/  FADD.FTZ R4, R184, R3 ;  /* 0x00000003b8047221 */ /* 0x000fe20000010000 */
[----:B0-----:R-:W-:-:S04]  /*1a010*/  FADD.FTZ R185, R113, R70 ;  /* 0x0000004671b97221 */ /* 0x001fc80000010000 */
[----:B--2---:R-:W-:Y:S01]  /*1a020*/  FADD.FTZ R3, R114, R185 ;  /* 0x000000b972037221 */ /* 0x004fe20000010000 */
[----:B------:R-:W-:Y:S06]  /*1a030*/  @!P3 BRA `(.L_x_7537) ;  /* 0x000000000004b947 */ /* 0x000fec0003800000 */
[----:B------:R-:W-:Y:S01]  /*1a040*/  BPT.TRAP 0x1 ;  /* 0x000000040000795c */ /* 0x000fe20000300000 */
.L_x_7537:
[----:B------:R-:W-:Y:S01]  /*1a050*/  F2FP.SATFINITE.E4M3.F32.PACK_AB_MERGE_C R25, R26, R25, RZ ;  /* 0x000000191a19723e */ /* 0x000fe200048070ff */
[----:B------:R-:W-:Y:S01]  /*1a060*/  FMUL.FTZ R120, R120, R116 ;  /* 0x0000007478787220 */ /* 0x000fe20000410000 */
[----:B------:R-:W-:Y:S01]  /*1a070*/  F2FP.SATFINITE.E4M3.F32.PACK_AB_MERGE_C R24, R27, R24, RZ ;  /* 0x000000181b18723e */ /* 0x000fe200048070ff */
[-C--:B------:R-:W-:Y:S01]  /*1a080*/  FMUL.FTZ R121, R121, R116.reuse ;  /* 0x0000007479797220 */ /* 0x080fe20000410000 */
[----:B------:R-:W-:Y:S01]  /*1a090*/  F2FP.SATFINITE.E4M3.F32.PACK_AB_MERGE_C R204, R20, R45, R25 ;  /* 0x0000002d14cc723e */ /* 0x000fe20004807019 */
[----:B------:R-:W-:Y:S01]  /*1a0a0*/  IMAD R20, R212, 0x8, R18 ;  /* 0x00000008d4147824 */ /* 0x000fe200078e0212 */
[----:B------:R-:W-:Y:S01]  /*1a0b0*/  ISETP.GT.AND P1, PT, R0, R229, PT ;  /* 0x000000e50000720c */ /* 0x000fe20003f24270 */
[----:B------:R-:W-:Y:S01]  /*1a0c0*/  FMUL.FTZ R124, R124, R116 ;  /* 0x000000747c7c7220 */ /* 0x000fe20000410000 */
[----:B------:R-:W-:Y:S01]  /*1a0d0*/  F2FP.SATFINITE.E4M3.F32.PACK_AB_MERGE_C R205, R21, R186, R24 ;  /* 0x000000ba15cd723e */ /* 0x000fe20004807018 */
[----:B------:R-:W-:Y:S01]  /*1a0e0*/  IMAD.U32 R21, RZ, RZ, UR40 ;  /* 0x00000028ff157e24 */ /* 0x000fe2000f8e00ff */
[----:B------:R-:W-:Y:S01]  /*1a0f0*/  F2FP.SATFINITE.E4M3.F32.PACK_AB_MERGE_C R33, R34, R33, RZ ;  /* 0x000000212221723e */ /* 0x000fe200048070ff */
[----:B------:R-:W-:Y:S01]  /*1a100*/  VIADD R20, R20, 0x28860 ;  /* 0x0002886014147836 */ /* 0x000fe20000000000 */
[----:B------:R-:W-:Y:S01]  /*1a110*/  F2FP.SATFINITE.E4M3.F32.PACK_AB_MERGE_C R32, R35, R32, RZ ;  /* 0x000000202320723e */ /* 0x000fe200048070ff */
[-C--:B------:R-:W-:Y:S01]  /*1a120*/  FMUL.FTZ R125, R125, R116.reuse ;  /* 0x000000747d7d7220 */ /* 0x080fe20000410000 */
        /* <DEDUP_REMOVED lines=114> */
.L_x_7519:
[----:B------:R-:W0:Y:S01]  /*1a850*/  LDC R14, c[0x0][0x448] ;  /* 0x00011200ff0e7b82 */ /* 0x000e220000000800 */
[----:B------:R-:W-:Y:S01]  /*1a860*/  LOP3.LUT R17, R17, 0xffffefff, RZ, 0xc0, !PT ;  /* 0xffffefff11117812 */ /* 0x000fe200078ec0ff */
[----:B------:R-:W-:Y:S01]  /*1a870*/  ULDC UR8, c[0x0][0x9dc] ;  /* 0x0002770000087ab9 */ /* 0x000fe20000000800 */
[----:B------:R-:W-:-:S05]  /*1a880*/  IADD3 R21, R216, 0x1, -R215 ;  /* 0x00000001d8157810 */ /* 0x000fca0007ffe8d7 */
[----:B------:R-:W1:Y:S01]  /*1a890*/  LDC R26, c[0x0][0x9e4] ;  /* 0x00027900ff1a7b82 */ /* 0x000e620000000800 */
[----:B0-----:R-:W-:Y:S01]  /*1a8a0*/  ISETP.NE.AND P1, PT, R14, 0x1, PT ;  /* 0x000000010e00780c */ /* 0x001fe20003f25270 */
[----:B------:R-:W-:-:S12]  /*1a8b0*/  VIADD R14, R219, 0x7f ;  /* 0x0000007fdb0e7836 */ /* 0x000fd80000000000 */
[----:B------:R-:W0:Y:S01]  /*1a8c0*/  @P1 LDC R15, c[0x0][0x44c] ;  /* 0x00011300ff0f1b82 */ /* 0x000e220000000800 */
[----:B------:R-:W-:-:S04]  /*1a8d0*/  @P1 LOP3.LUT R17, R17, 0x1000, RZ, 0xfc, !PT ;  /* 0x0000100011111812 */ /* 0x000fc800078efcff */
[----:B------:R-:W-:-:S03]  /*1a8e0*/  LOP3.LUT R17, R17, 0xffffdfff, RZ, 0xc0, !PT ;  /* 0xffffdfff11117812 */ /* 0x000fc600078ec0ff */
[----:B------:R-:W2:Y:S01]  /*1a8f0*/  @P1 LDC R20, c[0x0][0x450] ;  /* 0x00011400ff141b82 */ /* 0x000ea20000000800 */
[----:B0-----:R-:W-:-:S05]  /*1a900*/  @P1 IMAD.HI.U32 R15, R14, R15, RZ ;  /* 0x0000000f0e0f1227 */ /* 0x001fca00078e00ff */
[----:B--2---:R-:W-:Y:S02]  /*1a910*/  @P1 SHF.R.U32.HI R14, RZ, R20, R15 ;  /* 0x00000014ff0e1219 */ /* 0x004fe4000001160f */
[----:B-1----:R-:W-:-:S03]  /*1a920*/  ISETP.GE.AND P1, PT, R26, 0x1, PT ;  /* 0x000000011a00780c */ /* 0x002fc60003f26270 */
[----:B------:R-:W-:-:S04]  /*1a930*/  IMAD.IADD R14, R14, 0x1, R21 ;  /* 0x000000010e0e7824 */ /* 0x000fc800078e0215 */
[----:B------:R-:W-:-:S06]  /*1a940*/  VIADD R15, R14, -UR8 ;  /* 0x800000080e0f7c36 */ /* 0x000fcc0008000000 */
[----:B------:R-:W-:Y:S01]  /*1a950*/  @P1 LOP3.LUT R17, R17, 0x2000, RZ, 0xfc, !PT ;  /* 0x0000200011111812 */ /* 0x000fe200078efcff */
        /* <DEDUP_REMOVED lines=11> */
.L_x_7541:
[----:B------:R-:W-:-:S13]  /*1aa10*/  ISETP.NE.AND P1, PT, R26, 0x1, PT ;  /* 0x000000011a00780c */ /* 0x000fda0003f25270 */
[----:B------:R-:W0:Y:S02]  /*1aa20*/  @P1 LDC.64 R20, c[0x0][0x9e8] ;  /* 0x00027a00ff141b82 */ /* 0x000e240000000a00 */
[----:B0-----:R-:W-:-:S05]  /*1aa30*/  @P1 IMAD.HI.U32 R20, R14, R20, RZ ;  /* 0x000000140e141227 */ /* 0x001fca00078e00ff */
[----:B------:R-:W-:-:S07]  /*1aa40*/  @P1 SHF.R.U32.HI R14, RZ, R21, R20 ;  /* 0x00000015ff0e1219 */ /* 0x000fce0000011614 */
.L_x_7542:
[----:B------:R-:W-:Y:S05]  /*1aa50*/  BSYNC B0 ;  /* 0x0000000000007941 */ /* 0x000fea0003800000 */
.L_x_7540:
[----:B------:R-:W-:-:S05]  /*1aa60*/  IMAD R14, R14, R26, RZ ;  /* 0x0000001a0e0e7224 */ /* 0x000fca00078e02ff */
[----:B------:R-:W-:-:S07]  /*1aa70*/  VIMNMX R15, R15, R14, !PT ;  /* 0x0000000e0f0f7248 */ /* 0x000fce0007fe0100 */
.L_x_7539:
[----:B------:R-:W-:-:S04]  /*1aa80*/  VIADD R15, R15, 0xbf ;  /* 0x000000bf0f0f7836 */ /* 0x000fc80000000000 */
[----:B------:R-:W-:-:S05]  /*1aa90*/  IMAD.HI R15, R15, 0x2aaaaaab, RZ ;  /* 0x2aaaaaab0f0f7827 */ /* 0x000fca00078e02ff */
[----:B------:R-:W-:-:S04]  /*1aaa0*/  SHF.R.U32.HI R14, RZ, 0x1f, R15 ;  /* 0x0000001fff0e7819 */ /* 0x000fc8000001160f */
[----:B------:R-:W-:-:S04]  /*1aab0*/  LEA.HI.SX32 R14, R15, R14, 0x1b ;  /* 0x0000000e0f0e7211 */ /* 0x000fc800078fdaff */
[----:B------:R-:W-:-:S04]  /*1aac0*/  VIMNMX R231, R221, R14, !PT ;  /* 0x0000000edde77248 */ /* 0x000fc80007fe0100 */
[----:B------:R-:W-:-:S13]  /*1aad0*/  ISETP.GE.AND P1, PT, R0, R231, PT ;  /* 0x000000e70000720c */ /* 0x000fda0003f26270 */
[----:B------:R-:W-:Y:S05]  /*1aae0*/  @!P1 BRA `(.L_x_7543) ;  /* 0x0000003400749947 */ /* 0x000fea0003800000 */
[----:B------:R-:W-:Y:S02]  /*1aaf0*/  IMAD.MOV.U32 R230, RZ, RZ, R222 ;  /* 0x000000ffffe67224 */ /* 0x000fe400078e00de */
[----:B------:R-:W-:Y:S02]  /*1ab00*/  IMAD.MOV.U32 R229, RZ, RZ, R228 ;  /* 0x000000ffffe57224 */ /* 0x000fe400078e00e4 */
[----:B------:R-:W-:-:S07]  /*1ab10*/  IMAD.MOV.U32 R14, RZ, RZ, R211 ;  /* 0x000000ffff0e7224 */ /* 0x000fce00078e00d3 */
.L_x_7554:
[----:B------:R-:W-:Y:S01]  /*1ab20*/  ISETP.NE.AND P1, PT, R212, 0x1, PT ;  /* 0x00000001d400780c */ /* 0x000fe20003f25270 */
[----:B------:R-:W-:Y:S05]  /*1ab30*/  YIELD ;  /* 0x0000000000007946 */ /* 0x000fea0003800000 */
[----:B------:R-:W-:Y:S02]  /*1ab40*/  SEL R211, RZ, 0x1, P1 ;  /* 0x00000001ffd37807 */ /* 0x000fe40000800000 */
[----:B------:R-:W-:Y:S02]  /*1ab50*/  ISETP.NE.AND P1, PT, R220, RZ, PT ;  /* 0x000000ffdc00720c */ /* 0x000fe40003f25270 */
[----:B------:R-:W-:-:S11]  /*1ab60*/  LOP3.LUT R211, R14, R211, RZ, 0x3c, !PT ;  /* 0x000000d30ed37212 */ /* 0x000fd600078e3cff */
[----:B------:R-:W-:Y:S05]  /*1ab70*/  @P1 BRA `(.L_x_7544) ;  /* 0x0000000000441947 */ /* 0x000fea0003800000 */
[----:B------:R-:W-:-:S05]  /*1ab80*/  IMAD.U32 R15, RZ, RZ, UR41 ;  /* 0x00000029ff0f7e24 */ /* 0x000fca000f8e00ff */
[----:B------:R-:W-:-:S13]  /*1ab90*/  ISETP.NE.AND P3, PT, R15, 0x3, PT ;  /* 0x000000030f00780c */ /* 0x000fda0003f65270 */
[----:B------:R-:W-:Y:S05]  /*1aba0*/  @!P3 BRA `(.L_x_7545) ;  /* 0x000000000004b947 */ /* 0x000fea0003800000 */
[----:B------:R-:W-:Y:S01]  /*1abb0*/  BPT.TRAP 0x1 ;  /* 0x000000040000795c */ /* 0x000fe20000300000 */
.L_x_7545:
        /* <DEDUP_REMOVED lines=8> */
.L_x_7546:
[----:B------:R-:W-:Y:S04]  /*1ac40*/  BSSY B0, `(.L_x_7544) ;  /* 0x0000004000007945 */ /* 0x000fe80003800000 */
[----:B-1----:R-:W-:Y:S05]  /*1ac50*/  @P2 BRA `(.L_x_7547) ;  /* 0x0000000000082947 */ /* 0x002fea0003800000 */
[----:B------:R-:W1:Y:S02]  /*1ac60*/  SYNCS.PHASECHK.TRANS64.TRYWAIT P2, [R15+URZ+0x28830], R20 ;  /* 0x028830140f0075a7 */ /* 0x000e64000804017f */
[----:B-1----:R-:W-:Y:S05]  /*1ac70*/  @!P2 BRA `(.L_x_7548) ;  /* 0x0000016400bca947 */ /* 0x002fea0003800000 */
.L_x_7547:
[----:B------:R-:W-:Y:S05]  /*1ac80*/  BSYNC B0 ;  /* 0x0000000000007941 */ /* 0x000fea0003800000 */
.L_x_7544:
[----:B01----:R-:W0:Y:S01]  /*1ac90*/  S2R R15, SR_TID.X ;  /* 0x00000000000f7919 */ /* 0x003e220000002100 */
[----:B------:R-:W-:Y:S01]  /*1aca0*/  VIADD R233, R212, 0x1 ;  /* 0x00000001d4e97836 */ /* 0x000fe20000000000 */
[----:B------:R-:W-:Y:S05]  /*1acb0*/  WARPSYNC.ALL ;  /* 0x0000000000007948 */ /* 0x000fea0003800000 */
[C---:B------:R-:W-:Y:S01]  /*1acc0*/  ISETP.NE.AND P2, PT, R233.reuse, 0x2, PT ;  /* 0x00000002e900780c */ /* 0x040fe20003f45270 */
[----:B------:R-:W-:Y:S01]  /*1acd0*/  IMAD.MOV.U32 R21, RZ, RZ, 0x40000040 ;  /* 0x40000040ff157424 */ /* 0x000fe200078e00ff */
[----:B------:R-:W-:Y:S01]  /*1ace0*/  R2UR UR8, R6 ;  /* 0x00000000060872ca */ /* 0x000fe200000e0000 */
[----:B------:R-:W-:Y:S01]  /*1acf0*/  IMAD.MOV.U32 R25, RZ, RZ, 0x40000040 ;  /* 0x40000040ff197424 */ /* 0x000fe200078e00ff */
[----:B------:R-:W-:Y:S01]  /*1ad00*/  SEL R233, R233, RZ, P2 ;  /* 0x000000ffe9e97207 */ /* 0x000fe20001000000 */
[----:B------:R-:W-:Y:S01]  /*1ad10*/  IMAD.MOV.U32 R27, RZ, RZ, 0x40000040 ;  /* 0x40000040ff1b7424 */ /* 0x000fe200078e00ff */
[----:B------:R-:W-:-:S02]  /*1ad20*/  R2UR UR9, R7 ;  /* 0x00000000070972ca */ /* 0x000fc400000e0000 */
[----:B------:R-:W-:Y:S01]  /*1ad30*/  R2UR UR11, R21 ;  /* 0x00000000150b72ca */ /* 0x000fe200000e0000 */
[----:B------:R-:W-:Y:S01]  /*1ad40*/  IMAD R20, R233, 0x600, R5 ;  /* 0x00000600e9147824 */ /* 0x000fe200078e0205 */
[----:B------:R-:W-:Y:S02]  /*1ad50*/  R2UR UR15, R25 ;  /* 0x00000000190f72ca */ /* 0x000fe400000e0000 */
[----:B------:R-:W-:Y:S01]  /*1ad60*/  R2UR UR19, R27 ;  /* 0x000000001b1372ca */ /* 0x000fe200000e0000 */
[C---:B------:R-:W-:Y:S01]  /*1ad70*/  VIADD R24, R20.reuse, 0x2 ;  /* 0x0000000214187836 */ /* 0x040fe20000000000 */
[C---:B------:R-:W-:Y:S01]  /*1ad80*/  R2UR UR10, R20.reuse ;  /* 0x00000000140a72ca */ /* 0x040fe200000e0000 */
[----:B------:R-:W-:Y:S01]  /*1ad90*/  VIADD R26, R20, 0x4 ;  /* 0x00000004141a7836 */ /* 0x000fe20000000000 */
[----:B------:R-:W-:Y:S01]  /*1ada0*/  R2UR UR12, R12 ;  /* 0x000000000c0c72ca */ /* 0x000fe200000e0000 */
[----:B------:R-:W-:Y:S01]  /*1adb0*/  VIADD R20, R20, 0x6 ;  /* 0x0000000614147836 */ /* 0x000fe20000000000 */
[----:B------:R-:W-:-:S02]  /*1adc0*/  R2UR UR14, R24 ;  /* 0x00000000180e72ca */ /* 0x000fc400000e0000 */
[----:B------:R-:W-:Y:S02]  /*1add0*/  R2UR UR18, R26 ;  /* 0x000000001a1272ca */ /* 0x000fe400000e0000 */
[----:B------:R-:W-:Y:S02]  /*1ade0*/  R2UR UR13, R13 ;  /* 0x000000000d0d72ca */ /* 0x000fe400000e0000 */
[----:B------:R-:W-:Y:S02]  /*1adf0*/  R2UR UR16, R10 ;  /* 0x000000000a1072ca */ /* 0x000fe400000e0000 */
[----:B0-----:R-:W-:Y:S02]  /*1ae00*/  SHF.R.U32.HI R15, RZ, 0x7, R15 ;  /* 0x00000007ff0f7819 */ /* 0x001fe4000001160f */
[----:B------:R-:W-:Y:S02]  /*1ae10*/  R2UR UR17, R11 ;  /* 0x000000000b1172ca */ /* 0x000fe400000e0000 */
[----:B------:R-:W-:Y:S01]  /*1ae20*/  R2UR UR22, R20 ;  /* 0x00000000141672ca */ /* 0x000fe200000e0000 */
[----:B------:R-:W-:Y:S01]  /*1ae30*/  VIADD R15, R15, 0x8 ;  /* 0x000000080f0f7836 */ /* 0x000fe20000000000 */
[----:B------:R-:W-:-:S02]  /*1ae40*/  R2UR UR23, R21 ;  /* 0x00000000151772ca */ /* 0x000fc400000e0000 */
[----:B------:R-:W-:Y:S02]  /*1ae50*/  R2UR UR20, R8 ;  /* 0x00000000081472ca */ /* 0x000fe400000e0000 */
[----:B------:R0:W-:Y:S01]  /*1ae60*/  BAR.SYNC.DEFER_BLOCKING R15, 0x100 ;  /* 0x0004000f0000751d */ /* 0x0001e20000010000 */
[----:B------:R-:W-:-:S05]  /*1ae70*/  R2UR UR21, R9 ;  /* 0x00000000091572ca */ /* 0x000fca00000e0000 */
        /* <DEDUP_REMOVED lines=13> */
[----:B------:R-:W-:-:S05]  /*1af50*/  IMAD.U32 R222, RZ, RZ, UR41 ;  /* 0x00000029ffde7e24 */ /* 0x000fca000f8e00ff */
[----:B------:R-:W-:-:S13]  /*1af60*/  ISETP.NE.AND P3, PT, R222, 0x3, PT ;  /* 0x00000003de00780c */ /* 0x000fda0003f65270 */
[----:B------:R-:W-:Y:S05]  /*1af70*/  @!P3 BRA `(.L_x_7550) ;  /* 0x000000000004b947 */ /* 0x000fea0003800000 */
[----:B------:R-:W-:Y:S01]  /*1af80*/  BPT.TRAP 0x1 ;  /* 0x000000040000795c */ /* 0x000fe20000300000 */
.L_x_7550:
[----:B------:R-:W-:Y:S01]  /*1af90*/  SHF.L.U32 R14, R14, 0x1f, RZ ;  /* 0x0000001f0e0e7819 */ /* 0x000fe200000006ff */
[----:B------:R-:W-:-:S04]  /*1afa0*/  IMAD R15, R212, 0x8, R18 ;  /* 0x00000008d40f7824 */ /* 0x000fc800078e0212 */
[----:B------:R0:W1:Y:S01]  /*1afb0*/  SYNCS.PHASECHK.TRANS64.TRYWAIT P1, [R15+URZ+0x28850], R14 ;  /* 0x0288500e0f0075a7 */ /* 0x000062000802017f */
[----:B------:R-:W-:Y:S05]  /*1afc0*/  @!P3 BRA `(.L_x_7551) ;  /* 0x000000000004b947 */ /* 0x000fea0003800000 */
[----:B------:R-:W-:Y:S01]  /*1afd0*/  BPT.TRAP 0x1 ;  /* 0x000000040000795c */ /* 0x000fe20000300000 */
.L_x_7551:
[----:B-1----:R-:W-:Y:S05]  /*1afe0*/  @P1 BRA `(.L_x_7549) ;  /* 0x0000000000081947 */ /* 0x002fea0003800000 */
[----:B------:R-:W1:Y:S02]  /*1aff0*/  SYNCS.PHASECHK.TRANS64.TRYWAIT P1, [R15+URZ+0x28850], R14 ;  /* 0x0288500e0f0075a7 */ /* 0x000e64000802017f */
[----:B-1----:R-:W-:Y:S05]  /*1b000*/  @!P1 BRA `(.L_x_7552) ;  /* 0x0000016000ec9947 */ /* 0x002fea0003800000 */
.L_x_7549:
[----:B------:R-:W-:Y:S05]  /*1b010*/  WARPSYNC.ALL ;  /* 0x0000000000007948 */ /* 0x000fea0003800000 */
[----:B01----:R-:W-:Y:S01]  /*1b020*/  VIADD R14, R18, 0x400 ;  /* 0x00000400120e7836 */ /* 0x003fe20000000000 */
[----:B------:R-:W-:Y:S01]  /*1b030*/  WARPGROUP.ARRIVE ;  /* 0x00000000000079c5 */ /* 0x000fe20000000000 */
[----:B------:R-:W-:Y:S01]  /*1b040*/  IMAD.MOV.U32 R15, RZ, RZ, -0x7fffffe0 ;  /* 0x80000020ff0f7424 */ /* 0x000fe200078e00ff */
[----:B------:R-:W-:Y:S01]  /*1b050*/  UMOV UR28, UR6 ;  /* 0x00000006001c7c82 */ /* 0x000fe20008000000 */
[----:B------:R-:W-:Y:S01]  /*1b060*/  IMAD.MOV.U32 R21, RZ, RZ, -0x7fffffe0 ;  /* 0x80000020ff157424 */ /* 0x000fe200078e00ff */
[----:B------:R-:W-:-:S02]  /*1b070*/  SHF.R.U32.HI R14, RZ, 0x4, R14 ;  /* 0x00000004ff0e7819 */ /* 0x000fc4000001160e */
[----:B------:R-:W-:Y:S01]  /*1b080*/  R2UR UR11, R15 ;  /* 0x000000000f0b72ca */ /* 0x000fe200000e0000 */
[----:B------:R-:W-:Y:S01]  /*1b090*/  FMUL.FTZ R15, R2, R24 ;  /* 0x00000018020f7220 */ /* 0x000fe20000410000 */
[----:B------:R-:W-:Y:S01]  /*1b0a0*/  LOP3.LUT R14, R14, 0x3fff, RZ, 0xc0, !PT ;  /* 0x00003fff0e0e7812 */ /* 0x000fe200078ec0ff */
[C---:B------:R-:W-:Y:S01]  /*1b0b0*/  FMUL.FTZ R24, R2.reuse, R27 ;  /* 0x0000001b02187220 */ /* 0x040fe20000410000 */
[C---:B------:R-:W-:Y:S01]  /*1b0c0*/  FMUL.FTZ R27, R2.reuse, R30 ;  /* 0x0000001e021b7220 */ /* 0x040fe20000410000 */
[----:B------:R-:W-:Y:S01]  /*1b0d0*/  FMUL.FTZ R30, R2, R33 ;  /* 0x00000021021e7220 */ /* 0x000fe20000410000 */
[----:B------:R-:W-:Y:S01]  /*1b0e0*/  LOP3.LUT R14, R14, 0x10000, RZ, 0xfc, !PT ;  /* 0x000100000e0e7812 */ /* 0x000fe200078efcff */
[----:B------:R-:W0:Y:S01]  /*1b0f0*/  MUFU.TANH R15, R15 ;  /* 0x0000000f000f7308 */ /* 0x000e220000002400 */
[C---:B------:R-:W-:Y:S01]  /*1b100*/  FMUL.FTZ R33, R2.reuse, R36 ;  /* 0x0000002402217220 */ /* 0x040fe20000410000 */
[C---:B------:R-:W-:Y:S01]  /*1b110*/  FMUL.FTZ R36, R2.reuse, R39 ;  /* 0x0000002702247220 */ /* 0x040fe20000410000 */
        /* <DEDUP_REMOVED lines=92> */
[----:B------:R-:W-:-:S04]  /*1b6e0*/  FMUL.FTZ R118, R2, R119 ;  /* 0x0000007702767220 */ /* 0x000fc80000410000 */
        /* <DEDUP_REMOVED lines=57> */
[----:B0-----:R-:W-:Y:S01]  /*1ba80*/  FMNMX.FTZ R47, R15, R229, !PT ;  /* 0x000000e50f2f7209 */ /* 0x001fe20007810000 */
[C---:B------:R-:W-:Y:S01]  /*1ba90*/  FMUL.FTZ R37, R2.reuse, R40 ;  /* 0x0000002802257220 */ /* 0x040fe20000410000 */
[C---:B------:R-:W-:Y:S01]  /*1baa0*/  FMUL.FTZ R40, R2.reuse, R43 ;  /* 0x0000002b02287220 */ /* 0x040fe20000410000 */
[----:B------:R-:W-:-:S03]  /*1bab0*/  FMUL.FTZ R43, R2, R46 ;  /* 0x0000002e022b7220 */ /* 0x000fc60000410000 */
[----:B------:R-:W0:Y:S01]  /*1bac0*/  MUFU.TANH R25, R25 ;  /* 0x0000001900197308 */ /* 0x000e220000002400 */
[----:B-1----:R-:W-:-:S07]  /*1bad0*/  FMNMX.FTZ R46, R20, R47, !PT ;  /* 0x0000002f142e7209 */ /* 0x002fce0007810000 */
[----:B------:R-:W1:Y:S08]  /*1bae0*/  MUFU.TANH R26, R26 ;  /* 0x0000001a001a7308 */ /* 0x000e700000002400 */
[----:B------:R-:W2:Y:S01]  /*1baf0*/  MUFU.TANH R29, R29 ;  /* 0x0000001d001d7308 */ /* 0x000ea20000002400 */
[----:B0-----:R-:W-:-:S07]  /*1bb00*/  FMNMX.FTZ R47, R25, R46, !PT ;  /* 0x0000002e192f7209 */ /* 0x001fce0007810000 */
[----:B------:R-:W-:Y:S01]  /*1bb10*/  MUFU.TANH R28, R28 ;  /* 0x0000001c001c7308 */ /* 0x000fe20000002400 */
[----:B-1----:R-:W-:-:S07]  /*1bb20*/  FMNMX.FTZ R47, R26, R47, !PT ;  /* 0x0000002f1a2f7209 */ /* 0x002fce0007810000 */
[----:B------:R-:W-:Y:S01]  /*1bb30*/  MUFU.TANH R31, R31 ;  /* 0x0000001f001f7308 */ /* 0x000fe20000002400 */
[----:B--2---:R-:W-:-:S04]  /*1bb40*/  FMNMX.FTZ R47, R29, R47, !PT ;  /* 0x0000002f1d2f7209 */ /* 0x004fc80007810000 */
[----:B------:R-:W-:-:S03]  /*1bb50*/  FMNMX.FTZ R47, R30, R47, !PT ;  /* 0x0000002f1e2f7209 */ /* 0x000fc60007810000 */
[----:B------:R-:W-:Y:S01]  /*1bb60*/  MUFU.TANH R32, R32 ;  /* 0x0000002000207308 */ /* 0x000fe20000002400 */
[----:B------:R-:W-:-:S07]  /*1bb70*/  FMNMX.FTZ R47, R33, R47, !PT ;  /* 0x0000002f212f7209 */ /* 0x000fce0007810000 */
[----:B------:R-:W0:Y:S08]  /*1bb80*/  MUFU.TANH R34, R34 ;  /* 0x0000002200227308 */ /* 0x000e300000002400 */
[----:B------:R-:W-:Y:S08]  /*1bb90*/  MUFU.TANH R35, R35 ;  /* 0x0000002300237308 */ /* 0x000ff00000002400 */
[----:B------:R-:W1:Y:S01]  /*1bba0*/  MUFU.TANH R37, R37 ;  /* 0x0000002500257308 */ /* 0x000e620000002400 */
[----:B0-----:R-:W-:-:S07]  /*1bbb0*/  FMNMX.FTZ R47, R34, R47, !PT ;  /* 0x0000002f222f7209 */ /* 0x001fce0007810000 */
[----:B------:R-:W0:Y:S08]  /*1bbc0*/  MUFU.TANH R38, R38 ;  /* 0x0000002600267308 */ /* 0x000e300000002400 */
[----:B------:R-:W2:Y:S01]  /*1bbd0*/  MUFU.TANH R41, R41 ;  /* 0x0000002900297308 */ /* 0x000ea20000002400 */
[----:B-1----:R-:W-:-:S07]  /*1bbe0*/  FMNMX.FTZ R47, R37, R47, !PT ;  /* 0x0000002f252f7209 */ /* 0x002fce0007810000 */
[----:B------:R-:W-:Y:S01]  /*1bbf0*/  MUFU.TANH R40, R40 ;  /* 0x0000002800287308 */ /* 0x000fe20000002400 */
[----:B0-----:R-:W-:-:S07]  /*1bc00*/  FMNMX.FTZ R47, R38, R47, !PT ;  /* 0x0000002f262f7209 */ /* 0x001fce0007810000 */
[----:B------:R-:W-:Y:S01]  /*1bc10*/  MUFU.TANH R43, R43 ;  /* 0x0000002b002b7308 */ /* 0x000fe20000002400 */
[----:B--2---:R-:W-:-:S04]  /*1bc20*/  FMNMX.FTZ R47, R41, R47, !PT ;  /* 0x0000002f292f7209 */ /* 0x004fc80007810000 */
[----:B------:R-:W-:-:S03]  /*1bc30*/  FMNMX.FTZ R47, R42, R47, !PT ;  /* 0x0000002f2a2f7209 */ /* 0x000fc60007810000 */
[----:B------:R-:W-:Y:S01]  /*1bc40*/  MUFU.TANH R44, R44 ;  /* 0x0000002c002c7308 */ /* 0x000fe20000002400 */
[----:B------:R-:W-:-:S04]  /*1bc50*/  FMNMX.FTZ R47, R45, R47, !PT ;  /* 0x0000002f2d2f7209 */ /* 0x000fc80007810000 */
[----:B------:R-:W-:-:S03]  /*1bc60*/  FMNMX.FTZ R47, R48, R47, !PT ;  /* 0x0000002f302f7209 */ /* 0x000fc60007810000 */
[----:B------:R-:W-:Y:S01]  /*1bc70*/  MUFU.TANH R78, R78 ;  /* 0x0000004e004e7308 */ /* 0x000fe20000002400 */
[----:B------:R-:W-:-:S04]  /*1bc80*/  FMNMX.FTZ R47, R51, R47, !PT ;  /* 0x0000002f332f7209 */ /* 0x000fc80007810000 */
[----:B------:R-:W-:Y:S01]  /*1bc90*/  FMNMX.FTZ R47, R52, R47, !PT ;  /* 0x0000002f342f7209 */ /* 0x000fe20007810000 */
[----:B------:R-:W-:Y:S02]  /*1bca0*/  WARPGROUP.DEPBAR.LE gsb0, 0x0 ;  /* 0x00008000000079c5 */ /* 0x000fe40000010000 */
[----:B------:R-:W-:Y:S01]  /*1bcb0*/  WARPGROUP.ARRIVE ;  /* 0x00000000000079c5 */ /* 0x000fe20000000000 */
[----:B------:R-:W-:Y:S01]  /*1bcc0*/  FMNMX.FTZ R47, R55, R47, !PT ;  /* 0x0000002f372f7209 */ /* 0x000fe20007810000 */
[----:B------:R-:W0:Y:S03]  /*1bcd0*/  MUFU.TANH R80, R80 ;  /* 0x0000005000507308 */ /* 0x000e260000002400 */
[----:B------:R-:W-:Y:S01]  /*1bce0*/  FMNMX.FTZ R47, R56, R47, !PT ;  /* 0x0000002f382f7209 */ /* 0x000fe20007810000 */
[----:B------:R-:W-:Y:S03]  /*1bcf0*/  QGMMA.64x128x32.F32.E4M3.E4M3 R120, R192, gdesc[UR8], R120, gsb0 ;  /* 0x01e00008c0787df3 */ /* 0x000fe60008000878 */
[----:B------:R-:W-:Y:S01]  /*1bd00*/  FMNMX.FTZ R47, R59, R47, !PT ;  /* 0x0000002f3b2f7209 */ /* 0x000fe20007810000 */
[----:B------:R-:W-:Y:S03]  /*1bd10*/  MUFU.TANH R81, R81 ;  /* 0x0000005100517308 */ /* 0x000fe60000002400 */
[----:B------:R-:W-:-:S04]  /*1bd20*/  FMNMX.FTZ R47, R60, R47, !PT ;  /* 0x0000002f3c2f7209 */ /* 0x000fc80007810000 */
[----:B------:R-:W-:Y:S01]  /*1bd30*/  FMNMX.FTZ R47, R63, R47, !PT ;  /* 0x0000002f3f2f7209 */ /* 0x000fe20007810000 */
[----:B------:R-:W1:Y:S03]  /*1bd40*/  MUFU.TANH R83, R83 ;  /* 0x0000005300537308 */ /* 0x000e660000002400 */
[----:B------:R-:W-:-:S04]  /*1bd50*/  FMNMX.FTZ R47, R64, R47, !PT ;  /* 0x0000002f402f7209 */ /* 0x000fc80007810000 */
[----:B------:R-:W-:Y:S01]  /*1bd60*/  FMNMX.FTZ R47, R67, R47, !PT ;  /* 0x0000002f432f7209 */ /* 0x000fe20007810000 */
[----:B------:R-:W-:Y:S03]  /*1bd70*/  MUFU.TANH R82, R82 ;  /* 0x0000005200527308 */ /* 0x000fe60000002400 */
[----:B------:R-:W-:-:S04]  /*1bd80*/  FMNMX.FTZ R47, R68, R47, !PT ;  /* 0x0000002f442f7209 */ /* 0x000fc80007810000 */
[----:B------:R-:W-:Y:S01]  /*1bd90*/  FMNMX.FTZ R47, R71, R47, !PT ;  /* 0x0000002f472f7209 */ /* 0x000fe20007810000 */
[----:B------:R-:W2:Y:S03]  /*1bda0*/  MUFU.TANH R84, R84 ;  /* 0x0000005400547308 */ /* 0x000ea60000002400 */
[----:B------:R-:W-:-:S04]  /*1bdb0*/  FMNMX.FTZ R47, R72, R47, !PT ;  /* 0x0000002f482f7209 */ /* 0x000fc80007810000 */
[----:B------:R-:W-:Y:S01]  /*1bdc0*/  FMNMX.FTZ R47, R75, R47, !PT ;  /* 0x0000002f4b2f7209 */ /* 0x000fe20007810000 */
[----:B------:R-:W-:Y:S03]  /*1bdd0*/  MUFU.TANH R85, R85 ;  /* 0x0000005500557308 */ /* 0x000fe60000002400 */
[----:B------:R-:W-:-:S04]  /*1bde0*/  FMNMX.FTZ R47, R76, R47, !PT ;  /* 0x0000002f4c2f7209 */ /* 0x000fc80007810000 */
[----:B------:R-:W-:Y:S01]  /*1bdf0*/  FMNMX.FTZ R47, R79, R47, !PT ;  /* 0x0000002f4f2f7209 */ /* 0x000fe20007810000 */
[----:B------:R-:W3:Y:S03]  /*1be00*/  MUFU.TANH R87, R87 ;  /* 0x0000005700577308 */ /* 0x000ee60000002400 */
[----:B0-----:R-:W-:-:S04]  /*1be10*/  FMNMX.FTZ R47, R80, R47, !PT ;  /* 0x0000002f502f7209 */ /* 0x001fc80007810000 */
[----:B-1----:R-:W-:Y:S01]  /*1be20*/  FMNMX.FTZ R47, R83, R47, !PT ;  /* 0x0000002f532f7209 */ /* 0x002fe20007810000 */
[----:B------:R-:W-:Y:S03]  /*1be30*/  MUFU.TANH R86, R86 ;  /* 0x0000005600567308 */ /* 0x000fe60000002400 */
[----:B--2---:R-:W-:-:S05]  /*1be40*/  FMNMX.FTZ R47, R84, R47, !PT ;  /* 0x0000002f542f7209 */ /* 0x004fca0007810000 */
[----:B------:R-:W0:Y:S01]  /*1be50*/  MUFU.TANH R88, R88 ;  /* 0x0000005800587308 */ /* 0x000e220000002400 */
[----:B---3--:R-:W-:-:S07]  /*1be60*/  FMNMX.FTZ R47, R87, R47, !PT ;  /* 0x0000002f572f7209 */ /* 0x008fce0007810000 */
        /* <DEDUP_REMOVED lines=14> */
[----:B0-----:R-:W-:Y:S01]  /*1bf50*/  FMNMX.FTZ R47, R96, R47, !PT ;  /* 0x0000002f602f7209 */ /* 0x001fe20007810000 */
[----:B------:R-:W-:-:S02]  /*1bf60*/  WARPGROUP.DEPBAR.LE gsb0, 0x0 ;  /* 0x00008000000079c5 */ /* 0x000fc40000010000 */
[----:B------:R-:W-:Y:S01]  /*1bf70*/  FMNMX.FTZ R193, R21, R230, !PT ;  /* 0x000000e615c17209 */ /* 0x000fe20007810000 */
[----:B------:R-:W-:-:S03]  /*1bf80*/  WARPGROUP.ARRIVE ;  /* 0x00000000000079c5 */ /* 0x000fc60000000000 */
[----:B------:R-:W-:Y:S01]  /*1bf90*/  FMNMX.FTZ R46, R24, R193, !PT ;  /* 0x000000c1182e7209 */ /* 0x000fe20007810000 */
[----:B------:R-:W-:Y:S03]  /*1bfa0*/  MUFU.TANH R98, R98 ;  /* 0x0000006200627308 */ /* 0x000fe60000002400 */
[----:B------:R-:W-:-:S04]  /*1bfb0*/  FMNMX.FTZ R46, R27, R46, !PT ;  /* 0x0000002e1b2e7209 */ /* 0x000fc80007810000 */
[----:B------:R-:W-:Y:S01]  /*1bfc0*/  FMNMX.FTZ R46, R28, R46, !PT ;  /* 0x0000002e1c2e7209 */ /* 0x000fe20007810000 */
[----:B------:R-:W0:Y:S01]  /*1bfd0*/  MUFU.TANH R100, R100 ;  /* 0x0000006400647308 */ /* 0x000e220000002400 */
[----:B-1----:R-:W-:Y:S02]  /*1bfe0*/  FMNMX.FTZ R47, R99, R47, !PT ;  /* 0x0000002f632f7209 */ /* 0x002fe40007810000 */
[----:B------:R-:W-:-:S04]  /*1bff0*/  FMNMX.FTZ R46, R31, R46, !PT ;  /* 0x0000002e1f2e7209 */ /* 0x000fc80007810000 */
[----:B------:R-:W-:Y:S01]  /*1c000*/  FMNMX.FTZ R46, R32, R46, !PT ;  /* 0x0000002e202e7209 */ /* 0x000fe20007810000 */
[----:B------:R-:W-:Y:S03]  /*1c010*/  MUFU.TANH R101, R101 ;  /* 0x0000006500657308 */ /* 0x000fe60000002400 */
[----:B------:R-:W-:-:S04]  /*1c020*/  FMNMX.FTZ R46, R35, R46, !PT ;  /* 0x0000002e232e7209 */ /* 0x000fc80007810000 */
[----:B------:R-:W-:Y:S01]  /*1c030*/  FMNMX.FTZ R46, R36, R46, !PT ;  /* 0x0000002e242e7209 */ /* 0x000fe20007810000 */
[----:B------:R-:W1:Y:S01]  /*1c040*/  MUFU.TANH R103, R103 ;  /* 0x0000006700677308 */ /* 0x000e620000002400 */
[----:B0-----:R-:W-:Y:S02]  /*1c050*/  FMNMX.FTZ R47, R100, R47, !PT ;  /* 0x0000002f642f7209 */ /* 0x001fe40007810000 */
[----:B------:R-:W-:-:S04]  /*1c060*/  FMNMX.FTZ R46, R39, R46, !PT ;  /* 0x0000002e272e7209 */ /* 0x000fc80007810000 */
        /* <DEDUP_REMOVED lines=50> */
[----:B------:R-:W1:Y:S03]  /*1c390*/  MUFU.TANH R117, R117 ;  /* 0x0000007500757308 */ /* 0x000e660000002400 */
[----:B------:R-:W-:-:S04]  /*1c3a0*/  FMNMX.FTZ R46, R101, R46, !PT ;  /* 0x0000002e652e7209 */ /* 0x000fc80007810000 */
[----:B------:R-:W-:Y:S01]  /*1c3b0*/  FMNMX.FTZ R46, R102, R46, !PT ;  /* 0x0000002e662e7209 */ /* 0x000fe20007810000 */
[----:B------:R-:W2:Y:S01]  /*1c3c0*/  MUFU.TANH R118, R118 ;  /* 0x0000007600767308 */ /* 0x000ea20000002400 */
[----:B0-----:R-:W-:Y:S01]  /*1c3d0*/  FMNMX.FTZ R228, R116, R47, !PT ;  /* 0x0000002f74e47209 */ /* 0x001fe20007810000 */
[----:B------:R-:W-:Y:S01]  /*1c3e0*/  IMAD.MOV.U32 R47, RZ, RZ, -0x7fffffe0 ;  /* 0x80000020ff2f7424 */ /* 0x000fe200078e00ff */
[----:B------:R-:W-:-:S04]  /*1c3f0*/  FMNMX.FTZ R46, R105, R46, !PT ;  /* 0x0000002e692e7209 */ /* 0x000fc80007810000 */
[----:B------:R-:W-:Y:S02]  /*1c400*/  FMNMX.FTZ R46, R106, R46, !PT ;  /* 0x0000002e6a2e7209 */ /* 0x000fe40007810000 */
[----:B------:R-:W-:Y:S02]  /*1c410*/  R2UR UR11, R47 ;  /* 0x000000002f0b72ca */ /* 0x000fe400000e0000 */
[----:B------:R-:W-:-:S04]  /*1c420*/  FMNMX.FTZ R46, R109, R46, !PT ;  /* 0x0000002e6d2e7209 */ /* 0x000fc80007810000 */
[----:B------:R-:W-:-:S04]  /*1c430*/  FMNMX.FTZ R46, R110, R46, !PT ;  /* 0x0000002e6e2e7209 */ /* 0x000fc80007810000 */
[----:B------:R-:W-:-:S04]  /*1c440*/  FMNMX.FTZ R46, R113, R46, !PT ;  /* 0x0000002e712e7209 */ /* 0x000fc80007810000 */
[----:B------:R-:W-:-:S04]  /*1c450*/  FMNMX.FTZ R46, R114, R46, !PT ;  /* 0x0000002e722e7209 */ /* 0x000fc80007810000 */
[----:B-1----:R-:W-:Y:S02]  /*1c460*/  FMNMX.FTZ R119, R117, R46, !PT ;  /* 0x0000002e75777209 */ /* 0x002fe40007810000 */
[----:B------:R-:W0:Y:S02]  /*1c470*/  SHFL.BFLY PT, R46, R228, 0x2, 0x1f ;  /* 0x0c401f00e42e7f89 */ /* 0x000e2400000e0000 */
[----:B--2---:R-:W-:-:S05]  /*1c480*/  FMNMX.FTZ R119, R118, R119, !PT ;  /* 0x0000007776777209 */ /* 0x004fca0007810000 */
[----:B------:R-:W1:Y:S01]  /*1c490*/  SHFL.BFLY PT, R192, R119, 0x2, 0x1f ;  /* 0x0c401f0077c07f89 */ /* 0x000e6200000e0000 */
[----:B0-----:R-:W-:Y:S01]  /*1c4a0*/  FMNMX.FTZ R228, R228, R46, !PT ;  /* 0x0000002ee4e47209 */ /* 0x001fe20007810000 */
[C---:B------:R-:W-:Y:S02]  /*1c4b0*/  VIADD R46, R14.reuse, 0x400 ;  /* 0x000004000e2e7836 */ /* 0x040fe40000000000 */
[----:B------:R-:W-:-:S03]  /*1c4c0*/  VIADD R14, R14, 0x402 ;  /* 0x000004020e0e7836 */ /* 0x000fc60000000000 */
[----:B------:R-:W-:Y:S02]  /*1c4d0*/  R2UR UR10, R46 ;  /* 0x000000002e0a72ca */ /* 0x000fe400000e0000 */
[----:B------:R-:W0:Y:S01]  /*1c4e0*/  SHFL.BFLY PT, R46, R228, 0x1, 0x1f ;  /* 0x0c201f00e42e7f89 */ /* 0x000e2200000e0000 */
[----:B-1----:R-:W-:-:S05]  /*1c4f0*/  FMNMX.FTZ R192, R119, R192, !PT ;  /* 0x000000c077c07209 */ /* 0x002fca0007810000 */
[----:B------:R-:W1:Y:S05]  /*1c500*/  SHFL.BFLY PT, R222, R192, 0x1, 0x1f ;  /* 0x0c201f00c0de7f89 */ /* 0x000e6a00000e0000 */
[----:B------:R-:W-:Y:S01]  /*1c510*/  QGMMA.64x128x32.F32.E4M3.E4M3 R120, R188, gdesc[UR8], R120, gsb0 ;  /* 0x01e00008bc787df3 */ /* 0x000fe20008000878 */
[----:B------:R-:W-:Y:S02]  /*1c520*/  R2UR UR10, R14 ;  /* 0x000000000e0a72ca */ /* 0x000fe400000e0000 */
[----:B0-----:R-:W-:-:S05]  /*1c530*/  FMNMX.FTZ R228, R228, R46, !PT ;  /* 0x0000002ee4e47209 */ /* 0x001fca0007810000 */
[----:B------:R-:W-:Y:S01]  /*1c540*/  FADD.FTZ R46, -R228, R229 ;  /* 0x000000e5e42e7221 */ /* 0x000fe20000010100 */
[----:B-1----:R-:W-:-:S03]  /*1c550*/  FMNMX.FTZ R222, R192, R222, !PT ;  /* 0x000000dec0de7209 */ /* 0x002fc60007810000 */
[----:B------:R-:W-:Y:S02]  /*1c560*/  FMUL.FTZ R47, R46, UR28 ;  /* 0x0000001c2e2f7c20 */ /* 0x000fe40008410000 */
[----:B------:R-:W-:-:S04]  /*1c570*/  FADD.FTZ R46, -R222, R230 ;  /* 0x000000e6de2e7221 */ /* 0x000fc80000010100 */
[----:B------:R-:W-:Y:S01]  /*1c580*/  FMUL.FTZ R46, R46, UR28 ;  /* 0x0000001c2e2e7c20 */ /* 0x000fe20008410000 */
[----:B------:R-:W-:Y:S08]  /*1c590*/  MUFU.EX2 R47, R47 ;  /* 0x0000002f002f7308 */ /* 0x000ff00000000800 */
[----:B------:R-:W-:Y:S01]  /*1c5a0*/  MUFU.EX2 R46, R46 ;  /* 0x0000002e002e7308 */ /* 0x000fe20000000800 */
[----:B------:R-:W-:-:S02]  /*1c5b0*/  WARPGROUP.DEPBAR.LE gsb0, 0x0 ;  /* 0x00008000000079c5 */ /* 0x000fc40000010000 */
[----:B------:R-:W-:Y:S01]  /*1c5c0*/  IMAD.U32 R189, RZ, RZ, UR28 ;  /* 0x0000001cffbd7e24 */ /* 0x000fe2000f8e00ff */
[----:B------:R-:W-:-:S03]  /*1c5d0*/  WARPGROUP.ARRIVE ;  /* 0x00000000000079c5 */ /* 0x000fc60000000000 */
[----:B------:R-:W-:-:S04]  /*1c5e0*/  FFMA.FTZ R189, R228, R189, -8 ;  /* 0xc1000000e4bd7423 */ /* 0x000fc800000100bd */
        /* <DEDUP_REMOVED lines=46> */
[--C-:B------:R-:W-:Y:S01]  /*1c8d0*/  FFMA.FTZ R111, R112, UR28, -R189.reuse ;  /* 0x0000001c706f7c23 */ /* 0x100fe200080108bd */
[----:B------:R-:W-:-:S01]  /*1c8e0*/  FFMA.FTZ R112, R115, UR28, -R189 ;  /* 0x0000001c73707c23 */ /* 0x000fc200080108bd */
[----:B------:R-:W-:Y:S01]  /*1c8f0*/  FFMA.FTZ R115, R116, UR28, -R189 ;  /* 0x0000001c74737c23 */ /* 0x000fe200080108bd */
[----:B------:R-:W-:-:S01]  /*1c900*/  FFMA.FTZ R116, R222, R15, -8 ;  /* 0xc1000000de747423 */ /* 0x000fc2000001000f */
[----:B------:R-:W0:Y:S01]  /*1c910*/  MUFU.EX2 R188, R188 ;  /* 0x000000bc00bc7308 */ /* 0x000e220000000800 */
[----:B------:R-:W-:Y:S02]  /*1c920*/  IMAD.MOV.U32 R15, RZ, RZ, -0x7fffffe0 ;  /* 0x80000020ff0f7424 */ /* 0x000fe400078e00ff */
[--C-:B------:R-:W-:Y:S01]  /*1c930*/  FFMA.FTZ R21, R21, UR28, -R116.reuse ;  /* 0x0000001c15157c23 */ /* 0x100fe20008010874 */
[----:B------:R-:W-:-:S01]  /*1c940*/  FFMA.FTZ R24, R24, UR28, -R116 ;  /* 0x0000001c18187c23 */ /* 0x000fc20008010874 */
[--C-:B------:R-:W-:Y:S01]  /*1c950*/  FFMA.FTZ R27, R27, UR28, -R116.reuse ;  /* 0x0000001c1b1b7c23 */ /* 0x100fe20008010874 */
[----:B------:R-:W-:-:S01]  /*1c960*/  FFMA.FTZ R28, R28, UR28, -R116 ;  /* 0x0000001c1c1c7c23 */ /* 0x000fc20008010874 */
[----:B------:R-:W-:Y:S01]  /*1c970*/  R2UR UR11, R15 ;  /* 0x000000000f0b72ca */ /* 0x000fe200000e0000 */
        /* <DEDUP_REMOVED lines=12> */
[----:B------:R-:W-:Y:S01]  /*1ca40*/  QGMMA.64x128x32.F32.E4M3.E4M3 R120, R184, gdesc[UR8], R120, gsb0 ;  /* 0x01e00008b8787df3 */ /* 0x000fe20008000878 */
[----:B------:R-:W-:-:S01]  /*1ca50*/  FFMA.FTZ R49, R49, UR28, -R116 ;  /* 0x0000001c31317c23 */ /* 0x000fc20008010874 */
[--C-:B------:R-:W-:Y:S01]  /*1ca60*/  FFMA.FTZ R50, R50, UR28, -R116.reuse ;  /* 0x0000001c32327c23 */ /* 0x100fe20008010874 */
        /* <DEDUP_REMOVED lines=10> */
[----:B--2---:R-:W-:-:S01]  /*1cb10*/  FFMA.FTZ R3, R46, R3, R21 ;  /* 0x000000032e037223 */ /* 0x004fc20000010015 */
        /* <DEDUP_REMOVED lines=47> */
[----:B------:R-:W-:Y:S02]  /*1ce10*/  WARPGROUP.DEPBAR.LE gsb0, 0x0 ;  /* 0x00008000000079c5 */ /* 0x000fe40000010000 */
[----:B------:R-:W-:Y:S01]  /*1ce20*/  IADD3 R186, -R207, 0xb, RZ ;  /* 0x0000000bcfba7810 */ /* 0x000fe20007ffe1ff */
[----:B------:R-:W-:-:S03]  /*1ce30*/  IMAD.U32 R187, RZ, RZ, UR41 ;  /* 0x00000029ffbb7e24 */ /* 0x000fc6000f8e00ff */
[----:B------:R-:W0:Y:S01]  /*1ce40*/  MUFU.EX2 R43, R43 ;  /* 0x0000002b002b7308 */ /* 0x000e220000000800 */
[----:B-1----:R-:W-:-:S01]  /*1ce50*/  FADD.FTZ R4, R40, R3 ;  /* 0x0000000328047221 */ /* 0x002fc20000010000 */
[----:B------:R-:W-:-:S06]  /*1ce60*/  ISETP.NE.AND P1, PT, R187, 0x3, PT ;  /* 0x00000003bb00780c */ /* 0x000fcc0003f25270 */
        /* <DEDUP_REMOVED lines=118> */
[----:B------:R-:W-:-:S06]  /*1d5d0*/  @!P0 IMAD R184, R233, 0x8, R18 ;  /* 0x00000008e9b88824 */ /* 0x000fcc00078e0212 */
[----:B------:R-:W2:Y:S01]  /*1d5e0*/  MUFU.EX2 R97, R97 ;  /* 0x0000006100617308 */ /* 0x000ea20000000800 */
[----:B0-----:R-:W-:-:S01]  /*1d5f0*/  FADD.FTZ R4, R94, R109 ;  /* 0x0000006d5e047221 */ /* 0x001fc20000010000 */
[----:B------:R-:W-:-:S06]  /*1d600*/  FFMA.FTZ R109, R114, UR28, -R116 ;  /* 0x0000001c726d7c23 */ /* 0x000fcc0008010874 */
[----:B------:R-:W-:Y:S01]  /*1d610*/  MUFU.EX2 R99, R99 ;  /* 0x0000006300637308 */ /* 0x000fe20000000800 */
[----:B-1----:R-:W-:-:S07]  /*1d620*/  FADD.FTZ R114, R96, R113 ;  /* 0x0000007160727221 */ /* 0x002fce0000010000 */
[----:B------:R-:W0:Y:S01]  /*1d630*/  MUFU.EX2 R98, R102 ;  /* 0x0000006600627308 */ /* 0x000e220000000800 */
[----:B--2---:R-:W-:-:S07]  /*1d640*/  FADD.FTZ R113, R97, R4 ;  /* 0x0000000461717221 */ /* 0x004fce0000010000 */
[----:B------:R-:W-:Y:S08]  /*1d650*/  MUFU.EX2 R100, R100 ;  /* 0x0000006400647308 */ /* 0x000ff00000000800 */
[----:B------:R-:W1:Y:S01]  /*1d660*/  MUFU.EX2 R101, R101 ;  /* 0x0000006500657308 */ /* 0x000e620000000800 */
[----:B0-----:R-:W-:-:S01]  /*1d670*/  FADD.FTZ R4, R98, R113 ;  /* 0x0000007162047221 */ /* 0x001fc20000010000 */
[----:B------:R-:W-:-:S06]  /*1d680*/  FFMA.FTZ R113, R117, UR28, -R116 ;  /* 0x0000001c75717c23 */ /* 0x000fcc0008010874 */
[----:B------:R-:W-:Y:S08]  /*1d690*/  MUFU.EX2 R103, R103 ;  /* 0x0000006700677308 */ /* 0x000ff00000000800 */
[----:B------:R-:W0:Y:S01]  /*1d6a0*/  MUFU.EX2 R102, R106 ;  /* 0x0000006a00667308 */ /* 0x000e220000000800 */
[----:B-1----:R-:W-:-:S07]  /*1d6b0*/  FADD.FTZ R117, R101, R4 ;  /* 0x0000000465757221 */ /* 0x002fce0000010000 */
[----:B------:R-:W-:Y:S08]  /*1d6c0*/  MUFU.EX2 R104, R104 ;  /* 0x0000006800687308 */ /* 0x000ff00000000800 */
[----:B------:R-:W1:Y:S01]  /*1d6d0*/  MUFU.EX2 R105, R105 ;  /* 0x0000006900697308 */ /* 0x000e620000000800 */
[----:B0-----:R-:W-:-:S07]  /*1d6e0*/  FADD.FTZ R4, R102, R117 ;  /* 0x0000007566047221 */ /* 0x001fce0000010000 */
[----:B------:R-:W-:Y:S08]  /*1d6f0*/  MUFU.EX2 R107, R107 ;  /* 0x0000006b006b7308 */ /* 0x000ff00000000800 */
[----:B------:R0:W2:Y:S01]  /*1d700*/  MUFU.EX2 R106, R3 ;  /* 0x00000003006a7308 */ /* 0x0000a20000000800 */
[----:B-1----:R-:W-:-:S07]  /*1d710*/  FADD.FTZ R117, R105, R4 ;  /* 0x0000000469757221 */ /* 0x002fce0000010000 */
[----:B------:R-:W-:Y:S01]  /*1d720*/  MUFU.EX2 R108, R108 ;  /* 0x0000006c006c7308 */ /* 0x000fe20000000800 */
[----:B0-----:R-:W-:-:S04]  /*1d730*/  FADD.FTZ R3, R99, R114 ;  /* 0x0000007263037221 */ /* 0x001fc80000010000 */
[----:B------:R-:W-:Y:S01]  /*1d740*/  FADD.FTZ R114, R100, R3 ;  /* 0x0000000364727221 */ /* 0x000fe20000010000 */
[----:B------:R-:W-:Y:S02]  /*1d750*/  @!P0 VIADD R3, R184, 0x28840 ;  /* 0x00028840b8038836 */ /* 0x000fe40000000000 */
[----:B------:R-:W0:Y:S01]  /*1d760*/  MUFU.EX2 R110, R110 ;  /* 0x0000006e006e7308 */ /* 0x000e220000000800 */
[----:B------:R-:W-:-:S01]  /*1d770*/  FADD.FTZ R185, R103, R114 ;  /* 0x0000007267b97221 */ /* 0x000fc20000010000 */
[----:B------:R-:W-:Y:S01]  /*1d780*/  FFMA.FTZ R114, R118, UR28, -R116 ;  /* 0x0000001c76727c23 */ /* 0x000fe20008010874 */
[----:B------:R-:W-:Y:S01]  /*1d790*/  @!P0 PRMT R3, RZ, 0x654, R3 ;  /* 0x00000654ff038816 */ /* 0x000fe20000000003 */
[----:B------:R1:W-:Y:S06]  /*1d7a0*/  BAR.ARV R186, 0x100 ;  /* 0x000400ba0000751d */ /* 0x0003ec0000002000 */
[----:B------:R-:W3:Y:S01]  /*1d7b0*/  MUFU.EX2 R111, R111 ;  /* 0x0000006f006f7308 */ /* 0x000ee20000000800 */
[----:B------:R-:W-:-:S01]  /*1d7c0*/  FADD.FTZ R116, R104, R185 ;  /* 0x000000b968747221 */ /* 0x000fc20000010000 */
[----:B------:R4:W-:Y:S01]  /*1d7d0*/  @!P0 SYNCS.ARRIVE.TRANS64.RED.A1T0 RZ, [R3+URZ], RZ ;  /* 0x000000ff03ff89a7 */ /* 0x0009e2000810043f */
[----:B--2---:R-:W-:-:S05]  /*1d7e0*/  FADD.FTZ R117, R106, R117 ;  /* 0x000000756a757221 */ /* 0x004fca0000010000 */
[----:B------:R-:W2:Y:S01]  /*1d7f0*/  MUFU.EX2 R109, R109 ;  /* 0x0000006d006d7308 */ /* 0x000ea20000000800 */
[----:B----4-:R-:W-:-:S01]  /*1d800*/  FADD.FTZ R3, R107, R116 ;  /* 0x000000746b037221 */ /* 0x010fc20000010000 */
[----:B0-----:R-:W-:-:S03]  /*1d810*/  FADD.FTZ R116, R110, R117 ;  /* 0x000000756e747221 */ /* 0x001fc60000010000 */
[----:B------:R-:W-:-:S03]  /*1d820*/  FADD.FTZ R4, R108, R3 ;  /* 0x000000036c047221 */ /* 0x000fc60000010000 */
        /* <DEDUP_REMOVED lines=12> */
.L_x_7553:
[----:B------:R-:W-:Y:S01]  /*1d8f0*/  F2FP.SATFINITE.E4M3.F32.PACK_AB_MERGE_C R15, R74, R15, RZ ;  /* 0x0000000f4a0f723e */ /* 0x000fe200048070ff */
[----:B------:R-:W-:Y:S01]  /*1d900*/  FMUL.FTZ R120, R120, R47 ;  /* 0x0000002f78787220 */ /* 0x000fe20000410000 */
[----:B------:R-:W-:Y:S01]  /*1d910*/  ISETP.GT.AND P1, PT, R0, R231, PT ;  /* 0x000000e70000720c */ /* 0x000fe20003f24270 */
[----:B------:R-:W-:Y:S01]  /*1d920*/  FMUL.FTZ R121, R121, R47 ;  /* 0x0000002f79797220 */ /* 0x000fe20000410000 */
[----:B------:R-:W-:Y:S01]  /*1d930*/  F2FP.SATFINITE.E4M3.F32.PACK_AB_MERGE_C R193, R14, R73, R15 ;  /* 0x000000490ec1723e */ /* 0x000fe2000480700f */
        /* <DEDUP_REMOVED lines=8> */
[-C--:B------:R-:W-:Y:S01]  /*1d9c0*/  FMUL.FTZ R125, R125, R47.reuse ;  /* 0x0000002f7d7d7220 */ /* 0x080fe20000410000 */
[----:B------:R-:W-:Y:S01]  /*1d9d0*/  PRMT R14, R15, 0x654, R14 ;  /* 0x000006540f0e7816 */ /* 0x000fe2000000000e */
[-C--:B------:R-:W-:Y:S01]  /*1d9e0*/  FMUL.FTZ R128, R128, R47.reuse ;  /* 0x0000002f80807220 */ /* 0x080fe20000410000 */
[----:B------:R-:W-:Y:S01]  /*1d9f0*/  F2FP.SATFINITE.E4M3.F32.PACK_AB_MERGE_C R38, R41, R38, RZ ;  /* 0x000000262926723e */ /* 0x000fe200048070ff */
[----:B------:R-:W-:Y:S01]  /*1da00*/  FMUL.FTZ R129, R129, R47 ;  /* 0x0000002f81817220 */ /* 0x000fe20000410000 */
[----:B------:R-:W-:Y:S01]  /*1da10*/  F2FP.SATFINITE.E4M3.F32.PACK_AB_MERGE_C R43, R44, R43, RZ ;  /* 0x0000002b2c2b723e */ /* 0x000fe200048070ff */
[----:B------:R0:W-:Y:S01]  /*1da20*/  SYNCS.ARRIVE.TRANS64.RED.A1T0 RZ, [R14+URZ], RZ ;  /* 0x000000ff0eff79a7 */ /* 0x0001e2000810043f */
        /* <DEDUP_REMOVED lines=101> */
[----:B0-----:R-:W-:Y:S02]  /*1e080*/  IMAD.MOV.U32 R14, RZ, RZ, R211 ;  /* 0x000000ffff0e7224 */ /* 0x001fe400078e00d3 */
[----:B------:R-:W-:Y:S01]  /*1e090*/  IMAD.MOV.U32 R212, RZ, RZ, R233 ;  /* 0x000000ffffd47224 */ /* 0x000fe200078e00e9 */
[----:B------:R-:W-:Y:S06]  /*1e0a0*/  @P1 BRA `(.L_x_7554) ;  /* 0xffffffc8009c1947 */ /* 0x000fec000383ffff */
[----:B------:R-:W-:-:S07]  /*1e0b0*/  IMAD.MOV.U32 R212, RZ, RZ, R233 ;  /* 0x000000ffffd47224 */ /* 0x000fce00078e00e9 */
.L_x_7543:
[----:B------:R-:W-:-:S13]  /*1e0c0*/  ISETP.GE.AND P1, PT, R0, R221, PT ;  /* 0x000000dd0000720c */ /* 0x000fda0003f26270 */
[----:B------:R-:W-:Y:S05]  /*1e0d0*/  @!P1 BRA `(.L_x_7555) ;  /* 0x0000005400d89947 */ /* 0x000fea0003800000 */
[----:B------:R-:W-:Y:S02]  /*1e0e0*/  IMAD.MOV.U32 R230, RZ, RZ, R222 ;  /* 0x000000ffffe67224 */ /* 0x000fe400078e00de */
[----:B------:R-:W-:Y:S02]  /*1e0f0*/  IMAD.MOV.U32 R229, RZ, RZ, R228 ;  /* 0x000000ffffe57224 */ /* 0x000fe400078e00e4 */
[----:B------:R-:W-:-:S07]  /*1e100*/  IMAD.MOV.U32 R14, RZ, RZ, R211 ;  /* 0x000000ffff0e7224 */ /* 0x000fce00078e00d3 */
.L_x_7574:
        /* <DEDUP_REMOVED lines=10> */
.L_x_7557:
        /* <DEDUP_REMOVED lines=8> */
.L_x_7558:
[----:B------:R-:W-:Y:S04]  /*1e230*/  BSSY B0, `(.L_x_7556) ;  /* 0x0000004000007945 */ /* 0x000fe80003800000 */
[----:B-1----:R-:W-:Y:S05]  /*1e240*/  @P2 BRA `(.L_x_7559) ;  /* 0x0000000000082947 */ /* 0x002fea0003800000 */
[----:B------:R-:W1:Y:S02]  /*1e250*/  SYNCS.PHASECHK.TRANS64.TRYWAIT P2, [R15+URZ+0x28830], R20 ;  /* 0x028830140f0075a7 */ /* 0x000e64000804017f */
[----:B-1----:R-:W-:Y:S05]  /*1e260*/  @!P2 BRA `(.L_x_7560) ;  /* 0x000001300068a947 */ /* 0x002fea0003800000 */
.L_x_7559:
[----:B------:R-:W-:Y:S05]  /*1e270*/  BSYNC B0 ;  /* 0x0000000000007941 */ /* 0x000fea0003800000 */
.L_x_7556:
        /* <DEDUP_REMOVED lines=48> */
.L_x_7562:
[----:B------:R-:W-:Y:S01]  /*1e580*/  SHF.L.U32 R14, R14, 0x1f, RZ ;  /* 0x0000001f0e0e7819 */ /* 0x000fe200000006ff */
[----:B------:R-:W-:-:S04]  /*1e590*/  IMAD R15, R212, 0x8, R18 ;  /* 0x00000008d40f7824 */ /* 0x000fc800078e0212 */
[----:B------:R0:W1:Y:S01]  /*1e5a0*/  SYNCS.PHASECHK.TRANS64.TRYWAIT P1, [R15+URZ+0x28850], R14 ;  /* 0x0288500e0f0075a7 */ /* 0x000062000802017f */
[----:B------:R-:W-:Y:S05]  /*1e5b0*/  @!P3 BRA `(.L_x_7563) ;  /* 0x000000000004b947 */ /* 0x000fea0003800000 */
[----:B------:R-:W-:Y:S01]  /*1e5c0*/  BPT.TRAP 0x1 ;  /* 0x000000040000795c */ /* 0x000fe20000300000 */
.L_x_7563:
[----:B-1----:R-:W-:Y:S05]  /*1e5d0*/  @P1 BRA `(.L_x_7561) ;  /* 0x0000000000081947 */ /* 0x002fea0003800000 */
[----:B------:R-:W1:Y:S02]  /*1e5e0*/  SYNCS.PHASECHK.TRANS64.TRYWAIT P1, [R15+URZ+0x28850], R14 ;  /* 0x0288500e0f0075a7 */ /* 0x000e64000802017f */
[----:B-1----:R-:W-:Y:S05]  /*1e5f0*/  @!P1 BRA `(.L_x_7564) ;  /* 0x0000012c00989947 */ /* 0x002fea0003800000 */
.L_x_7561:
[----:B01----:R-:W-:Y:S01]  /*1e600*/  VIADD R14, R18, 0x400 ;  /* 0x00000400120e7836 */ /* 0x003fe20000000000 */
[----:B------:R-:W-:Y:S05]  /*1e610*/  WARPSYNC.ALL ;  /* 0x0000000000007948 */ /* 0x000fea0003800000 */
[----:B------:R-:W-:Y:S01]  /*1e620*/  SHF.R.U32.HI R14, RZ, 0x4, R14 ;  /* 0x00000004ff0e7819 */ /* 0x000fe2000001160e */
[----:B------:R-:W-:Y:S01]  /*1e630*/  IMAD.MOV.U32 R15, RZ, RZ, -0x7fffffe0 ;  /* 0x80000020ff0f7424 */ /* 0x000fe200078e00ff */
[----:B------:R-:W-:Y:S01]  /*1e640*/  WARPGROUP.ARRIVE ;  /* 0x00000000000079c5 */ /* 0x000fe20000000000 */
[----:B------:R-:W-:Y:S01]  /*1e650*/  IMAD.MOV.U32 R21, RZ, RZ, -0x7fffffe0 ;  /* 0x80000020ff157424 */ /* 0x000fe200078e00ff */
[----:B------:R-:W-:Y:S01]  /*1e660*/  LOP3.LUT R14, R14, 0x3fff, RZ, 0xc0, !PT ;  /* 0x00003fff0e0e7812 */ /* 0x000fe200078ec0ff */
[----:B------:R-:W0:Y:S01]  /*1e670*/  LDC R222, c[0x0][0x448] ;  /* 0x00011200ffde7b82 */ /* 0x000e220000000800 */
[----:B------:R-:W-:Y:S01]  /*1e680*/  R2UR UR11, R15 ;  /* 0x000000000f0b72ca */ /* 0x000fe200000e0000 */
[----:B------:R-:W-:Y:S01]  /*1e690*/  FMUL.FTZ R15, R2, R24 ;  /* 0x00000018020f7220 */ /* 0x000fe20000410000 */
        /* <DEDUP_REMOVED lines=11> */
[----:B------:R-:W-:Y:S02]  /*1e750*/  IMAD.MOV.U32 R45, RZ, RZ, -0x7fffffe0 ;  /* 0x80000020ff2d7424 */ /* 0x000fe400078e00ff */
        /* <DEDUP_REMOVED lines=9> */
[----:B0-----:R-:W-:Y:S01]  /*1e7f0*/  ISETP.NE.AND P1, PT, R222, 0x1, PT ;  /* 0x00000001de00780c */ /* 0x001fe20003f25270 */
[----:B------:R-:W0:Y:S01]  /*1e800*/  MUFU.TANH R15, R15 ;  /* 0x0000000f000f7308 */ /* 0x000e220000002400 */
[----:B------:R-:W-:Y:S01]  /*1e810*/  QGMMA.64x128x32.F32.E4M3.E4M3 R120, R204, gdesc[UR8], R120, gsb0 ;  /* 0x01e00008cc787df3 */ /* 0x000fe20008000878 */
[----:B------:R-:W-:Y:S01]  /*1e820*/  R2UR UR10, R20 ;  /* 0x00000000140a72ca */ /* 0x000fe200000e0000 */
[----:B------:R-:W-:Y:S01]  /*1e830*/  VIADD R20, R14, 0x200 ;  /* 0x000002000e147836 */ /* 0x000fe20000000000 */
[----:B------:R-:W-:Y:S01]  /*1e840*/  R2UR UR11, R21 ;  /* 0x00000000150b72ca */ /* 0x000fe200000e0000 */
[----:B------:R-:W-:Y:S01]  /*1e850*/  IMAD.MOV.U32 R21, RZ, RZ, -0x7fffffe0 ;  /* 0x80000020ff157424 */ /* 0x000fe200078e00ff */
[----:B------:R-:W1:Y:S02]  /*1e860*/  S2R R222, SR_TID.X ;  /* 0x0000000000de7919 */ /* 0x000e640000002100 */
[----:B------:R-:W2:Y:S08]  /*1e870*/  MUFU.TANH R24, R24 ;  /* 0x0000001800187308 */ /* 0x000eb00000002400 */
[----:B------:R-:W3:Y:S08]  /*1e880*/  MUFU.TANH R27, R27 ;  /* 0x0000001b001b7308 */ /* 0x000ef00000002400 */
[----:B------:R-:W4:Y:S08]  /*1e890*/  MUFU.TANH R30, R30 ;  /* 0x0000001e001e7308 */ /* 0x000f300000002400 */
[----:B------:R-:W0:Y:S01]  /*1e8a0*/  MUFU.TANH R33, R33 ;  /* 0x0000002100217308 */ /* 0x000e220000002400 */
[----:B-1----:R-:W-:-:S07]  /*1e8b0*/  SHF.R.U32.HI R222, RZ, 0x7, R222 ;  /* 0x00000007ffde7819 */ /* 0x002fce00000116de */
        /* <DEDUP_REMOVED lines=119> */
[----:B------:R-:W5:Y:S04]  /*1f030*/  @P1 LDC R45, c[0x0][0x44c] ;  /* 0x00011300ff2d1b82 */ /* 0x000f680000000800 */
        /* <DEDUP_REMOVED lines=20> */
[----:B------:R-:W2:Y:S01]  /*1f180*/  LDC R191, c[0x0][0x9e4] ;  /* 0x00027900ffbf7b82 */ /* 0x000ea20000000800 */
[----:B------:R-:W-:-:S03]  /*1f190*/  IADD3 R189, -R222, 0xb, RZ ;  /* 0x0000000bdebd7810 */ /* 0x000fc60007ffe1ff */
[----:B------:R3:W0:Y:S08]  /*1f1a0*/  MUFU.TANH R188, R44 ;  /* 0x0000002c00bc7308 */ /* 0x0006300000002400 */
[----:B------:R-:W0:Y:S01]  /*1f1b0*/  MUFU.TANH R58, R58 ;  /* 0x0000003a003a7308 */ /* 0x000e220000002400 */
[----:B---3--:R-:W-:-:S05]  /*1f1c0*/  VIADD R44, R14, 0x402 ;  /* 0x000004020e2c7836 */ /* 0x008fca0000000000 */
[----:B------:R-:W-:Y:S02]  /*1f1d0*/  R2UR UR10, R44 ;  /* 0x000000002c0a72ca */ /* 0x000fe400000e0000 */
[----:B------:R-:W3:Y:S01]  /*1f1e0*/  @P1 LDC R44, c[0x0][0x450] ;  /* 0x00011400ff2c1b82 */ /* 0x000ee20000000800 */
[----:B------:R4:W0:Y:S08]  /*1f1f0*/  MUFU.TANH R14, R105 ;  /* 0x00000069000e7308 */ /* 0x0008300000002400 */
[----:B------:R-:W0:Y:S01]  /*1f200*/  MUFU.TANH R59, R59 ;  /* 0x0000003b003b7308 */ /* 0x000e220000002400 */
[C---:B----4-:R-:W-:Y:S01]  /*1f210*/  FMUL.FTZ R105, R2.reuse, R110 ;  /* 0x0000006e02697220 */ /* 0x050fe20000410000 */
[----:B------:R-:W-:Y:S01]  /*1f220*/  QGMMA.64x128x32.F32.E4M3.E4M3 R120, R184, gdesc[UR8], R120, gsb0 ;  /* 0x01e00008b8787df3 */ /* 0x000fe20008000878 */
[----:B------:R-:W-:-:S05]  /*1f230*/  FMUL.FTZ R110, R2, R115 ;  /* 0x00000073026e7220 */ /* 0x000fca0000410000 */
        /* <DEDUP_REMOVED lines=18> */
[----:B------:R-:W-:-:S05]  /*1f360*/  IMAD.IADD R184, R224, 0x1, R219 ;  /* 0x00000001e0b87824 */ /* 0x000fca00078e02db */
[----:B------:R-:W0:Y:S01]  /*1f370*/  MUFU.TANH R77, R77 ;  /* 0x0000004d004d7308 */ /* 0x000e220000002400 */
[----:B------:R-:W-:Y:S02]  /*1f380*/  IMAD R186, R0, -0xc0, RZ ;  /* 0xffffff4000ba7824 */ /* 0x000fe400078e02ff */
[----:B-----5:R-:W-:-:S03]  /*1f390*/  @P1 IMAD.HI.U32 R45, R184, R45, RZ ;  /* 0x0000002db82d1227 */ /* 0x020fc600078e00ff */
[----:B------:R-:W-:Y:S01]  /*1f3a0*/  IADD3 R113, -R217, 0x1, R186 ;  /* 0x00000001d9717810 */ /* 0x000fe20007ffe1ba */
[----:B------:R-:W-:Y:S01]  /*1f3b0*/  IMAD.IADD R115, R186, 0x1, -R217 ;  /* 0x00000001ba737824 */ /* 0x000fe200078e0ad9 */
[----:B---3--:R-:W-:Y:S01]  /*1f3c0*/  @P1 SHF.R.U32.HI R184, RZ, R44, R45 ;  /* 0x0000002cffb81219 */ /* 0x008fe2000001162d */
[----:B------:R-:W-:Y:S01]  /*1f3d0*/  @!P0 IMAD R45, R231, 0x8, R18 ;  /* 0x00000008e72d8824 */ /* 0x000fe200078e0212 */
[----:B------:R-:W-:Y:S01]  /*1f3e0*/  IADD3 R185, -R215, R113, R216 ;  /* 0x00000071d7b97210 */ /* 0x000fe20007ffe1d8 */
[----:B------:R-:W-:Y:S01]  /*1f3f0*/  FMUL.FTZ R113, R2, R119 ;  /* 0x0000007702717220 */ /* 0x000fe20000410000 */
[----:B--2---:R-:W-:Y:S01]  /*1f400*/  ISETP.GE.AND P1, PT, R191, 0x1, PT ;  /* 0x00000001bf00780c */ /* 0x004fe20003f26270 */
[----:B------:R-:W2:Y:S01]  /*1f410*/  SHFL.IDX PT, R44, R184, RZ, 0x1c1f ;  /* 0x001c1fffb82c7589 */ /* 0x000ea200000e0000 */
[----:B------:R-:W3:Y:S01]  /*1f420*/  MUFU.TANH R78, R78 ;  /* 0x0000004e004e7308 */ /* 0x000ee20000002400 */
[----:B------:R-:W-:Y:S02]  /*1f430*/  @!P0 VIADD R45, R45, 0x28840 ;  /* 0x000288402d2d8836 */ /* 0x000fe40000000000 */
[----:B------:R-:W-:-:S02]  /*1f440*/  VIADD R187, R185, UR25 ;  /* 0x00000019b9bb7c36 */ /* 0x000fc40008000000 */
[----:B------:R-:W-:Y:S01]  /*1f450*/  VIADD R185, R185, UR27 ;  /* 0x0000001bb9b97c36 */ /* 0x000fe20008000000 */
[----:B------:R-:W-:Y:S01]  /*1f460*/  @!P0 PRMT R45, RZ, 0x654, R45 ;  /* 0x00000654ff2d8816 */ /* 0x000fe2000000002d */
[----:B------:R0:W-:Y:S06]  /*1f470*/  BAR.ARV R189, 0x100 ;  /* 0x000400bd0000751d */ /* 0x0001ec0000002000 */
[----:B------:R-:W0:Y:S01]  /*1f480*/  MUFU.TANH R79, R79 ;  /* 0x0000004f004f7308 */ /* 0x000e220000002400 */
[----:B------:R0:W-:Y:S07]  /*1f490*/  @!P0 SYNCS.ARRIVE.TRANS64.RED.A1T0 RZ, [R45+URZ], RZ ;  /* 0x000000ff2dff89a7 */ /* 0x0001ee000810043f */
[----:B------:R-:W0:Y:S01]  /*1f4a0*/  MUFU.TANH R80, R80 ;  /* 0x0000005000507308 */ /* 0x000e220000002400 */
[----:B--2---:R-:W-:-:S02]  /*1f4b0*/  IMAD.IADD R119, R187, 0x1, R44 ;  /* 0x00000001bb777824 */ /* 0x004fc400078e022c */
[----:B------:R-:W-:-:S05]  /*1f4c0*/  IMAD.IADD R118, R185, 0x1, R44 ;  /* 0x00000001b9767824 */ /* 0x000fca00078e022c */
[----:B------:R-:W2:Y:S08]  /*1f4d0*/  MUFU.TANH R81, R81 ;  /* 0x0000005100517308 */ /* 0x000eb00000002400 */
        /* <DEDUP_REMOVED lines=40> */
.L_x_7567:
[----:B------:R-:W-:-:S05]  /*1f760*/  IMAD.U32 R190, RZ, RZ, UR4 ;  /* 0x00000004ffbe7e24 */ /* 0x000fca000f8e00ff */
[----:B------:R-:W-:-:S13]  /*1f770*/  ISETP.NE.AND P1, PT, R190, 0x1, PT ;  /* 0x00000001be00780c */ /* 0x000fda0003f25270 */
[----:B------:R-:W0:Y:S02]  /*1f780*/  @P1 LDC.64 R44, c[0x0][0x9e8] ;  /* 0x00027a00ff2c1b82 */ /* 0x000e240000000a00 */
[----:B0-----:R-:W-:-:S05]  /*1f790*/  @P1 IMAD.HI.U32 R44, R189, R44, RZ ;  /* 0x0000002cbd2c1227 */ /* 0x001fca00078e00ff */
[----:B------:R-:W-:-:S07]  /*1f7a0*/  @P1 SHF.R.U32.HI R189, RZ, R45, R44 ;  /* 0x0000002dffbd1219 */ /* 0x000fce000001162c */
.L_x_7568:
[----:B------:R-:W-:Y:S05]  /*1f7b0*/  BSYNC B0 ;  /* 0x0000000000007941 */ /* 0x000fea0003800000 */
.L_x_7566:
[----:B------:R-:W-:-:S05]  /*1f7c0*/  IMAD R189, R189, R190, R115 ;  /* 0x000000bebdbd7224 */ /* 0x000fca00078e0273 */
[----:B------:R-:W-:Y:S02]  /*1f7d0*/  VIADDMNMX R119, R189, R190, R119, PT ;  /* 0x000000bebd777246 */ /* 0x000fe40003800177 */
[----:B------:R-:W-:-:S07]  /*1f7e0*/  VIMNMX R118, R118, R189, !PT ;  /* 0x000000bd76767248 */ /* 0x000fce0007fe0100 */
.L_x_7565:
[C---:B------:R-:W-:Y:S01]  /*1f7f0*/  ISETP.GE.AND P1, PT, R186.reuse, 0x2, PT ;  /* 0x00000002ba00780c */ /* 0x040fe20003f26270 */
[----:B------:R-:W1:Y:S01]  /*1f800*/  SHFL.IDX PT, R184, R184, 0x1, 0x1c1f ;  /* 0x003c1f00b8b87f89 */ /* 0x000e6200000e0000 */
        /* <DEDUP_REMOVED lines=11> */
[----:B------:R-:W-:Y:S01]  /*1f8c0*/  FSEL R25, R25, -INF , !P2 ;  /* 0xff80000019197808 */ /* 0x000fe20005000000 */
[--C-:B-1----:R-:W-:Y:S01]  /*1f8d0*/  IMAD.IADD R187, R187, 0x1, R184.reuse ;  /* 0x00000001bbbb7824 */ /* 0x102fe200078e02b8 */
[----:B------:R-:W-:Y:S01]  /*1f8e0*/  ISETP.GT.AND P2, PT, R118, 0x9, !P3 ;  /* 0x000000097600780c */ /* 0x000fe20005f44270 */
[----:B------:R-:W-:-:S03]  /*1f8f0*/  IMAD.IADD R185, R185, 0x1, R184 ;  /* 0x00000001b9b97824 */ /* 0x000fc600078e02b8 */
        /* <DEDUP_REMOVED lines=278> */
.L_x_7571:
[----:B------:R-:W-:-:S05]  /*20a60*/  IMAD.U32 R118, RZ, RZ, UR4 ;  /* 0x00000004ff767e24 */ /* 0x000fca000f8e00ff */
[----:B------:R-:W-:-:S13]  /*20a70*/  ISETP.NE.AND P6, PT, R118, 0x1, PT ;  /* 0x000000017600780c */ /* 0x000fda0003fc5270 */
[----:B------:R-:W0:Y:S02]  /*20a80*/  @P6 LDC.64 R14, c[0x0][0x9e8] ;  /* 0x00027a00ff0e6b82 */ /* 0x000e240000000a00 */
[----:B0-----:R-:W-:-:S05]  /*20a90*/  @P6 IMAD.HI.U32 R14, R45, R14, RZ ;  /* 0x0000000e2d0e6227 */ /* 0x001fca00078e00ff */
[----:B------:R-:W-:-:S07]  /*20aa0*/  @P6 SHF.R.U32.HI R45, RZ, R15, R14 ;  /* 0x0000000fff2d6219 */ /* 0x000fce000001160e */
.L_x_7572:
[----:B------:R-:W-:Y:S05]  /*20ab0*/  BSYNC B0 ;  /* 0x0000000000007941 */ /* 0x000fea0003800000 */
.L_x_7570:
[----:B------:R-:W-:-:S05]  /*20ac0*/  IMAD R14, R45, R118, R115 ;  /* 0x000000762d0e7224 */ /* 0x000fca00078e0273 */
[----:B------:R-:W-:Y:S02]  /*20ad0*/  VIADDMNMX R187, R14, R118, R187, PT ;  /* 0x000000760ebb7246 */ /* 0x000fe400038001bb */
[----:B------:R-:W-:-:S07]  /*20ae0*/  VIMNMX R185, R185, R14, !PT ;  /* 0x0000000eb9b97248 */ /* 0x000fce0007fe0100 */
.L_x_7569:
        /* <DEDUP_REMOVED lines=131> */
[----:B------:R-:W-:Y:S02]  /*21320*/  ISETP.LT.OR P3, PT, R187, 0xb1, P3 ;  /* 0x000000b1bb00780c */ /* 0x000fe40001f61670 */
        /* <DEDUP_REMOVED lines=192> */
[----:B------:R-:W-:Y:S01]  /*21f30*/  FMNMX.FTZ R79, R85, R76, !PT ;  /* 0x0000004c554f7209 */ /* 0x000fe20007810000 */
[----:B------:R-:W-:-:S03]  /*21f40*/  FFMA.FTZ R76, R80, UR28, -R115 ;  /* 0x0000001c504c7c23 */ /* 0x000fc60008010873 */
[----:B------:R-:W-:-:S03]  /*21f50*/  FMNMX.FTZ R79, R86, R79, !PT ;  /* 0x0000004f564f7209 */ /* 0x000fc60007810000 */
[----:B------:R-:W-:Y:S01]  /*21f60*/  MUFU.EX2 R30, R30 ;  /* 0x0000001e001e7308 */ /* 0x000fe20000000800 */
[----:B------:R-:W-:-:S04]  /*21f70*/  FMNMX.FTZ R80, R88, R79, !PT ;  /* 0x0000004f58507209 */ /* 0x000fc80007810000 */
[----:B------:R-:W-:-:S03]  /*21f80*/  FMNMX.FTZ R79, R89, R80, !PT ;  /* 0x00000050594f7209 */ /* 0x000fc60007810000 */
        /* <DEDUP_REMOVED lines=12> */
[----:B0-----:R-:W-:Y:S01]  /*22050*/  FMNMX.FTZ R118, R104, R87, !PT ;  /* 0x0000005768767209 */ /* 0x001fe20007810000 */
[----:B------:R-:W-:-:S02]  /*22060*/  FFMA.FTZ R87, R92, UR28, -R115 ;  /* 0x0000001c5c577c23 */ /* 0x000fc40008010873 */
[----:B------:R-:W-:Y:S01]  /*22070*/  MUFU.EX2 R37, R37 ;  /* 0x0000002500257308 */ /* 0x000fe20000000800 */
[----:B-1----:R-:W-:Y:S01]  /*22080*/  FMNMX.FTZ R119, R105, R118, !PT ;  /* 0x0000007669777209 */ /* 0x002fe20007810000 */
[--C-:B--2---:R-:W-:Y:S01]  /*22090*/  FFMA.FTZ R184, R96, UR28, -R115.reuse ;  /* 0x0000001c60b87c23 */ /* 0x104fe20008010873 */
        /* <DEDUP_REMOVED lines=13> */
[----:B------:R-:W-:Y:S01]  /*22170*/  IMAD.U32 R117, RZ, RZ, UR28 ;  /* 0x0000001cff757e24 */ /* 0x000fe2000f8e00ff */
[----:B------:R-:W-:Y:S01]  /*22180*/  FMNMX.FTZ R118, R114, R93, !PT ;  /* 0x0000005d72767209 */ /* 0x000fe20007810000 */
[----:B------:R-:W-:Y:S01]  /*22190*/  MUFU.EX2 R38, R38 ;  /* 0x0000002600267308 */ /* 0x000fe20000000800 */
[----:B------:R-:W-:-:S02]  /*221a0*/  FSEL R116, R228, RZ, P1 ;  /* 0x000000ffe4747208 */ /* 0x000fc40000800000 */
[----:B------:R-:W-:-:S03]  /*221b0*/  FMNMX.FTZ R118, R113, R118, !PT ;  /* 0x0000007671767209 */ /* 0x000fc60007810000 */
[----:B------:R-:W-:Y:S02]  /*221c0*/  FADD.FTZ R116, -R116, R229 ;  /* 0x000000e574747221 */ /* 0x000fe40000010100 */
[----:B------:R-:W0:Y:S01]  /*221d0*/  SHFL.BFLY PT, R119, R118, 0x2, 0x1f ;  /* 0x0c401f0076777f89 */ /* 0x000e2200000e0000 */
[----:B------:R1:W-:Y:S01]  /*221e0*/  MUFU.EX2 R93, R184 ;  /* 0x000000b8005d7308 */ /* 0x0003e20000000800 */
[----:B------:R-:W-:-:S07]  /*221f0*/  FMUL.FTZ R116, R116, UR28 ;  /* 0x0000001c74747c20 */ /* 0x000fce0008410000 */
[----:B------:R-:W2:Y:S08]  /*22200*/  MUFU.EX2 R116, R116 ;  /* 0x0000007400747308 */ /* 0x000eb00000000800 */
        /* <DEDUP_REMOVED lines=37> */
[----:B-1----:R-:W-:-:S01]  /*22460*/  FFMA.FTZ R184, R70, UR28, -R117 ;  /* 0x0000001c46b87c23 */ /* 0x002fc20008010875 */
        /* <DEDUP_REMOVED lines=30> */
[----:B--2---:R-:W-:-:S02]  /*22650*/  FFMA.FTZ R117, R116, R4, R45 ;  /* 0x0000000474757223 */ /* 0x004fc4000001002d */
[----:B------:R-:W2:Y:S01]  /*22660*/  MUFU.EX2 R27, R27 ;  /* 0x0000001b001b7308 */ /* 0x000ea20000000800 */
[----:B0-----:R-:W-:-:S01]  /*22670*/  FFMA.FTZ R4, R119, R3, R118 ;  /* 0x0000000377047223 */ /* 0x001fc20000010076 */
[----:B------:R-:W-:-:S03]  /*22680*/  FADD.FTZ R117, R14, R117 ;  /* 0x000000750e757221 */ /* 0x000fc60000010000 */
[----:B------:R-:W-:Y:S01]  /*22690*/  FADD.FTZ R3, R15, R4 ;  /* 0x000000040f037221 */ /* 0x000fe20000010000 */
[----:B------:R-:W-:-:S02]  /*226a0*/  FADD.FTZ R4, R20, R117 ;  /* 0x0000007514047221 */ /* 0x000fc40000010000 */
        /* <DEDUP_REMOVED lines=156> */
.L_x_7573:
        /* <DEDUP_REMOVED lines=125> */
.L_x_7555:
[----:B------:R-:W-:Y:S01]  /*23840*/  IMAD.U32 R0, RZ, RZ, UR41 ;  /* 0x00000029ff007e24 */ /* 0x000fe2000f8e00ff */
[----:B------:R-:W-:Y:S05]  /*23850*/  WARPSYNC.ALL ;  /* 0x0000000000007948 */ /* 0x000fea0003800000 */
[----:B------:R-:W-:Y:S06]  /*23860*/  BAR.ARV 0x8, 0x180 ;  /* 0x0206000000007b1d */ /* 0x000fec0000002000 */
[----:B------:R-:W-:-:S13]  /*23870*/  ISETP.NE.AND P1, PT, R0, 0x3, PT ;  /* 0x000000030000780c */ /* 0x000fda0003f25270 */
[----:B------:R-:W-:Y:S05]  /*23880*/  @!P1 BRA `(.L_x_7575) ;  /* 0x0000000000049947 */ /* 0x000fea0003800000 */
[----:B------:R-:W-:Y:S01]  /*23890*/  BPT.TRAP 0x1 ;  /* 0x000000040000795c */ /* 0x000fe20000300000 */
.L_x_7575:
[----:B------:R-:W-:Y:S01]  /*238a0*/  IMAD R13, R212, 0x8, R18 ;  /* 0x00000008d40d7824 */ /* 0x000fe200078e0212 */
[----:B------:R-:W-:-:S04]  /*238b0*/  SHF.L.U32 R0, R211, 0x1f, RZ ;  /* 0x0000001fd3007819 */ /* 0x000fc800000006ff */
[----:B------:R0:W1:Y:S01]  /*238c0*/  SYNCS.PHASECHK.TRANS64.TRYWAIT P0, [R13+URZ+0x28850], R0 ;  /* 0x028850000d0075a7 */ /* 0x000062000800017f */
[----:B------:R-:W-:Y:S05]  /*238d0*/  @!P1 BRA `(.L_x_7576) ;  /* 0x0000000000049947 */ /* 0x000fea0003800000 */
[----:B------:R-:W-:Y:S01]  /*238e0*/  BPT.TRAP 0x1 ;  /* 0x000000040000795c */ /* 0x000fe20000300000 */
.L_x_7576:
[----:B------:R-:W-:-:S05]  /*238f0*/  VIADD R18, R18, 0x400 ;  /* 0x0000040012127836 */ /* 0x000fca0000000000 */
[----:B------:R-:W-:-:S04]  /*23900*/  SHF.R.U32.HI R18, RZ, 0x4, R18 ;  /* 0x00000004ff127819 */ /* 0x000fc80000011612 */
[----:B------:R-:W-:-:S04]  /*23910*/  LOP3.LUT R18, R18, 0x3fff, RZ, 0xc0, !PT ;  /* 0x00003fff12127812 */ /* 0x000fc800078ec0ff */
[----:B------:R-:W-:Y:S01]  /*23920*/  LOP3.LUT R7, R18, 0x10000, RZ, 0xfc, !PT ;  /* 0x0001000012077812 */ /* 0x000fe200078efcff */
[----:B-1----:R-:W-:Y:S06]  /*23930*/  @P0 BRA `(.L_x_7577) ;  /* 0x0000000000080947 */ /* 0x002fec0003800000 */
[----:B------:R-:W1:Y:S02]  /*23940*/  SYNCS.PHASECHK.TRANS64.TRYWAIT P0, [R13+URZ+0x28850], R0 ;  /* 0x028850000d0075a7 */ /* 0x000e64000800017f */
[----:B-1----:R-:W-:Y:S05]  /*23950*/  @!P0 BRA `(.L_x_7578) ;  /* 0x000000d800d48947 */ /* 0x002fea0003800000 */
.L_x_7577:
        /* <DEDUP_REMOVED lines=9> */
[----:B------:R-:W-:-:S04]  /*239f0*/  ISETP.NE.U32.AND P0, PT, RZ, UR4, PT ;  /* 0x00000004ff007c0c */ /* 0x000fc8000bf05070 */
[----:B------:R-:W-:-:S07]  /*23a00*/  ISETP.NE.AND.EX P0, PT, RZ, UR5, PT, P0 ;  /* 0x00000005ff007c0c */ /* 0x000fce000bf05300 */
[----:B------:R-:W-:Y:S01]  /*23a10*/  QGMMA.64x128x32.F32.E4M3.E4M3 R120, R204, gdesc[UR4], R120, gsb0 ;  /* 0x01e00004cc787df3 */ /* 0x000fe20008000878 */
[----:B------:R-:W-:Y:S01]  /*23a20*/  R2UR UR6, R8 ;  /* 0x00000000080672ca */ /* 0x000fe200000e0000 */
[----:B------:R-:W-:Y:S01]  /*23a30*/  VIADD R8, R6, 0x200 ;  /* 0x0000020006087836 */ /* 0x000fe20000000000 */
[----:B------:R-:W-:Y:S01]  /*23a40*/  R2UR UR7, R9 ;  /* 0x00000000090772ca */ /* 0x000fe200000e0000 */
[----:B------:R-:W-:Y:S02]  /*23a50*/  IMAD.MOV.U32 R9, RZ, RZ, -0x7fffffe0 ;  /* 0x80000020ff097424 */ /* 0x000fe400078e00ff */
[----:B------:R-:W2:Y:S01]  /*23a60*/  @P0 LDC.64 R10, c[0x0][0x9d0] ;  /* 0x00027400ff0a0b82 */ /* 0x000ea20000000a00 */
[----:B------:R-:W-:Y:S01]  /*23a70*/  @P0 SHF.R.S32.HI R5, RZ, 0x1f, R223 ;  /* 0x0000001fff050819 */ /* 0x000fe200000114df */
[----:B------:R-:W-:Y:S02]  /*23a80*/  WARPGROUP.DEPBAR.LE gsb0, 0x0 ;  /* 0x00008000000079c5 */ /* 0x000fe40000010000 */
[----:B------:R-:W-:-:S06]  /*23a90*/  WARPGROUP.ARRIVE ;  /* 0x00000000000079c5 */ /* 0x000fcc0000000000 */
[----:B------:R-:W-:Y:S01]  /*23aa0*/  QGMMA.64x128x32.F32.E4M3.E4M3 R120, R200, gdesc[UR4], R120, gsb0 ;  /* 0x01e00004c8787df3 */ /* 0x000fe20008000878 */
[----:B------:R-:W-:Y:S02]  /*23ab0*/  R2UR UR6, R8 ;  /* 0x00000000080672ca */ /* 0x000fe400000e0000 */
[----:B------:R-:W-:Y:S02]  /*23ac0*/  R2UR UR7, R9 ;  /* 0x00000000090772ca */ /* 0x000fe400000e0000 */
[----:B------:R-:W0:Y:S02]  /*23ad0*/  @P0 LDC.64 R8, c[0x0][0x9c8] ;  /* 0x00027200ff080b82 */ /* 0x000e240000000a00 */
[----:B01----:R-:W-:-:S04]  /*23ae0*/  @P0 IMAD R0, R5, R8, RZ ;  /* 0x0000000805000224 */ /* 0x003fc800078e02ff */
[C---:B------:R-:W-:Y:S02]  /*23af0*/  @P0 IMAD R5, R223.reuse, R9, R0 ;  /* 0x00000009df050224 */ /* 0x040fe400078e0200 */
[----:B------:R-:W-:-:S04]  /*23b00*/  @P0 IMAD.WIDE.U32 R8, R223, R8, RZ ;  /* 0x00000008df080225 */ /* 0x000fc800078e00ff */
[----:B------:R-:W-:Y:S02]  /*23b10*/  @P0 IMAD.IADD R9, R9, 0x1, R5 ;  /* 0x0000000109090824 */ /* 0x000fe400078e0205 */
[----:B------:R-:W-:Y:S02]  /*23b20*/  IMAD.MOV.U32 R0, RZ, RZ, 0x3f800000 ;  /* 0x3f800000ff007424 */ /* 0x000fe400078e00ff */
[----:B--2---:R-:W-:-:S04]  /*23b30*/  @P0 IMAD.WIDE.U32 R8, R232, R10, R8 ;  /* 0x0000000ae8080225 */ /* 0x004fc800078e0008 */
[----:B------:R-:W-:Y:S01]  /*23b40*/  @P0 IMAD R5, R232, R11, R9 ;  /* 0x0000000be8050224 */ /* 0x000fe200078e0209 */
[C---:B------:R-:W-:Y:S01]  /*23b50*/  @P0 LEA R10, P1, R8.reuse, UR4, 0x2 ;  /* 0x00000004080a0c11 */ /* 0x040fe2000f8210ff */
[----:B------:R-:W-:Y:S02]  /*23b60*/  WARPGROUP.DEPBAR.LE gsb0, 0x0 ;  /* 0x00008000000079c5 */ /* 0x000fe40000010000 */
[----:B------:R-:W-:Y:S01]  /*23b70*/  WARPGROUP.ARRIVE ;  /* 0x00000000000079c5 */ /* 0x000fe20000000000 */
[----:B------:R-:W-:Y:S01]  /*23b80*/  @P0 LEA.HI.X R11, R8, UR5, R5, 0x2, P1 ;  /* 0x00000005080b0c11 */ /* 0x000fe200088f1405 */
[----:B------:R-:W-:-:S04]  /*23b90*/  VIADD R8, R6, 0x202 ;  /* 0x0000020206087836 */ /* 0x000fc80000000000 */
[----:B------:R-:W-:Y:S01]  /*23ba0*/  QGMMA.64x128x32.F32.E4M3.E4M3 R120, R196, gdesc[UR4], R120, gsb0 ;  /* 0x01e00004c4787df3 */ /* 0x000fe20008000878 */
[----:B------:R-:W-:Y:S01]  /*23bb0*/  IMAD.MOV.U32 R9, RZ, RZ, -0x7fffffe0 ;  /* 0x80000020ff097424 */ /* 0x000fe200078e00ff */
[----:B------:R-:W-:Y:S01]  /*23bc0*/  R2UR UR6, R8 ;  /* 0x00000000080672ca */ /* 0x000fe200000e0000 */
[----:B------:R0:W2:Y:S03]  /*23bd0*/  @P0 LDG.E R0, desc[UR38][R10.64] ;  /* 0x000000260a000981 */ /* 0x0000a6000c1e1900 */
[----:B------:R-:W-:Y:S01]  /*23be0*/  R2UR UR7, R9 ;  /* 0x00000000090772ca */ /* 0x000fe200000e0000 */
[----:B------:R-:W-:Y:S02]  /*23bf0*/  VIADD R8, R6, 0x400 ;  /* 0x0000040006087836 */ /* 0x000fe40000000000 */
[----:B------:R-:W-:Y:S01]  /*23c00*/  IMAD.MOV.U32 R9, RZ, RZ, -0x7fffffe0 ;  /* 0x80000020ff097424 */ /* 0x000fe200078e00ff */
[----:B------:R-:W-:-:S02]  /*23c10*/  WARPGROUP.DEPBAR.LE gsb0, 0x0 ;  /* 0x00008000000079c5 */ /* 0x000fc40000010000 */
        /* <DEDUP_REMOVED lines=20> */
[----:B------:R-:W-:-:S04]  /*23d60*/  IMAD.MOV.U32 R3, RZ, RZ, RZ ;  /* 0x000000ffff037224 */ /* 0x000fc800078e00ff */
        /* <DEDUP_REMOVED lines=9> */
[----:B------:R-:W-:Y:S02]  /*23e00*/  IMAD.MOV.U32 R7, RZ, RZ, RZ ;  /* 0x000000ffff077224 */ /* 0x000fe400078e00ff */
[----:B------:R-:W0:Y:S01]  /*23e10*/  @P2 MUFU.LG2 R4, R4 ;  /* 0x0000000400042308 */ /* 0x000e220000000c00 */
[----:B------:R-:W-:-:S07]  /*23e20*/  IMAD.U32 R12, RZ, RZ, UR41 ;  /* 0x00000029ff0c7e24 */ /* 0x000fce000f8e00ff */
[----:B------:R-:W1:Y:S01]  /*23e30*/  @P1 MUFU.LG2 R2, R2 ;  /* 0x0000000200021308 */ /* 0x000e620000000c00 */
[----:B------:R-:W-:-:S07]  /*23e40*/  ISETP.NE.AND P3, PT, R12, 0x3, PT ;  /* 0x000000030c00780c */ /* 0x000fce0003f65270 */
[----:B------:R-:W3:Y:S01]  /*23e50*/  @P0 MUFU.RCP R7, R10 ;  /* 0x0000000a00070308 */ /* 0x000ee20000001000 */
[----:B------:R-:W-:Y:S02]  /*23e60*/  IMAD.U32 R6, RZ, RZ, UR28 ;  /* 0x0000001cff067e24 */ /* 0x000fe4000f8e00ff */
[----:B------:R-:W-:Y:S02]  /*23e70*/  IMAD.U32 R5, RZ, RZ, UR28 ;  /* 0x0000001cff057e24 */ /* 0x000fe4000f8e00ff */
[----:B0-----:R-:W-:Y:S01]  /*23e80*/  @P2 FMUL.FTZ R9, R4, 0.69314718246459960938 ;  /* 0x3f31721804092820 */ /* 0x001fe20000410000 */
[----:B------:R-:W-:Y:S01]  /*23e90*/  @P2 FMUL.FTZ R6, R6, 0.69314718246459960938 ;  /* 0x3f31721806062820 */ /* 0x000fe20000410000 */
[----:B------:R-:W-:Y:S01]  /*23ea0*/  @P1 FMUL.FTZ R5, R5, 0.69314718246459960938 ;  /* 0x3f31721805051820 */ /* 0x000fe20000410000 */
[----:B-1----:R-:W-:Y:S01]  /*23eb0*/  @P1 FMUL.FTZ R2, R2, 0.69314718246459960938 ;  /* 0x3f31721802021820 */ /* 0x002fe20000410000 */
[----:B------:R-:W-:Y:S02]  /*23ec0*/  IMAD.MOV.U32 R72, RZ, RZ, -0x800000 ;  /* 0xff800000ff487424 */ /* 0x000fe400078e00ff */
[----:B------:R-:W-:Y:S01]  /*23ed0*/  @P2 FFMA.FTZ R72, R6, R222, R9 ;  /* 0x000000de06482223 */ /* 0x000fe20000010009 */
[----:B------:R-:W-:-:S02]  /*23ee0*/  IMAD.MOV.U32 R62, RZ, RZ, -0x800000 ;  /* 0xff800000ff3e7424 */ /* 0x000fc400078e00ff */
[----:B------:R-:W-:Y:S01]  /*23ef0*/  @P1 FFMA.FTZ R62, R5, R228, R2 ;  /* 0x000000e4053e1223 */ /* 0x000fe20000010002 */
[-C--:B--2---:R-:W-:Y:S01]  /*23f00*/  FMUL.FTZ R9, R3, R0.reuse ;  /* 0x0000000003097220 */ /* 0x084fe20000410000 */
[----:B---3--:R-:W-:Y:S01]  /*23f10*/  FMUL.FTZ R7, R7, R0 ;  /* 0x0000000007077220 */ /* 0x008fe20000410000 */
[----:B------:R-:W-:Y:S02]  /*23f20*/  WARPGROUP.DEPBAR.LE gsb0, 0x0 ;  /* 0x00008000000079c5 */ /* 0x000fe40000010000 */
[----:B------:R-:W-:Y:S05]  /*23f30*/  @!P3 BRA `(.L_x_7579) ;  /* 0x000000000004b947 */ /* 0x000fea0003800000 */
[----:B------:R-:W-:Y:S01]  /*23f40*/  BPT.TRAP 0x1 ;  /* 0x000000040000795c */ /* 0x000fe20000300000 */
.L_x_7579:
[----:B------:R-:W-:Y:S02]  /*23f50*/  VIADD R212, R212, 0x1 ;  /* 0x00000001d4d47836 */ /* 0x000fe40000000000 */
[-C--:B------:R-:W-:Y:S01]  /*23f60*/  FMUL.FTZ R3, R120, R9.reuse ;  /* 0x0000000978037220 */ /* 0x080fe20000410000 */
[----:B------:R-:W-:Y:S02]  /*23f70*/  VIADD R0, R13, 0x28860 ;  /* 0x000288600d007836 */ /* 0x000fe40000000000 */
[-C--:B------:R-:W-:Y:S01]  /*23f80*/  FMUL.FTZ R8, R125, R9.reuse ;  /* 0x000000097d087220 */ /* 0x080fe20000410000 */
[----:B------:R-:W-:Y:S01]  /*23f90*/  IMAD.U32 R5, RZ, RZ, UR40 ;  /* 0x00000028ff057e24 */ /* 0x000fe2000f8e00ff */
[----:B------:R-:W-:Y:S01]  /*23fa0*/  ISETP.NE.AND P1, PT, R212, 0x2, PT ;  /* 0x00000002d400780c */ /* 0x000fe20003f25270 */
[-C--:B------:R-:W-:Y:S01]  /*23fb0*/  FMUL.FTZ R21, R128, R9.reuse ;  /* 0x0000000980157220 */ /* 0x080fe20000410000 */
[-C--:B------:R-:W-:Y:S01]  /*23fc0*/  FMUL.FTZ R133, R133, R9.reuse ;  /* 0x0000000985857220 */ /* 0x080fe20000410000 */
[-C--:B------:R-:W-:Y:S01]  /*23fd0*/  FMUL.FTZ R27, R136, R9.reuse ;  /* 0x00000009881b7220 */ /* 0x080fe20000410000 */
[----:B------:R-:W-:Y:S01]  /*23fe0*/  PRMT R2, R5, 0x654, R0 ;  /* 0x0000065405027816 */ /* 0x000fe20000000000 */
[-C--:B------:R-:W-:Y:S01]  /*23ff0*/  FMUL.FTZ R25, R141, R9.reuse ;  /* 0x000000098d197220 */ /* 0x080fe20000410000 */
[----:B------:R-:W-:Y:S01]  /*24000*/  SEL R10, RZ, 0x1, P1 ;  /* 0x00000001ff0a7807 */ /* 0x000fe20000800000 */
        /* <DEDUP_REMOVED lines=57> */
[-C--:B0-----:R-:W-:Y:S01]  /*243a0*/  FMUL.FTZ R2, R171, R7.reuse ;  /* 0x00000007ab027220 */ /* 0x081fe20000410000 */
[-C--:B------:R-:W-:Y:S01]  /*243b0*/  FMUL.FTZ R182, R182, R7.reuse ;  /* 0x00000007b6b67220 */ /* 0x080fe20000410000 */
[----:B------:R-:W-:Y:S01]  /*243c0*/  FMUL.FTZ R28, R179, R7 ;  /* 0x00000007b31c7220 */ /* 0x000fe20000410000 */
[----:B------:R-:W-:Y:S01]  /*243d0*/  LOP3.LUT R211, R211, R10, RZ, 0x3c, !PT ;  /* 0x0000000ad3d37212 */ /* 0x000fe200078e3cff */
[----:B------:R-:W-:Y:S01]  /*243e0*/  UIADD3 UR37, UR37, 0x1, URZ ;  /* 0x0000000125257890 */ /* 0x000fe2000fffe03f */
[----:B------:R-:W-:-:S11]  /*243f0*/  SEL R212, R212, RZ, P1 ;  /* 0x000000ffd4d47207 */ /* 0x000fd60000800000 */
.L_x_7468:
[----:B------:R-:W-:Y:S01]  /*24400*/  IMAD.SHL.U32 R111, R236, 0x8, RZ ;  /* 0x00000008ec6f7824 */ /* 0x000fe200078e00ff */
[----:B------:R-:W-:Y:S05]  /*24410*/  WARPSYNC.ALL ;  /* 0x0000000000007948 */ /* 0x000fea0003800000 */
[----:B------:R-:W-:Y:S01]  /*24420*/  VIADD R109, R111, 0x40 ;  /* 0x000000406f6d7836 */ /* 0x000fe20000000000 */
        /* <DEDUP_REMOVED lines=11> */
[----:B------:R-:W3:Y:S01]  /*244e0*/  S2R R11, SR_TID.X ;  /* 0x00000000000b7919 */ /* 0x000ee20000002100 */
[----:B------:R-:W-:Y:S01]  /*244f0*/  ULDC.64 UR4, c[0x4][0xa8] ;  /* 0x01002a0000047ab9 */ /* 0x000fe20000000a00 */
[----:B------:R-:W4:Y:S01]  /*24500*/  LDL R10, [R1+0x34] ;  /* 0x00003400010a7983 */ /* 0x000f220000100800 */
[----:B---3--:R-:W-:-:S05]  /*24510*/  IMAD.SHL.U32 R7, R11, 0x4, RZ ;  /* 0x000000040b077824 */ /* 0x008fca00078e00ff */
[----:B------:R-:W-:-:S04]  /*24520*/  LOP3.LUT R7, R7, 0xc, RZ, 0xc0, !PT ;  /* 0x0000000c07077812 */ /* 0x000fc800078ec0ff */
[----:B------:R-:W-:-:S05]  /*24530*/  IADD3 R34, P0, R7, UR4, RZ ;  /* 0x0000000407227c10 */ /* 0x000fca000ff1e0ff */
[----:B------:R-:W-:-:S05]  /*24540*/  IMAD.X R35, RZ, RZ, UR5, P0 ;  /* 0x00000005ff237e24 */ /* 0x000fca00080e06ff */
[----:B------:R3:W5:Y:S01]  /*24550*/  LDG.E.CONSTANT R34, desc[UR38][R34.64] ;  /* 0x0000002622227981 */ /* 0x000762000c1e9900 */
[----:B------:R-:W-:Y:S01]  /*24560*/  LOP3.LUT P0, R7, R11, 0x3, RZ, 0xc0, !PT ;  /* 0x000000030b077812 */ /* 0x000fe2000780c0ff */
[----:B------:R-:W-:Y:S01]  /*24570*/  UMOV UR4, 0xffffffff ;  /* 0xffffffff00047882 */ /* 0x000fe20000000000 */
[----:B------:R-:W0:Y:S02]  /*24580*/  S2R R9, SR_SWINHI ;  /* 0x0000000000097919 */ /* 0x000e240000002f00 */
[----:B------:R-:W-:-:S04]  /*24590*/  ISETP.EQ.OR P0, PT, R7, 0x3, !P0 ;  /* 0x000000030700780c */ /* 0x000fc80004702670 */
[----:B------:R-:W-:Y:S02]  /*245a0*/  SEL R7, R3, R14, P0 ;  /* 0x0000000e03077207 */ /* 0x000fe40000000000 */
[----:B------:R-:W-:Y:S02]  /*245b0*/  SEL R3, R14, R3, P0 ;  /* 0x000000030e037207 */ /* 0x000fe40000000000 */
[----:B------:R-:W-:Y:S02]  /*245c0*/  SEL R13, R5, R8, P0 ;  /* 0x00000008050d7207 */ /* 0x000fe40000000000 */
[----:B------:R-:W-:Y:S02]  /*245d0*/  SEL R5, R8, R5, P0 ;  /* 0x0000000508057207 */ /* 0x000fe40000000000 */
[----:B------:R-:W-:Y:S02]  /*245e0*/  MOV R74, R18 ;  /* 0x00000012004a7202 */ /* 0x000fe40000000f00 */
[----:B0-----:R-:W-:-:S03]  /*245f0*/  MOV R75, R9 ;  /* 0x00000009004b7202 */ /* 0x001fc60000000f00 */
[----:B----4-:R-:W-:-:S03]  /*24600*/  IMAD.WIDE R10, R10, 0x2, R74 ;  /* 0x000000020a0a7825 */ /* 0x010fc600078e024a */
[C---:B------:R-:W-:Y:S02]  /*24610*/  IADD3 R95, P5, R10.reuse, 0x4060, RZ ;  /* 0x000040600a5f7810 */ /* 0x040fe40007fbe0ff */
[C---:B------:R-:W-:Y:S02]  /*24620*/  IADD3 R15, P1, R10.reuse, 0x4040, RZ ;  /* 0x000040400a0f7810 */ /* 0x040fe40007f3e0ff */
[----:B------:R-:W-:Y:S02]  /*24630*/  LOP3.LUT R94, R95, 0x380, RZ, 0xc0, !PT ;  /* 0x000003805f5e7812 */ /* 0x000fe400078ec0ff */
[----:B------:R-:W-:Y:S02]  /*24640*/  LOP3.LUT R14, R15, 0x380, RZ, 0xc0, !PT ;  /* 0x000003800f0e7812 */ /* 0x000fe400078ec0ff */
[----:B------:R-:W-:Y:S02]  /*24650*/  IADD3 R9, P3, R10, 0x4000, RZ ;  /* 0x000040000a097810 */ /* 0x000fe40007f7e0ff */
        /* <DEDUP_REMOVED lines=40> */
[----:B------:R-:W-:Y:S01]  /*248e0*/  MOV R98, R98 ;  /* 0x0000006200627202 */ /* 0x000fe20000000f00 */
[----:B---3--:R-:W-:Y:S06]  /*248f0*/  BRA.DIV UR4, `(.L_x_7582) ;  /* 0x000000ce04007947 */ /* 0x008fec000b800000 */
[----:B------:R-:W-:Y:S01]  /*24900*/  SEL R53, R39, R32, P0 ;  /* 0x0000002027357207 */ /* 0x000fe20000000000 */
[----:B------:R-:W-:Y:S01]  /*24910*/  IMAD.MOV.U32 R11, RZ, RZ, RZ ;  /* 0x000000ffff0b7224 */ /* 0x000fe200078e00ff */
[----:B------:R-:W-:Y:S02]  /*24920*/  SEL R39, R32, R39, P0 ;  /* 0x0000002720277207 */ /* 0x000fe40000000000 */
[----:B------:R-:W-:Y:S01]  /*24930*/  SEL R9, R133, R132, P0 ;  /* 0x0000008485097207 */ /* 0x000fe20000000000 */
[----:B-----5:R-:W-:Y:S01]  /*24940*/  SHFL.IDX PT, R58, R53, R34, 0x1c1f ;  /* 0x001c1f22353a7589 */ /* 0x020fe200000e0000 */
[----:B------:R-:W-:Y:S02]  /*24950*/  SEL R127, R27, R36, P0 ;  /* 0x000000241b7f7207 */ /* 0x000fe40000000000 */
[----:B------:R-:W-:Y:S02]  /*24960*/  SEL R141, R140, R25, P0 ;  /* 0x000000198c8d7207 */ /* 0x000fe40000000000 */
[----:B------:R-:W-:-:S02]  /*24970*/  LOP3.LUT R32, R34, 0x2, RZ, 0x3c, !PT ;  /* 0x0000000222207812 */ /* 0x000fc400078e3cff */
        /* <DEDUP_REMOVED lines=28> */
[----:B------:R0:W3:Y:S01]  /*24b40*/  SHFL.IDX PT, R7, R3, R32, 0x1c1f ;  /* 0x001c1f2003077589 */ /* 0x0000e200000e0000 */
        /* <DEDUP_REMOVED lines=23> */
[----:B------:R-:W1:Y:S01]  /*24cc0*/  SHFL.IDX PT, R59, R59, R32, 0x1c1f ;  /* 0x001c1f203b3b7589 */ /* 0x000e6200000e0000 */
        /* <DEDUP_REMOVED lines=27> */
[----:B0-----:R-:W-:-:S02]  /*24e80*/  SEL R3, R0, R5, P0 ;  /* 0x0000000500037207 */ /* 0x001fc40000000000 */
[----:B---3--:R-:W-:Y:S01]  /*24e90*/  SEL R86, R4, R7, P0 ;  /* 0x0000000704567207 */ /* 0x008fe20000000000 */
[----:B------:R-:W0:Y:S01]  /*24ea0*/  SHFL.IDX PT, R69, R69, R32, 0x1c1f ;  /* 0x001c1f2045457589 */ /* 0x000e2200000e0000 */
[----:B------:R-:W-:Y:S02]  /*24eb0*/  SEL R96, R7, R4, P0 ;  /* 0x0000000407607207 */ /* 0x000fe40000000000 */
[----:B------:R-:W-:Y:S01]  /*24ec0*/  SEL R5, R5, R0, P0 ;  /* 0x0000000005057207 */ /* 0x000fe20000000000 */
[----:B------:R3:W-:Y:S01]  /*24ed0*/  SHFL.IDX PT, R26, R123, R34, 0x1c1f ;  /* 0x001c1f227b1a7589 */ /* 0x0007e200000e0000 */
[----:B------:R-:W-:Y:S02]  /*24ee0*/  SEL R85, R182, R87, P0 ;  /* 0x00000057b6557207 */ /* 0x000fe40000000000 */
[----:B------:R-:W-:Y:S01]  /*24ef0*/  SEL R0, R20, R27, P0 ;  /* 0x0000001b14007207 */ /* 0x000fe20000000000 */
[----:B------:R1:W-:Y:S01]  /*24f00*/  SHFL.IDX PT, R24, R125, R34, 0x1c1f ;  /* 0x001c1f227d187589 */ /* 0x0003e200000e0000 */
[----:B------:R-:W-:-:S02]  /*24f10*/  SEL R127, R10, R25, P0 ;  /* 0x000000190a7f7207 */ /* 0x000fc40000000000 */
[----:B------:R-:W-:Y:S01]  /*24f20*/  SEL R7, R25, R10, P0 ;  /* 0x0000000a19077207 */ /* 0x000fe20000000000 */
[----:B------:R-:W-:Y:S01]  /*24f30*/  SHFL.IDX PT, R70, R99, R34, 0x1c1f ;  /* 0x001c1f2263467589 */ /* 0x000fe200000e0000 */
[----:B----4-:R-:W-:Y:S02]  /*24f40*/  SEL R25, R28, R43, P0 ;  /* 0x0000002b1c197207 */ /* 0x010fe40000000000 */
[----:B---3--:R-:W-:Y:S01]  /*24f50*/  SEL R123, R6, R9, P0 ;  /* 0x00000009067b7207 */ /* 0x008fe20000000000 */
[----:B------:R-:W-:Y:S01]  /*24f60*/  SHFL.IDX PT, R29, R29, R32, 0x1c1f ;  /* 0x001c1f201d1d7589 */ /* 0x000fe200000e0000 */
[----:B------:R-:W-:Y:S02]  /*24f70*/  SEL R87, R87, R182, P0 ;  /* 0x000000b657577207 */ /* 0x000fe40000000000 */
[----:B-1----:R-:W-:Y:S01]  /*24f80*/  SEL R125, R9, R6, P0 ;  /* 0x00000006097d7207 */ /* 0x002fe20000000000 */
[----:B------:R-:W1:Y:S01]  /*24f90*/  SHFL.IDX PT, R31, R31, R32, 0x1c1f ;  /* 0x001c1f201f1f7589 */ /* 0x000e6200000e0000 */
[----:B------:R-:W-:-:S02]  /*24fa0*/  SEL R6, R27, R20, P0 ;  /* 0x000000141b067207 */ /* 0x000fc40000000000 */
[----:B------:R-:W-:Y:S01]  /*24fb0*/  SEL R27, R43, R28, P0 ;  /* 0x0000001c2b1b7207 */ /* 0x000fe20000000000 */
[----:B------:R-:W3:Y:S01]  /*24fc0*/  SHFL.IDX PT, R73, R73, R32, 0x1c1f ;  /* 0x001c1f2049497589 */ /* 0x000ee200000e0000 */
[----:B------:R-:W-:Y:S02]  /*24fd0*/  SEL R28, R52, R63, P0 ;  /* 0x0000003f341c7207 */ /* 0x000fe40000000000 */
[----:B------:R-:W-:Y:S01]  /*24fe0*/  SEL R108, R46, R59, P0 ;  /* 0x0000003b2e6c7207 */ /* 0x000fe20000000000 */
        /* <DEDUP_REMOVED lines=20> */
[----:B------:R-:W-:Y:S01]  /*25130*/  SEL R67, R69, R68, P0 ;  /* 0x0000004445437207 */ /* 0x000fe20000000000 */
[----:B------:R-:W0:Y:S01]  /*25140*/  SHFL.IDX PT, R42, R129, R32, 0x1c1f ;  /* 0x001c1f20812a7589 */ /* 0x000e2200000e0000 */
[----:B-1----:R-:W-:-:S02]  /*25150*/  SEL R8, R26, R31, P0 ;  /* 0x0000001f1a087207 */ /* 0x002fc40000000000 */
[----:B------:R-:W-:Y:S01]  /*25160*/  SEL R4, R31, R26, P0 ;  /* 0x0000001a1f047207 */ /* 0x000fe20000000000 */
[----:B------:R-:W1:Y:S01]  /*25170*/  SHFL.IDX PT, R39, R39, R32, 0x1c1f ;  /* 0x001c1f2027277589 */ /* 0x000e6200000e0000 */
[----:B------:R-:W-:Y:S02]  /*25180*/  SEL R9, R24, R29, P0 ;  /* 0x0000001d18097207 */ /* 0x000fe40000000000 */
[----:B------:R-:W-:Y:S01]  /*25190*/  SEL R21, R29, R24, P0 ;  /* 0x000000181d157207 */ /* 0x000fe20000000000 */
[----:B------:R-:W4:Y:S01]  /*251a0*/  SHFL.IDX PT, R41, R41, R32, 0x1c1f ;  /* 0x001c1f2029297589 */ /* 0x000f2200000e0000 */
[----:B---3--:R-:W-:Y:S02]  /*251b0*/  SEL R68, R70, R73, P0 ;  /* 0x0000004946447207 */ /* 0x008fe40000000000 */
[----:B------:R-:W-:Y:S01]  /*251c0*/  SEL R70, R73, R70, P0 ;  /* 0x0000004649467207 */ /* 0x000fe20000000000 */
[----:B------:R-:W3:Y:S04]  /*251d0*/  SHFL.IDX PT, R37, R37, R32, 0x1c1f ;  /* 0x001c1f2025257589 */ /* 0x000ee800000e0000 */
[----:B------:R-:W3:Y:S04]  /*251e0*/  SHFL.IDX PT, R76, R97, R32, 0x1c1f ;  /* 0x001c1f20614c7589 */ /* 0x000ee800000e0000 */
[----:B------:R-:W3:Y:S01]  /*251f0*/  SHFL.IDX PT, R83, R83, R32, 0x1c1f ;  /* 0x001c1f2053537589 */ /* 0x000ee200000e0000 */
        /* <DEDUP_REMOVED lines=9> */
[----:B----4-:R-:W-:-:S02]  /*25290*/  SEL R60, R54, R41, P0 ;  /* 0x00000029363c7207 */ /* 0x010fc40000000000 */
[----:B------:R-:W-:Y:S01]  /*252a0*/  SEL R54, R41, R54, P0 ;  /* 0x0000003629367207 */ /* 0x000fe20000000000 */
[----:B------:R-:W-:Y:S01]  /*252b0*/  SHFL.IDX PT, R78, R95, R34, 0x1c1f ;  /* 0x001c1f225f4e7589 */ /* 0x000fe200000e0000 */
[----:B---3--:R-:W-:Y:S02]  /*252c0*/  SEL R64, R66, R37, P0 ;  /* 0x0000002542407207 */ /* 0x008fe40000000000 */
[----:B------:R-:W-:Y:S01]  /*252d0*/  SEL R66, R37, R66, P0 ;  /* 0x0000004225427207 */ /* 0x000fe20000000000 */
[----:B------:R-:W-:Y:S01]  /*252e0*/  SHFL.IDX PT, R77, R77, R34, 0x1c1f ;  /* 0x001c1f224d4d7589 */ /* 0x000fe200000e0000 */
[----:B------:R-:W-:Y:S02]  /*252f0*/  SEL R69, R71, R76, P0 ;  /* 0x0000004c47457207 */ /* 0x000fe40000000000 */
[----:B------:R-:W-:Y:S01]  /*25300*/  SEL R71, R76, R71, P0 ;  /* 0x000000474c477207 */ /* 0x000fe20000000000 */
[----:B------:R-:W-:Y:S01]  /*25310*/  SHFL.IDX PT, R81, R81, R34, 0x1c1f ;  /* 0x001c1f2251517589 */ /* 0x000fe200000e0000 */
[----:B------:R-:W-:-:S02]  /*25320*/  SEL R114, R82, R83, P0 ;  /* 0x0000005352727207 */ /* 0x000fc40000000000 */
[----:B------:R-:W-:Y:S01]  /*25330*/  SEL R82, R83, R82, P0 ;  /* 0x0000005253527207 */ /* 0x000fe20000000000 */
[----:B------:R-:W0:Y:S04]  /*25340*/  SHFL.IDX PT, R47, R47, R32, 0x1c1f ;  /* 0x001c1f202f2f7589 */ /* 0x000e2800000e0000 */
[----:B------:R-:W1:Y:S04]  /*25350*/  SHFL.IDX PT, R49, R49, R32, 0x1c1f ;  /* 0x001c1f2031317589 */ /* 0x000e6800000e0000 */
[----:B------:R-:W2:Y:S04]  /*25360*/  SHFL.IDX PT, R51, R51, R32, 0x1c1f ;  /* 0x001c1f2033337589 */ /* 0x000ea800000e0000 */
[----:B------:R-:W3:Y:S04]  /*25370*/  SHFL.IDX PT, R80, R93, R32, 0x1c1f ;  /* 0x001c1f205d507589 */ /* 0x000ee800000e0000 */
[----:B------:R-:W4:Y:S04]  /*25380*/  SHFL.IDX PT, R79, R79, R32, 0x1c1f ;  /* 0x001c1f204f4f7589 */ /* 0x000f2800000e0000 */
[----:B------:R-:W4:Y:S04]  /*25390*/  SHFL.IDX PT, R84, R89, R32, 0x1c1f ;  /* 0x001c1f2059547589 */ /* 0x000f2800000e0000 */
[----:B------:R-:W4:Y:S01]  /*253a0*/  SHFL.IDX PT, R14, R33, R32, 0x1c1f ;  /* 0x001c1f20210e7589 */ /* 0x000f2200000e0000 */
[----:B0-----:R-:W-:-:S02]  /*253b0*/  SEL R29, R36, R47, P0 ;  /* 0x0000002f241d7207 */ /* 0x001fc40000000000 */
[----:B------:R-:W-:Y:S01]  /*253c0*/  SEL R31, R47, R36, P0 ;  /* 0x000000242f1f7207 */ /* 0x000fe20000000000 */
[----:B------:R-:W0:Y:S01]  /*253d0*/  SHFL.IDX PT, R2, R35, R34, 0x1c1f ;  /* 0x001c1f2223027589 */ /* 0x000e2200000e0000 */
[----:B-1----:R-:W-:Y:S02]  /*253e0*/  SEL R10, R38, R49, P0 ;  /* 0x00000031260a7207 */ /* 0x002fe40000000000 */
[----:B------:R-:W-:Y:S01]  /*253f0*/  SEL R30, R49, R38, P0 ;  /* 0x00000026311e7207 */ /* 0x000fe20000000000 */
[----:B------:R-:W1:Y:S01]  /*25400*/  SHFL.IDX PT, R85, R85, R34, 0x1c1f ;  /* 0x001c1f2255557589 */ /* 0x000e6200000e0000 */
[----:B--2---:R-:W-:Y:S02]  /*25410*/  SEL R20, R40, R51, P0 ;  /* 0x0000003328147207 */ /* 0x004fe40000000000 */
[----:B------:R-:W-:Y:S01]  /*25420*/  SEL R106, R51, R40, P0 ;  /* 0x00000028336a7207 */ /* 0x000fe20000000000 */
[----:B------:R2:W0:Y:S01]  /*25430*/  SHFL.IDX PT, R34, R87, R32, 0x1c1f ;  /* 0x001c1f2057227589 */ /* 0x00042200000e0000 */
[----:B---3--:R-:W-:-:S02]  /*25440*/  SEL R73, R77, R80, P0 ;  /* 0x000000504d497207 */ /* 0x008fc40000000000 */
[----:B----4-:R-:W-:Y:S02]  /*25450*/  SEL R110, R78, R79, P0 ;  /* 0x0000004f4e6e7207 */ /* 0x010fe40000000000 */
[----:B------:R-:W-:Y:S02]  /*25460*/  SEL R112, R79, R78, P0 ;  /* 0x0000004e4f707207 */ /* 0x000fe40000000000 */
[----:B------:R-:W-:Y:S02]  /*25470*/  SEL R89, R81, R84, P0 ;  /* 0x0000005451597207 */ /* 0x000fe40000000000 */
[----:B--2---:R-:W-:Y:S02]  /*25480*/  SEL R87, R80, R77, P0 ;  /* 0x0000004d50577207 */ /* 0x004fe40000000000 */
[----:B------:R-:W-:-:S07]  /*25490*/  SEL R91, R84, R81, P0 ;  /* 0x00000051545b7207 */ /* 0x000fce0000000000 */
.L_x_7855:
[----:B------:R-:W2:Y:S01]  /*254a0*/  LDL R83, [R1] ;  /* 0x0000000001537983 */ /* 0x000ea20000100800 */
[----:B------:R-:W-:Y:S05]  /*254b0*/  WARPSYNC.ALL ;  /* 0x0000000000007948 */ /* 0x000fea0003800000 */
[----:B------:R-:W-:Y:S01]  /*254c0*/  ULDC.64 UR6, c[0x0][0xc08] ;  /* 0x0003020000067ab9 */ /* 0x000fe20000000a00 */
[----:B0-----:R-:W-:Y:S01]  /*254d0*/  SEL R76, R2, R14, P0 ;  /* 0x0000000e024c7207 */ /* 0x001fe20000000000 */
[----:B------:R-:W2:Y:S01]  /*254e0*/  LDC.64 R80, c[0x0][0xc00] ;  /* 0x00030000ff507b82 */ /* 0x000ea20000000a00 */
[----:B------:R-:W-:Y:S01]  /*254f0*/  SEL R78, R14, R2, P0 ;  /* 0x000000020e4e7207 */ /* 0x000fe20000000000 */
[----:B------:R-:W-:Y:S01]  /*25500*/  ULDC.64 UR4, c[0x0][0xc00] ;  /* 0x0003000000047ab9 */ /* 0x000fe20000000a00 */
[----:B-1----:R-:W-:-:S02]  /*25510*/  SEL R77, R85, R34, P0 ;  /* 0x00000022554d7207 */ /* 0x002fc40000000000 */
[----:B------:R-:W-:Y:S02]  /*25520*/  SEL R79, R34, R85, P0 ;  /* 0x00000055224f7207 */ /* 0x000fe40000000000 */
[----:B------:R-:W-:Y:S01]  /*25530*/  ISETP.NE.U32.AND P0, PT, RZ, UR6, PT ;  /* 0x00000006ff007c0c */ /* 0x000fe2000bf05070 */
[----:B------:R-:W0:Y:S01]  /*25540*/  LDC R2, c[0x0][0xbe8] ;  /* 0x0002fa00ff027b82 */ /* 0x000e220000000800 */
[----:B------:R-:W-:Y:S02]  /*25550*/  F2FP.BF16.F32.PACK_AB R12, R3, R86 ;  /* 0x00000056030c723e */ /* 0x000fe400000010ff */
[----:B------:R-:W-:Y:S02]  /*25560*/  ISETP.NE.AND.EX P0, PT, RZ, UR7, PT, P0 ;  /* 0x00000007ff007c0c */ /* 0x000fe4000bf05300 */
[----:B------:R-:W-:Y:S02]  /*25570*/  F2FP.BF16.F32.PACK_AB R13, R115, R28 ;  /* 0x0000001c730d723e */ /* 0x000fe400000010ff */
[----:B------:R-:W-:-:S02]  /*25580*/  F2FP.BF16.F32.PACK_AB R14, R5, R96 ;  /* 0x00000060050e723e */ /* 0x000fc400000010ff */
[----:B------:R-:W-:Y:S01]  /*25590*/  F2FP.BF16.F32.PACK_AB R15, R119, R52 ;  /* 0x00000034770f723e */ /* 0x000fe200000010ff */
[----:B------:R-:W-:Y:S01]  /*255a0*/  BAR.SYNC.DEFER_BLOCKING 0x1, 0x100 ;  /* 0x0044000000007b1d */ /* 0x000fe20000010000 */
        /* <DEDUP_REMOVED lines=15> */
[----:B------:R-:W-:Y:S01]  /*256a0*/  STSM.16.M88.4 [R98], R32 ;  /* 0x0000002062007844 */ /* 0x000fe20000000200 */
        /* <DEDUP_REMOVED lines=8> */
[----:B------:R-:W-:Y:S01]  /*25730*/  STSM.16.M88.4 [R88], R44 ;  /* 0x0000002c58007844 */ /* 0x000fe20000000200 */
[----:B-1----:R-:W-:Y:S02]  /*25740*/  F2FP.BF16.F32.PACK_AB R12, R53, R20 ;  /* 0x00000014350c723e */ /* 0x002fe400000010ff */
[----:B------:R-:W-:Y:S01]  /*25750*/  F2FP.BF16.F32.PACK_AB R13, R89, R114 ;  /* 0x00000072590d723e */ /* 0x000fe200000010ff */
[----:B------:R-:W-:Y:S01]  /*25760*/  STSM.16.M88.4 [R90], R48 ;  /* 0x000000305a007844 */ /* 0x000fe20000000200 */
[----:B------:R-:W-:-:S02]  /*25770*/  F2FP.BF16.F32.PACK_AB R14, R55, R106 ;  /* 0x0000006a370e723e */ /* 0x000fc400000010ff */
[----:B------:R-:W-:Y:S01]  /*25780*/  F2FP.BF16.F32.PACK_AB R15, R91, R82 ;  /* 0x000000525b0f723e */ /* 0x000fe200000010ff */
[----:B---3--:R-:W1:Y:S01]  /*25790*/  @P0 LDC.64 R38, c[0x0][0xc08] ;  /* 0x00030200ff260b82 */ /* 0x008e620000000a00 */
[----:B------:R-:W-:Y:S02]  /*257a0*/  F2FP.BF16.F32.PACK_AB R32, R113, R108 ;  /* 0x0000006c7120723e */ /* 0x000fe400000010ff */
[----:B------:R-:W-:Y:S01]  /*257b0*/  F2FP.BF16.F32.PACK_AB R34, R117, R116 ;  /* 0x000000747522723e */ /* 0x000fe200000010ff */
[----:B------:R3:W-:Y:S01]  /*257c0*/  STSM.16.M88.4 [R92], R12 ;  /* 0x0000000c5c007844 */ /* 0x0007e20000000200 */
[----:B------:R-:W-:Y:S02]  /*257d0*/  F2FP.BF16.F32.PACK_AB R33, R77, R76 ;  /* 0x0000004c4d21723e */ /* 0x000fe400000010ff */
[----:B------:R-:W-:Y:S02]  /*257e0*/  F2FP.BF16.F32.PACK_AB R35, R79, R78 ;  /* 0x0000004e4f23723e */ /* 0x000fe400000010ff */
[----:B------:R-:W-:-:S03]  /*257f0*/  ISETP.NE.U32.AND P3, PT, RZ, UR4, PT ;  /* 0x00000004ff007c0c */ /* 0x000fc6000bf65070 */
[----:B------:R0:W-:Y:S01]  /*25800*/  STSM.16.M88.4 [R94], R32 ;  /* 0x000000205e007844 */ /* 0x0001e20000000200 */
[----:B------:R-:W-:Y:S01]  /*25810*/  BAR.SYNC.DEFER_BLOCKING 0x1, 0x100 ;  /* 0x0044000000007b1d */ /* 0x000fe20000010000 */
[----:B------:R-:W-:-:S05]  /*25820*/  ISETP.NE.AND.EX P3, PT, RZ, UR5, PT, P3 ;  /* 0x00000005ff007c0c */ /* 0x000fca000bf65330 */
[----:B------:R-:W-:Y:S02]  /*25830*/  ULDC UR6, c[0x0][0xa88] ;  /* 0x0002a20000067ab9 */ /* 0x000fe40000000800 */
[----:B----4-:R-:W-:Y:S02]  /*25840*/  IMAD.U32 R41, RZ, RZ, UR6 ;  /* 0x00000006ff297e24 */ /* 0x010fe4000f8e00ff */
[----:B--2---:R-:W-:-:S04]  /*25850*/  IMAD.WIDE R80, R83, 0x4, R80 ;  /* 0x0000000453507825 */ /* 0x004fc800078e0250 */
[----:B-1----:R-:W-:Y:S01]  /*25860*/  @P0 IMAD.WIDE R38, R83, 0x4, R38 ;  /* 0x0000000453260825 */ /* 0x002fe200078e0226 */
[----:B------:R1:W5:Y:S04]  /*25870*/  @P3 LDG.E R11, desc[UR38][R80.64] ;  /* 0x00000026500b3981 */ /* 0x000368000c1e1900 */
[----:B------:R1:W5:Y:S01]  /*25880*/  @P0 LDG.E R41, desc[UR38][R38.64] ;  /* 0x0000002626290981 */ /* 0x000362000c1e1900 */
[----:B---3--:R-:W-:Y:S01]  /*25890*/  IMAD.MOV.U32 R12, RZ, RZ, 0x9b8 ;  /* 0x000009b8ff0c7424 */ /* 0x008fe200078e00ff */
[----:B------:R-:W-:Y:S02]  /*258a0*/  ISETP.GT.AND P1, PT, R237, 0x1, PT ;  /* 0x00000001ed00780c */ /* 0x000fe40003f24270 */
[----:B0-----:R-:W-:Y:S02]  /*258b0*/  ISETP.NE.AND P2, PT, R2, 0x1, PT ;  /* 0x000000010200780c */ /* 0x001fe40003f45270 */
[----:B------:R-:W-:-:S04]  /*258c0*/  SEL R12, R12, 0x978, P1 ;  /* 0x000009780c0c7807 */ /* 0x000fc80000800000 */
[----:B------:R1:W0:Y:S08]  /*258d0*/  LDC.64 R34, c[0x0][R12+0x220] ;  /* 0x000088000c227b82 */ /* 0x0002300000000a00 */
[----:B------:R1:W2:Y:S08]  /*258e0*/  LDC.64 R36, c[0x0][R12+0x218] ;  /* 0x000086000c247b82 */ /* 0x0002b00000000a00 */
[----:B------:R1:W3:Y:S01]  /*258f0*/  LDC.64 R32, c[0x0][R12+0x228] ;  /* 0x00008a000c207b82 */ /* 0x0002e20000000a00 */
[----:B------:R-:W-:Y:S05]  /*25900*/  @P0 BRA `(.L_x_7583) ;  /* 0x0000000000100947 */ /* 0x000fea0003800000 */
[----:B------:R-:W-:Y:S05]  /*25910*/  @!P3 BRA `(.L_x_7583) ;  /* 0x00000000000cb947 */ /* 0x000fea0003800000 */
[----:B------:R-:W4:Y:S04]  /*25920*/  LDG.E R14, desc[UR38][R80.64] ;  /* 0x00000026500e7981 */ /* 0x000f28000c1e1900 */
[----:B-----5:R-:W4:Y:S02]  /*25930*/  LDG.E R41, desc[UR38][R80.64+0x4] ;  /* 0x0000042650297981 */ /* 0x020f24000c1e1900 */
[----:B----4-:R-:W-:-:S07]  /*25940*/  IMAD.IADD R41, R41, 0x1, -R14 ;  /* 0x0000000129297824 */ /* 0x010fce00078e0a0e */
.L_x_7583:
[----:B-1----:R-:W4:Y:S01]  /*25950*/  LDL R80, [R1+0xc] ;  /* 0x00000c0001507983 */ /* 0x002f220000100800 */
[----:B------:R-:W1:Y:S01]  /*25960*/  LDC.64 R12, c[0x0][R12+0x210] ;  /* 0x000084000c0c7b82 */ /* 0x000e620000000a00 */
[----:B------:R-:W-:Y:S02]  /*25970*/  ISETP.NE.U32.AND P0, PT, RZ, UR4, PT ;  /* 0x00000004ff007c0c */ /* 0x000fe4000bf05070 */
[----:B------:R-:W3:Y:S01]  /*25980*/  LDL R42, [R1+0x30] ;  /* 0x00003000012a7983 */ /* 0x000ee20000100800 */
[----:B------:R-:W-:Y:S02]  /*25990*/  SHF.R.S32.HI R39, RZ, 0x1f, R83 ;  /* 0x0000001fff277819 */ /* 0x000fe40000011453 */
[----:B------:R-:W-:Y:S02]  /*259a0*/  ISETP.NE.AND.EX P0, PT, RZ, UR5, PT, P0 ;  /* 0x00000005ff007c0c */ /* 0x000fe4000bf05300 */
[----:B------:R-:W1:Y:S02]  /*259b0*/  @P2 LDC R38, c[0x0][0xbec] ;  /* 0x0002fb00ff262b82 */ /* 0x000e640000000800 */
[----:B------:R-:W-:-:S06]  /*259c0*/  SEL R45, R83, RZ, !P0 ;  /* 0x000000ff532d7207 */ /* 0x000fcc0004000000 */
[----:B------:R-:W1:Y:S01]  /*259d0*/  @P2 LDC R49, c[0x0][0xbf0] ;  /* 0x0002fc00ff312b82 */ /* 0x000e620000000800 */
[----:B------:R-:W-:-:S07]  /*259e0*/  SEL R39, R39, RZ, !P0 ;  /* 0x000000ff27277207 */ /* 0x000fce0004000000 */
[----:B------:R-:W1:Y:S01]  /*259f0*/  LDC.64 R14, c[0x0][0xba8] ;  /* 0x0002ea00ff0e7b82 */ /* 0x000e620000000a00 */
[----:B0-----:R-:W-:Y:S01]  /*25a00*/  IMAD R35, R35, R45, RZ ;  /* 0x0000002d23237224 */ /* 0x001fe200078e02ff */
[----:B------:R-:W0:Y:S01]  /*25a10*/  S2R R40, SR_TID.X ;  /* 0x0000000000287919 */ /* 0x000e220000002100 */
[-C--:B--2---:R-:W-:Y:S02]  /*25a20*/  IMAD R43, R37, R232.reuse, RZ ;  /* 0x000000e8252b7224 */ /* 0x084fe400078e02ff */
[----:B------:R-:W-:Y:S02]  /*25a30*/  IMAD R47, R34, R39, R35 ;  /* 0x00000027222f7224 */ /* 0x000fe400078e0223 */
[----:B------:R-:W-:-:S04]  /*25a40*/  IMAD.WIDE.U32 R36, R36, R232, RZ ;  /* 0x000000e824247225 */ /* 0x000fc800078e00ff */
[----:B------:R-:W-:-:S04]  /*25a50*/  IMAD.WIDE.U32 R34, R34, R45, RZ ;  /* 0x0000002d22227225 */ /* 0x000fc800078e00ff */
[----:B------:R-:W-:Y:S01]  /*25a60*/  IMAD.IADD R51, R224, 0x1, R219 ;  /* 0x00000001e0337824 */ /* 0x000fe200078e02db */
[----:B-----5:R-:W-:-:S03]  /*25a70*/  IADD3 R36, P0, P3, R34, R36, R11 ;  /* 0x0000002422247210 */ /* 0x020fc60007b1e00b */
[----:B-1----:R-:W-:-:S04]  /*25a80*/  @P2 IMAD.HI.U32 R34, R51, R38, RZ ;  /* 0x0000002633222227 */ /* 0x002fc800078e00ff */
[----:B------:R-:W-:Y:S01]  /*25a90*/  IMAD.IADD R47, R35, 0x1, R47 ;  /* 0x00000001232f7824 */ /* 0x000fe200078e022f */
[----:B------:R-:W1:Y:S01]  /*25aa0*/  @!P1 LDC R14, c[0x0][0xb50] ;  /* 0x0002d400ff0e9b82 */ /* 0x000e620000000800 */
[----:B------:R-:W-:Y:S01]  /*25ab0*/  IMAD.MOV.U32 R35, RZ, RZ, R51 ;  /* 0x000000ffff237224 */ /* 0x000fe200078e0033 */
[----:B------:R-:W-:Y:S01]  /*25ac0*/  @P2 SHF.R.U32.HI R35, RZ, R49, R34 ;  /* 0x00000031ff232219 */ /* 0x000fe20000011622 */
[----:B------:R-:W-:Y:S01]  /*25ad0*/  IMAD.IADD R43, R37, 0x1, R43 ;  /* 0x00000001252b7824 */ /* 0x000fe200078e022b */
[----:B------:R-:W-:-:S04]  /*25ae0*/  SHF.R.S32.HI R46, RZ, 0x1f, R11 ;  /* 0x0000001fff2e7819 */ /* 0x000fc8000001140b */
[----:B------:R-:W2:Y:S01]  /*25af0*/  @!P1 LDC R15, c[0x0][0xb54] ;  /* 0x0002d500ff0f9b82 */ /* 0x000ea20000000800 */
[----:B------:R-:W-:Y:S01]  /*25b00*/  IADD3.X R34, R47, R43, R46, P0, P3 ;  /* 0x0000002b2f227210 */ /* 0x000fe200007e642e */
[----:B0-----:R-:W-:-:S05]  /*25b10*/  VIADD R44, R40, 0xffffff80 ;  /* 0xffffff80282c7836 */ /* 0x001fca0000000000 */
[----:B------:R-:W-:-:S04]  /*25b20*/  SHF.R.S32.HI R40, RZ, 0x1f, R44 ;  /* 0x0000001fff287819 */ /* 0x000fc8000001142c */
[----:B------:R-:W-:-:S04]  /*25b30*/  LEA.HI R40, R40, R44, RZ, 0x7 ;  /* 0x0000002c28287211 */ /* 0x000fc800078f38ff */
[----:B------:R-:W-:-:S05]  /*25b40*/  LOP3.LUT R40, R40, 0xffffff80, RZ, 0xc0, !PT ;  /* 0xffffff8028287812 */ /* 0x000fca00078ec0ff */
[----:B------:R-:W-:Y:S02]  /*25b50*/  IMAD.IADD R40, R44, 0x1, -R40 ;  /* 0x000000012c287824 */ /* 0x000fe400078e0a28 */
[----:B------:R-:W-:Y:S01]  /*25b60*/  IMAD R44, R41, R2, RZ ;  /* 0x00000002292c7224 */ /* 0x000fe200078e02ff */
[----:B----4-:R-:W-:-:S05]  /*25b70*/  SEL R39, R80, RZ, P1 ;  /* 0x000000ff50277207 */ /* 0x010fca0000800000 */
[-C--:B---3--:R-:W-:Y:S02]  /*25b80*/  IMAD R37, R33, R39.reuse, RZ ;  /* 0x0000002721257224 */ /* 0x088fe400078e02ff */
[----:B------:R-:W-:-:S04]  /*25b90*/  IMAD.WIDE.U32 R32, R32, R39, RZ ;  /* 0x0000002720207225 */ /* 0x000fc800078e00ff */
        /* <DEDUP_REMOVED lines=9> */
[----:B------:R-:W-:-:S04]  /*25c30*/  IMAD R13, R12, R37, R13 ;  /* 0x000000250c0d7224 */ /* 0x000fc800078e020d */
[----:B------:R-:W-:Y:S01]  /*25c40*/  IMAD.IADD R12, R33, 0x1, R13 ;  /* 0x00000001210c7824 */ /* 0x000fe200078e020d */
[----:B-1----:R-:W-:-:S04]  /*25c50*/  LEA R33, P0, R32, R14, 0x2 ;  /* 0x0000000e20217211 */ /* 0x002fc800078010ff */
[----:B--2---:R-:W-:Y:S01]  /*25c60*/  LEA.HI.X R32, R32, R15, R12, 0x2, P0 ;  /* 0x0000000f20207211 */ /* 0x004fe200000f140c */
[----:B------:R-:W-:Y:S01]  /*25c70*/  SHFL.IDX PT, R14, R33, 0x1, 0x1c1f ;  /* 0x003c1f00210e7f89 */ /* 0x000fe200000e0000 */
[----:B------:R-:W-:-:S03]  /*25c80*/  IMAD.IADD R35, R42, 0x1, R219 ;  /* 0x000000012a237824 */ /* 0x000fc600078e02db */
[----:B------:R-:W-:Y:S04]  /*25c90*/  SHFL.IDX PT, R12, R33, RZ, 0x1c1f ;  /* 0x001c1fff210c7589 */ /* 0x000fe800000e0000 */
[----:B------:R-:W0:Y:S04]  /*25ca0*/  SHFL.IDX PT, R13, R32, RZ, 0x1c1f ;  /* 0x001c1fff200d7589 */ /* 0x000e2800000e0000 */
        /* <DEDUP_REMOVED lines=8> */
[----:B------:R-:W1:Y:S01]  /*25d30*/  S2R R40, SR_TID.X ;  /* 0x0000000000287919 */ /* 0x000e620000002100 */
[----:B0-----:R-:W0:Y:S01]  /*25d40*/  @P2 LDC R13, c[0x0][0xbec] ;  /* 0x0002fb00ff0d2b82 */ /* 0x001e220000000800 */
[----:B------:R-:W-:-:S07]  /*25d50*/  ULDC.64 UR4, c[0x0][0xaa0] ;  /* 0x0002a80000047ab9 */ /* 0x000fce0000000a00 */
[----:B------:R-:W2:Y:S01]  /*25d60*/  @P2 LDC R15, c[0x0][0xbf0] ;  /* 0x0002fc00ff0f2b82 */ /* 0x000ea20000000800 */
[----:B-1----:R-:W-:-:S05]  /*25d70*/  VIADD R40, R40, 0xffffff80 ;  /* 0xffffff8028287836 */ /* 0x002fca0000000000 */
[----:B------:R-:W-:-:S04]  /*25d80*/  SHF.R.S32.HI R0, RZ, 0x1f, R40 ;  /* 0x0000001fff007819 */ /* 0x000fc80000011428 */
[----:B------:R-:W-:-:S04]  /*25d90*/  LEA.HI R0, R0, R40, RZ, 0x3 ;  /* 0x0000002800007211 */ /* 0x000fc800078f18ff */
[----:B------:R-:W-:-:S05]  /*25da0*/  SHF.R.S32.HI R56, RZ, 0x3, R0 ;  /* 0x00000003ff387819 */ /* 0x000fca0000011400 */
[----:B------:R-:W-:-:S04]  /*25db0*/  IMAD R3, R56, 0x40, R111 ;  /* 0x0000004038037824 */ /* 0x000fc800078e026f */
        /* <DEDUP_REMOVED lines=11> */
[--C-:B------:R-:W-:Y:S01]  /*25e70*/  IMAD.X R37, RZ, RZ, R75.reuse, P5 ;  /* 0x000000ffff257224 */ /* 0x100fe200028e064b */
[----:B------:R-:W-:Y:S01]  /*25e80*/  LOP3.LUT R0, R3, 0x380, RZ, 0xc0, !PT ;  /* 0x0000038003007812 */ /* 0x000fe200078ec0ff */
[----:B------:R-:W-:Y:S01]  /*25e90*/  IMAD.WIDE.U32 R8, R11, UR4, RZ ;  /* 0x000000040b087c25 */ /* 0x000fe2000f8e00ff */
[----:B------:R-:W-:Y:S01]  /*25ea0*/  IADD3 R5, P1, R74, 0x3000, RZ ;  /* 0x000030004a057810 */ /* 0x000fe20007f3e0ff */
[----:B------:R-:W5:Y:S01]  /*25eb0*/  LD.E.128 R28, desc[UR38][R28.64] ;  /* 0x000000261c1c7980 */ /* 0x000f62000c101d00 */
[----:B------:R-:W-:Y:S01]  /*25ec0*/  SHF.R.U64 R0, R0, 0x3, RZ ;  /* 0x0000000300007819 */ /* 0x000fe200000012ff */
[----:B------:R-:W-:Y:S01]  /*25ed0*/  IMAD.X R25, RZ, RZ, R75, P0 ;  /* 0x000000ffff197224 */ /* 0x000fe200000e064b */
[C---:B------:R-:W-:Y:S01]  /*25ee0*/  IADD3 R53, P3, R74.reuse, 0x4000, RZ ;  /* 0x000040004a357810 */ /* 0x040fe20007f7e0ff */
[----:B------:R-:W5:Y:S01]  /*25ef0*/  LD.E.128 R36, desc[UR38][R36.64] ;  /* 0x0000002624247980 */ /* 0x000f62000c101d00 */
[----:B------:R-:W-:-:S02]  /*25f00*/  IADD3 R41, P4, R74, 0x5000, RZ ;  /* 0x000050004a297810 */ /* 0x000fc40007f9e0ff */
[----:B------:R-:W-:Y:S02]  /*25f10*/  IADD3 R33, P5, R74, 0x6000, RZ ;  /* 0x000060004a217810 */ /* 0x000fe40007fbe0ff */
[----:B------:R-:W-:Y:S01]  /*25f20*/  LOP3.LUT R24, R0, R3, RZ, 0x3c, !PT ;  /* 0x0000000300187212 */ /* 0x000fe200078e3cff */
[----:B------:R-:W-:Y:S01]  /*25f30*/  IMAD R0, R46, UR4, RZ ;  /* 0x000000042e007c24 */ /* 0x000fe2000f8e02ff */
[----:B------:R-:W-:Y:S02]  /*25f40*/  LOP3.LUT R4, R5, 0x380, RZ, 0xc0, !PT ;  /* 0x0000038005047812 */ /* 0x000fe400078ec0ff */
[----:B------:R-:W-:Y:S02]  /*25f50*/  LOP3.LUT R52, R53, 0x380, RZ, 0xc0, !PT ;  /* 0x0000038035347812 */ /* 0x000fe400078ec0ff */
[----:B------:R-:W-:Y:S02]  /*25f60*/  LOP3.LUT R40, R41, 0x380, RZ, 0xc0, !PT ;  /* 0x0000038029287812 */ /* 0x000fe400078ec0ff */
[----:B------:R-:W-:Y:S01]  /*25f70*/  LOP3.LUT R32, R33, 0x380, RZ, 0xc0, !PT ;  /* 0x0000038021207812 */ /* 0x000fe200078ec0ff */
[----:B------:R-:W-:Y:S01]  /*25f80*/  IMAD R3, R11, UR5, R0 ;  /* 0x000000050b037c24 */ /* 0x000fe2000f8e0200 */
[----:B------:R-:W-:Y:S01]  /*25f90*/  LOP3.LUT R7, R74, 0x380, RZ, 0xc0, !PT ;  /* 0x000003804a077812 */ /* 0x000fe200078ec0ff */
[----:B------:R-:W5:Y:S01]  /*25fa0*/  LD.E.128 R24, desc[UR38][R24.64] ;  /* 0x0000002618187980 */ /* 0x000f62000c101d00 */
[----:B------:R-:W-:-:S02]  /*25fb0*/  SHF.R.U64 R4, R4, 0x3, RZ ;  /* 0x0000000304047819 */ /* 0x000fc400000012ff */
[----:B------:R-:W-:Y:S02]  /*25fc0*/  SHF.R.U64 R52, R52, 0x3, RZ ;  /* 0x0000000334347819 */ /* 0x000fe400000012ff */
[----:B------:R-:W-:Y:S02]  /*25fd0*/  SHF.R.U64 R40, R40, 0x3, RZ ;  /* 0x0000000328287819 */ /* 0x000fe400000012ff */
[----:B------:R-:W-:Y:S01]  /*25fe0*/  SHF.R.U64 R32, R32, 0x3, RZ ;  /* 0x0000000320207819 */ /* 0x000fe200000012ff */
[----:B------:R-:W-:Y:S01]  /*25ff0*/  IMAD.IADD R9, R9, 0x1, R3 ;  /* 0x0000000109097824 */ /* 0x000fe200078e0203 */
[----:B------:R-:W-:Y:S01]  /*26000*/  SHF.R.U64 R7, R7, 0x3, RZ ;  /* 0x0000000307077819 */ /* 0x000fe200000012ff */
[----:B------:R-:W-:Y:S01]  /*26010*/  IMAD R0, R236, 0x20, R56 ;  /* 0x00000020ec007824 */ /* 0x000fe200078e0238 */
        /* <DEDUP_REMOVED lines=8> */
[----:B------:R-:W-:Y:S01]  /*260a0*/  ULDC.64 UR4, c[0x0][0xae8] ;  /* 0x0002ba0000047ab9 */ /* 0x000fe20000000a00 */
[----:B------:R-:W-:Y:S01]  /*260b0*/  LOP3.LUT R74, R7, R74, RZ, 0x3c, !PT ;  /* 0x0000004a074a7212 */ /* 0x000fe200078e3cff */
[----:B------:R-:W-:Y:S01]  /*260c0*/  IMAD.WIDE.U32 R8, R232, UR4, R8 ;  /* 0x00000004e8087c25 */ /* 0x000fe2000f8e0008 */
[----:B------:R-:W-:Y:S01]  /*260d0*/  SHF.R.S32.HI R10, RZ, 0x1f, R45 ;  /* 0x0000001fff0a7819 */ /* 0x000fe2000001142d */
[----:B------:R-:W5:Y:S02]  /*260e0*/  LD.E.128 R4, desc[UR38][R4.64] ;  /* 0x0000002604047980 */ /* 0x000f64000c101d00 */
[----:B------:R-:W-:-:S02]  /*260f0*/  IMAD.IADD R12, R219, 0x1, R0 ;  /* 0x00000001db0c7824 */ /* 0x000fc400078e0200 */
[----:B------:R1:W5:Y:S01]  /*26100*/  LD.E.128 R48, desc[UR38][R74.64] ;  /* 0x000000264a307980 */ /* 0x000362000c101d00 */
[----:B------:R-:W-:Y:S01]  /*26110*/  IMAD R9, R232, UR5, R9 ;  /* 0x00000005e8097c24 */ /* 0x000fe2000f8e0209 */
[----:B------:R-:W-:Y:S01]  /*26120*/  ULDC.64 UR4, c[0x0][0xaf0] ;  /* 0x0002bc0000047ab9 */ /* 0x000fe20000000a00 */
[----:B0-----:R-:W-:Y:S01]  /*26130*/  @P2 IMAD.HI.U32 R0, R12, R13, RZ ;  /* 0x0000000d0c002227 */ /* 0x001fe200078e00ff */
[----:B------:R-:W5:Y:S04]  /*26140*/  LD.E.128 R52, desc[UR38][R52.64] ;  /* 0x0000002634347980 */ /* 0x000f68000c101d00 */
[----:B------:R-:W5:Y:S01]  /*26150*/  LD.E.128 R40, desc[UR38][R40.64] ;  /* 0x0000002628287980 */ /* 0x000f62000c101d00 */
[----:B------:R-:W-:-:S03]  /*26160*/  IMAD R10, R10, UR4, RZ ;  /* 0x000000040a0a7c24 */ /* 0x000fc6000f8e02ff */
[----:B------:R-:W5:Y:S01]  /*26170*/  LD.E.128 R32, desc[UR38][R32.64] ;  /* 0x0000002620207980 */ /* 0x000f62000c101d00 */
[----:B------:R-:W-:Y:S01]  /*26180*/  @!PT LDS RZ, [RZ] ;  /* 0x00000000fffff984 */ /* 0x000fe20000000800 */
[----:B------:R-:W-:Y:S01]  /*26190*/  @!PT LDS RZ, [RZ] ;  /* 0x00000000fffff984 */ /* 0x000fe20000000800 */
[----:B------:R-:W-:Y:S01]  /*261a0*/  @!PT LDS RZ, [RZ] ;  /* 0x00000000fffff984 */ /* 0x000fe20000000800 */
[----:B------:R-:W-:Y:S01]  /*261b0*/  @!PT LDS RZ, [RZ] ;  /* 0x00000000fffff984 */ /* 0x000fe20000000800 */
[----:B------:R0:W-:Y:S06]  /*261c0*/  MEMBAR.ALL.CTA ;  /* 0x0000000000007992 */ /* 0x0001ec0000008000 */
[----:B0-----:R-:W0:Y:S01]  /*261d0*/  FENCE.VIEW.ASYNC.S ;  /* 0x00000000000073c6 */ /* 0x001e220000000000 */
[----:B------:R-:W-:Y:S01]  /*261e0*/  IMAD.MOV.U32 R3, RZ, RZ, R12 ;  /* 0x000000ffff037224 */ /* 0x000fe200078e000c */
[----:B--2---:R-:W-:Y:S01]  /*261f0*/  @P2 SHF.R.U32.HI R3, RZ, R15, R0 ;  /* 0x0000000fff032219 */ /* 0x004fe20000011600 */
[----:B------:R-:W-:-:S02]  /*26200*/  IMAD R11, R45, UR5, R10 ;  /* 0x000000052d0b7c24 */ /* 0x000fc4000f8e020a */
[----:B------:R-:W-:Y:S01]  /*26210*/  IMAD.WIDE.U32 R8, R45, UR4, R8 ;  /* 0x000000042d087c25 */ /* 0x000fe2000f8e0008 */
[----:B------:R-:W-:Y:S01]  /*26220*/  SHF.R.S32.HI R0, RZ, 0x1f, R3 ;  /* 0x0000001fff007819 */ /* 0x000fe20000011403 */
[----:B------:R-:W-:Y:S02]  /*26230*/  ULDC.64 UR4, c[0x0][0xae0] ;  /* 0x0002b80000047ab9 */ /* 0x000fe40000000a00 */
[----:B------:R-:W-:Y:S02]  /*26240*/  IMAD.IADD R9, R9, 0x1, R11 ;  /* 0x0000000109097824 */ /* 0x000fe400078e020b */
[----:B------:R-:W-:Y:S02]  /*26250*/  IMAD.MOV R11, RZ, RZ, -R3 ;  /* 0x000000ffff0b7224 */ /* 0x000fe400078e0a03 */
[----:B------:R-:W-:Y:S02]  /*26260*/  IMAD R10, R0, UR4, RZ ;  /* 0x00000004000a7c24 */ /* 0x000fe4000f8e02ff */
[----:B------:R-:W-:-:S02]  /*26270*/  VIADD R0, R18, 0x28820 ;  /* 0x0002882012007836 */ /* 0x000fc40000000000 */
[----:B------:R-:W-:Y:S02]  /*26280*/  IMAD R11, R2, R11, R12 ;  /* 0x0000000b020b7224 */ /* 0x000fe400078e020c */
[C---:B------:R-:W-:Y:S01]  /*26290*/  IMAD R13, R3.reuse, UR5, R10 ;  /* 0x00000005030d7c24 */ /* 0x040fe2000f8e020a */
[----:B------:R-:W-:Y:S01]  /*262a0*/  PRMT R0, RZ, 0x654, R0 ;  /* 0x00000654ff007816 */ /* 0x000fe20000000000 */
[----:B------:R-:W-:Y:S01]  /*262b0*/  IMAD.WIDE.U32 R2, R3, UR4, R8 ;  /* 0x0000000403027c25 */ /* 0x000fe2000f8e0008 */
[----:B------:R-:W-:Y:S01]  /*262c0*/  SHF.R.S32.HI R8, RZ, 0x1f, R11 ;  /* 0x0000001fff087819 */ /* 0x000fe2000001140b */
[----:B------:R-:W-:Y:S01]  /*262d0*/  ULDC.64 UR4, c[0x0][0xad8] ;  /* 0x0002b60000047ab9 */ /* 0x000fe20000000a00 */
[----:B0-----:R0:W-:Y:S01]  /*262e0*/  SYNCS.ARRIVE.TRANS64.RED.A1T0 RZ, [R0+URZ], RZ ;  /* 0x000000ff00ff79a7 */ /* 0x0011e2000810043f */
[----:B------:R-:W-:Y:S02]  /*262f0*/  IMAD.IADD R3, R3, 0x1, R13 ;  /* 0x0000000103037824 */ /* 0x000fe400078e020d */
[----:B0-----:R-:W-:-:S02]  /*26300*/  IMAD R0, R8, UR4, RZ ;  /* 0x0000000408007c24 */ /* 0x001fc4000f8e02ff */
[----:B------:R-:W-:-:S04]  /*26310*/  IMAD.WIDE.U32 R8, R11, UR4, R2 ;  /* 0x000000040b087c25 */ /* 0x000fc8000f8e0002 */
[----:B------:R-:W-:Y:S01]  /*26320*/  IMAD R3, R11, UR5, R0 ;  /* 0x000000050b037c24 */ /* 0x000fe2000f8e0200 */
[----:B------:R-:W-:Y:S02]  /*26330*/  ULDC.64 UR4, c[0x0][0xa80] ;  /* 0x0002a00000047ab9 */ /* 0x000fe40000000a00 */
[----:B------:R-:W-:Y:S01]  /*26340*/  LEA R2, P0, R8, UR4, 0x1 ;  /* 0x0000000408027c11 */ /* 0x000fe2000f8008ff */
[----:B------:R-:W-:Y:S01]  /*26350*/  IMAD.IADD R3, R9, 0x1, R3 ;  /* 0x0000000109037824 */ /* 0x000fe200078e0203 */
[----:B------:R-:W-:Y:S01]  /*26360*/  UMOV UR4, 0xffffffff ;  /* 0xffffffff00047882 */ /* 0x000fe20000000000 */
[----:B------:R-:W-:-:S03]  /*26370*/  SHF.R.S32.HI R10, RZ, 0x1f, R109 ;  /* 0x0000001fff0a7819 */ /* 0x000fc6000001146d */
[----:B------:R-:W-:Y:S02]  /*26380*/  LEA.HI.X R3, R8, UR5, R3, 0x1, P0 ;  /* 0x0000000508037c11 */ /* 0x000fe400080f0c03 */
[----:B------:R-:W-:Y:S01]  /*26390*/  SHF.R.S32.HI R20, RZ, 0x1f, R111 ;  /* 0x0000001fff147819 */ /* 0x000fe2000001146f */
[----:B-1----:R-:W-:Y:S06]  /*263a0*/  BRA.DIV UR4, `(.L_x_7585) ;  /* 0x000000ce04c07947 */ /* 0x002fec000b800000 */
[----:B------:R0:W1:Y:S04]  /*263b0*/  SHFL.IDX PT, R0, R3, RZ, 0x181f ;  /* 0x00181fff03007589 */ /* 0x00006800000e0000 */
[----:B------:R0:W2:Y:S02]  /*263c0*/  SHFL.IDX PT, R14, R2, RZ, 0x181f ;  /* 0x00181fff020e7589 */ /* 0x0000a400000e0000 */
.L_x_7858:
[----:B------:R-:W-:Y:S01]  /*263d0*/  IMAD.IADD R219, R56, 0x1, R219 ;  /* 0x0000000138db7824 */ /* 0x000fe200078e02db */
[----:B------:R-:W-:Y:S04]  /*263e0*/  BSSY B1, `(.L_x_7586) ;  /* 0x000000c000017945 */ /* 0x000fe80003800000 */
[----:B------:R-:W-:-:S13]  /*263f0*/  ISETP.GE.AND P0, PT, R219, R44, PT ;  /* 0x0000002cdb00720c */ /* 0x000fda0003f06270 */
[----:B------:R-:W-:Y:S05]  /*26400*/  @P0 BRA `(.L_x_7587) ;  /* 0x0000000000240947 */ /* 0x000fea0003800000 */
[----:B------:R-:W-:Y:S02]  /*26410*/  ULDC UR4, c[0x0][0xac8] ;  /* 0x0002b20000047ab9 */ /* 0x000fe40000000800 */
[----:B------:R-:W-:Y:S02]  /*26420*/  ISETP.GE.AND P0, PT, R111, UR4, PT ;  /* 0x000000046f007c0c */ /* 0x000fe4000bf06270 */
[----:B------:R-:W-:-:S11]  /*26430*/  ISETP.GE.AND P1, PT, R109, UR4, PT ;  /* 0x000000046d007c0c */ /* 0x000fd6000bf26270 */
[-C--:B--2---:R-:W-:Y:S02]  /*26440*/  @!P0 LEA R8, P2, R111, R14.reuse, 0x1 ;  /* 0x0000000e6f088211 */ /* 0x084fe400078408ff */
[----:B------:R-:W-:Y:S02]  /*26450*/  @!P1 LEA R14, P3, R109, R14, 0x1 ;  /* 0x0000000e6d0e9211 */ /* 0x000fe400078608ff */
[-C--:B-1----:R-:W-:Y:S02]  /*26460*/  @!P0 LEA.HI.X R9, R111, R0.reuse, R20, 0x1, P2 ;  /* 0x000000006f098211 */ /* 0x082fe400010f0c14 */
[----:B------:R-:W-:-:S03]  /*26470*/  @!P1 LEA.HI.X R15, R109, R0, R10, 0x1, P3 ;  /* 0x000000006d0f9211 */ /* 0x000fc600018f0c0a */
[----:B-----5:R3:W-:Y:S04]  /*26480*/  @!P0 ST.E.128 desc[UR38][R8.64], R48 ;  /* 0x0000003008008985 */ /* 0x0207e8000c101d26 */
[----:B------:R3:W-:Y:S02]  /*26490*/  @!P1 ST.E.128 desc[UR38][R14.64], R52 ;  /* 0x000000340e009985 */ /* 0x0007e4000c101d26 */
.L_x_7587:
[----:B------:R-:W-:Y:S05]  /*264a0*/  BSYNC B1 ;  /* 0x0000000000017941 */ /* 0x000fea0003800000 */
.L_x_7586:
[----:B------:R-:W-:-:S03]  /*264b0*/  UMOV UR4, 0xffffffff ;  /* 0xffffffff00047882 */ /* 0x000fc60000000000 */
[----:B------:R-:W-:Y:S05]  /*264c0*/  BRA.DIV UR4, `(.L_x_7588) ;  /* 0x000000ce04ac7947 */ /* 0x000fea000b800000 */
[----:B-1----:R1:W4:Y:S04]  /*264d0*/  SHFL.IDX PT, R0, R3, 0x1, 0x181f ;  /* 0x00381f0003007f89 */ /* 0x00232800000e0000 */
[----:B--23--:R1:W2:Y:S02]  /*264e0*/  SHFL.IDX PT, R14, R2, 0x1, 0x181f ;  /* 0x00381f00020e7f89 */ /* 0x00c2a400000e0000 */
.L_x_7862:
[----:B------:R-:W-:Y:S01]  /*264f0*/  VIADD R9, R219, 0x20 ;  /* 0x00000020db097836 */ /* 0x000fe20000000000 */
        /* <DEDUP_REMOVED lines=8> */
[-C--:B----4-:R-:W-:Y:S02]  /*26580*/  @!P2 LEA.HI.X R9, R111, R0.reuse, R20, 0x1, P0 ;  /* 0x000000006f09a211 */ /* 0x090fe400000f0c14 */
[----:B------:R-:W-:-:S03]  /*26590*/  @!P3 LEA.HI.X R15, R109, R0, R10, 0x1, P1 ;  /* 0x000000006d0fb211 */ /* 0x000fc600008f0c0a */
[----:B-----5:R3:W-:Y:S04]  /*265a0*/  @!P2 ST.E.128 desc[UR38][R8.64], R36 ;  /* 0x000000240800a985 */ /* 0x0207e8000c101d26 */
[----:B------:R3:W-:Y:S02]  /*265b0*/  @!P3 ST.E.128 desc[UR38][R14.64], R40 ;  /* 0x000000280e00b985 */ /* 0x0007e4000c101d26 */
.L_x_7590:
[----:B------:R-:W-:Y:S05]  /*265c0*/  BSYNC B1 ;  /* 0x0000000000017941 */ /* 0x000fea0003800000 */
.L_x_7589:
[----:B------:R-:W-:-:S03]  /*265d0*/  UMOV UR4, 0xffffffff ;  /* 0xffffffff00047882 */ /* 0x000fc60000000000 */
[----:B------:R-:W-:Y:S05]  /*265e0*/  BRA.DIV UR4, `(.L_x_7591) ;  /* 0x000000ce04ac7947 */ /* 0x000fea000b800000 */
[----:B----4-:R4:W0:Y:S04]  /*265f0*/  SHFL.IDX PT, R0, R3, 0x2, 0x181f ;  /* 0x00581f0003007f89 */ /* 0x01082800000e0000 */
[----:B--23--:R4:W2:Y:S02]  /*26600*/  SHFL.IDX PT, R14, R2, 0x2, 0x181f ;  /* 0x00581f00020e7f89 */ /* 0x00c8a400000e0000 */
.L_x_7866:
        /* <DEDUP_REMOVED lines=9> */
[-C--:B0-----:R-:W-:Y:S02]  /*266a0*/  @!P2 LEA.HI.X R9, R111, R0.reuse, R20, 0x1, P0 ;  /* 0x000000006f09a211 */ /* 0x081fe400000f0c14 */
[----:B------:R-:W-:-:S03]  /*266b0*/  @!P3 LEA.HI.X R15, R109, R0, R10, 0x1, P1 ;  /* 0x000000006d0fb211 */ /* 0x000fc600008f0c0a */
[----:B-----5:R3:W-:Y:S04]  /*266c0*/  @!P2 ST.E.128 desc[UR38][R8.64], R28 ;  /* 0x0000001c0800a985 */ /* 0x0207e8000c101d26 */
[----:B------:R3:W-:Y:S02]  /*266d0*/  @!P3 ST.E.128 desc[UR38][R14.64], R32 ;  /* 0x000000200e00b985 */ /* 0x0007e4000c101d26 */
.L_x_7593:
[----:B------:R-:W-:Y:S05]  /*266e0*/  BSYNC B1 ;  /* 0x0000000000017941 */ /* 0x000fea0003800000 */
.L_x_7592:
[----:B------:R-:W-:-:S03]  /*266f0*/  UMOV UR4, 0xffffffff ;  /* 0xffffffff00047882 */ /* 0x000fc60000000000 */
[----:B------:R-:W-:Y:S05]  /*26700*/  BRA.DIV UR4, `(.L_x_7594) ;  /* 0x000000ce04ac7947 */ /* 0x000fea000b800000 */
[----:B0-----:R0:W0:Y:S04]  /*26710*/  SHFL.IDX PT, R0, R3, 0x3, 0x181f ;  /* 0x00781f0003007f89 */ /* 0x00102800000e0000 */
[----:B--23--:R2:W3:Y:S02]  /*26720*/  SHFL.IDX PT, R14, R2, 0x3, 0x181f ;  /* 0x00781f00020e7f89 */ /* 0x00c4e400000e0000 */
.L_x_7870:
[----:B01--4-:R-:W-:-:S05]  /*26730*/  VIADD R3, R219, 0x60 ;  /* 0x00000060db037836 */ /* 0x013fca0000000000 */
[----:B------:R-:W-:-:S13]  /*26740*/  ISETP.GE.AND P0, PT, R3, R44, PT ;  /* 0x0000002c0300720c */ /* 0x000fda0003f06270 */
[----:B------:R-:W-:Y:S05]  /*26750*/  @P0 BRA `(.L_x_7595) ;  /* 0x0000001800fc0947 */ /* 0x000fea0003800000 */
[----:B------:R-:W-:Y:S02]  /*26760*/  ULDC UR4, c[0x0][0xac8] ;  /* 0x0002b20000047ab9 */ /* 0x000fe40000000800 */
[----:B------:R-:W-:-:S13]  /*26770*/  ISETP.GE.AND P1, PT, R111, UR4, PT ;  /* 0x000000046f007c0c */ /* 0x000fda000bf26270 */
[----:B--23--:R-:W-:-:S04]  /*26780*/  @!P1 LEA R2, P0, R111, R14, 0x1 ;  /* 0x0000000e6f029211 */ /* 0x00cfc800078008ff */
[----:B------:R-:W-:Y:S02]  /*26790*/  @!P1 LEA.HI.X R3, R111, R0, R20, 0x1, P0 ;  /* 0x000000006f039211 */ /* 0x000fe400000f0c14 */
[----:B------:R-:W-:-:S03]  /*267a0*/  ISETP.GE.AND P0, PT, R109, UR4, PT ;  /* 0x000000046d007c0c */ /* 0x000fc6000bf06270 */
[----:B-----5:R4:W-:Y:S10]  /*267b0*/  @!P1 ST.E.128 desc[UR38][R2.64], R4 ;  /* 0x0000000402009985 */ /* 0x0209f4000c101d26 */
[----:B------:R-:W-:Y:S05]  /*267c0*/  @P0 BRA `(.L_x_7595) ;  /* 0x0000001800e00947 */ /* 0x000fea0003800000 */
[----:B------:R-:W-:-:S04]  /*267d0*/  LEA R14, P0, R109, R14, 0x1 ;  /* 0x0000000e6d0e7211 */ /* 0x000fc800078008ff */
[----:B------:R-:W-:-:S05]  /*267e0*/  LEA.HI.X R15, R109, R0, R10, 0x1, P0 ;  /* 0x000000006d0f7211 */ /* 0x000fca00000f0c0a */
[----:B------:R0:W-:Y:S01]  /*267f0*/  ST.E.128 desc[UR38][R14.64], R24 ;  /* 0x000000180e007985 */ /* 0x0001e2000c101d26 */
[----:B------:R-:W-:Y:S05]  /*26800*/  BRA `(.L_x_7595) ;  /* 0x0000001800d07947 */ /* 0x000fea0003800000 */
.L_x_7584:
[----:B------:R-:W1:Y:S01]  /*26810*/  @P2 LDC R32, c[0x0][0xbec] ;  /* 0x0002fb00ff202b82 */ /* 0x000e620000000800 */
[----:B------:R-:W-:Y:S01]  /*26820*/  ULDC.64 UR4, c[0x0][0xb08] ;  /* 0x0002c20000047ab9 */ /* 0x000fe20000000a00 */
[----:B------:R-:W-:Y:S01]  /*26830*/  ULDC.64 UR6, c[0x0][0xb30] ;  /* 0x0002cc0000067ab9 */ /* 0x000fe20000000a00 */
[----:B0-----:R-:W-:Y:S02]  /*26840*/  IMAD R14, R46, UR4, RZ ;  /* 0x000000042e0e7c24 */ /* 0x001fe4000f8e02ff */
[----:B------:R-:W-:-:S03]  /*26850*/  IMAD.WIDE.U32 R12, R11, UR4, RZ ;  /* 0x000000040b0c7c25 */ /* 0x000fc6000f8e00ff */
[----:B------:R-:W0:Y:S01]  /*26860*/  @P2 LDC R33, c[0x0][0xbf0] ;  /* 0x0002fc00ff212b82 */ /* 0x000e220000000800 */
[----:B------:R-:W-:Y:S01]  /*26870*/  IMAD R11, R11, UR5, R14 ;  /* 0x000000050b0b7c24 */ /* 0x000fe2000f8e020e */
[----:B------:R-:W-:Y:S01]  /*26880*/  ULDC.64 UR4, c[0x0][0xb38] ;  /* 0x0002ce0000047ab9 */ /* 0x000fe20000000a00 */
[----:B------:R-:W-:Y:S01]  /*26890*/  SHF.R.S32.HI R14, RZ, 0x1f, R45 ;  /* 0x0000001fff0e7819 */ /* 0x000fe2000001142d */
[----:B------:R-:W-:Y:S02]  /*268a0*/  VIADD R84, R217, 0x28 ;  /* 0x00000028d9547836 */ /* 0x000fe40000000000 */
[----:B------:R-:W-:Y:S02]  /*268b0*/  IMAD.IADD R13, R13, 0x1, R11 ;  /* 0x000000010d0d7824 */ /* 0x000fe400078e020b */
[----:B------:R-:W-:Y:S01]  /*268c0*/  IMAD.MOV.U32 R11, RZ, RZ, R51 ;  /* 0x000000ffff0b7224 */ /* 0x000fe200078e0033 */
[----:B------:R-:W-:Y:S01]  /*268d0*/  SHF.R.S32.HI R92, RZ, 0x1f, R84 ;  /* 0x0000001fff5c7819 */ /* 0x000fe20000011454 */
[----:B------:R-:W-:-:S04]  /*268e0*/  IMAD.WIDE.U32 R12, R232, UR4, R12 ;  /* 0x00000004e80c7c25 */ /* 0x000fc8000f8e000c */
[----:B------:R-:W-:Y:S01]  /*268f0*/  IMAD R13, R232, UR5, R13 ;  /* 0x00000005e80d7c24 */ /* 0x000fe2000f8e020d */
[----:B------:R-:W-:Y:S01]  /*26900*/  ULDC.64 UR4, c[0x0][0xb40] ;  /* 0x0002d00000047ab9 */ /* 0x000fe20000000a00 */
[----:B-1----:R-:W-:-:S04]  /*26910*/  @P2 IMAD.HI.U32 R32, R51, R32, RZ ;  /* 0x0000002033202227 */ /* 0x002fc800078e00ff */
[----:B------:R-:W-:Y:S02]  /*26920*/  IMAD R14, R14, UR4, RZ ;  /* 0x000000040e0e7c24 */ /* 0x000fe4000f8e02ff */
[----:B------:R-:W-:Y:S01]  /*26930*/  IMAD.WIDE.U32 R12, R45, UR4, R12 ;  /* 0x000000042d0c7c25 */ /* 0x000fe2000f8e000c */
[----:B0-----:R-:W-:-:S03]  /*26940*/  @P2 SHF.R.U32.HI R11, RZ, R33, R32 ;  /* 0x00000021ff0b2219 */ /* 0x001fc60000011620 */
[----:B------:R-:W-:Y:S01]  /*26950*/  IMAD R15, R45, UR5, R14 ;  /* 0x000000052d0f7c24 */ /* 0x000fe2000f8e020e */
[----:B------:R-:W-:Y:S01]  /*26960*/  ULDC.64 UR4, c[0x0][0xb48] ;  /* 0x0002d20000047ab9 */ /* 0x000fe20000000a00 */
[--C-:B------:R-:W-:Y:S01]  /*26970*/  SHF.R.S32.HI R14, RZ, 0x1f, R11.reuse ;  /* 0x0000001fff0e7819 */ /* 0x100fe2000001140b */
[----:B------:R-:W-:Y:S02]  /*26980*/  IMAD.MOV R33, RZ, RZ, -R11 ;  /* 0x000000ffff217224 */ /* 0x000fe400078e0a0b */
[----:B------:R-:W-:Y:S02]  /*26990*/  IMAD.IADD R13, R13, 0x1, R15 ;  /* 0x000000010d0d7824 */ /* 0x000fe400078e020f */
[----:B------:R-:W-:Y:S02]  /*269a0*/  IMAD R33, R2, R33, R51 ;  /* 0x0000002102217224 */ /* 0x000fe400078e0233 */
[----:B------:R-:W-:-:S03]  /*269b0*/  IMAD.WIDE.U32 R12, R80, UR4, R12 ;  /* 0x00000004500c7c25 */ /* 0x000fc6000f8e000c */
[----:B------:R-:W-:Y:S01]  /*269c0*/  SHF.R.S32.HI R2, RZ, 0x1f, R33 ;  /* 0x0000001fff027819 */ /* 0x000fe20000011421 */
[----:B------:R-:W-:Y:S02]  /*269d0*/  IMAD R14, R14, UR6, RZ ;  /* 0x000000060e0e7c24 */ /* 0x000fe4000f8e02ff */
[----:B------:R-:W-:Y:S01]  /*269e0*/  IMAD R13, R80, UR5, R13 ;  /* 0x00000005500d7c24 */ /* 0x000fe2000f8e020d */
[----:B------:R-:W-:Y:S01]  /*269f0*/  ULDC.64 UR4, c[0x0][0xb28] ;  /* 0x0002ca0000047ab9 */ /* 0x000fe20000000a00 */
[C---:B------:R-:W-:Y:S02]  /*26a00*/  IMAD R15, R11.reuse, UR7, R14 ;  /* 0x000000070b0f7c24 */ /* 0x040fe4000f8e020e */
        /* <DEDUP_REMOVED lines=10> */
[C---:B------:R-:W-:Y:S01]  /*26ab0*/  VIADD R95, R217.reuse, 0x30 ;  /* 0x00000030d95f7836 */ /* 0x040fe20000000000 */
[----:B------:R-:W-:Y:S01]  /*26ac0*/  UMOV UR4, 0xffffffff ;  /* 0xffffffff00047882 */ /* 0x000fe20000000000 */
[C---:B------:R-:W-:Y:S01]  /*26ad0*/  VIADD R93, R217.reuse, 0x38 ;  /* 0x00000038d95d7836 */ /* 0x040fe20000000000 */
[----:B------:R0:W-:Y:S01]  /*26ae0*/  SYNCS.ARRIVE.TRANS64.RED.A1T0 RZ, [R14+URZ], RZ ;  /* 0x000000ff0eff79a7 */ /* 0x0001e2000810043f */
[C---:B------:R-:W-:Y:S01]  /*26af0*/  VIADD R85, R217.reuse, 0x40 ;  /* 0x00000040d9557836 */ /* 0x040fe20000000000 */
[----:B------:R-:W-:Y:S01]  /*26b00*/  LEA.HI.X R32, R32, UR5, R11, 0x2, P0 ;  /* 0x0000000520207c11 */ /* 0x000fe200080f140b */
        /* <DEDUP_REMOVED lines=24> */
[----:B------:R-:W-:Y:S01]  /*26c90*/  SHF.R.S32.HI R104, RZ, 0x1f, R103 ;  /* 0x0000001fff687819 */ /* 0x000fe20000011467 */
[----:B0-----:R-:W-:Y:S06]  /*26ca0*/  BRA.DIV UR4, `(.L_x_7596) ;  /* 0x000000ca048c7947 */ /* 0x001fec000b800000 */
[----:B------:R0:W1:Y:S04]  /*26cb0*/  SHFL.IDX PT, R33, R32, RZ, 0x1c1f ;  /* 0x001c1fff20217589 */ /* 0x00006800000e0000 */
[----:B------:R0:W2:Y:S02]  /*26cc0*/  SHFL.IDX PT, R14, R2, RZ, 0x1c1f ;  /* 0x001c1fff020e7589 */ /* 0x0000a400000e0000 */
.L_x_7873:
        /* <DEDUP_REMOVED lines=8> */
[----:B-1----:R-:W-:Y:S02]  /*26d50*/  @!P0 IMAD.MOV.U32 R15, RZ, RZ, R33 ;  /* 0x000000ffff0f8224 */ /* 0x002fe400078e0021 */
[----:B------:R-:W-:Y:S01]  /*26d60*/  @!P0 IMAD.MOV.U32 R36, RZ, RZ, R86 ;  /* 0x000000ffff248224 */ /* 0x000fe200078e0056 */
[CC--:B--2---:R-:W-:Y:S01]  /*26d70*/  @!P3 LEA R12, P4, R94.reuse, R14.reuse, 0x2 ;  /* 0x0000000e5e0cb211 */ /* 0x0c4fe200078810ff */
[----:B------:R-:W-:Y:S02]  /*26d80*/  @!P0 IMAD.WIDE R34, R217, 0x4, R14 ;  /* 0x00000004d9228825 */ /* 0x000fe400078e020e */
[-C--:B------:R-:W-:Y:S02]  /*26d90*/  @!P1 LEA R40, P5, R101, R14.reuse, 0x2 ;  /* 0x0000000e65289211 */ /* 0x080fe400078a10ff */
[----:B------:R-:W-:Y:S01]  /*26da0*/  @!P0 IMAD.MOV.U32 R37, RZ, RZ, R3 ;  /* 0x000000ffff258224 */ /* 0x000fe200078e0003 */
[----:B------:R-:W-:Y:S01]  /*26db0*/  @!P3 LEA.HI.X R13, R94, R33, R98, 0x2, P4 ;  /* 0x000000215e0db211 */ /* 0x000fe200020f1462 */
[----:B------:R-:W-:Y:S01]  /*26dc0*/  @!P3 IMAD.MOV.U32 R97, RZ, RZ, R5 ;  /* 0x000000ffff61b224 */ /* 0x000fe200078e0005 */
[----:B------:R-:W-:-:S02]  /*26dd0*/  @!P2 LEA R38, P4, R99, R14, 0x2 ;  /* 0x0000000e6326a211 */ /* 0x000fc400078810ff */
[----:B------:R1:W-:Y:S01]  /*26de0*/  @!P0 ST.E.64 desc[UR38][R34.64], R36 ;  /* 0x0000002422008985 */ /* 0x0003e2000c101b26 */
[----:B------:R-:W-:Y:S02]  /*26df0*/  ISETP.GE.AND P0, PT, R103, UR4, PT ;  /* 0x0000000467007c0c */ /* 0x000fe4000bf06270 */
[-C--:B------:R-:W-:Y:S01]  /*26e00*/  @!P2 LEA.HI.X R39, R99, R33.reuse, R100, 0x2, P4 ;  /* 0x000000216327a211 */ /* 0x080fe200020f1464 */
[----:B------:R2:W-:Y:S01]  /*26e10*/  @!P3 ST.E.64 desc[UR38][R12.64], R96 ;  /* 0x000000600c00b985 */ /* 0x0005e2000c101b26 */
[----:B------:R-:W-:Y:S02]  /*26e20*/  ISETP.GE.AND P3, PT, R84, UR4, PT ;  /* 0x0000000454007c0c */ /* 0x000fe4000bf66270 */
[----:B------:R-:W-:Y:S01]  /*26e30*/  @!P1 LEA.HI.X R41, R101, R33, R102, 0x2, P5 ;  /* 0x0000002165299211 */ /* 0x000fe200028f1466 */
[----:B------:R-:W-:Y:S01]  /*26e40*/  @!P2 ST.E.64 desc[UR38][R38.64], R122 ;  /* 0x0000007a2600a985 */ /* 0x000fe2000c101b26 */
[----:B------:R-:W-:-:S03]  /*26e50*/  ISETP.GE.AND P2, PT, R95, UR4, PT ;  /* 0x000000045f007c0c */ /* 0x000fc6000bf46270 */
[----:B------:R-:W-:Y:S01]  /*26e60*/  @!P1 ST.E.64 desc[UR38][R40.64], R124 ;  /* 0x0000007c28009985 */ /* 0x000fe2000c101b26 */
[----:B------:R-:W-:Y:S01]  /*26e70*/  ISETP.GE.AND P1, PT, R93, UR4, PT ;  /* 0x000000045d007c0c */ /* 0x000fe2000bf26270 */
[----:B------:R-:W-:Y:S01]  /*26e80*/  @!P0 IMAD.MOV.U32 R126, RZ, RZ, R0 ;  /* 0x000000ffff7e8224 */ /* 0x000fe200078e0000 */
[----:B-1----:R-:W-:-:S03]  /*26e90*/  @!P0 LEA R34, P4, R103, R14, 0x2 ;  /* 0x0000000e67228211 */ /* 0x002fc600078810ff */
[C---:B--2---:R-:W-:Y:S02]  /*26ea0*/  @!P3 LEA R12, P5, R84.reuse, R14, 0x2 ;  /* 0x0000000e540cb211 */ /* 0x044fe400078a10ff */
[-C--:B------:R-:W-:Y:S02]  /*26eb0*/  @!P0 LEA.HI.X R35, R103, R33.reuse, R104, 0x2, P4 ;  /* 0x0000002167238211 */ /* 0x080fe400020f1468 */
[----:B------:R-:W-:-:S03]  /*26ec0*/  @!P3 LEA.HI.X R13, R84, R33, R92, 0x2, P5 ;  /* 0x00000021540db211 */ /* 0x000fc600028f145c */
[----:B------:R1:W-:Y:S01]  /*26ed0*/  @!P0 ST.E.64 desc[UR38][R34.64], R126 ;  /* 0x0000007e22008985 */ /* 0x0003e2000c101b26 */
[----:B------:R-:W-:Y:S02]  /*26ee0*/  ISETP.GE.AND P0, PT, R85, UR4, PT ;  /* 0x0000000455007c0c */ /* 0x000fe4000bf06270 */
[----:B------:R-:W-:-:S04]  /*26ef0*/  @!P1 LEA R36, P4, R93, R14, 0x2 ;  /* 0x0000000e5d249211 */ /* 0x000fc800078810ff */
[----:B------:R-:W-:Y:S01]  /*26f00*/  @!P1 LEA.HI.X R37, R93, R33, R88, 0x2, P4 ;  /* 0x000000215d259211 */ /* 0x000fe200020f1458 */
[----:B-1----:R-:W-:Y:S01]  /*26f10*/  @!P3 IMAD.MOV.U32 R34, RZ, RZ, R6 ;  /* 0x000000ffff22b224 */ /* 0x002fe200078e0006 */
[----:B------:R-:W-:Y:S01]  /*26f20*/  @!P2 LEA R6, P5, R95, R14, 0x2 ;  /* 0x0000000e5f06a211 */ /* 0x000fe200078a10ff */
[----:B------:R-:W-:-:S03]  /*26f30*/  @!P3 IMAD.MOV.U32 R35, RZ, RZ, R7 ;  /* 0x000000ffff23b224 */ /* 0x000fc600078e0007 */
[----:B------:R-:W-:Y:S02]  /*26f40*/  @!P2 LEA.HI.X R7, R95, R33, R90, 0x2, P5 ;  /* 0x000000215f07a211 */ /* 0x000fe400028f145a */
[----:B------:R1:W-:Y:S01]  /*26f50*/  @!P3 ST.E.64 desc[UR38][R12.64], R34 ;  /* 0x000000220c00b985 */ /* 0x0003e2000c101b26 */
[----:B------:R-:W-:Y:S02]  /*26f60*/  ISETP.GE.AND P3, PT, R83, UR4, PT ;  /* 0x0000000453007c0c */ /* 0x000fe4000bf66270 */
[----:B------:R-:W-:Y:S01]  /*26f70*/  ISETP.GE.AND P5, PT, R75, UR4, PT ;  /* 0x000000044b007c0c */ /* 0x000fe2000bfa6270 */
[----:B------:R2:W-:Y:S10]  /*26f80*/  @!P2 ST.E.64 desc[UR38][R6.64], R8 ;  /* 0x000000080600a985 */ /* 0x0005f4000c101b26 */
[----:B-1----:R-:W-:-:S02]  /*26f90*/  @!P3 LEA R12, P4, R83, R14, 0x2 ;  /* 0x0000000e530cb211 */ /* 0x002fc400078810ff */
[----:B------:R-:W-:Y:S02]  /*26fa0*/  @!P5 IMAD.MOV.U32 R11, RZ, RZ, R29 ;  /* 0x000000ffff0bd224 */ /* 0x000fe400078e001d */
[----:B--2---:R-:W-:Y:S01]  /*26fb0*/  @!P1 IMAD.MOV.U32 R6, RZ, RZ, R4 ;  /* 0x000000ffff069224 */ /* 0x004fe200078e0004 */
[----:B------:R-:W-:Y:S01]  /*26fc0*/  @!P0 LEA R4, P2, R85, R14, 0x2 ;  /* 0x0000000e55048211 */ /* 0x000fe200078410ff */
[----:B------:R-:W-:Y:S01]  /*26fd0*/  @!P1 IMAD.MOV.U32 R7, RZ, RZ, R21 ;  /* 0x000000ffff079224 */ /* 0x000fe200078e0015 */
[-C--:B------:R-:W-:Y:S02]  /*26fe0*/  @!P3 LEA.HI.X R13, R83, R33.reuse, R74, 0x2, P4 ;  /* 0x00000021530db211 */ /* 0x080fe400020f144a */
[----:B------:R-:W-:Y:S02]  /*26ff0*/  @!P0 LEA.HI.X R5, R85, R33, R80, 0x2, P2 ;  /* 0x0000002155058211 */ /* 0x000fe400010f1450 */
[----:B------:R1:W-:Y:S01]  /*27000*/  @!P1 ST.E.64 desc[UR38][R36.64], R6 ;  /* 0x0000000624009985 */ /* 0x0003e2000c101b26 */
[----:B------:R-:W-:-:S02]  /*27010*/  ISETP.GE.AND P1, PT, R51, UR4, PT ;  /* 0x0000000433007c0c */ /* 0x000fc4000bf26270 */
[----:B------:R-:W-:Y:S01]  /*27020*/  ISETP.GE.AND P4, PT, R42, UR4, PT ;  /* 0x000000042a007c0c */ /* 0x000fe2000bf86270 */
[----:B-1----:R-:W-:Y:S01]  /*27030*/  @!P0 IMAD.MOV.U32 R6, RZ, RZ, R24 ;  /* 0x000000ffff068224 */ /* 0x002fe200078e0018 */
[----:B------:R-:W-:Y:S01]  /*27040*/  @!P5 LEA R24, P2, R75, R14, 0x2 ;  /* 0x0000000e4b18d211 */ /* 0x000fe200078410ff */
[----:B------:R-:W-:-:S03]  /*27050*/  @!P0 IMAD.MOV.U32 R7, RZ, RZ, R25 ;  /* 0x000000ffff078224 */ /* 0x000fc600078e0019 */
[-C--:B------:R-:W-:Y:S02]  /*27060*/  @!P5 LEA.HI.X R25, R75, R33.reuse, R62, 0x2, P2 ;  /* 0x000000214b19d211 */ /* 0x080fe400010f143e */
[----:B------:R1:W-:Y:S01]  /*27070*/  @!P0 ST.E.64 desc[UR38][R4.64], R6 ;  /* 0x0000000604008985 */ /* 0x0003e2000c101b26 */
[----:B------:R-:W-:Y:S02]  /*27080*/  ISETP.GE.AND P0, PT, R49, UR4, PT ;  /* 0x0000000431007c0c */ /* 0x000fe4000bf06270 */
[----:B------:R-:W-:Y:S01]  /*27090*/  @!P1 LEA R8, P2, R51, R14, 0x2 ;  /* 0x0000000e33089211 */ /* 0x000fe200078410ff */
[----:B------:R-:W-:Y:S01]  /*270a0*/  @!P3 ST.E.64 desc[UR38][R12.64], R26 ;  /* 0x0000001a0c00b985 */ /* 0x000fe2000c101b26 */
[----:B------:R-:W-:Y:S02]  /*270b0*/  ISETP.GE.AND P3, PT, R47, UR4, PT ;  /* 0x000000042f007c0c */ /* 0x000fe4000bf66270 */
[----:B------:R-:W-:Y:S01]  /*270c0*/  @!P1 LEA.HI.X R9, R51, R33, R72, 0x2, P2 ;  /* 0x0000002133099211 */ /* 0x000fe200010f1448 */
[----:B------:R2:W-:Y:S01]  /*270d0*/  @!P5 ST.E.64 desc[UR38][R24.64], R10 ;  /* 0x0000000a1800d985 */ /* 0x0005e2000c101b26 */
[----:B------:R-:W-:-:S03]  /*270e0*/  ISETP.GE.AND P5, PT, R45, UR4, PT ;  /* 0x000000042d007c0c */ /* 0x000fc6000bfa6270 */
[----:B------:R3:W-:Y:S02]  /*270f0*/  @!P1 ST.E.64 desc[UR38][R8.64], R30 ;  /* 0x0000001e08009985 */ /* 0x0007e4000c101b26 */
[----:B-1----:R-:W-:Y:S01]  /*27100*/  @!P0 LEA R4, P2, R49, R14, 0x2 ;  /* 0x0000000e31048211 */ /* 0x002fe200078410ff */
[----:B------:R-:W-:-:S03]  /*27110*/  @!P0 IMAD.MOV.U32 R21, RZ, RZ, R53 ;  /* 0x000000ffff158224 */ /* 0x000fc600078e0035 */
[-C--:B------:R-:W-:Y:S01]  /*27120*/  @!P0 LEA.HI.X R5, R49, R33.reuse, R50, 0x2, P2 ;  /* 0x0000002131058211 */ /* 0x080fe200010f1432 */
[----:B------:R-:W-:Y:S01]  /*27130*/  @!P3 IMAD.MOV.U32 R107, RZ, RZ, R55 ;  /* 0x000000ffff6bb224 */ /* 0x000fe200078e0037 */
[-C--:B------:R-:W-:Y:S02]  /*27140*/  @!P3 LEA R6, P1, R47, R14.reuse, 0x2 ;  /* 0x0000000e2f06b211 */ /* 0x080fe400078210ff */
[----:B------:R-:W-:Y:S01]  /*27150*/  @!P5 IMAD.MOV.U32 R109, RZ, RZ, R113 ;  /* 0x000000ffff6dd224 */ /* 0x000fe200078e0071 */
[----:B------:R3:W-:Y:S01]  /*27160*/  @!P0 ST.E.64 desc[UR38][R4.64], R20 ;  /* 0x0000001404008985 */ /* 0x0007e2000c101b26 */
[-C--:B--2---:R-:W-:Y:S02]  /*27170*/  @!P5 LEA R10, P0, R45, R14.reuse, 0x2 ;  /* 0x0000000e2d0ad211 */ /* 0x084fe400078010ff */
[----:B------:R-:W-:Y:S02]  /*27180*/  @!P4 LEA R14, P2, R42, R14, 0x2 ;  /* 0x0000000e2a0ec211 */ /* 0x000fe400078410ff */
[----:B------:R-:W-:-:S02]  /*27190*/  @!P3 LEA.HI.X R7, R47, R33, R48, 0x2, P1 ;  /* 0x000000212f07b211 */ /* 0x000fc400008f1430 */
[-C--:B------:R-:W-:Y:S02]  /*271a0*/  @!P5 LEA.HI.X R11, R45, R33.reuse, R46, 0x2, P0 ;  /* 0x000000212d0bd211 */ /* 0x080fe400000f142e */
[----:B------:R-:W-:Y:S01]  /*271b0*/  @!P4 LEA.HI.X R15, R42, R33, R43, 0x2, P2 ;  /* 0x000000212a0fc211 */ /* 0x000fe200010f142b */
[----:B------:R3:W-:Y:S04]  /*271c0*/  @!P3 ST.E.64 desc[UR38][R6.64], R106 ;  /* 0x0000006a0600b985 */ /* 0x0007e8000c101b26 */
[----:B------:R3:W-:Y:S04]  /*271d0*/  @!P5 ST.E.64 desc[UR38][R10.64], R108 ;  /* 0x0000006c0a00d985 */ /* 0x0007e8000c101b26 */
[----:B------:R3:W-:Y:S02]  /*271e0*/  @!P4 ST.E.64 desc[UR38][R14.64], R116 ;  /* 0x000000740e00c985 */ /* 0x0007e4000c101b26 */
.L_x_7598:
[----:B------:R-:W-:Y:S05]  /*271f0*/  BSYNC B1 ;  /* 0x0000000000017941 */ /* 0x000fea0003800000 */
.L_x_7597:
[----:B------:R-:W-:-:S03]  /*27200*/  UMOV UR4, 0xffffffff ;  /* 0xffffffff00047882 */ /* 0x000fc60000000000 */
[----:B------:R-:W-:Y:S05]  /*27210*/  BRA.DIV UR4, `(.L_x_7599) ;  /* 0x000000c604647947 */ /* 0x000fea000b800000 */
[----:B------:R4:W0:Y:S04]  /*27220*/  SHFL.IDX PT, R3, R32, 0x1, 0x1c1f ;  /* 0x003c1f0020037f89 */ /* 0x00082800000e0000 */
[----:B--23--:R4:W2:Y:S02]  /*27230*/  SHFL.IDX PT, R14, R2, 0x1, 0x1c1f ;  /* 0x003c1f00020e7f89 */ /* 0x00c8a400000e0000 */
.L_x_7877:
[----:B------:R-:W-:-:S13]  /*27240*/  ISETP.GE.AND P0, PT, R81, R44, PT ;  /* 0x0000002c5100720c */ /* 0x000fda0003f06270 */
[----:B------:R-:W-:Y:S05]  /*27250*/  @P0 BRA `(.L_x_7595) ;  /* 0x00000010003c0947 */ /* 0x000fea0003800000 */
[----:B------:R-:W-:Y:S02]  /*27260*/  ULDC UR4, c[0x0][0xac8] ;  /* 0x0002b20000047ab9 */ /* 0x000fe40000000800 */
[----:B------:R-:W-:Y:S02]  /*27270*/  ISETP.GE.AND P2, PT, R94, UR4, PT ;  /* 0x000000045e007c0c */ /* 0x000fe4000bf46270 */
[----:B------:R-:W-:Y:S02]  /*27280*/  ISETP.GE.AND P1, PT, R99, UR4, PT ;  /* 0x0000000463007c0c */ /* 0x000fe4000bf26270 */
[----:B------:R-:W-:Y:S02]  /*27290*/  ISETP.GE.AND P0, PT, R101, UR4, PT ;  /* 0x0000000465007c0c */ /* 0x000fe4000bf06270 */
[----:B------:R-:W-:Y:S02]  /*272a0*/  ISETP.GE.AND P3, PT, R217, UR4, PT ;  /* 0x00000004d9007c0c */ /* 0x000fe4000bf66270 */
[----:B------:R-:W-:-:S05]  /*272b0*/  ISETP.GE.AND P5, PT, R103, UR4, PT ;  /* 0x0000000467007c0c */ /* 0x000fca000bfa6270 */
[----:B--2---:R-:W-:Y:S01]  /*272c0*/  @!P2 LEA R6, P4, R94, R14, 0x2 ;  /* 0x0000000e5e06a211 */ /* 0x004fe200078810ff */
[----:B------:R-:W-:-:S03]  /*272d0*/  @!P2 IMAD.MOV.U32 R53, RZ, RZ, R119 ;  /* 0x000000ffff35a224 */ /* 0x000fc600078e0077 */
[-C--:B0-----:R-:W-:Y:S02]  /*272e0*/  @!P2 LEA.HI.X R7, R94, R3.reuse, R98, 0x2, P4 ;  /* 0x000000035e07a211 */ /* 0x081fe400020f1462 */
[CC--:B------:R-:W-:Y:S01]  /*272f0*/  @!P1 LEA R8, P4, R99.reuse, R14.reuse, 0x2 ;  /* 0x0000000e63089211 */ /* 0x0c0fe200078810ff */
[----:B----4-:R-:W-:Y:S02]  /*27300*/  @!P3 IMAD.MOV.U32 R2, RZ, RZ, R14 ;  /* 0x000000ffff02b224 */ /* 0x010fe400078e000e */
[----:B------:R-:W-:Y:S01]  /*27310*/  @!P3 IMAD.MOV.U32 R29, RZ, RZ, R115 ;  /* 0x000000ffff1db224 */ /* 0x000fe200078e0073 */
[----:B------:R-:W-:Y:S01]  /*27320*/  @!P1 LEA.HI.X R9, R99, R3, R100, 0x2, P4 ;  /* 0x0000000363099211 */ /* 0x000fe200020f1464 */
[----:B------:R-:W-:Y:S01]  /*27330*/  @!P3 IMAD.WIDE R4, R217, 0x4, R2 ;  /* 0x00000004d904b825 */ /* 0x000fe200078e0202 */
[----:B------:R-:W-:-:S04]  /*27340*/  @!P0 LEA R10, P4, R101, R14, 0x2 ;  /* 0x0000000e650a8211 */ /* 0x000fc800078810ff */
[-C--:B------:R-:W-:Y:S01]  /*27350*/  @!P0 LEA.HI.X R11, R101, R3.reuse, R102, 0x2, P4 ;  /* 0x00000003650b8211 */ /* 0x080fe200020f1466 */
[----:B------:R-:W-:Y:S01]  /*27360*/  @!P3 ST.E.64 desc[UR38][R4.64], R28 ;  /* 0x0000001c0400b985 */ /* 0x000fe2000c101b26 */
[----:B------:R-:W-:Y:S02]  /*27370*/  @!P5 LEA R12, P4, R103, R14, 0x2 ;  /* 0x0000000e670cd211 */ /* 0x000fe400078810ff */
[----:B------:R-:W-:Y:S01]  /*27380*/  ISETP.GE.AND P3, PT, R95, UR4, PT ;  /* 0x000000045f007c0c */ /* 0x000fe2000bf66270 */
[----:B------:R0:W-:Y:S01]  /*27390*/  @!P2 ST.E.64 desc[UR38][R6.64], R52 ;  /* 0x000000340600a985 */ /* 0x0001e2000c101b26 */
[----:B------:R-:W-:Y:S02]  /*273a0*/  @!P5 LEA.HI.X R13, R103, R3, R104, 0x2, P4 ;  /* 0x00000003670dd211 */ /* 0x000fe400020f1468 */
[----:B------:R-:W-:Y:S01]  /*273b0*/  ISETP.GE.AND P4, PT, R84, UR4, PT ;  /* 0x0000000454007c0c */ /* 0x000fe2000bf86270 */
[----:B------:R2:W-:Y:S01]  /*273c0*/  @!P1 ST.E.64 desc[UR38][R8.64], R56 ;  /* 0x0000003808009985 */ /* 0x0005e2000c101b26 */
[----:B------:R-:W-:-:S02]  /*273d0*/  ISETP.GE.AND P2, PT, R93, UR4, PT ;  /* 0x000000045d007c0c */ /* 0x000fc4000bf46270 */
[----:B------:R-:W-:Y:S01]  /*273e0*/  ISETP.GE.AND P1, PT, R85, UR4, PT ;  /* 0x0000000455007c0c */ /* 0x000fe2000bf26270 */
[----:B------:R3:W-:Y:S04]  /*273f0*/  @!P0 ST.E.64 desc[UR38][R10.64], R58 ;  /* 0x0000003a0a008985 */ /* 0x0007e8000c101b26 */
[----:B------:R-:W-:Y:S01]  /*27400*/  @!P5 ST.E.64 desc[UR38][R12.64], R60 ;  /* 0x0000003c0c00d985 */ /* 0x000fe2000c101b26 */
[----:B0-----:R-:W-:-:S03]  /*27410*/  @!P3 LEA R6, P5, R95, R14, 0x2 ;  /* 0x0000000e5f06b211 */ /* 0x001fc600078a10ff */
[CC--:B------:R-:W-:Y:S01]  /*27420*/  @!P4 LEA R4, P0, R84.reuse, R14.reuse, 0x2 ;  /* 0x0000000e5404c211 */ /* 0x0c0fe200078010ff */
[----:B------:R-:W-:Y:S01]  /*27430*/  @!P4 IMAD.MOV.U32 R55, RZ, RZ, R63 ;  /* 0x000000ffff37c224 */ /* 0x000fe200078e003f */
[-C--:B------:R-:W-:Y:S02]  /*27440*/  @!P3 LEA.HI.X R7, R95, R3.reuse, R90, 0x2, P5 ;  /* 0x000000035f07b211 */ /* 0x080fe400028f145a */
[----:B------:R-:W-:Y:S02]  /*27450*/  @!P4 LEA.HI.X R5, R84, R3, R92, 0x2, P0 ;  /* 0x000000035405c211 */ /* 0x000fe400000f145c */
[----:B------:R-:W-:Y:S02]  /*27460*/  ISETP.GE.AND P0, PT, R83, UR4, PT ;  /* 0x0000000453007c0c */ /* 0x000fe4000bf06270 */
[----:B--2---:R-:W-:Y:S01]  /*27470*/  @!P2 LEA R8, P5, R93, R14, 0x2 ;  /* 0x0000000e5d08a211 */ /* 0x004fe200078a10ff */
[----:B------:R0:W-:Y:S01]  /*27480*/  @!P4 ST.E.64 desc[UR38][R4.64], R54 ;  /* 0x000000360400c985 */ /* 0x0001e2000c101b26 */
[----:B------:R-:W-:-:S02]  /*27490*/  ISETP.GE.AND P4, PT, R75, UR4, PT ;  /* 0x000000044b007c0c */ /* 0x000fc4000bf86270 */
[-C--:B------:R-:W-:Y:S01]  /*274a0*/  @!P2 LEA.HI.X R9, R93, R3.reuse, R88, 0x2, P5 ;  /* 0x000000035d09a211 */ /* 0x080fe200028f1458 */
[----:B------:R2:W-:Y:S01]  /*274b0*/  @!P3 ST.E.64 desc[UR38][R6.64], R64 ;  /* 0x000000400600b985 */ /* 0x0005e2000c101b26 */
[-C--:B---3--:R-:W-:Y:S02]  /*274c0*/  @!P1 LEA R10, P5, R85, R14.reuse, 0x2 ;  /* 0x0000000e550a9211 */ /* 0x088fe400078a10ff */
[----:B------:R-:W-:Y:S01]  /*274d0*/  ISETP.GE.AND P3, PT, R51, UR4, PT ;  /* 0x0000000433007c0c */ /* 0x000fe2000bf66270 */
[----:B------:R3:W-:Y:S01]  /*274e0*/  @!P2 ST.E.64 desc[UR38][R8.64], R66 ;  /* 0x000000420800a985 */ /* 0x0007e2000c101b26 */
[-C--:B------:R-:W-:Y:S02]  /*274f0*/  @!P1 LEA.HI.X R11, R85, R3.reuse, R80, 0x2, P5 ;  /* 0x00000003550b9211 */ /* 0x080fe400028f1450 */
[----:B------:R-:W-:Y:S02]  /*27500*/  @!P0 LEA R20, P5, R83, R14, 0x2 ;  /* 0x0000000e53148211 */ /* 0x000fe400078a10ff */
[----:B------:R-:W-:Y:S01]  /*27510*/  ISETP.GE.AND P2, PT, R49, UR4, PT ;  /* 0x0000000431007c0c */ /* 0x000fe2000bf46270 */
[----:B------:R4:W-:Y:S01]  /*27520*/  @!P1 ST.E.64 desc[UR38][R10.64], R68 ;  /* 0x000000440a009985 */ /* 0x0009e2000c101b26 */
[----:B------:R-:W-:Y:S01]  /*27530*/  @!P0 LEA.HI.X R21, R83, R3, R74, 0x2, P5 ;  /* 0x0000000353158211 */ /* 0x000fe200028f144a */
[----:B------:R-:W-:Y:S01]  /*27540*/  @!P4 IMAD.MOV.U32 R111, RZ, RZ, R73 ;  /* 0x000000ffff6fc224 */ /* 0x000fe200078e0049 */
[----:B------:R-:W-:-:S02]  /*27550*/  ISETP.GE.AND P1, PT, R47, UR4, PT ;  /* 0x000000042f007c0c */ /* 0x000fc4000bf26270 */
[-C--:B0-----:R-:W-:Y:S01]  /*27560*/  @!P4 LEA R4, P5, R75, R14.reuse, 0x2 ;  /* 0x0000000e4b04c211 */ /* 0x081fe200078a10ff */
[----:B------:R0:W-:Y:S01]  /*27570*/  @!P0 ST.E.64 desc[UR38][R20.64], R70 ;  /* 0x0000004614008985 */ /* 0x0001e2000c101b26 */
[-C--:B--2---:R-:W-:Y:S01]  /*27580*/  @!P3 LEA R6, P0, R51, R14.reuse, 0x2 ;  /* 0x0000000e3306b211 */ /* 0x084fe200078010ff */
[----:B------:R-:W-:Y:S01]  /*27590*/  @!P3 IMAD.MOV.U32 R113, RZ, RZ, R87 ;  /* 0x000000ffff71b224 */ /* 0x000fe200078e0057 */
[-C--:B------:R-:W-:Y:S02]  /*275a0*/  @!P4 LEA.HI.X R5, R75, R3.reuse, R62, 0x2, P5 ;  /* 0x000000034b05c211 */ /* 0x080fe400028f143e */
[----:B------:R-:W-:Y:S01]  /*275b0*/  ISETP.GE.AND P5, PT, R45, UR4, PT ;  /* 0x000000042d007c0c */ /* 0x000fe2000bfa6270 */
[----:B------:R-:W-:Y:S01]  /*275c0*/  @!P2 IMAD.MOV.U32 R115, RZ, RZ, R89 ;  /* 0x000000ffff73a224 */ /* 0x000fe200078e0059 */
[----:B------:R-:W-:Y:S01]  /*275d0*/  @!P3 LEA.HI.X R7, R51, R3, R72, 0x2, P0 ;  /* 0x000000033307b211 */ /* 0x000fe200000f1448 */
[----:B------:R0:W-:Y:S01]  /*275e0*/  @!P4 ST.E.64 desc[UR38][R4.64], R110 ;  /* 0x0000006e0400c985 */ /* 0x0001e2000c101b26 */
[----:B---3--:R-:W-:Y:S01]  /*275f0*/  @!P2 LEA R8, P0, R49, R14, 0x2 ;  /* 0x0000000e3108a211 */ /* 0x008fe200078010ff */
[----:B------:R-:W-:-:S02]  /*27600*/  @!P1 IMAD.MOV.U32 R83, RZ, RZ, R91 ;  /* 0x000000ffff539224 */ /* 0x000fc400078e005b */
[----:B------:R0:W-:Y:S01]  /*27610*/  @!P3 ST.E.64 desc[UR38][R6.64], R112 ;  /* 0x000000700600b985 */ /* 0x0001e2000c101b26 */
[----:B------:R-:W-:Y:S02]  /*27620*/  @!P2 LEA.HI.X R9, R49, R3, R50, 0x2, P0 ;  /* 0x000000033109a211 */ /* 0x000fe400000f1432 */
[----:B----4-:R-:W-:-:S03]  /*27630*/  @!P1 LEA R10, P0, R47, R14, 0x2 ;  /* 0x0000000e2f0a9211 */ /* 0x010fc600078010ff */
[----:B------:R0:W-:Y:S01]  /*27640*/  @!P2 ST.E.64 desc[UR38][R8.64], R114 ;  /* 0x000000720800a985 */ /* 0x0001e2000c101b26 */
[----:B------:R-:W-:Y:S02]  /*27650*/  @!P1 LEA.HI.X R11, R47, R3, R48, 0x2, P0 ;  /* 0x000000032f0b9211 */ /* 0x000fe400000f1430 */
[----:B------:R-:W-:-:S03]  /*27660*/  @!P5 LEA R12, P0, R45, R14, 0x2 ;  /* 0x0000000e2d0cd211 */ /* 0x000fc600078010ff */
[----:B------:R0:W-:Y:S01]  /*27670*/  @!P1 ST.E.64 desc[UR38][R10.64], R82 ;  /* 0x000000520a009985 */ /* 0x0001e2000c101b26 */
[----:B------:R-:W-:Y:S02]  /*27680*/  @!P5 LEA.HI.X R13, R45, R3, R46, 0x2, P0 ;  /* 0x000000032d0dd211 */ /* 0x000fe400000f142e */
[----:B------:R-:W-:-:S03]  /*27690*/  ISETP.GE.AND P0, PT, R42, UR4, PT ;  /* 0x000000042a007c0c */ /* 0x000fc6000bf06270 */
[----:B------:R0:W-:Y:S10]  /*276a0*/  @!P5 ST.E.64 desc[UR38][R12.64], R76 ;  /* 0x0000004c0c00d985 */ /* 0x0001f4000c101b26 */
[----:B------:R-:W-:Y:S05]  /*276b0*/  @P0 BRA `(.L_x_7595) ;  /* 0x0000000c00240947 */ /* 0x000fea0003800000 */
[----:B------:R-:W-:-:S04]  /*276c0*/  LEA R14, P0, R42, R14, 0x2 ;  /* 0x0000000e2a0e7211 */ /* 0x000fc800078010ff */
[----:B------:R-:W-:-:S05]  /*276d0*/  LEA.HI.X R15, R42, R3, R43, 0x2, P0 ;  /* 0x000000032a0f7211 */ /* 0x000fca00000f142b */
[----:B------:R2:W-:Y:S01]  /*276e0*/  ST.E.64 desc[UR38][R14.64], R78 ;  /* 0x0000004e0e007985 */ /* 0x0005e2000c101b26 */
[----:B------:R-:W-:Y:S05]  /*276f0*/  BRA `(.L_x_7595) ;  /* 0x0000000c00147947 */ /* 0x000fea0003800000 */
.L_x_7581:
[----:B------:R-:W3:Y:S01]  /*27700*/  LDL R0, [R1] ;  /* 0x0000000001007983 */ /* 0x000ee20000100800 */
[----:B------:R-:W-:Y:S01]  /*27710*/  ULDC.64 UR4, c[0x0][0xc08] ;  /* 0x0003020000047ab9 */ /* 0x000fe20000000a00 */
[----:B------:R-:W3:Y:S01]  /*27720*/  LDC.64 R2, c[0x0][0xc00] ;  /* 0x00030000ff027b82 */ /* 0x000ee20000000a00 */
[----:B------:R-:W-:Y:S01]  /*27730*/  ISETP.NE.U32.AND P0, PT, RZ, UR4, PT ;  /* 0x00000004ff007c0c */ /* 0x000fe2000bf05070 */
[----:B------:R-:W-:Y:S01]  /*27740*/  IMAD.MOV.U32 R13, RZ, RZ, RZ ;  /* 0x000000ffff0d7224 */ /* 0x000fe200078e00ff */
[----:B------:R-:W4:Y:S02]  /*27750*/  S2R R6, SR_TID.X ;  /* 0x0000000000067919 */ /* 0x000f240000002100 */
[----:B------:R-:W-:Y:S01]  /*27760*/  ISETP.NE.AND.EX P1, PT, RZ, UR5, PT, P0 ;  /* 0x00000005ff007c0c */ /* 0x000fe2000bf25300 */
[----:B------:R-:W-:Y:S02]  /*27770*/  ULDC.64 UR4, c[0x0][0xc00] ;  /* 0x0003000000047ab9 */ /* 0x000fe40000000a00 */
[----:B------:R-:W-:-:S04]  /*27780*/  ISETP.NE.U32.AND P0, PT, RZ, UR4, PT ;  /* 0x00000004ff007c0c */ /* 0x000fc8000bf05070 */
[----:B------:R-:W-:-:S06]  /*27790*/  ISETP.NE.AND.EX P0, PT, RZ, UR5, PT, P0 ;  /* 0x00000005ff007c0c */ /* 0x000fcc000bf05300 */
[----:B------:R-:W0:Y:S01]  /*277a0*/  @P1 LDC.64 R4, c[0x0][0xc08] ;  /* 0x00030200ff041b82 */ /* 0x000e220000000a00 */
[----:B------:R-:W-:Y:S02]  /*277b0*/  ULDC UR4, c[0x0][0xa88] ;  /* 0x0002a20000047ab9 */ /* 0x000fe40000000800 */
[----:B------:R-:W-:Y:S02]  /*277c0*/  IMAD.U32 R20, RZ, RZ, UR4 ;  /* 0x00000004ff147e24 */ /* 0x000fe4000f8e00ff */
[----:B---3--:R-:W-:-:S04]  /*277d0*/  IMAD.WIDE R2, R0, 0x4, R2 ;  /* 0x0000000400027825 */ /* 0x008fc800078e0202 */
[----:B0-----:R-:W-:Y:S01]  /*277e0*/  @P1 IMAD.WIDE R4, R0, 0x4, R4 ;  /* 0x0000000400041825 */ /* 0x001fe200078e0204 */
[----:B------:R0:W5:Y:S03]  /*277f0*/  @P0 LDG.E R13, desc[UR38][R2.64] ;  /* 0x00000026020d0981 */ /* 0x000166000c1e1900 */
[----:B----4-:R-:W-:Y:S01]  /*27800*/  VIADD R26, R6, 0xffffff80 ;  /* 0xffffff80061a7836 */ /* 0x010fe20000000000 */
[----:B------:R0:W5:Y:S01]  /*27810*/  @P1 LDG.E R20, desc[UR38][R4.64] ;  /* 0x0000002604141981 */ /* 0x000162000c1e1900 */
[----:B-1----:R-:W-:Y:S02]  /*27820*/  ISETP.GT.AND P2, PT, R237, 0x1, PT ;  /* 0x00000001ed00780c */ /* 0x002fe40003f44270 */
[----:B------:R-:W-:Y:S02]  /*27830*/  SHF.R.S32.HI R14, RZ, 0x1f, R0 ;  /* 0x0000001fff0e7819 */ /* 0x000fe40000011400 */
[----:B------:R-:W-:Y:S01]  /*27840*/  ISETP.GT.AND P3, PT, R26, 0x7f, PT ;  /* 0x0000007f1a00780c */ /* 0x000fe20003f64270 */
[----:B------:R-:W-:-:S12]  /*27850*/  @P1 BRA `(.L_x_7600) ;  /* 0x0000000000101947 */ /* 0x000fd80003800000 */
[----:B------:R-:W-:Y:S05]  /*27860*/  @!P0 BRA `(.L_x_7600) ;  /* 0x00000000000c8947 */ /* 0x000fea0003800000 */
[----:B0-----:R-:W3:Y:S04]  /*27870*/  LDG.E R5, desc[UR38][R2.64] ;  /* 0x0000002602057981 */ /* 0x001ee8000c1e1900 */
[----:B-----5:R-:W3:Y:S02]  /*27880*/  LDG.E R20, desc[UR38][R2.64+0x4] ;  /* 0x0000042602147981 */ /* 0x020ee4000c1e1900 */
[----:B---3--:R-:W-:-:S07]  /*27890*/  IMAD.IADD R20, R20, 0x1, -R5 ;  /* 0x0000000114147824 */ /* 0x008fce00078e0a05 */
.L_x_7600:
[----:B------:R-:W-:Y:S01]  /*278a0*/  BSSY B1, `(.L_x_7601) ;  /* 0x0000036000017945 */ /* 0x000fe20003800000 */
[----:B------:R-:W-:Y:S02]  /*278b0*/  SEL R21, R0, RZ, !P0 ;  /* 0x000000ff00157207 */ /* 0x000fe40004000000 */
[----:B------:R-:W-:Y:S02]  /*278c0*/  SEL R14, R14, RZ, !P0 ;  /* 0x000000ff0e0e7207 */ /* 0x000fe40004000000 */
[----:B-----5:R-:W-:Y:S01]  /*278d0*/  SHF.R.S32.HI R12, RZ, 0x1f, R13 ;  /* 0x0000001fff0c7819 */ /* 0x020fe2000001140d */
[----:B------:R-:W-:Y:S06]  /*278e0*/  @P3 BRA `(.L_x_7602) ;  /* 0x0000000000c43947 */ /* 0x000fec0003800000 */
[----:B------:R-:W1:Y:S01]  /*278f0*/  LDC R27, c[0x0][0xbe8] ;  /* 0x0002fa00ff1b7b82 */ /* 0x000e620000000800 */
[----:B------:R-:W-:Y:S01]  /*27900*/  IADD3 R25, R219, -0x80, R6 ;  /* 0xffffff80db197810 */ /* 0x000fe20007ffe006 */
[----:B-1----:R-:W-:-:S05]  /*27910*/  IMAD R0, R20, R27, RZ ;  /* 0x0000001b14007224 */ /* 0x002fca00078e02ff */
[----:B------:R-:W-:-:S13]  /*27920*/  ISETP.GE.AND P0, PT, R25, R0, PT ;  /* 0x000000001900720c */ /* 0x000fda0003f06270 */
[----:B------:R-:W-:Y:S05]  /*27930*/  @P0 BRA `(.L_x_7602) ;  /* 0x0000000000b00947 */ /* 0x000fea0003800000 */
[----:B------:R-:W3:Y:S01]  /*27940*/  LDL.LU R30, [R1+0xc] ;  /* 0x00000c00011e7983 */ /* 0x000ee20000300800 */
[----:B------:R-:W-:Y:S01]  /*27950*/  IMAD.MOV.U32 R0, RZ, RZ, 0x9b8 ;  /* 0x000009b8ff007424 */ /* 0x000fe200078e00ff */
[----:B------:R-:W-:Y:S01]  /*27960*/  ISETP.GT.AND P3, PT, R237, 0x1, PT ;  /* 0x00000001ed00780c */ /* 0x000fe20003f64270 */
[----:B------:R-:W1:Y:S01]  /*27970*/  LDC.64 R28, c[0x0][0xba8] ;  /* 0x0002ea00ff1c7b82 */ /* 0x000e620000000a00 */
[----:B------:R-:W-:Y:S01]  /*27980*/  ISETP.NE.AND P0, PT, R27, 0x1, PT ;  /* 0x000000011b00780c */ /* 0x000fe20003f05270 */
[----:B------:R-:W-:Y:S01]  /*27990*/  IMAD.MOV.U32 R15, RZ, RZ, R25 ;  /* 0x000000ffff0f7224 */ /* 0x000fe200078e0019 */
[----:B------:R-:W-:-:S05]  /*279a0*/  SEL R24, R0, 0x978, P3 ;  /* 0x0000097800187807 */ /* 0x000fca0001800000 */
[----:B------:R-:W4:Y:S08]  /*279b0*/  LDC.64 R6, c[0x0][R24+0x220] ;  /* 0x0000880018067b82 */ /* 0x000f300000000a00 */
[----:B0-----:R-:W0:Y:S08]  /*279c0*/  LDC.64 R2, c[0x0][R24+0x218] ;  /* 0x0000860018027b82 */ /* 0x001e300000000a00 */
[----:B------:R-:W5:Y:S08]  /*279d0*/  LDC.64 R8, c[0x0][R24+0x228] ;  /* 0x00008a0018087b82 */ /* 0x000f700000000a00 */
[----:B------:R-:W2:Y:S08]  /*279e0*/  LDC.64 R4, c[0x0][R24+0x210] ;  /* 0x0000840018047b82 */ /* 0x000eb00000000a00 */
[----:B------:R-:W0:Y:S08]  /*279f0*/  @P0 LDC R0, c[0x0][0xbec] ;  /* 0x0002fb00ff000b82 */ /* 0x000e300000000800 */
[----:B------:R-:W5:Y:S01]  /*27a00*/  @P0 LDC R33, c[0x0][0xbf0] ;  /* 0x0002fc00ff210b82 */ /* 0x000f620000000800 */
[----:B----4-:R-:W-:-:S07]  /*27a10*/  IMAD R7, R7, R21, RZ ;  /* 0x0000001507077224 */ /* 0x010fce00078e02ff */
[----:B-1----:R-:W1:Y:S01]  /*27a20*/  @!P3 LDC R28, c[0x0][0xb50] ;  /* 0x0002d400ff1cbb82 */ /* 0x002e620000000800 */
[----:B------:R-:W-:Y:S02]  /*27a30*/  IMAD R7, R6, R14, R7 ;  /* 0x0000000e06077224 */ /* 0x000fe400078e0207 */
[----:B0-----:R-:W-:-:S05]  /*27a40*/  @P0 IMAD.HI.U32 R0, R25, R0, RZ ;  /* 0x0000000019000227 */ /* 0x001fca00078e00ff */
[----:B------:R-:W0:Y:S01]  /*27a50*/  @!P3 LDC R29, c[0x0][0xb54] ;  /* 0x0002d500ff1dbb82 */ /* 0x000e220000000800 */
        /* <DEDUP_REMOVED lines=10> */
[----:B---3--:R-:W-:-:S05]  /*27b00*/  SEL R33, R30, RZ, P3 ;  /* 0x000000ff1e217207 */ /* 0x008fca0001800000 */
[----:B------:R-:W-:-:S04]  /*27b10*/  IMAD.WIDE.U32 R2, R8, R33, RZ ;  /* 0x0000002108027225 */ /* 0x000fc800078e00ff */
[----:B------:R-:W-:Y:S01]  /*27b20*/  IMAD R9, R9, R33, RZ ;  /* 0x0000002109097224 */ /* 0x000fe200078e02ff */
[----:B------:R-:W-:Y:S02]  /*27b30*/  IADD3 R2, P0, P1, R15, R10, R2 ;  /* 0x0000000a0f027210 */ /* 0x000fe4000791e002 */
[----:B------:R-:W-:Y:S01]  /*27b40*/  SHF.R.S32.HI R15, RZ, 0x1f, R15 ;  /* 0x0000001fff0f7819 */ /* 0x000fe2000001140f */
[----:B------:R-:W-:Y:S01]  /*27b50*/  IMAD.IADD R3, R9, 0x1, R3 ;  /* 0x0000000109037824 */ /* 0x000fe200078e0203 */
[----:B------:R-:W-:-:S04]  /*27b60*/  SHF.R.S32.HI R9, RZ, 0x1f, R7 ;  /* 0x0000001fff097819 */ /* 0x000fc80000011407 */
[----:B------:R-:W-:Y:S01]  /*27b70*/  IADD3.X R3, R15, R0, R3, P0, P1 ;  /* 0x000000000f037210 */ /* 0x000fe200007e2403 */
[----:B--2---:R-:W-:-:S04]  /*27b80*/  IMAD R0, R5, R7, RZ ;  /* 0x0000000705007224 */ /* 0x004fc800078e02ff */
[C---:B------:R-:W-:Y:S02]  /*27b90*/  IMAD R9, R4.reuse, R9, R0 ;  /* 0x0000000904097224 */ /* 0x040fe400078e0200 */
[----:B------:R-:W-:-:S04]  /*27ba0*/  IMAD.WIDE.U32 R2, R4, R7, R2 ;  /* 0x0000000704027225 */ /* 0x000fc800078e0002 */
[----:B------:R-:W-:Y:S01]  /*27bb0*/  IMAD.IADD R0, R3, 0x1, R9 ;  /* 0x0000000103007824 */ /* 0x000fe200078e0209 */
[----:B-1----:R-:W-:Y:S01]  /*27bc0*/  LEA R4, P0, R2, R28, 0x2 ;  /* 0x0000001c02047211 */ /* 0x002fe200078010ff */
[----:B------:R-:W-:-:S03]  /*27bd0*/  IMAD.MOV.U32 R3, RZ, RZ, -0x800000 ;  /* 0xff800000ff037424 */ /* 0x000fc600078e00ff */
[----:B0-----:R-:W-:-:S05]  /*27be0*/  LEA.HI.X R5, R2, R29, R0, 0x2, P0 ;  /* 0x0000001d02057211 */ /* 0x001fca00000f1400 */
[----:B------:R1:W-:Y:S04]  /*27bf0*/  STG.E desc[UR38][R4.64], R3 ;  /* 0x0000000304007986 */ /* 0x0003e8000c101926 */
.L_x_7602:
[----:B------:R-:W-:Y:S05]  /*27c00*/  BSYNC B1 ;  /* 0x0000000000017941 */ /* 0x000fea0003800000 */
.L_x_7601:
[----:B------:R-:W-:Y:S05]  /*27c10*/  @P2 BRA `(.L_x_7595) ;  /* 0x0000000400cc2947 */ /* 0x000fea0003800000 */
[----:B------:R-:W3:Y:S01]  /*27c20*/  LDC R25, c[0x0][0xbe8] ;  /* 0x0002fa00ff197b82 */ /* 0x000ee20000000800 */
[----:B0-----:R-:W-:Y:S01]  /*27c30*/  SHF.R.S32.HI R2, RZ, 0x1f, R26 ;  /* 0x0000001fff027819 */ /* 0x001fe2000001141a */
[----:B------:R-:W-:Y:S01]  /*27c40*/  ULDC.64 UR4, c[0x0][0xaa0] ;  /* 0x0002a80000047ab9 */ /* 0x000fe20000000a00 */
[----:B------:R-:W-:Y:S01]  /*27c50*/  ULDC.64 UR6, c[0x0][0xaf0] ;  /* 0x0002bc0000067ab9 */ /* 0x000fe20000000a00 */
[----:B------:R-:W-:Y:S01]  /*27c60*/  IMAD R0, R12, UR4, RZ ;  /* 0x000000040c007c24 */ /* 0x000fe2000f8e02ff */
[----:B------:R-:W-:Y:S01]  /*27c70*/  LEA.HI R6, R2, R26, RZ, 0x3 ;  /* 0x0000001a02067211 */ /* 0x000fe200078f18ff */
[----:B-1----:R-:W-:-:S03]  /*27c80*/  IMAD.WIDE.U32 R2, R13, UR4, RZ ;  /* 0x000000040d027c25 */ /* 0x002fc6000f8e00ff */
[----:B------:R-:W-:Y:S01]  /*27c90*/  SHF.R.S32.HI R6, RZ, 0x3, R6 ;  /* 0x00000003ff067819 */ /* 0x000fe20000011406 */
[----:B------:R-:W-:Y:S01]  /*27ca0*/  IMAD R5, R13, UR5, R0 ;  /* 0x000000050d057c24 */ /* 0x000fe2000f8e0200 */
[----:B------:R-:W-:-:S03]  /*27cb0*/  ULDC.64 UR4, c[0x0][0xae8] ;  /* 0x0002ba0000047ab9 */ /* 0x000fc60000000a00 */
[----:B------:R-:W-:Y:S02]  /*27cc0*/  IMAD R0, R236, 0x20, R6 ;  /* 0x00000020ec007824 */ /* 0x000fe400078e0206 */
[----:B------:R-:W-:Y:S02]  /*27cd0*/  IMAD.IADD R3, R3, 0x1, R5 ;  /* 0x0000000103037824 */ /* 0x000fe400078e0205 */
[----:B------:R-:W-:Y:S02]  /*27ce0*/  IMAD.IADD R9, R219, 0x1, R0 ;  /* 0x00000001db097824 */ /* 0x000fe400078e0200 */
[----:B------:R-:W-:Y:S01]  /*27cf0*/  IMAD.WIDE.U32 R2, R232, UR4, R2 ;  /* 0x00000004e8027c25 */ /* 0x000fe2000f8e0002 */
[----:B---3--:R-:W-:-:S03]  /*27d00*/  ISETP.NE.AND P0, PT, R25, 0x1, PT ;  /* 0x000000011900780c */ /* 0x008fc60003f05270 */
[----:B------:R-:W-:Y:S02]  /*27d10*/  IMAD.MOV.U32 R5, RZ, RZ, R9 ;  /* 0x000000ffff057224 */ /* 0x000fe400078e0009 */
[----:B------:R-:W-:Y:S01]  /*27d20*/  IMAD R3, R232, UR5, R3 ;  /* 0x00000005e8037c24 */ /* 0x000fe2000f8e0203 */
[----:B------:R-:W-:Y:S01]  /*27d30*/  ULDC.64 UR4, c[0x0][0xae0] ;  /* 0x0002b80000047ab9 */ /* 0x000fe20000000a00 */
[----:B------:R-:W-:-:S06]  /*27d40*/  IMAD.WIDE.U32 R2, R21, UR6, R2 ;  /* 0x0000000615027c25 */ /* 0x000fcc000f8e0002 */
[----:B------:R-:W0:Y:S08]  /*27d50*/  @P0 LDC R4, c[0x0][0xbec] ;  /* 0x0002fb00ff040b82 */ /* 0x000e300000000800 */
[----:B------:R-:W1:Y:S01]  /*27d60*/  @P0 LDC R7, c[0x0][0xbf0] ;  /* 0x0002fc00ff070b82 */ /* 0x000e620000000800 */
[----:B0-----:R-:W-:-:S04]  /*27d70*/  @P0 IMAD.HI.U32 R0, R9, R4, RZ ;  /* 0x0000000409000227 */ /* 0x001fc800078e00ff */
[----:B------:R-:W-:Y:S01]  /*27d80*/  IMAD R4, R14, UR6, RZ ;  /* 0x000000060e047c24 */ /* 0x000fe2000f8e02ff */
[----:B-1----:R-:W-:-:S03]  /*27d90*/  @P0 SHF.R.U32.HI R5, RZ, R7, R0 ;  /* 0x00000007ff050219 */ /* 0x002fc60000011600 */
[----:B------:R-:W-:Y:S01]  /*27da0*/  IMAD R7, R21, UR7, R4 ;  /* 0x0000000715077c24 */ /* 0x000fe2000f8e0204 */
[--C-:B------:R-:W-:Y:S01]  /*27db0*/  SHF.R.S32.HI R0, RZ, 0x1f, R5.reuse ;  /* 0x0000001fff007819 */ /* 0x100fe20000011405 */
        /* <DEDUP_REMOVED lines=12> */
[----:B------:R-:W-:Y:S01]  /*27e80*/  ULDC.64 UR4, c[0x0][0xa80] ;  /* 0x0002a00000047ab9 */ /* 0x000fe20000000a00 */
[----:B------:R-:W-:Y:S02]  /*27e90*/  SHF.R.S32.HI R7, RZ, 0x1f, R111 ;  /* 0x0000001fff077819 */ /* 0x000fe4000001146f */
[----:B------:R-:W-:Y:S01]  /*27ea0*/  IMAD.IADD R3, R5, 0x1, R3 ;  /* 0x0000000105037824 */ /* 0x000fe200078e0203 */
[C---:B------:R-:W-:Y:S01]  /*27eb0*/  LEA R2, P0, R4.reuse, UR4, 0x1 ;  /* 0x0000000404027c11 */ /* 0x040fe2000f8008ff */
[----:B------:R-:W-:Y:S01]  /*27ec0*/  UMOV UR4, 0xffffffff ;  /* 0xffffffff00047882 */ /* 0x000fe20000000000 */
[----:B------:R-:W-:Y:S02]  /*27ed0*/  SHF.R.S32.HI R5, RZ, 0x1f, R109 ;  /* 0x0000001fff057819 */ /* 0x000fe4000001146d */
[----:B------:R-:W-:Y:S01]  /*27ee0*/  LEA.HI.X R3, R4, UR5, R3, 0x1, P0 ;  /* 0x0000000504037c11 */ /* 0x000fe200080f0c03 */
[----:B------:R-:W-:Y:S08]  /*27ef0*/  BRA.DIV UR4, `(.L_x_7603) ;  /* 0x000000ba04747947 */ /* 0x000ff0000b800000 */
[----:B------:R0:W1:Y:S04]  /*27f00*/  SHFL.IDX PT, R0, R3, RZ, 0x181f ;  /* 0x00181fff03007589 */ /* 0x00006800000e0000 */
[----:B------:R0:W3:Y:S02]  /*27f10*/  SHFL.IDX PT, R14, R2, RZ, 0x181f ;  /* 0x00181fff020e7589 */ /* 0x0000e400000e0000 */
.L_x_7880:
[----:B------:R-:W-:Y:S01]  /*27f20*/  IMAD R25, R20, R25, RZ ;  /* 0x0000001914197224 */ /* 0x000fe200078e02ff */
[----:B------:R-:W-:Y:S01]  /*27f30*/  BSSY B1, `(.L_x_7604) ;  /* 0x000000d000017945 */ /* 0x000fe20003800000 */
[----:B------:R-:W-:-:S05]  /*27f40*/  IMAD.IADD R6, R6, 0x1, R219 ;  /* 0x0000000106067824 */ /* 0x000fca00078e02db */
[----:B------:R-:W-:-:S13]  /*27f50*/  ISETP.GE.AND P0, PT, R6, R25, PT ;  /* 0x000000190600720c */ /* 0x000fda0003f06270 */
[----:B------:R-:W-:Y:S05]  /*27f60*/  @P0 BRA `(.L_x_7605) ;  /* 0x0000000000240947 */ /* 0x000fea0003800000 */
[----:B------:R-:W-:Y:S02]  /*27f70*/  ULDC UR4, c[0x0][0xac8] ;  /* 0x0002b20000047ab9 */ /* 0x000fe40000000800 */
[----:B------:R-:W-:Y:S02]  /*27f80*/  ISETP.GE.AND P2, PT, R111, UR4, PT ;  /* 0x000000046f007c0c */ /* 0x000fe4000bf46270 */
[----:B------:R-:W-:-:S11]  /*27f90*/  ISETP.GE.AND P3, PT, R109, UR4, PT ;  /* 0x000000046d007c0c */ /* 0x000fd6000bf66270 */
[-C--:B---3--:R-:W-:Y:S02]  /*27fa0*/  @!P2 LEA R8, P0, R111, R14.reuse, 0x1 ;  /* 0x0000000e6f08a211 */ /* 0x088fe400078008ff */
[----:B------:R-:W-:Y:S02]  /*27fb0*/  @!P3 LEA R14, P1, R109, R14, 0x1 ;  /* 0x0000000e6d0eb211 */ /* 0x000fe400078208ff */
[-C--:B-1----:R-:W-:Y:S02]  /*27fc0*/  @!P2 LEA.HI.X R9, R111, R0.reuse, R7, 0x1, P0 ;  /* 0x000000006f09a211 */ /* 0x082fe400000f0c07 */
[----:B------:R-:W-:-:S03]  /*27fd0*/  @!P3 LEA.HI.X R15, R109, R0, R5, 0x1, P1 ;  /* 0x000000006d0fb211 */ /* 0x000fc600008f0c05 */
[----:B------:R4:W-:Y:S04]  /*27fe0*/  @!P2 ST.E.128 desc[UR38][R8.64], RZ ;  /* 0x000000ff0800a985 */ /* 0x0009e8000c101d26 */
[----:B------:R4:W-:Y:S02]  /*27ff0*/  @!P3 ST.E.128 desc[UR38][R14.64], RZ ;  /* 0x000000ff0e00b985 */ /* 0x0009e4000c101d26 */
.L_x_7605:
[----:B------:R-:W-:Y:S05]  /*28000*/  BSYNC B1 ;  /* 0x0000000000017941 */ /* 0x000fea0003800000 */
.L_x_7604:
[----:B------:R-:W-:-:S03]  /*28010*/  UMOV UR4, 0xffffffff ;  /* 0xffffffff00047882 */ /* 0x000fc60000000000 */
[----:B------:R-:W-:Y:S05]  /*28020*/  BRA.DIV UR4, `(.L_x_7606) ;  /* 0x000000ba045c7947 */ /* 0x000fea000b800000 */
[----:B-1----:R1:W0:Y:S04]  /*28030*/  SHFL.IDX PT, R0, R3, 0x1, 0x181f ;  /* 0x00381f0003007f89 */ /* 0x00222800000e0000 */
[----:B---34-:R1:W3:Y:S02]  /*28040*/  SHFL.IDX PT, R14, R2, 0x1, 0x181f ;  /* 0x00381f00020e7f89 */ /* 0x0182e400000e0000 */
.L_x_7884:
[----:B------:R-:W-:Y:S01]  /*28050*/  VIADD R4, R6, 0x20 ;  /* 0x0000002006047836 */ /* 0x000fe20000000000 */
[----:B------:R-:W-:Y:S04]  /*28060*/  BSSY B1, `(.L_x_7607) ;  /* 0x000000c000017945 */ /* 0x000fe80003800000 */
[----:B------:R-:W-:-:S13]  /*28070*/  ISETP.GE.AND P0, PT, R4, R25, PT ;  /* 0x000000190400720c */ /* 0x000fda0003f06270 */
[----:B------:R-:W-:Y:S05]  /*28080*/  @P0 BRA `(.L_x_7608) ;  /* 0x0000000000240947 */ /* 0x000fea0003800000 */
[----:B------:R-:W-:Y:S02]  /*28090*/  ULDC UR4, c[0x0][0xac8] ;  /* 0x0002b20000047ab9 */ /* 0x000fe40000000800 */
[----:B------:R-:W-:Y:S02]  /*280a0*/  ISETP.GE.AND P2, PT, R111, UR4, PT ;  /* 0x000000046f007c0c */ /* 0x000fe4000bf46270 */
[----:B------:R-:W-:-:S11]  /*280b0*/  ISETP.GE.AND P3, PT, R109, UR4, PT ;  /* 0x000000046d007c0c */ /* 0x000fd6000bf66270 */
[-C--:B---3--:R-:W-:Y:S02]  /*280c0*/  @!P2 LEA R8, P0, R111, R14.reuse, 0x1 ;  /* 0x0000000e6f08a211 */ /* 0x088fe400078008ff */
[----:B------:R-:W-:Y:S02]  /*280d0*/  @!P3 LEA R14, P1, R109, R14, 0x1 ;  /* 0x0000000e6d0eb211 */ /* 0x000fe400078208ff */
[-C--:B0-----:R-:W-:Y:S02]  /*280e0*/  @!P2 LEA.HI.X R9, R111, R0.reuse, R7, 0x1, P0 ;  /* 0x000000006f09a211 */ /* 0x081fe400000f0c07 */
[----:B------:R-:W-:-:S03]  /*280f0*/  @!P3 LEA.HI.X R15, R109, R0, R5, 0x1, P1 ;  /* 0x000000006d0fb211 */ /* 0x000fc600008f0c05 */
[----:B------:R4:W-:Y:S04]  /*28100*/  @!P2 ST.E.128 desc[UR38][R8.64], RZ ;  /* 0x000000ff0800a985 */ /* 0x0009e8000c101d26 */
[----:B------:R4:W-:Y:S02]  /*28110*/  @!P3 ST.E.128 desc[UR38][R14.64], RZ ;  /* 0x000000ff0e00b985 */ /* 0x0009e4000c101d26 */
.L_x_7608:
[----:B------:R-:W-:Y:S05]  /*28120*/  BSYNC B1 ;  /* 0x0000000000017941 */ /* 0x000fea0003800000 */
.L_x_7607:
[----:B------:R-:W-:-:S03]  /*28130*/  UMOV UR4, 0xffffffff ;  /* 0xffffffff00047882 */ /* 0x000fc60000000000 */
[----:B------:R-:W-:Y:S05]  /*28140*/  BRA.DIV UR4, `(.L_x_7609) ;  /* 0x000000ba045c7947 */ /* 0x000fea000b800000 */
[----:B0-----:R0:W0:Y:S04]  /*28150*/  SHFL.IDX PT, R0, R3, 0x2, 0x181f ;  /* 0x00581f0003007f89 */ /* 0x00102800000e0000 */
[----:B---34-:R3:W4:Y:S02]  /*28160*/  SHFL.IDX PT, R14, R2, 0x2, 0x181f ;  /* 0x00581f00020e7f89 */ /* 0x01872400000e0000 */
.L_x_7888:
[----:B------:R-:W-:Y:S01]  /*28170*/  VIADD R4, R6, 0x40 ;  /* 0x0000004006047836 */ /* 0x000fe20000000000 */
[----:B------:R-:W-:Y:S04]  /*28180*/  BSSY B1, `(.L_x_7610) ;  /* 0x000000c000017945 */ /* 0x000fe80003800000 */
[----:B------:R-:W-:-:S13]  /*28190*/  ISETP.GE.AND P0, PT, R4, R25, PT ;  /* 0x000000190400720c */ /* 0x000fda0003f06270 */
[----:B------:R-:W-:Y:S05]  /*281a0*/  @P0 BRA `(.L_x_7611) ;  /* 0x0000000000240947 */ /* 0x000fea0003800000 */
[----:B------:R-:W-:Y:S02]  /*281b0*/  ULDC UR4, c[0x0][0xac8] ;  /* 0x0002b20000047ab9 */ /* 0x000fe40000000800 */
[----:B------:R-:W-:Y:S02]  /*281c0*/  ISETP.GE.AND P2, PT, R111, UR4, PT ;  /* 0x000000046f007c0c */ /* 0x000fe4000bf46270 */
[----:B------:R-:W-:-:S11]  /*281d0*/  ISETP.GE.AND P3, PT, R109, UR4, PT ;  /* 0x000000046d007c0c */ /* 0x000fd6000bf66270 */
[-C--:B----4-:R-:W-:Y:S02]  /*281e0*/  @!P2 LEA R8, P0, R111, R14.reuse, 0x1 ;  /* 0x0000000e6f08a211 */ /* 0x090fe400078008ff */
[----:B------:R-:W-:Y:S02]  /*281f0*/  @!P3 LEA R14, P1, R109, R14, 0x1 ;  /* 0x0000000e6d0eb211 */ /* 0x000fe400078208ff */
[-C--:B0-----:R-:W-:Y:S02]  /*28200*/  @!P2 LEA.HI.X R9, R111, R0.reuse, R7, 0x1, P0 ;  /* 0x000000006f09a211 */ /* 0x081fe400000f0c07 */
[----:B------:R-:W-:-:S03]  /*28210*/  @!P3 LEA.HI.X R15, R109, R0, R5, 0x1, P1 ;  /* 0x000000006d0fb211 */ /* 0x000fc600008f0c05 */
[----:B------:R0:W-:Y:S04]  /*28220*/  @!P2 ST.E.128 desc[UR38][R8.64], RZ ;  /* 0x000000ff0800a985 */ /* 0x0001e8000c101d26 */
[----:B------:R0:W-:Y:S02]  /*28230*/  @!P3 ST.E.128 desc[UR38][R14.64], RZ ;  /* 0x000000ff0e00b985 */ /* 0x0001e4000c101d26 */
.L_x_7611:
[----:B------:R-:W-:Y:S05]  /*28240*/  BSYNC B1 ;  /* 0x0000000000017941 */ /* 0x000fea0003800000 */
.L_x_7610:
[----:B------:R-:W-:-:S03]  /*28250*/  UMOV UR4, 0xffffffff ;  /* 0xffffffff00047882 */ /* 0x000fc60000000000 */
[----:B------:R-:W-:Y:S05]  /*28260*/  BRA.DIV UR4, `(.L_x_7612) ;  /* 0x000000ba045c7947 */ /* 0x000fea000b800000 */
[----:B0-----:R0:W0:Y:S04]  /*28270*/  SHFL.IDX PT, R0, R3, 0x3, 0x181f ;  /* 0x00781f0003007f89 */ /* 0x00102800000e0000 */
[----:B----4-:R4:W0:Y:S02]  /*28280*/  SHFL.IDX PT, R14, R2, 0x3, 0x181f ;  /* 0x00781f00020e7f89 */ /* 0x01082400000e0000 */
.L_x_7892:
[----:B-1-34-:R-:W-:-:S05]  /*28290*/  VIADD R2, R6, 0x60 ;  /* 0x0000006006027836 */ /* 0x01afca0000000000 */
[----:B------:R-:W-:-:S13]  /*282a0*/  ISETP.GE.AND P0, PT, R2, R25, PT ;  /* 0x000000190200720c */ /* 0x000fda0003f06270 */
[----:B------:R-:W-:Y:S05]  /*282b0*/  @P0 BRA `(.L_x_7595) ;  /* 0x0000000000240947 */ /* 0x000fea0003800000 */
[----:B------:R-:W-:Y:S02]  /*282c0*/  ULDC UR4, c[0x0][0xac8] ;  /* 0x0002b20000047ab9 */ /* 0x000fe40000000800 */
[----:B------:R-:W-:Y:S02]  /*282d0*/  ISETP.GE.AND P2, PT, R111, UR4, PT ;  /* 0x000000046f007c0c */ /* 0x000fe4000bf46270 */
[----:B------:R-:W-:-:S11]  /*282e0*/  ISETP.GE.AND P3, PT, R109, UR4, PT ;  /* 0x000000046d007c0c */ /* 0x000fd6000bf66270 */
[-C--:B0-----:R-:W-:Y:S02]  /*282f0*/  @!P2 LEA R2, P0, R111, R14.reuse, 0x1 ;  /* 0x0000000e6f02a211 */ /* 0x081fe400078008ff */
[----:B------:R-:W-:Y:S02]  /*28300*/  @!P3 LEA R14, P1, R109, R14, 0x1 ;  /* 0x0000000e6d0eb211 */ /* 0x000fe400078208ff */
[-C--:B------:R-:W-:Y:S02]  /*28310*/  @!P2 LEA.HI.X R3, R111, R0.reuse, R7, 0x1, P0 ;  /* 0x000000006f03a211 */ /* 0x080fe400000f0c07 */
[----:B------:R-:W-:-:S03]  /*28320*/  @!P3 LEA.HI.X R15, R109, R0, R5, 0x1, P1 ;  /* 0x000000006d0fb211 */ /* 0x000fc600008f0c05 */
[----:B------:R3:W-:Y:S04]  /*28330*/  @!P2 ST.E.128 desc[UR38][R2.64], RZ ;  /* 0x000000ff0200a985 */ /* 0x0007e8000c101d26 */
[----:B------:R3:W-:Y:S02]  /*28340*/  @!P3 ST.E.128 desc[UR38][R14.64], RZ ;  /* 0x000000ff0e00b985 */ /* 0x0007e4000c101d26 */
.L_x_7595:
[----:B------:R-:W-:Y:S05]  /*28350*/  BSYNC B0 ;  /* 0x0000000000007941 */ /* 0x000fea0003800000 */
.L_x_7580:
[----:B------:R-:W-:Y:S02]  /*28360*/  ULDC UR4, c[0x0][0xc3c] ;  /* 0x00030f0000047ab9 */ /* 0x000fe40000000800 */
[----:B--2---:R-:W-:-:S13]  /*28370*/  ISETP.GE.AND P0, PT, R223, UR4, PT ;  /* 0x00000004df007c0c */ /* 0x004fda000bf06270 */
[----:B------:R-:W-:Y:S05]  /*28380*/  @!P0 BRA `(.L_x_7613) ;  /* 0xfffffd8c00348947 */ /* 0x000fea000383ffff */
[----:B------:R-:W-:Y:S05]  /*28390*/  BRA `(.L_x_7372) ;  /* 0x0000008000f07947 */ /* 0x000fea0003800000 */
.L_x_7370:
        /* <DEDUP_REMOVED lines=14> */
[----:B0-----:R3:W-:Y:S04]  /*28480*/  STL.64 [R1], R4 ;  /* 0x0000000401007387 */ /* 0x0017e80000100a00 */
[----:B------:R3:W-:Y:S01]  /*28490*/  STL.64 [R1+0x8], R6 ;  /* 0x0000080601007387 */ /* 0x0007e20000100a00 */
[----:B------:R-:W-:Y:S06]  /*284a0*/  BAR.ARV 0x4, 0x180 ;  /* 0x0106000000007b1d */ /* 0x000fec0000002000 */
[----:B------:R-:W-:Y:S05]  /*284b0*/  BRA `(.L_x_7615) ;  /* 0x0000000c00b47947 */ /* 0x000fea0003800000 */
.L_x_7614:
[----:B------:R-:W0:Y:S01]  /*284c0*/  S2R R0, SR_TID.X ;  /* 0x0000000000007919 */ /* 0x000e220000002100 */
[----:B------:R-:W-:Y:S01]  /*284d0*/  ULDC UR4, c[0x0][0xc3c] ;  /* 0x00030f0000047ab9 */ /* 0x000fe20000000800 */
[----:B------:R-:W1:Y:S01]  /*284e0*/  S2UR UR6, SR_CTAID.X ;  /* 0x00000000000679c3 */ /* 0x000e620000002500 */
[----:B------:R-:W-:Y:S01]  /*284f0*/  ULDC UR5, c[0x0][0xc38] ;  /* 0x00030e0000057ab9 */ /* 0x000fe20000000800 */
[----:B0-----:R-:W-:-:S04]  /*28500*/  LOP3.LUT R0, R0, 0x1f, RZ, 0xc0, !PT ;  /* 0x0000001f00007812 */ /* 0x001fc800078ec0ff */
[----:B------:R-:W-:-:S04]  /*28510*/  ISETP.NE.AND P0, PT, R0, 0x1f, PT ;  /* 0x0000001f0000780c */ /* 0x000fc80003f05270 */
[----:B------:R-:W-:-:S13]  /*28520*/  ISETP.GE.OR P1, PT, R0, UR4, !P0 ;  /* 0x0000000400007c0c */ /* 0x000fda000c726670 */
[----:B------:R-:W0:Y:S08]  /*28530*/  @!P1 LDC.64 R2, c[0x0][0xc80] ;  /* 0x00032000ff029b82 */ /* 0x000e300000000a00 */
[----:B------:R-:W2:Y:S01]  /*28540*/  @!P1 LDC.64 R4, c[0x0][0xc78] ;  /* 0x00031e00ff049b82 */ /* 0x000ea20000000a00 */
[----:B0-----:R-:W-:-:S05]  /*28550*/  @!P1 IMAD.WIDE.U32 R2, R0, 0x4, R2 ;  /* 0x0000000400029825 */ /* 0x001fca00078e0002 */
[----:B------:R2:W3:Y:S02]  /*28560*/  @!P1 LDG.E R6, desc[UR38][R2.64] ;  /* 0x0000002602069981 */ /* 0x0004e4000c1e1900 */
[----:B--2---:R-:W-:-:S04]  /*28570*/  @!P1 IMAD.WIDE.U32 R2, R0, 0x4, R4 ;  /* 0x0000000400029825 */ /* 0x004fc800078e0004 */
        /* <DEDUP_REMOVED lines=27> */
[----:B-1----:R-:W-:-:S13]  /*28730*/  ISETP.GT.AND P6, PT, R7, UR6, PT ;  /* 0x0000000607007c0c */ /* 0x002fda000bfc4270 */
[----:B------:R-:W-:Y:S05]  /*28740*/  @P6 BRA `(.L_x_7616) ;  /* 0x0000000000a86947 */ /* 0x000fea0003800000 */
[----:B------:R-:W-:Y:S01]  /*28750*/  IMAD.MOV.U32 R7, RZ, RZ, R4 ;  /* 0x000000ffff077224 */ /* 0x000fe200078e0004 */
[----:B------:R-:W-:Y:S01]  /*28760*/  UMOV UR4, URZ ;  /* 0x0000003f00047c82 */ /* 0x000fe20008000000 */
[----:B------:R-:W-:-:S05]  /*28770*/  ULDC UR5, c[0x0][0xc38] ;  /* 0x00030e0000057ab9 */ /* 0x000fca0000000800 */
.L_x_7618:
        /* <DEDUP_REMOVED lines=39> */
.L_x_7616:
        /* <DEDUP_REMOVED lines=12> */
.L_x_7619:
        /* <DEDUP_REMOVED lines=63> */
.L_x_7620:
        /* <DEDUP_REMOVED lines=61> */
.L_x_7621:
[----:B01----:R-:W-:-:S05]  /*29270*/  LOP3.LUT R3, RZ, R2, RZ, 0x33, !PT ;  /* 0x00000002ff037212 */ /* 0x003fca00078e33ff */
[----:B------:R-:W-:-:S05]  /*29280*/  IMAD.IADD R2, R4, 0x1, R3 ;  /* 0x0000000104027824 */ /* 0x000fca00078e0203 */
[----:B------:R1:W-:Y:S01]  /*29290*/  STL [R1+0x4], R2 ;  /* 0x0000040201007387 */ /* 0x0003e20000100800 */
[----:B------:R-:W-:Y:S05]  /*292a0*/  BRA `(.L_x_7622) ;  /* 0x0000000000107947 */ /* 0x000fea0003800000 */
.L_x_7617:
[----:B------:R-:W-:Y:S01]  /*292b0*/  IMAD.U32 R2, RZ, RZ, UR6 ;  /* 0x00000006ff027e24 */ /* 0x000fe2000f8e00ff */
[----:B------:R0:W-:Y:S04]  /*292c0*/  STL [R1+0x4], RZ ;  /* 0x000004ff01007387 */ /* 0x0001e80000100800 */
[----:B------:R0:W-:Y:S04]  /*292d0*/  STL [R1+0x8], RZ ;  /* 0x000008ff01007387 */ /* 0x0001e80000100800 */
[----:B------:R0:W-:Y:S02]  /*292e0*/  STL [R1], R2 ;  /* 0x0000000201007387 */ /* 0x0001e40000100800 */
.L_x_7622:
        /* <DEDUP_REMOVED lines=10> */
.L_x_7615:
        /* <DEDUP_REMOVED lines=9> */
[----:B------:R-:W5:Y:S01]  /*29420*/  S2UR UR5, SR_CgaCtaId ;  /* 0x00000000000579c3 */ /* 0x000f620000008800 */
[----:B------:R-:W-:Y:S01]  /*29430*/  UMOV UR4, 0x400 ;  /* 0x0000040000047882 */ /* 0x000fe20000000000 */
[----:B------:R-:W-:Y:S01]  /*29440*/  BSSY B7, `(.L_x_7623) ;  /* 0x00006f0000077945 */ /* 0x000fe20003800000 */
[----:B------:R-:W-:Y:S01]  /*29450*/  ULDC.64 UR42, c[0x0][0x198] ;  /* 0x00006600002a7ab9 */ /* 0x000fe20000000a00 */
[----:B------:R-:W-:Y:S02]  /*29460*/  ULOP3.LUT UR37, UR36, 0x1, URZ, 0xfc, !UPT ;  /* 0x0000000124257892 */ /* 0x000fe4000f8efc3f */
[----:B------:R-:W-:Y:S01]  /*29470*/  ULOP3.LUT UR41, UR36, 0x2, URZ, 0xfc, !UPT ;  /* 0x0000000224297892 */ /* 0x000fe2000f8efc3f */
[----:B------:R-:W-:Y:S01]  /*29480*/  ULDC UR40, c[0x0][0xc] ;  /* 0x0000030000287ab9 */ /* 0x000fe20000000800 */
[----:B-----5:R-:W-:-:S06]  /*29490*/  ULEA UR4, UR5, UR4, 0x18 ;  /* 0x0000000405047291 */ /* 0x020fcc000f8ec03f */
[----:B------:R-:W-:Y:S01]  /*294a0*/  IMAD.U32 R19, RZ, RZ, UR4 ;  /* 0x00000004ff137e24 */ /* 0x000fe2000f8e00ff */
[C---:B--2---:R-:W-:Y:S01]  /*294b0*/  LOP3.LUT R9, R10.reuse, 0x7f, RZ, 0xc0, !PT ;  /* 0x0000007f0a097812 */ /* 0x044fe200078ec0ff */
[C---:B01----:R-:W-:Y:S01]  /*294c0*/  IMAD.SHL.U32 R2, R10.reuse, 0x80, RZ ;  /* 0x000000800a027824 */ /* 0x043fe200078e00ff */
[C---:B------:R-:W-:Y:S01]  /*294d0*/  LOP3.LUT P0, RZ, R10.reuse, 0x4, RZ, 0xc0, !PT ;  /* 0x000000040aff7812 */ /* 0x040fe2000780c0ff */
[----:B---3--:R-:W-:Y:S02]  /*294e0*/  IMAD.SHL.U32 R5, R10, 0x8, RZ ;  /* 0x000000080a057824 */ /* 0x008fe400078e00ff */
[----:B----4-:R-:W-:-:S05]  /*294f0*/  IMAD.SHL.U32 R0, R9, 0x20, RZ ;  /* 0x0000002009007824 */ /* 0x010fca00078e00ff */
        /* <DEDUP_REMOVED lines=10> */
[----:B------:R-:W-:-:S04]  /*295a0*/  LOP3.LUT R4, R4, 0x30, R5, 0x78, !PT ;  /* 0x0000003004047812 */ /* 0x000fc800078e7805 */
[----:B------:R-:W-:Y:S02]  /*295b0*/  LOP3.LUT R3, R3, 0x70, R0, 0x78, !PT ;  /* 0x0000007003037812 */ /* 0x000fe400078e7800 */
[----:B------:R-:W-:Y:S02]  /*295c0*/  LOP3.LUT R6, R7, R4, RZ, 0xfc, !PT ;  /* 0x0000000407067212 */ /* 0x000fe400078efcff */
[----:B------:R-:W-:Y:S01]  /*295d0*/  LOP3.LUT R8, R3, 0xc00, R2, 0xf8, !PT ;  /* 0x00000c0003087812 */ /* 0x000fe200078ef802 */
[----:B------:R-:W-:Y:S01]  /*295e0*/  IMAD.SHL.U32 R3, R10, 0x2, RZ ;  /* 0x000000020a037824 */ /* 0x000fe200078e00ff */
[----:B------:R-:W-:Y:S01]  /*295f0*/  LOP3.LUT R2, R0, 0x3f0, RZ, 0xc0, !PT ;  /* 0x000003f000027812 */ /* 0x000fe200078ec0ff */
[----:B------:R-:W-:Y:S01]  /*29600*/  STL [R1+0x10], R6 ;  /* 0x0000100601007387 */ /* 0x000fe20000100800 */
[----:B------:R-:W-:Y:S02]  /*29610*/  SHF.R.U32.HI R4, RZ, 0x3, R9 ;  /* 0x00000003ff047819 */ /* 0x000fe40000011609 */
[----:B------:R-:W-:Y:S01]  /*29620*/  LOP3.LUT R3, R2, 0x70, R3, 0x78, !PT ;  /* 0x0000007002037812 */ /* 0x000fe200078e7803 */
[----:B------:R-:W-:Y:S01]  /*29630*/  IMAD.SHL.U32 R2, R9, 0x10, RZ ;  /* 0x0000001009027824 */ /* 0x000fe200078e00ff */
[----:B------:R-:W-:Y:S01]  /*29640*/  LOP3.LUT R0, R4, 0x70, R0, 0xf8, !PT ;  /* 0x0000007004007812 */ /* 0x000fe200078ef800 */
[----:B------:R-:W-:Y:S01]  /*29650*/  IMAD.MOV.U32 R0, RZ, RZ, 0x1 ;  /* 0x00000001ff007424 */ /* 0x000fe200078e00ff */
[----:B------:R-:W-:Y:S02]  /*29660*/  STL [R1+0x14], R8 ;  /* 0x0000140801007387 */ /* 0x000fe40000100800 */
[----:B------:R-:W-:Y:S01]  /*29670*/  LOP3.LUT R2, R3, 0x400, R2, 0xf8, !PT ;  /* 0x0000040003027812 */ /* 0x000fe200078ef802 */
[----:B------:R-:W-:-:S04]  /*29680*/  IMAD.MOV.U32 R3, RZ, RZ, 0x20 ;  /* 0x00000020ff037424 */ /* 0x000fc800078e00ff */
[----:B------:R-:W-:Y:S01]  /*29690*/  IMAD.IADD R2, R19, 0x1, R2 ;  /* 0x0000000113027824 */ /* 0x000fe200078e0202 */
[----:B------:R-:W-:Y:S01]  /*296a0*/  SEL R3, R3, 0xffffffe0, !P0 ;  /* 0xffffffe003037807 */ /* 0x000fe20004000000 */
[C---:B------:R-:W-:Y:S02]  /*296b0*/  VIADD R3, R8.reuse, 0x40 ;  /* 0x0000004008037836 */ /* 0x040fe40000000000 */
[----:B------:R-:W-:Y:S01]  /*296c0*/  @P0 VIADD R3, R8, 0xffffffc0 ;  /* 0xffffffc008030836 */ /* 0x000fe20000000000 */
[----:B------:R0:W-:Y:S04]  /*296d0*/  STL [R1+0x58], R2 ;  /* 0x0000580201007387 */ /* 0x0001e80000100800 */
[----:B------:R-:W-:Y:S04]  /*296e0*/  STL [R1+0x5c], RZ ;  /* 0x00005cff01007387 */ /* 0x000fe80000100800 */
[----:B------:R-:W-:Y:S01]  /*296f0*/  STL [R1+0x38], R3 ;  /* 0x0000380301007387 */ /* 0x000fe20000100800 */
[----:B0-----:R-:W-:-:S03]  /*29700*/  IMAD.MOV.U32 R2, RZ, RZ, 0x1 ;  /* 0x00000001ff027424 */ /* 0x001fc600078e00ff */
[----:B------:R0:W-:Y:S04]  /*29710*/  STL [R1+0x24], R0 ;  /* 0x0000240001007387 */ /* 0x0001e80000100800 */
[----:B------:R1:W-:Y:S04]  /*29720*/  STL [R1+0x1c], RZ ;  /* 0x00001cff01007387 */ /* 0x0003e80000100800 */
[----:B------:R1:W-:Y:S01]  /*29730*/  STL [R1+0x18], RZ ;  /* 0x000018ff01007387 */ /* 0x0003e20000100800 */
[----:B0-----:R-:W-:-:S03]  /*29740*/  LOP3.LUT R0, R6, 0x1000, RZ, 0xfc, !PT ;  /* 0x0000100006007812 */ /* 0x001fc600078efcff */
[----:B------:R1:W-:Y:S04]  /*29750*/  STL [R1+0x20], R2 ;  /* 0x0000200201007387 */ /* 0x0003e80000100800 */
[----:B------:R1:W-:Y:S02]  /*29760*/  STL [R1+0x3c], R0 ;  /* 0x00003c0001007387 */ /* 0x0003e40000100800 */
.L_x_7745:
[----:B--2---:R-:W2:Y:S01]  /*29770*/  LDL R14, [R1+0xc] ;  /* 0x00000c00010e7983 */ /* 0x004ea20000100800 */
[----:B------:R-:W-:Y:S05]  /*29780*/  YIELD ;  /* 0x0000000000007946 */ /* 0x000fea0003800000 */
[----:B------:R-:W-:Y:S01]  /*29790*/  ULDC.64 UR4, c[0x0][0xa28] ;  /* 0x00028a0000047ab9 */ /* 0x000fe20000000a00 */
[----:B------:R-:W-:Y:S02]  /*297a0*/  CS2R R6, SRZ ;  /* 0x0000000000067805 */ /* 0x000fe4000001ff00 */
[----:B------:R-:W-:Y:S01]  /*297b0*/  ISETP.NE.U32.AND P0, PT, RZ, UR4, PT ;  /* 0x00000004ff007c0c */ /* 0x000fe2000bf05070 */
[----:B------:R-:W0:Y:S01]  /*297c0*/  LDC.64 R12, c[0x0][0xa00] ;  /* 0x00028000ff0c7b82 */ /* 0x000e220000000a00 */
        /* <DEDUP_REMOVED lines=25> */
[----:B------:R3:W5:Y:S01]  /*29960*/  @P1 LDG.E R8, desc[UR38][R4.64] ;  /* 0x0000002604081981 */ /* 0x000762000c1e1900 */
[----:B0-----:R-:W-:-:S05]  /*29970*/  IMAD.WIDE R2, R14, 0x4, R2 ;  /* 0x000000040e027825 */ /* 0x001fca00078e0202 */
[----:B------:R3:W5:Y:S01]  /*29980*/  @P2 LDG.E R0, desc[UR38][R2.64] ;  /* 0x0000002602002981 */ /* 0x000762000c1e1900 */
[----:B-1----:R-:W-:-:S03]  /*29990*/  @P0 IMAD.WIDE R10, R14, 0x4, R10 ;  /* 0x000000040e0a0825 */ /* 0x002fc600078e020a */
[----:B--2---:R0:W-:Y:S02]  /*299a0*/  STL [R1+0x48], R7 ;  /* 0x0000480701007387 */ /* 0x0041e40000100800 */
[----:B0-----:R-:W-:Y:S01]  /*299b0*/  IMAD.U32 R7, RZ, RZ, UR4 ;  /* 0x00000004ff077e24 */ /* 0x001fe2000f8e00ff */
[----:B------:R-:W-:-:S05]  /*299c0*/  ULDC.64 UR4, c[0x0][0x418] ;  /* 0x0001060000047ab9 */ /* 0x000fca0000000a00 */
        /* <DEDUP_REMOVED lines=11> */
[----:B0-----:R-:W-:Y:S01]  /*29a80*/  IMAD.U32 R7, RZ, RZ, UR4 ;  /* 0x00000004ff077e24 */ /* 0x001fe2000f8e00ff */
[----:B---3--:R-:W-:Y:S06]  /*29a90*/  @P0 BRA `(.L_x_7624) ;  /* 0x0000000000140947 */ /* 0x008fec0003800000 */
[----:B------:R-:W-:Y:S05]  /*29aa0*/  @!P3 BRA `(.L_x_7624) ;  /* 0x000000000010b947 */ /* 0x000fea0003800000 */
[----:B------:R-:W2:Y:S04]  /*29ab0*/  LDG.E R9, desc[UR38][R12.64] ;  /* 0x000000260c097981 */ /* 0x000ea8000c1e1900 */
[----:B------:R-:W2:Y:S02]  /*29ac0*/  LDG.E R12, desc[UR38][R12.64+0x4] ;  /* 0x000004260c0c7981 */ /* 0x000ea4000c1e1900 */
[----:B--2--5:R-:W-:-:S05]  /*29ad0*/  IMAD.IADD R15, R12, 0x1, -R9 ;  /* 0x000000010c0f7824 */ /* 0x024fca00078e0a09 */
[----:B------:R0:W-:Y:S02]  /*29ae0*/  STL [R1+0x40], R15 ;  /* 0x0000400f01007387 */ /* 0x0001e40000100800 */
.L_x_7624:
        /* <DEDUP_REMOVED lines=16> */
.L_x_7625:
[----:B------:R-:W-:Y:S05]  /*29bf0*/  @!P1 BRA `(.L_x_7626) ;  /* 0x00000000000c9947 */ /* 0x000fea0003800000 */
[----:B------:R-:W2:Y:S04]  /*29c00*/  LDG.E R7, desc[UR38][R4.64] ;  /* 0x0000002604077981 */ /* 0x000ea8000c1e1900 */
[----:B------:R-:W2:Y:S02]  /*29c10*/  LDG.E R4, desc[UR38][R4.64+0x4] ;  /* 0x0000042604047981 */ /* 0x000ea4000c1e1900 */
[----:B--2---:R-:W-:-:S07]  /*29c20*/  IMAD.IADD R7, R4, 0x1, -R7 ;  /* 0x0000000104077824 */ /* 0x004fce00078e0a07 */
.L_x_7626:
        /* <DEDUP_REMOVED lines=18> */
[----:B------:R-:W-:-:S04]  /*29d50*/  IMAD.HI R2, R2, 0x2aaaaaab, RZ ;  /* 0x2aaaaaab02027827 */ /* 0x000fc800078e02ff */
[----:B------:R-:W-:Y:S01]  /*29d60*/  IMAD.IADD R6, R20, 0x1, R6 ;  /* 0x0000000114067824 */ /* 0x000fe200078e0206 */
[----:B------:R-:W-:-:S04]  /*29d70*/  SHF.R.U32.HI R3, RZ, 0x1f, R2 ;  /* 0x0000001fff037819 */ /* 0x000fc80000011602 */
[----:B------:R-:W-:Y:S02]  /*29d80*/  LEA.HI.SX32 R11, R2, R3, 0x1b ;  /* 0x00000003020b7211 */ /* 0x000fe400078fdaff */
[----:B------:R-:W1:Y:S03]  /*29d90*/  LDC.64 R2, c[0x0][0x9e0] ;  /* 0x00027800ff027b82 */ /* 0x000e660000000a00 */
[----:B------:R2:W-:Y:S01]  /*29da0*/  STL [R1+0x28], R11 ;  /* 0x0000280b01007387 */ /* 0x0005e20000100800 */
        /* <DEDUP_REMOVED lines=14> */
.L_x_7629:
[----:B------:R-:W-:-:S13]  /*29e90*/  ISETP.NE.AND P0, PT, R3, 0x1, PT ;  /* 0x000000010300780c */ /* 0x000fda0003f05270 */
[----:B------:R-:W1:Y:S02]  /*29ea0*/  @P0 LDC.64 R4, c[0x0][0x9e8] ;  /* 0x00027a00ff040b82 */ /* 0x000e640000000a00 */
[----:B-1----:R-:W-:-:S05]  /*29eb0*/  @P0 IMAD.HI.U32 R4, R2, R4, RZ ;  /* 0x0000000402040227 */ /* 0x002fca00078e00ff */
[----:B------:R-:W-:-:S07]  /*29ec0*/  @P0 SHF.R.U32.HI R2, RZ, R5, R4 ;  /* 0x00000005ff020219 */ /* 0x000fce0000011604 */
.L_x_7630:
[----:B------:R-:W-:Y:S05]  /*29ed0*/  BSYNC B0 ;  /* 0x0000000000007941 */ /* 0x000fea0003800000 */
.L_x_7628:
[----:B------:R-:W-:-:S05]  /*29ee0*/  IMAD R2, R2, R3, R3 ;  /* 0x0000000302027224 */ /* 0x000fca00078e0203 */
[----:B------:R-:W-:-:S07]  /*29ef0*/  VIMNMX R8, R8, R2, PT ;  /* 0x0000000208087248 */ /* 0x000fce0003fe0100 */
.L_x_7627:
[----:B------:R-:W1:Y:S01]  /*29f00*/  @P1 LDC R4, c[0x0][0x44c] ;  /* 0x00011300ff041b82 */ /* 0x000e620000000800 */
[----:B------:R-:W-:Y:S01]  /*29f10*/  VIADD R8, R8, 0xbf ;  /* 0x000000bf08087836 */ /* 0x000fe20000000000 */
[----:B------:R-:W-:Y:S01]  /*29f20*/  ULDC UR4, c[0x0][0x9dc] ;  /* 0x0002770000047ab9 */ /* 0x000fe20000000800 */
[----:B------:R-:W-:Y:S02]  /*29f30*/  IMAD.MOV.U32 R2, RZ, RZ, R12 ;  /* 0x000000ffff027224 */ /* 0x000fe400078e000c */
[----:B------:R-:W-:-:S03]  /*29f40*/  IMAD.HI R8, R8, 0x2aaaaaab, RZ ;  /* 0x2aaaaaab08087827 */ /* 0x000fc600078e02ff */
[----:B------:R-:W2:Y:S01]  /*29f50*/  @P1 LDC R5, c[0x0][0x450] ;  /* 0x00011400ff051b82 */ /* 0x000ea20000000800 */
[----:B------:R-:W-:Y:S01]  /*29f60*/  IMAD.IADD R21, R7, 0x1, -R15 ;  /* 0x0000000107157824 */ /* 0x000fe200078e0a0f */
[----:B------:R-:W-:-:S04]  /*29f70*/  SHF.R.U32.HI R7, RZ, 0x1f, R8 ;  /* 0x0000001fff077819 */ /* 0x000fc80000011608 */
[----:B------:R-:W-:-:S04]  /*29f80*/  LEA.HI.SX32 R7, R8, R7, 0x1b ;  /* 0x0000000708077211 */ /* 0x000fc800078fdaff */
        /* <DEDUP_REMOVED lines=16> */
.L_x_7633:
[----:B------:R-:W-:-:S13]  /*2a090*/  ISETP.NE.AND P0, PT, R3, 0x1, PT ;  /* 0x000000010300780c */ /* 0x000fda0003f05270 */
[----:B------:R-:W1:Y:S02]  /*2a0a0*/  @P0 LDC.64 R4, c[0x0][0x9e8] ;  /* 0x00027a00ff040b82 */ /* 0x000e640000000a00 */
[----:B-1----:R-:W-:-:S05]  /*2a0b0*/  @P0 IMAD.HI.U32 R4, R2, R4, RZ ;  /* 0x0000000402040227 */ /* 0x002fca00078e00ff */
[----:B------:R-:W-:-:S07]  /*2a0c0*/  @P0 SHF.R.U32.HI R2, RZ, R5, R4 ;  /* 0x00000005ff020219 */ /* 0x000fce0000011604 */
.L_x_7634:
[----:B------:R-:W-:Y:S05]  /*2a0d0*/  BSYNC B0 ;  /* 0x0000000000007941 */ /* 0x000fea0003800000 */
.L_x_7632:
[----:B------:R-:W-:-:S05]  /*2a0e0*/  IMAD R2, R2, R3, RZ ;  /* 0x0000000302027224 */ /* 0x000fca00078e02ff */
[----:B------:R-:W-:-:S07]  /*2a0f0*/  VIMNMX R6, R6, R2, !PT ;  /* 0x0000000206067248 */ /* 0x000fce0007fe0100 */
.L_x_7631:
[----:B------:R-:W-:Y:S01]  /*2a100*/  IMAD.HI R6, R6, 0x2aaaaaab, RZ ;  /* 0x2aaaaaab06067827 */ /* 0x000fe200078e02ff */
[----:B------:R-:W-:Y:S01]  /*2a110*/  LOP3.LUT R12, R18, 0xff, RZ, 0xc0, !PT ;  /* 0x000000ff120c7812 */ /* 0x000fe200078ec0ff */
[----:B------:R-:W-:Y:S01]  /*2a120*/  BSSY B0, `(.L_x_7635) ;  /* 0x0000027000007945 */ /* 0x000fe20003800000 */
[----:B------:R-:W-:Y:S01]  /*2a130*/  SHF.R.U32.HI R18, RZ, 0x10, R18 ;  /* 0x00000010ff127819 */ /* 0x000fe20000011612 */
[----:B------:R-:W-:Y:S01]  /*2a140*/  IMAD.MOV.U32 R4, RZ, RZ, RZ ;  /* 0x000000ffff047224 */ /* 0x000fe200078e00ff */
[----:B------:R-:W-:Y:S01]  /*2a150*/  SHF.R.U32.HI R2, RZ, 0x1f, R6 ;  /* 0x0000001fff027819 */ /* 0x000fe20000011606 */
[----:B------:R1:W-:Y:S03]  /*2a160*/  STL [R1+0x4], R12 ;  /* 0x0000040c01007387 */ /* 0x0003e60000100800 */
[----:B------:R-:W-:-:S04]  /*2a170*/  LEA.HI.SX32 R6, R6, R2, 0x1b ;  /* 0x0000000206067211 */ /* 0x000fc800078fdaff */
        /* <DEDUP_REMOVED lines=33> */
.L_x_7636:
[----:B------:R-:W-:Y:S05]  /*2a390*/  BSYNC B0 ;  /* 0x0000000000007941 */ /* 0x000fea0003800000 */
.L_x_7635:
[-C--:B------:R-:W-:Y:S01]  /*2a3a0*/  IMAD R6, R12, R4.reuse, R6 ;  /* 0x000000040c067224 */ /* 0x080fe200078e0206 */
[----:B------:R-:W-:Y:S03]  /*2a3b0*/  BSSY B0, `(.L_x_7637) ;  /* 0x00000e3000007945 */ /* 0x000fe60003800000 */
[C---:B------:R-:W-:Y:S01]  /*2a3c0*/  IMAD R2, R6.reuse, 0xc0, -R9 ;  /* 0x000000c006027824 */ /* 0x040fe200078e0a09 */
[----:B------:R-:W-:-:S04]  /*2a3d0*/  VIADDMNMX R4, R6, R4, R7, PT ;  /* 0x0000000406047246 */ /* 0x000fc80003800107 */
[----:B------:R-:W-:Y:S01]  /*2a3e0*/  VIMNMX R2, RZ, R2, !PT ;  /* 0x00000002ff027248 */ /* 0x000fe20007fe0100 */
[----:B------:R-:W-:-:S04]  /*2a3f0*/  IMAD R9, R4, 0xc0, -R9 ;  /* 0x000000c004097824 */ /* 0x000fc800078e0a09 */
[----:B------:R-:W-:Y:S01]  /*2a400*/  IMAD.WIDE.U32 R4, R2, -0x55555555, RZ ;  /* 0xaaaaaaab02047825 */ /* 0x000fe200078e00ff */
[----:B------:R-:W-:-:S04]  /*2a410*/  VIMNMX R10, R9, R10, PT ;  /* 0x0000000a090a7248 */ /* 0x000fc80003fe0100 */
        /* <DEDUP_REMOVED lines=17> */
.L_x_7895:
[----:B--2---:R-:W-:Y:S02]  /*2a530*/  ISETP.NE.AND P0, PT, R14, RZ, PT ;  /* 0x000000ff0e00720c */ /* 0x004fe40003f05270 */
[----:B------:R-:W-:-:S11]  /*2a540*/  PLOP3.LUT P6, PT, PT, PT, PT, 0x8, 0x0 ;  /* 0x000000000000781c */ /* 0x000fd60003fce170 */
[----:B------:R-:W-:Y:S05]  /*2a550*/  @P0 BRA `(.L_x_7640) ;  /* 0x00000000000c0947 */ /* 0x000fea0003800000 */
[----:B------:R-:W-:-:S03]  /*2a560*/  UMOV UR4, 0xffffffff ;  /* 0xffffffff00047882 */ /* 0x000fc60000000000 */
[----:B------:R-:W-:Y:S05]  /*2a570*/  BRA.DIV UR4, `(.L_x_7641) ;  /* 0x0000009a04147947 */ /* 0x000fea000b800000 */
[----:B------:R-:W-:-:S13]  /*2a580*/  ELECT P6, URZ, PT ;  /* 0x00000000003f782f */ /* 0x000fda00038c0000 */
.L_x_7640:
        /* <DEDUP_REMOVED lines=9> */
.L_x_7898:
[----:B------:R-:W-:Y:S05]  /*2a620*/  BSYNC B1 ;  /* 0x0000000000017941 */ /* 0x000fea0003800000 */
.L_x_7642:
        /* <DEDUP_REMOVED lines=12> */
.L_x_7899:
[----:B------:R-:W-:Y:S05]  /*2a6f0*/  BSYNC B2 ;  /* 0x0000000000027941 */ /* 0x000fea0003800000 */
.L_x_7646:
        /* <DEDUP_REMOVED lines=9> */
.L_x_7649:
[----:B------:R-:W-:Y:S05]  /*2a790*/  BSYNC B2 ;  /* 0x0000000000027941 */ /* 0x000fea0003800000 */
.L_x_7648:
[----:B------:R-:W3:Y:S01]  /*2a7a0*/  LDL R5, [R1+0x1c] ;  /* 0x00001c0001057983 */ /* 0x000ee20000100800 */
[----:B------:R-:W-:Y:S01]  /*2a7b0*/  IMAD.MOV.U32 R11, RZ, RZ, RZ ;  /* 0x000000ffff0b7224 */ /* 0x000fe200078e00ff */
[----:B------:R-:W-:Y:S01]  /*2a7c0*/  UIADD3 UR4, UP0, UR42, 0x570, URZ ;  /* 0x000005702a047890 */ /* 0x000fe2000ff1e03f */
[----:B-1----:R-:W-:Y:S01]  /*2a7d0*/  IMAD R4, R8, 0xc0, R0 ;  /* 0x000000c008047824 */ /* 0x002fe200078e0200 */
        /* <DEDUP_REMOVED lines=9> */
.L_x_7650:
        /* <DEDUP_REMOVED lines=13> */
.L_x_7900:
[----:B------:R-:W-:Y:S05]  /*2a940*/  BSYNC B2 ;  /* 0x0000000000027941 */ /* 0x000fea0003800000 */
.L_x_7651:
        /* <DEDUP_REMOVED lines=11> */
.L_x_7654:
[----:B------:R-:W-:Y:S05]  /*2aa00*/  BSYNC B2 ;  /* 0x0000000000027941 */ /* 0x000fea0003800000 */
.L_x_7653:
        /* <DEDUP_REMOVED lines=8> */
.L_x_7655:
        /* <DEDUP_REMOVED lines=10> */
.L_x_7645:
[----:B------:R-:W-:Y:S05]  /*2ab30*/  BSYNC B1 ;  /* 0x0000000000017941 */ /* 0x000fea0003800000 */
.L_x_7644:
[----:B-12---:R-:W2:Y:S04]  /*2ab40*/  LDL.LU R9, [R1+0x1c] ;  /* 0x00001c0001097983 */ /* 0x006ea80000300800 */
        /* <DEDUP_REMOVED lines=12> */
.L_x_7668:
        /* <DEDUP_REMOVED lines=13> */
.L_x_7901:
[----:B------:R-:W-:Y:S05]  /*2ace0*/  BSYNC B2 ;  /* 0x0000000000027941 */ /* 0x000fea0003800000 */
.L_x_7658:
        /* <DEDUP_REMOVED lines=9> */
.L_x_7661:
[----:B------:R-:W-:Y:S05]  /*2ad80*/  BSYNC B2 ;  /* 0x0000000000027941 */ /* 0x000fea0003800000 */
.L_x_7660:
        /* <DEDUP_REMOVED lines=12> */
.L_x_7662:
        /* <DEDUP_REMOVED lines=13> */
.L_x_7902:
[----:B------:R-:W-:Y:S05]  /*2af20*/  BSYNC B2 ;  /* 0x0000000000027941 */ /* 0x000fea0003800000 */
.L_x_7663:
        /* <DEDUP_REMOVED lines=11> */
.L_x_7666:
[----:B------:R-:W-:Y:S05]  /*2afe0*/  BSYNC B2 ;  /* 0x0000000000027941 */ /* 0x000fea0003800000 */
.L_x_7665:
        /* <DEDUP_REMOVED lines=8> */
.L_x_7667:
        /* <DEDUP_REMOVED lines=10> */
.L_x_7657:
[----:B------:R-:W-:Y:S05]  /*2b110*/  BSYNC B1 ;  /* 0x0000000000017941 */ /* 0x000fea0003800000 */
.L_x_7656:
[----:B------:R-:W1:Y:S04]  /*2b120*/  LDL.LU R6, [R1+0x1c] ;  /* 0x00001c0001067983 */ /* 0x000e680000300800 */
[----:B------:R-:W2:Y:S01]  /*2b130*/  LDL.LU R9, [R1+0x24] ;  /* 0x0000240001097983 */ /* 0x000ea20000300800 */
[C---:B------:R-:W-:Y:S01]  /*2b140*/  ISETP.GT.AND P2, PT, R4.reuse, R3, PT ;  /* 0x000000030400720c */ /* 0x040fe20003f44270 */
[----:B------:R-:W-:Y:S02]  /*2b150*/  VIADD R4, R4, 0xffffffff ;  /* 0xffffffff04047836 */ /* 0x000fe40000000000 */
[----:B-1----:R-:W-:-:S05]  /*2b160*/  VIADD R5, R6, 0x1 ;  /* 0x0000000106057836 */ /* 0x002fca0000000000 */
[----:B------:R-:W-:-:S04]  /*2b170*/  ISETP.NE.AND P1, PT, R5, 0x2, PT ;  /* 0x000000020500780c */ /* 0x000fc80003f25270 */
[----:B------:R-:W-:Y:S02]  /*2b180*/  SEL R6, RZ, 0x1, P1 ;  /* 0x00000001ff067807 */ /* 0x000fe40000800000 */
[----:B------:R-:W-:Y:S02]  /*2b190*/  SEL R5, R5, RZ, P1 ;  /* 0x000000ff05057207 */ /* 0x000fe40000800000 */
[----:B--2---:R-:W-:-:S05]  /*2b1a0*/  LOP3.LUT R9, R9, R6, RZ, 0x3c, !PT ;  /* 0x0000000609097212 */ /* 0x004fca00078e3cff */
[----:B------:R2:W-:Y:S04]  /*2b1b0*/  STL [R1+0x24], R9 ;  /* 0x0000240901007387 */ /* 0x0005e80000100800 */
[----:B------:R2:W-:Y:S01]  /*2b1c0*/  STL [R1+0x1c], R5 ;  /* 0x00001c0501007387 */ /* 0x0005e20000100800 */
[----:B------:R-:W-:Y:S05]  /*2b1d0*/  @P2 BRA `(.L_x_7668) ;  /* 0xfffffff8008c2947 */ /* 0x000fea000383ffff */
.L_x_7638:
[----:B------:R-:W-:Y:S05]  /*2b1e0*/  BSYNC B0 ;  /* 0x0000000000007941 */ /* 0x000fea0003800000 */
.L_x_7637:
[----:B-1----:R-:W3:Y:S01]  /*2b1f0*/  LDL R7, [R1+0x8] ;  /* 0x0000080001077983 */ /* 0x002ee20000100800 */
[----:B------:R-:W1:Y:S01]  /*2b200*/  LDC R0, c[0x0][0x448] ;  /* 0x00011200ff007b82 */ /* 0x000e620000000800 */
[----:B------:R-:W-:Y:S07]  /*2b210*/  @!P0 WARPSYNC.ALL ;  /* 0x0000000000008948 */ /* 0x000fee0003800000 */
[----:B------:R-:W-:Y:S01]  /*2b220*/  @!P0 BAR.SYNC.DEFER_BLOCKING 0xc, 0x180 ;  /* 0x0306000000008b1d */ /* 0x000fe20000010000 */
[----:B-1----:R-:W-:-:S13]  /*2b230*/  ISETP.NE.AND P1, PT, R0, 0x1, PT ;  /* 0x000000010000780c */ /* 0x002fda0003f25270 */
[----:B------:R-:W1:Y:S08]  /*2b240*/  @P1 LDC R2, c[0x0][0x44c] ;  /* 0x00011300ff021b82 */ /* 0x000e700000000800 */
[----:B------:R-:W4:Y:S01]  /*2b250*/  @P1 LDC R3, c[0x0][0x450] ;  /* 0x00011400ff031b82 */ /* 0x000f220000000800 */
[----:B---3--:R-:W-:-:S04]  /*2b260*/  VIADD R0, R7, 0x7f ;  /* 0x0000007f07007836 */ /* 0x008fc80000000000 */
[----:B-1----:R-:W-:-:S04]  /*2b270*/  @P1 IMAD.HI.U32 R2, R0, R2, RZ ;  /* 0x0000000200021227 */ /* 0x002fc800078e00ff */
[----:B------:R-:W-:Y:S01]  /*2b280*/  IMAD.MOV.U32 R6, RZ, RZ, R0 ;  /* 0x000000ffff067224 */ /* 0x000fe200078e0000 */
[----:B----4-:R-:W-:Y:S02]  /*2b290*/  @P1 SHF.R.U32.HI R6, RZ, R3, R2 ;  /* 0x00000003ff061219 */ /* 0x010fe40000011602 */
        /* <DEDUP_REMOVED lines=11> */
[----:B--2---:R-:W1:Y:S02]  /*2b350*/  @P0 LDC.64 R4, c[0x0][0x9e8] ;  /* 0x00027a00ff040b82 */ /* 0x004e640000000a00 */
[----:B-1----:R-:W-:-:S05]  /*2b360*/  @P0 IMAD.HI.U32 R4, R0, R4, RZ ;  /* 0x0000000400040227 */ /* 0x002fca00078e00ff */
[----:B------:R-:W-:-:S04]  /*2b370*/  @P0 SHF.R.U32.HI R0, RZ, R5, R4 ;  /* 0x00000005ff000219 */ /* 0x000fc80000011604 */
[----:B------:R-:W-:Y:S01]  /*2b380*/  LOP3.LUT R0, RZ, R0, RZ, 0x33, !PT ;  /* 0x00000000ff007212 */ /* 0x000fe200078e33ff */
[----:B------:R-:W-:Y:S06]  /*2b390*/  BRA `(.L_x_7672) ;  /* 0x0000000000107947 */ /* 0x000fec0003800000 */
.L_x_7671:
[----:B------:R-:W-:-:S13]  /*2b3a0*/  ISETP.NE.AND P0, PT, R3, 0x1, PT ;  /* 0x000000010300780c */ /* 0x000fda0003f05270 */
[----:B--2---:R-:W1:Y:S02]  /*2b3b0*/  @P0 LDC.64 R4, c[0x0][0x9e8] ;  /* 0x00027a00ff040b82 */ /* 0x004e640000000a00 */
[----:B-1----:R-:W-:-:S05]  /*2b3c0*/  @P0 IMAD.HI.U32 R4, R0, R4, RZ ;  /* 0x0000000400040227 */ /* 0x002fca00078e00ff */
[----:B------:R-:W-:-:S07]  /*2b3d0*/  @P0 SHF.R.U32.HI R0, RZ, R5, R4 ;  /* 0x00000005ff000219 */ /* 0x000fce0000011604 */
.L_x_7672:
[----:B------:R-:W-:Y:S05]  /*2b3e0*/  BSYNC B0 ;  /* 0x0000000000007941 */ /* 0x000fea0003800000 */
.L_x_7670:
[----:B------:R-:W-:-:S05]  /*2b3f0*/  IMAD R0, R0, R3, R3 ;  /* 0x0000000300007224 */ /* 0x000fca00078e0203 */
[----:B------:R-:W-:-:S07]  /*2b400*/  VIMNMX R2, R2, R0, PT ;  /* 0x0000000002027248 */ /* 0x000fce0003fe0100 */
.L_x_7669:
[----:B------:R-:W3:Y:S01]  /*2b410*/  LDL.LU R0, [R1+0x28] ;  /* 0x0000280001007983 */ /* 0x000ee20000300800 */
[----:B------:R-:W-:Y:S01]  /*2b420*/  VIADD R2, R2, 0xbf ;  /* 0x000000bf02027836 */ /* 0x000fe20000000000 */
[----:B------:R-:W1:Y:S01]  /*2b430*/  @P1 LDC R4, c[0x0][0x450] ;  /* 0x00011400ff041b82 */ /* 0x000e620000000800 */
[----:B------:R-:W-:Y:S02]  /*2b440*/  ULDC UR4, c[0x0][0x9dc] ;  /* 0x0002770000047ab9 */ /* 0x000fe40000000800 */
[----:B------:R-:W-:-:S05]  /*2b450*/  IMAD.HI R2, R2, 0x2aaaaaab, RZ ;  /* 0x2aaaaaab02027827 */ /* 0x000fca00078e02ff */
[----:B------:R-:W-:-:S04]  /*2b460*/  SHF.R.U32.HI R6, RZ, 0x1f, R2 ;  /* 0x0000001fff067819 */ /* 0x000fc80000011602 */
[----:B------:R-:W-:Y:S02]  /*2b470*/  LEA.HI.SX32 R6, R2, R6, 0x1b ;  /* 0x0000000602067211 */ /* 0x000fe400078fdaff */
[----:B------:R-:W4:Y:S02]  /*2b480*/  @P1 LDC R2, c[0x0][0x44c] ;  /* 0x00011300ff021b82 */ /* 0x000f240000000800 */
[----:B----4-:R-:W-:Y:S01]  /*2b490*/  @P1 IMAD.HI.U32 R2, R7, R2, RZ ;  /* 0x0000000207021227 */ /* 0x010fe200078e00ff */
[----:B---3--:R-:W-:-:S03]  /*2b4a0*/  VIMNMX R6, R0, R6, PT ;  /* 0x0000000600067248 */ /* 0x008fc60003fe0100 */
[----:B------:R-:W-:Y:S01]  /*2b4b0*/  IMAD.MOV.U32 R0, RZ, RZ, R7 ;  /* 0x000000ffff007224 */ /* 0x000fe200078e0007 */
        /* <DEDUP_REMOVED lines=9> */
[----:B--2---:R-:W1:Y:S02]  /*2b550*/  @P0 LDC.64 R4, c[0x0][0x9e8] ;  /* 0x00027a00ff040b82 */ /* 0x004e640000000a00 */
[----:B-1----:R-:W-:-:S05]  /*2b560*/  @P0 IMAD.HI.U32 R4, R0, R4, RZ ;  /* 0x0000000400040227 */ /* 0x002fca00078e00ff */
[----:B------:R-:W-:-:S04]  /*2b570*/  @P0 SHF.R.U32.HI R0, RZ, R5, R4 ;  /* 0x00000005ff000219 */ /* 0x000fc80000011604 */
[----:B------:R-:W-:Y:S01]  /*2b580*/  LOP3.LUT R0, RZ, R0, RZ, 0x33, !PT ;  /* 0x00000000ff007212 */ /* 0x000fe200078e33ff */
[----:B------:R-:W-:Y:S06]  /*2b590*/  BRA `(.L_x_7676) ;  /* 0x0000000000107947 */ /* 0x000fec0003800000 */
.L_x_7675:
[----:B------:R-:W-:-:S13]  /*2b5a0*/  ISETP.NE.AND P0, PT, R3, 0x1, PT ;  /* 0x000000010300780c */ /* 0x000fda0003f05270 */
[----:B--2---:R-:W1:Y:S02]  /*2b5b0*/  @P0 LDC.64 R4, c[0x0][0x9e8] ;  /* 0x00027a00ff040b82 */ /* 0x004e640000000a00 */
[----:B-1----:R-:W-:-:S05]  /*2b5c0*/  @P0 IMAD.HI.U32 R4, R0, R4, RZ ;  /* 0x0000000400040227 */ /* 0x002fca00078e00ff */
[----:B------:R-:W-:-:S07]  /*2b5d0*/  @P0 SHF.R.U32.HI R0, RZ, R5, R4 ;  /* 0x00000005ff000219 */ /* 0x000fce0000011604 */
.L_x_7676:
[----:B------:R-:W-:Y:S05]  /*2b5e0*/  BSYNC B0 ;  /* 0x0000000000007941 */ /* 0x000fea0003800000 */
.L_x_7674:
[----:B------:R-:W-:-:S05]  /*2b5f0*/  IMAD R0, R0, R3, RZ ;  /* 0x0000000300007224 */ /* 0x000fca00078e02ff */
[----:B------:R-:W-:-:S07]  /*2b600*/  VIMNMX R2, R2, R0, !PT ;  /* 0x0000000002027248 */ /* 0x000fce0007fe0100 */
.L_x_7673:
[----:B------:R-:W-:Y:S01]  /*2b610*/  ISETP.NE.AND P1, PT, R18, RZ, PT ;  /* 0x000000ff1200720c */ /* 0x000fe20003f25270 */
[----:B------:R-:W-:Y:S01]  /*2b620*/  IMAD.HI R2, R2, 0x2aaaaaab, RZ ;  /* 0x2aaaaaab02027827 */ /* 0x000fe200078e02ff */
[----:B------:R-:W-:Y:S04]  /*2b630*/  BSSY B0, `(.L_x_7677) ;  /* 0x0000023000007945 */ /* 0x000fe80003800000 */
[----:B------:R-:W-:-:S04]  /*2b640*/  SHF.R.U32.HI R0, RZ, 0x1f, R2 ;  /* 0x0000001fff007819 */ /* 0x000fc80000011602 */
[----:B------:R-:W-:Y:S01]  /*2b650*/  LEA.HI.SX32 R0, R2, R0, 0x1b ;  /* 0x0000000002007211 */ /* 0x000fe200078fdaff */
[----:B------:R-:W-:Y:S02]  /*2b660*/  IMAD.MOV.U32 R2, RZ, RZ, RZ ;  /* 0x000000ffff027224 */ /* 0x000fe400078e00ff */
        /* <DEDUP_REMOVED lines=10> */
[----:B--2---:R-:W-:Y:S02]  /*2b710*/  IMAD R5, R2, R4, RZ ;  /* 0x0000000402057224 */ /* 0x004fe400078e02ff */
        /* <DEDUP_REMOVED lines=20> */
.L_x_7678:
[----:B------:R-:W-:Y:S05]  /*2b860*/  BSYNC B0 ;  /* 0x0000000000007941 */ /* 0x000fea0003800000 */
.L_x_7677:
[----:B------:R-:W3:Y:S02]  /*2b870*/  LDL.LU R3, [R1+0x4] ;  /* 0x0000040001037983 */ /* 0x000ee40000300800 */
[----:B---3--:R-:W-:-:S05]  /*2b880*/  IMAD R0, R3, R2, R0 ;  /* 0x0000000203007224 */ /* 0x008fca00078e0200 */
[----:B------:R-:W-:Y:S01]  /*2b890*/  VIADDMNMX R3, R0, R2, R6, PT ;  /* 0x0000000200037246 */ /* 0x000fe20003800106 */
[----:B------:R3:W-:Y:S03]  /*2b8a0*/  STL [R1+0x2c], R0 ;  /* 0x00002c0001007387 */ /* 0x0007e60000100800 */
[----:B------:R-:W-:Y:S01]  /*2b8b0*/  ISETP.GT.AND P0, PT, R3, R0, PT ;  /* 0x000000000300720c */ /* 0x000fe20003f04270 */
[----:B------:R3:W-:-:S12]  /*2b8c0*/  STL [R1+0x44], R3 ;  /* 0x0000440301007387 */ /* 0x0007d80000100800 */
[----:B---3--:R-:W-:Y:S05]  /*2b8d0*/  @P0 BRA `(.L_x_7679) ;  /* 0x0000000000480947 */ /* 0x008fea0003800000 */
[----:B------:R-:W3:Y:S02]  /*2b8e0*/  S2R R3, SR_TID.X ;  /* 0x0000000000037919 */ /* 0x000ee40000002100 */
[----:B---3--:R-:W-:-:S04]  /*2b8f0*/  LOP3.LUT R3, R3, 0x7f, RZ, 0xc0, !PT ;  /* 0x0000007f03037812 */ /* 0x008fc800078ec0ff */
[----:B------:R-:W-:-:S13]  /*2b900*/  ISETP.NE.AND P0, PT, R3, RZ, PT ;  /* 0x000000ff0300720c */ /* 0x000fda0003f05270 */
[----:B------:R-:W-:Y:S05]  /*2b910*/  @P0 BRA `(.L_x_7680) ;  /* 0x0000003800040947 */ /* 0x000fea0003800000 */
[----:B------:R-:W3:Y:S01]  /*2b920*/  S2R R2, SR_LANEID ;  /* 0x0000000000027919 */ /* 0x000ee20000000000 */
[----:B------:R-:W-:Y:S01]  /*2b930*/  VOTEU.ANY UR4, UPT, PT ;  /* 0x0000000000047886 */ /* 0x000fe200038e0100 */
[----:B--2---:R-:W2:Y:S01]  /*2b940*/  LDC.64 R4, c[0x0][0xc60] ;  /* 0x00031800ff047b82 */ /* 0x004ea20000000a00 */
[----:B------:R-:W3:Y:S02]  /*2b950*/  FLO.U32 R0, UR4 ;  /* 0x0000000400007d00 */ /* 0x000ee400080e0000 */
        /* <DEDUP_REMOVED lines=8> */
[----:B------:R3:W-:Y:S01]  /*2b9e0*/  STL [R1], R0 ;  /* 0x0000000001007387 */ /* 0x0007e20000100800 */
[----:B------:R-:W-:Y:S05]  /*2b9f0*/  BRA `(.L_x_7680) ;  /* 0x0000003400cc7947 */ /* 0x000fea0003800000 */
.L_x_7679:
        /* <DEDUP_REMOVED lines=9> */
[----:B------:R-:W3:Y:S01]  /*2ba90*/  LDC.64 R2, c[0x4][R2] ;  /* 0x0100000002027b82 */ /* 0x000ee20000000a00 */
[----:B--2---:R-:W-:Y:S02]  /*2baa0*/  IMAD.U32 R5, RZ, RZ, UR7 ;  /* 0x00000007ff057e24 */ /* 0x004fe4000f8e00ff */
        /* <DEDUP_REMOVED lines=8> */
[----:B01-3--:R-:W-:Y:S05]  /*2bb30*/  CALL.ABS.NOINC R2 ;  /* 0x0000000002007343 */ /* 0x00bfea0003c00000 */
.L_x_7682:
[----:B------:R-:W-:Y:S05]  /*2bb40*/  BSYNC B6 ;  /* 0x0000000000067941 */ /* 0x000fea0003800000 */
.L_x_7681:
        /* <DEDUP_REMOVED lines=22> */
.L_x_7684:
[----:B------:R-:W-:Y:S05]  /*2bcb0*/  BSYNC B6 ;  /* 0x0000000000067941 */ /* 0x000fea0003800000 */
.L_x_7683:
        /* <DEDUP_REMOVED lines=21> */
.L_x_7686:
[----:B------:R-:W-:Y:S05]  /*2be10*/  BSYNC B6 ;  /* 0x0000000000067941 */ /* 0x000fea0003800000 */
.L_x_7685:
        /* <DEDUP_REMOVED lines=19> */
.L_x_7688:
[----:B------:R-:W-:Y:S05]  /*2bf50*/  BSYNC B6 ;  /* 0x0000000000067941 */ /* 0x000fea0003800000 */
.L_x_7687:
        /* <DEDUP_REMOVED lines=22> */
.L_x_7905:
[----:B---3--:R-:W-:Y:S02]  /*2c0c0*/  ISETP.NE.AND P0, PT, R14, RZ, PT ;  /* 0x000000ff0e00720c */ /* 0x008fe40003f05270 */
[----:B------:R-:W-:Y:S02]  /*2c0d0*/  PLOP3.LUT P1, PT, PT, PT, PT, 0x8, 0x0 ;  /* 0x000000000000781c */ /* 0x000fe40003f2e170 */
[----:B------:R-:W-:-:S11]  /*2c0e0*/  LOP3.LUT R16, R16, 0xfffffffe, RZ, 0xc0, !PT ;  /* 0xfffffffe10107812 */ /* 0x000fd600078ec0ff */
[----:B------:R-:W-:Y:S01]  /*2c0f0*/  @P1 LOP3.LUT R16, R16, 0x1, RZ, 0xfc, !PT ;  /* 0x0000000110101812 */ /* 0x000fe200078efcff */
[----:B------:R-:W-:Y:S06]  /*2c100*/  @P0 BRA `(.L_x_7690) ;  /* 0x0000000400600947 */ /* 0x000fec0003800000 */
[----:B------:R-:W-:-:S03]  /*2c110*/  UMOV UR4, 0xffffffff ;  /* 0xffffffff00047882 */ /* 0x000fc60000000000 */
[----:B------:R-:W-:Y:S05]  /*2c120*/  BRA.DIV UR4, `(.L_x_7691) ;  /* 0x0000007e04e07947 */ /* 0x000fea000b800000 */
[----:B------:R-:W-:-:S13]  /*2c130*/  ELECT P6, URZ, PT ;  /* 0x00000000003f782f */ /* 0x000fda00038c0000 */
.L_x_7908:
        /* <DEDUP_REMOVED lines=24> */
.L_x_7692:
        /* <DEDUP_REMOVED lines=9> */
.L_x_7909:
        /* <DEDUP_REMOVED lines=8> */
.L_x_7694:
        /* <DEDUP_REMOVED lines=17> */
[----:B------:R-:W3:Y:S02]  /*2c4e0*/  SYNCS.PHASECHK.TRANS64.TRYWAIT P0, [R0+URZ+0x28840], R3 ;  /* 0x02884003000075a7 */ /* 0x000ee4000800017f */
[----:B--23--:R-:W-:Y:S05]  /*2c4f0*/  @!P0 BRA `(.L_x_7695) ;  /* 0x0000007c00208947 */ /* 0x00cfea0003800000 */
.L_x_7910:
        /* <DEDUP_REMOVED lines=8> */
.L_x_7696:
        /* <DEDUP_REMOVED lines=8> */
[----:B------:R-:W-:Y:S01]  /*2c600*/  R2UR UR13, R18 ;  /* 0x00000000120d72ca */ /* 0x000fe200000e0000 */
[----:B------:R-:W-:Y:S01]  /*2c610*/  UMOV UR10, URZ ;  /* 0x0000003f000a7c82 */ /* 0x000fe20008000000 */
[----:B------:R-:W-:-:S02]  /*2c620*/  PLOP3.LUT P0, PT, PT, PT, PT, 0x80, 0x0 ;  /* 0x000000000000781c */ /* 0x000fc40003f0f070 */
[----:B------:R-:W-:Y:S01]  /*2c630*/  LOP3.LUT R16, R16, 0xfffffffe, RZ, 0xc0, !PT ;  /* 0xfffffffe10107812 */ /* 0x000fe200078ec0ff */
[----:B------:R-:W-:Y:S02]  /*2c640*/  UIADD3 UR8, UR8, 0x1c400, URZ ;  /* 0x0001c40008087890 */ /* 0x000fe4000fffe03f */
[----:B------:R-:W-:-:S08]  /*2c650*/  UIADD3 UR9, UR9, 0x28830, URZ ;  /* 0x0002883009097890 */ /* 0x000fd0000fffe03f */
[----:B------:R-:W-:Y:S01]  /*2c660*/  @P0 LOP3.LUT R16, R16, 0x1, RZ, 0xfc, !PT ;  /* 0x0000000110100812 */ /* 0x000fe200078efcff */
[----:B------:R3:W-:Y:S02]  /*2c670*/  UTMALDG.4D [UR8], [UR4], desc[UR6] ;  /* 0x00000608040075b4 */ /* 0x0007e40008019000 */
[----:B---3--:R-:W-:-:S04]  /*2c680*/  NOP ;  /* 0x0000000000007918 */ /* 0x008fc80000000000 */
.L_x_7690:
[----:B-12---:R-:W2:Y:S01]  /*2c690*/  LDL.LU R3, [R1+0x48] ;  /* 0x0000480001037983 */ /* 0x006ea20000300800 */
        /* <DEDUP_REMOVED lines=30> */
.L_x_7698:
[----:B------:R-:W-:Y:S05]  /*2c880*/  BSYNC B6 ;  /* 0x0000000000067941 */ /* 0x000fea0003800000 */
.L_x_7697:
[----:B-1----:R-:W2:Y:S01]  /*2c890*/  LDL.LU R0, [R1+0x48] ;  /* 0x0000480001007983 */ /* 0x002ea20000300800 */
[----:B------:R-:W-:Y:S01]  /*2c8a0*/  ULDC.64 UR6, c[0x0][0xa00] ;  /* 0x0002800000067ab9 */ /* 0x000fe20000000a00 */
[----:B------:R-:W-:Y:S01]  /*2c8b0*/  ULDC.64 UR4, c[0x0][0x2d8] ;  /* 0x0000b60000047ab9 */ /* 0x000fe20000000a00 */
[----:B------:R-:W1:Y:S01]  /*2c8c0*/  LDC R7, c[0x0][0x448] ;  /* 0x00011200ff077b82 */ /* 0x000e620000000800 */
[----:B------:R-:W2:Y:S04]  /*2c8d0*/  LDL.LU.64 R2, [R1+0x50] ;  /* 0x0000500001027983 */ /* 0x000ea80000300a00 */
[----:B------:R-:W3:Y:S04]  /*2c8e0*/  LDL R6, [R1+0xc] ;  /* 0x00000c0001067983 */ /* 0x000ee80000100800 */
[----:B------:R-:W4:Y:S01]  /*2c8f0*/  LDL R12, [R1+0x8] ;  /* 0x00000800010c7983 */ /* 0x000f220000100800 */
[----:B------:R-:W-:Y:S01]  /*2c900*/  ISETP.NE.U32.AND P0, PT, RZ, UR6, PT ;  /* 0x00000006ff007c0c */ /* 0x000fe2000bf05070 */
[----:B------:R-:W-:-:S03]  /*2c910*/  ULDC UR6, c[0x0][0x2b8] ;  /* 0x0000ae0000067ab9 */ /* 0x000fc60000000800 */
[----:B------:R-:W-:Y:S01]  /*2c920*/  ISETP.NE.AND.EX P0, PT, RZ, UR7, PT, P0 ;  /* 0x00000007ff007c0c */ /* 0x000fe2000bf05300 */
[----:B------:R-:W0:Y:S02]  /*2c930*/  S2R R5, SR_TID.X ;  /* 0x0000000000057919 */ /* 0x000e240000002100 */
[----:B0-----:R-:W-:-:S04]  /*2c940*/  LOP3.LUT R5, R5, 0x7f, RZ, 0xc0, !PT ;  /* 0x0000007f05057812 */ /* 0x001fc800078ec0ff */
[----:B------:R-:W-:Y:S01]  /*2c950*/  SHF.R.U32.HI R5, RZ, 0x3, R5 ;  /* 0x00000003ff057819 */ /* 0x000fe20000011605 */
[----:B--2---:R-:W-:Y:S01]  /*2c960*/  IMAD.MOV.U32 R3, RZ, RZ, R0 ;  /* 0x000000ffff037224 */ /* 0x004fe200078e0000 */
[----:B---3--:R-:W-:-:S04]  /*2c970*/  SHF.R.S32.HI R0, RZ, 0x1f, R6 ;  /* 0x0000001fff007819 */ /* 0x008fc80000011406 */
[----:B------:R-:W-:Y:S02]  /*2c980*/  SEL R4, R0, RZ, !P0 ;  /* 0x000000ff00047207 */ /* 0x000fe40004000000 */
[----:B------:R-:W-:Y:S02]  /*2c990*/  SEL R0, R6, RZ, !P0 ;  /* 0x000000ff06007207 */ /* 0x000fe40004000000 */
[----:B------:R-:W0:Y:S01]  /*2c9a0*/  S2R R6, SR_TID.X ;  /* 0x0000000000067919 */ /* 0x000e220000002100 */
[----:B------:R-:W-:-:S04]  /*2c9b0*/  IMAD.WIDE.U32 R2, R17, UR4, R2 ;  /* 0x0000000411027c25 */ /* 0x000fc8000f8e0002 */
[----:B------:R-:W-:Y:S01]  /*2c9c0*/  IMAD R3, R17, UR5, R3 ;  /* 0x0000000511037c24 */ /* 0x000fe2000f8e0203 */
[----:B------:R-:W-:Y:S02]  /*2c9d0*/  ULDC.64 UR4, c[0x0][0x2e0] ;  /* 0x0000b80000047ab9 */ /* 0x000fe40000000a00 */
[----:B------:R-:W-:Y:S02]  /*2c9e0*/  IMAD R4, R4, UR4, RZ ;  /* 0x0000000404047c24 */ /* 0x000fe4000f8e02ff */
[----:B------:R-:W-:-:S04]  /*2c9f0*/  IMAD.WIDE.U32 R2, R0, UR4, R2 ;  /* 0x0000000400027c25 */ /* 0x000fc8000f8e0002 */
[----:B------:R-:W-:Y:S01]  /*2ca00*/  IMAD R0, R0, UR5, R4 ;  /* 0x0000000500007c24 */ /* 0x000fe2000f8e0204 */
[----:B-1----:R-:W-:Y:S01]  /*2ca10*/  ISETP.NE.AND P0, PT, R7, 0x1, PT ;  /* 0x000000010700780c */ /* 0x002fe20003f05270 */
[----:B------:R-:W1:Y:S01]  /*2ca20*/  S2R R10, SR_TID.X ;  /* 0x00000000000a7919 */ /* 0x000e620000002100 */
[----:B------:R-:W-:Y:S01]  /*2ca30*/  ULDC.64 UR4, c[0x0][0x2d0] ;  /* 0x0000b40000047ab9 */ /* 0x000fe20000000a00 */
[----:B0-----:R-:W-:-:S10]  /*2ca40*/  IMAD.SHL.U32 R8, R6, 0x10, RZ ;  /* 0x0000001006087824 */ /* 0x001fd400078e00ff */
[----:B------:R-:W0:Y:S01]  /*2ca50*/  @P0 LDC R6, c[0x0][0x450] ;  /* 0x00011400ff060b82 */ /* 0x000e220000000800 */
[----:B------:R-:W-:-:S05]  /*2ca60*/  LOP3.LUT R8, R5, 0x70, R8, 0xf8, !PT ;  /* 0x0000007005087812 */ /* 0x000fca00078ef808 */
[----:B----4-:R-:W-:Y:S02]  /*2ca70*/  IMAD.IADD R4, R8, 0x1, R12 ;  /* 0x0000000108047824 */ /* 0x010fe400078e020c */
[----:B------:R-:W2:Y:S01]  /*2ca80*/  @P0 LDC R5, c[0x0][0x44c] ;  /* 0x00011300ff050b82 */ /* 0x000ea20000000800 */
[----:B------:R3:W5:Y:S01]  /*2ca90*/  LDL R8, [R1+0x58] ;  /* 0x0000580001087983 */ /* 0x0007620000100800 */
[----:B------:R-:W-:Y:S02]  /*2caa0*/  IMAD.IADD R3, R3, 0x1, R0 ;  /* 0x0000000103037824 */ /* 0x000fe400078e0200 */
[----:B------:R-:W-:Y:S02]  /*2cab0*/  IMAD.MOV.U32 R0, RZ, RZ, R4 ;  /* 0x000000ffff007224 */ /* 0x000fe400078e0004 */
[----:B--2---:R-:W-:-:S05]  /*2cac0*/  @P0 IMAD.HI.U32 R5, R4, R5, RZ ;  /* 0x0000000504050227 */ /* 0x004fca00078e00ff */
        /* <DEDUP_REMOVED lines=10> */
[----:B-1----:R-:W-:Y:S02]  /*2cb70*/  IMAD.SHL.U32 R9, R10, 0x10, RZ ;  /* 0x000000100a097824 */ /* 0x002fe400078e00ff */
[----:B------:R-:W-:-:S04]  /*2cb80*/  IMAD.WIDE.U32 R2, R4, UR4, R2 ;  /* 0x0000000404027c25 */ /* 0x000fc8000f8e0002 */
[----:B------:R-:W-:Y:S01]  /*2cb90*/  IMAD R0, R0, UR4, RZ ;  /* 0x0000000400007c24 */ /* 0x000fe2000f8e02ff */
[----:B------:R-:W-:-:S03]  /*2cba0*/  LOP3.LUT R9, R9, 0x70, RZ, 0xc0, !PT ;  /* 0x0000007009097812 */ /* 0x000fc600078ec0ff */
[----:B------:R-:W-:Y:S01]  /*2cbb0*/  IMAD R0, R4, UR5, R0 ;  /* 0x0000000504007c24 */ /* 0x000fe2000f8e0200 */
[----:B------:R-:W-:Y:S02]  /*2cbc0*/  ULDC.64 UR4, c[0x0][0x280] ;  /* 0x0000a00000047ab9 */ /* 0x000fe40000000a00 */
[----:B------:R-:W-:Y:S01]  /*2cbd0*/  IADD3 R4, P1, R2, UR4, RZ ;  /* 0x0000000402047c10 */ /* 0x000fe2000ff3e0ff */
[----:B------:R-:W-:Y:S01]  /*2cbe0*/  UMOV UR4, 0xffffffff ;  /* 0xffffffff00047882 */ /* 0x000fe20000000000 */
[----:B------:R-:W-:Y:S02]  /*2cbf0*/  LOP3.LUT R10, R10, 0x7f, RZ, 0xc0, !PT ;  /* 0x0000007f0a0a7812 */ /* 0x000fe400078ec0ff */
[----:B------:R-:W-:Y:S02]  /*2cc00*/  ISETP.GE.AND P0, PT, R9, UR6, PT ;  /* 0x0000000609007c0c */ /* 0x000fe4000bf06270 */
[----:B------:R-:W-:Y:S02]  /*2cc10*/  IADD3.X R3, R3, UR5, R0, P1, !PT ;  /* 0x0000000503037c10 */ /* 0x000fe40008ffe400 */
[----:B------:R-:W-:Y:S01]  /*2cc20*/  SHF.R.U32.HI R10, RZ, 0x3, R10 ;  /* 0x00000003ff0a7819 */ /* 0x000fe2000001160a */
[----:B---3--:R-:W-:Y:S08]  /*2cc30*/  BRA.DIV UR4, `(.L_x_7699) ;  /* 0x0000007604647947 */ /* 0x008ff0000b800000 */
        /* <DEDUP_REMOVED lines=67> */
[----:B------:R0:W1:Y:S04]  /*2d070*/  SHFL.IDX PT, R5, R3, 0x7, 0x181f ;  /* 0x00f81f0003057f89 */ /* 0x00006800000e0000 */
[----:B------:R0:W-:Y:S04]  /*2d080*/  @!P1 LDGSTS.E.BYPASS.LTC128B.128 [R8+0x1b400], desc[UR38][R6.64], !P0 ;  /* 0x1b40000006089fae */ /* 0x0001e8000c101d66 */
[----:B------:R0:W2:Y:S02]  /*2d090*/  SHFL.IDX PT, R3, R4, 0x7, 0x181f ;  /* 0x00f81f0004037f89 */ /* 0x0000a400000e0000 */
.L_x_7927:
        /* <DEDUP_REMOVED lines=10> */
.L_x_7700:
        /* <DEDUP_REMOVED lines=18> */
.L_x_7928:
[----:B------:R-:W-:Y:S05]  /*2d260*/  BSYNC B0 ;  /* 0x0000000000007941 */ /* 0x000fea0003800000 */
.L_x_7701:
[----:B------:R-:W2:Y:S04]  /*2d270*/  LDL.LU R2, [R1+0x44] ;  /* 0x0000440001027983 */ /* 0x000ea80000300800 */
[----:B------:R-:W3:Y:S01]  /*2d280*/  LDL R3, [R1+0x2c] ;  /* 0x00002c0001037983 */ /* 0x000ee20000100800 */
[----:B--2---:R-:W-:-:S05]  /*2d290*/  VIADD R2, R2, 0xfffffffe ;  /* 0xfffffffe02027836 */ /* 0x004fca0000000000 */
[----:B---3--:R-:W-:-:S13]  /*2d2a0*/  ISETP.GE.AND P0, PT, R2, R3, PT ;  /* 0x000000030200720c */ /* 0x008fda0003f06270 */
[----:B------:R-:W-:Y:S05]  /*2d2b0*/  @!P0 BRA `(.L_x_7703) ;  /* 0x0000001000888947 */ /* 0x000fea0003800000 */
[----:B0-----:R0:W5:Y:S04]  /*2d2c0*/  LDL.LU R0, [R1+0x18] ;  /* 0x0000180001007983 */ /* 0x0011680000300800 */
[----:B------:R0:W5:Y:S02]  /*2d2d0*/  LDL.LU R3, [R1+0x20] ;  /* 0x0000200001037983 */ /* 0x0001640000300800 */
.L_x_7723:
[----:B-----5:R-:W-:Y:S01]  /*2d2e0*/  VIADD R5, R0, 0x1 ;  /* 0x0000000100057836 */ /* 0x020fe20000000000 */
[----:B------:R-:W-:Y:S01]  /*2d2f0*/  LOP3.LUT P1, RZ, R16, 0x1, RZ, 0xc0, !PT ;  /* 0x0000000110ff7812 */ /* 0x000fe2000782c0ff */
[----:B------:R-:W-:Y:S05]  /*2d300*/  YIELD ;  /* 0x0000000000007946 */ /* 0x000fea0003800000 */
[----:B------:R-:W-:Y:S01]  /*2d310*/  ISETP.NE.AND P0, PT, R5, 0x2, PT ;  /* 0x000000020500780c */ /* 0x000fe20003f05270 */
[----:B------:R-:W-:Y:S03]  /*2d320*/  BSSY B0, `(.L_x_7704) ;  /* 0x000006b000007945 */ /* 0x000fe60003800000 */
[----:B------:R-:W-:-:S02]  /*2d330*/  SEL R4, RZ, 0x1, P0 ;  /* 0x00000001ff047807 */ /* 0x000fc40000000000 */
[----:B0-----:R-:W-:Y:S02]  /*2d340*/  SEL R10, R5, RZ, P0 ;  /* 0x000000ff050a7207 */ /* 0x001fe40000000000 */
        /* <DEDUP_REMOVED lines=28> */
.L_x_7706:
        /* <DEDUP_REMOVED lines=8> */
.L_x_7929:
[----:B------:R-:W-:Y:S05]  /*2d590*/  BSYNC B1 ;  /* 0x0000000000017941 */ /* 0x000fea0003800000 */
.L_x_7707:
        /* <DEDUP_REMOVED lines=9> */
.L_x_7710:
[----:B------:R-:W-:Y:S05]  /*2d630*/  BSYNC B1 ;  /* 0x0000000000017941 */ /* 0x000fea0003800000 */
.L_x_7709:
        /* <DEDUP_REMOVED lines=13> */
.L_x_7711:
        /* <DEDUP_REMOVED lines=13> */
.L_x_7930:
[----:B------:R-:W-:Y:S05]  /*2d7e0*/  BSYNC B1 ;  /* 0x0000000000017941 */ /* 0x000fea0003800000 */
.L_x_7712:
        /* <DEDUP_REMOVED lines=11> */
.L_x_7715:
[----:B------:R-:W-:Y:S05]  /*2d8a0*/  BSYNC B1 ;  /* 0x0000000000017941 */ /* 0x000fea0003800000 */
.L_x_7714:
        /* <DEDUP_REMOVED lines=8> */
.L_x_7716:
        /* <DEDUP_REMOVED lines=10> */
.L_x_7705:
[----:B------:R-:W-:Y:S05]  /*2d9d0*/  BSYNC B0 ;  /* 0x0000000000007941 */ /* 0x000fea0003800000 */
.L_x_7704:
[----:B------:R-:W-:-:S06]  /*2d9e0*/  UISETP.NE.AND UP0, UPT, UR37, 0x3, UPT ;  /* 0x000000032500788c */ /* 0x000fcc000bf05270 */
[----:B------:R-:W-:-:S13]  /*2d9f0*/  PLOP3.LUT P0, PT, PT, PT, UP0, 0x80, 0x0 ;  /* 0x000000000000781c */ /* 0x000fda0003f0f008 */
[----:B------:R-:W-:Y:S05]  /*2da00*/  @!P0 BRA `(.L_x_7717) ;  /* 0x0000000000048947 */ /* 0x000fea0003800000 */
[----:B------:R-:W-:Y:S01]  /*2da10*/  BPT.TRAP 0x1 ;  /* 0x000000040000795c */ /* 0x000fe20000300000 */
.L_x_7717:
        /* <DEDUP_REMOVED lines=8> */
.L_x_7931:
[----:B------:R-:W-:Y:S05]  /*2daa0*/  BSYNC B0 ;  /* 0x0000000000007941 */ /* 0x000fea0003800000 */
.L_x_7718:
[----:B------:R-:W-:Y:S05]  /*2dab0*/  @!P1 BRA `(.L_x_7720) ;  /* 0x0000000000049947 */ /* 0x000fea0003800000 */
[----:B------:R-:W-:Y:S01]  /*2dac0*/  BPT.TRAP 0x1 ;  /* 0x000000040000795c */ /* 0x000fe20000300000 */
.L_x_7720:
[----:B------:R-:W-:Y:S01]  /*2dad0*/  SHF.L.U32 R3, R3, 0x1f, RZ ;  /* 0x0000001f03037819 */ /* 0x000fe200000006ff */
[----:B------:R-:W-:-:S03]  /*2dae0*/  IMAD R0, R0, 0x6000, RZ ;  /* 0x0000600000007824 */ /* 0x000fc600078e02ff */
[----:B------:R-:W3:Y:S02]  /*2daf0*/  SYNCS.PHASECHK.TRANS64.TRYWAIT P0, [R20+URZ+0x28860], R3 ;  /* 0x02886003140075a7 */ /* 0x000ee4000800017f */
[----:B---3--:R-:W-:Y:S05]  /*2db00*/  @!P0 BRA `(.L_x_7721) ;  /* 0x0000007000948947 */ /* 0x008fea0003800000 */
.L_x_7932:
[----:B------:R-:W3:Y:S04]  /*2db10*/  LDL R13, [R1+0x14] ;  /* 0x00001400010d7983 */ /* 0x000ee80000100800 */
[----:B------:R-:W4:Y:S04]  /*2db20*/  LDL R12, [R1+0x38] ;  /* 0x00003800010c7983 */ /* 0x000f280000100800 */
[----:B------:R-:W4:Y:S04]  /*2db30*/  LDL R14, [R1+0x10] ;  /* 0x00001000010e7983 */ /* 0x000f280000100800 */
[----:B------:R0:W-:Y:S04]  /*2db40*/  STL [R1+0x64], R16 ;  /* 0x0000641001007387 */ /* 0x0001e80000100800 */
[----:B0-----:R-:W4:Y:S01]  /*2db50*/  LDL R16, [R1+0x4] ;  /* 0x0000040001107983 */ /* 0x001f220000100800 */
[----:B------:R-:W-:Y:S05]  /*2db60*/  WARPSYNC.ALL ;  /* 0x0000000000007948 */ /* 0x000fea0003800000 */
[----:B------:R0:W-:Y:S02]  /*2db70*/  STL [R1+0x60], R2 ;  /* 0x0000600201007387 */ /* 0x0001e40000100800 */
[----:B0-----:R-:W-:Y:S01]  /*2db80*/  IMAD.MOV.U32 R2, RZ, RZ, 0x20 ;  /* 0x00000020ff027424 */ /* 0x001fe200078e00ff */
[----:B---3--:R-:W-:-:S05]  /*2db90*/  LOP3.LUT R3, R0, R13, RZ, 0xfc, !PT ;  /* 0x0000000d00037212 */ /* 0x008fca00078efcff */
[----:B------:R-:W-:-:S05]  /*2dba0*/  IMAD.IADD R3, R19, 0x1, R3 ;  /* 0x0000000113037824 */ /* 0x000fca00078e0203 */
[----:B--2---:R4:W0:Y:S02]  /*2dbb0*/  LDSM.16.MT88.4 R4, [R3+0xc400] ;  /* 0x00c400000304783b */ /* 0x0048240000004200 */
[----:B----4-:R-:W-:Y:S02]  /*2dbc0*/  IADD3 R3, R19, R12, R0 ;  /* 0x0000000c13037210 */ /* 0x010fe40007ffe000 */
[----:B------:R-:W-:Y:S02]  /*2dbd0*/  LOP3.LUT R12, R0, R14, RZ, 0xfc, !PT ;  /* 0x0000000e000c7212 */ /* 0x000fe400078efcff */
[C-C-:B0-----:R-:W-:Y:S02]  /*2dbe0*/  PRMT R8, R4.reuse, 0x6420, R5.reuse ;  /* 0x0000642004087816 */ /* 0x141fe40000000005 */
[----:B-1----:R-:W-:Y:S02]  /*2dbf0*/  PRMT R9, R4, 0x7531, R5 ;  /* 0x0000753104097816 */ /* 0x002fe40000000005 */
[----:B------:R-:W-:-:S02]  /*2dc00*/  PRMT R10, R6, 0x6420, R7 ;  /* 0x00006420060a7816 */ /* 0x000fc40000000007 */
[----:B------:R-:W-:Y:S02]  /*2dc10*/  PRMT R11, R6, 0x7531, R7 ;  /* 0x00007531060b7816 */ /* 0x000fe40000000007 */
[----:B------:R-:W0:Y:S01]  /*2dc20*/  LDSM.16.MT88.4 R4, [R3+0xc400] ;  /* 0x00c400000304783b */ /* 0x000e220000004200 */
[----:B------:R-:W-:-:S05]  /*2dc30*/  IMAD.IADD R12, R16, 0x1, R12 ;  /* 0x00000001100c7824 */ /* 0x000fca00078e020c */
[----:B------:R0:W-:Y:S02]  /*2dc40*/  STSM.16.M88.4 [R12], R8 ;  /* 0x000000080c007844 */ /* 0x0001e40000000200 */
[C-C-:B0-----:R-:W-:Y:S02]  /*2dc50*/  PRMT R8, R4.reuse, 0x6420, R5.reuse ;  /* 0x0000642004087816 */ /* 0x141fe40000000005 */
[----:B------:R-:W-:Y:S01]  /*2dc60*/  PRMT R9, R4, 0x7531, R5 ;  /* 0x0000753104097816 */ /* 0x000fe20000000005 */
[----:B------:R-:W-:-:S05]  /*2dc70*/  VIADD R4, R0, 0x1000 ;  /* 0x0000100000047836 */ /* 0x000fca0000000000 */
[----:B------:R-:W-:Y:S02]  /*2dc80*/  LOP3.LUT R5, R4, R14, RZ, 0xfc, !PT ;  /* 0x0000000e04057212 */ /* 0x000fe400078efcff */
[C-C-:B------:R-:W-:Y:S02]  /*2dc90*/  PRMT R10, R6.reuse, 0x6420, R7.reuse ;  /* 0x00006420060a7816 */ /* 0x140fe40000000007 */
[----:B------:R-:W-:Y:S01]  /*2dca0*/  PRMT R11, R6, 0x7531, R7 ;  /* 0x00007531060b7816 */ /* 0x000fe20000000007 */
[----:B------:R-:W-:-:S05]  /*2dcb0*/  IMAD.IADD R5, R16, 0x1, R5 ;  /* 0x0000000110057824 */ /* 0x000fca00078e0205 */
[----:B------:R0:W-:Y:S02]  /*2dcc0*/  STSM.16.M88.4 [R5], R8 ;  /* 0x0000000805007844 */ /* 0x0001e40000000200 */
[----:B0-----:R-:W-:-:S05]  /*2dcd0*/  IMAD.MOV.U32 R11, RZ, RZ, R13 ;  /* 0x000000ffff0b7224 */ /* 0x001fca00078e000d */
[----:B------:R-:W-:Y:S01]  /*2dce0*/  LOP3.LUT R4, R4, R11, RZ, 0xfc, !PT ;  /* 0x0000000b04047212 */ /* 0x000fe200078efcff */
[----:B------:R-:W-:Y:S02]  /*2dcf0*/  IMAD.MOV.U32 R10, RZ, RZ, R14 ;  /* 0x000000ffff0a7224 */ /* 0x000fe400078e000e */
[----:B------:R-:W0:Y:S02]  /*2dd00*/  S2R R14, SR_TID.X ;  /* 0x00000000000e7919 */ /* 0x000e240000002100 */
[----:B------:R-:W-:-:S06]  /*2dd10*/  IMAD.IADD R4, R19, 0x1, R4 ;  /* 0x0000000113047824 */ /* 0x000fcc00078e0204 */
[----:B------:R-:W1:Y:S01]  /*2dd20*/  LDSM.16.MT88.4 R4, [R4+0xc400] ;  /* 0x00c400000404783b */ /* 0x000e620000004200 */
[----:B0-----:R-:W-:-:S04]  /*2dd30*/  LOP3.LUT P0, RZ, R14, 0x4, RZ, 0xc0, !PT ;  /* 0x000000040eff7812 */ /* 0x001fc8000780c0ff */
[----:B------:R-:W-:-:S05]  /*2dd40*/  SEL R2, R2, 0xffffffe0, !P0 ;  /* 0xffffffe002027807 */ /* 0x000fca0004000000 */
[----:B------:R-:W-:-:S05]  /*2dd50*/  IMAD.IADD R21, R2, 0x1, R0 ;  /* 0x0000000102157824 */ /* 0x000fca00078e0200 */
[--C-:B------:R-:W-:Y:S02]  /*2dd60*/  IADD3 R2, R16, R21, R10.reuse ;  /* 0x0000001510027210 */ /* 0x100fe40007ffe00a */
[C-C-:B-1----:R-:W-:Y:S02]  /*2dd70*/  PRMT R12, R4.reuse, 0x6420, R5.reuse ;  /* 0x00006420040c7816 */ /* 0x142fe40000000005 */
[----:B------:R-:W-:Y:S02]  /*2dd80*/  PRMT R13, R4, 0x7531, R5 ;  /* 0x00007531040d7816 */ /* 0x000fe40000000005 */
[C-C-:B------:R-:W-:Y:S02]  /*2dd90*/  PRMT R14, R6.reuse, 0x6420, R7.reuse ;  /* 0x00006420060e7816 */ /* 0x140fe40000000007 */
[----:B------:R-:W-:Y:S02]  /*2dda0*/  PRMT R15, R6, 0x7531, R7 ;  /* 0x00007531060f7816 */ /* 0x000fe40000000007 */
[----:B------:R-:W0:Y:S04]  /*2ddb0*/  LDSM.16.MT88.4 R4, [R3+0xd400] ;  /* 0x00d400000304783b */ /* 0x000e280000004200 */
[----:B------:R1:W-:Y:S04]  /*2ddc0*/  STSM.16.M88.4 [R2], R12 ;  /* 0x0000000c02007844 */ /* 0x0003e80000000200 */
[----:B-1----:R-:W2:Y:S01]  /*2ddd0*/  LDL R13, [R1+0x3c] ;  /* 0x00003c00010d7983 */ /* 0x002ea20000100800 */
[----:B------:R-:W-:-:S02]  /*2dde0*/  IMAD.MOV.U32 R14, RZ, RZ, R10 ;  /* 0x000000ffff0e7224 */ /* 0x000fc400078e000a */
[----:B------:R-:W-:Y:S01]  /*2ddf0*/  IMAD.MOV.U32 R15, RZ, RZ, R11 ;  /* 0x000000ffff0f7224 */ /* 0x000fe200078e000b */
[C-C-:B0-----:R-:W-:Y:S02]  /*2de00*/  PRMT R8, R4.reuse, 0x6420, R5.reuse ;  /* 0x0000642004087816 */ /* 0x141fe40000000005 */
[----:B------:R-:W-:Y:S02]  /*2de10*/  PRMT R9, R4, 0x7531, R5 ;  /* 0x0000753104097816 */ /* 0x000fe40000000005 */
[C-C-:B------:R-:W-:Y:S02]  /*2de20*/  PRMT R10, R6.reuse, 0x6420, R7.reuse ;  /* 0x00006420060a7816 */ /* 0x140fe40000000007 */
[----:B------:R-:W-:Y:S02]  /*2de30*/  PRMT R11, R6, 0x7531, R7 ;  /* 0x00007531060b7816 */ /* 0x000fe40000000007 */
[----:B--2---:R-:W-:-:S05]  /*2de40*/  IADD3 R21, R16, R13, R21 ;  /* 0x0000000d10157210 */ /* 0x004fca0007ffe015 */
[----:B------:R0:W-:Y:S02]  /*2de50*/  STSM.16.M88.4 [R21], R8 ;  /* 0x0000000815007844 */ /* 0x0001e40000000200 */
[----:B0-----:R-:W-:Y:S02]  /*2de60*/  IMAD.MOV.U32 R11, RZ, RZ, R15 ;  /* 0x000000ffff0b7224 */ /* 0x001fe400078e000f */
[----:B------:R-:W-:-:S05]  /*2de70*/  VIADD R8, R0, 0x2000 ;  /* 0x0000200000087836 */ /* 0x000fca0000000000 */
        /* <DEDUP_REMOVED lines=12> */
[----:B-1----:R-:W-:Y:S02]  /*2df40*/  IMAD.MOV.U32 R14, RZ, RZ, R10 ;  /* 0x000000ffff0e7224 */ /* 0x002fe400078e000a */
[----:B------:R-:W-:Y:S01]  /*2df50*/  IMAD.MOV.U32 R15, RZ, RZ, R11 ;  /* 0x000000ffff0f7224 */ /* 0x000fe200078e000b */
        /* <DEDUP_REMOVED lines=9> */
[----:B------:R-:W-:-:S05]  /*2dff0*/  LOP3.LUT R4, R4, R11, RZ, 0xfc, !PT ;  /* 0x0000000b04047212 */ /* 0x000fca00078efcff */
[----:B------:R-:W-:-:S06]  /*2e000*/  IMAD.IADD R4, R19, 0x1, R4 ;  /* 0x0000000113047824 */ /* 0x000fcc00078e0204 */
        /* <DEDUP_REMOVED lines=27> */
[----:B------:R-:W-:-:S02]  /*2e1c0*/  IMAD.IADD R8, R16, 0x1, R8 ;  /* 0x0000000110087824 */ /* 0x000fc400078e0208 */
[----:B------:R-:W-:-:S03]  /*2e1d0*/  VIADD R0, R0, 0x5000 ;  /* 0x0000500000007836 */ /* 0x000fc60000000000 */
[----:B------:R1:W-:Y:S02]  /*2e1e0*/  STSM.16.M88.4 [R8], R12 ;  /* 0x0000000c08007844 */ /* 0x0003e40000000200 */
[----:B-1----:R-:W-:Y:S02]  /*2e1f0*/  IMAD.MOV.U32 R14, RZ, RZ, R10 ;  /* 0x000000ffff0e7224 */ /* 0x002fe400078e000a */
[----:B------:R-:W-:Y:S01]  /*2e200*/  IMAD.MOV.U32 R15, RZ, RZ, R11 ;  /* 0x000000ffff0f7224 */ /* 0x000fe200078e000b */
[C-C-:B0-----:R-:W-:Y:S02]  /*2e210*/  PRMT R8, R4.reuse, 0x6420, R5.reuse ;  /* 0x0000642004087816 */ /* 0x141fe40000000005 */
[----:B------:R-:W-:Y:S02]  /*2e220*/  PRMT R9, R4, 0x7531, R5 ;  /* 0x0000753104097816 */ /* 0x000fe40000000005 */
[C---:B------:R-:W-:Y:S02]  /*2e230*/  LOP3.LUT R4, R0.reuse, R14, RZ, 0xfc, !PT ;  /* 0x0000000e00047212 */ /* 0x040fe400078efcff */
[----:B------:R-:W-:-:S02]  /*2e240*/  LOP3.LUT R0, R0, R15, RZ, 0xfc, !PT ;  /* 0x0000000f00007212 */ /* 0x000fc400078efcff */
[--C-:B------:R-:W-:Y:S01]  /*2e250*/  PRMT R10, R6, 0x6420, R7.reuse ;  /* 0x00006420060a7816 */ /* 0x100fe20000000007 */
[----:B------:R-:W-:Y:S01]  /*2e260*/  IMAD.IADD R4, R16, 0x1, R4 ;  /* 0x0000000110047824 */ /* 0x000fe200078e0204 */
[----:B------:R-:W-:Y:S01]  /*2e270*/  PRMT R11, R6, 0x7531, R7 ;  /* 0x00007531060b7816 */ /* 0x000fe20000000007 */
[----:B------:R-:W-:Y:S01]  /*2e280*/  IMAD.IADD R0, R19, 0x1, R0 ;  /* 0x0000000113007824 */ /* 0x000fe200078e0200 */
[----:B------:R0:W5:Y:S04]  /*2e290*/  LDL.LU R16, [R1+0x64] ;  /* 0x0000640001107983 */ /* 0x0001680000300800 */
[----:B------:R-:W-:Y:S04]  /*2e2a0*/  STSM.16.M88.4 [R4], R8 ;  /* 0x0000000804007844 */ /* 0x000fe80000000200 */
[----:B------:R-:W1:Y:S02]  /*2e2b0*/  LDSM.16.MT88.4 R4, [R0+0xc400] ;  /* 0x00c400000004783b */ /* 0x000e640000004200 */
[----:B-1----:R-:W-:-:S02]  /*2e2c0*/  PRMT R12, R4, 0x6420, R5 ;  /* 0x00006420040c7816 */ /* 0x002fc40000000005 */
[----:B------:R-:W-:Y:S02]  /*2e2d0*/  PRMT R13, R4, 0x7531, R5 ;  /* 0x00007531040d7816 */ /* 0x000fe40000000005 */
[C-C-:B------:R-:W-:Y:S02]  /*2e2e0*/  PRMT R14, R6.reuse, 0x6420, R7.reuse ;  /* 0x00006420060e7816 */ /* 0x140fe40000000007 */
[----:B------:R-:W-:Y:S02]  /*2e2f0*/  PRMT R15, R6, 0x7531, R7 ;  /* 0x00007531060f7816 */ /* 0x000fe40000000007 */
[----:B------:R-:W1:Y:S04]  /*2e300*/  LDSM.16.MT88.4 R4, [R3+0x11400] ;  /* 0x011400000304783b */ /* 0x000e680000004200 */
[----:B------:R2:W-:Y:S04]  /*2e310*/  STSM.16.M88.4 [R2+0x4000], R12 ;  /* 0x0040000c02007844 */ /* 0x0005e80000000200 */
[----:B--2---:R0:W5:Y:S01]  /*2e320*/  LDL.LU R2, [R1+0x60] ;  /* 0x0000600001027983 */ /* 0x0041620000300800 */
[----:B-1----:R-:W-:-:S02]  /*2e330*/  PRMT R8, R4, 0x6420, R5 ;  /* 0x0000642004087816 */ /* 0x002fc40000000005 */
        /* <DEDUP_REMOVED lines=12> */
.L_x_7722:
[----:B------:R-:W2:Y:S01]  /*2e400*/  S2R R0, SR_TID.X ;  /* 0x0000000000007919 */ /* 0x000ea20000002100 */
        /* <DEDUP_REMOVED lines=11> */
[----:B------:R3:W5:Y:S11]  /*2e4c0*/  LDL R0, [R1+0x18] ;  /* 0x0000180001007983 */ /* 0x0007760000100800 */
[----:B---3--:R-:W-:Y:S05]  /*2e4d0*/  @P0 BRA `(.L_x_7723) ;  /* 0xffffffec00800947 */ /* 0x008fea000383ffff */
.L_x_7703:
[----:B------:R-:W1:Y:S01]  /*2e4e0*/  S2R R4, SR_TID.X ;  /* 0x0000000000047919 */ /* 0x000e620000002100 */
[----:B------:R-:W-:Y:S01]  /*2e4f0*/  BSSY B0, `(.L_x_7724) ;  /* 0x0000011000007945 */ /* 0x000fe20003800000 */
[----:B-1----:R-:W-:-:S04]  /*2e500*/  LOP3.LUT R4, R4, 0x7f, RZ, 0xc0, !PT ;  /* 0x0000007f04047812 */ /* 0x002fc800078ec0ff */
[----:B------:R-:W-:-:S13]  /*2e510*/  ISETP.NE.AND P0, PT, R4, RZ, PT ;  /* 0x000000ff0400720c */ /* 0x000fda0003f05270 */
[----:B------:R-:W-:Y:S05]  /*2e520*/  @P0 BRA `(.L_x_7725) ;  /* 0x0000000000340947 */ /* 0x000fea0003800000 */
[----:B------:R-:W1:Y:S01]  /*2e530*/  S2R R2, SR_LANEID ;  /* 0x0000000000027919 */ /* 0x000e620000000000 */
[----:B------:R-:W-:Y:S01]  /*2e540*/  VOTEU.ANY UR4, UPT, PT ;  /* 0x0000000000047886 */ /* 0x000fe200038e0100 */
[----:B------:R-:W2:Y:S01]  /*2e550*/  LDC.64 R4, c[0x0][0xc60] ;  /* 0x00031800ff047b82 */ /* 0x000ea20000000a00 */
[----:B0----5:R-:W1:Y:S02]  /*2e560*/  FLO.U32 R0, UR4 ;  /* 0x0000000400007d00 */ /* 0x021e6400080e0000 */
[----:B-1----:R-:W-:-:S06]  /*2e570*/  ISETP.EQ.U32.AND P1, PT, R0, R2, PT ;  /* 0x000000020000720c */ /* 0x002fcc0003f22070 */
[----:B------:R-:W2:Y:S07]  /*2e580*/  POPC R2, UR4 ;  /* 0x0000000400027d09 */ /* 0x000eae0008000000 */
[----:B--2---:R-:W2:Y:S04]  /*2e590*/  @P1 ATOMG.E.ADD.STRONG.GPU PT, R2, desc[UR38][R4.64], R2 ;  /* 0x00000002040219a8 */ /* 0x004ea800081ee1e6 */
[----:B--2---:R0:W1:Y:S02]  /*2e5a0*/  SHFL.IDX PT, R2, R2, R0, 0x1f ;  /* 0x00001f0002027589 */ /* 0x00406400000e0000 */
[----:B0-----:R-:W0:Y:S02]  /*2e5b0*/  S2R R0, SR_LTMASK ;  /* 0x0000000000007919 */ /* 0x001e240000003900 */
[----:B0-----:R-:W-:-:S06]  /*2e5c0*/  LOP3.LUT R0, R0, UR4, RZ, 0xc0, !PT ;  /* 0x0000000400007c12 */ /* 0x001fcc000f8ec0ff */
[----:B------:R-:W1:Y:S02]  /*2e5d0*/  POPC R0, R0 ;  /* 0x0000000000007309 */ /* 0x000e640000000000 */
[----:B-1----:R-:W-:-:S05]  /*2e5e0*/  IADD3 R0, R2, UR40, R0 ;  /* 0x0000002802007c10 */ /* 0x002fca000fffe000 */
[----:B------:R1:W-:Y:S02]  /*2e5f0*/  STL [R1], R0 ;  /* 0x0000000001007387 */ /* 0x0003e40000100800 */
.L_x_7725:
[----:B------:R-:W-:Y:S05]  /*2e600*/  BSYNC B0 ;  /* 0x0000000000007941 */ /* 0x000fea0003800000 */
.L_x_7724:
[----:B------:R-:W-:-:S06]  /*2e610*/  UISETP.NE.AND UP0, UPT, UR37, 0x3, UPT ;  /* 0x000000032500788c */ /* 0x000fcc000bf05270 */
[----:B------:R-:W-:-:S13]  /*2e620*/  PLOP3.LUT P1, PT, PT, PT, UP0, 0x80, 0x0 ;  /* 0x000000000000781c */ /* 0x000fda0003f2f008 */
[----:B------:R-:W-:Y:S05]  /*2e630*/  @!P1 BRA `(.L_x_7726) ;  /* 0x0000000000049947 */ /* 0x000fea0003800000 */
[----:B------:R-:W-:Y:S01]  /*2e640*/  BPT.TRAP 0x1 ;  /* 0x000000040000795c */ /* 0x000fe20000300000 */
.L_x_7726:
        /* <DEDUP_REMOVED lines=10> */
.L_x_7933:
[----:B------:R-:W-:Y:S05]  /*2e6f0*/  BSYNC B0 ;  /* 0x0000000000007941 */ /* 0x000fea0003800000 */
.L_x_7727:
[----:B------:R-:W-:Y:S05]  /*2e700*/  @!P2 BRA `(.L_x_7729) ;  /* 0x000000000004a947 */ /* 0x000fea0003800000 */
[----:B------:R-:W-:Y:S01]  /*2e710*/  BPT.TRAP 0x1 ;  /* 0x000000040000795c */ /* 0x000fe20000300000 */
.L_x_7729:
[----:B0-----:R-:W2:Y:S02]  /*2e720*/  LDL R2, [R1+0x20] ;  /* 0x0000200001027983 */ /* 0x001ea40000100800 */
[----:B--2---:R-:W-:-:S04]  /*2e730*/  SHF.L.U32 R2, R2, 0x1f, RZ ;  /* 0x0000001f02027819 */ /* 0x004fc800000006ff */
[----:B------:R-:W0:Y:S02]  /*2e740*/  SYNCS.PHASECHK.TRANS64.TRYWAIT P1, [R0+URZ+0x28860], R2 ;  /* 0x02886002000075a7 */ /* 0x000e24000802017f */
[----:B0-----:R-:W-:Y:S05]  /*2e750*/  @!P1 BRA `(.L_x_7730) ;  /* 0x0000006400a89947 */ /* 0x001fea0003800000 */
.L_x_7934:
[----:B------:R-:W2:Y:S04]  /*2e760*/  LDL R4, [R1+0x18] ;  /* 0x0000180001047983 */ /* 0x000ea80000100800 */
[----:B------:R-:W3:Y:S04]  /*2e770*/  LDL R12, [R1+0x14] ;  /* 0x00001400010c7983 */ /* 0x000ee80000100800 */
[----:B------:R-:W4:Y:S04]  /*2e780*/  LDL R3, [R1+0x38] ;  /* 0x0000380001037983 */ /* 0x000f280000100800 */
[----:B------:R-:W4:Y:S04]  /*2e790*/  LDL R13, [R1+0x10] ;  /* 0x00001000010d7983 */ /* 0x000f280000100800 */
[----:B------:R0:W-:Y:S04]  /*2e7a0*/  STL [R1+0x60], R0 ;  /* 0x0000600001007387 */ /* 0x0001e80000100800 */
[----:B0-----:R-:W4:Y:S01]  /*2e7b0*/  LDL.LU R0, [R1+0x4] ;  /* 0x0000040001007983 */ /* 0x001f220000300800 */
[----:B------:R-:W-:Y:S05]  /*2e7c0*/  WARPSYNC.ALL ;  /* 0x0000000000007948 */ /* 0x000fea0003800000 */
[----:B------:R-:W0:Y:S01]  /*2e7d0*/  S2R R14, SR_TID.X ;  /* 0x00000000000e7919 */ /* 0x000e220000002100 */
[----:B------:R-:W-:Y:S01]  /*2e7e0*/  IMAD.MOV.U32 R17, RZ, RZ, 0x20 ;  /* 0x00000020ff117424 */ /* 0x000fe200078e00ff */
[----:B0-----:R-:W-:-:S04]  /*2e7f0*/  LOP3.LUT P1, RZ, R14, 0x4, RZ, 0xc0, !PT ;  /* 0x000000040eff7812 */ /* 0x001fc8000782c0ff */
[----:B------:R-:W-:Y:S01]  /*2e800*/  SEL R17, R17, 0xffffffe0, !P1 ;  /* 0xffffffe011117807 */ /* 0x000fe20004800000 */
[----:B--2---:R-:W-:-:S05]  /*2e810*/  IMAD R18, R4, 0x6000, RZ ;  /* 0x0000600004127824 */ /* 0x004fca00078e02ff */
[----:B---3--:R-:W-:-:S05]  /*2e820*/  LOP3.LUT R2, R18, R12, RZ, 0xfc, !PT ;  /* 0x0000000c12027212 */ /* 0x008fca00078efcff */
[----:B------:R-:W-:-:S05]  /*2e830*/  IMAD.IADD R2, R19, 0x1, R2 ;  /* 0x0000000113027824 */ /* 0x000fca00078e0202 */
[----:B------:R4:W0:Y:S02]  /*2e840*/  LDSM.16.MT88.4 R4, [R2+0xc400] ;  /* 0x00c400000204783b */ /* 0x0008240000004200 */
[----:B----4-:R-:W-:Y:S02]  /*2e850*/  IADD3 R2, R19, R3, R18 ;  /* 0x0000000313027210 */ /* 0x010fe40007ffe012 */
[----:B------:R-:W-:Y:S02]  /*2e860*/  LOP3.LUT R3, R18, R13, RZ, 0xfc, !PT ;  /* 0x0000000d12037212 */ /* 0x000fe400078efcff */
[C-C-:B0-----:R-:W-:Y:S02]  /*2e870*/  PRMT R8, R4.reuse, 0x6420, R5.reuse ;  /* 0x0000642004087816 */ /* 0x141fe40000000005 */
[----:B------:R-:W-:Y:S02]  /*2e880*/  PRMT R9, R4, 0x7531, R5 ;  /* 0x0000753104097816 */ /* 0x000fe40000000005 */
        /* <DEDUP_REMOVED lines=17> */
[----:B------:R-:W-:Y:S02]  /*2e9a0*/  IMAD.MOV.U32 R10, RZ, RZ, R13 ;  /* 0x000000ffff0a7224 */ /* 0x000fe400078e000d */
[----:B------:R-:W-:-:S05]  /*2e9b0*/  IMAD.IADD R3, R17, 0x1, R18 ;  /* 0x0000000111037824 */ /* 0x000fca00078e0212 */
[--C-:B------:R-:W-:Y:S02]  /*2e9c0*/  IADD3 R17, R0, R3, R10.reuse ;  /* 0x0000000300117210 */ /* 0x100fe40007ffe00a */
[C-C-:B0-----:R-:W-:Y:S02]  /*2e9d0*/  PRMT R12, R4.reuse, 0x6420, R5.reuse ;  /* 0x00006420040c7816 */ /* 0x141fe40000000005 */
        /* <DEDUP_REMOVED lines=71> */
[----:B-1----:R-:W-:Y:S01]  /*2ee50*/  IMAD.MOV.U32 R14, RZ, RZ, R10 ;  /* 0x000000ffff0e7224 */ /* 0x002fe200078e000a */
[C-C-:B0-----:R-:W-:Y:S02]  /*2ee60*/  PRMT R8, R4.reuse, 0x6420, R5.reuse ;  /* 0x0000642004087816 */ /* 0x141fe40000000005 */
[----:B------:R-:W-:Y:S02]  /*2ee70*/  PRMT R9, R4, 0x7531, R5 ;  /* 0x0000753104097816 */ /* 0x000fe40000000005 */
[----:B------:R-:W-:-:S05]  /*2ee80*/  LOP3.LUT R4, R18, R14, RZ, 0xfc, !PT ;  /* 0x0000000e12047212 */ /* 0x000fca00078efcff */
[----:B------:R-:W-:Y:S02]  /*2ee90*/  IMAD.IADD R4, R0, 0x1, R4 ;  /* 0x0000000100047824 */ /* 0x000fe400078e0204 */
[----:B------:R0:W5:Y:S01]  /*2eea0*/  LDL.LU R0, [R1+0x60] ;  /* 0x0000600001007983 */ /* 0x0001620000300800 */
[----:B------:R-:W-:Y:S01]  /*2eeb0*/  IMAD.MOV.U32 R15, RZ, RZ, R11 ;  /* 0x000000ffff0f7224 */ /* 0x000fe200078e000b */
[C-C-:B------:R-:W-:Y:S02]  /*2eec0*/  PRMT R10, R6.reuse, 0x6420, R7.reuse ;  /* 0x00006420060a7816 */ /* 0x140fe40000000007 */
[----:B------:R-:W-:Y:S02]  /*2eed0*/  PRMT R11, R6, 0x7531, R7 ;  /* 0x00007531060b7816 */ /* 0x000fe40000000007 */
[----:B------:R-:W-:-:S03]  /*2eee0*/  LOP3.LUT R18, R18, R15, RZ, 0xfc, !PT ;  /* 0x0000000f12127212 */ /* 0x000fc600078efcff */
[----:B------:R1:W-:Y:S04]  /*2eef0*/  STSM.16.M88.4 [R4], R8 ;  /* 0x0000000804007844 */ /* 0x0003e80000000200 */
[----:B------:R-:W-:Y:S01]  /*2ef00*/  LDSM.16.MT88.4 R4, [R2+0x11400] ;  /* 0x011400000204783b */ /* 0x000fe20000004200 */
[----:B-1----:R-:W-:-:S06]  /*2ef10*/  IMAD.IADD R8, R19, 0x1, R18 ;  /* 0x0000000113087824 */ /* 0x002fcc00078e0212 */
[----:B------:R-:W1:Y:S02]  /*2ef20*/  LDSM.16.MT88.4 R8, [R8+0xc400] ;  /* 0x00c400000808783b */ /* 0x000e640000004200 */
[C-C-:B-1----:R-:W-:Y:S02]  /*2ef30*/  PRMT R12, R8.reuse, 0x6420, R9.reuse ;  /* 0x00006420080c7816 */ /* 0x142fe40000000009 */
[----:B------:R-:W-:Y:S02]  /*2ef40*/  PRMT R13, R8, 0x7531, R9 ;  /* 0x00007531080d7816 */ /* 0x000fe40000000009 */
[C-C-:B------:R-:W-:Y:S02]  /*2ef50*/  PRMT R14, R10.reuse, 0x6420, R11.reuse ;  /* 0x000064200a0e7816 */ /* 0x140fe4000000000b */
[----:B------:R-:W-:Y:S02]  /*2ef60*/  PRMT R15, R10, 0x7531, R11 ;  /* 0x000075310a0f7816 */ /* 0x000fe4000000000b */
[----:B------:R-:W-:-:S02]  /*2ef70*/  PRMT R8, R4, 0x6420, R5 ;  /* 0x0000642004087816 */ /* 0x000fc40000000005 */
        /* <DEDUP_REMOVED lines=13> */
.L_x_7731:
[----:B------:R-:W2:Y:S01]  /*2f050*/  LDL.LU R2, [R1+0x18] ;  /* 0x0000180001027983 */ /* 0x000ea20000300800 */
[----:B-1---5:R1:W-:Y:S03]  /*2f060*/  SYNCS.ARRIVE.TRANS64.A1T0 RZ, [R0+URZ+0x28850], RZ ;  /* 0x028850ff00ff79a7 */ /* 0x0223e6000810003f */
[----:B0-----:R-:W3:Y:S01]  /*2f070*/  LDL.LU R3, [R1+0x20] ;  /* 0x0000200001037983 */ /* 0x001ee20000300800 */
[----:B-1----:R-:W-:-:S05]  /*2f080*/  @!P0 VIADD R0, R0, 0x28880 ;  /* 0x0002888000008836 */ /* 0x002fca0000000000 */
[----:B------:R-:W-:Y:S01]  /*2f090*/  @!P0 PRMT R0, RZ, 0x654, R0 ;  /* 0x00000654ff008816 */ /* 0x000fe20000000000 */
[----:B------:R-:W-:Y:S06]  /*2f0a0*/  BAR.SYNC.DEFER_BLOCKING 0x2, 0x80 ;  /* 0x0082000000007b1d */ /* 0x000fec0000010000 */
[----:B------:R2:W-:Y:S02]  /*2f0b0*/  @!P0 SYNCS.ARRIVE.TRANS64.RED.A1T0 RZ, [R0+URZ], RZ ;  /* 0x000000ff00ff89a7 */ /* 0x0005e4000810043f */
[----:B--2---:R-:W-:-:S05]  /*2f0c0*/  VIADD R0, R2, 0x1 ;  /* 0x0000000102007836 */ /* 0x004fca0000000000 */
[----:B------:R-:W-:-:S04]  /*2f0d0*/  ISETP.NE.AND P0, PT, R0, 0x2, PT ;  /* 0x000000020000780c */ /* 0x000fc80003f05270 */
[----:B------:R-:W-:Y:S02]  /*2f0e0*/  SEL R2, RZ, 0x1, P0 ;  /* 0x00000001ff027807 */ /* 0x000fe40000000000 */
[----:B------:R-:W-:Y:S02]  /*2f0f0*/  SEL R0, R0, RZ, P0 ;  /* 0x000000ff00007207 */ /* 0x000fe40000000000 */
[----:B---3--:R-:W-:-:S03]  /*2f100*/  LOP3.LUT R3, R3, R2, RZ, 0x3c, !PT ;  /* 0x0000000203037212 */ /* 0x008fc600078e3cff */
[----:B------:R0:W-:Y:S04]  /*2f110*/  STL [R1+0x18], R0 ;  /* 0x0000180001007387 */ /* 0x0001e80000100800 */
[----:B------:R0:W-:Y:S02]  /*2f120*/  STL [R1+0x20], R3 ;  /* 0x0000200301007387 */ /* 0x0001e40000100800 */
.L_x_7680:
[----:B------:R-:W-:-:S13]  /*2f130*/  LOP3.LUT P0, RZ, R16, 0x2, RZ, 0xc0, !PT ;  /* 0x0000000210ff7812 */ /* 0x000fda000780c0ff */
[----:B------:R-:W-:Y:S05]  /*2f140*/  @!P0 BRA `(.L_x_7732) ;  /* 0x00000000002c8947 */ /* 0x000fea0003800000 */
[----:B------:R-:W-:Y:S05]  /*2f150*/  WARPSYNC.ALL ;  /* 0x0000000000007948 */ /* 0x000fea0003800000 */
[----:B------:R-:W4:Y:S08]  /*2f160*/  S2UR UR5, SR_CgaCtaId ;  /* 0x00000000000579c3 */ /* 0x000f300000008800 */
[----:B------:R-:W-:Y:S06]  /*2f170*/  BAR.SYNC.DEFER_BLOCKING 0x5, 0x180 ;  /* 0x0146000000007b1d */ /* 0x000fec0000010000 */
[----:B------:R-:W-:-:S02]  /*2f180*/  UMOV UR4, 0x400 ;  /* 0x0000040000047882 */ /* 0x000fc40000000000 */
[----:B----4-:R-:W-:-:S06]  /*2f190*/  ULEA UR4, UR5, UR4, 0x18 ;  /* 0x0000000405047291 */ /* 0x010fcc000f8ec03f */
[----:B------:R-:W-:-:S05]  /*2f1a0*/  IMAD.U32 R19, RZ, RZ, UR4 ;  /* 0x00000004ff137e24 */ /* 0x000fca000f8e00ff */
[----:B--2---:R-:W2:Y:S04]  /*2f1b0*/  LDS.128 R4, [R19+0x288d0] ;  /* 0x0288d00013047984 */ /* 0x004ea80000000c00 */
[----:B--2---:R2:W-:Y:S04]  /*2f1c0*/  STL.64 [R1], R4 ;  /* 0x0000000401007387 */ /* 0x0045e80000100a00 */
[----:B------:R2:W-:Y:S01]  /*2f1d0*/  STL.64 [R1+0x8], R6 ;  /* 0x0000080601007387 */ /* 0x0005e20000100a00 */
[----:B------:R-:W-:Y:S06]  /*2f1e0*/  BAR.ARV 0x4, 0x180 ;  /* 0x0106000000007b1d */ /* 0x000fec0000002000 */
[----:B------:R-:W-:Y:S05]  /*2f1f0*/  BRA `(.L_x_7733) ;  /* 0x0000001000407947 */ /* 0x000fea0003800000 */
.L_x_7732:
[----:B0--3--:R-:W0:Y:S01]  /*2f200*/  S2R R0, SR_TID.X ;  /* 0x0000000000007919 */ /* 0x009e220000002100 */
[----:B------:R-:W-:Y:S01]  /*2f210*/  UMOV UR4, 0xffffffff ;  /* 0xffffffff00047882 */ /* 0x000fe20000000000 */
[----:B0-----:R-:W-:-:S04]  /*2f220*/  LOP3.LUT R17, R0, 0x1f, RZ, 0xc0, !PT ;  /* 0x0000001f00117812 */ /* 0x001fc800078ec0ff */
[----:B------:R-:W-:Y:S01]  /*2f230*/  ISETP.NE.AND P0, PT, R17, 0x1f, PT ;  /* 0x0000001f1100780c */ /* 0x000fe20003f05270 */
[----:B------:R-:W-:-:S12]  /*2f240*/  BRA.DIV UR4, `(.L_x_7734) ;  /* 0x0000005e04007947 */ /* 0x000fd8000b800000 */
[----:B------:R-:W3:Y:S01]  /*2f250*/  LDL.LU R0, [R1] ;  /* 0x0000000001007983 */ /* 0x000ee20000300800 */
[----:B------:R-:W-:-:S03]  /*2f260*/  ULDC UR4, c[0x0][0xc3c] ;  /* 0x00030f0000047ab9 */ /* 0x000fc60000000800 */
[----:B------:R-:W4:Y:S01]  /*2f270*/  LDL R2, [R1+0xc] ;  /* 0x00000c0001027983 */ /* 0x000f220000100800 */
[----:B---3--:R-:W-:Y:S02]  /*2f280*/  IMAD.MOV.U32 R11, RZ, RZ, R0 ;  /* 0x000000ffff0b7224 */ /* 0x008fe400078e0000 */
[----:B----4-:R-:W-:-:S05]  /*2f290*/  IMAD.IADD R4, R2, 0x1, R17 ;  /* 0x0000000102047824 */ /* 0x010fca00078e0211 */
[----:B------:R-:W-:-:S13]  /*2f2a0*/  ISETP.GE.OR P1, PT, R4, UR4, !P0 ;  /* 0x0000000404007c0c */ /* 0x000fda000c726670 */
[----:B------:R-:W0:Y:S08]  /*2f2b0*/  @!P1 LDC.64 R2, c[0x0][0xc80] ;  /* 0x00032000ff029b82 */ /* 0x000e300000000a00 */
[----:B------:R-:W3:Y:S01]  /*2f2c0*/  @!P1 LDC.64 R6, c[0x0][0xc78] ;  /* 0x00031e00ff069b82 */ /* 0x000ee20000000a00 */
[----:B0-----:R-:W-:-:S05]  /*2f2d0*/  @!P1 IMAD.WIDE R2, R4, 0x4, R2 ;  /* 0x0000000404029825 */ /* 0x001fca00078e0202 */
[----:B------:R3:W4:Y:S02]  /*2f2e0*/  @!P1 LDG.E R0, desc[UR38][R2.64] ;  /* 0x0000002602009981 */ /* 0x000724000c1e1900 */
[----:B---3--:R-:W-:-:S06]  /*2f2f0*/  @!P1 IMAD.WIDE R2, R4, 0x4, R6 ;  /* 0x0000000404029825 */ /* 0x008fcc00078e0206 */
[----:B------:R-:W3:Y:S01]  /*2f300*/  @!P1 LDG.E R2, desc[UR38][R2.64] ;  /* 0x0000002602029981 */ /* 0x000ee2000c1e1900 */
[----:B------:R-:W-:Y:S01]  /*2f310*/  IMAD.MOV.U32 R4, RZ, RZ, RZ ;  /* 0x000000ffff047224 */ /* 0x000fe200078e00ff */
[C---:B------:R-:W-:Y:S01]  /*2f320*/  ISETP.GE.U32.AND P2, PT, R17.reuse, 0x2, PT ;  /* 0x000000021100780c */ /* 0x040fe20003f46070 */
[----:B------:R-:W-:Y:S01]  /*2f330*/  IMAD.MOV.U32 R6, RZ, RZ, RZ ;  /* 0x000000ffff067224 */ /* 0x000fe200078e00ff */
[C---:B------:R-:W-:Y:S01]  /*2f340*/  ISETP.GE.U32.AND P3, PT, R17.reuse, 0x4, PT ;  /* 0x000000041100780c */ /* 0x040fe20003f66070 */
[----:B--2---:R-:W-:Y:S01]  /*2f350*/  SHFL.IDX PT, R5, R11, RZ, 0x1f ;  /* 0x00001fff0b057589 */ /* 0x004fe200000e0000 */
[C---:B------:R-:W-:Y:S01]  /*2f360*/  ISETP.GE.U32.AND P4, PT, R17.reuse, 0x8, PT ;  /* 0x000000081100780c */ /* 0x040fe20003f86070 */
[----:B------:R-:W-:Y:S01]  /*2f370*/  IMAD.MOV.U32 R8, RZ, RZ, RZ ;  /* 0x000000ffff087224 */ /* 0x000fe200078e00ff */
[----:B------:R-:W-:Y:S01]  /*2f380*/  ISETP.GE.U32.AND P5, PT, R17, 0x10, PT ;  /* 0x000000101100780c */ /* 0x000fe20003fa6070 */
[----:B------:R-:W-:Y:S01]  /*2f390*/  SHFL.IDX PT, R10, R11, 0x1, 0x1f ;  /* 0x00201f000b0a7f89 */ /* 0x000fe200000e0000 */
[----:B----4-:R-:W-:-:S02]  /*2f3a0*/  @!P1 IMAD.MOV.U32 R4, RZ, RZ, R0 ;  /* 0x000000ffff049224 */ /* 0x010fc400078e0000 */
[----:B---3--:R-:W-:Y:S01]  /*2f3b0*/  @!P1 IMAD.MOV.U32 R6, RZ, RZ, R2 ;  /* 0x000000ffff069224 */ /* 0x008fe200078e0002 */
        /* <DEDUP_REMOVED lines=17> */
[----:B------:R0:W2:Y:S02]  /*2f4d0*/  SHFL.IDX PT, R9, R3, 0x1f, 0x1f ;  /* 0x03e01f0003097f89 */ /* 0x0000a400000e0000 */
.L_x_7944:
[----:B------:R-:W-:Y:S01]  /*2f4e0*/  ULDC UR4, c[0x0][0xc38] ;  /* 0x00030e0000047ab9 */ /* 0x000fe20000000800 */
[----:B------:R-:W-:Y:S02]  /*2f4f0*/  IMAD.MOV.U32 R7, RZ, RZ, R3 ;  /* 0x000000ffff077224 */ /* 0x000fe400078e0003 */
[----:B------:R-:W-:-:S04]  /*2f500*/  IMAD.U32 R2, RZ, RZ, UR4 ;  /* 0x00000004ff027e24 */ /* 0x000fc8000f8e00ff */
[----:B--2---:R-:W-:-:S04]  /*2f510*/  IMAD R9, R9, R2, RZ ;  /* 0x0000000209097224 */ /* 0x004fc800078e02ff */
[----:B------:R-:W-:-:S05]  /*2f520*/  IMAD.IADD R0, R10, 0x1, R9 ;  /* 0x000000010a007824 */ /* 0x000fca00078e0209 */
[----:B------:R-:W-:-:S13]  /*2f530*/  ISETP.GT.AND P6, PT, R0, R5, PT ;  /* 0x000000050000720c */ /* 0x000fda0003fc4270 */
[----:B------:R-:W-:Y:S05]  /*2f540*/  @P6 BRA `(.L_x_7735) ;  /* 0x0000000000b06947 */ /* 0x000fea0003800000 */
.L_x_7738:
        /* <DEDUP_REMOVED lines=11> */
[----:B--2---:R-:W0:Y:S02]  /*2f600*/  @!P6 LDC.64 R2, c[0x0][0xc80] ;  /* 0x00032000ff02eb82 */ /* 0x004e240000000a00 */
        /* <DEDUP_REMOVED lines=25> */
.L_x_7952:
[----:B------:R-:W-:Y:S02]  /*2f7a0*/  ULDC UR4, c[0x0][0xc38] ;  /* 0x00030e0000047ab9 */ /* 0x000fe40000000800 */
[----:B------:R-:W-:-:S04]  /*2f7b0*/  IMAD.U32 R2, RZ, RZ, UR4 ;  /* 0x00000004ff027e24 */ /* 0x000fc8000f8e00ff */
[----:B--2---:R-:W-:-:S04]  /*2f7c0*/  IMAD R9, R9, R2, RZ ;  /* 0x0000000209097224 */ /* 0x004fc800078e02ff */
[----:B------:R-:W-:-:S05]  /*2f7d0*/  IMAD.IADD R0, R9, 0x1, R0 ;  /* 0x0000000109007824 */ /* 0x000fca00078e0200 */
[----:B------:R-:W-:-:S13]  /*2f7e0*/  ISETP.GT.AND P6, PT, R0, R5, PT ;  /* 0x000000050000720c */ /* 0x000fda0003fc4270 */
[----:B------:R-:W-:Y:S05]  /*2f7f0*/  @!P6 BRA `(.L_x_7738) ;  /* 0xfffffffc0054e947 */ /* 0x000fea000383ffff */
[----:B------:R-:W-:-:S07]  /*2f800*/  IMAD.MOV.U32 R7, RZ, RZ, R3 ;  /* 0x000000ffff077224 */ /* 0x000fce00078e0003 */
.L_x_7735:
        /* <DEDUP_REMOVED lines=8> */
[----:B0-----:R0:W3:Y:S04]  /*2f890*/  SHFL.IDX PT, R4, R4, R0, 0x1f ;  /* 0x00001f0004047589 */ /* 0x0010e800000e0000 */
[----:B------:R0:W4:Y:S01]  /*2f8a0*/  SHFL.IDX PT, R6, R6, R0, 0x1f ;  /* 0x00001f0006067589 */ /* 0x00012200000e0000 */
[----:B--2---:R-:W-:-:S05]  /*2f8b0*/  IMAD.IADD R10, R0, 0x1, R10 ;  /* 0x00000001000a7824 */ /* 0x004fca00078e020a */
[----:B---34-:R0:W-:Y:S02]  /*2f8c0*/  STL [R1+0xc], R10 ;  /* 0x00000c0a01007387 */ /* 0x0181e40000100800 */
.L_x_7957:
[----:B------:R-:W-:-:S13]  /*2f8d0*/  ISETP.NE.AND P0, PT, R3, RZ, PT ;  /* 0x000000ff0300720c */ /* 0x000fda0003f05270 */
[----:B------:R-:W-:Y:S05]  /*2f8e0*/  @!P0 BRA `(.L_x_7740) ;  /* 0x0000000000148947 */ /* 0x000fea0003800000 */
[----:B------:R-:W-:Y:S01]  /*2f8f0*/  UMOV UR4, 0xffffffff ;  /* 0xffffffff00047882 */ /* 0x000fe20000000000 */
[----:B0-----:R-:W-:Y:S02]  /*2f900*/  VIADD R0, R0, 0xffffffff ;  /* 0xffffffff00007836 */ /* 0x001fe40000000000 */
[----:B------:R-:W-:Y:S05]  /*2f910*/  BRA.DIV UR4, `(.L_x_7741) ;  /* 0x0000005e04ec7947 */ /* 0x000fea000b800000 */
[----:B------:R0:W3:Y:S02]  /*2f920*/  SHFL.IDX PT, R0, R7, R0, 0x1f ;  /* 0x00001f0007007589 */ /* 0x0000e400000e0000 */
.L_x_7960:
[----:B---3--:R-:W-:-:S07]  /*2f930*/  IMAD.MOV.U32 R8, RZ, RZ, R0 ;  /* 0x000000ffff087224 */ /* 0x008fce00078e0000 */
.L_x_7740:
[----:B------:R-:W-:Y:S01]  /*2f940*/  ISETP.NE.AND P0, PT, R6, 0x1, PT ;  /* 0x000000010600780c */ /* 0x000fe20003f05270 */
[----:B0-----:R-:W-:-:S05]  /*2f950*/  IMAD R0, R8, R2, R9 ;  /* 0x0000000208007224 */ /* 0x001fca00078e0209 */
[----:B------:R0:W-:Y:S02]  /*2f960*/  STL [R1], R0 ;  /* 0x0000000001007387 */ /* 0x0001e40000100800 */
[----:B0-----:R-:W-:-:S05]  /*2f970*/  IMAD.IADD R0, R5, 0x1, -R0 ;  /* 0x0000000105007824 */ /* 0x001fca00078e0a00 */
[----:B------:R-:W-:Y:S05]  /*2f980*/  @!P0 BRA `(.L_x_7742) ;  /* 0x0000000000e08947 */ /* 0x000fea0003800000 */
        /* <DEDUP_REMOVED lines=56> */
.L_x_7742:
[----:B------:R-:W3:Y:S01]  /*2fd10*/  LDL R3, [R1+0xc] ;  /* 0x00000c0001037983 */ /* 0x000ee20000100800 */
[----:B------:R-:W3:Y:S02]  /*2fd20*/  LDC.64 R6, c[0x0][0xc90] ;  /* 0x00032400ff067b82 */ /* 0x000ee40000000a00 */
[----:B---3--:R-:W-:-:S05]  /*2fd30*/  IMAD.WIDE R6, R3, 0x4, R6 ;  /* 0x0000000403067825 */ /* 0x008fca00078e0206 */
[----:B------:R-:W3:Y:S02]  /*2fd40*/  LDG.E R3, desc[UR38][R6.64] ;  /* 0x0000002606037981 */ /* 0x000ee4000c1e1900 */
[----:B---3--:R-:W-:-:S05]  /*2fd50*/  IMAD R9, R4, R3, RZ ;  /* 0x0000000304097224 */ /* 0x008fca00078e02ff */
        /* <DEDUP_REMOVED lines=60> */
.L_x_7743:
[----:B------:R-:W-:-:S05]  /*30120*/  LOP3.LUT R0, RZ, R0, RZ, 0x33, !PT ;  /* 0x00000000ff007212 */ /* 0x000fca00078e33ff */
[----:B------:R-:W-:-:S05]  /*30130*/  IMAD.IADD R0, R4, 0x1, R0 ;  /* 0x0000000104007824 */ /* 0x000fca00078e0200 */
[----:B------:R4:W-:Y:S01]  /*30140*/  STL [R1+0x4], R0 ;  /* 0x0000040001007387 */ /* 0x0009e20000100800 */
[----:B------:R-:W-:Y:S05]  /*30150*/  BRA `(.L_x_7744) ;  /* 0x0000000000287947 */ /* 0x000fea0003800000 */
.L_x_7736:
        /* <DEDUP_REMOVED lines=10> */
.L_x_7744:
[----:B0--3--:R-:W3:Y:S04]  /*30200*/  LDL R2, [R1+0xc] ;  /* 0x00000c0001027983 */ /* 0x009ee80000100800 */
[----:B------:R-:W5:Y:S04]  /*30210*/  LDL R3, [R1+0x8] ;  /* 0x0000080001037983 */ /* 0x000f680000100800 */
[----:B------:R-:W2:Y:S04]  /*30220*/  LDL R4, [R1] ;  /* 0x0000000001047983 */ /* 0x000ea80000100800 */
[----:B------:R-:W2:Y:S01]  /*30230*/  LDL R5, [R1+0x4] ;  /* 0x0000040001057983 */ /* 0x000ea20000100800 */
[----:B----4-:R-:W0:Y:S01]  /*30240*/  S2R R0, SR_TID.X ;  /* 0x0000000000007919 */ /* 0x010e220000002100 */
[----:B------:R-:W-:Y:S05]  /*30250*/  WARPSYNC.ALL ;  /* 0x0000000000007948 */ /* 0x000fea0003800000 */
[----:B0-----:R-:W-:Y:S01]  /*30260*/  LOP3.LUT R0, R0, 0x1f, RZ, 0xc0, !PT ;  /* 0x0000001f00007812 */ /* 0x001fe200078ec0ff */
[----:B------:R-:W-:Y:S03]  /*30270*/  BAR.SYNC.DEFER_BLOCKING 0x4, 0x180 ;  /* 0x0106000000007b1d */ /* 0x000fe60000010000 */
[----:B------:R-:W-:-:S13]  /*30280*/  ISETP.NE.AND P0, PT, R0, RZ, PT ;  /* 0x000000ff0000720c */ /* 0x000fda0003f05270 */
[----:B------:R-:W0:Y:S01]  /*30290*/  @!P0 S2R R0, SR_CgaCtaId ;  /* 0x0000000000008919 */ /* 0x000e220000008800 */
[----:B---3--:R-:W-:Y:S01]  /*302a0*/  IMAD.MOV.U32 R7, RZ, RZ, R2 ;  /* 0x000000ffff077224 */ /* 0x008fe200078e0002 */
[----:B------:R-:W-:Y:S01]  /*302b0*/  @!P0 MOV R2, 0x400 ;  /* 0x0000040000028802 */ /* 0x000fe20000000f00 */
[----:B-----5:R-:W-:-:S03]  /*302c0*/  IMAD.MOV.U32 R6, RZ, RZ, R3 ;  /* 0x000000ffff067224 */ /* 0x020fc600078e0003 */
[----:B0-----:R-:W-:-:S05]  /*302d0*/  @!P0 LEA R19, R0, R2, 0x18 ;  /* 0x0000000200138211 */ /* 0x001fca00078ec0ff */
[----:B--2---:R0:W-:Y:S01]  /*302e0*/  @!P0 STS.128 [R19+0x288d0], R4 ;  /* 0x0288d00413008388 */ /* 0x0041e20000000c00 */
[----:B------:R-:W-:Y:S06]  /*302f0*/  BAR.ARV 0x5, 0x180 ;  /* 0x0146000000007b1d */ /* 0x000fec0000002000 */
.L_x_7733:
[----:B0--3--:R-:W3:Y:S01]  /*30300*/  LDL R0, [R1+0xc] ;  /* 0x00000c0001007983 */ /* 0x009ee20000100800 */
[----:B------:R-:W-:Y:S02]  /*30310*/  ULDC UR4, c[0x0][0xc3c] ;  /* 0x00030f0000047ab9 */ /* 0x000fe40000000800 */
[----:B---3--:R-:W-:-:S13]  /*30320*/  ISETP.GE.AND P0, PT, R0, UR4, PT ;  /* 0x0000000400007c0c */ /* 0x008fda000bf06270 */
[----:B------:R-:W-:Y:S05]  /*30330*/  @!P0 BRA `(.L_x_7745) ;  /* 0xffffff94000c8947 */ /* 0x000fea000383ffff */
[----:B------:R-:W-:Y:S05]  /*30340*/  BSYNC B7 ;  /* 0x0000000000077941 */ /* 0x000fea0003800000 */
.L_x_7623:
[----:B----4-:R-:W4:Y:S01]  /*30350*/  LDL.LU R0, [R1+0x5c] ;  /* 0x00005c0001007983 */ /* 0x010f220000300800 */
[----:B------:R-:W-:Y:S01]  /*30360*/  BSSY B0, `(.L_x_7746) ;  /* 0x000000b000007945 */ /* 0x000fe20003800000 */
[----:B--23--:R-:W2:Y:S01]  /*30370*/  S2R R5, SR_CgaCtaId ;  /* 0x0000000000057919 */ /* 0x00cea20000008800 */
[----:B----4-:R-:W-:-:S05]  /*30380*/  VIADD R0, R0, 0x1 ;  /* 0x0000000100007836 */ /* 0x010fca0000000000 */
[----:B01----:R-:W-:-:S04]  /*30390*/  LEA.HI R2, R0, R0, RZ, 0x1 ;  /* 0x0000000000027211 */ /* 0x003fc800078f08ff */
[----:B------:R-:W-:-:S05]  /*303a0*/  LOP3.LUT R3, R2, 0xfffffffe, RZ, 0xc0, !PT ;  /* 0xfffffffe02037812 */ /* 0x000fca00078ec0ff */
[----:B------:R-:W-:Y:S01]  /*303b0*/  IMAD.IADD R3, R0, 0x1, -R3 ;  /* 0x0000000100037824 */ /* 0x000fe200078e0a03 */
[----:B------:R-:W-:-:S04]  /*303c0*/  MOV R0, 0x400 ;  /* 0x0000040000007802 */ /* 0x000fc80000000f00 */
[----:B--2---:R-:W-:Y:S02]  /*303d0*/  LEA R0, R5, R0, 0x18 ;  /* 0x0000000005007211 */ /* 0x004fe400078ec0ff */
[----:B------:R-:W-:-:S04]  /*303e0*/  SHF.L.U32 R3, R3, 0x1f, RZ ;  /* 0x0000001f03037819 */ /* 0x000fc800000006ff */
[----:B------:R-:W0:Y:S02]  /*303f0*/  SYNCS.PHASECHK.TRANS64.TRYWAIT P0, [R0+URZ+0x28820], R3 ;  /* 0x02882003000075a7 */ /* 0x000e24000800017f */
[----:B0-----:R-:W-:Y:S05]  /*30400*/  @!P0 BRA `(.L_x_7747) ;  /* 0x00000054005c8947 */ /* 0x001fea0003800000 */
.L_x_7961:
[----:B------:R-:W-:Y:S05]  /*30410*/  BSYNC B0 ;  /* 0x0000000000007941 */ /* 0x000fea0003800000 */
.L_x_7746:
[----:B------:R-:W-:-:S03]  /*30420*/  UMOV UR4, 0xffffffff ;  /* 0xffffffff00047882 */ /* 0x000fc60000000000 */
[----:B------:R-:W-:Y:S05]  /*30430*/  BRA.DIV UR4, `(.L_x_7748) ;  /* 0x0000005604647947 */ /* 0x000fea000b800000 */
[----:B------:R-:W1:Y:S02]  /*30440*/  S2R R2, SR_TID.X ;  /* 0x0000000000027919 */ /* 0x000e640000002100 */
[----:B-1----:R-:W-:-:S04]  /*30450*/  SHF.R.U32.HI R2, RZ, 0x5, R2 ;  /* 0x00000005ff027819 */ /* 0x002fc80000011602 */
[----:B------:R-:W-:-:S05]  /*30460*/  LOP3.LUT R2, R2, 0x3, RZ, 0xc0, !PT ;  /* 0x0000000302027812 */ /* 0x000fca00078ec0ff */
[----:B------:R1:W2:Y:S02]  /*30470*/  SHFL.IDX PT, R14, R2, RZ, 0x1f ;  /* 0x00001fff020e7589 */ /* 0x0002a400000e0000 */
.L_x_7964:
[----:B--2---:R-:W-:-:S13]  /*30480*/  ISETP.NE.AND P0, PT, R14, RZ, PT ;  /* 0x000000ff0e00720c */ /* 0x004fda0003f05270 */
[----:B------:R-:W-:Y:S05]  /*30490*/  @P0 BRA `(.L_x_7372) ;  /* 0x0000000000b00947 */ /* 0x000fea0003800000 */
[----:B------:R-:W-:-:S03]  /*304a0*/  UMOV UR4, 0xffffffff ;  /* 0xffffffff00047882 */ /* 0x000fc60000000000 */
[----:B------:R-:W-:Y:S05]  /*304b0*/  BRA.DIV UR4, `(.L_x_7749) ;  /* 0x0000005604787947 */ /* 0x000fea000b800000 */
[----:B------:R-:W-:-:S13]  /*304c0*/  ELECT P6, URZ, PT ;  /* 0x00000000003f782f */ /* 0x000fda00038c0000 */
.L_x_7967:
[----:B------:R-:W-:Y:S05]  /*304d0*/  @!P6 BRA `(.L_x_7372) ;  /* 0x0000000000a0e947 */ /* 0x000fea0003800000 */
[----:B------:R-:W-:-:S06]  /*304e0*/  ULOP3.LUT UR4, UR36, 0x2, URZ, 0xfc, !UPT ;  /* 0x0000000224047892 */ /* 0x000fcc000f8efc3f */
[----:B-1----:R-:W-:-:S05]  /*304f0*/  IMAD.U32 R2, RZ, RZ, UR4 ;  /* 0x00000004ff027e24 */ /* 0x002fca000f8e00ff */
[----:B------:R-:W-:-:S13]  /*30500*/  ISETP.NE.AND P0, PT, R2, 0x3, PT ;  /* 0x000000030200780c */ /* 0x000fda0003f05270 */
[----:B------:R-:W-:Y:S05]  /*30510*/  @!P0 BRA `(.L_x_7750) ;  /* 0x0000000000048947 */ /* 0x000fea0003800000 */
[----:B------:R-:W-:Y:S01]  /*30520*/  BPT.TRAP 0x1 ;  /* 0x000000040000795c */ /* 0x000fe20000300000 */
.L_x_7750:
        /* <DEDUP_REMOVED lines=14> */
.L_x_7968:
[----:B------:R-:W1:Y:S02]  /*30610*/  SYNCS.PHASECHK.TRANS64.TRYWAIT P1, [R7+URZ], R2 ;  /* 0x00000002070075a7 */ /* 0x000e64000802017f */
[----:B-1----:R-:W-:Y:S05]  /*30620*/  @!P1 BRA `(.L_x_7752) ;  /* 0x0000005400509947 */ /* 0x002fea0003800000 */
.L_x_7969:
[----:B------:R-:W-:Y:S05]  /*30630*/  @!P0 BRA `(.L_x_7753) ;  /* 0x0000000000048947 */ /* 0x000fea0003800000 */
[----:B------:R-:W-:Y:S01]  /*30640*/  BPT.TRAP 0x1 ;  /* 0x000000040000795c */ /* 0x000fe20000300000 */
.L_x_7753:
[----:B------:R-:W2:Y:S02]  /*30650*/  LDL.LU R4, [R1+0x18] ;  /* 0x0000180001047983 */ /* 0x000ea40000300800 */
[----:B--2---:R-:W-:-:S04]  /*30660*/  IMAD R4, R4, 0x8, R0 ;  /* 0x0000000804047824 */ /* 0x004fc800078e0200 */
[----:B------:R-:W2:Y:S02]  /*30670*/  SYNCS.PHASECHK.TRANS64.TRYWAIT P1, [R4+URZ+0x28860], R5 ;  /* 0x02886005040075a7 */ /* 0x000ea4000802017f */
[----:B--2---:R-:W-:Y:S05]  /*30680*/  @!P1 BRA `(.L_x_7754) ;  /* 0x00000054004c9947 */ /* 0x004fea0003800000 */
.L_x_7970:
[----:B------:R-:W-:Y:S05]  /*30690*/  @!P0 BRA `(.L_x_7755) ;  /* 0x0000000000048947 */ /* 0x000fea0003800000 */
[----:B------:R-:W-:Y:S01]  /*306a0*/  BPT.TRAP 0x1 ;  /* 0x000000040000795c */ /* 0x000fe20000300000 */
.L_x_7755:
[----:B------:R-:W-:-:S04]  /*306b0*/  IMAD R3, R3, 0x8, R0 ;  /* 0x0000000803037824 */ /* 0x000fc800078e0200 */
[----:B------:R-:W3:Y:S02]  /*306c0*/  SYNCS.PHASECHK.TRANS64.TRYWAIT P1, [R3+URZ+0x28860], R2 ;  /* 0x02886002030075a7 */ /* 0x000ee4000802017f */
[----:B---3--:R-:W-:Y:S05]  /*306d0*/  @!P1 BRA `(.L_x_7756) ;  /* 0x00000054004c9947 */ /* 0x008fea0003800000 */
.L_x_7971:
[----:B------:R-:W-:Y:S05]  /*306e0*/  @!P0 BRA `(.L_x_7757) ;  /* 0x0000000000048947 */ /* 0x000fea0003800000 */
[----:B------:R-:W-:Y:S01]  /*306f0*/  BPT.TRAP 0x1 ;  /* 0x000000040000795c */ /* 0x000fe20000300000 */
.L_x_7757:
[----:B------:R-:W4:Y:S02]  /*30700*/  SYNCS.PHASECHK.TRANS64.TRYWAIT P0, [R4+URZ+0x28880], R5 ;  /* 0x02888005040075a7 */ /* 0x000f24000800017f */
[----:B----4-:R-:W-:Y:S05]  /*30710*/  @!P0 BRA `(.L_x_7758) ;  /* 0x0000005400508947 */ /* 0x010fea0003800000 */
.L_x_7759:
[----:B------:R0:W0:Y:S02]  /*30720*/  SYNCS.PHASECHK.TRANS64.TRYWAIT P0, [R3+URZ+0x28880], R2 ;  /* 0x02888002030075a7 */ /* 0x000024000800017f */
[----:B0-----:R-:W-:Y:S05]  /*30730*/  @!P0 NANOSLEEP.SYNCS 0x989680 ;  /* 0x009896800000895d */ /* 0x001fea0003900000 */
[----:B------:R-:W0:Y:S02]  /*30740*/  @!P0 SYNCS.PHASECHK.TRANS64 P0, [R3+URZ+0x28880], R2 ;  /* 0x02888002030085a7 */ /* 0x000e24000800007f */
[----:B0-----:R-:W-:Y:S05]  /*30750*/  @!P0 BRA `(.L_x_7759) ;  /* 0xfffffffc00f08947 */ /* 0x001fea000383ffff */
.L_x_7372:
[----:B------:R-:W-:Y:S05]  /*30760*/  BSYNC B8 ;  /* 0x0000000000087941 */ /* 0x000fea0003800000 */
.L_x_7369:
[----:B------:R-:W-:Y:S05]  /*30770*/  EXIT ;  /* 0x000000000000794d */ /* 0x000fea0003800000 */
.L_x_7402:
[----:B-1----:R1:W2:Y:S02]  /*30780*/  SYNCS.PHASECHK.TRANS64.TRYWAIT P6, [R115+URZ+0x28890], R128 ;  /* 0x02889080730075a7 */ /* 0x0022a400080c017f */
[----:B--2---:R-:W-:Y:S05]  /*30790*/  @!P6 NANOSLEEP.SYNCS 0x989680 ;  /* 0x009896800000e95d */ /* 0x004fea0003900000 */
[----:B------:R-:W2:Y:S02]  /*307a0*/  @!P6 SYNCS.PHASECHK.TRANS64 P6, [R115+URZ+0x28890], R128 ;  /* 0x028890807300e5a7 */ /* 0x000ea400080c007f */
[----:B--2---:R-:W-:Y:S05]  /*307b0*/  @!P6 BRA `(.L_x_7402) ;  /* 0xfffffffc00f0e947 */ /* 0x004fea000383ffff */
[----:B------:R-:W-:Y:S05]  /*307c0*/  BRA `(.L_x_7760) ;  /* 0xfffffd28004c7947 */ /* 0x000fea000383ffff */
.L_x_7428:
[----:B0-----:R0:W1:Y:S02]  /*307d0*/  SYNCS.PHASECHK.TRANS64.TRYWAIT P3, [R115+URZ+0x28890], R128 ;  /* 0x02889080730075a7 */ /* 0x001064000806017f */
[----:B-1----:R-:W-:Y:S05]  /*307e0*/  @!P3 NANOSLEEP.SYNCS 0x989680 ;  /* 0x009896800000b95d */ /* 0x002fea0003900000 */
[----:B------:R-:W1:Y:S02]  /*307f0*/  @!P3 SYNCS.PHASECHK.TRANS64 P3, [R115+URZ+0x28890], R128 ;  /* 0x028890807300b5a7 */ /* 0x000e64000806007f */
[----:B-1----:R-:W-:Y:S05]  /*30800*/  @!P3 BRA `(.L_x_7428) ;  /* 0xfffffffc00f0b947 */ /* 0x002fea000383ffff */
[----:B------:R-:W-:Y:S05]  /*30810*/  BRA `(.L_x_7761) ;  /* 0xfffffd5800fc7947 */ /* 0x000fea000383ffff */
.L_x_7441:
[----:B0-----:R0:W1:Y:S02]  /*30820*/  SYNCS.PHASECHK.TRANS64.TRYWAIT P2, [R115+URZ+0x28890], R128 ;  /* 0x02889080730075a7 */ /* 0x001064000804017f */
[----:B-1----:R-:W-:Y:S05]  /*30830*/  @!P2 NANOSLEEP.SYNCS 0x989680 ;  /* 0x009896800000a95d */ /* 0x002fea0003900000 */
[----:B------:R-:W1:Y:S02]  /*30840*/  @!P2 SYNCS.PHASECHK.TRANS64 P2, [R115+URZ+0x28890], R128 ;  /* 0x028890807300a5a7 */ /* 0x000e64000804007f */
[----:B-1----:R-:W-:Y:S05]  /*30850*/  @!P2 BRA `(.L_x_7441) ;  /* 0xfffffffc00f0a947 */ /* 0x002fea000383ffff */
[----:B------:R-:W-:Y:S05]  /*30860*/  BRA `(.L_x_7762) ;  /* 0xfffffd8c002c7947 */ /* 0x000fea000383ffff */
.L_x_7449:
[----:B-1----:R1:W2:Y:S02]  /*30870*/  SYNCS.PHASECHK.TRANS64.TRYWAIT P3, [R115+URZ+0x288b0], R128 ;  /* 0x0288b080730075a7 */ /* 0x0022a4000806017f */
[----:B--2---:R-:W-:Y:S05]  /*30880*/  @!P3 NANOSLEEP.SYNCS 0x989680 ;  /* 0x009896800000b95d */ /* 0x004fea0003900000 */
[----:B------:R-:W2:Y:S02]  /*30890*/  @!P3 SYNCS.PHASECHK.TRANS64 P3, [R115+URZ+0x288b0], R128 ;  /* 0x0288b0807300b5a7 */ /* 0x000ea4000806007f */
[----:B--2---:R-:W-:Y:S05]  /*308a0*/  @!P3 BRA `(.L_x_7449) ;  /* 0xfffffffc00f0b947 */ /* 0x004fea000383ffff */
[----:B------:R-:W-:Y:S05]  /*308b0*/  BRA `(.L_x_7763) ;  /* 0xfffffd90008c7947 */ /* 0x000fea000383ffff */
.L_x_7469:
[----:B------:R-:W0:Y:S01]  /*308c0*/  S2R R7, SR_TID.X ;  /* 0x0000000000077919 */ /* 0x000e220000002100 */
[----:B------:R-:W-:Y:S01]  /*308d0*/  BSSY B0, `(.L_x_7764) ;  /* 0x000000c000007945 */ /* 0x000fe20003800000 */
[----:B------:R-:W-:Y:S02]  /*308e0*/  IMAD.MOV.U32 R12, RZ, RZ, RZ ;  /* 0x000000ffff0c7224 */ /* 0x000fe400078e00ff */
[----:B------:R-:W-:Y:S02]  /*308f0*/  IMAD.MOV.U32 R11, RZ, RZ, 0x1f ;  /* 0x0000001fff0b7424 */ /* 0x000fe400078e00ff */
        /* <DEDUP_REMOVED lines=9> */
.L_x_7765:
[----:B------:R-:W-:Y:S05]  /*30990*/  BSYNC B0 ;  /* 0x0000000000007941 */ /* 0x000fea0003800000 */
.L_x_7764:
[----:B------:R-:W-:Y:S01]  /*309a0*/  IMAD.MOV.U32 R220, RZ, RZ, R14 ;  /* 0x000000ffffdc7224 */ /* 0x000fe200078e000e */
[----:B------:R-:W-:Y:S06]  /*309b0*/  BRA `(.L_x_7766) ;  /* 0xfffffda0007c7947 */ /* 0x000fec000383ffff */
.L_x_7481:
        /* <DEDUP_REMOVED lines=8> */
.L_x_7768:
[----:B------:R-:W-:Y:S05]  /*30a40*/  BSYNC B1 ;  /* 0x0000000000017941 */ /* 0x000fea0003800000 */
.L_x_7767:
        /* <DEDUP_REMOVED lines=8> */
.L_x_7769:
[----:B------:R-:W-:Y:S02]  /*30ad0*/  IMAD.MOV.U32 R13, RZ, RZ, R8 ;  /* 0x000000ffff0d7224 */ /* 0x000fe400078e0008 */
[----:B------:R-:W-:-:S07]  /*30ae0*/  IMAD.MOV.U32 R3, RZ, RZ, R14 ;  /* 0x000000ffff037224 */ /* 0x000fce00078e000e */
[----:B------:R-:W-:Y:S05]  /*30af0*/  WARPSYNC.COLLECTIVE R15, `(.L_x_7770) ;  /* 0x000000000f087348 */ /* 0x000fea0003c00000 */
[----:B------:R0:W1:Y:S02]  /*30b00*/  SHFL.IDX P6, R14, R13, R12, R11 ;  /* 0x0000000c0d0e7389 */ /* 0x00006400000c000b */
[----:B01----:R-:W-:Y:S01]  /*30b10*/  ENDCOLLECTIVE ;  /* 0x000000000000791b */ /* 0x003fe20003800000 */
.L_x_7770:
[----:B------:R-:W-:Y:S02]  /*30b20*/  IMAD.MOV.U32 R13, RZ, RZ, R7 ;  /* 0x000000ffff0d7224 */ /* 0x000fe400078e0007 */
[----:B------:R-:W-:-:S07]  /*30b30*/  IMAD.MOV.U32 R4, RZ, RZ, R14 ;  /* 0x000000ffff047224 */ /* 0x000fce00078e000e */
[----:B------:R-:W-:Y:S05]  /*30b40*/  WARPSYNC.COLLECTIVE R15, `(.L_x_7771) ;  /* 0x000000000f087348 */ /* 0x000fea0003c00000 */
[----:B------:R0:W1:Y:S02]  /*30b50*/  SHFL.IDX P6, R14, R13, R12, R11 ;  /* 0x0000000c0d0e7389 */ /* 0x00006400000c000b */
[----:B01----:R-:W-:Y:S01]  /*30b60*/  ENDCOLLECTIVE ;  /* 0x000000000000791b */ /* 0x003fe20003800000 */
.L_x_7771:
[----:B------:R-:W-:Y:S05]  /*30b70*/  BRA `(.L_x_7772) ;  /* 0xfffffda8007c7947 */ /* 0x000fea000383ffff */
.L_x_7484:
[----:B------:R-:W-:Y:S01]  /*30b80*/  BSSY B1, `(.L_x_7773) ;  /* 0x0000008000017945 */ /* 0x000fe20003800000 */
[----:B------:R-:W-:Y:S02]  /*30b90*/  IMAD.MOV.U32 R13, RZ, RZ, R6 ;  /* 0x000000ffff0d7224 */ /* 0x000fe400078e0006 */
[----:B------:R-:W-:Y:S02]  /*30ba0*/  IMAD.MOV.U32 R12, RZ, RZ, 0x1 ;  /* 0x00000001ff0c7424 */ /* 0x000fe400078e00ff */
[----:B------:R-:W-:Y:S02]  /*30bb0*/  IMAD.MOV.U32 R11, RZ, RZ, 0x1c1f ;  /* 0x00001c1fff0b7424 */ /* 0x000fe400078e00ff */
[----:B------:R-:W-:-:S07]  /*30bc0*/  IMAD.MOV.U32 R15, RZ, RZ, -0x1 ;  /* 0xffffffffff0f7424 */ /* 0x000fce00078e00ff */
[----:B0-2345:R-:W-:Y:S05]  /*30bd0*/  WARPSYNC.COLLECTIVE R15, `(.L_x_7774) ;  /* 0x000000000f087348 */ /* 0x03dfea0003c00000 */
[----:B----4-:R1:W4:Y:S02]  /*30be0*/  SHFL.IDX P6, R14, R13, R12, R11 ;  /* 0x0000000c0d0e7389 */ /* 0x01032400000c000b */
[----:B012345:R-:W-:Y:S01]  /*30bf0*/  ENDCOLLECTIVE ;  /* 0x000000000000791b */ /* 0x03ffe20003800000 */
.L_x_7774:
[----:B------:R-:W-:Y:S05]  /*30c00*/  BSYNC B1 ;  /* 0x0000000000017941 */ /* 0x000fea0003800000 */
.L_x_7773:
        /* <DEDUP_REMOVED lines=8> */
.L_x_7775:
[----:B------:R-:W-:Y:S02]  /*30c90*/  IMAD.MOV.U32 R13, RZ, RZ, R8 ;  /* 0x000000ffff0d7224 */ /* 0x000fe400078e0008 */
[----:B------:R-:W-:-:S07]  /*30ca0*/  IMAD.MOV.U32 R3, RZ, RZ, R14 ;  /* 0x000000ffff037224 */ /* 0x000fce00078e000e */
[----:B------:R-:W-:Y:S05]  /*30cb0*/  WARPSYNC.COLLECTIVE R15, `(.L_x_7776) ;  /* 0x000000000f087348 */ /* 0x000fea0003c00000 */
[----:B------:R0:W1:Y:S02]  /*30cc0*/  SHFL.IDX P6, R14, R13, R12, R11 ;  /* 0x0000000c0d0e7389 */ /* 0x00006400000c000b */
[----:B01----:R-:W-:Y:S01]  /*30cd0*/  ENDCOLLECTIVE ;  /* 0x000000000000791b */ /* 0x003fe20003800000 */
.L_x_7776:
[----:B------:R-:W-:Y:S02]  /*30ce0*/  IMAD.MOV.U32 R13, RZ, RZ, R7 ;  /* 0x000000ffff0d7224 */ /* 0x000fe400078e0007 */
[----:B------:R-:W-:-:S07]  /*30cf0*/  IMAD.MOV.U32 R4, RZ, RZ, R14 ;  /* 0x000000ffff047224 */ /* 0x000fce00078e000e */
[----:B------:R-:W-:Y:S05]  /*30d00*/  WARPSYNC.COLLECTIVE R15, `(.L_x_7777) ;  /* 0x000000000f087348 */ /* 0x000fea0003c00000 */
[----:B------:R0:W1:Y:S02]  /*30d10*/  SHFL.IDX P6, R14, R13, R12, R11 ;  /* 0x0000000c0d0e7389 */ /* 0x00006400000c000b */
[----:B01----:R-:W-:Y:S01]  /*30d20*/  ENDCOLLECTIVE ;  /* 0x000000000000791b */ /* 0x003fe20003800000 */
.L_x_7777:
[----:B------:R-:W-:Y:S05]  /*30d30*/  BRA `(.L_x_7778) ;  /* 0xfffffda8009c7947 */ /* 0x000fea000383ffff */
.L_x_7488:
[----:B0-----:R0:W1:Y:S02]  /*30d40*/  SYNCS.PHASECHK.TRANS64.TRYWAIT P0, [R18+URZ+0x28800], R5 ;  /* 0x02880005120075a7 */ /* 0x001064000800017f */
[----:B-1----:R-:W-:Y:S05]  /*30d50*/  @!P0 NANOSLEEP.SYNCS 0x989680 ;  /* 0x009896800000895d */ /* 0x002fea0003900000 */
[----:B------:R-:W1:Y:S02]  /*30d60*/  @!P0 SYNCS.PHASECHK.TRANS64 P0, [R18+URZ+0x28800], R5 ;  /* 0x02880005120085a7 */ /* 0x000e64000800007f */
[----:B-1----:R-:W-:Y:S05]  /*30d70*/  @!P0 BRA `(.L_x_7488) ;  /* 0xfffffffc00f08947 */ /* 0x002fea000383ffff */
[----:B------:R-:W-:Y:S05]  /*30d80*/  BRA `(.L_x_7779) ;  /* 0xfffffdac00447947 */ /* 0x000fea000383ffff */
.L_x_7496:
        /* <DEDUP_REMOVED lines=9> */
.L_x_7781:
[----:B------:R-:W-:Y:S05]  /*30e20*/  BSYNC B1 ;  /* 0x0000000000017941 */ /* 0x000fea0003800000 */
.L_x_7780:
[----:B------:R-:W-:Y:S01]  /*30e30*/  IMAD.MOV.U32 R13, RZ, RZ, R29 ;  /* 0x000000ffff0d7224 */ /* 0x000fe200078e001d */
[----:B------:R-:W-:Y:S01]  /*30e40*/  ISETP.GE.AND P0, PT, R22, R37, PT ;  /* 0x000000251600720c */ /* 0x000fe20003f06270 */
[----:B------:R-:W-:Y:S02]  /*30e50*/  IMAD.MOV.U32 R12, RZ, RZ, RZ ;  /* 0x000000ffff0c7224 */ /* 0x000fe400078e00ff */
[----:B------:R-:W-:Y:S02]  /*30e60*/  IMAD.MOV.U32 R11, RZ, RZ, 0x1c1f ;  /* 0x00001c1fff0b7424 */ /* 0x000fe400078e00ff */
[----:B------:R-:W-:Y:S02]  /*30e70*/  IMAD.MOV.U32 R15, RZ, RZ, -0x1 ;  /* 0xffffffffff0f7424 */ /* 0x000fe400078e00ff */
[----:B------:R-:W-:Y:S02]  /*30e80*/  IMAD.MOV.U32 R3, RZ, RZ, R14 ;  /* 0x000000ffff037224 */ /* 0x000fe400078e000e */
[----:B------:R-:W-:-:S07]  /*30e90*/  IMAD R30, R215, R30, RZ ;  /* 0x0000001ed71e7224 */ /* 0x000fce00078e02ff */
[----:B------:R-:W-:Y:S05]  /*30ea0*/  WARPSYNC.COLLECTIVE R15, `(.L_x_7782) ;  /* 0x000000000f087348 */ /* 0x000fea0003c00000 */
[----:B------:R0:W1:Y:S02]  /*30eb0*/  SHFL.IDX P6, R14, R13, R12, R11 ;  /* 0x0000000c0d0e7389 */ /* 0x00006400000c000b */
[----:B01----:R-:W-:Y:S01]  /*30ec0*/  ENDCOLLECTIVE ;  /* 0x000000000000791b */ /* 0x003fe20003800000 */
.L_x_7782:
[----:B------:R-:W-:Y:S01]  /*30ed0*/  ISETP.GE.OR P1, PT, R39, R30, P0 ;  /* 0x0000001e2700720c */ /* 0x000fe20000726670 */
[----:B------:R-:W-:Y:S02]  /*30ee0*/  IMAD.MOV.U32 R13, RZ, RZ, R31 ;  /* 0x000000ffff0d7224 */ /* 0x000fe400078e001f */
[----:B------:R-:W-:-:S10]  /*30ef0*/  IMAD.MOV.U32 R5, RZ, RZ, R14 ;  /* 0x000000ffff057224 */ /* 0x000fd400078e000e */
[----:B------:R-:W-:Y:S05]  /*30f00*/  WARPSYNC.COLLECTIVE R15, `(.L_x_7783) ;  /* 0x000000000f087348 */ /* 0x000fea0003c00000 */
[----:B------:R0:W1:Y:S02]  /*30f10*/  SHFL.IDX P6, R14, R13, R12, R11 ;  /* 0x0000000c0d0e7389 */ /* 0x00006400000c000b */
[----:B01----:R-:W-:Y:S01]  /*30f20*/  ENDCOLLECTIVE ;  /* 0x000000000000791b */ /* 0x003fe20003800000 */
.L_x_7783:
        /* <DEDUP_REMOVED lines=8> */
.L_x_7784:
[----:B------:R-:W-:-:S05]  /*30fb0*/  @!P1 IADD3 R14, P3, R22, R14, RZ ;  /* 0x0000000e160e9210 */ /* 0x000fca0007f7e0ff */
[----:B------:R-:W-:Y:S02]  /*30fc0*/  @!P1 IMAD.X R3, R7, 0x1, R23, P3 ;  /* 0x0000000107039824 */ /* 0x000fe400018e0617 */
[----:B------:R-:W-:Y:S01]  /*30fd0*/  @!P1 IMAD.MOV.U32 R32, RZ, RZ, R14 ;  /* 0x000000ffff209224 */ /* 0x000fe200078e000e */
[----:B------:R-:W5:Y:S01]  /*30fe0*/  @!P1 LD.E.128 R4, desc[UR38][R4.64] ;  /* 0x0000002604049980 */ /* 0x000f62000c101d00 */
[----:B------:R-:W-:-:S06]  /*30ff0*/  @!P1 IMAD.MOV.U32 R33, RZ, RZ, R3 ;  /* 0x000000ffff219224 */ /* 0x000fcc00078e0003 */
[----:B------:R-:W5:Y:S01]  /*31000*/  @!P1 LD.E.128 R32, desc[UR38][R32.64] ;  /* 0x0000002620209980 */ /* 0x000f62000c101d00 */
[----:B------:R-:W-:Y:S01]  /*31010*/  IMAD.MOV.U32 R13, RZ, RZ, R10 ;  /* 0x000000ffff0d7224 */ /* 0x000fe200078e000a */
[----:B------:R-:W-:Y:S01]  /*31020*/  CS2R R26, SRZ ;  /* 0x00000000001a7805 */ /* 0x000fe2000001ff00 */
[----:B------:R-:W-:Y:S01]  /*31030*/  IMAD.MOV.U32 R12, RZ, RZ, 0x1 ;  /* 0x00000001ff0c7424 */ /* 0x000fe200078e00ff */
[----:B------:R-:W-:Y:S02]  /*31040*/  CS2R R24, SRZ ;  /* 0x0000000000187805 */ /* 0x000fe4000001ff00 */
[----:B------:R-:W-:Y:S02]  /*31050*/  CS2R R20, SRZ ;  /* 0x0000000000147805 */ /* 0x000fe4000001ff00 */
[----:B------:R-:W-:-:S07]  /*31060*/  CS2R R8, SRZ ;  /* 0x0000000000087805 */ /* 0x000fce000001ff00 */
[----:B-----5:R-:W-:Y:S05]  /*31070*/  WARPSYNC.COLLECTIVE R15, `(.L_x_7785) ;  /* 0x000000000f087348 */ /* 0x020fea0003c00000 */
[----:B------:R0:W1:Y:S02]  /*31080*/  SHFL.IDX P6, R14, R13, R12, R11 ;  /* 0x0000000c0d0e7389 */ /* 0x00006400000c000b */
[----:B01---5:R-:W-:Y:S01]  /*31090*/  ENDCOLLECTIVE ;  /* 0x000000000000791b */ /* 0x023fe20003800000 */
.L_x_7785:
[----:B------:R-:W-:Y:S02]  /*310a0*/  IMAD.MOV.U32 R13, RZ, RZ, R29 ;  /* 0x000000ffff0d7224 */ /* 0x000fe400078e001d */
[----:B------:R-:W-:-:S07]  /*310b0*/  IMAD.MOV.U32 R3, RZ, RZ, R14 ;  /* 0x000000ffff037224 */ /* 0x000fce00078e000e */
[----:B------:R-:W-:Y:S05]  /*310c0*/  WARPSYNC.COLLECTIVE R15, `(.L_x_7786) ;  /* 0x000000000f087348 */ /* 0x000fea0003c00000 */
[----:B------:R0:W1:Y:S02]  /*310d0*/  SHFL.IDX P6, R14, R13, R12, R11 ;  /* 0x0000000c0d0e7389 */ /* 0x00006400000c000b */
[----:B01----:R-:W-:Y:S01]  /*310e0*/  ENDCOLLECTIVE ;  /* 0x000000000000791b */ /* 0x003fe20003800000 */
.L_x_7786:
[----:B------:R-:W-:Y:S02]  /*310f0*/  IMAD.MOV.U32 R13, RZ, RZ, R31 ;  /* 0x000000ffff0d7224 */ /* 0x000fe400078e001f */
[----:B------:R-:W-:-:S07]  /*31100*/  IMAD.MOV.U32 R29, RZ, RZ, R14 ;  /* 0x000000ffff1d7224 */ /* 0x000fce00078e000e */
[----:B------:R-:W-:Y:S05]  /*31110*/  WARPSYNC.COLLECTIVE R15, `(.L_x_7787) ;  /* 0x000000000f087348 */ /* 0x000fea0003c00000 */
[----:B------:R0:W1:Y:S02]  /*31120*/  SHFL.IDX P6, R14, R13, R12, R11 ;  /* 0x0000000c0d0e7389 */ /* 0x00006400000c000b */
[----:B01----:R-:W-:Y:S01]  /*31130*/  ENDCOLLECTIVE ;  /* 0x000000000000791b */ /* 0x003fe20003800000 */
.L_x_7787:
[----:B------:R-:W-:Y:S02]  /*31140*/  IMAD.MOV.U32 R13, RZ, RZ, R28 ;  /* 0x000000ffff0d7224 */ /* 0x000fe400078e001c */
[----:B------:R-:W-:-:S07]  /*31150*/  IMAD.MOV.U32 R31, RZ, RZ, R14 ;  /* 0x000000ffff1f7224 */ /* 0x000fce00078e000e */
[----:B------:R-:W-:Y:S05]  /*31160*/  WARPSYNC.COLLECTIVE R15, `(.L_x_7788) ;  /* 0x000000000f087348 */ /* 0x000fea0003c00000 */
[----:B------:R0:W1:Y:S02]  /*31170*/  SHFL.IDX P6, R14, R13, R12, R11 ;  /* 0x0000000c0d0e7389 */ /* 0x00006400000c000b */
[----:B01----:R-:W-:Y:S01]  /*31180*/  ENDCOLLECTIVE ;  /* 0x000000000000791b */ /* 0x003fe20003800000 */
.L_x_7788:
        /* <DEDUP_REMOVED lines=10> */
.L_x_7500:
[----:B0-----:R0:W1:Y:S02]  /*31230*/  SYNCS.PHASECHK.TRANS64.TRYWAIT P1, [R18+URZ+0x28800], R3 ;  /* 0x02880003120075a7 */ /* 0x001064000802017f */
[----:B-1----:R-:W-:Y:S05]  /*31240*/  @!P1 NANOSLEEP.SYNCS 0x989680 ;  /* 0x009896800000995d */ /* 0x002fea0003900000 */
[----:B------:R-:W1:Y:S02]  /*31250*/  @!P1 SYNCS.PHASECHK.TRANS64 P1, [R18+URZ+0x28800], R3 ;  /* 0x02880003120095a7 */ /* 0x000e64000802007f */
[----:B-1----:R-:W-:Y:S05]  /*31260*/  @!P1 BRA `(.L_x_7500) ;  /* 0xfffffffc00f09947 */ /* 0x002fea000383ffff */
[----:B------:R-:W-:Y:S05]  /*31270*/  BRA `(.L_x_7790) ;  /* 0xfffffdcc00547947 */ /* 0x000fea000383ffff */
.L_x_7506:
[----:B-1----:R1:W2:Y:S02]  /*31280*/  SYNCS.PHASECHK.TRANS64.TRYWAIT P1, [R20+URZ+0x28830], R3 ;  /* 0x02883003140075a7 */ /* 0x0022a4000802017f */
[----:B--2---:R-:W-:Y:S05]  /*31290*/  @!P1 NANOSLEEP.SYNCS 0x989680 ;  /* 0x009896800000995d */ /* 0x004fea0003900000 */
[----:B------:R-:W2:Y:S02]  /*312a0*/  @!P1 SYNCS.PHASECHK.TRANS64 P1, [R20+URZ+0x28830], R3 ;  /* 0x02883003140095a7 */ /* 0x000ea4000802007f */
[----:B--2---:R-:W-:Y:S05]  /*312b0*/  @!P1 BRA `(.L_x_7506) ;  /* 0xfffffffc00f09947 */ /* 0x004fea000383ffff */
[----:B------:R-:W-:Y:S05]  /*312c0*/  BRA `(.L_x_7505) ;  /* 0xfffffdec007c7947 */ /* 0x000fea000383ffff */
.L_x_7524:
[----:B-1----:R1:W2:Y:S02]  /*312d0*/  SYNCS.PHASECHK.TRANS64.TRYWAIT P2, [R15+URZ+0x28830], R14 ;  /* 0x0288300e0f0075a7 */ /* 0x0022a4000804017f */
[----:B--2---:R-:W-:Y:S05]  /*312e0*/  @!P2 NANOSLEEP.SYNCS 0x989680 ;  /* 0x009896800000a95d */ /* 0x004fea0003900000 */
[----:B------:R-:W2:Y:S02]  /*312f0*/  @!P2 SYNCS.PHASECHK.TRANS64 P2, [R15+URZ+0x28830], R14 ;  /* 0x0288300e0f00a5a7 */ /* 0x000ea4000804007f */
[----:B--2---:R-:W-:Y:S05]  /*31300*/  @!P2 BRA `(.L_x_7524) ;  /* 0xfffffffc00f0a947 */ /* 0x004fea000383ffff */
[----:B------:R-:W-:Y:S05]  /*31310*/  BRA `(.L_x_7523) ;  /* 0xfffffe3c00e07947 */ /* 0x000fea000383ffff */
.L_x_7528:
[----:B-1----:R1:W2:Y:S02]  /*31320*/  SYNCS.PHASECHK.TRANS64.TRYWAIT P1, [R15+URZ+0x28850], R14 ;  /* 0x0288500e0f0075a7 */ /* 0x0022a4000802017f */
[----:B--2---:R-:W-:Y:S05]  /*31330*/  @!P1 NANOSLEEP.SYNCS 0x989680 ;  /* 0x009896800000995d */ /* 0x004fea0003900000 */
[----:B------:R-:W2:Y:S02]  /*31340*/  @!P1 SYNCS.PHASECHK.TRANS64 P1, [R15+URZ+0x28850], R14 ;  /* 0x0288500e0f0095a7 */ /* 0x000ea4000802007f */
[----:B--2---:R-:W-:Y:S05]  /*31350*/  @!P1 BRA `(.L_x_7528) ;  /* 0xfffffffc00f09947 */ /* 0x004fea000383ffff */
[----:B------:R-:W-:Y:S05]  /*31360*/  BRA `(.L_x_7525) ;  /* 0xfffffe4000a47947 */ /* 0x000fea000383ffff */
.L_x_7548:
[----:B-1----:R1:W2:Y:S02]  /*31370*/  SYNCS.PHASECHK.TRANS64.TRYWAIT P2, [R15+URZ+0x28830], R20 ;  /* 0x028830140f0075a7 */ /* 0x0022a4000804017f */
[----:B--2---:R-:W-:Y:S05]  /*31380*/  @!P2 NANOSLEEP.SYNCS 0x989680 ;  /* 0x009896800000a95d */ /* 0x004fea0003900000 */
[----:B------:R-:W2:Y:S02]  /*31390*/  @!P2 SYNCS.PHASECHK.TRANS64 P2, [R15+URZ+0x28830], R20 ;  /* 0x028830140f00a5a7 */ /* 0x000ea4000804007f */
[----:B--2---:R-:W-:Y:S05]  /*313a0*/  @!P2 BRA `(.L_x_7548) ;  /* 0xfffffffc00f0a947 */ /* 0x004fea000383ffff */
[----:B------:R-:W-:Y:S05]  /*313b0*/  BRA `(.L_x_7547) ;  /* 0xfffffe9800307947 */ /* 0x000fea000383ffff */
.L_x_7552:
[----:B-1----:R1:W2:Y:S02]  /*313c0*/  SYNCS.PHASECHK.TRANS64.TRYWAIT P1, [R15+URZ+0x28850], R14 ;  /* 0x0288500e0f0075a7 */ /* 0x0022a4000802017f */
[----:B--2---:R-:W-:Y:S05]  /*313d0*/  @!P1 NANOSLEEP.SYNCS 0x989680 ;  /* 0x009896800000995d */ /* 0x004fea0003900000 */
[----:B------:R-:W2:Y:S02]  /*313e0*/  @!P1 SYNCS.PHASECHK.TRANS64 P1, [R15+URZ+0x28850], R14 ;  /* 0x0288500e0f0095a7 */ /* 0x000ea4000802007f */
[----:B--2---:R-:W-:Y:S05]  /*313f0*/  @!P1 BRA `(.L_x_7552) ;  /* 0xfffffffc00f09947 */ /* 0x004fea000383ffff */
[----:B------:R-:W-:Y:S05]  /*31400*/  BRA `(.L_x_7549) ;  /* 0xfffffe9c00007947 */ /* 0x000fea000383ffff */
.L_x_7560:
[----:B-1----:R1:W2:Y:S02]  /*31410*/  SYNCS.PHASECHK.TRANS64.TRYWAIT P2, [R15+URZ+0x28830], R20 ;  /* 0x028830140f0075a7 */ /* 0x0022a4000804017f */
[----:B--2---:R-:W-:Y:S05]  /*31420*/  @!P2 NANOSLEEP.SYNCS 0x989680 ;  /* 0x009896800000a95d */ /* 0x004fea0003900000 */
[----:B------:R-:W2:Y:S02]  /*31430*/  @!P2 SYNCS.PHASECHK.TRANS64 P2, [R15+URZ+0x28830], R20 ;  /* 0x028830140f00a5a7 */ /* 0x000ea4000804007f */
[----:B--2---:R-:W-:Y:S05]  /*31440*/  @!P2 BRA `(.L_x_7560) ;  /* 0xfffffffc00f0a947 */ /* 0x004fea000383ffff */
[----:B------:R-:W-:Y:S05]  /*31450*/  BRA `(.L_x_7559) ;  /* 0xfffffecc00847947 */ /* 0x000fea000383ffff */
.L_x_7564:
[----:B-1----:R1:W2:Y:S02]  /*31460*/  SYNCS.PHASECHK.TRANS64.TRYWAIT P1, [R15+URZ+0x28850], R14 ;  /* 0x0288500e0f0075a7 */ /* 0x0022a4000802017f */
[----:B--2---:R-:W-:Y:S05]  /*31470*/  @!P1 NANOSLEEP.SYNCS 0x989680 ;  /* 0x009896800000995d */ /* 0x004fea0003900000 */
[----:B------:R-:W2:Y:S02]  /*31480*/  @!P1 SYNCS.PHASECHK.TRANS64 P1, [R15+URZ+0x28850], R14 ;  /* 0x0288500e0f0095a7 */ /* 0x000ea4000802007f */
[----:B--2---:R-:W-:Y:S05]  /*31490*/  @!P1 BRA `(.L_x_7564) ;  /* 0xfffffffc00f09947 */ /* 0x004fea000383ffff */
[----:B------:R-:W-:Y:S05]  /*314a0*/  BRA `(.L_x_7561) ;  /* 0xfffffed000547947 */ /* 0x000fea000383ffff */
.L_x_7578:
[----:B-1----:R1:W2:Y:S02]  /*314b0*/  SYNCS.PHASECHK.TRANS64.TRYWAIT P0, [R13+URZ+0x28850], R0 ;  /* 0x028850000d0075a7 */ /* 0x0022a4000800017f */
[----:B--2---:R-:W-:Y:S05]  /*314c0*/  @!P0 NANOSLEEP.SYNCS 0x989680 ;  /* 0x009896800000895d */ /* 0x004fea0003900000 */
[----:B------:R-:W2:Y:S02]  /*314d0*/  @!P0 SYNCS.PHASECHK.TRANS64 P0, [R13+URZ+0x28850], R0 ;  /* 0x028850000d0085a7 */ /* 0x000ea4000800007f */
[----:B--2---:R-:W-:Y:S05]  /*314e0*/  @!P0 BRA `(.L_x_7578) ;  /* 0xfffffffc00f08947 */ /* 0x004fea000383ffff */
[----:B------:R-:W-:Y:S05]  /*314f0*/  BRA `(.L_x_7577) ;  /* 0xffffff2400187947 */ /* 0x000fea000383ffff */
.L_x_7582:
[----:B------:R-:W-:Y:S01]  /*31500*/  SEL R137, R45, R12, P0 ;  /* 0x0000000c2d897207 */ /* 0x000fe20000000000 */
[----:B------:R-:W-:Y:S01]  /*31510*/  IMAD.MOV.U32 R11, RZ, RZ, 0x1c1f ;  /* 0x00001c1fff0b7424 */ /* 0x000fe200078e00ff */
[----:B------:R-:W-:Y:S01]  /*31520*/  SEL R45, R12, R45, P0 ;  /* 0x0000002d0c2d7207 */ /* 0x000fe20000000000 */
[----:B-----5:R-:W-:Y:S01]  /*31530*/  IMAD.MOV.U32 R12, RZ, RZ, R34 ;  /* 0x000000ffff0c7224 */ /* 0x020fe200078e0022 */
[----:B------:R-:W-:Y:S01]  /*31540*/  SEL R119, R59, R0, P0 ;  /* 0x000000003b777207 */ /* 0x000fe20000000000 */
[----:B------:R-:W-:Y:S01]  /*31550*/  IMAD.MOV.U32 R15, RZ, RZ, -0x1 ;  /* 0xffffffffff0f7424 */ /* 0x000fe200078e00ff */
[----:B------:R-:W-:Y:S02]  /*31560*/  SEL R59, R0, R59, P0 ;  /* 0x0000003b003b7207 */ /* 0x000fe40000000000 */
[----:B------:R-:W-:-:S07]  /*31570*/  SEL R53, R39, R32, P0 ;  /* 0x0000002027357207 */ /* 0x000fce0000000000 */
[----:B-12---:R-:W-:Y:S05]  /*31580*/  WARPSYNC.COLLECTIVE R15, `(.L_x_7791) ;  /* 0x000000000f087348 */ /* 0x006fea0003c00000 */
[----:B------:R0:W3:Y:S02]  /*31590*/  SHFL.IDX P6, R14, R13, R12, R11 ;  /* 0x0000000c0d0e7389 */ /* 0x0000e400000c000b */
[----:B0123--:R-:W-:Y:S01]  /*315a0*/  ENDCOLLECTIVE ;  /* 0x000000000000791b */ /* 0x00ffe20003800000 */
.L_x_7791:
[----:B------:R-:W-:Y:S02]  /*315b0*/  SEL R39, R32, R39, P0 ;  /* 0x0000002720277207 */ /* 0x000fe40000000000 */
[----:B------:R-:W-:Y:S02]  /*315c0*/  LOP3.LUT R32, R34, 0x2, RZ, 0x3c, !PT ;  /* 0x0000000222207812 */ /* 0x000fe400078e3cff */
        /* <DEDUP_REMOVED lines=16> */
.L_x_7792:
        /* <DEDUP_REMOVED lines=19> */
.L_x_7793:
        /* <DEDUP_REMOVED lines=18> */
.L_x_7794:
        /* <DEDUP_REMOVED lines=19> */
.L_x_7795:
        /* <DEDUP_REMOVED lines=9> */
[----:B------:R-:W-:-:S07]  /*31ae0*/  IMAD.MOV.U32 R6, RZ, RZ, R14 ;  /* 0x000000ffff067224 */ /* 0x000fce00078e000e */
[----:B------:R-:W-:Y:S05]  /*31af0*/  WARPSYNC.COLLECTIVE R15, `(.L_x_7796) ;  /* 0x000000000f087348 */ /* 0x000fea0003c00000 */
[----:B------:R0:W1:Y:S02]  /*31b00*/  SHFL.IDX P6, R14, R13, R12, R11 ;  /* 0x0000000c0d0e7389 */ /* 0x00006400000c000b */
[----:B01----:R-:W-:Y:S01]  /*31b10*/  ENDCOLLECTIVE ;  /* 0x000000000000791b */ /* 0x003fe20003800000 */
.L_x_7796:
[----:B------:R-:W-:Y:S02]  /*31b20*/  IMAD.MOV.U32 R13, RZ, RZ, R9 ;  /* 0x000000ffff0d7224 */ /* 0x000fe400078e0009 */
[----:B------:R-:W-:Y:S02]  /*31b30*/  IMAD.MOV.U32 R12, RZ, RZ, R32 ;  /* 0x000000ffff0c7224 */ /* 0x000fe400078e0020 */
[----:B------:R-:W-:-:S07]  /*31b40*/  IMAD.MOV.U32 R8, RZ, RZ, R14 ;  /* 0x000000ffff087224 */ /* 0x000fce00078e000e */
[----:B------:R-:W-:Y:S05]  /*31b50*/  WARPSYNC.COLLECTIVE R15, `(.L_x_7797) ;  /* 0x000000000f087348 */ /* 0x000fea0003c00000 */
[----:B------:R0:W1:Y:S02]  /*31b60*/  SHFL.IDX P6, R14, R13, R12, R11 ;  /* 0x0000000c0d0e7389 */ /* 0x00006400000c000b */
[----:B01----:R-:W-:Y:S01]  /*31b70*/  ENDCOLLECTIVE ;  /* 0x000000000000791b */ /* 0x003fe20003800000 */
.L_x_7797:
[----:B------:R-:W-:Y:S02]  /*31b80*/  IMAD.MOV.U32 R13, RZ, RZ, R21 ;  /* 0x000000ffff0d7224 */ /* 0x000fe400078e0015 */
[----:B------:R-:W-:-:S07]  /*31b90*/  IMAD.MOV.U32 R9, RZ, RZ, R14 ;  /* 0x000000ffff097224 */ /* 0x000fce00078e000e */
[----:B------:R-:W-:Y:S05]  /*31ba0*/  WARPSYNC.COLLECTIVE R15, `(.L_x_7798) ;  /* 0x000000000f087348 */ /* 0x000fea0003c00000 */
[----:B------:R0:W1:Y:S02]  /*31bb0*/  SHFL.IDX P6, R14, R13, R12, R11 ;  /* 0x0000000c0d0e7389 */ /* 0x00006400000c000b */
[----:B01----:R-:W-:Y:S01]  /*31bc0*/  ENDCOLLECTIVE ;  /* 0x000000000000791b */ /* 0x003fe20003800000 */
.L_x_7798:
[----:B------:R-:W-:Y:S02]  /*31bd0*/  IMAD.MOV.U32 R13, RZ, RZ, R141 ;  /* 0x000000ffff0d7224 */ /* 0x000fe400078e008d */
[----:B------:R-:W-:Y:S02]  /*31be0*/  IMAD.MOV.U32 R12, RZ, RZ, R34 ;  /* 0x000000ffff0c7224 */ /* 0x000fe400078e0022 */
[----:B------:R-:W-:-:S07]  /*31bf0*/  IMAD.MOV.U32 R21, RZ, RZ, R14 ;  /* 0x000000ffff157224 */ /* 0x000fce00078e000e */
[----:B------:R-:W-:Y:S05]  /*31c00*/  WARPSYNC.COLLECTIVE R15, `(.L_x_7799) ;  /* 0x000000000f087348 */ /* 0x000fea0003c00000 */
[----:B------:R0:W1:Y:S02]  /*31c10*/  SHFL.IDX P6, R14, R13, R12, R11 ;  /* 0x0000000c0d0e7389 */ /* 0x00006400000c000b */
[----:B01----:R-:W-:Y:S01]  /*31c20*/  ENDCOLLECTIVE ;  /* 0x000000000000791b */ /* 0x003fe20003800000 */
.L_x_7799:
[----:B------:R-:W-:Y:S02]  /*31c30*/  SEL R122, R8, R21, P0 ;  /* 0x00000015087a7207 */ /* 0x000fe40000000000 */
[----:B------:R-:W-:Y:S01]  /*31c40*/  SEL R124, R21, R8, P0 ;  /* 0x00000008157c7207 */ /* 0x000fe20000000000 */
[----:B------:R-:W-:Y:S02]  /*31c50*/  IMAD.MOV.U32 R13, RZ, RZ, R127 ;  /* 0x000000ffff0d7224 */ /* 0x000fe400078e007f */
[----:B------:R-:W-:-:S07]  /*31c60*/  IMAD.MOV.U32 R10, RZ, RZ, R14 ;  /* 0x000000ffff0a7224 */ /* 0x000fce00078e000e */
[----:B------:R-:W-:Y:S05]  /*31c70*/  WARPSYNC.COLLECTIVE R15, `(.L_x_7800) ;  /* 0x000000000f087348 */ /* 0x000fea0003c00000 */
[----:B------:R0:W1:Y:S02]  /*31c80*/  SHFL.IDX P6, R14, R13, R12, R11 ;  /* 0x0000000c0d0e7389 */ /* 0x00006400000c000b */
[----:B01----:R-:W-:Y:S01]  /*31c90*/  ENDCOLLECTIVE ;  /* 0x000000000000791b */ /* 0x003fe20003800000 */
.L_x_7800:
[----:B------:R-:W-:Y:S02]  /*31ca0*/  IMAD.MOV.U32 R13, RZ, RZ, R25 ;  /* 0x000000ffff0d7224 */ /* 0x000fe400078e0019 */
[----:B------:R-:W-:Y:S02]  /*31cb0*/  IMAD.MOV.U32 R12, RZ, RZ, R32 ;  /* 0x000000ffff0c7224 */ /* 0x000fe400078e0020 */
[----:B------:R-:W-:-:S07]  /*31cc0*/  IMAD.MOV.U32 R20, RZ, RZ, R14 ;  /* 0x000000ffff147224 */ /* 0x000fce00078e000e */
[----:B------:R-:W-:Y:S05]  /*31cd0*/  WARPSYNC.COLLECTIVE R15, `(.L_x_7801) ;  /* 0x000000000f087348 */ /* 0x000fea0003c00000 */
[----:B------:R0:W1:Y:S02]  /*31ce0*/  SHFL.IDX P6, R14, R13, R12, R11 ;  /* 0x0000000c0d0e7389 */ /* 0x00006400000c000b */
[----:B01----:R-:W-:Y:S01]  /*31cf0*/  ENDCOLLECTIVE ;  /* 0x000000000000791b */ /* 0x003fe20003800000 */
.L_x_7801:
[----:B------:R-:W-:Y:S02]  /*31d00*/  IMAD.MOV.U32 R13, RZ, RZ, R27 ;  /* 0x000000ffff0d7224 */ /* 0x000fe400078e001b */
[----:B------:R-:W-:-:S07]  /*31d10*/  IMAD.MOV.U32 R25, RZ, RZ, R14 ;  /* 0x000000ffff197224 */ /* 0x000fce00078e000e */
[----:B------:R-:W-:Y:S05]  /*31d20*/  WARPSYNC.COLLECTIVE R15, `(.L_x_7802) ;  /* 0x000000000f087348 */ /* 0x000fea0003c00000 */
[----:B------:R0:W1:Y:S02]  /*31d30*/  SHFL.IDX P6, R14, R13, R12, R11 ;  /* 0x0000000c0d0e7389 */ /* 0x00006400000c000b */
[----:B01----:R-:W-:Y:S01]  /*31d40*/  ENDCOLLECTIVE ;  /* 0x000000000000791b */ /* 0x003fe20003800000 */
.L_x_7802:
        /* <DEDUP_REMOVED lines=9> */
.L_x_7803:
        /* <DEDUP_REMOVED lines=8> */
.L_x_7804:
[----:B------:R-:W-:Y:S02]  /*31e60*/  IMAD.MOV.U32 R13, RZ, RZ, R29 ;  /* 0x000000ffff0d7224 */ /* 0x000fe400078e001d */
[----:B------:R-:W-:Y:S02]  /*31e70*/  IMAD.MOV.U32 R12, RZ, RZ, R32 ;  /* 0x000000ffff0c7224 */ /* 0x000fe400078e0020 */
[----:B------:R-:W-:-:S07]  /*31e80*/  IMAD.MOV.U32 R26, RZ, RZ, R14 ;  /* 0x000000ffff1a7224 */ /* 0x000fce00078e000e */
[----:B------:R-:W-:Y:S05]  /*31e90*/  WARPSYNC.COLLECTIVE R15, `(.L_x_7805) ;  /* 0x000000000f087348 */ /* 0x000fea0003c00000 */
[----:B------:R0:W1:Y:S02]  /*31ea0*/  SHFL.IDX P6, R14, R13, R12, R11 ;  /* 0x0000000c0d0e7389 */ /* 0x00006400000c000b */
[----:B01----:R-:W-:Y:S01]  /*31eb0*/  ENDCOLLECTIVE ;  /* 0x000000000000791b */ /* 0x003fe20003800000 */
.L_x_7805:
[----:B------:R-:W-:Y:S02]  /*31ec0*/  IMAD.MOV.U32 R13, RZ, RZ, R31 ;  /* 0x000000ffff0d7224 */ /* 0x000fe400078e001f */
[----:B------:R-:W-:-:S07]  /*31ed0*/  IMAD.MOV.U32 R29, RZ, RZ, R14 ;  /* 0x000000ffff1d7224 */ /* 0x000fce00078e000e */
[----:B------:R-:W-:Y:S05]  /*31ee0*/  WARPSYNC.COLLECTIVE R15, `(.L_x_7806) ;  /* 0x000000000f087348 */ /* 0x000fea0003c00000 */
[----:B------:R0:W1:Y:S02]  /*31ef0*/  SHFL.IDX P6, R14, R13, R12, R11 ;  /* 0x0000000c0d0e7389 */ /* 0x00006400000c000b */
[----:B01----:R-:W-:Y:S01]  /*31f00*/  ENDCOLLECTIVE ;  /* 0x000000000000791b */ /* 0x003fe20003800000 */
.L_x_7806:
        /* <DEDUP_REMOVED lines=8> */
.L_x_7807:
[----:B------:R-:W-:Y:S02]  /*31f90*/  SEL R8, R26, R31, P0 ;  /* 0x0000001f1a087207 */ /* 0x000fe40000000000 */
[----:B------:R-:W-:Y:S01]  /*31fa0*/  SEL R4, R31, R26, P0 ;  /* 0x0000001a1f047207 */ /* 0x000fe20000000000 */
[----:B------:R-:W-:Y:S02]  /*31fb0*/  IMAD.MOV.U32 R13, RZ, RZ, R137 ;  /* 0x000000ffff0d7224 */ /* 0x000fe400078e0089 */
[----:B------:R-:W-:-:S07]  /*31fc0*/  IMAD.MOV.U32 R28, RZ, RZ, R14 ;  /* 0x000000ffff1c7224 */ /* 0x000fce00078e000e */
[----:B------:R-:W-:Y:S05]  /*31fd0*/  WARPSYNC.COLLECTIVE R15, `(.L_x_7808) ;  /* 0x000000000f087348 */ /* 0x000fea0003c00000 */
[----:B------:R0:W1:Y:S02]  /*31fe0*/  SHFL.IDX P6, R14, R13, R12, R11 ;  /* 0x0000000c0d0e7389 */ /* 0x00006400000c000b */
[----:B01----:R-:W-:Y:S01]  /*31ff0*/  ENDCOLLECTIVE ;  /* 0x000000000000791b */ /* 0x003fe20003800000 */
.L_x_7808:
[----:B------:R-:W-:Y:S02]  /*32000*/  IMAD.MOV.U32 R13, RZ, RZ, R43 ;  /* 0x000000ffff0d7224 */ /* 0x000fe400078e002b */
[----:B------:R-:W-:Y:S02]  /*32010*/  IMAD.MOV.U32 R12, RZ, RZ, R32 ;  /* 0x000000ffff0c7224 */ /* 0x000fe400078e0020 */
[----:B------:R-:W-:-:S07]  /*32020*/  IMAD.MOV.U32 R30, RZ, RZ, R14 ;  /* 0x000000ffff1e7224 */ /* 0x000fce00078e000e */
[----:B------:R-:W-:Y:S05]  /*32030*/  WARPSYNC.COLLECTIVE R15, `(.L_x_7809) ;  /* 0x000000000f087348 */ /* 0x000fea0003c00000 */
[----:B------:R0:W1:Y:S02]  /*32040*/  SHFL.IDX P6, R14, R13, R12, R11 ;  /* 0x0000000c0d0e7389 */ /* 0x00006400000c000b */
[----:B01----:R-:W-:Y:S01]  /*32050*/  ENDCOLLECTIVE ;  /* 0x000000000000791b */ /* 0x003fe20003800000 */
.L_x_7809:
[----:B------:R-:W-:Y:S02]  /*32060*/  IMAD.MOV.U32 R13, RZ, RZ, R45 ;  /* 0x000000ffff0d7224 */ /* 0x000fe400078e002d */
[----:B------:R-:W-:-:S07]  /*32070*/  IMAD.MOV.U32 R43, RZ, RZ, R14 ;  /* 0x000000ffff2b7224 */ /* 0x000fce00078e000e */
[----:B------:R-:W-:Y:S05]  /*32080*/  WARPSYNC.COLLECTIVE R15, `(.L_x_7810) ;  /* 0x000000000f087348 */ /* 0x000fea0003c00000 */
[----:B------:R0:W1:Y:S02]  /*32090*/  SHFL.IDX P6, R14, R13, R12, R11 ;  /* 0x0000000c0d0e7389 */ /* 0x00006400000c000b */
[----:B01----:R-:W-:Y:S01]  /*320a0*/  ENDCOLLECTIVE ;  /* 0x000000000000791b */ /* 0x003fe20003800000 */
.L_x_7810:
        /* <DEDUP_REMOVED lines=8> */
.L_x_7811:
[----:B------:R-:W-:Y:S02]  /*32130*/  SEL R24, R30, R45, P0 ;  /* 0x0000002d1e187207 */ /* 0x000fe40000000000 */
[----:B------:R-:W-:Y:S01]  /*32140*/  SEL R26, R45, R30, P0 ;  /* 0x0000001e2d1a7207 */ /* 0x000fe20000000000 */
[----:B------:R-:W-:Y:S02]  /*32150*/  IMAD.MOV.U32 R13, RZ, RZ, R133 ;  /* 0x000000ffff0d7224 */ /* 0x000fe400078e0085 */
[----:B------:R-:W-:-:S07]  /*32160*/  IMAD.MOV.U32 R36, RZ, RZ, R14 ;  /* 0x000000ffff247224 */ /* 0x000fce00078e000e */
[----:B------:R-:W-:Y:S05]  /*32170*/  WARPSYNC.COLLECTIVE R15, `(.L_x_7812) ;  /* 0x000000000f087348 */ /* 0x000fea0003c00000 */
[----:B------:R0:W1:Y:S02]  /*32180*/  SHFL.IDX P6, R14, R13, R12, R11 ;  /* 0x0000000c0d0e7389 */ /* 0x00006400000c000b */
[----:B01----:R-:W-:Y:S01]  /*32190*/  ENDCOLLECTIVE ;  /* 0x000000000000791b */ /* 0x003fe20003800000 */
.L_x_7812:
[----:B------:R-:W-:Y:S02]  /*321a0*/  IMAD.MOV.U32 R13, RZ, RZ, R47 ;  /* 0x000000ffff0d7224 */ /* 0x000fe400078e002f */
[----:B------:R-:W-:Y:S02]  /*321b0*/  IMAD.MOV.U32 R12, RZ, RZ, R32 ;  /* 0x000000ffff0c7224 */ /* 0x000fe400078e0020 */
[----:B------:R-:W-:-:S07]  /*321c0*/  IMAD.MOV.U32 R38, RZ, RZ, R14 ;  /* 0x000000ffff267224 */ /* 0x000fce00078e000e */
[----:B------:R-:W-:Y:S05]  /*321d0*/  WARPSYNC.COLLECTIVE R15, `(.L_x_7813) ;  /* 0x000000000f087348 */ /* 0x000fea0003c00000 */
[----:B------:R0:W1:Y:S02]  /*321e0*/  SHFL.IDX P6, R14, R13, R12, R11 ;  /* 0x0000000c0d0e7389 */ /* 0x00006400000c000b */
[----:B01----:R-:W-:Y:S01]  /*321f0*/  ENDCOLLECTIVE ;  /* 0x000000000000791b */ /* 0x003fe20003800000 */
.L_x_7813:
[----:B------:R-:W-:Y:S02]  /*32200*/  IMAD.MOV.U32 R13, RZ, RZ, R49 ;  /* 0x000000ffff0d7224 */ /* 0x000fe400078e0031 */
[----:B------:R-:W-:-:S07]  /*32210*/  IMAD.MOV.U32 R47, RZ, RZ, R14 ;  /* 0x000000ffff2f7224 */ /* 0x000fce00078e000e */
[----:B------:R-:W-:Y:S05]  /*32220*/  WARPSYNC.COLLECTIVE R15, `(.L_x_7814) ;  /* 0x000000000f087348 */ /* 0x000fea0003c00000 */
[----:B------:R0:W1:Y:S02]  /*32230*/  SHFL.IDX P6, R14, R13, R12, R11 ;  /* 0x0000000c0d0e7389 */ /* 0x00006400000c000b */
[----:B01----:R-:W-:Y:S01]  /*32240*/  ENDCOLLECTIVE ;  /* 0x000000000000791b */ /* 0x003fe20003800000 */
.L_x_7814:
        /* <DEDUP_REMOVED lines=8> */
.L_x_7815:
[----:B------:R-:W-:Y:S02]  /*322d0*/  SEL R10, R38, R49, P0 ;  /* 0x00000031260a7207 */ /* 0x000fe40000000000 */
[----:B------:R-:W-:Y:S01]  /*322e0*/  SEL R30, R49, R38, P0 ;  /* 0x00000026311e7207 */ /* 0x000fe20000000000 */
[----:B------:R-:W-:Y:S02]  /*322f0*/  IMAD.MOV.U32 R13, RZ, RZ, R131 ;  /* 0x000000ffff0d7224 */ /* 0x000fe400078e0083 */
[----:B------:R-:W-:-:S07]  /*32300*/  IMAD.MOV.U32 R55, RZ, RZ, R14 ;  /* 0x000000ffff377224 */ /* 0x000fce00078e000e */
[----:B------:R-:W-:Y:S05]  /*32310*/  WARPSYNC.COLLECTIVE R15, `(.L_x_7816) ;  /* 0x000000000f087348 */ /* 0x000fea0003c00000 */
[----:B------:R0:W1:Y:S02]  /*32320*/  SHFL.IDX P6, R14, R13, R12, R11 ;  /* 0x0000000c0d0e7389 */ /* 0x00006400000c000b */
[----:B01----:R-:W-:Y:S01]  /*32330*/  ENDCOLLECTIVE ;  /* 0x000000000000791b */ /* 0x003fe20003800000 */
.L_x_7816:
[----:B------:R-:W-:Y:S02]  /*32340*/  IMAD.MOV.U32 R13, RZ, RZ, R129 ;  /* 0x000000ffff0d7224 */ /* 0x000fe400078e0081 */
[----:B------:R-:W-:Y:S02]  /*32350*/  IMAD.MOV.U32 R12, RZ, RZ, R32 ;  /* 0x000000ffff0c7224 */ /* 0x000fe400078e0020 */
[----:B------:R-:W-:-:S07]  /*32360*/  IMAD.MOV.U32 R40, RZ, RZ, R14 ;  /* 0x000000ffff287224 */ /* 0x000fce00078e000e */
[----:B------:R-:W-:Y:S05]  /*32370*/  WARPSYNC.COLLECTIVE R15, `(.L_x_7817) ;  /* 0x000000000f087348 */ /* 0x000fea0003c00000 */
[----:B------:R0:W1:Y:S02]  /*32380*/  SHFL.IDX P6, R14, R13, R12, R11 ;  /* 0x0000000c0d0e7389 */ /* 0x00006400000c000b */
[----:B01----:R-:W-:Y:S01]  /*32390*/  ENDCOLLECTIVE ;  /* 0x000000000000791b */ /* 0x003fe20003800000 */
.L_x_7817:
[----:B------:R-:W-:Y:S02]  /*323a0*/  IMAD.MOV.U32 R13, RZ, RZ, R51 ;  /* 0x000000ffff0d7224 */ /* 0x000fe400078e0033 */
[----:B------:R-:W-:-:S07]  /*323b0*/  IMAD.MOV.U32 R42, RZ, RZ, R14 ;  /* 0x000000ffff2a7224 */ /* 0x000fce00078e000e */
[----:B------:R-:W-:Y:S05]  /*323c0*/  WARPSYNC.COLLECTIVE R15, `(.L_x_7818) ;  /* 0x000000000f087348 */ /* 0x000fea0003c00000 */
[----:B------:R0:W1:Y:S02]  /*323d0*/  SHFL.IDX P6, R14, R13, R12, R11 ;  /* 0x0000000c0d0e7389 */ /* 0x00006400000c000b */
[----:B01----:R-:W-:Y:S01]  /*323e0*/  ENDCOLLECTIVE ;  /* 0x000000000000791b */ /* 0x003fe20003800000 */
.L_x_7818:
[----:B------:R-:W-:Y:S02]  /*323f0*/  IMAD.MOV.U32 R13, RZ, RZ, R121 ;  /* 0x000000ffff0d7224 */ /* 0x000fe400078e0079 */
[----:B------:R-:W-:Y:S02]  /*32400*/  IMAD.MOV.U32 R12, RZ, RZ, R34 ;  /* 0x000000ffff0c7224 */ /* 0x000fe400078e0022 */
[----:B------:R-:W-:-:S07]  /*32410*/  IMAD.MOV.U32 R51, RZ, RZ, R14 ;  /* 0x000000ffff337224 */ /* 0x000fce00078e000e */
[----:B------:R-:W-:Y:S05]  /*32420*/  WARPSYNC.COLLECTIVE R15, `(.L_x_7819) ;  /* 0x000000000f087348 */ /* 0x000fea0003c00000 */
[----:B------:R0:W1:Y:S02]  /*32430*/  SHFL.IDX P6, R14, R13, R12, R11 ;  /* 0x0000000c0d0e7389 */ /* 0x00006400000c000b */
[----:B01----:R-:W-:Y:S01]  /*32440*/  ENDCOLLECTIVE ;  /* 0x000000000000791b */ /* 0x003fe20003800000 */
.L_x_7819:
[----:B------:R-:W-:Y:S02]  /*32450*/  SEL R20, R40, R51, P0 ;  /* 0x0000003328147207 */ /* 0x000fe40000000000 */
[----:B------:R-:W-:Y:S01]  /*32460*/  SEL R106, R51, R40, P0 ;  /* 0x00000028336a7207 */ /* 0x000fe20000000000 */
[----:B------:R-:W-:Y:S02]  /*32470*/  IMAD.MOV.U32 R13, RZ, RZ, R119 ;  /* 0x000000ffff0d7224 */ /* 0x000fe400078e0077 */
[----:B------:R-:W-:-:S07]  /*32480*/  IMAD.MOV.U32 R44, RZ, RZ, R14 ;  /* 0x000000ffff2c7224 */ /* 0x000fce00078e000e */
[----:B------:R-:W-:Y:S05]  /*32490*/  WARPSYNC.COLLECTIVE R15, `(.L_x_7820) ;  /* 0x000000000f087348 */ /* 0x000fea0003c00000 */
[----:B------:R0:W1:Y:S02]  /*324a0*/  SHFL.IDX P6, R14, R13, R12, R11 ;  /* 0x0000000c0d0e7389 */ /* 0x00006400000c000b */
[----:B01----:R-:W-:Y:S01]  /*324b0*/  ENDCOLLECTIVE ;  /* 0x000000000000791b */ /* 0x003fe20003800000 */
.L_x_7820:
[----:B------:R-:W-:Y:S02]  /*324c0*/  IMAD.MOV.U32 R13, RZ, RZ, R57 ;  /* 0x000000ffff0d7224 */ /* 0x000fe400078e0039 */
[----:B------:R-:W-:Y:S02]  /*324d0*/  IMAD.MOV.U32 R12, RZ, RZ, R32 ;  /* 0x000000ffff0c7224 */ /* 0x000fe400078e0020 */
[----:B------:R-:W-:-:S07]  /*324e0*/  IMAD.MOV.U32 R46, RZ, RZ, R14 ;  /* 0x000000ffff2e7224 */ /* 0x000fce00078e000e */
[----:B------:R-:W-:Y:S05]  /*324f0*/  WARPSYNC.COLLECTIVE R15, `(.L_x_7821) ;  /* 0x000000000f087348 */ /* 0x000fea0003c00000 */
[----:B------:R0:W1:Y:S02]  /*32500*/  SHFL.IDX P6, R14, R13, R12, R11 ;  /* 0x0000000c0d0e7389 */ /* 0x00006400000c000b */
[----:B01----:R-:W-:Y:S01]  /*32510*/  ENDCOLLECTIVE ;  /* 0x000000000000791b */ /* 0x003fe20003800000 */
.L_x_7821:
[----:B------:R-:W-:Y:S02]  /*32520*/  IMAD.MOV.U32 R13, RZ, RZ, R59 ;  /* 0x000000ffff0d7224 */ /* 0x000fe400078e003b */
[----:B------:R-:W-:-:S07]  /*32530*/  IMAD.MOV.U32 R57, RZ, RZ, R14 ;  /* 0x000000ffff397224 */ /* 0x000fce00078e000e */
[----:B------:R-:W-:Y:S05]  /*32540*/  WARPSYNC.COLLECTIVE R15, `(.L_x_7822) ;  /* 0x000000000f087348 */ /* 0x000fea0003c00000 */
[----:B------:R0:W1:Y:S02]  /*32550*/  SHFL.IDX P6, R14, R13, R12, R11 ;  /* 0x0000000c0d0e7389 */ /* 0x00006400000c000b */
[----:B01----:R-:W-:Y:S01]  /*32560*/  ENDCOLLECTIVE ;  /* 0x000000000000791b */ /* 0x003fe20003800000 */
.L_x_7822:
[----:B------:R-:W-:Y:S01]  /*32570*/  IMAD.MOV.U32 R13, RZ, RZ, R117 ;  /* 0x000000ffff0d7224 */ /* 0x000fe200078e0075 */
[----:B------:R-:W-:Y:S01]  /*32580*/  SEL R117, R57, R44, P0 ;  /* 0x0000002c39757207 */ /* 0x000fe20000000000 */
[----:B------:R-:W-:Y:S02]  /*32590*/  IMAD.MOV.U32 R12, RZ, RZ, R34 ;  /* 0x000000ffff0c7224 */ /* 0x000fe400078e0022 */
[----:B------:R-:W-:-:S07]  /*325a0*/  IMAD.MOV.U32 R59, RZ, RZ, R14 ;  /* 0x000000ffff3b7224 */ /* 0x000fce00078e000e */
[----:B------:R-:W-:Y:S05]  /*325b0*/  WARPSYNC.COLLECTIVE R15, `(.L_x_7823) ;  /* 0x000000000f087348 */ /* 0x000fea0003c00000 */
[----:B------:R0:W1:Y:S02]  /*325c0*/  SHFL.IDX P6, R14, R13, R12, R11 ;  /* 0x0000000c0d0e7389 */ /* 0x00006400000c000b */
[----:B01----:R-:W-:Y:S01]  /*325d0*/  ENDCOLLECTIVE ;  /* 0x000000000000791b */ /* 0x003fe20003800000 */
.L_x_7823:
[----:B------:R-:W-:Y:S02]  /*325e0*/  SEL R108, R46, R59, P0 ;  /* 0x0000003b2e6c7207 */ /* 0x000fe40000000000 */
[----:B------:R-:W-:Y:S01]  /*325f0*/  SEL R116, R59, R46, P0 ;  /* 0x0000002e3b747207 */ /* 0x000fe20000000000 */
[----:B------:R-:W-:Y:S02]  /*32600*/  IMAD.MOV.U32 R13, RZ, RZ, R115 ;  /* 0x000000ffff0d7224 */ /* 0x000fe400078e0073 */
[----:B------:R-:W-:-:S07]  /*32610*/  IMAD.MOV.U32 R48, RZ, RZ, R14 ;  /* 0x000000ffff307224 */ /* 0x000fce00078e000e */
[----:B------:R-:W-:Y:S05]  /*32620*/  WARPSYNC.COLLECTIVE R15, `(.L_x_7824) ;  /* 0x000000000f087348 */ /* 0x000fea0003c00000 */
[----:B------:R0:W1:Y:S02]  /*32630*/  SHFL.IDX P6, R14, R13, R12, R11 ;  /* 0x0000000c0d0e7389 */ /* 0x00006400000c000b */
[----:B01----:R-:W-:Y:S01]  /*32640*/  ENDCOLLECTIVE ;  /* 0x000000000000791b */ /* 0x003fe20003800000 */
.L_x_7824:
[----:B------:R-:W-:Y:S02]  /*32650*/  IMAD.MOV.U32 R13, RZ, RZ, R61 ;  /* 0x000000ffff0d7224 */ /* 0x000fe400078e003d */
[----:B------:R-:W-:Y:S02]  /*32660*/  IMAD.MOV.U32 R12, RZ, RZ, R32 ;  /* 0x000000ffff0c7224 */ /* 0x000fe400078e0020 */
[----:B------:R-:W-:-:S07]  /*32670*/  IMAD.MOV.U32 R52, RZ, RZ, R14 ;  /* 0x000000ffff347224 */ /* 0x000fce00078e000e */
[----:B------:R-:W-:Y:S05]  /*32680*/  WARPSYNC.COLLECTIVE R15, `(.L_x_7825) ;  /* 0x000000000f087348 */ /* 0x000fea0003c00000 */
[----:B------:R0:W1:Y:S02]  /*32690*/  SHFL.IDX P6, R14, R13, R12, R11 ;  /* 0x0000000c0d0e7389 */ /* 0x00006400000c000b */
[----:B01----:R-:W-:Y:S01]  /*326a0*/  ENDCOLLECTIVE ;  /* 0x000000000000791b */ /* 0x003fe20003800000 */
.L_x_7825:
[----:B------:R-:W-:Y:S02]  /*326b0*/  IMAD.MOV.U32 R13, RZ, RZ, R63 ;  /* 0x000000ffff0d7224 */ /* 0x000fe400078e003f */
[----:B------:R-:W-:-:S07]  /*326c0*/  IMAD.MOV.U32 R61, RZ, RZ, R14 ;  /* 0x000000ffff3d7224 */ /* 0x000fce00078e000e */
[----:B------:R-:W-:Y:S05]  /*326d0*/  WARPSYNC.COLLECTIVE R15, `(.L_x_7826) ;  /* 0x000000000f087348 */ /* 0x000fea0003c00000 */
[----:B------:R0:W1:Y:S02]  /*326e0*/  SHFL.IDX P6, R14, R13, R12, R11 ;  /* 0x0000000c0d0e7389 */ /* 0x00006400000c000b */
[----:B01----:R-:W-:Y:S01]  /*326f0*/  ENDCOLLECTIVE ;  /* 0x000000000000791b */ /* 0x003fe20003800000 */
.L_x_7826:
        /* <DEDUP_REMOVED lines=9> */
.L_x_7827:
        /* <DEDUP_REMOVED lines=9> */
.L_x_7828:
[----:B------:R-:W-:Y:S02]  /*32820*/  IMAD.MOV.U32 R13, RZ, RZ, R65 ;  /* 0x000000ffff0d7224 */ /* 0x000fe400078e0041 */
[----:B------:R-:W-:Y:S02]  /*32830*/  IMAD.MOV.U32 R12, RZ, RZ, R32 ;  /* 0x000000ffff0c7224 */ /* 0x000fe400078e0020 */
[----:B------:R-:W-:-:S07]  /*32840*/  IMAD.MOV.U32 R58, RZ, RZ, R14 ;  /* 0x000000ffff3a7224 */ /* 0x000fce00078e000e */
[----:B------:R-:W-:Y:S05]  /*32850*/  WARPSYNC.COLLECTIVE R15, `(.L_x_7829) ;  /* 0x000000000f087348 */ /* 0x000fea0003c00000 */
[----:B------:R0:W1:Y:S02]  /*32860*/  SHFL.IDX P6, R14, R13, R12, R11 ;  /* 0x0000000c0d0e7389 */ /* 0x00006400000c000b */
[----:B01----:R-:W-:Y:S01]  /*32870*/  ENDCOLLECTIVE ;  /* 0x000000000000791b */ /* 0x003fe20003800000 */
.L_x_7829:
[----:B------:R-:W-:Y:S02]  /*32880*/  IMAD.MOV.U32 R13, RZ, RZ, R39 ;  /* 0x000000ffff0d7224 */ /* 0x000fe400078e0027 */
[----:B------:R-:W-:-:S07]  /*32890*/  IMAD.MOV.U32 R65, RZ, RZ, R14 ;  /* 0x000000ffff417224 */ /* 0x000fce00078e000e */
[----:B------:R-:W-:Y:S05]  /*328a0*/  WARPSYNC.COLLECTIVE R15, `(.L_x_7830) ;  /* 0x000000000f087348 */ /* 0x000fea0003c00000 */
[----:B------:R0:W1:Y:S02]  /*328b0*/  SHFL.IDX P6, R14, R13, R12, R11 ;  /* 0x0000000c0d0e7389 */ /* 0x00006400000c000b */
[----:B01----:R-:W-:Y:S01]  /*328c0*/  ENDCOLLECTIVE ;  /* 0x000000000000791b */ /* 0x003fe20003800000 */
.L_x_7830:
        /* <DEDUP_REMOVED lines=8> */
.L_x_7831:
[----:B------:R-:W-:Y:S02]  /*32950*/  SEL R56, R58, R39, P0 ;  /* 0x000000273a387207 */ /* 0x000fe40000000000 */
[----:B------:R-:W-:Y:S01]  /*32960*/  SEL R58, R39, R58, P0 ;  /* 0x0000003a273a7207 */ /* 0x000fe20000000000 */
[----:B------:R-:W-:Y:S02]  /*32970*/  IMAD.MOV.U32 R13, RZ, RZ, R105 ;  /* 0x000000ffff0d7224 */ /* 0x000fe400078e0069 */
[----:B------:R-:W-:-:S07]  /*32980*/  IMAD.MOV.U32 R64, RZ, RZ, R14 ;  /* 0x000000ffff407224 */ /* 0x000fce00078e000e */
[----:B------:R-:W-:Y:S05]  /*32990*/  WARPSYNC.COLLECTIVE R15, `(.L_x_7832) ;  /* 0x000000000f087348 */ /* 0x000fea0003c00000 */
[----:B------:R0:W1:Y:S02]  /*329a0*/  SHFL.IDX P6, R14, R13, R12, R11 ;  /* 0x0000000c0d0e7389 */ /* 0x00006400000c000b */
[----:B01----:R-:W-:Y:S01]  /*329b0*/  ENDCOLLECTIVE ;  /* 0x000000000000791b */ /* 0x003fe20003800000 */
.L_x_7832:
[----:B------:R-:W-:Y:S02]  /*329c0*/  IMAD.MOV.U32 R13, RZ, RZ, R67 ;  /* 0x000000ffff0d7224 */ /* 0x000fe400078e0043 */
[----:B------:R-:W-:Y:S02]  /*329d0*/  IMAD.MOV.U32 R12, RZ, RZ, R32 ;  /* 0x000000ffff0c7224 */ /* 0x000fe400078e0020 */
[----:B------:R-:W-:-:S07]  /*329e0*/  IMAD.MOV.U32 R54, RZ, RZ, R14 ;  /* 0x000000ffff367224 */ /* 0x000fce00078e000e */
[----:B------:R-:W-:Y:S05]  /*329f0*/  WARPSYNC.COLLECTIVE R15, `(.L_x_7833) ;  /* 0x000000000f087348 */ /* 0x000fea0003c00000 */
[----:B------:R0:W1:Y:S02]  /*32a00*/  SHFL.IDX P6, R14, R13, R12, R11 ;  /* 0x0000000c0d0e7389 */ /* 0x00006400000c000b */
[----:B01----:R-:W-:Y:S01]  /*32a10*/  ENDCOLLECTIVE ;  /* 0x000000000000791b */ /* 0x003fe20003800000 */
.L_x_7833:
[----:B------:R-:W-:Y:S02]  /*32a20*/  IMAD.MOV.U32 R13, RZ, RZ, R41 ;  /* 0x000000ffff0d7224 */ /* 0x000fe400078e0029 */
[----:B------:R-:W-:-:S07]  /*32a30*/  IMAD.MOV.U32 R67, RZ, RZ, R14 ;  /* 0x000000ffff437224 */ /* 0x000fce00078e000e */
[----:B------:R-:W-:Y:S05]  /*32a40*/  WARPSYNC.COLLECTIVE R15, `(.L_x_7834) ;  /* 0x000000000f087348 */ /* 0x000fea0003c00000 */
[----:B------:R0:W1:Y:S02]  /*32a50*/  SHFL.IDX P6, R14, R13, R12, R11 ;  /* 0x0000000c0d0e7389 */ /* 0x00006400000c000b */
[----:B01----:R-:W-:Y:S01]  /*32a60*/  ENDCOLLECTIVE ;  /* 0x000000000000791b */ /* 0x003fe20003800000 */
.L_x_7834:
        /* <DEDUP_REMOVED lines=8> */
.L_x_7835:
[----:B------:R-:W-:Y:S02]  /*32af0*/  SEL R60, R54, R41, P0 ;  /* 0x00000029363c7207 */ /* 0x000fe40000000000 */
[----:B------:R-:W-:Y:S01]  /*32b00*/  SEL R54, R41, R54, P0 ;  /* 0x0000003629367207 */ /* 0x000fe20000000000 */
[----:B------:R-:W-:Y:S02]  /*32b10*/  IMAD.MOV.U32 R13, RZ, RZ, R101 ;  /* 0x000000ffff0d7224 */ /* 0x000fe400078e0065 */
[----:B------:R-:W-:-:S07]  /*32b20*/  IMAD.MOV.U32 R68, RZ, RZ, R14 ;  /* 0x000000ffff447224 */ /* 0x000fce00078e000e */
[----:B------:R-:W-:Y:S05]  /*32b30*/  WARPSYNC.COLLECTIVE R15, `(.L_x_7836) ;  /* 0x000000000f087348 */ /* 0x000fea0003c00000 */
[----:B------:R0:W1:Y:S02]  /*32b40*/  SHFL.IDX P6, R14, R13, R12, R11 ;  /* 0x0000000c0d0e7389 */ /* 0x00006400000c000b */
[----:B01----:R-:W-:Y:S01]  /*32b50*/  ENDCOLLECTIVE ;  /* 0x000000000000791b */ /* 0x003fe20003800000 */
.L_x_7836:
[----:B------:R-:W-:Y:S02]  /*32b60*/  IMAD.MOV.U32 R13, RZ, RZ, R69 ;  /* 0x000000ffff0d7224 */ /* 0x000fe400078e0045 */
[----:B------:R-:W-:Y:S02]  /*32b70*/  IMAD.MOV.U32 R12, RZ, RZ, R32 ;  /* 0x000000ffff0c7224 */ /* 0x000fe400078e0020 */
[----:B------:R-:W-:-:S07]  /*32b80*/  IMAD.MOV.U32 R66, RZ, RZ, R14 ;  /* 0x000000ffff427224 */ /* 0x000fce00078e000e */
[----:B------:R-:W-:Y:S05]  /*32b90*/  WARPSYNC.COLLECTIVE R15, `(.L_x_7837) ;  /* 0x000000000f087348 */ /* 0x000fea0003c00000 */
[----:B------:R0:W1:Y:S02]  /*32ba0*/  SHFL.IDX P6, R14, R13, R12, R11 ;  /* 0x0000000c0d0e7389 */ /* 0x00006400000c000b */
[----:B01----:R-:W-:Y:S01]  /*32bb0*/  ENDCOLLECTIVE ;  /* 0x000000000000791b */ /* 0x003fe20003800000 */
.L_x_7837:
[----:B------:R-:W-:Y:S02]  /*32bc0*/  IMAD.MOV.U32 R13, RZ, RZ, R37 ;  /* 0x000000ffff0d7224 */ /* 0x000fe400078e0025 */
[----:B------:R-:W-:-:S07]  /*32bd0*/  IMAD.MOV.U32 R69, RZ, RZ, R14 ;  /* 0x000000ffff457224 */ /* 0x000fce00078e000e */
[----:B------:R-:W-:Y:S05]  /*32be0*/  WARPSYNC.COLLECTIVE R15, `(.L_x_7838) ;  /* 0x000000000f087348 */ /* 0x000fea0003c00000 */
[----:B------:R0:W1:Y:S02]  /*32bf0*/  SHFL.IDX P6, R14, R13, R12, R11 ;  /* 0x0000000c0d0e7389 */ /* 0x00006400000c000b */
[----:B01----:R-:W-:Y:S01]  /*32c00*/  ENDCOLLECTIVE ;  /* 0x000000000000791b */ /* 0x003fe20003800000 */
.L_x_7838:
        /* <DEDUP_REMOVED lines=8> */
.L_x_7839:
[----:B------:R-:W-:Y:S02]  /*32c90*/  SEL R64, R66, R37, P0 ;  /* 0x0000002542407207 */ /* 0x000fe40000000000 */
[----:B------:R-:W-:Y:S01]  /*32ca0*/  SEL R66, R37, R66, P0 ;  /* 0x0000004225427207 */ /* 0x000fe20000000000 */
[----:B------:R-:W-:Y:S02]  /*32cb0*/  IMAD.MOV.U32 R13, RZ, RZ, R99 ;  /* 0x000000ffff0d7224 */ /* 0x000fe400078e0063 */
[----:B------:R-:W-:-:S07]  /*32cc0*/  IMAD.MOV.U32 R71, RZ, RZ, R14 ;  /* 0x000000ffff477224 */ /* 0x000fce00078e000e */
[----:B------:R-:W-:Y:S05]  /*32cd0*/  WARPSYNC.COLLECTIVE R15, `(.L_x_7840) ;  /* 0x000000000f087348 */ /* 0x000fea0003c00000 */
[----:B------:R0:W1:Y:S02]  /*32ce0*/  SHFL.IDX P6, R14, R13, R12, R11 ;  /* 0x0000000c0d0e7389 */ /* 0x00006400000c000b */
[----:B01----:R-:W-:Y:S01]  /*32cf0*/  ENDCOLLECTIVE ;  /* 0x000000000000791b */ /* 0x003fe20003800000 */
.L_x_7840:
[----:B------:R-:W-:Y:S02]  /*32d00*/  IMAD.MOV.U32 R13, RZ, RZ, R97 ;  /* 0x000000ffff0d7224 */ /* 0x000fe400078e0061 */
[----:B------:R-:W-:Y:S02]  /*32d10*/  IMAD.MOV.U32 R12, RZ, RZ, R32 ;  /* 0x000000ffff0c7224 */ /* 0x000fe400078e0020 */
[----:B------:R-:W-:-:S07]  /*32d20*/  IMAD.MOV.U32 R70, RZ, RZ, R14 ;  /* 0x000000ffff467224 */ /* 0x000fce00078e000e */
[----:B------:R-:W-:Y:S05]  /*32d30*/  WARPSYNC.COLLECTIVE R15, `(.L_x_7841) ;  /* 0x000000000f087348 */ /* 0x000fea0003c00000 */
[----:B------:R0:W1:Y:S02]  /*32d40*/  SHFL.IDX P6, R14, R13, R12, R11 ;  /* 0x0000000c0d0e7389 */ /* 0x00006400000c000b */
[----:B01----:R-:W-:Y:S01]  /*32d50*/  ENDCOLLECTIVE ;  /* 0x000000000000791b */ /* 0x003fe20003800000 */
.L_x_7841:
[----:B------:R-:W-:Y:S02]  /*32d60*/  IMAD.MOV.U32 R13, RZ, RZ, R73 ;  /* 0x000000ffff0d7224 */ /* 0x000fe400078e0049 */
[----:B------:R-:W-:-:S07]  /*32d70*/  IMAD.MOV.U32 R76, RZ, RZ, R14 ;  /* 0x000000ffff4c7224 */ /* 0x000fce00078e000e */
[----:B------:R-:W-:Y:S05]  /*32d80*/  WARPSYNC.COLLECTIVE R15, `(.L_x_7842) ;  /* 0x000000000f087348 */ /* 0x000fea0003c00000 */
[----:B------:R0:W1:Y:S02]  /*32d90*/  SHFL.IDX P6, R14, R13, R12, R11 ;  /* 0x0000000c0d0e7389 */ /* 0x00006400000c000b */
[----:B01----:R-:W-:Y:S01]  /*32da0*/  ENDCOLLECTIVE ;  /* 0x000000000000791b */ /* 0x003fe20003800000 */
.L_x_7842:
        /* <DEDUP_REMOVED lines=8> */
.L_x_7843:
[----:B------:R-:W-:Y:S02]  /*32e30*/  SEL R68, R70, R73, P0 ;  /* 0x0000004946447207 */ /* 0x000fe40000000000 */
[----:B------:R-:W-:Y:S01]  /*32e40*/  SEL R70, R73, R70, P0 ;  /* 0x0000004649467207 */ /* 0x000fe20000000000 */
[----:B------:R-:W-:Y:S02]  /*32e50*/  IMAD.MOV.U32 R13, RZ, RZ, R95 ;  /* 0x000000ffff0d7224 */ /* 0x000fe400078e005f */
[----:B------:R-:W-:-:S07]  /*32e60*/  IMAD.MOV.U32 R77, RZ, RZ, R14 ;  /* 0x000000ffff4d7224 */ /* 0x000fce00078e000e */
[----:B------:R-:W-:Y:S05]  /*32e70*/  WARPSYNC.COLLECTIVE R15, `(.L_x_7844) ;  /* 0x000000000f087348 */ /* 0x000fea0003c00000 */
[----:B------:R0:W1:Y:S02]  /*32e80*/  SHFL.IDX P6, R14, R13, R12, R11 ;  /* 0x0000000c0d0e7389 */ /* 0x00006400000c000b */
[----:B01----:R-:W-:Y:S01]  /*32e90*/  ENDCOLLECTIVE ;  /* 0x000000000000791b */ /* 0x003fe20003800000 */
.L_x_7844:
[----:B------:R-:W-:Y:S02]  /*32ea0*/  IMAD.MOV.U32 R13, RZ, RZ, R93 ;  /* 0x000000ffff0d7224 */ /* 0x000fe400078e005d */
[----:B------:R-:W-:Y:S02]  /*32eb0*/  IMAD.MOV.U32 R12, RZ, RZ, R32 ;  /* 0x000000ffff0c7224 */ /* 0x000fe400078e0020 */
[----:B------:R-:W-:-:S07]  /*32ec0*/  IMAD.MOV.U32 R78, RZ, RZ, R14 ;  /* 0x000000ffff4e7224 */ /* 0x000fce00078e000e */
[----:B------:R-:W-:Y:S05]  /*32ed0*/  WARPSYNC.COLLECTIVE R15, `(.L_x_7845) ;  /* 0x000000000f087348 */ /* 0x000fea0003c00000 */
[----:B------:R0:W1:Y:S02]  /*32ee0*/  SHFL.IDX P6, R14, R13, R12, R11 ;  /* 0x0000000c0d0e7389 */ /* 0x00006400000c000b */
[----:B01----:R-:W-:Y:S01]  /*32ef0*/  ENDCOLLECTIVE ;  /* 0x000000000000791b */ /* 0x003fe20003800000 */
.L_x_7845:
[----:B------:R-:W-:Y:S02]  /*32f00*/  IMAD.MOV.U32 R13, RZ, RZ, R79 ;  /* 0x000000ffff0d7224 */ /* 0x000fe400078e004f */
[----:B------:R-:W-:-:S07]  /*32f10*/  IMAD.MOV.U32 R80, RZ, RZ, R14 ;  /* 0x000000ffff507224 */ /* 0x000fce00078e000e */
[----:B------:R-:W-:Y:S05]  /*32f20*/  WARPSYNC.COLLECTIVE R15, `(.L_x_7846) ;  /* 0x000000000f087348 */ /* 0x000fea0003c00000 */
[----:B------:R0:W1:Y:S02]  /*32f30*/  SHFL.IDX P6, R14, R13, R12, R11 ;  /* 0x0000000c0d0e7389 */ /* 0x00006400000c000b */
[----:B01----:R-:W-:Y:S01]  /*32f40*/  ENDCOLLECTIVE ;  /* 0x000000000000791b */ /* 0x003fe20003800000 */
.L_x_7846:
[----:B------:R-:W-:Y:S01]  /*32f50*/  SEL R73, R77, R80, P0 ;  /* 0x000000504d497207 */ /* 0x000fe20000000000 */
[----:B------:R-:W-:Y:S02]  /*32f60*/  IMAD.MOV.U32 R13, RZ, RZ, R81 ;  /* 0x000000ffff0d7224 */ /* 0x000fe400078e0051 */
[----:B------:R-:W-:Y:S02]  /*32f70*/  IMAD.MOV.U32 R12, RZ, RZ, R34 ;  /* 0x000000ffff0c7224 */ /* 0x000fe400078e0022 */
[----:B------:R-:W-:-:S07]  /*32f80*/  IMAD.MOV.U32 R79, RZ, RZ, R14 ;  /* 0x000000ffff4f7224 */ /* 0x000fce00078e000e */
[----:B------:R-:W-:Y:S05]  /*32f90*/  WARPSYNC.COLLECTIVE R15, `(.L_x_7847) ;  /* 0x000000000f087348 */ /* 0x000fea0003c00000 */
[----:B------:R0:W1:Y:S02]  /*32fa0*/  SHFL.IDX P6, R14, R13, R12, R11 ;  /* 0x0000000c0d0e7389 */ /* 0x00006400000c000b */
[----:B01----:R-:W-:Y:S01]  /*32fb0*/  ENDCOLLECTIVE ;  /* 0x000000000000791b */ /* 0x003fe20003800000 */
.L_x_7847:
[----:B------:R-:W-:Y:S02]  /*32fc0*/  SEL R110, R78, R79, P0 ;  /* 0x0000004f4e6e7207 */ /* 0x000fe40000000000 */
[----:B------:R-:W-:Y:S01]  /*32fd0*/  SEL R112, R79, R78, P0 ;  /* 0x0000004e4f707207 */ /* 0x000fe20000000000 */
[----:B------:R-:W-:Y:S02]  /*32fe0*/  IMAD.MOV.U32 R13, RZ, RZ, R91 ;  /* 0x000000ffff0d7224 */ /* 0x000fe400078e005b */
[----:B------:R-:W-:-:S07]  /*32ff0*/  IMAD.MOV.U32 R81, RZ, RZ, R14 ;  /* 0x000000ffff517224 */ /* 0x000fce00078e000e */
[----:B------:R-:W-:Y:S05]  /*33000*/  WARPSYNC.COLLECTIVE R15, `(.L_x_7848) ;  /* 0x000000000f087348 */ /* 0x000fea0003c00000 */
[----:B------:R0:W1:Y:S02]  /*33010*/  SHFL.IDX P6, R14, R13, R12, R11 ;  /* 0x0000000c0d0e7389 */ /* 0x00006400000c000b */
[----:B01----:R-:W-:Y:S01]  /*33020*/  ENDCOLLECTIVE ;  /* 0x000000000000791b */ /* 0x003fe20003800000 */
.L_x_7848:
[----:B------:R-:W-:Y:S02]  /*33030*/  IMAD.MOV.U32 R13, RZ, RZ, R89 ;  /* 0x000000ffff0d7224 */ /* 0x000fe400078e0059 */
[----:B------:R-:W-:Y:S02]  /*33040*/  IMAD.MOV.U32 R12, RZ, RZ, R32 ;  /* 0x000000ffff0c7224 */ /* 0x000fe400078e0020 */
[----:B------:R-:W-:-:S07]  /*33050*/  IMAD.MOV.U32 R82, RZ, RZ, R14 ;  /* 0x000000ffff527224 */ /* 0x000fce00078e000e */
[----:B------:R-:W-:Y:S05]  /*33060*/  WARPSYNC.COLLECTIVE R15, `(.L_x_7849) ;  /* 0x000000000f087348 */ /* 0x000fea0003c00000 */
[----:B------:R0:W1:Y:S02]  /*33070*/  SHFL.IDX P6, R14, R13, R12, R11 ;  /* 0x0000000c0d0e7389 */ /* 0x00006400000c000b */
[----:B01----:R-:W-:Y:S01]  /*33080*/  ENDCOLLECTIVE ;  /* 0x000000000000791b */ /* 0x003fe20003800000 */
.L_x_7849:
[----:B------:R-:W-:Y:S02]  /*33090*/  IMAD.MOV.U32 R13, RZ, RZ, R83 ;  /* 0x000000ffff0d7224 */ /* 0x000fe400078e0053 */
[----:B------:R-:W-:-:S07]  /*330a0*/  IMAD.MOV.U32 R84, RZ, RZ, R14 ;  /* 0x000000ffff547224 */ /* 0x000fce00078e000e */
[----:B------:R-:W-:Y:S05]  /*330b0*/  WARPSYNC.COLLECTIVE R15, `(.L_x_7850) ;  /* 0x000000000f087348 */ /* 0x000fea0003c00000 */
[----:B------:R0:W1:Y:S02]  /*330c0*/  SHFL.IDX P6, R14, R13, R12, R11 ;  /* 0x0000000c0d0e7389 */ /* 0x00006400000c000b */
[----:B01----:R-:W-:Y:S01]  /*330d0*/  ENDCOLLECTIVE ;  /* 0x000000000000791b */ /* 0x003fe20003800000 */
.L_x_7850:
        /* <DEDUP_REMOVED lines=8> */
.L_x_7851:
[----:B------:R-:W-:Y:S02]  /*33160*/  SEL R114, R82, R83, P0 ;  /* 0x0000005352727207 */ /* 0x000fe40000000000 */
[----:B------:R-:W-:Y:S01]  /*33170*/  SEL R82, R83, R82, P0 ;  /* 0x0000005253527207 */ /* 0x000fe20000000000 */
[----:B------:R-:W-:Y:S02]  /*33180*/  IMAD.MOV.U32 R13, RZ, RZ, R35 ;  /* 0x000000ffff0d7224 */ /* 0x000fe400078e0023 */
[----:B------:R-:W-:-:S07]  /*33190*/  IMAD.MOV.U32 R85, RZ, RZ, R14 ;  /* 0x000000ffff557224 */ /* 0x000fce00078e000e */
[----:B------:R-:W-:Y:S05]  /*331a0*/  WARPSYNC.COLLECTIVE R15, `(.L_x_7852) ;  /* 0x000000000f087348 */ /* 0x000fea0003c00000 */
[----:B------:R0:W1:Y:S02]  /*331b0*/  SHFL.IDX P6, R14, R13, R12, R11 ;  /* 0x0000000c0d0e7389 */ /* 0x00006400000c000b */
[----:B01----:R-:W-:Y:S01]  /*331c0*/  ENDCOLLECTIVE ;  /* 0x000000000000791b */ /* 0x003fe20003800000 */
.L_x_7852:
[----:B------:R-:W-:Y:S01]  /*331d0*/  IMAD.MOV.U32 R13, RZ, RZ, R87 ;  /* 0x000000ffff0d7224 */ /* 0x000fe200078e0057 */
[----:B------:R-:W-:Y:S01]  /*331e0*/  SEL R87, R80, R77, P0 ;  /* 0x0000004d50577207 */ /* 0x000fe20000000000 */
[----:B------:R-:W-:Y:S02]  /*331f0*/  IMAD.MOV.U32 R12, RZ, RZ, R32 ;  /* 0x000000ffff0c7224 */ /* 0x000fe400078e0020 */
[----:B------:R-:W-:-:S07]  /*33200*/  IMAD.MOV.U32 R2, RZ, RZ, R14 ;  /* 0x000000ffff027224 */ /* 0x000fce00078e000e */
[----:B------:R-:W-:Y:S05]  /*33210*/  WARPSYNC.COLLECTIVE R15, `(.L_x_7853) ;  /* 0x000000000f087348 */ /* 0x000fea0003c00000 */
[----:B------:R0:W1:Y:S02]  /*33220*/  SHFL.IDX P6, R14, R13, R12, R11 ;  /* 0x0000000c0d0e7389 */ /* 0x00006400000c000b */
[----:B01----:R-:W-:Y:S01]  /*33230*/  ENDCOLLECTIVE ;  /* 0x000000000000791b */ /* 0x003fe20003800000 */
.L_x_7853:
[----:B------:R-:W-:Y:S02]  /*33240*/  IMAD.MOV.U32 R13, RZ, RZ, R33 ;  /* 0x000000ffff0d7224 */ /* 0x000fe400078e0021 */
[----:B------:R-:W-:-:S07]  /*33250*/  IMAD.MOV.U32 R34, RZ, RZ, R14 ;  /* 0x000000ffff227224 */ /* 0x000fce00078e000e */
[----:B------:R-:W-:Y:S05]  /*33260*/  WARPSYNC.COLLECTIVE R15, `(.L_x_7854) ;  /* 0x000000000f087348 */ /* 0x000fea0003c00000 */
[----:B------:R0:W1:Y:S02]  /*33270*/  SHFL.IDX P6, R14, R13, R12, R11 ;  /* 0x0000000c0d0e7389 */ /* 0x00006400000c000b */
[----:B01----:R-:W-:Y:S01]  /*33280*/  ENDCOLLECTIVE ;  /* 0x000000000000791b */ /* 0x003fe20003800000 */
.L_x_7854:
[----:B------:R-:W-:Y:S01]  /*33290*/  IMAD.MOV.U32 R11, RZ, RZ, RZ ;  /* 0x000000ffff0b7224 */ /* 0x000fe200078e00ff */
[----:B------:R-:W-:Y:S06]  /*332a0*/  BRA `(.L_x_7855) ;  /* 0xffffff20007c7947 */ /* 0x000fec000383ffff */
.L_x_7585:
[----:B------:R-:W-:Y:S02]  /*332b0*/  IMAD.MOV.U32 R13, RZ, RZ, R3 ;  /* 0x000000ffff0d7224 */ /* 0x000fe400078e0003 */
[----:B------:R-:W-:Y:S02]  /*332c0*/  IMAD.MOV.U32 R12, RZ, RZ, RZ ;  /* 0x000000ffff0c7224 */ /* 0x000fe400078e00ff */
[----:B------:R-:W-:Y:S02]  /*332d0*/  IMAD.MOV.U32 R11, RZ, RZ, 0x181f ;  /* 0x0000181fff0b7424 */ /* 0x000fe400078e00ff */
[----:B------:R-:W-:-:S07]  /*332e0*/  IMAD.MOV.U32 R15, RZ, RZ, -0x1 ;  /* 0xffffffffff0f7424 */ /* 0x000fce00078e00ff */
[----:B-----5:R-:W-:Y:S05]  /*332f0*/  WARPSYNC.COLLECTIVE R15, `(.L_x_7856) ;  /* 0x000000000f087348 */ /* 0x020fea0003c00000 */
[----:B------:R0:W1:Y:S02]  /*33300*/  SHFL.IDX P6, R14, R13, R12, R11 ;  /* 0x0000000c0d0e7389 */ /* 0x00006400000c000b */
[----:B01---5:R-:W-:Y:S01]  /*33310*/  ENDCOLLECTIVE ;  /* 0x000000000000791b */ /* 0x023fe20003800000 */
.L_x_7856:
[----:B------:R-:W-:Y:S02]  /*33320*/  IMAD.MOV.U32 R13, RZ, RZ, R2 ;  /* 0x000000ffff0d7224 */ /* 0x000fe400078e0002 */
[----:B------:R-:W-:-:S07]  /*33330*/  IMAD.MOV.U32 R0, RZ, RZ, R14 ;  /* 0x000000ffff007224 */ /* 0x000fce00078e000e */
[----:B------:R-:W-:Y:S05]  /*33340*/  WARPSYNC.COLLECTIVE R15, `(.L_x_7857) ;  /* 0x000000000f087348 */ /* 0x000fea0003c00000 */
[----:B------:R0:W1:Y:S02]  /*33350*/  SHFL.IDX P6, R14, R13, R12, R11 ;  /* 0x0000000c0d0e7389 */ /* 0x00006400000c000b */
[----:B01----:R-:W-:Y:S01]  /*33360*/  ENDCOLLECTIVE ;  /* 0x000000000000791b */ /* 0x003fe20003800000 */
.L_x_7857:
[----:B------:R-:W-:Y:S05]  /*33370*/  BRA `(.L_x_7858) ;  /* 0xffffff3000147947 */ /* 0x000fea000383ffff */
.L_x_7588:
[----:B------:R-:W-:Y:S01]  /*33380*/  BSSY B1, `(.L_x_7859) ;  /* 0x0000008000017945 */ /* 0x000fe20003800000 */
[----:B------:R-:W-:Y:S02]  /*33390*/  IMAD.MOV.U32 R13, RZ, RZ, R3 ;  /* 0x000000ffff0d7224 */ /* 0x000fe400078e0003 */
[----:B------:R-:W-:Y:S02]  /*333a0*/  IMAD.MOV.U32 R12, RZ, RZ, 0x1 ;  /* 0x00000001ff0c7424 */ /* 0x000fe400078e00ff */
[----:B------:R-:W-:Y:S02]  /*333b0*/  IMAD.MOV.U32 R11, RZ, RZ, 0x181f ;  /* 0x0000181fff0b7424 */ /* 0x000fe400078e00ff */
[----:B---3--:R-:W-:-:S07]  /*333c0*/  IMAD.MOV.U32 R15, RZ, RZ, -0x1 ;  /* 0xffffffffff0f7424 */ /* 0x008fce00078e00ff */
[----:B012--5:R-:W-:Y:S05]  /*333d0*/  WARPSYNC.COLLECTIVE R15, `(.L_x_7860) ;  /* 0x000000000f087348 */ /* 0x027fea0003c00000 */
[----:B--2---:R2:W3:Y:S02]  /*333e0*/  SHFL.IDX P6, R14, R13, R12, R11 ;  /* 0x0000000c0d0e7389 */ /* 0x0044e400000c000b */
[----:B0123-5:R-:W-:Y:S01]  /*333f0*/  ENDCOLLECTIVE ;  /* 0x000000000000791b */ /* 0x02ffe20003800000 */
.L_x_7860:
[----:B------:R-:W-:Y:S05]  /*33400*/  BSYNC B1 ;  /* 0x0000000000017941 */ /* 0x000fea0003800000 */
.L_x_7859:
        /* <DEDUP_REMOVED lines=8> */
.L_x_7861:
[----:B------:R-:W-:Y:S05]  /*33490*/  BRA `(.L_x_7862) ;  /* 0xffffff3000147947 */ /* 0x000fea000383ffff */
.L_x_7591:
[----:B------:R-:W-:Y:S01]  /*334a0*/  BSSY B1, `(.L_x_7863) ;  /* 0x0000008000017945 */ /* 0x000fe20003800000 */
[----:B------:R-:W-:Y:S02]  /*334b0*/  IMAD.MOV.U32 R13, RZ, RZ, R3 ;  /* 0x000000ffff0d7224 */ /* 0x000fe400078e0003 */
[----:B------:R-:W-:Y:S02]  /*334c0*/  IMAD.MOV.U32 R12, RZ, RZ, 0x2 ;  /* 0x00000002ff0c7424 */ /* 0x000fe400078e00ff */
[----:B------:R-:W-:Y:S02]  /*334d0*/  IMAD.MOV.U32 R11, RZ, RZ, 0x181f ;  /* 0x0000181fff0b7424 */ /* 0x000fe400078e00ff */
[----:B---3--:R-:W-:-:S07]  /*334e0*/  IMAD.MOV.U32 R15, RZ, RZ, -0x1 ;  /* 0xffffffffff0f7424 */ /* 0x008fce00078e00ff */
[----:B012-45:R-:W-:Y:S05]  /*334f0*/  WARPSYNC.COLLECTIVE R15, `(.L_x_7864) ;  /* 0x000000000f087348 */ /* 0x037fea0003c00000 */
[----:B--2---:R2:W3:Y:S02]  /*33500*/  SHFL.IDX P6, R14, R13, R12, R11 ;  /* 0x0000000c0d0e7389 */ /* 0x0044e400000c000b */
[----:B012345:R-:W-:Y:S01]  /*33510*/  ENDCOLLECTIVE ;  /* 0x000000000000791b */ /* 0x03ffe20003800000 */
.L_x_7864:
[----:B------:R-:W-:Y:S05]  /*33520*/  BSYNC B1 ;  /* 0x0000000000017941 */ /* 0x000fea0003800000 */
.L_x_7863:
        /* <DEDUP_REMOVED lines=8> */
.L_x_7865:
[----:B------:R-:W-:Y:S05]  /*335b0*/  BRA `(.L_x_7866) ;  /* 0xffffff3000147947 */ /* 0x000fea000383ffff */
.L_x_7594:
        /* <DEDUP_REMOVED lines=8> */
.L_x_7868:
[----:B------:R-:W-:Y:S05]  /*33640*/  BSYNC B1 ;  /* 0x0000000000017941 */ /* 0x000fea0003800000 */
.L_x_7867:
        /* <DEDUP_REMOVED lines=8> */
.L_x_7869:
[----:B------:R-:W-:Y:S05]  /*336d0*/  BRA `(.L_x_7870) ;  /* 0xffffff3000147947 */ /* 0x000fea000383ffff */
.L_x_7596:
[----:B------:R-:W-:Y:S02]  /*336e0*/  IMAD.MOV.U32 R13, RZ, RZ, R32 ;  /* 0x000000ffff0d7224 */ /* 0x000fe400078e0020 */
[----:B------:R-:W-:Y:S02]  /*336f0*/  IMAD.MOV.U32 R12, RZ, RZ, RZ ;  /* 0x000000ffff0c7224 */ /* 0x000fe400078e00ff */
[----:B------:R-:W-:Y:S02]  /*33700*/  IMAD.MOV.U32 R11, RZ, RZ, 0x1c1f ;  /* 0x00001c1fff0b7424 */ /* 0x000fe400078e00ff */
[----:B------:R-:W-:-:S07]  /*33710*/  IMAD.MOV.U32 R15, RZ, RZ, -0x1 ;  /* 0xffffffffff0f7424 */ /* 0x000fce00078e00ff */
[----:B------:R-:W-:Y:S05]  /*33720*/  WARPSYNC.COLLECTIVE R15, `(.L_x_7871) ;  /* 0x000000000f087348 */ /* 0x000fea0003c00000 */
[----:B------:R0:W1:Y:S02]  /*33730*/  SHFL.IDX P6, R14, R13, R12, R11 ;  /* 0x0000000c0d0e7389 */ /* 0x00006400000c000b */
[----:B01----:R-:W-:Y:S01]  /*33740*/  ENDCOLLECTIVE ;  /* 0x000000000000791b */ /* 0x003fe20003800000 */
.L_x_7871:
[----:B------:R-:W-:Y:S02]  /*33750*/  IMAD.MOV.U32 R13, RZ, RZ, R2 ;  /* 0x000000ffff0d7224 */ /* 0x000fe400078e0002 */
[----:B------:R-:W-:-:S07]  /*33760*/  IMAD.MOV.U32 R33, RZ, RZ, R14 ;  /* 0x000000ffff217224 */ /* 0x000fce00078e000e */
[----:B------:R-:W-:Y:S05]  /*33770*/  WARPSYNC.COLLECTIVE R15, `(.L_x_7872) ;  /* 0x000000000f087348 */ /* 0x000fea0003c00000 */
[----:B------:R0:W1:Y:S02]  /*33780*/  SHFL.IDX P6, R14, R13, R12, R11 ;  /* 0x0000000c0d0e7389 */ /* 0x00006400000c000b */
[----:B01----:R-:W-:Y:S01]  /*33790*/  ENDCOLLECTIVE ;  /* 0x000000000000791b */ /* 0x003fe20003800000 */
.L_x_7872:
[----:B------:R-:W-:Y:S05]  /*337a0*/  BRA `(.L_x_7873) ;  /* 0xffffff3400487947 */ /* 0x000fea000383ffff */
.L_x_7599:
[----:B------:R-:W-:Y:S01]  /*337b0*/  BSSY B1, `(.L_x_7874) ;  /* 0x0000008000017945 */ /* 0x000fe20003800000 */
[----:B------:R-:W-:Y:S02]  /*337c0*/  IMAD.MOV.U32 R13, RZ, RZ, R32 ;  /* 0x000000ffff0d7224 */ /* 0x000fe400078e0020 */
[----:B------:R-:W-:Y:S02]  /*337d0*/  IMAD.MOV.U32 R12, RZ, RZ, 0x1 ;  /* 0x00000001ff0c7424 */ /* 0x000fe400078e00ff */
[----:B---3--:R-:W-:Y:S02]  /*337e0*/  IMAD.MOV.U32 R11, RZ, RZ, 0x1c1f ;  /* 0x00001c1fff0b7424 */ /* 0x008fe400078e00ff */
[----:B------:R-:W-:-:S07]  /*337f0*/  IMAD.MOV.U32 R15, RZ, RZ, -0x1 ;  /* 0xffffffffff0f7424 */ /* 0x000fce00078e00ff */
[----:B012---:R-:W-:Y:S05]  /*33800*/  WARPSYNC.COLLECTIVE R15, `(.L_x_7875) ;  /* 0x000000000f087348 */ /* 0x007fea0003c00000 */
[----:B--2---:R2:W3:Y:S02]  /*33810*/  SHFL.IDX P6, R14, R13, R12, R11 ;  /* 0x0000000c0d0e7389 */ /* 0x0044e400000c000b */
[----:B0123--:R-:W-:Y:S01]  /*33820*/  ENDCOLLECTIVE ;  /* 0x000000000000791b */ /* 0x00ffe20003800000 */
.L_x_7875:
[----:B------:R-:W-:Y:S05]  /*33830*/  BSYNC B1 ;  /* 0x0000000000017941 */ /* 0x000fea0003800000 */
.L_x_7874:
        /* <DEDUP_REMOVED lines=8> */
.L_x_7876:
[----:B------:R-:W-:Y:S05]  /*338c0*/  BRA `(.L_x_7877) ;  /* 0xffffff38005c7947 */ /* 0x000fea000383ffff */
.L_x_7603:
[----:B------:R-:W-:Y:S02]  /*338d0*/  IMAD.MOV.U32 R13, RZ, RZ, R3 ;  /* 0x000000ffff0d7224 */ /* 0x000fe400078e0003 */
[----:B------:R-:W-:Y:S02]  /*338e0*/  IMAD.MOV.U32 R12, RZ, RZ, RZ ;  /* 0x000000ffff0c7224 */ /* 0x000fe400078e00ff */
[----:B------:R-:W-:Y:S02]  /*338f0*/  IMAD.MOV.U32 R11, RZ, RZ, 0x181f ;  /* 0x0000181fff0b7424 */ /* 0x000fe400078e00ff */
[----:B------:R-:W-:-:S07]  /*33900*/  IMAD.MOV.U32 R15, RZ, RZ, -0x1 ;  /* 0xffffffffff0f7424 */ /* 0x000fce00078e00ff */
[----:B--2---:R-:W-:Y:S05]  /*33910*/  WARPSYNC.COLLECTIVE R15, `(.L_x_7878) ;  /* 0x000000000f087348 */ /* 0x004fea0003c00000 */
[----:B------:R0:W1:Y:S02]  /*33920*/  SHFL.IDX P6, R14, R13, R12, R11 ;  /* 0x0000000c0d0e7389 */ /* 0x00006400000c000b */
[----:B012---:R-:W-:Y:S01]  /*33930*/  ENDCOLLECTIVE ;  /* 0x000000000000791b */ /* 0x007fe20003800000 */
.L_x_7878:
[----:B------:R-:W-:Y:S02]  /*33940*/  IMAD.MOV.U32 R13, RZ, RZ, R2 ;  /* 0x000000ffff0d7224 */ /* 0x000fe400078e0002 */
[----:B------:R-:W-:-:S07]  /*33950*/  IMAD.MOV.U32 R0, RZ, RZ, R14 ;  /* 0x000000ffff007224 */ /* 0x000fce00078e000e */
[----:B------:R-:W-:Y:S05]  /*33960*/  WARPSYNC.COLLECTIVE R15, `(.L_x_7879) ;  /* 0x000000000f087348 */ /* 0x000fea0003c00000 */
[----:B------:R0:W1:Y:S02]  /*33970*/  SHFL.IDX P6, R14, R13, R12, R11 ;  /* 0x0000000c0d0e7389 */ /* 0x00006400000c000b */
[----:B01----:R-:W-:Y:S01]  /*33980*/  ENDCOLLECTIVE ;  /* 0x000000000000791b */ /* 0x003fe20003800000 */
.L_x_7879:
[----:B------:R-:W-:Y:S05]  /*33990*/  BRA `(.L_x_7880) ;  /* 0xffffff4400607947 */ /* 0x000fea000383ffff */
.L_x_7606:
[----:B------:R-:W-:Y:S01]  /*339a0*/  BSSY B1, `(.L_x_7881) ;  /* 0x0000008000017945 */ /* 0x000fe20003800000 */
[----:B------:R-:W-:Y:S02]  /*339b0*/  IMAD.MOV.U32 R13, RZ, RZ, R3 ;  /* 0x000000ffff0d7224 */ /* 0x000fe400078e0003 */
[----:B------:R-:W-:Y:S02]  /*339c0*/  IMAD.MOV.U32 R12, RZ, RZ, 0x1 ;  /* 0x00000001ff0c7424 */ /* 0x000fe400078e00ff */
[----:B------:R-:W-:Y:S02]  /*339d0*/  IMAD.MOV.U32 R11, RZ, RZ, 0x181f ;  /* 0x0000181fff0b7424 */ /* 0x000fe400078e00ff */
[----:B----4-:R-:W-:-:S07]  /*339e0*/  IMAD.MOV.U32 R15, RZ, RZ, -0x1 ;  /* 0xffffffffff0f7424 */ /* 0x010fce00078e00ff */
[----:B0123--:R-:W-:Y:S05]  /*339f0*/  WARPSYNC.COLLECTIVE R15, `(.L_x_7882) ;  /* 0x000000000f087348 */ /* 0x00ffea0003c00000 */
[----:B---3--:R3:W4:Y:S02]  /*33a00*/  SHFL.IDX P6, R14, R13, R12, R11 ;  /* 0x0000000c0d0e7389 */ /* 0x00872400000c000b */
[----:B01234-:R-:W-:Y:S01]  /*33a10*/  ENDCOLLECTIVE ;  /* 0x000000000000791b */ /* 0x01ffe20003800000 */
.L_x_7882:
[----:B------:R-:W-:Y:S05]  /*33a20*/  BSYNC B1 ;  /* 0x0000000000017941 */ /* 0x000fea0003800000 */
.L_x_7881:
        /* <DEDUP_REMOVED lines=8> */
.L_x_7883:
[----:B------:R-:W-:Y:S05]  /*33ab0*/  BRA `(.L_x_7884) ;  /* 0xffffff4400647947 */ /* 0x000fea000383ffff */
.L_x_7609:
        /* <DEDUP_REMOVED lines=8> */
.L_x_7886:
[----:B------:R-:W-:Y:S05]  /*33b40*/  BSYNC B1 ;  /* 0x0000000000017941 */ /* 0x000fea0003800000 */
.L_x_7885:
        /* <DEDUP_REMOVED lines=8> */
.L_x_7887:
[----:B------:R-:W-:Y:S05]  /*33bd0*/  BRA `(.L_x_7888) ;  /* 0xffffff4400647947 */ /* 0x000fea000383ffff */
.L_x_7612:
[----:B------:R-:W-:Y:S01]  /*33be0*/  BSSY B1, `(.L_x_7889) ;  /* 0x0000008000017945 */ /* 0x000fe20003800000 */
[----:B------:R-:W-:Y:S02]  /*33bf0*/  IMAD.MOV.U32 R13, RZ, RZ, R3 ;  /* 0x000000ffff0d7224 */ /* 0x000fe400078e0003 */
[----:B------:R-:W-:Y:S02]  /*33c00*/  IMAD.MOV.U32 R12, RZ, RZ, 0x3 ;  /* 0x00000003ff0c7424 */ /* 0x000fe400078e00ff */
[----:B------:R-:W-:Y:S02]  /*33c10*/  IMAD.MOV.U32 R11, RZ, RZ, 0x181f ;  /* 0x0000181fff0b7424 */ /* 0x000fe400078e00ff */
[----:B0-----:R-:W-:-:S07]  /*33c20*/  IMAD.MOV.U32 R15, RZ, RZ, -0x1 ;  /* 0xffffffffff0f7424 */ /* 0x001fce00078e00ff */
[----:B-1234-:R-:W-:Y:S05]  /*33c30*/  WARPSYNC.COLLECTIVE R15, `(.L_x_7890) ;  /* 0x000000000f087348 */ /* 0x01efea0003c00000 */
[----:B----4-:R0:W4:Y:S02]  /*33c40*/  SHFL.IDX P6, R14, R13, R12, R11 ;  /* 0x0000000c0d0e7389 */ /* 0x01012400000c000b */
[----:B01234-:R-:W-:Y:S01]  /*33c50*/  ENDCOLLECTIVE ;  /* 0x000000000000791b */ /* 0x01ffe20003800000 */
.L_x_7890:
[----:B------:R-:W-:Y:S05]  /*33c60*/  BSYNC B1 ;  /* 0x0000000000017941 */ /* 0x000fea0003800000 */
.L_x_7889:
        /* <DEDUP_REMOVED lines=8> */
.L_x_7891:
[----:B------:R-:W-:Y:S05]  /*33cf0*/  BRA `(.L_x_7892) ;  /* 0xffffff4400647947 */ /* 0x000fea000383ffff */
.L_x_7639:
[----:B------:R-:W1:Y:S01]  /*33d00*/  S2R R11, SR_TID.X ;  /* 0x00000000000b7919 */ /* 0x000e620000002100 */
[----:B------:R-:W-:Y:S01]  /*33d10*/  BSSY B1, `(.L_x_7893) ;  /* 0x000000a000017945 */ /* 0x000fe20003800000 */
[----:B------:R-:W-:Y:S02]  /*33d20*/  IMAD.MOV.U32 R12, RZ, RZ, RZ ;  /* 0x000000ffff0c7224 */ /* 0x000fe400078e00ff */
[----:B0-----:R-:W-:Y:S01]  /*33d30*/  IMAD.MOV.U32 R15, RZ, RZ, -0x1 ;  /* 0xffffffffff0f7424 */ /* 0x001fe200078e00ff */
[----:B-1----:R-:W-:-:S04]  /*33d40*/  SHF.R.U32.HI R11, RZ, 0x5, R11 ;  /* 0x00000005ff0b7819 */ /* 0x002fc8000001160b */
[----:B------:R-:W-:-:S05]  /*33d50*/  LOP3.LUT R11, R11, 0x3, RZ, 0xc0, !PT ;  /* 0x000000030b0b7812 */ /* 0x000fca00078ec0ff */
[----:B------:R-:W-:Y:S02]  /*33d60*/  IMAD.MOV.U32 R13, RZ, RZ, R11 ;  /* 0x000000ffff0d7224 */ /* 0x000fe400078e000b */
[----:B------:R-:W-:-:S07]  /*33d70*/  IMAD.MOV.U32 R11, RZ, RZ, 0x1f ;  /* 0x0000001fff0b7424 */ /* 0x000fce00078e00ff */
[----:B------:R-:W-:Y:S05]  /*33d80*/  WARPSYNC.COLLECTIVE R15, `(.L_x_7894) ;  /* 0x000000000f087348 */ /* 0x000fea0003c00000 */
[----:B------:R0:W1:Y:S02]  /*33d90*/  SHFL.IDX P6, R14, R13, R12, R11 ;  /* 0x0000000c0d0e7389 */ /* 0x00006400000c000b */
[----:B01----:R-:W-:Y:S01]  /*33da0*/  ENDCOLLECTIVE ;  /* 0x000000000000791b */ /* 0x003fe20003800000 */
.L_x_7894:
[----:B------:R-:W-:Y:S05]  /*33db0*/  BSYNC B1 ;  /* 0x0000000000017941 */ /* 0x000fea0003800000 */
.L_x_7893:
[----:B------:R-:W-:Y:S05]  /*33dc0*/  BRA `(.L_x_7895) ;  /* 0xffffff6400d87947 */ /* 0x000fea000383ffff */
.L_x_7641:
[----:B------:R-:W-:Y:S01]  /*33dd0*/  BSSY B1, `(.L_x_7896) ;  /* 0x0000006000017945 */ /* 0x000fe20003800000 */
[----:B0-----:R-:W-:-:S07]  /*33de0*/  IMAD.MOV.U32 R15, RZ, RZ, -0x1 ;  /* 0xffffffffff0f7424 */ /* 0x001fce00078e00ff */
[----:B-1----:R-:W-:Y:S05]  /*33df0*/  WARPSYNC.COLLECTIVE R15, `(.L_x_7897) ;  /* 0x000000000f0c7348 */ /* 0x002fea0003c00000 */
[----:B------:R-:W-:Y:S02]  /*33e00*/  ELECT P6, UR62, PT ;  /* 0x00000000003e782f */ /* 0x000fe400038c0000 */
[----:B------:R-:W-:Y:S01]  /*33e10*/  MOV R14, UR62 ;  /* 0x0000003e000e7c02 */ /* 0x000fe20008000f00 */
[----:B-1----:R-:W-:Y:S10]  /*33e20*/  ENDCOLLECTIVE ;  /* 0x000000000000791b */ /* 0x002ff40003800000 */
.L_x_7897:
[----:B------:R-:W-:Y:S05]  /*33e30*/  BSYNC B1 ;  /* 0x0000000000017941 */ /* 0x000fea0003800000 */
.L_x_7896:
[----:B------:R-:W-:Y:S05]  /*33e40*/  BRA `(.L_x_7640) ;  /* 0xffffff6400d07947 */ /* 0x000fea000383ffff */
.L_x_7643:
[----:B-1----:R1:W2:Y:S02]  /*33e50*/  SYNCS.PHASECHK.TRANS64.TRYWAIT P0, [R19+URZ+0x28820], R4 ;  /* 0x02882004130075a7 */ /* 0x0022a4000800017f */
[----:B--2---:R-:W-:Y:S05]  /*33e60*/  @!P0 NANOSLEEP.SYNCS 0x989680 ;  /* 0x009896800000895d */ /* 0x004fea0003900000 */
[----:B------:R-:W2:Y:S02]  /*33e70*/  @!P0 SYNCS.PHASECHK.TRANS64 P0, [R19+URZ+0x28820], R4 ;  /* 0x02882004130085a7 */ /* 0x000ea4000800007f */
[----:B--2---:R-:W-:Y:S05]  /*33e80*/  @!P0 BRA `(.L_x_7643) ;  /* 0xfffffffc00f08947 */ /* 0x004fea000383ffff */
[----:B------:R-:W-:Y:S05]  /*33e90*/  BRA `(.L_x_7898) ;  /* 0xffffff6400e07947 */ /* 0x000fea000383ffff */
.L_x_7647:
[----:B--2---:R2:W3:Y:S02]  /*33ea0*/  SYNCS.PHASECHK.TRANS64.TRYWAIT P0, [R7+URZ+0x288a0], R9 ;  /* 0x0288a009070075a7 */ /* 0x0044e4000800017f */
[----:B---3--:R-:W-:Y:S05]  /*33eb0*/  @!P0 NANOSLEEP.SYNCS 0x989680 ;  /* 0x009896800000895d */ /* 0x008fea0003900000 */
[----:B------:R-:W3:Y:S02]  /*33ec0*/  @!P0 SYNCS.PHASECHK.TRANS64 P0, [R7+URZ+0x288a0], R9 ;  /* 0x0288a009070085a7 */ /* 0x000ee4000800007f */
[----:B---3--:R-:W-:Y:S05]  /*33ed0*/  @!P0 BRA `(.L_x_7647) ;  /* 0xfffffffc00f08947 */ /* 0x008fea000383ffff */
[----:B------:R-:W-:Y:S05]  /*33ee0*/  BRA `(.L_x_7899) ;  /* 0xffffff6800007947 */ /* 0x000fea000383ffff */
.L_x_7652:
[----:B-1----:R1:W3:Y:S02]  /*33ef0*/  SYNCS.PHASECHK.TRANS64.TRYWAIT P0, [R7+URZ+0x288c0], R9 ;  /* 0x0288c009070075a7 */ /* 0x0022e4000800017f */
[----:B---3--:R-:W-:Y:S05]  /*33f00*/  @!P0 NANOSLEEP.SYNCS 0x989680 ;  /* 0x009896800000895d */ /* 0x008fea0003900000 */
[----:B------:R-:W3:Y:S02]  /*33f10*/  @!P0 SYNCS.PHASECHK.TRANS64 P0, [R7+URZ+0x288c0], R9 ;  /* 0x0288c009070085a7 */ /* 0x000ee4000800007f */
[----:B---3--:R-:W-:Y:S05]  /*33f20*/  @!P0 BRA `(.L_x_7652) ;  /* 0xfffffffc00f08947 */ /* 0x008fea000383ffff */
[----:B------:R-:W-:Y:S05]  /*33f30*/  BRA `(.L_x_7900) ;  /* 0xffffff6800807947 */ /* 0x000fea000383ffff */
.L_x_7659:
[----:B-1----:R1:W2:Y:S02]  /*33f40*/  SYNCS.PHASECHK.TRANS64.TRYWAIT P1, [R5+URZ+0x288a0], R6 ;  /* 0x0288a006050075a7 */ /* 0x0022a4000802017f */
[----:B--2---:R-:W-:Y:S05]  /*33f50*/  @!P1 NANOSLEEP.SYNCS 0x989680 ;  /* 0x009896800000995d */ /* 0x004fea0003900000 */
[----:B------:R-:W2:Y:S02]  /*33f60*/  @!P1 SYNCS.PHASECHK.TRANS64 P1, [R5+URZ+0x288a0], R6 ;  /* 0x0288a006050095a7 */ /* 0x000ea4000802007f */
[----:B--2---:R-:W-:Y:S05]  /*33f70*/  @!P1 BRA `(.L_x_7659) ;  /* 0xfffffffc00f09947 */ /* 0x004fea000383ffff */
[----:B------:R-:W-:Y:S05]  /*33f80*/  BRA `(.L_x_7901) ;  /* 0xffffff6c00547947 */ /* 0x000fea000383ffff */
.L_x_7664:
[----:B--2---:R2:W3:Y:S02]  /*33f90*/  SYNCS.PHASECHK.TRANS64.TRYWAIT P1, [R5+URZ+0x288c0], R6 ;  /* 0x0288c006050075a7 */ /* 0x0044e4000802017f */
[----:B---3--:R-:W-:Y:S05]  /*33fa0*/  @!P1 NANOSLEEP.SYNCS 0x989680 ;  /* 0x009896800000995d */ /* 0x008fea0003900000 */
[----:B------:R-:W3:Y:S02]  /*33fb0*/  @!P1 SYNCS.PHASECHK.TRANS64 P1, [R5+URZ+0x288c0], R6 ;  /* 0x0288c006050095a7 */ /* 0x000ee4000802007f */
[----:B---3--:R-:W-:Y:S05]  /*33fc0*/  @!P1 BRA `(.L_x_7664) ;  /* 0xfffffffc00f09947 */ /* 0x008fea000383ffff */
[----:B------:R-:W-:Y:S05]  /*33fd0*/  BRA `(.L_x_7902) ;  /* 0xffffff6c00d07947 */ /* 0x000fea000383ffff */
.L_x_7689:
        /* <DEDUP_REMOVED lines=11> */
.L_x_7904:
[----:B------:R-:W-:Y:S05]  /*34090*/  BSYNC B0 ;  /* 0x0000000000007941 */ /* 0x000fea0003800000 */
.L_x_7903:
[----:B------:R-:W-:Y:S05]  /*340a0*/  BRA `(.L_x_7905) ;  /* 0xffffff8000047947 */ /* 0x000fea000383ffff */
.L_x_7691:
[----:B------:R-:W-:Y:S01]  /*340b0*/  BSSY B0, `(.L_x_7906) ;  /* 0x0000006000007945 */ /* 0x000fe20003800000 */
[----:B0-----:R-:W-:-:S07]  /*340c0*/  IMAD.MOV.U32 R15, RZ, RZ, -0x1 ;  /* 0xffffffffff0f7424 */ /* 0x001fce00078e00ff */
[----:B-12---:R-:W-:Y:S05]  /*340d0*/  WARPSYNC.COLLECTIVE R15, `(.L_x_7907) ;  /* 0x000000000f0c7348 */ /* 0x006fea0003c00000 */
[----:B------:R-:W-:Y:S02]  /*340e0*/  ELECT P6, UR62, PT ;  /* 0x00000000003e782f */ /* 0x000fe400038c0000 */
[----:B------:R-:W-:Y:S01]  /*340f0*/  MOV R14, UR62 ;  /* 0x0000003e000e7c02 */ /* 0x000fe20008000f00 */
[----:B-12---:R-:W-:Y:S10]  /*34100*/  ENDCOLLECTIVE ;  /* 0x000000000000791b */ /* 0x006ff40003800000 */
.L_x_7907:
[----:B------:R-:W-:Y:S05]  /*34110*/  BSYNC B0 ;  /* 0x0000000000007941 */ /* 0x000fea0003800000 */
.L_x_7906:
[----:B------:R-:W-:Y:S05]  /*34120*/  BRA `(.L_x_7908) ;  /* 0xffffff8000047947 */ /* 0x000fea000383ffff */
.L_x_7693:
[----:B-1----:R1:W2:Y:S02]  /*34130*/  SYNCS.PHASECHK.TRANS64.TRYWAIT P0, [R0+URZ+0x28880], R3 ;  /* 0x02888003000075a7 */ /* 0x0022a4000800017f */
[----:B--2---:R-:W-:Y:S05]  /*34140*/  @!P0 NANOSLEEP.SYNCS 0x989680 ;  /* 0x009896800000895d */ /* 0x004fea0003900000 */
[----:B------:R-:W2:Y:S02]  /*34150*/  @!P0 SYNCS.PHASECHK.TRANS64 P0, [R0+URZ+0x28880], R3 ;  /* 0x02888003000085a7 */ /* 0x000ea4000800007f */
[----:B--2---:R-:W-:Y:S05]  /*34160*/  @!P0 BRA `(.L_x_7693) ;  /* 0xfffffffc00f08947 */ /* 0x004fea000383ffff */
[----:B------:R-:W-:Y:S05]  /*34170*/  BRA `(.L_x_7909) ;  /* 0xffffff8000747947 */ /* 0x000fea000383ffff */
.L_x_7695:
[----:B--2---:R2:W3:Y:S02]  /*34180*/  SYNCS.PHASECHK.TRANS64.TRYWAIT P0, [R0+URZ+0x28840], R3 ;  /* 0x02884003000075a7 */ /* 0x0044e4000800017f */
[----:B---3--:R-:W-:Y:S05]  /*34190*/  @!P0 NANOSLEEP.SYNCS 0x989680 ;  /* 0x009896800000895d */ /* 0x008fea0003900000 */
[----:B------:R-:W3:Y:S02]  /*341a0*/  @!P0 SYNCS.PHASECHK.TRANS64 P0, [R0+URZ+0x28840], R3 ;  /* 0x02884003000085a7 */ /* 0x000ee4000800007f */
[----:B---3--:R-:W-:Y:S05]  /*341b0*/  @!P0 BRA `(.L_x_7695) ;  /* 0xfffffffc00f08947 */ /* 0x008fea000383ffff */
[----:B------:R-:W-:Y:S05]  /*341c0*/  BRA `(.L_x_7910) ;  /* 0xffffff8000cc7947 */ /* 0x000fea000383ffff */
.L_x_7699:
        /* <DEDUP_REMOVED lines=13> */
.L_x_7911:
[----:B------:R-:W-:Y:S02]  /*342a0*/  IMAD.MOV.U32 R13, RZ, RZ, R4 ;  /* 0x000000ffff0d7224 */ /* 0x000fe400078e0004 */
[----:B------:R-:W-:-:S07]  /*342b0*/  IMAD.MOV.U32 R6, RZ, RZ, R14 ;  /* 0x000000ffff067224 */ /* 0x000fce00078e000e */
[----:B------:R-:W-:Y:S05]  /*342c0*/  WARPSYNC.COLLECTIVE R15, `(.L_x_7912) ;  /* 0x000000000f087348 */ /* 0x000fea0003c00000 */
[----:B------:R0:W1:Y:S02]  /*342d0*/  SHFL.IDX P6, R14, R13, R12, R11 ;  /* 0x0000000c0d0e7389 */ /* 0x00006400000c000b */
[----:B01----:R-:W-:Y:S01]  /*342e0*/  ENDCOLLECTIVE ;  /* 0x000000000000791b */ /* 0x003fe20003800000 */
.L_x_7912:
[----:B------:R-:W-:Y:S02]  /*342f0*/  IMAD.MOV.U32 R13, RZ, RZ, R3 ;  /* 0x000000ffff0d7224 */ /* 0x000fe400078e0003 */
[----:B------:R-:W-:Y:S02]  /*34300*/  IMAD.MOV.U32 R12, RZ, RZ, 0x1 ;  /* 0x00000001ff0c7424 */ /* 0x000fe400078e00ff */
[----:B------:R-:W-:-:S07]  /*34310*/  IMAD.MOV.U32 R7, RZ, RZ, R14 ;  /* 0x000000ffff077224 */ /* 0x000fce00078e000e */
[----:B------:R-:W-:Y:S05]  /*34320*/  WARPSYNC.COLLECTIVE R15, `(.L_x_7913) ;  /* 0x000000000f087348 */ /* 0x000fea0003c00000 */
[----:B------:R0:W1:Y:S02]  /*34330*/  SHFL.IDX P6, R14, R13, R12, R11 ;  /* 0x0000000c0d0e7389 */ /* 0x00006400000c000b */
[----:B01----:R-:W-:Y:S01]  /*34340*/  ENDCOLLECTIVE ;  /* 0x000000000000791b */ /* 0x003fe20003800000 */
.L_x_7913:
        /* <DEDUP_REMOVED lines=15> */
.L_x_7914:
[----:B------:R-:W-:Y:S02]  /*34440*/  IMAD.MOV.U32 R13, RZ, RZ, R3 ;  /* 0x000000ffff0d7224 */ /* 0x000fe400078e0003 */
[----:B------:R-:W-:Y:S02]  /*34450*/  IMAD.MOV.U32 R12, RZ, RZ, 0x2 ;  /* 0x00000002ff0c7424 */ /* 0x000fe400078e00ff */
[----:B------:R-:W-:-:S07]  /*34460*/  IMAD.MOV.U32 R5, RZ, RZ, R14 ;  /* 0x000000ffff057224 */ /* 0x000fce00078e000e */
[----:B------:R-:W-:Y:S05]  /*34470*/  WARPSYNC.COLLECTIVE R15, `(.L_x_7915) ;  /* 0x000000000f087348 */ /* 0x000fea0003c00000 */
[----:B------:R0:W1:Y:S02]  /*34480*/  SHFL.IDX P6, R14, R13, R12, R11 ;  /* 0x0000000c0d0e7389 */ /* 0x00006400000c000b */
[----:B01----:R-:W-:Y:S01]  /*34490*/  ENDCOLLECTIVE ;  /* 0x000000000000791b */ /* 0x003fe20003800000 */
.L_x_7915:
        /* <DEDUP_REMOVED lines=15> */
.L_x_7916:
[----:B------:R-:W-:Y:S02]  /*34590*/  IMAD.MOV.U32 R13, RZ, RZ, R3 ;  /* 0x000000ffff0d7224 */ /* 0x000fe400078e0003 */
[----:B------:R-:W-:Y:S02]  /*345a0*/  IMAD.MOV.U32 R12, RZ, RZ, 0x3 ;  /* 0x00000003ff0c7424 */ /* 0x000fe400078e00ff */
[----:B------:R-:W-:-:S07]  /*345b0*/  IMAD.MOV.U32 R5, RZ, RZ, R14 ;  /* 0x000000ffff057224 */ /* 0x000fce00078e000e */
[----:B------:R-:W-:Y:S05]  /*345c0*/  WARPSYNC.COLLECTIVE R15, `(.L_x_7917) ;  /* 0x000000000f087348 */ /* 0x000fea0003c00000 */
[----:B------:R0:W1:Y:S02]  /*345d0*/  SHFL.IDX P6, R14, R13, R12, R11 ;  /* 0x0000000c0d0e7389 */ /* 0x00006400000c000b */
[----:B01----:R-:W-:Y:S01]  /*345e0*/  ENDCOLLECTIVE ;  /* 0x000000000000791b */ /* 0x003fe20003800000 */
.L_x_7917:
        /* <DEDUP_REMOVED lines=15> */
.L_x_7918:
[----:B------:R-:W-:Y:S02]  /*346e0*/  IMAD.MOV.U32 R13, RZ, RZ, R3 ;  /* 0x000000ffff0d7224 */ /* 0x000fe400078e0003 */
[----:B------:R-:W-:Y:S02]  /*346f0*/  IMAD.MOV.U32 R12, RZ, RZ, 0x4 ;  /* 0x00000004ff0c7424 */ /* 0x000fe400078e00ff */
[----:B------:R-:W-:-:S07]  /*34700*/  IMAD.MOV.U32 R5, RZ, RZ, R14 ;  /* 0x000000ffff057224 */ /* 0x000fce00078e000e */
[----:B------:R-:W-:Y:S05]  /*34710*/  WARPSYNC.COLLECTIVE R15, `(.L_x_7919) ;  /* 0x000000000f087348 */ /* 0x000fea0003c00000 */
[----:B------:R0:W1:Y:S02]  /*34720*/  SHFL.IDX P6, R14, R13, R12, R11 ;  /* 0x0000000c0d0e7389 */ /* 0x00006400000c000b */
[----:B01----:R-:W-:Y:S01]  /*34730*/  ENDCOLLECTIVE ;  /* 0x000000000000791b */ /* 0x003fe20003800000 */
.L_x_7919:
        /* <DEDUP_REMOVED lines=15> */
.L_x_7920:
[----:B------:R-:W-:Y:S02]  /*34830*/  IMAD.MOV.U32 R13, RZ, RZ, R3 ;  /* 0x000000ffff0d7224 */ /* 0x000fe400078e0003 */
[----:B------:R-:W-:Y:S02]  /*34840*/  IMAD.MOV.U32 R12, RZ, RZ, 0x5 ;  /* 0x00000005ff0c7424 */ /* 0x000fe400078e00ff */
[----:B------:R-:W-:-:S07]  /*34850*/  IMAD.MOV.U32 R5, RZ, RZ, R14 ;  /* 0x000000ffff057224 */ /* 0x000fce00078e000e */
[----:B------:R-:W-:Y:S05]  /*34860*/  WARPSYNC.COLLECTIVE R15, `(.L_x_7921) ;  /* 0x000000000f087348 */ /* 0x000fea0003c00000 */
[----:B------:R0:W1:Y:S02]  /*34870*/  SHFL.IDX P6, R14, R13, R12, R11 ;  /* 0x0000000c0d0e7389 */ /* 0x00006400000c000b */
[----:B01----:R-:W-:Y:S01]  /*34880*/  ENDCOLLECTIVE ;  /* 0x000000000000791b */ /* 0x003fe20003800000 */
.L_x_7921:
        /* <DEDUP_REMOVED lines=15> */
.L_x_7922:
[----:B------:R-:W-:Y:S02]  /*34980*/  IMAD.MOV.U32 R13, RZ, RZ, R3 ;  /* 0x000000ffff0d7224 */ /* 0x000fe400078e0003 */
[----:B------:R-:W-:Y:S02]  /*34990*/  IMAD.MOV.U32 R12, RZ, RZ, 0x6 ;  /* 0x00000006ff0c7424 */ /* 0x000fe400078e00ff */
[----:B------:R-:W-:-:S07]  /*349a0*/  IMAD.MOV.U32 R5, RZ, RZ, R14 ;  /* 0x000000ffff057224 */ /* 0x000fce00078e000e */
[----:B------:R-:W-:Y:S05]  /*349b0*/  WARPSYNC.COLLECTIVE R15, `(.L_x_7923) ;  /* 0x000000000f087348 */ /* 0x000fea0003c00000 */
[----:B------:R0:W1:Y:S02]  /*349c0*/  SHFL.IDX P6, R14, R13, R12, R11 ;  /* 0x0000000c0d0e7389 */ /* 0x00006400000c000b */
[----:B01----:R-:W-:Y:S01]  /*349d0*/  ENDCOLLECTIVE ;  /* 0x000000000000791b */ /* 0x003fe20003800000 */
.L_x_7923:
        /* <DEDUP_REMOVED lines=13> */
.L_x_7924:
        /* <DEDUP_REMOVED lines=8> */
.L_x_7925:
        /* <DEDUP_REMOVED lines=13> */
.L_x_7926:
[----:B------:R-:W-:Y:S01]  /*34c00*/  IMAD.MOV.U32 R3, RZ, RZ, R14 ;  /* 0x000000ffff037224 */ /* 0x000fe200078e000e */
[----:B------:R-:W-:Y:S06]  /*34c10*/  BRA `(.L_x_7927) ;  /* 0xffffff8400207947 */ /* 0x000fec000383ffff */
.L_x_7702:
[----:B0-----:R0:W1:Y:S02]  /*34c20*/  SYNCS.PHASECHK.TRANS64.TRYWAIT P0, [R19+URZ+0x28820], R0 ;  /* 0x02882000130075a7 */ /* 0x001064000800017f */
[----:B-1----:R-:W-:Y:S05]  /*34c30*/  @!P0 NANOSLEEP.SYNCS 0x989680 ;  /* 0x009896800000895d */ /* 0x002fea0003900000 */
[----:B------:R-:W1:Y:S02]  /*34c40*/  @!P0 SYNCS.PHASECHK.TRANS64 P0, [R19+URZ+0x28820], R0 ;  /* 0x02882000130085a7 */ /* 0x000e64000800007f */
[----:B-1----:R-:W-:Y:S05]  /*34c50*/  @!P0 BRA `(.L_x_7702) ;  /* 0xfffffffc00f08947 */ /* 0x002fea000383ffff */
[----:B------:R-:W-:Y:S05]  /*34c60*/  BRA `(.L_x_7928) ;  /* 0xffffff84007c7947 */ /* 0x000fea000383ffff */
.L_x_7708:
[----:B--2---:R2:W3:Y:S02]  /*34c70*/  SYNCS.PHASECHK.TRANS64.TRYWAIT P0, [R6+URZ+0x28880], R5 ;  /* 0x02888005060075a7 */ /* 0x0044e4000800017f */
[----:B---3--:R-:W-:Y:S05]  /*34c80*/  @!P0 NANOSLEEP.SYNCS 0x989680 ;  /* 0x009896800000895d */ /* 0x008fea0003900000 */
[----:B------:R-:W3:Y:S02]  /*34c90*/  @!P0 SYNCS.PHASECHK.TRANS64 P0, [R6+URZ+0x28880], R5 ;  /* 0x02888005060085a7 */ /* 0x000ee4000800007f */
[----:B---3--:R-:W-:Y:S05]  /*34ca0*/  @!P0 BRA `(.L_x_7708) ;  /* 0xfffffffc00f08947 */ /* 0x008fea000383ffff */
[----:B------:R-:W-:Y:S05]  /*34cb0*/  BRA `(.L_x_7929) ;  /* 0xffffff8800347947 */ /* 0x000fea000383ffff */
.L_x_7713:
[----:B-1----:R1:W3:Y:S02]  /*34cc0*/  SYNCS.PHASECHK.TRANS64.TRYWAIT P0, [R6+URZ+0x28840], R5 ;  /* 0x02884005060075a7 */ /* 0x0022e4000800017f */
[----:B---3--:R-:W-:Y:S05]  /*34cd0*/  @!P0 NANOSLEEP.SYNCS 0x989680 ;  /* 0x009896800000895d */ /* 0x008fea0003900000 */
[----:B------:R-:W3:Y:S02]  /*34ce0*/  @!P0 SYNCS.PHASECHK.TRANS64 P0, [R6+URZ+0x28840], R5 ;  /* 0x02884005060085a7 */ /* 0x000ee4000800007f */
[----:B---3--:R-:W-:Y:S05]  /*34cf0*/  @!P0 BRA `(.L_x_7713) ;  /* 0xfffffffc00f08947 */ /* 0x008fea000383ffff */
[----:B------:R-:W-:Y:S05]  /*34d00*/  BRA `(.L_x_7930) ;  /* 0xffffff8800b47947 */ /* 0x000fea000383ffff */
.L_x_7719:
[----:B--2---:R2:W3:Y:S02]  /*34d10*/  SYNCS.PHASECHK.TRANS64.TRYWAIT P0, [R20+URZ+0x28870], R4 ;  /* 0x02887004140075a7 */ /* 0x0044e4000800017f */
[----:B---3--:R-:W-:Y:S05]  /*34d20*/  @!P0 NANOSLEEP.SYNCS 0x989680 ;  /* 0x009896800000895d */ /* 0x008fea0003900000 */
[----:B------:R-:W3:Y:S02]  /*34d30*/  @!P0 SYNCS.PHASECHK.TRANS64 P0, [R20+URZ+0x28870], R4 ;  /* 0x02887004140085a7 */ /* 0x000ee4000800007f */
[----:B---3--:R-:W-:Y:S05]  /*34d40*/  @!P0 BRA `(.L_x_7719) ;  /* 0xfffffffc00f08947 */ /* 0x008fea000383ffff */
[----:B------:R-:W-:Y:S05]  /*34d50*/  BRA `(.L_x_7931) ;  /* 0xffffff8c00507947 */ /* 0x000fea000383ffff */
.L_x_7721:
[----:B---3--:R3:W4:Y:S02]  /*34d60*/  SYNCS.PHASECHK.TRANS64.TRYWAIT P0, [R20+URZ+0x28860], R3 ;  /* 0x02886003140075a7 */ /* 0x008724000800017f */
[----:B----4-:R-:W-:Y:S05]  /*34d70*/  @!P0 NANOSLEEP.SYNCS 0x989680 ;  /* 0x009896800000895d */ /* 0x010fea0003900000 */
[----:B------:R-:W4:Y:S02]  /*34d80*/  @!P0 SYNCS.PHASECHK.TRANS64 P0, [R20+URZ+0x28860], R3 ;  /* 0x02886003140085a7 */ /* 0x000f24000800007f */
[----:B----4-:R-:W-:Y:S05]  /*34d90*/  @!P0 BRA `(.L_x_7721) ;  /* 0xfffffffc00f08947 */ /* 0x010fea000383ffff */
[----:B------:R-:W-:Y:S05]  /*34da0*/  BRA `(.L_x_7932) ;  /* 0xffffff8c00587947 */ /* 0x000fea000383ffff */
.L_x_7728:
[----:B0-----:R0:W1:Y:S02]  /*34db0*/  SYNCS.PHASECHK.TRANS64.TRYWAIT P1, [R0+URZ+0x28870], R2 ;  /* 0x02887002000075a7 */ /* 0x001064000802017f */
[----:B-1----:R-:W-:Y:S05]  /*34dc0*/  @!P1 NANOSLEEP.SYNCS 0x989680 ;  /* 0x009896800000995d */ /* 0x002fea0003900000 */
[----:B------:R-:W1:Y:S02]  /*34dd0*/  @!P1 SYNCS.PHASECHK.TRANS64 P1, [R0+URZ+0x28870], R2 ;  /* 0x02887002000095a7 */ /* 0x000e64000802007f */
[----:B-1----:R-:W-:Y:S05]  /*34de0*/  @!P1 BRA `(.L_x_7728) ;  /* 0xfffffffc00f09947 */ /* 0x002fea000383ffff */
[----:B------:R-:W-:Y:S05]  /*34df0*/  BRA `(.L_x_7933) ;  /* 0xffffff98003c7947 */ /* 0x000fea000383ffff */
.L_x_7730:
[----:B0-----:R0:W1:Y:S02]  /*34e00*/  SYNCS.PHASECHK.TRANS64.TRYWAIT P1, [R0+URZ+0x28860], R2 ;  /* 0x02886002000075a7 */ /* 0x001064000802017f */
[----:B-1----:R-:W-:Y:S05]  /*34e10*/  @!P1 NANOSLEEP.SYNCS 0x989680 ;  /* 0x009896800000995d */ /* 0x002fea0003900000 */
[----:B------:R-:W1:Y:S02]  /*34e20*/  @!P1 SYNCS.PHASECHK.TRANS64 P1, [R0+URZ+0x28860], R2 ;  /* 0x02886002000095a7 */ /* 0x000e64000802007f */
[----:B-1----:R-:W-:Y:S05]  /*34e30*/  @!P1 BRA `(.L_x_7730) ;  /* 0xfffffffc00f09947 */ /* 0x002fea000383ffff */
[----:B------:R-:W-:Y:S05]  /*34e40*/  BRA `(.L_x_7934) ;  /* 0xffffff9800447947 */ /* 0x000fea000383ffff */
.L_x_7734:
[----:B------:R-:W3:Y:S01]  /*34e50*/  LDL R2, [R1] ;  /* 0x0000000001027983 */ /* 0x000ee20000100800 */
[----:B------:R-:W-:Y:S01]  /*34e60*/  BSSY B0, `(.L_x_7935) ;  /* 0x0000008000007945 */ /* 0x000fe20003800000 */
[----:B------:R-:W-:Y:S02]  /*34e70*/  IMAD.MOV.U32 R12, RZ, RZ, RZ ;  /* 0x000000ffff0c7224 */ /* 0x000fe400078e00ff */
[----:B------:R-:W-:Y:S02]  /*34e80*/  IMAD.MOV.U32 R11, RZ, RZ, 0x1f ;  /* 0x0000001fff0b7424 */ /* 0x000fe400078e00ff */
[----:B------:R-:W-:Y:S02]  /*34e90*/  IMAD.MOV.U32 R15, RZ, RZ, -0x1 ;  /* 0xffffffffff0f7424 */ /* 0x000fe400078e00ff */
[----:B---3--:R-:W-:-:S07]  /*34ea0*/  IMAD.MOV.U32 R13, RZ, RZ, R2 ;  /* 0x000000ffff0d7224 */ /* 0x008fce00078e0002 */
[----:B-12---:R-:W-:Y:S05]  /*34eb0*/  WARPSYNC.COLLECTIVE R15, `(.L_x_7936) ;  /* 0x000000000f087348 */ /* 0x006fea0003c00000 */
[----:B------:R0:W3:Y:S02]  /*34ec0*/  SHFL.IDX P6, R14, R13, R12, R11 ;  /* 0x0000000c0d0e7389 */ /* 0x0000e400000c000b */
[----:B0123--:R-:W-:Y:S01]  /*34ed0*/  ENDCOLLECTIVE ;  /* 0x000000000000791b */ /* 0x00ffe20003800000 */
.L_x_7936:
[----:B------:R-:W-:Y:S05]  /*34ee0*/  BSYNC B0 ;  /* 0x0000000000007941 */ /* 0x000fea0003800000 */
.L_x_7935:
        /* <DEDUP_REMOVED lines=9> */
.L_x_7937:
        /* <DEDUP_REMOVED lines=26> */
.L_x_7938:
        /* <DEDUP_REMOVED lines=8> */
.L_x_7939:
        /* <DEDUP_REMOVED lines=8> */
.L_x_7940:
        /* <DEDUP_REMOVED lines=8> */
.L_x_7941:
        /* <DEDUP_REMOVED lines=8> */
.L_x_7942:
        /* <DEDUP_REMOVED lines=9> */
.L_x_7943:
[----:B------:R-:W-:Y:S01]  /*353b0*/  IMAD.MOV.U32 R9, RZ, RZ, R14 ;  /* 0x000000ffff097224 */ /* 0x000fe200078e000e */
[----:B------:R-:W-:Y:S06]  /*353c0*/  BRA `(.L_x_7944) ;  /* 0xffffffa000447947 */ /* 0x000fec000383ffff */
.L_x_7737:
[----:B------:R-:W-:Y:S01]  /*353d0*/  BSSY B0, `(.L_x_7945) ;  /* 0x0000008000007945 */ /* 0x000fe20003800000 */
[----:B------:R-:W-:Y:S02]  /*353e0*/  IMAD.MOV.U32 R13, RZ, RZ, R2 ;  /* 0x000000ffff0d7224 */ /* 0x000fe400078e0002 */
[----:B------:R-:W-:Y:S02]  /*353f0*/  IMAD.MOV.U32 R12, RZ, RZ, 0x1 ;  /* 0x00000001ff0c7424 */ /* 0x000fe400078e00ff */
[----:B------:R-:W-:Y:S02]  /*35400*/  IMAD.MOV.U32 R11, RZ, RZ, RZ ;  /* 0x000000ffff0b7224 */ /* 0x000fe400078e00ff */
[----:B------:R-:W-:-:S07]  /*35410*/  IMAD.MOV.U32 R15, RZ, RZ, -0x1 ;  /* 0xffffffffff0f7424 */ /* 0x000fce00078e00ff */
[----:B-1----:R-:W-:Y:S05]  /*35420*/  WARPSYNC.COLLECTIVE R15, `(.L_x_7946) ;  /* 0x000000000f087348 */ /* 0x002fea0003c00000 */
[----:B------:R0:W2:Y:S02]  /*35430*/  SHFL.UP P6, R14, R13, R12, R11 ;  /* 0x0400000c0d0e7389 */ /* 0x0000a400000c000b */
[----:B012---:R-:W-:Y:S01]  /*35440*/  ENDCOLLECTIVE ;  /* 0x000000000000791b */ /* 0x007fe20003800000 */
.L_x_7946:
[----:B------:R-:W-:Y:S05]  /*35450*/  BSYNC B0 ;  /* 0x0000000000007941 */ /* 0x000fea0003800000 */
.L_x_7945:
        /* <DEDUP_REMOVED lines=10> */
.L_x_7947:
        /* <DEDUP_REMOVED lines=8> */
.L_x_7948:
        /* <DEDUP_REMOVED lines=8> */
.L_x_7949:
        /* <DEDUP_REMOVED lines=8> */
.L_x_7950:
        /* <DEDUP_REMOVED lines=9> */
.L_x_7951:
[----:B------:R-:W-:Y:S01]  /*35710*/  IMAD.MOV.U32 R9, RZ, RZ, R14 ;  /* 0x000000ffff097224 */ /* 0x000fe200078e000e */
[----:B------:R-:W-:Y:S06]  /*35720*/  BRA `(.L_x_7952) ;  /* 0xffffffa0001c7947 */ /* 0x000fec000383ffff */
.L_x_7739:
[----:B------:R-:W-:Y:S01]  /*35730*/  BSSY B0, `(.L_x_7953) ;  /* 0x0000006000007945 */ /* 0x000fe20003800000 */
[----:B------:R-:W-:Y:S01]  /*35740*/  PLOP3.LUT P6, PT, P6, PT, PT, 0x8, 0x0 ;  /* 0x000000000000781c */ /* 0x000fe200037ce170 */
[----:B------:R-:W-:-:S12]  /*35750*/  IMAD.MOV.U32 R15, RZ, RZ, -0x1 ;  /* 0xffffffffff0f7424 */ /* 0x000fd800078e00ff */
[----:B01----:R-:W-:Y:S05]  /*35760*/  WARPSYNC.COLLECTIVE R15, `(.L_x_7954) ;  /* 0x000000000f087348 */ /* 0x003fea0003c00000 */
[----:B------:R-:W-:Y:S01]  /*35770*/  VOTE.ANY R14, PT, P6 ;  /* 0x00000000000e7806 */ /* 0x000fe200030e0100 */
[----:B01----:R-:W-:Y:S06]  /*35780*/  ENDCOLLECTIVE ;  /* 0x000000000000791b */ /* 0x003fec0003800000 */
.L_x_7954:
[----:B------:R-:W-:Y:S05]  /*35790*/  BSYNC B0 ;  /* 0x0000000000007941 */ /* 0x000fea0003800000 */
.L_x_7953:
        /* <DEDUP_REMOVED lines=10> */
.L_x_7955:
[----:B------:R-:W-:Y:S02]  /*35840*/  IMAD.MOV.U32 R13, RZ, RZ, R6 ;  /* 0x000000ffff0d7224 */ /* 0x000fe400078e0006 */
[----:B------:R-:W-:-:S07]  /*35850*/  IMAD.MOV.U32 R4, RZ, RZ, R14 ;  /* 0x000000ffff047224 */ /* 0x000fce00078e000e */
[----:B------:R-:W-:Y:S05]  /*35860*/  WARPSYNC.COLLECTIVE R15, `(.L_x_7956) ;  /* 0x000000000f087348 */ /* 0x000fea0003c00000 */
[----:B------:R0:W1:Y:S02]  /*35870*/  SHFL.IDX P6, R14, R13, R12, R11 ;  /* 0x0000000c0d0e7389 */ /* 0x00006400000c000b */
[----:B01----:R-:W-:Y:S01]  /*35880*/  ENDCOLLECTIVE ;  /* 0x000000000000791b */ /* 0x003fe20003800000 */
.L_x_7956:
[----:B------:R-:W-:Y:S02]  /*35890*/  IMAD.MOV.U32 R6, RZ, RZ, R14 ;  /* 0x000000ffff067224 */ /* 0x000fe400078e000e */
[----:B------:R-:W-:-:S05]  /*358a0*/  IMAD.IADD R10, R0, 0x1, R10 ;  /* 0x00000001000a7824 */ /* 0x000fca00078e020a */
[----:B------:R2:W-:Y:S01]  /*358b0*/  STL [R1+0xc], R10 ;  /* 0x00000c0a01007387 */ /* 0x0005e20000100800 */
[----:B------:R-:W-:Y:S05]  /*358c0*/  BRA `(.L_x_7957) ;  /* 0xffffffa000007947 */ /* 0x000fea000383ffff */
.L_x_7741:
[----:B------:R-:W-:Y:S01]  /*358d0*/  BSSY B0, `(.L_x_7958) ;  /* 0x0000008000007945 */ /* 0x000fe20003800000 */
[----:B------:R-:W-:Y:S02]  /*358e0*/  IMAD.MOV.U32 R13, RZ, RZ, R7 ;  /* 0x000000ffff0d7224 */ /* 0x000fe400078e0007 */
[----:B------:R-:W-:Y:S02]  /*358f0*/  IMAD.MOV.U32 R12, RZ, RZ, R0 ;  /* 0x000000ffff0c7224 */ /* 0x000fe400078e0000 */
[----:B------:R-:W-:Y:S02]  /*35900*/  IMAD.MOV.U32 R11, RZ, RZ, 0x1f ;  /* 0x0000001fff0b7424 */ /* 0x000fe400078e00ff */
[----:B------:R-:W-:-:S07]  /*35910*/  IMAD.MOV.U32 R15, RZ, RZ, -0x1 ;  /* 0xffffffffff0f7424 */ /* 0x000fce00078e00ff */
[----:B-12---:R-:W-:Y:S05]  /*35920*/  WARPSYNC.COLLECTIVE R15, `(.L_x_7959) ;  /* 0x000000000f087348 */ /* 0x006fea0003c00000 */
[----:B------:R0:W3:Y:S02]  /*35930*/  SHFL.IDX P6, R14, R13, R12, R11 ;  /* 0x0000000c0d0e7389 */ /* 0x0000e400000c000b */
[----:B0123--:R-:W-:Y:S01]  /*35940*/  ENDCOLLECTIVE ;  /* 0x000000000000791b */ /* 0x00ffe20003800000 */
.L_x_7959:
[----:B------:R-:W-:Y:S05]  /*35950*/  BSYNC B0 ;  /* 0x0000000000007941 */ /* 0x000fea0003800000 */
.L_x_7958:
[----:B------:R-:W-:Y:S01]  /*35960*/  IMAD.MOV.U32 R0, RZ, RZ, R14 ;  /* 0x000000ffff007224 */ /* 0x000fe200078e000e */
[----:B------:R-:W-:Y:S06]  /*35970*/  BRA `(.L_x_7960) ;  /* 0xffffff9c00ec7947 */ /* 0x000fec000383ffff */
.L_x_7747:
[----:B0-----:R0:W1:Y:S02]  /*35980*/  SYNCS.PHASECHK.TRANS64.TRYWAIT P0, [R0+URZ+0x28820], R3 ;  /* 0x02882003000075a7 */ /* 0x001064000800017f */
[----:B-1----:R-:W-:Y:S05]  /*35990*/  @!P0 NANOSLEEP.SYNCS 0x989680 ;  /* 0x009896800000895d */ /* 0x002fea0003900000 */
[----:B------:R-:W1:Y:S02]  /*359a0*/  @!P0 SYNCS.PHASECHK.TRANS64 P0, [R0+URZ+0x28820], R3 ;  /* 0x02882003000085a7 */ /* 0x000e64000800007f */
[----:B-1----:R-:W-:Y:S05]  /*359b0*/  @!P0 BRA `(.L_x_7747) ;  /* 0xfffffffc00f08947 */ /* 0x002fea000383ffff */
[----:B------:R-:W-:Y:S05]  /*359c0*/  BRA `(.L_x_7961) ;  /* 0xffffffa800907947 */ /* 0x000fea000383ffff */
.L_x_7748:
        /* <DEDUP_REMOVED lines=11> */
.L_x_7963:
[----:B------:R-:W-:Y:S05]  /*35a80*/  BSYNC B0 ;  /* 0x0000000000007941 */ /* 0x000fea0003800000 */
.L_x_7962:
[----:B------:R-:W-:Y:S05]  /*35a90*/  BRA `(.L_x_7964) ;  /* 0xffffffa800787947 */ /* 0x000fea000383ffff */
.L_x_7749:
[----:B------:R-:W-:Y:S01]  /*35aa0*/  BSSY B0, `(.L_x_7965) ;  /* 0x0000006000007945 */ /* 0x000fe20003800000 */
[----:B------:R-:W-:-:S07]  /*35ab0*/  IMAD.MOV.U32 R15, RZ, RZ, -0x1 ;  /* 0xffffffffff0f7424 */ /* 0x000fce00078e00ff */
[----:B01----:R-:W-:Y:S05]  /*35ac0*/  WARPSYNC.COLLECTIVE R15, `(.L_x_7966) ;  /* 0x000000000f0c7348 */ /* 0x003fea0003c00000 */
[----:B------:R-:W-:Y:S02]  /*35ad0*/  ELECT P6, UR62, PT ;  /* 0x00000000003e782f */ /* 0x000fe400038c0000 */
[----:B------:R-:W-:Y:S01]  /*35ae0*/  MOV R14, UR62 ;  /* 0x0000003e000e7c02 */ /* 0x000fe20008000f00 */
[----:B01----:R-:W-:Y:S10]  /*35af0*/  ENDCOLLECTIVE ;  /* 0x000000000000791b */ /* 0x003ff40003800000 */
.L_x_7966:
[----:B------:R-:W-:Y:S05]  /*35b00*/  BSYNC B0 ;  /* 0x0000000000007941 */ /* 0x000fea0003800000 */
.L_x_7965:
[----:B------:R-:W-:Y:S05]  /*35b10*/  BRA `(.L_x_7967) ;  /* 0xffffffa8006c7947 */ /* 0x000fea000383ffff */
.L_x_7751:
[----:B0-----:R0:W1:Y:S02]  /*35b20*/  SYNCS.PHASECHK.TRANS64.TRYWAIT P1, [R6+URZ], R5 ;  /* 0x00000005060075a7 */ /* 0x001064000802017f */
[----:B-1----:R-:W-:Y:S05]  /*35b30*/  @!P1 NANOSLEEP.SYNCS 0x989680 ;  /* 0x009896800000995d */ /* 0x002fea0003900000 */
[----:B------:R-:W1:Y:S02]  /*35b40*/  @!P1 SYNCS.PHASECHK.TRANS64 P1, [R6+URZ], R5 ;  /* 0x00000005060095a7 */ /* 0x000e64000802007f */
[----:B-1----:R-:W-:Y:S05]  /*35b50*/  @!P1 BRA `(.L_x_7751) ;  /* 0xfffffffc00f09947 */ /* 0x002fea000383ffff */
[----:B------:R-:W-:Y:S05]  /*35b60*/  BRA `(.L_x_7968) ;  /* 0xffffffa800a87947 */ /* 0x000fea000383ffff */
.L_x_7752:
[----:B-1----:R1:W2:Y:S02]  /*35b70*/  SYNCS.PHASECHK.TRANS64.TRYWAIT P1, [R7+URZ], R2 ;  /* 0x00000002070075a7 */ /* 0x0022a4000802017f */
[----:B--2---:R-:W-:Y:S05]  /*35b80*/  @!P1 NANOSLEEP.SYNCS 0x989680 ;  /* 0x009896800000995d */ /* 0x004fea0003900000 */
[----:B------:R-:W2:Y:S02]  /*35b90*/  @!P1 SYNCS.PHASECHK.TRANS64 P1, [R7+URZ], R2 ;  /* 0x00000002070095a7 */ /* 0x000ea4000802007f */
[----:B--2---:R-:W-:Y:S05]  /*35ba0*/  @!P1 BRA `(.L_x_7752) ;  /* 0xfffffffc00f09947 */ /* 0x004fea000383ffff */
[----:B------:R-:W-:Y:S05]  /*35bb0*/  BRA `(.L_x_7969) ;  /* 0xffffffa8009c7947 */ /* 0x000fea000383ffff */
.L_x_7754:
[----:B--2---:R2:W3:Y:S02]  /*35bc0*/  SYNCS.PHASECHK.TRANS64.TRYWAIT P1, [R4+URZ+0x28860], R5 ;  /* 0x02886005040075a7 */ /* 0x0044e4000802017f */
[----:B---3--:R-:W-:Y:S05]  /*35bd0*/  @!P1 NANOSLEEP.SYNCS 0x989680 ;  /* 0x009896800000995d */ /* 0x008fea0003900000 */
[----:B------:R-:W3:Y:S02]  /*35be0*/  @!P1 SYNCS.PHASECHK.TRANS64 P1, [R4+URZ+0x28860], R5 ;  /* 0x02886005040095a7 */ /* 0x000ee4000802007f */
[----:B---3--:R-:W-:Y:S05]  /*35bf0*/  @!P1 BRA `(.L_x_7754) ;  /* 0xfffffffc00f09947 */ /* 0x008fea000383ffff */
[----:B------:R-:W-:Y:S05]  /*35c00*/  BRA `(.L_x_7970) ;  /* 0xffffffa800a07947 */ /* 0x000fea000383ffff */
.L_x_7756:
[----:B---3--:R3:W4:Y:S02]  /*35c10*/  SYNCS.PHASECHK.TRANS64.TRYWAIT P1, [R3+URZ+0x28860], R2 ;  /* 0x02886002030075a7 */ /* 0x008724000802017f */
[----:B----4-:R-:W-:Y:S05]  /*35c20*/  @!P1 NANOSLEEP.SYNCS 0x989680 ;  /* 0x009896800000995d */ /* 0x010fea0003900000 */
[----:B------:R-:W4:Y:S02]  /*35c30*/  @!P1 SYNCS.PHASECHK.TRANS64 P1, [R3+URZ+0x28860], R2 ;  /* 0x02886002030095a7 */ /* 0x000f24000802007f */
[----:B----4-:R-:W-:Y:S05]  /*35c40*/  @!P1 BRA `(.L_x_7756) ;  /* 0xfffffffc00f09947 */ /* 0x010fea000383ffff */
[----:B------:R-:W-:Y:S05]  /*35c50*/  BRA `(.L_x_7971) ;  /* 0xffffffa800a07947 */ /* 0x000fea000383ffff */
.L_x_7758:
[----:B----4-:R4:W0:Y:S02]  /*35c60*/  SYNCS.PHASECHK.TRANS64.TRYWAIT P0, [R4+URZ+0x28880], R5 ;  /* 0x02888005040075a7 */ /* 0x010824000800017f */
[----:B0-----:R-:W-:Y:S05]  /*35c70*/  @!P0 NANOSLEEP.SYNCS 0x989680 ;  /* 0x009896800000895d */ /* 0x001fea0003900000 */
[----:B------:R-:W0:Y:S02]  /*35c80*/  @!P0 SYNCS.PHASECHK.TRANS64 P0, [R4+URZ+0x28880], R5 ;  /* 0x02888005040085a7 */ /* 0x000e24000800007f */
[----:B0-----:R-:W-:Y:S05]  /*35c90*/  @!P0 BRA `(.L_x_7758) ;  /* 0xfffffffc00f08947 */ /* 0x001fea000383ffff */
[----:B------:R-:W-:Y:S05]  /*35ca0*/  BRA `(.L_x_7759) ;  /* 0xffffffa8009c7947 */ /* 0x000fea000383ffff */
.L_x_7972:
        /* <DEDUP_REMOVED lines=13> */
.L_x_13361:


//--------------------- .text._ZN7cutlass13device_kernelIN5flash11enable_sm90INS1_16FlashAttnFwdSm90INS1_25CollectiveMainloopFwdSm90ILi2EN4cute5tupleIJNS5_1CILi1EEES8_S8_EEENS6_IJNS7_ILi128EEENS7_ILi224EEESA_EEELi128ENS_12float_e4m3_tEfNS_4arch4Sm90ELb1ELb0ELb1ELb0ELb0ELb0ELb0ELb1ELb1ELb1ELb1ELb0EEENS1_21CollectiveEpilogueFwdINS6_IJSA_SA_SB_EEES9_NS_10bfloat16_tESF_Li256ELb0ELb1ELb1ELb1EEENS1_19SingleTileSchedulerILb0ELb1ELb1ELi128EEEEEEEEEvNT_6ParamsE --------------------------
	.section	.text._ZN7cutlass13device_kernelIN5flash11enable_sm90INS1_16FlashAttnFwdSm90INS1_25CollectiveMainloopFwdSm90ILi2EN4cute5tupleIJNS5_1CILi1EEES8_S8_EEENS6_IJNS7_ILi128EEENS7_ILi224EEESA_EEELi128ENS_12float_e4m3_tEfNS_4arch4Sm90ELb1ELb0ELb1ELb0ELb0ELb0ELb0ELb1ELb1ELb1ELb1ELb0EEENS1_21CollectiveEpilogueFwdINS6_IJSA_SA_SB_EEES9_NS_10bfloat16_tESF_Li256ELb0ELb1ELb1ELb1EEENS1_19SingleTileSchedulerILb0ELb1ELb1ELi128EEEEEEEEEvNT_6ParamsE,"ax",@progbits
	.align	128
.text._ZN7cutlass13device_kernelIN5flash11enable_sm90INS1_16FlashAttnFwdSm90INS1_25CollectiveMainloopFwdSm90ILi2EN4cute5tupleIJNS5_1CILi1EEES8_S8_EEENS6_IJNS7_ILi128EEENS7_ILi224EEESA_EEELi128ENS_12float_e4m3_tEfNS_4arch4Sm90ELb1ELb0ELb1ELb0ELb0ELb0ELb0ELb1ELb1ELb1ELb1ELb0EEENS1_21CollectiveEpilogueFwdINS6_IJSA_SA_SB_EEES9_NS_10bfloat16_tESF_Li256ELb0ELb1ELb1ELb1EEENS1_19SingleTileSchedulerILb0ELb1ELb1ELi128EEEEEEEEEvNT_6ParamsE:
        .type           _ZN7cutlass13device_kernelIN5flash11enable_sm90INS1_16FlashAttnFwdSm90INS1_25CollectiveMainloopFwdSm90ILi2EN4cute5tupleIJNS5_1CILi1EEES8_S8_EEENS6_IJNS7_ILi128EEENS7_ILi224EEESA_EEELi128ENS_12float_e4m3_tEfNS_4arch4Sm90ELb1ELb0ELb1ELb0ELb0ELb0ELb0ELb1ELb1ELb1ELb1ELb0EEENS1_21CollectiveEpilogueFwdINS6_IJSA_SA_SB_EEES9_NS_10bfloat16_tESF_Li256ELb0ELb1ELb1ELb1EEENS1_19SingleTileSchedulerILb0ELb1ELb1ELi128EEEEEEEEEvNT_6ParamsE,@function
        .size           _ZN7cutlass13device_kernelIN5flash11enable_sm90INS1_16FlashAttnFwdSm90INS1_25CollectiveMainloopFwdSm90ILi2EN4cute5tupleIJNS5_1CILi1EEES8_S8_EEENS6_IJNS7_ILi128EEENS7_ILi224EEESA_EEELi128ENS_12float_e4m3_tEfNS_4arch4Sm90ELb1ELb0ELb1ELb0ELb0ELb0ELb0ELb1ELb1ELb1ELb1ELb0EEENS1_21CollectiveEpilogueFwdINS6_IJSA_SA_SB_EEES9_NS_10bfloat16_tESF_Li256ELb0ELb1ELb1ELb1EEENS1_19SingleTileSchedulerILb0ELb1ELb1ELi128EEEEEEEEEvNT_6ParamsE,(.L_x_13362 - _ZN7cutlass13device_kernelIN5flash11enable_sm90INS1_16FlashAttnFwdSm90INS1_25CollectiveMainloopFwdSm90ILi2EN4cute5tupleIJNS5_1CILi1EEES8_S8_EEENS6_IJNS7_ILi128EEENS7_ILi224EEESA_EEELi128ENS_12float_e4m3_tEfNS_4arch4Sm90ELb1ELb0ELb1ELb0ELb0ELb0ELb0ELb1ELb1ELb1ELb1ELb0EEENS1_21CollectiveEpilogueFwdINS6_IJSA_SA_SB_EEES9_NS_10bfloat16_tESF_Li256ELb0ELb1ELb1ELb1EEENS1_19SingleTileSchedulerILb0ELb1ELb1ELi128EEEEEEEEEvNT_6ParamsE)
        .other          _ZN7cutlass13device_kernelIN5flash11enable_sm90INS1_16FlashAttnFwdSm90INS1_25CollectiveMainloopFwdSm90ILi2EN4cute5tupleIJNS5_1CILi1EEES8_S8_EEENS6_IJNS7_ILi128EEENS7_ILi224EEESA_EEELi128ENS_12float_e4m3_tEfNS_4arch4Sm90ELb1ELb0ELb1ELb0ELb0ELb0ELb0ELb1ELb1ELb1ELb1ELb0EEENS1_21CollectiveEpilogueFwdINS6_IJSA_SA_SB_EEES9_NS_10bfloat16_tESF_Li256ELb0ELb1ELb1ELb1EEENS1_19SingleTileSchedulerILb0ELb1ELb1ELi128EEEEEEEEEvNT_6ParamsE,@"STO_CUDA_ENTRY STV_DEFAULT"
_ZN7cutlass13device_kernelIN5flash11enable_sm90INS1_16FlashAttnFwdSm90INS1_25CollectiveMainloopFwdSm90ILi2EN4cute5tupleIJNS5_1CILi1EEES8_S8_EEENS6_IJNS7_ILi128EEENS7_ILi224EEESA_EEELi128ENS_12float_e4m3_tEfNS_4arch4Sm90ELb1ELb0ELb1ELb0ELb0ELb0ELb0ELb1ELb1ELb1ELb1ELb0EEENS1_21CollectiveEpilogueFwdINS6_IJSA_SA_SB_EEES9_NS_10bfloat16_tESF_Li256ELb0ELb1ELb1ELb1EEENS1_19SingleTileSchedulerILb0ELb1ELb1ELi128EEEEEEEEEvNT_6ParamsE:
        /* <DEDUP_REMOVED lines=17> */
.L_x_7974:
[----:B------:R-:W-:Y:S05]  /*0110*/  BSYNC B0 ;  /* 0x0000000000007941 */ /* 0x000fea0003800000 */
.L_x_7973:
        /* <DEDUP_REMOVED lines=40> */
.L_x_7975:
        /* <DEDUP_REMOVED lines=22> */
.L_x_7976:
        /* <DEDUP_REMOVED lines=18> */
.L_x_7977:
        /* <DEDUP_REMOVED lines=22> */
.L_x_7978:
        /* <DEDUP_REMOVED lines=22> */
.L_x_7979:
        /* <DEDUP_REMOVED lines=9> */
.L_x_7982:
        /* <DEDUP_REMOVED lines=24> */
[----:B------:R-:W-:Y:S02]  /*0af0*/  IMAD.MOV.U32 R2, RZ, RZ, RZ ;  /* 0x000000ffff027224 */ /* 0x000fe400078e00ff */
[----:B------:R-:W-:-:S04]  /*0b00*/  IMAD.MOV.U32 R23, RZ, RZ, RZ ;  /* 0x000000ffff177224 */ /* 0x000fc800078e00ff */
        /* <DEDUP_REMOVED lines=8> */
[C---:B------:R-:W-:Y:S01]  /*0b90*/  @P1 VIADD R0, R22.reuse, 0x7f ;  /* 0x0000007f16001836 */ /* 0x040fe20000000000 */
[----:B---3--:R-:W-:Y:S02]  /*0ba0*/  IADD3 R3, -R3, 0xe0, RZ ;  /* 0x000000e003037810 */ /* 0x008fe40007ffe1ff */
[----:B------:R-:W1:Y:S01]  /*0bb0*/  @P1 LDC R5, c[0x0][0x44c] ;  /* 0x00011300ff051b82 */ /* 0x000e620000000800 */
[----:B------:R-:W-:-:S07]  /*0bc0*/  VIADD R4, R22, 0x7f ;  /* 0x0000007f16047836 */ /* 0x000fce0000000000 */
[----:B------:R-:W3:Y:S01]  /*0bd0*/  @P1 LDC R9, c[0x0][0x450] ;  /* 0x00011400ff091b82 */ /* 0x000ee20000000800 */
[----:B0-----:R-:W-:Y:S01]  /*0be0*/  SEL R16, R16, 0x1, P0 ;  /* 0x0000000110107807 */ /* 0x001fe20000000000 */
[----:B-1----:R-:W-:-:S04]  /*0bf0*/  @P1 IMAD.HI.U32 R0, R0, R5, RZ ;  /* 0x0000000500001227 */ /* 0x002fc800078e00ff */
[CC--:B--2---:R-:W-:Y:S02]  /*0c00*/  IMAD R5, R16.reuse, R7.reuse, R3 ;  /* 0x0000000710057224 */ /* 0x0c4fe400078e0203 */
[----:B------:R-:W-:Y:S01]  /*0c10*/  IMAD R3, R16, R7, 0xdf ;  /* 0x000000df10037424 */ /* 0x000fe200078e0207 */
[----:B---3--:R-:W-:Y:S02]  /*0c20*/  @P1 SHF.R.U32.HI R4, RZ, R9, R0 ;  /* 0x00000009ff041219 */ /* 0x008fe40000011600 */
[----:B------:R-:W-:Y:S01]  /*0c30*/  SHF.R.U32.HI R0, RZ, 0x10, R18 ;  /* 0x00000010ff007819 */ /* 0x000fe20000011612 */
[----:B------:R-:W-:Y:S01]  /*0c40*/  IMAD.HI R2, R3, -0x6db6db6d, R2 ;  /* 0x9249249303027827 */ /* 0x000fe200078e0202 */
[----:B------:R-:W-:Y:S02]  /*0c50*/  LOP3.LUT R18, R18, 0xffff, RZ, 0xc0, !PT ;  /* 0x0000ffff12127812 */ /* 0x000fe400078ec0ff */
[----:B------:R-:W-:Y:S01]  /*0c60*/  ISETP.NE.AND P0, PT, R0, RZ, PT ;  /* 0x000000ff0000720c */ /* 0x000fe20003f05270 */
[----:B------:R-:W-:Y:S01]  /*0c70*/  IMAD.IADD R5, R5, 0x1, R4 ;  /* 0x0000000105057824 */ /* 0x000fe200078e0204 */
[----:B------:R-:W-:Y:S01]  /*0c80*/  SHF.R.U32.HI R3, RZ, 0x1f, R2 ;  /* 0x0000001fff037819 */ /* 0x000fe20000011602 */
[----:B------:R-:W-:-:S03]  /*0c90*/  IMAD.MOV.U32 R4, RZ, RZ, RZ ;  /* 0x000000ffff047224 */ /* 0x000fc600078e00ff */
[----:B------:R-:W-:Y:S01]  /*0ca0*/  LEA.HI.SX32 R3, R2, R3, 0x19 ;  /* 0x0000000302037211 */ /* 0x000fe200078fcaff */
[----:B------:R-:W-:-:S05]  /*0cb0*/  IMAD.HI R4, R5, -0x6db6db6d, R4 ;  /* 0x9249249305047827 */ /* 0x000fca00078e0204 */
[----:B------:R-:W-:Y:S01]  /*0cc0*/  SHF.R.U32.HI R5, RZ, 0x1f, R4 ;  /* 0x0000001fff057819 */ /* 0x000fe20000011604 */
[----:B------:R-:W0:Y:S03]  /*0cd0*/  @!P0 LDC R0, c[0x0][0x9f0] ;  /* 0x00027c00ff008b82 */ /* 0x000e260000000800 */
[----:B------:R-:W-:-:S04]  /*0ce0*/  LEA.HI.SX32 R4, R4, R5, 0x19 ;  /* 0x0000000504047211 */ /* 0x000fc800078fcaff */
        /* <DEDUP_REMOVED lines=30> */
.L_x_7984:
        /* <DEDUP_REMOVED lines=8> */
[----:B0-----:R-:W-:Y:S01]  /*0f50*/  IMAD.MOV.U32 R0, RZ, RZ, RZ ;  /* 0x000000ffff007224 */ /* 0x001fe200078e00ff */
        /* <DEDUP_REMOVED lines=67> */
.L_x_7986:
        /* <DEDUP_REMOVED lines=45> */
.L_x_8077:
[----:B------:R-:W-:Y:S05]  /*1660*/  @!P1 BRA `(.L_x_7988) ;  /* 0x0000000000049947 */ /* 0x000fea0003800000 */
[----:B------:R-:W-:Y:S01]  /*1670*/  BPT.TRAP 0x1 ;  /* 0x000000040000795c */ /* 0x000fe20000300000 */
.L_x_7988:
[----:B------:R1:W2:Y:S01]  /*1680*/  SYNCS.PHASECHK.TRANS64.TRYWAIT P2, [UR41+0x2e830], R6 ;  /* 0x02e83006ff0075a7 */ /* 0x0002a20008040169 */
[----:B------:R-:W-:Y:S05]  /*1690*/  @!P1 BRA `(.L_x_7989) ;  /* 0x0000000000049947 */ /* 0x000fea0003800000 */
[----:B------:R-:W-:Y:S01]  /*16a0*/  BPT.TRAP 0x1 ;  /* 0x000000040000795c */ /* 0x000fe20000300000 */
.L_x_7989:
        /* <DEDUP_REMOVED lines=8> */
.L_x_7990:
[----:B------:R-:W-:Y:S05]  /*1730*/  WARPSYNC.ALL ;  /* 0x0000000000007948 */ /* 0x000fea0003800000 */
[----:B0-----:R-:W-:Y:S01]  /*1740*/  IMAD.MOV.U32 R3, RZ, RZ, 0x40000040 ;  /* 0x40000040ff037424 */ /* 0x001fe200078e00ff */
        /* <DEDUP_REMOVED lines=25> */
[----:B------:R-:W0:Y:S01]  /*18e0*/  LDC R7, c[0x0][0x448] ;  /* 0x00011200ff077b82 */ /* 0x000e220000000800 */
        /* <DEDUP_REMOVED lines=8> */
[----:B------:R-:W-:Y:S01]  /*1970*/  LEA.HI R140, R140, R137, RZ, 0x2 ;  /* 0x000000898c8c7211 */ /* 0x000fe200078f10ff */
[----:B------:R-:W-:Y:S01]  /*1980*/  UMOV UR11, 0x40000040 ;  /* 0x40000040000b7882 */ /* 0x000fe20000000000 */
[----:B------:R-:W-:Y:S01]  /*1990*/  UIADD3 UR5, UR6, 0x202, URZ ;  /* 0x0000020206057890 */ /* 0x000fe2000fffe03f */
[----:B------:R-:W-:Y:S01]  /*19a0*/  IMAD.IADD R8, R137, 0x1, -R8 ;  /* 0x0000000189087824 */ /* 0x000fe200078e0a08 */
[----:B------:R-:W-:Y:S01]  /*19b0*/  UMOV UR22, UR8 ;  /* 0x0000000800167c82 */ /* 0x000fe20008000000 */
[----:B------:R-:W-:Y:S01]  /*19c0*/  UIADD3 UR8, UR4, 0x2, URZ ;  /* 0x0000000204087890 */ /* 0x000fe2000fffe03f */
[----:B------:R-:W-:Y:S01]  /*19d0*/  LOP3.LUT R140, R140, 0xfffffffc, RZ, 0xc0, !PT ;  /* 0xfffffffc8c8c7812 */ /* 0x000fe200078ec0ff */
[----:B------:R-:W-:-:S02]  /*19e0*/  UIADD3 UR7, UR6, 0x302, URZ ;  /* 0x0000030206077890 */ /* 0x000fc4000fffe03f */
[----:B------:R-:W-:Y:S02]  /*19f0*/  UIADD3 UR12, UR4, 0x4, URZ ;  /* 0x00000004040c7890 */ /* 0x000fe4000fffe03f */
[----:B------:R-:W-:Y:S01]  /*1a00*/  UIADD3 UR14, UR6, 0x4, URZ ;  /* 0x00000004060e7890 */ /* 0x000fe2000fffe03f */
[----:B------:R-:W-:Y:S01]  /*1a10*/  IMAD.IADD R140, R137, 0x1, -R140 ;  /* 0x00000001898c7824 */ /* 0x000fe200078e0a8c */
[----:B------:R-:W-:Y:S01]  /*1a20*/  UMOV UR13, 0x40000040 ;  /* 0x40000040000d7882 */ /* 0x000fe20000000000 */
[----:B------:R-:W-:Y:S01]  /*1a30*/  UMOV UR15, 0x40000040 ;  /* 0x40000040000f7882 */ /* 0x000fe20000000000 */
[----:B0-----:R-:W-:Y:S01]  /*1a40*/  ISETP.NE.AND P2, PT, R7, 0x1, PT ;  /* 0x000000010700780c */ /* 0x001fe20003f45270 */
[----:B------:R-:W-:Y:S01]  /*1a50*/  UMOV UR42, URZ ;  /* 0x0000003f002a7c82 */ /* 0x000fe20008000000 */
[----:B------:R-:W-:Y:S01]  /*1a60*/  SHF.R.S32.HI R7, RZ, 0x1f, R8 ;  /* 0x0000001fff077819 */ /* 0x000fe20000011408 */
        /* <DEDUP_REMOVED lines=112> */
[C---:B--2---:R-:W-:Y:S01]  /*2170*/  FMUL.FTZ R5, R0.reuse, R120 ;  /* 0x0000007800057220 */ /* 0x044fe20000410000 */
[C---:B------:R-:W-:Y:S01]  /*2180*/  FMUL.FTZ R120, R0.reuse, R122 ;  /* 0x0000007a00787220 */ /* 0x040fe20000410000 */
[C---:B------:R-:W-:Y:S01]  /*2190*/  FMUL.FTZ R122, R0.reuse, R126 ;  /* 0x0000007e007a7220 */ /* 0x040fe20000410000 */
[C---:B------:R-:W-:Y:S01]  /*21a0*/  FMUL.FTZ R126, R0.reuse, R134 ;  /* 0x00000086007e7220 */ /* 0x040fe20000410000 */
[C---:B------:R-:W-:Y:S01]  /*21b0*/  FMUL.FTZ R10, R0.reuse, R128 ;  /* 0x00000080000a7220 */ /* 0x040fe20000410000 */
[----:B------:R-:W-:Y:S01]  /*21c0*/  QGMMA.64x32x32.F32.E4M3.E4M3 R104, gdesc[UR16], R104, gsb0 ;  /* 0x00600000106879f3 */ /* 0x000fe20008000868 */
[----:B------:R-:W-:Y:S01]  /*21d0*/  UIADD3 UR18, UR6, 0x206, URZ ;  /* 0x0000020606127890 */ /* 0x000fe2000fffe03f */
[C---:B-1----:R-:W-:Y:S01]  /*21e0*/  FMUL.FTZ R6, R0.reuse, R124 ;  /* 0x0000007c00067220 */ /* 0x042fe20000410000 */
[----:B------:R-:W-:Y:S01]  /*21f0*/  UMOV UR19, 0x40000040 ;  /* 0x4000004000137882 */ /* 0x000fe20000000000 */
[C---:B------:R-:W-:Y:S01]  /*2200*/  FMUL.FTZ R124, R0.reuse, R130 ;  /* 0x00000082007c7220 */ /* 0x040fe20000410000 */
[C---:B------:R-:W-:Y:S01]  /*2210*/  FMUL.FTZ R4, R0.reuse, R121 ;  /* 0x0000007900047220 */ /* 0x040fe20000410000 */
[----:B------:R-:W0:Y:S01]  /*2220*/  @P2 LDC R130, c[0x0][0x450] ;  /* 0x00011400ff822b82 */ /* 0x000e220000000800 */
        /* <DEDUP_REMOVED lines=10> */
[----:B------:R-:W3:Y:S08]  /*22d0*/  MUFU.TANH R122, R122 ;  /* 0x0000007a007a7308 */ /* 0x000ef00000002400 */
        /* <DEDUP_REMOVED lines=15> */
[----:B------:R-:W1:Y:S01]  /*23d0*/  @P2 LDC R118, c[0x0][0x44c] ;  /* 0x00011300ff762b82 */ /* 0x000e620000000800 */
        /* <DEDUP_REMOVED lines=10> */
[----:B------:R-:W-:Y:S01]  /*2480*/  FMUL.FTZ R117, R0, R119 ;  /* 0x0000007700757220 */ /* 0x000fe20000410000 */
        /* <DEDUP_REMOVED lines=14> */
[C---:B------:R-:W-:Y:S01]  /*2570*/  FMUL.FTZ R101, R0.reuse, R90 ;  /* 0x0000005a00657220 */ /* 0x040fe20000410000 */
[C---:B------:R-:W-:Y:S01]  /*2580*/  FMUL.FTZ R90, R0.reuse, R91 ;  /* 0x0000005b005a7220 */ /* 0x040fe20000410000 */
[C---:B------:R-:W-:Y:S01]  /*2590*/  FMUL.FTZ R91, R0.reuse, R94 ;  /* 0x0000005e005b7220 */ /* 0x040fe20000410000 */
[C---:B------:R-:W-:Y:S01]  /*25a0*/  FMUL.FTZ R94, R0.reuse, R98 ;  /* 0x00000062005e7220 */ /* 0x040fe20000410000 */
        /* <DEDUP_REMOVED lines=9> */
[----:B------:R-:W-:-:S05]  /*2640*/  FMUL.FTZ R97, R0, R97 ;  /* 0x0000006100617220 */ /* 0x000fca0000410000 */
[----:B------:R-:W5:Y:S08]  /*2650*/  MUFU.TANH R117, R117 ;  /* 0x0000007500757308 */ /* 0x000f700000002400 */
[----:B------:R-:W5:Y:S08]  /*2660*/  MUFU.TANH R101, R101 ;  /* 0x0000006500657308 */ /* 0x000f700000002400 */
[----:B------:R-:W5:Y:S08]  /*2670*/  MUFU.TANH R90, R90 ;  /* 0x0000005a005a7308 */ /* 0x000f700000002400 */
[----:B------:R-:W5:Y:S08]  /*2680*/  MUFU.TANH R91, R91 ;  /* 0x0000005b005b7308 */ /* 0x000f700000002400 */
[----:B------:R-:W5:Y:S08]  /*2690*/  MUFU.TANH R89, R89 ;  /* 0x0000005900597308 */ /* 0x000f700000002400 */
[----:B------:R-:W5:Y:S01]  /*26a0*/  MUFU.TANH R94, R94 ;  /* 0x0000005e005e7308 */ /* 0x000f620000002400 */
[----:B------:R-:W-:-:S02]  /*26b0*/  WARPGROUP.DEPBAR.LE gsb0, 0x0 ;  /* 0x00008000000079c5 */ /* 0x000fc40000010000 */
[C---:B------:R-:W-:Y:S01]  /*26c0*/  FMUL.FTZ R146, R0.reuse, R74 ;  /* 0x0000004a00927220 */ /* 0x040fe20000410000 */
[C---:B------:R-:W-:Y:S01]  /*26d0*/  FMUL.FTZ R74, R0.reuse, R75 ;  /* 0x0000004b004a7220 */ /* 0x040fe20000410000 */
[----:B------:R-:W-:Y:S01]  /*26e0*/  FMUL.FTZ R134, R0, R78 ;  /* 0x0000004e00867220 */ /* 0x000fe20000410000 */
[----:B------:R-:W-:Y:S01]  /*26f0*/  LEA.HI R75, R138, R138, RZ, 0x1 ;  /* 0x0000008a8a4b7211 */ /* 0x000fe200078f08ff */
[C---:B------:R-:W-:Y:S01]  /*2700*/  FMUL.FTZ R78, R0.reuse, R82 ;  /* 0x00000052004e7220 */ /* 0x040fe20000410000 */
[C---:B------:R-:W-:Y:S01]  /*2710*/  FMUL.FTZ R82, R0.reuse, R83 ;  /* 0x0000005300527220 */ /* 0x040fe20000410000 */
[C---:B------:R-:W-:Y:S01]  /*2720*/  FMUL.FTZ R128, R0.reuse, R79 ;  /* 0x0000004f00807220 */ /* 0x040fe20000410000 */
[-C--:B------:R-:W-:Y:S01]  /*2730*/  LEA.HI R83, R7, R8.reuse, RZ, 0x2 ;  /* 0x0000000807537211 */ /* 0x080fe200078f10ff */
[----:B------:R-:W-:Y:S01]  /*2740*/  FMUL.FTZ R98, R0, R87 ;  /* 0x0000005700627220 */ /* 0x000fe20000410000 */
[----:B------:R-:W-:Y:S01]  /*2750*/  LOP3.LUT R79, R75, 0x3fffffe, RZ, 0xc0, !PT ;  /* 0x03fffffe4b4f7812 */ /* 0x000fe200078ec0ff */
[----:B------:R-:W-:Y:S01]  /*2760*/  WARPGROUP.ARRIVE ;  /* 0x00000000000079c5 */ /* 0x000fe20000000000 */
[----:B------:R-:W-:Y:S01]  /*2770*/  LEA.HI R75, R7, R8, RZ, 0x5 ;  /* 0x00000008074b7211 */ /* 0x000fe200078f28ff */
[----:B------:R-:W5:Y:S01]  /*2780*/  MUFU.TANH R95, R95 ;  /* 0x0000005f005f7308 */ /* 0x000f620000002400 */
[----:B------:R-:W-:Y:S01]  /*2790*/  SHF.R.S32.HI R7, RZ, 0x2, R83 ;  /* 0x00000002ff077819 */ /* 0x000fe20000011453 */
[----:B------:R-:W-:Y:S01]  /*27a0*/  IMAD.IADD R79, R138, 0x1, -R79 ;  /* 0x000000018a4f7824 */ /* 0x000fe200078e0a4f */
[----:B------:R-:W-:Y:S01]  /*27b0*/  SHF.R.S32.HI R102, RZ, 0x1f, R83 ;  /* 0x0000001fff667819 */ /* 0x000fe20000011453 */
[----:B------:R-:W-:Y:S01]  /*27c0*/  QGMMA.64x32x32.F32.E4M3.E4M3 R56, gdesc[UR16], R56, gsb0 ;  /* 0x00600000103879f3 */ /* 0x000fe20008000838 */
[----:B------:R-:W-:Y:S01]  /*27d0*/  SHF.R.S32.HI R75, RZ, 0x5, R75 ;  /* 0x00000005ff4b7819 */ /* 0x000fe2000001144b */
[----:B------:R-:W-:Y:S01]  /*27e0*/  UIADD3 UR18, UR6, 0x506, URZ ;  /* 0x0000050606127890 */ /* 0x000fe2000fffe03f */
[-C--:B------:R-:W-:Y:S01]  /*27f0*/  LEA.HI R102, R102, R7.reuse, RZ, 0x3 ;  /* 0x0000000766667211 */ /* 0x080fe200078f18ff */
[----:B------:R-:W-:Y:S01]  /*2800*/  UMOV UR19, 0x40000040 ;  /* 0x4000004000137882 */ /* 0x000fe20000000000 */
[----:B------:R-:W-:Y:S01]  /*2810*/  LEA.HI R87, R140, R140, RZ, 0x1 ;  /* 0x0000008c8c577211 */ /* 0x000fe200078f08ff */
[----:B------:R-:W-:Y:S01]  /*2820*/  IMAD R75, R75, 0x10, R22 ;  /* 0x000000104b4b7824 */ /* 0x000fe200078e0216 */
[----:B------:R-:W-:Y:S01]  /*2830*/  LOP3.LUT R102, R102, 0xfffffff8, RZ, 0xc0, !PT ;  /* 0xfffffff866667812 */ /* 0x000fe200078ec0ff */
[----:B------:R-:W5:Y:S01]  /*2840*/  MUFU.TANH R152, R152 ;  /* 0x0000009800987308 */ /* 0x000f620000002400 */
[----:B------:R-:W-:Y:S01]  /*2850*/  LOP3.LUT R87, R87, 0x1ffffffe, RZ, 0xc0, !PT ;  /* 0x1ffffffe57577812 */ /* 0x000fe200078ec0ff */
[C---:B------:R-:W-:Y:S01]  /*2860*/  FMUL.FTZ R86, R0.reuse, R86 ;  /* 0x0000005600567220 */ /* 0x040fe20000410000 */
[----:B------:R-:W-:Y:S01]  /*2870*/  IADD3 R102, R75, R7, -R102 ;  /* 0x000000074b667210 */ /* 0x000fe20007ffe866 */
[----:B------:R-:W-:Y:S01]  /*2880*/  FMUL.FTZ R72, R0, R72 ;  /* 0x0000004800487220 */ /* 0x000fe20000410000 */
[----:B------:R-:W-:Y:S01]  /*2890*/  LOP3.LUT R83, R83, 0x7ffffffc, RZ, 0xc0, !PT ;  /* 0x7ffffffc53537812 */ /* 0x000fe200078ec0ff */
[----:B------:R-:W-:-:S02]  /*28a0*/  IMAD.IADD R7, R140, 0x1, -R87 ;  /* 0x000000018c077824 */ /* 0x000fc400078e0a57 */
[C---:B------:R-:W-:Y:S01]  /*28b0*/  FMUL.FTZ R73, R0.reuse, R73 ;  /* 0x0000004900497220 */ /* 0x040fe20000410000 */
[----:B------:R-:W-:Y:S01]  /*28c0*/  IMAD R102, R79, 0x40, R102 ;  /* 0x000000404f667824 */ /* 0x000fe200078e0266 */
[----:B------:R-:W5:Y:S01]  /*28d0*/  MUFU.TANH R148, R148 ;  /* 0x0000009400947308 */ /* 0x000f620000002400 */
[----:B------:R-:W-:Y:S02]  /*28e0*/  IMAD R87, R23, -0xe0, R136 ;  /* 0xffffff2017577824 */ /* 0x000fe400078e0288 */
[C---:B------:R-:W-:Y:S01]  /*28f0*/  FMUL.FTZ R76, R0.reuse, R76 ;  /* 0x0000004c004c7220 */ /* 0x040fe20000410000 */
[----:B------:R-:W-:Y:S02]  /*2900*/  IMAD R7, R7, 0x8, R102 ;  /* 0x0000000807077824 */ /* 0x000fe400078e0266 */
[C---:B------:R-:W-:Y:S01]  /*2910*/  FMUL.FTZ R77, R0.reuse, R77 ;  /* 0x0000004d004d7220 */ /* 0x040fe20000410000 */
[----:B------:R-:W-:Y:S02]  /*2920*/  IMAD.MOV.U32 R102, RZ, RZ, -0xe0 ;  /* 0xffffff20ff667424 */ /* 0x000fe400078e00ff */
[C---:B------:R-:W-:Y:S01]  /*2930*/  FMUL.FTZ R80, R0.reuse, R80 ;  /* 0x0000005000507220 */ /* 0x040fe20000410000 */
[----:B-1----:R-:W-:Y:S01]  /*2940*/  @P2 IMAD.HI.U32 R75, R7, R118, RZ ;  /* 0x00000076074b2227 */ /* 0x002fe200078e00ff */
[----:B------:R-:W1:Y:S03]  /*2950*/  MUFU.TANH R146, R146 ;  /* 0x0000009200927308 */ /* 0x000e660000002400 */
[C---:B------:R-:W-:Y:S01]  /*2960*/  FMUL.FTZ R81, R0.reuse, R81 ;  /* 0x0000005100517220 */ /* 0x040fe20000410000 */
[----:B------:R-:W-:Y:S01]  /*2970*/  FMUL.FTZ R84, R0, R84 ;  /* 0x0000005400547220 */ /* 0x000fe20000410000 */
[----:B------:R-:W-:Y:S01]  /*2980*/  IMAD.MOV.U32 R79, RZ, RZ, R7 ;  /* 0x000000ffff4f7224 */ /* 0x000fe200078e0007 */
[----:B0-----:R-:W-:Y:S01]  /*2990*/  @P2 SHF.R.U32.HI R79, RZ, R130, R75 ;  /* 0x00000082ff4f2219 */ /* 0x001fe2000001164b */
[----:B------:R-:W-:Y:S01]  /*29a0*/  IMAD.IADD R8, R8, 0x1, -R83 ;  /* 0x0000000108087824 */ /* 0x000fe200078e0a53 */
[----:B------:R-:W0:Y:S01]  /*29b0*/  LDC R75, c[0x0][0x288] ;  /* 0x0000a200ff4b7b82 */ /* 0x000e220000000800 */
[----:B------:R-:W-:Y:S01]  /*29c0*/  IMAD R99, R23, R102, 0xe1 ;  /* 0x000000e117637424 */ /* 0x000fe200078e0266 */
[----:B------:R-:W1:Y:S01]  /*29d0*/  MUFU.TANH R74, R74 ;  /* 0x0000004a004a7308 */ /* 0x000e620000002400 */
[----:B------:R-:W2:Y:S01]  /*29e0*/  SHFL.IDX PT, R103, R79, 0x1, 0x1c1f ;  /* 0x003c1f004f677f89 */ /* 0x000ea200000e0000 */
[----:B------:R-:W-:-:S02]  /*29f0*/  VIADD R83, R87, 0xe0 ;  /* 0x000000e057537836 */ /* 0x000fc40000000000 */
[----:B------:R-:W-:Y:S01]  /*2a00*/  FMUL.FTZ R85, R0, R85 ;  /* 0x0000005500557220 */ /* 0x000fe20000410000 */
[C---:B------:R-:W-:Y:S01]  /*2a10*/  IMAD R99, R8.reuse, -0x2, R99 ;  /* 0xfffffffe08637824 */ /* 0x040fe200078e0263 */
[----:B------:R-:W1:Y:S01]  /*2a20*/  SHFL.IDX PT, R79, R79, RZ, 0x1c1f ;  /* 0x001c1fff4f4f7589 */ /* 0x000e6200000e0000 */
[----:B------:R-:W-:Y:S01]  /*2a30*/  IMAD R83, R8, -0x2, R83 ;  /* 0xfffffffe08537824 */ /* 0x000fe200078e0253 */
[----:B------:R-:W1:Y:S08]  /*2a40*/  MUFU.TANH R134, R134 ;  /* 0x0000008600867308 */ /* 0x000e700000002400 */
[----:B------:R-:W1:Y:S01]  /*2a50*/  MUFU.TANH R128, R128 ;  /* 0x0000008000807308 */ /* 0x000e620000002400 */
[----:B0-----:R-:W-:-:S07]  /*2a60*/  IADD3 R102, R99, -R75, R136 ;  /* 0x8000004b63667210 */ /* 0x001fce0007ffe088 */
[----:B------:R-:W0:Y:S01]  /*2a70*/  MUFU.TANH R78, R78 ;  /* 0x0000004e004e7308 */ /* 0x000e220000002400 */
[----:B--2---:R-:W-:Y:S01]  /*2a80*/  VIADDMNMX R87, R103, R102, R83, PT ;  /* 0x0000006667577246 */ /* 0x004fe20003800153 */
[----:B------:R-:W-:Y:S02]  /*2a90*/  WARPGROUP.DEPBAR.LE gsb0, 0x0 ;  /* 0x00008000000079c5 */ /* 0x000fe40000010000 */
[----:B------:R-:W-:Y:S01]  /*2aa0*/  WARPGROUP.ARRIVE ;  /* 0x00000000000079c5 */ /* 0x000fe20000000000 */
[C---:B------:R-:W-:Y:S01]  /*2ab0*/  ISETP.GT.AND P5, PT, R87.reuse, RZ, PT ;  /* 0x000000ff5700720c */ /* 0x040fe20003fa4270 */
[----:B------:R-:W-:Y:S01]  /*2ac0*/  FMUL.FTZ R58, R0, R58 ;  /* 0x0000003a003a7220 */ /* 0x000fe20000410000 */
[C---:B------:R-:W-:Y:S01]  /*2ad0*/  ISETP.GT.AND P6, PT, R87.reuse, 0x1, PT ;  /* 0x000000015700780c */ /* 0x040fe20003fc4270 */
[----:B------:R-:W2:Y:S01]  /*2ae0*/  MUFU.TANH R82, R82 ;  /* 0x0000005200527308 */ /* 0x000ea20000002400 */
[----:B------:R-:W-:Y:S01]  /*2af0*/  ISETP.GT.AND P3, PT, R87, 0x8, PT ;  /* 0x000000085700780c */ /* 0x000fe20003f64270 */
[----:B------:R-:W-:Y:S01]  /*2b00*/  QGMMA.64x32x32.F32.E4M3.E4M3 R40, gdesc[UR16], R40, gsb0 ;  /* 0x00600000102879f3 */ /* 0x000fe20008000828 */
[----:B------:R-:W-:Y:S01]  /*2b10*/  FSEL R130, R120, -INF , P5 ;  /* 0xff80000078827808 */ /* 0x000fe20002800000 */
[----:B------:R-:W-:Y:S01]  /*2b20*/  UIADD3 UR18, UR6, 0x606, URZ ;  /* 0x0000060606127890 */ /* 0x000fe2000fffe03f */
[----:B------:R-:W-:Y:S01]  /*2b30*/  FSEL R132, R121, -INF , P6 ;  /* 0xff80000079847808 */ /* 0x000fe20003000000 */
[----:B------:R-:W-:Y:S01]  /*2b40*/  UMOV UR19, 0x40000040 ;  /* 0x4000004000137882 */ /* 0x000fe20000000000 */
[C---:B------:R-:W-:Y:S01]  /*2b50*/  ISETP.GT.AND P4, PT, R87.reuse, 0x9, PT ;  /* 0x000000095700780c */ /* 0x040fe20003f84270 */
[----:B------:R-:W2:Y:S01]  /*2b60*/  MUFU.TANH R86, R86 ;  /* 0x0000005600567308 */ /* 0x000ea20000002400 */
[----:B---3--:R-:W-:Y:S01]  /*2b70*/  FSEL R140, R122, -INF , P3 ;  /* 0xff8000007a8c7808 */ /* 0x008fe20001800000 */
[----:B------:R-:W-:Y:S01]  /*2b80*/  FMUL.FTZ R59, R0, R59 ;  /* 0x0000003b003b7220 */ /* 0x000fe20000410000 */
[----:B------:R-:W-:Y:S01]  /*2b90*/  FMNMX.FTZ R99, R130, R132, !PT ;  /* 0x0000008482637209 */ /* 0x000fe20007810000 */
[C---:B------:R-:W-:Y:S01]  /*2ba0*/  FMUL.FTZ R62, R0.reuse, R62 ;  /* 0x0000003e003e7220 */ /* 0x040fe20000410000 */
[----:B------:R-:W-:Y:S01]  /*2bb0*/  ISETP.GT.AND P5, PT, R87, 0x10, PT ;  /* 0x000000105700780c */ /* 0x000fe20003fa4270 */
[----:B------:R-:W-:Y:S01]  /*2bc0*/  FMUL.FTZ R63, R0, R63 ;  /* 0x0000003f003f7220 */ /* 0x000fe20000410000 */
[----:B----4-:R-:W-:Y:S01]  /*2bd0*/  FSEL R142, R123, -INF , P4 ;  /* 0xff8000007b8e7808 */ /* 0x010fe20002000000 */
[----:B------:R-:W3:Y:S01]  /*2be0*/  MUFU.TANH R98, R98 ;  /* 0x0000006200627308 */ /* 0x000ee20000002400 */
[----:B------:R-:W-:Y:S01]  /*2bf0*/  FMNMX.FTZ R99, R140, R99, !PT ;  /* 0x000000638c637209 */ /* 0x000fe20007810000 */
[C---:B------:R-:W-:Y:S01]  /*2c00*/  FMUL.FTZ R66, R0.reuse, R66 ;  /* 0x0000004200427220 */ /* 0x040fe20000410000 */
[C---:B------:R-:W-:Y:S01]  /*2c10*/  ISETP.GT.AND P6, PT, R87.reuse, 0x11, PT ;  /* 0x000000115700780c */ /* 0x040fe20003fc4270 */
[----:B------:R-:W-:Y:S01]  /*2c20*/  FMUL.FTZ R67, R0, R67 ;  /* 0x0000004300437220 */ /* 0x000fe20000410000 */
[----:B-----5:R-:W-:Y:S01]  /*2c30*/  FSEL R144, R124, -INF , P5 ;  /* 0xff8000007c907808 */ /* 0x020fe20002800000 */
[----:B------:R-:W-:Y:S01]  /*2c40*/  FMUL.FTZ R70, R0, R70 ;  /* 0x0000004600467220 */ /* 0x000fe20000410000 */
[----:B------:R-:W-:Y:S01]  /*2c50*/  FMNMX.FTZ R99, R142, R99, !PT ;  /* 0x000000638e637209 */ /* 0x000fe20007810000 */
[----:B------:R-:W4:Y:S01]  /*2c60*/  MUFU.TANH R58, R58 ;  /* 0x0000003a003a7308 */ /* 0x000f220000002400 */
[----:B------:R-:W-:Y:S01]  /*2c70*/  ISETP.GT.AND P3, PT, R87, 0x18, PT ;  /* 0x000000185700780c */ /* 0x000fe20003f64270 */
[C---:B------:R-:W-:Y:S01]  /*2c80*/  FMUL.FTZ R71, R0.reuse, R71 ;  /* 0x0000004700477220 */ /* 0x040fe20000410000 */
[----:B------:R-:W-:Y:S01]  /*2c90*/  FSEL R150, R125, -INF , P6 ;  /* 0xff8000007d967808 */ /* 0x000fe20003000000 */
[----:B------:R-:W-:Y:S01]  /*2ca0*/  FMUL.FTZ R56, R0, R56 ;  /* 0x0000003800387220 */ /* 0x000fe20000410000 */
[----:B------:R-:W-:Y:S01]  /*2cb0*/  FMNMX.FTZ R99, R144, R99, !PT ;  /* 0x0000006390637209 */ /* 0x000fe20007810000 */
[----:B------:R-:W-:Y:S01]  /*2cc0*/  FMUL.FTZ R57, R0, R57 ;  /* 0x0000003900397220 */ /* 0x000fe20000410000 */
[C---:B------:R-:W-:Y:S01]  /*2cd0*/  ISETP.GT.AND P4, PT, R87.reuse, 0x19, PT ;  /* 0x000000195700780c */ /* 0x040fe20003f84270 */
[----:B------:R-:W5:Y:S01]  /*2ce0*/  MUFU.TANH R59, R59 ;  /* 0x0000003b003b7308 */ /* 0x000f620000002400 */
[----:B------:R-:W-:Y:S01]  /*2cf0*/  FSEL R164, R126, -INF , P3 ;  /* 0xff8000007ea47808 */ /* 0x000fe20001800000 */
[----:B------:R-:W-:Y:S01]  /*2d00*/  FMUL.FTZ R60, R0, R60 ;  /* 0x0000003c003c7220 */ /* 0x000fe20000410000 */
[----:B------:R-:W-:Y:S01]  /*2d10*/  FMNMX.FTZ R99, R150, R99, !PT ;  /* 0x0000006396637209 */ /* 0x000fe20007810000 */
[C---:B------:R-:W-:Y:S01]  /*2d20*/  FMUL.FTZ R61, R0.reuse, R61 ;  /* 0x0000003d003d7220 */ /* 0x040fe20000410000 */
[----:B------:R-:W-:Y:S01]  /*2d30*/  ISETP.GT.AND P3, PT, R87, 0x20, PT ;  /* 0x000000205700780c */ /* 0x000fe20003f64270 */
[----:B------:R-:W-:Y:S01]  /*2d40*/  FMUL.FTZ R64, R0, R64 ;  /* 0x0000004000407220 */ /* 0x000fe20000410000 */
[----:B------:R-:W-:Y:S01]  /*2d50*/  FSEL R166, R127, -INF , P4 ;  /* 0xff8000007fa67808 */ /* 0x000fe20002000000 */
[----:B------:R-:W5:Y:S01]  /*2d60*/  MUFU.TANH R62, R62 ;  /* 0x0000003e003e7308 */ /* 0x000f620000002400 */
        /* <DEDUP_REMOVED lines=8> */
[----:B------:R-:W-:-:S02]  /*2df0*/  ISETP.GT.AND P3, PT, R87, 0x28, PT ;  /* 0x000000285700780c */ /* 0x000fc40003f64270 */
[----:B------:R-:W-:Y:S02]  /*2e00*/  FSEL R170, R113, -INF , P4 ;  /* 0xff80000071aa7808 */ /* 0x000fe40002000000 */
[----:B------:R-:W-:Y:S02]  /*2e10*/  FMNMX.FTZ R99, R168, R99, !PT ;  /* 0x00000063a8637209 */ /* 0x000fe40007810000 */
[C---:B------:R-:W-:Y:S01]  /*2e20*/  ISETP.GT.AND P4, PT, R87.reuse, 0x29, PT ;  /* 0x000000295700780c */ /* 0x040fe20003f84270 */
[----:B------:R-:W5:Y:S01]  /*2e30*/  MUFU.TANH R66, R66 ;  /* 0x0000004200427308 */ /* 0x000f620000002400 */
[----:B------:R-:W-:Y:S02]  /*2e40*/  FSEL R172, R110, -INF , P3 ;  /* 0xff8000006eac7808 */ /* 0x000fe40001800000 */
[----:B------:R-:W-:Y:S02]  /*2e50*/  FMNMX.FTZ R99, R170, R99, !PT ;  /* 0x00000063aa637209 */ /* 0x000fe40007810000 */
[----:B------:R-:W-:Y:S01]  /*2e60*/  ISETP.GT.AND P3, PT, R87, 0x30, PT ;  /* 0x000000305700780c */ /* 0x000fe20003f64270 */
[----:B------:R-:W-:-:S02]  /*2e70*/  WARPGROUP.DEPBAR.LE gsb0, 0x0 ;  /* 0x00008000000079c5 */ /* 0x000fc40000010000 */
[----:B------:R-:W-:Y:S01]  /*2e80*/  FSEL R176, R111, -INF , P4 ;  /* 0xff8000006fb07808 */ /* 0x000fe20002000000 */
[----:B------:R-:W-:Y:S01]  /*2e90*/  WARPGROUP.ARRIVE ;  /* 0x00000000000079c5 */ /* 0x000fe20000000000 */
[----:B------:R-:W-:Y:S01]  /*2ea0*/  FMNMX.FTZ R99, R172, R99, !PT ;  /* 0x00000063ac637209 */ /* 0x000fe20007810000 */
[----:B------:R-:W5:Y:S01]  /*2eb0*/  MUFU.TANH R67, R67 ;  /* 0x0000004300437308 */ /* 0x000f620000002400 */
[C---:B------:R-:W-:Y:S01]  /*2ec0*/  ISETP.GT.AND P4, PT, R87.reuse, 0x31, PT ;  /* 0x000000315700780c */ /* 0x040fe20003f84270 */
[----:B------:R-:W-:Y:S01]  /*2ed0*/  FMUL.FTZ R42, R0, R42 ;  /* 0x0000002a002a7220 */ /* 0x000fe20000410000 */
[----:B------:R-:W-:Y:S01]  /*2ee0*/  FSEL R178, R114, -INF , P3 ;  /* 0xff80000072b27808 */ /* 0x000fe20001800000 */
[----:B------:R-:W-:Y:S01]  /*2ef0*/  QGMMA.64x32x32.F32.E4M3.E4M3 R24, gdesc[UR16], R24, gsb0 ;  /* 0x00600000101879f3 */ /* 0x000fe20008000818 */
[----:B------:R-:W-:Y:S01]  /*2f00*/  FMNMX.FTZ R99, R176, R99, !PT ;  /* 0x00000063b0637209 */ /* 0x000fe20007810000 */
[C---:B------:R-:W-:Y:S01]  /*2f10*/  FMUL.FTZ R43, R0.reuse, R43 ;  /* 0x0000002b002b7220 */ /* 0x040fe20000410000 */
[----:B------:R-:W-:Y:S01]  /*2f20*/  ISETP.GT.AND P3, PT, R87, 0x38, PT ;  /* 0x000000385700780c */ /* 0x000fe20003f64270 */
[----:B------:R-:W5:Y:S01]  /*2f30*/  MUFU.TANH R70, R70 ;  /* 0x0000004600467308 */ /* 0x000f620000002400 */
[----:B------:R-:W-:Y:S01]  /*2f40*/  FSEL R184, R115, -INF , P4 ;  /* 0xff80000073b87808 */ /* 0x000fe20002000000 */
[----:B------:R-:W-:Y:S01]  /*2f50*/  FMUL.FTZ R46, R0, R46 ;  /* 0x0000002e002e7220 */ /* 0x000fe20000410000 */
[----:B------:R-:W-:Y:S01]  /*2f60*/  FMNMX.FTZ R99, R178, R99, !PT ;  /* 0x00000063b2637209 */ /* 0x000fe20007810000 */
[C---:B------:R-:W-:Y:S01]  /*2f70*/  FMUL.FTZ R54, R0.reuse, R54 ;  /* 0x0000003600367220 */ /* 0x040fe20000410000 */
[C---:B------:R-:W-:Y:S01]  /*2f80*/  ISETP.GT.AND P6, PT, R87.reuse, 0x39, PT ;  /* 0x000000395700780c */ /* 0x040fe20003fc4270 */
[----:B------:R-:W-:Y:S01]  /*2f90*/  FMUL.FTZ R47, R0, R47 ;  /* 0x0000002f002f7220 */ /* 0x000fe20000410000 */
[----:B------:R-:W-:Y:S01]  /*2fa0*/  FSEL R182, R116, -INF , P3 ;  /* 0xff80000074b67808 */ /* 0x000fe20001800000 */
[----:B------:R-:W5:Y:S01]  /*2fb0*/  MUFU.TANH R71, R71 ;  /* 0x0000004700477308 */ /* 0x000f620000002400 */
[----:B------:R-:W-:Y:S01]  /*2fc0*/  FMNMX.FTZ R99, R184, R99, !PT ;  /* 0x00000063b8637209 */ /* 0x000fe20007810000 */
[C---:B------:R-:W-:Y:S01]  /*2fd0*/  FMUL.FTZ R50, R0.reuse, R50 ;  /* 0x0000003200327220 */ /* 0x040fe20000410000 */
[----:B------:R-:W-:Y:S01]  /*2fe0*/  ISETP.GT.AND P4, PT, R87, 0x40, PT ;  /* 0x000000405700780c */ /* 0x000fe20003f84270 */
[C---:B------:R-:W-:Y:S01]  /*2ff0*/  FMUL.FTZ R51, R0.reuse, R51 ;  /* 0x0000003300337220 */ /* 0x040fe20000410000 */
[----:B------:R-:W-:Y:S01]  /*3000*/  FSEL R180, R117, -INF , P6 ;  /* 0xff80000075b47808 */ /* 0x000fe20003000000 */
[----:B------:R-:W-:Y:S01]  /*3010*/  FMUL.FTZ R55, R0, R55 ;  /* 0x0000003700377220 */ /* 0x000fe20000410000 */
[----:B------:R-:W-:Y:S01]  /*3020*/  FMNMX.FTZ R99, R182, R99, !PT ;  /* 0x00000063b6637209 */ /* 0x000fe20007810000 */
[----:B------:R-:W-:Y:S01]  /*3030*/  MUFU.TANH R46, R46 ;  /* 0x0000002e002e7308 */ /* 0x000fe20000002400 */
[----:B------:R-:W-:Y:S01]  /*3040*/  ISETP.GT.AND P5, PT, R87, 0x41, PT ;  /* 0x000000415700780c */ /* 0x000fe20003fa4270 */
[C---:B------:R-:W-:Y:S01]  /*3050*/  FMUL.FTZ R40, R0.reuse, R40 ;  /* 0x0000002800287220 */ /* 0x040fe20000410000 */
[----:B------:R-:W-:Y:S01]  /*3060*/  FSEL R174, R101, -INF , P4 ;  /* 0xff80000065ae7808 */ /* 0x000fe20002000000 */
[----:B------:R-:W-:Y:S01]  /*3070*/  FMUL.FTZ R41, R0, R41 ;  /* 0x0000002900297220 */ /* 0x000fe20000410000 */
[----:B------:R-:W-:Y:S01]  /*3080*/  FMNMX.FTZ R99, R180, R99, !PT ;  /* 0x00000063b4637209 */ /* 0x000fe20007810000 */
[----:B------:R-:W-:Y:S01]  /*3090*/  IMAD.U32 R101, RZ, RZ, UR41 ;  /* 0x00000029ff657e24 */ /* 0x000fe2000f8e00ff */
[----:B------:R-:W-:Y:S01]  /*30a0*/  ISETP.GT.AND P3, PT, R87, 0x48, PT ;  /* 0x000000485700780c */ /* 0x000fe20003f64270 */
[----:B------:R-:W-:Y:S01]  /*30b0*/  MUFU.TANH R47, R47 ;  /* 0x0000002f002f7308 */ /* 0x000fe20000002400 */
[----:B------:R-:W-:Y:S01]  /*30c0*/  FSEL R162, R90, -INF , P5 ;  /* 0xff8000005aa27808 */ /* 0x000fe20002800000 */
[----:B------:R-:W-:Y:S01]  /*30d0*/  @!P0 VIADD R101, R101, 0x2e840 ;  /* 0x0002e84065658836 */ /* 0x000fe20000000000 */
[----:B------:R-:W-:-:S02]  /*30e0*/  FMNMX.FTZ R99, R174, R99, !PT ;  /* 0x00000063ae637209 */ /* 0x000fc40007810000 */
[----:B------:R-:W-:Y:S02]  /*30f0*/  ISETP.GT.AND P4, PT, R87, 0x49, PT ;  /* 0x000000495700780c */ /* 0x000fe40003f84270 */
[----:B------:R-:W-:Y:S01]  /*3100*/  FSEL R160, R91, -INF , P3 ;  /* 0xff8000005ba07808 */ /* 0x000fe20001800000 */
[----:B------:R1:W-:Y:S01]  /*3110*/  MUFU.TANH R90, R43 ;  /* 0x0000002b005a7308 */ /* 0x0003e20000002400 */
[----:B------:R-:W-:Y:S02]  /*3120*/  FMNMX.FTZ R99, R162, R99, !PT ;  /* 0x00000063a2637209 */ /* 0x000fe40007810000 */
[----:B------:R-:W-:Y:S02]  /*3130*/  ISETP.GT.AND P5, PT, R87, 0x50, PT ;  /* 0x000000505700780c */ /* 0x000fe40003fa4270 */
[----:B------:R-:W-:Y:S02]  /*3140*/  FSEL R158, R89, -INF , P4 ;  /* 0xff800000599e7808 */ /* 0x000fe40002000000 */
[----:B------:R-:W-:Y:S01]  /*3150*/  FMNMX.FTZ R99, R160, R99, !PT ;  /* 0x00000063a0637209 */ /* 0x000fe20007810000 */
[----:B------:R-:W5:Y:S01]  /*3160*/  MUFU.TANH R89, R42 ;  /* 0x0000002a00597308 */ /* 0x000f620000002400 */
        /* <DEDUP_REMOVED lines=9> */
[----:B------:R-:W-:Y:S02]  /*3200*/  WARPGROUP.DEPBAR.LE gsb0, 0x0 ;  /* 0x00008000000079c5 */ /* 0x000fe40000010000 */
[----:B------:R-:W-:Y:S01]  /*3210*/  FMNMX.FTZ R99, R154, R99, !PT ;  /* 0x000000639a637209 */ /* 0x000fe20007810000 */
[C---:B------:R-:W-:Y:S01]  /*3220*/  FMUL.FTZ R26, R0.reuse, R26 ;  /* 0x0000001a001a7220 */ /* 0x040fe20000410000 */
[C---:B------:R-:W-:Y:S01]  /*3230*/  ISETP.GT.AND P4, PT, R87.reuse, 0x60, PT ;  /* 0x000000605700780c */ /* 0x040fe20003f84270 */
[----:B-1----:R-:W-:Y:S01]  /*3240*/  FMUL.FTZ R43, R0, R30 ;  /* 0x0000001e002b7220 */ /* 0x002fe20000410000 */
        /* <DEDUP_REMOVED lines=9> */
[----:B------:R-:W-:Y:S01]  /*32e0*/  MUFU.TANH R43, R43 ;  /* 0x0000002b002b7308 */ /* 0x000fe20000002400 */
[C---:B------:R-:W-:Y:S01]  /*32f0*/  ISETP.GT.AND P4, PT, R87.reuse, 0x68, PT ;  /* 0x000000685700780c */ /* 0x040fe20003f84270 */
[----:B------:R-:W-:Y:S01]  /*3300*/  FMUL.FTZ R39, R0, R39 ;  /* 0x0000002700277220 */ /* 0x000fe20000410000 */
[----:B------:R-:W-:Y:S01]  /*3310*/  FSEL R138, R74, -INF , P3 ;  /* 0xff8000004a8a7808 */ /* 0x000fe20001800000 */
[----:B------:R-:W-:Y:S01]  /*3320*/  FMUL.FTZ R91, R0, R36 ;  /* 0x00000024005b7220 */ /* 0x000fe20000410000 */
[----:B------:R-:W-:Y:S01]  /*3330*/  FMNMX.FTZ R99, R146, R99, !PT ;  /* 0x0000006392637209 */ /* 0x000fe20007810000 */
[----:B------:R-:W-:Y:S01]  /*3340*/  FMUL.FTZ R95, R0, R37 ;  /* 0x00000025005f7220 */ /* 0x000fe20000410000 */
[----:B------:R-:W-:Y:S01]  /*3350*/  ISETP.GT.AND P3, PT, R87, 0x69, PT ;  /* 0x000000695700780c */ /* 0x000fe20003f64270 */
[----:B------:R-:W1:Y:S01]  /*3360*/  MUFU.TANH R74, R50 ;  /* 0x00000032004a7308 */ /* 0x000e620000002400 */
[----:B------:R-:W-:-:S02]  /*3370*/  FSEL R134, R134, -INF , P4 ;  /* 0xff80000086867808 */ /* 0x000fc40002000000 */
[----:B------:R-:W-:Y:S02]  /*3380*/  FMNMX.FTZ R99, R138, R99, !PT ;  /* 0x000000638a637209 */ /* 0x000fe40007810000 */
[C---:B------:R-:W-:Y:S02]  /*3390*/  ISETP.GT.AND P4, PT, R87.reuse, 0x70, PT ;  /* 0x000000705700780c */ /* 0x040fe40003f84270 */
[----:B------:R-:W-:Y:S01]  /*33a0*/  FSEL R128, R128, -INF , P3 ;  /* 0xff80000080807808 */ /* 0x000fe20001800000 */
[----:B------:R-:W-:Y:S01]  /*33b0*/  MUFU.TANH R31, R31 ;  /* 0x0000001f001f7308 */ /* 0x000fe20000002400 */
[----:B------:R-:W-:Y:S02]  /*33c0*/  FMNMX.FTZ R99, R134, R99, !PT ;  /* 0x0000006386637209 */ /* 0x000fe40007810000 */
[----:B------:R-:W-:Y:S02]  /*33d0*/  ISETP.GT.AND P3, PT, R87, 0x71, PT ;  /* 0x000000715700780c */ /* 0x000fe40003f64270 */
[----:B0-----:R-:W-:-:S02]  /*33e0*/  FSEL R126, R78, -INF , P4 ;  /* 0xff8000004e7e7808 */ /* 0x001fc40002000000 */
[----:B------:R-:W-:Y:S01]  /*33f0*/  FMNMX.FTZ R99, R128, R99, !PT ;  /* 0x0000006380637209 */ /* 0x000fe20007810000 */
[----:B------:R0:W1:Y:S01]  /*3400*/  MUFU.TANH R78, R54 ;  /* 0x00000036004e7308 */ /* 0x0000620000002400 */
[C---:B------:R-:W-:Y:S02]  /*3410*/  ISETP.GT.AND P4, PT, R87.reuse, 0x78, PT ;  /* 0x000000785700780c */ /* 0x040fe40003f84270 */
[----:B--2---:R-:W-:Y:S02]  /*3420*/  FSEL R124, R82, -INF , P3 ;  /* 0xff800000527c7808 */ /* 0x004fe40001800000 */
[----:B------:R-:W-:Y:S02]  /*3430*/  FMNMX.FTZ R99, R126, R99, !PT ;  /* 0x000000637e637209 */ /* 0x000fe40007810000 */
[----:B------:R-:W-:Y:S01]  /*3440*/  ISETP.GT.AND P3, PT, R87, 0x79, PT ;  /* 0x000000795700780c */ /* 0x000fe20003f64270 */
[----:B------:R-:W-:Y:S01]  /*3450*/  MUFU.TANH R35, R35 ;  /* 0x0000002300237308 */ /* 0x000fe20000002400 */
[----:B------:R-:W-:-:S02]  /*3460*/  FSEL R122, R86, -INF , P4 ;  /* 0xff800000567a7808 */ /* 0x000fc40002000000 */
[----:B------:R-:W-:Y:S02]  /*3470*/  FMNMX.FTZ R99, R124, R99, !PT ;  /* 0x000000637c637209 */ /* 0x000fe40007810000 */
[C---:B------:R-:W-:Y:S02]  /*3480*/  ISETP.GT.AND P4, PT, R87.reuse, 0x80, PT ;  /* 0x000000805700780c */ /* 0x040fe40003f84270 */
[----:B---3--:R-:W-:Y:S01]  /*3490*/  FSEL R120, R98, -INF , P3 ;  /* 0xff80000062787808 */ /* 0x008fe20001800000 */
[----:B------:R-:W-:Y:S01]  /*34a0*/  MUFU.TANH R39, R39 ;  /* 0x0000002700277308 */ /* 0x000fe20000002400 */
[----:B------:R-:W-:Y:S02]  /*34b0*/  FMNMX.FTZ R99, R122, R99, !PT ;  /* 0x000000637a637209 */ /* 0x000fe40007810000 */
[----:B------:R-:W-:Y:S02]  /*34c0*/  ISETP.GT.AND P3, PT, R87, 0x81, PT ;  /* 0x000000815700780c */ /* 0x000fe40003f64270 */
[----:B----4-:R-:W-:-:S02]  /*34d0*/  FSEL R118, R58, -INF , P4 ;  /* 0xff8000003a767808 */ /* 0x010fc40002000000 */
[----:B------:R-:W-:Y:S01]  /*34e0*/  FMNMX.FTZ R99, R120, R99, !PT ;  /* 0x0000006378637209 */ /* 0x000fe20007810000 */
[----:B------:R-:W-:Y:S01]  /*34f0*/  MUFU.TANH R5, R5 ;  /* 0x0000000500057308 */ /* 0x000fe20000002400 */
[----:B------:R-:W-:Y:S02]  /*3500*/  ISETP.GT.AND P4, PT, R87, 0x88, PT ;  /* 0x000000885700780c */ /* 0x000fe40003f84270 */
[----:B-----5:R-:W-:Y:S02]  /*3510*/  FSEL R116, R59, -INF , P3 ;  /* 0xff8000003b747808 */ /* 0x020fe40001800000 */
[----:B------:R-:W-:Y:S02]  /*3520*/  FMNMX.FTZ R99, R118, R99, !PT ;  /* 0x0000006376637209 */ /* 0x000fe40007810000 */
[----:B------:R-:W-:Y:S01]  /*3530*/  ISETP.GT.AND P3, PT, R87, 0x89, PT ;  /* 0x000000895700780c */ /* 0x000fe20003f64270 */
[----:B------:R-:W2:Y:S01]  /*3540*/  MUFU.TANH R59, R26 ;  /* 0x0000001a003b7308 */ /* 0x000ea20000002400 */
[----:B------:R-:W-:-:S02]  /*3550*/  FSEL R114, R62, -INF , P4 ;  /* 0xff8000003e727808 */ /* 0x000fc40002000000 */
[----:B------:R-:W-:Y:S02]  /*3560*/  FMNMX.FTZ R99, R116, R99, !PT ;  /* 0x0000006374637209 */ /* 0x000fe40007810000 */
[----:B------:R-:W-:Y:S02]  /*3570*/  ISETP.GT.AND P4, PT, R87, 0x90, PT ;  /* 0x000000905700780c */ /* 0x000fe40003f84270 */
[----:B------:R-:W-:Y:S01]  /*3580*/  FSEL R112, R63, -INF , P3 ;  /* 0xff8000003f707808 */ /* 0x000fe20001800000 */
[----:B------:R-:W-:Y:S01]  /*3590*/  MUFU.TANH R4, R4 ;  /* 0x0000000400047308 */ /* 0x000fe20000002400 */
[----:B------:R-:W-:Y:S02]  /*35a0*/  FMNMX.FTZ R99, R114, R99, !PT ;  /* 0x0000006372637209 */ /* 0x000fe40007810000 */
[----:B------:R-:W-:Y:S02]  /*35b0*/  ISETP.GT.AND P3, PT, R87, 0x91, PT ;  /* 0x000000915700780c */ /* 0x000fe40003f64270 */
[----:B------:R-:W-:-:S02]  /*35c0*/  FSEL R110, R66, -INF , P4 ;  /* 0xff800000426e7808 */ /* 0x000fc40002000000 */
[----:B------:R-:W-:Y:S01]  /*35d0*/  FMNMX.FTZ R99, R112, R99, !PT ;  /* 0x0000006370637209 */ /* 0x000fe20007810000 */
[----:B------:R3:W4:Y:S01]  /*35e0*/  MUFU.TANH R63, R27 ;  /* 0x0000001b003f7308 */ /* 0x0007220000002400 */
[----:B------:R-:W-:Y:S02]  /*35f0*/  ISETP.GT.AND P4, PT, R87, 0x98, PT ;  /* 0x000000985700780c */ /* 0x000fe40003f84270 */
[----:B------:R-:W-:Y:S01]  /*3600*/  FSEL R62, R67, -INF , P3 ;  /* 0xff800000433e7808 */ /* 0x000fe20001800000 */
[----:B------:R-:W-:Y:S01]  /*3610*/  FMUL.FTZ R67, R0, R32 ;  /* 0x0000002000437220 */ /* 0x000fe20000410000 */
[----:B------:R-:W-:Y:S02]  /*3620*/  FMNMX.FTZ R99, R110, R99, !PT ;  /* 0x000000636e637209 */ /* 0x000fe40007810000 */
[----:B------:R-:W-:Y:S01]  /*3630*/  ISETP.GT.AND P3, PT, R87, 0x99, PT ;  /* 0x000000995700780c */ /* 0x000fe20003f64270 */
[----:B------:R-:W-:Y:S01]  /*3640*/  MUFU.TANH R6, R6 ;  /* 0x0000000600067308 */ /* 0x000fe20000002400 */
[----:B0-----:R-:W-:Y:S01]  /*3650*/  FSEL R54, R70, -INF , P4 ;  /* 0xff80000046367808 */ /* 0x001fe20002000000 */
[----:B---3--:R-:W-:Y:S01]  /*3660*/  FMUL.FTZ R27, R0, R34 ;  /* 0x00000022001b7220 */ /* 0x008fe20000410000 */
[----:B------:R-:W-:-:S02]  /*3670*/  FMNMX.FTZ R99, R62, R99, !PT ;  /* 0x000000633e637209 */ /* 0x000fc40007810000 */
[----:B------:R-:W-:Y:S02]  /*3680*/  ISETP.GT.AND P4, PT, R87, 0xa0, PT ;  /* 0x000000a05700780c */ /* 0x000fe40003f84270 */
[----:B------:R-:W-:Y:S01]  /*3690*/  FSEL R42, R71, -INF , P3 ;  /* 0xff800000472a7808 */ /* 0x000fe20001800000 */
[----:B------:R0:W3:Y:S01]  /*36a0*/  MUFU.TANH R86, R27 ;  /* 0x0000001b00567308 */ /* 0x0000e20000002400 */
[----:B------:R-:W-:Y:S01]  /*36b0*/  FMNMX.FTZ R99, R54, R99, !PT ;  /* 0x0000006336637209 */ /* 0x000fe20007810000 */
[----:B------:R-:W-:Y:S01]  /*36c0*/  FMUL.FTZ R71, R0, R29 ;  /* 0x0000001d00477220 */ /* 0x000fe20000410000 */
[----:B------:R-:W-:Y:S02]  /*36d0*/  ISETP.GT.AND P3, PT, R87, 0xa1, PT ;  /* 0x000000a15700780c */ /* 0x000fe40003f64270 */
[----:B------:R-:W-:Y:S01]  /*36e0*/  FSEL R30, R89, -INF , P4 ;  /* 0xff800000591e7808 */ /* 0x000fe20002000000 */
[----:B------:R-:W-:Y:S01]  /*36f0*/  IMAD.U32 R89, RZ, RZ, UR4 ;  /* 0x00000004ff597e24 */ /* 0x000fe2000f8e00ff */
[----:B------:R-:W-:Y:S01]  /*3700*/  FMNMX.FTZ R99, R42, R99, !PT ;  /* 0x000000632a637209 */ /* 0x000fe20007810000 */
[----:B------:R-:W-:Y:S01]  /*3710*/  MUFU.TANH R9, R9 ;  /* 0x0000000900097308 */ /* 0x000fe20000002400 */
[----:B------:R-:W-:Y:S01]  /*3720*/  ISETP.GT.AND P4, PT, R87, 0xa8, PT ;  /* 0x000000a85700780c */ /* 0x000fe20003f84270 */
[----:B0-----:R-:W-:Y:S01]  /*3730*/  FMUL.FTZ R27, R0, R38 ;  /* 0x00000026001b7220 */ /* 0x001fe20000410000 */
[----:B------:R-:W-:Y:S01]  /*3740*/  FSEL R26, R90, -INF , P3 ;  /* 0xff8000005a1a7808 */ /* 0x000fe20001800000 */
[----:B------:R-:W0:Y:S01]  /*3750*/  S2UR UR4, SR_CgaCtaId ;  /* 0x00000000000479c3 */ /* 0x000e220000008800 */
[----:B------:R-:W-:-:S02]  /*3760*/  FMNMX.FTZ R99, R30, R99, !PT ;  /* 0x000000631e637209 */ /* 0x000fc40007810000 */
[C---:B------:R-:W-:Y:S01]  /*3770*/  ISETP.GT.AND P3, PT, R87.reuse, 0xa9, PT ;  /* 0x000000a95700780c */ /* 0x040fe20003f64270 */
[----:B------:R-:W5:Y:S01]  /*3780*/  MUFU.TANH R27, R27 ;  /* 0x0000001b001b7308 */ /* 0x000f620000002400 */
[----:B------:R-:W-:Y:S02]  /*3790*/  FSEL R46, R46, -INF , P4 ;  /* 0xff8000002e2e7808 */ /* 0x000fe40002000000 */
[----:B------:R-:W-:Y:S02]  /*37a0*/  FMNMX.FTZ R99, R26, R99, !PT ;  /* 0x000000631a637209 */ /* 0x000fe40007810000 */
[----:B------:R-:W-:Y:S02]  /*37b0*/  ISETP.GT.AND P4, PT, R87, 0xb0, PT ;  /* 0x000000b05700780c */ /* 0x000fe40003f84270 */
[----:B------:R-:W-:Y:S01]  /*37c0*/  FSEL R50, R47, -INF , P3 ;  /* 0xff8000002f327808 */ /* 0x000fe20001800000 */
[----:B------:R-:W-:Y:S01]  /*37d0*/  FMUL.FTZ R47, R0, R45 ;  /* 0x0000002d002f7220 */ /* 0x000fe20000410000 */
[----:B------:R-:W-:Y:S01]  /*37e0*/  FMNMX.FTZ R99, R46, R99, !PT ;  /* 0x000000632e637209 */ /* 0x000fe20007810000 */
[----:B------:R-:W-:Y:S01]  /*37f0*/  FMUL.FTZ R45, R0, R48 ;  /* 0x00000030002d7220 */ /* 0x000fe20000410000 */
[----:B------:R-:W-:Y:S01]  /*3800*/  ISETP.GT.AND P3, PT, R87, 0xb1, PT ;  /* 0x000000b15700780c */ /* 0x000fe20003f64270 */
[----:B------:R-:W0:Y:S01]  /*3810*/  MUFU.TANH R10, R10 ;  /* 0x0000000a000a7308 */ /* 0x000e220000002400 */
[----:B-1----:R-:W-:-:S02]  /*3820*/  FSEL R58, R74, -INF , P4 ;  /* 0xff8000004a3a7808 */ /* 0x002fc40002000000 */
[----:B------:R-:W-:Y:S02]  /*3830*/  FMNMX.FTZ R99, R50, R99, !PT ;  /* 0x0000006332637209 */ /* 0x000fe40007810000 */
[----:B------:R-:W-:Y:S02]  /*3840*/  ISETP.GT.AND P4, PT, R87, 0xb8, PT ;  /* 0x000000b85700780c */ /* 0x000fe40003f84270 */
[----:B------:R-:W-:Y:S01]  /*3850*/  FSEL R34, R51, -INF , P3 ;  /* 0xff80000033227808 */ /* 0x000fe20001800000 */
[----:B------:R-:W1:Y:S01]  /*3860*/  MUFU.TANH R12, R12 ;  /* 0x0000000c000c7308 */ /* 0x000e620000002400 */
[----:B------:R-:W-:Y:S01]  /*3870*/  FMNMX.FTZ R99, R58, R99, !PT ;  /* 0x000000633a637209 */ /* 0x000fe20007810000 */
[C---:B------:R-:W-:Y:S01]  /*3880*/  FMUL.FTZ R51, R0.reuse, R49 ;  /* 0x0000003100337220 */ /* 0x040fe20000410000 */
[----:B------:R-:W-:Y:S01]  /*3890*/  ISETP.GT.AND P3, PT, R87, 0xb9, PT ;  /* 0x000000b95700780c */ /* 0x000fe20003f64270 */
[----:B------:R-:W-:Y:S01]  /*38a0*/  FMUL.FTZ R49, R0, R52 ;  /* 0x0000003400317220 */ /* 0x000fe20000410000 */
[----:B------:R-:W-:-:S02]  /*38b0*/  FSEL R70, R78, -INF , P4 ;  /* 0xff8000004e467808 */ /* 0x000fc40002000000 */
[----:B------:R-:W-:Y:S01]  /*38c0*/  FMNMX.FTZ R99, R34, R99, !PT ;  /* 0x0000006322637209 */ /* 0x000fe20007810000 */
[----:B------:R-:W1:Y:S01]  /*38d0*/  MUFU.TANH R11, R11 ;  /* 0x0000000b000b7308 */ /* 0x000e620000002400 */
[----:B------:R-:W-:Y:S02]  /*38e0*/  ISETP.GT.AND P4, PT, R87, 0xc0, PT ;  /* 0x000000c05700780c */ /* 0x000fe40003f84270 */
[----:B------:R-:W-:Y:S01]  /*38f0*/  FSEL R66, R55, -INF , P3 ;  /* 0xff80000037427808 */ /* 0x000fe20001800000 */
[----:B------:R-:W-:Y:S01]  /*3900*/  FMUL.FTZ R55, R0, R53 ;  /* 0x0000003500377220 */ /* 0x000fe20000410000 */
[----:B------:R-:W-:Y:S01]  /*3910*/  FMNMX.FTZ R99, R70, R99, !PT ;  /* 0x0000006346637209 */ /* 0x000fe20007810000 */
[C---:B------:R-:W-:Y:S01]  /*3920*/  FMUL.FTZ R53, R0.reuse, R24 ;  /* 0x0000001800357220 */ /* 0x040fe20000410000 */
[----:B------:R-:W-:Y:S01]  /*3930*/  ISETP.GT.AND P3, PT, R87, 0xc1, PT ;  /* 0x000000c15700780c */ /* 0x000fe20003f64270 */
[----:B------:R-:W1:Y:S01]  /*3940*/  MUFU.TANH R13, R13 ;  /* 0x0000000d000d7308 */ /* 0x000e620000002400 */
[----:B--2---:R-:W-:Y:S01]  /*3950*/  FSEL R74, R59, -INF , P4 ;  /* 0xff8000003b4a7808 */ /* 0x004fe20002000000 */
[----:B------:R-:W-:Y:S01]  /*3960*/  FMUL.FTZ R59, R0, R28 ;  /* 0x0000001c003b7220 */ /* 0x000fe20000410000 */
[----:B------:R-:W-:-:S02]  /*3970*/  FMNMX.FTZ R99, R66, R99, !PT ;  /* 0x0000006342637209 */ /* 0x000fc40007810000 */
[----:B------:R-:W-:Y:S02]  /*3980*/  ISETP.GT.AND P4, PT, R87, 0xc8, PT ;  /* 0x000000c85700780c */ /* 0x000fe40003f84270 */
[----:B----4-:R-:W-:Y:S01]  /*3990*/  FSEL R38, R63, -INF , P3 ;  /* 0xff8000003f267808 */ /* 0x010fe20001800000 */
[----:B------:R-:W-:Y:S01]  /*39a0*/  FMUL.FTZ R63, R0, R25 ;  /* 0x00000019003f7220 */ /* 0x000fe20000410000 */
[----:B------:R-:W-:Y:S01]  /*39b0*/  FMNMX.FTZ R99, R74, R99, !PT ;  /* 0x000000634a637209 */ /* 0x000fe20007810000 */
[----:B------:R-:W2:Y:S01]  /*39c0*/  MUFU.TANH R14, R14 ;  /* 0x0000000e000e7308 */ /* 0x000ea20000002400 */
[----:B------:R-:W-:Y:S02]  /*39d0*/  ISETP.GT.AND P3, PT, R87, 0xc9, PT ;  /* 0x000000c95700780c */ /* 0x000fe40003f64270 */
[----:B------:R-:W-:Y:S01]  /*39e0*/  FSEL R82, R43, -INF , P4 ;  /* 0xff8000002b527808 */ /* 0x000fe20002000000 */
[----:B------:R-:W-:Y:S01]  /*39f0*/  FMUL.FTZ R43, R0, R44 ;  /* 0x0000002c002b7220 */ /* 0x000fe20000410000 */
[----:B------:R-:W-:-:S02]  /*3a00*/  FMNMX.FTZ R99, R38, R99, !PT ;  /* 0x0000006326637209 */ /* 0x000fc40007810000 */
[----:B------:R-:W-:Y:S01]  /*3a10*/  ISETP.GT.AND P4, PT, R87, 0xd0, PT ;  /* 0x000000d05700780c */ /* 0x000fe20003f84270 */
[----:B------:R-:W4:Y:S01]  /*3a20*/  MUFU.TANH R20, R20 ;  /* 0x0000001400147308 */ /* 0x000f220000002400 */
[----:B------:R-:W-:Y:S02]  /*3a30*/  FSEL R78, R31, -INF , P3 ;  /* 0xff8000001f4e7808 */ /* 0x000fe40001800000 */
[----:B------:R-:W-:Y:S02]  /*3a40*/  FMNMX.FTZ R99, R82, R99, !PT ;  /* 0x0000006352637209 */ /* 0x000fe40007810000 */
[----:B------:R-:W-:Y:S02]  /*3a50*/  ISETP.GT.AND P3, PT, R87, 0xd1, PT ;  /* 0x000000d15700780c */ /* 0x000fe40003f64270 */
[----:B---3--:R-:W-:Y:S01]  /*3a60*/  FSEL R86, R86, -INF , P4 ;  /* 0xff80000056567808 */ /* 0x008fe20002000000 */
[----:B------:R-:W3:Y:S01]  /*3a70*/  MUFU.TANH R15, R15 ;  /* 0x0000000f000f7308 */ /* 0x000ee20000002400 */
[----:B------:R-:W-:-:S02]  /*3a80*/  FMNMX.FTZ R99, R78, R99, !PT ;  /* 0x000000634e637209 */ /* 0x000fc40007810000 */
[----:B------:R-:W-:Y:S02]  /*3a90*/  ISETP.GT.AND P4, PT, R87, 0xd8, PT ;  /* 0x000000d85700780c */ /* 0x000fe40003f84270 */
[----:B------:R-:W-:Y:S02]  /*3aa0*/  FSEL R44, R35, -INF , P3 ;  /* 0xff800000232c7808 */ /* 0x000fe40001800000 */
[----:B------:R-:W-:Y:S01]  /*3ab0*/  FMNMX.FTZ R99, R86, R99, !PT ;  /* 0x0000006356637209 */ /* 0x000fe20007810000 */
[----:B------:R-:W3:Y:S01]  /*3ac0*/  MUFU.TANH R21, R21 ;  /* 0x0000001500157308 */ /* 0x000ee20000002400 */
[----:B------:R-:W-:Y:S01]  /*3ad0*/  ISETP.GT.AND P3, PT, R87, 0xd9, PT ;  /* 0x000000d95700780c */ /* 0x000fe20003f64270 */
[----:B------:R-:W-:Y:S01]  /*3ae0*/  FMUL.FTZ R87, R0, R33 ;  /* 0x0000002100577220 */ /* 0x000fe20000410000 */
[----:B-----5:R-:W-:Y:S02]  /*3af0*/  FSEL R94, R27, -INF , P4 ;  /* 0xff8000001b5e7808 */ /* 0x020fe40002000000 */
[----:B------:R-:W-:-:S02]  /*3b00*/  FMNMX.FTZ R99, R44, R99, !PT ;  /* 0x000000632c637209 */ /* 0x000fc40007810000 */
[----:B------:R-:W-:Y:S01]  /*3b10*/  FSEL R98, R39, -INF , P3 ;  /* 0xff80000027627808 */ /* 0x000fe20001800000 */
[----:B------:R-:W5:Y:S01]  /*3b20*/  MUFU.TANH R104, R104 ;  /* 0x0000006800687308 */ /* 0x000f620000002400 */
[----:B------:R-:W-:Y:S02]  /*3b30*/  FMNMX.FTZ R99, R94, R99, !PT ;  /* 0x000000635e637209 */ /* 0x000fe40007810000 */
[----:B------:R-:W-:Y:S02]  /*3b40*/  VIADDMNMX R83, R79, R102, R83, PT ;  /* 0x000000664f537246 */ /* 0x000fe40003800153 */
[----:B------:R-:W-:Y:S02]  /*3b50*/  FMNMX.FTZ R99, R98, R99, !PT ;  /* 0x0000006362637209 */ /* 0x000fe40007810000 */
[C---:B------:R-:W-:Y:S01]  /*3b60*/  ISETP.GT.AND P4, PT, R83.reuse, 0x1, PT ;  /* 0x000000015300780c */ /* 0x040fe20003f84270 */
[----:B------:R-:W5:Y:S01]  /*3b70*/  MUFU.TANH R108, R108 ;  /* 0x0000006c006c7308 */ /* 0x000f620000002400 */
[----:B------:R-:W-:Y:S01]  /*3b80*/  ISETP.GT.AND P5, PT, R83, 0x8, PT ;  /* 0x000000085300780c */ /* 0x000fe20003fa4270 */
[----:B------:R-:W0:Y:S01]  /*3b90*/  SHFL.BFLY PT, R48, R99, 0x2, 0x1f ;  /* 0x0c401f0063307f89 */ /* 0x000e2200000e0000 */
[----:B------:R-:W-:-:S02]  /*3ba0*/  FSEL R79, R4, -INF , P4 ;  /* 0xff800000044f7808 */ /* 0x000fc40002000000 */
[----:B------:R-:W-:Y:S02]  /*3bb0*/  ISETP.GT.AND P4, PT, R83, 0x10, PT ;  /* 0x000000105300780c */ /* 0x000fe40003f84270 */
[----:B------:R-:W-:Y:S01]  /*3bc0*/  @!P0 PRMT R101, RZ, 0x654, R101 ;  /* 0x00000654ff658816 */ /* 0x000fe20000000065 */
[----:B------:R-:W5:Y:S03]  /*3bd0*/  MUFU.TANH R105, R105 ;  /* 0x0000006900697308 */ /* 0x000f660000002400 */
[----:B------:R5:W-:Y:S05]  /*3be0*/  @!P0 SYNCS.ARRIVE.TRANS64.RED.A1T0 RZ, [R101+URZ], RZ ;  /* 0x000000ff65ff89a7 */ /* 0x000bea000810043f */
[----:B------:R-:W5:Y:S08]  /*3bf0*/  MUFU.TANH R109, R109 ;  /* 0x0000006d006d7308 */ /* 0x000f700000002400 */
[----:B------:R-:W5:Y:S01]  /*3c00*/  MUFU.TANH R88, R88 ;  /* 0x0000005800587308 */ /* 0x000f620000002400 */
[----:B0-----:R-:W-:-:S05]  /*3c10*/  FMNMX.FTZ R48, R99, R48, !PT ;  /* 0x0000003063307209 */ /* 0x001fca0007810000 */
[----:B------:R-:W0:Y:S02]  /*3c20*/  SHFL.BFLY PT, R25, R48, 0x1, 0x1f ;  /* 0x0c201f0030197f89 */ /* 0x000e2400000e0000 */
[----:B------:R-:W5:Y:S08]  /*3c30*/  MUFU.TANH R106, R106 ;  /* 0x0000006a006a7308 */ /* 0x000f700000002400 */
[----:B------:R-:W5:Y:S08]  /*3c40*/  MUFU.TANH R92, R92 ;  /* 0x0000005c005c7308 */ /* 0x000f700000002400 */
[----:B------:R-:W5:Y:S01]  /*3c50*/  MUFU.TANH R107, R107 ;  /* 0x0000006b006b7308 */ /* 0x000f620000002400 */
[----:B0-----:R-:W-:-:S07]  /*3c60*/  FMNMX.FTZ R90, R48, R25, !PT ;  /* 0x00000019305a7209 */ /* 0x001fce0007810000 */
[----:B------:R-:W0:Y:S01]  /*3c70*/  MUFU.TANH R93, R93 ;  /* 0x0000005d005d7308 */ /* 0x000e220000002400 */
[C---:B------:R-:W-:Y:S01]  /*3c80*/  FSETP.NEU.FTZ.AND P3, PT, R90.reuse, -INF , PT ;  /* 0xff8000005a00780b */ /* 0x040fe20003f7d000 */
[----:B------:R-:W-:-:S06]  /*3c90*/  FFMA.FTZ R25, R90, R89, -8 ;  /* 0xc10000005a197423 */ /* 0x000fcc0000010059 */
[----:B------:R-:W0:Y:S01]  /*3ca0*/  MUFU.TANH R97, R97 ;  /* 0x0000006100617308 */ /* 0x000e220000002400 */
[----:B------:R-:W-:Y:S02]  /*3cb0*/  FSEL R25, R25, RZ, P3 ;  /* 0x000000ff19197208 */ /* 0x000fe40001800000 */
[----:B------:R-:W-:-:S03]  /*3cc0*/  ISETP.GT.AND P3, PT, R83, RZ, PT ;  /* 0x000000ff5300720c */ /* 0x000fc60003f64270 */
[-CC-:B------:R-:W-:Y:S01]  /*3cd0*/  FFMA.FTZ R24, R130, R89.reuse, -R25.reuse ;  /* 0x0000005982187223 */ /* 0x180fe20000010819 */
[----:B------:R-:W-:Y:S01]  /*3ce0*/  FSEL R130, R5, -INF , P3 ;  /* 0xff80000005827808 */ /* 0x000fe20001800000 */
[-CC-:B------:R-:W-:Y:S01]  /*3cf0*/  FFMA.FTZ R27, R132, R89.reuse, -R25.reuse ;  /* 0x00000059841b7223 */ /* 0x180fe20000010819 */
[----:B------:R-:W-:Y:S01]  /*3d00*/  ISETP.GT.AND P3, PT, R83, 0x9, PT ;  /* 0x000000095300780c */ /* 0x000fe20003f64270 */
[-CC-:B------:R-:W-:Y:S01]  /*3d10*/  FFMA.FTZ R28, R140, R89.reuse, -R25.reuse ;  /* 0x000000598c1c7223 */ /* 0x180fe20000010819 */
[----:B------:R-:W-:Y:S01]  /*3d20*/  FSEL R132, R6, -INF , P5 ;  /* 0xff80000006847808 */ /* 0x000fe20002800000 */
        /* <DEDUP_REMOVED lines=13> */
[C---:B------:R-:W-:Y:S01]  /*3e00*/  ISETP.GT.AND P4, PT, R83.reuse, 0x18, PT ;  /* 0x000000185300780c */ /* 0x040fe20003f84270 */
[-CC-:B------:R-:W-:Y:S01]  /*3e10*/  FFMA.FTZ R35, R168, R89.reuse, -R25.reuse ;  /* 0x00000059a8237223 */ /* 0x180fe20000010819 */
[----:B-1----:R-:W-:Y:S01]  /*3e20*/  FSEL R144, R12, -INF , P3 ;  /* 0xff8000000c907808 */ /* 0x002fe20001800000 */
[--C-:B------:R-:W-:Y:S01]  /*3e30*/  FFMA.FTZ R12, R156, R89, -R25.reuse ;  /* 0x000000599c0c7223 */ /* 0x100fe20000010819 */
[----:B------:R-:W-:Y:S01]  /*3e40*/  FMNMX.FTZ R99, R142, R99, !PT ;  /* 0x000000638e637209 */ /* 0x000fe20007810000 */
[----:B------:R-:W1:Y:S01]  /*3e50*/  MUFU.TANH R96, R96 ;  /* 0x0000006000607308 */ /* 0x000e620000002400 */
[----:B------:R-:W-:Y:S01]  /*3e60*/  ISETP.GT.AND P3, PT, R83, 0x19, PT ;  /* 0x000000195300780c */ /* 0x000fe20003f64270 */
[-CC-:B------:R-:W-:Y:S01]  /*3e70*/  FFMA.FTZ R48, R170, R89.reuse, -R25.reuse ;  /* 0x00000059aa307223 */ /* 0x180fe20000010819 */
[----:B------:R-:W-:Y:S01]  /*3e80*/  FSEL R150, R11, -INF , P4 ;  /* 0xff8000000b967808 */ /* 0x000fe20002000000 */
[--C-:B------:R-:W-:Y:S01]  /*3e90*/  FFMA.FTZ R11, R158, R89, -R25.reuse ;  /* 0x000000599e0b7223 */ /* 0x100fe20000010819 */
[----:B------:R-:W-:Y:S01]  /*3ea0*/  FMNMX.FTZ R99, R144, R99, !PT ;  /* 0x0000006390637209 */ /* 0x000fe20007810000 */
[-CC-:B------:R-:W-:Y:S01]  /*3eb0*/  FFMA.FTZ R37, R172, R89.reuse, -R25.reuse ;  /* 0x00000059ac257223 */ /* 0x180fe20000010819 */
[----:B------:R-:W-:Y:S01]  /*3ec0*/  ISETP.GT.AND P4, PT, R83, 0x20, PT ;  /* 0x000000205300780c */ /* 0x000fe20003f84270 */
[----:B------:R-:W1:Y:S01]  /*3ed0*/  MUFU.TANH R100, R100 ;  /* 0x0000006400647308 */ /* 0x000e620000002400 */
[----:B------:R-:W-:Y:S01]  /*3ee0*/  FSEL R162, R13, -INF , P3 ;  /* 0xff8000000da27808 */ /* 0x000fe20001800000 */
[--C-:B------:R-:W-:Y:S01]  /*3ef0*/  FFMA.FTZ R13, R154, R89, -R25.reuse ;  /* 0x000000599a0d7223 */ /* 0x100fe20000010819 */
[----:B------:R-:W-:Y:S01]  /*3f00*/  FMNMX.FTZ R99, R150, R99, !PT ;  /* 0x0000006396637209 */ /* 0x000fe20007810000 */
[-CC-:B------:R-:W-:Y:S01]  /*3f10*/  FFMA.FTZ R6, R174, R89.reuse, -R25.reuse ;  /* 0x00000059ae067223 */ /* 0x180fe20000010819 */
[C---:B------:R-:W-:Y:S01]  /*3f20*/  ISETP.GT.AND P3, PT, R83.reuse, 0x21, PT ;  /* 0x000000215300780c */ /* 0x040fe20003f64270 */
[--C-:B------:R-:W-:Y:S01]  /*3f30*/  FFMA.FTZ R52, R176, R89, -R25.reuse ;  /* 0x00000059b0347223 */ /* 0x100fe20000010819 */
[----:B--2---:R-:W-:Y:S01]  /*3f40*/  FSEL R164, R14, -INF , P4 ;  /* 0xff8000000ea47808 */ /* 0x004fe20002000000 */
[----:B------:R-:W2:Y:S01]  /*3f50*/  MUFU.TANH R72, R72 ;  /* 0x0000004800487308 */ /* 0x000ea20000002400 */
[----:B------:R-:W-:Y:S01]  /*3f60*/  FMNMX.FTZ R99, R162, R99, !PT ;  /* 0x00000063a2637209 */ /* 0x000fe20007810000 */
[-CC-:B------:R-:W-:Y:S01]  /*3f70*/  FFMA.FTZ R14, R152, R89.reuse, -R25.reuse ;  /* 0x00000059980e7223 */ /* 0x180fe20000010819 */
[C---:B------:R-:W-:Y:S01]  /*3f80*/  ISETP.GT.AND P4, PT, R83.reuse, 0x28, PT ;  /* 0x000000285300780c */ /* 0x040fe20003f84270 */
[-CC-:B------:R-:W-:Y:S01]  /*3f90*/  FFMA.FTZ R39, R178, R89.reuse, -R25.reuse ;  /* 0x00000059b2277223 */ /* 0x180fe20000010819 */
[----:B----4-:R-:W-:Y:S01]  /*3fa0*/  FSEL R160, R20, -INF , P3 ;  /* 0xff80000014a07808 */ /* 0x010fe20001800000 */
[--C-:B------:R-:W-:Y:S01]  /*3fb0*/  FFMA.FTZ R20, R138, R89, -R25.reuse ;  /* 0x000000598a147223 */ /* 0x100fe20000010819 */
[----:B------:R-:W-:Y:S01]  /*3fc0*/  FMNMX.FTZ R99, R164, R99, !PT ;  /* 0x00000063a4637209 */ /* 0x000fe20007810000 */
[----:B------:R-:W4:Y:S01]  /*3fd0*/  MUFU.TANH R73, R73 ;  /* 0x0000004900497308 */ /* 0x000f220000002400 */
[----:B------:R-:W-:Y:S01]  /*3fe0*/  ISETP.GT.AND P3, PT, R83, 0x29, PT ;  /* 0x000000295300780c */ /* 0x000fe20003f64270 */
[-CC-:B------:R-:W-:Y:S01]  /*3ff0*/  FFMA.FTZ R4, R180, R89.reuse, -R25.reuse ;  /* 0x00000059b4047223 */ /* 0x180fe20000010819 */
[----:B---3--:R-:W-:Y:S01]  /*4000*/  FSEL R166, R15, -INF , P4 ;  /* 0xff8000000fa67808 */ /* 0x008fe20002000000 */
        /* <DEDUP_REMOVED lines=11> */
[----:B-----5:R-:W-:Y:S01]  /*40c0*/  FSEL R104, R104, -INF , P4 ;  /* 0xff80000068687808 */ /* 0x020fe20002000000 */
[----:B------:R-:W5:Y:S01]  /*40d0*/  MUFU.TANH R77, R77 ;  /* 0x0000004d004d7308 */ /* 0x000f620000002400 */
[----:B------:R-:W-:Y:S01]  /*40e0*/  FMNMX.FTZ R99, R158, R99, !PT ;  /* 0x000000639e637209 */ /* 0x000fe20007810000 */
[-CC-:B------:R-:W-:Y:S01]  /*40f0*/  FFMA.FTZ R42, R42, R89.reuse, -R25.reuse ;  /* 0x000000592a2a7223 */ /* 0x180fe20000010819 */
[----:B------:R-:W-:Y:S01]  /*4100*/  ISETP.GT.AND P4, PT, R83, 0x38, PT ;  /* 0x000000385300780c */ /* 0x000fe20003f84270 */
[----:B------:R-:W-:Y:S01]  /*4110*/  FFMA.FTZ R30, R30, R89, -R25 ;  /* 0x000000591e1e7223 */ /* 0x000fe20000010819 */
        /* <DEDUP_REMOVED lines=10> */
[C---:B------:R-:W-:Y:S02]  /*41c0*/  ISETP.GT.AND P3, PT, R83.reuse, 0x41, PT ;  /* 0x000000415300780c */ /* 0x040fe40003f64270 */
[----:B------:R-:W-:Y:S01]  /*41d0*/  FSEL R168, R88, -INF , P4 ;  /* 0xff80000058a87808 */ /* 0x000fe20002000000 */
[----:B------:R-:W5:Y:S01]  /*41e0*/  MUFU.TANH R84, R84 ;  /* 0x0000005400547308 */ /* 0x000f620000002400 */
[----:B------:R-:W-:Y:S02]  /*41f0*/  FMNMX.FTZ R99, R154, R99, !PT ;  /* 0x000000639a637209 */ /* 0x000fe40007810000 */
[----:B------:R-:W-:Y:S02]  /*4200*/  ISETP.GT.AND P4, PT, R83, 0x48, PT ;  /* 0x000000485300780c */ /* 0x000fe40003f84270 */
[----:B------:R-:W-:-:S02]  /*4210*/  FSEL R106, R106, -INF , P3 ;  /* 0xff8000006a6a7808 */ /* 0x000fc40001800000 */
[----:B------:R-:W-:Y:S01]  /*4220*/  FMNMX.FTZ R99, R168, R99, !PT ;  /* 0x00000063a8637209 */ /* 0x000fe20007810000 */
[----:B------:R-:W5:Y:S01]  /*4230*/  MUFU.TANH R85, R85 ;  /* 0x0000005500557308 */ /* 0x000f620000002400 */
[C---:B------:R-:W-:Y:S02]  /*4240*/  ISETP.GT.AND P3, PT, R83.reuse, 0x49, PT ;  /* 0x000000495300780c */ /* 0x040fe40003f64270 */
[----:B------:R-:W-:Y:S02]  /*4250*/  FSEL R92, R92, -INF , P4 ;  /* 0xff8000005c5c7808 */ /* 0x000fe40002000000 */
[----:B------:R-:W-:Y:S02]  /*4260*/  FMNMX.FTZ R99, R106, R99, !PT ;  /* 0x000000636a637209 */ /* 0x000fe40007810000 */
[----:B------:R-:W-:Y:S01]  /*4270*/  ISETP.GT.AND P4, PT, R83, 0x50, PT ;  /* 0x000000505300780c */ /* 0x000fe20003f84270 */
[----:B------:R-:W5:Y:S01]  /*4280*/  MUFU.TANH R56, R56 ;  /* 0x0000003800387308 */ /* 0x000f620000002400 */
[----:B------:R-:W-:-:S02]  /*4290*/  FSEL R148, R107, -INF , P3 ;  /* 0xff8000006b947808 */ /* 0x000fc40001800000 */
[----:B------:R-:W-:Y:S02]  /*42a0*/  FMNMX.FTZ R99, R92, R99, !PT ;  /* 0x000000635c637209 */ /* 0x000fe40007810000 */
[----:B------:R-:W-:Y:S02]  /*42b0*/  ISETP.GT.AND P3, PT, R83, 0x51, PT ;  /* 0x000000515300780c */ /* 0x000fe40003f64270 */
[----:B0-----:R-:W-:Y:S01]  /*42c0*/  FSEL R152, R93, -INF , P4 ;  /* 0xff8000005d987808 */ /* 0x001fe20002000000 */
[----:B------:R-:W0:Y:S01]  /*42d0*/  MUFU.TANH R57, R57 ;  /* 0x0000003900397308 */ /* 0x000e220000002400 */
[----:B------:R-:W-:Y:S02]  /*42e0*/  FMNMX.FTZ R99, R148, R99, !PT ;  /* 0x0000006394637209 */ /* 0x000fe40007810000 */
[----:B------:R-:W-:Y:S02]  /*42f0*/  ISETP.GT.AND P4, PT, R83, 0x58, PT ;  /* 0x000000585300780c */ /* 0x000fe40003f84270 */
[----:B------:R-:W-:-:S02]  /*4300*/  FSEL R146, R97, -INF , P3 ;  /* 0xff80000061927808 */ /* 0x000fc40001800000 */
[----:B------:R-:W-:Y:S01]  /*4310*/  FMNMX.FTZ R99, R152, R99, !PT ;  /* 0x0000006398637209 */ /* 0x000fe20007810000 */
[----:B------:R-:W0:Y:S01]  /*4320*/  MUFU.TANH R60, R60 ;  /* 0x0000003c003c7308 */ /* 0x000e220000002400 */
[C---:B------:R-:W-:Y:S02]  /*4330*/  ISETP.GT.AND P3, PT, R83.reuse, 0x59, PT ;  /* 0x000000595300780c */ /* 0x040fe40003f64270 */
[----:B-1----:R-:W-:Y:S02]  /*4340*/  FSEL R96, R96, -INF , P4 ;  /* 0xff80000060607808 */ /* 0x002fe40002000000 */
[----:B------:R-:W-:Y:S02]  /*4350*/  FMNMX.FTZ R99, R146, R99, !PT ;  /* 0x0000006392637209 */ /* 0x000fe40007810000 */
[----:B------:R-:W-:Y:S01]  /*4360*/  ISETP.GT.AND P4, PT, R83, 0x60, PT ;  /* 0x000000605300780c */ /* 0x000fe20003f84270 */
[----:B------:R-:W1:Y:S01]  /*4370*/  MUFU.TANH R61, R61 ;  /* 0x0000003d003d7308 */ /* 0x000e620000002400 */
[----:B------:R-:W-:-:S02]  /*4380*/  FSEL R100, R100, -INF , P3 ;  /* 0xff80000064647808 */ /* 0x000fc40001800000 */
[----:B------:R-:W-:Y:S02]  /*4390*/  FMNMX.FTZ R99, R96, R99, !PT ;  /* 0x0000006360637209 */ /* 0x000fe40007810000 */
[C---:B------:R-:W-:Y:S02]  /*43a0*/  ISETP.GT.AND P3, PT, R83.reuse, 0x61, PT ;  /* 0x000000615300780c */ /* 0x040fe40003f64270 */
[----:B--2---:R-:W-:Y:S01]  /*43b0*/  FSEL R138, R72, -INF , P4 ;  /* 0xff800000488a7808 */ /* 0x004fe20002000000 */
[--C-:B------:R-:W-:Y:S01]  /*43c0*/  FFMA.FTZ R72, R134, R89, -R25.reuse ;  /* 0x0000005986487223 */ /* 0x100fe20000010819 */
[----:B------:R-:W-:Y:S01]  /*43d0*/  FMNMX.FTZ R99, R100, R99, !PT ;  /* 0x0000006364637209 */ /* 0x000fe20007810000 */
[----:B------:R-:W2:Y:S01]  /*43e0*/  MUFU.TANH R64, R64 ;  /* 0x0000004000407308 */ /* 0x000ea20000002400 */
[----:B------:R-:W-:Y:S02]  /*43f0*/  ISETP.GT.AND P4, PT, R83, 0x68, PT ;  /* 0x000000685300780c */ /* 0x000fe40003f84270 */
[----:B----4-:R-:W-:Y:S01]  /*4400*/  FSEL R134, R73, -INF , P3 ;  /* 0xff80000049867808 */ /* 0x010fe20001800000 */
[----:B------:R-:W-:Y:S01]  /*4410*/  FFMA.FTZ R73, R126, R89, -R25 ;  /* 0x000000597e497223 */ /* 0x000fe20000010819 */
[----:B------:R-:W-:-:S02]  /*4420*/  FMNMX.FTZ R99, R138, R99, !PT ;  /* 0x000000638a637209 */ /* 0x000fc40007810000 */
[C---:B------:R-:W-:Y:S01]  /*4430*/  ISETP.GT.AND P3, PT, R83.reuse, 0x69, PT ;  /* 0x000000695300780c */ /* 0x040fe20003f64270 */
[----:B------:R-:W4:Y:S01]  /*4440*/  MUFU.TANH R65, R65 ;  /* 0x0000004100417308 */ /* 0x000f220000002400 */
[----:B---3--:R-:W-:Y:S01]  /*4450*/  FSEL R170, R76, -INF , P4 ;  /* 0xff8000004caa7808 */ /* 0x008fe20002000000 */
[----:B------:R-:W-:Y:S01]  /*4460*/  FFMA.FTZ R76, R128, R89, -R25 ;  /* 0x00000059804c7223 */ /* 0x000fe20000010819 */
[----:B------:R-:W-:Y:S02]  /*4470*/  FMNMX.FTZ R99, R134, R99, !PT ;  /* 0x0000006386637209 */ /* 0x000fe40007810000 */
[----:B------:R-:W-:Y:S02]  /*4480*/  ISETP.GT.AND P4, PT, R83, 0x70, PT ;  /* 0x000000705300780c */ /* 0x000fe40003f84270 */
[----:B-----5:R-:W-:Y:S01]  /*4490*/  FSEL R128, R77, -INF , P3 ;  /* 0xff8000004d807808 */ /* 0x020fe20001800000 */
[----:B------:R-:W3:Y:S01]  /*44a0*/  MUFU.TANH R68, R68 ;  /* 0x0000004400447308 */ /* 0x000ee20000002400 */
[----:B------:R-:W-:-:S02]  /*44b0*/  FMNMX.FTZ R99, R170, R99, !PT ;  /* 0x00000063aa637209 */ /* 0x000fc40007810000 */
[C---:B------:R-:W-:Y:S02]  /*44c0*/  ISETP.GT.AND P3, PT, R83.reuse, 0x71, PT ;  /* 0x000000715300780c */ /* 0x040fe40003f64270 */
[----:B------:R-:W-:Y:S02]  /*44d0*/  FSEL R80, R80, -INF , P4 ;  /* 0xff80000050507808 */ /* 0x000fe40002000000 */
[----:B------:R-:W-:Y:S01]  /*44e0*/  FMNMX.FTZ R99, R128, R99, !PT ;  /* 0x0000006380637209 */ /* 0x000fe20007810000 */
[----:B------:R5:W-:Y:S01]  /*44f0*/  MUFU.EX2 R77, R76 ;  /* 0x0000004c004d7308 */ /* 0x000be20000000800 */
[----:B------:R-:W-:Y:S02]  /*4500*/  ISETP.GT.AND P4, PT, R83, 0x78, PT ;  /* 0x000000785300780c */ /* 0x000fe40003f84270 */
[----:B------:R-:W-:Y:S02]  /*4510*/  FSEL R126, R81, -INF , P3 ;  /* 0xff800000517e7808 */ /* 0x000fe40001800000 */
[----:B------:R-:W-:-:S02]  /*4520*/  FMNMX.FTZ R99, R80, R99, !PT ;  /* 0x0000006350637209 */ /* 0x000fc40007810000 */
[C---:B------:R-:W-:Y:S01]  /*4530*/  ISETP.GT.AND P3, PT, R83.reuse, 0x79, PT ;  /* 0x000000795300780c */ /* 0x040fe20003f64270 */
[----:B------:R-:W3:Y:S01]  /*4540*/  MUFU.TANH R69, R69 ;  /* 0x0000004500457308 */ /* 0x000ee20000002400 */
[----:B------:R-:W-:Y:S01]  /*4550*/  FSEL R84, R84, -INF , P4 ;  /* 0xff80000054547808 */ /* 0x000fe20002000000 */
[----:B-----5:R-:W-:Y:S01]  /*4560*/  FFMA.FTZ R76, R124, R89, -R25 ;  /* 0x000000597c4c7223 */ /* 0x020fe20000010819 */
[----:B------:R-:W-:Y:S02]  /*4570*/  FMNMX.FTZ R99, R126, R99, !PT ;  /* 0x000000637e637209 */ /* 0x000fe40007810000 */
[----:B------:R-:W-:Y:S02]  /*4580*/  ISETP.GT.AND P4, PT, R83, 0x80, PT ;  /* 0x000000805300780c */ /* 0x000fe40003f84270 */
[----:B------:R-:W-:Y:S01]  /*4590*/  FSEL R124, R85, -INF , P3 ;  /* 0xff800000557c7808 */ /* 0x000fe20001800000 */
[----:B------:R-:W5:Y:S01]  /*45a0*/  MUFU.TANH R40, R40 ;  /* 0x0000002800287308 */ /* 0x000f620000002400 */
[----:B------:R-:W-:-:S02]  /*45b0*/  FMNMX.FTZ R99, R84, R99, !PT ;  /* 0x0000006354637209 */ /* 0x000fc40007810000 */
[C---:B------:R-:W-:Y:S02]  /*45c0*/  ISETP.GT.AND P3, PT, R83.reuse, 0x81, PT ;  /* 0x000000815300780c */ /* 0x040fe40003f64270 */
[----:B------:R-:W-:Y:S01]  /*45d0*/  FSEL R172, R56, -INF , P4 ;  /* 0xff80000038ac7808 */ /* 0x000fe20002000000 */
[--C-:B------:R-:W-:Y:S01]  /*45e0*/  FFMA.FTZ R56, R122, R89, -R25.reuse ;  /* 0x000000597a387223 */ /* 0x100fe20000010819 */
[----:B------:R-:W-:Y:S01]  /*45f0*/  FMNMX.FTZ R99, R124, R99, !PT ;  /* 0x000000637c637209 */ /* 0x000fe20007810000 */
[----:B------:R-:W5:Y:S01]  /*4600*/  MUFU.TANH R41, R41 ;  /* 0x0000002900297308 */ /* 0x000f620000002400 */
[----:B------:R-:W-:Y:S02]  /*4610*/  ISETP.GT.AND P4, PT, R83, 0x88, PT ;  /* 0x000000885300780c */ /* 0x000fe40003f84270 */
[----:B0-----:R-:W-:Y:S01]  /*4620*/  FSEL R122, R57, -INF , P3 ;  /* 0xff800000397a7808 */ /* 0x001fe20001800000 */
[----:B------:R-:W-:Y:S01]  /*4630*/  FFMA.FTZ R57, R120, R89, -R25 ;  /* 0x0000005978397223 */ /* 0x000fe20000010819 */
[----:B------:R-:W-:-:S02]  /*4640*/  FMNMX.FTZ R99, R172, R99, !PT ;  /* 0x00000063ac637209 */ /* 0x000fc40007810000 */
[C---:B------:R-:W-:Y:S01]  /*4650*/  ISETP.GT.AND P3, PT, R83.reuse, 0x89, PT ;  /* 0x000000895300780c */ /* 0x040fe20003f64270 */
[----:B------:R-:W0:Y:S01]  /*4660*/  MUFU.TANH R43, R43 ;  /* 0x0000002b002b7308 */ /* 0x000e220000002400 */
[----:B------:R-:W-:Y:S01]  /*4670*/  FSEL R174, R60, -INF , P4 ;  /* 0xff8000003cae7808 */ /* 0x000fe20002000000 */
[--C-:B------:R-:W-:Y:S01]  /*4680*/  FFMA.FTZ R60, R118, R89, -R25.reuse ;  /* 0x00000059763c7223 */ /* 0x100fe20000010819 */
[----:B------:R-:W-:Y:S02]  /*4690*/  FMNMX.FTZ R99, R122, R99, !PT ;  /* 0x000000637a637209 */ /* 0x000fe40007810000 */
[----:B------:R-:W-:Y:S02]  /*46a0*/  ISETP.GT.AND P4, PT, R83, 0x90, PT ;  /* 0x000000905300780c */ /* 0x000fe40003f84270 */
[----:B-1----:R-:W-:Y:S01]  /*46b0*/  FSEL R120, R61, -INF , P3 ;  /* 0xff8000003d787808 */ /* 0x002fe20001800000 */
[----:B------:R-:W1:Y:S01]  /*46c0*/  MUFU.TANH R47, R47 ;  /* 0x0000002f002f7308 */ /* 0x000e620000002400 */
[----:B------:R-:W-:Y:S01]  /*46d0*/  FMNMX.FTZ R99, R174, R99, !PT ;  /* 0x00000063ae637209 */ /* 0x000fe20007810000 */
[----:B------:R-:W-:Y:S01]  /*46e0*/  FFMA.FTZ R61, R116, R89, -R25 ;  /* 0x00000059743d7223 */ /* 0x000fe20000010819 */
[----:B------:R-:W-:-:S02]  /*46f0*/  ISETP.GT.AND P3, PT, R83, 0x91, PT ;  /* 0x000000915300780c */ /* 0x000fc40003f64270 */
[----:B--2---:R-:W-:Y:S02]  /*4700*/  FSEL R64, R64, -INF , P4 ;  /* 0xff80000040407808 */ /* 0x004fe40002000000 */
[----:B------:R-:W-:Y:S01]  /*4710*/  FMNMX.FTZ R99, R120, R99, !PT ;  /* 0x0000006378637209 */ /* 0x000fe20007810000 */
[----:B------:R-:W2:Y:S01]  /*4720*/  MUFU.TANH R45, R45 ;  /* 0x0000002d002d7308 */ /* 0x000ea20000002400 */
[----:B------:R-:W-:Y:S02]  /*4730*/  ISETP.GT.AND P4, PT, R83, 0x98, PT ;  /* 0x000000985300780c */ /* 0x000fe40003f84270 */
[----:B----4-:R-:W-:Y:S02]  /*4740*/  FSEL R118, R65, -INF , P3 ;  /* 0xff80000041767808 */ /* 0x010fe40001800000 */
[----:B------:R-:W-:Y:S02]  /*4750*/  FMNMX.FTZ R99, R64, R99, !PT ;  /* 0x0000006340637209 */ /* 0x000fe40007810000 */
[----:B------:R-:W-:Y:S01]  /*4760*/  ISETP.GT.AND P3, PT, R83, 0x99, PT ;  /* 0x000000995300780c */ /* 0x000fe20003f64270 */
[----:B------:R-:W4:Y:S01]  /*4770*/  MUFU.TANH R51, R51 ;  /* 0x0000003300337308 */ /* 0x000f220000002400 */
[----:B---3--:R-:W-:-:S02]  /*4780*/  FSEL R68, R68, -INF , P4 ;  /* 0xff80000044447808 */ /* 0x008fc40002000000 */
[----:B------:R-:W-:Y:S02]  /*4790*/  FMNMX.FTZ R99, R118, R99, !PT ;  /* 0x0000006376637209 */ /* 0x000fe40007810000 */
[----:B------:R-:W-:Y:S02]  /*47a0*/  ISETP.GT.AND P4, PT, R83, 0xa0, PT ;  /* 0x000000a05300780c */ /* 0x000fe40003f84270 */
[----:B------:R-:W-:Y:S01]  /*47b0*/  FSEL R116, R69, -INF , P3 ;  /* 0xff80000045747808 */ /* 0x000fe20001800000 */
[----:B------:R-:W3:Y:S01]  /*47c0*/  MUFU.TANH R49, R49 ;  /* 0x0000003100317308 */ /* 0x000ee20000002400 */
[----:B------:R-:W-:Y:S02]  /*47d0*/  FMNMX.FTZ R99, R68, R99, !PT ;  /* 0x0000006344637209 */ /* 0x000fe40007810000 */
[C---:B------:R-:W-:Y:S02]  /*47e0*/  ISETP.GT.AND P3, PT, R83.reuse, 0xa1, PT ;  /* 0x000000a15300780c */ /* 0x040fe40003f64270 */
[----:B-----5:R-:W-:Y:S01]  /*47f0*/  FSEL R176, R40, -INF , P4 ;  /* 0xff80000028b07808 */ /* 0x020fe20002000000 */
[----:B------:R-:W-:Y:S01]  /*4800*/  FFMA.FTZ R40, R114, R89, -R25 ;  /* 0x0000005972287223 */ /* 0x000fe20000010819 */
[----:B------:R-:W-:Y:S01]  /*4810*/  FMNMX.FTZ R99, R116, R99, !PT ;  /* 0x0000006374637209 */ /* 0x000fe20007810000 */
[----:B------:R-:W-:Y:S01]  /*4820*/  MUFU.TANH R55, R55 ;  /* 0x0000003700377308 */ /* 0x000fe20000002400 */
[----:B------:R-:W-:-:S02]  /*4830*/  ISETP.GT.AND P4, PT, R83, 0xa8, PT ;  /* 0x000000a85300780c */ /* 0x000fc40003f84270 */
[----:B------:R-:W-:Y:S01]  /*4840*/  FSEL R114, R41, -INF , P3 ;  /* 0xff80000029727808 */ /* 0x000fe20001800000 */
[--C-:B------:R-:W-:Y:S01]  /*4850*/  FFMA.FTZ R41, R112, R89, -R25.reuse ;  /* 0x0000005970297223 */ /* 0x100fe20000010819 */
[----:B------:R-:W-:Y:S02]  /*4860*/  FMNMX.FTZ R99, R176, R99, !PT ;  /* 0x00000063b0637209 */ /* 0x000fe40007810000 */
[----:B------:R-:W-:Y:S01]  /*4870*/  ISETP.GT.AND P3, PT, R83, 0xa9, PT ;  /* 0x000000a95300780c */ /* 0x000fe20003f64270 */
[----:B------:R-:W5:Y:S01]  /*4880*/  MUFU.TANH R53, R53 ;  /* 0x0000003500357308 */ /* 0x000f620000002400 */
[----:B0-----:R-:W-:Y:S01]  /*4890*/  FSEL R178, R43, -INF , P4 ;  /* 0xff8000002bb27808 */ /* 0x001fe20002000000 */
[----:B------:R-:W-:Y:S01]  /*48a0*/  FFMA.FTZ R43, R110, R89, -R25 ;  /* 0x000000596e2b7223 */ /* 0x000fe20000010819 */
[----:B------:R-:W-:Y:S02]  /*48b0*/  FMNMX.FTZ R99, R114, R99, !PT ;  /* 0x0000006372637209 */ /* 0x000fe40007810000 */
[----:B------:R-:W-:-:S02]  /*48c0*/  ISETP.GT.AND P4, PT, R83, 0xb0, PT ;  /* 0x000000b05300780c */ /* 0x000fc40003f84270 */
[----:B-1----:R-:W-:Y:S01]  /*48d0*/  FSEL R112, R47, -INF , P3 ;  /* 0xff8000002f707808 */ /* 0x002fe20001800000 */
[----:B------:R-:W-:Y:S01]  /*48e0*/  MUFU.TANH R63, R63 ;  /* 0x0000003f003f7308 */ /* 0x000fe20000002400 */
[----:B------:R-:W-:Y:S01]  /*48f0*/  FMNMX.FTZ R99, R178, R99, !PT ;  /* 0x00000063b2637209 */ /* 0x000fe20007810000 */
[-CC-:B------:R-:W-:Y:S01]  /*4900*/  FFMA.FTZ R47, R26, R89.reuse, -R25.reuse ;  /* 0x000000591a2f7223 */ /* 0x180fe20000010819 */
[----:B------:R-:W-:Y:S01]  /*4910*/  ISETP.GT.AND P3, PT, R83, 0xb1, PT ;  /* 0x000000b15300780c */ /* 0x000fe20003f64270 */
[-CC-:B------:R-:W-:Y:S01]  /*4920*/  FFMA.FTZ R26, R46, R89.reuse, -R25.reuse ;  /* 0x000000592e1a7223 */ /* 0x180fe20000010819 */
[----:B--2---:R-:W-:Y:S01]  /*4930*/  FSEL R180, R45, -INF , P4 ;  /* 0xff8000002db47808 */ /* 0x004fe20002000000 */
[--C-:B------:R-:W-:Y:S01]  /*4940*/  FFMA.FTZ R45, R54, R89, -R25.reuse ;  /* 0x00000059362d7223 */ /* 0x100fe20000010819 */
[----:B------:R-:W-:Y:S01]  /*4950*/  FMNMX.FTZ R99, R112, R99, !PT ;  /* 0x0000006370637209 */ /* 0x000fe20007810000 */
[----:B------:R-:W0:Y:S01]  /*4960*/  MUFU.TANH R59, R59 ;  /* 0x0000003b003b7308 */ /* 0x000e220000002400 */
[----:B------:R-:W-:Y:S01]  /*4970*/  ISETP.GT.AND P4, PT, R83, 0xb8, PT ;  /* 0x000000b85300780c */ /* 0x000fe20003f84270 */
[-CC-:B------:R-:W-:Y:S01]  /*4980*/  FFMA.FTZ R46, R58, R89.reuse, -R25.reuse ;  /* 0x000000593a2e7223 */ /* 0x180fe20000010819 */
[----:B----4-:R-:W-:Y:S01]  /*4990*/  FSEL R110, R51, -INF , P3 ;  /* 0xff800000336e7808 */ /* 0x010fe20001800000 */
[--C-:B------:R-:W-:Y:S01]  /*49a0*/  FFMA.FTZ R58, R82, R89, -R25.reuse ;  /* 0x00000059523a7223 */ /* 0x100fe20000010819 */
[----:B------:R-:W-:Y:S01]  /*49b0*/  FMNMX.FTZ R99, R180, R99, !PT ;  /* 0x00000063b4637209 */ /* 0x000fe20007810000 */
[--C-:B------:R-:W-:Y:S01]  /*49c0*/  FFMA.FTZ R51, R34, R89, -R25.reuse ;  /* 0x0000005922337223 */ /* 0x100fe20000010819 */
[----:B------:R-:W-:Y:S01]  /*49d0*/  ISETP.GT.AND P3, PT, R83, 0xb9, PT ;  /* 0x000000b95300780c */ /* 0x000fe20003f64270 */
[----:B------:R3:W-:Y:S01]  /*49e0*/  MUFU.EX2 R5, R182 ;  /* 0x000000b600057308 */ /* 0x0007e20000000800 */
[----:B------:R-:W-:Y:S01]  /*49f0*/  FMNMX.FTZ R99, R110, R99, !PT ;  /* 0x000000636e637209 */ /* 0x000fe20007810000 */
[----:B------:R-:W-:-:S06]  /*4a00*/  FFMA.FTZ R34, R70, R89, -R25 ;  /* 0x0000005946227223 */ /* 0x000fcc0000010819 */
[----:B------:R-:W1:Y:S01]  /*4a10*/  MUFU.TANH R71, R71 ;  /* 0x0000004700477308 */ /* 0x000e620000002400 */
[----:B---3--:R-:W-:Y:S01]  /*4a20*/  FSEL R182, R49, -INF , P4 ;  /* 0xff80000031b67808 */ /* 0x008fe20002000000 */
[--C-:B------:R-:W-:Y:S01]  /*4a30*/  FFMA.FTZ R49, R50, R89, -R25.reuse ;  /* 0x0000005932317223 */ /* 0x100fe20000010819 */
[----:B------:R-:W-:Y:S02]  /*4a40*/  ISETP.GT.AND P4, PT, R83, 0xc0, PT ;  /* 0x000000c05300780c */ /* 0x000fe40003f84270 */
[----:B------:R-:W-:Y:S02]  /*4a50*/  FMNMX.FTZ R99, R182, R99, !PT ;  /* 0x00000063b6637209 */ /* 0x000fe40007810000 */
[----:B-----5:R-:W-:Y:S01]  /*4a60*/  FSEL R186, R53, -INF , P4 ;  /* 0xff80000035ba7808 */ /* 0x020fe20002000000 */
[----:B------:R2:W-:Y:S01]  /*4a70*/  MUFU.EX2 R102, R184 ;  /* 0x000000b800667308 */ /* 0x0005e20000000800 */
[----:B------:R-:W-:Y:S01]  /*4a80*/  ISETP.GT.AND P4, PT, R83, 0xc8, PT ;  /* 0x000000c85300780c */ /* 0x000fe20003f84270 */
[----:B------:R-:W-:-:S03]  /*4a90*/  FFMA.FTZ R53, R66, R89, -R25 ;  /* 0x0000005942357223 */ /* 0x000fc60000010819 */
[----:B0-----:R-:W-:Y:S01]  /*4aa0*/  FSEL R188, R59, -INF , P4 ;  /* 0xff8000003bbc7808 */ /* 0x001fe20002000000 */
[-CC-:B------:R-:W-:Y:S01]  /*4ab0*/  FFMA.FTZ R59, R78, R89.reuse, -R25.reuse ;  /* 0x000000594e3b7223 */ /* 0x180fe20000010819 */
[----:B------:R-:W-:Y:S01]  /*4ac0*/  ISETP.GT.AND P4, PT, R83, 0xd0, PT ;  /* 0x000000d05300780c */ /* 0x000fe20003f84270 */
[----:B------:R-:W0:Y:S01]  /*4ad0*/  MUFU.TANH R67, R67 ;  /* 0x0000004300437308 */ /* 0x000e220000002400 */
[----:B--2---:R-:W-:Y:S01]  /*4ae0*/  FSEL R184, R55, -INF , P3 ;  /* 0xff80000037b87808 */ /* 0x004fe20001800000 */
[-CC-:B------:R-:W-:Y:S01]  /*4af0*/  FFMA.FTZ R55, R38, R89.reuse, -R25.reuse ;  /* 0x0000005926377223 */ /* 0x180fe20000010819 */
[----:B------:R-:W-:Y:S01]  /*4b00*/  ISETP.GT.AND P3, PT, R83, 0xc1, PT ;  /* 0x000000c15300780c */ /* 0x000fe20003f64270 */
[----:B------:R-:W-:Y:S01]  /*4b10*/  FFMA.FTZ R38, R86, R89, -R25 ;  /* 0x0000005956267223 */ /* 0x000fe20000010819 */
[----:B------:R-:W-:Y:S02]  /*4b20*/  FMNMX.FTZ R99, R184, R99, !PT ;  /* 0x00000063b8637209 */ /* 0x000fe40007810000 */
[----:B------:R-:W-:Y:S01]  /*4b30*/  FSEL R54, R63, -INF , P3 ;  /* 0xff8000003f367808 */ /* 0x000fe20001800000 */
[----:B------:R-:W2:Y:S01]  /*4b40*/  MUFU.TANH R87, R87 ;  /* 0x0000005700577308 */ /* 0x000ea20000002400 */
[----:B------:R-:W-:-:S02]  /*4b50*/  FMNMX.FTZ R99, R186, R99, !PT ;  /* 0x00000063ba637209 */ /* 0x000fc40007810000 */
[----:B------:R-:W-:Y:S02]  /*4b60*/  ISETP.GT.AND P3, PT, R83, 0xc9, PT ;  /* 0x000000c95300780c */ /* 0x000fe40003f64270 */
[----:B------:R-:W-:Y:S02]  /*4b70*/  FMNMX.FTZ R99, R54, R99, !PT ;  /* 0x0000006336637209 */ /* 0x000fe40007810000 */
[----:B-1----:R-:W-:Y:S01]  /*4b80*/  FSEL R192, R71, -INF , P3 ;  /* 0xff80000047c07808 */ /* 0x002fe20001800000 */
[----:B------:R-:W1:Y:S01]  /*4b90*/  MUFU.TANH R91, R91 ;  /* 0x0000005b005b7308 */ /* 0x000e620000002400 */
[----:B------:R-:W-:Y:S02]  /*4ba0*/  FMNMX.FTZ R99, R188, R99, !PT ;  /* 0x00000063bc637209 */ /* 0x000fe40007810000 */
[----:B------:R-:W-:Y:S02]  /*4bb0*/  ISETP.GT.AND P3, PT, R83, 0xd1, PT ;  /* 0x000000d15300780c */ /* 0x000fe40003f64270 */
[----:B0-----:R-:W-:Y:S01]  /*4bc0*/  FSEL R190, R67, -INF , P4 ;  /* 0xff80000043be7808 */ /* 0x001fe20002000000 */
[--C-:B------:R-:W-:Y:S01]  /*4bd0*/  FFMA.FTZ R67, R44, R89, -R25.reuse ;  /* 0x000000592c437223 */ /* 0x100fe20000010819 */
[----:B------:R-:W-:Y:S01]  /*4be0*/  FMNMX.FTZ R99, R192, R99, !PT ;  /* 0x00000063c0637209 */ /* 0x000fe20007810000 */
[----:B------:R-:W0:Y:S01]  /*4bf0*/  MUFU.TANH R95, R95 ;  /* 0x0000005f005f7308 */ /* 0x000e220000002400 */
[----:B------:R-:W-:Y:S01]  /*4c00*/  ISETP.GT.AND P4, PT, R83, 0xd8, PT ;  /* 0x000000d85300780c */ /* 0x000fe20003f84270 */
[----:B------:R-:W-:Y:S01]  /*4c10*/  FFMA.FTZ R44, R94, R89, -R25 ;  /* 0x000000595e2c7223 */ /* 0x000fe20000010819 */
[----:B--2---:R-:W-:-:S02]  /*4c20*/  FSEL R194, R87, -INF , P3 ;  /* 0xff80000057c27808 */ /* 0x004fc40001800000 */
[----:B------:R-:W-:Y:S02]  /*4c30*/  FMNMX.FTZ R99, R190, R99, !PT ;  /* 0x00000063be637209 */ /* 0x000fe40007810000 */
[----:B------:R-:W-:Y:S01]  /*4c40*/  ISETP.GT.AND P3, PT, R83, 0xd9, PT ;  /* 0x000000d95300780c */ /* 0x000fe20003f64270 */
[----:B------:R-:W-:Y:S01]  /*4c50*/  MUFU.EX2 R24, R24 ;  /* 0x0000001800187308 */ /* 0x000fe20000000800 */
[----:B-1----:R-:W-:Y:S02]  /*4c60*/  FSEL R196, R91, -INF , P4 ;  /* 0xff8000005bc47808 */ /* 0x002fe40002000000 */
[----:B------:R-:W-:-:S04]  /*4c70*/  FMNMX.FTZ R99, R194, R99, !PT ;  /* 0x00000063c2637209 */ /* 0x000fc80007810000 */
[----:B------:R-:W-:Y:S01]  /*4c80*/  FMNMX.FTZ R99, R196, R99, !PT ;  /* 0x00000063c4637209 */ /* 0x000fe20007810000 */
[----:B------:R-:W1:Y:S01]  /*4c90*/  MUFU.EX2 R27, R27 ;  /* 0x0000001b001b7308 */ /* 0x000e620000000800 */
[----:B0-----:R-:W-:-:S04]  /*4ca0*/  FSEL R198, R95, -INF , P3 ;  /* 0xff8000005fc67808 */ /* 0x001fc80001800000 */
[----:B------:R-:W-:-:S03]  /*4cb0*/  FMNMX.FTZ R99, R198, R99, !PT ;  /* 0x00000063c6637209 */ /* 0x000fc60007810000 */
[----:B------:R-:W-:Y:S02]  /*4cc0*/  MUFU.EX2 R28, R28 ;  /* 0x0000001c001c7308 */ /* 0x000fe40000000800 */
[----:B------:R-:W0:Y:S06]  /*4cd0*/  SHFL.BFLY PT, R50, R99, 0x2, 0x1f ;  /* 0x0c401f0063327f89 */ /* 0x000e2c00000e0000 */
[----:B------:R-:W2:Y:S01]  /*4ce0*/  MUFU.EX2 R29, R29 ;  /* 0x0000001d001d7308 */ /* 0x000ea20000000800 */
[----:B-1----:R-:W-:-:S07]  /*4cf0*/  FADD.FTZ R105, R24, R27 ;  /* 0x0000001b18697221 */ /* 0x002fce0000010000 */
[----:B------:R-:W-:Y:S08]  /*4d00*/  MUFU.EX2 R31, R31 ;  /* 0x0000001f001f7308 */ /* 0x000ff00000000800 */
[----:B------:R-:W-:Y:S01]  /*4d10*/  MUFU.EX2 R32, R32 ;  /* 0x0000002000207308 */ /* 0x000fe20000000800 */
[----:B--2---:R-:W-:Y:S02]  /*4d20*/  F2FP.SATFINITE.E4M3.F32.PACK_AB_MERGE_C R225, R29, R28, RZ ;  /* 0x0000001c1de1723e */ /* 0x004fe400048070ff */
[----:B0-----:R-:W-:Y:S01]  /*4d30*/  FMNMX.FTZ R63, R99, R50, !PT ;  /* 0x00000032633f7209 */ /* 0x001fe20007810000 */
[-CC-:B------:R-:W-:Y:S01]  /*4d40*/  FFMA.FTZ R50, R74, R89.reuse, -R25.reuse ;  /* 0x000000594a327223 */ /* 0x180fe20000010819 */
[----:B------:R-:W-:Y:S01]  /*4d50*/  FFMA.FTZ R25, R98, R89, -R25 ;  /* 0x0000005962197223 */ /* 0x000fe20000010819 */
[----:B------:R-:W-:-:S02]  /*4d60*/  F2FP.SATFINITE.E4M3.F32.PACK_AB_MERGE_C R225, R27, R24, R225 ;  /* 0x000000181be1723e */ /* 0x000fc400048070e1 */
[----:B------:R-:W0:Y:S01]  /*4d70*/  SHFL.BFLY PT, R88, R63, 0x1, 0x1f ;  /* 0x0c201f003f587f89 */ /* 0x000e2200000e0000 */
[----:B------:R-:W-:Y:S08]  /*4d80*/  MUFU.EX2 R33, R33 ;  /* 0x0000002100217308 */ /* 0x000ff00000000800 */
[----:B------:R-:W1:Y:S08]  /*4d90*/  MUFU.EX2 R36, R36 ;  /* 0x0000002400247308 */ /* 0x000e700000000800 */
[----:B------:R-:W-:Y:S01]  /*4da0*/  MUFU.EX2 R35, R35 ;  /* 0x0000002300237308 */ /* 0x000fe20000000800 */
[----:B0-----:R-:W-:-:S07]  /*4db0*/  FMNMX.FTZ R88, R63, R88, !PT ;  /* 0x000000583f587209 */ /* 0x001fce0007810000 */
[----:B------:R-:W-:Y:S01]  /*4dc0*/  MUFU.EX2 R48, R48 ;  /* 0x0000003000307308 */ /* 0x000fe20000000800 */
[----:B-1----:R-:W-:Y:S02]  /*4dd0*/  F2FP.SATFINITE.E4M3.F32.PACK_AB_MERGE_C R227, R36, R33, RZ ;  /* 0x0000002124e3723e */ /* 0x002fe400048070ff */
[C---:B------:R-:W-:Y:S01]  /*4de0*/  FSETP.NEU.FTZ.AND P3, PT, R88.reuse, -INF , PT ;  /* 0xff8000005800780b */ /* 0x040fe20003f7d000 */
[----:B------:R-:W-:Y:S01]  /*4df0*/  FFMA.FTZ R71, R88, R89, -8 ;  /* 0xc100000058477423 */ /* 0x000fe20000010059 */
[----:B------:R-:W-:-:S03]  /*4e00*/  F2FP.SATFINITE.E4M3.F32.PACK_AB_MERGE_C R227, R32, R31, R227 ;  /* 0x0000001f20e3723e */ /* 0x000fc600048070e3 */
[----:B------:R0:W-:Y:S01]  /*4e10*/  MUFU.EX2 R63, R67 ;  /* 0x00000043003f7308 */ /* 0x0001e20000000800 */
[----:B------:R-:W-:-:S05]  /*4e20*/  FSEL R71, R71, RZ, P3 ;  /* 0x000000ff47477208 */ /* 0x000fca0001800000 */
[-CC-:B------:R-:W-:Y:S01]  /*4e30*/  FFMA.FTZ R65, R130, R89.reuse, -R71.reuse ;  /* 0x0000005982417223 */ /* 0x180fe20000010847 */
[-CC-:B------:R-:W-:Y:S01]  /*4e40*/  FFMA.FTZ R66, R79, R89.reuse, -R71.reuse ;  /* 0x000000594f427223 */ /* 0x180fe20000010847 */
[-CC-:B------:R-:W-:Y:S01]  /*4e50*/  FFMA.FTZ R79, R132, R89.reuse, -R71.reuse ;  /* 0x00000059844f7223 */ /* 0x180fe20000010847 */
[-CC-:B------:R-:W-:Y:S01]  /*4e60*/  FFMA.FTZ R82, R140, R89.reuse, -R71.reuse ;  /* 0x000000598c527223 */ /* 0x180fe20000010847 */
[-CC-:B0-----:R-:W-:Y:S01]  /*4e70*/  FFMA.FTZ R67, R142, R89.reuse, -R71.reuse ;  /* 0x000000598e437223 */ /* 0x181fe20000010847 */
[-CC-:B------:R-:W-:Y:S01]  /*4e80*/  FFMA.FTZ R70, R144, R89.reuse, -R71.reuse ;  /* 0x0000005990467223 */ /* 0x180fe20000010847 */
[----:B------:R-:W-:Y:S01]  /*4e90*/  MUFU.EX2 R65, R65 ;  /* 0x0000004100417308 */ /* 0x000fe20000000800 */
[-CC-:B------:R-:W-:Y:S01]  /*4ea0*/  FFMA.FTZ R85, R150, R89.reuse, -R71.reuse ;  /* 0x0000005996557223 */ /* 0x180fe20000010847 */
[-C--:B------:R-:W-:Y:S01]  /*4eb0*/  FFMA.FTZ R97, R126, R89.reuse, -R71 ;  /* 0x000000597e617223 */ /* 0x080fe20000010847 */
[----:B------:R-:W-:Y:S01]  /*4ec0*/  FADD.FTZ R126, R28, R105 ;  /* 0x000000691c7e7221 */ /* 0x000fe20000010000 */
[-CC-:B------:R-:W-:Y:S01]  /*4ed0*/  FFMA.FTZ R107, R124, R89.reuse, -R71.reuse ;  /* 0x000000597c6b7223 */ /* 0x180fe20000010847 */
[-CC-:B------:R-:W-:Y:S01]  /*4ee0*/  FFMA.FTZ R94, R162, R89.reuse, -R71.reuse ;  /* 0x00000059a25e7223 */ /* 0x180fe20000010847 */
[-CC-:B------:R-:W-:Y:S01]  /*4ef0*/  FFMA.FTZ R69, R164, R89.reuse, -R71.reuse ;  /* 0x00000059a4457223 */ /* 0x180fe20000010847 */
[----:B------:R-:W-:Y:S01]  /*4f00*/  FADD.FTZ R126, R29, R126 ;  /* 0x0000007e1d7e7221 */ /* 0x000fe20000010000 */
[----:B------:R-:W0:Y:S01]  /*4f10*/  MUFU.EX2 R66, R66 ;  /* 0x0000004200427308 */ /* 0x000e220000000800 */
[-CC-:B------:R-:W-:Y:S01]  /*4f20*/  FFMA.FTZ R101, R122, R89.reuse, -R71.reuse ;  /* 0x000000597a657223 */ /* 0x180fe20000010847 */
[-CC-:B------:R-:W-:Y:S01]  /*4f30*/  FFMA.FTZ R74, R160, R89.reuse, -R71.reuse ;  /* 0x00000059a04a7223 */ /* 0x180fe20000010847 */
[----:B------:R-:W-:Y:S01]  /*4f40*/  FADD.FTZ R113, R31, R126 ;  /* 0x0000007e1f717221 */ /* 0x000fe20000010000 */
        /* <DEDUP_REMOVED lines=25> */
[-CC-:B------:R-:W-:Y:S01]  /*50e0*/  FFMA.FTZ R109, R128, R89.reuse, -R71.reuse ;  /* 0x00000059806d7223 */ /* 0x180fe20000010847 */
[----:B------:R-:W-:Y:S01]  /*50f0*/  FADD.FTZ R119, R33, R124 ;  /* 0x0000007c21777221 */ /* 0x000fe20000010000 */
[-C--:B------:R-:W-:Y:S01]  /*5100*/  FFMA.FTZ R80, R80, R89.reuse, -R71 ;  /* 0x0000005950507223 */ /* 0x080fe20000010847 */
[----:B------:R-:W1:Y:S01]  /*5110*/  MUFU.EX2 R70, R70 ;  /* 0x0000004600467308 */ /* 0x000e620000000800 */
[----:B--2---:R-:W-:Y:S01]  /*5120*/  FADD.FTZ R122, R82, R105 ;  /* 0x00000069527a7221 */ /* 0x004fe20000010000 */
[-C--:B------:R-:W-:Y:S01]  /*5130*/  FFMA.FTZ R105, R118, R89.reuse, -R71 ;  /* 0x0000005976697223 */ /* 0x080fe20000010847 */
[----:B------:R-:W-:Y:S01]  /*5140*/  FADD.FTZ R118, R36, R119 ;  /* 0x0000007724767221 */ /* 0x000fe20000010000 */
[-CC-:B------:R-:W-:Y:S01]  /*5150*/  FFMA.FTZ R84, R84, R89.reuse, -R71.reuse ;  /* 0x0000005954547223 */ /* 0x180fe20000010847 */
[-CC-:B------:R-:W-:Y:S01]  /*5160*/  FFMA.FTZ R172, R172, R89.reuse, -R71.reuse ;  /* 0x00000059acac7223 */ /* 0x180fe20000010847 */
[-CC-:B------:R-:W-:Y:S01]  /*5170*/  FFMA.FTZ R111, R174, R89.reuse, -R71.reuse ;  /* 0x00000059ae6f7223 */ /* 0x180fe20000010847 */
[----:B------:R-:W-:Y:S01]  /*5180*/  FADD.FTZ R119, R35, R118 ;  /* 0x0000007623777221 */ /* 0x000fe20000010000 */
[----:B------:R-:W2:Y:S01]  /*5190*/  MUFU.EX2 R85, R85 ;  /* 0x0000005500557308 */ /* 0x000ea20000000800 */
[----:B0-----:R-:W-:Y:S01]  /*51a0*/  FADD.FTZ R117, R67, R122 ;  /* 0x0000007a43757221 */ /* 0x001fe20000010000 */
[-C--:B------:R-:W-:Y:S01]  /*51b0*/  FFMA.FTZ R120, R120, R89.reuse, -R71 ;  /* 0x0000005978787223 */ /* 0x080fe20000010847 */
[----:B------:R-:W-:Y:S01]  /*51c0*/  FADD.FTZ R118, R48, R119 ;  /* 0x0000007730767221 */ /* 0x000fe20000010000 */
[-CC-:B------:R-:W-:Y:S01]  /*51d0*/  FFMA.FTZ R116, R116, R89.reuse, -R71.reuse ;  /* 0x0000005974747223 */ /* 0x180fe20000010847 */
[-CC-:B------:R-:W-:Y:S01]  /*51e0*/  FFMA.FTZ R176, R176, R89.reuse, -R71.reuse ;  /* 0x00000059b0b07223 */ /* 0x180fe20000010847 */
        /* <DEDUP_REMOVED lines=9> */
[-CC-:B------:R-:W-:Y:S01]  /*5280*/  FFMA.FTZ R186, R186, R89.reuse, -R71.reuse ;  /* 0x00000059baba7223 */ /* 0x180fe20000010847 */
[----:B------:R-:W1:Y:S01]  /*5290*/  MUFU.EX2 R69, R69 ;  /* 0x0000004500457308 */ /* 0x000e620000000800 */
[----:B--2---:R-:W-:Y:S01]  /*52a0*/  FADD.FTZ R117, R85, R68 ;  /* 0x0000004455757221 */ /* 0x004fe20000010000 */
[-CC-:B------:R-:W-:Y:S01]  /*52b0*/  FFMA.FTZ R54, R54, R89.reuse, -R71.reuse ;  /* 0x0000005936367223 */ /* 0x180fe20000010847 */
[----:B------:R-:W2:Y:S01]  /*52c0*/  @P2 LDC R31, c[0x0][0x450] ;  /* 0x00011400ff1f2b82 */ /* 0x000ea20000000800 */
[-CC-:B------:R-:W-:Y:S01]  /*52d0*/  FFMA.FTZ R188, R188, R89.reuse, -R71.reuse ;  /* 0x00000059bcbc7223 */ /* 0x180fe20000010847 */
[-CC-:B------:R-:W-:Y:S01]  /*52e0*/  FFMA.FTZ R192, R192, R89.reuse, -R71.reuse ;  /* 0x00000059c0c07223 */ /* 0x180fe20000010847 */
[-CC-:B------:R-:W-:Y:S01]  /*52f0*/  FFMA.FTZ R190, R190, R89.reuse, -R71.reuse ;  /* 0x00000059bebe7223 */ /* 0x180fe20000010847 */
[-C--:B------:R-:W-:Y:S01]  /*5300*/  FFMA.FTZ R194, R194, R89.reuse, -R71 ;  /* 0x00000059c2c27223 */ /* 0x080fe20000010847 */
[----:B------:R-:W3:Y:S01]  /*5310*/  MUFU.EX2 R37, R37 ;  /* 0x0000002500257308 */ /* 0x000ee20000000800 */
[----:B0-----:R-:W-:Y:S01]  /*5320*/  FADD.FTZ R68, R94, R117 ;  /* 0x000000755e447221 */ /* 0x001fe20000010000 */
[-CC-:B------:R-:W-:Y:S01]  /*5330*/  FFMA.FTZ R196, R196, R89.reuse, -R71.reuse ;  /* 0x00000059c4c47223 */ /* 0x180fe20000010847 */
[----:B------:R-:W-:Y:S01]  /*5340*/  FFMA.FTZ R71, R198, R89, -R71 ;  /* 0x00000059c6477223 */ /* 0x000fe20000010847 */
[----:B------:R-:W-:-:S02]  /*5350*/  F2FP.SATFINITE.E4M3.F32.PACK_AB_MERGE_C R224, R82, R79, RZ ;  /* 0x0000004f52e0723e */ /* 0x000fc400048070ff */
[----:B------:R-:W-:Y:S02]  /*5360*/  CS2R R32, SRZ ;  /* 0x0000000000207805 */ /* 0x000fe4000001ff00 */
[----:B------:R-:W-:Y:S01]  /*5370*/  F2FP.SATFINITE.E4M3.F32.PACK_AB_MERGE_C R226, R94, R85, RZ ;  /* 0x000000555ee2723e */ /* 0x000fe200048070ff */
[----:B------:R-:W0:Y:S01]  /*5380*/  MUFU.EX2 R74, R74 ;  /* 0x0000004a004a7308 */ /* 0x000e220000000800 */
[----:B-1----:R-:W-:Y:S01]  /*5390*/  FADD.FTZ R117, R69, R68 ;  /* 0x0000004445757221 */ /* 0x002fe20000010000 */
[----:B------:R-:W-:Y:S02]  /*53a0*/  F2FP.SATFINITE.E4M3.F32.PACK_AB_MERGE_C R224, R66, R65, R224 ;  /* 0x0000004142e0723e */ /* 0x000fe400048070e0 */
[----:B------:R-:W-:Y:S02]  /*53b0*/  F2FP.SATFINITE.E4M3.F32.PACK_AB_MERGE_C R226, R70, R67, R226 ;  /* 0x0000004346e2723e */ /* 0x000fe400048070e2 */
[----:B------:R-:W-:Y:S02]  /*53c0*/  CS2R R66, SRZ ;  /* 0x0000000000427805 */ /* 0x000fe4000001ff00 */
[----:B------:R-:W1:Y:S01]  /*53d0*/  MUFU.EX2 R52, R52 ;  /* 0x0000003400347308 */ /* 0x000e620000000800 */
[----:B---3--:R-:W-:-:S07]  /*53e0*/  FADD.FTZ R119, R37, R118 ;  /* 0x0000007625777221 */ /* 0x008fce0000010000 */
[----:B------:R-:W3:Y:S01]  /*53f0*/  MUFU.EX2 R91, R91 ;  /* 0x0000005b005b7308 */ /* 0x000ee20000000800 */
[----:B0-----:R-:W-:-:S07]  /*5400*/  FADD.FTZ R68, R74, R117 ;  /* 0x000000754a447221 */ /* 0x001fce0000010000 */
[----:B------:R-:W0:Y:S01]  /*5410*/  MUFU.EX2 R39, R39 ;  /* 0x0000002700277308 */ /* 0x000e220000000800 */
[C---:B-1----:R-:W-:Y:S01]  /*5420*/  FADD.FTZ R118, R52.reuse, R119 ;  /* 0x0000007734767221 */ /* 0x042fe20000010000 */
[----:B------:R-:W-:-:S04]  /*5430*/  F2FP.SATFINITE.E4M3.F32.PACK_AB_MERGE_C R221, R52, R37, RZ ;  /* 0x0000002534dd723e */ /* 0x000fc800048070ff */
[----:B------:R-:W-:Y:S02]  /*5440*/  F2FP.SATFINITE.E4M3.F32.PACK_AB_MERGE_C R221, R48, R35, R221 ;  /* 0x0000002330dd723e */ /* 0x000fe400048070dd */
[----:B------:R-:W1:Y:S01]  /*5450*/  MUFU.EX2 R98, R98 ;  /* 0x0000006200627308 */ /* 0x000e620000000800 */
[----:B---3--:R-:W-:-:S07]  /*5460*/  FADD.FTZ R117, R91, R68 ;  /* 0x000000445b757221 */ /* 0x008fce0000010000 */
[----:B------:R-:W3:Y:S01]  /*5470*/  MUFU.EX2 R78, R78 ;  /* 0x0000004e004e7308 */ /* 0x000ee20000000800 */
[----:B0-----:R-:W-:-:S04]  /*5480*/  FADD.FTZ R119, R39, R118 ;  /* 0x0000007627777221 */ /* 0x001fc80000010000 */
[----:B------:R-:W-:-:S03]  /*5490*/  FADD.FTZ R122, R102, R119 ;  /* 0x00000077667a7221 */ /* 0x000fc60000010000 */
[----:B------:R-:W0:Y:S01]  /*54a0*/  MUFU.EX2 R81, R81 ;  /* 0x0000005100517308 */ /* 0x000e220000000800 */
[C---:B-1----:R-:W-:Y:S01]  /*54b0*/  FADD.FTZ R117, R98.reuse, R117 ;  /* 0x0000007562757221 */ /* 0x042fe20000010000 */
[----:B------:R-:W-:-:S04]  /*54c0*/  F2FP.SATFINITE.E4M3.F32.PACK_AB_MERGE_C R91, R98, R91, RZ ;  /* 0x0000005b625b723e */ /* 0x000fc800048070ff */
[----:B------:R-:W-:Y:S02]  /*54d0*/  F2FP.SATFINITE.E4M3.F32.PACK_AB_MERGE_C R220, R74, R69, R91 ;  /* 0x000000454adc723e */ /* 0x000fe4000480705b */
[----:B------:R-:W1:Y:S01]  /*54e0*/  MUFU.EX2 R4, R4 ;  /* 0x0000000400047308 */ /* 0x000e620000000800 */
[----:B---3--:R-:W-:Y:S01]  /*54f0*/  FADD.FTZ R118, R78, R117 ;  /* 0x000000754e767221 */ /* 0x008fe20000010000 */
[----:B------:R-:W-:-:S06]  /*5500*/  FADD.FTZ R117, R5, R122 ;  /* 0x0000007a05757221 */ /* 0x000fcc0000010000 */
        /* <DEDUP_REMOVED lines=9> */
[----:B0-----:R-:W-:-:S07]  /*55a0*/  FADD.FTZ R122, R6, R119 ;  /* 0x00000077067a7221 */ /* 0x001fce0000010000 */
[----:B------:R-:W-:Y:S01]  /*55b0*/  MUFU.EX2 R83, R83 ;  /* 0x0000005300537308 */ /* 0x000fe20000000800 */
[C---:B-1----:R-:W-:Y:S01]  /*55c0*/  FADD.FTZ R118, R104.reuse, R117 ;  /* 0x0000007568767221 */ /* 0x042fe20000010000 */
[----:B------:R-:W-:-:S04]  /*55d0*/  F2FP.SATFINITE.E4M3.F32.PACK_AB_MERGE_C R95, R104, R95, RZ ;  /* 0x0000005f685f723e */ /* 0x000fc800048070ff */
[----:B------:R-:W-:Y:S02]  /*55e0*/  F2FP.SATFINITE.E4M3.F32.PACK_AB_MERGE_C R222, R81, R78, R95 ;  /* 0x0000004e51de723e */ /* 0x000fe4000480705f */
[----:B------:R-:W-:Y:S01]  /*55f0*/  CS2R R78, SRZ ;  /* 0x00000000004e7805 */ /* 0x000fe2000001ff00 */
[----:B------:R-:W-:Y:S01]  /*5600*/  MUFU.EX2 R10, R10 ;  /* 0x0000000a000a7308 */ /* 0x000fe20000000800 */
[----:B---3--:R-:W-:-:S07]  /*5610*/  FADD.FTZ R117, R9, R122 ;  /* 0x0000007a09757221 */ /* 0x008fce0000010000 */
[----:B------:R-:W-:Y:S08]  /*5620*/  MUFU.EX2 R86, R86 ;  /* 0x0000005600567308 */ /* 0x000ff00000000800 */
[----:B------:R-:W0:Y:S08]  /*5630*/  MUFU.EX2 R11, R11 ;  /* 0x0000000b000b7308 */ /* 0x000e300000000800 */
[----:B------:R-:W1:Y:S08]  /*5640*/  MUFU.EX2 R99, R99 ;  /* 0x0000006300637308 */ /* 0x000e700000000800 */
[----:B------:R-:W3:Y:S01]  /*5650*/  MUFU.EX2 R12, R12 ;  /* 0x0000000c000c7308 */ /* 0x000ee20000000800 */
[----:B0-----:R-:W-:-:S04]  /*5660*/  F2FP.SATFINITE.E4M3.F32.PACK_AB_MERGE_C R217, R11, R10, RZ ;  /* 0x0000000a0bd9723e */ /* 0x001fc800048070ff */
[----:B------:R-:W-:-:S03]  /*5670*/  F2FP.SATFINITE.E4M3.F32.PACK_AB_MERGE_C R217, R9, R6, R217 ;  /* 0x0000000609d9723e */ /* 0x000fc600048070d9 */
[----:B------:R-:W0:Y:S08]  /*5680*/  MUFU.EX2 R106, R106 ;  /* 0x0000006a006a7308 */ /* 0x000e300000000800 */
[----:B------:R-:W4:Y:S08]  /*5690*/  MUFU.EX2 R13, R13 ;  /* 0x0000000d000d7308 */ /* 0x000f300000000800 */
[----:B------:R-:W5:Y:S08]  /*56a0*/  MUFU.EX2 R87, R87 ;  /* 0x0000005700577308 */ /* 0x000f700000000800 */
[----:B------:R2:W-:Y:S08]  /*56b0*/  MUFU.EX2 R68, R113 ;  /* 0x0000007100447308 */ /* 0x0005f00000000800 */
[----:B------:R-:W5:Y:S01]  /*56c0*/  MUFU.EX2 R14, R14 ;  /* 0x0000000e000e7308 */ /* 0x000f620000000800 */
[----:B--2---:R-:W-:Y:S01]  /*56d0*/  FADD.FTZ R113, R83, R118 ;  /* 0x0000007653717221 */ /* 0x004fe20000010000 */
[----:B------:R-:W-:-:S03]  /*56e0*/  FADD.FTZ R118, R10, R117 ;  /* 0x000000750a767221 */ /* 0x000fc60000010000 */
[----:B------:R-:W-:Y:S01]  /*56f0*/  FADD.FTZ R28, R86, R113 ;  /* 0x00000071561c7221 */ /* 0x000fe20000010000 */
[----:B------:R-:W-:Y:S02]  /*5700*/  FADD.FTZ R113, R11, R118 ;  /* 0x000000760b717221 */ /* 0x000fe40000010000 */
[----:B------:R-:W2:Y:S01]  /*5710*/  MUFU.EX2 R92, R92 ;  /* 0x0000005c005c7308 */ /* 0x000ea20000000800 */
[----:B-1----:R-:W-:Y:S01]  /*5720*/  FADD.FTZ R29, R99, R28 ;  /* 0x0000001c631d7221 */ /* 0x002fe20000010000 */
[----:B---3--:R-:W-:Y:S01]  /*5730*/  FADD.FTZ R36, R12, R113 ;  /* 0x000000710c247221 */ /* 0x008fe20000010000 */
[C---:B0-----:R-:W-:Y:S02]  /*5740*/  F2FP.SATFINITE.E4M3.F32.PACK_AB_MERGE_C R99, R106.reuse, R99, RZ ;  /* 0x000000636a63723e */ /* 0x041fe400048070ff */
[----:B------:R-:W-:Y:S01]  /*5750*/  FADD.FTZ R28, R106, R29 ;  /* 0x0000001d6a1c7221 */ /* 0x000fe20000010000 */
[----:B----4-:R-:W-:Y:S01]  /*5760*/  FADD.FTZ R29, R13, R36 ;  /* 0x000000240d1d7221 */ /* 0x010fe20000010000 */
[----:B------:R-:W-:Y:S01]  /*5770*/  F2FP.SATFINITE.E4M3.F32.PACK_AB_MERGE_C R216, R86, R83, R99 ;  /* 0x0000005356d8723e */ /* 0x000fe20004807063 */
[----:B------:R-:W0:Y:S01]  /*5780*/  MUFU.EX2 R21, R21 ;  /* 0x0000001500157308 */ /* 0x000e220000000800 */
[----:B-----5:R-:W-:Y:S01]  /*5790*/  FADD.FTZ R5, R87, R28 ;  /* 0x0000001c57057221 */ /* 0x020fe20000010000 */
[----:B------:R-:W-:Y:S01]  /*57a0*/  FADD.FTZ R28, R14, R29 ;  /* 0x0000001d0e1c7221 */ /* 0x000fe20000010000 */
[----:B------:R-:W-:Y:S01]  /*57b0*/  CS2R R36, SRZ ;  /* 0x0000000000247805 */ /* 0x000fe2000001ff00 */
[----:B------:R-:W1:Y:S01]  /*57c0*/  @P2 LDC R29, c[0x0][0x44c] ;  /* 0x00011300ff1d2b82 */ /* 0x000e620000000800 */
[----:B------:R-:W-:-:S03]  /*57d0*/  CS2R R82, SRZ ;  /* 0x0000000000527805 */ /* 0x000fc6000001ff00 */
[----:B------:R-:W3:Y:S01]  /*57e0*/  MUFU.EX2 R103, R103 ;  /* 0x0000006700677308 */ /* 0x000ee20000000800 */
[----:B--2---:R-:W-:-:S07]  /*57f0*/  FADD.FTZ R10, R92, R5 ;  /* 0x000000055c0a7221 */ /* 0x004fce0000010000 */
[----:B------:R-:W2:Y:S01]  /*5800*/  MUFU.EX2 R15, R15 ;  /* 0x0000000f000f7308 */ /* 0x000ea20000000800 */
[C---:B0-----:R-:W-:Y:S01]  /*5810*/  FADD.FTZ R28, R21.reuse, R28 ;  /* 0x0000001c151c7221 */ /* 0x041fe20000010000 */
[----:B------:R-:W-:-:S04]  /*5820*/  F2FP.SATFINITE.E4M3.F32.PACK_AB_MERGE_C R219, R21, R14, RZ ;  /* 0x0000000e15db723e */ /* 0x000fc800048070ff */
[----:B------:R-:W-:Y:S02]  /*5830*/  F2FP.SATFINITE.E4M3.F32.PACK_AB_MERGE_C R219, R13, R12, R219 ;  /* 0x0000000c0ddb723e */ /* 0x000fe400048070db */
[----:B------:R-:W0:Y:S01]  /*5840*/  MUFU.EX2 R108, R108 ;  /* 0x0000006c006c7308 */ /* 0x000e220000000800 */
[----:B---3--:R-:W-:-:S07]  /*5850*/  FADD.FTZ R11, R103, R10 ;  /* 0x0000000a670b7221 */ /* 0x008fce0000010000 */
[----:B------:R-:W3:Y:S01]  /*5860*/  MUFU.EX2 R20, R20 ;  /* 0x0000001400147308 */ /* 0x000ee20000000800 */
[----:B--2---:R-:W-:-:S07]  /*5870*/  FADD.FTZ R21, R15, R28 ;  /* 0x0000001c0f157221 */ /* 0x004fce0000010000 */
[----:B------:R-:W2:Y:S01]  /*5880*/  MUFU.EX2 R93, R93 ;  /* 0x0000005d005d7308 */ /* 0x000ea20000000800 */
[C---:B0-----:R-:W-:Y:S01]  /*5890*/  FADD.FTZ R10, R108.reuse, R11 ;  /* 0x0000000b6c0a7221 */ /* 0x041fe20000010000 */
[----:B------:R-:W-:-:S04]  /*58a0*/  F2FP.SATFINITE.E4M3.F32.PACK_AB_MERGE_C R103, R108, R103, RZ ;  /* 0x000000676c67723e */ /* 0x000fc800048070ff */
[----:B------:R-:W-:Y:S02]  /*58b0*/  F2FP.SATFINITE.E4M3.F32.PACK_AB_MERGE_C R218, R92, R87, R103 ;  /* 0x000000575cda723e */ /* 0x000fe40004807067 */
[----:B------:R-:W-:Y:S01]  /*58c0*/  CS2R R86, SRZ ;  /* 0x0000000000567805 */ /* 0x000fe2000001ff00 */
[----:B------:R-:W0:Y:S01]  /*58d0*/  MUFU.EX2 R72, R72 ;  /* 0x0000004800487308 */ /* 0x000e220000000800 */
[----:B---3--:R-:W-:-:S07]  /*58e0*/  FADD.FTZ R21, R20, R21 ;  /* 0x0000001514157221 */ /* 0x008fce0000010000 */
[----:B------:R-:W3:Y:S01]  /*58f0*/  MUFU.EX2 R96, R96 ;  /* 0x0000006000607308 */ /* 0x000ee20000000800 */
[----:B--2---:R-:W-:-:S07]  /*5900*/  FADD.FTZ R11, R93, R10 ;  /* 0x0000000a5d0b7221 */ /* 0x004fce0000010000 */
[----:B------:R-:W2:Y:S01]  /*5910*/  MUFU.EX2 R100, R100 ;  /* 0x0000006400647308 */ /* 0x000ea20000000800 */
[----:B0-----:R-:W-:Y:S01]  /*5920*/  FADD.FTZ R10, R72, R21 ;  /* 0x00000015480a7221 */ /* 0x001fe20000010000 */
[----:B------:R-:W-:-:S03]  /*5930*/  F2FP.SATFINITE.E4M3.F32.PACK_AB_MERGE_C R213, R77, R72, RZ ;  /* 0x000000484dd5723e */ /* 0x000fc600048070ff */
[----:B------:R-:W-:Y:S01]  /*5940*/  FADD.FTZ R14, R77, R10 ;  /* 0x0000000a4d0e7221 */ /* 0x000fe20000010000 */
[----:B------:R-:W-:Y:S02]  /*5950*/  F2FP.SATFINITE.E4M3.F32.PACK_AB_MERGE_C R213, R20, R15, R213 ;  /* 0x0000000f14d5723e */ /* 0x000fe400048070d5 */
[----:B------:R-:W0:Y:S01]  /*5960*/  MUFU.EX2 R73, R73 ;  /* 0x0000004900497308 */ /* 0x000e220000000800 */
[----:B---3--:R-:W-:-:S07]  /*5970*/  FADD.FTZ R21, R96, R11 ;  /* 0x0000000b60157221 */ /* 0x008fce0000010000 */
[----:B------:R-:W3:Y:S01]  /*5980*/  MUFU.EX2 R109, R109 ;  /* 0x0000006d006d7308 */ /* 0x000ee20000000800 */
[----:B--2---:R-:W-:-:S07]  /*5990*/  FADD.FTZ R10, R100, R21 ;  /* 0x00000015640a7221 */ /* 0x004fce0000010000 */
[----:B------:R-:W2:Y:S01]  /*59a0*/  MUFU.EX2 R76, R76 ;  /* 0x0000004c004c7308 */ /* 0x000ea20000000800 */
[----:B0-----:R-:W-:-:S07]  /*59b0*/  FADD.FTZ R21, R73, R14 ;  /* 0x0000000e49157221 */ /* 0x001fce0000010000 */
[----:B------:R-:W0:Y:S01]  /*59c0*/  MUFU.EX2 R80, R80 ;  /* 0x0000005000507308 */ /* 0x000e220000000800 */
[C---:B---3--:R-:W-:Y:S01]  /*59d0*/  F2FP.SATFINITE.E4M3.F32.PACK_AB_MERGE_C R100, R109.reuse, R100, RZ ;  /* 0x000000646d64723e */ /* 0x048fe200048070ff */
[----:B------:R-:W-:-:S03]  /*59e0*/  FADD.FTZ R109, R109, R10 ;  /* 0x0000000a6d6d7221 */ /* 0x000fc60000010000 */
[----:B------:R-:W-:-:S03]  /*59f0*/  F2FP.SATFINITE.E4M3.F32.PACK_AB_MERGE_C R212, R96, R93, R100 ;  /* 0x0000005d60d4723e */ /* 0x000fc60004807064 */
        /* <DEDUP_REMOVED lines=9> */
[C---:B0-----:R-:W-:Y:S01]  /*5a90*/  F2FP.SATFINITE.E4M3.F32.PACK_AB_MERGE_C R215, R57.reuse, R56, RZ ;  /* 0x0000003839d7723e */ /* 0x041fe200048070ff */
[----:B------:R-:W-:-:S03]  /*5aa0*/  FADD.FTZ R57, R57, R14 ;  /* 0x0000000e39397221 */ /* 0x000fc60000010000 */
[----:B------:R-:W-:Y:S02]  /*5ab0*/  F2FP.SATFINITE.E4M3.F32.PACK_AB_MERGE_C R215, R76, R73, R215 ;  /* 0x000000494cd7723e */ /* 0x000fe400048070d7 */
[----:B------:R-:W-:Y:S02]  /*5ac0*/  CS2R R72, SRZ ;  /* 0x0000000000487805 */ /* 0x000fe4000001ff00 */
[----:B------:R-:W-:Y:S01]  /*5ad0*/  CS2R R76, SRZ ;  /* 0x00000000004c7805 */ /* 0x000fe2000001ff00 */
[----:B------:R-:W0:Y:S01]  /*5ae0*/  MUFU.EX2 R107, R107 ;  /* 0x0000006b006b7308 */ /* 0x000e220000000800 */
[----:B---3--:R-:W-:-:S07]  /*5af0*/  FADD.FTZ R6, R84, R21 ;  /* 0x0000001554067221 */ /* 0x008fce0000010000 */
[----:B------:R-:W3:Y:S01]  /*5b00*/  MUFU.EX2 R61, R61 ;  /* 0x0000003d003d7308 */ /* 0x000ee20000000800 */
[----:B--2---:R-:W-:Y:S01]  /*5b10*/  FADD.FTZ R10, R60, R57 ;  /* 0x000000393c0a7221 */ /* 0x004fe20000010000 */
[----:B------:R-:W-:-:S06]  /*5b20*/  CS2R R56, SRZ ;  /* 0x0000000000387805 */ /* 0x000fcc000001ff00 */
        /* <DEDUP_REMOVED lines=15> */
[C---:B--2---:R-:W-:Y:S01]  /*5c20*/  FADD.FTZ R10, R41.reuse, R10 ;  /* 0x0000000a290a7221 */ /* 0x044fe20000010000 */
[----:B------:R-:W-:Y:S02]  /*5c30*/  F2FP.SATFINITE.E4M3.F32.PACK_AB_MERGE_C R209, R41, R40, RZ ;  /* 0x0000002829d1723e */ /* 0x000fe400048070ff */
[----:B------:R-:W-:Y:S02]  /*5c40*/  CS2R R40, SRZ ;  /* 0x0000000000287805 */ /* 0x000fe4000001ff00 */
[----:B------:R-:W-:Y:S02]  /*5c50*/  F2FP.SATFINITE.E4M3.F32.PACK_AB_MERGE_C R209, R61, R60, R209 ;  /* 0x0000003c3dd1723e */ /* 0x000fe400048070d1 */
[----:B------:R-:W-:Y:S01]  /*5c60*/  CS2R R60, SRZ ;  /* 0x00000000003c7805 */ /* 0x000fe2000001ff00 */
[----:B------:R-:W2:Y:S01]  /*5c70*/  MUFU.EX2 R120, R120 ;  /* 0x0000007800787308 */ /* 0x000ea20000000800 */
[----:B0-----:R-:W-:-:S07]  /*5c80*/  FADD.FTZ R15, R111, R6 ;  /* 0x000000066f0f7221 */ /* 0x001fce0000010000 */
[----:B------:R-:W0:Y:S01]  /*5c90*/  MUFU.EX2 R62, R62 ;  /* 0x0000003e003e7308 */ /* 0x000e220000000800 */
[----:B---3--:R-:W-:-:S07]  /*5ca0*/  FADD.FTZ R21, R43, R10 ;  /* 0x0000000a2b157221 */ /* 0x008fce0000010000 */
[----:B------:R-:W-:Y:S01]  /*5cb0*/  MUFU.EX2 R45, R45 ;  /* 0x0000002d002d7308 */ /* 0x000fe20000000800 */
[C---:B--2---:R-:W-:Y:S01]  /*5cc0*/  FADD.FTZ R15, R120.reuse, R15 ;  /* 0x0000000f780f7221 */ /* 0x044fe20000010000 */
[----:B------:R-:W-:-:S03]  /*5cd0*/  F2FP.SATFINITE.E4M3.F32.PACK_AB_MERGE_C R111, R120, R111, RZ ;  /* 0x0000006f786f723e */ /* 0x000fc600048070ff */
[----:B------:R-:W-:Y:S01]  /*5ce0*/  FADD.FTZ R6, R68, R15 ;  /* 0x0000000f44067221 */ /* 0x000fe20000010000 */
[----:B------:R-:W-:Y:S02]  /*5cf0*/  F2FP.SATFINITE.E4M3.F32.PACK_AB_MERGE_C R208, R101, R64, R111 ;  /* 0x0000004065d0723e */ /* 0x000fe4000480706f */
[----:B------:R-:W-:Y:S01]  /*5d00*/  CS2R R64, SRZ ;  /* 0x0000000000407805 */ /* 0x000fe2000001ff00 */
[----:B------:R-:W2:Y:S01]  /*5d10*/  MUFU.EX2 R42, R42 ;  /* 0x0000002a002a7308 */ /* 0x000ea20000000800 */
[----:B0-----:R-:W-:-:S07]  /*5d20*/  FADD.FTZ R10, R62, R21 ;  /* 0x000000153e0a7221 */ /* 0x001fce0000010000 */
[----:B------:R-:W0:Y:S08]  /*5d30*/  MUFU.EX2 R105, R105 ;  /* 0x0000006900697308 */ /* 0x000e300000000800 */
[----:B------:R-:W3:Y:S01]  /*5d40*/  MUFU.EX2 R115, R115 ;  /* 0x0000007300737308 */ /* 0x000ee20000000800 */
[----:B--2---:R-:W-:Y:S01]  /*5d50*/  F2FP.SATFINITE.E4M3.F32.PACK_AB_MERGE_C R211, R42, R45, RZ ;  /* 0x0000002d2ad3723e */ /* 0x004fe200048070ff */
[----:B------:R-:W-:-:S03]  /*5d60*/  FADD.FTZ R45, R45, R10 ;  /* 0x0000000a2d2d7221 */ /* 0x000fc60000010000 */
[----:B------:R-:W-:Y:S01]  /*5d70*/  F2FP.SATFINITE.E4M3.F32.PACK_AB_MERGE_C R211, R62, R43, R211 ;  /* 0x0000002b3ed3723e */ /* 0x000fe200048070d3 */
[----:B------:R-:W-:Y:S01]  /*5d80*/  FADD.FTZ R45, R42, R45 ;  /* 0x0000002d2a2d7221 */ /* 0x000fe20000010000 */
[----:B------:R-:W-:Y:S01]  /*5d90*/  CS2R R42, SRZ ;  /* 0x00000000002a7805 */ /* 0x000fe2000001ff00 */
[----:B------:R-:W-:Y:S01]  /*5da0*/  MUFU.EX2 R26, R26 ;  /* 0x0000001a001a7308 */ /* 0x000fe20000000800 */
[----:B0-----:R-:W-:-:S07]  /*5db0*/  FADD.FTZ R6, R105, R6 ;  /* 0x0000000669067221 */ /* 0x001fce0000010000 */
[----:B------:R-:W0:Y:S01]  /*5dc0*/  MUFU.EX2 R49, R49 ;  /* 0x0000003100317308 */ /* 0x000e220000000800 */
[----:B---3--:R-:W-:-:S07]  /*5dd0*/  FADD.FTZ R21, R115, R6 ;  /* 0x0000000673157221 */ /* 0x008fce0000010000 */
[----:B------:R-:W2:Y:S08]  /*5de0*/  MUFU.EX2 R30, R30 ;  /* 0x0000001e001e7308 */ /* 0x000eb00000000800 */
[----:B------:R-:W3:Y:S01]  /*5df0*/  MUFU.EX2 R116, R116 ;  /* 0x0000007400747308 */ /* 0x000ee20000000800 */
[----:B0-----:R-:W-:-:S07]  /*5e00*/  F2FP.SATFINITE.E4M3.F32.PACK_AB_MERGE_C R10, R49, R26, RZ ;  /* 0x0000001a310a723e */ /* 0x001fce00048070ff */
[----:B------:R-:W0:Y:S01]  /*5e10*/  MUFU.EX2 R47, R47 ;  /* 0x0000002f002f7308 */ /* 0x000e220000000800 */
[----:B--2---:R-:W-:-:S07]  /*5e20*/  FADD.FTZ R6, R30, R45 ;  /* 0x0000002d1e067221 */ /* 0x004fce0000010000 */
[----:B------:R-:W2:Y:S01]  /*5e30*/  MUFU.EX2 R4, R176 ;  /* 0x000000b000047308 */ /* 0x000ea20000000800 */
[C---:B---3--:R-:W-:Y:S01]  /*5e40*/  FADD.FTZ R21, R116.reuse, R21 ;  /* 0x0000001574157221 */ /* 0x048fe20000010000 */
[----:B------:R-:W-:-:S04]  /*5e50*/  F2FP.SATFINITE.E4M3.F32.PACK_AB_MERGE_C R115, R116, R115, RZ ;  /* 0x000000737473723e */ /* 0x000fc800048070ff */
[----:B------:R-:W-:Y:S02]  /*5e60*/  F2FP.SATFINITE.E4M3.F32.PACK_AB_MERGE_C R210, R105, R68, R115 ;  /* 0x0000004469d2723e */ /* 0x000fe40004807073 */
[----:B------:R-:W-:Y:S01]  /*5e70*/  CS2R R68, SRZ ;  /* 0x0000000000447805 */ /* 0x000fe2000001ff00 */
[----:B------:R-:W3:Y:S01]  /*5e80*/  MUFU.EX2 R5, R114 ;  /* 0x0000007200057308 */ /* 0x000ee20000000800 */
[C---:B0-----:R-:W-:Y:S01]  /*5e90*/  F2FP.SATFINITE.E4M3.F32.PACK_AB_MERGE_C R205, R47.reuse, R30, R10 ;  /* 0x0000001e2fcd723e */ /* 0x041fe2000480700a */
[----:B------:R-:W-:-:S04]  /*5ea0*/  FADD.FTZ R47, R47, R6 ;  /* 0x000000062f2f7221 */ /* 0x000fc80000010000 */
[----:B------:R-:W-:Y:S02]  /*5eb0*/  FADD.FTZ R26, R26, R47 ;  /* 0x0000002f1a1a7221 */ /* 0x000fe40000010000 */
[----:B------:R-:W0:Y:S01]  /*5ec0*/  MUFU.EX2 R178, R178 ;  /* 0x000000b200b27308 */ /* 0x000e220000000800 */
[----:B--2---:R-:W-:Y:S01]  /*5ed0*/  FADD.FTZ R6, R4, R21 ;  /* 0x0000001504067221 */ /* 0x004fe20000010000 */
[----:B------:R-:W-:-:S06]  /*5ee0*/  FADD.FTZ R49, R49, R26 ;  /* 0x0000001a31317221 */ /* 0x000fcc0000010000 */
[----:B------:R-:W2:Y:S01]  /*5ef0*/  MUFU.EX2 R11, R112 ;  /* 0x00000070000b7308 */ /* 0x000ea20000000800 */
[----:B---3--:R-:W-:-:S07]  /*5f00*/  FADD.FTZ R27, R5, R6 ;  /* 0x00000006051b7221 */ /* 0x008fce0000010000 */
[----:B------:R-:W3:Y:S01]  /*5f10*/  MUFU.EX2 R180, R180 ;  /* 0x000000b400b47308 */ /* 0x000ee20000000800 */
[----:B0-----:R-:W-:-:S07]  /*5f20*/  FADD.FTZ R6, R178, R27 ;  /* 0x0000001bb2067221 */ /* 0x001fce0000010000 */
[----:B------:R-:W0:Y:S01]  /*5f30*/  MUFU.EX2 R9, R110 ;  /* 0x0000006e00097308 */ /* 0x000e220000000800 */
[C---:B--2---:R-:W-:Y:S01]  /*5f40*/  F2FP.SATFINITE.E4M3.F32.PACK_AB_MERGE_C R178, R11.reuse, R178, RZ ;  /* 0x000000b20bb2723e */ /* 0x044fe200048070ff */
[----:B------:R-:W-:-:S03]  /*5f50*/  FADD.FTZ R11, R11, R6 ;  /* 0x000000060b0b7221 */ /* 0x000fc60000010000 */
[----:B------:R-:W-:-:S03]  /*5f60*/  F2FP.SATFINITE.E4M3.F32.PACK_AB_MERGE_C R204, R5, R4, R178 ;  /* 0x0000000405cc723e */ /* 0x000fc600048070b2 */
[----:B------:R-:W2:Y:S01]  /*5f70*/  MUFU.EX2 R182, R182 ;  /* 0x000000b600b67308 */ /* 0x000ea20000000800 */
[----:B---3--:R-:W-:-:S07]  /*5f80*/  FADD.FTZ R6, R180, R11 ;  /* 0x0000000bb4067221 */ /* 0x008fce0000010000 */
[----:B------:R-:W3:Y:S01]  /*5f90*/  MUFU.EX2 R13, R184 ;  /* 0x000000b8000d7308 */ /* 0x000ee20000000800 */
[----:B0-----:R-:W-:-:S07]  /*5fa0*/  FADD.FTZ R27, R9, R6 ;  /* 0x00000006091b7221 */ /* 0x001fce0000010000 */
[----:B------:R-:W0:Y:S01]  /*5fb0*/  MUFU.EX2 R186, R186 ;  /* 0x000000ba00ba7308 */ /* 0x000e220000000800 */
[----:B--2---:R-:W-:Y:S01]  /*5fc0*/  FADD.FTZ R6, R182, R27 ;  /* 0x0000001bb6067221 */ /* 0x004fe20000010000 */
[----:B------:R-:W-:-:S06]  /*5fd0*/  CS2R R26, SRZ ;  /* 0x00000000001a7805 */ /* 0x000fcc000001ff00 */
[----:B------:R-:W2:Y:S01]  /*5fe0*/  MUFU.EX2 R15, R54 ;  /* 0x00000036000f7308 */ /* 0x000ea20000000800 */
[C---:B---3--:R-:W-:Y:S01]  /*5ff0*/  F2FP.SATFINITE.E4M3.F32.PACK_AB_MERGE_C R182, R13.reuse, R182, RZ ;  /* 0x000000b60db6723e */ /* 0x048fe200048070ff */
[----:B------:R-:W-:-:S03]  /*6000*/  FADD.FTZ R13, R13, R6 ;  /* 0x000000060d0d7221 */ /* 0x000fc60000010000 */
[----:B------:R-:W-:-:S03]  /*6010*/  F2FP.SATFINITE.E4M3.F32.PACK_AB_MERGE_C R206, R9, R180, R182 ;  /* 0x000000b409ce723e */ /* 0x000fc600048070b6 */
[----:B------:R-:W-:Y:S01]  /*6020*/  MUFU.EX2 R34, R34 ;  /* 0x0000002200227308 */ /* 0x000fe20000000800 */
[----:B0-----:R-:W-:-:S07]  /*6030*/  FADD.FTZ R6, R186, R13 ;  /* 0x0000000dba067221 */ /* 0x001fce0000010000 */
[----:B------:R-:W0:Y:S01]  /*6040*/  MUFU.EX2 R53, R53 ;  /* 0x0000003500357308 */ /* 0x000e220000000800 */
[----:B--2---:R-:W-:Y:S01]  /*6050*/  FADD.FTZ R13, R15, R6 ;  /* 0x000000060f0d7221 */ /* 0x004fe20000010000 */
[----:B-1----:R-:W-:Y:S01]  /*6060*/  @P2 IMAD.HI.U32 R6, R22, R29, RZ ;  /* 0x0000001d16062227 */ /* 0x002fe200078e00ff */
[----:B------:R-:W-:-:S04]  /*6070*/  CS2R R28, SRZ ;  /* 0x00000000001c7805 */ /* 0x000fc8000001ff00 */
[----:B------:R-:W-:Y:S01]  /*6080*/  @P2 SHF.R.U32.HI R22, RZ, R31, R6 ;  /* 0x0000001fff162219 */ /* 0x000fe20000011606 */
[----:B------:R-:W1:Y:S01]  /*6090*/  MUFU.EX2 R46, R46 ;  /* 0x0000002e002e7308 */ /* 0x000e620000000800 */
[----:B------:R-:W-:Y:S02]  /*60a0*/  CS2R R30, SRZ ;  /* 0x00000000001e7805 */ /* 0x000fe4000001ff00 */
[----:B------:R-:W-:Y:S01]  /*60b0*/  IADD3 R137, R22, -R75, R136 ;  /* 0x8000004b16897210 */ /* 0x000fe20007ffe088 */
[----:B------:R-:W-:Y:S01]  /*60c0*/  IMAD.MOV.U32 R136, RZ, RZ, RZ ;  /* 0x000000ffff887224 */ /* 0x000fe200078e00ff */
[----:B------:R-:W-:-:S03]  /*60d0*/  CS2R R74, SRZ ;  /* 0x00000000004a7805 */ /* 0x000fc6000001ff00 */
[----:B------:R-:W2:Y:S01]  /*60e0*/  MUFU.EX2 R51, R51 ;  /* 0x0000003300337308 */ /* 0x000ea20000000800 */
[----:B0-----:R-:W-:Y:S01]  /*60f0*/  F2FP.SATFINITE.E4M3.F32.PACK_AB_MERGE_C R12, R53, R34, RZ ;  /* 0x00000022350c723e */ /* 0x001fe200048070ff */
[----:B------:R-:W-:-:S05]  /*6100*/  IMAD.HI R136, R137, -0x6db6db6d, R136 ;  /* 0x9249249389887827 */ /* 0x000fca00078e0288 */
[----:B------:R-:W-:Y:S01]  /*6110*/  SHF.R.U32.HI R9, RZ, 0x1f, R136 ;  /* 0x0000001fff097819 */ /* 0x000fe20000011688 */
[----:B------:R-:W0:Y:S01]  /*6120*/  MUFU.EX2 R188, R188 ;  /* 0x000000bc00bc7308 */ /* 0x000e220000000800 */
[----:B-1----:R-:W-:Y:S01]  /*6130*/  FADD.FTZ R10, R46, R49 ;  /* 0x000000312e0a7221 */ /* 0x002fe20000010000 */
[----:B------:R-:W-:Y:S02]  /*6140*/  CS2R R48, SRZ ;  /* 0x0000000000307805 */ /* 0x000fe4000001ff00 */
[----:B------:R-:W-:-:S04]  /*6150*/  LEA.HI.SX32 R9, R136, R9, 0x19 ;  /* 0x0000000988097211 */ /* 0x000fc800078fcaff */
[----:B------:R-:W1:Y:S01]  /*6160*/  MUFU.EX2 R21, R192 ;  /* 0x000000c000157308 */ /* 0x000e620000000800 */
[C---:B--2---:R-:W-:Y:S01]  /*6170*/  F2FP.SATFINITE.E4M3.F32.PACK_AB_MERGE_C R207, R51.reuse, R46, R12 ;  /* 0x0000002e33cf723e */ /* 0x044fe2000480700c */
[----:B------:R-:W-:Y:S01]  /*6180*/  FADD.FTZ R51, R51, R10 ;  /* 0x0000000a33337221 */ /* 0x000fe20000010000 */
[----:B------:R-:W-:-:S03]  /*6190*/  CS2R R46, SRZ ;  /* 0x00000000002e7805 */ /* 0x000fc6000001ff00 */
[----:B------:R-:W-:Y:S02]  /*61a0*/  FADD.FTZ R34, R34, R51 ;  /* 0x0000003322227221 */ /* 0x000fe40000010000 */
[----:B------:R-:W-:Y:S01]  /*61b0*/  MUFU.EX2 R44, R44 ;  /* 0x0000002c002c7308 */ /* 0x000fe20000000800 */
[----:B0-----:R-:W-:Y:S01]  /*61c0*/  FADD.FTZ R4, R188, R13 ;  /* 0x0000000dbc047221 */ /* 0x001fe20000010000 */
[----:B------:R-:W-:Y:S01]  /*61d0*/  FADD.FTZ R53, R53, R34 ;  /* 0x0000002235357221 */ /* 0x000fe20000010000 */
[----:B------:R-:W-:-:S05]  /*61e0*/  CS2R R34, SRZ ;  /* 0x0000000000227805 */ /* 0x000fca000001ff00 */
[----:B------:R-:W0:Y:S01]  /*61f0*/  MUFU.EX2 R25, R25 ;  /* 0x0000001900197308 */ /* 0x000e220000000800 */
[C---:B-1----:R-:W-:Y:S01]  /*6200*/  F2FP.SATFINITE.E4M3.F32.PACK_AB_MERGE_C R188, R21.reuse, R188, RZ ;  /* 0x000000bc15bc723e */ /* 0x042fe200048070ff */
[----:B------:R-:W-:-:S03]  /*6210*/  FADD.FTZ R21, R21, R4 ;  /* 0x0000000415157221 */ /* 0x000fc60000010000 */
[----:B------:R-:W-:-:S03]  /*6220*/  F2FP.SATFINITE.E4M3.F32.PACK_AB_MERGE_C R200, R15, R186, R188 ;  /* 0x000000ba0fc8723e */ /* 0x000fc600048070bc */
[----:B------:R-:W-:Y:S08]  /*6230*/  MUFU.EX2 R58, R58 ;  /* 0x0000003a003a7308 */ /* 0x000ff00000000800 */
[----:B------:R-:W1:Y:S01]  /*6240*/  MUFU.EX2 R59, R59 ;  /* 0x0000003b003b7308 */ /* 0x000e620000000800 */
[----:B0-----:R-:W-:-:S07]  /*6250*/  F2FP.SATFINITE.E4M3.F32.PACK_AB_MERGE_C R4, R25, R44, RZ ;  /* 0x0000002c1904723e */ /* 0x001fce00048070ff */
[----:B------:R-:W0:Y:S08]  /*6260*/  MUFU.EX2 R38, R38 ;  /* 0x0000002600267308 */ /* 0x000e300000000800 */
[----:B------:R-:W2:Y:S01]  /*6270*/  MUFU.EX2 R50, R50 ;  /* 0x0000003200327308 */ /* 0x000ea20000000800 */
[----:B-1----:R-:W-:-:S07]  /*6280*/  F2FP.SATFINITE.E4M3.F32.PACK_AB_MERGE_C R12, R59, R58, RZ ;  /* 0x0000003a3b0c723e */ /* 0x002fce00048070ff */
[----:B------:R-:W1:Y:S01]  /*6290*/  MUFU.EX2 R190, R190 ;  /* 0x000000be00be7308 */ /* 0x000e620000000800 */
[----:B0-----:R-:W-:-:S07]  /*62a0*/  F2FP.SATFINITE.E4M3.F32.PACK_AB_MERGE_C R203, R63, R38, R4 ;  /* 0x000000263fcb723e */ /* 0x001fce0004807004 */
[----:B------:R-:W0:Y:S01]  /*62b0*/  MUFU.EX2 R55, R55 ;  /* 0x0000003700377308 */ /* 0x000e220000000800 */
[----:B--2---:R-:W-:Y:S01]  /*62c0*/  FADD.FTZ R10, R50, R53 ;  /* 0x00000035320a7221 */ /* 0x004fe20000010000 */
[----:B------:R-:W-:-:S06]  /*62d0*/  CS2R R52, SRZ ;  /* 0x0000000000347805 */ /* 0x000fcc000001ff00 */
[----:B------:R-:W2:Y:S01]  /*62e0*/  MUFU.EX2 R11, R194 ;  /* 0x000000c2000b7308 */ /* 0x000ea20000000800 */
[----:B-1----:R-:W-:-:S07]  /*62f0*/  FADD.FTZ R4, R190, R21 ;  /* 0x00000015be047221 */ /* 0x002fce0000010000 */
[----:B------:R-:W1:Y:S01]  /*6300*/  MUFU.EX2 R196, R196 ;  /* 0x000000c400c47308 */ /* 0x000e620000000800 */
[C---:B0-----:R-:W-:Y:S01]  /*6310*/  F2FP.SATFINITE.E4M3.F32.PACK_AB_MERGE_C R201, R55.reuse, R50, R12 ;  /* 0x0000003237c9723e */ /* 0x041fe2000480700c */
[----:B------:R-:W-:Y:S01]  /*6320*/  FADD.FTZ R55, R55, R10 ;  /* 0x0000000a37377221 */ /* 0x000fe20000010000 */
[----:B------:R-:W-:Y:S01]  /*6330*/  VIADD R12, R23, 0xfffffffe ;  /* 0xfffffffe170c7836 */ /* 0x000fe20000000000 */
[----:B------:R-:W-:Y:S02]  /*6340*/  CS2R R50, SRZ ;  /* 0x0000000000327805 */ /* 0x000fe4000001ff00 */
[----:B------:R-:W-:Y:S01]  /*6350*/  FADD.FTZ R58, R58, R55 ;  /* 0x000000373a3a7221 */ /* 0x000fe20000010000 */
[----:B------:R-:W-:Y:S01]  /*6360*/  CS2R R54, SRZ ;  /* 0x0000000000367805 */ /* 0x000fe2000001ff00 */
[----:B------:R-:W0:Y:S01]  /*6370*/  MUFU.EX2 R71, R71 ;  /* 0x0000004700477308 */ /* 0x000e220000000800 */
[----:B--2---:R-:W-:Y:S01]  /*6380*/  FADD.FTZ R5, R11, R4 ;  /* 0x000000040b057221 */ /* 0x004fe20000010000 */
[----:B------:R-:W-:-:S04]  /*6390*/  FADD.FTZ R59, R59, R58 ;  /* 0x0000003a3b3b7221 */ /* 0x000fc80000010000 */
[----:B------:R-:W-:Y:S01]  /*63a0*/  FADD.FTZ R6, R38, R59 ;  /* 0x0000003b26067221 */ /* 0x000fe20000010000 */
[----:B------:R-:W-:Y:S02]  /*63b0*/  CS2R R38, SRZ ;  /* 0x0000000000267805 */ /* 0x000fe4000001ff00 */
[----:B------:R-:W-:Y:S01]  /*63c0*/  CS2R R58, SRZ ;  /* 0x00000000003a7805 */ /* 0x000fe2000001ff00 */
[----:B------:R-:W-:Y:S01]  /*63d0*/  FADD.FTZ R63, R63, R6 ;  /* 0x000000063f3f7221 */ /* 0x000fe20000010000 */
[----:B-1----:R-:W-:-:S03]  /*63e0*/  FADD.FTZ R6, R196, R5 ;  /* 0x00000005c4067221 */ /* 0x002fc60000010000 */
[----:B------:R-:W-:Y:S01]  /*63f0*/  FADD.FTZ R44, R44, R63 ;  /* 0x0000003f2c2c7221 */ /* 0x000fe20000010000 */
[----:B------:R-:W-:Y:S02]  /*6400*/  CS2R R62, SRZ ;  /* 0x00000000003e7805 */ /* 0x000fe4000001ff00 */
[----:B0-----:R-:W-:Y:S01]  /*6410*/  F2FP.SATFINITE.E4M3.F32.PACK_AB_MERGE_C R4, R71, R196, RZ ;  /* 0x000000c44704723e */ /* 0x001fe200048070ff */
[----:B------:R-:W-:Y:S01]  /*6420*/  FADD.FTZ R5, R25, R44 ;  /* 0x0000002c19057221 */ /* 0x000fe20000010000 */
[----:B------:R-:W-:Y:S01]  /*6430*/  FADD.FTZ R6, R71, R6 ;  /* 0x0000000647067221 */ /* 0x000fe20000010000 */
[----:B------:R-:W-:Y:S02]  /*6440*/  CS2R R24, SRZ ;  /* 0x0000000000187805 */ /* 0x000fe4000001ff00 */
[----:B------:R-:W-:Y:S01]  /*6450*/  F2FP.SATFINITE.E4M3.F32.PACK_AB_MERGE_C R202, R11, R190, R4 ;  /* 0x000000be0bca723e */ /* 0x000fe20004807004 */
[----:B------:R-:W-:Y:S01]  /*6460*/  IMAD.MOV.U32 R4, RZ, RZ, RZ ;  /* 0x000000ffff047224 */ /* 0x000fe200078e00ff */
[----:B------:R-:W-:-:S02]  /*6470*/  VIMNMX R11, R18, R9, !PT ;  /* 0x00000009120b7248 */ /* 0x000fc40007fe0100 */
[----:B------:R-:W-:Y:S02]  /*6480*/  CS2R R44, SRZ ;  /* 0x00000000002c7805 */ /* 0x000fe4000001ff00 */
[----:B------:R-:W-:Y:S02]  /*6490*/  CS2R R70, SRZ ;  /* 0x0000000000467805 */ /* 0x000fe4000001ff00 */
[----:B------:R-:W-:-:S13]  /*64a0*/  ISETP.GE.AND P3, PT, R12, R11, PT ;  /* 0x0000000b0c00720c */ /* 0x000fda0003f66270 */
[----:B------:R-:W-:Y:S05]  /*64b0*/  @!P3 BRA `(.L_x_7992) ;  /* 0x000000540050b947 */ /* 0x000fea0003800000 */
        /* <DEDUP_REMOVED lines=36> */
[----:B------:R-:W-:Y:S01]  /*6700*/  ULDC UR5, c[0x0][0x288] ;  /* 0x0000a20000057ab9 */ /* 0x000fe20000000800 */
[----:B------:R-:W-:-:S05]  /*6710*/  ULDC UR7, c[0x0][0x2f0] ;  /* 0x0000bc0000077ab9 */ /* 0x000fca0000000800 */
.L_x_8002:
[----:B------:R-:W-:Y:S01]  /*6720*/  ISETP.NE.AND P4, PT, RZ, UR40, PT ;  /* 0x00000028ff007c0c */ /* 0x000fe2000bf85270 */
[----:B------:R-:W-:-:S04]  /*6730*/  UISETP.NE.AND UP0, UPT, UR43, 0x1, UPT ;  /* 0x000000012b00788c */ /* 0x000fc8000bf05270 */
[----:B------:R-:W-:-:S06]  /*6740*/  USEL UR10, URZ, 0x1, UP0 ;  /* 0x000000013f0a7887 */ /* 0x000fcc0008000000 */
[----:B------:R-:W-:Y:S02]  /*6750*/  LOP3.LUT R4, R13, UR10, RZ, 0x3c, !PT ;  /* 0x0000000a0d047c12 */ /* 0x000fe4000f8e3cff */
[----:B------:R-:W-:Y:S05]  /*6760*/  @P4 BRA `(.L_x_7993) ;  /* 0x0000000000344947 */ /* 0x000fea0003800000 */
[----:B------:R-:W-:Y:S05]  /*6770*/  @!P1 BRA `(.L_x_7994) ;  /* 0x0000000000049947 */ /* 0x000fea0003800000 */
[----:B------:R-:W-:Y:S01]  /*6780*/  BPT.TRAP 0x1 ;  /* 0x000000040000795c */ /* 0x000fe20000300000 */
.L_x_7994:
        /* <DEDUP_REMOVED lines=8> */
.L_x_7995:
[----:B-1----:R-:W-:Y:S05]  /*6810*/  @P3 BRA `(.L_x_7993) ;  /* 0x0000000000083947 */ /* 0x002fea0003800000 */
[----:B------:R-:W1:Y:S02]  /*6820*/  SYNCS.PHASECHK.TRANS64.TRYWAIT P3, [UR10+0x2e830], R14 ;  /* 0x02e8300eff0075a7 */ /* 0x000e64000806014a */
[----:B-1----:R-:W-:Y:S05]  /*6830*/  @!P3 BRA `(.L_x_7996) ;  /* 0x000001000038b947 */ /* 0x002fea0003800000 */
.L_x_7993:
        /* <DEDUP_REMOVED lines=187> */
.L_x_7998:
[----:B------:R-:W-:Y:S01]  /*73f0*/  ULEA UR10, UR43, UR41, 0x3 ;  /* 0x000000292b0a7291 */ /* 0x000fe2000f8e183f */
[----:B------:R-:W-:-:S08]  /*7400*/  SHF.L.U32 R13, R13, 0x1f, RZ ;  /* 0x0000001f0d0d7819 */ /* 0x000fd000000006ff */
[----:B------:R0:W1:Y:S01]  /*7410*/  SYNCS.PHASECHK.TRANS64.TRYWAIT P3, [UR10+0x2e850], R13 ;  /* 0x02e8500dff0075a7 */ /* 0x000062000806014a */
[----:B------:R-:W-:Y:S05]  /*7420*/  @!P1 BRA `(.L_x_7999) ;  /* 0x0000000000049947 */ /* 0x000fea0003800000 */
[----:B------:R-:W-:Y:S01]  /*7430*/  BPT.TRAP 0x1 ;  /* 0x000000040000795c */ /* 0x000fe20000300000 */
.L_x_7999:
[----:B-1----:R-:W-:Y:S05]  /*7440*/  @P3 BRA `(.L_x_7997) ;  /* 0x0000000000083947 */ /* 0x002fea0003800000 */
[----:B------:R-:W1:Y:S02]  /*7450*/  SYNCS.PHASECHK.TRANS64.TRYWAIT P3, [UR10+0x2e850], R13 ;  /* 0x02e8500dff0075a7 */ /* 0x000e64000806014a */
[----:B-1----:R-:W-:Y:S05]  /*7460*/  @!P3 BRA `(.L_x_8000) ;  /* 0x000000f40044b947 */ /* 0x002fea0003800000 */
.L_x_7997:
[C---:B------:R-:W-:Y:S01]  /*7470*/  FMUL.FTZ R20, R0.reuse, R187 ;  /* 0x000000bb00147220 */ /* 0x040fe20000410000 */
[C---:B------:R-:W-:Y:S01]  /*7480*/  FMUL.FTZ R187, R0.reuse, R194 ;  /* 0x000000c200bb7220 */ /* 0x040fe20000410000 */
[C---:B------:R-:W-:Y:S01]  /*7490*/  FMUL.FTZ R21, R0.reuse, R188 ;  /* 0x000000bc00157220 */ /* 0x040fe20000410000 */
[----:B------:R-:W2:Y:S01]  /*74a0*/  @P2 LDC R194, c[0x0][0x44c] ;  /* 0x00011300ffc22b82 */ /* 0x000ea20000000800 */
[C---:B------:R-:W-:Y:S01]  /*74b0*/  FMUL.FTZ R188, R0.reuse, R195 ;  /* 0x000000c300bc7220 */ /* 0x040fe20000410000 */
[C---:B------:R-:W-:Y:S01]  /*74c0*/  FMUL.FTZ R15, R0.reuse, R186 ;  /* 0x000000ba000f7220 */ /* 0x040fe20000410000 */
[C---:B------:R-:W-:Y:S01]  /*74d0*/  FMUL.FTZ R186, R0.reuse, R193 ;  /* 0x000000c100ba7220 */ /* 0x040fe20000410000 */
[C---:B------:R-:W-:Y:S01]  /*74e0*/  FMUL.FTZ R193, R0.reuse, R125 ;  /* 0x0000007d00c17220 */ /* 0x040fe20000410000 */
[----:B------:R-:W-:Y:S02]  /*74f0*/  IMAD.MOV.U32 R125, RZ, RZ, R7 ;  /* 0x000000ffff7d7224 */ /* 0x000fe400078e0007 */
[C---:B------:R-:W-:Y:S01]  /*7500*/  FMUL.FTZ R23, R0.reuse, R190 ;  /* 0x000000be00177220 */ /* 0x040fe20000410000 */
[C---:B------:R-:W-:Y:S01]  /*7510*/  FMUL.FTZ R190, R0.reuse, R197 ;  /* 0x000000c500be7220 */ /* 0x040fe20000410000 */
[----:B------:R-:W3:Y:S01]  /*7520*/  @P2 LDC R195, c[0x0][0x450] ;  /* 0x00011400ffc32b82 */ /* 0x000ee20000000800 */
[C---:B01----:R-:W-:Y:S01]  /*7530*/  FMUL.FTZ R13, R0.reuse, R184 ;  /* 0x000000b8000d7220 */ /* 0x043fe20000410000 */
[C---:B------:R-:W-:Y:S01]  /*7540*/  FMUL.FTZ R14, R0.reuse, R185 ;  /* 0x000000b9000e7220 */ /* 0x040fe20000410000 */
[C---:B------:R-:W-:Y:S01]  /*7550*/  FMUL.FTZ R22, R0.reuse, R189 ;  /* 0x000000bd00167220 */ /* 0x040fe20000410000 */
[----:B------:R-:W-:Y:S01]  /*7560*/  UIADD3 UR10, UR41, 0x400, URZ ;  /* 0x00000400290a7890 */ /* 0x000fe2000fffe03f */
[----:B------:R-:W-:Y:S01]  /*7570*/  MUFU.TANH R21, R21 ;  /* 0x0000001500157308 */ /* 0x000fe20000002400 */
[C---:B------:R-:W-:Y:S01]  /*7580*/  FMUL.FTZ R185, R0.reuse, R192 ;  /* 0x000000c000b97220 */ /* 0x040fe20000410000 */
[C---:B------:R-:W-:Y:S01]  /*7590*/  FMUL.FTZ R189, R0.reuse, R196 ;  /* 0x000000c400bd7220 */ /* 0x040fe20000410000 */
[----:B------:R-:W-:Y:S01]  /*75a0*/  USHF.R.U32.HI UR10, URZ, 0x4, UR10 ;  /* 0x000000043f0a7899 */ /* 0x000fe2000801160a */
[C---:B------:R-:W-:Y:S01]  /*75b0*/  FMUL.FTZ R196, R0.reuse, R131 ;  /* 0x0000008300c47220 */ /* 0x040fe20000410000 */
[C---:B------:R-:W-:Y:S01]  /*75c0*/  FMUL.FTZ R192, R0.reuse, R199 ;  /* 0x000000c700c07220 */ /* 0x040fe20000410000 */
[----:B------:R-:W-:Y:S01]  /*75d0*/  WARPGROUP.ARRIVE ;  /* 0x00000000000079c5 */ /* 0x000fe20000000000 */
[----:B------:R-:W-:Y:S01]  /*75e0*/  ULOP3.LUT UR10, UR10, 0x3fff, URZ, 0xc0, !UPT ;  /* 0x00003fff0a0a7892 */ /* 0x000fe2000f8ec03f */
[----:B------:R-:W0:Y:S01]  /*75f0*/  MUFU.TANH R13, R13 ;  /* 0x0000000d000d7308 */ /* 0x000e220000002400 */
[----:B------:R-:W-:Y:S01]  /*7600*/  FMUL.FTZ R168, R0, R168 ;  /* 0x000000a800a87220 */ /* 0x000fe20000410000 */
[----:B------:R-:W-:Y:S01]  /*7610*/  UMOV UR11, 0xc0000010 ;  /* 0xc0000010000b7882 */ /* 0x000fe20000000000 */
[----:B--2---:R-:W-:Y:S01]  /*7620*/  @P2 IMAD.HI.U32 R194, R7, R194, RZ ;  /* 0x000000c207c22227 */ /* 0x004fe200078e00ff */
[----:B------:R-:W-:-:S03]  /*7630*/  ULOP3.LUT UR10, UR10, 0x10000, URZ, 0xfc, !UPT ;  /* 0x000100000a0a7892 */ /* 0x000fc6000f8efc3f */
[C---:B------:R-:W-:Y:S01]  /*7640*/  FMUL.FTZ R169, R0.reuse, R169 ;  /* 0x000000a900a97220 */ /* 0x040fe20000410000 */
[C---:B------:R-:W-:Y:S01]  /*7650*/  FMUL.FTZ R172, R0.reuse, R172 ;  /* 0x000000ac00ac7220 */ /* 0x040fe20000410000 */
[C---:B------:R-:W-:Y:S01]  /*7660*/  FMUL.FTZ R173, R0.reuse, R173 ;  /* 0x000000ad00ad7220 */ /* 0x040fe20000410000 */
[----:B------:R-:W1:Y:S01]  /*7670*/  MUFU.TANH R14, R14 ;  /* 0x0000000e000e7308 */ /* 0x000e620000002400 */
[----:B------:R-:W-:Y:S01]  /*7680*/  UIMAD UR10, UR43, 0x700, UR10 ;  /* 0x000007002b0a78a4 */ /* 0x000fe2000f8e020a */
[C---:B------:R-:W-:Y:S01]  /*7690*/  FMUL.FTZ R176, R0.reuse, R176 ;  /* 0x000000b000b07220 */ /* 0x040fe20000410000 */
[----:B---3--:R-:W-:Y:S01]  /*76a0*/  @P2 SHF.R.U32.HI R125, RZ, R195, R194 ;  /* 0x000000c3ff7d2219 */ /* 0x008fe200000116c2 */
[----:B------:R-:W-:Y:S02]  /*76b0*/  IMAD.MOV.U32 R195, RZ, RZ, -0xe0 ;  /* 0xffffff20ffc37424 */ /* 0x000fe400078e00ff */
[C---:B------:R-:W-:Y:S01]  /*76c0*/  FMUL.FTZ R177, R0.reuse, R177 ;  /* 0x000000b100b17220 */ /* 0x040fe20000410000 */
[C---:B------:R-:W-:Y:S01]  /*76d0*/  FMUL.FTZ R180, R0.reuse, R180 ;  /* 0x000000b400b47220 */ /* 0x040fe20000410000 */
[----:B------:R-:W-:Y:S01]  /*76e0*/  FMUL.FTZ R184, R0, R191 ;  /* 0x000000bf00b87220 */ /* 0x000fe20000410000 */
[----:B------:R-:W2:Y:S01]  /*76f0*/  SHFL.IDX PT, R197, R125, RZ, 0x1c1f ;  /* 0x001c1fff7dc57589 */ /* 0x000ea200000e0000 */
[----:B------:R-:W-:Y:S01]  /*7700*/  IMAD R195, R12, R195, 0x1 ;  /* 0x000000010cc37424 */ /* 0x000fe200078e02c3 */
[----:B------:R-:W3:Y:S01]  /*7710*/  MUFU.TANH R22, R22 ;  /* 0x0000001600167308 */ /* 0x000ee20000002400 */
[----:B------:R-:W-:Y:S01]  /*7720*/  QGMMA.64x128x32.F32.E4M3.E4M3 R24, R224, gdesc[UR8], R24, gsb0 ;  /* 0x01e00008e0187df3 */ /* 0x000fe20008000818 */
[----:B------:R-:W-:Y:S01]  /*7730*/  FMUL.FTZ R191, R0, R198 ;  /* 0x000000c600bf7220 */ /* 0x000fe20000410000 */
[----:B------:R-:W-:-:S02]  /*7740*/  IMAD R195, R8, -0x2, R195 ;  /* 0xfffffffe08c37824 */ /* 0x000fc400078e02c3 */
[C---:B------:R-:W-:Y:S01]  /*7750*/  FMUL.FTZ R181, R0.reuse, R181 ;  /* 0x000000b500b57220 */ /* 0x040fe20000410000 */
[C---:B------:R-:W-:Y:S01]  /*7760*/  FMUL.FTZ R152, R0.reuse, R152 ;  /* 0x0000009800987220 */ /* 0x040fe20000410000 */
[----:B------:R-:W-:Y:S01]  /*7770*/  FMUL.FTZ R153, R0, R153 ;  /* 0x0000009900997220 */ /* 0x000fe20000410000 */
[----:B------:R-:W-:Y:S01]  /*7780*/  IMAD R194, R16, UR7, R195 ;  /* 0x0000000710c27c24 */ /* 0x000fe2000f8e02c3 */
        /* <DEDUP_REMOVED lines=14> */
[--C-:B--2---:R-:W-:Y:S01]  /*7870*/  IADD3 R195, R197, -UR5, R194.reuse ;  /* 0x80000005c5c37c10 */ /* 0x104fe2000fffe0c2 */
[C---:B------:R-:W-:Y:S01]  /*7880*/  FMUL.FTZ R197, R0.reuse, R132 ;  /* 0x0000008400c57220 */ /* 0x040fe20000410000 */
[----:B------:R-:W2:Y:S01]  /*7890*/  MUFU.TANH R189, R189 ;  /* 0x000000bd00bd7308 */ /* 0x000ea20000002400 */
        /* <DEDUP_REMOVED lines=9> */
[----:B-1----:R-:W-:Y:S01]  /*7930*/  FSEL R14, R14, -INF , P4 ;  /* 0xff8000000e0e7808 */ /* 0x002fe20002000000 */
[C---:B------:R-:W-:Y:S01]  /*7940*/  FMUL.FTZ R121, R0.reuse, R121 ;  /* 0x0000007900797220 */ /* 0x040fe20000410000 */
[----:B------:R-:W-:Y:S01]  /*7950*/  FMNMX.FTZ R199, R131, R10, !PT ;  /* 0x0000000a83c77209 */ /* 0x000fe20007810000 */
[----:B------:R-:W-:Y:S01]  /*7960*/  UIADD3 UR14, UR10, 0x100, URZ ;  /* 0x000001000a0e7890 */ /* 0x000fe2000fffe03f */
[----:B------:R-:W-:Y:S01]  /*7970*/  ISETP.GT.AND P4, PT, R195, 0x9, PT ;  /* 0x00000009c300780c */ /* 0x000fe20003f84270 */
[----:B------:R-:W-:Y:S01]  /*7980*/  FMUL.FTZ R124, R0, R124 ;  /* 0x0000007c007c7220 */ /* 0x000fe20000410000 */
[----:B------:R-:W-:Y:S01]  /*7990*/  FSEL R132, R21, -INF , P3 ;  /* 0xff80000015847808 */ /* 0x000fe20001800000 */
[----:B------:R-:W1:Y:S01]  /*79a0*/  MUFU.TANH R168, R168 ;  /* 0x000000a800a87308 */ /* 0x000e620000002400 */
[----:B------:R-:W-:Y:S01]  /*79b0*/  FMNMX.FTZ R199, R14, R199, !PT ;  /* 0x000000c70ec77209 */ /* 0x000fe20007810000 */
[----:B------:R-:W-:Y:S01]  /*79c0*/  UMOV UR15, 0xc0000010 ;  /* 0xc0000010000f7882 */ /* 0x000fe20000000000 */
[C---:B------:R-:W-:Y:S01]  /*79d0*/  ISETP.GT.AND P3, PT, R195.reuse, 0x10, PT ;  /* 0x00000010c300780c */ /* 0x040fe20003f64270 */
[----:B------:R-:W-:Y:S01]  /*79e0*/  FMUL.FTZ R128, R0, R128 ;  /* 0x0000008000807220 */ /* 0x000fe20000410000 */
[----:B---3--:R-:W-:Y:S01]  /*79f0*/  FSEL R22, R22, -INF , P4 ;  /* 0xff80000016167808 */ /* 0x008fe20002000000 */
[----:B------:R-:W-:Y:S01]  /*7a00*/  FMUL.FTZ R129, R0, R129 ;  /* 0x0000008100817220 */ /* 0x000fe20000410000 */
[----:B------:R-:W-:Y:S01]  /*7a10*/  FMNMX.FTZ R199, R132, R199, !PT ;  /* 0x000000c784c77209 */ /* 0x000fe20007810000 */
[----:B------:R3:W-:Y:S01]  /*7a20*/  MUFU.TANH R13, R196 ;  /* 0x000000c4000d7308 */ /* 0x0007e20000002400 */
[----:B------:R-:W-:Y:S01]  /*7a30*/  ISETP.GT.AND P4, PT, R195, 0x11, PT ;  /* 0x00000011c300780c */ /* 0x000fe20003f84270 */
[C---:B------:R-:W-:Y:S01]  /*7a40*/  FMUL.FTZ R133, R0.reuse, R133 ;  /* 0x0000008500857220 */ /* 0x040fe20000410000 */
[----:B----4-:R-:W-:Y:S01]  /*7a50*/  FSEL R185, R185, -INF , P3 ;  /* 0xff800000b9b97808 */ /* 0x010fe20001800000 */
[----:B------:R-:W-:Y:S01]  /*7a60*/  FMUL.FTZ R97, R0, R97 ;  /* 0x0000006100617220 */ /* 0x000fe20000410000 */
[C---:B------:R-:W-:Y:S01]  /*7a70*/  ISETP.GT.AND P3, PT, R195.reuse, 0x18, PT ;  /* 0x00000018c300780c */ /* 0x040fe20003f64270 */
[----:B------:R-:W4:Y:S01]  /*7a80*/  SHFL.IDX PT, R125, R125, 0x1, 0x1c1f ;  /* 0x003c1f007d7d7f89 */ /* 0x000f2200000e0000 */
[----:B-----5:R-:W-:Y:S01]  /*7a90*/  FSEL R186, R186, -INF , P4 ;  /* 0xff800000baba7808 */ /* 0x020fe20002000000 */
[----:B------:R-:W5:Y:S01]  /*7aa0*/  MUFU.TANH R169, R169 ;  /* 0x000000a900a97308 */ /* 0x000f620000002400 */
[----:B---3--:R-:W-:Y:S01]  /*7ab0*/  FMNMX.FTZ R196, R22, R199, !PT ;  /* 0x000000c716c47209 */ /* 0x008fe20007810000 */
[C---:B------:R-:W-:Y:S01]  /*7ac0*/  FMUL.FTZ R170, R0.reuse, R170 ;  /* 0x000000aa00aa7220 */ /* 0x040fe20000410000 */
[----:B------:R-:W-:Y:S01]  /*7ad0*/  ISETP.GT.AND P4, PT, R195, 0x19, PT ;  /* 0x00000019c300780c */ /* 0x000fe20003f84270 */
[C---:B------:R-:W-:Y:S01]  /*7ae0*/  FMUL.FTZ R171, R0.reuse, R171 ;  /* 0x000000ab00ab7220 */ /* 0x040fe20000410000 */
[----:B--2---:R-:W-:Y:S01]  /*7af0*/  FSEL R189, R189, -INF , P3 ;  /* 0xff800000bdbd7808 */ /* 0x004fe20001800000 */
[----:B------:R-:W-:Y:S01]  /*7b00*/  FMUL.FTZ R174, R0, R174 ;  /* 0x000000ae00ae7220 */ /* 0x000fe20000410000 */
[C---:B------:R-:W-:Y:S01]  /*7b10*/  ISETP.GT.AND P3, PT, R195.reuse, 0x20, PT ;  /* 0x00000020c300780c */ /* 0x040fe20003f64270 */
[----:B------:R2:W-:Y:S01]  /*7b20*/  MUFU.TANH R21, R197 ;  /* 0x000000c500157308 */ /* 0x0005e20000002400 */
[----:B0-----:R-:W-:Y:S01]  /*7b30*/  FSEL R190, R190, -INF , P4 ;  /* 0xff800000bebe7808 */ /* 0x001fe20002000000 */
[C---:B------:R-:W-:Y:S01]  /*7b40*/  FMUL.FTZ R175, R0.reuse, R175 ;  /* 0x000000af00af7220 */ /* 0x040fe20000410000 */
[C---:B------:R-:W-:Y:S01]  /*7b50*/  ISETP.GT.AND P4, PT, R195.reuse, 0x21, PT ;  /* 0x00000021c300780c */ /* 0x040fe20003f84270 */
[----:B------:R-:W-:Y:S01]  /*7b60*/  FMUL.FTZ R178, R0, R178 ;  /* 0x000000b200b27220 */ /* 0x000fe20000410000 */
[----:B-1----:R-:W-:Y:S01]  /*7b70*/  FSEL R168, R168, -INF , P3 ;  /* 0xff800000a8a87808 */ /* 0x002fe20001800000 */
[C---:B------:R-:W-:Y:S01]  /*7b80*/  FMUL.FTZ R179, R0.reuse, R179 ;  /* 0x000000b300b37220 */ /* 0x040fe20000410000 */
[----:B------:R-:W-:Y:S01]  /*7b90*/  ISETP.GT.AND P3, PT, R195, 0x28, PT ;  /* 0x00000028c300780c */ /* 0x000fe20003f64270 */
[----:B------:R-:W0:Y:S01]  /*7ba0*/  MUFU.TANH R172, R172 ;  /* 0x000000ac00ac7308 */ /* 0x000e220000002400 */
[----:B--2---:R-:W-:Y:S01]  /*7bb0*/  FMNMX.FTZ R197, R185, R196, !PT ;  /* 0x000000c4b9c57209 */ /* 0x004fe20007810000 */
[C---:B------:R-:W-:Y:S01]  /*7bc0*/  FMUL.FTZ R182, R0.reuse, R182 ;  /* 0x000000b600b67220 */ /* 0x040fe20000410000 */
[----:B-----5:R-:W-:Y:S01]  /*7bd0*/  FSEL R169, R169, -INF , P4 ;  /* 0xff800000a9a97808 */ /* 0x020fe20002000000 */
[----:B------:R-:W-:Y:S01]  /*7be0*/  FMUL.FTZ R183, R0, R183 ;  /* 0x000000b700b77220 */ /* 0x000fe20000410000 */
[----:B------:R-:W-:Y:S01]  /*7bf0*/  FMNMX.FTZ R196, R186, R197, !PT ;  /* 0x000000c5bac47209 */ /* 0x000fe20007810000 */
[C---:B------:R-:W-:Y:S01]  /*7c00*/  FMUL.FTZ R154, R0.reuse, R154 ;  /* 0x0000009a009a7220 */ /* 0x040fe20000410000 */
[----:B------:R-:W-:Y:S01]  /*7c10*/  ISETP.GT.AND P4, PT, R195, 0x29, PT ;  /* 0x00000029c300780c */ /* 0x000fe20003f84270 */
[----:B------:R-:W1:Y:S01]  /*7c20*/  MUFU.TANH R173, R173 ;  /* 0x000000ad00ad7308 */ /* 0x000e620000002400 */
[----:B------:R-:W-:Y:S01]  /*7c30*/  FMNMX.FTZ R197, R189, R196, !PT ;  /* 0x000000c4bdc57209 */ /* 0x000fe20007810000 */
[C---:B------:R-:W-:Y:S01]  /*7c40*/  FMUL.FTZ R196, R0.reuse, R104 ;  /* 0x0000006800c47220 */ /* 0x040fe20000410000 */
[C---:B------:R-:W-:Y:S01]  /*7c50*/  ISETP.GT.AND P5, PT, R195.reuse, 0xa8, PT ;  /* 0x000000a8c300780c */ /* 0x040fe20003fa4270 */
[----:B------:R-:W-:Y:S01]  /*7c60*/  FMUL.FTZ R155, R0, R155 ;  /* 0x0000009b009b7220 */ /* 0x000fe20000410000 */
[----:B------:R-:W-:Y:S01]  /*7c70*/  FMNMX.FTZ R197, R190, R197, !PT ;  /* 0x000000c5bec57209 */ /* 0x000fe20007810000 */
[----:B------:R-:W-:Y:S01]  /*7c80*/  FMUL.FTZ R158, R0, R158 ;  /* 0x0000009e009e7220 */ /* 0x000fe20000410000 */
[----:B------:R-:W-:Y:S01]  /*7c90*/  ISETP.GT.AND P6, PT, R195, 0xb8, PT ;  /* 0x000000b8c300780c */ /* 0x000fe20003fc4270 */
[----:B------:R-:W2:Y:S01]  /*7ca0*/  MUFU.TANH R176, R176 ;  /* 0x000000b000b07308 */ /* 0x000ea20000002400 */
[----:B------:R-:W-:Y:S01]  /*7cb0*/  FMNMX.FTZ R198, R168, R197, !PT ;  /* 0x000000c5a8c67209 */ /* 0x000fe20007810000 */
[----:B------:R-:W-:Y:S01]  /*7cc0*/  FMUL.FTZ R197, R0, R105 ;  /* 0x0000006900c57220 */ /* 0x000fe20000410000 */
[----:B0-----:R-:W-:Y:S01]  /*7cd0*/  FSEL R172, R172, -INF , P3 ;  /* 0xff800000acac7808 */ /* 0x001fe20001800000 */
[C---:B------:R-:W-:Y:S01]  /*7ce0*/  FMUL.FTZ R159, R0.reuse, R159 ;  /* 0x0000009f009f7220 */ /* 0x040fe20000410000 */
[----:B------:R-:W-:Y:S01]  /*7cf0*/  FMNMX.FTZ R199, R169, R198, !PT ;  /* 0x000000c6a9c77209 */ /* 0x000fe20007810000 */
[C---:B------:R-:W-:Y:S01]  /*7d00*/  FMUL.FTZ R162, R0.reuse, R162 ;  /* 0x000000a200a27220 */ /* 0x040fe20000410000 */
[----:B------:R-:W-:Y:S01]  /*7d10*/  ISETP.GT.AND P3, PT, R195, 0x30, PT ;  /* 0x00000030c300780c */ /* 0x000fe20003f64270 */
[----:B------:R-:W0:Y:S01]  /*7d20*/  MUFU.TANH R177, R177 ;  /* 0x000000b100b17308 */ /* 0x000e220000002400 */
[----:B-1----:R-:W-:Y:S01]  /*7d30*/  FSEL R173, R173, -INF , P4 ;  /* 0xff800000adad7808 */ /* 0x002fe20002000000 */
[----:B------:R-:W-:Y:S01]  /*7d40*/  FMUL.FTZ R163, R0, R163 ;  /* 0x000000a300a37220 */ /* 0x000fe20000410000 */
[----:B------:R-:W-:Y:S01]  /*7d50*/  FMNMX.FTZ R198, R172, R199, !PT ;  /* 0x000000c7acc67209 */ /* 0x000fe20007810000 */
[C---:B------:R-:W-:Y:S01]  /*7d60*/  FMUL.FTZ R166, R0.reuse, R166 ;  /* 0x000000a600a67220 */ /* 0x040fe20000410000 */
[----:B------:R-:W-:Y:S01]  /*7d70*/  ISETP.GT.AND P4, PT, R195, 0x31, PT ;  /* 0x00000031c300780c */ /* 0x000fe20003f84270 */
[----:B------:R-:W-:Y:S01]  /*7d80*/  FMUL.FTZ R167, R0, R167 ;  /* 0x000000a700a77220 */ /* 0x000fe20000410000 */
[----:B------:R-:W-:Y:S01]  /*7d90*/  FMNMX.FTZ R199, R173, R198, !PT ;  /* 0x000000c6adc77209 */ /* 0x000fe20007810000 */
[----:B------:R-:W1:Y:S01]  /*7da0*/  MUFU.TANH R180, R180 ;  /* 0x000000b400b47308 */ /* 0x000e620000002400 */
[----:B--2---:R-:W-:Y:S01]  /*7db0*/  FSEL R176, R176, -INF , P3 ;  /* 0xff800000b0b07808 */ /* 0x004fe20001800000 */
[C---:B------:R-:W-:Y:S01]  /*7dc0*/  FMUL.FTZ R138, R0.reuse, R138 ;  /* 0x0000008a008a7220 */ /* 0x040fe20000410000 */
[----:B------:R-:W-:Y:S01]  /*7dd0*/  ISETP.GT.AND P3, PT, R195, 0x38, PT ;  /* 0x00000038c300780c */ /* 0x000fe20003f64270 */
[----:B------:R-:W-:Y:S01]  /*7de0*/  FMUL.FTZ R139, R0, R139 ;  /* 0x0000008b008b7220 */ /* 0x000fe20000410000 */
[----:B------:R-:W-:Y:S01]  /*7df0*/  FMNMX.FTZ R198, R176, R199, !PT ;  /* 0x000000c7b0c67209 */ /* 0x000fe20007810000 */
[C---:B------:R-:W-:Y:S01]  /*7e00*/  FMUL.FTZ R142, R0.reuse, R142 ;  /* 0x0000008e008e7220 */ /* 0x040fe20000410000 */
[----:B----4-:R-:W-:Y:S01]  /*7e10*/  IADD3 R194, R125, -UR5, R194 ;  /* 0x800000057dc27c10 */ /* 0x010fe2000fffe0c2 */
[----:B------:R-:W2:Y:S01]  /*7e20*/  MUFU.TANH R181, R181 ;  /* 0x000000b500b57308 */ /* 0x000ea20000002400 */
[----:B0-----:R-:W-:Y:S01]  /*7e30*/  FSEL R177, R177, -INF , P4 ;  /* 0xff800000b1b17808 */ /* 0x001fe20002000000 */
[C---:B------:R-:W-:Y:S01]  /*7e40*/  FMUL.FTZ R143, R0.reuse, R143 ;  /* 0x0000008f008f7220 */ /* 0x040fe20000410000 */
[----:B------:R-:W-:Y:S01]  /*7e50*/  ISETP.GT.AND P4, PT, R195, 0x39, PT ;  /* 0x00000039c300780c */ /* 0x000fe20003f84270 */
[C---:B------:R-:W-:Y:S01]  /*7e60*/  FMUL.FTZ R146, R0.reuse, R146 ;  /* 0x0000009200927220 */ /* 0x040fe20000410000 */
[----:B------:R-:W-:Y:S01]  /*7e70*/  FMNMX.FTZ R199, R177, R198, !PT ;  /* 0x000000c6b1c77209 */ /* 0x000fe20007810000 */
[C---:B------:R-:W-:Y:S01]  /*7e80*/  FMUL.FTZ R147, R0.reuse, R147 ;  /* 0x0000009300937220 */ /* 0x040fe20000410000 */
[----:B------:R-:W-:Y:S01]  /*7e90*/  FMUL.FTZ R150, R0, R150 ;  /* 0x0000009600967220 */ /* 0x000fe20000410000 */
[----:B------:R-:W0:Y:S01]  /*7ea0*/  MUFU.TANH R152, R152 ;  /* 0x0000009800987308 */ /* 0x000e220000002400 */
[----:B-1----:R-:W-:Y:S01]  /*7eb0*/  FSEL R180, R180, -INF , P3 ;  /* 0xff800000b4b47808 */ /* 0x002fe20001800000 */
[C---:B------:R-:W-:Y:S01]  /*7ec0*/  FMUL.FTZ R151, R0.reuse, R151 ;  /* 0x0000009700977220 */ /* 0x040fe20000410000 */
[----:B------:R-:W-:Y:S01]  /*7ed0*/  ISETP.GT.AND P3, PT, R195, 0x40, PT ;  /* 0x00000040c300780c */ /* 0x000fe20003f64270 */
[----:B------:R-:W-:Y:S01]  /*7ee0*/  FMUL.FTZ R122, R0, R122 ;  /* 0x0000007a007a7220 */ /* 0x000fe20000410000 */
[----:B------:R-:W-:Y:S01]  /*7ef0*/  FMNMX.FTZ R198, R180, R199, !PT ;  /* 0x000000c7b4c67209 */ /* 0x000fe20007810000 */
[C---:B------:R-:W-:Y:S01]  /*7f00*/  FMUL.FTZ R123, R0.reuse, R123 ;  /* 0x0000007b007b7220 */ /* 0x040fe20000410000 */
[C---:B------:R-:W-:Y:S01]  /*7f10*/  FMUL.FTZ R126, R0.reuse, R126 ;  /* 0x0000007e007e7220 */ /* 0x040fe20000410000 */
[----:B------:R-:W1:Y:S01]  /*7f20*/  MUFU.TANH R153, R153 ;  /* 0x0000009900997308 */ /* 0x000e620000002400 */
[----:B--2---:R-:W-:Y:S01]  /*7f30*/  FSEL R181, R181, -INF , P4 ;  /* 0xff800000b5b57808 */ /* 0x004fe20002000000 */
[C---:B------:R-:W-:Y:S01]  /*7f40*/  FMUL.FTZ R127, R0.reuse, R127 ;  /* 0x0000007f007f7220 */ /* 0x040fe20000410000 */
[----:B------:R-:W-:Y:S01]  /*7f50*/  ISETP.GT.AND P4, PT, R195, 0x41, PT ;  /* 0x00000041c300780c */ /* 0x000fe20003f84270 */
[C---:B------:R-:W-:Y:S01]  /*7f60*/  FMUL.FTZ R130, R0.reuse, R130 ;  /* 0x0000008200827220 */ /* 0x040fe20000410000 */
[----:B------:R-:W-:Y:S01]  /*7f70*/  FMNMX.FTZ R199, R181, R198, !PT ;  /* 0x000000c6b5c77209 */ /* 0x000fe20007810000 */
[C---:B------:R-:W-:Y:S01]  /*7f80*/  FMUL.FTZ R134, R0.reuse, R134 ;  /* 0x0000008600867220 */ /* 0x040fe20000410000 */
[----:B------:R-:W-:Y:S01]  /*7f90*/  FMUL.FTZ R114, R0, R114 ;  /* 0x0000007200727220 */ /* 0x000fe20000410000 */
[----:B------:R-:W2:Y:S01]  /*7fa0*/  MUFU.TANH R156, R156 ;  /* 0x0000009c009c7308 */ /* 0x000ea20000002400 */
[----:B0-----:R-:W-:Y:S01]  /*7fb0*/  FSEL R152, R152, -INF , P3 ;  /* 0xff80000098987808 */ /* 0x001fe20001800000 */
[C---:B------:R-:W-:Y:S01]  /*7fc0*/  FMUL.FTZ R115, R0.reuse, R115 ;  /* 0x0000007300737220 */ /* 0x040fe20000410000 */
[----:B------:R-:W-:Y:S01]  /*7fd0*/  ISETP.GT.AND P3, PT, R195, 0x48, PT ;  /* 0x00000048c300780c */ /* 0x000fe20003f64270 */
[----:B------:R-:W-:Y:S01]  /*7fe0*/  FMUL.FTZ R118, R0, R118 ;  /* 0x0000007600767220 */ /* 0x000fe20000410000 */
[----:B------:R-:W-:Y:S01]  /*7ff0*/  FMNMX.FTZ R198, R152, R199, !PT ;  /* 0x000000c798c67209 */ /* 0x000fe20007810000 */
[----:B------:R-:W-:-:S02]  /*8000*/  WARPGROUP.DEPBAR.LE gsb0, 0x0 ;  /* 0x00008000000079c5 */ /* 0x000fc40000010000 */
[----:B------:R-:W0:Y:S01]  /*8010*/  MUFU.TANH R157, R157 ;  /* 0x0000009d009d7308 */ /* 0x000e220000002400 */
[----:B-1----:R-:W-:Y:S01]  /*8020*/  FSEL R153, R153, -INF , P4 ;  /* 0xff80000099997808 */ /* 0x002fe20002000000 */
[----:B------:R-:W-:Y:S01]  /*8030*/  WARPGROUP.ARRIVE ;  /* 0x00000000000079c5 */ /* 0x000fe20000000000 */
[----:B------:R-:W-:Y:S01]  /*8040*/  ISETP.GT.AND P4, PT, R195, 0x49, PT ;  /* 0x00000049c300780c */ /* 0x000fe20003f84270 */
[C---:B------:R-:W-:Y:S01]  /*8050*/  FMUL.FTZ R119, R0.reuse, R119 ;  /* 0x0000007700777220 */ /* 0x040fe20000410000 */
[----:B------:R-:W-:Y:S01]  /*8060*/  FMNMX.FTZ R199, R153, R198, !PT ;  /* 0x000000c699c77209 */ /* 0x000fe20007810000 */
[C---:B------:R-:W-:Y:S01]  /*8070*/  FMUL.FTZ R198, R0.reuse, R112 ;  /* 0x0000007000c67220 */ /* 0x040fe20000410000 */
[----:B------:R-:W-:Y:S01]  /*8080*/  FMUL.FTZ R90, R0, R90 ;  /* 0x0000005a005a7220 */ /* 0x000fe20000410000 */
[----:B------:R-:W1:Y:S01]  /*8090*/  MUFU.TANH R160, R160 ;  /* 0x000000a000a07308 */ /* 0x000e620000002400 */
[----:B--2---:R-:W-:Y:S01]  /*80a0*/  FSEL R156, R156, -INF , P3 ;  /* 0xff8000009c9c7808 */ /* 0x004fe20001800000 */
[----:B------:R-:W-:Y:S01]  /*80b0*/  QGMMA.64x128x32.F32.E4M3.E4M3 R24, R220, gdesc[UR12], R24, gsb0 ;  /* 0x01e0000cdc187df3 */ /* 0x000fe20008000818 */
[----:B------:R-:W-:Y:S01]  /*80c0*/  ISETP.GT.AND P3, PT, R195, 0x50, PT ;  /* 0x00000050c300780c */ /* 0x000fe20003f64270 */
[----:B------:R-:W-:Y:S01]  /*80d0*/  UIADD3 UR14, UR10, 0x200, URZ ;  /* 0x000002000a0e7890 */ /* 0x000fe2000fffe03f */
[C---:B------:R-:W-:Y:S01]  /*80e0*/  FMUL.FTZ R91, R0.reuse, R91 ;  /* 0x0000005b005b7220 */ /* 0x040fe20000410000 */
[----:B------:R-:W-:Y:S01]  /*80f0*/  UMOV UR15, 0xc0000010 ;  /* 0xc0000010000f7882 */ /* 0x000fe20000000000 */
[C---:B------:R-:W-:Y:S01]  /*8100*/  FMUL.FTZ R94, R0.reuse, R94 ;  /* 0x0000005e005e7220 */ /* 0x040fe20000410000 */
[----:B------:R-:W2:Y:S01]  /*8110*/  MUFU.TANH R161, R161 ;  /* 0x000000a100a17308 */ /* 0x000ea20000002400 */
[----:B0-----:R-:W-:Y:S01]  /*8120*/  FSEL R157, R157, -INF , P4 ;  /* 0xff8000009d9d7808 */ /* 0x001fe20002000000 */
[C---:B------:R-:W-:Y:S01]  /*8130*/  FMUL.FTZ R95, R0.reuse, R95 ;  /* 0x0000005f005f7220 */ /* 0x040fe20000410000 */
[----:B------:R-:W-:Y:S01]  /*8140*/  ISETP.GT.AND P4, PT, R195, 0x51, PT ;  /* 0x00000051c300780c */ /* 0x000fe20003f84270 */
[C---:B------:R-:W-:Y:S01]  /*8150*/  FMUL.FTZ R98, R0.reuse, R98 ;  /* 0x0000006200627220 */ /* 0x040fe20000410000 */
[C---:B------:R-:W-:Y:S01]  /*8160*/  FMUL.FTZ R99, R0.reuse, R99 ;  /* 0x0000006300637220 */ /* 0x040fe20000410000 */
[----:B------:R-:W-:Y:S01]  /*8170*/  FMUL.FTZ R102, R0, R102 ;  /* 0x0000006600667220 */ /* 0x000fe20000410000 */
[----:B------:R-:W-:Y:S01]  /*8180*/  UMOV UR11, 0xc0000010 ;  /* 0xc0000010000b7882 */ /* 0x000fe20000000000 */
[----:B------:R0:W-:Y:S01]  /*8190*/  MUFU.TANH R105, R196 ;  /* 0x000000c400697308 */ /* 0x0001e20000002400 */
[----:B-1----:R-:W-:-:S02]  /*81a0*/  FSEL R160, R160, -INF , P3 ;  /* 0xff800000a0a07808 */ /* 0x002fc40001800000 */
[----:B------:R-:W-:-:S05]  /*81b0*/  ISETP.GT.AND P3, PT, R195, 0x58, PT ;  /* 0x00000058c300780c */ /* 0x000fca0003f64270 */
[----:B------:R-:W1:Y:S01]  /*81c0*/  MUFU.TANH R164, R164 ;  /* 0x000000a400a47308 */ /* 0x000e620000002400 */
[----:B0-----:R-:W-:Y:S01]  /*81d0*/  FMUL.FTZ R196, R0, R107 ;  /* 0x0000006b00c47220 */ /* 0x001fe20000410000 */
[----:B--2---:R-:W-:Y:S02]  /*81e0*/  FSEL R161, R161, -INF , P4 ;  /* 0xff800000a1a17808 */ /* 0x004fe40002000000 */
[----:B------:R-:W-:-:S04]  /*81f0*/  ISETP.GT.AND P4, PT, R195, 0x59, PT ;  /* 0x00000059c300780c */ /* 0x000fc80003f84270 */
[----:B------:R0:W-:Y:S08]  /*8200*/  MUFU.TANH R104, R135 ;  /* 0x0000008700687308 */ /* 0x0001f00000002400 */
[----:B------:R-:W-:Y:S01]  /*8210*/  MUFU.TANH R165, R165 ;  /* 0x000000a500a57308 */ /* 0x000fe20000002400 */
[----:B0-----:R-:W-:Y:S01]  /*8220*/  FMUL.FTZ R135, R0, R106 ;  /* 0x0000006a00877220 */ /* 0x001fe20000410000 */
[----:B-1----:R-:W-:-:S02]  /*8230*/  FSEL R164, R164, -INF , P3 ;  /* 0xff800000a4a47808 */ /* 0x002fc40001800000 */
[----:B------:R-:W-:-:S04]  /*8240*/  ISETP.GT.AND P3, PT, R195, 0x60, PT ;  /* 0x00000060c300780c */ /* 0x000fc80003f64270 */
[----:B------:R0:W-:Y:S08]  /*8250*/  MUFU.TANH R106, R197 ;  /* 0x000000c5006a7308 */ /* 0x0001f00000002400 */
[----:B------:R-:W1:Y:S01]  /*8260*/  MUFU.TANH R136, R136 ;  /* 0x0000008800887308 */ /* 0x000e620000002400 */
[----:B0-----:R-:W-:-:S07]  /*8270*/  FMUL.FTZ R197, R0, R108 ;  /* 0x0000006c00c57220 */ /* 0x001fce0000410000 */
[----:B------:R0:W-:Y:S08]  /*8280*/  MUFU.TANH R108, R196 ;  /* 0x000000c4006c7308 */ /* 0x0001f00000002400 */
[----:B------:R-:W2:Y:S01]  /*8290*/  MUFU.TANH R137, R137 ;  /* 0x0000008900897308 */ /* 0x000ea20000002400 */
[----:B0-----:R-:W-:Y:S02]  /*82a0*/  FMNMX.FTZ R196, R156, R199, !PT ;  /* 0x000000c79cc47209 */ /* 0x001fe40007810000 */
[----:B-1----:R-:W-:-:S02]  /*82b0*/  FSEL R136, R136, -INF , P3 ;  /* 0xff80000088887808 */ /* 0x002fc40001800000 */
[----:B------:R-:W-:Y:S02]  /*82c0*/  FMNMX.FTZ R199, R157, R196, !PT ;  /* 0x000000c49dc77209 */ /* 0x000fe40007810000 */
[----:B------:R-:W-:Y:S01]  /*82d0*/  ISETP.GT.AND P3, PT, R195, 0x68, PT ;  /* 0x00000068c300780c */ /* 0x000fe20003f64270 */
[----:B------:R-:W0:Y:S01]  /*82e0*/  MUFU.TANH R140, R140 ;  /* 0x0000008c008c7308 */ /* 0x000e220000002400 */
[----:B------:R-:W-:-:S04]  /*82f0*/  FMNMX.FTZ R196, R160, R199, !PT ;  /* 0x000000c7a0c47209 */ /* 0x000fc80007810000 */
[----:B------:R-:W-:Y:S02]  /*8300*/  FMNMX.FTZ R199, R161, R196, !PT ;  /* 0x000000c4a1c77209 */ /* 0x000fe40007810000 */
[----:B------:R-:W-:Y:S01]  /*8310*/  FSEL R196, R165, -INF , P4 ;  /* 0xff800000a5c47808 */ /* 0x000fe20002000000 */
[----:B------:R-:W-:Y:S01]  /*8320*/  MUFU.TANH R141, R141 ;  /* 0x0000008d008d7308 */ /* 0x000fe20000002400 */
[----:B------:R-:W-:Y:S01]  /*8330*/  FMNMX.FTZ R199, R164, R199, !PT ;  /* 0x000000c7a4c77209 */ /* 0x000fe20007810000 */
[----:B------:R-:W-:Y:S01]  /*8340*/  FMUL.FTZ R165, R0, R116 ;  /* 0x0000007400a57220 */ /* 0x000fe20000410000 */
[----:B------:R-:W-:Y:S02]  /*8350*/  ISETP.GT.AND P4, PT, R195, 0x61, PT ;  /* 0x00000061c300780c */ /* 0x000fe40003f84270 */
[----:B------:R-:W-:Y:S02]  /*8360*/  FMNMX.FTZ R199, R196, R199, !PT ;  /* 0x000000c7c4c77209 */ /* 0x000fe40007810000 */
[----:B--2---:R-:W-:Y:S01]  /*8370*/  FSEL R116, R137, -INF , P4 ;  /* 0xff80000089747808 */ /* 0x004fe20002000000 */
[----:B------:R-:W1:Y:S01]  /*8380*/  MUFU.TANH R144, R144 ;  /* 0x0000009000907308 */ /* 0x000e620000002400 */
[----:B------:R-:W-:Y:S01]  /*8390*/  FMNMX.FTZ R199, R136, R199, !PT ;  /* 0x000000c788c77209 */ /* 0x000fe20007810000 */
[----:B------:R-:W-:Y:S01]  /*83a0*/  FMUL.FTZ R137, R0, R117 ;  /* 0x0000007500897220 */ /* 0x000fe20000410000 */
[----:B------:R-:W-:-:S02]  /*83b0*/  ISETP.GT.AND P4, PT, R195, 0x69, PT ;  /* 0x00000069c300780c */ /* 0x000fc40003f84270 */
[----:B0-----:R-:W-:Y:S02]  /*83c0*/  FSEL R140, R140, -INF , P3 ;  /* 0xff8000008c8c7808 */ /* 0x001fe40001800000 */
[----:B------:R-:W-:Y:S01]  /*83d0*/  FMNMX.FTZ R199, R116, R199, !PT ;  /* 0x000000c774c77209 */ /* 0x000fe20007810000 */
[----:B------:R-:W-:Y:S01]  /*83e0*/  MUFU.TANH R145, R145 ;  /* 0x0000009100917308 */ /* 0x000fe20000002400 */
[----:B------:R-:W-:Y:S02]  /*83f0*/  ISETP.GT.AND P3, PT, R195, 0x70, PT ;  /* 0x00000070c300780c */ /* 0x000fe40003f64270 */
[----:B------:R-:W-:-:S05]  /*8400*/  FMNMX.FTZ R199, R140, R199, !PT ;  /* 0x000000c78cc77209 */ /* 0x000fca0007810000 */
[----:B------:R-:W0:Y:S01]  /*8410*/  MUFU.TANH R148, R148 ;  /* 0x0000009400947308 */ /* 0x000e220000002400 */
[----:B-1----:R-:W-:Y:S02]  /*8420*/  FSEL R144, R144, -INF , P3 ;  /* 0xff80000090907808 */ /* 0x002fe40001800000 */
[----:B------:R-:W-:-:S05]  /*8430*/  ISETP.GT.AND P3, PT, R195, 0x78, PT ;  /* 0x00000078c300780c */ /* 0x000fca0003f64270 */
[----:B------:R1:W-:Y:S08]  /*8440*/  MUFU.TANH R107, R135 ;  /* 0x00000087006b7308 */ /* 0x0003f00000002400 */
[----:B------:R-:W-:Y:S01]  /*8450*/  MUFU.TANH R149, R149 ;  /* 0x0000009500957308 */ /* 0x000fe20000002400 */
[----:B-1----:R-:W-:Y:S01]  /*8460*/  FMUL.FTZ R135, R0, R109 ;  /* 0x0000006d00877220 */ /* 0x002fe20000410000 */
[----:B0-----:R-:W-:-:S02]  /*8470*/  FSEL R148, R148, -INF , P3 ;  /* 0xff80000094947808 */ /* 0x001fc40001800000 */
[----:B------:R-:W-:-:S04]  /*8480*/  ISETP.GT.AND P3, PT, R195, 0x80, PT ;  /* 0x00000080c300780c */ /* 0x000fc80003f64270 */
[----:B------:R0:W1:Y:S08]  /*8490*/  MUFU.TANH R109, R197 ;  /* 0x000000c5006d7308 */ /* 0x0000700000002400 */
[----:B------:R-:W2:Y:S01]  /*84a0*/  MUFU.TANH R120, R120 ;  /* 0x0000007800787308 */ /* 0x000ea20000002400 */
[----:B0-----:R-:W-:Y:S01]  /*84b0*/  FMUL.FTZ R197, R0, R113 ;  /* 0x0000007100c57220 */ /* 0x001fe20000410000 */
[----:B------:R-:W-:-:S02]  /*84c0*/  WARPGROUP.DEPBAR.LE gsb0, 0x0 ;  /* 0x00008000000079c5 */ /* 0x000fc40000010000 */
[----:B------:R-:W-:-:S04]  /*84d0*/  WARPGROUP.ARRIVE ;  /* 0x00000000000079c5 */ /* 0x000fc80000000000 */
[----:B------:R0:W-:Y:S01]  /*84e0*/  MUFU.TANH R113, R198 ;  /* 0x000000c600717308 */ /* 0x0001e20000002400 */
[----:B-1----:R-:W-:Y:S01]  /*84f0*/  FSEL R234, R109, -INF , P5 ;  /* 0xff8000006dea7808 */ /* 0x002fe20002800000 */
[----:B------:R-:W-:Y:S01]  /*8500*/  QGMMA.64x128x32.F32.E4M3.E4M3 R24, R216, gdesc[UR12], R24, gsb0 ;  /* 0x01e0000cd8187df3 */ /* 0x000fe20008000818 */
[----:B------:R-:W-:Y:S01]  /*8510*/  ISETP.GT.AND P5, PT, R195, 0xb1, PT ;  /* 0x000000b1c300780c */ /* 0x000fe20003fa4270 */
[----:B------:R-:W-:Y:S01]  /*8520*/  UIADD3 UR14, UR10, 0x300, URZ ;  /* 0x000003000a0e7890 */ /* 0x000fe2000fffe03f */
[----:B------:R-:W-:-:S03]  /*8530*/  UMOV UR15, 0xc0000010 ;  /* 0xc0000010000f7882 */ /* 0x000fc60000000000 */
[----:B------:R-:W1:Y:S01]  /*8540*/  MUFU.TANH R121, R121 ;  /* 0x0000007900797308 */ /* 0x000e620000002400 */
[----:B0-----:R-:W-:Y:S01]  /*8550*/  FSEL R198, R141, -INF , P4 ;  /* 0xff8000008dc67808 */ /* 0x001fe20002000000 */
[----:B------:R-:W-:Y:S01]  /*8560*/  FMUL.FTZ R141, R0, R88 ;  /* 0x00000058008d7220 */ /* 0x000fe20000410000 */
[----:B------:R-:W-:Y:S02]  /*8570*/  ISETP.GT.AND P4, PT, R195, 0x71, PT ;  /* 0x00000071c300780c */ /* 0x000fe40003f84270 */
[----:B------:R-:W-:Y:S02]  /*8580*/  FMNMX.FTZ R199, R198, R199, !PT ;  /* 0x000000c7c6c77209 */ /* 0x000fe40007810000 */
[----:B------:R-:W-:Y:S01]  /*8590*/  FSEL R224, R145, -INF , P4 ;  /* 0xff80000091e07808 */ /* 0x000fe20002000000 */
[----:B------:R-:W0:Y:S01]  /*85a0*/  MUFU.TANH R124, R124 ;  /* 0x0000007c007c7308 */ /* 0x000e220000002400 */
[----:B------:R-:W-:Y:S01]  /*85b0*/  FMNMX.FTZ R199, R144, R199, !PT ;  /* 0x000000c790c77209 */ /* 0x000fe20007810000 */
[----:B------:R-:W-:Y:S01]  /*85c0*/  FMUL.FTZ R145, R0, R89 ;  /* 0x0000005900917220 */ /* 0x000fe20000410000 */
[----:B------:R-:W-:-:S02]  /*85d0*/  ISETP.GT.AND P4, PT, R195, 0x79, PT ;  /* 0x00000079c300780c */ /* 0x000fc40003f84270 */
[----:B------:R-:W-:Y:S02]  /*85e0*/  FMNMX.FTZ R199, R224, R199, !PT ;  /* 0x000000c7e0c77209 */ /* 0x000fe40007810000 */
[----:B------:R-:W-:Y:S01]  /*85f0*/  FSEL R226, R149, -INF , P4 ;  /* 0xff80000095e27808 */ /* 0x000fe20002000000 */
[----:B------:R-:W3:Y:S01]  /*8600*/  MUFU.TANH R193, R193 ;  /* 0x000000c100c17308 */ /* 0x000ee20000002400 */
[----:B------:R-:W-:Y:S01]  /*8610*/  FMNMX.FTZ R199, R148, R199, !PT ;  /* 0x000000c794c77209 */ /* 0x000fe20007810000 */
[----:B------:R-:W-:Y:S01]  /*8620*/  FMUL.FTZ R149, R0, R92 ;  /* 0x0000005c00957220 */ /* 0x000fe20000410000 */
[C---:B------:R-:W-:Y:S02]  /*8630*/  ISETP.GT.AND P4, PT, R195.reuse, 0x81, PT ;  /* 0x00000081c300780c */ /* 0x040fe40003f84270 */
[----:B--2---:R-:W-:Y:S02]  /*8640*/  FSEL R120, R120, -INF , P3 ;  /* 0xff80000078787808 */ /* 0x004fe40001800000 */
[----:B------:R-:W-:Y:S01]  /*8650*/  FMNMX.FTZ R199, R226, R199, !PT ;  /* 0x000000c7e2c77209 */ /* 0x000fe20007810000 */
[----:B------:R-:W2:Y:S01]  /*8660*/  MUFU.TANH R128, R128 ;  /* 0x0000008000807308 */ /* 0x000ea20000002400 */
[----:B------:R-:W-:-:S02]  /*8670*/  ISETP.GT.AND P3, PT, R195, 0x88, PT ;  /* 0x00000088c300780c */ /* 0x000fc40003f64270 */
[----:B-1----:R-:W-:Y:S02]  /*8680*/  FSEL R92, R121, -INF , P4 ;  /* 0xff800000795c7808 */ /* 0x002fe40002000000 */
[----:B------:R-:W-:Y:S02]  /*8690*/  FMNMX.FTZ R199, R120, R199, !PT ;  /* 0x000000c778c77209 */ /* 0x000fe40007810000 */
[C---:B------:R-:W-:Y:S01]  /*86a0*/  ISETP.GT.AND P4, PT, R195.reuse, 0x89, PT ;  /* 0x00000089c300780c */ /* 0x040fe20003f84270 */
[----:B------:R-:W1:Y:S01]  /*86b0*/  MUFU.TANH R129, R129 ;  /* 0x0000008100817308 */ /* 0x000e620000002400 */
[----:B0-----:R-:W-:Y:S02]  /*86c0*/  FSEL R124, R124, -INF , P3 ;  /* 0xff8000007c7c7808 */ /* 0x001fe40001800000 */
[----:B------:R-:W-:Y:S02]  /*86d0*/  FMNMX.FTZ R199, R92, R199, !PT ;  /* 0x000000c75cc77209 */ /* 0x000fe40007810000 */
[----:B------:R-:W-:-:S02]  /*86e0*/  ISETP.GT.AND P3, PT, R195, 0x90, PT ;  /* 0x00000090c300780c */ /* 0x000fc40003f64270 */
[----:B---3--:R-:W-:Y:S01]  /*86f0*/  FSEL R228, R193, -INF , P4 ;  /* 0xff800000c1e47808 */ /* 0x008fe20002000000 */
[----:B------:R-:W0:Y:S01]  /*8700*/  MUFU.TANH R133, R133 ;  /* 0x0000008500857308 */ /* 0x000e220000002400 */
[----:B------:R-:W-:Y:S02]  /*8710*/  FMNMX.FTZ R199, R124, R199, !PT ;  /* 0x000000c77cc77209 */ /* 0x000fe40007810000 */
[C---:B------:R-:W-:Y:S02]  /*8720*/  ISETP.GT.AND P4, PT, R195.reuse, 0x91, PT ;  /* 0x00000091c300780c */ /* 0x040fe40003f84270 */
[----:B--2---:R-:W-:Y:S02]  /*8730*/  FSEL R128, R128, -INF , P3 ;  /* 0xff80000080807808 */ /* 0x004fe40001800000 */
[----:B------:R-:W-:Y:S01]  /*8740*/  FMNMX.FTZ R199, R228, R199, !PT ;  /* 0x000000c7e4c77209 */ /* 0x000fe20007810000 */
[----:B------:R2:W-:Y:S01]  /*8750*/  MUFU.TANH R89, R141 ;  /* 0x0000008d00597308 */ /* 0x0005e20000002400 */
[----:B------:R-:W-:-:S02]  /*8760*/  ISETP.GT.AND P3, PT, R195, 0x98, PT ;  /* 0x00000098c300780c */ /* 0x000fc40003f64270 */
[----:B------:R-:W-:Y:S02]  /*8770*/  FMNMX.FTZ R199, R128, R199, !PT ;  /* 0x000000c780c77209 */ /* 0x000fe40007810000 */
[----:B------:R-:W-:Y:S02]  /*8780*/  FSEL R230, R21, -INF , P3 ;  /* 0xff80000015e67808 */ /* 0x000fe40001800000 */
[----:B------:R-:W-:Y:S01]  /*8790*/  ISETP.GT.AND P3, PT, R195, 0xa0, PT ;  /* 0x000000a0c300780c */ /* 0x000fe20003f64270 */
[----:B------:R-:W3:Y:S01]  /*87a0*/  MUFU.TANH R112, R135 ;  /* 0x0000008700707308 */ /* 0x000ee20000002400 */
[C---:B--2---:R-:W-:Y:S01]  /*87b0*/  FMUL.FTZ R141, R0.reuse, R93 ;  /* 0x0000005d008d7220 */ /* 0x044fe20000410000 */
[----:B------:R-:W-:Y:S01]  /*87c0*/  FMUL.FTZ R93, R0, R96 ;  /* 0x00000060005d7220 */ /* 0x000fe20000410000 */
[----:B-1----:R-:W-:Y:S02]  /*87d0*/  FSEL R96, R129, -INF , P4 ;  /* 0xff80000081607808 */ /* 0x002fe40002000000 */
[----:B------:R-:W-:-:S02]  /*87e0*/  ISETP.GT.AND P4, PT, R195, 0x99, PT ;  /* 0x00000099c300780c */ /* 0x000fc40003f84270 */
[----:B------:R-:W-:Y:S01]  /*87f0*/  FMNMX.FTZ R199, R96, R199, !PT ;  /* 0x000000c760c77209 */ /* 0x000fe20007810000 */
[----:B------:R-:W-:Y:S01]  /*8800*/  MUFU.TANH R88, R137 ;  /* 0x0000008900587308 */ /* 0x000fe20000002400 */
[----:B0-----:R-:W-:Y:S02]  /*8810*/  FSEL R232, R133, -INF , P4 ;  /* 0xff80000085e87808 */ /* 0x001fe40002000000 */
[----:B------:R-:W-:Y:S02]  /*8820*/  FMNMX.FTZ R199, R230, R199, !PT ;  /* 0x000000c7e6c77209 */ /* 0x000fe40007810000 */
[----:B------:R-:W-:Y:S02]  /*8830*/  ISETP.GT.AND P4, PT, R195, 0xa1, PT ;  /* 0x000000a1c300780c */ /* 0x000fe40003f84270 */
[----:B------:R-:W-:Y:S01]  /*8840*/  FMNMX.FTZ R199, R232, R199, !PT ;  /* 0x000000c7e8c77209 */ /* 0x000fe20007810000 */
[----:B------:R0:W-:Y:S01]  /*8850*/  MUFU.TANH R137, R145 ;  /* 0x0000009100897308 */ /* 0x0001e20000002400 */
[----:B------:R-:W-:-:S02]  /*8860*/  FSEL R106, R106, -INF , P4 ;  /* 0xff8000006a6a7808 */ /* 0x000fc40002000000 */
[----:B------:R-:W-:-:S04]  /*8870*/  ISETP.GT.AND P4, PT, R195, 0xb0, PT ;  /* 0x000000b0c300780c */ /* 0x000fc80003f84270 */
[----:B------:R-:W-:Y:S01]  /*8880*/  FSEL R236, R113, -INF , P4 ;  /* 0xff80000071ec7808 */ /* 0x000fe20002000000 */
[----:B------:R-:W1:Y:S01]  /*8890*/  MUFU.TANH R135, R197 ;  /* 0x000000c500877308 */ /* 0x000e620000002400 */
[----:B0-----:R-:W-:Y:S01]  /*88a0*/  FMUL.FTZ R145, R0, R100 ;  /* 0x0000006400917220 */ /* 0x001fe20000410000 */
[----:B------:R-:W-:Y:S02]  /*88b0*/  FSEL R100, R105, -INF , P3 ;  /* 0xff80000069647808 */ /* 0x000fe40001800000 */
[----:B------:R-:W-:Y:S02]  /*88c0*/  ISETP.GT.AND P3, PT, R195, 0xa9, PT ;  /* 0x000000a9c300780c */ /* 0x000fe40003f64270 */
[----:B------:R-:W-:Y:S02]  /*88d0*/  FMNMX.FTZ R199, R100, R199, !PT ;  /* 0x000000c764c77209 */ /* 0x000fe40007810000 */
[----:B------:R-:W0:Y:S01]  /*88e0*/  MUFU.TANH R117, R165 ;  /* 0x000000a500757308 */ /* 0x000e220000002400 */
[----:B---3--:R-:W-:-:S02]  /*88f0*/  FSEL R112, R112, -INF , P3 ;  /* 0xff80000070707808 */ /* 0x008fc40001800000 */
[----:B------:R-:W-:Y:S02]  /*8900*/  FMNMX.FTZ R199, R106, R199, !PT ;  /* 0x000000c76ac77209 */ /* 0x000fe40007810000 */
[----:B------:R-:W-:Y:S02]  /*8910*/  ISETP.GT.AND P3, PT, R195, 0xb9, PT ;  /* 0x000000b9c300780c */ /* 0x000fe40003f64270 */
[----:B------:R-:W-:Y:S01]  /*8920*/  FMNMX.FTZ R199, R234, R199, !PT ;  /* 0x000000c7eac77209 */ /* 0x000fe20007810000 */
[----:B------:R2:W-:Y:S01]  /*8930*/  MUFU.TANH R129, R93 ;  /* 0x0000005d00817308 */ /* 0x0005e20000002400 */
[----:B-1----:R-:W-:Y:S02]  /*8940*/  FSEL R135, R135, -INF , P5 ;  /* 0xff80000087877808 */ /* 0x002fe40002800000 */
[----:B------:R-:W-:Y:S02]  /*8950*/  FMNMX.FTZ R199, R112, R199, !PT ;  /* 0x000000c770c77209 */ /* 0x000fe40007810000 */
[----:B------:R-:W-:-:S02]  /*8960*/  ISETP.GT.AND P4, PT, R195, 0xc0, PT ;  /* 0x000000c0c300780c */ /* 0x000fc40003f84270 */
[----:B------:R-:W-:Y:S01]  /*8970*/  FMNMX.FTZ R199, R236, R199, !PT ;  /* 0x000000c7ecc77209 */ /* 0x000fe20007810000 */
[----:B------:R-:W1:Y:S01]  /*8980*/  MUFU.TANH R121, R149 ;  /* 0x0000009500797308 */ /* 0x000e620000002400 */
[----:B--2---:R-:W-:Y:S02]  /*8990*/  FSEL R93, R88, -INF , P3 ;  /* 0xff800000585d7808 */ /* 0x004fe40001800000 */
[----:B0-----:R-:W-:Y:S02]  /*89a0*/  FSEL R21, R117, -INF , P6 ;  /* 0xff80000075157808 */ /* 0x001fe40003000000 */
[----:B------:R-:W-:Y:S02]  /*89b0*/  FMNMX.FTZ R88, R135, R199, !PT ;  /* 0x000000c787587209 */ /* 0x000fe40007810000 */
[----:B------:R-:W-:Y:S01]  /*89c0*/  ISETP.GT.AND P5, PT, R195, 0xc1, PT ;  /* 0x000000c1c300780c */ /* 0x000fe20003fa4270 */
[----:B------:R-:W0:Y:S01]  /*89d0*/  MUFU.TANH R141, R141 ;  /* 0x0000008d008d7308 */ /* 0x000e220000002400 */
[----:B------:R-:W-:-:S02]  /*89e0*/  FMNMX.FTZ R88, R21, R88, !PT ;  /* 0x0000005815587209 */ /* 0x000fc40007810000 */
[----:B------:R-:W-:Y:S02]  /*89f0*/  ISETP.GT.AND P6, PT, R195, 0xc8, PT ;  /* 0x000000c8c300780c */ /* 0x000fe40003fc4270 */
[----:B------:R-:W-:Y:S02]  /*8a00*/  FMNMX.FTZ R88, R93, R88, !PT ;  /* 0x000000585d587209 */ /* 0x000fe40007810000 */
[----:B------:R-:W-:Y:S01]  /*8a10*/  FSEL R105, R137, -INF , P5 ;  /* 0xff80000089697808 */ /* 0x000fe20002800000 */
[----:B------:R2:W3:Y:S01]  /*8a20*/  MUFU.TANH R133, R97 ;  /* 0x0000006100857308 */ /* 0x0004e20000002400 */
[----:B------:R-:W-:Y:S02]  /*8a30*/  ISETP.GT.AND P3, PT, R195, 0xc9, PT ;  /* 0x000000c9c300780c */ /* 0x000fe40003f64270 */
[----:B-1----:R-:W-:Y:S01]  /*8a40*/  FSEL R109, R121, -INF , P6 ;  /* 0xff800000796d7808 */ /* 0x002fe20003000000 */
[----:B------:R-:W-:Y:S01]  /*8a50*/  FMUL.FTZ R121, R0, R111 ;  /* 0x0000006f00797220 */ /* 0x000fe20000410000 */
[----:B------:R-:W-:-:S02]  /*8a60*/  ISETP.GT.AND P5, PT, R195, 0xd1, PT ;  /* 0x000000d1c300780c */ /* 0x000fc40003fa4270 */
[----:B------:R-:W-:Y:S01]  /*8a70*/  ISETP.GT.AND P6, PT, R195, 0xd8, PT ;  /* 0x000000d8c300780c */ /* 0x000fe20003fc4270 */
[----:B------:R-:W1:Y:S01]  /*8a80*/  MUFU.TANH R145, R145 ;  /* 0x0000009100917308 */ /* 0x000e620000002400 */
[----:B--2---:R-:W-:Y:S02]  /*8a90*/  FSEL R97, R89, -INF , P4 ;  /* 0xff80000059617808 */ /* 0x004fe40002000000 */
[----:B------:R-:W-:Y:S02]  /*8aa0*/  ISETP.GT.AND P4, PT, R195, 0xd0, PT ;  /* 0x000000d0c300780c */ /* 0x000fe40003f84270 */
[----:B------:R-:W-:Y:S01]  /*8ab0*/  FMNMX.FTZ R89, R97, R88, !PT ;  /* 0x0000005861597209 */ /* 0x000fe20007810000 */
[C---:B------:R-:W-:Y:S01]  /*8ac0*/  FMUL.FTZ R88, R0.reuse, R101 ;  /* 0x0000006500587220 */ /* 0x040fe20000410000 */
[----:B0-----:R-:W-:Y:S01]  /*8ad0*/  FSEL R113, R141, -INF , P3 ;  /* 0xff8000008d717808 */ /* 0x001fe20001800000 */
[----:B------:R-:W-:Y:S01]  /*8ae0*/  FMUL.FTZ R101, R0, R110 ;  /* 0x0000006e00657220 */ /* 0x000fe20000410000 */
[----:B------:R-:W-:Y:S01]  /*8af0*/  FMNMX.FTZ R89, R105, R89, !PT ;  /* 0x0000005969597209 */ /* 0x000fe20007810000 */
[----:B------:R-:W-:Y:S01]  /*8b00*/  MUFU.TANH R15, R15 ;  /* 0x0000000f000f7308 */ /* 0x000fe20000002400 */
[----:B------:R-:W-:Y:S01]  /*8b10*/  FSEL R110, R129, -INF , P4 ;  /* 0xff800000816e7808 */ /* 0x000fe20002000000 */
[----:B------:R-:W-:-:S02]  /*8b20*/  WARPGROUP.DEPBAR.LE gsb0, 0x0 ;  /* 0x00008000000079c5 */ /* 0x000fc40000010000 */
[----:B------:R-:W-:Y:S01]  /*8b30*/  FMNMX.FTZ R89, R109, R89, !PT ;  /* 0x000000596d597209 */ /* 0x000fe20007810000 */
[----:B------:R-:W-:Y:S01]  /*8b40*/  WARPGROUP.ARRIVE ;  /* 0x00000000000079c5 */ /* 0x000fe20000000000 */
[----:B---3--:R-:W-:Y:S02]  /*8b50*/  FSEL R117, R133, -INF , P5 ;  /* 0xff80000085757808 */ /* 0x008fe40002800000 */
[----:B------:R-:W0:Y:S01]  /*8b60*/  MUFU.TANH R88, R88 ;  /* 0x0000005800587308 */ /* 0x000e220000002400 */
[----:B------:R-:W-:Y:S02]  /*8b70*/  FMNMX.FTZ R89, R113, R89, !PT ;  /* 0x0000005971597209 */ /* 0x000fe40007810000 */
[----:B------:R-:W-:Y:S01]  /*8b80*/  ISETP.GT.AND P3, PT, R195, 0xd9, PT ;  /* 0x000000d9c300780c */ /* 0x000fe20003f64270 */
[----:B------:R-:W-:Y:S01]  /*8b90*/  QGMMA.64x128x32.F32.E4M3.E4M3 R24, R212, gdesc[UR12], R24, gsb0 ;  /* 0x01e0000cd4187df3 */ /* 0x000fe20008000818 */
[----:B------:R-:W-:Y:S01]  /*8ba0*/  FMNMX.FTZ R89, R110, R89, !PT ;  /* 0x000000596e597209 */ /* 0x000fe20007810000 */
[----:B------:R-:W-:Y:S01]  /*8bb0*/  UIADD3 UR14, UR10, 0x400, URZ ;  /* 0x000004000a0e7890 */ /* 0x000fe2000fffe03f */
[----:B-1----:R-:W-:Y:S01]  /*8bc0*/  FSEL R111, R145, -INF , P6 ;  /* 0xff800000916f7808 */ /* 0x002fe20003000000 */
[----:B------:R-:W1:Y:S01]  /*8bd0*/  MUFU.TANH R20, R20 ;  /* 0x0000001400147308 */ /* 0x000e620000002400 */
[----:B------:R-:W-:Y:S01]  /*8be0*/  FMNMX.FTZ R89, R117, R89, !PT ;  /* 0x0000005975597209 */ /* 0x000fe20007810000 */
[----:B------:R-:W-:Y:S01]  /*8bf0*/  UMOV UR15, 0xc0000010 ;  /* 0xc0000010000f7882 */ /* 0x000fe20000000000 */
[----:B------:R-:W-:-:S02]  /*8c00*/  ISETP.GT.AND P4, PT, R194, RZ, PT ;  /* 0x000000ffc200720c */ /* 0x000fc40003f84270 */
[----:B------:R-:W-:-:S03]  /*8c10*/  ISETP.GT.AND P5, PT, R194, 0x1, PT ;  /* 0x00000001c200780c */ /* 0x000fc60003fa4270 */
[----:B------:R-:W-:Y:S01]  /*8c20*/  MUFU.TANH R23, R23 ;  /* 0x0000001700177308 */ /* 0x000fe20000002400 */
[----:B0-----:R-:W-:Y:S02]  /*8c30*/  FSEL R129, R88, -INF , P3 ;  /* 0xff80000058817808 */ /* 0x001fe40001800000 */
[----:B------:R-:W-:-:S04]  /*8c40*/  FMNMX.FTZ R88, R111, R89, !PT ;  /* 0x000000596f587209 */ /* 0x000fc80007810000 */
[----:B------:R-:W-:Y:S01]  /*8c50*/  FMNMX.FTZ R88, R129, R88, !PT ;  /* 0x0000005881587209 */ /* 0x000fe20007810000 */
[----:B------:R-:W0:Y:S01]  /*8c60*/  MUFU.TANH R184, R184 ;  /* 0x000000b800b87308 */ /* 0x000e220000002400 */
[----:B-1----:R-:W-:Y:S02]  /*8c70*/  FSEL R20, R20, -INF , P5 ;  /* 0xff80000014147808 */ /* 0x002fe40002800000 */
[----:B------:R-:W-:Y:S01]  /*8c80*/  ISETP.GT.AND P5, PT, R194, 0x9, PT ;  /* 0x00000009c200780c */ /* 0x000fe20003fa4270 */
[----:B------:R-:W1:Y:S04]  /*8c90*/  SHFL.BFLY PT, R89, R88, 0x2, 0x1f ;  /* 0x0c401f0058597f89 */ /* 0x000e6800000e0000 */
[----:B------:R-:W-:Y:S08]  /*8ca0*/  MUFU.TANH R187, R187 ;  /* 0x000000bb00bb7308 */ /* 0x000ff00000002400 */
[----:B------:R-:W2:Y:S01]  /*8cb0*/  MUFU.TANH R188, R188 ;  /* 0x000000bc00bc7308 */ /* 0x000ea20000002400 */
[----:B0-----:R-:W-:-:S02]  /*8cc0*/  FSEL R184, R184, -INF , P5 ;  /* 0xff800000b8b87808 */ /* 0x001fc40002800000 */
[----:B------:R-:W-:-:S05]  /*8cd0*/  ISETP.GT.AND P5, PT, R194, 0x11, PT ;  /* 0x00000011c200780c */ /* 0x000fca0003fa4270 */
[----:B------:R-:W-:Y:S01]  /*8ce0*/  MUFU.TANH R191, R191 ;  /* 0x000000bf00bf7308 */ /* 0x000fe20000002400 */
[----:B-1----:R-:W-:Y:S02]  /*8cf0*/  FMNMX.FTZ R133, R88, R89, !PT ;  /* 0x0000005958857209 */ /* 0x002fe40007810000 */
[----:B------:R-:W0:Y:S05]  /*8d00*/  LDC R89, c[0x0][0x988] ;  /* 0x00026200ff597b82 */ /* 0x000e2a0000000800 */
[----:B------:R-:W1:Y:S01]  /*8d10*/  MUFU.TANH R192, R192 ;  /* 0x000000c000c07308 */ /* 0x000e620000002400 */
[----:B------:R-:W3:Y:S01]  /*8d20*/  SHFL.BFLY PT, R88, R133, 0x1, 0x1f ;  /* 0x0c201f0085587f89 */ /* 0x000ee200000e0000 */
[----:B--2---:R-:W-:-:S02]  /*8d30*/  FSEL R188, R188, -INF , P5 ;  /* 0xff800000bcbc7808 */ /* 0x004fc40002800000 */
[----:B------:R-:W-:-:S04]  /*8d40*/  ISETP.GT.AND P5, PT, R194, 0x19, PT ;  /* 0x00000019c200780c */ /* 0x000fc80003fa4270 */
[----:B------:R-:W2:Y:S08]  /*8d50*/  MUFU.TANH R170, R170 ;  /* 0x000000aa00aa7308 */ /* 0x000eb00000002400 */
[----:B------:R-:W4:Y:S01]  /*8d60*/  MUFU.TANH R171, R171 ;  /* 0x000000ab00ab7308 */ /* 0x000f220000002400 */
[----:B-1----:R-:W-:Y:S02]  /*8d70*/  FSEL R192, R192, -INF , P5 ;  /* 0xff800000c0c07808 */ /* 0x002fe40002800000 */
[----:B------:R-:W-:-:S05]  /*8d80*/  ISETP.GT.AND P5, PT, R194, 0x21, PT ;  /* 0x00000021c200780c */ /* 0x000fca0003fa4270 */
[----:B------:R-:W1:Y:S01]  /*8d90*/  MUFU.TANH R174, R174 ;  /* 0x000000ae00ae7308 */ /* 0x000e620000002400 */
[----:B---3--:R-:W-:Y:S01]  /*8da0*/  FMNMX.FTZ R88, R133, R88, !PT ;  /* 0x0000005885587209 */ /* 0x008fe20007810000 */
[----:B------:R-:W-:-:S03]  /*8db0*/  FMUL.FTZ R133, R0, R103 ;  /* 0x0000006700857220 */ /* 0x000fc60000410000 */
[C---:B------:R-:W-:Y:S01]  /*8dc0*/  FSETP.NEU.FTZ.AND P3, PT, R88.reuse, -INF , PT ;  /* 0xff8000005800780b */ /* 0x040fe20003f7d000 */
[----:B0-----:R-:W-:-:S02]  /*8dd0*/  FFMA.FTZ R220, R88, R89, -8 ;  /* 0xc100000058dc7423 */ /* 0x001fc40000010059 */
[----:B------:R-:W0:Y:S03]  /*8de0*/  MUFU.TANH R175, R175 ;  /* 0x000000af00af7308 */ /* 0x000e260000002400 */
        /* <DEDUP_REMOVED lines=15> */
[----:B------:R-:W3:Y:S01]  /*8ee0*/  MUFU.TANH R178, R178 ;  /* 0x000000b200b27308 */ /* 0x000ee20000002400 */
[----:B------:R-:W-:Y:S01]  /*8ef0*/  FSEL R152, R187, -INF , P4 ;  /* 0xff800000bb987808 */ /* 0x000fe20002000000 */
[--C-:B------:R-:W-:Y:S01]  /*8f00*/  FFMA.FTZ R149, R172, R89, -R220.reuse ;  /* 0x00000059ac957223 */ /* 0x100fe200000108dc */
[----:B------:R-:W-:Y:S01]  /*8f10*/  FMNMX.FTZ R23, R184, R23, !PT ;  /* 0x00000017b8177209 */ /* 0x000fe20007810000 */
[-CC-:B------:R-:W-:Y:S01]  /*8f20*/  FFMA.FTZ R172, R173, R89.reuse, -R220.reuse ;  /* 0x00000059adac7223 */ /* 0x180fe200000108dc */
[----:B------:R-:W-:Y:S01]  /*8f30*/  ISETP.GT.AND P4, PT, R194, 0x18, PT ;  /* 0x00000018c200780c */ /* 0x000fe20003f84270 */
[--C-:B------:R-:W-:Y:S01]  /*8f40*/  FFMA.FTZ R173, R160, R89, -R220.reuse ;  /* 0x00000059a0ad7223 */ /* 0x100fe200000108dc */
[----:B------:R-:W-:Y:S01]  /*8f50*/  FMNMX.FTZ R23, R152, R23, !PT ;  /* 0x0000001798177209 */ /* 0x000fe20007810000 */
[----:B------:R5:W-:Y:S01]  /*8f60*/  MUFU.EX2 R15, R169 ;  /* 0x000000a9000f7308 */ /* 0x000be20000000800 */
[----:B------:R-:W-:Y:S01]  /*8f70*/  FSEL R218, R191, -INF , P4 ;  /* 0xff800000bfda7808 */ /* 0x000fe20002000000 */
[--C-:B------:R-:W-:Y:S01]  /*8f80*/  FFMA.FTZ R165, R176, R89, -R220.reuse ;  /* 0x00000059b0a57223 */ /* 0x100fe200000108dc */
[----:B------:R-:W-:Y:S01]  /*8f90*/  FMNMX.FTZ R23, R188, R23, !PT ;  /* 0x00000017bc177209 */ /* 0x000fe20007810000 */
[-CC-:B------:R-:W-:Y:S01]  /*8fa0*/  FFMA.FTZ R176, R177, R89.reuse, -R220.reuse ;  /* 0x00000059b1b07223 */ /* 0x180fe200000108dc */
[----:B------:R-:W-:Y:S01]  /*8fb0*/  ISETP.GT.AND P4, PT, R194, 0x20, PT ;  /* 0x00000020c200780c */ /* 0x000fe20003f84270 */
[--C-:B------:R-:W-:Y:S01]  /*8fc0*/  FFMA.FTZ R177, R100, R89, -R220.reuse ;  /* 0x0000005964b17223 */ /* 0x100fe200000108dc */
[----:B------:R-:W-:Y:S01]  /*8fd0*/  FMNMX.FTZ R153, R218, R23, !PT ;  /* 0x00000017da997209 */ /* 0x000fe20007810000 */
[----:B------:R-:W-:Y:S01]  /*8fe0*/  MUFU.TANH R179, R179 ;  /* 0x000000b300b37308 */ /* 0x000fe20000002400 */
[----:B--2---:R-:W-:Y:S01]  /*8ff0*/  FSEL R170, R170, -INF , P4 ;  /* 0xff800000aaaa7808 */ /* 0x004fe20002000000 */
[--C-:B-----5:R-:W-:Y:S01]  /*9000*/  FFMA.FTZ R169, R156, R89, -R220.reuse ;  /* 0x000000599ca97223 */ /* 0x120fe200000108dc */
[----:B------:R-:W-:Y:S01]  /*9010*/  FMNMX.FTZ R153, R192, R153, !PT ;  /* 0x00000099c0997209 */ /* 0x000fe20007810000 */
[-CC-:B------:R-:W-:Y:S01]  /*9020*/  FFMA.FTZ R141, R189, R89.reuse, -R220.reuse ;  /* 0x00000059bd8d7223 */ /* 0x180fe200000108dc */
[----:B----4-:R-:W-:Y:S01]  /*9030*/  FSEL R156, R171, -INF , P5 ;  /* 0xff800000ab9c7808 */ /* 0x010fe20002800000 */
[--C-:B------:R-:W-:Y:S01]  /*9040*/  FFMA.FTZ R171, R157, R89, -R220.reuse ;  /* 0x000000599dab7223 */ /* 0x100fe200000108dc */
[----:B------:R-:W-:Y:S01]  /*9050*/  ISETP.GT.AND P4, PT, R194, 0x28, PT ;  /* 0x00000028c200780c */ /* 0x000fe20003f84270 */
[----:B------:R-:W2:Y:S01]  /*9060*/  MUFU.TANH R182, R182 ;  /* 0x000000b600b67308 */ /* 0x000ea20000002400 */
[----:B------:R-:W-:Y:S01]  /*9070*/  FMNMX.FTZ R157, R170, R153, !PT ;  /* 0x00000099aa9d7209 */ /* 0x000fe20007810000 */
[-CC-:B------:R-:W-:Y:S01]  /*9080*/  FFMA.FTZ R103, R131, R89.reuse, -R220.reuse ;  /* 0x0000005983677223 */ /* 0x180fe200000108dc */
[----:B------:R-:W-:Y:S01]  /*9090*/  ISETP.GT.AND P5, PT, R194, 0x29, PT ;  /* 0x00000029c200780c */ /* 0x000fe20003fa4270 */
[-CC-:B------:R-:W-:Y:S01]  /*90a0*/  FFMA.FTZ R14, R14, R89.reuse, -R220.reuse ;  /* 0x000000590e0e7223 */ /* 0x180fe200000108dc */
[----:B-1----:R-:W-:Y:S01]  /*90b0*/  FSEL R174, R174, -INF , P4 ;  /* 0xff800000aeae7808 */ /* 0x002fe20002000000 */
[--C-:B------:R-:W-:Y:S01]  /*90c0*/  FFMA.FTZ R131, R132, R89, -R220.reuse ;  /* 0x0000005984837223 */ /* 0x100fe200000108dc */
[----:B------:R-:W-:Y:S01]  /*90d0*/  FMNMX.FTZ R157, R156, R157, !PT ;  /* 0x0000009d9c9d7209 */ /* 0x000fe20007810000 */
[----:B------:R-:W1:Y:S01]  /*90e0*/  MUFU.TANH R183, R183 ;  /* 0x000000b700b77308 */ /* 0x000e620000002400 */
[----:B------:R-:W-:Y:S01]  /*90f0*/  ISETP.GT.AND P4, PT, R194, 0x30, PT ;  /* 0x00000030c200780c */ /* 0x000fe20003f84270 */
[----:B------:R-:W-:Y:S01]  /*9100*/  FFMA.FTZ R22, R22, R89, -R220 ;  /* 0x0000005916167223 */ /* 0x000fe200000108dc */
[----:B0-----:R-:W-:Y:S01]  /*9110*/  FSEL R175, R175, -INF , P5 ;  /* 0xff800000afaf7808 */ /* 0x001fe20002800000 */
[----:B------:R-:W-:-:S02]  /*9120*/  WARPGROUP.DEPBAR.LE gsb0, 0x0 ;  /* 0x00008000000079c5 */ /* 0x000fc40000010000 */
[----:B------:R-:W-:Y:S01]  /*9130*/  FMNMX.FTZ R160, R174, R157, !PT ;  /* 0x0000009daea07209 */ /* 0x000fe20007810000 */
[----:B------:R-:W-:Y:S01]  /*9140*/  WARPGROUP.ARRIVE ;  /* 0x00000000000079c5 */ /* 0x000fe20000000000 */
[----:B------:R-:W0:Y:S01]  /*9150*/  MUFU.TANH R154, R154 ;  /* 0x0000009a009a7308 */ /* 0x000e220000002400 */
[----:B------:R-:W-:Y:S01]  /*9160*/  ISETP.GT.AND P5, PT, R194, 0x31, PT ;  /* 0x00000031c200780c */ /* 0x000fe20003fa4270 */
[-CC-:B------:R-:W-:Y:S01]  /*9170*/  FFMA.FTZ R132, R185, R89.reuse, -R220.reuse ;  /* 0x00000059b9847223 */ /* 0x180fe200000108dc */
[----:B---3--:R-:W-:Y:S01]  /*9180*/  FSEL R178, R178, -INF , P4 ;  /* 0xff800000b2b27808 */ /* 0x008fe20002000000 */
[-CC-:B------:R-:W-:Y:S01]  /*9190*/  FFMA.FTZ R216, R181, R89.reuse, -R220.reuse ;  /* 0x00000059b5d87223 */ /* 0x180fe200000108dc */
[----:B------:R-:W-:Y:S01]  /*91a0*/  ISETP.GT.AND P4, PT, R194, 0x38, PT ;  /* 0x00000038c200780c */ /* 0x000fe20003f84270 */
[----:B------:R-:W-:Y:S01]  /*91b0*/  QGMMA.64x128x32.F32.E4M3.E4M3 R24, R208, gdesc[UR12], R24, gsb0 ;  /* 0x01e0000cd0187df3 */ /* 0x000fe20008000818 */
[----:B------:R-:W-:Y:S01]  /*91c0*/  UIADD3 UR14, UR10, 0x500, URZ ;  /* 0x000005000a0e7890 */ /* 0x000fe2000fffe03f */
[----:B------:R3:W-:Y:S01]  /*91d0*/  MUFU.EX2 R23, R169 ;  /* 0x000000a900177308 */ /* 0x0007e20000000800 */
[----:B--2---:R-:W-:Y:S01]  /*91e0*/  FSEL R182, R182, -INF , P4 ;  /* 0xff800000b6b67808 */ /* 0x004fe20002000000 */
[----:B------:R-:W-:Y:S01]  /*91f0*/  UMOV UR15, 0xc0000010 ;  /* 0xc0000010000f7882 */ /* 0x000fe20000000000 */
[----:B------:R-:W-:Y:S01]  /*9200*/  ISETP.GT.AND P4, PT, R194, 0x40, PT ;  /* 0x00000040c200780c */ /* 0x000fe20003f84270 */
[-CC-:B------:R-:W-:Y:S01]  /*9210*/  FFMA.FTZ R161, R161, R89.reuse, -R220.reuse ;  /* 0x00000059a1a17223 */ /* 0x180fe200000108dc */
[----:B------:R-:W-:Y:S01]  /*9220*/  FSEL R189, R88, RZ, P3 ;  /* 0x000000ff58bd7208 */ /* 0x000fe20001800000 */
[-CC-:B------:R-:W-:Y:S01]  /*9230*/  FFMA.FTZ R164, R164, R89.reuse, -R220.reuse ;  /* 0x00000059a4a47223 */ /* 0x180fe200000108dc */
[----:B------:R-:W-:-:S01]  /*9240*/  FFMA.FTZ R136, R136, R89, -R220 ;  /* 0x0000005988887223 */ /* 0x000fc200000108dc */
[----:B------:R-:W2:Y:S01]  /*9250*/  MUFU.TANH R155, R155 ;  /* 0x0000009b009b7308 */ /* 0x000ea20000002400 */
[----:B---3--:R-:W-:Y:S01]  /*9260*/  FMNMX.FTZ R169, R175, R160, !PT ;  /* 0x000000a0afa97209 */ /* 0x008fe20007810000 */
[-CC-:B------:R-:W-:Y:S01]  /*9270*/  FFMA.FTZ R140, R140, R89.reuse, -R220.reuse ;  /* 0x000000598c8c7223 */ /* 0x180fe200000108dc */
[----:B------:R-:W-:Y:S01]  /*9280*/  FSEL R160, R179, -INF , P5 ;  /* 0xff800000b3a07808 */ /* 0x000fe20002800000 */
[--C-:B------:R-:W-:Y:S01]  /*9290*/  FFMA.FTZ R179, R106, R89, -R220.reuse ;  /* 0x000000596ab37223 */ /* 0x100fe200000108dc */
[----:B------:R-:W-:Y:S01]  /*92a0*/  FMNMX.FTZ R169, R178, R169, !PT ;  /* 0x000000a9b2a97209 */ /* 0x000fe20007810000 */
[--C-:B------:R-:W-:Y:S01]  /*92b0*/  FFMA.FTZ R224, R224, R89, -R220.reuse ;  /* 0x00000059e0e07223 */ /* 0x100fe200000108dc */
[----:B------:R-:W-:Y:S01]  /*92c0*/  ISETP.GT.AND P5, PT, R194, 0x39, PT ;  /* 0x00000039c200780c */ /* 0x000fe20003fa4270 */
[----:B------:R-:W3:Y:S01]  /*92d0*/  MUFU.TANH R158, R158 ;  /* 0x0000009e009e7308 */ /* 0x000ee20000002400 */
[----:B------:R-:W-:Y:S01]  /*92e0*/  FMNMX.FTZ R169, R160, R169, !PT ;  /* 0x000000a9a0a97209 */ /* 0x000fe20007810000 */
[-CC-:B------:R-:W-:Y:S01]  /*92f0*/  FFMA.FTZ R226, R226, R89.reuse, -R220.reuse ;  /* 0x00000059e2e27223 */ /* 0x180fe200000108dc */
[----:B-1----:R-:W-:Y:S01]  /*9300*/  FSEL R183, R183, -INF , P5 ;  /* 0xff800000b7b77808 */ /* 0x002fe20002800000 */
[--C-:B------:R-:W-:Y:S01]  /*9310*/  FFMA.FTZ R120, R120, R89, -R220.reuse ;  /* 0x0000005978787223 */ /* 0x100fe200000108dc */
[----:B------:R-:W-:Y:S01]  /*9320*/  FMNMX.FTZ R169, R182, R169, !PT ;  /* 0x000000a9b6a97209 */ /* 0x000fe20007810000 */
[-CC-:B------:R-:W-:Y:S01]  /*9330*/  FFMA.FTZ R96, R96, R89.reuse, -R220.reuse ;  /* 0x0000005960607223 */ /* 0x180fe200000108dc */
[----:B------:R-:W-:Y:S01]  /*9340*/  ISETP.GT.AND P5, PT, R194, 0x41, PT ;  /* 0x00000041c200780c */ /* 0x000fe20003fa4270 */
[----:B------:R-:W-:Y:S01]  /*9350*/  MUFU.TANH R159, R159 ;  /* 0x0000009f009f7308 */ /* 0x000fe20000002400 */
[----:B0-----:R-:W-:Y:S01]  /*9360*/  FSEL R154, R154, -INF , P4 ;  /* 0xff8000009a9a7808 */ /* 0x001fe20002000000 */
[--C-:B------:R-:W-:Y:S01]  /*9370*/  FFMA.FTZ R112, R112, R89, -R220.reuse ;  /* 0x0000005970707223 */ /* 0x100fe200000108dc */
[----:B------:R-:W-:Y:S01]  /*9380*/  FMNMX.FTZ R169, R183, R169, !PT ;  /* 0x000000a9b7a97209 */ /* 0x000fe20007810000 */
[-CC-:B------:R-:W-:Y:S01]  /*9390*/  FFMA.FTZ R21, R21, R89.reuse, -R220.reuse ;  /* 0x0000005915157223 */ /* 0x180fe200000108dc */
[C---:B------:R-:W-:Y:S01]  /*93a0*/  ISETP.GT.AND P4, PT, R194.reuse, 0x48, PT ;  /* 0x00000048c200780c */ /* 0x040fe20003f84270 */
[----:B------:R-:W-:Y:S01]  /*93b0*/  FFMA.FTZ R111, R111, R89, -R220 ;  /* 0x000000596f6f7223 */ /* 0x000fe200000108dc */
[----:B--2---:R-:W-:Y:S01]  /*93c0*/  FSEL R155, R155, -INF , P5 ;  /* 0xff8000009b9b7808 */ /* 0x004fe20002800000 */
[----:B------:R-:W0:Y:S01]  /*93d0*/  MUFU.TANH R162, R162 ;  /* 0x000000a200a27308 */ /* 0x000e220000002400 */
[----:B------:R-:W-:Y:S01]  /*93e0*/  ISETP.GT.AND P5, PT, R194, 0x49, PT ;  /* 0x00000049c200780c */ /* 0x000fe20003fa4270 */
[----:B------:R-:W-:Y:S01]  /*93f0*/  UIADD3 UR10, UR10, 0x600, URZ ;  /* 0x000006000a0a7890 */ /* 0x000fe2000fffe03f */
[----:B---3--:R-:W-:-:S02]  /*9400*/  FSEL R158, R158, -INF , P4 ;  /* 0xff8000009e9e7808 */ /* 0x008fc40002000000 */
[----:B------:R-:W-:-:S03]  /*9410*/  ISETP.GT.AND P4, PT, R194, 0x50, PT ;  /* 0x00000050c200780c */ /* 0x000fc60003f84270 */
[----:B------:R1:W-:Y:S08]  /*9420*/  MUFU.EX2 R157, R173 ;  /* 0x000000ad009d7308 */ /* 0x0003f00000000800 */
[----:B------:R-:W2:Y:S01]  /*9430*/  MUFU.TANH R163, R163 ;  /* 0x000000a300a37308 */ /* 0x000ea20000002400 */
[----:B-1----:R-:W-:-:S01]  /*9440*/  FFMA.FTZ R173, R196, R89, -R220 ;  /* 0x00000059c4ad7223 */ /* 0x002fc200000108dc */
[----:B------:R-:W-:-:S02]  /*9450*/  FMNMX.FTZ R196, R154, R169, !PT ;  /* 0x000000a99ac47209 */ /* 0x000fc40007810000 */
[----:B0-----:R-:W-:Y:S02]  /*9460*/  FSEL R162, R162, -INF , P4 ;  /* 0xff800000a2a27808 */ /* 0x001fe40002000000 */
[----:B------:R-:W-:Y:S02]  /*9470*/  ISETP.GT.AND P4, PT, R194, 0x58, PT ;  /* 0x00000058c200780c */ /* 0x000fe40003f84270 */
[----:B------:R-:W0:Y:S08]  /*9480*/  MUFU.TANH R166, R166 ;  /* 0x000000a600a67308 */ /* 0x000e300000002400 */
[----:B------:R1:W-:Y:S08]  /*9490*/  MUFU.EX2 R153, R171 ;  /* 0x000000ab00997308 */ /* 0x0003f00000000800 */
[----:B------:R-:W3:Y:S01]  /*94a0*/  MUFU.TANH R167, R167 ;  /* 0x000000a700a77308 */ /* 0x000ee20000002400 */
[----:B-1----:R-:W-:-:S02]  /*94b0*/  FMNMX.FTZ R171, R155, R196, !PT ;  /* 0x000000c49bab7209 */ /* 0x002fc40007810000 */
[----:B------:R-:W-:Y:S01]  /*94c0*/  FSEL R196, R159, -INF , P5 ;  /* 0xff8000009fc47808 */ /* 0x000fe20002800000 */
[----:B------:R-:W-:-:S01]  /*94d0*/  FFMA.FTZ R159, R116, R89, -R220 ;  /* 0x00000059749f7223 */ /* 0x000fc200000108dc */
[----:B------:R-:W-:Y:S02]  /*94e0*/  FMNMX.FTZ R171, R158, R171, !PT ;  /* 0x000000ab9eab7209 */ /* 0x000fe40007810000 */
[----:B------:R-:W-:Y:S01]  /*94f0*/  ISETP.GT.AND P5, PT, R194, 0x51, PT ;  /* 0x00000051c200780c */ /* 0x000fe20003fa4270 */
[----:B------:R-:W1:Y:S01]  /*9500*/  MUFU.TANH R138, R138 ;  /* 0x0000008a008a7308 */ /* 0x000e620000002400 */
[----:B------:R-:W-:Y:S02]  /*9510*/  FMNMX.FTZ R171, R196, R171, !PT ;  /* 0x000000abc4ab7209 */ /* 0x000fe40007810000 */
[----:B--2---:R-:W-:Y:S02]  /*9520*/  FSEL R163, R163, -INF , P5 ;  /* 0xff800000a3a37808 */ /* 0x004fe40002800000 */
[----:B------:R-:W-:-:S02]  /*9530*/  FMNMX.FTZ R116, R162, R171, !PT ;  /* 0x000000aba2747209 */ /* 0x000fc40007810000 */
[----:B------:R-:W-:Y:S01]  /*9540*/  ISETP.GT.AND P5, PT, R194, 0x59, PT ;  /* 0x00000059c200780c */ /* 0x000fe20003fa4270 */
[----:B------:R-:W2:Y:S01]  /*9550*/  MUFU.TANH R139, R139 ;  /* 0x0000008b008b7308 */ /* 0x000ea20000002400 */
[----:B0-----:R-:W-:Y:S02]  /*9560*/  FSEL R166, R166, -INF , P4 ;  /* 0xff800000a6a67808 */ /* 0x001fe40002000000 */
[----:B------:R-:W-:Y:S02]  /*9570*/  FMNMX.FTZ R171, R163, R116, !PT ;  /* 0x00000074a3ab7209 */ /* 0x000fe40007810000 */
[----:B------:R-:W-:Y:S02]  /*9580*/  ISETP.GT.AND P4, PT, R194, 0x60, PT ;  /* 0x00000060c200780c */ /* 0x000fe40003f84270 */
[----:B---3--:R-:W-:Y:S01]  /*9590*/  FSEL R116, R167, -INF , P5 ;  /* 0xff800000a7747808 */ /* 0x008fe20002800000 */
[----:B------:R-:W0:Y:S01]  /*95a0*/  MUFU.TANH R142, R142 ;  /* 0x0000008e008e7308 */ /* 0x000e220000002400 */
[----:B------:R-:W-:Y:S01]  /*95b0*/  FMNMX.FTZ R171, R166, R171, !PT ;  /* 0x000000aba6ab7209 */ /* 0x000fe20007810000 */
[----:B------:R-:W-:Y:S01]  /*95c0*/  FFMA.FTZ R167, R198, R89, -R220 ;  /* 0x00000059c6a77223 */ /* 0x000fe200000108dc */
[----:B------:R-:W-:-:S02]  /*95d0*/  ISETP.GT.AND P5, PT, R194, 0x61, PT ;  /* 0x00000061c200780c */ /* 0x000fc40003fa4270 */
[----:B-1----:R-:W-:Y:S02]  /*95e0*/  FSEL R138, R138, -INF , P4 ;  /* 0xff8000008a8a7808 */ /* 0x002fe40002000000 */
[----:B------:R-:W-:Y:S01]  /*95f0*/  FMNMX.FTZ R171, R116, R171, !PT ;  /* 0x000000ab74ab7209 */ /* 0x000fe20007810000 */
[----:B------:R-:W1:Y:S01]  /*9600*/  MUFU.TANH R143, R143 ;  /* 0x0000008f008f7308 */ /* 0x000e620000002400 */
[----:B------:R-:W-:Y:S02]  /*9610*/  ISETP.GT.AND P4, PT, R194, 0x68, PT ;  /* 0x00000068c200780c */ /* 0x000fe40003f84270 */
[----:B--2---:R-:W-:Y:S02]  /*9620*/  FSEL R139, R139, -INF , P5 ;  /* 0xff8000008b8b7808 */ /* 0x004fe40002800000 */
[----:B------:R-:W-:Y:S02]  /*9630*/  FMNMX.FTZ R198, R138, R171, !PT ;  /* 0x000000ab8ac67209 */ /* 0x000fe40007810000 */
[----:B------:R-:W-:Y:S01]  /*9640*/  ISETP.GT.AND P5, PT, R194, 0x69, PT ;  /* 0x00000069c200780c */ /* 0x000fe20003fa4270 */
[----:B------:R-:W2:Y:S01]  /*9650*/  MUFU.TANH R146, R146 ;  /* 0x0000009200927308 */ /* 0x000ea20000002400 */
[----:B0-----:R-:W-:-:S02]  /*9660*/  FSEL R142, R142, -INF , P4 ;  /* 0xff8000008e8e7808 */ /* 0x001fc40002000000 */
[----:B------:R-:W-:Y:S02]  /*9670*/  FMNMX.FTZ R171, R139, R198, !PT ;  /* 0x000000c68bab7209 */ /* 0x000fe40007810000 */
[----:B------:R-:W-:Y:S02]  /*9680*/  ISETP.GT.AND P4, PT, R194, 0x70, PT ;  /* 0x00000070c200780c */ /* 0x000fe40003f84270 */
[----:B------:R-:W-:Y:S01]  /*9690*/  FMNMX.FTZ R171, R142, R171, !PT ;  /* 0x000000ab8eab7209 */ /* 0x000fe20007810000 */
[----:B------:R-:W0:Y:S01]  /*96a0*/  MUFU.TANH R147, R147 ;  /* 0x0000009300937308 */ /* 0x000e220000002400 */
[----:B-1----:R-:W-:Y:S01]  /*96b0*/  FSEL R198, R143, -INF , P5 ;  /* 0xff8000008fc67808 */ /* 0x002fe20002800000 */
[----:B------:R-:W-:Y:S01]  /*96c0*/  FFMA.FTZ R143, R144, R89, -R220 ;  /* 0x00000059908f7223 */ /* 0x000fe200000108dc */
[----:B------:R-:W-:Y:S02]  /*96d0*/  ISETP.GT.AND P5, PT, R194, 0x71, PT ;  /* 0x00000071c200780c */ /* 0x000fe40003fa4270 */
[----:B------:R-:W-:-:S03]  /*96e0*/  FMNMX.FTZ R171, R198, R171, !PT ;  /* 0x000000abc6ab7209 */ /* 0x000fc60007810000 */
[----:B------:R-:W1:Y:S01]  /*96f0*/  MUFU.TANH R150, R150 ;  /* 0x0000009600967308 */ /* 0x000e620000002400 */
[----:B--2---:R-:W-:Y:S02]  /*9700*/  FSEL R146, R146, -INF , P4 ;  /* 0xff80000092927808 */ /* 0x004fe40002000000 */
[----:B------:R-:W-:Y:S02]  /*9710*/  ISETP.GT.AND P4, PT, R194, 0x78, PT ;  /* 0x00000078c200780c */ /* 0x000fe40003f84270 */
[----:B------:R-:W-:-:S03]  /*9720*/  FMNMX.FTZ R171, R146, R171, !PT ;  /* 0x000000ab92ab7209 */ /* 0x000fc60007810000 */
[----:B------:R-:W2:Y:S01]  /*9730*/  MUFU.TANH R151, R151 ;  /* 0x0000009700977308 */ /* 0x000ea20000002400 */
[----:B0-----:R-:W-:Y:S01]  /*9740*/  FSEL R144, R147, -INF , P5 ;  /* 0xff80000093907808 */ /* 0x001fe20002800000 */
[----:B------:R-:W-:Y:S01]  /*9750*/  FFMA.FTZ R147, R148, R89, -R220 ;  /* 0x0000005994937223 */ /* 0x000fe200000108dc */
[----:B------:R-:W-:Y:S01]  /*9760*/  ISETP.GT.AND P5, PT, R194, 0x79, PT ;  /* 0x00000079c200780c */ /* 0x000fe20003fa4270 */
[----:B------:R-:W-:Y:S02]  /*9770*/  WARPGROUP.DEPBAR.LE gsb0, 0x0 ;  /* 0x00008000000079c5 */ /* 0x000fe40000010000 */
[----:B------:R-:W-:Y:S01]  /*9780*/  FMNMX.FTZ R171, R144, R171, !PT ;  /* 0x000000ab90ab7209 */ /* 0x000fe20007810000 */
[----:B------:R-:W-:Y:S01]  /*9790*/  WARPGROUP.ARRIVE ;  /* 0x00000000000079c5 */ /* 0x000fe20000000000 */
[----:B------:R-:W0:Y:S01]  /*97a0*/  MUFU.TANH R122, R122 ;  /* 0x0000007a007a7308 */ /* 0x000e220000002400 */
[----:B-1----:R-:W-:Y:S02]  /*97b0*/  FSEL R150, R150, -INF , P4 ;  /* 0xff80000096967808 */ /* 0x002fe40002000000 */
[----:B------:R-:W-:-:S02]  /*97c0*/  ISETP.GT.AND P4, PT, R194, 0x80, PT ;  /* 0x00000080c200780c */ /* 0x000fc40003f84270 */
[----:B------:R-:W-:Y:S01]  /*97d0*/  FMNMX.FTZ R148, R150, R171, !PT ;  /* 0x000000ab96947209 */ /* 0x000fe20007810000 */
[----:B------:R-:W-:Y:S02]  /*97e0*/  QGMMA.64x128x32.F32.E4M3.E4M3 R24, R204, gdesc[UR12], R24, gsb0 ;  /* 0x01e0000ccc187df3 */ /* 0x000fe40008000818 */
[----:B------:R-:W1:Y:S01]  /*97f0*/  MUFU.TANH R123, R123 ;  /* 0x0000007b007b7308 */ /* 0x000e620000002400 */
[----:B--2---:R-:W-:Y:S02]  /*9800*/  FSEL R151, R151, -INF , P5 ;  /* 0xff80000097977808 */ /* 0x004fe40002800000 */
[----:B------:R-:W-:Y:S02]  /*9810*/  ISETP.GT.AND P5, PT, R194, 0x81, PT ;  /* 0x00000081c200780c */ /* 0x000fe40003fa4270 */
[----:B------:R-:W-:-:S03]  /*9820*/  FMNMX.FTZ R171, R151, R148, !PT ;  /* 0x0000009497ab7209 */ /* 0x000fc60007810000 */
[----:B------:R-:W2:Y:S01]  /*9830*/  MUFU.TANH R126, R126 ;  /* 0x0000007e007e7308 */ /* 0x000ea20000002400 */
[----:B0-----:R-:W-:Y:S02]  /*9840*/  FSEL R122, R122, -INF , P4 ;  /* 0xff8000007a7a7808 */ /* 0x001fe40002000000 */
[----:B------:R-:W-:Y:S02]  /*9850*/  ISETP.GT.AND P4, PT, R194, 0x88, PT ;  /* 0x00000088c200780c */ /* 0x000fe40003f84270 */
[----:B------:R-:W-:-:S03]  /*9860*/  FMNMX.FTZ R171, R122, R171, !PT ;  /* 0x000000ab7aab7209 */ /* 0x000fc60007810000 */
        /* <DEDUP_REMOVED lines=10> */
[----:B0-----:R-:W-:Y:S02]  /*9910*/  FSEL R127, R127, -INF , P5 ;  /* 0xff8000007f7f7808 */ /* 0x001fe40002800000 */
[----:B------:R-:W-:Y:S02]  /*9920*/  ISETP.GT.AND P5, PT, R194, 0x91, PT ;  /* 0x00000091c200780c */ /* 0x000fe40003fa4270 */
[----:B------:R-:W-:Y:S02]  /*9930*/  FMNMX.FTZ R171, R127, R171, !PT ;  /* 0x000000ab7fab7209 */ /* 0x000fe40007810000 */
[----:B------:R-:W-:Y:S01]  /*9940*/  FSEL R13, R13, -INF , P5 ;  /* 0xff8000000d0d7808 */ /* 0x000fe20002800000 */
[----:B------:R-:W-:Y:S01]  /*9950*/  MUFU.TANH R101, R101 ;  /* 0x0000006500657308 */ /* 0x000fe20000002400 */
[----:B-1----:R-:W-:Y:S02]  /*9960*/  FSEL R130, R130, -INF , P4 ;  /* 0xff80000082827808 */ /* 0x002fe40002000000 */
[----:B------:R-:W-:-:S02]  /*9970*/  ISETP.GT.AND P4, PT, R194, 0x98, PT ;  /* 0x00000098c200780c */ /* 0x000fc40003f84270 */
[----:B------:R-:W-:Y:S02]  /*9980*/  FMNMX.FTZ R92, R130, R171, !PT ;  /* 0x000000ab825c7209 */ /* 0x000fe40007810000 */
[----:B------:R-:W-:Y:S01]  /*9990*/  ISETP.GT.AND P5, PT, R194, 0x99, PT ;  /* 0x00000099c200780c */ /* 0x000fe20003fa4270 */
[----:B------:R-:W0:Y:S01]  /*99a0*/  MUFU.TANH R121, R121 ;  /* 0x0000007900797308 */ /* 0x000e220000002400 */
[----:B--2---:R-:W-:Y:S02]  /*99b0*/  FSEL R134, R134, -INF , P4 ;  /* 0xff80000086867808 */ /* 0x004fe40002000000 */
[----:B------:R-:W-:Y:S01]  /*99c0*/  FMNMX.FTZ R171, R13, R92, !PT ;  /* 0x0000005c0dab7209 */ /* 0x000fe20007810000 */
[----:B------:R-:W-:-:S01]  /*99d0*/  FFMA.FTZ R92, R124, R89, -R220 ;  /* 0x000000597c5c7223 */ /* 0x000fc200000108dc */
[----:B------:R-:W-:Y:S02]  /*99e0*/  ISETP.GT.AND P4, PT, R194, 0xa0, PT ;  /* 0x000000a0c200780c */ /* 0x000fe40003f84270 */
[----:B------:R-:W-:Y:S01]  /*99f0*/  FSEL R104, R104, -INF , P5 ;  /* 0xff80000068687808 */ /* 0x000fe20002800000 */
[----:B------:R-:W1:Y:S01]  /*9a00*/  MUFU.TANH R114, R114 ;  /* 0x0000007200727308 */ /* 0x000e620000002400 */
[----:B------:R-:W-:-:S02]  /*9a10*/  FMNMX.FTZ R171, R134, R171, !PT ;  /* 0x000000ab86ab7209 */ /* 0x000fc40007810000 */
[----:B------:R-:W-:Y:S02]  /*9a20*/  ISETP.GT.AND P5, PT, R194, 0xa1, PT ;  /* 0x000000a1c200780c */ /* 0x000fe40003fa4270 */
[----:B------:R-:W-:Y:S01]  /*9a30*/  FSEL R124, R107, -INF , P4 ;  /* 0xff8000006b7c7808 */ /* 0x000fe20002000000 */
[----:B------:R-:W-:Y:S01]  /*9a40*/  FFMA.FTZ R107, R128, R89, -R220 ;  /* 0x00000059806b7223 */ /* 0x000fe200000108dc */
[----:B------:R-:W-:Y:S01]  /*9a50*/  FMNMX.FTZ R171, R104, R171, !PT ;  /* 0x000000ab68ab7209 */ /* 0x000fe20007810000 */
[----:B------:R-:W2:Y:S01]  /*9a60*/  MUFU.TANH R115, R115 ;  /* 0x0000007300737308 */ /* 0x000ea20000002400 */
[----:B------:R-:W-:Y:S02]  /*9a70*/  ISETP.GT.AND P4, PT, R194, 0xa8, PT ;  /* 0x000000a8c200780c */ /* 0x000fe40003f84270 */
[----:B------:R-:W-:Y:S02]  /*9a80*/  FSEL R108, R108, -INF , P5 ;  /* 0xff8000006c6c7808 */ /* 0x000fe40002800000 */
[----:B------:R-:W-:-:S02]  /*9a90*/  FMNMX.FTZ R171, R124, R171, !PT ;  /* 0x000000ab7cab7209 */ /* 0x000fc40007810000 */
[----:B------:R-:W-:Y:S01]  /*9aa0*/  ISETP.GT.AND P5, PT, R194, 0xa9, PT ;  /* 0x000000a9c200780c */ /* 0x000fe20003fa4270 */
[----:B------:R3:W-:Y:S01]  /*9ab0*/  MUFU.EX2 R169, R173 ;  /* 0x000000ad00a97308 */ /* 0x0007e20000000800 */
[----:B------:R-:W-:Y:S02]  /*9ac0*/  FMNMX.FTZ R171, R108, R171, !PT ;  /* 0x000000ab6cab7209 */ /* 0x000fe40007810000 */
[----:B0-----:R-:W-:Y:S02]  /*9ad0*/  FSEL R121, R121, -INF , P5 ;  /* 0xff80000079797808 */ /* 0x001fe40002800000 */
[----:B------:R-:W-:-:S03]  /*9ae0*/  ISETP.GT.AND P5, PT, R194, 0xb1, PT ;  /* 0x000000b1c200780c */ /* 0x000fc60003fa4270 */
[----:B------:R-:W0:Y:S01]  /*9af0*/  MUFU.TANH R118, R118 ;  /* 0x0000007600767308 */ /* 0x000e220000002400 */
[----:B---3--:R-:W-:-:S01]  /*9b00*/  FFMA.FTZ R173, R228, R89, -R220 ;  /* 0x00000059e4ad7223 */ /* 0x008fc200000108dc */
[----:B------:R-:W-:Y:S02]  /*9b10*/  FSEL R228, R101, -INF , P4 ;  /* 0xff80000065e47808 */ /* 0x000fe40002000000 */
[----:B------:R-:W-:Y:S02]  /*9b20*/  ISETP.GT.AND P4, PT, R194, 0xb0, PT ;  /* 0x000000b0c200780c */ /* 0x000fe40003f84270 */
[----:B------:R-:W-:Y:S02]  /*9b30*/  FMNMX.FTZ R128, R228, R171, !PT ;  /* 0x000000abe4807209 */ /* 0x000fe40007810000 */
[----:B------:R-:W3:Y:S01]  /*9b40*/  MUFU.TANH R119, R119 ;  /* 0x0000007700777308 */ /* 0x000ee20000002400 */
[----:B-1----:R-:W-:Y:S02]  /*9b50*/  FSEL R114, R114, -INF , P4 ;  /* 0xff80000072727808 */ /* 0x002fe40002000000 */
[----:B------:R-:W-:-:S02]  /*9b60*/  FMNMX.FTZ R171, R121, R128, !PT ;  /* 0x0000008079ab7209 */ /* 0x000fc40007810000 */
[----:B------:R-:W-:Y:S02]  /*9b70*/  ISETP.GT.AND P4, PT, R194, 0xb8, PT ;  /* 0x000000b8c200780c */ /* 0x000fe40003f84270 */
[----:B--2---:R-:W-:Y:S01]  /*9b80*/  FSEL R128, R115, -INF , P5 ;  /* 0xff80000073807808 */ /* 0x004fe20002800000 */
[----:B------:R-:W1:Y:S01]  /*9b90*/  MUFU.TANH R90, R90 ;  /* 0x0000005a005a7308 */ /* 0x000e620000002400 */
[----:B------:R-:W-:Y:S01]  /*9ba0*/  FMNMX.FTZ R171, R114, R171, !PT ;  /* 0x000000ab72ab7209 */ /* 0x000fe20007810000 */
[----:B------:R-:W-:Y:S01]  /*9bb0*/  FFMA.FTZ R115, R230, R89, -R220 ;  /* 0x00000059e6737223 */ /* 0x000fe200000108dc */
[----:B------:R-:W-:Y:S02]  /*9bc0*/  ISETP.GT.AND P5, PT, R194, 0xb9, PT ;  /* 0x000000b9c200780c */ /* 0x000fe40003fa4270 */
[----:B0-----:R-:W-:Y:S02]  /*9bd0*/  FSEL R118, R118, -INF , P4 ;  /* 0xff80000076767808 */ /* 0x001fe40002000000 */
[----:B------:R-:W-:Y:S01]  /*9be0*/  FMNMX.FTZ R171, R128, R171, !PT ;  /* 0x000000ab80ab7209 */ /* 0x000fe20007810000 */
[----:B------:R-:W0:Y:S01]  /*9bf0*/  MUFU.TANH R91, R91 ;  /* 0x0000005b005b7308 */ /* 0x000e220000002400 */
[----:B------:R-:W-:-:S02]  /*9c00*/  ISETP.GT.AND P4, PT, R194, 0xc0, PT ;  /* 0x000000c0c200780c */ /* 0x000fc40003f84270 */
[----:B---3--:R-:W-:Y:S02]  /*9c10*/  FSEL R119, R119, -INF , P5 ;  /* 0xff80000077777808 */ /* 0x008fe40002800000 */
[----:B------:R-:W-:Y:S02]  /*9c20*/  FMNMX.FTZ R171, R118, R171, !PT ;  /* 0x000000ab76ab7209 */ /* 0x000fe40007810000 */
[----:B------:R-:W-:Y:S01]  /*9c30*/  ISETP.GT.AND P5, PT, R194, 0xc1, PT ;  /* 0x000000c1c200780c */ /* 0x000fe20003fa4270 */
[----:B------:R-:W-:Y:S01]  /*9c40*/  MUFU.TANH R94, R94 ;  /* 0x0000005e005e7308 */ /* 0x000fe20000002400 */
[----:B-1----:R-:W-:Y:S02]  /*9c50*/  FSEL R230, R90, -INF , P4 ;  /* 0xff8000005ae67808 */ /* 0x002fe40002000000 */
[----:B------:R-:W-:Y:S02]  /*9c60*/  FMNMX.FTZ R171, R119, R171, !PT ;  /* 0x000000ab77ab7209 */ /* 0x000fe40007810000 */
[----:B------:R-:W-:-:S02]  /*9c70*/  ISETP.GT.AND P4, PT, R194, 0xc8, PT ;  /* 0x000000c8c200780c */ /* 0x000fc40003f84270 */
[----:B------:R-:W-:Y:S01]  /*9c80*/  FMNMX.FTZ R90, R230, R171, !PT ;  /* 0x000000abe65a7209 */ /* 0x000fe20007810000 */
[----:B------:R-:W1:Y:S01]  /*9c90*/  MUFU.TANH R95, R95 ;  /* 0x0000005f005f7308 */ /* 0x000e620000002400 */
[----:B0-----:R-:W-:Y:S02]  /*9ca0*/  FSEL R91, R91, -INF , P5 ;  /* 0xff8000005b5b7808 */ /* 0x001fe40002800000 */
[----:B------:R-:W-:Y:S02]  /*9cb0*/  ISETP.GT.AND P5, PT, R194, 0xc9, PT ;  /* 0x000000c9c200780c */ /* 0x000fe40003fa4270 */
[----:B------:R-:W-:-:S03]  /*9cc0*/  FMNMX.FTZ R171, R91, R90, !PT ;  /* 0x0000005a5bab7209 */ /* 0x000fc60007810000 */
[----:B------:R-:W0:Y:S08]  /*9cd0*/  MUFU.TANH R98, R98 ;  /* 0x0000006200627308 */ /* 0x000e300000002400 */
[----:B------:R-:W2:Y:S01]  /*9ce0*/  MUFU.TANH R99, R99 ;  /* 0x0000006300637308 */ /* 0x000ea20000002400 */
[----:B-1----:R-:W-:Y:S02]  /*9cf0*/  FSEL R95, R95, -INF , P5 ;  /* 0xff8000005f5f7808 */ /* 0x002fe40002800000 */
[----:B------:R-:W-:Y:S01]  /*9d00*/  ISETP.GT.AND P5, PT, R194, 0xd1, PT ;  /* 0x000000d1c200780c */ /* 0x000fe20003fa4270 */
[----:B------:R-:W-:-:S02]  /*9d10*/  WARPGROUP.DEPBAR.LE gsb0, 0x0 ;  /* 0x00008000000079c5 */ /* 0x000fc40000010000 */
[----:B------:R-:W-:Y:S02]  /*9d20*/  WARPGROUP.ARRIVE ;  /* 0x00000000000079c5 */ /* 0x000fe40000000000 */
[----:B------:R1:W-:Y:S04]  /*9d30*/  MUFU.EX2 R101, R173 ;  /* 0x000000ad00657308 */ /* 0x0003e80000000800 */
[----:B------:R-:W-:Y:S04]  /*9d40*/  QGMMA.64x128x32.F32.E4M3.E4M3 R24, R200, gdesc[UR8], R24, gsb0 ;  /* 0x01e00008c8187df3 */ /* 0x000fe80008000818 */
[----:B------:R-:W3:Y:S01]  /*9d50*/  MUFU.TANH R102, R102 ;  /* 0x0000006600667308 */ /* 0x000ee20000002400 */
[----:B-1----:R-:W-:-:S01]  /*9d60*/  FFMA.FTZ R173, R232, R89, -R220 ;  /* 0x00000059e8ad7223 */ /* 0x002fc200000108dc */
[----:B------:R-:W-:-:S02]  /*9d70*/  FSEL R232, R94, -INF , P4 ;  /* 0xff8000005ee87808 */ /* 0x000fc40002000000 */
[----:B------:R-:W-:Y:S02]  /*9d80*/  ISETP.GT.AND P4, PT, R194, 0xd0, PT ;  /* 0x000000d0c200780c */ /* 0x000fe40003f84270 */
[----:B------:R-:W-:Y:S02]  /*9d90*/  FMNMX.FTZ R90, R232, R171, !PT ;  /* 0x000000abe85a7209 */ /* 0x000fe40007810000 */
[----:B------:R-:W1:Y:S01]  /*9da0*/  MUFU.TANH R133, R133 ;  /* 0x0000008500857308 */ /* 0x000e620000002400 */
[----:B0-----:R-:W-:Y:S02]  /*9db0*/  FSEL R100, R98, -INF , P4 ;  /* 0xff80000062647808 */ /* 0x001fe40002000000 */
[----:B------:R-:W-:Y:S02]  /*9dc0*/  FMNMX.FTZ R171, R95, R90, !PT ;  /* 0x0000005a5fab7209 */ /* 0x000fe40007810000 */
[----:B------:R-:W-:Y:S02]  /*9dd0*/  ISETP.GT.AND P4, PT, R194, 0xd8, PT ;  /* 0x000000d8c200780c */ /* 0x000fe40003f84270 */
[----:B--2---:R-:W-:Y:S01]  /*9de0*/  FSEL R99, R99, -INF , P5 ;  /* 0xff80000063637808 */ /* 0x004fe20002800000 */
[----:B------:R0:W-:Y:S01]  /*9df0*/  MUFU.EX2 R94, R173 ;  /* 0x000000ad005e7308 */ /* 0x0001e20000000800 */
[----:B------:R-:W-:-:S02]  /*9e00*/  FMNMX.FTZ R90, R100, R171, !PT ;  /* 0x000000ab645a7209 */ /* 0x000fc40007810000 */
[----:B------:R-:W-:Y:S01]  /*9e10*/  ISETP.GT.AND P5, PT, R194, 0xd9, PT ;  /* 0x000000d9c200780c */ /* 0x000fe20003fa4270 */
[----:B------:R-:W-:-:S01]  /*9e20*/  FFMA.FTZ R194, R135, R89, -R220 ;  /* 0x0000005987c27223 */ /* 0x000fc200000108dc */
[----:B---3--:R-:W-:-:S03]  /*9e30*/  FSEL R102, R102, -INF , P4 ;  /* 0xff80000066667808 */ /* 0x008fc60002000000 */
[----:B------:R2:W-:Y:S01]  /*9e40*/  MUFU.EX2 R98, R177 ;  /* 0x000000b100627308 */ /* 0x0005e20000000800 */
[----:B0-----:R-:W-:Y:S02]  /*9e50*/  FMNMX.FTZ R173, R99, R90, !PT ;  /* 0x0000005a63ad7209 */ /* 0x001fe40007810000 */
[----:B-1----:R-:W-:Y:S01]  /*9e60*/  FSEL R106, R133, -INF , P5 ;  /* 0xff800000856a7808 */ /* 0x002fe20002800000 */
[----:B------:R-:W-:-:S01]  /*9e70*/  FFMA.FTZ R133, R234, R89, -R220 ;  /* 0x00000059ea857223 */ /* 0x000fc200000108dc */
[----:B------:R-:W-:Y:S01]  /*9e80*/  FMNMX.FTZ R173, R102, R173, !PT ;  /* 0x000000ad66ad7209 */ /* 0x000fe20007810000 */
[----:B------:R-:W-:-:S01]  /*9e90*/  FFMA.FTZ R234, R93, R89, -R220 ;  /* 0x000000595dea7223 */ /* 0x000fc200000108dc */
[-CC-:B------:R-:W-:Y:S01]  /*9ea0*/  FFMA.FTZ R93, R97, R89.reuse, -R220.reuse ;  /* 0x00000059615d7223 */ /* 0x180fe200000108dc */
[----:B------:R-:W-:-:S01]  /*9eb0*/  FFMA.FTZ R97, R109, R89, -R220 ;  /* 0x000000596d617223 */ /* 0x000fc200000108dc */
[----:B------:R-:W-:Y:S01]  /*9ec0*/  FMNMX.FTZ R90, R106, R173, !PT ;  /* 0x000000ad6a5a7209 */ /* 0x000fe20007810000 */
[----:B------:R-:W-:-:S01]  /*9ed0*/  FFMA.FTZ R173, R236, R89, -R220 ;  /* 0x00000059ecad7223 */ /* 0x000fc200000108dc */
[-CC-:B------:R-:W-:Y:S01]  /*9ee0*/  FFMA.FTZ R236, R105, R89.reuse, -R220.reuse ;  /* 0x0000005969ec7223 */ /* 0x180fe200000108dc */
[----:B------:R-:W-:-:S01]  /*9ef0*/  FFMA.FTZ R105, R113, R89, -R220 ;  /* 0x0000005971697223 */ /* 0x000fc200000108dc */
[-CC-:B------:R-:W-:Y:S01]  /*9f00*/  FFMA.FTZ R109, R110, R89.reuse, -R220.reuse ;  /* 0x000000596e6d7223 */ /* 0x180fe200000108dc */
[----:B--2---:R-:W0:Y:S01]  /*9f10*/  SHFL.BFLY PT, R177, R90, 0x2, 0x1f ;  /* 0x0c401f005ab17f89 */ /* 0x004e2200000e0000 */
[----:B------:R-:W-:-:S01]  /*9f20*/  FFMA.FTZ R110, R117, R89, -R220 ;  /* 0x00000059756e7223 */ /* 0x000fc200000108dc */
[----:B------:R-:W-:Y:S01]  /*9f30*/  MUFU.EX2 R103, R103 ;  /* 0x0000006700677308 */ /* 0x000fe20000000800 */
[----:B------:R-:W-:-:S07]  /*9f40*/  FFMA.FTZ R220, R129, R89, -R220 ;  /* 0x0000005981dc7223 */ /* 0x000fce00000108dc */
        /* <DEDUP_REMOVED lines=13> */
[----:B------:R0:W-:Y:S01]  /*a020*/  MUFU.EX2 R171, R179 ;  /* 0x000000b300ab7308 */ /* 0x0001e20000000800 */
[----:B------:R-:W-:-:S01]  /*a030*/  FFMA.FTZ R187, R116, R89, -R113 ;  /* 0x0000005974bb7223 */ /* 0x000fc20000010871 */
[----:B------:R-:W-:Y:S01]  /*a040*/  FFMA.FTZ R116, R138, R89, -R113 ;  /* 0x000000598a747223 */ /* 0x000fe20000010871 */
[----:B------:R-:W-:-:S01]  /*a050*/  FADD.FTZ R138, -R189, R10 ;  /* 0x0000000abd8a7221 */ /* 0x000fc20000010100 */
        /* <DEDUP_REMOVED lines=16> */
[----:B------:R-:W1:Y:S01]  /*a160*/  MUFU.EX2 R138, R138 ;  /* 0x0000008a008a7308 */ /* 0x000e620000000800 */
[----:B0-----:R-:W-:-:S01]  /*a170*/  FFMA.FTZ R179, R156, R89, -R113 ;  /* 0x000000599cb37223 */ /* 0x001fc20000010871 */
        /* <DEDUP_REMOVED lines=18> */
[----:B------:R-:W-:Y:S01]  /*a2a0*/  FFMA.FTZ R197, R108, R89, -R113 ;  /* 0x000000596cc57223 */ /* 0x000fe20000010871 */
[----:B------:R-:W-:-:S01]  /*a2b0*/  FADD.FTZ R146, R14, R193 ;  /* 0x000000c10e927221 */ /* 0x000fc20000010000 */
[-CC-:B------:R-:W-:Y:S01]  /*a2c0*/  FFMA.FTZ R191, R144, R89.reuse, -R113.reuse ;  /* 0x0000005990bf7223 */ /* 0x180fe20000010871 */
[----:B------:R-:W-:-:S01]  /*a2d0*/  FFMA.FTZ R144, R150, R89, -R113 ;  /* 0x0000005996907223 */ /* 0x000fc20000010871 */
[----:B------:R-:W1:Y:S01]  /*a2e0*/  MUFU.EX2 R20, R20 ;  /* 0x0000001400147308 */ /* 0x000e620000000800 */
        /* <DEDUP_REMOVED lines=8> */
[----:B--2---:R-:W-:-:S01]  /*a370*/  FADD.FTZ R5, R117, R6 ;  /* 0x0000000675057221 */ /* 0x004fc20000010000 */
[----:B------:R-:W-:Y:S01]  /*a380*/  FADD.FTZ R146, R132, R193 ;  /* 0x000000c184927221 */ /* 0x000fe20000010000 */
[----:B------:R-:W-:-:S01]  /*a390*/  FFMA.FTZ R193, R148, R89, -R113 ;  /* 0x0000005994c17223 */ /* 0x000fc20000010871 */
[-CC-:B------:R-:W-:Y:S01]  /*a3a0*/  FFMA.FTZ R130, R130, R89.reuse, -R113.reuse ;  /* 0x0000005982827223 */ /* 0x180fe20000010871 */
[----:B------:R-:W-:-:S01]  /*a3b0*/  FFMA.FTZ R13, R13, R89, -R113 ;  /* 0x000000590d0d7223 */ /* 0x000fc20000010871 */
[----:B------:R-:W-:Y:S01]  /*a3c0*/  FADD.FTZ R146, R137, R146 ;  /* 0x0000009289927221 */ /* 0x000fe20000010000 */
[----:B------:R-:W-:-:S01]  /*a3d0*/  FFMA.FTZ R134, R134, R89, -R113 ;  /* 0x0000005986867223 */ /* 0x000fc20000010871 */
[----:B------:R-:W2:Y:S01]  /*a3e0*/  MUFU.EX2 R135, R135 ;  /* 0x0000008700877308 */ /* 0x000ea20000000800 */
[----:B-1----:R-:W-:-:S01]  /*a3f0*/  FADD.FTZ R6, R20, R5 ;  /* 0x0000000514067221 */ /* 0x002fc20000010000 */
[----:B------:R-:W-:-:S02]  /*a400*/  WARPGROUP.DEPBAR.LE gsb0, 0x0 ;  /* 0x00008000000079c5 */ /* 0x000fc40000010000 */
[----:B------:R-:W-:-:S01]  /*a410*/  FFMA.FTZ R121, R121, R89, -R113 ;  /* 0x0000005979797223 */ /* 0x000fc20000010871 */
[-CC-:B------:R-:W-:Y:S01]  /*a420*/  FFMA.FTZ R114, R114, R89.reuse, -R113.reuse ;  /* 0x0000005972727223 */ /* 0x180fe20000010871 */
[----:B------:R-:W-:-:S01]  /*a430*/  FFMA.FTZ R118, R118, R89, -R113 ;  /* 0x0000005976767223 */ /* 0x000fc20000010871 */
[----:B------:R-:W-:Y:S01]  /*a440*/  FFMA.FTZ R119, R119, R89, -R113 ;  /* 0x0000005977777223 */ /* 0x000fe20000010871 */
[----:B------:R-:W1:Y:S01]  /*a450*/  MUFU.EX2 R152, R152 ;  /* 0x0000009800987308 */ /* 0x000e620000000800 */
[----:B0-----:R-:W-:-:S01]  /*a460*/  FADD.FTZ R6, R129, R6 ;  /* 0x0000000681067221 */ /* 0x001fc20000010000 */
[-CC-:B------:R-:W-:Y:S01]  /*a470*/  FFMA.FTZ R91, R91, R89.reuse, -R113.reuse ;  /* 0x000000595b5b7223 */ /* 0x180fe20000010871 */
[----:B------:R-:W-:-:S01]  /*a480*/  FFMA.FTZ R95, R95, R89, -R113 ;  /* 0x000000595f5f7223 */ /* 0x000fc20000010871 */
[----:B------:R-:W-:Y:S02]  /*a490*/  IMAD.U32 R148, RZ, RZ, UR42 ;  /* 0x0000002aff947e24 */ /* 0x000fe4000f8e00ff */
[----:B------:R-:W-:-:S01]  /*a4a0*/  FFMA.FTZ R100, R100, R89, -R113 ;  /* 0x0000005964647223 */ /* 0x000fc20000010871 */
[-CC-:B------:R-:W-:Y:S01]  /*a4b0*/  FFMA.FTZ R99, R99, R89.reuse, -R113.reuse ;  /* 0x0000005963637223 */ /* 0x180fe20000010871 */
[----:B------:R-:W-:-:S01]  /*a4c0*/  FFMA.FTZ R102, R102, R89, -R113 ;  /* 0x0000005966667223 */ /* 0x000fc20000010871 */
[----:B------:R-:W0:Y:S01]  /*a4d0*/  MUFU.EX2 R177, R177 ;  /* 0x000000b100b17308 */ /* 0x000e220000000800 */
[----:B--2---:R-:W-:-:S01]  /*a4e0*/  FADD.FTZ R5, R135, R6 ;  /* 0x0000000687057221 */ /* 0x004fc20000010000 */
[----:B------:R-:W-:Y:S01]  /*a4f0*/  @!P0 LEA R148, R148, UR41, 0x3 ;  /* 0x0000002994948c11 */ /* 0x000fe2000f8e18ff */
[----:B------:R-:W-:-:S05]  /*a500*/  FFMA.FTZ R106, R106, R89, -R113 ;  /* 0x000000596a6a7223 */ /* 0x000fca0000010871 */
[----:B------:R-:W2:Y:S01]  /*a510*/  MUFU.EX2 R184, R184 ;  /* 0x000000b800b87308 */ /* 0x000ea20000000800 */
[----:B-1----:R-:W-:-:S01]  /*a520*/  FADD.FTZ R6, R152, R5 ;  /* 0x0000000598067221 */ /* 0x002fc20000010000 */
[----:B------:R-:W-:-:S06]  /*a530*/  FADD.FTZ R5, R141, R146 ;  /* 0x000000928d057221 */ /* 0x000fcc0000010000 */
[----:B------:R-:W1:Y:S01]  /*a540*/  MUFU.EX2 R145, R145 ;  /* 0x0000009100917308 */ /* 0x000e620000000800 */
[----:B0-----:R-:W-:-:S01]  /*a550*/  FADD.FTZ R195, R177, R6 ;  /* 0x00000006b1c37221 */ /* 0x001fc20000010000 */
        /* <DEDUP_REMOVED lines=39> */
[----:B--2---:R-:W-:-:S01]  /*a7d0*/  FADD.FTZ R146, R222, R195 ;  /* 0x000000c3de927221 */ /* 0x004fc20000010000 */
[-CC-:B------:R-:W-:Y:S01]  /*a7e0*/  FFMA.FTZ R195, R104, R89.reuse, -R113.reuse ;  /* 0x0000005968c37223 */ /* 0x180fe20000010871 */
[----:B------:R-:W-:-:S02]  /*a7f0*/  FFMA.FTZ R104, R124, R89, -R113 ;  /* 0x000000597c687223 */ /* 0x000fc40000010871 */
[----:B------:R-:W-:-:S03]  /*a800*/  FADD.FTZ R146, R23, R146 ;  /* 0x0000009217927221 */ /* 0x000fc60000010000 */
[----:B------:R-:W2:Y:S01]  /*a810*/  MUFU.EX2 R185, R185 ;  /* 0x000000b900b97308 */ /* 0x000ea20000000800 */
[----:B-1----:R-:W-:-:S01]  /*a820*/  FADD.FTZ R5, R155, R6 ;  /* 0x000000069b057221 */ /* 0x002fc20000010000 */
[----:B------:R-:W-:-:S04]  /*a830*/  FADD.FTZ R146, R153, R146 ;  /* 0x0000009299927221 */ /* 0x000fc80000010000 */
[----:B------:R-:W-:Y:S02]  /*a840*/  FADD.FTZ R146, R157, R146 ;  /* 0x000000929d927221 */ /* 0x000fe40000010000 */
        /* <DEDUP_REMOVED lines=12> */
[----:B------:R-:W-:-:S03]  /*a910*/  FADD.FTZ R5, R169, R6 ;  /* 0x00000006a9057221 */ /* 0x000fc60000010000 */
        /* <DEDUP_REMOVED lines=64> */
[----:B------:R-:W-:-:S03]  /*ad20*/  FFMA.FTZ R128, R232, R89, -R113 ;  /* 0x00000059e8807223 */ /* 0x000fc60000010871 */
[----:B------:R-:W-:-:S03]  /*ad30*/  FADD.FTZ R201, R94, R201 ;  /* 0x000000c95ec97221 */ /* 0x000fc60000010000 */
[----:B------:R-:W1:Y:S01]  /*ad40*/  MUFU.EX2 R104, R104 ;  /* 0x0000006800687308 */ /* 0x000e620000000800 */
[----:B0-----:R-:W-:-:S07]  /*ad50*/  FADD.FTZ R6, R134, R5 ;  /* 0x0000000586067221 */ /* 0x001fce0000010000 */
        /* <DEDUP_REMOVED lines=69> */
.L_x_8001:
        /* <DEDUP_REMOVED lines=133> */
.L_x_7992:
        /* <DEDUP_REMOVED lines=8> */
.L_x_8013:
        /* <DEDUP_REMOVED lines=9> */
.L_x_8005:
[----:B------:R-:W-:Y:S01]  /*bb10*/  ULEA UR7, UR42, UR41, 0x3 ;  /* 0x000000292a077291 */ /* 0x000fe2000f8e183f */
[----:B------:R-:W-:-:S08]  /*bb20*/  SHF.L.U32 R11, R4, 0x1f, RZ ;  /* 0x0000001f040b7819 */ /* 0x000fd000000006ff */
[----:B------:R0:W1:Y:S01]  /*bb30*/  SYNCS.PHASECHK.TRANS64.TRYWAIT P2, [UR7+0x2e830], R11 ;  /* 0x02e8300bff0075a7 */ /* 0x0000620008040147 */
[----:B------:R-:W-:Y:S05]  /*bb40*/  @!P1 BRA `(.L_x_8006) ;  /* 0x0000000000049947 */ /* 0x000fea0003800000 */
[----:B------:R-:W-:Y:S01]  /*bb50*/  BPT.TRAP 0x1 ;  /* 0x000000040000795c */ /* 0x000fe20000300000 */
.L_x_8006:
[----:B-1----:R-:W-:Y:S05]  /*bb60*/  @P2 BRA `(.L_x_8004) ;  /* 0x0000000000082947 */ /* 0x002fea0003800000 */
[----:B------:R-:W1:Y:S02]  /*bb70*/  SYNCS.PHASECHK.TRANS64.TRYWAIT P2, [UR7+0x2e830], R11 ;  /* 0x02e8300bff0075a7 */ /* 0x000e640008040147 */
[----:B-1----:R-:W-:Y:S05]  /*bb80*/  @!P2 BRA `(.L_x_8007) ;  /* 0x000000ac0094a947 */ /* 0x002fea0003800000 */
.L_x_8004:
        /* <DEDUP_REMOVED lines=186> */
.L_x_8009:
[----:B------:R-:W-:Y:S01]  /*c730*/  ULEA UR7, UR5, UR41, 0x3 ;  /* 0x0000002905077291 */ /* 0x000fe2000f8e183f */
[----:B------:R-:W-:-:S08]  /*c740*/  SHF.L.U32 R10, R10, 0x1f, RZ ;  /* 0x0000001f0a0a7819 */ /* 0x000fd000000006ff */
[----:B------:R2:W3:Y:S01]  /*c750*/  SYNCS.PHASECHK.TRANS64.TRYWAIT P2, [UR7+0x2e850], R10 ;  /* 0x02e8500aff0075a7 */ /* 0x0004e20008040147 */
[----:B------:R-:W-:Y:S05]  /*c760*/  @!P1 BRA `(.L_x_8010) ;  /* 0x0000000000049947 */ /* 0x000fea0003800000 */
[----:B------:R-:W-:Y:S01]  /*c770*/  BPT.TRAP 0x1 ;  /* 0x000000040000795c */ /* 0x000fe20000300000 */
.L_x_8010:
[----:B---3--:R-:W-:Y:S05]  /*c780*/  @P2 BRA `(.L_x_8008) ;  /* 0x0000000000082947 */ /* 0x008fea0003800000 */
[----:B------:R-:W3:Y:S02]  /*c790*/  SYNCS.PHASECHK.TRANS64.TRYWAIT P2, [UR7+0x2e850], R10 ;  /* 0x02e8500aff0075a7 */ /* 0x000ee40008040147 */
[----:B---3--:R-:W-:Y:S05]  /*c7a0*/  @!P2 BRA `(.L_x_8011) ;  /* 0x000000a000a4a947 */ /* 0x008fea0003800000 */
.L_x_8008:
[----:B------:R-:W-:Y:S01]  /*c7b0*/  UIADD3 UR7, UR41, 0x400, URZ ;  /* 0x0000040029077890 */ /* 0x000fe2000fffe03f */
[----:B------:R-:W-:Y:S01]  /*c7c0*/  WARPGROUP.ARRIVE ;  /* 0x00000000000079c5 */ /* 0x000fe20000000000 */
[----:B------:R-:W-:Y:S01]  /*c7d0*/  UMOV UR11, 0xc0000010 ;  /* 0xc0000010000b7882 */ /* 0x000fe20000000000 */
[----:B------:R-:W-:Y:S01]  /*c7e0*/  UMOV UR15, 0xc0000010 ;  /* 0xc0000010000f7882 */ /* 0x000fe20000000000 */
[----:B------:R-:W-:Y:S01]  /*c7f0*/  USHF.R.U32.HI UR7, URZ, 0x4, UR7 ;  /* 0x000000043f077899 */ /* 0x000fe20008011607 */
[C---:B01----:R-:W-:Y:S01]  /*c800*/  FMUL.FTZ R11, R0.reuse, R184 ;  /* 0x000000b8000b7220 */ /* 0x043fe20000410000 */
[C---:B------:R-:W-:Y:S01]  /*c810*/  FMUL.FTZ R14, R0.reuse, R186 ;  /* 0x000000ba000e7220 */ /* 0x040fe20000410000 */
[C---:B--2---:R-:W-:Y:S01]  /*c820*/  FMUL.FTZ R10, R0.reuse, R185 ;  /* 0x000000b9000a7220 */ /* 0x044fe20000410000 */
        /* <DEDUP_REMOVED lines=330> */
[----:B------:R-:W-:Y:S06]  /*dcd0*/  QGMMA.64x128x32.F32.E4M3.E4M3 R24, R204, gdesc[UR12], R24, gsb0 ;  /* 0x01e0000ccc187df3 */ /* 0x000fec0008000818 */
        /* <DEDUP_REMOVED lines=44> */
[C---:B------:R-:W-:Y:S01]  /*dfa0*/  FADD.FTZ R8, -R88.reuse, R8 ;  /* 0x0000000858087221 */ /* 0x040fe20000010100 */
[----:B-1----:R-:W-:-:S03]  /*dfb0*/  FFMA.FTZ R224, R88, R89, -8 ;  /* 0xc100000058e07423 */ /* 0x002fc60000010059 */
        /* <DEDUP_REMOVED lines=10> */
[-C--:B------:R-:W-:Y:S01]  /*e060*/  FMUL.FTZ R8, R8, R89.reuse ;  /* 0x0000005908087220 */ /* 0x080fe20000410000 */
[----:B------:R-:W-:-:S01]  /*e070*/  FFMA.FTZ R23, R23, R89, -R224 ;  /* 0x0000005917177223 */ /* 0x000fc200000108e0 */
[----:B------:R-:W1:Y:S01]  /*e080*/  MUFU.EX2 R226, R226 ;  /* 0x000000e200e27308 */ /* 0x000e620000000800 */
[----:B0-----:R-:W-:-:S01]  /*e090*/  FFMA.FTZ R175, R188, R89, -R224 ;  /* 0x00000059bcaf7223 */ /* 0x001fc200000108e0 */
[-C--:B------:R-:W-:Y:S01]  /*e0a0*/  FFMA.FTZ R188, R90, R89.reuse, -8 ;  /* 0xc10000005abc7423 */ /* 0x080fe20000010059 */
        /* <DEDUP_REMOVED lines=27> */
[-C--:B------:R-:W-:Y:S01]  /*e260*/  FFMA.FTZ R193, R236, R89.reuse, -R188 ;  /* 0x00000059ecc17223 */ /* 0x080fe200000108bc */
        /* <DEDUP_REMOVED lines=91> */
[----:B------:R-:W-:Y:S01]  /*e820*/  FFMA.FTZ R93, R93, R89, -R224 ;  /* 0x000000595d5d7223 */ /* 0x000fe200000108e0 */
[----:B------:R-:W-:-:S02]  /*e830*/  IMAD.U32 R196, RZ, RZ, UR42 ;  /* 0x0000002affc47e24 */ /* 0x000fc4000f8e00ff */
[-CC-:B------:R-:W-:Y:S01]  /*e840*/  FFMA.FTZ R96, R96, R89.reuse, -R224.reuse ;  /* 0x0000005960607223 */ /* 0x180fe200000108e0 */
[----:B------:R-:W-:-:S01]  /*e850*/  FFMA.FTZ R97, R97, R89, -R224 ;  /* 0x0000005961617223 */ /* 0x000fc200000108e0 */
[-C--:B------:R-:W-:Y:S01]  /*e860*/  FFMA.FTZ R100, R100, R89.reuse, -R224 ;  /* 0x0000005964647223 */ /* 0x080fe200000108e0 */
[----:B------:R-:W-:-:S01]  /*e870*/  FFMA.FTZ R102, R102, R89, -R188 ;  /* 0x0000005966667223 */ /* 0x000fc200000108bc */
[----:B------:R-:W2:Y:S01]  /*e880*/  MUFU.EX2 R190, R190 ;  /* 0x000000be00be7308 */ /* 0x000ea20000000800 */
[----:B0-----:R-:W-:-:S01]  /*e890*/  FADD.FTZ R5, R185, R6 ;  /* 0x00000006b9057221 */ /* 0x001fc20000010000 */
[----:B------:R-:W-:Y:S01]  /*e8a0*/  @!P0 LEA R196, R196, UR41, 0x3 ;  /* 0x00000029c4c48c11 */ /* 0x000fe2000f8e18ff */
[----:B------:R-:W-:-:S01]  /*e8b0*/  FFMA.FTZ R101, R101, R89, -R224 ;  /* 0x0000005965657223 */ /* 0x000fc200000108e0 */
[----:B------:R-:W-:Y:S01]  /*e8c0*/  FFMA.FTZ R103, R103, R89, -R188 ;  /* 0x0000005967677223 */ /* 0x000fe200000108bc */
[----:B------:R-:W-:-:S03]  /*e8d0*/  WARPGROUP.DEPBAR.LE gsb0, 0x0 ;  /* 0x00008000000079c5 */ /* 0x000fc60000010000 */
        /* <DEDUP_REMOVED lines=167> */
[----:B------:R2:W-:Y:S06]  /*f350*/  BAR.ARV R19, 0x100 ;  /* 0x000400130000751d */ /* 0x0005ec0000002000 */
[----:B------:R-:W3:Y:S01]  /*f360*/  MUFU.EX2 R169, R169 ;  /* 0x000000a900a97308 */ /* 0x000ee20000000800 */
[----:B0-----:R-:W-:-:S01]  /*f370*/  FADD.FTZ R6, R117, R6 ;  /* 0x0000000675067221 */ /* 0x001fc20000010000 */
[----:B------:R0:W-:Y:S06]  /*f380*/  @!P0 SYNCS.ARRIVE.TRANS64.RED.A1T0 RZ, [R5+URZ], RZ ;  /* 0x000000ff05ff89a7 */ /* 0x0001ec000810043f */
[----:B------:R-:W4:Y:S01]  /*f390*/  MUFU.EX2 R173, R173 ;  /* 0x000000ad00ad7308 */ /* 0x000f220000000800 */
[----:B-1----:R-:W-:-:S07]  /*f3a0*/  FADD.FTZ R98, R119, R98 ;  /* 0x0000006277627221 */ /* 0x002fce0000010000 */
[----:B------:R-:W1:Y:S01]  /*f3b0*/  MUFU.EX2 R186, R186 ;  /* 0x000000ba00ba7308 */ /* 0x000e620000000800 */
[----:B---3--:R-:W-:-:S07]  /*f3c0*/  FADD.FTZ R99, R169, R6 ;  /* 0x00000006a9637221 */ /* 0x008fce0000010000 */
[----:B------:R-:W3:Y:S01]  /*f3d0*/  MUFU.EX2 R192, R192 ;  /* 0x000000c000c07308 */ /* 0x000ee20000000800 */
[----:B----4-:R-:W-:-:S07]  /*f3e0*/  FADD.FTZ R195, R173, R98 ;  /* 0x00000062adc37221 */ /* 0x010fce0000010000 */
[----:B------:R-:W4:Y:S01]  /*f3f0*/  MUFU.EX2 R92, R92 ;  /* 0x0000005c005c7308 */ /* 0x000f220000000800 */
[----:B-1----:R-:W-:-:S07]  /*f400*/  FADD.FTZ R99, R186, R99 ;  /* 0x00000063ba637221 */ /* 0x002fce0000010000 */
[----:B------:R-:W1:Y:S01]  /*f410*/  MUFU.EX2 R91, R91 ;  /* 0x0000005b005b7308 */ /* 0x000e620000000800 */
[----:B---3--:R-:W-:-:S07]  /*f420*/  FADD.FTZ R6, R192, R195 ;  /* 0x000000c3c0067221 */ /* 0x008fce0000010000 */
[----:B------:R-:W0:Y:S01]  /*f430*/  MUFU.EX2 R93, R93 ;  /* 0x0000005d005d7308 */ /* 0x000e220000000800 */
[----:B----4-:R-:W-:-:S07]  /*f440*/  FADD.FTZ R98, R92, R99 ;  /* 0x000000635c627221 */ /* 0x010fce0000010000 */
        /* <DEDUP_REMOVED lines=17> */
[----:B---3--:R-:W-:-:S01]  /*f560*/  FADD.FTZ R98, R197, R98 ;  /* 0x00000062c5627221 */ /* 0x008fc20000010000 */
[----:B-1----:R-:W-:-:S03]  /*f570*/  FADD.FTZ R6, R101, R6 ;  /* 0x0000000665067221 */ /* 0x002fc60000010000 */
[----:B0-----:R-:W-:Y:S01]  /*f580*/  FADD.FTZ R5, R103, R98 ;  /* 0x0000006267057221 */ /* 0x001fe20000010000 */
[----:B--2---:R-:W-:Y:S06]  /*f590*/  @!P1 BRA `(.L_x_8012) ;  /* 0x0000000000049947 */ /* 0x004fec0003800000 */
[----:B------:R-:W-:Y:S01]  /*f5a0*/  BPT.TRAP 0x1 ;  /* 0x000000040000795c */ /* 0x000fe20000300000 */
.L_x_8012:
        /* <DEDUP_REMOVED lines=131> */
.L_x_8003:
[----:B------:R-:W-:Y:S06]  /*fde0*/  BAR.ARV 0x8, 0x180 ;  /* 0x0206000000007b1d */ /* 0x000fec0000002000 */
[----:B------:R-:W-:Y:S05]  /*fdf0*/  @!P1 BRA `(.L_x_8014) ;  /* 0x0000000000049947 */ /* 0x000fea0003800000 */
[----:B------:R-:W-:Y:S01]  /*fe00*/  BPT.TRAP 0x1 ;  /* 0x000000040000795c */ /* 0x000fe20000300000 */
.L_x_8014:
[----:B------:R-:W-:Y:S01]  /*fe10*/  ULEA UR5, UR42, UR41, 0x3 ;  /* 0x000000292a057291 */ /* 0x000fe2000f8e183f */
[----:B------:R-:W-:-:S08]  /*fe20*/  SHF.L.U32 R4, R4, 0x1f, RZ ;  /* 0x0000001f04047819 */ /* 0x000fd000000006ff */
[----:B------:R0:W1:Y:S01]  /*fe30*/  SYNCS.PHASECHK.TRANS64.TRYWAIT P0, [UR5+0x2e850], R4 ;  /* 0x02e85004ff0075a7 */ /* 0x0000620008000145 */
[----:B------:R-:W-:Y:S05]  /*fe40*/  @!P1 BRA `(.L_x_8015) ;  /* 0x0000000000049947 */ /* 0x000fea0003800000 */
[----:B------:R-:W-:Y:S01]  /*fe50*/  BPT.TRAP 0x1 ;  /* 0x000000040000795c */ /* 0x000fe20000300000 */
.L_x_8015:
[----:B-1----:R-:W-:Y:S05]  /*fe60*/  @P0 BRA `(.L_x_8016) ;  /* 0x0000000000080947 */ /* 0x002fea0003800000 */
[----:B------:R-:W1:Y:S02]  /*fe70*/  SYNCS.PHASECHK.TRANS64.TRYWAIT P0, [UR5+0x2e850], R4 ;  /* 0x02e85004ff0075a7 */ /* 0x000e640008000145 */
[----:B-1----:R-:W-:Y:S05]  /*fe80*/  @!P0 BRA `(.L_x_8017) ;  /* 0x0000006c00048947 */ /* 0x002fea0003800000 */
.L_x_8016:
        /* <DEDUP_REMOVED lines=10> */
[----:B------:R-:W-:Y:S01]  /*ff30*/  QGMMA.64x128x32.F32.E4M3.E4M3 R24, R224, gdesc[UR40], R24, gsb0 ;  /* 0x01e00028e0187df3 */ /* 0x000fe20008000818 */
        /* <DEDUP_REMOVED lines=37> */
[----:B------:R-:W-:Y:S01]  /*10190*/  UIADD3 UR42, UR42, 0x600, URZ ;  /* 0x000006002a2a7890 */ /* 0x000fe2000fffe03f */
[----:B------:R-:W3:Y:S01]  /*101a0*/  SHFL.BFLY PT, R7, R6, 0x2, 0x1f ;  /* 0x0c401f0006077f89 */ /* 0x000ee200000e0000 */
[----:B------:R-:W-:-:S03]  /*101b0*/  UMOV UR43, 0xc0000010 ;  /* 0xc0000010002b7882 */ /* 0x000fc60000000000 */
[----:B------:R-:W4:Y:S01]  /*101c0*/  SHFL.BFLY PT, R2, R5, 0x2, 0x1f ;  /* 0x0c401f0005027f89 */ /* 0x000f2200000e0000 */
[----:B------:R-:W-:Y:S02]  /*101d0*/  WARPGROUP.DEPBAR.LE gsb0, 0x0 ;  /* 0x00008000000079c5 */ /* 0x000fe40000010000 */
[----:B------:R-:W-:-:S06]  /*101e0*/  WARPGROUP.ARRIVE ;  /* 0x00000000000079c5 */ /* 0x000fcc0000000000 */
[----:B------:R-:W-:Y:S01]  /*101f0*/  QGMMA.64x128x32.F32.E4M3.E4M3 R24, R204, gdesc[UR4], R24, gsb0 ;  /* 0x01e00004cc187df3 */ /* 0x000fe20008000818 */
        /* <DEDUP_REMOVED lines=34> */
.L_x_8018:
        /* <DEDUP_REMOVED lines=68> */
.L_x_7985:
        /* <DEDUP_REMOVED lines=10> */
[----:B------:R-:W-:-:S05]  /*10900*/  ULDC.64 UR4, c[0x0][0xbd0] ;  /* 0x0002f40000047ab9 */ /* 0x000fca0000000a00 */
        /* <DEDUP_REMOVED lines=20> */
[----:B------:R-:W-:Y:S02]  /*10a50*/  SEL R12, R26, R27, P0 ;  /* 0x0000001b1a0c7207 */ /* 0x000fe40000000000 */
[----:B------:R-:W-:Y:S02]  /*10a60*/  SEL R77, R27, R26, P0 ;  /* 0x0000001a1b4d7207 */ /* 0x000fe40000000000 */
        /* <DEDUP_REMOVED lines=11> */
[----:B------:R-:W-:Y:S01]  /*10b20*/  LEA.HI R30, R4, R7, RZ, 0x2 ;  /* 0x00000007041e7211 */ /* 0x000fe200078f10ff */
[----:B------:R-:W0:Y:S01]  /*10b30*/  S2R R75, SR_CTAID.X ;  /* 0x00000000004b7919 */ /* 0x000e220000002500 */
[--C-:B------:R-:W-:Y:S02]  /*10b40*/  SHF.R.S32.HI R4, RZ, 0x2, R27.reuse ;  /* 0x00000002ff047819 */ /* 0x100fe4000001141b */
[----:B------:R-:W-:-:S02]  /*10b50*/  SHF.R.S32.HI R13, RZ, 0x1f, R27 ;  /* 0x0000001fff0d7819 */ /* 0x000fc4000001141b */
[----:B------:R-:W-:Y:S02]  /*10b60*/  SEL R14, R32, R33, P0 ;  /* 0x00000021200e7207 */ /* 0x000fe40000000000 */
[----:B------:R-:W-:Y:S02]  /*10b70*/  SEL R15, R33, R32, P0 ;  /* 0x00000020210f7207 */ /* 0x000fe40000000000 */
[----:B------:R-:W-:Y:S02]  /*10b80*/  LOP3.LUT R32, R30, 0xfffffffc, RZ, 0xc0, !PT ;  /* 0xfffffffc1e207812 */ /* 0x000fe400078ec0ff */
[----:B------:R-:W-:Y:S02]  /*10b90*/  SHF.R.S32.HI R8, RZ, 0x7, R3 ;  /* 0x00000007ff087819 */ /* 0x000fe40000011403 */
[----:B------:R-:W-:Y:S01]  /*10ba0*/  SEL R102, R28, R29, P0 ;  /* 0x0000001d1c667207 */ /* 0x000fe20000000000 */
[----:B------:R-:W-:Y:S01]  /*10bb0*/  IMAD.IADD R31, R7, 0x1, -R32 ;  /* 0x00000001071f7824 */ /* 0x000fe200078e0a20 */
[----:B------:R-:W-:Y:S01]  /*10bc0*/  SEL R109, R29, R28, P0 ;  /* 0x0000001c1d6d7207 */ /* 0x000fe20000000000 */
[----:B------:R-:W-:Y:S01]  /*10bd0*/  IMAD.WIDE.U32 R32, R17, UR4, RZ ;  /* 0x0000000411207c25 */ /* 0x000fe2000f8e00ff */
[----:B------:R-:W-:-:S02]  /*10be0*/  SEL R24, R48, R49, P0 ;  /* 0x0000003130187207 */ /* 0x000fc40000000000 */
[----:B------:R-:W-:Y:S02]  /*10bf0*/  SEL R21, R49, R48, P0 ;  /* 0x0000003031157207 */ /* 0x000fe40000000000 */
[----:B------:R-:W-:Y:S02]  /*10c00*/  LEA.HI R30, R13, R4, RZ, 0x3 ;  /* 0x000000040d1e7211 */ /* 0x000fe400078f18ff */
[----:B------:R-:W-:Y:S02]  /*10c10*/  SEL R48, R34, R35, P0 ;  /* 0x0000002322307207 */ /* 0x000fe40000000000 */
[----:B------:R-:W-:Y:S02]  /*10c20*/  SEL R29, R35, R34, P0 ;  /* 0x00000022231d7207 */ /* 0x000fe40000000000 */
[----:B------:R-:W-:Y:S02]  /*10c30*/  SEL R34, R82, R83, P0 ;  /* 0x0000005352227207 */ /* 0x000fe40000000000 */
[----:B------:R-:W-:-:S02]  /*10c40*/  SEL R37, R83, R82, P0 ;  /* 0x0000005253257207 */ /* 0x000fc40000000000 */
[----:B------:R-:W-:Y:S01]  /*10c50*/  LEA.HI R3, R3, R8, RZ, 0x1 ;  /* 0x0000000803037211 */ /* 0x000fe200078f08ff */
[----:B------:R-:W1:Y:S01]  /*10c60*/  LDC R82, c[0x0][0xbe8] ;  /* 0x0002fa00ff527b82 */ /* 0x000e620000000800 */
[----:B------:R-:W-:Y:S02]  /*10c70*/  LOP3.LUT R7, R30, 0xfffffff8, RZ, 0xc0, !PT ;  /* 0xfffffff81e077812 */ /* 0x000fe400078ec0ff */
[----:B------:R-:W-:Y:S02]  /*10c80*/  LEA.HI R25, R25, R68, RZ, 0x5 ;  /* 0x0000004419197211 */ /* 0x000fe400078f28ff */
[----:B------:R-:W-:Y:S01]  /*10c90*/  LOP3.LUT R3, R3, 0x3fffffe, RZ, 0xc0, !PT ;  /* 0x03fffffe03037812 */ /* 0x000fe200078ec0ff */
[----:B------:R-:W-:Y:S01]  /*10ca0*/  IMAD.IADD R4, R4, 0x1, -R7 ;  /* 0x0000000104047824 */ /* 0x000fe200078e0a07 */
[----:B------:R-:W-:Y:S02]  /*10cb0*/  SHF.R.S32.HI R13, RZ, 0x1f, R17 ;  /* 0x0000001fff0d7819 */ /* 0x000fe40000011411 */
[----:B------:R-:W-:Y:S01]  /*10cc0*/  SHF.R.S32.HI R25, RZ, 0x5, R25 ;  /* 0x00000005ff197819 */ /* 0x000fe20000011419 */
[----:B------:R-:W-:Y:S01]  /*10cd0*/  IMAD.IADD R3, R8, 0x1, -R3 ;  /* 0x0000000108037824 */ /* 0x000fe200078e0a03 */
[----:B------:R-:W-:Y:S01]  /*10ce0*/  SEL R10, R42, R43, P0 ;  /* 0x0000002b2a0a7207 */ /* 0x000fe20000000000 */
[----:B------:R-:W-:Y:S01]  /*10cf0*/  IMAD R8, R13, UR4, RZ ;  /* 0x000000040d087c24 */ /* 0x000fe2000f8e02ff */
[----:B------:R-:W-:Y:S01]  /*10d00*/  SEL R69, R43, R42, P0 ;  /* 0x0000002a2b457207 */ /* 0x000fe20000000000 */
[----:B------:R-:W-:Y:S01]  /*10d10*/  IMAD R4, R25, 0x10, R4 ;  /* 0x0000001019047824 */ /* 0x000fe200078e0204 */
[----:B------:R-:W-:Y:S01]  /*10d20*/  LEA.HI R25, R31, R31, RZ, 0x1 ;  /* 0x0000001f1f197211 */ /* 0x000fe200078f08ff */
[----:B------:R-:W-:Y:S01]  /*10d30*/  IMAD R7, R17, UR5, R8 ;  /* 0x0000000511077c24 */ /* 0x000fe2000f8e0208 */
[----:B------:R-:W-:Y:S01]  /*10d40*/  SEL R90, R64, R65, P0 ;  /* 0x00000041405a7207 */ /* 0x000fe20000000000 */
[----:B------:R-:W-:Y:S01]  /*10d50*/  IMAD R8, R13, UR6, RZ ;  /* 0x000000060d087c24 */ /* 0x000fe2000f8e02ff */
[----:B------:R-:W-:Y:S01]  /*10d60*/  LOP3.LUT R30, R25, 0x1ffffffe, RZ, 0xc0, !PT ;  /* 0x1ffffffe191e7812 */ /* 0x000fe200078ec0ff */
[----:B------:R-:W-:Y:S01]  /*10d70*/  IMAD R3, R3, 0x40, R4 ;  /* 0x0000004003037824 */ /* 0x000fe200078e0204 */
[----:B------:R-:W-:Y:S01]  /*10d80*/  SEL R97, R65, R64, P0 ;  /* 0x0000004041617207 */ /* 0x000fe20000000000 */
[----:B------:R-:W-:Y:S01]  /*10d90*/  IMAD R13, R17, UR7, R8 ;  /* 0x00000007110d7c24 */ /* 0x000fe2000f8e0208 */
[----:B------:R-:W-:Y:S01]  /*10da0*/  SEL R8, R86, R87, P0 ;  /* 0x0000005756087207 */ /* 0x000fe20000000000 */
[----:B------:R-:W-:Y:S01]  /*10db0*/  IMAD.IADD R30, R31, 0x1, -R30 ;  /* 0x000000011f1e7824 */ /* 0x000fe200078e0a1e */
[----:B------:R-:W-:Y:S01]  /*10dc0*/  SEL R87, R87, R86, P0 ;  /* 0x0000005657577207 */ /* 0x000fe20000000000 */
[----:B------:R-:W-:Y:S01]  /*10dd0*/  IMAD.IADD R33, R33, 0x1, R7 ;  /* 0x0000000121217824 */ /* 0x000fe200078e0207 */
[----:B------:R-:W-:Y:S01]  /*10de0*/  SEL R64, R46, R47, P0 ;  /* 0x0000002f2e407207 */ /* 0x000fe20000000000 */
[----:B------:R-:W-:Y:S01]  /*10df0*/  IMAD R4, R30, 0x8, R3 ;  /* 0x000000081e047824 */ /* 0x000fe200078e0203 */
[----:B------:R-:W-:Y:S01]  /*10e00*/  SEL R11, R47, R46, P0 ;  /* 0x0000002e2f0b7207 */ /* 0x000fe20000000000 */
[----:B------:R-:W3:Y:S01]  /*10e10*/  S2UR UR4, SR_CTAID.Y ;  /* 0x00000000000479c3 */ /* 0x000ee20000002600 */
[----:B------:R-:W-:-:S02]  /*10e20*/  SEL R40, R70, R71, P0 ;  /* 0x0000004746287207 */ /* 0x000fc40000000000 */
[----:B------:R-:W-:Y:S01]  /*10e30*/  SEL R47, R71, R70, P0 ;  /* 0x00000046472f7207 */ /* 0x000fe20000000000 */
[C---:B0-----:R-:W-:Y:S01]  /*10e40*/  IMAD R70, R75.reuse, 0x80, R3 ;  /* 0x000000804b467824 */ /* 0x041fe200078e0203 */
[----:B-1----:R-:W-:Y:S01]  /*10e50*/  ISETP.NE.AND P2, PT, R82, 0x1, PT ;  /* 0x000000015200780c */ /* 0x002fe20003f45270 */
[----:B------:R-:W-:Y:S01]  /*10e60*/  IMAD R75, R75, 0x80, R4 ;  /* 0x000000804b4b7824 */ /* 0x000fe200078e0204 */
[----:B------:R-:W-:Y:S02]  /*10e70*/  SEL R96, R60, R61, P0 ;  /* 0x0000003d3c607207 */ /* 0x000fe40000000000 */
[----:B------:R-:W-:Y:S02]  /*10e80*/  SEL R103, R61, R60, P0 ;  /* 0x0000003c3d677207 */ /* 0x000fe40000000000 */
[----:B------:R-:W-:Y:S02]  /*10e90*/  SEL R28, R80, R81, P0 ;  /* 0x00000051501c7207 */ /* 0x000fe40000000000 */
[----:B------:R-:W-:-:S02]  /*10ea0*/  SEL R89, R81, R80, P0 ;  /* 0x0000005051597207 */ /* 0x000fc40000000000 */
[----:B------:R-:W-:Y:S02]  /*10eb0*/  SEL R60, R50, R51, P0 ;  /* 0x00000033323c7207 */ /* 0x000fe40000000000 */
[----:B------:R-:W-:Y:S01]  /*10ec0*/  SEL R65, R51, R50, P0 ;  /* 0x0000003233417207 */ /* 0x000fe20000000000 */
[----:B------:R-:W0:Y:S01]  /*10ed0*/  @P2 LDC R84, c[0x0][0xbec] ;  /* 0x0002fb00ff542b82 */ /* 0x000e220000000800 */
[----:B------:R-:W-:Y:S02]  /*10ee0*/  SEL R94, R56, R57, P0 ;  /* 0x00000039385e7207 */ /* 0x000fe40000000000 */
[----:B------:R-:W-:Y:S02]  /*10ef0*/  SEL R101, R57, R56, P0 ;  /* 0x0000003839657207 */ /* 0x000fe40000000000 */
[----:B------:R-:W-:Y:S02]  /*10f00*/  SEL R16, R38, R39, P0 ;  /* 0x0000002726107207 */ /* 0x000fe40000000000 */
[----:B------:R-:W-:Y:S01]  /*10f10*/  SEL R81, R39, R38, P0 ;  /* 0x0000002627517207 */ /* 0x000fe20000000000 */
[----:B------:R-:W-:Y:S01]  /*10f20*/  IMAD.WIDE.U32 R38, R17, UR6, RZ ;  /* 0x0000000611267c25 */ /* 0x000fe2000f8e00ff */
[----:B------:R-:W-:Y:S01]  /*10f30*/  SEL R46, R66, R67, P0 ;  /* 0x00000043422e7207 */ /* 0x000fe20000000000 */
[----:B------:R-:W1:Y:S01]  /*10f40*/  @P2 LDC R83, c[0x0][0xbf0] ;  /* 0x0002fc00ff532b82 */ /* 0x000e620000000800 */
[----:B------:R-:W-:Y:S01]  /*10f50*/  SEL R51, R67, R66, P0 ;  /* 0x0000004243337207 */ /* 0x000fe20000000000 */
[----:B------:R-:W-:Y:S01]  /*10f60*/  IMAD.IADD R39, R39, 0x1, R13 ;  /* 0x0000000127277824 */ /* 0x000fe200078e020d */
[----:B------:R-:W-:Y:S01]  /*10f70*/  LOP3.LUT R27, R27, 0x7ffffffc, RZ, 0xc0, !PT ;  /* 0x7ffffffc1b1b7812 */ /* 0x000fe200078ec0ff */
[----:B------:R-:W-:Y:S01]  /*10f80*/  ULDC.64 UR6, c[0x0][0xb48] ;  /* 0x0002d20000067ab9 */ /* 0x000fe20000000a00 */
[----:B------:R-:W-:-:S02]  /*10f90*/  SEL R98, R52, R53, P0 ;  /* 0x0000003534627207 */ /* 0x000fc40000000000 */
[----:B------:R-:W-:Y:S02]  /*10fa0*/  SEL R105, R53, R52, P0 ;  /* 0x0000003435697207 */ /* 0x000fe40000000000 */
[C---:B------:R-:W-:Y:S01]  /*10fb0*/  LOP3.LUT P1, RZ, R68.reuse, 0x3, RZ, 0xc0, !PT ;  /* 0x0000000344ff7812 */ /* 0x040fe2000782c0ff */
[----:B------:R-:W-:Y:S01]  /*10fc0*/  IMAD.IADD R68, R68, 0x1, -R27 ;  /* 0x0000000144447824 */ /* 0x000fe200078e0a1b */
        /* <DEDUP_REMOVED lines=8> */
[----:B--2---:R2:W-:Y:S04]  /*11050*/  SHFL.IDX PT, R42, R12, R5, 0x1c1f ;  /* 0x001c1f050c2a7589 */ /* 0x0045e800000e0000 */
[----:B------:R-:W-:Y:S04]  /*11060*/  SHFL.IDX PT, R3, R8, R5, 0x1c1f ;  /* 0x001c1f0508037589 */ /* 0x000fe800000e0000 */
[----:B------:R-:W-:Y:S01]  /*11070*/  SHFL.IDX PT, R6, R6, R5, 0x1c1f ;  /* 0x001c1f0506067589 */ /* 0x000fe200000e0000 */
[----:B--2---:R-:W-:-:S03]  /*11080*/  LOP3.LUT R12, R5, 0x2, RZ, 0x3c, !PT ;  /* 0x00000002050c7812 */ /* 0x004fc600078e3cff */
[----:B------:R-:W-:Y:S04]  /*11090*/  SHFL.IDX PT, R66, R10, R5, 0x1c1f ;  /* 0x001c1f050a427589 */ /* 0x000fe800000e0000 */
[----:B------:R2:W-:Y:S04]  /*110a0*/  SHFL.IDX PT, R8, R87, R12, 0x1c1f ;  /* 0x001c1f0c57087589 */ /* 0x0005e800000e0000 */
[----:B------:R-:W-:Y:S04]  /*110b0*/  SHFL.IDX PT, R9, R9, R12, 0x1c1f ;  /* 0x001c1f0c09097589 */ /* 0x000fe800000e0000 */
[----:B------:R-:W-:Y:S01]  /*110c0*/  SHFL.IDX PT, R7, R102, R5, 0x1c1f ;  /* 0x001c1f0566077589 */ /* 0x000fe200000e0000 */
[----:B--2---:R-:W2:Y:S03]  /*110d0*/  LDC.64 R86, c[0x0][0xbd8] ;  /* 0x0002f600ff567b82 */ /* 0x004ea60000000a00 */
        /* <DEDUP_REMOVED lines=17> */
[----:B------:R-:W5:Y:S04]  /*111f0*/  SHFL.IDX PT, R44, R103, R12, 0x1c1f ;  /* 0x001c1f0c672c7589 */ /* 0x000f6800000e0000 */
[----:B------:R-:W-:Y:S04]  /*11200*/  SHFL.IDX PT, R25, R98, R5, 0x1c1f ;  /* 0x001c1f0562197589 */ /* 0x000fe800000e0000 */
[----:B------:R3:W-:Y:S04]  /*11210*/  SHFL.IDX PT, R54, R92, R5, 0x1c1f ;  /* 0x001c1f055c367589 */ /* 0x0007e800000e0000 */
[----:B------:R-:W0:Y:S04]  /*11220*/  SHFL.IDX PT, R26, R105, R12, 0x1c1f ;  /* 0x001c1f0c691a7589 */ /* 0x000e2800000e0000 */
[----:B------:R-:W-:Y:S01]  /*11230*/  SHFL.IDX PT, R55, R99, R12, 0x1c1f ;  /* 0x001c1f0c63377589 */ /* 0x000fe200000e0000 */
[----:B---3--:R-:W3:Y:S03]  /*11240*/  @P2 LDC R92, c[0x0][0xbec] ;  /* 0x0002fb00ff5c2b82 */ /* 0x008ee60000000800 */
[----:B------:R1:W-:Y:S04]  /*11250*/  SHFL.IDX PT, R45, R90, R5, 0x1c1f ;  /* 0x001c1f055a2d7589 */ /* 0x0003e800000e0000 */
[----:B------:R-:W2:Y:S04]  /*11260*/  SHFL.IDX PT, R58, R97, R12, 0x1c1f ;  /* 0x001c1f0c613a7589 */ /* 0x000ea800000e0000 */
[----:B------:R-:W-:Y:S01]  /*11270*/  SHFL.IDX PT, R62, R88, R5, 0x1c1f ;  /* 0x001c1f05583e7589 */ /* 0x000fe200000e0000 */
[----:B-1----:R-:W1:Y:S03]  /*11280*/  LDC R90, c[0x0][0xc50] ;  /* 0x00031400ff5a7b82 */ /* 0x002e660000000800 */
[----:B------:R-:W2:Y:S04]  /*11290*/  SHFL.IDX PT, R63, R93, R12, 0x1c1f ;  /* 0x001c1f0c5d3f7589 */ /* 0x000ea800000e0000 */
[----:B------:R4:W-:Y:S04]  /*112a0*/  SHFL.IDX PT, R74, R89, R12, 0x1c1f ;  /* 0x001c1f0c594a7589 */ /* 0x0009e800000e0000 */
[----:B------:R-:W-:Y:S01]  /*112b0*/  SHFL.IDX PT, R59, R72, R5, 0x1c1f ;  /* 0x001c1f05483b7589 */ /* 0x000fe200000e0000 */
[----:B---3--:R-:W-:-:S03]  /*112c0*/  @P2 IMAD.HI.U32 R92, R75, R92, RZ ;  /* 0x0000005c4b5c2227 */ /* 0x008fc600078e00ff */
[----:B------:R3:W-:Y:S01]  /*112d0*/  SHFL.IDX PT, R73, R28, R5, 0x1c1f ;  /* 0x001c1f051c497589 */ /* 0x0007e200000e0000 */
[----:B----4-:R-:W4:Y:S03]  /*112e0*/  LDC.64 R88, c[0x0][0xb40] ;  /* 0x0002d000ff587b82 */ /* 0x010f260000000a00 */
[----:B------:R-:W-:Y:S04]  /*112f0*/  SHFL.IDX PT, R48, R48, R5, 0x1c1f ;  /* 0x001c1f0530307589 */ /* 0x000fe800000e0000 */
[----:B------:R-:W-:Y:S01]  /*11300*/  SHFL.IDX PT, R64, R64, R5, 0x1c1f ;  /* 0x001c1f0540407589 */ /* 0x000fe200000e0000 */
[----:B---3--:R-:W-:-:S03]  /*11310*/  SEL R28, R30, R31, P0 ;  /* 0x0000001f1e1c7207 */ /* 0x008fc60000000000 */
[----:B------:R-:W-:Y:S01]  /*11320*/  SHFL.IDX PT, R60, R60, R5, 0x1c1f ;  /* 0x001c1f053c3c7589 */ /* 0x000fe200000e0000 */
[----:B------:R-:W-:Y:S02]  /*11330*/  SEL R30, R31, R30, P0 ;  /* 0x0000001e1f1e7207 */ /* 0x000fe40000000000 */
[----:B-----5:R-:W-:Y:S01]  /*11340*/  SEL R31, R44, R27, P0 ;  /* 0x0000001b2c1f7207 */ /* 0x020fe20000000000 */
[----:B------:R-:W-:Y:S04]  /*11350*/  SHFL.IDX PT, R56, R56, R5, 0x1c1f ;  /* 0x001c1f0538387589 */ /* 0x000fe800000e0000 */
[----:B------:R-:W-:Y:S04]  /*11360*/  SHFL.IDX PT, R52, R52, R5, 0x1c1f ;  /* 0x001c1f0534347589 */ /* 0x000fe800000e0000 */
[----:B------:R-:W-:Y:S01]  /*11370*/  SHFL.IDX PT, R50, R50, R5, 0x1c1f ;  /* 0x001c1f0532327589 */ /* 0x000fe200000e0000 */
[----:B----4-:R-:W-:-:S03]  /*11380*/  IMAD.WIDE.U32 R38, R88, UR36, R38 ;  /* 0x0000002458267c25 */ /* 0x010fc6000f8e0026 */
[----:B------:R-:W-:Y:S04]  /*11390*/  SHFL.IDX PT, R46, R46, R5, 0x1c1f ;  /* 0x001c1f052e2e7589 */ /* 0x000fe800000e0000 */
[----:B------:R-:W-:Y:S04]  /*113a0*/  SHFL.IDX PT, R40, R40, R5, 0x1c1f ;  /* 0x001c1f0528287589 */ /* 0x000fe800000e0000 */
[----:B------:R-:W-:Y:S04]  /*113b0*/  SHFL.IDX PT, R36, R36, R5, 0x1c1f ;  /* 0x001c1f0524247589 */ /* 0x000fe800000e0000 */
[----:B------:R3:W-:Y:S04]  /*113c0*/  SHFL.IDX PT, R4, R20, R5, 0x1c1f ;  /* 0x001c1f0514047589 */ /* 0x0007e800000e0000 */
[----:B------:R4:W-:Y:S04]  /*113d0*/  SHFL.IDX PT, R34, R34, R5, 0x1c1f ;  /* 0x001c1f0522227589 */ /* 0x0009e800000e0000 */
[----:B------:R-:W5:Y:S01]  /*113e0*/  SHFL.IDX PT, R72, R95, R12, 0x1c1f ;  /* 0x001c1f0c5f487589 */ /* 0x000f6200000e0000 */
[----:B---3--:R-:W-:-:S03]  /*113f0*/  SEL R20, R24, R21, P0 ;  /* 0x0000001518147207 */ /* 0x008fc60000000000 */
[----:B------:R-:W3:Y:S01]  /*11400*/  SHFL.IDX PT, R76, R91, R12, 0x1c1f ;  /* 0x001c1f0c5b4c7589 */ /* 0x000ee200000e0000 */
[----:B------:R-:W-:Y:S02]  /*11410*/  SEL R24, R21, R24, P0 ;  /* 0x0000001815187207 */ /* 0x000fe40000000000 */
[----:B----4-:R-:W-:Y:S01]  /*11420*/  SEL R5, R3, R8, P0 ;  /* 0x0000000803057207 */ /* 0x010fe20000000000 */
[----:B------:R4:W-:Y:S01]  /*11430*/  SHFL.IDX PT, R78, R85, R12, 0x1c1f ;  /* 0x001c1f0c554e7589 */ /* 0x0009e200000e0000 */
[----:B------:R-:W-:Y:S02]  /*11440*/  SEL R3, R8, R3, P0 ;  /* 0x0000000308037207 */ /* 0x000fe40000000000 */
[----:B------:R-:W-:Y:S01]  /*11450*/  SEL R8, R6, R9, P0 ;  /* 0x0000000906087207 */ /* 0x000fe20000000000 */
[----:B------:R-:W3:Y:S01]  /*11460*/  SHFL.IDX PT, R77, R77, R12, 0x1c1f ;  /* 0x001c1f0c4d4d7589 */ /* 0x000ee200000e0000 */
[----:B------:R-:W-:Y:S02]  /*11470*/  SEL R6, R9, R6, P0 ;  /* 0x0000000609067207 */ /* 0x000fe40000000000 */
[----:B------:R-:W-:Y:S01]  /*11480*/  SEL R9, R7, R10, P0 ;  /* 0x0000000a07097207 */ /* 0x000fe20000000000 */
[----:B------:R-:W-:Y:S01]  /*11490*/  SHFL.IDX PT, R80, R81, R12, 0x1c1f ;  /* 0x001c1f0c51507589 */ /* 0x000fe200000e0000 */
[----:B------:R-:W-:Y:S01]  /*114a0*/  SEL R7, R10, R7, P0 ;  /* 0x000000070a077207 */ /* 0x000fe20000000000 */
[----:B----4-:R-:W4:Y:S01]  /*114b0*/  @P2 LDC R85, c[0x0][0xbf0] ;  /* 0x0002fc00ff552b82 */ /* 0x010f220000000800 */
[----:B------:R-:W-:Y:S01]  /*114c0*/  SEL R10, R14, R15, P0 ;  /* 0x0000000f0e0a7207 */ /* 0x000fe20000000000 */
[----:B------:R1:W3:Y:S01]  /*114d0*/  SHFL.IDX PT, R79, R29, R12, 0x1c1f ;  /* 0x001c1f0c1d4f7589 */ /* 0x0002e200000e0000 */
[----:B------:R-:W-:-:S02]  /*114e0*/  SEL R14, R15, R14, P0 ;  /* 0x0000000e0f0e7207 */ /* 0x000fc40000000000 */
[----:B------:R-:W-:Y:S01]  /*114f0*/  SEL R15, R16, R13, P0 ;  /* 0x0000000d100f7207 */ /* 0x000fe20000000000 */
[----:B------:R5:W-:Y:S01]  /*11500*/  SHFL.IDX PT, R67, R11, R12, 0x1c1f ;  /* 0x001c1f0c0b437589 */ /* 0x000be200000e0000 */
[----:B0-----:R-:W-:Y:S02]  /*11510*/  SEL R21, R25, R26, P0 ;  /* 0x0000001a19157207 */ /* 0x001fe40000000000 */
[----:B------:R-:W-:Y:S01]  /*11520*/  SEL R25, R26, R25, P0 ;  /* 0x000000191a197207 */ /* 0x000fe20000000000 */
[----:B------:R-:W-:Y:S01]  /*11530*/  SHFL.IDX PT, R69, R69, R12, 0x1c1f ;  /* 0x001c1f0c45457589 */ /* 0x000fe200000e0000 */
[----:B--2---:R-:W-:Y:S02]  /*11540*/  SEL R26, R58, R45, P0 ;  /* 0x0000002d3a1a7207 */ /* 0x004fe40000000000 */
[----:B-1----:R-:W-:Y:S01]  /*11550*/  SEL R29, R27, R44, P0 ;  /* 0x0000002c1b1d7207 */ /* 0x002fe20000000000 */
[----:B------:R-:W-:Y:S01]  /*11560*/  SHFL.IDX PT, R61, R61, R12, 0x1c1f ;  /* 0x001c1f0c3d3d7589 */ /* 0x000fe200000e0000 */
[----:B------:R-:W-:-:S02]  /*11570*/  SEL R27, R55, R54, P0 ;  /* 0x00000036371b7207 */ /* 0x000fc40000000000 */
[----:B-----5:R-:W-:Y:S01]  /*11580*/  SEL R11, R13, R16, P0 ;  /* 0x000000100d0b7207 */ /* 0x020fe20000000000 */
[----:B------:R-:W-:Y:S01]  /*11590*/  SHFL.IDX PT, R65, R65, R12, 0x1c1f ;  /* 0x001c1f0c41417589 */ /* 0x000fe200000e0000 */
[----:B------:R-:W-:Y:S01]  /*115a0*/  SEL R13, R18, R19, P0 ;  /* 0x00000013120d7207 */ /* 0x000fe20000000000 */
[----:B------:R-:W-:Y:S02]  /*115b0*/  IMAD R16, R86, UR37, RZ ;  /* 0x0000002556107c24 */ /* 0x000fe4000f8e02ff */
[----:B------:R-:W-:Y:S02]  /*115c0*/  SHFL.IDX PT, R53, R53, R12, 0x1c1f ;  /* 0x001c1f0c35357589 */ /* 0x000fe400000e0000 */
[----:B------:R-:W-:Y:S01]  /*115d0*/  IMAD R81, R87, UR36, R16 ;  /* 0x0000002457517c24 */ /* 0x000fe2000f8e0210 */
[----:B------:R-:W-:Y:S01]  /*115e0*/  SEL R16, R62, R63, P0 ;  /* 0x0000003f3e107207 */ /* 0x000fe20000000000 */
[----:B------:R-:W-:Y:S04]  /*115f0*/  SHFL.IDX PT, R57, R57, R12, 0x1c1f ;  /* 0x001c1f0c39397589 */ /* 0x000fe800000e0000 */
[----:B------:R-:W-:Y:S04]  /*11600*/  SHFL.IDX PT, R47, R47, R12, 0x1c1f ;  /* 0x001c1f0c2f2f7589 */ /* 0x000fe800000e0000 */
[----:B------:R-:W-:Y:S04]  /*11610*/  SHFL.IDX PT, R51, R51, R12, 0x1c1f ;  /* 0x001c1f0c33337589 */ /* 0x000fe800000e0000 */
[----:B------:R-:W-:Y:S04]  /*11620*/  SHFL.IDX PT, R35, R35, R12, 0x1c1f ;  /* 0x001c1f0c23237589 */ /* 0x000fe800000e0000 */
[----:B------:R-:W-:Y:S04]  /*11630*/  SHFL.IDX PT, R41, R41, R12, 0x1c1f ;  /* 0x001c1f0c29297589 */ /* 0x000fe800000e0000 */
[----:B------:R0:W-:Y:S02]  /*11640*/  SHFL.IDX PT, R37, R37, R12, 0x1c1f ;  /* 0x001c1f0c25257589 */ /* 0x0001e400000e0000 */
[----:B0-----:R-:W-:-:S02]  /*11650*/  SEL R12, R22, R23, P0 ;  /* 0x00000017160c7207 */ /* 0x001fc40000000000 */
[----:B------:R-:W-:Y:S02]  /*11660*/  SEL R22, R23, R22, P0 ;  /* 0x0000001617167207 */ /* 0x000fe40000000000 */
[----:B------:R-:W-:Y:S02]  /*11670*/  SEL R23, R19, R18, P0 ;  /* 0x0000001213177207 */ /* 0x000fe40000000000 */
[----:B------:R-:W-:Y:S01]  /*11680*/  SEL R19, R54, R55, P0 ;  /* 0x0000003736137207 */ /* 0x000fe20000000000 */
[----:B------:R-:W-:Y:S01]  /*11690*/  @P2 IMAD.HI.U32 R54, R75, R84, RZ ;  /* 0x000000544b362227 */ /* 0x000fe200078e00ff */
[----:B------:R-:W-:-:S03]  /*116a0*/  SEL R18, R45, R58, P0 ;  /* 0x0000003a2d127207 */ /* 0x000fc60000000000 */
[----:B------:R-:W-:Y:S01]  /*116b0*/  IMAD.WIDE.U32 R44, R86, UR36, R32 ;  /* 0x00000024562c7c25 */ /* 0x000fe2000f8e0020 */
[----:B------:R-:W-:Y:S02]  /*116c0*/  SEL R32, R63, R62, P0 ;  /* 0x0000003e3f207207 */ /* 0x000fe40000000000 */
[----:B------:R-:W-:Y:S01]  /*116d0*/  SEL R33, R72, R59, P0 ;  /* 0x0000003b48217207 */ /* 0x000fe20000000000 */
[----:B------:R-:W-:Y:S01]  /*116e0*/  IMAD.MOV R55, RZ, RZ, -R17 ;  /* 0x000000ffff377224 */ /* 0x000fe200078e0a11 */
[----:B------:R-:W-:Y:S01]  /*116f0*/  SEL R17, R59, R72, P0 ;  /* 0x000000483b117207 */ /* 0x000fe20000000000 */
[----:B------:R-:W-:Y:S01]  /*11700*/  IMAD.MOV.U32 R63, RZ, RZ, R75 ;  /* 0x000000ffff3f7224 */ /* 0x000fe200078e004b */
[----:B------:R-:W-:Y:S01]  /*11710*/  @P2 SHF.R.U32.HI R63, RZ, R83, R54 ;  /* 0x00000053ff3f2219 */ /* 0x000fe20000011636 */
[----:B------:R-:W-:Y:S01]  /*11720*/  IMAD R83, R90, R55, UR4 ;  /* 0x000000045a537e24 */ /* 0x000fe2000f8e0237 */
[----:B------:R-:W-:Y:S01]  /*11730*/  ULDC.64 UR4, c[0x0][0xbe0] ;  /* 0x0002f80000047ab9 */ /* 0x000fe20000000a00 */
[----:B------:R-:W-:-:S02]  /*11740*/  IMAD R58, R88, UR37, RZ ;  /* 0x00000025583a7c24 */ /* 0x000fc4000f8e02ff */
[----:B------:R-:W-:Y:S01]  /*11750*/  IMAD.IADD R45, R45, 0x1, R81 ;  /* 0x000000012d2d7824 */ /* 0x000fe200078e0251 */
[----:B------:R-:W-:Y:S01]  /*11760*/  SHF.R.S32.HI R62, RZ, 0x1f, R83 ;  /* 0x0000001fff3e7819 */ /* 0x000fe20000011453 */
[----:B------:R-:W-:Y:S02]  /*11770*/  IMAD R55, R89, UR36, R58 ;  /* 0x0000002459377c24 */ /* 0x000fe4000f8e023a */
[----:B------:R-:W-:Y:S02]  /*11780*/  IMAD.MOV.U32 R54, RZ, RZ, R38 ;  /* 0x000000ffff367224 */ /* 0x000fe400078e0026 */
[----:B------:R-:W-:Y:S02]  /*11790*/  IMAD.IADD R55, R39, 0x1, R55 ;  /* 0x0000000127377824 */ /* 0x000fe400078e0237 */
[----:B------:R-:W-:Y:S02]  /*117a0*/  IMAD R39, R62, UR4, RZ ;  /* 0x000000043e277c24 */ /* 0x000fe4000f8e02ff */
[----:B------:R-:W-:Y:S01]  /*117b0*/  IMAD.MOV.U32 R59, RZ, RZ, R75 ;  /* 0x000000ffff3b7224 */ /* 0x000fe200078e004b */
[----:B----4-:R-:W-:Y:S01]  /*117c0*/  @P2 SHF.R.U32.HI R59, RZ, R85, R92 ;  /* 0x00000055ff3b2219 */ /* 0x010fe2000001165c */
[----:B------:R-:W-:-:S02]  /*117d0*/  IMAD R58, R83, UR5, R39 ;  /* 0x00000005533a7c24 */ /* 0x000fc4000f8e0227 */
[----:B------:R-:W-:Y:S01]  /*117e0*/  IMAD.WIDE.U32 R38, R83, UR4, R44 ;  /* 0x0000000453267c25 */ /* 0x000fe2000f8e002c */
[----:B------:R-:W-:-:S03]  /*117f0*/  ULDC.64 UR4, c[0x0][0xb30] ;  /* 0x0002cc0000047ab9 */ /* 0x000fc60000000a00 */
[----:B------:R-:W-:Y:S01]  /*11800*/  IMAD R62, R62, UR6, RZ ;  /* 0x000000063e3e7c24 */ /* 0x000fe2000f8e02ff */
[----:B------:R-:W-:Y:S01]  /*11810*/  IADD3 R38, P2, R63, R38, RZ ;  /* 0x000000263f267210 */ /* 0x000fe20007f5e0ff */
[C---:B------:R-:W-:Y:S01]  /*11820*/  IMAD.WIDE.U32 R44, R83.reuse, UR6, R54 ;  /* 0x00000006532c7c25 */ /* 0x040fe2000f8e0036 */
[----:B------:R-:W-:Y:S02]  /*11830*/  SHF.R.S32.HI R55, RZ, 0x1f, R63 ;  /* 0x0000001fff377819 */ /* 0x000fe4000001143f */
[----:B------:R-:W-:Y:S01]  /*11840*/  SHF.R.S32.HI R54, RZ, 0x1f, R59 ;  /* 0x0000001fff367819 */ /* 0x000fe2000001143b */
[----:B------:R-:W-:Y:S01]  /*11850*/  IMAD R81, R83, UR7, R62 ;  /* 0x0000000753517c24 */ /* 0x000fe2000f8e023e */
[----:B------:R-:W-:Y:S01]  /*11860*/  IADD3.X R39, R55, R39, R58, P2, !PT ;  /* 0x0000002737277210 */ /* 0x000fe200017fe43a */
[----:B------:R-:W-:Y:S01]  /*11870*/  IMAD.MOV R62, RZ, RZ, -R63 ;  /* 0x000000ffff3e7224 */ /* 0x000fe200078e0a3f */
[----:B------:R-:W-:Y:S01]  /*11880*/  ULDC.64 UR6, c[0x0][0xbc8] ;  /* 0x0002f20000067ab9 */ /* 0x000fe20000000a00 */
[----:B------:R-:W-:-:S02]  /*11890*/  IMAD.MOV R63, RZ, RZ, -R59 ;  /* 0x000000ffff3f7224 */ /* 0x000fc400078e0a3b */
[----:B------:R-:W-:Y:S02]  /*118a0*/  IMAD R54, R54, UR4, RZ ;  /* 0x0000000436367c24 */ /* 0x000fe4000f8e02ff */
        /* <DEDUP_REMOVED lines=20> */
[----:B------:R-:W-:Y:S01]  /*119f0*/  SEL R58, R74, R73, P0 ;  /* 0x000000494a3a7207 */ /* 0x000fe20000000000 */
        /* <DEDUP_REMOVED lines=11> */
[----:B------:R-:W-:Y:S01]  /*11ab0*/  ULDC.64 UR8, c[0x0][0xb00] ;  /* 0x0002c00000087ab9 */ /* 0x000fe20000000a00 */
[----:B------:R-:W-:Y:S01]  /*11ac0*/  ISETP.GE.OR P1, PT, R82, R81, P1 ;  /* 0x000000515200720c */ /* 0x000fe20000f26670 */
[----:B------:R-:W-:Y:S01]  /*11ad0*/  UPRMT UR4, URZ, 0x654, UR4 ;  /* 0x000006543f047896 */ /* 0x000fe20008000004 */
[----:B------:R1:W2:Y:S01]  /*11ae0*/  SHFL.IDX PT, R75, R45, 0x1, 0x1c1f ;  /* 0x003c1f002d4b7f89 */ /* 0x0002a200000e0000 */
[----:B------:R-:W-:-:S02]  /*11af0*/  LEA R84, P3, R44, UR8, 0x2 ;  /* 0x000000082c547c11 */ /* 0x000fc4000f8610ff */
[----:B---3--:R-:W-:Y:S02]  /*11b00*/  SEL R55, R71, R76, P0 ;  /* 0x0000004c47377207 */ /* 0x008fe40000000000 */
[----:B------:R-:W-:Y:S01]  /*11b10*/  LEA.HI.X R85, R44, UR9, R39, 0x2, P3 ;  /* 0x000000092c557c11 */ /* 0x000fe200098f1427 */
[----:B------:R3:W4:Y:S01]  /*11b20*/  SHFL.IDX PT, R62, R84, RZ, 0x1c1f ;  /* 0x001c1fff543e7589 */ /* 0x00072200000e0000 */
[----:B------:R-:W-:Y:S01]  /*11b30*/  ISETP.GE.AND P3, PT, R70, R81, PT ;  /* 0x000000514600720c */ /* 0x000fe20003f66270 */
[----:B------:R-:W-:Y:S01]  /*11b40*/  SYNCS.ARRIVE.TRANS64.RED.A1T0 RZ, [UR4], RZ ;  /* 0x000000ffffff79a7 */ /* 0x000fe20008100404 */
[----:B------:R-:W-:Y:S01]  /*11b50*/  SEL R59, R76, R71, P0 ;  /* 0x000000474c3b7207 */ /* 0x000fe20000000000 */
[----:B------:R3:W3:Y:S01]  /*11b60*/  SHFL.IDX PT, R63, R85, RZ, 0x1c1f ;  /* 0x001c1fff553f7589 */ /* 0x0006e200000e0000 */
[----:B------:R-:W-:Y:S01]  /*11b70*/  SEL R38, R42, R77, P0 ;  /* 0x0000004d2a267207 */ /* 0x000fe20000000000 */
[----:B------:R-:W-:Y:S01]  /*11b80*/  IMAD.SHL.U32 R71, R68, 0x2, RZ ;  /* 0x0000000244477824 */ /* 0x000fe200078e00ff */
[----:B------:R-:W-:-:S02]  /*11b90*/  SEL R39, R43, R78, P0 ;  /* 0x0000004e2b277207 */ /* 0x000fc40000000000 */
[----:B------:R-:W-:Y:S02]  /*11ba0*/  SEL R44, R48, R79, P0 ;  /* 0x0000004f302c7207 */ /* 0x000fe40000000000 */
[----:B-1----:R-:W-:Y:S02]  /*11bb0*/  SEL R45, R49, R80, P0 ;  /* 0x00000050312d7207 */ /* 0x002fe40000000000 */
        /* <DEDUP_REMOVED lines=18> */
[C-C-:B---34-:R-:W-:Y:S02]  /*11ce0*/  @!P2 IMAD.WIDE R72, R71.reuse, 0x4, R62.reuse ;  /* 0x000000044748a825 */ /* 0x158fe400078e023e */
        /* <DEDUP_REMOVED lines=41> */
[----:B------:R0:W-:Y:S02]  /*11f80*/  @!P6 ST.E.64 desc[UR38][R6.64], R20 ;  /* 0x000000140600e985 */ /* 0x0001e4000c101b26 */
[--C-:B------:R-:W-:Y:S02]  /*11f90*/  @!P4 IMAD.WIDE R8, R73, 0x4, R62.reuse ;  /* 0x000000044908c825 */ /* 0x100fe400078e023e */
[----:B------:R-:W-:Y:S02]  /*11fa0*/  @!P5 ST.E.64 desc[UR38][R14.64], R24 ;  /* 0x000000180e00d985 */ /* 0x000fe4000c101b26 */
[----:B------:R-:W-:Y:S02]  /*11fb0*/  VIADD R12, R71, 0x58 ;  /* 0x00000058470c7836 */ /* 0x000fe40000000000 */
[----:B-1----:R-:W-:Y:S01]  /*11fc0*/  @!P1 IMAD.WIDE R10, R13, 0x4, R62 ;  /* 0x000000040d0a9825 */ /* 0x002fe200078e023e */
[----:B------:R1:W-:Y:S02]  /*11fd0*/  @!P4 ST.E.64 desc[UR38][R8.64], R28 ;  /* 0x0000001c0800c985 */ /* 0x0003e4000c101b26 */
[----:B------:R-:W-:Y:S01]  /*11fe0*/  ISETP.GE.AND P2, PT, R12, UR4, PT ;  /* 0x000000040c007c0c */ /* 0x000fe2000bf46270 */
[C---:B------:R-:W-:Y:S01]  /*11ff0*/  VIADD R13, R71.reuse, 0x60 ;  /* 0x00000060470d7836 */ /* 0x040fe20000000000 */
[----:B------:R2:W-:Y:S01]  /*12000*/  @!P1 ST.E.64 desc[UR38][R10.64], R30 ;  /* 0x0000001e0a009985 */ /* 0x0005e2000c101b26 */
[C---:B------:R-:W-:Y:S01]  /*12010*/  VIADD R22, R71.reuse, 0x68 ;  /* 0x0000006847167836 */ /* 0x040fe20000000000 */
[----:B------:R-:W-:Y:S01]  /*12020*/  ISETP.GE.AND P1, PT, R0, UR4, PT ;  /* 0x0000000400007c0c */ /* 0x000fe2000bf26270 */
[----:B0-----:R-:W-:Y:S01]  /*12030*/  VIADD R7, R71, 0x78 ;  /* 0x0000007847077836 */ /* 0x001fe20000000000 */
        /* <DEDUP_REMOVED lines=29> */
.L_x_8021:
[----:B------:R-:W-:Y:S05]  /*12210*/  BSYNC B0 ;  /* 0x0000000000007941 */ /* 0x000fea0003800000 */
.L_x_8020:
        /* <DEDUP_REMOVED lines=122> */
.L_x_8019:
        /* <DEDUP_REMOVED lines=55> */
.L_x_7981:
        /* <DEDUP_REMOVED lines=18> */
.L_x_8022:
[----:B------:R-:W-:Y:S01]  /*12e50*/  ULDC UR8, c[0x0][0xc50] ;  /* 0x0003140000087ab9 */ /* 0x000fe20000000800 */
[----:B------:R-:W-:Y:S01]  /*12e60*/  UMOV UR36, UR6 ;  /* 0x0000000600247c82 */ /* 0x000fe20008000000 */
[----:B------:R-:W-:-:S11]  /*12e70*/  UISETP.NE.AND UP0, UPT, UR8, 0x1, UPT ;  /* 0x000000010800788c */ /* 0x000fd6000bf05270 */
[----:B------:R-:W-:Y:S01]  /*12e80*/  @UP0 ULDC UR4, c[0x0][0xc54] ;  /* 0x0003150000040ab9 */ /* 0x000fe20000000800 */
[----:B------:R-:W-:Y:S01]  /*12e90*/  @UP0 ULDC UR7, c[0x0][0xc58] ;  /* 0x0003160000070ab9 */ /* 0x000fe20000000800 */
[----:B------:R-:W-:-:S04]  /*12ea0*/  UIMAD.WIDE.U32 UR4, UR6, UR4, URZ ;  /* 0x00000004060472a5 */ /* 0x000fc8000f8e003f */
[----:B------:R-:W-:-:S12]  /*12eb0*/  @UP0 USHF.R.U32.HI UR36, URZ, UR7, UR5 ;  /* 0x000000073f240299 */ /* 0x000fd80008011605 */
.L_x_8023:
        /* <DEDUP_REMOVED lines=19> */
[----:B------:R-:W-:Y:S01]  /*12ff0*/  @UP1 ULDC UR11, c[0x0][0x450] ;  /* 0x00011400000b1ab9 */ /* 0x000fe20000000800 */
[----:B------:R-:W-:Y:S02]  /*13000*/  ULDC UR9, c[0x0][0x2f0] ;  /* 0x0000bc0000097ab9 */ /* 0x000fe40000000800 */
[----:B------:R-:W-:Y:S02]  /*13010*/  UIMAD UR10, UR7, UR9, UR10 ;  /* 0x00000009070a72a4 */ /* 0x000fe4000f8e020a */
[----:B0-----:R-:W-:-:S04]  /*13020*/  USHF.L.U32 UR41, UR41, 0x7, URZ ;  /* 0x0000000729297899 */ /* 0x001fc8000800063f */
[----:B------:R-:W-:-:S04]  /*13030*/  UIADD3 UR6, UR41, 0x7f, URZ ;  /* 0x0000007f29067890 */ /* 0x000fc8000fffe03f */
[----:B------:R-:W-:-:S04]  /*13040*/  UIMAD.WIDE.U32 UR4, UR6, UR4, URZ ;  /* 0x00000004060472a5 */ /* 0x000fc8000f8e003f */
[----:B------:R-:W-:Y:S02]  /*13050*/  @UP1 USHF.R.U32.HI UR6, URZ, UR11, UR5 ;  /* 0x0000000b3f061299 */ /* 0x000fe40008011605 */
[----:B------:R-:W-:Y:S02]  /*13060*/  UIMAD UR5, UR7, UR9, 0xdf ;  /* 0x000000df070574a4 */ /* 0x000fe4000f8e0209 */
[----:B------:R-:W-:Y:S01]  /*13070*/  UIADD3 UR7, UR10, UR6, URZ ;  /* 0x000000060a077290 */ /* 0x000fe2000fffe03f */
[----:B------:R-:W-:Y:S02]  /*13080*/  UMOV UR4, URZ ;  /* 0x0000003f00047c82 */ /* 0x000fe40008000000 */
[----:B------:R-:W-:Y:S01]  /*13090*/  UMOV UR6, URZ ;  /* 0x0000003f00067c82 */ /* 0x000fe20008000000 */
[----:B------:R-:W-:Y:S02]  /*130a0*/  UIMAD.WIDE UR4, UR5, -0x6db6db6d, UR4 ;  /* 0x92492493050478a5 */ /* 0x000fe4000f8e0204 */
[----:B------:R-:W-:-:S02]  /*130b0*/  UIMAD.WIDE UR6, UR7, -0x6db6db6d, UR6 ;  /* 0x92492493070678a5 */ /* 0x000fc4000f8e0206 */
[----:B------:R-:W-:Y:S02]  /*130c0*/  USHF.R.U32.HI UR9, URZ, 0x1f, UR5 ;  /* 0x0000001f3f097899 */ /* 0x000fe40008011605 */
[----:B------:R-:W-:Y:S02]  /*130d0*/  USHF.R.U32.HI UR4, URZ, 0x1f, UR7 ;  /* 0x0000001f3f047899 */ /* 0x000fe40008011607 */
[----:B------:R-:W-:Y:S02]  /*130e0*/  ULEA.HI.SX32 UR9, UR5, UR9, 0x19 ;  /* 0x0000000905097291 */ /* 0x000fe4000f8fca3f */
[----:B------:R-:W-:Y:S02]  /*130f0*/  ULEA.HI.SX32 UR4, UR7, UR4, 0x19 ;  /* 0x0000000407047291 */ /* 0x000fe4000f8fca3f */
[----:B------:R-:W-:Y:S02]  /*13100*/  USHF.R.U32.HI UR7, URZ, 0x10, UR8 ;  /* 0x000000103f077899 */ /* 0x000fe40008011608 */
[----:B------:R-:W-:-:S02]  /*13110*/  UISETP.LT.AND UP0, UPT, UR9, UR4, UPT ;  /* 0x000000040900728c */ /* 0x000fc4000bf01270 */
[----:B------:R-:W-:Y:S02]  /*13120*/  ULOP3.LUT UR5, UR8, 0xffff, URZ, 0xc0, !UPT ;  /* 0x0000ffff08057892 */ /* 0x000fe4000f8ec03f */
        /* <DEDUP_REMOVED lines=34> */
.L_x_8025:
        /* <DEDUP_REMOVED lines=30> */
.L_x_8026:
        /* <DEDUP_REMOVED lines=20> */
.L_x_8027:
        /* <DEDUP_REMOVED lines=20> */
.L_x_8028:
        /* <DEDUP_REMOVED lines=18> */
.L_x_8029:
        /* <DEDUP_REMOVED lines=14> */
[----:B------:R-:W-:Y:S01]  /*139b0*/  IMAD.SHL.U32 R19, R6, 0x10, RZ ;  /* 0x0000001006137824 */ /* 0x000fe200078e00ff */
[----:B------:R-:W-:Y:S01]  /*139c0*/  SHF.R.U32.HI R5, RZ, 0x5, R8 ;  /* 0x00000005ff057819 */ /* 0x000fe20000011608 */
[----:B------:R-:W-:Y:S01]  /*139d0*/  UMOV UR4, 0xffffffff ;  /* 0xffffffff00047882 */ /* 0x000fe20000000000 */
[----:B------:R-:W-:Y:S01]  /*139e0*/  LOP3.LUT R4, R4, 0x10, R6, 0xf8, !PT ;  /* 0x0000001004047812 */ /* 0x000fe200078ef806 */
[----:B0-----:R-:W0:Y:S01]  /*139f0*/  LDC.64 R2, c[0x0][0x418] ;  /* 0x00010600ff027b82 */ /* 0x001e220000000a00 */
[----:B------:R-:W-:-:S02]  /*13a00*/  LOP3.LUT R19, R19, 0x70, RZ, 0xc0, !PT ;  /* 0x0000007013137812 */ /* 0x000fc400078ec0ff */
[----:B------:R-:W-:Y:S02]  /*13a10*/  LOP3.LUT R7, R4, 0x10, R7, 0x78, !PT ;  /* 0x0000001004077812 */ /* 0x000fe400078e7807 */
[C---:B------:R-:W-:Y:S02]  /*13a20*/  LOP3.LUT R4, R0.reuse, 0x60, RZ, 0xc0, !PT ;  /* 0x0000006000047812 */ /* 0x040fe400078ec0ff */
[----:B------:R-:W-:Y:S02]  /*13a30*/  LOP3.LUT R0, R0, 0x100, RZ, 0xc0, !PT ;  /* 0x0000010000007812 */ /* 0x000fe400078ec0ff */
[----:B------:R-:W-:Y:S01]  /*13a40*/  SHF.R.U32.HI R6, RZ, 0x5, R6 ;  /* 0x00000005ff067819 */ /* 0x000fe20000011606 */
[----:B------:R-:W-:-:S03]  /*13a50*/  IMAD R4, R5, 0x200, R4 ;  /* 0x0000020005047824 */ /* 0x000fc600078e0204 */
[----:B------:R-:W-:Y:S02]  /*13a60*/  LOP3.LUT R6, R6, 0x3, RZ, 0xc0, !PT ;  /* 0x0000000306067812 */ /* 0x000fe400078ec0ff */
[----:B------:R-:W-:-:S05]  /*13a70*/  IADD3 R0, R7, R4, R0 ;  /* 0x0000000407007210 */ /* 0x000fca0007ffe000 */
[----:B------:R1:W-:Y:S01]  /*13a80*/  STL [R1+0x10], R0 ;  /* 0x0000100001007387 */ /* 0x0003e20000100800 */
[----:B0-----:R-:W-:-:S04]  /*13a90*/  ISETP.NE.U32.AND P0, PT, R2, RZ, PT ;  /* 0x000000ff0200720c */ /* 0x001fc80003f05070 */
[----:B------:R-:W-:Y:S02]  /*13aa0*/  ISETP.NE.AND.EX P2, PT, R3, RZ, PT, P0 ;  /* 0x000000ff0300720c */ /* 0x000fe40003f45300 */
[----:B-1----:R-:W-:-:S05]  /*13ab0*/  LOP3.LUT R0, R18, 0x380, RZ, 0xc0, !PT ;  /* 0x0000038012007812 */ /* 0x002fca00078ec0ff */
[----:B------:R-:W-:-:S05]  /*13ac0*/  IMAD R0, R5, 0x10, R0 ;  /* 0x0000001005007824 */ /* 0x000fca00078e0200 */
[----:B------:R-:W-:Y:S01]  /*13ad0*/  LOP3.LUT R5, R0, R19, RZ, 0x3c, !PT ;  /* 0x0000001300057212 */ /* 0x000fe200078e3cff */
[----:B------:R-:W-:-:S03]  /*13ae0*/  IMAD.MOV.U32 R0, RZ, RZ, 0x40 ;  /* 0x00000040ff007424 */ /* 0x000fc600078e00ff */
[----:B------:R-:W-:Y:S02]  /*13af0*/  LOP3.LUT R18, R5, 0xc00, R18, 0xf8, !PT ;  /* 0x00000c0005127812 */ /* 0x000fe400078ef812 */
[----:B------:R-:W-:Y:S02]  /*13b00*/  SEL R4, R0, 0xffffffc0, !P1 ;  /* 0xffffffc000047807 */ /* 0x000fe40004800000 */
[----:B------:R-:W-:Y:S02]  /*13b10*/  P2R R0, PR, RZ, 0x4 ;  /* 0x00000004ff007803 */ /* 0x000fe40000000000 */
[----:B--2---:R-:W-:Y:S01]  /*13b20*/  SHF.R.S32.HI R10, RZ, 0x1f, R9 ;  /* 0x0000001fff0a7819 */ /* 0x004fe20000011409 */
[----:B------:R0:W-:Y:S01]  /*13b30*/  STL [R1], R9 ;  /* 0x0000000901007387 */ /* 0x0001e20000100800 */
[----:B------:R-:W-:-:S03]  /*13b40*/  SEL R16, R9, RZ, !P2 ;  /* 0x000000ff09107207 */ /* 0x000fc60005000000 */
[----:B------:R0:W-:Y:S04]  /*13b50*/  STL [R1+0x14], R0 ;  /* 0x0000140001007387 */ /* 0x0001e80000100800 */
[----:B------:R0:W-:Y:S01]  /*13b60*/  STL [R1+0x8], R10 ;  /* 0x0000080a01007387 */ /* 0x0001e20000100800 */
[----:B------:R-:W-:Y:S05]  /*13b70*/  BRA.DIV UR4, `(.L_x_8030) ;  /* 0x0000002e04e07947 */ /* 0x000fea000b800000 */
[----:B------:R1:W2:Y:S02]  /*13b80*/  SHFL.IDX PT, R14, R6, RZ, 0x1f ;  /* 0x00001fff060e7589 */ /* 0x0002a400000e0000 */
.L_x_8079:
        /* <DEDUP_REMOVED lines=9> */
.L_x_8082:
        /* <DEDUP_REMOVED lines=20> */
.L_x_8033:
[----:B0-----:R-:W-:Y:S01]  /*13d60*/  IMAD.MOV.U32 R2, RZ, RZ, 0x1 ;  /* 0x00000001ff027424 */ /* 0x001fe200078e00ff */
[----:B------:R-:W-:-:S04]  /*13d70*/  ISETP.NE.AND P1, PT, R8, RZ, PT ;  /* 0x000000ff0800720c */ /* 0x000fc80003f25270 */
[----:B------:R-:W-:-:S04]  /*13d80*/  SHF.L.U32 R2, R2, 0x1f, RZ ;  /* 0x0000001f02027819 */ /* 0x000fc800000006ff */
[----:B------:R-:W0:Y:S02]  /*13d90*/  SYNCS.PHASECHK.TRANS64.TRYWAIT P0, [UR40+0x2e880], R2 ;  /* 0x02e88002ff0075a7 */ /* 0x000e240008000168 */
[----:B0-----:R-:W-:Y:S05]  /*13da0*/  @!P0 BRA `(.L_x_8034) ;  /* 0x0000002c00948947 */ /* 0x001fea0003800000 */
.L_x_8083:
[----:B------:R-:W-:Y:S05]  /*13db0*/  @P1 BRA `(.L_x_8035) ;  /* 0x0000000000181947 */ /* 0x000fea0003800000 */
[----:B------:R-:W2:Y:S01]  /*13dc0*/  S2R R4, SR_TID.X ;  /* 0x0000000000047919 */ /* 0x000ea20000002100 */
[----:B0-----:R-:W-:-:S04]  /*13dd0*/  IMAD.MOV.U32 R3, RZ, RZ, 0x7000 ;  /* 0x00007000ff037424 */ /* 0x001fc800078e00ff */
[----:B------:R3:W-:Y:S01]  /*13de0*/  SYNCS.ARRIVE.TRANS64 RZ, [UR40+0x2e870], R3 ;  /* 0x02e87003ffff79a7 */ /* 0x0007e20008000028 */
[----:B--2---:R-:W-:-:S13]  /*13df0*/  LOP3.LUT P0, RZ, R4, 0x1f, RZ, 0xc0, !PT ;  /* 0x0000001f04ff7812 */ /* 0x004fda000780c0ff */
[----:B---3--:R-:W-:Y:S05]  /*13e00*/  @!P0 BRA `(.L_x_8035) ;  /* 0x0000000000048947 */ /* 0x008fea0003800000 */
[----:B------:R-:W-:Y:S01]  /*13e10*/  BPT.TRAP 0x1 ;  /* 0x000000040000795c */ /* 0x000fe20000300000 */
.L_x_8035:
        /* <DEDUP_REMOVED lines=15> */
.L_x_8084:
[----:B------:R-:W-:Y:S05]  /*13f10*/  @P1 BRA `(.L_x_8037) ;  /* 0x0000000000181947 */ /* 0x000fea0003800000 */
[----:B0-----:R-:W0:Y:S01]  /*13f20*/  S2R R3, SR_TID.X ;  /* 0x0000000000037919 */ /* 0x001e220000002100 */
[----:B------:R-:W-:-:S04]  /*13f30*/  IMAD.MOV.U32 R2, RZ, RZ, 0x7000 ;  /* 0x00007000ff027424 */ /* 0x000fc800078e00ff */
[----:B------:R2:W-:Y:S01]  /*13f40*/  SYNCS.ARRIVE.TRANS64 RZ, [UR40+0x2e830], R2 ;  /* 0x02e83002ffff79a7 */ /* 0x0005e20008000028 */
[----:B0-----:R-:W-:-:S13]  /*13f50*/  LOP3.LUT P0, RZ, R3, 0x1f, RZ, 0xc0, !PT ;  /* 0x0000001f03ff7812 */ /* 0x001fda000780c0ff */
[----:B--2---:R-:W-:Y:S05]  /*13f60*/  @!P0 BRA `(.L_x_8037) ;  /* 0x0000000000048947 */ /* 0x004fea0003800000 */
[----:B------:R-:W-:Y:S01]  /*13f70*/  BPT.TRAP 0x1 ;  /* 0x000000040000795c */ /* 0x000fe20000300000 */
.L_x_8037:
        /* <DEDUP_REMOVED lines=9> */
[----:B------:R-:W-:Y:S01]  /*14010*/  UMOV UR6, 0x0 ;  /* 0x0000000000067882 */ /* 0x000fe20000000000 */
[----:B------:R-:W-:Y:S01]  /*14020*/  UMOV UR7, 0x14f00000 ;  /* 0x14f0000000077882 */ /* 0x000fe20000000000 */
[----:B------:R-:W-:Y:S01]  /*14030*/  UMOV UR10, URZ ;  /* 0x0000003f000a7c82 */ /* 0x000fe20008000000 */
[----:B------:R-:W-:Y:S01]  /*14040*/  UMOV UR12, UR36 ;  /* 0x00000024000c7c82 */ /* 0x000fe20008000000 */
[----:B------:R2:W-:Y:S03]  /*14050*/  STL [R1+0xc], R0 ;  /* 0x00000c0001007387 */ /* 0x0005e60000100800 */
[----:B------:R2:W-:Y:S01]  /*14060*/  UTMALDG.4D [UR8], [UR4], desc[UR6] ;  /* 0x00000608040075b4 */ /* 0x0005e20008019000 */
[----:B------:R-:W-:-:S02]  /*14070*/  NOP ;  /* 0x0000000000007918 */ /* 0x000fc40000000000 */
.L_x_8031:
        /* <DEDUP_REMOVED lines=22> */
.L_x_8038:
[----:B------:R-:W2:Y:S01]  /*141e0*/  S2R R5, SR_CTAID.Z ;  /* 0x0000000000057919 */ /* 0x000ea20000002700 */
[----:B------:R-:W3:Y:S01]  /*141f0*/  LDC R8, c[0x0][0x448] ;  /* 0x00011200ff087b82 */ /* 0x000ee20000000800 */
[----:B------:R-:W-:Y:S01]  /*14200*/  USHF.R.S32.HI UR4, URZ, 0x1f, UR36 ;  /* 0x0000001f3f047899 */ /* 0x000fe20008011424 */
[----:B------:R-:W4:Y:S01]  /*14210*/  S2R R7, SR_TID.X ;  /* 0x0000000000077919 */ /* 0x000f220000002100 */
[----:B------:R-:W-:Y:S02]  /*14220*/  ULDC.64 UR8, c[0x0][0x2d8] ;  /* 0x0000b60000087ab9 */ /* 0x000fe40000000a00 */
[----:B------:R-:W-:Y:S01]  /*14230*/  UIMAD UR6, UR4, UR8, URZ ;  /* 0x00000008040672a4 */ /* 0x000fe2000f8e023f */
[----:B------:R-:W5:Y:S02]  /*14240*/  S2R R4, SR_CTAID.X ;  /* 0x0000000000047919 */ /* 0x000f640000002500 */
[----:B0-----:R-:W0:Y:S01]  /*14250*/  LDC.64 R2, c[0x0][0x2e0] ;  /* 0x0000b800ff027b82 */ /* 0x001e220000000a00 */
[----:B------:R-:W-:-:S02]  /*14260*/  UIMAD.WIDE.U32 UR4, UR36, UR8, URZ ;  /* 0x00000008240472a5 */ /* 0x000fc4000f8e003f */
[----:B------:R-:W-:-:S04]  /*14270*/  UIMAD UR6, UR36, UR9, UR6 ;  /* 0x00000009240672a4 */ /* 0x000fc8000f8e0206 */
[----:B------:R-:W-:Y:S01]  /*14280*/  UIADD3 UR5, UR5, UR6, URZ ;  /* 0x0000000605057290 */ /* 0x000fe2000fffe03f */
[----:B---3--:R-:W-:Y:S02]  /*14290*/  ISETP.NE.AND P0, PT, R8, 0x1, PT ;  /* 0x000000010800780c */ /* 0x008fe40003f05270 */
[----:B--2---:R-:W-:Y:S02]  /*142a0*/  SHF.R.S32.HI R0, RZ, 0x1f, R5 ;  /* 0x0000001fff007819 */ /* 0x004fe40000011405 */
[----:B----4-:R-:W-:-:S03]  /*142b0*/  LOP3.LUT R9, R7, 0x7f, RZ, 0xc0, !PT ;  /* 0x0000007f07097812 */ /* 0x010fc600078ec0ff */
[----:B0-----:R-:W-:-:S06]  /*142c0*/  IMAD R0, R0, R2, RZ ;  /* 0x0000000200007224 */ /* 0x001fcc00078e02ff */
[----:B-1----:R-:W0:Y:S01]  /*142d0*/  @P0 LDC R6, c[0x0][0x44c] ;  /* 0x00011300ff060b82 */ /* 0x002e220000000800 */
[----:B------:R-:W-:Y:S01]  /*142e0*/  SHF.R.U32.HI R7, RZ, 0x3, R7 ;  /* 0x00000003ff077819 */ /* 0x000fe20000011607 */
[C---:B------:R-:W-:Y:S02]  /*142f0*/  IMAD R0, R5.reuse, R3, R0 ;  /* 0x0000000305007224 */ /* 0x040fe400078e0200 */
[----:B------:R-:W-:Y:S01]  /*14300*/  IMAD.WIDE.U32 R2, R5, R2, UR4 ;  /* 0x0000000405027e25 */ /* 0x000fe2000f8e0002 */
[----:B------:R-:W-:-:S03]  /*14310*/  ULDC.64 UR4, c[0x0][0x2d0] ;  /* 0x0000b40000047ab9 */ /* 0x000fc60000000a00 */
[----:B------:R-:W1:Y:S01]  /*14320*/  @P0 LDC R5, c[0x0][0x450] ;  /* 0x00011400ff050b82 */ /* 0x000e620000000800 */
[----:B------:R-:W-:Y:S01]  /*14330*/  IMAD.IADD R3, R3, 0x1, R0 ;  /* 0x0000000103037824 */ /* 0x000fe200078e0200 */
[----:B------:R-:W-:-:S05]  /*14340*/  LEA.HI R0, R9, R19, RZ, 0x1d ;  /* 0x0000001309007211 */ /* 0x000fca00078fe8ff */
[----:B-----5:R-:W-:-:S04]  /*14350*/  IMAD R0, R4, 0x80, R0 ;  /* 0x0000008004007824 */ /* 0x020fc800078e0200 */
        /* <DEDUP_REMOVED lines=17> */
[----:B------:R-:W-:-:S03]  /*14470*/  ULDC UR4, c[0x0][0x2b8] ;  /* 0x0000ae0000047ab9 */ /* 0x000fc60000000800 */
[----:B------:R-:W-:Y:S01]  /*14480*/  IADD3.X R2, R3, UR5, R4, P0, !PT ;  /* 0x0000000503027c10 */ /* 0x000fe200087fe404 */
[----:B------:R-:W-:Y:S01]  /*14490*/  IMAD.SHL.U32 R3, R7, 0x80, RZ ;  /* 0x0000008007037824 */ /* 0x000fe200078e00ff */
[----:B------:R-:W-:Y:S01]  /*144a0*/  ISETP.GE.AND P0, PT, R19, UR4, PT ;  /* 0x0000000413007c0c */ /* 0x000fe2000bf06270 */
[----:B------:R-:W-:Y:S01]  /*144b0*/  IMAD.SHL.U32 R4, R7, 0x10, RZ ;  /* 0x0000001007047824 */ /* 0x000fe200078e00ff */
[----:B------:R-:W-:Y:S02]  /*144c0*/  UMOV UR4, 0xffffffff ;  /* 0xffffffff00047882 */ /* 0x000fe40000000000 */
        /* <DEDUP_REMOVED lines=85> */
[----:B------:R0:W-:Y:S04]  /*14a20*/  @!P1 LDGSTS.E.BYPASS.LTC128B.128 [R8+0x1f400], desc[UR38][R6.64], !P0 ;  /* 0x1f40000006089fae */ /* 0x0001e8000c101d66 */
[----:B0-----:R0:W1:Y:S02]  /*14a30*/  SHFL.IDX PT, R6, R2, 0x7, 0x181f ;  /* 0x00f81f0002067f89 */ /* 0x00106400000e0000 */
.L_x_8101:
[----:B------:R-:W-:-:S05]  /*14a40*/  VIADD R5, R5, 0x70 ;  /* 0x0000007005057836 */ /* 0x000fca0000000000 */
[----:B------:R-:W-:-:S13]  /*14a50*/  ISETP.GE.AND P1, PT, R5, R3, PT ;  /* 0x000000030500720c */ /* 0x000fda0003f26270 */
[----:B0-----:R-:W-:Y:S01]  /*14a60*/  @!P1 IADD3 R2, P2, R19, R0, RZ ;  /* 0x0000000013029210 */ /* 0x001fe20007f5e0ff */
[----:B------:R-:W-:Y:S02]  /*14a70*/  @!P1 VIADD R5, R4, UR40 ;  /* 0x0000002804059c36 */ /* 0x000fe40008000000 */
[----:B------:R-:W-:Y:S02]  /*14a80*/  IMAD.MOV.U32 R0, RZ, RZ, 0x1 ;  /* 0x00000001ff007424 */ /* 0x000fe400078e00ff */
[----:B-1----:R-:W-:-:S03]  /*14a90*/  @!P1 IMAD.X R3, RZ, RZ, R6, P2 ;  /* 0x000000ffff039224 */ /* 0x002fc600010e0606 */
[----:B------:R-:W-:Y:S02]  /*14aa0*/  SHF.L.U32 R0, R0, 0x1f, RZ ;  /* 0x0000001f00007819 */ /* 0x000fe400000006ff */
        /* <DEDUP_REMOVED lines=8> */
[----:B------:R-:W2:Y:S01]  /*14b30*/  LDL R7, [R1+0x4] ;  /* 0x0000040001077983 */ /* 0x000ea20000100800 */
[----:B------:R-:W-:Y:S01]  /*14b40*/  SYNCS.ARRIVE.TRANS64.A1T0 RZ, [UR40+0x2e800], RZ ;  /* 0x02e800ffffff79a7 */ /* 0x000fe20008100028 */
[----:B------:R-:W-:Y:S01]  /*14b50*/  VIADD R17, R17, 0xfffffffe ;  /* 0xfffffffe11117836 */ /* 0x000fe20000000000 */
[----:B------:R-:W1:Y:S04]  /*14b60*/  SYNCS.PHASECHK.TRANS64.TRYWAIT P0, [UR40+0x2e820], R0 ;  /* 0x02e82000ff0075a7 */ /* 0x000e680008000168 */
[----:B--2---:R-:W-:Y:S01]  /*14b70*/  ISETP.GE.AND P1, PT, R17, R7, PT ;  /* 0x000000071100720c */ /* 0x004fe20003f26270 */
[----:B01----:R-:W-:-:S12]  /*14b80*/  @!P0 BRA `(.L_x_8040) ;  /* 0x0000002c00108947 */ /* 0x003fd80003800000 */
.L_x_8102:
[----:B------:R-:W-:Y:S01]  /*14b90*/  IMAD.MOV.U32 R21, RZ, RZ, 0x1 ;  /* 0x00000001ff157424 */ /* 0x000fe200078e00ff */
[----:B------:R-:W-:Y:S06]  /*14ba0*/  @!P1 BRA `(.L_x_8041) ;  /* 0x0000001000289947 */ /* 0x000fec0003800000 */
[----:B------:R-:W2:Y:S01]  /*14bb0*/  LDL R3, [R1+0x18] ;  /* 0x0000180001037983 */ /* 0x000ea20000100800 */
[----:B0-----:R-:W0:Y:S01]  /*14bc0*/  S2R R2, SR_TID.X ;  /* 0x0000000000027919 */ /* 0x001e220000002100 */
[----:B------:R-:W-:Y:S01]  /*14bd0*/  IMAD.MOV.U32 R6, RZ, RZ, 0x1 ;  /* 0x00000001ff067424 */ /* 0x000fe200078e00ff */
[----:B0-----:R-:W-:Y:S01]  /*14be0*/  LOP3.LUT P0, RZ, R2, 0x4, RZ, 0xc0, !PT ;  /* 0x0000000402ff7812 */ /* 0x001fe2000780c0ff */
[----:B------:R-:W-:-:S05]  /*14bf0*/  IMAD.MOV.U32 R2, RZ, RZ, 0x40 ;  /* 0x00000040ff027424 */ /* 0x000fca00078e00ff */
[----:B------:R-:W-:-:S05]  /*14c00*/  SEL R2, R2, 0xffffffc0, !P0 ;  /* 0xffffffc002027807 */ /* 0x000fca0004000000 */
[----:B------:R-:W-:Y:S01]  /*14c10*/  IMAD.IADD R2, R2, 0x1, R18 ;  /* 0x0000000102027824 */ /* 0x000fe200078e0212 */
[C---:B--2---:R-:W-:Y:S02]  /*14c20*/  LOP3.LUT R4, R3.reuse, 0x1, RZ, 0xfc, !PT ;  /* 0x0000000103047812 */ /* 0x044fe400078efcff */
[----:B------:R-:W-:-:S03]  /*14c30*/  LOP3.LUT R0, R3, 0x2, RZ, 0xfc, !PT ;  /* 0x0000000203007812 */ /* 0x000fc600078efcff */
[----:B------:R-:W-:Y:S04]  /*14c40*/  STL [R1+0x20], R4 ;  /* 0x0000200401007387 */ /* 0x000fe80000100800 */
[----:B------:R0:W-:Y:S02]  /*14c50*/  STL [R1+0x1c], R0 ;  /* 0x00001c0001007387 */ /* 0x0001e40000100800 */
[----:B0-----:R-:W-:-:S07]  /*14c60*/  IMAD.MOV.U32 R0, RZ, RZ, RZ ;  /* 0x000000ffff007224 */ /* 0x001fce00078e00ff */
.L_x_8058:
        /* <DEDUP_REMOVED lines=10> */
[----:B------:R-:W-:Y:S01]  /*14d10*/  IMAD.MOV.U32 R7, RZ, RZ, R17 ;  /* 0x000000ffff077224 */ /* 0x000fe200078e0011 */
[----:B--2---:R-:W-:-:S13]  /*14d20*/  ISETP.NE.AND P1, PT, R2, RZ, PT ;  /* 0x000000ff0200720c */ /* 0x004fda0003f25270 */
[----:B------:R-:W-:Y:S05]  /*14d30*/  @!P1 BRA `(.L_x_8044) ;  /* 0x0000000000509947 */ /* 0x000fea0003800000 */
[----:B------:R-:W2:Y:S01]  /*14d40*/  LDL R8, [R1+0x8] ;  /* 0x0000080001087983 */ /* 0x000ea20000100800 */
[----:B------:R-:W0:Y:S01]  /*14d50*/  LDC R5, c[0x0][0x43c] ;  /* 0x00010f00ff057b82 */ /* 0x000e220000000800 */
[----:B------:R-:W-:Y:S02]  /*14d60*/  ULDC.64 UR4, c[0x0][0x428] ;  /* 0x00010a0000047ab9 */ /* 0x000fe40000000a00 */
[----:B------:R-:W3:Y:S01]  /*14d70*/  LDL R9, [R1] ;  /* 0x0000000001097983 */ /* 0x000ee20000100800 */
        /* <DEDUP_REMOVED lines=16> */
.L_x_8044:
[----:B0-----:R-:W-:Y:S01]  /*14e80*/  LEA R4, R20, UR40, 0x3 ;  /* 0x0000002814047c11 */ /* 0x001fe2000f8e18ff */
[----:B------:R-:W0:Y:S01]  /*14e90*/  S2R R2, SR_TID.X ;  /* 0x0000000000027919 */ /* 0x000e220000002100 */
[----:B------:R-:W-:-:S04]  /*14ea0*/  SHF.L.U32 R3, R21, 0x1f, RZ ;  /* 0x0000001f15037819 */ /* 0x000fc800000006ff */
[----:B------:R-:W1:Y:S01]  /*14eb0*/  SYNCS.PHASECHK.TRANS64.TRYWAIT P0, [R4+URZ+0x2e880], R3 ;  /* 0x02e88003040075a7 */ /* 0x000e62000800017f */
[----:B0-----:R-:W-:-:S04]  /*14ec0*/  LOP3.LUT R2, R2, 0x7f, RZ, 0xc0, !PT ;  /* 0x0000007f02027812 */ /* 0x001fc800078ec0ff */
[----:B------:R-:W-:Y:S01]  /*14ed0*/  ISETP.NE.AND P1, PT, R2, RZ, PT ;  /* 0x000000ff0200720c */ /* 0x000fe20003f25270 */
[----:B-1----:R-:W-:-:S12]  /*14ee0*/  @!P0 BRA `(.L_x_8045) ;  /* 0x0000002800508947 */ /* 0x002fd80003800000 */
.L_x_8103:
        /* <DEDUP_REMOVED lines=9> */
.L_x_8047:
[----:B------:R-:W-:Y:S05]  /*14f80*/  BSYNC B1 ;  /* 0x0000000000017941 */ /* 0x000fea0003800000 */
.L_x_8046:
        /* <DEDUP_REMOVED lines=16> */
.L_x_8048:
        /* <DEDUP_REMOVED lines=8> */
.L_x_8104:
        /* <DEDUP_REMOVED lines=11> */
.L_x_8051:
[----:B------:R-:W-:Y:S05]  /*151c0*/  BSYNC B1 ;  /* 0x0000000000017941 */ /* 0x000fea0003800000 */
.L_x_8050:
        /* <DEDUP_REMOVED lines=12> */
.L_x_8052:
[----:B------:R-:W-:-:S13]  /*15290*/  @P0 ELECT P1, URZ, PT ;  /* 0x00000000003f082f */ /* 0x000fda0003820000 */
[----:B------:R-:W-:Y:S01]  /*152a0*/  @P1 R2UR UR13, R16 ;  /* 0x00000000100d12ca */ /* 0x000fe200000e0000 */
[----:B------:R-:W-:Y:S01]  /*152b0*/  UMOV UR12, UR36 ;  /* 0x00000024000c7c82 */ /* 0x000fe20008000000 */
[----:B------:R-:W-:-:S11]  /*152c0*/  @P1 PLOP3.LUT P0, PT, P1, PT, PT, 0x8, 0x0 ;  /* 0x000000000000181c */ /* 0x000fd60000f0e170 */
[----:B------:R2:W-:Y:S01]  /*152d0*/  UTMALDG.4D [UR8], [UR4], desc[UR6] ;  /* 0x00000608040075b4 */ /* 0x0005e20008019000 */
[----:B------:R-:W-:Y:S01]  /*152e0*/  PLOP3.LUT P1, PT, PT, PT, PT, 0x8, 0x0 ;  /* 0x000000000000781c */ /* 0x000fe20003f2e170 */
[----:B--2---:R-:W-:-:S12]  /*152f0*/  @P0 BRA.U.ANY `(.L_x_8052) ;  /* 0xfffffffd00e40947 */ /* 0x004fd8000393ffff */
.L_x_8043:
[----:B------:R-:W-:Y:S05]  /*15300*/  BSYNC B0 ;  /* 0x0000000000007941 */ /* 0x000fea0003800000 */
.L_x_8042:
[----:B------:R-:W2:Y:S02]  /*15310*/  LDL R2, [R1+0x20] ;  /* 0x0000200001027983 */ /* 0x000ea40000100800 */
[----:B--2---:R-:W-:-:S13]  /*15320*/  ISETP.NE.AND P0, PT, R2, 0x3, PT ;  /* 0x000000030200780c */ /* 0x004fda0003f05270 */
[----:B------:R-:W-:Y:S05]  /*15330*/  @!P0 BRA `(.L_x_8053) ;  /* 0x0000000000048947 */ /* 0x000fea0003800000 */
[----:B------:R-:W-:Y:S01]  /*15340*/  BPT.TRAP 0x1 ;  /* 0x000000040000795c */ /* 0x000fe20000300000 */
.L_x_8053:
[----:B01----:R-:W2:Y:S01]  /*15350*/  LDL R3, [R1+0x1c] ;  /* 0x00001c0001037983 */ /* 0x003ea20000100800 */
[----:B------:R-:W-:Y:S02]  /*15360*/  LOP3.LUT R2, R6, 0x1, RZ, 0x3c, !PT ;  /* 0x0000000106027812 */ /* 0x000fe400078e3cff */
[----:B------:R-:W-:Y:S02]  /*15370*/  LEA R19, R0, UR40, 0x3 ;  /* 0x0000002800137c11 */ /* 0x000fe4000f8e18ff */
[----:B------:R-:W-:-:S04]  /*15380*/  SHF.L.U32 R2, R2, 0x1f, RZ ;  /* 0x0000001f02027819 */ /* 0x000fc800000006ff */
[----:B------:R-:W0:Y:S01]  /*15390*/  SYNCS.PHASECHK.TRANS64.TRYWAIT P0, [R19+URZ+0x2e870], R2 ;  /* 0x02e87002130075a7 */ /* 0x000e22000800017f */
[----:B--2---:R-:W-:Y:S01]  /*153a0*/  ISETP.NE.AND P1, PT, R3, 0x3, PT ;  /* 0x000000030300780c */ /* 0x004fe20003f25270 */
[----:B0-----:R-:W-:-:S12]  /*153b0*/  @!P0 BRA `(.L_x_8054) ;  /* 0x0000002400448947 */ /* 0x001fd80003800000 */
.L_x_8105:
[----:B------:R-:W-:Y:S05]  /*153c0*/  @!P1 BRA `(.L_x_8055) ;  /* 0x0000000000049947 */ /* 0x000fea0003800000 */
[----:B------:R-:W-:Y:S01]  /*153d0*/  BPT.TRAP 0x1 ;  /* 0x000000040000795c */ /* 0x000fe20000300000 */
.L_x_8055:
[----:B------:R-:W-:Y:S01]  /*153e0*/  SHF.L.U32 R3, R6, 0x1f, RZ ;  /* 0x0000001f06037819 */ /* 0x000fe200000006ff */
[----:B0-----:R-:W-:-:S03]  /*153f0*/  IMAD R2, R0, 0x7000, RZ ;  /* 0x0000700000027824 */ /* 0x001fc600078e02ff */
[----:B------:R-:W0:Y:S02]  /*15400*/  SYNCS.PHASECHK.TRANS64.TRYWAIT P0, [R19+URZ+0x2e860], R3 ;  /* 0x02e86003130075a7 */ /* 0x000e24000800017f */
[----:B0-----:R-:W-:Y:S05]  /*15410*/  @!P0 BRA `(.L_x_8056) ;  /* 0x0000002400408947 */ /* 0x001fea0003800000 */
.L_x_8106:
[----:B------:R-:W2:Y:S01]  /*15420*/  LDL R12, [R1+0x10] ;  /* 0x00001000010c7983 */ /* 0x000ea20000100800 */
[----:B------:R-:W-:Y:S01]  /*15430*/  LOP3.LUT R4, R2, R18, RZ, 0xfc, !PT ;  /* 0x0000001202047212 */ /* 0x000fe200078efcff */
[----:B------:R-:W-:Y:S05]  /*15440*/  WARPSYNC.ALL ;  /* 0x0000000000007948 */ /* 0x000fea0003800000 */
[----:B------:R-:W1:Y:S01]  /*15450*/  S2R R0, SR_TID.X ;  /* 0x0000000000007919 */ /* 0x000e620000002100 */
[----:B------:R-:W-:Y:S01]  /*15460*/  IMAD.MOV.U32 R13, RZ, RZ, 0x40 ;  /* 0x00000040ff0d7424 */ /* 0x000fe200078e00ff */
[----:B------:R-:W3:Y:S01]  /*15470*/  LDSM.16.MT88.4 R4, [R4+UR40+0xe400] ;  /* 0x00e400280404783b */ /* 0x000ee20008004200 */
[----:B-1----:R-:W-:Y:S01]  /*15480*/  LOP3.LUT P0, RZ, R0, 0x4, RZ, 0xc0, !PT ;  /* 0x0000000400ff7812 */ /* 0x002fe2000780c0ff */
[----:B------:R-:W-:-:S03]  /*15490*/  IMAD.U32 R0, RZ, RZ, UR40 ;  /* 0x00000028ff007e24 */ /* 0x000fc6000f8e00ff */
[----:B------:R-:W-:Y:S01]  /*154a0*/  SEL R13, R13, 0xffffffc0, !P0 ;  /* 0xffffffc00d0d7807 */ /* 0x000fe20004000000 */
[----:B------:R-:W-:-:S04]  /*154b0*/  VIADD R0, R0, 0x400 ;  /* 0x0000040000007836 */ /* 0x000fc80000000000 */
[----:B------:R-:W-:Y:S01]  /*154c0*/  IMAD.IADD R13, R13, 0x1, R18 ;  /* 0x000000010d0d7824 */ /* 0x000fe200078e0212 */
[----:B---3--:R-:W-:-:S04]  /*154d0*/  PRMT R8, R4, 0x6420, R5 ;  /* 0x0000642004087816 */ /* 0x008fc80000000005 */
[----:B0-----:R-:W-:Y:S02]  /*154e0*/  IADD3 R3, R13, UR40, R2 ;  /* 0x000000280d037c10 */ /* 0x001fe4000fffe002 */
[----:B------:R-:W-:Y:S02]  /*154f0*/  PRMT R9, R4, 0x7531, R5 ;  /* 0x0000753104097816 */ /* 0x000fe40000000005 */
[C-C-:B------:R-:W-:Y:S02]  /*15500*/  PRMT R10, R6.reuse, 0x6420, R7.reuse ;  /* 0x00006420060a7816 */ /* 0x140fe40000000007 */
[----:B------:R-:W-:Y:S02]  /*15510*/  PRMT R11, R6, 0x7531, R7 ;  /* 0x00007531060b7816 */ /* 0x000fe40000000007 */
[----:B------:R-:W0:Y:S01]  /*15520*/  LDSM.16.MT88.4 R4, [R3+0xe400] ;  /* 0x00e400000304783b */ /* 0x000e220000004200 */
[----:B--2---:R-:W-:-:S05]  /*15530*/  IADD3 R0, R0, R2, R12 ;  /* 0x0000000200007210 */ /* 0x004fca0007ffe00c */
[----:B------:R0:W-:Y:S02]  /*15540*/  STSM.16.M88.4 [R0], R8 ;  /* 0x0000000800007844 */ /* 0x0001e40000000200 */
[C-C-:B0-----:R-:W-:Y:S02]  /*15550*/  PRMT R8, R4.reuse, 0x6420, R5.reuse ;  /* 0x0000642004087816 */ /* 0x141fe40000000005 */
        /* <DEDUP_REMOVED lines=96> */
.L_x_8057:
        /* <DEDUP_REMOVED lines=15> */
.L_x_8041:
[----:B------:R-:W-:-:S07]  /*15c50*/  IMAD.MOV.U32 R20, RZ, RZ, RZ ;  /* 0x000000ffff147224 */ /* 0x000fce00078e00ff */
.L_x_8059:
[----:B0-----:R-:W2:Y:S02]  /*15c60*/  LDL R2, [R1+0x18] ;  /* 0x0000180001027983 */ /* 0x001ea40000100800 */
[----:B--2---:R-:W-:-:S04]  /*15c70*/  LOP3.LUT R0, R2, 0x1, RZ, 0xfc, !PT ;  /* 0x0000000102007812 */ /* 0x004fc800078efcff */
[----:B------:R-:W-:-:S13]  /*15c80*/  ISETP.NE.AND P0, PT, R0, 0x3, PT ;  /* 0x000000030000780c */ /* 0x000fda0003f05270 */
[----:B------:R-:W-:Y:S05]  /*15c90*/  @!P0 BRA `(.L_x_8060) ;  /* 0x0000000000048947 */ /* 0x000fea0003800000 */
[----:B------:R-:W-:Y:S01]  /*15ca0*/  BPT.TRAP 0x1 ;  /* 0x000000040000795c */ /* 0x000fe20000300000 */
.L_x_8060:
        /* <DEDUP_REMOVED lines=9> */
.L_x_8107:
[----:B------:R-:W-:Y:S05]  /*15d40*/  BSYNC B0 ;  /* 0x0000000000007941 */ /* 0x000fea0003800000 */
.L_x_8061:
[----:B------:R-:W-:Y:S05]  /*15d50*/  @!P1 BRA `(.L_x_8063) ;  /* 0x0000000000049947 */ /* 0x000fea0003800000 */
[----:B------:R-:W-:Y:S01]  /*15d60*/  BPT.TRAP 0x1 ;  /* 0x000000040000795c */ /* 0x000fe20000300000 */
.L_x_8063:
[----:B0-----:R-:W2:Y:S01]  /*15d70*/  LDL R2, [R1] ;  /* 0x0000000001027983 */ /* 0x001ea20000100800 */
[----:B------:R-:W-:Y:S01]  /*15d80*/  SHF.L.U32 R0, R21, 0x1f, RZ ;  /* 0x0000001f15007819 */ /* 0x000fe200000006ff */
[----:B------:R-:W-:-:S03]  /*15d90*/  IMAD R13, R20, 0x7000, RZ ;  /* 0x00007000140d7824 */ /* 0x000fc600078e02ff */
[----:B--2---:R0:W1:Y:S02]  /*15da0*/  SYNCS.PHASECHK.TRANS64.TRYWAIT P0, [R2+URZ+0x2e860], R0 ;  /* 0x02e86000020075a7 */ /* 0x004064000800017f */
[----:B0-----:R-:W-:Y:S01]  /*15db0*/  LOP3.LUT R2, R13, R18, RZ, 0xfc, !PT ;  /* 0x000000120d027212 */ /* 0x001fe200078efcff */
[----:B-1----:R-:W-:Y:S06]  /*15dc0*/  @!P0 BRA `(.L_x_8064) ;  /* 0x0000001c00008947 */ /* 0x002fec0003800000 */
.L_x_8108:
[----:B------:R-:W2:Y:S01]  /*15dd0*/  LDL.LU R12, [R1+0x10] ;  /* 0x00001000010c7983 */ /* 0x000ea20000300800 */
[----:B------:R-:W-:Y:S01]  /*15de0*/  IMAD.MOV.U32 R4, RZ, RZ, 0x40 ;  /* 0x00000040ff047424 */ /* 0x000fe200078e00ff */
[----:B0-----:R-:W0:Y:S01]  /*15df0*/  S2R R3, SR_TID.X ;  /* 0x0000000000037919 */ /* 0x001e220000002100 */
[----:B------:R-:W-:Y:S05]  /*15e00*/  WARPSYNC.ALL ;  /* 0x0000000000007948 */ /* 0x000fea0003800000 */
[----:B------:R-:W1:Y:S01]  /*15e10*/  LDSM.16.MT88.4 R8, [R2+UR40+0xe400] ;  /* 0x00e400280208783b */ /* 0x000e620008004200 */
[----:B0-----:R-:W-:Y:S01]  /*15e20*/  LOP3.LUT P0, RZ, R3, 0x4, RZ, 0xc0, !PT ;  /* 0x0000000403ff7812 */ /* 0x001fe2000780c0ff */
[----:B------:R-:W-:-:S03]  /*15e30*/  VIADD R3, R2, UR40 ;  /* 0x0000002802037c36 */ /* 0x000fc60008000000 */
[----:B------:R-:W-:-:S05]  /*15e40*/  SEL R4, R4, 0xffffffc0, !P0 ;  /* 0xffffffc004047807 */ /* 0x000fca0004000000 */
[----:B------:R-:W-:-:S05]  /*15e50*/  IMAD.IADD R3, R4, 0x1, R3 ;  /* 0x0000000104037824 */ /* 0x000fca00078e0203 */
[----:B------:R-:W0:Y:S01]  /*15e60*/  LDSM.16.MT88.4 R4, [R3+0xe400] ;  /* 0x00e400000304783b */ /* 0x000e220000004200 */
[C-C-:B-1----:R-:W-:Y:S02]  /*15e70*/  PRMT R14, R10.reuse, 0x6420, R11.reuse ;  /* 0x000064200a0e7816 */ /* 0x142fe4000000000b */
[----:B------:R-:W-:Y:S02]  /*15e80*/  PRMT R15, R10, 0x7531, R11 ;  /* 0x000075310a0f7816 */ /* 0x000fe4000000000b */
[C-C-:B0-----:R-:W-:Y:S02]  /*15e90*/  PRMT R10, R6.reuse, 0x6420, R7.reuse ;  /* 0x00006420060a7816 */ /* 0x141fe40000000007 */
[----:B------:R-:W-:Y:S02]  /*15ea0*/  PRMT R11, R6, 0x7531, R7 ;  /* 0x00007531060b7816 */ /* 0x000fe40000000007 */
[----:B--2---:R-:W-:Y:S02]  /*15eb0*/  IADD3 R0, R13, UR40, R12 ;  /* 0x000000280d007c10 */ /* 0x004fe4000fffe00c */
[----:B------:R-:W-:-:S02]  /*15ec0*/  PRMT R12, R8, 0x6420, R9 ;  /* 0x00006420080c7816 */ /* 0x000fc40000000009 */
[----:B------:R-:W-:Y:S02]  /*15ed0*/  PRMT R13, R8, 0x7531, R9 ;  /* 0x00007531080d7816 */ /* 0x000fe40000000009 */
[C-C-:B------:R-:W-:Y:S02]  /*15ee0*/  PRMT R8, R4.reuse, 0x6420, R5.reuse ;  /* 0x0000642004087816 */ /* 0x140fe40000000005 */
        /* <DEDUP_REMOVED lines=83> */
.L_x_8065:
        /* <DEDUP_REMOVED lines=9> */
[----:B0-----:R-:W-:-:S05]  /*164b0*/  VIADD R0, R20, 0x1 ;  /* 0x0000000114007836 */ /* 0x001fca0000000000 */
[----:B------:R-:W-:-:S04]  /*164c0*/  ISETP.NE.AND P0, PT, R0, 0x2, PT ;  /* 0x000000020000780c */ /* 0x000fc80003f05270 */
[----:B------:R-:W-:Y:S02]  /*164d0*/  SEL R2, RZ, 0x1, P0 ;  /* 0x00000001ff027807 */ /* 0x000fe40000000000 */
[----:B------:R-:W-:Y:S02]  /*164e0*/  SEL R0, R0, RZ, P0 ;  /* 0x000000ff00007207 */ /* 0x000fe40000000000 */
[----:B------:R-:W-:Y:S01]  /*164f0*/  LOP3.LUT R21, R21, R2, RZ, 0x3c, !PT ;  /* 0x0000000215157212 */ /* 0x000fe200078e3cff */
[----:B------:R-:W-:-:S07]  /*16500*/  IMAD.MOV.U32 R2, RZ, RZ, RZ ;  /* 0x000000ffff027224 */ /* 0x000fce00078e00ff */
.L_x_8024:
[----:B------:R-:W0:Y:S01]  /*16510*/  S2R R4, SR_CgaCtaId ;  /* 0x0000000000047919 */ /* 0x000e220000008800 */
[----:B------:R-:W-:Y:S02]  /*16520*/  MOV R3, 0x400 ;  /* 0x0000040000037802 */ /* 0x000fe40000000f00 */
[----:B------:R-:W-:Y:S02]  /*16530*/  SHF.L.U32 R2, R2, 0x1f, RZ ;  /* 0x0000001f02027819 */ /* 0x000fe400000006ff */
[----:B0-----:R-:W-:-:S04]  /*16540*/  LEA R7, R4, R3, 0x18 ;  /* 0x0000000304077211 */ /* 0x001fc800078ec0ff */
[----:B------:R-:W0:Y:S02]  /*16550*/  SYNCS.PHASECHK.TRANS64.TRYWAIT P0, [R7+URZ+0x2e820], R2 ;  /* 0x02e82002070075a7 */ /* 0x000e24000800017f */
[----:B0-----:R-:W-:Y:S05]  /*16560*/  @!P0 BRA `(.L_x_8066) ;  /* 0x0000001400308947 */ /* 0x001fea0003800000 */
.L_x_8109:
        /* <DEDUP_REMOVED lines=13> */
.L_x_8067:
        /* <DEDUP_REMOVED lines=12> */
.L_x_8110:
[----:B------:R-:W1:Y:S02]  /*16700*/  SYNCS.PHASECHK.TRANS64.TRYWAIT P1, [R5+URZ], R2 ;  /* 0x00000002050075a7 */ /* 0x000e64000802017f */
[----:B-1----:R-:W-:Y:S05]  /*16710*/  @!P1 BRA `(.L_x_8069) ;  /* 0x0000001000ec9947 */ /* 0x002fea0003800000 */
.L_x_8111:
[----:B------:R-:W-:Y:S05]  /*16720*/  @!P0 BRA `(.L_x_8070) ;  /* 0x0000000000048947 */ /* 0x000fea0003800000 */
[----:B------:R-:W-:Y:S01]  /*16730*/  BPT.TRAP 0x1 ;  /* 0x000000040000795c */ /* 0x000fe20000300000 */
.L_x_8070:
[----:B------:R-:W-:-:S04]  /*16740*/  IMAD R0, R0, 0x8, R7 ;  /* 0x0000000800007824 */ /* 0x000fc800078e0207 */
[----:B------:R-:W2:Y:S02]  /*16750*/  SYNCS.PHASECHK.TRANS64.TRYWAIT P1, [R0+URZ+0x2e860], R3 ;  /* 0x02e86003000075a7 */ /* 0x000ea4000802017f */
[----:B--2---:R-:W-:Y:S05]  /*16760*/  @!P1 BRA `(.L_x_8071) ;  /* 0x0000001000ec9947 */ /* 0x004fea0003800000 */
.L_x_8112:
[----:B------:R-:W-:Y:S05]  /*16770*/  @!P0 BRA `(.L_x_8072) ;  /* 0x0000000000048947 */ /* 0x000fea0003800000 */
[----:B------:R-:W-:Y:S01]  /*16780*/  BPT.TRAP 0x1 ;  /* 0x000000040000795c */ /* 0x000fe20000300000 */
.L_x_8072:
[----:B-1----:R-:W-:-:S04]  /*16790*/  IMAD R5, R4, 0x8, R7 ;  /* 0x0000000804057824 */ /* 0x002fc800078e0207 */
[----:B------:R-:W1:Y:S02]  /*167a0*/  SYNCS.PHASECHK.TRANS64.TRYWAIT P1, [R5+URZ+0x2e860], R2 ;  /* 0x02e86002050075a7 */ /* 0x000e64000802017f */
[----:B-1----:R-:W-:Y:S05]  /*167b0*/  @!P1 BRA `(.L_x_8073) ;  /* 0x0000001000ec9947 */ /* 0x002fea0003800000 */
.L_x_8113:
[----:B------:R-:W-:Y:S05]  /*167c0*/  @!P0 BRA `(.L_x_8074) ;  /* 0x0000000000048947 */ /* 0x000fea0003800000 */
[----:B------:R-:W-:Y:S01]  /*167d0*/  BPT.TRAP 0x1 ;  /* 0x000000040000795c */ /* 0x000fe20000300000 */
.L_x_8074:
[----:B------:R-:W3:Y:S02]  /*167e0*/  SYNCS.PHASECHK.TRANS64.TRYWAIT P0, [R0+URZ+0x2e880], R3 ;  /* 0x02e88003000075a7 */ /* 0x000ee4000800017f */
[----:B---3--:R-:W-:Y:S05]  /*167f0*/  @!P0 BRA `(.L_x_8075) ;  /* 0x0000001000f08947 */ /* 0x008fea0003800000 */
.L_x_8076:
[----:B----4-:R4:W0:Y:S02]  /*16800*/  SYNCS.PHASECHK.TRANS64.TRYWAIT P0, [R5+URZ+0x2e880], R2 ;  /* 0x02e88002050075a7 */ /* 0x010824000800017f */
[----:B0-----:R-:W-:Y:S05]  /*16810*/  @!P0 NANOSLEEP.SYNCS 0x989680 ;  /* 0x009896800000895d */ /* 0x001fea0003900000 */
[----:B------:R-:W0:Y:S02]  /*16820*/  @!P0 SYNCS.PHASECHK.TRANS64 P0, [R5+URZ+0x2e880], R2 ;  /* 0x02e88002050085a7 */ /* 0x000e24000800007f */
[----:B0-----:R-:W-:Y:S05]  /*16830*/  @!P0 BRA `(.L_x_8076) ;  /* 0xfffffffc00f08947 */ /* 0x001fea000383ffff */
.L_x_7983:
[----:B------:R-:W-:Y:S05]  /*16840*/  BSYNC B6 ;  /* 0x0000000000067941 */ /* 0x000fea0003800000 */
.L_x_7980:
[----:B------:R-:W-:Y:S05]  /*16850*/  EXIT ;  /* 0x000000000000794d */ /* 0x000fea0003800000 */
.L_x_7987:
[----:B0-----:R-:W-:-:S04]  /*16860*/  IMAD.U32 R3, RZ, RZ, UR41 ;  /* 0x00000029ff037e24 */ /* 0x001fc8000f8e00ff */
[----:B------:R0:W1:Y:S03]  /*16870*/  SYNCS.PHASECHK.TRANS64.TRYWAIT P0, [R3+URZ+0x2e800], R6 ;  /* 0x02e80006030075a7 */ /* 0x000066000800017f */
[----:B-1----:R-:W-:Y:S05]  /*16880*/  @!P0 NANOSLEEP.SYNCS 0x989680 ;  /* 0x009896800000895d */ /* 0x002fea0003900000 */
[----:B------:R-:W1:Y:S02]  /*16890*/  @!P0 SYNCS.PHASECHK.TRANS64 P0, [R3+URZ+0x2e800], R6 ;  /* 0x02e80006030085a7 */ /* 0x000e64000800007f */
[----:B-1----:R-:W-:Y:S05]  /*168a0*/  @!P0 BRA `(.L_x_7987) ;  /* 0xfffffffc00ec8947 */ /* 0x002fea000383ffff */
[----:B------:R-:W-:Y:S05]  /*168b0*/  BRA `(.L_x_8077) ;  /* 0xfffffeac00687947 */ /* 0x000fea000383ffff */
.L_x_7991:
[----:B--2---:R-:W-:-:S04]  /*168c0*/  IMAD.U32 R5, RZ, RZ, UR41 ;  /* 0x00000029ff057e24 */ /* 0x004fc8000f8e00ff */
[----:B------:R2:W3:Y:S03]  /*168d0*/  SYNCS.PHASECHK.TRANS64.TRYWAIT P2, [R5+URZ+0x2e830], R6 ;  /* 0x02e83006050075a7 */ /* 0x0004e6000804017f */
[----:B---3--:R-:W-:Y:S05]  /*168e0*/  @!P2 NANOSLEEP.SYNCS 0x989680 ;  /* 0x009896800000a95d */ /* 0x008fea0003900000 */
[----:B------:R-:W3:Y:S02]  /*168f0*/  @!P2 SYNCS.PHASECHK.TRANS64 P2, [R5+URZ+0x2e830], R6 ;  /* 0x02e830060500a5a7 */ /* 0x000ee4000804007f */
[----:B---3--:R-:W-:Y:S05]  /*16900*/  @!P2 BRA `(.L_x_7991) ;  /* 0xfffffffc00eca947 */ /* 0x008fea000383ffff */
[----:B------:R-:W-:Y:S05]  /*16910*/  BRA `(.L_x_7990) ;  /* 0xfffffeac00847947 */ /* 0x000fea000383ffff */
.L_x_7996:
[----:B-1----:R-:W-:-:S04]  /*16920*/  IMAD.U32 R15, RZ, RZ, UR10 ;  /* 0x0000000aff0f7e24 */ /* 0x002fc8000f8e00ff */
[----:B------:R1:W2:Y:S03]  /*16930*/  SYNCS.PHASECHK.TRANS64.TRYWAIT P3, [R15+URZ+0x2e830], R14 ;  /* 0x02e8300e0f0075a7 */ /* 0x0002a6000806017f */
[----:B--2---:R-:W-:Y:S05]  /*16940*/  @!P3 NANOSLEEP.SYNCS 0x989680 ;  /* 0x009896800000b95d */ /* 0x004fea0003900000 */
[----:B------:R-:W2:Y:S02]  /*16950*/  @!P3 SYNCS.PHASECHK.TRANS64 P3, [R15+URZ+0x2e830], R14 ;  /* 0x02e8300e0f00b5a7 */ /* 0x000ea4000806007f */
[----:B--2---:R-:W-:Y:S05]  /*16960*/  @!P3 BRA `(.L_x_7996) ;  /* 0xfffffffc00ecb947 */ /* 0x004fea000383ffff */
[----:B------:R-:W-:Y:S05]  /*16970*/  BRA `(.L_x_7993) ;  /* 0xfffffefc00b07947 */ /* 0x000fea000383ffff */
.L_x_8000:
[----:B-1----:R-:W-:-:S04]  /*16980*/  IMAD.U32 R14, RZ, RZ, UR10 ;  /* 0x0000000aff0e7e24 */ /* 0x002fc8000f8e00ff */
[----:B------:R1:W2:Y:S03]  /*16990*/  SYNCS.PHASECHK.TRANS64.TRYWAIT P3, [R14+URZ+0x2e850], R13 ;  /* 0x02e8500d0e0075a7 */ /* 0x0002a6000806017f */
[----:B--2---:R-:W-:Y:S05]  /*169a0*/  @!P3 NANOSLEEP.SYNCS 0x989680 ;  /* 0x009896800000b95d */ /* 0x004fea0003900000 */
[----:B------:R-:W2:Y:S02]  /*169b0*/  @!P3 SYNCS.PHASECHK.TRANS64 P3, [R14+URZ+0x2e850], R13 ;  /* 0x02e8500d0e00b5a7 */ /* 0x000ea4000806007f */
[----:B--2---:R-:W-:Y:S05]  /*169c0*/  @!P3 BRA `(.L_x_8000) ;  /* 0xfffffffc00ecb947 */ /* 0x004fea000383ffff */
[----:B------:R-:W-:Y:S05]  /*169d0*/  BRA `(.L_x_7997) ;  /* 0xffffff0800a47947 */ /* 0x000fea000383ffff */
.L_x_8007:
[----:B-1----:R-:W-:-:S04]  /*169e0*/  IMAD.U32 R14, RZ, RZ, UR7 ;  /* 0x00000007ff0e7e24 */ /* 0x002fc8000f8e00ff */
[----:B------:R1:W2:Y:S03]  /*169f0*/  SYNCS.PHASECHK.TRANS64.TRYWAIT P2, [R14+URZ+0x2e830], R11 ;  /* 0x02e8300b0e0075a7 */ /* 0x0002a6000804017f */
[----:B--2---:R-:W-:Y:S05]  /*16a00*/  @!P2 NANOSLEEP.SYNCS 0x989680 ;  /* 0x009896800000a95d */ /* 0x004fea0003900000 */
[----:B------:R-:W2:Y:S02]  /*16a10*/  @!P2 SYNCS.PHASECHK.TRANS64 P2, [R14+URZ+0x2e830], R11 ;  /* 0x02e8300b0e00a5a7 */ /* 0x000ea4000804007f */
[----:B--2---:R-:W-:Y:S05]  /*16a20*/  @!P2 BRA `(.L_x_8007) ;  /* 0xfffffffc00eca947 */ /* 0x004fea000383ffff */
[----:B------:R-:W-:Y:S05]  /*16a30*/  BRA `(.L_x_8004) ;  /* 0xffffff5000547947 */ /* 0x000fea000383ffff */
.L_x_8011:
[----:B01----:R-:W-:-:S04]  /*16a40*/  IMAD.U32 R11, RZ, RZ, UR7 ;  /* 0x00000007ff0b7e24 */ /* 0x003fc8000f8e00ff */
[----:B------:R0:W1:Y:S03]  /*16a50*/  SYNCS.PHASECHK.TRANS64.TRYWAIT P2, [R11+URZ+0x2e850], R10 ;  /* 0x02e8500a0b0075a7 */ /* 0x000066000804017f */
[----:B-1----:R-:W-:Y:S05]  /*16a60*/  @!P2 NANOSLEEP.SYNCS 0x989680 ;  /* 0x009896800000a95d */ /* 0x002fea0003900000 */
[----:B------:R-:W1:Y:S02]  /*16a70*/  @!P2 SYNCS.PHASECHK.TRANS64 P2, [R11+URZ+0x2e850], R10 ;  /* 0x02e8500a0b00a5a7 */ /* 0x000e64000804007f */
[----:B-1----:R-:W-:Y:S05]  /*16a80*/  @!P2 BRA `(.L_x_8011) ;  /* 0xfffffffc00eca947 */ /* 0x002fea000383ffff */
[----:B------:R-:W-:Y:S05]  /*16a90*/  BRA `(.L_x_8008) ;  /* 0xffffff5c00447947 */ /* 0x000fea000383ffff */
.L_x_8017:
[----:B-1----:R-:W-:-:S04]  /*16aa0*/  IMAD.U32 R3, RZ, RZ, UR5 ;  /* 0x00000005ff037e24 */ /* 0x002fc8000f8e00ff */
[----:B------:R1:W2:Y:S03]  /*16ab0*/  SYNCS.PHASECHK.TRANS64.TRYWAIT P0, [R3+URZ+0x2e850], R4 ;  /* 0x02e85004030075a7 */ /* 0x0002a6000800017f */
[----:B--2---:R-:W-:Y:S05]  /*16ac0*/  @!P0 NANOSLEEP.SYNCS 0x989680 ;  /* 0x009896800000895d */ /* 0x004fea0003900000 */
[----:B------:R-:W2:Y:S02]  /*16ad0*/  @!P0 SYNCS.PHASECHK.TRANS64 P0, [R3+URZ+0x2e850], R4 ;  /* 0x02e85004030085a7 */ /* 0x000ea4000800007f */
[----:B--2---:R-:W-:Y:S05]  /*16ae0*/  @!P0 BRA `(.L_x_8017) ;  /* 0xfffffffc00ec8947 */ /* 0x004fea000383ffff */
[----:B------:R-:W-:Y:S05]  /*16af0*/  BRA `(.L_x_8016) ;  /* 0xffffff9000e47947 */ /* 0x000fea000383ffff */
.L_x_8030:
[----:B------:R-:W-:Y:S02]  /*16b00*/  IMAD.MOV.U32 R13, RZ, RZ, R6 ;  /* 0x000000ffff0d7224 */ /* 0x000fe400078e0006 */
[----:B------:R-:W-:Y:S02]  /*16b10*/  IMAD.MOV.U32 R12, RZ, RZ, RZ ;  /* 0x000000ffff0c7224 */ /* 0x000fe400078e00ff */
[----:B------:R-:W-:Y:S02]  /*16b20*/  IMAD.MOV.U32 R11, RZ, RZ, 0x1f ;  /* 0x0000001fff0b7424 */ /* 0x000fe400078e00ff */
[----:B------:R-:W-:-:S07]  /*16b30*/  IMAD.MOV.U32 R15, RZ, RZ, -0x1 ;  /* 0xffffffffff0f7424 */ /* 0x000fce00078e00ff */
[----:B0-----:R-:W-:Y:S05]  /*16b40*/  WARPSYNC.COLLECTIVE R15, `(.L_x_8078) ;  /* 0x000000000f087348 */ /* 0x001fea0003c00000 */
[----:B------:R1:W2:Y:S02]  /*16b50*/  SHFL.IDX P6, R14, R13, R12, R11 ;  /* 0x0000000c0d0e7389 */ /* 0x0002a400000c000b */
[----:B012---:R-:W-:Y:S01]  /*16b60*/  ENDCOLLECTIVE ;  /* 0x000000000000791b */ /* 0x007fe20003800000 */
.L_x_8078:
[----:B------:R-:W-:Y:S05]  /*16b70*/  BRA `(.L_x_8079) ;  /* 0xffffffd000047947 */ /* 0x000fea000383ffff */
.L_x_8032:
[----:B------:R-:W-:Y:S01]  /*16b80*/  BSSY B0, `(.L_x_8080) ;  /* 0x0000006000007945 */ /* 0x000fe20003800000 */
[----:B------:R-:W-:-:S07]  /*16b90*/  IMAD.MOV.U32 R15, RZ, RZ, -0x1 ;  /* 0xffffffffff0f7424 */ /* 0x000fce00078e00ff */
[----:B-1----:R-:W-:Y:S05]  /*16ba0*/  WARPSYNC.COLLECTIVE R15, `(.L_x_8081) ;  /* 0x000000000f0c7348 */ /* 0x002fea0003c00000 */
[----:B------:R-:W-:Y:S02]  /*16bb0*/  ELECT P6, UR62, PT ;  /* 0x00000000003e782f */ /* 0x000fe400038c0000 */
[----:B------:R-:W-:Y:S01]  /*16bc0*/  MOV R14, UR62 ;  /* 0x0000003e000e7c02 */ /* 0x000fe20008000f00 */
[----:B-1----:R-:W-:Y:S10]  /*16bd0*/  ENDCOLLECTIVE ;  /* 0x000000000000791b */ /* 0x002ff40003800000 */
.L_x_8081:
[----:B------:R-:W-:Y:S05]  /*16be0*/  BSYNC B0 ;  /* 0x0000000000007941 */ /* 0x000fea0003800000 */
.L_x_8080:
[----:B------:R-:W-:Y:S05]  /*16bf0*/  BRA `(.L_x_8082) ;  /* 0xffffffd000087947 */ /* 0x000fea000383ffff */
.L_x_8034:
[----:B0-----:R-:W-:-:S04]  /*16c00*/  IMAD.U32 R3, RZ, RZ, UR40 ;  /* 0x00000028ff037e24 */ /* 0x001fc8000f8e00ff */
[----:B------:R0:W2:Y:S03]  /*16c10*/  SYNCS.PHASECHK.TRANS64.TRYWAIT P0, [R3+URZ+0x2e880], R2 ;  /* 0x02e88002030075a7 */ /* 0x0000a6000800017f */
[----:B--2---:R-:W-:Y:S05]  /*16c20*/  @!P0 NANOSLEEP.SYNCS 0x989680 ;  /* 0x009896800000895d */ /* 0x004fea0003900000 */
[----:B------:R-:W2:Y:S02]  /*16c30*/  @!P0 SYNCS.PHASECHK.TRANS64 P0, [R3+URZ+0x2e880], R2 ;  /* 0x02e88002030085a7 */ /* 0x000ea4000800007f */
[----:B--2---:R-:W-:Y:S05]  /*16c40*/  @!P0 BRA `(.L_x_8034) ;  /* 0xfffffffc00ec8947 */ /* 0x004fea000383ffff */
[----:B------:R-:W-:Y:S05]  /*16c50*/  BRA `(.L_x_8083) ;  /* 0xffffffd000547947 */ /* 0x000fea000383ffff */
.L_x_8036:
[----:B0-----:R-:W-:-:S04]  /*16c60*/  IMAD.U32 R3, RZ, RZ, UR40 ;  /* 0x00000028ff037e24 */ /* 0x001fc8000f8e00ff */
[----:B------:R0:W2:Y:S03]  /*16c70*/  SYNCS.PHASECHK.TRANS64.TRYWAIT P0, [R3+URZ+0x2e840], R2 ;  /* 0x02e84002030075a7 */ /* 0x0000a6000800017f */
[----:B--2---:R-:W-:Y:S05]  /*16c80*/  @!P0 NANOSLEEP.SYNCS 0x989680 ;  /* 0x009896800000895d */ /* 0x004fea0003900000 */
[----:B------:R-:W2:Y:S02]  /*16c90*/  @!P0 SYNCS.PHASECHK.TRANS64 P0, [R3+URZ+0x2e840], R2 ;  /* 0x02e84002030085a7 */ /* 0x000ea4000800007f */
[----:B--2---:R-:W-:Y:S05]  /*16ca0*/  @!P0 BRA `(.L_x_8036) ;  /* 0xfffffffc00ec8947 */ /* 0x004fea000383ffff */
[----:B------:R-:W-:Y:S05]  /*16cb0*/  BRA `(.L_x_8084) ;  /* 0xffffffd000947947 */ /* 0x000fea000383ffff */
.L_x_8039:
        /* <DEDUP_REMOVED lines=8> */
.L_x_8085:
[----:B------:R-:W-:Y:S02]  /*16d40*/  IMAD.MOV.U32 R13, RZ, RZ, R0 ;  /* 0x000000ffff0d7224 */ /* 0x000fe400078e0000 */
[----:B------:R-:W-:-:S07]  /*16d50*/  IMAD.MOV.U32 R6, RZ, RZ, R14 ;  /* 0x000000ffff067224 */ /* 0x000fce00078e000e */
[----:B------:R-:W-:Y:S05]  /*16d60*/  WARPSYNC.COLLECTIVE R15, `(.L_x_8086) ;  /* 0x000000000f087348 */ /* 0x000fea0003c00000 */
[----:B------:R0:W1:Y:S02]  /*16d70*/  SHFL.IDX P6, R14, R13, R12, R11 ;  /* 0x0000000c0d0e7389 */ /* 0x00006400000c000b */
[----:B01----:R-:W-:Y:S01]  /*16d80*/  ENDCOLLECTIVE ;  /* 0x000000000000791b */ /* 0x003fe20003800000 */
.L_x_8086:
        /* <DEDUP_REMOVED lines=10> */
.L_x_8087:
        /* <DEDUP_REMOVED lines=16> */
.L_x_8088:
[----:B------:R-:W-:Y:S02]  /*16f30*/  @!P1 VIADD R8, R4, UR40 ;  /* 0x0000002804089c36 */ /* 0x000fe40008000000 */
[----:B------:R-:W-:Y:S02]  /*16f40*/  IMAD.MOV.U32 R13, RZ, RZ, R2 ;  /* 0x000000ffff0d7224 */ /* 0x000fe400078e0002 */
[----:B------:R-:W-:Y:S02]  /*16f50*/  IMAD.MOV.U32 R12, RZ, RZ, 0x2 ;  /* 0x00000002ff0c7424 */ /* 0x000fe400078e00ff */
[----:B------:R-:W-:-:S07]  /*16f60*/  IMAD.MOV.U32 R7, RZ, RZ, R14 ;  /* 0x000000ffff077224 */ /* 0x000fce00078e000e */
[----:B------:R-:W-:Y:S05]  /*16f70*/  WARPSYNC.COLLECTIVE R15, `(.L_x_8089) ;  /* 0x000000000f087348 */ /* 0x000fea0003c00000 */
[----:B------:R0:W1:Y:S02]  /*16f80*/  SHFL.IDX P6, R14, R13, R12, R11 ;  /* 0x0000000c0d0e7389 */ /* 0x00006400000c000b */
[----:B01----:R-:W-:Y:S01]  /*16f90*/  ENDCOLLECTIVE ;  /* 0x000000000000791b */ /* 0x003fe20003800000 */
.L_x_8089:
        /* <DEDUP_REMOVED lines=16> */
.L_x_8090:
[----:B------:R-:W-:Y:S02]  /*170a0*/  @!P1 VIADD R8, R4, UR40 ;  /* 0x0000002804089c36 */ /* 0x000fe40008000000 */
[----:B------:R-:W-:Y:S02]  /*170b0*/  IMAD.MOV.U32 R13, RZ, RZ, R2 ;  /* 0x000000ffff0d7224 */ /* 0x000fe400078e0002 */
[----:B------:R-:W-:Y:S02]  /*170c0*/  IMAD.MOV.U32 R12, RZ, RZ, 0x3 ;  /* 0x00000003ff0c7424 */ /* 0x000fe400078e00ff */
[----:B------:R-:W-:-:S07]  /*170d0*/  IMAD.MOV.U32 R7, RZ, RZ, R14 ;  /* 0x000000ffff077224 */ /* 0x000fce00078e000e */
[----:B------:R-:W-:Y:S05]  /*170e0*/  WARPSYNC.COLLECTIVE R15, `(.L_x_8091) ;  /* 0x000000000f087348 */ /* 0x000fea0003c00000 */
[----:B------:R0:W1:Y:S02]  /*170f0*/  SHFL.IDX P6, R14, R13, R12, R11 ;  /* 0x0000000c0d0e7389 */ /* 0x00006400000c000b */
[----:B01----:R-:W-:Y:S01]  /*17100*/  ENDCOLLECTIVE ;  /* 0x000000000000791b */ /* 0x003fe20003800000 */
.L_x_8091:
        /* <DEDUP_REMOVED lines=16> */
.L_x_8092:
[----:B------:R-:W-:Y:S02]  /*17210*/  @!P1 VIADD R8, R4, UR40 ;  /* 0x0000002804089c36 */ /* 0x000fe40008000000 */
[----:B------:R-:W-:Y:S02]  /*17220*/  IMAD.MOV.U32 R13, RZ, RZ, R2 ;  /* 0x000000ffff0d7224 */ /* 0x000fe400078e0002 */
[----:B------:R-:W-:Y:S02]  /*17230*/  IMAD.MOV.U32 R12, RZ, RZ, 0x4 ;  /* 0x00000004ff0c7424 */ /* 0x000fe400078e00ff */
[----:B------:R-:W-:-:S07]  /*17240*/  IMAD.MOV.U32 R7, RZ, RZ, R14 ;  /* 0x000000ffff077224 */ /* 0x000fce00078e000e */
[----:B------:R-:W-:Y:S05]  /*17250*/  WARPSYNC.COLLECTIVE R15, `(.L_x_8093) ;  /* 0x000000000f087348 */ /* 0x000fea0003c00000 */
[----:B------:R0:W1:Y:S02]  /*17260*/  SHFL.IDX P6, R14, R13, R12, R11 ;  /* 0x0000000c0d0e7389 */ /* 0x00006400000c000b */
[----:B01----:R-:W-:Y:S01]  /*17270*/  ENDCOLLECTIVE ;  /* 0x000000000000791b */ /* 0x003fe20003800000 */
.L_x_8093:
        /* <DEDUP_REMOVED lines=16> */
.L_x_8094:
[----:B------:R-:W-:Y:S02]  /*17380*/  @!P1 VIADD R8, R4, UR40 ;  /* 0x0000002804089c36 */ /* 0x000fe40008000000 */
[----:B------:R-:W-:Y:S02]  /*17390*/  IMAD.MOV.U32 R13, RZ, RZ, R2 ;  /* 0x000000ffff0d7224 */ /* 0x000fe400078e0002 */
[----:B------:R-:W-:Y:S02]  /*173a0*/  IMAD.MOV.U32 R12, RZ, RZ, 0x5 ;  /* 0x00000005ff0c7424 */ /* 0x000fe400078e00ff */
[----:B------:R-:W-:-:S07]  /*173b0*/  IMAD.MOV.U32 R7, RZ, RZ, R14 ;  /* 0x000000ffff077224 */ /* 0x000fce00078e000e */
[----:B------:R-:W-:Y:S05]  /*173c0*/  WARPSYNC.COLLECTIVE R15, `(.L_x_8095) ;  /* 0x000000000f087348 */ /* 0x000fea0003c00000 */
[----:B------:R0:W1:Y:S02]  /*173d0*/  SHFL.IDX P6, R14, R13, R12, R11 ;  /* 0x0000000c0d0e7389 */ /* 0x00006400000c000b */
[----:B01----:R-:W-:Y:S01]  /*173e0*/  ENDCOLLECTIVE ;  /* 0x000000000000791b */ /* 0x003fe20003800000 */
.L_x_8095:
        /* <DEDUP_REMOVED lines=16> */
.L_x_8096:
[----:B------:R-:W-:Y:S02]  /*174f0*/  @!P1 VIADD R8, R4, UR40 ;  /* 0x0000002804089c36 */ /* 0x000fe40008000000 */
[----:B------:R-:W-:Y:S02]  /*17500*/  IMAD.MOV.U32 R13, RZ, RZ, R2 ;  /* 0x000000ffff0d7224 */ /* 0x000fe400078e0002 */
[----:B------:R-:W-:Y:S02]  /*17510*/  IMAD.MOV.U32 R12, RZ, RZ, 0x6 ;  /* 0x00000006ff0c7424 */ /* 0x000fe400078e00ff */
[----:B------:R-:W-:-:S07]  /*17520*/  IMAD.MOV.U32 R7, RZ, RZ, R14 ;  /* 0x000000ffff077224 */ /* 0x000fce00078e000e */
[----:B------:R-:W-:Y:S05]  /*17530*/  WARPSYNC.COLLECTIVE R15, `(.L_x_8097) ;  /* 0x000000000f087348 */ /* 0x000fea0003c00000 */
[----:B------:R0:W1:Y:S02]  /*17540*/  SHFL.IDX P6, R14, R13, R12, R11 ;  /* 0x0000000c0d0e7389 */ /* 0x00006400000c000b */
[----:B01----:R-:W-:Y:S01]  /*17550*/  ENDCOLLECTIVE ;  /* 0x000000000000791b */ /* 0x003fe20003800000 */
.L_x_8097:
        /* <DEDUP_REMOVED lines=14> */
.L_x_8098:
        /* <DEDUP_REMOVED lines=9> */
.L_x_8099:
        /* <DEDUP_REMOVED lines=14> */
.L_x_8100:
[----:B------:R-:W-:Y:S01]  /*177b0*/  IMAD.MOV.U32 R0, RZ, RZ, R14 ;  /* 0x000000ffff007224 */ /* 0x000fe200078e000e */
[----:B------:R-:W-:Y:S06]  /*177c0*/  BRA `(.L_x_8101) ;  /* 0xffffffd0009c7947 */ /* 0x000fec000383ffff */
.L_x_8040:
[----:B0-----:R-:W-:-:S04]  /*177d0*/  IMAD.U32 R2, RZ, RZ, UR40 ;  /* 0x00000028ff027e24 */ /* 0x001fc8000f8e00ff */
[----:B------:R0:W1:Y:S03]  /*177e0*/  SYNCS.PHASECHK.TRANS64.TRYWAIT P0, [R2+URZ+0x2e820], R0 ;  /* 0x02e82000020075a7 */ /* 0x000066000800017f */
[----:B-1----:R-:W-:Y:S05]  /*177f0*/  @!P0 NANOSLEEP.SYNCS 0x989680 ;  /* 0x009896800000895d */ /* 0x002fea0003900000 */
[----:B------:R-:W1:Y:S02]  /*17800*/  @!P0 SYNCS.PHASECHK.TRANS64 P0, [R2+URZ+0x2e820], R0 ;  /* 0x02e82000020085a7 */ /* 0x000e64000800007f */
[----:B-1----:R-:W-:Y:S05]  /*17810*/  @!P0 BRA `(.L_x_8040) ;  /* 0xfffffffc00ec8947 */ /* 0x002fea000383ffff */
[----:B------:R-:W-:Y:S05]  /*17820*/  BRA `(.L_x_8102) ;  /* 0xffffffd000d87947 */ /* 0x000fea000383ffff */
.L_x_8045:
[----:B0-----:R0:W1:Y:S02]  /*17830*/  SYNCS.PHASECHK.TRANS64.TRYWAIT P0, [R4+URZ+0x2e880], R3 ;  /* 0x02e88003040075a7 */ /* 0x001064000800017f */
[----:B-1----:R-:W-:Y:S05]  /*17840*/  @!P0 NANOSLEEP.SYNCS 0x989680 ;  /* 0x009896800000895d */ /* 0x002fea0003900000 */
[----:B------:R-:W1:Y:S02]  /*17850*/  @!P0 SYNCS.PHASECHK.TRANS64 P0, [R4+URZ+0x2e880], R3 ;  /* 0x02e88003040085a7 */ /* 0x000e64000800007f */
[----:B-1----:R-:W-:Y:S05]  /*17860*/  @!P0 BRA `(.L_x_8045) ;  /* 0xfffffffc00f08947 */ /* 0x002fea000383ffff */
[----:B------:R-:W-:Y:S05]  /*17870*/  BRA `(.L_x_8103) ;  /* 0xffffffd4009c7947 */ /* 0x000fea000383ffff */
.L_x_8049:
[----:B-1----:R1:W2:Y:S02]  /*17880*/  SYNCS.PHASECHK.TRANS64.TRYWAIT P0, [R4+URZ+0x2e840], R3 ;  /* 0x02e84003040075a7 */ /* 0x0022a4000800017f */
[----:B--2---:R-:W-:Y:S05]  /*17890*/  @!P0 NANOSLEEP.SYNCS 0x989680 ;  /* 0x009896800000895d */ /* 0x004fea0003900000 */
[----:B------:R-:W2:Y:S02]  /*178a0*/  @!P0 SYNCS.PHASECHK.TRANS64 P0, [R4+URZ+0x2e840], R3 ;  /* 0x02e84003040085a7 */ /* 0x000ea4000800007f */
[----:B--2---:R-:W-:Y:S05]  /*178b0*/  @!P0 BRA `(.L_x_8049) ;  /* 0xfffffffc00f08947 */ /* 0x004fea000383ffff */
[----:B------:R-:W-:Y:S05]  /*178c0*/  BRA `(.L_x_8104) ;  /* 0xffffffd800107947 */ /* 0x000fea000383ffff */
.L_x_8054:
[----:B0-----:R0:W1:Y:S02]  /*178d0*/  SYNCS.PHASECHK.TRANS64.TRYWAIT P0, [R19+URZ+0x2e870], R2 ;  /* 0x02e87002130075a7 */ /* 0x001064000800017f */
[----:B-1----:R-:W-:Y:S05]  /*178e0*/  @!P0 NANOSLEEP.SYNCS 0x989680 ;  /* 0x009896800000895d */ /* 0x002fea0003900000 */
[----:B------:R-:W1:Y:S02]  /*178f0*/  @!P0 SYNCS.PHASECHK.TRANS64 P0, [R19+URZ+0x2e870], R2 ;  /* 0x02e87002130085a7 */ /* 0x000e64000800007f */
[----:B-1----:R-:W-:Y:S05]  /*17900*/  @!P0 BRA `(.L_x_8054) ;  /* 0xfffffffc00f08947 */ /* 0x002fea000383ffff */
[----:B------:R-:W-:Y:S05]  /*17910*/  BRA `(.L_x_8105) ;  /* 0xffffffd800a87947 */ /* 0x000fea000383ffff */
.L_x_8056:
[----:B0-----:R0:W1:Y:S02]  /*17920*/  SYNCS.PHASECHK.TRANS64.TRYWAIT P0, [R19+URZ+0x2e860], R3 ;  /* 0x02e86003130075a7 */ /* 0x001064000800017f */
[----:B-1----:R-:W-:Y:S05]  /*17930*/  @!P0 NANOSLEEP.SYNCS 0x989680 ;  /* 0x009896800000895d */ /* 0x002fea0003900000 */
[----:B------:R-:W1:Y:S02]  /*17940*/  @!P0 SYNCS.PHASECHK.TRANS64 P0, [R19+URZ+0x2e860], R3 ;  /* 0x02e86003130085a7 */ /* 0x000e64000800007f */
[----:B-1----:R-:W-:Y:S05]  /*17950*/  @!P0 BRA `(.L_x_8056) ;  /* 0xfffffffc00f08947 */ /* 0x002fea000383ffff */
[----:B------:R-:W-:Y:S05]  /*17960*/  BRA `(.L_x_8106) ;  /* 0xffffffd800ac7947 */ /* 0x000fea000383ffff */
.L_x_8062:
[----:B0-----:R-:W2:Y:S02]  /*17970*/  LDL R2, [R1] ;  /* 0x0000000001027983 */ /* 0x001ea40000100800 */
[----:B--2---:R0:W1:Y:S02]  /*17980*/  SYNCS.PHASECHK.TRANS64.TRYWAIT P0, [R2+URZ+0x2e870], R0 ;  /* 0x02e87000020075a7 */ /* 0x004064000800017f */
[----:B-1----:R-:W-:Y:S05]  /*17990*/  @!P0 NANOSLEEP.SYNCS 0x989680 ;  /* 0x009896800000895d */ /* 0x002fea0003900000 */
[----:B------:R-:W1:Y:S02]  /*179a0*/  @!P0 SYNCS.PHASECHK.TRANS64 P0, [R2+URZ+0x2e870], R0 ;  /* 0x02e87000020085a7 */ /* 0x000e64000800007f */
[----:B-1----:R-:W-:Y:S05]  /*179b0*/  @!P0 BRA `(.L_x_8062) ;  /* 0xfffffffc00ec8947 */ /* 0x002fea000383ffff */
[----:B------:R-:W-:Y:S05]  /*179c0*/  BRA `(.L_x_8107) ;  /* 0xffffffe000dc7947 */ /* 0x000fea000383ffff */
.L_x_8064:
[----:B0-----:R-:W2:Y:S02]  /*179d0*/  LDL R3, [R1] ;  /* 0x0000000001037983 */ /* 0x001ea40000100800 */
[----:B--2---:R0:W1:Y:S02]  /*179e0*/  SYNCS.PHASECHK.TRANS64.TRYWAIT P0, [R3+URZ+0x2e860], R0 ;  /* 0x02e86000030075a7 */ /* 0x004064000800017f */
[----:B-1----:R-:W-:Y:S05]  /*179f0*/  @!P0 NANOSLEEP.SYNCS 0x989680 ;  /* 0x009896800000895d */ /* 0x002fea0003900000 */
[----:B------:R-:W1:Y:S02]  /*17a00*/  @!P0 SYNCS.PHASECHK.TRANS64 P0, [R3+URZ+0x2e860], R0 ;  /* 0x02e86000030085a7 */ /* 0x000e64000800007f */
[----:B-1----:R-:W-:Y:S05]  /*17a10*/  @!P0 BRA `(.L_x_8064) ;  /* 0xfffffffc00ec8947 */ /* 0x002fea000383ffff */
[----:B------:R-:W-:Y:S05]  /*17a20*/  BRA `(.L_x_8108) ;  /* 0xffffffe000e87947 */ /* 0x000fea000383ffff */
.L_x_8066:
[----:B0-----:R0:W1:Y:S02]  /*17a30*/  SYNCS.PHASECHK.TRANS64.TRYWAIT P0, [R7+URZ+0x2e820], R2 ;  /* 0x02e82002070075a7 */ /* 0x001064000800017f */
[----:B-1----:R-:W-:Y:S05]  /*17a40*/  @!P0 NANOSLEEP.SYNCS 0x989680 ;  /* 0x009896800000895d */ /* 0x002fea0003900000 */
[----:B------:R-:W1:Y:S02]  /*17a50*/  @!P0 SYNCS.PHASECHK.TRANS64 P0, [R7+URZ+0x2e820], R2 ;  /* 0x02e82002070085a7 */ /* 0x000e64000800007f */
[----:B-1----:R-:W-:Y:S05]  /*17a60*/  @!P0 BRA `(.L_x_8066) ;  /* 0xfffffffc00f08947 */ /* 0x002fea000383ffff */
[----:B------:R-:W-:Y:S05]  /*17a70*/  BRA `(.L_x_8109) ;  /* 0xffffffe800bc7947 */ /* 0x000fea000383ffff */
.L_x_8068:
[----:B0-----:R0:W1:Y:S02]  /*17a80*/  SYNCS.PHASECHK.TRANS64.TRYWAIT P1, [R6+URZ], R3 ;  /* 0x00000003060075a7 */ /* 0x001064000802017f */
[----:B-1----:R-:W-:Y:S05]  /*17a90*/  @!P1 NANOSLEEP.SYNCS 0x989680 ;  /* 0x009896800000995d */ /* 0x002fea0003900000 */
[----:B------:R-:W1:Y:S02]  /*17aa0*/  @!P1 SYNCS.PHASECHK.TRANS64 P1, [R6+URZ], R3 ;  /* 0x00000003060095a7 */ /* 0x000e64000802007f */
[----:B-1----:R-:W-:Y:S05]  /*17ab0*/  @!P1 BRA `(.L_x_8068) ;  /* 0xfffffffc00f09947 */ /* 0x002fea000383ffff */
[----:B------:R-:W-:Y:S05]  /*17ac0*/  BRA `(.L_x_8110) ;  /* 0xffffffec000c7947 */ /* 0x000fea000383ffff */
.L_x_8069:
[----:B-1----:R1:W2:Y:S02]  /*17ad0*/  SYNCS.PHASECHK.TRANS64.TRYWAIT P1, [R5+URZ], R2 ;  /* 0x00000002050075a7 */ /* 0x0022a4000802017f */
[----:B--2---:R-:W-:Y:S05]  /*17ae0*/  @!P1 NANOSLEEP.SYNCS 0x989680 ;  /* 0x009896800000995d */ /* 0x004fea0003900000 */
[----:B------:R-:W2:Y:S02]  /*17af0*/  @!P1 SYNCS.PHASECHK.TRANS64 P1, [R5+URZ], R2 ;  /* 0x00000002050095a7 */ /* 0x000ea4000802007f */
[----:B--2---:R-:W-:Y:S05]  /*17b00*/  @!P1 BRA `(.L_x_8069) ;  /* 0xfffffffc00f09947 */ /* 0x004fea000383ffff */
[----:B------:R-:W-:Y:S05]  /*17b10*/  BRA `(.L_x_8111) ;  /* 0xffffffec00007947 */ /* 0x000fea000383ffff */
.L_x_8071:
[----:B--2---:R2:W3:Y:S02]  /*17b20*/  SYNCS.PHASECHK.TRANS64.TRYWAIT P1, [R0+URZ+0x2e860], R3 ;  /* 0x02e86003000075a7 */ /* 0x0044e4000802017f */
[----:B---3--:R-:W-:Y:S05]  /*17b30*/  @!P1 NANOSLEEP.SYNCS 0x989680 ;  /* 0x009896800000995d */ /* 0x008fea0003900000 */
[----:B------:R-:W3:Y:S02]  /*17b40*/  @!P1 SYNCS.PHASECHK.TRANS64 P1, [R0+URZ+0x2e860], R3 ;  /* 0x02e86003000095a7 */ /* 0x000ee4000802007f */
[----:B---3--:R-:W-:Y:S05]  /*17b50*/  @!P1 BRA `(.L_x_8071) ;  /* 0xfffffffc00f09947 */ /* 0x008fea000383ffff */
[----:B------:R-:W-:Y:S05]  /*17b60*/  BRA `(.L_x_8112) ;  /* 0xffffffec00007947 */ /* 0x000fea000383ffff */
.L_x_8073:
[----:B-1----:R1:W3:Y:S02]  /*17b70*/  SYNCS.PHASECHK.TRANS64.TRYWAIT P1, [R5+URZ+0x2e860], R2 ;  /* 0x02e86002050075a7 */ /* 0x0022e4000802017f */
[----:B---3--:R-:W-:Y:S05]  /*17b80*/  @!P1 NANOSLEEP.SYNCS 0x989680 ;  /* 0x009896800000995d */ /* 0x008fea0003900000 */
[----:B------:R-:W3:Y:S02]  /*17b90*/  @!P1 SYNCS.PHASECHK.TRANS64 P1, [R5+URZ+0x2e860], R2 ;  /* 0x02e86002050095a7 */ /* 0x000ee4000802007f */
[----:B---3--:R-:W-:Y:S05]  /*17ba0*/  @!P1 BRA `(.L_x_8073) ;  /* 0xfffffffc00f09947 */ /* 0x008fea000383ffff */
[----:B------:R-:W-:Y:S05]  /*17bb0*/  BRA `(.L_x_8113) ;  /* 0xffffffec00007947 */ /* 0x000fea000383ffff */
.L_x_8075:
[----:B---3--:R3:W4:Y:S02]  /*17bc0*/  SYNCS.PHASECHK.TRANS64.TRYWAIT P0, [R0+URZ+0x2e880], R3 ;  /* 0x02e88003000075a7 */ /* 0x008724000800017f */
[----:B----4-:R-:W-:Y:S05]  /*17bd0*/  @!P0 NANOSLEEP.SYNCS 0x989680 ;  /* 0x009896800000895d */ /* 0x010fea0003900000 */
[----:B------:R-:W4:Y:S02]  /*17be0*/  @!P0 SYNCS.PHASECHK.TRANS64 P0, [R0+URZ+0x2e880], R3 ;  /* 0x02e88003000085a7 */ /* 0x000f24000800007f */
[----:B----4-:R-:W-:Y:S05]  /*17bf0*/  @!P0 BRA `(.L_x_8075) ;  /* 0xfffffffc00f08947 */ /* 0x010fea000383ffff */
[----:B------:R-:W-:Y:S05]  /*17c00*/  BRA `(.L_x_8076) ;  /* 0xffffffe800fc7947 */ /* 0x000fea000383ffff */
.L_x_8114:
        /* <DEDUP_REMOVED lines=15> */
.L_x_13362:


//--------------------- .text._ZN7cutlass13device_kernelIN5flash11enable_sm90INS1_16FlashAttnFwdSm90INS1_25CollectiveMainloopFwdSm90ILi2EN4cute5tupleIJNS5_1CILi1EEES8_S8_EEENS6_IJNS7_ILi128EEENS7_ILi224EEESA_EEELi128ENS_12float_e4m3_tEfNS_4arch4Sm90ELb1ELb0ELb1ELb1ELb0ELb0ELb0ELb1ELb1ELb1ELb1ELb0EEENS1_21CollectiveEpilogueFwdINS6_IJSA_SA_SB_EEES9_NS_10bfloat16_tESF_Li256ELb1ELb1ELb1ELb1EEENS1_36VarlenDynamicPersistentTileSchedulerILi128ELi224ELi256ELi128ELb1ELb1ELb1ELb1ELb1ELb1EEEEEEEEEvNT_6ParamsE --------------------------
	.section	.text._ZN7cutlass13device_kernelIN5flash11enable_sm90INS1_16FlashAttnFwdSm90INS1_25CollectiveMainloopFwdSm90ILi2EN4cute5tupleIJNS5_1CILi1EEES8_S8_EEENS6_IJNS7_ILi128EEENS7_ILi224EEESA_EEELi128ENS_12float_e4m3_tEfNS_4arch4Sm90ELb1ELb0ELb1ELb1ELb0ELb0ELb0ELb1ELb1ELb1ELb1ELb0EEENS1_21CollectiveEpilogueFwdINS6_IJSA_SA_SB_EEES9_NS_10bfloat16_tESF_Li256ELb1ELb1ELb1ELb1EEENS1_36VarlenDynamicPersistentTileSchedulerILi128ELi224ELi256ELi128ELb1ELb1ELb1ELb1ELb1ELb1EEEEEEEEEvNT_6ParamsE,"ax",@progbits
	.align	128
.text._ZN7cutlass13device_kernelIN5flash11enable_sm90INS1_16FlashAttnFwdSm90INS1_25CollectiveMainloopFwdSm90ILi2EN4cute5tupleIJNS5_1CILi1EEES8_S8_EEENS6_IJNS7_ILi128EEENS7_ILi224EEESA_EEELi128ENS_12float_e4m3_tEfNS_4arch4Sm90ELb1ELb0ELb1ELb1ELb0ELb0ELb0ELb1ELb1ELb1ELb1ELb0EEENS1_21CollectiveEpilogueFwdINS6_IJSA_SA_SB_EEES9_NS_10bfloat16_tESF_Li256ELb1ELb1ELb1ELb1EEENS1_36VarlenDynamicPersistentTileSchedulerILi128ELi224ELi256ELi128ELb1ELb1ELb1ELb1ELb1ELb1EEEEEEEEEvNT_6ParamsE:
        .type           _ZN7cutlass13device_kernelIN5flash11enable_sm90INS1_16FlashAttnFwdSm90INS1_25CollectiveMainloopFwdSm90ILi2EN4cute5tupleIJNS5_1CILi1EEES8_S8_EEENS6_IJNS7_ILi128EEENS7_ILi224EEESA_EEELi128ENS_12float_e4m3_tEfNS_4arch4Sm90ELb1ELb0ELb1ELb1ELb0ELb0ELb0ELb1ELb1ELb1ELb1ELb0EEENS1_21CollectiveEpilogueFwdINS6_IJSA_SA_SB_EEES9_NS_10bfloat16_tESF_Li256ELb1ELb1ELb1ELb1EEENS1_36VarlenDynamicPersistentTileSchedulerILi128ELi224ELi256ELi128ELb1ELb1ELb1ELb1ELb1ELb1EEEEEEEEEvNT_6ParamsE,@function
        .size           _ZN7cutlass13device_kernelIN5flash11enable_sm90INS1_16FlashAttnFwdSm90INS1_25CollectiveMainloopFwdSm90ILi2EN4cute5tupleIJNS5_1CILi1EEES8_S8_EEENS6_IJNS7_ILi128EEENS7_ILi224EEESA_EEELi128ENS_12float_e4m3_tEfNS_4arch4Sm90ELb1ELb0ELb1ELb1ELb0ELb0ELb0ELb1ELb1ELb1ELb1ELb0EEENS1_21CollectiveEpilogueFwdINS6_IJSA_SA_SB_EEES9_NS_10bfloat16_tESF_Li256ELb1ELb1ELb1ELb1EEENS1_36VarlenDynamicPersistentTileSchedulerILi128ELi224ELi256ELi128ELb1ELb1ELb1ELb1ELb1ELb1EEEEEEEEEvNT_6ParamsE,(.L_x_13363 - _ZN7cutlass13device_kernelIN5flash11enable_sm90INS1_16FlashAttnFwdSm90INS1_25CollectiveMainloopFwdSm90ILi2EN4cute5tupleIJNS5_1CILi1EEES8_S8_EEENS6_IJNS7_ILi128EEENS7_ILi224EEESA_EEELi128ENS_12float_e4m3_tEfNS_4arch4Sm90ELb1ELb0ELb1ELb1ELb0ELb0ELb0ELb1ELb1ELb1ELb1ELb0EEENS1_21CollectiveEpilogueFwdINS6_IJSA_SA_SB_EEES9_NS_10bfloat16_tESF_Li256ELb1ELb1ELb1ELb1EEENS1_36VarlenDynamicPersistentTileSchedulerILi128ELi224ELi256ELi128ELb1ELb1ELb1ELb1ELb1ELb1EEEEEEEEEvNT_6ParamsE)
        .other          _ZN7cutlass13device_kernelIN5flash11enable_sm90INS1_16FlashAttnFwdSm90INS1_25CollectiveMainloopFwdSm90ILi2EN4cute5tupleIJNS5_1CILi1EEES8_S8_EEENS6_IJNS7_ILi128EEENS7_ILi224EEESA_EEELi128ENS_12float_e4m3_tEfNS_4arch4Sm90ELb1ELb0ELb1ELb1ELb0ELb0ELb0ELb1ELb1ELb1ELb1ELb0EEENS1_21CollectiveEpilogueFwdINS6_IJSA_SA_SB_EEES9_NS_10bfloat16_tESF_Li256ELb1ELb1ELb1ELb1EEENS1_36VarlenDynamicPersistentTileSchedulerILi128ELi224ELi256ELi128ELb1ELb1ELb1ELb1ELb1ELb1EEEEEEEEEvNT_6ParamsE,@"STO_CUDA_ENTRY STV_DEFAULT"
_ZN7cutlass13device_kernelIN5flash11enable_sm90INS1_16FlashAttnFwdSm90INS1_25CollectiveMainloopFwdSm90ILi2EN4cute5tupleIJNS5_1CILi1EEES8_S8_EEENS6_IJNS7_ILi128EEENS7_ILi224EEESA_EEELi128ENS_12float_e4m3_tEfNS_4arch4Sm90ELb1ELb0ELb1ELb1ELb0ELb0ELb0ELb1ELb1ELb1ELb1ELb0EEENS1_21CollectiveEpilogueFwdINS6_IJSA_SA_SB_EEES9_NS_10bfloat16_tESF_Li256ELb1ELb1ELb1ELb1EEENS1_36VarlenDynamicPersistentTileSchedulerILi128ELi224ELi256ELi128ELb1ELb1ELb1ELb1ELb1ELb1EEEEEEEEEvNT_6ParamsE:
        /* <DEDUP_REMOVED lines=18> */
.L_x_8116:
[----:B------:R-:W-:Y:S05]  /*0120*/  BSYNC B0 ;  /* 0x0000000000007941 */ /* 0x000fea0003800000 */
.L_x_8115:
        /* <DEDUP_REMOVED lines=41> */
.L_x_8117:
        /* <DEDUP_REMOVED lines=22> */
.L_x_8118:
        /* <DEDUP_REMOVED lines=18> */
.L_x_8119:
        /* <DEDUP_REMOVED lines=22> */
.L_x_8120:
        /* <DEDUP_REMOVED lines=22> */
.L_x_8121:
[----:B------:R-:W-:Y:S01]  /*0900*/  PLOP3.LUT P0, PT, PT, PT, UP0, 0x80, 0x0 ;  /* 0x000000000000781c */ /* 0x000fe20003f0f008 */
[----:B------:R-:W-:Y:S01]  /*0910*/  UMOV UR38, 0x1 ;  /* 0x0000000100267882 */ /* 0x000fe20000000000 */
[----:B------:R-:W-:Y:S01]  /*0920*/  NOP ;  /* 0x0000000000007918 */ /* 0x000fe20000000000 */
[----:B------:R-:W-:Y:S01]  /*0930*/  USEL UR38, UR38, 0x2, !UP0 ;  /* 0x0000000226267887 */ /* 0x000fe2000c000000 */
[----:B------:R-:W-:Y:S01]  /*0940*/  ULDC.64 UR54, c[0x0][0x208] ;  /* 0x0000820000367ab9 */ /* 0x000fe20000000a00 */
[----:B012-4-:R-:W-:Y:S08]  /*0950*/  BAR.SYNC.DEFER_BLOCKING 0x0 ;  /* 0x0000000000007b1d */ /* 0x017ff00000010000 */
[----:B------:R-:W-:Y:S05]  /*0960*/  @!P0 BRA `(.L_x_8122) ;  /* 0x00000144009c8947 */ /* 0x000fea0003800000 */
.L_x_8123:
        /* <DEDUP_REMOVED lines=33> */
[----:B------:R-:W-:Y:S02]  /*0b80*/  SHF.R.S32.HI R6, RZ, 0x4, R3 ;  /* 0x00000004ff067819 */ /* 0x000fe40000011403 */
[----:B------:R-:W-:Y:S02]  /*0b90*/  SHF.R.S32.HI R7, RZ, 0x1f, R11 ;  /* 0x0000001fff077819 */ /* 0x000fe4000001140b */
[----:B------:R-:W-:-:S02]  /*0ba0*/  LOP3.LUT R4, R3, 0x3fffff0, RZ, 0xc0, !PT ;  /* 0x03fffff003047812 */ /* 0x000fc400078ec0ff */
[----:B------:R-:W-:Y:S02]  /*0bb0*/  LEA.HI R3, R3, R6, RZ, 0x1 ;  /* 0x0000000603037211 */ /* 0x000fe400078f08ff */
[----:B------:R-:W-:Y:S01]  /*0bc0*/  LEA.HI R8, R7, R11, RZ, 0x2 ;  /* 0x0000000b07087211 */ /* 0x000fe200078f10ff */
[----:B------:R-:W-:Y:S01]  /*0bd0*/  IMAD.IADD R4, R12, 0x1, -R4 ;  /* 0x000000010c047824 */ /* 0x000fe200078e0a04 */
[----:B------:R-:W-:Y:S02]  /*0be0*/  LOP3.LUT R3, R3, 0x1ffffffe, RZ, 0xc0, !PT ;  /* 0x1ffffffe03037812 */ /* 0x000fe400078ec0ff */
[--C-:B------:R-:W-:Y:S01]  /*0bf0*/  SHF.R.S32.HI R9, RZ, 0x2, R8.reuse ;  /* 0x00000002ff097819 */ /* 0x100fe20000011408 */
[----:B------:R-:W-:Y:S01]  /*0c00*/  IMAD R4, R4, 0x40, R5 ;  /* 0x0000004004047824 */ /* 0x000fe200078e0205 */
[----:B------:R-:W-:Y:S01]  /*0c10*/  SHF.R.S32.HI R10, RZ, 0x1f, R8 ;  /* 0x0000001fff0a7819 */ /* 0x000fe20000011408 */
[----:B------:R-:W-:Y:S01]  /*0c20*/  IMAD.IADD R3, R6, 0x1, -R3 ;  /* 0x0000000106037824 */ /* 0x000fe200078e0a03 */
[----:B------:R-:W-:-:S02]  /*0c30*/  SHF.R.S32.HI R6, RZ, 0x7, R2 ;  /* 0x00000007ff067819 */ /* 0x000fc40000011402 */
[----:B------:R-:W-:Y:S01]  /*0c40*/  LEA.HI R10, R10, R9, RZ, 0x3 ;  /* 0x000000090a0a7211 */ /* 0x000fe200078f18ff */
[----:B------:R-:W-:Y:S01]  /*0c50*/  IMAD R3, R3, 0x8, R4 ;  /* 0x0000000803037824 */ /* 0x000fe200078e0204 */
[----:B------:R-:W-:Y:S02]  /*0c60*/  LEA.HI R7, R7, R11, RZ, 0x5 ;  /* 0x0000000b07077211 */ /* 0x000fe400078f28ff */
[----:B------:R-:W-:Y:S02]  /*0c70*/  LOP3.LUT R10, R10, 0xfffffff8, RZ, 0xc0, !PT ;  /* 0xfffffff80a0a7812 */ /* 0x000fe400078ec0ff */
[----:B------:R-:W-:Y:S01]  /*0c80*/  LEA.HI R2, R2, R6, RZ, 0x1 ;  /* 0x0000000602027211 */ /* 0x000fe200078f08ff */
[----:B------:R0:W-:Y:S01]  /*0c90*/  STL [R1+0x40], R3 ;  /* 0x0000400301007387 */ /* 0x0001e20000100800 */
[----:B------:R-:W-:Y:S01]  /*0ca0*/  LEA.HI R5, R0, R12, RZ, 0x2 ;  /* 0x0000000c00057211 */ /* 0x000fe200078f10ff */
[----:B------:R-:W-:Y:S01]  /*0cb0*/  IMAD.IADD R10, R9, 0x1, -R10 ;  /* 0x00000001090a7824 */ /* 0x000fe200078e0a0a */
[----:B------:R-:W-:-:S02]  /*0cc0*/  SHF.R.S32.HI R7, RZ, 0x5, R7 ;  /* 0x00000005ff077819 */ /* 0x000fc40000011407 */
[----:B------:R-:W-:Y:S02]  /*0cd0*/  LOP3.LUT R2, R2, 0x3fffffe, RZ, 0xc0, !PT ;  /* 0x03fffffe02027812 */ /* 0x000fe400078ec0ff */
[----:B------:R-:W-:Y:S01]  /*0ce0*/  LEA.HI R0, R0, R12, RZ, 0x3 ;  /* 0x0000000c00007211 */ /* 0x000fe200078f18ff */
[----:B------:R-:W-:Y:S01]  /*0cf0*/  IMAD R7, R7, 0x10, R10 ;  /* 0x0000001007077824 */ /* 0x000fe200078e020a */
[----:B------:R-:W-:Y:S01]  /*0d00*/  LOP3.LUT R5, R5, 0xfffffffc, RZ, 0xc0, !PT ;  /* 0xfffffffc05057812 */ /* 0x000fe200078ec0ff */
[----:B------:R-:W-:Y:S01]  /*0d10*/  IMAD.IADD R2, R6, 0x1, -R2 ;  /* 0x0000000106027824 */ /* 0x000fe200078e0a02 */
[----:B------:R-:W-:Y:S02]  /*0d20*/  LOP3.LUT R22, R0, 0xfffffff8, RZ, 0xc0, !PT ;  /* 0xfffffff800167812 */ /* 0x000fe400078ec0ff */
[----:B------:R-:W-:Y:S01]  /*0d30*/  LOP3.LUT R8, R8, 0x7ffffffc, RZ, 0xc0, !PT ;  /* 0x7ffffffc08087812 */ /* 0x000fe200078ec0ff */
[----:B------:R-:W-:Y:S02]  /*0d40*/  IMAD.IADD R5, R12, 0x1, -R5 ;  /* 0x000000010c057824 */ /* 0x000fe400078e0a05 */
[----:B------:R-:W-:-:S02]  /*0d50*/  IMAD R2, R2, 0x40, R7 ;  /* 0x0000004002027824 */ /* 0x000fc400078e0207 */
[----:B------:R-:W-:Y:S01]  /*0d60*/  IMAD.IADD R22, R12, 0x1, -R22 ;  /* 0x000000010c167824 */ /* 0x000fe200078e0a16 */
[----:B0-----:R-:W-:Y:S01]  /*0d70*/  LEA.HI R3, R5, R5, RZ, 0x1 ;  /* 0x0000000505037211 */ /* 0x001fe200078f08ff */
[----:B------:R-:W-:Y:S01]  /*0d80*/  IMAD.IADD R8, R11, 0x1, -R8 ;  /* 0x000000010b087824 */ /* 0x000fe200078e0a08 */
[----:B------:R0:W-:Y:S01]  /*0d90*/  STL [R1+0x3c], R2 ;  /* 0x00003c0201007387 */ /* 0x0001e20000100800 */
[----:B------:R-:W-:Y:S01]  /*0da0*/  IMAD.SHL.U32 R16, R22, 0x8, RZ ;  /* 0x0000000816107824 */ /* 0x000fe200078e00ff */
[----:B------:R-:W-:Y:S01]  /*0db0*/  LOP3.LUT R4, R3, 0x1ffffffe, RZ, 0xc0, !PT ;  /* 0x1ffffffe03047812 */ /* 0x000fe200078ec0ff */
[----:B------:R-:W-:Y:S02]  /*0dc0*/  IMAD.SHL.U32 R17, R8, 0x2, RZ ;  /* 0x0000000208117824 */ /* 0x000fe400078e00ff */
        /* <DEDUP_REMOVED lines=32> */
[----:B------:R-:W-:-:S02]  /*0fd0*/  SHF.R.S32.HI R3, RZ, 0x1f, R228 ;  /* 0x0000001fff037819 */ /* 0x000fc400000114e4 */
[----:B0-----:R-:W-:-:S07]  /*0fe0*/  SHF.R.S32.HI R0, RZ, 0x1f, R23 ;  /* 0x0000001fff007819 */ /* 0x001fce0000011417 */
.L_x_8184:
[----:B0-2-4-:R-:W0:Y:S01]  /*0ff0*/  LDC.64 R2, c[0x0][0xc88] ;  /* 0x00032200ff027b82 */ /* 0x015e220000000a00 */
[----:B------:R-:W-:Y:S01]  /*1000*/  ULDC.64 UR8, c[0x0][0xa28] ;  /* 0x00028a0000087ab9 */ /* 0x000fe20000000a00 */
[----:B------:R-:W-:Y:S01]  /*1010*/  ULDC.64 UR10, c[0x0][0xa18] ;  /* 0x00028600000a7ab9 */ /* 0x000fe20000000a00 */
[----:B------:R-:W-:Y:S01]  /*1020*/  ULOP3.LUT UR4, UR6, 0xff000000, URZ, 0xc0, !UPT ;  /* 0xff00000006047892 */ /* 0x000fe2000f8ec03f */
        /* <DEDUP_REMOVED lines=19> */
[----:B---3--:R-:W-:Y:S01]  /*1160*/  IMAD.U32 R5, RZ, RZ, UR11 ;  /* 0x0000000bff057e24 */ /* 0x008fe2000f8e00ff */
        /* <DEDUP_REMOVED lines=32> */
.L_x_8124:
        /* <DEDUP_REMOVED lines=8> */
.L_x_8125:
        /* <DEDUP_REMOVED lines=13> */
.L_x_8126:
        /* <DEDUP_REMOVED lines=10> */
[----:B------:R-:W-:-:S04]  /*1560*/  UIMAD.WIDE.U32 UR4, UR6, UR4, URZ ;  /* 0x00000004060472a5 */ /* 0x000fc8000f8e003f */
[----:B------:R-:W-:Y:S02]  /*1570*/  @UP0 USHF.R.U32.HI UR6, URZ, UR8, UR5 ;  /* 0x000000083f060299 */ /* 0x000fe40008011605 */
[----:B------:R-:W-:Y:S02]  /*1580*/  UIADD3 UR5, UR50, 0xdf, URZ ;  /* 0x000000df32057890 */ /* 0x000fe4000fffe03f */
        /* <DEDUP_REMOVED lines=51> */
.L_x_8127:
        /* <DEDUP_REMOVED lines=26> */
[----:B------:R-:W-:Y:S01]  /*1a60*/  CS2R R60, SRZ ;  /* 0x00000000003c7805 */ /* 0x000fe2000001ff00 */
[----:B------:R-:W-:Y:S01]  /*1a70*/  IMAD.MOV.U32 R90, RZ, RZ, RZ ;  /* 0x000000ffff5a7224 */ /* 0x000fe200078e00ff */
        /* <DEDUP_REMOVED lines=52> */
.L_x_8129:
        /* <DEDUP_REMOVED lines=42> */
.L_x_8279:
[----:B------:R-:W-:Y:S05]  /*2060*/  @!P1 BRA `(.L_x_8131) ;  /* 0x0000000000049947 */ /* 0x000fea0003800000 */
[----:B------:R-:W-:Y:S01]  /*2070*/  BPT.TRAP 0x1 ;  /* 0x000000040000795c */ /* 0x000fe20000300000 */
.L_x_8131:
[----:B0-----:R-:W-:Y:S02]  /*2080*/  IMAD.U32 R2, RZ, RZ, UR52 ;  /* 0x00000034ff027e24 */ /* 0x001fe4000f8e00ff */
[----:B------:R-:W-:-:S03]  /*2090*/  IMAD.U32 R3, RZ, RZ, UR47 ;  /* 0x0000002fff037e24 */ /* 0x000fc6000f8e00ff */
[----:B------:R-:W-:Y:S02]  /*20a0*/  LEA R2, R2, UR41, 0x3 ;  /* 0x0000002902027c11 */ /* 0x000fe4000f8e18ff */
[----:B------:R-:W-:-:S04]  /*20b0*/  SHF.L.U32 R3, R3, 0x1f, RZ ;  /* 0x0000001f03037819 */ /* 0x000fc800000006ff */
[----:B------:R0:W1:Y:S01]  /*20c0*/  SYNCS.PHASECHK.TRANS64.TRYWAIT P0, [R2+URZ+0x2e830], R3 ;  /* 0x02e83003020075a7 */ /* 0x000062000800017f */
[----:B------:R-:W-:Y:S05]  /*20d0*/  @!P1 BRA `(.L_x_8132) ;  /* 0x0000000000049947 */ /* 0x000fea0003800000 */
[----:B------:R-:W-:Y:S01]  /*20e0*/  BPT.TRAP 0x1 ;  /* 0x000000040000795c */ /* 0x000fe20000300000 */
.L_x_8132:
[----:B-1----:R-:W-:Y:S05]  /*20f0*/  @P0 BRA `(.L_x_8133) ;  /* 0x0000000000080947 */ /* 0x002fea0003800000 */
[----:B------:R-:W1:Y:S02]  /*2100*/  SYNCS.PHASECHK.TRANS64.TRYWAIT P0, [R2+URZ+0x2e830], R3 ;  /* 0x02e83003020075a7 */ /* 0x000e64000800017f */
[----:B-1----:R-:W-:Y:S05]  /*2110*/  @!P0 BRA `(.L_x_8134) ;  /* 0x00000194005c8947 */ /* 0x002fea0003800000 */
.L_x_8133:
[----:B------:R-:W2:Y:S01]  /*2120*/  S2R R5, SR_TID.X ;  /* 0x0000000000057919 */ /* 0x000ea20000002100 */
[----:B------:R-:W-:-:S04]  /*2130*/  UIADD3 UR4, UR41, 0x20400, URZ ;  /* 0x0002040029047890 */ /* 0x000fc8000fffe03f */
[----:B------:R-:W-:-:S04]  /*2140*/  USHF.R.U32.HI UR4, URZ, 0x4, UR4 ;  /* 0x000000043f047899 */ /* 0x000fc80008011604 */
[----:B------:R-:W-:-:S06]  /*2150*/  ULOP3.LUT UR4, UR4, 0x3fff, URZ, 0xc0, !UPT ;  /* 0x00003fff04047892 */ /* 0x000fcc000f8ec03f */
[----:B------:R-:W-:Y:S01]  /*2160*/  IMAD.U32 R4, RZ, RZ, UR4 ;  /* 0x00000004ff047e24 */ /* 0x000fe2000f8e00ff */
[----:B------:R-:W-:Y:S05]  /*2170*/  WARPSYNC.ALL ;  /* 0x0000000000007948 */ /* 0x000fea0003800000 */
[----:B------:R-:W-:Y:S02]  /*2180*/  LOP3.LUT R4, R4, 0x10000, RZ, 0xfc, !PT ;  /* 0x0001000004047812 */ /* 0x000fe400078efcff */
[----:B--2---:R-:W-:Y:S02]  /*2190*/  LOP3.LUT P0, RZ, R5, 0x7f, RZ, 0xc0, !PT ;  /* 0x0000007f05ff7812 */ /* 0x004fe4000780c0ff */
[----:B------:R-:W-:Y:S01]  /*21a0*/  R2UR UR20, R4 ;  /* 0x00000000041472ca */ /* 0x000fe200000e0000 */
[----:B------:R-:W-:Y:S01]  /*21b0*/  ULOP3.LUT UR12, UR56, 0x10000, URZ, 0xfc, !UPT ;  /* 0x00010000380c7892 */ /* 0x000fe2000f8efc3f */
[----:B------:R-:W-:Y:S01]  /*21c0*/  WARPGROUP.ARRIVE ;  /* 0x00000000000079c5 */ /* 0x000fe20000000000 */
[----:B------:R-:W-:Y:S01]  /*21d0*/  UMOV UR17, 0x40000040 ;  /* 0x4000004000117882 */ /* 0x000fe20000000000 */
[----:B------:R-:W-:Y:S01]  /*21e0*/  UMOV UR19, 0x40000040 ;  /* 0x4000004000137882 */ /* 0x000fe20000000000 */
[----:B------:R-:W-:-:S06]  /*21f0*/  UIADD3 UR7, UR12, 0x2, URZ ;  /* 0x000000020c077890 */ /* 0x000fcc000fffe03f */
[----:B01----:R-:W-:Y:S01]  /*2200*/  @!P0 VIADD R2, R2, 0x2e840 ;  /* 0x0002e84002028836 */ /* 0x003fe20000000000 */
[----:B------:R-:W-:Y:S02]  /*2210*/  UIADD3 UR11, UR12, 0x4, URZ ;  /* 0x000000040c0b7890 */ /* 0x000fe4000fffe03f */
[----:B------:R-:W-:Y:S01]  /*2220*/  UMOV UR16, UR12 ;  /* 0x0000000c00107c82 */ /* 0x000fe20008000000 */
[----:B------:R-:W-:Y:S01]  /*2230*/  UIADD3 UR12, UR12, 0x6, URZ ;  /* 0x000000060c0c7890 */ /* 0x000fe2000fffe03f */
[----:B------:R-:W-:Y:S01]  /*2240*/  UMOV UR15, 0x40000040 ;  /* 0x40000040000f7882 */ /* 0x000fe20000000000 */
[----:B------:R-:W-:Y:S02]  /*2250*/  UIMAD UR20, UR52, 0x700, UR20 ;  /* 0x00000700341478a4 */ /* 0x000fe4000f8e0214 */
[----:B------:R-:W-:Y:S02]  /*2260*/  UIADD3 UR56, UR53, -0x2, URZ ;  /* 0xfffffffe35387890 */ /* 0x000fe4000fffe03f */
[----:B------:R-:W-:-:S02]  /*2270*/  UIADD3 UR4, UR20, 0x200, URZ ;  /* 0x0000020014047890 */ /* 0x000fc4000fffe03f */
[----:B------:R-:W-:Y:S02]  /*2280*/  UIADD3 UR5, UR20, 0x300, URZ ;  /* 0x0000030014057890 */ /* 0x000fe4000fffe03f */
[----:B------:R-:W-:Y:S01]  /*2290*/  UMOV UR18, UR20 ;  /* 0x0000001400127c82 */ /* 0x000fe20008000000 */
[----:B------:R-:W-:Y:S01]  /*22a0*/  UIADD3 UR6, UR20, 0x400, URZ ;  /* 0x0000040014067890 */ /* 0x000fe2000fffe03f */
[----:B------:R-:W-:Y:S01]  /*22b0*/  QGMMA.64x32x32.F32.E4M3.E4M3 R120, gdesc[UR16], RZ, !UPT, gsb0 ;  /* 0x00600000107879f3 */ /* 0x000fe2000c0008ff */
[----:B------:R-:W-:Y:S01]  /*22c0*/  UIADD3 UR18, UR20, 0x100, URZ ;  /* 0x0000010014127890 */ /* 0x000fe2000fffe03f */
[----:B------:R-:W-:Y:S01]  /*22d0*/  UMOV UR19, 0x40000040 ;  /* 0x4000004000137882 */ /* 0x000fe20000000000 */
[----:B------:R-:W-:Y:S02]  /*22e0*/  UIADD3 UR8, UR20, 0x202, URZ ;  /* 0x0000020214087890 */ /* 0x000fe4000fffe03f */
[----:B------:R-:W-:Y:S02]  /*22f0*/  UIADD3 UR9, UR20, 0x302, URZ ;  /* 0x0000030214097890 */ /* 0x000fe4000fffe03f */
[----:B------:R-:W-:-:S02]  /*2300*/  UIADD3 UR10, UR20, 0x402, URZ ;  /* 0x00000402140a7890 */ /* 0x000fc4000fffe03f */
        /* <DEDUP_REMOVED lines=103> */
[----:B------:R-:W-:Y:S01]  /*2980*/  UMOV UR10, UR6 ;  /* 0x00000006000a7c82 */ /* 0x000fe20008000000 */
[----:B------:R-:W-:Y:S01]  /*2990*/  UMOV UR11, 0x40000040 ;  /* 0x40000040000b7882 */ /* 0x000fe20000000000 */
[----:B------:R-:W-:Y:S02]  /*29a0*/  ULDC UR6, c[0x0][0x448] ;  /* 0x0001120000067ab9 */ /* 0x000fe40000000800 */
[----:B------:R-:W-:-:S06]  /*29b0*/  UISETP.NE.AND UP0, UPT, UR6, 0x1, UPT ;  /* 0x000000010600788c */ /* 0x000fcc000bf05270 */
[----:B------:R-:W-:-:S05]  /*29c0*/  PLOP3.LUT P2, PT, PT, PT, UP0, 0x80, 0x0 ;  /* 0x000000000000781c */ /* 0x000fca0003f4f008 */
[----:B------:R-:W-:Y:S01]  /*29d0*/  @UP0 ULDC UR6, c[0x0][0x44c] ;  /* 0x0001130000060ab9 */ /* 0x000fe20000000800 */
        /* <DEDUP_REMOVED lines=24> */
[----:B------:R-:W0:Y:S01]  /*2b60*/  MUFU.TANH R136, R136 ;  /* 0x0000008800887308 */ /* 0x000e220000002400 */
[----:B------:R-:W-:Y:S01]  /*2b70*/  UMOV UR15, 0x40000040 ;  /* 0x40000040000f7882 */ /* 0x000fe20000000000 */
        /* <DEDUP_REMOVED lines=51> */
[----:B------:R-:W-:Y:S01]  /*2eb0*/  FMUL.FTZ R95, R0, R102 ;  /* 0x00000066005f7220 */ /* 0x000fe20000410000 */
[----:B------:R-:W-:Y:S01]  /*2ec0*/  VIADD R101, R18, UR36 ;  /* 0x0000002412657c36 */ /* 0x000fe20008000000 */
        /* <DEDUP_REMOVED lines=32> */
[----:B------:R-:W-:Y:S01]  /*30d0*/  UIADD3 UR14, UR20, 0x506, URZ ;  /* 0x00000506140e7890 */ /* 0x000fe2000fffe03f */
[C---:B------:R-:W-:Y:S01]  /*30e0*/  FMUL.FTZ R98, R0.reuse, R72 ;  /* 0x0000004800627220 */ /* 0x040fe20000410000 */
[C---:B------:R-:W-:Y:S01]  /*30f0*/  FMUL.FTZ R72, R0.reuse, R74 ;  /* 0x0000004a00487220 */ /* 0x040fe20000410000 */
[C---:B------:R-:W-:Y:S01]  /*3100*/  FMUL.FTZ R74, R0.reuse, R78 ;  /* 0x0000004e004a7220 */ /* 0x040fe20000410000 */
[----:B------:R-:W-:Y:S01]  /*3110*/  UMOV UR15, 0x40000040 ;  /* 0x40000040000f7882 */ /* 0x000fe20000000000 */
        /* <DEDUP_REMOVED lines=11> */
[----:B------:R-:W5:Y:S01]  /*31d0*/  MUFU.TANH R102, R102 ;  /* 0x0000006600667308 */ /* 0x000f620000002400 */
[----:B------:R-:W-:-:S02]  /*31e0*/  WARPGROUP.DEPBAR.LE gsb0, 0x0 ;  /* 0x00008000000079c5 */ /* 0x000fc40000010000 */
[----:B------:R-:W-:Y:S01]  /*31f0*/  FMUL.FTZ R83, R0, R56 ;  /* 0x0000003800537220 */ /* 0x000fe20000410000 */
[----:B------:R-:W-:Y:S01]  /*3200*/  @P2 IMAD.HI.U32 R56, R101, UR6, RZ ;  /* 0x0000000665382c27 */ /* 0x000fe2000f8e00ff */
[----:B------:R-:W-:-:S03]  /*3210*/  @UP0 ULDC UR6, c[0x0][0x450] ;  /* 0x0001140000060ab9 */ /* 0x000fc60000000800 */
[C---:B------:R-:W-:Y:S01]  /*3220*/  FMUL.FTZ R114, R0.reuse, R60 ;  /* 0x0000003c00727220 */ /* 0x040fe20000410000 */
[----:B------:R-:W-:Y:S01]  /*3230*/  WARPGROUP.ARRIVE ;  /* 0x00000000000079c5 */ /* 0x000fe20000000000 */
[----:B------:R-:W-:Y:S01]  /*3240*/  IMAD.U32 R60, RZ, RZ, UR51 ;  /* 0x00000033ff3c7e24 */ /* 0x000fe2000f8e00ff */
[----:B------:R-:W-:Y:S01]  /*3250*/  @P2 SHF.R.U32.HI R101, RZ, UR6, R56 ;  /* 0x00000006ff652c19 */ /* 0x000fe20008011638 */
[----:B------:R-:W-:Y:S01]  /*3260*/  UIMAD UR6, UR53, -0xe0, URZ ;  /* 0xffffff20350678a4 */ /* 0x000fe2000f8e023f */
[C---:B------:R-:W-:Y:S01]  /*3270*/  FMUL.FTZ R86, R0.reuse, R57 ;  /* 0x0000003900567220 */ /* 0x040fe20000410000 */
[C---:B------:R-:W-:Y:S01]  /*3280*/  FMUL.FTZ R57, R0.reuse, R59 ;  /* 0x0000003b00397220 */ /* 0x040fe20000410000 */
[----:B------:R-:W-:Y:S01]  /*3290*/  QGMMA.64x32x32.F32.E4M3.E4M3 R40, gdesc[UR12], R40, gsb0 ;  /* 0x006000000c2879f3 */ /* 0x000fe20008000828 */
[----:B------:R-:W0:Y:S01]  /*32a0*/  SHFL.IDX PT, R82, R101, RZ, 0x1c1f ;  /* 0x001c1fff65527589 */ /* 0x000e2200000e0000 */
[C---:B------:R-:W-:Y:S01]  /*32b0*/  FMUL.FTZ R59, R0.reuse, R63 ;  /* 0x0000003f003b7220 */ /* 0x040fe20000410000 */
[----:B------:R-:W-:Y:S01]  /*32c0*/  IMAD.U32 R56, RZ, RZ, UR6 ;  /* 0x00000006ff387e24 */ /* 0x000fe2000f8e00ff */
[----:B------:R-:W-:Y:S01]  /*32d0*/  UIMAD UR6, UR53, -0xe0, UR50 ;  /* 0xffffff20350678a4 */ /* 0x000fe2000f8e0232 */
[C---:B------:R-:W-:Y:S01]  /*32e0*/  FMUL.FTZ R63, R0.reuse, R66 ;  /* 0x00000042003f7220 */ /* 0x040fe20000410000 */
[----:B------:R-:W-:Y:S01]  /*32f0*/  UIADD3 UR14, UR20, 0x606, URZ ;  /* 0x00000606140e7890 */ /* 0x000fe2000fffe03f */
[----:B------:R-:W5:Y:S01]  /*3300*/  MUFU.TANH R80, R80 ;  /* 0x0000005000507308 */ /* 0x000f620000002400 */
[C---:B------:R-:W-:Y:S01]  /*3310*/  IADD3 R97, -R17.reuse, 0xe1, R56 ;  /* 0x000000e111617810 */ /* 0x040fe20007ffe138 */
[----:B------:R-:W-:Y:S01]  /*3320*/  FMUL.FTZ R56, R0, R58 ;  /* 0x0000003a00387220 */ /* 0x000fe20000410000 */
[----:B------:R-:W-:Y:S01]  /*3330*/  IMAD.U32 R100, RZ, RZ, UR6 ;  /* 0x00000006ff647e24 */ /* 0x000fe2000f8e00ff */
[----:B------:R-:W-:Y:S01]  /*3340*/  UMOV UR15, 0x40000040 ;  /* 0x40000040000f7882 */ /* 0x000fe20000000000 */
[----:B------:R-:W-:Y:S01]  /*3350*/  IADD3 R97, -R60, UR50, R97 ;  /* 0x000000323c617c10 */ /* 0x000fe2000fffe161 */
[C---:B------:R-:W-:Y:S01]  /*3360*/  FMUL.FTZ R116, R0.reuse, R61 ;  /* 0x0000003d00747220 */ /* 0x040fe20000410000 */
[C---:B------:R-:W-:Y:S01]  /*3370*/  FMUL.FTZ R64, R0.reuse, R64 ;  /* 0x0000004000407220 */ /* 0x040fe20000410000 */
[----:B------:R-:W-:Y:S01]  /*3380*/  IADD3 R100, -R17, 0xe0, R100 ;  /* 0x000000e011647810 */ /* 0x000fe20007ffe164 */
[----:B------:R-:W5:Y:S01]  /*3390*/  MUFU.TANH R81, R81 ;  /* 0x0000005100517308 */ /* 0x000f620000002400 */
[C---:B------:R-:W-:Y:S01]  /*33a0*/  FMUL.FTZ R65, R0.reuse, R65 ;  /* 0x0000004100417220 */ /* 0x040fe20000410000 */
[C---:B------:R-:W-:Y:S01]  /*33b0*/  FMUL.FTZ R68, R0.reuse, R68 ;  /* 0x0000004400447220 */ /* 0x040fe20000410000 */
[C---:B------:R-:W-:Y:S01]  /*33c0*/  FMUL.FTZ R69, R0.reuse, R69 ;  /* 0x0000004500457220 */ /* 0x040fe20000410000 */
[----:B------:R-:W-:Y:S01]  /*33d0*/  FMUL.FTZ R61, R0, R70 ;  /* 0x00000046003d7220 */ /* 0x000fe20000410000 */
[----:B------:R-:W-:-:S02]  /*33e0*/  @UP0 ULDC UR6, c[0x0][0x44c] ;  /* 0x0001130000060ab9 */ /* 0x000fc40000000800 */
[----:B------:R-:W-:Y:S01]  /*33f0*/  UIMAD.WIDE.U32 UR6, UR36, UR6, URZ ;  /* 0x00000006240672a5 */ /* 0x000fe2000f8e003f */
[----:B------:R-:W5:Y:S01]  /*3400*/  MUFU.TANH R84, R84 ;  /* 0x0000005400547308 */ /* 0x000f620000002400 */
[----:B0-----:R-:W-:-:S04]  /*3410*/  VIADDMNMX R82, R82, R97, R100, PT ;  /* 0x0000006152527246 */ /* 0x001fc80003800164 */
[C---:B------:R-:W-:Y:S01]  /*3420*/  ISETP.GT.AND P5, PT, R82.reuse, RZ, PT ;  /* 0x000000ff5200720c */ /* 0x040fe20003fa4270 */
[----:B------:R-:W-:Y:S01]  /*3430*/  UMOV UR6, URZ ;  /* 0x0000003f00067c82 */ /* 0x000fe20008000000 */
[C---:B------:R-:W-:Y:S01]  /*3440*/  ISETP.GT.AND P6, PT, R82.reuse, 0x1, PT ;  /* 0x000000015200780c */ /* 0x040fe20003fc4270 */
[----:B------:R-:W0:Y:S01]  /*3450*/  MUFU.TANH R85, R85 ;  /* 0x0000005500557308 */ /* 0x000e220000002400 */
[----:B------:R-:W-:Y:S02]  /*3460*/  ISETP.GT.AND P3, PT, R82, 0x8, PT ;  /* 0x000000085200780c */ /* 0x000fe40003f64270 */
[----:B------:R-:W-:Y:S02]  /*3470*/  FSEL R87, R136, -INF , P5 ;  /* 0xff80000088577808 */ /* 0x000fe40002800000 */
[----:B-1----:R-:W-:Y:S02]  /*3480*/  FSEL R115, R138, -INF , P6 ;  /* 0xff8000008a737808 */ /* 0x002fe40003000000 */
[----:B------:R-:W-:Y:S01]  /*3490*/  ISETP.GT.AND P4, PT, R82, 0x9, PT ;  /* 0x000000095200780c */ /* 0x000fe20003f84270 */
[----:B------:R-:W1:Y:S01]  /*34a0*/  MUFU.TANH R83, R83 ;  /* 0x0000005300537308 */ /* 0x000e620000002400 */
[----:B--2---:R-:W-:-:S02]  /*34b0*/  FSEL R119, R137, -INF , P3 ;  /* 0xff80000089777808 */ /* 0x004fc40001800000 */
[----:B------:R-:W-:Y:S02]  /*34c0*/  FMNMX.FTZ R58, R87, R115, !PT ;  /* 0x00000073573a7209 */ /* 0x000fe40007810000 */
[----:B------:R-:W-:Y:S02]  /*34d0*/  ISETP.GT.AND P5, PT, R82, 0x10, PT ;  /* 0x000000105200780c */ /* 0x000fe40003fa4270 */
[----:B---3--:R-:W-:Y:S01]  /*34e0*/  FSEL R131, R125, -INF , P4 ;  /* 0xff8000007d837808 */ /* 0x008fe20002000000 */
[----:B------:R-:W2:Y:S01]  /*34f0*/  MUFU.TANH R86, R86 ;  /* 0x0000005600567308 */ /* 0x000ea20000002400 */
[----:B------:R-:W-:Y:S01]  /*3500*/  FMNMX.FTZ R60, R119, R58, !PT ;  /* 0x0000003a773c7209 */ /* 0x000fe20007810000 */
[----:B------:R-:W-:Y:S01]  /*3510*/  FMUL.FTZ R58, R0, R62 ;  /* 0x0000003e003a7220 */ /* 0x000fe20000410000 */
[----:B------:R-:W-:Y:S02]  /*3520*/  ISETP.GT.AND P6, PT, R82, 0x11, PT ;  /* 0x000000115200780c */ /* 0x000fe40003fc4270 */
[----:B----4-:R-:W-:-:S02]  /*3530*/  FSEL R133, R128, -INF , P5 ;  /* 0xff80000080857808 */ /* 0x010fc40002800000 */
[----:B------:R-:W-:Y:S01]  /*3540*/  FMNMX.FTZ R62, R131, R60, !PT ;  /* 0x0000003c833e7209 */ /* 0x000fe20007810000 */
[----:B------:R-:W3:Y:S01]  /*3550*/  MUFU.TANH R114, R114 ;  /* 0x0000007200727308 */ /* 0x000ee20000002400 */
[----:B------:R-:W-:Y:S01]  /*3560*/  ISETP.GT.AND P3, PT, R82, 0x18, PT ;  /* 0x000000185200780c */ /* 0x000fe20003f64270 */
[----:B------:R-:W-:Y:S01]  /*3570*/  FMUL.FTZ R60, R0, R67 ;  /* 0x00000043003c7220 */ /* 0x000fe20000410000 */
[----:B-----5:R-:W-:Y:S01]  /*3580*/  FSEL R135, R124, -INF , P6 ;  /* 0xff8000007c877808 */ /* 0x020fe20003000000 */
[----:B------:R-:W-:Y:S02]  /*3590*/  WARPGROUP.DEPBAR.LE gsb0, 0x0 ;  /* 0x00008000000079c5 */ /* 0x000fe40000010000 */
[----:B------:R-:W-:Y:S01]  /*35a0*/  FMNMX.FTZ R66, R133, R62, !PT ;  /* 0x0000003e85427209 */ /* 0x000fe20007810000 */
[----:B------:R-:W-:Y:S01]  /*35b0*/  WARPGROUP.ARRIVE ;  /* 0x00000000000079c5 */ /* 0x000fe20000000000 */
[----:B------:R-:W-:Y:S01]  /*35c0*/  ISETP.GT.AND P4, PT, R82, 0x19, PT ;  /* 0x000000195200780c */ /* 0x000fe20003f84270 */
[C---:B------:R-:W-:Y:S01]  /*35d0*/  FMUL.FTZ R41, R0.reuse, R41 ;  /* 0x0000002900297220 */ /* 0x040fe20000410000 */
[----:B------:R-:W-:Y:S01]  /*35e0*/  FSEL R141, R121, -INF , P3 ;  /* 0xff800000798d7808 */ /* 0x000fe20001800000 */
[----:B------:R-:W-:Y:S01]  /*35f0*/  FMUL.FTZ R40, R0, R40 ;  /* 0x0000002800287220 */ /* 0x000fe20000410000 */
[----:B------:R-:W-:Y:S01]  /*3600*/  FMNMX.FTZ R66, R135, R66, !PT ;  /* 0x0000004287427209 */ /* 0x000fe20007810000 */
[----:B------:R-:W-:Y:S01]  /*3610*/  QGMMA.64x32x32.F32.E4M3.E4M3 R24, gdesc[UR12], R24, gsb0 ;  /* 0x006000000c1879f3 */ /* 0x000fe20008000818 */
[----:B------:R-:W-:Y:S01]  /*3620*/  ISETP.GT.AND P3, PT, R82, 0x20, PT ;  /* 0x000000205200780c */ /* 0x000fe20003f64270 */
[----:B------:R-:W-:Y:S01]  /*3630*/  FMUL.FTZ R45, R0, R45 ;  /* 0x0000002d002d7220 */ /* 0x000fe20000410000 */
[----:B------:R-:W-:Y:S01]  /*3640*/  FSEL R143, R120, -INF , P4 ;  /* 0xff800000788f7808 */ /* 0x000fe20002000000 */
[----:B------:R-:W-:Y:S01]  /*3650*/  FMUL.FTZ R62, R0, R71 ;  /* 0x00000047003e7220 */ /* 0x000fe20000410000 */
[----:B------:R-:W-:Y:S01]  /*3660*/  FMNMX.FTZ R66, R141, R66, !PT ;  /* 0x000000428d427209 */ /* 0x000fe20007810000 */
[----:B------:R-:W-:Y:S01]  /*3670*/  MUFU.TANH R71, R40 ;  /* 0x0000002800477308 */ /* 0x000fe20000002400 */
        /* <DEDUP_REMOVED lines=27> */
[----:B------:R-:W-:Y:S01]  /*3830*/  @UP0 ULDC UR14, c[0x0][0x450] ;  /* 0x00011400000e0ab9 */ /* 0x000fe20000000800 */
[----:B------:R-:W-:Y:S01]  /*3840*/  FMNMX.FTZ R66, R155, R66, !PT ;  /* 0x000000429b427209 */ /* 0x000fe20007810000 */
[----:B------:R-:W-:Y:S01]  /*3850*/  @UP0 USHF.R.U32.HI UR11, URZ, UR14, UR7 ;  /* 0x0000000e3f0b0299 */ /* 0x000fe20008011607 */
[----:B------:R-:W-:Y:S01]  /*3860*/  ISETP.GT.AND P3, PT, R82, 0x38, PT ;  /* 0x000000385200780c */ /* 0x000fe20003f64270 */
[----:B------:R-:W-:Y:S01]  /*3870*/  MUFU.TANH R109, R49 ;  /* 0x00000031006d7308 */ /* 0x000fe20000002400 */
[----:B------:R-:W-:Y:S01]  /*3880*/  FSEL R157, R113, -INF , P4 ;  /* 0xff800000719d7808 */ /* 0x000fe20002000000 */
[----:B------:R-:W-:Y:S01]  /*3890*/  UIADD3 UR7, UR11, UR50, -UR51 ;  /* 0x000000320b077290 */ /* 0x000fe2000fffe833 */
[----:B------:R-:W-:-:S02]  /*38a0*/  FMNMX.FTZ R66, R153, R66, !PT ;  /* 0x0000004299427209 */ /* 0x000fc40007810000 */
[----:B------:R-:W-:Y:S01]  /*38b0*/  ISETP.GT.AND P6, PT, R82, 0x39, PT ;  /* 0x000000395200780c */ /* 0x000fe20003fc4270 */
[----:B------:R-:W-:Y:S01]  /*38c0*/  UIMAD.WIDE UR6, UR7, -0x6db6db6d, UR6 ;  /* 0x92492493070678a5 */ /* 0x000fe2000f8e0206 */
[----:B------:R-:W-:Y:S01]  /*38d0*/  FSEL R151, R112, -INF , P3 ;  /* 0xff80000070977808 */ /* 0x000fe20001800000 */
[----:B------:R-:W5:Y:S01]  /*38e0*/  MUFU.TANH R65, R65 ;  /* 0x0000004100417308 */ /* 0x000f620000002400 */
[----:B------:R-:W-:Y:S01]  /*38f0*/  FMNMX.FTZ R66, R157, R66, !PT ;  /* 0x000000429d427209 */ /* 0x000fe20007810000 */
[----:B------:R-:W-:Y:S01]  /*3900*/  USHF.R.U32.HI UR6, URZ, 0x1f, UR7 ;  /* 0x0000001f3f067899 */ /* 0x000fe20008011607 */
[C---:B------:R-:W-:Y:S02]  /*3910*/  ISETP.GT.AND P4, PT, R82.reuse, 0x40, PT ;  /* 0x000000405200780c */ /* 0x040fe40003f84270 */
[----:B------:R-:W-:Y:S01]  /*3920*/  FSEL R139, R139, -INF , P6 ;  /* 0xff8000008b8b7808 */ /* 0x000fe20003000000 */
[----:B------:R-:W-:Y:S01]  /*3930*/  ULEA.HI.SX32 UR6, UR7, UR6, 0x19 ;  /* 0x0000000607067291 */ /* 0x000fe2000f8fca3f */
[----:B------:R-:W-:Y:S01]  /*3940*/  FMNMX.FTZ R66, R151, R66, !PT ;  /* 0x0000004297427209 */ /* 0x000fe20007810000 */
[----:B------:R-:W5:Y:S01]  /*3950*/  MUFU.TANH R68, R68 ;  /* 0x0000004400447308 */ /* 0x000f620000002400 */
[----:B------:R-:W-:Y:S01]  /*3960*/  ISETP.GT.AND P5, PT, R82, 0x41, PT ;  /* 0x000000415200780c */ /* 0x000fe20003fa4270 */
[----:B------:R-:W-:Y:S01]  /*3970*/  UISETP.LT.AND UP1, UPT, UR39, UR6, UPT ;  /* 0x000000062700728c */ /* 0x000fe2000bf21270 */
[----:B------:R-:W-:-:S02]  /*3980*/  FSEL R137, R106, -INF , P4 ;  /* 0xff8000006a897808 */ /* 0x000fc40002000000 */
[----:B------:R-:W-:Y:S01]  /*3990*/  FMNMX.FTZ R66, R139, R66, !PT ;  /* 0x000000428b427209 */ /* 0x000fe20007810000 */
[----:B------:R-:W-:Y:S02]  /*39a0*/  WARPGROUP.DEPBAR.LE gsb0, 0x0 ;  /* 0x00008000000079c5 */ /* 0x000fe40000010000 */
[----:B------:R-:W-:Y:S01]  /*39b0*/  ISETP.GT.AND P3, PT, R82, 0x48, PT ;  /* 0x000000485200780c */ /* 0x000fe20003f64270 */
[----:B------:R0:W-:Y:S01]  /*39c0*/  MUFU.TANH R106, R41 ;  /* 0x00000029006a7308 */ /* 0x0001e20000002400 */
[----:B------:R-:W-:Y:S01]  /*39d0*/  FSEL R129, R129, -INF , P5 ;  /* 0xff80000081817808 */ /* 0x000fe20002800000 */
[C---:B------:R-:W-:Y:S01]  /*39e0*/  FMUL.FTZ R26, R0.reuse, R26 ;  /* 0x0000001a001a7220 */ /* 0x040fe20000410000 */
[----:B------:R-:W-:Y:S01]  /*39f0*/  FMNMX.FTZ R66, R137, R66, !PT ;  /* 0x0000004289427209 */ /* 0x000fe20007810000 */
[----:B------:R-:W-:Y:S01]  /*3a00*/  FMUL.FTZ R27, R0, R27 ;  /* 0x0000001b001b7220 */ /* 0x000fe20000410000 */
[C---:B------:R-:W-:Y:S01]  /*3a10*/  ISETP.GT.AND P4, PT, R82.reuse, 0x49, PT ;  /* 0x000000495200780c */ /* 0x040fe20003f84270 */
[----:B------:R-:W-:Y:S01]  /*3a20*/  USEL UR53, UR39, UR6, !UP1 ;  /* 0x0000000627357287 */ /* 0x000fe2000c800000 */
[----:B------:R-:W-:Y:S01]  /*3a30*/  FSEL R127, R127, -INF , P3 ;  /* 0xff8000007f7f7808 */ /* 0x000fe20001800000 */
[----:B------:R-:W5:Y:S01]  /*3a40*/  MUFU.TANH R69, R69 ;  /* 0x0000004500457308 */ /* 0x000f620000002400 */
[----:B------:R-:W-:Y:S01]  /*3a50*/  FMNMX.FTZ R66, R129, R66, !PT ;  /* 0x0000004281427209 */ /* 0x000fe20007810000 */
[----:B------:R-:W-:Y:S01]  /*3a60*/  UISETP.GE.AND UP1, UPT, UR56, UR53, UPT ;  /* 0x000000353800728c */ /* 0x000fe2000bf26270 */
[----:B------:R-:W-:-:S02]  /*3a70*/  ISETP.GT.AND P5, PT, R82, 0x50, PT ;  /* 0x000000505200780c */ /* 0x000fc40003fa4270 */
[----:B------:R-:W-:Y:S02]  /*3a80*/  FSEL R125, R89, -INF , P4 ;  /* 0xff800000597d7808 */ /* 0x000fe40002000000 */
[----:B------:R-:W-:Y:S01]  /*3a90*/  FMNMX.FTZ R66, R127, R66, !PT ;  /* 0x000000427f427209 */ /* 0x000fe20007810000 */
[----:B------:R-:W5:Y:S01]  /*3aa0*/  MUFU.TANH R89, R44 ;  /* 0x0000002c00597308 */ /* 0x000f620000002400 */
        /* <DEDUP_REMOVED lines=12> */
[----:B------:R-:W-:-:S02]  /*3b70*/  FSEL R113, R111, -INF , P3 ;  /* 0xff8000006f717808 */ /* 0x000fc40001800000 */
[----:B------:R-:W-:Y:S01]  /*3b80*/  FMNMX.FTZ R66, R117, R66, !PT ;  /* 0x0000004275427209 */ /* 0x000fe20007810000 */
[----:B------:R-:W-:Y:S01]  /*3b90*/  MUFU.TANH R6, R6 ;  /* 0x0000000600067308 */ /* 0x000fe20000002400 */
        /* <DEDUP_REMOVED lines=14> */
[----:B------:R1:W5:Y:S01]  /*3c80*/  MUFU.TANH R102, R52 ;  /* 0x0000003400667308 */ /* 0x0003620000002400 */
[----:B------:R-:W-:Y:S02]  /*3c90*/  ISETP.GT.AND P3, PT, R82, 0x71, PT ;  /* 0x000000715200780c */ /* 0x000fe40003f64270 */
[----:B0-----:R-:W-:Y:S02]  /*3ca0*/  FSEL R41, R80, -INF , P4 ;  /* 0xff80000050297808 */ /* 0x001fe40002000000 */
[----:B------:R-:W-:Y:S02]  /*3cb0*/  FMNMX.FTZ R66, R99, R66, !PT ;  /* 0x0000004263427209 */ /* 0x000fe40007810000 */
[----:B------:R-:W-:Y:S01]  /*3cc0*/  ISETP.GT.AND P4, PT, R82, 0x78, PT ;  /* 0x000000785200780c */ /* 0x000fe20003f84270 */
[----:B------:R-:W-:Y:S01]  /*3cd0*/  MUFU.TANH R8, R8 ;  /* 0x0000000800087308 */ /* 0x000fe20000002400 */
[----:B------:R-:W-:Y:S01]  /*3ce0*/  FSEL R40, R81, -INF , P3 ;  /* 0xff80000051287808 */ /* 0x000fe20001800000 */
[----:B-1----:R-:W-:Y:S01]  /*3cf0*/  FMUL.FTZ R52, R0, R43 ;  /* 0x0000002b00347220 */ /* 0x002fe20000410000 */
[----:B------:R-:W-:-:S02]  /*3d00*/  FMNMX.FTZ R45, R41, R66, !PT ;  /* 0x00000042292d7209 */ /* 0x000fc40007810000 */
[----:B------:R-:W-:Y:S02]  /*3d10*/  ISETP.GT.AND P3, PT, R82, 0x79, PT ;  /* 0x000000795200780c */ /* 0x000fe40003f64270 */
[----:B------:R-:W-:Y:S01]  /*3d20*/  FSEL R44, R84, -INF , P4 ;  /* 0xff800000542c7808 */ /* 0x000fe20002000000 */
[----:B------:R-:W-:Y:S01]  /*3d30*/  MUFU.TANH R9, R9 ;  /* 0x0000000900097308 */ /* 0x000fe20000002400 */
[----:B------:R-:W-:Y:S02]  /*3d40*/  FMNMX.FTZ R49, R40, R45, !PT ;  /* 0x0000002d28317209 */ /* 0x000fe40007810000 */
[----:B------:R-:W-:Y:S02]  /*3d50*/  ISETP.GT.AND P4, PT, R82, 0x80, PT ;  /* 0x000000805200780c */ /* 0x000fe40003f84270 */
[----:B------:R-:W-:Y:S02]  /*3d60*/  FSEL R45, R85, -INF , P3 ;  /* 0xff800000552d7808 */ /* 0x000fe40001800000 */
[----:B------:R-:W-:Y:S01]  /*3d70*/  FMNMX.FTZ R48, R44, R49, !PT ;  /* 0x000000312c307209 */ /* 0x000fe20007810000 */
[----:B------:R-:W-:Y:S01]  /*3d80*/  FMUL.FTZ R49, R0, R42 ;  /* 0x0000002a00317220 */ /* 0x000fe20000410000 */
[----:B------:R-:W-:Y:S01]  /*3d90*/  ISETP.GT.AND P3, PT, R82, 0x81, PT ;  /* 0x000000815200780c */ /* 0x000fe20003f64270 */
[----:B------:R4:W0:Y:S01]  /*3da0*/  MUFU.TANH R84, R53 ;  /* 0x0000003500547308 */ /* 0x0008220000002400 */
[----:B------:R-:W-:-:S02]  /*3db0*/  FSEL R42, R83, -INF , P4 ;  /* 0xff800000532a7808 */ /* 0x000fc40002000000 */
[----:B------:R-:W-:Y:S02]  /*3dc0*/  FMNMX.FTZ R67, R45, R48, !PT ;  /* 0x000000302d437209 */ /* 0x000fe40007810000 */
[----:B------:R-:W-:Y:S02]  /*3dd0*/  ISETP.GT.AND P4, PT, R82, 0x88, PT ;  /* 0x000000885200780c */ /* 0x000fe40003f84270 */
[----:B--2---:R-:W-:Y:S01]  /*3de0*/  FSEL R48, R86, -INF , P3 ;  /* 0xff80000056307808 */ /* 0x004fe20001800000 */
[----:B------:R-:W-:Y:S01]  /*3df0*/  MUFU.TANH R10, R10 ;  /* 0x0000000a000a7308 */ /* 0x000fe20000002400 */
[----:B------:R-:W-:Y:S02]  /*3e00*/  FMNMX.FTZ R67, R42, R67, !PT ;  /* 0x000000432a437209 */ /* 0x000fe40007810000 */
[----:B------:R-:W-:Y:S02]  /*3e10*/  ISETP.GT.AND P3, PT, R82, 0x89, PT ;  /* 0x000000895200780c */ /* 0x000fe40003f64270 */
[----:B---3--:R-:W-:-:S02]  /*3e20*/  FSEL R43, R114, -INF , P4 ;  /* 0xff800000722b7808 */ /* 0x008fc40002000000 */
[----:B------:R-:W-:Y:S01]  /*3e30*/  FMNMX.FTZ R66, R48, R67, !PT ;  /* 0x0000004330427209 */ /* 0x000fe20007810000 */
[----:B------:R-:W-:Y:S01]  /*3e40*/  MUFU.TANH R11, R11 ;  /* 0x0000000b000b7308 */ /* 0x000fe20000002400 */
[----:B------:R-:W-:Y:S02]  /*3e50*/  ISETP.GT.AND P4, PT, R82, 0x90, PT ;  /* 0x000000905200780c */ /* 0x000fe40003f84270 */
[----:B----4-:R-:W-:Y:S02]  /*3e60*/  FSEL R53, R116, -INF , P3 ;  /* 0xff80000074357808 */ /* 0x010fe40001800000 */
[----:B------:R-:W-:Y:S01]  /*3e70*/  FMNMX.FTZ R70, R43, R66, !PT ;  /* 0x000000422b467209 */ /* 0x000fe20007810000 */
[----:B------:R-:W-:Y:S01]  /*3e80*/  FMUL.FTZ R66, R0, R24 ;  /* 0x0000001800427220 */ /* 0x000fe20000410000 */
[----:B------:R-:W-:Y:S01]  /*3e90*/  ISETP.GT.AND P3, PT, R82, 0x91, PT ;  /* 0x000000915200780c */ /* 0x000fe20003f64270 */
[----:B------:R-:W1:Y:S01]  /*3ea0*/  SHFL.IDX PT, R116, R101, 0x1, 0x1c1f ;  /* 0x003c1f0065747f89 */ /* 0x000e6200000e0000 */
[----:B-----5:R-:W-:Y:S01]  /*3eb0*/  FSEL R24, R64, -INF , P4 ;  /* 0xff80000040187808 */ /* 0x020fe20002000000 */
[----:B------:R2:W3:Y:S01]  /*3ec0*/  MUFU.TANH R83, R66 ;  /* 0x0000004200537308 */ /* 0x0004e20000002400 */
[----:B------:R-:W-:-:S02]  /*3ed0*/  FMNMX.FTZ R67, R53, R70, !PT ;  /* 0x0000004635437209 */ /* 0x000fc40007810000 */
[----:B------:R-:W-:Y:S02]  /*3ee0*/  ISETP.GT.AND P4, PT, R82, 0x98, PT ;  /* 0x000000985200780c */ /* 0x000fe40003f84270 */
[----:B------:R-:W-:Y:S02]  /*3ef0*/  FSEL R64, R65, -INF , P3 ;  /* 0xff80000041407808 */ /* 0x000fe40001800000 */
[----:B------:R-:W-:Y:S01]  /*3f00*/  FMNMX.FTZ R65, R24, R67, !PT ;  /* 0x0000004318417209 */ /* 0x000fe20007810000 */
[----:B------:R-:W-:Y:S01]  /*3f10*/  FMUL.FTZ R67, R0, R25 ;  /* 0x0000001900437220 */ /* 0x000fe20000410000 */
[----:B------:R-:W-:Y:S01]  /*3f20*/  FSEL R25, R68, -INF , P4 ;  /* 0xff80000044197808 */ /* 0x000fe20002000000 */
[----:B------:R-:W-:Y:S01]  /*3f30*/  MUFU.TANH R12, R12 ;  /* 0x0000000c000c7308 */ /* 0x000fe20000002400 */
[----:B------:R-:W-:Y:S02]  /*3f40*/  ISETP.GT.AND P3, PT, R82, 0x99, PT ;  /* 0x000000995200780c */ /* 0x000fe40003f64270 */
[----:B------:R-:W-:-:S02]  /*3f50*/  FMNMX.FTZ R68, R64, R65, !PT ;  /* 0x0000004140447209 */ /* 0x000fc40007810000 */
[----:B------:R-:W-:Y:S02]  /*3f60*/  ISETP.GT.AND P4, PT, R82, 0xa0, PT ;  /* 0x000000a05200780c */ /* 0x000fe40003f84270 */
[----:B------:R-:W-:Y:S01]  /*3f70*/  FSEL R65, R69, -INF , P3 ;  /* 0xff80000045417808 */ /* 0x000fe20001800000 */
[----:B------:R4:W5:Y:S01]  /*3f80*/  MUFU.TANH R85, R67 ;  /* 0x0000004300557308 */ /* 0x0009620000002400 */
[----:B------:R-:W-:Y:S01]  /*3f90*/  FMNMX.FTZ R70, R25, R68, !PT ;  /* 0x0000004419467209 */ /* 0x000fe20007810000 */
[----:B------:R-:W-:Y:S01]  /*3fa0*/  FMUL.FTZ R68, R0, R28 ;  /* 0x0000001c00447220 */ /* 0x000fe20000410000 */
[C---:B------:R-:W-:Y:S02]  /*3fb0*/  ISETP.GT.AND P3, PT, R82.reuse, 0xa1, PT ;  /* 0x000000a15200780c */ /* 0x040fe40003f64270 */
[----:B------:R-:W-:Y:S02]  /*3fc0*/  FSEL R28, R71, -INF , P4 ;  /* 0xff800000471c7808 */ /* 0x000fe40002000000 */
[----:B------:R-:W-:Y:S01]  /*3fd0*/  FMNMX.FTZ R69, R65, R70, !PT ;  /* 0x0000004641457209 */ /* 0x000fe20007810000 */
[----:B------:R0:W1:Y:S01]  /*3fe0*/  MUFU.TANH R86, R68 ;  /* 0x0000004400567308 */ /* 0x0000620000002400 */
[----:B------:R-:W-:-:S02]  /*3ff0*/  ISETP.GT.AND P4, PT, R82, 0xa8, PT ;  /* 0x000000a85200780c */ /* 0x000fc40003f84270 */
[----:B--2---:R-:W-:Y:S02]  /*4000*/  FSEL R66, R106, -INF , P3 ;  /* 0xff8000006a427808 */ /* 0x004fe40001800000 */
[----:B------:R-:W-:Y:S01]  /*4010*/  FMNMX.FTZ R71, R28, R69, !PT ;  /* 0x000000451c477209 */ /* 0x000fe20007810000 */
[----:B------:R-:W-:Y:S01]  /*4020*/  FMUL.FTZ R69, R0, R29 ;  /* 0x0000001d00457220 */ /* 0x000fe20000410000 */
[----:B------:R-:W-:Y:S01]  /*4030*/  ISETP.GT.AND P3, PT, R82, 0xa9, PT ;  /* 0x000000a95200780c */ /* 0x000fe20003f64270 */
[----:B------:R-:W-:Y:S01]  /*4040*/  MUFU.TANH R13, R13 ;  /* 0x0000000d000d7308 */ /* 0x000fe20000002400 */
[----:B------:R-:W-:Y:S02]  /*4050*/  FSEL R29, R89, -INF , P4 ;  /* 0xff800000591d7808 */ /* 0x000fe40002000000 */
[----:B------:R-:W-:Y:S02]  /*4060*/  FMNMX.FTZ R70, R66, R71, !PT ;  /* 0x0000004742467209 */ /* 0x000fe40007810000 */
[----:B------:R-:W-:-:S02]  /*4070*/  ISETP.GT.AND P4, PT, R82, 0xb0, PT ;  /* 0x000000b05200780c */ /* 0x000fc40003f84270 */
[----:B----4-:R-:W-:Y:S01]  /*4080*/  FSEL R67, R108, -INF , P3 ;  /* 0xff8000006c437808 */ /* 0x010fe20001800000 */
[----:B------:R2:W4:Y:S01]  /*4090*/  MUFU.TANH R89, R69 ;  /* 0x0000004500597308 */ /* 0x0005220000002400 */
[----:B------:R-:W-:Y:S01]  /*40a0*/  FMNMX.FTZ R80, R29, R70, !PT ;  /* 0x000000461d507209 */ /* 0x000fe20007810000 */
[----:B------:R-:W-:Y:S01]  /*40b0*/  FMUL.FTZ R70, R0, R32 ;  /* 0x0000002000467220 */ /* 0x000fe20000410000 */
[----:B------:R-:W-:Y:S01]  /*40c0*/  ISETP.GT.AND P3, PT, R82, 0xb1, PT ;  /* 0x000000b15200780c */ /* 0x000fe20003f64270 */
[----:B------:R-:W-:Y:S01]  /*40d0*/  FMUL.FTZ R108, R0, R38 ;  /* 0x00000026006c7220 */ /* 0x000fe20000410000 */
[----:B0-----:R-:W-:Y:S02]  /*40e0*/  FSEL R68, R98, -INF , P4 ;  /* 0xff80000062447808 */ /* 0x001fe40002000000 */
[----:B------:R-:W-:Y:S01]  /*40f0*/  FMNMX.FTZ R71, R67, R80, !PT ;  /* 0x0000005043477209 */ /* 0x000fe20007810000 */
[----:B------:R3:W0:Y:S01]  /*4100*/  MUFU.TANH R98, R70 ;  /* 0x0000004600627308 */ /* 0x0006220000002400 */
[----:B------:R-:W-:-:S02]  /*4110*/  ISETP.GT.AND P4, PT, R82, 0xb8, PT ;  /* 0x000000b85200780c */ /* 0x000fc40003f84270 */
[----:B------:R-:W-:Y:S01]  /*4120*/  FSEL R32, R109, -INF , P3 ;  /* 0xff8000006d207808 */ /* 0x000fe20001800000 */
[----:B------:R-:W-:Y:S01]  /*4130*/  FMUL.FTZ R109, R0, R39 ;  /* 0x00000027006d7220 */ /* 0x000fe20000410000 */
[----:B------:R-:W-:Y:S01]  /*4140*/  FMNMX.FTZ R81, R68, R71, !PT ;  /* 0x0000004744517209 */ /* 0x000fe20007810000 */
[----:B------:R-:W-:Y:S01]  /*4150*/  FMUL.FTZ R71, R0, R33 ;  /* 0x0000002100477220 */ /* 0x000fe20000410000 */
[----:B------:R-:W-:Y:S01]  /*4160*/  ISETP.GT.AND P3, PT, R82, 0xb9, PT ;  /* 0x000000b95200780c */ /* 0x000fe20003f64270 */
[----:B------:R-:W-:Y:S01]  /*4170*/  MUFU.TANH R14, R14 ;  /* 0x0000000e000e7308 */ /* 0x000fe20000002400 */
[----:B--2---:R-:W-:Y:S02]  /*4180*/  FSEL R69, R102, -INF , P4 ;  /* 0xff80000066457808 */ /* 0x004fe40002000000 */
[----:B------:R-:W-:Y:S01]  /*4190*/  FMNMX.FTZ R80, R32, R81, !PT ;  /* 0x0000005120507209 */ /* 0x000fe20007810000 */
[----:B------:R-:W-:Y:S01]  /*41a0*/  FMUL.FTZ R81, R0, R36 ;  /* 0x0000002400517220 */ /* 0x000fe20000410000 */
[----:B------:R-:W-:-:S02]  /*41b0*/  ISETP.GT.AND P4, PT, R82, 0xc0, PT ;  /* 0x000000c05200780c */ /* 0x000fc40003f84270 */
[----:B------:R-:W-:Y:S01]  /*41c0*/  FSEL R33, R84, -INF , P3 ;  /* 0xff80000054217808 */ /* 0x000fe20001800000 */
[----:B------:R4:W2:Y:S01]  /*41d0*/  MUFU.TANH R102, R71 ;  /* 0x0000004700667308 */ /* 0x0008a20000002400 */
[----:B------:R-:W-:Y:S02]  /*41e0*/  FMNMX.FTZ R80, R69, R80, !PT ;  /* 0x0000005045507209 */ /* 0x000fe40007810000 */
[----:B------:R-:W-:Y:S02]  /*41f0*/  ISETP.GT.AND P3, PT, R82, 0xc1, PT ;  /* 0x000000c15200780c */ /* 0x000fe40003f64270 */
[----:B---3--:R-:W-:Y:S02]  /*4200*/  FSEL R70, R83, -INF , P4 ;  /* 0xff80000053467808 */ /* 0x008fe40002000000 */
[----:B------:R-:W-:Y:S01]  /*4210*/  FMNMX.FTZ R83, R33, R80, !PT ;  /* 0x0000005021537209 */ /* 0x000fe20007810000 */
[----:B------:R0:W3:Y:S01]  /*4220*/  MUFU.TANH R106, R81 ;  /* 0x00000051006a7308 */ /* 0x0000e20000002400 */
[----:B-----5:R-:W-:-:S02]  /*4230*/  FSEL R36, R85, -INF , P3 ;  /* 0xff80000055247808 */ /* 0x020fc40001800000 */
[----:B------:R-:W-:Y:S02]  /*4240*/  ISETP.GT.AND P4, PT, R82, 0xc8, PT ;  /* 0x000000c85200780c */ /* 0x000fe40003f84270 */
[----:B------:R-:W-:Y:S01]  /*4250*/  FMNMX.FTZ R85, R70, R83, !PT ;  /* 0x0000005346557209 */ /* 0x000fe20007810000 */
[----:B------:R-:W-:Y:S01]  /*4260*/  FMUL.FTZ R83, R0, R37 ;  /* 0x0000002500537220 */ /* 0x000fe20000410000 */
[----:B------:R-:W-:Y:S01]  /*4270*/  ISETP.GT.AND P3, PT, R82, 0xc9, PT ;  /* 0x000000c95200780c */ /* 0x000fe20003f64270 */
[----:B------:R-:W-:Y:S01]  /*4280*/  MUFU.TANH R15, R15 ;  /* 0x0000000f000f7308 */ /* 0x000fe20000002400 */
[----:B-1----:R-:W-:Y:S02]  /*4290*/  FSEL R80, R86, -INF , P4 ;  /* 0xff80000056507808 */ /* 0x002fe40002000000 */
[----:B------:R-:W-:Y:S02]  /*42a0*/  FMNMX.FTZ R85, R36, R85, !PT ;  /* 0x0000005524557209 */ /* 0x000fe40007810000 */
[----:B------:R-:W-:-:S02]  /*42b0*/  ISETP.GT.AND P4, PT, R82, 0xd0, PT ;  /* 0x000000d05200780c */ /* 0x000fc40003f84270 */
[----:B----4-:R-:W-:Y:S01]  /*42c0*/  FSEL R71, R89, -INF , P3 ;  /* 0xff80000059477808 */ /* 0x010fe20001800000 */
[----:B------:R1:W4:Y:S01]  /*42d0*/  MUFU.TANH R86, R83 ;  /* 0x0000005300567308 */ /* 0x0003220000002400 */
[----:B------:R-:W-:Y:S02]  /*42e0*/  FMNMX.FTZ R84, R80, R85, !PT ;  /* 0x0000005550547209 */ /* 0x000fe40007810000 */
[----:B------:R-:W-:Y:S02]  /*42f0*/  ISETP.GT.AND P3, PT, R82, 0xd1, PT ;  /* 0x000000d15200780c */ /* 0x000fe40003f64270 */
[----:B0-----:R-:W-:Y:S02]  /*4300*/  FSEL R81, R98, -INF , P4 ;  /* 0xff80000062517808 */ /* 0x001fe40002000000 */
[----:B------:R-:W-:Y:S01]  /*4310*/  FMNMX.FTZ R84, R71, R84, !PT ;  /* 0x0000005447547209 */ /* 0x000fe20007810000 */
[----:B------:R-:W0:Y:S01]  /*4320*/  MUFU.TANH R20, R20 ;  /* 0x0000001400147308 */ /* 0x000e220000002400 */
[----:B------:R-:W-:Y:S01]  /*4330*/  ISETP.GT.AND P4, PT, R82, 0xd8, PT ;  /* 0x000000d85200780c */ /* 0x000fe20003f84270 */
[----:B-1----:R-:W-:Y:S01]  /*4340*/  FMUL.FTZ R83, R0, R47 ;  /* 0x0000002f00537220 */ /* 0x002fe20000410000 */
[----:B--2---:R-:W-:Y:S01]  /*4350*/  FSEL R37, R102, -INF , P3 ;  /* 0xff80000066257808 */ /* 0x004fe20001800000 */
[----:B------:R-:W-:Y:S01]  /*4360*/  FMUL.FTZ R102, R0, R34 ;  /* 0x0000002200667220 */ /* 0x000fe20000410000 */
[----:B------:R-:W-:-:S02]  /*4370*/  FMNMX.FTZ R84, R81, R84, !PT ;  /* 0x0000005451547209 */ /* 0x000fc40007810000 */
[----:B------:R-:W-:Y:S01]  /*4380*/  ISETP.GT.AND P3, PT, R82, 0xd9, PT ;  /* 0x000000d95200780c */ /* 0x000fe20003f64270 */
[----:B------:R-:W1:Y:S01]  /*4390*/  MUFU.TANH R21, R21 ;  /* 0x0000001500157308 */ /* 0x000e620000002400 */
[----:B---3--:R-:W-:Y:S01]  /*43a0*/  FSEL R47, R106, -INF , P4 ;  /* 0xff8000006a2f7808 */ /* 0x008fe20002000000 */
[----:B------:R-:W-:Y:S01]  /*43b0*/  FMUL.FTZ R106, R0, R35 ;  /* 0x00000023006a7220 */ /* 0x000fe20000410000 */
[----:B------:R-:W-:Y:S02]  /*43c0*/  FMNMX.FTZ R84, R37, R84, !PT ;  /* 0x0000005425547209 */ /* 0x000fe40007810000 */
[----:B----4-:R-:W-:Y:S02]  /*43d0*/  FSEL R82, R86, -INF , P3 ;  /* 0xff80000056527808 */ /* 0x010fe40001800000 */
[----:B------:R-:W-:Y:S01]  /*43e0*/  FMNMX.FTZ R85, R47, R84, !PT ;  /* 0x000000542f557209 */ /* 0x000fe20007810000 */
[----:B------:R-:W2:Y:S01]  /*43f0*/  MUFU.TANH R104, R104 ;  /* 0x0000006800687308 */ /* 0x000ea20000002400 */
[----:B------:R-:W-:-:S02]  /*4400*/  VIADDMNMX R116, R116, R97, R100, PT ;  /* 0x0000006174747246 */ /* 0x000fc40003800164 */
[----:B------:R-:W-:Y:S02]  /*4410*/  FMNMX.FTZ R85, R82, R85, !PT ;  /* 0x0000005552557209 */ /* 0x000fe40007810000 */
[C---:B------:R-:W-:Y:S02]  /*4420*/  ISETP.GT.AND P4, PT, R116.reuse, 0x1, PT ;  /* 0x000000017400780c */ /* 0x040fe40003f84270 */
[----:B------:R-:W-:Y:S01]  /*4430*/  ISETP.GT.AND P5, PT, R116, 0x8, PT ;  /* 0x000000087400780c */ /* 0x000fe20003fa4270 */
[----:B------:R-:W3:Y:S01]  /*4440*/  SHFL.BFLY PT, R84, R85, 0x2, 0x1f ;  /* 0x0c401f0055547f89 */ /* 0x000ee200000e0000 */
[----:B------:R-:W-:Y:S01]  /*4450*/  FSEL R100, R5, -INF , P4 ;  /* 0xff80000005647808 */ /* 0x000fe20002000000 */
[----:B------:R-:W4:Y:S01]  /*4460*/  MUFU.TANH R105, R105 ;  /* 0x0000006900697308 */ /* 0x000f220000002400 */
[----:B------:R-:W-:Y:S02]  /*4470*/  FSEL R6, R6, -INF , P5 ;  /* 0xff80000006067808 */ /* 0x000fe40002800000 */
[----:B------:R-:W-:-:S05]  /*4480*/  ISETP.GT.AND P4, PT, R116, 0x10, PT ;  /* 0x000000107400780c */ /* 0x000fca0003f84270 */
[----:B------:R-:W5:Y:S08]  /*4490*/  MUFU.TANH R88, R88 ;  /* 0x0000005800587308 */ /* 0x000f700000002400 */
[----:B------:R-:W5:Y:S01]  /*44a0*/  MUFU.TANH R90, R90 ;  /* 0x0000005a005a7308 */ /* 0x000f620000002400 */
[----:B---3--:R-:W-:Y:S01]  /*44b0*/  FMNMX.FTZ R86, R85, R84, !PT ;  /* 0x0000005455567209 */ /* 0x008fe20007810000 */
[----:B------:R-:W-:Y:S01]  /*44c0*/  FMUL.FTZ R84, R0, R30 ;  /* 0x0000001e00547220 */ /* 0x000fe20000410000 */
[----:B------:R-:W-:-:S05]  /*44d0*/  IMAD.U32 R30, RZ, RZ, UR10 ;  /* 0x0000000aff1e7e24 */ /* 0x000fca000f8e00ff */
[----:B------:R-:W3:Y:S01]  /*44e0*/  MUFU.TANH R91, R91 ;  /* 0x0000005b005b7308 */ /* 0x000ee20000002400 */
[----:B------:R-:W-:Y:S01]  /*44f0*/  FMUL.FTZ R85, R0, R31 ;  /* 0x0000001f00557220 */ /* 0x000fe20000410000 */
[----:B------:R-:W0:Y:S06]  /*4500*/  SHFL.BFLY PT, R89, R86, 0x1, 0x1f ;  /* 0x0c201f0056597f89 */ /* 0x000e2c00000e0000 */
[----:B------:R-:W3:Y:S08]  /*4510*/  MUFU.TANH R92, R92 ;  /* 0x0000005c005c7308 */ /* 0x000ef00000002400 */
[----:B------:R-:W3:Y:S08]  /*4520*/  MUFU.TANH R93, R93 ;  /* 0x0000005d005d7308 */ /* 0x000ef00000002400 */
[----:B------:R-:W3:Y:S01]  /*4530*/  MUFU.TANH R94, R94 ;  /* 0x0000005e005e7308 */ /* 0x000ee20000002400 */
[----:B0-----:R-:W-:-:S04]  /*4540*/  FMNMX.FTZ R89, R86, R89, !PT ;  /* 0x0000005956597209 */ /* 0x001fc80007810000 */
[C---:B------:R-:W-:Y:S01]  /*4550*/  FSETP.NEU.FTZ.AND P3, PT, R89.reuse, -INF , PT ;  /* 0xff8000005900780b */ /* 0x040fe20003f7d000 */
[----:B------:R-:W-:-:S02]  /*4560*/  FFMA.FTZ R30, R89, R30, -8 ;  /* 0xc1000000591e7423 */ /* 0x000fc4000001001e */
[----:B------:R-:W0:Y:S03]  /*4570*/  MUFU.TANH R95, R95 ;  /* 0x0000005f005f7308 */ /* 0x000e260000002400 */
[----:B------:R-:W-:Y:S02]  /*4580*/  FSEL R30, R30, RZ, P3 ;  /* 0x000000ff1e1e7208 */ /* 0x000fe40001800000 */
[----:B------:R-:W-:-:S03]  /*4590*/  ISETP.GT.AND P3, PT, R116, RZ, PT ;  /* 0x000000ff7400720c */ /* 0x000fc60003f64270 */
[----:B------:R-:W0:Y:S01]  /*45a0*/  MUFU.TANH R96, R96 ;  /* 0x0000006000607308 */ /* 0x000e220000002400 */
        /* <DEDUP_REMOVED lines=8> */
[----:B------:R-:W0:Y:S01]  /*4630*/  MUFU.TANH R72, R72 ;  /* 0x0000004800487308 */ /* 0x000e220000002400 */
[----:B------:R-:W-:Y:S01]  /*4640*/  FMNMX.FTZ R118, R6, R101, !PT ;  /* 0x0000006506767209 */ /* 0x000fe20007810000 */
[--C-:B------:R-:W-:Y:S01]  /*4650*/  FFMA.FTZ R31, R87, UR10, -R30.reuse ;  /* 0x0000000a571f7c23 */ /* 0x100fe2000801081e */
[----:B------:R-:W-:Y:S01]  /*4660*/  ISETP.GT.AND P3, PT, R116, 0x11, PT ;  /* 0x000000117400780c */ /* 0x000fe20003f64270 */
[--C-:B------:R-:W-:Y:S01]  /*4670*/  FFMA.FTZ R34, R115, UR10, -R30.reuse ;  /* 0x0000000a73227c23 */ /* 0x100fe2000801081e */
[----:B------:R-:W-:Y:S01]  /*4680*/  FSEL R101, R8, -INF , P4 ;  /* 0xff80000008657808 */ /* 0x000fe20002000000 */
[--C-:B------:R-:W-:Y:S01]  /*4690*/  FFMA.FTZ R35, R119, UR10, -R30.reuse ;  /* 0x0000000a77237c23 */ /* 0x100fe2000801081e */
[----:B------:R-:W-:Y:S01]  /*46a0*/  FMNMX.FTZ R118, R7, R118, !PT ;  /* 0x0000007607767209 */ /* 0x000fe20007810000 */
[----:B------:R-:W0:Y:S01]  /*46b0*/  MUFU.TANH R73, R73 ;  /* 0x0000004900497308 */ /* 0x000e220000002400 */
[C---:B------:R-:W-:Y:S01]  /*46c0*/  ISETP.GT.AND P4, PT, R116.reuse, 0x18, PT ;  /* 0x000000187400780c */ /* 0x040fe20003f84270 */
[--C-:B------:R-:W-:Y:S01]  /*46d0*/  FFMA.FTZ R39, R133, UR10, -R30.reuse ;  /* 0x0000000a85277c23 */ /* 0x100fe2000801081e */
[----:B------:R-:W-:Y:S01]  /*46e0*/  FSEL R9, R9, -INF , P3 ;  /* 0xff80000009097808 */ /* 0x000fe20001800000 */
[--C-:B------:R-:W-:Y:S01]  /*46f0*/  FFMA.FTZ R98, R135, UR10, -R30.reuse ;  /* 0x0000000a87627c23 */ /* 0x100fe2000801081e */
[----:B------:R-:W-:Y:S01]  /*4700*/  FMNMX.FTZ R120, R101, R118, !PT ;  /* 0x0000007665787209 */ /* 0x000fe20007810000 */
[--C-:B------:R-:W-:Y:S01]  /*4710*/  FFMA.FTZ R86, R141, UR10, -R30.reuse ;  /* 0x0000000a8d567c23 */ /* 0x100fe2000801081e */
[----:B------:R-:W-:Y:S01]  /*4720*/  ISETP.GT.AND P3, PT, R116, 0x19, PT ;  /* 0x000000197400780c */ /* 0x000fe20003f64270 */
[----:B------:R-:W0:Y:S01]  /*4730*/  MUFU.TANH R74, R74 ;  /* 0x0000004a004a7308 */ /* 0x000e220000002400 */
[----:B------:R-:W-:Y:S01]  /*4740*/  FSEL R118, R10, -INF , P4 ;  /* 0xff8000000a767808 */ /* 0x000fe20002000000 */
[--C-:B------:R-:W-:Y:S01]  /*4750*/  FFMA.FTZ R87, R143, UR10, -R30.reuse ;  /* 0x0000000a8f577c23 */ /* 0x100fe2000801081e */
[----:B------:R-:W-:Y:S01]  /*4760*/  FMNMX.FTZ R131, R9, R120, !PT ;  /* 0x0000007809837209 */ /* 0x000fe20007810000 */
[--C-:B------:R-:W-:Y:S01]  /*4770*/  FFMA.FTZ R110, R145, UR10, -R30.reuse ;  /* 0x0000000a916e7c23 */ /* 0x100fe2000801081e */
[----:B------:R-:W-:Y:S01]  /*4780*/  ISETP.GT.AND P4, PT, R116, 0x20, PT ;  /* 0x000000207400780c */ /* 0x000fe20003f84270 */
[--C-:B------:R-:W-:Y:S01]  /*4790*/  FFMA.FTZ R115, R147, UR10, -R30.reuse ;  /* 0x0000000a93737c23 */ /* 0x100fe2000801081e */
        /* <DEDUP_REMOVED lines=10> */
[----:B------:R-:W-:Y:S01]  /*4840*/  ISETP.GT.AND P4, PT, R116, 0x28, PT ;  /* 0x000000287400780c */ /* 0x000fe20003f84270 */
        /* <DEDUP_REMOVED lines=14> */
[----:B------:R2:W-:Y:S01]  /*4930*/  MUFU.EX2 R14, R124 ;  /* 0x0000007c000e7308 */ /* 0x0005e20000000800 */
        /* <DEDUP_REMOVED lines=10> */
[----:B-1----:R-:W-:Y:S01]  /*49e0*/  FSEL R21, R21, -INF , P3 ;  /* 0xff80000015157808 */ /* 0x002fe20001800000 */
[--C-:B------:R-:W-:Y:S01]  /*49f0*/  FFMA.FTZ R44, R44, UR10, -R30.reuse ;  /* 0x0000000a2c2c7c23 */ /* 0x100fe2000801081e */
[----:B--2---:R-:W-:Y:S01]  /*4a00*/  FMNMX.FTZ R124, R20, R127, !PT ;  /* 0x0000007f147c7209 */ /* 0x004fe20007810000 */
[--C-:B------:R-:W-:Y:S01]  /*4a10*/  FFMA.FTZ R45, R45, UR10, -R30.reuse ;  /* 0x0000000a2d2d7c23 */ /* 0x100fe2000801081e */
[----:B------:R-:W-:Y:S01]  /*4a20*/  ISETP.GT.AND P3, PT, R116, 0x39, PT ;  /* 0x000000397400780c */ /* 0x000fe20003f64270 */
[----:B------:R-:W1:Y:S01]  /*4a30*/  MUFU.TANH R79, R79 ;  /* 0x0000004f004f7308 */ /* 0x000e620000002400 */
[----:B------:R-:W-:Y:S01]  /*4a40*/  FSEL R122, R104, -INF , P4 ;  /* 0xff800000687a7808 */ /* 0x000fe20002000000 */
[--C-:B------:R-:W-:Y:S01]  /*4a50*/  FFMA.FTZ R42, R42, UR10, -R30.reuse ;  /* 0x0000000a2a2a7c23 */ /* 0x100fe2000801081e */
[----:B------:R-:W-:Y:S01]  /*4a60*/  FMNMX.FTZ R123, R21, R124, !PT ;  /* 0x0000007c157b7209 */ /* 0x000fe20007810000 */
[--C-:B------:R-:W-:Y:S01]  /*4a70*/  FFMA.FTZ R43, R43, UR10, -R30.reuse ;  /* 0x0000000a2b2b7c23 */ /* 0x100fe2000801081e */
[----:B------:R-:W-:Y:S01]  /*4a80*/  ISETP.GT.AND P4, PT, R116, 0x40, PT ;  /* 0x000000407400780c */ /* 0x000fe20003f84270 */
[--C-:B------:R-:W-:Y:S01]  /*4a90*/  FFMA.FTZ R24, R24, UR10, -R30.reuse ;  /* 0x0000000a18187c23 */ /* 0x100fe2000801081e */
[----:B----4-:R-:W-:Y:S01]  /*4aa0*/  FSEL R105, R105, -INF , P3 ;  /* 0xff80000069697808 */ /* 0x010fe20001800000 */
[----:B------:R2:W-:Y:S01]  /*4ab0*/  MUFU.EX2 R104, R126 ;  /* 0x0000007e00687308 */ /* 0x0005e20000000800 */
[----:B------:R-:W-:Y:S01]  /*4ac0*/  FMNMX.FTZ R124, R122, R123, !PT ;  /* 0x0000007b7a7c7209 */ /* 0x000fe20007810000 */
[--C-:B------:R-:W-:Y:S01]  /*4ad0*/  FFMA.FTZ R25, R25, UR10, -R30.reuse ;  /* 0x0000000a19197c23 */ /* 0x100fe2000801081e */
[----:B------:R-:W-:Y:S01]  /*4ae0*/  ISETP.GT.AND P3, PT, R116, 0x41, PT ;  /* 0x000000417400780c */ /* 0x000fe20003f64270 */
[--C-:B------:R-:W-:Y:S01]  /*4af0*/  FFMA.FTZ R29, R29, UR10, -R30.reuse ;  /* 0x0000000a1d1d7c23 */ /* 0x100fe2000801081e */
[----:B-----5:R-:W-:Y:S01]  /*4b00*/  FSEL R123, R88, -INF , P4 ;  /* 0xff800000587b7808 */ /* 0x020fe20002000000 */
[--C-:B------:R-:W-:Y:S01]  /*4b10*/  FFMA.FTZ R33, R33, UR10, -R30.reuse ;  /* 0x0000000a21217c23 */ /* 0x100fe2000801081e */
[----:B------:R-:W-:Y:S01]  /*4b20*/  FMNMX.FTZ R124, R105, R124, !PT ;  /* 0x0000007c697c7209 */ /* 0x000fe20007810000 */
[----:B------:R-:W4:Y:S01]  /*4b30*/  MUFU.TANH R56, R56 ;  /* 0x0000003800387308 */ /* 0x000f220000002400 */
[----:B------:R-:W-:Y:S01]  /*4b40*/  ISETP.GT.AND P4, PT, R116, 0x48, PT ;  /* 0x000000487400780c */ /* 0x000fe20003f84270 */
[--C-:B--2---:R-:W-:Y:S01]  /*4b50*/  FFMA.FTZ R126, R117, UR10, -R30.reuse ;  /* 0x0000000a757e7c23 */ /* 0x104fe2000801081e */
[----:B------:R-:W-:Y:S01]  /*4b60*/  FSEL R90, R90, -INF , P3 ;  /* 0xff8000005a5a7808 */ /* 0x000fe20001800000 */
[--C-:B------:R-:W-:Y:S01]  /*4b70*/  FFMA.FTZ R36, R36, UR10, -R30.reuse ;  /* 0x0000000a24247c23 */ /* 0x100fe2000801081e */
[----:B------:R-:W-:Y:S01]  /*4b80*/  FMNMX.FTZ R127, R123, R124, !PT ;  /* 0x0000007c7b7f7209 */ /* 0x000fe20007810000 */
[--C-:B------:R-:W-:Y:S01]  /*4b90*/  FFMA.FTZ R124, R113, UR10, -R30.reuse ;  /* 0x0000000a717c7c23 */ /* 0x100fe2000801081e */
[----:B------:R-:W-:Y:S01]  /*4ba0*/  ISETP.GT.AND P3, PT, R116, 0x49, PT ;  /* 0x000000497400780c */ /* 0x000fe20003f64270 */
[----:B------:R-:W2:Y:S01]  /*4bb0*/  MUFU.TANH R57, R57 ;  /* 0x0000003900397308 */ /* 0x000ea20000002400 */
[----:B---3--:R-:W-:Y:S01]  /*4bc0*/  FSEL R117, R91, -INF , P4 ;  /* 0xff8000005b757808 */ /* 0x008fe20002000000 */
[--C-:B------:R-:W-:Y:S01]  /*4bd0*/  FFMA.FTZ R37, R37, UR10, -R30.reuse ;  /* 0x0000000a25257c23 */ /* 0x100fe2000801081e */
[----:B------:R-:W-:Y:S01]  /*4be0*/  FMNMX.FTZ R88, R90, R127, !PT ;  /* 0x0000007f5a587209 */ /* 0x000fe20007810000 */
[--C-:B------:R-:W-:Y:S01]  /*4bf0*/  FFMA.FTZ R127, R107, UR10, -R30.reuse ;  /* 0x0000000a6b7f7c23 */ /* 0x100fe2000801081e */
[----:B------:R-:W-:Y:S01]  /*4c00*/  ISETP.GT.AND P4, PT, R116, 0x50, PT ;  /* 0x000000507400780c */ /* 0x000fe20003f84270 */
[----:B------:R-:W-:Y:S01]  /*4c10*/  FFMA.FTZ R47, R47, UR10, -R30 ;  /* 0x0000000a2f2f7c23 */ /* 0x000fe2000801081e */
[----:B------:R-:W-:Y:S01]  /*4c20*/  FSEL R92, R92, -INF , P3 ;  /* 0xff8000005c5c7808 */ /* 0x000fe20001800000 */
[----:B------:R3:W-:Y:S01]  /*4c30*/  MUFU.EX2 R91, R126 ;  /* 0x0000007e005b7308 */ /* 0x0007e20000000800 */
[----:B------:R-:W-:-:S02]  /*4c40*/  FMNMX.FTZ R113, R117, R88, !PT ;  /* 0x0000005875717209 */ /* 0x000fc40007810000 */
[----:B------:R-:W-:Y:S02]  /*4c50*/  ISETP.GT.AND P3, PT, R116, 0x51, PT ;  /* 0x000000517400780c */ /* 0x000fe40003f64270 */
[----:B------:R-:W-:Y:S02]  /*4c60*/  FSEL R93, R93, -INF , P4 ;  /* 0xff8000005d5d7808 */ /* 0x000fe40002000000 */
[----:B------:R-:W-:Y:S01]  /*4c70*/  FMNMX.FTZ R88, R92, R113, !PT ;  /* 0x000000715c587209 */ /* 0x000fe20007810000 */
[----:B------:R-:W5:Y:S01]  /*4c80*/  MUFU.TANH R58, R58 ;  /* 0x0000003a003a7308 */ /* 0x000f620000002400 */
[----:B------:R-:W-:Y:S01]  /*4c90*/  ISETP.GT.AND P4, PT, R116, 0x58, PT ;  /* 0x000000587400780c */ /* 0x000fe20003f84270 */
[----:B---3--:R-:W-:Y:S01]  /*4ca0*/  FFMA.FTZ R126, R111, UR10, -R30 ;  /* 0x0000000a6f7e7c23 */ /* 0x008fe2000801081e */
[----:B------:R-:W-:Y:S02]  /*4cb0*/  FSEL R94, R94, -INF , P3 ;  /* 0xff8000005e5e7808 */ /* 0x000fe40001800000 */
[----:B------:R-:W-:-:S02]  /*4cc0*/  FMNMX.FTZ R113, R93, R88, !PT ;  /* 0x000000585d717209 */ /* 0x000fc40007810000 */
[----:B------:R-:W-:Y:S01]  /*4cd0*/  ISETP.GT.AND P3, PT, R116, 0x59, PT ;  /* 0x000000597400780c */ /* 0x000fe20003f64270 */
[----:B------:R-:W3:Y:S01]  /*4ce0*/  MUFU.TANH R59, R59 ;  /* 0x0000003b003b7308 */ /* 0x000ee20000002400 */
[----:B0-----:R-:W-:Y:S02]  /*4cf0*/  FSEL R111, R95, -INF , P4 ;  /* 0xff8000005f6f7808 */ /* 0x001fe40002000000 */
[----:B------:R-:W-:Y:S02]  /*4d00*/  FMNMX.FTZ R88, R94, R113, !PT ;  /* 0x000000715e587209 */ /* 0x000fe40007810000 */
[----:B------:R-:W-:Y:S02]  /*4d10*/  ISETP.GT.AND P4, PT, R116, 0x60, PT ;  /* 0x000000607400780c */ /* 0x000fe40003f84270 */
[----:B------:R-:W-:Y:S01]  /*4d20*/  FSEL R96, R96, -INF , P3 ;  /* 0xff80000060607808 */ /* 0x000fe20001800000 */
[----:B------:R0:W-:Y:S01]  /*4d30*/  MUFU.EX2 R95, R126 ;  /* 0x0000007e005f7308 */ /* 0x0001e20000000800 */
[----:B------:R-:W-:-:S02]  /*4d40*/  FMNMX.FTZ R113, R111, R88, !PT ;  /* 0x000000586f717209 */ /* 0x000fc40007810000 */
[----:B------:R-:W-:Y:S02]  /*4d50*/  ISETP.GT.AND P3, PT, R116, 0x61, PT ;  /* 0x000000617400780c */ /* 0x000fe40003f64270 */
[----:B------:R-:W-:Y:S02]  /*4d60*/  FSEL R107, R72, -INF , P4 ;  /* 0xff800000486b7808 */ /* 0x000fe40002000000 */
[----:B------:R-:W-:Y:S01]  /*4d70*/  FMNMX.FTZ R88, R96, R113, !PT ;  /* 0x0000007160587209 */ /* 0x000fe20007810000 */
[----:B------:R-:W3:Y:S01]  /*4d80*/  MUFU.TANH R63, R63 ;  /* 0x0000003f003f7308 */ /* 0x000ee20000002400 */
[----:B------:R-:W-:Y:S01]  /*4d90*/  ISETP.GT.AND P4, PT, R116, 0x68, PT ;  /* 0x000000687400780c */ /* 0x000fe20003f84270 */
[----:B0-----:R-:W-:Y:S01]  /*4da0*/  FFMA.FTZ R126, R103, UR10, -R30 ;  /* 0x0000000a677e7c23 */ /* 0x001fe2000801081e */
[----:B------:R-:W-:Y:S02]  /*4db0*/  FSEL R73, R73, -INF , P3 ;  /* 0xff80000049497808 */ /* 0x000fe40001800000 */
[----:B------:R-:W-:-:S02]  /*4dc0*/  FMNMX.FTZ R88, R107, R88, !PT ;  /* 0x000000586b587209 */ /* 0x000fc40007810000 */
[----:B------:R-:W-:Y:S01]  /*4dd0*/  ISETP.GT.AND P3, PT, R116, 0x69, PT ;  /* 0x000000697400780c */ /* 0x000fe20003f64270 */
[----:B------:R-:W0:Y:S01]  /*4de0*/  MUFU.TANH R60, R60 ;  /* 0x0000003c003c7308 */ /* 0x000e220000002400 */
[----:B------:R-:W-:Y:S02]  /*4df0*/  FSEL R103, R74, -INF , P4 ;  /* 0xff8000004a677808 */ /* 0x000fe40002000000 */
[----:B------:R-:W-:Y:S02]  /*4e00*/  FMNMX.FTZ R88, R73, R88, !PT ;  /* 0x0000005849587209 */ /* 0x000fe40007810000 */
[----:B------:R-:W-:Y:S02]  /*4e10*/  ISETP.GT.AND P4, PT, R116, 0x70, PT ;  /* 0x000000707400780c */ /* 0x000fe40003f84270 */
[----:B------:R-:W-:Y:S01]  /*4e20*/  FSEL R75, R75, -INF , P3 ;  /* 0xff8000004b4b7808 */ /* 0x000fe20001800000 */
[----:B------:R-:W0:Y:S01]  /*4e30*/  MUFU.TANH R61, R61 ;  /* 0x0000003d003d7308 */ /* 0x000e220000002400 */
[----:B------:R-:W-:-:S02]  /*4e40*/  FMNMX.FTZ R88, R103, R88, !PT ;  /* 0x0000005867587209 */ /* 0x000fc40007810000 */
[----:B------:R-:W-:Y:S02]  /*4e50*/  ISETP.GT.AND P3, PT, R116, 0x71, PT ;  /* 0x000000717400780c */ /* 0x000fe40003f64270 */
[----:B------:R-:W-:Y:S02]  /*4e60*/  FSEL R76, R76, -INF , P4 ;  /* 0xff8000004c4c7808 */ /* 0x000fe40002000000 */
[----:B------:R-:W-:Y:S01]  /*4e70*/  FMNMX.FTZ R113, R75, R88, !PT ;  /* 0x000000584b717209 */ /* 0x000fe20007810000 */
[----:B------:R-:W0:Y:S01]  /*4e80*/  MUFU.TANH R62, R62 ;  /* 0x0000003e003e7308 */ /* 0x000e220000002400 */
[----:B------:R-:W-:Y:S02]  /*4e90*/  ISETP.GT.AND P4, PT, R116, 0x78, PT ;  /* 0x000000787400780c */ /* 0x000fe40003f84270 */
[----:B------:R-:W-:Y:S02]  /*4ea0*/  FSEL R77, R77, -INF , P3 ;  /* 0xff8000004d4d7808 */ /* 0x000fe40001800000 */
[----:B------:R-:W-:-:S02]  /*4eb0*/  FMNMX.FTZ R88, R76, R113, !PT ;  /* 0x000000714c587209 */ /* 0x000fc40007810000 */
[----:B------:R-:W-:Y:S01]  /*4ec0*/  ISETP.GT.AND P3, PT, R116, 0x79, PT ;  /* 0x000000797400780c */ /* 0x000fe20003f64270 */
[----:B------:R-:W0:Y:S01]  /*4ed0*/  MUFU.TANH R49, R49 ;  /* 0x0000003100317308 */ /* 0x000e220000002400 */
[----:B------:R-:W-:Y:S02]  /*4ee0*/  FSEL R78, R78, -INF , P4 ;  /* 0xff8000004e4e7808 */ /* 0x000fe40002000000 */
[----:B------:R-:W-:Y:S02]  /*4ef0*/  FMNMX.FTZ R113, R77, R88, !PT ;  /* 0x000000584d717209 */ /* 0x000fe40007810000 */
[----:B------:R-:W-:Y:S02]  /*4f00*/  ISETP.GT.AND P4, PT, R116, 0x80, PT ;  /* 0x000000807400780c */ /* 0x000fe40003f84270 */
[----:B-1----:R-:W-:Y:S01]  /*4f10*/  FSEL R79, R79, -INF , P3 ;  /* 0xff8000004f4f7808 */ /* 0x002fe20001800000 */
[----:B------:R-:W1:Y:S01]  /*4f20*/  MUFU.TANH R52, R52 ;  /* 0x0000003400347308 */ /* 0x000e620000002400 */
[----:B------:R-:W-:-:S02]  /*4f30*/  FMNMX.FTZ R88, R78, R113, !PT ;  /* 0x000000714e587209 */ /* 0x000fc40007810000 */
[----:B------:R-:W-:Y:S02]  /*4f40*/  ISETP.GT.AND P3, PT, R116, 0x81, PT ;  /* 0x000000817400780c */ /* 0x000fe40003f64270 */
[----:B----4-:R-:W-:Y:S02]  /*4f50*/  FSEL R56, R56, -INF , P4 ;  /* 0xff80000038387808 */ /* 0x010fe40002000000 */
[----:B------:R-:W-:Y:S01]  /*4f60*/  FMNMX.FTZ R113, R79, R88, !PT ;  /* 0x000000584f717209 */ /* 0x000fe20007810000 */
[----:B------:R-:W4:Y:S01]  /*4f70*/  MUFU.TANH R46, R46 ;  /* 0x0000002e002e7308 */ /* 0x000f220000002400 */
[----:B------:R-:W-:Y:S02]  /*4f80*/  ISETP.GT.AND P4, PT, R116, 0x88, PT ;  /* 0x000000887400780c */ /* 0x000fe40003f84270 */
[----:B--2---:R-:W-:Y:S02]  /*4f90*/  FSEL R57, R57, -INF , P3 ;  /* 0xff80000039397808 */ /* 0x004fe40001800000 */
[----:B------:R-:W-:-:S02]  /*4fa0*/  FMNMX.FTZ R88, R56, R113, !PT ;  /* 0x0000007138587209 */ /* 0x000fc40007810000 */
[----:B------:R-:W-:Y:S01]  /*4fb0*/  ISETP.GT.AND P3, PT, R116, 0x89, PT ;  /* 0x000000897400780c */ /* 0x000fe20003f64270 */
[----:B------:R-:W2:Y:S01]  /*4fc0*/  MUFU.TANH R83, R83 ;  /* 0x0000005300537308 */ /* 0x000ea20000002400 */
[----:B-----5:R-:W-:Y:S02]  /*4fd0*/  FSEL R58, R58, -INF , P4 ;  /* 0xff8000003a3a7808 */ /* 0x020fe40002000000 */
[----:B------:R-:W-:Y:S02]  /*4fe0*/  FMNMX.FTZ R113, R57, R88, !PT ;  /* 0x0000005839717209 */ /* 0x000fe40007810000 */
[----:B------:R-:W-:Y:S02]  /*4ff0*/  ISETP.GT.AND P4, PT, R116, 0x90, PT ;  /* 0x000000907400780c */ /* 0x000fe40003f84270 */
[----:B---3--:R-:W-:Y:S01]  /*5000*/  FSEL R59, R59, -INF , P3 ;  /* 0xff8000003b3b7808 */ /* 0x008fe20001800000 */
[----:B------:R3:W-:Y:S01]  /*5010*/  MUFU.EX2 R72, R127 ;  /* 0x0000007f00487308 */ /* 0x0007e20000000800 */
[----:B------:R-:W-:-:S02]  /*5020*/  FMNMX.FTZ R88, R58, R113, !PT ;  /* 0x000000713a587209 */ /* 0x000fc40007810000 */
[C---:B------:R-:W-:Y:S02]  /*5030*/  ISETP.GT.AND P3, PT, R116.reuse, 0x91, PT ;  /* 0x000000917400780c */ /* 0x040fe40003f64270 */
[----:B------:R-:W-:Y:S02]  /*5040*/  FSEL R63, R63, -INF , P4 ;  /* 0xff8000003f3f7808 */ /* 0x000fe40002000000 */
[----:B------:R-:W-:Y:S01]  /*5050*/  FMNMX.FTZ R88, R59, R88, !PT ;  /* 0x000000583b587209 */ /* 0x000fe20007810000 */
[----:B------:R-:W5:Y:S01]  /*5060*/  MUFU.TANH R50, R50 ;  /* 0x0000003200327308 */ /* 0x000f620000002400 */
[----:B------:R-:W-:Y:S02]  /*5070*/  ISETP.GT.AND P4, PT, R116, 0x98, PT ;  /* 0x000000987400780c */ /* 0x000fe40003f84270 */
[----:B0-----:R-:W-:Y:S02]  /*5080*/  FSEL R60, R60, -INF , P3 ;  /* 0xff8000003c3c7808 */ /* 0x001fe40001800000 */
[----:B------:R-:W-:-:S02]  /*5090*/  FMNMX.FTZ R113, R63, R88, !PT ;  /* 0x000000583f717209 */ /* 0x000fc40007810000 */
[----:B------:R-:W-:Y:S01]  /*50a0*/  ISETP.GT.AND P3, PT, R116, 0x99, PT ;  /* 0x000000997400780c */ /* 0x000fe20003f64270 */
[----:B------:R-:W-:Y:S01]  /*50b0*/  MUFU.TANH R51, R51 ;  /* 0x0000003300337308 */ /* 0x000fe20000002400 */
[----:B------:R-:W-:Y:S02]  /*50c0*/  FSEL R61, R61, -INF , P4 ;  /* 0xff8000003d3d7808 */ /* 0x000fe40002000000 */
[----:B------:R-:W-:Y:S02]  /*50d0*/  FMNMX.FTZ R88, R60, R113, !PT ;  /* 0x000000713c587209 */ /* 0x000fe40007810000 */
[----:B------:R-:W-:Y:S02]  /*50e0*/  ISETP.GT.AND P4, PT, R116, 0xa0, PT ;  /* 0x000000a07400780c */ /* 0x000fe40003f84270 */
[----:B------:R-:W-:Y:S01]  /*50f0*/  FSEL R62, R62, -INF , P3 ;  /* 0xff8000003e3e7808 */ /* 0x000fe20001800000 */
[----:B------:R-:W0:Y:S01]  /*5100*/  MUFU.TANH R54, R54 ;  /* 0x0000003600367308 */ /* 0x000e220000002400 */
[----:B---3--:R-:W-:-:S02]  /*5110*/  FMNMX.FTZ R127, R61, R88, !PT ;  /* 0x000000583d7f7209 */ /* 0x008fc40007810000 */
[----:B------:R-:W-:Y:S02]  /*5120*/  ISETP.GT.AND P3, PT, R116, 0xa1, PT ;  /* 0x000000a17400780c */ /* 0x000fe40003f64270 */
[----:B------:R-:W-:Y:S02]  /*5130*/  FSEL R113, R49, -INF , P4 ;  /* 0xff80000031717808 */ /* 0x000fe40002000000 */
[----:B------:R-:W-:Y:S01]  /*5140*/  FMNMX.FTZ R48, R62, R127, !PT ;  /* 0x0000007f3e307209 */ /* 0x000fe20007810000 */
[----:B------:R4:W-:Y:S01]  /*5150*/  MUFU.EX2 R74, R126 ;  /* 0x0000007e004a7308 */ /* 0x0009e20000000800 */
[----:B------:R-:W-:Y:S02]  /*5160*/  ISETP.GT.AND P4, PT, R116, 0xa8, PT ;  /* 0x000000a87400780c */ /* 0x000fe40003f84270 */
[----:B-1----:R-:W-:Y:S02]  /*5170*/  FSEL R52, R52, -INF , P3 ;  /* 0xff80000034347808 */ /* 0x002fe40001800000 */
[----:B------:R-:W-:-:S02]  /*5180*/  FMNMX.FTZ R127, R113, R48, !PT ;  /* 0x00000030717f7209 */ /* 0x000fc40007810000 */
[----:B------:R-:W-:Y:S01]  /*5190*/  ISETP.GT.AND P3, PT, R116, 0xa9, PT ;  /* 0x000000a97400780c */ /* 0x000fe20003f64270 */
[----:B------:R-:W1:Y:S01]  /*51a0*/  MUFU.TANH R55, R55 ;  /* 0x0000003700377308 */ /* 0x000e620000002400 */
[----:B----4-:R-:W-:Y:S01]  /*51b0*/  FSEL R126, R46, -INF , P4 ;  /* 0xff8000002e7e7808 */ /* 0x010fe20002000000 */
[----:B------:R-:W-:Y:S01]  /*51c0*/  FFMA.FTZ R46, R53, UR10, -R30 ;  /* 0x0000000a352e7c23 */ /* 0x000fe2000801081e */
[----:B------:R-:W-:Y:S02]  /*51d0*/  FMNMX.FTZ R127, R52, R127, !PT ;  /* 0x0000007f347f7209 */ /* 0x000fe40007810000 */
[----:B------:R-:W-:Y:S02]  /*51e0*/  ISETP.GT.AND P4, PT, R116, 0xb0, PT ;  /* 0x000000b07400780c */ /* 0x000fe40003f84270 */
[----:B--2---:R-:W-:Y:S01]  /*51f0*/  FSEL R83, R83, -INF , P3 ;  /* 0xff80000053537808 */ /* 0x004fe20001800000 */
[----:B------:R-:W2:Y:S01]  /*5200*/  MUFU.TANH R26, R26 ;  /* 0x0000001a001a7308 */ /* 0x000ea20000002400 */
[----:B------:R-:W-:-:S02]  /*5210*/  FMNMX.FTZ R48, R126, R127, !PT ;  /* 0x0000007f7e307209 */ /* 0x000fc40007810000 */
[----:B------:R-:W-:Y:S02]  /*5220*/  ISETP.GT.AND P3, PT, R116, 0xb1, PT ;  /* 0x000000b17400780c */ /* 0x000fe40003f64270 */
[----:B-----5:R-:W-:Y:S01]  /*5230*/  FSEL R127, R50, -INF , P4 ;  /* 0xff800000327f7808 */ /* 0x020fe20002000000 */
[----:B------:R-:W-:Y:S01]  /*5240*/  FFMA.FTZ R50, R64, UR10, -R30 ;  /* 0x0000000a40327c23 */ /* 0x000fe2000801081e */
[----:B------:R-:W-:Y:S01]  /*5250*/  FMNMX.FTZ R48, R83, R48, !PT ;  /* 0x0000003053307209 */ /* 0x000fe20007810000 */
[----:B------:R3:W-:Y:S01]  /*5260*/  MUFU.EX2 R49, R128 ;  /* 0x0000008000317308 */ /* 0x0007e20000000800 */
[----:B------:R-:W-:-:S04]  /*5270*/  ISETP.GT.AND P4, PT, R116, 0xb8, PT ;  /* 0x000000b87400780c */ /* 0x000fc80003f84270 */
[----:B0-----:R-:W-:Y:S02]  /*5280*/  FSEL R54, R54, -INF , P4 ;  /* 0xff80000036367808 */ /* 0x001fe40002000000 */
[C---:B------:R-:W-:Y:S01]  /*5290*/  ISETP.GT.AND P4, PT, R116.reuse, 0xc0, PT ;  /* 0x000000c07400780c */ /* 0x040fe20003f84270 */
[----:B------:R-:W0:Y:S01]  /*52a0*/  MUFU.TANH R27, R27 ;  /* 0x0000001b001b7308 */ /* 0x000e220000002400 */
[----:B---3--:R-:W-:Y:S02]  /*52b0*/  FSEL R128, R51, -INF , P3 ;  /* 0xff80000033807808 */ /* 0x008fe40001800000 */
[----:B------:R-:W-:Y:S02]  /*52c0*/  FMNMX.FTZ R51, R127, R48, !PT ;  /* 0x000000307f337209 */ /* 0x000fe40007810000 */
[----:B------:R-:W-:Y:S02]  /*52d0*/  ISETP.GT.AND P3, PT, R116, 0xb9, PT ;  /* 0x000000b97400780c */ /* 0x000fe40003f64270 */
[----:B------:R-:W-:Y:S01]  /*52e0*/  FMNMX.FTZ R51, R128, R51, !PT ;  /* 0x0000003380337209 */ /* 0x000fe20007810000 */
[----:B------:R-:W3:Y:S01]  /*52f0*/  MUFU.TANH R84, R84 ;  /* 0x0000005400547308 */ /* 0x000ee20000002400 */
[----:B-1----:R-:W-:-:S02]  /*5300*/  FSEL R55, R55, -INF , P3 ;  /* 0xff80000037377808 */ /* 0x002fc40001800000 */
[----:B------:R-:W-:Y:S02]  /*5310*/  FMNMX.FTZ R48, R54, R51, !PT ;  /* 0x0000003336307209 */ /* 0x000fe40007810000 */
[----:B------:R-:W-:Y:S02]  /*5320*/  ISETP.GT.AND P3, PT, R116, 0xc1, PT ;  /* 0x000000c17400780c */ /* 0x000fe40003f64270 */
[----:B--2---:R-:W-:Y:S01]  /*5330*/  FSEL R64, R26, -INF , P4 ;  /* 0xff8000001a407808 */ /* 0x004fe20002000000 */
[----:B------:R-:W1:Y:S01]  /*5340*/  MUFU.TANH R85, R85 ;  /* 0x0000005500557308 */ /* 0x000e620000002400 */
[----:B------:R-:W-:Y:S01]  /*5350*/  FMNMX.FTZ R53, R55, R48, !PT ;  /* 0x0000003037357209 */ /* 0x000fe20007810000 */
[----:B------:R-:W-:Y:S01]  /*5360*/  FFMA.FTZ R26, R65, UR10, -R30 ;  /* 0x0000000a411a7c23 */ /* 0x000fe2000801081e */
[----:B------:R-:W-:Y:S02]  /*5370*/  ISETP.GT.AND P4, PT, R116, 0xc8, PT ;  /* 0x000000c87400780c */ /* 0x000fe40003f84270 */
[----:B0-----:R-:W-:-:S02]  /*5380*/  FSEL R130, R27, -INF , P3 ;  /* 0xff8000001b827808 */ /* 0x001fc40001800000 */
[----:B------:R-:W-:Y:S01]  /*5390*/  FMNMX.FTZ R53, R64, R53, !PT ;  /* 0x0000003540357209 */ /* 0x000fe20007810000 */
[----:B------:R-:W0:Y:S01]  /*53a0*/  MUFU.TANH R102, R102 ;  /* 0x0000006600667308 */ /* 0x000e220000002400 */
[----:B------:R-:W-:Y:S02]  /*53b0*/  ISETP.GT.AND P3, PT, R116, 0xc9, PT ;  /* 0x000000c97400780c */ /* 0x000fe40003f64270 */
[----:B---3--:R-:W-:Y:S02]  /*53c0*/  FSEL R84, R84, -INF , P4 ;  /* 0xff80000054547808 */ /* 0x008fe40002000000 */
[----:B------:R-:W-:Y:S02]  /*53d0*/  FMNMX.FTZ R53, R130, R53, !PT ;  /* 0x0000003582357209 */ /* 0x000fe40007810000 */
[----:B------:R-:W-:Y:S01]  /*53e0*/  ISETP.GT.AND P4, PT, R116, 0xd0, PT ;  /* 0x000000d07400780c */ /* 0x000fe20003f84270 */
[----:B------:R-:W2:Y:S01]  /*53f0*/  MUFU.TANH R106, R106 ;  /* 0x0000006a006a7308 */ /* 0x000ea20000002400 */
[----:B-1----:R-:W-:-:S02]  /*5400*/  FSEL R85, R85, -INF , P3 ;  /* 0xff80000055557808 */ /* 0x002fc40001800000 */
[----:B------:R-:W-:Y:S02]  /*5410*/  FMNMX.FTZ R48, R84, R53, !PT ;  /* 0x0000003554307209 */ /* 0x000fe40007810000 */
[----:B------:R-:W-:Y:S02]  /*5420*/  ISETP.GT.AND P3, PT, R116, 0xd1, PT ;  /* 0x000000d17400780c */ /* 0x000fe40003f64270 */
[----:B------:R-:W-:Y:S01]  /*5430*/  FMNMX.FTZ R27, R85, R48, !PT ;  /* 0x00000030551b7209 */ /* 0x000fe20007810000 */
[----:B------:R-:W1:Y:S01]  /*5440*/  MUFU.TANH R108, R108 ;  /* 0x0000006c006c7308 */ /* 0x000e620000002400 */
[----:B0-----:R-:W-:Y:S02]  /*5450*/  FSEL R102, R102, -INF , P4 ;  /* 0xff80000066667808 */ /* 0x001fe40002000000 */
[----:B------:R-:W-:Y:S02]  /*5460*/  ISETP.GT.AND P4, PT, R116, 0xd8, PT ;  /* 0x000000d87400780c */ /* 0x000fe40003f84270 */
[----:B------:R-:W-:-:S03]  /*5470*/  FMNMX.FTZ R53, R102, R27, !PT ;  /* 0x0000001b66357209 */ /* 0x000fc60007810000 */
[----:B------:R-:W0:Y:S01]  /*5480*/  MUFU.TANH R109, R109 ;  /* 0x0000006d006d7308 */ /* 0x000e220000002400 */
[----:B--2---:R-:W-:Y:S02]  /*5490*/  FSEL R106, R106, -INF , P3 ;  /* 0xff8000006a6a7808 */ /* 0x004fe40001800000 */
[----:B------:R-:W-:Y:S02]  /*54a0*/  ISETP.GT.AND P3, PT, R116, 0xd9, PT ;  /* 0x000000d97400780c */ /* 0x000fe40003f64270 */
[----:B------:R-:W-:-:S03]  /*54b0*/  FMNMX.FTZ R53, R106, R53, !PT ;  /* 0x000000356a357209 */ /* 0x000fc60007810000 */
[----:B------:R2:W-:Y:S01]  /*54c0*/  MUFU.EX2 R51, R50 ;  /* 0x0000003200337308 */ /* 0x0005e20000000800 */
[----:B-1----:R-:W-:-:S04]  /*54d0*/  FSEL R108, R108, -INF , P4 ;  /* 0xff8000006c6c7808 */ /* 0x002fc80002000000 */
[----:B------:R-:W-:Y:S01]  /*54e0*/  FMNMX.FTZ R48, R108, R53, !PT ;  /* 0x000000356c307209 */ /* 0x000fe20007810000 */
[----:B------:R-:W-:-:S01]  /*54f0*/  FFMA.FTZ R53, R32, UR10, -R30 ;  /* 0x0000000a20357c23 */ /* 0x000fc2000801081e */
[--C-:B------:R-:W-:Y:S01]  /*5500*/  FFMA.FTZ R32, R69, UR10, -R30.reuse ;  /* 0x0000000a45207c23 */ /* 0x100fe2000801081e */
[----:B------:R-:W-:Y:S01]  /*5510*/  MUFU.EX2 R31, R31 ;  /* 0x0000001f001f7308 */ /* 0x000fe20000000800 */
[----:B0-----:R-:W-:Y:S01]  /*5520*/  FSEL R109, R109, -INF , P3 ;  /* 0xff8000006d6d7808 */ /* 0x001fe20001800000 */
[--C-:B--2---:R-:W-:Y:S01]  /*5530*/  FFMA.FTZ R50, R28, UR10, -R30.reuse ;  /* 0x0000000a1c327c23 */ /* 0x104fe2000801081e */
[----:B------:R-:W-:-:S02]  /*5540*/  FFMA.FTZ R28, R66, UR10, -R30 ;  /* 0x0000000a421c7c23 */ /* 0x000fc4000801081e */
[----:B------:R-:W-:Y:S01]  /*5550*/  FMNMX.FTZ R65, R109, R48, !PT ;  /* 0x000000306d417209 */ /* 0x000fe20007810000 */
[----:B------:R-:W-:-:S01]  /*5560*/  FFMA.FTZ R48, R67, UR10, -R30 ;  /* 0x0000000a43307c23 */ /* 0x000fc2000801081e */
[--C-:B------:R-:W-:Y:S01]  /*5570*/  FFMA.FTZ R67, R71, UR10, -R30.reuse ;  /* 0x0000000a47437c23 */ /* 0x100fe2000801081e */
[----:B------:R-:W0:Y:S02]  /*5580*/  MUFU.EX2 R34, R34 ;  /* 0x0000002200227308 */ /* 0x000e240000000800 */
[----:B------:R-:W1:Y:S06]  /*5590*/  SHFL.BFLY PT, R66, R65, 0x2, 0x1f ;  /* 0x0c401f0041427f89 */ /* 0x000e6c00000e0000 */
[----:B------:R2:W-:Y:S08]  /*55a0*/  MUFU.EX2 R27, R50 ;  /* 0x00000032001b7308 */ /* 0x0005f00000000800 */
[----:B------:R-:W-:Y:S01]  /*55b0*/  MUFU.EX2 R35, R35 ;  /* 0x0000002300237308 */ /* 0x000fe20000000800 */
[----:B--2---:R-:W-:-:S01]  /*55c0*/  FFMA.FTZ R50, R68, UR10, -R30 ;  /* 0x0000000a44327c23 */ /* 0x004fc2000801081e */
[----:B------:R-:W-:Y:S01]  /*55d0*/  FFMA.FTZ R68, R81, UR10, -R30 ;  /* 0x0000000a51447c23 */ /* 0x000fe2000801081e */
[----:B0-----:R-:W-:-:S05]  /*55e0*/  FADD.FTZ R132, R31, R34 ;  /* 0x000000221f847221 */ /* 0x001fca0000010000 */
[----:B------:R-:W0:Y:S01]  /*55f0*/  MUFU.EX2 R38, R38 ;  /* 0x0000002600267308 */ /* 0x000e220000000800 */
[----:B-1----:R-:W-:Y:S01]  /*5600*/  FMNMX.FTZ R69, R65, R66, !PT ;  /* 0x0000004241457209 */ /* 0x002fe20007810000 */
[--C-:B------:R-:W-:Y:S01]  /*5610*/  FFMA.FTZ R65, R70, UR10, -R30.reuse ;  /* 0x0000000a46417c23 */ /* 0x100fe2000801081e */
[----:B------:R-:W-:-:S01]  /*5620*/  FFMA.FTZ R66, R80, UR10, -R30 ;  /* 0x0000000a50427c23 */ /* 0x000fc2000801081e */
[----:B------:R-:W-:Y:S02]  /*5630*/  FFMA.FTZ R30, R82, UR10, -R30 ;  /* 0x0000000a521e7c23 */ /* 0x000fe4000801081e */
[----:B------:R-:W1:Y:S02]  /*5640*/  SHFL.BFLY PT, R88, R69, 0x1, 0x1f ;  /* 0x0c201f0045587f89 */ /* 0x000e6400000e0000 */
[----:B------:R-:W2:Y:S08]  /*5650*/  MUFU.EX2 R39, R39 ;  /* 0x0000002700277308 */ /* 0x000eb00000000800 */
[----:B------:R-:W-:Y:S01]  /*5660*/  MUFU.EX2 R98, R98 ;  /* 0x0000006200627308 */ /* 0x000fe20000000800 */
[----:B0-----:R-:W-:-:S04]  /*5670*/  F2FP.SATFINITE.E4M3.F32.PACK_AB_MERGE_C R224, R38, R35, RZ ;  /* 0x0000002326e0723e */ /* 0x001fc800048070ff */
[----:B------:R-:W-:-:S03]  /*5680*/  F2FP.SATFINITE.E4M3.F32.PACK_AB_MERGE_C R224, R34, R31, R224 ;  /* 0x0000001f22e0723e */ /* 0x000fc600048070e0 */
[----:B------:R-:W-:Y:S01]  /*5690*/  MUFU.EX2 R86, R86 ;  /* 0x0000005600567308 */ /* 0x000fe20000000800 */
[----:B-1----:R-:W-:Y:S01]  /*56a0*/  FMNMX.FTZ R88, R69, R88, !PT ;  /* 0x0000005845587209 */ /* 0x002fe20007810000 */
        /* <DEDUP_REMOVED lines=19> */
[----:B------:R-:W-:Y:S01]  /*57e0*/  FFMA.FTZ R78, R79, UR10, -R70 ;  /* 0x0000000a4f4e7c23 */ /* 0x000fe20008010846 */
[----:B------:R-:W-:-:S01]  /*57f0*/  FADD.FTZ R79, R35, R132 ;  /* 0x00000084234f7221 */ /* 0x000fc20000010000 */
        /* <DEDUP_REMOVED lines=12> */
[----:B--2---:R-:W-:Y:S01]  /*58c0*/  FADD.FTZ R79, R39, R132 ;  /* 0x00000084274f7221 */ /* 0x004fe20000010000 */
[----:B------:R-:W-:-:S01]  /*58d0*/  FFMA.FTZ R77, R56, UR10, -R70 ;  /* 0x0000000a384d7c23 */ /* 0x000fc20008010846 */
[----:B------:R-:W-:Y:S01]  /*58e0*/  @!P0 PRMT R56, RZ, 0x654, R2 ;  /* 0x00000654ff388816 */ /* 0x000fe20000000002 */
[----:B------:R-:W-:-:S01]  /*58f0*/  FFMA.FTZ R116, R15, UR10, -R70 ;  /* 0x0000000a0f747c23 */ /* 0x000fc20008010846 */
[----:B------:R-:W2:Y:S01]  /*5900*/  MUFU.EX2 R82, R82 ;  /* 0x0000005200527308 */ /* 0x000ea20000000800 */
[----:B0-----:R-:W-:-:S01]  /*5910*/  FADD.FTZ R134, R3, R80 ;  /* 0x0000005003867221 */ /* 0x001fc20000010000 */
[----:B------:R-:W-:Y:S01]  /*5920*/  FADD.FTZ R79, R98, R79 ;  /* 0x0000004f624f7221 */ /* 0x000fe20000010000 */
[----:B------:R0:W-:Y:S01]  /*5930*/  @!P0 SYNCS.ARRIVE.TRANS64.RED.A1T0 RZ, [R56+URZ], RZ ;  /* 0x000000ff38ff89a7 */ /* 0x0001e2000810043f */
[----:B------:R-:W-:-:S01]  /*5940*/  FFMA.FTZ R11, R20, UR10, -R70 ;  /* 0x0000000a140b7c23 */ /* 0x000fc20008010846 */
[--C-:B------:R-:W-:Y:S01]  /*5950*/  FFMA.FTZ R20, R21, UR10, -R70.reuse ;  /* 0x0000000a15147c23 */ /* 0x100fe20008010846 */
[----:B------:R-:W-:-:S01]  /*5960*/  FFMA.FTZ R118, R105, UR10, -R70 ;  /* 0x0000000a69767c23 */ /* 0x000fc20008010846 */
[----:B------:R-:W-:Y:S01]  /*5970*/  FFMA.FTZ R15, R123, UR10, -R70 ;  /* 0x0000000a7b0f7c23 */ /* 0x000fe20008010846 */
[----:B------:R-:W3:Y:S01]  /*5980*/  MUFU.EX2 R6, R6 ;  /* 0x0000000600067308 */ /* 0x000ee20000000800 */
[----:B-1----:R-:W-:-:S01]  /*5990*/  FADD.FTZ R107, R69, R134 ;  /* 0x00000086456b7221 */ /* 0x002fc20000010000 */
[--C-:B------:R-:W-:Y:S01]  /*59a0*/  FFMA.FTZ R90, R90, UR10, -R70.reuse ;  /* 0x0000000a5a5a7c23 */ /* 0x100fe20008010846 */
[----:B0-----:R-:W-:-:S01]  /*59b0*/  FFMA.FTZ R56, R58, UR10, -R70 ;  /* 0x0000000a3a387c23 */ /* 0x001fc20008010846 */
[----:B------:R-:W-:Y:S01]  /*59c0*/  FADD.FTZ R58, R86, R79 ;  /* 0x0000004f563a7221 */ /* 0x000fe20000010000 */
[----:B------:R-:W-:-:S01]  /*59d0*/  FFMA.FTZ R105, R117, UR10, -R70 ;  /* 0x0000000a75697c23 */ /* 0x000fc20008010846 */
[--C-:B------:R-:W-:Y:S01]  /*59e0*/  FFMA.FTZ R21, R93, UR10, -R70.reuse ;  /* 0x0000000a5d157c23 */ /* 0x100fe20008010846 */
[----:B------:R-:W-:-:S01]  /*59f0*/  FFMA.FTZ R93, R111, UR10, -R70 ;  /* 0x0000000a6f5d7c23 */ /* 0x000fc20008010846 */
[----:B------:R-:W0:Y:S01]  /*5a00*/  MUFU.EX2 R7, R7 ;  /* 0x0000000700077308 */ /* 0x000e220000000800 */
[----:B--2---:R-:W-:-:S01]  /*5a10*/  FADD.FTZ R107, R82, R107 ;  /* 0x0000006b526b7221 */ /* 0x004fc20000010000 */
[----:B------:R-:W-:Y:S01]  /*5a20*/  FADD.FTZ R79, R87, R58 ;  /* 0x0000003a574f7221 */ /* 0x000fe20000010000 */
[----:B------:R-:W-:-:S01]  /*5a30*/  FFMA.FTZ R58, R60, UR10, -R70 ;  /* 0x0000000a3c3a7c23 */ /* 0x000fc20008010846 */
[--C-:B------:R-:W-:Y:S01]  /*5a40*/  FFMA.FTZ R63, R63, UR10, -R70.reuse ;  /* 0x0000000a3f3f7c23 */ /* 0x100fe20008010846 */
[----:B------:R-:W-:-:S01]  /*5a50*/  FFMA.FTZ R96, R96, UR10, -R70 ;  /* 0x0000000a60607c23 */ /* 0x000fc20008010846 */
[--C-:B------:R-:W-:Y:S01]  /*5a60*/  FFMA.FTZ R103, R103, UR10, -R70.reuse ;  /* 0x0000000a67677c23 */ /* 0x100fe20008010846 */
[----:B------:R-:W-:-:S01]  /*5a70*/  FFMA.FTZ R62, R62, UR10, -R70 ;  /* 0x0000000a3e3e7c23 */ /* 0x000fc20008010846 */
[----:B------:R-:W-:Y:S01]  /*5a80*/  MUFU.EX2 R71, R71 ;  /* 0x0000004700477308 */ /* 0x000fe20000000800 */
[----:B---3--:R-:W-:-:S01]  /*5a90*/  FADD.FTZ R132, R6, R107 ;  /* 0x0000006b06847221 */ /* 0x008fc20000010000 */
[----:B------:R-:W-:Y:S01]  /*5aa0*/  F2FP.SATFINITE.E4M3.F32.PACK_AB_MERGE_C R225, R82, R69, RZ ;  /* 0x0000004552e1723e */ /* 0x000fe200048070ff */
[----:B------:R-:W-:-:S01]  /*5ab0*/  FFMA.FTZ R57, R57, UR10, -R70 ;  /* 0x0000000a39397c23 */ /* 0x000fc20008010846 */
[--C-:B------:R-:W-:Y:S01]  /*5ac0*/  FFMA.FTZ R59, R59, UR10, -R70.reuse ;  /* 0x0000000a3b3b7c23 */ /* 0x100fe20008010846 */
[----:B------:R-:W-:-:S01]  /*5ad0*/  FFMA.FTZ R113, R113, UR10, -R70 ;  /* 0x0000000a71717c23 */ /* 0x000fc20008010846 */
[----:B------:R-:W-:Y:S01]  /*5ae0*/  F2FP.SATFINITE.E4M3.F32.PACK_AB_MERGE_C R225, R80, R3, R225 ;  /* 0x0000000350e1723e */ /* 0x000fe200048070e1 */
        /* <DEDUP_REMOVED lines=13> */
[----:B------:R-:W-:Y:S01]  /*5bc0*/  FFMA.FTZ R108, R108, UR10, -R70 ;  /* 0x0000000a6c6c7c23 */ /* 0x000fe20008010846 */
[----:B------:R-:W-:-:S02]  /*5bd0*/  F2FP.SATFINITE.E4M3.F32.PACK_AB_MERGE_C R226, R87, R86, RZ ;  /* 0x0000005657e2723e */ /* 0x000fc400048070ff */
[----:B------:R-:W-:Y:S01]  /*5be0*/  CS2R R86, SRZ ;  /* 0x0000000000567805 */ /* 0x000fe2000001ff00 */
[----:B------:R-:W0:Y:S01]  /*5bf0*/  MUFU.EX2 R115, R115 ;  /* 0x0000007300737308 */ /* 0x000e220000000800 */
[----:B-1----:R-:W-:Y:S02]  /*5c00*/  F2FP.SATFINITE.E4M3.F32.PACK_AB_MERGE_C R227, R100, R71, RZ ;  /* 0x0000004764e3723e */ /* 0x002fe400048070ff */
[----:B------:R-:W-:Y:S02]  /*5c10*/  F2FP.SATFINITE.E4M3.F32.PACK_AB_MERGE_C R226, R98, R39, R226 ;  /* 0x0000002762e2723e */ /* 0x000fe400048070e2 */
[----:B------:R-:W-:-:S03]  /*5c20*/  F2FP.SATFINITE.E4M3.F32.PACK_AB_MERGE_C R227, R7, R6, R227 ;  /* 0x0000000607e3723e */ /* 0x000fc600048070e3 */
[----:B------:R-:W-:Y:S08]  /*5c30*/  MUFU.EX2 R12, R12 ;  /* 0x0000000c000c7308 */ /* 0x000ff00000000800 */
[----:B------:R-:W1:Y:S08]  /*5c40*/  MUFU.EX2 R112, R112 ;  /* 0x0000007000707308 */ /* 0x000e700000000800 */
[----:B------:R-:W2:Y:S08]  /*5c50*/  MUFU.EX2 R13, R13 ;  /* 0x0000000d000d7308 */ /* 0x000eb00000000800 */
[----:B------:R3:W-:Y:S08]  /*5c60*/  MUFU.EX2 R2, R77 ;  /* 0x0000004d00027308 */ /* 0x0007f00000000800 */
[----:B------:R-:W4:Y:S01]  /*5c70*/  MUFU.EX2 R119, R119 ;  /* 0x0000007700777308 */ /* 0x000f220000000800 */
[----:B---3--:R-:W-:-:S01]  /*5c80*/  FADD.FTZ R77, R71, R132 ;  /* 0x00000084474d7221 */ /* 0x008fc20000010000 */
[----:B------:R-:W-:-:S03]  /*5c90*/  FADD.FTZ R132, R110, R79 ;  /* 0x0000004f6e847221 */ /* 0x000fc60000010000 */
[----:B------:R-:W-:Y:S01]  /*5ca0*/  FADD.FTZ R60, R100, R77 ;  /* 0x0000004d643c7221 */ /* 0x000fe20000010000 */
[----:B------:R-:W-:-:S01]  /*5cb0*/  FFMA.FTZ R77, R61, UR10, -R70 ;  /* 0x0000000a3d4d7c23 */ /* 0x000fc20008010846 */
[----:B0-----:R-:W-:Y:S01]  /*5cc0*/  FADD.FTZ R79, R115, R132 ;  /* 0x00000084734f7221 */ /* 0x001fe20000010000 */
[----:B------:R-:W0:Y:S01]  /*5cd0*/  MUFU.EX2 R116, R116 ;  /* 0x0000007400747308 */ /* 0x000e220000000800 */
[----:B------:R-:W-:-:S02]  /*5ce0*/  FADD.FTZ R61, R9, R60 ;  /* 0x0000003c093d7221 */ /* 0x000fc40000010000 */
[----:B-1----:R-:W-:Y:S01]  /*5cf0*/  FADD.FTZ R132, R112, R79 ;  /* 0x0000004f70847221 */ /* 0x002fe20000010000 */
[----:B------:R-:W-:-:S01]  /*5d00*/  FFMA.FTZ R79, R52, UR10, -R70 ;  /* 0x0000000a344f7c23 */ /* 0x000fc20008010846 */
[----:B------:R-:W-:-:S03]  /*5d10*/  FADD.FTZ R60, R12, R61 ;  /* 0x0000003d0c3c7221 */ /* 0x000fc60000010000 */
[----:B------:R-:W1:Y:S01]  /*5d20*/  MUFU.EX2 R114, R114 ;  /* 0x0000007200727308 */ /* 0x000e620000000800 */
[----:B--2---:R-:W-:-:S01]  /*5d30*/  FADD.FTZ R61, R13, R60 ;  /* 0x0000003c0d3d7221 */ /* 0x004fc20000010000 */
[C---:B----4-:R-:W-:Y:S01]  /*5d40*/  FADD.FTZ R107, R119.reuse, R132 ;  /* 0x00000084776b7221 */ /* 0x050fe20000010000 */
[----:B------:R-:W-:-:S04]  /*5d50*/  F2FP.SATFINITE.E4M3.F32.PACK_AB_MERGE_C R220, R119, R112, RZ ;  /* 0x0000007077dc723e */ /* 0x000fc800048070ff */
[----:B------:R-:W-:Y:S01]  /*5d60*/  F2FP.SATFINITE.E4M3.F32.PACK_AB_MERGE_C R220, R115, R110, R220 ;  /* 0x0000006e73dc723e */ /* 0x000fe200048070dc */
        /* <DEDUP_REMOVED lines=29> */
[----:B------:R-:W-:Y:S08]  /*5f40*/  MUFU.EX2 R90, R90 ;  /* 0x0000005a005a7308 */ /* 0x000ff00000000800 */
[----:B------:R-:W-:Y:S01]  /*5f50*/  MUFU.EX2 R105, R105 ;  /* 0x0000006900697308 */ /* 0x000fe20000000800 */
[----:B-1----:R-:W-:-:S04]  /*5f60*/  FADD.FTZ R111, R129, R132 ;  /* 0x00000084816f7221 */ /* 0x002fc80000010000 */
[----:B------:R-:W-:-:S03]  /*5f70*/  FADD.FTZ R132, R14, R111 ;  /* 0x0000006f0e847221 */ /* 0x000fc60000010000 */
[----:B------:R-:W0:Y:S08]  /*5f80*/  MUFU.EX2 R125, R125 ;  /* 0x0000007d007d7308 */ /* 0x000e300000000800 */
[----:B------:R-:W1:Y:S08]  /*5f90*/  MUFU.EX2 R120, R120 ;  /* 0x0000007800787308 */ /* 0x000e700000000800 */
[----:B------:R-:W-:Y:S01]  /*5fa0*/  MUFU.EX2 R21, R21 ;  /* 0x0000001500157308 */ /* 0x000fe20000000800 */
[----:B0-----:R-:W-:-:S04]  /*5fb0*/  F2FP.SATFINITE.E4M3.F32.PACK_AB_MERGE_C R216, R125, R14, RZ ;  /* 0x0000000e7dd8723e */ /* 0x001fc800048070ff */
[----:B------:R-:W-:-:S03]  /*5fc0*/  F2FP.SATFINITE.E4M3.F32.PACK_AB_MERGE_C R216, R129, R10, R216 ;  /* 0x0000000a81d8723e */ /* 0x000fc600048070d8 */
[----:B------:R0:W-:Y:S01]  /*5fd0*/  MUFU.EX2 R52, R63 ;  /* 0x0000003f00347308 */ /* 0x0001e20000000800 */
[----:B-1----:R-:W-:-:S04]  /*5fe0*/  F2FP.SATFINITE.E4M3.F32.PACK_AB_MERGE_C R217, R120, R105, RZ ;  /* 0x0000006978d9723e */ /* 0x002fc800048070ff */
[----:B------:R-:W-:-:S03]  /*5ff0*/  F2FP.SATFINITE.E4M3.F32.PACK_AB_MERGE_C R217, R90, R15, R217 ;  /* 0x0000000f5ad9723e */ /* 0x000fc600048070d9 */
[----:B------:R-:W-:Y:S01]  /*6000*/  MUFU.EX2 R121, R121 ;  /* 0x0000007900797308 */ /* 0x000fe20000000800 */
[----:B0-----:R-:W-:-:S04]  /*6010*/  FADD.FTZ R63, R15, R54 ;  /* 0x000000360f3f7221 */ /* 0x001fc80000010000 */
[----:B------:R-:W-:-:S03]  /*6020*/  FADD.FTZ R54, R90, R63 ;  /* 0x0000003f5a367221 */ /* 0x000fc60000010000 */
[----:B------:R-:W-:Y:S01]  /*6030*/  MUFU.EX2 R92, R92 ;  /* 0x0000005c005c7308 */ /* 0x000fe20000000800 */
[----:B------:R-:W-:-:S07]  /*6040*/  FADD.FTZ R63, R105, R54 ;  /* 0x00000036693f7221 */ /* 0x000fce0000010000 */
[----:B------:R-:W-:Y:S08]  /*6050*/  MUFU.EX2 R93, R93 ;  /* 0x0000005d005d7308 */ /* 0x000ff00000000800 */
[----:B------:R-:W0:Y:S08]  /*6060*/  MUFU.EX2 R124, R124 ;  /* 0x0000007c007c7308 */ /* 0x000e300000000800 */
[----:B------:R1:W-:Y:S08]  /*6070*/  MUFU.EX2 R55, R77 ;  /* 0x0000004d00377308 */ /* 0x0003f00000000800 */
[----:B------:R-:W2:Y:S01]  /*6080*/  MUFU.EX2 R96, R96 ;  /* 0x0000006000607308 */ /* 0x000ea20000000800 */
[----:B-1----:R-:W-:-:S01]  /*6090*/  FADD.FTZ R77, R125, R132 ;  /* 0x000000847d4d7221 */ /* 0x002fc20000010000 */
[----:B------:R-:W-:Y:S01]  /*60a0*/  FADD.FTZ R132, R120, R63 ;  /* 0x0000003f78847221 */ /* 0x000fe20000010000 */
[----:B0-----:R-:W-:-:S02]  /*60b0*/  F2FP.SATFINITE.E4M3.F32.PACK_AB_MERGE_C R218, R124, R91, RZ ;  /* 0x0000005b7cda723e */ /* 0x001fc400048070ff */
[----:B------:R-:W-:Y:S01]  /*60c0*/  FADD.FTZ R134, R104, R77 ;  /* 0x0000004d68867221 */ /* 0x000fe20000010000 */
[----:B------:R-:W-:-:S01]  /*60d0*/  FADD.FTZ R35, R21, R132 ;  /* 0x0000008415237221 */ /* 0x000fc20000010000 */
[C---:B------:R-:W-:Y:S01]  /*60e0*/  F2FP.SATFINITE.E4M3.F32.PACK_AB_MERGE_C R218, R121.reuse, R104, R218 ;  /* 0x0000006879da723e */ /* 0x040fe200048070da */
[----:B------:R-:W-:Y:S01]  /*60f0*/  MUFU.EX2 R81, R81 ;  /* 0x0000005100517308 */ /* 0x000fe20000000800 */
[----:B------:R-:W-:-:S01]  /*6100*/  FADD.FTZ R134, R121, R134 ;  /* 0x0000008679867221 */ /* 0x000fc20000010000 */
[----:B------:R-:W-:-:S03]  /*6110*/  FADD.FTZ R38, R92, R35 ;  /* 0x000000235c267221 */ /* 0x000fc60000010000 */
[----:B------:R-:W-:Y:S01]  /*6120*/  FADD.FTZ R63, R91, R134 ;  /* 0x000000865b3f7221 */ /* 0x000fe20000010000 */
[----:B------:R-:W-:-:S02]  /*6130*/  FADD.FTZ R69, R93, R38 ;  /* 0x000000265d457221 */ /* 0x000fc40000010000 */
[----:B------:R-:W-:Y:S01]  /*6140*/  MUFU.EX2 R94, R94 ;  /* 0x0000005e005e7308 */ /* 0x000fe20000000800 */
[----:B------:R-:W-:-:S01]  /*6150*/  FADD.FTZ R38, R124, R63 ;  /* 0x0000003f7c267221 */ /* 0x000fc20000010000 */
[----:B--2---:R-:W-:-:S03]  /*6160*/  F2FP.SATFINITE.E4M3.F32.PACK_AB_MERGE_C R219, R96, R93, RZ ;  /* 0x0000005d60db723e */ /* 0x004fc600048070ff */
[----:B------:R-:W-:Y:S01]  /*6170*/  FADD.FTZ R13, R95, R38 ;  /* 0x000000265f0d7221 */ /* 0x000fe20000010000 */
[----:B------:R-:W-:Y:S02]  /*6180*/  F2FP.SATFINITE.E4M3.F32.PACK_AB_MERGE_C R219, R92, R21, R219 ;  /* 0x000000155cdb723e */ /* 0x000fe400048070db */
[----:B------:R-:W-:Y:S01]  /*6190*/  CS2R R38, SRZ ;  /* 0x0000000000267805 */ /* 0x000fe2000001ff00 */
[----:B------:R-:W-:Y:S01]  /*61a0*/  MUFU.EX2 R103, R103 ;  /* 0x0000006700677308 */ /* 0x000fe20000000800 */
[----:B------:R-:W-:-:S04]  /*61b0*/  FADD.FTZ R13, R72, R13 ;  /* 0x0000000d480d7221 */ /* 0x000fc80000010000 */
[----:B------:R-:W-:-:S03]  /*61c0*/  FADD.FTZ R14, R74, R13 ;  /* 0x0000000d4a0e7221 */ /* 0x000fc60000010000 */
[----:B------:R-:W0:Y:S08]  /*61d0*/  MUFU.EX2 R99, R99 ;  /* 0x0000006300637308 */ /* 0x000e300000000800 */
[----:B------:R-:W-:Y:S08]  /*61e0*/  MUFU.EX2 R61, R58 ;  /* 0x0000003a003d7308 */ /* 0x000ff00000000800 */
[----:B------:R-:W1:Y:S01]  /*61f0*/  MUFU.EX2 R122, R122 ;  /* 0x0000007a007a7308 */ /* 0x000e620000000800 */
[----:B0-----:R-:W-:-:S01]  /*6200*/  FADD.FTZ R14, R99, R14 ;  /* 0x0000000e630e7221 */ /* 0x001fc20000010000 */
[----:B------:R-:W-:-:S04]  /*6210*/  F2FP.SATFINITE.E4M3.F32.PACK_AB_MERGE_C R212, R99, R74, RZ ;  /* 0x0000004a63d4723e */ /* 0x000fc800048070ff */
[----:B------:R-:W-:Y:S02]  /*6220*/  F2FP.SATFINITE.E4M3.F32.PACK_AB_MERGE_C R212, R72, R95, R212 ;  /* 0x0000005f48d4723e */ /* 0x000fe400048070d4 */
[----:B------:R0:W-:Y:S08]  /*6230*/  MUFU.EX2 R58, R62 ;  /* 0x0000003e003a7308 */ /* 0x0001f00000000800 */
[----:B------:R-:W2:Y:S01]  /*6240*/  MUFU.EX2 R41, R41 ;  /* 0x0000002900297308 */ /* 0x000ea20000000800 */
[----:B0-----:R-:W-:-:S01]  /*6250*/  FADD.FTZ R62, R96, R69 ;  /* 0x00000045603e7221 */ /* 0x001fc20000010000 */
[----:B-1----:R-:W-:-:S03]  /*6260*/  F2FP.SATFINITE.E4M3.F32.PACK_AB_MERGE_C R213, R122, R103, RZ ;  /* 0x000000677ad5723e */ /* 0x002fc600048070ff */
[----:B------:R-:W-:Y:S01]  /*6270*/  FADD.FTZ R5, R81, R62 ;  /* 0x0000003e51057221 */ /* 0x000fe20000010000 */
[C---:B------:R-:W-:Y:S02]  /*6280*/  F2FP.SATFINITE.E4M3.F32.PACK_AB_MERGE_C R213, R94.reuse, R81, R213 ;  /* 0x000000515ed5723e */ /* 0x040fe400048070d5 */
[----:B------:R-:W-:Y:S01]  /*6290*/  CS2R R80, SRZ ;  /* 0x0000000000507805 */ /* 0x000fe2000001ff00 */
[----:B------:R-:W0:Y:S01]  /*62a0*/  MUFU.EX2 R73, R73 ;  /* 0x0000004900497308 */ /* 0x000e220000000800 */
[----:B------:R-:W-:-:S04]  /*62b0*/  FADD.FTZ R8, R94, R5 ;  /* 0x000000055e087221 */ /* 0x000fc80000010000 */
[----:B------:R-:W-:-:S03]  /*62c0*/  FADD.FTZ R5, R103, R8 ;  /* 0x0000000867057221 */ /* 0x000fc60000010000 */
[----:B------:R-:W1:Y:S01]  /*62d0*/  MUFU.EX2 R40, R40 ;  /* 0x0000002800287308 */ /* 0x000e620000000800 */
[----:B------:R-:W-:-:S01]  /*62e0*/  FADD.FTZ R8, R122, R5 ;  /* 0x000000057a087221 */ /* 0x000fc20000010000 */
[----:B--2---:R-:W-:-:S06]  /*62f0*/  FADD.FTZ R13, R41, R14 ;  /* 0x0000000e290d7221 */ /* 0x004fcc0000010000 */
[----:B------:R-:W2:Y:S01]  /*6300*/  MUFU.EX2 R76, R76 ;  /* 0x0000004c004c7308 */ /* 0x000ea20000000800 */
[----:B0-----:R-:W-:-:S07]  /*6310*/  FADD.FTZ R63, R73, R8 ;  /* 0x00000008493f7221 */ /* 0x001fce0000010000 */
[----:B------:R-:W0:Y:S01]  /*6320*/  MUFU.EX2 R44, R44 ;  /* 0x0000002c002c7308 */ /* 0x000e220000000800 */
[----:B-1----:R-:W-:-:S07]  /*6330*/  FADD.FTZ R13, R40, R13 ;  /* 0x0000000d280d7221 */ /* 0x002fce0000010000 */
[----:B------:R-:W1:Y:S01]  /*6340*/  MUFU.EX2 R75, R75 ;  /* 0x0000004b004b7308 */ /* 0x000e620000000800 */
[----:B--2---:R-:W-:-:S01]  /*6350*/  FADD.FTZ R8, R76, R63 ;  /* 0x0000003f4c087221 */ /* 0x004fc20000010000 */
[----:B------:R-:W-:-:S06]  /*6360*/  CS2R R62, SRZ ;  /* 0x00000000003e7805 */ /* 0x000fcc000001ff00 */
[----:B------:R-:W2:Y:S01]  /*6370*/  MUFU.EX2 R45, R45 ;  /* 0x0000002d002d7308 */ /* 0x000ea20000000800 */
[----:B0-----:R-:W-:-:S07]  /*6380*/  FADD.FTZ R14, R44, R13 ;  /* 0x0000000d2c0e7221 */ /* 0x001fce0000010000 */
[----:B------:R-:W0:Y:S01]  /*6390*/  MUFU.EX2 R78, R78 ;  /* 0x0000004e004e7308 */ /* 0x000e220000000800 */
[----:B-1----:R-:W-:-:S07]  /*63a0*/  FADD.FTZ R3, R75, R8 ;  /* 0x000000084b037221 */ /* 0x002fce0000010000 */
[----:B------:R-:W1:Y:S01]  /*63b0*/  MUFU.EX2 R42, R42 ;  /* 0x0000002a002a7308 */ /* 0x000e620000000800 */
[C---:B--2---:R-:W-:Y:S01]  /*63c0*/  F2FP.SATFINITE.E4M3.F32.PACK_AB_MERGE_C R44, R45.reuse, R44, RZ ;  /* 0x0000002c2d2c723e */ /* 0x044fe200048070ff */
[----:B------:R-:W-:-:S03]  /*63d0*/  FADD.FTZ R45, R45, R14 ;  /* 0x0000000e2d2d7221 */ /* 0x000fc60000010000 */
[----:B------:R-:W-:Y:S02]  /*63e0*/  F2FP.SATFINITE.E4M3.F32.PACK_AB_MERGE_C R214, R40, R41, R44 ;  /* 0x0000002928d6723e */ /* 0x000fe4000480702c */
[----:B------:R-:W-:Y:S01]  /*63f0*/  CS2R R40, SRZ ;  /* 0x0000000000287805 */ /* 0x000fe2000001ff00 */
        /* <DEDUP_REMOVED lines=8> */
[----:B------:R-:W-:Y:S02]  /*6480*/  CS2R R44, SRZ ;  /* 0x00000000002c7805 */ /* 0x000fe4000001ff00 */
[----:B------:R-:W-:Y:S02]  /*6490*/  CS2R R74, SRZ ;  /* 0x00000000004a7805 */ /* 0x000fe4000001ff00 */
[----:B------:R-:W-:Y:S01]  /*64a0*/  CS2R R76, SRZ ;  /* 0x00000000004c7805 */ /* 0x000fe2000001ff00 */
[----:B------:R-:W-:-:S01]  /*64b0*/  FADD.FTZ R8, R49, R8 ;  /* 0x0000000831087221 */ /* 0x000fc20000010000 */
        /* <DEDUP_REMOVED lines=12> */
[C---:B0-----:R-:W-:Y:S01]  /*6580*/  F2FP.SATFINITE.E4M3.F32.PACK_AB_MERGE_C R56, R59.reuse, R56, RZ ;  /* 0x000000383b38723e */ /* 0x041fe200048070ff */
[----:B------:R-:W-:-:S03]  /*6590*/  FADD.FTZ R59, R59, R6 ;  /* 0x000000063b3b7221 */ /* 0x000fc60000010000 */
[----:B------:R-:W-:Y:S01]  /*65a0*/  F2FP.SATFINITE.E4M3.F32.PACK_AB_MERGE_C R209, R57, R2, R56 ;  /* 0x0000000239d1723e */ /* 0x000fe20004807038 */
[----:B------:R-:W-:-:S01]  /*65b0*/  FADD.FTZ R8, R52, R59 ;  /* 0x0000003b34087221 */ /* 0x000fc20000010000 */
[----:B------:R-:W-:Y:S01]  /*65c0*/  CS2R R56, SRZ ;  /* 0x0000000000387805 */ /* 0x000fe2000001ff00 */
[----:B------:R-:W0:Y:S01]  /*65d0*/  MUFU.EX2 R26, R26 ;  /* 0x0000001a001a7308 */ /* 0x000e220000000800 */
[----:B-1----:R-:W-:-:S01]  /*65e0*/  FADD.FTZ R6, R24, R7 ;  /* 0x0000000718067221 */ /* 0x002fc20000010000 */
[----:B------:R-:W-:-:S03]  /*65f0*/  FADD.FTZ R8, R61, R8 ;  /* 0x000000083d087221 */ /* 0x000fc60000010000 */
[----:B------:R-:W-:Y:S01]  /*6600*/  FADD.FTZ R6, R51, R6 ;  /* 0x0000000633067221 */ /* 0x000fe20000010000 */
[----:B------:R-:W-:-:S01]  /*6610*/  FADD.FTZ R9, R55, R8 ;  /* 0x0000000837097221 */ /* 0x000fc20000010000 */
[----:B------:R-:W-:Y:S01]  /*6620*/  F2FP.SATFINITE.E4M3.F32.PACK_AB_MERGE_C R55, R58, R55, RZ ;  /* 0x000000373a37723e */ /* 0x000fe200048070ff */
[----:B------:R-:W1:Y:S01]  /*6630*/  MUFU.EX2 R54, R113 ;  /* 0x0000007100367308 */ /* 0x000e620000000800 */
[----:B--2---:R-:W-:-:S01]  /*6640*/  FADD.FTZ R7, R25, R6 ;  /* 0x0000000619077221 */ /* 0x004fc20000010000 */
[----:B------:R-:W-:Y:S01]  /*6650*/  FADD.FTZ R9, R58, R9 ;  /* 0x000000093a097221 */ /* 0x000fe20000010000 */
[----:B------:R-:W-:Y:S02]  /*6660*/  F2FP.SATFINITE.E4M3.F32.PACK_AB_MERGE_C R211, R61, R52, R55 ;  /* 0x000000343dd3723e */ /* 0x000fe40004807037 */
[----:B------:R-:W-:-:S03]  /*6670*/  CS2R R58, SRZ ;  /* 0x00000000003a7805 */ /* 0x000fc6000001ff00 */
[----:B------:R-:W2:Y:S01]  /*6680*/  MUFU.EX2 R28, R28 ;  /* 0x0000001c001c7308 */ /* 0x000ea20000000800 */
[C---:B0-----:R-:W-:Y:S01]  /*6690*/  F2FP.SATFINITE.E4M3.F32.PACK_AB_MERGE_C R25, R26.reuse, R25, RZ ;  /* 0x000000191a19723e */ /* 0x041fe200048070ff */
[----:B------:R-:W-:-:S03]  /*66a0*/  FADD.FTZ R26, R26, R7 ;  /* 0x000000071a1a7221 */ /* 0x000fc60000010000 */
[----:B------:R-:W-:Y:S01]  /*66b0*/  F2FP.SATFINITE.E4M3.F32.PACK_AB_MERGE_C R210, R51, R24, R25 ;  /* 0x0000001833d2723e */ /* 0x000fe20004807019 */
[----:B------:R-:W-:-:S01]  /*66c0*/  FADD.FTZ R7, R27, R26 ;  /* 0x0000001a1b077221 */ /* 0x000fc20000010000 */
[----:B------:R-:W-:Y:S01]  /*66d0*/  CS2R R24, SRZ ;  /* 0x0000000000187805 */ /* 0x000fe2000001ff00 */
[----:B------:R0:W3:Y:S01]  /*66e0*/  MUFU.EX2 R35, R79 ;  /* 0x0000004f00237308 */ /* 0x0000e20000000800 */
[----:B-1----:R-:W-:-:S07]  /*66f0*/  FADD.FTZ R6, R54, R9 ;  /* 0x0000000936067221 */ /* 0x002fce0000010000 */
[----:B------:R-:W1:Y:S01]  /*6700*/  MUFU.EX2 R29, R29 ;  /* 0x0000001d001d7308 */ /* 0x000e620000000800 */
[----:B--2---:R-:W-:-:S01]  /*6710*/  FADD.FTZ R8, R28, R7 ;  /* 0x000000071c087221 */ /* 0x004fc20000010000 */
[----:B0-----:R-:W-:-:S06]  /*6720*/  CS2R R78, SRZ ;  /* 0x00000000004e7805 */ /* 0x001fcc000001ff00 */
[----:B------:R-:W0:Y:S01]  /*6730*/  MUFU.EX2 R126, R126 ;  /* 0x0000007e007e7308 */ /* 0x000e220000000800 */
[----:B---3--:R-:W-:-:S07]  /*6740*/  FADD.FTZ R7, R35, R6 ;  /* 0x0000000623077221 */ /* 0x008fce0000010000 */
[----:B------:R-:W2:Y:S01]  /*6750*/  MUFU.EX2 R48, R48 ;  /* 0x0000003000307308 */ /* 0x000ea20000000800 */
[----:B-1----:R-:W-:-:S07]  /*6760*/  FADD.FTZ R9, R29, R8 ;  /* 0x000000081d097221 */ /* 0x002fce0000010000 */
[----:B------:R-:W1:Y:S01]  /*6770*/  MUFU.EX2 R83, R83 ;  /* 0x0000005300537308 */ /* 0x000e620000000800 */
[----:B0-----:R-:W-:-:S07]  /*6780*/  FADD.FTZ R6, R126, R7 ;  /* 0x000000077e067221 */ /* 0x001fce0000010000 */
[----:B------:R-:W0:Y:S01]  /*6790*/  MUFU.EX2 R50, R50 ;  /* 0x0000003200327308 */ /* 0x000e220000000800 */
[----:B--2---:R-:W-:-:S01]  /*67a0*/  FADD.FTZ R9, R48, R9 ;  /* 0x0000000930097221 */ /* 0x004fc20000010000 */
[----:B------:R-:W-:Y:S02]  /*67b0*/  F2FP.SATFINITE.E4M3.F32.PACK_AB_MERGE_C R29, R48, R29, RZ ;  /* 0x0000001d301d723e */ /* 0x000fe400048070ff */
[----:B------:R-:W-:Y:S02]  /*67c0*/  CS2R R48, SRZ ;  /* 0x0000000000307805 */ /* 0x000fe4000001ff00 */
[----:B------:R-:W-:Y:S02]  /*67d0*/  F2FP.SATFINITE.E4M3.F32.PACK_AB_MERGE_C R204, R28, R27, R29 ;  /* 0x0000001b1ccc723e */ /* 0x000fe4000480701d */
[----:B------:R-:W-:Y:S01]  /*67e0*/  CS2R R26, SRZ ;  /* 0x00000000001a7805 */ /* 0x000fe2000001ff00 */
[----:B------:R-:W2:Y:S01]  /*67f0*/  MUFU.EX2 R5, R127 ;  /* 0x0000007f00057308 */ /* 0x000ea20000000800 */
[----:B-1----:R-:W-:-:S01]  /*6800*/  FADD.FTZ R6, R83, R6 ;  /* 0x0000000653067221 */ /* 0x002fc20000010000 */
[----:B------:R-:W-:-:S02]  /*6810*/  F2FP.SATFINITE.E4M3.F32.PACK_AB_MERGE_C R126, R83, R126, RZ ;  /* 0x0000007e537e723e */ /* 0x000fc400048070ff */
[----:B------:R-:W-:Y:S02]  /*6820*/  CS2R R28, SRZ ;  /* 0x00000000001c7805 */ /* 0x000fe4000001ff00 */
[----:B------:R-:W-:Y:S02]  /*6830*/  CS2R R82, SRZ ;  /* 0x0000000000527805 */ /* 0x000fe4000001ff00 */
[----:B------:R-:W-:Y:S02]  /*6840*/  F2FP.SATFINITE.E4M3.F32.PACK_AB_MERGE_C R205, R35, R54, R126 ;  /* 0x0000003623cd723e */ /* 0x000fe4000480707e */
[----:B------:R-:W-:Y:S01]  /*6850*/  CS2R R34, SRZ ;  /* 0x0000000000227805 */ /* 0x000fe2000001ff00 */
[----:B------:R-:W1:Y:S01]  /*6860*/  MUFU.EX2 R53, R53 ;  /* 0x0000003500357308 */ /* 0x000e620000000800 */
[----:B0-----:R-:W-:-:S01]  /*6870*/  FADD.FTZ R8, R50, R9 ;  /* 0x0000000932087221 */ /* 0x001fc20000010000 */
[----:B------:R-:W-:-:S06]  /*6880*/  CS2R R54, SRZ ;  /* 0x0000000000367805 */ /* 0x000fcc000001ff00 */
        /* <DEDUP_REMOVED lines=12> */
[----:B------:R-:W-:-:S04]  /*6950*/  F2FP.SATFINITE.E4M3.F32.PACK_AB_MERGE_C R32, R33, R32, RZ ;  /* 0x000000202120723e */ /* 0x000fc800048070ff */
[----:B------:R-:W-:Y:S02]  /*6960*/  F2FP.SATFINITE.E4M3.F32.PACK_AB_MERGE_C R206, R53, R50, R32 ;  /* 0x0000003235ce723e */ /* 0x000fe40004807020 */
[----:B------:R-:W-:Y:S01]  /*6970*/  CS2R R32, SRZ ;  /* 0x0000000000207805 */ /* 0x000fe2000001ff00 */
[----:B------:R-:W0:Y:S01]  /*6980*/  MUFU.EX2 R64, R64 ;  /* 0x0000004000407308 */ /* 0x000e220000000800 */
[----:B--2---:R-:W-:-:S01]  /*6990*/  FADD.FTZ R9, R60, R9 ;  /* 0x000000093c097221 */ /* 0x004fc20000010000 */
[----:B------:R-:W-:Y:S02]  /*69a0*/  F2FP.SATFINITE.E4M3.F32.PACK_AB_MERGE_C R107, R60, R107, RZ ;  /* 0x0000006b3c6b723e */ /* 0x000fe400048070ff */
[----:B------:R-:W-:Y:S02]  /*69b0*/  CS2R R50, SRZ ;  /* 0x0000000000327805 */ /* 0x000fe4000001ff00 */
[----:B------:R-:W-:Y:S02]  /*69c0*/  CS2R R52, SRZ ;  /* 0x0000000000347805 */ /* 0x000fe4000001ff00 */
[----:B------:R-:W-:-:S02]  /*69d0*/  CS2R R60, SRZ ;  /* 0x00000000003c7805 */ /* 0x000fc4000001ff00 */
        /* <DEDUP_REMOVED lines=16> */
[----:B------:R-:W-:-:S03]  /*6ae0*/  F2FP.SATFINITE.E4M3.F32.PACK_AB_MERGE_C R200, R36, R65, R66 ;  /* 0x0000004124c8723e */ /* 0x000fc60004807042 */
[----:B------:R-:W1:Y:S01]  /*6af0*/  MUFU.EX2 R102, R102 ;  /* 0x0000006600667308 */ /* 0x000e620000000800 */
[C---:B0-----:R-:W-:Y:S01]  /*6b00*/  F2FP.SATFINITE.E4M3.F32.PACK_AB_MERGE_C R84, R85.reuse, R84, RZ ;  /* 0x000000545554723e */ /* 0x041fe200048070ff */
[----:B------:R-:W-:-:S03]  /*6b10*/  FADD.FTZ R85, R85, R6 ;  /* 0x0000000655557221 */ /* 0x000fc60000010000 */
[----:B------:R-:W-:Y:S02]  /*6b20*/  F2FP.SATFINITE.E4M3.F32.PACK_AB_MERGE_C R201, R3, R64, R84 ;  /* 0x0000004003c9723e */ /* 0x000fe40004807054 */
[----:B------:R-:W-:Y:S01]  /*6b30*/  CS2R R64, SRZ ;  /* 0x0000000000407805 */ /* 0x000fe2000001ff00 */
[----:B------:R-:W0:Y:S01]  /*6b40*/  MUFU.EX2 R37, R37 ;  /* 0x0000002500257308 */ /* 0x000e220000000800 */
[----:B--2---:R-:W-:-:S01]  /*6b50*/  FADD.FTZ R2, R68, R67 ;  /* 0x0000004344027221 */ /* 0x004fc20000010000 */
[----:B------:R-:W-:-:S06]  /*6b60*/  CS2R R66, SRZ ;  /* 0x0000000000427805 */ /* 0x000fcc000001ff00 */
[----:B------:R-:W2:Y:S01]  /*6b70*/  MUFU.EX2 R7, R106 ;  /* 0x0000006a00077308 */ /* 0x000ea20000000800 */
[----:B-1----:R-:W-:-:S01]  /*6b80*/  FADD.FTZ R6, R102, R85 ;  /* 0x0000005566067221 */ /* 0x002fc20000010000 */
[----:B------:R-:W-:-:S06]  /*6b90*/  CS2R R84, SRZ ;  /* 0x0000000000547805 */ /* 0x000fcc000001ff00 */
[----:B------:R-:W-:Y:S01]  /*6ba0*/  MUFU.EX2 R47, R47 ;  /* 0x0000002f002f7308 */ /* 0x000fe20000000800 */
[----:B0-----:R-:W-:-:S07]  /*6bb0*/  FADD.FTZ R2, R37, R2 ;  /* 0x0000000225027221 */ /* 0x001fce0000010000 */
[----:B------:R-:W0:Y:S01]  /*6bc0*/  MUFU.EX2 R30, R30 ;  /* 0x0000001e001e7308 */ /* 0x000e220000000800 */
[----:B--2---:R-:W-:-:S07]  /*6bd0*/  FADD.FTZ R3, R7, R6 ;  /* 0x0000000607037221 */ /* 0x004fce0000010000 */
[----:B------:R-:W1:Y:S08]  /*6be0*/  MUFU.EX2 R108, R108 ;  /* 0x0000006c006c7308 */ /* 0x000e700000000800 */
[----:B------:R2:W3:Y:S01]  /*6bf0*/  MUFU.EX2 R9, R70 ;  /* 0x0000004600097308 */ /* 0x0004e20000000800 */
[----:B0-----:R-:W-:Y:S01]  /*6c00*/  F2FP.SATFINITE.E4M3.F32.PACK_AB_MERGE_C R5, R30, R47, RZ ;  /* 0x0000002f1e05723e */ /* 0x001fe200048070ff */
[----:B------:R-:W-:-:S03]  /*6c10*/  FADD.FTZ R47, R47, R2 ;  /* 0x000000022f2f7221 */ /* 0x000fc60000010000 */
[----:B------:R-:W-:Y:S02]  /*6c20*/  F2FP.SATFINITE.E4M3.F32.PACK_AB_MERGE_C R202, R37, R68, R5 ;  /* 0x0000004425ca723e */ /* 0x000fe40004807005 */
[----:B------:R-:W-:Y:S02]  /*6c30*/  CS2R R36, SRZ ;  /* 0x0000000000247805 */ /* 0x000fe4000001ff00 */
[----:B------:R-:W-:Y:S01]  /*6c40*/  CS2R R68, SRZ ;  /* 0x0000000000447805 */ /* 0x000fe2000001ff00 */
[----:B-1----:R-:W-:-:S01]  /*6c50*/  FADD.FTZ R2, R108, R3 ;  /* 0x000000036c027221 */ /* 0x002fc20000010000 */
[----:B------:R-:W-:Y:S01]  /*6c60*/  FADD.FTZ R3, R30, R47 ;  /* 0x0000002f1e037221 */ /* 0x000fe20000010000 */
[----:B------:R-:W-:Y:S02]  /*6c70*/  CS2R R30, SRZ ;  /* 0x00000000001e7805 */ /* 0x000fe4000001ff00 */
[----:B------:R-:W-:Y:S02]  /*6c80*/  CS2R R46, SRZ ;  /* 0x00000000002e7805 */ /* 0x000fe4000001ff00 */
[----:B--2---:R-:W-:-:S02]  /*6c90*/  CS2R R70, SRZ ;  /* 0x0000000000467805 */ /* 0x004fc4000001ff00 */
[C---:B---3--:R-:W-:Y:S01]  /*6ca0*/  F2FP.SATFINITE.E4M3.F32.PACK_AB_MERGE_C R6, R9.reuse, R108, RZ ;  /* 0x0000006c0906723e */ /* 0x048fe200048070ff */
[----:B------:R-:W-:-:S03]  /*6cb0*/  FADD.FTZ R2, R9, R2 ;  /* 0x0000000209027221 */ /* 0x000fc60000010000 */
[----:B------:R-:W-:Y:S01]  /*6cc0*/  F2FP.SATFINITE.E4M3.F32.PACK_AB_MERGE_C R203, R7, R102, R6 ;  /* 0x0000006607cb723e */ /* 0x000fe20004807006 */
        /* <DEDUP_REMOVED lines=38> */
.L_x_8145:
[----:B------:R-:W-:Y:S01]  /*6f30*/  ISETP.NE.AND P4, PT, RZ, UR45, PT ;  /* 0x0000002dff007c0c */ /* 0x000fe2000bf85270 */
[----:B------:R-:W-:-:S04]  /*6f40*/  UISETP.NE.AND UP1, UPT, UR58, 0x1, UPT ;  /* 0x000000013a00788c */ /* 0x000fc8000bf25270 */
[----:B------:R-:W-:-:S04]  /*6f50*/  USEL UR47, URZ, 0x1, UP1 ;  /* 0x000000013f2f7887 */ /* 0x000fc80008800000 */
[----:B------:R-:W-:-:S04]  /*6f60*/  ULOP3.LUT UR47, UR59, UR47, URZ, 0x3c, !UPT ;  /* 0x0000002f3b2f7292 */ /* 0x000fc8000f8e3c3f */
[----:B------:R-:W-:Y:S08]  /*6f70*/  @P4 BRA `(.L_x_8136) ;  /* 0x0000000000384947 */ /* 0x000ff00003800000 */
[----:B------:R-:W-:Y:S05]  /*6f80*/  @!P1 BRA `(.L_x_8137) ;  /* 0x0000000000049947 */ /* 0x000fea0003800000 */
[----:B------:R-:W-:Y:S01]  /*6f90*/  BPT.TRAP 0x1 ;  /* 0x000000040000795c */ /* 0x000fe20000300000 */
.L_x_8137:
        /* <DEDUP_REMOVED lines=9> */
.L_x_8138:
[----:B-1----:R-:W-:Y:S05]  /*7030*/  @P3 BRA `(.L_x_8136) ;  /* 0x0000000000083947 */ /* 0x002fea0003800000 */
[----:B------:R-:W1:Y:S02]  /*7040*/  SYNCS.PHASECHK.TRANS64.TRYWAIT P3, [UR6+0x2e830], R7 ;  /* 0x02e83007ff0075a7 */ /* 0x000e640008060146 */
[----:B-1----:R-:W-:Y:S05]  /*7050*/  @!P3 BRA `(.L_x_8139) ;  /* 0x0000014400a0b947 */ /* 0x002fea0003800000 */
.L_x_8136:
        /* <DEDUP_REMOVED lines=189> */
.L_x_8141:
[----:B------:R-:W-:Y:S01]  /*7c30*/  ULEA UR6, UR58, UR41, 0x3 ;  /* 0x000000293a067291 */ /* 0x000fe2000f8e183f */
[----:B------:R-:W-:-:S05]  /*7c40*/  IMAD.U32 R7, RZ, RZ, UR59 ;  /* 0x0000003bff077e24 */ /* 0x000fca000f8e00ff */
[----:B------:R-:W-:-:S04]  /*7c50*/  SHF.L.U32 R7, R7, 0x1f, RZ ;  /* 0x0000001f07077819 */ /* 0x000fc800000006ff */
[----:B------:R0:W1:Y:S01]  /*7c60*/  SYNCS.PHASECHK.TRANS64.TRYWAIT P3, [UR6+0x2e850], R7 ;  /* 0x02e85007ff0075a7 */ /* 0x0000620008060146 */
[----:B------:R-:W-:Y:S05]  /*7c70*/  @!P1 BRA `(.L_x_8142) ;  /* 0x0000000000049947 */ /* 0x000fea0003800000 */
[----:B------:R-:W-:Y:S01]  /*7c80*/  BPT.TRAP 0x1 ;  /* 0x000000040000795c */ /* 0x000fe20000300000 */
.L_x_8142:
[----:B-1----:R-:W-:Y:S05]  /*7c90*/  @P3 BRA `(.L_x_8140) ;  /* 0x0000000000083947 */ /* 0x002fea0003800000 */
[----:B------:R-:W1:Y:S02]  /*7ca0*/  SYNCS.PHASECHK.TRANS64.TRYWAIT P3, [UR6+0x2e850], R7 ;  /* 0x02e85007ff0075a7 */ /* 0x000e640008060146 */
[----:B-1----:R-:W-:Y:S05]  /*7cb0*/  @!P3 BRA `(.L_x_8143) ;  /* 0x0000013800a0b947 */ /* 0x002fea0003800000 */
.L_x_8140:
[----:B------:R-:W-:Y:S01]  /*7cc0*/  UIADD3 UR6, UR41, 0x400, URZ ;  /* 0x0000040029067890 */ /* 0x000fe2000fffe03f */
[----:B------:R-:W-:Y:S01]  /*7cd0*/  WARPGROUP.ARRIVE ;  /* 0x00000000000079c5 */ /* 0x000fe20000000000 */
[----:B------:R-:W-:Y:S01]  /*7ce0*/  UMOV UR7, 0xc0000010 ;  /* 0xc000001000077882 */ /* 0x000fe20000000000 */
[C---:B------:R-:W-:Y:S01]  /*7cf0*/  FMUL.FTZ R12, R0.reuse, R189 ;  /* 0x000000bd000c7220 */ /* 0x040fe20000410000 */
[----:B------:R-:W-:Y:S01]  /*7d00*/  USHF.R.U32.HI UR6, URZ, 0x4, UR6 ;  /* 0x000000043f067899 */ /* 0x000fe20008011606 */
[----:B------:R-:W-:Y:S01]  /*7d10*/  FMUL.FTZ R189, R0, R122 ;  /* 0x0000007a00bd7220 */ /* 0x000fe20000410000 */
[----:B------:R-:W-:Y:S02]  /*7d20*/  VIADD R122, R18, UR36 ;  /* 0x00000024127a7c36 */ /* 0x000fe40008000000 */
[C---:B------:R-:W-:Y:S01]  /*7d30*/  FMUL.FTZ R13, R0.reuse, R190 ;  /* 0x000000be000d7220 */ /* 0x040fe20000410000 */
[----:B------:R-:W-:Y:S01]  /*7d40*/  ULOP3.LUT UR6, UR6, 0x3fff, URZ, 0xc0, !UPT ;  /* 0x00003fff06067892 */ /* 0x000fe2000f8ec03f */
[C---:B------:R-:W-:Y:S01]  /*7d50*/  FMUL.FTZ R15, R0.reuse, R192 ;  /* 0x000000c0000f7220 */ /* 0x040fe20000410000 */
[----:B------:R-:W-:Y:S01]  /*7d60*/  UIMAD UR10, UR56, -0xe0, URZ ;  /* 0xffffff20380a78a4 */ /* 0x000fe2000f8e023f */
[C---:B01----:R-:W-:Y:S01]  /*7d70*/  FMUL.FTZ R7, R0.reuse, R184 ;  /* 0x000000b800077220 */ /* 0x043fe20000410000 */
[----:B------:R-:W-:Y:S01]  /*7d80*/  ULOP3.LUT UR6, UR6, 0x10000, URZ, 0xfc, !UPT ;  /* 0x0001000006067892 */ /* 0x000fe2000f8efc3f */
[C---:B------:R-:W-:Y:S01]  /*7d90*/  FMUL.FTZ R21, R0.reuse, R194 ;  /* 0x000000c200157220 */ /* 0x040fe20000410000 */
[C---:B------:R-:W-:Y:S01]  /*7da0*/  FMUL.FTZ R8, R0.reuse, R185 ;  /* 0x000000b900087220 */ /* 0x040fe20000410000 */
[----:B------:R-:W-:Y:S01]  /*7db0*/  FMUL.FTZ R14, R0, R191 ;  /* 0x000000bf000e7220 */ /* 0x000fe20000410000 */
[----:B------:R-:W-:Y:S01]  /*7dc0*/  UIMAD UR11, UR58, 0x700, UR6 ;  /* 0x000007003a0b78a4 */ /* 0x000fe2000f8e0206 */
[----:B------:R-:W-:Y:S01]  /*7dd0*/  IMAD.U32 R192, RZ, RZ, UR10 ;  /* 0x0000000affc07e24 */ /* 0x000fe2000f8e00ff */
[----:B------:R-:W0:Y:S01]  /*7de0*/  MUFU.TANH R7, R7 ;  /* 0x0000000700077308 */ /* 0x000e220000002400 */
[----:B------:R-:W-:-:S02]  /*7df0*/  IMAD.U32 R194, RZ, RZ, UR51 ;  /* 0x00000033ffc27e24 */ /* 0x000fc4000f8e00ff */
[C---:B------:R-:W-:Y:S01]  /*7e00*/  FMUL.FTZ R11, R0.reuse, R188 ;  /* 0x000000bc000b7220 */ /* 0x040fe20000410000 */
[C---:B------:R-:W-:Y:S01]  /*7e10*/  FMUL.FTZ R20, R0.reuse, R193 ;  /* 0x000000c100147220 */ /* 0x040fe20000410000 */
[----:B------:R-:W-:Y:S01]  /*7e20*/  IADD3 R191, -R17, 0x1, R192 ;  /* 0x0000000111bf7810 */ /* 0x000fe20007ffe1c0 */
[----:B------:R-:W-:Y:S01]  /*7e30*/  UMOV UR6, UR11 ;  /* 0x0000000b00067c82 */ /* 0x000fe20008000000 */
[----:B------:R-:W-:Y:S01]  /*7e40*/  FMUL.FTZ R185, R0, R196 ;  /* 0x000000c400b97220 */ /* 0x000fe20000410000 */
[----:B------:R-:W-:Y:S01]  /*7e50*/  QGMMA.64x128x32.F32.E4M3.E4M3 R24, R224, gdesc[UR4], R24, gsb0 ;  /* 0x01e00004e0187df3 */ /* 0x000fe20008000818 */
[----:B------:R-:W-:Y:S01]  /*7e60*/  UIADD3 UR6, UR11, 0x100, URZ ;  /* 0x000001000b067890 */ /* 0x000fe2000fffe03f */
[----:B------:R-:W-:Y:S01]  /*7e70*/  IADD3 R191, -R194, UR50, R191 ;  /* 0x00000032c2bf7c10 */ /* 0x000fe2000fffe1bf */
[----:B------:R-:W-:Y:S01]  /*7e80*/  UMOV UR7, 0xc0000010 ;  /* 0xc000001000077882 */ /* 0x000fe20000000000 */
        /* <DEDUP_REMOVED lines=58> */
[----:B------:R-:W-:Y:S01]  /*8230*/  UMOV UR10, UR52 ;  /* 0x00000034000a7c82 */ /* 0x000fe20008000000 */
        /* <DEDUP_REMOVED lines=51> */
[----:B------:R-:W5:Y:S01]  /*8570*/  MUFU.TANH R156, R156 ;  /* 0x0000009c009c7308 */ /* 0x000f620000002400 */
[----:B------:R-:W-:-:S02]  /*8580*/  WARPGROUP.DEPBAR.LE gsb0, 0x0 ;  /* 0x00008000000079c5 */ /* 0x000fc40000010000 */
[----:B------:R-:W-:-:S06]  /*8590*/  WARPGROUP.ARRIVE ;  /* 0x00000000000079c5 */ /* 0x000fcc0000000000 */
[----:B------:R-:W0:Y:S01]  /*85a0*/  S2R R227, SR_TID.X ;  /* 0x0000000000e37919 */ /* 0x000e220000002100 */
[----:B------:R-:W5:Y:S01]  /*85b0*/  MUFU.TANH R157, R157 ;  /* 0x0000009d009d7308 */ /* 0x000f620000002400 */
[----:B------:R-:W-:Y:S01]  /*85c0*/  QGMMA.64x128x32.F32.E4M3.E4M3 R24, R220, gdesc[UR4], R24, gsb0 ;  /* 0x01e00004dc187df3 */ /* 0x000fe20008000818 */
[----:B------:R-:W-:Y:S01]  /*85d0*/  UIADD3 UR6, UR11, 0x200, URZ ;  /* 0x000002000b067890 */ /* 0x000fe2000fffe03f */
[----:B------:R-:W-:-:S05]  /*85e0*/  UMOV UR7, 0xc0000010 ;  /* 0xc000001000077882 */ /* 0x000fca0000000000 */
        /* <DEDUP_REMOVED lines=17> */
[----:B------:R-:W-:Y:S01]  /*8700*/  MUFU.TANH R128, R128 ;  /* 0x0000008000807308 */ /* 0x000fe20000002400 */
[----:B------:R-:W-:-:S02]  /*8710*/  WARPGROUP.DEPBAR.LE gsb0, 0x0 ;  /* 0x00008000000079c5 */ /* 0x000fc40000010000 */
[----:B------:R-:W-:-:S05]  /*8720*/  WARPGROUP.ARRIVE ;  /* 0x00000000000079c5 */ /* 0x000fca0000000000 */
[----:B------:R-:W-:Y:S01]  /*8730*/  MUFU.TANH R104, R104 ;  /* 0x0000006800687308 */ /* 0x000fe20000002400 */
[----:B------:R-:W-:Y:S01]  /*8740*/  QGMMA.64x128x32.F32.E4M3.E4M3 R24, R216, gdesc[UR4], R24, gsb0 ;  /* 0x01e00004d8187df3 */ /* 0x000fe20008000818 */
        /* <DEDUP_REMOVED lines=47> */
[----:B------:R-:W-:Y:S01]  /*8a40*/  @UP0 ULDC UR6, c[0x0][0x44c] ;  /* 0x0001130000060ab9 */ /* 0x000fe20000000800 */
[----:B------:R-:W-:Y:S01]  /*8a50*/  UMOV UR7, 0xc0000010 ;  /* 0xc000001000077882 */ /* 0x000fe20000000000 */
[----:B------:R-:W-:Y:S01]  /*8a60*/  @P2 IMAD.HI.U32 R190, R122, UR6, RZ ;  /* 0x000000067abe2c27 */ /* 0x000fe2000f8e00ff */
[----:B------:R-:W-:-:S03]  /*8a70*/  @UP0 ULDC UR6, c[0x0][0x450] ;  /* 0x0001140000060ab9 */ /* 0x000fc60000000800 */
[----:B------:R-:W-:Y:S01]  /*8a80*/  MUFU.TANH R167, R167 ;  /* 0x000000a700a77308 */ /* 0x000fe20000002400 */
[----:B------:R-:W-:Y:S01]  /*8a90*/  @P2 SHF.R.U32.HI R122, RZ, UR6, R190 ;  /* 0x00000006ff7a2c19 */ /* 0x000fe200080116be */
[----:B------:R-:W-:-:S04]  /*8aa0*/  UIADD3 UR6, UR11, 0x500, URZ ;  /* 0x000005000b067890 */ /* 0x000fc8000fffe03f */
[----:B------:R-:W1:Y:S02]  /*8ab0*/  SHFL.IDX PT, R190, R122, RZ, 0x1c1f ;  /* 0x001c1fff7abe7589 */ /* 0x000e6400000e0000 */
[----:B------:R-:W-:Y:S02]  /*8ac0*/  MUFU.TANH R138, R138 ;  /* 0x0000008a008a7308 */ /* 0x000fe40000002400 */
[----:B------:R-:W2:Y:S06]  /*8ad0*/  SHFL.IDX PT, R122, R122, 0x1, 0x1c1f ;  /* 0x003c1f007a7a7f89 */ /* 0x000eac00000e0000 */
[----:B------:R-:W-:Y:S08]  /*8ae0*/  MUFU.TANH R139, R139 ;  /* 0x0000008b008b7308 */ /* 0x000ff00000002400 */
[----:B------:R-:W-:Y:S01]  /*8af0*/  MUFU.TANH R142, R142 ;  /* 0x0000008e008e7308 */ /* 0x000fe20000002400 */
[----:B-1----:R-:W-:-:S07]  /*8b00*/  IMAD.IADD R190, R191, 0x1, R190 ;  /* 0x00000001bfbe7824 */ /* 0x002fce00078e02be */
[----:B------:R-:W-:Y:S01]  /*8b10*/  MUFU.TANH R143, R143 ;  /* 0x0000008f008f7308 */ /* 0x000fe20000002400 */
[----:B--2---:R-:W-:Y:S01]  /*8b20*/  IMAD.IADD R191, R191, 0x1, R122 ;  /* 0x00000001bfbf7824 */ /* 0x004fe200078e027a */
[C---:B------:R-:W-:Y:S02]  /*8b30*/  ISETP.GT.AND P3, PT, R190.reuse, RZ, PT ;  /* 0x000000ffbe00720c */ /* 0x040fe40003f64270 */
[C---:B------:R-:W-:Y:S02]  /*8b40*/  ISETP.GT.AND P4, PT, R190.reuse, 0x1, PT ;  /* 0x00000001be00780c */ /* 0x040fe40003f84270 */
[----:B------:R-:W-:Y:S02]  /*8b50*/  FSEL R193, R7, -INF , P3 ;  /* 0xff80000007c17808 */ /* 0x000fe40001800000 */
[----:B------:R-:W-:Y:S01]  /*8b60*/  MUFU.TANH R146, R146 ;  /* 0x0000009200927308 */ /* 0x000fe20000002400 */
[----:B------:R-:W-:Y:S02]  /*8b70*/  ISETP.GT.AND P3, PT, R190, 0x8, PT ;  /* 0x00000008be00780c */ /* 0x000fe40003f64270 */
[----:B------:R-:W-:-:S02]  /*8b80*/  FSEL R8, R8, -INF , P4 ;  /* 0xff80000008087808 */ /* 0x000fc40002000000 */
[----:B------:R-:W-:Y:S02]  /*8b90*/  FMNMX.FTZ R195, R193, R6, !PT ;  /* 0x00000006c1c37209 */ /* 0x000fe40007810000 */
[----:B------:R-:W-:Y:S01]  /*8ba0*/  ISETP.GT.AND P4, PT, R190, 0x9, PT ;  /* 0x00000009be00780c */ /* 0x000fe20003f84270 */
[----:B------:R1:W2:Y:S01]  /*8bb0*/  MUFU.TANH R7, R192 ;  /* 0x000000c000077308 */ /* 0x0002a20000002400 */
[----:B------:R-:W-:Y:S02]  /*8bc0*/  FSEL R11, R11, -INF , P3 ;  /* 0xff8000000b0b7808 */ /* 0x000fe40001800000 */
[----:B------:R-:W-:Y:S02]  /*8bd0*/  FMNMX.FTZ R194, R8, R195, !PT ;  /* 0x000000c308c27209 */ /* 0x000fe40007810000 */
[----:B------:R-:W-:Y:S02]  /*8be0*/  ISETP.GT.AND P3, PT, R190, 0x10, PT ;  /* 0x00000010be00780c */ /* 0x000fe40003f64270 */
[----:B---3--:R-:W-:Y:S01]  /*8bf0*/  FSEL R12, R12, -INF , P4 ;  /* 0xff8000000c0c7808 */ /* 0x008fe20002000000 */
[----:B------:R-:W-:Y:S01]  /*8c00*/  MUFU.TANH R147, R147 ;  /* 0x0000009300937308 */ /* 0x000fe20000002400 */
[----:B------:R-:W-:-:S02]  /*8c10*/  FMNMX.FTZ R195, R11, R194, !PT ;  /* 0x000000c20bc37209 */ /* 0x000fc40007810000 */
[----:B------:R-:W-:Y:S02]  /*8c20*/  ISETP.GT.AND P4, PT, R190, 0x11, PT ;  /* 0x00000011be00780c */ /* 0x000fe40003f84270 */
[----:B----4-:R-:W-:Y:S02]  /*8c30*/  FSEL R15, R15, -INF , P3 ;  /* 0xff8000000f0f7808 */ /* 0x010fe40001800000 */
[----:B------:R-:W-:Y:S01]  /*8c40*/  FMNMX.FTZ R130, R12, R195, !PT ;  /* 0x000000c30c827209 */ /* 0x000fe20007810000 */
[----:B------:R-:W-:Y:S01]  /*8c50*/  MUFU.TANH R150, R150 ;  /* 0x0000009600967308 */ /* 0x000fe20000002400 */
[----:B------:R-:W-:Y:S02]  /*8c60*/  ISETP.GT.AND P3, PT, R190, 0x18, PT ;  /* 0x00000018be00780c */ /* 0x000fe40003f64270 */
[----:B-----5:R-:W-:Y:S02]  /*8c70*/  FSEL R20, R20, -INF , P4 ;  /* 0xff80000014147808 */ /* 0x020fe40002000000 */
[----:B------:R-:W-:Y:S01]  /*8c80*/  FMNMX.FTZ R195, R15, R130, !PT ;  /* 0x000000820fc37209 */ /* 0x000fe20007810000 */
[----:B------:R-:W-:Y:S01]  /*8c90*/  FMUL.FTZ R130, R0, R131 ;  /* 0x0000008300827220 */ /* 0x000fe20000410000 */
[----:B------:R-:W-:Y:S01]  /*8ca0*/  ISETP.GT.AND P4, PT, R190, 0x19, PT ;  /* 0x00000019be00780c */ /* 0x000fe20003f84270 */
[C---:B------:R-:W-:Y:S01]  /*8cb0*/  FMUL.FTZ R131, R0.reuse, R132 ;  /* 0x0000008400837220 */ /* 0x040fe20000410000 */
[----:B------:R-:W-:Y:S01]  /*8cc0*/  FSEL R185, R185, -INF , P3 ;  /* 0xff800000b9b97808 */ /* 0x000fe20001800000 */
[----:B------:R-:W-:Y:S01]  /*8cd0*/  FMUL.FTZ R132, R0, R133 ;  /* 0x0000008500847220 */ /* 0x000fe20000410000 */
[----:B-1----:R-:W-:Y:S01]  /*8ce0*/  FMNMX.FTZ R192, R20, R195, !PT ;  /* 0x000000c314c07209 */ /* 0x002fe20007810000 */
[----:B------:R-:W-:Y:S01]  /*8cf0*/  MUFU.TANH R151, R151 ;  /* 0x0000009700977308 */ /* 0x000fe20000002400 */
[----:B------:R-:W-:-:S02]  /*8d00*/  ISETP.GT.AND P3, PT, R190, 0x20, PT ;  /* 0x00000020be00780c */ /* 0x000fc40003f64270 */
[----:B------:R-:W-:Y:S02]  /*8d10*/  FSEL R186, R186, -INF , P4 ;  /* 0xff800000baba7808 */ /* 0x000fe40002000000 */
[----:B------:R-:W-:Y:S02]  /*8d20*/  FMNMX.FTZ R195, R185, R192, !PT ;  /* 0x000000c0b9c37209 */ /* 0x000fe40007810000 */
[----:B------:R-:W-:Y:S01]  /*8d30*/  ISETP.GT.AND P4, PT, R190, 0x21, PT ;  /* 0x00000021be00780c */ /* 0x000fe20003f84270 */
[----:B------:R-:W1:Y:S01]  /*8d40*/  MUFU.TANH R131, R131 ;  /* 0x0000008300837308 */ /* 0x000e620000002400 */
[----:B------:R-:W-:Y:S02]  /*8d50*/  FSEL R168, R168, -INF , P3 ;  /* 0xff800000a8a87808 */ /* 0x000fe40001800000 */
[----:B------:R-:W-:Y:S02]  /*8d60*/  FMNMX.FTZ R195, R186, R195, !PT ;  /* 0x000000c3bac37209 */ /* 0x000fe40007810000 */
[----:B------:R-:W-:-:S02]  /*8d70*/  ISETP.GT.AND P3, PT, R190, 0x28, PT ;  /* 0x00000028be00780c */ /* 0x000fc40003f64270 */
[----:B------:R-:W-:Y:S01]  /*8d80*/  FSEL R169, R169, -INF , P4 ;  /* 0xff800000a9a97808 */ /* 0x000fe20002000000 */
[----:B------:R-:W3:Y:S01]  /*8d90*/  MUFU.TANH R132, R132 ;  /* 0x0000008400847308 */ /* 0x000ee20000002400 */
[----:B------:R-:W-:Y:S02]  /*8da0*/  FMNMX.FTZ R192, R168, R195, !PT ;  /* 0x000000c3a8c07209 */ /* 0x000fe40007810000 */
[----:B------:R-:W-:Y:S02]  /*8db0*/  ISETP.GT.AND P4, PT, R190, 0x29, PT ;  /* 0x00000029be00780c */ /* 0x000fe40003f84270 */
[----:B------:R-:W-:Y:S02]  /*8dc0*/  FSEL R172, R172, -INF , P3 ;  /* 0xff800000acac7808 */ /* 0x000fe40001800000 */
[----:B------:R-:W-:Y:S01]  /*8dd0*/  FMNMX.FTZ R133, R169, R192, !PT ;  /* 0x000000c0a9857209 */ /* 0x000fe20007810000 */
[----:B------:R-:W-:Y:S01]  /*8de0*/  MUFU.TANH R189, R189 ;  /* 0x000000bd00bd7308 */ /* 0x000fe20000002400 */
[----:B------:R-:W-:-:S02]  /*8df0*/  ISETP.GT.AND P3, PT, R190, 0x30, PT ;  /* 0x00000030be00780c */ /* 0x000fc40003f64270 */
[----:B------:R-:W-:Y:S02]  /*8e00*/  FSEL R173, R173, -INF , P4 ;  /* 0xff800000adad7808 */ /* 0x000fe40002000000 */
[----:B------:R-:W-:Y:S01]  /*8e10*/  FMNMX.FTZ R192, R172, R133, !PT ;  /* 0x00000085acc07209 */ /* 0x000fe20007810000 */
[----:B------:R-:W-:Y:S01]  /*8e20*/  FMUL.FTZ R133, R0, R134 ;  /* 0x0000008600857220 */ /* 0x000fe20000410000 */
[----:B------:R-:W-:Y:S01]  /*8e30*/  ISETP.GT.AND P4, PT, R190, 0x31, PT ;  /* 0x00000031be00780c */ /* 0x000fe20003f84270 */
[----:B------:R-:W-:Y:S01]  /*8e40*/  FMUL.FTZ R134, R0, R135 ;  /* 0x0000008700867220 */ /* 0x000fe20000410000 */
[----:B------:R-:W-:Y:S01]  /*8e50*/  FSEL R176, R176, -INF , P3 ;  /* 0xff800000b0b07808 */ /* 0x000fe20001800000 */
[----:B------:R-:W-:Y:S01]  /*8e60*/  MUFU.TANH R123, R123 ;  /* 0x0000007b007b7308 */ /* 0x000fe20000002400 */
        /* <DEDUP_REMOVED lines=8> */
[----:B------:R-:W-:Y:S01]  /*8ef0*/  ISETP.GT.AND P3, PT, R190, 0x40, PT ;  /* 0x00000040be00780c */ /* 0x000fe20003f64270 */
[----:B------:R-:W-:Y:S01]  /*8f00*/  MUFU.TANH R127, R127 ;  /* 0x0000007f007f7308 */ /* 0x000fe20000002400 */
[----:B------:R-:W-:-:S02]  /*8f10*/  FSEL R181, R181, -INF , P4 ;  /* 0xff800000b5b57808 */ /* 0x000fc40002000000 */
[----:B------:R-:W-:Y:S02]  /*8f20*/  FMNMX.FTZ R192, R180, R135, !PT ;  /* 0x00000087b4c07209 */ /* 0x000fe40007810000 */
[----:B------:R-:W-:Y:S02]  /*8f30*/  ISETP.GT.AND P4, PT, R190, 0x41, PT ;  /* 0x00000041be00780c */ /* 0x000fe40003f84270 */
[----:B------:R-:W-:Y:S01]  /*8f40*/  FSEL R152, R152, -INF , P3 ;  /* 0xff80000098987808 */ /* 0x000fe20001800000 */
[----:B------:R-:W-:Y:S01]  /*8f50*/  MUFU.TANH R129, R129 ;  /* 0x0000008100817308 */ /* 0x000fe20000002400 */
[----:B------:R-:W-:Y:S01]  /*8f60*/  FMNMX.FTZ R135, R181, R192, !PT ;  /* 0x000000c0b5877209 */ /* 0x000fe20007810000 */
[----:B------:R-:W-:Y:S02]  /*8f70*/  WARPGROUP.DEPBAR.LE gsb0, 0x0 ;  /* 0x00008000000079c5 */ /* 0x000fe40000010000 */
[----:B------:R-:W-:Y:S01]  /*8f80*/  ISETP.GT.AND P3, PT, R190, 0x48, PT ;  /* 0x00000048be00780c */ /* 0x000fe20003f64270 */
[----:B------:R-:W-:Y:S01]  /*8f90*/  WARPGROUP.ARRIVE ;  /* 0x00000000000079c5 */ /* 0x000fe20000000000 */
[----:B------:R-:W-:-:S02]  /*8fa0*/  FSEL R153, R153, -INF , P4 ;  /* 0xff80000099997808 */ /* 0x000fc40002000000 */
[----:B------:R-:W-:Y:S01]  /*8fb0*/  FMNMX.FTZ R192, R152, R135, !PT ;  /* 0x0000008798c07209 */ /* 0x000fe20007810000 */
[----:B------:R-:W-:Y:S01]  /*8fc0*/  MUFU.TANH R130, R130 ;  /* 0x0000008200827308 */ /* 0x000fe20000002400 */
[----:B------:R-:W-:Y:S01]  /*8fd0*/  ISETP.GT.AND P4, PT, R190, 0x49, PT ;  /* 0x00000049be00780c */ /* 0x000fe20003f84270 */
[----:B------:R-:W-:Y:S01]  /*8fe0*/  QGMMA.64x128x32.F32.E4M3.E4M3 R24, R204, gdesc[UR4], R24, gsb0 ;  /* 0x01e00004cc187df3 */ /* 0x000fe20008000818 */
[----:B------:R-:W-:Y:S01]  /*8ff0*/  FSEL R156, R156, -INF , P3 ;  /* 0xff8000009c9c7808 */ /* 0x000fe20001800000 */
[----:B------:R-:W-:Y:S01]  /*9000*/  UIADD3 UR6, UR11, 0x600, URZ ;  /* 0x000006000b067890 */ /* 0x000fe2000fffe03f */
[----:B------:R-:W-:Y:S01]  /*9010*/  FMNMX.FTZ R135, R153, R192, !PT ;  /* 0x000000c099877209 */ /* 0x000fe20007810000 */
[----:B------:R-:W-:Y:S01]  /*9020*/  UMOV UR7, 0xc0000010 ;  /* 0xc000001000077882 */ /* 0x000fe20000000000 */
[----:B------:R-:W-:Y:S01]  /*9030*/  ISETP.GT.AND P3, PT, R190, 0x50, PT ;  /* 0x00000050be00780c */ /* 0x000fe20003f64270 */
[----:B------:R-:W-:Y:S01]  /*9040*/  MUFU.TANH R133, R133 ;  /* 0x0000008500857308 */ /* 0x000fe20000002400 */
        /* <DEDUP_REMOVED lines=14> */
[----:B------:R-:W-:Y:S01]  /*9130*/  MUFU.TANH R107, R107 ;  /* 0x0000006b006b7308 */ /* 0x000fe20000002400 */
[----:B0-----:R-:W-:-:S02]  /*9140*/  FSEL R165, R165, -INF , P4 ;  /* 0xff800000a5a57808 */ /* 0x001fc40002000000 */
        /* <DEDUP_REMOVED lines=46> */
[C---:B------:R-:W-:Y:S02]  /*9430*/  ISETP.GT.AND P4, PT, R190.reuse, 0x91, PT ;  /* 0x00000091be00780c */ /* 0x040fe40003f84270 */
[----:B--2---:R-:W-:Y:S01]  /*9440*/  FSEL R7, R7, -INF , P3 ;  /* 0xff80000007077808 */ /* 0x004fe20001800000 */
[----:B------:R-:W-:Y:S01]  /*9450*/  MUFU.TANH R99, R99 ;  /* 0x0000006300637308 */ /* 0x000fe20000002400 */
[----:B------:R-:W-:Y:S02]  /*9460*/  FMNMX.FTZ R192, R125, R192, !PT ;  /* 0x000000c07dc07209 */ /* 0x000fe40007810000 */
[----:B------:R-:W-:Y:S02]  /*9470*/  ISETP.GT.AND P3, PT, R190, 0x98, PT ;  /* 0x00000098be00780c */ /* 0x000fe40003f64270 */
[----:B------:R-:W-:-:S02]  /*9480*/  FSEL R128, R128, -INF , P4 ;  /* 0xff80000080807808 */ /* 0x000fc40002000000 */
[----:B------:R-:W-:Y:S01]  /*9490*/  FMNMX.FTZ R135, R7, R192, !PT ;  /* 0x000000c007877209 */ /* 0x000fe20007810000 */
[----:B------:R-:W-:Y:S01]  /*94a0*/  MUFU.TANH R102, R102 ;  /* 0x0000006600667308 */ /* 0x000fe20000002400 */
[----:B------:R-:W-:Y:S02]  /*94b0*/  ISETP.GT.AND P4, PT, R190, 0x99, PT ;  /* 0x00000099be00780c */ /* 0x000fe40003f84270 */
[----:B-1----:R-:W-:Y:S02]  /*94c0*/  FSEL R131, R131, -INF , P3 ;  /* 0xff80000083837808 */ /* 0x002fe40001800000 */
[----:B------:R-:W-:Y:S02]  /*94d0*/  FMNMX.FTZ R192, R128, R135, !PT ;  /* 0x0000008780c07209 */ /* 0x000fe40007810000 */
[----:B------:R-:W-:Y:S02]  /*94e0*/  ISETP.GT.AND P3, PT, R190, 0xa0, PT ;  /* 0x000000a0be00780c */ /* 0x000fe40003f64270 */
[----:B---3--:R-:W-:-:S02]  /*94f0*/  FSEL R132, R132, -INF , P4 ;  /* 0xff80000084847808 */ /* 0x008fc40002000000 */
[----:B------:R-:W-:Y:S02]  /*9500*/  FMNMX.FTZ R135, R131, R192, !PT ;  /* 0x000000c083877209 */ /* 0x000fe40007810000 */
[----:B------:R-:W-:Y:S02]  /*9510*/  ISETP.GT.AND P4, PT, R190, 0xa1, PT ;  /* 0x000000a1be00780c */ /* 0x000fe40003f84270 */
[----:B------:R-:W-:Y:S02]  /*9520*/  FSEL R104, R104, -INF , P3 ;  /* 0xff80000068687808 */ /* 0x000fe40001800000 */
[----:B------:R-:W-:Y:S02]  /*9530*/  FMNMX.FTZ R135, R132, R135, !PT ;  /* 0x0000008784877209 */ /* 0x000fe40007810000 */
[----:B------:R-:W-:Y:S02]  /*9540*/  ISETP.GT.AND P3, PT, R190, 0xa8, PT ;  /* 0x000000a8be00780c */ /* 0x000fe40003f64270 */
[----:B------:R-:W-:-:S02]  /*9550*/  FSEL R105, R105, -INF , P4 ;  /* 0xff80000069697808 */ /* 0x000fc40002000000 */
[----:B------:R-:W-:Y:S01]  /*9560*/  FMNMX.FTZ R192, R104, R135, !PT ;  /* 0x0000008768c07209 */ /* 0x000fe20007810000 */
[----:B------:R-:W-:Y:S02]  /*9570*/  WARPGROUP.DEPBAR.LE gsb0, 0x0 ;  /* 0x00008000000079c5 */ /* 0x000fe40000010000 */
[----:B------:R-:W-:Y:S01]  /*9580*/  ISETP.GT.AND P4, PT, R190, 0xa9, PT ;  /* 0x000000a9be00780c */ /* 0x000fe20003f84270 */
[----:B------:R-:W-:Y:S01]  /*9590*/  WARPGROUP.ARRIVE ;  /* 0x00000000000079c5 */ /* 0x000fe20000000000 */
[----:B------:R-:W-:Y:S02]  /*95a0*/  FSEL R108, R108, -INF , P3 ;  /* 0xff8000006c6c7808 */ /* 0x000fe40001800000 */
[----:B------:R-:W-:Y:S02]  /*95b0*/  FMNMX.FTZ R135, R105, R192, !PT ;  /* 0x000000c069877209 */ /* 0x000fe40007810000 */
[----:B------:R-:W-:Y:S01]  /*95c0*/  ISETP.GT.AND P3, PT, R190, 0xb0, PT ;  /* 0x000000b0be00780c */ /* 0x000fe20003f64270 */
[----:B------:R-:W-:Y:S01]  /*95d0*/  QGMMA.64x128x32.F32.E4M3.E4M3 R24, R200, gdesc[UR4], R24, gsb0 ;  /* 0x01e00004c8187df3 */ /* 0x000fe20008000818 */
[----:B------:R-:W-:-:S02]  /*95e0*/  FSEL R109, R109, -INF , P4 ;  /* 0xff8000006d6d7808 */ /* 0x000fc40002000000 */
[----:B------:R-:W-:Y:S02]  /*95f0*/  FMNMX.FTZ R192, R108, R135, !PT ;  /* 0x000000876cc07209 */ /* 0x000fe40007810000 */
[----:B------:R-:W-:Y:S02]  /*9600*/  ISETP.GT.AND P4, PT, R190, 0xb1, PT ;  /* 0x000000b1be00780c */ /* 0x000fe40003f84270 */
[----:B------:R-:W-:Y:S02]  /*9610*/  FSEL R112, R112, -INF , P3 ;  /* 0xff80000070707808 */ /* 0x000fe40001800000 */
[----:B------:R-:W-:Y:S02]  /*9620*/  FMNMX.FTZ R135, R109, R192, !PT ;  /* 0x000000c06d877209 */ /* 0x000fe40007810000 */
[----:B------:R-:W-:Y:S02]  /*9630*/  ISETP.GT.AND P3, PT, R190, 0xb8, PT ;  /* 0x000000b8be00780c */ /* 0x000fe40003f64270 */
        /* <DEDUP_REMOVED lines=12> */
[----:B------:R-:W-:Y:S01]  /*9700*/  FSEL R135, R89, -INF , P4 ;  /* 0xff80000059877808 */ /* 0x000fe20002000000 */
[----:B------:R-:W-:Y:S01]  /*9710*/  FMUL.FTZ R89, R0, R101 ;  /* 0x0000006500597220 */ /* 0x000fe20000410000 */
[----:B------:R-:W-:-:S02]  /*9720*/  FMNMX.FTZ R192, R88, R195, !PT ;  /* 0x000000c358c07209 */ /* 0x000fc40007810000 */
[----:B------:R-:W-:Y:S02]  /*9730*/  ISETP.GT.AND P4, PT, R190, 0xc9, PT ;  /* 0x000000c9be00780c */ /* 0x000fe40003f84270 */
[----:B------:R-:W-:Y:S01]  /*9740*/  FSEL R92, R92, -INF , P3 ;  /* 0xff8000005c5c7808 */ /* 0x000fe20001800000 */
[----:B------:R-:W0:Y:S01]  /*9750*/  MUFU.TANH R89, R89 ;  /* 0x0000005900597308 */ /* 0x000e220000002400 */
[----:B------:R-:W-:Y:S02]  /*9760*/  FMNMX.FTZ R101, R135, R192, !PT ;  /* 0x000000c087657209 */ /* 0x000fe40007810000 */
[----:B------:R-:W-:Y:S02]  /*9770*/  ISETP.GT.AND P3, PT, R190, 0xd0, PT ;  /* 0x000000d0be00780c */ /* 0x000fe40003f64270 */
[----:B------:R-:W-:Y:S02]  /*9780*/  FSEL R93, R93, -INF , P4 ;  /* 0xff8000005d5d7808 */ /* 0x000fe40002000000 */
[----:B------:R-:W-:Y:S01]  /*9790*/  FMNMX.FTZ R192, R92, R101, !PT ;  /* 0x000000655cc07209 */ /* 0x000fe20007810000 */
[----:B------:R-:W-:Y:S01]  /*97a0*/  FMUL.FTZ R101, R0, R110 ;  /* 0x0000006e00657220 */ /* 0x000fe20000410000 */
[----:B------:R-:W-:-:S02]  /*97b0*/  ISETP.GT.AND P4, PT, R190, 0xd1, PT ;  /* 0x000000d1be00780c */ /* 0x000fc40003f84270 */
[----:B------:R-:W-:Y:S02]  /*97c0*/  FSEL R96, R96, -INF , P3 ;  /* 0xff80000060607808 */ /* 0x000fe40001800000 */
[----:B------:R-:W-:Y:S01]  /*97d0*/  FMNMX.FTZ R195, R93, R192, !PT ;  /* 0x000000c05dc37209 */ /* 0x000fe20007810000 */
[----:B------:R-:W-:Y:S01]  /*97e0*/  FMUL.FTZ R192, R0, R111 ;  /* 0x0000006f00c07220 */ /* 0x000fe20000410000 */
[----:B------:R-:W-:Y:S01]  /*97f0*/  ISETP.GT.AND P3, PT, R190, 0xd8, PT ;  /* 0x000000d8be00780c */ /* 0x000fe20003f64270 */
[----:B------:R-:W1:Y:S01]  /*9800*/  MUFU.TANH R101, R101 ;  /* 0x0000006500657308 */ /* 0x000e620000002400 */
[----:B------:R-:W-:Y:S02]  /*9810*/  FSEL R97, R97, -INF , P4 ;  /* 0xff80000061617808 */ /* 0x000fe40002000000 */
[----:B------:R-:W-:Y:S02]  /*9820*/  FMNMX.FTZ R194, R96, R195, !PT ;  /* 0x000000c360c27209 */ /* 0x000fe40007810000 */
[----:B------:R-:W-:-:S02]  /*9830*/  ISETP.GT.AND P4, PT, R190, 0xd9, PT ;  /* 0x000000d9be00780c */ /* 0x000fc40003f84270 */
[----:B------:R-:W-:Y:S02]  /*9840*/  FSEL R110, R100, -INF , P3 ;  /* 0xff800000646e7808 */ /* 0x000fe40001800000 */
[----:B------:R-:W-:Y:S01]  /*9850*/  FMNMX.FTZ R195, R97, R194, !PT ;  /* 0x000000c261c37209 */ /* 0x000fe20007810000 */
[----:B------:R2:W3:Y:S01]  /*9860*/  MUFU.TANH R100, R192 ;  /* 0x000000c000647308 */ /* 0x0004e20000002400 */
[----:B0-----:R-:W-:Y:S02]  /*9870*/  FSEL R111, R89, -INF , P4 ;  /* 0xff800000596f7808 */ /* 0x001fe40002000000 */
[----:B------:R-:W-:Y:S02]  /*9880*/  FMNMX.FTZ R190, R110, R195, !PT ;  /* 0x000000c36ebe7209 */ /* 0x000fe40007810000 */
[----:B------:R-:W-:Y:S02]  /*9890*/  ISETP.GT.AND P4, PT, R191, RZ, PT ;  /* 0x000000ffbf00720c */ /* 0x000fe40003f84270 */
[----:B------:R-:W-:-:S02]  /*98a0*/  FMNMX.FTZ R89, R111, R190, !PT ;  /* 0x000000be6f597209 */ /* 0x000fc40007810000 */
[----:B------:R-:W-:Y:S01]  /*98b0*/  ISETP.GT.AND P5, PT, R191, 0x1, PT ;  /* 0x00000001bf00780c */ /* 0x000fe20003fa4270 */
[----:B--2---:R-:W-:Y:S01]  /*98c0*/  FMUL.FTZ R192, R0, R103 ;  /* 0x0000006700c07220 */ /* 0x004fe20000410000 */
[----:B------:R-:W-:Y:S01]  /*98d0*/  FSEL R122, R9, -INF , P4 ;  /* 0xff800000097a7808 */ /* 0x000fe20002000000 */
[----:B------:R-:W0:Y:S01]  /*98e0*/  SHFL.BFLY PT, R190, R89, 0x2, 0x1f ;  /* 0x0c401f0059be7f89 */ /* 0x000e2200000e0000 */
[C---:B------:R-:W-:Y:S02]  /*98f0*/  ISETP.GT.AND P4, PT, R191.reuse, 0x8, PT ;  /* 0x00000008bf00780c */ /* 0x040fe40003f84270 */
[----:B------:R-:W-:Y:S01]  /*9900*/  FSEL R10, R10, -INF , P5 ;  /* 0xff8000000a0a7808 */ /* 0x000fe20002800000 */
[----:B------:R-:W2:Y:S01]  /*9910*/  MUFU.TANH R192, R192 ;  /* 0x000000c000c07308 */ /* 0x000ea20000002400 */
[----:B------:R-:W-:Y:S02]  /*9920*/  FMNMX.FTZ R195, R122, R5, !PT ;  /* 0x000000057ac37209 */ /* 0x000fe40007810000 */
[----:B------:R-:W-:-:S02]  /*9930*/  ISETP.GT.AND P5, PT, R191, 0x9, PT ;  /* 0x00000009bf00780c */ /* 0x000fc40003fa4270 */
[----:B------:R-:W-:Y:S02]  /*9940*/  FSEL R13, R13, -INF , P4 ;  /* 0xff8000000d0d7808 */ /* 0x000fe40002000000 */
[C---:B------:R-:W-:Y:S02]  /*9950*/  ISETP.GT.AND P4, PT, R191.reuse, 0x10, PT ;  /* 0x00000010bf00780c */ /* 0x040fe40003f84270 */
[----:B------:R-:W-:Y:S02]  /*9960*/  FSEL R14, R14, -INF , P5 ;  /* 0xff8000000e0e7808 */ /* 0x000fe40002800000 */
[----:B------:R-:W-:Y:S02]  /*9970*/  ISETP.GT.AND P5, PT, R191, 0x11, PT ;  /* 0x00000011bf00780c */ /* 0x000fe40003fa4270 */
[----:B------:R-:W-:Y:S02]  /*9980*/  FSEL R21, R21, -INF , P4 ;  /* 0xff80000015157808 */ /* 0x000fe40002000000 */
[----:B------:R-:W-:-:S02]  /*9990*/  ISETP.GT.AND P4, PT, R191, 0x18, PT ;  /* 0x00000018bf00780c */ /* 0x000fc40003f84270 */
[----:B------:R-:W-:Y:S02]  /*99a0*/  FSEL R184, R184, -INF , P5 ;  /* 0xff800000b8b87808 */ /* 0x000fe40002800000 */
[----:B------:R-:W-:Y:S02]  /*99b0*/  ISETP.GT.AND P5, PT, R191, 0x19, PT ;  /* 0x00000019bf00780c */ /* 0x000fe40003fa4270 */
[----:B0-----:R-:W-:Y:S02]  /*99c0*/  FMNMX.FTZ R190, R89, R190, !PT ;  /* 0x000000be59be7209 */ /* 0x001fe40007810000 */
[----:B------:R-:W-:Y:S02]  /*99d0*/  FSEL R187, R187, -INF , P4 ;  /* 0xff800000bbbb7808 */ /* 0x000fe40002000000 */
[----:B------:R-:W-:Y:S01]  /*99e0*/  ISETP.GT.AND P4, PT, R191, 0x20, PT ;  /* 0x00000020bf00780c */ /* 0x000fe20003f84270 */
[----:B------:R-:W0:Y:S01]  /*99f0*/  SHFL.BFLY PT, R89, R190, 0x1, 0x1f ;  /* 0x0c201f00be597f89 */ /* 0x000e2200000e0000 */
[----:B------:R-:W-:-:S02]  /*9a00*/  FSEL R188, R188, -INF , P5 ;  /* 0xff800000bcbc7808 */ /* 0x000fc40002800000 */
[C---:B------:R-:W-:Y:S02]  /*9a10*/  ISETP.GT.AND P5, PT, R191.reuse, 0x21, PT ;  /* 0x00000021bf00780c */ /* 0x040fe40003fa4270 */
[----:B------:R-:W-:Y:S02]  /*9a20*/  FSEL R170, R170, -INF , P4 ;  /* 0xff800000aaaa7808 */ /* 0x000fe40002000000 */
[----:B------:R-:W-:Y:S02]  /*9a30*/  ISETP.GT.AND P4, PT, R191, 0x28, PT ;  /* 0x00000028bf00780c */ /* 0x000fe40003f84270 */
[----:B------:R-:W-:Y:S02]  /*9a40*/  FSEL R171, R171, -INF , P5 ;  /* 0xff800000abab7808 */ /* 0x000fe40002800000 */
[----:B------:R-:W-:Y:S02]  /*9a50*/  ISETP.GT.AND P5, PT, R191, 0x29, PT ;  /* 0x00000029bf00780c */ /* 0x000fe40003fa4270 */
[----:B------:R-:W-:-:S02]  /*9a60*/  FSEL R174, R174, -INF , P4 ;  /* 0xff800000aeae7808 */ /* 0x000fc40002000000 */
[----:B------:R-:W-:Y:S02]  /*9a70*/  ISETP.GT.AND P4, PT, R191, 0x30, PT ;  /* 0x00000030bf00780c */ /* 0x000fe40003f84270 */
[----:B------:R-:W-:Y:S02]  /*9a80*/  FSEL R175, R175, -INF , P5 ;  /* 0xff800000afaf7808 */ /* 0x000fe40002800000 */
[C---:B------:R-:W-:Y:S02]  /*9a90*/  ISETP.GT.AND P5, PT, R191.reuse, 0x31, PT ;  /* 0x00000031bf00780c */ /* 0x040fe40003fa4270 */
[----:B------:R-:W-:Y:S02]  /*9aa0*/  FSEL R178, R178, -INF , P4 ;  /* 0xff800000b2b27808 */ /* 0x000fe40002000000 */
[----:B------:R-:W-:Y:S02]  /*9ab0*/  ISETP.GT.AND P4, PT, R191, 0x38, PT ;  /* 0x00000038bf00780c */ /* 0x000fe40003f84270 */
[----:B0-----:R-:W-:Y:S01]  /*9ac0*/  FMNMX.FTZ R89, R190, R89, !PT ;  /* 0x00000059be597209 */ /* 0x001fe20007810000 */
[----:B------:R-:W-:Y:S01]  /*9ad0*/  IMAD.U32 R190, RZ, RZ, UR10 ;  /* 0x0000000affbe7e24 */ /* 0x000fe2000f8e00ff */
[----:B------:R-:W-:-:S02]  /*9ae0*/  FSEL R179, R179, -INF , P5 ;  /* 0xff800000b3b37808 */ /* 0x000fc40002800000 */
[C---:B------:R-:W-:Y:S01]  /*9af0*/  FSETP.NEU.FTZ.AND P3, PT, R89.reuse, -INF , PT ;  /* 0xff8000005900780b */ /* 0x040fe20003f7d000 */
[----:B------:R-:W-:-:S01]  /*9b00*/  FFMA.FTZ R190, R89, R190, -8 ;  /* 0xc100000059be7423 */ /* 0x000fc200000100be */
[C---:B------:R-:W-:Y:S01]  /*9b10*/  ISETP.GT.AND P5, PT, R191.reuse, 0x39, PT ;  /* 0x00000039bf00780c */ /* 0x040fe20003fa4270 */
[----:B------:R-:W-:Y:S02]  /*9b20*/  WARPGROUP.DEPBAR.LE gsb0, 0x0 ;  /* 0x00008000000079c5 */ /* 0x000fe40000010000 */
[----:B------:R-:W-:Y:S02]  /*9b30*/  FSEL R182, R182, -INF , P4 ;  /* 0xff800000b6b67808 */ /* 0x000fe40002000000 */
[----:B------:R-:W-:Y:S02]  /*9b40*/  FSEL R103, R190, RZ, P3 ;  /* 0x000000ffbe677208 */ /* 0x000fe40001800000 */
[----:B------:R-:W-:Y:S02]  /*9b50*/  ISETP.GT.AND P4, PT, R191, 0x40, PT ;  /* 0x00000040bf00780c */ /* 0x000fe40003f84270 */
[----:B------:R-:W-:Y:S01]  /*9b60*/  FSEL R183, R183, -INF , P5 ;  /* 0xff800000b7b77808 */ /* 0x000fe20002800000 */
[--C-:B------:R-:W-:Y:S01]  /*9b70*/  FFMA.FTZ R9, R180, UR10, -R103.reuse ;  /* 0x0000000ab4097c23 */ /* 0x100fe20008010867 */
[----:B------:R-:W-:-:S01]  /*9b80*/  FFMA.FTZ R190, R193, UR10, -R103 ;  /* 0x0000000ac1be7c23 */ /* 0x000fc20008010867 */
[----:B------:R-:W-:Y:S01]  /*9b90*/  FMNMX.FTZ R180, R10, R195, !PT ;  /* 0x000000c30ab47209 */ /* 0x000fe20007810000 */
        /* <DEDUP_REMOVED lines=10> */
[----:B------:R0:W-:Y:S01]  /*9c40*/  MUFU.EX2 R180, R194 ;  /* 0x000000c200b47308 */ /* 0x0001e20000000800 */
        /* <DEDUP_REMOVED lines=9> */
[--C-:B0-----:R-:W-:Y:S01]  /*9ce0*/  FFMA.FTZ R194, R164, UR10, -R103.reuse ;  /* 0x0000000aa4c27c23 */ /* 0x101fe20008010867 */
[----:B------:R-:W-:Y:S01]  /*9cf0*/  FMNMX.FTZ R181, R187, R186, !PT ;  /* 0x000000babbb57209 */ /* 0x000fe20007810000 */
[--C-:B------:R-:W-:Y:S01]  /*9d00*/  FFMA.FTZ R172, R172, UR10, -R103.reuse ;  /* 0x0000000aacac7c23 */ /* 0x100fe20008010867 */
[----:B------:R-:W-:Y:S01]  /*9d10*/  FSEL R155, R155, -INF , P5 ;  /* 0xff8000009b9b7808 */ /* 0x000fe20002800000 */
[--C-:B------:R-:W-:Y:S01]  /*9d20*/  FFMA.FTZ R173, R173, UR10, -R103.reuse ;  /* 0x0000000aadad7c23 */ /* 0x100fe20008010867 */
        /* <DEDUP_REMOVED lines=65> */
[----:B------:R-:W-:Y:S01]  /*a140*/  FFMA.FTZ R110, R110, UR10, -R103 ;  /* 0x0000000a6e6e7c23 */ /* 0x000fe20008010867 */
[----:B------:R-:W-:Y:S01]  /*a150*/  ISETP.GT.AND P5, PT, R191, 0x69, PT ;  /* 0x00000069bf00780c */ /* 0x000fe20003fa4270 */
[----:B------:R-:W-:Y:S01]  /*a160*/  MUFU.EX2 R190, R190 ;  /* 0x000000be00be7308 */ /* 0x000fe20000000800 */
[----:B------:R-:W-:-:S02]  /*a170*/  FMNMX.FTZ R186, R138, R181, !PT ;  /* 0x000000b58aba7209 */ /* 0x000fc40007810000 */
        /* <DEDUP_REMOVED lines=33> */
[----:B------:R0:W-:Y:S01]  /*a390*/  MUFU.EX2 R126, R194 ;  /* 0x000000c2007e7308 */ /* 0x0001e20000000800 */
[----:B------:R-:W-:Y:S02]  /*a3a0*/  FSEL R127, R127, -INF , P5 ;  /* 0xff8000007f7f7808 */ /* 0x000fe40002800000 */
[----:B------:R-:W-:Y:S02]  /*a3b0*/  FMNMX.FTZ R186, R148, R181, !PT ;  /* 0x000000b594ba7209 */ /* 0x000fe40007810000 */
[----:B------:R-:W-:-:S02]  /*a3c0*/  ISETP.GT.AND P5, PT, R191, 0x91, PT ;  /* 0x00000091bf00780c */ /* 0x000fc40003fa4270 */
[----:B------:R-:W-:Y:S01]  /*a3d0*/  FSEL R149, R129, -INF , P4 ;  /* 0xff80000081957808 */ /* 0x000fe20002000000 */
[----:B------:R-:W-:Y:S01]  /*a3e0*/  MUFU.EX2 R185, R185 ;  /* 0x000000b900b97308 */ /* 0x000fe20000000800 */
[----:B------:R-:W-:Y:S01]  /*a3f0*/  FMNMX.FTZ R186, R127, R186, !PT ;  /* 0x000000ba7fba7209 */ /* 0x000fe20007810000 */
[----:B0-----:R-:W-:Y:S01]  /*a400*/  FFMA.FTZ R194, R124, UR10, -R103 ;  /* 0x0000000a7cc27c23 */ /* 0x001fe20008010867 */
        /* <DEDUP_REMOVED lines=10> */
[----:B0-----:R-:W-:Y:S01]  /*a4b0*/  FFMA.FTZ R195, R125, UR10, -R103 ;  /* 0x0000000a7dc37c23 */ /* 0x001fe20008010867 */
        /* <DEDUP_REMOVED lines=10> */
[----:B-1----:R-:W-:Y:S02]  /*a560*/  FSEL R124, R101, -INF , P4 ;  /* 0xff800000657c7808 */ /* 0x002fe40002000000 */
[----:B------:R-:W-:Y:S02]  /*a570*/  FMNMX.FTZ R181, R107, R186, !PT ;  /* 0x000000ba6bb57209 */ /* 0x000fe40007810000 */
[C---:B------:R-:W-:Y:S01]  /*a580*/  ISETP.GT.AND P4, PT, R191.reuse, 0xb0, PT ;  /* 0x000000b0bf00780c */ /* 0x040fe20003f84270 */
[----:B------:R0:W-:Y:S01]  /*a590*/  MUFU.EX2 R101, R194 ;  /* 0x000000c200657308 */ /* 0x0001e20000000800 */
[----:B---3--:R-:W-:Y:S02]  /*a5a0*/  FSEL R100, R100, -INF , P5 ;  /* 0xff80000064647808 */ /* 0x008fe40002800000 */
        /* <DEDUP_REMOVED lines=24> */
[----:B------:R-:W-:-:S01]  /*a730*/  FFMA.FTZ R181, R132, UR10, -R103 ;  /* 0x0000000a84b57c23 */ /* 0x000fc20008010867 */
[----:B------:R-:W-:Y:S01]  /*a740*/  ISETP.GT.AND P5, PT, R191, 0xc9, PT ;  /* 0x000000c9bf00780c */ /* 0x000fe20003fa4270 */
[----:B------:R-:W-:Y:S01]  /*a750*/  MUFU.EX2 R9, R9 ;  /* 0x0000000900097308 */ /* 0x000fe20000000800 */
[----:B------:R-:W-:-:S02]  /*a760*/  FSEL R131, R94, -INF , P4 ;  /* 0xff8000005e837808 */ /* 0x000fc40002000000 */
[----:B------:R-:W-:Y:S02]  /*a770*/  FMNMX.FTZ R186, R91, R186, !PT ;  /* 0x000000ba5bba7209 */ /* 0x000fe40007810000 */
[----:B------:R-:W-:Y:S02]  /*a780*/  ISETP.GT.AND P4, PT, R191, 0xd0, PT ;  /* 0x000000d0bf00780c */ /* 0x000fe40003f84270 */
[----:B------:R-:W-:Y:S01]  /*a790*/  FSEL R95, R95, -INF , P5 ;  /* 0xff8000005f5f7808 */ /* 0x000fe20002800000 */
[----:B------:R-:W-:Y:S01]  /*a7a0*/  MUFU.EX2 R152, R152 ;  /* 0x0000009800987308 */ /* 0x000fe20000000800 */
[----:B------:R-:W-:Y:S02]  /*a7b0*/  FMNMX.FTZ R186, R131, R186, !PT ;  /* 0x000000ba83ba7209 */ /* 0x000fe40007810000 */
[----:B------:R-:W-:Y:S02]  /*a7c0*/  ISETP.GT.AND P5, PT, R191, 0xd1, PT ;  /* 0x000000d1bf00780c */ /* 0x000fe40003fa4270 */
[----:B------:R-:W-:-:S02]  /*a7d0*/  FSEL R98, R98, -INF , P4 ;  /* 0xff80000062627808 */ /* 0x000fc40002000000 */
[----:B0-----:R-:W-:Y:S01]  /*a7e0*/  FMNMX.FTZ R195, R95, R186, !PT ;  /* 0x000000ba5fc37209 */ /* 0x001fe20007810000 */
[----:B------:R-:W-:-:S01]  /*a7f0*/  FFMA.FTZ R186, R104, UR10, -R103 ;  /* 0x0000000a68ba7c23 */ /* 0x000fc20008010867 */
[----:B------:R-:W-:Y:S01]  /*a800*/  ISETP.GT.AND P4, PT, R191, 0xd8, PT ;  /* 0x000000d8bf00780c */ /* 0x000fe20003f84270 */
[----:B------:R-:W-:Y:S01]  /*a810*/  MUFU.EX2 R153, R153 ;  /* 0x0000009900997308 */ /* 0x000fe20000000800 */
[----:B------:R-:W-:Y:S02]  /*a820*/  FSEL R99, R99, -INF , P5 ;  /* 0xff80000063637808 */ /* 0x000fe40002800000 */
[----:B------:R-:W-:Y:S02]  /*a830*/  FMNMX.FTZ R132, R98, R195, !PT ;  /* 0x000000c362847209 */ /* 0x000fe40007810000 */
[----:B------:R-:W-:Y:S02]  /*a840*/  ISETP.GT.AND P5, PT, R191, 0xd9, PT ;  /* 0x000000d9bf00780c */ /* 0x000fe40003fa4270 */
[----:B------:R-:W-:Y:S01]  /*a850*/  FSEL R104, R102, -INF , P4 ;  /* 0xff80000066687808 */ /* 0x000fe20002000000 */
[----:B------:R-:W-:Y:S01]  /*a860*/  MUFU.EX2 R156, R156 ;  /* 0x0000009c009c7308 */ /* 0x000fe20000000800 */
[----:B------:R-:W-:-:S02]  /*a870*/  FMNMX.FTZ R191, R99, R132, !PT ;  /* 0x0000008463bf7209 */ /* 0x000fc40007810000 */
[----:B--2---:R-:W-:Y:S02]  /*a880*/  FSEL R192, R192, -INF , P5 ;  /* 0xff800000c0c07808 */ /* 0x004fe40002800000 */
[----:B------:R-:W-:Y:S02]  /*a890*/  FMNMX.FTZ R191, R104, R191, !PT ;  /* 0x000000bf68bf7209 */ /* 0x000fe40007810000 */
[----:B------:R-:W-:Y:S01]  /*a8a0*/  FSEL R195, R89, RZ, P3 ;  /* 0x000000ff59c37208 */ /* 0x000fe20001800000 */
[----:B------:R0:W-:Y:S01]  /*a8b0*/  MUFU.EX2 R102, R186 ;  /* 0x000000ba00667308 */ /* 0x0001e20000000800 */
[----:B------:R-:W-:-:S03]  /*a8c0*/  FMNMX.FTZ R132, R192, R191, !PT ;  /* 0x000000bfc0847209 */ /* 0x000fc60007810000 */
[----:B------:R-:W-:Y:S02]  /*a8d0*/  FADD.FTZ R195, -R195, R6 ;  /* 0x00000006c3c37221 */ /* 0x000fe40000010100 */
[----:B------:R-:W0:Y:S02]  /*a8e0*/  SHFL.BFLY PT, R191, R132, 0x2, 0x1f ;  /* 0x0c401f0084bf7f89 */ /* 0x000e2400000e0000 */
[----:B------:R-:W-:Y:S01]  /*a8f0*/  FMUL.FTZ R195, R195, UR10 ;  /* 0x0000000ac3c37c20 */ /* 0x000fe20008410000 */
[----:B------:R-:W-:Y:S08]  /*a900*/  MUFU.EX2 R157, R157 ;  /* 0x0000009d009d7308 */ /* 0x000ff00000000800 */
[----:B------:R-:W-:Y:S08]  /*a910*/  MUFU.EX2 R160, R160 ;  /* 0x000000a000a07308 */ /* 0x000ff00000000800 */
[----:B------:R-:W-:Y:S01]  /*a920*/  MUFU.EX2 R161, R161 ;  /* 0x000000a100a17308 */ /* 0x000fe20000000800 */
[----:B0-----:R-:W-:Y:S01]  /*a930*/  FMNMX.FTZ R186, R132, R191, !PT ;  /* 0x000000bf84ba7209 */ /* 0x001fe20007810000 */
[--C-:B------:R-:W-:Y:S01]  /*a940*/  FFMA.FTZ R132, R88, UR10, -R103.reuse ;  /* 0x0000000a58847c23 */ /* 0x100fe20008010867 */
[----:B------:R-:W-:-:S05]  /*a950*/  FFMA.FTZ R103, R111, UR10, -R103 ;  /* 0x0000000a6f677c23 */ /* 0x000fca0008010867 */
        /* <DEDUP_REMOVED lines=8> */
[----:B------:R-:W-:-:S02]  /*a9e0*/  FFMA.FTZ R186, R88, R191, -8 ;  /* 0xc100000058ba7423 */ /* 0x000fc400000100bf */
[----:B------:R-:W-:Y:S03]  /*a9f0*/  MUFU.EX2 R141, R141 ;  /* 0x0000008d008d7308 */ /* 0x000fe60000000800 */
[----:B------:R-:W-:-:S05]  /*aa00*/  FSEL R111, R186, RZ, P4 ;  /* 0x000000ffba6f7208 */ /* 0x000fca0002000000 */
[----:B------:R-:W-:Y:S01]  /*aa10*/  MUFU.EX2 R144, R144 ;  /* 0x0000009000907308 */ /* 0x000fe20000000800 */
[----:B------:R-:W-:-:S01]  /*aa20*/  FFMA.FTZ R6, R142, UR10, -R111 ;  /* 0x0000000a8e067c23 */ /* 0x000fc2000801086f */
[----:B------:R-:W-:Y:S01]  /*aa30*/  FSEL R142, R88, RZ, P4 ;  /* 0x000000ff588e7208 */ /* 0x000fe20002000000 */
[----:B------:R-:W-:-:S01]  /*aa40*/  FFMA.FTZ R191, R122, UR10, -R111 ;  /* 0x0000000a7abf7c23 */ /* 0x000fc2000801086f */
[--C-:B------:R-:W-:Y:S01]  /*aa50*/  FFMA.FTZ R10, R10, UR10, -R111.reuse ;  /* 0x0000000a0a0a7c23 */ /* 0x100fe2000801086f */
[----:B------:R-:W-:-:S01]  /*aa60*/  FFMA.FTZ R13, R13, UR10, -R111 ;  /* 0x0000000a0d0d7c23 */ /* 0x000fc2000801086f */
[----:B------:R-:W-:Y:S01]  /*aa70*/  FFMA.FTZ R14, R14, UR10, -R111 ;  /* 0x0000000a0e0e7c23 */ /* 0x000fe2000801086f */
[----:B------:R-:W-:-:S01]  /*aa80*/  FADD.FTZ R142, -R142, R5 ;  /* 0x000000058e8e7221 */ /* 0x000fc20000010100 */
[--C-:B------:R-:W-:Y:S01]  /*aa90*/  FFMA.FTZ R21, R21, UR10, -R111.reuse ;  /* 0x0000000a15157c23 */ /* 0x100fe2000801086f */
[----:B------:R-:W0:Y:S01]  /*aaa0*/  MUFU.EX2 R5, R195 ;  /* 0x000000c300057308 */ /* 0x000e220000000800 */
        /* <DEDUP_REMOVED lines=32> */
[----:B-1----:R-:W-:-:S01]  /*acb0*/  FFMA.FTZ R3, R142, R2, R191 ;  /* 0x000000028e037223 */ /* 0x002fc200000100bf */
[----:B------:R-:W-:Y:S01]  /*acc0*/  FADD.FTZ R188, R12, R195 ;  /* 0x000000c30cbc7221 */ /* 0x000fe20000010000 */
[----:B------:R-:W-:-:S01]  /*acd0*/  FFMA.FTZ R146, R146, UR10, -R111 ;  /* 0x0000000a92927c23 */ /* 0x000fc2000801086f */
[--C-:B------:R-:W-:Y:S01]  /*ace0*/  FFMA.FTZ R147, R147, UR10, -R111.reuse ;  /* 0x0000000a93937c23 */ /* 0x100fe2000801086f */
[----:B------:R-:W-:-:S01]  /*acf0*/  FFMA.FTZ R150, R150, UR10, -R111 ;  /* 0x0000000a96967c23 */ /* 0x000fc2000801086f */
[----:B------:R-:W-:Y:S01]  /*ad00*/  FADD.FTZ R189, R15, R188 ;  /* 0x000000bc0fbd7221 */ /* 0x000fe20000010000 */
        /* <DEDUP_REMOVED lines=19> */
[----:B------:R-:W-:-:S06]  /*ae40*/  FFMA.FTZ R119, R119, UR10, -R111 ;  /* 0x0000000a77777c23 */ /* 0x000fcc000801086f */
        /* <DEDUP_REMOVED lines=19> */
[----:B------:R-:W-:-:S06]  /*af80*/  FADD.FTZ R2, R177, R2 ;  /* 0x00000002b1027221 */ /* 0x000fcc0000010000 */
[----:B------:R-:W1:Y:S01]  /*af90*/  MUFU.EX2 R178, R178 ;  /* 0x000000b200b27308 */ /* 0x000e620000000800 */
[----:B0-----:R-:W-:-:S07]  /*afa0*/  FADD.FTZ R188, R174, R189 ;  /* 0x000000bdaebc7221 */ /* 0x001fce0000010000 */
[----:B------:R-:W0:Y:S01]  /*afb0*/  MUFU.EX2 R179, R179 ;  /* 0x000000b300b37308 */ /* 0x000e220000000800 */
[----:B--2---:R-:W-:-:S07]  /*afc0*/  FADD.FTZ R189, R175, R188 ;  /* 0x000000bcafbd7221 */ /* 0x004fce0000010000 */
        /* <DEDUP_REMOVED lines=9> */
[----:B-1----:R-:W-:-:S01]  /*b060*/  FADD.FTZ R3, R183, R2 ;  /* 0x00000002b7037221 */ /* 0x002fc20000010000 */
[----:B------:R-:W-:-:S06]  /*b070*/  FADD.FTZ R2, R152, R189 ;  /* 0x000000bd98027221 */ /* 0x000fcc0000010000 */
        /* <DEDUP_REMOVED lines=41> */
[----:B--2---:R-:W-:-:S04]  /*b310*/  FADD.FTZ R3, R145, R2 ;  /* 0x0000000291037221 */ /* 0x004fc80000010000 */
[----:B------:R-:W-:-:S03]  /*b320*/  FADD.FTZ R2, R126, R3 ;  /* 0x000000037e027221 */ /* 0x000fc60000010000 */
        /* <DEDUP_REMOVED lines=15> */
[----:B-1----:R-:W-:-:S01]  /*b420*/  FADD.FTZ R3, R123, R188 ;  /* 0x000000bc7b037221 */ /* 0x002fc20000010000 */
[----:B------:R-:W-:Y:S01]  /*b430*/  FADD.FTZ R188, R114, R125 ;  /* 0x0000007d72bc7221 */ /* 0x000fe20000010000 */
[----:B------:R-:W-:-:S01]  /*b440*/  FFMA.FTZ R125, R128, UR10, -R111 ;  /* 0x0000000a807d7c23 */ /* 0x000fc2000801086f */
[--C-:B------:R-:W-:Y:S01]  /*b450*/  FFMA.FTZ R128, R91, UR10, -R111.reuse ;  /* 0x0000000a5b807c23 */ /* 0x100fe2000801086f */
[----:B------:R-:W-:-:S03]  /*b460*/  FFMA.FTZ R91, R131, UR10, -R111 ;  /* 0x0000000a835b7c23 */ /* 0x000fc6000801086f */
        /* <DEDUP_REMOVED lines=44> */
[--C-:B------:R-:W-:Y:S01]  /*b730*/  FFMA.FTZ R98, R99, UR10, -R111.reuse ;  /* 0x0000000a63627c23 */ /* 0x100fe2000801086f */
[----:B------:R-:W-:-:S05]  /*b740*/  FFMA.FTZ R99, R104, UR10, -R111 ;  /* 0x0000000a68637c23 */ /* 0x000fca000801086f */
[----:B------:R-:W2:Y:S01]  /*b750*/  MUFU.EX2 R118, R118 ;  /* 0x0000007600767308 */ /* 0x000ea20000000800 */
[----:B-1----:R-:W-:-:S07]  /*b760*/  FADD.FTZ R131, R115, R194 ;  /* 0x000000c273837221 */ /* 0x002fce0000010000 */
[----:B------:R-:W1:Y:S01]  /*b770*/  MUFU.EX2 R117, R117 ;  /* 0x0000007500757308 */ /* 0x000e620000000800 */
[----:B0-----:R-:W-:-:S07]  /*b780*/  FADD.FTZ R194, R116, R3 ;  /* 0x0000000374c27221 */ /* 0x001fce0000010000 */
[----:B------:R-:W0:Y:S01]  /*b790*/  MUFU.EX2 R119, R119 ;  /* 0x0000007700777308 */ /* 0x000e220000000800 */
[----:B--2---:R-:W-:-:S01]  /*b7a0*/  FADD.FTZ R196, R118, R131 ;  /* 0x0000008376c47221 */ /* 0x004fc20000010000 */
[----:B------:R-:W-:-:S05]  /*b7b0*/  IMAD.U32 R131, RZ, RZ, UR57 ;  /* 0x00000039ff837e24 */ /* 0x000fca000f8e00ff */
[----:B------:R-:W-:Y:S01]  /*b7c0*/  @!P0 LEA R131, R131, UR41, 0x3 ;  /* 0x0000002983838c11 */ /* 0x000fe2000f8e18ff */
[----:B------:R-:W2:Y:S01]  /*b7d0*/  MUFU.EX2 R132, R132 ;  /* 0x0000008400847308 */ /* 0x000ea20000000800 */
[----:B-1----:R-:W-:-:S01]  /*b7e0*/  FADD.FTZ R3, R117, R194 ;  /* 0x000000c275037221 */ /* 0x002fc20000010000 */
        /* <DEDUP_REMOVED lines=11> */
[----:B0-----:R-:W-:-:S01]  /*b8a0*/  FADD.FTZ R131, R135, R104 ;  /* 0x0000006887837221 */ /* 0x001fc20000010000 */
[----:B------:R-:W-:-:S06]  /*b8b0*/  FFMA.FTZ R104, R192, UR10, -R111 ;  /* 0x0000000ac0687c23 */ /* 0x000fcc000801086f */
        /* <DEDUP_REMOVED lines=26> */
.L_x_8144:
        /* <DEDUP_REMOVED lines=14> */
[----:B------:R-:W-:Y:S01]  /*bb40*/  UMOV UR58, UR57 ;  /* 0x00000039003a7c82 */ /* 0x000fe20008000000 */
        /* <DEDUP_REMOVED lines=118> */
[----:B------:R-:W-:Y:S01]  /*c2b0*/  UMOV UR52, UR57 ;  /* 0x0000003900347c82 */ /* 0x000fe20008000000 */
[----:B------:R-:W-:-:S05]  /*c2c0*/  UMOV UR56, UR7 ;  /* 0x0000000700387c82 */ /* 0x000fca0008000000 */
.L_x_8135:
        /* <DEDUP_REMOVED lines=8> */
.L_x_8156:
        /* <DEDUP_REMOVED lines=9> */
.L_x_8148:
[----:B------:R-:W-:Y:S01]  /*c3e0*/  ULEA UR6, UR52, UR41, 0x3 ;  /* 0x0000002934067291 */ /* 0x000fe2000f8e183f */
[----:B------:R-:W-:-:S05]  /*c3f0*/  IMAD.U32 R7, RZ, RZ, UR47 ;  /* 0x0000002fff077e24 */ /* 0x000fca000f8e00ff */
[----:B------:R-:W-:-:S04]  /*c400*/  SHF.L.U32 R7, R7, 0x1f, RZ ;  /* 0x0000001f07077819 */ /* 0x000fc800000006ff */
[----:B------:R0:W1:Y:S01]  /*c410*/  SYNCS.PHASECHK.TRANS64.TRYWAIT P2, [UR6+0x2e830], R7 ;  /* 0x02e83007ff0075a7 */ /* 0x0000620008040146 */
[----:B------:R-:W-:Y:S05]  /*c420*/  @!P1 BRA `(.L_x_8149) ;  /* 0x0000000000049947 */ /* 0x000fea0003800000 */
[----:B------:R-:W-:Y:S01]  /*c430*/  BPT.TRAP 0x1 ;  /* 0x000000040000795c */ /* 0x000fe20000300000 */
.L_x_8149:
[----:B-1----:R-:W-:Y:S05]  /*c440*/  @P2 BRA `(.L_x_8147) ;  /* 0x0000000000082947 */ /* 0x002fea0003800000 */
[----:B------:R-:W1:Y:S02]  /*c450*/  SYNCS.PHASECHK.TRANS64.TRYWAIT P2, [UR6+0x2e830], R7 ;  /* 0x02e83007ff0075a7 */ /* 0x000e640008040146 */
[----:B-1----:R-:W-:Y:S05]  /*c460*/  @!P2 BRA `(.L_x_8150) ;  /* 0x000000f000cca947 */ /* 0x002fea0003800000 */
.L_x_8147:
[----:B-1----:R-:W1:Y:S01]  /*c470*/  S2R R8, SR_TID.X ;  /* 0x0000000000087919 */ /* 0x002e620000002100 */
[----:B------:R-:W-:Y:S01]  /*c480*/  R2UR UR57, R4 ;  /* 0x00000000043972ca */ /* 0x000fe200000e0000 */
[----:B------:R-:W-:Y:S01]  /*c490*/  UMOV UR19, 0x40000040 ;  /* 0x4000004000137882 */ /* 0x000fe20000000000 */
[----:B------:R-:W-:Y:S01]  /*c4a0*/  UMOV UR20, UR16 ;  /* 0x0000001000147c82 */ /* 0x000fe20008000000 */
[----:B------:R-:W-:Y:S01]  /*c4b0*/  UMOV UR21, UR17 ;  /* 0x0000001100157c82 */ /* 0x000fe20008000000 */
        /* <DEDUP_REMOVED lines=9> */
[----:B------:R-:W-:Y:S01]  /*c550*/  UIMAD UR57, UR52, 0x700, UR57 ;  /* 0x00000700343978a4 */ /* 0x000fe2000f8e0239 */
[----:B------:R-:W-:Y:S01]  /*c560*/  UMOV UR35, 0x40000040 ;  /* 0x4000004000237882 */ /* 0x000fe20000000000 */
[----:B------:R-:W-:-:S02]  /*c570*/  UMOV UR7, 0x40000040 ;  /* 0x4000004000077882 */ /* 0x000fc40000000000 */
[----:B------:R-:W-:Y:S02]  /*c580*/  UIADD3 UR22, UR57, 0x100, URZ ;  /* 0x0000010039167890 */ /* 0x000fe4000fffe03f */
[----:B------:R-:W-:Y:S02]  /*c590*/  UIADD3 UR26, UR57, 0x200, URZ ;  /* 0x00000200391a7890 */ /* 0x000fe4000fffe03f */
[----:B------:R-:W-:Y:S01]  /*c5a0*/  UMOV UR18, UR57 ;  /* 0x0000003900127c82 */ /* 0x000fe20008000000 */
[----:B------:R-:W-:Y:S02]  /*c5b0*/  UIADD3 UR30, UR57, 0x300, URZ ;  /* 0x00000300391e7890 */ /* 0x000fe4000fffe03f */
[----:B------:R-:W-:Y:S02]  /*c5c0*/  UIADD3 UR34, UR57, 0x400, URZ ;  /* 0x0000040039227890 */ /* 0x000fe4000fffe03f */
[----:B------:R-:W-:Y:S02]  /*c5d0*/  UIADD3 UR6, UR57, 0x2, URZ ;  /* 0x0000000239067890 */ /* 0x000fe4000fffe03f */
[----:B------:R-:W-:Y:S01]  /*c5e0*/  UIADD3 UR10, UR57, 0x602, URZ ;  /* 0x00000602390a7890 */ /* 0x000fe2000fffe03f */
[----:B------:R-:W-:Y:S01]  /*c5f0*/  UMOV UR11, 0x40000040 ;  /* 0x40000040000b7882 */ /* 0x000fe20000000000 */
[----:B-1----:R-:W-:Y:S01]  /*c600*/  SHF.R.U32.HI R8, RZ, 0x7, R8 ;  /* 0x00000007ff087819 */ /* 0x002fe20000011608 */
[----:B------:R-:W-:Y:S01]  /*c610*/  UIADD3 UR14, UR57, 0x6, URZ ;  /* 0x00000006390e7890 */ /* 0x000fe2000fffe03f */
[----:B------:R-:W-:-:S03]  /*c620*/  UMOV UR15, 0x40000040 ;  /* 0x40000040000f7882 */ /* 0x000fc60000000000 */
        /* <DEDUP_REMOVED lines=158> */
.L_x_8152:
[----:B------:R-:W-:Y:S01]  /*d010*/  ULEA UR6, UR51, UR41, 0x3 ;  /* 0x0000002933067291 */ /* 0x000fe2000f8e183f */
[----:B------:R-:W-:-:S05]  /*d020*/  IMAD.U32 R7, RZ, RZ, UR53 ;  /* 0x00000035ff077e24 */ /* 0x000fca000f8e00ff */
[----:B------:R-:W-:-:S04]  /*d030*/  SHF.L.U32 R7, R7, 0x1f, RZ ;  /* 0x0000001f07077819 */ /* 0x000fc800000006ff */
[----:B------:R0:W1:Y:S01]  /*d040*/  SYNCS.PHASECHK.TRANS64.TRYWAIT P2, [UR6+0x2e850], R7 ;  /* 0x02e85007ff0075a7 */ /* 0x0000620008040146 */
[----:B------:R-:W-:Y:S05]  /*d050*/  @!P1 BRA `(.L_x_8153) ;  /* 0x0000000000049947 */ /* 0x000fea0003800000 */
[----:B------:R-:W-:Y:S01]  /*d060*/  BPT.TRAP 0x1 ;  /* 0x000000040000795c */ /* 0x000fe20000300000 */
.L_x_8153:
[----:B-1----:R-:W-:Y:S05]  /*d070*/  @P2 BRA `(.L_x_8151) ;  /* 0x0000000000082947 */ /* 0x002fea0003800000 */
[----:B------:R-:W1:Y:S02]  /*d080*/  SYNCS.PHASECHK.TRANS64.TRYWAIT P2, [UR6+0x2e850], R7 ;  /* 0x02e85007ff0075a7 */ /* 0x000e640008040146 */
[----:B-1----:R-:W-:Y:S05]  /*d090*/  @!P2 BRA `(.L_x_8154) ;  /* 0x000000e400d8a947 */ /* 0x002fea0003800000 */
.L_x_8151:
        /* <DEDUP_REMOVED lines=157> */
[----:B------:R-:W-:-:S06]  /*da70*/  UMOV UR10, UR50 ;  /* 0x00000032000a7c82 */ /* 0x000fcc0008000000 */
        /* <DEDUP_REMOVED lines=95> */
[----:B--2---:R-:W-:Y:S01]  /*e070*/  FMNMX.FTZ R88, R144, R89, !PT ;  /* 0x0000005990587209 */ /* 0x004fe20007810000 */
[----:B------:R-:W-:-:S04]  /*e080*/  UIADD3 UR6, UR11, 0x400, URZ ;  /* 0x000004000b067890 */ /* 0x000fc8000fffe03f */
[----:B------:R-:W1:Y:S01]  /*e090*/  MUFU.TANH R145, R145 ;  /* 0x0000009100917308 */ /* 0x000e620000002400 */
[----:B------:R-:W-:-:S07]  /*e0a0*/  UMOV UR7, 0xc0000010 ;  /* 0xc000001000077882 */ /* 0x000fce0000000000 */
        /* <DEDUP_REMOVED lines=117> */
[----:B--2---:R-:W-:Y:S01]  /*e800*/  FMNMX.FTZ R192, R102, R191, !PT ;  /* 0x000000bf66c07209 */ /* 0x004fe20007810000 */
[----:B------:R-:W-:-:S03]  /*e810*/  WARPGROUP.DEPBAR.LE gsb0, 0x0 ;  /* 0x00008000000079c5 */ /* 0x000fc60000010000 */
[----:B0-----:R-:W-:Y:S01]  /*e820*/  FMNMX.FTZ R192, R103, R192, !PT ;  /* 0x000000c067c07209 */ /* 0x001fe20007810000 */
[----:B------:R-:W-:-:S04]  /*e830*/  WARPGROUP.ARRIVE ;  /* 0x00000000000079c5 */ /* 0x000fc80000000000 */
[----:B------:R-:W0:Y:S02]  /*e840*/  SHFL.BFLY PT, R89, R192, 0x2, 0x1f ;  /* 0x0c401f00c0597f89 */ /* 0x000e2400000e0000 */
[----:B------:R-:W-:Y:S01]  /*e850*/  QGMMA.64x128x32.F32.E4M3.E4M3 R24, R200, gdesc[UR4], R24, gsb0 ;  /* 0x01e00004c8187df3 */ /* 0x000fe20008000818 */
[----:B-1----:R-:W-:Y:S01]  /*e860*/  FMNMX.FTZ R191, R193, R88, !PT ;  /* 0x00000058c1bf7209 */ /* 0x002fe20007810000 */
[----:B------:R-:W-:-:S04]  /*e870*/  IMAD.U32 R193, RZ, RZ, UR10 ;  /* 0x0000000affc17e24 */ /* 0x000fc8000f8e00ff */
[----:B------:R-:W1:Y:S01]  /*e880*/  SHFL.BFLY PT, R88, R191, 0x1, 0x1f ;  /* 0x0c201f00bf587f89 */ /* 0x000e6200000e0000 */
[----:B0-----:R-:W-:Y:S01]  /*e890*/  FMNMX.FTZ R194, R192, R89, !PT ;  /* 0x00000059c0c27209 */ /* 0x001fe20007810000 */
[----:B------:R-:W-:-:S04]  /*e8a0*/  IMAD.U32 R192, RZ, RZ, UR10 ;  /* 0x0000000affc07e24 */ /* 0x000fc8000f8e00ff */
[----:B------:R-:W0:Y:S01]  /*e8b0*/  SHFL.BFLY PT, R195, R194, 0x1, 0x1f ;  /* 0x0c201f00c2c37f89 */ /* 0x000e2200000e0000 */
[----:B-1----:R-:W-:-:S05]  /*e8c0*/  FMNMX.FTZ R89, R191, R88, !PT ;  /* 0x00000058bf597209 */ /* 0x002fca0007810000 */
        /* <DEDUP_REMOVED lines=10> */
[----:B0-----:R-:W-:Y:S01]  /*e970*/  FMNMX.FTZ R88, R194, R195, !PT ;  /* 0x000000c3c2587209 */ /* 0x001fe20007810000 */
        /* <DEDUP_REMOVED lines=119> */
[----:B------:R-:W-:-:S02]  /*f0f0*/  IMAD.U32 R195, RZ, RZ, UR52 ;  /* 0x00000034ffc37e24 */ /* 0x000fc4000f8e00ff */
[----:B------:R-:W-:-:S01]  /*f100*/  FFMA.FTZ R99, R99, UR10, -R191 ;  /* 0x0000000a63637c23 */ /* 0x000fc200080108bf */
[----:B------:R-:W-:Y:S01]  /*f110*/  FFMA.FTZ R102, R102, UR10, -R191 ;  /* 0x0000000a66667c23 */ /* 0x000fe200080108bf */
[----:B------:R-:W-:Y:S01]  /*f120*/  IADD3 R194, -R227, 0xb, RZ ;  /* 0x0000000be3c27810 */ /* 0x000fe20007ffe1ff */
[----:B------:R-:W1:Y:S01]  /*f130*/  MUFU.EX2 R14, R14 ;  /* 0x0000000e000e7308 */ /* 0x000e620000000800 */
[----:B0-----:R-:W-:-:S01]  /*f140*/  FADD.FTZ R193, R13, R2 ;  /* 0x000000020dc17221 */ /* 0x001fc20000010000 */
[----:B------:R-:W-:Y:S01]  /*f150*/  @!P0 LEA R195, R195, UR41, 0x3 ;  /* 0x00000029c3c38c11 */ /* 0x000fe2000f8e18ff */
[----:B------:R-:W-:-:S01]  /*f160*/  FFMA.FTZ R103, R103, UR10, -R191 ;  /* 0x0000000a67677c23 */ /* 0x000fc200080108bf */
[----:B------:R-:W-:-:S04]  /*f170*/  WARPGROUP.DEPBAR.LE gsb0, 0x0 ;  /* 0x00008000000079c5 */ /* 0x000fc80000010000 */
        /* <DEDUP_REMOVED lines=190> */
[----:B------:R-:W1:Y:S01]  /*fd60*/  MUFU.EX2 R94, R94 ;  /* 0x0000005e005e7308 */ /* 0x000e620000000800 */
[----:B--2---:R-:W-:-:S07]  /*fd70*/  FADD.FTZ R3, R91, R192 ;  /* 0x000000c05b037221 */ /* 0x004fce0000010000 */
[----:B------:R-:W2:Y:S01]  /*fd80*/  MUFU.EX2 R93, R93 ;  /* 0x0000005d005d7308 */ /* 0x000ea20000000800 */
[----:B---3--:R-:W-:-:S07]  /*fd90*/  FADD.FTZ R192, R92, R193 ;  /* 0x000000c15cc07221 */ /* 0x008fce0000010000 */
[----:B------:R-:W3:Y:S01]  /*fda0*/  MUFU.EX2 R95, R95 ;  /* 0x0000005f005f7308 */ /* 0x000ee20000000800 */
[----:B-1----:R-:W-:-:S07]  /*fdb0*/  FADD.FTZ R194, R94, R3 ;  /* 0x000000035ec27221 */ /* 0x002fce0000010000 */
        /* <DEDUP_REMOVED lines=20> */
.L_x_8155:
        /* <DEDUP_REMOVED lines=133> */
.L_x_8146:
[----:B------:R-:W-:Y:S06]  /*10750*/  BAR.ARV 0x8, 0x180 ;  /* 0x0206000000007b1d */ /* 0x000fec0000002000 */
[----:B------:R-:W-:Y:S05]  /*10760*/  @!P1 BRA `(.L_x_8157) ;  /* 0x0000000000049947 */ /* 0x000fea0003800000 */
[----:B------:R-:W-:Y:S01]  /*10770*/  BPT.TRAP 0x1 ;  /* 0x000000040000795c */ /* 0x000fe20000300000 */
.L_x_8157:
[----:B------:R-:W-:Y:S01]  /*10780*/  ULEA UR5, UR52, UR41, 0x3 ;  /* 0x0000002934057291 */ /* 0x000fe2000f8e183f */
[----:B------:R-:W-:-:S05]  /*10790*/  IMAD.U32 R0, RZ, RZ, UR47 ;  /* 0x0000002fff007e24 */ /* 0x000fca000f8e00ff */
[----:B------:R-:W-:-:S04]  /*107a0*/  SHF.L.U32 R0, R0, 0x1f, RZ ;  /* 0x0000001f00007819 */ /* 0x000fc800000006ff */
[----:B------:R0:W1:Y:S01]  /*107b0*/  SYNCS.PHASECHK.TRANS64.TRYWAIT P0, [UR5+0x2e850], R0 ;  /* 0x02e85000ff0075a7 */ /* 0x0000620008000145 */
[----:B------:R-:W-:Y:S05]  /*107c0*/  @!P1 BRA `(.L_x_8158) ;  /* 0x0000000000049947 */ /* 0x000fea0003800000 */
[----:B------:R-:W-:Y:S01]  /*107d0*/  BPT.TRAP 0x1 ;  /* 0x000000040000795c */ /* 0x000fe20000300000 */
.L_x_8158:
[----:B-1----:R-:W-:Y:S05]  /*107e0*/  @P0 BRA `(.L_x_8159) ;  /* 0x0000000000080947 */ /* 0x002fea0003800000 */
[----:B------:R-:W1:Y:S02]  /*107f0*/  SYNCS.PHASECHK.TRANS64.TRYWAIT P0, [UR5+0x2e850], R0 ;  /* 0x02e85000ff0075a7 */ /* 0x000e640008000145 */
[----:B-1----:R-:W-:Y:S05]  /*10800*/  @!P0 BRA `(.L_x_8160) ;  /* 0x000000b000148947 */ /* 0x002fea0003800000 */
.L_x_8159:
[----:B------:R-:W-:Y:S01]  /*10810*/  UIADD3 UR41, UR41, 0x400, URZ ;  /* 0x0000040029297890 */ /* 0x000fe2000fffe03f */
[----:B------:R-:W-:Y:S01]  /*10820*/  WARPGROUP.ARRIVE ;  /* 0x00000000000079c5 */ /* 0x000fe20000000000 */
[----:B------:R-:W-:Y:S02]  /*10830*/  UMOV UR7, 0xc0000010 ;  /* 0xc000001000077882 */ /* 0x000fe40000000000 */
[----:B------:R-:W-:-:S04]  /*10840*/  USHF.R.U32.HI UR41, URZ, 0x4, UR41 ;  /* 0x000000043f297899 */ /* 0x000fc80008011629 */
[----:B------:R-:W-:-:S04]  /*10850*/  ULOP3.LUT UR41, UR41, 0x3fff, URZ, 0xc0, !UPT ;  /* 0x00003fff29297892 */ /* 0x000fc8000f8ec03f */
[----:B------:R-:W-:-:S04]  /*10860*/  ULOP3.LUT UR4, UR41, 0x10000, URZ, 0xfc, !UPT ;  /* 0x0001000029047892 */ /* 0x000fc8000f8efc3f */
[----:B------:R-:W-:-:S07]  /*10870*/  UIMAD UR4, UR52, 0x700, UR4 ;  /* 0x00000700340478a4 */ /* 0x000fce000f8e0204 */
[----:B------:R-:W-:Y:S02]  /*10880*/  UMOV UR6, UR4 ;  /* 0x0000000400067c82 */ /* 0x000fe40008000000 */
        /* <DEDUP_REMOVED lines=27> */
[----:B------:R-:W-:Y:S01]  /*10a40*/  @P0 LEA R6, P2, R4, UR6, 0x2 ;  /* 0x0000000604060c11 */ /* 0x000fe2000f8410ff */
[----:B------:R-:W-:-:S03]  /*10a50*/  UIADD3 UR6, UR4, 0x400, URZ ;  /* 0x0000040004067890 */ /* 0x000fc6000fffe03f */
[----:B------:R-:W-:Y:S01]  /*10a60*/  @P0 LEA.HI.X R7, R4, UR7, R5, 0x2, P2 ;  /* 0x0000000704070c11 */ /* 0x000fe200090f1405 */
[----:B------:R-:W-:Y:S01]  /*10a70*/  UMOV UR7, 0xc0000010 ;  /* 0xc000001000077882 */ /* 0x000fe20000000000 */
[----:B------:R-:W-:-:S06]  /*10a80*/  IMAD.MOV.U32 R4, RZ, RZ, 0x3f800000 ;  /* 0x3f800000ff047424 */ /* 0x000fcc00078e00ff */
[----:B------:R0:W2:Y:S01]  /*10a90*/  @P0 LDG.E R4, desc[UR54][R6.64] ;  /* 0x0000003606040981 */ /* 0x0000a2000c1e1900 */
[----:B------:R-:W-:Y:S02]  /*10aa0*/  WARPGROUP.DEPBAR.LE gsb0, 0x0 ;  /* 0x00008000000079c5 */ /* 0x000fe40000010000 */
[----:B------:R-:W-:-:S06]  /*10ab0*/  WARPGROUP.ARRIVE ;  /* 0x00000000000079c5 */ /* 0x000fcc0000000000 */
[----:B------:R-:W-:Y:S01]  /*10ac0*/  QGMMA.64x128x32.F32.E4M3.E4M3 R24, R208, gdesc[UR4], R24, gsb0 ;  /* 0x01e00004d0187df3 */ /* 0x000fe20008000818 */
[----:B------:R-:W-:Y:S01]  /*10ad0*/  UIADD3 UR6, UR4, 0x500, URZ ;  /* 0x0000050004067890 */ /* 0x000fe2000fffe03f */
[----:B------:R-:W-:Y:S01]  /*10ae0*/  UMOV UR7, 0xc0000010 ;  /* 0xc000001000077882 */ /* 0x000fe20000000000 */
[----:B------:R-:W1:Y:S04]  /*10af0*/  SHFL.BFLY PT, R0, R3, 0x2, 0x1f ;  /* 0x0c401f0003007f89 */ /* 0x000e6800000e0000 */
[----:B------:R-:W3:Y:S01]  /*10b00*/  SHFL.BFLY PT, R9, R2, 0x2, 0x1f ;  /* 0x0c401f0002097f89 */ /* 0x000ee200000e0000 */
[----:B------:R-:W-:Y:S02]  /*10b10*/  WARPGROUP.DEPBAR.LE gsb0, 0x0 ;  /* 0x00008000000079c5 */ /* 0x000fe40000010000 */
[----:B------:R-:W-:-:S06]  /*10b20*/  WARPGROUP.ARRIVE ;  /* 0x00000000000079c5 */ /* 0x000fcc0000000000 */
[----:B------:R-:W-:Y:S01]  /*10b30*/  QGMMA.64x128x32.F32.E4M3.E4M3 R24, R204, gdesc[UR4], R24, gsb0 ;  /* 0x01e00004cc187df3 */ /* 0x000fe20008000818 */
[----:B------:R-:W-:Y:S01]  /*10b40*/  UIADD3 UR6, UR4, 0x600, URZ ;  /* 0x0000060004067890 */ /* 0x000fe2000fffe03f */
[----:B------:R-:W-:Y:S01]  /*10b50*/  UMOV UR7, 0xc0000010 ;  /* 0xc000001000077882 */ /* 0x000fe20000000000 */
[----:B-1----:R-:W-:-:S01]  /*10b60*/  FADD.FTZ R0, R0, R3 ;  /* 0x0000000300007221 */ /* 0x002fc20000010000 */
        /* <DEDUP_REMOVED lines=35> */
.L_x_8161:
        /* <DEDUP_REMOVED lines=74> */
.L_x_8128:
        /* <DEDUP_REMOVED lines=15> */
[----:B------:R-:W2:Y:S01]  /*11330*/  LDL R92, [R1+0x40] ;  /* 0x00004000015c7983 */ /* 0x000ea20000100800 */
[----:B0-----:R-:W-:-:S05]  /*11340*/  IMAD.SHL.U32 R4, R108, 0x4, RZ ;  /* 0x000000046c047824 */ /* 0x001fca00078e00ff */
[----:B------:R-:W-:Y:S01]  /*11350*/  LOP3.LUT R4, R4, 0xc, RZ, 0xc0, !PT ;  /* 0x0000000c04047812 */ /* 0x000fe200078ec0ff */
[----:B------:R-:W-:Y:S03]  /*11360*/  BAR.SYNC.DEFER_BLOCKING 0x1, 0x100 ;  /* 0x0044000000007b1d */ /* 0x000fe60000010000 */
[----:B------:R-:W-:-:S05]  /*11370*/  IADD3 R4, P0, R4, UR8, RZ ;  /* 0x0000000804047c10 */ /* 0x000fca000ff1e0ff */
[----:B------:R-:W-:Y:S01]  /*11380*/  IMAD.X R5, RZ, RZ, UR9, P0 ;  /* 0x00000009ff057e24 */ /* 0x000fe200080e06ff */
[----:B------:R-:W-:-:S04]  /*11390*/  ULDC.64 UR8, c[0x0][0xc00] ;  /* 0x0003000000087ab9 */ /* 0x000fc80000000a00 */
[----:B------:R0:W3:Y:S01]  /*113a0*/  LDG.E.CONSTANT R24, desc[UR54][R4.64] ;  /* 0x0000003604187981 */ /* 0x0000e2000c1e9900 */
        /* <DEDUP_REMOVED lines=70> */
[----:B--2---:R-:W-:-:S03]  /*11810*/  IMAD.WIDE R10, R92, 0x2, R20 ;  /* 0x000000025c0a7825 */ /* 0x004fc600078e0214 */
[C---:B------:R-:W-:Y:S02]  /*11820*/  IADD3 R51, P6, R10.reuse, 0x20, RZ ;  /* 0x000000200a337810 */ /* 0x040fe40007fde0ff */
[C---:B------:R-:W-:Y:S02]  /*11830*/  IADD3 R55, P1, R10.reuse, 0x40, RZ ;  /* 0x000000400a377810 */ /* 0x040fe40007f3e0ff */
[----:B------:R-:W-:Y:S01]  /*11840*/  LOP3.LUT R4, R51, 0x380, RZ, 0xc0, !PT ;  /* 0x0000038033047812 */ /* 0x000fe200078ec0ff */
[--C-:B------:R-:W-:Y:S01]  /*11850*/  IMAD.X R101, RZ, RZ, R11.reuse, P6 ;  /* 0x000000ffff657224 */ /* 0x100fe200030e060b */
[----:B------:R-:W-:Y:S01]  /*11860*/  LOP3.LUT R6, R55, 0x380, RZ, 0xc0, !PT ;  /* 0x0000038037067812 */ /* 0x000fe200078ec0ff */
[----:B------:R-:W-:Y:S01]  /*11870*/  IMAD.X R15, RZ, RZ, R11, P1 ;  /* 0x000000ffff0f7224 */ /* 0x000fe200008e060b */
[----:B------:R-:W-:Y:S02]  /*11880*/  IADD3 R63, P2, R10, 0x60, RZ ;  /* 0x000000600a3f7810 */ /* 0x000fe40007f5e0ff */
[----:B------:R-:W-:-:S02]  /*11890*/  SHF.R.U64 R4, R4, 0x3, RZ ;  /* 0x0000000304047819 */ /* 0x000fc400000012ff */
[----:B------:R-:W-:Y:S01]  /*118a0*/  SHF.R.U64 R6, R6, 0x3, RZ ;  /* 0x0000000306067819 */ /* 0x000fe200000012ff */
[--C-:B------:R-:W-:Y:S01]  /*118b0*/  IMAD.X R13, RZ, RZ, R11.reuse, P2 ;  /* 0x000000ffff0d7224 */ /* 0x100fe200010e060b */
[C---:B------:R-:W-:Y:S02]  /*118c0*/  IADD3 R71, P3, R10.reuse, 0x4000, RZ ;  /* 0x000040000a477810 */ /* 0x040fe40007f7e0ff */
[C---:B------:R-:W-:Y:S02]  /*118d0*/  IADD3 R75, P4, R10.reuse, 0x4020, RZ ;  /* 0x000040200a4b7810 */ /* 0x040fe40007f9e0ff */
[----:B------:R-:W-:Y:S01]  /*118e0*/  IADD3 R79, P5, R10, 0x4040, RZ ;  /* 0x000040400a4f7810 */ /* 0x000fe20007fbe0ff */
[--C-:B------:R-:W-:Y:S01]  /*118f0*/  IMAD.X R95, RZ, RZ, R11.reuse, P3 ;  /* 0x000000ffff5f7224 */ /* 0x100fe200018e060b */
[----:B------:R-:W-:Y:S01]  /*11900*/  LOP3.LUT R8, R63, 0x380, RZ, 0xc0, !PT ;  /* 0x000003803f087812 */ /* 0x000fe200078ec0ff */
[--C-:B------:R-:W-:Y:S01]  /*11910*/  IMAD.X R9, RZ, RZ, R11.reuse, P4 ;  /* 0x000000ffff097224 */ /* 0x100fe200020e060b */
[----:B------:R-:W-:Y:S01]  /*11920*/  LOP3.LUT R100, R4, R51, RZ, 0x3c, !PT ;  /* 0x0000003304647212 */ /* 0x000fe200078e3cff */
[----:B------:R-:W-:Y:S01]  /*11930*/  IMAD.X R7, RZ, RZ, R11, P5 ;  /* 0x000000ffff077224 */ /* 0x000fe200028e060b */
[----:B------:R-:W-:-:S02]  /*11940*/  LOP3.LUT R14, R6, R55, RZ, 0x3c, !PT ;  /* 0x00000037060e7212 */ /* 0x000fc400078e3cff */
        /* <DEDUP_REMOVED lines=8> */
[----:B------:R-:W-:Y:S01]  /*119d0*/  LOP3.LUT R5, R10, 0x380, RZ, 0xc0, !PT ;  /* 0x000003800a057812 */ /* 0x000fe200078ec0ff */
[----:B---3--:R-:W-:Y:S01]  /*119e0*/  SHFL.IDX PT, R51, R121, R24, 0x1c1f ;  /* 0x001c1f1879337589 */ /* 0x008fe200000e0000 */
[----:B------:R-:W-:Y:S02]  /*119f0*/  LOP3.LUT R12, R8, R63, RZ, 0x3c, !PT ;  /* 0x0000003f080c7212 */ /* 0x000fe400078e3cff */
[----:B------:R-:W-:Y:S01]  /*11a00*/  LOP3.LUT R50, R83, 0x380, RZ, 0xc0, !PT ;  /* 0x0000038053327812 */ /* 0x000fe200078ec0ff */
[----:B------:R-:W-:Y:S01]  /*11a10*/  SHFL.IDX PT, R88, R153, R24, 0x1c1f ;  /* 0x001c1f1899587589 */ /* 0x000fe200000e0000 */
[----:B------:R-:W-:-:S02]  /*11a20*/  LOP3.LUT R94, R4, R71, RZ, 0x3c, !PT ;  /* 0x00000047045e7212 */ /* 0x000fc400078e3cff */
[----:B------:R-:W-:Y:S01]  /*11a30*/  LOP3.LUT R8, R6, R75, RZ, 0x3c, !PT ;  /* 0x0000004b06087212 */ /* 0x000fe200078e3cff */
[----:B------:R-:W-:Y:S01]  /*11a40*/  SHFL.IDX PT, R86, R149, R24, 0x1c1f ;  /* 0x001c1f1895567589 */ /* 0x000fe200000e0000 */
[----:B------:R-:W-:Y:S02]  /*11a50*/  LOP3.LUT R6, R30, R79, RZ, 0x3c, !PT ;  /* 0x0000004f1e067212 */ /* 0x000fe400078e3cff */
[----:B------:R-:W-:Y:S01]  /*11a60*/  SHF.R.U64 R5, R5, 0x3, RZ ;  /* 0x0000000305057819 */ /* 0x000fe200000012ff */
[----:B------:R-:W-:Y:S01]  /*11a70*/  SHFL.IDX PT, R55, R115, R24, 0x1c1f ;  /* 0x001c1f1873377589 */ /* 0x000fe200000e0000 */
[----:B------:R-:W-:Y:S02]  /*11a80*/  SHF.R.U64 R50, R50, 0x3, RZ ;  /* 0x0000000332327819 */ /* 0x000fe400000012ff */
[----:B------:R-:W-:Y:S01]  /*11a90*/  MOV R94, R94 ;  /* 0x0000005e005e7202 */ /* 0x000fe20000000f00 */
[----:B------:R-:W-:Y:S01]  /*11aa0*/  SHFL.IDX PT, R82, R145, R24, 0x1c1f ;  /* 0x001c1f1891527589 */ /* 0x000fe200000e0000 */
[----:B------:R-:W-:-:S02]  /*11ab0*/  MOV R95, R6 ;  /* 0x00000006005f7202 */ /* 0x000fc40000000f00 */
[----:B------:R-:W-:Y:S01]  /*11ac0*/  LOP3.LUT R10, R5, R10, RZ, 0x3c, !PT ;  /* 0x0000000a050a7212 */ /* 0x000fe200078e3cff */
[----:B------:R-:W-:Y:S01]  /*11ad0*/  IMAD.X R5, RZ, RZ, R11, P6 ;  /* 0x000000ffff057224 */ /* 0x000fe200030e060b */
[----:B------:R-:W-:Y:S01]  /*11ae0*/  LOP3.LUT R6, R24, 0x2, RZ, 0x3c, !PT ;  /* 0x0000000218067812 */ /* 0x000fe200078e3cff */
[----:B------:R-:W-:Y:S01]  /*11af0*/  SHFL.IDX PT, R52, R119, R24, 0x1c1f ;  /* 0x001c1f1877347589 */ /* 0x000fe200000e0000 */
[----:B------:R-:W-:Y:S02]  /*11b00*/  LOP3.LUT R4, R50, R83, RZ, 0x3c, !PT ;  /* 0x0000005332047212 */ /* 0x000fe400078e3cff */
        /* <DEDUP_REMOVED lines=9> */
[----:B------:R-:W1:Y:S04]  /*11ba0*/  SHFL.IDX PT, R87, R26, R6, 0x1c1f ;  /* 0x001c1f061a577589 */ /* 0x000e6800000e0000 */
[----:B------:R-:W-:Y:S04]  /*11bb0*/  SHFL.IDX PT, R45, R45, R6, 0x1c1f ;  /* 0x001c1f062d2d7589 */ /* 0x000fe800000e0000 */
[----:B------:R-:W-:Y:S04]  /*11bc0*/  SHFL.IDX PT, R46, R46, R6, 0x1c1f ;  /* 0x001c1f062e2e7589 */ /* 0x000fe800000e0000 */
[----:B------:R-:W-:Y:S04]  /*11bd0*/  SHFL.IDX PT, R4, R155, R24, 0x1c1f ;  /* 0x001c1f189b047589 */ /* 0x000fe800000e0000 */
[----:B------:R-:W-:Y:S04]  /*11be0*/  SHFL.IDX PT, R54, R117, R24, 0x1c1f ;  /* 0x001c1f1875367589 */ /* 0x000fe800000e0000 */
[----:B------:R-:W-:Y:S01]  /*11bf0*/  SHFL.IDX PT, R57, R57, R24, 0x1c1f ;  /* 0x001c1f1839397589 */ /* 0x000fe200000e0000 */
[----:B0-----:R-:W-:-:S02]  /*11c00*/  SEL R92, R88, R25, P0 ;  /* 0x00000019585c7207 */ /* 0x001fc40000000000 */
[----:B------:R-:W-:Y:S01]  /*11c10*/  SEL R88, R25, R88, P0 ;  /* 0x0000005819587207 */ /* 0x000fe20000000000 */
[----:B------:R-:W-:Y:S01]  /*11c20*/  SHFL.IDX PT, R106, R59, R24, 0x1c1f ;  /* 0x001c1f183b6a7589 */ /* 0x000fe200000e0000 */
[----:B-1----:R-:W-:Y:S02]  /*11c30*/  SEL R90, R86, R87, P0 ;  /* 0x00000057565a7207 */ /* 0x002fe40000000000 */
[----:B------:R-:W-:Y:S01]  /*11c40*/  SEL R86, R87, R86, P0 ;  /* 0x0000005657567207 */ /* 0x000fe20000000000 */
[----:B------:R-:W-:Y:S04]  /*11c50*/  SHFL.IDX PT, R27, R27, R6, 0x1c1f ;  /* 0x001c1f061b1b7589 */ /* 0x000fe800000e0000 */
[----:B------:R-:W0:Y:S04]  /*11c60*/  SHFL.IDX PT, R83, R28, R6, 0x1c1f ;  /* 0x001c1f061c537589 */ /* 0x000e2800000e0000 */
[----:B------:R-:W-:Y:S04]  /*11c70*/  SHFL.IDX PT, R47, R47, R6, 0x1c1f ;  /* 0x001c1f062f2f7589 */ /* 0x000fe800000e0000 */
[----:B------:R-:W1:Y:S04]  /*11c80*/  SHFL.IDX PT, R49, R49, R6, 0x1c1f ;  /* 0x001c1f0631317589 */ /* 0x000e6800000e0000 */
[----:B------:R-:W-:Y:S04]  /*11c90*/  SHFL.IDX PT, R48, R48, R6, 0x1c1f ;  /* 0x001c1f0630307589 */ /* 0x000fe800000e0000 */
[----:B------:R-:W-:Y:S04]  /*11ca0*/  SHFL.IDX PT, R5, R151, R24, 0x1c1f ;  /* 0x001c1f1897057589 */ /* 0x000fe800000e0000 */
[----:B------:R-:W-:Y:S04]  /*11cb0*/  SHFL.IDX PT, R78, R141, R24, 0x1c1f ;  /* 0x001c1f188d4e7589 */ /* 0x000fe800000e0000 */
[----:B------:R-:W-:Y:S01]  /*11cc0*/  SHFL.IDX PT, R53, R53, R24, 0x1c1f ;  /* 0x001c1f1835357589 */ /* 0x000fe200000e0000 */
[----:B0-----:R-:W-:-:S02]  /*11cd0*/  SEL R84, R82, R83, P0 ;  /* 0x0000005352547207 */ /* 0x001fc40000000000 */
[----:B------:R-:W-:Y:S01]  /*11ce0*/  SEL R82, R83, R82, P0 ;  /* 0x0000005253527207 */ /* 0x000fe20000000000 */
[----:B------:R-:W-:Y:S04]  /*11cf0*/  SHFL.IDX PT, R56, R113, R24, 0x1c1f ;  /* 0x001c1f1871387589 */ /* 0x000fe800000e0000 */
[----:B------:R-:W0:Y:S04]  /*11d00*/  SHFL.IDX PT, R8, R29, R6, 0x1c1f ;  /* 0x001c1f061d087589 */ /* 0x000e2800000e0000 */
[----:B------:R-:W2:Y:S04]  /*11d10*/  SHFL.IDX PT, R79, R32, R6, 0x1c1f ;  /* 0x001c1f06204f7589 */ /* 0x000ea800000e0000 */
[----:B------:R1:W-:Y:S04]  /*11d20*/  SHFL.IDX PT, R28, R43, R6, 0x1c1f ;  /* 0x001c1f062b1c7589 */ /* 0x0003e800000e0000 */
[----:B------:R3:W-:Y:S04]  /*11d30*/  SHFL.IDX PT, R59, R93, R6, 0x1c1f ;  /* 0x001c1f065d3b7589 */ /* 0x0007e800000e0000 */
[----:B------:R-:W-:Y:S01]  /*11d40*/  SHFL.IDX PT, R7, R147, R24, 0x1c1f ;  /* 0x001c1f1893077589 */ /* 0x000fe200000e0000 */
[----:B-1----:R-:W-:-:S03]  /*11d50*/  SEL R43, R54, R49, P0 ;  /* 0x00000031362b7207 */ /* 0x002fc60000000000 */
[----:B------:R-:W-:Y:S01]  /*11d60*/  SHFL.IDX PT, R74, R137, R24, 0x1c1f ;  /* 0x001c1f18894a7589 */ /* 0x000fe200000e0000 */
[----:B---3--:R-:W-:-:S03]  /*11d70*/  SEL R93, R4, R27, P0 ;  /* 0x0000001b045d7207 */ /* 0x008fc60000000000 */
[----:B------:R-:W-:Y:S01]  /*11d80*/  SHFL.IDX PT, R66, R81, R24, 0x1c1f ;  /* 0x001c1f1851427589 */ /* 0x000fe200000e0000 */
[----:B0-----:R-:W-:-:S03]  /*11d90*/  SEL R87, R8, R5, P0 ;  /* 0x0000000508577207 */ /* 0x001fc60000000000 */
[----:B------:R-:W-:Y:S01]  /*11da0*/  SHFL.IDX PT, R64, R85, R24, 0x1c1f ;  /* 0x001c1f1855407589 */ /* 0x000fe200000e0000 */
[----:B--2---:R-:W-:Y:S02]  /*11db0*/  SEL R80, R78, R79, P0 ;  /* 0x0000004f4e507207 */ /* 0x004fe40000000000 */
[----:B------:R-:W-:Y:S01]  /*11dc0*/  SEL R78, R79, R78, P0 ;  /* 0x0000004e4f4e7207 */ /* 0x000fe20000000000 */
[----:B------:R-:W-:Y:S04]  /*11dd0*/  SHFL.IDX PT, R102, R69, R24, 0x1c1f ;  /* 0x001c1f1845667589 */ /* 0x000fe800000e0000 */
[----:B------:R-:W-:Y:S04]  /*11de0*/  SHFL.IDX PT, R72, R65, R24, 0x1c1f ;  /* 0x001c1f1841487589 */ /* 0x000fe800000e0000 */
[----:B------:R0:W1:Y:S04]  /*11df0*/  SHFL.IDX PT, R10, R34, R6, 0x1c1f ;  /* 0x001c1f06220a7589 */ /* 0x00006800000e0000 */
[----:B------:R-:W2:Y:S04]  /*11e00*/  SHFL.IDX PT, R73, R73, R6, 0x1c1f ;  /* 0x001c1f0649497589 */ /* 0x000ea800000e0000 */
[----:B------:R3:W4:Y:S01]  /*11e10*/  SHFL.IDX PT, R75, R33, R6, 0x1c1f ;  /* 0x001c1f06214b7589 */ /* 0x00072200000e0000 */
[----:B0-----:R-:W-:-:S03]  /*11e20*/  SEL R34, R51, R44, P0 ;  /* 0x0000002c33227207 */ /* 0x001fc60000000000 */
[----:B------:R-:W-:Y:S04]  /*11e30*/  SHFL.IDX PT, R101, R77, R6, 0x1c1f ;  /* 0x001c1f064d657589 */ /* 0x000fe800000e0000 */
[----:B------:R-:W-:Y:S04]  /*11e40*/  SHFL.IDX PT, R103, R103, R6, 0x1c1f ;  /* 0x001c1f0667677589 */ /* 0x000fe800000e0000 */
[----:B------:R-:W-:Y:S04]  /*11e50*/  SHFL.IDX PT, R9, R143, R24, 0x1c1f ;  /* 0x001c1f188f097589 */ /* 0x000fe800000e0000 */
[----:B------:R-:W-:Y:S01]  /*11e60*/  SHFL.IDX PT, R70, R133, R24, 0x1c1f ;  /* 0x001c1f1885467589 */ /* 0x000fe200000e0000 */
[----:B-1----:R-:W-:-:S02]  /*11e70*/  SEL R85, R7, R10, P0 ;  /* 0x0000000a07557207 */ /* 0x002fc40000000000 */
[----:B------:R-:W-:Y:S01]  /*11e80*/  SEL R83, R10, R7, P0 ;  /* 0x000000070a537207 */ /* 0x000fe20000000000 */
[----:B------:R-:W-:Y:S01]  /*11e90*/  SHFL.IDX PT, R68, R129, R24, 0x1c1f ;  /* 0x001c1f1881447589 */ /* 0x000fe200000e0000 */
[----:B--2---:R-:W-:Y:S02]  /*11ea0*/  SEL R29, R72, R73, P0 ;  /* 0x00000049481d7207 */ /* 0x004fe40000000000 */
[----:B---3--:R-:W-:Y:S01]  /*11eb0*/  SEL R33, R73, R72, P0 ;  /* 0x0000004849217207 */ /* 0x008fe20000000000 */
[----:B------:R-:W-:Y:S01]  /*11ec0*/  SHFL.IDX PT, R62, R125, R24, 0x1c1f ;  /* 0x001c1f187d3e7589 */ /* 0x000fe200000e0000 */
[----:B----4-:R-:W-:Y:S02]  /*11ed0*/  SEL R76, R74, R75, P0 ;  /* 0x0000004b4a4c7207 */ /* 0x010fe40000000000 */
[----:B------:R-:W-:Y:S01]  /*11ee0*/  SEL R74, R75, R74, P0 ;  /* 0x0000004a4b4a7207 */ /* 0x000fe20000000000 */
[----:B------:R-:W-:Y:S01]  /*11ef0*/  SHFL.IDX PT, R104, R67, R24, 0x1c1f ;  /* 0x001c1f1843687589 */ /* 0x000fe200000e0000 */
[----:B------:R-:W-:-:S03]  /*11f00*/  F2FP.BF16.F32.PACK_AB R10, R87, R86 ;  /* 0x00000056570a723e */ /* 0x000fc600000010ff */
[----:B------:R0:W1:Y:S04]  /*11f10*/  SHFL.IDX PT, R12, R36, R6, 0x1c1f ;  /* 0x001c1f06240c7589 */ /* 0x00006800000e0000 */
[----:B------:R2:W3:Y:S04]  /*11f20*/  SHFL.IDX PT, R71, R35, R6, 0x1c1f ;  /* 0x001c1f0623477589 */ /* 0x0004e800000e0000 */
[----:B------:R4:W3:Y:S01]  /*11f30*/  SHFL.IDX PT, R69, R38, R6, 0x1c1f ;  /* 0x001c1f0626457589 */ /* 0x0008e200000e0000 */
[----:B0-----:R-:W-:-:S03]  /*11f40*/  SEL R36, R44, R51, P0 ;  /* 0x000000332c247207 */ /* 0x001fc60000000000 */
[----:B------:R0:W3:Y:S01]  /*11f50*/  SHFL.IDX PT, R65, R39, R6, 0x1c1f ;  /* 0x001c1f0627417589 */ /* 0x0000e200000e0000 */
[----:B------:R-:W-:Y:S02]  /*11f60*/  SEL R44, R46, R55, P0 ;  /* 0x000000372e2c7207 */ /* 0x000fe40000000000 */
[----:B--2---:R-:W-:Y:S01]  /*11f70*/  SEL R35, R50, R45, P0 ;  /* 0x0000002d32237207 */ /* 0x004fe20000000000 */
[----:B------:R-:W-:Y:S01]  /*11f80*/  SHFL.IDX PT, R11, R139, R24, 0x1c1f ;  /* 0x001c1f188b0b7589 */ /* 0x000fe200000e0000 */
[----:B----4-:R-:W-:-:S03]  /*11f90*/  SEL R38, R53, R28, P0 ;  /* 0x0000001c35267207 */ /* 0x010fc60000000000 */
[----:B------:R-:W-:Y:S01]  /*11fa0*/  SHFL.IDX PT, R13, R135, R24, 0x1c1f ;  /* 0x001c1f18870d7589 */ /* 0x000fe200000e0000 */
[----:B0-----:R-:W-:-:S03]  /*11fb0*/  SEL R39, R52, R47, P0 ;  /* 0x0000002f34277207 */ /* 0x001fc60000000000 */
[----:B------:R-:W-:Y:S01]  /*11fc0*/  SHFL.IDX PT, R15, R131, R24, 0x1c1f ;  /* 0x001c1f18830f7589 */ /* 0x000fe200000e0000 */
[----:B-1----:R-:W-:Y:S02]  /*11fd0*/  SEL R81, R9, R12, P0 ;  /* 0x0000000c09517207 */ /* 0x002fe40000000000 */
[----:B------:R-:W-:Y:S01]  /*11fe0*/  SEL R79, R12, R9, P0 ;  /* 0x000000090c4f7207 */ /* 0x000fe20000000000 */
[----:B------:R-:W-:Y:S01]  /*11ff0*/  SHFL.IDX PT, R63, R127, R24, 0x1c1f ;  /* 0x001c1f187f3f7589 */ /* 0x000fe200000e0000 */
[----:B---3--:R-:W-:Y:S02]  /*12000*/  SEL R72, R70, R71, P0 ;  /* 0x0000004746487207 */ /* 0x008fe40000000000 */
[----:B------:R-:W-:Y:S01]  /*12010*/  SEL R70, R71, R70, P0 ;  /* 0x0000004647467207 */ /* 0x000fe20000000000 */
[----:B------:R-:W-:Y:S01]  /*12020*/  SHFL.IDX PT, R61, R61, R24, 0x1c1f ;  /* 0x001c1f183d3d7589 */ /* 0x000fe200000e0000 */
[----:B------:R-:W-:Y:S02]  /*12030*/  F2FP.BF16.F32.PACK_AB R9, R39, R38 ;  /* 0x000000262709723e */ /* 0x000fe400000010ff */
[----:B------:R-:W-:Y:S01]  /*12040*/  F2FP.BF16.F32.PACK_AB R12, R85, R84 ;  /* 0x00000054550c723e */ /* 0x000fe200000010ff */
[----:B------:R0:W-:Y:S04]  /*12050*/  SHFL.IDX PT, R60, R89, R24, 0x1c1f ;  /* 0x001c1f18593c7589 */ /* 0x0001e800000e0000 */
[----:B------:R1:W2:Y:S04]  /*12060*/  SHFL.IDX PT, R14, R37, R6, 0x1c1f ;  /* 0x001c1f06250e7589 */ /* 0x0002a800000e0000 */
[----:B------:R-:W3:Y:S01]  /*12070*/  SHFL.IDX PT, R67, R111, R6, 0x1c1f ;  /* 0x001c1f066f437589 */ /* 0x000ee200000e0000 */
[----:B0-----:R-:W-:-:S03]  /*12080*/  SEL R89, R27, R4, P0 ;  /* 0x000000041b597207 */ /* 0x001fc60000000000 */
[----:B------:R0:W4:Y:S01]  /*12090*/  SHFL.IDX PT, R24, R40, R6, 0x1c1f ;  /* 0x001c1f0628187589 */ /* 0x00012200000e0000 */
[----:B------:R-:W-:Y:S02]  /*120a0*/  F2FP.BF16.F32.PACK_AB R4, R93, R92 ;  /* 0x0000005c5d04723e */ /* 0x000fe400000010ff */
[----:B-1----:R-:W-:Y:S01]  /*120b0*/  SEL R37, R45, R50, P0 ;  /* 0x000000322d257207 */ /* 0x002fe20000000000 */
[----:B------:R1:W4:Y:S01]  /*120c0*/  SHFL.IDX PT, R58, R41, R6, 0x1c1f ;  /* 0x001c1f06293a7589 */ /* 0x00032200000e0000 */
[----:B------:R-:W-:Y:S02]  /*120d0*/  SEL R45, R49, R54, P0 ;  /* 0x00000036312d7207 */ /* 0x000fe40000000000 */
[----:B------:R-:W-:Y:S01]  /*120e0*/  SEL R49, R59, R56, P0 ;  /* 0x000000383b317207 */ /* 0x000fe20000000000 */
[----:B------:R2:W4:Y:S01]  /*120f0*/  SHFL.IDX PT, R26, R42, R6, 0x1c1f ;  /* 0x001c1f062a1a7589 */ /* 0x00052200000e0000 */
[----:B------:R-:W-:Y:S02]  /*12100*/  SEL R54, R66, R103, P0 ;  /* 0x0000006742367207 */ /* 0x000fe40000000000 */
[----:B0-----:R-:W-:Y:S01]  /*12110*/  SEL R40, R28, R53, P0 ;  /* 0x000000351c287207 */ /* 0x001fe20000000000 */
[----:B------:R0:W4:Y:S01]  /*12120*/  SHFL.IDX PT, R32, R91, R6, 0x1c1f ;  /* 0x001c1f065b207589 */ /* 0x00012200000e0000 */
[----:B------:R-:W-:-:S02]  /*12130*/  F2FP.BF16.F32.PACK_AB R7, R37, R36 ;  /* 0x000000242507723e */ /* 0x000fc400000010ff */
[----:B-1----:R-:W-:Y:S01]  /*12140*/  SEL R41, R47, R52, P0 ;  /* 0x000000342f297207 */ /* 0x002fe20000000000 */
[----:B------:R-:W-:Y:S01]  /*12150*/  SHFL.IDX PT, R105, R105, R6, 0x1c1f ;  /* 0x001c1f0669697589 */ /* 0x000fe200000e0000 */
[----:B------:R-:W-:Y:S02]  /*12160*/  SEL R47, R56, R59, P0 ;  /* 0x0000003b382f7207 */ /* 0x000fe40000000000 */
[----:B--2---:R-:W-:Y:S01]  /*12170*/  SEL R42, R55, R46, P0 ;  /* 0x0000002e372a7207 */ /* 0x004fe20000000000 */
[----:B------:R-:W1:Y:S01]  /*12180*/  SHFL.IDX PT, R107, R107, R6, 0x1c1f ;  /* 0x001c1f066b6b7589 */ /* 0x000e6200000e0000 */
[----:B------:R-:W-:Y:S02]  /*12190*/  SEL R46, R57, R48, P0 ;  /* 0x00000030392e7207 */ /* 0x000fe40000000000 */
[----:B0-----:R-:W-:Y:S01]  /*121a0*/  SEL R91, R5, R8, P0 ;  /* 0x00000008055b7207 */ /* 0x001fe20000000000 */
[----:B------:R0:W2:Y:S01]  /*121b0*/  SHFL.IDX PT, R109, R109, R6, 0x1c1f ;  /* 0x001c1f066d6d7589 */ /* 0x0000a200000e0000 */
        /* <DEDUP_REMOVED lines=8> */
[----:B---3--:R-:W-:Y:S02]  /*12240*/  SEL R51, R60, R67, P0 ;  /* 0x000000433c337207 */ /* 0x008fe40000000000 */
[----:B------:R-:W-:Y:S02]  /*12250*/  SEL R53, R67, R60, P0 ;  /* 0x0000003c43357207 */ /* 0x000fe40000000000 */
[----:B------:R-:W-:Y:S02]  /*12260*/  SEL R68, R69, R68, P0 ;  /* 0x0000004445447207 */ /* 0x000fe40000000000 */
[----:B------:R-:W-:Y:S02]  /*12270*/  SEL R62, R65, R62, P0 ;  /* 0x0000003e413e7207 */ /* 0x000fe40000000000 */
[----:B------:R-:W-:-:S02]  /*12280*/  F2FP.BF16.F32.PACK_AB R5, R35, R34 ;  /* 0x000000222305723e */ /* 0x000fc400000010ff */
[----:B0-----:R-:W-:Y:S02]  /*12290*/  F2FP.BF16.F32.PACK_AB R6, R89, R88 ;  /* 0x000000585906723e */ /* 0x001fe400000010ff */
[----:B----4-:R-:W-:Y:S02]  /*122a0*/  SEL R73, R13, R24, P0 ;  /* 0x000000180d497207 */ /* 0x010fe40000000000 */
[----:B------:R-:W-:Y:S01]  /*122b0*/  SEL R71, R24, R13, P0 ;  /* 0x0000000d18477207 */ /* 0x000fe20000000000 */
[----:B------:R0:W-:Y:S01]  /*122c0*/  STSM.16.M88.4 [R99], R4 ;  /* 0x0000000463007844 */ /* 0x0001e20000000200 */
[----:B------:R-:W-:Y:S02]  /*122d0*/  SEL R67, R15, R58, P0 ;  /* 0x0000003a0f437207 */ /* 0x000fe40000000000 */
[----:B------:R-:W-:Y:S02]  /*122e0*/  SEL R69, R58, R15, P0 ;  /* 0x0000000f3a457207 */ /* 0x000fe40000000000 */
[----:B------:R-:W-:-:S02]  /*122f0*/  SEL R65, R63, R26, P0 ;  /* 0x0000001a3f417207 */ /* 0x000fc40000000000 */
[----:B------:R-:W-:Y:S02]  /*12300*/  F2FP.BF16.F32.PACK_AB R8, R91, R90 ;  /* 0x0000005a5b08723e */ /* 0x000fe400000010ff */
[----:B------:R-:W-:Y:S02]  /*12310*/  F2FP.BF16.F32.PACK_AB R11, R41, R40 ;  /* 0x00000028290b723e */ /* 0x000fe400000010ff */
[----:B------:R-:W-:Y:S02]  /*12320*/  SEL R50, R61, R32, P0 ;  /* 0x000000203d327207 */ /* 0x000fe40000000000 */
[----:B------:R-:W-:Y:S01]  /*12330*/  SEL R52, R32, R61, P0 ;  /* 0x0000003d20347207 */ /* 0x000fe20000000000 */
[----:B------:R-:W-:Y:S01]  /*12340*/  STSM.16.M88.4 [R100], R8 ;  /* 0x0000000864007844 */ /* 0x000fe20000000200 */
[----:B------:R-:W-:Y:S01]  /*12350*/  SEL R63, R26, R63, P0 ;  /* 0x0000003f1a3f7207 */ /* 0x000fe20000000000 */
[----:B0-----:R-:W-:Y:S01]  /*12360*/  IMAD.U32 R99, RZ, RZ, UR9 ;  /* 0x00000009ff637e24 */ /* 0x001fe2000f8e00ff */
        /* <DEDUP_REMOVED lines=8> */
[----:B-1----:R-:W-:Y:S02]  /*123f0*/  SEL R58, R104, R107, P0 ;  /* 0x0000006b683a7207 */ /* 0x002fe40000000000 */
[----:B------:R-:W-:Y:S01]  /*12400*/  SEL R60, R107, R104, P0 ;  /* 0x000000686b3c7207 */ /* 0x000fe20000000000 */
[----:B------:R0:W-:Y:S01]  /*12410*/  STSM.16.M88.4 [R98], R24 ;  /* 0x0000001862007844 */ /* 0x0001e20000000200 */
[----:B------:R-:W-:Y:S02]  /*12420*/  SEL R59, R102, R105, P0 ;  /* 0x00000069663b7207 */ /* 0x000fe40000000000 */
[----:B------:R-:W-:Y:S02]  /*12430*/  SEL R61, R105, R102, P0 ;  /* 0x00000066693d7207 */ /* 0x000fe40000000000 */
[----:B--2---:R-:W-:Y:S02]  /*12440*/  SEL R28, R106, R109, P0 ;  /* 0x0000006d6a1c7207 */ /* 0x004fe40000000000 */
[----:B------:R-:W-:-:S02]  /*12450*/  SEL R32, R109, R106, P0 ;  /* 0x0000006a6d207207 */ /* 0x000fc40000000000 */
[----:B------:R-:W-:Y:S02]  /*12460*/  F2FP.BF16.F32.PACK_AB R4, R77, R76 ;  /* 0x0000004c4d04723e */ /* 0x000fe400000010ff */
[----:B------:R-:W-:Y:S02]  /*12470*/  F2FP.BF16.F32.PACK_AB R5, R51, R50 ;  /* 0x000000323305723e */ /* 0x000fe400000010ff */
[----:B------:R-:W-:Y:S02]  /*12480*/  F2FP.BF16.F32.PACK_AB R6, R75, R74 ;  /* 0x0000004a4b06723e */ /* 0x000fe400000010ff */
[----:B------:R-:W-:Y:S01]  /*12490*/  F2FP.BF16.F32.PACK_AB R7, R53, R52 ;  /* 0x000000343507723e */ /* 0x000fe200000010ff */
[----:B0-----:R-:W-:Y:S01]  /*124a0*/  IMAD.U32 R98, RZ, RZ, UR8 ;  /* 0x00000008ff627e24 */ /* 0x001fe2000f8e00ff */
[----:B------:R-:W-:Y:S01]  /*124b0*/  F2FP.BF16.F32.PACK_AB R8, R73, R72 ;  /* 0x000000484908723e */ /* 0x000fe200000010ff */
[----:B------:R-:W-:Y:S01]  /*124c0*/  ULDC.64 UR8, c[0x0][0xc08] ;  /* 0x0003020000087ab9 */ /* 0x000fe20000000a00 */
        /* <DEDUP_REMOVED lines=9> */
[----:B------:R-:W-:-:S02]  /*12560*/  F2FP.BF16.F32.PACK_AB R24, R65, R64 ;  /* 0x000000404118723e */ /* 0x000fc400000010ff */
[----:B------:R-:W-:Y:S01]  /*12570*/  F2FP.BF16.F32.PACK_AB R25, R29, R28 ;  /* 0x0000001c1d19723e */ /* 0x000fe200000010ff */
[----:B------:R2:W-:Y:S01]  /*12580*/  STSM.16.M88.4 [R95], R12 ;  /* 0x0000000c5f007844 */ /* 0x0005e20000000200 */
[----:B------:R-:W-:Y:S01]  /*12590*/  F2FP.BF16.F32.PACK_AB R26, R63, R62 ;  /* 0x0000003e3f1a723e */ /* 0x000fe200000010ff */
[----:B0-----:R-:W0:Y:S01]  /*125a0*/  LDC R94, c[0x0][0xbe8] ;  /* 0x0002fa00ff5e7b82 */ /* 0x001e220000000800 */
[----:B------:R-:W-:Y:S02]  /*125b0*/  F2FP.BF16.F32.PACK_AB R27, R33, R32 ;  /* 0x00000020211b723e */ /* 0x000fe400000010ff */
[----:B------:R-:W-:-:S03]  /*125c0*/  ISETP.NE.U32.AND P0, PT, RZ, UR10, PT ;  /* 0x0000000aff007c0c */ /* 0x000fc6000bf05070 */
[----:B------:R3:W-:Y:S02]  /*125d0*/  STSM.16.M88.4 [R96], R24 ;  /* 0x0000001860007844 */ /* 0x0007e40000000200 */
[----:B------:R-:W-:Y:S01]  /*125e0*/  BAR.SYNC.DEFER_BLOCKING 0x1, 0x100 ;  /* 0x0044000000007b1d */ /* 0x000fe20000010000 */
[----:B------:R-:W-:-:S13]  /*125f0*/  ISETP.NE.AND.EX P0, PT, RZ, UR11, PT, P0 ;  /* 0x0000000bff007c0c */ /* 0x000fda000bf05300 */
[----:B------:R-:W4:Y:S01]  /*12600*/  @P0 LDG.E R97, desc[UR54][R98.64] ;  /* 0x0000003662610981 */ /* 0x000f22000c1e1900 */
[----:B------:R-:W-:Y:S01]  /*12610*/  UISETP.NE.U32.AND UP0, UPT, UR8, URZ, UPT ;  /* 0x0000003f0800728c */ /* 0x000fe2000bf05070 */
[----:B0-----:R-:W-:Y:S01]  /*12620*/  ISETP.NE.AND P1, PT, R94, 0x1, PT ;  /* 0x000000015e00780c */ /* 0x001fe20003f25270 */
[----:B------:R-:W-:Y:S02]  /*12630*/  ULDC UR4, c[0x0][0xa88] ;  /* 0x0002a20000047ab9 */ /* 0x000fe40000000800 */
[----:B------:R-:W-:Y:S01]  /*12640*/  UISETP.NE.AND.EX UP0, UPT, UR9, URZ, UPT, UP0 ;  /* 0x0000003f0900728c */ /* 0x000fe2000bf05300 */
[----:B-1----:R-:W-:Y:S01]  /*12650*/  IMAD.U32 R9, RZ, RZ, UR4 ;  /* 0x00000004ff097e24 */ /* 0x002fe2000f8e00ff */
[----:B------:R-:W-:-:S04]  /*12660*/  UMOV UR16, 0x9b8 ;  /* 0x000009b800107882 */ /* 0x000fc80000000000 */
[----:B------:R-:W-:-:S04]  /*12670*/  PLOP3.LUT P4, PT, PT, PT, UP0, 0x80, 0x0 ;  /* 0x000000000000781c */ /* 0x000fc80003f8f008 */
[----:B------:R-:W0:Y:S01]  /*12680*/  @P1 LDC R6, c[0x0][0xbec] ;  /* 0x0002fb00ff061b82 */ /* 0x000e220000000800 */
[----:B------:R-:W-:-:S04]  /*12690*/  @UP0 ULEA UR8, UP1, UR43, UR8, 0x2 ;  /* 0x000000082b080291 */ /* 0x000fc8000f82103f */
[----:B------:R-:W-:Y:S02]  /*126a0*/  @UP0 ULEA.HI.X UR9, UR43, UR9, UR42, 0x2, UP1 ;  /* 0x000000092b090291 */ /* 0x000fe400088f142a */
[----:B------:R-:W-:Y:S01]  /*126b0*/  UISETP.GT.AND UP1, UPT, UR46, 0x1, UPT ;  /* 0x000000012e00788c */ /* 0x000fe2000bf24270 */
[----:B------:R-:W1:Y:S01]  /*126c0*/  @P1 LDC R11, c[0x0][0xbf0] ;  /* 0x0002fc00ff0b1b82 */ /* 0x000e620000000800 */
[----:B------:R-:W-:Y:S02]  /*126d0*/  IMAD.U32 R4, RZ, RZ, UR8 ;  /* 0x00000008ff047e24 */ /* 0x000fe4000f8e00ff */
[----:B------:R-:W-:Y:S01]  /*126e0*/  USEL UR16, UR16, 0x978, UP1 ;  /* 0x0000097810107887 */ /* 0x000fe20008800000 */
[----:B------:R-:W-:Y:S01]  /*126f0*/  IMAD.U32 R5, RZ, RZ, UR9 ;  /* 0x00000009ff057e24 */ /* 0x000fe2000f8e00ff */
[----:B------:R-:W-:Y:S01]  /*12700*/  UISETP.NE.U32.AND UP0, UPT, UR10, URZ, UPT ;  /* 0x0000003f0a00728c */ /* 0x000fe2000bf05070 */
[----:B--2---:R-:W-:Y:S01]  /*12710*/  VIADD R15, R18, UR36 ;  /* 0x00000024120f7c36 */ /* 0x004fe20008000000 */
[----:B------:R-:W-:-:S02]  /*12720*/  UMOV UR4, URZ ;  /* 0x0000003f00047c82 */ /* 0x000fc40008000000 */
[----:B------:R-:W-:Y:S01]  /*12730*/  UISETP.NE.AND.EX UP0, UPT, UR11, URZ, UPT, UP0 ;  /* 0x0000003f0b00728c */ /* 0x000fe2000bf05300 */
[----:B------:R0:W5:Y:S01]  /*12740*/  @P4 LDG.E R9, desc[UR54][R4.64] ;  /* 0x0000003604094981 */ /* 0x000162000c1e1900 */
[----:B------:R-:W-:Y:S01]  /*12750*/  USEL UR7, UR37, URZ, UP1 ;  /* 0x0000003f25077287 */ /* 0x000fe20008800000 */
[----:B------:R-:W-:Y:S01]  /*12760*/  IMAD.MOV.U32 R7, RZ, RZ, R15 ;  /* 0x000000ffff077224 */ /* 0x000fe200078e000f */
[----:B------:R-:W-:Y:S02]  /*12770*/  USEL UR43, UR43, URZ, !UP0 ;  /* 0x0000003f2b2b7287 */ /* 0x000fe4000c000000 */
[----:B------:R-:W-:Y:S01]  /*12780*/  ULDC.64 UR10, c[0x0][UR16+0x218] ;  /* 0x00008600100a7abb */ /* 0x000fe20008000a00 */
[----:B------:R-:W-:Y:S01]  /*12790*/  ULDC.64 UR14, c[0x0][UR16+0x228] ;  /* 0x00008a00100e7abb */ /* 0x000fe20008000a00 */
[----:B------:R-:W-:Y:S01]  /*127a0*/  ULDC.64 UR12, c[0x0][UR16+0x220] ;  /* 0x00008800100c7abb */ /* 0x000fe20008000a00 */
[----:B------:R-:W-:Y:S02]  /*127b0*/  UIMAD.WIDE.U32 UR8, UR10, UR44, URZ ;  /* 0x0000002c0a0872a5 */ /* 0x000fe4000f8e003f */
[----:B------:R-:W-:Y:S01]  /*127c0*/  UIMAD.WIDE.U32 UR18, UR14, UR7, URZ ;  /* 0x000000070e1272a5 */ /* 0x000fe2000f8e003f */
[----:B0-----:R-:W-:Y:S01]  /*127d0*/  @P1 IMAD.HI.U32 R4, R15, R6, RZ ;  /* 0x000000060f041227 */ /* 0x001fe200078e00ff */
[----:B------:R-:W-:-:S02]  /*127e0*/  UIMAD UR10, UR11, UR44, URZ ;  /* 0x0000002c0b0a72a4 */ /* 0x000fc4000f8e023f */
[----:B------:R-:W-:Y:S02]  /*127f0*/  UIMAD UR14, UR15, UR7, URZ ;  /* 0x000000070f0e72a4 */ /* 0x000fe4000f8e023f */
[----:B------:R-:W-:Y:S01]  /*12800*/  USEL UR42, UR42, URZ, !UP0 ;  /* 0x0000003f2a2a7287 */ /* 0x000fe2000c000000 */
[----:B-1----:R-:W-:Y:S01]  /*12810*/  @P1 SHF.R.U32.HI R7, RZ, R11, R4 ;  /* 0x0000000bff071219 */ /* 0x002fe20000011604 */
[----:B------:R-:W-:Y:S01]  /*12820*/  UIMAD UR7, UR13, UR43, URZ ;  /* 0x0000002b0d0772a4 */ /* 0x000fe2000f8e023f */
[----:B------:R-:W-:Y:S01]  /*12830*/  IMAD.U32 R4, RZ, RZ, UR18 ;  /* 0x00000012ff047e24 */ /* 0x000fe2000f8e00ff */
[----:B------:R-:W-:Y:S01]  /*12840*/  UIADD3 UR9, UR9, UR10, URZ ;  /* 0x0000000a09097290 */ /* 0x000fe2000fffe03f */
[----:B------:R-:W-:Y:S01]  /*12850*/  IMAD.U32 R5, RZ, RZ, UR19 ;  /* 0x00000013ff057e24 */ /* 0x000fe2000f8e00ff */
[----:B------:R-:W-:Y:S01]  /*12860*/  UIMAD.WIDE.U32 UR10, UR12, UR43, URZ ;  /* 0x0000002b0c0a72a5 */ /* 0x000fe2000f8e003f */
[--C-:B------:R-:W-:Y:S01]  /*12870*/  IMAD.MOV R11, RZ, RZ, -R7.reuse ;  /* 0x000000ffff0b7224 */ /* 0x100fe200078e0a07 */
[----:B------:R-:W-:Y:S01]  /*12880*/  UIMAD UR7, UR12, UR42, UR7 ;  /* 0x0000002a0c0772a4 */ /* 0x000fe2000f8e0207 */
[----:B------:R-:W-:Y:S01]  /*12890*/  SHF.R.S32.HI R5, RZ, 0x1f, R7 ;  /* 0x0000001fff057819 */ /* 0x000fe20000011407 */
[----:B------:R-:W-:Y:S01]  /*128a0*/  UIADD3 UR14, UR19, UR14, URZ ;  /* 0x0000000e130e7290 */ /* 0x000fe2000fffe03f */
[----:B------:R-:W-:Y:S01]  /*128b0*/  IMAD R11, R94, R11, R15 ;  /* 0x0000000b5e0b7224 */ /* 0x000fe200078e020f */
[----:B------:R-:W-:-:S04]  /*128c0*/  UIADD3 UR7, UR11, UR7, URZ ;  /* 0x000000070b077290 */ /* 0x000fc8000fffe03f */
[----:B------:R-:W-:Y:S01]  /*128d0*/  IMAD.U32 R8, RZ, RZ, UR14 ;  /* 0x0000000eff087e24 */ /* 0x000fe2000f8e00ff */
        /* <DEDUP_REMOVED lines=22> */
.L_x_8164:
[----:B------:R-:W2:Y:S01]  /*12a40*/  LDL R12, [R1+0x3c] ;  /* 0x00003c00010c7983 */ /* 0x000ea20000100800 */
[----:B------:R-:W0:Y:S03]  /*12a50*/  S2R R4, SR_TID.X ;  /* 0x0000000000047919 */ /* 0x000e260000002100 */
[----:B------:R-:W-:Y:S04]  /*12a60*/  SHFL.IDX PT, R5, R10, RZ, 0x1c1f ;  /* 0x001c1fff0a057589 */ /* 0x000fe800000e0000 */
[----:B------:R-:W-:Y:S04]  /*12a70*/  SHFL.IDX PT, R6, R8, 0x1, 0x1c1f ;  /* 0x003c1f0008067f89 */ /* 0x000fe800000e0000 */
[----:B------:R-:W-:Y:S01]  /*12a80*/  SHFL.IDX PT, R7, R10, 0x1, 0x1c1f ;  /* 0x003c1f000a077f89 */ /* 0x000fe200000e0000 */
[----:B0-----:R-:W-:-:S05]  /*12a90*/  VIADD R13, R4, 0xffffff80 ;  /* 0xffffff80040d7836 */ /* 0x001fca0000000000 */
[----:B------:R-:W-:-:S04]  /*12aa0*/  SHF.R.S32.HI R11, RZ, 0x1f, R13 ;  /* 0x0000001fff0b7819 */ /* 0x000fc8000001140d */
[----:B------:R-:W-:Y:S01]  /*12ab0*/  LEA.HI R11, R11, R13, RZ, 0x7 ;  /* 0x0000000d0b0b7211 */ /* 0x000fe200078f38ff */
[----:B------:R-:W0:Y:S03]  /*12ac0*/  SHFL.IDX PT, R4, R8, RZ, 0x1c1f ;  /* 0x001c1fff08047589 */ /* 0x000e2600000e0000 */
[----:B------:R-:W-:Y:S01]  /*12ad0*/  LOP3.LUT R11, R11, 0xffffff80, RZ, 0xc0, !PT ;  /* 0xffffff800b0b7812 */ /* 0x000fe200078ec0ff */
[----:B-----5:R-:W-:-:S04]  /*12ae0*/  IMAD R30, R9, R94, RZ ;  /* 0x0000005e091e7224 */ /* 0x020fc800078e02ff */
[----:B------:R-:W-:-:S05]  /*12af0*/  IMAD.IADD R11, R13, 0x1, -R11 ;  /* 0x000000010d0b7824 */ /* 0x000fca00078e0a0b */
[----:B------:R-:W-:Y:S01]  /*12b00*/  LOP3.LUT P0, RZ, R11, 0x3, RZ, 0xc0, !PT ;  /* 0x000000030bff7812 */ /* 0x000fe2000780c0ff */
[----:B--2---:R-:W-:-:S04]  /*12b10*/  VIADD R13, R12, UR36 ;  /* 0x000000240c0d7c36 */ /* 0x004fc80008000000 */
[C---:B------:R-:W-:Y:S01]  /*12b20*/  VIADD R25, R13.reuse, 0x8 ;  /* 0x000000080d197836 */ /* 0x040fe20000000000 */
[----:B------:R-:W-:-:S04]  /*12b30*/  ISETP.GE.OR P2, PT, R13, R30, P0 ;  /* 0x0000001e0d00720c */ /* 0x000fc80000746670 */
[----:B------:R-:W-:-:S09]  /*12b40*/  ISETP.GE.OR P0, PT, R25, R30, P0 ;  /* 0x0000001e1900720c */ /* 0x000fd20000706670 */
[----:B0-----:R0:W-:Y:S04]  /*12b50*/  @!P2 ST.E desc[UR54][R4.64], R2 ;  /* 0x000000020400a985 */ /* 0x0011e8000c101936 */
[----:B------:R0:W-:Y:S01]  /*12b60*/  @!P0 ST.E desc[UR54][R6.64], R0 ;  /* 0x0000000006008985 */ /* 0x0001e2000c101936 */
[----:B------:R-:W-:-:S13]  /*12b70*/  PLOP3.LUT P0, PT, PT, PT, UP1, 0x80, 0x0 ;  /* 0x000000000000781c */ /* 0x000fda0003f0f018 */
[----:B0-----:R-:W-:Y:S05]  /*12b80*/  @P0 BRA `(.L_x_8165) ;  /* 0x0000000800a00947 */ /* 0x001fea0003800000 */
[----:B------:R-:W-:Y:S01]  /*12b90*/  VIADD R11, R108, 0xffffff80 ;  /* 0xffffff806c0b7836 */ /* 0x000fe20000000000 */
[----:B------:R-:W-:Y:S01]  /*12ba0*/  ULDC.64 UR10, c[0x0][0xaa0] ;  /* 0x0002a800000a7ab9 */ /* 0x000fe20000000a00 */
[----:B------:R-:W0:Y:S03]  /*12bb0*/  @P1 LDC R49, c[0x0][0xbf0] ;  /* 0x0002fc00ff311b82 */ /* 0x000e260000000800 */
        /* <DEDUP_REMOVED lines=20> */
[----:B------:R-:W5:Y:S01]  /*12d00*/  LD.E.128 R8, desc[UR54][R8.64] ;  /* 0x0000003608087980 */ /* 0x000f62000c101d00 */
[----:B------:R-:W-:Y:S01]  /*12d10*/  LOP3.LUT R24, R25, 0x380, RZ, 0xc0, !PT ;  /* 0x0000038019187812 */ /* 0x000fe200078ec0ff */
[----:B------:R-:W-:Y:S01]  /*12d20*/  IMAD.X R45, RZ, RZ, R21, P6 ;  /* 0x000000ffff2d7224 */ /* 0x000fe200030e0615 */
        /* <DEDUP_REMOVED lines=31> */
[----:B------:R-:W-:Y:S01]  /*12f20*/  VIADD R2, R0, UR36 ;  /* 0x0000002400027c36 */ /* 0x000fe20008000000 */
[----:B------:R-:W5:Y:S02]  /*12f30*/  LD.E.128 R32, desc[UR54][R32.64] ;  /* 0x0000003620207980 */ /* 0x000f64000c101d00 */
[----:B------:R-:W-:-:S02]  /*12f40*/  UIMAD.WIDE.U32 UR8, UR44, UR10, UR8 ;  /* 0x0000000a2c0872a5 */ /* 0x000fc4000f8e0008 */
[----:B------:R-:W-:Y:S01]  /*12f50*/  USHF.R.S32.HI UR4, URZ, 0x1f, UR43 ;  /* 0x0000001f3f047899 */ /* 0x000fe2000801142b */
[----:B------:R-:W5:Y:S01]  /*12f60*/  LD.E.128 R36, desc[UR54][R36.64] ;  /* 0x0000003624247980 */ /* 0x000f62000c101d00 */
[----:B------:R-:W-:-:S03]  /*12f70*/  UIMAD UR9, UR44, UR11, UR9 ;  /* 0x0000000b2c0972a4 */ /* 0x000fc6000f8e0209 */
[----:B------:R-:W-:Y:S01]  /*12f80*/  ULDC.64 UR10, c[0x0][0xaf0] ;  /* 0x0002bc00000a7ab9 */ /* 0x000fe20000000a00 */
[----:B------:R-:W5:Y:S01]  /*12f90*/  LD.E.128 R40, desc[UR54][R40.64] ;  /* 0x0000003628287980 */ /* 0x000f62000c101d00 */
[----:B------:R-:W-:Y:S01]  /*12fa0*/  UIMAD UR4, UR4, UR10, URZ ;  /* 0x0000000a040472a4 */ /* 0x000fe2000f8e023f */
[----:B------:R-:W-:Y:S01]  /*12fb0*/  IMAD.MOV.U32 R29, RZ, RZ, R2 ;  /* 0x000000ffff1d7224 */ /* 0x000fe200078e0002 */
[----:B------:R-:W-:Y:S01]  /*12fc0*/  UIMAD.WIDE.U32 UR8, UR43, UR10, UR8 ;  /* 0x0000000a2b0872a5 */ /* 0x000fe2000f8e0008 */
[----:B------:R-:W5:Y:S01]  /*12fd0*/  LD.E.128 R44, desc[UR54][R44.64] ;  /* 0x000000362c2c7980 */ /* 0x000f62000c101d00 */
[----:B------:R-:W-:-:S03]  /*12fe0*/  UIMAD UR4, UR43, UR11, UR4 ;  /* 0x0000000b2b0472a4 */ /* 0x000fc6000f8e0204 */
[----:B------:R-:W-:Y:S01]  /*12ff0*/  ULDC.64 UR10, c[0x0][0xae0] ;  /* 0x0002b800000a7ab9 */ /* 0x000fe20000000a00 */
[----:B-1----:R-:W-:Y:S01]  /*13000*/  @P1 IMAD.HI.U32 R0, R2, R21, RZ ;  /* 0x0000001502001227 */ /* 0x002fe200078e00ff */
[----:B------:R-:W-:Y:S01]  /*13010*/  @!PT LDS RZ, [RZ] ;  /* 0x00000000fffff984 */ /* 0x000fe20000000800 */
[----:B------:R-:W-:Y:S01]  /*13020*/  @!PT LDS RZ, [RZ] ;  /* 0x00000000fffff984 */ /* 0x000fe20000000800 */
[----:B------:R-:W-:Y:S01]  /*13030*/  @!PT LDS RZ, [RZ] ;  /* 0x00000000fffff984 */ /* 0x000fe20000000800 */
[----:B------:R-:W-:Y:S01]  /*13040*/  @!PT LDS RZ, [RZ] ;  /* 0x00000000fffff984 */ /* 0x000fe20000000800 */
[----:B------:R1:W-:Y:S06]  /*13050*/  MEMBAR.ALL.CTA ;  /* 0x0000000000007992 */ /* 0x0003ec0000008000 */
[----:B-1----:R-:W1:Y:S01]  /*13060*/  FENCE.VIEW.ASYNC.S ;  /* 0x00000000000073c6 */ /* 0x002e620000000000 */
[----:B0-----:R-:W-:Y:S01]  /*13070*/  @P1 SHF.R.U32.HI R29, RZ, R49, R0 ;  /* 0x00000031ff1d1219 */ /* 0x001fe20000011600 */
[----:B------:R-:W-:-:S03]  /*13080*/  UIADD3 UR4, UR9, UR4, URZ ;  /* 0x0000000409047290 */ /* 0x000fc6000fffe03f */
[--C-:B------:R-:W-:Y:S01]  /*13090*/  SHF.R.S32.HI R0, RZ, 0x1f, R29.reuse ;  /* 0x0000001fff007819 */ /* 0x100fe2000001141d */
[----:B------:R-:W-:Y:S02]  /*130a0*/  IMAD.MOV R49, RZ, RZ, -R29 ;  /* 0x000000ffff317224 */ /* 0x000fe400078e0a1d */
[----:B------:R-:W-:Y:S02]  /*130b0*/  IMAD.U32 R21, RZ, RZ, UR9 ;  /* 0x00000009ff157e24 */ /* 0x000fe4000f8e00ff */
[----:B------:R-:W-:Y:S02]  /*130c0*/  IMAD R0, R0, UR10, RZ ;  /* 0x0000000a00007c24 */ /* 0x000fe4000f8e02ff */
[----:B------:R-:W-:Y:S02]  /*130d0*/  IMAD R49, R94, R49, R2 ;  /* 0x000000315e317224 */ /* 0x000fe400078e0202 */
[----:B------:R-:W-:Y:S01]  /*130e0*/  IMAD.U32 R20, RZ, RZ, UR8 ;  /* 0x00000008ff147e24 */ /* 0x000fe2000f8e00ff */
[----:B------:R-:W-:Y:S01]  /*130f0*/  ULDC.64 UR8, c[0x0][0xad8] ;  /* 0x0002b60000087ab9 */ /* 0x000fe20000000a00 */
[----:B------:R-:W-:-:S02]  /*13100*/  IMAD.U32 R21, RZ, RZ, UR4 ;  /* 0x00000004ff157e24 */ /* 0x000fc4000f8e00ff */
        /* <DEDUP_REMOVED lines=18> */
[----:B-1----:R0:W-:Y:S01]  /*13230*/  SYNCS.ARRIVE.TRANS64.RED.A1T0 RZ, [R3+URZ], RZ ;  /* 0x000000ff03ff79a7 */ /* 0x0021e2000810043f */
        /* <DEDUP_REMOVED lines=16> */
.L_x_8167:
[----:B------:R-:W-:Y:S05]  /*13340*/  BSYNC B1 ;  /* 0x0000000000017941 */ /* 0x000fea0003800000 */
.L_x_8166:
        /* <DEDUP_REMOVED lines=13> */
.L_x_8169:
[----:B------:R-:W-:Y:S05]  /*13420*/  BSYNC B1 ;  /* 0x0000000000017941 */ /* 0x000fea0003800000 */
.L_x_8168:
        /* <DEDUP_REMOVED lines=13> */
.L_x_8171:
[----:B------:R-:W-:Y:S05]  /*13500*/  BSYNC B1 ;  /* 0x0000000000017941 */ /* 0x000fea0003800000 */
.L_x_8170:
        /* <DEDUP_REMOVED lines=16> */
.L_x_8165:
[----:B------:R-:W-:Y:S01]  /*13610*/  ULDC.64 UR10, c[0x0][0xb08] ;  /* 0x0002c200000a7ab9 */ /* 0x000fe20000000a00 */
[----:B------:R-:W0:Y:S01]  /*13620*/  @P1 LDC R0, c[0x0][0xbec] ;  /* 0x0002fb00ff001b82 */ /* 0x000e220000000800 */
[----:B------:R-:W-:Y:S01]  /*13630*/  UIMAD UR7, UR12, UR10, URZ ;  /* 0x0000000a0c0772a4 */ /* 0x000fe2000f8e023f */
[----:B------:R-:W-:Y:S01]  /*13640*/  IMAD.MOV.U32 R7, RZ, RZ, R15 ;  /* 0x000000ffff077224 */ /* 0x000fe200078e000f */
[----:B------:R-:W-:Y:S01]  /*13650*/  UIMAD.WIDE.U32 UR8, UR4, UR10, URZ ;  /* 0x0000000a040872a5 */ /* 0x000fe2000f8e003f */
[----:B------:R-:W-:Y:S01]  /*13660*/  ISETP.GE.AND P0, PT, R13, R30, PT ;  /* 0x0000001e0d00720c */ /* 0x000fe20003f06270 */
[----:B------:R-:W-:Y:S01]  /*13670*/  UIMAD UR7, UR4, UR11, UR7 ;  /* 0x0000000b040772a4 */ /* 0x000fe2000f8e0207 */
[----:B------:R-:W-:Y:S01]  /*13680*/  VIADD R2, R3, 0x2e820 ;  /* 0x0002e82003027836 */ /* 0x000fe20000000000 */
[----:B------:R-:W-:Y:S01]  /*13690*/  USHF.R.S32.HI UR4, URZ, 0x1f, UR43 ;  /* 0x0000001f3f047899 */ /* 0x000fe2000801142b */
[----:B------:R-:W1:Y:S01]  /*136a0*/  @P1 LDC R5, c[0x0][0xbf0] ;  /* 0x0002fc00ff051b82 */ /* 0x000e620000000800 */
[----:B------:R-:W-:Y:S01]  /*136b0*/  UIADD3 UR9, UR9, UR7, URZ ;  /* 0x0000000709097290 */ /* 0x000fe2000fffe03f */
[C---:B------:R-:W-:Y:S01]  /*136c0*/  VIADD R21, R17.reuse, 0x8 ;  /* 0x0000000811157836 */ /* 0x040fe20000000000 */
[----:B------:R-:W-:Y:S01]  /*136d0*/  ULDC.64 UR10, c[0x0][0xb38] ;  /* 0x0002ce00000a7ab9 */ /* 0x000fe20000000a00 */
[----:B------:R-:W-:Y:S01]  /*136e0*/  PRMT R2, RZ, 0x654, R2 ;  /* 0x00000654ff027816 */ /* 0x000fe20000000002 */
[----:B------:R-:W-:Y:S01]  /*136f0*/  UIMAD.WIDE.U32 UR8, UR44, UR10, UR8 ;  /* 0x0000000a2c0872a5 */ /* 0x000fe2000f8e0008 */
[C---:B------:R-:W-:Y:S01]  /*13700*/  VIADD R105, R17.reuse, 0x20 ;  /* 0x0000002011697836 */ /* 0x040fe20000000000 */
[----:B------:R-:W-:Y:S01]  /*13710*/  BSSY B1, `(.L_x_8173) ;  /* 0x0000078000017945 */ /* 0x000fe20003800000 */
[C---:B------:R-:W-:Y:S01]  /*13720*/  VIADD R107, R17.reuse, 0x18 ;  /* 0x00000018116b7836 */ /* 0x040fe20000000000 */
[----:B------:R-:W-:Y:S01]  /*13730*/  UIMAD UR9, UR44, UR11, UR9 ;  /* 0x0000000b2c0972a4 */ /* 0x000fe2000f8e0209 */
[----:B------:R-:W-:Y:S01]  /*13740*/  VIADD R109, R17, 0x10 ;  /* 0x00000010116d7836 */ /* 0x000fe20000000000 */
[----:B------:R2:W-:Y:S01]  /*13750*/  SYNCS.ARRIVE.TRANS64.RED.A1T0 RZ, [R2+URZ], RZ ;  /* 0x000000ff02ff79a7 */ /* 0x0005e2000810043f */
[----:B------:R-:W-:Y:S01]  /*13760*/  ULDC.64 UR10, c[0x0][0xb40] ;  /* 0x0002d000000a7ab9 */ /* 0x000fe20000000a00 */
[----:B------:R-:W-:Y:S01]  /*13770*/  SHF.R.S32.HI R24, RZ, 0x1f, R21 ;  /* 0x0000001fff187819 */ /* 0x000fe20000011415 */
[----:B------:R-:W-:Y:S01]  /*13780*/  UIMAD UR4, UR4, UR10, URZ ;  /* 0x0000000a040472a4 */ /* 0x000fe2000f8e023f */
[----:B------:R-:W-:Y:S01]  /*13790*/  SHF.R.S32.HI R26, RZ, 0x1f, R23 ;  /* 0x0000001fff1a7819 */ /* 0x000fe20000011417 */
[----:B------:R-:W-:Y:S01]  /*137a0*/  UIMAD.WIDE.U32 UR8, UR43, UR10, UR8 ;  /* 0x0000000a2b0872a5 */ /* 0x000fe2000f8e0008 */
[----:B0-----:R-:W-:Y:S01]  /*137b0*/  @P1 IMAD.HI.U32 R0, R15, R0, RZ ;  /* 0x000000000f001227 */ /* 0x001fe200078e00ff */
[----:B------:R-:W-:Y:S01]  /*137c0*/  UIMAD UR4, UR43, UR11, UR4 ;  /* 0x0000000b2b0472a4 */ /* 0x000fe2000f8e0204 */
[----:B------:R-:W-:-:S02]  /*137d0*/  SHF.R.S32.HI R27, RZ, 0x1f, R228 ;  /* 0x0000001fff1b7819 */ /* 0x000fc400000114e4 */
[----:B------:R-:W-:Y:S01]  /*137e0*/  ULDC.64 UR10, c[0x0][0xb48] ;  /* 0x0002d200000a7ab9 */ /* 0x000fe20000000a00 */
[----:B------:R-:W-:Y:S01]  /*137f0*/  UIADD3 UR9, UR9, UR4, URZ ;  /* 0x0000000409097290 */ /* 0x000fe2000fffe03f */
[----:B------:R-:W-:Y:S01]  /*13800*/  SHF.R.S32.HI R95, RZ, 0x1f, R229 ;  /* 0x0000001fff5f7819 */ /* 0x000fe200000114e5 */
[C---:B------:R-:W-:Y:S01]  /*13810*/  VIADD R104, R17.reuse, 0x20 ;  /* 0x0000002011687836 */ /* 0x040fe20000000000 */
[----:B-1----:R-:W-:Y:S01]  /*13820*/  @P1 SHF.R.U32.HI R7, RZ, R5, R0 ;  /* 0x00000005ff071219 */ /* 0x002fe20000011600 */
[----:B------:R-:W-:Y:S01]  /*13830*/  UIMAD.WIDE.U32 UR8, UR37, UR10, UR8 ;  /* 0x0000000a250872a5 */ /* 0x000fe2000f8e0008 */
[----:B------:R-:W-:Y:S01]  /*13840*/  SHF.R.S32.HI R96, RZ, 0x1f, R230 ;  /* 0x0000001fff607819 */ /* 0x000fe200000114e6 */
[----:B------:R-:W-:Y:S01]  /*13850*/  VIADD R106, R17, 0x18 ;  /* 0x00000018116a7836 */ /* 0x000fe20000000000 */
[--C-:B------:R-:W-:Y:S01]  /*13860*/  SHF.R.S32.HI R0, RZ, 0x1f, R7.reuse ;  /* 0x0000001fff007819 */ /* 0x100fe20000011407 */
[----:B------:R-:W-:Y:S01]  /*13870*/  IMAD.MOV R9, RZ, RZ, -R7 ;  /* 0x000000ffff097224 */ /* 0x000fe200078e0a07 */
[----:B------:R-:W-:-:S02]  /*13880*/  UIMAD UR37, UR37, UR11, UR9 ;  /* 0x0000000b252572a4 */ /* 0x000fc4000f8e0209 */
[----:B------:R-:W-:Y:S01]  /*13890*/  IMAD.U32 R5, RZ, RZ, UR9 ;  /* 0x00000009ff057e24 */ /* 0x000fe2000f8e00ff */
[----:B------:R-:W-:Y:S01]  /*138a0*/  SHF.R.S32.HI R97, RZ, 0x1f, R231 ;  /* 0x0000001fff617819 */ /* 0x000fe200000114e7 */
[----:B------:R-:W-:Y:S01]  /*138b0*/  ULDC.64 UR10, c[0x0][0xb30] ;  /* 0x0002cc00000a7ab9 */ /* 0x000fe20000000a00 */
[----:B------:R-:W-:Y:S01]  /*138c0*/  IMAD R9, R94, R9, R15 ;  /* 0x000000095e097224 */ /* 0x000fe200078e020f */
        /* <DEDUP_REMOVED lines=23> */
[----:B------:R-:W-:-:S03]  /*13a40*/  VIADD R108, R17, 0x10 ;  /* 0x00000010116c7836 */ /* 0x000fc60000000000 */
[----:B------:R-:W-:Y:S02]  /*13a50*/  LEA.HI.X R20, R4, UR9, R3, 0x2, P1 ;  /* 0x0000000904147c11 */ /* 0x000fe400088f1403 */
[----:B------:R2:W0:Y:S04]  /*13a60*/  SHFL.IDX PT, R4, R0, RZ, 0x1c1f ;  /* 0x001c1fff00047589 */ /* 0x00042800000e0000 */
[----:B------:R2:W1:Y:S01]  /*13a70*/  SHFL.IDX PT, R5, R20, RZ, 0x1c1f ;  /* 0x001c1fff14057589 */ /* 0x00046200000e0000 */
[----:B------:R-:W-:Y:S05]  /*13a80*/  @P0 BRA `(.L_x_8174) ;  /* 0x0000000400000947 */ /* 0x000fea0003800000 */
[----:B------:R-:W-:Y:S02]  /*13a90*/  ULDC UR4, c[0x0][0xac8] ;  /* 0x0002b20000047ab9 */ /* 0x000fe40000000800 */
[----:B------:R-:W-:Y:S02]  /*13aa0*/  ISETP.GE.AND P3, PT, R21, UR4, PT ;  /* 0x0000000415007c0c */ /* 0x000fe4000bf66270 */
[----:B------:R-:W-:Y:S02]  /*13ab0*/  ISETP.GE.AND P2, PT, R17, UR4, PT ;  /* 0x0000000411007c0c */ /* 0x000fe4000bf46270 */
[----:B------:R-:W-:Y:S02]  /*13ac0*/  ISETP.GE.AND P1, PT, R108, UR4, PT ;  /* 0x000000046c007c0c */ /* 0x000fe4000bf26270 */
[----:B------:R-:W-:Y:S02]  /*13ad0*/  ISETP.GE.AND P0, PT, R106, UR4, PT ;  /* 0x000000046a007c0c */ /* 0x000fe4000bf06270 */
[----:B------:R-:W-:-:S05]  /*13ae0*/  ISETP.GE.AND P4, PT, R104, UR4, PT ;  /* 0x0000000468007c0c */ /* 0x000fca000bf86270 */
[-C--:B0-----:R-:W-:Y:S02]  /*13af0*/  @!P3 LEA R6, P5, R21, R4.reuse, 0x2 ;  /* 0x000000041506b211 */ /* 0x081fe400078a10ff */
[----:B-12---:R-:W-:Y:S02]  /*13b00*/  @!P2 IMAD.WIDE R2, R17, 0x4, R4 ;  /* 0x000000041102a825 */ /* 0x006fe400078e0204 */
        /* <DEDUP_REMOVED lines=56> */
.L_x_8174:
[----:B------:R-:W-:Y:S05]  /*13e90*/  BSYNC B1 ;  /* 0x0000000000017941 */ /* 0x000fea0003800000 */
.L_x_8173:
[----:B------:R-:W-:Y:S01]  /*13ea0*/  ISETP.GE.AND P0, PT, R25, R30, PT ;  /* 0x0000001e1900720c */ /* 0x000fe20003f06270 */
[----:B-1-3--:R1:W3:Y:S04]  /*13eb0*/  SHFL.IDX PT, R5, R20, 0x1, 0x1c1f ;  /* 0x003c1f0014057f89 */ /* 0x00a2e800000e0000 */
[----:B0-----:R1:W0:Y:S08]  /*13ec0*/  SHFL.IDX PT, R4, R0, 0x1, 0x1c1f ;  /* 0x003c1f0000047f89 */ /* 0x00123000000e0000 */
[----:B-1----:R-:W-:Y:S05]  /*13ed0*/  @P0 BRA `(.L_x_8172) ;  /* 0x00000010002c0947 */ /* 0x002fea0003800000 */
[----:B------:R-:W-:Y:S02]  /*13ee0*/  ULDC UR4, c[0x0][0xac8] ;  /* 0x0002b20000047ab9 */ /* 0x000fe40000000800 */
[----:B------:R-:W-:Y:S02]  /*13ef0*/  ISETP.GE.AND P1, PT, R21, UR4, PT ;  /* 0x0000000415007c0c */ /* 0x000fe4000bf26270 */
[----:B------:R-:W-:Y:S02]  /*13f00*/  ISETP.GE.AND P4, PT, R17, UR4, PT ;  /* 0x0000000411007c0c */ /* 0x000fe4000bf86270 */
[----:B------:R-:W-:Y:S02]  /*13f10*/  ISETP.GE.AND P0, PT, R108, UR4, PT ;  /* 0x000000046c007c0c */ /* 0x000fe4000bf06270 */
[----:B------:R-:W-:-:S07]  /*13f20*/  ISETP.GE.AND P2, PT, R106, UR4, PT ;  /* 0x000000046a007c0c */ /* 0x000fce000bf46270 */
[-C--:B0-----:R-:W-:Y:S02]  /*13f30*/  @!P1 LEA R6, P3, R21, R4.reuse, 0x2 ;  /* 0x0000000415069211 */ /* 0x081fe400078610ff */
[----:B--23--:R-:W-:Y:S02]  /*13f40*/  @!P4 IMAD.WIDE R2, R17, 0x4, R4 ;  /* 0x000000041102c825 */ /* 0x00cfe400078e0204 */
[----:B------:R-:W-:Y:S02]  /*13f50*/  @!P1 LEA.HI.X R7, R21, R5, R24, 0x2, P3 ;  /* 0x0000000515079211 */ /* 0x000fe400018f1418 */
[----:B------:R-:W-:Y:S01]  /*13f60*/  ISETP.GE.AND P3, PT, R104, UR4, PT ;  /* 0x0000000468007c0c */ /* 0x000fe2000bf66270 */
[----:B------:R-:W-:Y:S01]  /*13f70*/  @!P4 ST.E.64 desc[UR54][R2.64], R34 ;  /* 0x000000220200c985 */ /* 0x000fe2000c101b36 */
[----:B------:R-:W-:Y:S02]  /*13f80*/  ISETP.GE.AND P4, PT, R237, UR4, PT ;  /* 0x00000004ed007c0c */ /* 0x000fe4000bf86270 */
[-C--:B------:R-:W-:Y:S01]  /*13f90*/  @!P0 LEA R8, P5, R108, R4.reuse, 0x2 ;  /* 0x000000046c088211 */ /* 0x080fe200078a10ff */
[----:B------:R0:W-:Y:S01]  /*13fa0*/  @!P1 ST.E.64 desc[UR54][R6.64], R36 ;  /* 0x0000002406009985 */ /* 0x0001e2000c101b36 */
[----:B------:R-:W-:-:S02]  /*13fb0*/  @!P2 LEA R10, P1, R106, R4, 0x2 ;  /* 0x000000046a0aa211 */ /* 0x000fc400078210ff */
[-C--:B------:R-:W-:Y:S02]  /*13fc0*/  @!P0 LEA.HI.X R9, R108, R5.reuse, R109, 0x2, P5 ;  /* 0x000000056c098211 */ /* 0x080fe400028f146d */
[----:B------:R-:W-:Y:S02]  /*13fd0*/  @!P2 LEA.HI.X R11, R106, R5, R107, 0x2, P1 ;  /* 0x000000056a0ba211 */ /* 0x000fe400008f146b */
[----:B------:R-:W-:Y:S01]  /*13fe0*/  ISETP.GE.AND P1, PT, R235, UR4, PT ;  /* 0x00000004eb007c0c */ /* 0x000fe2000bf26270 */
[----:B------:R1:W-:Y:S01]  /*13ff0*/  @!P0 ST.E.64 desc[UR54][R8.64], R38 ;  /* 0x0000002608008985 */ /* 0x0003e2000c101b36 */
[----:B------:R-:W-:Y:S02]  /*14000*/  ISETP.GE.AND P0, PT, R236, UR4, PT ;  /* 0x00000004ec007c0c */ /* 0x000fe4000bf06270 */
[-C--:B------:R-:W-:Y:S01]  /*14010*/  @!P3 LEA R12, P6, R104, R4.reuse, 0x2 ;  /* 0x00000004680cb211 */ /* 0x080fe200078c10ff */
[----:B------:R2:W-:Y:S01]  /*14020*/  @!P2 ST.E.64 desc[UR54][R10.64], R40 ;  /* 0x000000280a00a985 */ /* 0x0005e2000c101b36 */
[----:B------:R-:W-:-:S02]  /*14030*/  @!P4 LEA R14, P5, R237, R4, 0x2 ;  /* 0x00000004ed0ec211 */ /* 0x000fc400078a10ff */
[-C--:B------:R-:W-:Y:S02]  /*14040*/  @!P3 LEA.HI.X R13, R104, R5.reuse, R105, 0x2, P6 ;  /* 0x00000005680db211 */ /* 0x080fe400030f1469 */
[----:B------:R-:W-:Y:S02]  /*14050*/  ISETP.GE.AND P2, PT, R234, UR4, PT ;  /* 0x00000004ea007c0c */ /* 0x000fe4000bf46270 */
[----:B------:R-:W-:Y:S01]  /*14060*/  @!P4 LEA.HI.X R15, R237, R5, R103, 0x2, P5 ;  /* 0x00000005ed0fc211 */ /* 0x000fe200028f1467 */
[----:B------:R3:W-:Y:S01]  /*14070*/  @!P3 ST.E.64 desc[UR54][R12.64], R42 ;  /* 0x0000002a0c00b985 */ /* 0x0007e2000c101b36 */
[-C--:B0-----:R-:W-:Y:S02]  /*14080*/  @!P1 LEA R6, P5, R235, R4.reuse, 0x2 ;  /* 0x00000004eb069211 */ /* 0x081fe400078a10ff */
[----:B------:R-:W-:Y:S01]  /*14090*/  @!P0 LEA R2, P3, R236, R4, 0x2 ;  /* 0x00000004ec028211 */ /* 0x000fe200078610ff */
[----:B------:R-:W-:Y:S01]  /*140a0*/  @!P4 ST.E.64 desc[UR54][R14.64], R44 ;  /* 0x0000002c0e00c985 */ /* 0x000fe2000c101b36 */
[----:B------:R-:W-:-:S02]  /*140b0*/  ISETP.GE.AND P4, PT, R233, UR4, PT ;  /* 0x00000004e9007c0c */ /* 0x000fc4000bf86270 */
[-C--:B------:R-:W-:Y:S02]  /*140c0*/  @!P0 LEA.HI.X R3, R236, R5.reuse, R102, 0x2, P3 ;  /* 0x00000005ec038211 */ /* 0x080fe400018f1466 */
[----:B------:R-:W-:Y:S02]  /*140d0*/  ISETP.GE.AND P3, PT, R232, UR4, PT ;  /* 0x00000004e8007c0c */ /* 0x000fe4000bf66270 */
[CC--:B-1----:R-:W-:Y:S01]  /*140e0*/  @!P2 LEA R8, P6, R234.reuse, R4.reuse, 0x2 ;  /* 0x00000004ea08a211 */ /* 0x0c2fe200078c10ff */
        /* <DEDUP_REMOVED lines=33> */
.L_x_8163:
        /* <DEDUP_REMOVED lines=31> */
.L_x_8175:
        /* <DEDUP_REMOVED lines=56> */
.L_x_8177:
[----:B------:R-:W-:Y:S05]  /*14870*/  BSYNC B1 ;  /* 0x0000000000017941 */ /* 0x000fea0003800000 */
.L_x_8176:
[----:B------:R-:W-:-:S06]  /*14880*/  UISETP.GT.AND UP0, UPT, UR46, 0x1, UPT ;  /* 0x000000012e00788c */ /* 0x000fcc000bf04270 */
[----:B------:R-:W-:-:S13]  /*14890*/  PLOP3.LUT P0, PT, PT, PT, UP0, 0x80, 0x0 ;  /* 0x000000000000781c */ /* 0x000fda0003f0f008 */
[----:B------:R-:W-:Y:S05]  /*148a0*/  @P0 BRA `(.L_x_8172) ;  /* 0x0000000400b80947 */ /* 0x000fea0003800000 */
[----:B------:R-:W1:Y:S01]  /*148b0*/  LDC R11, c[0x0][0xbe8] ;  /* 0x0002fa00ff0b7b82 */ /* 0x000e620000000800 */
[----:B------:R-:W-:Y:S01]  /*148c0*/  SHF.R.S32.HI R8, RZ, 0x1f, R10 ;  /* 0x0000001fff087819 */ /* 0x000fe2000001140a */
[----:B------:R-:W-:Y:S01]  /*148d0*/  ULDC.64 UR10, c[0x0][0xaa0] ;  /* 0x0002a800000a7ab9 */ /* 0x000fe20000000a00 */
[----:B------:R-:W-:Y:S01]  /*148e0*/  BSSY B1, `(.L_x_8178) ;  /* 0x0000040000017945 */ /* 0x000fe20003800000 */
[----:B------:R-:W-:Y:S01]  /*148f0*/  UIMAD UR7, UR16, UR10, URZ ;  /* 0x0000000a100772a4 */ /* 0x000fe2000f8e023f */
[----:B------:R-:W-:Y:S01]  /*14900*/  LEA.HI R8, R8, R10, RZ, 0x3 ;  /* 0x0000000a08087211 */ /* 0x000fe200078f18ff */
[----:B------:R-:W-:Y:S01]  /*14910*/  UIMAD.WIDE.U32 UR8, UR4, UR10, URZ ;  /* 0x0000000a040872a5 */ /* 0x000fe2000f8e003f */
[----:B------:R-:W-:Y:S01]  /*14920*/  SHF.R.S32.HI R10, RZ, 0x1f, R19 ;  /* 0x0000001fff0a7819 */ /* 0x000fe20000011413 */
[----:B------:R-:W-:Y:S01]  /*14930*/  UIMAD UR7, UR4, UR11, UR7 ;  /* 0x0000000b040772a4 */ /* 0x000fe2000f8e0207 */
[----:B------:R-:W-:Y:S02]  /*14940*/  SHF.R.S32.HI R8, RZ, 0x3, R8 ;  /* 0x00000003ff087819 */ /* 0x000fe40000011408 */
[----:B------:R-:W-:Y:S01]  /*14950*/  ULDC.64 UR10, c[0x0][0xae8] ;  /* 0x0002ba00000a7ab9 */ /* 0x000fe20000000a00 */
[----:B------:R-:W-:Y:S01]  /*14960*/  UIADD3 UR9, UR9, UR7, URZ ;  /* 0x0000000709097290 */ /* 0x000fe2000fffe03f */
[----:B------:R-:W-:Y:S01]  /*14970*/  SHF.R.S32.HI R12, RZ, 0x1f, R16 ;  /* 0x0000001fff0c7819 */ /* 0x000fe20000011410 */
[----:B------:R-:W-:-:S02]  /*14980*/  IMAD R2, R22, 0x20, R8 ;  /* 0x0000002016027824 */ /* 0x000fc400078e0208 */
[----:B------:R-:W-:Y:S02]  /*14990*/  UIMAD.WIDE.U32 UR8, UR44, UR10, UR8 ;  /* 0x0000000a2c0872a5 */ /* 0x000fe4000f8e0008 */
[----:B------:R-:W-:Y:S02]  /*149a0*/  VIADD R6, R2, UR36 ;  /* 0x0000002402067c36 */ /* 0x000fe40008000000 */
[----:B------:R-:W-:Y:S02]  /*149b0*/  UIMAD UR9, UR44, UR11, UR9 ;  /* 0x0000000b2c0972a4 */ /* 0x000fe4000f8e0209 */
[----:B0-----:R-:W-:Y:S01]  /*149c0*/  IMAD.MOV.U32 R5, RZ, RZ, R6 ;  /* 0x000000ffff057224 */ /* 0x001fe200078e0006 */
[----:B------:R-:W-:Y:S01]  /*149d0*/  ULDC.64 UR10, c[0x0][0xaf0] ;  /* 0x0002bc00000a7ab9 */ /* 0x000fe20000000a00 */
[----:B-1----:R-:W-:Y:S01]  /*149e0*/  ISETP.NE.AND P0, PT, R11, 0x1, PT ;  /* 0x000000010b00780c */ /* 0x002fe20003f05270 */
[----:B------:R-:W-:Y:S02]  /*149f0*/  UIMAD UR42, UR42, UR10, URZ ;  /* 0x0000000a2a2a72a4 */ /* 0x000fe4000f8e023f */
[----:B------:R-:W-:-:S02]  /*14a00*/  UIMAD.WIDE.U32 UR8, UR43, UR10, UR8 ;  /* 0x0000000a2b0872a5 */ /* 0x000fc4000f8e0008 */
        /* <DEDUP_REMOVED lines=45> */
.L_x_8179:
[----:B------:R-:W-:Y:S05]  /*14ce0*/  BSYNC B1 ;  /* 0x0000000000017941 */ /* 0x000fea0003800000 */
.L_x_8178:
        /* <DEDUP_REMOVED lines=13> */
.L_x_8181:
[----:B------:R-:W-:Y:S05]  /*14dc0*/  BSYNC B1 ;  /* 0x0000000000017941 */ /* 0x000fea0003800000 */
.L_x_8180:
        /* <DEDUP_REMOVED lines=13> */
.L_x_8183:
[----:B------:R-:W-:Y:S05]  /*14ea0*/  BSYNC B1 ;  /* 0x0000000000017941 */ /* 0x000fea0003800000 */
.L_x_8182:
        /* <DEDUP_REMOVED lines=14> */
.L_x_8172:
[----:B------:R-:W-:Y:S05]  /*14f90*/  BSYNC B0 ;  /* 0x0000000000007941 */ /* 0x000fea0003800000 */
.L_x_8162:
[----:B------:R-:W-:Y:S02]  /*14fa0*/  ULDC UR4, c[0x0][0xc3c] ;  /* 0x00030f0000047ab9 */ /* 0x000fe40000000800 */
[----:B------:R-:W-:-:S13]  /*14fb0*/  ISETP.GE.AND P0, PT, R31, UR4, PT ;  /* 0x000000041f007c0c */ /* 0x000fda000bf06270 */
[----:B------:R-:W-:Y:S05]  /*14fc0*/  @!P0 BRA `(.L_x_8184) ;  /* 0xfffffec000088947 */ /* 0x000fea000383ffff */
[----:B------:R-:W-:Y:S05]  /*14fd0*/  EXIT ;  /* 0x000000000000794d */ /* 0x000fea0003800000 */
.L_x_8122:
        /* <DEDUP_REMOVED lines=20> */
.L_x_8185:
        /* <DEDUP_REMOVED lines=44> */
.L_x_8189:
        /* <DEDUP_REMOVED lines=39> */
.L_x_8187:
        /* <DEDUP_REMOVED lines=15> */
.L_x_8190:
        /* <DEDUP_REMOVED lines=62> */
.L_x_8191:
        /* <DEDUP_REMOVED lines=63> */
.L_x_8192:
[----:B01----:R-:W-:-:S05]  /*15f10*/  LOP3.LUT R3, RZ, R2, RZ, 0x33, !PT ;  /* 0x00000002ff037212 */ /* 0x003fca00078e33ff */
[----:B------:R-:W-:-:S05]  /*15f20*/  IMAD.IADD R2, R6, 0x1, R3 ;  /* 0x0000000106027824 */ /* 0x000fca00078e0203 */
[----:B------:R1:W-:Y:S01]  /*15f30*/  STL [R1+0x14], R2 ;  /* 0x0000140201007387 */ /* 0x0003e20000100800 */
[----:B------:R-:W-:Y:S05]  /*15f40*/  BRA `(.L_x_8193) ;  /* 0x00000000000c7947 */ /* 0x000fea0003800000 */
.L_x_8188:
[----:B------:R0:W-:Y:S04]  /*15f50*/  STL [R1+0x10], R7 ;  /* 0x0000100701007387 */ /* 0x0001e80000100800 */
[----:B------:R0:W-:Y:S04]  /*15f60*/  STL [R1+0x14], RZ ;  /* 0x000014ff01007387 */ /* 0x0001e80000100800 */
[----:B------:R0:W-:Y:S02]  /*15f70*/  STL [R1+0x18], RZ ;  /* 0x000018ff01007387 */ /* 0x0001e40000100800 */
.L_x_8193:
        /* <DEDUP_REMOVED lines=11> */
.L_x_8186:
        /* <DEDUP_REMOVED lines=46> */
[----:B------:R-:W-:-:S04]  /*16310*/  SEL R3, R3, 0xffffffc0, !P0 ;  /* 0xffffffc003037807 */ /* 0x000fc80004000000 */
[----:B------:R-:W-:Y:S04]  /*16320*/  STL [R1+0x30], R2 ;  /* 0x0000300201007387 */ /* 0x000fe80000100800 */
[----:B------:R-:W-:Y:S04]  /*16330*/  STL [R1+0x34], RZ ;  /* 0x000034ff01007387 */ /* 0x000fe80000100800 */
[----:B------:R0:W-:Y:S04]  /*16340*/  STL [R1+0x4], R0 ;  /* 0x0000040001007387 */ /* 0x0001e80000100800 */
[----:B------:R1:W-:Y:S01]  /*16350*/  STL [R1], RZ ;  /* 0x000000ff01007387 */ /* 0x0003e20000100800 */
[----:B0-----:R-:W-:-:S07]  /*16360*/  IMAD.IADD R0, R3, 0x1, R19 ;  /* 0x0000000103007824 */ /* 0x001fce00078e0213 */
.L_x_8262:
[----:B------:R-:W-:Y:S01]  /*16370*/  ULDC.64 UR4, c[0x0][0xc88] ;  /* 0x0003220000047ab9 */ /* 0x000fe20000000a00 */
[----:B------:R-:W-:Y:S01]  /*16380*/  IMAD.MOV.U32 R0, RZ, RZ, RZ ;  /* 0x000000ffff007224 */ /* 0x000fe200078e00ff */
[----:B------:R-:W-:Y:S01]  /*16390*/  UIMAD.WIDE UR4, UR42, 0x4, UR4 ;  /* 0x000000042a0478a5 */ /* 0x000fe2000f8e0204 */
[----:B--2---:R-:W2:Y:S01]  /*163a0*/  LDL.LU R12, [R1+0x18] ;  /* 0x00001800010c7983 */ /* 0x004ea20000300800 */
        /* <DEDUP_REMOVED lines=9> */
[----:B------:R-:W4:Y:S03]  /*16440*/  LDC R10, c[0x0][0x424] ;  /* 0x00010900ff0a7b82 */ /* 0x000f260000000800 */
[----:B------:R-:W-:-:S05]  /*16450*/  UISETP.NE.AND.EX UP0, UPT, UR5, URZ, UPT, UP0 ;  /* 0x0000003f0500728c */ /* 0x000fca000bf05300 */
[----:B------:R-:W0:Y:S01]  /*16460*/  LDC R11, c[0x0][0x2f0] ;  /* 0x0000bc00ff0b7b82 */ /* 0x000e220000000800 */
        /* <DEDUP_REMOVED lines=16> */
[----:B---3--:R-:W-:Y:S01]  /*16570*/  IMAD.U32 R2, RZ, RZ, UR4 ;  /* 0x00000004ff027e24 */ /* 0x008fe2000f8e00ff */
[----:B------:R-:W-:Y:S01]  /*16580*/  UIADD3 UR4, UP0, UR48, UR6, URZ ;  /* 0x0000000630047290 */ /* 0x000fe2000ff1e03f */
[----:B------:R-:W-:-:S02]  /*16590*/  ISETP.NE.AND.EX P0, PT, RZ, UR7, PT, P0 ;  /* 0x00000007ff007c0c */ /* 0x000fc4000bf05300 */
[----:B------:R-:W-:Y:S01]  /*165a0*/  IMAD.U32 R3, RZ, RZ, UR5 ;  /* 0x00000005ff037e24 */ /* 0x000fe2000f8e00ff */
[----:B------:R-:W-:-:S04]  /*165b0*/  UIADD3.X UR5, UR49, UR7, URZ, UP0, !UPT ;  /* 0x0000000731057290 */ /* 0x000fc800087fe43f */
[----:B------:R-:W3:Y:S01]  /*165c0*/  @P2 LDG.E R8, desc[UR54][R2.64] ;  /* 0x0000003602082981 */ /* 0x000ee2000c1e1900 */
        /* <DEDUP_REMOVED lines=8> */
[----:B------:R-:W-:-:S04]  /*16650*/  IMAD.U32 R4, RZ, RZ, UR4 ;  /* 0x00000004ff047e24 */ /* 0x000fc8000f8e00ff */
        /* <DEDUP_REMOVED lines=9> */
[----:B---3--:R-:W-:Y:S02]  /*166f0*/  @P2 R2UR UR47, R8 ;  /* 0x00000000082f22ca */ /* 0x008fe400000e0000 */
[----:B------:R-:W-:-:S04]  /*16700*/  LOP3.LUT R8, R12, 0xff0000, RZ, 0xc0, !PT ;  /* 0x00ff00000c087812 */ /* 0x000fc800078ec0ff */
[----:B------:R-:W-:Y:S01]  /*16710*/  LEA.HI R8, R8, R4, RZ, 0x10 ;  /* 0x0000000408087211 */ /* 0x000fe200078f80ff */
[----:B----4-:R-:W-:Y:S08]  /*16720*/  @P3 BRA `(.L_x_8195) ;  /* 0x0000000000103947 */ /* 0x010ff00003800000 */
[----:B------:R-:W-:Y:S05]  /*16730*/  @!P2 BRA `(.L_x_8195) ;  /* 0x00000000000ca947 */ /* 0x000fea0003800000 */
[----:B-----5:R-:W2:Y:S04]  /*16740*/  LDG.E R18, desc[UR54][R2.64] ;  /* 0x0000003602127981 */ /* 0x020ea8000c1e1900 */
[----:B------:R-:W2:Y:S02]  /*16750*/  LDG.E R2, desc[UR54][R2.64+0x4] ;  /* 0x0000043602027981 */ /* 0x000ea4000c1e1900 */
[----:B--2---:R-:W-:-:S07]  /*16760*/  IMAD.IADD R18, R2, 0x1, -R18 ;  /* 0x0000000102127824 */ /* 0x004fce00078e0a12 */
.L_x_8195:
        /* <DEDUP_REMOVED lines=17> */
.L_x_8196:
[----:B------:R-:W-:Y:S05]  /*16880*/  @!P0 BRA `(.L_x_8197) ;  /* 0x00000000000c8947 */ /* 0x000fea0003800000 */
[----:B------:R-:W2:Y:S04]  /*16890*/  LDG.E R2, desc[UR54][R6.64] ;  /* 0x0000003606027981 */ /* 0x000ea8000c1e1900 */
[----:B------:R-:W2:Y:S02]  /*168a0*/  LDG.E R6, desc[UR54][R6.64+0x4] ;  /* 0x0000043606067981 */ /* 0x000ea4000c1e1900 */
[----:B--2---:R-:W-:-:S07]  /*168b0*/  IMAD.IADD R2, R6, 0x1, -R2 ;  /* 0x0000000106027824 */ /* 0x004fce00078e0a02 */
.L_x_8197:
[----:B0-----:R-:W2:Y:S01]  /*168c0*/  LDL R3, [R1+0x14] ;  /* 0x0000140001037983 */ /* 0x001ea20000100800 */
[----:B-----5:R-:W-:Y:S02]  /*168d0*/  IMAD.IADD R2, R2, 0x1, -R0 ;  /* 0x0000000102027824 */ /* 0x020fe400078e0a00 */
[----:B------:R-:W0:Y:S02]  /*168e0*/  LDC R0, c[0x0][0x448] ;  /* 0x00011200ff007b82 */ /* 0x000e240000000800 */
[C---:B------:R-:W-:Y:S01]  /*168f0*/  VIADD R5, R2.reuse, 0xdf ;  /* 0x000000df02057836 */ /* 0x040fe20000000000 */
[----:B------:R-:W-:Y:S02]  /*16900*/  IADD3 R2, R2, 0xe0, -R18 ;  /* 0x000000e002027810 */ /* 0x000fe40007ffe812 */
[----:B0-----:R-:W-:-:S13]  /*16910*/  ISETP.NE.AND P0, PT, R0, 0x1, PT ;  /* 0x000000010000780c */ /* 0x001fda0003f05270 */
[----:B------:R-:W0:Y:S08]  /*16920*/  @P0 LDC R4, c[0x0][0x44c] ;  /* 0x00011300ff040b82 */ /* 0x000e300000000800 */
[----:B------:R-:W3:Y:S01]  /*16930*/  @P0 LDC R0, c[0x0][0x450] ;  /* 0x00011400ff000b82 */ /* 0x000ee20000000800 */
[----:B--2---:R-:W-:-:S04]  /*16940*/  IMAD.SHL.U32 R3, R3, 0x80, RZ ;  /* 0x0000008003037824 */ /* 0x004fc800078e00ff */
[----:B------:R-:W-:-:S04]  /*16950*/  VIADD R3, R3, 0x7f ;  /* 0x0000007f03037836 */ /* 0x000fc80000000000 */
[----:B0-----:R-:W-:-:S05]  /*16960*/  @P0 IMAD.HI.U32 R4, R3, R4, RZ ;  /* 0x0000000403040227 */ /* 0x001fca00078e00ff */
[----:B---3--:R-:W-:Y:S01]  /*16970*/  @P0 SHF.R.U32.HI R3, RZ, R0, R4 ;  /* 0x00000000ff030219 */ /* 0x008fe20000011604 */
[----:B------:R-:W-:-:S04]  /*16980*/  IMAD.MOV.U32 R4, RZ, RZ, RZ ;  /* 0x000000ffff047224 */ /* 0x000fc800078e00ff */
[----:B------:R-:W-:-:S04]  /*16990*/  IMAD.HI R4, R5, -0x6db6db6d, R4 ;  /* 0x9249249305047827 */ /* 0x000fc800078e0204 */
[----:B------:R-:W-:Y:S01]  /*169a0*/  IMAD.IADD R3, R2, 0x1, R3 ;  /* 0x0000000102037824 */ /* 0x000fe200078e0203 */
[----:B------:R-:W-:Y:S01]  /*169b0*/  SHF.R.U32.HI R0, RZ, 0x1f, R4 ;  /* 0x0000001fff007819 */ /* 0x000fe20000011604 */
[----:B------:R-:W-:-:S03]  /*169c0*/  IMAD.MOV.U32 R2, RZ, RZ, RZ ;  /* 0x000000ffff027224 */ /* 0x000fc600078e00ff */
[----:B------:R-:W-:Y:S01]  /*169d0*/  LEA.HI.SX32 R0, R4, R0, 0x19 ;  /* 0x0000000004007211 */ /* 0x000fe200078fcaff */
[----:B------:R-:W-:Y:S01]  /*169e0*/  IMAD.HI R2, R3, -0x6db6db6d, R2 ;  /* 0x9249249303027827 */ /* 0x000fe200078e0202 */
[----:B------:R-:W-:-:S04]  /*169f0*/  SHF.R.U32.HI R4, RZ, 0x10, R8 ;  /* 0x00000010ff047819 */ /* 0x000fc80000011608 */
[----:B------:R-:W-:Y:S02]  /*16a00*/  ISETP.NE.AND P0, PT, R4, RZ, PT ;  /* 0x000000ff0400720c */ /* 0x000fe40003f05270 */
[----:B------:R-:W-:-:S04]  /*16a10*/  SHF.R.U32.HI R3, RZ, 0x1f, R2 ;  /* 0x0000001fff037819 */ /* 0x000fc80000011602 */
[----:B------:R-:W-:Y:S01]  /*16a20*/  LEA.HI.SX32 R3, R2, R3, 0x19 ;  /* 0x0000000302037211 */ /* 0x000fe200078fcaff */
[----:B------:R-:W-:-:S03]  /*16a30*/  IMAD.MOV.U32 R2, RZ, RZ, RZ ;  /* 0x000000ffff027224 */ /* 0x000fc600078e00ff */
[----:B------:R-:W-:-:S03]  /*16a40*/  VIMNMX R0, R0, R3, PT ;  /* 0x0000000300007248 */ /* 0x000fc60003fe0100 */
[----:B------:R-:W0:Y:S01]  /*16a50*/  @!P0 LDC R4, c[0x0][0x9f0] ;  /* 0x00027c00ff048b82 */ /* 0x000e220000000800 */
        /* <DEDUP_REMOVED lines=28> */
.L_x_8198:
        /* <DEDUP_REMOVED lines=26> */
.L_x_8200:
        /* <DEDUP_REMOVED lines=20> */
.L_x_8203:
[----:B------:R-:W-:Y:S05]  /*16f00*/  BSYNC B6 ;  /* 0x0000000000067941 */ /* 0x000fea0003800000 */
.L_x_8202:
        /* <DEDUP_REMOVED lines=21> */
.L_x_8205:
[----:B------:R-:W-:Y:S05]  /*17060*/  BSYNC B6 ;  /* 0x0000000000067941 */ /* 0x000fea0003800000 */
.L_x_8204:
        /* <DEDUP_REMOVED lines=21> */
.L_x_8207:
[----:B------:R-:W-:Y:S05]  /*171c0*/  BSYNC B6 ;  /* 0x0000000000067941 */ /* 0x000fea0003800000 */
.L_x_8206:
        /* <DEDUP_REMOVED lines=19> */
.L_x_8209:
[----:B------:R-:W-:Y:S05]  /*17300*/  BSYNC B6 ;  /* 0x0000000000067941 */ /* 0x000fea0003800000 */
.L_x_8208:
        /* <DEDUP_REMOVED lines=24> */
.L_x_8281:
        /* <DEDUP_REMOVED lines=10> */
.L_x_8284:
        /* <DEDUP_REMOVED lines=21> */
.L_x_8213:
[----:B--2---:R-:W0:Y:S04]  /*17680*/  LDL R3, [R1] ;  /* 0x0000000001037983 */ /* 0x004e280000100800 */
        /* <DEDUP_REMOVED lines=8> */
.L_x_8285:
        /* <DEDUP_REMOVED lines=8> */
.L_x_8215:
        /* <DEDUP_REMOVED lines=18> */
.L_x_8286:
        /* <DEDUP_REMOVED lines=8> */
.L_x_8217:
        /* <DEDUP_REMOVED lines=10> */
[----:B------:R-:W-:-:S02]  /*179d0*/  UMOV UR12, UR36 ;  /* 0x00000024000c7c82 */ /* 0x000fc40008000000 */
[----:B------:R-:W-:Y:S01]  /*179e0*/  P2R R0, PR, RZ, 0x1 ;  /* 0x00000001ff007803 */ /* 0x000fe20000000000 */
[----:B------:R-:W-:Y:S02]  /*179f0*/  UIADD3 UR8, UR8, 0x20400, URZ ;  /* 0x0002040008087890 */ /* 0x000fe4000fffe03f */
[----:B------:R-:W-:Y:S02]  /*17a00*/  UIADD3 UR9, UR9, 0x2e830, URZ ;  /* 0x0002e83009097890 */ /* 0x000fe4000fffe03f */
[----:B------:R4:W-:Y:S07]  /*17a10*/  STL [R1+0x1c], R0 ;  /* 0x00001c0001007387 */ /* 0x0009ee0000100800 */
[----:B------:R4:W-:Y:S01]  /*17a20*/  UTMALDG.4D [UR8], [UR4], desc[UR6] ;  /* 0x00000608040075b4 */ /* 0x0009e20008019000 */
[----:B------:R-:W-:-:S02]  /*17a30*/  NOP ;  /* 0x0000000000007918 */ /* 0x000fc40000000000 */
.L_x_8211:
[----:B------:R-:W-:Y:S05]  /*17a40*/  WARPSYNC.ALL ;  /* 0x0000000000007948 */ /* 0x000fea0003800000 */
[----:B--2-4-:R-:W-:Y:S01]  /*17a50*/  VIADD R0, R17, 0x1c400 ;  /* 0x0001c40011007836 */ /* 0x014fe20000000000 */
        /* <DEDUP_REMOVED lines=27> */
[----:B------:R-:W-:Y:S02]  /*17c10*/  IMAD.MOV.U32 R12, RZ, RZ, 0x1 ;  /* 0x00000001ff0c7424 */ /* 0x000fe400078e00ff */
[----:B------:R-:W-:-:S07]  /*17c20*/  IMAD.MOV.U32 R13, RZ, RZ, RZ ;  /* 0x000000ffff0d7224 */ /* 0x000fce00078e00ff */
[----:B------:R-:W-:-:S07]  /*17c30*/  LEPC R20, `(.L_x_8219) ;  /* 0x000000001014794e */ /* 0x000fce0000000000 */
[----:B01----:R-:W-:Y:S05]  /*17c40*/  CALL.ABS.NOINC R2 ;  /* 0x0000000002007343 */ /* 0x003fea0003c00000 */
.L_x_8219:
[----:B------:R-:W-:Y:S05]  /*17c50*/  BSYNC B6 ;  /* 0x0000000000067941 */ /* 0x000fea0003800000 */
.L_x_8218:
[----:B---3--:R-:W2:Y:S01]  /*17c60*/  LDL R8, [R1+0x14] ;  /* 0x0000140001087983 */ /* 0x008ea20000100800 */
[----:B------:R-:W3:Y:S01]  /*17c70*/  LDC R5, c[0x0][0x448] ;  /* 0x00011200ff057b82 */ /* 0x000ee20000000800 */
[----:B------:R-:W-:Y:S02]  /*17c80*/  ULDC.64 UR6, c[0x0][0x2d8] ;  /* 0x0000b60000067ab9 */ /* 0x000fe40000000a00 */
[----:B------:R4:W5:Y:S01]  /*17c90*/  LDL R9, [R1+0x30] ;  /* 0x0000300001097983 */ /* 0x0009620000100800 */
[----:B------:R-:W1:Y:S01]  /*17ca0*/  S2R R2, SR_TID.X ;  /* 0x0000000000027919 */ /* 0x000e620000002100 */
[----:B------:R-:W-:Y:S01]  /*17cb0*/  UMOV UR4, UR48 ;  /* 0x0000003000047c82 */ /* 0x000fe20008000000 */
[----:B------:R-:W-:Y:S01]  /*17cc0*/  UMOV UR5, UR37 ;  /* 0x0000002500057c82 */ /* 0x000fe20008000000 */
[----:B------:R-:W-:Y:S01]  /*17cd0*/  ULDC.64 UR8, c[0x0][0x2e0] ;  /* 0x0000b80000087ab9 */ /* 0x000fe20000000a00 */
[----:B---3--:R-:W-:-:S13]  /*17ce0*/  ISETP.NE.AND P0, PT, R5, 0x1, PT ;  /* 0x000000010500780c */ /* 0x008fda0003f05270 */
[----:B0-----:R-:W0:Y:S01]  /*17cf0*/  @P0 LDC R3, c[0x0][0x44c] ;  /* 0x00011300ff030b82 */ /* 0x001e220000000800 */
[C---:B-1----:R-:W-:Y:S01]  /*17d00*/  LOP3.LUT R0, R2.reuse, 0x7f, RZ, 0xc0, !PT ;  /* 0x0000007f02007812 */ /* 0x042fe200078ec0ff */
[----:B------:R-:W-:-:S03]  /*17d10*/  IMAD.SHL.U32 R2, R2, 0x10, RZ ;  /* 0x0000001002027824 */ /* 0x000fc600078e00ff */
[----:B------:R-:W-:-:S03]  /*17d20*/  SHF.R.U32.HI R0, RZ, 0x3, R0 ;  /* 0x00000003ff007819 */ /* 0x000fc60000011600 */
        /* <DEDUP_REMOVED lines=11> */
[----:B------:R-:W-:Y:S01]  /*17de0*/  LOP3.LUT R10, R10, 0x70, RZ, 0xc0, !PT ;  /* 0x000000700a0a7812 */ /* 0x000fe200078ec0ff */
        /* <DEDUP_REMOVED lines=23> */
[----:B----4-:R-:W-:Y:S09]  /*17f60*/  BRA.DIV UR4, `(.L_x_8220) ;  /* 0x0000003a04bc7947 */ /* 0x010ff2000b800000 */
[----:B------:R-:W2:Y:S01]  /*17f70*/  LDL.LU R8, [R1+0x14] ;  /* 0x0000140001087983 */ /* 0x000ea20000300800 */
[----:B------:R-:W0:Y:S03]  /*17f80*/  S2R R6, SR_TID.X ;  /* 0x0000000000067919 */ /* 0x000e260000002100 */
[----:B------:R-:W1:Y:S01]  /*17f90*/  SHFL.IDX PT, R7, R2, RZ, 0x181f ;  /* 0x00181fff02077589 */ /* 0x000e6200000e0000 */
[----:B------:R-:W-:Y:S01]  /*17fa0*/  IMAD R3, R18, R5, RZ ;  /* 0x0000000512037224 */ /* 0x000fe200078e02ff */
[----:B0-----:R-:W-:-:S04]  /*17fb0*/  LOP3.LUT R6, R6, 0x7f, RZ, 0xc0, !PT ;  /* 0x0000007f06067812 */ /* 0x001fc800078ec0ff */
[----:B------:R-:W-:Y:S02]  /*17fc0*/  SHF.R.U32.HI R11, RZ, 0x3, R6 ;  /* 0x00000003ff0b7819 */ /* 0x000fe40000011606 */
[----:B------:R-:W0:Y:S03]  /*17fd0*/  SHFL.IDX PT, R6, R0, RZ, 0x181f ;  /* 0x00181fff00067589 */ /* 0x000e2600000e0000 */
[----:B--2---:R-:W-:-:S05]  /*17fe0*/  IMAD R4, R8, 0x80, R11 ;  /* 0x0000008008047824 */ /* 0x004fca00078e020b */
        /* <DEDUP_REMOVED lines=8> */
[----:B------:R-:W-:-:S03]  /*18070*/  VIADD R5, R4, 0x10 ;  /* 0x0000001004057836 */ /* 0x000fc60000000000 */
[----:B0-----:R-:W0:Y:S04]  /*18080*/  SHFL.IDX PT, R7, R2, 0x1, 0x181f ;  /* 0x00381f0002077f89 */ /* 0x001e2800000e0000 */
[----:B------:R-:W1:Y:S01]  /*18090*/  SHFL.IDX PT, R6, R0, 0x1, 0x181f ;  /* 0x00381f0000067f89 */ /* 0x000e6200000e0000 */
[----:B------:R-:W-:-:S13]  /*180a0*/  ISETP.GE.AND P1, PT, R5, R3, PT ;  /* 0x000000030500720c */ /* 0x000fda0003f26270 */
[----:B0-----:R-:W-:-:S05]  /*180b0*/  @!P1 IADD3 R7, P2, R10, R7, RZ ;  /* 0x000000070a079210 */ /* 0x001fca0007f5e0ff */
[----:B-1----:R-:W-:-:S05]  /*180c0*/  @!P1 IMAD.X R6, RZ, RZ, R6, P2 ;  /* 0x000000ffff069224 */ /* 0x002fca00010e0606 */
[----:B------:R-:W-:-:S04]  /*180d0*/  @!P1 LOP3.LUT R7, R7, R6, RZ, 0x3c, !PT ;  /* 0x0000000607079212 */ /* 0x000fc800078e3cff */
[----:B------:R-:W-:-:S04]  /*180e0*/  @!P1 LOP3.LUT R6, R7, R6, RZ, 0x3c, !PT ;  /* 0x0000000607069212 */ /* 0x000fc800078e3cff */
[----:B------:R-:W-:-:S05]  /*180f0*/  @!P1 LOP3.LUT R7, R7, R6, RZ, 0x3c, !PT ;  /* 0x0000000607079212 */ /* 0x000fca00078e3cff */
[----:B------:R0:W-:Y:S01]  /*18100*/  @!P1 LDGSTS.E.BYPASS.LTC128B.128 [R9+0x1cc00], desc[UR54][R6.64], !P0 ;  /* 0x1cc0000006099fae */ /* 0x0001e2000c101d76 */
        /* <DEDUP_REMOVED lines=48> */
[----:B------:R-:W-:Y:S01]  /*18410*/  @!P1 LOP3.LUT R7, R7, R6, RZ, 0x3c, !PT ;  /* 0x0000000607079212 */ /* 0x000fe200078e3cff */
[----:B------:R-:W0:Y:S04]  /*18420*/  SHFL.IDX PT, R0, R0, 0x7, 0x181f ;  /* 0x00f81f0000007f89 */ /* 0x000e2800000e0000 */
[----:B------:R1:W-:Y:S04]  /*18430*/  @!P1 LDGSTS.E.BYPASS.LTC128B.128 [R9+0x1f400], desc[UR54][R6.64], !P0 ;  /* 0x1f40000006099fae */ /* 0x0003e8000c101d76 */
[----:B------:R-:W2:Y:S02]  /*18440*/  SHFL.IDX PT, R2, R2, 0x7, 0x181f ;  /* 0x00f81f0002027f89 */ /* 0x000ea400000e0000 */
.L_x_8303:
        /* <DEDUP_REMOVED lines=10> */
.L_x_8221:
        /* <DEDUP_REMOVED lines=18> */
.L_x_8304:
[----:B------:R-:W-:Y:S05]  /*18610*/  BSYNC B0 ;  /* 0x0000000000007941 */ /* 0x000fea0003800000 */
.L_x_8222:
[----:B------:R-:W2:Y:S04]  /*18620*/  LDL.LU R3, [R1+0x2c] ;  /* 0x00002c0001037983 */ /* 0x000ea80000300800 */
[----:B------:R-:W4:Y:S01]  /*18630*/  LDL R2, [R1+0xc] ;  /* 0x00000c0001027983 */ /* 0x000f220000100800 */
[----:B--2---:R-:W-:-:S05]  /*18640*/  VIADD R18, R3, 0xfffffffe ;  /* 0xfffffffe03127836 */ /* 0x004fca0000000000 */
[----:B----4-:R-:W-:-:S13]  /*18650*/  ISETP.GE.AND P0, PT, R18, R2, PT ;  /* 0x000000021200720c */ /* 0x010fda0003f06270 */
[----:B------:R-:W-:Y:S05]  /*18660*/  @!P0 BRA `(.L_x_8224) ;  /* 0x0000001000388947 */ /* 0x000fea0003800000 */
[----:B-1-3--:R1:W5:Y:S04]  /*18670*/  LDL.LU R6, [R1+0x4] ;  /* 0x0000040001067983 */ /* 0x00a3680000300800 */
[----:B0-----:R1:W5:Y:S02]  /*18680*/  LDL.LU R0, [R1] ;  /* 0x0000000001007983 */ /* 0x0013640000300800 */
.L_x_8244:
        /* <DEDUP_REMOVED lines=36> */
.L_x_8227:
        /* <DEDUP_REMOVED lines=8> */
.L_x_8305:
[----:B------:R-:W-:Y:S05]  /*18950*/  BSYNC B1 ;  /* 0x0000000000017941 */ /* 0x000fea0003800000 */
.L_x_8228:
        /* <DEDUP_REMOVED lines=9> */
.L_x_8231:
[----:B------:R-:W-:Y:S05]  /*189f0*/  BSYNC B1 ;  /* 0x0000000000017941 */ /* 0x000fea0003800000 */
.L_x_8230:
[----:B------:R-:W3:Y:S04]  /*18a00*/  LDL R2, [R1] ;  /* 0x0000000001027983 */ /* 0x000ee80000100800 */
[----:B------:R-:W4:Y:S01]  /*18a10*/  LDL R5, [R1+0x24] ;  /* 0x0000240001057983 */ /* 0x000f220000100800 */
[----:B0-----:R-:W-:Y:S01]  /*18a20*/  IMAD.MOV.U32 R9, RZ, RZ, RZ ;  /* 0x000000ffff097224 */ /* 0x001fe200078e00ff */
        /* <DEDUP_REMOVED lines=10> */
.L_x_8232:
        /* <DEDUP_REMOVED lines=13> */
.L_x_8306:
[----:B------:R-:W-:Y:S05]  /*18ba0*/  BSYNC B1 ;  /* 0x0000000000017941 */ /* 0x000fea0003800000 */
.L_x_8233:
        /* <DEDUP_REMOVED lines=11> */
.L_x_8236:
[----:B------:R-:W-:Y:S05]  /*18c60*/  BSYNC B1 ;  /* 0x0000000000017941 */ /* 0x000fea0003800000 */
.L_x_8235:
[----:B------:R-:W-:Y:S01]  /*18c70*/  R2UR UR10, R9 ;  /* 0x00000000090a72ca */ /* 0x000fe200000e0000 */
[----:B------:R-:W-:Y:S01]  /*18c80*/  UIADD3 UR4, UP0, UR44, 0x370, URZ ;  /* 0x000003702c047890 */ /* 0x000fe2000ff1e03f */
[----:B------:R-:W-:Y:S01]  /*18c90*/  R2UR UR6, R10 ;  /* 0x000000000a0672ca */ /* 0x000fe200000e0000 */
[----:B------:R-:W-:Y:S01]  /*18ca0*/  VIADD R2, R2, 0x20400 ;  /* 0x0002040002027836 */ /* 0x000fe20000000000 */
[----:B------:R-:W-:Y:S01]  /*18cb0*/  R2UR UR7, R11 ;  /* 0x000000000b0772ca */ /* 0x000fe200000e0000 */
[----:B0-2---:R-:W-:Y:S01]  /*18cc0*/  VIADD R4, R4, 0x2e830 ;  /* 0x0002e83004047836 */ /* 0x005fe20000000000 */
[----:B------:R-:W-:Y:S01]  /*18cd0*/  PLOP3.LUT P0, PT, PT, PT, PT, 0x80, 0x0 ;  /* 0x000000000000781c */ /* 0x000fe20003f0f070 */
[----:B------:R-:W-:-:S12]  /*18ce0*/  UIADD3.X UR5, URZ, UR45, URZ, UP0, !UPT ;  /* 0x0000002d3f057290 */ /* 0x000fd800087fe43f */
.L_x_8237:
        /* <DEDUP_REMOVED lines=10> */
.L_x_8226:
[----:B------:R-:W-:Y:S05]  /*18d90*/  BSYNC B0 ;  /* 0x0000000000007941 */ /* 0x000fea0003800000 */
.L_x_8225:
[----:B------:R-:W-:-:S06]  /*18da0*/  UISETP.NE.AND UP0, UPT, UR39, 0x3, UPT ;  /* 0x000000032700788c */ /* 0x000fcc000bf05270 */
[----:B------:R-:W-:-:S13]  /*18db0*/  PLOP3.LUT P0, PT, PT, PT, UP0, 0x80, 0x0 ;  /* 0x000000000000781c */ /* 0x000fda0003f0f008 */
[----:B------:R-:W-:Y:S05]  /*18dc0*/  @!P0 BRA `(.L_x_8238) ;  /* 0x0000000000048947 */ /* 0x000fea0003800000 */
[----:B------:R-:W-:Y:S01]  /*18dd0*/  BPT.TRAP 0x1 ;  /* 0x000000040000795c */ /* 0x000fe20000300000 */
.L_x_8238:
        /* <DEDUP_REMOVED lines=8> */
.L_x_8307:
[----:B------:R-:W-:Y:S05]  /*18e60*/  BSYNC B0 ;  /* 0x0000000000007941 */ /* 0x000fea0003800000 */
.L_x_8239:
[----:B------:R-:W-:Y:S05]  /*18e70*/  @!P1 BRA `(.L_x_8241) ;  /* 0x0000000000049947 */ /* 0x000fea0003800000 */
[----:B------:R-:W-:Y:S01]  /*18e80*/  BPT.TRAP 0x1 ;  /* 0x000000040000795c */ /* 0x000fe20000300000 */
.L_x_8241:
[----:B------:R-:W-:Y:S01]  /*18e90*/  SHF.L.U32 R3, R6, 0x1f, RZ ;  /* 0x0000001f06037819 */ /* 0x000fe200000006ff */
[----:B--2---:R-:W-:-:S03]  /*18ea0*/  IMAD R2, R0, 0x7000, RZ ;  /* 0x0000700000027824 */ /* 0x004fc600078e02ff */
[----:B------:R-:W2:Y:S02]  /*18eb0*/  SYNCS.PHASECHK.TRANS64.TRYWAIT P0, [R20+URZ+0x2e860], R3 ;  /* 0x02e86003140075a7 */ /* 0x000ea4000800017f */
[----:B--2---:R-:W-:Y:S05]  /*18ec0*/  @!P0 BRA `(.L_x_8242) ;  /* 0x0000003400e08947 */ /* 0x004fea0003800000 */
.L_x_8308:
[----:B------:R-:W3:Y:S04]  /*18ed0*/  LDL R13, [R1+0x28] ;  /* 0x00002800010d7983 */ /* 0x000ee80000100800 */
[----:B------:R-:W3:Y:S01]  /*18ee0*/  LDL R12, [R1+0x20] ;  /* 0x00002000010c7983 */ /* 0x000ee20000100800 */
[----:B------:R-:W-:Y:S01]  /*18ef0*/  LOP3.LUT R0, R2, R19, RZ, 0xfc, !PT ;  /* 0x0000001302007212 */ /* 0x000fe200078efcff */
[----:B------:R-:W-:Y:S05]  /*18f00*/  WARPSYNC.ALL ;  /* 0x0000000000007948 */ /* 0x000fea0003800000 */
[----:B0-----:R-:W0:Y:S01]  /*18f10*/  S2R R9, SR_TID.X ;  /* 0x0000000000097919 */ /* 0x001e220000002100 */
[----:B------:R-:W-:-:S02]  /*18f20*/  IMAD.IADD R0, R17, 0x1, R0 ;  /* 0x0000000111007824 */ /* 0x000fc400078e0200 */
[----:B------:R-:W-:-:S03]  /*18f30*/  IMAD.MOV.U32 R14, RZ, RZ, 0x40 ;  /* 0x00000040ff0e7424 */ /* 0x000fc600078e00ff */
[----:B------:R-:W4:Y:S01]  /*18f40*/  LDSM.16.MT88.4 R4, [R0+0xe400] ;  /* 0x00e400000004783b */ /* 0x000f220000004200 */
[----:B0-----:R-:W-:-:S04]  /*18f50*/  LOP3.LUT P0, RZ, R9, 0x4, RZ, 0xc0, !PT ;  /* 0x0000000409ff7812 */ /* 0x001fc8000780c0ff */
[----:B------:R-:W-:-:S05]  /*18f60*/  SEL R14, R14, 0xffffffc0, !P0 ;  /* 0xffffffc00e0e7807 */ /* 0x000fca0004000000 */
[----:B------:R-:W-:-:S05]  /*18f70*/  IMAD.IADD R14, R14, 0x1, R19 ;  /* 0x000000010e0e7824 */ /* 0x000fca00078e0213 */
[----:B--2---:R-:W-:Y:S02]  /*18f80*/  IADD3 R3, R17, R14, R2 ;  /* 0x0000000e11037210 */ /* 0x004fe40007ffe002 */
[C-C-:B----4-:R-:W-:Y:S02]  /*18f90*/  PRMT R8, R4.reuse, 0x6420, R5.reuse ;  /* 0x0000642004087816 */ /* 0x150fe40000000005 */
[----:B------:R-:W-:Y:S02]  /*18fa0*/  PRMT R9, R4, 0x7531, R5 ;  /* 0x0000753104097816 */ /* 0x000fe40000000005 */
[C-C-:B------:R-:W-:Y:S02]  /*18fb0*/  PRMT R10, R6.reuse, 0x6420, R7.reuse ;  /* 0x00006420060a7816 */ /* 0x140fe40000000007 */
[----:B------:R-:W-:Y:S02]  /*18fc0*/  PRMT R11, R6, 0x7531, R7 ;  /* 0x00007531060b7816 */ /* 0x000fe40000000007 */
[----:B------:R-:W0:Y:S02]  /*18fd0*/  LDSM.16.MT88.4 R4, [R3+0xe400] ;  /* 0x00e400000304783b */ /* 0x000e240000004200 */
[----:B0-----:R-:W-:-:S02]  /*18fe0*/  PRMT R14, R6, 0x6420, R7 ;  /* 0x00006420060e7816 */ /* 0x001fc40000000007 */
[----:B------:R-:W-:Y:S02]  /*18ff0*/  PRMT R15, R6, 0x7531, R7 ;  /* 0x00007531060f7816 */ /* 0x000fe40000000007 */
[----:B---3--:R-:W-:Y:S02]  /*19000*/  IADD3 R0, R12, R2, R13 ;  /* 0x000000020c007210 */ /* 0x008fe40007ffe00d */
[C-C-:B------:R-:W-:Y:S02]  /*19010*/  PRMT R12, R4.reuse, 0x6420, R5.reuse ;  /* 0x00006420040c7816 */ /* 0x140fe40000000005 */
[----:B------:R-:W-:Y:S01]  /*19020*/  PRMT R13, R4, 0x7531, R5 ;  /* 0x00007531040d7816 */ /* 0x000fe20000000005 */
[----:B------:R-:W-:Y:S01]  /*19030*/  VIADD R4, R2, 0x1000 ;  /* 0x0000100002047836 */ /* 0x000fe20000000000 */
[----:B------:R-:W-:Y:S04]  /*19040*/  STSM.16.M88.4 [R0], R8 ;  /* 0x0000000800007844 */ /* 0x000fe80000000200 */
[----:B------:R-:W-:Y:S01]  /*19050*/  LOP3.LUT R4, R4, R19, RZ, 0xfc, !PT ;  /* 0x0000001304047212 */ /* 0x000fe200078efcff */
[----:B------:R-:W-:Y:S04]  /*19060*/  STSM.16.M88.4 [R0+0x800], R12 ;  /* 0x0008000c00007844 */ /* 0x000fe80000000200 */
[----:B------:R-:W-:-:S05]  /*19070*/  IMAD.IADD R4, R17, 0x1, R4 ;  /* 0x0000000111047824 */ /* 0x000fca00078e0204 */
[----:B------:R-:W0:Y:S02]  /*19080*/  LDSM.16.MT88.4 R8, [R4+0xe400] ;  /* 0x00e400000408783b */ /* 0x000e240000004200 */
[C-C-:B0-----:R-:W-:Y:S02]  /*19090*/  PRMT R4, R8.reuse, 0x6420, R9.reuse ;  /* 0x0000642008047816 */ /* 0x141fe40000000009 */
[----:B------:R-:W-:Y:S02]  /*190a0*/  PRMT R5, R8, 0x7531, R9 ;  /* 0x0000753108057816 */ /* 0x000fe40000000009 */
[C-C-:B------:R-:W-:Y:S02]  /*190b0*/  PRMT R6, R10.reuse, 0x6420, R11.reuse ;  /* 0x000064200a067816 */ /* 0x140fe4000000000b */
[----:B------:R-:W-:Y:S02]  /*190c0*/  PRMT R7, R10, 0x7531, R11 ;  /* 0x000075310a077816 */ /* 0x000fe4000000000b */
[----:B------:R-:W0:Y:S04]  /*190d0*/  LDSM.16.MT88.4 R8, [R3+0xf400] ;  /* 0x00f400000308783b */ /* 0x000e280000004200 */
[----:B------:R2:W-:Y:S02]  /*190e0*/  STSM.16.M88.4 [R0+0x1000], R4 ;  /* 0x0010000400007844 */ /* 0x0005e40000000200 */
[----:B--2---:R-:W-:-:S05]  /*190f0*/  VIADD R4, R2, 0x2000 ;  /* 0x0000200002047836 */ /* 0x004fca0000000000 */
        /* <DEDUP_REMOVED lines=44> */
[C---:B--2---:R-:W-:Y:S02]  /*193c0*/  VIADD R4, R2.reuse, 0x5000 ;  /* 0x0000500002047836 */ /* 0x044fe40000000000 */
[----:B------:R-:W-:-:S03]  /*193d0*/  VIADD R2, R2, 0x6000 ;  /* 0x0000600002027836 */ /* 0x000fc60000000000 */
[-C--:B------:R-:W-:Y:S02]  /*193e0*/  LOP3.LUT R4, R4, R19.reuse, RZ, 0xfc, !PT ;  /* 0x0000001304047212 */ /* 0x080fe400078efcff */
[----:B------:R-:W-:-:S03]  /*193f0*/  LOP3.LUT R2, R2, R19, RZ, 0xfc, !PT ;  /* 0x0000001302027212 */ /* 0x000fc600078efcff */
[C---:B------:R-:W-:Y:S02]  /*19400*/  IMAD.IADD R4, R17.reuse, 0x1, R4 ;  /* 0x0000000111047824 */ /* 0x040fe400078e0204 */
        /* <DEDUP_REMOVED lines=38> */
.L_x_8243:
[----:B0-----:R-:W0:Y:S01]  /*19670*/  S2R R0, SR_TID.X ;  /* 0x0000000000007919 */ /* 0x001e220000002100 */
[----:B--2---:R2:W-:Y:S01]  /*19680*/  SYNCS.ARRIVE.TRANS64.A1T0 RZ, [R20+URZ+0x2e850], RZ ;  /* 0x02e850ff14ff79a7 */ /* 0x0045e2000810003f */
[----:B------:R4:W5:Y:S01]  /*19690*/  LDL R6, [R1+0x4] ;  /* 0x0000040001067983 */ /* 0x0009620000100800 */
[----:B0-----:R-:W-:-:S03]  /*196a0*/  LOP3.LUT R2, R0, 0x7f, RZ, 0xc0, !PT ;  /* 0x0000007f00027812 */ /* 0x001fc600078ec0ff */
        /* <DEDUP_REMOVED lines=8> */
[----:B------:R4:W5:Y:S11]  /*19730*/  LDL R0, [R1] ;  /* 0x0000000001007983 */ /* 0x0009760000100800 */
[----:B----4-:R-:W-:Y:S05]  /*19740*/  @P0 BRA `(.L_x_8244) ;  /* 0xffffffec00d00947 */ /* 0x010fea000383ffff */
.L_x_8224:
        /* <DEDUP_REMOVED lines=14> */
[----:B-1-3--:R-:W0:Y:S01]  /*19830*/  POPC R7, R4 ;  /* 0x0000000400077309 */ /* 0x00ae220000000000 */
[----:B--2---:R-:W0:Y:S02]  /*19840*/  SHFL.IDX PT, R0, R3, R0, 0x1f ;  /* 0x00001f0003007589 */ /* 0x004e2400000e0000 */
[----:B0-----:R-:W-:-:S05]  /*19850*/  IADD3 R0, R0, UR40, R7 ;  /* 0x0000002800007c10 */ /* 0x001fca000fffe007 */
[----:B------:R2:W-:Y:S02]  /*19860*/  STL [R1+0x10], R0 ;  /* 0x0000100001007387 */ /* 0x0005e40000100800 */
.L_x_8246:
[----:B------:R-:W-:Y:S05]  /*19870*/  BSYNC B0 ;  /* 0x0000000000007941 */ /* 0x000fea0003800000 */
.L_x_8245:
[----:B------:R-:W-:-:S06]  /*19880*/  UISETP.NE.AND UP0, UPT, UR39, 0x3, UPT ;  /* 0x000000032700788c */ /* 0x000fcc000bf05270 */
[----:B------:R-:W-:-:S13]  /*19890*/  PLOP3.LUT P1, PT, PT, PT, UP0, 0x80, 0x0 ;  /* 0x000000000000781c */ /* 0x000fda0003f2f008 */
[----:B------:R-:W-:Y:S05]  /*198a0*/  @!P1 BRA `(.L_x_8247) ;  /* 0x0000000000049947 */ /* 0x000fea0003800000 */
[----:B------:R-:W-:Y:S01]  /*198b0*/  BPT.TRAP 0x1 ;  /* 0x000000040000795c */ /* 0x000fe20000300000 */
.L_x_8247:
[----:B------:R-:W4:Y:S04]  /*198c0*/  LDL R3, [R1+0x4] ;  /* 0x0000040001037983 */ /* 0x000f280000100800 */
[----:B------:R-:W3:Y:S01]  /*198d0*/  LDL R2, [R1] ;  /* 0x0000000001027983 */ /* 0x000ee20000100800 */
[----:B0-2--5:R-:W-:Y:S01]  /*198e0*/  IMAD.U32 R0, RZ, RZ, UR41 ;  /* 0x00000029ff007e24 */ /* 0x025fe2000f8e00ff */
[----:B------:R-:W-:Y:S04]  /*198f0*/  BSSY B0, `(.L_x_8248) ;  /* 0x0000007000007945 */ /* 0x000fe80003800000 */
[----:B------:R-:W-:-:S02]  /*19900*/  ISETP.NE.AND P2, PT, R0, 0x3, PT ;  /* 0x000000030000780c */ /* 0x000fc40003f45270 */
[----:B----4-:R-:W-:-:S04]  /*19910*/  LOP3.LUT R3, R3, 0x1, RZ, 0x3c, !PT ;  /* 0x0000000103037812 */ /* 0x010fc800078e3cff */
[----:B------:R-:W-:Y:S01]  /*19920*/  SHF.L.U32 R3, R3, 0x1f, RZ ;  /* 0x0000001f03037819 */ /* 0x000fe200000006ff */
[----:B---3--:R-:W-:-:S04]  /*19930*/  IMAD R16, R2, 0x8, R17 ;  /* 0x0000000802107824 */ /* 0x008fc800078e0211 */
[----:B------:R-:W0:Y:S02]  /*19940*/  SYNCS.PHASECHK.TRANS64.TRYWAIT P1, [R16+URZ+0x2e870], R3 ;  /* 0x02e87003100075a7 */ /* 0x000e24000802017f */
[----:B0-----:R-:W-:Y:S05]  /*19950*/  @!P1 BRA `(.L_x_8249) ;  /* 0x0000002c00509947 */ /* 0x001fea0003800000 */
.L_x_8309:
[----:B------:R-:W-:Y:S05]  /*19960*/  BSYNC B0 ;  /* 0x0000000000007941 */ /* 0x000fea0003800000 */
.L_x_8248:
[----:B------:R-:W-:Y:S05]  /*19970*/  @!P2 BRA `(.L_x_8250) ;  /* 0x000000000004a947 */ /* 0x000fea0003800000 */
[----:B------:R-:W-:Y:S01]  /*19980*/  BPT.TRAP 0x1 ;  /* 0x000000040000795c */ /* 0x000fe20000300000 */
.L_x_8250:
[----:B------:R-:W0:Y:S02]  /*19990*/  LDL R0, [R1+0x4] ;  /* 0x0000040001007983 */ /* 0x000e240000100800 */
[----:B0-----:R-:W-:-:S04]  /*199a0*/  SHF.L.U32 R3, R0, 0x1f, RZ ;  /* 0x0000001f00037819 */ /* 0x001fc800000006ff */
[----:B------:R-:W0:Y:S02]  /*199b0*/  SYNCS.PHASECHK.TRANS64.TRYWAIT P1, [R16+URZ+0x2e860], R3 ;  /* 0x02e86003100075a7 */ /* 0x000e24000802017f */
[----:B0-----:R-:W-:Y:S05]  /*199c0*/  @!P1 BRA `(.L_x_8251) ;  /* 0x0000002c00489947 */ /* 0x001fea0003800000 */
.L_x_8310:
[----:B------:R-:W2:Y:S04]  /*199d0*/  LDL R18, [R1] ;  /* 0x0000000001127983 */ /* 0x000ea80000100800 */
[----:B------:R-:W3:Y:S01]  /*199e0*/  LDL R12, [R1+0x28] ;  /* 0x00002800010c7983 */ /* 0x000ee20000100800 */
[----:B-1----:R-:W1:Y:S01]  /*199f0*/  S2R R9, SR_TID.X ;  /* 0x0000000000097919 */ /* 0x002e620000002100 */
[----:B------:R-:W-:Y:S05]  /*19a00*/  WARPSYNC.ALL ;  /* 0x0000000000007948 */ /* 0x000fea0003800000 */
[----:B------:R-:W-:Y:S01]  /*19a10*/  IMAD.MOV.U32 R13, RZ, RZ, 0x40 ;  /* 0x00000040ff0d7424 */ /* 0x000fe200078e00ff */
[----:B-1----:R-:W-:-:S04]  /*19a20*/  LOP3.LUT P1, RZ, R9, 0x4, RZ, 0xc0, !PT ;  /* 0x0000000409ff7812 */ /* 0x002fc8000782c0ff */
[----:B------:R-:W-:Y:S01]  /*19a30*/  SEL R13, R13, 0xffffffc0, !P1 ;  /* 0xffffffc00d0d7807 */ /* 0x000fe20004800000 */
        /* <DEDUP_REMOVED lines=97> */
.L_x_8252:
        /* <DEDUP_REMOVED lines=13> */
.L_x_8201:
[----:B------:R-:W-:Y:S05]  /*1a120*/  BSYNC B7 ;  /* 0x0000000000077941 */ /* 0x000fea0003800000 */
.L_x_8199:
[----:B0-2---:R-:W2:Y:S02]  /*1a130*/  LDL R0, [R1+0x38] ;  /* 0x0000380001007983 */ /* 0x005ea40000100800 */
        /* <DEDUP_REMOVED lines=14> */
.L_x_8253:
        /* <DEDUP_REMOVED lines=13> */
[----:B------:R-:W2:Y:S01]  /*1a2f0*/  @!P1 LDC.64 R4, c[0x0][0xc78] ;  /* 0x00031e00ff049b82 */ /* 0x000ea20000000a00 */
[----:B0-----:R-:W-:-:S05]  /*1a300*/  @!P1 IMAD.WIDE R2, R6, 0x4, R2 ;  /* 0x0000000406029825 */ /* 0x001fca00078e0202 */
[----:B------:R2:W3:Y:S02]  /*1a310*/  @!P1 LDG.E R0, desc[UR54][R2.64] ;  /* 0x0000003602009981 */ /* 0x0004e4000c1e1900 */
[----:B--2---:R-:W-:-:S05]  /*1a320*/  @!P1 IMAD.WIDE R2, R6, 0x4, R4 ;  /* 0x0000000406029825 */ /* 0x004fca00078e0204 */
[----:B------:R-:W3:Y:S01]  /*1a330*/  @!P1 LDG.E R7, desc[UR54][R2.64] ;  /* 0x0000003602079981 */ /* 0x000ee2000c1e1900 */
[C---:B------:R-:W-:Y:S02]  /*1a340*/  ISETP.NE.AND P1, PT, R10.reuse, RZ, PT ;  /* 0x000000ff0a00720c */ /* 0x040fe40003f25270 */
        /* <DEDUP_REMOVED lines=11> */
[----:B0-----:R-:W-:Y:S02]  /*1a400*/  SEL R3, R8, RZ, P3 ;  /* 0x000000ff08037207 */ /* 0x001fe40001800000 */
[----:B------:R-:W0:Y:S03]  /*1a410*/  LDC R8, c[0x0][0xc38] ;  /* 0x00030e00ff087b82 */ /* 0x000e260000000800 */
[----:B------:R-:W-:Y:S02]  /*1a420*/  IMAD.IADD R4, R6, 0x1, R3 ;  /* 0x0000000106047824 */ /* 0x000fe400078e0203 */
[----:B------:R-:W-:Y:S04]  /*1a430*/  SHFL.IDX PT, R6, R9, 0x1, 0x1f ;  /* 0x00201f0009067f89 */ /* 0x000fe800000e0000 */
[----:B------:R-:W2:Y:S02]  /*1a440*/  SHFL.UP PT, R2, R4, 0x8, RZ ;  /* 0x0500000004027989 */ /* 0x000ea400000e00ff */
[----:B--2---:R-:W-:-:S05]  /*1a450*/  SEL R3, R2, RZ, P4 ;  /* 0x000000ff02037207 */ /* 0x004fca0002000000 */
[----:B------:R-:W-:Y:S02]  /*1a460*/  IMAD.IADD R5, R4, 0x1, R3 ;  /* 0x0000000104057824 */ /* 0x000fe400078e0203 */
[----:B------:R-:W-:Y:S04]  /*1a470*/  SHFL.IDX PT, R4, R9, RZ, 0x1f ;  /* 0x00001fff09047589 */ /* 0x000fe800000e0000 */
[----:B------:R-:W2:Y:S02]  /*1a480*/  SHFL.UP PT, R2, R5, 0x10, RZ ;  /* 0x0600000005027989 */ /* 0x000ea400000e00ff */
[----:B--2---:R-:W-:-:S05]  /*1a490*/  SEL R2, R2, RZ, P5 ;  /* 0x000000ff02027207 */ /* 0x004fca0002800000 */
[----:B------:R-:W-:Y:S02]  /*1a4a0*/  IMAD.IADD R2, R5, 0x1, R2 ;  /* 0x0000000105027824 */ /* 0x000fe400078e0202 */
[----:B------:R-:W-:-:S03]  /*1a4b0*/  IMAD.MOV.U32 R5, RZ, RZ, RZ ;  /* 0x000000ffff057224 */ /* 0x000fc600078e00ff */
[----:B------:R-:W0:Y:S02]  /*1a4c0*/  SHFL.IDX PT, R3, R2, 0x1f, 0x1f ;  /* 0x03e01f0002037f89 */ /* 0x000e2400000e0000 */
[----:B0-----:R-:W-:-:S04]  /*1a4d0*/  IMAD R3, R3, R8, RZ ;  /* 0x0000000803037224 */ /* 0x001fc800078e02ff */
[----:B------:R-:W-:-:S05]  /*1a4e0*/  IMAD.IADD R6, R6, 0x1, R3 ;  /* 0x0000000106067824 */ /* 0x000fca00078e0203 */
[----:B------:R-:W-:-:S13]  /*1a4f0*/  ISETP.GT.AND P6, PT, R6, R4, PT ;  /* 0x000000040600720c */ /* 0x000fda0003fc4270 */
[----:B------:R-:W-:Y:S05]  /*1a500*/  @P6 BRA `(.L_x_8255) ;  /* 0x0000000000986947 */ /* 0x000fea0003800000 */
.L_x_8257:
[----:B------:R-:W-:-:S04]  /*1a510*/  UIADD3 UR42, UR42, 0x1f, URZ ;  /* 0x0000001f2a2a7890 */ /* 0x000fc8000fffe03f */
[----:B------:R-:W-:-:S06]  /*1a520*/  UISETP.GE.AND UP0, UPT, UR42, UR4, UPT ;  /* 0x000000042a00728c */ /* 0x000fcc000bf06270 */
[----:B------:R-:W-:-:S13]  /*1a530*/  PLOP3.LUT P6, PT, PT, PT, UP0, 0x40, 0x0 ;  /* 0x000000000000781c */ /* 0x000fda0003fce808 */
[----:B------:R-:W-:Y:S05]  /*1a540*/  @!P6 BRA `(.L_x_8256) ;  /* 0x0000000800c8e947 */ /* 0x000fea0003800000 */
[----:B------:R-:W0:Y:S01]  /*1a550*/  S2R R0, SR_TID.X ;  /* 0x0000000000007919 */ /* 0x000e220000002100 */
[----:B------:R-:W2:Y:S01]  /*1a560*/  LDC R8, c[0x0][0xc38] ;  /* 0x00030e00ff087b82 */ /* 0x000ea20000000800 */
[----:B0-----:R-:W-:-:S05]  /*1a570*/  LOP3.LUT R0, R0, 0x1f, RZ, 0xc0, !PT ;  /* 0x0000001f00007812 */ /* 0x001fca00078ec0ff */
[----:B------:R-:W-:Y:S02]  /*1a580*/  VIADD R7, R0, UR42 ;  /* 0x0000002a00077c36 */ /* 0x000fe40008000000 */
[----:B------:R-:W-:-:S03]  /*1a590*/  IMAD.MOV.U32 R0, RZ, RZ, RZ ;  /* 0x000000ffff007224 */ /* 0x000fc600078e00ff */
[----:B------:R-:W-:-:S13]  /*1a5a0*/  ISETP.GE.OR P6, PT, R7, UR4, !P0 ;  /* 0x0000000407007c0c */ /* 0x000fda000c7c6670 */
[----:B------:R-:W0:Y:S02]  /*1a5b0*/  @!P6 LDC.64 R2, c[0x0][0xc80] ;  /* 0x00032000ff02eb82 */ /* 0x000e240000000a00 */
[----:B0-----:R-:W-:-:S05]  /*1a5c0*/  @!P6 IMAD.WIDE R2, R7, 0x4, R2 ;  /* 0x000000040702e825 */ /* 0x001fca00078e0202 */
[----:B------:R0:W3:Y:S02]  /*1a5d0*/  @!P6 LDG.E R0, desc[UR54][R2.64] ;  /* 0x000000360200e981 */ /* 0x0000e4000c1e1900 */
[----:B0-----:R-:W0:Y:S02]  /*1a5e0*/  @!P6 LDC.64 R2, c[0x0][0xc78] ;  /* 0x00031e00ff02eb82 */ /* 0x001e240000000a00 */
[----:B0-----:R-:W-:-:S04]  /*1a5f0*/  @!P6 IMAD.WIDE R2, R7, 0x4, R2 ;  /* 0x000000040702e825 */ /* 0x001fc800078e0202 */
[----:B------:R-:W-:-:S06]  /*1a600*/  IMAD.MOV.U32 R7, RZ, RZ, RZ ;  /* 0x000000ffff077224 */ /* 0x000fcc00078e00ff */
[----:B------:R-:W3:Y:S02]  /*1a610*/  @!P6 LDG.E R7, desc[UR54][R2.64] ;  /* 0x000000360207e981 */ /* 0x000ee4000c1e1900 */
        /* <DEDUP_REMOVED lines=16> */
[----:B------:R-:W2:Y:S02]  /*1a720*/  SHFL.IDX PT, R3, R2, 0x1f, 0x1f ;  /* 0x03e01f0002037f89 */ /* 0x000ea400000e0000 */
[----:B--2---:R-:W-:-:S04]  /*1a730*/  IMAD R3, R3, R8, RZ ;  /* 0x0000000803037224 */ /* 0x004fc800078e02ff */
[----:B------:R-:W-:-:S05]  /*1a740*/  IMAD.IADD R6, R3, 0x1, R6 ;  /* 0x0000000103067824 */ /* 0x000fca00078e0206 */
[----:B------:R-:W-:-:S13]  /*1a750*/  ISETP.GT.AND P6, PT, R6, R4, PT ;  /* 0x000000040600720c */ /* 0x000fda0003fc4270 */
[----:B------:R-:W-:Y:S05]  /*1a760*/  @!P6 BRA `(.L_x_8257) ;  /* 0xfffffffc0068e947 */ /* 0x000fea000383ffff */
.L_x_8255:
[----:B------:R-:W-:-:S04]  /*1a770*/  IMAD.IADD R6, R6, 0x1, -R3 ;  /* 0x0000000106067824 */ /* 0x000fc800078e0a03 */
[----:B------:R-:W-:-:S05]  /*1a780*/  IMAD R3, R2, R8, R6 ;  /* 0x0000000802037224 */ /* 0x000fca00078e0206 */
[----:B------:R-:W-:-:S13]  /*1a790*/  ISETP.GT.AND P0, PT, R3, R4, PT ;  /* 0x000000040300720c */ /* 0x000fda0003f04270 */
[----:B------:R-:W-:Y:S02]  /*1a7a0*/  VOTEU.ANY UR5, UPT, !P0 ;  /* 0x0000000000057886 */ /* 0x000fe400040e0100 */
[----:B------:R-:W-:Y:S01]  /*1a7b0*/  ISETP.NE.AND P0, PT, RZ, UR5, PT ;  /* 0x00000005ff007c0c */ /* 0x000fe2000bf05270 */
[----:B------:R-:W-:-:S06]  /*1a7c0*/  UPOPC UR4, UR5 ;  /* 0x00000005000472bf */ /* 0x000fcc0008000000 */
[----:B------:R-:W-:-:S05]  /*1a7d0*/  IMAD.U32 R3, RZ, RZ, UR4 ;  /* 0x00000004ff037e24 */ /* 0x000fca000f8e00ff */
[----:B------:R0:W2:Y:S04]  /*1a7e0*/  SHFL.IDX PT, R0, R0, R3, 0x1f ;  /* 0x00001f0300007589 */ /* 0x0000a800000e0000 */
[----:B------:R0:W3:Y:S01]  /*1a7f0*/  SHFL.IDX PT, R7, R7, R3, 0x1f ;  /* 0x00001f0307077589 */ /* 0x0000e200000e0000 */
[----:B------:R-:W-:Y:S05]  /*1a800*/  @!P0 BRA `(.L_x_8258) ;  /* 0x00000000000c8947 */ /* 0x000fea0003800000 */
[----:B------:R-:W-:-:S06]  /*1a810*/  UIADD3 UR5, UR4, -0x1, URZ ;  /* 0xffffffff04057890 */ /* 0x000fcc000fffe03f */
[----:B------:R-:W-:-:S06]  /*1a820*/  IMAD.U32 R5, RZ, RZ, UR5 ;  /* 0x00000005ff057e24 */ /* 0x000fcc000f8e00ff */
[----:B------:R4:W0:Y:S02]  /*1a830*/  SHFL.IDX PT, R5, R2, R5, 0x1f ;  /* 0x00001f0502057589 */ /* 0x00082400000e0000 */
.L_x_8258:
[----:B0---4-:R-:W-:Y:S01]  /*1a840*/  IMAD R2, R5, R8, R6 ;  /* 0x0000000805027224 */ /* 0x011fe200078e0206 */
[----:B---3--:R-:W-:Y:S01]  /*1a850*/  ISETP.NE.AND P0, PT, R7, 0x1, PT ;  /* 0x000000010700780c */ /* 0x008fe20003f05270 */
[----:B------:R-:W-:Y:S02]  /*1a860*/  UIADD3 UR42, UR4, UR42, URZ ;  /* 0x0000002a042a7290 */ /* 0x000fe4000fffe03f */
[----:B------:R-:W-:Y:S01]  /*1a870*/  IMAD.IADD R4, R4, 0x1, -R2 ;  /* 0x0000000104047824 */ /* 0x000fe200078e0a02 */
[----:B------:R0:W-:Y:S09]  /*1a880*/  STL [R1+0x10], R2 ;  /* 0x0000100201007387 */ /* 0x0001f20000100800 */
[----:B------:R-:W-:Y:S05]  /*1a890*/  @!P0 BRA `(.L_x_8259) ;  /* 0x0000000000e48947 */ /* 0x000fea0003800000 */
[----:B--2---:R-:W-:-:S04]  /*1a8a0*/  IABS R5, R0 ;  /* 0x0000000000057213 */ /* 0x004fc80000000000 */
[----:B0-----:R-:W0:Y:S08]  /*1a8b0*/  I2F.RP R2, R5 ;  /* 0x0000000500027306 */ /* 0x001e300000209400 */
        /* <DEDUP_REMOVED lines=55> */
.L_x_8259:
[----:B------:R-:W-:Y:S02]  /*1ac30*/  ULDC.64 UR4, c[0x0][0xc90] ;  /* 0x0003240000047ab9 */ /* 0x000fe40000000a00 */
[----:B------:R-:W-:-:S06]  /*1ac40*/  UIMAD.WIDE UR4, UR42, 0x4, UR4 ;  /* 0x000000042a0478a5 */ /* 0x000fcc000f8e0204 */
[----:B0-----:R-:W-:Y:S02]  /*1ac50*/  IMAD.U32 R2, RZ, RZ, UR4 ;  /* 0x00000004ff027e24 */ /* 0x001fe4000f8e00ff */
[----:B------:R-:W-:-:S05]  /*1ac60*/  IMAD.U32 R3, RZ, RZ, UR5 ;  /* 0x00000005ff037e24 */ /* 0x000fca000f8e00ff */
[----:B------:R-:W2:Y:S02]  /*1ac70*/  LDG.E R6, desc[UR54][R2.64] ;  /* 0x0000003602067981 */ /* 0x000ea4000c1e1900 */
[----:B--2---:R-:W-:-:S05]  /*1ac80*/  IMAD R5, R0, R6, RZ ;  /* 0x0000000600057224 */ /* 0x004fca00078e02ff */
        /* <DEDUP_REMOVED lines=28> */
[----:B------:R-:W-:Y:S02]  /*1ae50*/  VIADDMNMX R6, R3, R8, R6, PT ;  /* 0x0000000803067246 */ /* 0x000fe40003800106 */
[----:B------:R-:W-:Y:S02]  /*1ae60*/  IADD3 R7, R7, 0x1000000, R4 ;  /* 0x0100000007077810 */ /* 0x000fe40007ffe004 */
        /* <DEDUP_REMOVED lines=28> */
.L_x_8260:
[----:B0-----:R-:W-:-:S05]  /*1b030*/  LOP3.LUT R3, RZ, R4, RZ, 0x33, !PT ;  /* 0x00000004ff037212 */ /* 0x001fca00078e33ff */
[----:B------:R-:W-:-:S05]  /*1b040*/  IMAD.IADD R0, R0, 0x1, R3 ;  /* 0x0000000100007824 */ /* 0x000fca00078e0203 */
[----:B------:R3:W-:Y:S01]  /*1b050*/  STL [R1+0x14], R0 ;  /* 0x0000140001007387 */ /* 0x0007e20000100800 */
[----:B------:R-:W-:Y:S05]  /*1b060*/  BRA `(.L_x_8261) ;  /* 0x0000000000107947 */ /* 0x000fea0003800000 */
.L_x_8256:
[----:B------:R0:W-:Y:S01]  /*1b070*/  STL [R1+0x10], R4 ;  /* 0x0000100401007387 */ /* 0x0001e20000100800 */
[----:B------:R-:W-:-:S03]  /*1b080*/  ULDC UR42, c[0x0][0xc3c] ;  /* 0x00030f00002a7ab9 */ /* 0x000fc60000000800 */
[----:B------:R0:W-:Y:S04]  /*1b090*/  STL [R1+0x14], RZ ;  /* 0x000014ff01007387 */ /* 0x0001e80000100800 */
[----:B------:R0:W-:Y:S02]  /*1b0a0*/  STL [R1+0x18], RZ ;  /* 0x000018ff01007387 */ /* 0x0001e40000100800 */
.L_x_8261:
[----:B------:R-:W4:Y:S04]  /*1b0b0*/  LDL R3, [R1+0x14] ;  /* 0x0000140001037983 */ /* 0x000f280000100800 */
[----:B--2---:R-:W2:Y:S04]  /*1b0c0*/  LDL R2, [R1+0x18] ;  /* 0x0000180001027983 */ /* 0x004ea80000100800 */
[----:B0-----:R-:W5:Y:S01]  /*1b0d0*/  LDL R4, [R1+0x10] ;  /* 0x0000100001047983 */ /* 0x001f620000100800 */
[----:B---3--:R-:W0:Y:S02]  /*1b0e0*/  S2R R0, SR_TID.X ;  /* 0x0000000000007919 */ /* 0x008e240000002100 */
[----:B0-----:R-:W-:Y:S01]  /*1b0f0*/  LOP3.LUT R0, R0, 0x1f, RZ, 0xc0, !PT ;  /* 0x0000001f00007812 */ /* 0x001fe200078ec0ff */
[----:B------:R-:W-:Y:S03]  /*1b100*/  BAR.SYNC.DEFER_BLOCKING 0x4, 0x180 ;  /* 0x0106000000007b1d */ /* 0x000fe60000010000 */
[----:B------:R-:W-:-:S13]  /*1b110*/  ISETP.NE.AND P0, PT, R0, RZ, PT ;  /* 0x000000ff0000720c */ /* 0x000fda0003f05270 */
[----:B------:R-:W-:Y:S01]  /*1b120*/  @!P0 MOV R0, 0x400 ;  /* 0x0000040000008802 */ /* 0x000fe20000000f00 */
[----:B----4-:R-:W-:Y:S02]  /*1b130*/  IMAD.MOV.U32 R5, RZ, RZ, R3 ;  /* 0x000000ffff057224 */ /* 0x010fe400078e0003 */
[----:B------:R-:W0:Y:S01]  /*1b140*/  @!P0 S2R R3, SR_CgaCtaId ;  /* 0x0000000000038919 */ /* 0x000e220000008800 */
[----:B--2---:R-:W-:Y:S01]  /*1b150*/  IMAD.MOV.U32 R6, RZ, RZ, R2 ;  /* 0x000000ffff067224 */ /* 0x004fe200078e0002 */
[----:B0-----:R-:W-:Y:S01]  /*1b160*/  @!P0 LEA R17, R3, R0, 0x18 ;  /* 0x0000000003118211 */ /* 0x001fe200078ec0ff */
[----:B------:R-:W-:-:S04]  /*1b170*/  IMAD.U32 R0, RZ, RZ, UR42 ;  /* 0x0000002aff007e24 */ /* 0x000fc8000f8e00ff */
[----:B------:R-:W-:-:S05]  /*1b180*/  @!P0 IMAD.MOV.U32 R7, RZ, RZ, R0 ;  /* 0x000000ffff078224 */ /* 0x000fca00078e0000 */
[----:B-----5:R0:W-:Y:S01]  /*1b190*/  @!P0 STS.128 [R17+0x2e8d0], R4 ;  /* 0x02e8d00411008388 */ /* 0x0201e20000000c00 */
[----:B------:R-:W-:Y:S06]  /*1b1a0*/  BAR.ARV 0x5, 0x180 ;  /* 0x0146000000007b1d */ /* 0x000fec0000002000 */
.L_x_8254:
[----:B------:R-:W-:Y:S02]  /*1b1b0*/  ULDC UR4, c[0x0][0xc3c] ;  /* 0x00030f0000047ab9 */ /* 0x000fe40000000800 */
[----:B------:R-:W-:-:S06]  /*1b1c0*/  UISETP.GE.AND UP0, UPT, UR42, UR4, UPT ;  /* 0x000000042a00728c */ /* 0x000fcc000bf06270 */
[----:B------:R-:W-:-:S13]  /*1b1d0*/  PLOP3.LUT P0, PT, PT, PT, UP0, 0x80, 0x0 ;  /* 0x000000000000781c */ /* 0x000fda0003f0f008 */
[----:B------:R-:W-:Y:S05]  /*1b1e0*/  @!P0 BRA `(.L_x_8262) ;  /* 0xffffffb000608947 */ /* 0x000fea000383ffff */
.L_x_8194:
[----:B------:R-:W3:Y:S01]  /*1b1f0*/  LDL.LU R0, [R1+0x34] ;  /* 0x0000340001007983 */ /* 0x000ee20000300800 */
[----:B------:R-:W-:Y:S01]  /*1b200*/  BSSY B0, `(.L_x_8263) ;  /* 0x000000b000007945 */ /* 0x000fe20003800000 */
[----:B012---:R-:W0:Y:S01]  /*1b210*/  S2R R5, SR_CgaCtaId ;  /* 0x0000000000057919 */ /* 0x007e220000008800 */
[----:B---3--:R-:W-:-:S05]  /*1b220*/  VIADD R0, R0, 0x1 ;  /* 0x0000000100007836 */ /* 0x008fca0000000000 */
        /* <DEDUP_REMOVED lines=8> */
.L_x_8311:
[----:B------:R-:W-:Y:S05]  /*1b2b0*/  BSYNC B0 ;  /* 0x0000000000007941 */ /* 0x000fea0003800000 */
.L_x_8263:
[----:B------:R-:W-:-:S03]  /*1b2c0*/  UMOV UR4, 0xffffffff ;  /* 0xffffffff00047882 */ /* 0x000fc60000000000 */
[----:B------:R-:W-:Y:S05]  /*1b2d0*/  BRA.DIV UR4, `(.L_x_8265) ;  /* 0x00000016042c7947 */ /* 0x000fea000b800000 */
[----:B------:R-:W1:Y:S02]  /*1b2e0*/  S2R R2, SR_TID.X ;  /* 0x0000000000027919 */ /* 0x000e640000002100 */
[----:B-1----:R-:W-:-:S04]  /*1b2f0*/  SHF.R.U32.HI R2, RZ, 0x5, R2 ;  /* 0x00000005ff027819 */ /* 0x002fc80000011602 */
[----:B------:R-:W-:-:S05]  /*1b300*/  LOP3.LUT R2, R2, 0x3, RZ, 0xc0, !PT ;  /* 0x0000000302027812 */ /* 0x000fca00078ec0ff */
[----:B------:R1:W2:Y:S02]  /*1b310*/  SHFL.IDX PT, R14, R2, RZ, 0x1f ;  /* 0x00001fff020e7589 */ /* 0x0002a400000e0000 */
.L_x_8314:
[----:B--2---:R-:W-:Y:S01]  /*1b320*/  ISETP.NE.AND P0, PT, R14, RZ, PT ;  /* 0x000000ff0e00720c */ /* 0x004fe20003f05270 */
[----:B------:R-:W-:-:S12]  /*1b330*/  BSSY B0, `(.L_x_8266) ;  /* 0x000002e000007945 */ /* 0x000fd80003800000 */
[----:B------:R-:W-:Y:S05]  /*1b340*/  @P0 BRA `(.L_x_8267) ;  /* 0x0000000000b00947 */ /* 0x000fea0003800000 */
[----:B------:R-:W-:-:S03]  /*1b350*/  UMOV UR4, 0xffffffff ;  /* 0xffffffff00047882 */ /* 0x000fc60000000000 */
[----:B------:R-:W-:Y:S05]  /*1b360*/  BRA.DIV UR4, `(.L_x_8268) ;  /* 0x00000016043c7947 */ /* 0x000fea000b800000 */
[----:B------:R-:W-:-:S13]  /*1b370*/  ELECT P6, URZ, PT ;  /* 0x00000000003f782f */ /* 0x000fda00038c0000 */
.L_x_8317:
[----:B------:R-:W-:Y:S05]  /*1b380*/  @!P6 BRA `(.L_x_8267) ;  /* 0x0000000000a0e947 */ /* 0x000fea0003800000 */
[----:B------:R-:W-:-:S06]  /*1b390*/  ULOP3.LUT UR4, UR38, 0x2, URZ, 0xfc, !UPT ;  /* 0x0000000226047892 */ /* 0x000fcc000f8efc3f */
[----:B-1----:R-:W-:-:S05]  /*1b3a0*/  IMAD.U32 R2, RZ, RZ, UR4 ;  /* 0x00000004ff027e24 */ /* 0x002fca000f8e00ff */
[----:B------:R-:W-:-:S13]  /*1b3b0*/  ISETP.NE.AND P0, PT, R2, 0x3, PT ;  /* 0x000000030200780c */ /* 0x000fda0003f05270 */
[----:B------:R-:W-:Y:S05]  /*1b3c0*/  @!P0 BRA `(.L_x_8269) ;  /* 0x0000000000048947 */ /* 0x000fea0003800000 */
[----:B------:R-:W-:Y:S01]  /*1b3d0*/  BPT.TRAP 0x1 ;  /* 0x000000040000795c */ /* 0x000fe20000300000 */
.L_x_8269:
        /* <DEDUP_REMOVED lines=14> */
.L_x_8318:
[----:B------:R-:W1:Y:S02]  /*1b4c0*/  SYNCS.PHASECHK.TRANS64.TRYWAIT P1, [R7+URZ], R2 ;  /* 0x00000002070075a7 */ /* 0x000e64000802017f */
[----:B-1----:R-:W-:Y:S05]  /*1b4d0*/  @!P1 BRA `(.L_x_8271) ;  /* 0x0000001400149947 */ /* 0x002fea0003800000 */
.L_x_8319:
[----:B------:R-:W-:Y:S05]  /*1b4e0*/  @!P0 BRA `(.L_x_8272) ;  /* 0x0000000000048947 */ /* 0x000fea0003800000 */
[----:B------:R-:W-:Y:S01]  /*1b4f0*/  BPT.TRAP 0x1 ;  /* 0x000000040000795c */ /* 0x000fe20000300000 */
.L_x_8272:
[----:B------:R-:W2:Y:S02]  /*1b500*/  LDL.LU R4, [R1] ;  /* 0x0000000001047983 */ /* 0x000ea40000300800 */
[----:B--2---:R-:W-:-:S04]  /*1b510*/  IMAD R4, R4, 0x8, R0 ;  /* 0x0000000804047824 */ /* 0x004fc800078e0200 */
[----:B------:R-:W2:Y:S02]  /*1b520*/  SYNCS.PHASECHK.TRANS64.TRYWAIT P1, [R4+URZ+0x2e860], R5 ;  /* 0x02e86005040075a7 */ /* 0x000ea4000802017f */
[----:B--2---:R-:W-:Y:S05]  /*1b530*/  @!P1 BRA `(.L_x_8273) ;  /* 0x0000001400109947 */ /* 0x004fea0003800000 */
.L_x_8320:
[----:B------:R-:W-:Y:S05]  /*1b540*/  @!P0 BRA `(.L_x_8274) ;  /* 0x0000000000048947 */ /* 0x000fea0003800000 */
[----:B------:R-:W-:Y:S01]  /*1b550*/  BPT.TRAP 0x1 ;  /* 0x000000040000795c */ /* 0x000fe20000300000 */
.L_x_8274:
[----:B------:R-:W-:-:S04]  /*1b560*/  IMAD R3, R3, 0x8, R0 ;  /* 0x0000000803037824 */ /* 0x000fc800078e0200 */
[----:B------:R-:W3:Y:S02]  /*1b570*/  SYNCS.PHASECHK.TRANS64.TRYWAIT P1, [R3+URZ+0x2e860], R2 ;  /* 0x02e86002030075a7 */ /* 0x000ee4000802017f */
[----:B---3--:R-:W-:Y:S05]  /*1b580*/  @!P1 BRA `(.L_x_8275) ;  /* 0x0000001400109947 */ /* 0x008fea0003800000 */
.L_x_8321:
[----:B------:R-:W-:Y:S05]  /*1b590*/  @!P0 BRA `(.L_x_8276) ;  /* 0x0000000000048947 */ /* 0x000fea0003800000 */
[----:B------:R-:W-:Y:S01]  /*1b5a0*/  BPT.TRAP 0x1 ;  /* 0x000000040000795c */ /* 0x000fe20000300000 */
.L_x_8276:
[----:B------:R-:W4:Y:S02]  /*1b5b0*/  SYNCS.PHASECHK.TRANS64.TRYWAIT P0, [R4+URZ+0x2e880], R5 ;  /* 0x02e88005040075a7 */ /* 0x000f24000800017f */
[----:B----4-:R-:W-:Y:S05]  /*1b5c0*/  @!P0 BRA `(.L_x_8277) ;  /* 0x0000001400148947 */ /* 0x010fea0003800000 */
.L_x_8278:
[----:B------:R0:W0:Y:S02]  /*1b5d0*/  SYNCS.PHASECHK.TRANS64.TRYWAIT P0, [R3+URZ+0x2e880], R2 ;  /* 0x02e88002030075a7 */ /* 0x000024000800017f */
[----:B0-----:R-:W-:Y:S05]  /*1b5e0*/  @!P0 NANOSLEEP.SYNCS 0x989680 ;  /* 0x009896800000895d */ /* 0x001fea0003900000 */
[----:B------:R-:W0:Y:S02]  /*1b5f0*/  @!P0 SYNCS.PHASECHK.TRANS64 P0, [R3+URZ+0x2e880], R2 ;  /* 0x02e88002030085a7 */ /* 0x000e24000800007f */
[----:B0-----:R-:W-:Y:S05]  /*1b600*/  @!P0 BRA `(.L_x_8278) ;  /* 0xfffffffc00f08947 */ /* 0x001fea000383ffff */
.L_x_8267:
[----:B------:R-:W-:Y:S05]  /*1b610*/  BSYNC B0 ;  /* 0x0000000000007941 */ /* 0x000fea0003800000 */
.L_x_8266:
[----:B------:R-:W-:Y:S05]  /*1b620*/  EXIT ;  /* 0x000000000000794d */ /* 0x000fea0003800000 */
.L_x_8130:
[----:B0-----:R-:W-:-:S04]  /*1b630*/  IMAD.U32 R3, RZ, RZ, UR41 ;  /* 0x00000029ff037e24 */ /* 0x001fc8000f8e00ff */
[----:B------:R0:W1:Y:S03]  /*1b640*/  SYNCS.PHASECHK.TRANS64.TRYWAIT P0, [R3+URZ+0x2e800], R2 ;  /* 0x02e80002030075a7 */ /* 0x000066000800017f */
[----:B-1----:R-:W-:Y:S05]  /*1b650*/  @!P0 NANOSLEEP.SYNCS 0x989680 ;  /* 0x009896800000895d */ /* 0x002fea0003900000 */
[----:B------:R-:W1:Y:S02]  /*1b660*/  @!P0 SYNCS.PHASECHK.TRANS64 P0, [R3+URZ+0x2e800], R2 ;  /* 0x02e80002030085a7 */ /* 0x000e64000800007f */
[----:B-1----:R-:W-:Y:S05]  /*1b670*/  @!P0 BRA `(.L_x_8130) ;  /* 0xfffffffc00ec8947 */ /* 0x002fea000383ffff */
[----:B------:R-:W-:Y:S05]  /*1b680*/  BRA `(.L_x_8279) ;  /* 0xfffffe6800747947 */ /* 0x000fea000383ffff */
.L_x_8134:
[----:B-1----:R1:W2:Y:S02]  /*1b690*/  SYNCS.PHASECHK.TRANS64.TRYWAIT P0, [R2+URZ+0x2e830], R3 ;  /* 0x02e83003020075a7 */ /* 0x0022a4000800017f */
[----:B--2---:R-:W-:Y:S05]  /*1b6a0*/  @!P0 NANOSLEEP.SYNCS 0x989680 ;  /* 0x009896800000895d */ /* 0x004fea0003900000 */
[----:B------:R-:W2:Y:S02]  /*1b6b0*/  @!P0 SYNCS.PHASECHK.TRANS64 P0, [R2+URZ+0x2e830], R3 ;  /* 0x02e83003020085a7 */ /* 0x000ea4000800007f */
[----:B--2---:R-:W-:Y:S05]  /*1b6c0*/  @!P0 BRA `(.L_x_8134) ;  /* 0xfffffffc00f08947 */ /* 0x004fea000383ffff */
[----:B------:R-:W-:Y:S05]  /*1b6d0*/  BRA `(.L_x_8133) ;  /* 0xfffffe6800907947 */ /* 0x000fea000383ffff */
.L_x_8139:
[----:B-1----:R-:W-:-:S04]  /*1b6e0*/  IMAD.U32 R8, RZ, RZ, UR6 ;  /* 0x00000006ff087e24 */ /* 0x002fc8000f8e00ff */
[----:B------:R1:W2:Y:S03]  /*1b6f0*/  SYNCS.PHASECHK.TRANS64.TRYWAIT P3, [R8+URZ+0x2e830], R7 ;  /* 0x02e83007080075a7 */ /* 0x0002a6000806017f */
[----:B--2---:R-:W-:Y:S05]  /*1b700*/  @!P3 NANOSLEEP.SYNCS 0x989680 ;  /* 0x009896800000b95d */ /* 0x004fea0003900000 */
[----:B------:R-:W2:Y:S02]  /*1b710*/  @!P3 SYNCS.PHASECHK.TRANS64 P3, [R8+URZ+0x2e830], R7 ;  /* 0x02e830070800b5a7 */ /* 0x000ea4000806007f */
[----:B--2---:R-:W-:Y:S05]  /*1b720*/  @!P3 BRA `(.L_x_8139) ;  /* 0xfffffffc00ecb947 */ /* 0x004fea000383ffff */
[----:B------:R-:W-:Y:S05]  /*1b730*/  BRA `(.L_x_8136) ;  /* 0xfffffeb800487947 */ /* 0x000fea000383ffff */
.L_x_8143:
[----:B-1----:R-:W-:-:S04]  /*1b740*/  IMAD.U32 R8, RZ, RZ, UR6 ;  /* 0x00000006ff087e24 */ /* 0x002fc8000f8e00ff */
[----:B------:R1:W2:Y:S03]  /*1b750*/  SYNCS.PHASECHK.TRANS64.TRYWAIT P3, [R8+URZ+0x2e850], R7 ;  /* 0x02e85007080075a7 */ /* 0x0002a6000806017f */
[----:B--2---:R-:W-:Y:S05]  /*1b760*/  @!P3 NANOSLEEP.SYNCS 0x989680 ;  /* 0x009896800000b95d */ /* 0x004fea0003900000 */
[----:B------:R-:W2:Y:S02]  /*1b770*/  @!P3 SYNCS.PHASECHK.TRANS64 P3, [R8+URZ+0x2e850], R7 ;  /* 0x02e850070800b5a7 */ /* 0x000ea4000806007f */
[----:B--2---:R-:W-:Y:S05]  /*1b780*/  @!P3 BRA `(.L_x_8143) ;  /* 0xfffffffc00ecb947 */ /* 0x004fea000383ffff */
[----:B------:R-:W-:Y:S05]  /*1b790*/  BRA `(.L_x_8140) ;  /* 0xfffffec400487947 */ /* 0x000fea000383ffff */
.L_x_8150:
[----:B-1----:R-:W-:-:S04]  /*1b7a0*/  IMAD.U32 R8, RZ, RZ, UR6 ;  /* 0x00000006ff087e24 */ /* 0x002fc8000f8e00ff */
[----:B------:R1:W2:Y:S03]  /*1b7b0*/  SYNCS.PHASECHK.TRANS64.TRYWAIT P2, [R8+URZ+0x2e830], R7 ;  /* 0x02e83007080075a7 */ /* 0x0002a6000804017f */
[----:B--2---:R-:W-:Y:S05]  /*1b7c0*/  @!P2 NANOSLEEP.SYNCS 0x989680 ;  /* 0x009896800000a95d */ /* 0x004fea0003900000 */
[----:B------:R-:W2:Y:S02]  /*1b7d0*/  @!P2 SYNCS.PHASECHK.TRANS64 P2, [R8+URZ+0x2e830], R7 ;  /* 0x02e830070800a5a7 */ /* 0x000ea4000804007f */
[----:B--2---:R-:W-:Y:S05]  /*1b7e0*/  @!P2 BRA `(.L_x_8150) ;  /* 0xfffffffc00eca947 */ /* 0x004fea000383ffff */
[----:B------:R-:W-:Y:S05]  /*1b7f0*/  BRA `(.L_x_8147) ;  /* 0xffffff0c001c7947 */ /* 0x000fea000383ffff */
.L_x_8154:
[----:B-1----:R-:W-:-:S04]  /*1b800*/  IMAD.U32 R8, RZ, RZ, UR6 ;  /* 0x00000006ff087e24 */ /* 0x002fc8000f8e00ff */
[----:B------:R1:W2:Y:S03]  /*1b810*/  SYNCS.PHASECHK.TRANS64.TRYWAIT P2, [R8+URZ+0x2e850], R7 ;  /* 0x02e85007080075a7 */ /* 0x0002a6000804017f */
[----:B--2---:R-:W-:Y:S05]  /*1b820*/  @!P2 NANOSLEEP.SYNCS 0x989680 ;  /* 0x009896800000a95d */ /* 0x004fea0003900000 */
[----:B------:R-:W2:Y:S02]  /*1b830*/  @!P2 SYNCS.PHASECHK.TRANS64 P2, [R8+URZ+0x2e850], R7 ;  /* 0x02e850070800a5a7 */ /* 0x000ea4000804007f */
[----:B--2---:R-:W-:Y:S05]  /*1b840*/  @!P2 BRA `(.L_x_8154) ;  /* 0xfffffffc00eca947 */ /* 0x004fea000383ffff */
[----:B------:R-:W-:Y:S05]  /*1b850*/  BRA `(.L_x_8151) ;  /* 0xffffff1800107947 */ /* 0x000fea000383ffff */
.L_x_8160:
[----:B-1----:R-:W-:-:S04]  /*1b860*/  IMAD.U32 R5, RZ, RZ, UR5 ;  /* 0x00000005ff057e24 */ /* 0x002fc8000f8e00ff */
[----:B------:R1:W2:Y:S03]  /*1b870*/  SYNCS.PHASECHK.TRANS64.TRYWAIT P0, [R5+URZ+0x2e850], R0 ;  /* 0x02e85000050075a7 */ /* 0x0002a6000800017f */
[----:B--2---:R-:W-:Y:S05]  /*1b880*/  @!P0 NANOSLEEP.SYNCS 0x989680 ;  /* 0x009896800000895d */ /* 0x004fea0003900000 */
[----:B------:R-:W2:Y:S02]  /*1b890*/  @!P0 SYNCS.PHASECHK.TRANS64 P0, [R5+URZ+0x2e850], R0 ;  /* 0x02e85000050085a7 */ /* 0x000ea4000800007f */
[----:B--2---:R-:W-:Y:S05]  /*1b8a0*/  @!P0 BRA `(.L_x_8160) ;  /* 0xfffffffc00ec8947 */ /* 0x004fea000383ffff */
[----:B------:R-:W-:Y:S05]  /*1b8b0*/  BRA `(.L_x_8159) ;  /* 0xffffff4c00d47947 */ /* 0x000fea000383ffff */
.L_x_8210:
[----:B------:R-:W-:Y:S02]  /*1b8c0*/  IMAD.MOV.U32 R13, RZ, RZ, R0 ;  /* 0x000000ffff0d7224 */ /* 0x000fe400078e0000 */
[----:B------:R-:W-:Y:S02]  /*1b8d0*/  IMAD.MOV.U32 R12, RZ, RZ, RZ ;  /* 0x000000ffff0c7224 */ /* 0x000fe400078e00ff */
[----:B------:R-:W-:Y:S02]  /*1b8e0*/  IMAD.MOV.U32 R11, RZ, RZ, 0x1f ;  /* 0x0000001fff0b7424 */ /* 0x000fe400078e00ff */
[----:B------:R-:W-:-:S07]  /*1b8f0*/  IMAD.MOV.U32 R15, RZ, RZ, -0x1 ;  /* 0xffffffffff0f7424 */ /* 0x000fce00078e00ff */
[----:B01-3--:R-:W-:Y:S05]  /*1b900*/  WARPSYNC.COLLECTIVE R15, `(.L_x_8280) ;  /* 0x000000000f087348 */ /* 0x00bfea0003c00000 */
[----:B------:R2:W4:Y:S02]  /*1b910*/  SHFL.IDX P6, R14, R13, R12, R11 ;  /* 0x0000000c0d0e7389 */ /* 0x00052400000c000b */
[----:B01234-:R-:W-:Y:S01]  /*1b920*/  ENDCOLLECTIVE ;  /* 0x000000000000791b */ /* 0x01ffe20003800000 */
.L_x_8280:
[----:B------:R-:W-:Y:S05]  /*1b930*/  BRA `(.L_x_8281) ;  /* 0xffffffb800d47947 */ /* 0x000fea000383ffff */
.L_x_8212:
[----:B------:R-:W-:Y:S01]  /*1b940*/  BSSY B0, `(.L_x_8282) ;  /* 0x0000006000007945 */ /* 0x000fe20003800000 */
[----:B------:R-:W-:-:S07]  /*1b950*/  IMAD.MOV.U32 R15, RZ, RZ, -0x1 ;  /* 0xffffffffff0f7424 */ /* 0x000fce00078e00ff */
[----:B01-3--:R-:W-:Y:S05]  /*1b960*/  WARPSYNC.COLLECTIVE R15, `(.L_x_8283) ;  /* 0x000000000f0c7348 */ /* 0x00bfea0003c00000 */
[----:B------:R-:W-:Y:S02]  /*1b970*/  ELECT P6, UR62, PT ;  /* 0x00000000003e782f */ /* 0x000fe400038c0000 */
[----:B------:R-:W-:Y:S01]  /*1b980*/  MOV R14, UR62 ;  /* 0x0000003e000e7c02 */ /* 0x000fe20008000f00 */
[----:B01-3--:R-:W-:Y:S10]  /*1b990*/  ENDCOLLECTIVE ;  /* 0x000000000000791b */ /* 0x00bff40003800000 */
.L_x_8283:
[----:B------:R-:W-:Y:S05]  /*1b9a0*/  BSYNC B0 ;  /* 0x0000000000007941 */ /* 0x000fea0003800000 */
.L_x_8282:
[----:B------:R-:W-:Y:S05]  /*1b9b0*/  BRA `(.L_x_8284) ;  /* 0xffffffb800dc7947 */ /* 0x000fea000383ffff */
.L_x_8214:
[----:B0-----:R0:W2:Y:S02]  /*1b9c0*/  SYNCS.PHASECHK.TRANS64.TRYWAIT P0, [R4+URZ+0x2e880], R3 ;  /* 0x02e88003040075a7 */ /* 0x0010a4000800017f */
[----:B--2---:R-:W-:Y:S05]  /*1b9d0*/  @!P0 NANOSLEEP.SYNCS 0x989680 ;  /* 0x009896800000895d */ /* 0x004fea0003900000 */
[----:B------:R-:W2:Y:S02]  /*1b9e0*/  @!P0 SYNCS.PHASECHK.TRANS64 P0, [R4+URZ+0x2e880], R3 ;  /* 0x02e88003040085a7 */ /* 0x000ea4000800007f */
[----:B--2---:R-:W-:Y:S05]  /*1b9f0*/  @!P0 BRA `(.L_x_8214) ;  /* 0xfffffffc00f08947 */ /* 0x004fea000383ffff */
[----:B------:R-:W-:Y:S05]  /*1ba00*/  BRA `(.L_x_8285) ;  /* 0xffffffbc00407947 */ /* 0x000fea000383ffff */
.L_x_8216:
[----:B--2---:R2:W3:Y:S02]  /*1ba10*/  SYNCS.PHASECHK.TRANS64.TRYWAIT P0, [R4+URZ+0x2e840], R3 ;  /* 0x02e84003040075a7 */ /* 0x0044e4000800017f */
[----:B---3--:R-:W-:Y:S05]  /*1ba20*/  @!P0 NANOSLEEP.SYNCS 0x989680 ;  /* 0x009896800000895d */ /* 0x008fea0003900000 */
[----:B------:R-:W3:Y:S02]  /*1ba30*/  @!P0 SYNCS.PHASECHK.TRANS64 P0, [R4+URZ+0x2e840], R3 ;  /* 0x02e84003040085a7 */ /* 0x000ee4000800007f */
[----:B---3--:R-:W-:Y:S05]  /*1ba40*/  @!P0 BRA `(.L_x_8216) ;  /* 0xfffffffc00f08947 */ /* 0x008fea000383ffff */
[----:B------:R-:W-:Y:S05]  /*1ba50*/  BRA `(.L_x_8286) ;  /* 0xffffffbc00947947 */ /* 0x000fea000383ffff */
.L_x_8220:
        /* <DEDUP_REMOVED lines=11> */
.L_x_8287:
[C---:B------:R-:W-:Y:S01]  /*1bb10*/  VIADD R5, R4.reuse, 0x10 ;  /* 0x0000001004057836 */ /* 0x040fe20000000000 */
[C---:B------:R-:W-:Y:S01]  /*1bb20*/  ISETP.GE.AND P1, PT, R4.reuse, R3, PT ;  /* 0x000000030400720c */ /* 0x040fe20003f26270 */
[----:B------:R-:W-:Y:S02]  /*1bb30*/  VIADD R8, R4, 0x60 ;  /* 0x0000006004087836 */ /* 0x000fe40000000000 */
[----:B------:R-:W-:Y:S02]  /*1bb40*/  IMAD.MOV.U32 R13, RZ, RZ, R2 ;  /* 0x000000ffff0d7224 */ /* 0x000fe400078e0002 */
[----:B------:R-:W-:-:S08]  /*1bb50*/  IMAD.MOV.U32 R6, RZ, RZ, R14 ;  /* 0x000000ffff067224 */ /* 0x000fd000078e000e */
[----:B------:R-:W-:Y:S05]  /*1bb60*/  WARPSYNC.COLLECTIVE R15, `(.L_x_8288) ;  /* 0x000000000f087348 */ /* 0x000fea0003c00000 */
[----:B------:R0:W1:Y:S02]  /*1bb70*/  SHFL.IDX P6, R14, R13, R12, R11 ;  /* 0x0000000c0d0e7389 */ /* 0x00006400000c000b */
[----:B01----:R-:W-:Y:S01]  /*1bb80*/  ENDCOLLECTIVE ;  /* 0x000000000000791b */ /* 0x003fe20003800000 */
.L_x_8288:
[----:B------:R-:W-:Y:S02]  /*1bb90*/  IMAD.MOV.U32 R13, RZ, RZ, R0 ;  /* 0x000000ffff0d7224 */ /* 0x000fe400078e0000 */
[----:B------:R-:W-:Y:S02]  /*1bba0*/  IMAD.MOV.U32 R12, RZ, RZ, 0x1 ;  /* 0x00000001ff0c7424 */ /* 0x000fe400078e00ff */
[----:B------:R-:W-:-:S07]  /*1bbb0*/  IMAD.MOV.U32 R7, RZ, RZ, R14 ;  /* 0x000000ffff077224 */ /* 0x000fce00078e000e */
[----:B------:R-:W-:Y:S05]  /*1bbc0*/  WARPSYNC.COLLECTIVE R15, `(.L_x_8289) ;  /* 0x000000000f087348 */ /* 0x000fea0003c00000 */
[----:B------:R0:W1:Y:S02]  /*1bbd0*/  SHFL.IDX P6, R14, R13, R12, R11 ;  /* 0x0000000c0d0e7389 */ /* 0x00006400000c000b */
[----:B01----:R-:W-:Y:S01]  /*1bbe0*/  ENDCOLLECTIVE ;  /* 0x000000000000791b */ /* 0x003fe20003800000 */
.L_x_8289:
        /* <DEDUP_REMOVED lines=16> */
.L_x_8290:
[----:B------:R-:W-:Y:S02]  /*1bcf0*/  IMAD.MOV.U32 R13, RZ, RZ, R0 ;  /* 0x000000ffff0d7224 */ /* 0x000fe400078e0000 */
[----:B------:R-:W-:Y:S02]  /*1bd00*/  IMAD.MOV.U32 R12, RZ, RZ, 0x2 ;  /* 0x00000002ff0c7424 */ /* 0x000fe400078e00ff */
[----:B------:R-:W-:-:S07]  /*1bd10*/  IMAD.MOV.U32 R7, RZ, RZ, R14 ;  /* 0x000000ffff077224 */ /* 0x000fce00078e000e */
[----:B------:R-:W-:Y:S05]  /*1bd20*/  WARPSYNC.COLLECTIVE R15, `(.L_x_8291) ;  /* 0x000000000f087348 */ /* 0x000fea0003c00000 */
[----:B------:R0:W1:Y:S02]  /*1bd30*/  SHFL.IDX P6, R14, R13, R12, R11 ;  /* 0x0000000c0d0e7389 */ /* 0x00006400000c000b */
[----:B01----:R-:W-:Y:S01]  /*1bd40*/  ENDCOLLECTIVE ;  /* 0x000000000000791b */ /* 0x003fe20003800000 */
.L_x_8291:
        /* <DEDUP_REMOVED lines=16> */
.L_x_8292:
[----:B------:R-:W-:Y:S02]  /*1be50*/  IMAD.MOV.U32 R13, RZ, RZ, R0 ;  /* 0x000000ffff0d7224 */ /* 0x000fe400078e0000 */
[----:B------:R-:W-:Y:S02]  /*1be60*/  IMAD.MOV.U32 R12, RZ, RZ, 0x3 ;  /* 0x00000003ff0c7424 */ /* 0x000fe400078e00ff */
[----:B------:R-:W-:-:S07]  /*1be70*/  IMAD.MOV.U32 R7, RZ, RZ, R14 ;  /* 0x000000ffff077224 */ /* 0x000fce00078e000e */
[----:B------:R-:W-:Y:S05]  /*1be80*/  WARPSYNC.COLLECTIVE R15, `(.L_x_8293) ;  /* 0x000000000f087348 */ /* 0x000fea0003c00000 */
[----:B------:R0:W1:Y:S02]  /*1be90*/  SHFL.IDX P6, R14, R13, R12, R11 ;  /* 0x0000000c0d0e7389 */ /* 0x00006400000c000b */
[----:B01----:R-:W-:Y:S01]  /*1bea0*/  ENDCOLLECTIVE ;  /* 0x000000000000791b */ /* 0x003fe20003800000 */
.L_x_8293:
        /* <DEDUP_REMOVED lines=16> */
.L_x_8294:
[----:B------:R-:W-:Y:S02]  /*1bfb0*/  IMAD.MOV.U32 R13, RZ, RZ, R0 ;  /* 0x000000ffff0d7224 */ /* 0x000fe400078e0000 */
[----:B------:R-:W-:Y:S02]  /*1bfc0*/  IMAD.MOV.U32 R12, RZ, RZ, 0x4 ;  /* 0x00000004ff0c7424 */ /* 0x000fe400078e00ff */
[----:B------:R-:W-:-:S07]  /*1bfd0*/  IMAD.MOV.U32 R7, RZ, RZ, R14 ;  /* 0x000000ffff077224 */ /* 0x000fce00078e000e */
[----:B------:R-:W-:Y:S05]  /*1bfe0*/  WARPSYNC.COLLECTIVE R15, `(.L_x_8295) ;  /* 0x000000000f087348 */ /* 0x000fea0003c00000 */
[----:B------:R0:W1:Y:S02]  /*1bff0*/  SHFL.IDX P6, R14, R13, R12, R11 ;  /* 0x0000000c0d0e7389 */ /* 0x00006400000c000b */
[----:B01----:R-:W-:Y:S01]  /*1c000*/  ENDCOLLECTIVE ;  /* 0x000000000000791b */ /* 0x003fe20003800000 */
.L_x_8295:
        /* <DEDUP_REMOVED lines=16> */
.L_x_8296:
[----:B------:R-:W-:Y:S02]  /*1c110*/  IMAD.MOV.U32 R13, RZ, RZ, R0 ;  /* 0x000000ffff0d7224 */ /* 0x000fe400078e0000 */
[----:B------:R-:W-:Y:S02]  /*1c120*/  IMAD.MOV.U32 R12, RZ, RZ, 0x5 ;  /* 0x00000005ff0c7424 */ /* 0x000fe400078e00ff */
[----:B------:R-:W-:-:S07]  /*1c130*/  IMAD.MOV.U32 R7, RZ, RZ, R14 ;  /* 0x000000ffff077224 */ /* 0x000fce00078e000e */
[----:B------:R-:W-:Y:S05]  /*1c140*/  WARPSYNC.COLLECTIVE R15, `(.L_x_8297) ;  /* 0x000000000f087348 */ /* 0x000fea0003c00000 */
[----:B------:R0:W1:Y:S02]  /*1c150*/  SHFL.IDX P6, R14, R13, R12, R11 ;  /* 0x0000000c0d0e7389 */ /* 0x00006400000c000b */
[----:B01----:R-:W-:Y:S01]  /*1c160*/  ENDCOLLECTIVE ;  /* 0x000000000000791b */ /* 0x003fe20003800000 */
.L_x_8297:
        /* <DEDUP_REMOVED lines=15> */
.L_x_8298:
[----:B------:R-:W-:Y:S02]  /*1c260*/  IMAD.MOV.U32 R13, RZ, RZ, R0 ;  /* 0x000000ffff0d7224 */ /* 0x000fe400078e0000 */
[----:B------:R-:W-:Y:S02]  /*1c270*/  IMAD.MOV.U32 R12, RZ, RZ, 0x6 ;  /* 0x00000006ff0c7424 */ /* 0x000fe400078e00ff */
[----:B------:R-:W-:-:S07]  /*1c280*/  IMAD.MOV.U32 R7, RZ, RZ, R14 ;  /* 0x000000ffff077224 */ /* 0x000fce00078e000e */
[----:B------:R-:W-:Y:S05]  /*1c290*/  WARPSYNC.COLLECTIVE R15, `(.L_x_8299) ;  /* 0x000000000f087348 */ /* 0x000fea0003c00000 */
[----:B------:R0:W1:Y:S02]  /*1c2a0*/  SHFL.IDX P6, R14, R13, R12, R11 ;  /* 0x0000000c0d0e7389 */ /* 0x00006400000c000b */
[----:B01----:R-:W-:Y:S01]  /*1c2b0*/  ENDCOLLECTIVE ;  /* 0x000000000000791b */ /* 0x003fe20003800000 */
.L_x_8299:
        /* <DEDUP_REMOVED lines=15> */
.L_x_8300:
[----:B------:R-:W-:Y:S02]  /*1c3b0*/  IMAD.MOV.U32 R13, RZ, RZ, R0 ;  /* 0x000000ffff0d7224 */ /* 0x000fe400078e0000 */
[----:B------:R-:W-:Y:S02]  /*1c3c0*/  IMAD.MOV.U32 R12, RZ, RZ, 0x7 ;  /* 0x00000007ff0c7424 */ /* 0x000fe400078e00ff */
[----:B------:R-:W-:-:S07]  /*1c3d0*/  IMAD.MOV.U32 R7, RZ, RZ, R14 ;  /* 0x000000ffff077224 */ /* 0x000fce00078e000e */
[----:B------:R-:W-:Y:S05]  /*1c3e0*/  WARPSYNC.COLLECTIVE R15, `(.L_x_8301) ;  /* 0x000000000f087348 */ /* 0x000fea0003c00000 */
[----:B------:R0:W1:Y:S02]  /*1c3f0*/  SHFL.IDX P6, R14, R13, R12, R11 ;  /* 0x0000000c0d0e7389 */ /* 0x00006400000c000b */
[----:B01----:R-:W-:Y:S01]  /*1c400*/  ENDCOLLECTIVE ;  /* 0x000000000000791b */ /* 0x003fe20003800000 */
.L_x_8301:
        /* <DEDUP_REMOVED lines=10> */
.L_x_8302:
[----:B------:R-:W-:Y:S01]  /*1c4b0*/  @!PT LDS RZ, [RZ] ;  /* 0x00000000fffff984 */ /* 0x000fe20000000800 */
[----:B------:R-:W-:Y:S01]  /*1c4c0*/  @!PT LDS RZ, [RZ] ;  /* 0x00000000fffff984 */ /* 0x000fe20000000800 */
[----:B------:R-:W-:Y:S01]  /*1c4d0*/  @!PT LDS RZ, [RZ] ;  /* 0x00000000fffff984 */ /* 0x000fe20000000800 */
[----:B------:R3:W-:Y:S01]  /*1c4e0*/  @!P1 LDGSTS.E.BYPASS.LTC128B.128 [R9+0x1f400], desc[UR54][R6.64], !P0 ;  /* 0x1f40000006099fae */ /* 0x0007e2000c101d76 */
[----:B------:R-:W-:Y:S01]  /*1c4f0*/  IMAD.MOV.U32 R2, RZ, RZ, R14 ;  /* 0x000000ffff027224 */ /* 0x000fe200078e000e */
[----:B------:R-:W-:Y:S06]  /*1c500*/  BRA `(.L_x_8303) ;  /* 0xffffffbc00d07947 */ /* 0x000fec000383ffff */
.L_x_8223:
[----:B0-----:R0:W2:Y:S02]  /*1c510*/  SYNCS.PHASECHK.TRANS64.TRYWAIT P0, [R17+URZ+0x2e820], R0 ;  /* 0x02e82000110075a7 */ /* 0x0010a4000800017f */
[----:B--2---:R-:W-:Y:S05]  /*1c520*/  @!P0 NANOSLEEP.SYNCS 0x989680 ;  /* 0x009896800000895d */ /* 0x004fea0003900000 */
[----:B------:R-:W2:Y:S02]  /*1c530*/  @!P0 SYNCS.PHASECHK.TRANS64 P0, [R17+URZ+0x2e820], R0 ;  /* 0x02e82000110085a7 */ /* 0x000ea4000800007f */
[----:B--2---:R-:W-:Y:S05]  /*1c540*/  @!P0 BRA `(.L_x_8223) ;  /* 0xfffffffc00f08947 */ /* 0x004fea000383ffff */
[----:B------:R-:W-:Y:S05]  /*1c550*/  BRA `(.L_x_8304) ;  /* 0xffffffc0002c7947 */ /* 0x000fea000383ffff */
.L_x_8229:
[----:B--2---:R2:W3:Y:S02]  /*1c560*/  SYNCS.PHASECHK.TRANS64.TRYWAIT P0, [R4+URZ+0x2e880], R3 ;  /* 0x02e88003040075a7 */ /* 0x0044e4000800017f */
[----:B---3--:R-:W-:Y:S05]  /*1c570*/  @!P0 NANOSLEEP.SYNCS 0x989680 ;  /* 0x009896800000895d */ /* 0x008fea0003900000 */
[----:B------:R-:W3:Y:S02]  /*1c580*/  @!P0 SYNCS.PHASECHK.TRANS64 P0, [R4+URZ+0x2e880], R3 ;  /* 0x02e88003040085a7 */ /* 0x000ee4000800007f */
[----:B---3--:R-:W-:Y:S05]  /*1c590*/  @!P0 BRA `(.L_x_8229) ;  /* 0xfffffffc00f08947 */ /* 0x008fea000383ffff */
[----:B------:R-:W-:Y:S05]  /*1c5a0*/  BRA `(.L_x_8305) ;  /* 0xffffffc000e87947 */ /* 0x000fea000383ffff */
.L_x_8234:
[----:B0-----:R0:W3:Y:S02]  /*1c5b0*/  SYNCS.PHASECHK.TRANS64.TRYWAIT P0, [R4+URZ+0x2e840], R3 ;  /* 0x02e84003040075a7 */ /* 0x0010e4000800017f */
[----:B---3--:R-:W-:Y:S05]  /*1c5c0*/  @!P0 NANOSLEEP.SYNCS 0x989680 ;  /* 0x009896800000895d */ /* 0x008fea0003900000 */
[----:B------:R-:W3:Y:S02]  /*1c5d0*/  @!P0 SYNCS.PHASECHK.TRANS64 P0, [R4+URZ+0x2e840], R3 ;  /* 0x02e84003040085a7 */ /* 0x000ee4000800007f */
[----:B---3--:R-:W-:Y:S05]  /*1c5e0*/  @!P0 BRA `(.L_x_8234) ;  /* 0xfffffffc00f08947 */ /* 0x008fea000383ffff */
[----:B------:R-:W-:Y:S05]  /*1c5f0*/  BRA `(.L_x_8306) ;  /* 0xffffffc400687947 */ /* 0x000fea000383ffff */
.L_x_8240:
[----:B--2---:R2:W3:Y:S02]  /*1c600*/  SYNCS.PHASECHK.TRANS64.TRYWAIT P0, [R20+URZ+0x2e870], R2 ;  /* 0x02e87002140075a7 */ /* 0x0044e4000800017f */
[----:B---3--:R-:W-:Y:S05]  /*1c610*/  @!P0 NANOSLEEP.SYNCS 0x989680 ;  /* 0x009896800000895d */ /* 0x008fea0003900000 */
[----:B------:R-:W3:Y:S02]  /*1c620*/  @!P0 SYNCS.PHASECHK.TRANS64 P0, [R20+URZ+0x2e870], R2 ;  /* 0x02e87002140085a7 */ /* 0x000ee4000800007f */
[----:B---3--:R-:W-:Y:S05]  /*1c630*/  @!P0 BRA `(.L_x_8240) ;  /* 0xfffffffc00f08947 */ /* 0x008fea000383ffff */
[----:B------:R-:W-:Y:S05]  /*1c640*/  BRA `(.L_x_8307) ;  /* 0xffffffc800047947 */ /* 0x000fea000383ffff */
.L_x_8242:
[----:B--2---:R2:W3:Y:S02]  /*1c650*/  SYNCS.PHASECHK.TRANS64.TRYWAIT P0, [R20+URZ+0x2e860], R3 ;  /* 0x02e86003140075a7 */ /* 0x0044e4000800017f */
[----:B---3--:R-:W-:Y:S05]  /*1c660*/  @!P0 NANOSLEEP.SYNCS 0x989680 ;  /* 0x009896800000895d */ /* 0x008fea0003900000 */
[----:B------:R-:W3:Y:S02]  /*1c670*/  @!P0 SYNCS.PHASECHK.TRANS64 P0, [R20+URZ+0x2e860], R3 ;  /* 0x02e86003140085a7 */ /* 0x000ee4000800007f */
[----:B---3--:R-:W-:Y:S05]  /*1c680*/  @!P0 BRA `(.L_x_8242) ;  /* 0xfffffffc00f08947 */ /* 0x008fea000383ffff */
[----:B------:R-:W-:Y:S05]  /*1c690*/  BRA `(.L_x_8308) ;  /* 0xffffffc8000c7947 */ /* 0x000fea000383ffff */
.L_x_8249:
[----:B0-----:R0:W2:Y:S02]  /*1c6a0*/  SYNCS.PHASECHK.TRANS64.TRYWAIT P1, [R16+URZ+0x2e870], R3 ;  /* 0x02e87003100075a7 */ /* 0x0010a4000802017f */
[----:B--2---:R-:W-:Y:S05]  /*1c6b0*/  @!P1 NANOSLEEP.SYNCS 0x989680 ;  /* 0x009896800000995d */ /* 0x004fea0003900000 */
[----:B------:R-:W2:Y:S02]  /*1c6c0*/  @!P1 SYNCS.PHASECHK.TRANS64 P1, [R16+URZ+0x2e870], R3 ;  /* 0x02e87003100095a7 */ /* 0x000ea4000802007f */
[----:B--2---:R-:W-:Y:S05]  /*1c6d0*/  @!P1 BRA `(.L_x_8249) ;  /* 0xfffffffc00f09947 */ /* 0x004fea000383ffff */
[----:B------:R-:W-:Y:S05]  /*1c6e0*/  BRA `(.L_x_8309) ;  /* 0xffffffd0009c7947 */ /* 0x000fea000383ffff */
.L_x_8251:
[----:B0-----:R0:W2:Y:S02]  /*1c6f0*/  SYNCS.PHASECHK.TRANS64.TRYWAIT P1, [R16+URZ+0x2e860], R3 ;  /* 0x02e86003100075a7 */ /* 0x0010a4000802017f */
[----:B--2---:R-:W-:Y:S05]  /*1c700*/  @!P1 NANOSLEEP.SYNCS 0x989680 ;  /* 0x009896800000995d */ /* 0x004fea0003900000 */
[----:B------:R-:W2:Y:S02]  /*1c710*/  @!P1 SYNCS.PHASECHK.TRANS64 P1, [R16+URZ+0x2e860], R3 ;  /* 0x02e86003100095a7 */ /* 0x000ea4000802007f */
[----:B--2---:R-:W-:Y:S05]  /*1c720*/  @!P1 BRA `(.L_x_8251) ;  /* 0xfffffffc00f09947 */ /* 0x004fea000383ffff */
[----:B------:R-:W-:Y:S05]  /*1c730*/  BRA `(.L_x_8310) ;  /* 0xffffffd000a47947 */ /* 0x000fea000383ffff */
.L_x_8264:
[----:B0-----:R0:W1:Y:S02]  /*1c740*/  SYNCS.PHASECHK.TRANS64.TRYWAIT P0, [R0+URZ+0x2e820], R3 ;  /* 0x02e82003000075a7 */ /* 0x001064000800017f */
[----:B-1----:R-:W-:Y:S05]  /*1c750*/  @!P0 NANOSLEEP.SYNCS 0x989680 ;  /* 0x009896800000895d */ /* 0x002fea0003900000 */
[----:B------:R-:W1:Y:S02]  /*1c760*/  @!P0 SYNCS.PHASECHK.TRANS64 P0, [R0+URZ+0x2e820], R3 ;  /* 0x02e82003000085a7 */ /* 0x000e64000800007f */
[----:B-1----:R-:W-:Y:S05]  /*1c770*/  @!P0 BRA `(.L_x_8264) ;  /* 0xfffffffc00f08947 */ /* 0x002fea000383ffff */
[----:B------:R-:W-:Y:S05]  /*1c780*/  BRA `(.L_x_8311) ;  /* 0xffffffe800c87947 */ /* 0x000fea000383ffff */
.L_x_8265:
        /* <DEDUP_REMOVED lines=11> */
.L_x_8313:
[----:B------:R-:W-:Y:S05]  /*1c840*/  BSYNC B0 ;  /* 0x0000000000007941 */ /* 0x000fea0003800000 */
.L_x_8312:
[----:B------:R-:W-:Y:S05]  /*1c850*/  BRA `(.L_x_8314) ;  /* 0xffffffe800b07947 */ /* 0x000fea000383ffff */
.L_x_8268:
[----:B------:R-:W-:Y:S01]  /*1c860*/  BSSY B1, `(.L_x_8315) ;  /* 0x0000006000017945 */ /* 0x000fe20003800000 */
[----:B------:R-:W-:-:S07]  /*1c870*/  IMAD.MOV.U32 R15, RZ, RZ, -0x1 ;  /* 0xffffffffff0f7424 */ /* 0x000fce00078e00ff */
[----:B01----:R-:W-:Y:S05]  /*1c880*/  WARPSYNC.COLLECTIVE R15, `(.L_x_8316) ;  /* 0x000000000f0c7348 */ /* 0x003fea0003c00000 */
[----:B------:R-:W-:Y:S02]  /*1c890*/  ELECT P6, UR62, PT ;  /* 0x00000000003e782f */ /* 0x000fe400038c0000 */
[----:B------:R-:W-:Y:S01]  /*1c8a0*/  MOV R14, UR62 ;  /* 0x0000003e000e7c02 */ /* 0x000fe20008000f00 */
[----:B01----:R-:W-:Y:S10]  /*1c8b0*/  ENDCOLLECTIVE ;  /* 0x000000000000791b */ /* 0x003ff40003800000 */
.L_x_8316:
[----:B------:R-:W-:Y:S05]  /*1c8c0*/  BSYNC B1 ;  /* 0x0000000000017941 */ /* 0x000fea0003800000 */
.L_x_8315:
[----:B------:R-:W-:Y:S05]  /*1c8d0*/  BRA `(.L_x_8317) ;  /* 0xffffffe800a87947 */ /* 0x000fea000383ffff */
.L_x_8270:
[----:B0-----:R0:W1:Y:S02]  /*1c8e0*/  SYNCS.PHASECHK.TRANS64.TRYWAIT P1, [R6+URZ], R5 ;  /* 0x00000005060075a7 */ /* 0x001064000802017f */
[----:B-1----:R-:W-:Y:S05]  /*1c8f0*/  @!P1 NANOSLEEP.SYNCS 0x989680 ;  /* 0x009896800000995d */ /* 0x002fea0003900000 */
[----:B------:R-:W1:Y:S02]  /*1c900*/  @!P1 SYNCS.PHASECHK.TRANS64 P1, [R6+URZ], R5 ;  /* 0x00000005060095a7 */ /* 0x000e64000802007f */
[----:B-1----:R-:W-:Y:S05]  /*1c910*/  @!P1 BRA `(.L_x_8270) ;  /* 0xfffffffc00f09947 */ /* 0x002fea000383ffff */
[----:B------:R-:W-:Y:S05]  /*1c920*/  BRA `(.L_x_8318) ;  /* 0xffffffe800e47947 */ /* 0x000fea000383ffff */
.L_x_8271:
[----:B-1----:R1:W2:Y:S02]  /*1c930*/  SYNCS.PHASECHK.TRANS64.TRYWAIT P1, [R7+URZ], R2 ;  /* 0x00000002070075a7 */ /* 0x0022a4000802017f */
[----:B--2---:R-:W-:Y:S05]  /*1c940*/  @!P1 NANOSLEEP.SYNCS 0x989680 ;  /* 0x009896800000995d */ /* 0x004fea0003900000 */
[----:B------:R-:W2:Y:S02]  /*1c950*/  @!P1 SYNCS.PHASECHK.TRANS64 P1, [R7+URZ], R2 ;  /* 0x00000002070095a7 */ /* 0x000ea4000802007f */
[----:B--2---:R-:W-:Y:S05]  /*1c960*/  @!P1 BRA `(.L_x_8271) ;  /* 0xfffffffc00f09947 */ /* 0x004fea000383ffff */
[----:B------:R-:W-:Y:S05]  /*1c970*/  BRA `(.L_x_8319) ;  /* 0xffffffe800d87947 */ /* 0x000fea000383ffff */
.L_x_8273:
[----:B--2---:R2:W3:Y:S02]  /*1c980*/  SYNCS.PHASECHK.TRANS64.TRYWAIT P1, [R4+URZ+0x2e860], R5 ;  /* 0x02e86005040075a7 */ /* 0x0044e4000802017f */
[----:B---3--:R-:W-:Y:S05]  /*1c990*/  @!P1 NANOSLEEP.SYNCS 0x989680 ;  /* 0x009896800000995d */ /* 0x008fea0003900000 */
[----:B------:R-:W3:Y:S02]  /*1c9a0*/  @!P1 SYNCS.PHASECHK.TRANS64 P1, [R4+URZ+0x2e860], R5 ;  /* 0x02e86005040095a7 */ /* 0x000ee4000802007f */
[----:B---3--:R-:W-:Y:S05]  /*1c9b0*/  @!P1 BRA `(.L_x_8273) ;  /* 0xfffffffc00f09947 */ /* 0x008fea000383ffff */
[----:B------:R-:W-:Y:S05]  /*1c9c0*/  BRA `(.L_x_8320) ;  /* 0xffffffe800dc7947 */ /* 0x000fea000383ffff */
.L_x_8275:
[----:B---3--:R3:W4:Y:S02]  /*1c9d0*/  SYNCS.PHASECHK.TRANS64.TRYWAIT P1, [R3+URZ+0x2e860], R2 ;  /* 0x02e86002030075a7 */ /* 0x008724000802017f */
[----:B----4-:R-:W-:Y:S05]  /*1c9e0*/  @!P1 NANOSLEEP.SYNCS 0x989680 ;  /* 0x009896800000995d */ /* 0x010fea0003900000 */
[----:B------:R-:W4:Y:S02]  /*1c9f0*/  @!P1 SYNCS.PHASECHK.TRANS64 P1, [R3+URZ+0x2e860], R2 ;  /* 0x02e86002030095a7 */ /* 0x000f24000802007f */
[----:B----4-:R-:W-:Y:S05]  /*1ca00*/  @!P1 BRA `(.L_x_8275) ;  /* 0xfffffffc00f09947 */ /* 0x010fea000383ffff */
[----:B------:R-:W-:Y:S05]  /*1ca10*/  BRA `(.L_x_8321) ;  /* 0xffffffe800dc7947 */ /* 0x000fea000383ffff */
.L_x_8277:
[----:B----4-:R4:W0:Y:S02]  /*1ca20*/  SYNCS.PHASECHK.TRANS64.TRYWAIT P0, [R4+URZ+0x2e880], R5 ;  /* 0x02e88005040075a7 */ /* 0x010824000800017f */
[----:B0-----:R-:W-:Y:S05]  /*1ca30*/  @!P0 NANOSLEEP.SYNCS 0x989680 ;  /* 0x009896800000895d */ /* 0x001fea0003900000 */
[----:B------:R-:W0:Y:S02]  /*1ca40*/  @!P0 SYNCS.PHASECHK.TRANS64 P0, [R4+URZ+0x2e880], R5 ;  /* 0x02e88005040085a7 */ /* 0x000e24000800007f */
[----:B0-----:R-:W-:Y:S05]  /*1ca50*/  @!P0 BRA `(.L_x_8277) ;  /* 0xfffffffc00f08947 */ /* 0x001fea000383ffff */
[----:B------:R-:W-:Y:S05]  /*1ca60*/  BRA `(.L_x_8278) ;  /* 0xffffffe800d87947 */ /* 0x000fea000383ffff */
.L_x_8322:
        /* <DEDUP_REMOVED lines=9> */
.L_x_13363:


//--------------------- .text._ZN7cutlass13device_kernelIN5flash11enable_sm90INS1_16FlashAttnFwdSm90INS1_25CollectiveMainloopFwdSm90ILi2EN4cute5tupleIJNS5_1CILi1EEES8_S8_EEENS6_IJNS7_ILi128EEENS7_ILi224EEESA_EEELi128ENS_12float_e4m3_tEfNS_4arch4Sm90ELb1ELb0ELb1ELb1ELb0ELb1ELb0ELb1ELb1ELb1ELb1ELb0EEENS1_21CollectiveEpilogueFwdINS6_IJSA_SA_SB_EEES9_NS_10bfloat16_tESF_Li256ELb1ELb1ELb1ELb1EEENS1_36VarlenDynamicPersistentTileSchedulerILi128ELi224ELi256ELi128ELb1ELb1ELb1ELb1ELb1ELb1EEEEEEEEEvNT_6ParamsE --------------------------
	.section	.text._ZN7cutlass13device_kernelIN5flash11enable_sm90INS1_16FlashAttnFwdSm90INS1_25CollectiveMainloopFwdSm90ILi2EN4cute5tupleIJNS5_1CILi1EEES8_S8_EEENS6_IJNS7_ILi128EEENS7_ILi224EEESA_EEELi128ENS_12float_e4m3_tEfNS_4arch4Sm90ELb1ELb0ELb1ELb1ELb0ELb1ELb0ELb1ELb1ELb1ELb1ELb0EEENS1_21CollectiveEpilogueFwdINS6_IJSA_SA_SB_EEES9_NS_10bfloat16_tESF_Li256ELb1ELb1ELb1ELb1EEENS1_36VarlenDynamicPersistentTileSchedulerILi128ELi224ELi256ELi128ELb1ELb1ELb1ELb1ELb1ELb1EEEEEEEEEvNT_6ParamsE,"ax",@progbits
	.align	128
.text._ZN7cutlass13device_kernelIN5flash11enable_sm90INS1_16FlashAttnFwdSm90INS1_25CollectiveMainloopFwdSm90ILi2EN4cute5tupleIJNS5_1CILi1EEES8_S8_EEENS6_IJNS7_ILi128EEENS7_ILi224EEESA_EEELi128ENS_12float_e4m3_tEfNS_4arch4Sm90ELb1ELb0ELb1ELb1ELb0ELb1ELb0ELb1ELb1ELb1ELb1ELb0EEENS1_21CollectiveEpilogueFwdINS6_IJSA_SA_SB_EEES9_NS_10bfloat16_tESF_Li256ELb1ELb1ELb1ELb1EEENS1_36VarlenDynamicPersistentTileSchedulerILi128ELi224ELi256ELi128ELb1ELb1ELb1ELb1ELb1ELb1EEEEEEEEEvNT_6ParamsE:
        .type           _ZN7cutlass13device_kernelIN5flash11enable_sm90INS1_16FlashAttnFwdSm90INS1_25CollectiveMainloopFwdSm90ILi2EN4cute5tupleIJNS5_1CILi1EEES8_S8_EEENS6_IJNS7_ILi128EEENS7_ILi224EEESA_EEELi128ENS_12float_e4m3_tEfNS_4arch4Sm90ELb1ELb0ELb1ELb1ELb0ELb1ELb0ELb1ELb1ELb1ELb1ELb0EEENS1_21CollectiveEpilogueFwdINS6_IJSA_SA_SB_EEES9_NS_10bfloat16_tESF_Li256ELb1ELb1ELb1ELb1EEENS1_36VarlenDynamicPersistentTileSchedulerILi128ELi224ELi256ELi128ELb1ELb1ELb1ELb1ELb1ELb1EEEEEEEEEvNT_6ParamsE,@function
        .size           _ZN7cutlass13device_kernelIN5flash11enable_sm90INS1_16FlashAttnFwdSm90INS1_25CollectiveMainloopFwdSm90ILi2EN4cute5tupleIJNS5_1CILi1EEES8_S8_EEENS6_IJNS7_ILi128EEENS7_ILi224EEESA_EEELi128ENS_12float_e4m3_tEfNS_4arch4Sm90ELb1ELb0ELb1ELb1ELb0ELb1ELb0ELb1ELb1ELb1ELb1ELb0EEENS1_21CollectiveEpilogueFwdINS6_IJSA_SA_SB_EEES9_NS_10bfloat16_tESF_Li256ELb1ELb1ELb1ELb1EEENS1_36VarlenDynamicPersistentTileSchedulerILi128ELi224ELi256ELi128ELb1ELb1ELb1ELb1ELb1ELb1EEEEEEEEEvNT_6ParamsE,(.L_x_13364 - _ZN7cutlass13device_kernelIN5flash11enable_sm90INS1_16FlashAttnFwdSm90INS1_25CollectiveMainloopFwdSm90ILi2EN4cute5tupleIJNS5_1CILi1EEES8_S8_EEENS6_IJNS7_ILi128EEENS7_ILi224EEESA_EEELi128ENS_12float_e4m3_tEfNS_4arch4Sm90ELb1ELb0ELb1ELb1ELb0ELb1ELb0ELb1ELb1ELb1ELb1ELb0EEENS1_21CollectiveEpilogueFwdINS6_IJSA_SA_SB_EEES9_NS_10bfloat16_tESF_Li256ELb1ELb1ELb1ELb1EEENS1_36VarlenDynamicPersistentTileSchedulerILi128ELi224ELi256ELi128ELb1ELb1ELb1ELb1ELb1ELb1EEEEEEEEEvNT_6ParamsE)
        .other          _ZN7cutlass13device_kernelIN5flash11enable_sm90INS1_16FlashAttnFwdSm90INS1_25CollectiveMainloopFwdSm90ILi2EN4cute5tupleIJNS5_1CILi1EEES8_S8_EEENS6_IJNS7_ILi128EEENS7_ILi224EEESA_EEELi128ENS_12float_e4m3_tEfNS_4arch4Sm90ELb1ELb0ELb1ELb1ELb0ELb1ELb0ELb1ELb1ELb1ELb1ELb0EEENS1_21CollectiveEpilogueFwdINS6_IJSA_SA_SB_EEES9_NS_10bfloat16_tESF_Li256ELb1ELb1ELb1ELb1EEENS1_36VarlenDynamicPersistentTileSchedulerILi128ELi224ELi256ELi128ELb1ELb1ELb1ELb1ELb1ELb1EEEEEEEEEvNT_6ParamsE,@"STO_CUDA_ENTRY STV_DEFAULT"
_ZN7cutlass13device_kernelIN5flash11enable_sm90INS1_16FlashAttnFwdSm90INS1_25CollectiveMainloopFwdSm90ILi2EN4cute5tupleIJNS5_1CILi1EEES8_S8_EEENS6_IJNS7_ILi128EEENS7_ILi224EEESA_EEELi128ENS_12float_e4m3_tEfNS_4arch4Sm90ELb1ELb0ELb1ELb1ELb0ELb1ELb0ELb1ELb1ELb1ELb1ELb0EEENS1_21CollectiveEpilogueFwdINS6_IJSA_SA_SB_EEES9_NS_10bfloat16_tESF_Li256ELb1ELb1ELb1ELb1EEENS1_36VarlenDynamicPersistentTileSchedulerILi128ELi224ELi256ELi128ELb1ELb1ELb1ELb1ELb1ELb1EEEEEEEEEvNT_6ParamsE:
        /* <DEDUP_REMOVED lines=24> */
.L_x_8324:
[----:B------:R-:W-:Y:S05]  /*0180*/  BSYNC B0 ;  /* 0x0000000000007941 */ /* 0x000fea0003800000 */
.L_x_8323:
        /* <DEDUP_REMOVED lines=41> */
.L_x_8325:
        /* <DEDUP_REMOVED lines=22> */
.L_x_8326:
        /* <DEDUP_REMOVED lines=18> */
.L_x_8327:
        /* <DEDUP_REMOVED lines=22> */
.L_x_8328:
        /* <DEDUP_REMOVED lines=22> */
.L_x_8329:
[----:B0-----:R-:W-:Y:S01]  /*0960*/  UMOV UR4, 0x1 ;  /* 0x0000000100047882 */ /* 0x001fe20000000000 */
[----:B------:R-:W-:Y:S01]  /*0970*/  PLOP3.LUT P0, PT, PT, PT, UP0, 0x80, 0x0 ;  /* 0x000000000000781c */ /* 0x000fe20003f0f008 */
[----:B------:R-:W-:Y:S01]  /*0980*/  USEL UR4, UR4, 0x2, !UP0 ;  /* 0x0000000204047887 */ /* 0x000fe2000c000000 */
[----:B------:R-:W-:Y:S01]  /*0990*/  NOP ;  /* 0x0000000000007918 */ /* 0x000fe20000000000 */
[----:B------:R-:W-:Y:S04]  /*09a0*/  BSSY B8, `(.L_x_8330) ;  /* 0x0002f67000087945 */ /* 0x000fe80003800000 */
[----:B------:R-:W-:-:S05]  /*09b0*/  IMAD.U32 R2, RZ, RZ, UR4 ;  /* 0x00000004ff027e24 */ /* 0x000fca000f8e00ff */
[----:B------:R0:W-:Y:S01]  /*09c0*/  STL [R1+0xc8], R2 ;  /* 0x0000c80201007387 */ /* 0x0001e20000100800 */
[----:B-12-4-:R-:W-:Y:S06]  /*09d0*/  BAR.SYNC.DEFER_BLOCKING 0x0 ;  /* 0x0000000000007b1d */ /* 0x016fec0000010000 */
[----:B------:R-:W-:Y:S05]  /*09e0*/  @!P0 BRA `(.L_x_8331) ;  /* 0x0000027000e48947 */ /* 0x000fea0003800000 */
.L_x_8332:
[----:B------:R-:W-:-:S08]  /*09f0*/  NOP ;  /* 0x0000000000007918 */ /* 0x000fd00000000000 */
[----:B------:R-:W1:Y:S02]  /*0a00*/  USETMAXREG.TRY_ALLOC.CTAPOOL UP0, 0xf0 ;  /* 0x000000f0000079c8 */ /* 0x000e640008000600 */
[----:B-1----:R-:W-:-:S13]  /*0a10*/  PLOP3.LUT P0, PT, PT, PT, UP0, 0x80, 0x0 ;  /* 0x000000000000781c */ /* 0x002fda0003f0f008 */
[----:B------:R-:W-:Y:S05]  /*0a20*/  @!P0 BRA `(.L_x_8332) ;  /* 0xfffffffc00f08947 */ /* 0x000fea000383ffff */
[----:B------:R-:W1:Y:S01]  /*0a30*/  S2R R0, SR_TID.X ;  /* 0x0000000000007919 */ /* 0x000e620000002100 */
[----:B------:R-:W2:Y:S01]  /*0a40*/  S2UR UR5, SR_CgaCtaId ;  /* 0x00000000000579c3 */ /* 0x000ea20000008800 */
[----:B------:R-:W-:-:S07]  /*0a50*/  UMOV UR4, 0x400 ;  /* 0x0000040000047882 */ /* 0x000fce0000000000 */
[----:B------:R-:W-:Y:S06]  /*0a60*/  BAR.ARV 0x8, 0x180 ;  /* 0x0206000000007b1d */ /* 0x000fec0000002000 */
[----:B--2---:R-:W-:-:S06]  /*0a70*/  ULEA UR4, UR5, UR4, 0x18 ;  /* 0x0000000405047291 */ /* 0x004fcc000f8ec03f */
[----:B------:R-:W-:Y:S01]  /*0a80*/  IMAD.U32 R16, RZ, RZ, UR4 ;  /* 0x00000004ff107e24 */ /* 0x000fe2000f8e00ff */
[----:B-1----:R-:W-:Y:S01]  /*0a90*/  SHF.R.U32.HI R0, RZ, 0x7, R0 ;  /* 0x00000007ff007819 */ /* 0x002fe20000011600 */
[----:B------:R-:W-:-:S03]  /*0aa0*/  ULDC UR4, c[0x0][0xc3c] ;  /* 0x00030f0000047ab9 */ /* 0x000fc60000000800 */
[----:B------:R-:W-:Y:S01]  /*0ab0*/  ISETP.NE.AND P0, PT, R0, 0x1, PT ;  /* 0x000000010000780c */ /* 0x000fe20003f05270 */
[----:B------:R-:W-:-:S05]  /*0ac0*/  IMAD.U32 R0, RZ, RZ, UR5 ;  /* 0x00000005ff007e24 */ /* 0x000fca000f8e00ff */
[----:B------:R-:W-:Y:S07]  /*0ad0*/  STL [R1+0x5c], R0 ;  /* 0x00005c0001007387 */ /* 0x000fee0000100800 */
[----:B------:R-:W-:Y:S08]  /*0ae0*/  @!P0 BAR.ARV 0x9, 0x100 ;  /* 0x0244000000008b1d */ /* 0x000ff00000002000 */
[----:B------:R-:W-:Y:S06]  /*0af0*/  BAR.SYNC.DEFER_BLOCKING 0x5, 0x180 ;  /* 0x0146000000007b1d */ /* 0x000fec0000010000 */
[----:B------:R-:W1:Y:S02]  /*0b00*/  LDS.128 R12, [R16+0x2e8d0] ;  /* 0x02e8d000100c7984 */ /* 0x000e640000000c00 */
[----:B------:R-:W-:Y:S06]  /*0b10*/  BAR.ARV 0x4, 0x180 ;  /* 0x0106000000007b1d */ /* 0x000fec0000002000 */
[----:B-1----:R-:W-:-:S13]  /*0b20*/  ISETP.GE.AND P0, PT, R15, UR4, PT ;  /* 0x000000040f007c0c */ /* 0x002fda000bf06270 */
[----:B------:R-:W-:Y:S05]  /*0b30*/  @P0 BRA `(.L_x_8333) ;  /* 0x000002f400340947 */ /* 0x000fea0003800000 */
[----:B0-----:R-:W2:Y:S01]  /*0b40*/  LDL R2, [R1+0xc8] ;  /* 0x0000c80001027983 */ /* 0x001ea20000100800 */
[----:B------:R-:W-:Y:S02]  /*0b50*/  IMAD.MOV.U32 R234, RZ, RZ, RZ ;  /* 0x000000ffffea7224 */ /* 0x000fe400078e00ff */
[----:B------:R-:W-:Y:S01]  /*0b60*/  IMAD.MOV.U32 R231, RZ, RZ, RZ ;  /* 0x000000ffffe77224 */ /* 0x000fe200078e00ff */
[----:B------:R-:W0:Y:S02]  /*0b70*/  S2R R0, SR_TID.X ;  /* 0x0000000000007919 */ /* 0x000e240000002100 */
[----:B0-----:R-:W-:-:S05]  /*0b80*/  VIADD R11, R0, 0xffffff80 ;  /* 0xffffff80000b7836 */ /* 0x001fca0000000000 */
[----:B------:R-:W-:Y:S02]  /*0b90*/  SHF.R.S32.HI R0, RZ, 0x1f, R11 ;  /* 0x0000001fff007819 */ /* 0x000fe4000001140b */
[----:B--2---:R-:W-:Y:S02]  /*0ba0*/  R2UR UR4, R2 ;  /* 0x00000000020472ca */ /* 0x004fe400000e0000 */
[----:B------:R-:W-:-:S04]  /*0bb0*/  LEA.HI R2, R0, R11, RZ, 0x7 ;  /* 0x0000000b00027211 */ /* 0x000fc800078f38ff */
[----:B------:R-:W-:Y:S02]  /*0bc0*/  LOP3.LUT R3, R2, 0xffffff80, RZ, 0xc0, !PT ;  /* 0xffffff8002037812 */ /* 0x000fe400078ec0ff */
[----:B------:R-:W-:-:S03]  /*0bd0*/  SHF.R.S32.HI R12, RZ, 0x7, R2 ;  /* 0x00000007ff0c7819 */ /* 0x000fc60000011402 */
[----:B------:R-:W-:Y:S01]  /*0be0*/  IMAD.IADD R21, R11, 0x1, -R3 ;  /* 0x000000010b157824 */ /* 0x000fe200078e0a03 */
[----:B------:R-:W-:Y:S01]  /*0bf0*/  LEA.HI R2, R2, R12, RZ, 0x1 ;  /* 0x0000000c02027211 */ /* 0x000fe200078f08ff */
[----:B------:R-:W-:-:S03]  /*0c00*/  ULOP3.LUT UR4, UR4, 0x1, URZ, 0xfc, !UPT ;  /* 0x0000000104047892 */ /* 0x000fc6000f8efc3f */
[----:B------:R-:W-:Y:S02]  /*0c10*/  SHF.R.S32.HI R6, RZ, 0x1f, R21 ;  /* 0x0000001fff067819 */ /* 0x000fe40000011415 */
[----:B------:R-:W-:Y:S02]  /*0c20*/  LOP3.LUT R2, R2, 0x3fffffe, RZ, 0xc0, !PT ;  /* 0x03fffffe02027812 */ /* 0x000fe400078ec0ff */
[CC--:B------:R-:W-:Y:S02]  /*0c30*/  LEA.HI R8, R6.reuse, R21.reuse, RZ, 0x2 ;  /* 0x0000001506087211 */ /* 0x0c0fe400078f10ff */
[----:B------:R-:W-:Y:S02]  /*0c40*/  LEA.HI R6, R6, R21, RZ, 0x5 ;  /* 0x0000001506067211 */ /* 0x000fe400078f28ff */
[--C-:B------:R-:W-:Y:S02]  /*0c50*/  SHF.R.S32.HI R5, RZ, 0x2, R8.reuse ;  /* 0x00000002ff057819 */ /* 0x100fe40000011408 */
[----:B------:R-:W-:-:S02]  /*0c60*/  SHF.R.S32.HI R4, RZ, 0x1f, R8 ;  /* 0x0000001fff047819 */ /* 0x000fc40000011408 */
[----:B------:R-:W-:Y:S02]  /*0c70*/  SHF.R.S32.HI R6, RZ, 0x5, R6 ;  /* 0x00000005ff067819 */ /* 0x000fe40000011406 */
[----:B------:R-:W-:Y:S02]  /*0c80*/  LEA.HI R3, R4, R5, RZ, 0x3 ;  /* 0x0000000504037211 */ /* 0x000fe400078f18ff */
        /* <DEDUP_REMOVED lines=9> */
[----:B------:R-:W-:Y:S01]  /*0d20*/  IADD3 R2, R12, -R2, RZ ;  /* 0x800000020c027210 */ /* 0x000fe20007ffe0ff */
[----:B------:R-:W-:Y:S01]  /*0d30*/  IMAD.IADD R5, R11, 0x1, -R5 ;  /* 0x000000010b057824 */ /* 0x000fe200078e0a05 */
[----:B------:R-:W-:Y:S01]  /*0d40*/  LOP3.LUT R4, R4, 0x1ffffffe, RZ, 0xc0, !PT ;  /* 0x1ffffffe04047812 */ /* 0x000fe200078ec0ff */
[----:B------:R-:W-:Y:S01]  /*0d50*/  IMAD.MOV.U32 R6, RZ, RZ, R14 ;  /* 0x000000ffff067224 */ /* 0x000fe200078e000e */
[----:B------:R-:W-:Y:S01]  /*0d60*/  LOP3.LUT R17, R3, 0xfffffc00, RZ, 0xc0, !PT ;  /* 0xfffffc0003117812 */ /* 0x000fe200078ec0ff */
[----:B------:R-:W-:Y:S01]  /*0d70*/  IMAD R20, R2, 0x40, R9 ;  /* 0x0000004002147824 */ /* 0x000fe200078e0209 */
[----:B------:R-:W-:Y:S01]  /*0d80*/  LEA.HI R2, R0, R11, RZ, 0x2 ;  /* 0x0000000b00027211 */ /* 0x000fe200078f10ff */
[----:B------:R-:W-:Y:S01]  /*0d90*/  IMAD.IADD R4, R7, 0x1, -R4 ;  /* 0x0000000107047824 */ /* 0x000fe200078e0a04 */
[----:B------:R-:W-:Y:S01]  /*0da0*/  LOP3.LUT R8, R8, 0x7ffffffc, RZ, 0xc0, !PT ;  /* 0x7ffffffc08087812 */ /* 0x000fe200078ec0ff */
[----:B------:R-:W-:Y:S01]  /*0db0*/  IMAD R5, R5, 0x40, R17 ;  /* 0x0000004005057824 */ /* 0x000fe200078e0211 */
[----:B------:R-:W-:Y:S01]  /*0dc0*/  SHF.R.S32.HI R228, RZ, 0x2, R2 ;  /* 0x00000002ffe47819 */ /* 0x000fe20000011402 */
[----:B------:R-:W-:-:S02]  /*0dd0*/  IMAD.MOV.U32 R7, RZ, RZ, R15 ;  /* 0x000000ffff077224 */ /* 0x000fc400078e000f */
[----:B------:R-:W-:Y:S01]  /*0de0*/  IMAD R3, R4, 0x8, R5 ;  /* 0x0000000804037824 */ /* 0x000fe200078e0205 */
[----:B------:R-:W-:Y:S01]  /*0df0*/  LEA.HI R4, R0, R11, RZ, 0x3 ;  /* 0x0000000b00047211 */ /* 0x000fe200078f18ff */
[----:B------:R-:W-:Y:S01]  /*0e00*/  VIADD R15, R228, 0xc0 ;  /* 0x000000c0e40f7836 */ /* 0x000fe20000000000 */
[----:B------:R-:W-:Y:S01]  /*0e10*/  LOP3.LUT R0, R2, 0xfffffffc, RZ, 0xc0, !PT ;  /* 0xfffffffc02007812 */ /* 0x000fe200078ec0ff */
[----:B------:R-:W-:Y:S01]  /*0e20*/  IMAD.MOV.U32 R5, RZ, RZ, R13 ;  /* 0x000000ffff057224 */ /* 0x000fe200078e000d */
[----:B------:R0:W-:Y:S01]  /*0e30*/  STL [R1+0xbc], R3 ;  /* 0x0000bc0301007387 */ /* 0x0001e20000100800 */
[C---:B------:R-:W-:Y:S01]  /*0e40*/  IADD3 R25, R228.reuse, 0x40, RZ ;  /* 0x00000040e4197810 */ /* 0x040fe20007ffe0ff */
[----:B------:R-:W-:Y:S01]  /*0e50*/  VIADD R24, R228, 0x80 ;  /* 0x00000080e4187836 */ /* 0x000fe20000000000 */
[----:B------:R-:W-:Y:S01]  /*0e60*/  SHF.R.S32.HI R12, RZ, 0x1f, R15 ;  /* 0x0000001fff0c7819 */ /* 0x000fe2000001140f */
[----:B------:R-:W-:Y:S01]  /*0e70*/  STL [R1+0xb8], R20 ;  /* 0x0000b81401007387 */ /* 0x000fe20000100800 */
[----:B------:R-:W-:Y:S01]  /*0e80*/  IMAD.IADD R13, R11, 0x1, -R0 ;  /* 0x000000010b0d7824 */ /* 0x000fe200078e0a00 */
[----:B------:R-:W-:Y:S01]  /*0e90*/  SHF.R.S32.HI R0, RZ, 0x1f, R228 ;  /* 0x0000001fff007819 */ /* 0x000fe200000114e4 */
[----:B------:R-:W-:Y:S01]  /*0ea0*/  IMAD.SHL.U32 R9, R24, 0x80, RZ ;  /* 0x0000008018097824 */ /* 0x000fe200078e00ff */
[----:B------:R-:W-:Y:S01]  /*0eb0*/  STL [R1], RZ ;  /* 0x000000ff01007387 */ /* 0x000fe20000100800 */
[----:B------:R-:W-:Y:S01]  /*0ec0*/  SHF.R.S32.HI R10, RZ, 0x1f, R24 ;  /* 0x0000001fff0a7819 */ /* 0x000fe20000011418 */
[----:B0-----:R-:W-:Y:S01]  /*0ed0*/  IMAD.U32 R3, RZ, RZ, UR4 ;  /* 0x00000004ff037e24 */ /* 0x001fe2000f8e00ff */
[----:B------:R-:W-:Y:S01]  /*0ee0*/  LEA.HI R12, R12, R15, RZ, 0x3 ;  /* 0x0000000f0c0c7211 */ /* 0x000fe200078f18ff */
[----:B------:R-:W-:Y:S01]  /*0ef0*/  IMAD.SHL.U32 R18, R13, 0x10, RZ ;  /* 0x000000100d127824 */ /* 0x000fe200078e00ff */
[----:B------:R-:W-:Y:S01]  /*0f00*/  LEA.HI R10, R10, R24, RZ, 0x3 ;  /* 0x000000180a0a7211 */ /* 0x000fe200078f18ff */
[----:B------:R-:W-:Y:S01]  /*0f10*/  IMAD.IADD R8, R21, 0x1, -R8 ;  /* 0x0000000115087824 */ /* 0x000fe200078e0a08 */
[----:B------:R0:W-:Y:S01]  /*0f20*/  STL [R1+0x4c], R3 ;  /* 0x00004c0301007387 */ /* 0x0001e20000100800 */
[----:B------:R-:W-:Y:S01]  /*0f30*/  LOP3.LUT R9, R9, 0x380, RZ, 0xc0, !PT ;  /* 0x0000038009097812 */ /* 0x000fe200078ec0ff */
[----:B------:R-:W-:Y:S01]  /*0f40*/  IMAD.SHL.U32 R12, R12, 0x80, RZ ;  /* 0x000000800c0c7824 */ /* 0x000fe200078e00ff */
[C---:B------:R-:W-:Y:S01]  /*0f50*/  LEA.HI R0, R13.reuse, R13, RZ, 0x1 ;  /* 0x0000000d0d007211 */ /* 0x040fe200078f08ff */
[----:B------:R-:W-:Y:S01]  /*0f60*/  IMAD.SHL.U32 R10, R10, 0x80, RZ ;  /* 0x000000800a0a7824 */ /* 0x000fe200078e00ff */
[----:B------:R-:W-:Y:S01]  /*0f70*/  UMOV UR4, URZ ;  /* 0x0000003f00047c82 */ /* 0x000fe20008000000 */
[----:B------:R-:W-:Y:S01]  /*0f80*/  IMAD.SHL.U32 R8, R8, 0x2, RZ ;  /* 0x0000000208087824 */ /* 0x000fe200078e00ff */
[----:B------:R-:W-:Y:S01]  /*0f90*/  LOP3.LUT R0, R0, 0x1ffffffe, RZ, 0xc0, !PT ;  /* 0x1ffffffe00007812 */ /* 0x000fe200078ec0ff */
[----:B------:R-:W-:Y:S01]  /*0fa0*/  IMAD.SHL.U32 R22, R13, 0x8, RZ ;  /* 0x000000080d167824 */ /* 0x000fe200078e00ff */
[----:B------:R-:W-:Y:S01]  /*0fb0*/  SHF.R.S32.HI R19, RZ, 0x1f, R18 ;  /* 0x0000001fff137819 */ /* 0x000fe20000011412 */
[----:B------:R-:W-:Y:S01]  /*0fc0*/  IMAD.MOV.U32 R17, RZ, RZ, RZ ;  /* 0x000000ffff117224 */ /* 0x000fe200078e00ff */
[----:B0-----:R-:W-:Y:S01]  /*0fd0*/  SHF.R.S32.HI R3, RZ, 0x1f, R2 ;  /* 0x0000001fff037819 */ /* 0x001fe20000011402 */
[----:B------:R-:W-:Y:S01]  /*0fe0*/  VIADD R230, R22, 0x20 ;  /* 0x0000002016e67836 */ /* 0x000fe20000000000 */
[----:B------:R-:W-:-:S02]  /*0ff0*/  LOP3.LUT R2, R4, 0xfffffff8, RZ, 0xc0, !PT ;  /* 0xfffffff804027812 */ /* 0x000fc400078ec0ff */
[----:B------:R-:W-:Y:S02]  /*1000*/  LEA.HI R3, R3, R228, RZ, 0x3 ;  /* 0x000000e403037211 */ /* 0x000fe400078f18ff */
[----:B------:R-:W-:Y:S01]  /*1010*/  SHF.R.S32.HI R4, RZ, 0x3, R4 ;  /* 0x00000003ff047819 */ /* 0x000fe20000011404 */
[----:B------:R-:W-:Y:S01]  /*1020*/  IMAD.IADD R14, R11, 0x1, -R2 ;  /* 0x000000010b0e7824 */ /* 0x000fe200078e0a02 */
[----:B------:R-:W-:Y:S01]  /*1030*/  SHF.R.S32.HI R4, RZ, 0x1f, R25 ;  /* 0x0000001fff047819 */ /* 0x000fe20000011419 */
[----:B------:R-:W-:Y:S01]  /*1040*/  IMAD.SHL.U32 R11, R15, 0x80, RZ ;  /* 0x000000800f0b7824 */ /* 0x000fe200078e00ff */
[----:B------:R-:W-:Y:S01]  /*1050*/  LOP3.LUT R3, R3, 0xfffffff8, RZ, 0xc0, !PT ;  /* 0xfffffff803037812 */ /* 0x000fe200078ec0ff */
[----:B------:R-:W-:Y:S01]  /*1060*/  IMAD.SHL.U32 R14, R14, 0x8, RZ ;  /* 0x000000080e0e7824 */ /* 0x000fe200078e00ff */
[----:B------:R-:W-:Y:S01]  /*1070*/  LEA.HI R4, R4, R25, RZ, 0x3 ;  /* 0x0000001904047211 */ /* 0x000fe200078f18ff */
[----:B------:R-:W-:Y:S01]  /*1080*/  IMAD.SHL.U32 R2, R25, 0x80, RZ ;  /* 0x0000008019027824 */ /* 0x000fe200078e00ff */
[----:B------:R-:W-:Y:S01]  /*1090*/  IADD3 R0, R13, -R0, RZ ;  /* 0x800000000d007210 */ /* 0x000fe20007ffe0ff */
[----:B------:R-:W-:Y:S01]  /*10a0*/  IMAD.IADD R229, R228, 0x1, -R3 ;  /* 0x00000001e4e57824 */ /* 0x000fe200078e0a03 */
[----:B------:R-:W-:Y:S01]  /*10b0*/  LOP3.LUT R3, R11, 0x380, RZ, 0xc0, !PT ;  /* 0x000003800b037812 */ /* 0x000fe200078ec0ff */
[----:B------:R-:W-:Y:S01]  /*10c0*/  IMAD.SHL.U32 R4, R4, 0x80, RZ ;  /* 0x0000008004047824 */ /* 0x000fe200078e00ff */
[----:B------:R-:W-:Y:S01]  /*10d0*/  SHF.R.S32.HI R3, RZ, 0x1f, R14 ;  /* 0x0000001fff037819 */ /* 0x000fe2000001140e */
[----:B------:R-:W-:Y:S01]  /*10e0*/  VIADD R11, R14, 0x40 ;  /* 0x000000400e0b7836 */ /* 0x000fe20000000000 */
[----:B------:R-:W-:Y:S01]  /*10f0*/  LOP3.LUT R2, R2, 0x380, RZ, 0xc0, !PT ;  /* 0x0000038002027812 */ /* 0x000fe200078ec0ff */
[----:B------:R-:W-:Y:S01]  /*1100*/  STL [R1+0x70], R14 ;  /* 0x0000700e01007387 */ /* 0x000fe20000100800 */
[----:B------:R-:W-:-:S02]  /*1110*/  SHF.R.S32.HI R23, RZ, 0x1f, R22 ;  /* 0x0000001fff177819 */ /* 0x000fc40000011416 */
[----:B------:R-:W-:Y:S01]  /*1120*/  SHF.R.U32.HI R9, RZ, 0x3, R2 ;  /* 0x00000003ff097819 */ /* 0x000fe20000011602 */
[----:B------:R0:W-:Y:S01]  /*1130*/  STL [R1+0xc4], R3 ;  /* 0x0000c40301007387 */ /* 0x0001e20000100800 */
[----:B------:R-:W-:-:S03]  /*1140*/  LOP3.LUT R2, R2, 0x70, R18, 0xf8, !PT ;  /* 0x0000007002027812 */ /* 0x000fc600078ef812 */
[----:B------:R-:W-:Y:S01]  /*1150*/  STL [R1+0x8c], R11 ;  /* 0x00008c0b01007387 */ /* 0x000fe20000100800 */
[----:B0-----:R-:W-:Y:S02]  /*1160*/  LOP3.LUT R3, R4, 0xfffffc00, RZ, 0xc0, !PT ;  /* 0xfffffc0004037812 */ /* 0x001fe400078ec0ff */
[----:B------:R-:W-:-:S03]  /*1170*/  SHF.R.S32.HI R4, RZ, 0x1f, R11 ;  /* 0x0000001fff047819 */ /* 0x000fc6000001140b */
[----:B------:R0:W-:Y:S04]  /*1180*/  STL [R1+0x78], R3 ;  /* 0x0000780301007387 */ /* 0x0001e80000100800 */
[----:B------:R1:W-:Y:S04]  /*1190*/  STL [R1+0xc0], R4 ;  /* 0x0000c00401007387 */ /* 0x0003e80000100800 */
[----:B------:R-:W-:Y:S01]  /*11a0*/  STL [R1+0x50], R8 ;  /* 0x0000500801007387 */ /* 0x000fe20000100800 */
[----:B0-----:R-:W-:Y:S01]  /*11b0*/  LOP3.LUT R3, R3, R2, R9, 0xf6, !PT ;  /* 0x0000000203037212 */ /* 0x001fe200078ef609 */
[----:B------:R-:W-:Y:S01]  /*11c0*/  VIADD R2, R8, 0x78 ;  /* 0x0000007808027836 */ /* 0x000fe20000000000 */
[----:B------:R-:W-:-:S02]  /*11d0*/  LOP3.LUT R9, R12, 0xfffffc00, RZ, 0xc0, !PT ;  /* 0xfffffc000c097812 */ /* 0x000fc400078ec0ff */
[----:B-1----:R-:W-:Y:S01]  /*11e0*/  LOP3.LUT R4, R10, 0xfffffc00, RZ, 0xc0, !PT ;  /* 0xfffffc000a047812 */ /* 0x002fe200078ec0ff */
[----:B------:R-:W-:-:S04]  /*11f0*/  IMAD.IADD R3, R16, 0x1, R3 ;  /* 0x0000000110037824 */ /* 0x000fc800078e0203 */
[----:B------:R0:W-:Y:S04]  /*1200*/  STL [R1+0x84], R4 ;  /* 0x0000840401007387 */ /* 0x0001e80000100800 */
[----:B------:R-:W-:Y:S04]  /*1210*/  STL [R1+0x80], R9 ;  /* 0x0000800901007387 */ /* 0x000fe80000100800 */
[----:B------:R-:W-:Y:S01]  /*1220*/  STL [R1+0xa8], R2 ;  /* 0x0000a80201007387 */ /* 0x000fe20000100800 */
[----:B0-----:R-:W-:-:S03]  /*1230*/  VIADD R4, R8, 0x70 ;  /* 0x0000007008047836 */ /* 0x001fc60000000000 */
[----:B------:R0:W-:Y:S04]  /*1240*/  STL [R1+0xb4], R3 ;  /* 0x0000b40301007387 */ /* 0x0001e80000100800 */
[----:B------:R1:W-:Y:S01]  /*1250*/  STL [R1+0xa4], R4 ;  /* 0x0000a40401007387 */ /* 0x0003e20000100800 */
[----:B0-----:R-:W-:Y:S01]  /*1260*/  SHF.R.S32.HI R3, RZ, 0x1f, R2 ;  /* 0x0000001fff037819 */ /* 0x001fe20000011402 */
[----:B------:R-:W-:Y:S02]  /*1270*/  IMAD R2, R0, 0x8, R20 ;  /* 0x0000000800027824 */ /* 0x000fe400078e0214 */
[----:B------:R-:W-:Y:S02]  /*1280*/  IMAD.U32 R0, RZ, RZ, UR4 ;  /* 0x00000004ff007e24 */ /* 0x000fe4000f8e00ff */
[----:B------:R1:W-:Y:S04]  /*1290*/  STL [R1+0xb0], R3 ;  /* 0x0000b00301007387 */ /* 0x0003e80000100800 */
[----:B------:R1:W-:Y:S04]  /*12a0*/  STL [R1+0x7c], R2 ;  /* 0x00007c0201007387 */ /* 0x0003e80000100800 */
[----:B------:R1:W-:Y:S02]  /*12b0*/  STL [R1+0xac], R0 ;  /* 0x0000ac0001007387 */ /* 0x0003e40000100800 */
.L_x_8532:
[----:B0123--:R-:W0:Y:S01]  /*12c0*/  LDC.64 R2, c[0x0][0xc88] ;  /* 0x00032200ff027b82 */ /* 0x00fe220000000a00 */
[----:B------:R-:W-:Y:S01]  /*12d0*/  ULDC.64 UR4, c[0x0][0x208] ;  /* 0x0000820000047ab9 */ /* 0x000fe20000000a00 */
[----:B0-----:R-:W-:-:S05]  /*12e0*/  IMAD.WIDE R2, R7, 0x4, R2 ;  /* 0x0000000407027825 */ /* 0x001fca00078e0202 */
[----:B-----5:R-:W2:Y:S01]  /*12f0*/  LDG.E R28, desc[UR4][R2.64] ;  /* 0x00000004021c7981 */ /* 0x020ea2000c1e1900 */
[----:B------:R-:W-:Y:S05]  /*1300*/  YIELD ;  /* 0x0000000000007946 */ /* 0x000fea0003800000 */
[----:B------:R-:W-:Y:S01]  /*1310*/  ULDC.64 UR4, c[0x0][0xa28] ;  /* 0x00028a0000047ab9 */ /* 0x000fe20000000a00 */
[----:B------:R-:W-:Y:S01]  /*1320*/  ULDC.64 UR8, c[0x0][0xa18] ;  /* 0x0002860000087ab9 */ /* 0x000fe20000000a00 */
[----:B------:R-:W-:Y:S01]  /*1330*/  ISETP.NE.U32.AND P1, PT, RZ, UR4, PT ;  /* 0x00000004ff007c0c */ /* 0x000fe2000bf25070 */
[----:B------:R-:W-:Y:S01]  /*1340*/  ULDC.64 UR10, c[0x0][0x208] ;  /* 0x00008200000a7ab9 */ /* 0x000fe20000000a00 */
[----:B----4-:R-:W-:Y:S01]  /*1350*/  MOV R15, RZ ;  /* 0x000000ff000f7202 */ /* 0x010fe20000000f00 */
[----:B------:R-:W-:Y:S01]  /*1360*/  ULDC.64 UR6, c[0x0][0xa08] ;  /* 0x0002820000067ab9 */ /* 0x000fe20000000a00 */
[----:B------:R-:W-:Y:S01]  /*1370*/  ISETP.NE.AND.EX P1, PT, RZ, UR5, PT, P1 ;  /* 0x00000005ff007c0c */ /* 0x000fe2000bf25310 */
[----:B------:R-:W-:Y:S01]  /*1380*/  IMAD.MOV.U32 R27, RZ, RZ, RZ ;  /* 0x000000ffff1b7224 */ /* 0x000fe200078e00ff */
        /* <DEDUP_REMOVED lines=18> */
[----:B------:R1:W-:Y:S04]  /*14b0*/  STL [R1+0x98], R29 ;  /* 0x0000981d01007387 */ /* 0x0003e80000100800 */
[----:B------:R-:W-:Y:S01]  /*14c0*/  @P2 IADD3 R10, P1, R30, UR8, RZ ;  /* 0x000000081e0a2c10 */ /* 0x000fe2000ff3e0ff */
[----:B------:R1:W5:Y:S03]  /*14d0*/  @P0 LDG.E R27, desc[UR10][R12.64] ;  /* 0x0000000a0c1b0981 */ /* 0x000366000c1e1900 */
        /* <DEDUP_REMOVED lines=13> */
[----:B------:R-:W-:Y:S06]  /*15b0*/  @P2 BRA `(.L_x_8334) ;  /* 0x00000000002c2947 */ /* 0x000fec0003800000 */
[----:B------:R-:W-:Y:S02]  /*15c0*/  ULDC.64 UR4, c[0x0][0xa00] ;  /* 0x0002800000047ab9 */ /* 0x000fe40000000a00 */
[----:B------:R-:W-:-:S04]  /*15d0*/  ISETP.NE.U32.AND P1, PT, RZ, UR4, PT ;  /* 0x00000004ff007c0c */ /* 0x000fc8000bf25070 */
[----:B------:R-:W-:-:S13]  /*15e0*/  ISETP.NE.AND.EX P1, PT, RZ, UR5, PT, P1 ;  /* 0x00000005ff007c0c */ /* 0x000fda000bf25310 */
[----:B------:R-:W-:Y:S05]  /*15f0*/  @!P1 BRA `(.L_x_8334) ;  /* 0x00000000001c9947 */ /* 0x000fea0003800000 */
[----:B-1----:R-:W0:Y:S01]  /*1600*/  LDC.64 R8, c[0x0][0xa00] ;  /* 0x00028000ff087b82 */ /* 0x002e220000000a00 */
[----:B------:R-:W-:Y:S01]  /*1610*/  ULDC.64 UR4, c[0x0][0x208] ;  /* 0x0000820000047ab9 */ /* 0x000fe20000000a00 */
[----:B0-----:R-:W-:-:S05]  /*1620*/  IMAD.WIDE R8, R28, 0x4, R8 ;  /* 0x000000041c087825 */ /* 0x001fca00078e0208 */
[----:B------:R-:W2:Y:S04]  /*1630*/  LDG.E R0, desc[UR4][R8.64] ;  /* 0x0000000408007981 */ /* 0x000ea8000c1e1900 */
[----:B------:R-:W2:Y:S02]  /*1640*/  LDG.E R3, desc[UR4][R8.64+0x4] ;  /* 0x0000040408037981 */ /* 0x000ea4000c1e1900 */
[----:B--2---:R-:W-:-:S05]  /*1650*/  IMAD.IADD R14, R3, 0x1, -R0 ;  /* 0x00000001030e7824 */ /* 0x004fca00078e0a00 */
[----:B------:R0:W-:Y:S02]  /*1660*/  STL [R1+0x40], R14 ;  /* 0x0000400e01007387 */ /* 0x0001e40000100800 */
.L_x_8334:
        /* <DEDUP_REMOVED lines=10> */
[----:B------:R-:W-:Y:S01]  /*1710*/  IADD3 R6, P0, R30, UR4, RZ ;  /* 0x000000041e067c10 */ /* 0x000fe2000ff1e0ff */
[----:B------:R-:W-:-:S03]  /*1720*/  ULDC.64 UR6, c[0x0][0x208] ;  /* 0x0000820000067ab9 */ /* 0x000fc60000000a00 */
[----:B------:R-:W-:-:S05]  /*1730*/  IADD3.X R7, R29, UR5, RZ, P0, !PT ;  /* 0x000000051d077c10 */ /* 0x000fca00087fe4ff */
[----:B------:R1:W5:Y:S01]  /*1740*/  LDG.E R26, desc[UR6][R6.64] ;  /* 0x00000006061a7981 */ /* 0x000362000c1e1900 */
[----:B------:R-:W-:Y:S05]  /*1750*/  BRA `(.L_x_8336) ;  /* 0x0000000000147947 */ /* 0x000fea0003800000 */
.L_x_8335:
[----:B------:R-:W-:Y:S05]  /*1760*/  @!P0 BRA `(.L_x_8336) ;  /* 0x0000000000108947 */ /* 0x000fea0003800000 */
[----:B------:R-:W-:Y:S02]  /*1770*/  ULDC.64 UR4, c[0x0][0x208] ;  /* 0x0000820000047ab9 */ /* 0x000fe40000000a00 */
[----:B------:R-:W2:Y:S04]  /*1780*/  LDG.E R3, desc[UR4][R12.64] ;  /* 0x000000040c037981 */ /* 0x000ea8000c1e1900 */
[----:B------:R-:W2:Y:S02]  /*1790*/  LDG.E R26, desc[UR4][R12.64+0x4] ;  /* 0x000004040c1a7981 */ /* 0x000ea4000c1e1900 */
[----:B--2---:R-:W-:-:S07]  /*17a0*/  IMAD.IADD R26, R26, 0x1, -R3 ;  /* 0x000000011a1a7824 */ /* 0x004fce00078e0a03 */
.L_x_8336:
[----:B------:R-:W-:Y:S01]  /*17b0*/  ULDC.64 UR4, c[0x0][0xa10] ;  /* 0x0002840000047ab9 */ /* 0x000fe20000000a00 */
[----:B------:R-:W-:Y:S01]  /*17c0*/  ULDC.64 UR6, c[0x0][0x208] ;  /* 0x0000820000067ab9 */ /* 0x000fe20000000a00 */
[----:B------:R-:W-:Y:S01]  /*17d0*/  ISETP.NE.U32.AND P0, PT, RZ, UR4, PT ;  /* 0x00000004ff007c0c */ /* 0x000fe2000bf05070 */
[----:B------:R-:W2:Y:S03]  /*17e0*/  LDC R4, c[0x0][0x448] ;  /* 0x00011200ff047b82 */ /* 0x000ea60000000800 */
        /* <DEDUP_REMOVED lines=14> */
[----:B------:R-:W-:Y:S01]  /*18d0*/  IADD3 R15, -R15, R26, RZ ;  /* 0x0000001a0f0f7210 */ /* 0x000fe20007ffe1ff */
[----:B-1----:R-:W-:Y:S01]  /*18e0*/  IMAD.MOV.U32 R6, RZ, RZ, RZ ;  /* 0x000000ffff067224 */ /* 0x002fe200078e00ff */
[----:B------:R-:W-:Y:S01]  /*18f0*/  LOP3.LUT R12, R10, 0xff, RZ, 0xc0, !PT ;  /* 0x000000ff0a0c7812 */ /* 0x000fe200078ec0ff */
[----:B------:R-:W-:Y:S01]  /*1900*/  VIADD R4, R5, 0x7f ;  /* 0x0000007f05047836 */ /* 0x000fe20000000000 */
[----:B------:R1:W-:Y:S01]  /*1910*/  STL [R1+0x54], R5 ;  /* 0x0000540501007387 */ /* 0x0003e20000100800 */
[----:B------:R-:W-:Y:S01]  /*1920*/  BSSY B0, `(.L_x_8337) ;  /* 0x0000036000007945 */ /* 0x000fe20003800000 */
[----:B----4-:R-:W-:-:S05]  /*1930*/  SHF.R.U32.HI R8, RZ, 0x10, R10 ;  /* 0x00000010ff087819 */ /* 0x010fca000001160a */
[----:B------:R-:W2:Y:S08]  /*1940*/  @P1 LDC R11, c[0x0][0x44c] ;  /* 0x00011300ff0b1b82 */ /* 0x000eb00000000800 */
[----:B------:R-:W4:Y:S01]  /*1950*/  @P1 LDC R7, c[0x0][0x450] ;  /* 0x00011400ff071b82 */ /* 0x000f220000000800 */
[----:B---3--:R-:W-:Y:S02]  /*1960*/  @P0 IMAD.IADD R2, R3, 0x1, -R0 ;  /* 0x0000000103020824 */ /* 0x008fe400078e0a00 */
[----:B--2---:R-:W-:-:S04]  /*1970*/  @P1 IMAD.HI.U32 R0, R4, R11, RZ ;  /* 0x0000000b04001227 */ /* 0x004fc800078e00ff */
[----:B-1----:R-:W-:Y:S01]  /*1980*/  IMAD.IADD R5, R15, 0x1, R2 ;  /* 0x000000010f057824 */ /* 0x002fe200078e0202 */
[----:B----4-:R-:W-:Y:S01]  /*1990*/  @P1 SHF.R.U32.HI R4, RZ, R7, R0 ;  /* 0x00000007ff041219 */ /* 0x010fe20000011600 */
[----:B------:R-:W-:-:S03]  /*19a0*/  IMAD.MOV.U32 R0, RZ, RZ, RZ ;  /* 0x000000ffff007224 */ /* 0x000fc600078e00ff */
[----:B------:R-:W-:Y:S01]  /*19b0*/  IADD3 R137, R5, 0xe0, -R14 ;  /* 0x000000e005897810 */ /* 0x000fe20007ffe80e */
[----:B------:R1:W-:Y:S04]  /*19c0*/  STL [R1+0x60], R5 ;  /* 0x0000600501007387 */ /* 0x0003e80000100800 */
[----:B------:R-:W-:Y:S01]  /*19d0*/  IMAD.IADD R7, R137, 0x1, R4 ;  /* 0x0000000189077824 */ /* 0x000fe200078e0204 */
[----:B------:R2:W-:Y:S01]  /*19e0*/  STL [R1+0xa0], R12 ;  /* 0x0000a00c01007387 */ /* 0x0005e20000100800 */
[----:B------:R-:W-:Y:S02]  /*19f0*/  IMAD.MOV.U32 R4, RZ, RZ, RZ ;  /* 0x000000ffff047224 */ /* 0x000fe400078e00ff */
[----:B------:R-:W-:Y:S01]  /*1a00*/  IMAD.HI R6, R7, -0x6db6db6d, R6 ;  /* 0x9249249307067827 */ /* 0x000fe200078e0206 */
[----:B------:R2:W-:Y:S03]  /*1a10*/  STL [R1+0x90], R8 ;  /* 0x0000900801007387 */ /* 0x0005e60000100800 */
[----:B-1----:R-:W-:-:S04]  /*1a20*/  VIADD R5, R5, 0xdf ;  /* 0x000000df05057836 */ /* 0x002fc80000000000 */
[----:B------:R-:W-:Y:S01]  /*1a30*/  IMAD.HI R4, R5, -0x6db6db6d, R4 ;  /* 0x9249249305047827 */ /* 0x000fe200078e0204 */
[----:B------:R-:W-:-:S04]  /*1a40*/  SHF.R.U32.HI R5, RZ, 0x1f, R6 ;  /* 0x0000001fff057819 */ /* 0x000fc80000011606 */
[----:B------:R-:W-:Y:S02]  /*1a50*/  SHF.R.U32.HI R3, RZ, 0x1f, R4 ;  /* 0x0000001fff037819 */ /* 0x000fe40000011604 */
[----:B------:R-:W-:Y:S02]  /*1a60*/  LEA.HI.SX32 R5, R6, R5, 0x19 ;  /* 0x0000000506057211 */ /* 0x000fe400078fcaff */
[----:B------:R-:W-:-:S04]  /*1a70*/  LEA.HI.SX32 R138, R4, R3, 0x19 ;  /* 0x00000003048a7211 */ /* 0x000fc800078fcaff */
[----:B------:R-:W-:-:S04]  /*1a80*/  VIMNMX R9, R138, R5, PT ;  /* 0x000000058a097248 */ /* 0x000fc80003fe0100 */
[----:B------:R-:W-:-:S13]  /*1a90*/  ISETP.GE.AND P0, PT, R9, 0x1, PT ;  /* 0x000000010900780c */ /* 0x000fda0003f06270 */
[----:B--2---:R-:W-:Y:S05]  /*1aa0*/  @!P0 BRA `(.L_x_8338) ;  /* 0x0000000000748947 */ /* 0x004fea0003800000 */
        /* <DEDUP_REMOVED lines=29> */
.L_x_8338:
[----:B------:R-:W-:Y:S05]  /*1c80*/  BSYNC B0 ;  /* 0x0000000000007941 */ /* 0x000fea0003800000 */
.L_x_8337:
        /* <DEDUP_REMOVED lines=11> */
[----:B------:R-:W-:Y:S02]  /*1d40*/  @P0 VIADD R5, R4, 0xdf ;  /* 0x000000df04050836 */ /* 0x000fe40000000000 */
        /* <DEDUP_REMOVED lines=27> */
.L_x_8341:
[----:B------:R-:W-:Y:S05]  /*1f00*/  BSYNC B6 ;  /* 0x0000000000067941 */ /* 0x000fea0003800000 */
.L_x_8340:
        /* <DEDUP_REMOVED lines=20> */
.L_x_8343:
[----:B------:R-:W-:Y:S05]  /*2050*/  BSYNC B6 ;  /* 0x0000000000067941 */ /* 0x000fea0003800000 */
.L_x_8342:
[----:B------:R-:W-:Y:S01]  /*2060*/  ULDC.64 UR4, c[0x0][0x9f8] ;  /* 0x00027e0000047ab9 */ /* 0x000fe20000000a00 */
[----:B------:R-:W-:Y:S01]  /*2070*/  IMAD.MOV.U32 R0, RZ, RZ, R28 ;  /* 0x000000ffff007224 */ /* 0x000fe200078e001c */
[----:B------:R-:W-:Y:S01]  /*2080*/  ISETP.NE.U32.AND P0, PT, RZ, UR4, PT ;  /* 0x00000004ff007c0c */ /* 0x000fe2000bf05070 */
[----:B------:R-:W-:Y:S01]  /*2090*/  ULDC.64 UR6, c[0x0][0x208] ;  /* 0x0000820000067ab9 */ /* 0x000fe20000000a00 */
[----:B------:R-:W2:Y:S01]  /*20a0*/  LDL R51, [R1+0x78] ;  /* 0x0000780001337983 */ /* 0x000ea20000100800 */
[----:B------:R-:W1:Y:S01]  /*20b0*/  LDC.64 R40, c[0x0][0x300] ;  /* 0x0000c000ff287b82 */ /* 0x000e620000000a00 */
[----:B------:R-:W-:Y:S02]  /*20c0*/  ISETP.NE.AND.EX P0, PT, RZ, UR5, PT, P0 ;  /* 0x00000005ff007c0c */ /* 0x000fe4000bf05300 */
[----:B------:R-:W3:Y:S04]  /*20d0*/  LDL R50, [R1+0x84] ;  /* 0x0000840001327983 */ /* 0x000ee80000100800 */
[----:B------:R-:W4:Y:S01]  /*20e0*/  LDL R48, [R1+0x80] ;  /* 0x0000800001307983 */ /* 0x000f220000100800 */
[----:B------:R-:W-:Y:S01]  /*20f0*/  IMAD.IADD R27, R27, 0x1, R26 ;  /* 0x000000011b1b7824 */ /* 0x000fe200078e021a */
[----:B------:R-:W0:Y:S05]  /*2100*/  LDC R15, c[0x0][0x3f4] ;  /* 0x0000fd00ff0f7b82 */ /* 0x000e2a0000000800 */
[----:B------:R-:W-:Y:S01]  /*2110*/  @P0 IADD3 R4, P1, R30, UR4, RZ ;  /* 0x000000041e040c10 */ /* 0x000fe2000ff3e0ff */
[----:B------:R-:W0:Y:S02]  /*2120*/  S2R R20, SR_TID.X ;  /* 0x0000000000147919 */ /* 0x000e240000002100 */
[----:B------:R-:W0:Y:S01]  /*2130*/  LDC.64 R96, c[0x0][0x408] ;  /* 0x00010200ff607b82 */ /* 0x000e220000000a00 */
[----:B------:R-:W-:Y:S01]  /*2140*/  @P0 IADD3.X R5, R29, UR5, RZ, P1, !PT ;  /* 0x000000051d050c10 */ /* 0x000fe20008ffe4ff */
[----:B------:R-:W-:-:S04]  /*2150*/  ULDC.64 UR4, c[0x0][0xa08] ;  /* 0x0002820000047ab9 */ /* 0x000fc80000000a00 */
[----:B------:R0:W2:Y:S01]  /*2160*/  @P0 LDG.E R0, desc[UR6][R4.64] ;  /* 0x0000000604000981 */ /* 0x0000a2000c1e1900 */
[----:B------:R-:W-:Y:S01]  /*2170*/  SHF.R.S32.HI R21, RZ, 0x1f, R27 ;  /* 0x0000001fff157819 */ /* 0x000fe2000001141b */
[-C--:B-1----:R-:W-:Y:S01]  /*2180*/  IMAD.WIDE.U32 R6, R27, R40.reuse, RZ ;  /* 0x000000281b067225 */ /* 0x082fe200078e00ff */
[----:B------:R-:W-:Y:S01]  /*2190*/  ISETP.NE.U32.AND P0, PT, RZ, UR4, PT ;  /* 0x00000004ff007c0c */ /* 0x000fe2000bf05070 */
[----:B------:R-:W1:Y:S01]  /*21a0*/  LDC.64 R28, c[0x0][0x3f8] ;  /* 0x0000fe00ff1c7b82 */ /* 0x000e620000000a00 */
[----:B------:R-:W-:Y:S01]  /*21b0*/  ULDC.64 UR6, c[0x0][0x310] ;  /* 0x0000c40000067ab9 */ /* 0x000fe20000000a00 */
[----:B------:R-:W-:Y:S01]  /*21c0*/  IMAD R8, R21, R40, RZ ;  /* 0x0000002815087224 */ /* 0x000fe200078e02ff */
[----:B------:R-:W-:Y:S01]  /*21d0*/  ISETP.NE.AND.EX P0, PT, RZ, UR5, PT, P0 ;  /* 0x00000005ff007c0c */ /* 0x000fe2000bf05300 */
[----:B------:R-:W-:Y:S01]  /*21e0*/  ULDC.64 UR4, c[0x0][0x308] ;  /* 0x0000c20000047ab9 */ /* 0x000fe20000000a00 */
[----:B0-----:R-:W-:Y:S01]  /*21f0*/  VIADD R14, R228, 0x80 ;  /* 0x00000080e40e7836 */ /* 0x001fe20000000000 */
[----:B------:R-:W-:Y:S01]  /*2200*/  ISETP.GE.AND P2, PT, R18, R15, PT ;  /* 0x0000000f1200720c */ /* 0x000fe20003f46270 */
[----:B------:R-:W-:Y:S01]  /*2210*/  IMAD R3, R27, R41, R8 ;  /* 0x000000291b037224 */ /* 0x000fe200078e0208 */
[----:B------:R-:W-:Y:S01]  /*2220*/  SHF.L.U64.HI R103, R40, 0x6, R41 ;  /* 0x0000000628677819 */ /* 0x000fe20000010229 */
[----:B------:R-:W-:Y:S01]  /*2230*/  VIADD R26, R228, 0x40 ;  /* 0x00000040e41a7836 */ /* 0x000fe20000000000 */
[----:B------:R-:W-:Y:S01]  /*2240*/  SHF.R.S32.HI R123, RZ, 0x1f, R14 ;  /* 0x0000001fff7b7819 */ /* 0x000fe2000001140e */
[----:B------:R-:W-:-:S02]  /*2250*/  IMAD.IADD R7, R7, 0x1, R3 ;  /* 0x0000000107077824 */ /* 0x000fc400078e0203 */
[----:B------:R-:W-:Y:S01]  /*2260*/  VIADD R13, R228, 0xc0 ;  /* 0x000000c0e40d7836 */ /* 0x000fe20000000000 */
[----:B------:R-:W-:Y:S01]  /*2270*/  SHF.R.S32.HI R128, RZ, 0x1f, R26 ;  /* 0x0000001fff807819 */ /* 0x000fe2000001141a */
[C---:B------:R-:W-:Y:S01]  /*2280*/  IMAD.WIDE.U32 R4, R31.reuse, UR4, R6 ;  /* 0x000000041f047c25 */ /* 0x040fe2000f8e0006 */
[C---:B------:R-:W-:Y:S02]  /*2290*/  SHF.L.U64.HI R26, R40.reuse, 0x7, R41 ;  /* 0x00000007281a7819 */ /* 0x040fe40000010229 */
[----:B------:R-:W-:Y:S01]  /*22a0*/  SHF.R.S32.HI R122, RZ, 0x1f, R13 ;  /* 0x0000001fff7a7819 */ /* 0x000fe2000001140d */
[----:B------:R-:W-:Y:S01]  /*22b0*/  IMAD R5, R31, UR5, R5 ;  /* 0x000000051f057c24 */ /* 0x000fe2000f8e0205 */
[----:B------:R-:W-:Y:S01]  /*22c0*/  SHF.R.U32.HI R30, RZ, 0x7, R20 ;  /* 0x00000007ff1e7819 */ /* 0x000fe20000011614 */
[----:B------:R-:W-:Y:S01]  /*22d0*/  IMAD.SHL.U32 R102, R40, 0x40, RZ ;  /* 0x0000004028667824 */ /* 0x000fe200078e00ff */
[----:B------:R-:W-:Y:S01]  /*22e0*/  SHF.R.S32.HI R20, RZ, 0x1f, R228 ;  /* 0x0000001fff147819 */ /* 0x000fe200000114e4 */
[----:B------:R-:W-:Y:S01]  /*22f0*/  IMAD R13, R41, 0xe0, RZ ;  /* 0x000000e0290d7824 */ /* 0x000fe200078e02ff */
[C---:B------:R-:W-:Y:S01]  /*2300*/  ISETP.NE.AND P6, PT, R30.reuse, 0x1, PT ;  /* 0x000000011e00780c */ /* 0x040fe20003fc5270 */
[----:B------:R-:W-:Y:S01]  /*2310*/  VIADD R136, R30, 0x8 ;  /* 0x000000081e887836 */ /* 0x000fe20000000000 */
[----:B-1----:R-:W-:Y:S01]  /*2320*/  SHF.L.U64.HI R12, R28, 0x6, R29 ;  /* 0x000000061c0c7819 */ /* 0x002fe2000001021d */
[----:B------:R-:W0:Y:S01]  /*2330*/  S2R R30, SR_TID.X ;  /* 0x00000000001e7919 */ /* 0x000e220000002100 */
[----:B------:R-:W-:-:S04]  /*2340*/  IMAD.WIDE.U32 R8, R228, R28, R18 ;  /* 0x0000001ce4087225 */ /* 0x000fc800078e0012 */
[----:B------:R-:W-:Y:S02]  /*2350*/  IMAD.MOV.U32 R88, RZ, RZ, R8 ;  /* 0x000000ffff587224 */ /* 0x000fe400078e0008 */
[-C--:B------:R-:W-:Y:S02]  /*2360*/  IMAD R14, R20, R40.reuse, RZ ;  /* 0x00000028140e7224 */ /* 0x080fe400078e02ff */
[C---:B------:R-:W-:Y:S02]  /*2370*/  VIADD R35, R228.reuse, 0x40 ;  /* 0x00000040e4237836 */ /* 0x040fe40000000000 */
[----:B------:R-:W-:-:S04]  /*2380*/  IMAD.WIDE.U32 R134, R228, R40, R102 ;  /* 0x00000028e4867225 */ /* 0x000fc800078e0066 */
[C---:B------:R-:W-:Y:S02]  /*2390*/  VIADD R34, R228.reuse, 0x80 ;  /* 0x00000080e4227836 */ /* 0x040fe40000000000 */
[----:B------:R-:W-:-:S04]  /*23a0*/  IMAD.WIDE.U32 R10, R228, R96, R18 ;  /* 0x00000060e40a7225 */ /* 0x000fc800078e0012 */
[----:B------:R-:W-:Y:S02]  /*23b0*/  IMAD.SHL.U32 R35, R35, 0x80, RZ ;  /* 0x0000008023237824 */ /* 0x000fe400078e00ff */
[----:B------:R-:W-:Y:S02]  /*23c0*/  VIADD R53, R228, 0xc0 ;  /* 0x000000c0e4357836 */ /* 0x000fe40000000000 */
[----:B------:R-:W-:Y:S02]  /*23d0*/  IMAD.SHL.U32 R120, R15, 0x2, RZ ;  /* 0x000000020f787824 */ /* 0x000fe400078e00ff */
[----:B------:R-:W-:-:S04]  /*23e0*/  IMAD.WIDE.U32 R130, R40, 0xe0, RZ ;  /* 0x000000e028827825 */ /* 0x000fc800078e00ff */
[----:B------:R-:W-:-:S04]  /*23f0*/  IMAD.WIDE.U32 R90, R28, 0xe0, RZ ;  /* 0x000000e01c5a7825 */ /* 0x000fc800078e00ff */
[----:B0-----:R-:W-:Y:S02]  /*2400*/  VIADD R30, R30, 0xffffff80 ;  /* 0xffffff801e1e7836 */ /* 0x001fe40000000000 */
[----:B------:R-:W-:Y:S01]  /*2410*/  IMAD.SHL.U32 R34, R34, 0x80, RZ ;  /* 0x0000008022227824 */ /* 0x000fe200078e00ff */
[----:B------:R-:W-:Y:S01]  /*2420*/  LOP3.LUT R35, R35, 0x380, RZ, 0xc0, !PT ;  /* 0x0000038023237812 */ /* 0x000fe200078ec0ff */
[----:B------:R-:W-:Y:S01]  /*2430*/  IMAD.SHL.U32 R53, R53, 0x80, RZ ;  /* 0x0000008035357824 */ /* 0x000fe200078e00ff */
[----:B------:R-:W-:Y:S01]  /*2440*/  SHF.R.S32.HI R52, RZ, 0x1f, R30 ;  /* 0x0000001fff347819 */ /* 0x000fe2000001141e */
[----:B------:R-:W-:Y:S01]  /*2450*/  IMAD.WIDE.U32 R100, R228, R40, R18 ;  /* 0x00000028e4647225 */ /* 0x000fe200078e0012 */
[----:B------:R-:W-:Y:S02]  /*2460*/  LOP3.LUT R34, R34, 0x380, RZ, 0xc0, !PT ;  /* 0x0000038022227812 */ /* 0x000fe400078ec0ff */
[----:B------:R-:W-:Y:S01]  /*2470*/  LEA.HI R52, R52, R30, RZ, 0x5 ;  /* 0x0000001e34347211 */ /* 0x000fe200078f28ff */
[----:B------:R-:W-:Y:S01]  /*2480*/  IMAD.MOV.U32 R94, RZ, RZ, R10 ;  /* 0x000000ffff5e7224 */ /* 0x000fe200078e000a */
[----:B------:R-:W-:Y:S01]  /*2490*/  LOP3.LUT R53, R53, 0x380, RZ, 0xc0, !PT ;  /* 0x0000038035357812 */ /* 0x000fe200078ec0ff */
[----:B------:R-:W-:Y:S01]  /*24a0*/  IMAD.SHL.U32 R10, R28, 0x40, RZ ;  /* 0x000000401c0a7824 */ /* 0x000fe200078e00ff */
[----:B------:R-:W-:Y:S01]  /*24b0*/  SHF.R.U32.HI R140, RZ, 0x3, R34 ;  /* 0x00000003ff8c7819 */ /* 0x000fe20000011622 */
[----:B------:R-:W-:Y:S01]  /*24c0*/  IMAD.SHL.U32 R52, R52, 0x20, RZ ;  /* 0x0000002034347824 */ /* 0x000fe200078e00ff */
[----:B------:R-:W-:Y:S01]  /*24d0*/  SHF.R.U32.HI R139, RZ, 0x3, R53 ;  /* 0x00000003ff8b7819 */ /* 0x000fe20000011635 */
[----:B------:R-:W-:-:S03]  /*24e0*/  IMAD R111, R97, 0xe0, RZ ;  /* 0x000000e0616f7824 */ /* 0x000fc600078e02ff */
[----:B------:R-:W-:Y:S02]  /*24f0*/  LOP3.LUT R52, R52, 0xfffffc00, RZ, 0xc0, !PT ;  /* 0xfffffc0034347812 */ /* 0x000fe400078ec0ff */
[----:B--2---:R-:W-:Y:S02]  /*2500*/  SHF.R.S32.HI R3, RZ, 0x1f, R0 ;  /* 0x0000001fff037819 */ /* 0x004fe40000011400 */
[----:B------:R-:W-:Y:S02]  /*2510*/  SEL R7, R0, RZ, !P0 ;  /* 0x000000ff00077207 */ /* 0x000fe40004000000 */
[----:B------:R-:W-:Y:S02]  /*2520*/  SEL R3, R3, RZ, !P0 ;  /* 0x000000ff03037207 */ /* 0x000fe40004000000 */
[----:B------:R-:W-:Y:S01]  /*2530*/  IADD3 R98, P0, R228, R27, RZ ;  /* 0x0000001be4627210 */ /* 0x000fe20007f1e0ff */
[----:B------:R-:W-:-:S04]  /*2540*/  IMAD.WIDE.U32 R42, R7, UR6, R4 ;  /* 0x00000006072a7c25 */ /* 0x000fc8000f8e0004 */
[----:B------:R-:W-:Y:S02]  /*2550*/  IMAD R0, R3, UR6, RZ ;  /* 0x0000000603007c24 */ /* 0x000fe4000f8e02ff */
[----:B------:R-:W-:Y:S02]  /*2560*/  IMAD R27, R228, R41, R14 ;  /* 0x00000029e41b7224 */ /* 0x000fe400078e020e */
        /* <DEDUP_REMOVED lines=16> */
[----:B------:R-:W-:-:S03]  /*2670*/  IMAD.WIDE.U32 R6, R228, R96, R22 ;  /* 0x00000060e4067225 */ /* 0x000fc600078e0016 */
[----:B------:R-:W-:Y:S01]  /*2680*/  SHF.R.S32.HI R8, RZ, 0x1f, R3 ;  /* 0x0000001fff087819 */ /* 0x000fe20000011403 */
[C---:B------:R-:W-:Y:S01]  /*2690*/  IMAD R95, R228.reuse, R97, R0 ;  /* 0x00000061e45f7224 */ /* 0x040fe200078e0200 */
[----:B------:R-:W-:Y:S01]  /*26a0*/  P2R R0, PR, RZ, 0x4 ;  /* 0x00000004ff007803 */ /* 0x000fe20000000000 */
[----:B------:R-:W-:Y:S01]  /*26b0*/  VIADD R41, R228, 0x40 ;  /* 0x00000040e4297836 */ /* 0x000fe20000000000 */
[----:B------:R-:W-:Y:S01]  /*26c0*/  LEA.HI R36, R8, R3, RZ, 0x4 ;  /* 0x0000000308247211 */ /* 0x000fe200078f20ff */
[----:B------:R-:W-:Y:S01]  /*26d0*/  IMAD.IADD R93, R7, 0x1, R95 ;  /* 0x00000001075d7824 */ /* 0x000fe200078e025f */
[----:B-----5:R-:W-:Y:S01]  /*26e0*/  SHF.R.S32.HI R7, RZ, 0x1f, R121 ;  /* 0x0000001fff077819 */ /* 0x020fe20000011479 */
[----:B------:R-:W-:Y:S01]  /*26f0*/  IMAD.MOV.U32 R92, RZ, RZ, R6 ;  /* 0x000000ffff5c7224 */ /* 0x000fe200078e0006 */
[----:B------:R-:W-:Y:S01]  /*2700*/  SHF.L.U32 R3, R229, 0x7, RZ ;  /* 0x00000007e5037819 */ /* 0x000fe200000006ff */
[----:B------:R-:W-:Y:S01]  /*2710*/  IMAD.SHL.U32 R41, R41, 0x80, RZ ;  /* 0x0000008029297824 */ /* 0x000fe200078e00ff */
[----:B------:R-:W-:Y:S01]  /*2720*/  IADD3 R95, R95, R11, RZ ;  /* 0x0000000b5f5f7210 */ /* 0x000fe20007ffe0ff */
[----:B------:R-:W-:Y:S01]  /*2730*/  IMAD.X R99, R20, 0x1, R21, P0 ;  /* 0x0000000114637824 */ /* 0x000fe200000e0615 */
[----:B------:R-:W-:Y:S01]  /*2740*/  LOP3.LUT R3, R3, 0x380, RZ, 0xc0, !PT ;  /* 0x0000038003037812 */ /* 0x000fe200078ec0ff */
[----:B------:R-:W-:Y:S01]  /*2750*/  IMAD R6, R7, R28, RZ ;  /* 0x0000001c07067224 */ /* 0x000fe200078e02ff */
[----:B------:R-:W-:Y:S01]  /*2760*/  IADD3 R15, P0, R102, R134, RZ ;  /* 0x00000086660f7210 */ /* 0x000fe20007f1e0ff */
[----:B------:R-:W-:Y:S01]  /*2770*/  IMAD.IADD R20, R27, 0x1, R135 ;  /* 0x000000011b147824 */ /* 0x000fe200078e0287 */
[----:B------:R-:W-:Y:S01]  /*2780*/  SHF.R.U32.HI R21, RZ, 0x3, R3 ;  /* 0x00000003ff157819 */ /* 0x000fe20000011603 */
[----:B------:R-:W-:Y:S01]  /*2790*/  IMAD.WIDE.U32 R4, R228, R28, R22 ;  /* 0x0000001ce4047225 */ /* 0x000fe200078e0016 */
[----:B------:R-:W-:-:S02]  /*27a0*/  LOP3.LUT R38, R3, 0x70, R36, 0xf8, !PT ;  /* 0x0000007003267812 */ /* 0x000fc400078ef824 */
[----:B------:R-:W-:Y:S01]  /*27b0*/  LOP3.LUT R41, R41, 0x380, RZ, 0xc0, !PT ;  /* 0x0000038029297812 */ /* 0x000fe200078ec0ff */
[----:B------:R-:W-:Y:S01]  /*27c0*/  IMAD R31, R121, R29, R6 ;  /* 0x0000001d791f7224 */ /* 0x000fe200078e0206 */
[----:B------:R-:W-:Y:S01]  /*27d0*/  SHF.L.U64.HI R11, R28, 0x7, R29 ;  /* 0x000000071c0b7819 */ /* 0x000fe2000001021d */
[----:B------:R-:W-:Y:S01]  /*27e0*/  IMAD.IADD R14, R131, 0x1, R13 ;  /* 0x00000001830e7824 */ /* 0x000fe200078e020d */
[----:B------:R-:W-:Y:S01]  /*27f0*/  SHF.L.U64.HI R8, R96, 0x6, R97 ;  /* 0x0000000660087819 */ /* 0x000fe20000010261 */
[----:B------:R-:W-:Y:S02]  /*2800*/  IMAD R29, R29, 0xe0, RZ ;  /* 0x000000e01d1d7824 */ /* 0x000fe400078e02ff */
[----:B------:R-:W-:Y:S01]  /*2810*/  IMAD.X R13, R20, 0x1, R103, P0 ;  /* 0x00000001140d7824 */ /* 0x000fe200000e0667 */
[----:B------:R-:W-:Y:S01]  /*2820*/  IADD3 R110, P0, R15, R102, RZ ;  /* 0x000000660f6e7210 */ /* 0x000fe20007f1e0ff */
[----:B------:R-:W-:Y:S01]  /*2830*/  IMAD.IADD R5, R5, 0x1, R89 ;  /* 0x0000000105057824 */ /* 0x000fe200078e0259 */
[----:B------:R-:W-:Y:S01]  /*2840*/  LOP3.LUT R37, R35, 0x70, R36, 0xf8, !PT ;  /* 0x0000007023257812 */ /* 0x000fe200078ef824 */
[----:B------:R-:W-:Y:S01]  /*2850*/  IMAD.IADD R89, R89, 0x1, R9 ;  /* 0x0000000159597824 */ /* 0x000fe200078e0209 */
[----:B------:R-:W-:Y:S01]  /*2860*/  SHF.R.U32.HI R41, RZ, 0x3, R41 ;  /* 0x00000003ff297819 */ /* 0x000fe20000011629 */
[----:B------:R-:W-:Y:S01]  /*2870*/  IMAD.SHL.U32 R9, R28, 0x80, RZ ;  /* 0x000000801c097824 */ /* 0x000fe200078e00ff */
[----:B------:R-:W-:Y:S01]  /*2880*/  LOP3.LUT R38, R38, R21, RZ, 0x3c, !PT ;  /* 0x0000001526267212 */ /* 0x000fe200078e3cff */
[----:B------:R-:W-:Y:S01]  /*2890*/  IMAD R6, R7, R96, RZ ;  /* 0x0000006007067224 */ /* 0x000fe200078e02ff */
[----:B------:R-:W-:Y:S01]  /*28a0*/  IADD3 R112, R91, R29, RZ ;  /* 0x0000001d5b707210 */ /* 0x000fe20007ffe0ff */
[----:B------:R-:W-:Y:S01]  /*28b0*/  IMAD.WIDE.U32 R46, R121, R28, R4 ;  /* 0x0000001c792e7225 */ /* 0x000fe200078e0004 */
[----:B------:R-:W-:-:S02]  /*28c0*/  LOP3.LUT R39, R34, 0x70, R36, 0xf8, !PT ;  /* 0x0000007022277812 */ /* 0x000fc400078ef824 */
[----:B------:R-:W-:Y:S01]  /*28d0*/  SHF.R.S32.HI R34, RZ, 0x4, R36 ;  /* 0x00000004ff227819 */ /* 0x000fe20000011424 */
[----:B------:R-:W-:Y:S01]  /*28e0*/  IMAD.WIDE.U32 R88, R121, R28, R88 ;  /* 0x0000001c79587225 */ /* 0x000fe200078e0058 */
[----:B------:R-:W-:Y:S02]  /*28f0*/  LOP3.LUT R35, R36, 0xfffffff0, RZ, 0xc0, !PT ;  /* 0xfffffff024237812 */ /* 0x000fe400078ec0ff */
[----:B------:R-:W-:Y:S01]  /*2900*/  LOP3.LUT R118, R37, R41, RZ, 0x3c, !PT ;  /* 0x0000002925767212 */ /* 0x000fe200078e3cff */
[----:B------:R-:W-:Y:S01]  /*2910*/  IMAD.X R29, R13, 0x1, R103, P0 ;  /* 0x000000010d1d7824 */ /* 0x000fe200000e0667 */
[----:B------:R-:W-:Y:S01]  /*2920*/  LOP3.LUT R28, R3, 0x30, R18, 0xf8, !PT ;  /* 0x00000030031c7812 */ /* 0x000fe200078ef812 */
[----:B------:R-:W-:Y:S01]  /*2930*/  IMAD.IADD R119, R52, 0x1, R38 ;  /* 0x0000000134777824 */ /* 0x000fe200078e0226 */
[----:B------:R-:W-:Y:S01]  /*2940*/  LOP3.LUT R36, R53, 0x70, R36, 0xf8, !PT ;  /* 0x0000007035247812 */ /* 0x000fe200078ef824 */
[----:B------:R-:W-:Y:S01]  /*2950*/  IMAD.IADD R27, R101, 0x1, R27 ;  /* 0x00000001651b7824 */ /* 0x000fe200078e021b */
[----:B------:R-:W-:Y:S01]  /*2960*/  IADD3 R37, P0, R42, R100, RZ ;  /* 0x000000642a257210 */ /* 0x000fe20007f1e0ff */
[----:B------:R-:W-:Y:S01]  /*2970*/  IMAD.IADD R38, R43, 0x1, R49 ;  /* 0x000000012b267824 */ /* 0x000fe200078e0231 */
[----:B------:R-:W-:Y:S01]  /*2980*/  LOP3.LUT R114, R39, R140, RZ, 0x3c, !PT ;  /* 0x0000008c27727212 */ /* 0x000fe200078e3cff */
[C---:B------:R-:W-:Y:S01]  /*2990*/  IMAD R33, R121.reuse, R97, R6 ;  /* 0x0000006179217224 */ /* 0x040fe200078e0206 */
[C---:B------:R-:W-:Y:S01]  /*29a0*/  SHF.L.U64.HI R7, R96.reuse, 0x7, R97 ;  /* 0x0000000760077819 */ /* 0x040fe20000010261 */
[----:B------:R-:W-:Y:S01]  /*29b0*/  IMAD.SHL.U32 R6, R96, 0x40, RZ ;  /* 0x0000004060067824 */ /* 0x000fe200078e00ff */
[----:B------:R-:W-:Y:S01]  /*29c0*/  LOP3.LUT R28, R28, R21, RZ, 0x3c, !PT ;  /* 0x000000151c1c7212 */ /* 0x000fe200078e3cff */
[----:B------:R-:W-:Y:S01]  /*29d0*/  IMAD.SHL.U32 R5, R96, 0x80, RZ ;  /* 0x0000008060057824 */ /* 0x000fe200078e00ff */
[----:B------:R-:W-:Y:S01]  /*29e0*/  LOP3.LUT R113, R36, R139, RZ, 0x3c, !PT ;  /* 0x0000008b24717212 */ /* 0x000fe200078e3cff */
[----:B------:R-:W-:Y:S01]  /*29f0*/  IMAD.WIDE.U32 R92, R121, R96, R92 ;  /* 0x00000060795c7225 */ /* 0x000fe200078e005c */
[----:B------:R-:W-:-:S02]  /*2a00*/  IADD3 R39, P3, R42, 0x40, RZ ;  /* 0x000000402a277810 */ /* 0x000fc40007f7e0ff */
[----:B------:R-:W-:Y:S01]  /*2a10*/  IADD3 R41, P2, R37, 0x40, RZ ;  /* 0x0000004025297810 */ /* 0x000fe20007f5e0ff */
[----:B------:R-:W-:-:S04]  /*2a20*/  IMAD.WIDE.U32 R94, R121, R96, R94 ;  /* 0x00000060795e7225 */ /* 0x000fc800078e005e */
[----:B------:R-:W-:Y:S02]  /*2a30*/  VIADD R4, R18, 0x40 ;  /* 0x0000004012047836 */ /* 0x000fe40000000000 */
[----:B------:R-:W-:-:S04]  /*2a40*/  IMAD.WIDE.U32 R96, R96, 0xe0, RZ ;  /* 0x000000e060607825 */ /* 0x000fc800078e00ff */
[----:B------:R-:W-:Y:S01]  /*2a50*/  IMAD.X R104, R27, 0x1, R38, P0 ;  /* 0x000000011b687824 */ /* 0x000fe200000e0626 */
[----:B------:R-:W-:Y:S01]  /*2a60*/  SHF.R.S32.HI R36, RZ, 0x1f, R35 ;  /* 0x0000001fff247819 */ /* 0x000fe20000011423 */
[----:B------:R-:W-:Y:S01]  /*2a70*/  IMAD.IADD R30, R47, 0x1, R31 ;  /* 0x000000012f1e7824 */ /* 0x000fe200078e021f */
[----:B------:R-:W-:Y:S01]  /*2a80*/  ISETP.GE.AND P0, PT, R18, UR4, PT ;  /* 0x0000000412007c0c */ /* 0x000fe2000bf06270 */
[----:B------:R-:W-:Y:S01]  /*2a90*/  IMAD.IADD R32, R93, 0x1, R33 ;  /* 0x000000015d207824 */ /* 0x000fe200078e0221 */
[----:B------:R-:W-:Y:S01]  /*2aa0*/  IADD3 R33, R33, R95, RZ ;  /* 0x0000005f21217210 */ /* 0x000fe20007ffe0ff */
[----:B------:R-:W-:Y:S01]  /*2ab0*/  IMAD.IADD R111, R97, 0x1, R111 ;  /* 0x00000001616f7824 */ /* 0x000fe200078e026f */
[----:B------:R-:W-:Y:S01]  /*2ac0*/  ISETP.GE.AND P1, PT, R4, UR4, PT ;  /* 0x0000000404007c0c */ /* 0x000fe2000bf26270 */
[----:B------:R-:W-:Y:S02]  /*2ad0*/  IMAD.IADD R28, R52, 0x1, R28 ;  /* 0x00000001341c7824 */ /* 0x000fe400078e021c */
[----:B------:R-:W-:-:S02]  /*2ae0*/  IMAD.IADD R31, R31, 0x1, R89 ;  /* 0x000000011f1f7824 */ /* 0x000fc400078e0259 */
[----:B------:R-:W-:Y:S02]  /*2af0*/  IMAD.IADD R118, R51, 0x1, R118 ;  /* 0x0000000133767824 */ /* 0x000fe400078e0276 */
[----:B---3--:R-:W-:Y:S02]  /*2b00*/  IMAD.IADD R114, R50, 0x1, R114 ;  /* 0x0000000132727824 */ /* 0x008fe400078e0272 */
[----:B----4-:R-:W-:Y:S02]  /*2b10*/  IMAD.IADD R113, R48, 0x1, R113 ;  /* 0x0000000130717824 */ /* 0x010fe400078e0271 */
[----:B------:R-:W-:Y:S02]  /*2b20*/  IMAD.X R105, RZ, RZ, R38, P3 ;  /* 0x000000ffff697224 */ /* 0x000fe400018e0626 */
[----:B------:R-:W-:Y:S02]  /*2b30*/  IMAD.X R106, RZ, RZ, R104, P2 ;  /* 0x000000ffff6a7224 */ /* 0x000fe400010e0668 */
[----:B------:R-:W-:Y:S01]  /*2b40*/  IMAD.IADD R107, R45, 0x1, R107 ;  /* 0x000000012d6b7824 */ /* 0x000fe200078e026b */
[----:B------:R-:W-:Y:S06]  /*2b50*/  @!P6 BAR.SYNC.DEFER_BLOCKING 0x9, 0x100 ;  /* 0x024400000000eb1d */ /* 0x000fec0000010000 */
.L_x_8427:
[----:B0-----:R-:W0:Y:S01]  /*2b60*/  LDC R126, c[0x0][0x3f4] ;  /* 0x0000fd00ff7e7b82 */ /* 0x001e220000000800 */
[----:B------:R-:W-:Y:S01]  /*2b70*/  IADD3 R25, R25, -0x1, RZ ;  /* 0xffffffff19197810 */ /* 0x000fe20007ffe0ff */
[----:B------:R-:W-:Y:S01]  /*2b80*/  IMAD R115, R17, 0x7000, R28 ;  /* 0x0000700011737824 */ /* 0x000fe200078e021c */
[----:B------:R-:W-:Y:S05]  /*2b90*/  YIELD ;  /* 0x0000000000007946 */ /* 0x000fea0003800000 */
[----:B------:R-:W-:Y:S01]  /*2ba0*/  ISETP.GT.AND P3, PT, R25, R24, PT ;  /* 0x000000181900720c */ /* 0x000fe20003f64270 */
[----:B------:R-:W-:Y:S01]  /*2bb0*/  BSSY B0, `(.L_x_8344) ;  /* 0x0000993000007945 */ /* 0x000fe20003800000 */
[----:B------:R-:W-:-:S02]  /*2bc0*/  IMAD.IADD R116, R16, 0x1, R115 ;  /* 0x0000000110747824 */ /* 0x000fc400078e0273 */
[----:B------:R-:W-:Y:S02]  /*2bd0*/  P2R R109, PR, RZ, 0x8 ;  /* 0x00000008ff6d7803 */ /* 0x000fe40000000000 */
        /* <DEDUP_REMOVED lines=31> */
[----:B------:R-:W-:Y:S01]  /*2dd0*/  CS2R R82, SRZ ;  /* 0x0000000000527805 */ /* 0x000fe2000001ff00 */
[----:B------:R-:W-:Y:S01]  /*2de0*/  ULDC.64 UR6, c[0x0][0x208] ;  /* 0x0000820000067ab9 */ /* 0x000fe20000000a00 */
        /* <DEDUP_REMOVED lines=12> */
.L_x_8348:
[----:B------:R-:W-:Y:S05]  /*2eb0*/  BSYNC B1 ;  /* 0x0000000000017941 */ /* 0x000fea0003800000 */
.L_x_8347:
        /* <DEDUP_REMOVED lines=12> */
[----:B------:R-:W-:Y:S01]  /*2f80*/  CS2R R58, SRZ ;  /* 0x00000000003a7805 */ /* 0x000fe2000001ff00 */
[----:B-----5:R-:W-:Y:S01]  /*2f90*/  IMAD.MOV.U32 R133, RZ, RZ, R76 ;  /* 0x000000ffff857224 */ /* 0x020fe200078e004c */
[----:B------:R-:W-:Y:S01]  /*2fa0*/  CS2R R74, SRZ ;  /* 0x00000000004a7805 */ /* 0x000fe2000001ff00 */
[----:B------:R-:W-:Y:S01]  /*2fb0*/  IMAD.MOV.U32 R143, RZ, RZ, R80 ;  /* 0x000000ffff8f7224 */ /* 0x000fe200078e0050 */
[----:B------:R-:W-:Y:S06]  /*2fc0*/  @P3 BRA `(.L_x_8350) ;  /* 0x0000000000543947 */ /* 0x000fec0003800000 */
[----:B------:R-:W-:Y:S01]  /*2fd0*/  IADD3 R84, P4, P5, R46, R48, R10 ;  /* 0x000000302e547210 */ /* 0x000fe20007d9e00a */
[----:B------:R-:W-:Y:S01]  /*2fe0*/  ULDC.64 UR4, c[0x0][0x3e8] ;  /* 0x0000fa0000047ab9 */ /* 0x000fe20000000a00 */
[----:B------:R-:W-:Y:S02]  /*2ff0*/  CS2R R72, SRZ ;  /* 0x0000000000487805 */ /* 0x000fe4000001ff00 */
[----:B------:R-:W-:Y:S02]  /*3000*/  CS2R R74, SRZ ;  /* 0x00000000004a7805 */ /* 0x000fe4000001ff00 */
[----:B------:R-:W-:Y:S01]  /*3010*/  IADD3.X R69, R30, R129, R12, P4, P5 ;  /* 0x000000811e457210 */ /* 0x000fe200027ea40c */
[----:B------:R-:W-:Y:S01]  /*3020*/  ULDC.64 UR6, c[0x0][0x208] ;  /* 0x0000820000067ab9 */ /* 0x000fe20000000a00 */
        /* <DEDUP_REMOVED lines=15> */
.L_x_8350:
[----:B------:R-:W-:Y:S05]  /*3120*/  BSYNC B1 ;  /* 0x0000000000017941 */ /* 0x000fea0003800000 */
.L_x_8349:
        /* <DEDUP_REMOVED lines=26> */
.L_x_8352:
[----:B------:R-:W-:Y:S05]  /*32d0*/  BSYNC B1 ;  /* 0x0000000000017941 */ /* 0x000fea0003800000 */
.L_x_8351:
[----:B0-----:R-:W-:Y:S01]  /*32e0*/  VIADD R84, R228, 0xc0 ;  /* 0x000000c0e4547836 */ /* 0x001fe20000000000 */
[----:B------:R-:W-:Y:S04]  /*32f0*/  BSSY B1, `(.L_x_8353) ;  /* 0x000001e000017945 */ /* 0x000fe80003800000 */
        /* <DEDUP_REMOVED lines=8> */
[----:B------:R-:W-:Y:S01]  /*3380*/  ULDC.64 UR6, c[0x0][0x208] ;  /* 0x0000820000067ab9 */ /* 0x000fe20000000a00 */
        /* <DEDUP_REMOVED lines=20> */
.L_x_8354:
[----:B------:R-:W-:Y:S05]  /*34d0*/  BSYNC B1 ;  /* 0x0000000000017941 */ /* 0x000fea0003800000 */
.L_x_8353:
[----:B0-----:R-:W2:Y:S01]  /*34e0*/  LDL R48, [R1+0x4c] ;  /* 0x00004c0001307983 */ /* 0x001ea20000100800 */
[----:B------:R-:W-:Y:S01]  /*34f0*/  IMAD.MOV.U32 R153, RZ, RZ, R78 ;  /* 0x000000ffff997224 */ /* 0x000fe200078e004e */
[----:B-----5:R-:W-:Y:S01]  /*3500*/  MOV R84, R52 ;  /* 0x0000003400547202 */ /* 0x020fe20000000f00 */
        /* <DEDUP_REMOVED lines=12> */
[----:B--2---:R-:W-:-:S13]  /*35d0*/  R2UR UR4, R48 ;  /* 0x00000000300472ca */ /* 0x004fda00000e0000 */
[----:B------:R-:W-:-:S06]  /*35e0*/  UISETP.NE.AND UP0, UPT, UR4, 0x3, UPT ;  /* 0x000000030400788c */ /* 0x000fcc000bf05270 */
[----:B------:R-:W-:-:S13]  /*35f0*/  PLOP3.LUT P5, PT, PT, PT, UP0, 0x80, 0x0 ;  /* 0x000000000000781c */ /* 0x000fda0003faf008 */
[----:B------:R-:W-:Y:S05]  /*3600*/  @!P5 BRA `(.L_x_8355) ;  /* 0x000000000004d947 */ /* 0x000fea0003800000 */
[----:B------:R-:W-:Y:S01]  /*3610*/  BPT.TRAP 0x1 ;  /* 0x000000040000795c */ /* 0x000fe20000300000 */
.L_x_8355:
[----:B------:R-:W2:Y:S01]  /*3620*/  LDL R48, [R1] ;  /* 0x0000000001307983 */ /* 0x000ea20000100800 */
[----:B------:R-:W-:Y:S01]  /*3630*/  IMAD R108, R17, 0x8, R16 ;  /* 0x00000008116c7824 */ /* 0x000fe200078e0210 */
[----:B------:R-:W-:Y:S01]  /*3640*/  BSSY B1, `(.L_x_8356) ;  /* 0x0000004000017945 */ /* 0x000fe20003800000 */
[----:B--2---:R-:W-:-:S04]  /*3650*/  SHF.L.U32 R129, R48, 0x1f, RZ ;  /* 0x0000001f30817819 */ /* 0x004fc800000006ff */
[----:B------:R-:W0:Y:S02]  /*3660*/  SYNCS.PHASECHK.TRANS64.TRYWAIT P6, [R108+URZ+0x2e890], R129 ;  /* 0x02e890816c0075a7 */ /* 0x000e2400080c017f */
[----:B0-----:R-:W-:Y:S05]  /*3670*/  @!P6 BRA `(.L_x_8357) ;  /* 0x000002c8006ce947 */ /* 0x001fea0003800000 */
.L_x_8663:
[----:B------:R-:W-:Y:S05]  /*3680*/  BSYNC B1 ;  /* 0x0000000000017941 */ /* 0x000fea0003800000 */
.L_x_8356:
        /* <DEDUP_REMOVED lines=15> */
[--C-:B------:R-:W-:Y:S02]  /*3780*/  SHF.R.U32.HI R157, RZ, 0x10, R83.reuse ;  /* 0x00000010ff9d7819 */ /* 0x100fe40000011653 */
[----:B------:R-:W-:-:S02]  /*3790*/  SHF.R.U32.HI R155, RZ, 0x8, R83 ;  /* 0x00000008ff9b7819 */ /* 0x000fc40000011653 */
[----:B------:R-:W-:Y:S02]  /*37a0*/  LOP3.LUT R82, R83, 0xff, RZ, 0xc0, !PT ;  /* 0x000000ff53527812 */ /* 0x000fe400078ec0ff */
        /* <DEDUP_REMOVED lines=23> */
[--C-:B------:R-:W-:Y:S01]  /*3920*/  HADD2.F32 R156, -RZ, R49.reuse.H1_H1 ;  /* 0x30000031ff9c7230 */ /* 0x100fe20000004100 */
[----:B------:R-:W-:Y:S01]  /*3930*/  F2FP.F16.E4M3.UNPACK_B R154, R154 ;  /* 0x0000009aff9a723e */ /* 0x000fe200020006ff */
[----:B------:R-:W-:Y:S02]  /*3940*/  HADD2.F32 R155, -RZ, R49.H0_H0 ;  /* 0x20000031ff9b7230 */ /* 0x000fe40000004100 */
[----:B------:R-:W-:Y:S01]  /*3950*/  FFMA.FTZ R49, R83, R158, R162 ;  /* 0x0000009e53317223 */ /* 0x000fe200000100a2 */
[----:B------:R-:W-:Y:S02]  /*3960*/  HADD2.F32 R157, -RZ, R157.H1_H1 ;  /* 0x3000009dff9d7230 */ /* 0x000fe40000004100 */
[----:B------:R-:W-:Y:S01]  /*3970*/  FMUL.FTZ R164, R156, R160 ;  /* 0x000000a09ca47220 */ /* 0x000fe20000410000 */
[----:B------:R-:W-:Y:S01]  /*3980*/  F2FP.F16.E4M3.UNPACK_B R83, R82.H1 ;  /* 0x00000052ff53723e */ /* 0x000fe200030006ff */
[C---:B------:R-:W-:Y:S01]  /*3990*/  FMUL.FTZ R159, R155.reuse, R160 ;  /* 0x000000a09b9f7220 */ /* 0x040fe20000410000 */
[----:B------:R-:W-:Y:S01]  /*39a0*/  FFMA.FTZ R48, R48, R158, -R161 ;  /* 0x0000009e30307223 */ /* 0x000fe200000108a1 */
[-C--:B------:R-:W-:Y:S01]  /*39b0*/  FFMA.FTZ R164, R155, R157.reuse, -R164 ;  /* 0x0000009d9ba47223 */ /* 0x080fe200000108a4 */
[----:B------:R-:W-:Y:S01]  /*39c0*/  F2FP.F16.E4M3.UNPACK_B R82, R82 ;  /* 0x00000052ff52723e */ /* 0x000fe200020006ff */
[----:B------:R-:W-:Y:S01]  /*39d0*/  FFMA.FTZ R161, R156, R157, R159 ;  /* 0x0000009d9ca17223 */ /* 0x000fe2000001009f */
[--C-:B------:R-:W-:Y:S01]  /*39e0*/  HADD2.F32 R157, -RZ, R154.reuse.H1_H1 ;  /* 0x3000009aff9d7230 */ /* 0x100fe20000004100 */
[----:B------:R-:W-:Y:S01]  /*39f0*/  F2FP.F16.E4M3.UNPACK_B R156, R143 ;  /* 0x0000008fff9c723e */ /* 0x000fe200020006ff */
[----:B------:R-:W-:Y:S01]  /*3a00*/  HADD2.F32 R158, -RZ, R154.H0_H0 ;  /* 0x2000009aff9e7230 */ /* 0x000fe20000004100 */
[----:B------:R-:W-:Y:S01]  /*3a10*/  F2FP.F16.E4M3.UNPACK_B R163, R81.H1 ;  /* 0x00000051ffa3723e */ /* 0x000fe200030006ff */
[----:B------:R-:W-:-:S02]  /*3a20*/  HADD2.F32 R154, -RZ, R83.H0_H0 ;  /* 0x20000053ff9a7230 */ /* 0x000fc40000004100 */
[----:B------:R-:W-:Y:S02]  /*3a30*/  HADD2.F32 R155, -RZ, R83.H1_H1 ;  /* 0x30000053ff9b7230 */ /* 0x000fe40000004100 */
[--C-:B------:R-:W-:Y:S02]  /*3a40*/  HADD2.F32 R83, -RZ, R82.reuse.H0_H0 ;  /* 0x20000052ff537230 */ /* 0x100fe40000004100 */
[-C--:B------:R-:W-:Y:S01]  /*3a50*/  FMUL.FTZ R162, R154, R157.reuse ;  /* 0x0000009d9aa27220 */ /* 0x080fe20000410000 */
[----:B------:R-:W-:Y:S02]  /*3a60*/  HADD2.F32 R143, -RZ, R82.H1_H1 ;  /* 0x30000052ff8f7230 */ /* 0x000fe40000004100 */
[----:B------:R-:W-:Y:S01]  /*3a70*/  FMUL.FTZ R159, R155, R157 ;  /* 0x0000009d9b9f7220 */ /* 0x000fe20000410000 */
        /* <DEDUP_REMOVED lines=15> */
[----:B------:R-:W-:Y:S01]  /*3b70*/  F2FP.F16.E4M3.UNPACK_B R155, R80.H1 ;  /* 0x00000050ff9b723e */ /* 0x000fe200030006ff */
[----:B------:R-:W-:Y:S01]  /*3b80*/  HADD2.F32 R81, -RZ, R156.H1_H1 ;  /* 0x3000009cff517230 */ /* 0x000fe20000004100 */
[----:B------:R-:W-:Y:S01]  /*3b90*/  F2FP.SATFINITE.E4M3.F32.PACK_AB_MERGE_C R143, R161, R164, RZ ;  /* 0x000000a4a18f723e */ /* 0x000fe200048070ff */
[----:B------:R-:W-:Y:S01]  /*3ba0*/  HADD2.F32 R164, -RZ, R162.H1_H1 ;  /* 0x300000a2ffa47230 */ /* 0x000fe20000004100 */
[----:B------:R-:W-:Y:S01]  /*3bb0*/  F2FP.F16.E4M3.UNPACK_B R159, R80 ;  /* 0x00000050ff9f723e */ /* 0x000fe200020006ff */
[----:B------:R-:W-:-:S02]  /*3bc0*/  HADD2.F32 R161, -RZ, R155.H1_H1 ;  /* 0x3000009bffa17230 */ /* 0x000fc40000004100 */
[-C--:B------:R-:W-:Y:S01]  /*3bd0*/  FMUL.FTZ R80, R158, R160.reuse ;  /* 0x000000a09e507220 */ /* 0x080fe20000410000 */
[----:B------:R-:W-:Y:S02]  /*3be0*/  HADD2.F32 R156, -RZ, R156.H0_H0 ;  /* 0x2000009cff9c7230 */ /* 0x000fe40000004100 */
[C---:B------:R-:W-:Y:S01]  /*3bf0*/  FMUL.FTZ R167, R157.reuse, R160 ;  /* 0x000000a09da77220 */ /* 0x040fe20000410000 */
[----:B------:R-:W-:Y:S02]  /*3c00*/  HADD2.F32 R160, -RZ, R159.H1_H1 ;  /* 0x3000009fffa07230 */ /* 0x000fe40000004100 */
[----:B------:R-:W-:Y:S01]  /*3c10*/  FFMA.FTZ R80, R157, R161, -R80 ;  /* 0x000000a19d507223 */ /* 0x000fe20000010850 */
        /* <DEDUP_REMOVED lines=9> */
[--C-:B------:R-:W-:Y:S01]  /*3cb0*/  HADD2.F32 R81, -RZ, R50.reuse.H0_H0 ;  /* 0x20000032ff517230 */ /* 0x100fe20000004100 */
[----:B------:R-:W-:Y:S01]  /*3cc0*/  F2FP.SATFINITE.E4M3.F32.PACK_AB_MERGE_C R49, R49, R48, R143 ;  /* 0x000000303131723e */ /* 0x000fe2000480708f */
[----:B------:R-:W-:Y:S02]  /*3cd0*/  HADD2.F32 R157, -RZ, R157.H1_H1 ;  /* 0x3000009dff9d7230 */ /* 0x000fe40000004100 */
[----:B------:R-:W-:Y:S01]  /*3ce0*/  FMUL.FTZ R160, R156, R163 ;  /* 0x000000a39ca07220 */ /* 0x000fe20000410000 */
[----:B------:R-:W-:Y:S01]  /*3cf0*/  HADD2.F32 R50, -RZ, R50.H1_H1 ;  /* 0x30000032ff327230 */ /* 0x000fe20000004100 */
[----:B------:R-:W-:Y:S01]  /*3d00*/  F2FP.SATFINITE.E4M3.F32.PACK_AB_MERGE_C R164, R164, R165, RZ ;  /* 0x000000a5a4a4723e */ /* 0x000fe200048070ff */
        /* <DEDUP_REMOVED lines=13> */
[----:B------:R-:W-:-:S07]  /*3de0*/  F2FP.SATFINITE.E4M3.F32.PACK_AB_MERGE_C R50, R161, R158, R164 ;  /* 0x0000009ea132723e */ /* 0x000fce00048070a4 */
.L_x_8363:
[----:B------:R-:W-:Y:S05]  /*3df0*/  BSYNC B3 ;  /* 0x0000000000037941 */ /* 0x000fea0003800000 */
.L_x_8362:
[----:B------:R-:W-:Y:S01]  /*3e00*/  ULDC.64 UR4, c[0x0][0x2e8] ;  /* 0x0000ba0000047ab9 */ /* 0x000fe20000000a00 */
[----:B------:R-:W-:Y:S01]  /*3e10*/  ULDC.64 UR6, c[0x0][0x208] ;  /* 0x0000820000067ab9 */ /* 0x000fe20000000a00 */
[----:B------:R-:W-:-:S04]  /*3e20*/  IADD3 R80, P2, P6, R152, UR4, R42 ;  /* 0x0000000498507c10 */ /* 0x000fc8000fe5e02a */
[----:B------:R-:W-:-:S05]  /*3e30*/  IADD3.X R81, R151, UR5, R38, P2, P6 ;  /* 0x0000000597517c10 */ /* 0x000fca00097ec426 */
[----:B--2---:R1:W-:Y:S04]  /*3e40*/  STG.E.128 desc[UR6][R80.64], R48 ;  /* 0x0000003050007986 */ /* 0x0043e8000c101d06 */
.L_x_8361:
[----:B------:R-:W-:Y:S05]  /*3e50*/  BSYNC B2 ;  /* 0x0000000000027941 */ /* 0x000fea0003800000 */
.L_x_8360:
[----:B------:R-:W-:Y:S05]  /*3e60*/  @P1 BRA `(.L_x_8359) ;  /* 0x0000000400e41947 */ /* 0x000fea0003800000 */
[----:B------:R-:W-:Y:S01]  /*3e70*/  LOP3.LUT P2, RZ, R229, 0x4, RZ, 0xc0, !PT ;  /* 0x00000004e5ff7812 */ /* 0x000fe2000784c0ff */
[C---:B-1----:R-:W-:Y:S01]  /*3e80*/  VIADD R49, R144.reuse, 0x40 ;  /* 0x0000004090317836 */ /* 0x042fe20000000000 */
[----:B------:R-:W-:Y:S11]  /*3e90*/  BSSY B2, `(.L_x_8364) ;  /* 0x0000071000027945 */ /* 0x000ff60003800000 */
[----:B------:R-:W-:-:S02]  /*3ea0*/  @P2 IADD3 R49, R144, -0x40, RZ ;  /* 0xffffffc090312810 */ /* 0x000fc40007ffe0ff */
        /* <DEDUP_REMOVED lines=16> */
[----:B-1----:R-:W-:Y:S01]  /*3fb0*/  IMAD.MOV.U32 R78, RZ, RZ, R48 ;  /* 0x000000ffff4e7224 */ /* 0x002fe200078e0030 */
[----:B------:R-:W-:Y:S01]  /*3fc0*/  LOP3.LUT R76, R76, 0xff00, R77, 0xf8, !PT ;  /* 0x0000ff004c4c7812 */ /* 0x000fe200078ef84d */
[----:B------:R-:W-:Y:S01]  /*3fd0*/  IMAD.U32 R77, R81, 0x10000, RZ ;  /* 0x00010000514d7824 */ /* 0x000fe200078e00ff */
[----:B------:R-:W-:Y:S01]  /*3fe0*/  LOP3.LUT R79, R79, 0xff00, R80, 0xf8, !PT ;  /* 0x0000ff004f4f7812 */ /* 0x000fe200078ef850 */
[----:B------:R-:W-:Y:S01]  /*3ff0*/  IMAD.U32 R82, R82, 0x10000, RZ ;  /* 0x0001000052527824 */ /* 0x000fe200078e00ff */
[----:B------:R-:W-:-:S02]  /*4000*/  F2FP.F16.E4M3.UNPACK_B R48, R49 ;  /* 0x00000031ff30723e */ /* 0x000fc400020006ff */
[----:B------:R-:W-:Y:S02]  /*4010*/  F2FP.F16.E4M3.UNPACK_B R80, R153.H1 ;  /* 0x00000099ff50723e */ /* 0x000fe400030006ff */
[----:B------:R-:W-:Y:S02]  /*4020*/  LOP3.LUT R76, R76, 0xff0000, R77, 0xf8, !PT ;  /* 0x00ff00004c4c7812 */ /* 0x000fe400078ef84d */
[----:B------:R-:W-:Y:S01]  /*4030*/  LOP3.LUT R77, R79, 0xff0000, R82, 0xf8, !PT ;  /* 0x00ff00004f4d7812 */ /* 0x000fe200078ef852 */
[----:B------:R-:W-:Y:S01]  /*4040*/  HADD2.F32 R79, -RZ, R48.H1_H1 ;  /* 0x30000030ff4f7230 */ /* 0x000fe20000004100 */
[----:B------:R-:W-:Y:S01]  /*4050*/  F2FP.F16.E4M3.UNPACK_B R82, R133.H1 ;  /* 0x00000085ff52723e */ /* 0x000fe200030006ff */
[----:B------:R-:W-:Y:S01]  /*4060*/  HADD2.F32 R143, -RZ, R80.H0_H0 ;  /* 0x20000050ff8f7230 */ /* 0x000fe20000004100 */
[----:B------:R-:W-:Y:S01]  /*4070*/  F2FP.F16.E4M3.UNPACK_B R49, R49.H1 ;  /* 0x00000031ff31723e */ /* 0x000fe200030006ff */
[----:B------:R-:W-:Y:S01]  /*4080*/  HADD2.F32 R48, -RZ, R48.H0_H0 ;  /* 0x20000030ff307230 */ /* 0x000fe20000004100 */
[----:B------:R-:W-:Y:S01]  /*4090*/  F2FP.F16.E4M3.UNPACK_B R153, R153 ;  /* 0x00000099ff99723e */ /* 0x000fe200020006ff */
        /* <DEDUP_REMOVED lines=16> */
[----:B------:R-:W-:Y:S01]  /*41a0*/  HADD2.F32 R83, -RZ, R153.H1_H1 ;  /* 0x30000099ff537230 */ /* 0x000fe20000004100 */
[----:B------:R-:W-:Y:S01]  /*41b0*/  F2FP.F16.E4M3.UNPACK_B R155, R77 ;  /* 0x0000004dff9b723e */ /* 0x000fe200020006ff */
[----:B------:R-:W-:-:S02]  /*41c0*/  HADD2.F32 R82, -RZ, R79.H1_H1 ;  /* 0x3000004fff527230 */ /* 0x000fc40000004100 */
[----:B------:R-:W-:Y:S02]  /*41d0*/  HADD2.F32 R81, -RZ, R79.H0_H0 ;  /* 0x2000004fff517230 */ /* 0x000fe40000004100 */
[--C-:B------:R-:W-:Y:S02]  /*41e0*/  HADD2.F32 R79, -RZ, R78.reuse.H0_H0 ;  /* 0x2000004eff4f7230 */ /* 0x100fe40000004100 */
[-C--:B------:R-:W-:Y:S01]  /*41f0*/  FMUL.FTZ R156, R82, R83.reuse ;  /* 0x00000053529c7220 */ /* 0x080fe20000410000 */
[----:B------:R-:W-:Y:S02]  /*4200*/  HADD2.F32 R80, -RZ, R78.H1_H1 ;  /* 0x3000004eff507230 */ /* 0x000fe40000004100 */
[----:B------:R-:W-:Y:S01]  /*4210*/  FMUL.FTZ R83, R81, R83 ;  /* 0x0000005351537220 */ /* 0x000fe20000410000 */
[----:B------:R-:W-:Y:S02]  /*4220*/  HADD2.F32 R153, -RZ, R153.H0_H0 ;  /* 0x20000099ff997230 */ /* 0x000fe40000004100 */
[----:B------:R-:W-:-:S02]  /*4230*/  HADD2.F32 R78, -RZ, R133.H1_H1 ;  /* 0x30000085ff4e7230 */ /* 0x000fc40000004100 */
[----:B------:R-:W-:Y:S02]  /*4240*/  HADD2.F32 R133, -RZ, R133.H0_H0 ;  /* 0x20000085ff857230 */ /* 0x000fe40000004100 */
[-C--:B------:R-:W-:Y:S01]  /*4250*/  FMUL.FTZ R154, R80, R153.reuse ;  /* 0x00000099509a7220 */ /* 0x080fe20000410000 */
[----:B------:R-:W-:Y:S01]  /*4260*/  FMUL.FTZ R153, R79, R153 ;  /* 0x000000994f997220 */ /* 0x000fe20000410000 */
[-C--:B------:R-:W-:Y:S01]  /*4270*/  FFMA.FTZ R82, R82, R78.reuse, R83 ;  /* 0x0000004e52527223 */ /* 0x080fe20000010053 */
[----:B------:R-:W-:Y:S01]  /*4280*/  FFMA.FTZ R81, R81, R78, -R156 ;  /* 0x0000004e51517223 */ /* 0x000fe2000001089c */
[----:B------:R-:W-:Y:S01]  /*4290*/  F2FP.F16.E4M3.UNPACK_B R83, R51.H1 ;  /* 0x00000033ff53723e */ /* 0x000fe200030006ff */
[----:B------:R-:W-:Y:S01]  /*42a0*/  FFMA.FTZ R78, R79, R133, -R154 ;  /* 0x000000854f4e7223 */ /* 0x000fe2000001089a */
[----:B------:R-:W-:Y:S01]  /*42b0*/  F2FP.F16.E4M3.UNPACK_B R156, R77.H1 ;  /* 0x0000004dff9c723e */ /* 0x000fe200030006ff */
[----:B------:R-:W-:Y:S01]  /*42c0*/  FFMA.FTZ R79, R80, R133, R153 ;  /* 0x00000085504f7223 */ /* 0x000fe20000010099 */
[----:B------:R-:W-:Y:S01]  /*42d0*/  F2FP.SATFINITE.E4M3.F32.PACK_AB_MERGE_C R80, R158, R143, RZ ;  /* 0x0000008f9e50723e */ /* 0x000fe200048070ff */
[--C-:B------:R-:W-:Y:S01]  /*42e0*/  HADD2.F32 R133, -RZ, R83.reuse.H0_H0 ;  /* 0x20000053ff857230 */ /* 0x100fe20000004100 */
[----:B------:R-:W-:Y:S01]  /*42f0*/  F2FP.SATFINITE.E4M3.F32.PACK_AB_MERGE_C R81, R82, R81, RZ ;  /* 0x000000515251723e */ /* 0x000fe200048070ff */
[----:B------:R-:W-:Y:S01]  /*4300*/  HADD2.F32 R83, -RZ, R83.H1_H1 ;  /* 0x30000053ff537230 */ /* 0x000fe20000004100 */
[----:B------:R-:W-:Y:S01]  /*4310*/  F2FP.F16.E4M3.UNPACK_B R153, R76.H1 ;  /* 0x0000004cff99723e */ /* 0x000fe200030006ff */
[----:B------:R-:W-:Y:S01]  /*4320*/  HADD2.F32 R158, -RZ, R156.H1_H1 ;  /* 0x3000009cff9e7230 */ /* 0x000fe20000004100 */
[----:B------:R-:W-:Y:S01]  /*4330*/  F2FP.F16.E4M3.UNPACK_B R82, R50.H1 ;  /* 0x00000032ff52723e */ /* 0x000fe200030006ff */
        /* <DEDUP_REMOVED lines=38> */
.L_x_8365:
[----:B------:R-:W-:Y:S05]  /*45a0*/  BSYNC B2 ;  /* 0x0000000000027941 */ /* 0x000fea0003800000 */
.L_x_8364:
[----:B------:R-:W-:Y:S01]  /*45b0*/  ULDC.64 UR4, c[0x0][0x2e8] ;  /* 0x0000ba0000047ab9 */ /* 0x000fe20000000a00 */
[----:B------:R-:W-:Y:S01]  /*45c0*/  ULDC.64 UR6, c[0x0][0x208] ;  /* 0x0000820000067ab9 */ /* 0x000fe20000000a00 */
[----:B------:R-:W-:-:S04]  /*45d0*/  IADD3 R76, P2, P6, R39, UR4, R152 ;  /* 0x00000004274c7c10 */ /* 0x000fc8000fe5e098 */
[----:B------:R-:W-:-:S05]  /*45e0*/  IADD3.X R77, R105, UR5, R151, P2, P6 ;  /* 0x00000005694d7c10 */ /* 0x000fca00097ec497 */
[----:B-1----:R2:W-:Y:S04]  /*45f0*/  STG.E.128 desc[UR6][R76.64], R48 ;  /* 0x000000304c007986 */ /* 0x0025e8000c101d06 */
.L_x_8359:
[----:B------:R-:W-:Y:S05]  /*4600*/  BSYNC B1 ;  /* 0x0000000000017941 */ /* 0x000fea0003800000 */
.L_x_8358:
        /* <DEDUP_REMOVED lines=72> */
[----:B------:R-:W-:Y:S01]  /*4a90*/  F2FP.SATFINITE.E4M3.F32.PACK_AB_MERGE_C R78, R154, R133, RZ ;  /* 0x000000859a4e723e */ /* 0x000fe200048070ff */
[----:B------:R-:W-:Y:S01]  /*4aa0*/  HADD2.F32 R150, -RZ, R150.H0_H0 ;  /* 0x20000096ff967230 */ /* 0x000fe20000004100 */
[----:B------:R-:W-:Y:S01]  /*4ab0*/  F2FP.SATFINITE.E4M3.F32.PACK_AB_MERGE_C R79, R80, R79, RZ ;  /* 0x0000004f504f723e */ /* 0x000fe200048070ff */
[--C-:B------:R-:W-:Y:S01]  /*4ac0*/  HADD2.F32 R82, -RZ, R81.reuse.H0_H0 ;  /* 0x20000051ff527230 */ /* 0x100fe20000004100 */
[----:B------:R-:W-:Y:S01]  /*4ad0*/  F2FP.F16.E4M3.UNPACK_B R80, R50.H1 ;  /* 0x00000032ff50723e */ /* 0x000fe200030006ff */
[----:B------:R-:W-:Y:S01]  /*4ae0*/  HADD2.F32 R81, -RZ, R81.H1_H1 ;  /* 0x30000051ff517230 */ /* 0x000fe20000004100 */
[----:B------:R-:W-:-:S02]  /*4af0*/  F2FP.F16.E4M3.UNPACK_B R133, R72.H1 ;  /* 0x00000048ff85723e */ /* 0x000fc400030006ff */
[----:B------:R-:W-:Y:S01]  /*4b00*/  F2FP.F16.E4M3.UNPACK_B R149, R73 ;  /* 0x00000049ff95723e */ /* 0x000fe200020006ff */
[--C-:B------:R-:W-:Y:S01]  /*4b10*/  HADD2.F32 R73, -RZ, R80.reuse.H1_H1 ;  /* 0x30000050ff497230 */ /* 0x100fe20000004100 */
        /* <DEDUP_REMOVED lines=8> */
[C---:B------:R-:W-:Y:S01]  /*4ba0*/  FMUL.FTZ R153, R73.reuse, R151 ;  /* 0x0000009749997220 */ /* 0x040fe20000410000 */
        /* <DEDUP_REMOVED lines=27> */
.L_x_8371:
[----:B------:R-:W-:Y:S05]  /*4d60*/  BSYNC B3 ;  /* 0x0000000000037941 */ /* 0x000fea0003800000 */
.L_x_8370:
[----:B------:R-:W-:Y:S01]  /*4d70*/  ULDC.64 UR4, c[0x0][0x2e8] ;  /* 0x0000ba0000047ab9 */ /* 0x000fe20000000a00 */
[----:B------:R-:W-:Y:S01]  /*4d80*/  ULDC.64 UR6, c[0x0][0x208] ;  /* 0x0000820000067ab9 */ /* 0x000fe20000000a00 */
[----:B------:R-:W-:-:S04]  /*4d90*/  IADD3 R72, P2, P3, R77, UR4, R42 ;  /* 0x000000044d487c10 */ /* 0x000fc8000fb5e02a */
[----:B------:R-:W-:-:S05]  /*4da0*/  IADD3.X R73, R76, UR5, R38, P2, P3 ;  /* 0x000000054c497c10 */ /* 0x000fca00097e6426 */
[----:B--2---:R2:W-:Y:S04]  /*4db0*/  STG.E.128 desc[UR6][R72.64], R48 ;  /* 0x0000003048007986 */ /* 0x0045e8000c101d06 */
.L_x_8369:
[----:B------:R-:W-:Y:S05]  /*4dc0*/  BSYNC B2 ;  /* 0x0000000000027941 */ /* 0x000fea0003800000 */
.L_x_8368:
[----:B------:R-:W-:Y:S05]  /*4dd0*/  @P1 BRA `(.L_x_8367) ;  /* 0x0000000400e81947 */ /* 0x000fea0003800000 */
[----:B------:R-:W-:Y:S01]  /*4de0*/  LOP3.LUT P2, RZ, R229, 0x4, RZ, 0xc0, !PT ;  /* 0x00000004e5ff7812 */ /* 0x000fe2000784c0ff */
[----:B------:R-:W-:Y:S01]  /*4df0*/  BSSY B2, `(.L_x_8372) ;  /* 0x0000073000027945 */ /* 0x000fe20003800000 */
[----:B-12---:R-:W-:-:S11]  /*4e00*/  IADD3 R49, R144, 0x40, RZ ;  /* 0x0000004090317810 */ /* 0x006fd60007ffe0ff */
        /* <DEDUP_REMOVED lines=11> */
[--C-:B------:R-:W-:Y:S01]  /*4ec0*/  SHF.R.U32.HI R70, RZ, 0x18, R71.reuse ;  /* 0x00000018ff467819 */ /* 0x100fe20000011647 */
[----:B------:R-:W-:Y:S01]  /*4ed0*/  IMAD.SHL.U32 R72, R72, 0x100, RZ ;  /* 0x0000010048487824 */ /* 0x000fe200078e00ff */
[----:B------:R-:W-:Y:S02]  /*4ee0*/  SHF.R.U32.HI R75, RZ, 0x10, R71 ;  /* 0x00000010ff4b7819 */ /* 0x000fe40000011647 */
[----:B------:R-:W-:Y:S01]  /*4ef0*/  PRMT R71, R73, 0x654, R68 ;  /* 0x0000065449477816 */ /* 0x000fe20000000044 */
[----:B------:R-:W-:Y:S01]  /*4f00*/  IMAD.SHL.U32 R68, R74, 0x100, RZ ;  /* 0x000001004a447824 */ /* 0x000fe200078e00ff */
[----:B------:R-:W-:Y:S01]  /*4f10*/  PRMT R73, R70, 0x654, R69 ;  /* 0x0000065446497816 */ /* 0x000fe20000000045 */
[----:B-1----:R-:W-:Y:S02]  /*4f20*/  IMAD.MOV.U32 R69, RZ, RZ, R49 ;  /* 0x000000ffff457224 */ /* 0x002fe400078e0031 */
        /* <DEDUP_REMOVED lines=39> */
[----:B------:R-:W-:Y:S01]  /*51a0*/  HADD2.F32 R148, -RZ, R148.H0_H0 ;  /* 0x20000094ff947230 */ /* 0x000fe20000004100 */
[----:B------:R-:W-:Y:S01]  /*51b0*/  F2FP.F16.E4M3.UNPACK_B R81, R68.H1 ;  /* 0x00000044ff51723e */ /* 0x000fe200030006ff */
[----:B------:R-:W-:-:S02]  /*51c0*/  HADD2.F32 R70, -RZ, R147.H1_H1 ;  /* 0x30000093ff467230 */ /* 0x000fc40000004100 */
        /* <DEDUP_REMOVED lines=8> */
[-C--:B------:R-:W-:Y:S01]  /*5250*/  F2FP.F16.E4M3.UNPACK_B R78, R49.reuse.H1 ;  /* 0x00000031ff4e723e */ /* 0x080fe200030006ff */
[----:B------:R-:W-:Y:S01]  /*5260*/  HADD2.F32 R82, -RZ, R81.H1_H1 ;  /* 0x30000051ff527230 */ /* 0x000fe20000004100 */
[----:B------:R-:W-:Y:S01]  /*5270*/  F2FP.SATFINITE.E4M3.F32.PACK_AB_MERGE_C R147, R79, R80, RZ ;  /* 0x000000504f93723e */ /* 0x000fe200048070ff */
[--C-:B------:R-:W-:Y:S01]  /*5280*/  HADD2.F32 R74, -RZ, R73.reuse.H0_H0 ;  /* 0x20000049ff4a7230 */ /* 0x100fe20000004100 */
[----:B------:R-:W-:Y:S01]  /*5290*/  F2FP.F16.E4M3.UNPACK_B R72, R50.H1 ;  /* 0x00000032ff48723e */ /* 0x000fe200030006ff */
[----:B------:R-:W-:Y:S01]  /*52a0*/  HADD2.F32 R73, -RZ, R73.H1_H1 ;  /* 0x30000049ff497230 */ /* 0x000fe20000004100 */
        /* <DEDUP_REMOVED lines=39> */
.L_x_8373:
[----:B------:R-:W-:Y:S05]  /*5520*/  BSYNC B2 ;  /* 0x0000000000027941 */ /* 0x000fea0003800000 */
.L_x_8372:
[----:B------:R-:W-:Y:S01]  /*5530*/  ULDC.64 UR4, c[0x0][0x2e8] ;  /* 0x0000ba0000047ab9 */ /* 0x000fe20000000a00 */
[----:B------:R-:W-:Y:S01]  /*5540*/  ULDC.64 UR6, c[0x0][0x208] ;  /* 0x0000820000067ab9 */ /* 0x000fe20000000a00 */
[----:B------:R-:W-:-:S04]  /*5550*/  IADD3 R68, P2, P3, R39, UR4, R77 ;  /* 0x0000000427447c10 */ /* 0x000fc8000fb5e04d */
[----:B------:R-:W-:-:S05]  /*5560*/  IADD3.X R69, R105, UR5, R76, P2, P3 ;  /* 0x0000000569457c10 */ /* 0x000fca00097e644c */
[----:B-1----:R3:W-:Y:S04]  /*5570*/  STG.E.128 desc[UR6][R68.64], R48 ;  /* 0x0000003044007986 */ /* 0x0027e8000c101d06 */
.L_x_8367:
[----:B------:R-:W-:Y:S05]  /*5580*/  BSYNC B1 ;  /* 0x0000000000017941 */ /* 0x000fea0003800000 */
.L_x_8366:
        /* <DEDUP_REMOVED lines=118> */
.L_x_8379:
[----:B------:R-:W-:Y:S05]  /*5cf0*/  BSYNC B3 ;  /* 0x0000000000037941 */ /* 0x000fea0003800000 */
.L_x_8378:
[----:B------:R-:W-:Y:S01]  /*5d00*/  ULDC.64 UR4, c[0x0][0x2e8] ;  /* 0x0000ba0000047ab9 */ /* 0x000fe20000000a00 */
[----:B------:R-:W-:Y:S01]  /*5d10*/  ULDC.64 UR6, c[0x0][0x208] ;  /* 0x0000820000067ab9 */ /* 0x000fe20000000a00 */
[----:B------:R-:W-:-:S04]  /*5d20*/  IADD3 R64, P2, P3, R69, UR4, R42 ;  /* 0x0000000445407c10 */ /* 0x000fc8000fb5e02a */
[----:B------:R-:W-:-:S05]  /*5d30*/  IADD3.X R65, R68, UR5, R38, P2, P3 ;  /* 0x0000000544417c10 */ /* 0x000fca00097e6426 */
[----:B--2---:R3:W-:Y:S04]  /*5d40*/  STG.E.128 desc[UR6][R64.64], R48 ;  /* 0x0000003040007986 */ /* 0x0047e8000c101d06 */
.L_x_8377:
[----:B------:R-:W-:Y:S05]  /*5d50*/  BSYNC B2 ;  /* 0x0000000000027941 */ /* 0x000fea0003800000 */
.L_x_8376:
[----:B------:R-:W-:Y:S05]  /*5d60*/  @P1 BRA `(.L_x_8375) ;  /* 0x0000000400e41947 */ /* 0x000fea0003800000 */
[----:B------:R-:W-:Y:S01]  /*5d70*/  LOP3.LUT P2, RZ, R229, 0x4, RZ, 0xc0, !PT ;  /* 0x00000004e5ff7812 */ /* 0x000fe2000784c0ff */
[C---:B-123--:R-:W-:Y:S01]  /*5d80*/  VIADD R49, R144.reuse, 0x40 ;  /* 0x0000004090317836 */ /* 0x04efe20000000000 */
[----:B------:R-:W-:Y:S11]  /*5d90*/  BSSY B2, `(.L_x_8380) ;  /* 0x0000071000027945 */ /* 0x000ff60003800000 */
[----:B------:R-:W-:Y:S01]  /*5da0*/  @P2 VIADD R49, R144, 0xffffffc0 ;  /* 0xffffffc090312836 */ /* 0x000fe20000000000 */
        /* <DEDUP_REMOVED lines=111> */
.L_x_8381:
[----:B------:R-:W-:Y:S05]  /*64a0*/  BSYNC B2 ;  /* 0x0000000000027941 */ /* 0x000fea0003800000 */
.L_x_8380:
[----:B------:R-:W-:Y:S01]  /*64b0*/  ULDC.64 UR4, c[0x0][0x2e8] ;  /* 0x0000ba0000047ab9 */ /* 0x000fe20000000a00 */
[----:B------:R-:W-:Y:S01]  /*64c0*/  ULDC.64 UR6, c[0x0][0x208] ;  /* 0x0000820000067ab9 */ /* 0x000fe20000000a00 */
[----:B------:R-:W-:-:S04]  /*64d0*/  IADD3 R60, P2, P3, R39, UR4, R69 ;  /* 0x00000004273c7c10 */ /* 0x000fc8000fb5e045 */
[----:B------:R-:W-:-:S05]  /*64e0*/  IADD3.X R61, R105, UR5, R68, P2, P3 ;  /* 0x00000005693d7c10 */ /* 0x000fca00097e6444 */
[----:B-1----:R4:W-:Y:S04]  /*64f0*/  STG.E.128 desc[UR6][R60.64], R48 ;  /* 0x000000303c007986 */ /* 0x0029e8000c101d06 */
.L_x_8375:
[----:B------:R-:W-:Y:S05]  /*6500*/  BSYNC B1 ;  /* 0x0000000000017941 */ /* 0x000fea0003800000 */
.L_x_8374:
        /* <DEDUP_REMOVED lines=21> */
[----:B------:R-:W-:Y:S01]  /*6660*/  IMAD.U32 R61, R61, 0x10000, RZ ;  /* 0x000100003d3d7824 */ /* 0x000fe200078e00ff */
[----:B--2---:R-:W-:Y:S02]  /*6670*/  MOV R56, R48 ;  /* 0x0000003000387202 */ /* 0x004fe40000000f00 */
        /* <DEDUP_REMOVED lines=93> */
.L_x_8386:
[----:B------:R-:W-:Y:S05]  /*6c50*/  BSYNC B2 ;  /* 0x0000000000027941 */ /* 0x000fea0003800000 */
.L_x_8385:
[----:B------:R-:W-:Y:S01]  /*6c60*/  ULDC.64 UR4, c[0x0][0x2e8] ;  /* 0x0000ba0000047ab9 */ /* 0x000fe20000000a00 */
[----:B------:R-:W-:Y:S01]  /*6c70*/  ULDC.64 UR6, c[0x0][0x208] ;  /* 0x0000820000067ab9 */ /* 0x000fe20000000a00 */
[----:B------:R-:W-:-:S04]  /*6c80*/  IADD3 R56, P2, P3, R124, UR4, R42 ;  /* 0x000000047c387c10 */ /* 0x000fc8000fb5e02a */
[----:B------:R-:W-:-:S05]  /*6c90*/  IADD3.X R57, R127, UR5, R38, P2, P3 ;  /* 0x000000057f397c10 */ /* 0x000fca00097e6426 */
[----:B--2---:R1:W-:Y:S04]  /*6ca0*/  STG.E.128 desc[UR6][R56.64], R48 ;  /* 0x0000003038007986 */ /* 0x0043e8000c101d06 */
.L_x_8384:
[----:B------:R-:W-:Y:S05]  /*6cb0*/  BSYNC B1 ;  /* 0x0000000000017941 */ /* 0x000fea0003800000 */
.L_x_8383:
[----:B------:R-:W-:Y:S05]  /*6cc0*/  @P1 BRA `(.L_x_8382) ;  /* 0x0000005800041947 */ /* 0x000fea0003800000 */
[----:B------:R-:W-:Y:S01]  /*6cd0*/  LOP3.LUT P2, RZ, R229, 0x4, RZ, 0xc0, !PT ;  /* 0x00000004e5ff7812 */ /* 0x000fe2000784c0ff */
[C---:B-1234-:R-:W-:Y:S01]  /*6ce0*/  VIADD R49, R144.reuse, 0x40 ;  /* 0x0000004090317836 */ /* 0x05efe20000000000 */
[----:B------:R-:W-:Y:S11]  /*6cf0*/  BSSY B1, `(.L_x_8387) ;  /* 0x000006f000017945 */ /* 0x000ff60003800000 */
[----:B------:R-:W-:Y:S01]  /*6d00*/  @P2 VIADD R49, R144, 0xffffffc0 ;  /* 0xffffffc090312836 */ /* 0x000fe20000000000 */
[----:B------:R-:W-:-:S03]  /*6d10*/  ISETP.GE.AND P2, PT, R230, R126, PT ;  /* 0x0000007ee600720c */ /* 0x000fc60003f46270 */
[----:B------:R-:W-:-:S06]  /*6d20*/  IMAD.IADD R49, R16, 0x1, R49 ;  /* 0x0000000110317824 */ /* 0x000fcc00078e0231 */
[----:B------:R-:W1:Y:S04]  /*6d30*/  LDS.128 R48, [R49+0x26400] ;  /* 0x0264000031307984 */ /* 0x000e680000000c00 */
[----:B------:R-:W-:Y:S05]  /*6d40*/  @P2 BRA `(.L_x_8388) ;  /* 0x0000000400a42947 */ /* 0x000fea0003800000 */
[----:B------:R-:W-:Y:S01]  /*6d50*/  SHF.R.U32.HI R60, RZ, 0x10, R53 ;  /* 0x00000010ff3c7819 */ /* 0x000fe20000011635 */
[----:B-1----:R-:W-:Y:S01]  /*6d60*/  IMAD.MOV.U32 R54, RZ, RZ, R51 ;  /* 0x000000ffff367224 */ /* 0x002fe200078e0033 */
[--C-:B------:R-:W-:Y:S02]  /*6d70*/  SHF.R.U32.HI R58, RZ, 0x8, R53.reuse ;  /* 0x00000008ff3a7819 */ /* 0x100fe40000011635 */
[----:B------:R-:W-:Y:S02]  /*6d80*/  LOP3.LUT R52, R53, 0xff, RZ, 0xc0, !PT ;  /* 0x000000ff35347812 */ /* 0x000fe400078ec0ff */
[----:B------:R-:W-:Y:S01]  /*6d90*/  SHF.R.U32.HI R59, RZ, 0x18, R53 ;  /* 0x00000018ff3b7819 */ /* 0x000fe20000011635 */
[----:B------:R-:W-:Y:S01]  /*6da0*/  IMAD.SHL.U32 R51, R58, 0x100, RZ ;  /* 0x000001003a337824 */ /* 0x000fe200078e00ff */
[--C-:B------:R-:W-:Y:S02]  /*6db0*/  SHF.R.U32.HI R53, RZ, 0x8, R55.reuse ;  /* 0x00000008ff357819 */ /* 0x100fe40000011637 */
[----:B------:R-:W-:-:S02]  /*6dc0*/  SHF.R.U32.HI R57, RZ, 0x10, R55 ;  /* 0x00000010ff397819 */ /* 0x000fc40000011637 */
[----:B------:R-:W-:Y:S01]  /*6dd0*/  LOP3.LUT R56, R55, 0xff0000ff, RZ, 0xc0, !PT ;  /* 0xff0000ff37387812 */ /* 0x000fe200078ec0ff */
[----:B------:R-:W-:Y:S01]  /*6de0*/  IMAD.SHL.U32 R55, R53, 0x100, RZ ;  /* 0x0000010035377824 */ /* 0x000fe200078e00ff */
[----:B------:R-:W-:-:S04]  /*6df0*/  PRMT R52, R59, 0x654, R52 ;  /* 0x000006543b347816 */ /* 0x000fc80000000034 */
[----:B------:R-:W-:Y:S01]  /*6e00*/  LOP3.LUT R53, R52, 0xff00, R51, 0xf8, !PT ;  /* 0x0000ff0034357812 */ /* 0x000fe200078ef833 */
[----:B------:R-:W-:Y:S01]  /*6e10*/  IMAD.U32 R52, R60, 0x10000, RZ ;  /* 0x000100003c347824 */ /* 0x000fe200078e00ff */
[----:B------:R-:W-:Y:S01]  /*6e20*/  LOP3.LUT R58, R56, 0xff00, R55, 0xf8, !PT ;  /* 0x0000ff00383a7812 */ /* 0x000fe200078ef837 */
[----:B------:R-:W-:Y:S01]  /*6e30*/  IMAD.U32 R55, R57, 0x10000, RZ ;  /* 0x0001000039377824 */ /* 0x000fe200078e00ff */
[----:B------:R-:W-:Y:S02]  /*6e40*/  F2FP.F16.E4M3.UNPACK_B R51, R49 ;  /* 0x00000031ff33723e */ /* 0x000fe400020006ff */
[----:B------:R-:W-:Y:S02]  /*6e50*/  F2FP.F16.E4M3.UNPACK_B R56, R85.H1 ;  /* 0x00000055ff38723e */ /* 0x000fe400030006ff */
[----:B------:R-:W-:Y:S02]  /*6e60*/  F2FP.F16.E4M3.UNPACK_B R49, R49.H1 ;  /* 0x00000031ff31723e */ /* 0x000fe400030006ff */
[----:B------:R-:W-:Y:S01]  /*6e70*/  LOP3.LUT R57, R53, 0xff0000, R52, 0xf8, !PT ;  /* 0x00ff000035397812 */ /* 0x000fe200078ef834 */
[--C-:B------:R-:W-:Y:S01]  /*6e80*/  HADD2.F32 R52, -RZ, R51.reuse.H1_H1 ;  /* 0x30000033ff347230 */ /* 0x100fe20000004100 */
[----:B------:R-:W-:Y:S01]  /*6e90*/  LOP3.LUT R59, R58, 0xff0000, R55, 0xf8, !PT ;  /* 0x00ff00003a3b7812 */ /* 0x000fe200078ef837 */
[--C-:B------:R-:W-:Y:S01]  /*6ea0*/  HADD2.F32 R58, -RZ, R56.reuse.H0_H0 ;  /* 0x20000038ff3a7230 */ /* 0x100fe20000004100 */
[----:B------:R-:W-:Y:S01]  /*6eb0*/  F2FP.F16.E4M3.UNPACK_B R55, R84.H1 ;  /* 0x00000054ff37723e */ /* 0x000fe200030006ff */
[----:B------:R-:W-:Y:S01]  /*6ec0*/  HADD2.F32 R51, -RZ, R51.H0_H0 ;  /* 0x20000033ff337230 */ /* 0x000fe20000004100 */
[----:B------:R-:W-:Y:S01]  /*6ed0*/  F2FP.F16.E4M3.UNPACK_B R85, R85 ;  /* 0x00000055ff55723e */ /* 0x000fe200020006ff */
[----:B------:R-:W-:-:S02]  /*6ee0*/  HADD2.F32 R60, -RZ, R56.H1_H1 ;  /* 0x30000038ff3c7230 */ /* 0x000fc40000004100 */
[-C--:B------:R-:W-:Y:S01]  /*6ef0*/  FMUL.FTZ R62, R52, R58.reuse ;  /* 0x0000003a343e7220 */ /* 0x080fe20000410000 */
[--C-:B------:R-:W-:Y:S02]  /*6f00*/  HADD2.F32 R53, -RZ, R49.reuse.H1_H1 ;  /* 0x30000031ff357230 */ /* 0x100fe40000004100 */
[----:B------:R-:W-:Y:S01]  /*6f10*/  FMUL.FTZ R61, R51, R58 ;  /* 0x0000003a333d7220 */ /* 0x000fe20000410000 */
[----:B------:R-:W-:Y:S01]  /*6f20*/  HADD2.F32 R49, -RZ, R49.H0_H0 ;  /* 0x20000031ff317230 */ /* 0x000fe20000004100 */
[----:B------:R-:W-:Y:S01]  /*6f30*/  F2FP.F16.E4M3.UNPACK_B R84, R84 ;  /* 0x00000054ff54723e */ /* 0x000fe200020006ff */
[--C-:B------:R-:W-:Y:S02]  /*6f40*/  HADD2.F32 R58, -RZ, R55.reuse.H1_H1 ;  /* 0x30000037ff3a7230 */ /* 0x100fe40000004100 */
[-C--:B------:R-:W-:Y:S01]  /*6f50*/  FMUL.FTZ R64, R53, R60.reuse ;  /* 0x0000003c35407220 */ /* 0x080fe20000410000 */
[----:B------:R-:W-:Y:S02]  /*6f60*/  HADD2.F32 R56, -RZ, R55.H0_H0 ;  /* 0x20000037ff387230 */ /* 0x000fe40000004100 */
[----:B------:R-:W-:Y:S01]  /*6f70*/  FMUL.FTZ R60, R49, R60 ;  /* 0x0000003c313c7220 */ /* 0x000fe20000410000 */
[----:B------:R-:W-:-:S02]  /*6f80*/  HADD2.F32 R55, -RZ, R85.H1_H1 ;  /* 0x30000055ff377230 */ /* 0x000fc40000004100 */
[----:B------:R-:W-:Y:S01]  /*6f90*/  FFMA.FTZ R64, R49, R58, -R64 ;  /* 0x0000003a31407223 */ /* 0x000fe20000010840 */
[----:B------:R-:W-:Y:S01]  /*6fa0*/  F2FP.F16.E4M3.UNPACK_B R49, R48.H1 ;  /* 0x00000030ff31723e */ /* 0x000fe200030006ff */
[----:B------:R-:W-:Y:S01]  /*6fb0*/  FFMA.FTZ R62, R51, R56, -R62 ;  /* 0x00000038333e7223 */ /* 0x000fe2000001083e */
[----:B------:R-:W-:Y:S01]  /*6fc0*/  F2FP.F16.E4M3.UNPACK_B R48, R48 ;  /* 0x00000030ff30723e */ /* 0x000fe200020006ff */
[----:B------:R-:W-:Y:S01]  /*6fd0*/  FFMA.FTZ R63, R52, R56, R61 ;  /* 0x00000038343f7223 */ /* 0x000fe2000001003d */
[----:B------:R-:W-:Y:S02]  /*6fe0*/  HADD2.F32 R85, -RZ, R85.H0_H0 ;  /* 0x20000055ff557230 */ /* 0x000fe40000004100 */
[----:B------:R-:W-:Y:S01]  /*6ff0*/  FFMA.FTZ R65, R53, R58, R60 ;  /* 0x0000003a35417223 */ /* 0x000fe2000001003c */
[--C-:B------:R-:W-:Y:S02]  /*7000*/  HADD2.F32 R51, -RZ, R49.reuse.H0_H0 ;  /* 0x20000031ff337230 */ /* 0x100fe40000004100 */
[----:B------:R-:W-:-:S02]  /*7010*/  HADD2.F32 R52, -RZ, R49.H1_H1 ;  /* 0x30000031ff347230 */ /* 0x000fc40000004100 */
[--C-:B------:R-:W-:Y:S01]  /*7020*/  HADD2.F32 R49, -RZ, R48.reuse.H0_H0 ;  /* 0x20000030ff317230 */ /* 0x100fe20000004100 */
[----:B------:R-:W-:Y:S01]  /*7030*/  F2FP.SATFINITE.E4M3.F32.PACK_AB_MERGE_C R68, R65, R64, RZ ;  /* 0x000000404144723e */ /* 0x000fe200048070ff */
[----:B------:R-:W-:Y:S02]  /*7040*/  HADD2.F32 R48, -RZ, R48.H1_H1 ;  /* 0x30000030ff307230 */ /* 0x000fe40000004100 */
[-C--:B------:R-:W-:Y:S01]  /*7050*/  FMUL.FTZ R58, R52, R55.reuse ;  /* 0x00000037343a7220 */ /* 0x080fe20000410000 */
[--C-:B------:R-:W-:Y:S02]  /*7060*/  HADD2.F32 R53, -RZ, R84.reuse.H1_H1 ;  /* 0x30000054ff357230 */ /* 0x100fe40000004100 */
[----:B------:R-:W-:Y:S01]  /*7070*/  FMUL.FTZ R55, R51, R55 ;  /* 0x0000003733377220 */ /* 0x000fe20000410000 */
        /* <DEDUP_REMOVED lines=54> */
.L_x_8388:
[----:B------:R-:W-:Y:S05]  /*73e0*/  BSYNC B1 ;  /* 0x0000000000017941 */ /* 0x000fea0003800000 */
.L_x_8387:
[----:B------:R-:W-:Y:S01]  /*73f0*/  ULDC.64 UR4, c[0x0][0x2e8] ;  /* 0x0000ba0000047ab9 */ /* 0x000fe20000000a00 */
[----:B------:R-:W-:Y:S01]  /*7400*/  ULDC.64 UR6, c[0x0][0x208] ;  /* 0x0000820000067ab9 */ /* 0x000fe20000000a00 */
[----:B------:R-:W-:-:S04]  /*7410*/  IADD3 R52, P2, P3, R39, UR4, R124 ;  /* 0x0000000427347c10 */ /* 0x000fc8000fb5e07c */
[----:B------:R-:W-:-:S05]  /*7420*/  IADD3.X R53, R105, UR5, R127, P2, P3 ;  /* 0x0000000569357c10 */ /* 0x000fca00097e647f */
[----:B-1----:R1:W-:Y:S01]  /*7430*/  STG.E.128 desc[UR6][R52.64], R48 ;  /* 0x0000003034007986 */ /* 0x0023e2000c101d06 */
[----:B------:R-:W-:Y:S05]  /*7440*/  BRA `(.L_x_8382) ;  /* 0x0000005000247947 */ /* 0x000fea0003800000 */
.L_x_8346:
[----:B------:R-:W2:Y:S01]  /*7450*/  LDL R52, [R1+0x4c] ;  /* 0x00004c0001347983 */ /* 0x000ea20000100800 */
[C---:B------:R-:W-:Y:S01]  /*7460*/  ISETP.GE.AND P5, PT, R228.reuse, R117, PT ;  /* 0x00000075e400720c */ /* 0x040fe20003fa6270 */
[----:B------:R-:W-:Y:S01]  /*7470*/  VIADD R61, R228, 0x40 ;  /* 0x00000040e43d7836 */ /* 0x000fe20000000000 */
[----:B------:R-:W-:Y:S01]  /*7480*/  P2R R60, PR, RZ, 0x1 ;  /* 0x00000001ff3c7803 */ /* 0x000fe20000000000 */
[----:B------:R-:W-:Y:S01]  /*7490*/  ULDC.64 UR6, c[0x0][0x208] ;  /* 0x0000820000067ab9 */ /* 0x000fe20000000a00 */
[----:B------:R-:W-:-:S13]  /*74a0*/  ISETP.GE.OR P5, PT, R18, R126, P5 ;  /* 0x0000007e1200720c */ /* 0x000fda0002fa6670 */
        /* <DEDUP_REMOVED lines=8> */
[----:B------:R-:W-:-:S02]  /*7530*/  CS2R R78, SRZ ;  /* 0x00000000004e7805 */ /* 0x000fc4000001ff00 */
[----:B------:R-:W-:Y:S02]  /*7540*/  CS2R R76, SRZ ;  /* 0x00000000004c7805 */ /* 0x000fe4000001ff00 */
[----:B--2---:R-:W-:Y:S01]  /*7550*/  R2UR UR4, R52 ;  /* 0x00000000340472ca */ /* 0x004fe200000e0000 */
[----:B------:R-:W-:-:S05]  /*7560*/  VIADD R52, R228, 0xc0 ;  /* 0x000000c0e4347836 */ /* 0x000fca0000000000 */
[----:B------:R-:W-:-:S04]  /*7570*/  ISETP.GE.AND P2, PT, R52, R117, PT ;  /* 0x000000753400720c */ /* 0x000fc80003f46270 */
[----:B------:R-:W-:-:S13]  /*7580*/  ISETP.GE.OR P2, PT, R18, R126, P2 ;  /* 0x0000007e1200720c */ /* 0x000fda0001746670 */
[----:B------:R-:W0:Y:S01]  /*7590*/  @!P2 LDC.64 R52, c[0x0][0x3f8] ;  /* 0x0000fe00ff34ab82 */ /* 0x000e220000000a00 */
[----:B------:R-:W-:Y:S01]  /*75a0*/  @!P2 MOV R49, R129 ;  /* 0x000000810031a202 */ /* 0x000fe20000000f00 */
[----:B------:R-:W-:-:S06]  /*75b0*/  @!P2 IMAD.MOV.U32 R51, RZ, RZ, R108 ;  /* 0x000000ffff33a224 */ /* 0x000fcc00078e006c */
[----:B------:R-:W2:Y:S08]  /*75c0*/  @!P2 LDC.64 R80, c[0x0][0x3e8] ;  /* 0x0000fa00ff50ab82 */ /* 0x000eb00000000a00 */
[----:B------:R-:W3:Y:S01]  /*75d0*/  @!P2 LDC.64 R82, c[0x0][0x400] ;  /* 0x00010000ff52ab82 */ /* 0x000ee20000000a00 */
[----:B0-----:R-:W-:-:S04]  /*75e0*/  @!P2 IMAD.WIDE.U32 R54, R52, 0xc0, R48 ;  /* 0x000000c03436a825 */ /* 0x001fc800078e0030 */
[----:B------:R-:W-:-:S04]  /*75f0*/  @!P2 IMAD R53, R53, 0xc0, RZ ;  /* 0x000000c03535a824 */ /* 0x000fc800078e02ff */
[----:B------:R-:W-:Y:S01]  /*7600*/  @!P2 IMAD.IADD R52, R55, 0x1, R53 ;  /* 0x000000013734a824 */ /* 0x000fe200078e0235 */
[----:B--2---:R-:W-:-:S04]  /*7610*/  @!P2 IADD3 R80, P3, P4, R88, R80, R54 ;  /* 0x000000505850a210 */ /* 0x004fc80007c7e036 */
[----:B------:R-:W-:Y:S02]  /*7620*/  @!P2 IADD3.X R81, R31, R81, R52, P3, P4 ;  /* 0x000000511f51a210 */ /* 0x000fe40001fe8434 */
[----:B------:R-:W0:Y:S03]  /*7630*/  @!P2 LDC.64 R52, c[0x0][0x408] ;  /* 0x00010200ff34ab82 */ /* 0x000e260000000a00 */
[----:B------:R-:W2:Y:S01]  /*7640*/  @!P2 LDG.E.128 R72, desc[UR6][R80.64] ;  /* 0x000000065048a981 */ /* 0x000ea2000c1e1d00 */
[----:B0-----:R-:W-:-:S04]  /*7650*/  @!P2 IMAD.WIDE.U32 R54, R52, 0xc0, R50 ;  /* 0x000000c03436a825 */ /* 0x001fc800078e0032 */
[----:B------:R-:W-:Y:S01]  /*7660*/  @!P2 IMAD R53, R53, 0xc0, RZ ;  /* 0x000000c03535a824 */ /* 0x000fe200078e02ff */
[----:B---3--:R-:W-:-:S03]  /*7670*/  @!P2 IADD3 R82, P3, P4, R94, R82, R54 ;  /* 0x000000525e52a210 */ /* 0x008fc60007c7e036 */
[----:B------:R-:W-:-:S05]  /*7680*/  @!P2 IMAD.IADD R52, R55, 0x1, R53 ;  /* 0x000000013734a824 */ /* 0x000fca00078e0235 */
[----:B------:R-:W-:Y:S02]  /*7690*/  @!P2 IADD3.X R83, R33, R83, R52, P3, P4 ;  /* 0x000000532153a210 */ /* 0x000fe40001fe8434 */
[----:B-1----:R-:W-:-:S03]  /*76a0*/  @!P5 IADD3 R58, P3, P4, R94, R58, R50 ;  /* 0x0000003a5e3ad210 */ /* 0x002fc60007c7e032 */
[----:B------:R-:W3:Y:S01]  /*76b0*/  @!P2 LDG.E.128 R76, desc[UR6][R82.64] ;  /* 0x00000006524ca981 */ /* 0x000ee2000c1e1d00 */
        /* <DEDUP_REMOVED lines=11> */
[----:B------:R-:W4:Y:S03]  /*7770*/  @!P3 LDC.64 R68, c[0x0][0x3e8] ;  /* 0x0000fa00ff44bb82 */ /* 0x000f260000000a00 */
[----:B------:R-:W-:Y:S02]  /*7780*/  @!P3 IADD3.X R48, R31, R11, R129, P0, P6 ;  /* 0x0000000b1f30b210 */ /* 0x000fe400007ec481 */
[----:B------:R-:W-:-:S03]  /*7790*/  @!P4 IADD3 R53, P0, P6, R94, R50, R6 ;  /* 0x000000325e35c210 */ /* 0x000fc60007e1e006 */
[----:B------:R-:W5:Y:S01]  /*77a0*/  @!P3 LDC.64 R84, c[0x0][0x400] ;  /* 0x00010000ff54bb82 */ /* 0x000f620000000a00 */
[----:B------:R-:W-:Y:S02]  /*77b0*/  @!P4 IADD3.X R52, R33, R108, R8, P0, P6 ;  /* 0x0000006c2134c210 */ /* 0x000fe400007ec408 */
[----:B------:R-:W-:-:S04]  /*77c0*/  @!P3 IADD3 R51, P0, P6, R94, R5, R50 ;  /* 0x000000055e33b210 */ /* 0x000fc80007e1e032 */
[----:B------:R-:W-:Y:S02]  /*77d0*/  @!P3 IADD3.X R108, R33, R7, R108, P0, P6 ;  /* 0x00000007216cb210 */ /* 0x000fe400007ec46c */
[----:B0-----:R-:W-:Y:S02]  /*77e0*/  @!P4 IADD3 R64, P6, R55, R64, RZ ;  /* 0x000000403740c210 */ /* 0x001fe40007fde0ff */
[----:B------:R-:W-:-:S03]  /*77f0*/  ISETP.NE.AND P0, PT, R60, RZ, PT ;  /* 0x000000ff3c00720c */ /* 0x000fc60003f05270 */
[----:B------:R-:W-:Y:S01]  /*7800*/  @!P4 IMAD.X R65, R54, 0x1, R65, P6 ;  /* 0x000000013641c824 */ /* 0x000fe200030e0641 */
[----:B-1----:R-:W-:Y:S02]  /*7810*/  @!P4 IADD3 R66, P6, R53, R66, RZ ;  /* 0x000000423542c210 */ /* 0x002fe40007fde0ff */
[----:B------:R-:W-:-:S03]  /*7820*/  CS2R R54, SRZ ;  /* 0x0000000000367805 */ /* 0x000fc6000001ff00 */
[----:B------:R-:W-:Y:S01]  /*7830*/  @!P4 IMAD.X R67, R52, 0x1, R67, P6 ;  /* 0x000000013443c824 */ /* 0x000fe200030e0643 */
[----:B----4-:R-:W-:Y:S02]  /*7840*/  @!P3 IADD3 R68, P6, R49, R68, RZ ;  /* 0x000000443144b210 */ /* 0x010fe40007fde0ff */
[----:B------:R-:W-:-:S03]  /*7850*/  CS2R R52, SRZ ;  /* 0x0000000000347805 */ /* 0x000fc6000001ff00 */
[----:B------:R-:W-:Y:S01]  /*7860*/  @!P3 IMAD.X R69, R48, 0x1, R69, P6 ;  /* 0x000000013045b824 */ /* 0x000fe200030e0645 */
[----:B-----5:R-:W-:Y:S02]  /*7870*/  @!P3 IADD3 R84, P6, R51, R84, RZ ;  /* 0x000000543354b210 */ /* 0x020fe40007fde0ff */
[----:B------:R-:W-:Y:S02]  /*7880*/  CS2R R50, SRZ ;  /* 0x0000000000327805 */ /* 0x000fe4000001ff00 */
[----:B------:R-:W-:Y:S01]  /*7890*/  CS2R R48, SRZ ;  /* 0x0000000000307805 */ /* 0x000fe2000001ff00 */
[----:B------:R0:W4:Y:S01]  /*78a0*/  @!P5 LDG.E.128 R52, desc[UR6][R58.64] ;  /* 0x000000063a34d981 */ /* 0x000122000c1e1d00 */
[----:B------:R-:W-:Y:S01]  /*78b0*/  CS2R R60, SRZ ;  /* 0x00000000003c7805 */ /* 0x000fe2000001ff00 */
[----:B------:R-:W-:-:S03]  /*78c0*/  @!P3 IMAD.X R85, R108, 0x1, R85, P6 ;  /* 0x000000016c55b824 */ /* 0x000fc600030e0655 */
[----:B------:R1:W5:Y:S04]  /*78d0*/  @!P5 LDG.E.128 R48, desc[UR6][R56.64] ;  /* 0x000000063830d981 */ /* 0x000368000c1e1d00 */
[----:B------:R1:W5:Y:S01]  /*78e0*/  @!P4 LDG.E.128 R60, desc[UR6][R66.64] ;  /* 0x00000006423cc981 */ /* 0x000362000c1e1d00 */
[----:B0-----:R-:W-:Y:S02]  /*78f0*/  CS2R R58, SRZ ;  /* 0x00000000003a7805 */ /* 0x001fe4000001ff00 */
[----:B-1----:R-:W-:Y:S02]  /*7900*/  CS2R R56, SRZ ;  /* 0x0000000000387805 */ /* 0x002fe4000001ff00 */
[----:B------:R-:W-:-:S04]  /*7910*/  CS2R R66, SRZ ;  /* 0x0000000000427805 */ /* 0x000fc8000001ff00 */
[----:B------:R0:W5:Y:S02]  /*7920*/  @!P4 LDG.E.128 R56, desc[UR6][R64.64] ;  /* 0x000000064038c981 */ /* 0x000164000c1e1d00 */
[----:B0-----:R-:W-:-:S06]  /*7930*/  CS2R R64, SRZ ;  /* 0x0000000000407805 */ /* 0x001fcc000001ff00 */
[----:B------:R0:W5:Y:S02]  /*7940*/  @!P3 LDG.E.128 R64, desc[UR6][R68.64] ;  /* 0x000000064440b981 */ /* 0x000164000c1e1d00 */
[----:B0-----:R-:W-:-:S06]  /*7950*/  CS2R R68, SRZ ;  /* 0x0000000000447805 */ /* 0x001fcc000001ff00 */
[----:B------:R-:W5:Y:S01]  /*7960*/  @!P3 LDG.E.128 R68, desc[UR6][R84.64] ;  /* 0x000000065444b981 */ /* 0x000f62000c1e1d00 */
[----:B------:R-:W-:-:S06]  /*7970*/  UISETP.NE.AND UP0, UPT, UR4, 0x3, UPT ;  /* 0x000000030400788c */ /* 0x000fcc000bf05270 */
[----:B------:R-:W-:Y:S02]  /*7980*/  PLOP3.LUT P5, PT, PT, PT, UP0, 0x80, 0x0 ;  /* 0x000000000000781c */ /* 0x000fe40003faf008 */
[----:B------:R-:W-:Y:S01]  /*7990*/  ISETP.GE.AND P2, PT, R18, R126, PT ;  /* 0x0000007e1200720c */ /* 0x000fe20003f46270 */
[----:B--2---:R-:W-:Y:S02]  /*79a0*/  IMAD.MOV.U32 R141, RZ, RZ, R74 ;  /* 0x000000ffff8d7224 */ /* 0x004fe400078e004a */
[----:B------:R-:W-:Y:S01]  /*79b0*/  IMAD.MOV.U32 R142, RZ, RZ, R72 ;  /* 0x000000ffff8e7224 */ /* 0x000fe200078e0048 */
[----:B---3--:R-:W-:Y:S01]  /*79c0*/  MOV R143, R78 ;  /* 0x0000004e008f7202 */ /* 0x008fe20000000f00 */
[----:B------:R-:W-:Y:S01]  /*79d0*/  IMAD.MOV.U32 R144, RZ, RZ, R76 ;  /* 0x000000ffff907224 */ /* 0x000fe200078e004c */
[----:B----4-:R-:W-:Y:S01]  /*79e0*/  MOV R156, R54 ;  /* 0x00000036009c7202 */ /* 0x010fe20000000f00 */
[----:B------:R-:W-:Y:S02]  /*79f0*/  IMAD.MOV.U32 R155, RZ, RZ, R52 ;  /* 0x000000ffff9b7224 */ /* 0x000fe400078e0034 */
[----:B-----5:R-:W-:-:S02]  /*7a00*/  IMAD.MOV.U32 R158, RZ, RZ, R50 ;  /* 0x000000ffff9e7224 */ /* 0x020fc400078e0032 */
        /* <DEDUP_REMOVED lines=11> */
.L_x_8389:
[----:B------:R-:W2:Y:S01]  /*7ac0*/  LDL R80, [R1] ;  /* 0x0000000001507983 */ /* 0x000ea20000100800 */
[----:B------:R-:W-:Y:S01]  /*7ad0*/  IMAD R108, R17, 0x8, R16 ;  /* 0x00000008116c7824 */ /* 0x000fe200078e0210 */
[----:B------:R-:W0:Y:S01]  /*7ae0*/  LDC R145, c[0x0][0x2f4] ;  /* 0x0000bd00ff917b82 */ /* 0x000e220000000800 */
[----:B------:R-:W-:Y:S01]  /*7af0*/  IMAD.MOV.U32 R125, RZ, RZ, R127 ;  /* 0x000000ffff7d7224 */ /* 0x000fe200078e007f */
[----:B------:R-:W-:Y:S06]  /*7b00*/  BSSY B1, `(.L_x_8390) ;  /* 0x0000006000017945 */ /* 0x000fec0003800000 */
[----:B------:R-:W1:Y:S01]  /*7b10*/  LDC.64 R126, c[0x0][0x300] ;  /* 0x0000c000ff7e7b82 */ /* 0x000e620000000a00 */
[----:B0-----:R-:W-:Y:S01]  /*7b20*/  IMAD.IADD R146, R145, 0x1, -R120 ;  /* 0x0000000191927824 */ /* 0x001fe200078e0a78 */
[----:B--2---:R-:W-:-:S04]  /*7b30*/  SHF.L.U32 R129, R80, 0x1f, RZ ;  /* 0x0000001f50817819 */ /* 0x004fc800000006ff */
[----:B------:R-:W0:Y:S02]  /*7b40*/  SYNCS.PHASECHK.TRANS64.TRYWAIT P3, [R108+URZ+0x2e890], R129 ;  /* 0x02e890816c0075a7 */ /* 0x000e24000806017f */
[----:B01----:R-:W-:Y:S05]  /*7b50*/  @!P3 BRA `(.L_x_8391) ;  /* 0x000002840048b947 */ /* 0x003fea0003800000 */
.L_x_8664:
[----:B------:R-:W-:Y:S05]  /*7b60*/  BSYNC B1 ;  /* 0x0000000000017941 */ /* 0x000fea0003800000 */
.L_x_8390:
[----:B------:R-:W-:Y:S01]  /*7b70*/  ISETP.GE.OR P3, PT, R228, R117, P0 ;  /* 0x00000075e400720c */ /* 0x000fe20000766670 */
[----:B------:R-:W-:-:S12]  /*7b80*/  BSSY B1, `(.L_x_8392) ;  /* 0x0000102000017945 */ /* 0x000fd80003800000 */
[----:B------:R-:W-:Y:S05]  /*7b90*/  @P3 BRA `(.L_x_8393) ;  /* 0x0000001000003947 */ /* 0x000fea0003800000 */
[----:B------:R-:W1:Y:S01]  /*7ba0*/  S2R R81, SR_TID.X ;  /* 0x0000000000517919 */ /* 0x000e620000002100 */
[----:B------:R-:W-:Y:S01]  /*7bb0*/  SHF.R.S32.HI R80, RZ, 0x1f, R228 ;  /* 0x0000001fff507819 */ /* 0x000fe200000114e4 */
[-C--:B------:R-:W-:Y:S01]  /*7bc0*/  IMAD.WIDE.U32 R132, R228, R126.reuse, R124 ;  /* 0x0000007ee4847225 */ /* 0x080fe200078e007c */
[----:B------:R-:W-:Y:S01]  /*7bd0*/  ISETP.NE.AND P6, PT, R0, RZ, PT ;  /* 0x000000ff0000720c */ /* 0x000fe20003fc5270 */
[----:B------:R-:W-:Y:S02]  /*7be0*/  BSSY B2, `(.L_x_8394) ;  /* 0x00000ef000027945 */ /* 0x000fe40003800000 */
[----:B------:R-:W-:Y:S01]  /*7bf0*/  IMAD R80, R80, R126, RZ ;  /* 0x0000007e50507224 */ /* 0x000fe200078e02ff */
[----:B------:R-:W-:-:S03]  /*7c00*/  IADD3 R160, P3, P4, R42, R132, R35 ;  /* 0x000000842aa07210 */ /* 0x000fc60007c7e023 */
[----:B------:R-:W-:Y:S01]  /*7c10*/  IMAD R159, R228, R127, R80 ;  /* 0x0000007fe49f7224 */ /* 0x000fe200078e0250 */
[----:B------:R-:W-:-:S03]  /*7c20*/  SEL R80, R120, R146, !P6 ;  /* 0x0000009278507207 */ /* 0x000fc60007000000 */
[----:B------:R-:W-:-:S05]  /*7c30*/  IMAD.IADD R159, R159, 0x1, R133 ;  /* 0x000000019f9f7824 */ /* 0x000fca00078e0285 */
[----:B------:R-:W-:Y:S01]  /*7c40*/  IADD3.X R164, R38, R159, R36, P3, P4 ;  /* 0x0000009f26a47210 */ /* 0x000fe20001fe8424 */
[----:B-1----:R-:W-:Y:S01]  /*7c50*/  VIADD R83, R81, 0xffffff80 ;  /* 0xffffff8051537836 */ /* 0x002fe20000000000 */
[----:B------:R-:W-:-:S04]  /*7c60*/  SHF.R.S32.HI R81, RZ, 0x1f, R80 ;  /* 0x0000001fff517819 */ /* 0x000fc80000011450 */
[----:B------:R-:W-:Y:S02]  /*7c70*/  LEA.HI R81, R81, R80, RZ, 0x5 ;  /* 0x0000005051517211 */ /* 0x000fe400078f28ff */
[----:B------:R-:W-:Y:S02]  /*7c80*/  SHF.R.S32.HI R82, RZ, 0x1f, R83 ;  /* 0x0000001fff527819 */ /* 0x000fe40000011453 */
[----:B------:R-:W-:Y:S02]  /*7c90*/  LEA.HI.SX32 R81, R81, R34, 0x1b ;  /* 0x0000002251517211 */ /* 0x000fe400078fdaff */
[----:B------:R-:W-:-:S03]  /*7ca0*/  LEA.HI R82, R82, R83, RZ, 0x5 ;  /* 0x0000005352527211 */ /* 0x000fc600078f28ff */
[----:B------:R-:W-:Y:S02]  /*7cb0*/  IMAD.SHL.U32 R161, R81, 0x10, RZ ;  /* 0x0000001051a17824 */ /* 0x000fe400078e00ff */
[----:B------:R-:W-:Y:S02]  /*7cc0*/  IMAD.SHL.U32 R82, R82, 0x20, RZ ;  /* 0x0000002052527824 */ /* 0x000fe400078e00ff */
[----:B------:R-:W-:Y:S01]  /*7cd0*/  IMAD R81, R17, 0x7000, R119 ;  /* 0x0000700011517824 */ /* 0x000fe200078e0277 */
[----:B------:R-:W-:Y:S02]  /*7ce0*/  LOP3.LUT R80, R3, 0x70, R161, 0xf8, !PT ;  /* 0x0000007003507812 */ /* 0x000fe400078ef8a1 */
[----:B------:R-:W-:Y:S01]  /*7cf0*/  LOP3.LUT R82, R82, 0xfffffc00, RZ, 0xc0, !PT ;  /* 0xfffffc0052527812 */ /* 0x000fe200078ec0ff */
[----:B------:R-:W-:Y:S01]  /*7d00*/  IMAD.IADD R81, R16, 0x1, R81 ;  /* 0x0000000110517824 */ /* 0x000fe200078e0251 */
        /* <DEDUP_REMOVED lines=8> */
[----:B------:R-:W-:Y:S02]  /*7d90*/  LOP3.LUT R163, R49, 0xff, RZ, 0xc0, !PT ;  /* 0x000000ff31a37812 */ /* 0x000fe400078ec0ff */
[--C-:B------:R-:W-:Y:S02]  /*7da0*/  SHF.R.U32.HI R50, RZ, 0x8, R49.reuse ;  /* 0x00000008ff327819 */ /* 0x100fe40000011631 */
[----:B------:R-:W-:Y:S02]  /*7db0*/  SHF.R.U32.HI R52, RZ, 0x10, R49 ;  /* 0x00000010ff347819 */ /* 0x000fe40000011631 */
[----:B------:R-:W-:Y:S02]  /*7dc0*/  SHF.R.U32.HI R49, RZ, 0x18, R51 ;  /* 0x00000018ff317819 */ /* 0x000fe40000011633 */
[----:B------:R-:W-:-:S02]  /*7dd0*/  LOP3.LUT R162, R51, 0xff, RZ, 0xc0, !PT ;  /* 0x000000ff33a27812 */ /* 0x000fc400078ec0ff */
[----:B------:R-:W-:Y:S02]  /*7de0*/  PRMT R48, R48, 0x654, R163 ;  /* 0x0000065430307816 */ /* 0x000fe400000000a3 */
[----:B------:R-:W-:Y:S02]  /*7df0*/  SHF.R.U32.HI R54, RZ, 0x8, R51 ;  /* 0x00000008ff367819 */ /* 0x000fe40000011633 */
[--C-:B------:R-:W-:Y:S02]  /*7e00*/  SHF.R.U32.HI R165, RZ, 0x8, R53.reuse ;  /* 0x00000008ffa57819 */ /* 0x100fe40000011635 */
[----:B------:R-:W-:Y:S02]  /*7e10*/  SHF.L.U32 R163, R50, 0x8, RZ ;  /* 0x0000000832a37819 */ /* 0x000fe400000006ff */
[----:B------:R-:W-:Y:S01]  /*7e20*/  SHF.R.U32.HI R167, RZ, 0x18, R53 ;  /* 0x00000018ffa77819 */ /* 0x000fe20000011635 */
[----:B------:R-:W-:Y:S01]  /*7e30*/  IMAD.SHL.U32 R165, R165, 0x100, RZ ;  /* 0x00000100a5a57824 */ /* 0x000fe200078e00ff */
[----:B------:R-:W-:-:S02]  /*7e40*/  LOP3.LUT R166, R53, 0xff, RZ, 0xc0, !PT ;  /* 0x000000ff35a67812 */ /* 0x000fc400078ec0ff */
[----:B------:R-:W-:Y:S01]  /*7e50*/  PRMT R162, R49, 0x654, R162 ;  /* 0x0000065431a27816 */ /* 0x000fe200000000a2 */
[----:B------:R-:W-:Y:S01]  /*7e60*/  IMAD.U32 R49, R52, 0x10000, RZ ;  /* 0x0001000034317824 */ /* 0x000fe200078e00ff */
[----:B------:R-:W-:Y:S01]  /*7e70*/  LOP3.LUT R48, R48, 0xff00, R163, 0xf8, !PT ;  /* 0x0000ff0030307812 */ /* 0x000fe200078ef8a3 */
[----:B------:R-:W-:Y:S01]  /*7e80*/  IMAD.SHL.U32 R163, R54, 0x100, RZ ;  /* 0x0000010036a37824 */ /* 0x000fe200078e00ff */
[----:B------:R-:W-:Y:S02]  /*7e90*/  SHF.R.U32.HI R51, RZ, 0x10, R51 ;  /* 0x00000010ff337819 */ /* 0x000fe40000011633 */
[----:B------:R-:W-:Y:S02]  /*7ea0*/  PRMT R166, R167, 0x654, R166 ;  /* 0x00000654a7a67816 */ /* 0x000fe400000000a6 */
[----:B------:R-:W-:Y:S02]  /*7eb0*/  SHF.R.U32.HI R168, RZ, 0x8, R55 ;  /* 0x00000008ffa87819 */ /* 0x000fe40000011637 */
[----:B------:R-:W-:Y:S01]  /*7ec0*/  LOP3.LUT R50, R48, 0xff0000, R49, 0xf8, !PT ;  /* 0x00ff000030327812 */ /* 0x000fe200078ef831 */
[----:B------:R-:W-:Y:S01]  /*7ed0*/  IMAD.U32 R48, R51, 0x10000, RZ ;  /* 0x0001000033307824 */ /* 0x000fe200078e00ff */
[----:B------:R-:W-:Y:S01]  /*7ee0*/  LOP3.LUT R163, R162, 0xff00, R163, 0xf8, !PT ;  /* 0x0000ff00a2a37812 */ /* 0x000fe200078ef8a3 */
[----:B------:R-:W-:Y:S01]  /*7ef0*/  IMAD.SHL.U32 R168, R168, 0x100, RZ ;  /* 0x00000100a8a87824 */ /* 0x000fe200078e00ff */
[----:B------:R-:W-:-:S02]  /*7f00*/  LOP3.LUT R167, R166, 0xff00, R165, 0xf8, !PT ;  /* 0x0000ff00a6a77812 */ /* 0x000fc400078ef8a5 */
[--C-:B------:R-:W-:Y:S02]  /*7f10*/  SHF.R.U32.HI R170, RZ, 0x18, R55.reuse ;  /* 0x00000018ffaa7819 */ /* 0x100fe40000011637 */
[----:B------:R-:W-:Y:S02]  /*7f20*/  LOP3.LUT R169, R55, 0xff, RZ, 0xc0, !PT ;  /* 0x000000ff37a97812 */ /* 0x000fe400078ec0ff */
[----:B------:R-:W-:Y:S02]  /*7f30*/  F2FP.F16.E4M3.UNPACK_B R166, R155.H1 ;  /* 0x0000009bffa6723e */ /* 0x000fe400030006ff */
[----:B--2---:R-:W-:Y:S02]  /*7f40*/  F2FP.F16.E4M3.UNPACK_B R162, R84.H1 ;  /* 0x00000054ffa2723e */ /* 0x004fe400030006ff */
[----:B-1----:R-:W-:Y:S01]  /*7f50*/  F2FP.F16.E4M3.UNPACK_B R54, R80.H1 ;  /* 0x00000050ff36723e */ /* 0x002fe200030006ff */
[----:B------:R-:W-:Y:S01]  /*7f60*/  HADD2.F32 R49, -RZ, R166.H0_H0 ;  /* 0x200000a6ff317230 */ /* 0x000fe20000004100 */
[----:B------:R-:W-:-:S02]  /*7f70*/  SHF.R.U32.HI R55, RZ, 0x10, R55 ;  /* 0x00000010ff377819 */ /* 0x000fc40000011637 */
[----:B------:R-:W-:Y:S01]  /*7f80*/  SHF.R.U32.HI R53, RZ, 0x10, R53 ;  /* 0x00000010ff357819 */ /* 0x000fe20000011635 */
[----:B------:R-:W-:Y:S01]  /*7f90*/  HADD2.F32 R52, -RZ, R54.H0_H0 ;  /* 0x20000036ff347230 */ /* 0x000fe20000004100 */
[----:B------:R-:W-:Y:S01]  /*7fa0*/  PRMT R169, R170, 0x654, R169 ;  /* 0x00000654aaa97816 */ /* 0x000fe200000000a9 */
[----:B------:R-:W-:Y:S01]  /*7fb0*/  IMAD.U32 R170, R55, 0x10000, RZ ;  /* 0x0001000037aa7824 */ /* 0x000fe200078e00ff */
[----:B------:R-:W-:Y:S01]  /*7fc0*/  LOP3.LUT R48, R163, 0xff0000, R48, 0xf8, !PT ;  /* 0x00ff0000a3307812 */ /* 0x000fe200078ef830 */
[--C-:B------:R-:W-:Y:S01]  /*7fd0*/  HADD2.F32 R163, -RZ, R162.reuse.H0_H0 ;  /* 0x200000a2ffa37230 */ /* 0x100fe20000004100 */
[----:B------:R-:W-:Y:S01]  /*7fe0*/  F2FP.F16.E4M3.UNPACK_B R165, R157.H1 ;  /* 0x0000009dffa5723e */ /* 0x000fe200030006ff */
[-C--:B------:R-:W-:Y:S01]  /*7ff0*/  FMUL.FTZ R172, R52, R49.reuse ;  /* 0x0000003134ac7220 */ /* 0x080fe20000410000 */
[----:B------:R-:W-:Y:S01]  /*8000*/  LOP3.LUT R169, R169, 0xff00, R168, 0xf8, !PT ;  /* 0x0000ff00a9a97812 */ /* 0x000fe200078ef8a8 */
[----:B------:R-:W-:Y:S02]  /*8010*/  IMAD.U32 R168, R53, 0x10000, RZ ;  /* 0x0001000035a87824 */ /* 0x000fe400078e00ff */
[----:B------:R-:W-:Y:S01]  /*8020*/  FMUL.FTZ R53, R163, R49 ;  /* 0x00000031a3357220 */ /* 0x000fe20000410000 */
[----:B------:R-:W-:Y:S01]  /*8030*/  HADD2.F32 R55, -RZ, R165.H0_H0 ;  /* 0x200000a5ff377230 */ /* 0x000fe20000004100 */
[----:B------:R-:W-:Y:S01]  /*8040*/  F2FP.F16.E4M3.UNPACK_B R84, R84 ;  /* 0x00000054ff54723e */ /* 0x000fe200020006ff */
[----:B------:R-:W-:Y:S01]  /*8050*/  HADD2.F32 R162, -RZ, R162.H1_H1 ;  /* 0x300000a2ffa27230 */ /* 0x000fe20000004100 */
[----:B------:R-:W-:Y:S01]  /*8060*/  LOP3.LUT R51, R167, 0xff0000, R168, 0xf8, !PT ;  /* 0x00ff0000a7337812 */ /* 0x000fe200078ef8a8 */
[----:B------:R-:W-:-:S02]  /*8070*/  HADD2.F32 R167, -RZ, R166.H1_H1 ;  /* 0x300000a6ffa77230 */ /* 0x000fc40000004100 */
[-C--:B------:R-:W-:Y:S01]  /*8080*/  FFMA.FTZ R53, R52, R55.reuse, -R53 ;  /* 0x0000003734357223 */ /* 0x080fe20000010835 */
[----:B------:R-:W-:Y:S01]  /*8090*/  FFMA.FTZ R52, R163, R55, R172 ;  /* 0x00000037a3347223 */ /* 0x000fe200000100ac */
[----:B------:R-:W-:Y:S01]  /*80a0*/  F2FP.F16.E4M3.UNPACK_B R163, R155 ;  /* 0x0000009bffa3723e */ /* 0x000fe200020006ff */
[----:B------:R-:W-:Y:S01]  /*80b0*/  HADD2.F32 R54, -RZ, R54.H1_H1 ;  /* 0x30000036ff367230 */ /* 0x000fe20000004100 */
[----:B------:R-:W-:Y:S01]  /*80c0*/  F2FP.F16.E4M3.UNPACK_B R155, R80 ;  /* 0x00000050ff9b723e */ /* 0x000fe200020006ff */
[----:B------:R-:W-:Y:S01]  /*80d0*/  HADD2.F32 R55, -RZ, R165.H1_H1 ;  /* 0x300000a5ff377230 */ /* 0x000fe20000004100 */
[----:B------:R-:W-:Y:S01]  /*80e0*/  LOP3.LUT R49, R169, 0xff0000, R170, 0xf8, !PT ;  /* 0x00ff0000a9317812 */ /* 0x000fe200078ef8aa */
[----:B------:R-:W-:Y:S01]  /*80f0*/  FMUL.FTZ R169, R162, R167 ;  /* 0x000000a7a2a97220 */ /* 0x000fe20000410000 */
        /* <DEDUP_REMOVED lines=20> */
[----:B------:R-:W-:Y:S01]  /*8240*/  FFMA.FTZ R157, R163, R168, R172 ;  /* 0x000000a8a39d7223 */ /* 0x000fe200000100ac */
[----:B------:R-:W-:Y:S01]  /*8250*/  F2FP.F16.E4M3.UNPACK_B R169, R158.H1 ;  /* 0x0000009effa9723e */ /* 0x000fe200030006ff */
[----:B------:R-:W-:Y:S01]  /*8260*/  FFMA.FTZ R155, R155, R168, -R162 ;  /* 0x000000a89b9b7223 */ /* 0x000fe200000108a2 */
[-C--:B------:R-:W-:Y:S01]  /*8270*/  F2FP.F16.E4M3.UNPACK_B R162, R82.reuse.H1 ;  /* 0x00000052ffa2723e */ /* 0x080fe200030006ff */
[----:B------:R-:W-:Y:S01]  /*8280*/  HADD2.F32 R170, -RZ, R167.H0_H0 ;  /* 0x200000a7ffaa7230 */ /* 0x000fe20000004100 */
[----:B------:R-:W-:Y:S01]  /*8290*/  F2FP.F16.E4M3.UNPACK_B R82, R82 ;  /* 0x00000052ff52723e */ /* 0x000fe200020006ff */
[----:B------:R-:W-:Y:S01]  /*82a0*/  HADD2.F32 R166, -RZ, R165.H0_H0 ;  /* 0x200000a5ffa67230 */ /* 0x000fe20000004100 */
[----:B------:R-:W-:Y:S01]  /*82b0*/  F2FP.SATFINITE.E4M3.F32.PACK_AB_MERGE_C R53, R54, R53, RZ ;  /* 0x000000353635723e */ /* 0x000fe200048070ff */
[----:B------:R-:W-:Y:S01]  /*82c0*/  HADD2.F32 R163, -RZ, R162.H0_H0 ;  /* 0x200000a2ffa37230 */ /* 0x000fe20000004100 */
[----:B------:R-:W-:Y:S01]  /*82d0*/  F2FP.SATFINITE.E4M3.F32.PACK_AB_MERGE_C R52, R55, R52, RZ ;  /* 0x000000343734723e */ /* 0x000fe200048070ff */
[----:B------:R-:W-:-:S02]  /*82e0*/  HADD2.F32 R172, -RZ, R167.H1_H1 ;  /* 0x300000a7ffac7230 */ /* 0x000fc40000004100 */
[CC--:B------:R-:W-:Y:S01]  /*82f0*/  FMUL.FTZ R174, R166.reuse, R170.reuse ;  /* 0x000000aaa6ae7220 */ /* 0x0c0fe20000410000 */
[----:B------:R-:W-:Y:S02]  /*8300*/  HADD2.F32 R168, -RZ, R169.H0_H0 ;  /* 0x200000a9ffa87230 */ /* 0x000fe40000004100 */
[----:B------:R-:W-:Y:S01]  /*8310*/  FMUL.FTZ R171, R163, R170 ;  /* 0x000000aaa3ab7220 */ /* 0x000fe20000410000 */
[----:B------:R-:W-:Y:S01]  /*8320*/  HADD2.F32 R167, -RZ, R165.H1_H1 ;  /* 0x300000a5ffa77230 */ /* 0x000fe20000004100 */
[----:B------:R-:W-:Y:S01]  /*8330*/  F2FP.SATFINITE.E4M3.F32.PACK_AB_MERGE_C R80, R155, R80, R53 ;  /* 0x000000509b50723e */ /* 0x000fe20004807035 */
[----:B------:R-:W-:Y:S02]  /*8340*/  HADD2.F32 R165, -RZ, R162.H1_H1 ;  /* 0x300000a2ffa57230 */ /* 0x000fe40000004100 */
[----:B------:R-:W-:Y:S01]  /*8350*/  FFMA.FTZ R162, R163, R168, -R174 ;  /* 0x000000a8a3a27223 */ /* 0x000fe200000108ae */
[----:B------:R-:W-:Y:S02]  /*8360*/  HADD2.F32 R170, -RZ, R169.H1_H1 ;  /* 0x300000a9ffaa7230 */ /* 0x000fe40000004100 */
[----:B------:R-:W-:Y:S01]  /*8370*/  FMUL.FTZ R174, R167, R172 ;  /* 0x000000aca7ae7220 */ /* 0x000fe20000410000 */
[----:B------:R-:W-:Y:S01]  /*8380*/  FFMA.FTZ R163, R166, R168, R171 ;  /* 0x000000a8a6a37223 */ /* 0x000fe200000100ab */
[C---:B------:R-:W-:Y:S01]  /*8390*/  FMUL.FTZ R172, R165.reuse, R172 ;  /* 0x000000aca5ac7220 */ /* 0x040fe20000410000 */
[----:B------:R-:W-:Y:S01]  /*83a0*/  F2FP.F16.E4M3.UNPACK_B R168, R156 ;  /* 0x0000009cffa8723e */ /* 0x000fe200020006ff */
[----:B------:R-:W-:Y:S01]  /*83b0*/  FFMA.FTZ R165, R165, R170, -R174 ;  /* 0x000000aaa5a57223 */ /* 0x000fe200000108ae */
[----:B------:R-:W-:Y:S01]  /*83c0*/  F2FP.F16.E4M3.UNPACK_B R166, R86 ;  /* 0x00000056ffa6723e */ /* 0x000fe200020006ff */
[----:B------:R-:W-:Y:S01]  /*83d0*/  FFMA.FTZ R156, R167, R170, R172 ;  /* 0x000000aaa79c7223 */ /* 0x000fe200000100ac */
[----:B------:R-:W-:Y:S01]  /*83e0*/  HADD2.F32 R86, -RZ, R82.H0_H0 ;  /* 0x20000052ff567230 */ /* 0x000fe20000004100 */
[----:B------:R-:W-:Y:S01]  /*83f0*/  F2FP.F16.E4M3.UNPACK_B R54, R85 ;  /* 0x00000055ff36723e */ /* 0x000fe200020006ff */
[--C-:B------:R-:W-:Y:S01]  /*8400*/  HADD2.F32 R170, -RZ, R168.reuse.H0_H0 ;  /* 0x200000a8ffaa7230 */ /* 0x100fe20000004100 */
[----:B------:R-:W-:Y:S01]  /*8410*/  F2FP.F16.E4M3.UNPACK_B R55, R51 ;  /* 0x00000033ff37723e */ /* 0x000fe200020006ff */
[----:B------:R-:W-:Y:S01]  /*8420*/  HADD2.F32 R173, -RZ, R168.H1_H1 ;  /* 0x300000a8ffad7230 */ /* 0x000fe20000004100 */
[----:B------:R-:W-:Y:S01]  /*8430*/  F2FP.F16.E4M3.UNPACK_B R168, R158 ;  /* 0x0000009effa8723e */ /* 0x000fe200020006ff */
[--C-:B------:R-:W-:Y:S01]  /*8440*/  HADD2.F32 R167, -RZ, R166.reuse.H0_H0 ;  /* 0x200000a6ffa77230 */ /* 0x100fe20000004100 */
[----:B------:R-:W-:Y:S01]  /*8450*/  F2FP.F16.E4M3.UNPACK_B R53, R81 ;  /* 0x00000051ff35723e */ /* 0x000fe200020006ff */
[----:B------:R-:W-:Y:S01]  /*8460*/  HADD2.F32 R166, -RZ, R166.H1_H1 ;  /* 0x300000a6ffa67230 */ /* 0x000fe20000004100 */
[----:B------:R-:W-:Y:S01]  /*8470*/  F2FP.SATFINITE.E4M3.F32.PACK_AB_MERGE_C R84, R157, R84, R52 ;  /* 0x000000549d54723e */ /* 0x000fe20004807034 */
[----:B------:R-:W-:-:S02]  /*8480*/  HADD2.F32 R158, -RZ, R82.H1_H1 ;  /* 0x30000052ff9e7230 */ /* 0x000fc40000004100 */
[-C--:B------:R-:W-:Y:S01]  /*8490*/  FMUL.FTZ R175, R167, R170.reuse ;  /* 0x000000aaa7af7220 */ /* 0x080fe20000410000 */
[--C-:B------:R-:W-:Y:S02]  /*84a0*/  HADD2.F32 R169, -RZ, R168.reuse.H0_H0 ;  /* 0x200000a8ffa97230 */ /* 0x100fe40000004100 */
[-C--:B------:R-:W-:Y:S01]  /*84b0*/  FMUL.FTZ R177, R166, R173.reuse ;  /* 0x000000ada6b17220 */ /* 0x080fe20000410000 */
[----:B------:R-:W-:Y:S02]  /*84c0*/  HADD2.F32 R171, -RZ, R168.H1_H1 ;  /* 0x300000a8ffab7230 */ /* 0x000fe40000004100 */
[----:B------:R-:W-:Y:S01]  /*84d0*/  FMUL.FTZ R170, R86, R170 ;  /* 0x000000aa56aa7220 */ /* 0x000fe20000410000 */
[----:B------:R-:W-:Y:S01]  /*84e0*/  FMUL.FTZ R173, R158, R173 ;  /* 0x000000ad9ead7220 */ /* 0x000fe20000410000 */
[-C--:B------:R-:W-:Y:S01]  /*84f0*/  FFMA.FTZ R82, R86, R169.reuse, -R175 ;  /* 0x000000a956527223 */ /* 0x080fe200000108af */
[----:B------:R-:W-:Y:S01]  /*8500*/  F2FP.SATFINITE.E4M3.F32.PACK_AB_MERGE_C R162, R165, R162, RZ ;  /* 0x000000a2a5a2723e */ /* 0x000fe200048070ff */
[----:B------:R-:W-:Y:S01]  /*8510*/  FFMA.FTZ R86, R167, R169, R170 ;  /* 0x000000a9a7567223 */ /* 0x000fe200000100aa */
[-C--:B------:R-:W-:Y:S01]  /*8520*/  FFMA.FTZ R177, R158, R171.reuse, -R177 ;  /* 0x000000ab9eb17223 */ /* 0x080fe200000108b1 */
[----:B------:R-:W-:Y:S01]  /*8530*/  FFMA.FTZ R173, R166, R171, R173 ;  /* 0x000000aba6ad7223 */ /* 0x000fe200000100ad */
[----:B------:R-:W-:Y:S01]  /*8540*/  F2FP.SATFINITE.E4M3.F32.PACK_AB_MERGE_C R163, R156, R163, RZ ;  /* 0x000000a39ca3723e */ /* 0x000fe200048070ff */
[----:B------:R-:W-:Y:S01]  /*8550*/  HADD2.F32 R155, -RZ, R54.H0_H0 ;  /* 0x20000036ff9b7230 */ /* 0x000fe20000004100 */
[----:B------:R-:W-:Y:S01]  /*8560*/  F2FP.F16.E4M3.UNPACK_B R156, R50 ;  /* 0x00000032ff9c723e */ /* 0x000fe200020006ff */
[----:B------:R-:W-:Y:S01]  /*8570*/  HADD2.F32 R158, -RZ, R55.H0_H0 ;  /* 0x20000037ff9e7230 */ /* 0x000fe20000004100 */
[----:B------:R-:W-:Y:S01]  /*8580*/  F2FP.SATFINITE.E4M3.F32.PACK_AB_MERGE_C R82, R177, R82, R162 ;  /* 0x00000052b152723e */ /* 0x000fe200048070a2 */
[----:B------:R-:W-:Y:S01]  /*8590*/  HADD2.F32 R52, -RZ, R53.H0_H0 ;  /* 0x20000035ff347230 */ /* 0x000fe20000004100 */
[----:B------:R-:W-:Y:S01]  /*85a0*/  F2FP.SATFINITE.E4M3.F32.PACK_AB_MERGE_C R86, R173, R86, R163 ;  /* 0x00000056ad56723e */ /* 0x000fe200048070a3 */
[----:B------:R-:W-:-:S02]  /*85b0*/  HADD2.F32 R157, -RZ, R156.H0_H0 ;  /* 0x2000009cff9d7230 */ /* 0x000fc40000004100 */
[CC--:B------:R-:W-:Y:S01]  /*85c0*/  FMUL.FTZ R163, R155.reuse, R158.reuse ;  /* 0x0000009e9ba37220 */ /* 0x0c0fe20000410000 */
[----:B------:R-:W-:Y:S02]  /*85d0*/  HADD2.F32 R54, -RZ, R54.H1_H1 ;  /* 0x30000036ff367230 */ /* 0x000fe40000004100 */
[C---:B------:R-:W-:Y:S01]  /*85e0*/  FMUL.FTZ R162, R52.reuse, R158 ;  /* 0x0000009e34a27220 */ /* 0x040fe20000410000 */
[----:B------:R-:W-:Y:S02]  /*85f0*/  HADD2.F32 R158, -RZ, R55.H1_H1 ;  /* 0x30000037ff9e7230 */ /* 0x000fe40000004100 */
[-C--:B------:R-:W-:Y:S01]  /*8600*/  FFMA.FTZ R52, R52, R157.reuse, -R163 ;  /* 0x0000009d34347223 */ /* 0x080fe200000108a3 */
[----:B------:R-:W-:Y:S02]  /*8610*/  HADD2.F32 R55, -RZ, R53.H1_H1 ;  /* 0x30000035ff377230 */ /* 0x000fe40000004100 */
[----:B------:R-:W-:Y:S01]  /*8620*/  FFMA.FTZ R53, R155, R157, R162 ;  /* 0x0000009d9b357223 */ /* 0x000fe200000100a2 */
[----:B------:R-:W-:-:S02]  /*8630*/  HADD2.F32 R156, -RZ, R156.H1_H1 ;  /* 0x3000009cff9c7230 */ /* 0x000fc40000004100 */
[CC--:B------:R-:W-:Y:S01]  /*8640*/  FMUL.FTZ R162, R54.reuse, R158.reuse ;  /* 0x0000009e36a27220 */ /* 0x0c0fe20000410000 */
[----:B------:R-:W-:Y:S01]  /*8650*/  F2FP.F16.E4M3.UNPACK_B R85, R85.H1 ;  /* 0x00000055ff55723e */ /* 0x000fe200030006ff */
[C---:B------:R-:W-:Y:S01]  /*8660*/  FMUL.FTZ R155, R55.reuse, R158 ;  /* 0x0000009e379b7220 */ /* 0x040fe20000410000 */
[----:B------:R-:W-:Y:S01]  /*8670*/  F2FP.F16.E4M3.UNPACK_B R157, R51.H1 ;  /* 0x00000033ff9d723e */ /* 0x000fe200030006ff */
[-C--:B------:R-:W-:Y:S01]  /*8680*/  FFMA.FTZ R55, R55, R156.reuse, -R162 ;  /* 0x0000009c37377223 */ /* 0x080fe200000108a2 */
[----:B------:R-:W-:Y:S01]  /*8690*/  F2FP.F16.E4M3.UNPACK_B R81, R81.H1 ;  /* 0x00000051ff51723e */ /* 0x000fe200030006ff */
[----:B------:R-:W-:Y:S01]  /*86a0*/  FFMA.FTZ R54, R54, R156, R155 ;  /* 0x0000009c36367223 */ /* 0x000fe2000001009b */
[----:B------:R-:W-:Y:S01]  /*86b0*/  F2FP.F16.E4M3.UNPACK_B R50, R50.H1 ;  /* 0x00000032ff32723e */ /* 0x000fe200030006ff */
[----:B------:R-:W-:Y:S01]  /*86c0*/  HADD2.F32 R155, -RZ, R85.H0_H0 ;  /* 0x20000055ff9b7230 */ /* 0x000fe20000004100 */
[----:B------:R-:W-:Y:S01]  /*86d0*/  F2FP.F16.E4M3.UNPACK_B R165, R87.H1 ;  /* 0x00000057ffa5723e */ /* 0x000fe200030006ff */
[----:B------:R-:W-:-:S02]  /*86e0*/  HADD2.F32 R162, -RZ, R157.H0_H0 ;  /* 0x2000009dffa27230 */ /* 0x000fc40000004100 */
[----:B------:R-:W-:Y:S02]  /*86f0*/  HADD2.F32 R156, -RZ, R85.H1_H1 ;  /* 0x30000055ff9c7230 */ /* 0x000fe40000004100 */
[----:B------:R-:W-:Y:S02]  /*8700*/  HADD2.F32 R51, -RZ, R81.H0_H0 ;  /* 0x20000051ff337230 */ /* 0x000fe40000004100 */
[-C--:B------:R-:W-:Y:S01]  /*8710*/  FMUL.FTZ R166, R155, R162.reuse ;  /* 0x000000a29ba67220 */ /* 0x080fe20000410000 */
[----:B------:R-:W-:Y:S02]  /*8720*/  HADD2.F32 R85, -RZ, R157.H1_H1 ;  /* 0x3000009dff557230 */ /* 0x000fe40000004100 */
[----:B------:R-:W-:Y:S02]  /*8730*/  HADD2.F32 R81, -RZ, R81.H1_H1 ;  /* 0x30000051ff517230 */ /* 0x000fe40000004100 */
[----:B------:R-:W-:Y:S01]  /*8740*/  FMUL.FTZ R162, R51, R162 ;  /* 0x000000a233a27220 */ /* 0x000fe20000410000 */
[----:B------:R-:W-:-:S02]  /*8750*/  HADD2.F32 R158, -RZ, R50.H0_H0 ;  /* 0x20000032ff9e7230 */ /* 0x000fc40000004100 */
[CC--:B------:R-:W-:Y:S01]  /*8760*/  FMUL.FTZ R168, R156.reuse, R85.reuse ;  /* 0x000000559ca87220 */ /* 0x0c0fe20000410000 */
[----:B------:R-:W-:Y:S02]  /*8770*/  HADD2.F32 R157, -RZ, R50.H1_H1 ;  /* 0x30000032ff9d7230 */ /* 0x000fe40000004100 */
[----:B------:R-:W-:Y:S01]  /*8780*/  FMUL.FTZ R163, R81, R85 ;  /* 0x0000005551a37220 */ /* 0x000fe20000410000 */
[----:B------:R-:W-:Y:S01]  /*8790*/  F2FP.F16.E4M3.UNPACK_B R85, R87 ;  /* 0x00000057ff55723e */ /* 0x000fe200020006ff */
[-C--:B------:R-:W-:Y:S01]  /*87a0*/  FFMA.FTZ R50, R51, R158.reuse, -R166 ;  /* 0x0000009e33327223 */ /* 0x080fe200000108a6 */
[----:B------:R-:W-:Y:S01]  /*87b0*/  FFMA.FTZ R51, R155, R158, R162 ;  /* 0x0000009e9b337223 */ /* 0x000fe200000100a2 */
[----:B------:R-:W-:Y:S01]  /*87c0*/  FFMA.FTZ R81, R81, R157, -R168 ;  /* 0x0000009d51517223 */ /* 0x000fe200000108a8 */
[----:B------:R-:W-:Y:S01]  /*87d0*/  F2FP.F16.E4M3.UNPACK_B R155, R83 ;  /* 0x00000053ff9b723e */ /* 0x000fe200020006ff */
[----:B------:R-:W-:Y:S01]  /*87e0*/  FFMA.FTZ R156, R156, R157, R163 ;  /* 0x0000009d9c9c7223 */ /* 0x000fe200000100a3 */
[----:B------:R-:W-:Y:S01]  /*87f0*/  F2FP.F16.E4M3.UNPACK_B R168, R49.H1 ;  /* 0x00000031ffa8723e */ /* 0x000fe200030006ff */
[----:B------:R-:W-:Y:S01]  /*8800*/  HADD2.F32 R163, -RZ, R165.H0_H0 ;  /* 0x200000a5ffa37230 */ /* 0x000fe20000004100 */
[----:B------:R-:W-:Y:S01]  /*8810*/  F2FP.F16.E4M3.UNPACK_B R83, R83.H1 ;  /* 0x00000053ff53723e */ /* 0x000fe200030006ff */
        /* <DEDUP_REMOVED lines=15> */
[----:B------:R-:W-:Y:S01]  /*8910*/  FFMA.FTZ R163, R163, R167, R170 ;  /* 0x000000a7a3a37223 */ /* 0x000fe200000100aa */
[----:B------:R-:W-:Y:S02]  /*8920*/  HADD2.F32 R170, -RZ, R168.H1_H1 ;  /* 0x300000a8ffaa7230 */ /* 0x000fe40000004100 */
[-C--:B------:R-:W-:Y:S01]  /*8930*/  FFMA.FTZ R157, R157, R166.reuse, -R172 ;  /* 0x000000a69d9d7223 */ /* 0x080fe200000108ac */
        /* <DEDUP_REMOVED lines=25> */
.L_x_8395:
[----:B------:R-:W-:Y:S05]  /*8ad0*/  BSYNC B2 ;  /* 0x0000000000027941 */ /* 0x000fea0003800000 */
.L_x_8394:
[----:B------:R-:W-:Y:S01]  /*8ae0*/  ISETP.GE.AND P3, PT, R161, R145, PT ;  /* 0x00000091a100720c */ /* 0x000fe20003f66270 */
[----:B------:R-:W-:Y:S01]  /*8af0*/  ULDC.64 UR4, c[0x0][0x2e8] ;  /* 0x0000ba0000047ab9 */ /* 0x000fe20000000a00 */
[----:B------:R-:W-:-:S11]  /*8b00*/  ULDC.64 UR6, c[0x0][0x208] ;  /* 0x0000820000067ab9 */ /* 0x000fd60000000a00 */
        /* <DEDUP_REMOVED lines=9> */
.L_x_8393:
[----:B------:R-:W-:Y:S05]  /*8ba0*/  BSYNC B1 ;  /* 0x0000000000017941 */ /* 0x000fea0003800000 */
.L_x_8392:
[----:B-1----:R-:W-:Y:S01]  /*8bb0*/  VIADD R49, R228, 0x40 ;  /* 0x00000040e4317836 */ /* 0x002fe20000000000 */
[----:B------:R-:W-:Y:S04]  /*8bc0*/  BSSY B1, `(.L_x_8396) ;  /* 0x000010b000017945 */ /* 0x000fe80003800000 */
[----:B------:R-:W-:-:S13]  /*8bd0*/  ISETP.GE.OR P3, PT, R49, R117, P0 ;  /* 0x000000753100720c */ /* 0x000fda0000766670 */
[----:B------:R-:W-:Y:S05]  /*8be0*/  @P3 BRA `(.L_x_8397) ;  /* 0x0000001000203947 */ /* 0x000fea0003800000 */
[----:B------:R-:W2:Y:S01]  /*8bf0*/  LDL R50, [R1+0x78] ;  /* 0x0000780001327983 */ /* 0x000ea20000100800 */
[-C--:B------:R-:W-:Y:S01]  /*8c00*/  IMAD R48, R128, R126.reuse, RZ ;  /* 0x0000007e80307224 */ /* 0x080fe200078e02ff */
[----:B------:R-:W-:Y:S01]  /*8c10*/  ISETP.NE.AND P6, PT, R0, RZ, PT ;  /* 0x000000ff0000720c */ /* 0x000fe20003fc5270 */
[C---:B------:R-:W-:Y:S01]  /*8c20*/  IMAD.WIDE.U32 R80, R49.reuse, R126, R124 ;  /* 0x0000007e31507225 */ /* 0x040fe200078e007c */
[----:B------:R-:W-:Y:S03]  /*8c30*/  BSSY B2, `(.L_x_8398) ;  /* 0x00000f7000027945 */ /* 0x000fe60003800000 */
[----:B------:R-:W-:Y:S01]  /*8c40*/  IMAD R83, R49, R127, R48 ;  /* 0x0000007f31537224 */ /* 0x000fe200078e0230 */
[----:B------:R-:W-:Y:S01]  /*8c50*/  SEL R48, R120, R146, !P6 ;  /* 0x0000009278307207 */ /* 0x000fe20007000000 */
[----:B------:R-:W-:Y:S01]  /*8c60*/  VIADD R51, R228, 0x40 ;  /* 0x00000040e4337836 */ /* 0x000fe20000000000 */
[----:B------:R-:W-:Y:S01]  /*8c70*/  IADD3 R82, P3, P4, R42, R80, R35 ;  /* 0x000000502a527210 */ /* 0x000fe20007c7e023 */
[----:B------:R-:W-:Y:S01]  /*8c80*/  VIADD R52, R228, 0x40 ;  /* 0x00000040e4347836 */ /* 0x000fe20000000000 */
[----:B------:R-:W-:Y:S01]  /*8c90*/  SHF.R.S32.HI R49, RZ, 0x1f, R48 ;  /* 0x0000001fff317819 */ /* 0x000fe20000011430 */
[----:B------:R-:W-:Y:S01]  /*8ca0*/  IMAD.IADD R83, R81, 0x1, R83 ;  /* 0x0000000151537824 */ /* 0x000fe200078e0253 */
[----:B------:R-:W-:Y:S01]  /*8cb0*/  SHF.L.U32 R51, R51, 0x7, RZ ;  /* 0x0000000733337819 */ /* 0x000fe200000006ff */
[----:B------:R-:W-:Y:S01]  /*8cc0*/  IMAD.SHL.U32 R52, R52, 0x80, RZ ;  /* 0x0000008034347824 */ /* 0x000fe200078e00ff */
[----:B------:R-:W-:-:S02]  /*8cd0*/  LEA.HI R49, R49, R48, RZ, 0x5 ;  /* 0x0000003031317211 */ /* 0x000fc400078f28ff */
[----:B------:R-:W-:Y:S02]  /*8ce0*/  LOP3.LUT R51, R51, 0x380, RZ, 0xc0, !PT ;  /* 0x0000038033337812 */ /* 0x000fe400078ec0ff */
[----:B------:R-:W-:Y:S02]  /*8cf0*/  LEA.HI.SX32 R49, R49, R34, 0x1b ;  /* 0x0000002231317211 */ /* 0x000fe400078fdaff */
[----:B------:R-:W-:Y:S02]  /*8d00*/  LOP3.LUT R52, R52, 0x380, RZ, 0xc0, !PT ;  /* 0x0000038034347812 */ /* 0x000fe400078ec0ff */
[----:B------:R-:W-:Y:S01]  /*8d10*/  SHF.R.U32.HI R51, RZ, 0x3, R51 ;  /* 0x00000003ff337819 */ /* 0x000fe20000011633 */
[----:B------:R-:W-:Y:S01]  /*8d20*/  IMAD.SHL.U32 R85, R49, 0x10, RZ ;  /* 0x0000001031557824 */ /* 0x000fe200078e00ff */
[----:B------:R-:W-:Y:S01]  /*8d30*/  IADD3.X R86, R38, R83, R36, P3, P4 ;  /* 0x0000005326567210 */ /* 0x000fe20001fe8424 */
[----:B------:R-:W-:-:S03]  /*8d40*/  IMAD R49, R17, 0x7000, R118 ;  /* 0x0000700011317824 */ /* 0x000fc600078e0276 */
[----:B------:R-:W-:Y:S01]  /*8d50*/  LOP3.LUT R48, R52, 0x70, R85, 0xf8, !PT ;  /* 0x0000007034307812 */ /* 0x000fe200078ef855 */
[----:B------:R-:W-:-:S03]  /*8d60*/  IMAD.IADD R49, R16, 0x1, R49 ;  /* 0x0000000110317824 */ /* 0x000fc600078e0231 */
[----:B------:R-:W-:-:S05]  /*8d70*/  LOP3.LUT R48, R48, R51, RZ, 0x3c, !PT ;  /* 0x0000003330307212 */ /* 0x000fca00078e3cff */
[----:B--2---:R-:W-:-:S04]  /*8d80*/  IMAD.IADD R48, R50, 0x1, R48 ;  /* 0x0000000132307824 */ /* 0x004fc800078e0230 */
        /* <DEDUP_REMOVED lines=12> */
[----:B------:R-:W-:Y:S02]  /*8e50*/  LOP3.LUT R133, R61, 0xff, RZ, 0xc0, !PT ;  /* 0x000000ff3d857812 */ /* 0x000fe400078ec0ff */
[----:B------:R-:W-:Y:S01]  /*8e60*/  SHF.R.U32.HI R160, RZ, 0x18, R61 ;  /* 0x00000018ffa07819 */ /* 0x000fe2000001163d */
[----:B------:R-:W-:Y:S01]  /*8e70*/  IMAD.SHL.U32 R50, R159, 0x100, RZ ;  /* 0x000001009f327824 */ /* 0x000fe200078e00ff */
[----:B------:R-:W-:-:S02]  /*8e80*/  PRMT R87, R162, 0x654, R87 ;  /* 0x00000654a2577816 */ /* 0x000fc40000000057 */
[--C-:B------:R-:W-:Y:S02]  /*8e90*/  SHF.R.U32.HI R161, RZ, 0x8, R59.reuse ;  /* 0x00000008ffa17819 */ /* 0x100fe4000001163b */
[----:B------:R-:W-:Y:S02]  /*8ea0*/  LOP3.LUT R132, R59, 0xff, RZ, 0xc0, !PT ;  /* 0x000000ff3b847812 */ /* 0x000fe400078ec0ff */
[----:B------:R-:W-:Y:S02]  /*8eb0*/  SHF.R.U32.HI R157, RZ, 0x18, R59 ;  /* 0x00000018ff9d7819 */ /* 0x000fe4000001163b */
[----:B------:R-:W-:Y:S01]  /*8ec0*/  SHF.R.U32.HI R84, RZ, 0x10, R57 ;  /* 0x00000010ff547819 */ /* 0x000fe20000011639 */
[----:B--2---:R-:W-:Y:S01]  /*8ed0*/  IMAD.MOV.U32 R57, RZ, RZ, R54 ;  /* 0x000000ffff397224 */ /* 0x004fe200078e0036 */
[----:B------:R-:W-:Y:S02]  /*8ee0*/  SHF.R.U32.HI R62, RZ, 0x10, R59 ;  /* 0x00000010ff3e7819 */ /* 0x000fe4000001163b */
[----:B------:R-:W-:Y:S01]  /*8ef0*/  SHF.R.U32.HI R58, RZ, 0x10, R61 ;  /* 0x00000010ff3a7819 */ /* 0x000fe2000001163d */
[----:B------:R-:W-:Y:S01]  /*8f00*/  IMAD.MOV.U32 R61, RZ, RZ, R52 ;  /* 0x000000ffff3d7224 */ /* 0x000fe200078e0034 */
[----:B------:R-:W-:Y:S01]  /*8f10*/  LOP3.LUT R155, R63, 0xff, RZ, 0xc0, !PT ;  /* 0x000000ff3f9b7812 */ /* 0x000fe200078ec0ff */
[----:B------:R-:W-:Y:S01]  /*8f20*/  IMAD.U32 R52, R84, 0x10000, RZ ;  /* 0x0001000054347824 */ /* 0x000fe200078e00ff */
[----:B------:R-:W-:-:S02]  /*8f30*/  SHF.R.U32.HI R156, RZ, 0x18, R63 ;  /* 0x00000018ff9c7819 */ /* 0x000fc4000001163f */
[--C-:B------:R-:W-:Y:S02]  /*8f40*/  SHF.R.U32.HI R59, RZ, 0x10, R63.reuse ;  /* 0x00000010ff3b7819 */ /* 0x100fe4000001163f */
[----:B------:R-:W-:Y:S02]  /*8f50*/  SHF.R.U32.HI R158, RZ, 0x8, R63 ;  /* 0x00000008ff9e7819 */ /* 0x000fe4000001163f */
[----:B------:R-:W-:Y:S01]  /*8f60*/  PRMT R133, R160, 0x654, R133 ;  /* 0x00000654a0857816 */ /* 0x000fe20000000085 */
[----:B------:R-:W-:Y:S01]  /*8f70*/  IMAD.U32 R59, R59, 0x10000, RZ ;  /* 0x000100003b3b7824 */ /* 0x000fe200078e00ff */
[----:B------:R-:W-:Y:S01]  /*8f80*/  LOP3.LUT R87, R87, 0xff00, R48, 0xf8, !PT ;  /* 0x0000ff0057577812 */ /* 0x000fe200078ef830 */
[----:B------:R-:W-:Y:S01]  /*8f90*/  IMAD.SHL.U32 R54, R158, 0x100, RZ ;  /* 0x000001009e367824 */ /* 0x000fe200078e00ff */
[----:B------:R-:W-:Y:S02]  /*8fa0*/  PRMT R63, R157, 0x654, R132 ;  /* 0x000006549d3f7816 */ /* 0x000fe40000000084 */
[----:B------:R-:W-:-:S02]  /*8fb0*/  SHF.L.U32 R48, R161, 0x8, RZ ;  /* 0x00000008a1307819 */ /* 0x000fc400000006ff */
[----:B------:R-:W-:Y:S02]  /*8fc0*/  PRMT R157, R156, 0x654, R155 ;  /* 0x000006549c9d7816 */ /* 0x000fe4000000009b */
        /* <DEDUP_REMOVED lines=9> */
[----:B------:R-:W-:-:S02]  /*9060*/  F2FP.F16.E4M3.UNPACK_B R132, R152.H1 ;  /* 0x00000098ff84723e */ /* 0x000fc400030006ff */
[----:B------:R-:W-:Y:S01]  /*9070*/  LOP3.LUT R48, R63, 0xff0000, R48, 0xf8, !PT ;  /* 0x00ff00003f307812 */ /* 0x000fe200078ef830 */
[----:B------:R-:W-:Y:S01]  /*9080*/  HADD2.F32 R63, -RZ, R62.H0_H0 ;  /* 0x2000003eff3f7230 */ /* 0x000fe20000004100 */
[----:B------:R-:W-:Y:S01]  /*9090*/  LOP3.LUT R158, R157, 0xff00, R54, 0xf8, !PT ;  /* 0x0000ff009d9e7812 */ /* 0x000fe200078ef836 */
[----:B------:R-:W-:Y:S02]  /*90a0*/  IMAD.U32 R54, R58, 0x10000, RZ ;  /* 0x000100003a367824 */ /* 0x000fe400078e00ff */
[-C--:B------:R-:W-:Y:S01]  /*90b0*/  FMUL.FTZ R58, R87, R50.reuse ;  /* 0x00000032573a7220 */ /* 0x080fe20000410000 */
[----:B------:R-:W-:Y:S02]  /*90c0*/  HADD2.F32 R156, -RZ, R132.H0_H0 ;  /* 0x20000084ff9c7230 */ /* 0x000fe40000004100 */
[C---:B------:R-:W-:Y:S01]  /*90d0*/  FMUL.FTZ R160, R63.reuse, R50 ;  /* 0x000000323fa07220 */ /* 0x040fe20000410000 */
[----:B------:R-:W-:Y:S01]  /*90e0*/  LOP3.LUT R50, R158, 0xff0000, R59, 0xf8, !PT ;  /* 0x00ff00009e327812 */ /* 0x000fe200078ef83b */
[----:B------:R-:W-:Y:S01]  /*90f0*/  HADD2.F32 R62, -RZ, R62.H1_H1 ;  /* 0x3000003eff3e7230 */ /* 0x000fe20000004100 */
[----:B------:R-:W-:Y:S01]  /*9100*/  F2FP.F16.E4M3.UNPACK_B R154, R154 ;  /* 0x0000009aff9a723e */ /* 0x000fe200020006ff */
[----:B------:R-:W-:Y:S01]  /*9110*/  FFMA.FTZ R58, R63, R156, -R58 ;  /* 0x0000009c3f3a7223 */ /* 0x000fe2000001083a */
[----:B------:R-:W-:-:S02]  /*9120*/  HADD2.F32 R63, -RZ, R133.H1_H1 ;  /* 0x30000085ff3f7230 */ /* 0x000fc40000004100 */
[----:B------:R-:W-:Y:S01]  /*9130*/  FFMA.FTZ R59, R87, R156, R160 ;  /* 0x0000009c573b7223 */ /* 0x000fe200000100a0 */
[----:B------:R-:W-:Y:S01]  /*9140*/  HADD2.F32 R133, -RZ, R84.H1_H1 ;  /* 0x30000054ff857230 */ /* 0x000fe20000004100 */
[----:B------:R-:W-:Y:S01]  /*9150*/  F2FP.F16.E4M3.UNPACK_B R87, R61 ;  /* 0x0000003dff57723e */ /* 0x000fe200020006ff */
[----:B------:R-:W-:Y:S01]  /*9160*/  HADD2.F32 R156, -RZ, R154.H0_H0 ;  /* 0x2000009aff9c7230 */ /* 0x000fe20000004100 */
[----:B------:R-:W-:Y:S01]  /*9170*/  F2FP.F16.E4M3.UNPACK_B R84, R60 ;  /* 0x0000003cff54723e */ /* 0x000fe200020006ff */
[-C--:B------:R-:W-:Y:S01]  /*9180*/  FMUL.FTZ R60, R62, R63.reuse ;  /* 0x0000003f3e3c7220 */ /* 0x080fe20000410000 */
[----:B------:R-:W-:Y:S01]  /*9190*/  LOP3.LUT R54, R155, 0xff0000, R54, 0xf8, !PT ;  /* 0x00ff00009b367812 */ /* 0x000fe200078ef836 */
[----:B------:R-:W-:Y:S01]  /*91a0*/  HADD2.F32 R155, -RZ, R132.H1_H1 ;  /* 0x30000084ff9b7230 */ /* 0x000fe20000004100 */
[----:B------:R-:W-:Y:S01]  /*91b0*/  F2FP.F16.E4M3.UNPACK_B R152, R152 ;  /* 0x00000098ff98723e */ /* 0x000fe200020006ff */
[----:B------:R-:W-:Y:S01]  /*91c0*/  FMUL.FTZ R61, R133, R63 ;  /* 0x0000003f853d7220 */ /* 0x000fe20000410000 */
[----:B------:R-:W-:-:S02]  /*91d0*/  HADD2.F32 R132, -RZ, R87.H0_H0 ;  /* 0x20000057ff847230 */ /* 0x000fc40000004100 */
[----:B------:R-:W-:Y:S02]  /*91e0*/  HADD2.F32 R63, -RZ, R84.H0_H0 ;  /* 0x20000054ff3f7230 */ /* 0x000fe40000004100 */
[-C--:B------:R-:W-:Y:S01]  /*91f0*/  FFMA.FTZ R61, R62, R155.reuse, -R61 ;  /* 0x0000009b3e3d7223 */ /* 0x080fe2000001083d */
[----:B------:R-:W-:Y:S02]  /*9200*/  HADD2.F32 R62, -RZ, R152.H0_H0 ;  /* 0x20000098ff3e7230 */ /* 0x000fe40000004100 */
[----:B------:R-:W-:Y:S01]  /*9210*/  FFMA.FTZ R60, R133, R155, R60 ;  /* 0x0000009b853c7223 */ /* 0x000fe2000001003c */
[CC--:B------:R-:W-:Y:S01]  /*9220*/  FMUL.FTZ R158, R132.reuse, R156.reuse ;  /* 0x0000009c849e7220 */ /* 0x0c0fe20000410000 */
[C---:B------:R-:W-:Y:S01]  /*9230*/  FMUL.FTZ R133, R63.reuse, R156 ;  /* 0x0000009c3f857220 */ /* 0x040fe20000410000 */
[----:B------:R-:W-:Y:S01]  /*9240*/  HADD2.F32 R154, -RZ, R154.H1_H1 ;  /* 0x3000009aff9a7230 */ /* 0x000fe20000004100 */
[----:B------:R-:W-:Y:S01]  /*9250*/  F2FP.F16.E4M3.UNPACK_B R155, R153.H1 ;  /* 0x00000099ff9b723e */ /* 0x000fe200030006ff */
[-C--:B------:R-:W-:Y:S01]  /*9260*/  FFMA.FTZ R63, R63, R62.reuse, -R158 ;  /* 0x0000003e3f3f7223 */ /* 0x080fe2000001089e */
[----:B------:R-:W-:Y:S01]  /*9270*/  FFMA.FTZ R62, R132, R62, R133 ;  /* 0x0000003e843e7223 */ /* 0x000fe20000010085 */
[----:B------:R-:W-:Y:S01]  /*9280*/  HADD2.F32 R87, -RZ, R87.H1_H1 ;  /* 0x30000057ff577230 */ /* 0x000fe20000004100 */
[----:B------:R-:W-:Y:S01]  /*9290*/  F2FP.F16.E4M3.UNPACK_B R156, R151.H1 ;  /* 0x00000097ff9c723e */ /* 0x000fe200030006ff */
[----:B------:R-:W-:Y:S01]  /*92a0*/  HADD2.F32 R84, -RZ, R84.H1_H1 ;  /* 0x30000054ff547230 */ /* 0x000fe20000004100 */
[----:B------:R-:W-:Y:S01]  /*92b0*/  F2FP.F16.E4M3.UNPACK_B R132, R56.H1 ;  /* 0x00000038ff84723e */ /* 0x000fe200030006ff */
[----:B------:R-:W-:Y:S01]  /*92c0*/  HADD2.F32 R133, -RZ, R152.H1_H1 ;  /* 0x30000098ff857230 */ /* 0x000fe20000004100 */
[----:B------:R-:W-:Y:S01]  /*92d0*/  F2FP.F16.E4M3.UNPACK_B R152, R57.H1 ;  /* 0x00000039ff98723e */ /* 0x000fe200030006ff */
[-C--:B------:R-:W-:Y:S01]  /*92e0*/  FMUL.FTZ R157, R87, R154.reuse ;  /* 0x0000009a579d7220 */ /* 0x080fe20000410000 */
[----:B------:R-:W-:Y:S01]  /*92f0*/  FMUL.FTZ R160, R84, R154 ;  /* 0x0000009a54a07220 */ /* 0x000fe20000410000 */
[----:B------:R-:W-:Y:S01]  /*9300*/  HADD2.F32 R158, -RZ, R155.H0_H0 ;  /* 0x2000009bff9e7230 */ /* 0x000fe20000004100 */
[----:B------:R-:W-:Y:S01]  /*9310*/  F2FP.F16.E4M3.UNPACK_B R153, R153 ;  /* 0x00000099ff99723e */ /* 0x000fe200020006ff */
[----:B------:R-:W-:-:S02]  /*9320*/  HADD2.F32 R154, -RZ, R152.H0_H0 ;  /* 0x20000098ff9a7230 */ /* 0x000fc40000004100 */
[-C--:B------:R-:W-:Y:S01]  /*9330*/  FFMA.FTZ R84, R84, R133.reuse, -R157 ;  /* 0x0000008554547223 */ /* 0x080fe2000001089d */
        /* <DEDUP_REMOVED lines=12> */
[C---:B------:R-:W-:Y:S01]  /*9400*/  FMUL.FTZ R133, R155.reuse, R159 ;  /* 0x0000009f9b857220 */ /* 0x040fe20000410000 */
[----:B------:R-:W-:Y:S01]  /*9410*/  FFMA.FTZ R161, R154, R157, R161 ;  /* 0x0000009d9aa17223 */ /* 0x000fe200000100a1 */
[----:B------:R-:W-:Y:S01]  /*9420*/  FMUL.FTZ R158, R152, R159 ;  /* 0x0000009f989e7220 */ /* 0x000fe20000410000 */
[----:B------:R-:W-:Y:S01]  /*9430*/  F2FP.SATFINITE.E4M3.F32.PACK_AB_MERGE_C R60, R60, R59, RZ ;  /* 0x0000003b3c3c723e */ /* 0x000fe200048070ff */
[-C--:B------:R-:W-:Y:S01]  /*9440*/  FFMA.FTZ R157, R152, R156.reuse, -R133 ;  /* 0x0000009c989d7223 */ /* 0x080fe20000010885 */
[----:B------:R-:W-:Y:S01]  /*9450*/  F2FP.F16.E4M3.UNPACK_B R133, R57 ;  /* 0x00000039ff85723e */ /* 0x000fe200020006ff */
[----:B------:R-:W-:Y:S01]  /*9460*/  FFMA.FTZ R162, R155, R156, R158 ;  /* 0x0000009c9ba27223 */ /* 0x000fe2000001009e */
[----:B------:R-:W-:Y:S01]  /*9470*/  F2FP.F16.E4M3.UNPACK_B R152, R151 ;  /* 0x00000097ff98723e */ /* 0x000fe200020006ff */
[----:B------:R-:W-:Y:S01]  /*9480*/  HADD2.F32 R156, -RZ, R153.H0_H0 ;  /* 0x20000099ff9c7230 */ /* 0x000fe20000004100 */
[----:B------:R-:W-:Y:S01]  /*9490*/  F2FP.SATFINITE.E4M3.F32.PACK_AB_MERGE_C R157, R157, R132, RZ ;  /* 0x000000849d9d723e */ /* 0x000fe200048070ff */
[----:B------:R-:W-:Y:S01]  /*94a0*/  HADD2.F32 R151, -RZ, R133.H0_H0 ;  /* 0x20000085ff977230 */ /* 0x000fe20000004100 */
[----:B------:R-:W-:Y:S01]  /*94b0*/  F2FP.SATFINITE.E4M3.F32.PACK_AB_MERGE_C R59, R84, R63, R58 ;  /* 0x0000003f543b723e */ /* 0x000fe2000480703a */
[----:B------:R-:W-:Y:S01]  /*94c0*/  HADD2.F32 R153, -RZ, R153.H1_H1 ;  /* 0x30000099ff997230 */ /* 0x000fe20000004100 */
[----:B------:R-:W-:Y:S01]  /*94d0*/  F2FP.F16.E4M3.UNPACK_B R132, R53 ;  /* 0x00000035ff84723e */ /* 0x000fe200020006ff */
[----:B------:R-:W-:-:S02]  /*94e0*/  HADD2.F32 R57, -RZ, R56.H0_H0 ;  /* 0x20000038ff397230 */ /* 0x000fc40000004100 */
[----:B------:R-:W-:Y:S01]  /*94f0*/  FMUL.FTZ R158, R151, R156 ;  /* 0x0000009c979e7220 */ /* 0x000fe20000410000 */
[----:B------:R-:W-:Y:S01]  /*9500*/  HADD2.F32 R133, -RZ, R133.H1_H1 ;  /* 0x30000085ff857230 */ /* 0x000fe20000004100 */
[----:B------:R-:W-:Y:S01]  /*9510*/  F2FP.F16.E4M3.UNPACK_B R63, R54 ;  /* 0x00000036ff3f723e */ /* 0x000fe200020006ff */
[----:B------:R-:W-:Y:S02]  /*9520*/  HADD2.F32 R56, -RZ, R56.H1_H1 ;  /* 0x30000038ff387230 */ /* 0x000fe40000004100 */
[----:B------:R-:W-:Y:S01]  /*9530*/  FMUL.FTZ R156, R57, R156 ;  /* 0x0000009c399c7220 */ /* 0x000fe20000410000 */
[--C-:B------:R-:W-:Y:S02]  /*9540*/  HADD2.F32 R154, -RZ, R152.reuse.H0_H0 ;  /* 0x20000098ff9a7230 */ /* 0x100fe40000004100 */
[-C--:B------:R-:W-:Y:S01]  /*9550*/  FMUL.FTZ R155, R133, R153.reuse ;  /* 0x00000099859b7220 */ /* 0x080fe20000410000 */
[----:B------:R-:W-:Y:S02]  /*9560*/  HADD2.F32 R152, -RZ, R152.H1_H1 ;  /* 0x30000098ff987230 */ /* 0x000fe40000004100 */
[C---:B------:R-:W-:Y:S01]  /*9570*/  FMUL.FTZ R160, R56.reuse, R153 ;  /* 0x0000009938a07220 */ /* 0x040fe20000410000 */
[----:B------:R-:W-:Y:S01]  /*9580*/  F2FP.F16.E4M3.UNPACK_B R61, R49 ;  /* 0x00000031ff3d723e */ /* 0x000fe200020006ff */
[-C--:B------:R-:W-:Y:S01]  /*9590*/  FFMA.FTZ R57, R57, R154.reuse, -R158 ;  /* 0x0000009a39397223 */ /* 0x080fe2000001089e */
[----:B------:R-:W-:Y:S01]  /*95a0*/  FFMA.FTZ R156, R151, R154, R156 ;  /* 0x0000009a979c7223 */ /* 0x000fe2000001009c */
[-C--:B------:R-:W-:Y:S01]  /*95b0*/  FFMA.FTZ R56, R56, R152.reuse, -R155 ;  /* 0x0000009838387223 */ /* 0x080fe2000001089b */
        /* <DEDUP_REMOVED lines=8> */
[----:B------:R-:W-:Y:S01]  /*9640*/  HADD2.F32 R132, -RZ, R132.H1_H1 ;  /* 0x30000084ff847230 */ /* 0x000fe20000004100 */
[----:B------:R-:W-:Y:S01]  /*9650*/  F2FP.SATFINITE.E4M3.F32.PACK_AB_MERGE_C R56, R151, R156, R161 ;  /* 0x0000009c9738723e */ /* 0x000fe200048070a1 */
[-C--:B------:R-:W-:Y:S01]  /*9660*/  FMUL.FTZ R151, R62, R133.reuse ;  /* 0x000000853e977220 */ /* 0x080fe20000410000 */
[----:B------:R-:W-:Y:S01]  /*9670*/  FMUL.FTZ R153, R60, R133 ;  /* 0x000000853c997220 */ /* 0x000fe20000410000 */
[----:B------:R-:W-:Y:S01]  /*9680*/  HADD2.F32 R87, -RZ, R84.H0_H0 ;  /* 0x20000054ff577230 */ /* 0x000fe20000004100 */
[----:B------:R-:W-:Y:S01]  /*9690*/  F2FP.F16.E4M3.UNPACK_B R52, R52.H1 ;  /* 0x00000034ff34723e */ /* 0x000fe200030006ff */
[----:B------:R-:W-:Y:S01]  /*96a0*/  HADD2.F32 R133, -RZ, R63.H1_H1 ;  /* 0x3000003fff857230 */ /* 0x000fe20000004100 */
[----:B------:R-:W-:Y:S01]  /*96b0*/  F2FP.F16.E4M3.UNPACK_B R156, R50 ;  /* 0x00000032ff9c723e */ /* 0x000fe200020006ff */
[----:B------:R-:W-:-:S02]  /*96c0*/  HADD2.F32 R63, -RZ, R61.H1_H1 ;  /* 0x3000003dff3f7230 */ /* 0x000fc40000004100 */
[-C--:B------:R-:W-:Y:S01]  /*96d0*/  FFMA.FTZ R60, R60, R87.reuse, -R151 ;  /* 0x000000573c3c7223 */ /* 0x080fe20000010897 */
[----:B------:R-:W-:Y:S01]  /*96e0*/  FFMA.FTZ R61, R62, R87, R153 ;  /* 0x000000573e3d7223 */ /* 0x000fe20000010099 */
[----:B------:R-:W-:Y:S02]  /*96f0*/  HADD2.F32 R87, -RZ, R84.H1_H1 ;  /* 0x30000054ff577230 */ /* 0x000fe40000004100 */
[CC--:B------:R-:W-:Y:S01]  /*9700*/  FMUL.FTZ R152, R132.reuse, R133.reuse ;  /* 0x0000008584987220 */ /* 0x0c0fe20000410000 */
[C---:B------:R-:W-:Y:S01]  /*9710*/  FMUL.FTZ R151, R63.reuse, R133 ;  /* 0x000000853f977220 */ /* 0x040fe20000410000 */
[----:B------:R-:W-:Y:S02]  /*9720*/  F2FP.F16.E4M3.UNPACK_B R84, R53.H1 ;  /* 0x00000035ff54723e */ /* 0x000fe400030006ff */
[----:B------:R-:W-:Y:S01]  /*9730*/  F2FP.F16.E4M3.UNPACK_B R133, R54.H1 ;  /* 0x00000036ff85723e */ /* 0x000fe200030006ff */
[----:B------:R-:W-:Y:S01]  /*9740*/  FFMA.FTZ R54, R132, R87, R151 ;  /* 0x0000005784367223 */ /* 0x000fe20000010097 */
[----:B------:R-:W-:Y:S01]  /*9750*/  F2FP.F16.E4M3.UNPACK_B R62, R49.H1 ;  /* 0x00000031ff3e723e */ /* 0x000fe200030006ff */
[----:B------:R-:W-:Y:S01]  /*9760*/  FFMA.FTZ R49, R63, R87, -R152 ;  /* 0x000000573f317223 */ /* 0x000fe20000010898 */
[----:B------:R-:W-:Y:S01]  /*9770*/  HADD2.F32 R63, -RZ, R84.H0_H0 ;  /* 0x20000054ff3f7230 */ /* 0x000fe20000004100 */
[----:B------:R-:W-:Y:S01]  /*9780*/  F2FP.F16.E4M3.UNPACK_B R157, R50.H1 ;  /* 0x00000032ff9d723e */ /* 0x000fe200030006ff */
[----:B------:R-:W-:-:S02]  /*9790*/  HADD2.F32 R132, -RZ, R133.H0_H0 ;  /* 0x20000085ff847230 */ /* 0x000fc40000004100 */
[----:B------:R-:W-:Y:S02]  /*97a0*/  HADD2.F32 R53, -RZ, R62.H0_H0 ;  /* 0x2000003eff357230 */ /* 0x000fe40000004100 */
[----:B------:R-:W-:Y:S02]  /*97b0*/  HADD2.F32 R87, -RZ, R84.H1_H1 ;  /* 0x30000054ff577230 */ /* 0x000fe40000004100 */
[-C--:B------:R-:W-:Y:S01]  /*97c0*/  FMUL.FTZ R152, R63, R132.reuse ;  /* 0x000000843f987220 */ /* 0x080fe20000410000 */
[----:B------:R-:W-:Y:S02]  /*97d0*/  HADD2.F32 R151, -RZ, R133.H1_H1 ;  /* 0x30000085ff977230 */ /* 0x000fe40000004100 */
[----:B------:R-:W-:Y:S01]  /*97e0*/  FMUL.FTZ R132, R53, R132 ;  /* 0x0000008435847220 */ /* 0x000fe20000410000 */
[----:B------:R-:W-:Y:S02]  /*97f0*/  HADD2.F32 R84, -RZ, R52.H0_H0 ;  /* 0x20000034ff547230 */ /* 0x000fe40000004100 */
[----:B------:R-:W-:-:S02]  /*9800*/  HADD2.F32 R62, -RZ, R62.H1_H1 ;  /* 0x3000003eff3e7230 */ /* 0x000fc40000004100 */
        /* <DEDUP_REMOVED lines=9> */
[----:B------:R-:W-:Y:S01]  /*98a0*/  F2FP.F16.E4M3.UNPACK_B R51, R51.H1 ;  /* 0x00000033ff33723e */ /* 0x000fe200030006ff */
        /* <DEDUP_REMOVED lines=19> */
[----:B------:R-:W-:-:S02]  /*99e0*/  HADD2.F32 R133, -RZ, R133.H1_H1 ;  /* 0x30000085ff857230 */ /* 0x000fc40000004100 */
[-C--:B------:R-:W-:Y:S01]  /*99f0*/  FFMA.FTZ R164, R87, R155.reuse, -R164 ;  /* 0x0000009b57a47223 */ /* 0x080fe200000108a4 */
[----:B------:R-:W-:Y:S02]  /*9a00*/  HADD2.F32 R154, -RZ, R157.H1_H1 ;  /* 0x3000009dff9a7230 */ /* 0x000fe40000004100 */
[----:B------:R-:W-:Y:S01]  /*9a10*/  FFMA.FTZ R159, R50, R155, R159 ;  /* 0x0000009b329f7223 */ /* 0x000fe2000001009f */
[----:B------:R-:W-:Y:S01]  /*9a20*/  HADD2.F32 R51, -RZ, R51.H1_H1 ;  /* 0x30000033ff337230 */ /* 0x000fe20000004100 */
[----:B------:R-:W-:Y:S01]  /*9a30*/  F2FP.SATFINITE.E4M3.F32.PACK_AB_MERGE_C R49, R49, R60, R52 ;  /* 0x0000003c3131723e */ /* 0x000fe20004807034 */
[----:B------:R-:W-:Y:S01]  /*9a40*/  HADD2.F32 R132, -RZ, R132.H1_H1 ;  /* 0x30000084ff847230 */ /* 0x000fe20000004100 */
[----:B------:R-:W-:Y:S01]  /*9a50*/  F2FP.SATFINITE.E4M3.F32.PACK_AB_MERGE_C R53, R54, R61, R53 ;  /* 0x0000003d3635723e */ /* 0x000fe20004807035 */
[----:B------:R-:W-:Y:S02]  /*9a60*/  HADD2.F32 R87, -RZ, R156.H1_H1 ;  /* 0x3000009cff577230 */ /* 0x000fe40000004100 */
[----:B------:R-:W-:-:S02]  /*9a70*/  HADD2.F32 R55, -RZ, R152.H1_H1 ;  /* 0x30000098ff377230 */ /* 0x000fc40000004100 */
[-C--:B------:R-:W-:Y:S01]  /*9a80*/  FMUL.FTZ R152, R133, R154.reuse ;  /* 0x0000009a85987220 */ /* 0x080fe20000410000 */
[----:B------:R-:W-:Y:S02]  /*9a90*/  HADD2.F32 R50, -RZ, R153.H1_H1 ;  /* 0x30000099ff327230 */ /* 0x000fe40000004100 */
[C---:B------:R-:W-:Y:S01]  /*9aa0*/  FMUL.FTZ R154, R51.reuse, R154 ;  /* 0x0000009a339a7220 */ /* 0x040fe20000410000 */
[----:B------:R-:W-:Y:S02]  /*9ab0*/  HADD2.F32 R84, -RZ, R84.H1_H1 ;  /* 0x30000054ff547230 */ /* 0x000fe40000004100 */
[-C--:B------:R-:W-:Y:S01]  /*9ac0*/  FMUL.FTZ R151, R132, R87.reuse ;  /* 0x0000005784977220 */ /* 0x080fe20000410000 */
[----:B------:R-:W-:Y:S02]  /*9ad0*/  IMAD.MOV.U32 R52, RZ, RZ, R58 ;  /* 0x000000ffff347224 */ /* 0x000fe400078e003a */
[-C--:B------:R-:W-:Y:S01]  /*9ae0*/  FFMA.FTZ R51, R51, R50.reuse, -R152 ;  /* 0x0000003233337223 */ /* 0x080fe20000010898 */
[----:B------:R-:W-:Y:S01]  /*9af0*/  FFMA.FTZ R154, R133, R50, R154 ;  /* 0x00000032859a7223 */ /* 0x000fe2000001009a */
[C---:B------:R-:W-:Y:S01]  /*9b00*/  FMUL.FTZ R87, R84.reuse, R87 ;  /* 0x0000005754577220 */ /* 0x040fe20000410000 */
[-C--:B------:R-:W-:Y:S01]  /*9b10*/  FFMA.FTZ R151, R84, R55.reuse, -R151 ;  /* 0x0000003754977223 */ /* 0x080fe20000010897 */
[----:B------:R-:W-:Y:S01]  /*9b20*/  IMAD.MOV.U32 R50, RZ, RZ, R57 ;  /* 0x000000ffff327224 */ /* 0x000fe200078e0039 */
[----:B------:R-:W-:Y:S01]  /*9b30*/  F2FP.SATFINITE.E4M3.F32.PACK_AB_MERGE_C R51, R51, R164, RZ ;  /* 0x000000a43333723e */ /* 0x000fe200048070ff */
[----:B------:R-:W-:Y:S01]  /*9b40*/  FFMA.FTZ R87, R132, R55, R87 ;  /* 0x0000003784577223 */ /* 0x000fe20000010057 */
[----:B------:R-:W-:Y:S01]  /*9b50*/  F2FP.SATFINITE.E4M3.F32.PACK_AB_MERGE_C R154, R154, R159, RZ ;  /* 0x0000009f9a9a723e */ /* 0x000fe200048070ff */
[----:B------:R-:W-:Y:S01]  /*9b60*/  IMAD.MOV.U32 R54, RZ, RZ, R56 ;  /* 0x000000ffff367224 */ /* 0x000fe200078e0038 */
[----:B------:R-:W-:Y:S01]  /*9b70*/  F2FP.SATFINITE.E4M3.F32.PACK_AB_MERGE_C R51, R151, R48, R51 ;  /* 0x000000309733723e */ /* 0x000fe20004807033 */
[----:B------:R-:W-:Y:S01]  /*9b80*/  IMAD.MOV.U32 R48, RZ, RZ, R59 ;  /* 0x000000ffff307224 */ /* 0x000fe200078e003b */
[----:B------:R-:W-:-:S07]  /*9b90*/  F2FP.SATFINITE.E4M3.F32.PACK_AB_MERGE_C R55, R87, R162, R154 ;  /* 0x000000a25737723e */ /* 0x000fce000480709a */
.L_x_8399:
[----:B------:R-:W-:Y:S05]  /*9ba0*/  BSYNC B2 ;  /* 0x0000000000027941 */ /* 0x000fea0003800000 */
.L_x_8398:
        /* <DEDUP_REMOVED lines=12> */
.L_x_8397:
[----:B------:R-:W-:Y:S05]  /*9c70*/  BSYNC B1 ;  /* 0x0000000000017941 */ /* 0x000fea0003800000 */
.L_x_8396:
        /* <DEDUP_REMOVED lines=12> */
[----:B------:R-:W-:-:S02]  /*9d40*/  IADD3 R58, P3, P4, R42, R56, R35 ;  /* 0x000000382a3a7210 */ /* 0x000fc40007c7e023 */
[----:B------:R-:W-:Y:S01]  /*9d50*/  SHF.R.S32.HI R49, RZ, 0x1f, R48 ;  /* 0x0000001fff317819 */ /* 0x000fe20000011430 */
[----:B------:R-:W-:Y:S01]  /*9d60*/  IMAD.SHL.U32 R51, R51, 0x80, RZ ;  /* 0x0000008033337824 */ /* 0x000fe200078e00ff */
[----:B------:R-:W-:Y:S02]  /*9d70*/  IADD3 R59, R57, R59, RZ ;  /* 0x0000003b393b7210 */ /* 0x000fe40007ffe0ff */
[----:B------:R-:W-:Y:S02]  /*9d80*/  LEA.HI R49, R49, R48, RZ, 0x5 ;  /* 0x0000003031317211 */ /* 0x000fe400078f28ff */
[----:B------:R-:W-:Y:S02]  /*9d90*/  LOP3.LUT R51, R51, 0x380, RZ, 0xc0, !PT ;  /* 0x0000038033337812 */ /* 0x000fe400078ec0ff */
[----:B------:R-:W-:Y:S02]  /*9da0*/  LEA.HI.SX32 R49, R49, R34, 0x1b ;  /* 0x0000002231317211 */ /* 0x000fe400078fdaff */
[----:B------:R-:W-:-:S03]  /*9db0*/  IADD3.X R80, R38, R59, R36, P3, P4 ;  /* 0x0000003b26507210 */ /* 0x000fc60001fe8424 */
[----:B------:R-:W-:-:S05]  /*9dc0*/  IMAD.SHL.U32 R61, R49, 0x10, RZ ;  /* 0x00000010313d7824 */ /* 0x000fca00078e00ff */
[----:B------:R-:W-:-:S04]  /*9dd0*/  LOP3.LUT R49, R51, 0x70, R61, 0xf8, !PT ;  /* 0x0000007033317812 */ /* 0x000fc800078ef83d */
[----:B------:R-:W-:-:S05]  /*9de0*/  LOP3.LUT R49, R49, R140, RZ, 0x3c, !PT ;  /* 0x0000008c31317212 */ /* 0x000fca00078e3cff */
[----:B--2---:R-:W-:Y:S02]  /*9df0*/  IMAD.IADD R48, R50, 0x1, R49 ;  /* 0x0000000132307824 */ /* 0x004fe400078e0231 */
        /* <DEDUP_REMOVED lines=9> */
[----:B------:R-:W-:Y:S01]  /*9e90*/  SHF.R.U32.HI R152, RZ, 0x18, R65 ;  /* 0x00000018ff987819 */ /* 0x000fe20000011641 */
[----:B------:R-:W-:Y:S01]  /*9ea0*/  IMAD.MOV.U32 R60, RZ, RZ, R49 ;  /* 0x000000ffff3c7224 */ /* 0x000fe200078e0031 */
[----:B------:R-:W-:Y:S01]  /*9eb0*/  LOP3.LUT R63, R65, 0xff, RZ, 0xc0, !PT ;  /* 0x000000ff413f7812 */ /* 0x000fe200078ec0ff */
[----:B--2---:R-:W-:Y:S01]  /*9ec0*/  IMAD.MOV.U32 R66, RZ, RZ, R52 ;  /* 0x000000ffff427224 */ /* 0x004fe200078e0034 */
[----:B------:R-:W-:Y:S01]  /*9ed0*/  SHF.R.U32.HI R132, RZ, 0x10, R65 ;  /* 0x00000010ff847819 */ /* 0x000fe20000011641 */
[----:B------:R-:W-:Y:S01]  /*9ee0*/  IMAD.MOV.U32 R65, RZ, RZ, R48 ;  /* 0x000000ffff417224 */ /* 0x000fe200078e0030 */
[--C-:B------:R-:W-:Y:S01]  /*9ef0*/  SHF.R.U32.HI R87, RZ, 0x18, R67.reuse ;  /* 0x00000018ff577819 */ /* 0x100fe20000011643 */
[----:B------:R-:W-:Y:S01]  /*9f00*/  IMAD.SHL.U32 R48, R133, 0x100, RZ ;  /* 0x0000010085307824 */ /* 0x000fe200078e00ff */
[----:B------:R-:W-:Y:S01]  /*9f10*/  LOP3.LUT R64, R67, 0xff, RZ, 0xc0, !PT ;  /* 0x000000ff43407812 */ /* 0x000fe200078ec0ff */
[----:B------:R-:W-:Y:S01]  /*9f20*/  IMAD.U32 R49, R132, 0x10000, RZ ;  /* 0x0001000084317824 */ /* 0x000fe200078e00ff */
[----:B------:R-:W-:-:S02]  /*9f30*/  SHF.R.U32.HI R86, RZ, 0x8, R67 ;  /* 0x00000008ff567819 */ /* 0x000fc40000011643 */
[----:B------:R-:W-:Y:S02]  /*9f40*/  SHF.R.U32.HI R85, RZ, 0x10, R67 ;  /* 0x00000010ff557819 */ /* 0x000fe40000011643 */
[--C-:B------:R-:W-:Y:S02]  /*9f50*/  SHF.R.U32.HI R82, RZ, 0x8, R69.reuse ;  /* 0x00000008ff527819 */ /* 0x100fe40000011645 */
[--C-:B------:R-:W-:Y:S02]  /*9f60*/  SHF.R.U32.HI R84, RZ, 0x18, R69.reuse ;  /* 0x00000018ff547819 */ /* 0x100fe40000011645 */
[----:B------:R-:W-:Y:S01]  /*9f70*/  LOP3.LUT R67, R69, 0xff, RZ, 0xc0, !PT ;  /* 0x000000ff45437812 */ /* 0x000fe200078ec0ff */
[----:B------:R-:W-:Y:S01]  /*9f80*/  IMAD.SHL.U32 R50, R82, 0x100, RZ ;  /* 0x0000010052327824 */ /* 0x000fe200078e00ff */
[----:B------:R-:W-:Y:S02]  /*9f90*/  SHF.R.U32.HI R70, RZ, 0x10, R69 ;  /* 0x00000010ff467819 */ /* 0x000fe40000011645 */
[----:B------:R-:W-:-:S02]  /*9fa0*/  SHF.R.U32.HI R69, RZ, 0x8, R71 ;  /* 0x00000008ff457819 */ /* 0x000fc40000011647 */
[----:B------:R-:W-:Y:S02]  /*9fb0*/  PRMT R63, R152, 0x654, R63 ;  /* 0x00000654983f7816 */ /* 0x000fe4000000003f */
[----:B------:R-:W-:Y:S01]  /*9fc0*/  SHF.R.U32.HI R81, RZ, 0x18, R71 ;  /* 0x00000018ff517819 */ /* 0x000fe20000011647 */
[----:B------:R-:W-:Y:S01]  /*9fd0*/  IMAD.SHL.U32 R69, R69, 0x100, RZ ;  /* 0x0000010045457824 */ /* 0x000fe200078e00ff */
[----:B------:R-:W-:Y:S02]  /*9fe0*/  LOP3.LUT R68, R71, 0xff, RZ, 0xc0, !PT ;  /* 0x000000ff47447812 */ /* 0x000fe400078ec0ff */
[----:B------:R-:W-:Y:S02]  /*9ff0*/  PRMT R67, R84, 0x654, R67 ;  /* 0x0000065454437816 */ /* 0x000fe40000000043 */
[----:B------:R-:W-:Y:S02]  /*a000*/  LOP3.LUT R48, R63, 0xff00, R48, 0xf8, !PT ;  /* 0x0000ff003f307812 */ /* 0x000fe400078ef830 */
[----:B------:R-:W-:Y:S01]  /*a010*/  PRMT R68, R81, 0x654, R68 ;  /* 0x0000065451447816 */ /* 0x000fe20000000044 */
[----:B------:R-:W-:Y:S01]  /*a020*/  IMAD.U32 R81, R70, 0x10000, RZ ;  /* 0x0001000046517824 */ /* 0x000fe200078e00ff */
[----:B------:R-:W-:-:S02]  /*a030*/  PRMT R64, R87, 0x654, R64 ;  /* 0x0000065457407816 */ /* 0x000fc40000000040 */
[----:B------:R-:W-:Y:S02]  /*a040*/  SHF.L.U32 R63, R86, 0x8, RZ ;  /* 0x00000008563f7819 */ /* 0x000fe400000006ff */
[----:B------:R-:W-:Y:S02]  /*a050*/  LOP3.LUT R52, R67, 0xff00, R50, 0xf8, !PT ;  /* 0x0000ff0043347812 */ /* 0x000fe400078ef832 */
[----:B------:R-:W-:Y:S01]  /*a060*/  LOP3.LUT R50, R48, 0xff0000, R49, 0xf8, !PT ;  /* 0x00ff000030327812 */ /* 0x000fe200078ef831 */
[----:B------:R-:W-:Y:S01]  /*a070*/  IMAD.U32 R48, R85, 0x10000, RZ ;  /* 0x0001000055307824 */ /* 0x000fe200078e00ff */
[----:B------:R-:W-:Y:S02]  /*a080*/  SHF.R.U32.HI R83, RZ, 0x10, R71 ;  /* 0x00000010ff537819 */ /* 0x000fe40000011647 */
[----:B------:R-:W-:Y:S02]  /*a090*/  LOP3.LUT R82, R68, 0xff00, R69, 0xf8, !PT ;  /* 0x0000ff0044527812 */ /* 0x000fe400078ef845 */
[----:B------:R-:W-:Y:S01]  /*a0a0*/  LOP3.LUT R63, R64, 0xff00, R63, 0xf8, !PT ;  /* 0x0000ff00403f7812 */ /* 0x000fe200078ef83f */
[----:B------:R-:W-:Y:S01]  /*a0b0*/  IMAD.U32 R83, R83, 0x10000, RZ ;  /* 0x0001000053537824 */ /* 0x000fe200078e00ff */
[----:B------:R-:W-:-:S02]  /*a0c0*/  F2FP.F16.E4M3.UNPACK_B R71, R150.H1 ;  /* 0x00000096ff47723e */ /* 0x000fc400030006ff */
        /* <DEDUP_REMOVED lines=110> */
[----:B------:R-:W-:Y:S01]  /*a7b0*/  FFMA.FTZ R53, R71, R70, R82 ;  /* 0x0000004647357223 */ /* 0x000fe20000010052 */
[----:B------:R-:W-:Y:S01]  /*a7c0*/  HADD2.F32 R68, -RZ, R69.H0_H0 ;  /* 0x20000045ff447230 */ /* 0x000fe20000004100 */
[----:B------:R-:W-:Y:S01]  /*a7d0*/  F2FP.SATFINITE.E4M3.F32.PACK_AB_MERGE_C R132, R133, R132, RZ ;  /* 0x000000848584723e */ /* 0x000fe200048070ff */
[----:B------:R-:W-:Y:S01]  /*a7e0*/  HADD2.F32 R83, -RZ, R81.H0_H0 ;  /* 0x20000051ff537230 */ /* 0x000fe20000004100 */
[----:B------:R-:W-:Y:S01]  /*a7f0*/  F2FP.SATFINITE.E4M3.F32.PACK_AB_MERGE_C R62, R62, R85, R87 ;  /* 0x000000553e3e723e */ /* 0x000fe20004807057 */
[----:B------:R-:W-:Y:S01]  /*a800*/  HADD2.F32 R52, -RZ, R67.H0_H0 ;  /* 0x20000043ff347230 */ /* 0x000fe20000004100 */
[----:B------:R-:W-:Y:S01]  /*a810*/  F2FP.SATFINITE.E4M3.F32.PACK_AB_MERGE_C R54, R147, R54, R132 ;  /* 0x000000369336723e */ /* 0x000fe20004807084 */
[----:B------:R-:W-:Y:S02]  /*a820*/  HADD2.F32 R69, -RZ, R69.H1_H1 ;  /* 0x30000045ff457230 */ /* 0x000fe40000004100 */
[----:B------:R-:W-:-:S02]  /*a830*/  HADD2.F32 R82, -RZ, R81.H1_H1 ;  /* 0x30000051ff527230 */ /* 0x000fc40000004100 */
[-C--:B------:R-:W-:Y:S01]  /*a840*/  FMUL.FTZ R81, R68, R83.reuse ;  /* 0x0000005344517220 */ /* 0x080fe20000410000 */
[--C-:B------:R-:W-:Y:S02]  /*a850*/  HADD2.F32 R71, -RZ, R50.reuse.H0_H0 ;  /* 0x20000032ff477230 */ /* 0x100fe40000004100 */
[C---:B------:R-:W-:Y:S01]  /*a860*/  FMUL.FTZ R83, R52.reuse, R83 ;  /* 0x0000005334537220 */ /* 0x040fe20000410000 */
        /* <DEDUP_REMOVED lines=10> */
[----:B------:R-:W-:-:S02]  /*a910*/  F2FP.F16.E4M3.UNPACK_B R51, R51.H1 ;  /* 0x00000033ff33723e */ /* 0x000fc400030006ff */
[-C--:B------:R-:W-:Y:S01]  /*a920*/  F2FP.F16.E4M3.UNPACK_B R83, R49.reuse ;  /* 0x00000031ff53723e */ /* 0x080fe200020006ff */
[----:B------:R-:W-:Y:S01]  /*a930*/  HADD2.F32 R70, -RZ, R68.H0_H0 ;  /* 0x20000044ff467230 */ /* 0x000fe20000004100 */
[----:B------:R-:W-:Y:S01]  /*a940*/  F2FP.F16.E4M3.UNPACK_B R84, R49.H1 ;  /* 0x00000031ff54723e */ /* 0x000fe200030006ff */
[----:B------:R-:W-:Y:S01]  /*a950*/  HADD2.F32 R67, -RZ, R51.H0_H0 ;  /* 0x20000033ff437230 */ /* 0x000fe20000004100 */
[----:B------:R-:W-:Y:S01]  /*a960*/  F2FP.F16.E4M3.UNPACK_B R69, R55.H1 ;  /* 0x00000037ff45723e */ /* 0x000fe200030006ff */
[----:B------:R-:W-:Y:S01]  /*a970*/  HADD2.F32 R85, -RZ, R83.H0_H0 ;  /* 0x20000053ff557230 */ /* 0x000fe20000004100 */
[-C--:B------:R-:W-:Y:S01]  /*a980*/  F2FP.F16.E4M3.UNPACK_B R71, R48.reuse.H1 ;  /* 0x00000030ff47723e */ /* 0x080fe200030006ff */
[----:B------:R-:W-:Y:S01]  /*a990*/  HADD2.F32 R86, -RZ, R84.H0_H0 ;  /* 0x20000054ff567230 */ /* 0x000fe20000004100 */
[----:B------:R-:W-:Y:S01]  /*a9a0*/  F2FP.F16.E4M3.UNPACK_B R49, R48 ;  /* 0x00000030ff31723e */ /* 0x000fe200020006ff */
[----:B------:R-:W-:Y:S02]  /*a9b0*/  HADD2.F32 R55, -RZ, R52.H0_H0 ;  /* 0x20000034ff377230 */ /* 0x000fe40000004100 */
[----:B------:R-:W-:Y:S01]  /*a9c0*/  FMUL.FTZ R148, R70, R85 ;  /* 0x0000005546947220 */ /* 0x000fe20000410000 */
[----:B------:R-:W-:-:S02]  /*a9d0*/  HADD2.F32 R48, -RZ, R69.H0_H0 ;  /* 0x20000045ff307230 */ /* 0x000fc40000004100 */
[-C--:B------:R-:W-:Y:S01]  /*a9e0*/  FMUL.FTZ R147, R67, R86.reuse ;  /* 0x0000005643937220 */ /* 0x080fe20000410000 */
[----:B------:R-:W-:Y:S02]  /*a9f0*/  HADD2.F32 R82, -RZ, R71.H0_H0 ;  /* 0x20000047ff527230 */ /* 0x000fe40000004100 */
[----:B------:R-:W-:Y:S01]  /*aa00*/  FMUL.FTZ R85, R55, R85 ;  /* 0x0000005537557220 */ /* 0x000fe20000410000 */
[----:B------:R-:W-:Y:S02]  /*aa10*/  HADD2.F32 R81, -RZ, R49.H0_H0 ;  /* 0x20000031ff517230 */ /* 0x000fe40000004100 */
[C---:B------:R-:W-:Y:S01]  /*aa20*/  FMUL.FTZ R150, R48.reuse, R86 ;  /* 0x0000005630967220 */ /* 0x040fe20000410000 */
[----:B------:R-:W-:Y:S02]  /*aa30*/  HADD2.F32 R69, -RZ, R69.H1_H1 ;  /* 0x30000045ff457230 */ /* 0x000fe40000004100 */
[----:B------:R-:W-:Y:S01]  /*aa40*/  FFMA.FTZ R147, R48, R82, R147 ;  /* 0x0000005230937223 */ /* 0x000fe20000010093 */
[----:B------:R-:W-:-:S02]  /*aa50*/  HADD2.F32 R84, -RZ, R84.H1_H1 ;  /* 0x30000054ff547230 */ /* 0x000fc40000004100 */
[-C--:B------:R-:W-:Y:S01]  /*aa60*/  FFMA.FTZ R85, R70, R81.reuse, R85 ;  /* 0x0000005146557223 */ /* 0x080fe20000010055 */
[----:B------:R-:W-:Y:S02]  /*aa70*/  HADD2.F32 R51, -RZ, R51.H1_H1 ;  /* 0x30000033ff337230 */ /* 0x000fe40000004100 */
[----:B------:R-:W-:Y:S01]  /*aa80*/  FFMA.FTZ R148, R55, R81, -R148 ;  /* 0x0000005137947223 */ /* 0x000fe20000010894 */
[----:B------:R-:W-:Y:S02]  /*aa90*/  HADD2.F32 R68, -RZ, R68.H1_H1 ;  /* 0x30000044ff447230 */ /* 0x000fe40000004100 */
[-C--:B------:R-:W-:Y:S01]  /*aaa0*/  FMUL.FTZ R70, R69, R84.reuse ;  /* 0x0000005445467220 */ /* 0x080fe20000410000 */
[----:B------:R-:W-:Y:S02]  /*aab0*/  HADD2.F32 R83, -RZ, R83.H1_H1 ;  /* 0x30000053ff537230 */ /* 0x000fe40000004100 */
[----:B------:R-:W-:Y:S01]  /*aac0*/  FMUL.FTZ R84, R51, R84 ;  /* 0x0000005433547220 */ /* 0x000fe20000410000 */
[----:B------:R-:W-:-:S02]  /*aad0*/  HADD2.F32 R48, -RZ, R71.H1_H1 ;  /* 0x30000047ff307230 */ /* 0x000fc40000004100 */
[----:B------:R-:W-:Y:S01]  /*aae0*/  FFMA.FTZ R150, R67, R82, -R150 ;  /* 0x0000005243967223 */ /* 0x000fe20000010896 */
[----:B------:R-:W-:Y:S02]  /*aaf0*/  HADD2.F32 R52, -RZ, R52.H1_H1 ;  /* 0x30000034ff347230 */ /* 0x000fe40000004100 */
[-C--:B------:R-:W-:Y:S01]  /*ab00*/  FMUL.FTZ R55, R68, R83.reuse ;  /* 0x0000005344377220 */ /* 0x080fe20000410000 */
        /* <DEDUP_REMOVED lines=8> */
[----:B------:R-:W-:Y:S01]  /*ab90*/  F2FP.SATFINITE.E4M3.F32.PACK_AB_MERGE_C R87, R132, R87, RZ ;  /* 0x000000578457723e */ /* 0x000fe200048070ff */
[----:B------:R-:W-:Y:S01]  /*aba0*/  IMAD.MOV.U32 R48, RZ, RZ, R64 ;  /* 0x000000ffff307224 */ /* 0x000fe200078e0040 */
[----:B------:R-:W-:Y:S01]  /*abb0*/  F2FP.SATFINITE.E4M3.F32.PACK_AB_MERGE_C R84, R84, R147, RZ ;  /* 0x000000935454723e */ /* 0x000fe200048070ff */
[----:B------:R-:W-:Y:S01]  /*abc0*/  IMAD.MOV.U32 R52, RZ, RZ, R63 ;  /* 0x000000ffff347224 */ /* 0x000fe200078e003f */
[----:B------:R-:W-:Y:S01]  /*abd0*/  F2FP.SATFINITE.E4M3.F32.PACK_AB_MERGE_C R49, R60, R65, R50 ;  /* 0x000000413c31723e */ /* 0x000fe20004807032 */
[----:B------:R-:W-:Y:S01]  /*abe0*/  IMAD.MOV.U32 R50, RZ, RZ, R62 ;  /* 0x000000ffff327224 */ /* 0x000fe200078e003e */
[----:B------:R-:W-:-:S02]  /*abf0*/  F2FP.SATFINITE.E4M3.F32.PACK_AB_MERGE_C R51, R55, R148, R51 ;  /* 0x000000943733723e */ /* 0x000fc40004807033 */
[----:B------:R-:W-:Y:S02]  /*ac00*/  F2FP.SATFINITE.E4M3.F32.PACK_AB_MERGE_C R53, R53, R66, R87 ;  /* 0x000000423535723e */ /* 0x000fe40004807057 */
[----:B------:R-:W-:-:S07]  /*ac10*/  F2FP.SATFINITE.E4M3.F32.PACK_AB_MERGE_C R55, R68, R85, R84 ;  /* 0x000000554437723e */ /* 0x000fce0004807054 */
.L_x_8403:
[----:B------:R-:W-:Y:S05]  /*ac20*/  BSYNC B2 ;  /* 0x0000000000027941 */ /* 0x000fea0003800000 */
.L_x_8402:
        /* <DEDUP_REMOVED lines=12> */
.L_x_8401:
[----:B------:R-:W-:Y:S05]  /*acf0*/  BSYNC B1 ;  /* 0x0000000000017941 */ /* 0x000fea0003800000 */
.L_x_8400:
[----:B-1----:R-:W-:Y:S02]  /*ad00*/  VIADD R49, R228, 0xc0 ;  /* 0x000000c0e4317836 */ /* 0x002fe40000000000 */
[-C--:B------:R-:W-:Y:S02]  /*ad10*/  IMAD R48, R122, R126.reuse, RZ ;  /* 0x0000007e7a307224 */ /* 0x080fe400078e02ff */
[C---:B------:R-:W-:Y:S01]  /*ad20*/  IMAD.WIDE.U32 R124, R49.reuse, R126, R124 ;  /* 0x0000007e317c7225 */ /* 0x040fe200078e007c */
[----:B------:R-:W-:-:S03]  /*ad30*/  ISETP.GE.OR P3, PT, R49, R117, P0 ;  /* 0x000000753100720c */ /* 0x000fc60000766670 */
[----:B------:R-:W-:-:S10]  /*ad40*/  IMAD R61, R49, R127, R48 ;  /* 0x0000007f313d7224 */ /* 0x000fd400078e0230 */
[----:B------:R-:W-:Y:S05]  /*ad50*/  @P3 BRA `(.L_x_8382) ;  /* 0x0000001400e03947 */ /* 0x000fea0003800000 */
[----:B------:R-:W2:Y:S01]  /*ad60*/  LDL R50, [R1+0x80] ;  /* 0x0000800001327983 */ /* 0x000ea20000100800 */
[----:B------:R-:W1:Y:S01]  /*ad70*/  LDC.64 R56, c[0x0][0x2e8] ;  /* 0x0000ba00ff387b82 */ /* 0x000e620000000a00 */
[----:B------:R-:W-:Y:S01]  /*ad80*/  ISETP.NE.AND P6, PT, R0, RZ, PT ;  /* 0x000000ff0000720c */ /* 0x000fe20003fc5270 */
[----:B------:R-:W-:Y:S01]  /*ad90*/  VIADD R51, R228, 0xc0 ;  /* 0x000000c0e4337836 */ /* 0x000fe20000000000 */
[----:B------:R-:W-:Y:S01]  /*ada0*/  IADD3 R59, P3, P4, R42, R124, R35 ;  /* 0x0000007c2a3b7210 */ /* 0x000fe20007c7e023 */
[----:B------:R-:W-:Y:S01]  /*adb0*/  IMAD.IADD R61, R125, 0x1, R61 ;  /* 0x000000017d3d7824 */ /* 0x000fe200078e023d */
[----:B------:R-:W-:Y:S01]  /*adc0*/  SEL R146, R120, R146, !P6 ;  /* 0x0000009278927207 */ /* 0x000fe20007000000 */
[----:B------:R-:W-:Y:S01]  /*add0*/  IMAD.SHL.U32 R51, R51, 0x80, RZ ;  /* 0x0000008033337824 */ /* 0x000fe200078e00ff */
[----:B------:R-:W-:Y:S02]  /*ade0*/  BSSY B1, `(.L_x_8404) ;  /* 0x00000ec000017945 */ /* 0x000fe40003800000 */
[----:B------:R-:W-:-:S02]  /*adf0*/  SHF.R.S32.HI R49, RZ, 0x1f, R146 ;  /* 0x0000001fff317819 */ /* 0x000fc40000011492 */
[----:B------:R-:W-:Y:S02]  /*ae00*/  IADD3.X R48, R38, R61, R36, P3, P4 ;  /* 0x0000003d26307210 */ /* 0x000fe40001fe8424 */
[----:B------:R-:W-:Y:S02]  /*ae10*/  LEA.HI R49, R49, R146, RZ, 0x5 ;  /* 0x0000009231317211 */ /* 0x000fe400078f28ff */
[----:B------:R-:W-:Y:S02]  /*ae20*/  LOP3.LUT R51, R51, 0x380, RZ, 0xc0, !PT ;  /* 0x0000038033337812 */ /* 0x000fe400078ec0ff */
[----:B------:R-:W-:-:S05]  /*ae30*/  LEA.HI.SX32 R49, R49, R34, 0x1b ;  /* 0x0000002231317211 */ /* 0x000fca00078fdaff */
[----:B------:R-:W-:Y:S01]  /*ae40*/  IMAD.SHL.U32 R63, R49, 0x10, RZ ;  /* 0x00000010313f7824 */ /* 0x000fe200078e00ff */
[----:B-1----:R-:W-:Y:S01]  /*ae50*/  IADD3 R58, P3, R59, R56, RZ ;  /* 0x000000383b3a7210 */ /* 0x002fe20007f7e0ff */
[----:B------:R-:W-:-:S03]  /*ae60*/  IMAD R49, R17, 0x7000, R113 ;  /* 0x0000700011317824 */ /* 0x000fc600078e0271 */
[----:B------:R-:W-:Y:S01]  /*ae70*/  IADD3.X R59, R48, R57, RZ, P3, !PT ;  /* 0x00000039303b7210 */ /* 0x000fe20001ffe4ff */
[----:B------:R-:W-:Y:S01]  /*ae80*/  IMAD.IADD R49, R16, 0x1, R49 ;  /* 0x0000000110317824 */ /* 0x000fe200078e0231 */
[----:B------:R-:W-:-:S04]  /*ae90*/  LOP3.LUT R48, R51, 0x70, R63, 0xf8, !PT ;  /* 0x0000007033307812 */ /* 0x000fc800078ef83f */
[----:B------:R-:W-:-:S05]  /*aea0*/  LOP3.LUT R48, R48, R139, RZ, 0x3c, !PT ;  /* 0x0000008b30307212 */ /* 0x000fca00078e3cff */
[----:B--2---:R-:W-:-:S04]  /*aeb0*/  IMAD.IADD R48, R50, 0x1, R48 ;  /* 0x0000000132307824 */ /* 0x004fc800078e0230 */
[----:B------:R-:W-:-:S04]  /*aec0*/  IMAD R51, R17, 0x7000, R48 ;  /* 0x0000700011337824 */ /* 0x000fc800078e0230 */
[----:B------:R-:W-:Y:S02]  /*aed0*/  IMAD.IADD R52, R16, 0x1, R51 ;  /* 0x0000000110347824 */ /* 0x000fe400078e0233 */
[----:B------:R-:W1:Y:S04]  /*aee0*/  LDS.128 R48, [R49+0x20400] ;  /* 0x0204000031307984 */ /* 0x000e680000000c00 */
[----:B------:R-:W2:Y:S01]  /*aef0*/  LDS.128 R52, [R52+0x20400] ;  /* 0x0204000034347984 */ /* 0x000ea20000000c00 */
[----:B------:R-:W-:Y:S05]  /*af00*/  @P2 BRA `(.L_x_8405) ;  /* 0x0000000c00642947 */ /* 0x000fea0003800000 */
[----:B------:R-:W-:Y:S01]  /*af10*/  SHF.R.U32.HI R82, RZ, 0x8, R73 ;  /* 0x00000008ff527819 */ /* 0x000fe20000011649 */
[----:B-1----:R-:W-:Y:S01]  /*af20*/  IMAD.MOV.U32 R66, RZ, RZ, R48 ;  /* 0x000000ffff427224 */ /* 0x002fe200078e0030 */
[----:B------:R-:W-:Y:S01]  /*af30*/  LOP3.LUT R64, R73, 0xff, RZ, 0xc0, !PT ;  /* 0x000000ff49407812 */ /* 0x000fe200078ec0ff */
[----:B------:R-:W-:Y:S01]  /*af40*/  IMAD.MOV.U32 R60, RZ, RZ, R49 ;  /* 0x000000ffff3c7224 */ /* 0x000fe200078e0031 */
[--C-:B------:R-:W-:Y:S01]  /*af50*/  SHF.R.U32.HI R81, RZ, 0x18, R73.reuse ;  /* 0x00000018ff517819 */ /* 0x100fe20000011649 */
[----:B------:R-:W-:Y:S01]  /*af60*/  IMAD.SHL.U32 R48, R82, 0x100, RZ ;  /* 0x0000010052307824 */ /* 0x000fe200078e00ff */
[----:B------:R-:W-:Y:S01]  /*af70*/  SHF.R.U32.HI R83, RZ, 0x10, R73 ;  /* 0x00000010ff537819 */ /* 0x000fe20000011649 */
[----:B--2---:R-:W-:Y:S01]  /*af80*/  IMAD.MOV.U32 R69, RZ, RZ, R52 ;  /* 0x000000ffff457224 */ /* 0x004fe200078e0034 */
[----:B------:R-:W-:Y:S01]  /*af90*/  SHF.R.U32.HI R73, RZ, 0x8, R77 ;  /* 0x00000008ff497819 */ /* 0x000fe2000001164d */
[----:B------:R-:W-:Y:S01]  /*afa0*/  IMAD.MOV.U32 R62, RZ, RZ, R50 ;  /* 0x000000ffff3e7224 */ /* 0x000fe200078e0032 */
[----:B------:R-:W-:Y:S01]  /*afb0*/  PRMT R49, R81, 0x654, R64 ;  /* 0x0000065451317816 */ /* 0x000fe20000000040 */
[----:B------:R-:W-:Y:S01]  /*afc0*/  IMAD.U32 R50, R83, 0x10000, RZ ;  /* 0x0001000053327824 */ /* 0x000fe200078e00ff */
[----:B------:R-:W-:Y:S01]  /*afd0*/  SHF.R.U32.HI R78, RZ, 0x8, R75 ;  /* 0x00000008ff4e7819 */ /* 0x000fe2000001164b */
[----:B------:R-:W-:Y:S01]  /*afe0*/  IMAD.SHL.U32 R52, R73, 0x100, RZ ;  /* 0x0000010049347824 */ /* 0x000fe200078e00ff */
[----:B------:R-:W-:-:S02]  /*aff0*/  LOP3.LUT R65, R75, 0xff, RZ, 0xc0, !PT ;  /* 0x000000ff4b417812 */ /* 0x000fc400078ec0ff */
[----:B------:R-:W-:Y:S02]  /*b000*/  SHF.R.U32.HI R76, RZ, 0x18, R75 ;  /* 0x00000018ff4c7819 */ /* 0x000fe4000001164b */
[----:B------:R-:W-:Y:S02]  /*b010*/  LOP3.LUT R67, R77, 0xff, RZ, 0xc0, !PT ;  /* 0x000000ff4d437812 */ /* 0x000fe400078ec0ff */
[----:B------:R-:W-:Y:S02]  /*b020*/  SHF.R.U32.HI R70, RZ, 0x18, R77 ;  /* 0x00000018ff467819 */ /* 0x000fe4000001164d */
[----:B------:R-:W-:Y:S02]  /*b030*/  LOP3.LUT R49, R49, 0xff00, R48, 0xf8, !PT ;  /* 0x0000ff0031317812 */ /* 0x000fe400078ef830 */
[----:B------:R-:W-:Y:S02]  /*b040*/  SHF.R.U32.HI R80, RZ, 0x10, R75 ;  /* 0x00000010ff507819 */ /* 0x000fe4000001164b */
[----:B------:R-:W-:-:S02]  /*b050*/  SHF.R.U32.HI R68, RZ, 0x8, R79 ;  /* 0x00000008ff447819 */ /* 0x000fc4000001164f */
[----:B------:R-:W-:Y:S02]  /*b060*/  PRMT R65, R76, 0x654, R65 ;  /* 0x000006544c417816 */ /* 0x000fe40000000041 */
[----:B------:R-:W-:Y:S01]  /*b070*/  SHF.L.U32 R48, R78, 0x8, RZ ;  /* 0x000000084e307819 */ /* 0x000fe200000006ff */
[----:B------:R-:W-:Y:S01]  /*b080*/  IMAD.SHL.U32 R64, R68, 0x100, RZ ;  /* 0x0000010044407824 */ /* 0x000fe200078e00ff */
[----:B------:R-:W-:Y:S02]  /*b090*/  PRMT R67, R70, 0x654, R67 ;  /* 0x0000065446437816 */ /* 0x000fe40000000043 */
[----:B------:R-:W-:Y:S01]  /*b0a0*/  LOP3.LUT R65, R65, 0xff00, R48, 0xf8, !PT ;  /* 0x0000ff0041417812 */ /* 0x000fe200078ef830 */
[----:B------:R-:W-:Y:S01]  /*b0b0*/  IMAD.U32 R48, R80, 0x10000, RZ ;  /* 0x0001000050307824 */ /* 0x000fe200078e00ff */
[----:B------:R-:W-:Y:S02]  /*b0c0*/  LOP3.LUT R75, R67, 0xff00, R52, 0xf8, !PT ;  /* 0x0000ff00434b7812 */ /* 0x000fe400078ef834 */
[----:B------:R-:W-:-:S02]  /*b0d0*/  LOP3.LUT R71, R79, 0xff0000ff, RZ, 0xc0, !PT ;  /* 0xff0000ff4f477812 */ /* 0x000fc400078ec0ff */
[----:B------:R-:W-:Y:S02]  /*b0e0*/  F2FP.F16.E4M3.UNPACK_B R73, R144.H1 ;  /* 0x00000090ff49723e */ /* 0x000fe400030006ff */
[----:B------:R-:W-:Y:S02]  /*b0f0*/  F2FP.F16.E4M3.UNPACK_B R70, R69.H1 ;  /* 0x00000045ff46723e */ /* 0x000fe400030006ff */
[----:B------:R-:W-:Y:S02]  /*b100*/  F2FP.F16.E4M3.UNPACK_B R67, R66.H1 ;  /* 0x00000042ff43723e */ /* 0x000fe400030006ff */
[----:B------:R-:W-:Y:S02]  /*b110*/  SHF.R.U32.HI R74, RZ, 0x10, R77 ;  /* 0x00000010ff4a7819 */ /* 0x000fe4000001164d */
[----:B------:R-:W-:Y:S02]  /*b120*/  SHF.R.U32.HI R72, RZ, 0x10, R79 ;  /* 0x00000010ff487819 */ /* 0x000fe4000001164f */
[----:B------:R-:W-:Y:S01]  /*b130*/  LOP3.LUT R77, R71, 0xff00, R64, 0xf8, !PT ;  /* 0x0000ff00474d7812 */ /* 0x000fe200078ef840 */
[----:B------:R-:W-:Y:S01]  /*b140*/  HADD2.F32 R64, -RZ, R67.H0_H0 ;  /* 0x20000043ff407230 */ /* 0x000fe20000004100 */
[----:B------:R-:W-:Y:S01]  /*b150*/  LOP3.LUT R50, R49, 0xff0000, R50, 0xf8, !PT ;  /* 0x00ff000031327812 */ /* 0x000fe200078ef832 */
[----:B------:R-:W-:Y:S01]  /*b160*/  HADD2.F32 R49, -RZ, R73.H0_H0 ;  /* 0x20000049ff317230 */ /* 0x000fe20000004100 */
[----:B------:R-:W-:Y:S01]  /*b170*/  LOP3.LUT R48, R65, 0xff0000, R48, 0xf8, !PT ;  /* 0x00ff000041307812 */ /* 0x000fe200078ef830 */
[----:B------:R-:W-:Y:S01]  /*b180*/  HADD2.F32 R65, -RZ, R70.H0_H0 ;  /* 0x20000046ff417230 */ /* 0x000fe20000004100 */
[----:B------:R-:W-:Y:S01]  /*b190*/  F2FP.F16.E4M3.UNPACK_B R68, R142.H1 ;  /* 0x0000008eff44723e */ /* 0x000fe200030006ff */
[----:B------:R-:W-:-:S02]  /*b1a0*/  IMAD.U32 R52, R74, 0x10000, RZ ;  /* 0x000100004a347824 */ /* 0x000fc400078e00ff */
[-C--:B------:R-:W-:Y:S01]  /*b1b0*/  FMUL.FTZ R74, R64, R49.reuse ;  /* 0x00000031404a7220 */ /* 0x080fe20000410000 */
[----:B------:R-:W-:Y:S02]  /*b1c0*/  IMAD.U32 R72, R72, 0x10000, RZ ;  /* 0x0001000048487824 */ /* 0x000fe400078e00ff */
[----:B------:R-:W-:Y:S01]  /*b1d0*/  FMUL.FTZ R79, R65, R49 ;  /* 0x00000031414f7220 */ /* 0x000fe20000410000 */
[--C-:B------:R-:W-:Y:S01]  /*b1e0*/  HADD2.F32 R71, -RZ, R68.reuse.H0_H0 ;  /* 0x20000044ff477230 */ /* 0x100fe20000004100 */
[----:B------:R-:W-:Y:S02]  /*b1f0*/  F2FP.F16.E4M3.UNPACK_B R144, R144 ;  /* 0x00000090ff90723e */ /* 0x000fe400020006ff */
        /* <DEDUP_REMOVED lines=10> */
[----:B------:R-:W-:-:S02]  /*b2a0*/  HADD2.F32 R73, -RZ, R144.H0_H0 ;  /* 0x20000090ff497230 */ /* 0x000fc40000004100 */
[C---:B------:R-:W-:Y:S01]  /*b2b0*/  FMUL.FTZ R75, R71.reuse, R74 ;  /* 0x0000004a474b7220 */ /* 0x040fe20000410000 */
        /* <DEDUP_REMOVED lines=44> */
[----:B------:R-:W-:Y:S01]  /*b580*/  HADD2.F32 R54, -RZ, R62.H0_H0 ;  /* 0x2000003eff367230 */ /* 0x000fe20000004100 */
[----:B------:R-:W-:Y:S01]  /*b590*/  F2FP.SATFINITE.E4M3.F32.PACK_AB_MERGE_C R64, R79, R64, RZ ;  /* 0x000000404f40723e */ /* 0x000fe200048070ff */
[----:B------:R-:W-:Y:S01]  /*b5a0*/  HADD2.F32 R67, -RZ, R66.H0_H0 ;  /* 0x20000042ff437230 */ /* 0x000fe20000004100 */
[----:B------:R-:W-:Y:S01]  /*b5b0*/  F2FP.SATFINITE.E4M3.F32.PACK_AB_MERGE_C R65, R76, R65, RZ ;  /* 0x000000414c41723e */ /* 0x000fe200048070ff */
[----:B------:R-:W-:-:S02]  /*b5c0*/  HADD2.F32 R143, -RZ, R143.H1_H1 ;  /* 0x3000008fff8f7230 */ /* 0x000fc40000004100 */
[-C--:B------:R-:W-:Y:S01]  /*b5d0*/  FMUL.FTZ R70, R54, R69.reuse ;  /* 0x0000004536467220 */ /* 0x080fe20000410000 */
[----:B------:R-:W-:Y:S02]  /*b5e0*/  HADD2.F32 R66, -RZ, R66.H1_H1 ;  /* 0x30000042ff427230 */ /* 0x000fe40000004100 */
[----:B------:R-:W-:Y:S01]  /*b5f0*/  FMUL.FTZ R71, R67, R69 ;  /* 0x0000004543477220 */ /* 0x000fe20000410000 */
[--C-:B------:R-:W-:Y:S01]  /*b600*/  HADD2.F32 R68, -RZ, R141.reuse.H0_H0 ;  /* 0x2000008dff447230 */ /* 0x100fe20000004100 */
[----:B------:R-:W-:Y:S01]  /*b610*/  F2FP.SATFINITE.E4M3.F32.PACK_AB_MERGE_C R72, R83, R72, RZ ;  /* 0x000000485348723e */ /* 0x000fe200048070ff */
        /* <DEDUP_REMOVED lines=8> */
[----:B------:R-:W-:Y:S01]  /*b6a0*/  F2FP.SATFINITE.E4M3.F32.PACK_AB_MERGE_C R62, R73, R78, RZ ;  /* 0x0000004e493e723e */ /* 0x000fe200048070ff */
[----:B------:R-:W-:Y:S01]  /*b6b0*/  FFMA.FTZ R143, R66, R141, R143 ;  /* 0x0000008d428f7223 */ /* 0x000fe2000001008f */
[----:B------:R-:W-:Y:S01]  /*b6c0*/  F2FP.F16.E4M3.UNPACK_B R73, R52 ;  /* 0x00000034ff49723e */ /* 0x000fe200020006ff */
[----:B------:R-:W-:Y:S01]  /*b6d0*/  HADD2.F32 R69, -RZ, R68.H0_H0 ;  /* 0x20000044ff457230 */ /* 0x000fe20000004100 */
[----:B------:R-:W-:-:S02]  /*b6e0*/  F2FP.F16.E4M3.UNPACK_B R67, R60 ;  /* 0x0000003cff43723e */ /* 0x000fc400020006ff */
[----:B------:R-:W-:Y:S01]  /*b6f0*/  F2FP.SATFINITE.E4M3.F32.PACK_AB_MERGE_C R64, R77, R74, R64 ;  /* 0x0000004a4d40723e */ /* 0x000fe20004807040 */
[----:B------:R-:W-:Y:S01]  /*b700*/  HADD2.F32 R74, -RZ, R73.H0_H0 ;  /* 0x20000049ff4a7230 */ /* 0x000fe20000004100 */
[----:B------:R-:W-:Y:S01]  /*b710*/  F2FP.F16.E4M3.UNPACK_B R71, R50 ;  /* 0x00000032ff47723e */ /* 0x000fe200020006ff */
[----:B------:R-:W-:Y:S01]  /*b720*/  HADD2.F32 R66, -RZ, R67.H0_H0 ;  /* 0x20000043ff427230 */ /* 0x000fe20000004100 */
[----:B------:R-:W-:Y:S01]  /*b730*/  F2FP.SATFINITE.E4M3.F32.PACK_AB_MERGE_C R62, R81, R54, R62 ;  /* 0x00000036513e723e */ /* 0x000fe2000480703e */
[----:B------:R-:W-:Y:S01]  /*b740*/  HADD2.F32 R73, -RZ, R73.H1_H1 ;  /* 0x30000049ff497230 */ /* 0x000fe20000004100 */
        /* <DEDUP_REMOVED lines=10> */
[-C--:B------:R-:W-:Y:S01]  /*b7f0*/  FMUL.FTZ R75, R70, R73.reuse ;  /* 0x00000049464b7220 */ /* 0x080fe20000410000 */
[C---:B------:R-:W-:Y:S01]  /*b800*/  FMUL.FTZ R73, R68.reuse, R73 ;  /* 0x0000004944497220 */ /* 0x040fe20000410000 */
[----:B------:R-:W-:Y:S02]  /*b810*/  F2FP.F16.E4M3.UNPACK_B R69, R53.H1 ;  /* 0x00000035ff45723e */ /* 0x000fe400030006ff */
[----:B------:R-:W-:Y:S01]  /*b820*/  F2FP.F16.E4M3.UNPACK_B R72, R52.H1 ;  /* 0x00000034ff48723e */ /* 0x000fe200030006ff */
[-C--:B------:R-:W-:Y:S01]  /*b830*/  FFMA.FTZ R53, R68, R71.reuse, -R75 ;  /* 0x0000004744357223 */ /* 0x080fe2000001084b */
[----:B------:R-:W-:Y:S01]  /*b840*/  F2FP.F16.E4M3.UNPACK_B R60, R60.H1 ;  /* 0x0000003cff3c723e */ /* 0x000fe200030006ff */
[----:B------:R-:W-:Y:S01]  /*b850*/  FFMA.FTZ R78, R70, R71, R73 ;  /* 0x00000047464e7223 */ /* 0x000fe20000010049 */
        /* <DEDUP_REMOVED lines=9> */
[----:B------:R-:W-:Y:S02]  /*b8f0*/  HADD2.F32 R60, -RZ, R60.H1_H1 ;  /* 0x3000003cff3c7230 */ /* 0x000fe40000004100 */
[--C-:B------:R-:W-:Y:S02]  /*b900*/  HADD2.F32 R71, -RZ, R50.reuse.H0_H0 ;  /* 0x20000032ff477230 */ /* 0x100fe40000004100 */
[----:B------:R-:W-:Y:S01]  /*b910*/  FMUL.FTZ R81, R69, R72 ;  /* 0x0000004845517220 */ /* 0x000fe20000410000 */
[----:B------:R-:W-:-:S02]  /*b920*/  HADD2.F32 R70, -RZ, R50.H1_H1 ;  /* 0x30000032ff467230 */ /* 0x000fc40000004100 */
[----:B------:R-:W-:Y:S01]  /*b930*/  FMUL.FTZ R72, R60, R72 ;  /* 0x000000483c487220 */ /* 0x000fe20000410000 */
[----:B------:R-:W-:Y:S01]  /*b940*/  F2FP.F16.E4M3.UNPACK_B R50, R51 ;  /* 0x00000033ff32723e */ /* 0x000fe200020006ff */
[----:B------:R-:W-:Y:S01]  /*b950*/  FFMA.FTZ R79, R68, R71, R73 ;  /* 0x00000047444f7223 */ /* 0x000fe20000010049 */
[----:B------:R-:W-:Y:S01]  /*b960*/  F2FP.F16.E4M3.UNPACK_B R73, R49 ;  /* 0x00000031ff49723e */ /* 0x000fe200020006ff */
[-C--:B------:R-:W-:Y:S01]  /*b970*/  FFMA.FTZ R80, R60, R70.reuse, -R81 ;  /* 0x000000463c507223 */ /* 0x080fe20000010851 */
[----:B------:R-:W-:Y:S01]  /*b980*/  F2FP.F16.E4M3.UNPACK_B R60, R55 ;  /* 0x00000037ff3c723e */ /* 0x000fe200020006ff */
[----:B------:R-:W-:Y:S01]  /*b990*/  FFMA.FTZ R77, R52, R71, -R75 ;  /* 0x00000047344d7223 */ /* 0x000fe2000001084b */
[----:B------:R-:W-:Y:S01]  /*b9a0*/  F2FP.F16.E4M3.UNPACK_B R51, R51.H1 ;  /* 0x00000033ff33723e */ /* 0x000fe200030006ff */
[----:B------:R-:W-:Y:S01]  /*b9b0*/  FFMA.FTZ R82, R69, R70, R72 ;  /* 0x0000004645527223 */ /* 0x000fe20000010048 */
[----:B------:R-:W-:Y:S01]  /*b9c0*/  F2FP.F16.E4M3.UNPACK_B R68, R55.H1 ;  /* 0x00000037ff44723e */ /* 0x000fe200030006ff */
[----:B------:R-:W-:Y:S01]  /*b9d0*/  HADD2.F32 R52, -RZ, R50.H0_H0 ;  /* 0x20000032ff347230 */ /* 0x000fe20000004100 */
[-C--:B------:R-:W-:Y:S01]  /*b9e0*/  F2FP.F16.E4M3.UNPACK_B R70, R48.reuse.H1 ;  /* 0x00000030ff46723e */ /* 0x080fe200030006ff */
        /* <DEDUP_REMOVED lines=23> */
[C---:B------:R-:W-:Y:S01]  /*bb60*/  FMUL.FTZ R69, R51.reuse, R74 ;  /* 0x0000004a33457220 */ /* 0x040fe20000410000 */
[----:B------:R-:W-:Y:S02]  /*bb70*/  HADD2.F32 R70, -RZ, R70.H1_H1 ;  /* 0x30000046ff467230 */ /* 0x000fe40000004100 */
[----:B------:R-:W-:Y:S01]  /*bb80*/  FFMA.FTZ R81, R52, R71, -R81 ;  /* 0x0000004734517223 */ /* 0x000fe20000010851 */
[----:B------:R-:W-:Y:S02]  /*bb90*/  HADD2.F32 R50, -RZ, R50.H1_H1 ;  /* 0x30000032ff327230 */ /* 0x000fe40000004100 */
[-C--:B------:R-:W-:Y:S01]  /*bba0*/  FMUL.FTZ R55, R60, R73.reuse ;  /* 0x000000493c377220 */ /* 0x080fe20000410000 */
[----:B------:R-:W-:Y:S02]  /*bbb0*/  HADD2.F32 R49, -RZ, R49.H1_H1 ;  /* 0x30000031ff317230 */ /* 0x000fe40000004100 */
[-C--:B------:R-:W-:Y:S01]  /*bbc0*/  FFMA.FTZ R51, R51, R70.reuse, -R48 ;  /* 0x0000004633337223 */ /* 0x080fe20000010830 */
[----:B------:R-:W-:Y:S01]  /*bbd0*/  FFMA.FTZ R68, R68, R70, R69 ;  /* 0x0000004644447223 */ /* 0x000fe20000010045 */
[----:B------:R-:W-:Y:S01]  /*bbe0*/  FMUL.FTZ R73, R50, R73 ;  /* 0x0000004932497220 */ /* 0x000fe20000410000 */
[----:B------:R-:W-:-:S02]  /*bbf0*/  IMAD.MOV.U32 R48, RZ, RZ, R64 ;  /* 0x000000ffff307224 */ /* 0x000fc400078e0040 */
[-C--:B------:R-:W-:Y:S01]  /*bc00*/  FFMA.FTZ R50, R50, R49.reuse, -R55 ;  /* 0x0000003132327223 */ /* 0x080fe20000010837 */
[----:B------:R-:W-:Y:S01]  /*bc10*/  F2FP.SATFINITE.E4M3.F32.PACK_AB_MERGE_C R51, R51, R86, RZ ;  /* 0x000000563333723e */ /* 0x000fe200048070ff */
[----:B------:R-:W-:Y:S01]  /*bc20*/  FFMA.FTZ R73, R60, R49, R73 ;  /* 0x000000313c497223 */ /* 0x000fe20000010049 */
[----:B------:R-:W-:Y:S01]  /*bc30*/  F2FP.SATFINITE.E4M3.F32.PACK_AB_MERGE_C R68, R68, R75, RZ ;  /* 0x0000004b4444723e */ /* 0x000fe200048070ff */
[----:B------:R-:W-:Y:S01]  /*bc40*/  IMAD.MOV.U32 R52, RZ, RZ, R65 ;  /* 0x000000ffff347224 */ /* 0x000fe200078e0041 */
[----:B------:R-:W-:Y:S02]  /*bc50*/  F2FP.SATFINITE.E4M3.F32.PACK_AB_MERGE_C R49, R53, R66, R77 ;  /* 0x000000423531723e */ /* 0x000fe4000480704d */
[----:B------:R-:W-:Y:S01]  /*bc60*/  F2FP.SATFINITE.E4M3.F32.PACK_AB_MERGE_C R51, R50, R81, R51 ;  /* 0x000000513233723e */ /* 0x000fe20004807033 */
[----:B------:R-:W-:Y:S01]  /*bc70*/  IMAD.MOV.U32 R50, RZ, RZ, R62 ;  /* 0x000000ffff327224 */ /* 0x000fe200078e003e */
[----:B------:R-:W-:Y:S02]  /*bc80*/  F2FP.SATFINITE.E4M3.F32.PACK_AB_MERGE_C R53, R78, R67, R79 ;  /* 0x000000434e35723e */ /* 0x000fe4000480704f */
[----:B------:R-:W-:-:S07]  /*bc90*/  F2FP.SATFINITE.E4M3.F32.PACK_AB_MERGE_C R55, R73, R84, R68 ;  /* 0x000000544937723e */ /* 0x000fce0004807044 */
.L_x_8405:
[----:B------:R-:W-:Y:S05]  /*bca0*/  BSYNC B1 ;  /* 0x0000000000017941 */ /* 0x000fea0003800000 */
.L_x_8404:
[----:B------:R-:W-:Y:S01]  /*bcb0*/  ISETP.GE.AND P2, PT, R63, R145, PT ;  /* 0x000000913f00720c */ /* 0x000fe20003f46270 */
[----:B------:R-:W-:Y:S02]  /*bcc0*/  ULDC.64 UR4, c[0x0][0x208] ;  /* 0x0000820000047ab9 */ /* 0x000fe40000000a00 */
[----:B-1----:R1:W-:Y:S10]  /*bcd0*/  STG.E.128 desc[UR4][R58.64], R48 ;  /* 0x000000303a007986 */ /* 0x0023f4000c101d04 */
[----:B------:R-:W-:Y:S05]  /*bce0*/  @P2 BRA `(.L_x_8382) ;  /* 0x0000000400fc2947 */ /* 0x000fea0003800000 */
[--C-:B-1----:R-:W-:Y:S01]  /*bcf0*/  SHF.R.S32.HI R48, RZ, 0x1f, R63.reuse ;  /* 0x0000001fff307819 */ /* 0x102fe2000001143f */
[----:B------:R-:W-:Y:S01]  /*bd00*/  ULDC.64 UR4, c[0x0][0x208] ;  /* 0x0000820000047ab9 */ /* 0x000fe20000000a00 */
[----:B------:R-:W-:-:S04]  /*bd10*/  IADD3 R63, P2, P3, R42, R124, R63 ;  /* 0x0000007c2a3f7210 */ /* 0x000fc80007b5e03f */
[----:B------:R-:W-:Y:S02]  /*bd20*/  IADD3.X R48, R38, R61, R48, P2, P3 ;  /* 0x0000003d26307210 */ /* 0x000fe400017e6430 */
[----:B------:R-:W-:-:S05]  /*bd30*/  IADD3 R56, P2, R63, R56, RZ ;  /* 0x000000383f387210 */ /* 0x000fca0007f5e0ff */
[----:B------:R-:W-:-:S05]  /*bd40*/  IMAD.X R57, R48, 0x1, R57, P2 ;  /* 0x0000000130397824 */ /* 0x000fca00010e0639 */
[----:B--2---:R1:W-:Y:S01]  /*bd50*/  STG.E.128 desc[UR4][R56.64], R52 ;  /* 0x0000003438007986 */ /* 0x0043e2000c101d04 */
[----:B------:R-:W-:Y:S05]  /*bd60*/  BRA `(.L_x_8382) ;  /* 0x0000000400dc7947 */ /* 0x000fea0003800000 */
.L_x_8345:
[----:B------:R-:W2:Y:S02]  /*bd70*/  LDL R48, [R1+0x4c] ;  /* 0x00004c0001307983 */ /* 0x000ea40000100800 */
[----:B--2---:R-:W-:-:S13]  /*bd80*/  R2UR UR4, R48 ;  /* 0x00000000300472ca */ /* 0x004fda00000e0000 */
[----:B------:R-:W-:-:S06]  /*bd90*/  UISETP.NE.AND UP0, UPT, UR4, 0x3, UPT ;  /* 0x000000030400788c */ /* 0x000fcc000bf05270 */
[----:B------:R-:W-:-:S13]  /*bda0*/  PLOP3.LUT P5, PT, PT, PT, UP0, 0x80, 0x0 ;  /* 0x000000000000781c */ /* 0x000fda0003faf008 */
[----:B------:R-:W-:Y:S05]  /*bdb0*/  @!P5 BRA `(.L_x_8406) ;  /* 0x000000000004d947 */ /* 0x000fea0003800000 */
[----:B------:R-:W-:Y:S01]  /*bdc0*/  BPT.TRAP 0x1 ;  /* 0x000000040000795c */ /* 0x000fe20000300000 */
.L_x_8406:
[----:B------:R-:W2:Y:S01]  /*bdd0*/  LDL R48, [R1] ;  /* 0x0000000001307983 */ /* 0x000ea20000100800 */
[----:B------:R-:W-:Y:S01]  /*bde0*/  IMAD R108, R17, 0x8, R16 ;  /* 0x00000008116c7824 */ /* 0x000fe200078e0210 */
[----:B------:R-:W-:Y:S01]  /*bdf0*/  BSSY B1, `(.L_x_8407) ;  /* 0x0000008000017945 */ /* 0x000fe20003800000 */
[----:B------:R-:W-:Y:S01]  /*be00*/  IMAD R117, R25, -0xe0, R2 ;  /* 0xffffff2019757824 */ /* 0x000fe200078e0202 */
[----:B------:R-:W-:-:S04]  /*be10*/  SHF.R.S32.HI R49, RZ, 0x1f, R25 ;  /* 0x0000001fff317819 */ /* 0x000fc80000011419 */
[----:B------:R-:W-:Y:S02]  /*be20*/  VIMNMX R117, R117, 0xe0, PT ;  /* 0x000000e075757848 */ /* 0x000fe40003fe0100 */
[----:B--2---:R-:W-:Y:S01]  /*be30*/  SHF.L.U32 R129, R48, 0x1f, RZ ;  /* 0x0000001f30817819 */ /* 0x004fe200000006ff */
[----:B------:R-:W-:-:S03]  /*be40*/  IMAD R48, R14, R25, RZ ;  /* 0x000000190e307224 */ /* 0x000fc600078e02ff */
[----:B------:R-:W0:Y:S02]  /*be50*/  SYNCS.PHASECHK.TRANS64.TRYWAIT P2, [R108+URZ+0x2e890], R129 ;  /* 0x02e890816c0075a7 */ /* 0x000e24000804017f */
[----:B0-----:R-:W-:Y:S05]  /*be60*/  @!P2 BRA `(.L_x_8408) ;  /* 0x000002400098a947 */ /* 0x001fea0003800000 */
.L_x_8665:
[----:B------:R-:W-:Y:S05]  /*be70*/  BSYNC B1 ;  /* 0x0000000000017941 */ /* 0x000fea0003800000 */
.L_x_8407:
[----:B------:R-:W-:Y:S01]  /*be80*/  ISETP.GE.AND P2, PT, R228, R117, PT ;  /* 0x00000075e400720c */ /* 0x000fe20003f46270 */
[----:B------:R-:W-:Y:S01]  /*be90*/  IMAD R49, R49, R130, R48 ;  /* 0x0000008231317224 */ /* 0x000fe200078e0230 */
[----:B------:R-:W-:Y:S01]  /*bea0*/  BSSY B1, `(.L_x_8409) ;  /* 0x0000016000017945 */ /* 0x000fe20003800000 */
[----:B------:R-:W-:-:S05]  /*beb0*/  IMAD.WIDE.U32 R52, R130, R25, RZ ;  /* 0x0000001982347225 */ /* 0x000fca00078e00ff */
[----:B------:R-:W-:-:S05]  /*bec0*/  IADD3 R57, R49, R53, RZ ;  /* 0x0000003531397210 */ /* 0x000fca0007ffe0ff */
[----:B------:R-:W-:Y:S05]  /*bed0*/  @P2 BRA `(.L_x_8410) ;  /* 0x0000000000482947 */ /* 0x000fea0003800000 */
[----:B------:R-:W1:Y:S01]  /*bee0*/  @!P0 LDS.128 R48, [R116+0x20400] ;  /* 0x0204000074308984 */ /* 0x000e620000000c00 */
[----:B------:R-:W2:Y:S01]  /*bef0*/  @!P0 LDC.64 R54, c[0x0][0x2e8] ;  /* 0x0000ba00ff368b82 */ /* 0x000ea20000000a00 */
[----:B------:R-:W-:Y:S01]  /*bf00*/  ULDC.64 UR4, c[0x0][0x208] ;  /* 0x0000820000047ab9 */ /* 0x000fe20000000a00 */
[----:B--2---:R-:W-:-:S04]  /*bf10*/  @!P0 IADD3 R54, P2, P3, R52, R54, R37 ;  /* 0x0000003634368210 */ /* 0x004fc80007b5e025 */
[----:B------:R-:W-:-:S05]  /*bf20*/  @!P0 IADD3.X R55, R57, R55, R104, P2, P3 ;  /* 0x0000003739378210 */ /* 0x000fca00017e6468 */
[----:B-1----:R1:W-:Y:S01]  /*bf30*/  @!P0 STG.E.128 desc[UR4][R54.64], R48 ;  /* 0x0000003036008986 */ /* 0x0023e2000c101d04 */
[----:B------:R-:W-:Y:S05]  /*bf40*/  @P1 BRA `(.L_x_8410) ;  /* 0x00000000002c1947 */ /* 0x000fea0003800000 */
[----:B------:R-:W-:Y:S01]  /*bf50*/  ULDC.64 UR4, c[0x0][0x2e8] ;  /* 0x0000ba0000047ab9 */ /* 0x000fe20000000a00 */
[----:B-1----:R-:W-:Y:S01]  /*bf60*/  VIADD R48, R28, 0x40 ;  /* 0x000000401c307836 */ /* 0x002fe20000000000 */
[----:B------:R-:W-:Y:S01]  /*bf70*/  IADD3 R54, P2, P3, R41, UR4, R52 ;  /* 0x0000000429367c10 */ /* 0x000fe2000fb5e034 */
[----:B------:R-:W-:-:S03]  /*bf80*/  ULDC.64 UR6, c[0x0][0x208] ;  /* 0x0000820000067ab9 */ /* 0x000fc60000000a00 */
[----:B------:R-:W-:Y:S02]  /*bf90*/  IADD3.X R55, R106, UR5, R57, P2, P3 ;  /* 0x000000056a377c10 */ /* 0x000fe400097e6439 */
[----:B------:R-:W-:-:S13]  /*bfa0*/  LOP3.LUT P2, RZ, R229, 0x4, RZ, 0xc0, !PT ;  /* 0x00000004e5ff7812 */ /* 0x000fda000784c0ff */
[----:B------:R-:W-:-:S04]  /*bfb0*/  @P2 VIADD R48, R28, 0xffffffc0 ;  /* 0xffffffc01c302836 */ /* 0x000fc80000000000 */
[----:B------:R-:W-:-:S04]  /*bfc0*/  IMAD R49, R17, 0x7000, R48 ;  /* 0x0000700011317824 */ /* 0x000fc800078e0230 */
[----:B------:R-:W-:-:S06]  /*bfd0*/  IMAD.IADD R49, R16, 0x1, R49 ;  /* 0x0000000110317824 */ /* 0x000fcc00078e0231 */
[----:B------:R-:W1:Y:S04]  /*bfe0*/  LDS.128 R48, [R49+0x20400] ;  /* 0x0204000031307984 */ /* 0x000e680000000c00 */
[----:B-1----:R2:W-:Y:S02]  /*bff0*/  STG.E.128 desc[UR6][R54.64], R48 ;  /* 0x0000003036007986 */ /* 0x0025e4000c101d06 */
.L_x_8410:
[----:B------:R-:W-:Y:S05]  /*c000*/  BSYNC B1 ;  /* 0x0000000000017941 */ /* 0x000fea0003800000 */
.L_x_8409:
[----:B-12---:R-:W-:Y:S01]  /*c010*/  VIADD R48, R228, 0x40 ;  /* 0x00000040e4307836 */ /* 0x006fe20000000000 */
[----:B------:R-:W-:Y:S04]  /*c020*/  BSSY B1, `(.L_x_8411) ;  /* 0x0000017000017945 */ /* 0x000fe80003800000 */
[----:B------:R-:W-:-:S13]  /*c030*/  ISETP.GE.AND P2, PT, R48, R117, PT ;  /* 0x000000753000720c */ /* 0x000fda0003f46270 */
[----:B------:R-:W-:Y:S05]  /*c040*/  @P2 BRA `(.L_x_8412) ;  /* 0x0000000000502947 */ /* 0x000fea0003800000 */
[----:B------:R-:W1:Y:S01]  /*c050*/  @!P0 LDS.128 R48, [R116+0x22400] ;  /* 0x0224000074308984 */ /* 0x000e620000000c00 */
[----:B------:R-:W2:Y:S01]  /*c060*/  @!P0 LDC.64 R54, c[0x0][0x2e8] ;  /* 0x0000ba00ff368b82 */ /* 0x000ea20000000a00 */
[----:B------:R-:W-:Y:S01]  /*c070*/  IADD3 R56, P2, R102, R52, RZ ;  /* 0x0000003466387210 */ /* 0x000fe20007f5e0ff */
[----:B------:R-:W-:-:S04]  /*c080*/  ULDC.64 UR4, c[0x0][0x208] ;  /* 0x0000820000047ab9 */ /* 0x000fc80000000a00 */
[----:B------:R-:W-:Y:S01]  /*c090*/  IMAD.X R59, R57, 0x1, R103, P2 ;  /* 0x00000001393b7824 */ /* 0x000fe200010e0667 */
        /* <DEDUP_REMOVED lines=15> */
.L_x_8412:
[----:B------:R-:W-:Y:S05]  /*c190*/  BSYNC B1 ;  /* 0x0000000000017941 */ /* 0x000fea0003800000 */
.L_x_8411:
[----:B-12---:R-:W-:Y:S01]  /*c1a0*/  VIADD R48, R228, 0x80 ;  /* 0x00000080e4307836 */ /* 0x006fe20000000000 */
[----:B------:R-:W-:Y:S04]  /*c1b0*/  BSSY B1, `(.L_x_8413) ;  /* 0x0000017000017945 */ /* 0x000fe80003800000 */
[----:B------:R-:W-:-:S13]  /*c1c0*/  ISETP.GE.AND P2, PT, R48, R117, PT ;  /* 0x000000753000720c */ /* 0x000fda0003f46270 */
[----:B------:R-:W-:Y:S05]  /*c1d0*/  @P2 BRA `(.L_x_8414) ;  /* 0x0000000000502947 */ /* 0x000fea0003800000 */
[----:B------:R-:W1:Y:S01]  /*c1e0*/  @!P0 LDS.128 R48, [R116+0x24400] ;  /* 0x0244000074308984 */ /* 0x000e620000000c00 */
[----:B------:R-:W2:Y:S01]  /*c1f0*/  @!P0 LDC.64 R54, c[0x0][0x2e8] ;  /* 0x0000ba00ff368b82 */ /* 0x000ea20000000a00 */
[----:B------:R-:W-:Y:S01]  /*c200*/  LEA R56, P2, R40, R52, 0x7 ;  /* 0x0000003428387211 */ /* 0x000fe200078438ff */
        /* <DEDUP_REMOVED lines=12> */
[----:B------:R-:W-:-:S05]  /*c2d0*/  @P2 IADD3 R48, R28, -0x40, RZ ;  /* 0xffffffc01c302810 */ /* 0x000fca0007ffe0ff */
[----:B------:R-:W-:-:S04]  /*c2e0*/  IMAD R49, R17, 0x7000, R48 ;  /* 0x0000700011317824 */ /* 0x000fc800078e0230 */
[----:B------:R-:W-:-:S06]  /*c2f0*/  IMAD.IADD R49, R16, 0x1, R49 ;  /* 0x0000000110317824 */ /* 0x000fcc00078e0231 */
[----:B------:R-:W1:Y:S04]  /*c300*/  LDS.128 R48, [R49+0x24400] ;  /* 0x0244000031307984 */ /* 0x000e680000000c00 */
[----:B-1----:R2:W-:Y:S02]  /*c310*/  STG.E.128 desc[UR6][R54.64], R48 ;  /* 0x0000003036007986 */ /* 0x0025e4000c101d06 */
.L_x_8414:
[----:B------:R-:W-:Y:S05]  /*c320*/  BSYNC B1 ;  /* 0x0000000000017941 */ /* 0x000fea0003800000 */
.L_x_8413:
[----:B-12---:R-:W-:-:S05]  /*c330*/  VIADD R48, R228, 0xc0 ;  /* 0x000000c0e4307836 */ /* 0x006fca0000000000 */
[----:B------:R-:W-:-:S13]  /*c340*/  ISETP.GE.AND P2, PT, R48, R117, PT ;  /* 0x000000753000720c */ /* 0x000fda0003f46270 */
[----:B------:R-:W-:Y:S05]  /*c350*/  @P2 BRA `(.L_x_8382) ;  /* 0x0000000000602947 */ /* 0x000fea0003800000 */
[----:B------:R-:W1:Y:S01]  /*c360*/  LDC.64 R50, c[0x0][0x300] ;  /* 0x0000c000ff327b82 */ /* 0x000e620000000a00 */
[----:B------:R-:W-:Y:S01]  /*c370*/  IMAD.MOV.U32 R54, RZ, RZ, R52 ;  /* 0x000000ffff367224 */ /* 0x000fe200078e0034 */
[----:B------:R-:W-:Y:S01]  /*c380*/  ULDC.64 UR4, c[0x0][0x208] ;  /* 0x0000820000047ab9 */ /* 0x000fe20000000a00 */
        /* <DEDUP_REMOVED lines=21> */
.L_x_8382:
[----:B------:R-:W-:Y:S05]  /*c4e0*/  BSYNC B0 ;  /* 0x0000000000007941 */ /* 0x000fea0003800000 */
.L_x_8344:
        /* <DEDUP_REMOVED lines=17> */
.L_x_8416:
[----:B------:R-:W-:Y:S05]  /*c600*/  BSYNC B0 ;  /* 0x0000000000007941 */ /* 0x000fea0003800000 */
.L_x_8415:
[----:B------:R-:W2:Y:S01]  /*c610*/  SYNCS.PHASECHK.TRANS64.TRYWAIT P3, [R108+URZ+0x2e8b0], R129 ;  /* 0x02e8b0816c0075a7 */ /* 0x000ea2000806017f */
[----:B------:R-:W-:Y:S01]  /*c620*/  ULDC.64 UR4, c[0x0][0x318] ;  /* 0x0000c60000047ab9 */ /* 0x000fe20000000a00 */
[----:B------:R-:W-:Y:S01]  /*c630*/  ULDC.64 UR60, c[0x0][0x328] ;  /* 0x0000ca00003c7ab9 */ /* 0x000fe20000000a00 */
[----:B------:R-:W-:Y:S01]  /*c640*/  IMAD.U32 R233, RZ, RZ, UR4 ;  /* 0x00000004ffe97e24 */ /* 0x000fe2000f8e00ff */
[----:B------:R-:W-:Y:S01]  /*c650*/  BSSY B0, `(.L_x_8417) ;  /* 0x0000003000007945 */ /* 0x000fe20003800000 */
[----:B------:R-:W-:-:S03]  /*c660*/  IMAD.U32 R232, RZ, RZ, UR5 ;  /* 0x00000005ffe87e24 */ /* 0x000fc6000f8e00ff */
[----:B--2---:R-:W-:Y:S05]  /*c670*/  @!P3 BRA `(.L_x_8418) ;  /* 0x0000023800a8b947 */ /* 0x004fea0003800000 */
.L_x_8666:
[----:B------:R-:W-:Y:S05]  /*c680*/  BSYNC B0 ;  /* 0x0000000000007941 */ /* 0x000fea0003800000 */
.L_x_8417:
[----:B------:R-:W-:Y:S01]  /*c690*/  ISETP.GE.AND P3, PT, R228, R117, PT ;  /* 0x00000075e400720c */ /* 0x000fe20003f66270 */
[----:B------:R-:W-:Y:S01]  /*c6a0*/  BSSY B0, `(.L_x_8419) ;  /* 0x000001a000007945 */ /* 0x000fe20003800000 */
[----:B------:R-:W-:-:S11]  /*c6b0*/  IMAD.WIDE R52, R25, 0xe0, R98 ;  /* 0x000000e019347825 */ /* 0x000fd600078e0262 */
[----:B------:R-:W-:Y:S05]  /*c6c0*/  @P3 BRA `(.L_x_8420) ;  /* 0x00000000005c3947 */ /* 0x000fea0003800000 */
[----:B------:R-:W-:Y:S01]  /*c6d0*/  ULDC UR6, c[0x0][0x2f4] ;  /* 0x0000bd0000067ab9 */ /* 0x000fe20000000800 */
[----:B------:R-:W-:Y:S01]  /*c6e0*/  PLOP3.LUT P4, PT, PT, PT, PT, 0x8, 0x0 ;  /* 0x000000000000781c */ /* 0x000fe20003f8e170 */
[----:B------:R-:W-:Y:S01]  /*c6f0*/  IMAD.MOV.U32 R49, RZ, RZ, R107 ;  /* 0x000000ffff317224 */ /* 0x000fe200078e006b */
[----:B------:R-:W-:Y:S01]  /*c700*/  ISETP.GE.AND P3, PT, R4, UR6, PT ;  /* 0x0000000604007c0c */ /* 0x000fe2000bf66270 */
[----:B------:R-:W-:Y:S01]  /*c710*/  IMAD R51, R53, UR60, RZ ;  /* 0x0000003c35337c24 */ /* 0x000fe2000f8e02ff */
[----:B------:R-:W-:Y:S02]  /*c720*/  R2UR UR5, R233 ;  /* 0x00000000e90572ca */ /* 0x000fe400000e0000 */
[----:B-1----:R-:W-:Y:S01]  /*c730*/  MOV R48, R44 ;  /* 0x0000002c00307202 */ /* 0x002fe20000000f00 */
[----:B------:R-:W-:Y:S01]  /*c740*/  IMAD R51, R52, UR61, R51 ;  /* 0x0000003d34337c24 */ /* 0x000fe2000f8e0233 */
[----:B------:R-:W-:-:S03]  /*c750*/  R2UR UR4, R232 ;  /* 0x00000000e80472ca */ /* 0x000fc600000e0000 */
[----:B------:R-:W-:-:S04]  /*c760*/  IMAD.WIDE.U32 R48, R52, UR60, R48 ;  /* 0x0000003c34307c25 */ /* 0x000fc8000f8e0030 */
[----:B------:R-:W-:Y:S01]  /*c770*/  @!P3 LOP3.LUT P5, RZ, R229, 0x4, RZ, 0xc0, !PT ;  /* 0x00000004e5ffb812 */ /* 0x000fe200078ac0ff */
[----:B------:R-:W-:-:S03]  /*c780*/  @!P3 VIADD R56, R115, 0x40 ;  /* 0x000000407338b836 */ /* 0x000fc60000000000 */
[----:B------:R-:W-:Y:S02]  /*c790*/  @!P3 PLOP3.LUT P4, PT, P5, PT, PT, 0x80, 0x0 ;  /* 0x000000000000b81c */ /* 0x000fe40002f8f070 */
[----:B------:R-:W-:-:S04]  /*c7a0*/  IADD3 R54, P5, R48, UR5, RZ ;  /* 0x0000000530367c10 */ /* 0x000fc8000ffbe0ff */
[----:B------:R-:W-:Y:S01]  /*c7b0*/  IADD3.X R55, R49, UR4, R51, P5, !PT ;  /* 0x0000000431377c10 */ /* 0x000fe2000affe433 */
[----:B------:R-:W-:-:S06]  /*c7c0*/  ULDC.64 UR4, c[0x0][0x208] ;  /* 0x0000820000047ab9 */ /* 0x000fcc0000000a00 */
[----:B------:R-:W-:Y:S01]  /*c7d0*/  @P4 VIADD R56, R115, 0xffffffc0 ;  /* 0xffffffc073384836 */ /* 0x000fe20000000000 */
[----:B------:R-:W-:-:S03]  /*c7e0*/  ISETP.GE.AND P4, PT, R18, UR6, PT ;  /* 0x0000000612007c0c */ /* 0x000fc6000bf86270 */
[----:B------:R-:W-:-:S10]  /*c7f0*/  @!P3 IMAD.IADD R56, R16, 0x1, R56 ;  /* 0x000000011038b824 */ /* 0x000fd400078e0238 */
[----:B------:R-:W1:Y:S04]  /*c800*/  @!P4 LDS.128 R48, [R116+0xe400] ;  /* 0x00e400007430c984 */ /* 0x000e680000000c00 */
[----:B-1----:R-:W-:Y:S04]  /*c810*/  @!P4 STG.E.128 desc[UR4][R54.64], R48 ;  /* 0x000000303600c986 */ /* 0x002fe8000c101d04 */
[----:B------:R-:W1:Y:S04]  /*c820*/  @!P3 LDS.128 R48, [R56+0xe400] ;  /* 0x00e400003830b984 */ /* 0x000e680000000c00 */
[----:B-1----:R3:W-:Y:S02]  /*c830*/  @!P3 STG.E.128 desc[UR4][R54.64+0x40], R48 ;  /* 0x000040303600b986 */ /* 0x0027e4000c101d04 */
.L_x_8420:
[----:B------:R-:W-:Y:S05]  /*c840*/  BSYNC B0 ;  /* 0x0000000000007941 */ /* 0x000fea0003800000 */
.L_x_8419:
[----:B-1-3--:R-:W-:Y:S01]  /*c850*/  VIADD R48, R228, 0x40 ;  /* 0x00000040e4307836 */ /* 0x00afe20000000000 */
[----:B------:R-:W-:Y:S04]  /*c860*/  BSSY B0, `(.L_x_8421) ;  /* 0x000001c000007945 */ /* 0x000fe80003800000 */
[----:B------:R-:W-:-:S13]  /*c870*/  ISETP.GE.AND P3, PT, R48, R117, PT ;  /* 0x000000753000720c */ /* 0x000fda0003f66270 */
[----:B------:R-:W-:Y:S05]  /*c880*/  @P3 BRA `(.L_x_8422) ;  /* 0x0000000000643947 */ /* 0x000fea0003800000 */
[----:B------:R-:W-:Y:S01]  /*c890*/  ULDC UR6, c[0x0][0x2f4] ;  /* 0x0000bd0000067ab9 */ /* 0x000fe20000000800 */
[----:B------:R-:W-:Y:S01]  /*c8a0*/  PLOP3.LUT P4, PT, PT, PT, PT, 0x8, 0x0 ;  /* 0x000000000000781c */ /* 0x000fe20003f8e170 */
[----:B------:R-:W-:Y:S01]  /*c8b0*/  IMAD.MOV.U32 R48, RZ, RZ, R44 ;  /* 0x000000ffff307224 */ /* 0x000fe200078e002c */
[----:B------:R-:W-:Y:S01]  /*c8c0*/  ISETP.GE.AND P3, PT, R4, UR6, PT ;  /* 0x0000000604007c0c */ /* 0x000fe2000bf66270 */
[----:B------:R-:W-:Y:S01]  /*c8d0*/  IMAD.MOV.U32 R49, RZ, RZ, R107 ;  /* 0x000000ffff317224 */ /* 0x000fe200078e006b */
[----:B------:R-:W-:Y:S02]  /*c8e0*/  R2UR UR4, R233 ;  /* 0x00000000e90472ca */ /* 0x000fe400000e0000 */
[----:B------:R-:W-:-:S09]  /*c8f0*/  R2UR UR7, R232 ;  /* 0x00000000e80772ca */ /* 0x000fd200000e0000 */
        /* <DEDUP_REMOVED lines=9> */
[----:B------:R-:W-:Y:S01]  /*c990*/  IMAD R51, R51, UR61, R50 ;  /* 0x0000003d33337c24 */ /* 0x000fe2000f8e0232 */
[----:B------:R-:W-:Y:S01]  /*c9a0*/  ULDC.64 UR4, c[0x0][0x208] ;  /* 0x0000820000047ab9 */ /* 0x000fe20000000a00 */
[----:B------:R-:W-:-:S03]  /*c9b0*/  @!P3 IMAD.IADD R56, R16, 0x1, R56 ;  /* 0x000000011038b824 */ /* 0x000fc600078e0238 */
[----:B------:R-:W-:Y:S02]  /*c9c0*/  IADD3.X R55, R49, UR7, R51, P4, !PT ;  /* 0x0000000731377c10 */ /* 0x000fe4000a7fe433 */
[----:B------:R-:W-:-:S13]  /*c9d0*/  ISETP.GE.AND P4, PT, R18, UR6, PT ;  /* 0x0000000612007c0c */ /* 0x000fda000bf86270 */
[----:B------:R-:W1:Y:S04]  /*c9e0*/  @!P4 LDS.128 R48, [R116+0x10400] ;  /* 0x010400007430c984 */ /* 0x000e680000000c00 */
[----:B-1----:R-:W-:Y:S04]  /*c9f0*/  @!P4 STG.E.128 desc[UR4][R54.64], R48 ;  /* 0x000000303600c986 */ /* 0x002fe8000c101d04 */
[----:B------:R-:W1:Y:S04]  /*ca00*/  @!P3 LDS.128 R48, [R56+0x10400] ;  /* 0x010400003830b984 */ /* 0x000e680000000c00 */
[----:B-1----:R1:W-:Y:S02]  /*ca10*/  @!P3 STG.E.128 desc[UR4][R54.64+0x40], R48 ;  /* 0x000040303600b986 */ /* 0x0023e4000c101d04 */
.L_x_8422:
[----:B------:R-:W-:Y:S05]  /*ca20*/  BSYNC B0 ;  /* 0x0000000000007941 */ /* 0x000fea0003800000 */
.L_x_8421:
[----:B-1----:R-:W-:Y:S01]  /*ca30*/  IADD3 R48, R228, 0x80, RZ ;  /* 0x00000080e4307810 */ /* 0x002fe20007ffe0ff */
[----:B------:R-:W-:Y:S03]  /*ca40*/  BSSY B0, `(.L_x_8423) ;  /* 0x000001c000007945 */ /* 0x000fe60003800000 */
        /* <DEDUP_REMOVED lines=27> */
.L_x_8424:
[----:B------:R-:W-:Y:S05]  /*cc00*/  BSYNC B0 ;  /* 0x0000000000007941 */ /* 0x000fea0003800000 */
.L_x_8423:
[----:B-1----:R-:W-:Y:S01]  /*cc10*/  VIADD R48, R228, 0xc0 ;  /* 0x000000c0e4307836 */ /* 0x002fe20000000000 */
[----:B------:R-:W-:Y:S04]  /*cc20*/  BSSY B0, `(.L_x_8425) ;  /* 0x000001c000007945 */ /* 0x000fe80003800000 */
[----:B------:R-:W-:-:S13]  /*cc30*/  ISETP.GE.AND P3, PT, R48, R117, PT ;  /* 0x000000753000720c */ /* 0x000fda0003f66270 */
[----:B------:R-:W-:Y:S05]  /*cc40*/  @P3 BRA `(.L_x_8426) ;  /* 0x0000000000643947 */ /* 0x000fea0003800000 */
[----:B------:R-:W-:Y:S01]  /*cc50*/  ULDC UR6, c[0x0][0x2f4] ;  /* 0x0000bd0000067ab9 */ /* 0x000fe20000000800 */
[----:B------:R-:W-:Y:S01]  /*cc60*/  PLOP3.LUT P4, PT, PT, PT, PT, 0x8, 0x0 ;  /* 0x000000000000781c */ /* 0x000fe20003f8e170 */
[----:B------:R-:W-:Y:S01]  /*cc70*/  IMAD.MOV.U32 R48, RZ, RZ, R44 ;  /* 0x000000ffff307224 */ /* 0x000fe200078e002c */
[----:B------:R-:W-:Y:S02]  /*cc80*/  ISETP.GE.AND P3, PT, R4, UR6, PT ;  /* 0x0000000604007c0c */ /* 0x000fe4000bf66270 */
[----:B------:R-:W-:Y:S02]  /*cc90*/  R2UR UR4, R233 ;  /* 0x00000000e90472ca */ /* 0x000fe400000e0000 */
[----:B------:R-:W-:Y:S02]  /*cca0*/  MOV R49, R107 ;  /* 0x0000006b00317202 */ /* 0x000fe40000000f00 */
[----:B------:R-:W-:-:S07]  /*ccb0*/  R2UR UR7, R232 ;  /* 0x00000000e80772ca */ /* 0x000fce00000e0000 */
        /* <DEDUP_REMOVED lines=10> */
[----:B------:R-:W-:Y:S01]  /*cd60*/  @!P3 IMAD.IADD R54, R16, 0x1, R54 ;  /* 0x000000011036b824 */ /* 0x000fe200078e0236 */
[----:B------:R-:W-:Y:S02]  /*cd70*/  ULDC.64 UR4, c[0x0][0x208] ;  /* 0x0000820000047ab9 */ /* 0x000fe40000000a00 */
[----:B------:R-:W-:Y:S02]  /*cd80*/  IADD3.X R53, R49, UR7, R51, P4, !PT ;  /* 0x0000000731357c10 */ /* 0x000fe4000a7fe433 */
[----:B------:R-:W-:-:S13]  /*cd90*/  ISETP.GE.AND P4, PT, R18, UR6, PT ;  /* 0x0000000612007c0c */ /* 0x000fda000bf86270 */
[----:B------:R-:W1:Y:S04]  /*cda0*/  @!P4 LDS.128 R48, [R116+0x14400] ;  /* 0x014400007430c984 */ /* 0x000e680000000c00 */
[----:B-1----:R-:W-:Y:S04]  /*cdb0*/  @!P4 STG.E.128 desc[UR4][R52.64], R48 ;  /* 0x000000303400c986 */ /* 0x002fe8000c101d04 */
[----:B------:R-:W1:Y:S04]  /*cdc0*/  @!P3 LDS.128 R48, [R54+0x14400] ;  /* 0x014400003630b984 */ /* 0x000e680000000c00 */
[----:B-1----:R1:W-:Y:S02]  /*cdd0*/  @!P3 STG.E.128 desc[UR4][R52.64+0x40], R48 ;  /* 0x000040303400b986 */ /* 0x0023e4000c101d04 */
.L_x_8426:
[----:B------:R-:W-:Y:S05]  /*cde0*/  BSYNC B0 ;  /* 0x0000000000007941 */ /* 0x000fea0003800000 */
.L_x_8425:
[----:B-1----:R-:W3:Y:S01]  /*cdf0*/  LDL.LU R49, [R1] ;  /* 0x0000000001317983 */ /* 0x002ee20000300800 */
[----:B0-2---:R-:W-:Y:S01]  /*ce00*/  @!P2 VIADD R108, R108, 0x2e8c0 ;  /* 0x0002e8c06c6ca836 */ /* 0x005fe20000000000 */
[----:B------:R-:W-:Y:S01]  /*ce10*/  ISETP.NE.AND P3, PT, R109, RZ, PT ;  /* 0x000000ff6d00720c */ /* 0x000fe20003f65270 */
        /* <DEDUP_REMOVED lines=13> */
[----:B---3--:R-:W-:-:S05]  /*cef0*/  LOP3.LUT R49, R49, R48, RZ, 0x3c, !PT ;  /* 0x0000003031317212 */ /* 0x008fca00078e3cff */
[----:B------:R0:W-:Y:S01]  /*cf00*/  STL [R1], R49 ;  /* 0x0000003101007387 */ /* 0x0001e20000100800 */
[----:B------:R-:W-:Y:S05]  /*cf10*/  @P3 BRA `(.L_x_8427) ;  /* 0xffffff5c00103947 */ /* 0x000fea000383ffff */
[----:B0-----:R-:W0:Y:S01]  /*cf20*/  S2R R49, SR_TID.X ;  /* 0x0000000000317919 */ /* 0x001e220000002100 */
[----:B------:R-:W-:Y:S02]  /*cf30*/  PLOP3.LUT P0, PT, PT, PT, PT, 0x8, 0x0 ;  /* 0x000000000000781c */ /* 0x000fe40003f0e170 */
[----:B0-----:R-:W-:-:S04]  /*cf40*/  SHF.R.U32.HI R49, RZ, 0x7, R49 ;  /* 0x00000007ff317819 */ /* 0x001fc80000011631 */
[----:B------:R-:W-:-:S13]  /*cf50*/  ISETP.NE.AND P3, PT, R49, 0x1, PT ;  /* 0x000000013100780c */ /* 0x000fda0003f65270 */
[----:B------:R-:W-:Y:S06]  /*cf60*/  @!P3 BAR.ARV 0x9, 0x100 ;  /* 0x024400000000bb1d */ /* 0x000fec0000002000 */
.L_x_8339:
[----:B------:R-:W2:Y:S01]  /*cf70*/  LDL R2, [R1+0x54] ;  /* 0x0000540001027983 */ /* 0x000ea20000100800 */
[----:B------:R-:W1:Y:S01]  /*cf80*/  LDC R0, c[0x0][0x448] ;  /* 0x00011200ff007b82 */ /* 0x000e620000000800 */
[----:B------:R-:W-:Y:S01]  /*cf90*/  IMAD.MOV.U32 R136, RZ, RZ, RZ ;  /* 0x000000ffff887224 */ /* 0x000fe200078e00ff */
[----:B-1----:R-:W-:-:S13]  /*cfa0*/  ISETP.NE.AND P1, PT, R0, 0x1, PT ;  /* 0x000000010000780c */ /* 0x002fda0003f25270 */
[----:B------:R-:W1:Y:S08]  /*cfb0*/  @P1 LDC R3, c[0x0][0x44c] ;  /* 0x00011300ff031b82 */ /* 0x000e700000000800 */
[----:B------:R-:W3:Y:S01]  /*cfc0*/  @P1 LDC R0, c[0x0][0x450] ;  /* 0x00011400ff001b82 */ /* 0x000ee20000000800 */
[----:B--2---:R-:W-:-:S04]  /*cfd0*/  VIADD R2, R2, 0x7f ;  /* 0x0000007f02027836 */ /* 0x004fc80000000000 */
[----:B-1----:R-:W-:-:S05]  /*cfe0*/  @P1 IMAD.HI.U32 R3, R2, R3, RZ ;  /* 0x0000000302031227 */ /* 0x002fca00078e00ff */
[----:B---3--:R-:W-:-:S05]  /*cff0*/  @P1 SHF.R.U32.HI R2, RZ, R0, R3 ;  /* 0x00000000ff021219 */ /* 0x008fca0000011603 */
[----:B------:R-:W-:Y:S02]  /*d000*/  IMAD.IADD R3, R137, 0x1, R2 ;  /* 0x0000000189037824 */ /* 0x000fe400078e0202 */
[----:B------:R-:W-:-:S04]  /*d010*/  IMAD.MOV.U32 R2, RZ, RZ, RZ ;  /* 0x000000ffff027224 */ /* 0x000fc800078e00ff */
[----:B------:R-:W-:-:S05]  /*d020*/  IMAD.HI R2, R3, -0x6db6db6d, R2 ;  /* 0x9249249303027827 */ /* 0x000fca00078e0202 */
[----:B------:R-:W-:-:S04]  /*d030*/  SHF.R.U32.HI R3, RZ, 0x1f, R2 ;  /* 0x0000001fff037819 */ /* 0x000fc80000011602 */
[----:B------:R-:W-:-:S04]  /*d040*/  LEA.HI.SX32 R3, R2, R3, 0x19 ;  /* 0x0000000302037211 */ /* 0x000fc800078fcaff */
[----:B------:R-:W-:-:S04]  /*d050*/  VIMNMX R9, R138, R3, PT ;  /* 0x000000038a097248 */ /* 0x000fc80003fe0100 */
[----:B------:R-:W-:Y:S01]  /*d060*/  ISETP.GE.AND P1, PT, R9, 0x1, PT ;  /* 0x000000010900780c */ /* 0x000fe20003f26270 */
[----:B------:R-:W-:-:S12]  /*d070*/  @P0 BRA `(.L_x_8428) ;  /* 0x00000000000c0947 */ /* 0x000fd80003800000 */
[----:B------:R-:W1:Y:S01]  /*d080*/  FENCE.VIEW.ASYNC.G ;  /* 0x00000000000073c6 */ /* 0x000e620000000100 */
[----:B------:R-:W-:Y:S05]  /*d090*/  WARPSYNC.ALL ;  /* 0x0000000000007948 */ /* 0x000fea0003800000 */
[----:B-1----:R-:W-:Y:S06]  /*d0a0*/  BAR.ARV 0xc, 0x180 ;  /* 0x0306000000007b1d */ /* 0x002fec0000002000 */
.L_x_8428:
[----:B------:R-:W-:Y:S04]  /*d0b0*/  BSSY B0, `(.L_x_8429) ;  /* 0x0000021000007945 */ /* 0x000fe80003800000 */
[----:B------:R-:W-:Y:S05]  /*d0c0*/  @!P1 BRA `(.L_x_8430) ;  /* 0x00000000007c9947 */ /* 0x000fea0003800000 */
[----:B------:R-:W2:Y:S01]  /*d0d0*/  LDL R0, [R1+0x90] ;  /* 0x0000900001007983 */ /* 0x000ea20000100800 */
[----:B------:R-:W-:Y:S01]  /*d0e0*/  ULDC UR4, c[0x0][0x9f0] ;  /* 0x00027c0000047ab9 */ /* 0x000fe20000000800 */
[----:B--2---:R-:W-:-:S04]  /*d0f0*/  ISETP.NE.AND P0, PT, R0, RZ, PT ;  /* 0x000000ff0000720c */ /* 0x004fc80003f05270 */
[----:B------:R-:W-:-:S04]  /*d100*/  SEL R6, R0, UR4, P0 ;  /* 0x0000000400067c07 */ /* 0x000fc80008000000 */
[-C--:B------:R-:W-:Y:S02]  /*d110*/  IABS R5, R6.reuse ;  /* 0x0000000600057213 */ /* 0x080fe40000000000 */
[----:B------:R-:W-:Y:S02]  /*d120*/  IABS R10, R6 ;  /* 0x00000006000a7213 */ /* 0x000fe40000000000 */
[----:B------:R-:W1:Y:S01]  /*d130*/  I2F.RP R4, R5 ;  /* 0x0000000500047306 */ /* 0x000e620000209400 */
[----:B------:R-:W-:Y:S02]  /*d140*/  IADD3 R0, R6, -0x1, R9 ;  /* 0xffffffff06007810 */ /* 0x000fe40007ffe009 */
[----:B------:R-:W-:-:S05]  /*d150*/  IMAD.MOV R10, RZ, RZ, -R10 ;  /* 0x000000ffff0a7224 */ /* 0x000fca00078e0a0a */
        /* <DEDUP_REMOVED lines=22> */
.L_x_8430:
[----:B------:R-:W-:Y:S05]  /*d2c0*/  BSYNC B0 ;  /* 0x0000000000007941 */ /* 0x000fea0003800000 */
.L_x_8429:
[----:B------:R-:W2:Y:S01]  /*d2d0*/  LDL R0, [R1+0xa0] ;  /* 0x0000a00001007983 */ /* 0x000ea20000100800 */
[----:B------:R-:W-:Y:S02]  /*d2e0*/  PLOP3.LUT P0, PT, PT, PT, PT, 0x80, 0x0 ;  /* 0x000000000000781c */ /* 0x000fe40003f0f070 */
        /* <DEDUP_REMOVED lines=16> */
[----:B------:R-:W-:Y:S02]  /*d3f0*/  MOV R123, RZ ;  /* 0x000000ff007b7202 */ /* 0x000fe40000000f00 */
        /* <DEDUP_REMOVED lines=25> */
[----:B------:R1:W-:Y:S01]  /*d590*/  STL [R1+0x58], R4 ;  /* 0x0000580401007387 */ /* 0x0003e20000100800 */
[----:B------:R-:W-:-:S04]  /*d5a0*/  VIADDMNMX R136, R4, R136, R9, PT ;  /* 0x0000008804887246 */ /* 0x000fc80003800109 */
[----:B------:R-:W-:-:S13]  /*d5b0*/  ISETP.GT.AND P1, PT, R136, R4, PT ;  /* 0x000000048800720c */ /* 0x000fda0003f24270 */
[----:B-1----:R-:W-:Y:S05]  /*d5c0*/  @!P1 BRA `(.L_x_8431) ;  /* 0x0000016000e89947 */ /* 0x002fea0003800000 */
[----:B------:R-:W-:-:S03]  /*d5d0*/  UMOV UR4, 0xffffffff ;  /* 0xffffffff00047882 */ /* 0x000fc60000000000 */
[----:B------:R-:W-:Y:S05]  /*d5e0*/  BRA.DIV UR4, `(.L_x_8432) ;  /* 0x0000022a04e07947 */ /* 0x000fea000b800000 */
[----:B------:R-:W1:Y:S02]  /*d5f0*/  S2R R0, SR_TID.X ;  /* 0x0000000000007919 */ /* 0x000e640000002100 */
[----:B-1----:R-:W-:-:S05]  /*d600*/  VIADD R2, R0, 0xffffff80 ;  /* 0xffffff8000027836 */ /* 0x002fca0000000000 */
[----:B------:R-:W-:-:S04]  /*d610*/  SHF.R.S32.HI R0, RZ, 0x1f, R2 ;  /* 0x0000001fff007819 */ /* 0x000fc80000011402 */
[----:B------:R-:W-:-:S04]  /*d620*/  LEA.HI R0, R0, R2, RZ, 0x7 ;  /* 0x0000000200007211 */ /* 0x000fc800078f38ff */
[----:B------:R-:W-:-:S06]  /*d630*/  SHF.R.S32.HI R0, RZ, 0x7, R0 ;  /* 0x00000007ff007819 */ /* 0x000fcc0000011400 */
[----:B------:R-:W1:Y:S04]  /*d640*/  SHFL.IDX PT, R0, R0, RZ, 0x1f ;  /* 0x00001fff00007589 */ /* 0x000e6800000e0000 */
[----:B-1----:R1:W-:Y:S02]  /*d650*/  STL [R1+0x44], R0 ;  /* 0x0000440001007387 */ /* 0x0023e40000100800 */
.L_x_8669:
        /* <DEDUP_REMOVED lines=15> */
[----:B------:R1:W3:Y:S01]  /*d750*/  LDC.64 R2, c[0x4][R0] ;  /* 0x0100000000027b82 */ /* 0x0002e20000000a00 */
        /* <DEDUP_REMOVED lines=8> */
[----:B-1----:R-:W-:-:S07]  /*d7e0*/  IMAD.MOV.U32 R13, RZ, RZ, RZ ;  /* 0x000000ffff0d7224 */ /* 0x002fce00078e00ff */
[----:B------:R-:W-:-:S07]  /*d7f0*/  LEPC R20, `(.L_x_8434) ;  /* 0x000000001014794e */ /* 0x000fce0000000000 */
[----:B0-23-5:R-:W-:Y:S05]  /*d800*/  CALL.ABS.NOINC R2 ;  /* 0x0000000002007343 */ /* 0x02dfea0003c00000 */
.L_x_8434:
[----:B------:R-:W-:Y:S05]  /*d810*/  BSYNC B6 ;  /* 0x0000000000067941 */ /* 0x000fea0003800000 */
.L_x_8433:
[----:B------:R-:W3:Y:S01]  /*d820*/  LDL R2, [R1+0x9c] ;  /* 0x00009c0001027983 */ /* 0x000ee20000100800 */
[----:B------:R-:W-:Y:S01]  /*d830*/  ULDC.64 UR4, c[0x0][0x990] ;  /* 0x0002640000047ab9 */ /* 0x000fe20000000a00 */
[----:B------:R-:W-:Y:S02]  /*d840*/  ULDC.64 UR6, c[0x0][0x998] ;  /* 0x0002660000067ab9 */ /* 0x000fe40000000a00 */
[----:B------:R-:W4:Y:S04]  /*d850*/  LDL R21, [R1+0x88] ;  /* 0x0000880001157983 */ /* 0x000f280000100800 */
[----:B------:R-:W2:Y:S01]  /*d860*/  LDL R20, [R1+0x74] ;  /* 0x0000740001147983 */ /* 0x000ea20000100800 */
[----:B------:R-:W-:Y:S01]  /*d870*/  ISETP.NE.U32.AND P0, PT, RZ, UR4, PT ;  /* 0x00000004ff007c0c */ /* 0x000fe2000bf05070 */
[----:B------:R-:W-:Y:S01]  /*d880*/  ULDC.64 UR8, c[0x0][0x208] ;  /* 0x0000820000087ab9 */ /* 0x000fe20000000a00 */
[----:B------:R-:W-:-:S02]  /*d890*/  ISETP.NE.U32.AND P1, PT, RZ, UR6, PT ;  /* 0x00000006ff007c0c */ /* 0x000fc4000bf25070 */
[----:B------:R-:W-:Y:S02]  /*d8a0*/  ISETP.NE.AND.EX P0, PT, RZ, UR5, PT, P0 ;  /* 0x00000005ff007c0c */ /* 0x000fe4000bf05300 */
[----:B------:R-:W-:-:S11]  /*d8b0*/  ISETP.NE.AND.EX P1, PT, RZ, UR7, PT, P1 ;  /* 0x00000007ff007c0c */ /* 0x000fd6000bf25310 */
[----:B------:R-:W3:Y:S08]  /*d8c0*/  @P0 LDC.64 R6, c[0x0][0x9a8] ;  /* 0x00026a00ff060b82 */ /* 0x000ef00000000a00 */
[----:B------:R-:W1:Y:S08]  /*d8d0*/  @P1 LDC.64 R8, c[0x0][0x9b8] ;  /* 0x00026e00ff081b82 */ /* 0x000e700000000a00 */
[----:B------:R-:W0:Y:S08]  /*d8e0*/  @P0 LDC.64 R10, c[0x0][0x9b0] ;  /* 0x00026c00ff0a0b82 */ /* 0x000e300000000a00 */
[----:B------:R-:W2:Y:S01]  /*d8f0*/  @P1 LDC.64 R12, c[0x0][0x9c0] ;  /* 0x00027000ff0c1b82 */ /* 0x000ea20000000a00 */
[----:B---3--:R-:W-:-:S02]  /*d900*/  @P0 IMAD R0, R2, R6, RZ ;  /* 0x0000000602000224 */ /* 0x008fc400078e02ff */
[-C--:B-1----:R-:W-:Y:S02]  /*d910*/  @P1 IMAD R2, R2, R8.reuse, RZ ;  /* 0x0000000802021224 */ /* 0x082fe400078e02ff */
[----:B----4-:R-:W-:-:S04]  /*d920*/  @P1 IMAD.WIDE.U32 R4, R21, R8, RZ ;  /* 0x0000000815041225 */ /* 0x010fc800078e00ff */
[C---:B------:R-:W-:Y:S02]  /*d930*/  @P1 IMAD R9, R21.reuse, R9, R2 ;  /* 0x0000000915091224 */ /* 0x040fe400078e0202 */
[C---:B------:R-:W-:Y:S02]  /*d940*/  @P0 IMAD R7, R21.reuse, R7, R0 ;  /* 0x0000000715070224 */ /* 0x040fe400078e0200 */
[----:B------:R-:W-:Y:S01]  /*d950*/  @P0 IMAD.WIDE.U32 R2, R21, R6, RZ ;  /* 0x0000000615020225 */ /* 0x000fe200078e00ff */
[----:B------:R-:W-:-:S03]  /*d960*/  @P1 IADD3 R5, R5, R9, RZ ;  /* 0x0000000905051210 */ /* 0x000fc60007ffe0ff */
[----:B------:R-:W-:Y:S02]  /*d970*/  @P0 IMAD.IADD R3, R3, 0x1, R7 ;  /* 0x0000000103030824 */ /* 0x000fe400078e0207 */
[----:B--2---:R-:W-:-:S04]  /*d980*/  @P1 IMAD.WIDE.U32 R6, R20, R12, R4 ;  /* 0x0000000c14061225 */ /* 0x004fc800078e0004 */
        /* <DEDUP_REMOVED lines=29> */
.L_x_8438:
[----:B-1----:R1:W2:Y:S02]  /*db60*/  SYNCS.PHASECHK.TRANS64.TRYWAIT P0, [R16+URZ+0x2e800], R3 ;  /* 0x02e80003100075a7 */ /* 0x0022a4000800017f */
[----:B--2---:R-:W-:Y:S05]  /*db70*/  @!P0 NANOSLEEP.SYNCS 0x989680 ;  /* 0x009896800000895d */ /* 0x004fea0003900000 */
[----:B------:R-:W2:Y:S02]  /*db80*/  @!P0 SYNCS.PHASECHK.TRANS64 P0, [R16+URZ+0x2e800], R3 ;  /* 0x02e80003100085a7 */ /* 0x000ea4000800007f */
[----:B--2---:R-:W-:Y:S05]  /*db90*/  @!P0 BRA `(.L_x_8438) ;  /* 0xfffffffc00f08947 */ /* 0x004fea000383ffff */
.L_x_8437:
[----:B------:R-:W-:Y:S05]  /*dba0*/  BSYNC B0 ;  /* 0x0000000000007941 */ /* 0x000fea0003800000 */
.L_x_8436:
[----:B------:R-:W-:Y:S05]  /*dbb0*/  BRA `(.L_x_8439) ;  /* 0x0000005000487947 */ /* 0x000fea0003800000 */
.L_x_8435:
        /* <DEDUP_REMOVED lines=30> */
.L_x_8441:
[----:B------:R-:W-:Y:S05]  /*dda0*/  BSYNC B6 ;  /* 0x0000000000067941 */ /* 0x000fea0003800000 */
.L_x_8440:
[----:B------:R-:W2:Y:S01]  /*ddb0*/  LDL R39, [R1+0x54] ;  /* 0x0000540001277983 */ /* 0x000ea20000100800 */
[----:B------:R-:W-:Y:S01]  /*ddc0*/  ULDC.U8 UR4, c[0x0][0x410] ;  /* 0x0001040000047ab9 */ /* 0x000fe20000000000 */
[----:B------:R-:W-:Y:S01]  /*ddd0*/  BSSY B0, `(.L_x_8442) ;  /* 0x00004e8000007945 */ /* 0x000fe20003800000 */
[----:B------:R-:W-:Y:S01]  /*dde0*/  ISETP.NE.AND P0, PT, RZ, UR4, PT ;  /* 0x00000004ff007c0c */ /* 0x000fe2000bf05270 */
[----:B--2---:R-:W-:-:S12]  /*ddf0*/  IMAD.IADD R41, R228, 0x1, R39 ;  /* 0x00000001e4297824 */ /* 0x004fd800078e0227 */
[----:B------:R-:W-:Y:S05]  /*de00*/  @!P0 BRA `(.L_x_8443) ;  /* 0x0000002400e88947 */ /* 0x000fea0003800000 */
[----:B------:R-:W0:Y:S01]  /*de10*/  LDC R37, c[0x0][0x448] ;  /* 0x00011200ff257b82 */ /* 0x000e220000000800 */
[----:B------:R-:W1:Y:S01]  /*de20*/  S2R R20, SR_TID.X ;  /* 0x0000000000147919 */ /* 0x000e620000002100 */
[----:B------:R-:W-:Y:S01]  /*de30*/  ULDC.64 UR4, c[0x0][0x3f8] ;  /* 0x0000fe0000047ab9 */ /* 0x000fe20000000a00 */
[----:B------:R-:W-:Y:S01]  /*de40*/  IMAD.MOV.U32 R4, RZ, RZ, R24 ;  /* 0x000000ffff047224 */ /* 0x000fe200078e0018 */
[----:B------:R-:W-:Y:S01]  /*de50*/  ULDC.64 UR6, c[0x0][0x408] ;  /* 0x0001020000067ab9 */ /* 0x000fe20000000a00 */
[----:B------:R-:W-:Y:S01]  /*de60*/  IMAD.MOV.U32 R8, RZ, RZ, R26 ;  /* 0x000000ffff087224 */ /* 0x000fe200078e001a */
[----:B------:R-:W-:Y:S01]  /*de70*/  ULDC.64 UR8, c[0x0][0x400] ;  /* 0x0001000000087ab9 */ /* 0x000fe20000000a00 */
[----:B------:R-:W-:Y:S01]  /*de80*/  IMAD.MOV.U32 R9, RZ, RZ, R31 ;  /* 0x000000ffff097224 */ /* 0x000fe200078e001f */
[----:B------:R-:W-:Y:S02]  /*de90*/  SHF.R.S32.HI R38, RZ, 0x1f, R230 ;  /* 0x0000001fff267819 */ /* 0x000fe400000114e6 */
[----:B0-----:R-:W-:Y:S01]  /*dea0*/  ISETP.NE.AND P0, PT, R37, 0x1, PT ;  /* 0x000000012500780c */ /* 0x001fe20003f05270 */
[----:B-1----:R-:W-:-:S12]  /*deb0*/  VIADD R21, R20, 0xffffff80 ;  /* 0xffffff8014157836 */ /* 0x002fd80000000000 */
[----:B------:R-:W0:Y:S01]  /*dec0*/  @P0 LDC R0, c[0x0][0x44c] ;  /* 0x00011300ff000b82 */ /* 0x000e220000000800 */
[----:B------:R-:W-:-:S04]  /*ded0*/  SHF.R.S32.HI R20, RZ, 0x1f, R21 ;  /* 0x0000001fff147819 */ /* 0x000fc80000011415 */
[----:B------:R-:W-:-:S03]  /*dee0*/  LEA.HI R20, R20, R21, RZ, 0x2 ;  /* 0x0000001514147211 */ /* 0x000fc600078f10ff */
[----:B------:R-:W1:Y:S01]  /*def0*/  @P0 LDC R5, c[0x0][0x450] ;  /* 0x00011400ff050b82 */ /* 0x000e620000000800 */
[----:B------:R-:W-:-:S05]  /*df00*/  LOP3.LUT R20, R20, 0xfffffffc, RZ, 0xc0, !PT ;  /* 0xfffffffc14147812 */ /* 0x000fca00078ec0ff */
[----:B------:R-:W-:-:S04]  /*df10*/  IMAD.IADD R20, R21, 0x1, -R20 ;  /* 0x0000000115147824 */ /* 0x000fc800078e0a14 */
[----:B------:R-:W-:-:S04]  /*df20*/  IMAD R3, R20, 0x40, R41 ;  /* 0x0000004014037824 */ /* 0x000fc800078e0229 */
[----:B0-----:R-:W-:-:S05]  /*df30*/  @P0 IMAD.HI.U32 R0, R3, R0, RZ ;  /* 0x0000000003000227 */ /* 0x001fca00078e00ff */
[----:B-1----:R-:W-:Y:S01]  /*df40*/  @P0 SHF.R.U32.HI R3, RZ, R5, R0 ;  /* 0x00000005ff030219 */ /* 0x002fe20000011600 */
[----:B------:R-:W-:-:S03]  /*df50*/  IMAD.MOV.U32 R5, RZ, RZ, R29 ;  /* 0x000000ffff057224 */ /* 0x000fc600078e001d */
        /* <DEDUP_REMOVED lines=8> */
[----:B------:R-:W-:Y:S02]  /*dfe0*/  UMOV UR4, 0xffffffff ;  /* 0xffffffff00047882 */ /* 0x000fe40000000000 */
[----:B------:R-:W-:Y:S01]  /*dff0*/  IMAD R3, R3, UR7, R6 ;  /* 0x0000000703037c24 */ /* 0x000fe2000f8e0206 */
[----:B------:R-:W-:Y:S02]  /*e000*/  IADD3 R6, P1, R8, UR8, RZ ;  /* 0x0000000808067c10 */ /* 0x000fe4000ff3e0ff */
[----:B------:R-:W-:Y:S02]  /*e010*/  IADD3.X R4, R5, UR5, R7, P0, !PT ;  /* 0x0000000505047c10 */ /* 0x000fe400087fe407 */
[----:B------:R-:W-:Y:S01]  /*e020*/  IADD3.X R8, R9, UR9, R3, P1, !PT ;  /* 0x0000000909087c10 */ /* 0x000fe20008ffe403 */
[----:B------:R-:W-:Y:S08]  /*e030*/  BRA.DIV UR4, `(.L_x_8444) ;  /* 0x00000222048c7947 */ /* 0x000ff0000b800000 */
[----:B------:R0:W1:Y:S04]  /*e040*/  SHFL.IDX PT, R3, R4, RZ, 0x1c1f ;  /* 0x001c1fff04037589 */ /* 0x00006800000e0000 */
[----:B------:R0:W2:Y:S04]  /*e050*/  SHFL.IDX PT, R5, R0, RZ, 0x1c1f ;  /* 0x001c1fff00057589 */ /* 0x0000a800000e0000 */
[----:B------:R0:W3:Y:S04]  /*e060*/  SHFL.IDX PT, R7, R8, RZ, 0x1c1f ;  /* 0x001c1fff08077589 */ /* 0x0000e800000e0000 */
[----:B------:R0:W4:Y:S02]  /*e070*/  SHFL.IDX PT, R14, R6, RZ, 0x1c1f ;  /* 0x001c1fff060e7589 */ /* 0x00012400000e0000 */
.L_x_8675:
        /* <DEDUP_REMOVED lines=15> */
[----:B------:R-:W-:Y:S01]  /*e170*/  CS2R R26, SRZ ;  /* 0x00000000001a7805 */ /* 0x000fe2000001ff00 */
[----:B------:R-:W-:-:S04]  /*e180*/  ULDC.64 UR6, c[0x0][0x208] ;  /* 0x0000820000067ab9 */ /* 0x000fc80000000a00 */
[----:B--2---:R-:W-:-:S04]  /*e190*/  @!P4 IADD3 R24, P0, R230, R5, RZ ;  /* 0x00000005e618c210 */ /* 0x004fc80007f1e0ff */
[-C--:B----4-:R-:W-:Y:S02]  /*e1a0*/  @!P3 IADD3 R12, P1, R22, R14.reuse, RZ ;  /* 0x0000000e160cb210 */ /* 0x090fe40007f3e0ff */
[----:B------:R-:W-:Y:S01]  /*e1b0*/  @!P4 IADD3 R14, P2, R230, R14, RZ ;  /* 0x0000000ee60ec210 */ /* 0x000fe20007f5e0ff */
[--C-:B-1----:R-:W-:Y:S01]  /*e1c0*/  @!P4 IMAD.X R25, R3, 0x1, R38.reuse, P0 ;  /* 0x000000010319c824 */ /* 0x102fe200000e0626 */
[----:B------:R-:W-:Y:S01]  /*e1d0*/  @!P3 IADD3 R10, P0, R22, R5, RZ ;  /* 0x00000005160ab210 */ /* 0x000fe20007f1e0ff */
[C---:B---3--:R-:W-:Y:S02]  /*e1e0*/  @!P3 IMAD.X R13, R7.reuse, 0x1, R23, P1 ;  /* 0x00000001070db824 */ /* 0x048fe400008e0617 */
[----:B------:R-:W-:Y:S01]  /*e1f0*/  @!P4 IMAD.X R15, R7, 0x1, R38, P2 ;  /* 0x00000001070fc824 */ /* 0x000fe200010e0626 */
[----:B------:R-:W-:Y:S01]  /*e200*/  @!P3 IADD3.X R11, R3, R23, RZ, P0, !PT ;  /* 0x00000017030bb210 */ /* 0x000fe200007fe4ff */
[----:B------:R1:W5:Y:S04]  /*e210*/  @!P4 LD.E.64 R20, desc[UR6][R24.64] ;  /* 0x000000061814c980 */ /* 0x000368000c101b00 */
[----:B------:R1:W5:Y:S04]  /*e220*/  @!P3 LD.E.64 R28, desc[UR6][R10.64] ;  /* 0x000000060a1cb980 */ /* 0x000368000c101b00 */
[----:B------:R1:W5:Y:S04]  /*e230*/  @!P3 LD.E.64 R30, desc[UR6][R12.64] ;  /* 0x000000060c1eb980 */ /* 0x000368000c101b00 */
[----:B------:R1:W5:Y:S02]  /*e240*/  @!P4 LD.E.64 R26, desc[UR6][R14.64] ;  /* 0x000000060e1ac980 */ /* 0x000364000c101b00 */
.L_x_8446:
[----:B------:R-:W-:Y:S05]  /*e250*/  BSYNC B1 ;  /* 0x0000000000017941 */ /* 0x000fea0003800000 */
.L_x_8445:
[----:B------:R-:W-:Y:S01]  /*e260*/  UMOV UR4, 0xffffffff ;  /* 0xffffffff00047882 */ /* 0x000fe20000000000 */
[----:B-1----:R-:W-:Y:S02]  /*e270*/  CS2R R24, SRZ ;  /* 0x0000000000187805 */ /* 0x002fe4000001ff00 */
[----:B------:R-:W-:Y:S05]  /*e280*/  BRA.DIV UR4, `(.L_x_8447) ;  /* 0x0000022204687947 */ /* 0x000fea000b800000 */
[----:B------:R1:W0:Y:S04]  /*e290*/  SHFL.IDX PT, R3, R4, 0x1, 0x1c1f ;  /* 0x003c1f0004037f89 */ /* 0x00022800000e0000 */
[----:B--2---:R1:W2:Y:S04]  /*e2a0*/  SHFL.IDX PT, R5, R0, 0x1, 0x1c1f ;  /* 0x003c1f0000057f89 */ /* 0x0042a800000e0000 */
[----:B---3--:R1:W3:Y:S04]  /*e2b0*/  SHFL.IDX PT, R7, R8, 0x1, 0x1c1f ;  /* 0x003c1f0008077f89 */ /* 0x0082e800000e0000 */
[----:B----4-:R1:W4:Y:S02]  /*e2c0*/  SHFL.IDX PT, R14, R6, 0x1, 0x1c1f ;  /* 0x003c1f00060e7f89 */ /* 0x01032400000e0000 */
.L_x_8681:
        /* <DEDUP_REMOVED lines=9> */
[----:B------:R-:W-:Y:S01]  /*e360*/  ISETP.GE.AND P4, PT, R230, UR4, PT ;  /* 0x00000004e6007c0c */ /* 0x000fe2000bf86270 */
[----:B------:R-:W-:Y:S01]  /*e370*/  ULDC.64 UR6, c[0x0][0x208] ;  /* 0x0000820000067ab9 */ /* 0x000fe20000000a00 */
[----:B------:R-:W-:Y:S02]  /*e380*/  ISETP.GE.AND P3, PT, R22, UR4, PT ;  /* 0x0000000416007c0c */ /* 0x000fe4000bf66270 */
[----:B------:R-:W-:-:S09]  /*e390*/  CS2R R10, SRZ ;  /* 0x00000000000a7805 */ /* 0x000fd2000001ff00 */
[CC--:B--2---:R-:W-:Y:S02]  /*e3a0*/  @!P4 IADD3 R32, P0, R230.reuse, R5.reuse, RZ ;  /* 0x00000005e620c210 */ /* 0x0c4fe40007f1e0ff */
[-C--:B----4-:R-:W-:Y:S02]  /*e3b0*/  @!P4 IADD3 R34, P2, R230, R14.reuse, RZ ;  /* 0x0000000ee622c210 */ /* 0x090fe40007f5e0ff */
[C---:B------:R-:W-:Y:S01]  /*e3c0*/  @!P3 IADD3 R14, P1, R22.reuse, R14, RZ ;  /* 0x0000000e160eb210 */ /* 0x040fe20007f3e0ff */
[--C-:B------:R-:W-:Y:S01]  /*e3d0*/  @!P4 IMAD.X R33, R3, 0x1, R38.reuse, P0 ;  /* 0x000000010321c824 */ /* 0x100fe200000e0626 */
[----:B------:R-:W-:Y:S02]  /*e3e0*/  @!P3 IADD3 R4, P0, R22, R5, RZ ;  /* 0x000000051604b210 */ /* 0x000fe40007f1e0ff */
[----:B------:R-:W-:Y:S02]  /*e3f0*/  CS2R R12, SRZ ;  /* 0x00000000000c7805 */ /* 0x000fe4000001ff00 */
[----:B------:R-:W-:Y:S01]  /*e400*/  CS2R R8, SRZ ;  /* 0x0000000000087805 */ /* 0x000fe2000001ff00 */
[----:B---3--:R-:W-:Y:S01]  /*e410*/  @!P4 IMAD.X R35, R7, 0x1, R38, P2 ;  /* 0x000000010723c824 */ /* 0x008fe200010e0626 */
[----:B------:R0:W5:Y:S01]  /*e420*/  @!P4 LD.E.64 R24, desc[UR6][R32.64] ;  /* 0x000000062018c980 */ /* 0x000162000c101b00 */
[----:B------:R-:W-:-:S02]  /*e430*/  @!P3 IMAD.X R5, R3, 0x1, R23, P0 ;  /* 0x000000010305b824 */ /* 0x000fc400000e0617 */
[----:B------:R-:W-:Y:S01]  /*e440*/  @!P3 IMAD.X R15, R7, 0x1, R23, P1 ;  /* 0x00000001070fb824 */ /* 0x000fe200008e0617 */
[----:B------:R0:W5:Y:S04]  /*e450*/  @!P4 LD.E.64 R8, desc[UR6][R34.64] ;  /* 0x000000062208c980 */ /* 0x000168000c101b00 */
[----:B------:R0:W5:Y:S04]  /*e460*/  @!P3 LD.E.64 R10, desc[UR6][R4.64] ;  /* 0x00000006040ab980 */ /* 0x000168000c101b00 */
[----:B------:R0:W5:Y:S02]  /*e470*/  @!P3 LD.E.64 R12, desc[UR6][R14.64] ;  /* 0x000000060e0cb980 */ /* 0x000164000c101b00 */
.L_x_8449:
[----:B------:R-:W-:Y:S05]  /*e480*/  BSYNC B1 ;  /* 0x0000000000017941 */ /* 0x000fea0003800000 */
.L_x_8448:
[----:B------:R-:W2:Y:S01]  /*e490*/  LDL R0, [R1+0xac] ;  /* 0x0000ac0001007983 */ /* 0x000ea20000100800 */
[----:B0-----:R-:W-:Y:S01]  /*e4a0*/  VIADDMNMX R15, R37, -R39, 0x80, PT ;  /* 0x00000080250f7446 */ /* 0x001fe20003800927 */
[----:B------:R-:W-:Y:S01]  /*e4b0*/  BSSY B1, `(.L_x_8450) ;  /* 0x0000019000017945 */ /* 0x000fe20003800000 */
[----:B------:R-:W-:Y:S01]  /*e4c0*/  LOP3.LUT P2, RZ, R229, 0x4, RZ, 0xc0, !PT ;  /* 0x00000004e5ff7812 */ /* 0x000fe2000784c0ff */
[----:B------:R-:W0:Y:S01]  /*e4d0*/  S2R R4, SR_TID.X ;  /* 0x0000000000047919 */ /* 0x000e220000002100 */
[----:B------:R-:W-:Y:S01]  /*e4e0*/  ISETP.GE.AND P1, PT, R228, R15, PT ;  /* 0x0000000fe400720c */ /* 0x000fe20003f26270 */
[----:B0-----:R-:W-:-:S05]  /*e4f0*/  VIADD R6, R4, 0xffffff80 ;  /* 0xffffff8004067836 */ /* 0x001fca0000000000 */
[----:B------:R-:W-:-:S04]  /*e500*/  SHF.R.S32.HI R4, RZ, 0x1f, R6 ;  /* 0x0000001fff047819 */ /* 0x000fc80000011406 */
[----:B------:R-:W-:-:S05]  /*e510*/  LEA.HI R4, R4, R6, RZ, 0x5 ;  /* 0x0000000604047211 */ /* 0x000fca00078f28ff */
[----:B------:R-:W-:-:S05]  /*e520*/  IMAD.SHL.U32 R4, R4, 0x20, RZ ;  /* 0x0000002004047824 */ /* 0x000fca00078e00ff */
[----:B------:R-:W-:Y:S02]  /*e530*/  LOP3.LUT R4, R4, 0xfffffc00, RZ, 0xc0, !PT ;  /* 0xfffffc0004047812 */ /* 0x000fe400078ec0ff */
[----:B--2---:R-:W-:Y:S01]  /*e540*/  R2UR UR5, R0 ;  /* 0x00000000000572ca */ /* 0x004fe200000e0000 */
[----:B------:R-:W-:-:S05]  /*e550*/  IMAD.SHL.U32 R0, R229, 0x80, RZ ;  /* 0x00000080e5007824 */ /* 0x000fca00078e00ff */
[----:B------:R-:W-:-:S04]  /*e560*/  LOP3.LUT R3, R0, 0x380, RZ, 0xc0, !PT ;  /* 0x0000038000037812 */ /* 0x000fc800078ec0ff */
[----:B------:R-:W-:Y:S02]  /*e570*/  LOP3.LUT R0, R3, 0x30, R18, 0xf8, !PT ;  /* 0x0000003003007812 */ /* 0x000fe400078ef812 */
[----:B------:R-:W-:Y:S01]  /*e580*/  SHF.R.U32.HI R3, RZ, 0x3, R3 ;  /* 0x00000003ff037819 */ /* 0x000fe20000011603 */
[----:B------:R-:W-:-:S03]  /*e590*/  ULEA.HI UR4, UR5, UR5, URZ, 0x1 ;  /* 0x0000000505047291 */ /* 0x000fc6000f8f083f */
[----:B------:R-:W-:Y:S01]  /*e5a0*/  LOP3.LUT R3, R0, R3, RZ, 0x3c, !PT ;  /* 0x0000000300037212 */ /* 0x000fe200078e3cff */
[----:B------:R-:W-:-:S03]  /*e5b0*/  ULOP3.LUT UR4, UR4, 0xfffffffe, URZ, 0xc0, !UPT ;  /* 0xfffffffe04047892 */ /* 0x000fc6000f8ec03f */
[----:B------:R-:W-:Y:S01]  /*e5c0*/  IADD3 R3, R16, R3, R4 ;  /* 0x0000000310037210 */ /* 0x000fe20007ffe004 */
[----:B------:R-:W-:-:S03]  /*e5d0*/  UIADD3 UR4, UR5, -UR4, URZ ;  /* 0x8000000405047290 */ /* 0x000fc6000fffe03f */
[C---:B------:R-:W-:Y:S01]  /*e5e0*/  IADD3 R4, R3.reuse, 0x1c400, RZ ;  /* 0x0001c40003047810 */ /* 0x040fe20007ffe0ff */
[----:B------:R-:W-:Y:S02]  /*e5f0*/  VIADD R0, R3, 0x1c440 ;  /* 0x0001c44003007836 */ /* 0x000fe40000000000 */
[----:B------:R-:W-:-:S05]  /*e600*/  IMAD.U32 R5, RZ, RZ, UR4 ;  /* 0x00000004ff057e24 */ /* 0x000fca000f8e00ff */
[----:B------:R-:W-:-:S04]  /*e610*/  SHF.L.U32 R5, R5, 0x1f, RZ ;  /* 0x0000001f05057819 */ /* 0x000fc800000006ff */
[----:B------:R-:W0:Y:S02]  /*e620*/  SYNCS.PHASECHK.TRANS64.TRYWAIT P0, [R16+URZ+0x2e800], R5 ;  /* 0x02e80005100075a7 */ /* 0x000e24000800017f */
[----:B0-----:R-:W-:Y:S05]  /*e630*/  @!P0 BRA `(.L_x_8451) ;  /* 0x0000021c00ec8947 */ /* 0x001fea0003800000 */
.L_x_8682:
[----:B------:R-:W-:Y:S05]  /*e640*/  BSYNC B1 ;  /* 0x0000000000017941 */ /* 0x000fea0003800000 */
.L_x_8450:
        /* <DEDUP_REMOVED lines=8> */
[----:B---3--:R-:W0:Y:S01]  /*e6d0*/  LDS.128 R4, [R3+0x1c400] ;  /* 0x01c4000003047984 */ /* 0x008e220000000c00 */
        /* <DEDUP_REMOVED lines=8> */
[----:B------:R-:W-:Y:S01]  /*e760*/  LOP3.LUT R39, R39, 0xff, RZ, 0xc0, !PT ;  /* 0x000000ff27277812 */ /* 0x000fe200078ec0ff */
[----:B------:R-:W-:Y:S01]  /*e770*/  IMAD.U32 R35, R35, 0x10000, RZ ;  /* 0x0001000023237824 */ /* 0x000fe200078e00ff */
[----:B------:R-:W-:Y:S02]  /*e780*/  SHF.R.U32.HI R40, RZ, 0x10, R31 ;  /* 0x00000010ff287819 */ /* 0x000fe4000001161f */
[----:B----4-:R-:W-:Y:S02]  /*e790*/  LOP3.LUT R14, R28, 0xff, RZ, 0xc0, !PT ;  /* 0x000000ff1c0e7812 */ /* 0x010fe400078ec0ff */
[----:B------:R-:W-:-:S02]  /*e7a0*/  LOP3.LUT R33, R32, 0xff, RZ, 0xc0, !PT ;  /* 0x000000ff20217812 */ /* 0x000fc400078ec0ff */
[----:B------:R-:W-:Y:S01]  /*e7b0*/  PRMT R38, R39, 0x7604, R38 ;  /* 0x0000760427267816 */ /* 0x000fe20000000026 */
[----:B------:R-:W-:Y:S01]  /*e7c0*/  IMAD.U32 R39, R40, 0x10000, RZ ;  /* 0x0001000028277824 */ /* 0x000fe200078e00ff */
        /* <DEDUP_REMOVED lines=9> */
[----:B0-----:R-:W-:Y:S02]  /*e860*/  F2FP.F16.E4M3.UNPACK_B R14, R6.H1 ;  /* 0x00000006ff0e723e */ /* 0x001fe400030006ff */
[----:B------:R-:W-:-:S02]  /*e870*/  LOP3.LUT R37, R37, 0xff0000, R30, 0xf8, !PT ;  /* 0x00ff000025257812 */ /* 0x000fc400078ef81e */
[----:B------:R-:W-:Y:S02]  /*e880*/  F2FP.F16.E4M3.UNPACK_B R38, R39 ;  /* 0x00000027ff26723e */ /* 0x000fe400020006ff */
[----:B------:R-:W-:Y:S02]  /*e890*/  F2FP.F16.E4M3.UNPACK_B R32, R35 ;  /* 0x00000023ff20723e */ /* 0x000fe400020006ff */
[----:B------:R-:W-:Y:S01]  /*e8a0*/  LOP3.LUT R34, R37, 0xff000000, R30, 0xf8, !PT ;  /* 0xff00000025227812 */ /* 0x000fe200078ef81e */
[--C-:B------:R-:W-:Y:S01]  /*e8b0*/  HADD2.F32 R30, -RZ, R14.reuse.H0_H0 ;  /* 0x2000000eff1e7230 */ /* 0x100fe20000004100 */
[--C-:B------:R-:W-:Y:S01]  /*e8c0*/  LOP3.LUT R33, R33, 0xff0000, R28.reuse, 0xf8, !PT ;  /* 0x00ff000021217812 */ /* 0x100fe200078ef81c */
[----:B------:R-:W-:Y:S01]  /*e8d0*/  HADD2.F32 R14, -RZ, R14.H1_H1 ;  /* 0x3000000eff0e7230 */ /* 0x000fe20000004100 */
[----:B------:R-:W-:Y:S01]  /*e8e0*/  F2FP.F16.E4M3.UNPACK_B R29, R6 ;  /* 0x00000006ff1d723e */ /* 0x000fe200020006ff */
[----:B------:R-:W-:Y:S01]  /*e8f0*/  HADD2.F32 R41, -RZ, R38.H1_H1 ;  /* 0x30000026ff297230 */ /* 0x000fe20000004100 */
[----:B------:R-:W-:Y:S01]  /*e900*/  LOP3.LUT R33, R33, 0xff000000, R28, 0xf8, !PT ;  /* 0xff00000021217812 */ /* 0x000fe200078ef81c */
[----:B------:R-:W-:Y:S01]  /*e910*/  HADD2.F32 R37, -RZ, R32.H1_H1 ;  /* 0x30000020ff257230 */ /* 0x000fe20000004100 */
[----:B------:R-:W-:Y:S01]  /*e920*/  F2FP.F16.E4M3.UNPACK_B R28, R5.H1 ;  /* 0x00000005ff1c723e */ /* 0x000fe200030006ff */
[----:B------:R-:W-:-:S02]  /*e930*/  HADD2.F32 R38, -RZ, R38.H0_H0 ;  /* 0x20000026ff267230 */ /* 0x000fc40000004100 */
[C---:B------:R-:W-:Y:S01]  /*e940*/  FMUL.FTZ R43, R14.reuse, R41 ;  /* 0x000000290e2b7220 */ /* 0x040fe20000410000 */
[----:B------:R-:W-:Y:S02]  /*e950*/  HADD2.F32 R32, -RZ, R32.H0_H0 ;  /* 0x20000020ff207230 */ /* 0x000fe40000004100 */
[----:B------:R-:W-:Y:S01]  /*e960*/  FMUL.FTZ R40, R14, R37 ;  /* 0x000000250e287220 */ /* 0x000fe20000410000 */
[----:B------:R-:W-:Y:S01]  /*e970*/  F2FP.F16.E4M3.UNPACK_B R14, R5 ;  /* 0x00000005ff0e723e */ /* 0x000fe200020006ff */
[--C-:B------:R-:W-:Y:S01]  /*e980*/  HADD2.F32 R5, -RZ, R29.reuse.H1_H1 ;  /* 0x3000001dff057230 */ /* 0x100fe20000004100 */
[----:B------:R-:W-:Y:S01]  /*e990*/  F2FP.F16.E4M3.UNPACK_B R31, R7 ;  /* 0x00000007ff1f723e */ /* 0x000fe200020006ff */
[C---:B------:R-:W-:Y:S01]  /*e9a0*/  FFMA.FTZ R43, R30.reuse, R37, -R43 ;  /* 0x000000251e2b7223 */ /* 0x040fe2000001082b */
        /* <DEDUP_REMOVED lines=72> */
.L_x_8455:
[----:B------:R-:W-:Y:S05]  /*ee30*/  BSYNC B2 ;  /* 0x0000000000027941 */ /* 0x000fea0003800000 */
.L_x_8454:
[----:B------:R-:W-:Y:S05]  /*ee40*/  @P1 BRA `(.L_x_8453) ;  /* 0x0000000400e81947 */ /* 0x000fea0003800000 */
[----:B0--3--:R-:W0:Y:S01]  /*ee50*/  LDS.128 R4, [R0] ;  /* 0x0000000000047984 */ /* 0x009e220000000c00 */
        /* <DEDUP_REMOVED lines=121> */
.L_x_8453:
[----:B------:R-:W-:Y:S05]  /*f5f0*/  BSYNC B1 ;  /* 0x0000000000017941 */ /* 0x000fea0003800000 */
.L_x_8452:
        /* <DEDUP_REMOVED lines=8> */
[----:B---3--:R-:W0:Y:S01]  /*f680*/  LDS.128 R4, [R3+0x1e400] ;  /* 0x01e4000003047984 */ /* 0x008e220000000c00 */
        /* <DEDUP_REMOVED lines=121> */
.L_x_8458:
[----:B------:R-:W-:Y:S05]  /*fe20*/  BSYNC B1 ;  /* 0x0000000000017941 */ /* 0x000fea0003800000 */
.L_x_8457:
[----:B------:R-:W-:Y:S05]  /*fe30*/  @P1 BRA `(.L_x_8456) ;  /* 0x0000002c00841947 */ /* 0x000fea0003800000 */
[----:B0--3--:R-:W0:Y:S01]  /*fe40*/  LDS.128 R4, [R0+0x2000] ;  /* 0x0020000000047984 */ /* 0x009e220000000c00 */
        /* <DEDUP_REMOVED lines=78> */
[----:B------:R-:W-:Y:S01]  /*10330*/  HADD2.F32 R6, -RZ, R4.H1_H1 ;  /* 0x30000004ff067230 */ /* 0x000fe20000004100 */
[----:B------:R-:W-:Y:S01]  /*10340*/  F2FP.SATFINITE.E4M3.F32.PACK_AB_MERGE_C R28, R29, R28, RZ ;  /* 0x0000001c1d1c723e */ /* 0x000fe200048070ff */
[----:B------:R-:W-:-:S02]  /*10350*/  HADD2.F32 R10, -RZ, R9.H1_H1 ;  /* 0x30000009ff0a7230 */ /* 0x000fc40000004100 */
[----:B------:R-:W-:Y:S02]  /*10360*/  HADD2.F32 R5, -RZ, R4.H0_H0 ;  /* 0x20000004ff057230 */ /* 0x000fe40000004100 */
        /* <DEDUP_REMOVED lines=13> */
[----:B------:R-:W-:Y:S02]  /*10440*/  HADD2.F32 R4, -RZ, R8.H1_H1 ;  /* 0x30000008ff047230 */ /* 0x000fe40000004100 */
[----:B------:R-:W-:Y:S02]  /*10450*/  HADD2.F32 R20, -RZ, R20.H0_H0 ;  /* 0x20000014ff147230 */ /* 0x000fe40000004100 */
[----:B------:R-:W-:Y:S02]  /*10460*/  HADD2.F32 R3, -RZ, R7.H1_H1 ;  /* 0x30000007ff037230 */ /* 0x000fe40000004100 */
[----:B------:R-:W-:Y:S01]  /*10470*/  FMUL.FTZ R15, R4, R9 ;  /* 0x00000009040f7220 */ /* 0x000fe20000410000 */
[----:B------:R-:W-:-:S02]  /*10480*/  HADD2.F32 R12, -RZ, R12.H0_H0 ;  /* 0x2000000cff0c7230 */ /* 0x000fc40000004100 */
        /* <DEDUP_REMOVED lines=18> */
.L_x_8443:
[----:B------:R-:W0:Y:S01]  /*105b0*/  S2R R0, SR_TID.X ;  /* 0x0000000000007919 */ /* 0x000e220000002100 */
[----:B------:R-:W1:Y:S01]  /*105c0*/  LDC R34, c[0x0][0x448] ;  /* 0x00011200ff227b82 */ /* 0x000e620000000800 */
[----:B------:R-:W-:Y:S01]  /*105d0*/  IMAD.MOV.U32 R4, RZ, RZ, R24 ;  /* 0x000000ffff047224 */ /* 0x000fe200078e0018 */
[----:B------:R-:W-:Y:S01]  /*105e0*/  ULDC.64 UR4, c[0x0][0x3f8] ;  /* 0x0000fe0000047ab9 */ /* 0x000fe20000000a00 */
[----:B------:R-:W-:Y:S01]  /*105f0*/  IMAD.MOV.U32 R6, RZ, RZ, R26 ;  /* 0x000000ffff067224 */ /* 0x000fe200078e001a */
[----:B------:R-:W-:Y:S01]  /*10600*/  ULDC.64 UR6, c[0x0][0x408] ;  /* 0x0001020000067ab9 */ /* 0x000fe20000000a00 */
[----:B------:R-:W-:Y:S01]  /*10610*/  IMAD.MOV.U32 R7, RZ, RZ, R31 ;  /* 0x000000ffff077224 */ /* 0x000fe200078e001f */
[----:B------:R-:W-:Y:S01]  /*10620*/  ULDC.64 UR8, c[0x0][0x400] ;  /* 0x0001000000087ab9 */ /* 0x000fe20000000a00 */
[----:B-1----:R-:W-:Y:S01]  /*10630*/  ISETP.NE.AND P0, PT, R34, 0x1, PT ;  /* 0x000000012200780c */ /* 0x002fe20003f05270 */
[----:B0-----:R-:W-:-:S05]  /*10640*/  VIADD R0, R0, 0xffffff80 ;  /* 0xffffff8000007836 */ /* 0x001fca0000000000 */
[----:B------:R-:W-:-:S07]  /*10650*/  SHF.R.S32.HI R3, RZ, 0x1f, R0 ;  /* 0x0000001fff037819 */ /* 0x000fce0000011400 */
[----:B------:R-:W0:Y:S01]  /*10660*/  @P0 LDC R5, c[0x0][0x450] ;  /* 0x00011400ff050b82 */ /* 0x000e220000000800 */
[----:B------:R-:W-:-:S04]  /*10670*/  LEA.HI R3, R3, R0, RZ, 0x2 ;  /* 0x0000000003037211 */ /* 0x000fc800078f10ff */
[----:B------:R-:W-:-:S05]  /*10680*/  LOP3.LUT R3, R3, 0xfffffffc, RZ, 0xc0, !PT ;  /* 0xfffffffc03037812 */ /* 0x000fca00078ec0ff */
[----:B------:R-:W-:Y:S02]  /*10690*/  IMAD.IADD R3, R0, 0x1, -R3 ;  /* 0x0000000100037824 */ /* 0x000fe400078e0a03 */
[----:B------:R-:W1:Y:S02]  /*106a0*/  @P0 LDC R0, c[0x0][0x44c] ;  /* 0x00011300ff000b82 */ /* 0x000e640000000800 */
[----:B------:R-:W-:-:S04]  /*106b0*/  IMAD R3, R3, 0x40, R41 ;  /* 0x0000004003037824 */ /* 0x000fc800078e0229 */
[----:B-1----:R-:W-:-:S05]  /*106c0*/  @P0 IMAD.HI.U32 R0, R3, R0, RZ ;  /* 0x0000000003000227 */ /* 0x002fca00078e00ff */
[----:B0-----:R-:W-:Y:S02]  /*106d0*/  @P0 SHF.R.U32.HI R3, RZ, R5, R0 ;  /* 0x00000005ff030219 */ /* 0x001fe40000011600 */
[----:B------:R-:W-:Y:S02]  /*106e0*/  MOV R5, R29 ;  /* 0x0000001d00057202 */ /* 0x000fe40000000f00 */
        /* <DEDUP_REMOVED lines=15> */
[----:B------:R-:W0:Y:S01]  /*107e0*/  LDC R39, c[0x0][0x3f4] ;  /* 0x0000fd00ff277b82 */ /* 0x000e220000000800 */
[----:B------:R-:W-:Y:S02]  /*107f0*/  ULDC.64 UR4, c[0x0][0x208] ;  /* 0x0000820000047ab9 */ /* 0x000fe40000000a00 */
        /* <DEDUP_REMOVED lines=8> */
[----:B---3--:R-:W-:-:S03]  /*10880*/  @!P1 IADD3 R14, P3, R18, R14, RZ ;  /* 0x0000000e120e9210 */ /* 0x008fc60007f7e0ff */
[--C-:B----4-:R-:W-:Y:S02]  /*10890*/  @!P1 IMAD.X R5, R3, 0x1, R19.reuse, P2 ;  /* 0x0000000103059824 */ /* 0x110fe400010e0613 */
[----:B-----5:R-:W-:Y:S02]  /*108a0*/  @!P1 IMAD.X R3, R7, 0x1, R19, P3 ;  /* 0x0000000107039824 */ /* 0x020fe400018e0613 */
        /* <DEDUP_REMOVED lines=22> */
.L_x_8692:
        /* <DEDUP_REMOVED lines=11> */
[C---:B------:R-:W-:Y:S01]  /*10ac0*/  IADD3 R8, P1, R18.reuse, R35, RZ ;  /* 0x0000002312087210 */ /* 0x040fe20007f3e0ff */
[----:B------:R-:W-:Y:S01]  /*10ad0*/  ULDC.64 UR4, c[0x0][0x208] ;  /* 0x0000820000047ab9 */ /* 0x000fe20000000a00 */
[----:B------:R-:W-:-:S03]  /*10ae0*/  IADD3 R4, P2, R18, R14, RZ ;  /* 0x0000000e12047210 */ /* 0x000fc60007f5e0ff */
[--C-:B------:R-:W-:Y:S02]  /*10af0*/  IMAD.X R9, R3, 0x1, R19.reuse, P1 ;  /* 0x0000000103097824 */ /* 0x100fe400008e0613 */
[----:B------:R-:W-:-:S04]  /*10b00*/  IMAD.X R5, R37, 0x1, R19, P2 ;  /* 0x0000000125057824 */ /* 0x000fc800010e0613 */
[----:B------:R-:W5:Y:S04]  /*10b10*/  LD.E.128 R8, desc[UR4][R8.64] ;  /* 0x0000000408087980 */ /* 0x000f68000c101d00 */
[----:B------:R-:W5:Y:S02]  /*10b20*/  LD.E.128 R4, desc[UR4][R4.64] ;  /* 0x0000000404047980 */ /* 0x000f64000c101d00 */
.L_x_8461:
[----:B------:R-:W-:Y:S05]  /*10b30*/  BSYNC B1 ;  /* 0x0000000000017941 */ /* 0x000fea0003800000 */
.L_x_8460:
[----:B------:R-:W2:Y:S04]  /*10b40*/  LDL R0, [R1+0xac] ;  /* 0x0000ac0001007983 */ /* 0x000ea80000100800 */
[----:B------:R-:W3:Y:S01]  /*10b50*/  LDL R12, [R1+0x54] ;  /* 0x00005400010c7983 */ /* 0x000ee20000100800 */
[----:B------:R-:W-:Y:S01]  /*10b60*/  BSSY B1, `(.L_x_8462) ;  /* 0x000000d000017945 */ /* 0x000fe20003800000 */
[----:B--2---:R-:W-:Y:S01]  /*10b70*/  R2UR UR5, R0 ;  /* 0x00000000000572ca */ /* 0x004fe200000e0000 */
[----:B------:R-:W-:Y:S01]  /*10b80*/  VIADD R0, R228, 0x40 ;  /* 0x00000040e4007836 */ /* 0x000fe20000000000 */
[----:B---3--:R-:W-:-:S04]  /*10b90*/  VIADDMNMX R13, R34, -R12, 0x80, PT ;  /* 0x00000080220d7446 */ /* 0x008fc8000380090c */
[-C--:B------:R-:W-:Y:S02]  /*10ba0*/  ISETP.GE.OR P2, PT, R228, R13.reuse, P0 ;  /* 0x0000000de400720c */ /* 0x080fe40000746670 */
[----:B------:R-:W-:-:S05]  /*10bb0*/  ISETP.GE.OR P0, PT, R0, R13, P0 ;  /* 0x0000000d0000720c */ /* 0x000fca0000706670 */
[----:B------:R-:W-:-:S04]  /*10bc0*/  ULEA.HI UR4, UR5, UR5, URZ, 0x1 ;  /* 0x0000000505047291 */ /* 0x000fc8000f8f083f */
[----:B------:R-:W-:-:S04]  /*10bd0*/  ULOP3.LUT UR4, UR4, 0xfffffffe, URZ, 0xc0, !UPT ;  /* 0xfffffffe04047892 */ /* 0x000fc8000f8ec03f */
[----:B------:R-:W-:-:S06]  /*10be0*/  UIADD3 UR4, UR5, -UR4, URZ ;  /* 0x8000000405047290 */ /* 0x000fcc000fffe03f */
[----:B------:R-:W-:-:S05]  /*10bf0*/  IMAD.U32 R3, RZ, RZ, UR4 ;  /* 0x00000004ff037e24 */ /* 0x000fca000f8e00ff */
[----:B------:R-:W-:-:S04]  /*10c00*/  SHF.L.U32 R3, R3, 0x1f, RZ ;  /* 0x0000001f03037819 */ /* 0x000fc800000006ff */
[----:B------:R-:W0:Y:S02]  /*10c10*/  SYNCS.PHASECHK.TRANS64.TRYWAIT P1, [R16+URZ+0x2e800], R3 ;  /* 0x02e80003100075a7 */ /* 0x000e24000802017f */
[----:B0-----:R-:W-:Y:S05]  /*10c20*/  @!P1 BRA `(.L_x_8463) ;  /* 0x000001fc00b49947 */ /* 0x001fea0003800000 */
.L_x_8693:
[----:B------:R-:W-:Y:S05]  /*10c30*/  BSYNC B1 ;  /* 0x0000000000017941 */ /* 0x000fea0003800000 */
.L_x_8462:
[----:B------:R-:W-:Y:S04]  /*10c40*/  BSSY B1, `(.L_x_8464) ;  /* 0x0000106000017945 */ /* 0x000fe80003800000 */
[----:B------:R-:W-:Y:S05]  /*10c50*/  @P2 BRA `(.L_x_8465) ;  /* 0x0000001000102947 */ /* 0x000fea0003800000 */
[----:B------:R-:W1:Y:S01]  /*10c60*/  S2R R26, SR_TID.X ;  /* 0x00000000001a7919 */ /* 0x000e620000002100 */
[----:B------:R-:W-:Y:S02]  /*10c70*/  SHF.R.U32.HI R0, RZ, 0x8, R32 ;  /* 0x00000008ff007819 */ /* 0x000fe40000011620 */
[----:B0-----:R-:W-:Y:S02]  /*10c80*/  LOP3.LUT R3, R32, 0xff, RZ, 0xc0, !PT ;  /* 0x000000ff20037812 */ /* 0x001fe400078ec0ff */
[----:B------:R-:W-:Y:S02]  /*10c90*/  LOP3.LUT R0, R0, 0xff, RZ, 0xc0, !PT ;  /* 0x000000ff00007812 */ /* 0x000fe400078ec0ff */
[----:B------:R-:W-:Y:S02]  /*10ca0*/  SHF.R.U32.HI R12, RZ, 0x8, R33 ;  /* 0x00000008ff0c7819 */ /* 0x000fe40000011621 */
[----:B------:R-:W-:Y:S02]  /*10cb0*/  SHF.R.U32.HI R14, RZ, 0x8, R30 ;  /* 0x00000008ff0e7819 */ /* 0x000fe4000001161e */
[----:B------:R-:W-:Y:S01]  /*10cc0*/  PRMT R35, R0, 0x7604, R3 ;  /* 0x0000760400237816 */ /* 0x000fe20000000003 */
[----:B------:R-:W-:Y:S01]  /*10cd0*/  IMAD.SHL.U32 R3, R229, 0x80, RZ ;  /* 0x00000080e5037824 */ /* 0x000fe200078e00ff */
[----:B------:R-:W-:-:S02]  /*10ce0*/  LOP3.LUT R13, R33, 0xff, RZ, 0xc0, !PT ;  /* 0x000000ff210d7812 */ /* 0x000fc400078ec0ff */
[----:B------:R-:W-:Y:S02]  /*10cf0*/  LOP3.LUT R12, R12, 0xff, RZ, 0xc0, !PT ;  /* 0x000000ff0c0c7812 */ /* 0x000fe400078ec0ff */
[----:B------:R-:W-:Y:S02]  /*10d00*/  LOP3.LUT R15, R30, 0xff, RZ, 0xc0, !PT ;  /* 0x000000ff1e0f7812 */ /* 0x000fe400078ec0ff */
[----:B------:R-:W-:Y:S02]  /*10d10*/  LOP3.LUT R14, R14, 0xff, RZ, 0xc0, !PT ;  /* 0x000000ff0e0e7812 */ /* 0x000fe400078ec0ff */
[----:B------:R-:W-:Y:S02]  /*10d20*/  PRMT R38, R12, 0x7604, R13 ;  /* 0x000076040c267816 */ /* 0x000fe4000000000d */
[----:B------:R-:W-:Y:S02]  /*10d30*/  SHF.R.U32.HI R0, RZ, 0x8, R28 ;  /* 0x00000008ff007819 */ /* 0x000fe4000001161c */
[----:B------:R-:W-:-:S02]  /*10d40*/  SHF.R.U32.HI R13, RZ, 0x8, R31 ;  /* 0x00000008ff0d7819 */ /* 0x000fc4000001161f */
[----:B------:R-:W-:Y:S01]  /*10d50*/  LOP3.LUT R12, R3, 0x380, RZ, 0xc0, !PT ;  /* 0x00000380030c7812 */ /* 0x000fe200078ec0ff */
[----:B------:R-:W-:Y:S01]  /*10d60*/  IMAD.IADD R3, R18, 0x1, R39 ;  /* 0x0000000112037824 */ /* 0x000fe200078e0227 */
[----:B------:R-:W-:Y:S02]  /*10d70*/  PRMT R41, R14, 0x7604, R15 ;  /* 0x000076040e297816 */ /* 0x000fe4000000000f */
[----:B------:R-:W-:Y:S01]  /*10d80*/  LOP3.LUT R15, R0, 0xff, RZ, 0xc0, !PT ;  /* 0x000000ff000f7812 */ /* 0x000fe200078ec0ff */
[----:B-1----:R-:W-:Y:S01]  /*10d90*/  VIADD R26, R26, 0xffffff80 ;  /* 0xffffff801a1a7836 */ /* 0x002fe20000000000 */
[----:B------:R-:W-:Y:S02]  /*10da0*/  LOP3.LUT R14, R31, 0xff, RZ, 0xc0, !PT ;  /* 0x000000ff1f0e7812 */ /* 0x000fe400078ec0ff */
[----:B------:R-:W-:Y:S02]  /*10db0*/  LOP3.LUT R13, R13, 0xff, RZ, 0xc0, !PT ;  /* 0x000000ff0d0d7812 */ /* 0x000fe400078ec0ff */
[----:B------:R-:W-:-:S02]  /*10dc0*/  SHF.R.S32.HI R40, RZ, 0x1f, R26 ;  /* 0x0000001fff287819 */ /* 0x000fc4000001141a */
[----:B------:R-:W-:Y:S02]  /*10dd0*/  LOP3.LUT R0, R12, 0x70, R18, 0xf8, !PT ;  /* 0x000000700c007812 */ /* 0x000fe400078ef812 */
[----:B------:R-:W-:Y:S02]  /*10de0*/  LEA.HI R40, R40, R26, RZ, 0x5 ;  /* 0x0000001a28287211 */ /* 0x000fe400078f28ff */
[----:B------:R-:W-:Y:S02]  /*10df0*/  SHF.R.U32.HI R25, RZ, 0x3, R12 ;  /* 0x00000003ff197819 */ /* 0x000fe4000001160c */
[----:B------:R-:W-:Y:S02]  /*10e00*/  SHF.L.U32 R40, R40, 0x5, RZ ;  /* 0x0000000528287819 */ /* 0x000fe400000006ff */
[----:B------:R-:W-:Y:S02]  /*10e10*/  LOP3.LUT R12, R12, 0x70, R3, 0xf8, !PT ;  /* 0x000000700c0c7812 */ /* 0x000fe400078ef803 */
[----:B------:R-:W-:-:S02]  /*10e20*/  LOP3.LUT R24, R28, 0xff, RZ, 0xc0, !PT ;  /* 0x000000ff1c187812 */ /* 0x000fc400078ec0ff */
[----:B------:R-:W-:Y:S02]  /*10e30*/  PRMT R45, R13, 0x7604, R14 ;  /* 0x000076040d2d7816 */ /* 0x000fe4000000000e */
[-C--:B------:R-:W-:Y:S02]  /*10e40*/  LOP3.LUT R3, R0, R25.reuse, RZ, 0x3c, !PT ;  /* 0x0000001900037212 */ /* 0x080fe400078e3cff */
[----:B------:R-:W-:Y:S02]  /*10e50*/  LOP3.LUT R40, R40, 0xfffffc00, RZ, 0xc0, !PT ;  /* 0xfffffc0028287812 */ /* 0x000fe400078ec0ff */
[----:B------:R-:W-:Y:S02]  /*10e60*/  SHF.R.U32.HI R13, RZ, 0x8, R29 ;  /* 0x00000008ff0d7819 */ /* 0x000fe4000001161d */
[----:B------:R-:W-:Y:S02]  /*10e70*/  PRMT R47, R15, 0x7604, R24 ;  /* 0x000076040f2f7816 */ /* 0x000fe40000000018 */
[----:B------:R-:W-:-:S02]  /*10e80*/  LOP3.LUT R25, R12, R25, RZ, 0x3c, !PT ;  /* 0x000000190c197212 */ /* 0x000fc400078e3cff */
[----:B------:R-:W-:Y:S02]  /*10e90*/  IADD3 R0, R16, R3, R40 ;  /* 0x0000000310007210 */ /* 0x000fe40007ffe028 */
[----:B------:R-:W-:Y:S02]  /*10ea0*/  LOP3.LUT R24, R29, 0xff, RZ, 0xc0, !PT ;  /* 0x000000ff1d187812 */ /* 0x000fe400078ec0ff */
[----:B------:R-:W-:Y:S02]  /*10eb0*/  SHF.R.U32.HI R12, RZ, 0x8, R20 ;  /* 0x00000008ff0c7819 */ /* 0x000fe40000011614 */
[----:B------:R-:W-:Y:S02]  /*10ec0*/  LOP3.LUT R3, R13, 0xff, RZ, 0xc0, !PT ;  /* 0x000000ff0d037812 */ /* 0x000fe400078ec0ff */
[----:B------:R-:W-:Y:S02]  /*10ed0*/  LOP3.LUT R27, R20, 0xff, RZ, 0xc0, !PT ;  /* 0x000000ff141b7812 */ /* 0x000fe400078ec0ff */
[----:B------:R-:W-:-:S02]  /*10ee0*/  LOP3.LUT R26, R12, 0xff, RZ, 0xc0, !PT ;  /* 0x000000ff0c1a7812 */ /* 0x000fc400078ec0ff */
[----:B------:R-:W-:Y:S01]  /*10ef0*/  PRMT R49, R3, 0x7604, R24 ;  /* 0x0000760403317816 */ /* 0x000fe20000000018 */
[----:B------:R-:W-:Y:S01]  /*10f00*/  LDS.128 R12, [R0+0x1c400] ;  /* 0x01c40000000c7984 */ /* 0x000fe20000000c00 */
[----:B------:R-:W-:Y:S02]  /*10f10*/  IADD3 R3, R16, R25, R40 ;  /* 0x0000001910037210 */ /* 0x000fe40007ffe028 */
[----:B------:R-:W-:Y:S02]  /*10f20*/  PRMT R51, R26, 0x7604, R27 ;  /* 0x000076041a337816 */ /* 0x000fe4000000001b */
[----:B------:R-:W-:Y:S01]  /*10f30*/  SHF.R.U32.HI R34, RZ, 0x8, R21 ;  /* 0x00000008ff227819 */ /* 0x000fe20000011615 */
[----:B------:R-:W0:Y:S01]  /*10f40*/  LDS.128 R24, [R3+0x1c400] ;  /* 0x01c4000003187984 */ /* 0x000e220000000c00 */
[----:B------:R-:W-:Y:S02]  /*10f50*/  LOP3.LUT R37, R21, 0xff, RZ, 0xc0, !PT ;  /* 0x000000ff15257812 */ /* 0x000fe400078ec0ff */
[----:B------:R-:W-:-:S02]  /*10f60*/  LOP3.LUT R34, R34, 0xff, RZ, 0xc0, !PT ;  /* 0x000000ff22227812 */ /* 0x000fc400078ec0ff */
[----:B------:R-:W-:Y:S02]  /*10f70*/  SHF.R.U32.HI R40, RZ, 0x10, R30 ;  /* 0x00000010ff287819 */ /* 0x000fe4000001161e */
[----:B------:R-:W-:Y:S02]  /*10f80*/  PRMT R44, R34, 0x7604, R37 ;  /* 0x00007604222c7816 */ /* 0x000fe40000000025 */
[----:B------:R-:W-:Y:S02]  /*10f90*/  SHF.R.U32.HI R37, RZ, 0x10, R33 ;  /* 0x00000010ff257819 */ /* 0x000fe40000011621 */
[----:B------:R-:W-:Y:S02]  /*10fa0*/  SHF.R.U32.HI R34, RZ, 0x10, R32 ;  /* 0x00000010ff227819 */ /* 0x000fe40000011620 */
[----:B------:R-:W-:Y:S02]  /*10fb0*/  LOP3.LUT R37, R37, 0xff, RZ, 0xc0, !PT ;  /* 0x000000ff25257812 */ /* 0x000fe400078ec0ff */
[----:B------:R-:W-:-:S02]  /*10fc0*/  LOP3.LUT R34, R34, 0xff, RZ, 0xc0, !PT ;  /* 0x000000ff22227812 */ /* 0x000fc400078ec0ff */
[----:B------:R-:W-:Y:S02]  /*10fd0*/  PRMT R37, R37, 0x7054, R38 ;  /* 0x0000705425257816 */ /* 0x000fe40000000026 */
[----:B------:R-:W-:Y:S02]  /*10fe0*/  SHF.R.U32.HI R38, RZ, 0x10, R29 ;  /* 0x00000010ff267819 */ /* 0x000fe4000001161d */
[----:B------:R-:W-:Y:S02]  /*10ff0*/  LOP3.LUT R40, R40, 0xff, RZ, 0xc0, !PT ;  /* 0x000000ff28287812 */ /* 0x000fe400078ec0ff */
[----:B------:R-:W-:Y:S02]  /*11000*/  LOP3.LUT R38, R38, 0xff, RZ, 0xc0, !PT ;  /* 0x000000ff26267812 */ /* 0x000fe400078ec0ff */
[----:B------:R-:W-:Y:S02]  /*11010*/  SHF.R.U32.HI R42, RZ, 0x10, R31 ;  /* 0x00000010ff2a7819 */ /* 0x000fe4000001161f */
[----:B------:R-:W-:-:S02]  /*11020*/  PRMT R35, R34, 0x7054, R35 ;  /* 0x0000705422237816 */ /* 0x000fc40000000023 */
[----:B------:R-:W-:Y:S02]  /*11030*/  PRMT R43, R40, 0x7054, R41 ;  /* 0x00007054282b7816 */ /* 0x000fe40000000029 */
[----:B------:R-:W-:Y:S02]  /*11040*/  SHF.R.U32.HI R34, RZ, 0x10, R28 ;  /* 0x00000010ff227819 */ /* 0x000fe4000001161c */
[----:B------:R-:W-:Y:S02]  /*11050*/  SHF.R.U32.HI R40, RZ, 0x10, R20 ;  /* 0x00000010ff287819 */ /* 0x000fe40000011614 */
[----:B------:R-:W-:Y:S02]  /*11060*/  PRMT R49, R38, 0x7054, R49 ;  /* 0x0000705426317816 */ /* 0x000fe40000000031 */
[----:B------:R-:W-:Y:S02]  /*11070*/  SHF.R.U32.HI R41, RZ, 0x10, R21 ;  /* 0x00000010ff297819 */ /* 0x000fe40000011615 */
[----:B------:R-:W-:-:S02]  /*11080*/  LOP3.LUT R42, R42, 0xff, RZ, 0xc0, !PT ;  /* 0x000000ff2a2a7812 */ /* 0x000fc400078ec0ff */
[----:B------:R-:W-:Y:S02]  /*11090*/  LOP3.LUT R34, R34, 0xff, RZ, 0xc0, !PT ;  /* 0x000000ff22227812 */ /* 0x000fe400078ec0ff */
[----:B------:R-:W-:Y:S02]  /*110a0*/  LOP3.LUT R40, R40, 0xff, RZ, 0xc0, !PT ;  /* 0x000000ff28287812 */ /* 0x000fe400078ec0ff */
[----:B------:R-:W-:Y:S02]  /*110b0*/  LOP3.LUT R49, R49, 0xff000000, R29, 0xf8, !PT ;  /* 0xff00000031317812 */ /* 0x000fe400078ef81d */
[----:B------:R-:W-:Y:S02]  /*110c0*/  LOP3.LUT R41, R41, 0xff, RZ, 0xc0, !PT ;  /* 0x000000ff29297812 */ /* 0x000fe400078ec0ff */
[----:B------:R-:W-:Y:S02]  /*110d0*/  PRMT R45, R42, 0x7054, R45 ;  /* 0x000070542a2d7816 */ /* 0x000fe4000000002d */
[----:B------:R-:W-:-:S02]  /*110e0*/  PRMT R47, R34, 0x7054, R47 ;  /* 0x00007054222f7816 */ /* 0x000fc4000000002f */
[----:B------:R-:W-:Y:S02]  /*110f0*/  PRMT R51, R40, 0x7054, R51 ;  /* 0x0000705428337816 */ /* 0x000fe40000000033 */
[----:B------:R-:W-:Y:S02]  /*11100*/  LOP3.LUT R42, R37, 0xff000000, R33, 0xf8, !PT ;  /* 0xff000000252a7812 */ /* 0x000fe400078ef821 */
[----:B------:R-:W-:Y:S02]  /*11110*/  F2FP.F16.E4M3.UNPACK_B R46, R49.H1 ;  /* 0x00000031ff2e723e */ /* 0x000fe400030006ff */
[----:B0-----:R-:W-:Y:S02]  /*11120*/  F2FP.F16.E4M3.UNPACK_B R34, R25.H1 ;  /* 0x00000019ff22723e */ /* 0x001fe400030006ff */
[----:B------:R-:W-:Y:S02]  /*11130*/  PRMT R53, R41, 0x7054, R44 ;  /* 0x0000705429357816 */ /* 0x000fe4000000002c */
[----:B------:R-:W-:-:S02]  /*11140*/  LOP3.LUT R41, R35, 0xff000000, R32, 0xf8, !PT ;  /* 0xff00000023297812 */ /* 0x000fc400078ef820 */
[----:B------:R-:W-:Y:S02]  /*11150*/  LOP3.LUT R30, R43, 0xff000000, R30, 0xf8, !PT ;  /* 0xff0000002b1e7812 */ /* 0x000fe400078ef81e */
[----:B------:R-:W-:Y:S02]  /*11160*/  LOP3.LUT R44, R45, 0xff000000, R31, 0xf8, !PT ;  /* 0xff0000002d2c7812 */ /* 0x000fe400078ef81f */
[----:B------:R-:W-:Y:S02]  /*11170*/  LOP3.LUT R47, R47, 0xff000000, R28, 0xf8, !PT ;  /* 0xff0000002f2f7812 */ /* 0x000fe400078ef81c */
[----:B------:R-:W-:Y:S01]  /*11180*/  LOP3.LUT R48, R51, 0xff000000, R20, 0xf8, !PT ;  /* 0xff00000033307812 */ /* 0x000fe200078ef814 */
[----:B------:R-:W-:Y:S01]  /*11190*/  HADD2.F32 R51, -RZ, R46.H0_H0 ;  /* 0x2000002eff337230 */ /* 0x000fe20000004100 */
[----:B------:R-:W-:Y:S02]  /*111a0*/  F2FP.F16.E4M3.UNPACK_B R43, R42.H1 ;  /* 0x0000002aff2b723e */ /* 0x000fe400030006ff */
[----:B------:R-:W-:-:S02]  /*111b0*/  F2FP.F16.E4M3.UNPACK_B R31, R15 ;  /* 0x0000000fff1f723e */ /* 0x000fc400020006ff */
[----:B------:R-:W-:Y:S01]  /*111c0*/  F2FP.F16.E4M3.UNPACK_B R32, R15.H1 ;  /* 0x0000000fff20723e */ /* 0x000fe200030006ff */
[----:B------:R-:W-:Y:S01]  /*111d0*/  HADD2.F32 R45, -RZ, R43.H0_H0 ;  /* 0x2000002bff2d7230 */ /* 0x000fe20000004100 */
[-C--:B------:R-:W-:Y:S02]  /*111e0*/  F2FP.F16.E4M3.UNPACK_B R28, R13.reuse.H1 ;  /* 0x0000000dff1c723e */ /* 0x080fe400030006ff */
[-C--:B------:R-:W-:Y:S02]  /*111f0*/  F2FP.F16.E4M3.UNPACK_B R15, R12.reuse ;  /* 0x0000000cff0f723e */ /* 0x080fe400020006ff */
[----:B------:R-:W-:Y:S01]  /*11200*/  F2FP.F16.E4M3.UNPACK_B R20, R12.H1 ;  /* 0x0000000cff14723e */ /* 0x000fe200030006ff */
[--C-:B------:R-:W-:Y:S01]  /*11210*/  HADD2.F32 R12, -RZ, R34.reuse.H0_H0 ;  /* 0x20000022ff0c7230 */ /* 0x100fe20000004100 */
[----:B------:R-:W-:Y:S01]  /*11220*/  LOP3.LUT R50, R53, 0xff000000, R21, 0xf8, !PT ;  /* 0xff00000035327812 */ /* 0x000fe200078ef815 */
[----:B------:R-:W-:Y:S01]  /*11230*/  HADD2.F32 R34, -RZ, R34.H1_H1 ;  /* 0x30000022ff227230 */ /* 0x000fe20000004100 */
[----:B------:R-:W-:-:S02]  /*11240*/  F2FP.F16.E4M3.UNPACK_B R21, R13 ;  /* 0x0000000dff15723e */ /* 0x000fc400020006ff */
[-C--:B------:R-:W-:Y:S01]  /*11250*/  F2FP.F16.E4M3.UNPACK_B R13, R14.reuse ;  /* 0x0000000eff0d723e */ /* 0x080fe200020006ff */
[----:B------:R-:W-:Y:S01]  /*11260*/  FMUL.FTZ R53, R12, R51 ;  /* 0x000000330c357220 */ /* 0x000fe20000410000 */
[----:B------:R-:W-:Y:S01]  /*11270*/  F2FP.F16.E4M3.UNPACK_B R29, R14.H1 ;  /* 0x0000000eff1d723e */ /* 0x000fe200030006ff */
[--C-:B------:R-:W-:Y:S01]  /*11280*/  HADD2.F32 R14, -RZ, R28.reuse.H0_H0 ;  /* 0x2000001cff0e7230 */ /* 0x100fe20000004100 */
[----:B------:R-:W-:Y:S01]  /*11290*/  F2FP.F16.E4M3.UNPACK_B R33, R25 ;  /* 0x00000019ff21723e */ /* 0x000fe200020006ff */
[----:B------:R-:W-:Y:S01]  /*112a0*/  HADD2.F32 R28, -RZ, R28.H1_H1 ;  /* 0x3000001cff1c7230 */ /* 0x000fe20000004100 */
[-C--:B------:R-:W-:Y:S02]  /*112b0*/  F2FP.F16.E4M3.UNPACK_B R38, R27.reuse ;  /* 0x0000001bff26723e */ /* 0x080fe400020006ff */
[----:B------:R-:W-:Y:S02]  /*112c0*/  F2FP.F16.E4M3.UNPACK_B R40, R27.H1 ;  /* 0x0000001bff28723e */ /* 0x000fe400030006ff */
[----:B------:R-:W-:-:S02]  /*112d0*/  F2FP.F16.E4M3.UNPACK_B R25, R24 ;  /* 0x00000018ff19723e */ /* 0x000fc400020006ff */
[----:B------:R-:W-:Y:S01]  /*112e0*/  F2FP.F16.E4M3.UNPACK_B R27, R24.H1 ;  /* 0x00000018ff1b723e */ /* 0x000fe200030006ff */
[-C--:B------:R-:W-:Y:S01]  /*112f0*/  FMUL.FTZ R24, R12, R45.reuse ;  /* 0x0000002d0c187220 */ /* 0x080fe20000410000 */
[C---:B------:R-:W-:Y:S01]  /*11300*/  FFMA.FTZ R12, R14.reuse, R45, -R53 ;  /* 0x0000002d0e0c7223 */ /* 0x040fe20000010835 */
[----:B------:R-:W-:Y:S01]  /*11310*/  F2FP.F16.E4M3.UNPACK_B R49, R49 ;  /* 0x00000031ff31723e */ /* 0x000fe200020006ff */
[----:B------:R-:W-:Y:S01]  /*11320*/  HADD2.F32 R53, -RZ, R46.H1_H1 ;  /* 0x3000002eff357230 */ /* 0x000fe20000004100 */
[----:B------:R-:W-:Y:S01]  /*11330*/  F2FP.F16.E4M3.UNPACK_B R42, R42 ;  /* 0x0000002aff2a723e */ /* 0x000fe200020006ff */
[----:B------:R-:W-:Y:S01]  /*11340*/  HADD2.F32 R45, -RZ, R43.H1_H1 ;  /* 0x3000002bff2d7230 */ /* 0x000fe20000004100 */
[-C--:B------:R-:W-:Y:S01]  /*11350*/  F2FP.F16.E4M3.UNPACK_B R35, R26.reuse ;  /* 0x0000001aff23723e */ /* 0x080fe200020006ff */
[----:B------:R-:W-:Y:S01]  /*11360*/  FFMA.FTZ R14, R14, R51, R24 ;  /* 0x000000330e0e7223 */ /* 0x000fe20000010018 */
[----:B------:R-:W-:Y:S01]  /*11370*/  F2FP.F16.E4M3.UNPACK_B R37, R26.H1 ;  /* 0x0000001aff25723e */ /* 0x000fe200030006ff */
[----:B------:R-:W-:-:S02]  /*11380*/  HADD2.F32 R51, -RZ, R49.H0_H0 ;  /* 0x20000031ff337230 */ /* 0x000fc40000004100 */
[C---:B------:R-:W-:Y:S01]  /*11390*/  FMUL.FTZ R57, R34.reuse, R53 ;  /* 0x0000003522397220 */ /* 0x040fe20000410000 */
[----:B------:R-:W-:Y:S02]  /*113a0*/  HADD2.F32 R26, -RZ, R33.H0_H0 ;  /* 0x20000021ff1a7230 */ /* 0x000fe40000004100 */
[-C--:B------:R-:W-:Y:S01]  /*113b0*/  FMUL.FTZ R34, R34, R45.reuse ;  /* 0x0000002d22227220 */ /* 0x080fe20000410000 */
[----:B------:R-:W-:Y:S02]  /*113c0*/  HADD2.F32 R43, -RZ, R42.H0_H0 ;  /* 0x2000002aff2b7230 */ /* 0x000fe40000004100 */
[----:B------:R-:W-:Y:S01]  /*113d0*/  FFMA.FTZ R57, R28, R45, -R57 ;  /* 0x0000002d1c397223 */ /* 0x000fe20000010839 */
[----:B------:R-:W-:Y:S02]  /*113e0*/  HADD2.F32 R24, -RZ, R21.H0_H0 ;  /* 0x20000015ff187230 */ /* 0x000fe40000004100 */
[----:B------:R-:W-:Y:S01]  /*113f0*/  FMUL.FTZ R55, R26, R51 ;  /* 0x000000331a377220 */ /* 0x000fe20000410000 */
[----:B------:R-:W-:Y:S01]  /*11400*/  FFMA.FTZ R53, R28, R53, R34 ;  /* 0x000000351c357223 */ /* 0x000fe20000010022 */
[----:B------:R-:W-:Y:S01]  /*11410*/  FMUL.FTZ R26, R26, R43 ;  /* 0x0000002b1a1a7220 */ /* 0x000fe20000410000 */
[----:B------:R-:W-:Y:S01]  /*11420*/  F2FP.F16.E4M3.UNPACK_B R45, R50.H1 ;  /* 0x00000032ff2d723e */ /* 0x000fe200030006ff */
[----:B------:R-:W-:Y:S01]  /*11430*/  HADD2.F32 R34, -RZ, R49.H1_H1 ;  /* 0x30000031ff227230 */ /* 0x000fe20000004100 */
[----:B------:R-:W-:Y:S01]  /*11440*/  F2FP.F16.E4M3.UNPACK_B R28, R44.H1 ;  /* 0x0000002cff1c723e */ /* 0x000fe200030006ff */
[----:B------:R-:W-:Y:S01]  /*11450*/  FFMA.FTZ R51, R24, R51, R26 ;  /* 0x0000003318337223 */ /* 0x000fe2000001001a */
[----:B------:R-:W-:-:S02]  /*11460*/  HADD2.F32 R33, -RZ, R33.H1_H1 ;  /* 0x30000021ff217230 */ /* 0x000fc40000004100 */
[----:B------:R-:W-:Y:S01]  /*11470*/  FFMA.FTZ R55, R24, R43, -R55 ;  /* 0x0000002b18377223 */ /* 0x000fe20000010837 */
[----:B------:R-:W-:Y:S01]  /*11480*/  HADD2.F32 R42, -RZ, R42.H1_H1 ;  /* 0x3000002aff2a7230 */ /* 0x000fe20000004100 */
[----:B------:R-:W-:Y:S01]  /*11490*/  F2FP.F16.E4M3.UNPACK_B R50, R50 ;  /* 0x00000032ff32723e */ /* 0x000fe200020006ff */
        /* <DEDUP_REMOVED lines=9> */
[-C--:B------:R-:W-:Y:S01]  /*11530*/  FMUL.FTZ R26, R26, R43.reuse ;  /* 0x0000002b1a1a7220 */ /* 0x080fe20000410000 */
[----:B------:R-:W-:Y:S02]  /*11540*/  HADD2.F32 R45, -RZ, R45.H1_H1 ;  /* 0x3000002dff2d7230 */ /* 0x000fe40000004100 */
[C---:B------:R-:W-:Y:S01]  /*11550*/  FFMA.FTZ R46, R21.reuse, R42, -R46 ;  /* 0x0000002a152e7223 */ /* 0x040fe2000001082e */
[----:B------:R-:W-:Y:S01]  /*11560*/  FFMA.FTZ R42, R21, R34, R33 ;  /* 0x00000022152a7223 */ /* 0x000fe20000010021 */
[----:B------:R-:W-:Y:S02]  /*11570*/  HADD2.F32 R40, -RZ, R40.H1_H1 ;  /* 0x30000028ff287230 */ /* 0x000fe40000004100 */
[C---:B------:R-:W-:Y:S01]  /*11580*/  FFMA.FTZ R56, R24.reuse, R43, -R59 ;  /* 0x0000002b18387223 */ /* 0x040fe2000001083b */
[----:B------:R-:W-:Y:S01]  /*11590*/  FFMA.FTZ R58, R24, R49, R26 ;  /* 0x00000031183a7223 */ /* 0x000fe2000001001a */
[----:B------:R-:W-:-:S02]  /*115a0*/  HADD2.F32 R33, -RZ, R28.H1_H1 ;  /* 0x3000001cff217230 */ /* 0x000fc40000004100 */
[----:B------:R-:W-:Y:S02]  /*115b0*/  HADD2.F32 R28, -RZ, R50.H0_H0 ;  /* 0x20000032ff1c7230 */ /* 0x000fe40000004100 */
[C---:B------:R-:W-:Y:S01]  /*115c0*/  FMUL.FTZ R49, R40.reuse, R45 ;  /* 0x0000002d28317220 */ /* 0x040fe20000410000 */
[----:B------:R-:W-:Y:S02]  /*115d0*/  HADD2.F32 R24, -RZ, R38.H0_H0 ;  /* 0x20000026ff187230 */ /* 0x000fe40000004100 */
[----:B------:R-:W-:Y:S01]  /*115e0*/  FMUL.FTZ R40, R40, R33 ;  /* 0x0000002128287220 */ /* 0x000fe20000410000 */
[----:B------:R-:W-:Y:S02]  /*115f0*/  HADD2.F32 R32, -RZ, R32.H1_H1 ;  /* 0x30000020ff207230 */ /* 0x000fe40000004100 */
[----:B------:R-:W-:Y:S02]  /*11600*/  HADD2.F32 R26, -RZ, R44.H0_H0 ;  /* 0x2000002cff1a7230 */ /* 0x000fe40000004100 */
[----:B------:R-:W-:Y:S01]  /*11610*/  FMUL.FTZ R34, R24, R28 ;  /* 0x0000001c18227220 */ /* 0x000fe20000410000 */
[----:B------:R-:W-:-:S02]  /*11620*/  HADD2.F32 R21, -RZ, R31.H0_H0 ;  /* 0x2000001fff157230 */ /* 0x000fc40000004100 */
[C---:B------:R-:W-:Y:S01]  /*11630*/  FFMA.FTZ R61, R32.reuse, R33, -R49 ;  /* 0x00000021203d7223 */ /* 0x040fe20000010831 */
[----:B------:R-:W-:Y:S01]  /*11640*/  FFMA.FTZ R63, R32, R45, R40 ;  /* 0x0000002d203f7223 */ /* 0x000fe20000010028 */
[-C--:B------:R-:W-:Y:S01]  /*11650*/  FMUL.FTZ R43, R24, R26.reuse ;  /* 0x0000001a182b7220 */ /* 0x080fe20000410000 */
[----:B------:R-:W-:Y:S01]  /*11660*/  F2FP.F16.E4M3.UNPACK_B R32, R47.H1 ;  /* 0x0000002fff20723e */ /* 0x000fe200030006ff */
[C---:B------:R-:W-:Y:S01]  /*11670*/  FFMA.FTZ R49, R21.reuse, R26, -R34 ;  /* 0x0000001a15317223 */ /* 0x040fe20000010822 */
[----:B------:R-:W-:Y:S01]  /*11680*/  F2FP.F16.E4M3.UNPACK_B R26, R41.H1 ;  /* 0x00000029ff1a723e */ /* 0x000fe200030006ff */
[----:B------:R-:W-:Y:S01]  /*11690*/  FFMA.FTZ R52, R21, R28, R43 ;  /* 0x0000001c15347223 */ /* 0x000fe2000001002b */
[----:B------:R-:W-:Y:S01]  /*116a0*/  HADD2.F32 R50, -RZ, R50.H1_H1 ;  /* 0x30000032ff327230 */ /* 0x000fe20000004100 */
[----:B------:R-:W-:Y:S01]  /*116b0*/  F2FP.F16.E4M3.UNPACK_B R47, R47 ;  /* 0x0000002fff2f723e */ /* 0x000fe200020006ff */
[----:B------:R-:W-:Y:S01]  /*116c0*/  HADD2.F32 R38, -RZ, R38.H1_H1 ;  /* 0x30000026ff267230 */ /* 0x000fe20000004100 */
[----:B------:R-:W-:Y:S01]  /*116d0*/  F2FP.F16.E4M3.UNPACK_B R41, R41 ;  /* 0x00000029ff29723e */ /* 0x000fe200020006ff */
[----:B------:R-:W-:Y:S01]  /*116e0*/  HADD2.F32 R33, -RZ, R32.H0_H0 ;  /* 0x20000020ff217230 */ /* 0x000fe20000004100 */
[----:B------:R-:W-:Y:S01]  /*116f0*/  F2FP.SATFINITE.E4M3.F32.PACK_AB_MERGE_C R58, R63, R58, RZ ;  /* 0x0000003a3f3a723e */ /* 0x000fe200048070ff */
[----:B------:R-:W-:-:S02]  /*11700*/  HADD2.F32 R24, -RZ, R27.H0_H0 ;  /* 0x2000001bff187230 */ /* 0x000fc40000004100 */
[----:B------:R-:W-:Y:S01]  /*11710*/  FMUL.FTZ R40, R38, R50 ;  /* 0x0000003226287220 */ /* 0x000fe20000410000 */
[----:B------:R-:W-:Y:S02]  /*11720*/  HADD2.F32 R44, -RZ, R44.H1_H1 ;  /* 0x3000002cff2c7230 */ /* 0x000fe40000004100 */
[----:B------:R-:W-:Y:S02]  /*11730*/  HADD2.F32 R28, -RZ, R26.H0_H0 ;  /* 0x2000001aff1c7230 */ /* 0x000fe40000004100 */
[----:B------:R-:W-:Y:S01]  /*11740*/  FMUL.FTZ R34, R24, R33 ;  /* 0x0000002118227220 */ /* 0x000fe20000410000 */
[----:B------:R-:W-:Y:S02]  /*11750*/  HADD2.F32 R31, -RZ, R31.H1_H1 ;  /* 0x3000001fff1f7230 */ /* 0x000fe40000004100 */
[----:B------:R-:W-:Y:S01]  /*11760*/  FMUL.FTZ R43, R38, R44 ;  /* 0x0000002c262b7220 */ /* 0x000fe20000410000 */
[----:B------:R-:W-:Y:S02]  /*11770*/  HADD2.F32 R21, -RZ, R20.H0_H0 ;  /* 0x20000014ff157230 */ /* 0x000fe40000004100 */
[----:B------:R-:W-:Y:S01]  /*11780*/  FMUL.FTZ R24, R24, R28 ;  /* 0x0000001c18187220 */ /* 0x000fe20000410000 */
[----:B------:R-:W-:-:S02]  /*11790*/  HADD2.F32 R32, -RZ, R32.H1_H1 ;  /* 0x30000020ff207230 */ /* 0x000fc40000004100 */
[C---:B------:R-:W-:Y:S01]  /*117a0*/  FFMA.FTZ R54, R31.reuse, R44, -R40 ;  /* 0x0000002c1f367223 */ /* 0x040fe20000010828 */
[----:B------:R-:W-:Y:S02]  /*117b0*/  HADD2.F32 R27, -RZ, R27.H1_H1 ;  /* 0x3000001bff1b7230 */ /* 0x000fe40000004100 */
[----:B------:R-:W-:Y:S01]  /*117c0*/  FFMA.FTZ R59, R31, R50, R43 ;  /* 0x000000321f3b7223 */ /* 0x000fe2000001002b */
[----:B------:R-:W-:Y:S02]  /*117d0*/  HADD2.F32 R26, -RZ, R26.H1_H1 ;  /* 0x3000001aff1a7230 */ /* 0x000fe40000004100 */
[C---:B------:R-:W-:Y:S01]  /*117e0*/  FFMA.FTZ R40, R21.reuse, R33, R24 ;  /* 0x0000002115287223 */ /* 0x040fe20000010018 */
[----:B------:R-:W-:Y:S02]  /*117f0*/  HADD2.F32 R20, -RZ, R20.H1_H1 ;  /* 0x30000014ff147230 */ /* 0x000fe40000004100 */
[----:B------:R-:W-:Y:S01]  /*11800*/  FFMA.FTZ R38, R21, R28, -R34 ;  /* 0x0000001c15267223 */ /* 0x000fe20000010822 */
[C---:B------:R-:W-:Y:S01]  /*11810*/  FMUL.FTZ R31, R27.reuse, R32 ;  /* 0x000000201b1f7220 */ /* 0x040fe20000410000 */
[----:B------:R-:W-:Y:S01]  /*11820*/  FMUL.FTZ R33, R27, R26 ;  /* 0x0000001a1b217220 */ /* 0x000fe20000410000 */
[----:B------:R-:W-:Y:S01]  /*11830*/  HADD2.F32 R27, -RZ, R47.H0_H0 ;  /* 0x2000002fff1b7230 */ /* 0x000fe20000004100 */
[----:B------:R-:W-:Y:S01]  /*11840*/  F2FP.F16.E4M3.UNPACK_B R28, R48.H1 ;  /* 0x00000030ff1c723e */ /* 0x000fe200030006ff */
[----:B------:R-:W-:-:S02]  /*11850*/  HADD2.F32 R21, -RZ, R25.H0_H0 ;  /* 0x20000019ff157230 */ /* 0x000fc40000004100 */
[C---:B------:R-:W-:Y:S01]  /*11860*/  FFMA.FTZ R43, R20.reuse, R26, -R31 ;  /* 0x0000001a142b7223 */ /* 0x040fe2000001081f */
        /* <DEDUP_REMOVED lines=29> */
[----:B------:R-:W-:Y:S02]  /*11a40*/  HADD2.F32 R29, -RZ, R29.H1_H1 ;  /* 0x3000001dff1d7230 */ /* 0x000fe40000004100 */
[C---:B------:R-:W-:Y:S01]  /*11a50*/  FMUL.FTZ R24, R37.reuse, R28 ;  /* 0x0000001c25187220 */ /* 0x040fe20000410000 */
[--C-:B------:R-:W-:Y:S02]  /*11a60*/  HADD2.F32 R20, -RZ, R35.reuse.H0_H0 ;  /* 0x20000023ff147230 */ /* 0x100fe40000004100 */
[-C--:B------:R-:W-:Y:S01]  /*11a70*/  FMUL.FTZ R21, R37, R26.reuse ;  /* 0x0000001a25157220 */ /* 0x080fe20000410000 */
[----:B------:R-:W-:Y:S02]  /*11a80*/  HADD2.F32 R35, -RZ, R35.H1_H1 ;  /* 0x30000023ff237230 */ /* 0x000fe40000004100 */
[----:B------:R-:W-:Y:S01]  /*11a90*/  FFMA.FTZ R37, R29, R26, -R24 ;  /* 0x0000001a1d257223 */ /* 0x000fe20000010818 */
[----:B------:R-:W-:-:S02]  /*11aa0*/  HADD2.F32 R24, -RZ, R48.H0_H0 ;  /* 0x20000030ff187230 */ /* 0x000fc40000004100 */
[----:B------:R-:W-:Y:S01]  /*11ab0*/  FFMA.FTZ R50, R29, R28, R21 ;  /* 0x0000001c1d327223 */ /* 0x000fe20000010015 */
[----:B------:R-:W-:Y:S02]  /*11ac0*/  HADD2.F32 R21, -RZ, R30.H0_H0 ;  /* 0x2000001eff157230 */ /* 0x000fe40000004100 */
[----:B------:R-:W-:Y:S02]  /*11ad0*/  HADD2.F32 R48, -RZ, R48.H1_H1 ;  /* 0x30000030ff307230 */ /* 0x000fe40000004100 */
[C---:B------:R-:W-:Y:S01]  /*11ae0*/  FMUL.FTZ R26, R20.reuse, R24 ;  /* 0x00000018141a7220 */ /* 0x040fe20000410000 */
[----:B------:R-:W-:Y:S02]  /*11af0*/  HADD2.F32 R30, -RZ, R30.H1_H1 ;  /* 0x3000001eff1e7230 */ /* 0x000fe40000004100 */
[----:B------:R-:W-:Y:S01]  /*11b00*/  FMUL.FTZ R25, R20, R21 ;  /* 0x0000001514197220 */ /* 0x000fe20000410000 */
[--C-:B------:R-:W-:Y:S02]  /*11b10*/  HADD2.F32 R15, -RZ, R13.reuse.H0_H0 ;  /* 0x2000000dff0f7230 */ /* 0x100fe40000004100 */
[----:B------:R-:W-:Y:S01]  /*11b20*/  FMUL.FTZ R28, R35, R48 ;  /* 0x00000030231c7220 */ /* 0x000fe20000410000 */
[----:B------:R-:W-:-:S02]  /*11b30*/  HADD2.F32 R13, -RZ, R13.H1_H1 ;  /* 0x3000000dff0d7230 */ /* 0x000fc40000004100 */
[----:B------:R-:W-:Y:S01]  /*11b40*/  FMUL.FTZ R35, R35, R30 ;  /* 0x0000001e23237220 */ /* 0x000fe20000410000 */
[----:B------:R-:W-:Y:S01]  /*11b50*/  F2FP.SATFINITE.E4M3.F32.PACK_AB_MERGE_C R50, R50, R27, RZ ;  /* 0x0000001b3232723e */ /* 0x000fe200048070ff */
        /* <DEDUP_REMOVED lines=20> */
.L_x_8465:
[----:B------:R-:W-:Y:S05]  /*11ca0*/  BSYNC B1 ;  /* 0x0000000000017941 */ /* 0x000fea0003800000 */
.L_x_8464:
[----:B------:R-:W-:Y:S05]  /*11cb0*/  @P0 BRA `(.L_x_8456) ;  /* 0x0000000c00e40947 */ /* 0x000fea0003800000 */
[----:B-1----:R-:W2:Y:S04]  /*11cc0*/  LDL R25, [R1+0x78] ;  /* 0x0000780001197983 */ /* 0x002ea80000100800 */
[----:B------:R-:W3:Y:S01]  /*11cd0*/  LDL R49, [R1+0xb4] ;  /* 0x0000b40001317983 */ /* 0x000ee20000100800 */
[----:B0----5:R-:W-:Y:S01]  /*11ce0*/  SHF.R.U32.HI R3, RZ, 0x8, R8 ;  /* 0x00000008ff037819 */ /* 0x021fe20000011608 */
[----:B------:R-:W-:Y:S01]  /*11cf0*/  VIADD R24, R228, 0x40 ;  /* 0x00000040e4187836 */ /* 0x000fe20000000000 */
[----:B------:R-:W-:Y:S01]  /*11d00*/  LOP3.LUT R0, R8, 0xff, RZ, 0xc0, !PT ;  /* 0x000000ff08007812 */ /* 0x000fe200078ec0ff */
[----:B------:R-:W-:Y:S01]  /*11d10*/  IMAD.IADD R39, R18, 0x1, R39 ;  /* 0x0000000112277824 */ /* 0x000fe200078e0227 */
[----:B------:R-:W-:Y:S01]  /*11d20*/  LOP3.LUT R3, R3, 0xff, RZ, 0xc0, !PT ;  /* 0x000000ff03037812 */ /* 0x000fe200078ec0ff */
[----:B------:R-:W-:Y:S01]  /*11d30*/  IMAD.SHL.U32 R24, R24, 0x80, RZ ;  /* 0x0000008018187824 */ /* 0x000fe200078e00ff */
[----:B------:R-:W-:-:S02]  /*11d40*/  SHF.R.U32.HI R13, RZ, 0x8, R9 ;  /* 0x00000008ff0d7819 */ /* 0x000fc40000011609 */
[----:B------:R-:W-:Y:S02]  /*11d50*/  PRMT R21, R3, 0x7604, R0 ;  /* 0x0000760403157816 */ /* 0x000fe40000000000 */
[----:B------:R-:W-:Y:S02]  /*11d60*/  SHF.R.U32.HI R3, RZ, 0x8, R10 ;  /* 0x00000008ff037819 */ /* 0x000fe4000001160a */
[----:B------:R-:W-:Y:S02]  /*11d70*/  LOP3.LUT R0, R10, 0xff, RZ, 0xc0, !PT ;  /* 0x000000ff0a007812 */ /* 0x000fe400078ec0ff */
[----:B------:R-:W-:Y:S02]  /*11d80*/  LOP3.LUT R3, R3, 0xff, RZ, 0xc0, !PT ;  /* 0x000000ff03037812 */ /* 0x000fe400078ec0ff */
[----:B------:R-:W-:Y:S02]  /*11d90*/  LOP3.LUT R24, R24, 0x380, RZ, 0xc0, !PT ;  /* 0x0000038018187812 */ /* 0x000fe400078ec0ff */
[----:B------:R-:W-:-:S02]  /*11da0*/  PRMT R29, R3, 0x7604, R0 ;  /* 0x00007604031d7816 */ /* 0x000fc40000000000 */
[----:B------:R-:W-:Y:S01]  /*11db0*/  LOP3.LUT R0, R24, 0x70, R39, 0xf8, !PT ;  /* 0x0000007018007812 */ /* 0x000fe200078ef827 */
[----:B------:R-:W-:Y:S01]  /*11dc0*/  VIADD R24, R228, 0x40 ;  /* 0x00000040e4187836 */ /* 0x000fe20000000000 */
[----:B------:R-:W-:Y:S02]  /*11dd0*/  LOP3.LUT R12, R9, 0xff, RZ, 0xc0, !PT ;  /* 0x000000ff090c7812 */ /* 0x000fe400078ec0ff */
[----:B------:R-:W-:Y:S01]  /*11de0*/  LOP3.LUT R13, R13, 0xff, RZ, 0xc0, !PT ;  /* 0x000000ff0d0d7812 */ /* 0x000fe200078ec0ff */
[----:B------:R-:W-:Y:S01]  /*11df0*/  IMAD.SHL.U32 R24, R24, 0x80, RZ ;  /* 0x0000008018187824 */ /* 0x000fe200078e00ff */
[----:B------:R-:W-:Y:S02]  /*11e00*/  SHF.R.U32.HI R15, RZ, 0x8, R4 ;  /* 0x00000008ff0f7819 */ /* 0x000fe40000011604 */
[----:B------:R-:W-:Y:S02]  /*11e10*/  PRMT R20, R13, 0x7604, R12 ;  /* 0x000076040d147816 */ /* 0x000fe4000000000c */
[----:B------:R-:W-:-:S02]  /*11e20*/  LOP3.LUT R24, R24, 0x380, RZ, 0xc0, !PT ;  /* 0x0000038018187812 */ /* 0x000fc400078ec0ff */
[----:B------:R-:W-:Y:S02]  /*11e30*/  SHF.R.U32.HI R13, RZ, 0x8, R11 ;  /* 0x00000008ff0d7819 */ /* 0x000fe4000001160b */
[----:B------:R-:W-:Y:S02]  /*11e40*/  SHF.R.U32.HI R24, RZ, 0x3, R24 ;  /* 0x00000003ff187819 */ /* 0x000fe40000011618 */
[----:B------:R-:W-:Y:S02]  /*11e50*/  LOP3.LUT R12, R11, 0xff, RZ, 0xc0, !PT ;  /* 0x000000ff0b0c7812 */ /* 0x000fe400078ec0ff */
[----:B------:R-:W-:Y:S02]  /*11e60*/  LOP3.LUT R3, R0, R24, RZ, 0x3c, !PT ;  /* 0x0000001800037212 */ /* 0x000fe400078e3cff */
[----:B------:R-:W-:Y:S02]  /*11e70*/  SHF.R.U32.HI R24, RZ, 0x8, R5 ;  /* 0x00000008ff187819 */ /* 0x000fe40000011605 */
[----:B------:R-:W-:-:S02]  /*11e80*/  LOP3.LUT R14, R4, 0xff, RZ, 0xc0, !PT ;  /* 0x000000ff040e7812 */ /* 0x000fc400078ec0ff */
[----:B------:R-:W-:Y:S02]  /*11e90*/  LOP3.LUT R13, R13, 0xff, RZ, 0xc0, !PT ;  /* 0x000000ff0d0d7812 */ /* 0x000fe400078ec0ff */
[----:B------:R-:W-:Y:S02]  /*11ea0*/  LOP3.LUT R15, R15, 0xff, RZ, 0xc0, !PT ;  /* 0x000000ff0f0f7812 */ /* 0x000fe400078ec0ff */
[----:B------:R-:W-:Y:S02]  /*11eb0*/  PRMT R28, R13, 0x7604, R12 ;  /* 0x000076040d1c7816 */ /* 0x000fe4000000000c */
[----:B------:R-:W-:Y:S02]  /*11ec0*/  PRMT R35, R15, 0x7604, R14 ;  /* 0x000076040f237816 */ /* 0x000fe4000000000e */
[----:B------:R-:W-:Y:S02]  /*11ed0*/  SHF.R.U32.HI R32, RZ, 0x8, R6 ;  /* 0x00000008ff207819 */ /* 0x000fe40000011606 */
[----:B------:R-:W-:-:S02]  /*11ee0*/  LOP3.LUT R30, R5, 0xff, RZ, 0xc0, !PT ;  /* 0x000000ff051e7812 */ /* 0x000fc400078ec0ff */
[----:B------:R-:W-:Y:S02]  /*11ef0*/  LOP3.LUT R31, R6, 0xff, RZ, 0xc0, !PT ;  /* 0x000000ff061f7812 */ /* 0x000fe400078ec0ff */
[----:B------:R-:W-:Y:S02]  /*11f00*/  LOP3.LUT R32, R32, 0xff, RZ, 0xc0, !PT ;  /* 0x000000ff20207812 */ /* 0x000fe400078ec0ff */
[----:B------:R-:W-:Y:S02]  /*11f10*/  SHF.R.U32.HI R37, RZ, 0x10, R5 ;  /* 0x00000010ff257819 */ /* 0x000fe40000011605 */
[----:B------:R-:W-:Y:S02]  /*11f20*/  PRMT R39, R32, 0x7604, R31 ;  /* 0x0000760420277816 */ /* 0x000fe4000000001f */
        /* <DEDUP_REMOVED lines=9> */
[----:B------:R-:W-:Y:S02]  /*11fc0*/  PRMT R34, R34, 0x7604, R33 ;  /* 0x0000760422227816 */ /* 0x000fe40000000021 */
        /* <DEDUP_REMOVED lines=9> */
[----:B------:R-:W-:-:S04]  /*12060*/  LOP3.LUT R21, R21, 0xff0000, R8, 0xf8, !PT ;  /* 0x00ff000015157812 */ /* 0x000fc800078ef808 */
[----:B------:R-:W-:Y:S02]  /*12070*/  LOP3.LUT R29, R21, 0xff000000, R8, 0xf8, !PT ;  /* 0xff000000151d7812 */ /* 0x000fe400078ef808 */
[----:B--2---:R-:W-:Y:S02]  /*12080*/  IADD3 R0, R16, R3, R25 ;  /* 0x0000000310007210 */ /* 0x004fe40007ffe019 */
[----:B------:R-:W-:Y:S01]  /*12090*/  LOP3.LUT R3, R24, 0xff, RZ, 0xc0, !PT ;  /* 0x000000ff18037812 */ /* 0x000fe200078ec0ff */
[----:B---3--:R-:W0:Y:S03]  /*120a0*/  LDS.128 R12, [R49+0x1c400] ;  /* 0x01c40000310c7984 */ /* 0x008e260000000c00 */
[----:B------:R-:W-:Y:S01]  /*120b0*/  PRMT R30, R3, 0x7604, R30 ;  /* 0x00007604031e7816 */ /* 0x000fe2000000001e */
[----:B------:R-:W1:Y:S01]  /*120c0*/  LDS.128 R24, [R0+0x1c400] ;  /* 0x01c4000000187984 */ /* 0x000e620000000c00 */
[----:B------:R-:W-:-:S02]  /*120d0*/  SHF.R.U32.HI R3, RZ, 0x10, R9 ;  /* 0x00000010ff037819 */ /* 0x000fc40000011609 */
[----:B------:R-:W-:-:S03]  /*120e0*/  LOP3.LUT R37, R30, 0xff0000, R37, 0xf8, !PT ;  /* 0x00ff00001e257812 */ /* 0x000fc600078ef825 */
[----:B------:R-:W-:Y:S01]  /*120f0*/  IMAD.U32 R3, R3, 0x10000, RZ ;  /* 0x0001000003037824 */ /* 0x000fe200078e00ff */
[----:B------:R-:W-:-:S04]  /*12100*/  LOP3.LUT R37, R37, 0xff000000, R5, 0xf8, !PT ;  /* 0xff00000025257812 */ /* 0x000fc800078ef805 */
[----:B------:R-:W-:Y:S02]  /*12110*/  LOP3.LUT R3, R20, 0xff0000, R3, 0xf8, !PT ;  /* 0x00ff000014037812 */ /* 0x000fe400078ef803 */
[-C--:B------:R-:W-:Y:S02]  /*12120*/  F2FP.F16.E4M3.UNPACK_B R33, R37.reuse ;  /* 0x00000025ff21723e */ /* 0x080fe400020006ff */
[----:B------:R-:W-:Y:S02]  /*12130*/  LOP3.LUT R20, R3, 0xff000000, R9, 0xf8, !PT ;  /* 0xff00000003147812 */ /* 0x000fe400078ef809 */
[----:B------:R-:W-:Y:S01]  /*12140*/  F2FP.F16.E4M3.UNPACK_B R37, R37.H1 ;  /* 0x00000025ff25723e */ /* 0x000fe200030006ff */
[----:B------:R-:W-:Y:S01]  /*12150*/  HADD2.F32 R38, -RZ, R33.H0_H0 ;  /* 0x20000021ff267230 */ /* 0x000fe20000004100 */
[----:B------:R-:W-:-:S03]  /*12160*/  F2FP.F16.E4M3.UNPACK_B R11, R20 ;  /* 0x00000014ff0b723e */ /* 0x000fc600020006ff */
[----:B------:R-:W-:Y:S02]  /*12170*/  HADD2.F32 R39, -RZ, R37.H0_H0 ;  /* 0x20000025ff277230 */ /* 0x000fe40000004100 */
[----:B------:R-:W-:Y:S01]  /*12180*/  HADD2.F32 R30, -RZ, R11.H0_H0 ;  /* 0x2000000bff1e7230 */ /* 0x000fe20000004100 */
[-C--:B0-----:R-:W-:Y:S02]  /*12190*/  F2FP.F16.E4M3.UNPACK_B R4, R13.reuse ;  /* 0x0000000dff04723e */ /* 0x081fe400020006ff */
[----:B------:R-:W-:Y:S02]  /*121a0*/  F2FP.F16.E4M3.UNPACK_B R13, R13.H1 ;  /* 0x0000000dff0d723e */ /* 0x000fe400030006ff */
[-C--:B-1----:R-:W-:Y:S01]  /*121b0*/  F2FP.F16.E4M3.UNPACK_B R6, R25.reuse ;  /* 0x00000019ff06723e */ /* 0x082fe200020006ff */
[--C-:B------:R-:W-:Y:S01]  /*121c0*/  HADD2.F32 R9, -RZ, R4.reuse.H0_H0 ;  /* 0x20000004ff097230 */ /* 0x100fe20000004100 */
[----:B------:R-:W-:Y:S01]  /*121d0*/  F2FP.F16.E4M3.UNPACK_B R25, R25.H1 ;  /* 0x00000019ff19723e */ /* 0x000fe200030006ff */
[----:B------:R-:W-:Y:S01]  /*121e0*/  HADD2.F32 R4, -RZ, R4.H1_H1 ;  /* 0x30000004ff047230 */ /* 0x000fe20000004100 */
[----:B------:R-:W-:Y:S01]  /*121f0*/  F2FP.F16.E4M3.UNPACK_B R28, R27 ;  /* 0x0000001bff1c723e */ /* 0x000fe200020006ff */
[----:B------:R-:W-:Y:S01]  /*12200*/  HADD2.F32 R5, -RZ, R6.H0_H0 ;  /* 0x20000006ff057230 */ /* 0x000fe20000004100 */
[----:B------:R-:W-:-:S02]  /*12210*/  F2FP.F16.E4M3.UNPACK_B R8, R15 ;  /* 0x0000000fff08723e */ /* 0x000fc400020006ff */
[----:B------:R-:W-:Y:S02]  /*12220*/  F2FP.F16.E4M3.UNPACK_B R27, R27.H1 ;  /* 0x0000001bff1b723e */ /* 0x000fe400030006ff */
[C---:B------:R-:W-:Y:S01]  /*12230*/  FMUL.FTZ R42, R5.reuse, R38 ;  /* 0x00000026052a7220 */ /* 0x040fe20000410000 */
[-C--:B------:R-:W-:Y:S01]  /*12240*/  FMUL.FTZ R31, R5, R30.reuse ;  /* 0x0000001e051f7220 */ /* 0x080fe20000410000 */
[----:B------:R-:W-:Y:S02]  /*12250*/  F2FP.F16.E4M3.UNPACK_B R15, R15.H1 ;  /* 0x0000000fff0f723e */ /* 0x000fe400030006ff */
[C---:B------:R-:W-:Y:S01]  /*12260*/  FFMA.FTZ R5, R9.reuse, R30, -R42 ;  /* 0x0000001e09057223 */ /* 0x040fe2000001082a */
[----:B------:R-:W-:Y:S01]  /*12270*/  FFMA.FTZ R9, R9, R38, R31 ;  /* 0x0000002609097223 */ /* 0x000fe2000001001f */
[----:B------:R-:W-:Y:S01]  /*12280*/  HADD2.F32 R31, -RZ, R11.H1_H1 ;  /* 0x3000000bff1f7230 */ /* 0x000fe20000004100 */
[----:B------:R-:W-:Y:S01]  /*12290*/  F2FP.F16.E4M3.UNPACK_B R30, R20.H1 ;  /* 0x00000014ff1e723e */ /* 0x000fe200030006ff */
[----:B------:R-:W-:Y:S01]  /*122a0*/  HADD2.F32 R38, -RZ, R33.H1_H1 ;  /* 0x30000021ff267230 */ /* 0x000fe20000004100 */
[-C--:B------:R-:W-:Y:S01]  /*122b0*/  F2FP.F16.E4M3.UNPACK_B R10, R24.reuse ;  /* 0x00000018ff0a723e */ /* 0x080fe200020006ff */
[----:B------:R-:W-:Y:S01]  /*122c0*/  HADD2.F32 R11, -RZ, R6.H1_H1 ;  /* 0x30000006ff0b7230 */ /* 0x000fe20000004100 */
[----:B------:R-:W-:Y:S01]  /*122d0*/  F2FP.F16.E4M3.UNPACK_B R24, R24.H1 ;  /* 0x00000018ff18723e */ /* 0x000fe200030006ff */
[----:B------:R-:W-:Y:S01]  /*122e0*/  HADD2.F32 R20, -RZ, R25.H0_H0 ;  /* 0x20000019ff147230 */ /* 0x000fe20000004100 */
[----:B------:R-:W-:Y:S01]  /*122f0*/  F2FP.F16.E4M3.UNPACK_B R3, R12 ;  /* 0x0000000cff03723e */ /* 0x000fe200020006ff */
[----:B------:R-:W-:-:S02]  /*12300*/  HADD2.F32 R33, -RZ, R30.H0_H0 ;  /* 0x2000001eff217230 */ /* 0x000fc40000004100 */
[CC--:B------:R-:W-:Y:S01]  /*12310*/  FMUL.FTZ R43, R11.reuse, R38.reuse ;  /* 0x000000260b2b7220 */ /* 0x0c0fe20000410000 */
[----:B------:R-:W-:Y:S02]  /*12320*/  HADD2.F32 R6, -RZ, R13.H0_H0 ;  /* 0x2000000dff067230 */ /* 0x000fe40000004100 */
[C---:B------:R-:W-:Y:S01]  /*12330*/  FMUL.FTZ R45, R20.reuse, R39 ;  /* 0x00000027142d7220 */ /* 0x040fe20000410000 */
[----:B------:R-:W-:Y:S01]  /*12340*/  FMUL.FTZ R11, R11, R31 ;  /* 0x0000001f0b0b7220 */ /* 0x000fe20000410000 */
[----:B------:R-:W-:Y:S01]  /*12350*/  FMUL.FTZ R20, R20, R33 ;  /* 0x0000002114147220 */ /* 0x000fe20000410000 */
[----:B------:R-:W-:Y:S01]  /*12360*/  FFMA.FTZ R42, R4, R31, -R43 ;  /* 0x0000001f042a7223 */ /* 0x000fe2000001082b */
[----:B------:R-:W-:Y:S01]  /*12370*/  FFMA.FTZ R45, R6, R33, -R45 ;  /* 0x00000021062d7223 */ /* 0x000fe2000001082d */
[----:B------:R-:W-:Y:S01]  /*12380*/  FFMA.FTZ R38, R4, R38, R11 ;  /* 0x0000002604267223 */ /* 0x000fe2000001000b */
[----:B------:R-:W-:Y:S01]  /*12390*/  F2FP.F16.E4M3.UNPACK_B R33, R41 ;  /* 0x00000029ff21723e */ /* 0x000fe200020006ff */
[----:B------:R-:W-:Y:S01]  /*123a0*/  FFMA.FTZ R39, R6, R39, R20 ;  /* 0x0000002706277223 */ /* 0x000fe20000010014 */
[-C--:B------:R-:W-:Y:S01]  /*123b0*/  F2FP.F16.E4M3.UNPACK_B R11, R34.reuse ;  /* 0x00000022ff0b723e */ /* 0x080fe200020006ff */
[----:B------:R-:W-:Y:S01]  /*123c0*/  HADD2.F32 R20, -RZ, R37.H1_H1 ;  /* 0x30000025ff147230 */ /* 0x000fe20000004100 */
[----:B------:R-:W-:Y:S01]  /*123d0*/  F2FP.F16.E4M3.UNPACK_B R41, R41.H1 ;  /* 0x00000029ff29723e */ /* 0x000fe200030006ff */
[----:B------:R-:W-:Y:S01]  /*123e0*/  HADD2.F32 R25, -RZ, R25.H1_H1 ;  /* 0x30000019ff197230 */ /* 0x000fe20000004100 */
[----:B------:R-:W-:Y:S01]  /*123f0*/  F2FP.F16.E4M3.UNPACK_B R34, R34.H1 ;  /* 0x00000022ff22723e */ /* 0x000fe200030006ff */
[----:B------:R-:W-:Y:S01]  /*12400*/  HADD2.F32 R37, -RZ, R33.H0_H0 ;  /* 0x20000021ff257230 */ /* 0x000fe20000004100 */
[----:B------:R-:W-:Y:S01]  /*12410*/  F2FP.F16.E4M3.UNPACK_B R12, R12.H1 ;  /* 0x0000000cff0c723e */ /* 0x000fe200030006ff */
[----:B------:R-:W-:-:S02]  /*12420*/  HADD2.F32 R6, -RZ, R28.H0_H0 ;  /* 0x2000001cff067230 */ /* 0x000fc40000004100 */
[C---:B------:R-:W-:Y:S01]  /*12430*/  FMUL.FTZ R44, R25.reuse, R20 ;  /* 0x00000014192c7220 */ /* 0x040fe20000410000 */
[----:B------:R-:W-:Y:S01]  /*12440*/  HADD2.F32 R30, -RZ, R30.H1_H1 ;  /* 0x3000001eff1e7230 */ /* 0x000fe20000004100 */
[----:B------:R-:W-:Y:S01]  /*12450*/  F2FP.F16.E4M3.UNPACK_B R21, R26 ;  /* 0x0000001aff15723e */ /* 0x000fe200020006ff */
[----:B------:R-:W-:Y:S02]  /*12460*/  HADD2.F32 R31, -RZ, R11.H0_H0 ;  /* 0x2000000bff1f7230 */ /* 0x000fe40000004100 */
[C---:B------:R-:W-:Y:S01]  /*12470*/  FMUL.FTZ R43, R6.reuse, R37 ;  /* 0x00000025062b7220 */ /* 0x040fe20000410000 */
[----:B------:R-:W-:Y:S02]  /*12480*/  HADD2.F32 R13, -RZ, R13.H1_H1 ;  /* 0x3000000dff0d7230 */ /* 0x000fe40000004100 */
[----:B------:R-:W-:Y:S01]  /*12490*/  FMUL.FTZ R25, R25, R30 ;  /* 0x0000001e19197220 */ /* 0x000fe20000410000 */
[----:B------:R-:W-:Y:S02]  /*124a0*/  HADD2.F32 R4, -RZ, R8.H0_H0 ;  /* 0x20000008ff047230 */ /* 0x000fe40000004100 */
[----:B------:R-:W-:Y:S01]  /*124b0*/  FMUL.FTZ R6, R6, R31 ;  /* 0x0000001f06067220 */ /* 0x000fe20000410000 */
[----:B------:R-:W-:-:S02]  /*124c0*/  HADD2.F32 R33, -RZ, R33.H1_H1 ;  /* 0x30000021ff217230 */ /* 0x000fc40000004100 */
[C---:B------:R-:W-:Y:S01]  /*124d0*/  FFMA.FTZ R46, R13.reuse, R20, R25 ;  /* 0x000000140d2e7223 */ /* 0x040fe20000010019 */
[----:B------:R-:W-:Y:S02]  /*124e0*/  HADD2.F32 R28, -RZ, R28.H1_H1 ;  /* 0x3000001cff1c7230 */ /* 0x000fe40000004100 */
[C---:B------:R-:W-:Y:S01]  /*124f0*/  FFMA.FTZ R37, R4.reuse, R37, R6 ;  /* 0x0000002504257223 */ /* 0x040fe20000010006 */
[----:B------:R-:W-:Y:S02]  /*12500*/  HADD2.F32 R25, -RZ, R41.H0_H0 ;  /* 0x20000029ff197230 */ /* 0x000fe40000004100 */
[----:B------:R-:W-:Y:S01]  /*12510*/  FFMA.FTZ R44, R13, R30, -R44 ;  /* 0x0000001e0d2c7223 */ /* 0x000fe2000001082c */
[----:B------:R-:W-:Y:S02]  /*12520*/  HADD2.F32 R6, -RZ, R27.H0_H0 ;  /* 0x2000001bff067230 */ /* 0x000fe40000004100 */
[----:B------:R-:W-:Y:S01]  /*12530*/  FFMA.FTZ R43, R4, R31, -R43 ;  /* 0x0000001f042b7223 */ /* 0x000fe2000001082b */
[----:B------:R-:W-:-:S02]  /*12540*/  HADD2.F32 R11, -RZ, R11.H1_H1 ;  /* 0x3000000bff0b7230 */ /* 0x000fc40000004100 */
[----:B------:R-:W-:Y:S01]  /*12550*/  FMUL.FTZ R31, R28, R33 ;  /* 0x000000211c1f7220 */ /* 0x000fe20000410000 */
[----:B------:R-:W-:Y:S02]  /*12560*/  HADD2.F32 R13, -RZ, R34.H0_H0 ;  /* 0x20000022ff0d7230 */ /* 0x000fe40000004100 */
[----:B------:R-:W-:Y:S01]  /*12570*/  FMUL.FTZ R47, R6, R25 ;  /* 0x00000019062f7220 */ /* 0x000fe20000410000 */
[----:B------:R-:W-:Y:S02]  /*12580*/  HADD2.F32 R4, -RZ, R15.H0_H0 ;  /* 0x2000000fff047230 */ /* 0x000fe40000004100 */
[----:B------:R-:W-:Y:S01]  /*12590*/  FMUL.FTZ R28, R28, R11 ;  /* 0x0000000b1c1c7220 */ /* 0x000fe20000410000 */
[----:B------:R-:W-:Y:S02]  /*125a0*/  HADD2.F32 R8, -RZ, R8.H1_H1 ;  /* 0x30000008ff087230 */ /* 0x000fe40000004100 */
[----:B------:R-:W-:Y:S01]  /*125b0*/  FMUL.FTZ R6, R6, R13 ;  /* 0x0000000d06067220 */ /* 0x000fe20000410000 */
[----:B------:R-:W-:-:S02]  /*125c0*/  HADD2.F32 R34, -RZ, R34.H1_H1 ;  /* 0x30000022ff227230 */ /* 0x000fc40000004100 */
[----:B------:R-:W-:Y:S01]  /*125d0*/  FFMA.FTZ R47, R4, R13, -R47 ;  /* 0x0000000d042f7223 */ /* 0x000fe2000001082f */
[----:B------:R-:W-:Y:S01]  /*125e0*/  F2FP.F16.E4M3.UNPACK_B R13, R35.H1 ;  /* 0x00000023ff0d723e */ /* 0x000fe200030006ff */
[C---:B------:R-:W-:Y:S01]  /*125f0*/  FFMA.FTZ R48, R8.reuse, R11, -R31 ;  /* 0x0000000b08307223 */ /* 0x040fe2000001081f */
[----:B------:R-:W-:Y:S01]  /*12600*/  FFMA.FTZ R50, R8, R33, R28 ;  /* 0x0000002108327223 */ /* 0x000fe2000001001c */
[----:B------:R-:W-:Y:S01]  /*12610*/  HADD2.F32 R20, -RZ, R41.H1_H1 ;  /* 0x30000029ff147230 */ /* 0x000fe20000004100 */
[----:B------:R-:W-:Y:S01]  /*12620*/  F2FP.F16.E4M3.UNPACK_B R8, R29.H1 ;  /* 0x0000001dff08723e */ /* 0x000fe200030006ff */
[----:B------:R-:W-:Y:S02]  /*12630*/  HADD2.F32 R27, -RZ, R27.H1_H1 ;  /* 0x3000001bff1b7230 */ /* 0x000fe40000004100 */
[----:B------:R-:W-:Y:S01]  /*12640*/  FFMA.FTZ R33, R4, R25, R6 ;  /* 0x0000001904217223 */ /* 0x000fe20000010006 */
        /* <DEDUP_REMOVED lines=26> */
[----:B------:R-:W-:Y:S01]  /*127f0*/  HADD2.F32 R4, -RZ, R3.H0_H0 ;  /* 0x20000003ff047230 */ /* 0x000fe20000004100 */
[----:B------:R-:W-:Y:S01]  /*12800*/  F2FP.F16.E4M3.UNPACK_B R26, R26.H1 ;  /* 0x0000001aff1a723e */ /* 0x000fe200030006ff */
[----:B------:R-:W-:Y:S02]  /*12810*/  HADD2.F32 R35, -RZ, R35.H1_H1 ;  /* 0x30000023ff237230 */ /* 0x000fe40000004100 */
[C---:B------:R-:W-:Y:S01]  /*12820*/  FMUL.FTZ R15, R6.reuse, R13 ;  /* 0x0000000d060f7220 */ /* 0x040fe20000410000 */
[----:B------:R-:W-:Y:S02]  /*12830*/  HADD2.F32 R10, -RZ, R10.H1_H1 ;  /* 0x3000000aff0a7230 */ /* 0x000fe40000004100 */
[-C--:B------:R-:W-:Y:S01]  /*12840*/  FMUL.FTZ R25, R6, R11.reuse ;  /* 0x0000000b06197220 */ /* 0x080fe20000410000 */
[----:B------:R-:W-:Y:S01]  /*12850*/  HADD2.F32 R29, -RZ, R29.H1_H1 ;  /* 0x3000001dff1d7230 */ /* 0x000fe20000004100 */
[----:B------:R-:W-:Y:S01]  /*12860*/  F2FP.F16.E4M3.UNPACK_B R12, R40.H1 ;  /* 0x00000028ff0c723e */ /* 0x000fe200030006ff */
[----:B------:R-:W-:Y:S01]  /*12870*/  HADD2.F32 R3, -RZ, R3.H1_H1 ;  /* 0x30000003ff037230 */ /* 0x000fe20000004100 */
[-C--:B------:R-:W-:Y:S01]  /*12880*/  F2FP.F16.E4M3.UNPACK_B R7, R14.reuse ;  /* 0x0000000eff07723e */ /* 0x080fe200020006ff */
[----:B------:R-:W-:Y:S01]  /*12890*/  FFMA.FTZ R15, R4, R11, -R15 ;  /* 0x0000000b040f7223 */ /* 0x000fe2000001080f */
[----:B------:R-:W-:Y:S01]  /*128a0*/  F2FP.F16.E4M3.UNPACK_B R14, R14.H1 ;  /* 0x0000000eff0e723e */ /* 0x000fe200030006ff */
[----:B------:R-:W-:Y:S01]  /*128b0*/  FMUL.FTZ R8, R10, R35 ;  /* 0x000000230a087220 */ /* 0x000fe20000410000 */
[----:B------:R-:W-:Y:S01]  /*128c0*/  FFMA.FTZ R25, R4, R13, R25 ;  /* 0x0000000d04197223 */ /* 0x000fe20000010019 */
        /* <DEDUP_REMOVED lines=13> */
[----:B------:R-:W-:Y:S01]  /*129a0*/  F2FP.F16.E4M3.UNPACK_B R40, R40 ;  /* 0x00000028ff28723e */ /* 0x000fe200020006ff */
[----:B------:R-:W-:-:S02]  /*129b0*/  HADD2.F32 R13, -RZ, R12.H1_H1 ;  /* 0x3000000cff0d7230 */ /* 0x000fc40000004100 */
[C---:B------:R-:W-:Y:S01]  /*129c0*/  FFMA.FTZ R12, R3.reuse, R8, -R6 ;  /* 0x00000008030c7223 */ /* 0x040fe20000010806 */
[----:B------:R-:W-:Y:S02]  /*129d0*/  HADD2.F32 R14, -RZ, R14.H1_H1 ;  /* 0x3000000eff0e7230 */ /* 0x000fe40000004100 */
[C---:B------:R-:W-:Y:S01]  /*129e0*/  FMUL.FTZ R6, R26.reuse, R11 ;  /* 0x0000000b1a067220 */ /* 0x040fe20000410000 */
[----:B------:R-:W-:Y:S02]  /*129f0*/  HADD2.F32 R8, -RZ, R40.H0_H0 ;  /* 0x20000028ff087230 */ /* 0x000fe40000004100 */
[-C--:B------:R-:W-:Y:S01]  /*12a00*/  FMUL.FTZ R29, R26, R13.reuse ;  /* 0x0000000d1a1d7220 */ /* 0x080fe20000410000 */
[----:B------:R-:W-:Y:S01]  /*12a10*/  FFMA.FTZ R26, R3, R10, R4 ;  /* 0x0000000a031a7223 */ /* 0x000fe20000010004 */
[C---:B------:R-:W-:Y:S01]  /*12a20*/  FFMA.FTZ R13, R14.reuse, R13, R6 ;  /* 0x0000000d0e0d7223 */ /* 0x040fe20000010006 */
[----:B------:R-:W-:Y:S02]  /*12a30*/  HADD2.F32 R6, -RZ, R32.H0_H0 ;  /* 0x20000020ff067230 */ /* 0x000fe40000004100 */
[----:B------:R-:W-:Y:S01]  /*12a40*/  FFMA.FTZ R29, R14, R11, -R29 ;  /* 0x0000000b0e1d7223 */ /* 0x000fe2000001081d */
[--C-:B------:R-:W-:Y:S01]  /*12a50*/  HADD2.F32 R4, -RZ, R21.reuse.H0_H0 ;  /* 0x20000015ff047230 */ /* 0x100fe20000004100 */
[----:B------:R-:W-:Y:S01]  /*12a60*/  F2FP.SATFINITE.E4M3.F32.PACK_AB_MERGE_C R44, R44, R45, RZ ;  /* 0x0000002d2c2c723e */ /* 0x000fe200048070ff */
[----:B------:R-:W-:Y:S01]  /*12a70*/  HADD2.F32 R40, -RZ, R40.H1_H1 ;  /* 0x30000028ff287230 */ /* 0x000fe20000004100 */
[----:B------:R-:W-:Y:S01]  /*12a80*/  F2FP.SATFINITE.E4M3.F32.PACK_AB_MERGE_C R39, R46, R39, RZ ;  /* 0x000000272e27723e */ /* 0x000fe200048070ff */
[----:B------:R-:W-:-:S02]  /*12a90*/  HADD2.F32 R21, -RZ, R21.H1_H1 ;  /* 0x30000015ff157230 */ /* 0x000fc40000004100 */
[C---:B------:R-:W-:Y:S01]  /*12aa0*/  FMUL.FTZ R10, R4.reuse, R8 ;  /* 0x00000008040a7220 */ /* 0x040fe20000410000 */
[----:B------:R-:W-:Y:S02]  /*12ab0*/  HADD2.F32 R32, -RZ, R32.H1_H1 ;  /* 0x30000020ff207230 */ /* 0x000fe40000004100 */
[----:B------:R-:W-:Y:S01]  /*12ac0*/  FMUL.FTZ R11, R4, R6 ;  /* 0x00000006040b7220 */ /* 0x000fe20000410000 */
        /* <DEDUP_REMOVED lines=24> */
.L_x_8456:
[----:B------:R-:W-:Y:S05]  /*12c50*/  BSYNC B0 ;  /* 0x0000000000007941 */ /* 0x000fea0003800000 */
.L_x_8442:
        /* <DEDUP_REMOVED lines=8> */
.L_x_8439:
[----:B0-2---:R-:W2:Y:S02]  /*12ce0*/  LDL R0, [R1+0x4c] ;  /* 0x00004c0001007983 */ /* 0x005ea40000100800 */
[----:B--2---:R-:W-:-:S13]  /*12cf0*/  R2UR UR4, R0 ;  /* 0x00000000000472ca */ /* 0x004fda00000e0000 */
[----:B------:R-:W-:-:S05]  /*12d00*/  IMAD.U32 R0, RZ, RZ, UR4 ;  /* 0x00000004ff007e24 */ /* 0x000fca000f8e00ff */
[----:B------:R-:W-:-:S13]  /*12d10*/  ISETP.NE.AND P1, PT, R0, 0x3, PT ;  /* 0x000000030000780c */ /* 0x000fda0003f25270 */
[----:B------:R-:W-:Y:S05]  /*12d20*/  @!P1 BRA `(.L_x_8466) ;  /* 0x0000000000049947 */ /* 0x000fea0003800000 */
[----:B------:R-:W-:Y:S01]  /*12d30*/  BPT.TRAP 0x1 ;  /* 0x000000040000795c */ /* 0x000fe20000300000 */
.L_x_8466:
[----:B------:R-:W-:Y:S01]  /*12d40*/  IMAD R0, R231, 0x8, R16 ;  /* 0x00000008e7007824 */ /* 0x000fe200078e0210 */
[----:B-----5:R-:W-:-:S04]  /*12d50*/  SHF.L.U32 R5, R234, 0x1f, RZ ;  /* 0x0000001fea057819 */ /* 0x020fc800000006ff */
[----:B------:R0:W2:Y:S01]  /*12d60*/  SYNCS.PHASECHK.TRANS64.TRYWAIT P0, [R0+URZ+0x2e830], R5 ;  /* 0x02e83005000075a7 */ /* 0x0000a2000800017f */
[----:B------:R-:W-:Y:S05]  /*12d70*/  @!P1 BRA `(.L_x_8467) ;  /* 0x0000000000049947 */ /* 0x000fea0003800000 */
[----:B------:R-:W-:Y:S01]  /*12d80*/  BPT.TRAP 0x1 ;  /* 0x000000040000795c */ /* 0x000fe20000300000 */
.L_x_8467:
[----:B-1----:R-:W1:Y:S02]  /*12d90*/  S2R R3, SR_TID.X ;  /* 0x0000000000037919 */ /* 0x002e640000002100 */
[----:B-1----:R-:W-:Y:S02]  /*12da0*/  LOP3.LUT R4, R3, 0x7f, RZ, 0xc0, !PT ;  /* 0x0000007f03047812 */ /* 0x002fe400078ec0ff */
[----:B------:R-:W-:Y:S02]  /*12db0*/  IADD3 R3, R16, 0x20400, RZ ;  /* 0x0002040010037810 */ /* 0x000fe40007ffe0ff */
[----:B------:R-:W-:Y:S02]  /*12dc0*/  ISETP.NE.AND P2, PT, R4, RZ, PT ;  /* 0x000000ff0400720c */ /* 0x000fe40003f45270 */
[----:B------:R-:W-:-:S04]  /*12dd0*/  SHF.R.U32.HI R3, RZ, 0x4, R3 ;  /* 0x00000004ff037819 */ /* 0x000fc80000011603 */
[----:B------:R-:W-:Y:S01]  /*12de0*/  LOP3.LUT R3, R3, 0x3fff, RZ, 0xc0, !PT ;  /* 0x00003fff03037812 */ /* 0x000fe200078ec0ff */
[----:B--2---:R-:W-:Y:S06]  /*12df0*/  @P0 BRA `(.L_x_8468) ;  /* 0x0000000000080947 */ /* 0x004fec0003800000 */
[----:B------:R-:W1:Y:S02]  /*12e00*/  SYNCS.PHASECHK.TRANS64.TRYWAIT P0, [R0+URZ+0x2e830], R5 ;  /* 0x02e83005000075a7 */ /* 0x000e64000800017f */
[----:B-1----:R-:W-:Y:S05]  /*12e10*/  @!P0 BRA `(.L_x_8469) ;  /* 0x000001dc004c8947 */ /* 0x002fea0003800000 */
.L_x_8468:
[----:B------:R-:W-:Y:S01]  /*12e20*/  LOP3.LUT R3, R3, 0x10000, RZ, 0xfc, !PT ;  /* 0x0001000003037812 */ /* 0x000fe200078efcff */
[----:B------:R-:W-:Y:S05]  /*12e30*/  WARPSYNC.ALL ;  /* 0x0000000000007948 */ /* 0x000fea0003800000 */
[----:B------:R2:W-:Y:S01]  /*12e40*/  STL [R1+0x48], R3 ;  /* 0x0000480301007387 */ /* 0x0005e20000100800 */
[----:B------:R-:W-:Y:S01]  /*12e50*/  IMAD R12, R231, 0x700, R3 ;  /* 0x00000700e70c7824 */ /* 0x000fe200078e0203 */
[----:B------:R-:W-:Y:S01]  /*12e60*/  LOP3.LUT R4, R36, 0x10000, RZ, 0xfc, !PT ;  /* 0x0001000024047812 */ /* 0x000fe200078efcff */
[----:B------:R-:W-:Y:S01]  /*12e70*/  IMAD.MOV.U32 R13, RZ, RZ, 0x40000040 ;  /* 0x40000040ff0d7424 */ /* 0x000fe200078e00ff */
[----:B------:R-:W5:Y:S01]  /*12e80*/  LDL R137, [R1+0x7c] ;  /* 0x00007c0001897983 */ /* 0x000f620000100800 */
[----:B01----:R-:W-:Y:S01]  /*12e90*/  IMAD.MOV.U32 R5, RZ, RZ, 0x40000040 ;  /* 0x40000040ff057424 */ /* 0x003fe200078e00ff */
[----:B------:R-:W-:-:S02]  /*12ea0*/  R2UR UR6, R12 ;  /* 0x000000000c0672ca */ /* 0x000fc400000e0000 */
[----:B------:R-:W-:Y:S01]  /*12eb0*/  R2UR UR7, R13 ;  /* 0x000000000d0772ca */ /* 0x000fe200000e0000 */
[----:B------:R-:W5:Y:S01]  /*12ec0*/  LDL R148, [R1+0x54] ;  /* 0x0000540001947983 */ /* 0x000f620000100800 */
[----:B------:R-:W-:Y:S02]  /*12ed0*/  R2UR UR4, R4 ;  /* 0x00000000040472ca */ /* 0x000fe400000e0000 */
[----:B------:R-:W-:Y:S01]  /*12ee0*/  R2UR UR5, R5 ;  /* 0x00000000050572ca */ /* 0x000fe200000e0000 */
[----:B------:R-:W-:Y:S01]  /*12ef0*/  WARPGROUP.ARRIVE ;  /* 0x00000000000079c5 */ /* 0x000fe20000000000 */
[----:B------:R-:W5:Y:S04]  /*12f00*/  LDL R144, [R1+0x60] ;  /* 0x0000600001907983 */ /* 0x000f680000100800 */
[----:B------:R-:W5:Y:S04]  /*12f10*/  LDL R138, [R1+0x50] ;  /* 0x00005000018a7983 */ /* 0x000f680000100800 */
[----:B------:R-:W5:Y:S03]  /*12f20*/  LDL R146, [R1+0x40] ;  /* 0x0000400001927983 */ /* 0x000f660000100800 */
[----:B------:R-:W-:Y:S01]  /*12f30*/  QGMMA.64x32x32.F32.E4M3.E4M3 R120, gdesc[UR4], RZ, !UPT, gsb0 ;  /* 0x00600000047879f3 */ /* 0x000fe2000c0008ff */
[----:B------:R-:W-:-:S02]  /*12f40*/  VIADD R6, R12, 0x100 ;  /* 0x000001000c067836 */ /* 0x000fc40000000000 */
[----:B---3--:R-:W-:Y:S01]  /*12f50*/  IMAD.MOV.U32 R7, RZ, RZ, 0x40000040 ;  /* 0x40000040ff077424 */ /* 0x008fe200078e00ff */
[----:B------:R-:W-:Y:S02]  /*12f60*/  R2UR UR4, R4 ;  /* 0x00000000040472ca */ /* 0x000fe400000e0000 */
[----:B------:R-:W-:Y:S02]  /*12f70*/  R2UR UR6, R6 ;  /* 0x00000000060672ca */ /* 0x000fe400000e0000 */
[----:B------:R-:W-:Y:S02]  /*12f80*/  R2UR UR7, R7 ;  /* 0x00000000070772ca */ /* 0x000fe400000e0000 */
        /* <DEDUP_REMOVED lines=48> */
[----:B------:R-:W-:Y:S01]  /*13290*/  QGMMA.64x32x32.F32.E4M3.E4M3 R24, gdesc[UR24], RZ, !UPT, gsb0 ;  /* 0x00600000181879f3 */ /* 0x000fe2000c0008ff */
[----:B----4-:R-:W-:Y:S02]  /*132a0*/  VIADD R14, R12, 0x2 ;  /* 0x000000020c0e7836 */ /* 0x010fe40000000000 */
[----:B------:R-:W-:Y:S02]  /*132b0*/  VIADD R10, R4, 0x2 ;  /* 0x00000002040a7836 */ /* 0x000fe40000000000 */
[----:B------:R-:W-:Y:S02]  /*132c0*/  IMAD.MOV.U32 R15, RZ, RZ, 0x40000040 ;  /* 0x40000040ff0f7424 */ /* 0x000fe400078e00ff */
[----:B------:R-:W-:Y:S01]  /*132d0*/  IMAD.MOV.U32 R11, RZ, RZ, 0x40000040 ;  /* 0x40000040ff0b7424 */ /* 0x000fe200078e00ff */
[----:B------:R-:W-:Y:S02]  /*132e0*/  R2UR UR30, R14 ;  /* 0x000000000e1e72ca */ /* 0x000fe400000e0000 */
[----:B------:R-:W-:-:S02]  /*132f0*/  R2UR UR31, R15 ;  /* 0x000000000f1f72ca */ /* 0x000fc400000e0000 */
[----:B------:R-:W-:Y:S02]  /*13300*/  R2UR UR28, R10 ;  /* 0x000000000a1c72ca */ /* 0x000fe400000e0000 */
        /* <DEDUP_REMOVED lines=165> */
[----:B------:R-:W-:Y:S01]  /*13d60*/  R2UR UR7, R15 ;  /* 0x000000000f0772ca */ /* 0x000fe200000e0000 */
[----:B------:R-:W0:Y:S01]  /*13d70*/  LDC R14, c[0x0][0x448] ;  /* 0x00011200ff0e7b82 */ /* 0x000e220000000800 */
[----:B------:R-:W-:Y:S01]  /*13d80*/  R2UR UR5, R7 ;  /* 0x00000000070572ca */ /* 0x000fe200000e0000 */
[----:B------:R-:W-:-:S02]  /*13d90*/  WARPGROUP.DEPBAR.LE gsb0, 0x0 ;  /* 0x00008000000079c5 */ /* 0x000fc40000010000 */
[----:B------:R-:W-:-:S10]  /*13da0*/  WARPGROUP.ARRIVE ;  /* 0x00000000000079c5 */ /* 0x000fd40000000000 */
[----:B------:R-:W-:Y:S01]  /*13db0*/  QGMMA.64x32x32.F32.E4M3.E4M3 R56, gdesc[UR4], R56, gsb0 ;  /* 0x00600000043879f3 */ /* 0x000fe20008000838 */
[----:B0-----:R-:W-:Y:S01]  /*13dc0*/  ISETP.NE.AND P0, PT, R14, 0x1, PT ;  /* 0x000000010e00780c */ /* 0x001fe20003f05270 */
[C---:B------:R-:W-:Y:S01]  /*13dd0*/  FMUL.FTZ R20, R2.reuse, R124 ;  /* 0x0000007c02147220 */ /* 0x040fe20000410000 */
[C---:B------:R-:W-:Y:S01]  /*13de0*/  FMUL.FTZ R124, R2.reuse, R128 ;  /* 0x00000080027c7220 */ /* 0x040fe20000410000 */
[----:B------:R-:W-:-:S10]  /*13df0*/  FMUL.FTZ R128, R2, R133 ;  /* 0x0000008502807220 */ /* 0x000fd40000410000 */
[----:B------:R-:W0:Y:S08]  /*13e00*/  @P0 LDC R15, c[0x0][0x44c] ;  /* 0x00011300ff0f0b82 */ /* 0x000e300000000800 */
[----:B------:R-:W1:Y:S01]  /*13e10*/  @P0 LDC R133, c[0x0][0x450] ;  /* 0x00011400ff850b82 */ /* 0x000e620000000800 */
[C---:B--2---:R-:W-:Y:S01]  /*13e20*/  FMUL.FTZ R3, R2.reuse, R120 ;  /* 0x0000007802037220 */ /* 0x044fe20000410000 */
        /* <DEDUP_REMOVED lines=8> */
[----:B------:R-:W-:-:S02]  /*13eb0*/  WARPGROUP.DEPBAR.LE gsb0, 0x0 ;  /* 0x00008000000079c5 */ /* 0x000fc40000010000 */
[----:B------:R-:W-:Y:S01]  /*13ec0*/  FMUL.FTZ R132, R2, R56 ;  /* 0x0000003802847220 */ /* 0x000fe20000410000 */
[----:B-----5:R-:W-:-:S04]  /*13ed0*/  IMAD.IADD R56, R137, 0x1, R148 ;  /* 0x0000000189387824 */ /* 0x020fc800078e0294 */
[----:B0-----:R-:W-:-:S05]  /*13ee0*/  @P0 IMAD.HI.U32 R14, R56, R15, RZ ;  /* 0x0000000f380e0227 */ /* 0x001fca00078e00ff */
[----:B-1----:R-:W-:-:S05]  /*13ef0*/  @P0 SHF.R.U32.HI R56, RZ, R133, R14 ;  /* 0x00000085ff380219 */ /* 0x002fca000001160e */
[----:B------:R-:W0:Y:S01]  /*13f00*/  SHFL.IDX PT, R137, R56, RZ, 0x1c1f ;  /* 0x001c1fff38897589 */ /* 0x000e2200000e0000 */
[----:B------:R-:W-:Y:S02]  /*13f10*/  IMAD R14, R136, -0xe0, RZ ;  /* 0xffffff20880e7824 */ /* 0x000fe400078e02ff */
[C---:B------:R-:W-:Y:S01]  /*13f20*/  FMUL.FTZ R133, R2.reuse, R64 ;  /* 0x0000004002857220 */ /* 0x040fe20000410000 */
[----:B------:R-:W1:Y:S01]  /*13f30*/  MUFU.TANH R3, R3 ;  /* 0x0000000300037308 */ /* 0x000e620000002400 */
[----:B------:R-:W-:Y:S01]  /*13f40*/  FMUL.FTZ R134, R2, R65 ;  /* 0x0000004102867220 */ /* 0x000fe20000410000 */
[----:B------:R-:W-:Y:S01]  /*13f50*/  IMAD R64, R136, -0xe0, R144 ;  /* 0xffffff2088407824 */ /* 0x000fe200078e0290 */
[----:B------:R-:W-:Y:S01]  /*13f60*/  IADD3 R65, -R138, 0xe1, R14 ;  /* 0x000000e18a417810 */ /* 0x000fe20007ffe10e */
[----:B------:R-:W-:Y:S01]  /*13f70*/  FMUL.FTZ R21, R2, R125 ;  /* 0x0000007d02157220 */ /* 0x000fe20000410000 */
[----:B------:R-:W-:-:S03]  /*13f80*/  IMAD.MOV.U32 R15, RZ, RZ, 0x40000040 ;  /* 0x40000040ff0f7424 */ /* 0x000fc600078e00ff */
[----:B------:R-:W2:Y:S01]  /*13f90*/  MUFU.TANH R13, R13 ;  /* 0x0000000d000d7308 */ /* 0x000ea20000002400 */
[----:B------:R-:W-:Y:S02]  /*13fa0*/  IADD3 R64, -R138, 0xe0, R64 ;  /* 0x000000e08a407810 */ /* 0x000fe40007ffe140 */
[----:B------:R-:W-:Y:S02]  /*13fb0*/  IADD3 R65, -R146, R65, R144 ;  /* 0x0000004192417210 */ /* 0x000fe40007ffe190 */
[----:B------:R-:W-:-:S03]  /*13fc0*/  IADD3 R14, R12, 0x506, RZ ;  /* 0x000005060c0e7810 */ /* 0x000fc60007ffe0ff */
[----:B------:R-:W-:Y:S01]  /*13fd0*/  MUFU.TANH R20, R20 ;  /* 0x0000001400147308 */ /* 0x000fe20000002400 */
[----:B------:R-:W-:Y:S01]  /*13fe0*/  R2UR UR7, R15 ;  /* 0x000000000f0772ca */ /* 0x000fe200000e0000 */
[----:B------:R-:W-:Y:S01]  /*13ff0*/  FMUL.FTZ R125, R2, R129 ;  /* 0x00000081027d7220 */ /* 0x000fe20000410000 */
[----:B------:R-:W-:Y:S02]  /*14000*/  R2UR UR6, R14 ;  /* 0x000000000e0672ca */ /* 0x000fe400000e0000 */
[----:B0-----:R-:W-:-:S03]  /*14010*/  VIADDMNMX R15, R137, R65, R64, PT ;  /* 0x00000041890f7246 */ /* 0x001fc60003800140 */
[----:B------:R-:W0:Y:S01]  /*14020*/  MUFU.TANH R21, R21 ;  /* 0x0000001500157308 */ /* 0x000e220000002400 */
[----:B------:R-:W-:Y:S02]  /*14030*/  R2UR UR4, R6 ;  /* 0x00000000060472ca */ /* 0x000fe400000e0000 */
[----:B------:R-:W-:Y:S01]  /*14040*/  R2UR UR5, R7 ;  /* 0x00000000070572ca */ /* 0x000fe200000e0000 */
[C---:B------:R-:W-:Y:S01]  /*14050*/  FMUL.FTZ R129, R2.reuse, R131 ;  /* 0x0000008302817220 */ /* 0x040fe20000410000 */
[C---:B------:R-:W-:Y:S01]  /*14060*/  ISETP.GT.AND P3, PT, R15.reuse, RZ, PT ;  /* 0x000000ff0f00720c */ /* 0x040fe20003f64270 */
[C---:B------:R-:W-:Y:S01]  /*14070*/  FMUL.FTZ R131, R2.reuse, R135 ;  /* 0x0000008702837220 */ /* 0x040fe20000410000 */
[C---:B------:R-:W-:Y:S01]  /*14080*/  ISETP.GT.AND P5, PT, R15.reuse, 0x1, PT ;  /* 0x000000010f00780c */ /* 0x040fe20003fa4270 */
[----:B------:R-:W3:Y:S01]  /*14090*/  MUFU.TANH R124, R124 ;  /* 0x0000007c007c7308 */ /* 0x000ee20000002400 */
[C---:B------:R-:W-:Y:S01]  /*140a0*/  FMUL.FTZ R135, R2.reuse, R68 ;  /* 0x0000004402877220 */ /* 0x040fe20000410000 */
[----:B------:R-:W-:Y:S01]  /*140b0*/  FMUL.FTZ R68, R2, R69 ;  /* 0x0000004502447220 */ /* 0x000fe20000410000 */
[----:B------:R-:W-:Y:S01]  /*140c0*/  ISETP.GT.AND P4, PT, R15, 0x8, PT ;  /* 0x000000080f00780c */ /* 0x000fe20003f84270 */
[----:B------:R-:W-:Y:S01]  /*140d0*/  WARPGROUP.ARRIVE ;  /* 0x00000000000079c5 */ /* 0x000fe20000000000 */
[----:B-1----:R-:W-:-:S02]  /*140e0*/  FSEL R3, R3, -INF , P3 ;  /* 0xff80000003037808 */ /* 0x002fc40001800000 */
[----:B--2---:R-:W-:Y:S01]  /*140f0*/  FSEL R69, R13, -INF , P5 ;  /* 0xff8000000d457808 */ /* 0x004fe20002800000 */
[----:B------:R-:W1:Y:S01]  /*14100*/  MUFU.TANH R125, R125 ;  /* 0x0000007d007d7308 */ /* 0x000e620000002400 */
[----:B------:R-:W-:Y:S01]  /*14110*/  ISETP.GT.AND P3, PT, R15, 0x9, PT ;  /* 0x000000090f00780c */ /* 0x000fe20003f64270 */
[C---:B------:R-:W-:Y:S01]  /*14120*/  FMUL.FTZ R104, R2.reuse, R104 ;  /* 0x0000006802687220 */ /* 0x040fe20000410000 */
[----:B------:R-:W-:Y:S01]  /*14130*/  FMNMX.FTZ R140, R3, R69, !PT ;  /* 0x00000045038c7209 */ /* 0x000fe20007810000 */
[----:B------:R-:W-:Y:S04]  /*14140*/  QGMMA.64x32x32.F32.E4M3.E4M3 R40, gdesc[UR4], R40, gsb0 ;  /* 0x00600000042879f3 */ /* 0x000fe80008000828 */
[----:B------:R-:W2:Y:S01]  /*14150*/  MUFU.TANH R120, R120 ;  /* 0x0000007800787308 */ /* 0x000ea20000002400 */
[----:B------:R-:W-:Y:S01]  /*14160*/  FMUL.FTZ R13, R2, R58 ;  /* 0x0000003a020d7220 */ /* 0x000fe20000410000 */
[----:B------:R-:W-:-:S06]  /*14170*/  ISETP.GT.AND P5, PT, R15, 0x10, PT ;  /* 0x000000100f00780c */ /* 0x000fcc0003fa4270 */
[----:B------:R4:W-:Y:S01]  /*14180*/  MUFU.TANH R14, R135 ;  /* 0x00000087000e7308 */ /* 0x0009e20000002400 */
[----:B0-----:R-:W-:Y:S01]  /*14190*/  FSEL R21, R21, -INF , P3 ;  /* 0xff80000015157808 */ /* 0x001fe20001800000 */
[C---:B------:R-:W-:Y:S01]  /*141a0*/  FMUL.FTZ R105, R2.reuse, R105 ;  /* 0x0000006902697220 */ /* 0x040fe20000410000 */
[----:B------:R-:W-:Y:S01]  /*141b0*/  FMUL.FTZ R58, R2, R59 ;  /* 0x0000003b023a7220 */ /* 0x000fe20000410000 */
[----:B----4-:R-:W-:-:S04]  /*141c0*/  FSEL R135, R20, -INF , P4 ;  /* 0xff80000014877808 */ /* 0x010fc80002000000 */
[----:B------:R-:W0:Y:S01]  /*141d0*/  MUFU.TANH R128, R128 ;  /* 0x0000008000807308 */ /* 0x000e220000002400 */
[C---:B------:R-:W-:Y:S01]  /*141e0*/  FMUL.FTZ R59, R2.reuse, R62 ;  /* 0x0000003e023b7220 */ /* 0x040fe20000410000 */
[----:B------:R-:W-:Y:S01]  /*141f0*/  FMNMX.FTZ R142, R135, R140, !PT ;  /* 0x0000008c878e7209 */ /* 0x000fe20007810000 */
[C---:B------:R-:W-:Y:S01]  /*14200*/  FMUL.FTZ R62, R2.reuse, R63 ;  /* 0x0000003f023e7220 */ /* 0x040fe20000410000 */
[----:B------:R-:W-:Y:S01]  /*14210*/  ISETP.GT.AND P3, PT, R15, 0x11, PT ;  /* 0x000000110f00780c */ /* 0x000fe20003f64270 */
[----:B------:R-:W-:Y:S01]  /*14220*/  FMUL.FTZ R108, R2, R108 ;  /* 0x0000006c026c7220 */ /* 0x000fe20000410000 */
[----:B---3--:R-:W-:Y:S02]  /*14230*/  FSEL R63, R124, -INF , P5 ;  /* 0xff8000007c3f7808 */ /* 0x008fe40002800000 */
[----:B------:R-:W3:Y:S01]  /*14240*/  MUFU.TANH R104, R104 ;  /* 0x0000006800687308 */ /* 0x000ee20000002400 */
[----:B------:R-:W-:Y:S01]  /*14250*/  FMNMX.FTZ R142, R21, R142, !PT ;  /* 0x0000008e158e7209 */ /* 0x000fe20007810000 */
[----:B------:R-:W-:Y:S01]  /*14260*/  FMUL.FTZ R109, R2, R109 ;  /* 0x0000006d026d7220 */ /* 0x000fe20000410000 */
[----:B------:R-:W-:-:S02]  /*14270*/  ISETP.GT.AND P4, PT, R15, 0x18, PT ;  /* 0x000000180f00780c */ /* 0x000fc40003f84270 */
[----:B-1----:R-:W-:Y:S02]  /*14280*/  FSEL R125, R125, -INF , P3 ;  /* 0xff8000007d7d7808 */ /* 0x002fe40001800000 */
[----:B------:R-:W-:Y:S01]  /*14290*/  FMNMX.FTZ R142, R63, R142, !PT ;  /* 0x0000008e3f8e7209 */ /* 0x000fe20007810000 */
[----:B------:R-:W1:Y:S01]  /*142a0*/  MUFU.TANH R105, R105 ;  /* 0x0000006900697308 */ /* 0x000e620000002400 */
[C---:B------:R-:W-:Y:S01]  /*142b0*/  FMUL.FTZ R138, R2.reuse, R67 ;  /* 0x00000043028a7220 */ /* 0x040fe20000410000 */
[----:B------:R-:W-:Y:S01]  /*142c0*/  ISETP.GT.AND P3, PT, R15, 0x19, PT ;  /* 0x000000190f00780c */ /* 0x000fe20003f64270 */
[----:B------:R-:W-:Y:S01]  /*142d0*/  FMUL.FTZ R112, R2, R112 ;  /* 0x0000007002707220 */ /* 0x000fe20000410000 */
[----:B--2---:R-:W-:Y:S02]  /*142e0*/  FSEL R67, R120, -INF , P4 ;  /* 0xff80000078437808 */ /* 0x004fe40002000000 */
[----:B------:R-:W-:Y:S02]  /*142f0*/  FMNMX.FTZ R142, R125, R142, !PT ;  /* 0x0000008e7d8e7209 */ /* 0x000fe40007810000 */
[----:B------:R-:W2:Y:S01]  /*14300*/  MUFU.TANH R108, R108 ;  /* 0x0000006c006c7308 */ /* 0x000ea20000002400 */
[C---:B------:R-:W-:Y:S01]  /*14310*/  FMUL.FTZ R140, R2.reuse, R71 ;  /* 0x00000047028c7220 */ /* 0x040fe20000410000 */
[----:B------:R-:W-:Y:S01]  /*14320*/  ISETP.GT.AND P4, PT, R15, 0x20, PT ;  /* 0x000000200f00780c */ /* 0x000fe20003f84270 */
[----:B------:R-:W-:Y:S01]  /*14330*/  FMUL.FTZ R113, R2, R113 ;  /* 0x0000007102717220 */ /* 0x000fe20000410000 */
[----:B0-----:R-:W-:-:S02]  /*14340*/  FSEL R71, R128, -INF , P3 ;  /* 0xff80000080477808 */ /* 0x001fc40001800000 */
[----:B------:R-:W-:Y:S02]  /*14350*/  FMNMX.FTZ R142, R67, R142, !PT ;  /* 0x0000008e438e7209 */ /* 0x000fe40007810000 */
        /* <DEDUP_REMOVED lines=10> */
[----:B------:R1:W-:Y:S01]  /*14400*/  MUFU.TANH R20, R13 ;  /* 0x0000000d00147308 */ /* 0x0003e20000002400 */
[----:B------:R-:W-:Y:S01]  /*14410*/  ISETP.GT.AND P3, PT, R15, 0x29, PT ;  /* 0x000000290f00780c */ /* 0x000fe20003f64270 */
[----:B------:R-:W-:Y:S01]  /*14420*/  FMUL.FTZ R88, R2, R88 ;  /* 0x0000005802587220 */ /* 0x000fe20000410000 */
[----:B------:R-:W-:-:S05]  /*14430*/  FMNMX.FTZ R142, R105, R142, !PT ;  /* 0x0000008e698e7209 */ /* 0x000fca0007810000 */
[----:B------:R-:W4:Y:S01]  /*14440*/  MUFU.TANH R113, R113 ;  /* 0x0000007100717308 */ /* 0x000f220000002400 */
[----:B-1----:R-:W-:-:S05]  /*14450*/  IMAD.MOV.U32 R13, RZ, RZ, 0x40000040 ;  /* 0x40000040ff0d7424 */ /* 0x002fca00078e00ff */
[----:B------:R-:W-:Y:S02]  /*14460*/  R2UR UR7, R13 ;  /* 0x000000000d0772ca */ /* 0x000fe400000e0000 */
[----:B------:R-:W1:Y:S01]  /*14470*/  MUFU.TANH R116, R116 ;  /* 0x0000007400747308 */ /* 0x000e620000002400 */
[----:B--2---:R-:W-:Y:S01]  /*14480*/  FSEL R13, R108, -INF , P4 ;  /* 0xff8000006c0d7808 */ /* 0x004fe20002000000 */
[C---:B------:R-:W-:Y:S01]  /*14490*/  FMUL.FTZ R89, R2.reuse, R89 ;  /* 0x0000005902597220 */ /* 0x040fe20000410000 */
[----:B------:R-:W-:Y:S02]  /*144a0*/  ISETP.GT.AND P4, PT, R15, 0x30, PT ;  /* 0x000000300f00780c */ /* 0x000fe40003f84270 */
[----:B0-----:R-:W-:Y:S02]  /*144b0*/  FSEL R109, R109, -INF , P3 ;  /* 0xff8000006d6d7808 */ /* 0x001fe40001800000 */
[----:B------:R-:W-:Y:S01]  /*144c0*/  FMNMX.FTZ R142, R13, R142, !PT ;  /* 0x0000008e0d8e7209 */ /* 0x000fe20007810000 */
[----:B------:R-:W0:Y:S01]  /*144d0*/  MUFU.TANH R117, R117 ;  /* 0x0000007500757308 */ /* 0x000e220000002400 */
[----:B------:R-:W-:Y:S01]  /*144e0*/  ISETP.GT.AND P5, PT, R15, 0x31, PT ;  /* 0x000000310f00780c */ /* 0x000fe20003fa4270 */
[----:B------:R-:W-:Y:S01]  /*144f0*/  FMUL.FTZ R92, R2, R92 ;  /* 0x0000005c025c7220 */ /* 0x000fe20000410000 */
[----:B---3--:R-:W-:-:S02]  /*14500*/  FSEL R139, R112, -INF , P4 ;  /* 0xff800000708b7808 */ /* 0x008fc40002000000 */
[----:B------:R-:W-:-:S03]  /*14510*/  FMNMX.FTZ R142, R109, R142, !PT ;  /* 0x0000008e6d8e7209 */ /* 0x000fc60007810000 */
[----:B------:R-:W2:Y:S01]  /*14520*/  MUFU.TANH R88, R88 ;  /* 0x0000005800587308 */ /* 0x000ea20000002400 */
[----:B------:R-:W-:Y:S01]  /*14530*/  ISETP.GT.AND P3, PT, R15, 0x38, PT ;  /* 0x000000380f00780c */ /* 0x000fe20003f64270 */
[----:B------:R-:W-:Y:S01]  /*14540*/  FMUL.FTZ R93, R2, R93 ;  /* 0x0000005d025d7220 */ /* 0x000fe20000410000 */
[----:B----4-:R-:W-:Y:S02]  /*14550*/  FSEL R113, R113, -INF , P5 ;  /* 0xff80000071717808 */ /* 0x010fe40002800000 */
        /* <DEDUP_REMOVED lines=9> */
[----:B0-----:R-:W-:Y:S02]  /*145f0*/  FSEL R117, R117, -INF , P4 ;  /* 0xff80000075757808 */ /* 0x001fe40002000000 */
[----:B------:R-:W-:-:S03]  /*14600*/  FMNMX.FTZ R142, R141, R142, !PT ;  /* 0x0000008e8d8e7209 */ /* 0x000fc60007810000 */
[----:B------:R-:W0:Y:S01]  /*14610*/  MUFU.TANH R93, R93 ;  /* 0x0000005d005d7308 */ /* 0x000e220000002400 */
[----:B------:R-:W-:Y:S01]  /*14620*/  ISETP.GT.AND P3, PT, R15, 0x41, PT ;  /* 0x000000410f00780c */ /* 0x000fe20003f64270 */
[----:B------:R-:W-:Y:S01]  /*14630*/  FMUL.FTZ R100, R2, R100 ;  /* 0x0000006402647220 */ /* 0x000fe20000410000 */
[----:B--2---:R-:W-:Y:S02]  /*14640*/  FSEL R143, R88, -INF , P5 ;  /* 0xff800000588f7808 */ /* 0x004fe40002800000 */
[----:B------:R-:W-:-:S03]  /*14650*/  FMNMX.FTZ R142, R117, R142, !PT ;  /* 0x0000008e758e7209 */ /* 0x000fc60007810000 */
[----:B------:R-:W2:Y:S01]  /*14660*/  MUFU.TANH R96, R96 ;  /* 0x0000006000607308 */ /* 0x000ea20000002400 */
[----:B------:R-:W-:Y:S01]  /*14670*/  ISETP.GT.AND P4, PT, R15, 0x48, PT ;  /* 0x000000480f00780c */ /* 0x000fe20003f84270 */
[----:B------:R-:W-:Y:S01]  /*14680*/  FMUL.FTZ R101, R2, R101 ;  /* 0x0000006502657220 */ /* 0x000fe20000410000 */
[----:B---3--:R-:W-:Y:S02]  /*14690*/  FSEL R89, R89, -INF , P3 ;  /* 0xff80000059597808 */ /* 0x008fe40001800000 */
[----:B------:R-:W-:-:S03]  /*146a0*/  FMNMX.FTZ R142, R143, R142, !PT ;  /* 0x0000008e8f8e7209 */ /* 0x000fc60007810000 */
[----:B------:R-:W3:Y:S01]  /*146b0*/  MUFU.TANH R97, R97 ;  /* 0x0000006100617308 */ /* 0x000ee20000002400 */
[----:B------:R-:W-:Y:S02]  /*146c0*/  WARPGROUP.DEPBAR.LE gsb0, 0x0 ;  /* 0x00008000000079c5 */ /* 0x000fe40000010000 */
[C---:B------:R-:W-:Y:S01]  /*146d0*/  FMUL.FTZ R157, R2.reuse, R41 ;  /* 0x00000029029d7220 */ /* 0x040fe20000410000 */
[----:B------:R-:W-:Y:S01]  /*146e0*/  ISETP.GT.AND P5, PT, R15, 0x49, PT ;  /* 0x000000490f00780c */ /* 0x000fe20003fa4270 */
[----:B------:R-:W-:Y:S01]  /*146f0*/  FMUL.FTZ R72, R2, R72 ;  /* 0x0000004802487220 */ /* 0x000fe20000410000 */
[----:B-1----:R-:W-:Y:S02]  /*14700*/  FSEL R41, R92, -INF , P4 ;  /* 0xff8000005c297808 */ /* 0x002fe40002000000 */
[----:B------:R-:W1:Y:S01]  /*14710*/  MUFU.TANH R100, R100 ;  /* 0x0000006400647308 */ /* 0x000e620000002400 */
[----:B------:R-:W-:Y:S01]  /*14720*/  FMNMX.FTZ R142, R89, R142, !PT ;  /* 0x0000008e598e7209 */ /* 0x000fe20007810000 */
[----:B------:R-:W-:Y:S01]  /*14730*/  VIADD R12, R12, 0x606 ;  /* 0x000006060c0c7836 */ /* 0x000fe20000000000 */
[----:B------:R-:W-:Y:S01]  /*14740*/  ISETP.GT.AND P3, PT, R15, 0x50, PT ;  /* 0x000000500f00780c */ /* 0x000fe20003f64270 */
[----:B------:R-:W-:Y:S01]  /*14750*/  FMUL.FTZ R73, R2, R73 ;  /* 0x0000004902497220 */ /* 0x000fe20000410000 */
[----:B0-----:R-:W-:-:S02]  /*14760*/  FSEL R93, R93, -INF , P5 ;  /* 0xff8000005d5d7808 */ /* 0x001fc40002800000 */
[----:B------:R-:W-:Y:S01]  /*14770*/  FMNMX.FTZ R142, R41, R142, !PT ;  /* 0x0000008e298e7209 */ /* 0x000fe20007810000 */
[----:B------:R-:W0:Y:S01]  /*14780*/  MUFU.TANH R101, R101 ;  /* 0x0000006500657308 */ /* 0x000e220000002400 */
[----:B------:R-:W-:Y:S02]  /*14790*/  R2UR UR6, R12 ;  /* 0x000000000c0672ca */ /* 0x000fe400000e0000 */
[----:B------:R-:W-:Y:S02]  /*147a0*/  R2UR UR4, R6 ;  /* 0x00000000060472ca */ /* 0x000fe400000e0000 */
[----:B------:R-:W-:Y:S01]  /*147b0*/  R2UR UR5, R7 ;  /* 0x00000000070572ca */ /* 0x000fe200000e0000 */
[----:B------:R-:W-:Y:S01]  /*147c0*/  FMUL.FTZ R76, R2, R76 ;  /* 0x0000004c024c7220 */ /* 0x000fe20000410000 */
[----:B------:R-:W-:Y:S01]  /*147d0*/  ISETP.GT.AND P4, PT, R15, 0x51, PT ;  /* 0x000000510f00780c */ /* 0x000fe20003f84270 */
[----:B------:R-:W4:Y:S01]  /*147e0*/  MUFU.TANH R72, R72 ;  /* 0x0000004800487308 */ /* 0x000f220000002400 */
[----:B--2---:R-:W-:-:S02]  /*147f0*/  FSEL R145, R96, -INF , P3 ;  /* 0xff80000060917808 */ /* 0x004fc40001800000 */
[----:B------:R-:W-:Y:S01]  /*14800*/  FMNMX.FTZ R142, R93, R142, !PT ;  /* 0x0000008e5d8e7209 */ /* 0x000fe20007810000 */
[C---:B------:R-:W-:Y:S01]  /*14810*/  FMUL.FTZ R77, R2.reuse, R77 ;  /* 0x0000004d024d7220 */ /* 0x040fe20000410000 */
[----:B------:R-:W-:Y:S01]  /*14820*/  ISETP.GT.AND P5, PT, R15, 0x58, PT ;  /* 0x000000580f00780c */ /* 0x000fe20003fa4270 */
[----:B------:R-:W-:Y:S01]  /*14830*/  WARPGROUP.ARRIVE ;  /* 0x00000000000079c5 */ /* 0x000fe20000000000 */
[----:B---3--:R-:W-:Y:S01]  /*14840*/  FSEL R97, R97, -INF , P4 ;  /* 0xff80000061617808 */ /* 0x008fe20002000000 */
[----:B------:R-:W2:Y:S01]  /*14850*/  MUFU.TANH R73, R73 ;  /* 0x0000004900497308 */ /* 0x000ea20000002400 */
[----:B------:R-:W-:Y:S01]  /*14860*/  FMNMX.FTZ R142, R145, R142, !PT ;  /* 0x0000008e918e7209 */ /* 0x000fe20007810000 */
[C---:B------:R-:W-:Y:S01]  /*14870*/  FMUL.FTZ R161, R2.reuse, R44 ;  /* 0x0000002c02a17220 */ /* 0x040fe20000410000 */
[C---:B------:R-:W-:Y:S01]  /*14880*/  FMUL.FTZ R44, R2.reuse, R45 ;  /* 0x0000002d022c7220 */ /* 0x040fe20000410000 */
[----:B------:R-:W-:Y:S01]  /*14890*/  ISETP.GT.AND P3, PT, R15, 0x59, PT ;  /* 0x000000590f00780c */ /* 0x000fe20003f64270 */
[----:B------:R-:W-:Y:S01]  /*148a0*/  FMUL.FTZ R80, R2, R80 ;  /* 0x0000005002507220 */ /* 0x000fe20000410000 */
[----:B-1----:R-:W-:Y:S01]  /*148b0*/  FSEL R45, R100, -INF , P5 ;  /* 0xff800000642d7808 */ /* 0x002fe20002800000 */
[----:B------:R-:W-:Y:S01]  /*148c0*/  QGMMA.64x32x32.F32.E4M3.E4M3 R24, gdesc[UR4], R24, gsb0 ;  /* 0x00600000041879f3 */ /* 0x000fe20008000818 */
[----:B------:R-:W1:Y:S01]  /*148d0*/  MUFU.TANH R76, R76 ;  /* 0x0000004c004c7308 */ /* 0x000e620000002400 */
[----:B------:R-:W-:Y:S01]  /*148e0*/  FMNMX.FTZ R142, R97, R142, !PT ;  /* 0x0000008e618e7209 */ /* 0x000fe20007810000 */
[C---:B------:R-:W-:Y:S01]  /*148f0*/  FMUL.FTZ R81, R2.reuse, R81 ;  /* 0x0000005102517220 */ /* 0x040fe20000410000 */
[----:B------:R-:W-:Y:S01]  /*14900*/  ISETP.GT.AND P4, PT, R15, 0x60, PT ;  /* 0x000000600f00780c */ /* 0x000fe20003f84270 */
[C---:B------:R-:W-:Y:S01]  /*14910*/  FMUL.FTZ R84, R2.reuse, R84 ;  /* 0x0000005402547220 */ /* 0x040fe20000410000 */
[----:B0-----:R-:W-:Y:S01]  /*14920*/  FSEL R101, R101, -INF , P3 ;  /* 0xff80000065657808 */ /* 0x001fe20001800000 */
[C---:B------:R-:W-:Y:S01]  /*14930*/  FMUL.FTZ R85, R2.reuse, R85 ;  /* 0x0000005502557220 */ /* 0x040fe20000410000 */
[----:B------:R-:W-:Y:S01]  /*14940*/  FMNMX.FTZ R142, R45, R142, !PT ;  /* 0x0000008e2d8e7209 */ /* 0x000fe20007810000 */
[----:B------:R-:W0:Y:S01]  /*14950*/  MUFU.TANH R77, R77 ;  /* 0x0000004d004d7308 */ /* 0x000e220000002400 */
[----:B------:R-:W-:Y:S01]  /*14960*/  ISETP.GT.AND P3, PT, R15, 0x61, PT ;  /* 0x000000610f00780c */ /* 0x000fe20003f64270 */
[----:B------:R-:W-:Y:S01]  /*14970*/  FMUL.FTZ R165, R2, R49 ;  /* 0x0000003102a57220 */ /* 0x000fe20000410000 */
[----:B----4-:R-:W-:Y:S01]  /*14980*/  FSEL R147, R72, -INF , P4 ;  /* 0xff80000048937808 */ /* 0x010fe20002000000 */
[C---:B------:R-:W-:Y:S01]  /*14990*/  FMUL.FTZ R57, R2.reuse, R57 ;  /* 0x0000003902397220 */ /* 0x040fe20000410000 */
[----:B------:R-:W-:Y:S01]  /*149a0*/  FMNMX.FTZ R142, R101, R142, !PT ;  /* 0x0000008e658e7209 */ /* 0x000fe20007810000 */
[----:B------:R-:W-:-:S02]  /*149b0*/  FMUL.FTZ R60, R2, R60 ;  /* 0x0000003c023c7220 */ /* 0x000fc40000410000 */
[----:B------:R-:W3:Y:S01]  /*149c0*/  MUFU.TANH R80, R80 ;  /* 0x0000005000507308 */ /* 0x000ee20000002400 */
[----:B------:R-:W-:Y:S01]  /*149d0*/  ISETP.GT.AND P4, PT, R15, 0x68, PT ;  /* 0x000000680f00780c */ /* 0x000fe20003f84270 */
[----:B------:R-:W-:Y:S01]  /*149e0*/  FMUL.FTZ R61, R2, R61 ;  /* 0x0000003d023d7220 */ /* 0x000fe20000410000 */
[----:B--2---:R-:W-:-:S05]  /*149f0*/  FSEL R73, R73, -INF , P3 ;  /* 0xff80000049497808 */ /* 0x004fca0001800000 */
[----:B------:R-:W-:Y:S01]  /*14a00*/  MUFU.TANH R132, R132 ;  /* 0x0000008400847308 */ /* 0x000fe20000002400 */
[----:B------:R-:W-:Y:S01]  /*14a10*/  FMNMX.FTZ R142, R147, R142, !PT ;  /* 0x0000008e938e7209 */ /* 0x000fe20007810000 */
[----:B------:R-:W-:Y:S01]  /*14a20*/  FMUL.FTZ R163, R2, R48 ;  /* 0x0000003002a37220 */ /* 0x000fe20000410000 */
[----:B------:R-:W-:-:S05]  /*14a30*/  ISETP.GT.AND P3, PT, R15, 0x69, PT ;  /* 0x000000690f00780c */ /* 0x000fca0003f64270 */
[----:B------:R-:W-:Y:S01]  /*14a40*/  MUFU.TANH R133, R133 ;  /* 0x0000008500857308 */ /* 0x000fe20000002400 */
[----:B-1----:R-:W-:Y:S01]  /*14a50*/  FSEL R49, R76, -INF , P4 ;  /* 0xff8000004c317808 */ /* 0x002fe20002000000 */
[----:B------:R-:W-:Y:S01]  /*14a60*/  FMUL.FTZ R159, R2, R40 ;  /* 0x00000028029f7220 */ /* 0x000fe20000410000 */
[----:B------:R-:W-:-:S05]  /*14a70*/  FMNMX.FTZ R142, R73, R142, !PT ;  /* 0x0000008e498e7209 */ /* 0x000fca0007810000 */
[----:B------:R-:W-:Y:S08]  /*14a80*/  MUFU.TANH R134, R134 ;  /* 0x0000008600867308 */ /* 0x000ff00000002400 */
[----:B------:R-:W-:Y:S01]  /*14a90*/  MUFU.TANH R68, R68 ;  /* 0x0000004400447308 */ /* 0x000fe20000002400 */
[----:B------:R-:W-:Y:S01]  /*14aa0*/  FMUL.FTZ R167, R2, R52 ;  /* 0x0000003402a77220 */ /* 0x000fe20000410000 */
[----:B------:R-:W-:Y:S01]  /*14ab0*/  SHFL.IDX PT, R56, R56, 0x1, 0x1c1f ;  /* 0x003c1f0038387f89 */ /* 0x000fe200000e0000 */
[----:B------:R-:W-:-:S05]  /*14ac0*/  ULDC UR4, c[0x0][0x988] ;  /* 0x0002620000047ab9 */ /* 0x000fca0000000800 */
[----:B------:R-:W1:Y:S01]  /*14ad0*/  MUFU.TANH R81, R81 ;  /* 0x0000005100517308 */ /* 0x000e620000002400 */
[----:B------:R-:W-:Y:S02]  /*14ae0*/  ISETP.GT.AND P4, PT, R15, 0x70, PT ;  /* 0x000000700f00780c */ /* 0x000fe40003f84270 */
[----:B0-----:R-:W-:-:S05]  /*14af0*/  FSEL R77, R77, -INF , P3 ;  /* 0xff8000004d4d7808 */ /* 0x001fca0001800000 */
[----:B------:R-:W0:Y:S01]  /*14b00*/  MUFU.TANH R84, R84 ;  /* 0x0000005400547308 */ /* 0x000e220000002400 */
[----:B------:R-:W-:Y:S02]  /*14b10*/  FMNMX.FTZ R142, R49, R142, !PT ;  /* 0x0000008e318e7209 */ /* 0x000fe40007810000 */
[----:B------:R-:W-:-:S05]  /*14b20*/  ISETP.GT.AND P3, PT, R15, 0x71, PT ;  /* 0x000000710f00780c */ /* 0x000fca0003f64270 */
[----:B------:R-:W2:Y:S01]  /*14b30*/  MUFU.TANH R85, R85 ;  /* 0x0000005500557308 */ /* 0x000ea20000002400 */
[----:B---3--:R-:W-:Y:S02]  /*14b40*/  FSEL R149, R80, -INF , P4 ;  /* 0xff80000050957808 */ /* 0x008fe40002000000 */
[----:B------:R-:W-:Y:S02]  /*14b50*/  FMNMX.FTZ R142, R77, R142, !PT ;  /* 0x0000008e4d8e7209 */ /* 0x000fe40007810000 */
[----:B------:R-:W-:Y:S02]  /*14b60*/  ISETP.GT.AND P4, PT, R15, 0x78, PT ;  /* 0x000000780f00780c */ /* 0x000fe40003f84270 */
[----:B-1----:R-:W-:Y:S01]  /*14b70*/  FSEL R81, R81, -INF , P3 ;  /* 0xff80000051517808 */ /* 0x002fe20001800000 */
[----:B------:R-:W1:Y:S01]  /*14b80*/  MUFU.TANH R57, R57 ;  /* 0x0000003900397308 */ /* 0x000e620000002400 */
[----:B------:R-:W-:Y:S01]  /*14b90*/  FMNMX.FTZ R142, R149, R142, !PT ;  /* 0x0000008e958e7209 */ /* 0x000fe20007810000 */
[----:B------:R-:W-:Y:S01]  /*14ba0*/  FMUL.FTZ R48, R2, R53 ;  /* 0x0000003502307220 */ /* 0x000fe20000410000 */
[----:B------:R-:W-:-:S02]  /*14bb0*/  ISETP.GT.AND P3, PT, R15, 0x79, PT ;  /* 0x000000790f00780c */ /* 0x000fc40003f64270 */
[----:B0-----:R-:W-:Y:S02]  /*14bc0*/  FSEL R53, R84, -INF , P4 ;  /* 0xff80000054357808 */ /* 0x001fe40002000000 */
[----:B------:R-:W-:Y:S01]  /*14bd0*/  FMNMX.FTZ R142, R81, R142, !PT ;  /* 0x0000008e518e7209 */ /* 0x000fe20007810000 */
[----:B------:R-:W0:Y:S01]  /*14be0*/  MUFU.TANH R60, R60 ;  /* 0x0000003c003c7308 */ /* 0x000e220000002400 */
[----:B------:R-:W-:Y:S02]  /*14bf0*/  ISETP.GT.AND P4, PT, R15, 0x80, PT ;  /* 0x000000800f00780c */ /* 0x000fe40003f84270 */
[----:B--2---:R-:W-:Y:S02]  /*14c00*/  FSEL R85, R85, -INF , P3 ;  /* 0xff80000055557808 */ /* 0x004fe40001800000 */
[----:B------:R-:W-:-:S03]  /*14c10*/  FMNMX.FTZ R142, R53, R142, !PT ;  /* 0x0000008e358e7209 */ /* 0x000fc60007810000 */
[----:B------:R-:W2:Y:S01]  /*14c20*/  MUFU.TANH R61, R61 ;  /* 0x0000003d003d7308 */ /* 0x000ea20000002400 */
[----:B------:R-:W-:Y:S02]  /*14c30*/  ISETP.GT.AND P3, PT, R15, 0x81, PT ;  /* 0x000000810f00780c */ /* 0x000fe40003f64270 */
[----:B------:R-:W-:Y:S02]  /*14c40*/  FSEL R151, R132, -INF , P4 ;  /* 0xff80000084977808 */ /* 0x000fe40002000000 */
[----:B------:R-:W-:Y:S02]  /*14c50*/  FMNMX.FTZ R142, R85, R142, !PT ;  /* 0x0000008e558e7209 */ /* 0x000fe40007810000 */
[----:B------:R-:W-:Y:S02]  /*14c60*/  ISETP.GT.AND P4, PT, R15, 0x88, PT ;  /* 0x000000880f00780c */ /* 0x000fe40003f84270 */
[----:B-1----:R-:W-:Y:S02]  /*14c70*/  FSEL R57, R57, -INF , P3 ;  /* 0xff80000039397808 */ /* 0x002fe40001800000 */
[----:B------:R-:W-:Y:S01]  /*14c80*/  FMNMX.FTZ R142, R151, R142, !PT ;  /* 0x0000008e978e7209 */ /* 0x000fe20007810000 */
[C---:B------:R-:W-:Y:S01]  /*14c90*/  FMUL.FTZ R40, R2.reuse, R42 ;  /* 0x0000002a02287220 */ /* 0x040fe20000410000 */
[----:B------:R-:W-:Y:S01]  /*14ca0*/  FMUL.FTZ R42, R2, R43 ;  /* 0x0000002b022a7220 */ /* 0x000fe20000410000 */
[----:B------:R-:W-:-:S02]  /*14cb0*/  ISETP.GT.AND P3, PT, R15, 0x89, PT ;  /* 0x000000890f00780c */ /* 0x000fc40003f64270 */
[----:B0-----:R-:W-:Y:S02]  /*14cc0*/  FSEL R43, R60, -INF , P4 ;  /* 0xff8000003c2b7808 */ /* 0x001fe40002000000 */
[----:B------:R-:W-:Y:S02]  /*14cd0*/  FMNMX.FTZ R142, R57, R142, !PT ;  /* 0x0000008e398e7209 */ /* 0x000fe40007810000 */
[----:B------:R-:W-:Y:S02]  /*14ce0*/  ISETP.GT.AND P4, PT, R15, 0x90, PT ;  /* 0x000000900f00780c */ /* 0x000fe40003f84270 */
[----:B--2---:R-:W-:Y:S02]  /*14cf0*/  FSEL R61, R61, -INF , P3 ;  /* 0xff8000003d3d7808 */ /* 0x004fe40001800000 */
[----:B------:R-:W-:Y:S01]  /*14d00*/  FMNMX.FTZ R142, R43, R142, !PT ;  /* 0x0000008e2b8e7209 */ /* 0x000fe20007810000 */
[----:B------:R-:W0:Y:S01]  /*14d10*/  MUFU.TANH R159, R159 ;  /* 0x0000009f009f7308 */ /* 0x000e220000002400 */
[----:B------:R-:W-:-:S02]  /*14d20*/  ISETP.GT.AND P3, PT, R15, 0x91, PT ;  /* 0x000000910f00780c */ /* 0x000fc40003f64270 */
[----:B------:R-:W-:Y:S02]  /*14d30*/  FSEL R133, R133, -INF , P4 ;  /* 0xff80000085857808 */ /* 0x000fe40002000000 */
[----:B------:R-:W-:Y:S02]  /*14d40*/  FMNMX.FTZ R142, R61, R142, !PT ;  /* 0x0000008e3d8e7209 */ /* 0x000fe40007810000 */
[----:B------:R-:W-:Y:S01]  /*14d50*/  ISETP.GT.AND P4, PT, R15, 0x98, PT ;  /* 0x000000980f00780c */ /* 0x000fe20003f84270 */
[----:B------:R-:W1:Y:S01]  /*14d60*/  MUFU.TANH R157, R157 ;  /* 0x0000009d009d7308 */ /* 0x000e620000002400 */
[----:B------:R-:W-:Y:S02]  /*14d70*/  FSEL R153, R134, -INF , P3 ;  /* 0xff80000086997808 */ /* 0x000fe40001800000 */
[----:B------:R-:W-:Y:S01]  /*14d80*/  FMNMX.FTZ R142, R133, R142, !PT ;  /* 0x0000008e858e7209 */ /* 0x000fe20007810000 */
[----:B------:R-:W-:Y:S02]  /*14d90*/  WARPGROUP.DEPBAR.LE gsb0, 0x0 ;  /* 0x00008000000079c5 */ /* 0x000fe40000010000 */
[----:B------:R-:W-:Y:S01]  /*14da0*/  FMUL.FTZ R52, R2, R25 ;  /* 0x0000001902347220 */ /* 0x000fe20000410000 */
[----:B------:R-:W-:Y:S01]  /*14db0*/  ISETP.GT.AND P3, PT, R15, 0x99, PT ;  /* 0x000000990f00780c */ /* 0x000fe20003f64270 */
[----:B------:R-:W2:Y:S01]  /*14dc0*/  MUFU.TANH R161, R161 ;  /* 0x000000a100a17308 */ /* 0x000ea20000002400 */
[----:B------:R-:W-:-:S02]  /*14dd0*/  FSEL R25, R14, -INF , P4 ;  /* 0xff8000000e197808 */ /* 0x000fc40002000000 */
[----:B------:R-:W-:Y:S02]  /*14de0*/  FMNMX.FTZ R142, R153, R142, !PT ;  /* 0x0000008e998e7209 */ /* 0x000fe40007810000 */
[----:B------:R-:W-:Y:S02]  /*14df0*/  ISETP.GT.AND P4, PT, R15, 0xa0, PT ;  /* 0x000000a00f00780c */ /* 0x000fe40003f84270 */
[----:B------:R-:W-:Y:S01]  /*14e00*/  FSEL R155, R68, -INF , P3 ;  /* 0xff800000449b7808 */ /* 0x000fe20001800000 */
[----:B------:R-:W3:Y:S01]  /*14e10*/  MUFU.TANH R44, R44 ;  /* 0x0000002c002c7308 */ /* 0x000ee20000002400 */
[----:B------:R-:W-:Y:S02]  /*14e20*/  FMNMX.FTZ R142, R25, R142, !PT ;  /* 0x0000008e198e7209 */ /* 0x000fe40007810000 */
[----:B------:R-:W-:Y:S02]  /*14e30*/  ISETP.GT.AND P3, PT, R15, 0xa1, PT ;  /* 0x000000a10f00780c */ /* 0x000fe40003f64270 */
[----:B0-----:R-:W-:-:S02]  /*14e40*/  FSEL R159, R159, -INF , P4 ;  /* 0xff8000009f9f7808 */ /* 0x001fc40002000000 */
[----:B------:R-:W-:Y:S01]  /*14e50*/  FMNMX.FTZ R142, R155, R142, !PT ;  /* 0x0000008e9b8e7209 */ /* 0x000fe20007810000 */
[----:B------:R-:W0:Y:S01]  /*14e60*/  MUFU.TANH R163, R163 ;  /* 0x000000a300a37308 */ /* 0x000e220000002400 */
[----:B------:R-:W-:Y:S02]  /*14e70*/  ISETP.GT.AND P4, PT, R15, 0xa8, PT ;  /* 0x000000a80f00780c */ /* 0x000fe40003f84270 */
        /* <DEDUP_REMOVED lines=8> */
[----:B------:R-:W-:Y:S01]  /*14f00*/  FMUL.FTZ R14, R2, R29 ;  /* 0x0000001d020e7220 */ /* 0x000fe20000410000 */
[----:B------:R-:W-:Y:S02]  /*14f10*/  ISETP.GT.AND P4, PT, R15, 0xb0, PT ;  /* 0x000000b00f00780c */ /* 0x000fe40003f84270 */
[----:B---3--:R-:W-:Y:S02]  /*14f20*/  FSEL R29, R44, -INF , P3 ;  /* 0xff8000002c1d7808 */ /* 0x008fe40001800000 */
[----:B------:R-:W-:Y:S02]  /*14f30*/  FMNMX.FTZ R142, R161, R142, !PT ;  /* 0x0000008ea18e7209 */ /* 0x000fe40007810000 */
[----:B------:R-:W-:Y:S01]  /*14f40*/  MUFU.TANH R48, R48 ;  /* 0x0000003000307308 */ /* 0x000fe20000002400 */
[----:B------:R-:W-:Y:S01]  /*14f50*/  ISETP.GT.AND P3, PT, R15, 0xb1, PT ;  /* 0x000000b10f00780c */ /* 0x000fe20003f64270 */
[----:B------:R-:W-:Y:S01]  /*14f60*/  FMUL.FTZ R28, R2, R28 ;  /* 0x0000001c021c7220 */ /* 0x000fe20000410000 */
[----:B0-----:R-:W-:-:S02]  /*14f70*/  FSEL R163, R163, -INF , P4 ;  /* 0xff800000a3a37808 */ /* 0x001fc40002000000 */
[----:B------:R-:W-:-:S03]  /*14f80*/  FMNMX.FTZ R142, R29, R142, !PT ;  /* 0x0000008e1d8e7209 */ /* 0x000fc60007810000 */
        /* <DEDUP_REMOVED lines=11> */
[----:B------:R-:W-:-:S05]  /*15040*/  FMNMX.FTZ R142, R167, R142, !PT ;  /* 0x0000008ea78e7209 */ /* 0x000fca0007810000 */
[----:B------:R3:W4:Y:S01]  /*15050*/  MUFU.TANH R60, R14 ;  /* 0x0000000e003c7308 */ /* 0x0007220000002400 */
[----:B0-----:R-:W-:Y:S01]  /*15060*/  FSEL R171, R24, -INF , P4 ;  /* 0xff80000018ab7808 */ /* 0x001fe20002000000 */
[C---:B------:R-:W-:Y:S01]  /*15070*/  FMUL.FTZ R36, R2.reuse, R36 ;  /* 0x0000002402247220 */ /* 0x040fe20000410000 */
[----:B---3--:R-:W-:Y:S01]  /*15080*/  FMUL.FTZ R14, R2, R33 ;  /* 0x00000021020e7220 */ /* 0x008fe20000410000 */
[----:B------:R-:W-:-:S04]  /*15090*/  FSEL R33, R48, -INF , P3 ;  /* 0xff80000030217808 */ /* 0x000fc80001800000 */
[----:B------:R-:W0:Y:S01]  /*150a0*/  MUFU.TANH R32, R32 ;  /* 0x0000002000207308 */ /* 0x000e220000002400 */
[----:B------:R-:W-:Y:S02]  /*150b0*/  ISETP.GT.AND P3, PT, R15, 0xc1, PT ;  /* 0x000000c10f00780c */ /* 0x000fe40003f64270 */
[----:B------:R-:W-:Y:S02]  /*150c0*/  FMNMX.FTZ R142, R33, R142, !PT ;  /* 0x0000008e218e7209 */ /* 0x000fe40007810000 */
[----:B------:R-:W-:Y:S02]  /*150d0*/  ISETP.GT.AND P4, PT, R15, 0xc8, PT ;  /* 0x000000c80f00780c */ /* 0x000fe40003f84270 */
[----:B-1----:R-:W-:Y:S01]  /*150e0*/  FSEL R169, R52, -INF , P3 ;  /* 0xff80000034a97808 */ /* 0x002fe20001800000 */
[----:B------:R1:W3:Y:S01]  /*150f0*/  MUFU.TANH R175, R14 ;  /* 0x0000000e00af7308 */ /* 0x0002e20000002400 */
[----:B------:R-:W-:Y:S02]  /*15100*/  FMNMX.FTZ R142, R171, R142, !PT ;  /* 0x0000008eab8e7209 */ /* 0x000fe40007810000 */
[----:B------:R-:W-:-:S02]  /*15110*/  ISETP.GT.AND P3, PT, R15, 0xc9, PT ;  /* 0x000000c90f00780c */ /* 0x000fc40003f64270 */
[----:B--2---:R-:W-:Y:S01]  /*15120*/  FSEL R173, R28, -INF , P4 ;  /* 0xff8000001cad7808 */ /* 0x004fe20002000000 */
[----:B-1----:R-:W-:Y:S02]  /*15130*/  FMUL.FTZ R14, R2, R37 ;  /* 0x00000025020e7220 */ /* 0x002fe40000410000 */
[----:B------:R-:W1:Y:S01]  /*15140*/  MUFU.TANH R36, R36 ;  /* 0x0000002400247308 */ /* 0x000e620000002400 */
[----:B------:R-:W-:Y:S02]  /*15150*/  FMNMX.FTZ R142, R169, R142, !PT ;  /* 0x0000008ea98e7209 */ /* 0x000fe40007810000 */
[----:B------:R-:W-:Y:S02]  /*15160*/  ISETP.GT.AND P4, PT, R15, 0xd0, PT ;  /* 0x000000d00f00780c */ /* 0x000fe40003f84270 */
[----:B----4-:R-:W-:Y:S02]  /*15170*/  FSEL R37, R60, -INF , P3 ;  /* 0xff8000003c257808 */ /* 0x010fe40001800000 */
[----:B------:R-:W-:Y:S01]  /*15180*/  FMNMX.FTZ R142, R173, R142, !PT ;  /* 0x0000008ead8e7209 */ /* 0x000fe20007810000 */
[----:B------:R-:W2:Y:S01]  /*15190*/  MUFU.TANH R14, R14 ;  /* 0x0000000e000e7308 */ /* 0x000ea20000002400 */
[----:B------:R-:W-:-:S02]  /*151a0*/  ISETP.GT.AND P3, PT, R15, 0xd1, PT ;  /* 0x000000d10f00780c */ /* 0x000fc40003f64270 */
[----:B0-----:R-:W-:Y:S02]  /*151b0*/  FSEL R177, R32, -INF , P4 ;  /* 0xff80000020b17808 */ /* 0x001fe40002000000 */
[----:B------:R-:W-:Y:S02]  /*151c0*/  FMNMX.FTZ R142, R37, R142, !PT ;  /* 0x0000008e258e7209 */ /* 0x000fe40007810000 */
[----:B------:R-:W-:Y:S02]  /*151d0*/  ISETP.GT.AND P4, PT, R15, 0xd8, PT ;  /* 0x000000d80f00780c */ /* 0x000fe40003f84270 */
[----:B---3--:R-:W-:Y:S02]  /*151e0*/  FSEL R175, R175, -INF , P3 ;  /* 0xff800000afaf7808 */ /* 0x008fe40001800000 */
[----:B------:R-:W-:Y:S01]  /*151f0*/  FMNMX.FTZ R142, R177, R142, !PT ;  /* 0x0000008eb18e7209 */ /* 0x000fe20007810000 */
[----:B------:R-:W-:Y:S01]  /*15200*/  FMUL.FTZ R28, R2, R47 ;  /* 0x0000002f021c7220 */ /* 0x000fe20000410000 */
[----:B------:R-:W-:-:S02]  /*15210*/  ISETP.GT.AND P3, PT, R15, 0xd9, PT ;  /* 0x000000d90f00780c */ /* 0x000fc40003f64270 */
[----:B-1----:R-:W-:Y:S02]  /*15220*/  FSEL R47, R36, -INF , P4 ;  /* 0xff800000242f7808 */ /* 0x002fe40002000000 */
[----:B------:R-:W-:Y:S02]  /*15230*/  FMNMX.FTZ R142, R175, R142, !PT ;  /* 0x0000008eaf8e7209 */ /* 0x000fe40007810000 */
[----:B--2---:R-:W-:Y:S02]  /*15240*/  FSEL R15, R14, -INF , P3 ;  /* 0xff8000000e0f7808 */ /* 0x004fe40001800000 */
[----:B------:R-:W-:-:S04]  /*15250*/  FMNMX.FTZ R142, R47, R142, !PT ;  /* 0x0000008e2f8e7209 */ /* 0x000fc80007810000 */
[----:B------:R-:W-:-:S05]  /*15260*/  FMNMX.FTZ R142, R15, R142, !PT ;  /* 0x0000008e0f8e7209 */ /* 0x000fca0007810000 */
[----:B------:R-:W0:Y:S01]  /*15270*/  SHFL.BFLY PT, R179, R142, 0x2, 0x1f ;  /* 0x0c401f008eb37f89 */ /* 0x000e2200000e0000 */
[----:B------:R-:W1:Y:S01]  /*15280*/  MUFU.TANH R121, R121 ;  /* 0x0000007900797308 */ /* 0x000e620000002400 */
[----:B0-----:R-:W-:-:S05]  /*15290*/  FMNMX.FTZ R179, R142, R179, !PT ;  /* 0x000000b38eb37209 */ /* 0x001fca0007810000 */
[----:B------:R-:W0:Y:S02]  /*152a0*/  SHFL.BFLY PT, R14, R179, 0x1, 0x1f ;  /* 0x0c201f00b30e7f89 */ /* 0x000e2400000e0000 */
[----:B------:R-:W2:Y:S01]  /*152b0*/  MUFU.TANH R122, R122 ;  /* 0x0000007a007a7308 */ /* 0x000ea20000002400 */
[----:B------:R-:W-:Y:S01]  /*152c0*/  IMAD.U32 R88, RZ, RZ, UR4 ;  /* 0x00000004ff587e24 */ /* 0x000fe2000f8e00ff */
[----:B------:R-:W-:-:S06]  /*152d0*/  VIADDMNMX R64, R56, R65, R64, PT ;  /* 0x0000004138407246 */ /* 0x000fcc0003800140 */
[----:B------:R-:W3:Y:S01]  /*152e0*/  MUFU.TANH R123, R123 ;  /* 0x0000007b007b7308 */ /* 0x000ee20000002400 */
[----:B------:R-:W-:Y:S01]  /*152f0*/  FMUL.FTZ R48, R2, R38 ;  /* 0x0000002602307220 */ /* 0x000fe20000410000 */
[----:B------:R-:W-:-:S06]  /*15300*/  ISETP.GT.AND P4, PT, R64, RZ, PT ;  /* 0x000000ff4000720c */ /* 0x000fcc0003f84270 */
[----:B------:R-:W4:Y:S01]  /*15310*/  MUFU.TANH R126, R126 ;  /* 0x0000007e007e7308 */ /* 0x000f220000002400 */
[----:B0-----:R-:W-:-:S07]  /*15320*/  FMNMX.FTZ R14, R179, R14, !PT ;  /* 0x0000000eb30e7209 */ /* 0x001fce0007810000 */
[----:B------:R-:W0:Y:S01]  /*15330*/  MUFU.TANH R127, R127 ;  /* 0x0000007f007f7308 */ /* 0x000e220000002400 */
[----:B------:R-:W-:Y:S02]  /*15340*/  ISETP.GT.AND P5, PT, R64, 0x1, PT ;  /* 0x000000014000780c */ /* 0x000fe40003fa4270 */
[C---:B------:R-:W-:Y:S01]  /*15350*/  FSETP.NEU.FTZ.AND P3, PT, R14.reuse, -INF , PT ;  /* 0xff8000000e00780b */ /* 0x040fe20003f7d000 */
[----:B------:R-:W-:-:S01]  /*15360*/  FFMA.FTZ R38, R14, R88, -8 ;  /* 0xc10000000e267423 */ /* 0x000fc20000010058 */
[----:B-1----:R-:W-:Y:S02]  /*15370*/  FSEL R121, R121, -INF , P4 ;  /* 0xff80000079797808 */ /* 0x002fe40002000000 */
[----:B--2---:R-:W-:Y:S01]  /*15380*/  FSEL R122, R122, -INF , P5 ;  /* 0xff8000007a7a7808 */ /* 0x004fe20002800000 */
[----:B------:R-:W1:Y:S01]  /*15390*/  MUFU.TANH R129, R129 ;  /* 0x0000008100817308 */ /* 0x000e620000002400 */
[----:B------:R-:W-:Y:S02]  /*153a0*/  FSEL R38, R38, RZ, P3 ;  /* 0x000000ff26267208 */ /* 0x000fe40001800000 */
[----:B------:R-:W-:Y:S01]  /*153b0*/  ISETP.GT.AND P3, PT, R64, 0x8, PT ;  /* 0x000000084000780c */ /* 0x000fe20003f64270 */
[----:B------:R-:W-:Y:S01]  /*153c0*/  FMUL.FTZ R106, R2, R106 ;  /* 0x0000006a026a7220 */ /* 0x000fe20000410000 */
[----:B------:R-:W-:-:S02]  /*153d0*/  ISETP.GT.AND P4, PT, R64, 0x9, PT ;  /* 0x000000094000780c */ /* 0x000fc40003f84270 */
[----:B---3--:R-:W-:Y:S01]  /*153e0*/  FSEL R123, R123, -INF , P3 ;  /* 0xff8000007b7b7808 */ /* 0x008fe20001800000 */
[----:B------:R-:W2:Y:S01]  /*153f0*/  MUFU.TANH R130, R130 ;  /* 0x0000008200827308 */ /* 0x000ea20000002400 */
[----:B------:R-:W-:Y:S01]  /*15400*/  FMNMX.FTZ R80, R121, R122, !PT ;  /* 0x0000007a79507209 */ /* 0x000fe20007810000 */
[----:B------:R-:W-:Y:S01]  /*15410*/  FFMA.FTZ R60, R71, R88, -R38 ;  /* 0x00000058473c7223 */ /* 0x000fe20000010826 */
[----:B------:R-:W-:Y:S01]  /*15420*/  ISETP.GT.AND P3, PT, R64, 0x10, PT ;  /* 0x000000104000780c */ /* 0x000fe20003f64270 */
[----:B------:R-:W-:Y:S01]  /*15430*/  FMUL.FTZ R107, R2, R107 ;  /* 0x0000006b026b7220 */ /* 0x000fe20000410000 */
[----:B----4-:R-:W-:Y:S02]  /*15440*/  FSEL R71, R126, -INF , P4 ;  /* 0xff8000007e477808 */ /* 0x010fe40002000000 */
[----:B------:R-:W-:Y:S01]  /*15450*/  FMNMX.FTZ R80, R123, R80, !PT ;  /* 0x000000507b507209 */ /* 0x000fe20007810000 */
[----:B------:R-:W3:Y:S01]  /*15460*/  MUFU.TANH R131, R131 ;  /* 0x0000008300837308 */ /* 0x000ee20000002400 */
[----:B------:R-:W-:Y:S01]  /*15470*/  ISETP.GT.AND P4, PT, R64, 0x11, PT ;  /* 0x000000114000780c */ /* 0x000fe20003f84270 */
[----:B------:R-:W-:Y:S01]  /*15480*/  FMUL.FTZ R110, R2, R110 ;  /* 0x0000006e026e7220 */ /* 0x000fe20000410000 */
[----:B0-----:R-:W-:-:S02]  /*15490*/  FSEL R127, R127, -INF , P3 ;  /* 0xff8000007f7f7808 */ /* 0x001fc40001800000 */
[----:B------:R-:W-:-:S03]  /*154a0*/  FMNMX.FTZ R84, R71, R80, !PT ;  /* 0x0000005047547209 */ /* 0x000fc60007810000 */
[----:B------:R-:W0:Y:S01]  /*154b0*/  MUFU.TANH R106, R106 ;  /* 0x0000006a006a7308 */ /* 0x000e220000002400 */
[----:B------:R-:W-:Y:S01]  /*154c0*/  ISETP.GT.AND P3, PT, R64, 0x18, PT ;  /* 0x000000184000780c */ /* 0x000fe20003f64270 */
[----:B------:R-:W-:Y:S01]  /*154d0*/  FMUL.FTZ R111, R2, R111 ;  /* 0x0000006f026f7220 */ /* 0x000fe20000410000 */
[----:B-1----:R-:W-:Y:S02]  /*154e0*/  FSEL R129, R129, -INF , P4 ;  /* 0xff80000081817808 */ /* 0x002fe40002000000 */
[----:B------:R-:W-:-:S03]  /*154f0*/  FMNMX.FTZ R84, R127, R84, !PT ;  /* 0x000000547f547209 */ /* 0x000fc60007810000 */
[----:B------:R-:W1:Y:S01]  /*15500*/  MUFU.TANH R107, R107 ;  /* 0x0000006b006b7308 */ /* 0x000e620000002400 */
[----:B------:R-:W-:-:S01]  /*15510*/  FFMA.FTZ R68, R105, R88, -R38 ;  /* 0x0000005869447223 */ /* 0x000fc20000010826 */
[----:B------:R-:W-:Y:S01]  /*15520*/  ISETP.GT.AND P4, PT, R64, 0x19, PT ;  /* 0x000000194000780c */ /* 0x000fe20003f84270 */
[----:B------:R-:W-:Y:S01]  /*15530*/  FMUL.FTZ R114, R2, R114 ;  /* 0x0000007202727220 */ /* 0x000fe20000410000 */
[----:B--2---:R-:W-:Y:S02]  /*15540*/  FSEL R105, R130, -INF , P3 ;  /* 0xff80000082697808 */ /* 0x004fe40001800000 */
[----:B------:R-:W-:Y:S02]  /*15550*/  FMNMX.FTZ R84, R129, R84, !PT ;  /* 0x0000005481547209 */ /* 0x000fe40007810000 */
[----:B------:R-:W-:Y:S01]  /*15560*/  MUFU.TANH R110, R110 ;  /* 0x0000006e006e7308 */ /* 0x000fe20000002400 */
[----:B------:R-:W-:Y:S01]  /*15570*/  ISETP.GT.AND P3, PT, R64, 0x20, PT ;  /* 0x000000204000780c */ /* 0x000fe20003f64270 */
[----:B------:R-:W-:Y:S01]  /*15580*/  FMUL.FTZ R115, R2, R115 ;  /* 0x0000007302737220 */ /* 0x000fe20000410000 */
[----:B---3--:R-:W-:-:S02]  /*15590*/  FSEL R131, R131, -INF , P4 ;  /* 0xff80000083837808 */ /* 0x008fc40002000000 */
[----:B------:R-:W-:-:S03]  /*155a0*/  FMNMX.FTZ R84, R105, R84, !PT ;  /* 0x0000005469547209 */ /* 0x000fc60007810000 */
[----:B------:R-:W2:Y:S01]  /*155b0*/  MUFU.TANH R111, R111 ;  /* 0x0000006f006f7308 */ /* 0x000ea20000002400 */
[----:B------:R-:W-:-:S01]  /*155c0*/  FFMA.FTZ R72, R109, R88, -R38 ;  /* 0x000000586d487223 */ /* 0x000fc20000010826 */
[----:B------:R-:W-:Y:S01]  /*155d0*/  ISETP.GT.AND P4, PT, R64, 0x21, PT ;  /* 0x000000214000780c */ /* 0x000fe20003f84270 */
[----:B------:R-:W-:Y:S01]  /*155e0*/  FMUL.FTZ R118, R2, R118 ;  /* 0x0000007602767220 */ /* 0x000fe20000410000 */
[----:B0-----:R-:W-:Y:S02]  /*155f0*/  FSEL R109, R106, -INF , P3 ;  /* 0xff8000006a6d7808 */ /* 0x001fe40001800000 */
[----:B------:R-:W-:Y:S02]  /*15600*/  FMNMX.FTZ R84, R131, R84, !PT ;  /* 0x0000005483547209 */ /* 0x000fe40007810000 */
[----:B------:R-:W0:Y:S01]  /*15610*/  MUFU.TANH R114, R114 ;  /* 0x0000007200727308 */ /* 0x000e220000002400 */
[----:B------:R-:W-:-:S01]  /*15620*/  FFMA.FTZ R113, R113, R88, -R38 ;  /* 0x0000005871717223 */ /* 0x000fc20000010826 */
[----:B------:R-:W-:Y:S01]  /*15630*/  ISETP.GT.AND P3, PT, R64, 0x28, PT ;  /* 0x000000284000780c */ /* 0x000fe20003f64270 */
[----:B------:R-:W-:Y:S01]  /*15640*/  FMUL.FTZ R119, R2, R119 ;  /* 0x0000007702777220 */ /* 0x000fe20000410000 */
[----:B-1----:R-:W-:-:S02]  /*15650*/  FSEL R107, R107, -INF , P4 ;  /* 0xff8000006b6b7808 */ /* 0x002fc40002000000 */
[----:B------:R-:W-:Y:S02]  /*15660*/  FMNMX.FTZ R84, R109, R84, !PT ;  /* 0x000000546d547209 */ /* 0x000fe40007810000 */
[----:B------:R-:W1:Y:S01]  /*15670*/  MUFU.TANH R115, R115 ;  /* 0x0000007300737308 */ /* 0x000e620000002400 */
[----:B------:R-:W-:Y:S01]  /*15680*/  ISETP.GT.AND P4, PT, R64, 0x29, PT ;  /* 0x000000294000780c */ /* 0x000fe20003f84270 */
[C---:B------:R-:W-:Y:S01]  /*15690*/  FMUL.FTZ R90, R2.reuse, R90 ;  /* 0x0000005a025a7220 */ /* 0x040fe20000410000 */
[----:B------:R-:W-:Y:S01]  /*156a0*/  FMNMX.FTZ R92, R107, R84, !PT ;  /* 0x000000546b5c7209 */ /* 0x000fe20007810000 */
[----:B------:R-:W-:-:S04]  /*156b0*/  FMUL.FTZ R24, R2, R46 ;  /* 0x0000002e02187220 */ /* 0x000fc80000410000 */
[----:B------:R-:W3:Y:S01]  /*156c0*/  MUFU.TANH R118, R118 ;  /* 0x0000007600767308 */ /* 0x000ee20000002400 */
[----:B------:R-:W-:Y:S01]  /*156d0*/  FMUL.FTZ R46, R2, R55 ;  /* 0x00000037022e7220 */ /* 0x000fe20000410000 */
[----:B--2---:R-:W-:-:S06]  /*156e0*/  FSEL R111, R111, -INF , P4 ;  /* 0xff8000006f6f7808 */ /* 0x004fcc0002000000 */
[----:B------:R2:W-:Y:S01]  /*156f0*/  MUFU.EX2 R56, R113 ;  /* 0x0000007100387308 */ /* 0x0005e20000000800 */
[----:B------:R-:W-:Y:S01]  /*15700*/  FMUL.FTZ R91, R2, R91 ;  /* 0x0000005b025b7220 */ /* 0x000fe20000410000 */
[-CC-:B------:R-:W-:Y:S01]  /*15710*/  FFMA.FTZ R55, R67, R88.reuse, -R38.reuse ;  /* 0x0000005843377223 */ /* 0x180fe20000010826 */
[----:B------:R-:W-:-:S01]  /*15720*/  FFMA.FTZ R67, R13, R88, -R38 ;  /* 0x000000580d437223 */ /* 0x000fc20000010826 */
[----:B--2---:R-:W-:-:S04]  /*15730*/  FSEL R113, R110, -INF , P3 ;  /* 0xff8000006e717808 */ /* 0x004fc80001800000 */
[----:B------:R-:W2:Y:S01]  /*15740*/  MUFU.TANH R119, R119 ;  /* 0x0000007700777308 */ /* 0x000ea20000002400 */
[----:B------:R-:W-:Y:S02]  /*15750*/  ISETP.GT.AND P3, PT, R64, 0x30, PT ;  /* 0x000000304000780c */ /* 0x000fe40003f64270 */
[----:B------:R-:W-:Y:S01]  /*15760*/  FMNMX.FTZ R92, R113, R92, !PT ;  /* 0x0000005c715c7209 */ /* 0x000fe20007810000 */
[----:B------:R-:W-:-:S01]  /*15770*/  FFMA.FTZ R13, R93, R88, -R38 ;  /* 0x000000585d0d7223 */ /* 0x000fc20000010826 */
[----:B------:R-:W-:Y:S01]  /*15780*/  ISETP.GT.AND P4, PT, R64, 0x31, PT ;  /* 0x000000314000780c */ /* 0x000fe20003f84270 */
[----:B------:R-:W-:Y:S01]  /*15790*/  FMUL.FTZ R94, R2, R94 ;  /* 0x0000005e025e7220 */ /* 0x000fe20000410000 */
[----:B0-----:R-:W-:Y:S01]  /*157a0*/  FSEL R93, R114, -INF , P3 ;  /* 0xff800000725d7808 */ /* 0x001fe20001800000 */
[----:B------:R-:W0:Y:S01]  /*157b0*/  MUFU.TANH R90, R90 ;  /* 0x0000005a005a7308 */ /* 0x000e220000002400 */
[----:B------:R-:W-:Y:S01]  /*157c0*/  FMNMX.FTZ R96, R111, R92, !PT ;  /* 0x0000005c6f607209 */ /* 0x000fe20007810000 */
[----:B------:R-:W-:Y:S01]  /*157d0*/  FMUL.FTZ R95, R2, R95 ;  /* 0x0000005f025f7220 */ /* 0x000fe20000410000 */
[----:B------:R-:W-:-:S02]  /*157e0*/  ISETP.GT.AND P3, PT, R64, 0x38, PT ;  /* 0x000000384000780c */ /* 0x000fc40003f64270 */
[----:B-1----:R-:W-:Y:S02]  /*157f0*/  FSEL R115, R115, -INF , P4 ;  /* 0xff80000073737808 */ /* 0x002fe40002000000 */
[----:B------:R-:W-:Y:S01]  /*15800*/  FMNMX.FTZ R96, R93, R96, !PT ;  /* 0x000000605d607209 */ /* 0x000fe20007810000 */
[----:B------:R-:W1:Y:S01]  /*15810*/  MUFU.TANH R91, R91 ;  /* 0x0000005b005b7308 */ /* 0x000e620000002400 */
[----:B------:R-:W-:-:S01]  /*15820*/  FFMA.FTZ R76, R117, R88, -R38 ;  /* 0x00000058754c7223 */ /* 0x000fc20000010826 */
[----:B------:R-:W-:Y:S01]  /*15830*/  ISETP.GT.AND P4, PT, R64, 0x39, PT ;  /* 0x000000394000780c */ /* 0x000fe20003f84270 */
[----:B------:R-:W-:Y:S01]  /*15840*/  FMUL.FTZ R98, R2, R98 ;  /* 0x0000006202627220 */ /* 0x000fe20000410000 */
[----:B---3--:R-:W-:Y:S02]  /*15850*/  FSEL R117, R118, -INF , P3 ;  /* 0xff80000076757808 */ /* 0x008fe40001800000 */
[----:B------:R-:W-:Y:S02]  /*15860*/  FMNMX.FTZ R96, R115, R96, !PT ;  /* 0x0000006073607209 */ /* 0x000fe40007810000 */
[----:B------:R-:W3:Y:S01]  /*15870*/  MUFU.TANH R94, R94 ;  /* 0x0000005e005e7308 */ /* 0x000ee20000002400 */
[----:B------:R-:W-:Y:S01]  /*15880*/  ISETP.GT.AND P3, PT, R64, 0x40, PT ;  /* 0x000000404000780c */ /* 0x000fe20003f64270 */
[----:B------:R-:W-:Y:S01]  /*15890*/  FMUL.FTZ R99, R2, R99 ;  /* 0x0000006302637220 */ /* 0x000fe20000410000 */
[----:B--2---:R-:W-:-:S02]  /*158a0*/  FSEL R119, R119, -INF , P4 ;  /* 0xff80000077777808 */ /* 0x004fc40002000000 */
[----:B------:R-:W-:-:S03]  /*158b0*/  FMNMX.FTZ R96, R117, R96, !PT ;  /* 0x0000006075607209 */ /* 0x000fc60007810000 */
[----:B------:R-:W2:Y:S01]  /*158c0*/  MUFU.TANH R95, R95 ;  /* 0x0000005f005f7308 */ /* 0x000ea20000002400 */
[----:B------:R-:W-:Y:S01]  /*158d0*/  FMUL.FTZ R44, R2, R54 ;  /* 0x00000036022c7220 */ /* 0x000fe20000410000 */
[----:B------:R-:W-:Y:S01]  /*158e0*/  FFMA.FTZ R54, R125, R88, -R38 ;  /* 0x000000587d367223 */ /* 0x000fe20000010826 */
[----:B------:R-:W-:Y:S01]  /*158f0*/  ISETP.GT.AND P4, PT, R64, 0x41, PT ;  /* 0x000000414000780c */ /* 0x000fe20003f84270 */
[----:B------:R-:W-:Y:S01]  /*15900*/  FMUL.FTZ R102, R2, R102 ;  /* 0x0000006602667220 */ /* 0x000fe20000410000 */
[----:B0-----:R-:W-:Y:S02]  /*15910*/  FSEL R125, R90, -INF , P3 ;  /* 0xff8000005a7d7808 */ /* 0x001fe40001800000 */
[----:B------:R-:W-:Y:S01]  /*15920*/  FMNMX.FTZ R96, R119, R96, !PT ;  /* 0x0000006077607209 */ /* 0x000fe20007810000 */
[----:B------:R-:W0:Y:S01]  /*15930*/  MUFU.TANH R98, R98 ;  /* 0x0000006200627308 */ /* 0x000e220000002400 */
[----:B------:R-:W-:Y:S01]  /*15940*/  ISETP.GT.AND P3, PT, R64, 0x48, PT ;  /* 0x000000484000780c */ /* 0x000fe20003f64270 */
[----:B------:R-:W-:Y:S01]  /*15950*/  FMUL.FTZ R103, R2, R103 ;  /* 0x0000006702677220 */ /* 0x000fe20000410000 */
[----:B-1----:R-:W-:-:S02]  /*15960*/  FSEL R91, R91, -INF , P4 ;  /* 0xff8000005b5b7808 */ /* 0x002fc40002000000 */
[----:B------:R-:W-:-:S03]  /*15970*/  FMNMX.FTZ R96, R125, R96, !PT ;  /* 0x000000607d607209 */ /* 0x000fc60007810000 */
[----:B------:R-:W1:Y:S01]  /*15980*/  MUFU.TANH R99, R99 ;  /* 0x0000006300637308 */ /* 0x000e620000002400 */
[----:B------:R-:W-:Y:S01]  /*15990*/  FMUL.FTZ R36, R2, R51 ;  /* 0x0000003302247220 */ /* 0x000fe20000410000 */
[----:B------:R-:W-:Y:S01]  /*159a0*/  FFMA.FTZ R51, R135, R88, -R38 ;  /* 0x0000005887337223 */ /* 0x000fe20000010826 */
[----:B------:R-:W-:Y:S01]  /*159b0*/  ISETP.GT.AND P4, PT, R64, 0x49, PT ;  /* 0x000000494000780c */ /* 0x000fe20003f84270 */
[----:B------:R-:W-:Y:S01]  /*159c0*/  FMUL.FTZ R74, R2, R74 ;  /* 0x0000004a024a7220 */ /* 0x000fe20000410000 */
[----:B---3--:R-:W-:Y:S02]  /*159d0*/  FSEL R135, R94, -INF , P3 ;  /* 0xff8000005e877808 */ /* 0x008fe40001800000 */
[----:B------:R-:W-:Y:S01]  /*159e0*/  FMNMX.FTZ R96, R91, R96, !PT ;  /* 0x000000605b607209 */ /* 0x000fe20007810000 */
[----:B------:R-:W3:Y:S01]  /*159f0*/  MUFU.TANH R102, R102 ;  /* 0x0000006600667308 */ /* 0x000ee20000002400 */
[----:B------:R-:W-:Y:S01]  /*15a00*/  ISETP.GT.AND P3, PT, R64, 0x50, PT ;  /* 0x000000504000780c */ /* 0x000fe20003f64270 */
[----:B------:R-:W-:Y:S01]  /*15a10*/  FMUL.FTZ R75, R2, R75 ;  /* 0x0000004b024b7220 */ /* 0x000fe20000410000 */
[----:B--2---:R-:W-:-:S02]  /*15a20*/  FSEL R95, R95, -INF , P4 ;  /* 0xff8000005f5f7808 */ /* 0x004fc40002000000 */
        /* <DEDUP_REMOVED lines=8> */
[----:B------:R-:W-:Y:S01]  /*15ab0*/  ISETP.GT.AND P3, PT, R64, 0x58, PT ;  /* 0x000000584000780c */ /* 0x000fe20003f64270 */
[----:B------:R-:W-:Y:S01]  /*15ac0*/  FMUL.FTZ R79, R2, R79 ;  /* 0x0000004f024f7220 */ /* 0x000fe20000410000 */
[----:B-1----:R-:W-:Y:S01]  /*15ad0*/  FSEL R99, R99, -INF , P4 ;  /* 0xff80000063637808 */ /* 0x002fe20002000000 */
[----:B------:R-:W-:Y:S01]  /*15ae0*/  FFMA.FTZ R52, R21, R88, -R38 ;  /* 0x0000005815347223 */ /* 0x000fe20000010826 */
[----:B------:R-:W-:-:S03]  /*15af0*/  FMNMX.FTZ R96, R101, R96, !PT ;  /* 0x0000006065607209 */ /* 0x000fc60007810000 */
[----:B------:R-:W1:Y:S01]  /*15b00*/  MUFU.TANH R75, R75 ;  /* 0x0000004b004b7308 */ /* 0x000e620000002400 */
[----:B------:R-:W-:-:S01]  /*15b10*/  FFMA.FTZ R21, R63, R88, -R38 ;  /* 0x000000583f157223 */ /* 0x000fc20000010826 */
[----:B------:R-:W-:Y:S01]  /*15b20*/  FFMA.FTZ R63, R137, R88, -R38 ;  /* 0x00000058893f7223 */ /* 0x000fe20000010826 */
[----:B------:R-:W-:Y:S01]  /*15b30*/  ISETP.GT.AND P4, PT, R64, 0x59, PT ;  /* 0x000000594000780c */ /* 0x000fe20003f84270 */
[----:B------:R-:W-:Y:S01]  /*15b40*/  FMUL.FTZ R82, R2, R82 ;  /* 0x0000005202527220 */ /* 0x000fe20000410000 */
[----:B---3--:R-:W-:Y:S02]  /*15b50*/  FSEL R137, R102, -INF , P3 ;  /* 0xff80000066897808 */ /* 0x008fe40001800000 */
[----:B------:R-:W-:Y:S01]  /*15b60*/  FMNMX.FTZ R96, R99, R96, !PT ;  /* 0x0000006063607209 */ /* 0x000fe20007810000 */
[----:B------:R-:W3:Y:S01]  /*15b70*/  MUFU.TANH R78, R78 ;  /* 0x0000004e004e7308 */ /* 0x000ee20000002400 */
[----:B------:R-:W-:Y:S01]  /*15b80*/  ISETP.GT.AND P3, PT, R64, 0x60, PT ;  /* 0x000000604000780c */ /* 0x000fe20003f64270 */
[C---:B------:R-:W-:Y:S01]  /*15b90*/  FMUL.FTZ R83, R2.reuse, R83 ;  /* 0x0000005302537220 */ /* 0x040fe20000410000 */
[----:B--2---:R-:W-:Y:S01]  /*15ba0*/  FSEL R103, R103, -INF , P4 ;  /* 0xff80000067677808 */ /* 0x004fe20002000000 */
[----:B------:R-:W-:Y:S01]  /*15bb0*/  FMUL.FTZ R32, R2, R50 ;  /* 0x0000003202207220 */ /* 0x000fe20000410000 */
[----:B------:R-:W-:-:S03]  /*15bc0*/  FMNMX.FTZ R96, R137, R96, !PT ;  /* 0x0000006089607209 */ /* 0x000fc60007810000 */
[----:B------:R-:W2:Y:S01]  /*15bd0*/  MUFU.TANH R79, R79 ;  /* 0x0000004f004f7308 */ /* 0x000ea20000002400 */
[----:B------:R-:W-:-:S01]  /*15be0*/  FFMA.FTZ R50, R69, R88, -R38 ;  /* 0x0000005845327223 */ /* 0x000fc20000010826 */
        /* <DEDUP_REMOVED lines=11> */
[----:B------:R-:W-:-:S01]  /*15ca0*/  FFMA.FTZ R65, R141, R88, -R38 ;  /* 0x000000588d417223 */ /* 0x000fc20000010826 */
[----:B------:R-:W-:Y:S02]  /*15cb0*/  ISETP.GT.AND P4, PT, R64, 0x69, PT ;  /* 0x000000694000780c */ /* 0x000fe40003f84270 */
[----:B---3--:R-:W-:Y:S02]  /*15cc0*/  FSEL R141, R78, -INF , P3 ;  /* 0xff8000004e8d7808 */ /* 0x008fe40001800000 */
[----:B------:R-:W-:Y:S02]  /*15cd0*/  FMNMX.FTZ R96, R75, R96, !PT ;  /* 0x000000604b607209 */ /* 0x000fe40007810000 */
[----:B------:R-:W-:Y:S01]  /*15ce0*/  MUFU.TANH R86, R86 ;  /* 0x0000005600567308 */ /* 0x000fe20000002400 */
[----:B------:R-:W-:Y:S02]  /*15cf0*/  ISETP.GT.AND P3, PT, R64, 0x70, PT ;  /* 0x000000704000780c */ /* 0x000fe40003f64270 */
[----:B--2---:R-:W-:-:S02]  /*15d00*/  FSEL R79, R79, -INF , P4 ;  /* 0xff8000004f4f7808 */ /* 0x004fc40002000000 */
[----:B------:R-:W-:-:S03]  /*15d10*/  FMNMX.FTZ R96, R141, R96, !PT ;  /* 0x000000608d607209 */ /* 0x000fc60007810000 */
[----:B------:R-:W2:Y:S01]  /*15d20*/  MUFU.TANH R87, R87 ;  /* 0x0000005700577308 */ /* 0x000ea20000002400 */
[----:B------:R-:W-:-:S01]  /*15d30*/  FFMA.FTZ R74, R77, R88, -R38 ;  /* 0x000000584d4a7223 */ /* 0x000fc20000010826 */
[----:B------:R-:W-:Y:S02]  /*15d40*/  ISETP.GT.AND P4, PT, R64, 0x71, PT ;  /* 0x000000714000780c */ /* 0x000fe40003f84270 */
[----:B0-----:R-:W-:Y:S02]  /*15d50*/  FSEL R77, R82, -INF , P3 ;  /* 0xff800000524d7808 */ /* 0x001fe40001800000 */
[----:B------:R-:W-:Y:S01]  /*15d60*/  FMNMX.FTZ R96, R79, R96, !PT ;  /* 0x000000604f607209 */ /* 0x000fe20007810000 */
[----:B------:R-:W-:-:S01]  /*15d70*/  FFMA.FTZ R143, R143, R88, -R38 ;  /* 0x000000588f8f7223 */ /* 0x000fc20000010826 */
[----:B------:R-:W0:Y:S01]  /*15d80*/  MUFU.TANH R58, R58 ;  /* 0x0000003a003a7308 */ /* 0x000e220000002400 */
[----:B------:R-:W-:Y:S02]  /*15d90*/  ISETP.GT.AND P3, PT, R64, 0x78, PT ;  /* 0x000000784000780c */ /* 0x000fe40003f64270 */
[----:B-1----:R-:W-:-:S02]  /*15da0*/  FSEL R83, R83, -INF , P4 ;  /* 0xff80000053537808 */ /* 0x002fc40002000000 */
[----:B------:R-:W-:Y:S01]  /*15db0*/  FMNMX.FTZ R96, R77, R96, !PT ;  /* 0x000000604d607209 */ /* 0x000fe20007810000 */
[----:B------:R-:W-:Y:S01]  /*15dc0*/  FMUL.FTZ R66, R2, R66 ;  /* 0x0000004202427220 */ /* 0x000fe20000410000 */
[----:B------:R-:W-:Y:S01]  /*15dd0*/  ISETP.GT.AND P4, PT, R64, 0x79, PT ;  /* 0x000000794000780c */ /* 0x000fe20003f84270 */
[----:B------:R-:W1:Y:S01]  /*15de0*/  MUFU.TANH R59, R59 ;  /* 0x0000003b003b7308 */ /* 0x000e620000002400 */
[----:B------:R-:W-:Y:S01]  /*15df0*/  FMNMX.FTZ R96, R83, R96, !PT ;  /* 0x0000006053607209 */ /* 0x000fe20007810000 */
[----:B------:R-:W-:Y:S01]  /*15e00*/  FFMA.FTZ R145, R145, R88, -R38 ;  /* 0x0000005891917223 */ /* 0x000fe20000010826 */
[----:B--2---:R-:W-:-:S05]  /*15e10*/  FSEL R87, R87, -INF , P4 ;  /* 0xff80000057577808 */ /* 0x004fca0002000000 */
[----:B------:R2:W-:Y:S01]  /*15e20*/  MUFU.EX2 R80, R143 ;  /* 0x0000008f00507308 */ /* 0x0005e20000000800 */
[----:B------:R-:W-:Y:S02]  /*15e30*/  ISETP.GT.AND P4, PT, R64, 0x81, PT ;  /* 0x000000814000780c */ /* 0x000fe40003f84270 */
[----:B--2---:R-:W-:-:S05]  /*15e40*/  FSEL R143, R86, -INF , P3 ;  /* 0xff800000568f7808 */ /* 0x004fca0001800000 */
[----:B------:R-:W2:Y:S01]  /*15e50*/  MUFU.TANH R62, R62 ;  /* 0x0000003e003e7308 */ /* 0x000ea20000002400 */
[----:B------:R-:W-:Y:S02]  /*15e60*/  ISETP.GT.AND P3, PT, R64, 0x80, PT ;  /* 0x000000804000780c */ /* 0x000fe40003f64270 */
[----:B------:R-:W-:Y:S01]  /*15e70*/  FMNMX.FTZ R96, R143, R96, !PT ;  /* 0x000000608f607209 */ /* 0x000fe20007810000 */
[----:B------:R-:W-:-:S03]  /*15e80*/  FMUL.FTZ R70, R2, R70 ;  /* 0x0000004602467220 */ /* 0x000fc60000410000 */
[----:B------:R-:W-:Y:S01]  /*15e90*/  FMNMX.FTZ R96, R87, R96, !PT ;  /* 0x0000006057607209 */ /* 0x000fe20007810000 */
[----:B------:R-:W3:Y:S08]  /*15ea0*/  MUFU.TANH R66, R66 ;  /* 0x0000004200427308 */ /* 0x000ef00000002400 */
[----:B------:R4:W-:Y:S02]  /*15eb0*/  MUFU.EX2 R92, R145 ;  /* 0x00000091005c7308 */ /* 0x0009e40000000800 */
[----:B----4-:R-:W-:-:S06]  /*15ec0*/  FSEL R145, R20, -INF , P3 ;  /* 0xff80000014917808 */ /* 0x010fcc0001800000 */
[----:B------:R-:W-:Y:S01]  /*15ed0*/  MUFU.TANH R12, R138 ;  /* 0x0000008a000c7308 */ /* 0x000fe20000002400 */
[----:B------:R-:W-:-:S01]  /*15ee0*/  FFMA.FTZ R20, R53, R88, -R38 ;  /* 0x0000005835147223 */ /* 0x000fc20000010826 */
[----:B------:R-:W-:Y:S02]  /*15ef0*/  ISETP.GT.AND P3, PT, R64, 0x88, PT ;  /* 0x000000884000780c */ /* 0x000fe40003f64270 */
[----:B0-----:R-:W-:Y:S02]  /*15f00*/  FSEL R53, R58, -INF , P4 ;  /* 0xff8000003a357808 */ /* 0x001fe40002000000 */
[----:B------:R-:W-:Y:S02]  /*15f10*/  FMNMX.FTZ R96, R145, R96, !PT ;  /* 0x0000006091607209 */ /* 0x000fe40007810000 */
[----:B------:R-:W0:Y:S01]  /*15f20*/  MUFU.TANH R70, R70 ;  /* 0x0000004600467308 */ /* 0x000e220000002400 */
[----:B------:R-:W-:Y:S02]  /*15f30*/  ISETP.GT.AND P4, PT, R64, 0x89, PT ;  /* 0x000000894000780c */ /* 0x000fe40003f84270 */
[----:B-1----:R-:W-:-:S02]  /*15f40*/  FSEL R59, R59, -INF , P3 ;  /* 0xff8000003b3b7808 */ /* 0x002fc40001800000 */
[----:B------:R-:W-:Y:S01]  /*15f50*/  FMNMX.FTZ R96, R53, R96, !PT ;  /* 0x0000006035607209 */ /* 0x000fe20007810000 */
[-CC-:B------:R-:W-:Y:S01]  /*15f60*/  FFMA.FTZ R94, R147, R88.reuse, -R38.reuse ;  /* 0x00000058935e7223 */ /* 0x180fe20000010826 */
[----:B------:R-:W-:-:S01]  /*15f70*/  FFMA.FTZ R147, R85, R88, -R38 ;  /* 0x0000005855937223 */ /* 0x000fc20000010826 */
[----:B------:R-:W1:Y:S01]  /*15f80*/  MUFU.TANH R104, R140 ;  /* 0x0000008c00687308 */ /* 0x000e620000002400 */
[----:B------:R-:W-:Y:S02]  /*15f90*/  ISETP.GT.AND P3, PT, R64, 0x90, PT ;  /* 0x000000904000780c */ /* 0x000fe40003f64270 */
[----:B--2---:R-:W-:Y:S02]  /*15fa0*/  FSEL R85, R62, -INF , P4 ;  /* 0xff8000003e557808 */ /* 0x004fe40002000000 */
[----:B------:R-:W-:Y:S01]  /*15fb0*/  FMNMX.FTZ R96, R59, R96, !PT ;  /* 0x000000603b607209 */ /* 0x000fe20007810000 */
[----:B------:R-:W-:Y:S01]  /*15fc0*/  FFMA.FTZ R78, R149, R88, -R38 ;  /* 0x00000058954e7223 */ /* 0x000fe20000010826 */
[----:B------:R-:W-:Y:S01]  /*15fd0*/  ISETP.GT.AND P4, PT, R64, 0x91, PT ;  /* 0x000000914000780c */ /* 0x000fe20003f84270 */
[----:B------:R-:W2:Y:S01]  /*15fe0*/  MUFU.TANH R40, R40 ;  /* 0x0000002800287308 */ /* 0x000ea20000002400 */
[----:B---3--:R-:W-:-:S02]  /*15ff0*/  FSEL R149, R66, -INF , P3 ;  /* 0xff80000042957808 */ /* 0x008fc40001800000 */
[----:B------:R-:W-:Y:S02]  /*16000*/  FMNMX.FTZ R96, R85, R96, !PT ;  /* 0x0000006055607209 */ /* 0x000fe40007810000 */
[----:B------:R-:W-:-:S03]  /*16010*/  ISETP.GT.AND P3, PT, R64, 0x98, PT ;  /* 0x000000984000780c */ /* 0x000fc60003f64270 */
[----:B------:R3:W-:Y:S01]  /*16020*/  MUFU.EX2 R84, R13 ;  /* 0x0000000d00547308 */ /* 0x0007e20000000800 */
[----:B------:R-:W-:Y:S02]  /*16030*/  FMNMX.FTZ R96, R149, R96, !PT ;  /* 0x0000006095607209 */ /* 0x000fe40007810000 */
[----:B0-----:R-:W-:-:S05]  /*16040*/  FSEL R179, R70, -INF , P3 ;  /* 0xff80000046b37808 */ /* 0x001fca0001800000 */
[----:B------:R-:W0:Y:S01]  /*16050*/  MUFU.TANH R42, R42 ;  /* 0x0000002a002a7308 */ /* 0x000e220000002400 */
[----:B---3--:R-:W-:-:S01]  /*16060*/  FFMA.FTZ R13, R151, R88, -R38 ;  /* 0x00000058970d7223 */ /* 0x008fc20000010826 */
[----:B------:R-:W-:Y:S02]  /*16070*/  FSEL R151, R12, -INF , P4 ;  /* 0xff8000000c977808 */ /* 0x000fe40002000000 */
[----:B------:R-:W-:Y:S02]  /*16080*/  ISETP.GT.AND P4, PT, R64, 0x99, PT ;  /* 0x000000994000780c */ /* 0x000fe40003f84270 */
[----:B------:R-:W-:Y:S02]  /*16090*/  FMNMX.FTZ R96, R151, R96, !PT ;  /* 0x0000006097607209 */ /* 0x000fe40007810000 */
[----:B------:R-:W3:Y:S01]  /*160a0*/  MUFU.TANH R24, R24 ;  /* 0x0000001800187308 */ /* 0x000ee20000002400 */
[----:B------:R-:W-:-:S01]  /*160b0*/  FFMA.FTZ R181, R57, R88, -R38 ;  /* 0x0000005839b57223 */ /* 0x000fc20000010826 */
[----:B------:R-:W-:-:S02]  /*160c0*/  ISETP.GT.AND P3, PT, R64, 0xa0, PT ;  /* 0x000000a04000780c */ /* 0x000fc40003f64270 */
[----:B-1----:R-:W-:Y:S02]  /*160d0*/  FSEL R57, R104, -INF , P4 ;  /* 0xff80000068397808 */ /* 0x002fe40002000000 */
[----:B------:R-:W-:Y:S02]  /*160e0*/  FMNMX.FTZ R96, R179, R96, !PT ;  /* 0x00000060b3607209 */ /* 0x000fe40007810000 */
[----:B------:R-:W1:Y:S01]  /*160f0*/  MUFU.TANH R28, R28 ;  /* 0x0000001c001c7308 */ /* 0x000e620000002400 */
[----:B------:R-:W-:Y:S02]  /*16100*/  ISETP.GT.AND P4, PT, R64, 0xa1, PT ;  /* 0x000000a14000780c */ /* 0x000fe40003f84270 */
[----:B--2---:R-:W-:Y:S02]  /*16110*/  FSEL R183, R40, -INF , P3 ;  /* 0xff80000028b77808 */ /* 0x004fe40001800000 */
[----:B------:R-:W-:-:S03]  /*16120*/  FMNMX.FTZ R96, R57, R96, !PT ;  /* 0x0000006039607209 */ /* 0x000fc60007810000 */
[----:B------:R-:W2:Y:S01]  /*16130*/  MUFU.TANH R32, R32 ;  /* 0x0000002000207308 */ /* 0x000ea20000002400 */
        /* <DEDUP_REMOVED lines=20> */
[----:B------:R-:W-:Y:S01]  /*16280*/  ISETP.GT.AND P3, PT, R64, 0xb8, PT ;  /* 0x000000b84000780c */ /* 0x000fe20003f64270 */
[----:B------:R-:W-:Y:S01]  /*16290*/  FMUL.FTZ R31, R2, R31 ;  /* 0x0000001f021f7220 */ /* 0x000fe20000410000 */
        /* <DEDUP_REMOVED lines=9> */
[----:B------:R-:W-:Y:S01]  /*16330*/  FFMA.FTZ R133, R153, R88, -R38 ;  /* 0x0000005899857223 */ /* 0x000fe20000010826 */
        /* <DEDUP_REMOVED lines=14> */
[----:B------:R-:W-:Y:S02]  /*16420*/  ISETP.GT.AND P4, PT, R64, 0xc9, PT ;  /* 0x000000c94000780c */ /* 0x000fe40003f84270 */
[----:B---3--:R-:W-:Y:S02]  /*16430*/  FSEL R199, R30, -INF , P3 ;  /* 0xff8000001ec77808 */ /* 0x008fe40001800000 */
[----:B------:R-:W-:-:S03]  /*16440*/  FMNMX.FTZ R96, R197, R96, !PT ;  /* 0x00000060c5607209 */ /* 0x000fc60007810000 */
[----:B------:R-:W3:Y:S01]  /*16450*/  MUFU.TANH R48, R48 ;  /* 0x0000003000307308 */ /* 0x000ee20000002400 */
[----:B------:R-:W-:-:S01]  /*16460*/  FFMA.FTZ R26, R155, R88, -R38 ;  /* 0x000000589b1a7223 */ /* 0x000fc20000010826 */
[C---:B------:R-:W-:Y:S02]  /*16470*/  ISETP.GT.AND P3, PT, R64.reuse, 0xd0, PT ;  /* 0x000000d04000780c */ /* 0x040fe40003f64270 */
[----:B-1----:R-:W-:Y:S02]  /*16480*/  FSEL R155, R31, -INF , P4 ;  /* 0xff8000001f9b7808 */ /* 0x002fe40002000000 */
[----:B------:R-:W-:Y:S02]  /*16490*/  FMNMX.FTZ R96, R199, R96, !PT ;  /* 0x00000060c7607209 */ /* 0x000fe40007810000 */
[----:B------:R-:W1:Y:S01]  /*164a0*/  MUFU.TANH R39, R39 ;  /* 0x0000002700277308 */ /* 0x000e620000002400 */
[----:B------:R-:W-:Y:S02]  /*164b0*/  ISETP.GT.AND P4, PT, R64, 0xd1, PT ;  /* 0x000000d14000780c */ /* 0x000fe40003f84270 */
[----:B--2---:R-:W-:-:S02]  /*164c0*/  FSEL R201, R34, -INF , P3 ;  /* 0xff80000022c97808 */ /* 0x004fc40001800000 */
[----:B------:R-:W-:Y:S02]  /*164d0*/  FMNMX.FTZ R96, R155, R96, !PT ;  /* 0x000000609b607209 */ /* 0x000fe40007810000 */
[----:B------:R-:W-:Y:S02]  /*164e0*/  ISETP.GT.AND P3, PT, R64, 0xd8, PT ;  /* 0x000000d84000780c */ /* 0x000fe40003f64270 */
[----:B0-----:R-:W-:Y:S02]  /*164f0*/  FSEL R35, R35, -INF , P4 ;  /* 0xff80000023237808 */ /* 0x001fe40002000000 */
[----:B------:R-:W-:Y:S01]  /*16500*/  FMNMX.FTZ R96, R201, R96, !PT ;  /* 0x00000060c9607209 */ /* 0x000fe20007810000 */
[----:B------:R-:W-:-:S01]  /*16510*/  FFMA.FTZ R27, R159, R88, -R38 ;  /* 0x000000589f1b7223 */ /* 0x000fc20000010826 */
[----:B------:R-:W-:Y:S02]  /*16520*/  ISETP.GT.AND P4, PT, R64, 0xd9, PT ;  /* 0x000000d94000780c */ /* 0x000fe40003f84270 */
[----:B---3--:R-:W-:-:S02]  /*16530*/  FSEL R159, R48, -INF , P3 ;  /* 0xff800000309f7808 */ /* 0x008fc40001800000 */
[----:B------:R-:W-:Y:S01]  /*16540*/  FMNMX.FTZ R96, R35, R96, !PT ;  /* 0x0000006023607209 */ /* 0x000fe20007810000 */
[----:B------:R-:W-:-:S01]  /*16550*/  FFMA.FTZ R28, R157, R88, -R38 ;  /* 0x000000589d1c7223 */ /* 0x000fc20000010826 */
[----:B-1----:R-:W-:Y:S02]  /*16560*/  FSEL R157, R39, -INF , P4 ;  /* 0xff800000279d7808 */ /* 0x002fe40002000000 */
[----:B------:R-:W-:-:S04]  /*16570*/  FMNMX.FTZ R96, R159, R96, !PT ;  /* 0x000000609f607209 */ /* 0x000fc80007810000 */
[----:B------:R-:W-:Y:S01]  /*16580*/  FMNMX.FTZ R96, R157, R96, !PT ;  /* 0x000000609d607209 */ /* 0x000fe20007810000 */
[----:B------:R0:W-:Y:S04]  /*16590*/  MUFU.EX2 R12, R13 ;  /* 0x0000000d000c7308 */ /* 0x0001e80000000800 */
[----:B0-----:R-:W0:Y:S02]  /*165a0*/  SHFL.BFLY PT, R13, R96, 0x2, 0x1f ;  /* 0x0c401f00600d7f89 */ /* 0x001e2400000e0000 */
        /* <DEDUP_REMOVED lines=38> */
[----:B------:R-:W1:Y:S08]  /*16810*/  MUFU.EX2 R48, R48 ;  /* 0x0000003000307308 */ /* 0x000e700000000800 */
[----:B------:R-:W2:Y:S01]  /*16820*/  MUFU.EX2 R51, R51 ;  /* 0x0000003300337308 */ /* 0x000ea20000000800 */
[----:B------:R-:W-:-:S07]  /*16830*/  FFMA.FTZ R71, R129, R88, -R38 ;  /* 0x0000005881477223 */ /* 0x000fce0000010826 */
[----:B------:R-:W3:Y:S08]  /*16840*/  MUFU.EX2 R62, R62 ;  /* 0x0000003e003e7308 */ /* 0x000ef00000000800 */
[----:B------:R-:W4:Y:S01]  /*16850*/  MUFU.EX2 R52, R52 ;  /* 0x0000003400347308 */ /* 0x000f220000000800 */
[----:B------:R-:W-:-:S01]  /*16860*/  FFMA.FTZ R70, R105, R88, -R38 ;  /* 0x0000005869467223 */ /* 0x000fc20000010826 */
[----:B0-----:R-:W-:-:S06]  /*16870*/  FADD.FTZ R112, R3, R50 ;  /* 0x0000003203707221 */ /* 0x001fcc0000010000 */
[----:B------:R-:W0:Y:S01]  /*16880*/  MUFU.EX2 R121, R121 ;  /* 0x0000007900797308 */ /* 0x000e220000000800 */
[----:B------:R-:W-:-:S07]  /*16890*/  FFMA.FTZ R100, R83, R88, -R38 ;  /* 0x0000005853647223 */ /* 0x000fce0000010826 */
[----:B------:R-:W5:Y:S01]  /*168a0*/  MUFU.EX2 R21, R21 ;  /* 0x0000001500157308 */ /* 0x000f620000000800 */
[----:B------:R-:W-:-:S01]  /*168b0*/  FFMA.FTZ R106, R103, R88, -R38 ;  /* 0x00000058676a7223 */ /* 0x000fc20000010826 */
[----:B-1----:R-:W-:-:S06]  /*168c0*/  FADD.FTZ R83, R47, R48 ;  /* 0x000000302f537221 */ /* 0x002fcc0000010000 */
[----:B------:R-:W1:Y:S01]  /*168d0*/  MUFU.EX2 R58, R58 ;  /* 0x0000003a003a7308 */ /* 0x000e620000000800 */
[----:B------:R-:W-:-:S01]  /*168e0*/  FFMA.FTZ R123, R131, R88, -R38 ;  /* 0x00000058837b7223 */ /* 0x000fc20000010826 */
[----:B--2---:R-:W-:-:S06]  /*168f0*/  FADD.FTZ R103, R51, R112 ;  /* 0x0000007033677221 */ /* 0x004fcc0000010000 */
[----:B------:R-:W2:Y:S01]  /*16900*/  MUFU.EX2 R54, R54 ;  /* 0x0000003600367308 */ /* 0x000ea20000000800 */
[----:B---3--:R-:W-:-:S01]  /*16910*/  FADD.FTZ R114, R62, R83 ;  /* 0x000000533e727221 */ /* 0x008fc20000010000 */
[----:B------:R-:W-:-:S06]  /*16920*/  FFMA.FTZ R64, R109, R88, -R38 ;  /* 0x000000586d407223 */ /* 0x000fcc0000010826 */
[----:B------:R-:W3:Y:S01]  /*16930*/  MUFU.EX2 R71, R71 ;  /* 0x0000004700477308 */ /* 0x000ee20000000800 */
[----:B----4-:R-:W-:-:S01]  /*16940*/  FADD.FTZ R116, R52, R103 ;  /* 0x0000006734747221 */ /* 0x010fc20000010000 */
[----:B------:R-:W-:-:S06]  /*16950*/  FFMA.FTZ R110, R87, R88, -R38 ;  /* 0x00000058576e7223 */ /* 0x000fcc0000010826 */
[----:B------:R-:W4:Y:S01]  /*16960*/  MUFU.EX2 R55, R55 ;  /* 0x0000003700377308 */ /* 0x000f220000000800 */
[----:B------:R-:W-:-:S01]  /*16970*/  FFMA.FTZ R87, R59, R88, -R38 ;  /* 0x000000583b577223 */ /* 0x000fc20000010826 */
[----:B0-----:R-:W-:-:S06]  /*16980*/  FADD.FTZ R59, R121, R114 ;  /* 0x00000072793b7221 */ /* 0x001fcc0000010000 */
[----:B------:R-:W0:Y:S01]  /*16990*/  MUFU.EX2 R70, R70 ;  /* 0x0000004600467308 */ /* 0x000e220000000800 */
[----:B------:R-:W-:-:S01]  /*169a0*/  FFMA.FTZ R105, R107, R88, -R38 ;  /* 0x000000586b697223 */ /* 0x000fc20000010826 */
[----:B-----5:R-:W-:-:S06]  /*169b0*/  FADD.FTZ R83, R21, R116 ;  /* 0x0000007415537221 */ /* 0x020fcc0000010000 */
[----:B------:R-:W5:Y:S01]  /*169c0*/  MUFU.EX2 R60, R60 ;  /* 0x0000003c003c7308 */ /* 0x000f620000000800 */
[----:B-1----:R-:W-:-:S01]  /*169d0*/  FADD.FTZ R116, R58, R59 ;  /* 0x0000003b3a747221 */ /* 0x002fc20000010000 */
[----:B------:R-:W-:-:S06]  /*169e0*/  FFMA.FTZ R96, R113, R88, -R38 ;  /* 0x0000005871607223 */ /* 0x000fcc0000010826 */
[----:B------:R-:W1:Y:S01]  /*169f0*/  MUFU.EX2 R123, R123 ;  /* 0x0000007b007b7308 */ /* 0x000e620000000800 */
[----:B--2---:R-:W-:-:S07]  /*16a00*/  FADD.FTZ R118, R54, R83 ;  /* 0x0000005336767221 */ /* 0x004fce0000010000 */
[----:B------:R-:W2:Y:S01]  /*16a10*/  MUFU.EX2 R63, R63 ;  /* 0x0000003f003f7308 */ /* 0x000ea20000000800 */
[----:B------:R-:W-:-:S01]  /*16a20*/  FFMA.FTZ R59, R57, R88, -R38 ;  /* 0x00000058393b7223 */ /* 0x000fc20000010826 */
[----:B---3--:R-:W-:-:S06]  /*16a30*/  FADD.FTZ R57, R71, R116 ;  /* 0x0000007447397221 */ /* 0x008fcc0000010000 */
[----:B------:R-:W3:Y:S01]  /*16a40*/  MUFU.EX2 R64, R64 ;  /* 0x0000004000407308 */ /* 0x000ee20000000800 */
[----:B------:R-:W-:-:S01]  /*16a50*/  FFMA.FTZ R107, R111, R88, -R38 ;  /* 0x000000586f6b7223 */ /* 0x000fc20000010826 */
[----:B----4-:R-:W-:-:S06]  /*16a60*/  FADD.FTZ R103, R55, R118 ;  /* 0x0000007637677221 */ /* 0x010fcc0000010000 */
[----:B------:R-:W4:Y:S01]  /*16a70*/  MUFU.EX2 R68, R68 ;  /* 0x0000004400447308 */ /* 0x000f220000000800 */
[----:B0-----:R-:W-:-:S01]  /*16a80*/  FADD.FTZ R116, R70, R57 ;  /* 0x0000003946747221 */ /* 0x001fc20000010000 */
[----:B------:R-:W-:-:S06]  /*16a90*/  FFMA.FTZ R66, R93, R88, -R38 ;  /* 0x000000585d427223 */ /* 0x000fcc0000010826 */
[----:B------:R-:W0:Y:S01]  /*16aa0*/  MUFU.EX2 R105, R105 ;  /* 0x0000006900697308 */ /* 0x000e220000000800 */
[----:B-----5:R-:W-:-:S07]  /*16ab0*/  FADD.FTZ R118, R60, R103 ;  /* 0x000000673c767221 */ /* 0x020fce0000010000 */
[----:B------:R-:W5:Y:S01]  /*16ac0*/  MUFU.EX2 R67, R67 ;  /* 0x0000004300437308 */ /* 0x000f620000000800 */
[----:B-1----:R-:W-:-:S01]  /*16ad0*/  FADD.FTZ R57, R123, R116 ;  /* 0x000000747b397221 */ /* 0x002fc20000010000 */
[----:B------:R-:W-:-:S06]  /*16ae0*/  FFMA.FTZ R93, R115, R88, -R38 ;  /* 0x00000058735d7223 */ /* 0x000fcc0000010826 */
[----:B------:R-:W1:Y:S01]  /*16af0*/  MUFU.EX2 R96, R96 ;  /* 0x0000006000607308 */ /* 0x000e620000000800 */
[----:B--2---:R-:W-:-:S07]  /*16b00*/  FADD.FTZ R103, R63, R118 ;  /* 0x000000763f677221 */ /* 0x004fce0000010000 */
[----:B------:R-:W2:Y:S01]  /*16b10*/  MUFU.EX2 R72, R72 ;  /* 0x0000004800487308 */ /* 0x000ea20000000800 */
[----:B---3--:R-:W-:-:S01]  /*16b20*/  FADD.FTZ R116, R64, R57 ;  /* 0x0000003940747221 */ /* 0x008fc20000010000 */
[----:B------:R-:W-:-:S06]  /*16b30*/  FFMA.FTZ R102, R117, R88, -R38 ;  /* 0x0000005875667223 */ /* 0x000fcc0000010826 */
[----:B------:R-:W-:Y:S01]  /*16b40*/  MUFU.EX2 R107, R107 ;  /* 0x0000006b006b7308 */ /* 0x000fe20000000800 */
[----:B----4-:R-:W-:-:S07]  /*16b50*/  FADD.FTZ R118, R68, R103 ;  /* 0x0000006744767221 */ /* 0x010fce0000010000 */
[----:B------:R-:W3:Y:S01]  /*16b60*/  MUFU.EX2 R69, R69 ;  /* 0x0000004500457308 */ /* 0x000ee20000000800 */
[----:B0-----:R-:W-:-:S01]  /*16b70*/  FADD.FTZ R57, R105, R116 ;  /* 0x0000007469397221 */ /* 0x001fc20000010000 */
[----:B------:R-:W-:-:S06]  /*16b80*/  FFMA.FTZ R109, R119, R88, -R38 ;  /* 0x00000058776d7223 */ /* 0x000fcc0000010826 */
[----:B------:R-:W0:Y:S01]  /*16b90*/  MUFU.EX2 R66, R66 ;  /* 0x0000004200427308 */ /* 0x000e220000000800 */
[----:B-----5:R-:W-:-:S01]  /*16ba0*/  FADD.FTZ R103, R67, R118 ;  /* 0x0000007643677221 */ /* 0x020fc20000010000 */
[----:B-1----:R-:W-:-:S06]  /*16bb0*/  FADD.FTZ R116, R96, R57 ;  /* 0x0000003960747221 */ /* 0x002fcc0000010000 */
[----:B------:R-:W-:Y:S01]  /*16bc0*/  MUFU.EX2 R93, R93 ;  /* 0x0000005d005d7308 */ /* 0x000fe20000000800 */
[----:B--2---:R-:W-:-:S01]  /*16bd0*/  FADD.FTZ R118, R72, R103 ;  /* 0x0000006748767221 */ /* 0x004fc20000010000 */
[----:B------:R-:W-:-:S06]  /*16be0*/  FFMA.FTZ R83, R43, R88, -R38 ;  /* 0x000000582b537223 */ /* 0x000fcc0000010826 */
[----:B------:R-:W1:Y:S01]  /*16bf0*/  MUFU.EX2 R65, R65 ;  /* 0x0000004100417308 */ /* 0x000e620000000800 */
[----:B------:R-:W-:-:S01]  /*16c00*/  FFMA.FTZ R82, R125, R88, -R38 ;  /* 0x000000587d527223 */ /* 0x000fc20000010826 */
[----:B---3--:R-:W-:-:S06]  /*16c10*/  FADD.FTZ R103, R69, R118 ;  /* 0x0000007645677221 */ /* 0x008fcc0000010000 */
[----:B------:R-:W-:Y:S08]  /*16c20*/  MUFU.EX2 R102, R102 ;  /* 0x0000006600667308 */ /* 0x000ff00000000800 */
[----:B------:R-:W2:Y:S01]  /*16c30*/  MUFU.EX2 R76, R76 ;  /* 0x0000004c004c7308 */ /* 0x000ea20000000800 */
[----:B------:R-:W-:-:S07]  /*16c40*/  FADD.FTZ R118, R56, R103 ;  /* 0x0000006738767221 */ /* 0x000fce0000010000 */
[----:B------:R-:W3:Y:S08]  /*16c50*/  MUFU.EX2 R109, R109 ;  /* 0x0000006d006d7308 */ /* 0x000ef00000000800 */
[----:B------:R4:W-:Y:S02]  /*16c60*/  MUFU.EX2 R43, R87 ;  /* 0x00000057002b7308 */ /* 0x0009e40000000800 */
[----:B----4-:R-:W-:-:S06]  /*16c70*/  FADD.FTZ R87, R107, R116 ;  /* 0x000000746b577221 */ /* 0x010fcc0000010000 */
[----:B------:R-:W4:Y:S01]  /*16c80*/  MUFU.EX2 R89, R89 ;  /* 0x0000005900597308 */ /* 0x000f220000000800 */
[----:B0-----:R-:W-:-:S01]  /*16c90*/  FADD.FTZ R116, R66, R87 ;  /* 0x0000005742747221 */ /* 0x001fc20000010000 */
[----:B-1----:R-:W-:-:S03]  /*16ca0*/  FADD.FTZ R103, R65, R118 ;  /* 0x0000007641677221 */ /* 0x002fc60000010000 */
[----:B------:R-:W-:-:S03]  /*16cb0*/  FADD.FTZ R87, R93, R116 ;  /* 0x000000745d577221 */ /* 0x000fc60000010000 */
[----:B------:R-:W0:Y:S01]  /*16cc0*/  MUFU.EX2 R82, R82 ;  /* 0x0000005200527308 */ /* 0x000e220000000800 */
[----:B--2---:R-:W-:-:S01]  /*16cd0*/  FADD.FTZ R103, R76, R103 ;  /* 0x000000674c677221 */ /* 0x004fc20000010000 */
[----:B------:R-:W-:-:S06]  /*16ce0*/  FADD.FTZ R116, R102, R87 ;  /* 0x0000005766747221 */ /* 0x000fcc0000010000 */
[----:B------:R-:W1:Y:S01]  /*16cf0*/  MUFU.EX2 R41, R41 ;  /* 0x0000002900297308 */ /* 0x000e620000000800 */
[----:B---3--:R-:W-:-:S01]  /*16d00*/  FADD.FTZ R87, R109, R116 ;  /* 0x000000746d577221 */ /* 0x008fc20000010000 */
[----:B------:R-:W-:-:S04]  /*16d10*/  FADD.FTZ R116, R80, R103 ;  /* 0x0000006750747221 */ /* 0x000fc80000010000 */
[----:B----4-:R-:W-:Y:S01]  /*16d20*/  FADD.FTZ R116, R89, R116 ;  /* 0x0000007459747221 */ /* 0x010fe20000010000 */
[----:B0-----:R-:W-:-:S03]  /*16d30*/  FADD.FTZ R118, R82, R87 ;  /* 0x0000005752767221 */ /* 0x001fc60000010000 */
[----:B-1----:R-:W-:Y:S01]  /*16d40*/  FADD.FTZ R87, R41, R116 ;  /* 0x0000007429577221 */ /* 0x002fe20000010000 */
[----:B------:R-:W-:-:S03]  /*16d50*/  F2FP.SATFINITE.E4M3.F32.PACK_AB_MERGE_C R216, R84, R41, RZ ;  /* 0x0000002954d8723e */ /* 0x000fc600048070ff */
[----:B------:R-:W-:Y:S02]  /*16d60*/  FADD.FTZ R87, R84, R87 ;  /* 0x0000005754577221 */ /* 0x000fe40000010000 */
[----:B------:R-:W2:Y:S01]  /*16d70*/  LDL R84, [R1+0x58] ;  /* 0x0000580001547983 */ /* 0x000ea20000100800 */
[----:B------:R-:W-:-:S01]  /*16d80*/  FFMA.FTZ R91, R91, R88, -R38 ;  /* 0x000000585b5b7223 */ /* 0x000fc20000010826 */
[-CC-:B------:R-:W-:Y:S01]  /*16d90*/  FFMA.FTZ R104, R135, R88.reuse, -R38.reuse ;  /* 0x0000005887687223 */ /* 0x180fe20000010826 */
[----:B------:R-:W-:-:S04]  /*16da0*/  FFMA.FTZ R111, R95, R88, -R38 ;  /* 0x000000585f6f7223 */ /* 0x000fc80000010826 */
[----:B------:R-:W0:Y:S01]  /*16db0*/  MUFU.EX2 R91, R91 ;  /* 0x0000005b005b7308 */ /* 0x000e220000000800 */
[----:B------:R-:W-:-:S01]  /*16dc0*/  FFMA.FTZ R86, R101, R88, -R38 ;  /* 0x0000005865567223 */ /* 0x000fc20000010826 */
[----:B------:R-:W-:-:S06]  /*16dd0*/  FFMA.FTZ R95, R99, R88, -R38 ;  /* 0x00000058635f7223 */ /* 0x000fcc0000010826 */
[----:B------:R-:W1:Y:S01]  /*16de0*/  MUFU.EX2 R104, R104 ;  /* 0x0000006800687308 */ /* 0x000e620000000800 */
[----:B------:R-:W-:-:S07]  /*16df0*/  FFMA.FTZ R99, R137, R88, -R38 ;  /* 0x0000005889637223 */ /* 0x000fce0000010826 */
[----:B------:R-:W3:Y:S01]  /*16e00*/  MUFU.EX2 R111, R111 ;  /* 0x0000006f006f7308 */ /* 0x000ee20000000800 */
[----:B------:R-:W-:Y:S01]  /*16e10*/  F2FP.SATFINITE.E4M3.F32.PACK_AB_MERGE_C R224, R52, R51, RZ ;  /* 0x0000003334e0723e */ /* 0x000fe200048070ff */
[----:B0-----:R-:W-:-:S06]  /*16e20*/  FADD.FTZ R51, R91, R118 ;  /* 0x000000765b337221 */ /* 0x001fcc0000010000 */
[----:B------:R-:W0:Y:S01]  /*16e30*/  MUFU.EX2 R86, R86 ;  /* 0x0000005600567308 */ /* 0x000e220000000800 */
[----:B------:R-:W-:-:S07]  /*16e40*/  F2FP.SATFINITE.E4M3.F32.PACK_AB_MERGE_C R226, R60, R55, RZ ;  /* 0x000000373ce2723e */ /* 0x000fce00048070ff */
[----:B------:R-:W4:Y:S01]  /*16e50*/  MUFU.EX2 R97, R97 ;  /* 0x0000006100617308 */ /* 0x000f220000000800 */
[----:B-1----:R-:W-:-:S01]  /*16e60*/  FADD.FTZ R60, R104, R51 ;  /* 0x00000033683c7221 */ /* 0x002fc20000010000 */
[----:B------:R-:W-:-:S06]  /*16e70*/  FFMA.FTZ R98, R139, R88, -R38 ;  /* 0x000000588b627223 */ /* 0x000fcc0000010826 */
[----:B------:R-:W1:Y:S08]  /*16e80*/  MUFU.EX2 R95, R95 ;  /* 0x0000005f005f7308 */ /* 0x000e700000000800 */
[----:B------:R-:W5:Y:S01]  /*16e90*/  MUFU.EX2 R45, R45 ;  /* 0x0000002d002d7308 */ /* 0x000f620000000800 */
[----:B---3--:R-:W-:-:S01]  /*16ea0*/  FADD.FTZ R51, R111, R60 ;  /* 0x0000003c6f337221 */ /* 0x008fc20000010000 */
[----:B------:R-:W-:-:S06]  /*16eb0*/  FFMA.FTZ R75, R75, R88, -R38 ;  /* 0x000000584b4b7223 */ /* 0x000fcc0000010826 */
[----:B------:R-:W3:Y:S01]  /*16ec0*/  MUFU.EX2 R99, R99 ;  /* 0x0000006300637308 */ /* 0x000ee20000000800 */
[----:B------:R-:W-:-:S07]  /*16ed0*/  FADD.FTZ R60, R92, R87 ;  /* 0x000000575c3c7221 */ /* 0x000fce0000010000 */
[----:B------:R-:W3:Y:S01]  /*16ee0*/  MUFU.EX2 R90, R90 ;  /* 0x0000005a005a7308 */ /* 0x000ee20000000800 */
[----:B------:R-:W-:Y:S01]  /*16ef0*/  F2FP.SATFINITE.E4M3.F32.PACK_AB_MERGE_C R225, R121, R62, RZ ;  /* 0x0000003e79e1723e */ /* 0x000fe200048070ff */
[----:B0-----:R-:W-:Y:S01]  /*16f00*/  FADD.FTZ R62, R86, R51 ;  /* 0x00000033563e7221 */ /* 0x001fe20000010000 */
[----:B------:R-:W-:-:S05]  /*16f10*/  F2FP.SATFINITE.E4M3.F32.PACK_AB_MERGE_C R227, R123, R70, RZ ;  /* 0x000000467be3723e */ /* 0x000fca00048070ff */
[----:B------:R-:W0:Y:S01]  /*16f20*/  MUFU.EX2 R106, R106 ;  /* 0x0000006a006a7308 */ /* 0x000e220000000800 */
[----:B------:R-:W-:-:S01]  /*16f30*/  FFMA.FTZ R101, R141, R88, -R38 ;  /* 0x000000588d657223 */ /* 0x000fc20000010826 */
[----:B----4-:R-:W-:-:S06]  /*16f40*/  FADD.FTZ R70, R97, R60 ;  /* 0x0000003c61467221 */ /* 0x010fcc0000010000 */
[----:B------:R-:W4:Y:S01]  /*16f50*/  MUFU.EX2 R94, R94 ;  /* 0x0000005e005e7308 */ /* 0x000f220000000800 */
[----:B------:R-:W-:-:S01]  /*16f60*/  FFMA.FTZ R108, R79, R88, -R38 ;  /* 0x000000584f6c7223 */ /* 0x000fc20000010826 */
[----:B-1----:R-:W-:-:S06]  /*16f70*/  FADD.FTZ R62, R95, R62 ;  /* 0x0000003e5f3e7221 */ /* 0x002fcc0000010000 */
[----:B------:R-:W1:Y:S01]  /*16f80*/  MUFU.EX2 R98, R98 ;  /* 0x0000006200627308 */ /* 0x000e620000000800 */
[----:B-----5:R-:W-:-:S07]  /*16f90*/  FADD.FTZ R51, R45, R70 ;  /* 0x000000462d337221 */ /* 0x020fce0000010000 */
[----:B------:R-:W5:Y:S01]  /*16fa0*/  MUFU.EX2 R73, R73 ;  /* 0x0000004900497308 */ /* 0x000f620000000800 */
[----:B---3--:R-:W-:-:S01]  /*16fb0*/  FADD.FTZ R41, R99, R62 ;  /* 0x0000003e63297221 */ /* 0x008fc20000010000 */
[----:B------:R-:W-:-:S06]  /*16fc0*/  FFMA.FTZ R77, R77, R88, -R38 ;  /* 0x000000584d4d7223 */ /* 0x000fcc0000010826 */
[----:B------:R-:W3:Y:S01]  /*16fd0*/  MUFU.EX2 R75, R75 ;  /* 0x0000004b004b7308 */ /* 0x000ee20000000800 */
[----:B------:R-:W-:-:S07]  /*16fe0*/  FADD.FTZ R51, R90, R51 ;  /* 0x000000335a337221 */ /* 0x000fce0000010000 */
[----:B------:R-:W3:Y:S01]  /*16ff0*/  MUFU.EX2 R49, R49 ;  /* 0x0000003100317308 */ /* 0x000ee20000000800 */
[----:B0-----:R-:W-:-:S01]  /*17000*/  FADD.FTZ R41, R106, R41 ;  /* 0x000000296a297221 */ /* 0x001fc20000010000 */
[----:B----4-:R-:W-:-:S06]  /*17010*/  FADD.FTZ R62, R94, R51 ;  /* 0x000000335e3e7221 */ /* 0x010fcc0000010000 */
[----:B------:R-:W0:Y:S01]  /*17020*/  MUFU.EX2 R101, R101 ;  /* 0x0000006500657308 */ /* 0x000e220000000800 */
[----:B------:R-:W-:-:S07]  /*17030*/  @!P2 VIADD R0, R0, 0x2e840 ;  /* 0x0002e8400000a836 */ /* 0x000fce0000000000 */
[----:B------:R-:W4:Y:S01]  /*17040*/  MUFU.EX2 R74, R74 ;  /* 0x0000004a004a7308 */ /* 0x000f220000000800 */
[----:B-1----:R-:W-:-:S07]  /*17050*/  FADD.FTZ R70, R98, R41 ;  /* 0x0000002962467221 */ /* 0x002fce0000010000 */
[----:B------:R-:W1:Y:S01]  /*17060*/  MUFU.EX2 R108, R108 ;  /* 0x0000006c006c7308 */ /* 0x000e620000000800 */
[----:B------:R-:W-:-:S01]  /*17070*/  FFMA.FTZ R79, R143, R88, -R38 ;  /* 0x000000588f4f7223 */ /* 0x000fc20000010826 */
[----:B-----5:R-:W-:-:S06]  /*17080*/  FADD.FTZ R62, R73, R62 ;  /* 0x0000003e493e7221 */ /* 0x020fcc0000010000 */
[----:B------:R-:W5:Y:S01]  /*17090*/  MUFU.EX2 R78, R78 ;  /* 0x0000004e004e7308 */ /* 0x000f620000000800 */
[----:B------:R-:W-:Y:S01]  /*170a0*/  @!P2 PRMT R0, RZ, 0x654, R0 ;  /* 0x00000654ff00a816 */ /* 0x000fe20000000000 */
[----:B---3--:R-:W-:Y:S01]  /*170b0*/  FADD.FTZ R70, R75, R70 ;  /* 0x000000464b467221 */ /* 0x008fe20000010000 */
[----:B------:R-:W-:-:S05]  /*170c0*/  F2FP.SATFINITE.E4M3.F32.PACK_AB_MERGE_C R224, R50, R3, R224 ;  /* 0x0000000332e0723e */ /* 0x000fca00048070e0 */
[----:B------:R-:W3:Y:S01]  /*170d0*/  MUFU.EX2 R77, R77 ;  /* 0x0000004d004d7308 */ /* 0x000ee20000000800 */
[----:B------:R-:W-:-:S07]  /*170e0*/  FADD.FTZ R3, R49, R62 ;  /* 0x0000003e31037221 */ /* 0x000fce0000010000 */
[----:B------:R-:W3:Y:S01]  /*170f0*/  MUFU.EX2 R81, R81 ;  /* 0x0000005100517308 */ /* 0x000ee20000000800 */
[----:B------:R-:W-:Y:S01]  /*17100*/  F2FP.SATFINITE.E4M3.F32.PACK_AB_MERGE_C R226, R54, R21, R226 ;  /* 0x0000001536e2723e */ /* 0x000fe200048070e2 */
[----:B------:R1:W-:Y:S01]  /*17110*/  @!P2 SYNCS.ARRIVE.TRANS64.RED.A1T0 RZ, [R0+URZ], RZ ;  /* 0x000000ff00ffa9a7 */ /* 0x0003e2000810043f */
[----:B0-----:R-:W-:-:S05]  /*17120*/  FADD.FTZ R21, R101, R70 ;  /* 0x0000004665157221 */ /* 0x001fca0000010000 */
[----:B------:R-:W0:Y:S01]  /*17130*/  MUFU.EX2 R100, R100 ;  /* 0x0000006400647308 */ /* 0x000e220000000800 */
[----:B----4-:R-:W-:-:S01]  /*17140*/  FADD.FTZ R3, R74, R3 ;  /* 0x000000034a037221 */ /* 0x010fc20000010000 */
[----:B-1----:R-:W-:-:S06]  /*17150*/  FFMA.FTZ R0, R145, R88, -R38 ;  /* 0x0000005891007223 */ /* 0x002fcc0000010826 */
[----:B------:R-:W1:Y:S01]  /*17160*/  MUFU.EX2 R20, R20 ;  /* 0x0000001400147308 */ /* 0x000e620000000800 */
[C---:B------:R-:W-:Y:S01]  /*17170*/  F2FP.SATFINITE.E4M3.F32.PACK_AB_MERGE_C R213, R108.reuse, R101, RZ ;  /* 0x000000656cd5723e */ /* 0x040fe200048070ff */
[----:B------:R-:W-:-:S06]  /*17180*/  FADD.FTZ R108, R108, R21 ;  /* 0x000000156c6c7221 */ /* 0x000fcc0000010000 */
[----:B------:R-:W-:Y:S01]  /*17190*/  MUFU.EX2 R147, R147 ;  /* 0x0000009300937308 */ /* 0x000fe20000000800 */
[----:B------:R-:W-:-:S01]  /*171a0*/  FFMA.FTZ R53, R53, R88, -R38 ;  /* 0x0000005835357223 */ /* 0x000fc20000010826 */
[----:B-----5:R-:W-:-:S06]  /*171b0*/  FADD.FTZ R50, R78, R3 ;  /* 0x000000034e327221 */ /* 0x020fcc0000010000 */
[----:B------:R-:W4:Y:S01]  /*171c0*/  MUFU.EX2 R79, R79 ;  /* 0x0000004f004f7308 */ /* 0x000f220000000800 */
[----:B---3--:R-:W-:-:S01]  /*171d0*/  FADD.FTZ R3, R77, R108 ;  /* 0x0000006c4d037221 */ /* 0x008fc20000010000 */
[----:B------:R-:W-:-:S06]  /*171e0*/  FADD.FTZ R21, R81, R50 ;  /* 0x0000003251157221 */ /* 0x000fcc0000010000 */
[----:B------:R-:W3:Y:S01]  /*171f0*/  MUFU.EX2 R110, R110 ;  /* 0x0000006e006e7308 */ /* 0x000ee20000000800 */
[----:B------:R-:W-:-:S01]  /*17200*/  FFMA.FTZ R112, R85, R88, -R38 ;  /* 0x0000005855707223 */ /* 0x000fc20000010826 */
[----:B------:R-:W-:Y:S01]  /*17210*/  F2FP.SATFINITE.E4M3.F32.PACK_AB_MERGE_C R227, R71, R58, R227 ;  /* 0x0000003a47e3723e */ /* 0x000fe200048070e3 */
[----:B0-----:R-:W-:-:S05]  /*17220*/  FADD.FTZ R54, R100, R3 ;  /* 0x0000000364367221 */ /* 0x001fca0000010000 */
[----:B------:R-:W0:Y:S01]  /*17230*/  MUFU.EX2 R0, R0 ;  /* 0x0000000000007308 */ /* 0x000e220000000800 */
[----:B-1----:R-:W-:-:S07]  /*17240*/  FADD.FTZ R58, R20, R21 ;  /* 0x00000015143a7221 */ /* 0x002fce0000010000 */
[----:B------:R-:W1:Y:S01]  /*17250*/  MUFU.EX2 R181, R181 ;  /* 0x000000b500b57308 */ /* 0x000e620000000800 */
[----:B----4-:R-:W-:-:S01]  /*17260*/  FADD.FTZ R3, R79, R54 ;  /* 0x000000364f037221 */ /* 0x010fc20000010000 */
[----:B------:R-:W-:-:S06]  /*17270*/  F2FP.SATFINITE.E4M3.F32.PACK_AB_MERGE_C R214, R147, R20, RZ ;  /* 0x0000001493d6723e */ /* 0x000fcc00048070ff */
[----:B------:R-:W4:Y:S01]  /*17280*/  MUFU.EX2 R53, R53 ;  /* 0x0000003500357308 */ /* 0x000f220000000800 */
[----:B------:R-:W-:-:S07]  /*17290*/  FADD.FTZ R147, R147, R58 ;  /* 0x0000003a93937221 */ /* 0x000fce0000010000 */
[----:B------:R-:W5:Y:S01]  /*172a0*/  MUFU.EX2 R40, R40 ;  /* 0x0000002800287308 */ /* 0x000f620000000800 */
[----:B------:R-:W-:-:S01]  /*172b0*/  FFMA.FTZ R149, R149, R88, -R38 ;  /* 0x0000005895957223 */ /* 0x000fc20000010826 */
[----:B---3--:R-:W-:-:S06]  /*172c0*/  FADD.FTZ R3, R110, R3 ;  /* 0x000000036e037221 */ /* 0x008fcc0000010000 */
[----:B------:R-:W3:Y:S01]  /*172d0*/  MUFU.EX2 R61, R61 ;  /* 0x0000003d003d7308 */ /* 0x000ee20000000800 */
[----:B------:R-:W-:-:S01]  /*172e0*/  FFMA.FTZ R114, R151, R88, -R38 ;  /* 0x0000005897727223 */ /* 0x000fc20000010826 */
[----:B------:R-:W-:-:S06]  /*172f0*/  FADD.FTZ R20, R12, R147 ;  /* 0x000000930c147221 */ /* 0x000fcc0000010000 */
[----:B------:R-:W3:Y:S01]  /*17300*/  MUFU.EX2 R112, R112 ;  /* 0x0000007000707308 */ /* 0x000ee20000000800 */
[----:B------:R-:W-:Y:S01]  /*17310*/  F2FP.SATFINITE.E4M3.F32.PACK_AB_MERGE_C R222, R76, R65, RZ ;  /* 0x000000414cde723e */ /* 0x000fe200048070ff */
[----:B0-----:R-:W-:Y:S01]  /*17320*/  FADD.FTZ R54, R0, R3 ;  /* 0x0000000300367221 */ /* 0x001fe20000010000 */
[----:B------:R-:W-:-:S05]  /*17330*/  FFMA.FTZ R85, R179, R88, -R38 ;  /* 0x00000058b3557223 */ /* 0x000fca0000010826 */
[----:B------:R-:W0:Y:S01]  /*17340*/  MUFU.EX2 R24, R24 ;  /* 0x0000001800187308 */ /* 0x000e220000000800 */
[----:B-1----:R-:W-:-:S01]  /*17350*/  FADD.FTZ R3, R181, R20 ;  /* 0x00000014b5037221 */ /* 0x002fc20000010000 */
[----:B------:R-:W-:Y:S01]  /*17360*/  F2FP.SATFINITE.E4M3.F32.PACK_AB_MERGE_C R222, R56, R69, R222 ;  /* 0x0000004538de723e */ /* 0x000fe200048070de */
[----:B----4-:R-:W-:-:S05]  /*17370*/  FADD.FTZ R54, R53, R54 ;  /* 0x0000003635367221 */ /* 0x010fca0000010000 */
[----:B------:R-:W1:Y:S01]  /*17380*/  MUFU.EX2 R57, R149 ;  /* 0x0000009500397308 */ /* 0x000e620000000800 */
[----:B-----5:R-:W-:-:S07]  /*17390*/  FADD.FTZ R56, R40, R3 ;  /* 0x0000000328387221 */ /* 0x020fce0000010000 */
[----:B------:R-:W4:Y:S01]  /*173a0*/  MUFU.EX2 R133, R133 ;  /* 0x0000008500857308 */ /* 0x000f220000000800 */
[----:B------:R-:W-:-:S01]  /*173b0*/  FADD.FTZ R3, R43, R54 ;  /* 0x000000362b037221 */ /* 0x000fc20000010000 */
[----:B---3--:R-:W-:-:S06]  /*173c0*/  F2FP.SATFINITE.E4M3.F32.PACK_AB_MERGE_C R208, R61, R40, RZ ;  /* 0x000000283dd0723e */ /* 0x008fcc00048070ff */
[----:B------:R-:W3:Y:S01]  /*173d0*/  MUFU.EX2 R114, R114 ;  /* 0x0000007200727308 */ /* 0x000ee20000000800 */
[----:B------:R-:W-:-:S01]  /*173e0*/  FFMA.FTZ R183, R183, R88, -R38 ;  /* 0x00000058b7b77223 */ /* 0x000fc20000010826 */
[----:B------:R-:W-:-:S06]  /*173f0*/  FADD.FTZ R61, R61, R56 ;  /* 0x000000383d3d7221 */ /* 0x000fcc0000010000 */
[----:B------:R-:W5:Y:S01]  /*17400*/  MUFU.EX2 R25, R25 ;  /* 0x0000001900197308 */ /* 0x000f620000000800 */
[C---:B------:R-:W-:Y:S01]  /*17410*/  F2FP.SATFINITE.E4M3.F32.PACK_AB_MERGE_C R209, R112.reuse, R43, RZ ;  /* 0x0000002b70d1723e */ /* 0x040fe200048070ff */
[----:B------:R-:W-:-:S06]  /*17420*/  FADD.FTZ R112, R112, R3 ;  /* 0x0000000370707221 */ /* 0x000fcc0000010000 */
[----:B------:R-:W-:Y:S01]  /*17430*/  MUFU.EX2 R26, R26 ;  /* 0x0000001a001a7308 */ /* 0x000fe20000000800 */
[----:B0-----:R-:W-:-:S07]  /*17440*/  FADD.FTZ R40, R24, R61 ;  /* 0x0000003d18287221 */ /* 0x001fce0000010000 */
[----:B------:R-:W0:Y:S01]  /*17450*/  MUFU.EX2 R85, R85 ;  /* 0x0000005500557308 */ /* 0x000e220000000800 */
[----:B-1----:R-:W-:-:S07]  /*17460*/  FADD.FTZ R3, R57, R112 ;  /* 0x0000007039037221 */ /* 0x002fce0000010000 */
[----:B------:R-:W1:Y:S01]  /*17470*/  MUFU.EX2 R52, R59 ;  /* 0x0000003b00347308 */ /* 0x000e620000000800 */
[----:B------:R-:W-:-:S01]  /*17480*/  FFMA.FTZ R185, R185, R88, -R38 ;  /* 0x00000058b9b97223 */ /* 0x000fc20000010826 */
[----:B----4-:R-:W-:-:S06]  /*17490*/  FADD.FTZ R54, R133, R40 ;  /* 0x0000002885367221 */ /* 0x010fcc0000010000 */
[----:B------:R-:W4:Y:S01]  /*174a0*/  MUFU.EX2 R27, R27 ;  /* 0x0000001b001b7308 */ /* 0x000f220000000800 */
[----:B---3--:R-:W-:-:S01]  /*174b0*/  FADD.FTZ R56, R114, R3 ;  /* 0x0000000372387221 */ /* 0x008fc20000010000 */
[----:B-----5:R-:W-:-:S06]  /*174c0*/  FADD.FTZ R3, R25, R54 ;  /* 0x0000003619037221 */ /* 0x020fcc0000010000 */
[----:B------:R-:W3:Y:S01]  /*174d0*/  MUFU.EX2 R183, R183 ;  /* 0x000000b700b77308 */ /* 0x000ee20000000800 */
[----:B------:R-:W-:-:S07]  /*174e0*/  FFMA.FTZ R187, R187, R88, -R38 ;  /* 0x00000058bbbb7223 */ /* 0x000fce0000010826 */
[----:B------:R-:W5:Y:S01]  /*174f0*/  MUFU.EX2 R28, R28 ;  /* 0x0000001c001c7308 */ /* 0x000f620000000800 */
[----:B0-----:R-:W-:-:S01]  /*17500*/  FADD.FTZ R21, R85, R56 ;  /* 0x0000003855157221 */ /* 0x001fc20000010000 */
[----:B------:R-:W-:-:S06]  /*17510*/  F2FP.SATFINITE.E4M3.F32.PACK_AB_MERGE_C R210, R26, R25, RZ ;  /* 0x000000191ad2723e */ /* 0x000fcc00048070ff */
[----:B------:R-:W0:Y:S01]  /*17520*/  MUFU.EX2 R60, R83 ;  /* 0x00000053003c7308 */ /* 0x000e220000000800 */
[----:B------:R-:W-:Y:S01]  /*17530*/  F2FP.SATFINITE.E4M3.F32.PACK_AB_MERGE_C R225, R48, R47, R225 ;  /* 0x0000002f30e1723e */ /* 0x000fe200048070e1 */
[----:B------:R-:W-:-:S06]  /*17540*/  FADD.FTZ R26, R26, R3 ;  /* 0x000000031a1a7221 */ /* 0x000fcc0000010000 */
[----:B------:R-:W2:Y:S01]  /*17550*/  MUFU.EX2 R30, R30 ;  /* 0x0000001e001e7308 */ /* 0x000ea20000000800 */
[C---:B-1----:R-:W-:Y:S01]  /*17560*/  F2FP.SATFINITE.E4M3.F32.PACK_AB_MERGE_C R211, R52.reuse, R85, RZ ;  /* 0x0000005534d3723e */ /* 0x042fe200048070ff */
[----:B------:R-:W-:Y:S01]  /*17570*/  FFMA.FTZ R189, R189, R88, -R38 ;  /* 0x00000058bdbd7223 */ /* 0x000fe20000010826 */
[----:B------:R-:W-:-:S05]  /*17580*/  FADD.FTZ R52, R52, R21 ;  /* 0x0000001534347221 */ /* 0x000fca0000010000 */
[----:B------:R-:W1:Y:S01]  /*17590*/  MUFU.EX2 R185, R185 ;  /* 0x000000b900b97308 */ /* 0x000e620000000800 */
[----:B----4-:R-:W-:-:S07]  /*175a0*/  FADD.FTZ R3, R27, R26 ;  /* 0x0000001a1b037221 */ /* 0x010fce0000010000 */
[----:B------:R-:W4:Y:S01]  /*175b0*/  MUFU.EX2 R29, R29 ;  /* 0x0000001d001d7308 */ /* 0x000f220000000800 */
[----:B---3--:R-:W-:-:S01]  /*175c0*/  FADD.FTZ R21, R183, R52 ;  /* 0x00000034b7157221 */ /* 0x008fc20000010000 */
[----:B------:R-:W-:-:S06]  /*175d0*/  FFMA.FTZ R191, R191, R88, -R38 ;  /* 0x00000058bfbf7223 */ /* 0x000fcc0000010826 */
[----:B------:R-:W-:Y:S01]  /*175e0*/  MUFU.EX2 R31, R31 ;  /* 0x0000001f001f7308 */ /* 0x000fe20000000800 */
[----:B-----5:R-:W-:-:S01]  /*175f0*/  FADD.FTZ R3, R28, R3 ;  /* 0x000000031c037221 */ /* 0x020fc20000010000 */
[----:B------:R-:W-:Y:S01]  /*17600*/  F2FP.SATFINITE.E4M3.F32.PACK_AB_MERGE_C R208, R181, R12, R208 ;  /* 0x0000000cb5d0723e */ /* 0x000fe200048070d0 */
[----:B------:R-:W-:-:S05]  /*17610*/  FFMA.FTZ R193, R193, R88, -R38 ;  /* 0x00000058c1c17223 */ /* 0x000fca0000010826 */
[----:B------:R-:W-:Y:S01]  /*17620*/  MUFU.EX2 R32, R32 ;  /* 0x0000002000207308 */ /* 0x000fe20000000800 */
[----:B------:R-:W-:-:S01]  /*17630*/  FFMA.FTZ R153, R153, R88, -R38 ;  /* 0x0000005899997223 */ /* 0x000fc20000010826 */
[----:B------:R-:W3:Y:S06]  /*17640*/  @P0 LDC R25, c[0x0][0x44c] ;  /* 0x00011300ff190b82 */ /* 0x000eec0000000800 */
[----:B------:R-:W5:Y:S01]  /*17650*/  MUFU.EX2 R48, R187 ;  /* 0x000000bb00307308 */ /* 0x000f620000000800 */
[----:B0-----:R-:W-:-:S01]  /*17660*/  FADD.FTZ R12, R60, R21 ;  /* 0x000000153c0c7221 */ /* 0x001fc20000010000 */
[----:B--2---:R-:W-:-:S06]  /*17670*/  FADD.FTZ R26, R30, R3 ;  /* 0x000000031e1a7221 */ /* 0x004fcc0000010000 */
[----:B------:R-:W0:Y:S01]  /*17680*/  MUFU.EX2 R189, R189 ;  /* 0x000000bd00bd7308 */ /* 0x000e220000000800 */
[----:B-1----:R-:W-:-:S01]  /*17690*/  FADD.FTZ R3, R185, R12 ;  /* 0x0000000cb9037221 */ /* 0x002fc20000010000 */
[----:B----4-:R-:W-:-:S06]  /*176a0*/  FADD.FTZ R26, R29, R26 ;  /* 0x0000001a1d1a7221 */ /* 0x010fcc0000010000 */
[----:B------:R-:W-:Y:S08]  /*176b0*/  MUFU.EX2 R34, R34 ;  /* 0x0000002200227308 */ /* 0x000ff00000000800 */
[----:B------:R-:W1:Y:S01]  /*176c0*/  MUFU.EX2 R33, R33 ;  /* 0x0000002100217308 */ /* 0x000e620000000800 */
[----:B-----5:R-:W-:Y:S01]  /*176d0*/  F2FP.SATFINITE.E4M3.F32.PACK_AB_MERGE_C R205, R48, R185, RZ ;  /* 0x000000b930cd723e */ /* 0x020fe200048070ff */
[----:B------:R-:W-:-:S06]  /*176e0*/  FFMA.FTZ R195, R195, R88, -R38 ;  /* 0x00000058c3c37223 */ /* 0x000fcc0000010826 */
[----:B------:R-:W2:Y:S01]  /*176f0*/  MUFU.EX2 R50, R191 ;  /* 0x000000bf00327308 */ /* 0x000ea20000000800 */
[----:B------:R-:W-:-:S01]  /*17700*/  FADD.FTZ R48, R48, R3 ;  /* 0x0000000330307221 */ /* 0x000fc20000010000 */
[----:B------:R-:W-:Y:S01]  /*17710*/  FADD.FTZ R3, R31, R26 ;  /* 0x0000001a1f037221 */ /* 0x000fe20000010000 */
[----:B------:R-:W-:Y:S02]  /*17720*/  F2FP.SATFINITE.E4M3.F32.PACK_AB_MERGE_C R204, R29, R30, RZ ;  /* 0x0000001e1dcc723e */ /* 0x000fe400048070ff */
[----:B------:R-:W4:Y:S03]  /*17730*/  @P0 LDC R29, c[0x0][0x450] ;  /* 0x00011400ff1d0b82 */ /* 0x000f260000000800 */
[----:B------:R-:W5:Y:S01]  /*17740*/  MUFU.EX2 R193, R193 ;  /* 0x000000c100c17308 */ /* 0x000f620000000800 */
[----:B------:R-:W-:-:S01]  /*17750*/  FADD.FTZ R3, R32, R3 ;  /* 0x0000000320037221 */ /* 0x000fc20000010000 */
[----:B------:R-:W-:-:S06]  /*17760*/  FFMA.FTZ R197, R197, R88, -R38 ;  /* 0x00000058c5c57223 */ /* 0x000fcc0000010826 */
[----:B------:R-:W3:Y:S01]  /*17770*/  MUFU.EX2 R36, R36 ;  /* 0x0000002400247308 */ /* 0x000ee20000000800 */
[----:B0-----:R-:W-:-:S07]  /*17780*/  FADD.FTZ R21, R189, R48 ;  /* 0x00000030bd157221 */ /* 0x001fce0000010000 */
[----:B------:R-:W0:Y:S01]  /*17790*/  MUFU.EX2 R20, R153 ;  /* 0x0000009900147308 */ /* 0x000e220000000800 */
[----:B------:R-:W-:-:S01]  /*177a0*/  FFMA.FTZ R199, R199, R88, -R38 ;  /* 0x00000058c7c77223 */ /* 0x000fc20000010826 */
[----:B-1----:R-:W-:Y:S01]  /*177b0*/  F2FP.SATFINITE.E4M3.F32.PACK_AB_MERGE_C R206, R33, R34, RZ ;  /* 0x0000002221ce723e */ /* 0x002fe200048070ff */
[----:B------:R-:W-:-:S05]  /*177c0*/  FADD.FTZ R34, R34, R3 ;  /* 0x0000000322227221 */ /* 0x000fca0000010000 */
[----:B------:R-:W1:Y:S01]  /*177d0*/  MUFU.EX2 R39, R39 ;  /* 0x0000002700277308 */ /* 0x000e620000000800 */
[----:B------:R-:W-:Y:S01]  /*177e0*/  F2FP.SATFINITE.E4M3.F32.PACK_AB_MERGE_C R210, R133, R24, R210 ;  /* 0x0000001885d2723e */ /* 0x000fe200048070d2 */
[----:B--2---:R-:W-:-:S06]  /*177f0*/  FADD.FTZ R24, R50, R21 ;  /* 0x0000001532187221 */ /* 0x004fcc0000010000 */
[----:B------:R-:W2:Y:S01]  /*17800*/  MUFU.EX2 R195, R195 ;  /* 0x000000c300c37308 */ /* 0x000ea20000000800 */
[----:B------:R-:W-:-:S07]  /*17810*/  FADD.FTZ R33, R33, R34 ;  /* 0x0000002221217221 */ /* 0x000fce0000010000 */
[----:B------:R-:W4:Y:S01]  /*17820*/  MUFU.EX2 R42, R42 ;  /* 0x0000002a002a7308 */ /* 0x000f220000000800 */
[----:B-----5:R-:W-:-:S07]  /*17830*/  FADD.FTZ R3, R193, R24 ;  /* 0x00000018c1037221 */ /* 0x020fce0000010000 */
[----:B------:R-:W5:Y:S01]  /*17840*/  MUFU.EX2 R40, R197 ;  /* 0x000000c500287308 */ /* 0x000f620000000800 */
[----:B---3--:R-:W-:-:S07]  /*17850*/  FADD.FTZ R24, R36, R33 ;  /* 0x0000002124187221 */ /* 0x008fce0000010000 */
[----:B------:R-:W3:Y:S01]  /*17860*/  MUFU.EX2 R37, R37 ;  /* 0x0000002500257308 */ /* 0x000ee20000000800 */
[C---:B0-----:R-:W-:Y:S01]  /*17870*/  F2FP.SATFINITE.E4M3.F32.PACK_AB_MERGE_C R207, R20.reuse, R193, RZ ;  /* 0x000000c114cf723e */ /* 0x041fe200048070ff */
[----:B------:R-:W-:-:S06]  /*17880*/  FADD.FTZ R20, R20, R3 ;  /* 0x0000000314147221 */ /* 0x000fcc0000010000 */
[----:B------:R-:W0:Y:S01]  /*17890*/  MUFU.EX2 R199, R199 ;  /* 0x000000c700c77308 */ /* 0x000e220000000800 */
[----:B-1----:R-:W-:-:S01]  /*178a0*/  FADD.FTZ R21, R39, R24 ;  /* 0x0000001827157221 */ /* 0x002fc20000010000 */
[----:B------:R-:W-:-:S06]  /*178b0*/  @P0 IMAD.HI.U32 R26, R148, R25, RZ ;  /* 0x00000019941a0227 */ /* 0x000fcc00078e00ff */
[----:B------:R-:W1:Y:S01]  /*178c0*/  MUFU.EX2 R44, R44 ;  /* 0x0000002c002c7308 */ /* 0x000e620000000800 */
[----:B--2---:R-:W-:-:S01]  /*178d0*/  FADD.FTZ R3, R195, R20 ;  /* 0x00000014c3037221 */ /* 0x004fc20000010000 */
[----:B----4-:R-:W-:-:S06]  /*178e0*/  FADD.FTZ R24, R42, R21 ;  /* 0x000000152a187221 */ /* 0x010fcc0000010000 */
[----:B------:R-:W2:Y:S01]  /*178f0*/  MUFU.EX2 R161, R161 ;  /* 0x000000a100a17308 */ /* 0x000ea20000000800 */
[----:B------:R-:W-:Y:S01]  /*17900*/  IMAD.MOV.U32 R25, RZ, RZ, R148 ;  /* 0x000000ffff197224 */ /* 0x000fe200078e0094 */
[----:B------:R-:W-:Y:S01]  /*17910*/  @P0 SHF.R.U32.HI R25, RZ, R29, R26 ;  /* 0x0000001dff190219 */ /* 0x000fe2000001161a */
[----:B-----5:R-:W-:-:S05]  /*17920*/  FADD.FTZ R20, R40, R3 ;  /* 0x0000000328147221 */ /* 0x020fca0000010000 */
[----:B------:R-:W-:Y:S01]  /*17930*/  MUFU.EX2 R46, R46 ;  /* 0x0000002e002e7308 */ /* 0x000fe20000000800 */
[C---:B---3--:R-:W-:Y:S01]  /*17940*/  F2FP.SATFINITE.E4M3.F32.PACK_AB_MERGE_C R42, R37.reuse, R42, RZ ;  /* 0x0000002a252a723e */ /* 0x048fe200048070ff */
[----:B------:R-:W-:-:S06]  /*17950*/  FADD.FTZ R37, R37, R24 ;  /* 0x0000001825257221 */ /* 0x000fcc0000010000 */
[----:B------:R-:W3:Y:S01]  /*17960*/  MUFU.EX2 R15, R15 ;  /* 0x0000000f000f7308 */ /* 0x000ee20000000800 */
[----:B------:R-:W-:Y:S01]  /*17970*/  IADD3 R21, R25, R144, -R146 ;  /* 0x0000009019157210 */ /* 0x000fe20007ffe892 */
[----:B0-----:R-:W-:Y:S01]  /*17980*/  FADD.FTZ R3, R199, R20 ;  /* 0x00000014c7037221 */ /* 0x001fe20000010000 */
[----:B------:R-:W-:Y:S02]  /*17990*/  IMAD.MOV.U32 R20, RZ, RZ, RZ ;  /* 0x000000ffff147224 */ /* 0x000fe400078e00ff */
[----:B-1----:R-:W-:Y:S01]  /*179a0*/  FADD.FTZ R24, R44, R37 ;  /* 0x000000252c187221 */ /* 0x002fe20000010000 */
[----:B------:R-:W-:-:S01]  /*179b0*/  FFMA.FTZ R155, R155, R88, -R38 ;  /* 0x000000589b9b7223 */ /* 0x000fc20000010826 */
[----:B------:R-:W-:-:S04]  /*179c0*/  IMAD.HI R20, R21, -0x6db6db6d, R20 ;  /* 0x9249249315147827 */ /* 0x000fc800078e0214 */
[----:B--2---:R-:W-:-:S01]  /*179d0*/  FADD.FTZ R21, R161, R24 ;  /* 0x00000018a1157221 */ /* 0x004fc20000010000 */
[----:B------:R-:W-:Y:S01]  /*179e0*/  FFMA.FTZ R201, R201, R88, -R38 ;  /* 0x00000058c9c97223 */ /* 0x000fe20000010826 */
[----:B------:R-:W-:Y:S02]  /*179f0*/  F2FP.SATFINITE.E4M3.F32.PACK_AB_MERGE_C R209, R53, R0, R209 ;  /* 0x0000000035d1723e */ /* 0x000fe400048070d1 */
[----:B------:R-:W0:Y:S01]  /*17a00*/  MUFU.EX2 R0, R155 ;  /* 0x0000009b00007308 */ /* 0x000e220000000800 */
[----:B---3--:R-:W-:Y:S01]  /*17a10*/  F2FP.SATFINITE.E4M3.F32.PACK_AB_MERGE_C R25, R15, R46, RZ ;  /* 0x0000002e0f19723e */ /* 0x008fe200048070ff */
[----:B------:R-:W-:Y:S01]  /*17a20*/  FADD.FTZ R46, R46, R21 ;  /* 0x000000152e2e7221 */ /* 0x000fe20000010000 */
[----:B------:R-:W-:Y:S01]  /*17a30*/  SHF.R.U32.HI R21, RZ, 0x1f, R20 ;  /* 0x0000001fff157819 */ /* 0x000fe20000011614 */
[-CC-:B------:R-:W-:Y:S01]  /*17a40*/  FFMA.FTZ R35, R35, R88.reuse, -R38.reuse ;  /* 0x0000005823237223 */ /* 0x180fe20000010826 */
[----:B------:R-:W-:-:S03]  /*17a50*/  FFMA.FTZ R159, R159, R88, -R38 ;  /* 0x000000589f9f7223 */ /* 0x000fc60000010826 */
[----:B------:R-:W1:Y:S01]  /*17a60*/  MUFU.EX2 R201, R201 ;  /* 0x000000c900c97308 */ /* 0x000e620000000800 */
[----:B------:R-:W-:-:S01]  /*17a70*/  FFMA.FTZ R38, R157, R88, -R38 ;  /* 0x000000589d267223 */ /* 0x000fc20000010826 */
[----:B------:R-:W-:Y:S02]  /*17a80*/  LEA.HI.SX32 R21, R20, R21, 0x19 ;  /* 0x0000001514157211 */ /* 0x000fe400078fcaff */
[----:B------:R-:W-:Y:S02]  /*17a90*/  F2FP.SATFINITE.E4M3.F32.PACK_AB_MERGE_C R216, R89, R80, R216 ;  /* 0x0000005059d8723e */ /* 0x000fe400048070d8 */
[----:B------:R-:W-:Y:S02]  /*17aa0*/  VIMNMX R89, R84, R21, !PT ;  /* 0x0000001554597248 */ /* 0x000fe40007fe0100 */
[----:B------:R-:W2:Y:S01]  /*17ab0*/  MUFU.EX2 R12, R35 ;  /* 0x00000023000c7308 */ /* 0x000ea20000000800 */
[----:B------:R-:W-:Y:S02]  /*17ac0*/  VIADD R20, R136, 0xfffffffe ;  /* 0xfffffffe88147836 */ /* 0x000fe40000000000 */
[----:B------:R3:W-:Y:S05]  /*17ad0*/  STL [R1+0x3c], R89 ;  /* 0x00003c5901007387 */ /* 0x0007ea0000100800 */
[----:B------:R-:W-:Y:S01]  /*17ae0*/  MUFU.EX2 R159, R159 ;  /* 0x0000009f009f7308 */ /* 0x000fe20000000800 */
[C---:B0-----:R-:W-:Y:S01]  /*17af0*/  F2FP.SATFINITE.E4M3.F32.PACK_AB_MERGE_C R199, R0.reuse, R199, RZ ;  /* 0x000000c700c7723e */ /* 0x041fe200048070ff */
[----:B------:R-:W-:-:S06]  /*17b00*/  FADD.FTZ R0, R0, R3 ;  /* 0x0000000300007221 */ /* 0x000fcc0000010000 */
[----:B------:R-:W0:Y:S01]  /*17b10*/  MUFU.EX2 R38, R38 ;  /* 0x0000002600267308 */ /* 0x000e220000000800 */
[----:B------:R-:W-:Y:S01]  /*17b20*/  ISETP.GE.AND P2, PT, R20, R89, PT ;  /* 0x000000591400720c */ /* 0x000fe20003f46270 */
[----:B-1----:R-:W-:-:S04]  /*17b30*/  FADD.FTZ R3, R201, R0 ;  /* 0x00000000c9037221 */ /* 0x002fc80000010000 */
[----:B--2---:R-:W-:Y:S01]  /*17b40*/  FADD.FTZ R0, R12, R3 ;  /* 0x000000030c007221 */ /* 0x004fe20000010000 */
[----:B------:R-:W-:Y:S02]  /*17b50*/  F2FP.SATFINITE.E4M3.F32.PACK_AB_MERGE_C R220, R72, R67, RZ ;  /* 0x0000004348dc723e */ /* 0x000fe400048070ff */
[----:B------:R-:W-:Y:S02]  /*17b60*/  F2FP.SATFINITE.E4M3.F32.PACK_AB_MERGE_C R221, R107, R96, RZ ;  /* 0x000000606bdd723e */ /* 0x000fe400048070ff */
[----:B------:R-:W-:Y:S02]  /*17b70*/  F2FP.SATFINITE.E4M3.F32.PACK_AB_MERGE_C R223, R109, R102, RZ ;  /* 0x000000666ddf723e */ /* 0x000fe400048070ff */
[----:B------:R-:W-:Y:S02]  /*17b80*/  F2FP.SATFINITE.E4M3.F32.PACK_AB_MERGE_C R217, R111, R104, RZ ;  /* 0x000000686fd9723e */ /* 0x000fe400048070ff */
[----:B------:R-:W-:Y:S02]  /*17b90*/  F2FP.SATFINITE.E4M3.F32.PACK_AB_MERGE_C R219, R106, R99, RZ ;  /* 0x000000636adb723e */ /* 0x000fe400048070ff */
[----:B0-----:R-:W-:Y:S01]  /*17ba0*/  F2FP.SATFINITE.E4M3.F32.PACK_AB_MERGE_C R3, R38, R159, RZ ;  /* 0x0000009f2603723e */ /* 0x001fe200048070ff */
[----:B------:R-:W-:-:S01]  /*17bb0*/  FADD.FTZ R159, R159, R0 ;  /* 0x000000009f9f7221 */ /* 0x000fc20000010000 */
[----:B------:R-:W-:-:S02]  /*17bc0*/  F2FP.SATFINITE.E4M3.F32.PACK_AB_MERGE_C R212, R74, R49, RZ ;  /* 0x000000314ad4723e */ /* 0x000fc400048070ff */
[----:B------:R-:W-:Y:S02]  /*17bd0*/  F2FP.SATFINITE.E4M3.F32.PACK_AB_MERGE_C R215, R110, R79, RZ ;  /* 0x0000004f6ed7723e */ /* 0x000fe400048070ff */
[----:B------:R-:W-:Y:S02]  /*17be0*/  F2FP.SATFINITE.E4M3.F32.PACK_AB_MERGE_C R199, R40, R195, R199 ;  /* 0x000000c328c7723e */ /* 0x000fe400048070c7 */
[----:B------:R-:W-:Y:S01]  /*17bf0*/  F2FP.SATFINITE.E4M3.F32.PACK_AB_MERGE_C R218, R90, R45, RZ ;  /* 0x0000002d5ada723e */ /* 0x000fe200048070ff */
[----:B------:R-:W-:Y:S01]  /*17c00*/  FADD.FTZ R236, R15, R46 ;  /* 0x0000002e0fec7221 */ /* 0x000fe20000010000 */
[----:B------:R-:W-:Y:S01]  /*17c10*/  F2FP.SATFINITE.E4M3.F32.PACK_AB_MERGE_C R220, R68, R63, R220 ;  /* 0x0000003f44dc723e */ /* 0x000fe200048070dc */
[----:B------:R-:W-:Y:S01]  /*17c20*/  FADD.FTZ R235, R38, R159 ;  /* 0x0000009f26eb7221 */ /* 0x000fe20000010000 */
[----:B------:R-:W-:Y:S02]  /*17c30*/  F2FP.SATFINITE.E4M3.F32.PACK_AB_MERGE_C R221, R105, R64, R221 ;  /* 0x0000004069dd723e */ /* 0x000fe400048070dd */
[----:B------:R-:W-:-:S02]  /*17c40*/  CS2R R34, SRZ ;  /* 0x0000000000227805 */ /* 0x000fc4000001ff00 */
[----:B------:R-:W-:Y:S02]  /*17c50*/  F2FP.SATFINITE.E4M3.F32.PACK_AB_MERGE_C R223, R93, R66, R223 ;  /* 0x000000425ddf723e */ /* 0x000fe400048070df */
[----:B------:R-:W-:Y:S02]  /*17c60*/  CS2R R40, SRZ ;  /* 0x0000000000287805 */ /* 0x000fe4000001ff00 */
[----:B------:R-:W-:Y:S02]  /*17c70*/  F2FP.SATFINITE.E4M3.F32.PACK_AB_MERGE_C R217, R91, R82, R217 ;  /* 0x000000525bd9723e */ /* 0x000fe400048070d9 */
[----:B------:R-:W-:Y:S02]  /*17c80*/  CS2R R46, SRZ ;  /* 0x00000000002e7805 */ /* 0x000fe4000001ff00 */
        /* <DEDUP_REMOVED lines=43> */
[----:B------:R-:W-:Y:S01]  /*17f40*/  IMAD.MOV.U32 R201, RZ, RZ, R199 ;  /* 0x000000ffffc97224 */ /* 0x000fe200078e00c7 */
[----:B---3--:R-:W-:Y:S06]  /*17f50*/  @!P2 BRA `(.L_x_8470) ;  /* 0x0000005c00e0a947 */ /* 0x008fec0003800000 */
[----:B------:R-:W-:Y:S01]  /*17f60*/  IMAD.MOV.U32 R0, RZ, RZ, R13 ;  /* 0x000000ffff007224 */ /* 0x000fe200078e000d */
[----:B------:R-:W-:Y:S01]  /*17f70*/  MOV R12, R234 ;  /* 0x000000ea000c7202 */ /* 0x000fe20000000f00 */
        /* <DEDUP_REMOVED lines=32> */
[----:B------:R-:W-:-:S07]  /*18180*/  CS2R R24, SRZ ;  /* 0x0000000000187805 */ /* 0x000fce000001ff00 */
.L_x_8481:
        /* <DEDUP_REMOVED lines=9> */
.L_x_8472:
        /* <DEDUP_REMOVED lines=8> */
.L_x_8473:
[----:B------:R-:W-:Y:S04]  /*182a0*/  BSSY B0, `(.L_x_8471) ;  /* 0x0000004000007945 */ /* 0x000fe80003800000 */
[----:B-1----:R-:W-:Y:S05]  /*182b0*/  @P3 BRA `(.L_x_8474) ;  /* 0x0000000000083947 */ /* 0x002fea0003800000 */
[----:B------:R-:W1:Y:S02]  /*182c0*/  SYNCS.PHASECHK.TRANS64.TRYWAIT P3, [R13+URZ+0x2e830], R14 ;  /* 0x02e8300e0d0075a7 */ /* 0x000e64000806017f */
[----:B-1----:R-:W-:Y:S05]  /*182d0*/  @!P3 BRA `(.L_x_8475) ;  /* 0x000001880030b947 */ /* 0x002fea0003800000 */
.L_x_8474:
[----:B------:R-:W-:Y:S05]  /*182e0*/  BSYNC B0 ;  /* 0x0000000000007941 */ /* 0x000fea0003800000 */
.L_x_8471:
[----:B01----:R-:W2:Y:S01]  /*182f0*/  LDL R14, [R1+0x48] ;  /* 0x00004800010e7983 */ /* 0x003ea20000100800 */
[----:B------:R-:W-:Y:S01]  /*18300*/  VIADD R21, R231, 0x1 ;  /* 0x00000001e7157836 */ /* 0x000fe20000000000 */
[----:B------:R-:W-:Y:S05]  /*18310*/  WARPSYNC.ALL ;  /* 0x0000000000007948 */ /* 0x000fea0003800000 */
[----:B------:R-:W0:Y:S01]  /*18320*/  S2R R13, SR_TID.X ;  /* 0x00000000000d7919 */ /* 0x000e220000002100 */
[C---:B------:R-:W-:Y:S01]  /*18330*/  ISETP.NE.AND P3, PT, R21.reuse, 0x2, PT ;  /* 0x000000021500780c */ /* 0x040fe20003f65270 */
[----:B------:R-:W-:Y:S01]  /*18340*/  IMAD.MOV.U32 R15, RZ, RZ, 0x40000040 ;  /* 0x40000040ff0f7424 */ /* 0x000fe200078e00ff */
[C---:B------:R-:W-:Y:S01]  /*18350*/  R2UR UR24, R4.reuse ;  /* 0x00000000041872ca */ /* 0x040fe200000e0000 */
[----:B------:R-:W-:Y:S01]  /*18360*/  IMAD.MOV.U32 R89, RZ, RZ, 0x40000040 ;  /* 0x40000040ff597424 */ /* 0x000fe200078e00ff */
[----:B------:R-:W-:Y:S01]  /*18370*/  SEL R21, R21, RZ, P3 ;  /* 0x000000ff15157207 */ /* 0x000fe20001800000 */
[----:B------:R-:W-:Y:S01]  /*18380*/  IMAD.MOV.U32 R93, RZ, RZ, 0x40000040 ;  /* 0x40000040ff5d7424 */ /* 0x000fe200078e00ff */
[----:B------:R-:W-:Y:S01]  /*18390*/  R2UR UR27, R15 ;  /* 0x000000000f1b72ca */ /* 0x000fe200000e0000 */
[----:B------:R-:W-:Y:S01]  /*183a0*/  STL [R1+0xf8], R24 ;  /* 0x0000f81801007387 */ /* 0x000fe20000100800 */
[----:B------:R-:W-:Y:S01]  /*183b0*/  R2UR UR25, R5 ;  /* 0x00000000051972ca */ /* 0x000fe200000e0000 */
[----:B------:R-:W-:Y:S01]  /*183c0*/  IMAD.MOV.U32 R15, RZ, RZ, 0x40000040 ;  /* 0x40000040ff0f7424 */ /* 0x000fe200078e00ff */
[----:B------:R-:W-:Y:S01]  /*183d0*/  R2UR UR31, R89 ;  /* 0x00000000591f72ca */ /* 0x000fe200000e0000 */
[----:B------:R-:W-:Y:S01]  /*183e0*/  STL [R1+0xf4], R23 ;  /* 0x0000f41701007387 */ /* 0x000fe20000100800 */
[----:B------:R-:W-:-:S02]  /*183f0*/  R2UR UR28, R4 ;  /* 0x00000000041c72ca */ /* 0x000fc400000e0000 */
[----:B------:R-:W-:Y:S01]  /*18400*/  R2UR UR29, R5 ;  /* 0x00000000051d72ca */ /* 0x000fe200000e0000 */
[----:B------:R-:W-:Y:S01]  /*18410*/  STL [R1+0xf0], R22 ;  /* 0x0000f01601007387 */ /* 0x000fe20000100800 */
[----:B------:R-:W-:Y:S02]  /*18420*/  R2UR UR35, R93 ;  /* 0x000000005d2372ca */ /* 0x000fe400000e0000 */
[C---:B------:R-:W-:Y:S01]  /*18430*/  R2UR UR32, R4.reuse ;  /* 0x00000000042072ca */ /* 0x040fe200000e0000 */
[----:B------:R-:W-:Y:S01]  /*18440*/  STL [R1+0xec], R20 ;  /* 0x0000ec1401007387 */ /* 0x000fe20000100800 */
[----:B------:R-:W-:Y:S02]  /*18450*/  R2UR UR33, R5 ;  /* 0x00000000052172ca */ /* 0x000fe400000e0000 */
[----:B------:R-:W-:Y:S01]  /*18460*/  MOV R91, 0x40000040 ;  /* 0x40000040005b7802 */ /* 0x000fe20000000f00 */
[----:B------:R1:W-:Y:S01]  /*18470*/  STL [R1+0xe8], R19 ;  /* 0x0000e81301007387 */ /* 0x0003e20000100800 */
[----:B------:R-:W-:-:S02]  /*18480*/  R2UR UR36, R4 ;  /* 0x00000000042472ca */ /* 0x000fc400000e0000 */
[----:B------:R-:W-:Y:S01]  /*18490*/  R2UR UR39, R91 ;  /* 0x000000005b2772ca */ /* 0x000fe200000e0000 */
[----:B------:R-:W-:Y:S01]  /*184a0*/  STL [R1+0xe4], R18 ;  /* 0x0000e41201007387 */ /* 0x000fe20000100800 */
[----:B------:R-:W-:Y:S02]  /*184b0*/  R2UR UR37, R5 ;  /* 0x00000000052572ca */ /* 0x000fe400000e0000 */
[----:B------:R-:W-:Y:S01]  /*184c0*/  R2UR UR47, R89 ;  /* 0x00000000592f72ca */ /* 0x000fe200000e0000 */
[----:B------:R-:W-:Y:S01]  /*184d0*/  STL [R1+0xe0], R17 ;  /* 0x0000e01101007387 */ /* 0x000fe20000100800 */
[----:B0-----:R-:W-:Y:S02]  /*184e0*/  SHF.R.U32.HI R13, RZ, 0x7, R13 ;  /* 0x00000007ff0d7819 */ /* 0x001fe4000001160d */
[C---:B------:R-:W-:Y:S01]  /*184f0*/  R2UR UR44, R4.reuse ;  /* 0x00000000042c72ca */ /* 0x040fe200000e0000 */
[----:B------:R-:W-:Y:S01]  /*18500*/  STL [R1+0xdc], R16 ;  /* 0x0000dc1001007387 */ /* 0x000fe20000100800 */
[----:B------:R-:W-:Y:S01]  /*18510*/  R2UR UR45, R5 ;  /* 0x00000000052d72ca */ /* 0x000fe200000e0000 */
[----:B------:R-:W-:Y:S01]  /*18520*/  VIADD R13, R13, 0x8 ;  /* 0x000000080d0d7836 */ /* 0x000fe20000000000 */
[----:B------:R-:W-:Y:S01]  /*18530*/  R2UR UR55, R91 ;  /* 0x000000005b3772ca */ /* 0x000fe200000e0000 */
[----:B------:R-:W-:Y:S01]  /*18540*/  STL [R1+0xd8], R12 ;  /* 0x0000d80c01007387 */ /* 0x000fe20000100800 */
[----:B------:R-:W-:-:S02]  /*18550*/  R2UR UR52, R4 ;  /* 0x00000000043472ca */ /* 0x000fc400000e0000 */
[----:B------:R-:W-:Y:S01]  /*18560*/  R2UR UR53, R5 ;  /* 0x00000000053572ca */ /* 0x000fe200000e0000 */
[----:B------:R0:W-:Y:S01]  /*18570*/  BAR.SYNC.DEFER_BLOCKING R13, 0x100 ;  /* 0x0004000d0000751d */ /* 0x0001e20000010000 */
[----:B------:R-:W-:Y:S02]  /*18580*/  R2UR UR7, R93 ;  /* 0x000000005d0772ca */ /* 0x000fe400000e0000 */
[----:B------:R-:W-:Y:S02]  /*18590*/  R2UR UR11, R91 ;  /* 0x000000005b0b72ca */ /* 0x000fe400000e0000 */
[----:B------:R-:W-:Y:S02]  /*185a0*/  R2UR UR15, R89 ;  /* 0x00000000590f72ca */ /* 0x000fe400000e0000 */
[----:B------:R-:W-:Y:S01]  /*185b0*/  R2UR UR19, R91 ;  /* 0x000000005b1372ca */ /* 0x000fe200000e0000 */
[----:B------:R-:W-:Y:S01]  /*185c0*/  STL [R1+0xd4], R3 ;  /* 0x0000d40301007387 */ /* 0x000fe20000100800 */
[----:B------:R-:W-:-:S02]  /*185d0*/  R2UR UR17, R89 ;  /* 0x00000000591172ca */ /* 0x000fc400000e0000 */
[----:B------:R-:W-:Y:S01]  /*185e0*/  R2UR UR21, R93 ;  /* 0x000000005d1572ca */ /* 0x000fe200000e0000 */
[----:B------:R3:W-:Y:S01]  /*185f0*/  STL [R1+0xd0], R2 ;  /* 0x0000d00201007387 */ /* 0x0007e20000100800 */
[C---:B------:R-:W-:Y:S02]  /*18600*/  R2UR UR9, R89.reuse ;  /* 0x00000000590972ca */ /* 0x040fe400000e0000 */
[----:B------:R-:W-:Y:S01]  /*18610*/  MOV R237, UR7 ;  /* 0x0000000700ed7c02 */ /* 0x000fe20008000f00 */
[----:B------:R-:W-:Y:S01]  /*18620*/  UMOV UR7, UR11 ;  /* 0x0000000b00077c82 */ /* 0x000fe20008000000 */
[----:B------:R-:W-:Y:S01]  /*18630*/  R2UR UR11, R89 ;  /* 0x00000000590b72ca */ /* 0x000fe200000e0000 */
[----:B------:R4:W-:Y:S01]  /*18640*/  STL [R1+0xcc], R0 ;  /* 0x0000cc0001007387 */ /* 0x0009e20000100800 */
[C---:B------:R-:W-:Y:S02]  /*18650*/  R2UR UR13, R91.reuse ;  /* 0x000000005b0d72ca */ /* 0x040fe400000e0000 */
[----:B------:R-:W-:-:S02]  /*18660*/  R2UR UR23, R91 ;  /* 0x000000005b1772ca */ /* 0x000fc400000e0000 */
[----:B------:R-:W-:Y:S01]  /*18670*/  R2UR UR5, R93 ;  /* 0x000000005d0572ca */ /* 0x000fe200000e0000 */
[----:B------:R-:W-:Y:S01]  /*18680*/  WARPGROUP.ARRIVE ;  /* 0x00000000000079c5 */ /* 0x000fe20000000000 */
[----:B-1----:R-:W-:Y:S01]  /*18690*/  MOV R19, UR7 ;  /* 0x0000000700137c02 */ /* 0x002fe20008000f00 */
[----:B------:R-:W-:Y:S01]  /*186a0*/  UMOV UR7, UR17 ;  /* 0x0000001100077c82 */ /* 0x000fe20008000000 */
[----:B------:R-:W-:Y:S01]  /*186b0*/  R2UR UR17, R5 ;  /* 0x00000000051172ca */ /* 0x000fe200000e0000 */
[----:B------:R-:W-:Y:S01]  /*186c0*/  IMAD.MOV.U32 R93, RZ, RZ, 0x40000040 ;  /* 0x40000040ff5d7424 */ /* 0x000fe200078e00ff */
[----:B------:R-:W-:Y:S02]  /*186d0*/  R2UR UR59, R15 ;  /* 0x000000000f3b72ca */ /* 0x000fe400000e0000 */
[----:B---3--:R-:W-:Y:S01]  /*186e0*/  MOV R2, UR11 ;  /* 0x0000000b00027c02 */ /* 0x008fe20008000f00 */
[----:B------:R-:W-:Y:S01]  /*186f0*/  UMOV UR11, UR15 ;  /* 0x0000000f000b7c82 */ /* 0x000fe20008000000 */
[----:B------:R-:W-:Y:S01]  /*18700*/  R2UR UR15, R91 ;  /* 0x000000005b0f72ca */ /* 0x000fe200000e0000 */
[----:B------:R-:W-:Y:S01]  /*18710*/  IMAD.MOV.U32 R91, RZ, RZ, 0x40000040 ;  /* 0x40000040ff5b7424 */ /* 0x000fe200078e00ff */
[----:B------:R-:W-:-:S02]  /*18720*/  R2UR UR43, R93 ;  /* 0x000000005d2b72ca */ /* 0x000fc400000e0000 */
[----:B------:R-:W-:Y:S01]  /*18730*/  MOV R22, UR11 ;  /* 0x0000000b00167c02 */ /* 0x000fe20008000f00 */
[----:B------:R-:W-:Y:S01]  /*18740*/  UMOV UR11, UR13 ;  /* 0x0000000d000b7c82 */ /* 0x000fe20008000000 */
[----:B------:R-:W-:-:S07]  /*18750*/  R2UR UR13, R11 ;  /* 0x000000000b0d72ca */ /* 0x000fce00000e0000 */
[----:B------:R-:W-:Y:S01]  /*18760*/  MOV R12, UR15 ;  /* 0x0000000f000c7c02 */ /* 0x000fe20008000f00 */
[----:B------:R-:W-:Y:S01]  /*18770*/  UMOV UR15, UR19 ;  /* 0x00000013000f7c82 */ /* 0x000fe20008000000 */
[----:B------:R-:W-:Y:S02]  /*18780*/  R2UR UR19, R89 ;  /* 0x00000000591372ca */ /* 0x000fe400000e0000 */
[----:B------:R-:W-:Y:S01]  /*18790*/  MOV R24, UR15 ;  /* 0x0000000f00187c02 */ /* 0x000fe20008000f00 */
[----:B------:R-:W-:-:S10]  /*187a0*/  UMOV UR15, UR9 ;  /* 0x00000009000f7c82 */ /* 0x000fd40008000000 */
[----:B------:R-:W-:Y:S01]  /*187b0*/  MOV R17, UR19 ;  /* 0x0000001300117c02 */ /* 0x000fe20008000f00 */
[----:B------:R-:W-:Y:S02]  /*187c0*/  UMOV UR19, UR21 ;  /* 0x0000001500137c82 */ /* 0x000fe40008000000 */
[----:B------:R-:W-:Y:S01]  /*187d0*/  MOV R95, UR19 ;  /* 0x00000013005f7c02 */ /* 0x000fe20008000f00 */
[----:B------:R-:W-:Y:S01]  /*187e0*/  UMOV UR19, UR5 ;  /* 0x0000000500137c82 */ /* 0x000fe20008000000 */
[----:B--2---:R-:W-:-:S04]  /*187f0*/  IMAD R14, R21, 0x700, R14 ;  /* 0x00000700150e7824 */ /* 0x004fc800078e020e */
        /* <DEDUP_REMOVED lines=13> */
[----:B------:R-:W-:Y:S01]  /*188d0*/  QGMMA.64x32x32.F32.E4M3.E4M3 R184, gdesc[UR24], RZ, !UPT, gsb0 ;  /* 0x0060000018b879f3 */ /* 0x000fe2000c0008ff */
[----:B------:R-:W-:Y:S01]  /*188e0*/  R2UR UR54, R90 ;  /* 0x000000005a3672ca */ /* 0x000fe200000e0000 */
[----:B------:R-:W-:Y:S01]  /*188f0*/  VIADD R90, R14, 0x102 ;  /* 0x000001020e5a7836 */ /* 0x000fe20000000000 */
[----:B------:R-:W-:Y:S01]  /*18900*/  R2UR UR8, R88 ;  /* 0x00000000580872ca */ /* 0x000fe200000e0000 */
[C---:B------:R-:W-:Y:S01]  /*18910*/  VIADD R92, R14.reuse, 0x302 ;  /* 0x000003020e5c7836 */ /* 0x040fe20000000000 */
        /* <DEDUP_REMOVED lines=11> */
[----:B------:R-:W-:Y:S01]  /*189d0*/  IMAD.MOV.U32 R89, RZ, RZ, 0x40000040 ;  /* 0x40000040ff597424 */ /* 0x000fe200078e00ff */
[----:B------:R-:W-:Y:S01]  /*189e0*/  R2UR UR14, R88 ;  /* 0x00000000580e72ca */ /* 0x000fe200000e0000 */
[----:B------:R-:W-:Y:S01]  /*189f0*/  VIADD R88, R14, 0x104 ;  /* 0x000001040e587836 */ /* 0x000fe20000000000 */
[----:B------:R-:W-:Y:S01]  /*18a00*/  R2UR UR10, R90 ;  /* 0x000000005a0a72ca */ /* 0x000fe200000e0000 */
[C---:B------:R-:W-:Y:S01]  /*18a10*/  VIADD R92, R14.reuse, 0x206 ;  /* 0x000002060e5c7836 */ /* 0x040fe20000000000 */
[----:B------:R-:W-:-:S04]  /*18a20*/  IADD3 R90, R14, 0x204, RZ ;  /* 0x000002040e5a7810 */ /* 0x000fc80007ffe0ff */
[----:B------:R-:W-:-:S03]  /*18a30*/  R2UR UR42, R92 ;  /* 0x000000005c2a72ca */ /* 0x000fc600000e0000 */
[----:B0-----:R-:W-:-:S04]  /*18a40*/  MOV R13, UR6 ;  /* 0x00000006000d7c02 */ /* 0x001fc80008000f00 */
[----:B------:R-:W-:Y:S01]  /*18a50*/  UMOV UR6, UR10 ;  /* 0x0000000a00067c82 */ /* 0x000fe20008000000 */
[----:B------:R-:W-:Y:S01]  /*18a60*/  R2UR UR10, R88 ;  /* 0x00000000580a72ca */ /* 0x000fe200000e0000 */
[----:B------:R-:W-:Y:S01]  /*18a70*/  VIADD R88, R14, 0x304 ;  /* 0x000003040e587836 */ /* 0x000fe20000000000 */
[----:B------:R-:W-:Y:S01]  /*18a80*/  MOV R18, UR6 ;  /* 0x0000000600127c02 */ /* 0x000fe20008000f00 */
[----:B------:R-:W-:Y:S01]  /*18a90*/  UMOV UR6, UR16 ;  /* 0x0000001000067c82 */ /* 0x000fe20008000000 */
[----:B------:R-:W-:-:S09]  /*18aa0*/  R2UR UR16, R4 ;  /* 0x00000000041072ca */ /* 0x000fd200000e0000 */
[----:B----4-:R-:W-:Y:S01]  /*18ab0*/  MOV R0, UR10 ;  /* 0x0000000a00007c02 */ /* 0x010fe20008000f00 */
[----:B------:R-:W-:Y:S01]  /*18ac0*/  UMOV UR10, UR14 ;  /* 0x0000000e000a7c82 */ /* 0x000fe20008000000 */
[----:B------:R-:W-:Y:S01]  /*18ad0*/  R2UR UR14, R90 ;  /* 0x000000005a0e72ca */ /* 0x000fe200000e0000 */
[----:B------:R-:W-:Y:S01]  /*18ae0*/  VIADD R90, R14, 0x404 ;  /* 0x000004040e5a7836 */ /* 0x000fe20000000000 */
[----:B------:R-:W-:Y:S01]  /*18af0*/  MOV R20, UR10 ;  /* 0x0000000a00147c02 */ /* 0x000fe20008000f00 */
[----:B------:R-:W-:Y:S01]  /*18b00*/  UMOV UR10, UR12 ;  /* 0x0000000c000a7c82 */ /* 0x000fe20008000000 */
[----:B------:R-:W-:Y:S02]  /*18b10*/  R2UR UR12, R10 ;  /* 0x000000000a0c72ca */ /* 0x000fe400000e0000 */
[----:B------:R-:W-:Y:S01]  /*18b20*/  R2UR UR22, R90 ;  /* 0x000000005a1672ca */ /* 0x000fe200000e0000 */
[----:B------:R-:W-:Y:S01]  /*18b30*/  VIADD R90, R14, 0x604 ;  /* 0x000006040e5a7836 */ /* 0x000fe20000000000 */
[----:B------:R-:W-:-:S02]  /*18b40*/  WARPGROUP.DEPBAR.LE gsb0, 0x0 ;  /* 0x00008000000079c5 */ /* 0x000fc40000010000 */
[----:B------:R-:W-:-:S03]  /*18b50*/  WARPGROUP.ARRIVE ;  /* 0x00000000000079c5 */ /* 0x000fc60000000000 */
[----:B------:R-:W-:Y:S01]  /*18b60*/  MOV R3, UR14 ;  /* 0x0000000e00037c02 */ /* 0x000fe20008000f00 */
[----:B------:R-:W-:Y:S01]  /*18b70*/  UMOV UR14, UR18 ;  /* 0x00000012000e7c82 */ /* 0x000fe20008000000 */
[----:B------:R-:W-:Y:S01]  /*18b80*/  R2UR UR18, R88 ;  /* 0x00000000581272ca */ /* 0x000fe200000e0000 */
[----:B------:R-:W-:Y:S01]  /*18b90*/  VIADD R88, R14, 0x504 ;  /* 0x000005040e587836 */ /* 0x000fe20000000000 */
[----:B------:R-:W-:Y:S01]  /*18ba0*/  MOV R23, UR14 ;  /* 0x0000000e00177c02 */ /* 0x000fe20008000f00 */
[----:B------:R-:W-:Y:S01]  /*18bb0*/  QGMMA.64x32x32.F32.E4M3.E4M3 R168, gdesc[UR28], RZ, !UPT, gsb0 ;  /* 0x006000001ca879f3 */ /* 0x000fe2000c0008ff */
[----:B------:R-:W-:Y:S01]  /*18bc0*/  R2UR UR30, R90 ;  /* 0x000000005a1e72ca */ /* 0x000fe200000e0000 */
[----:B------:R-:W-:Y:S01]  /*18bd0*/  VIADD R90, R14, 0x106 ;  /* 0x000001060e5a7836 */ /* 0x000fe20000000000 */
[----:B------:R-:W-:Y:S01]  /*18be0*/  R2UR UR26, R88 ;  /* 0x00000000581a72ca */ /* 0x000fe200000e0000 */
[----:B------:R-:W-:Y:S01]  /*18bf0*/  VIADD R88, R14, 0x6 ;  /* 0x000000060e587836 */ /* 0x000fe20000000000 */
[----:B------:R-:W-:Y:S01]  /*18c00*/  R2UR UR31, R91 ;  /* 0x000000005b1f72ca */ /* 0x000fe200000e0000 */
[----:B------:R-:W-:Y:S01]  /*18c10*/  IMAD.MOV.U32 R91, RZ, RZ, 0x40000040 ;  /* 0x40000040ff5b7424 */ /* 0x000fe200078e00ff */
[----:B------:R-:W-:-:S03]  /*18c20*/  UMOV UR14, UR8 ;  /* 0x00000008000e7c82 */ /* 0x000fc60008000000 */
[----:B------:R-:W-:Y:S01]  /*18c30*/  MOV R16, UR18 ;  /* 0x0000001200107c02 */ /* 0x000fe20008000f00 */
[----:B------:R-:W-:Y:S02]  /*18c40*/  UMOV UR18, UR20 ;  /* 0x0000001400127c82 */ /* 0x000fe40008000000 */
[----:B------:R-:W-:Y:S01]  /*18c50*/  MOV R94, UR18 ;  /* 0x00000012005e7c02 */ /* 0x000fe20008000f00 */
[----:B------:R-:W-:-:S04]  /*18c60*/  UMOV UR18, UR4 ;  /* 0x0000000400127c82 */ /* 0x000fc80008000000 */
[----:B------:R-:W-:Y:S01]  /*18c70*/  IMAD.MOV.U32 R15, RZ, RZ, R94 ;  /* 0x000000ffff0f7224 */ /* 0x000fe200078e005e */
        /* <DEDUP_REMOVED lines=10> */
[----:B------:R-:W-:Y:S02]  /*18d20*/  R2UR UR38, R90 ;  /* 0x000000005a2672ca */ /* 0x000fe400000e0000 */
[----:B------:R-:W-:Y:S02]  /*18d30*/  IADD3 R90, R14, 0x406, RZ ;  /* 0x000004060e5a7810 */ /* 0x000fe40007ffe0ff */
[----:B------:R-:W-:Y:S01]  /*18d40*/  R2UR UR39, R91 ;  /* 0x000000005b2772ca */ /* 0x000fe200000e0000 */
[----:B------:R-:W-:Y:S01]  /*18d50*/  IMAD.MOV.U32 R91, RZ, RZ, 0x40000040 ;  /* 0x40000040ff5b7424 */ /* 0x000fe200078e00ff */
[----:B------:R-:W-:-:S04]  /*18d60*/  R2UR UR50, R90 ;  /* 0x000000005a3272ca */ /* 0x000fc800000e0000 */
[----:B------:R-:W-:Y:S01]  /*18d70*/  R2UR UR51, R91 ;  /* 0x000000005b3372ca */ /* 0x000fe200000e0000 */
[----:B------:R-:W-:Y:S02]  /*18d80*/  WARPGROUP.DEPBAR.LE gsb0, 0x0 ;  /* 0x00008000000079c5 */ /* 0x000fe40000010000 */
[----:B------:R-:W-:-:S06]  /*18d90*/  WARPGROUP.ARRIVE ;  /* 0x00000000000079c5 */ /* 0x000fcc0000000000 */
[----:B------:R-:W-:Y:S01]  /*18da0*/  QGMMA.64x32x32.F32.E4M3.E4M3 R120, gdesc[UR44], RZ, !UPT, gsb0 ;  /* 0x006000002c7879f3 */ /* 0x000fe2000c0008ff */
[----:B------:R-:W-:Y:S01]  /*18db0*/  R2UR UR46, R88 ;  /* 0x00000000582e72ca */ /* 0x000fe200000e0000 */
[C---:B------:R-:W-:Y:S01]  /*18dc0*/  VIADD R88, R14.reuse, 0x506 ;  /* 0x000005060e587836 */ /* 0x040fe20000000000 */
[----:B------:R-:W-:Y:S01]  /*18dd0*/  R2UR UR47, R89 ;  /* 0x00000000592f72ca */ /* 0x000fe200000e0000 */
[----:B------:R-:W-:Y:S02]  /*18de0*/  VIADD R14, R14, 0x606 ;  /* 0x000006060e0e7836 */ /* 0x000fe40000000000 */
[----:B------:R-:W-:-:S03]  /*18df0*/  IMAD.MOV.U32 R89, RZ, RZ, 0x40000040 ;  /* 0x40000040ff597424 */ /* 0x000fc600078e00ff */
        /* <DEDUP_REMOVED lines=10> */
[C---:B------:R-:W-:Y:S02]  /*18ea0*/  R2UR UR8, R10.reuse ;  /* 0x000000000a0872ca */ /* 0x040fe400000e0000 */
[C---:B------:R-:W-:Y:S02]  /*18eb0*/  R2UR UR9, R11.reuse ;  /* 0x000000000b0972ca */ /* 0x040fe400000e0000 */
[----:B------:R-:W-:Y:S02]  /*18ec0*/  R2UR UR4, R10 ;  /* 0x000000000a0472ca */ /* 0x000fe400000e0000 */
[----:B------:R-:W-:Y:S02]  /*18ed0*/  R2UR UR5, R11 ;  /* 0x000000000b0572ca */ /* 0x000fe400000e0000 */
[----:B------:R-:W-:Y:S02]  /*18ee0*/  R2UR UR19, R14 ;  /* 0x000000000e1372ca */ /* 0x000fe400000e0000 */
[----:B------:R-:W-:Y:S01]  /*18ef0*/  R2UR UR18, R15 ;  /* 0x000000000f1272ca */ /* 0x000fe200000e0000 */
[----:B------:R-:W-:-:S02]  /*18f00*/  WARPGROUP.DEPBAR.LE gsb0, 0x0 ;  /* 0x00008000000079c5 */ /* 0x000fc40000010000 */
        /* <DEDUP_REMOVED lines=123> */
[----:B------:R-:W-:Y:S03]  /*196c0*/  QGMMA.64x32x32.F32.E4M3.E4M3 R88, gdesc[UR56], R88, gsb0 ;  /* 0x00600000385879f3 */ /* 0x000fe60008000858 */
[----:B------:R-:W-:Y:S02]  /*196d0*/  WARPGROUP.DEPBAR.LE gsb0, 0x0 ;  /* 0x00008000000079c5 */ /* 0x000fe40000010000 */
[----:B0-----:R-:W-:Y:S05]  /*196e0*/  @P2 BRA `(.L_x_8476) ;  /* 0x0000000000282947 */ /* 0x001fea0003800000 */
[----:B------:R-:W-:Y:S05]  /*196f0*/  @!P1 BRA `(.L_x_8477) ;  /* 0x0000000000049947 */ /* 0x000fea0003800000 */
[----:B------:R-:W-:Y:S01]  /*19700*/  BPT.TRAP 0x1 ;  /* 0x000000040000795c */ /* 0x000fe20000300000 */
.L_x_8477:
[----:B-----5:R-:W-:Y:S01]  /*19710*/  SHF.L.U32 R12, R12, 0x1f, RZ ;  /* 0x0000001f0c0c7819 */ /* 0x020fe200000006ff */
[----:B------:R-:W-:-:S04]  /*19720*/  IMAD R13, R231, 0x8, R16 ;  /* 0x00000008e70d7824 */ /* 0x000fc800078e0210 */
[----:B------:R0:W1:Y:S01]  /*19730*/  SYNCS.PHASECHK.TRANS64.TRYWAIT P2, [R13+URZ+0x2e850], R12 ;  /* 0x02e8500c0d0075a7 */ /* 0x000062000804017f */
[----:B------:R-:W-:Y:S05]  /*19740*/  @!P1 BRA `(.L_x_8478) ;  /* 0x0000000000049947 */ /* 0x000fea0003800000 */
[----:B------:R-:W-:Y:S01]  /*19750*/  BPT.TRAP 0x1 ;  /* 0x000000040000795c */ /* 0x000fe20000300000 */
.L_x_8478:
[----:B-1----:R-:W-:Y:S05]  /*19760*/  @P2 BRA `(.L_x_8476) ;  /* 0x0000000000082947 */ /* 0x002fea0003800000 */
[----:B------:R-:W1:Y:S02]  /*19770*/  SYNCS.PHASECHK.TRANS64.TRYWAIT P2, [R13+URZ+0x2e850], R12 ;  /* 0x02e8500c0d0075a7 */ /* 0x000e64000804017f */
[----:B-1----:R-:W-:Y:S05]  /*19780*/  @!P2 BRA `(.L_x_8479) ;  /* 0x000001740018a947 */ /* 0x002fea0003800000 */
.L_x_8476:
[----:B01---5:R-:W-:Y:S01]  /*19790*/  VIADD R12, R16, 0x400 ;  /* 0x00000400100c7836 */ /* 0x023fe20000000000 */
[----:B------:R-:W-:Y:S01]  /*197a0*/  MOV R13, 0xc0000010 ;  /* 0xc0000010000d7802 */ /* 0x000fe20000000f00 */
[----:B------:R-:W-:Y:S05]  /*197b0*/  WARPSYNC.ALL ;  /* 0x0000000000007948 */ /* 0x000fea0003800000 */
[----:B------:R-:W-:Y:S01]  /*197c0*/  SHF.R.U32.HI R12, RZ, 0x4, R12 ;  /* 0x00000004ff0c7819 */ /* 0x000fe2000001160c */
[----:B------:R-:W-:Y:S01]  /*197d0*/  WARPGROUP.ARRIVE ;  /* 0x00000000000079c5 */ /* 0x000fe20000000000 */
[----:B------:R-:W-:Y:S01]  /*197e0*/  R2UR UR7, R13 ;  /* 0x000000000d0772ca */ /* 0x000fe200000e0000 */
[----:B------:R-:W-:Y:S01]  /*197f0*/  IMAD.MOV.U32 R15, RZ, RZ, -0x3ffffff0 ;  /* 0xc0000010ff0f7424 */ /* 0x000fe200078e00ff */
[----:B------:R-:W-:Y:S01]  /*19800*/  LOP3.LUT R12, R12, 0x3fff, RZ, 0xc0, !PT ;  /* 0x00003fff0c0c7812 */ /* 0x000fe200078ec0ff */
[----:B------:R-:W0:Y:S01]  /*19810*/  @P0 LDC R13, c[0x0][0x44c] ;  /* 0x00011300ff0d0b82 */ /* 0x000e220000000800 */
[C---:B------:R-:W-:Y:S01]  /*19820*/  FMUL.FTZ R168, R2.reuse, R168 ;  /* 0x000000a802a87220 */ /* 0x040fe20000410000 */
        /* <DEDUP_REMOVED lines=24> */
[----:B------:R-:W-:Y:S01]  /*199b0*/  QGMMA.64x128x32.F32.E4M3.E4M3 R24, R224, gdesc[UR4], R24, gsb0 ;  /* 0x01e00004e0187df3 */ /* 0x000fe20008000818 */
[----:B------:R-:W-:Y:S01]  /*199c0*/  VIADD R14, R12, 0x100 ;  /* 0x000001000c0e7836 */ /* 0x000fe20000000000 */
[----:B------:R-:W-:Y:S01]  /*199d0*/  R2UR UR7, R15 ;  /* 0x000000000f0772ca */ /* 0x000fe200000e0000 */
[C---:B------:R-:W-:Y:S01]  /*199e0*/  FMUL.FTZ R148, R2.reuse, R148 ;  /* 0x0000009402947220 */ /* 0x040fe20000410000 */
[C---:B------:R-:W-:Y:S01]  /*199f0*/  FMUL.FTZ R149, R2.reuse, R149 ;  /* 0x0000009502957220 */ /* 0x040fe20000410000 */
[----:B------:R-:W-:Y:S01]  /*19a00*/  FMUL.FTZ R120, R2, R120 ;  /* 0x0000007802787220 */ /* 0x000fe20000410000 */
[----:B------:R-:W-:Y:S01]  /*19a10*/  R2UR UR6, R14 ;  /* 0x000000000e0672ca */ /* 0x000fe200000e0000 */
[----:B------:R-:W-:-:S02]  /*19a20*/  VIADD R14, R12, 0x200 ;  /* 0x000002000c0e7836 */ /* 0x000fc40000000000 */
[C---:B------:R-:W-:Y:S01]  /*19a30*/  FMUL.FTZ R121, R2.reuse, R121 ;  /* 0x0000007902797220 */ /* 0x040fe20000410000 */
        /* <DEDUP_REMOVED lines=54> */
[----:B------:R-:W-:Y:S01]  /*19da0*/  ULDC UR4, c[0x0][0x988] ;  /* 0x0002620000047ab9 */ /* 0x000fe20000000800 */
[----:B------:R-:W-:-:S02]  /*19db0*/  WARPGROUP.DEPBAR.LE gsb0, 0x0 ;  /* 0x00008000000079c5 */ /* 0x000fc40000010000 */
[----:B------:R-:W-:Y:S01]  /*19dc0*/  WARPGROUP.ARRIVE ;  /* 0x00000000000079c5 */ /* 0x000fe20000000000 */
[----:B------:R-:W2:Y:S04]  /*19dd0*/  LDL R226, [R1+0x54] ;  /* 0x0000540001e27983 */ /* 0x000ea80000100800 */
[----:B------:R-:W2:Y:S01]  /*19de0*/  LDL R227, [R1+0x7c] ;  /* 0x00007c0001e37983 */ /* 0x000ea20000100800 */
[----:B------:R-:W-:Y:S01]  /*19df0*/  QGMMA.64x128x32.F32.E4M3.E4M3 R24, R220, gdesc[UR4], R24, gsb0 ;  /* 0x01e00004dc187df3 */ /* 0x000fe20008000818 */
[----:B------:R-:W-:Y:S01]  /*19e00*/  R2UR UR6, R14 ;  /* 0x000000000e0672ca */ /* 0x000fe200000e0000 */
[----:B------:R-:W-:Y:S01]  /*19e10*/  VIADD R14, R12, 0x300 ;  /* 0x000003000c0e7836 */ /* 0x000fe20000000000 */
[----:B------:R-:W-:Y:S01]  /*19e20*/  R2UR UR7, R15 ;  /* 0x000000000f0772ca */ /* 0x000fe200000e0000 */
[----:B------:R-:W-:Y:S01]  /*19e30*/  IMAD.MOV.U32 R15, RZ, RZ, -0x3ffffff0 ;  /* 0xc0000010ff0f7424 */ /* 0x000fe200078e00ff */
[----:B------:R-:W-:-:S02]  /*19e40*/  WARPGROUP.DEPBAR.LE gsb0, 0x0 ;  /* 0x00008000000079c5 */ /* 0x000fc40000010000 */
        /* <DEDUP_REMOVED lines=10> */
[----:B------:R-:W-:Y:S01]  /*19ef0*/  R2UR UR7, R15 ;  /* 0x000000000f0772ca */ /* 0x000fe200000e0000 */
[----:B------:R-:W1:Y:S01]  /*19f00*/  @P0 LDC R14, c[0x0][0x450] ;  /* 0x00011400ff0e0b82 */ /* 0x000e620000000800 */
[----:B--2---:R-:W-:Y:S01]  /*19f10*/  IMAD.IADD R15, R227, 0x1, R226 ;  /* 0x00000001e30f7824 */ /* 0x004fe200078e02e2 */
[----:B------:R-:W-:Y:S02]  /*19f20*/  WARPGROUP.DEPBAR.LE gsb0, 0x0 ;  /* 0x00008000000079c5 */ /* 0x000fe40000010000 */
[----:B------:R-:W-:-:S08]  /*19f30*/  WARPGROUP.ARRIVE ;  /* 0x00000000000079c5 */ /* 0x000fd00000000000 */
[----:B------:R-:W-:Y:S03]  /*19f40*/  QGMMA.64x128x32.F32.E4M3.E4M3 R24, R208, gdesc[UR4], R24, gsb0 ;  /* 0x01e00004d0187df3 */ /* 0x000fe60008000818 */
[----:B------:R-:W-:Y:S02]  /*19f50*/  WARPGROUP.DEPBAR.LE gsb0, 0x0 ;  /* 0x00008000000079c5 */ /* 0x000fe40000010000 */
[----:B------:R-:W2:Y:S04]  /*19f60*/  LDL R211, [R1+0x50] ;  /* 0x0000500001d37983 */ /* 0x000ea80000100800 */
[----:B------:R-:W3:Y:S04]  /*19f70*/  LDL R210, [R1+0x60] ;  /* 0x0000600001d27983 */ /* 0x000ee80000100800 */
[----:B------:R-:W3:Y:S01]  /*19f80*/  LDL R209, [R1+0x40] ;  /* 0x0000400001d17983 */ /* 0x000ee20000100800 */
[----:B0-----:R-:W-:Y:S01]  /*19f90*/  @P0 IMAD.HI.U32 R208, R15, R13, RZ ;  /* 0x0000000d0fd00227 */ /* 0x001fe200078e00ff */
[----:B------:R-:W-:Y:S01]  /*19fa0*/  WARPGROUP.ARRIVE ;  /* 0x00000000000079c5 */ /* 0x000fe20000000000 */
[----:B------:R-:W-:Y:S02]  /*19fb0*/  MUFU.TANH R168, R168 ;  /* 0x000000a800a87308 */ /* 0x000fe40000002400 */
[----:B------:R-:W-:Y:S01]  /*19fc0*/  FMUL.FTZ R119, R2, R119 ;  /* 0x0000007702777220 */ /* 0x000fe20000410000 */
[----:B------:R-:W-:Y:S01]  /*19fd0*/  IMAD.MOV.U32 R13, RZ, RZ, R15 ;  /* 0x000000ffff0d7224 */ /* 0x000fe200078e000f */
[----:B-1----:R-:W-:Y:S01]  /*19fe0*/  @P0 SHF.R.U32.HI R13, RZ, R14, R208 ;  /* 0x0000000eff0d0219 */ /* 0x002fe200000116d0 */
[----:B------:R-:W-:Y:S01]  /*19ff0*/  VIADD R14, R12, 0x500 ;  /* 0x000005000c0e7836 */ /* 0x000fe20000000000 */
[----:B------:R-:W-:Y:S01]  /*1a000*/  MOV R15, 0xc0000010 ;  /* 0xc0000010000f7802 */ /* 0x000fe20000000f00 */
[C---:B------:R-:W-:Y:S01]  /*1a010*/  FMUL.FTZ R90, R2.reuse, R90 ;  /* 0x0000005a025a7220 */ /* 0x040fe20000410000 */
[----:B------:R-:W-:Y:S01]  /*1a020*/  FMUL.FTZ R91, R2, R91 ;  /* 0x0000005b025b7220 */ /* 0x000fe20000410000 */
[----:B------:R-:W-:Y:S01]  /*1a030*/  MUFU.TANH R169, R169 ;  /* 0x000000a900a97308 */ /* 0x000fe20000002400 */
        /* <DEDUP_REMOVED lines=15> */
[----:B------:R-:W-:Y:S01]  /*1a130*/  QGMMA.64x128x32.F32.E4M3.E4M3 R24, R204, gdesc[UR4], R24, gsb0 ;  /* 0x01e00004cc187df3 */ /* 0x000fe20008000818 */
[C---:B------:R-:W-:Y:S01]  /*1a140*/  FMUL.FTZ R189, R2.reuse, R191 ;  /* 0x000000bf02bd7220 */ /* 0x040fe20000410000 */
[C---:B------:R-:W-:Y:S01]  /*1a150*/  FMUL.FTZ R191, R2.reuse, R193 ;  /* 0x000000c102bf7220 */ /* 0x040fe20000410000 */
[C---:B------:R-:W-:Y:S01]  /*1a160*/  FMUL.FTZ R193, R2.reuse, R195 ;  /* 0x000000c302c17220 */ /* 0x040fe20000410000 */
[C---:B------:R-:W-:Y:S01]  /*1a170*/  FMUL.FTZ R195, R2.reuse, R197 ;  /* 0x000000c502c37220 */ /* 0x040fe20000410000 */
[----:B------:R-:W-:Y:S01]  /*1a180*/  FMUL.FTZ R197, R2, R199 ;  /* 0x000000c702c57220 */ /* 0x000fe20000410000 */
[----:B------:R-:W-:Y:S01]  /*1a190*/  IMAD R199, R20, -0xe0, RZ ;  /* 0xffffff2014c77824 */ /* 0x000fe200078e02ff */
[----:B------:R-:W1:Y:S01]  /*1a1a0*/  MUFU.TANH R14, R14 ;  /* 0x0000000e000e7308 */ /* 0x000e620000002400 */
[----:B------:R-:W4:Y:S01]  /*1a1b0*/  SHFL.IDX PT, R13, R13, 0x1, 0x1c1f ;  /* 0x003c1f000d0d7f89 */ /* 0x000f2200000e0000 */
[C---:B------:R-:W-:Y:S01]  /*1a1c0*/  FMUL.FTZ R94, R2.reuse, R94 ;  /* 0x0000005e025e7220 */ /* 0x040fe20000410000 */
[C---:B------:R-:W-:Y:S01]  /*1a1d0*/  FMUL.FTZ R95, R2.reuse, R95 ;  /* 0x0000005f025f7220 */ /* 0x040fe20000410000 */
[C---:B------:R-:W-:Y:S01]  /*1a1e0*/  FMUL.FTZ R98, R2.reuse, R98 ;  /* 0x0000006202627220 */ /* 0x040fe20000410000 */
[C---:B------:R-:W-:Y:S01]  /*1a1f0*/  FMUL.FTZ R99, R2.reuse, R99 ;  /* 0x0000006302637220 */ /* 0x040fe20000410000 */
[----:B------:R-:W-:Y:S01]  /*1a200*/  FMUL.FTZ R102, R2, R102 ;  /* 0x0000006602667220 */ /* 0x000fe20000410000 */
[----:B------:R-:W0:Y:S01]  /*1a210*/  S2R R227, SR_TID.X ;  /* 0x0000000000e37919 */ /* 0x000e220000002100 */
[----:B------:R-:W1:Y:S08]  /*1a220*/  MUFU.TANH R15, R15 ;  /* 0x0000000f000f7308 */ /* 0x000e700000002400 */
        /* <DEDUP_REMOVED lines=14> */
[----:B------:R-:W1:Y:S01]  /*1a310*/  MUFU.TANH R156, R156 ;  /* 0x0000009c009c7308 */ /* 0x000e620000002400 */
[----:B------:R-:W-:-:S02]  /*1a320*/  WARPGROUP.DEPBAR.LE gsb0, 0x0 ;  /* 0x00008000000079c5 */ /* 0x000fc40000010000 */
[----:B------:R-:W-:-:S05]  /*1a330*/  FMUL.FTZ R204, R2, R128 ;  /* 0x0000008002cc7220 */ /* 0x000fca0000410000 */
[----:B------:R-:W1:Y:S01]  /*1a340*/  MUFU.TANH R157, R157 ;  /* 0x0000009d009d7308 */ /* 0x000e620000002400 */
[----:B------:R-:W-:Y:S01]  /*1a350*/  FMUL.FTZ R206, R2, R103 ;  /* 0x0000006702ce7220 */ /* 0x000fe20000410000 */
[----:B------:R-:W-:Y:S01]  /*1a360*/  WARPGROUP.ARRIVE ;  /* 0x00000000000079c5 */ /* 0x000fe20000000000 */
[----:B0-----:R-:W-:-:S05]  /*1a370*/  LOP3.LUT R207, R227, 0x7f, RZ, 0xc0, !PT ;  /* 0x0000007fe3cf7812 */ /* 0x001fca00078ec0ff */
[----:B------:R-:W0:Y:S01]  /*1a380*/  S2R R227, SR_TID.X ;  /* 0x0000000000e37919 */ /* 0x000e220000002100 */
        /* <DEDUP_REMOVED lines=14> */
[----:B--2---:R-:W-:-:S07]  /*1a470*/  IADD3 R199, -R211, 0x1, R199 ;  /* 0x00000001d3c77810 */ /* 0x004fce0007ffe1c7 */
[----:B------:R-:W2:Y:S01]  /*1a480*/  MUFU.TANH R124, R124 ;  /* 0x0000007c007c7308 */ /* 0x000ea20000002400 */
[----:B---3--:R-:W-:-:S07]  /*1a490*/  IADD3 R199, -R209, R199, R210 ;  /* 0x000000c7d1c77210 */ /* 0x008fce0007ffe1d2 */
[----:B------:R-:W3:Y:S01]  /*1a4a0*/  MUFU.TANH R125, R125 ;  /* 0x0000007d007d7308 */ /* 0x000ee20000002400 */
[C---:B------:R-:W-:Y:S02]  /*1a4b0*/  IMAD.IADD R123, R199.reuse, 0x1, R123 ;  /* 0x00000001c77b7824 */ /* 0x040fe400078e027b */
[----:B----4-:R-:W-:-:S05]  /*1a4c0*/  IMAD.IADD R13, R199, 0x1, R13 ;  /* 0x00000001c70d7824 */ /* 0x010fca00078e020d */
[----:B------:R-:W-:Y:S01]  /*1a4d0*/  MUFU.TANH R129, R129 ;  /* 0x0000008100817308 */ /* 0x000fe20000002400 */
[C---:B------:R-:W-:Y:S02]  /*1a4e0*/  ISETP.GT.AND P2, PT, R123.reuse, RZ, PT ;  /* 0x000000ff7b00720c */ /* 0x040fe40003f44270 */
[C---:B------:R-:W-:Y:S02]  /*1a4f0*/  ISETP.GT.AND P3, PT, R123.reuse, 0x1, PT ;  /* 0x000000017b00780c */ /* 0x040fe40003f64270 */
[----:B-1----:R-:W-:Y:S02]  /*1a500*/  FSEL R128, R14, -INF , P2 ;  /* 0xff8000000e807808 */ /* 0x002fe40001000000 */
[----:B------:R-:W-:Y:S01]  /*1a510*/  ISETP.GT.AND P2, PT, R123, 0x8, PT ;  /* 0x000000087b00780c */ /* 0x000fe20003f44270 */
[----:B------:R1:W4:Y:S01]  /*1a520*/  MUFU.TANH R14, R204 ;  /* 0x000000cc000e7308 */ /* 0x0003220000002400 */
[----:B------:R-:W-:Y:S02]  /*1a530*/  FSEL R15, R15, -INF , P3 ;  /* 0xff8000000f0f7808 */ /* 0x000fe40001800000 */
[----:B------:R-:W-:-:S02]  /*1a540*/  ISETP.GT.AND P3, PT, R123, 0x9, PT ;  /* 0x000000097b00780c */ /* 0x000fc40003f64270 */
[----:B------:R-:W-:Y:S02]  /*1a550*/  FSEL R186, R186, -INF , P2 ;  /* 0xff800000baba7808 */ /* 0x000fe40001000000 */
[----:B------:R-:W-:Y:S01]  /*1a560*/  ISETP.GT.AND P2, PT, R123, 0x10, PT ;  /* 0x000000107b00780c */ /* 0x000fe20003f44270 */
[----:B------:R-:W4:Y:S01]  /*1a570*/  MUFU.TANH R132, R132 ;  /* 0x0000008400847308 */ /* 0x000f220000002400 */
[----:B-1----:R-:W-:Y:S02]  /*1a580*/  FMNMX.FTZ R204, R128, R3, !PT ;  /* 0x0000000380cc7209 */ /* 0x002fe40007810000 */
[----:B------:R-:W-:Y:S02]  /*1a590*/  FSEL R187, R187, -INF , P3 ;  /* 0xff800000bbbb7808 */ /* 0x000fe40001800000 */
[----:B------:R-:W-:Y:S02]  /*1a5a0*/  FMNMX.FTZ R204, R15, R204, !PT ;  /* 0x000000cc0fcc7209 */ /* 0x000fe40007810000 */
[----:B------:R-:W-:Y:S01]  /*1a5b0*/  ISETP.GT.AND P3, PT, R123, 0x11, PT ;  /* 0x000000117b00780c */ /* 0x000fe20003f64270 */
[----:B------:R-:W1:Y:S01]  /*1a5c0*/  MUFU.TANH R133, R133 ;  /* 0x0000008500857308 */ /* 0x000e620000002400 */
[----:B------:R-:W-:-:S02]  /*1a5d0*/  FMNMX.FTZ R204, R186, R204, !PT ;  /* 0x000000ccbacc7209 */ /* 0x000fc40007810000 */
        /* <DEDUP_REMOVED lines=8> */
[----:B------:R-:W1:Y:S01]  /*1a660*/  MUFU.TANH R105, R105 ;  /* 0x0000006900697308 */ /* 0x000e620000002400 */
[----:B------:R-:W-:Y:S02]  /*1a670*/  FMNMX.FTZ R204, R191, R204, !PT ;  /* 0x000000ccbfcc7209 */ /* 0x000fe40007810000 */
[----:B------:R-:W-:Y:S02]  /*1a680*/  ISETP.GT.AND P2, PT, R123, 0x20, PT ;  /* 0x000000207b00780c */ /* 0x000fe40003f44270 */
[----:B------:R-:W-:Y:S02]  /*1a690*/  FSEL R195, R195, -INF , P3 ;  /* 0xff800000c3c37808 */ /* 0x000fe40001800000 */
[----:B------:R-:W-:Y:S01]  /*1a6a0*/  FMNMX.FTZ R204, R194, R204, !PT ;  /* 0x000000ccc2cc7209 */ /* 0x000fe20007810000 */
[----:B------:R-:W1:Y:S01]  /*1a6b0*/  MUFU.TANH R108, R108 ;  /* 0x0000006c006c7308 */ /* 0x000e620000002400 */
        /* <DEDUP_REMOVED lines=98> */
[----:B--2---:R-:W-:Y:S01]  /*1ace0*/  FSEL R124, R124, -INF , P2 ;  /* 0xff8000007c7c7808 */ /* 0x004fe20001000000 */
[----:B------:R-:W-:Y:S01]  /*1acf0*/  MUFU.TANH R182, R182 ;  /* 0x000000b600b67308 */ /* 0x000fe20000002400 */
[----:B------:R-:W-:Y:S02]  /*1ad00*/  FMNMX.FTZ R204, R121, R204, !PT ;  /* 0x000000cc79cc7209 */ /* 0x000fe40007810000 */
[----:B------:R-:W-:Y:S02]  /*1ad10*/  ISETP.GT.AND P2, PT, R123, 0x90, PT ;  /* 0x000000907b00780c */ /* 0x000fe40003f44270 */
[----:B---3--:R-:W-:Y:S02]  /*1ad20*/  FSEL R125, R125, -INF , P3 ;  /* 0xff8000007d7d7808 */ /* 0x008fe40001800000 */
[----:B------:R-:W-:Y:S01]  /*1ad30*/  ISETP.GT.AND P3, PT, R123, 0x91, PT ;  /* 0x000000917b00780c */ /* 0x000fe20003f64270 */
[----:B------:R-:W-:Y:S01]  /*1ad40*/  MUFU.TANH R183, R183 ;  /* 0x000000b700b77308 */ /* 0x000fe20000002400 */
[----:B------:R-:W-:-:S02]  /*1ad50*/  FMNMX.FTZ R205, R124, R204, !PT ;  /* 0x000000cc7ccd7209 */ /* 0x000fc40007810000 */
[----:B----4-:R-:W-:Y:S02]  /*1ad60*/  FSEL R204, R14, -INF , P2 ;  /* 0xff8000000ecc7808 */ /* 0x010fe40001000000 */
[----:B------:R-:W-:Y:S02]  /*1ad70*/  ISETP.GT.AND P2, PT, R123, 0x98, PT ;  /* 0x000000987b00780c */ /* 0x000fe40003f44270 */
[----:B------:R-:W-:Y:S01]  /*1ad80*/  FSEL R129, R129, -INF , P3 ;  /* 0xff80000081817808 */ /* 0x000fe20001800000 */
[----:B------:R0:W2:Y:S01]  /*1ad90*/  MUFU.TANH R14, R88 ;  /* 0x00000058000e7308 */ /* 0x0000a20000002400 */
[C---:B------:R-:W-:Y:S02]  /*1ada0*/  ISETP.GT.AND P3, PT, R123.reuse, 0x99, PT ;  /* 0x000000997b00780c */ /* 0x040fe40003f64270 */
[----:B------:R-:W-:Y:S02]  /*1adb0*/  FSEL R132, R132, -INF , P2 ;  /* 0xff80000084847808 */ /* 0x000fe40001000000 */
[----:B------:R-:W-:-:S02]  /*1adc0*/  ISETP.GT.AND P2, PT, R123, 0xa0, PT ;  /* 0x000000a07b00780c */ /* 0x000fc40003f44270 */
[----:B-1----:R-:W-:Y:S01]  /*1add0*/  FSEL R133, R133, -INF , P3 ;  /* 0xff80000085857808 */ /* 0x002fe20001800000 */
[----:B------:R-:W-:Y:S01]  /*1ade0*/  MUFU.TANH R154, R154 ;  /* 0x0000009a009a7308 */ /* 0x000fe20000002400 */
[C---:B------:R-:W-:Y:S01]  /*1adf0*/  ISETP.GT.AND P3, PT, R123.reuse, 0xa1, PT ;  /* 0x000000a17b00780c */ /* 0x040fe20003f64270 */
[----:B0-----:R-:W-:Y:S01]  /*1ae00*/  FMUL.FTZ R88, R2, R89 ;  /* 0x0000005902587220 */ /* 0x001fe20000410000 */
[----:B------:R-:W-:Y:S01]  /*1ae10*/  FSEL R104, R104, -INF , P2 ;  /* 0xff80000068687808 */ /* 0x000fe20001000000 */
[C---:B------:R-:W-:Y:S01]  /*1ae20*/  FMUL.FTZ R89, R2.reuse, R92 ;  /* 0x0000005c02597220 */ /* 0x040fe20000410000 */
[----:B------:R-:W-:Y:S01]  /*1ae30*/  ISETP.GT.AND P2, PT, R123, 0xa8, PT ;  /* 0x000000a87b00780c */ /* 0x000fe20003f44270 */
[C---:B------:R-:W-:Y:S01]  /*1ae40*/  FMUL.FTZ R92, R2.reuse, R93 ;  /* 0x0000005d025c7220 */ /* 0x040fe20000410000 */
[----:B------:R-:W-:Y:S01]  /*1ae50*/  FSEL R105, R105, -INF , P3 ;  /* 0xff80000069697808 */ /* 0x000fe20001800000 */
[----:B------:R-:W-:Y:S01]  /*1ae60*/  MUFU.TANH R88, R88 ;  /* 0x0000005800587308 */ /* 0x000fe20000002400 */
[C---:B------:R-:W-:Y:S01]  /*1ae70*/  ISETP.GT.AND P3, PT, R123.reuse, 0xa9, PT ;  /* 0x000000a97b00780c */ /* 0x040fe20003f64270 */
[----:B------:R-:W-:Y:S01]  /*1ae80*/  FMUL.FTZ R93, R2, R96 ;  /* 0x00000060025d7220 */ /* 0x000fe20000410000 */
[----:B------:R-:W-:Y:S01]  /*1ae90*/  FSEL R108, R108, -INF , P2 ;  /* 0xff8000006c6c7808 */ /* 0x000fe20001000000 */
[----:B------:R-:W-:Y:S01]  /*1aea0*/  FMUL.FTZ R96, R2, R97 ;  /* 0x0000006102607220 */ /* 0x000fe20000410000 */
[----:B------:R-:W-:-:S02]  /*1aeb0*/  ISETP.GT.AND P2, PT, R123, 0xb0, PT ;  /* 0x000000b07b00780c */ /* 0x000fc40003f44270 */
[----:B------:R-:W-:Y:S01]  /*1aec0*/  FSEL R109, R109, -INF , P3 ;  /* 0xff8000006d6d7808 */ /* 0x000fe20001800000 */
[----:B------:R-:W-:Y:S01]  /*1aed0*/  MUFU.TANH R92, R92 ;  /* 0x0000005c005c7308 */ /* 0x000fe20000002400 */
[C---:B------:R-:W-:Y:S02]  /*1aee0*/  ISETP.GT.AND P3, PT, R123.reuse, 0xb1, PT ;  /* 0x000000b17b00780c */ /* 0x040fe40003f64270 */
[----:B------:R-:W-:Y:S02]  /*1aef0*/  FSEL R112, R112, -INF , P2 ;  /* 0xff80000070707808 */ /* 0x000fe40001000000 */
[----:B------:R-:W-:Y:S02]  /*1af00*/  ISETP.GT.AND P2, PT, R123, 0xb8, PT ;  /* 0x000000b87b00780c */ /* 0x000fe40003f44270 */
[----:B------:R-:W-:Y:S01]  /*1af10*/  FSEL R113, R113, -INF , P3 ;  /* 0xff80000071717808 */ /* 0x000fe20001800000 */
[----:B------:R-:W0:Y:S01]  /*1af20*/  MUFU.TANH R89, R89 ;  /* 0x0000005900597308 */ /* 0x000e220000002400 */
[----:B------:R-:W-:-:S02]  /*1af30*/  ISETP.GT.AND P3, PT, R123, 0xb9, PT ;  /* 0x000000b97b00780c */ /* 0x000fc40003f64270 */
[----:B------:R-:W-:Y:S02]  /*1af40*/  FSEL R116, R116, -INF , P2 ;  /* 0xff80000074747808 */ /* 0x000fe40001000000 */
[----:B------:R-:W-:Y:S02]  /*1af50*/  ISETP.GT.AND P2, PT, R123, 0xc0, PT ;  /* 0x000000c07b00780c */ /* 0x000fe40003f44270 */
[----:B------:R-:W-:Y:S01]  /*1af60*/  FSEL R117, R117, -INF , P3 ;  /* 0xff80000075757808 */ /* 0x000fe20001800000 */
[----:B------:R-:W1:Y:S01]  /*1af70*/  MUFU.TANH R96, R96 ;  /* 0x0000006000607308 */ /* 0x000e620000002400 */
[C---:B------:R-:W-:Y:S02]  /*1af80*/  ISETP.GT.AND P3, PT, R123.reuse, 0xc1, PT ;  /* 0x000000c17b00780c */ /* 0x040fe40003f64270 */
[----:B--2---:R-:W-:Y:S02]  /*1af90*/  FSEL R97, R14, -INF , P2 ;  /* 0xff8000000e617808 */ /* 0x004fe40001000000 */
[----:B------:R-:W-:-:S02]  /*1afa0*/  ISETP.GT.AND P2, PT, R123, 0xc8, PT ;  /* 0x000000c87b00780c */ /* 0x000fc40003f44270 */
[----:B------:R-:W-:Y:S01]  /*1afb0*/  ISETP.GT.AND P4, PT, R13, 0x1, PT ;  /* 0x000000010d00780c */ /* 0x000fe20003f84270 */
[----:B------:R2:W-:Y:S01]  /*1afc0*/  MUFU.TANH R14, R100 ;  /* 0x00000064000e7308 */ /* 0x0005e20000002400 */
[----:B0-----:R-:W-:Y:S02]  /*1afd0*/  FSEL R89, R89, -INF , P2 ;  /* 0xff80000059597808 */ /* 0x001fe40001000000 */
[----:B------:R-:W-:Y:S02]  /*1afe0*/  ISETP.GT.AND P2, PT, R123, 0xd0, PT ;  /* 0x000000d07b00780c */ /* 0x000fe40003f44270 */
[----:B------:R-:W-:Y:S02]  /*1aff0*/  FSEL R185, R185, -INF , P4 ;  /* 0xff800000b9b97808 */ /* 0x000fe40002000000 */
[----:B------:R-:W-:Y:S01]  /*1b000*/  ISETP.GT.AND P4, PT, R13, 0x9, PT ;  /* 0x000000090d00780c */ /* 0x000fe20003f84270 */
[----:B------:R-:W0:Y:S01]  /*1b010*/  MUFU.TANH R93, R93 ;  /* 0x0000005d005d7308 */ /* 0x000e220000002400 */
[----:B--2---:R-:W-:Y:S01]  /*1b020*/  FSEL R100, R88, -INF , P3 ;  /* 0xff80000058647808 */ /* 0x004fe20001800000 */
[----:B------:R-:W-:Y:S01]  /*1b030*/  FMUL.FTZ R88, R2, R101 ;  /* 0x0000006502587220 */ /* 0x000fe20000410000 */
[----:B------:R-:W-:-:S02]  /*1b040*/  ISETP.GT.AND P3, PT, R123, 0xc9, PT ;  /* 0x000000c97b00780c */ /* 0x000fc40003f64270 */
[----:B------:R-:W-:Y:S02]  /*1b050*/  FSEL R189, R189, -INF , P4 ;  /* 0xff800000bdbd7808 */ /* 0x000fe40002000000 */
[----:B------:R-:W-:Y:S01]  /*1b060*/  FSEL R92, R92, -INF , P3 ;  /* 0xff8000005c5c7808 */ /* 0x000fe20001800000 */
[----:B------:R-:W2:Y:S01]  /*1b070*/  MUFU.TANH R88, R88 ;  /* 0x0000005800587308 */ /* 0x000ea20000002400 */
[----:B------:R-:W-:Y:S02]  /*1b080*/  ISETP.GT.AND P3, PT, R123, 0xd1, PT ;  /* 0x000000d17b00780c */ /* 0x000fe40003f64270 */
[----:B------:R-:W-:Y:S02]  /*1b090*/  ISETP.GT.AND P4, PT, R13, 0x11, PT ;  /* 0x000000110d00780c */ /* 0x000fe40003f84270 */
[----:B-1----:R-:W-:Y:S02]  /*1b0a0*/  FSEL R96, R96, -INF , P3 ;  /* 0xff80000060607808 */ /* 0x002fe40001800000 */
[----:B------:R-:W-:Y:S01]  /*1b0b0*/  ISETP.GT.AND P3, PT, R123, 0xd9, PT ;  /* 0x000000d97b00780c */ /* 0x000fe20003f64270 */
[----:B------:R-:W1:Y:S01]  /*1b0c0*/  MUFU.TANH R155, R155 ;  /* 0x0000009b009b7308 */ /* 0x000e620000002400 */
[----:B0-----:R-:W-:-:S02]  /*1b0d0*/  FSEL R101, R93, -INF , P2 ;  /* 0xff8000005d657808 */ /* 0x001fc40001000000 */
[----:B------:R-:W-:Y:S02]  /*1b0e0*/  ISETP.GT.AND P2, PT, R123, 0xd8, PT ;  /* 0x000000d87b00780c */ /* 0x000fe40003f44270 */
[----:B------:R-:W-:Y:S02]  /*1b0f0*/  FSEL R193, R193, -INF , P4 ;  /* 0xff800000c1c17808 */ /* 0x000fe40002000000 */
[C---:B------:R-:W-:Y:S01]  /*1b100*/  ISETP.GT.AND P4, PT, R13.reuse, 0x19, PT ;  /* 0x000000190d00780c */ /* 0x040fe20003f84270 */
[----:B------:R-:W0:Y:S01]  /*1b110*/  MUFU.TANH R158, R158 ;  /* 0x0000009e009e7308 */ /* 0x000e220000002400 */
[----:B--2---:R-:W-:Y:S02]  /*1b120*/  FSEL R123, R88, -INF , P3 ;  /* 0xff800000587b7808 */ /* 0x004fe40001800000 */
[----:B------:R-:W-:Y:S02]  /*1b130*/  ISETP.GT.AND P3, PT, R13, RZ, PT ;  /* 0x000000ff0d00720c */ /* 0x000fe40003f64270 */
[----:B------:R-:W-:-:S02]  /*1b140*/  FMNMX.FTZ R205, R125, R205, !PT ;  /* 0x000000cd7dcd7209 */ /* 0x000fc40007810000 */
[----:B------:R-:W-:Y:S01]  /*1b150*/  FSEL R184, R184, -INF , P3 ;  /* 0xff800000b8b87808 */ /* 0x000fe20001800000 */
[----:B------:R-:W2:Y:S01]  /*1b160*/  MUFU.TANH R159, R159 ;  /* 0x0000009f009f7308 */ /* 0x000ea20000002400 */
[----:B------:R-:W-:Y:S02]  /*1b170*/  ISETP.GT.AND P3, PT, R13, 0x8, PT ;  /* 0x000000080d00780c */ /* 0x000fe40003f64270 */
[----:B------:R-:W-:Y:S02]  /*1b180*/  FMNMX.FTZ R199, R184, R0, !PT ;  /* 0x00000000b8c77209 */ /* 0x000fe40007810000 */
[----:B------:R-:W-:Y:S02]  /*1b190*/  FSEL R188, R188, -INF , P3 ;  /* 0xff800000bcbc7808 */ /* 0x000fe40001800000 */
[----:B------:R-:W-:Y:S01]  /*1b1a0*/  FMNMX.FTZ R199, R185, R199, !PT ;  /* 0x000000c7b9c77209 */ /* 0x000fe20007810000 */
[----:B------:R-:W3:Y:S01]  /*1b1b0*/  MUFU.TANH R162, R162 ;  /* 0x000000a200a27308 */ /* 0x000ee20000002400 */
[----:B------:R-:W-:-:S02]  /*1b1c0*/  ISETP.GT.AND P3, PT, R13, 0x10, PT ;  /* 0x000000100d00780c */ /* 0x000fc40003f64270 */
[----:B------:R-:W-:Y:S02]  /*1b1d0*/  FMNMX.FTZ R199, R188, R199, !PT ;  /* 0x000000c7bcc77209 */ /* 0x000fe40007810000 */
[----:B------:R-:W-:Y:S02]  /*1b1e0*/  FSEL R192, R192, -INF , P3 ;  /* 0xff800000c0c07808 */ /* 0x000fe40001800000 */
[----:B------:R-:W-:Y:S01]  /*1b1f0*/  FMNMX.FTZ R199, R189, R199, !PT ;  /* 0x000000c7bdc77209 */ /* 0x000fe20007810000 */
[----:B------:R-:W4:Y:S01]  /*1b200*/  MUFU.TANH R163, R163 ;  /* 0x000000a300a37308 */ /* 0x000f220000002400 */
[----:B------:R-:W-:Y:S02]  /*1b210*/  ISETP.GT.AND P3, PT, R13, 0x18, PT ;  /* 0x000000180d00780c */ /* 0x000fe40003f64270 */
[----:B------:R-:W-:Y:S02]  /*1b220*/  FMNMX.FTZ R199, R192, R199, !PT ;  /* 0x000000c7c0c77209 */ /* 0x000fe40007810000 */
[----:B------:R-:W-:-:S02]  /*1b230*/  FSEL R196, R196, -INF , P3 ;  /* 0xff800000c4c47808 */ /* 0x000fc40001800000 */
[----:B------:R-:W-:Y:S01]  /*1b240*/  FMNMX.FTZ R199, R193, R199, !PT ;  /* 0x000000c7c1c77209 */ /* 0x000fe20007810000 */
[----:B------:R-:W4:Y:S01]  /*1b250*/  MUFU.TANH R166, R166 ;  /* 0x000000a600a67308 */ /* 0x000f220000002400 */
[----:B------:R-:W-:Y:S02]  /*1b260*/  ISETP.GT.AND P3, PT, R13, 0x20, PT ;  /* 0x000000200d00780c */ /* 0x000fe40003f64270 */
[----:B------:R-:W-:Y:S02]  /*1b270*/  FSEL R197, R197, -INF , P4 ;  /* 0xff800000c5c57808 */ /* 0x000fe40002000000 */
[----:B------:R-:W-:Y:S02]  /*1b280*/  FMNMX.FTZ R199, R196, R199, !PT ;  /* 0x000000c7c4c77209 */ /* 0x000fe40007810000 */
[----:B------:R-:W-:Y:S01]  /*1b290*/  FMNMX.FTZ R205, R204, R205, !PT ;  /* 0x000000cdcccd7209 */ /* 0x000fe20007810000 */
[----:B------:R-:W4:Y:S01]  /*1b2a0*/  MUFU.TANH R167, R167 ;  /* 0x000000a700a77308 */ /* 0x000f220000002400 */
[----:B------:R-:W-:-:S02]  /*1b2b0*/  ISETP.GT.AND P4, PT, R13, 0x21, PT ;  /* 0x000000210d00780c */ /* 0x000fc40003f84270 */
[----:B------:R-:W-:Y:S02]  /*1b2c0*/  FSEL R170, R170, -INF , P3 ;  /* 0xff800000aaaa7808 */ /* 0x000fe40001800000 */
[----:B------:R-:W-:Y:S02]  /*1b2d0*/  FMNMX.FTZ R199, R197, R199, !PT ;  /* 0x000000c7c5c77209 */ /* 0x000fe40007810000 */
[----:B------:R-:W-:Y:S01]  /*1b2e0*/  FMNMX.FTZ R205, R129, R205, !PT ;  /* 0x000000cd81cd7209 */ /* 0x000fe20007810000 */
[----:B------:R-:W4:Y:S01]  /*1b2f0*/  MUFU.TANH R138, R138 ;  /* 0x0000008a008a7308 */ /* 0x000f220000002400 */
[----:B------:R-:W-:Y:S02]  /*1b300*/  ISETP.GT.AND P3, PT, R13, 0x28, PT ;  /* 0x000000280d00780c */ /* 0x000fe40003f64270 */
[----:B------:R-:W-:Y:S02]  /*1b310*/  FSEL R171, R171, -INF , P4 ;  /* 0xff800000abab7808 */ /* 0x000fe40002000000 */
[----:B------:R-:W-:-:S02]  /*1b320*/  FMNMX.FTZ R199, R170, R199, !PT ;  /* 0x000000c7aac77209 */ /* 0x000fc40007810000 */
        /* <DEDUP_REMOVED lines=21> */
[----:B------:R4:W-:Y:S01]  /*1b480*/  MUFU.TANH R93, R110 ;  /* 0x0000006e005d7308 */ /* 0x0009e20000002400 */
        /* <DEDUP_REMOVED lines=16> */
[----:B-1----:R-:W-:Y:S02]  /*1b590*/  FSEL R155, R155, -INF , P4 ;  /* 0xff8000009b9b7808 */ /* 0x002fe40002000000 */
[----:B------:R-:W-:Y:S02]  /*1b5a0*/  FMNMX.FTZ R199, R154, R199, !PT ;  /* 0x000000c79ac77209 */ /* 0x000fe40007810000 */
[----:B------:R-:W-:Y:S01]  /*1b5b0*/  FMNMX.FTZ R205, R116, R205, !PT ;  /* 0x000000cd74cd7209 */ /* 0x000fe20007810000 */
[----:B------:R-:W1:Y:S01]  /*1b5c0*/  MUFU.TANH R122, R122 ;  /* 0x0000007a007a7308 */ /* 0x000e620000002400 */
[----:B------:R-:W-:Y:S02]  /*1b5d0*/  ISETP.GT.AND P4, PT, R13, 0x49, PT ;  /* 0x000000490d00780c */ /* 0x000fe40003f84270 */
[----:B0-----:R-:W-:Y:S02]  /*1b5e0*/  FSEL R158, R158, -INF , P3 ;  /* 0xff8000009e9e7808 */ /* 0x001fe40001800000 */
[----:B------:R-:W-:-:S02]  /*1b5f0*/  FMNMX.FTZ R199, R155, R199, !PT ;  /* 0x000000c79bc77209 */ /* 0x000fc40007810000 */
[----:B------:R-:W-:Y:S01]  /*1b600*/  FMNMX.FTZ R205, R117, R205, !PT ;  /* 0x000000cd75cd7209 */ /* 0x000fe20007810000 */
[----:B------:R-:W0:Y:S01]  /*1b610*/  MUFU.TANH R198, R198 ;  /* 0x000000c600c67308 */ /* 0x000e220000002400 */
[----:B------:R-:W-:Y:S02]  /*1b620*/  ISETP.GT.AND P3, PT, R13, 0x50, PT ;  /* 0x000000500d00780c */ /* 0x000fe40003f64270 */
[----:B--2---:R-:W-:Y:S02]  /*1b630*/  FSEL R159, R159, -INF , P4 ;  /* 0xff8000009f9f7808 */ /* 0x004fe40002000000 */
[----:B------:R-:W-:Y:S02]  /*1b640*/  FMNMX.FTZ R199, R158, R199, !PT ;  /* 0x000000c79ec77209 */ /* 0x000fe40007810000 */
[----:B------:R-:W-:Y:S01]  /*1b650*/  FMNMX.FTZ R205, R97, R205, !PT ;  /* 0x000000cd61cd7209 */ /* 0x000fe20007810000 */
[----:B------:R-:W2:Y:S01]  /*1b660*/  MUFU.TANH R126, R126 ;  /* 0x0000007e007e7308 */ /* 0x000ea20000002400 */
[----:B------:R-:W-:-:S02]  /*1b670*/  ISETP.GT.AND P4, PT, R13, 0x51, PT ;  /* 0x000000510d00780c */ /* 0x000fc40003f84270 */
[----:B---3--:R-:W-:Y:S02]  /*1b680*/  FSEL R162, R162, -INF , P3 ;  /* 0xff800000a2a27808 */ /* 0x008fe40001800000 */
[----:B------:R-:W-:Y:S02]  /*1b690*/  FMNMX.FTZ R199, R159, R199, !PT ;  /* 0x000000c79fc77209 */ /* 0x000fe40007810000 */
[----:B------:R-:W-:Y:S01]  /*1b6a0*/  FMNMX.FTZ R205, R100, R205, !PT ;  /* 0x000000cd64cd7209 */ /* 0x000fe20007810000 */
[----:B------:R-:W3:Y:S01]  /*1b6b0*/  MUFU.TANH R127, R127 ;  /* 0x0000007f007f7308 */ /* 0x000ee20000002400 */
[----:B------:R-:W-:Y:S02]  /*1b6c0*/  ISETP.GT.AND P3, PT, R13, 0x58, PT ;  /* 0x000000580d00780c */ /* 0x000fe40003f64270 */
[----:B----4-:R-:W-:Y:S02]  /*1b6d0*/  FSEL R163, R163, -INF , P4 ;  /* 0xff800000a3a37808 */ /* 0x010fe40002000000 */
        /* <DEDUP_REMOVED lines=16> */
[----:B------:R-:W-:Y:S01]  /*1b7e0*/  FSEL R110, R14, -INF , P2 ;  /* 0xff8000000e6e7808 */ /* 0x000fe20001000000 */
[----:B------:R-:W4:Y:S01]  /*1b7f0*/  MUFU.TANH R135, R135 ;  /* 0x0000008700877308 */ /* 0x000f220000002400 */
[----:B------:R-:W-:Y:S02]  /*1b800*/  FMNMX.FTZ R205, R96, R205, !PT ;  /* 0x000000cd60cd7209 */ /* 0x000fe40007810000 */
[----:B------:R-:W-:Y:S02]  /*1b810*/  ISETP.GT.AND P3, PT, R13, 0x68, PT ;  /* 0x000000680d00780c */ /* 0x000fe40003f64270 */
[----:B------:R-:W-:Y:S02]  /*1b820*/  FSEL R139, R139, -INF , P4 ;  /* 0xff8000008b8b7808 */ /* 0x000fe40002000000 */
[----:B------:R-:W-:Y:S01]  /*1b830*/  FMNMX.FTZ R199, R138, R199, !PT ;  /* 0x000000c78ac77209 */ /* 0x000fe20007810000 */
[----:B------:R-:W4:Y:S01]  /*1b840*/  MUFU.TANH R106, R106 ;  /* 0x0000006a006a7308 */ /* 0x000f220000002400 */
[----:B------:R-:W-:-:S02]  /*1b850*/  FMNMX.FTZ R14, R110, R205, !PT ;  /* 0x000000cd6e0e7209 */ /* 0x000fc40007810000 */
[----:B------:R-:W-:Y:S02]  /*1b860*/  ISETP.GT.AND P4, PT, R13, 0x69, PT ;  /* 0x000000690d00780c */ /* 0x000fe40003f84270 */
[----:B------:R-:W-:Y:S02]  /*1b870*/  FSEL R142, R142, -INF , P3 ;  /* 0xff8000008e8e7808 */ /* 0x000fe40001800000 */
[----:B------:R-:W-:Y:S01]  /*1b880*/  FMNMX.FTZ R199, R139, R199, !PT ;  /* 0x000000c78bc77209 */ /* 0x000fe20007810000 */
[----:B------:R-:W4:Y:S01]  /*1b890*/  MUFU.TANH R107, R107 ;  /* 0x0000006b006b7308 */ /* 0x000f220000002400 */
[----:B------:R-:W-:Y:S02]  /*1b8a0*/  FMNMX.FTZ R14, R123, R14, !PT ;  /* 0x0000000e7b0e7209 */ /* 0x000fe40007810000 */
[----:B------:R-:W-:Y:S02]  /*1b8b0*/  ISETP.GT.AND P3, PT, R13, 0x70, PT ;  /* 0x000000700d00780c */ /* 0x000fe40003f64270 */
[----:B------:R-:W-:Y:S01]  /*1b8c0*/  FSEL R143, R143, -INF , P4 ;  /* 0xff8000008f8f7808 */ /* 0x000fe20002000000 */
[----:B------:R-:W2:Y:S01]  /*1b8d0*/  SHFL.BFLY PT, R88, R14, 0x2, 0x1f ;  /* 0x0c401f000e587f89 */ /* 0x000ea200000e0000 */
[----:B------:R-:W-:Y:S01]  /*1b8e0*/  FMNMX.FTZ R199, R142, R199, !PT ;  /* 0x000000c78ec77209 */ /* 0x000fe20007810000 */
[----:B------:R-:W4:Y:S01]  /*1b8f0*/  MUFU.TANH R111, R111 ;  /* 0x0000006f006f7308 */ /* 0x000f220000002400 */
[----:B------:R-:W-:-:S02]  /*1b900*/  ISETP.GT.AND P4, PT, R13, 0x71, PT ;  /* 0x000000710d00780c */ /* 0x000fc40003f84270 */
[----:B------:R-:W-:Y:S02]  /*1b910*/  FSEL R146, R146, -INF , P3 ;  /* 0xff80000092927808 */ /* 0x000fe40001800000 */
[----:B------:R-:W-:Y:S02]  /*1b920*/  FMNMX.FTZ R199, R143, R199, !PT ;  /* 0x000000c78fc77209 */ /* 0x000fe40007810000 */
[----:B------:R-:W-:Y:S01]  /*1b930*/  ISETP.GT.AND P3, PT, R13, 0x78, PT ;  /* 0x000000780d00780c */ /* 0x000fe20003f64270 */
[----:B------:R-:W4:Y:S01]  /*1b940*/  MUFU.TANH R114, R114 ;  /* 0x0000007200727308 */ /* 0x000f220000002400 */
[----:B------:R-:W-:Y:S02]  /*1b950*/  FSEL R147, R147, -INF , P4 ;  /* 0xff80000093937808 */ /* 0x000fe40002000000 */
[----:B------:R-:W-:Y:S02]  /*1b960*/  FMNMX.FTZ R199, R146, R199, !PT ;  /* 0x000000c792c77209 */ /* 0x000fe40007810000 */
[----:B------:R-:W-:-:S02]  /*1b970*/  ISETP.GT.AND P4, PT, R13, 0x79, PT ;  /* 0x000000790d00780c */ /* 0x000fc40003f84270 */
[----:B------:R-:W-:Y:S01]  /*1b980*/  FSEL R150, R150, -INF , P3 ;  /* 0xff80000096967808 */ /* 0x000fe20001800000 */
[----:B------:R-:W4:Y:S01]  /*1b990*/  MUFU.TANH R115, R115 ;  /* 0x0000007300737308 */ /* 0x000f220000002400 */
[----:B------:R-:W-:Y:S02]  /*1b9a0*/  FMNMX.FTZ R199, R147, R199, !PT ;  /* 0x000000c793c77209 */ /* 0x000fe40007810000 */
[----:B------:R-:W-:Y:S02]  /*1b9b0*/  ISETP.GT.AND P3, PT, R13, 0x80, PT ;  /* 0x000000800d00780c */ /* 0x000fe40003f64270 */
[----:B------:R-:W-:Y:S02]  /*1b9c0*/  FSEL R151, R151, -INF , P4 ;  /* 0xff80000097977808 */ /* 0x000fe40002000000 */
[----:B------:R-:W-:Y:S01]  /*1b9d0*/  FMNMX.FTZ R199, R150, R199, !PT ;  /* 0x000000c796c77209 */ /* 0x000fe20007810000 */
[----:B------:R-:W4:Y:S01]  /*1b9e0*/  MUFU.TANH R118, R118 ;  /* 0x0000007600767308 */ /* 0x000f220000002400 */
[----:B------:R-:W-:-:S02]  /*1b9f0*/  ISETP.GT.AND P4, PT, R13, 0x81, PT ;  /* 0x000000810d00780c */ /* 0x000fc40003f84270 */
[----:B-1----:R-:W-:Y:S02]  /*1ba00*/  FSEL R122, R122, -INF , P3 ;  /* 0xff8000007a7a7808 */ /* 0x002fe40001800000 */
[----:B------:R-:W-:Y:S02]  /*1ba10*/  FMNMX.FTZ R199, R151, R199, !PT ;  /* 0x000000c797c77209 */ /* 0x000fe40007810000 */
[----:B------:R-:W-:Y:S01]  /*1ba20*/  ISETP.GT.AND P3, PT, R13, 0x88, PT ;  /* 0x000000880d00780c */ /* 0x000fe20003f64270 */
[----:B------:R-:W1:Y:S01]  /*1ba30*/  MUFU.TANH R119, R119 ;  /* 0x0000007700777308 */ /* 0x000e620000002400 */
[----:B0-----:R-:W-:Y:S02]  /*1ba40*/  FSEL R198, R198, -INF , P4 ;  /* 0xff800000c6c67808 */ /* 0x001fe40002000000 */
[----:B------:R-:W-:Y:S02]  /*1ba50*/  FMNMX.FTZ R199, R122, R199, !PT ;  /* 0x000000c77ac77209 */ /* 0x000fe40007810000 */
[----:B--2---:R-:W-:-:S02]  /*1ba60*/  FMNMX.FTZ R14, R14, R88, !PT ;  /* 0x000000580e0e7209 */ /* 0x004fc40007810000 */
[C---:B------:R-:W-:Y:S01]  /*1ba70*/  ISETP.GT.AND P4, PT, R13.reuse, 0x89, PT ;  /* 0x000000890d00780c */ /* 0x040fe20003f84270 */
[----:B------:R-:W0:Y:S01]  /*1ba80*/  MUFU.TANH R90, R90 ;  /* 0x0000005a005a7308 */ /* 0x000e220000002400 */
[----:B------:R-:W-:Y:S01]  /*1ba90*/  FSEL R126, R126, -INF , P3 ;  /* 0xff8000007e7e7808 */ /* 0x000fe20001800000 */
[----:B------:R-:W2:Y:S01]  /*1baa0*/  SHFL.BFLY PT, R88, R14, 0x1, 0x1f ;  /* 0x0c201f000e587f89 */ /* 0x000ea200000e0000 */
[----:B------:R-:W-:Y:S02]  /*1bab0*/  FMNMX.FTZ R199, R198, R199, !PT ;  /* 0x000000c7c6c77209 */ /* 0x000fe40007810000 */
[----:B------:R-:W-:Y:S02]  /*1bac0*/  ISETP.GT.AND P3, PT, R13, 0x90, PT ;  /* 0x000000900d00780c */ /* 0x000fe40003f64270 */
[----:B---3--:R-:W-:Y:S01]  /*1bad0*/  FSEL R127, R127, -INF , P4 ;  /* 0xff8000007f7f7808 */ /* 0x008fe20002000000 */
[----:B------:R-:W3:Y:S01]  /*1bae0*/  MUFU.TANH R91, R91 ;  /* 0x0000005b005b7308 */ /* 0x000ee20000002400 */
[----:B------:R-:W-:-:S02]  /*1baf0*/  FMNMX.FTZ R199, R126, R199, !PT ;  /* 0x000000c77ec77209 */ /* 0x000fc40007810000 */
[----:B------:R-:W-:Y:S02]  /*1bb00*/  ISETP.GT.AND P4, PT, R13, 0x91, PT ;  /* 0x000000910d00780c */ /* 0x000fe40003f84270 */
[----:B----4-:R-:W-:Y:S02]  /*1bb10*/  FSEL R130, R130, -INF , P3 ;  /* 0xff80000082827808 */ /* 0x010fe40001800000 */
[----:B------:R-:W-:Y:S01]  /*1bb20*/  FMNMX.FTZ R199, R127, R199, !PT ;  /* 0x000000c77fc77209 */ /* 0x000fe20007810000 */
[----:B------:R-:W4:Y:S01]  /*1bb30*/  MUFU.TANH R94, R94 ;  /* 0x0000005e005e7308 */ /* 0x000f220000002400 */
[----:B------:R-:W-:Y:S02]  /*1bb40*/  ISETP.GT.AND P3, PT, R13, 0x98, PT ;  /* 0x000000980d00780c */ /* 0x000fe40003f64270 */
[----:B------:R-:W-:Y:S02]  /*1bb50*/  FSEL R131, R131, -INF , P4 ;  /* 0xff80000083837808 */ /* 0x000fe40002000000 */
[----:B------:R-:W-:-:S02]  /*1bb60*/  FMNMX.FTZ R199, R130, R199, !PT ;  /* 0x000000c782c77209 */ /* 0x000fc40007810000 */
[----:B------:R-:W-:Y:S01]  /*1bb70*/  ISETP.GT.AND P4, PT, R13, 0x99, PT ;  /* 0x000000990d00780c */ /* 0x000fe20003f84270 */
[----:B------:R-:W4:Y:S01]  /*1bb80*/  MUFU.TANH R95, R95 ;  /* 0x0000005f005f7308 */ /* 0x000f220000002400 */
[----:B------:R-:W-:Y:S02]  /*1bb90*/  FSEL R134, R134, -INF , P3 ;  /* 0xff80000086867808 */ /* 0x000fe40001800000 */
[----:B------:R-:W-:Y:S02]  /*1bba0*/  FMNMX.FTZ R199, R131, R199, !PT ;  /* 0x000000c783c77209 */ /* 0x000fe40007810000 */
[----:B------:R-:W-:Y:S02]  /*1bbb0*/  ISETP.GT.AND P3, PT, R13, 0xa0, PT ;  /* 0x000000a00d00780c */ /* 0x000fe40003f64270 */
[----:B------:R-:W-:Y:S01]  /*1bbc0*/  FSEL R135, R135, -INF , P4 ;  /* 0xff80000087877808 */ /* 0x000fe20002000000 */
[----:B------:R-:W4:Y:S01]  /*1bbd0*/  MUFU.TANH R98, R98 ;  /* 0x0000006200627308 */ /* 0x000f220000002400 */
[----:B------:R-:W-:-:S02]  /*1bbe0*/  FMNMX.FTZ R199, R134, R199, !PT ;  /* 0x000000c786c77209 */ /* 0x000fc40007810000 */
[----:B------:R-:W-:Y:S02]  /*1bbf0*/  ISETP.GT.AND P4, PT, R13, 0xa1, PT ;  /* 0x000000a10d00780c */ /* 0x000fe40003f84270 */
[----:B------:R-:W-:Y:S02]  /*1bc00*/  FSEL R106, R106, -INF , P3 ;  /* 0xff8000006a6a7808 */ /* 0x000fe40001800000 */
[----:B------:R-:W-:Y:S01]  /*1bc10*/  FMNMX.FTZ R199, R135, R199, !PT ;  /* 0x000000c787c77209 */ /* 0x000fe20007810000 */
[----:B------:R-:W4:Y:S01]  /*1bc20*/  MUFU.TANH R99, R99 ;  /* 0x0000006300637308 */ /* 0x000f220000002400 */
[----:B--2---:R-:W-:Y:S01]  /*1bc30*/  FMNMX.FTZ R14, R14, R88, !PT ;  /* 0x000000580e0e7209 */ /* 0x004fe20007810000 */
[----:B------:R-:W-:Y:S01]  /*1bc40*/  IMAD.U32 R88, RZ, RZ, UR4 ;  /* 0x00000004ff587e24 */ /* 0x000fe2000f8e00ff */
[----:B------:R-:W-:Y:S02]  /*1bc50*/  ISETP.GT.AND P3, PT, R13, 0xa8, PT ;  /* 0x000000a80d00780c */ /* 0x000fe40003f64270 */
[----:B------:R-:W-:Y:S01]  /*1bc60*/  FSEL R107, R107, -INF , P4 ;  /* 0xff8000006b6b7808 */ /* 0x000fe20002000000 */
[----:B------:R-:W-:-:S01]  /*1bc70*/  FFMA.FTZ R205, R14, R88, -8 ;  /* 0xc10000000ecd7423 */ /* 0x000fc20000010058 */
[----:B------:R-:W-:Y:S01]  /*1bc80*/  FMNMX.FTZ R199, R106, R199, !PT ;  /* 0x000000c76ac77209 */ /* 0x000fe20007810000 */
[----:B------:R-:W2:Y:S01]  /*1bc90*/  MUFU.TANH R102, R102 ;  /* 0x0000006600667308 */ /* 0x000ea20000002400 */
[----:B------:R-:W-:-:S02]  /*1bca0*/  ISETP.GT.AND P4, PT, R13, 0xa9, PT ;  /* 0x000000a90d00780c */ /* 0x000fc40003f84270 */
[----:B------:R-:W-:Y:S02]  /*1bcb0*/  FSEL R93, R93, -INF , P3 ;  /* 0xff8000005d5d7808 */ /* 0x000fe40001800000 */
[----:B------:R-:W-:Y:S02]  /*1bcc0*/  FMNMX.FTZ R199, R107, R199, !PT ;  /* 0x000000c76bc77209 */ /* 0x000fe40007810000 */
[----:B------:R-:W-:Y:S02]  /*1bcd0*/  FSETP.NEU.FTZ.AND P2, PT, R14, -INF , PT ;  /* 0xff8000000e00780b */ /* 0x000fe40003f5d000 */
[----:B------:R-:W-:Y:S02]  /*1bce0*/  ISETP.GT.AND P3, PT, R13, 0xb0, PT ;  /* 0x000000b00d00780c */ /* 0x000fe40003f64270 */
[----:B------:R-:W-:Y:S02]  /*1bcf0*/  FSEL R111, R111, -INF , P4 ;  /* 0xff8000006f6f7808 */ /* 0x000fe40002000000 */
[----:B------:R-:W-:-:S02]  /*1bd00*/  FMNMX.FTZ R199, R93, R199, !PT ;  /* 0x000000c75dc77209 */ /* 0x000fc40007810000 */
[----:B------:R-:W-:Y:S02]  /*1bd10*/  FSEL R103, R205, RZ, P2 ;  /* 0x000000ffcd677208 */ /* 0x000fe40001000000 */
[----:B------:R1:W2:Y:S01]  /*1bd20*/  MUFU.TANH R205, R206 ;  /* 0x000000ce00cd7308 */ /* 0x0002a20000002400 */
[----:B------:R-:W-:Y:S02]  /*1bd30*/  ISETP.GT.AND P4, PT, R13, 0xb1, PT ;  /* 0x000000b10d00780c */ /* 0x000fe40003f84270 */
[----:B------:R-:W-:Y:S01]  /*1bd40*/  FSEL R114, R114, -INF , P3 ;  /* 0xff80000072727808 */ /* 0x000fe20001800000 */
[----:B------:R-:W-:-:S01]  /*1bd50*/  FFMA.FTZ R204, R204, R88, -R103 ;  /* 0x00000058cccc7223 */ /* 0x000fc20000010867 */
[----:B------:R-:W-:Y:S01]  /*1bd60*/  ISETP.GT.AND P3, PT, R13, 0xb8, PT ;  /* 0x000000b80d00780c */ /* 0x000fe20003f64270 */
[----:B------:R-:W-:-:S01]  /*1bd70*/  FFMA.FTZ R128, R128, R88, -R103 ;  /* 0x0000005880807223 */ /* 0x000fc20000010867 */
[----:B------:R-:W-:Y:S01]  /*1bd80*/  FSEL R115, R115, -INF , P4 ;  /* 0xff80000073737808 */ /* 0x000fe20002000000 */
[----:B------:R-:W-:-:S01]  /*1bd90*/  FFMA.FTZ R15, R15, R88, -R103 ;  /* 0x000000580f0f7223 */ /* 0x000fc20000010867 */
[----:B-1----:R-:W-:Y:S01]  /*1bda0*/  FMNMX.FTZ R206, R111, R199, !PT ;  /* 0x000000c76fce7209 */ /* 0x002fe20007810000 */
[----:B------:R-:W-:-:S01]  /*1bdb0*/  FFMA.FTZ R186, R186, R88, -R103 ;  /* 0x00000058baba7223 */ /* 0x000fc20000010867 */
[----:B------:R-:W-:Y:S01]  /*1bdc0*/  ISETP.GT.AND P4, PT, R13, 0xb9, PT ;  /* 0x000000b90d00780c */ /* 0x000fe20003f84270 */
[----:B------:R1:W-:Y:S01]  /*1bdd0*/  MUFU.EX2 R199, R204 ;  /* 0x000000cc00c77308 */ /* 0x0003e20000000800 */
[----:B------:R-:W-:Y:S01]  /*1bde0*/  FMNMX.FTZ R206, R114, R206, !PT ;  /* 0x000000ce72ce7209 */ /* 0x000fe20007810000 */
[-CC-:B------:R-:W-:Y:S01]  /*1bdf0*/  FFMA.FTZ R187, R187, R88.reuse, -R103.reuse ;  /* 0x00000058bbbb7223 */ /* 0x180fe20000010867 */
[----:B------:R-:W-:Y:S01]  /*1be00*/  FSEL R118, R118, -INF , P3 ;  /* 0xff80000076767808 */ /* 0x000fe20001800000 */
[--C-:B------:R-:W-:Y:S01]  /*1be10*/  FFMA.FTZ R190, R190, R88, -R103.reuse ;  /* 0x00000058bebe7223 */ /* 0x100fe20000010867 */
[----:B------:R-:W-:Y:S01]  /*1be20*/  FMNMX.FTZ R206, R115, R206, !PT ;  /* 0x000000ce73ce7209 */ /* 0x000fe20007810000 */
[-CC-:B------:R-:W-:Y:S01]  /*1be30*/  FFMA.FTZ R191, R191, R88.reuse, -R103.reuse ;  /* 0x00000058bfbf7223 */ /* 0x180fe20000010867 */
[----:B------:R-:W-:Y:S01]  /*1be40*/  ISETP.GT.AND P3, PT, R13, 0xc0, PT ;  /* 0x000000c00d00780c */ /* 0x000fe20003f64270 */
[-CC-:B------:R-:W-:Y:S01]  /*1be50*/  FFMA.FTZ R194, R194, R88.reuse, -R103.reuse ;  /* 0x00000058c2c27223 */ /* 0x180fe20000010867 */
[----:B-1----:R-:W-:-:S01]  /*1be60*/  FFMA.FTZ R204, R129, R88, -R103 ;  /* 0x0000005881cc7223 */ /* 0x002fc20000010867 */
[----:B------:R-:W-:Y:S01]  /*1be70*/  FSEL R129, R119, -INF , P4 ;  /* 0xff80000077817808 */ /* 0x000fe20002000000 */
[----:B------:R-:W-:-:S01]  /*1be80*/  FFMA.FTZ R195, R195, R88, -R103 ;  /* 0x00000058c3c37223 */ /* 0x000fc20000010867 */
[----:B------:R-:W-:Y:S01]  /*1be90*/  FMNMX.FTZ R206, R118, R206, !PT ;  /* 0x000000ce76ce7209 */ /* 0x000fe20007810000 */
[----:B------:R0:W-:Y:S01]  /*1bea0*/  MUFU.EX2 R119, R204 ;  /* 0x000000cc00777308 */ /* 0x0001e20000000800 */
[----:B------:R-:W-:Y:S01]  /*1beb0*/  ISETP.GT.AND P4, PT, R13, 0xc1, PT ;  /* 0x000000c10d00780c */ /* 0x000fe20003f84270 */
[-CC-:B------:R-:W-:Y:S01]  /*1bec0*/  FFMA.FTZ R168, R168, R88.reuse, -R103.reuse ;  /* 0x00000058a8a87223 */ /* 0x180fe20000010867 */
[----:B------:R-:W-:-:S01]  /*1bed0*/  FFMA.FTZ R169, R169, R88, -R103 ;  /* 0x00000058a9a97223 */ /* 0x000fc20000010867 */
[-CC-:B------:R-:W-:Y:S01]  /*1bee0*/  FFMA.FTZ R172, R172, R88.reuse, -R103.reuse ;  /* 0x00000058acac7223 */ /* 0x180fe20000010867 */
[----:B------:R-:W-:-:S01]  /*1bef0*/  FFMA.FTZ R173, R173, R88, -R103 ;  /* 0x00000058adad7223 */ /* 0x000fc20000010867 */
[-CC-:B------:R-:W-:Y:S01]  /*1bf00*/  FFMA.FTZ R176, R176, R88.reuse, -R103.reuse ;  /* 0x00000058b0b07223 */ /* 0x180fe20000010867 */
[----:B------:R-:W-:-:S01]  /*1bf10*/  FFMA.FTZ R177, R177, R88, -R103 ;  /* 0x00000058b1b17223 */ /* 0x000fc20000010867 */
[-CC-:B------:R-:W-:Y:S01]  /*1bf20*/  FFMA.FTZ R180, R180, R88.reuse, -R103.reuse ;  /* 0x00000058b4b47223 */ /* 0x180fe20000010867 */
[----:B0-----:R-:W-:Y:S01]  /*1bf30*/  FSEL R204, R90, -INF , P3 ;  /* 0xff8000005acc7808 */ /* 0x001fe20001800000 */
[--C-:B------:R-:W-:Y:S01]  /*1bf40*/  FFMA.FTZ R181, R181, R88, -R103.reuse ;  /* 0x00000058b5b57223 */ /* 0x100fe20000010867 */
[----:B------:R-:W-:Y:S01]  /*1bf50*/  FMNMX.FTZ R90, R129, R206, !PT ;  /* 0x000000ce815a7209 */ /* 0x000fe20007810000 */
[-CC-:B------:R-:W-:Y:S01]  /*1bf60*/  FFMA.FTZ R152, R152, R88.reuse, -R103.reuse ;  /* 0x0000005898987223 */ /* 0x180fe20000010867 */
[----:B------:R-:W-:Y:S01]  /*1bf70*/  ISETP.GT.AND P3, PT, R13, 0xc8, PT ;  /* 0x000000c80d00780c */ /* 0x000fe20003f64270 */
[-CC-:B------:R-:W-:Y:S01]  /*1bf80*/  FFMA.FTZ R153, R153, R88.reuse, -R103.reuse ;  /* 0x0000005899997223 */ /* 0x180fe20000010867 */
[----:B---3--:R-:W-:Y:S01]  /*1bf90*/  FSEL R206, R91, -INF , P4 ;  /* 0xff8000005bce7808 */ /* 0x008fe20002000000 */
[--C-:B------:R-:W-:Y:S01]  /*1bfa0*/  FFMA.FTZ R91, R133, R88, -R103.reuse ;  /* 0x00000058855b7223 */ /* 0x100fe20000010867 */
[----:B------:R-:W-:Y:S01]  /*1bfb0*/  FMNMX.FTZ R90, R204, R90, !PT ;  /* 0x0000005acc5a7209 */ /* 0x000fe20007810000 */
[-CC-:B------:R-:W-:Y:S01]  /*1bfc0*/  FFMA.FTZ R156, R156, R88.reuse, -R103.reuse ;  /* 0x000000589c9c7223 */ /* 0x180fe20000010867 */
[----:B------:R-:W-:Y:S01]  /*1bfd0*/  ISETP.GT.AND P4, PT, R13, 0xc9, PT ;  /* 0x000000c90d00780c */ /* 0x000fe20003f84270 */
[-CC-:B------:R-:W-:Y:S01]  /*1bfe0*/  FFMA.FTZ R157, R157, R88.reuse, -R103.reuse ;  /* 0x000000589d9d7223 */ /* 0x180fe20000010867 */
[----:B----4-:R-:W-:Y:S01]  /*1bff0*/  FSEL R94, R94, -INF , P3 ;  /* 0xff8000005e5e7808 */ /* 0x010fe20001800000 */
[--C-:B------:R-:W-:Y:S01]  /*1c000*/  FFMA.FTZ R160, R160, R88, -R103.reuse ;  /* 0x00000058a0a07223 */ /* 0x100fe20000010867 */
[----:B------:R-:W-:Y:S01]  /*1c010*/  FMNMX.FTZ R90, R206, R90, !PT ;  /* 0x0000005ace5a7209 */ /* 0x000fe20007810000 */
[-CC-:B------:R-:W-:Y:S01]  /*1c020*/  FFMA.FTZ R161, R161, R88.reuse, -R103.reuse ;  /* 0x00000058a1a17223 */ /* 0x180fe20000010867 */
[----:B------:R-:W-:Y:S01]  /*1c030*/  ISETP.GT.AND P3, PT, R13, 0xd0, PT ;  /* 0x000000d00d00780c */ /* 0x000fe20003f64270 */
[-CC-:B------:R-:W-:Y:S01]  /*1c040*/  FFMA.FTZ R164, R164, R88.reuse, -R103.reuse ;  /* 0x00000058a4a47223 */ /* 0x180fe20000010867 */
[----:B------:R-:W-:Y:S01]  /*1c050*/  FSEL R133, R95, -INF , P4 ;  /* 0xff8000005f857808 */ /* 0x000fe20002000000 */
[--C-:B------:R-:W-:Y:S01]  /*1c060*/  FFMA.FTZ R165, R165, R88, -R103.reuse ;  /* 0x00000058a5a57223 */ /* 0x100fe20000010867 */
[----:B------:R-:W-:Y:S01]  /*1c070*/  FMNMX.FTZ R90, R94, R90, !PT ;  /* 0x0000005a5e5a7209 */ /* 0x000fe20007810000 */
[----:B------:R0:W-:Y:S01]  /*1c080*/  MUFU.EX2 R95, R91 ;  /* 0x0000005b005f7308 */ /* 0x0001e20000000800 */
[----:B------:R-:W-:Y:S01]  /*1c090*/  ISETP.GT.AND P4, PT, R13, 0xd1, PT ;  /* 0x000000d10d00780c */ /* 0x000fe20003f84270 */
[-CC-:B------:R-:W-:Y:S01]  /*1c0a0*/  FFMA.FTZ R136, R136, R88.reuse, -R103.reuse ;  /* 0x0000005888887223 */ /* 0x180fe20000010867 */
[----:B------:R-:W-:Y:S01]  /*1c0b0*/  FSEL R98, R98, -INF , P3 ;  /* 0xff80000062627808 */ /* 0x000fe20001800000 */
[--C-:B------:R-:W-:Y:S01]  /*1c0c0*/  FFMA.FTZ R137, R137, R88, -R103.reuse ;  /* 0x0000005889897223 */ /* 0x100fe20000010867 */
[----:B------:R-:W-:Y:S01]  /*1c0d0*/  FMNMX.FTZ R90, R133, R90, !PT ;  /* 0x0000005a855a7209 */ /* 0x000fe20007810000 */
[-CC-:B------:R-:W-:Y:S01]  /*1c0e0*/  FFMA.FTZ R140, R140, R88.reuse, -R103.reuse ;  /* 0x000000588c8c7223 */ /* 0x180fe20000010867 */
[----:B------:R-:W-:Y:S01]  /*1c0f0*/  ISETP.GT.AND P3, PT, R13, 0xd8, PT ;  /* 0x000000d80d00780c */ /* 0x000fe20003f64270 */
[-CC-:B------:R-:W-:Y:S01]  /*1c100*/  FFMA.FTZ R141, R141, R88.reuse, -R103.reuse ;  /* 0x000000588d8d7223 */ /* 0x180fe20000010867 */
[----:B0-----:R-:W-:-:S01]  /*1c110*/  FFMA.FTZ R91, R104, R88, -R103 ;  /* 0x00000058685b7223 */ /* 0x001fc20000010867 */
[----:B------:R-:W-:Y:S01]  /*1c120*/  FSEL R104, R99, -INF , P4 ;  /* 0xff80000063687808 */ /* 0x000fe20002000000 */
[----:B------:R-:W-:-:S01]  /*1c130*/  FFMA.FTZ R144, R144, R88, -R103 ;  /* 0x0000005890907223 */ /* 0x000fc20000010867 */
[----:B------:R-:W-:Y:S01]  /*1c140*/  FMNMX.FTZ R90, R98, R90, !PT ;  /* 0x0000005a625a7209 */ /* 0x000fe20007810000 */
[----:B------:R-:W-:-:S01]  /*1c150*/  FFMA.FTZ R145, R145, R88, -R103 ;  /* 0x0000005891917223 */ /* 0x000fc20000010867 */
[----:B------:R-:W-:Y:S01]  /*1c160*/  ISETP.GT.AND P4, PT, R13, 0xd9, PT ;  /* 0x000000d90d00780c */ /* 0x000fe20003f84270 */
[----:B------:R-:W-:-:S01]  /*1c170*/  FFMA.FTZ R148, R148, R88, -R103 ;  /* 0x0000005894947223 */ /* 0x000fc20000010867 */
[----:B--2---:R-:W-:Y:S01]  /*1c180*/  FSEL R102, R102, -INF , P3 ;  /* 0xff80000066667808 */ /* 0x004fe20001800000 */
[----:B------:R-:W-:-:S01]  /*1c190*/  FFMA.FTZ R149, R149, R88, -R103 ;  /* 0x0000005895957223 */ /* 0x000fc20000010867 */
[----:B------:R-:W-:Y:S01]  /*1c1a0*/  FMNMX.FTZ R90, R104, R90, !PT ;  /* 0x0000005a685a7209 */ /* 0x000fe20007810000 */
[----:B------:R-:W-:-:S01]  /*1c1b0*/  FFMA.FTZ R120, R120, R88, -R103 ;  /* 0x0000005878787223 */ /* 0x000fc20000010867 */
[----:B------:R-:W-:Y:S01]  /*1c1c0*/  FSEL R205, R205, -INF , P4 ;  /* 0xff800000cdcd7808 */ /* 0x000fe20002000000 */
        /* <DEDUP_REMOVED lines=34> */
[----:B------:R-:W-:Y:S02]  /*1c3f0*/  FSEL R123, R90, RZ, P3 ;  /* 0x000000ff5a7b7208 */ /* 0x000fe40001800000 */
[----:B------:R-:W-:Y:S02]  /*1c400*/  FSEL R90, R14, RZ, P2 ;  /* 0x000000ff0e5a7208 */ /* 0x000fe40001000000 */
[----:B------:R-:W-:Y:S01]  /*1c410*/  ISETP.NE.AND P2, PT, R207, RZ, PT ;  /* 0x000000ffcf00720c */ /* 0x000fe20003f45270 */
[----:B------:R-:W-:Y:S01]  /*1c420*/  MUFU.EX2 R195, R195 ;  /* 0x000000c300c37308 */ /* 0x000fe20000000800 */
[----:B------:R-:W-:-:S01]  /*1c430*/  FFMA.FTZ R184, R184, R88, -R123 ;  /* 0x00000058b8b87223 */ /* 0x000fc2000001087b */
[----:B------:R-:W-:Y:S01]  /*1c440*/  FADD.FTZ R90, -R90, R3 ;  /* 0x000000035a5a7221 */ /* 0x000fe20000010100 */
[----:B------:R-:W-:-:S01]  /*1c450*/  FFMA.FTZ R3, R142, R88, -R123 ;  /* 0x000000588e037223 */ /* 0x000fc2000001087b */
[-CC-:B------:R-:W-:Y:S01]  /*1c460*/  FFMA.FTZ R185, R185, R88.reuse, -R123.reuse ;  /* 0x00000058b9b97223 */ /* 0x180fe2000001087b */
[----:B------:R-:W-:-:S01]  /*1c470*/  FFMA.FTZ R188, R188, R88, -R123 ;  /* 0x00000058bcbc7223 */ /* 0x000fc2000001087b */
[-C--:B------:R-:W-:Y:S01]  /*1c480*/  FMUL.FTZ R90, R90, R88.reuse ;  /* 0x000000585a5a7220 */ /* 0x080fe20000410000 */
        /* <DEDUP_REMOVED lines=9> */
[----:B------:R0:W1:Y:S01]  /*1c520*/  MUFU.EX2 R142, R90 ;  /* 0x0000005a008e7308 */ /* 0x0000620000000800 */
        /* <DEDUP_REMOVED lines=8> */
[----:B------:R-:W-:-:S01]  /*1c5b0*/  FFMA.FTZ R158, R158, R88, -R123 ;  /* 0x000000589e9e7223 */ /* 0x000fc2000001087b */
[----:B0-----:R-:W-:-:S02]  /*1c5c0*/  VIADD R90, R12, 0x600 ;  /* 0x000006000c5a7836 */ /* 0x001fc40000000000 */
[----:B------:R-:W-:-:S01]  /*1c5d0*/  FFMA.FTZ R159, R159, R88, -R123 ;  /* 0x000000589f9f7223 */ /* 0x000fc2000001087b */
[-CC-:B------:R-:W-:Y:S01]  /*1c5e0*/  FFMA.FTZ R12, R111, R88.reuse, -R123.reuse ;  /* 0x000000586f0c7223 */ /* 0x180fe2000001087b */
[----:B------:R-:W-:-:S01]  /*1c5f0*/  FFMA.FTZ R162, R162, R88, -R123 ;  /* 0x00000058a2a27223 */ /* 0x000fc2000001087b */
[----:B------:R-:W-:Y:S01]  /*1c600*/  FFMA.FTZ R163, R163, R88, -R123 ;  /* 0x00000058a3a37223 */ /* 0x000fe2000001087b */
[----:B------:R-:W-:Y:S01]  /*1c610*/  R2UR UR6, R90 ;  /* 0x000000005a0672ca */ /* 0x000fe200000e0000 */
[----:B------:R-:W0:Y:S01]  /*1c620*/  MUFU.EX2 R172, R172 ;  /* 0x000000ac00ac7308 */ /* 0x000e220000000800 */
[----:B-1----:R-:W-:-:S01]  /*1c630*/  FFMA.FTZ R236, R142, R236, R128 ;  /* 0x000000ec8eec7223 */ /* 0x002fc20000010080 */
[-CC-:B------:R-:W-:Y:S01]  /*1c640*/  FFMA.FTZ R166, R166, R88.reuse, -R123.reuse ;  /* 0x00000058a6a67223 */ /* 0x180fe2000001087b */
[----:B------:R-:W-:-:S01]  /*1c650*/  FFMA.FTZ R167, R167, R88, -R123 ;  /* 0x00000058a7a77223 */ /* 0x000fc2000001087b */
[----:B------:R-:W-:Y:S01]  /*1c660*/  FFMA.FTZ R138, R138, R88, -R123 ;  /* 0x000000588a8a7223 */ /* 0x000fe2000001087b */
[----:B------:R-:W-:-:S01]  /*1c670*/  FADD.FTZ R236, R15, R236 ;  /* 0x000000ec0fec7221 */ /* 0x000fc20000010000 */
[-CC-:B------:R-:W-:Y:S01]  /*1c680*/  FFMA.FTZ R139, R139, R88.reuse, -R123.reuse ;  /* 0x000000588b8b7223 */ /* 0x180fe2000001087b */
[----:B------:R-:W-:-:S01]  /*1c690*/  FFMA.FTZ R143, R143, R88, -R123 ;  /* 0x000000588f8f7223 */ /* 0x000fc2000001087b */
[----:B------:R1:W-:Y:S01]  /*1c6a0*/  MUFU.EX2 R99, R91 ;  /* 0x0000005b00637308 */ /* 0x0003e20000000800 */
[----:B------:R-:W-:-:S01]  /*1c6b0*/  FADD.FTZ R236, R186, R236 ;  /* 0x000000ecbaec7221 */ /* 0x000fc20000010000 */
[-CC-:B------:R-:W-:Y:S01]  /*1c6c0*/  FFMA.FTZ R146, R146, R88.reuse, -R123.reuse ;  /* 0x0000005892927223 */ /* 0x180fe2000001087b */
[----:B------:R-:W-:-:S01]  /*1c6d0*/  FFMA.FTZ R147, R147, R88, -R123 ;  /* 0x0000005893937223 */ /* 0x000fc2000001087b */
[----:B------:R-:W-:Y:S01]  /*1c6e0*/  FFMA.FTZ R150, R150, R88, -R123 ;  /* 0x0000005896967223 */ /* 0x000fe2000001087b */
[----:B------:R-:W-:-:S01]  /*1c6f0*/  FADD.FTZ R236, R187, R236 ;  /* 0x000000ecbbec7221 */ /* 0x000fc20000010000 */
[-CC-:B------:R-:W-:Y:S01]  /*1c700*/  FFMA.FTZ R151, R151, R88.reuse, -R123.reuse ;  /* 0x0000005897977223 */ /* 0x180fe2000001087b */
[----:B------:R-:W-:-:S01]  /*1c710*/  FFMA.FTZ R122, R122, R88, -R123 ;  /* 0x000000587a7a7223 */ /* 0x000fc2000001087b */
[----:B------:R-:W3:Y:S01]  /*1c720*/  MUFU.EX2 R173, R173 ;  /* 0x000000ad00ad7308 */ /* 0x000ee20000000800 */
[----:B------:R-:W-:-:S01]  /*1c730*/  FADD.FTZ R236, R190, R236 ;  /* 0x000000ecbeec7221 */ /* 0x000fc20000010000 */
[----:B-1----:R-:W-:Y:S01]  /*1c740*/  FSEL R91, R13, RZ, P3 ;  /* 0x000000ff0d5b7208 */ /* 0x002fe20001800000 */
[----:B------:R-:W-:-:S01]  /*1c750*/  FFMA.FTZ R198, R198, R88, -R123 ;  /* 0x00000058c6c67223 */ /* 0x000fc2000001087b */
[----:B------:R-:W-:Y:S01]  /*1c760*/  FFMA.FTZ R126, R126, R88, -R123 ;  /* 0x000000587e7e7223 */ /* 0x000fe2000001087b */
[----:B------:R-:W-:-:S01]  /*1c770*/  FADD.FTZ R236, R191, R236 ;  /* 0x000000ecbfec7221 */ /* 0x000fc20000010000 */
[----:B------:R-:W-:Y:S01]  /*1c780*/  FFMA.FTZ R127, R127, R88, -R123 ;  /* 0x000000587f7f7223 */ /* 0x000fe2000001087b */
[----:B------:R-:W-:-:S01]  /*1c790*/  FADD.FTZ R91, -R91, R0 ;  /* 0x000000005b5b7221 */ /* 0x000fc20000010100 */
[----:B------:R-:W1:Y:S01]  /*1c7a0*/  MUFU.EX2 R176, R176 ;  /* 0x000000b000b07308 */ /* 0x000e620000000800 */
[----:B------:R-:W-:-:S01]  /*1c7b0*/  FADD.FTZ R236, R194, R236 ;  /* 0x000000ecc2ec7221 */ /* 0x000fc20000010000 */
[-CC-:B------:R-:W-:Y:S01]  /*1c7c0*/  FFMA.FTZ R130, R130, R88.reuse, -R123.reuse ;  /* 0x0000005882827223 */ /* 0x180fe2000001087b */
[-C--:B------:R-:W-:Y:S01]  /*1c7d0*/  FMUL.FTZ R0, R91, R88.reuse ;  /* 0x000000585b007220 */ /* 0x080fe20000410000 */
[----:B------:R-:W-:Y:S01]  /*1c7e0*/  FFMA.FTZ R131, R131, R88, -R123 ;  /* 0x0000005883837223 */ /* 0x000fe2000001087b */
[----:B------:R-:W-:-:S01]  /*1c7f0*/  FADD.FTZ R236, R195, R236 ;  /* 0x000000ecc3ec7221 */ /* 0x000fc20000010000 */
[-CC-:B------:R-:W-:Y:S01]  /*1c800*/  FFMA.FTZ R134, R134, R88.reuse, -R123.reuse ;  /* 0x0000005886867223 */ /* 0x180fe2000001087b */
[----:B------:R-:W-:-:S01]  /*1c810*/  FFMA.FTZ R135, R135, R88, -R123 ;  /* 0x0000005887877223 */ /* 0x000fc2000001087b */
[----:B------:R-:W4:Y:S01]  /*1c820*/  MUFU.EX2 R177, R177 ;  /* 0x000000b100b17308 */ /* 0x000f220000000800 */
[----:B------:R-:W-:-:S01]  /*1c830*/  FADD.FTZ R236, R168, R236 ;  /* 0x000000eca8ec7221 */ /* 0x000fc20000010000 */
[-CC-:B------:R-:W-:Y:S01]  /*1c840*/  FFMA.FTZ R106, R106, R88.reuse, -R123.reuse ;  /* 0x000000586a6a7223 */ /* 0x180fe2000001087b */
[----:B------:R-:W-:-:S01]  /*1c850*/  FFMA.FTZ R107, R107, R88, -R123 ;  /* 0x000000586b6b7223 */ /* 0x000fc2000001087b */
[----:B------:R-:W-:Y:S01]  /*1c860*/  FFMA.FTZ R93, R93, R88, -R123 ;  /* 0x000000585d5d7223 */ /* 0x000fe2000001087b */
[----:B--2---:R-:W-:-:S01]  /*1c870*/  FADD.FTZ R236, R169, R236 ;  /* 0x000000eca9ec7221 */ /* 0x004fc20000010000 */
[-CC-:B------:R-:W-:Y:S01]  /*1c880*/  FFMA.FTZ R90, R115, R88.reuse, -R123.reuse ;  /* 0x00000058735a7223 */ /* 0x180fe2000001087b */
[----:B------:R-:W-:-:S01]  /*1c890*/  FFMA.FTZ R114, R114, R88, -R123 ;  /* 0x0000005872727223 */ /* 0x000fc2000001087b */
[----:B------:R-:W2:Y:S01]  /*1c8a0*/  MUFU.EX2 R180, R180 ;  /* 0x000000b400b47308 */ /* 0x000ea20000000800 */
[----:B0-----:R-:W-:-:S01]  /*1c8b0*/  FADD.FTZ R236, R172, R236 ;  /* 0x000000ecacec7221 */ /* 0x001fc20000010000 */
[-CC-:B------:R-:W-:Y:S01]  /*1c8c0*/  FFMA.FTZ R118, R118, R88.reuse, -R123.reuse ;  /* 0x0000005876767223 */ /* 0x180fe2000001087b */
[----:B------:R-:W-:-:S01]  /*1c8d0*/  FFMA.FTZ R204, R204, R88, -R123 ;  /* 0x00000058cccc7223 */ /* 0x000fc2000001087b */
[----:B------:R-:W-:Y:S01]  /*1c8e0*/  FFMA.FTZ R206, R206, R88, -R123 ;  /* 0x00000058cece7223 */ /* 0x000fe2000001087b */
[----:B---3--:R-:W-:-:S01]  /*1c8f0*/  FADD.FTZ R236, R173, R236 ;  /* 0x000000ecadec7221 */ /* 0x008fc20000010000 */
[-CC-:B------:R-:W-:Y:S01]  /*1c900*/  FFMA.FTZ R94, R94, R88.reuse, -R123.reuse ;  /* 0x000000585e5e7223 */ /* 0x180fe2000001087b */
[----:B------:R-:W-:-:S01]  /*1c910*/  FFMA.FTZ R133, R133, R88, -R123 ;  /* 0x0000005885857223 */ /* 0x000fc2000001087b */
[----:B------:R-:W-:Y:S01]  /*1c920*/  MUFU.EX2 R184, R184 ;  /* 0x000000b800b87308 */ /* 0x000fe20000000800 */
[----:B-1----:R-:W-:-:S01]  /*1c930*/  FADD.FTZ R236, R176, R236 ;  /* 0x000000ecb0ec7221 */ /* 0x002fc20000010000 */
[-CC-:B------:R-:W-:Y:S01]  /*1c940*/  FFMA.FTZ R98, R98, R88.reuse, -R123.reuse ;  /* 0x0000005862627223 */ /* 0x180fe2000001087b */
[----:B------:R-:W-:-:S01]  /*1c950*/  FFMA.FTZ R104, R104, R88, -R123 ;  /* 0x0000005868687223 */ /* 0x000fc2000001087b */
[----:B------:R-:W-:Y:S01]  /*1c960*/  FFMA.FTZ R102, R102, R88, -R123 ;  /* 0x0000005866667223 */ /* 0x000fe2000001087b */
[----:B----4-:R-:W-:-:S01]  /*1c970*/  FADD.FTZ R236, R177, R236 ;  /* 0x000000ecb1ec7221 */ /* 0x010fc20000010000 */
[----:B------:R-:W-:-:S02]  /*1c980*/  SHF.R.U32.HI R207, RZ, 0x7, R227 ;  /* 0x00000007ffcf7819 */ /* 0x000fc400000116e3 */
[----:B------:R-:W0:Y:S01]  /*1c990*/  MUFU.EX2 R0, R0 ;  /* 0x0000000000007308 */ /* 0x000e220000000800 */
[----:B--2---:R-:W-:-:S07]  /*1c9a0*/  FADD.FTZ R236, R180, R236 ;  /* 0x000000ecb4ec7221 */ /* 0x004fce0000010000 */
[----:B------:R-:W1:Y:S08]  /*1c9b0*/  MUFU.EX2 R181, R181 ;  /* 0x000000b500b57308 */ /* 0x000e700000000800 */
        /* <DEDUP_REMOVED lines=56> */
[----:B------:R-:W-:-:S05]  /*1cd40*/  IMAD.MOV.U32 R91, RZ, RZ, -0x3ffffff0 ;  /* 0xc0000010ff5b7424 */ /* 0x000fca00078e00ff */
[----:B------:R-:W-:Y:S01]  /*1cd50*/  R2UR UR7, R91 ;  /* 0x000000005b0772ca */ /* 0x000fe200000e0000 */
[----:B------:R-:W0:Y:S01]  /*1cd60*/  MUFU.EX2 R154, R154 ;  /* 0x0000009a009a7308 */ /* 0x000e220000000800 */
[----:B-1----:R-:W-:-:S01]  /*1cd70*/  FADD.FTZ R235, R182, R235 ;  /* 0x000000ebb6eb7221 */ /* 0x002fc20000010000 */
[-CC-:B------:R-:W-:Y:S01]  /*1cd80*/  FFMA.FTZ R91, R129, R88.reuse, -R123.reuse ;  /* 0x00000058815b7223 */ /* 0x180fe2000001087b */
[----:B------:R-:W-:-:S05]  /*1cd90*/  FFMA.FTZ R123, R205, R88, -R123 ;  /* 0x00000058cd7b7223 */ /* 0x000fca000001087b */
[----:B------:R-:W1:Y:S01]  /*1cda0*/  MUFU.EX2 R155, R155 ;  /* 0x0000009b009b7308 */ /* 0x000e620000000800 */
[----:B--2---:R-:W-:-:S03]  /*1cdb0*/  FADD.FTZ R235, R183, R235 ;  /* 0x000000ebb7eb7221 */ /* 0x004fc60000010000 */
[----:B------:R-:W-:Y:S04]  /*1cdc0*/  QGMMA.64x128x32.F32.E4M3.E4M3 R24, R200, gdesc[UR4], R24, gsb0 ;  /* 0x01e00004c8187df3 */ /* 0x000fe80008000818 */
        /* <DEDUP_REMOVED lines=36> */
[----:B------:R-:W-:-:S06]  /*1d010*/  WARPGROUP.DEPBAR.LE gsb0, 0x0 ;  /* 0x00008000000079c5 */ /* 0x000fcc0000010000 */
        /* <DEDUP_REMOVED lines=75> */
[----:B0-----:R-:W-:Y:S01]  /*1d4d0*/  IADD3 R133, -R207, 0xb, RZ ;  /* 0x0000000bcf857810 */ /* 0x001fe20007ffe1ff */
[----:B--2---:R-:W-:-:S04]  /*1d4e0*/  FADD.FTZ R200, R92, R200 ;  /* 0x000000c85cc87221 */ /* 0x004fc80000010000 */
[----:B------:R0:W-:Y:S06]  /*1d4f0*/  BAR.ARV R133, 0x100 ;  /* 0x000400850000751d */ /* 0x0001ec0000002000 */
[----:B------:R-:W2:Y:S01]  /*1d500*/  MUFU.EX2 R98, R98 ;  /* 0x0000006200627308 */ /* 0x000ea20000000800 */
[----:B---3--:R-:W-:-:S01]  /*1d510*/  FADD.FTZ R201, R129, R201 ;  /* 0x000000c981c97221 */ /* 0x008fc20000010000 */
[----:B0-----:R-:W-:Y:S02]  /*1d520*/  @!P2 IMAD R133, R21, 0x8, R16 ;  /* 0x000000081585a824 */ /* 0x001fe400078e0210 */
[----:B-1----:R-:W-:-:S02]  /*1d530*/  FADD.FTZ R200, R101, R200 ;  /* 0x000000c865c87221 */ /* 0x002fc40000010000 */
[----:B------:R-:W-:Y:S02]  /*1d540*/  @!P2 VIADD R133, R133, 0x2e840 ;  /* 0x0002e8408585a836 */ /* 0x000fe40000000000 */
[----:B------:R-:W0:Y:S03]  /*1d550*/  MUFU.EX2 R96, R96 ;  /* 0x0000006000607308 */ /* 0x000e260000000800 */
[----:B------:R-:W-:-:S04]  /*1d560*/  @!P2 PRMT R133, RZ, 0x654, R133 ;  /* 0x00000654ff85a816 */ /* 0x000fc80000000085 */
[----:B------:R1:W-:Y:S01]  /*1d570*/  @!P2 SYNCS.ARRIVE.TRANS64.RED.A1T0 RZ, [R133+URZ], RZ ;  /* 0x000000ff85ffa9a7 */ /* 0x0003e2000810043f */
        /* <DEDUP_REMOVED lines=9> */
[----:B0-----:R-:W-:-:S01]  /*1d610*/  FADD.FTZ R201, R102, R201 ;  /* 0x000000c966c97221 */ /* 0x001fc20000010000 */
[----:B---3--:R-:W-:-:S03]  /*1d620*/  FADD.FTZ R236, R103, R200 ;  /* 0x000000c867ec7221 */ /* 0x008fc60000010000 */
[----:B--2---:R-:W-:Y:S01]  /*1d630*/  FADD.FTZ R235, R123, R201 ;  /* 0x000000c97beb7221 */ /* 0x004fe20000010000 */
[----:B-1----:R-:W-:Y:S06]  /*1d640*/  @!P1 BRA `(.L_x_8480) ;  /* 0x0000000000049947 */ /* 0x002fec0003800000 */
[----:B------:R-:W-:Y:S01]  /*1d650*/  BPT.TRAP 0x1 ;  /* 0x000000040000795c */ /* 0x000fe20000300000 */
.L_x_8480:
[----:B------:R-:W2:Y:S02]  /*1d660*/  LDL R133, [R1+0x5c] ;  /* 0x00005c0001857983 */ /* 0x000ea40000100800 */
[----:B--2---:R-:W-:Y:S01]  /*1d670*/  R2UR UR4, R133 ;  /* 0x00000000850472ca */ /* 0x004fe200000e0000 */
[----:B------:R-:W-:Y:S02]  /*1d680*/  IMAD R133, R231, 0x8, R16 ;  /* 0x00000008e7857824 */ /* 0x000fe400078e0210 */
[----:B------:R-:W2:Y:S01]  /*1d690*/  LDL R231, [R1+0x3c] ;  /* 0x00003c0001e77983 */ /* 0x000ea20000100800 */
        /* <DEDUP_REMOVED lines=9> */
[----:B------:R-:W-:Y:S01]  /*1d730*/  IMAD.U32 R200, RZ, RZ, UR4 ;  /* 0x00000004ffc87e24 */ /* 0x000fe2000f8e00ff */
        /* <DEDUP_REMOVED lines=115> */
[----:B------:R-:W-:-:S02]  /*1de70*/  IMAD.MOV.U32 R3, RZ, RZ, R14 ;  /* 0x000000ffff037224 */ /* 0x000fc400078e000e */
[----:B------:R-:W-:Y:S01]  /*1de80*/  IMAD.MOV.U32 R12, RZ, RZ, R234 ;  /* 0x000000ffff0c7224 */ /* 0x000fe200078e00ea */
[C---:B--2---:R-:W-:Y:S01]  /*1de90*/  ISETP.GT.AND P2, PT, R20.reuse, R231, PT ;  /* 0x000000e71400720c */ /* 0x044fe20003f44270 */
[----:B------:R-:W-:Y:S02]  /*1dea0*/  VIADD R20, R20, 0xffffffff ;  /* 0xffffffff14147836 */ /* 0x000fe40000000000 */
[----:B------:R-:W-:-:S10]  /*1deb0*/  IMAD.MOV.U32 R231, RZ, RZ, R21 ;  /* 0x000000ffffe77224 */ /* 0x000fd400078e0015 */
[----:B0-----:R-:W-:Y:S05]  /*1dec0*/  @P2 BRA `(.L_x_8481) ;  /* 0xffffffa000b02947 */ /* 0x001fea000383ffff */
[----:B------:R-:W-:-:S07]  /*1ded0*/  IMAD.MOV.U32 R231, RZ, RZ, R21 ;  /* 0x000000ffffe77224 */ /* 0x000fce00078e0015 */
.L_x_8470:
[----:B------:R-:W2:Y:S02]  /*1dee0*/  LDL R0, [R1+0x58] ;  /* 0x0000580001007983 */ /* 0x000ea40000100800 */
[----:B--2---:R-:W-:-:S13]  /*1def0*/  ISETP.GE.AND P0, PT, R20, R0, PT ;  /* 0x000000001400720c */ /* 0x004fda0003f06270 */
[----:B------:R-:W-:Y:S05]  /*1df00*/  @!P0 BRA `(.L_x_8482) ;  /* 0x0000004c00808947 */ /* 0x000fea0003800000 */
[----:B------:R-:W-:Y:S02]  /*1df10*/  IMAD.MOV.U32 R21, RZ, RZ, R13 ;  /* 0x000000ffff157224 */ /* 0x000fe400078e000d */
[----:B------:R-:W-:Y:S02]  /*1df20*/  IMAD.MOV.U32 R0, RZ, RZ, R14 ;  /* 0x000000ffff007224 */ /* 0x000fe400078e000e */
[----:B------:R-:W-:Y:S02]  /*1df30*/  IMAD.MOV.U32 R237, RZ, RZ, R234 ;  /* 0x000000ffffed7224 */ /* 0x000fe400078e00ea */
[----:B------:R-:W-:-:S07]  /*1df40*/  IMAD.MOV.U32 R3, RZ, RZ, R231 ;  /* 0x000000ffff037224 */ /* 0x000fce00078e00e7 */
.L_x_8493:
[----:B------:R-:W2:Y:S01]  /*1df50*/  LDL R12, [R1+0x44] ;  /* 0x00004400010c7983 */ /* 0x000ea20000100800 */
[----:B------:R-:W-:Y:S01]  /*1df60*/  VIADD R231, R3, 0x1 ;  /* 0x0000000103e77836 */ /* 0x000fe20000000000 */
[----:B------:R-:W-:Y:S05]  /*1df70*/  YIELD ;  /* 0x0000000000007946 */ /* 0x000fea0003800000 */
[----:B------:R-:W-:-:S04]  /*1df80*/  ISETP.NE.AND P0, PT, R231, 0x2, PT ;  /* 0x00000002e700780c */ /* 0x000fc80003f05270 */
[----:B------:R-:W-:Y:S02]  /*1df90*/  SEL R234, RZ, 0x1, P0 ;  /* 0x00000001ffea7807 */ /* 0x000fe40000000000 */
[----:B------:R-:W-:Y:S02]  /*1dfa0*/  SEL R231, R231, RZ, P0 ;  /* 0x000000ffe7e77207 */ /* 0x000fe40000000000 */
[----:B------:R-:W-:Y:S02]  /*1dfb0*/  LOP3.LUT R234, R237, R234, RZ, 0x3c, !PT ;  /* 0x000000eaedea7212 */ /* 0x000fe400078e3cff */
[----:B--2---:R-:W-:-:S13]  /*1dfc0*/  ISETP.NE.AND P2, PT, R12, RZ, PT ;  /* 0x000000ff0c00720c */ /* 0x004fda0003f45270 */
[----:B------:R-:W-:Y:S05]  /*1dfd0*/  @P2 BRA `(.L_x_8483) ;  /* 0x0000000000302947 */ /* 0x000fea0003800000 */
[----:B------:R-:W-:Y:S05]  /*1dfe0*/  @!P1 BRA `(.L_x_8484) ;  /* 0x0000000000049947 */ /* 0x000fea0003800000 */
[----:B------:R-:W-:Y:S01]  /*1dff0*/  BPT.TRAP 0x1 ;  /* 0x000000040000795c */ /* 0x000fe20000300000 */
.L_x_8484:
[----:B------:R-:W-:Y:S01]  /*1e000*/  IMAD R12, R231, 0x8, R16 ;  /* 0x00000008e70c7824 */ /* 0x000fe200078e0210 */
[----:B------:R-:W-:-:S04]  /*1e010*/  SHF.L.U32 R13, R234, 0x1f, RZ ;  /* 0x0000001fea0d7819 */ /* 0x000fc800000006ff */
[----:B------:R0:W1:Y:S01]  /*1e020*/  SYNCS.PHASECHK.TRANS64.TRYWAIT P0, [R12+URZ+0x2e830], R13 ;  /* 0x02e8300d0c0075a7 */ /* 0x000062000800017f */
[----:B------:R-:W-:Y:S05]  /*1e030*/  @!P1 BRA `(.L_x_8485) ;  /* 0x0000000000049947 */ /* 0x000fea0003800000 */
[----:B------:R-:W-:Y:S01]  /*1e040*/  BPT.TRAP 0x1 ;  /* 0x000000040000795c */ /* 0x000fe20000300000 */
.L_x_8485:
[----:B------:R-:W-:Y:S04]  /*1e050*/  BSSY B0, `(.L_x_8483) ;  /* 0x0000004000007945 */ /* 0x000fe80003800000 */
[----:B-1----:R-:W-:Y:S05]  /*1e060*/  @P0 BRA `(.L_x_8486) ;  /* 0x0000000000080947 */ /* 0x002fea0003800000 */
[----:B------:R-:W1:Y:S02]  /*1e070*/  SYNCS.PHASECHK.TRANS64.TRYWAIT P0, [R12+URZ+0x2e830], R13 ;  /* 0x02e8300d0c0075a7 */ /* 0x000e64000800017f */
[----:B-1----:R-:W-:Y:S05]  /*1e080*/  @!P0 BRA `(.L_x_8487) ;  /* 0x0000012800ec8947 */ /* 0x002fea0003800000 */
.L_x_8486:
[----:B------:R-:W-:Y:S05]  /*1e090*/  BSYNC B0 ;  /* 0x0000000000007941 */ /* 0x000fea0003800000 */
.L_x_8483:
[----:B01----:R-:W2:Y:S01]  /*1e0a0*/  LDL R12, [R1+0x48] ;  /* 0x00004800010c7983 */ /* 0x003ea20000100800 */
[----:B------:R-:W-:Y:S05]  /*1e0b0*/  WARPSYNC.ALL ;  /* 0x0000000000007948 */ /* 0x000fea0003800000 */
[----:B------:R-:W0:Y:S01]  /*1e0c0*/  S2R R14, SR_TID.X ;  /* 0x00000000000e7919 */ /* 0x000e220000002100 */
[----:B------:R-:W-:Y:S01]  /*1e0d0*/  IMAD.MOV.U32 R13, RZ, RZ, 0x40000040 ;  /* 0x40000040ff0d7424 */ /* 0x000fe200078e00ff */
[C---:B------:R-:W-:Y:S01]  /*1e0e0*/  R2UR UR24, R4.reuse ;  /* 0x00000000041872ca */ /* 0x040fe200000e0000 */
[----:B------:R-:W-:Y:S01]  /*1e0f0*/  IMAD.MOV.U32 R15, RZ, RZ, 0x40000040 ;  /* 0x40000040ff0f7424 */ /* 0x000fe200078e00ff */
[----:B------:R-:W-:Y:S01]  /*1e100*/  R2UR UR25, R5 ;  /* 0x00000000051972ca */ /* 0x000fe200000e0000 */
[----:B------:R-:W-:Y:S01]  /*1e110*/  IMAD.MOV.U32 R91, RZ, RZ, 0x40000040 ;  /* 0x40000040ff5b7424 */ /* 0x000fe200078e00ff */
[----:B------:R-:W-:Y:S01]  /*1e120*/  R2UR UR27, R13 ;  /* 0x000000000d1b72ca */ /* 0x000fe200000e0000 */
        /* <DEDUP_REMOVED lines=8> */
[C---:B------:R-:W-:Y:S01]  /*1e1b0*/  R2UR UR32, R4.reuse ;  /* 0x00000000042072ca */ /* 0x040fe200000e0000 */
[----:B------:R-:W-:Y:S01]  /*1e1c0*/  STL [R1+0xf0], R23 ;  /* 0x0000f01701007387 */ /* 0x000fe20000100800 */
[----:B------:R-:W-:Y:S02]  /*1e1d0*/  R2UR UR33, R5 ;  /* 0x00000000052172ca */ /* 0x000fe400000e0000 */
[----:B------:R-:W-:Y:S01]  /*1e1e0*/  R2UR UR39, R89 ;  /* 0x00000000592772ca */ /* 0x000fe200000e0000 */
[----:B------:R-:W-:Y:S01]  /*1e1f0*/  STL [R1+0xec], R22 ;  /* 0x0000ec1601007387 */ /* 0x000fe20000100800 */
[----:B------:R-:W-:Y:S02]  /*1e200*/  R2UR UR36, R4 ;  /* 0x00000000042472ca */ /* 0x000fe400000e0000 */
[----:B------:R-:W-:Y:S01]  /*1e210*/  R2UR UR37, R5 ;  /* 0x00000000052572ca */ /* 0x000fe200000e0000 */
[----:B------:R-:W-:Y:S01]  /*1e220*/  STL [R1+0xe8], R21 ;  /* 0x0000e81501007387 */ /* 0x000fe20000100800 */
[----:B------:R-:W-:-:S02]  /*1e230*/  R2UR UR47, R15 ;  /* 0x000000000f2f72ca */ /* 0x000fc400000e0000 */
[C---:B------:R-:W-:Y:S01]  /*1e240*/  R2UR UR44, R4.reuse ;  /* 0x00000000042c72ca */ /* 0x040fe200000e0000 */
[----:B------:R-:W-:Y:S01]  /*1e250*/  STL [R1+0xe4], R20 ;  /* 0x0000e41401007387 */ /* 0x000fe20000100800 */
[----:B------:R-:W-:Y:S02]  /*1e260*/  R2UR UR45, R5 ;  /* 0x00000000052d72ca */ /* 0x000fe400000e0000 */
[----:B0-----:R-:W-:Y:S01]  /*1e270*/  SHF.R.U32.HI R14, RZ, 0x7, R14 ;  /* 0x00000007ff0e7819 */ /* 0x001fe2000001160e */
[----:B------:R-:W-:Y:S01]  /*1e280*/  STL [R1+0xe0], R19 ;  /* 0x0000e01301007387 */ /* 0x000fe20000100800 */
[----:B------:R-:W-:Y:S02]  /*1e290*/  R2UR UR55, R89 ;  /* 0x00000000593772ca */ /* 0x000fe400000e0000 */
        /* <DEDUP_REMOVED lines=13> */
[C---:B------:R-:W-:Y:S01]  /*1e370*/  R2UR UR13, R89.reuse ;  /* 0x00000000590d72ca */ /* 0x040fe200000e0000 */
[----:B------:R-:W-:Y:S01]  /*1e380*/  STL [R1+0xd4], R16 ;  /* 0x0000d41001007387 */ /* 0x000fe20000100800 */
[----:B------:R-:W-:Y:S02]  /*1e390*/  R2UR UR23, R89 ;  /* 0x00000000591772ca */ /* 0x000fe400000e0000 */
[----:B------:R-:W-:Y:S01]  /*1e3a0*/  R2UR UR5, R91 ;  /* 0x000000005b0572ca */ /* 0x000fe200000e0000 */
[----:B------:R1:W-:Y:S01]  /*1e3b0*/  STL [R1+0xd0], R3 ;  /* 0x0000d00301007387 */ /* 0x0003e20000100800 */
[----:B------:R-:W-:Y:S01]  /*1e3c0*/  IMAD.MOV.U32 R91, RZ, RZ, 0x40000040 ;  /* 0x40000040ff5b7424 */ /* 0x000fe200078e00ff */
[----:B------:R-:W-:Y:S02]  /*1e3d0*/  R2UR UR59, R13 ;  /* 0x000000000d3b72ca */ /* 0x000fe400000e0000 */
[----:B------:R3:W-:Y:S02]  /*1e3e0*/  STL [R1+0xcc], R2 ;  /* 0x0000cc0201007387 */ /* 0x0007e40000100800 */
[----:B------:R-:W-:Y:S01]  /*1e3f0*/  R2UR UR43, R91 ;  /* 0x000000005b2b72ca */ /* 0x000fe200000e0000 */
[----:B------:R-:W-:Y:S01]  /*1e400*/  WARPGROUP.ARRIVE ;  /* 0x00000000000079c5 */ /* 0x000fe20000000000 */
[----:B-1----:R-:W-:Y:S01]  /*1e410*/  MOV R3, UR7 ;  /* 0x0000000700037c02 */ /* 0x002fe20008000f00 */
[----:B------:R-:W-:Y:S01]  /*1e420*/  UMOV UR7, UR11 ;  /* 0x0000000b00077c82 */ /* 0x000fe20008000000 */
[----:B------:R-:W-:-:S02]  /*1e430*/  R2UR UR11, R15 ;  /* 0x000000000f0b72ca */ /* 0x000fc400000e0000 */
[----:B------:R-:W-:Y:S01]  /*1e440*/  MOV R23, UR7 ;  /* 0x0000000700177c02 */ /* 0x000fe20008000f00 */
[----:B------:R-:W-:Y:S01]  /*1e450*/  UMOV UR7, UR17 ;  /* 0x0000001100077c82 */ /* 0x000fe20008000000 */
[----:B------:R-:W-:-:S09]  /*1e460*/  R2UR UR17, R5 ;  /* 0x00000000051172ca */ /* 0x000fd200000e0000 */
[----:B------:R-:W-:Y:S01]  /*1e470*/  MOV R17, UR11 ;  /* 0x0000000b00117c02 */ /* 0x000fe20008000f00 */
[----:B------:R-:W-:Y:S01]  /*1e480*/  UMOV UR11, UR15 ;  /* 0x0000000f000b7c82 */ /* 0x000fe20008000000 */
[----:B------:R-:W-:Y:S01]  /*1e490*/  R2UR UR15, R89 ;  /* 0x00000000590f72ca */ /* 0x000fe200000e0000 */
[----:B------:R-:W-:Y:S01]  /*1e4a0*/  IMAD.MOV.U32 R89, RZ, RZ, 0x40000040 ;  /* 0x40000040ff597424 */ /* 0x000fe200078e00ff */
[----:B------:R-:W-:Y:S01]  /*1e4b0*/  MOV R25, UR11 ;  /* 0x0000000b00197c02 */ /* 0x000fe20008000f00 */
[----:B------:R-:W-:Y:S01]  /*1e4c0*/  UMOV UR11, UR13 ;  /* 0x0000000d000b7c82 */ /* 0x000fe20008000000 */
[----:B------:R-:W-:-:S09]  /*1e4d0*/  R2UR UR13, R11 ;  /* 0x000000000b0d72ca */ /* 0x000fd200000e0000 */
[----:B------:R-:W-:Y:S01]  /*1e4e0*/  MOV R19, UR15 ;  /* 0x0000000f00137c02 */ /* 0x000fe20008000f00 */
[----:B------:R-:W-:Y:S01]  /*1e4f0*/  UMOV UR15, UR19 ;  /* 0x00000013000f7c82 */ /* 0x000fe20008000000 */
[----:B------:R-:W-:Y:S02]  /*1e500*/  R2UR UR19, R15 ;  /* 0x000000000f1372ca */ /* 0x000fe400000e0000 */
[----:B------:R-:W-:Y:S01]  /*1e510*/  MOV R96, UR15 ;  /* 0x0000000f00607c02 */ /* 0x000fe20008000f00 */
[----:B------:R-:W-:Y:S01]  /*1e520*/  UMOV UR15, UR9 ;  /* 0x00000009000f7c82 */ /* 0x000fe20008000000 */
[----:B------:R-:W-:-:S09]  /*1e530*/  R2UR UR9, R11 ;  /* 0x000000000b0972ca */ /* 0x000fd200000e0000 */
[----:B------:R-:W-:Y:S01]  /*1e540*/  MOV R21, UR19 ;  /* 0x0000001300157c02 */ /* 0x000fe20008000f00 */
[----:B------:R-:W-:Y:S02]  /*1e550*/  UMOV UR19, UR21 ;  /* 0x0000001500137c82 */ /* 0x000fe40008000000 */
[----:B------:R-:W-:Y:S01]  /*1e560*/  MOV R94, UR19 ;  /* 0x00000013005e7c02 */ /* 0x000fe20008000f00 */
[----:B------:R-:W-:Y:S01]  /*1e570*/  UMOV UR19, UR5 ;  /* 0x0000000500137c82 */ /* 0x000fe20008000000 */
[----:B------:R-:W-:Y:S01]  /*1e580*/  R2UR UR5, R11 ;  /* 0x000000000b0572ca */ /* 0x000fe200000e0000 */
[----:B--2---:R-:W-:-:S04]  /*1e590*/  IMAD R12, R231, 0x700, R12 ;  /* 0x00000700e70c7824 */ /* 0x004fc800078e020c */
[C---:B------:R-:W-:Y:S01]  /*1e5a0*/  VIADD R90, R12.reuse, 0x200 ;  /* 0x000002000c5a7836 */ /* 0x040fe20000000000 */
[C---:B------:R-:W-:Y:S01]  /*1e5b0*/  R2UR UR26, R12.reuse ;  /* 0x000000000c1a72ca */ /* 0x040fe200000e0000 */
[C---:B------:R-:W-:Y:S01]  /*1e5c0*/  VIADD R88, R12.reuse, 0x300 ;  /* 0x000003000c587836 */ /* 0x040fe20000000000 */
        /* <DEDUP_REMOVED lines=20> */
[----:B------:R-:W-:Y:S01]  /*1e710*/  IMAD.MOV.U32 R15, RZ, RZ, 0x40000040 ;  /* 0x40000040ff0f7424 */ /* 0x000fe200078e00ff */
[----:B------:R-:W-:-:S02]  /*1e720*/  IADD3 R14, R12, 0x202, RZ ;  /* 0x000002020c0e7810 */ /* 0x000fc40007ffe0ff */
        /* <DEDUP_REMOVED lines=10> */
[----:B------:R-:W-:-:S04]  /*1e7d0*/  VIADD R14, R12, 0x104 ;  /* 0x000001040c0e7836 */ /* 0x000fc80000000000 */
[----:B---3--:R-:W-:-:S04]  /*1e7e0*/  MOV R2, UR6 ;  /* 0x0000000600027c02 */ /* 0x008fc80008000f00 */
[----:B------:R-:W-:Y:S01]  /*1e7f0*/  UMOV UR6, UR10 ;  /* 0x0000000a00067c82 */ /* 0x000fe20008000000 */
[----:B------:R-:W-:Y:S01]  /*1e800*/  R2UR UR10, R14 ;  /* 0x000000000e0a72ca */ /* 0x000fe200000e0000 */
[----:B------:R-:W-:Y:S01]  /*1e810*/  VIADD R14, R12, 0x304 ;  /* 0x000003040c0e7836 */ /* 0x000fe20000000000 */
[----:B------:R-:W-:Y:S01]  /*1e820*/  MOV R22, UR6 ;  /* 0x0000000600167c02 */ /* 0x000fe20008000f00 */
[----:B------:R-:W-:Y:S01]  /*1e830*/  UMOV UR6, UR16 ;  /* 0x0000001000067c82 */ /* 0x000fe20008000000 */
[----:B------:R-:W-:-:S09]  /*1e840*/  R2UR UR16, R4 ;  /* 0x00000000041072ca */ /* 0x000fd200000e0000 */
[----:B------:R-:W-:Y:S01]  /*1e850*/  MOV R16, UR10 ;  /* 0x0000000a00107c02 */ /* 0x000fe20008000f00 */
        /* <DEDUP_REMOVED lines=19> */
[----:B------:R-:W-:Y:S01]  /*1e990*/  UMOV UR14, UR8 ;  /* 0x00000008000e7c82 */ /* 0x000fe20008000000 */
[----:B------:R-:W-:-:S02]  /*1e9a0*/  IADD3 R14, R12, 0x6, RZ ;  /* 0x000000060c0e7810 */ /* 0x000fc40007ffe0ff */
[----:B------:R-:W-:Y:S01]  /*1e9b0*/  R2UR UR31, R89 ;  /* 0x00000000591f72ca */ /* 0x000fe200000e0000 */
[----:B------:R-:W-:Y:S01]  /*1e9c0*/  IMAD.MOV.U32 R89, RZ, RZ, 0x40000040 ;  /* 0x40000040ff597424 */ /* 0x000fe200078e00ff */
[C---:B------:R-:W-:Y:S02]  /*1e9d0*/  R2UR UR8, R10.reuse ;  /* 0x000000000a0872ca */ /* 0x040fe400000e0000 */
[----:B------:R-:W-:Y:S01]  /*1e9e0*/  MOV R20, UR18 ;  /* 0x0000001200147c02 */ /* 0x000fe20008000f00 */
[----:B------:R-:W-:Y:S02]  /*1e9f0*/  UMOV UR18, UR20 ;  /* 0x0000001400127c82 */ /* 0x000fe40008000000 */
[----:B------:R-:W-:Y:S01]  /*1ea00*/  MOV R93, UR18 ;  /* 0x00000012005d7c02 */ /* 0x000fe20008000f00 */
[----:B------:R-:W-:Y:S01]  /*1ea10*/  UMOV UR18, UR4 ;  /* 0x0000000400127c82 */ /* 0x000fe20008000000 */
[----:B------:R-:W-:-:S03]  /*1ea20*/  R2UR UR4, R10 ;  /* 0x000000000a0472ca */ /* 0x000fc600000e0000 */
        /* <DEDUP_REMOVED lines=17> */
[----:B------:R-:W-:Y:S02]  /*1eb40*/  WARPGROUP.DEPBAR.LE gsb0, 0x0 ;  /* 0x00008000000079c5 */ /* 0x000fe40000010000 */
[----:B------:R-:W-:-:S06]  /*1eb50*/  WARPGROUP.ARRIVE ;  /* 0x00000000000079c5 */ /* 0x000fcc0000000000 */
[----:B------:R-:W-:Y:S01]  /*1eb60*/  QGMMA.64x32x32.F32.E4M3.E4M3 R120, gdesc[UR44], RZ, !UPT, gsb0 ;  /* 0x006000002c7879f3 */ /* 0x000fe2000c0008ff */
[----:B------:R-:W-:Y:S01]  /*1eb70*/  R2UR UR46, R14 ;  /* 0x000000000e2e72ca */ /* 0x000fe200000e0000 */
[C---:B------:R-:W-:Y:S01]  /*1eb80*/  VIADD R14, R12.reuse, 0x506 ;  /* 0x000005060c0e7836 */ /* 0x040fe20000000000 */
[----:B------:R-:W-:Y:S01]  /*1eb90*/  R2UR UR47, R15 ;  /* 0x000000000f2f72ca */ /* 0x000fe200000e0000 */
[----:B------:R-:W-:Y:S01]  /*1eba0*/  VIADD R12, R12, 0x606 ;  /* 0x000006060c0c7836 */ /* 0x000fe20000000000 */
[----:B------:R-:W-:-:S04]  /*1ebb0*/  MOV R15, 0x40000040 ;  /* 0x40000040000f7802 */ /* 0x000fc80000000f00 */
[----:B------:R-:W-:Y:S01]  /*1ebc0*/  R2UR UR58, R12 ;  /* 0x000000000c3a72ca */ /* 0x000fe200000e0000 */
[----:B------:R-:W-:Y:S01]  /*1ebd0*/  IMAD.MOV.U32 R12, RZ, RZ, R94 ;  /* 0x000000ffff0c7224 */ /* 0x000fe200078e005e */
        /* <DEDUP_REMOVED lines=141> */
.L_x_8489:
[----:B------:R-:W-:Y:S01]  /*1f4b0*/  SHF.L.U32 R12, R237, 0x1f, RZ ;  /* 0x0000001fed0c7819 */ /* 0x000fe200000006ff */
[----:B-----5:R-:W-:-:S04]  /*1f4c0*/  IMAD R13, R3, 0x8, R16 ;  /* 0x00000008030d7824 */ /* 0x020fc800078e0210 */
[----:B------:R0:W1:Y:S01]  /*1f4d0*/  SYNCS.PHASECHK.TRANS64.TRYWAIT P0, [R13+URZ+0x2e850], R12 ;  /* 0x02e8500c0d0075a7 */ /* 0x000062000800017f */
[----:B------:R-:W-:Y:S05]  /*1f4e0*/  @!P1 BRA `(.L_x_8490) ;  /* 0x0000000000049947 */ /* 0x000fea0003800000 */
[----:B------:R-:W-:Y:S01]  /*1f4f0*/  BPT.TRAP 0x1 ;  /* 0x000000040000795c */ /* 0x000fe20000300000 */
.L_x_8490:
[----:B-1----:R-:W-:Y:S05]  /*1f500*/  @P0 BRA `(.L_x_8488) ;  /* 0x0000000000080947 */ /* 0x002fea0003800000 */
[----:B------:R-:W1:Y:S02]  /*1f510*/  SYNCS.PHASECHK.TRANS64.TRYWAIT P0, [R13+URZ+0x2e850], R12 ;  /* 0x02e8500c0d0075a7 */ /* 0x000e64000800017f */
[----:B-1----:R-:W-:Y:S05]  /*1f520*/  @!P0 BRA `(.L_x_8491) ;  /* 0x0000011400d88947 */ /* 0x002fea0003800000 */
.L_x_8488:
[----:B01---5:R-:W-:Y:S01]  /*1f530*/  VIADD R12, R16, 0x400 ;  /* 0x00000400100c7836 */ /* 0x023fe20000000000 */
        /* <DEDUP_REMOVED lines=34> */
[----:B------:R-:W-:Y:S01]  /*1f760*/  FMUL.FTZ R153, R2, R153 ;  /* 0x0000009902997220 */ /* 0x000fe20000410000 */
[----:B------:R-:W-:Y:S01]  /*1f770*/  R2UR UR7, R15 ;  /* 0x000000000f0772ca */ /* 0x000fe200000e0000 */
[----:B------:R-:W-:Y:S01]  /*1f780*/  IMAD.MOV.U32 R15, RZ, RZ, -0x3ffffff0 ;  /* 0xc0000010ff0f7424 */ /* 0x000fe200078e00ff */
[----:B------:R-:W-:Y:S01]  /*1f790*/  IADD3 R14, R12, 0x200, RZ ;  /* 0x000002000c0e7810 */ /* 0x000fe20007ffe0ff */
        /* <DEDUP_REMOVED lines=85> */
[----:B------:R-:W-:Y:S01]  /*1fcf0*/  FMUL.FTZ R103, R2, R103 ;  /* 0x0000006702677220 */ /* 0x000fe20000410000 */
[----:B------:R-:W-:-:S02]  /*1fd00*/  ULDC UR4, c[0x0][0x988] ;  /* 0x0002620000047ab9 */ /* 0x000fc40000000800 */
        /* <DEDUP_REMOVED lines=10> */
[----:B------:R-:W-:Y:S01]  /*1fdb0*/  QGMMA.64x128x32.F32.E4M3.E4M3 R24, R220, gdesc[UR4], R24, gsb0 ;  /* 0x01e00004dc187df3 */ /* 0x000fe20008000818 */
        /* <DEDUP_REMOVED lines=9> */
[----:B------:R-:W0:Y:S01]  /*1fe50*/  S2R R227, SR_TID.X ;  /* 0x0000000000e37919 */ /* 0x000e220000002100 */
[----:B------:R-:W-:-:S06]  /*1fe60*/  ISETP.NE.AND P0, PT, R226, RZ, PT ;  /* 0x000000ffe200720c */ /* 0x000fcc0003f05270 */
        /* <DEDUP_REMOVED lines=57> */
[----:B------:R-:W-:Y:S01]  /*20200*/  FMUL.FTZ R194, R2, R195 ;  /* 0x000000c302c27220 */ /* 0x000fe20000410000 */
[----:B------:R-:W-:Y:S01]  /*20210*/  R2UR UR6, R14 ;  /* 0x000000000e0672ca */ /* 0x000fe200000e0000 */
[----:B------:R-:W1:Y:S01]  /*20220*/  MUFU.TANH R185, R185 ;  /* 0x000000b900b97308 */ /* 0x000e620000002400 */
[C---:B------:R-:W-:Y:S01]  /*20230*/  FMUL.FTZ R195, R2.reuse, R196 ;  /* 0x000000c402c37220 */ /* 0x040fe20000410000 */
[C---:B------:R-:W-:Y:S01]  /*20240*/  FMUL.FTZ R196, R2.reuse, R197 ;  /* 0x000000c502c47220 */ /* 0x040fe20000410000 */
[C---:B------:R-:W-:Y:S01]  /*20250*/  FMUL.FTZ R197, R2.reuse, R198 ;  /* 0x000000c602c57220 */ /* 0x040fe20000410000 */
[C---:B------:R-:W-:Y:S01]  /*20260*/  FMUL.FTZ R198, R2.reuse, R199 ;  /* 0x000000c702c67220 */ /* 0x040fe20000410000 */
[----:B------:R-:W-:-:S03]  /*20270*/  FMUL.FTZ R199, R2, R88 ;  /* 0x0000005802c77220 */ /* 0x000fc60000410000 */
        /* <DEDUP_REMOVED lines=29> */
[----:B--2---:R-:W-:-:S04]  /*20450*/  FMNMX.FTZ R13, R196, R13, !PT ;  /* 0x0000000dc40d7209 */ /* 0x004fc80007810000 */
[----:B------:R-:W-:Y:S01]  /*20460*/  FMNMX.FTZ R13, R168, R13, !PT ;  /* 0x0000000da80d7209 */ /* 0x000fe20007810000 */
[----:B------:R-:W-:Y:S02]  /*20470*/  WARPGROUP.DEPBAR.LE gsb0, 0x0 ;  /* 0x00008000000079c5 */ /* 0x000fe40000010000 */
[----:B------:R-:W-:Y:S01]  /*20480*/  WARPGROUP.ARRIVE ;  /* 0x00000000000079c5 */ /* 0x000fe20000000000 */
[----:B0-----:R-:W-:Y:S01]  /*20490*/  FMNMX.FTZ R14, R198, R14, !PT ;  /* 0x0000000ec60e7209 */ /* 0x001fe20007810000 */
[----:B------:R-:W-:Y:S01]  /*204a0*/  MUFU.TANH R131, R131 ;  /* 0x0000008300837308 */ /* 0x000fe20000002400 */
[----:B------:R-:W-:Y:S02]  /*204b0*/  FMNMX.FTZ R13, R169, R13, !PT ;  /* 0x0000000da90d7209 */ /* 0x000fe40007810000 */
[----:B------:R-:W-:Y:S01]  /*204c0*/  FMNMX.FTZ R14, R170, R14, !PT ;  /* 0x0000000eaa0e7209 */ /* 0x000fe20007810000 */
[----:B------:R-:W-:Y:S01]  /*204d0*/  QGMMA.64x128x32.F32.E4M3.E4M3 R24, R208, gdesc[UR4], R24, gsb0 ;  /* 0x01e00004d0187df3 */ /* 0x000fe20008000818 */
        /* <DEDUP_REMOVED lines=32> */
[----:B------:R-:W4:Y:S01]  /*206e0*/  MUFU.TANH R105, R105 ;  /* 0x0000006900697308 */ /* 0x000f220000002400 */
        /* <DEDUP_REMOVED lines=35> */
[----:B-1----:R-:W-:-:S02]  /*20920*/  FMNMX.FTZ R13, R129, R13, !PT ;  /* 0x0000000d810d7209 */ /* 0x002fc40007810000 */
[----:B------:R-:W-:Y:S02]  /*20930*/  FMNMX.FTZ R14, R130, R14, !PT ;  /* 0x0000000e820e7209 */ /* 0x000fe40007810000 */
[----:B0-----:R-:W-:Y:S02]  /*20940*/  FMNMX.FTZ R13, R132, R13, !PT ;  /* 0x0000000d840d7209 */ /* 0x001fe40007810000 */
[----:B------:R-:W-:Y:S01]  /*20950*/  FMNMX.FTZ R14, R131, R14, !PT ;  /* 0x0000000e830e7209 */ /* 0x000fe20007810000 */
[----:B------:R-:W0:Y:S01]  /*20960*/  MUFU.TANH R113, R113 ;  /* 0x0000007100717308 */ /* 0x000e220000002400 */
[----:B--2---:R-:W-:Y:S02]  /*20970*/  FMNMX.FTZ R13, R133, R13, !PT ;  /* 0x0000000d850d7209 */ /* 0x004fe40007810000 */
[----:B------:R-:W-:Y:S02]  /*20980*/  FMNMX.FTZ R14, R134, R14, !PT ;  /* 0x0000000e860e7209 */ /* 0x000fe40007810000 */
[----:B---3--:R-:W-:-:S02]  /*20990*/  FMNMX.FTZ R13, R104, R13, !PT ;  /* 0x0000000d680d7209 */ /* 0x008fc40007810000 */
[----:B------:R-:W-:Y:S01]  /*209a0*/  FMNMX.FTZ R14, R135, R14, !PT ;  /* 0x0000000e870e7209 */ /* 0x000fe20007810000 */
[----:B------:R-:W1:Y:S01]  /*209b0*/  MUFU.TANH R115, R115 ;  /* 0x0000007300737308 */ /* 0x000e620000002400 */
[----:B----4-:R-:W-:Y:S02]  /*209c0*/  FMNMX.FTZ R13, R105, R13, !PT ;  /* 0x0000000d690d7209 */ /* 0x010fe40007810000 */
[----:B------:R-:W-:Y:S02]  /*209d0*/  FMNMX.FTZ R14, R106, R14, !PT ;  /* 0x0000000e6a0e7209 */ /* 0x000fe40007810000 */
[----:B------:R-:W-:Y:S02]  /*209e0*/  FMNMX.FTZ R13, R108, R13, !PT ;  /* 0x0000000d6c0d7209 */ /* 0x000fe40007810000 */
[----:B------:R-:W-:Y:S01]  /*209f0*/  FMNMX.FTZ R14, R107, R14, !PT ;  /* 0x0000000e6b0e7209 */ /* 0x000fe20007810000 */
[----:B------:R-:W2:Y:S01]  /*20a00*/  MUFU.TANH R116, R116 ;  /* 0x0000007400747308 */ /* 0x000ea20000002400 */
[----:B------:R-:W-:-:S02]  /*20a10*/  FMNMX.FTZ R13, R109, R13, !PT ;  /* 0x0000000d6d0d7209 */ /* 0x000fc40007810000 */
[----:B------:R-:W-:Y:S02]  /*20a20*/  FMNMX.FTZ R14, R110, R14, !PT ;  /* 0x0000000e6e0e7209 */ /* 0x000fe40007810000 */
[----:B------:R-:W-:Y:S02]  /*20a30*/  FMNMX.FTZ R13, R112, R13, !PT ;  /* 0x0000000d700d7209 */ /* 0x000fe40007810000 */
[----:B------:R-:W-:Y:S01]  /*20a40*/  FMNMX.FTZ R14, R111, R14, !PT ;  /* 0x0000000e6f0e7209 */ /* 0x000fe20007810000 */
[----:B------:R-:W3:Y:S01]  /*20a50*/  MUFU.TANH R118, R118 ;  /* 0x0000007600767308 */ /* 0x000ee20000002400 */
[----:B0-----:R-:W-:Y:S01]  /*20a60*/  FMNMX.FTZ R13, R113, R13, !PT ;  /* 0x0000000d710d7209 */ /* 0x001fe20007810000 */
[----:B------:R-:W-:Y:S02]  /*20a70*/  WARPGROUP.DEPBAR.LE gsb0, 0x0 ;  /* 0x00008000000079c5 */ /* 0x000fe40000010000 */
[----:B------:R-:W-:Y:S01]  /*20a80*/  FMUL.FTZ R208, R2, R89 ;  /* 0x0000005902d07220 */ /* 0x000fe20000410000 */
[----:B------:R-:W-:Y:S01]  /*20a90*/  FMNMX.FTZ R14, R114, R14, !PT ;  /* 0x0000000e720e7209 */ /* 0x000fe20007810000 */
[----:B------:R-:W-:-:S02]  /*20aa0*/  WARPGROUP.ARRIVE ;  /* 0x00000000000079c5 */ /* 0x000fc40000000000 */
[----:B------:R-:W0:Y:S01]  /*20ab0*/  MUFU.TANH R117, R117 ;  /* 0x0000007500757308 */ /* 0x000e220000002400 */
[----:B-1----:R-:W-:Y:S02]  /*20ac0*/  FMNMX.FTZ R14, R115, R14, !PT ;  /* 0x0000000e730e7209 */ /* 0x002fe40007810000 */
[----:B--2---:R-:W-:-:S05]  /*20ad0*/  FMNMX.FTZ R13, R116, R13, !PT ;  /* 0x0000000d740d7209 */ /* 0x004fca0007810000 */
        /* <DEDUP_REMOVED lines=38> */
[----:B0-----:R-:W-:Y:S01]  /*20d40*/  FMNMX.FTZ R14, R14, R89, !PT ;  /* 0x000000590e0e7209 */ /* 0x001fe20007810000 */
[----:B------:R-:W-:-:S04]  /*20d50*/  IMAD.MOV.U32 R89, RZ, RZ, -0x3ffffff0 ;  /* 0xc0000010ff597424 */ /* 0x000fc800078e00ff */
[----:B------:R-:W0:Y:S01]  /*20d60*/  SHFL.BFLY PT, R210, R14, 0x1, 0x1f ;  /* 0x0c201f000ed27f89 */ /* 0x000e2200000e0000 */
[----:B------:R-:W-:Y:S02]  /*20d70*/  R2UR UR7, R89 ;  /* 0x00000000590772ca */ /* 0x000fe400000e0000 */
[----:B-1----:R-:W-:Y:S01]  /*20d80*/  FMNMX.FTZ R13, R13, R88, !PT ;  /* 0x000000580d0d7209 */ /* 0x002fe20007810000 */
[----:B------:R-:W-:-:S04]  /*20d90*/  VIADD R88, R12, 0x500 ;  /* 0x000005000c587836 */ /* 0x000fc80000000000 */
[----:B------:R-:W1:Y:S01]  /*20da0*/  SHFL.BFLY PT, R209, R13, 0x1, 0x1f ;  /* 0x0c201f000dd17f89 */ /* 0x000e6200000e0000 */
[----:B------:R-:W-:Y:S01]  /*20db0*/  R2UR UR6, R88 ;  /* 0x00000000580672ca */ /* 0x000fe200000e0000 */
[----:B------:R-:W-:-:S12]  /*20dc0*/  IMAD.U32 R88, RZ, RZ, UR4 ;  /* 0x00000004ff587e24 */ /* 0x000fd8000f8e00ff */
[----:B------:R-:W-:Y:S01]  /*20dd0*/  QGMMA.64x128x32.F32.E4M3.E4M3 R24, R204, gdesc[UR4], R24, gsb0 ;  /* 0x01e00004cc187df3 */ /* 0x000fe20008000818 */
[----:B0-----:R-:W-:-:S05]  /*20de0*/  FMNMX.FTZ R14, R14, R210, !PT ;  /* 0x000000d20e0e7209 */ /* 0x001fca0007810000 */
[----:B------:R-:W-:Y:S01]  /*20df0*/  FADD.FTZ R89, -R14, R0 ;  /* 0x000000000e597221 */ /* 0x000fe20000010100 */
[----:B-1----:R-:W-:-:S03]  /*20e00*/  FMNMX.FTZ R13, R13, R209, !PT ;  /* 0x000000d10d0d7209 */ /* 0x002fc60007810000 */
[----:B------:R-:W-:Y:S02]  /*20e10*/  FMUL.FTZ R89, R89, R88 ;  /* 0x0000005859597220 */ /* 0x000fe40000410000 */
[----:B------:R-:W-:-:S04]  /*20e20*/  FADD.FTZ R21, -R13, R21 ;  /* 0x000000150d157221 */ /* 0x000fc80000010100 */
[----:B------:R-:W-:Y:S01]  /*20e30*/  MUFU.EX2 R89, R89 ;  /* 0x0000005900597308 */ /* 0x000fe20000000800 */
[----:B------:R-:W-:-:S07]  /*20e40*/  FMUL.FTZ R21, R21, R88 ;  /* 0x0000005815157220 */ /* 0x000fce0000410000 */
[----:B------:R-:W-:Y:S01]  /*20e50*/  MUFU.EX2 R21, R21 ;  /* 0x0000001500157308 */ /* 0x000fe20000000800 */
[----:B------:R-:W-:Y:S02]  /*20e60*/  WARPGROUP.DEPBAR.LE gsb0, 0x0 ;  /* 0x00008000000079c5 */ /* 0x000fe40000010000 */
[----:B------:R-:W-:Y:S01]  /*20e70*/  FFMA.FTZ R205, R14, R88, -8 ;  /* 0xc10000000ecd7423 */ /* 0x000fe20000010058 */
[----:B------:R-:W-:-:S03]  /*20e80*/  WARPGROUP.ARRIVE ;  /* 0x00000000000079c5 */ /* 0x000fc60000000000 */
        /* <DEDUP_REMOVED lines=24> */
[-CC-:B------:R-:W-:Y:S01]  /*21010*/  FFMA.FTZ R161, R161, R88.reuse, -R205.reuse ;  /* 0x00000058a1a17223 */ /* 0x180fe200000108cd */
[----:B------:R-:W-:-:S01]  /*21020*/  FFMA.FTZ R164, R164, R88, -R205 ;  /* 0x00000058a4a47223 */ /* 0x000fc200000108cd */
[-CC-:B------:R-:W-:Y:S01]  /*21030*/  FFMA.FTZ R165, R165, R88.reuse, -R205.reuse ;  /* 0x00000058a5a57223 */ /* 0x180fe200000108cd */
[----:B------:R-:W-:-:S01]  /*21040*/  FFMA.FTZ R136, R136, R88, -R205 ;  /* 0x0000005888887223 */ /* 0x000fc200000108cd */
[-CC-:B------:R-:W-:Y:S01]  /*21050*/  FFMA.FTZ R137, R137, R88.reuse, -R205.reuse ;  /* 0x0000005889897223 */ /* 0x180fe200000108cd */
[----:B------:R-:W-:-:S01]  /*21060*/  FFMA.FTZ R140, R140, R88, -R205 ;  /* 0x000000588c8c7223 */ /* 0x000fc200000108cd */
[----:B------:R-:W3:Y:S01]  /*21070*/  MUFU.EX2 R188, R188 ;  /* 0x000000bc00bc7308 */ /* 0x000ee20000000800 */
[----:B------:R-:W-:-:S01]  /*21080*/  FFMA.FTZ R141, R141, R88, -R205 ;  /* 0x000000588d8d7223 */ /* 0x000fc200000108cd */
[-CC-:B------:R-:W-:Y:S01]  /*21090*/  FFMA.FTZ R144, R144, R88.reuse, -R205.reuse ;  /* 0x0000005890907223 */ /* 0x180fe200000108cd */
[----:B------:R-:W-:-:S01]  /*210a0*/  FFMA.FTZ R145, R145, R88, -R205 ;  /* 0x0000005891917223 */ /* 0x000fc200000108cd */
[-CC-:B------:R-:W-:Y:S01]  /*210b0*/  FFMA.FTZ R148, R148, R88.reuse, -R205.reuse ;  /* 0x0000005894947223 */ /* 0x180fe200000108cd */
[----:B------:R-:W-:-:S01]  /*210c0*/  FFMA.FTZ R149, R149, R88, -R205 ;  /* 0x0000005895957223 */ /* 0x000fc200000108cd */
[-CC-:B------:R-:W-:Y:S01]  /*210d0*/  FFMA.FTZ R120, R120, R88.reuse, -R205.reuse ;  /* 0x0000005878787223 */ /* 0x180fe200000108cd */
[----:B------:R-:W-:-:S01]  /*210e0*/  FFMA.FTZ R121, R121, R88, -R205 ;  /* 0x0000005879797223 */ /* 0x000fc200000108cd */
[----:B------:R-:W4:Y:S01]  /*210f0*/  MUFU.EX2 R191, R191 ;  /* 0x000000bf00bf7308 */ /* 0x000f220000000800 */
        /* <DEDUP_REMOVED lines=23> */
[----:B0-----:R-:W-:Y:S01]  /*21270*/  FFMA.FTZ R236, R89, R236, R15 ;  /* 0x000000ec59ec7223 */ /* 0x001fe2000001000f */
[----:B------:R-:W0:Y:S01]  /*21280*/  MUFU.EX2 R192, R192 ;  /* 0x000000c000c07308 */ /* 0x000e220000000800 */
[----:B------:R-:W-:-:S02]  /*21290*/  VIADD R92, R12, 0x600 ;  /* 0x000006000c5c7836 */ /* 0x000fc40000000000 */
        /* <DEDUP_REMOVED lines=13> */
[----:B----4-:R-:W-:-:S01]  /*21370*/  FADD.FTZ R236, R191, R236 ;  /* 0x000000ecbfec7221 */ /* 0x010fc20000010000 */
[----:B------:R-:W2:Y:S01]  /*21380*/  MUFU.EX2 R185, R185 ;  /* 0x000000b900b97308 */ /* 0x000ea20000000800 */
[----:B------:R-:W-:-:S01]  /*21390*/  FFMA.FTZ R171, R171, R88, -R205 ;  /* 0x00000058abab7223 */ /* 0x000fc200000108cd */
[----:B------:R-:W-:Y:S01]  /*213a0*/  FFMA.FTZ R174, R174, R88, -R205 ;  /* 0x00000058aeae7223 */ /* 0x000fe200000108cd */
[----:B0-----:R-:W-:-:S01]  /*213b0*/  FADD.FTZ R236, R192, R236 ;  /* 0x000000ecc0ec7221 */ /* 0x001fc20000010000 */
        /* <DEDUP_REMOVED lines=25> */
[----:B------:R-:W-:Y:S01]  /*21550*/  R2UR UR6, R92 ;  /* 0x000000005c0672ca */ /* 0x000fe200000e0000 */
        /* <DEDUP_REMOVED lines=113> */
[----:B------:R-:W-:-:S06]  /*21c70*/  FFMA.FTZ R93, R119, R88, -R205 ;  /* 0x00000058775d7223 */ /* 0x000fcc00000108cd */
        /* <DEDUP_REMOVED lines=76> */
[----:B------:R-:W-:-:S05]  /*22140*/  IADD3 R111, -R227, 0xb, RZ ;  /* 0x0000000be36f7810 */ /* 0x000fca0007ffe1ff */
[----:B------:R2:W-:Y:S06]  /*22150*/  BAR.ARV R111, 0x100 ;  /* 0x0004006f0000751d */ /* 0x0005ec0000002000 */
[----:B------:R-:W3:Y:S01]  /*22160*/  MUFU.EX2 R92, R92 ;  /* 0x0000005c005c7308 */ /* 0x000ee20000000800 */
[----:B0-----:R-:W-:-:S01]  /*22170*/  FADD.FTZ R119, R114, R119 ;  /* 0x0000007772777221 */ /* 0x001fc20000010000 */
[----:B--2---:R-:W-:Y:S02]  /*22180*/  @!P0 IMAD R111, R231, 0x8, R16 ;  /* 0x00000008e76f8824 */ /* 0x004fe400078e0210 */
[----:B-1----:R-:W-:-:S03]  /*22190*/  FADD.FTZ R115, R113, R115 ;  /* 0x0000007371737221 */ /* 0x002fc60000010000 */
[----:B------:R-:W-:Y:S01]  /*221a0*/  @!P0 IADD3 R111, R111, 0x2e840, RZ ;  /* 0x0002e8406f6f8810 */ /* 0x000fe20007ffe0ff */
[----:B------:R-:W0:Y:S03]  /*221b0*/  MUFU.EX2 R116, R116 ;  /* 0x0000007400747308 */ /* 0x000e260000000800 */
[----:B------:R-:W-:-:S04]  /*221c0*/  @!P0 PRMT R111, RZ, 0x654, R111 ;  /* 0x00000654ff6f8816 */ /* 0x000fc8000000006f */
[----:B------:R1:W-:Y:S01]  /*221d0*/  @!P0 SYNCS.ARRIVE.TRANS64.RED.A1T0 RZ, [R111+URZ], RZ ;  /* 0x000000ff6fff89a7 */ /* 0x0003e2000810043f */
        /* <DEDUP_REMOVED lines=42> */
.L_x_8492:
[----:B------:R-:W2:Y:S04]  /*22480*/  LDL R0, [R1+0x5c] ;  /* 0x00005c0001007983 */ /* 0x000ea80000100800 */
[----:B------:R-:W3:Y:S01]  /*22490*/  LDL R111, [R1+0x58] ;  /* 0x00005800016f7983 */ /* 0x000ee20000100800 */
[----:B------:R-:W-:Y:S02]  /*224a0*/  F2FP.SATFINITE.E4M3.F32.PACK_AB_MERGE_C R108, R109, R108, RZ ;  /* 0x0000006c6d6c723e */ /* 0x000fe400048070ff */
[----:B------:R-:W-:Y:S02]  /*224b0*/  F2FP.SATFINITE.E4M3.F32.PACK_AB_MERGE_C R116, R117, R116, RZ ;  /* 0x000000747574723e */ /* 0x000fe400048070ff */
[----:B------:R-:W-:Y:S02]  /*224c0*/  F2FP.SATFINITE.E4M3.F32.PACK_AB_MERGE_C R206, R207, R206, RZ ;  /* 0x000000cecfce723e */ /* 0x000fe400048070ff */
[----:B------:R-:W-:-:S02]  /*224d0*/  F2FP.SATFINITE.E4M3.F32.PACK_AB_MERGE_C R108, R105, R104, R108 ;  /* 0x00000068696c723e */ /* 0x000fc4000480706c */
[----:B------:R-:W-:Y:S02]  /*224e0*/  F2FP.SATFINITE.E4M3.F32.PACK_AB_MERGE_C R116, R113, R112, R116 ;  /* 0x000000707174723e */ /* 0x000fe40004807074 */
        /* <DEDUP_REMOVED lines=118> */
[----:B------:R-:W-:Y:S01]  /*22c50*/  IMAD.MOV.U32 R206, RZ, RZ, R116 ;  /* 0x000000ffffce7224 */ /* 0x000fe200078e0074 */
[----:B--2---:R-:W-:Y:S01]  /*22c60*/  R2UR UR4, R0 ;  /* 0x00000000000472ca */ /* 0x004fe200000e0000 */
[----:B------:R-:W-:Y:S01]  /*22c70*/  IMAD R0, R3, 0x8, R16 ;  /* 0x0000000803007824 */ /* 0x000fe200078e0210 */
[----:B---3--:R-:W-:-:S03]  /*22c80*/  ISETP.GT.AND P0, PT, R20, R111, PT ;  /* 0x0000006f1400720c */ /* 0x008fc60003f04270 */
[----:B------:R-:W-:-:S08]  /*22c90*/  VIADD R0, R0, 0x2e860 ;  /* 0x0002e86000007836 */ /* 0x000fd00000000000 */
[----:B------:R-:W-:-:S05]  /*22ca0*/  IMAD.U32 R3, RZ, RZ, UR4 ;  /* 0x00000004ff037e24 */ /* 0x000fca000f8e00ff */
[----:B------:R-:W-:Y:S01]  /*22cb0*/  PRMT R0, R3, 0x654, R0 ;  /* 0x0000065403007816 */ /* 0x000fe20000000000 */
[----:B------:R-:W-:-:S03]  /*22cc0*/  VIADD R20, R20, 0xffffffff ;  /* 0xffffffff14147836 */ /* 0x000fc60000000000 */
[----:B------:R0:W-:Y:S01]  /*22cd0*/  SYNCS.ARRIVE.TRANS64.RED.A1T0 RZ, [R0+URZ], RZ ;  /* 0x000000ff00ff79a7 */ /* 0x0001e2000810043f */
[----:B------:R-:W-:Y:S02]  /*22ce0*/  IMAD.MOV.U32 R3, RZ, RZ, R231 ;  /* 0x000000ffff037224 */ /* 0x000fe400078e00e7 */
[----:B0-----:R-:W-:Y:S01]  /*22cf0*/  IMAD.MOV.U32 R0, RZ, RZ, R14 ;  /* 0x000000ffff007224 */ /* 0x001fe200078e000e */
[----:B------:R-:W-:Y:S06]  /*22d00*/  @P0 BRA `(.L_x_8493) ;  /* 0xffffffb000900947 */ /* 0x000fec000383ffff */
.L_x_8482:
[----:B------:R-:W-:Y:S05]  /*22d10*/  WARPSYNC.ALL ;  /* 0x0000000000007948 */ /* 0x000fea0003800000 */
[----:B------:R-:W-:Y:S06]  /*22d20*/  BAR.ARV 0x8, 0x180 ;  /* 0x0206000000007b1d */ /* 0x000fec0000002000 */
[----:B------:R-:W-:Y:S05]  /*22d30*/  @!P1 BRA `(.L_x_8494) ;  /* 0x0000000000049947 */ /* 0x000fea0003800000 */
[----:B------:R-:W-:Y:S01]  /*22d40*/  BPT.TRAP 0x1 ;  /* 0x000000040000795c */ /* 0x000fe20000300000 */
.L_x_8494:
[----:B------:R-:W-:Y:S01]  /*22d50*/  IMAD R9, R231, 0x8, R16 ;  /* 0x00000008e7097824 */ /* 0x000fe200078e0210 */
[----:B------:R-:W-:-:S04]  /*22d60*/  SHF.L.U32 R0, R234, 0x1f, RZ ;  /* 0x0000001fea007819 */ /* 0x000fc800000006ff */
[----:B------:R0:W1:Y:S01]  /*22d70*/  SYNCS.PHASECHK.TRANS64.TRYWAIT P0, [R9+URZ+0x2e850], R0 ;  /* 0x02e85000090075a7 */ /* 0x000062000800017f */
[----:B------:R-:W-:Y:S05]  /*22d80*/  @!P1 BRA `(.L_x_8495) ;  /* 0x0000000000049947 */ /* 0x000fea0003800000 */
[----:B------:R-:W-:Y:S01]  /*22d90*/  BPT.TRAP 0x1 ;  /* 0x000000040000795c */ /* 0x000fe20000300000 */
.L_x_8495:
[----:B------:R-:W-:-:S04]  /*22da0*/  IADD3 R16, R16, 0x400, RZ ;  /* 0x0000040010107810 */ /* 0x000fc80007ffe0ff */
[----:B------:R-:W-:-:S04]  /*22db0*/  SHF.R.U32.HI R16, RZ, 0x4, R16 ;  /* 0x00000004ff107819 */ /* 0x000fc80000011610 */
[----:B------:R-:W-:-:S04]  /*22dc0*/  LOP3.LUT R16, R16, 0x3fff, RZ, 0xc0, !PT ;  /* 0x00003fff10107812 */ /* 0x000fc800078ec0ff */
[----:B------:R-:W-:Y:S01]  /*22dd0*/  LOP3.LUT R16, R16, 0x10000, RZ, 0xfc, !PT ;  /* 0x0001000010107812 */ /* 0x000fe200078efcff */
[----:B-1----:R-:W-:Y:S06]  /*22de0*/  @P0 BRA `(.L_x_8496) ;  /* 0x0000000000080947 */ /* 0x002fec0003800000 */
[----:B------:R-:W1:Y:S02]  /*22df0*/  SYNCS.PHASECHK.TRANS64.TRYWAIT P0, [R9+URZ+0x2e850], R0 ;  /* 0x02e85000090075a7 */ /* 0x000e64000800017f */
[----:B-1----:R-:W-:Y:S05]  /*22e00*/  @!P0 BRA `(.L_x_8497) ;  /* 0x000000dc00b48947 */ /* 0x002fea0003800000 */
.L_x_8496:
[----:B------:R-:W-:Y:S01]  /*22e10*/  IMAD R2, R231, 0x700, R16 ;  /* 0x00000700e7027824 */ /* 0x000fe200078e0210 */
[----:B------:R-:W0:Y:S01]  /*22e20*/  LDL R12, [R1+0x9c] ;  /* 0x00009c00010c7983 */ /* 0x000e220000100800 */
[----:B------:R-:W-:Y:S01]  /*22e30*/  IMAD.MOV.U32 R3, RZ, RZ, -0x3ffffff0 ;  /* 0xc0000010ff037424 */ /* 0x000fe200078e00ff */
[----:B------:R-:W-:Y:S05]  /*22e40*/  WARPSYNC.ALL ;  /* 0x0000000000007948 */ /* 0x000fea0003800000 */
[C---:B------:R-:W-:Y:S01]  /*22e50*/  R2UR UR6, R2.reuse ;  /* 0x00000000020672ca */ /* 0x040fe200000e0000 */
[----:B------:R-:W-:Y:S01]  /*22e60*/  VIADD R4, R2, 0x100 ;  /* 0x0000010002047836 */ /* 0x000fe20000000000 */
[----:B------:R-:W-:Y:S01]  /*22e70*/  R2UR UR7, R3 ;  /* 0x00000000030772ca */ /* 0x000fe200000e0000 */
[----:B------:R-:W-:Y:S01]  /*22e80*/  WARPGROUP.ARRIVE ;  /* 0x00000000000079c5 */ /* 0x000fe20000000000 */
[----:B------:R-:W-:Y:S01]  /*22e90*/  IMAD.MOV.U32 R5, RZ, RZ, -0x3ffffff0 ;  /* 0xc0000010ff057424 */ /* 0x000fe200078e00ff */
[----:B------:R-:W2:Y:S01]  /*22ea0*/  LDL R10, [R1+0x88] ;  /* 0x00008800010a7983 */ /* 0x000ea20000100800 */
[----:B------:R-:W-:-:S03]  /*22eb0*/  ULDC.64 UR4, c[0x0][0x9a0] ;  /* 0x0002680000047ab9 */ /* 0x000fc60000000a00 */
[----:B------:R-:W3:Y:S01]  /*22ec0*/  LDL R8, [R1+0x74] ;  /* 0x0000740001087983 */ /* 0x000ee20000100800 */
[----:B------:R-:W-:Y:S01]  /*22ed0*/  ISETP.NE.U32.AND P0, PT, RZ, UR4, PT ;  /* 0x00000004ff007c0c */ /* 0x000fe2000bf05070 */
[----:B------:R-:W-:Y:S01]  /*22ee0*/  IMAD.MOV.U32 R11, RZ, RZ, -0x3ffffff0 ;  /* 0xc0000010ff0b7424 */ /* 0x000fe200078e00ff */
[----:B------:R-:W-:Y:S02]  /*22ef0*/  ULDC.64 UR8, c[0x0][0x208] ;  /* 0x0000820000087ab9 */ /* 0x000fe40000000a00 */
[----:B------:R-:W-:Y:S01]  /*22f00*/  ISETP.NE.AND.EX P0, PT, RZ, UR5, PT, P0 ;  /* 0x00000005ff007c0c */ /* 0x000fe2000bf05300 */
[----:B------:R-:W-:Y:S01]  /*22f10*/  QGMMA.64x128x32.F32.E4M3.E4M3 R24, R224, gdesc[UR4], R24, gsb0 ;  /* 0x01e00004e0187df3 */ /* 0x000fe20008000818 */
[----:B------:R-:W-:Y:S01]  /*22f20*/  R2UR UR6, R4 ;  /* 0x00000000040672ca */ /* 0x000fe200000e0000 */
[----:B------:R-:W-:Y:S01]  /*22f30*/  VIADD R4, R2, 0x200 ;  /* 0x0000020002047836 */ /* 0x000fe20000000000 */
[----:B------:R-:W-:Y:S01]  /*22f40*/  R2UR UR7, R5 ;  /* 0x00000000050772ca */ /* 0x000fe200000e0000 */
[----:B------:R-:W-:-:S08]  /*22f50*/  IMAD.MOV.U32 R5, RZ, RZ, -0x3ffffff0 ;  /* 0xc0000010ff057424 */ /* 0x000fd000078e00ff */
[----:B------:R-:W3:Y:S01]  /*22f60*/  @P0 LDC.64 R6, c[0x0][0x9d0] ;  /* 0x00027400ff060b82 */ /* 0x000ee20000000a00 */
[----:B------:R-:W-:Y:S02]  /*22f70*/  WARPGROUP.DEPBAR.LE gsb0, 0x0 ;  /* 0x00008000000079c5 */ /* 0x000fe40000010000 */
        /* <DEDUP_REMOVED lines=12> */
[----:B01----:R-:W-:-:S04]  /*23040*/  @P0 IMAD R0, R12, R4, RZ ;  /* 0x000000040c000224 */ /* 0x003fc800078e02ff */
[C---:B--2---:R-:W-:Y:S02]  /*23050*/  @P0 IMAD R3, R10.reuse, R5, R0 ;  /* 0x000000050a030224 */ /* 0x044fe400078e0200 */
[----:B------:R-:W-:-:S04]  /*23060*/  @P0 IMAD.WIDE.U32 R4, R10, R4, RZ ;  /* 0x000000040a040225 */ /* 0x000fc800078e00ff */
[----:B------:R-:W-:Y:S02]  /*23070*/  VIADD R10, R2, 0x400 ;  /* 0x00000400020a7836 */ /* 0x000fe40000000000 */
        /* <DEDUP_REMOVED lines=49> */
[----:B------:R-:W-:Y:S01]  /*23390*/  @P2 FMUL.FTZ R5, R88, 0.69314718246459960938 ;  /* 0x3f31721858052820 */ /* 0x000fe20000410000 */
[----:B0-----:R-:W-:Y:S01]  /*233a0*/  @P2 FMUL.FTZ R2, R2, 0.69314718246459960938 ;  /* 0x3f31721802022820 */ /* 0x001fe20000410000 */
[----:B------:R-:W-:Y:S01]  /*233b0*/  @P3 FMUL.FTZ R15, R88, 0.69314718246459960938 ;  /* 0x3f317218580f3820 */ /* 0x000fe20000410000 */
        /* <DEDUP_REMOVED lines=10> */
.L_x_8498:
        /* <DEDUP_REMOVED lines=66> */
[----:B------:R-:W-:-:S12]  /*23880*/  VIADD R0, R9, 0x2e860 ;  /* 0x0002e86009007836 */ /* 0x000fd80000000000 */
[----:B------:R-:W-:Y:S01]  /*23890*/  IMAD.U32 R9, RZ, RZ, UR4 ;  /* 0x00000004ff097e24 */ /* 0x000fe2000f8e00ff */
[----:B---3--:R-:W-:Y:S01]  /*238a0*/  R2UR UR4, R2 ;  /* 0x00000000020472ca */ /* 0x008fe200000e0000 */
[-C--:B------:R-:W-:Y:S01]  /*238b0*/  FMUL.FTZ R2, R64, R5.reuse ;  /* 0x0000000540027220 */ /* 0x080fe20000410000 */
[----:B------:R-:W-:Y:S01]  /*238c0*/  FMUL.FTZ R64, R25, R5 ;  /* 0x0000000519407220 */ /* 0x000fe20000410000 */
[----:B------:R-:W-:Y:S01]  /*238d0*/  FMUL.FTZ R25, R87, R7 ;  /* 0x0000000757197220 */ /* 0x000fe20000410000 */
[----:B------:R-:W-:Y:S01]  /*238e0*/  PRMT R4, R9, 0x654, R0 ;  /* 0x0000065409047816 */ /* 0x000fe20000000000 */
[----:B------:R-:W-:Y:S01]  /*238f0*/  FMUL.FTZ R0, R80, R5 ;  /* 0x0000000550007220 */ /* 0x000fe20000410000 */
[----:B------:R-:W-:Y:S01]  /*23900*/  SEL R5, RZ, 0x1, P1 ;  /* 0x00000001ff057807 */ /* 0x000fe20000800000 */
[----:B------:R-:W-:Y:S01]  /*23910*/  FMUL.FTZ R87, R27, R7 ;  /* 0x000000071b577220 */ /* 0x000fe20000410000 */
[----:B------:R0:W-:Y:S02]  /*23920*/  SYNCS.ARRIVE.TRANS64.RED.A1T0 RZ, [R4+URZ], RZ ;  /* 0x000000ff04ff79a7 */ /* 0x0001e4000810043f */
[----:B------:R-:W-:-:S03]  /*23930*/  LOP3.LUT R234, R234, R5, RZ, 0x3c, !PT ;  /* 0x00000005eaea7212 */ /* 0x000fc600078e3cff */
[----:B------:R-:W-:-:S06]  /*23940*/  UIADD3 UR4, UR4, 0x1, URZ ;  /* 0x0000000104047890 */ /* 0x000fcc000fffe03f */
[----:B0-----:R-:W-:-:S05]  /*23950*/  IMAD.U32 R4, RZ, RZ, UR4 ;  /* 0x00000004ff047e24 */ /* 0x001fca000f8e00ff */
[----:B------:R1:W-:Y:S02]  /*23960*/  STL [R1+0xac], R4 ;  /* 0x0000ac0401007387 */ /* 0x0003e40000100800 */
.L_x_8431:
[----:B------:R-:W-:Y:S05]  /*23970*/  WARPSYNC.ALL ;  /* 0x0000000000007948 */ /* 0x000fea0003800000 */
[----:B------:R-:W2:Y:S01]  /*23980*/  LDL R120, [R1+0x90] ;  /* 0x0000900001787983 */ /* 0x000ea20000100800 */
[----:B------:R-:W1:Y:S01]  /*23990*/  S2UR UR5, SR_CgaCtaId ;  /* 0x00000000000579c3 */ /* 0x000e620000008800 */
[----:B------:R-:W-:Y:S01]  /*239a0*/  UMOV UR4, 0x400 ;  /* 0x0000040000047882 */ /* 0x000fe20000000000 */
[----:B------:R-:W-:Y:S01]  /*239b0*/  BSSY B0, `(.L_x_8499) ;  /* 0x0000438000007945 */ /* 0x000fe20003800000 */
[----:B-1----:R-:W-:Y:S01]  /*239c0*/  MOV R4, UR5 ;  /* 0x0000000500047c02 */ /* 0x002fe20008000f00 */
        /* <DEDUP_REMOVED lines=12> */
[----:B0-----:R-:W1:Y:S01]  /*23a90*/  S2R R14, SR_TID.X ;  /* 0x00000000000e7919 */ /* 0x001e620000002100 */
[----:B------:R-:W0:Y:S01]  /*23aa0*/  S2R R9, SR_SWINHI ;  /* 0x0000000000097919 */ /* 0x000e220000002f00 */
[----:B-1----:R-:W-:-:S05]  /*23ab0*/  IMAD.SHL.U32 R4, R14, 0x4, RZ ;  /* 0x000000040e047824 */ /* 0x002fca00078e00ff */
[----:B------:R-:W-:Y:S02]  /*23ac0*/  LOP3.LUT R4, R4, 0xc, RZ, 0xc0, !PT ;  /* 0x0000000c04047812 */ /* 0x000fe400078ec0ff */
[----:B------:R-:W-:Y:S02]  /*23ad0*/  MOV R66, R16 ;  /* 0x0000001000427202 */ /* 0x000fe40000000f00 */
[----:B0-----:R-:W-:Y:S02]  /*23ae0*/  MOV R67, R9 ;  /* 0x0000000900437202 */ /* 0x001fe40000000f00 */
[----:B------:R-:W-:-:S05]  /*23af0*/  IADD3 R10, P0, R4, UR4, RZ ;  /* 0x00000004040a7c10 */ /* 0x000fca000ff1e0ff */
[----:B------:R-:W-:Y:S01]  /*23b00*/  IMAD.X R11, RZ, RZ, UR5, P0 ;  /* 0x00000005ff0b7e24 */ /* 0x000fe200080e06ff */
[----:B------:R-:W-:Y:S01]  /*23b10*/  LOP3.LUT P0, R4, R14, 0x3, RZ, 0xc0, !PT ;  /* 0x000000030e047812 */ /* 0x000fe2000780c0ff */
[----:B------:R-:W-:-:S03]  /*23b20*/  ULDC.64 UR6, c[0x0][0x208] ;  /* 0x0000820000067ab9 */ /* 0x000fc60000000a00 */
[----:B------:R-:W-:Y:S01]  /*23b30*/  ISETP.EQ.OR P0, PT, R4, 0x3, !P0 ;  /* 0x000000030400780c */ /* 0x000fe20004702670 */
[----:B------:R0:W5:Y:S03]  /*23b40*/  LDG.E.CONSTANT R10, desc[UR6][R10.64] ;  /* 0x000000060a0a7981 */ /* 0x000166000c1e9900 */
[----:B------:R-:W-:Y:S02]  /*23b50*/  SEL R97, R3, R64, P0 ;  /* 0x0000004003617207 */ /* 0x000fe40000000000 */
[----:B------:R-:W-:Y:S01]  /*23b60*/  SEL R3, R64, R3, P0 ;  /* 0x0000000340037207 */ /* 0x000fe20000000000 */
[----:B------:R-:W-:Y:S01]  /*23b70*/  UMOV UR4, 0xffffffff ;  /* 0xffffffff00047882 */ /* 0x000fe20000000000 */
[----:B--2---:R-:W-:-:S03]  /*23b80*/  IMAD.WIDE R14, R13, 0x2, R66 ;  /* 0x000000020d0e7825 */ /* 0x004fc600078e0242 */
        /* <DEDUP_REMOVED lines=8> */
[C---:B------:R-:W-:Y:S02]  /*23c10*/  IADD3 R81, P2, R14.reuse, 0x4020, RZ ;  /* 0x000040200e517810 */ /* 0x040fe40007f5e0ff */
[----:B------:R-:W-:Y:S02]  /*23c20*/  IADD3 R65, P3, R14, 0x4000, RZ ;  /* 0x000040000e417810 */ /* 0x000fe40007f7e0ff */
[----:B------:R-:W-:Y:S01]  /*23c30*/  LOP3.LUT R82, R82, R83, RZ, 0x3c, !PT ;  /* 0x0000005352527212 */ /* 0x000fe200078e3cff */
[----:B------:R-:W-:Y:S01]  /*23c40*/  IMAD.X R83, RZ, RZ, R15, P1 ;  /* 0x000000ffff537224 */ /* 0x000fe200008e060f */
[C---:B------:R-:W-:Y:S02]  /*23c50*/  IADD3 R101, P4, R14.reuse, 0x60, RZ ;  /* 0x000000600e657810 */ /* 0x040fe40007f9e0ff */
[----:B------:R-:W-:-:S02]  /*23c60*/  IADD3 R99, P5, R14, 0x40, RZ ;  /* 0x000000400e637810 */ /* 0x000fc40007fbe0ff */
[----:B0-----:R-:W-:Y:S02]  /*23c70*/  IADD3 R11, P1, R14, 0x20, RZ ;  /* 0x000000200e0b7810 */ /* 0x001fe40007f3e0ff */
[----:B------:R-:W-:Y:S02]  /*23c80*/  SEL R13, R21, R8, P0 ;  /* 0x00000008150d7207 */ /* 0x000fe40000000000 */
[----:B------:R-:W-:Y:S02]  /*23c90*/  LOP3.LUT R80, R81, 0x380, RZ, 0xc0, !PT ;  /* 0x0000038051507812 */ /* 0x000fe400078ec0ff */
[----:B------:R-:W-:Y:S02]  /*23ca0*/  LOP3.LUT R64, R65, 0x380, RZ, 0xc0, !PT ;  /* 0x0000038041407812 */ /* 0x000fe400078ec0ff */
[----:B------:R-:W-:Y:S02]  /*23cb0*/  LOP3.LUT R100, R101, 0x380, RZ, 0xc0, !PT ;  /* 0x0000038065647812 */ /* 0x000fe400078ec0ff */
[----:B------:R-:W-:-:S02]  /*23cc0*/  LOP3.LUT R98, R99, 0x380, RZ, 0xc0, !PT ;  /* 0x0000038063627812 */ /* 0x000fc400078ec0ff */
[----:B------:R-:W-:Y:S02]  /*23cd0*/  LOP3.LUT R9, R14, 0x380, RZ, 0xc0, !PT ;  /* 0x000003800e097812 */ /* 0x000fe400078ec0ff */
[----:B------:R-:W-:Y:S02]  /*23ce0*/  SEL R21, R8, R21, P0 ;  /* 0x0000001508157207 */ /* 0x000fe40000000000 */
[----:B------:R-:W-:Y:S02]  /*23cf0*/  LOP3.LUT R8, R11, 0x380, RZ, 0xc0, !PT ;  /* 0x000003800b087812 */ /* 0x000fe400078ec0ff */
[----:B------:R-:W-:Y:S02]  /*23d00*/  SHF.R.U64 R80, R80, 0x3, RZ ;  /* 0x0000000350507819 */ /* 0x000fe400000012ff */
        /* <DEDUP_REMOVED lines=31> */
[----:B------:R-:W-:-:S02]  /*23f00*/  LOP3.LUT R8, R10, 0x2, RZ, 0x3c, !PT ;  /* 0x000000020a087812 */ /* 0x000fc400078e3cff */
[----:B------:R-:W-:Y:S02]  /*23f10*/  SEL R143, R93, R12, P0 ;  /* 0x0000000c5d8f7207 */ /* 0x000fe40000000000 */
        /* <DEDUP_REMOVED lines=79> */
[----:B------:R-:W-:Y:S01]  /*24410*/  SHFL.IDX PT, R48, R109, R10, 0x1c1f ;  /* 0x001c1f0a6d307589 */ /* 0x000fe200000e0000 */
[----:B------:R-:W-:-:S02]  /*24420*/  SEL R25, R25, R86, P0 ;  /* 0x0000005619197207 */ /* 0x000fc40000000000 */
[----:B0-----:R-:W-:Y:S01]  /*24430*/  SEL R86, R97, R2, P0 ;  /* 0x0000000261567207 */ /* 0x001fe20000000000 */
[----:B------:R-:W-:Y:S01]  /*24440*/  SHFL.IDX PT, R44, R111, R10, 0x1c1f ;  /* 0x001c1f0a6f2c7589 */ /* 0x000fe200000e0000 */
[----:B------:R-:W-:Y:S02]  /*24450*/  SEL R88, R2, R97, P0 ;  /* 0x0000006102587207 */ /* 0x000fe40000000000 */
[----:B-1----:R-:W-:Y:S01]  /*24460*/  SEL R55, R36, R95, P0 ;  /* 0x0000005f24377207 */ /* 0x002fe20000000000 */
[----:B------:R-:W-:Y:S01]  /*24470*/  SHFL.IDX PT, R70, R127, R10, 0x1c1f ;  /* 0x001c1f0a7f467589 */ /* 0x000fe200000e0000 */
[----:B------:R-:W-:Y:S02]  /*24480*/  SEL R77, R81, R104, P0 ;  /* 0x00000068514d7207 */ /* 0x000fe40000000000 */
[----:B------:R-:W-:Y:S01]  /*24490*/  SEL R3, R0, R21, P0 ;  /* 0x0000001500037207 */ /* 0x000fe20000000000 */
[----:B------:R-:W-:Y:S01]  /*244a0*/  SHFL.IDX PT, R85, R85, R10, 0x1c1f ;  /* 0x001c1f0a55557589 */ /* 0x000fe200000e0000 */
[----:B--2---:R-:W-:-:S02]  /*244b0*/  SEL R97, R20, R99, P0 ;  /* 0x0000006314617207 */ /* 0x004fc40000000000 */
[----:B---3--:R-:W-:Y:S01]  /*244c0*/  SEL R71, R123, R60, P0 ;  /* 0x0000003c7b477207 */ /* 0x008fe20000000000 */
[----:B------:R-:W0:Y:S01]  /*244d0*/  SHFL.IDX PT, R121, R51, R8, 0x1c1f ;  /* 0x001c1f0833797589 */ /* 0x000e2200000e0000 */
[----:B----4-:R-:W-:Y:S02]  /*244e0*/  SEL R57, R93, R62, P0 ;  /* 0x0000003e5d397207 */ /* 0x010fe40000000000 */
[----:B------:R-:W-:Y:S01]  /*244f0*/  SEL R21, R21, R0, P0 ;  /* 0x0000000015157207 */ /* 0x000fe20000000000 */
[----:B------:R-:W1:Y:S01]  /*24500*/  SHFL.IDX PT, R83, R83, R8, 0x1c1f ;  /* 0x001c1f0853537589 */ /* 0x000e6200000e0000 */
[----:B------:R-:W-:Y:S02]  /*24510*/  SEL R116, R54, R117, P0 ;  /* 0x0000007536747207 */ /* 0x000fe40000000000 */
[----:B------:R-:W-:Y:S01]  /*24520*/  SEL R118, R117, R54, P0 ;  /* 0x0000003675767207 */ /* 0x000fe20000000000 */
[----:B------:R-:W-:Y:S01]  /*24530*/  SHFL.IDX PT, R76, R65, R8, 0x1c1f ;  /* 0x001c1f08414c7589 */ /* 0x000fe200000e0000 */
[----:B------:R-:W-:-:S03]  /*24540*/  SEL R99, R99, R20, P0 ;  /* 0x0000001463637207 */ /* 0x000fc60000000000 */
[----:B------:R-:W-:Y:S04]  /*24550*/  SHFL.IDX PT, R24, R145, R10, 0x1c1f ;  /* 0x001c1f0a91187589 */ /* 0x000fe800000e0000 */
[----:B------:R-:W-:Y:S04]  /*24560*/  SHFL.IDX PT, R40, R141, R10, 0x1c1f ;  /* 0x001c1f0a8d287589 */ /* 0x000fe800000e0000 */
[----:B------:R-:W-:Y:S04]  /*24570*/  SHFL.IDX PT, R30, R107, R10, 0x1c1f ;  /* 0x001c1f0a6b1e7589 */ /* 0x000fe800000e0000 */
[----:B------:R-:W-:Y:S01]  /*24580*/  SHFL.IDX PT, R34, R137, R10, 0x1c1f ;  /* 0x001c1f0a89227589 */ /* 0x000fe200000e0000 */
[----:B0-----:R-:W-:-:S03]  /*24590*/  SEL R54, R121, R58, P0 ;  /* 0x0000003a79367207 */ /* 0x001fc60000000000 */
[----:B------:R-:W-:Y:S01]  /*245a0*/  SHFL.IDX PT, R38, R113, R10, 0x1c1f ;  /* 0x001c1f0a71267589 */ /* 0x000fe200000e0000 */
[----:B-1----:R-:W-:Y:S02]  /*245b0*/  SEL R68, R70, R83, P0 ;  /* 0x0000005346447207 */ /* 0x002fe40000000000 */
[----:B------:R-:W-:Y:S01]  /*245c0*/  SEL R70, R83, R70, P0 ;  /* 0x0000004653467207 */ /* 0x000fe20000000000 */
[----:B------:R-:W-:Y:S01]  /*245d0*/  SHFL.IDX PT, R91, R91, R10, 0x1c1f ;  /* 0x001c1f0a5b5b7589 */ /* 0x000fe200000e0000 */
[----:B------:R-:W-:-:S03]  /*245e0*/  IMAD.MOV.U32 R83, RZ, RZ, RZ ;  /* 0x000000ffff537224 */ /* 0x000fc600078e00ff */
[----:B------:R0:W-:Y:S04]  /*245f0*/  SHFL.IDX PT, R78, R79, R10, 0x1c1f ;  /* 0x001c1f0a4f4e7589 */ /* 0x0001e800000e0000 */
[----:B------:R-:W-:Y:S04]  /*24600*/  SHFL.IDX PT, R39, R39, R10, 0x1c1f ;  /* 0x001c1f0a27277589 */ /* 0x000fe800000e0000 */
[----:B------:R-:W1:Y:S01]  /*24610*/  SHFL.IDX PT, R43, R43, R8, 0x1c1f ;  /* 0x001c1f082b2b7589 */ /* 0x000e6200000e0000 */
[----:B0-----:R-:W-:-:S03]  /*24620*/  SEL R79, R104, R81, P0 ;  /* 0x00000051684f7207 */ /* 0x001fc60000000000 */
[----:B------:R-:W0:Y:S01]  /*24630*/  SHFL.IDX PT, R103, R103, R8, 0x1c1f ;  /* 0x001c1f0867677589 */ /* 0x000e2200000e0000 */
[----:B------:R-:W-:Y:S02]  /*24640*/  SEL R81, R106, R129, P0 ;  /* 0x000000816a517207 */ /* 0x000fe40000000000 */
[----:B------:R-:W-:Y:S01]  /*24650*/  SEL R129, R129, R106, P0 ;  /* 0x0000006a81817207 */ /* 0x000fe20000000000 */
[----:B------:R-:W2:Y:S04]  /*24660*/  SHFL.IDX PT, R109, R45, R8, 0x1c1f ;  /* 0x001c1f082d6d7589 */ /* 0x000ea800000e0000 */
[----:B------:R-:W-:Y:S04]  /*24670*/  SHFL.IDX PT, R53, R53, R8, 0x1c1f ;  /* 0x001c1f0835357589 */ /* 0x000fe800000e0000 */
[----:B------:R3:W4:Y:S04]  /*24680*/  SHFL.IDX PT, R111, R47, R8, 0x1c1f ;  /* 0x001c1f082f6f7589 */ /* 0x00072800000e0000 */
[----:B------:R0:W-:Y:S04]  /*24690*/  SHFL.IDX PT, R72, R69, R8, 0x1c1f ;  /* 0x001c1f0845487589 */ /* 0x0001e800000e0000 */
[----:B------:R2:W4:Y:S01]  /*246a0*/  SHFL.IDX PT, R127, R59, R8, 0x1c1f ;  /* 0x001c1f083b7f7589 */ /* 0x00052200000e0000 */
[----:B-1----:R-:W-:-:S02]  /*246b0*/  SEL R92, R24, R43, P0 ;  /* 0x0000002b185c7207 */ /* 0x002fc40000000000 */
[----:B---3--:R-:W-:Y:S01]  /*246c0*/  SEL R47, R32, R61, P0 ;  /* 0x0000003d202f7207 */ /* 0x008fe20000000000 */
[----:B------:R-:W1:Y:S01]  /*246d0*/  SHFL.IDX PT, R112, R31, R8, 0x1c1f ;  /* 0x001c1f081f707589 */ /* 0x000e6200000e0000 */
[----:B------:R-:W-:Y:S02]  /*246e0*/  SEL R94, R43, R24, P0 ;  /* 0x000000182b5e7207 */ /* 0x000fe40000000000 */
[----:B0-----:R-:W-:Y:S01]  /*246f0*/  SEL R69, R60, R123, P0 ;  /* 0x0000007b3c457207 */ /* 0x001fe20000000000 */
[----:B------:R0:W-:Y:S01]  /*24700*/  SHFL.IDX PT, R28, R125, R10, 0x1c1f ;  /* 0x001c1f0a7d1c7589 */ /* 0x0001e200000e0000 */
[----:B------:R-:W-:Y:S02]  /*24710*/  SEL R60, R85, R76, P0 ;  /* 0x0000004c553c7207 */ /* 0x000fe40000000000 */
[----:B--2---:R-:W-:Y:S01]  /*24720*/  SEL R59, R62, R93, P0 ;  /* 0x0000005d3e3b7207 */ /* 0x004fe20000000000 */
[----:B------:R-:W-:Y:S01]  /*24730*/  SHFL.IDX PT, R87, R87, R10, 0x1c1f ;  /* 0x001c1f0a57577589 */ /* 0x000fe200000e0000 */
[----:B------:R-:W-:-:S02]  /*24740*/  SEL R62, R76, R85, P0 ;  /* 0x000000554c3e7207 */ /* 0x000fc40000000000 */
[----:B------:R-:W-:Y:S01]  /*24750*/  SEL R0, R40, R103, P0 ;  /* 0x0000006728007207 */ /* 0x000fe20000000000 */
[----:B------:R-:W-:Y:S01]  /*24760*/  SHFL.IDX PT, R75, R75, R10, 0x1c1f ;  /* 0x001c1f0a4b4b7589 */ /* 0x000fe200000e0000 */
[----:B------:R-:W-:Y:S02]  /*24770*/  SEL R46, R48, R109, P0 ;  /* 0x0000006d302e7207 */ /* 0x000fe40000000000 */
[----:B0-----:R-:W-:Y:S01]  /*24780*/  SEL R125, R26, R101, P0 ;  /* 0x000000651a7d7207 */ /* 0x001fe20000000000 */
[----:B------:R-:W-:Y:S01]  /*24790*/  SHFL.IDX PT, R37, R37, R10, 0x1c1f ;  /* 0x001c1f0a25257589 */ /* 0x000fe200000e0000 */
[----:B----4-:R-:W-:Y:S02]  /*247a0*/  SEL R20, R44, R111, P0 ;  /* 0x0000006f2c147207 */ /* 0x010fe40000000000 */
[----:B------:R-:W-:Y:S01]  /*247b0*/  SEL R51, R34, R53, P0 ;  /* 0x0000003522337207 */ /* 0x000fe20000000000 */
[----:B------:R-:W-:Y:S01]  /*247c0*/  SHFL.IDX PT, R105, R105, R8, 0x1c1f ;  /* 0x001c1f0869697589 */ /* 0x000fe200000e0000 */
[----:B------:R-:W-:-:S02]  /*247d0*/  SEL R76, R78, R127, P0 ;  /* 0x0000007f4e4c7207 */ /* 0x000fc40000000000 */
[----:B------:R-:W-:Y:S01]  /*247e0*/  SEL R40, R103, R40, P0 ;  /* 0x0000002867287207 */ /* 0x000fe20000000000 */
[----:B------:R0:W2:Y:S01]  /*247f0*/  SHFL.IDX PT, R107, R41, R8, 0x1c1f ;  /* 0x001c1f08296b7589 */ /* 0x0000a200000e0000 */
[----:B-1----:R-:W-:Y:S02]  /*24800*/  SEL R106, R39, R112, P0 ;  /* 0x00000070276a7207 */ /* 0x002fe40000000000 */
[----:B------:R-:W-:Y:S01]  /*24810*/  SEL R48, R109, R48, P0 ;  /* 0x000000306d307207 */ /* 0x000fe20000000000 */
[----:B------:R1:W3:Y:S01]  /*24820*/  SHFL.IDX PT, R113, R49, R8, 0x1c1f ;  /* 0x001c1f0831717589 */ /* 0x0002e200000e0000 */
[----:B------:R-:W-:Y:S02]  /*24830*/  SEL R44, R111, R44, P0 ;  /* 0x0000002c6f2c7207 */ /* 0x000fe40000000000 */
[----:B------:R-:W-:Y:S01]  /*24840*/  SEL R53, R53, R34, P0 ;  /* 0x0000002235357207 */ /* 0x000fe20000000000 */
[----:B------:R-:W4:Y:S01]  /*24850*/  SHFL.IDX PT, R74, R73, R8, 0x1c1f ;  /* 0x001c1f08494a7589 */ /* 0x000f2200000e0000 */
[----:B------:R-:W-:-:S02]  /*24860*/  SEL R78, R127, R78, P0 ;  /* 0x0000004e7f4e7207 */ /* 0x000fc40000000000 */
[----:B0-----:R-:W-:Y:S01]  /*24870*/  SEL R41, R101, R26, P0 ;  /* 0x0000001a65297207 */ /* 0x001fe20000000000 */
[----:B------:R-:W0:Y:S01]  /*24880*/  SHFL.IDX PT, R108, R35, R8, 0x1c1f ;  /* 0x001c1f08236c7589 */ /* 0x000e2200000e0000 */
[----:B------:R-:W-:Y:S02]  /*24890*/  SEL R101, R56, R119, P0 ;  /* 0x0000007738657207 */ /* 0x000fe40000000000 */
[----:B-1----:R-:W-:Y:S01]  /*248a0*/  SEL R49, R61, R32, P0 ;  /* 0x000000203d317207 */ /* 0x002fe20000000000 */
[----:B------:R-:W1:Y:S01]  /*248b0*/  SHFL.IDX PT, R110, R33, R8, 0x1c1f ;  /* 0x001c1f08216e7589 */ /* 0x000e6200000e0000 */
[----:B------:R-:W-:Y:S02]  /*248c0*/  SEL R61, R95, R36, P0 ;  /* 0x000000245f3d7207 */ /* 0x000fe40000000000 */
[----:B------:R-:W-:Y:S01]  /*248d0*/  SEL R95, R52, R115, P0 ;  /* 0x00000073345f7207 */ /* 0x000fe20000000000 */
[----:B------:R0:W0:Y:S01]  /*248e0*/  SHFL.IDX PT, R4, R27, R10, 0x1c1f ;  /* 0x001c1f0a1b047589 */ /* 0x00002200000e0000 */
[----:B------:R-:W-:-:S02]  /*248f0*/  SEL R115, R115, R52, P0 ;  /* 0x0000003473737207 */ /* 0x000fc40000000000 */
[----:B------:R-:W-:Y:S01]  /*24900*/  SEL R52, R58, R121, P0 ;  /* 0x000000793a347207 */ /* 0x000fe20000000000 */
[----:B------:R0:W1:Y:S01]  /*24910*/  SHFL.IDX PT, R29, R29, R10, 0x1c1f ;  /* 0x001c1f0a1d1d7589 */ /* 0x00006200000e0000 */
[----:B------:R-:W-:Y:S02]  /*24920*/  SEL R119, R119, R56, P0 ;  /* 0x0000003877777207 */ /* 0x000fe40000000000 */
[----:B------:R-:W-:Y:S01]  /*24930*/  SEL R56, R91, R72, P0 ;  /* 0x000000485b387207 */ /* 0x000fe20000000000 */
[----:B------:R0:W1:Y:S01]  /*24940*/  SHFL.IDX PT, R10, R25, R8, 0x1c1f ;  /* 0x001c1f08190a7589 */ /* 0x00006200000e0000 */
[----:B------:R-:W-:Y:S02]  /*24950*/  SEL R58, R72, R91, P0 ;  /* 0x0000005b483a7207 */ /* 0x000fe40000000000 */
[----:B--2---:R-:W-:Y:S01]  /*24960*/  SEL R42, R30, R107, P0 ;  /* 0x0000006b1e2a7207 */ /* 0x004fe20000000000 */
[----:B------:R2:W2:Y:S01]  /*24970*/  SHFL.IDX PT, R14, R9, R8, 0x1c1f ;  /* 0x001c1f08090e7589 */ /* 0x0004a200000e0000 */
[----:B------:R-:W-:-:S02]  /*24980*/  SEL R2, R107, R30, P0 ;  /* 0x0000001e6b027207 */ /* 0x000fc40000000000 */
[----:B------:R-:W-:Y:S02]  /*24990*/  SEL R43, R28, R105, P0 ;  /* 0x000000691c2b7207 */ /* 0x000fe40000000000 */
[----:B------:R-:W-:Y:S02]  /*249a0*/  SEL R45, R105, R28, P0 ;  /* 0x0000001c692d7207 */ /* 0x000fe40000000000 */
[----:B---3--:R-:W-:Y:S02]  /*249b0*/  SEL R50, R38, R113, P0 ;  /* 0x0000007126327207 */ /* 0x008fe40000000000 */
[----:B------:R-:W-:Y:S02]  /*249c0*/  SEL R114, R113, R38, P0 ;  /* 0x0000002671727207 */ /* 0x000fe40000000000 */
[----:B----4-:R-:W-:Y:S02]  /*249d0*/  SEL R63, R87, R74, P0 ;  /* 0x0000004a573f7207 */ /* 0x010fe40000000000 */
[----:B------:R-:W-:-:S02]  /*249e0*/  SEL R65, R74, R87, P0 ;  /* 0x000000574a417207 */ /* 0x000fc40000000000 */
[----:B0-----:R-:W-:Y:S02]  /*249f0*/  SEL R104, R75, R108, P0 ;  /* 0x0000006c4b687207 */ /* 0x001fe40000000000 */
[----:B------:R-:W-:Y:S02]  /*24a00*/  SEL R128, R108, R75, P0 ;  /* 0x0000004b6c807207 */ /* 0x000fe40000000000 */
[----:B------:R-:W-:Y:S02]  /*24a10*/  SEL R112, R112, R39, P0 ;  /* 0x0000002770707207 */ /* 0x000fe40000000000 */
[----:B-1----:R-:W-:Y:S02]  /*24a20*/  SEL R85, R37, R110, P0 ;  /* 0x0000006e25557207 */ /* 0x002fe40000000000 */
[----:B------:R-:W-:-:S07]  /*24a30*/  SEL R91, R110, R37, P0 ;  /* 0x000000256e5b7207 */ /* 0x000fce0000000000 */
.L_x_8758:
[----:B------:R-:W3:Y:S04]  /*24a40*/  LDL.LU R93, [R1+0x94] ;  /* 0x00009400015d7983 */ /* 0x000ee80000300800 */
[----:B------:R-:W4:Y:S01]  /*24a50*/  LDL.LU R87, [R1+0x98] ;  /* 0x0000980001577983 */ /* 0x000f220000300800 */
[----:B------:R-:W-:Y:S05]  /*24a60*/  WARPSYNC.ALL ;  /* 0x0000000000007948 */ /* 0x000fea0003800000 */
[----:B------:R-:W-:Y:S01]  /*24a70*/  SEL R73, R29, R10, P0 ;  /* 0x0000000a1d497207 */ /* 0x000fe20000000000 */
[----:B------:R-:W-:Y:S01]  /*24a80*/  ULDC.64 UR6, c[0x0][0xc08] ;  /* 0x0003020000067ab9 */ /* 0x000fe20000000a00 */
[----:B------:R-:W-:Y:S01]  /*24a90*/  SEL R75, R10, R29, P0 ;  /* 0x0000001d0a4b7207 */ /* 0x000fe20000000000 */
[----:B------:R-:W-:Y:S01]  /*24aa0*/  ULDC.64 UR4, c[0x0][0xc00] ;  /* 0x0003000000047ab9 */ /* 0x000fe20000000a00 */
[----:B--2---:R-:W-:Y:S01]  /*24ab0*/  SEL R72, R4, R14, P0 ;  /* 0x0000000e04487207 */ /* 0x004fe20000000000 */
[----:B------:R-:W-:Y:S01]  /*24ac0*/  ULDC.64 UR8, c[0x0][0x208] ;  /* 0x0000820000087ab9 */ /* 0x000fe20000000a00 */
[----:B------:R-:W-:-:S02]  /*24ad0*/  SEL R74, R14, R4, P0 ;  /* 0x000000040e4a7207 */ /* 0x000fc40000000000 */
[----:B------:R-:W-:Y:S01]  /*24ae0*/  F2FP.BF16.F32.PACK_AB R8, R3, R86 ;  /* 0x000000560308723e */ /* 0x000fe200000010ff */
[----:B------:R-:W0:Y:S01]  /*24af0*/  LDC R4, c[0x0][0xbe8] ;  /* 0x0002fa00ff047b82 */ /* 0x000e220000000800 */
[----:B------:R-:W-:Y:S02]  /*24b00*/  F2FP.BF16.F32.PACK_AB R9, R101, R52 ;  /* 0x000000346509723e */ /* 0x000fe400000010ff */
[----:B------:R-:W-:Y:S02]  /*24b10*/  F2FP.BF16.F32.PACK_AB R10, R21, R88 ;  /* 0x00000058150a723e */ /* 0x000fe400000010ff */
[----:B------:R-:W-:-:S03]  /*24b20*/  F2FP.BF16.F32.PACK_AB R11, R119, R54 ;  /* 0x00000036770b723e */ /* 0x000fc600000010ff */
        /* <DEDUP_REMOVED lines=22> */
[----:B------:R-:W-:Y:S01]  /*24c90*/  STSM.16.M88.4 [R100], R28 ;  /* 0x0000001c64007844 */ /* 0x000fe20000000200 */
[----:B------:R-:W-:-:S02]  /*24ca0*/  F2FP.BF16.F32.PACK_AB R38, R53, R44 ;  /* 0x0000002c3526723e */ /* 0x000fc400000010ff */
[----:B------:R-:W-:Y:S01]  /*24cb0*/  F2FP.BF16.F32.PACK_AB R39, R129, R128 ;  /* 0x000000808127723e */ /* 0x000fe200000010ff */
[----:B------:R-:W-:Y:S01]  /*24cc0*/  STSM.16.M88.4 [R64], R32 ;  /* 0x0000002040007844 */ /* 0x000fe20000000200 */
[----:B-1----:R-:W-:Y:S02]  /*24cd0*/  F2FP.BF16.F32.PACK_AB R8, R55, R50 ;  /* 0x000000323708723e */ /* 0x002fe400000010ff */
[----:B------:R-:W-:Y:S01]  /*24ce0*/  F2FP.BF16.F32.PACK_AB R9, R85, R106 ;  /* 0x0000006a5509723e */ /* 0x000fe200000010ff */
[----:B------:R-:W-:Y:S01]  /*24cf0*/  STSM.16.M88.4 [R80], R36 ;  /* 0x0000002450007844 */ /* 0x000fe20000000200 */
[----:B------:R-:W-:Y:S02]  /*24d00*/  F2FP.BF16.F32.PACK_AB R10, R61, R114 ;  /* 0x000000723d0a723e */ /* 0x000fe400000010ff */
[----:B------:R-:W-:Y:S02]  /*24d10*/  F2FP.BF16.F32.PACK_AB R11, R91, R112 ;  /* 0x000000705b0b723e */ /* 0x000fe400000010ff */
[----:B--2---:R-:W-:-:S02]  /*24d20*/  F2FP.BF16.F32.PACK_AB R12, R95, R116 ;  /* 0x000000745f0c723e */ /* 0x004fc400000010ff */
[----:B------:R-:W-:Y:S01]  /*24d30*/  F2FP.BF16.F32.PACK_AB R14, R115, R118 ;  /* 0x00000076730e723e */ /* 0x000fe200000010ff */
[----:B------:R-:W-:Y:S01]  /*24d40*/  STSM.16.M88.4 [R82], R8 ;  /* 0x0000000852007844 */ /* 0x000fe20000000200 */
[----:B------:R-:W-:Y:S02]  /*24d50*/  F2FP.BF16.F32.PACK_AB R13, R73, R72 ;  /* 0x00000048490d723e */ /* 0x000fe400000010ff */
[----:B------:R-:W-:Y:S02]  /*24d60*/  F2FP.BF16.F32.PACK_AB R15, R75, R74 ;  /* 0x0000004a4b0f723e */ /* 0x000fe400000010ff */
[----:B------:R-:W-:Y:S02]  /*24d70*/  ISETP.GT.AND P2, PT, R120, 0x1, PT ;  /* 0x000000017800780c */ /* 0x000fe40003f44270 */
[----:B------:R-:W-:Y:S01]  /*24d80*/  ISETP.NE.U32.AND P3, PT, RZ, UR6, PT ;  /* 0x00000006ff007c0c */ /* 0x000fe2000bf65070 */
[----:B------:R1:W-:Y:S01]  /*24d90*/  STSM.16.M88.4 [R84], R12 ;  /* 0x0000000c54007844 */ /* 0x0003e20000000200 */
[----:B------:R-:W-:Y:S01]  /*24da0*/  BAR.SYNC.DEFER_BLOCKING 0x1, 0x100 ;  /* 0x0044000000007b1d */ /* 0x000fe20000010000 */
[----:B------:R-:W-:-:S02]  /*24db0*/  ISETP.NE.U32.AND P0, PT, RZ, UR4, PT ;  /* 0x00000004ff007c0c */ /* 0x000fc4000bf05070 */
[----:B------:R-:W-:Y:S02]  /*24dc0*/  ISETP.NE.AND.EX P3, PT, RZ, UR7, PT, P3 ;  /* 0x00000007ff007c0c */ /* 0x000fe4000bf65330 */
[----:B------:R-:W-:Y:S01]  /*24dd0*/  ISETP.NE.AND.EX P0, PT, RZ, UR5, PT, P0 ;  /* 0x00000005ff007c0c */ /* 0x000fe2000bf05300 */
[----:B-1----:R-:W-:-:S05]  /*24de0*/  IMAD.MOV.U32 R14, RZ, RZ, 0x9b8 ;  /* 0x000009b8ff0e7424 */ /* 0x002fca00078e00ff */
[----:B------:R-:W-:-:S04]  /*24df0*/  SEL R14, R14, 0x978, P2 ;  /* 0x000009780e0e7807 */ /* 0x000fc80001000000 */
[----:B------:R1:W2:Y:S08]  /*24e00*/  LDC.64 R8, c[0x0][R14+0x220] ;  /* 0x000088000e087b82 */ /* 0x0002b00000000a00 */
[----:B------:R1:W0:Y:S08]  /*24e10*/  LDC.64 R10, c[0x0][R14+0x218] ;  /* 0x000086000e0a7b82 */ /* 0x0002300000000a00 */
[----:B------:R1:W0:Y:S01]  /*24e20*/  LDC.64 R12, c[0x0][R14+0x228] ;  /* 0x00008a000e0c7b82 */ /* 0x0002220000000a00 */
[----:B---3--:R-:W-:-:S04]  /*24e30*/  IADD3 R24, P1, R93, UR4, RZ ;  /* 0x000000045d187c10 */ /* 0x008fc8000ff3e0ff */
[----:B----4-:R-:W-:Y:S02]  /*24e40*/  IADD3.X R25, R87, UR5, RZ, P1, !PT ;  /* 0x0000000557197c10 */ /* 0x010fe40008ffe4ff */
[----:B------:R-:W-:Y:S01]  /*24e50*/  @P3 IADD3 R26, P1, R93, UR6, RZ ;  /* 0x000000065d1a3c10 */ /* 0x000fe2000ff3e0ff */
[----:B------:R-:W-:Y:S02]  /*24e60*/  ULDC UR6, c[0x0][0xa88] ;  /* 0x0002a20000067ab9 */ /* 0x000fe40000000800 */
[----:B------:R-:W-:Y:S01]  /*24e70*/  MOV R29, UR6 ;  /* 0x00000006001d7c02 */ /* 0x000fe20008000f00 */
[----:B------:R1:W5:Y:S01]  /*24e80*/  @P0 LDG.E R83, desc[UR8][R24.64] ;  /* 0x0000000818530981 */ /* 0x000362000c1e1900 */
[----:B------:R-:W-:Y:S02]  /*24e90*/  @P3 IADD3.X R27, R87, UR7, RZ, P1, !PT ;  /* 0x00000007571b3c10 */ /* 0x000fe40008ffe4ff */
[----:B0-----:R-:W-:-:S03]  /*24ea0*/  ISETP.NE.AND P1, PT, R4, 0x1, PT ;  /* 0x000000010400780c */ /* 0x001fc60003f25270 */
[----:B------:R1:W5:Y:S01]  /*24eb0*/  @P3 LDG.E R29, desc[UR8][R26.64] ;  /* 0x000000081a1d3981 */ /* 0x000362000c1e1900 */
[----:B--2---:R-:W-:Y:S09]  /*24ec0*/  @P3 BRA `(.L_x_8502) ;  /* 0x0000000000143947 */ /* 0x004ff20003800000 */
[----:B------:R-:W-:Y:S05]  /*24ed0*/  @!P0 BRA `(.L_x_8502) ;  /* 0x0000000000108947 */ /* 0x000fea0003800000 */
[----:B------:R-:W-:Y:S02]  /*24ee0*/  ULDC.64 UR6, c[0x0][0x208] ;  /* 0x0000820000067ab9 */ /* 0x000fe40000000a00 */
[----:B-1----:R-:W2:Y:S04]  /*24ef0*/  LDG.E R26, desc[UR6][R24.64] ;  /* 0x00000006181a7981 */ /* 0x002ea8000c1e1900 */
[----:B-----5:R-:W2:Y:S02]  /*24f00*/  LDG.E R29, desc[UR6][R24.64+0x4] ;  /* 0x00000406181d7981 */ /* 0x020ea4000c1e1900 */
[----:B--2---:R-:W-:-:S07]  /*24f10*/  IMAD.IADD R29, R29, 0x1, -R26 ;  /* 0x000000011d1d7824 */ /* 0x004fce00078e0a1a */
.L_x_8502:
[----:B------:R-:W2:Y:S01]  /*24f20*/  LDL R15, [R1+0x74] ;  /* 0x00007400010f7983 */ /* 0x000ea20000100800 */
[----:B------:R-:W-:Y:S01]  /*24f30*/  ISETP.NE.U32.AND P0, PT, RZ, UR4, PT ;  /* 0x00000004ff007c0c */ /* 0x000fe2000bf05070 */
[----:B-1----:R-:W0:Y:S02]  /*24f40*/  @P1 LDC R26, c[0x0][0xbec] ;  /* 0x0002fb00ff1a1b82 */ /* 0x002e240000000800 */
[----:B------:R-:W3:Y:S04]  /*24f50*/  LDL.LU R24, [R1+0x88] ;  /* 0x0000880001187983 */ /* 0x000ee80000300800 */
[----:B------:R-:W4:Y:S02]  /*24f60*/  LDL.LU R27, [R1+0x9c] ;  /* 0x00009c00011b7983 */ /* 0x000f240000300800 */
[----:B------:R-:W1:Y:S02]  /*24f70*/  @P1 LDC R35, c[0x0][0xbf0] ;  /* 0x0002fc00ff231b82 */ /* 0x000e640000000800 */
[----:B------:R-:W4:Y:S04]  /*24f80*/  LDL R28, [R1+0x7c] ;  /* 0x00007c00011c7983 */ /* 0x000f280000100800 */
[----:B------:R-:W4:Y:S04]  /*24f90*/  LDL R98, [R1+0x54] ;  /* 0x0000540001627983 */ /* 0x000f280000100800 */
[----:B------:R-:W4:Y:S04]  /*24fa0*/  LDL R82, [R1+0xa0] ;  /* 0x0000a00001527983 */ /* 0x000f280000100800 */
[----:B------:R-:W4:Y:S01]  /*24fb0*/  LDL R30, [R1+0xb8] ;  /* 0x0000b800011e7983 */ /* 0x000f220000100800 */
[----:B------:R-:W-:-:S02]  /*24fc0*/  ISETP.NE.AND.EX P0, PT, RZ, UR5, PT, P0 ;  /* 0x00000005ff007c0c */ /* 0x000fc4000bf05300 */
[----:B-----5:R-:W-:Y:S01]  /*24fd0*/  SHF.R.S32.HI R80, RZ, 0x1f, R83 ;  /* 0x0000001fff507819 */ /* 0x020fe20000011453 */
[----:B------:R-:W-:Y:S01]  /*24fe0*/  IMAD R64, R29, R4, RZ ;  /* 0x000000041d407224 */ /* 0x000fe200078e02ff */
[----:B------:R-:W-:Y:S01]  /*24ff0*/  ULDC.64 UR6, c[0x0][0x208] ;  /* 0x0000820000067ab9 */ /* 0x000fe20000000a00 */
[----:B--2---:R-:W-:Y:S02]  /*25000*/  IMAD.MOV.U32 R84, RZ, RZ, R15 ;  /* 0x000000ffff547224 */ /* 0x004fe400078e000f */
[----:B------:R-:W2:Y:S01]  /*25010*/  LDC.64 R14, c[0x0][R14+0x210] ;  /* 0x000084000e0e7b82 */ /* 0x000ea20000000a00 */
[----:B---3--:R-:W-:-:S07]  /*25020*/  SEL R87, R24, RZ, !P0 ;  /* 0x000000ff18577207 */ /* 0x008fce0004000000 */
[----:B------:R-:W3:Y:S01]  /*25030*/  LDC.64 R24, c[0x0][0xba8] ;  /* 0x0002ea00ff187b82 */ /* 0x000ee20000000a00 */
[----:B----4-:R-:W-:Y:S01]  /*25040*/  SEL R27, R27, RZ, !P0 ;  /* 0x000000ff1b1b7207 */ /* 0x010fe20004000000 */
[----:B------:R-:W-:Y:S02]  /*25050*/  IMAD R9, R9, R87, RZ ;  /* 0x0000005709097224 */ /* 0x000fe400078e02ff */
[-C--:B------:R-:W-:Y:S02]  /*25060*/  IMAD R31, R11, R84.reuse, RZ ;  /* 0x000000540b1f7224 */ /* 0x080fe400078e02ff */
[----:B------:R-:W-:Y:S02]  /*25070*/  IMAD.IADD R37, R28, 0x1, R98 ;  /* 0x000000011c257824 */ /* 0x000fe400078e0262 */
[----:B------:R-:W4:Y:S01]  /*25080*/  S2R R28, SR_TID.X ;  /* 0x00000000001c7919 */ /* 0x000f220000002100 */
[----:B------:R-:W-:Y:S02]  /*25090*/  IMAD R33, R8, R27, R9 ;  /* 0x0000001b08217224 */ /* 0x000fe400078e0209 */
[----:B------:R-:W-:-:S04]  /*250a0*/  IMAD.WIDE.U32 R10, R10, R84, RZ ;  /* 0x000000540a0a7225 */ /* 0x000fc800078e00ff */
[----:B------:R-:W-:Y:S01]  /*250b0*/  IMAD.WIDE.U32 R8, R8, R87, RZ ;  /* 0x0000005708087225 */ /* 0x000fe200078e00ff */
[----:B------:R-:W-:Y:S02]  /*250c0*/  SEL R27, R82, RZ, P2 ;  /* 0x000000ff521b7207 */ /* 0x000fe40001000000 */
[----:B------:R-:W-:Y:S01]  /*250d0*/  IADD3 R10, P0, P3, R8, R10, R83 ;  /* 0x0000000a080a7210 */ /* 0x000fe20007b1e053 */
[----:B0-----:R-:W-:Y:S01]  /*250e0*/  @P1 IMAD.HI.U32 R8, R37, R26, RZ ;  /* 0x0000001a25081227 */ /* 0x001fe200078e00ff */
[----:B---3--:R-:W0:Y:S03]  /*250f0*/  @!P2 LDC R24, c[0x0][0xb50] ;  /* 0x0002d400ff18ab82 */ /* 0x008e260000000800 */
[----:B------:R-:W-:Y:S02]  /*25100*/  IMAD.IADD R33, R9, 0x1, R33 ;  /* 0x0000000109217824 */ /* 0x000fe400078e0221 */
[----:B------:R-:W-:Y:S01]  /*25110*/  IMAD.MOV.U32 R9, RZ, RZ, R37 ;  /* 0x000000ffff097224 */ /* 0x000fe200078e0025 */
[----:B-1----:R-:W-:Y:S01]  /*25120*/  @P1 SHF.R.U32.HI R9, RZ, R35, R8 ;  /* 0x00000023ff091219 */ /* 0x002fe20000011608 */
[----:B------:R-:W-:-:S02]  /*25130*/  IMAD.IADD R11, R11, 0x1, R31 ;  /* 0x000000010b0b7824 */ /* 0x000fc400078e021f */
[-C--:B------:R-:W-:Y:S01]  /*25140*/  IMAD R31, R13, R27.reuse, RZ ;  /* 0x0000001b0d1f7224 */ /* 0x080fe200078e02ff */
[----:B------:R-:W1:Y:S01]  /*25150*/  @!P2 LDC R25, c[0x0][0xb54] ;  /* 0x0002d500ff19ab82 */ /* 0x000e620000000800 */
        /* <DEDUP_REMOVED lines=8> */
[-C--:B--2---:R-:W-:Y:S01]  /*251e0*/  IMAD R8, R15, R9.reuse, RZ ;  /* 0x000000090f087224 */ /* 0x084fe200078e02ff */
[----:B------:R-:W-:Y:S01]  /*251f0*/  SHF.R.S32.HI R11, RZ, 0x1f, R9 ;  /* 0x0000001fff0b7819 */ /* 0x000fe20000011409 */
[----:B----4-:R-:W-:Y:S02]  /*25200*/  VIADD R32, R28, 0xffffff80 ;  /* 0xffffff801c207836 */ /* 0x010fe40000000000 */
[----:B------:R-:W-:-:S04]  /*25210*/  IMAD.WIDE.U32 R12, R14, R9, R12 ;  /* 0x000000090e0c7225 */ /* 0x000fc800078e000c */
[----:B------:R-:W-:Y:S01]  /*25220*/  IMAD R11, R14, R11, R8 ;  /* 0x0000000b0e0b7224 */ /* 0x000fe200078e0208 */
[----:B0-----:R-:W-:Y:S02]  /*25230*/  LEA R24, P0, R12, R24, 0x2 ;  /* 0x000000180c187211 */ /* 0x001fe400078010ff */
[----:B------:R-:W-:Y:S01]  /*25240*/  SHF.R.S32.HI R28, RZ, 0x1f, R32 ;  /* 0x0000001fff1c7819 */ /* 0x000fe20000011420 */
[----:B------:R-:W-:-:S03]  /*25250*/  IMAD.IADD R8, R13, 0x1, R11 ;  /* 0x000000010d087824 */ /* 0x000fc600078e020b */
[----:B------:R-:W-:Y:S02]  /*25260*/  LEA.HI R28, R28, R32, RZ, 0x7 ;  /* 0x000000201c1c7211 */ /* 0x000fe400078f38ff */
[----:B-1----:R-:W-:Y:S02]  /*25270*/  LEA.HI.X R25, R12, R25, R8, 0x2, P0 ;  /* 0x000000190c197211 */ /* 0x002fe400000f1408 */
[----:B------:R-:W-:Y:S01]  /*25280*/  LOP3.LUT R28, R28, 0xffffff80, RZ, 0xc0, !PT ;  /* 0xffffff801c1c7812 */ /* 0x000fe200078ec0ff */
[----:B------:R-:W-:Y:S01]  /*25290*/  SHFL.IDX PT, R8, R24, RZ, 0x1c1f ;  /* 0x001c1fff18087589 */ /* 0x000fe200000e0000 */
[----:B------:R-:W-:-:S03]  /*252a0*/  IMAD.IADD R27, R30, 0x1, R98 ;  /* 0x000000011e1b7824 */ /* 0x000fc600078e0262 */
[----:B------:R-:W0:Y:S01]  /*252b0*/  SHFL.IDX PT, R9, R25, RZ, 0x1c1f ;  /* 0x001c1fff19097589 */ /* 0x000e2200000e0000 */
[----:B------:R-:W-:-:S03]  /*252c0*/  IADD3 R28, R32, -R28, RZ ;  /* 0x8000001c201c7210 */ /* 0x000fc60007ffe0ff */
        /* <DEDUP_REMOVED lines=9> */
[----:B------:R-:W2:Y:S01]  /*25360*/  LDL R93, [R1+0x70] ;  /* 0x00007000015d7983 */ /* 0x000ea20000100800 */
[----:B0-----:R-:W0:Y:S01]  /*25370*/  @P1 LDC R11, c[0x0][0xbec] ;  /* 0x0002fb00ff0b1b82 */ /* 0x001e220000000800 */
[----:B------:R-:W1:Y:S01]  /*25380*/  S2R R28, SR_TID.X ;  /* 0x00000000001c7919 */ /* 0x000e620000002100 */
[----:B------:R-:W-:-:S06]  /*25390*/  ULDC.64 UR4, c[0x0][0x208] ;  /* 0x0000820000047ab9 */ /* 0x000fcc0000000a00 */
[----:B------:R-:W3:Y:S01]  /*253a0*/  @P1 LDC R13, c[0x0][0xbf0] ;  /* 0x0002fc00ff0d1b82 */ /* 0x000ee20000000800 */
[----:B-1----:R-:W-:-:S05]  /*253b0*/  VIADD R100, R28, 0xffffff80 ;  /* 0xffffff801c647836 */ /* 0x002fca0000000000 */
[----:B------:R-:W-:-:S04]  /*253c0*/  SHF.R.S32.HI R96, RZ, 0x1f, R100 ;  /* 0x0000001fff607819 */ /* 0x000fc80000011464 */
[----:B------:R-:W-:-:S04]  /*253d0*/  LEA.HI R96, R96, R100, RZ, 0x3 ;  /* 0x0000006460607211 */ /* 0x000fc800078f18ff */
[----:B------:R-:W-:Y:S02]  /*253e0*/  SHF.R.S32.HI R96, RZ, 0x3, R96 ;  /* 0x00000003ff607819 */ /* 0x000fe40000011460 */
[----:B------:R-:W-:-:S04]  /*253f0*/  SHF.R.S32.HI R8, RZ, 0x1f, R100 ;  /* 0x0000001fff087819 */ /* 0x000fc80000011464 */
[----:B------:R-:W-:-:S04]  /*25400*/  LEA.HI R8, R8, R100, RZ, 0x3 ;  /* 0x0000006408087211 */ /* 0x000fc800078f18ff */
[----:B------:R-:W-:-:S04]  /*25410*/  LOP3.LUT R8, R8, 0xfffffff8, RZ, 0xc0, !PT ;  /* 0xfffffff808087812 */ /* 0x000fc800078ec0ff */
[----:B------:R-:W-:Y:S01]  /*25420*/  IADD3 R8, R100, -R8, RZ ;  /* 0x8000000864087210 */ /* 0x000fe20007ffe0ff */
        /* <DEDUP_REMOVED lines=10> */
[----:B------:R-:W-:Y:S01]  /*254d0*/  LOP3.LUT R32, R32, R33, RZ, 0x3c, !PT ;  /* 0x0000002120207212 */ /* 0x000fe200078e3cff */
[----:B------:R-:W-:Y:S01]  /*254e0*/  IMAD.X R33, RZ, RZ, R67, P0 ;  /* 0x000000ffff217224 */ /* 0x000fe200000e0643 */
[C---:B------:R-:W-:Y:S02]  /*254f0*/  IADD3 R37, P2, R66.reuse, 0x3000, RZ ;  /* 0x0000300042257810 */ /* 0x040fe40007f5e0ff */
[C---:B------:R-:W-:Y:S01]  /*25500*/  IADD3 R41, P3, R66.reuse, 0x4000, RZ ;  /* 0x0000400042297810 */ /* 0x040fe20007f7e0ff */
[----:B------:R-:W5:Y:S01]  /*25510*/  LD.E.128 R28, desc[UR4][R28.64] ;  /* 0x000000041c1c7980 */ /* 0x000f62000c101d00 */
[C---:B------:R-:W-:Y:S02]  /*25520*/  IADD3 R45, P4, R66.reuse, 0x5000, RZ ;  /* 0x00005000422d7810 */ /* 0x040fe40007f9e0ff */
[C---:B------:R-:W-:Y:S01]  /*25530*/  IADD3 R49, P5, R66.reuse, 0x6000, RZ ;  /* 0x0000600042317810 */ /* 0x040fe20007fbe0ff */
[----:B------:R-:W5:Y:S01]  /*25540*/  LD.E.128 R32, desc[UR4][R32.64] ;  /* 0x0000000420207980 */ /* 0x000f62000c101d00 */
[----:B------:R-:W-:-:S02]  /*25550*/  IADD3 R3, P0, R66, 0x7000, RZ ;  /* 0x0000700042037810 */ /* 0x000fc40007f1e0ff */
[----:B------:R-:W-:Y:S02]  /*25560*/  LOP3.LUT R36, R37, 0x380, RZ, 0xc0, !PT ;  /* 0x0000038025247812 */ /* 0x000fe400078ec0ff */
[----:B------:R-:W-:Y:S02]  /*25570*/  LOP3.LUT R40, R41, 0x380, RZ, 0xc0, !PT ;  /* 0x0000038029287812 */ /* 0x000fe400078ec0ff */
[----:B------:R-:W-:Y:S02]  /*25580*/  LOP3.LUT R44, R45, 0x380, RZ, 0xc0, !PT ;  /* 0x000003802d2c7812 */ /* 0x000fe400078ec0ff */
[----:B------:R-:W-:Y:S02]  /*25590*/  LOP3.LUT R48, R49, 0x380, RZ, 0xc0, !PT ;  /* 0x0000038031307812 */ /* 0x000fe400078ec0ff */
[----:B------:R-:W-:Y:S02]  /*255a0*/  LOP3.LUT R0, R3, 0x380, RZ, 0xc0, !PT ;  /* 0x0000038003007812 */ /* 0x000fe400078ec0ff */
[----:B------:R-:W-:-:S02]  /*255b0*/  LOP3.LUT R9, R66, 0x380, RZ, 0xc0, !PT ;  /* 0x0000038042097812 */ /* 0x000fc400078ec0ff */
[----:B------:R-:W-:Y:S02]  /*255c0*/  SHF.R.U64 R36, R36, 0x3, RZ ;  /* 0x0000000324247819 */ /* 0x000fe400000012ff */
[----:B------:R-:W-:Y:S02]  /*255d0*/  SHF.R.U64 R40, R40, 0x3, RZ ;  /* 0x0000000328287819 */ /* 0x000fe400000012ff */
[----:B------:R-:W-:Y:S02]  /*255e0*/  SHF.R.U64 R44, R44, 0x3, RZ ;  /* 0x000000032c2c7819 */ /* 0x000fe400000012ff */
[----:B------:R-:W-:Y:S02]  /*255f0*/  SHF.R.U64 R48, R48, 0x3, RZ ;  /* 0x0000000330307819 */ /* 0x000fe400000012ff */
[----:B------:R-:W-:Y:S02]  /*25600*/  SHF.R.U64 R0, R0, 0x3, RZ ;  /* 0x0000000300007819 */ /* 0x000fe400000012ff */
[----:B------:R-:W-:Y:S01]  /*25610*/  SHF.R.U64 R9, R9, 0x3, RZ ;  /* 0x0000000309097819 */ /* 0x000fe200000012ff */
        /* <DEDUP_REMOVED lines=10> */
[----:B------:R-:W5:Y:S01]  /*256c0*/  LD.E.128 R36, desc[UR4][R36.64] ;  /* 0x0000000424247980 */ /* 0x000f62000c101d00 */
[----:B------:R-:W-:-:S03]  /*256d0*/  LOP3.LUT R66, R9, R66, RZ, 0x3c, !PT ;  /* 0x0000004209427212 */ /* 0x000fc600078e3cff */
[----:B------:R-:W5:Y:S04]  /*256e0*/  LD.E.128 R40, desc[UR4][R40.64] ;  /* 0x0000000428287980 */ /* 0x000f68000c101d00 */
[----:B------:R1:W5:Y:S04]  /*256f0*/  LD.E.128 R24, desc[UR4][R66.64] ;  /* 0x0000000442187980 */ /* 0x000368000c101d00 */
[----:B------:R-:W5:Y:S04]  /*25700*/  LD.E.128 R44, desc[UR4][R44.64] ;  /* 0x000000042c2c7980 */ /* 0x000f68000c101d00 */
[----:B------:R-:W5:Y:S04]  /*25710*/  LD.E.128 R48, desc[UR4][R48.64] ;  /* 0x0000000430307980 */ /* 0x000f68000c101d00 */
[----:B------:R-:W5:Y:S01]  /*25720*/  LD.E.128 R52, desc[UR4][R52.64] ;  /* 0x0000000434347980 */ /* 0x000f62000c101d00 */
[----:B------:R-:W-:-:S02]  /*25730*/  ULDC.64 UR4, c[0x0][0xaa0] ;  /* 0x0002a80000047ab9 */ /* 0x000fc40000000a00 */
[----:B------:R-:W-:Y:S01]  /*25740*/  IMAD R80, R80, UR4, RZ ;  /* 0x0000000450507c24 */ /* 0x000fe2000f8e02ff */
[----:B------:R-:W-:Y:S01]  /*25750*/  @!PT LDS RZ, [RZ] ;  /* 0x00000000fffff984 */ /* 0x000fe20000000800 */
[----:B------:R-:W-:Y:S01]  /*25760*/  @!PT LDS RZ, [RZ] ;  /* 0x00000000fffff984 */ /* 0x000fe20000000800 */
[----:B------:R-:W-:Y:S01]  /*25770*/  @!PT LDS RZ, [RZ] ;  /* 0x00000000fffff984 */ /* 0x000fe20000000800 */
[----:B------:R-:W-:Y:S01]  /*25780*/  @!PT LDS RZ, [RZ] ;  /* 0x00000000fffff984 */ /* 0x000fe20000000800 */
[----:B------:R2:W-:Y:S06]  /*25790*/  MEMBAR.ALL.CTA ;  /* 0x0000000000007992 */ /* 0x0005ec0000008000 */
[----:B--2---:R-:W2:Y:S01]  /*257a0*/  FENCE.VIEW.ASYNC.S ;  /* 0x00000000000073c6 */ /* 0x004ea20000000000 */
[----:B------:R-:W-:-:S04]  /*257b0*/  IMAD.WIDE.U32 R2, R83, UR4, RZ ;  /* 0x0000000453027c25 */ /* 0x000fc8000f8e00ff */
[----:B------:R-:W-:Y:S01]  /*257c0*/  IMAD R9, R83, UR5, R80 ;  /* 0x0000000553097c24 */ /* 0x000fe2000f8e0250 */
[----:B------:R-:W-:Y:S01]  /*257d0*/  ULDC.64 UR4, c[0x0][0xae8] ;  /* 0x0002ba0000047ab9 */ /* 0x000fe20000000a00 */
[----:B------:R-:W-:Y:S02]  /*257e0*/  IMAD R0, R8, 0x20, R96 ;  /* 0x0000002008007824 */ /* 0x000fe400078e0260 */
[----:B------:R-:W-:Y:S01]  /*257f0*/  IMAD.IADD R3, R3, 0x1, R9 ;  /* 0x0000000103037824 */ /* 0x000fe200078e0209 */
[----:B------:R-:W-:Y:S01]  /*25800*/  SHF.R.S32.HI R8, RZ, 0x1f, R87 ;  /* 0x0000001fff087819 */ /* 0x000fe20000011457 */
[----:B------:R-:W-:Y:S02]  /*25810*/  IMAD.IADD R10, R98, 0x1, R0 ;  /* 0x00000001620a7824 */ /* 0x000fe400078e0200 */
[----:B------:R-:W-:-:S04]  /*25820*/  IMAD.WIDE.U32 R2, R84, UR4, R2 ;  /* 0x0000000454027c25 */ /* 0x000fc8000f8e0002 */
[----:B------:R-:W-:Y:S01]  /*25830*/  IMAD R3, R84, UR5, R3 ;  /* 0x0000000554037c24 */ /* 0x000fe2000f8e0203 */
[----:B------:R-:W-:Y:S01]  /*25840*/  ULDC.64 UR4, c[0x0][0xaf0] ;  /* 0x0002bc0000047ab9 */ /* 0x000fe20000000a00 */
[----:B0-----:R-:W-:-:S04]  /*25850*/  @P1 IMAD.HI.U32 R0, R10, R11, RZ ;  /* 0x0000000b0a001227 */ /* 0x001fc800078e00ff */
        /* <DEDUP_REMOVED lines=8> */
[----:B------:R-:W-:Y:S02]  /*258e0*/  VIADD R0, R16, 0x2e820 ;  /* 0x0002e82010007836 */ /* 0x000fe40000000000 */
[----:B------:R-:W-:Y:S02]  /*258f0*/  IMAD.MOV R11, RZ, RZ, -R9 ;  /* 0x000000ffff0b7224 */ /* 0x000fe400078e0a09 */
[----:B------:R-:W-:Y:S01]  /*25900*/  IMAD R8, R8, UR4, RZ ;  /* 0x0000000408087c24 */ /* 0x000fe2000f8e02ff */
[----:B------:R-:W-:Y:S01]  /*25910*/  PRMT R0, RZ, 0x654, R0 ;  /* 0x00000654ff007816 */ /* 0x000fe20000000000 */
[----:B------:R-:W-:Y:S02]  /*25920*/  IMAD R11, R4, R11, R10 ;  /* 0x0000000b040b7224 */ /* 0x000fe400078e020a */
[C---:B------:R-:W-:Y:S01]  /*25930*/  IMAD R13, R9.reuse, UR5, R8 ;  /* 0x00000005090d7c24 */ /* 0x040fe2000f8e0208 */
[----:B--2---:R0:W-:Y:S01]  /*25940*/  SYNCS.ARRIVE.TRANS64.RED.A1T0 RZ, [R0+URZ], RZ ;  /* 0x000000ff00ff79a7 */ /* 0x0041e2000810043f */
[----:B------:R-:W-:Y:S01]  /*25950*/  IMAD.WIDE.U32 R2, R9, UR4, R2 ;  /* 0x0000000409027c25 */ /* 0x000fe2000f8e0002 */
[----:B------:R-:W-:Y:S01]  /*25960*/  ULDC.64 UR4, c[0x0][0xad8] ;  /* 0x0002b60000047ab9 */ /* 0x000fe20000000a00 */
[----:B0-----:R-:W-:-:S02]  /*25970*/  SHF.R.S32.HI R0, RZ, 0x1f, R11 ;  /* 0x0000001fff007819 */ /* 0x001fc4000001140b */
[----:B------:R-:W-:-:S03]  /*25980*/  IMAD.IADD R3, R3, 0x1, R13 ;  /* 0x0000000103037824 */ /* 0x000fc600078e020d */
        /* <DEDUP_REMOVED lines=8> */
[----:B-1----:R-:W-:Y:S06]  /*25a10*/  BRA.DIV UR4, `(.L_x_8504) ;  /* 0x000000d204307947 */ /* 0x002fec000b800000 */
[----:B------:R0:W1:Y:S04]  /*25a20*/  SHFL.IDX PT, R0, R3, RZ, 0x181f ;  /* 0x00181fff03007589 */ /* 0x00006800000e0000 */
[----:B------:R0:W2:Y:S02]  /*25a30*/  SHFL.IDX PT, R14, R2, RZ, 0x181f ;  /* 0x00181fff020e7589 */ /* 0x0000a400000e0000 */
.L_x_8761:
[----:B------:R-:W-:Y:S01]  /*25a40*/  IMAD.IADD R21, R96, 0x1, R98 ;  /* 0x0000000160157824 */ /* 0x000fe200078e0262 */
[----:B------:R-:W-:Y:S04]  /*25a50*/  BSSY B1, `(.L_x_8505) ;  /* 0x0000010000017945 */ /* 0x000fe80003800000 */
[----:B------:R-:W-:-:S13]  /*25a60*/  ISETP.GE.AND P0, PT, R21, R64, PT ;  /* 0x000000401500720c */ /* 0x000fda0003f06270 */
[----:B------:R-:W-:Y:S05]  /*25a70*/  @P0 BRA `(.L_x_8506) ;  /* 0x0000000000340947 */ /* 0x000fea0003800000 */
[----:B------:R-:W3:Y:S01]  /*25a80*/  LDL R4, [R1+0x8c] ;  /* 0x00008c0001047983 */ /* 0x000ee20000100800 */
[----:B------:R-:W-:-:S03]  /*25a90*/  ULDC UR4, c[0x0][0xac8] ;  /* 0x0002b20000047ab9 */ /* 0x000fc60000000800 */
[----:B------:R-:W1:Y:S04]  /*25aa0*/  LDL R11, [R1+0xc4] ;  /* 0x0000c400010b7983 */ /* 0x000e680000100800 */
[----:B------:R-:W4:Y:S01]  /*25ab0*/  LDL R10, [R1+0xc0] ;  /* 0x0000c000010a7983 */ /* 0x000f220000100800 */
[----:B------:R-:W-:Y:S01]  /*25ac0*/  ISETP.GE.AND P0, PT, R93, UR4, PT ;  /* 0x000000045d007c0c */ /* 0x000fe2000bf06270 */
[----:B------:R-:W-:-:S12]  /*25ad0*/  ULDC.64 UR6, c[0x0][0x208] ;  /* 0x0000820000067ab9 */ /* 0x000fd80000000a00 */
[C---:B--2---:R-:W-:Y:S02]  /*25ae0*/  @!P0 LEA R8, P2, R93.reuse, R14, 0x1 ;  /* 0x0000000e5d088211 */ /* 0x044fe400078408ff */
[----:B---3--:R-:W-:Y:S02]  /*25af0*/  ISETP.GE.AND P1, PT, R4, UR4, PT ;  /* 0x0000000404007c0c */ /* 0x008fe4000bf26270 */
[----:B-1----:R-:W-:-:S11]  /*25b00*/  @!P0 LEA.HI.X R9, R93, R0, R11, 0x1, P2 ;  /* 0x000000005d098211 */ /* 0x002fd600010f0c0b */
[----:B------:R-:W-:-:S04]  /*25b10*/  @!P1 LEA R14, P3, R4, R14, 0x1 ;  /* 0x0000000e040e9211 */ /* 0x000fc800078608ff */
[----:B----4-:R-:W-:Y:S01]  /*25b20*/  @!P1 LEA.HI.X R15, R4, R0, R10, 0x1, P3 ;  /* 0x00000000040f9211 */ /* 0x010fe200018f0c0a */
[----:B-----5:R3:W-:Y:S04]  /*25b30*/  @!P0 ST.E.128 desc[UR6][R8.64], R24 ;  /* 0x0000001808008985 */ /* 0x0207e8000c101d06 */
[----:B------:R3:W-:Y:S04]  /*25b40*/  @!P1 ST.E.128 desc[UR6][R14.64], R40 ;  /* 0x000000280e009985 */ /* 0x0007e8000c101d06 */
.L_x_8506:
[----:B------:R-:W-:Y:S05]  /*25b50*/  BSYNC B1 ;  /* 0x0000000000017941 */ /* 0x000fea0003800000 */
.L_x_8505:
[----:B------:R-:W-:-:S03]  /*25b60*/  UMOV UR4, 0xffffffff ;  /* 0xffffffff00047882 */ /* 0x000fc60000000000 */
[----:B------:R-:W-:Y:S05]  /*25b70*/  BRA.DIV UR4, `(.L_x_8507) ;  /* 0x000000d2040c7947 */ /* 0x000fea000b800000 */
[----:B-1----:R1:W4:Y:S04]  /*25b80*/  SHFL.IDX PT, R0, R3, 0x1, 0x181f ;  /* 0x00381f0003007f89 */ /* 0x00232800000e0000 */
[----:B--23--:R1:W2:Y:S02]  /*25b90*/  SHFL.IDX PT, R14, R2, 0x1, 0x181f ;  /* 0x00381f00020e7f89 */ /* 0x00c2a400000e0000 */
.L_x_8765:
[----:B------:R-:W-:Y:S01]  /*25ba0*/  VIADD R9, R21, 0x20 ;  /* 0x0000002015097836 */ /* 0x000fe20000000000 */
[----:B------:R-:W-:Y:S04]  /*25bb0*/  BSSY B1, `(.L_x_8508) ;  /* 0x0000010000017945 */ /* 0x000fe80003800000 */
[----:B------:R-:W-:-:S13]  /*25bc0*/  ISETP.GE.AND P0, PT, R9, R64, PT ;  /* 0x000000400900720c */ /* 0x000fda0003f06270 */
[----:B------:R-:W-:Y:S05]  /*25bd0*/  @P0 BRA `(.L_x_8509) ;  /* 0x0000000000340947 */ /* 0x000fea0003800000 */
[----:B------:R-:W3:Y:S01]  /*25be0*/  LDL R4, [R1+0x8c] ;  /* 0x00008c0001047983 */ /* 0x000ee20000100800 */
[----:B------:R-:W-:-:S03]  /*25bf0*/  ULDC UR4, c[0x0][0xac8] ;  /* 0x0002b20000047ab9 */ /* 0x000fc60000000800 */
[----:B------:R-:W4:Y:S04]  /*25c00*/  LDL R11, [R1+0xc4] ;  /* 0x0000c400010b7983 */ /* 0x000f280000100800 */
[----:B------:R-:W4:Y:S01]  /*25c10*/  LDL R10, [R1+0xc0] ;  /* 0x0000c000010a7983 */ /* 0x000f220000100800 */
[----:B------:R-:W-:Y:S01]  /*25c20*/  ISETP.GE.AND P2, PT, R93, UR4, PT ;  /* 0x000000045d007c0c */ /* 0x000fe2000bf46270 */
[----:B------:R-:W-:-:S12]  /*25c30*/  ULDC.64 UR6, c[0x0][0x208] ;  /* 0x0000820000067ab9 */ /* 0x000fd80000000a00 */
[C---:B--2---:R-:W-:Y:S02]  /*25c40*/  @!P2 LEA R8, P0, R93.reuse, R14, 0x1 ;  /* 0x0000000e5d08a211 */ /* 0x044fe400078008ff */
[----:B---3--:R-:W-:Y:S02]  /*25c50*/  ISETP.GE.AND P3, PT, R4, UR4, PT ;  /* 0x0000000404007c0c */ /* 0x008fe4000bf66270 */
[----:B----4-:R-:W-:-:S11]  /*25c60*/  @!P2 LEA.HI.X R9, R93, R0, R11, 0x1, P0 ;  /* 0x000000005d09a211 */ /* 0x010fd600000f0c0b */
[----:B------:R-:W-:-:S04]  /*25c70*/  @!P3 LEA R14, P1, R4, R14, 0x1 ;  /* 0x0000000e040eb211 */ /* 0x000fc800078208ff */
[----:B------:R-:W-:Y:S01]  /*25c80*/  @!P3 LEA.HI.X R15, R4, R0, R10, 0x1, P1 ;  /* 0x00000000040fb211 */ /* 0x000fe200008f0c0a */
[----:B-----5:R3:W-:Y:S04]  /*25c90*/  @!P2 ST.E.128 desc[UR6][R8.64], R28 ;  /* 0x0000001c0800a985 */ /* 0x0207e8000c101d06 */
[----:B------:R3:W-:Y:S04]  /*25ca0*/  @!P3 ST.E.128 desc[UR6][R14.64], R44 ;  /* 0x0000002c0e00b985 */ /* 0x0007e8000c101d06 */
.L_x_8509:
[----:B------:R-:W-:Y:S05]  /*25cb0*/  BSYNC B1 ;  /* 0x0000000000017941 */ /* 0x000fea0003800000 */
.L_x_8508:
[----:B------:R-:W-:-:S03]  /*25cc0*/  UMOV UR4, 0xffffffff ;  /* 0xffffffff00047882 */ /* 0x000fc60000000000 */
[----:B------:R-:W-:Y:S05]  /*25cd0*/  BRA.DIV UR4, `(.L_x_8510) ;  /* 0x000000ce04fc7947 */ /* 0x000fea000b800000 */
[----:B----4-:R4:W0:Y:S04]  /*25ce0*/  SHFL.IDX PT, R0, R3, 0x2, 0x181f ;  /* 0x00581f0003007f89 */ /* 0x01082800000e0000 */
[----:B--23--:R4:W2:Y:S02]  /*25cf0*/  SHFL.IDX PT, R14, R2, 0x2, 0x181f ;  /* 0x00581f00020e7f89 */ /* 0x00c8a400000e0000 */
.L_x_8769:
[----:B------:R-:W-:Y:S01]  /*25d00*/  IADD3 R9, R21, 0x40, RZ ;  /* 0x0000004015097810 */ /* 0x000fe20007ffe0ff */
[----:B------:R-:W-:Y:S03]  /*25d10*/  BSSY B1, `(.L_x_8511) ;  /* 0x0000010000017945 */ /* 0x000fe60003800000 */
[----:B------:R-:W-:-:S13]  /*25d20*/  ISETP.GE.AND P0, PT, R9, R64, PT ;  /* 0x000000400900720c */ /* 0x000fda0003f06270 */
[----:B------:R-:W-:Y:S05]  /*25d30*/  @P0 BRA `(.L_x_8512) ;  /* 0x0000000000340947 */ /* 0x000fea0003800000 */
[----:B------:R-:W3:Y:S01]  /*25d40*/  LDL R4, [R1+0x8c] ;  /* 0x00008c0001047983 */ /* 0x000ee20000100800 */
[----:B------:R-:W-:-:S03]  /*25d50*/  ULDC UR4, c[0x0][0xac8] ;  /* 0x0002b20000047ab9 */ /* 0x000fc60000000800 */
[----:B------:R-:W0:Y:S04]  /*25d60*/  LDL R11, [R1+0xc4] ;  /* 0x0000c400010b7983 */ /* 0x000e280000100800 */
[----:B------:R-:W4:Y:S01]  /*25d70*/  LDL R10, [R1+0xc0] ;  /* 0x0000c000010a7983 */ /* 0x000f220000100800 */
[----:B------:R-:W-:Y:S01]  /*25d80*/  ISETP.GE.AND P2, PT, R93, UR4, PT ;  /* 0x000000045d007c0c */ /* 0x000fe2000bf46270 */
[----:B------:R-:W-:-:S12]  /*25d90*/  ULDC.64 UR6, c[0x0][0x208] ;  /* 0x0000820000067ab9 */ /* 0x000fd80000000a00 */
[C---:B--2---:R-:W-:Y:S02]  /*25da0*/  @!P2 LEA R8, P0, R93.reuse, R14, 0x1 ;  /* 0x0000000e5d08a211 */ /* 0x044fe400078008ff */
[----:B---3--:R-:W-:Y:S02]  /*25db0*/  ISETP.GE.AND P3, PT, R4, UR4, PT ;  /* 0x0000000404007c0c */ /* 0x008fe4000bf66270 */
[----:B0-----:R-:W-:-:S11]  /*25dc0*/  @!P2 LEA.HI.X R9, R93, R0, R11, 0x1, P0 ;  /* 0x000000005d09a211 */ /* 0x001fd600000f0c0b */
[----:B------:R-:W-:-:S04]  /*25dd0*/  @!P3 LEA R14, P1, R4, R14, 0x1 ;  /* 0x0000000e040eb211 */ /* 0x000fc800078208ff */
[----:B----4-:R-:W-:Y:S01]  /*25de0*/  @!P3 LEA.HI.X R15, R4, R0, R10, 0x1, P1 ;  /* 0x00000000040fb211 */ /* 0x010fe200008f0c0a */
[----:B-----5:R3:W-:Y:S04]  /*25df0*/  @!P2 ST.E.128 desc[UR6][R8.64], R32 ;  /* 0x000000200800a985 */ /* 0x0207e8000c101d06 */
[----:B------:R3:W-:Y:S04]  /*25e00*/  @!P3 ST.E.128 desc[UR6][R14.64], R48 ;  /* 0x000000300e00b985 */ /* 0x0007e8000c101d06 */
.L_x_8512:
[----:B------:R-:W-:Y:S05]  /*25e10*/  BSYNC B1 ;  /* 0x0000000000017941 */ /* 0x000fea0003800000 */
.L_x_8511:
[----:B------:R-:W-:-:S03]  /*25e20*/  UMOV UR4, 0xffffffff ;  /* 0xffffffff00047882 */ /* 0x000fc60000000000 */
[----:B------:R-:W-:Y:S05]  /*25e30*/  BRA.DIV UR4, `(.L_x_8513) ;  /* 0x000000ce04ec7947 */ /* 0x000fea000b800000 */
[----:B0-----:R0:W0:Y:S04]  /*25e40*/  SHFL.IDX PT, R0, R3, 0x3, 0x181f ;  /* 0x00781f0003007f89 */ /* 0x00102800000e0000 */
[----:B--23--:R2:W3:Y:S02]  /*25e50*/  SHFL.IDX PT, R14, R2, 0x3, 0x181f ;  /* 0x00781f00020e7f89 */ /* 0x00c4e400000e0000 */
.L_x_8773:
[----:B01--4-:R-:W-:-:S05]  /*25e60*/  VIADD R3, R21, 0x60 ;  /* 0x0000006015037836 */ /* 0x013fca0000000000 */
[----:B------:R-:W-:-:S13]  /*25e70*/  ISETP.GE.AND P0, PT, R3, R64, PT ;  /* 0x000000400300720c */ /* 0x000fda0003f06270 */
[----:B------:R-:W-:Y:S05]  /*25e80*/  @P0 BRA `(.L_x_8514) ;  /* 0x0000001c00a80947 */ /* 0x000fea0003800000 */
[----:B------:R-:W4:Y:S01]  /*25e90*/  LDL R8, [R1+0xc4] ;  /* 0x0000c40001087983 */ /* 0x000f220000100800 */
[----:B------:R-:W-:-:S03]  /*25ea0*/  ULDC UR4, c[0x0][0xac8] ;  /* 0x0002b20000047ab9 */ /* 0x000fc60000000800 */
[----:B------:R-:W4:Y:S01]  /*25eb0*/  LDL R4, [R1+0x8c] ;  /* 0x00008c0001047983 */ /* 0x000f220000100800 */
[----:B------:R-:W-:Y:S01]  /*25ec0*/  ISETP.GE.AND P1, PT, R93, UR4, PT ;  /* 0x000000045d007c0c */ /* 0x000fe2000bf26270 */
[----:B------:R-:W-:-:S12]  /*25ed0*/  ULDC.64 UR6, c[0x0][0x208] ;  /* 0x0000820000067ab9 */ /* 0x000fd80000000a00 */
[----:B--23--:R-:W-:-:S04]  /*25ee0*/  @!P1 LEA R2, P0, R93, R14, 0x1 ;  /* 0x0000000e5d029211 */ /* 0x00cfc800078008ff */
[----:B----4-:R-:W-:Y:S02]  /*25ef0*/  @!P1 LEA.HI.X R3, R93, R0, R8, 0x1, P0 ;  /* 0x000000005d039211 */ /* 0x010fe400000f0c08 */
[----:B------:R-:W-:-:S03]  /*25f00*/  ISETP.GE.AND P0, PT, R4, UR4, PT ;  /* 0x0000000404007c0c */ /* 0x000fc6000bf06270 */
[----:B-----5:R0:W-:Y:S10]  /*25f10*/  @!P1 ST.E.128 desc[UR6][R2.64], R36 ;  /* 0x0000002402009985 */ /* 0x0201f4000c101d06 */
[----:B------:R-:W-:Y:S05]  /*25f20*/  @P0 BRA `(.L_x_8514) ;  /* 0x0000001c00800947 */ /* 0x000fea0003800000 */
[----:B------:R-:W2:Y:S01]  /*25f30*/  LDL R8, [R1+0xc0] ;  /* 0x0000c00001087983 */ /* 0x000ea20000100800 */
[----:B------:R-:W-:Y:S01]  /*25f40*/  LEA R14, P0, R4, R14, 0x1 ;  /* 0x0000000e040e7211 */ /* 0x000fe200078008ff */
[----:B------:R-:W-:-:S03]  /*25f50*/  ULDC.64 UR4, c[0x0][0x208] ;  /* 0x0000820000047ab9 */ /* 0x000fc60000000a00 */
[----:B--2---:R-:W-:-:S05]  /*25f60*/  LEA.HI.X R15, R4, R0, R8, 0x1, P0 ;  /* 0x00000000040f7211 */ /* 0x004fca00000f0c08 */
[----:B------:R1:W-:Y:S01]  /*25f70*/  ST.E.128 desc[UR4][R14.64], R52 ;  /* 0x000000340e007985 */ /* 0x0003e2000c101d04 */
[----:B------:R-:W-:Y:S05]  /*25f80*/  BRA `(.L_x_8514) ;  /* 0x0000001c00687947 */ /* 0x000fea0003800000 */
.L_x_8503:
[----:B------:R-:W2:Y:S01]  /*25f90*/  LDL R113, [R1+0x50] ;  /* 0x0000500001717983 */ /* 0x000ea20000100800 */
[----:B------:R-:W1:Y:S01]  /*25fa0*/  @P1 LDC R12, c[0x0][0xbec] ;  /* 0x0002fb00ff0c1b82 */ /* 0x000e620000000800 */
[----:B------:R-:W-:Y:S01]  /*25fb0*/  ULDC.64 UR4, c[0x0][0xb08] ;  /* 0x0002c20000047ab9 */ /* 0x000fe20000000a00 */
[----:B0-----:R-:W-:Y:S01]  /*25fc0*/  SHF.R.S32.HI R10, RZ, 0x1f, R87 ;  /* 0x0000001fff0a7819 */ /* 0x001fe20000011457 */
[----:B------:R-:W3:Y:S01]  /*25fd0*/  LDL R111, [R1+0xa4] ;  /* 0x0000a400016f7983 */ /* 0x000ee20000100800 */
[----:B------:R-:W-:Y:S01]  /*25fe0*/  IMAD R80, R80, UR4, RZ ;  /* 0x0000000450507c24 */ /* 0x000fe2000f8e02ff */
[----:B------:R-:W-:Y:S01]  /*25ff0*/  ULDC.64 UR6, c[0x0][0xb30] ;  /* 0x0002cc0000067ab9 */ /* 0x000fe20000000a00 */
[C---:B------:R-:W-:Y:S02]  /*26000*/  IMAD.WIDE.U32 R8, R83.reuse, UR4, RZ ;  /* 0x0000000453087c25 */ /* 0x040fe4000f8e00ff */
[----:B------:R-:W0:Y:S02]  /*26010*/  @P1 LDC R15, c[0x0][0xbf0] ;  /* 0x0002fc00ff0f1b82 */ /* 0x000e240000000800 */
[----:B------:R-:W-:Y:S01]  /*26020*/  IMAD R83, R83, UR5, R80 ;  /* 0x0000000553537c24 */ /* 0x000fe2000f8e0250 */
[----:B------:R-:W-:-:S03]  /*26030*/  ULDC.64 UR4, c[0x0][0xb38] ;  /* 0x0002ce0000047ab9 */ /* 0x000fc60000000a00 */
[----:B------:R-:W-:Y:S02]  /*26040*/  IMAD.IADD R9, R9, 0x1, R83 ;  /* 0x0000000109097824 */ /* 0x000fe400078e0253 */
[----:B------:R-:W-:-:S04]  /*26050*/  IMAD.WIDE.U32 R8, R84, UR4, R8 ;  /* 0x0000000454087c25 */ /* 0x000fc8000f8e0008 */
[----:B------:R-:W-:Y:S01]  /*26060*/  IMAD R9, R84, UR5, R9 ;  /* 0x0000000554097c24 */ /* 0x000fe2000f8e0209 */
[----:B------:R-:W-:Y:S01]  /*26070*/  ULDC.64 UR4, c[0x0][0xb40] ;  /* 0x0002d00000047ab9 */ /* 0x000fe20000000a00 */
[----:B-1----:R-:W-:-:S04]  /*26080*/  @P1 IMAD.HI.U32 R12, R37, R12, RZ ;  /* 0x0000000c250c1227 */ /* 0x002fc800078e00ff */
[----:B------:R-:W-:Y:S02]  /*26090*/  IMAD R10, R10, UR4, RZ ;  /* 0x000000040a0a7c24 */ /* 0x000fe4000f8e02ff */
[----:B------:R-:W-:-:S04]  /*260a0*/  IMAD.WIDE.U32 R8, R87, UR4, R8 ;  /* 0x0000000457087c25 */ /* 0x000fc8000f8e0008 */
[----:B------:R-:W-:Y:S01]  /*260b0*/  IMAD R13, R87, UR5, R10 ;  /* 0x00000005570d7c24 */ /* 0x000fe2000f8e020a */
[----:B------:R-:W-:Y:S01]  /*260c0*/  ULDC.64 UR4, c[0x0][0xb48] ;  /* 0x0002d20000047ab9 */ /* 0x000fe20000000a00 */
[----:B------:R-:W-:Y:S01]  /*260d0*/  IMAD.MOV.U32 R11, RZ, RZ, R37 ;  /* 0x000000ffff0b7224 */ /* 0x000fe200078e0025 */
[----:B0-----:R-:W-:Y:S01]  /*260e0*/  @P1 SHF.R.U32.HI R11, RZ, R15, R12 ;  /* 0x0000000fff0b1219 */ /* 0x001fe2000001160c */
[----:B------:R-:W-:-:S03]  /*260f0*/  IMAD.IADD R9, R9, 0x1, R13 ;  /* 0x0000000109097824 */ /* 0x000fc600078e020d */
[--C-:B------:R-:W-:Y:S01]  /*26100*/  SHF.R.S32.HI R10, RZ, 0x1f, R11.reuse ;  /* 0x0000001fff0a7819 */ /* 0x100fe2000001140b */
[----:B------:R-:W-:Y:S02]  /*26110*/  IMAD.MOV R13, RZ, RZ, -R11 ;  /* 0x000000ffff0d7224 */ /* 0x000fe400078e0a0b */
[----:B------:R-:W-:-:S04]  /*26120*/  IMAD.WIDE.U32 R8, R82, UR4, R8 ;  /* 0x0000000452087c25 */ /* 0x000fc8000f8e0008 */
[----:B------:R-:W-:Y:S02]  /*26130*/  IMAD R13, R4, R13, R37 ;  /* 0x0000000d040d7224 */ /* 0x000fe400078e0225 */
[----:B------:R-:W-:Y:S02]  /*26140*/  IMAD R10, R10, UR6, RZ ;  /* 0x000000060a0a7c24 */ /* 0x000fe4000f8e02ff */
[----:B------:R-:W-:Y:S01]  /*26150*/  IMAD R9, R82, UR5, R9 ;  /* 0x0000000552097c24 */ /* 0x000fe2000f8e0209 */
[----:B------:R-:W-:Y:S01]  /*26160*/  SHF.R.S32.HI R4, RZ, 0x1f, R13 ;  /* 0x0000001fff047819 */ /* 0x000fe2000001140d */
[C---:B------:R-:W-:Y:S01]  /*26170*/  IMAD R15, R11.reuse, UR7, R10 ;  /* 0x000000070b0f7c24 */ /* 0x040fe2000f8e020a */
[----:B------:R-:W-:Y:S01]  /*26180*/  ULDC.64 UR4, c[0x0][0xb28] ;  /* 0x0002ca0000047ab9 */ /* 0x000fe20000000a00 */
[----:B------:R-:W-:-:S04]  /*26190*/  IMAD.WIDE.U32 R8, R11, UR6, R8 ;  /* 0x000000060b087c25 */ /* 0x000fc8000f8e0008 */
[----:B------:R-:W-:Y:S02]  /*261a0*/  IMAD R4, R4, UR4, RZ ;  /* 0x0000000404047c24 */ /* 0x000fe4000f8e02ff */
[----:B------:R-:W-:Y:S02]  /*261b0*/  IMAD.IADD R9, R9, 0x1, R15 ;  /* 0x0000000109097824 */ /* 0x000fe400078e020f */
[----:B------:R-:W-:Y:S02]  /*261c0*/  VIADD R10, R16, 0x2e820 ;  /* 0x0002e820100a7836 */ /* 0x000fe40000000000 */
[C---:B------:R-:W-:Y:S02]  /*261d0*/  IMAD R11, R13.reuse, UR5, R4 ;  /* 0x000000050d0b7c24 */ /* 0x040fe4000f8e0204 */
[----:B------:R-:W-:Y:S01]  /*261e0*/  IMAD.WIDE.U32 R8, R13, UR4, R8 ;  /* 0x000000040d087c25 */ /* 0x000fe2000f8e0008 */
[----:B------:R-:W-:Y:S01]  /*261f0*/  ULDC.64 UR4, c[0x0][0xb00] ;  /* 0x0002c00000047ab9 */ /* 0x000fe20000000a00 */
[----:B------:R-:W-:-:S02]  /*26200*/  PRMT R10, RZ, 0x654, R10 ;  /* 0x00000654ff0a7816 */ /* 0x000fc4000000000a */
[----:B------:R-:W-:Y:S01]  /*26210*/  IMAD.IADD R9, R9, 0x1, R11 ;  /* 0x0000000109097824 */ /* 0x000fe200078e020b */
[C---:B------:R-:W-:Y:S01]  /*26220*/  LEA R4, P0, R8.reuse, UR4, 0x2 ;  /* 0x0000000408047c11 */ /* 0x040fe2000f8010ff */
[----:B------:R-:W-:Y:S01]  /*26230*/  UMOV UR4, 0xffffffff ;  /* 0xffffffff00047882 */ /* 0x000fe20000000000 */
[----:B------:R0:W-:Y:S02]  /*26240*/  SYNCS.ARRIVE.TRANS64.RED.A1T0 RZ, [R10+URZ], RZ ;  /* 0x000000ff0aff79a7 */ /* 0x0001e4000810043f */
[----:B------:R-:W-:Y:S01]  /*26250*/  LEA.HI.X R8, R8, UR5, R9, 0x2, P0 ;  /* 0x0000000508087c11 */ /* 0x000fe200080f1409 */
[C---:B--2---:R-:W-:Y:S01]  /*26260*/  VIADD R102, R113.reuse, 0x8 ;  /* 0x0000000871667836 */ /* 0x044fe20000000000 */
[C---:B------:R-:W-:Y:S01]  /*26270*/  IADD3 R96, R113.reuse, 0x20, RZ ;  /* 0x0000002071607810 */ /* 0x040fe20007ffe0ff */
[C---:B------:R-:W-:Y:S02]  /*26280*/  VIADD R107, R113.reuse, 0x10 ;  /* 0x00000010716b7836 */ /* 0x040fe40000000000 */
[----:B------:R-:W-:-:S02]  /*26290*/  VIADD R109, R113, 0x18 ;  /* 0x00000018716d7836 */ /* 0x000fc40000000000 */
[C---:B------:R-:W-:Y:S02]  /*262a0*/  VIADD R84, R113.reuse, 0x28 ;  /* 0x0000002871547836 */ /* 0x040fe40000000000 */
[C---:B------:R-:W-:Y:S02]  /*262b0*/  VIADD R103, R113.reuse, 0x30 ;  /* 0x0000003071677836 */ /* 0x040fe40000000000 */
[C---:B------:R-:W-:Y:S02]  /*262c0*/  VIADD R83, R113.reuse, 0x38 ;  /* 0x0000003871537836 */ /* 0x040fe40000000000 */
[C---:B------:R-:W-:Y:S02]  /*262d0*/  VIADD R67, R113.reuse, 0x40 ;  /* 0x0000004071437836 */ /* 0x040fe40000000000 */
[C---:B------:R-:W-:Y:S02]  /*262e0*/  VIADD R39, R113.reuse, 0x48 ;  /* 0x0000004871277836 */ /* 0x040fe40000000000 */
[----:B------:R-:W-:-:S02]  /*262f0*/  VIADD R37, R113, 0x50 ;  /* 0x0000005071257836 */ /* 0x000fc40000000000 */
[C---:B------:R-:W-:Y:S02]  /*26300*/  VIADD R35, R113.reuse, 0x58 ;  /* 0x0000005871237836 */ /* 0x040fe40000000000 */
[C---:B------:R-:W-:Y:S02]  /*26310*/  VIADD R33, R113.reuse, 0x60 ;  /* 0x0000006071217836 */ /* 0x040fe40000000000 */
[----:B------:R-:W-:Y:S01]  /*26320*/  VIADD R31, R113, 0x68 ;  /* 0x00000068711f7836 */ /* 0x000fe20000000000 */
[----:B---3--:R-:W-:Y:S02]  /*26330*/  SHF.R.S32.HI R32, RZ, 0x1f, R111 ;  /* 0x0000001fff207819 */ /* 0x008fe4000001146f */
        /* <DEDUP_REMOVED lines=12> */
[----:B------:R-:W-:Y:S01]  /*26400*/  SHF.R.S32.HI R30, RZ, 0x1f, R31 ;  /* 0x0000001fff1e7819 */ /* 0x000fe2000001141f */
[----:B0-----:R-:W-:Y:S06]  /*26410*/  BRA.DIV UR4, `(.L_x_8515) ;  /* 0x000000ca04bc7947 */ /* 0x001fec000b800000 */
[----:B------:R0:W1:Y:S04]  /*26420*/  SHFL.IDX PT, R9, R8, RZ, 0x1c1f ;  /* 0x001c1fff08097589 */ /* 0x00006800000e0000 */
[----:B------:R0:W2:Y:S02]  /*26430*/  SHFL.IDX PT, R14, R4, RZ, 0x1c1f ;  /* 0x001c1fff040e7589 */ /* 0x0000a400000e0000 */
.L_x_8776:
[----:B------:R-:W-:Y:S01]  /*26440*/  ISETP.GE.AND P0, PT, R27, R64, PT ;  /* 0x000000401b00720c */ /* 0x000fe20003f06270 */
[----:B------:R-:W-:-:S12]  /*26450*/  BSSY B1, `(.L_x_8516) ;  /* 0x0000055000017945 */ /* 0x000fd80003800000 */
[----:B------:R-:W-:Y:S05]  /*26460*/  @P0 BRA `(.L_x_8517) ;  /* 0x00000004004c0947 */ /* 0x000fea0003800000 */
[----:B------:R-:W3:Y:S01]  /*26470*/  LDL R117, [R1+0xa8] ;  /* 0x0000a80001757983 */ /* 0x000ee20000100800 */
[----:B------:R-:W-:-:S03]  /*26480*/  ULDC UR4, c[0x0][0xac8] ;  /* 0x0002b20000047ab9 */ /* 0x000fc60000000800 */
[----:B------:R-:W4:Y:S01]  /*26490*/  LDL R120, [R1+0xb0] ;  /* 0x0000b00001787983 */ /* 0x000f220000100800 */
[----:B------:R-:W-:Y:S02]  /*264a0*/  ISETP.GE.AND P0, PT, R113, UR4, PT ;  /* 0x0000000471007c0c */ /* 0x000fe4000bf06270 */
[----:B------:R-:W-:Y:S02]  /*264b0*/  ISETP.GE.AND P3, PT, R102, UR4, PT ;  /* 0x0000000466007c0c */ /* 0x000fe4000bf66270 */
[----:B------:R-:W-:Y:S02]  /*264c0*/  ISETP.GE.AND P2, PT, R107, UR4, PT ;  /* 0x000000046b007c0c */ /* 0x000fe4000bf46270 */
[----:B------:R-:W-:-:S07]  /*264d0*/  ISETP.GE.AND P1, PT, R109, UR4, PT ;  /* 0x000000046d007c0c */ /* 0x000fce000bf26270 */
[----:B-1----:R-:W-:Y:S02]  /*264e0*/  @!P0 IMAD.MOV.U32 R15, RZ, RZ, R9 ;  /* 0x000000ffff0f8224 */ /* 0x002fe400078e0009 */
[C---:B--2---:R-:W-:Y:S01]  /*264f0*/  @!P3 LEA R10, P4, R102.reuse, R14, 0x2 ;  /* 0x0000000e660ab211 */ /* 0x044fe200078810ff */
[----:B------:R-:W-:Y:S02]  /*26500*/  @!P0 IMAD.MOV.U32 R87, RZ, RZ, R3 ;  /* 0x000000ffff578224 */ /* 0x000fe400078e0003 */
[----:B------:R-:W-:Y:S01]  /*26510*/  @!P0 IMAD.WIDE R12, R113, 0x4, R14 ;  /* 0x00000004710c8825 */ /* 0x000fe200078e020e */
[----:B------:R-:W-:Y:S01]  /*26520*/  ULDC.64 UR6, c[0x0][0x208] ;  /* 0x0000820000067ab9 */ /* 0x000fe20000000a00 */
[----:B------:R-:W-:Y:S02]  /*26530*/  @!P3 LEA.HI.X R11, R102, R9, R105, 0x2, P4 ;  /* 0x00000009660bb211 */ /* 0x000fe400020f1469 */
[----:B------:R-:W-:Y:S01]  /*26540*/  @!P3 MOV R89, R21 ;  /* 0x000000150059b202 */ /* 0x000fe20000000f00 */
[----:B------:R1:W-:Y:S01]  /*26550*/  @!P0 ST.E.64 desc[UR6][R12.64], R86 ;  /* 0x000000560c008985 */ /* 0x0003e2000c101b06 */
[----:B------:R-:W-:-:S02]  /*26560*/  ISETP.GE.AND P0, PT, R96, UR4, PT ;  /* 0x0000000460007c0c */ /* 0x000fc4000bf06270 */
[CC--:B------:R-:W-:Y:S01]  /*26570*/  @!P2 LEA R24, P4, R107.reuse, R14.reuse, 0x2 ;  /* 0x0000000e6b18a211 */ /* 0x0c0fe200078810ff */
[----:B------:R2:W-:Y:S01]  /*26580*/  @!P3 ST.E.64 desc[UR6][R10.64], R88 ;  /* 0x000000580a00b985 */ /* 0x0005e2000c101b06 */
[----:B------:R-:W-:Y:S01]  /*26590*/  ISETP.GE.AND P3, PT, R84, UR4, PT ;  /* 0x0000000454007c0c */ /* 0x000fe2000bf66270 */
[----:B------:R-:W-:Y:S01]  /*265a0*/  @!P2 IMAD.MOV.U32 R93, RZ, RZ, R97 ;  /* 0x000000ffff5da224 */ /* 0x000fe200078e0061 */
[-C--:B------:R-:W-:Y:S02]  /*265b0*/  @!P2 LEA.HI.X R25, R107, R9.reuse, R108, 0x2, P4 ;  /* 0x000000096b19a211 */ /* 0x080fe400020f146c */
[C---:B------:R-:W-:Y:S01]  /*265c0*/  @!P1 LEA R26, P5, R109.reuse, R14, 0x2 ;  /* 0x0000000e6d1a9211 */ /* 0x040fe200078a10ff */
[----:B------:R-:W-:Y:S02]  /*265d0*/  @!P1 IMAD.MOV.U32 R98, RZ, RZ, R94 ;  /* 0x000000ffff629224 */ /* 0x000fe400078e005e */
[----:B------:R5:W-:Y:S01]  /*265e0*/  @!P2 ST.E.64 desc[UR6][R24.64], R92 ;  /* 0x0000005c1800a985 */ /* 0x000be2000c101b06 */
[----:B------:R-:W-:-:S02]  /*265f0*/  @!P1 LEA.HI.X R27, R109, R9, R110, 0x2, P5 ;  /* 0x000000096d1b9211 */ /* 0x000fc400028f146e */
[----:B------:R-:W-:Y:S02]  /*26600*/  ISETP.GE.AND P2, PT, R103, UR4, PT ;  /* 0x0000000467007c0c */ /* 0x000fe4000bf46270 */
[-C--:B-1----:R-:W-:Y:S01]  /*26610*/  @!P0 LEA R12, P4, R96, R14.reuse, 0x2 ;  /* 0x0000000e600c8211 */ /* 0x082fe200078810ff */
[----:B------:R1:W-:Y:S01]  /*26620*/  @!P1 ST.E.64 desc[UR6][R26.64], R98 ;  /* 0x000000621a009985 */ /* 0x0003e2000c101b06 */
[----:B--2---:R-:W-:Y:S01]  /*26630*/  @!P3 LEA R10, P5, R84, R14, 0x2 ;  /* 0x0000000e540ab211 */ /* 0x004fe200078a10ff */
[----:B------:R-:W-:Y:S01]  /*26640*/  @!P0 IMAD.MOV.U32 R124, RZ, RZ, R0 ;  /* 0x000000ffff7c8224 */ /* 0x000fe200078e0000 */
[-C--:B------:R-:W-:Y:S02]  /*26650*/  @!P0 LEA.HI.X R13, R96, R9.reuse, R100, 0x2, P4 ;  /* 0x00000009600d8211 */ /* 0x080fe400020f1464 */
[----:B------:R-:W-:Y:S02]  /*26660*/  ISETP.GE.AND P1, PT, R83, UR4, PT ;  /* 0x0000000453007c0c */ /* 0x000fe4000bf26270 */
[----:B------:R-:W-:Y:S01]  /*26670*/  @!P3 LEA.HI.X R11, R84, R9, R90, 0x2, P5 ;  /* 0x00000009540bb211 */ /* 0x000fe200028f145a */
[----:B------:R-:W-:Y:S01]  /*26680*/  @!P0 ST.E.64 desc[UR6][R12.64], R124 ;  /* 0x0000007c0c008985 */ /* 0x000fe2000c101b06 */
[----:B------:R-:W-:-:S02]  /*26690*/  ISETP.GE.AND P0, PT, R67, UR4, PT ;  /* 0x0000000443007c0c */ /* 0x000fc4000bf06270 */
[----:B-----5:R-:W-:Y:S01]  /*266a0*/  @!P2 LEA R24, P5, R103, R14, 0x2 ;  /* 0x0000000e6718a211 */ /* 0x020fe200078a10ff */
[----:B------:R2:W-:Y:S01]  /*266b0*/  @!P3 ST.E.64 desc[UR6][R10.64], R40 ;  /* 0x000000280a00b985 */ /* 0x0005e2000c101b06 */
[----:B------:R-:W-:Y:S02]  /*266c0*/  ISETP.GE.AND P3, PT, R39, UR4, PT ;  /* 0x0000000427007c0c */ /* 0x000fe4000bf66270 */
[----:B------:R-:W-:-:S03]  /*266d0*/  @!P2 LEA.HI.X R25, R103, R9, R82, 0x2, P5 ;  /* 0x000000096719a211 */ /* 0x000fc600028f1452 */
[----:B-1----:R-:W-:Y:S02]  /*266e0*/  @!P1 LEA R26, P4, R83, R14, 0x2 ;  /* 0x0000000e531a9211 */ /* 0x002fe400078810ff */
[----:B------:R-:W-:Y:S01]  /*266f0*/  ISETP.GE.AND P5, PT, R37, UR4, PT ;  /* 0x0000000425007c0c */ /* 0x000fe2000bfa6270 */
[----:B------:R1:W-:Y:S01]  /*26700*/  @!P2 ST.E.64 desc[UR6][R24.64], R42 ;  /* 0x0000002a1800a985 */ /* 0x0003e2000c101b06 */
[----:B------:R-:W-:-:S04]  /*26710*/  @!P1 LEA.HI.X R27, R83, R9, R80, 0x2, P4 ;  /* 0x00000009531b9211 */ /* 0x000fc800020f1450 */
[-C--:B--2---:R-:W-:Y:S01]  /*26720*/  @!P3 LEA R10, P4, R39, R14.reuse, 0x2 ;  /* 0x0000000e270ab211 */ /* 0x084fe200078810ff */
[----:B-1----:R-:W-:Y:S01]  /*26730*/  @!P1 IMAD.MOV.U32 R24, RZ, RZ, R2 ;  /* 0x000000ffff189224 */ /* 0x002fe200078e0002 */
[----:B------:R-:W-:Y:S01]  /*26740*/  @!P0 LEA R2, P2, R67, R14, 0x2 ;  /* 0x0000000e43028211 */ /* 0x000fe200078410ff */
[----:B------:R-:W-:-:S03]  /*26750*/  @!P1 IMAD.MOV.U32 R25, RZ, RZ, R45 ;  /* 0x000000ffff199224 */ /* 0x000fc600078e002d */
[-C--:B------:R-:W-:Y:S02]  /*26760*/  @!P0 LEA.HI.X R3, R67, R9.reuse, R66, 0x2, P2 ;  /* 0x0000000943038211 */ /* 0x080fe400010f1442 */
[----:B------:R-:W-:Y:S01]  /*26770*/  @!P1 ST.E.64 desc[UR6][R26.64], R24 ;  /* 0x000000181a009985 */ /* 0x000fe2000c101b06 */
[----:B------:R-:W-:Y:S02]  /*26780*/  ISETP.GE.AND P1, PT, R35, UR4, PT ;  /* 0x0000000423007c0c */ /* 0x000fe4000bf26270 */
[-C--:B------:R-:W-:Y:S01]  /*26790*/  @!P3 LEA.HI.X R11, R39, R9.reuse, R38, 0x2, P4 ;  /* 0x00000009270bb211 */ /* 0x080fe200020f1426 */
[----:B------:R-:W-:Y:S01]  /*267a0*/  @!P0 ST.E.64 desc[UR6][R2.64], R46 ;  /* 0x0000002e02008985 */ /* 0x000fe2000c101b06 */
[----:B------:R-:W-:Y:S02]  /*267b0*/  @!P5 LEA R12, P2, R37, R14, 0x2 ;  /* 0x0000000e250cd211 */ /* 0x000fe400078410ff */
[----:B------:R-:W-:Y:S01]  /*267c0*/  ISETP.GE.AND P0, PT, R33, UR4, PT ;  /* 0x0000000421007c0c */ /* 0x000fe2000bf06270 */
[----:B------:R1:W-:Y:S01]  /*267d0*/  @!P3 ST.E.64 desc[UR6][R10.64], R48 ;  /* 0x000000300a00b985 */ /* 0x0003e2000c101b06 */
[----:B------:R-:W-:-:S02]  /*267e0*/  @!P5 LEA.HI.X R13, R37, R9, R36, 0x2, P2 ;  /* 0x00000009250dd211 */ /* 0x000fc400010f1424 */
[----:B------:R-:W-:Y:S01]  /*267f0*/  ISETP.GE.AND P3, PT, R31, UR4, PT ;  /* 0x000000041f007c0c */ /* 0x000fe2000bf66270 */
[----:B-1----:R-:W-:Y:S02]  /*26800*/  @!P5 IMAD.MOV.U32 R10, RZ, RZ, R20 ;  /* 0x000000ffff0ad224 */ /* 0x002fe400078e0014 */
[----:B------:R-:W-:Y:S01]  /*26810*/  @!P5 IMAD.MOV.U32 R11, RZ, RZ, R51 ;  /* 0x000000ffff0bd224 */ /* 0x000fe200078e0033 */
[----:B------:R-:W-:-:S04]  /*26820*/  @!P1 LEA R20, P2, R35, R14, 0x2 ;  /* 0x0000000e23149211 */ /* 0x000fc800078410ff */
[----:B------:R1:W-:Y:S01]  /*26830*/  @!P5 ST.E.64 desc[UR6][R12.64], R10 ;  /* 0x0000000a0c00d985 */ /* 0x0003e2000c101b06 */
[----:B------:R-:W-:Y:S02]  /*26840*/  ISETP.GE.AND P5, PT, R111, UR4, PT ;  /* 0x000000046f007c0c */ /* 0x000fe4000bfa6270 */
[-C--:B------:R-:W-:Y:S02]  /*26850*/  @!P1 LEA.HI.X R21, R35, R9.reuse, R28, 0x2, P2 ;  /* 0x0000000923159211 */ /* 0x080fe400010f141c */
[CC--:B------:R-:W-:Y:S01]  /*26860*/  @!P0 LEA R2, P2, R33.reuse, R14.reuse, 0x2 ;  /* 0x0000000e21028211 */ /* 0x0c0fe200078410ff */
[----:B------:R-:W-:Y:S02]  /*26870*/  @!P1 IMAD.MOV.U32 R45, RZ, RZ, R53 ;  /* 0x000000ffff2d9224 */ /* 0x000fe400078e0035 */
[----:B------:R-:W-:Y:S01]  /*26880*/  @!P0 IMAD.MOV.U32 R51, RZ, RZ, R55 ;  /* 0x000000ffff338224 */ /* 0x000fe200078e0037 */
[----:B------:R-:W-:Y:S02]  /*26890*/  @!P0 LEA.HI.X R3, R33, R9, R34, 0x2, P2 ;  /* 0x0000000921038211 */ /* 0x000fe400010f1422 */
[----:B------:R-:W-:Y:S01]  /*268a0*/  @!P1 ST.E.64 desc[UR6][R20.64], R44 ;  /* 0x0000002c14009985 */ /* 0x000fe2000c101b06 */
[----:B------:R-:W-:-:S03]  /*268b0*/  @!P3 LEA R24, P1, R31, R14, 0x2 ;  /* 0x0000000e1f18b211 */ /* 0x000fc600078210ff */
[----:B------:R2:W-:Y:S01]  /*268c0*/  @!P0 ST.E.64 desc[UR6][R2.64], R50 ;  /* 0x0000003202008985 */ /* 0x0005e2000c101b06 */
[----:B-1----:R-:W-:Y:S02]  /*268d0*/  @!P5 LEA R10, P0, R111, R14, 0x2 ;  /* 0x0000000e6f0ad211 */ /* 0x002fe400078010ff */
[-C--:B------:R-:W-:Y:S02]  /*268e0*/  @!P3 LEA.HI.X R25, R31, R9.reuse, R30, 0x2, P1 ;  /* 0x000000091f19b211 */ /* 0x080fe400008f141e */
[----:B------:R-:W-:Y:S01]  /*268f0*/  @!P5 LEA.HI.X R11, R111, R9, R32, 0x2, P0 ;  /* 0x000000096f0bd211 */ /* 0x000fe200000f1420 */
[----:B--2---:R-:W-:Y:S02]  /*26900*/  @!P3 IMAD.MOV.U32 R2, RZ, RZ, R114 ;  /* 0x000000ffff02b224 */ /* 0x004fe400078e0072 */
[----:B------:R-:W-:-:S05]  /*26910*/  @!P3 IMAD.MOV.U32 R3, RZ, RZ, R61 ;  /* 0x000000ffff03b224 */ /* 0x000fca00078e003d */
[----:B------:R1:W-:Y:S01]  /*26920*/  @!P3 ST.E.64 desc[UR6][R24.64], R2 ;  /* 0x000000021800b985 */ /* 0x0003e2000c101b06 */
[----:B---3--:R-:W-:-:S13]  /*26930*/  ISETP.GE.AND P4, PT, R117, UR4, PT ;  /* 0x0000000475007c0c */ /* 0x008fda000bf86270 */
[----:B------:R-:W-:Y:S01]  /*26940*/  @!P4 LEA R14, P2, R117, R14, 0x2 ;  /* 0x0000000e750ec211 */ /* 0x000fe200078410ff */
[----:B------:R-:W-:-:S03]  /*26950*/  @!P4 IMAD.MOV.U32 R114, RZ, RZ, R118 ;  /* 0x000000ffff72c224 */ /* 0x000fc600078e0076 */
[----:B----4-:R-:W-:Y:S02]  /*26960*/  @!P4 LEA.HI.X R15, R117, R9, R120, 0x2, P2 ;  /* 0x00000009750fc211 */ /* 0x010fe400010f1478 */
[----:B------:R-:W-:-:S05]  /*26970*/  @!P5 MOV R117, R95 ;  /* 0x0000005f0075d202 */ /* 0x000fca0000000f00 */
[----:B------:R1:W-:Y:S04]  /*26980*/  @!P5 ST.E.64 desc[UR6][R10.64], R116 ;  /* 0x000000740a00d985 */ /* 0x0003e8000c101b06 */
[----:B------:R1:W-:Y:S02]  /*26990*/  @!P4 ST.E.64 desc[UR6][R14.64], R114 ;  /* 0x000000720e00c985 */ /* 0x0003e4000c101b06 */
.L_x_8517:
[----:B------:R-:W-:Y:S05]  /*269a0*/  BSYNC B1 ;  /* 0x0000000000017941 */ /* 0x000fea0003800000 */
.L_x_8516:
[----:B------:R-:W-:-:S03]  /*269b0*/  UMOV UR4, 0xffffffff ;  /* 0xffffffff00047882 */ /* 0x000fc60000000000 */
[----:B------:R-:W-:Y:S05]  /*269c0*/  BRA.DIV UR4, `(.L_x_8518) ;  /* 0x000000c604847947 */ /* 0x000fea000b800000 */
[----:B-1----:R1:W3:Y:S04]  /*269d0*/  SHFL.IDX PT, R3, R8, 0x1, 0x1c1f ;  /* 0x003c1f0008037f89 */ /* 0x0022e800000e0000 */
[----:B--2---:R1:W2:Y:S02]  /*269e0*/  SHFL.IDX PT, R14, R4, 0x1, 0x1c1f ;  /* 0x003c1f00040e7f89 */ /* 0x0042a400000e0000 */
.L_x_8780:
[----:B------:R-:W-:-:S13]  /*269f0*/  ISETP.GE.AND P0, PT, R29, R64, PT ;  /* 0x000000401d00720c */ /* 0x000fda0003f06270 */
[----:B------:R-:W-:Y:S05]  /*26a00*/  @P0 BRA `(.L_x_8514) ;  /* 0x0000001000c80947 */ /* 0x000fea0003800000 */
[----:B------:R-:W4:Y:S01]  /*26a10*/  LDL R0, [R1+0xa8] ;  /* 0x0000a80001007983 */ /* 0x000f220000100800 */
[----:B------:R-:W-:Y:S01]  /*26a20*/  ULDC UR4, c[0x0][0xac8] ;  /* 0x0002b20000047ab9 */ /* 0x000fe20000000800 */
[----:B------:R-:W-:Y:S01]  /*26a30*/  ULDC.64 UR6, c[0x0][0x208] ;  /* 0x0000820000067ab9 */ /* 0x000fe20000000a00 */
[----:B------:R-:W-:Y:S02]  /*26a40*/  ISETP.GE.AND P0, PT, R102, UR4, PT ;  /* 0x0000000466007c0c */ /* 0x000fe4000bf06270 */
[----:B------:R-:W-:Y:S02]  /*26a50*/  ISETP.GE.AND P2, PT, R113, UR4, PT ;  /* 0x0000000471007c0c */ /* 0x000fe4000bf46270 */
[----:B------:R-:W-:Y:S02]  /*26a60*/  ISETP.GE.AND P1, PT, R107, UR4, PT ;  /* 0x000000046b007c0c */ /* 0x000fe4000bf26270 */
[----:B------:R-:W-:-:S07]  /*26a70*/  ISETP.GE.AND P3, PT, R109, UR4, PT ;  /* 0x000000046d007c0c */ /* 0x000fce000bf66270 */
[CC--:B--2---:R-:W-:Y:S01]  /*26a80*/  @!P0 LEA R12, P4, R102.reuse, R14.reuse, 0x2 ;  /* 0x0000000e660c8211 */ /* 0x0c4fe200078810ff */
[----:B------:R-:W-:Y:S02]  /*26a90*/  @!P0 IMAD.MOV.U32 R55, RZ, RZ, R119 ;  /* 0x000000ffff378224 */ /* 0x000fe400078e0077 */
[----:B------:R-:W-:Y:S01]  /*26aa0*/  @!P2 IMAD.MOV.U32 R2, RZ, RZ, R14 ;  /* 0x000000ffff02a224 */ /* 0x000fe200078e000e */
[----:B---3--:R-:W-:Y:S01]  /*26ab0*/  @!P0 LEA.HI.X R13, R102, R3, R105, 0x2, P4 ;  /* 0x00000003660d8211 */ /* 0x008fe200020f1469 */
[----:B------:R-:W-:Y:S01]  /*26ac0*/  @!P2 IMAD.MOV.U32 R53, RZ, RZ, R101 ;  /* 0x000000ffff35a224 */ /* 0x000fe200078e0065 */
[----:B------:R-:W-:Y:S01]  /*26ad0*/  ISETP.GE.AND P4, PT, R96, UR4, PT ;  /* 0x0000000460007c0c */ /* 0x000fe2000bf86270 */
[----:B------:R-:W-:Y:S01]  /*26ae0*/  @!P2 IMAD.WIDE R10, R113, 0x4, R2 ;  /* 0x00000004710aa825 */ /* 0x000fe200078e0202 */
[----:B01----:R-:W-:-:S04]  /*26af0*/  @!P1 LEA R8, P5, R107, R14, 0x2 ;  /* 0x0000000e6b089211 */ /* 0x003fc800078a10ff */
[----:B------:R0:W-:Y:S01]  /*26b00*/  @!P2 ST.E.64 desc[UR6][R10.64], R52 ;  /* 0x000000340a00a985 */ /* 0x0001e2000c101b06 */
[----:B------:R-:W-:Y:S02]  /*26b10*/  ISETP.GE.AND P2, PT, R84, UR4, PT ;  /* 0x0000000454007c0c */ /* 0x000fe4000bf46270 */
[-C--:B------:R-:W-:Y:S01]  /*26b20*/  @!P1 LEA.HI.X R9, R107, R3.reuse, R108, 0x2, P5 ;  /* 0x000000036b099211 */ /* 0x080fe200028f146c */
[----:B------:R1:W-:Y:S01]  /*26b30*/  @!P0 ST.E.64 desc[UR6][R12.64], R54 ;  /* 0x000000360c008985 */ /* 0x0003e2000c101b06 */
[-C--:B------:R-:W-:Y:S02]  /*26b40*/  @!P3 LEA R20, P5, R109, R14.reuse, 0x2 ;  /* 0x0000000e6d14b211 */ /* 0x080fe400078a10ff */
[----:B------:R-:W-:Y:S01]  /*26b50*/  ISETP.GE.AND P0, PT, R103, UR4, PT ;  /* 0x0000000467007c0c */ /* 0x000fe2000bf06270 */
[----:B------:R2:W-:Y:S01]  /*26b60*/  @!P1 ST.E.64 desc[UR6][R8.64], R68 ;  /* 0x0000004408009985 */ /* 0x0005e2000c101b06 */
[----:B------:R-:W-:Y:S02]  /*26b70*/  @!P3 LEA.HI.X R21, R109, R3, R110, 0x2, P5 ;  /* 0x000000036d15b211 */ /* 0x000fe400028f146e */
[----:B------:R-:W-:-:S02]  /*26b80*/  @!P4 LEA R24, P5, R96, R14, 0x2 ;  /* 0x0000000e6018c211 */ /* 0x000fc400078a10ff */
[----:B------:R-:W-:Y:S01]  /*26b90*/  ISETP.GE.AND P1, PT, R83, UR4, PT ;  /* 0x0000000453007c0c */ /* 0x000fe2000bf26270 */
[----:B------:R3:W-:Y:S01]  /*26ba0*/  @!P3 ST.E.64 desc[UR6][R20.64], R70 ;  /* 0x000000461400b985 */ /* 0x0007e2000c101b06 */
[-C--:B------:R-:W-:Y:S02]  /*26bb0*/  @!P4 LEA.HI.X R25, R96, R3.reuse, R100, 0x2, P5 ;  /* 0x000000036019c211 */ /* 0x080fe400028f1464 */
[CC--:B------:R-:W-:Y:S02]  /*26bc0*/  @!P2 LEA R26, P5, R84.reuse, R14.reuse, 0x2 ;  /* 0x0000000e541aa211 */ /* 0x0c0fe400078a10ff */
[----:B------:R-:W-:Y:S01]  /*26bd0*/  ISETP.GE.AND P3, PT, R67, UR4, PT ;  /* 0x0000000443007c0c */ /* 0x000fe2000bf66270 */
[----:B------:R5:W-:Y:S01]  /*26be0*/  @!P4 ST.E.64 desc[UR6][R24.64], R56 ;  /* 0x000000381800c985 */ /* 0x000be2000c101b06 */
[----:B------:R-:W-:Y:S01]  /*26bf0*/  @!P2 LEA.HI.X R27, R84, R3, R90, 0x2, P5 ;  /* 0x00000003541ba211 */ /* 0x000fe200028f145a */
[----:B------:R-:W-:Y:S01]  /*26c00*/  @!P0 IMAD.MOV.U32 R61, RZ, RZ, R63 ;  /* 0x000000ffff3d8224 */ /* 0x000fe200078e003f */
[----:B0-----:R-:W-:-:S02]  /*26c10*/  @!P0 LEA R10, P5, R103, R14, 0x2 ;  /* 0x0000000e670a8211 */ /* 0x001fc400078a10ff */
[----:B------:R-:W-:Y:S01]  /*26c20*/  ISETP.GE.AND P4, PT, R39, UR4, PT ;  /* 0x0000000427007c0c */ /* 0x000fe2000bf86270 */
[----:B------:R0:W-:Y:S01]  /*26c30*/  @!P2 ST.E.64 desc[UR6][R26.64], R58 ;  /* 0x0000003a1a00a985 */ /* 0x0001e2000c101b06 */
[-C--:B------:R-:W-:Y:S01]  /*26c40*/  @!P0 LEA.HI.X R11, R103, R3.reuse, R82, 0x2, P5 ;  /* 0x00000003670b8211 */ /* 0x080fe200028f1452 */
[----:B------:R-:W-:Y:S01]  /*26c50*/  @!P1 IMAD.MOV.U32 R63, RZ, RZ, R65 ;  /* 0x000000ffff3f9224 */ /* 0x000fe200078e0041 */
[-C--:B-1----:R-:W-:Y:S02]  /*26c60*/  @!P1 LEA R12, P5, R83, R14.reuse, 0x2 ;  /* 0x0000000e530c9211 */ /* 0x082fe400078a10ff */
[----:B------:R-:W-:Y:S01]  /*26c70*/  ISETP.GE.AND P2, PT, R37, UR4, PT ;  /* 0x0000000425007c0c */ /* 0x000fe2000bf46270 */
[----:B------:R1:W-:Y:S01]  /*26c80*/  @!P0 ST.E.64 desc[UR6][R10.64], R60 ;  /* 0x0000003c0a008985 */ /* 0x0003e2000c101b06 */
[----:B------:R-:W-:Y:S02]  /*26c90*/  @!P1 LEA.HI.X R13, R83, R3, R80, 0x2, P5 ;  /* 0x00000003530d9211 */ /* 0x000fe400028f1450 */
[----:B--2---:R-:W-:-:S02]  /*26ca0*/  @!P3 LEA R8, P5, R67, R14, 0x2 ;  /* 0x0000000e4308b211 */ /* 0x004fc400078a10ff */
[----:B------:R-:W-:Y:S01]  /*26cb0*/  ISETP.GE.AND P0, PT, R35, UR4, PT ;  /* 0x0000000423007c0c */ /* 0x000fe2000bf06270 */
[----:B------:R2:W-:Y:S01]  /*26cc0*/  @!P1 ST.E.64 desc[UR6][R12.64], R62 ;  /* 0x0000003e0c009985 */ /* 0x0005e2000c101b06 */
[-C--:B------:R-:W-:Y:S02]  /*26cd0*/  @!P3 LEA.HI.X R9, R67, R3.reuse, R66, 0x2, P5 ;  /* 0x000000034309b211 */ /* 0x080fe400028f1442 */
[-C--:B---3--:R-:W-:Y:S02]  /*26ce0*/  @!P4 LEA R20, P5, R39, R14.reuse, 0x2 ;  /* 0x0000000e2714c211 */ /* 0x088fe400078a10ff */
[----:B------:R-:W-:Y:S01]  /*26cf0*/  ISETP.GE.AND P1, PT, R33, UR4, PT ;  /* 0x0000000421007c0c */ /* 0x000fe2000bf26270 */
[----:B------:R3:W-:Y:S01]  /*26d00*/  @!P3 ST.E.64 desc[UR6][R8.64], R76 ;  /* 0x0000004c0800b985 */ /* 0x0007e2000c101b06 */
[----:B------:R-:W-:Y:S01]  /*26d10*/  @!P4 LEA.HI.X R21, R39, R3, R38, 0x2, P5 ;  /* 0x000000032715c211 */ /* 0x000fe200028f1426 */
[----:B------:R-:W-:Y:S01]  /*26d20*/  @!P2 IMAD.MOV.U32 R105, RZ, RZ, R81 ;  /* 0x000000ffff69a224 */ /* 0x000fe200078e0051 */
[----:B-----5:R-:W-:-:S02]  /*26d30*/  @!P2 LEA R24, P5, R37, R14, 0x2 ;  /* 0x0000000e2518a211 */ /* 0x020fc400078a10ff */
[----:B------:R-:W-:Y:S01]  /*26d40*/  ISETP.GE.AND P3, PT, R31, UR4, PT ;  /* 0x000000041f007c0c */ /* 0x000fe2000bf66270 */
[----:B------:R2:W-:Y:S01]  /*26d50*/  @!P4 ST.E.64 desc[UR6][R20.64], R78 ;  /* 0x0000004e1400c985 */ /* 0x0005e2000c101b06 */
[-C--:B------:R-:W-:Y:S02]  /*26d60*/  @!P2 LEA.HI.X R25, R37, R3.reuse, R36, 0x2, P5 ;  /* 0x000000032519a211 */ /* 0x080fe400028f1424 */
[-C--:B0-----:R-:W-:Y:S02]  /*26d70*/  @!P0 LEA R26, P5, R35, R14.reuse, 0x2 ;  /* 0x0000000e231a8211 */ /* 0x081fe400078a10ff */
[----:B------:R-:W-:Y:S01]  /*26d80*/  ISETP.GE.AND P4, PT, R111, UR4, PT ;  /* 0x000000046f007c0c */ /* 0x000fe2000bf86270 */
[----:B------:R0:W-:Y:S01]  /*26d90*/  @!P2 ST.E.64 desc[UR6][R24.64], R104 ;  /* 0x000000681800a985 */ /* 0x0001e2000c101b06 */
[----:B------:R-:W-:Y:S01]  /*26da0*/  @!P0 LEA.HI.X R27, R35, R3, R28, 0x2, P5 ;  /* 0x00000003231b8211 */ /* 0x000fe200028f141c */
[----:B------:R-:W-:Y:S01]  /*26db0*/  @!P1 IMAD.MOV.U32 R107, RZ, RZ, R85 ;  /* 0x000000ffff6b9224 */ /* 0x000fe200078e0055 */
[----:B-1----:R-:W-:-:S03]  /*26dc0*/  @!P1 LEA R10, P5, R33, R14, 0x2 ;  /* 0x0000000e210a9211 */ /* 0x002fc600078a10ff */
[----:B------:R0:W-:Y:S01]  /*26dd0*/  @!P0 ST.E.64 desc[UR6][R26.64], R128 ;  /* 0x000000801a008985 */ /* 0x0001e2000c101b06 */
[----:B------:R-:W-:Y:S01]  /*26de0*/  @!P1 LEA.HI.X R11, R33, R3, R34, 0x2, P5 ;  /* 0x00000003210b9211 */ /* 0x000fe200028f1422 */
[----:B------:R-:W-:Y:S01]  /*26df0*/  @!P3 IMAD.MOV.U32 R113, RZ, RZ, R91 ;  /* 0x000000ffff71b224 */ /* 0x000fe200078e005b */
[----:B--2---:R-:W-:-:S03]  /*26e00*/  @!P3 LEA R12, P5, R31, R14, 0x2 ;  /* 0x0000000e1f0cb211 */ /* 0x004fc600078a10ff */
[----:B---3--:R-:W-:Y:S01]  /*26e10*/  @!P4 LEA R8, P2, R111, R14, 0x2 ;  /* 0x0000000e6f08c211 */ /* 0x008fe200078410ff */
[----:B------:R0:W-:Y:S01]  /*26e20*/  @!P1 ST.E.64 desc[UR6][R10.64], R106 ;  /* 0x0000006a0a009985 */ /* 0x0001e2000c101b06 */
[-C--:B------:R-:W-:Y:S02]  /*26e30*/  @!P3 LEA.HI.X R13, R31, R3.reuse, R30, 0x2, P5 ;  /* 0x000000031f0db211 */ /* 0x080fe400028f141e */
[----:B------:R-:W-:-:S03]  /*26e40*/  @!P4 LEA.HI.X R9, R111, R3, R32, 0x2, P2 ;  /* 0x000000036f09c211 */ /* 0x000fc600010f1420 */
[----:B------:R0:W-:Y:S04]  /*26e50*/  @!P3 ST.E.64 desc[UR6][R12.64], R112 ;  /* 0x000000700c00b985 */ /* 0x0001e8000c101b06 */
[----:B------:R0:W-:Y:S01]  /*26e60*/  @!P4 ST.E.64 desc[UR6][R8.64], R72 ;  /* 0x000000480800c985 */ /* 0x0001e2000c101b06 */
[----:B----4-:R-:W-:-:S13]  /*26e70*/  ISETP.GE.AND P0, PT, R0, UR4, PT ;  /* 0x0000000400007c0c */ /* 0x010fda000bf06270 */
[----:B0-----:R-:W-:Y:S05]  /*26e80*/  @P0 BRA `(.L_x_8514) ;  /* 0x0000000c00a80947 */ /* 0x001fea0003800000 */
[----:B------:R-:W2:Y:S01]  /*26e90*/  LDL R4, [R1+0xb0] ;  /* 0x0000b00001047983 */ /* 0x000ea20000100800 */
[----:B------:R-:W-:Y:S01]  /*26ea0*/  LEA R14, P0, R0, R14, 0x2 ;  /* 0x0000000e000e7211 */ /* 0x000fe200078010ff */
[----:B------:R-:W-:-:S03]  /*26eb0*/  ULDC.64 UR4, c[0x0][0x208] ;  /* 0x0000820000047ab9 */ /* 0x000fc60000000a00 */
[----:B--2---:R-:W-:-:S05]  /*26ec0*/  LEA.HI.X R15, R0, R3, R4, 0x2, P0 ;  /* 0x00000003000f7211 */ /* 0x004fca00000f1404 */
[----:B------:R4:W-:Y:S01]  /*26ed0*/  ST.E.64 desc[UR4][R14.64], R74 ;  /* 0x0000004a0e007985 */ /* 0x0009e2000c101b04 */
[----:B------:R-:W-:Y:S05]  /*26ee0*/  BRA `(.L_x_8514) ;  /* 0x0000000c00907947 */ /* 0x000fea0003800000 */
.L_x_8500:
        /* <DEDUP_REMOVED lines=8> */
[----:B------:R-:W-:Y:S01]  /*26f70*/  ISETP.NE.AND.EX P1, PT, RZ, UR7, PT, P1 ;  /* 0x00000007ff007c0c */ /* 0x000fe2000bf25310 */
[----:B------:R-:W-:Y:S01]  /*26f80*/  ULDC.64 UR8, c[0x0][0x208] ;  /* 0x0000820000087ab9 */ /* 0x000fe20000000a00 */
[----:B------:R-:W-:Y:S01]  /*26f90*/  ISETP.NE.AND.EX P0, PT, RZ, UR5, PT, P0 ;  /* 0x00000005ff007c0c */ /* 0x000fe2000bf05300 */
[----:B-1----:R-:W-:-:S05]  /*26fa0*/  VIADD R28, R10, 0xffffff80 ;  /* 0xffffff800a1c7836 */ /* 0x002fca0000000000 */
[----:B------:R-:W-:Y:S02]  /*26fb0*/  ISETP.GT.AND P3, PT, R28, 0x7f, PT ;  /* 0x0000007f1c00780c */ /* 0x000fe40003f64270 */
[----:B--2---:R-:W-:Y:S01]  /*26fc0*/  IADD3 R2, P2, R4, UR4, RZ ;  /* 0x0000000404027c10 */ /* 0x004fe2000ff5e0ff */
[----:B------:R-:W-:-:S03]  /*26fd0*/  ULDC UR4, c[0x0][0xa88] ;  /* 0x0002a20000047ab9 */ /* 0x000fc60000000800 */
[----:B---3--:R-:W-:Y:S02]  /*26fe0*/  IADD3.X R3, R0, UR5, RZ, P2, !PT ;  /* 0x0000000500037c10 */ /* 0x008fe400097fe4ff */
[----:B------:R-:W-:Y:S02]  /*26ff0*/  @P1 IADD3 R8, P2, R4, UR6, RZ ;  /* 0x0000000604081c10 */ /* 0x000fe4000ff5e0ff */
[----:B------:R-:W-:Y:S01]  /*27000*/  MOV R4, UR4 ;  /* 0x0000000400047c02 */ /* 0x000fe20008000f00 */
[----:B------:R1:W5:Y:S01]  /*27010*/  @P0 LDG.E R21, desc[UR8][R2.64] ;  /* 0x0000000802150981 */ /* 0x000362000c1e1900 */
[----:B------:R-:W-:Y:S02]  /*27020*/  @P1 IADD3.X R9, R0, UR7, RZ, P2, !PT ;  /* 0x0000000700091c10 */ /* 0x000fe400097fe4ff */
[----:B------:R-:W-:-:S03]  /*27030*/  ISETP.GT.AND P2, PT, R120, 0x1, PT ;  /* 0x000000017800780c */ /* 0x000fc60003f44270 */
[----:B------:R1:W5:Y:S01]  /*27040*/  @P1 LDG.E R4, desc[UR8][R8.64] ;  /* 0x0000000808041981 */ /* 0x000362000c1e1900 */
[----:B------:R-:W-:Y:S09]  /*27050*/  @P1 BRA `(.L_x_8519) ;  /* 0x0000000000141947 */ /* 0x000ff20003800000 */
[----:B------:R-:W-:Y:S05]  /*27060*/  @!P0 BRA `(.L_x_8519) ;  /* 0x0000000000108947 */ /* 0x000fea0003800000 */
[----:B------:R-:W-:Y:S02]  /*27070*/  ULDC.64 UR4, c[0x0][0x208] ;  /* 0x0000820000047ab9 */ /* 0x000fe40000000a00 */
[----:B-1----:R-:W2:Y:S04]  /*27080*/  LDG.E R9, desc[UR4][R2.64] ;  /* 0x0000000402097981 */ /* 0x002ea8000c1e1900 */
[----:B-----5:R-:W2:Y:S02]  /*27090*/  LDG.E R4, desc[UR4][R2.64+0x4] ;  /* 0x0000040402047981 */ /* 0x020ea4000c1e1900 */
[----:B--2---:R-:W-:-:S07]  /*270a0*/  IMAD.IADD R4, R4, 0x1, -R9 ;  /* 0x0000000104047824 */ /* 0x004fce00078e0a09 */
.L_x_8519:
[----:B------:R-:W2:Y:S04]  /*270b0*/  LDL.LU R0, [R1+0x9c] ;  /* 0x00009c0001007983 */ /* 0x000ea80000300800 */
[----:B-1----:R-:W3:Y:S01]  /*270c0*/  LDL.LU R2, [R1+0x88] ;  /* 0x0000880001027983 */ /* 0x002ee20000300800 */
        /* <DEDUP_REMOVED lines=11> */
[----:B0-----:R-:W2:Y:S01]  /*27180*/  LDL R14, [R1+0x74] ;  /* 0x00007400010e7983 */ /* 0x001ea20000100800 */
[----:B------:R-:W-:Y:S01]  /*27190*/  IMAD.MOV.U32 R0, RZ, RZ, 0x9b8 ;  /* 0x000009b8ff007424 */ /* 0x000fe200078e00ff */
[----:B------:R-:W-:Y:S01]  /*271a0*/  ISETP.GT.AND P3, PT, R120, 0x1, PT ;  /* 0x000000017800780c */ /* 0x000fe20003f64270 */
[----:B------:R-:W0:Y:S01]  /*271b0*/  LDC.64 R32, c[0x0][0xba8] ;  /* 0x0002ea00ff207b82 */ /* 0x000e220000000a00 */
[----:B------:R-:W3:Y:S01]  /*271c0*/  LDL.LU R30, [R1+0xa0] ;  /* 0x0000a000011e7983 */ /* 0x000ee20000300800 */
[----:B------:R-:W-:Y:S01]  /*271d0*/  ISETP.NE.AND P0, PT, R31, 0x1, PT ;  /* 0x000000011f00780c */ /* 0x000fe20003f05270 */
[----:B------:R-:W-:Y:S01]  /*271e0*/  IMAD.MOV.U32 R25, RZ, RZ, R29 ;  /* 0x000000ffff197224 */ /* 0x000fe200078e001d */
[----:B------:R-:W-:Y:S01]  /*271f0*/  SEL R26, R0, 0x978, P3 ;  /* 0x00000978001a7807 */ /* 0x000fe20001800000 */
[----:B------:R-:W-:-:S03]  /*27200*/  ULDC.64 UR4, c[0x0][0x208] ;  /* 0x0000820000047ab9 */ /* 0x000fc60000000a00 */
        /* <DEDUP_REMOVED lines=33> */
[----:B0-----:R-:W-:Y:S01]  /*27420*/  LEA R8, P0, R2, R32, 0x2 ;  /* 0x0000002002087211 */ /* 0x001fe200078010ff */
[----:B------:R-:W-:-:S03]  /*27430*/  IMAD.MOV.U32 R3, RZ, RZ, -0x800000 ;  /* 0xff800000ff037424 */ /* 0x000fc600078e00ff */
[----:B-1----:R-:W-:-:S05]  /*27440*/  LEA.HI.X R9, R2, R33, R0, 0x2, P0 ;  /* 0x0000002102097211 */ /* 0x002fca00000f1400 */
[----:B------:R1:W-:Y:S04]  /*27450*/  STG.E desc[UR4][R8.64], R3 ;  /* 0x0000000308007986 */ /* 0x0003e8000c101904 */
.L_x_8521:
[----:B------:R-:W-:Y:S05]  /*27460*/  BSYNC B1 ;  /* 0x0000000000017941 */ /* 0x000fea0003800000 */
.L_x_8520:
[----:B------:R-:W-:Y:S05]  /*27470*/  @P2 BRA `(.L_x_8514) ;  /* 0x00000008002c2947 */ /* 0x000fea0003800000 */
[----:B------:R-:W2:Y:S01]  /*27480*/  LDL.LU R12, [R1+0x74] ;  /* 0x00007400010c7983 */ /* 0x000ea20000300800 */
[----:B------:R-:W3:Y:S01]  /*27490*/  LDC R25, c[0x0][0xbe8] ;  /* 0x0002fa00ff197b82 */ /* 0x000ee20000000800 */
[--C-:B------:R-:W-:Y:S01]  /*274a0*/  SHF.R.S32.HI R13, RZ, 0x1f, R28.reuse ;  /* 0x0000001fff0d7819 */ /* 0x100fe2000001141c */
[----:B------:R-:W-:Y:S01]  /*274b0*/  ULDC.64 UR4, c[0x0][0xaa0] ;  /* 0x0002a80000047ab9 */ /* 0x000fe20000000a00 */
[----:B------:R-:W4:Y:S01]  /*274c0*/  LDL R26, [R1+0x54] ;  /* 0x00005400011a7983 */ /* 0x000f220000100800 */
[----:B------:R-:W-:Y:S01]  /*274d0*/  SHF.R.S32.HI R10, RZ, 0x1f, R28 ;  /* 0x0000001fff0a7819 */ /* 0x000fe2000001141c */
[----:B------:R-:W-:Y:S01]  /*274e0*/  IMAD R0, R20, UR4, RZ ;  /* 0x0000000414007c24 */ /* 0x000fe2000f8e02ff */
[-C--:B------:R-:W-:Y:S01]  /*274f0*/  LEA.HI R13, R13, R28.reuse, RZ, 0x3 ;  /* 0x0000001c0d0d7211 */ /* 0x080fe200078f18ff */
[----:B-1----:R-:W-:Y:S01]  /*27500*/  IMAD.WIDE.U32 R2, R21, UR4, RZ ;  /* 0x0000000415027c25 */ /* 0x002fe2000f8e00ff */
[----:B------:R-:W-:Y:S01]  /*27510*/  LEA.HI R10, R10, R28, RZ, 0x3 ;  /* 0x0000001c0a0a7211 */ /* 0x000fe200078f18ff */
[----:B------:R-:W-:Y:S01]  /*27520*/  ULDC.64 UR6, c[0x0][0xaf0] ;  /* 0x0002bc0000067ab9 */ /* 0x000fe20000000a00 */
[----:B------:R-:W-:Y:S01]  /*27530*/  LOP3.LUT R13, R13, 0xfffffff8, RZ, 0xc0, !PT ;  /* 0xfffffff80d0d7812 */ /* 0x000fe200078ec0ff */
[----:B------:R-:W-:Y:S01]  /*27540*/  IMAD R9, R21, UR5, R0 ;  /* 0x0000000515097c24 */ /* 0x000fe2000f8e0200 */
[----:B------:R-:W-:Y:S01]  /*27550*/  SHF.R.S32.HI R10, RZ, 0x3, R10 ;  /* 0x00000003ff0a7819 */ /* 0x000fe2000001140a */
[----:B------:R-:W-:-:S02]  /*27560*/  ULDC.64 UR4, c[0x0][0xae8] ;  /* 0x0002ba0000047ab9 */ /* 0x000fc40000000a00 */
[----:B------:R-:W-:Y:S01]  /*27570*/  IMAD.IADD R13, R28, 0x1, -R13 ;  /* 0x000000011c0d7824 */ /* 0x000fe200078e0a0d */
[----:B------:R-:W-:-:S03]  /*27580*/  IADD3 R3, R3, R9, RZ ;  /* 0x0000000903037210 */ /* 0x000fc60007ffe0ff */
[----:B------:R-:W-:Y:S01]  /*27590*/  IMAD R0, R13, 0x20, R10 ;  /* 0x000000200d007824 */ /* 0x000fe200078e020a */
[----:B---3--:R-:W-:-:S13]  /*275a0*/  ISETP.NE.AND P0, PT, R25, 0x1, PT ;  /* 0x000000011900780c */ /* 0x008fda0003f05270 */
[----:B------:R-:W1:Y:S08]  /*275b0*/  @P0 LDC R8, c[0x0][0xbec] ;  /* 0x0002fb00ff080b82 */ /* 0x000e700000000800 */
[----:B------:R-:W3:Y:S01]  /*275c0*/  @P0 LDC R11, c[0x0][0xbf0] ;  /* 0x0002fc00ff0b0b82 */ /* 0x000ee20000000800 */
[----:B--2---:R-:W-:-:S04]  /*275d0*/  IMAD.WIDE.U32 R2, R12, UR4, R2 ;  /* 0x000000040c027c25 */ /* 0x004fc8000f8e0002 */
[----:B----4-:R-:W-:Y:S02]  /*275e0*/  IMAD.IADD R13, R26, 0x1, R0 ;  /* 0x000000011a0d7824 */ /* 0x010fe400078e0200 */
[----:B------:R-:W-:Y:S01]  /*275f0*/  IMAD R3, R12, UR5, R3 ;  /* 0x000000050c037c24 */ /* 0x000fe2000f8e0203 */
[----:B------:R-:W-:Y:S01]  /*27600*/  ULDC.64 UR4, c[0x0][0xae0] ;  /* 0x0002b80000047ab9 */ /* 0x000fe20000000a00 */
[----:B-1----:R-:W-:-:S04]  /*27610*/  @P0 IMAD.HI.U32 R0, R13, R8, RZ ;  /* 0x000000080d000227 */ /* 0x002fc800078e00ff */
[----:B------:R-:W-:Y:S01]  /*27620*/  IMAD.MOV.U32 R9, RZ, RZ, R13 ;  /* 0x000000ffff097224 */ /* 0x000fe200078e000d */
[----:B---3--:R-:W-:Y:S01]  /*27630*/  @P0 SHF.R.U32.HI R9, RZ, R11, R0 ;  /* 0x0000000bff090219 */ /* 0x008fe20000011600 */
[----:B------:R-:W-:Y:S02]  /*27640*/  IMAD R8, R24, UR6, RZ ;  /* 0x0000000618087c24 */ /* 0x000fe4000f8e02ff */
[----:B------:R-:W-:Y:S01]  /*27650*/  IMAD.WIDE.U32 R2, R27, UR6, R2 ;  /* 0x000000061b027c25 */ /* 0x000fe2000f8e0002 */
[----:B------:R-:W-:-:S03]  /*27660*/  SHF.R.S32.HI R0, RZ, 0x1f, R9 ;  /* 0x0000001fff007819 */ /* 0x000fc60000011409 */
        /* <DEDUP_REMOVED lines=19> */
[----:B------:R1:W2:Y:S04]  /*277a0*/  SHFL.IDX PT, R0, R3, RZ, 0x181f ;  /* 0x00181fff03007589 */ /* 0x0002a800000e0000 */
[----:B0-----:R1:W0:Y:S02]  /*277b0*/  SHFL.IDX PT, R14, R2, RZ, 0x181f ;  /* 0x00181fff020e7589 */ /* 0x00122400000e0000 */
.L_x_8783:
[----:B------:R-:W-:Y:S01]  /*277c0*/  IMAD R25, R4, R25, RZ ;  /* 0x0000001904197224 */ /* 0x000fe200078e02ff */
[----:B------:R-:W-:Y:S01]  /*277d0*/  BSSY B1, `(.L_x_8523) ;  /* 0x0000012000017945 */ /* 0x000fe20003800000 */
[----:B------:R-:W-:-:S05]  /*277e0*/  IMAD.IADD R8, R10, 0x1, R26 ;  /* 0x000000010a087824 */ /* 0x000fca00078e021a */
[----:B------:R-:W-:-:S13]  /*277f0*/  ISETP.GE.AND P0, PT, R8, R25, PT ;  /* 0x000000190800720c */ /* 0x000fda0003f06270 */
[----:B------:R-:W-:Y:S05]  /*27800*/  @P0 BRA `(.L_x_8524) ;  /* 0x0000000000380947 */ /* 0x000fea0003800000 */
[----:B------:R-:W3:Y:S01]  /*27810*/  LDL R13, [R1+0x70] ;  /* 0x00007000010d7983 */ /* 0x000ee20000100800 */
[----:B------:R-:W-:-:S03]  /*27820*/  ULDC UR4, c[0x0][0xac8] ;  /* 0x0002b20000047ab9 */ /* 0x000fc60000000800 */
[----:B------:R-:W4:Y:S04]  /*27830*/  LDL R9, [R1+0x8c] ;  /* 0x00008c0001097983 */ /* 0x000f280000100800 */
[----:B------:R-:W2:Y:S04]  /*27840*/  LDL R20, [R1+0xc4] ;  /* 0x0000c40001147983 */ /* 0x000ea80000100800 */
[----:B------:R-:W5:Y:S01]  /*27850*/  LDL R12, [R1+0xc0] ;  /* 0x0000c000010c7983 */ /* 0x000f620000100800 */
[----:B------:R-:W-:Y:S01]  /*27860*/  ULDC.64 UR6, c[0x0][0x208] ;  /* 0x0000820000067ab9 */ /* 0x000fe20000000a00 */
[----:B---3--:R-:W-:-:S02]  /*27870*/  ISETP.GE.AND P2, PT, R13, UR4, PT ;  /* 0x000000040d007c0c */ /* 0x008fc4000bf46270 */
[----:B----4-:R-:W-:-:S11]  /*27880*/  ISETP.GE.AND P3, PT, R9, UR4, PT ;  /* 0x0000000409007c0c */ /* 0x010fd6000bf66270 */
[-C--:B0-----:R-:W-:Y:S02]  /*27890*/  @!P2 LEA R10, P0, R13, R14.reuse, 0x1 ;  /* 0x0000000e0d0aa211 */ /* 0x081fe400078008ff */
[----:B------:R-:W-:Y:S02]  /*278a0*/  @!P3 LEA R14, P1, R9, R14, 0x1 ;  /* 0x0000000e090eb211 */ /* 0x000fe400078208ff */
[-C--:B--2---:R-:W-:Y:S02]  /*278b0*/  @!P2 LEA.HI.X R11, R13, R0.reuse, R20, 0x1, P0 ;  /* 0x000000000d0ba211 */ /* 0x084fe400000f0c14 */
[----:B-----5:R-:W-:-:S03]  /*278c0*/  @!P3 LEA.HI.X R15, R9, R0, R12, 0x1, P1 ;  /* 0x00000000090fb211 */ /* 0x020fc600008f0c0c */
[----:B------:R3:W-:Y:S04]  /*278d0*/  @!P2 ST.E.128 desc[UR6][R10.64], RZ ;  /* 0x000000ff0a00a985 */ /* 0x0007e8000c101d06 */
[----:B------:R3:W-:Y:S02]  /*278e0*/  @!P3 ST.E.128 desc[UR6][R14.64], RZ ;  /* 0x000000ff0e00b985 */ /* 0x0007e4000c101d06 */
.L_x_8524:
[----:B------:R-:W-:Y:S05]  /*278f0*/  BSYNC B1 ;  /* 0x0000000000017941 */ /* 0x000fea0003800000 */
.L_x_8523:
[----:B------:R-:W-:-:S03]  /*27900*/  UMOV UR4, 0xffffffff ;  /* 0xffffffff00047882 */ /* 0x000fc60000000000 */
[----:B------:R-:W-:Y:S05]  /*27910*/  BRA.DIV UR4, `(.L_x_8525) ;  /* 0x000000ba042c7947 */ /* 0x000fea000b800000 */
[----:B--2---:R2:W4:Y:S04]  /*27920*/  SHFL.IDX PT, R0, R3, 0x1, 0x181f ;  /* 0x00381f0003007f89 */ /* 0x00452800000e0000 */
[----:B0--3--:R2:W0:Y:S02]  /*27930*/  SHFL.IDX PT, R14, R2, 0x1, 0x181f ;  /* 0x00381f00020e7f89 */ /* 0x00942400000e0000 */
.L_x_8787:
        /* <DEDUP_REMOVED lines=8> */
[----:B------:R-:W2:Y:S01]  /*279c0*/  LDL R12, [R1+0xc0] ;  /* 0x0000c000010c7983 */ /* 0x000ea20000100800 */
[----:B------:R-:W-:Y:S01]  /*279d0*/  ULDC.64 UR6, c[0x0][0x208] ;  /* 0x0000820000067ab9 */ /* 0x000fe20000000a00 */
[----:B---3--:R-:W-:-:S02]  /*279e0*/  ISETP.GE.AND P2, PT, R13, UR4, PT ;  /* 0x000000040d007c0c */ /* 0x008fc4000bf46270 */
[----:B-----5:R-:W-:-:S11]  /*279f0*/  ISETP.GE.AND P3, PT, R9, UR4, PT ;  /* 0x0000000409007c0c */ /* 0x020fd6000bf66270 */
[-C--:B0-----:R-:W-:Y:S02]  /*27a00*/  @!P2 LEA R10, P0, R13, R14.reuse, 0x1 ;  /* 0x0000000e0d0aa211 */ /* 0x081fe400078008ff */
[----:B------:R-:W-:Y:S02]  /*27a10*/  @!P3 LEA R14, P1, R9, R14, 0x1 ;  /* 0x0000000e090eb211 */ /* 0x000fe400078208ff */
[-C--:B----4-:R-:W-:Y:S02]  /*27a20*/  @!P2 LEA.HI.X R11, R13, R0.reuse, R20, 0x1, P0 ;  /* 0x000000000d0ba211 */ /* 0x090fe400000f0c14 */
[----:B--2---:R-:W-:-:S03]  /*27a30*/  @!P3 LEA.HI.X R15, R9, R0, R12, 0x1, P1 ;  /* 0x00000000090fb211 */ /* 0x004fc600008f0c0c */
[----:B------:R3:W-:Y:S04]  /*27a40*/  @!P2 ST.E.128 desc[UR6][R10.64], RZ ;  /* 0x000000ff0a00a985 */ /* 0x0007e8000c101d06 */
[----:B------:R3:W-:Y:S02]  /*27a50*/  @!P3 ST.E.128 desc[UR6][R14.64], RZ ;  /* 0x000000ff0e00b985 */ /* 0x0007e4000c101d06 */
.L_x_8527:
[----:B------:R-:W-:Y:S05]  /*27a60*/  BSYNC B1 ;  /* 0x0000000000017941 */ /* 0x000fea0003800000 */
.L_x_8526:
[----:B------:R-:W-:-:S03]  /*27a70*/  UMOV UR4, 0xffffffff ;  /* 0xffffffff00047882 */ /* 0x000fc60000000000 */
[----:B------:R-:W-:Y:S05]  /*27a80*/  BRA.DIV UR4, `(.L_x_8528) ;  /* 0x000000ba04187947 */ /* 0x000fea000b800000 */
[----:B----4-:R4:W1:Y:S04]  /*27a90*/  SHFL.IDX PT, R0, R3, 0x2, 0x181f ;  /* 0x00581f0003007f89 */ /* 0x01086800000e0000 */
[----:B0--3--:R4:W0:Y:S02]  /*27aa0*/  SHFL.IDX PT, R14, R2, 0x2, 0x181f ;  /* 0x00581f00020e7f89 */ /* 0x00982400000e0000 */
.L_x_8791:
[----:B------:R-:W-:Y:S01]  /*27ab0*/  VIADD R4, R8, 0x40 ;  /* 0x0000004008047836 */ /* 0x000fe20000000000 */
[----:B------:R-:W-:Y:S04]  /*27ac0*/  BSSY B1, `(.L_x_8529) ;  /* 0x0000011000017945 */ /* 0x000fe80003800000 */
[----:B------:R-:W-:-:S13]  /*27ad0*/  ISETP.GE.AND P0, PT, R4, R25, PT ;  /* 0x000000190400720c */ /* 0x000fda0003f06270 */
[----:B------:R-:W-:Y:S05]  /*27ae0*/  @P0 BRA `(.L_x_8530) ;  /* 0x0000000000380947 */ /* 0x000fea0003800000 */
[----:B------:R-:W3:Y:S01]  /*27af0*/  LDL R13, [R1+0x70] ;  /* 0x00007000010d7983 */ /* 0x000ee20000100800 */
[----:B------:R-:W-:-:S03]  /*27b00*/  ULDC UR4, c[0x0][0xac8] ;  /* 0x0002b20000047ab9 */ /* 0x000fc60000000800 */
[----:B------:R-:W5:Y:S04]  /*27b10*/  LDL R9, [R1+0x8c] ;  /* 0x00008c0001097983 */ /* 0x000f680000100800 */
[----:B------:R-:W1:Y:S04]  /*27b20*/  LDL R20, [R1+0xc4] ;  /* 0x0000c40001147983 */ /* 0x000e680000100800 */
[----:B------:R-:W2:Y:S01]  /*27b30*/  LDL R12, [R1+0xc0] ;  /* 0x0000c000010c7983 */ /* 0x000ea20000100800 */
[----:B------:R-:W-:Y:S01]  /*27b40*/  ULDC.64 UR6, c[0x0][0x208] ;  /* 0x0000820000067ab9 */ /* 0x000fe20000000a00 */
[----:B---3--:R-:W-:-:S02]  /*27b50*/  ISETP.GE.AND P2, PT, R13, UR4, PT ;  /* 0x000000040d007c0c */ /* 0x008fc4000bf46270 */
[----:B-----5:R-:W-:-:S11]  /*27b60*/  ISETP.GE.AND P3, PT, R9, UR4, PT ;  /* 0x0000000409007c0c */ /* 0x020fd6000bf66270 */
[-C--:B0-----:R-:W-:Y:S02]  /*27b70*/  @!P2 LEA R10, P0, R13, R14.reuse, 0x1 ;  /* 0x0000000e0d0aa211 */ /* 0x081fe400078008ff */
[----:B------:R-:W-:Y:S02]  /*27b80*/  @!P3 LEA R14, P1, R9, R14, 0x1 ;  /* 0x0000000e090eb211 */ /* 0x000fe400078208ff */
[-C--:B-1----:R-:W-:Y:S02]  /*27b90*/  @!P2 LEA.HI.X R11, R13, R0.reuse, R20, 0x1, P0 ;  /* 0x000000000d0ba211 */ /* 0x082fe400000f0c14 */
[----:B--2---:R-:W-:-:S03]  /*27ba0*/  @!P3 LEA.HI.X R15, R9, R0, R12, 0x1, P1 ;  /* 0x00000000090fb211 */ /* 0x004fc600008f0c0c */
[----:B------:R3:W-:Y:S04]  /*27bb0*/  @!P2 ST.E.128 desc[UR6][R10.64], RZ ;  /* 0x000000ff0a00a985 */ /* 0x0007e8000c101d06 */
[----:B------:R3:W-:Y:S02]  /*27bc0*/  @!P3 ST.E.128 desc[UR6][R14.64], RZ ;  /* 0x000000ff0e00b985 */ /* 0x0007e4000c101d06 */
.L_x_8530:
[----:B------:R-:W-:Y:S05]  /*27bd0*/  BSYNC B1 ;  /* 0x0000000000017941 */ /* 0x000fea0003800000 */
.L_x_8529:
[----:B------:R-:W-:-:S03]  /*27be0*/  UMOV UR4, 0xffffffff ;  /* 0xffffffff00047882 */ /* 0x000fc60000000000 */
[----:B------:R-:W-:Y:S05]  /*27bf0*/  BRA.DIV UR4, `(.L_x_8531) ;  /* 0x000000ba04047947 */ /* 0x000fea000b800000 */
[----:B-1----:R1:W1:Y:S04]  /*27c00*/  SHFL.IDX PT, R0, R3, 0x3, 0x181f ;  /* 0x00781f0003007f89 */ /* 0x00226800000e0000 */
[----:B0--3--:R0:W3:Y:S02]  /*27c10*/  SHFL.IDX PT, R14, R2, 0x3, 0x181f ;  /* 0x00781f00020e7f89 */ /* 0x0090e400000e0000 */
.L_x_8795:
[----:B0-2-4-:R-:W-:-:S05]  /*27c20*/  VIADD R2, R8, 0x60 ;  /* 0x0000006008027836 */ /* 0x015fca0000000000 */
[----:B------:R-:W-:-:S13]  /*27c30*/  ISETP.GE.AND P0, PT, R2, R25, PT ;  /* 0x000000190200720c */ /* 0x000fda0003f06270 */
[----:B------:R-:W-:Y:S05]  /*27c40*/  @P0 BRA `(.L_x_8514) ;  /* 0x0000000000380947 */ /* 0x000fea0003800000 */
[----:B------:R-:W2:Y:S01]  /*27c50*/  LDL R10, [R1+0x70] ;  /* 0x00007000010a7983 */ /* 0x000ea20000100800 */
[----:B------:R-:W-:-:S03]  /*27c60*/  ULDC UR4, c[0x0][0xac8] ;  /* 0x0002b20000047ab9 */ /* 0x000fc60000000800 */
[----:B------:R-:W4:Y:S04]  /*27c70*/  LDL R4, [R1+0x8c] ;  /* 0x00008c0001047983 */ /* 0x000f280000100800 */
[----:B------:R-:W1:Y:S04]  /*27c80*/  LDL R11, [R1+0xc4] ;  /* 0x0000c400010b7983 */ /* 0x000e680000100800 */
[----:B------:R-:W5:Y:S01]  /*27c90*/  LDL R9, [R1+0xc0] ;  /* 0x0000c00001097983 */ /* 0x000f620000100800 */
[----:B------:R-:W-:Y:S01]  /*27ca0*/  ULDC.64 UR6, c[0x0][0x208] ;  /* 0x0000820000067ab9 */ /* 0x000fe20000000a00 */
[----:B--2---:R-:W-:-:S02]  /*27cb0*/  ISETP.GE.AND P2, PT, R10, UR4, PT ;  /* 0x000000040a007c0c */ /* 0x004fc4000bf46270 */
[----:B----4-:R-:W-:-:S11]  /*27cc0*/  ISETP.GE.AND P3, PT, R4, UR4, PT ;  /* 0x0000000404007c0c */ /* 0x010fd6000bf66270 */
[-C--:B---3--:R-:W-:Y:S02]  /*27cd0*/  @!P2 LEA R2, P0, R10, R14.reuse, 0x1 ;  /* 0x0000000e0a02a211 */ /* 0x088fe400078008ff */
[----:B------:R-:W-:Y:S02]  /*27ce0*/  @!P3 LEA R14, P1, R4, R14, 0x1 ;  /* 0x0000000e040eb211 */ /* 0x000fe400078208ff */
[-C--:B-1----:R-:W-:Y:S02]  /*27cf0*/  @!P2 LEA.HI.X R3, R10, R0.reuse, R11, 0x1, P0 ;  /* 0x000000000a03a211 */ /* 0x082fe400000f0c0b */
[----:B-----5:R-:W-:-:S03]  /*27d00*/  @!P3 LEA.HI.X R15, R4, R0, R9, 0x1, P1 ;  /* 0x00000000040fb211 */ /* 0x020fc600008f0c09 */
[----:B------:R0:W-:Y:S04]  /*27d10*/  @!P2 ST.E.128 desc[UR6][R2.64], RZ ;  /* 0x000000ff0200a985 */ /* 0x0001e8000c101d06 */
[----:B------:R0:W-:Y:S02]  /*27d20*/  @!P3 ST.E.128 desc[UR6][R14.64], RZ ;  /* 0x000000ff0e00b985 */ /* 0x0001e4000c101d06 */
.L_x_8514:
[----:B------:R-:W-:Y:S05]  /*27d30*/  BSYNC B0 ;  /* 0x0000000000007941 */ /* 0x000fea0003800000 */
.L_x_8499:
[----:B------:R-:W-:Y:S02]  /*27d40*/  ULDC UR4, c[0x0][0xc3c] ;  /* 0x00030f0000047ab9 */ /* 0x000fe40000000800 */
[----:B------:R-:W-:-:S13]  /*27d50*/  ISETP.GE.AND P0, PT, R7, UR4, PT ;  /* 0x0000000407007c0c */ /* 0x000fda000bf06270 */
[----:B------:R-:W-:Y:S05]  /*27d60*/  @!P0 BRA `(.L_x_8532) ;  /* 0xfffffd9400548947 */ /* 0x000fea000383ffff */
[----:B------:R-:W-:Y:S05]  /*27d70*/  BRA `(.L_x_8333) ;  /* 0x0000008000a47947 */ /* 0x000fea0003800000 */
.L_x_8331:
        /* <DEDUP_REMOVED lines=20> */
.L_x_8533:
[----:B------:R-:W1:Y:S01]  /*27ec0*/  S2R R0, SR_TID.X ;  /* 0x0000000000007919 */ /* 0x000e620000002100 */
[----:B------:R-:W-:Y:S01]  /*27ed0*/  ULDC UR4, c[0x0][0xc3c] ;  /* 0x00030f0000047ab9 */ /* 0x000fe20000000800 */
[----:B------:R-:W-:Y:S01]  /*27ee0*/  ULDC.64 UR6, c[0x0][0x208] ;  /* 0x0000820000067ab9 */ /* 0x000fe20000000a00 */
        /* <DEDUP_REMOVED lines=8> */
[----:B-1----:R-:W-:Y:S01]  /*27f70*/  @!P1 IMAD.WIDE.U32 R2, R0, 0x4, R4 ;  /* 0x0000000400029825 */ /* 0x002fe200078e0004 */
[----:B------:R-:W-:-:S06]  /*27f80*/  MOV R5, RZ ;  /* 0x000000ff00057202 */ /* 0x000fcc0000000f00 */
[----:B------:R-:W2:Y:S01]  /*27f90*/  @!P1 LDG.E R5, desc[UR6][R2.64] ;  /* 0x0000000602059981 */ /* 0x000ea2000c1e1900 */
[C---:B------:R-:W-:Y:S01]  /*27fa0*/  ISETP.NE.AND P1, PT, R0.reuse, RZ, PT ;  /* 0x000000ff0000720c */ /* 0x040fe20003f25270 */
[----:B------:R-:W0:Y:S01]  /*27fb0*/  S2UR UR6, SR_CTAID.X ;  /* 0x00000000000679c3 */ /* 0x000e220000002500 */
[C---:B------:R-:W-:Y:S01]  /*27fc0*/  ISETP.GE.U32.AND P2, PT, R0.reuse, 0x2, PT ;  /* 0x000000020000780c */ /* 0x040fe20003f46070 */
[----:B------:R-:W-:Y:S01]  /*27fd0*/  UMOV UR4, URZ ;  /* 0x0000003f00047c82 */ /* 0x000fe20008000000 */
[C---:B------:R-:W-:Y:S02]  /*27fe0*/  ISETP.GE.U32.AND P3, PT, R0.reuse, 0x4, PT ;  /* 0x000000040000780c */ /* 0x040fe40003f66070 */
[C---:B------:R-:W-:Y:S02]  /*27ff0*/  ISETP.GE.U32.AND P4, PT, R0.reuse, 0x8, PT ;  /* 0x000000080000780c */ /* 0x040fe40003f86070 */
[----:B------:R-:W-:Y:S01]  /*28000*/  ISETP.GE.U32.AND P5, PT, R0, 0x10, PT ;  /* 0x000000100000780c */ /* 0x000fe20003fa6070 */
        /* <DEDUP_REMOVED lines=16> */
[----:B------:R-:W1:Y:S02]  /*28110*/  SHFL.IDX PT, R7, R3, 0x1f, 0x1f ;  /* 0x03e01f0003077f89 */ /* 0x000e6400000e0000 */
[----:B-1----:R-:W-:-:S04]  /*28120*/  IMAD R7, R7, UR5, RZ ;  /* 0x0000000507077c24 */ /* 0x002fc8000f8e02ff */
[----:B------:R-:W-:Y:S01]  /*28130*/  IMAD.MOV.U32 R4, RZ, RZ, R7 ;  /* 0x000000ffff047224 */ /* 0x000fe200078e0007 */
[----:B0-----:R-:W-:-:S13]  /*28140*/  ISETP.GT.AND P6, PT, R7, UR6, PT ;  /* 0x0000000607007c0c */ /* 0x001fda000bfc4270 */
[----:B------:R-:W-:Y:S05]  /*28150*/  @P6 BRA `(.L_x_8535) ;  /* 0x0000000000ac6947 */ /* 0x000fea0003800000 */
[----:B------:R-:W-:Y:S01]  /*28160*/  IMAD.MOV.U32 R7, RZ, RZ, R4 ;  /* 0x000000ffff077224 */ /* 0x000fe200078e0004 */
[----:B------:R-:W-:Y:S01]  /*28170*/  UMOV UR4, URZ ;  /* 0x0000003f00047c82 */ /* 0x000fe20008000000 */
[----:B------:R-:W-:-:S05]  /*28180*/  ULDC UR5, c[0x0][0xc38] ;  /* 0x00030e0000057ab9 */ /* 0x000fca0000000800 */
.L_x_8537:
        /* <DEDUP_REMOVED lines=8> */
[----:B------:R-:W-:Y:S01]  /*28210*/  ULDC.64 UR8, c[0x0][0x208] ;  /* 0x0000820000087ab9 */ /* 0x000fe20000000a00 */
        /* <DEDUP_REMOVED lines=31> */
.L_x_8535:
        /* <DEDUP_REMOVED lines=12> */
.L_x_8538:
[----:B---34-:R-:W-:Y:S01]  /*284d0*/  IMAD R3, R8, UR5, R9 ;  /* 0x0000000508037c24 */ /* 0x018fe2000f8e0209 */
[----:B-1----:R-:W-:Y:S01]  /*284e0*/  ISETP.NE.AND P0, PT, R7, 0x1, PT ;  /* 0x000000010700780c */ /* 0x002fe20003f05270 */
[----:B------:R-:W-:-:S03]  /*284f0*/  VIADD R13, R10, UR4 ;  /* 0x000000040a0d7c36 */ /* 0x000fc60008000000 */
[----:B------:R1:W-:Y:S01]  /*28500*/  STL [R1], R3 ;  /* 0x0000000301007387 */ /* 0x0003e20000100800 */
[----:B0-----:R-:W-:-:S03]  /*28510*/  IADD3 R5, -R3, UR6, RZ ;  /* 0x0000000603057c10 */ /* 0x001fc6000fffe1ff */
[----:B------:R1:W-:Y:S05]  /*28520*/  STL [R1+0xc], R13 ;  /* 0x00000c0d01007387 */ /* 0x0003ea0000100800 */
[----:B------:R-:W-:Y:S05]  /*28530*/  @!P0 BRA `(.L_x_8539) ;  /* 0x0000000000e08947 */ /* 0x000fea0003800000 */
[----:B--2---:R-:W-:Y:S01]  /*28540*/  IABS R6, R4 ;  /* 0x0000000400067213 */ /* 0x004fe20000000000 */
[----:B------:R-:W-:Y:S01]  /*28550*/  IMAD.MOV.U32 R2, RZ, RZ, RZ ;  /* 0x000000ffff027224 */ /* 0x000fe200078e00ff */
[----:B------:R-:W-:Y:S02]  /*28560*/  IABS R8, R7 ;  /* 0x0000000700087213 */ /* 0x000fe40000000000 */
[----:B------:R-:W0:Y:S08]  /*28570*/  I2F.RP R9, R6 ;  /* 0x0000000600097306 */ /* 0x000e300000209400 */
[----:B------:R-:W-:Y:S08]  /*28580*/  I2F.RP R12, R8 ;  /* 0x00000008000c7306 */ /* 0x000ff00000209400 */
[----:B0-----:R-:W1:Y:S02]  /*28590*/  MUFU.RCP R9, R9 ;  /* 0x0000000900097308 */ /* 0x001e640000001000 */
[----:B-1----:R-:W-:-:S06]  /*285a0*/  VIADD R3, R9, 0xffffffe ;  /* 0x0ffffffe09037836 */ /* 0x002fcc0000000000 */
[----:B------:R-:W0:Y:S02]  /*285b0*/  F2I.FTZ.U32.TRUNC.NTZ R3, R3 ;  /* 0x0000000300037305 */ /* 0x000e24000021f000 */
[----:B0-----:R-:W-:-:S05]  /*285c0*/  IADD3 R11, RZ, -R3, RZ ;  /* 0x80000003ff0b7210 */ /* 0x001fca0007ffe0ff */
[----:B------:R-:W-:-:S04]  /*285d0*/  IMAD R11, R11, R6, RZ ;  /* 0x000000060b0b7224 */ /* 0x000fc800078e02ff */
[----:B------:R-:W-:Y:S01]  /*285e0*/  IMAD.HI.U32 R10, R3, R11, R2 ;  /* 0x0000000b030a7227 */ /* 0x000fe200078e0002 */
[----:B------:R-:W-:Y:S01]  /*285f0*/  IABS R11, R5 ;  /* 0x00000005000b7213 */ /* 0x000fe20000000000 */
[----:B------:R-:W0:Y:S01]  /*28600*/  MUFU.RCP R2, R12 ;  /* 0x0000000c00027308 */ /* 0x000e220000001000 */
[----:B------:R-:W-:-:S03]  /*28610*/  IABS R3, R4 ;  /* 0x0000000400037213 */ /* 0x000fc60000000000 */
[----:B------:R-:W-:-:S04]  /*28620*/  IMAD.HI.U32 R9, R10, R11, RZ ;  /* 0x0000000b0a097227 */ /* 0x000fc800078e00ff */
[----:B------:R-:W-:-:S04]  /*28630*/  IMAD.MOV R14, RZ, RZ, -R3 ;  /* 0x000000ffff0e7224 */ /* 0x000fc800078e0a03 */
[----:B------:R-:W-:Y:S02]  /*28640*/  IMAD R11, R9, R14, R11 ;  /* 0x0000000e090b7224 */ /* 0x000fe400078e020b */
[----:B0-----:R-:W-:-:S03]  /*28650*/  VIADD R3, R2, 0xffffffe ;  /* 0x0ffffffe02037836 */ /* 0x001fc60000000000 */
[----:B------:R-:W-:Y:S01]  /*28660*/  ISETP.GT.U32.AND P1, PT, R6, R11, PT ;  /* 0x0000000b0600720c */ /* 0x000fe20003f24070 */
[----:B------:R-:W-:Y:S02]  /*28670*/  IMAD.MOV.U32 R2, RZ, RZ, RZ ;  /* 0x000000ffff027224 */ /* 0x000fe400078e00ff */
        /* <DEDUP_REMOVED lines=21> */
[----:B------:R-:W-:Y:S01]  /*287d0*/  @!P1 IMAD.IADD R3, R3, 0x1, -R8 ;  /* 0x0000000103039824 */ /* 0x000fe200078e0a08 */
[----:B------:R-:W-:Y:S02]  /*287e0*/  @!P1 IADD3 R6, R6, 0x1, RZ ;  /* 0x0000000106069810 */ /* 0x000fe40007ffe0ff */
        /* <DEDUP_REMOVED lines=13> */
.L_x_8539:
[----:B-1----:R-:W0:Y:S01]  /*288c0*/  LDC.64 R2, c[0x0][0xc90] ;  /* 0x00032400ff027b82 */ /* 0x002e220000000a00 */
[----:B------:R-:W-:Y:S01]  /*288d0*/  ULDC.64 UR6, c[0x0][0x208] ;  /* 0x0000820000067ab9 */ /* 0x000fe20000000a00 */
        /* <DEDUP_REMOVED lines=60> */
.L_x_8540:
[----:B01----:R-:W-:-:S05]  /*28ca0*/  LOP3.LUT R3, RZ, R2, RZ, 0x33, !PT ;  /* 0x00000002ff037212 */ /* 0x003fca00078e33ff */
[----:B------:R-:W-:-:S05]  /*28cb0*/  IMAD.IADD R2, R4, 0x1, R3 ;  /* 0x0000000104027824 */ /* 0x000fca00078e0203 */
[----:B------:R1:W-:Y:S01]  /*28cc0*/  STL [R1+0x4], R2 ;  /* 0x0000040201007387 */ /* 0x0003e20000100800 */
[----:B------:R-:W-:Y:S05]  /*28cd0*/  BRA `(.L_x_8541) ;  /* 0x0000000000107947 */ /* 0x000fea0003800000 */
.L_x_8536:
[----:B------:R-:W-:Y:S01]  /*28ce0*/  IMAD.U32 R2, RZ, RZ, UR6 ;  /* 0x00000006ff027e24 */ /* 0x000fe2000f8e00ff */
[----:B------:R0:W-:Y:S04]  /*28cf0*/  STL [R1+0x4], RZ ;  /* 0x000004ff01007387 */ /* 0x0001e80000100800 */
[----:B------:R0:W-:Y:S04]  /*28d00*/  STL [R1+0x8], RZ ;  /* 0x000008ff01007387 */ /* 0x0001e80000100800 */
[----:B------:R0:W-:Y:S02]  /*28d10*/  STL [R1], R2 ;  /* 0x0000000201007387 */ /* 0x0001e40000100800 */
.L_x_8541:
        /* <DEDUP_REMOVED lines=10> */
.L_x_8534:
        /* <DEDUP_REMOVED lines=8> */
[----:B---3--:R-:W2:Y:S01]  /*28e40*/  LDL R0, [R1+0xc8] ;  /* 0x0000c80001007983 */ /* 0x008ea20000100800 */
[----:B------:R-:W3:Y:S01]  /*28e50*/  S2UR UR5, SR_CgaCtaId ;  /* 0x00000000000579c3 */ /* 0x000ee20000008800 */
[----:B------:R-:W-:Y:S01]  /*28e60*/  UMOV UR4, 0x400 ;  /* 0x0000040000047882 */ /* 0x000fe20000000000 */
[----:B------:R-:W-:Y:S01]  /*28e70*/  BSSY B7, `(.L_x_8542) ;  /* 0x00006d6000077945 */ /* 0x000fe20003800000 */
[----:B------:R-:W4:Y:S01]  /*28e80*/  S2R R11, SR_TID.X ;  /* 0x00000000000b7919 */ /* 0x000f220000002100 */
[----:B------:R-:W-:Y:S01]  /*28e90*/  ULDC.64 UR36, c[0x0][0x198] ;  /* 0x0000660000247ab9 */ /* 0x000fe20000000a00 */
[----:B------:R-:W-:Y:S01]  /*28ea0*/  ULDC UR40, c[0x0][0xc] ;  /* 0x0000030000287ab9 */ /* 0x000fe20000000800 */
[----:B---3--:R-:W-:-:S06]  /*28eb0*/  ULEA UR4, UR5, UR4, 0x18 ;  /* 0x0000000405047291 */ /* 0x008fcc000f8ec03f */
[----:B------:R-:W-:Y:S02]  /*28ec0*/  IMAD.U32 R18, RZ, RZ, UR4 ;  /* 0x00000004ff127e24 */ /* 0x000fe4000f8e00ff */
[C---:B----4-:R-:W-:Y:S01]  /*28ed0*/  IMAD.SHL.U32 R3, R11.reuse, 0x2, RZ ;  /* 0x000000020b037824 */ /* 0x050fe200078e00ff */
[C---:B------:R-:W-:Y:S01]  /*28ee0*/  LOP3.LUT R10, R11.reuse, 0x7f, RZ, 0xc0, !PT ;  /* 0x0000007f0b0a7812 */ /* 0x040fe200078ec0ff */
[C---:B-1----:R-:W-:Y:S01]  /*28ef0*/  IMAD.SHL.U32 R5, R11.reuse, 0x20, RZ ;  /* 0x000000200b057824 */ /* 0x042fe200078e00ff */
[----:B------:R-:W-:Y:S02]  /*28f00*/  SHF.R.U32.HI R6, RZ, 0x1, R11 ;  /* 0x00000001ff067819 */ /* 0x000fe4000001160b */
[----:B------:R-:W-:Y:S02]  /*28f10*/  LOP3.LUT P0, RZ, R11, 0x4, RZ, 0xc0, !PT ;  /* 0x000000040bff7812 */ /* 0x000fe4000780c0ff */
[----:B------:R-:W-:-:S04]  /*28f20*/  LOP3.LUT R7, R5, 0x80, RZ, 0xc0, !PT ;  /* 0x0000008005077812 */ /* 0x000fc800078ec0ff */
[----:B------:R-:W-:Y:S02]  /*28f30*/  LOP3.LUT R7, R7, 0x10, R11, 0xf8, !PT ;  /* 0x0000001007077812 */ /* 0x000fe400078ef80b */
[----:B--2---:R-:W-:Y:S01]  /*28f40*/  R2UR UR6, R0 ;  /* 0x00000000000672ca */ /* 0x004fe200000e0000 */
        /* <DEDUP_REMOVED lines=19> */
[----:B------:R-:W-:Y:S02]  /*29080*/  SHF.R.U32.HI R4, RZ, 0x3, R10 ;  /* 0x00000003ff047819 */ /* 0x000fe4000001160a */
[C---:B------:R-:W-:Y:S01]  /*29090*/  IADD3 R2, R9.reuse, 0x40, RZ ;  /* 0x0000004009027810 */ /* 0x040fe20007ffe0ff */
        /* <DEDUP_REMOVED lines=24> */
.L_x_8648:
[----:B-1----:R-:W2:Y:S01]  /*29220*/  LDL R0, [R1+0xc] ;  /* 0x00000c0001007983 */ /* 0x002ea20000100800 */
[----:B------:R-:W2:Y:S01]  /*29230*/  LDC.64 R2, c[0x0][0xc88] ;  /* 0x00032200ff027b82 */ /* 0x000ea20000000a00 */
[----:B------:R-:W-:Y:S01]  /*29240*/  ULDC.64 UR4, c[0x0][0x208] ;  /* 0x0000820000047ab9 */ /* 0x000fe20000000a00 */
[----:B--2---:R-:W-:-:S05]  /*29250*/  IMAD.WIDE R2, R0, 0x4, R2 ;  /* 0x0000000400027825 */ /* 0x004fca00078e0202 */
[----:B------:R-:W2:Y:S01]  /*29260*/  LDG.E R19, desc[UR4][R2.64] ;  /* 0x0000000402137981 */ /* 0x000ea2000c1e1900 */
[----:B------:R-:W-:Y:S05]  /*29270*/  YIELD ;  /* 0x0000000000007946 */ /* 0x000fea0003800000 */
[----:B------:R-:W-:Y:S01]  /*29280*/  ULDC.64 UR4, c[0x0][0xa28] ;  /* 0x00028a0000047ab9 */ /* 0x000fe20000000a00 */
[----:B------:R-:W-:Y:S01]  /*29290*/  IMAD.MOV.U32 R0, RZ, RZ, RZ ;  /* 0x000000ffff007224 */ /* 0x000fe200078e00ff */
[----:B------:R-:W-:Y:S01]  /*292a0*/  ISETP.NE.U32.AND P0, PT, RZ, UR4, PT ;  /* 0x00000004ff007c0c */ /* 0x000fe2000bf05070 */
[----:B------:R-:W-:Y:S01]  /*292b0*/  ULDC.64 UR12, c[0x0][0x208] ;  /* 0x00008200000c7ab9 */ /* 0x000fe20000000a00 */
[----:B------:R-:W-:Y:S01]  /*292c0*/  IMAD.MOV.U32 R8, RZ, RZ, RZ ;  /* 0x000000ffff087224 */ /* 0x000fe200078e00ff */
[----:B------:R-:W-:Y:S01]  /*292d0*/  ULDC.64 UR10, c[0x0][0xa18] ;  /* 0x00028600000a7ab9 */ /* 0x000fe20000000a00 */
[----:B------:R-:W-:Y:S01]  /*292e0*/  ISETP.NE.AND.EX P0, PT, RZ, UR5, PT, P0 ;  /* 0x00000005ff007c0c */ /* 0x000fe2000bf05300 */
[----:B------:R-:W-:Y:S01]  /*292f0*/  ULDC.64 UR8, c[0x0][0xa10] ;  /* 0x0002840000087ab9 */ /* 0x000fe20000000a00 */
[----:B------:R-:W-:Y:S01]  /*29300*/  ULDC.64 UR6, c[0x0][0xa08] ;  /* 0x0002820000067ab9 */ /* 0x000fe20000000a00 */
[----:B0-2---:R-:W-:Y:S01]  /*29310*/  SHF.R.S32.HI R4, RZ, 0x1f, R19 ;  /* 0x0000001fff047819 */ /* 0x005fe20000011413 */
[----:B------:R-:W-:-:S09]  /*29320*/  IMAD.SHL.U32 R15, R19, 0x4, RZ ;  /* 0x00000004130f7824 */ /* 0x000fd200078e00ff */
        /* <DEDUP_REMOVED lines=26> */
[----:B------:R-:W-:Y:S01]  /*294d0*/  ULDC.64 UR4, c[0x0][0x418] ;  /* 0x0001060000047ab9 */ /* 0x000fe20000000a00 */
[----:B------:R-:W-:Y:S01]  /*294e0*/  IADD3.X R7, R14, UR7, RZ, P5, !PT ;  /* 0x000000070e077c10 */ /* 0x000fe2000affe4ff */
[----:B--2---:R0:W-:Y:S01]  /*294f0*/  STL [R1+0x5c], R8 ;  /* 0x00005c0801007387 */ /* 0x0041e20000100800 */
[----:B------:R-:W-:-:S03]  /*29500*/  UISETP.NE.U32.AND UP0, UPT, UR4, URZ, UPT ;  /* 0x0000003f0400728c */ /* 0x000fc6000bf05070 */
[----:B------:R-:W-:Y:S01]  /*29510*/  ULDC UR4, c[0x0][0x424] ;  /* 0x0001090000047ab9 */ /* 0x000fe20000000800 */
[----:B------:R1:W5:Y:S04]  /*29520*/  @P0 LDG.E R11, desc[UR12][R6.64] ;  /* 0x0000000c060b0981 */ /* 0x000368000c1e1900 */
[----:B------:R1:W5:Y:S01]  /*29530*/  @P1 LDG.E R10, desc[UR12][R4.64] ;  /* 0x0000000c040a1981 */ /* 0x000362000c1e1900 */
[----:B0-----:R-:W-:-:S04]  /*29540*/  @P3 IADD3 R8, P4, R15, UR10, RZ ;  /* 0x0000000a0f083c10 */ /* 0x001fc8000ff9e0ff */
[----:B------:R-:W-:-:S05]  /*29550*/  @P3 IADD3.X R9, R14, UR11, RZ, P4, !PT ;  /* 0x0000000b0e093c10 */ /* 0x000fca000a7fe4ff */
[----:B------:R-:W2:Y:S01]  /*29560*/  @P3 LDG.E R12, desc[UR12][R8.64] ;  /* 0x0000000c080c3981 */ /* 0x000ea2000c1e1900 */
[----:B------:R-:W-:-:S03]  /*29570*/  UISETP.NE.AND.EX UP0, UPT, UR5, URZ, UPT, UP0 ;  /* 0x0000003f0500728c */ /* 0x000fc6000bf05300 */
[----:B------:R-:W-:Y:S01]  /*29580*/  ULDC UR5, c[0x0][0x2f0] ;  /* 0x0000bc0000057ab9 */ /* 0x000fe20000000800 */
[----:B------:R-:W-:-:S04]  /*29590*/  USEL UR4, UR4, 0x1, UP0 ;  /* 0x0000000104047887 */ /* 0x000fc80008000000 */
[----:B------:R-:W-:Y:S01]  /*295a0*/  UIMAD UR4, UR4, UR5, URZ ;  /* 0x00000005040472a4 */ /* 0x000fe2000f8e023f */
[----:B--2---:R1:W-:Y:S04]  /*295b0*/  STL [R1+0x60], R12 ;  /* 0x0000600c01007387 */ /* 0x0043e80000100800 */
[----:B------:R1:W5:Y:S01]  /*295c0*/  LDL R13, [R1+0x60] ;  /* 0x00006000010d7983 */ /* 0x0003620000100800 */
[----:B------:R-:W-:Y:S01]  /*295d0*/  ULDC UR5, c[0x0][0x348] ;  /* 0x0000d20000057ab9 */ /* 0x000fe20000000800 */
[----:B------:R-:W-:Y:S02]  /*295e0*/  IMAD.U32 R8, RZ, RZ, UR4 ;  /* 0x00000004ff087e24 */ /* 0x000fe4000f8e00ff */
[----:B------:R-:W-:Y:S01]  /*295f0*/  IMAD.U32 R9, RZ, RZ, UR5 ;  /* 0x00000005ff097e24 */ /* 0x000fe2000f8e00ff */
[----:B------:R-:W-:Y:S06]  /*29600*/  @P3 BRA `(.L_x_8543) ;  /* 0x0000000000183947 */ /* 0x000fec0003800000 */
[----:B------:R-:W-:Y:S05]  /*29610*/  @!P2 BRA `(.L_x_8543) ;  /* 0x000000000014a947 */ /* 0x000fea0003800000 */
[----:B------:R-:W-:Y:S02]  /*29620*/  ULDC.64 UR4, c[0x0][0x208] ;  /* 0x0000820000047ab9 */ /* 0x000fe40000000a00 */
[----:B-1----:R-:W2:Y:S04]  /*29630*/  LDG.E R12, desc[UR4][R2.64] ;  /* 0x00000004020c7981 */ /* 0x002ea8000c1e1900 */
[----:B------:R-:W2:Y:S02]  /*29640*/  LDG.E R2, desc[UR4][R2.64+0x4] ;  /* 0x0000040402027981 */ /* 0x000ea4000c1e1900 */
[----:B--2--5:R-:W-:-:S05]  /*29650*/  IMAD.IADD R13, R2, 0x1, -R12 ;  /* 0x00000001020d7824 */ /* 0x024fca00078e0a0c */
[----:B------:R0:W-:Y:S02]  /*29660*/  STL [R1+0x60], R13 ;  /* 0x0000600d01007387 */ /* 0x0001e40000100800 */
.L_x_8543:
[----:B------:R-:W2:Y:S01]  /*29670*/  LDL.LU R3, [R1+0x8] ;  /* 0x0000080001037983 */ /* 0x000ea20000300800 */
[----:B-1----:R-:W-:Y:S01]  /*29680*/  MOV R12, R19 ;  /* 0x00000013000c7202 */ /* 0x002fe20000000f00 */
        /* <DEDUP_REMOVED lines=12> */
[----:B-1----:R-:W-:Y:S01]  /*29750*/  IADD3 R2, P0, R15, UR4, RZ ;  /* 0x000000040f027c10 */ /* 0x002fe2000ff1e0ff */
[----:B------:R-:W-:-:S03]  /*29760*/  ULDC.64 UR6, c[0x0][0x208] ;  /* 0x0000820000067ab9 */ /* 0x000fc60000000a00 */
[----:B------:R-:W-:-:S05]  /*29770*/  IADD3.X R3, R14, UR5, RZ, P0, !PT ;  /* 0x000000050e037c10 */ /* 0x000fca00087fe4ff */
[----:B------:R1:W5:Y:S01]  /*29780*/  LDG.E R8, desc[UR6][R2.64] ;  /* 0x0000000602087981 */ /* 0x000362000c1e1900 */
[----:B------:R-:W-:Y:S05]  /*29790*/  BRA `(.L_x_8545) ;  /* 0x0000000000147947 */ /* 0x000fea0003800000 */
.L_x_8544:
[----:B------:R-:W-:Y:S05]  /*297a0*/  @!P0 BRA `(.L_x_8545) ;  /* 0x0000000000108947 */ /* 0x000fea0003800000 */
[----:B------:R-:W-:Y:S02]  /*297b0*/  ULDC.64 UR4, c[0x0][0x208] ;  /* 0x0000820000047ab9 */ /* 0x000fe40000000a00 */
[----:B------:R-:W2:Y:S04]  /*297c0*/  LDG.E R8, desc[UR4][R6.64] ;  /* 0x0000000406087981 */ /* 0x000ea8000c1e1900 */
[----:B------:R-:W2:Y:S02]  /*297d0*/  LDG.E R6, desc[UR4][R6.64+0x4] ;  /* 0x0000040406067981 */ /* 0x000ea4000c1e1900 */
[----:B--2---:R-:W-:-:S07]  /*297e0*/  IMAD.IADD R8, R6, 0x1, -R8 ;  /* 0x0000000106087824 */ /* 0x004fce00078e0a08 */
.L_x_8545:
[----:B------:R-:W-:Y:S01]  /*297f0*/  ULDC.64 UR4, c[0x0][0x208] ;  /* 0x0000820000047ab9 */ /* 0x000fe20000000a00 */
[----:B------:R-:W2:Y:S01]  /*29800*/  LDL R6, [R1+0x4] ;  /* 0x0000040001067983 */ /* 0x000ea20000100800 */
[----:B-1----:R-:W1:Y:S03]  /*29810*/  LDC R3, c[0x0][0x448] ;  /* 0x00011200ff037b82 */ /* 0x002e660000000800 */
[----:B------:R-:W3:Y:S04]  /*29820*/  @P1 LDG.E R2, desc[UR4][R4.64] ;  /* 0x0000000404021981 */ /* 0x000ee8000c1e1900 */
[----:B------:R4:W3:Y:S01]  /*29830*/  @P1 LDG.E R4, desc[UR4][R4.64+0x4] ;  /* 0x0000040404041981 */ /* 0x0008e2000c1e1900 */
[----:B-----5:R-:W-:Y:S01]  /*29840*/  IMAD.IADD R7, R8, 0x1, -R0 ;  /* 0x0000000108077824 */ /* 0x020fe200078e0a00 */
[----:B------:R-:W-:Y:S01]  /*29850*/  BSSY B0, `(.L_x_8546) ;  /* 0x0000038000007945 */ /* 0x000fe20003800000 */
[----:B------:R-:W-:-:S02]  /*29860*/  LOP3.LUT R21, R17, 0xff, RZ, 0xc0, !PT ;  /* 0x000000ff11157812 */ /* 0x000fc400078ec0ff */
[----:B------:R-:W-:Y:S02]  /*29870*/  SHF.R.U32.HI R17, RZ, 0x10, R17 ;  /* 0x00000010ff117819 */ /* 0x000fe40000011611 */
[----:B-1----:R-:W-:-:S13]  /*29880*/  ISETP.NE.AND P0, PT, R3, 0x1, PT ;  /* 0x000000010300780c */ /* 0x002fda0003f05270 */
[----:B------:R-:W1:Y:S08]  /*29890*/  @P0 LDC R3, c[0x0][0x44c] ;  /* 0x00011300ff030b82 */ /* 0x000e700000000800 */
[----:B----4-:R-:W4:Y:S01]  /*298a0*/  @P0 LDC R5, c[0x0][0x450] ;  /* 0x00011400ff050b82 */ /* 0x010f220000000800 */
[----:B---3--:R-:W-:Y:S02]  /*298b0*/  @P1 IMAD.IADD R9, R4, 0x1, -R2 ;  /* 0x0000000104091824 */ /* 0x008fe400078e0a02 */
[----:B--2---:R-:W-:-:S04]  /*298c0*/  IMAD.SHL.U32 R2, R6, 0x80, RZ ;  /* 0x0000008006027824 */ /* 0x004fc800078e00ff */
[----:B------:R-:W-:-:S04]  /*298d0*/  VIADD R2, R2, 0x7f ;  /* 0x0000007f02027836 */ /* 0x000fc80000000000 */
[----:B-1----:R-:W-:-:S04]  /*298e0*/  @P0 IMAD.HI.U32 R0, R2, R3, RZ ;  /* 0x0000000302000227 */ /* 0x002fc800078e00ff */
[----:B------:R-:W-:Y:S01]  /*298f0*/  IMAD.MOV.U32 R4, RZ, RZ, R2 ;  /* 0x000000ffff047224 */ /* 0x000fe200078e0002 */
[----:B----4-:R-:W-:Y:S01]  /*29900*/  @P0 SHF.R.U32.HI R4, RZ, R5, R0 ;  /* 0x00000005ff040219 */ /* 0x010fe20000011600 */
[----:B------:R-:W-:Y:S02]  /*29910*/  IMAD.IADD R0, R7, 0x1, R9 ;  /* 0x0000000107007824 */ /* 0x000fe400078e0209 */
[----:B------:R-:W-:Y:S02]  /*29920*/  IMAD.MOV.U32 R2, RZ, RZ, RZ ;  /* 0x000000ffff027224 */ /* 0x000fe400078e00ff */
[C---:B------:R-:W-:Y:S01]  /*29930*/  VIADD R3, R0.reuse, 0xdf ;  /* 0x000000df00037836 */ /* 0x040fe20000000000 */
[----:B------:R-:W-:Y:S01]  /*29940*/  IADD3 R20, R0, 0xe0, -R13 ;  /* 0x000000e000147810 */ /* 0x000fe20007ffe80d */
[----:B------:R-:W-:Y:S02]  /*29950*/  IMAD.MOV.U32 R0, RZ, RZ, RZ ;  /* 0x000000ffff007224 */ /* 0x000fe400078e00ff */
[----:B------:R-:W-:-:S04]  /*29960*/  IMAD.HI R5, R3, -0x6db6db6d, R2 ;  /* 0x9249249303057827 */ /* 0x000fc800078e0202 */
[----:B------:R-:W-:Y:S01]  /*29970*/  IMAD.IADD R3, R20, 0x1, R4 ;  /* 0x0000000114037824 */ /* 0x000fe200078e0204 */
[----:B------:R-:W-:-:S03]  /*29980*/  SHF.R.U32.HI R19, RZ, 0x1f, R5 ;  /* 0x0000001fff137819 */ /* 0x000fc60000011605 */
[----:B------:R-:W-:Y:S01]  /*29990*/  IMAD.HI R2, R3, -0x6db6db6d, R2 ;  /* 0x9249249303027827 */ /* 0x000fe200078e0202 */
[----:B------:R-:W-:-:S04]  /*299a0*/  LEA.HI.SX32 R19, R5, R19, 0x19 ;  /* 0x0000001305137211 */ /* 0x000fc800078fcaff */
[----:B------:R-:W-:-:S04]  /*299b0*/  SHF.R.U32.HI R6, RZ, 0x1f, R2 ;  /* 0x0000001fff067819 */ /* 0x000fc80000011602 */
[----:B------:R-:W-:-:S04]  /*299c0*/  LEA.HI.SX32 R6, R2, R6, 0x19 ;  /* 0x0000000602067211 */ /* 0x000fc800078fcaff */
[----:B------:R-:W-:-:S04]  /*299d0*/  VIMNMX R6, R19, R6, PT ;  /* 0x0000000613067248 */ /* 0x000fc80003fe0100 */
[----:B------:R-:W-:-:S13]  /*299e0*/  ISETP.GE.AND P0, PT, R6, 0x1, PT ;  /* 0x000000010600780c */ /* 0x000fda0003f06270 */
        /* <DEDUP_REMOVED lines=30> */
.L_x_8547:
[----:B------:R-:W-:Y:S05]  /*29bd0*/  BSYNC B0 ;  /* 0x0000000000007941 */ /* 0x000fea0003800000 */
.L_x_8546:
[-C--:B------:R-:W-:Y:S01]  /*29be0*/  IMAD R2, R21, R0.reuse, RZ ;  /* 0x0000000015027224 */ /* 0x080fe200078e02ff */
[----:B------:R-:W-:Y:S04]  /*29bf0*/  BSSY B0, `(.L_x_8548) ;  /* 0x00000e5000007945 */ /* 0x000fe80003800000 */
[----:B------:R-:W-:-:S05]  /*29c00*/  VIADDMNMX R0, R2, R0, R6, PT ;  /* 0x0000000002007246 */ /* 0x000fca0003800106 */
[--C-:B------:R-:W-:Y:S02]  /*29c10*/  IMAD R4, R0, 0xe0, -R7.reuse ;  /* 0x000000e000047824 */ /* 0x100fe400078e0a07 */
[----:B------:R-:W-:-:S03]  /*29c20*/  IMAD R0, R2, 0xe0, -R7 ;  /* 0x000000e002007824 */ /* 0x000fc600078e0a07 */
[----:B------:R-:W-:Y:S02]  /*29c30*/  VIMNMX R4, R4, R9, PT ;  /* 0x0000000904047248 */ /* 0x000fe40003fe0100 */
[----:B------:R-:W-:-:S04]  /*29c40*/  VIMNMX R0, RZ, R0, !PT ;  /* 0x00000000ff007248 */ /* 0x000fc80007fe0100 */
[----:B------:R-:W-:Y:S02]  /*29c50*/  ISETP.GT.AND P0, PT, R4, R0, PT ;  /* 0x000000000400720c */ /* 0x000fe40003f04270 */
[----:B------:R-:W-:-:S05]  /*29c60*/  SHF.R.U32.HI R2, RZ, 0x5, R0 ;  /* 0x00000005ff027819 */ /* 0x000fca0000011600 */
[----:B------:R-:W-:-:S04]  /*29c70*/  IMAD.WIDE.U32 R2, R2, 0x24924925, RZ ;  /* 0x2492492502027825 */ /* 0x000fc800078e00ff */
[----:B------:R-:W-:Y:S02]  /*29c80*/  IMAD.MOV.U32 R2, RZ, RZ, R3 ;  /* 0x000000ffff027224 */ /* 0x000fe400078e0003 */
[----:B------:R-:W-:Y:S02]  /*29c90*/  @P0 VIADD R5, R4, 0xdf ;  /* 0x000000df04050836 */ /* 0x000fe40000000000 */
[----:B------:R-:W-:Y:S01]  /*29ca0*/  @P0 IMAD.MOV.U32 R4, RZ, RZ, RZ ;  /* 0x000000ffff040224 */ /* 0x000fe200078e00ff */
[----:B------:R-:W-:-:S03]  /*29cb0*/  MOV R7, R2 ;  /* 0x0000000200077202 */ /* 0x000fc60000000f00 */
        /* <DEDUP_REMOVED lines=13> */
.L_x_8798:
[----:B--2---:R-:W-:Y:S02]  /*29d90*/  ISETP.NE.AND P0, PT, R14, RZ, PT ;  /* 0x000000ff0e00720c */ /* 0x004fe40003f05270 */
[----:B------:R-:W-:-:S11]  /*29da0*/  PLOP3.LUT P6, PT, PT, PT, PT, 0x8, 0x0 ;  /* 0x000000000000781c */ /* 0x000fd60003fce170 */
[----:B------:R-:W-:Y:S05]  /*29db0*/  @P0 BRA `(.L_x_8551) ;  /* 0x00000000000c0947 */ /* 0x000fea0003800000 */
[----:B------:R-:W-:-:S03]  /*29dc0*/  UMOV UR4, 0xffffffff ;  /* 0xffffffff00047882 */ /* 0x000fc60000000000 */
[----:B------:R-:W-:Y:S05]  /*29dd0*/  BRA.DIV UR4, `(.L_x_8552) ;  /* 0x0000009a04087947 */ /* 0x000fea000b800000 */
[----:B------:R-:W-:-:S13]  /*29de0*/  ELECT P6, URZ, PT ;  /* 0x00000000003f782f */ /* 0x000fda00038c0000 */
.L_x_8551:
        /* <DEDUP_REMOVED lines=9> */
.L_x_8801:
[----:B------:R-:W-:Y:S05]  /*29e80*/  BSYNC B1 ;  /* 0x0000000000017941 */ /* 0x000fea0003800000 */
.L_x_8553:
        /* <DEDUP_REMOVED lines=12> */
.L_x_8802:
[----:B------:R-:W-:Y:S05]  /*29f50*/  BSYNC B2 ;  /* 0x0000000000027941 */ /* 0x000fea0003800000 */
.L_x_8557:
        /* <DEDUP_REMOVED lines=9> */
.L_x_8560:
[----:B------:R-:W-:Y:S05]  /*29ff0*/  BSYNC B2 ;  /* 0x0000000000027941 */ /* 0x000fea0003800000 */
.L_x_8559:
        /* <DEDUP_REMOVED lines=13> */
.L_x_8561:
        /* <DEDUP_REMOVED lines=13> */
.L_x_8803:
[----:B------:R-:W-:Y:S05]  /*2a1a0*/  BSYNC B2 ;  /* 0x0000000000027941 */ /* 0x000fea0003800000 */
.L_x_8562:
        /* <DEDUP_REMOVED lines=11> */
.L_x_8565:
[----:B------:R-:W-:Y:S05]  /*2a260*/  BSYNC B2 ;  /* 0x0000000000027941 */ /* 0x000fea0003800000 */
.L_x_8564:
[----:B------:R-:W-:Y:S01]  /*2a270*/  R2UR UR10, R11 ;  /* 0x000000000b0a72ca */ /* 0x000fe200000e0000 */
[----:B------:R-:W-:Y:S01]  /*2a280*/  UIADD3 UR4, UP0, UR36, 0x670, URZ ;  /* 0x0000067024047890 */ /* 0x000fe2000ff1e03f */
[----:B------:R-:W-:Y:S02]  /*2a290*/  R2UR UR6, R4 ;  /* 0x00000000040672ca */ /* 0x000fe400000e0000 */
[----:B------:R-:W-:Y:S01]  /*2a2a0*/  R2UR UR7, R5 ;  /* 0x00000000050772ca */ /* 0x000fe200000e0000 */
[----:B------:R-:W-:Y:S01]  /*2a2b0*/  VIADD R5, R6, 0x2e8b0 ;  /* 0x0002e8b006057836 */ /* 0x000fe20000000000 */
[----:B------:R-:W-:Y:S01]  /*2a2c0*/  PLOP3.LUT P0, PT, PT, PT, PT, 0x80, 0x0 ;  /* 0x000000000000781c */ /* 0x000fe20003f0f070 */
[----:B------:R-:W-:Y:S01]  /*2a2d0*/  UIADD3.X UR5, URZ, UR37, URZ, UP0, !UPT ;  /* 0x000000253f057290 */ /* 0x000fe200087fe43f */
[----:B------:R-:W-:-:S11]  /*2a2e0*/  IADD3 R4, R9, 0xe400, RZ ;  /* 0x0000e40009047810 */ /* 0x000fd60007ffe0ff */
.L_x_8566:
        /* <DEDUP_REMOVED lines=10> */
.L_x_8556:
[----:B------:R-:W-:Y:S05]  /*2a390*/  BSYNC B1 ;  /* 0x0000000000017941 */ /* 0x000fea0003800000 */
.L_x_8555:
        /* <DEDUP_REMOVED lines=13> */
.L_x_8579:
        /* <DEDUP_REMOVED lines=13> */
.L_x_8804:
[----:B------:R-:W-:Y:S05]  /*2a540*/  BSYNC B2 ;  /* 0x0000000000027941 */ /* 0x000fea0003800000 */
.L_x_8569:
        /* <DEDUP_REMOVED lines=9> */
.L_x_8572:
[----:B------:R-:W-:Y:S05]  /*2a5e0*/  BSYNC B2 ;  /* 0x0000000000027941 */ /* 0x000fea0003800000 */
.L_x_8571:
        /* <DEDUP_REMOVED lines=12> */
.L_x_8573:
        /* <DEDUP_REMOVED lines=13> */
.L_x_8805:
[----:B------:R-:W-:Y:S05]  /*2a780*/  BSYNC B2 ;  /* 0x0000000000027941 */ /* 0x000fea0003800000 */
.L_x_8574:
        /* <DEDUP_REMOVED lines=11> */
.L_x_8577:
[----:B------:R-:W-:Y:S05]  /*2a840*/  BSYNC B2 ;  /* 0x0000000000027941 */ /* 0x000fea0003800000 */
.L_x_8576:
        /* <DEDUP_REMOVED lines=8> */
.L_x_8578:
        /* <DEDUP_REMOVED lines=10> */
.L_x_8568:
[----:B------:R-:W-:Y:S05]  /*2a970*/  BSYNC B1 ;  /* 0x0000000000017941 */ /* 0x000fea0003800000 */
.L_x_8567:
        /* <DEDUP_REMOVED lines=12> */
.L_x_8549:
[----:B------:R-:W-:Y:S05]  /*2aa40*/  BSYNC B0 ;  /* 0x0000000000007941 */ /* 0x000fea0003800000 */
.L_x_8548:
[----:B-12---:R-:W2:Y:S01]  /*2aa50*/  LDL R4, [R1+0x4] ;  /* 0x0000040001047983 */ /* 0x006ea20000100800 */
[----:B------:R-:W1:Y:S01]  /*2aa60*/  LDC R0, c[0x0][0x448] ;  /* 0x00011200ff007b82 */ /* 0x000e620000000800 */
[----:B------:R-:W-:Y:S01]  /*2aa70*/  ISETP.NE.AND P2, PT, R17, RZ, PT ;  /* 0x000000ff1100720c */ /* 0x000fe20003f45270 */
[----:B------:R-:W-:Y:S05]  /*2aa80*/  @!P0 WARPSYNC.ALL ;  /* 0x0000000000008948 */ /* 0x000fea0003800000 */
[----:B------:R-:W-:Y:S07]  /*2aa90*/  BSSY B0, `(.L_x_8580) ;  /* 0x000002c000007945 */ /* 0x000fee0003800000 */
[----:B------:R-:W3:Y:S08]  /*2aaa0*/  @!P2 LDC R17, c[0x0][0x9f0] ;  /* 0x00027c00ff11ab82 */ /* 0x000ef00000000800 */
[----:B------:R-:W-:Y:S01]  /*2aab0*/  @!P0 BAR.SYNC.DEFER_BLOCKING 0xc, 0x180 ;  /* 0x0306000000008b1d */ /* 0x000fe20000010000 */
[----:B-1----:R-:W-:-:S13]  /*2aac0*/  ISETP.NE.AND P1, PT, R0, 0x1, PT ;  /* 0x000000010000780c */ /* 0x002fda0003f25270 */
[----:B------:R-:W1:Y:S08]  /*2aad0*/  @P1 LDC R2, c[0x0][0x44c] ;  /* 0x00011300ff021b82 */ /* 0x000e700000000800 */
[----:B------:R-:W4:Y:S01]  /*2aae0*/  @P1 LDC R3, c[0x0][0x450] ;  /* 0x00011400ff031b82 */ /* 0x000f220000000800 */
[----:B--2---:R-:W-:-:S05]  /*2aaf0*/  LEA R0, R4, 0x7f, 0x7 ;  /* 0x0000007f04007811 */ /* 0x004fca00078e38ff */
[----:B-1----:R-:W-:-:S05]  /*2ab00*/  @P1 IMAD.HI.U32 R2, R0, R2, RZ ;  /* 0x0000000200021227 */ /* 0x002fca00078e00ff */
[----:B----4-:R-:W-:Y:S01]  /*2ab10*/  @P1 SHF.R.U32.HI R0, RZ, R3, R2 ;  /* 0x00000003ff001219 */ /* 0x010fe20000011602 */
[----:B------:R-:W-:-:S04]  /*2ab20*/  IMAD.MOV.U32 R2, RZ, RZ, RZ ;  /* 0x000000ffff027224 */ /* 0x000fc800078e00ff */
[----:B------:R-:W-:Y:S02]  /*2ab30*/  IMAD.IADD R3, R20, 0x1, R0 ;  /* 0x0000000114037824 */ /* 0x000fe400078e0200 */
[----:B------:R-:W-:Y:S02]  /*2ab40*/  IMAD.MOV.U32 R0, RZ, RZ, RZ ;  /* 0x000000ffff007224 */ /* 0x000fe400078e00ff */
[----:B------:R-:W-:-:S05]  /*2ab50*/  IMAD.HI R2, R3, -0x6db6db6d, R2 ;  /* 0x9249249303027827 */ /* 0x000fca00078e0202 */
[----:B------:R-:W-:-:S04]  /*2ab60*/  SHF.R.U32.HI R6, RZ, 0x1f, R2 ;  /* 0x0000001fff067819 */ /* 0x000fc80000011602 */
[----:B------:R-:W-:-:S04]  /*2ab70*/  LEA.HI.SX32 R6, R2, R6, 0x19 ;  /* 0x0000000602067211 */ /* 0x000fc800078fcaff */
[----:B------:R-:W-:-:S04]  /*2ab80*/  VIMNMX R6, R19, R6, PT ;  /* 0x0000000613067248 */ /* 0x000fc80003fe0100 */
[----:B------:R-:W-:-:S13]  /*2ab90*/  ISETP.GE.AND P1, PT, R6, 0x1, PT ;  /* 0x000000010600780c */ /* 0x000fda0003f26270 */
[----:B---3--:R-:W-:Y:S05]  /*2aba0*/  @!P1 BRA `(.L_x_8581) ;  /* 0x0000000000689947 */ /* 0x008fea0003800000 */
        /* <DEDUP_REMOVED lines=26> */
.L_x_8581:
[----:B------:R-:W-:Y:S05]  /*2ad50*/  BSYNC B0 ;  /* 0x0000000000007941 */ /* 0x000fea0003800000 */
.L_x_8580:
        /* <DEDUP_REMOVED lines=12> */
[----:B------:R-:W2:Y:S01]  /*2ae20*/  LDC.64 R4, c[0x0][0xc60] ;  /* 0x00031800ff047b82 */ /* 0x000ea20000000a00 */
[----:B------:R-:W1:Y:S01]  /*2ae30*/  FLO.U32 R0, UR4 ;  /* 0x0000000400007d00 */ /* 0x000e6200080e0000 */
[----:B------:R-:W-:Y:S01]  /*2ae40*/  ULDC.64 UR6, c[0x0][0x208] ;  /* 0x0000820000067ab9 */ /* 0x000fe20000000a00 */
[----:B-1----:R-:W-:-:S06]  /*2ae50*/  ISETP.EQ.U32.AND P0, PT, R0, R2, PT ;  /* 0x000000020000720c */ /* 0x002fcc0003f02070 */
[----:B------:R-:W2:Y:S07]  /*2ae60*/  POPC R2, UR4 ;  /* 0x0000000400027d09 */ /* 0x000eae0008000000 */
[----:B--2---:R-:W2:Y:S04]  /*2ae70*/  @P0 ATOMG.E.ADD.STRONG.GPU PT, R2, desc[UR6][R4.64], R2 ;  /* 0x00000002040209a8 */ /* 0x004ea800081ee1c6 */
[----:B--2---:R1:W2:Y:S02]  /*2ae80*/  SHFL.IDX PT, R2, R2, R0, 0x1f ;  /* 0x00001f0002027589 */ /* 0x0042a400000e0000 */
[----:B-1----:R-:W1:Y:S02]  /*2ae90*/  S2R R0, SR_LTMASK ;  /* 0x0000000000007919 */ /* 0x002e640000003900 */
[----:B-1----:R-:W-:-:S06]  /*2aea0*/  LOP3.LUT R0, R0, UR4, RZ, 0xc0, !PT ;  /* 0x0000000400007c12 */ /* 0x002fcc000f8ec0ff */
[----:B------:R-:W2:Y:S02]  /*2aeb0*/  POPC R0, R0 ;  /* 0x0000000000007309 */ /* 0x000ea40000000000 */
[----:B--2---:R-:W-:-:S05]  /*2aec0*/  IADD3 R0, R2, UR40, R0 ;  /* 0x0000002802007c10 */ /* 0x004fca000fffe000 */
[----:B------:R1:W-:Y:S01]  /*2aed0*/  STL [R1], R0 ;  /* 0x0000000001007387 */ /* 0x0003e20000100800 */
[----:B------:R-:W-:Y:S05]  /*2aee0*/  BRA `(.L_x_8583) ;  /* 0x0000003800a47947 */ /* 0x000fea0003800000 */
.L_x_8582:
        /* <DEDUP_REMOVED lines=17> */
[----:B0-----:R-:W-:-:S07]  /*2b000*/  IMAD.MOV.U32 R13, RZ, RZ, RZ ;  /* 0x000000ffff0d7224 */ /* 0x001fce00078e00ff */
[----:B------:R-:W-:-:S07]  /*2b010*/  LEPC R20, `(.L_x_8585) ;  /* 0x000000001014794e */ /* 0x000fce0000000000 */
[----:B-1----:R-:W-:Y:S05]  /*2b020*/  CALL.ABS.NOINC R2 ;  /* 0x0000000002007343 */ /* 0x002fea0003c00000 */
.L_x_8585:
[----:B------:R-:W-:Y:S05]  /*2b030*/  BSYNC B6 ;  /* 0x0000000000067941 */ /* 0x000fea0003800000 */
.L_x_8584:
        /* <DEDUP_REMOVED lines=23> */
[----:B-12---:R-:W-:Y:S05]  /*2b1b0*/  CALL.ABS.NOINC R2 ;  /* 0x0000000002007343 */ /* 0x006fea0003c00000 */
.L_x_8587:
[----:B------:R-:W-:Y:S05]  /*2b1c0*/  BSYNC B6 ;  /* 0x0000000000067941 */ /* 0x000fea0003800000 */
.L_x_8586:
        /* <DEDUP_REMOVED lines=20> */
.L_x_8589:
[----:B------:R-:W-:Y:S05]  /*2b310*/  BSYNC B6 ;  /* 0x0000000000067941 */ /* 0x000fea0003800000 */
.L_x_8588:
        /* <DEDUP_REMOVED lines=18> */
[----:B-12---:R-:W-:Y:S05]  /*2b440*/  CALL.ABS.NOINC R2 ;  /* 0x0000000002007343 */ /* 0x006fea0003c00000 */
.L_x_8591:
[----:B------:R-:W-:Y:S05]  /*2b450*/  BSYNC B6 ;  /* 0x0000000000067941 */ /* 0x000fea0003800000 */
.L_x_8590:
[----:B------:R-:W2:Y:S01]  /*2b460*/  LDL.LU R2, [R1+0x30] ;  /* 0x0000300001027983 */ /* 0x000ea20000300800 */
[----:B------:R-:W-:-:S03]  /*2b470*/  ULDC.64 UR4, c[0x0][0x9f8] ;  /* 0x00027e0000047ab9 */ /* 0x000fc60000000a00 */
[----:B-1----:R-:W3:Y:S04]  /*2b480*/  LDL.LU R17, [R1+0x58] ;  /* 0x0000580001117983 */ /* 0x002ee80000300800 */
[----:B------:R-:W4:Y:S01]  /*2b490*/  LDL R9, [R1+0x8] ;  /* 0x0000080001097983 */ /* 0x000f220000100800 */
[----:B------:R-:W-:Y:S01]  /*2b4a0*/  ISETP.NE.U32.AND P0, PT, RZ, UR4, PT ;  /* 0x00000004ff007c0c */ /* 0x000fe2000bf05070 */
[----:B------:R-:W-:-:S03]  /*2b4b0*/  ULDC.64 UR6, c[0x0][0x208] ;  /* 0x0000820000067ab9 */ /* 0x000fc60000000a00 */
[----:B------:R-:W-:-:S13]  /*2b4c0*/  ISETP.NE.AND.EX P0, PT, RZ, UR5, PT, P0 ;  /* 0x00000005ff007c0c */ /* 0x000fda000bf05300 */
[----:B--2---:R-:W-:-:S04]  /*2b4d0*/  @P0 IADD3 R2, P1, R2, UR4, RZ ;  /* 0x0000000402020c10 */ /* 0x004fc8000ff3e0ff */
[----:B---3--:R-:W-:Y:S01]  /*2b4e0*/  @P0 IADD3.X R3, R17, UR5, RZ, P1, !PT ;  /* 0x0000000511030c10 */ /* 0x008fe20008ffe4ff */
[----:B------:R-:W-:-:S04]  /*2b4f0*/  ULDC.64 UR4, c[0x0][0xa08] ;  /* 0x0002820000047ab9 */ /* 0x000fc80000000a00 */
[----:B----4-:R1:W2:Y:S02]  /*2b500*/  @P0 LDG.E R9, desc[UR6][R2.64] ;  /* 0x0000000602090981 */ /* 0x0102a4000c1e1900 */
[----:B-1----:R-:W1:Y:S01]  /*2b510*/  LDC.64 R2, c[0x0][0x418] ;  /* 0x00010600ff027b82 */ /* 0x002e620000000a00 */
[----:B--2---:R-:W-:Y:S01]  /*2b520*/  SHF.R.S32.HI R10, RZ, 0x1f, R9 ;  /* 0x0000001fff0a7819 */ /* 0x004fe20000011409 */
[----:B------:R2:W-:Y:S01]  /*2b530*/  @P0 STL [R1+0x8], R9 ;  /* 0x0000080901000387 */ /* 0x0005e20000100800 */
[----:B-1----:R-:W-:Y:S01]  /*2b540*/  LOP3.LUT P0, RZ, R2, UR4, RZ, 0xfc, !PT ;  /* 0x0000000402ff7c12 */ /* 0x002fe2000f80fcff */
[----:B------:R-:W-:Y:S02]  /*2b550*/  UMOV UR4, 0xffffffff ;  /* 0xffffffff00047882 */ /* 0x000fe40000000000 */
[----:B------:R2:W-:Y:S01]  /*2b560*/  STL [R1+0x30], R10 ;  /* 0x0000300a01007387 */ /* 0x0005e20000100800 */
[----:B------:R-:W-:-:S04]  /*2b570*/  LOP3.LUT P0, RZ, R3, UR5, RZ, 0xfc, P0 ;  /* 0x0000000503ff7c12 */ /* 0x000fc8000800fcff */
[----:B------:R-:W-:Y:S01]  /*2b580*/  SEL R17, R9, RZ, !P0 ;  /* 0x000000ff09117207 */ /* 0x000fe20004000000 */
[----:B------:R-:W-:Y:S08]  /*2b590*/  BRA.DIV UR4, `(.L_x_8592) ;  /* 0x00000082049c7947 */ /* 0x000ff0000b800000 */
[----:B------:R-:W1:Y:S02]  /*2b5a0*/  S2R R0, SR_TID.X ;  /* 0x0000000000007919 */ /* 0x000e640000002100 */
[----:B-1----:R-:W-:-:S04]  /*2b5b0*/  SHF.R.U32.HI R0, RZ, 0x5, R0 ;  /* 0x00000005ff007819 */ /* 0x002fc80000011600 */
[----:B------:R-:W-:-:S05]  /*2b5c0*/  LOP3.LUT R0, R0, 0x3, RZ, 0xc0, !PT ;  /* 0x0000000300007812 */ /* 0x000fca00078ec0ff */
[----:B------:R1:W3:Y:S02]  /*2b5d0*/  SHFL.IDX PT, R14, R0, RZ, 0x1f ;  /* 0x00001fff000e7589 */ /* 0x0002e400000e0000 */
.L_x_8808:
[----:B-1----:R-:W4:Y:S01]  /*2b5e0*/  LDL.LU R0, [R1+0x28] ;  /* 0x0000280001007983 */ /* 0x002f220000300800 */
[----:B------:R-:W-:Y:S02]  /*2b5f0*/  PLOP3.LUT P1, PT, PT, PT, PT, 0x8, 0x0 ;  /* 0x000000000000781c */ /* 0x000fe40003f2e170 */
[----:B---3--:R-:W-:Y:S02]  /*2b600*/  ISETP.NE.AND P0, PT, R14, RZ, PT ;  /* 0x000000ff0e00720c */ /* 0x008fe40003f05270 */
[----:B----4-:R-:W-:-:S09]  /*2b610*/  LOP3.LUT R0, R0, 0xfffffffe, RZ, 0xc0, !PT ;  /* 0xfffffffe00007812 */ /* 0x010fd200078ec0ff */
[----:B------:R-:W-:-:S05]  /*2b620*/  @P1 LOP3.LUT R0, R0, 0x1, RZ, 0xfc, !PT ;  /* 0x0000000100001812 */ /* 0x000fca00078efcff */
[----:B------:R1:W-:Y:S01]  /*2b630*/  STL [R1+0x28], R0 ;  /* 0x0000280001007387 */ /* 0x0003e20000100800 */
[----:B------:R-:W-:Y:S05]  /*2b640*/  @P0 BRA `(.L_x_8593) ;  /* 0x00000004006c0947 */ /* 0x000fea0003800000 */
[----:B------:R-:W-:-:S03]  /*2b650*/  UMOV UR4, 0xffffffff ;  /* 0xffffffff00047882 */ /* 0x000fc60000000000 */
[----:B------:R-:W-:Y:S05]  /*2b660*/  BRA.DIV UR4, `(.L_x_8594) ;  /* 0x00000082049c7947 */ /* 0x000fea000b800000 */
[----:B------:R-:W-:-:S13]  /*2b670*/  ELECT P6, URZ, PT ;  /* 0x00000000003f782f */ /* 0x000fda00038c0000 */
.L_x_8811:
[----:B------:R-:W-:Y:S05]  /*2b680*/  @!P6 BRA `(.L_x_8593) ;  /* 0x00000004005ce947 */ /* 0x000fea0003800000 */
[----:B-1----:R-:W3:Y:S01]  /*2b690*/  LDL R0, [R1+0x64] ;  /* 0x0000640001007983 */ /* 0x002ee20000100800 */
[----:B------:R-:W-:-:S04]  /*2b6a0*/  ISETP.NE.U32.AND P0, PT, R2, RZ, PT ;  /* 0x000000ff0200720c */ /* 0x000fc80003f05070 */
[----:B------:R-:W-:Y:S01]  /*2b6b0*/  ISETP.NE.AND.EX P0, PT, R3, RZ, PT, P0 ;  /* 0x000000ff0300720c */ /* 0x000fe20003f05300 */
[----:B---3--:R-:W-:-:S12]  /*2b6c0*/  VIADD R4, R0, 0xffffffff ;  /* 0xffffffff00047836 */ /* 0x008fd80000000000 */
[----:B------:R-:W-:Y:S05]  /*2b6d0*/  @!P0 BRA `(.L_x_8595) ;  /* 0x00000000004c8947 */ /* 0x000fea0003800000 */
[----:B------:R-:W1:Y:S01]  /*2b6e0*/  LDC R8, c[0x0][0x43c] ;  /* 0x00010f00ff087b82 */ /* 0x000e620000000800 */
[----:B------:R-:W-:Y:S01]  /*2b6f0*/  IMAD.MOV.U32 R0, RZ, RZ, R4 ;  /* 0x000000ffff007224 */ /* 0x000fe200078e0004 */
[----:B------:R-:W-:Y:S01]  /*2b700*/  ULDC.64 UR4, c[0x0][0x428] ;  /* 0x00010a0000047ab9 */ /* 0x000fe20000000a00 */
        /* <DEDUP_REMOVED lines=16> */
.L_x_8595:
[----:B------:R-:W3:Y:S04]  /*2b810*/  LDL R0, [R1+0x18] ;  /* 0x0000180001007983 */ /* 0x000ee80000100800 */
[----:B-1----:R-:W4:Y:S01]  /*2b820*/  LDL R2, [R1+0x20] ;  /* 0x0000200001027983 */ /* 0x002f220000100800 */
[----:B--2---:R-:W1:Y:S02]  /*2b830*/  S2R R9, SR_TID.X ;  /* 0x0000000000097919 */ /* 0x004e640000002100 */
[----:B-1----:R-:W-:-:S04]  /*2b840*/  LOP3.LUT R9, R9, 0x7f, RZ, 0xc0, !PT ;  /* 0x0000007f09097812 */ /* 0x002fc800078ec0ff */
[----:B------:R-:W-:Y:S02]  /*2b850*/  ISETP.NE.AND P1, PT, R9, RZ, PT ;  /* 0x000000ff0900720c */ /* 0x000fe40003f25270 */
[----:B---3--:R-:W-:Y:S02]  /*2b860*/  LEA R0, R0, R18, 0x3 ;  /* 0x0000001200007211 */ /* 0x008fe400078e18ff */
[----:B----4-:R-:W-:-:S04]  /*2b870*/  SHF.L.U32 R3, R2, 0x1f, RZ ;  /* 0x0000001f02037819 */ /* 0x010fc800000006ff */
[----:B------:R-:W1:Y:S02]  /*2b880*/  SYNCS.PHASECHK.TRANS64.TRYWAIT P0, [R0+URZ+0x2e880], R3 ;  /* 0x02e88003000075a7 */ /* 0x000e64000800017f */
[----:B-1----:R-:W-:Y:S05]  /*2b890*/  @!P0 BRA `(.L_x_8596) ;  /* 0x0000008000308947 */ /* 0x002fea0003800000 */
.L_x_8812:
        /* <DEDUP_REMOVED lines=8> */
.L_x_8597:
        /* <DEDUP_REMOVED lines=19> */
.L_x_8813:
        /* <DEDUP_REMOVED lines=8> */
.L_x_8599:
[----:B-12---:R-:W2:Y:S01]  /*2bad0*/  LDL.LU R3, [R1+0x28] ;  /* 0x0000280001037983 */ /* 0x006ea20000300800 */
        /* <DEDUP_REMOVED lines=18> */
.L_x_8593:
[----:B---3--:R-:W1:Y:S04]  /*2bc00*/  LDL.LU R3, [R1+0x5c] ;  /* 0x00005c0001037983 */ /* 0x008e680000300800 */
[----:B------:R-:W3:Y:S04]  /*2bc10*/  LDL.LU R5, [R1+0x50] ;  /* 0x0000500001057983 */ /* 0x000ee80000300800 */
[----:B------:R-:W4:Y:S01]  /*2bc20*/  LDL.LU R4, [R1+0x68] ;  /* 0x0000680001047983 */ /* 0x000f220000300800 */
        /* <DEDUP_REMOVED lines=9> */
[----:B-1----:R-:W-:Y:S02]  /*2bcc0*/  SHF.R.S32.HI R0, RZ, 0x1f, R3 ;  /* 0x0000001fff007819 */ /* 0x002fe40000011403 */
[----:B---3--:R-:W-:-:S03]  /*2bcd0*/  SEL R5, R5, RZ, !P0 ;  /* 0x000000ff05057207 */ /* 0x008fc60004000000 */
[----:B------:R-:W-:Y:S01]  /*2bce0*/  IMAD R0, R0, UR4, RZ ;  /* 0x0000000400007c24 */ /* 0x000fe2000f8e02ff */
[----:B----4-:R-:W-:-:S03]  /*2bcf0*/  SEL R4, R4, RZ, !P0 ;  /* 0x000000ff04047207 */ /* 0x010fc60004000000 */
        /* <DEDUP_REMOVED lines=8> */
[----:B-1----:R-:W-:Y:S01]  /*2bd80*/  MOV R2, 0x0 ;  /* 0x0000000000027802 */ /* 0x002fe20000000f00 */
        /* <DEDUP_REMOVED lines=9> */
[----:B--2---:R-:W-:Y:S02]  /*2be20*/  IMAD.U32 R10, RZ, RZ, UR8 ;  /* 0x00000008ff0a7e24 */ /* 0x004fe4000f8e00ff */
[----:B------:R-:W-:Y:S02]  /*2be30*/  IMAD.U32 R11, RZ, RZ, UR9 ;  /* 0x00000009ff0b7e24 */ /* 0x000fe4000f8e00ff */
[----:B------:R-:W-:Y:S02]  /*2be40*/  IMAD.MOV.U32 R8, RZ, RZ, 0x70 ;  /* 0x00000070ff087424 */ /* 0x000fe400078e00ff */
[----:B0-----:R-:W-:-:S07]  /*2be50*/  IMAD.MOV.U32 R13, RZ, RZ, RZ ;  /* 0x000000ffff0d7224 */ /* 0x001fce00078e00ff */
[----:B------:R-:W-:-:S07]  /*2be60*/  LEPC R20, `(.L_x_8601) ;  /* 0x000000001014794e */ /* 0x000fce0000000000 */
[----:B-1----:R-:W-:Y:S05]  /*2be70*/  CALL.ABS.NOINC R2 ;  /* 0x0000000002007343 */ /* 0x002fea0003c00000 */
.L_x_8601:
[----:B------:R-:W-:Y:S05]  /*2be80*/  BSYNC B6 ;  /* 0x0000000000067941 */ /* 0x000fea0003800000 */
.L_x_8600:
[----:B-1----:R-:W3:Y:S01]  /*2be90*/  LDL.LU R0, [R1+0x70] ;  /* 0x0000700001007983 */ /* 0x002ee20000300800 */
[----:B------:R-:W-:Y:S01]  /*2bea0*/  ULDC.64 UR4, c[0x0][0x2d8] ;  /* 0x0000b60000047ab9 */ /* 0x000fe20000000a00 */
[----:B------:R-:W1:Y:S01]  /*2beb0*/  LDC R7, c[0x0][0x448] ;  /* 0x00011200ff077b82 */ /* 0x000e620000000800 */
[----:B------:R-:W-:Y:S01]  /*2bec0*/  ULDC UR6, c[0x0][0x2b8] ;  /* 0x0000ae0000067ab9 */ /* 0x000fe20000000800 */
[----:B------:R-:W4:Y:S04]  /*2bed0*/  LDL.LU R5, [R1+0x68] ;  /* 0x0000680001057983 */ /* 0x000f280000300800 */
[----:B------:R-:W4:Y:S04]  /*2bee0*/  LDL.LU.64 R2, [R1+0x58] ;  /* 0x0000580001027983 */ /* 0x000f280000300a00 */
[----:B------:R-:W3:Y:S04]  /*2bef0*/  LDL.LU R4, [R1+0x50] ;  /* 0x0000500001047983 */ /* 0x000ee80000300800 */
[----:B--2---:R-:W2:Y:S04]  /*2bf00*/  LDL R10, [R1+0x4] ;  /* 0x00000400010a7983 */ /* 0x004ea80000100800 */
[----:B------:R0:W5:Y:S01]  /*2bf10*/  LDL R8, [R1+0x6c] ;  /* 0x00006c0001087983 */ /* 0x0001620000100800 */
[----:B-1----:R-:W-:-:S13]  /*2bf20*/  ISETP.NE.AND P0, PT, R7, 0x1, PT ;  /* 0x000000010700780c */ /* 0x002fda0003f05270 */
[----:B------:R-:W1:Y:S01]  /*2bf30*/  @P0 LDC R6, c[0x0][0x450] ;  /* 0x00011400ff060b82 */ /* 0x000e620000000800 */
[----:B----4-:R-:W-:Y:S02]  /*2bf40*/  IMAD.MOV.U32 R3, RZ, RZ, R5 ;  /* 0x000000ffff037224 */ /* 0x010fe400078e0005 */
[----:B------:R-:W4:Y:S01]  /*2bf50*/  S2R R5, SR_TID.X ;  /* 0x0000000000057919 */ /* 0x000f220000002100 */
[----:B------:R-:W-:-:S04]  /*2bf60*/  IMAD.WIDE.U32 R2, R16, UR4, R2 ;  /* 0x0000000410027c25 */ /* 0x000fc8000f8e0002 */
[----:B------:R-:W-:Y:S01]  /*2bf70*/  IMAD R3, R16, UR5, R3 ;  /* 0x0000000510037c24 */ /* 0x000fe2000f8e0203 */
[----:B------:R-:W-:Y:S02]  /*2bf80*/  ULDC.64 UR4, c[0x0][0x2e0] ;  /* 0x0000b80000047ab9 */ /* 0x000fe40000000a00 */
[----:B---3--:R-:W-:Y:S02]  /*2bf90*/  IMAD R0, R0, UR4, RZ ;  /* 0x0000000400007c24 */ /* 0x008fe4000f8e02ff */
[----:B------:R-:W-:-:S04]  /*2bfa0*/  IMAD.WIDE.U32 R2, R4, UR4, R2 ;  /* 0x0000000404027c25 */ /* 0x000fc8000f8e0002 */
[----:B------:R-:W-:Y:S01]  /*2bfb0*/  IMAD R0, R4, UR5, R0 ;  /* 0x0000000504007c24 */ /* 0x000fe2000f8e0200 */
[----:B------:R-:W-:Y:S01]  /*2bfc0*/  ULDC.64 UR4, c[0x0][0x2d0] ;  /* 0x0000b40000047ab9 */ /* 0x000fe20000000a00 */
[----:B------:R-:W3:Y:S02]  /*2bfd0*/  S2R R4, SR_TID.X ;  /* 0x0000000000047919 */ /* 0x000ee40000002100 */
[----:B------:R-:W-:Y:S01]  /*2bfe0*/  IMAD.IADD R3, R3, 0x1, R0 ;  /* 0x0000000103037824 */ /* 0x000fe200078e0200 */
[----:B----4-:R-:W-:-:S04]  /*2bff0*/  LOP3.LUT R5, R5, 0x7f, RZ, 0xc0, !PT ;  /* 0x0000007f05057812 */ /* 0x010fc800078ec0ff */
[----:B------:R-:W-:Y:S01]  /*2c000*/  SHF.R.U32.HI R5, RZ, 0x3, R5 ;  /* 0x00000003ff057819 */ /* 0x000fe20000011605 */
[----:B---3--:R-:W-:-:S05]  /*2c010*/  IMAD.SHL.U32 R4, R4, 0x10, RZ ;  /* 0x0000001004047824 */ /* 0x008fca00078e00ff */
[----:B------:R-:W-:Y:S02]  /*2c020*/  LOP3.LUT R4, R5, 0x70, R4, 0xf8, !PT ;  /* 0x0000007005047812 */ /* 0x000fe400078ef804 */
[----:B------:R-:W3:Y:S03]  /*2c030*/  @P0 LDC R5, c[0x0][0x44c] ;  /* 0x00011300ff050b82 */ /* 0x000ee60000000800 */
[----:B--2---:R-:W-:-:S04]  /*2c040*/  IMAD R4, R10, 0x80, R4 ;  /* 0x000000800a047824 */ /* 0x004fc800078e0204 */
[----:B------:R-:W-:Y:S02]  /*2c050*/  IMAD.MOV.U32 R0, RZ, RZ, R4 ;  /* 0x000000ffff007224 */ /* 0x000fe400078e0004 */
[----:B---3--:R-:W-:-:S05]  /*2c060*/  @P0 IMAD.HI.U32 R5, R4, R5, RZ ;  /* 0x0000000504050227 */ /* 0x008fca00078e00ff */
[----:B-1----:R-:W-:-:S05]  /*2c070*/  @P0 SHF.R.U32.HI R0, RZ, R6, R5 ;  /* 0x00000006ff000219 */ /* 0x002fca0000011605 */
[----:B------:R-:W-:-:S04]  /*2c080*/  IMAD.MOV R5, RZ, RZ, -R0 ;  /* 0x000000ffff057224 */ /* 0x000fc800078e0a00 */
[----:B------:R-:W-:Y:S01]  /*2c090*/  IMAD R4, R7, R5, R4 ;  /* 0x0000000507047224 */ /* 0x000fe200078e0204 */
[----:B------:R-:W-:Y:S01]  /*2c0a0*/  SHF.R.S32.HI R5, RZ, 0x1f, R0 ;  /* 0x0000001fff057819 */ /* 0x000fe20000011400 */
[----:B------:R-:W-:-:S04]  /*2c0b0*/  IMAD.WIDE.U32 R2, R0, UR4, R2 ;  /* 0x0000000400027c25 */ /* 0x000fc8000f8e0002 */
[----:B------:R-:W-:-:S04]  /*2c0c0*/  IMAD R5, R5, UR4, RZ ;  /* 0x0000000405057c24 */ /* 0x000fc8000f8e02ff */
[----:B------:R-:W-:Y:S01]  /*2c0d0*/  IMAD R0, R0, UR5, R5 ;  /* 0x0000000500007c24 */ /* 0x000fe2000f8e0205 */
[----:B------:R-:W-:Y:S01]  /*2c0e0*/  ULDC.64 UR4, c[0x0][0x2c8] ;  /* 0x0000b20000047ab9 */ /* 0x000fe20000000a00 */
[----:B------:R-:W1:Y:S02]  /*2c0f0*/  S2R R5, SR_TID.X ;  /* 0x0000000000057919 */ /* 0x000e640000002100 */
[----:B------:R-:W-:Y:S01]  /*2c100*/  IMAD.IADD R3, R3, 0x1, R0 ;  /* 0x0000000103037824 */ /* 0x000fe200078e0200 */
[----:B------:R-:W-:Y:S01]  /*2c110*/  SHF.R.S32.HI R0, RZ, 0x1f, R4 ;  /* 0x0000001fff007819 */ /* 0x000fe20000011404 */
[----:B------:R-:W-:-:S04]  /*2c120*/  IMAD.WIDE.U32 R2, R4, UR4, R2 ;  /* 0x0000000404027c25 */ /* 0x000fc8000f8e0002 */
[----:B------:R-:W-:-:S04]  /*2c130*/  IMAD R0, R0, UR4, RZ ;  /* 0x0000000400007c24 */ /* 0x000fc8000f8e02ff */
[----:B------:R-:W-:Y:S01]  /*2c140*/  IMAD R0, R4, UR5, R0 ;  /* 0x0000000504007c24 */ /* 0x000fe2000f8e0200 */
[----:B------:R-:W-:Y:S02]  /*2c150*/  ULDC.64 UR4, c[0x0][0x280] ;  /* 0x0000a00000047ab9 */ /* 0x000fe40000000a00 */
[----:B------:R-:W-:Y:S01]  /*2c160*/  IADD3 R4, P1, R2, UR4, RZ ;  /* 0x0000000402047c10 */ /* 0x000fe2000ff3e0ff */
[----:B------:R-:W-:-:S03]  /*2c170*/  UMOV UR4, 0xffffffff ;  /* 0xffffffff00047882 */ /* 0x000fc60000000000 */
[----:B------:R-:W-:Y:S01]  /*2c180*/  IADD3.X R3, R3, UR5, R0, P1, !PT ;  /* 0x0000000503037c10 */ /* 0x000fe20008ffe400 */
[----:B-1----:R-:W-:-:S05]  /*2c190*/  IMAD.SHL.U32 R9, R5, 0x10, RZ ;  /* 0x0000001005097824 */ /* 0x002fca00078e00ff */
[----:B------:R-:W-:-:S04]  /*2c1a0*/  LOP3.LUT R9, R9, 0x70, RZ, 0xc0, !PT ;  /* 0x0000007009097812 */ /* 0x000fc800078ec0ff */
[----:B------:R-:W-:Y:S01]  /*2c1b0*/  ISETP.GE.AND P0, PT, R9, UR6, PT ;  /* 0x0000000609007c0c */ /* 0x000fe2000bf06270 */
[----:B0-----:R-:W-:-:S12]  /*2c1c0*/  BRA.DIV UR4, `(.L_x_8602) ;  /* 0x0000007a040c7947 */ /* 0x001fd8000b800000 */
[----:B------:R-:W0:Y:S02]  /*2c1d0*/  S2R R6, SR_TID.X ;  /* 0x0000000000067919 */ /* 0x000e240000002100 */
[----:B0-----:R-:W-:Y:S02]  /*2c1e0*/  LOP3.LUT R11, R6, 0x7f, RZ, 0xc0, !PT ;  /* 0x0000007f060b7812 */ /* 0x001fe400078ec0ff */
[----:B------:R-:W2:Y:S01]  /*2c1f0*/  LDL.LU R6, [R1+0x60] ;  /* 0x0000600001067983 */ /* 0x000ea20000300800 */
[----:B------:R-:W-:Y:S01]  /*2c200*/  ULDC.64 UR4, c[0x0][0x208] ;  /* 0x0000820000047ab9 */ /* 0x000fe20000000a00 */
[----:B------:R-:W-:-:S05]  /*2c210*/  SHF.R.U32.HI R11, RZ, 0x3, R11 ;  /* 0x00000003ff0b7819 */ /* 0x000fca000001160b */
[----:B------:R-:W-:-:S05]  /*2c220*/  IMAD R0, R10, 0x80, R11 ;  /* 0x000000800a007824 */ /* 0x000fca00078e020b */
[----:B------:R-:W-:Y:S01]  /*2c230*/  IADD3 R5, R0, 0x10, RZ ;  /* 0x0000001000057810 */ /* 0x000fe20007ffe0ff */
[----:B--2---:R-:W-:Y:S02]  /*2c240*/  IMAD R2, R6, R7, RZ ;  /* 0x0000000706027224 */ /* 0x004fe400078e02ff */
[----:B------:R-:W0:Y:S03]  /*2c250*/  SHFL.IDX PT, R7, R4, RZ, 0x181f ;  /* 0x00181fff04077589 */ /* 0x000e2600000e0000 */
[----:B------:R-:W-:Y:S01]  /*2c260*/  ISETP.GE.AND P1, PT, R0, R2, PT ;  /* 0x000000020000720c */ /* 0x000fe20003f26270 */
[----:B------:R-:W1:-:S12]  /*2c270*/  SHFL.IDX PT, R6, R3, RZ, 0x181f ;  /* 0x00181fff03067589 */ /* 0x000e5800000e0000 */
        /* <DEDUP_REMOVED lines=62> */
.L_x_8830:
[----:B------:R-:W-:Y:S01]  /*2c660*/  IADD3 R0, R0, 0x70, RZ ;  /* 0x0000007000007810 */ /* 0x000fe20007ffe0ff */
[----:B------:R-:W-:-:S03]  /*2c670*/  ULDC.64 UR4, c[0x0][0x208] ;  /* 0x0000820000047ab9 */ /* 0x000fc60000000a00 */
        /* <DEDUP_REMOVED lines=9> */
.L_x_8603:
        /* <DEDUP_REMOVED lines=18> */
.L_x_8831:
[----:B------:R-:W-:Y:S05]  /*2c830*/  BSYNC B0 ;  /* 0x0000000000007941 */ /* 0x000fea0003800000 */
.L_x_8604:
[----:B------:R-:W2:Y:S04]  /*2c840*/  LDL.LU R2, [R1+0x64] ;  /* 0x0000640001027983 */ /* 0x000ea80000300800 */
[----:B------:R-:W3:Y:S01]  /*2c850*/  LDL R3, [R1+0x2c] ;  /* 0x00002c0001037983 */ /* 0x000ee20000100800 */
[----:B--2---:R-:W-:-:S05]  /*2c860*/  VIADD R2, R2, 0xfffffffe ;  /* 0xfffffffe02027836 */ /* 0x004fca0000000000 */
[----:B---3--:R-:W-:-:S13]  /*2c870*/  ISETP.GE.AND P0, PT, R2, R3, PT ;  /* 0x000000030200720c */ /* 0x008fda0003f06270 */
[----:B------:R-:W-:Y:S05]  /*2c880*/  @!P0 BRA `(.L_x_8606) ;  /* 0x0000001000c88947 */ /* 0x000fea0003800000 */
[----:B0-----:R0:W5:Y:S04]  /*2c890*/  LDL.LU R0, [R1+0x18] ;  /* 0x0000180001007983 */ /* 0x0011680000300800 */
[----:B------:R0:W5:Y:S02]  /*2c8a0*/  LDL.LU R8, [R1+0x20] ;  /* 0x0000200001087983 */ /* 0x0001640000300800 */
.L_x_8626:
        /* <DEDUP_REMOVED lines=21> */
[----:B------:R-:W-:Y:S01]  /*2ca00*/  ULDC.64 UR8, c[0x0][0x208] ;  /* 0x0000820000087ab9 */ /* 0x000fe20000000a00 */
        /* <DEDUP_REMOVED lines=15> */
.L_x_8609:
        /* <DEDUP_REMOVED lines=8> */
.L_x_8832:
[----:B------:R-:W-:Y:S05]  /*2cb80*/  BSYNC B1 ;  /* 0x0000000000017941 */ /* 0x000fea0003800000 */
.L_x_8610:
        /* <DEDUP_REMOVED lines=9> */
.L_x_8613:
[----:B------:R-:W-:Y:S05]  /*2cc20*/  BSYNC B1 ;  /* 0x0000000000017941 */ /* 0x000fea0003800000 */
.L_x_8612:
        /* <DEDUP_REMOVED lines=13> */
.L_x_8614:
        /* <DEDUP_REMOVED lines=13> */
.L_x_8833:
[----:B------:R-:W-:Y:S05]  /*2cdd0*/  BSYNC B1 ;  /* 0x0000000000017941 */ /* 0x000fea0003800000 */
.L_x_8615:
        /* <DEDUP_REMOVED lines=11> */
.L_x_8618:
[----:B------:R-:W-:Y:S05]  /*2ce90*/  BSYNC B1 ;  /* 0x0000000000017941 */ /* 0x000fea0003800000 */
.L_x_8617:
        /* <DEDUP_REMOVED lines=8> */
.L_x_8619:
        /* <DEDUP_REMOVED lines=10> */
.L_x_8608:
[----:B------:R-:W-:Y:S05]  /*2cfc0*/  BSYNC B0 ;  /* 0x0000000000007941 */ /* 0x000fea0003800000 */
.L_x_8607:
[----:B------:R-:W-:-:S06]  /*2cfd0*/  UISETP.NE.AND UP0, UPT, UR38, 0x3, UPT ;  /* 0x000000032600788c */ /* 0x000fcc000bf05270 */
[----:B------:R-:W-:-:S13]  /*2cfe0*/  PLOP3.LUT P0, PT, PT, PT, UP0, 0x80, 0x0 ;  /* 0x000000000000781c */ /* 0x000fda0003f0f008 */
[----:B------:R-:W-:Y:S05]  /*2cff0*/  @!P0 BRA `(.L_x_8620) ;  /* 0x0000000000048947 */ /* 0x000fea0003800000 */
[----:B------:R-:W-:Y:S01]  /*2d000*/  BPT.TRAP 0x1 ;  /* 0x000000040000795c */ /* 0x000fe20000300000 */
.L_x_8620:
        /* <DEDUP_REMOVED lines=8> */
.L_x_8834:
[----:B------:R-:W-:Y:S05]  /*2d090*/  BSYNC B0 ;  /* 0x0000000000007941 */ /* 0x000fea0003800000 */
.L_x_8621:
[----:B------:R-:W-:Y:S05]  /*2d0a0*/  @!P1 BRA `(.L_x_8623) ;  /* 0x0000000000049947 */ /* 0x000fea0003800000 */
[----:B------:R-:W-:Y:S01]  /*2d0b0*/  BPT.TRAP 0x1 ;  /* 0x000000040000795c */ /* 0x000fe20000300000 */
.L_x_8623:
[----:B--2---:R-:W-:Y:S01]  /*2d0c0*/  SHF.L.U32 R4, R8, 0x1f, RZ ;  /* 0x0000001f08047819 */ /* 0x004fe200000006ff */
[----:B------:R-:W-:-:S03]  /*2d0d0*/  IMAD R0, R0, 0x7000, RZ ;  /* 0x0000700000007824 */ /* 0x000fc600078e02ff */
[----:B------:R-:W2:Y:S02]  /*2d0e0*/  SYNCS.PHASECHK.TRANS64.TRYWAIT P0, [R3+URZ+0x2e860], R4 ;  /* 0x02e86004030075a7 */ /* 0x000ea4000800017f */
[----:B--2---:R-:W-:Y:S05]  /*2d0f0*/  @!P0 BRA `(.L_x_8624) ;  /* 0x0000007400448947 */ /* 0x004fea0003800000 */
.L_x_8835:
[----:B------:R-:W2:Y:S04]  /*2d100*/  LDL R13, [R1+0x14] ;  /* 0x00001400010d7983 */ /* 0x000ea80000100800 */
[----:B------:R-:W3:Y:S04]  /*2d110*/  LDL R12, [R1+0x38] ;  /* 0x00003800010c7983 */ /* 0x000ee80000100800 */
[----:B------:R4:W-:Y:S04]  /*2d120*/  STL [R1+0xcc], R2 ;  /* 0x0000cc0201007387 */ /* 0x0009e80000100800 */
[----:B----4-:R-:W4:Y:S01]  /*2d130*/  LDL R2, [R1+0x10] ;  /* 0x0000100001027983 */ /* 0x010f220000100800 */
[----:B------:R-:W-:Y:S05]  /*2d140*/  WARPSYNC.ALL ;  /* 0x0000000000007948 */ /* 0x000fea0003800000 */
[----:B--2---:R-:W-:-:S05]  /*2d150*/  LOP3.LUT R4, R0, R13, RZ, 0xfc, !PT ;  /* 0x0000000d00047212 */ /* 0x004fca00078efcff */
[----:B------:R-:W-:-:S06]  /*2d160*/  IMAD.IADD R4, R18, 0x1, R4 ;  /* 0x0000000112047824 */ /* 0x000fcc00078e0204 */
        /* <DEDUP_REMOVED lines=14> */
[----:B------:R-:W-:-:S02]  /*2d250*/  PRMT R11, R6, 0x7531, R7 ;  /* 0x00007531060b7816 */ /* 0x000fc40000000007 */
[----:B------:R-:W-:-:S05]  /*2d260*/  IADD3 R4, R19, R4, RZ ;  /* 0x0000000413047210 */ /* 0x000fca0007ffe0ff */
[----:B------:R1:W-:Y:S02]  /*2d270*/  STSM.16.M88.4 [R4], R8 ;  /* 0x0000000804007844 */ /* 0x0003e40000000200 */
[----:B-1----:R-:W-:Y:S02]  /*2d280*/  IMAD.MOV.U32 R11, RZ, RZ, R13 ;  /* 0x000000ffff0b7224 */ /* 0x002fe400078e000d */
[----:B------:R-:W-:-:S05]  /*2d290*/  VIADD R8, R0, 0x1000 ;  /* 0x0000100000087836 */ /* 0x000fca0000000000 */
        /* <DEDUP_REMOVED lines=108> */
[----:B------:R2:W5:Y:S02]  /*2d960*/  LDL.LU R2, [R1+0xcc] ;  /* 0x0000cc0001027983 */ /* 0x0005640000300800 */
[----:B------:R-:W-:Y:S01]  /*2d970*/  IMAD.IADD R8, R19, 0x1, R8 ;  /* 0x0000000113087824 */ /* 0x000fe200078e0208 */
        /* <DEDUP_REMOVED lines=21> */
.L_x_8625:
        /* <DEDUP_REMOVED lines=14> */
.L_x_8606:
        /* <DEDUP_REMOVED lines=8> */
[----:B0----5:R-:W1:Y:S01]  /*2dc30*/  FLO.U32 R0, UR4 ;  /* 0x0000000400007d00 */ /* 0x021e6200080e0000 */
[----:B------:R-:W-:Y:S01]  /*2dc40*/  ULDC.64 UR6, c[0x0][0x208] ;  /* 0x0000820000067ab9 */ /* 0x000fe20000000a00 */
        /* <DEDUP_REMOVED lines=9> */
.L_x_8628:
[----:B------:R-:W-:Y:S05]  /*2dce0*/  BSYNC B0 ;  /* 0x0000000000007941 */ /* 0x000fea0003800000 */
.L_x_8627:
[----:B------:R-:W-:-:S06]  /*2dcf0*/  UISETP.NE.AND UP0, UPT, UR38, 0x3, UPT ;  /* 0x000000032600788c */ /* 0x000fcc000bf05270 */
[----:B------:R-:W-:-:S13]  /*2dd00*/  PLOP3.LUT P1, PT, PT, PT, UP0, 0x80, 0x0 ;  /* 0x000000000000781c */ /* 0x000fda0003f2f008 */
[----:B------:R-:W-:Y:S05]  /*2dd10*/  @!P1 BRA `(.L_x_8629) ;  /* 0x0000000000049947 */ /* 0x000fea0003800000 */
[----:B------:R-:W-:Y:S01]  /*2dd20*/  BPT.TRAP 0x1 ;  /* 0x000000040000795c */ /* 0x000fe20000300000 */
.L_x_8629:
        /* <DEDUP_REMOVED lines=10> */
.L_x_8836:
[----:B------:R-:W-:Y:S05]  /*2ddd0*/  BSYNC B0 ;  /* 0x0000000000007941 */ /* 0x000fea0003800000 */
.L_x_8630:
[----:B------:R-:W-:Y:S05]  /*2dde0*/  @!P2 BRA `(.L_x_8632) ;  /* 0x000000000004a947 */ /* 0x000fea0003800000 */
[----:B------:R-:W-:Y:S01]  /*2ddf0*/  BPT.TRAP 0x1 ;  /* 0x000000040000795c */ /* 0x000fe20000300000 */
.L_x_8632:
[----:B0-----:R-:W2:Y:S02]  /*2de00*/  LDL R2, [R1+0x20] ;  /* 0x0000200001027983 */ /* 0x001ea40000100800 */
[----:B--2---:R-:W-:-:S04]  /*2de10*/  SHF.L.U32 R2, R2, 0x1f, RZ ;  /* 0x0000001f02027819 */ /* 0x004fc800000006ff */
[----:B------:R-:W0:Y:S02]  /*2de20*/  SYNCS.PHASECHK.TRANS64.TRYWAIT P1, [R0+URZ+0x2e860], R2 ;  /* 0x02e86002000075a7 */ /* 0x000e24000802017f */
[----:B0-----:R-:W-:Y:S05]  /*2de30*/  @!P1 BRA `(.L_x_8633) ;  /* 0x00000068001c9947 */ /* 0x001fea0003800000 */
.L_x_8837:
[----:B------:R-:W2:Y:S04]  /*2de40*/  LDL R16, [R1+0x18] ;  /* 0x0000180001107983 */ /* 0x000ea80000100800 */
[----:B------:R-:W0:Y:S04]  /*2de50*/  LDL R14, [R1+0x14] ;  /* 0x00001400010e7983 */ /* 0x000e280000100800 */
[----:B------:R-:W3:Y:S04]  /*2de60*/  LDL R12, [R1+0x38] ;  /* 0x00003800010c7983 */ /* 0x000ee80000100800 */
[----:B------:R-:W4:Y:S04]  /*2de70*/  LDL R13, [R1+0x10] ;  /* 0x00001000010d7983 */ /* 0x000f280000100800 */
[----:B------:R-:W5:Y:S01]  /*2de80*/  LDL R17, [R1+0x54] ;  /* 0x0000540001117983 */ /* 0x000f620000100800 */
[----:B------:R-:W-:Y:S05]  /*2de90*/  WARPSYNC.ALL ;  /* 0x0000000000007948 */ /* 0x000fea0003800000 */
[----:B--2---:R-:W-:-:S05]  /*2dea0*/  IMAD R3, R16, 0x7000, RZ ;  /* 0x0000700010037824 */ /* 0x004fca00078e02ff */
[----:B0-----:R-:W-:-:S05]  /*2deb0*/  LOP3.LUT R2, R3, R14, RZ, 0xfc, !PT ;  /* 0x0000000e03027212 */ /* 0x001fca00078efcff */
[----:B------:R-:W-:-:S05]  /*2dec0*/  IMAD.IADD R2, R18, 0x1, R2 ;  /* 0x0000000112027824 */ /* 0x000fca00078e0202 */
[----:B------:R3:W0:Y:S02]  /*2ded0*/  LDSM.16.MT88.4 R4, [R2+0xe400] ;  /* 0x00e400000204783b */ /* 0x0006240000004200 */
[----:B---3--:R-:W-:Y:S02]  /*2dee0*/  IADD3 R2, R18, R12, R3 ;  /* 0x0000000c12027210 */ /* 0x008fe40007ffe003 */
[----:B----4-:R-:W-:Y:S02]  /*2def0*/  LOP3.LUT R12, R3, R13, RZ, 0xfc, !PT ;  /* 0x0000000d030c7212 */ /* 0x010fe400078efcff */
        /* <DEDUP_REMOVED lines=112> */
[----:B------:R-:W-:-:S05]  /*2e600*/  LOP3.LUT R8, R8, R11, RZ, 0xfc, !PT ;  /* 0x0000000b08087212 */ /* 0x000fca00078efcff */
[----:B------:R-:W-:Y:S01]  /*2e610*/  IMAD.IADD R8, R19, 0x1, R8 ;  /* 0x0000000113087824 */ /* 0x000fe200078e0208 */
        /* <DEDUP_REMOVED lines=16> */
[----:B------:R-:W-:-:S04]  /*2e720*/  LOP3.LUT R4, R8, R14, RZ, 0xfc, !PT ;  /* 0x0000000e08047212 */ /* 0x000fc800078efcff */
[----:B------:R-:W-:-:S06]  /*2e730*/  IADD3 R4, R18, R4, RZ ;  /* 0x0000000412047210 */ /* 0x000fcc0007ffe0ff */
[----:B------:R-:W0:Y:S01]  /*2e740*/  LDSM.16.MT88.4 R4, [R4+0xe400] ;  /* 0x00e400000404783b */ /* 0x000e220000004200 */
[----:B------:R-:W-:Y:S02]  /*2e750*/  LOP3.LUT R8, R8, R15, RZ, 0xfc, !PT ;  /* 0x0000000f08087212 */ /* 0x000fe400078efcff */
[----:B--2---:R-:W-:-:S03]  /*2e760*/  IADD3 R3, R19, R17, R3 ;  /* 0x0000001113037210 */ /* 0x004fc60007ffe003 */
[----:B------:R-:W-:Y:S01]  /*2e770*/  IMAD.IADD R19, R19, 0x1, R8 ;  /* 0x0000000113137824 */ /* 0x000fe200078e0208 */
[C-C-:B0-----:R-:W-:Y:S02]  /*2e780*/  PRMT R8, R4.reuse, 0x6420, R5.reuse ;  /* 0x0000642004087816 */ /* 0x141fe40000000005 */
[----:B------:R-:W-:Y:S02]  /*2e790*/  PRMT R9, R4, 0x7531, R5 ;  /* 0x0000753104097816 */ /* 0x000fe40000000005 */
[C-C-:B------:R-:W-:Y:S02]  /*2e7a0*/  PRMT R10, R6.reuse, 0x6420, R7.reuse ;  /* 0x00006420060a7816 */ /* 0x140fe40000000007 */
[----:B------:R-:W-:Y:S02]  /*2e7b0*/  PRMT R11, R6, 0x7531, R7 ;  /* 0x00007531060b7816 */ /* 0x000fe40000000007 */
[----:B------:R-:W0:Y:S04]  /*2e7c0*/  LDSM.16.MT88.4 R4, [R2+0x14400] ;  /* 0x014400000204783b */ /* 0x000e280000004200 */
[----:B------:R0:W-:Y:S02]  /*2e7d0*/  STSM.16.M88.4 [R19], R8 ;  /* 0x0000000813007844 */ /* 0x0001e40000000200 */
        /* <DEDUP_REMOVED lines=13> */
.L_x_8634:
        /* <DEDUP_REMOVED lines=13> */
.L_x_8583:
        /* <DEDUP_REMOVED lines=14> */
.L_x_8635:
        /* <DEDUP_REMOVED lines=8> */
[----:B------:R-:W-:Y:S01]  /*2eae0*/  ULDC.64 UR6, c[0x0][0x208] ;  /* 0x0000820000067ab9 */ /* 0x000fe20000000a00 */
        /* <DEDUP_REMOVED lines=18> */
[----:B--2---:R-:W-:-:S02]  /*2ec10*/  @!P1 IMAD.MOV.U32 R4, RZ, RZ, R0 ;  /* 0x000000ffff049224 */ /* 0x004fc400078e0000 */
[----:B---3--:R-:W-:Y:S01]  /*2ec20*/  @!P1 IMAD.MOV.U32 R6, RZ, RZ, R2 ;  /* 0x000000ffff069224 */ /* 0x008fe200078e0002 */
[----:B------:R-:W-:-:S03]  /*2ec30*/  ISETP.NE.AND P1, PT, R16, RZ, PT ;  /* 0x000000ff1000720c */ /* 0x000fc60003f25270 */
[----:B------:R-:W-:-:S05]  /*2ec40*/  IMAD R0, R6, R4, RZ ;  /* 0x0000000406007224 */ /* 0x000fca00078e02ff */
        /* <DEDUP_REMOVED lines=16> */
.L_x_8847:
[----:B------:R-:W-:Y:S02]  /*2ed50*/  ULDC UR4, c[0x0][0xc38] ;  /* 0x00030e0000047ab9 */ /* 0x000fe40000000800 */
[----:B------:R-:W-:-:S04]  /*2ed60*/  IMAD.U32 R2, RZ, RZ, UR4 ;  /* 0x00000004ff027e24 */ /* 0x000fc8000f8e00ff */
[----:B-1----:R-:W-:-:S04]  /*2ed70*/  IMAD R7, R7, R2, RZ ;  /* 0x0000000207077224 */ /* 0x002fc800078e02ff */
[----:B------:R-:W-:Y:S02]  /*2ed80*/  IMAD.IADD R0, R8, 0x1, R7 ;  /* 0x0000000108007824 */ /* 0x000fe400078e0207 */
[----:B------:R-:W-:-:S03]  /*2ed90*/  IMAD.MOV.U32 R8, RZ, RZ, R3 ;  /* 0x000000ffff087224 */ /* 0x000fc600078e0003 */
[----:B------:R-:W-:-:S13]  /*2eda0*/  ISETP.GT.AND P6, PT, R0, R5, PT ;  /* 0x000000050000720c */ /* 0x000fda0003fc4270 */
[----:B------:R-:W-:Y:S05]  /*2edb0*/  @P6 BRA `(.L_x_8638) ;  /* 0x0000000000b46947 */ /* 0x000fea0003800000 */
.L_x_8641:
[----:B------:R-:W2:Y:S01]  /*2edc0*/  LDL.LU R2, [R1+0xc] ;  /* 0x00000c0001027983 */ /* 0x000ea20000300800 */
[----:B0-----:R-:W0:Y:S01]  /*2edd0*/  LDC R3, c[0x0][0xc3c] ;  /* 0x00030f00ff037b82 */ /* 0x001e220000000800 */
[----:B--2---:R-:W-:-:S05]  /*2ede0*/  VIADD R2, R2, 0x1f ;  /* 0x0000001f02027836 */ /* 0x004fca0000000000 */
[----:B0-----:R-:W-:-:S13]  /*2edf0*/  ISETP.GE.AND P6, PT, R2, R3, PT ;  /* 0x000000030200720c */ /* 0x001fda0003fc6270 */
[----:B------:R-:W-:Y:S05]  /*2ee00*/  @P6 BRA `(.L_x_8639) ;  /* 0x0000000800f86947 */ /* 0x000fea0003800000 */
[----:B------:R-:W0:Y:S01]  /*2ee10*/  S2R R4, SR_TID.X ;  /* 0x0000000000047919 */ /* 0x000e220000002100 */
[----:B------:R-:W-:Y:S01]  /*2ee20*/  ULDC.64 UR4, c[0x0][0x208] ;  /* 0x0000820000047ab9 */ /* 0x000fe20000000a00 */
        /* <DEDUP_REMOVED lines=31> */
.L_x_8855:
[----:B------:R-:W-:Y:S02]  /*2f020*/  ULDC UR4, c[0x0][0xc38] ;  /* 0x00030e0000047ab9 */ /* 0x000fe40000000800 */
[----:B------:R-:W-:-:S04]  /*2f030*/  IMAD.U32 R2, RZ, RZ, UR4 ;  /* 0x00000004ff027e24 */ /* 0x000fc8000f8e00ff */
[----:B-1----:R-:W-:-:S04]  /*2f040*/  IMAD R7, R7, R2, RZ ;  /* 0x0000000207077224 */ /* 0x002fc800078e02ff */
[----:B------:R-:W-:-:S05]  /*2f050*/  IMAD.IADD R0, R7, 0x1, R0 ;  /* 0x0000000107007824 */ /* 0x000fca00078e0200 */
[----:B------:R-:W-:-:S13]  /*2f060*/  ISETP.GT.AND P6, PT, R0, R5, PT ;  /* 0x000000050000720c */ /* 0x000fda0003fc4270 */
[----:B------:R-:W-:Y:S05]  /*2f070*/  @!P6 BRA `(.L_x_8641) ;  /* 0xfffffffc0050e947 */ /* 0x000fea000383ffff */
[----:B------:R-:W-:-:S07]  /*2f080*/  IMAD.MOV.U32 R8, RZ, RZ, R3 ;  /* 0x000000ffff087224 */ /* 0x000fce00078e0003 */
.L_x_8638:
        /* <DEDUP_REMOVED lines=12> */
.L_x_8860:
[----:B------:R-:W-:-:S13]  /*2f150*/  ISETP.NE.AND P0, PT, R3, RZ, PT ;  /* 0x000000ff0300720c */ /* 0x000fda0003f05270 */
[----:B------:R-:W-:Y:S05]  /*2f160*/  @!P0 BRA `(.L_x_8643) ;  /* 0x0000000000148947 */ /* 0x000fea0003800000 */
[----:B------:R-:W-:Y:S01]  /*2f170*/  UMOV UR4, 0xffffffff ;  /* 0xffffffff00047882 */ /* 0x000fe20000000000 */
[----:B0-----:R-:W-:Y:S02]  /*2f180*/  VIADD R0, R0, 0xffffffff ;  /* 0xffffffff00007836 */ /* 0x001fe40000000000 */
[----:B------:R-:W-:Y:S05]  /*2f190*/  BRA.DIV UR4, `(.L_x_8644) ;  /* 0x0000005e04fc7947 */ /* 0x000fea000b800000 */
[----:B------:R0:W2:Y:S02]  /*2f1a0*/  SHFL.IDX PT, R8, R8, R0, 0x1f ;  /* 0x00001f0008087589 */ /* 0x0000a400000e0000 */
.L_x_8863:
[----:B--2---:R-:W-:-:S07]  /*2f1b0*/  IMAD.MOV.U32 R9, RZ, RZ, R8 ;  /* 0x000000ffff097224 */ /* 0x004fce00078e0008 */
.L_x_8643:
[----:B------:R-:W-:Y:S01]  /*2f1c0*/  ISETP.NE.AND P0, PT, R6, 0x1, PT ;  /* 0x000000010600780c */ /* 0x000fe20003f05270 */
[----:B0-----:R-:W-:-:S05]  /*2f1d0*/  IMAD R0, R9, R2, R10 ;  /* 0x0000000209007224 */ /* 0x001fca00078e020a */
[----:B------:R0:W-:Y:S02]  /*2f1e0*/  STL [R1], R0 ;  /* 0x0000000001007387 */ /* 0x0001e40000100800 */
[----:B0-----:R-:W-:-:S05]  /*2f1f0*/  IADD3 R0, R5, -R0, RZ ;  /* 0x8000000005007210 */ /* 0x001fca0007ffe0ff */
[----:B------:R-:W-:Y:S05]  /*2f200*/  @!P0 BRA `(.L_x_8645) ;  /* 0x0000000000e88947 */ /* 0x000fea0003800000 */
[----:B------:R-:W-:Y:S02]  /*2f210*/  IABS R3, R4 ;  /* 0x0000000400037213 */ /* 0x000fe40000000000 */
[----:B------:R-:W-:Y:S02]  /*2f220*/  IABS R5, R0 ;  /* 0x0000000000057213 */ /* 0x000fe40000000000 */
[----:B------:R-:W0:Y:S08]  /*2f230*/  I2F.RP R8, R3 ;  /* 0x0000000300087306 */ /* 0x000e300000209400 */
[----:B0-----:R-:W0:Y:S02]  /*2f240*/  MUFU.RCP R8, R8 ;  /* 0x0000000800087308 */ /* 0x001e240000001000 */
[----:B0-----:R-:W-:-:S06]  /*2f250*/  VIADD R8, R8, 0xffffffe ;  /* 0x0ffffffe08087836 */ /* 0x001fcc0000000000 */
[----:B------:R0:W2:Y:S02]  /*2f260*/  F2I.FTZ.U32.TRUNC.NTZ R9, R8 ;  /* 0x0000000800097305 */ /* 0x0000a4000021f000 */
[----:B0-----:R-:W-:Y:S02]  /*2f270*/  IMAD.MOV.U32 R8, RZ, RZ, RZ ;  /* 0x000000ffff087224 */ /* 0x001fe400078e00ff */
[----:B--2---:R-:W-:-:S04]  /*2f280*/  IMAD.MOV R2, RZ, RZ, -R9 ;  /* 0x000000ffff027224 */ /* 0x004fc800078e0a09 */
[----:B------:R-:W-:-:S04]  /*2f290*/  IMAD R2, R2, R3, RZ ;  /* 0x0000000302027224 */ /* 0x000fc800078e02ff */
[----:B------:R-:W-:Y:S01]  /*2f2a0*/  IMAD.HI.U32 R8, R9, R2, R8 ;  /* 0x0000000209087227 */ /* 0x000fe200078e0008 */
[----:B------:R-:W-:-:S05]  /*2f2b0*/  IABS R2, R4 ;  /* 0x0000000400027213 */ /* 0x000fca0000000000 */
[----:B------:R-:W-:-:S04]  /*2f2c0*/  IMAD.MOV R2, RZ, RZ, -R2 ;  /* 0x000000ffff027224 */ /* 0x000fc800078e0a02 */
[----:B-1----:R-:W-:Y:S02]  /*2f2d0*/  IMAD.MOV.U32 R7, RZ, RZ, R2 ;  /* 0x000000ffff077224 */ /* 0x002fe400078e0002 */
[----:B------:R-:W-:-:S04]  /*2f2e0*/  IMAD.HI.U32 R2, R8, R5, RZ ;  /* 0x0000000508027227 */ /* 0x000fc800078e00ff */
        /* <DEDUP_REMOVED lines=21> */
[----:B------:R-:W-:Y:S02]  /*2f440*/  @!P2 IADD3 R2, -R2, RZ, RZ ;  /* 0x000000ff0202a210 */ /* 0x000fe40007ffe1ff */
        /* <DEDUP_REMOVED lines=22> */
.L_x_8645:
[----:B------:R-:W2:Y:S01]  /*2f5b0*/  LDL R3, [R1+0xc] ;  /* 0x00000c0001037983 */ /* 0x000ea20000100800 */
[----:B------:R-:W2:Y:S01]  /*2f5c0*/  LDC.64 R8, c[0x0][0xc90] ;  /* 0x00032400ff087b82 */ /* 0x000ea20000000a00 */
[----:B------:R-:W-:Y:S01]  /*2f5d0*/  ULDC.64 UR4, c[0x0][0x208] ;  /* 0x0000820000047ab9 */ /* 0x000fe20000000a00 */
[----:B--2---:R-:W-:-:S06]  /*2f5e0*/  IMAD.WIDE R8, R3, 0x4, R8 ;  /* 0x0000000403087825 */ /* 0x004fcc00078e0208 */
[----:B------:R-:W2:Y:S02]  /*2f5f0*/  LDG.E R8, desc[UR4][R8.64] ;  /* 0x0000000408087981 */ /* 0x000ea4000c1e1900 */
[----:B--2---:R-:W-:-:S05]  /*2f600*/  IMAD R10, R4, R8, RZ ;  /* 0x00000008040a7224 */ /* 0x004fca00078e02ff */
[----:B------:R-:W-:-:S04]  /*2f610*/  IABS R9, R10 ;  /* 0x0000000a00097213 */ /* 0x000fc80000000000 */
[----:B------:R-:W0:Y:S08]  /*2f620*/  I2F.RP R6, R9 ;  /* 0x0000000900067306 */ /* 0x000e300000209400 */
[----:B0-----:R-:W0:Y:S02]  /*2f630*/  MUFU.RCP R6, R6 ;  /* 0x0000000600067308 */ /* 0x001e240000001000 */
[----:B0-----:R-:W-:-:S06]  /*2f640*/  VIADD R6, R6, 0xffffffe ;  /* 0x0ffffffe06067836 */ /* 0x001fcc0000000000 */
[----:B-1----:R0:W1:Y:S02]  /*2f650*/  F2I.FTZ.U32.TRUNC.NTZ R7, R6 ;  /* 0x0000000600077305 */ /* 0x002064000021f000 */
[----:B0-----:R-:W-:Y:S01]  /*2f660*/  IMAD.MOV.U32 R6, RZ, RZ, RZ ;  /* 0x000000ffff067224 */ /* 0x001fe200078e00ff */
[----:B-1----:R-:W-:-:S05]  /*2f670*/  IADD3 R3, RZ, -R7, RZ ;  /* 0x80000007ff037210 */ /* 0x002fca0007ffe0ff */
        /* <DEDUP_REMOVED lines=32> */
[----:B------:R-:W-:-:S04]  /*2f880*/  IABS R0, R2 ;  /* 0x0000000200007213 */ /* 0x000fc80000000000 */
[----:B------:R-:W-:-:S05]  /*2f890*/  IADD3 R0, RZ, -R0, RZ ;  /* 0x80000000ff007210 */ /* 0x000fca0007ffe0ff */
        /* <DEDUP_REMOVED lines=17> */
.L_x_8646:
[----:B------:R-:W-:-:S05]  /*2f9b0*/  LOP3.LUT R0, RZ, R0, RZ, 0x33, !PT ;  /* 0x00000000ff007212 */ /* 0x000fca00078e33ff */
[----:B------:R-:W-:-:S05]  /*2f9c0*/  IMAD.IADD R0, R4, 0x1, R0 ;  /* 0x0000000104007824 */ /* 0x000fca00078e0200 */
[----:B------:R2:W-:Y:S01]  /*2f9d0*/  STL [R1+0x4], R0 ;  /* 0x0000040001007387 */ /* 0x0005e20000100800 */
[----:B------:R-:W-:Y:S05]  /*2f9e0*/  BRA `(.L_x_8647) ;  /* 0x0000000000287947 */ /* 0x000fea0003800000 */
.L_x_8639:
        /* <DEDUP_REMOVED lines=10> */
.L_x_8647:
        /* <DEDUP_REMOVED lines=10> */
[----:B---3--:R-:W-:Y:S02]  /*2fb30*/  MOV R7, R2 ;  /* 0x0000000200077202 */ /* 0x008fe40000000f00 */
[----:B------:R-:W-:Y:S01]  /*2fb40*/  @!P0 MOV R2, 0x400 ;  /* 0x0000040000028802 */ /* 0x000fe20000000f00 */
[----:B----4-:R-:W-:-:S03]  /*2fb50*/  IMAD.MOV.U32 R6, RZ, RZ, R3 ;  /* 0x000000ffff067224 */ /* 0x010fc600078e0003 */
[----:B0-----:R-:W-:-:S05]  /*2fb60*/  @!P0 LEA R18, R0, R2, 0x18 ;  /* 0x0000000200128211 */ /* 0x001fca00078ec0ff */
[----:B-----5:R1:W-:Y:S01]  /*2fb70*/  @!P0 STS.128 [R18+0x2e8d0], R4 ;  /* 0x02e8d00412008388 */ /* 0x0203e20000000c00 */
[----:B------:R-:W-:Y:S06]  /*2fb80*/  BAR.ARV 0x5, 0x180 ;  /* 0x0146000000007b1d */ /* 0x000fec0000002000 */
.L_x_8636:
[----:B------:R-:W2:Y:S01]  /*2fb90*/  LDL R0, [R1+0xc] ;  /* 0x00000c0001007983 */ /* 0x000ea20000100800 */
[----:B------:R-:W-:Y:S02]  /*2fba0*/  ULDC UR4, c[0x0][0xc3c] ;  /* 0x00030f0000047ab9 */ /* 0x000fe40000000800 */
[----:B--2---:R-:W-:-:S13]  /*2fbb0*/  ISETP.GE.AND P0, PT, R0, UR4, PT ;  /* 0x0000000400007c0c */ /* 0x004fda000bf06270 */
[----:B------:R-:W-:Y:S05]  /*2fbc0*/  @!P0 BRA `(.L_x_8648) ;  /* 0xffffff9400948947 */ /* 0x000fea000383ffff */
[----:B------:R-:W-:Y:S05]  /*2fbd0*/  BSYNC B7 ;  /* 0x0000000000077941 */ /* 0x000fea0003800000 */
.L_x_8542:
        /* <DEDUP_REMOVED lines=12> */
.L_x_8864:
[----:B------:R-:W-:Y:S05]  /*2fca0*/  BSYNC B0 ;  /* 0x0000000000007941 */ /* 0x000fea0003800000 */
.L_x_8649:
[----:B------:R-:W-:-:S03]  /*2fcb0*/  UMOV UR4, 0xffffffff ;  /* 0xffffffff00047882 */ /* 0x000fc60000000000 */
[----:B------:R-:W-:Y:S05]  /*2fcc0*/  BRA.DIV UR4, `(.L_x_8651) ;  /* 0x0000005604707947 */ /* 0x000fea000b800000 */
[----:B------:R-:W1:Y:S02]  /*2fcd0*/  S2R R2, SR_TID.X ;  /* 0x0000000000027919 */ /* 0x000e640000002100 */
[----:B-1----:R-:W-:-:S04]  /*2fce0*/  SHF.R.U32.HI R2, RZ, 0x5, R2 ;  /* 0x00000005ff027819 */ /* 0x002fc80000011602 */
[----:B------:R-:W-:-:S05]  /*2fcf0*/  LOP3.LUT R2, R2, 0x3, RZ, 0xc0, !PT ;  /* 0x0000000302027812 */ /* 0x000fca00078ec0ff */
[----:B------:R1:W2:Y:S02]  /*2fd00*/  SHFL.IDX PT, R14, R2, RZ, 0x1f ;  /* 0x00001fff020e7589 */ /* 0x0002a400000e0000 */
.L_x_8867:
[----:B--2---:R-:W-:-:S13]  /*2fd10*/  ISETP.NE.AND P0, PT, R14, RZ, PT ;  /* 0x000000ff0e00720c */ /* 0x004fda0003f05270 */
[----:B------:R-:W-:Y:S05]  /*2fd20*/  @P0 BRA `(.L_x_8333) ;  /* 0x0000000000b80947 */ /* 0x000fea0003800000 */
[----:B------:R-:W-:-:S03]  /*2fd30*/  UMOV UR4, 0xffffffff ;  /* 0xffffffff00047882 */ /* 0x000fc60000000000 */
[----:B------:R-:W-:Y:S05]  /*2fd40*/  BRA.DIV UR4, `(.L_x_8652) ;  /* 0x0000005604847947 */ /* 0x000fea000b800000 */
[----:B------:R-:W-:-:S13]  /*2fd50*/  ELECT P6, URZ, PT ;  /* 0x00000000003f782f */ /* 0x000fda00038c0000 */
.L_x_8870:
        /* <DEDUP_REMOVED lines=8> */
.L_x_8653:
        /* <DEDUP_REMOVED lines=14> */
.L_x_8871:
[----:B------:R-:W1:Y:S02]  /*2fec0*/  SYNCS.PHASECHK.TRANS64.TRYWAIT P1, [R7+URZ], R2 ;  /* 0x00000002070075a7 */ /* 0x000e64000802017f */
[----:B-1----:R-:W-:Y:S05]  /*2fed0*/  @!P1 BRA `(.L_x_8655) ;  /* 0x0000005400549947 */ /* 0x002fea0003800000 */
.L_x_8872:
[----:B------:R-:W-:Y:S05]  /*2fee0*/  @!P0 BRA `(.L_x_8656) ;  /* 0x0000000000048947 */ /* 0x000fea0003800000 */
[----:B------:R-:W-:Y:S01]  /*2fef0*/  BPT.TRAP 0x1 ;  /* 0x000000040000795c */ /* 0x000fe20000300000 */
.L_x_8656:
[----:B------:R-:W2:Y:S02]  /*2ff00*/  LDL.LU R4, [R1+0x18] ;  /* 0x0000180001047983 */ /* 0x000ea40000300800 */
[----:B--2---:R-:W-:-:S04]  /*2ff10*/  IMAD R4, R4, 0x8, R0 ;  /* 0x0000000804047824 */ /* 0x004fc800078e0200 */
[----:B------:R-:W2:Y:S02]  /*2ff20*/  SYNCS.PHASECHK.TRANS64.TRYWAIT P1, [R4+URZ+0x2e860], R5 ;  /* 0x02e86005040075a7 */ /* 0x000ea4000802017f */
[----:B--2---:R-:W-:Y:S05]  /*2ff30*/  @!P1 BRA `(.L_x_8657) ;  /* 0x0000005400509947 */ /* 0x004fea0003800000 */
.L_x_8873:
[----:B------:R-:W-:Y:S05]  /*2ff40*/  @!P0 BRA `(.L_x_8658) ;  /* 0x0000000000048947 */ /* 0x000fea0003800000 */
[----:B------:R-:W-:Y:S01]  /*2ff50*/  BPT.TRAP 0x1 ;  /* 0x000000040000795c */ /* 0x000fe20000300000 */
.L_x_8658:
[----:B------:R-:W-:-:S04]  /*2ff60*/  IMAD R3, R3, 0x8, R0 ;  /* 0x0000000803037824 */ /* 0x000fc800078e0200 */
[----:B------:R-:W3:Y:S02]  /*2ff70*/  SYNCS.PHASECHK.TRANS64.TRYWAIT P1, [R3+URZ+0x2e860], R2 ;  /* 0x02e86002030075a7 */ /* 0x000ee4000802017f */
[----:B---3--:R-:W-:Y:S05]  /*2ff80*/  @!P1 BRA `(.L_x_8659) ;  /* 0x0000005400509947 */ /* 0x008fea0003800000 */
.L_x_8874:
[----:B------:R-:W-:Y:S05]  /*2ff90*/  @!P0 BRA `(.L_x_8660) ;  /* 0x0000000000048947 */ /* 0x000fea0003800000 */
[----:B------:R-:W-:Y:S01]  /*2ffa0*/  BPT.TRAP 0x1 ;  /* 0x000000040000795c */ /* 0x000fe20000300000 */
.L_x_8660:
[----:B------:R-:W4:Y:S02]  /*2ffb0*/  SYNCS.PHASECHK.TRANS64.TRYWAIT P0, [R4+URZ+0x2e880], R5 ;  /* 0x02e88005040075a7 */ /* 0x000f24000800017f */
[----:B----4-:R-:W-:Y:S05]  /*2ffc0*/  @!P0 BRA `(.L_x_8661) ;  /* 0x0000005400548947 */ /* 0x010fea0003800000 */
.L_x_8662:
[----:B------:R0:W0:Y:S02]  /*2ffd0*/  SYNCS.PHASECHK.TRANS64.TRYWAIT P0, [R3+URZ+0x2e880], R2 ;  /* 0x02e88002030075a7 */ /* 0x000024000800017f */
[----:B0-----:R-:W-:Y:S05]  /*2ffe0*/  @!P0 NANOSLEEP.SYNCS 0x989680 ;  /* 0x009896800000895d */ /* 0x001fea0003900000 */
[----:B------:R-:W0:Y:S02]  /*2fff0*/  @!P0 SYNCS.PHASECHK.TRANS64 P0, [R3+URZ+0x2e880], R2 ;  /* 0x02e88002030085a7 */ /* 0x000e24000800007f */
[----:B0-----:R-:W-:Y:S05]  /*30000*/  @!P0 BRA `(.L_x_8662) ;  /* 0xfffffffc00f08947 */ /* 0x001fea000383ffff */
.L_x_8333:
[----:B------:R-:W-:Y:S05]  /*30010*/  BSYNC B8 ;  /* 0x0000000000087941 */ /* 0x000fea0003800000 */
.L_x_8330:
[----:B------:R-:W-:Y:S05]  /*30020*/  EXIT ;  /* 0x000000000000794d */ /* 0x000fea0003800000 */
.L_x_8357:
[----:B0-----:R0:W1:Y:S02]  /*30030*/  SYNCS.PHASECHK.TRANS64.TRYWAIT P6, [R108+URZ+0x2e890], R129 ;  /* 0x02e890816c0075a7 */ /* 0x00106400080c017f */
[----:B-1----:R-:W-:Y:S05]  /*30040*/  @!P6 NANOSLEEP.SYNCS 0x989680 ;  /* 0x009896800000e95d */ /* 0x002fea0003900000 */
[----:B------:R-:W1:Y:S02]  /*30050*/  @!P6 SYNCS.PHASECHK.TRANS64 P6, [R108+URZ+0x2e890], R129 ;  /* 0x02e890816c00e5a7 */ /* 0x000e6400080c007f */
[----:B-1----:R-:W-:Y:S05]  /*30060*/  @!P6 BRA `(.L_x_8357) ;  /* 0xfffffffc00f0e947 */ /* 0x002fea000383ffff */
[----:B------:R-:W-:Y:S05]  /*30070*/  BRA `(.L_x_8663) ;  /* 0xfffffd3400807947 */ /* 0x000fea000383ffff */
.L_x_8391:
[----:B0-----:R0:W1:Y:S02]  /*30080*/  SYNCS.PHASECHK.TRANS64.TRYWAIT P3, [R108+URZ+0x2e890], R129 ;  /* 0x02e890816c0075a7 */ /* 0x001064000806017f */
[----:B-1----:R-:W-:Y:S05]  /*30090*/  @!P3 NANOSLEEP.SYNCS 0x989680 ;  /* 0x009896800000b95d */ /* 0x002fea0003900000 */
[----:B------:R-:W1:Y:S02]  /*300a0*/  @!P3 SYNCS.PHASECHK.TRANS64 P3, [R108+URZ+0x2e890], R129 ;  /* 0x02e890816c00b5a7 */ /* 0x000e64000806007f */
[----:B-1----:R-:W-:Y:S05]  /*300b0*/  @!P3 BRA `(.L_x_8391) ;  /* 0xfffffffc00f0b947 */ /* 0x002fea000383ffff */
[----:B------:R-:W-:Y:S05]  /*300c0*/  BRA `(.L_x_8664) ;  /* 0xfffffd7800a47947 */ /* 0x000fea000383ffff */
.L_x_8408:
[----:B0-----:R0:W1:Y:S02]  /*300d0*/  SYNCS.PHASECHK.TRANS64.TRYWAIT P2, [R108+URZ+0x2e890], R129 ;  /* 0x02e890816c0075a7 */ /* 0x001064000804017f */
[----:B-1----:R-:W-:Y:S05]  /*300e0*/  @!P2 NANOSLEEP.SYNCS 0x989680 ;  /* 0x009896800000a95d */ /* 0x002fea0003900000 */
[----:B------:R-:W1:Y:S02]  /*300f0*/  @!P2 SYNCS.PHASECHK.TRANS64 P2, [R108+URZ+0x2e890], R129 ;  /* 0x02e890816c00a5a7 */ /* 0x000e64000804007f */
[----:B-1----:R-:W-:Y:S05]  /*30100*/  @!P2 BRA `(.L_x_8408) ;  /* 0xfffffffc00f0a947 */ /* 0x002fea000383ffff */
[----:B------:R-:W-:Y:S05]  /*30110*/  BRA `(.L_x_8665) ;  /* 0xfffffdbc00547947 */ /* 0x000fea000383ffff */
.L_x_8418:
[----:B--2---:R2:W3:Y:S02]  /*30120*/  SYNCS.PHASECHK.TRANS64.TRYWAIT P3, [R108+URZ+0x2e8b0], R129 ;  /* 0x02e8b0816c0075a7 */ /* 0x0044e4000806017f */
[----:B---3--:R-:W-:Y:S05]  /*30130*/  @!P3 NANOSLEEP.SYNCS 0x989680 ;  /* 0x009896800000b95d */ /* 0x008fea0003900000 */
[----:B------:R-:W3:Y:S02]  /*30140*/  @!P3 SYNCS.PHASECHK.TRANS64 P3, [R108+URZ+0x2e8b0], R129 ;  /* 0x02e8b0816c00b5a7 */ /* 0x000ee4000806007f */
[----:B---3--:R-:W-:Y:S05]  /*30150*/  @!P3 BRA `(.L_x_8418) ;  /* 0xfffffffc00f0b947 */ /* 0x008fea000383ffff */
[----:B------:R-:W-:Y:S05]  /*30160*/  BRA `(.L_x_8666) ;  /* 0xfffffdc400447947 */ /* 0x000fea000383ffff */
.L_x_8432:
[----:B------:R-:W1:Y:S01]  /*30170*/  S2R R4, SR_TID.X ;  /* 0x0000000000047919 */ /* 0x000e620000002100 */
[----:B------:R-:W-:Y:S01]  /*30180*/  BSSY B0, `(.L_x_8667) ;  /* 0x000000c000007945 */ /* 0x000fe20003800000 */
[----:B------:R-:W-:Y:S01]  /*30190*/  MOV R12, RZ ;  /* 0x000000ff000c7202 */ /* 0x000fe20000000f00 */
[----:B------:R-:W-:Y:S02]  /*301a0*/  IMAD.MOV.U32 R11, RZ, RZ, 0x1f ;  /* 0x0000001fff0b7424 */ /* 0x000fe400078e00ff */
[----:B------:R-:W-:Y:S02]  /*301b0*/  IMAD.MOV.U32 R15, RZ, RZ, -0x1 ;  /* 0xffffffffff0f7424 */ /* 0x000fe400078e00ff */
[----:B-1----:R-:W-:-:S05]  /*301c0*/  VIADD R5, R4, 0xffffff80 ;  /* 0xffffff8004057836 */ /* 0x002fca0000000000 */
[----:B------:R-:W-:-:S04]  /*301d0*/  SHF.R.S32.HI R4, RZ, 0x1f, R5 ;  /* 0x0000001fff047819 */ /* 0x000fc80000011405 */
[----:B------:R-:W-:-:S04]  /*301e0*/  LEA.HI R4, R4, R5, RZ, 0x7 ;  /* 0x0000000504047211 */ /* 0x000fc800078f38ff */
[----:B------:R-:W-:-:S05]  /*301f0*/  SHF.R.S32.HI R4, RZ, 0x7, R4 ;  /* 0x00000007ff047819 */ /* 0x000fca0000011404 */
[----:B------:R-:W-:-:S07]  /*30200*/  IMAD.MOV.U32 R13, RZ, RZ, R4 ;  /* 0x000000ffff0d7224 */ /* 0x000fce00078e0004 */
[----:B0----5:R-:W-:Y:S05]  /*30210*/  WARPSYNC.COLLECTIVE R15, `(.L_x_8668) ;  /* 0x000000000f087348 */ /* 0x021fea0003c00000 */
[----:B0-----:R0:W1:Y:S02]  /*30220*/  SHFL.IDX P6, R14, R13, R12, R11 ;  /* 0x0000000c0d0e7389 */ /* 0x00106400000c000b */
[----:B01---5:R-:W-:Y:S01]  /*30230*/  ENDCOLLECTIVE ;  /* 0x000000000000791b */ /* 0x023fe20003800000 */
.L_x_8668:
[----:B------:R-:W-:Y:S05]  /*30240*/  BSYNC B0 ;  /* 0x0000000000007941 */ /* 0x000fea0003800000 */
.L_x_8667:
[----:B------:R2:W-:Y:S01]  /*30250*/  STL [R1+0x44], R14 ;  /* 0x0000440e01007387 */ /* 0x0005e20000100800 */
[----:B------:R-:W-:Y:S05]  /*30260*/  BRA `(.L_x_8669) ;  /* 0xfffffdd000fc7947 */ /* 0x000fea000383ffff */
.L_x_8444:
        /* <DEDUP_REMOVED lines=8> */
.L_x_8671:
[----:B------:R-:W-:Y:S05]  /*302f0*/  BSYNC B1 ;  /* 0x0000000000017941 */ /* 0x000fea0003800000 */
.L_x_8670:
        /* <DEDUP_REMOVED lines=8> */
.L_x_8672:
[----:B------:R-:W-:Y:S01]  /*30380*/  IMAD.MOV.U32 R13, RZ, RZ, R8 ;  /* 0x000000ffff0d7224 */ /* 0x000fe200078e0008 */
[----:B------:R-:W-:-:S07]  /*30390*/  MOV R5, R14 ;  /* 0x0000000e00057202 */ /* 0x000fce0000000f00 */
[----:B------:R-:W-:Y:S05]  /*303a0*/  WARPSYNC.COLLECTIVE R15, `(.L_x_8673) ;  /* 0x000000000f087348 */ /* 0x000fea0003c00000 */
[----:B------:R0:W1:Y:S02]  /*303b0*/  SHFL.IDX P6, R14, R13, R12, R11 ;  /* 0x0000000c0d0e7389 */ /* 0x00006400000c000b */
[----:B01----:R-:W-:Y:S01]  /*303c0*/  ENDCOLLECTIVE ;  /* 0x000000000000791b */ /* 0x003fe20003800000 */
.L_x_8673:
[----:B------:R-:W-:Y:S02]  /*303d0*/  IMAD.MOV.U32 R13, RZ, RZ, R6 ;  /* 0x000000ffff0d7224 */ /* 0x000fe400078e0006 */
[----:B------:R-:W-:-:S07]  /*303e0*/  IMAD.MOV.U32 R7, RZ, RZ, R14 ;  /* 0x000000ffff077224 */ /* 0x000fce00078e000e */
[----:B------:R-:W-:Y:S05]  /*303f0*/  WARPSYNC.COLLECTIVE R15, `(.L_x_8674) ;  /* 0x000000000f087348 */ /* 0x000fea0003c00000 */
[----:B------:R0:W1:Y:S02]  /*30400*/  SHFL.IDX P6, R14, R13, R12, R11 ;  /* 0x0000000c0d0e7389 */ /* 0x00006400000c000b */
[----:B01----:R-:W-:Y:S01]  /*30410*/  ENDCOLLECTIVE ;  /* 0x000000000000791b */ /* 0x003fe20003800000 */
.L_x_8674:
[----:B------:R-:W-:Y:S05]  /*30420*/  BRA `(.L_x_8675) ;  /* 0xfffffddc00147947 */ /* 0x000fea000383ffff */
.L_x_8447:
        /* <DEDUP_REMOVED lines=8> */
.L_x_8677:
[----:B------:R-:W-:Y:S05]  /*304b0*/  BSYNC B1 ;  /* 0x0000000000017941 */ /* 0x000fea0003800000 */
.L_x_8676:
        /* <DEDUP_REMOVED lines=8> */
.L_x_8678:
[----:B------:R-:W-:Y:S02]  /*30540*/  IMAD.MOV.U32 R13, RZ, RZ, R8 ;  /* 0x000000ffff0d7224 */ /* 0x000fe400078e0008 */
[----:B------:R-:W-:-:S07]  /*30550*/  IMAD.MOV.U32 R5, RZ, RZ, R14 ;  /* 0x000000ffff057224 */ /* 0x000fce00078e000e */
[----:B------:R-:W-:Y:S05]  /*30560*/  WARPSYNC.COLLECTIVE R15, `(.L_x_8679) ;  /* 0x000000000f087348 */ /* 0x000fea0003c00000 */
[----:B------:R0:W1:Y:S02]  /*30570*/  SHFL.IDX P6, R14, R13, R12, R11 ;  /* 0x0000000c0d0e7389 */ /* 0x00006400000c000b */
[----:B01----:R-:W-:Y:S01]  /*30580*/  ENDCOLLECTIVE ;  /* 0x000000000000791b */ /* 0x003fe20003800000 */
.L_x_8679:
[----:B------:R-:W-:Y:S02]  /*30590*/  IMAD.MOV.U32 R13, RZ, RZ, R6 ;  /* 0x000000ffff0d7224 */ /* 0x000fe400078e0006 */
[----:B------:R-:W-:-:S07]  /*305a0*/  IMAD.MOV.U32 R7, RZ, RZ, R14 ;  /* 0x000000ffff077224 */ /* 0x000fce00078e000e */
[----:B------:R-:W-:Y:S05]  /*305b0*/  WARPSYNC.COLLECTIVE R15, `(.L_x_8680) ;  /* 0x000000000f087348 */ /* 0x000fea0003c00000 */
[----:B------:R0:W1:Y:S02]  /*305c0*/  SHFL.IDX P6, R14, R13, R12, R11 ;  /* 0x0000000c0d0e7389 */ /* 0x00006400000c000b */
[----:B01----:R-:W-:Y:S01]  /*305d0*/  ENDCOLLECTIVE ;  /* 0x000000000000791b */ /* 0x003fe20003800000 */
.L_x_8680:
[----:B------:R-:W-:Y:S05]  /*305e0*/  BRA `(.L_x_8681) ;  /* 0xfffffddc00387947 */ /* 0x000fea000383ffff */
.L_x_8451:
[----:B0-----:R0:W1:Y:S02]  /*305f0*/  SYNCS.PHASECHK.TRANS64.TRYWAIT P0, [R16+URZ+0x2e800], R5 ;  /* 0x02e80005100075a7 */ /* 0x001064000800017f */
[----:B-1----:R-:W-:Y:S05]  /*30600*/  @!P0 NANOSLEEP.SYNCS 0x989680 ;  /* 0x009896800000895d */ /* 0x002fea0003900000 */
[----:B------:R-:W1:Y:S02]  /*30610*/  @!P0 SYNCS.PHASECHK.TRANS64 P0, [R16+URZ+0x2e800], R5 ;  /* 0x02e80005100085a7 */ /* 0x000e64000800007f */
[----:B-1----:R-:W-:Y:S05]  /*30620*/  @!P0 BRA `(.L_x_8451) ;  /* 0xfffffffc00f08947 */ /* 0x002fea000383ffff */
[----:B------:R-:W-:Y:S05]  /*30630*/  BRA `(.L_x_8682) ;  /* 0xfffffde000007947 */ /* 0x000fea000383ffff */
.L_x_8459:
        /* <DEDUP_REMOVED lines=9> */
.L_x_8684:
[----:B------:R-:W-:Y:S05]  /*306d0*/  BSYNC B1 ;  /* 0x0000000000017941 */ /* 0x000fea0003800000 */
.L_x_8683:
[----:B------:R0:W5:Y:S01]  /*306e0*/  LDL R10, [R1+0x40] ;  /* 0x00004000010a7983 */ /* 0x0001620000100800 */
[----:B------:R-:W-:Y:S01]  /*306f0*/  IMAD.MOV.U32 R13, RZ, RZ, R35 ;  /* 0x000000ffff0d7224 */ /* 0x000fe200078e0023 */
[----:B------:R-:W-:Y:S01]  /*30700*/  MOV R11, 0x1c1f ;  /* 0x00001c1f000b7802 */ /* 0x000fe20000000f00 */
[----:B------:R-:W-:Y:S01]  /*30710*/  IMAD.MOV.U32 R12, RZ, RZ, RZ ;  /* 0x000000ffff0c7224 */ /* 0x000fe200078e00ff */
[----:B------:R-:W-:Y:S01]  /*30720*/  ISETP.GE.AND P0, PT, R18, R39, PT ;  /* 0x000000271200720c */ /* 0x000fe20003f06270 */
[----:B------:R-:W-:Y:S02]  /*30730*/  IMAD.MOV.U32 R15, RZ, RZ, -0x1 ;  /* 0xffffffffff0f7424 */ /* 0x000fe400078e00ff */
[----:B------:R-:W-:-:S10]  /*30740*/  IMAD.MOV.U32 R3, RZ, RZ, R14 ;  /* 0x000000ffff037224 */ /* 0x000fd400078e000e */
[----:B0----5:R-:W-:Y:S05]  /*30750*/  WARPSYNC.COLLECTIVE R15, `(.L_x_8685) ;  /* 0x000000000f087348 */ /* 0x021fea0003c00000 */
[----:B------:R1:W2:Y:S02]  /*30760*/  SHFL.IDX P6, R14, R13, R12, R11 ;  /* 0x0000000c0d0e7389 */ /* 0x0002a400000c000b */
[----:B012--5:R-:W-:Y:S01]  /*30770*/  ENDCOLLECTIVE ;  /* 0x000000000000791b */ /* 0x027fe20003800000 */
.L_x_8685:
[----:B------:R-:W-:Y:S02]  /*30780*/  IMAD.MOV.U32 R13, RZ, RZ, R37 ;  /* 0x000000ffff0d7224 */ /* 0x000fe400078e0025 */
[----:B------:R-:W-:-:S07]  /*30790*/  IMAD.MOV.U32 R5, RZ, RZ, R14 ;  /* 0x000000ffff057224 */ /* 0x000fce00078e000e */
[----:B------:R-:W-:Y:S05]  /*307a0*/  WARPSYNC.COLLECTIVE R15, `(.L_x_8686) ;  /* 0x000000000f087348 */ /* 0x000fea0003c00000 */
[----:B------:R0:W1:Y:S02]  /*307b0*/  SHFL.IDX P6, R14, R13, R12, R11 ;  /* 0x0000000c0d0e7389 */ /* 0x00006400000c000b */
[----:B01----:R-:W-:Y:S01]  /*307c0*/  ENDCOLLECTIVE ;  /* 0x000000000000791b */ /* 0x003fe20003800000 */
.L_x_8686:
[----:B------:R-:W-:Y:S02]  /*307d0*/  IMAD.MOV.U32 R13, RZ, RZ, R9 ;  /* 0x000000ffff0d7224 */ /* 0x000fe400078e0009 */
[----:B------:R-:W-:-:S07]  /*307e0*/  IMAD.MOV.U32 R7, RZ, RZ, R14 ;  /* 0x000000ffff077224 */ /* 0x000fce00078e000e */
[----:B------:R-:W-:Y:S05]  /*307f0*/  WARPSYNC.COLLECTIVE R15, `(.L_x_8687) ;  /* 0x000000000f087348 */ /* 0x000fea0003c00000 */
[----:B------:R0:W1:Y:S02]  /*30800*/  SHFL.IDX P6, R14, R13, R12, R11 ;  /* 0x0000000c0d0e7389 */ /* 0x00006400000c000b */
[----:B01----:R-:W-:Y:S01]  /*30810*/  ENDCOLLECTIVE ;  /* 0x000000000000791b */ /* 0x003fe20003800000 */
.L_x_8687:
[----:B------:R-:W-:Y:S01]  /*30820*/  ULDC.64 UR4, c[0x0][0x208] ;  /* 0x0000820000047ab9 */ /* 0x000fe20000000a00 */
[----:B------:R-:W-:-:S05]  /*30830*/  IMAD R34, R10, R34, RZ ;  /* 0x000000220a227224 */ /* 0x000fca00078e02ff */
[----:B------:R-:W-:-:S13]  /*30840*/  ISETP.GE.OR P1, PT, R41, R34, P0 ;  /* 0x000000222900720c */ /* 0x000fda0000726670 */
[C---:B------:R-:W-:Y:S02]  /*30850*/  @!P1 IADD3 R0, P2, R18.reuse, R5, RZ ;  /* 0x0000000512009210 */ /* 0x040fe40007f5e0ff */
[----:B------:R-:W-:-:S03]  /*30860*/  @!P1 IADD3 R14, P3, R18, R14, RZ ;  /* 0x0000000e120e9210 */ /* 0x000fc60007f7e0ff */
[--C-:B------:R-:W-:Y:S02]  /*30870*/  @!P1 IMAD.X R5, R3, 0x1, R19.reuse, P2 ;  /* 0x0000000103059824 */ /* 0x100fe400010e0613 */
[----:B------:R-:W-:Y:S02]  /*30880*/  @!P1 IMAD.X R3, R7, 0x1, R19, P3 ;  /* 0x0000000107039824 */ /* 0x000fe400018e0613 */
[----:B------:R-:W-:Y:S02]  /*30890*/  @!P1 IMAD.MOV.U32 R4, RZ, RZ, R0 ;  /* 0x000000ffff049224 */ /* 0x000fe400078e0000 */
[----:B------:R-:W-:Y:S02]  /*308a0*/  @!P1 IMAD.MOV.U32 R24, RZ, RZ, R14 ;  /* 0x000000ffff189224 */ /* 0x000fe400078e000e */
[----:B------:R-:W-:Y:S02]  /*308b0*/  @!P1 IMAD.MOV.U32 R25, RZ, RZ, R3 ;  /* 0x000000ffff199224 */ /* 0x000fe400078e0003 */
[----:B------:R-:W5:Y:S04]  /*308c0*/  @!P1 LD.E.128 R4, desc[UR4][R4.64] ;  /* 0x0000000404049980 */ /* 0x000f68000c101d00 */
[----:B------:R-:W5:Y:S01]  /*308d0*/  @!P1 LD.E.128 R24, desc[UR4][R24.64] ;  /* 0x0000000418189980 */ /* 0x000f62000c101d00 */
[----:B------:R-:W-:Y:S01]  /*308e0*/  IMAD.MOV.U32 R13, RZ, RZ, R8 ;  /* 0x000000ffff0d7224 */ /* 0x000fe200078e0008 */
[----:B------:R-:W-:-:S02]  /*308f0*/  MOV R12, 0x1 ;  /* 0x00000001000c7802 */ /* 0x000fc40000000f00 */
[----:B------:R-:W-:Y:S02]  /*30900*/  CS2R R32, SRZ ;  /* 0x0000000000207805 */ /* 0x000fe4000001ff00 */
[----:B------:R-:W-:Y:S02]  /*30910*/  CS2R R30, SRZ ;  /* 0x00000000001e7805 */ /* 0x000fe4000001ff00 */
[----:B------:R-:W-:Y:S02]  /*30920*/  CS2R R28, SRZ ;  /* 0x00000000001c7805 */ /* 0x000fe4000001ff00 */
[----:B------:R-:W-:-:S07]  /*30930*/  CS2R R20, SRZ ;  /* 0x0000000000147805 */ /* 0x000fce000001ff00 */
[----:B-----5:R-:W-:Y:S05]  /*30940*/  WARPSYNC.COLLECTIVE R15, `(.L_x_8688) ;  /* 0x000000000f087348 */ /* 0x020fea0003c00000 */
[----:B------:R0:W1:Y:S02]  /*30950*/  SHFL.IDX P6, R14, R13, R12, R11 ;  /* 0x0000000c0d0e7389 */ /* 0x00006400000c000b */
[----:B01---5:R-:W-:Y:S01]  /*30960*/  ENDCOLLECTIVE ;  /* 0x000000000000791b */ /* 0x023fe20003800000 */
.L_x_8688:
[----:B------:R-:W-:Y:S02]  /*30970*/  IMAD.MOV.U32 R13, RZ, RZ, R35 ;  /* 0x000000ffff0d7224 */ /* 0x000fe400078e0023 */
[----:B------:R-:W-:-:S07]  /*30980*/  IMAD.MOV.U32 R3, RZ, RZ, R14 ;  /* 0x000000ffff037224 */ /* 0x000fce00078e000e */
[----:B------:R-:W-:Y:S05]  /*30990*/  WARPSYNC.COLLECTIVE R15, `(.L_x_8689) ;  /* 0x000000000f087348 */ /* 0x000fea0003c00000 */
[----:B------:R0:W1:Y:S02]  /*309a0*/  SHFL.IDX P6, R14, R13, R12, R11 ;  /* 0x0000000c0d0e7389 */ /* 0x00006400000c000b */
[----:B01----:R-:W-:Y:S01]  /*309b0*/  ENDCOLLECTIVE ;  /* 0x000000000000791b */ /* 0x003fe20003800000 */
.L_x_8689:
[----:B------:R-:W-:Y:S02]  /*309c0*/  IMAD.MOV.U32 R13, RZ, RZ, R37 ;  /* 0x000000ffff0d7224 */ /* 0x000fe400078e0025 */
[----:B------:R-:W-:-:S07]  /*309d0*/  IMAD.MOV.U32 R35, RZ, RZ, R14 ;  /* 0x000000ffff237224 */ /* 0x000fce00078e000e */
[----:B------:R-:W-:Y:S05]  /*309e0*/  WARPSYNC.COLLECTIVE R15, `(.L_x_8690) ;  /* 0x000000000f087348 */ /* 0x000fea0003c00000 */
[----:B------:R0:W1:Y:S02]  /*309f0*/  SHFL.IDX P6, R14, R13, R12, R11 ;  /* 0x0000000c0d0e7389 */ /* 0x00006400000c000b */
[----:B01----:R-:W-:Y:S01]  /*30a00*/  ENDCOLLECTIVE ;  /* 0x000000000000791b */ /* 0x003fe20003800000 */
.L_x_8690:
[----:B------:R-:W-:Y:S02]  /*30a10*/  IMAD.MOV.U32 R13, RZ, RZ, R9 ;  /* 0x000000ffff0d7224 */ /* 0x000fe400078e0009 */
[----:B------:R-:W-:-:S07]  /*30a20*/  IMAD.MOV.U32 R37, RZ, RZ, R14 ;  /* 0x000000ffff257224 */ /* 0x000fce00078e000e */
[----:B------:R-:W-:Y:S05]  /*30a30*/  WARPSYNC.COLLECTIVE R15, `(.L_x_8691) ;  /* 0x000000000f087348 */ /* 0x000fea0003c00000 */
[----:B------:R0:W1:Y:S02]  /*30a40*/  SHFL.IDX P6, R14, R13, R12, R11 ;  /* 0x0000000c0d0e7389 */ /* 0x00006400000c000b */
[----:B01----:R-:W-:Y:S01]  /*30a50*/  ENDCOLLECTIVE ;  /* 0x000000000000791b */ /* 0x003fe20003800000 */
.L_x_8691:
        /* <DEDUP_REMOVED lines=10> */
.L_x_8463:
[----:B0-----:R0:W1:Y:S02]  /*30b00*/  SYNCS.PHASECHK.TRANS64.TRYWAIT P1, [R16+URZ+0x2e800], R3 ;  /* 0x02e80003100075a7 */ /* 0x001064000802017f */
[----:B-1----:R-:W-:Y:S05]  /*30b10*/  @!P1 NANOSLEEP.SYNCS 0x989680 ;  /* 0x009896800000995d */ /* 0x002fea0003900000 */
[----:B------:R-:W1:Y:S02]  /*30b20*/  @!P1 SYNCS.PHASECHK.TRANS64 P1, [R16+URZ+0x2e800], R3 ;  /* 0x02e80003100095a7 */ /* 0x000e64000802007f */
[----:B-1----:R-:W-:Y:S05]  /*30b30*/  @!P1 BRA `(.L_x_8463) ;  /* 0xfffffffc00f09947 */ /* 0x002fea000383ffff */
[----:B------:R-:W-:Y:S05]  /*30b40*/  BRA `(.L_x_8693) ;  /* 0xfffffe0000387947 */ /* 0x000fea000383ffff */
.L_x_8469:
[----:B-1----:R1:W2:Y:S02]  /*30b50*/  SYNCS.PHASECHK.TRANS64.TRYWAIT P0, [R0+URZ+0x2e830], R5 ;  /* 0x02e83005000075a7 */ /* 0x0022a4000800017f */
[----:B--2---:R-:W-:Y:S05]  /*30b60*/  @!P0 NANOSLEEP.SYNCS 0x989680 ;  /* 0x009896800000895d */ /* 0x004fea0003900000 */
[----:B------:R-:W2:Y:S02]  /*30b70*/  @!P0 SYNCS.PHASECHK.TRANS64 P0, [R0+URZ+0x2e830], R5 ;  /* 0x02e83005000085a7 */ /* 0x000ea4000800007f */
[----:B--2---:R-:W-:Y:S05]  /*30b80*/  @!P0 BRA `(.L_x_8469) ;  /* 0xfffffffc00f08947 */ /* 0x004fea000383ffff */
[----:B------:R-:W-:Y:S05]  /*30b90*/  BRA `(.L_x_8468) ;  /* 0xfffffe2000a07947 */ /* 0x000fea000383ffff */
.L_x_8475:
[----:B-1----:R1:W2:Y:S02]  /*30ba0*/  SYNCS.PHASECHK.TRANS64.TRYWAIT P3, [R13+URZ+0x2e830], R14 ;  /* 0x02e8300e0d0075a7 */ /* 0x0022a4000806017f */
[----:B--2---:R-:W-:Y:S05]  /*30bb0*/  @!P3 NANOSLEEP.SYNCS 0x989680 ;  /* 0x009896800000b95d */ /* 0x004fea0003900000 */
[----:B------:R-:W2:Y:S02]  /*30bc0*/  @!P3 SYNCS.PHASECHK.TRANS64 P3, [R13+URZ+0x2e830], R14 ;  /* 0x02e8300e0d00b5a7 */ /* 0x000ea4000806007f */
[----:B--2---:R-:W-:Y:S05]  /*30bd0*/  @!P3 BRA `(.L_x_8475) ;  /* 0xfffffffc00f0b947 */ /* 0x004fea000383ffff */
[----:B------:R-:W-:Y:S05]  /*30be0*/  BRA `(.L_x_8474) ;  /* 0xfffffe7400bc7947 */ /* 0x000fea000383ffff */
.L_x_8479:
[----:B-1----:R1:W2:Y:S02]  /*30bf0*/  SYNCS.PHASECHK.TRANS64.TRYWAIT P2, [R13+URZ+0x2e850], R12 ;  /* 0x02e8500c0d0075a7 */ /* 0x0022a4000804017f */
[----:B--2---:R-:W-:Y:S05]  /*30c00*/  @!P2 NANOSLEEP.SYNCS 0x989680 ;  /* 0x009896800000a95d */ /* 0x004fea0003900000 */
[----:B------:R-:W2:Y:S02]  /*30c10*/  @!P2 SYNCS.PHASECHK.TRANS64 P2, [R13+URZ+0x2e850], R12 ;  /* 0x02e8500c0d00a5a7 */ /* 0x000ea4000804007f */
[----:B--2---:R-:W-:Y:S05]  /*30c20*/  @!P2 BRA `(.L_x_8479) ;  /* 0xfffffffc00f0a947 */ /* 0x004fea000383ffff */
[----:B------:R-:W-:Y:S05]  /*30c30*/  BRA `(.L_x_8476) ;  /* 0xfffffe8800d47947 */ /* 0x000fea000383ffff */
.L_x_8487:
[----:B-1----:R1:W2:Y:S02]  /*30c40*/  SYNCS.PHASECHK.TRANS64.TRYWAIT P0, [R12+URZ+0x2e830], R13 ;  /* 0x02e8300d0c0075a7 */ /* 0x0022a4000800017f */
[----:B--2---:R-:W-:Y:S05]  /*30c50*/  @!P0 NANOSLEEP.SYNCS 0x989680 ;  /* 0x009896800000895d */ /* 0x004fea0003900000 */
[----:B------:R-:W2:Y:S02]  /*30c60*/  @!P0 SYNCS.PHASECHK.TRANS64 P0, [R12+URZ+0x2e830], R13 ;  /* 0x02e8300d0c0085a7 */ /* 0x000ea4000800007f */
[----:B--2---:R-:W-:Y:S05]  /*30c70*/  @!P0 BRA `(.L_x_8487) ;  /* 0xfffffffc00f08947 */ /* 0x004fea000383ffff */
[----:B------:R-:W-:Y:S05]  /*30c80*/  BRA `(.L_x_8486) ;  /* 0xfffffed400007947 */ /* 0x000fea000383ffff */
.L_x_8491:
[----:B-1----:R1:W2:Y:S02]  /*30c90*/  SYNCS.PHASECHK.TRANS64.TRYWAIT P0, [R13+URZ+0x2e850], R12 ;  /* 0x02e8500c0d0075a7 */ /* 0x0022a4000800017f */
[----:B--2---:R-:W-:Y:S05]  /*30ca0*/  @!P0 NANOSLEEP.SYNCS 0x989680 ;  /* 0x009896800000895d */ /* 0x004fea0003900000 */
[----:B------:R-:W2:Y:S02]  /*30cb0*/  @!P0 SYNCS.PHASECHK.TRANS64 P0, [R13+URZ+0x2e850], R12 ;  /* 0x02e8500c0d0085a7 */ /* 0x000ea4000800007f */
[----:B--2---:R-:W-:Y:S05]  /*30cc0*/  @!P0 BRA `(.L_x_8491) ;  /* 0xfffffffc00f08947 */ /* 0x004fea000383ffff */
[----:B------:R-:W-:Y:S05]  /*30cd0*/  BRA `(.L_x_8488) ;  /* 0xfffffee800147947 */ /* 0x000fea000383ffff */
.L_x_8497:
[----:B-1----:R1:W2:Y:S02]  /*30ce0*/  SYNCS.PHASECHK.TRANS64.TRYWAIT P0, [R9+URZ+0x2e850], R0 ;  /* 0x02e85000090075a7 */ /* 0x0022a4000800017f */
[----:B--2---:R-:W-:Y:S05]  /*30cf0*/  @!P0 NANOSLEEP.SYNCS 0x989680 ;  /* 0x009896800000895d */ /* 0x004fea0003900000 */
[----:B------:R-:W2:Y:S02]  /*30d00*/  @!P0 SYNCS.PHASECHK.TRANS64 P0, [R9+URZ+0x2e850], R0 ;  /* 0x02e85000090085a7 */ /* 0x000ea4000800007f */
[----:B--2---:R-:W-:Y:S05]  /*30d10*/  @!P0 BRA `(.L_x_8497) ;  /* 0xfffffffc00f08947 */ /* 0x004fea000383ffff */
[----:B------:R-:W-:Y:S05]  /*30d20*/  BRA `(.L_x_8496) ;  /* 0xffffff2000387947 */ /* 0x000fea000383ffff */
.L_x_8501:
[----:B------:R-:W-:Y:S01]  /*30d30*/  SEL R143, R93, R12, P0 ;  /* 0x0000000c5d8f7207 */ /* 0x000fe20000000000 */
[----:B------:R-:W-:Y:S01]  /*30d40*/  IMAD.MOV.U32 R11, RZ, RZ, 0x1c1f ;  /* 0x00001c1fff0b7424 */ /* 0x000fe200078e00ff */
[----:B------:R-:W-:Y:S01]  /*30d50*/  SEL R101, R12, R93, P0 ;  /* 0x0000005d0c657207 */ /* 0x000fe20000000000 */
[----:B-----5:R-:W-:Y:S01]  /*30d60*/  IMAD.MOV.U32 R12, RZ, RZ, R10 ;  /* 0x000000ffff0c7224 */ /* 0x020fe200078e000a */
[----:B------:R-:W-:Y:S01]  /*30d70*/  SEL R117, R0, R77, P0 ;  /* 0x0000004d00757207 */ /* 0x000fe20000000000 */
[----:B------:R-:W-:Y:S01]  /*30d80*/  IMAD.MOV.U32 R15, RZ, RZ, -0x1 ;  /* 0xffffffffff0f7424 */ /* 0x000fe200078e00ff */
[----:B------:R-:W-:Y:S02]  /*30d90*/  SEL R55, R77, R0, P0 ;  /* 0x000000004d377207 */ /* 0x000fe40000000000 */
[----:B------:R-:W-:-:S07]  /*30da0*/  LOP3.LUT R8, R10, 0x2, RZ, 0x3c, !PT ;  /* 0x000000020a087812 */ /* 0x000fce00078e3cff */
[----:B------:R-:W-:Y:S05]  /*30db0*/  WARPSYNC.COLLECTIVE R15, `(.L_x_8694) ;  /* 0x000000000f087348 */ /* 0x000fea0003c00000 */
[----:B------:R0:W1:Y:S02]  /*30dc0*/  SHFL.IDX P6, R14, R13, R12, R11 ;  /* 0x0000000c0d0e7389 */ /* 0x00006400000c000b */
[----:B01----:R-:W-:Y:S01]  /*30dd0*/  ENDCOLLECTIVE ;  /* 0x000000000000791b */ /* 0x003fe20003800000 */
.L_x_8694:
        /* <DEDUP_REMOVED lines=18> */
.L_x_8695:
        /* <DEDUP_REMOVED lines=19> */
.L_x_8696:
        /* <DEDUP_REMOVED lines=17> */
.L_x_8697:
        /* <DEDUP_REMOVED lines=19> */
.L_x_8698:
        /* <DEDUP_REMOVED lines=14> */
.L_x_8699:
[----:B------:R-:W-:Y:S02]  /*31350*/  IMAD.MOV.U32 R13, RZ, RZ, R99 ;  /* 0x000000ffff0d7224 */ /* 0x000fe400078e0063 */
[----:B------:R-:W-:Y:S02]  /*31360*/  IMAD.MOV.U32 R12, RZ, RZ, R8 ;  /* 0x000000ffff0c7224 */ /* 0x000fe400078e0008 */
[----:B------:R-:W-:-:S07]  /*31370*/  IMAD.MOV.U32 R24, RZ, RZ, R14 ;  /* 0x000000ffff187224 */ /* 0x000fce00078e000e */
[----:B------:R-:W-:Y:S05]  /*31380*/  WARPSYNC.COLLECTIVE R15, `(.L_x_8700) ;  /* 0x000000000f087348 */ /* 0x000fea0003c00000 */
[----:B------:R0:W1:Y:S02]  /*31390*/  SHFL.IDX P6, R14, R13, R12, R11 ;  /* 0x0000000c0d0e7389 */ /* 0x00006400000c000b */
[----:B01----:R-:W-:Y:S01]  /*313a0*/  ENDCOLLECTIVE ;  /* 0x000000000000791b */ /* 0x003fe20003800000 */
.L_x_8700:
[----:B------:R-:W-:Y:S02]  /*313b0*/  IMAD.MOV.U32 R13, RZ, RZ, R43 ;  /* 0x000000ffff0d7224 */ /* 0x000fe400078e002b */
[----:B------:R-:W-:-:S07]  /*313c0*/  IMAD.MOV.U32 R99, RZ, RZ, R14 ;  /* 0x000000ffff637224 */ /* 0x000fce00078e000e */
[----:B------:R-:W-:Y:S05]  /*313d0*/  WARPSYNC.COLLECTIVE R15, `(.L_x_8701) ;  /* 0x000000000f087348 */ /* 0x000fea0003c00000 */
[----:B------:R0:W1:Y:S02]  /*313e0*/  SHFL.IDX P6, R14, R13, R12, R11 ;  /* 0x0000000c0d0e7389 */ /* 0x00006400000c000b */
[----:B01----:R-:W-:Y:S01]  /*313f0*/  ENDCOLLECTIVE ;  /* 0x000000000000791b */ /* 0x003fe20003800000 */
.L_x_8701:
        /* <DEDUP_REMOVED lines=8> */
.L_x_8702:
[----:B------:R-:W-:Y:S02]  /*31480*/  SEL R92, R24, R43, P0 ;  /* 0x0000002b185c7207 */ /* 0x000fe40000000000 */
[----:B------:R-:W-:Y:S01]  /*31490*/  SEL R94, R43, R24, P0 ;  /* 0x000000182b5e7207 */ /* 0x000fe20000000000 */
[----:B------:R-:W-:Y:S02]  /*314a0*/  IMAD.MOV.U32 R13, RZ, RZ, R141 ;  /* 0x000000ffff0d7224 */ /* 0x000fe400078e008d */
[----:B------:R-:W-:-:S07]  /*314b0*/  IMAD.MOV.U32 R26, RZ, RZ, R14 ;  /* 0x000000ffff1a7224 */ /* 0x000fce00078e000e */
[----:B------:R-:W-:Y:S05]  /*314c0*/  WARPSYNC.COLLECTIVE R15, `(.L_x_8703) ;  /* 0x000000000f087348 */ /* 0x000fea0003c00000 */
[----:B------:R0:W1:Y:S02]  /*314d0*/  SHFL.IDX P6, R14, R13, R12, R11 ;  /* 0x0000000c0d0e7389 */ /* 0x00006400000c000b */
[----:B01----:R-:W-:Y:S01]  /*314e0*/  ENDCOLLECTIVE ;  /* 0x000000000000791b */ /* 0x003fe20003800000 */
.L_x_8703:
[----:B------:R-:W-:Y:S02]  /*314f0*/  IMAD.MOV.U32 R13, RZ, RZ, R101 ;  /* 0x000000ffff0d7224 */ /* 0x000fe400078e0065 */
[----:B------:R-:W-:Y:S02]  /*31500*/  IMAD.MOV.U32 R12, RZ, RZ, R8 ;  /* 0x000000ffff0c7224 */ /* 0x000fe400078e0008 */
[----:B------:R-:W-:-:S07]  /*31510*/  IMAD.MOV.U32 R40, RZ, RZ, R14 ;  /* 0x000000ffff287224 */ /* 0x000fce00078e000e */
[----:B------:R-:W-:Y:S05]  /*31520*/  WARPSYNC.COLLECTIVE R15, `(.L_x_8704) ;  /* 0x000000000f087348 */ /* 0x000fea0003c00000 */
[----:B------:R0:W1:Y:S02]  /*31530*/  SHFL.IDX P6, R14, R13, R12, R11 ;  /* 0x0000000c0d0e7389 */ /* 0x00006400000c000b */
[----:B01----:R-:W-:Y:S01]  /*31540*/  ENDCOLLECTIVE ;  /* 0x000000000000791b */ /* 0x003fe20003800000 */
.L_x_8704:
[----:B------:R-:W-:Y:S02]  /*31550*/  IMAD.MOV.U32 R13, RZ, RZ, R103 ;  /* 0x000000ffff0d7224 */ /* 0x000fe400078e0067 */
[----:B------:R-:W-:-:S07]  /*31560*/  IMAD.MOV.U32 R101, RZ, RZ, R14 ;  /* 0x000000ffff657224 */ /* 0x000fce00078e000e */
[----:B------:R-:W-:Y:S05]  /*31570*/  WARPSYNC.COLLECTIVE R15, `(.L_x_8705) ;  /* 0x000000000f087348 */ /* 0x000fea0003c00000 */
[----:B------:R0:W1:Y:S02]  /*31580*/  SHFL.IDX P6, R14, R13, R12, R11 ;  /* 0x0000000c0d0e7389 */ /* 0x00006400000c000b */
[----:B01----:R-:W-:Y:S01]  /*31590*/  ENDCOLLECTIVE ;  /* 0x000000000000791b */ /* 0x003fe20003800000 */
.L_x_8705:
[----:B------:R-:W-:Y:S01]  /*315a0*/  IMAD.MOV.U32 R13, RZ, RZ, R125 ;  /* 0x000000ffff0d7224 */ /* 0x000fe200078e007d */
[----:B------:R-:W-:Y:S01]  /*315b0*/  SEL R125, R26, R101, P0 ;  /* 0x000000651a7d7207 */ /* 0x000fe20000000000 */
[----:B------:R-:W-:Y:S02]  /*315c0*/  IMAD.MOV.U32 R12, RZ, RZ, R10 ;  /* 0x000000ffff0c7224 */ /* 0x000fe400078e000a */
[----:B------:R-:W-:-:S07]  /*315d0*/  IMAD.MOV.U32 R103, RZ, RZ, R14 ;  /* 0x000000ffff677224 */ /* 0x000fce00078e000e */
[----:B------:R-:W-:Y:S05]  /*315e0*/  WARPSYNC.COLLECTIVE R15, `(.L_x_8706) ;  /* 0x000000000f087348 */ /* 0x000fea0003c00000 */
[----:B------:R0:W1:Y:S02]  /*315f0*/  SHFL.IDX P6, R14, R13, R12, R11 ;  /* 0x0000000c0d0e7389 */ /* 0x00006400000c000b */
[----:B01----:R-:W-:Y:S01]  /*31600*/  ENDCOLLECTIVE ;  /* 0x000000000000791b */ /* 0x003fe20003800000 */
.L_x_8706:
[----:B------:R-:W-:Y:S02]  /*31610*/  SEL R0, R40, R103, P0 ;  /* 0x0000006728007207 */ /* 0x000fe40000000000 */
[----:B------:R-:W-:Y:S01]  /*31620*/  SEL R40, R103, R40, P0 ;  /* 0x0000002867287207 */ /* 0x000fe20000000000 */
[----:B------:R-:W-:Y:S01]  /*31630*/  IMAD.MOV.U32 R13, RZ, RZ, R107 ;  /* 0x000000ffff0d7224 */ /* 0x000fe200078e006b */
[----:B------:R-:W-:-:S07]  /*31640*/  MOV R28, R14 ;  /* 0x0000000e001c7202 */ /* 0x000fce0000000f00 */
[----:B------:R-:W-:Y:S05]  /*31650*/  WARPSYNC.COLLECTIVE R15, `(.L_x_8707) ;  /* 0x000000000f087348 */ /* 0x000fea0003c00000 */
[----:B------:R0:W1:Y:S02]  /*31660*/  SHFL.IDX P6, R14, R13, R12, R11 ;  /* 0x0000000c0d0e7389 */ /* 0x00006400000c000b */
[----:B01----:R-:W-:Y:S01]  /*31670*/  ENDCOLLECTIVE ;  /* 0x000000000000791b */ /* 0x003fe20003800000 */
.L_x_8707:
[----:B------:R-:W-:Y:S02]  /*31680*/  IMAD.MOV.U32 R13, RZ, RZ, R105 ;  /* 0x000000ffff0d7224 */ /* 0x000fe400078e0069 */
[----:B------:R-:W-:Y:S02]  /*31690*/  IMAD.MOV.U32 R12, RZ, RZ, R8 ;  /* 0x000000ffff0c7224 */ /* 0x000fe400078e0008 */
[----:B------:R-:W-:-:S07]  /*316a0*/  IMAD.MOV.U32 R30, RZ, RZ, R14 ;  /* 0x000000ffff1e7224 */ /* 0x000fce00078e000e */
[----:B------:R-:W-:Y:S05]  /*316b0*/  WARPSYNC.COLLECTIVE R15, `(.L_x_8708) ;  /* 0x000000000f087348 */ /* 0x000fea0003c00000 */
[----:B------:R0:W1:Y:S02]  /*316c0*/  SHFL.IDX P6, R14, R13, R12, R11 ;  /* 0x0000000c0d0e7389 */ /* 0x00006400000c000b */
[----:B01----:R-:W-:Y:S01]  /*316d0*/  ENDCOLLECTIVE ;  /* 0x000000000000791b */ /* 0x003fe20003800000 */
.L_x_8708:
[----:B------:R-:W-:Y:S01]  /*316e0*/  IMAD.MOV.U32 R13, RZ, RZ, R41 ;  /* 0x000000ffff0d7224 */ /* 0x000fe200078e0029 */
[----:B------:R-:W-:Y:S01]  /*316f0*/  SEL R41, R101, R26, P0 ;  /* 0x0000001a65297207 */ /* 0x000fe20000000000 */
[----:B------:R-:W-:-:S07]  /*31700*/  IMAD.MOV.U32 R105, RZ, RZ, R14 ;  /* 0x000000ffff697224 */ /* 0x000fce00078e000e */
[----:B------:R-:W-:Y:S05]  /*31710*/  WARPSYNC.COLLECTIVE R15, `(.L_x_8709) ;  /* 0x000000000f087348 */ /* 0x000fea0003c00000 */
[----:B------:R0:W1:Y:S02]  /*31720*/  SHFL.IDX P6, R14, R13, R12, R11 ;  /* 0x0000000c0d0e7389 */ /* 0x00006400000c000b */
[----:B01----:R-:W-:Y:S01]  /*31730*/  ENDCOLLECTIVE ;  /* 0x000000000000791b */ /* 0x003fe20003800000 */
.L_x_8709:
[----:B------:R-:W-:Y:S01]  /*31740*/  SEL R43, R28, R105, P0 ;  /* 0x000000691c2b7207 */ /* 0x000fe20000000000 */
[----:B------:R-:W-:Y:S02]  /*31750*/  IMAD.MOV.U32 R13, RZ, RZ, R139 ;  /* 0x000000ffff0d7224 */ /* 0x000fe400078e008b */
[----:B------:R-:W-:Y:S02]  /*31760*/  IMAD.MOV.U32 R12, RZ, RZ, R10 ;  /* 0x000000ffff0c7224 */ /* 0x000fe400078e000a */
[----:B------:R-:W-:-:S07]  /*31770*/  IMAD.MOV.U32 R107, RZ, RZ, R14 ;  /* 0x000000ffff6b7224 */ /* 0x000fce00078e000e */
[----:B------:R-:W-:Y:S05]  /*31780*/  WARPSYNC.COLLECTIVE R15, `(.L_x_8710) ;  /* 0x000000000f087348 */ /* 0x000fea0003c00000 */
[----:B------:R0:W1:Y:S02]  /*31790*/  SHFL.IDX P6, R14, R13, R12, R11 ;  /* 0x0000000c0d0e7389 */ /* 0x00006400000c000b */
[----:B01----:R-:W-:Y:S01]  /*317a0*/  ENDCOLLECTIVE ;  /* 0x000000000000791b */ /* 0x003fe20003800000 */
.L_x_8710:
[----:B------:R-:W-:Y:S02]  /*317b0*/  SEL R42, R30, R107, P0 ;  /* 0x0000006b1e2a7207 */ /* 0x000fe40000000000 */
[----:B------:R-:W-:Y:S01]  /*317c0*/  SEL R2, R107, R30, P0 ;  /* 0x0000001e6b027207 */ /* 0x000fe20000000000 */
[----:B------:R-:W-:Y:S02]  /*317d0*/  IMAD.MOV.U32 R13, RZ, RZ, R109 ;  /* 0x000000ffff0d7224 */ /* 0x000fe400078e006d */
[----:B------:R-:W-:-:S07]  /*317e0*/  IMAD.MOV.U32 R32, RZ, RZ, R14 ;  /* 0x000000ffff207224 */ /* 0x000fce00078e000e */
[----:B------:R-:W-:Y:S05]  /*317f0*/  WARPSYNC.COLLECTIVE R15, `(.L_x_8711) ;  /* 0x000000000f087348 */ /* 0x000fea0003c00000 */
[----:B------:R0:W1:Y:S02]  /*31800*/  SHFL.IDX P6, R14, R13, R12, R11 ;  /* 0x0000000c0d0e7389 */ /* 0x00006400000c000b */
[----:B01----:R-:W-:Y:S01]  /*31810*/  ENDCOLLECTIVE ;  /* 0x000000000000791b */ /* 0x003fe20003800000 */
.L_x_8711:
[----:B------:R-:W-:Y:S02]  /*31820*/  IMAD.MOV.U32 R13, RZ, RZ, R61 ;  /* 0x000000ffff0d7224 */ /* 0x000fe400078e003d */
[----:B------:R-:W-:Y:S01]  /*31830*/  IMAD.MOV.U32 R12, RZ, RZ, R8 ;  /* 0x000000ffff0c7224 */ /* 0x000fe200078e0008 */
[----:B------:R-:W-:-:S07]  /*31840*/  MOV R48, R14 ;  /* 0x0000000e00307202 */ /* 0x000fce0000000f00 */
[----:B------:R-:W-:Y:S05]  /*31850*/  WARPSYNC.COLLECTIVE R15, `(.L_x_8712) ;  /* 0x000000000f087348 */ /* 0x000fea0003c00000 */
[----:B------:R0:W1:Y:S02]  /*31860*/  SHFL.IDX P6, R14, R13, R12, R11 ;  /* 0x0000000c0d0e7389 */ /* 0x00006400000c000b */
[----:B01----:R-:W-:Y:S01]  /*31870*/  ENDCOLLECTIVE ;  /* 0x000000000000791b */ /* 0x003fe20003800000 */
.L_x_8712:
[----:B------:R-:W-:Y:S01]  /*31880*/  IMAD.MOV.U32 R13, RZ, RZ, R45 ;  /* 0x000000ffff0d7224 */ /* 0x000fe200078e002d */
[----:B------:R-:W-:Y:S01]  /*31890*/  SEL R45, R105, R28, P0 ;  /* 0x0000001c692d7207 */ /* 0x000fe20000000000 */
[----:B------:R-:W-:-:S07]  /*318a0*/  IMAD.MOV.U32 R61, RZ, RZ, R14 ;  /* 0x000000ffff3d7224 */ /* 0x000fce00078e000e */
[----:B------:R-:W-:Y:S05]  /*318b0*/  WARPSYNC.COLLECTIVE R15, `(.L_x_8713) ;  /* 0x000000000f087348 */ /* 0x000fea0003c00000 */
[----:B------:R0:W1:Y:S02]  /*318c0*/  SHFL.IDX P6, R14, R13, R12, R11 ;  /* 0x0000000c0d0e7389 */ /* 0x00006400000c000b */
[----:B01----:R-:W-:Y:S01]  /*318d0*/  ENDCOLLECTIVE ;  /* 0x000000000000791b */ /* 0x003fe20003800000 */
.L_x_8713:
[----:B------:R-:W-:Y:S02]  /*318e0*/  IMAD.MOV.U32 R13, RZ, RZ, R137 ;  /* 0x000000ffff0d7224 */ /* 0x000fe400078e0089 */
[----:B------:R-:W-:Y:S02]  /*318f0*/  IMAD.MOV.U32 R12, RZ, RZ, R10 ;  /* 0x000000ffff0c7224 */ /* 0x000fe400078e000a */
[----:B------:R-:W-:-:S07]  /*31900*/  IMAD.MOV.U32 R109, RZ, RZ, R14 ;  /* 0x000000ffff6d7224 */ /* 0x000fce00078e000e */
[----:B------:R-:W-:Y:S05]  /*31910*/  WARPSYNC.COLLECTIVE R15, `(.L_x_8714) ;  /* 0x000000000f087348 */ /* 0x000fea0003c00000 */
[----:B------:R0:W1:Y:S02]  /*31920*/  SHFL.IDX P6, R14, R13, R12, R11 ;  /* 0x0000000c0d0e7389 */ /* 0x00006400000c000b */
[----:B01----:R-:W-:Y:S01]  /*31930*/  ENDCOLLECTIVE ;  /* 0x000000000000791b */ /* 0x003fe20003800000 */
.L_x_8714:
[----:B------:R-:W-:Y:S02]  /*31940*/  SEL R46, R48, R109, P0 ;  /* 0x0000006d302e7207 */ /* 0x000fe40000000000 */
[----:B------:R-:W-:Y:S01]  /*31950*/  SEL R48, R109, R48, P0 ;  /* 0x000000306d307207 */ /* 0x000fe20000000000 */
[----:B------:R-:W-:Y:S02]  /*31960*/  IMAD.MOV.U32 R13, RZ, RZ, R111 ;  /* 0x000000ffff0d7224 */ /* 0x000fe400078e006f */
[----:B------:R-:W-:-:S07]  /*31970*/  IMAD.MOV.U32 R34, RZ, RZ, R14 ;  /* 0x000000ffff227224 */ /* 0x000fce00078e000e */
[----:B------:R-:W-:Y:S05]  /*31980*/  WARPSYNC.COLLECTIVE R15, `(.L_x_8715) ;  /* 0x000000000f087348 */ /* 0x000fea0003c00000 */
[----:B------:R0:W1:Y:S02]  /*31990*/  SHFL.IDX P6, R14, R13, R12, R11 ;  /* 0x0000000c0d0e7389 */ /* 0x00006400000c000b */
[----:B01----:R-:W-:Y:S01]  /*319a0*/  ENDCOLLECTIVE ;  /* 0x000000000000791b */ /* 0x003fe20003800000 */
.L_x_8715:
[----:B------:R-:W-:Y:S01]  /*319b0*/  IMAD.MOV.U32 R13, RZ, RZ, R53 ;  /* 0x000000ffff0d7224 */ /* 0x000fe200078e0035 */
[----:B------:R-:W-:Y:S01]  /*319c0*/  MOV R12, R8 ;  /* 0x00000008000c7202 */ /* 0x000fe20000000f00 */
[----:B------:R-:W-:-:S07]  /*319d0*/  IMAD.MOV.U32 R44, RZ, RZ, R14 ;  /* 0x000000ffff2c7224 */ /* 0x000fce00078e000e */
[----:B------:R-:W-:Y:S05]  /*319e0*/  WARPSYNC.COLLECTIVE R15, `(.L_x_8716) ;  /* 0x000000000f087348 */ /* 0x000fea0003c00000 */
[----:B------:R0:W1:Y:S02]  /*319f0*/  SHFL.IDX P6, R14, R13, R12, R11 ;  /* 0x0000000c0d0e7389 */ /* 0x00006400000c000b */
[----:B01----:R-:W-:Y:S01]  /*31a00*/  ENDCOLLECTIVE ;  /* 0x000000000000791b */ /* 0x003fe20003800000 */
.L_x_8716:
[----:B------:R-:W-:Y:S01]  /*31a10*/  IMAD.MOV.U32 R13, RZ, RZ, R47 ;  /* 0x000000ffff0d7224 */ /* 0x000fe200078e002f */
[----:B------:R-:W-:Y:S01]  /*31a20*/  SEL R47, R32, R61, P0 ;  /* 0x0000003d202f7207 */ /* 0x000fe20000000000 */
[----:B------:R-:W-:-:S07]  /*31a30*/  IMAD.MOV.U32 R53, RZ, RZ, R14 ;  /* 0x000000ffff357224 */ /* 0x000fce00078e000e */
[----:B------:R-:W-:Y:S05]  /*31a40*/  WARPSYNC.COLLECTIVE R15, `(.L_x_8717) ;  /* 0x000000000f087348 */ /* 0x000fea0003c00000 */
[----:B------:R0:W1:Y:S02]  /*31a50*/  SHFL.IDX P6, R14, R13, R12, R11 ;  /* 0x0000000c0d0e7389 */ /* 0x00006400000c000b */
[----:B01----:R-:W-:Y:S01]  /*31a60*/  ENDCOLLECTIVE ;  /* 0x000000000000791b */ /* 0x003fe20003800000 */
.L_x_8717:
[----:B------:R-:W-:Y:S02]  /*31a70*/  IMAD.MOV.U32 R13, RZ, RZ, R135 ;  /* 0x000000ffff0d7224 */ /* 0x000fe400078e0087 */
[----:B------:R-:W-:Y:S02]  /*31a80*/  IMAD.MOV.U32 R12, RZ, RZ, R10 ;  /* 0x000000ffff0c7224 */ /* 0x000fe400078e000a */
[----:B------:R-:W-:-:S07]  /*31a90*/  IMAD.MOV.U32 R111, RZ, RZ, R14 ;  /* 0x000000ffff6f7224 */ /* 0x000fce00078e000e */
[----:B------:R-:W-:Y:S05]  /*31aa0*/  WARPSYNC.COLLECTIVE R15, `(.L_x_8718) ;  /* 0x000000000f087348 */ /* 0x000fea0003c00000 */
[----:B------:R0:W1:Y:S02]  /*31ab0*/  SHFL.IDX P6, R14, R13, R12, R11 ;  /* 0x0000000c0d0e7389 */ /* 0x00006400000c000b */
[----:B01----:R-:W-:Y:S01]  /*31ac0*/  ENDCOLLECTIVE ;  /* 0x000000000000791b */ /* 0x003fe20003800000 */
.L_x_8718:
[----:B------:R-:W-:Y:S02]  /*31ad0*/  SEL R20, R44, R111, P0 ;  /* 0x0000006f2c147207 */ /* 0x000fe40000000000 */
[----:B------:R-:W-:Y:S01]  /*31ae0*/  SEL R44, R111, R44, P0 ;  /* 0x0000002c6f2c7207 */ /* 0x000fe20000000000 */
[----:B------:R-:W-:Y:S02]  /*31af0*/  IMAD.MOV.U32 R13, RZ, RZ, R113 ;  /* 0x000000ffff0d7224 */ /* 0x000fe400078e0071 */
[----:B------:R-:W-:-:S07]  /*31b00*/  IMAD.MOV.U32 R36, RZ, RZ, R14 ;  /* 0x000000ffff247224 */ /* 0x000fce00078e000e */
[----:B------:R-:W-:Y:S05]  /*31b10*/  WARPSYNC.COLLECTIVE R15, `(.L_x_8719) ;  /* 0x000000000f087348 */ /* 0x000fea0003c00000 */
[----:B------:R0:W1:Y:S02]  /*31b20*/  SHFL.IDX P6, R14, R13, R12, R11 ;  /* 0x0000000c0d0e7389 */ /* 0x00006400000c000b */
[----:B01----:R-:W-:Y:S01]  /*31b30*/  ENDCOLLECTIVE ;  /* 0x000000000000791b */ /* 0x003fe20003800000 */
.L_x_8719:
[----:B------:R-:W-:Y:S02]  /*31b40*/  IMAD.MOV.U32 R13, RZ, RZ, R95 ;  /* 0x000000ffff0d7224 */ /* 0x000fe400078e005f */
[----:B------:R-:W-:Y:S02]  /*31b50*/  IMAD.MOV.U32 R12, RZ, RZ, R8 ;  /* 0x000000ffff0c7224 */ /* 0x000fe400078e0008 */
[----:B------:R-:W-:-:S07]  /*31b60*/  IMAD.MOV.U32 R38, RZ, RZ, R14 ;  /* 0x000000ffff267224 */ /* 0x000fce00078e000e */
[----:B------:R-:W-:Y:S05]  /*31b70*/  WARPSYNC.COLLECTIVE R15, `(.L_x_8720) ;  /* 0x000000000f087348 */ /* 0x000fea0003c00000 */
[----:B------:R0:W1:Y:S02]  /*31b80*/  SHFL.IDX P6, R14, R13, R12, R11 ;  /* 0x0000000c0d0e7389 */ /* 0x00006400000c000b */
[----:B01----:R-:W-:Y:S01]  /*31b90*/  ENDCOLLECTIVE ;  /* 0x000000000000791b */ /* 0x003fe20003800000 */
.L_x_8720:
[----:B------:R-:W-:Y:S02]  /*31ba0*/  MOV R13, R49 ;  /* 0x00000031000d7202 */ /* 0x000fe40000000f00 */
[----:B------:R-:W-:Y:S01]  /*31bb0*/  SEL R49, R61, R32, P0 ;  /* 0x000000203d317207 */ /* 0x000fe20000000000 */
[----:B------:R-:W-:-:S07]  /*31bc0*/  IMAD.MOV.U32 R95, RZ, RZ, R14 ;  /* 0x000000ffff5f7224 */ /* 0x000fce00078e000e */
[----:B------:R-:W-:Y:S05]  /*31bd0*/  WARPSYNC.COLLECTIVE R15, `(.L_x_8721) ;  /* 0x000000000f087348 */ /* 0x000fea0003c00000 */
[----:B------:R0:W1:Y:S02]  /*31be0*/  SHFL.IDX P6, R14, R13, R12, R11 ;  /* 0x0000000c0d0e7389 */ /* 0x00006400000c000b */
[----:B01----:R-:W-:Y:S01]  /*31bf0*/  ENDCOLLECTIVE ;  /* 0x000000000000791b */ /* 0x003fe20003800000 */
.L_x_8721:
[----:B------:R-:W-:Y:S01]  /*31c00*/  SEL R61, R95, R36, P0 ;  /* 0x000000245f3d7207 */ /* 0x000fe20000000000 */
[----:B------:R-:W-:Y:S02]  /*31c10*/  IMAD.MOV.U32 R13, RZ, RZ, R133 ;  /* 0x000000ffff0d7224 */ /* 0x000fe400078e0085 */
[----:B------:R-:W-:Y:S02]  /*31c20*/  IMAD.MOV.U32 R12, RZ, RZ, R10 ;  /* 0x000000ffff0c7224 */ /* 0x000fe400078e000a */
[----:B------:R-:W-:-:S07]  /*31c30*/  IMAD.MOV.U32 R113, RZ, RZ, R14 ;  /* 0x000000ffff717224 */ /* 0x000fce00078e000e */
[----:B------:R-:W-:Y:S05]  /*31c40*/  WARPSYNC.COLLECTIVE R15, `(.L_x_8722) ;  /* 0x000000000f087348 */ /* 0x000fea0003c00000 */
[----:B------:R0:W1:Y:S02]  /*31c50*/  SHFL.IDX P6, R14, R13, R12, R11 ;  /* 0x0000000c0d0e7389 */ /* 0x00006400000c000b */
[----:B01----:R-:W-:Y:S01]  /*31c60*/  ENDCOLLECTIVE ;  /* 0x000000000000791b */ /* 0x003fe20003800000 */
.L_x_8722:
[----:B------:R-:W-:Y:S02]  /*31c70*/  SEL R50, R38, R113, P0 ;  /* 0x0000007126327207 */ /* 0x000fe40000000000 */
[----:B------:R-:W-:Y:S01]  /*31c80*/  SEL R114, R113, R38, P0 ;  /* 0x0000002671727207 */ /* 0x000fe20000000000 */
[----:B------:R-:W-:Y:S02]  /*31c90*/  IMAD.MOV.U32 R13, RZ, RZ, R117 ;  /* 0x000000ffff0d7224 */ /* 0x000fe400078e0075 */
[----:B------:R-:W-:-:S07]  /*31ca0*/  IMAD.MOV.U32 R52, RZ, RZ, R14 ;  /* 0x000000ffff347224 */ /* 0x000fce00078e000e */
[----:B------:R-:W-:Y:S05]  /*31cb0*/  WARPSYNC.COLLECTIVE R15, `(.L_x_8723) ;  /* 0x000000000f087348 */ /* 0x000fea0003c00000 */
[----:B------:R0:W1:Y:S02]  /*31cc0*/  SHFL.IDX P6, R14, R13, R12, R11 ;  /* 0x0000000c0d0e7389 */ /* 0x00006400000c000b */
[----:B01----:R-:W-:Y:S01]  /*31cd0*/  ENDCOLLECTIVE ;  /* 0x000000000000791b */ /* 0x003fe20003800000 */
.L_x_8723:
[----:B------:R-:W-:Y:S02]  /*31ce0*/  IMAD.MOV.U32 R13, RZ, RZ, R115 ;  /* 0x000000ffff0d7224 */ /* 0x000fe400078e0073 */
[----:B------:R-:W-:Y:S02]  /*31cf0*/  IMAD.MOV.U32 R12, RZ, RZ, R8 ;  /* 0x000000ffff0c7224 */ /* 0x000fe400078e0008 */
[----:B------:R-:W-:-:S07]  /*31d00*/  IMAD.MOV.U32 R54, RZ, RZ, R14 ;  /* 0x000000ffff367224 */ /* 0x000fce00078e000e */
[----:B------:R-:W-:Y:S05]  /*31d10*/  WARPSYNC.COLLECTIVE R15, `(.L_x_8724) ;  /* 0x000000000f087348 */ /* 0x000fea0003c00000 */
[----:B------:R0:W1:Y:S02]  /*31d20*/  SHFL.IDX P6, R14, R13, R12, R11 ;  /* 0x0000000c0d0e7389 */ /* 0x00006400000c000b */
[----:B01----:R-:W-:Y:S01]  /*31d30*/  ENDCOLLECTIVE ;  /* 0x000000000000791b */ /* 0x003fe20003800000 */
.L_x_8724:
[----:B------:R-:W-:Y:S01]  /*31d40*/  IMAD.MOV.U32 R13, RZ, RZ, R55 ;  /* 0x000000ffff0d7224 */ /* 0x000fe200078e0037 */
[----:B------:R-:W-:Y:S01]  /*31d50*/  SEL R55, R36, R95, P0 ;  /* 0x0000005f24377207 */ /* 0x000fe20000000000 */
[----:B------:R-:W-:-:S07]  /*31d60*/  IMAD.MOV.U32 R115, RZ, RZ, R14 ;  /* 0x000000ffff737224 */ /* 0x000fce00078e000e */
[----:B------:R-:W-:Y:S05]  /*31d70*/  WARPSYNC.COLLECTIVE R15, `(.L_x_8725) ;  /* 0x000000000f087348 */ /* 0x000fea0003c00000 */
[----:B------:R0:W1:Y:S02]  /*31d80*/  SHFL.IDX P6, R14, R13, R12, R11 ;  /* 0x0000000c0d0e7389 */ /* 0x00006400000c000b */
[----:B01----:R-:W-:Y:S01]  /*31d90*/  ENDCOLLECTIVE ;  /* 0x000000000000791b */ /* 0x003fe20003800000 */
.L_x_8725:
        /* <DEDUP_REMOVED lines=8> */
.L_x_8726:
[----:B------:R-:W-:Y:S02]  /*31e20*/  SEL R116, R54, R117, P0 ;  /* 0x0000007536747207 */ /* 0x000fe40000000000 */
[----:B------:R-:W-:Y:S01]  /*31e30*/  SEL R118, R117, R54, P0 ;  /* 0x0000003675767207 */ /* 0x000fe20000000000 */
[----:B------:R-:W-:Y:S02]  /*31e40*/  IMAD.MOV.U32 R13, RZ, RZ, R121 ;  /* 0x000000ffff0d7224 */ /* 0x000fe400078e0079 */
[----:B------:R-:W-:-:S07]  /*31e50*/  IMAD.MOV.U32 R56, RZ, RZ, R14 ;  /* 0x000000ffff387224 */ /* 0x000fce00078e000e */
[----:B------:R-:W-:Y:S05]  /*31e60*/  WARPSYNC.COLLECTIVE R15, `(.L_x_8727) ;  /* 0x000000000f087348 */ /* 0x000fea0003c00000 */
[----:B------:R0:W1:Y:S02]  /*31e70*/  SHFL.IDX P6, R14, R13, R12, R11 ;  /* 0x0000000c0d0e7389 */ /* 0x00006400000c000b */
[----:B01----:R-:W-:Y:S01]  /*31e80*/  ENDCOLLECTIVE ;  /* 0x000000000000791b */ /* 0x003fe20003800000 */
.L_x_8727:
[----:B------:R-:W-:Y:S02]  /*31e90*/  IMAD.MOV.U32 R13, RZ, RZ, R119 ;  /* 0x000000ffff0d7224 */ /* 0x000fe400078e0077 */
[----:B------:R-:W-:Y:S02]  /*31ea0*/  IMAD.MOV.U32 R12, RZ, RZ, R8 ;  /* 0x000000ffff0c7224 */ /* 0x000fe400078e0008 */
[----:B------:R-:W-:-:S07]  /*31eb0*/  IMAD.MOV.U32 R58, RZ, RZ, R14 ;  /* 0x000000ffff3a7224 */ /* 0x000fce00078e000e */
[----:B------:R-:W-:Y:S05]  /*31ec0*/  WARPSYNC.COLLECTIVE R15, `(.L_x_8728) ;  /* 0x000000000f087348 */ /* 0x000fea0003c00000 */
[----:B------:R0:W1:Y:S02]  /*31ed0*/  SHFL.IDX P6, R14, R13, R12, R11 ;  /* 0x0000000c0d0e7389 */ /* 0x00006400000c000b */
[----:B01----:R-:W-:Y:S01]  /*31ee0*/  ENDCOLLECTIVE ;  /* 0x000000000000791b */ /* 0x003fe20003800000 */
.L_x_8728:
[----:B------:R-:W-:Y:S01]  /*31ef0*/  IMAD.MOV.U32 R13, RZ, RZ, R51 ;  /* 0x000000ffff0d7224 */ /* 0x000fe200078e0033 */
[----:B------:R-:W-:Y:S02]  /*31f00*/  SEL R51, R34, R53, P0 ;  /* 0x0000003522337207 */ /* 0x000fe40000000000 */
[----:B------:R-:W-:Y:S01]  /*31f10*/  SEL R53, R53, R34, P0 ;  /* 0x0000002235357207 */ /* 0x000fe20000000000 */
[----:B------:R-:W-:-:S07]  /*31f20*/  IMAD.MOV.U32 R119, RZ, RZ, R14 ;  /* 0x000000ffff777224 */ /* 0x000fce00078e000e */
[----:B------:R-:W-:Y:S05]  /*31f30*/  WARPSYNC.COLLECTIVE R15, `(.L_x_8729) ;  /* 0x000000000f087348 */ /* 0x000fea0003c00000 */
[----:B------:R0:W1:Y:S02]  /*31f40*/  SHFL.IDX P6, R14, R13, R12, R11 ;  /* 0x0000000c0d0e7389 */ /* 0x00006400000c000b */
[----:B01----:R-:W-:Y:S01]  /*31f50*/  ENDCOLLECTIVE ;  /* 0x000000000000791b */ /* 0x003fe20003800000 */
.L_x_8729:
        /* <DEDUP_REMOVED lines=8> */
.L_x_8730:
[----:B------:R-:W-:Y:S02]  /*31fe0*/  SEL R52, R58, R121, P0 ;  /* 0x000000793a347207 */ /* 0x000fe40000000000 */
[----:B------:R-:W-:Y:S01]  /*31ff0*/  SEL R54, R121, R58, P0 ;  /* 0x0000003a79367207 */ /* 0x000fe20000000000 */
[----:B------:R-:W-:Y:S01]  /*32000*/  IMAD.MOV.U32 R13, RZ, RZ, R127 ;  /* 0x000000ffff0d7224 */ /* 0x000fe200078e007f */
[----:B------:R-:W-:-:S07]  /*32010*/  MOV R60, R14 ;  /* 0x0000000e003c7202 */ /* 0x000fce0000000f00 */
[----:B------:R-:W-:Y:S05]  /*32020*/  WARPSYNC.COLLECTIVE R15, `(.L_x_8731) ;  /* 0x000000000f087348 */ /* 0x000fea0003c00000 */
[----:B------:R0:W1:Y:S02]  /*32030*/  SHFL.IDX P6, R14, R13, R12, R11 ;  /* 0x0000000c0d0e7389 */ /* 0x00006400000c000b */
[----:B01----:R-:W-:Y:S01]  /*32040*/  ENDCOLLECTIVE ;  /* 0x000000000000791b */ /* 0x003fe20003800000 */
.L_x_8731:
[----:B------:R-:W-:Y:S02]  /*32050*/  IMAD.MOV.U32 R13, RZ, RZ, R123 ;  /* 0x000000ffff0d7224 */ /* 0x000fe400078e007b */
[----:B------:R-:W-:Y:S02]  /*32060*/  IMAD.MOV.U32 R12, RZ, RZ, R8 ;  /* 0x000000ffff0c7224 */ /* 0x000fe400078e0008 */
[----:B------:R-:W-:-:S07]  /*32070*/  IMAD.MOV.U32 R70, RZ, RZ, R14 ;  /* 0x000000ffff467224 */ /* 0x000fce00078e000e */
[----:B------:R-:W-:Y:S05]  /*32080*/  WARPSYNC.COLLECTIVE R15, `(.L_x_8732) ;  /* 0x000000000f087348 */ /* 0x000fea0003c00000 */
[----:B------:R0:W1:Y:S02]  /*32090*/  SHFL.IDX P6, R14, R13, R12, R11 ;  /* 0x0000000c0d0e7389 */ /* 0x00006400000c000b */
[----:B01----:R-:W-:Y:S01]  /*320a0*/  ENDCOLLECTIVE ;  /* 0x000000000000791b */ /* 0x003fe20003800000 */
.L_x_8732:
[----:B------:R-:W-:Y:S02]  /*320b0*/  IMAD.MOV.U32 R13, RZ, RZ, R83 ;  /* 0x000000ffff0d7224 */ /* 0x000fe400078e0053 */
[----:B------:R-:W-:-:S07]  /*320c0*/  IMAD.MOV.U32 R123, RZ, RZ, R14 ;  /* 0x000000ffff7b7224 */ /* 0x000fce00078e000e */
[----:B------:R-:W-:Y:S05]  /*320d0*/  WARPSYNC.COLLECTIVE R15, `(.L_x_8733) ;  /* 0x000000000f087348 */ /* 0x000fea0003c00000 */
[----:B------:R0:W1:Y:S02]  /*320e0*/  SHFL.IDX P6, R14, R13, R12, R11 ;  /* 0x0000000c0d0e7389 */ /* 0x00006400000c000b */
[----:B01----:R-:W-:Y:S01]  /*320f0*/  ENDCOLLECTIVE ;  /* 0x000000000000791b */ /* 0x003fe20003800000 */
.L_x_8733:
[----:B------:R-:W-:Y:S02]  /*32100*/  IMAD.MOV.U32 R13, RZ, RZ, R93 ;  /* 0x000000ffff0d7224 */ /* 0x000fe400078e005d */
[----:B------:R-:W-:Y:S02]  /*32110*/  IMAD.MOV.U32 R12, RZ, RZ, R10 ;  /* 0x000000ffff0c7224 */ /* 0x000fe400078e000a */
[----:B------:R-:W-:-:S07]  /*32120*/  IMAD.MOV.U32 R83, RZ, RZ, R14 ;  /* 0x000000ffff537224 */ /* 0x000fce00078e000e */
[----:B------:R-:W-:Y:S05]  /*32130*/  WARPSYNC.COLLECTIVE R15, `(.L_x_8734) ;  /* 0x000000000f087348 */ /* 0x000fea0003c00000 */
[----:B------:R0:W1:Y:S02]  /*32140*/  SHFL.IDX P6, R14, R13, R12, R11 ;  /* 0x0000000c0d0e7389 */ /* 0x00006400000c000b */
[----:B01----:R-:W-:Y:S01]  /*32150*/  ENDCOLLECTIVE ;  /* 0x000000000000791b */ /* 0x003fe20003800000 */
.L_x_8734:
[----:B------:R-:W-:Y:S02]  /*32160*/  SEL R68, R70, R83, P0 ;  /* 0x0000005346447207 */ /* 0x000fe40000000000 */
[----:B------:R-:W-:Y:S01]  /*32170*/  SEL R70, R83, R70, P0 ;  /* 0x0000004653467207 */ /* 0x000fe20000000000 */
[----:B------:R-:W-:Y:S02]  /*32180*/  IMAD.MOV.U32 R83, RZ, RZ, RZ ;  /* 0x000000ffff537224 */ /* 0x000fe400078e00ff */
[----:B------:R-:W-:Y:S02]  /*32190*/  IMAD.MOV.U32 R13, RZ, RZ, R91 ;  /* 0x000000ffff0d7224 */ /* 0x000fe400078e005b */
[----:B------:R-:W-:-:S07]  /*321a0*/  IMAD.MOV.U32 R93, RZ, RZ, R14 ;  /* 0x000000ffff5d7224 */ /* 0x000fce00078e000e */
[----:B------:R-:W-:Y:S05]  /*321b0*/  WARPSYNC.COLLECTIVE R15, `(.L_x_8735) ;  /* 0x000000000f087348 */ /* 0x000fea0003c00000 */
[----:B------:R0:W1:Y:S02]  /*321c0*/  SHFL.IDX P6, R14, R13, R12, R11 ;  /* 0x0000000c0d0e7389 */ /* 0x00006400000c000b */
[----:B01----:R-:W-:Y:S01]  /*321d0*/  ENDCOLLECTIVE ;  /* 0x000000000000791b */ /* 0x003fe20003800000 */
.L_x_8735:
[----:B------:R-:W-:Y:S01]  /*321e0*/  IMAD.MOV.U32 R13, RZ, RZ, R71 ;  /* 0x000000ffff0d7224 */ /* 0x000fe200078e0047 */
[----:B------:R-:W-:Y:S01]  /*321f0*/  SEL R71, R123, R60, P0 ;  /* 0x0000003c7b477207 */ /* 0x000fe20000000000 */
[----:B------:R-:W-:Y:S01]  /*32200*/  IMAD.MOV.U32 R12, RZ, RZ, R8 ;  /* 0x000000ffff0c7224 */ /* 0x000fe200078e0008 */
[----:B------:R-:W-:-:S07]  /*32210*/  MOV R91, R14 ;  /* 0x0000000e005b7202 */ /* 0x000fce0000000f00 */
[----:B------:R-:W-:Y:S05]  /*32220*/  WARPSYNC.COLLECTIVE R15, `(.L_x_8736) ;  /* 0x000000000f087348 */ /* 0x000fea0003c00000 */
[----:B------:R0:W1:Y:S02]  /*32230*/  SHFL.IDX P6, R14, R13, R12, R11 ;  /* 0x0000000c0d0e7389 */ /* 0x00006400000c000b */
[----:B01----:R-:W-:Y:S01]  /*32240*/  ENDCOLLECTIVE ;  /* 0x000000000000791b */ /* 0x003fe20003800000 */
.L_x_8736:
[----:B------:R-:W-:Y:S01]  /*32250*/  IMAD.MOV.U32 R13, RZ, RZ, R69 ;  /* 0x000000ffff0d7224 */ /* 0x000fe200078e0045 */
[----:B------:R-:W-:Y:S01]  /*32260*/  SEL R69, R60, R123, P0 ;  /* 0x0000007b3c457207 */ /* 0x000fe20000000000 */
[----:B------:R-:W-:-:S07]  /*32270*/  IMAD.MOV.U32 R62, RZ, RZ, R14 ;  /* 0x000000ffff3e7224 */ /* 0x000fce00078e000e */
[----:B------:R-:W-:Y:S05]  /*32280*/  WARPSYNC.COLLECTIVE R15, `(.L_x_8737) ;  /* 0x000000000f087348 */ /* 0x000fea0003c00000 */
[----:B------:R0:W1:Y:S02]  /*32290*/  SHFL.IDX P6, R14, R13, R12, R11 ;  /* 0x0000000c0d0e7389 */ /* 0x00006400000c000b */
[----:B01----:R-:W-:Y:S01]  /*322a0*/  ENDCOLLECTIVE ;  /* 0x000000000000791b */ /* 0x003fe20003800000 */
.L_x_8737:
[----:B------:R-:W-:Y:S02]  /*322b0*/  IMAD.MOV.U32 R13, RZ, RZ, R87 ;  /* 0x000000ffff0d7224 */ /* 0x000fe400078e0057 */
[----:B------:R-:W-:Y:S02]  /*322c0*/  IMAD.MOV.U32 R12, RZ, RZ, R10 ;  /* 0x000000ffff0c7224 */ /* 0x000fe400078e000a */
[----:B------:R-:W-:-:S07]  /*322d0*/  IMAD.MOV.U32 R72, RZ, RZ, R14 ;  /* 0x000000ffff487224 */ /* 0x000fce00078e000e */
[----:B------:R-:W-:Y:S05]  /*322e0*/  WARPSYNC.COLLECTIVE R15, `(.L_x_8738) ;  /* 0x000000000f087348 */ /* 0x000fea0003c00000 */
[----:B------:R0:W1:Y:S02]  /*322f0*/  SHFL.IDX P6, R14, R13, R12, R11 ;  /* 0x0000000c0d0e7389 */ /* 0x00006400000c000b */
[----:B01----:R-:W-:Y:S01]  /*32300*/  ENDCOLLECTIVE ;  /* 0x000000000000791b */ /* 0x003fe20003800000 */
.L_x_8738:
[----:B------:R-:W-:Y:S02]  /*32310*/  SEL R56, R91, R72, P0 ;  /* 0x000000485b387207 */ /* 0x000fe40000000000 */
[----:B------:R-:W-:Y:S01]  /*32320*/  SEL R58, R72, R91, P0 ;  /* 0x0000005b483a7207 */ /* 0x000fe20000000000 */
[----:B------:R-:W-:Y:S02]  /*32330*/  IMAD.MOV.U32 R13, RZ, RZ, R85 ;  /* 0x000000ffff0d7224 */ /* 0x000fe400078e0055 */
[----:B------:R-:W-:-:S07]  /*32340*/  IMAD.MOV.U32 R87, RZ, RZ, R14 ;  /* 0x000000ffff577224 */ /* 0x000fce00078e000e */
[----:B------:R-:W-:Y:S05]  /*32350*/  WARPSYNC.COLLECTIVE R15, `(.L_x_8739) ;  /* 0x000000000f087348 */ /* 0x000fea0003c00000 */
[----:B------:R0:W1:Y:S02]  /*32360*/  SHFL.IDX P6, R14, R13, R12, R11 ;  /* 0x0000000c0d0e7389 */ /* 0x00006400000c000b */
[----:B01----:R-:W-:Y:S01]  /*32370*/  ENDCOLLECTIVE ;  /* 0x000000000000791b */ /* 0x003fe20003800000 */
.L_x_8739:
[----:B------:R-:W-:Y:S01]  /*32380*/  IMAD.MOV.U32 R13, RZ, RZ, R73 ;  /* 0x000000ffff0d7224 */ /* 0x000fe200078e0049 */
[----:B------:R-:W-:Y:S01]  /*32390*/  MOV R12, R8 ;  /* 0x00000008000c7202 */ /* 0x000fe20000000f00 */
[----:B------:R-:W-:-:S07]  /*323a0*/  IMAD.MOV.U32 R85, RZ, RZ, R14 ;  /* 0x000000ffff557224 */ /* 0x000fce00078e000e */
[----:B------:R-:W-:Y:S05]  /*323b0*/  WARPSYNC.COLLECTIVE R15, `(.L_x_8740) ;  /* 0x000000000f087348 */ /* 0x000fea0003c00000 */
[----:B------:R0:W1:Y:S02]  /*323c0*/  SHFL.IDX P6, R14, R13, R12, R11 ;  /* 0x0000000c0d0e7389 */ /* 0x00006400000c000b */
[----:B01----:R-:W-:Y:S01]  /*323d0*/  ENDCOLLECTIVE ;  /* 0x000000000000791b */ /* 0x003fe20003800000 */
.L_x_8740:
[----:B------:R-:W-:Y:S02]  /*323e0*/  IMAD.MOV.U32 R13, RZ, RZ, R65 ;  /* 0x000000ffff0d7224 */ /* 0x000fe400078e0041 */
[----:B------:R-:W-:-:S07]  /*323f0*/  IMAD.MOV.U32 R74, RZ, RZ, R14 ;  /* 0x000000ffff4a7224 */ /* 0x000fce00078e000e */
[----:B------:R-:W-:Y:S05]  /*32400*/  WARPSYNC.COLLECTIVE R15, `(.L_x_8741) ;  /* 0x000000000f087348 */ /* 0x000fea0003c00000 */
[----:B------:R0:W1:Y:S02]  /*32410*/  SHFL.IDX P6, R14, R13, R12, R11 ;  /* 0x0000000c0d0e7389 */ /* 0x00006400000c000b */
[----:B01----:R-:W-:Y:S01]  /*32420*/  ENDCOLLECTIVE ;  /* 0x000000000000791b */ /* 0x003fe20003800000 */
.L_x_8741:
[----:B------:R-:W-:Y:S01]  /*32430*/  SEL R65, R74, R87, P0 ;  /* 0x000000574a417207 */ /* 0x000fe20000000000 */
[----:B------:R-:W-:Y:S02]  /*32440*/  IMAD.MOV.U32 R13, RZ, RZ, R81 ;  /* 0x000000ffff0d7224 */ /* 0x000fe400078e0051 */
[----:B------:R-:W-:Y:S02]  /*32450*/  IMAD.MOV.U32 R12, RZ, RZ, R10 ;  /* 0x000000ffff0c7224 */ /* 0x000fe400078e000a */
[----:B------:R-:W-:-:S07]  /*32460*/  IMAD.MOV.U32 R76, RZ, RZ, R14 ;  /* 0x000000ffff4c7224 */ /* 0x000fce00078e000e */
[----:B------:R-:W-:Y:S05]  /*32470*/  WARPSYNC.COLLECTIVE R15, `(.L_x_8742) ;  /* 0x000000000f087348 */ /* 0x000fea0003c00000 */
[----:B------:R0:W1:Y:S02]  /*32480*/  SHFL.IDX P6, R14, R13, R12, R11 ;  /* 0x0000000c0d0e7389 */ /* 0x00006400000c000b */
[----:B01----:R-:W-:Y:S01]  /*32490*/  ENDCOLLECTIVE ;  /* 0x000000000000791b */ /* 0x003fe20003800000 */
.L_x_8742:
[----:B------:R-:W-:Y:S01]  /*324a0*/  SEL R60, R85, R76, P0 ;  /* 0x0000004c553c7207 */ /* 0x000fe20000000000 */
[----:B------:R-:W-:Y:S02]  /*324b0*/  IMAD.MOV.U32 R13, RZ, RZ, R79 ;  /* 0x000000ffff0d7224 */ /* 0x000fe400078e004f */
[----:B------:R-:W-:-:S07]  /*324c0*/  IMAD.MOV.U32 R81, RZ, RZ, R14 ;  /* 0x000000ffff517224 */ /* 0x000fce00078e000e */
[----:B------:R-:W-:Y:S05]  /*324d0*/  WARPSYNC.COLLECTIVE R15, `(.L_x_8743) ;  /* 0x000000000f087348 */ /* 0x000fea0003c00000 */
[----:B------:R0:W1:Y:S02]  /*324e0*/  SHFL.IDX P6, R14, R13, R12, R11 ;  /* 0x0000000c0d0e7389 */ /* 0x00006400000c000b */
[----:B01----:R-:W-:Y:S01]  /*324f0*/  ENDCOLLECTIVE ;  /* 0x000000000000791b */ /* 0x003fe20003800000 */
.L_x_8743:
[----:B------:R-:W-:Y:S01]  /*32500*/  IMAD.MOV.U32 R13, RZ, RZ, R63 ;  /* 0x000000ffff0d7224 */ /* 0x000fe200078e003f */
[----:B------:R-:W-:Y:S01]  /*32510*/  SEL R63, R87, R74, P0 ;  /* 0x0000004a573f7207 */ /* 0x000fe20000000000 */
[----:B------:R-:W-:Y:S02]  /*32520*/  IMAD.MOV.U32 R12, RZ, RZ, R8 ;  /* 0x000000ffff0c7224 */ /* 0x000fe400078e0008 */
[----:B------:R-:W-:-:S07]  /*32530*/  IMAD.MOV.U32 R78, RZ, RZ, R14 ;  /* 0x000000ffff4e7224 */ /* 0x000fce00078e000e */
[----:B------:R-:W-:Y:S05]  /*32540*/  WARPSYNC.COLLECTIVE R15, `(.L_x_8744) ;  /* 0x000000000f087348 */ /* 0x000fea0003c00000 */
[----:B------:R0:W1:Y:S02]  /*32550*/  SHFL.IDX P6, R14, R13, R12, R11 ;  /* 0x0000000c0d0e7389 */ /* 0x00006400000c000b */
[----:B01----:R-:W-:Y:S01]  /*32560*/  ENDCOLLECTIVE ;  /* 0x000000000000791b */ /* 0x003fe20003800000 */
.L_x_8744:
[----:B------:R-:W-:Y:S02]  /*32570*/  MOV R13, R59 ;  /* 0x0000003b000d7202 */ /* 0x000fe40000000f00 */
[----:B------:R-:W-:Y:S01]  /*32580*/  SEL R59, R62, R93, P0 ;  /* 0x0000005d3e3b7207 */ /* 0x000fe20000000000 */
[----:B------:R-:W-:-:S07]  /*32590*/  IMAD.MOV.U32 R104, RZ, RZ, R14 ;  /* 0x000000ffff687224 */ /* 0x000fce00078e000e */
[----:B------:R-:W-:Y:S05]  /*325a0*/  WARPSYNC.COLLECTIVE R15, `(.L_x_8745) ;  /* 0x000000000f087348 */ /* 0x000fea0003c00000 */
[----:B------:R0:W1:Y:S02]  /*325b0*/  SHFL.IDX P6, R14, R13, R12, R11 ;  /* 0x0000000c0d0e7389 */ /* 0x00006400000c000b */
[----:B01----:R-:W-:Y:S01]  /*325c0*/  ENDCOLLECTIVE ;  /* 0x000000000000791b */ /* 0x003fe20003800000 */
.L_x_8745:
        /* <DEDUP_REMOVED lines=8> */
.L_x_8746:
[----:B------:R-:W-:Y:S02]  /*32650*/  IMAD.MOV.U32 R13, RZ, RZ, R75 ;  /* 0x000000ffff0d7224 */ /* 0x000fe400078e004b */
[----:B------:R-:W-:-:S07]  /*32660*/  IMAD.MOV.U32 R106, RZ, RZ, R14 ;  /* 0x000000ffff6a7224 */ /* 0x000fce00078e000e */
[----:B------:R-:W-:Y:S05]  /*32670*/  WARPSYNC.COLLECTIVE R15, `(.L_x_8747) ;  /* 0x000000000f087348 */ /* 0x000fea0003c00000 */
[----:B------:R0:W1:Y:S02]  /*32680*/  SHFL.IDX P6, R14, R13, R12, R11 ;  /* 0x0000000c0d0e7389 */ /* 0x00006400000c000b */
[----:B01----:R-:W-:Y:S01]  /*32690*/  ENDCOLLECTIVE ;  /* 0x000000000000791b */ /* 0x003fe20003800000 */
.L_x_8747:
[----:B------:R-:W-:Y:S01]  /*326a0*/  IMAD.MOV.U32 R13, RZ, RZ, R57 ;  /* 0x000000ffff0d7224 */ /* 0x000fe200078e0039 */
        /* <DEDUP_REMOVED lines=9> */
.L_x_8748:
[----:B------:R-:W-:Y:S02]  /*32740*/  IMAD.MOV.U32 R13, RZ, RZ, R35 ;  /* 0x000000ffff0d7224 */ /* 0x000fe400078e0023 */
[----:B------:R-:W-:-:S07]  /*32750*/  IMAD.MOV.U32 R129, RZ, RZ, R14 ;  /* 0x000000ffff817224 */ /* 0x000fce00078e000e */
[----:B------:R-:W-:Y:S05]  /*32760*/  WARPSYNC.COLLECTIVE R15, `(.L_x_8749) ;  /* 0x000000000f087348 */ /* 0x000fea0003c00000 */
[----:B------:R0:W1:Y:S02]  /*32770*/  SHFL.IDX P6, R14, R13, R12, R11 ;  /* 0x0000000c0d0e7389 */ /* 0x00006400000c000b */
[----:B01----:R-:W-:Y:S01]  /*32780*/  ENDCOLLECTIVE ;  /* 0x000000000000791b */ /* 0x003fe20003800000 */
.L_x_8749:
        /* <DEDUP_REMOVED lines=8> */
.L_x_8750:
[----:B------:R-:W-:Y:S02]  /*32810*/  SEL R104, R75, R108, P0 ;  /* 0x0000006c4b687207 */ /* 0x000fe40000000000 */
[----:B------:R-:W-:Y:S01]  /*32820*/  SEL R128, R108, R75, P0 ;  /* 0x0000004b6c807207 */ /* 0x000fe20000000000 */
[----:B------:R-:W-:Y:S02]  /*32830*/  IMAD.MOV.U32 R13, RZ, RZ, R39 ;  /* 0x000000ffff0d7224 */ /* 0x000fe400078e0027 */
[----:B------:R-:W-:-:S07]  /*32840*/  IMAD.MOV.U32 R37, RZ, RZ, R14 ;  /* 0x000000ffff257224 */ /* 0x000fce00078e000e */
[----:B------:R-:W-:Y:S05]  /*32850*/  WARPSYNC.COLLECTIVE R15, `(.L_x_8751) ;  /* 0x000000000f087348 */ /* 0x000fea0003c00000 */
[----:B------:R0:W1:Y:S02]  /*32860*/  SHFL.IDX P6, R14, R13, R12, R11 ;  /* 0x0000000c0d0e7389 */ /* 0x00006400000c000b */
[----:B01----:R-:W-:Y:S01]  /*32870*/  ENDCOLLECTIVE ;  /* 0x000000000000791b */ /* 0x003fe20003800000 */
.L_x_8751:
[----:B------:R-:W-:Y:S02]  /*32880*/  IMAD.MOV.U32 R13, RZ, RZ, R33 ;  /* 0x000000ffff0d7224 */ /* 0x000fe400078e0021 */
[----:B------:R-:W-:Y:S02]  /*32890*/  IMAD.MOV.U32 R12, RZ, RZ, R8 ;  /* 0x000000ffff0c7224 */ /* 0x000fe400078e0008 */
[----:B------:R-:W-:-:S07]  /*328a0*/  IMAD.MOV.U32 R39, RZ, RZ, R14 ;  /* 0x000000ffff277224 */ /* 0x000fce00078e000e */
[----:B------:R-:W-:Y:S05]  /*328b0*/  WARPSYNC.COLLECTIVE R15, `(.L_x_8752) ;  /* 0x000000000f087348 */ /* 0x000fea0003c00000 */
[----:B------:R0:W1:Y:S02]  /*328c0*/  SHFL.IDX P6, R14, R13, R12, R11 ;  /* 0x0000000c0d0e7389 */ /* 0x00006400000c000b */
[----:B01----:R-:W-:Y:S01]  /*328d0*/  ENDCOLLECTIVE ;  /* 0x000000000000791b */ /* 0x003fe20003800000 */
.L_x_8752:
[----:B------:R-:W-:Y:S02]  /*328e0*/  IMAD.MOV.U32 R13, RZ, RZ, R31 ;  /* 0x000000ffff0d7224 */ /* 0x000fe400078e001f */
[----:B------:R-:W-:-:S07]  /*328f0*/  IMAD.MOV.U32 R110, RZ, RZ, R14 ;  /* 0x000000ffff6e7224 */ /* 0x000fce00078e000e */
[----:B------:R-:W-:Y:S05]  /*32900*/  WARPSYNC.COLLECTIVE R15, `(.L_x_8753) ;  /* 0x000000000f087348 */ /* 0x000fea0003c00000 */
[----:B------:R0:W1:Y:S02]  /*32910*/  SHFL.IDX P6, R14, R13, R12, R11 ;  /* 0x0000000c0d0e7389 */ /* 0x00006400000c000b */
[----:B01----:R-:W-:Y:S01]  /*32920*/  ENDCOLLECTIVE ;  /* 0x000000000000791b */ /* 0x003fe20003800000 */
.L_x_8753:
        /* <DEDUP_REMOVED lines=8> */
.L_x_8754:
[----:B------:R-:W-:Y:S02]  /*329b0*/  SEL R106, R39, R112, P0 ;  /* 0x00000070276a7207 */ /* 0x000fe40000000000 */
[----:B------:R-:W-:Y:S01]  /*329c0*/  SEL R112, R112, R39, P0 ;  /* 0x0000002770707207 */ /* 0x000fe20000000000 */
[----:B------:R-:W-:Y:S01]  /*329d0*/  IMAD.MOV.U32 R13, RZ, RZ, R27 ;  /* 0x000000ffff0d7224 */ /* 0x000fe200078e001b */
[----:B------:R-:W-:-:S07]  /*329e0*/  MOV R29, R14 ;  /* 0x0000000e001d7202 */ /* 0x000fce0000000f00 */
[----:B------:R-:W-:Y:S05]  /*329f0*/  WARPSYNC.COLLECTIVE R15, `(.L_x_8755) ;  /* 0x000000000f087348 */ /* 0x000fea0003c00000 */
[----:B------:R0:W1:Y:S02]  /*32a00*/  SHFL.IDX P6, R14, R13, R12, R11 ;  /* 0x0000000c0d0e7389 */ /* 0x00006400000c000b */
[----:B01----:R-:W-:Y:S01]  /*32a10*/  ENDCOLLECTIVE ;  /* 0x000000000000791b */ /* 0x003fe20003800000 */
.L_x_8755:
[----:B------:R-:W-:Y:S02]  /*32a20*/  IMAD.MOV.U32 R13, RZ, RZ, R25 ;  /* 0x000000ffff0d7224 */ /* 0x000fe400078e0019 */
[----:B------:R-:W-:Y:S02]  /*32a30*/  IMAD.MOV.U32 R12, RZ, RZ, R8 ;  /* 0x000000ffff0c7224 */ /* 0x000fe400078e0008 */
[----:B------:R-:W-:-:S07]  /*32a40*/  IMAD.MOV.U32 R4, RZ, RZ, R14 ;  /* 0x000000ffff047224 */ /* 0x000fce00078e000e */
[----:B------:R-:W-:Y:S05]  /*32a50*/  WARPSYNC.COLLECTIVE R15, `(.L_x_8756) ;  /* 0x000000000f087348 */ /* 0x000fea0003c00000 */
[----:B------:R0:W1:Y:S02]  /*32a60*/  SHFL.IDX P6, R14, R13, R12, R11 ;  /* 0x0000000c0d0e7389 */ /* 0x00006400000c000b */
[----:B01----:R-:W-:Y:S01]  /*32a70*/  ENDCOLLECTIVE ;  /* 0x000000000000791b */ /* 0x003fe20003800000 */
.L_x_8756:
[----:B------:R-:W-:Y:S02]  /*32a80*/  IMAD.MOV.U32 R13, RZ, RZ, R9 ;  /* 0x000000ffff0d7224 */ /* 0x000fe400078e0009 */
[----:B------:R-:W-:-:S07]  /*32a90*/  IMAD.MOV.U32 R10, RZ, RZ, R14 ;  /* 0x000000ffff0a7224 */ /* 0x000fce00078e000e */
[----:B------:R-:W-:Y:S05]  /*32aa0*/  WARPSYNC.COLLECTIVE R15, `(.L_x_8757) ;  /* 0x000000000f087348 */ /* 0x000fea0003c00000 */
[----:B------:R0:W1:Y:S02]  /*32ab0*/  SHFL.IDX P6, R14, R13, R12, R11 ;  /* 0x0000000c0d0e7389 */ /* 0x00006400000c000b */
[----:B01----:R-:W-:Y:S01]  /*32ac0*/  ENDCOLLECTIVE ;  /* 0x000000000000791b */ /* 0x003fe20003800000 */
.L_x_8757:
[----:B------:R-:W-:Y:S05]  /*32ad0*/  BRA `(.L_x_8758) ;  /* 0xffffff1c00d87947 */ /* 0x000fea000383ffff */
.L_x_8504:
[----:B------:R-:W-:Y:S02]  /*32ae0*/  IMAD.MOV.U32 R13, RZ, RZ, R3 ;  /* 0x000000ffff0d7224 */ /* 0x000fe400078e0003 */
[----:B------:R-:W-:Y:S02]  /*32af0*/  IMAD.MOV.U32 R12, RZ, RZ, RZ ;  /* 0x000000ffff0c7224 */ /* 0x000fe400078e00ff */
[----:B------:R-:W-:Y:S02]  /*32b00*/  IMAD.MOV.U32 R11, RZ, RZ, 0x181f ;  /* 0x0000181fff0b7424 */ /* 0x000fe400078e00ff */
[----:B------:R-:W-:-:S07]  /*32b10*/  IMAD.MOV.U32 R15, RZ, RZ, -0x1 ;  /* 0xffffffffff0f7424 */ /* 0x000fce00078e00ff */
[----:B-----5:R-:W-:Y:S05]  /*32b20*/  WARPSYNC.COLLECTIVE R15, `(.L_x_8759) ;  /* 0x000000000f087348 */ /* 0x020fea0003c00000 */
[----:B------:R0:W1:Y:S02]  /*32b30*/  SHFL.IDX P6, R14, R13, R12, R11 ;  /* 0x0000000c0d0e7389 */ /* 0x00006400000c000b */
[----:B01---5:R-:W-:Y:S01]  /*32b40*/  ENDCOLLECTIVE ;  /* 0x000000000000791b */ /* 0x023fe20003800000 */
.L_x_8759:
[----:B------:R-:W-:Y:S01]  /*32b50*/  IMAD.MOV.U32 R13, RZ, RZ, R2 ;  /* 0x000000ffff0d7224 */ /* 0x000fe200078e0002 */
[----:B------:R-:W-:-:S07]  /*32b60*/  MOV R0, R14 ;  /* 0x0000000e00007202 */ /* 0x000fce0000000f00 */
[----:B------:R-:W-:Y:S05]  /*32b70*/  WARPSYNC.COLLECTIVE R15, `(.L_x_8760) ;  /* 0x000000000f087348 */ /* 0x000fea0003c00000 */
[----:B------:R0:W1:Y:S02]  /*32b80*/  SHFL.IDX P6, R14, R13, R12, R11 ;  /* 0x0000000c0d0e7389 */ /* 0x00006400000c000b */
[----:B01----:R-:W-:Y:S01]  /*32b90*/  ENDCOLLECTIVE ;  /* 0x000000000000791b */ /* 0x003fe20003800000 */
.L_x_8760:
[----:B------:R-:W-:Y:S05]  /*32ba0*/  BRA `(.L_x_8761) ;  /* 0xffffff2c00a47947 */ /* 0x000fea000383ffff */
.L_x_8507:
        /* <DEDUP_REMOVED lines=8> */
.L_x_8763:
[----:B------:R-:W-:Y:S05]  /*32c30*/  BSYNC B1 ;  /* 0x0000000000017941 */ /* 0x000fea0003800000 */
.L_x_8762:
        /* <DEDUP_REMOVED lines=8> */
.L_x_8764:
[----:B------:R-:W-:Y:S05]  /*32cc0*/  BRA `(.L_x_8765) ;  /* 0xffffff2c00b47947 */ /* 0x000fea000383ffff */
.L_x_8510:
[----:B------:R-:W-:Y:S01]  /*32cd0*/  BSSY B1, `(.L_x_8766) ;  /* 0x0000008000017945 */ /* 0x000fe20003800000 */
[----:B------:R-:W-:Y:S01]  /*32ce0*/  IMAD.MOV.U32 R13, RZ, RZ, R3 ;  /* 0x000000ffff0d7224 */ /* 0x000fe200078e0003 */
[----:B------:R-:W-:Y:S01]  /*32cf0*/  MOV R12, 0x2 ;  /* 0x00000002000c7802 */ /* 0x000fe20000000f00 */
[----:B------:R-:W-:Y:S02]  /*32d00*/  IMAD.MOV.U32 R11, RZ, RZ, 0x181f ;  /* 0x0000181fff0b7424 */ /* 0x000fe400078e00ff */
[----:B---3--:R-:W-:-:S07]  /*32d10*/  IMAD.MOV.U32 R15, RZ, RZ, -0x1 ;  /* 0xffffffffff0f7424 */ /* 0x008fce00078e00ff */
[----:B012-45:R-:W-:Y:S05]  /*32d20*/  WARPSYNC.COLLECTIVE R15, `(.L_x_8767) ;  /* 0x000000000f087348 */ /* 0x037fea0003c00000 */
[----:B--2---:R2:W3:Y:S02]  /*32d30*/  SHFL.IDX P6, R14, R13, R12, R11 ;  /* 0x0000000c0d0e7389 */ /* 0x0044e400000c000b */
[----:B012345:R-:W-:Y:S01]  /*32d40*/  ENDCOLLECTIVE ;  /* 0x000000000000791b */ /* 0x03ffe20003800000 */
.L_x_8767:
[----:B------:R-:W-:Y:S05]  /*32d50*/  BSYNC B1 ;  /* 0x0000000000017941 */ /* 0x000fea0003800000 */
.L_x_8766:
        /* <DEDUP_REMOVED lines=8> */
.L_x_8768:
[----:B------:R-:W-:Y:S05]  /*32de0*/  BRA `(.L_x_8769) ;  /* 0xffffff2c00c47947 */ /* 0x000fea000383ffff */
.L_x_8513:
        /* <DEDUP_REMOVED lines=8> */
.L_x_8771:
[----:B------:R-:W-:Y:S05]  /*32e70*/  BSYNC B1 ;  /* 0x0000000000017941 */ /* 0x000fea0003800000 */
.L_x_8770:
        /* <DEDUP_REMOVED lines=8> */
.L_x_8772:
[----:B------:R-:W-:Y:S05]  /*32f00*/  BRA `(.L_x_8773) ;  /* 0xffffff2c00d47947 */ /* 0x000fea000383ffff */
.L_x_8515:
[----:B------:R-:W-:Y:S02]  /*32f10*/  IMAD.MOV.U32 R13, RZ, RZ, R8 ;  /* 0x000000ffff0d7224 */ /* 0x000fe400078e0008 */
[----:B------:R-:W-:Y:S02]  /*32f20*/  IMAD.MOV.U32 R12, RZ, RZ, RZ ;  /* 0x000000ffff0c7224 */ /* 0x000fe400078e00ff */
[----:B------:R-:W-:Y:S02]  /*32f30*/  IMAD.MOV.U32 R11, RZ, RZ, 0x1c1f ;  /* 0x00001c1fff0b7424 */ /* 0x000fe400078e00ff */
[----:B------:R-:W-:-:S07]  /*32f40*/  IMAD.MOV.U32 R15, RZ, RZ, -0x1 ;  /* 0xffffffffff0f7424 */ /* 0x000fce00078e00ff */
[----:B------:R-:W-:Y:S05]  /*32f50*/  WARPSYNC.COLLECTIVE R15, `(.L_x_8774) ;  /* 0x000000000f087348 */ /* 0x000fea0003c00000 */
[----:B------:R0:W1:Y:S02]  /*32f60*/  SHFL.IDX P6, R14, R13, R12, R11 ;  /* 0x0000000c0d0e7389 */ /* 0x00006400000c000b */
[----:B01----:R-:W-:Y:S01]  /*32f70*/  ENDCOLLECTIVE ;  /* 0x000000000000791b */ /* 0x003fe20003800000 */
.L_x_8774:
[----:B------:R-:W-:Y:S02]  /*32f80*/  IMAD.MOV.U32 R13, RZ, RZ, R4 ;  /* 0x000000ffff0d7224 */ /* 0x000fe400078e0004 */
[----:B------:R-:W-:-:S07]  /*32f90*/  IMAD.MOV.U32 R9, RZ, RZ, R14 ;  /* 0x000000ffff097224 */ /* 0x000fce00078e000e */
[----:B------:R-:W-:Y:S05]  /*32fa0*/  WARPSYNC.COLLECTIVE R15, `(.L_x_8775) ;  /* 0x000000000f087348 */ /* 0x000fea0003c00000 */
[----:B------:R0:W1:Y:S02]  /*32fb0*/  SHFL.IDX P6, R14, R13, R12, R11 ;  /* 0x0000000c0d0e7389 */ /* 0x00006400000c000b */
[----:B01----:R-:W-:Y:S01]  /*32fc0*/  ENDCOLLECTIVE ;  /* 0x000000000000791b */ /* 0x003fe20003800000 */
.L_x_8775:
[----:B------:R-:W-:Y:S05]  /*32fd0*/  BRA `(.L_x_8776) ;  /* 0xffffff3400187947 */ /* 0x000fea000383ffff */
.L_x_8518:
[----:B------:R-:W-:Y:S01]  /*32fe0*/  BSSY B1, `(.L_x_8777) ;  /* 0x0000008000017945 */ /* 0x000fe20003800000 */
[----:B------:R-:W-:Y:S01]  /*32ff0*/  IMAD.MOV.U32 R13, RZ, RZ, R8 ;  /* 0x000000ffff0d7224 */ /* 0x000fe200078e0008 */
[----:B------:R-:W-:Y:S01]  /*33000*/  MOV R12, 0x1 ;  /* 0x00000001000c7802 */ /* 0x000fe20000000f00 */
[----:B-1----:R-:W-:Y:S02]  /*33010*/  IMAD.MOV.U32 R11, RZ, RZ, 0x1c1f ;  /* 0x00001c1fff0b7424 */ /* 0x002fe400078e00ff */
[----:B------:R-:W-:-:S07]  /*33020*/  IMAD.MOV.U32 R15, RZ, RZ, -0x1 ;  /* 0xffffffffff0f7424 */ /* 0x000fce00078e00ff */
[----:B0-2---:R-:W-:Y:S05]  /*33030*/  WARPSYNC.COLLECTIVE R15, `(.L_x_8778) ;  /* 0x000000000f087348 */ /* 0x005fea0003c00000 */
[----:B--2---:R1:W2:Y:S02]  /*33040*/  SHFL.IDX P6, R14, R13, R12, R11 ;  /* 0x0000000c0d0e7389 */ /* 0x0042a400000c000b */
[----:B012---:R-:W-:Y:S01]  /*33050*/  ENDCOLLECTIVE ;  /* 0x000000000000791b */ /* 0x007fe20003800000 */
.L_x_8778:
[----:B------:R-:W-:Y:S05]  /*33060*/  BSYNC B1 ;  /* 0x0000000000017941 */ /* 0x000fea0003800000 */
.L_x_8777:
        /* <DEDUP_REMOVED lines=8> */
.L_x_8779:
[----:B------:R-:W-:Y:S05]  /*330f0*/  BRA `(.L_x_8780) ;  /* 0xffffff38003c7947 */ /* 0x000fea000383ffff */
.L_x_8522:
[----:B------:R-:W-:Y:S02]  /*33100*/  IMAD.MOV.U32 R13, RZ, RZ, R3 ;  /* 0x000000ffff0d7224 */ /* 0x000fe400078e0003 */
[----:B------:R-:W-:Y:S02]  /*33110*/  IMAD.MOV.U32 R12, RZ, RZ, RZ ;  /* 0x000000ffff0c7224 */ /* 0x000fe400078e00ff */
[----:B------:R-:W-:Y:S02]  /*33120*/  IMAD.MOV.U32 R11, RZ, RZ, 0x181f ;  /* 0x0000181fff0b7424 */ /* 0x000fe400078e00ff */
[----:B------:R-:W-:-:S07]  /*33130*/  IMAD.MOV.U32 R15, RZ, RZ, -0x1 ;  /* 0xffffffffff0f7424 */ /* 0x000fce00078e00ff */
[----:B0-----:R-:W-:Y:S05]  /*33140*/  WARPSYNC.COLLECTIVE R15, `(.L_x_8781) ;  /* 0x000000000f087348 */ /* 0x001fea0003c00000 */
[----:B0-----:R0:W1:Y:S02]  /*33150*/  SHFL.IDX P6, R14, R13, R12, R11 ;  /* 0x0000000c0d0e7389 */ /* 0x00106400000c000b */
[----:B01----:R-:W-:Y:S01]  /*33160*/  ENDCOLLECTIVE ;  /* 0x000000000000791b */ /* 0x003fe20003800000 */
.L_x_8781:
[----:B------:R-:W-:Y:S01]  /*33170*/  IMAD.MOV.U32 R13, RZ, RZ, R2 ;  /* 0x000000ffff0d7224 */ /* 0x000fe200078e0002 */
[----:B------:R-:W-:-:S07]  /*33180*/  MOV R0, R14 ;  /* 0x0000000e00007202 */ /* 0x000fce0000000f00 */
[----:B------:R-:W-:Y:S05]  /*33190*/  WARPSYNC.COLLECTIVE R15, `(.L_x_8782) ;  /* 0x000000000f087348 */ /* 0x000fea0003c00000 */
[----:B------:R0:W1:Y:S02]  /*331a0*/  SHFL.IDX P6, R14, R13, R12, R11 ;  /* 0x0000000c0d0e7389 */ /* 0x00006400000c000b */
[----:B01----:R-:W-:Y:S01]  /*331b0*/  ENDCOLLECTIVE ;  /* 0x000000000000791b */ /* 0x003fe20003800000 */
.L_x_8782:
[----:B------:R-:W-:Y:S05]  /*331c0*/  BRA `(.L_x_8783) ;  /* 0xffffff44007c7947 */ /* 0x000fea000383ffff */
.L_x_8525:
[----:B------:R-:W-:Y:S01]  /*331d0*/  BSSY B1, `(.L_x_8784) ;  /* 0x0000008000017945 */ /* 0x000fe20003800000 */
[----:B------:R-:W-:Y:S02]  /*331e0*/  IMAD.MOV.U32 R13, RZ, RZ, R3 ;  /* 0x000000ffff0d7224 */ /* 0x000fe400078e0003 */
[----:B------:R-:W-:Y:S02]  /*331f0*/  IMAD.MOV.U32 R12, RZ, RZ, 0x1 ;  /* 0x00000001ff0c7424 */ /* 0x000fe400078e00ff */
[----:B---3--:R-:W-:Y:S02]  /*33200*/  IMAD.MOV.U32 R11, RZ, RZ, 0x181f ;  /* 0x0000181fff0b7424 */ /* 0x008fe400078e00ff */
[----:B------:R-:W-:-:S07]  /*33210*/  IMAD.MOV.U32 R15, RZ, RZ, -0x1 ;  /* 0xffffffffff0f7424 */ /* 0x000fce00078e00ff */
[----:B012---:R-:W-:Y:S05]  /*33220*/  WARPSYNC.COLLECTIVE R15, `(.L_x_8785) ;  /* 0x000000000f087348 */ /* 0x007fea0003c00000 */
[----:B0-----:R0:W3:Y:S02]  /*33230*/  SHFL.IDX P6, R14, R13, R12, R11 ;  /* 0x0000000c0d0e7389 */ /* 0x0010e400000c000b */
[----:B0123--:R-:W-:Y:S01]  /*33240*/  ENDCOLLECTIVE ;  /* 0x000000000000791b */ /* 0x00ffe20003800000 */
.L_x_8785:
[----:B------:R-:W-:Y:S05]  /*33250*/  BSYNC B1 ;  /* 0x0000000000017941 */ /* 0x000fea0003800000 */
.L_x_8784:
        /* <DEDUP_REMOVED lines=8> */
.L_x_8786:
[----:B------:R-:W-:Y:S05]  /*332e0*/  BRA `(.L_x_8787) ;  /* 0xffffff4400947947 */ /* 0x000fea000383ffff */
.L_x_8528:
[----:B------:R-:W-:Y:S01]  /*332f0*/  BSSY B1, `(.L_x_8788) ;  /* 0x0000008000017945 */ /* 0x000fe20003800000 */
[----:B------:R-:W-:Y:S01]  /*33300*/  IMAD.MOV.U32 R13, RZ, RZ, R3 ;  /* 0x000000ffff0d7224 */ /* 0x000fe200078e0003 */
[----:B------:R-:W-:Y:S01]  /*33310*/  MOV R12, 0x2 ;  /* 0x00000002000c7802 */ /* 0x000fe20000000f00 */
[----:B---3--:R-:W-:Y:S02]  /*33320*/  IMAD.MOV.U32 R11, RZ, RZ, 0x181f ;  /* 0x0000181fff0b7424 */ /* 0x008fe400078e00ff */
[----:B------:R-:W-:-:S07]  /*33330*/  IMAD.MOV.U32 R15, RZ, RZ, -0x1 ;  /* 0xffffffffff0f7424 */ /* 0x000fce00078e00ff */
[----:B012-4-:R-:W-:Y:S05]  /*33340*/  WARPSYNC.COLLECTIVE R15, `(.L_x_8789) ;  /* 0x000000000f087348 */ /* 0x017fea0003c00000 */
[----:B0-----:R0:W3:Y:S02]  /*33350*/  SHFL.IDX P6, R14, R13, R12, R11 ;  /* 0x0000000c0d0e7389 */ /* 0x0010e400000c000b */
[----:B01234-:R-:W-:Y:S01]  /*33360*/  ENDCOLLECTIVE ;  /* 0x000000000000791b */ /* 0x01ffe20003800000 */
.L_x_8789:
[----:B------:R-:W-:Y:S05]  /*33370*/  BSYNC B1 ;  /* 0x0000000000017941 */ /* 0x000fea0003800000 */
.L_x_8788:
        /* <DEDUP_REMOVED lines=8> */
.L_x_8790:
[----:B------:R-:W-:Y:S05]  /*33400*/  BRA `(.L_x_8791) ;  /* 0xffffff4400a87947 */ /* 0x000fea000383ffff */
.L_x_8531:
[----:B------:R-:W-:Y:S01]  /*33410*/  BSSY B1, `(.L_x_8792) ;  /* 0x0000008000017945 */ /* 0x000fe20003800000 */
[----:B------:R-:W-:Y:S02]  /*33420*/  IMAD.MOV.U32 R13, RZ, RZ, R3 ;  /* 0x000000ffff0d7224 */ /* 0x000fe400078e0003 */
[----:B------:R-:W-:Y:S02]  /*33430*/  IMAD.MOV.U32 R12, RZ, RZ, 0x3 ;  /* 0x00000003ff0c7424 */ /* 0x000fe400078e00ff */
[----:B---3--:R-:W-:Y:S02]  /*33440*/  IMAD.MOV.U32 R11, RZ, RZ, 0x181f ;  /* 0x0000181fff0b7424 */ /* 0x008fe400078e00ff */
[----:B------:R-:W-:-:S07]  /*33450*/  IMAD.MOV.U32 R15, RZ, RZ, -0x1 ;  /* 0xffffffffff0f7424 */ /* 0x000fce00078e00ff */
[----:B012-4-:R-:W-:Y:S05]  /*33460*/  WARPSYNC.COLLECTIVE R15, `(.L_x_8793) ;  /* 0x000000000f087348 */ /* 0x017fea0003c00000 */
[----:B0-----:R0:W3:Y:S02]  /*33470*/  SHFL.IDX P6, R14, R13, R12, R11 ;  /* 0x0000000c0d0e7389 */ /* 0x0010e400000c000b */
[----:B01234-:R-:W-:Y:S01]  /*33480*/  ENDCOLLECTIVE ;  /* 0x000000000000791b */ /* 0x01ffe20003800000 */
.L_x_8793:
[----:B------:R-:W-:Y:S05]  /*33490*/  BSYNC B1 ;  /* 0x0000000000017941 */ /* 0x000fea0003800000 */
.L_x_8792:
        /* <DEDUP_REMOVED lines=8> */
.L_x_8794:
[----:B------:R-:W-:Y:S05]  /*33520*/  BRA `(.L_x_8795) ;  /* 0xffffff4400bc7947 */ /* 0x000fea000383ffff */
.L_x_8550:
[----:B------:R-:W1:Y:S01]  /*33530*/  S2R R8, SR_TID.X ;  /* 0x0000000000087919 */ /* 0x000e620000002100 */
[----:B------:R-:W-:Y:S01]  /*33540*/  BSSY B1, `(.L_x_8796) ;  /* 0x000000a000017945 */ /* 0x000fe20003800000 */
[----:B------:R-:W-:Y:S02]  /*33550*/  IMAD.MOV.U32 R12, RZ, RZ, RZ ;  /* 0x000000ffff0c7224 */ /* 0x000fe400078e00ff */
[----:B------:R-:W-:Y:S02]  /*33560*/  IMAD.MOV.U32 R11, RZ, RZ, 0x1f ;  /* 0x0000001fff0b7424 */ /* 0x000fe400078e00ff */
[----:B------:R-:W-:Y:S01]  /*33570*/  IMAD.MOV.U32 R15, RZ, RZ, -0x1 ;  /* 0xffffffffff0f7424 */ /* 0x000fe200078e00ff */
[----:B-1----:R-:W-:-:S04]  /*33580*/  SHF.R.U32.HI R8, RZ, 0x5, R8 ;  /* 0x00000005ff087819 */ /* 0x002fc80000011608 */
[----:B------:R-:W-:-:S05]  /*33590*/  LOP3.LUT R8, R8, 0x3, RZ, 0xc0, !PT ;  /* 0x0000000308087812 */ /* 0x000fca00078ec0ff */
[----:B0-----:R-:W-:-:S07]  /*335a0*/  IMAD.MOV.U32 R13, RZ, RZ, R8 ;  /* 0x000000ffff0d7224 */ /* 0x001fce00078e0008 */
[----:B------:R-:W-:Y:S05]  /*335b0*/  WARPSYNC.COLLECTIVE R15, `(.L_x_8797) ;  /* 0x000000000f087348 */ /* 0x000fea0003c00000 */
[----:B------:R0:W1:Y:S02]  /*335c0*/  SHFL.IDX P6, R14, R13, R12, R11 ;  /* 0x0000000c0d0e7389 */ /* 0x00006400000c000b */
[----:B01----:R-:W-:Y:S01]  /*335d0*/  ENDCOLLECTIVE ;  /* 0x000000000000791b */ /* 0x003fe20003800000 */
.L_x_8797:
[----:B------:R-:W-:Y:S05]  /*335e0*/  BSYNC B1 ;  /* 0x0000000000017941 */ /* 0x000fea0003800000 */
.L_x_8796:
[----:B------:R-:W-:Y:S05]  /*335f0*/  BRA `(.L_x_8798) ;  /* 0xffffff6400e47947 */ /* 0x000fea000383ffff */
.L_x_8552:
[----:B------:R-:W-:Y:S01]  /*33600*/  BSSY B1, `(.L_x_8799) ;  /* 0x0000006000017945 */ /* 0x000fe20003800000 */
[----:B------:R-:W-:-:S07]  /*33610*/  IMAD.MOV.U32 R15, RZ, RZ, -0x1 ;  /* 0xffffffffff0f7424 */ /* 0x000fce00078e00ff */
[----:B01----:R-:W-:Y:S05]  /*33620*/  WARPSYNC.COLLECTIVE R15, `(.L_x_8800) ;  /* 0x000000000f0c7348 */ /* 0x003fea0003c00000 */
[----:B------:R-:W-:Y:S02]  /*33630*/  ELECT P6, UR62, PT ;  /* 0x00000000003e782f */ /* 0x000fe400038c0000 */
[----:B------:R-:W-:Y:S01]  /*33640*/  MOV R14, UR62 ;  /* 0x0000003e000e7c02 */ /* 0x000fe20008000f00 */
[----:B01----:R-:W-:Y:S10]  /*33650*/  ENDCOLLECTIVE ;  /* 0x000000000000791b */ /* 0x003ff40003800000 */
.L_x_8800:
[----:B------:R-:W-:Y:S05]  /*33660*/  BSYNC B1 ;  /* 0x0000000000017941 */ /* 0x000fea0003800000 */
.L_x_8799:
[----:B------:R-:W-:Y:S05]  /*33670*/  BRA `(.L_x_8551) ;  /* 0xffffff6400dc7947 */ /* 0x000fea000383ffff */
.L_x_8554:
[----:B-1----:R1:W2:Y:S02]  /*33680*/  SYNCS.PHASECHK.TRANS64.TRYWAIT P0, [R18+URZ+0x2e820], R3 ;  /* 0x02e82003120075a7 */ /* 0x0022a4000800017f */
[----:B--2---:R-:W-:Y:S05]  /*33690*/  @!P0 NANOSLEEP.SYNCS 0x989680 ;  /* 0x009896800000895d */ /* 0x004fea0003900000 */
[----:B------:R-:W2:Y:S02]  /*336a0*/  @!P0 SYNCS.PHASECHK.TRANS64 P0, [R18+URZ+0x2e820], R3 ;  /* 0x02e82003120085a7 */ /* 0x000ea4000800007f */
[----:B--2---:R-:W-:Y:S05]  /*336b0*/  @!P0 BRA `(.L_x_8554) ;  /* 0xfffffffc00f08947 */ /* 0x004fea000383ffff */
[----:B------:R-:W-:Y:S05]  /*336c0*/  BRA `(.L_x_8801) ;  /* 0xffffff6400ec7947 */ /* 0x000fea000383ffff */
.L_x_8558:
[----:B--2---:R2:W3:Y:S02]  /*336d0*/  SYNCS.PHASECHK.TRANS64.TRYWAIT P0, [R6+URZ+0x2e8a0], R8 ;  /* 0x02e8a008060075a7 */ /* 0x0044e4000800017f */
[----:B---3--:R-:W-:Y:S05]  /*336e0*/  @!P0 NANOSLEEP.SYNCS 0x989680 ;  /* 0x009896800000895d */ /* 0x008fea0003900000 */
[----:B------:R-:W3:Y:S02]  /*336f0*/  @!P0 SYNCS.PHASECHK.TRANS64 P0, [R6+URZ+0x2e8a0], R8 ;  /* 0x02e8a008060085a7 */ /* 0x000ee4000800007f */
[----:B---3--:R-:W-:Y:S05]  /*33700*/  @!P0 BRA `(.L_x_8558) ;  /* 0xfffffffc00f08947 */ /* 0x008fea000383ffff */
[----:B------:R-:W-:Y:S05]  /*33710*/  BRA `(.L_x_8802) ;  /* 0xffffff68000c7947 */ /* 0x000fea000383ffff */
.L_x_8563:
[----:B-1----:R1:W3:Y:S02]  /*33720*/  SYNCS.PHASECHK.TRANS64.TRYWAIT P0, [R6+URZ+0x2e8c0], R8 ;  /* 0x02e8c008060075a7 */ /* 0x0022e4000800017f */
[----:B---3--:R-:W-:Y:S05]  /*33730*/  @!P0 NANOSLEEP.SYNCS 0x989680 ;  /* 0x009896800000895d */ /* 0x008fea0003900000 */
[----:B------:R-:W3:Y:S02]  /*33740*/  @!P0 SYNCS.PHASECHK.TRANS64 P0, [R6+URZ+0x2e8c0], R8 ;  /* 0x02e8c008060085a7 */ /* 0x000ee4000800007f */
[----:B---3--:R-:W-:Y:S05]  /*33750*/  @!P0 BRA `(.L_x_8563) ;  /* 0xfffffffc00f08947 */ /* 0x008fea000383ffff */
[----:B------:R-:W-:Y:S05]  /*33760*/  BRA `(.L_x_8803) ;  /* 0xffffff68008c7947 */ /* 0x000fea000383ffff */
.L_x_8570:
[----:B-1----:R1:W2:Y:S02]  /*33770*/  SYNCS.PHASECHK.TRANS64.TRYWAIT P1, [R4+URZ+0x2e8a0], R5 ;  /* 0x02e8a005040075a7 */ /* 0x0022a4000802017f */
[----:B--2---:R-:W-:Y:S05]  /*33780*/  @!P1 NANOSLEEP.SYNCS 0x989680 ;  /* 0x009896800000995d */ /* 0x004fea0003900000 */
[----:B------:R-:W2:Y:S02]  /*33790*/  @!P1 SYNCS.PHASECHK.TRANS64 P1, [R4+URZ+0x2e8a0], R5 ;  /* 0x02e8a005040095a7 */ /* 0x000ea4000802007f */
[----:B--2---:R-:W-:Y:S05]  /*337a0*/  @!P1 BRA `(.L_x_8570) ;  /* 0xfffffffc00f09947 */ /* 0x004fea000383ffff */
[----:B------:R-:W-:Y:S05]  /*337b0*/  BRA `(.L_x_8804) ;  /* 0xffffff6c00607947 */ /* 0x000fea000383ffff */
.L_x_8575:
[----:B--2---:R2:W3:Y:S02]  /*337c0*/  SYNCS.PHASECHK.TRANS64.TRYWAIT P1, [R4+URZ+0x2e8c0], R5 ;  /* 0x02e8c005040075a7 */ /* 0x0044e4000802017f */
[----:B---3--:R-:W-:Y:S05]  /*337d0*/  @!P1 NANOSLEEP.SYNCS 0x989680 ;  /* 0x009896800000995d */ /* 0x008fea0003900000 */
[----:B------:R-:W3:Y:S02]  /*337e0*/  @!P1 SYNCS.PHASECHK.TRANS64 P1, [R4+URZ+0x2e8c0], R5 ;  /* 0x02e8c005040095a7 */ /* 0x000ee4000802007f */
[----:B---3--:R-:W-:Y:S05]  /*337f0*/  @!P1 BRA `(.L_x_8575) ;  /* 0xfffffffc00f09947 */ /* 0x008fea000383ffff */
[----:B------:R-:W-:Y:S05]  /*33800*/  BRA `(.L_x_8805) ;  /* 0xffffff6c00dc7947 */ /* 0x000fea000383ffff */
.L_x_8592:
[----:B------:R-:W1:Y:S01]  /*33810*/  S2R R0, SR_TID.X ;  /* 0x0000000000007919 */ /* 0x000e620000002100 */
[----:B------:R-:W-:Y:S01]  /*33820*/  BSSY B0, `(.L_x_8806) ;  /* 0x000000a000007945 */ /* 0x000fe20003800000 */
[----:B------:R-:W-:Y:S01]  /*33830*/  IMAD.MOV.U32 R12, RZ, RZ, RZ ;  /* 0x000000ffff0c7224 */ /* 0x000fe200078e00ff */
[----:B------:R-:W-:Y:S01]  /*33840*/  MOV R11, 0x1f ;  /* 0x0000001f000b7802 */ /* 0x000fe20000000f00 */
[----:B------:R-:W-:Y:S01]  /*33850*/  IMAD.MOV.U32 R15, RZ, RZ, -0x1 ;  /* 0xffffffffff0f7424 */ /* 0x000fe200078e00ff */
[----:B-1----:R-:W-:-:S04]  /*33860*/  SHF.R.U32.HI R0, RZ, 0x5, R0 ;  /* 0x00000005ff007819 */ /* 0x002fc80000011600 */
[----:B------:R-:W-:-:S05]  /*33870*/  LOP3.LUT R0, R0, 0x3, RZ, 0xc0, !PT ;  /* 0x0000000300007812 */ /* 0x000fca00078ec0ff */
[----:B0-----:R-:W-:-:S07]  /*33880*/  IMAD.MOV.U32 R13, RZ, RZ, R0 ;  /* 0x000000ffff0d7224 */ /* 0x001fce00078e0000 */
[----:B--2---:R-:W-:Y:S05]  /*33890*/  WARPSYNC.COLLECTIVE R15, `(.L_x_8807) ;  /* 0x000000000f087348 */ /* 0x004fea0003c00000 */
[----:B------:R0:W1:Y:S02]  /*338a0*/  SHFL.IDX P6, R14, R13, R12, R11 ;  /* 0x0000000c0d0e7389 */ /* 0x00006400000c000b */
[----:B012---:R-:W-:Y:S01]  /*338b0*/  ENDCOLLECTIVE ;  /* 0x000000000000791b */ /* 0x007fe20003800000 */
.L_x_8807:
[----:B------:R-:W-:Y:S05]  /*338c0*/  BSYNC B0 ;  /* 0x0000000000007941 */ /* 0x000fea0003800000 */
.L_x_8806:
[----:B------:R-:W-:Y:S05]  /*338d0*/  BRA `(.L_x_8808) ;  /* 0xffffff7c00407947 */ /* 0x000fea000383ffff */
.L_x_8594:
[----:B------:R-:W-:Y:S01]  /*338e0*/  BSSY B0, `(.L_x_8809) ;  /* 0x0000006000007945 */ /* 0x000fe20003800000 */
[----:B------:R-:W-:-:S07]  /*338f0*/  IMAD.MOV.U32 R15, RZ, RZ, -0x1 ;  /* 0xffffffffff0f7424 */ /* 0x000fce00078e00ff */
[----:B012---:R-:W-:Y:S05]  /*33900*/  WARPSYNC.COLLECTIVE R15, `(.L_x_8810) ;  /* 0x000000000f0c7348 */ /* 0x007fea0003c00000 */
[----:B------:R-:W-:Y:S02]  /*33910*/  ELECT P6, UR62, PT ;  /* 0x00000000003e782f */ /* 0x000fe400038c0000 */
[----:B------:R-:W-:Y:S01]  /*33920*/  MOV R14, UR62 ;  /* 0x0000003e000e7c02 */ /* 0x000fe20008000f00 */
[----:B012---:R-:W-:Y:S10]  /*33930*/  ENDCOLLECTIVE ;  /* 0x000000000000791b */ /* 0x007ff40003800000 */
.L_x_8810:
[----:B------:R-:W-:Y:S05]  /*33940*/  BSYNC B0 ;  /* 0x0000000000007941 */ /* 0x000fea0003800000 */
.L_x_8809:
[----:B------:R-:W-:Y:S05]  /*33950*/  BRA `(.L_x_8811) ;  /* 0xffffff7c00487947 */ /* 0x000fea000383ffff */
.L_x_8596:
[----:B-1----:R1:W2:Y:S02]  /*33960*/  SYNCS.PHASECHK.TRANS64.TRYWAIT P0, [R0+URZ+0x2e880], R3 ;  /* 0x02e88003000075a7 */ /* 0x0022a4000800017f */
[----:B--2---:R-:W-:Y:S05]  /*33970*/  @!P0 NANOSLEEP.SYNCS 0x989680 ;  /* 0x009896800000895d */ /* 0x004fea0003900000 */
[----:B------:R-:W2:Y:S02]  /*33980*/  @!P0 SYNCS.PHASECHK.TRANS64 P0, [R0+URZ+0x2e880], R3 ;  /* 0x02e88003000085a7 */ /* 0x000ea4000800007f */
[----:B--2---:R-:W-:Y:S05]  /*33990*/  @!P0 BRA `(.L_x_8596) ;  /* 0xfffffffc00f08947 */ /* 0x004fea000383ffff */
[----:B------:R-:W-:Y:S05]  /*339a0*/  BRA `(.L_x_8812) ;  /* 0xffffff7c00bc7947 */ /* 0x000fea000383ffff */
.L_x_8598:
[----:B--2---:R2:W3:Y:S02]  /*339b0*/  SYNCS.PHASECHK.TRANS64.TRYWAIT P0, [R0+URZ+0x2e840], R3 ;  /* 0x02e84003000075a7 */ /* 0x0044e4000800017f */
[----:B---3--:R-:W-:Y:S05]  /*339c0*/  @!P0 NANOSLEEP.SYNCS 0x989680 ;  /* 0x009896800000895d */ /* 0x008fea0003900000 */
[----:B------:R-:W3:Y:S02]  /*339d0*/  @!P0 SYNCS.PHASECHK.TRANS64 P0, [R0+URZ+0x2e840], R3 ;  /* 0x02e84003000085a7 */ /* 0x000ee4000800007f */
[----:B---3--:R-:W-:Y:S05]  /*339e0*/  @!P0 BRA `(.L_x_8598) ;  /* 0xfffffffc00f08947 */ /* 0x008fea000383ffff */
[----:B------:R-:W-:Y:S05]  /*339f0*/  BRA `(.L_x_8813) ;  /* 0xffffff8000147947 */ /* 0x000fea000383ffff */
.L_x_8602:
[----:B------:R-:W2:Y:S01]  /*33a00*/  LDL.LU R11, [R1+0x60] ;  /* 0x00006000010b7983 */ /* 0x000ea20000300800 */
[----:B------:R-:W-:Y:S01]  /*33a10*/  IMAD.MOV.U32 R13, RZ, RZ, R3 ;  /* 0x000000ffff0d7224 */ /* 0x000fe200078e0003 */
[----:B------:R-:W-:Y:S01]  /*33a20*/  LOP3.LUT R5, R5, 0x7f, RZ, 0xc0, !PT ;  /* 0x0000007f05057812 */ /* 0x000fe200078ec0ff */
[----:B------:R-:W-:Y:S02]  /*33a30*/  IMAD.MOV.U32 R12, RZ, RZ, RZ ;  /* 0x000000ffff0c7224 */ /* 0x000fe400078e00ff */
[----:B------:R-:W-:Y:S01]  /*33a40*/  IMAD.MOV.U32 R15, RZ, RZ, -0x1 ;  /* 0xffffffffff0f7424 */ /* 0x000fe200078e00ff */
        /* <DEDUP_REMOVED lines=9> */
.L_x_8814:
[----:B------:R-:W-:Y:S02]  /*33ae0*/  IMAD.MOV.U32 R13, RZ, RZ, R4 ;  /* 0x000000ffff0d7224 */ /* 0x000fe400078e0004 */
[----:B------:R-:W-:-:S07]  /*33af0*/  IMAD.MOV.U32 R6, RZ, RZ, R14 ;  /* 0x000000ffff067224 */ /* 0x000fce00078e000e */
[----:B------:R-:W-:Y:S05]  /*33b00*/  WARPSYNC.COLLECTIVE R15, `(.L_x_8815) ;  /* 0x000000000f087348 */ /* 0x000fea0003c00000 */
[----:B------:R0:W1:Y:S02]  /*33b10*/  SHFL.IDX P6, R14, R13, R12, R11 ;  /* 0x0000000c0d0e7389 */ /* 0x00006400000c000b */
[----:B01----:R-:W-:Y:S01]  /*33b20*/  ENDCOLLECTIVE ;  /* 0x000000000000791b */ /* 0x003fe20003800000 */
.L_x_8815:
[----:B------:R-:W-:Y:S01]  /*33b30*/  ULDC.64 UR4, c[0x0][0x208] ;  /* 0x0000820000047ab9 */ /* 0x000fe20000000a00 */
[----:B------:R-:W-:Y:S02]  /*33b40*/  IMAD.MOV.U32 R13, RZ, RZ, R3 ;  /* 0x000000ffff0d7224 */ /* 0x000fe400078e0003 */
[----:B------:R-:W-:Y:S02]  /*33b50*/  IMAD.MOV.U32 R12, RZ, RZ, 0x1 ;  /* 0x00000001ff0c7424 */ /* 0x000fe400078e00ff */
[----:B------:R-:W-:-:S05]  /*33b60*/  IMAD.MOV.U32 R7, RZ, RZ, R14 ;  /* 0x000000ffff077224 */ /* 0x000fca00078e000e */
[----:B------:R-:W-:-:S05]  /*33b70*/  @!P1 IADD3 R7, P2, R9, R7, RZ ;  /* 0x0000000709079210 */ /* 0x000fca0007f5e0ff */
[----:B------:R-:W-:-:S05]  /*33b80*/  @!P1 IMAD.X R6, RZ, RZ, R6, P2 ;  /* 0x000000ffff069224 */ /* 0x000fca00010e0606 */
[----:B------:R-:W-:-:S04]  /*33b90*/  @!P1 LOP3.LUT R7, R7, R6, RZ, 0x3c, !PT ;  /* 0x0000000607079212 */ /* 0x000fc800078e3cff */
[----:B------:R-:W-:-:S04]  /*33ba0*/  @!P1 LOP3.LUT R6, R7, R6, RZ, 0x3c, !PT ;  /* 0x0000000607069212 */ /* 0x000fc800078e3cff */
[----:B------:R-:W-:-:S05]  /*33bb0*/  @!P1 LOP3.LUT R7, R7, R6, RZ, 0x3c, !PT ;  /* 0x0000000607079212 */ /* 0x000fca00078e3cff */
[----:B------:R-:W-:Y:S01]  /*33bc0*/  @!PT LDS RZ, [RZ] ;  /* 0x00000000fffff984 */ /* 0x000fe20000000800 */
[----:B------:R-:W-:Y:S01]  /*33bd0*/  @!PT LDS RZ, [RZ] ;  /* 0x00000000fffff984 */ /* 0x000fe20000000800 */
[----:B------:R-:W-:Y:S01]  /*33be0*/  @!PT LDS RZ, [RZ] ;  /* 0x00000000fffff984 */ /* 0x000fe20000000800 */
[----:B------:R0:W-:Y:S01]  /*33bf0*/  @!P1 LDGSTS.E.BYPASS.LTC128B.128 [R8+0x1c400], desc[UR4][R6.64], !P0 ;  /* 0x1c40000006089fae */ /* 0x0001e2000c101d44 */
[----:B------:R-:W-:-:S13]  /*33c00*/  ISETP.GE.AND P1, PT, R5, R2, PT ;  /* 0x000000020500720c */ /* 0x000fda0003f26270 */
[----:B0-----:R-:W-:Y:S05]  /*33c10*/  WARPSYNC.COLLECTIVE R15, `(.L_x_8816) ;  /* 0x000000000f087348 */ /* 0x001fea0003c00000 */
[----:B------:R1:W2:Y:S02]  /*33c20*/  SHFL.IDX P6, R14, R13, R12, R11 ;  /* 0x0000000c0d0e7389 */ /* 0x0002a400000c000b */
[----:B012---:R-:W-:Y:S01]  /*33c30*/  ENDCOLLECTIVE ;  /* 0x000000000000791b */ /* 0x007fe20003800000 */
.L_x_8816:
[----:B------:R-:W-:Y:S02]  /*33c40*/  IMAD.MOV.U32 R13, RZ, RZ, R4 ;  /* 0x000000ffff0d7224 */ /* 0x000fe400078e0004 */
[----:B------:R-:W-:-:S07]  /*33c50*/  IMAD.MOV.U32 R6, RZ, RZ, R14 ;  /* 0x000000ffff067224 */ /* 0x000fce00078e000e */
[----:B------:R-:W-:Y:S05]  /*33c60*/  WARPSYNC.COLLECTIVE R15, `(.L_x_8817) ;  /* 0x000000000f087348 */ /* 0x000fea0003c00000 */
[----:B------:R0:W1:Y:S02]  /*33c70*/  SHFL.IDX P6, R14, R13, R12, R11 ;  /* 0x0000000c0d0e7389 */ /* 0x00006400000c000b */
[----:B01----:R-:W-:Y:S01]  /*33c80*/  ENDCOLLECTIVE ;  /* 0x000000000000791b */ /* 0x003fe20003800000 */
.L_x_8817:
[----:B------:R-:W-:Y:S01]  /*33c90*/  ULDC.64 UR4, c[0x0][0x208] ;  /* 0x0000820000047ab9 */ /* 0x000fe20000000a00 */
[----:B------:R-:W-:Y:S02]  /*33ca0*/  IMAD.MOV.U32 R13, RZ, RZ, R3 ;  /* 0x000000ffff0d7224 */ /* 0x000fe400078e0003 */
[----:B------:R-:W-:Y:S02]  /*33cb0*/  IMAD.MOV.U32 R12, RZ, RZ, 0x2 ;  /* 0x00000002ff0c7424 */ /* 0x000fe400078e00ff */
[----:B------:R-:W-:-:S05]  /*33cc0*/  IMAD.MOV.U32 R5, RZ, RZ, R14 ;  /* 0x000000ffff057224 */ /* 0x000fca00078e000e */
[----:B------:R-:W-:-:S05]  /*33cd0*/  @!P1 IADD3 R5, P2, R9, R5, RZ ;  /* 0x0000000509059210 */ /* 0x000fca0007f5e0ff */
[----:B------:R-:W-:-:S04]  /*33ce0*/  @!P1 IMAD.X R6, RZ, RZ, R6, P2 ;  /* 0x000000ffff069224 */ /* 0x000fc800010e0606 */
[----:B------:R-:W-:Y:S02]  /*33cf0*/  @!P1 IMAD.MOV.U32 R7, RZ, RZ, R6 ;  /* 0x000000ffff079224 */ /* 0x000fe400078e0006 */
[----:B------:R-:W-:Y:S02]  /*33d00*/  @!P1 IMAD.MOV.U32 R6, RZ, RZ, R5 ;  /* 0x000000ffff069224 */ /* 0x000fe400078e0005 */
[----:B------:R-:W-:-:S03]  /*33d10*/  VIADD R5, R0, 0x20 ;  /* 0x0000002000057836 */ /* 0x000fc60000000000 */
[----:B------:R-:W-:Y:S01]  /*33d20*/  @!PT LDS RZ, [RZ] ;  /* 0x00000000fffff984 */ /* 0x000fe20000000800 */
[----:B------:R-:W-:Y:S01]  /*33d30*/  @!PT LDS RZ, [RZ] ;  /* 0x00000000fffff984 */ /* 0x000fe20000000800 */
[----:B------:R-:W-:Y:S01]  /*33d40*/  @!PT LDS RZ, [RZ] ;  /* 0x00000000fffff984 */ /* 0x000fe20000000800 */
[----:B------:R0:W-:Y:S02]  /*33d50*/  @!P1 LDGSTS.E.BYPASS.LTC128B.128 [R8+0x1cc00], desc[UR4][R6.64], !P0 ;  /* 0x1cc0000006089fae */ /* 0x0001e4000c101d44 */
[----:B------:R-:W-:-:S13]  /*33d60*/  ISETP.GE.AND P1, PT, R5, R2, PT ;  /* 0x000000020500720c */ /* 0x000fda0003f26270 */
[----:B0-----:R-:W-:Y:S05]  /*33d70*/  WARPSYNC.COLLECTIVE R15, `(.L_x_8818) ;  /* 0x000000000f087348 */ /* 0x001fea0003c00000 */
[----:B------:R1:W2:Y:S02]  /*33d80*/  SHFL.IDX P6, R14, R13, R12, R11 ;  /* 0x0000000c0d0e7389 */ /* 0x0002a400000c000b */
[----:B012---:R-:W-:Y:S01]  /*33d90*/  ENDCOLLECTIVE ;  /* 0x000000000000791b */ /* 0x007fe20003800000 */
.L_x_8818:
[----:B------:R-:W-:Y:S01]  /*33da0*/  IMAD.MOV.U32 R13, RZ, RZ, R4 ;  /* 0x000000ffff0d7224 */ /* 0x000fe200078e0004 */
[----:B------:R-:W-:-:S07]  /*33db0*/  MOV R6, R14 ;  /* 0x0000000e00067202 */ /* 0x000fce0000000f00 */
[----:B------:R-:W-:Y:S05]  /*33dc0*/  WARPSYNC.COLLECTIVE R15, `(.L_x_8819) ;  /* 0x000000000f087348 */ /* 0x000fea0003c00000 */
[----:B------:R0:W1:Y:S02]  /*33dd0*/  SHFL.IDX P6, R14, R13, R12, R11 ;  /* 0x0000000c0d0e7389 */ /* 0x00006400000c000b */
[----:B01----:R-:W-:Y:S01]  /*33de0*/  ENDCOLLECTIVE ;  /* 0x000000000000791b */ /* 0x003fe20003800000 */
.L_x_8819:
        /* <DEDUP_REMOVED lines=17> */
.L_x_8820:
[----:B------:R-:W-:Y:S02]  /*33f00*/  IMAD.MOV.U32 R13, RZ, RZ, R4 ;  /* 0x000000ffff0d7224 */ /* 0x000fe400078e0004 */
[----:B------:R-:W-:-:S07]  /*33f10*/  IMAD.MOV.U32 R6, RZ, RZ, R14 ;  /* 0x000000ffff067224 */ /* 0x000fce00078e000e */
[----:B------:R-:W-:Y:S05]  /*33f20*/  WARPSYNC.COLLECTIVE R15, `(.L_x_8821) ;  /* 0x000000000f087348 */ /* 0x000fea0003c00000 */
[----:B------:R0:W1:Y:S02]  /*33f30*/  SHFL.IDX P6, R14, R13, R12, R11 ;  /* 0x0000000c0d0e7389 */ /* 0x00006400000c000b */
[----:B01----:R-:W-:Y:S01]  /*33f40*/  ENDCOLLECTIVE ;  /* 0x000000000000791b */ /* 0x003fe20003800000 */
.L_x_8821:
[----:B------:R-:W-:Y:S01]  /*33f50*/  ULDC.64 UR4, c[0x0][0x208] ;  /* 0x0000820000047ab9 */ /* 0x000fe20000000a00 */
[----:B------:R-:W-:Y:S02]  /*33f60*/  IMAD.MOV.U32 R13, RZ, RZ, R3 ;  /* 0x000000ffff0d7224 */ /* 0x000fe400078e0003 */
[----:B------:R-:W-:Y:S02]  /*33f70*/  IMAD.MOV.U32 R12, RZ, RZ, 0x4 ;  /* 0x00000004ff0c7424 */ /* 0x000fe400078e00ff */
[----:B------:R-:W-:-:S05]  /*33f80*/  IMAD.MOV.U32 R5, RZ, RZ, R14 ;  /* 0x000000ffff057224 */ /* 0x000fca00078e000e */
[----:B------:R-:W-:-:S04]  /*33f90*/  @!P1 IADD3 R5, P2, R9, R5, RZ ;  /* 0x0000000509059210 */ /* 0x000fc80007f5e0ff */
[----:B------:R-:W-:-:S05]  /*33fa0*/  @!P1 IADD3.X R6, RZ, R6, RZ, P2, !PT ;  /* 0x00000006ff069210 */ /* 0x000fca00017fe4ff */
        /* <DEDUP_REMOVED lines=11> */
.L_x_8822:
[----:B------:R-:W-:Y:S02]  /*34060*/  IMAD.MOV.U32 R13, RZ, RZ, R4 ;  /* 0x000000ffff0d7224 */ /* 0x000fe400078e0004 */
[----:B------:R-:W-:-:S07]  /*34070*/  IMAD.MOV.U32 R6, RZ, RZ, R14 ;  /* 0x000000ffff067224 */ /* 0x000fce00078e000e */
[----:B------:R-:W-:Y:S05]  /*34080*/  WARPSYNC.COLLECTIVE R15, `(.L_x_8823) ;  /* 0x000000000f087348 */ /* 0x000fea0003c00000 */
[----:B------:R0:W1:Y:S02]  /*34090*/  SHFL.IDX P6, R14, R13, R12, R11 ;  /* 0x0000000c0d0e7389 */ /* 0x00006400000c000b */
[----:B01----:R-:W-:Y:S01]  /*340a0*/  ENDCOLLECTIVE ;  /* 0x000000000000791b */ /* 0x003fe20003800000 */
.L_x_8823:
[----:B------:R-:W-:Y:S01]  /*340b0*/  ULDC.64 UR4, c[0x0][0x208] ;  /* 0x0000820000047ab9 */ /* 0x000fe20000000a00 */
[----:B------:R-:W-:Y:S02]  /*340c0*/  IMAD.MOV.U32 R13, RZ, RZ, R3 ;  /* 0x000000ffff0d7224 */ /* 0x000fe400078e0003 */
[----:B------:R-:W-:Y:S02]  /*340d0*/  IMAD.MOV.U32 R12, RZ, RZ, 0x5 ;  /* 0x00000005ff0c7424 */ /* 0x000fe400078e00ff */
[----:B------:R-:W-:-:S05]  /*340e0*/  IMAD.MOV.U32 R5, RZ, RZ, R14 ;  /* 0x000000ffff057224 */ /* 0x000fca00078e000e */
[----:B------:R-:W-:-:S05]  /*340f0*/  @!P1 IADD3 R5, P2, R9, R5, RZ ;  /* 0x0000000509059210 */ /* 0x000fca0007f5e0ff */
[----:B------:R-:W-:-:S04]  /*34100*/  @!P1 IMAD.X R6, RZ, RZ, R6, P2 ;  /* 0x000000ffff069224 */ /* 0x000fc800010e0606 */
[----:B------:R-:W-:Y:S02]  /*34110*/  @!P1 IMAD.MOV.U32 R7, RZ, RZ, R6 ;  /* 0x000000ffff079224 */ /* 0x000fe400078e0006 */
[----:B------:R-:W-:Y:S01]  /*34120*/  @!P1 IMAD.MOV.U32 R6, RZ, RZ, R5 ;  /* 0x000000ffff069224 */ /* 0x000fe200078e0005 */
[----:B------:R-:W-:-:S04]  /*34130*/  IADD3 R5, R0, 0x50, RZ ;  /* 0x0000005000057810 */ /* 0x000fc80007ffe0ff */
        /* <DEDUP_REMOVED lines=8> */
.L_x_8824:
[----:B------:R-:W-:Y:S02]  /*341c0*/  IMAD.MOV.U32 R13, RZ, RZ, R4 ;  /* 0x000000ffff0d7224 */ /* 0x000fe400078e0004 */
[----:B------:R-:W-:-:S07]  /*341d0*/  IMAD.MOV.U32 R6, RZ, RZ, R14 ;  /* 0x000000ffff067224 */ /* 0x000fce00078e000e */
[----:B------:R-:W-:Y:S05]  /*341e0*/  WARPSYNC.COLLECTIVE R15, `(.L_x_8825) ;  /* 0x000000000f087348 */ /* 0x000fea0003c00000 */
[----:B------:R0:W1:Y:S02]  /*341f0*/  SHFL.IDX P6, R14, R13, R12, R11 ;  /* 0x0000000c0d0e7389 */ /* 0x00006400000c000b */
[----:B01----:R-:W-:Y:S01]  /*34200*/  ENDCOLLECTIVE ;  /* 0x000000000000791b */ /* 0x003fe20003800000 */
.L_x_8825:
[----:B------:R-:W-:Y:S01]  /*34210*/  ULDC.64 UR4, c[0x0][0x208] ;  /* 0x0000820000047ab9 */ /* 0x000fe20000000a00 */
[----:B------:R-:W-:Y:S02]  /*34220*/  IMAD.MOV.U32 R13, RZ, RZ, R3 ;  /* 0x000000ffff0d7224 */ /* 0x000fe400078e0003 */
[----:B------:R-:W-:Y:S02]  /*34230*/  IMAD.MOV.U32 R12, RZ, RZ, 0x6 ;  /* 0x00000006ff0c7424 */ /* 0x000fe400078e00ff */
[----:B------:R-:W-:-:S05]  /*34240*/  IMAD.MOV.U32 R5, RZ, RZ, R14 ;  /* 0x000000ffff057224 */ /* 0x000fca00078e000e */
[----:B------:R-:W-:-:S05]  /*34250*/  @!P1 IADD3 R5, P2, R9, R5, RZ ;  /* 0x0000000509059210 */ /* 0x000fca0007f5e0ff */
[----:B------:R-:W-:-:S04]  /*34260*/  @!P1 IMAD.X R6, RZ, RZ, R6, P2 ;  /* 0x000000ffff069224 */ /* 0x000fc800010e0606 */
[----:B------:R-:W-:Y:S02]  /*34270*/  @!P1 IMAD.MOV.U32 R7, RZ, RZ, R6 ;  /* 0x000000ffff079224 */ /* 0x000fe400078e0006 */
[----:B------:R-:W-:-:S05]  /*34280*/  @!P1 IMAD.MOV.U32 R6, RZ, RZ, R5 ;  /* 0x000000ffff069224 */ /* 0x000fca00078e0005 */
[----:B------:R-:W-:Y:S01]  /*34290*/  @!PT LDS RZ, [RZ] ;  /* 0x00000000fffff984 */ /* 0x000fe20000000800 */
[----:B------:R-:W-:Y:S01]  /*342a0*/  @!PT LDS RZ, [RZ] ;  /* 0x00000000fffff984 */ /* 0x000fe20000000800 */
[----:B------:R-:W-:Y:S01]  /*342b0*/  @!PT LDS RZ, [RZ] ;  /* 0x00000000fffff984 */ /* 0x000fe20000000800 */
[----:B------:R0:W-:Y:S02]  /*342c0*/  @!P1 LDGSTS.E.BYPASS.LTC128B.128 [R8+0x1ec00], desc[UR4][R6.64], !P0 ;  /* 0x1ec0000006089fae */ /* 0x0001e4000c101d44 */
[----:B0-----:R-:W-:Y:S05]  /*342d0*/  WARPSYNC.COLLECTIVE R15, `(.L_x_8826) ;  /* 0x000000000f087348 */ /* 0x001fea0003c00000 */
[----:B------:R1:W2:Y:S02]  /*342e0*/  SHFL.IDX P6, R14, R13, R12, R11 ;  /* 0x0000000c0d0e7389 */ /* 0x0002a400000c000b */
[----:B012---:R-:W-:Y:S01]  /*342f0*/  ENDCOLLECTIVE ;  /* 0x000000000000791b */ /* 0x007fe20003800000 */
.L_x_8826:
[----:B------:R-:W-:-:S05]  /*34300*/  VIADD R7, R0, 0x60 ;  /* 0x0000006000077836 */ /* 0x000fca0000000000 */
[----:B------:R-:W-:Y:S02]  /*34310*/  ISETP.GE.AND P1, PT, R7, R2, PT ;  /* 0x000000020700720c */ /* 0x000fe40003f26270 */
[----:B------:R-:W-:Y:S01]  /*34320*/  MOV R13, R4 ;  /* 0x00000004000d7202 */ /* 0x000fe20000000f00 */
[----:B------:R-:W-:-:S10]  /*34330*/  IMAD.MOV.U32 R6, RZ, RZ, R14 ;  /* 0x000000ffff067224 */ /* 0x000fd400078e000e */
[----:B------:R-:W-:Y:S05]  /*34340*/  WARPSYNC.COLLECTIVE R15, `(.L_x_8827) ;  /* 0x000000000f087348 */ /* 0x000fea0003c00000 */
[----:B------:R0:W1:Y:S02]  /*34350*/  SHFL.IDX P6, R14, R13, R12, R11 ;  /* 0x0000000c0d0e7389 */ /* 0x00006400000c000b */
[----:B01----:R-:W-:Y:S01]  /*34360*/  ENDCOLLECTIVE ;  /* 0x000000000000791b */ /* 0x003fe20003800000 */
.L_x_8827:
        /* <DEDUP_REMOVED lines=15> */
.L_x_8828:
[----:B------:R-:W-:Y:S02]  /*34460*/  IMAD.MOV.U32 R13, RZ, RZ, R4 ;  /* 0x000000ffff0d7224 */ /* 0x000fe400078e0004 */
[----:B------:R-:W-:-:S07]  /*34470*/  IMAD.MOV.U32 R5, RZ, RZ, R14 ;  /* 0x000000ffff057224 */ /* 0x000fce00078e000e */
[----:B------:R-:W-:Y:S05]  /*34480*/  WARPSYNC.COLLECTIVE R15, `(.L_x_8829) ;  /* 0x000000000f087348 */ /* 0x000fea0003c00000 */
[----:B------:R0:W1:Y:S02]  /*34490*/  SHFL.IDX P6, R14, R13, R12, R11 ;  /* 0x0000000c0d0e7389 */ /* 0x00006400000c000b */
[----:B01----:R-:W-:Y:S01]  /*344a0*/  ENDCOLLECTIVE ;  /* 0x000000000000791b */ /* 0x003fe20003800000 */
.L_x_8829:
[----:B------:R-:W-:Y:S01]  /*344b0*/  IMAD.MOV.U32 R3, RZ, RZ, R14 ;  /* 0x000000ffff037224 */ /* 0x000fe200078e000e */
[----:B------:R-:W-:Y:S06]  /*344c0*/  BRA `(.L_x_8830) ;  /* 0xffffff8000647947 */ /* 0x000fec000383ffff */
.L_x_8605:
[----:B0-----:R0:W1:Y:S02]  /*344d0*/  SYNCS.PHASECHK.TRANS64.TRYWAIT P0, [R18+URZ+0x2e820], R0 ;  /* 0x02e82000120075a7 */ /* 0x001064000800017f */
[----:B-1----:R-:W-:Y:S05]  /*344e0*/  @!P0 NANOSLEEP.SYNCS 0x989680 ;  /* 0x009896800000895d */ /* 0x002fea0003900000 */
[----:B------:R-:W1:Y:S02]  /*344f0*/  @!P0 SYNCS.PHASECHK.TRANS64 P0, [R18+URZ+0x2e820], R0 ;  /* 0x02e82000120085a7 */ /* 0x000e64000800007f */
[----:B-1----:R-:W-:Y:S05]  /*34500*/  @!P0 BRA `(.L_x_8605) ;  /* 0xfffffffc00f08947 */ /* 0x002fea000383ffff */
[----:B------:R-:W-:Y:S05]  /*34510*/  BRA `(.L_x_8831) ;  /* 0xffffff8000c47947 */ /* 0x000fea000383ffff */
.L_x_8611:
[----:B--2---:R2:W3:Y:S02]  /*34520*/  SYNCS.PHASECHK.TRANS64.TRYWAIT P0, [R6+URZ+0x2e880], R5 ;  /* 0x02e88005060075a7 */ /* 0x0044e4000800017f */
[----:B---3--:R-:W-:Y:S05]  /*34530*/  @!P0 NANOSLEEP.SYNCS 0x989680 ;  /* 0x009896800000895d */ /* 0x008fea0003900000 */
[----:B------:R-:W3:Y:S02]  /*34540*/  @!P0 SYNCS.PHASECHK.TRANS64 P0, [R6+URZ+0x2e880], R5 ;  /* 0x02e88005060085a7 */ /* 0x000ee4000800007f */
[----:B---3--:R-:W-:Y:S05]  /*34550*/  @!P0 BRA `(.L_x_8611) ;  /* 0xfffffffc00f08947 */ /* 0x008fea000383ffff */
[----:B------:R-:W-:Y:S05]  /*34560*/  BRA `(.L_x_8832) ;  /* 0xffffff8400847947 */ /* 0x000fea000383ffff */
.L_x_8616:
[----:B-1----:R1:W3:Y:S02]  /*34570*/  SYNCS.PHASECHK.TRANS64.TRYWAIT P0, [R6+URZ+0x2e840], R5 ;  /* 0x02e84005060075a7 */ /* 0x0022e4000800017f */
[----:B---3--:R-:W-:Y:S05]  /*34580*/  @!P0 NANOSLEEP.SYNCS 0x989680 ;  /* 0x009896800000895d */ /* 0x008fea0003900000 */
[----:B------:R-:W3:Y:S02]  /*34590*/  @!P0 SYNCS.PHASECHK.TRANS64 P0, [R6+URZ+0x2e840], R5 ;  /* 0x02e84005060085a7 */ /* 0x000ee4000800007f */
[----:B---3--:R-:W-:Y:S05]  /*345a0*/  @!P0 BRA `(.L_x_8616) ;  /* 0xfffffffc00f08947 */ /* 0x008fea000383ffff */
[----:B------:R-:W-:Y:S05]  /*345b0*/  BRA `(.L_x_8833) ;  /* 0xffffff8800047947 */ /* 0x000fea000383ffff */
.L_x_8622:
[----:B--2---:R2:W3:Y:S02]  /*345c0*/  SYNCS.PHASECHK.TRANS64.TRYWAIT P0, [R3+URZ+0x2e870], R4 ;  /* 0x02e87004030075a7 */ /* 0x0044e4000800017f */
[----:B---3--:R-:W-:Y:S05]  /*345d0*/  @!P0 NANOSLEEP.SYNCS 0x989680 ;  /* 0x009896800000895d */ /* 0x008fea0003900000 */
[----:B------:R-:W3:Y:S02]  /*345e0*/  @!P0 SYNCS.PHASECHK.TRANS64 P0, [R3+URZ+0x2e870], R4 ;  /* 0x02e87004030085a7 */ /* 0x000ee4000800007f */
[----:B---3--:R-:W-:Y:S05]  /*345f0*/  @!P0 BRA `(.L_x_8622) ;  /* 0xfffffffc00f08947 */ /* 0x008fea000383ffff */
[----:B------:R-:W-:Y:S05]  /*34600*/  BRA `(.L_x_8834) ;  /* 0xffffff8800a07947 */ /* 0x000fea000383ffff */
.L_x_8624:
[----:B--2---:R2:W3:Y:S02]  /*34610*/  SYNCS.PHASECHK.TRANS64.TRYWAIT P0, [R3+URZ+0x2e860], R4 ;  /* 0x02e86004030075a7 */ /* 0x0044e4000800017f */
[----:B---3--:R-:W-:Y:S05]  /*34620*/  @!P0 NANOSLEEP.SYNCS 0x989680 ;  /* 0x009896800000895d */ /* 0x008fea0003900000 */
[----:B------:R-:W3:Y:S02]  /*34630*/  @!P0 SYNCS.PHASECHK.TRANS64 P0, [R3+URZ+0x2e860], R4 ;  /* 0x02e86004030085a7 */ /* 0x000ee4000800007f */
[----:B---3--:R-:W-:Y:S05]  /*34640*/  @!P0 BRA `(.L_x_8624) ;  /* 0xfffffffc00f08947 */ /* 0x008fea000383ffff */
[----:B------:R-:W-:Y:S05]  /*34650*/  BRA `(.L_x_8835) ;  /* 0xffffff8800a87947 */ /* 0x000fea000383ffff */
.L_x_8631:
[----:B0-----:R0:W1:Y:S02]  /*34660*/  SYNCS.PHASECHK.TRANS64.TRYWAIT P1, [R0+URZ+0x2e870], R2 ;  /* 0x02e87002000075a7 */ /* 0x001064000802017f */
[----:B-1----:R-:W-:Y:S05]  /*34670*/  @!P1 NANOSLEEP.SYNCS 0x989680 ;  /* 0x009896800000995d */ /* 0x002fea0003900000 */
[----:B------:R-:W1:Y:S02]  /*34680*/  @!P1 SYNCS.PHASECHK.TRANS64 P1, [R0+URZ+0x2e870], R2 ;  /* 0x02e87002000095a7 */ /* 0x000e64000802007f */
[----:B-1----:R-:W-:Y:S05]  /*34690*/  @!P1 BRA `(.L_x_8631) ;  /* 0xfffffffc00f09947 */ /* 0x002fea000383ffff */
[----:B------:R-:W-:Y:S05]  /*346a0*/  BRA `(.L_x_8836) ;  /* 0xffffff9400c87947 */ /* 0x000fea000383ffff */
.L_x_8633:
[----:B0-----:R0:W1:Y:S02]  /*346b0*/  SYNCS.PHASECHK.TRANS64.TRYWAIT P1, [R0+URZ+0x2e860], R2 ;  /* 0x02e86002000075a7 */ /* 0x001064000802017f */
[----:B-1----:R-:W-:Y:S05]  /*346c0*/  @!P1 NANOSLEEP.SYNCS 0x989680 ;  /* 0x009896800000995d */ /* 0x002fea0003900000 */
[----:B------:R-:W1:Y:S02]  /*346d0*/  @!P1 SYNCS.PHASECHK.TRANS64 P1, [R0+URZ+0x2e860], R2 ;  /* 0x02e86002000095a7 */ /* 0x000e64000802007f */
[----:B-1----:R-:W-:Y:S05]  /*346e0*/  @!P1 BRA `(.L_x_8633) ;  /* 0xfffffffc00f09947 */ /* 0x002fea000383ffff */
[----:B------:R-:W-:Y:S05]  /*346f0*/  BRA `(.L_x_8837) ;  /* 0xffffff9400d07947 */ /* 0x000fea000383ffff */
.L_x_8637:
[----:B------:R-:W2:Y:S01]  /*34700*/  LDL R2, [R1] ;  /* 0x0000000001027983 */ /* 0x000ea20000100800 */
[----:B------:R-:W-:Y:S01]  /*34710*/  BSSY B0, `(.L_x_8838) ;  /* 0x0000008000007945 */ /* 0x000fe20003800000 */
[----:B------:R-:W-:Y:S01]  /*34720*/  MOV R12, RZ ;  /* 0x000000ff000c7202 */ /* 0x000fe20000000f00 */
[----:B------:R-:W-:Y:S02]  /*34730*/  IMAD.MOV.U32 R11, RZ, RZ, 0x1f ;  /* 0x0000001fff0b7424 */ /* 0x000fe400078e00ff */
[----:B------:R-:W-:Y:S02]  /*34740*/  IMAD.MOV.U32 R15, RZ, RZ, -0x1 ;  /* 0xffffffffff0f7424 */ /* 0x000fe400078e00ff */
[----:B--2---:R-:W-:-:S07]  /*34750*/  IMAD.MOV.U32 R13, RZ, RZ, R2 ;  /* 0x000000ffff0d7224 */ /* 0x004fce00078e0002 */
[----:B------:R-:W-:Y:S05]  /*34760*/  WARPSYNC.COLLECTIVE R15, `(.L_x_8839) ;  /* 0x000000000f087348 */ /* 0x000fea0003c00000 */
[----:B------:R0:W1:Y:S02]  /*34770*/  SHFL.IDX P6, R14, R13, R12, R11 ;  /* 0x0000000c0d0e7389 */ /* 0x00006400000c000b */
[----:B01----:R-:W-:Y:S01]  /*34780*/  ENDCOLLECTIVE ;  /* 0x000000000000791b */ /* 0x003fe20003800000 */
.L_x_8839:
[----:B------:R-:W-:Y:S05]  /*34790*/  BSYNC B0 ;  /* 0x0000000000007941 */ /* 0x000fea0003800000 */
.L_x_8838:
        /* <DEDUP_REMOVED lines=9> */
.L_x_8840:
[----:B------:R-:W-:Y:S01]  /*34830*/  ULDC UR4, c[0x0][0xc3c] ;  /* 0x00030f0000047ab9 */ /* 0x000fe20000000800 */
[----:B------:R-:W-:Y:S01]  /*34840*/  ULDC.64 UR6, c[0x0][0x208] ;  /* 0x0000820000067ab9 */ /* 0x000fe20000000a00 */
        /* <DEDUP_REMOVED lines=25> */
.L_x_8841:
        /* <DEDUP_REMOVED lines=8> */
.L_x_8842:
        /* <DEDUP_REMOVED lines=8> */
.L_x_8843:
        /* <DEDUP_REMOVED lines=8> */
.L_x_8844:
        /* <DEDUP_REMOVED lines=8> */
.L_x_8845:
        /* <DEDUP_REMOVED lines=9> */
.L_x_8846:
[----:B------:R-:W-:Y:S01]  /*34c70*/  IMAD.MOV.U32 R7, RZ, RZ, R14 ;  /* 0x000000ffff077224 */ /* 0x000fe200078e000e */
[----:B------:R-:W-:Y:S06]  /*34c80*/  BRA `(.L_x_8847) ;  /* 0xffffffa000307947 */ /* 0x000fec000383ffff */
.L_x_8640:
[----:B------:R-:W-:Y:S01]  /*34c90*/  BSSY B0, `(.L_x_8848) ;  /* 0x0000008000007945 */ /* 0x000fe20003800000 */
[----:B------:R-:W-:Y:S02]  /*34ca0*/  IMAD.MOV.U32 R13, RZ, RZ, R2 ;  /* 0x000000ffff0d7224 */ /* 0x000fe400078e0002 */
[----:B------:R-:W-:Y:S02]  /*34cb0*/  IMAD.MOV.U32 R12, RZ, RZ, 0x1 ;  /* 0x00000001ff0c7424 */ /* 0x000fe400078e00ff */
[----:B------:R-:W-:Y:S02]  /*34cc0*/  IMAD.MOV.U32 R11, RZ, RZ, RZ ;  /* 0x000000ffff0b7224 */ /* 0x000fe400078e00ff */
[----:B------:R-:W-:-:S07]  /*34cd0*/  IMAD.MOV.U32 R15, RZ, RZ, -0x1 ;  /* 0xffffffffff0f7424 */ /* 0x000fce00078e00ff */
[----:B------:R-:W-:Y:S05]  /*34ce0*/  WARPSYNC.COLLECTIVE R15, `(.L_x_8849) ;  /* 0x000000000f087348 */ /* 0x000fea0003c00000 */
[----:B------:R0:W1:Y:S02]  /*34cf0*/  SHFL.UP P6, R14, R13, R12, R11 ;  /* 0x0400000c0d0e7389 */ /* 0x00006400000c000b */
[----:B01----:R-:W-:Y:S01]  /*34d00*/  ENDCOLLECTIVE ;  /* 0x000000000000791b */ /* 0x003fe20003800000 */
.L_x_8849:
[----:B------:R-:W-:Y:S05]  /*34d10*/  BSYNC B0 ;  /* 0x0000000000007941 */ /* 0x000fea0003800000 */
.L_x_8848:
        /* <DEDUP_REMOVED lines=10> */
.L_x_8850:
        /* <DEDUP_REMOVED lines=8> */
.L_x_8851:
        /* <DEDUP_REMOVED lines=8> */
.L_x_8852:
        /* <DEDUP_REMOVED lines=8> */
.L_x_8853:
        /* <DEDUP_REMOVED lines=9> */
.L_x_8854:
[----:B------:R-:W-:Y:S01]  /*34fd0*/  MOV R7, R14 ;  /* 0x0000000e00077202 */ /* 0x000fe20000000f00 */
[----:B------:R-:W-:Y:S06]  /*34fe0*/  BRA `(.L_x_8855) ;  /* 0xffffffa0000c7947 */ /* 0x000fec000383ffff */
.L_x_8642:
[----:B------:R-:W-:Y:S01]  /*34ff0*/  BSSY B0, `(.L_x_8856) ;  /* 0x0000006000007945 */ /* 0x000fe20003800000 */
[----:B------:R-:W-:Y:S01]  /*35000*/  PLOP3.LUT P6, PT, P6, PT, PT, 0x8, 0x0 ;  /* 0x000000000000781c */ /* 0x000fe200037ce170 */
[----:B------:R-:W-:-:S12]  /*35010*/  IMAD.MOV.U32 R15, RZ, RZ, -0x1 ;  /* 0xffffffffff0f7424 */ /* 0x000fd800078e00ff */
[----:B0-----:R-:W-:Y:S05]  /*35020*/  WARPSYNC.COLLECTIVE R15, `(.L_x_8857) ;  /* 0x000000000f087348 */ /* 0x001fea0003c00000 */
[----:B------:R-:W-:Y:S01]  /*35030*/  VOTE.ANY R14, PT, P6 ;  /* 0x00000000000e7806 */ /* 0x000fe200030e0100 */
[----:B0-----:R-:W-:Y:S06]  /*35040*/  ENDCOLLECTIVE ;  /* 0x000000000000791b */ /* 0x001fec0003800000 */
.L_x_8857:
[----:B------:R-:W-:Y:S05]  /*35050*/  BSYNC B0 ;  /* 0x0000000000007941 */ /* 0x000fea0003800000 */
.L_x_8856:
        /* <DEDUP_REMOVED lines=10> */
.L_x_8858:
[----:B------:R-:W-:Y:S02]  /*35100*/  IMAD.MOV.U32 R13, RZ, RZ, R6 ;  /* 0x000000ffff0d7224 */ /* 0x000fe400078e0006 */
[----:B------:R-:W-:-:S07]  /*35110*/  IMAD.MOV.U32 R4, RZ, RZ, R14 ;  /* 0x000000ffff047224 */ /* 0x000fce00078e000e */
[----:B------:R-:W-:Y:S05]  /*35120*/  WARPSYNC.COLLECTIVE R15, `(.L_x_8859) ;  /* 0x000000000f087348 */ /* 0x000fea0003c00000 */
[----:B------:R0:W1:Y:S02]  /*35130*/  SHFL.IDX P6, R14, R13, R12, R11 ;  /* 0x0000000c0d0e7389 */ /* 0x00006400000c000b */
[----:B01----:R-:W-:Y:S01]  /*35140*/  ENDCOLLECTIVE ;  /* 0x000000000000791b */ /* 0x003fe20003800000 */
.L_x_8859:
[----:B------:R-:W-:Y:S02]  /*35150*/  IMAD.MOV.U32 R6, RZ, RZ, R14 ;  /* 0x000000ffff067224 */ /* 0x000fe400078e000e */
[----:B------:R-:W-:-:S05]  /*35160*/  IMAD.IADD R7, R0, 0x1, R16 ;  /* 0x0000000100077824 */ /* 0x000fca00078e0210 */
[----:B------:R1:W-:Y:S01]  /*35170*/  STL [R1+0xc], R7 ;  /* 0x00000c0701007387 */ /* 0x0003e20000100800 */
[----:B------:R-:W-:Y:S05]  /*35180*/  BRA `(.L_x_8860) ;  /* 0xffffff9c00f07947 */ /* 0x000fea000383ffff */
.L_x_8644:
[----:B------:R-:W-:Y:S01]  /*35190*/  BSSY B0, `(.L_x_8861) ;  /* 0x0000008000007945 */ /* 0x000fe20003800000 */
[----:B------:R-:W-:Y:S01]  /*351a0*/  MOV R13, R8 ;  /* 0x00000008000d7202 */ /* 0x000fe20000000f00 */
[----:B------:R-:W-:Y:S02]  /*351b0*/  IMAD.MOV.U32 R12, RZ, RZ, R0 ;  /* 0x000000ffff0c7224 */ /* 0x000fe400078e0000 */
[----:B------:R-:W-:Y:S02]  /*351c0*/  IMAD.MOV.U32 R11, RZ, RZ, 0x1f ;  /* 0x0000001fff0b7424 */ /* 0x000fe400078e00ff */
[----:B------:R-:W-:-:S07]  /*351d0*/  IMAD.MOV.U32 R15, RZ, RZ, -0x1 ;  /* 0xffffffffff0f7424 */ /* 0x000fce00078e00ff */
[----:B-1----:R-:W-:Y:S05]  /*351e0*/  WARPSYNC.COLLECTIVE R15, `(.L_x_8862) ;  /* 0x000000000f087348 */ /* 0x002fea0003c00000 */
[----:B------:R0:W2:Y:S02]  /*351f0*/  SHFL.IDX P6, R14, R13, R12, R11 ;  /* 0x0000000c0d0e7389 */ /* 0x0000a400000c000b */
[----:B012---:R-:W-:Y:S01]  /*35200*/  ENDCOLLECTIVE ;  /* 0x000000000000791b */ /* 0x007fe20003800000 */
.L_x_8862:
[----:B------:R-:W-:Y:S05]  /*35210*/  BSYNC B0 ;  /* 0x0000000000007941 */ /* 0x000fea0003800000 */
.L_x_8861:
[----:B------:R-:W-:Y:S01]  /*35220*/  IMAD.MOV.U32 R8, RZ, RZ, R14 ;  /* 0x000000ffff087224 */ /* 0x000fe200078e000e */
[----:B------:R-:W-:Y:S06]  /*35230*/  BRA `(.L_x_8863) ;  /* 0xffffff9c00dc7947 */ /* 0x000fec000383ffff */
.L_x_8650:
[----:B0-----:R0:W1:Y:S02]  /*35240*/  SYNCS.PHASECHK.TRANS64.TRYWAIT P0, [R0+URZ+0x2e820], R3 ;  /* 0x02e82003000075a7 */ /* 0x001064000800017f */
[----:B-1----:R-:W-:Y:S05]  /*35250*/  @!P0 NANOSLEEP.SYNCS 0x989680 ;  /* 0x009896800000895d */ /* 0x002fea0003900000 */
[----:B------:R-:W1:Y:S02]  /*35260*/  @!P0 SYNCS.PHASECHK.TRANS64 P0, [R0+URZ+0x2e820], R3 ;  /* 0x02e82003000085a7 */ /* 0x000e64000800007f */
[----:B-1----:R-:W-:Y:S05]  /*35270*/  @!P0 BRA `(.L_x_8650) ;  /* 0xfffffffc00f08947 */ /* 0x002fea000383ffff */
[----:B------:R-:W-:Y:S05]  /*35280*/  BRA `(.L_x_8864) ;  /* 0xffffffa800847947 */ /* 0x000fea000383ffff */
.L_x_8651:
        /* <DEDUP_REMOVED lines=11> */
.L_x_8866:
[----:B------:R-:W-:Y:S05]  /*35340*/  BSYNC B0 ;  /* 0x0000000000007941 */ /* 0x000fea0003800000 */
.L_x_8865:
[----:B------:R-:W-:Y:S05]  /*35350*/  BRA `(.L_x_8867) ;  /* 0xffffffa8006c7947 */ /* 0x000fea000383ffff */
.L_x_8652:
[----:B------:R-:W-:Y:S01]  /*35360*/  BSSY B0, `(.L_x_8868) ;  /* 0x0000006000007945 */ /* 0x000fe20003800000 */
[----:B------:R-:W-:-:S07]  /*35370*/  IMAD.MOV.U32 R15, RZ, RZ, -0x1 ;  /* 0xffffffffff0f7424 */ /* 0x000fce00078e00ff */
[----:B01----:R-:W-:Y:S05]  /*35380*/  WARPSYNC.COLLECTIVE R15, `(.L_x_8869) ;  /* 0x000000000f0c7348 */ /* 0x003fea0003c00000 */
[----:B------:R-:W-:Y:S02]  /*35390*/  ELECT P6, UR62, PT ;  /* 0x00000000003e782f */ /* 0x000fe400038c0000 */
[----:B------:R-:W-:Y:S01]  /*353a0*/  MOV R14, UR62 ;  /* 0x0000003e000e7c02 */ /* 0x000fe20008000f00 */
[----:B01----:R-:W-:Y:S10]  /*353b0*/  ENDCOLLECTIVE ;  /* 0x000000000000791b */ /* 0x003ff40003800000 */
.L_x_8869:
[----:B------:R-:W-:Y:S05]  /*353c0*/  BSYNC B0 ;  /* 0x0000000000007941 */ /* 0x000fea0003800000 */
.L_x_8868:
[----:B------:R-:W-:Y:S05]  /*353d0*/  BRA `(.L_x_8870) ;  /* 0xffffffa800607947 */ /* 0x000fea000383ffff */
.L_x_8654:
[----:B0-----:R0:W1:Y:S02]  /*353e0*/  SYNCS.PHASECHK.TRANS64.TRYWAIT P1, [R6+URZ], R5 ;  /* 0x00000005060075a7 */ /* 0x001064000802017f */
[----:B-1----:R-:W-:Y:S05]  /*353f0*/  @!P1 NANOSLEEP.SYNCS 0x989680 ;  /* 0x009896800000995d */ /* 0x002fea0003900000 */
[----:B------:R-:W1:Y:S02]  /*35400*/  @!P1 SYNCS.PHASECHK.TRANS64 P1, [R6+URZ], R5 ;  /* 0x00000005060095a7 */ /* 0x000e64000802007f */
[----:B-1----:R-:W-:Y:S05]  /*35410*/  @!P1 BRA `(.L_x_8654) ;  /* 0xfffffffc00f09947 */ /* 0x002fea000383ffff */
[----:B------:R-:W-:Y:S05]  /*35420*/  BRA `(.L_x_8871) ;  /* 0xffffffa800a47947 */ /* 0x000fea000383ffff */
.L_x_8655:
[----:B-1----:R1:W2:Y:S02]  /*35430*/  SYNCS.PHASECHK.TRANS64.TRYWAIT P1, [R7+URZ], R2 ;  /* 0x00000002070075a7 */ /* 0x0022a4000802017f */
[----:B--2---:R-:W-:Y:S05]  /*35440*/  @!P1 NANOSLEEP.SYNCS 0x989680 ;  /* 0x009896800000995d */ /* 0x004fea0003900000 */
[----:B------:R-:W2:Y:S02]  /*35450*/  @!P1 SYNCS.PHASECHK.TRANS64 P1, [R7+URZ], R2 ;  /* 0x00000002070095a7 */ /* 0x000ea4000802007f */
[----:B--2---:R-:W-:Y:S05]  /*35460*/  @!P1 BRA `(.L_x_8655) ;  /* 0xfffffffc00f09947 */ /* 0x004fea000383ffff */
[----:B------:R-:W-:Y:S05]  /*35470*/  BRA `(.L_x_8872) ;  /* 0xffffffa800987947 */ /* 0x000fea000383ffff */
.L_x_8657:
[----:B--2---:R2:W3:Y:S02]  /*35480*/  SYNCS.PHASECHK.TRANS64.TRYWAIT P1, [R4+URZ+0x2e860], R5 ;  /* 0x02e86005040075a7 */ /* 0x0044e4000802017f */
[----:B---3--:R-:W-:Y:S05]  /*35490*/  @!P1 NANOSLEEP.SYNCS 0x989680 ;  /* 0x009896800000995d */ /* 0x008fea0003900000 */
[----:B------:R-:W3:Y:S02]  /*354a0*/  @!P1 SYNCS.PHASECHK.TRANS64 P1, [R4+URZ+0x2e860], R5 ;  /* 0x02e86005040095a7 */ /* 0x000ee4000802007f */
[----:B---3--:R-:W-:Y:S05]  /*354b0*/  @!P1 BRA `(.L_x_8657) ;  /* 0xfffffffc00f09947 */ /* 0x008fea000383ffff */
[----:B------:R-:W-:Y:S05]  /*354c0*/  BRA `(.L_x_8873) ;  /* 0xffffffa8009c7947 */ /* 0x000fea000383ffff */
.L_x_8659:
[----:B---3--:R3:W4:Y:S02]  /*354d0*/  SYNCS.PHASECHK.TRANS64.TRYWAIT P1, [R3+URZ+0x2e860], R2 ;  /* 0x02e86002030075a7 */ /* 0x008724000802017f */
[----:B----4-:R-:W-:Y:S05]  /*354e0*/  @!P1 NANOSLEEP.SYNCS 0x989680 ;  /* 0x009896800000995d */ /* 0x010fea0003900000 */
[----:B------:R-:W4:Y:S02]  /*354f0*/  @!P1 SYNCS.PHASECHK.TRANS64 P1, [R3+URZ+0x2e860], R2 ;  /* 0x02e86002030095a7 */ /* 0x000f24000802007f */
[----:B----4-:R-:W-:Y:S05]  /*35500*/  @!P1 BRA `(.L_x_8659) ;  /* 0xfffffffc00f09947 */ /* 0x010fea000383ffff */
[----:B------:R-:W-:Y:S05]  /*35510*/  BRA `(.L_x_8874) ;  /* 0xffffffa8009c7947 */ /* 0x000fea000383ffff */
.L_x_8661:
[----:B----4-:R4:W0:Y:S02]  /*35520*/  SYNCS.PHASECHK.TRANS64.TRYWAIT P0, [R4+URZ+0x2e880], R5 ;  /* 0x02e88005040075a7 */ /* 0x010824000800017f */
[----:B0-----:R-:W-:Y:S05]  /*35530*/  @!P0 NANOSLEEP.SYNCS 0x989680 ;  /* 0x009896800000895d */ /* 0x001fea0003900000 */
[----:B------:R-:W0:Y:S02]  /*35540*/  @!P0 SYNCS.PHASECHK.TRANS64 P0, [R4+URZ+0x2e880], R5 ;  /* 0x02e88005040085a7 */ /* 0x000e24000800007f */
[----:B0-----:R-:W-:Y:S05]  /*35550*/  @!P0 BRA `(.L_x_8661) ;  /* 0xfffffffc00f08947 */ /* 0x001fea000383ffff */
[----:B------:R-:W-:Y:S05]  /*35560*/  BRA `(.L_x_8662) ;  /* 0xffffffa800987947 */ /* 0x000fea000383ffff */
.L_x_8875:
        /* <DEDUP_REMOVED lines=9> */
.L_x_13364:


//--------------------- .text._ZN7cutlass13device_kernelIN5flash11enable_sm90INS1_16FlashAttnFwdSm90INS1_25CollectiveMainloopFwdSm90ILi2EN4cute5tupleIJNS5_1CILi1EEES8_S8_EEENS6_IJNS7_ILi192EEENS7_ILi128EEENS7_ILi96EEEEEELi96ENS_12float_e4m3_tEfNS_4arch4Sm90ELb0ELb0ELb1ELb0ELb0ELb0ELb0ELb1ELb1ELb1ELb1ELb0EEENS1_21CollectiveEpilogueFwdINS6_IJSA_SC_SB_EEES9_NS_10bfloat16_tESG_Li384ELb0ELb1ELb1ELb1EEENS1_19SingleTileSchedulerILb0ELb1ELb1ELi192EEEEEEEEEvNT_6ParamsE --------------------------
	.section	.text._ZN7cutlass13device_kernelIN5flash11enable_sm90INS1_16FlashAttnFwdSm90INS1_25CollectiveMainloopFwdSm90ILi2EN4cute5tupleIJNS5_1CILi1EEES8_S8_EEENS6_IJNS7_ILi192EEENS7_ILi128EEENS7_ILi96EEEEEELi96ENS_12float_e4m3_tEfNS_4arch4Sm90ELb0ELb0ELb1ELb0ELb0ELb0ELb0ELb1ELb1ELb1ELb1ELb0EEENS1_21CollectiveEpilogueFwdINS6_IJSA_SC_SB_EEES9_NS_10bfloat16_tESG_Li384ELb0ELb1ELb1ELb1EEENS1_19SingleTileSchedulerILb0ELb1ELb1ELi192EEEEEEEEEvNT_6ParamsE,"ax",@progbits
	.align	128
.text._ZN7cutlass13device_kernelIN5flash11enable_sm90INS1_16FlashAttnFwdSm90INS1_25CollectiveMainloopFwdSm90ILi2EN4cute5tupleIJNS5_1CILi1EEES8_S8_EEENS6_IJNS7_ILi192EEENS7_ILi128EEENS7_ILi96EEEEEELi96ENS_12float_e4m3_tEfNS_4arch4Sm90ELb0ELb0ELb1ELb0ELb0ELb0ELb0ELb1ELb1ELb1ELb1ELb0EEENS1_21CollectiveEpilogueFwdINS6_IJSA_SC_SB_EEES9_NS_10bfloat16_tESG_Li384ELb0ELb1ELb1ELb1EEENS1_19SingleTileSchedulerILb0ELb1ELb1ELi192EEEEEEEEEvNT_6ParamsE:
        .type           _ZN7cutlass13device_kernelIN5flash11enable_sm90INS1_16FlashAttnFwdSm90INS1_25CollectiveMainloopFwdSm90ILi2EN4cute5tupleIJNS5_1CILi1EEES8_S8_EEENS6_IJNS7_ILi192EEENS7_ILi128EEENS7_ILi96EEEEEELi96ENS_12float_e4m3_tEfNS_4arch4Sm90ELb0ELb0ELb1ELb0ELb0ELb0ELb0ELb1ELb1ELb1ELb1ELb0EEENS1_21CollectiveEpilogueFwdINS6_IJSA_SC_SB_EEES9_NS_10bfloat16_tESG_Li384ELb0ELb1ELb1ELb1EEENS1_19SingleTileSchedulerILb0ELb1ELb1ELi192EEEEEEEEEvNT_6ParamsE,@function
        .size           _ZN7cutlass13device_kernelIN5flash11enable_sm90INS1_16FlashAttnFwdSm90INS1_25CollectiveMainloopFwdSm90ILi2EN4cute5tupleIJNS5_1CILi1EEES8_S8_EEENS6_IJNS7_ILi192EEENS7_ILi128EEENS7_ILi96EEEEEELi96ENS_12float_e4m3_tEfNS_4arch4Sm90ELb0ELb0ELb1ELb0ELb0ELb0ELb0ELb1ELb1ELb1ELb1ELb0EEENS1_21CollectiveEpilogueFwdINS6_IJSA_SC_SB_EEES9_NS_10bfloat16_tESG_Li384ELb0ELb1ELb1ELb1EEENS1_19SingleTileSchedulerILb0ELb1ELb1ELi192EEEEEEEEEvNT_6ParamsE,(.L_x_13365 - _ZN7cutlass13device_kernelIN5flash11enable_sm90INS1_16FlashAttnFwdSm90INS1_25CollectiveMainloopFwdSm90ILi2EN4cute5tupleIJNS5_1CILi1EEES8_S8_EEENS6_IJNS7_ILi192EEENS7_ILi128EEENS7_ILi96EEEEEELi96ENS_12float_e4m3_tEfNS_4arch4Sm90ELb0ELb0ELb1ELb0ELb0ELb0ELb0ELb1ELb1ELb1ELb1ELb0EEENS1_21CollectiveEpilogueFwdINS6_IJSA_SC_SB_EEES9_NS_10bfloat16_tESG_Li384ELb0ELb1ELb1ELb1EEENS1_19SingleTileSchedulerILb0ELb1ELb1ELi192EEEEEEEEEvNT_6ParamsE)
        .other          _ZN7cutlass13device_kernelIN5flash11enable_sm90INS1_16FlashAttnFwdSm90INS1_25CollectiveMainloopFwdSm90ILi2EN4cute5tupleIJNS5_1CILi1EEES8_S8_EEENS6_IJNS7_ILi192EEENS7_ILi128EEENS7_ILi96EEEEEELi96ENS_12float_e4m3_tEfNS_4arch4Sm90ELb0ELb0ELb1ELb0ELb0ELb0ELb0ELb1ELb1ELb1ELb1ELb0EEENS1_21CollectiveEpilogueFwdINS6_IJSA_SC_SB_EEES9_NS_10bfloat16_tESG_Li384ELb0ELb1ELb1ELb1EEENS1_19SingleTileSchedulerILb0ELb1ELb1ELi192EEEEEEEEEvNT_6ParamsE,@"STO_CUDA_ENTRY STV_DEFAULT"
_ZN7cutlass13device_kernelIN5flash11enable_sm90INS1_16FlashAttnFwdSm90INS1_25CollectiveMainloopFwdSm90ILi2EN4cute5tupleIJNS5_1CILi1EEES8_S8_EEENS6_IJNS7_ILi192EEENS7_ILi128EEENS7_ILi96EEEEEELi96ENS_12float_e4m3_tEfNS_4arch4Sm90ELb0ELb0ELb1ELb0ELb0ELb0ELb0ELb1ELb1ELb1ELb1ELb0EEENS1_21CollectiveEpilogueFwdINS6_IJSA_SC_SB_EEES9_NS_10bfloat16_tESG_Li384ELb0ELb1ELb1ELb1EEENS1_19SingleTileSchedulerILb0ELb1ELb1ELi192EEEEEEEEEvNT_6ParamsE:
[----:B------:R-:W0:Y:S01]  /*0000*/  LDC R1, c[0x0][0x28] ;  /* 0x00000a00ff017b82 */ /* 0x000e220000000800 */
[----:B------:R-:W1:Y:S01]  /*0010*/  S2R R29, SR_TID.X ;  /* 0x00000000001d7919 */ /* 0x000e620000002100 */
[----:B------:R-:W-:Y:S01]  /*0020*/  ELECT P0, URZ, PT ;  /* 0x00000000003f782f */ /* 0x000fe20003800000 */
[----:B------:R-:W-:Y:S01]  /*0030*/  BSSY B0, `(.L_x_8876) ;  /* 0x000000e000007945 */ /* 0x000fe20003800000 */
[----:B-1----:R-:W-:-:S05]  /*0040*/  SHF.R.U32.HI R16, RZ, 0x5, R29 ;  /* 0x00000005ff107819 */ /* 0x002fca000001161d */
[----:B------:R-:W1:Y:S02]  /*0050*/  SHFL.IDX PT, R0, R16, RZ, 0x1f ;  /* 0x00001fff10007589 */ /* 0x000e6400000e0000 */
[----:B-1----:R-:W-:Y:S02]  /*0060*/  ISETP.EQ.AND P0, PT, R0, RZ, P0 ;  /* 0x000000ff0000720c */ /* 0x002fe40000702270 */
[----:B------:R-:W-:-:S11]  /*0070*/  SHF.R.U32.HI R0, RZ, 0x7, R29 ;  /* 0x00000007ff007819 */ /* 0x000fd6000001161d */
[----:B0-----:R-:W-:Y:S05]  /*0080*/  @!P0 BRA `(.L_x_8877) ;  /* 0x0000000000208947 */ /* 0x001fea0003800000 */
        /* <DEDUP_REMOVED lines=8> */
.L_x_8877:
[----:B------:R-:W-:Y:S05]  /*0110*/  BSYNC B0 ;  /* 0x0000000000007941 */ /* 0x000fea0003800000 */
.L_x_8876:
        /* <DEDUP_REMOVED lines=41> */
.L_x_8878:
        /* <DEDUP_REMOVED lines=22> */
.L_x_8879:
        /* <DEDUP_REMOVED lines=18> */
.L_x_8880:
        /* <DEDUP_REMOVED lines=22> */
.L_x_8881:
        /* <DEDUP_REMOVED lines=22> */
.L_x_8882:
[----:B------:R-:W-:Y:S01]  /*08f0*/  PLOP3.LUT P0, PT, PT, PT, UP0, 0x80, 0x0 ;  /* 0x000000000000781c */ /* 0x000fe20003f0f008 */
[----:B------:R-:W-:Y:S01]  /*0900*/  UMOV UR41, 0x1 ;  /* 0x0000000100297882 */ /* 0x000fe20000000000 */
[----:B------:R-:W-:Y:S01]  /*0910*/  NOP ;  /* 0x0000000000007918 */ /* 0x000fe20000000000 */
[----:B------:R-:W-:Y:S01]  /*0920*/  USEL UR41, UR41, 0x2, !UP0 ;  /* 0x0000000229297887 */ /* 0x000fe2000c000000 */
[----:B------:R-:W-:Y:S01]  /*0930*/  BSSY B6, `(.L_x_8883) ;  /* 0x0000b90000067945 */ /* 0x000fe20003800000 */
[----:B------:R-:W-:Y:S01]  /*0940*/  ULDC.64 UR44, c[0x0][0x208] ;  /* 0x00008200002c7ab9 */ /* 0x000fe20000000a00 */
[----:B------:R-:W-:Y:S01]  /*0950*/  LOP3.LUT R28, R29, 0x7f, RZ, 0xc0, !PT ;  /* 0x0000007f1d1c7812 */ /* 0x000fe200078ec0ff */
[----:B012-4-:R-:W-:Y:S06]  /*0960*/  BAR.SYNC.DEFER_BLOCKING 0x0 ;  /* 0x0000000000007b1d */ /* 0x017fec0000010000 */
[----:B------:R-:W-:Y:S05]  /*0970*/  @!P0 BRA `(.L_x_8884) ;  /* 0x0000008000948947 */ /* 0x000fea0003800000 */
.L_x_8885:
[----:B------:R-:W-:-:S08]  /*0980*/  NOP ;  /* 0x0000000000007918 */ /* 0x000fd00000000000 */
[----:B------:R-:W0:Y:S02]  /*0990*/  USETMAXREG.TRY_ALLOC.CTAPOOL UP0, 0xa0 ;  /* 0x000000a0000079c8 */ /* 0x000e240008000600 */
[----:B0-----:R-:W-:-:S13]  /*09a0*/  PLOP3.LUT P0, PT, PT, PT, UP0, 0x80, 0x0 ;  /* 0x000000000000781c */ /* 0x001fda0003f0f008 */
[----:B------:R-:W-:Y:S05]  /*09b0*/  @!P0 BRA `(.L_x_8885) ;  /* 0xfffffffc00f08947 */ /* 0x000fea000383ffff */
[----:B------:R-:W0:Y:S01]  /*09c0*/  S2UR UR6, SR_CTAID.Y ;  /* 0x00000000000679c3 */ /* 0x000e220000002600 */
[----:B------:R-:W-:Y:S02]  /*09d0*/  ULDC UR7, c[0x0][0xc50] ;  /* 0x0003140000077ab9 */ /* 0x000fe40000000800 */
[----:B------:R-:W-:-:S05]  /*09e0*/  UISETP.NE.AND UP0, UPT, UR7, 0x1, UPT ;  /* 0x000000010700788c */ /* 0x000fca000bf05270 */
[----:B------:R-:W1:Y:S06]  /*09f0*/  S2UR UR43, SR_CTAID.Z ;  /* 0x00000000002b79c3 */ /* 0x000e6c0000002700 */
[----:B------:R-:W-:Y:S01]  /*0a00*/  @UP0 ULDC UR4, c[0x0][0xc54] ;  /* 0x0003150000040ab9 */ /* 0x000fe20000000800 */
[----:B------:R-:W-:Y:S01]  /*0a10*/  @UP0 ULDC UR8, c[0x0][0xc58] ;  /* 0x0003160000080ab9 */ /* 0x000fe20000000800 */
[----:B0-----:R-:W-:Y:S02]  /*0a20*/  UIMAD.WIDE.U32 UR4, UR6, UR4, URZ ;  /* 0x00000004060472a5 */ /* 0x001fe4000f8e003f */
[----:B------:R-:W-:-:S02]  /*0a30*/  UMOV UR36, UR6 ;  /* 0x0000000600247c82 */ /* 0x000fc40008000000 */
[----:B------:R-:W-:Y:S01]  /*0a40*/  @UP0 USHF.R.U32.HI UR36, URZ, UR8, UR5 ;  /* 0x000000083f240299 */ /* 0x000fe20008011605 */
[----:B------:R-:W-:Y:S06]  /*0a50*/  BAR.ARV 0x8, 0x200 ;  /* 0x0208000000007b1d */ /* 0x000fec0000002000 */
[----:B-1----:R-:W-:Y:S01]  /*0a60*/  ISETP.LE.AND P0, PT, RZ, UR43, PT ;  /* 0x0000002bff007c0c */ /* 0x002fe2000bf03270 */
[----:B------:R-:W-:-:S04]  /*0a70*/  UIADD3 UR4, -UR36, URZ, URZ ;  /* 0x0000003f24047290 */ /* 0x000fc8000fffe13f */
[----:B------:R-:W-:-:S08]  /*0a80*/  UIMAD UR7, UR7, UR4, UR6 ;  /* 0x00000004070772a4 */ /* 0x000fd0000f8e0206 */
[----:B------:R-:W-:Y:S05]  /*0a90*/  @!P0 BRA `(.L_x_8886) ;  /* 0x000000b400e48947 */ /* 0x000fea0003800000 */
[----:B------:R-:W-:Y:S01]  /*0aa0*/  ULDC.64 UR4, c[0x0][0x418] ;  /* 0x0001060000047ab9 */ /* 0x000fe20000000a00 */
[----:B------:R-:W-:Y:S01]  /*0ab0*/  ULDC UR39, c[0x0][0x424] ;  /* 0x0001090000277ab9 */ /* 0x000fe20000000800 */
[----:B------:R-:W-:Y:S02]  /*0ac0*/  UISETP.NE.U32.AND UP0, UPT, UR4, URZ, UPT ;  /* 0x0000003f0400728c */ /* 0x000fe4000bf05070 */
[----:B------:R-:W-:Y:S02]  /*0ad0*/  ULOP3.LUT UR37, UR7, 0xffff, URZ, 0xc0, !UPT ;  /* 0x0000ffff07257892 */ /* 0x000fe4000f8ec03f */
[----:B------:R-:W-:Y:S01]  /*0ae0*/  UISETP.NE.AND.EX UP0, UPT, UR5, URZ, UPT, UP0 ;  /* 0x0000003f0500728c */ /* 0x000fe2000bf05300 */
[----:B------:R-:W-:-:S03]  /*0af0*/  ULDC UR4, c[0x0][0x2f0] ;  /* 0x0000bc0000047ab9 */ /* 0x000fc60000000800 */
[----:B------:R-:W-:-:S04]  /*0b00*/  USEL UR39, UR39, 0x1, UP0 ;  /* 0x0000000127277887 */ /* 0x000fc80008000000 */
[----:B------:R-:W-:-:S04]  /*0b10*/  UIMAD UR39, UR39, UR4, URZ ;  /* 0x00000004272772a4 */ /* 0x000fc8000f8e023f */
[----:B------:R-:W-:Y:S02]  /*0b20*/  UISETP.GE.AND UP0, UPT, UR39, 0x1, UPT ;  /* 0x000000012700788c */ /* 0x000fe4000bf06270 */
[----:B------:R-:W-:-:S04]  /*0b30*/  UIADD3 UR4, UR39, 0x7f, URZ ;  /* 0x0000007f27047890 */ /* 0x000fc8000fffe03f */
[----:B------:R-:W-:Y:S01]  /*0b40*/  PLOP3.LUT P0, PT, PT, PT, UP0, 0x80, 0x0 ;  /* 0x000000000000781c */ /* 0x000fe20003f0f008 */
[----:B------:R-:W-:-:S04]  /*0b50*/  USHF.R.S32.HI UR5, URZ, 0x1f, UR4 ;  /* 0x0000001f3f057899 */ /* 0x000fc80008011404 */
[----:B------:R-:W-:-:S03]  /*0b60*/  ULEA.HI UR5, UR5, UR4, URZ, 0x7 ;  /* 0x0000000405057291 */ /* 0x000fc6000f8f383f */
[----:B------:R-:W-:Y:S01]  /*0b70*/  UMOV UR4, URZ ;  /* 0x0000003f00047c82 */ /* 0x000fe20008000000 */
[----:B------:R-:W-:-:S04]  /*0b80*/  USHF.R.S32.HI UR6, URZ, 0x7, UR5 ;  /* 0x000000073f067899 */ /* 0x000fc80008011405 */
[----:B------:R-:W-:Y:S08]  /*0b90*/  @!P0 BRA `(.L_x_8887) ;  /* 0x0000000000908947 */ /* 0x000ff00003800000 */
[----:B------:R-:W-:Y:S01]  /*0ba0*/  USHF.R.U32.HI UR7, URZ, 0x10, UR7 ;  /* 0x000000103f077899 */ /* 0x000fe20008011607 */
[----:B------:R-:W-:-:S03]  /*0bb0*/  UMOV UR4, URZ ;  /* 0x0000003f00047c82 */ /* 0x000fc60008000000 */
[----:B------:R-:W-:-:S11]  /*0bc0*/  UISETP.NE.AND UP0, UPT, UR7, URZ, UPT ;  /* 0x0000003f0700728c */ /* 0x000fd6000bf05270 */
[----:B------:R-:W-:Y:S02]  /*0bd0*/  @!UP0 ULDC UR7, c[0x0][0x9f0] ;  /* 0x00027c0000078ab9 */ /* 0x000fe40000000800 */
[----:B------:R-:W-:Y:S01]  /*0be0*/  IMAD.U32 R3, RZ, RZ, UR7 ;  /* 0x00000007ff037e24 */ /* 0x000fe2000f8e00ff */
[----:B------:R-:W-:-:S04]  /*0bf0*/  UIADD3 UR8, UR6, -0x1, UR7 ;  /* 0xffffffff06087890 */ /* 0x000fc8000fffe007 */
[-C--:B------:R-:W-:Y:S02]  /*0c00*/  IABS R0, R3.reuse ;  /* 0x0000000300007213 */ /* 0x080fe40000000000 */
[----:B------:R-:W-:Y:S01]  /*0c10*/  IMAD.U32 R4, RZ, RZ, UR8 ;  /* 0x00000008ff047e24 */ /* 0x000fe2000f8e00ff */
[----:B------:R-:W-:Y:S01]  /*0c20*/  IABS R5, R3 ;  /* 0x0000000300057213 */ /* 0x000fe20000000000 */
[----:B------:R-:W-:Y:S01]  /*0c30*/  ULOP3.LUT UR8, UR8, UR7, URZ, 0x3c, !UPT ;  /* 0x0000000708087292 */ /* 0x000fe2000f8e3c3f */
        /* <DEDUP_REMOVED lines=26> */
.L_x_8887:
[----:B------:R-:W-:Y:S01]  /*0de0*/  UIMAD UR37, UR37, UR4, URZ ;  /* 0x00000004252572a4 */ /* 0x000fe2000f8e023f */
[----:B------:R-:W-:Y:S01]  /*0df0*/  IMAD.U32 R0, RZ, RZ, UR6 ;  /* 0x00000006ff007e24 */ /* 0x000fe2000f8e00ff */
[----:B------:R-:W-:Y:S01]  /*0e00*/  USHF.R.S32.HI UR46, URZ, 0x1f, UR43 ;  /* 0x0000001f3f2e7899 */ /* 0x000fe2000801142b */
[----:B------:R-:W-:Y:S01]  /*0e10*/  IMAD.U32 R3, RZ, RZ, UR4 ;  /* 0x00000004ff037e24 */ /* 0x000fe2000f8e00ff */
[----:B------:R-:W-:Y:S01]  /*0e20*/  PLOP3.LUT P0, PT, PT, PT, PT, 0x80, 0x0 ;  /* 0x000000000000781c */ /* 0x000fe20003f0f070 */
[----:B------:R-:W-:Y:S01]  /*0e30*/  VIADD R16, R29, 0xffffff80 ;  /* 0xffffff801d107836 */ /* 0x000fe20000000000 */
[----:B------:R-:W-:Y:S01]  /*0e40*/  CS2R R94, SRZ ;  /* 0x00000000005e7805 */ /* 0x000fe2000001ff00 */
[----:B------:R-:W-:Y:S01]  /*0e50*/  IMAD.MOV.U32 R13, RZ, RZ, RZ ;  /* 0x000000ffff0d7224 */ /* 0x000fe200078e00ff */
[----:B------:R-:W-:Y:S02]  /*0e60*/  VIADDMNMX R0, R3, UR37, R0, PT ;  /* 0x0000002503007c46 */ /* 0x000fe4000b800100 */
[----:B------:R-:W-:-:S02]  /*0e70*/  CS2R R2, SRZ ;  /* 0x0000000000027805 */ /* 0x000fc4000001ff00 */
[----:B------:R-:W-:Y:S02]  /*0e80*/  CS2R R90, SRZ ;  /* 0x00000000005a7805 */ /* 0x000fe4000001ff00 */
[----:B------:R-:W-:Y:S02]  /*0e90*/  CS2R R4, SRZ ;  /* 0x0000000000047805 */ /* 0x000fe4000001ff00 */
[----:B------:R-:W-:Y:S01]  /*0ea0*/  R2UR UR40, R0 ;  /* 0x00000000002872ca */ /* 0x000fe200000e0000 */
        /* <DEDUP_REMOVED lines=11> */
[----:B------:R-:W-:Y:S01]  /*0f60*/  MOV R17, RZ ;  /* 0x000000ff00117202 */ /* 0x000fe20000000f00 */
[----:B------:R-:W-:Y:S01]  /*0f70*/  UISETP.GT.AND UP0, UPT, UR40, UR37, UPT ;  /* 0x000000252800728c */ /* 0x000fe2000bf04270 */
[----:B------:R-:W-:-:S02]  /*0f80*/  CS2R R118, SRZ ;  /* 0x0000000000767805 */ /* 0x000fc4000001ff00 */
[----:B------:R-:W-:Y:S02]  /*0f90*/  CS2R R114, SRZ ;  /* 0x0000000000727805 */ /* 0x000fe4000001ff00 */
[----:B------:R-:W-:Y:S01]  /*0fa0*/  CS2R R22, SRZ ;  /* 0x0000000000167805 */ /* 0x000fe2000001ff00 */
[----:B------:R-:W-:Y:S01]  /*0fb0*/  IMAD.MOV.U32 R124, RZ, RZ, RZ ;  /* 0x000000ffff7c7224 */ /* 0x000fe200078e00ff */
[----:B------:R-:W-:Y:S02]  /*0fc0*/  CS2R R126, SRZ ;  /* 0x00000000007e7805 */ /* 0x000fe4000001ff00 */
[----:B------:R-:W-:Y:S01]  /*0fd0*/  PLOP3.LUT P1, PT, PT, PT, UP0, 0x80, 0x0 ;  /* 0x000000000000781c */ /* 0x000fe20003f2f008 */
[----:B------:R-:W-:Y:S01]  /*0fe0*/  IMAD.MOV.U32 R47, RZ, RZ, RZ ;  /* 0x000000ffff2f7224 */ /* 0x000fe200078e00ff */
[----:B------:R-:W-:Y:S01]  /*0ff0*/  CS2R R122, SRZ ;  /* 0x00000000007a7805 */ /* 0x000fe2000001ff00 */
[----:B------:R-:W-:Y:S01]  /*1000*/  IMAD.MOV.U32 R24, RZ, RZ, RZ ;  /* 0x000000ffff187224 */ /* 0x000fe200078e00ff */
[----:B------:R-:W-:Y:S01]  /*1010*/  CS2R R134, SRZ ;  /* 0x0000000000867805 */ /* 0x000fe2000001ff00 */
[----:B------:R-:W-:Y:S01]  /*1020*/  IMAD.MOV.U32 R132, RZ, RZ, RZ ;  /* 0x000000ffff847224 */ /* 0x000fe200078e00ff */
[----:B------:R-:W-:Y:S01]  /*1030*/  CS2R R130, SRZ ;  /* 0x0000000000827805 */ /* 0x000fe2000001ff00 */
[----:B------:R-:W-:-:S02]  /*1040*/  IMAD.MOV.U32 R51, RZ, RZ, RZ ;  /* 0x000000ffff337224 */ /* 0x000fc400078e00ff */
[----:B------:R-:W-:-:S04]  /*1050*/  IMAD.MOV.U32 R26, RZ, RZ, RZ ;  /* 0x000000ffff1a7224 */ /* 0x000fc800078e00ff */
[----:B------:R-:W-:Y:S05]  /*1060*/  @!P1 BRA `(.L_x_8888) ;  /* 0x0000005c00009947 */ /* 0x000fea0003800000 */
[----:B------:R-:W-:Y:S01]  /*1070*/  SHF.R.S32.HI R17, RZ, 0x1f, R16 ;  /* 0x0000001fff117819 */ /* 0x000fe20000011410 */
[----:B------:R-:W0:Y:S01]  /*1080*/  S2UR UR7, SR_CgaCtaId ;  /* 0x00000000000779c3 */ /* 0x000e220000008800 */
[----:B------:R-:W-:Y:S02]  /*1090*/  UMOV UR38, 0x400 ;  /* 0x0000040000267882 */ /* 0x000fe40000000000 */
[----:B------:R-:W-:-:S04]  /*10a0*/  LEA.HI R17, R17, R16, RZ, 0x7 ;  /* 0x0000001011117211 */ /* 0x000fc800078f38ff */
[----:B------:R-:W-:-:S06]  /*10b0*/  SHF.R.S32.HI R0, RZ, 0x7, R17 ;  /* 0x00000007ff007819 */ /* 0x000fcc0000011411 */
[----:B------:R-:W1:Y:S01]  /*10c0*/  SHFL.IDX PT, R0, R0, RZ, 0x1f ;  /* 0x00001fff00007589 */ /* 0x000e6200000e0000 */
[----:B0-----:R-:W-:Y:S01]  /*10d0*/  ULEA UR38, UR7, UR38, 0x18 ;  /* 0x0000002607267291 */ /* 0x001fe2000f8ec03f */
[----:B-1----:R-:W-:-:S13]  /*10e0*/  R2UR UR6, R0 ;  /* 0x00000000000672ca */ /* 0x002fda00000e0000 */
[----:B------:R-:W-:Y:S02]  /*10f0*/  UIMAD.WIDE UR4, UR6, 0x55555556, URZ ;  /* 0x55555556060478a5 */ /* 0x000fe4000f8e023f */
[----:B------:R-:W-:Y:S02]  /*1100*/  UIADD3 UR4, UR38, 0xc400, URZ ;  /* 0x0000c40026047890 */ /* 0x000fe4000fffe03f */
[----:B------:R-:W-:Y:S02]  /*1110*/  ULEA.HI UR5, UR5, UR5, URZ, 0x1 ;  /* 0x0000000505057291 */ /* 0x000fe4000f8f083f */
[----:B------:R-:W-:Y:S02]  /*1120*/  ULOP3.LUT UP0, URZ, UR4, 0x3ff, URZ, 0xc0, !UPT ;  /* 0x000003ff043f7892 */ /* 0x000fe4000f80c03f */
[----:B------:R-:W-:-:S04]  /*1130*/  UIMAD UR5, UR5, -0x3, UR6 ;  /* 0xfffffffd050578a4 */ /* 0x000fc8000f8e0206 */
[----:B------:R-:W-:Y:S01]  /*1140*/  PLOP3.LUT P0, PT, PT, PT, UP0, 0x80, 0x0 ;  /* 0x000000000000781c */ /* 0x000fe20003f0f008 */
[----:B------:R-:W-:-:S04]  /*1150*/  ULEA UR5, UR5, UR4, 0xb ;  /* 0x0000000405057291 */ /* 0x000fc8000f8e583f */
[----:B------:R-:W-:-:S04]  /*1160*/  USHF.R.U32.HI UR5, URZ, 0x4, UR5 ;  /* 0x000000043f057899 */ /* 0x000fc80008011605 */
[----:B------:R-:W-:-:S04]  /*1170*/  ULOP3.LUT UR42, UR5, 0x3fff, URZ, 0xc0, !UPT ;  /* 0x00003fff052a7892 */ /* 0x000fc8000f8ec03f */
[----:B------:R-:W-:Y:S08]  /*1180*/  @!P0 BRA `(.L_x_8889) ;  /* 0x0000000000408947 */ /* 0x000ff00003800000 */
        /* <DEDUP_REMOVED lines=15> */
[----:B-1----:R-:W-:Y:S05]  /*1280*/  CALL.ABS.NOINC R2 ;  /* 0x0000000002007343 */ /* 0x002fea0003c00000 */
.L_x_8889:
        /* <DEDUP_REMOVED lines=48> */
.L_x_8975:
[----:B------:R-:W-:-:S06]  /*1590*/  ULOP3.LUT UR4, UR41, 0x1, URZ, 0xfc, !UPT ;  /* 0x0000000129047892 */ /* 0x000fcc000f8efc3f */
[----:B------:R-:W-:-:S05]  /*15a0*/  IMAD.U32 R2, RZ, RZ, UR4 ;  /* 0x00000004ff027e24 */ /* 0x000fca000f8e00ff */
[----:B------:R-:W-:-:S13]  /*15b0*/  ISETP.NE.AND P0, PT, R2, 0x3, PT ;  /* 0x000000030200780c */ /* 0x000fda0003f05270 */
[----:B------:R-:W-:Y:S05]  /*15c0*/  @!P0 BRA `(.L_x_8891) ;  /* 0x0000000000048947 */ /* 0x000fea0003800000 */
[----:B------:R-:W-:Y:S01]  /*15d0*/  BPT.TRAP 0x1 ;  /* 0x000000040000795c */ /* 0x000fe20000300000 */
.L_x_8891:
[----:B------:R1:W2:Y:S01]  /*15e0*/  SYNCS.PHASECHK.TRANS64.TRYWAIT P2, [UR38+0x17030], R6 ;  /* 0x01703006ff0075a7 */ /* 0x0002a20008040166 */
[----:B------:R-:W-:Y:S05]  /*15f0*/  @!P0 BRA `(.L_x_8892) ;  /* 0x0000000000048947 */ /* 0x000fea0003800000 */
[----:B------:R-:W-:Y:S01]  /*1600*/  BPT.TRAP 0x1 ;  /* 0x000000040000795c */ /* 0x000fe20000300000 */
.L_x_8892:
[----:B------:R-:W-:Y:S01]  /*1610*/  ISETP.NE.AND P1, PT, R28, RZ, PT ;  /* 0x000000ff1c00720c */ /* 0x000fe20003f25270 */
[----:B------:R-:W-:Y:S01]  /*1620*/  IMAD.U32 R4, RZ, RZ, UR42 ;  /* 0x0000002aff047e24 */ /* 0x000fe2000f8e00ff */
[----:B--2---:R-:W-:Y:S11]  /*1630*/  @P2 BRA `(.L_x_8893) ;  /* 0x0000000000082947 */ /* 0x004ff60003800000 */
[----:B------:R-:W2:Y:S02]  /*1640*/  SYNCS.PHASECHK.TRANS64.TRYWAIT P2, [UR38+0x17030], R6 ;  /* 0x01703006ff0075a7 */ /* 0x000ea40008040166 */
[----:B--2---:R-:W-:Y:S05]  /*1650*/  @!P2 BRA `(.L_x_8894) ;  /* 0x000000ac0014a947 */ /* 0x004fea0003800000 */
.L_x_8893:
[----:B------:R-:W-:Y:S05]  /*1660*/  WARPSYNC.ALL ;  /* 0x0000000000007948 */ /* 0x000fea0003800000 */
[----:B------:R-:W-:Y:S01]  /*1670*/  MOV R2, RZ ;  /* 0x000000ff00027202 */ /* 0x000fe20000000f00 */
[----:B------:R-:W-:Y:S01]  /*1680*/  IMAD.MOV.U32 R89, RZ, RZ, RZ ;  /* 0x000000ffff597224 */ /* 0x000fe200078e00ff */
[----:B------:R-:W-:Y:S01]  /*1690*/  LOP3.LUT R4, R4, 0x10000, RZ, 0xfc, !PT ;  /* 0x0001000004047812 */ /* 0x000fe200078efcff */
[----:B------:R-:W-:Y:S01]  /*16a0*/  IMAD.MOV.U32 R5, RZ, RZ, -0x3ffffff0 ;  /* 0xc0000010ff057424 */ /* 0x000fe200078e00ff */
[----:B------:R-:W-:Y:S02]  /*16b0*/  UIADD3 UR4, UR38, 0x10c00, URZ ;  /* 0x00010c0026047890 */ /* 0x000fe4000fffe03f */
[C---:B------:R-:W-:Y:S01]  /*16c0*/  R2UR UR8, R4.reuse ;  /* 0x00000000040872ca */ /* 0x040fe200000e0000 */
[----:B------:R-:W-:Y:S01]  /*16d0*/  WARPGROUP.ARRIVE ;  /* 0x00000000000079c5 */ /* 0x000fe20000000000 */
        /* <DEDUP_REMOVED lines=8> */
[----:B------:R-:W-:Y:S01]  /*1760*/  P2R R88, PR, RZ, 0x1 ;  /* 0x00000001ff587803 */ /* 0x000fe20000000000 */
[----:B------:R-:W-:Y:S01]  /*1770*/  ULOP3.LUT UR20, UR4, 0x10000, URZ, 0xfc, !UPT ;  /* 0x0001000004147892 */ /* 0x000fe2000f8efc3f */
[----:B------:R-:W2:Y:S01]  /*1780*/  S2UR UR7, SR_CgaCtaId ;  /* 0x00000000000779c3 */ /* 0x000ea20000008800 */
[----:B------:R-:W-:Y:S01]  /*1790*/  IMAD.IADD R17, R16, 0x1, -R17 ;  /* 0x0000000110117824 */ /* 0x000fe200078e0a11 */
[----:B------:R-:W-:Y:S01]  /*17a0*/  UMOV UR4, URZ ;  /* 0x0000003f00047c82 */ /* 0x000fe20008000000 */
[----:B------:R-:W-:Y:S01]  /*17b0*/  UIADD3 UR14, UR20, 0x200, URZ ;  /* 0x00000200140e7890 */ /* 0x000fe2000fffe03f */
[----:B------:R-:W-:Y:S01]  /*17c0*/  IMAD.MOV.U32 R91, RZ, RZ, R89 ;  /* 0x000000ffff5b7224 */ /* 0x000fe200078e0059 */
[----:B------:R-:W-:Y:S01]  /*17d0*/  MOV R100, R89 ;  /* 0x0000005900647202 */ /* 0x000fe20000000f00 */
[----:B------:R-:W-:Y:S01]  /*17e0*/  UMOV UR10, UR20 ;  /* 0x00000014000a7c82 */ /* 0x000fe20008000000 */
[----:B------:R-:W-:Y:S01]  /*17f0*/  SHF.R.S32.HI R16, RZ, 0x1f, R17 ;  /* 0x0000001fff107819 */ /* 0x000fe20000011411 */
[----:B------:R-:W-:Y:S01]  /*1800*/  QGMMA.64x128x32.F32.E4M3.E4M3 R24, gdesc[UR8], RZ, !UPT, gsb0 ;  /* 0x01e00000081879f3 */ /* 0x000fe2000c0008ff */
[----:B------:R-:W-:Y:S01]  /*1810*/  UIADD3 UR8, UR12, 0x180, URZ ;  /* 0x000001800c087890 */ /* 0x000fe2000fffe03f */
[--C-:B------:R-:W-:Y:S01]  /*1820*/  IMAD.MOV.U32 R90, RZ, RZ, R89.reuse ;  /* 0x000000ffff5a7224 */ /* 0x100fe200078e0059 */
[----:B------:R-:W-:Y:S01]  /*1830*/  UIADD3 UR10, UR20, 0x100, URZ ;  /* 0x00000100140a7890 */ /* 0x000fe2000fffe03f */
[----:B------:R-:W-:Y:S01]  /*1840*/  LEA.HI R16, R16, R17, RZ, 0x2 ;  /* 0x0000001110107211 */ /* 0x000fe200078f10ff */
[----:B------:R-:W-:Y:S01]  /*1850*/  UMOV UR9, 0xc0000010 ;  /* 0xc000001000097882 */ /* 0x000fe20000000000 */
[----:B------:R-:W-:Y:S01]  /*1860*/  UMOV UR11, 0xc0000010 ;  /* 0xc0000010000b7882 */ /* 0x000fe20000000000 */
[----:B------:R-:W-:Y:S01]  /*1870*/  UIADD3 UR12, UR12, 0x300, URZ ;  /* 0x000003000c0c7890 */ /* 0x000fe2000fffe03f */
[----:B------:R-:W-:Y:S01]  /*1880*/  LOP3.LUT R16, R16, 0x7ffffffc, RZ, 0xc0, !PT ;  /* 0x7ffffffc10107812 */ /* 0x000fe200078ec0ff */
[--C-:B------:R-:W-:Y:S01]  /*1890*/  IMAD.MOV.U32 R93, RZ, RZ, R89.reuse ;  /* 0x000000ffff5d7224 */ /* 0x100fe200078e0059 */
[-C--:B------:R-:W-:Y:S01]  /*18a0*/  MOV R112, R89.reuse ;  /* 0x0000005900707202 */ /* 0x080fe20000000f00 */
[----:B------:R-:W-:Y:S01]  /*18b0*/  IMAD.MOV.U32 R92, RZ, RZ, R89 ;  /* 0x000000ffff5c7224 */ /* 0x000fe200078e0059 */
[----:B------:R-:W-:Y:S01]  /*18c0*/  MOV R124, R89 ;  /* 0x00000059007c7202 */ /* 0x000fe20000000f00 */
[----:B------:R-:W-:-:S02]  /*18d0*/  IMAD.IADD R16, R17, 0x1, -R16 ;  /* 0x0000000111107824 */ /* 0x000fc400078e0a10 */
[----:B------:R-:W-:Y:S02]  /*18e0*/  IMAD.MOV.U32 R17, RZ, RZ, -0x2 ;  /* 0xfffffffeff117424 */ /* 0x000fe400078e00ff */
[--C-:B------:R-:W-:Y:S02]  /*18f0*/  IMAD.MOV.U32 R95, RZ, RZ, R89.reuse ;  /* 0x000000ffff5f7224 */ /* 0x100fe400078e0059 */
[----:B------:R-:W-:Y:S02]  /*1900*/  IMAD R16, R16, R17, 0x80 ;  /* 0x0000008010107424 */ /* 0x000fe400078e0211 */
[----:B------:R-:W-:Y:S01]  /*1910*/  IMAD.U32 R17, RZ, RZ, UR40 ;  /* 0x00000028ff117e24 */ /* 0x000fe2000f8e00ff */
[----:B------:R-:W-:Y:S01]  /*1920*/  UIADD3 UR40, UR40, -0x2, URZ ;  /* 0xfffffffe28287890 */ /* 0x000fe2000fffe03f */
[----:B------:R-:W-:Y:S02]  /*1930*/  VIADD R16, R16, UR39 ;  /* 0x0000002710107c36 */ /* 0x000fe40008000000 */
[--C-:B------:R-:W-:Y:S01]  /*1940*/  IMAD.MOV.U32 R94, RZ, RZ, R89.reuse ;  /* 0x000000ffff5e7224 */ /* 0x100fe200078e0059 */
[----:B------:R-:W-:Y:S01]  /*1950*/  UISETP.GE.AND UP0, UPT, UR40, UR37, UPT ;  /* 0x000000252800728c */ /* 0x000fe2000bf06270 */
        /* <DEDUP_REMOVED lines=36> */
[----:B------:R-:W-:Y:S01]  /*1ba0*/  IMAD.MOV.U32 R134, RZ, RZ, R89 ;  /* 0x000000ffff867224 */ /* 0x000fe200078e0059 */
[----:B------:R-:W-:-:S02]  /*1bb0*/  WARPGROUP.DEPBAR.LE gsb0, 0x0 ;  /* 0x00008000000079c5 */ /* 0x000fc40000010000 */
[----:B------:R-:W-:-:S06]  /*1bc0*/  WARPGROUP.ARRIVE ;  /* 0x00000000000079c5 */ /* 0x000fcc0000000000 */
[----:B------:R-:W-:Y:S01]  /*1bd0*/  QGMMA.64x128x32.F32.E4M3.E4M3 R24, gdesc[UR8], R24, gsb0 ;  /* 0x01e00000081879f3 */ /* 0x000fe20008000818 */
[----:B------:R-:W-:Y:S02]  /*1be0*/  ULDC UR10, c[0x0][0x988] ;  /* 0x00026200000a7ab9 */ /* 0x000fe40000000800 */
[----:B------:R-:W-:Y:S02]  /*1bf0*/  WARPGROUP.DEPBAR.LE gsb0, 0x0 ;  /* 0x00008000000079c5 */ /* 0x000fe40000010000 */
[----:B------:R-:W-:-:S07]  /*1c00*/  WARPGROUP.ARRIVE ;  /* 0x00000000000079c5 */ /* 0x000fce0000000000 */
[----:B------:R-:W-:Y:S03]  /*1c10*/  QGMMA.64x128x32.F32.E4M3.E4M3 R24, gdesc[UR12], R24, gsb0 ;  /* 0x01e000000c1879f3 */ /* 0x000fe60008000818 */
[----:B------:R-:W-:Y:S02]  /*1c20*/  WARPGROUP.DEPBAR.LE gsb0, 0x0 ;  /* 0x00008000000079c5 */ /* 0x000fe40000010000 */
[C---:B------:R-:W-:Y:S01]  /*1c30*/  FMUL.FTZ R7, R0.reuse, R26 ;  /* 0x0000001a00077220 */ /* 0x040fe20000410000 */
[C---:B0-----:R-:W-:Y:S01]  /*1c40*/  FMUL.FTZ R3, R0.reuse, R24 ;  /* 0x0000001800037220 */ /* 0x041fe20000410000 */
[C---:B------:R-:W-:Y:S01]  /*1c50*/  FMUL.FTZ R8, R0.reuse, R27 ;  /* 0x0000001b00087220 */ /* 0x040fe20000410000 */
[C---:B------:R-:W-:Y:S01]  /*1c60*/  FMUL.FTZ R10, R0.reuse, R30 ;  /* 0x0000001e000a7220 */ /* 0x040fe20000410000 */
[C---:B------:R-:W-:Y:S01]  /*1c70*/  FMUL.FTZ R12, R0.reuse, R31 ;  /* 0x0000001f000c7220 */ /* 0x040fe20000410000 */
[C---:B------:R-:W-:Y:S01]  /*1c80*/  FMUL.FTZ R13, R0.reuse, R32 ;  /* 0x00000020000d7220 */ /* 0x040fe20000410000 */
[----:B------:R-:W0:Y:S01]  /*1c90*/  MUFU.TANH R7, R7 ;  /* 0x0000000700077308 */ /* 0x000e220000002400 */
[----:B------:R-:W-:Y:S01]  /*1ca0*/  FMUL.FTZ R14, R0, R34 ;  /* 0x00000022000e7220 */ /* 0x000fe20000410000 */
[----:B------:R-:W-:-:S02]  /*1cb0*/  IMAD R32, R17, -0x80, R16 ;  /* 0xffffff8011207824 */ /* 0x000fc400078e0210 */
[C---:B-1----:R-:W-:Y:S01]  /*1cc0*/  FMUL.FTZ R6, R0.reuse, R25 ;  /* 0x0000001900067220 */ /* 0x042fe20000410000 */
[C---:B------:R-:W-:Y:S01]  /*1cd0*/  FMUL.FTZ R18, R0.reuse, R35 ;  /* 0x0000002300127220 */ /* 0x040fe20000410000 */
[C---:B------:R-:W-:Y:S01]  /*1ce0*/  FMUL.FTZ R9, R0.reuse, R28 ;  /* 0x0000001c00097220 */ /* 0x040fe20000410000 */
[----:B------:R-:W-:Y:S01]  /*1cf0*/  FMUL.FTZ R20, R0, R38 ;  /* 0x0000002600147220 */ /* 0x000fe20000410000 */
[C---:B------:R-:W-:Y:S01]  /*1d00*/  ISETP.GT.AND P3, PT, R32.reuse, RZ, PT ;  /* 0x000000ff2000720c */ /* 0x040fe20003f64270 */
[----:B------:R-:W1:Y:S01]  /*1d10*/  MUFU.TANH R3, R3 ;  /* 0x0000000300037308 */ /* 0x000e620000002400 */
[----:B------:R-:W-:Y:S01]  /*1d20*/  ISETP.GT.AND P2, PT, R32, 0x1, PT ;  /* 0x000000012000780c */ /* 0x000fe20003f44270 */
[C---:B------:R-:W-:Y:S01]  /*1d30*/  FMUL.FTZ R31, R0.reuse, R48 ;  /* 0x00000030001f7220 */ /* 0x040fe20000410000 */
[----:B------:R-:W-:Y:S01]  /*1d40*/  FMUL.FTZ R11, R0, R29 ;  /* 0x0000001d000b7220 */ /* 0x000fe20000410000 */
[----:B------:R-:W-:Y:S01]  /*1d50*/  ISETP.GT.AND P5, PT, R32, 0x8, PT ;  /* 0x000000082000780c */ /* 0x000fe20003fa4270 */
[C---:B------:R-:W-:Y:S01]  /*1d60*/  FMUL.FTZ R22, R0.reuse, R39 ;  /* 0x0000002700167220 */ /* 0x040fe20000410000 */
[----:B------:R-:W-:Y:S01]  /*1d70*/  FMUL.FTZ R34, R0, R50 ;  /* 0x0000003200227220 */ /* 0x000fe20000410000 */
[----:B------:R-:W-:Y:S01]  /*1d80*/  ISETP.GT.AND P6, PT, R32, 0x9, PT ;  /* 0x000000092000780c */ /* 0x000fe20003fc4270 */
[----:B------:R-:W3:Y:S01]  /*1d90*/  MUFU.TANH R8, R8 ;  /* 0x0000000800087308 */ /* 0x000ee20000002400 */
[----:B0-----:R-:W-:Y:S01]  /*1da0*/  FSEL R48, R7, -INF , P3 ;  /* 0xff80000007307808 */ /* 0x001fe20001800000 */
[C---:B------:R-:W-:Y:S01]  /*1db0*/  FMUL.FTZ R24, R0.reuse, R42 ;  /* 0x0000002a00187220 */ /* 0x040fe20000410000 */
[C---:B------:R-:W-:Y:S01]  /*1dc0*/  FMUL.FTZ R19, R0.reuse, R36 ;  /* 0x0000002400137220 */ /* 0x040fe20000410000 */
[C---:B------:R-:W-:Y:S01]  /*1dd0*/  FMUL.FTZ R36, R0.reuse, R53 ;  /* 0x0000003500247220 */ /* 0x040fe20000410000 */
[----:B------:R-:W-:Y:S01]  /*1de0*/  FMUL.FTZ R15, R0, R33 ;  /* 0x00000021000f7220 */ /* 0x000fe20000410000 */
[----:B------:R-:W-:Y:S01]  /*1df0*/  ISETP.GT.AND P4, PT, R32, 0x10, PT ;  /* 0x000000102000780c */ /* 0x000fe20003f84270 */
[C---:B------:R-:W-:Y:S01]  /*1e00*/  FMUL.FTZ R26, R0.reuse, R43 ;  /* 0x0000002b001a7220 */ /* 0x040fe20000410000 */
[----:B------:R-:W0:Y:S01]  /*1e10*/  MUFU.TANH R10, R10 ;  /* 0x0000000a000a7308 */ /* 0x000e220000002400 */
[----:B-1----:R-:W-:Y:S01]  /*1e20*/  FSEL R7, R3, -INF , P3 ;  /* 0xff80000003077808 */ /* 0x002fe20001800000 */
[----:B------:R-:W-:Y:S01]  /*1e30*/  FMUL.FTZ R33, R0, R49 ;  /* 0x0000003100217220 */ /* 0x000fe20000410000 */
[----:B------:R-:W-:Y:S01]  /*1e40*/  ISETP.GT.AND P3, PT, R32, 0x11, PT ;  /* 0x000000112000780c */ /* 0x000fe20003f64270 */
[C---:B------:R-:W-:Y:S01]  /*1e50*/  FMUL.FTZ R29, R0.reuse, R46 ;  /* 0x0000002e001d7220 */ /* 0x040fe20000410000 */
[C---:B------:R-:W-:Y:S01]  /*1e60*/  FMUL.FTZ R39, R0.reuse, R54 ;  /* 0x0000003600277220 */ /* 0x040fe20000410000 */
[C---:B------:R-:W-:Y:S01]  /*1e70*/  FMUL.FTZ R21, R0.reuse, R37 ;  /* 0x0000002500157220 */ /* 0x040fe20000410000 */
[----:B------:R-:W-:Y:S01]  /*1e80*/  FMUL.FTZ R30, R0, R47 ;  /* 0x0000002f001e7220 */ /* 0x000fe20000410000 */
[----:B------:R-:W1:Y:S01]  /*1e90*/  MUFU.TANH R12, R12 ;  /* 0x0000000c000c7308 */ /* 0x000e620000002400 */
[----:B---3--:R-:W-:Y:S01]  /*1ea0*/  FSEL R3, R8, -INF , P2 ;  /* 0xff80000008037808 */ /* 0x008fe20001000000 */
[C---:B------:R-:W-:Y:S01]  /*1eb0*/  FMUL.FTZ R38, R0.reuse, R52 ;  /* 0x0000003400267220 */ /* 0x040fe20000410000 */
[C---:B------:R-:W-:Y:S01]  /*1ec0*/  FMUL.FTZ R23, R0.reuse, R40 ;  /* 0x0000002800177220 */ /* 0x040fe20000410000 */
[----:B------:R-:W-:Y:S01]  /*1ed0*/  FMUL.FTZ R37, R0, R56 ;  /* 0x0000003800257220 */ /* 0x000fe20000410000 */
[----:B------:R-:W-:Y:S01]  /*1ee0*/  FMNMX.FTZ R17, R48, R3, !PT ;  /* 0x0000000330117209 */ /* 0x000fe20007810000 */
[C---:B------:R-:W-:Y:S01]  /*1ef0*/  FMUL.FTZ R25, R0.reuse, R41 ;  /* 0x0000002900197220 */ /* 0x040fe20000410000 */
[----:B------:R-:W-:Y:S01]  /*1f00*/  FMUL.FTZ R35, R0, R51 ;  /* 0x0000003300237220 */ /* 0x000fe20000410000 */
[----:B------:R-:W3:Y:S01]  /*1f10*/  MUFU.TANH R14, R14 ;  /* 0x0000000e000e7308 */ /* 0x000ee20000002400 */
[----:B0-----:R-:W-:Y:S01]  /*1f20*/  FSEL R50, R10, -INF , P5 ;  /* 0xff8000000a327808 */ /* 0x001fe20002800000 */
[C---:B------:R-:W-:Y:S01]  /*1f30*/  FMUL.FTZ R40, R0.reuse, R57 ;  /* 0x0000003900287220 */ /* 0x040fe20000410000 */
[C---:B------:R-:W-:Y:S01]  /*1f40*/  FMUL.FTZ R27, R0.reuse, R44 ;  /* 0x0000002c001b7220 */ /* 0x040fe20000410000 */
[----:B------:R-:W-:Y:S01]  /*1f50*/  FMUL.FTZ R43, R0, R58 ;  /* 0x0000003a002b7220 */ /* 0x000fe20000410000 */
[----:B------:R-:W-:Y:S01]  /*1f60*/  FMNMX.FTZ R8, R50, R17, !PT ;  /* 0x0000001132087209 */ /* 0x000fe20007810000 */
[C---:B------:R-:W-:Y:S01]  /*1f70*/  FMUL.FTZ R28, R0.reuse, R45 ;  /* 0x0000002d001c7220 */ /* 0x040fe20000410000 */
[----:B------:R-:W-:Y:S01]  /*1f80*/  FMUL.FTZ R42, R0, R55 ;  /* 0x00000037002a7220 */ /* 0x000fe20000410000 */
[----:B------:R-:W0:Y:S01]  /*1f90*/  MUFU.TANH R6, R6 ;  /* 0x0000000600067308 */ /* 0x000e220000002400 */
[----:B-1----:R-:W-:Y:S01]  /*1fa0*/  FSEL R53, R12, -INF , P6 ;  /* 0xff8000000c357808 */ /* 0x002fe20003000000 */
[C---:B------:R-:W-:Y:S01]  /*1fb0*/  FMUL.FTZ R45, R0.reuse, R59 ;  /* 0x0000003b002d7220 */ /* 0x040fe20000410000 */
[C---:B------:R-:W-:Y:S01]  /*1fc0*/  FMUL.FTZ R46, R0.reuse, R62 ;  /* 0x0000003e002e7220 */ /* 0x040fe20000410000 */
[C---:B------:R-:W-:Y:S01]  /*1fd0*/  FMUL.FTZ R51, R0.reuse, R63 ;  /* 0x0000003f00337220 */ /* 0x040fe20000410000 */
[----:B------:R-:W-:Y:S01]  /*1fe0*/  FMNMX.FTZ R8, R53, R8, !PT ;  /* 0x0000000835087209 */ /* 0x000fe20007810000 */
[C---:B------:R-:W-:Y:S01]  /*1ff0*/  FMUL.FTZ R59, R0.reuse, R66 ;  /* 0x00000042003b7220 */ /* 0x040fe20000410000 */
[----:B------:R-:W-:Y:S01]  /*2000*/  FMUL.FTZ R41, R0, R60 ;  /* 0x0000003c00297220 */ /* 0x000fe20000410000 */
[----:B------:R-:W1:Y:S01]  /*2010*/  MUFU.TANH R18, R18 ;  /* 0x0000001200127308 */ /* 0x000e620000002400 */
[----:B---3--:R-:W-:Y:S01]  /*2020*/  FSEL R49, R14, -INF , P4 ;  /* 0xff8000000e317808 */ /* 0x008fe20002000000 */
[C---:B------:R-:W-:Y:S01]  /*2030*/  FMUL.FTZ R60, R0.reuse, R67 ;  /* 0x00000043003c7220 */ /* 0x040fe20000410000 */
[C---:B------:R-:W-:Y:S01]  /*2040*/  FMUL.FTZ R70, R0.reuse, R70 ;  /* 0x0000004600467220 */ /* 0x040fe20000410000 */
[C---:B------:R-:W-:Y:S01]  /*2050*/  FMUL.FTZ R44, R0.reuse, R61 ;  /* 0x0000003d002c7220 */ /* 0x040fe20000410000 */
[----:B------:R-:W-:Y:S01]  /*2060*/  FMNMX.FTZ R17, R49, R8, !PT ;  /* 0x0000000831117209 */ /* 0x000fe20007810000 */
[C---:B------:R-:W-:Y:S01]  /*2070*/  FMUL.FTZ R71, R0.reuse, R71 ;  /* 0x0000004700477220 */ /* 0x040fe20000410000 */
[----:B------:R-:W-:Y:S01]  /*2080*/  FMUL.FTZ R47, R0, R64 ;  /* 0x00000040002f7220 */ /* 0x000fe20000410000 */
[----:B------:R-:W3:Y:S01]  /*2090*/  MUFU.TANH R9, R9 ;  /* 0x0000000900097308 */ /* 0x000ee20000002400 */
[----:B0-----:R-:W-:Y:S01]  /*20a0*/  FSEL R6, R6, -INF , P2 ;  /* 0xff80000006067808 */ /* 0x001fe20001000000 */
[----:B------:R-:W-:Y:S01]  /*20b0*/  FMUL.FTZ R74, R0, R74 ;  /* 0x0000004a004a7220 */ /* 0x000fe20000410000 */
[----:B------:R-:W-:Y:S01]  /*20c0*/  ISETP.GT.AND P2, PT, R32, 0x18, PT ;  /* 0x000000182000780c */ /* 0x000fe20003f44270 */
[C---:B------:R-:W-:Y:S01]  /*20d0*/  FMUL.FTZ R55, R0.reuse, R65 ;  /* 0x0000004100377220 */ /* 0x040fe20000410000 */
[C---:B------:R-:W-:Y:S01]  /*20e0*/  FMUL.FTZ R75, R0.reuse, R75 ;  /* 0x0000004b004b7220 */ /* 0x040fe20000410000 */
[C---:B------:R-:W-:Y:S01]  /*20f0*/  FMUL.FTZ R61, R0.reuse, R68 ;  /* 0x00000044003d7220 */ /* 0x040fe20000410000 */
[----:B------:R-:W-:Y:S01]  /*2100*/  FMUL.FTZ R78, R0, R78 ;  /* 0x0000004e004e7220 */ /* 0x000fe20000410000 */
[----:B------:R-:W0:Y:S01]  /*2110*/  MUFU.TANH R20, R20 ;  /* 0x0000001400147308 */ /* 0x000e220000002400 */
[----:B-1----:R-:W-:Y:S01]  /*2120*/  FSEL R54, R18, -INF , P3 ;  /* 0xff80000012367808 */ /* 0x002fe20001800000 */
[C---:B------:R-:W-:Y:S01]  /*2130*/  FMUL.FTZ R69, R0.reuse, R69 ;  /* 0x0000004500457220 */ /* 0x040fe20000410000 */
[C---:B------:R-:W-:Y:S01]  /*2140*/  FMUL.FTZ R79, R0.reuse, R79 ;  /* 0x0000004f004f7220 */ /* 0x040fe20000410000 */
[----:B------:R-:W-:Y:S01]  /*2150*/  FMUL.FTZ R72, R0, R72 ;  /* 0x0000004800487220 */ /* 0x000fe20000410000 */
[----:B------:R-:W-:Y:S01]  /*2160*/  FMNMX.FTZ R17, R54, R17, !PT ;  /* 0x0000001136117209 */ /* 0x000fe20007810000 */
[C---:B------:R-:W-:Y:S01]  /*2170*/  FMUL.FTZ R82, R0.reuse, R82 ;  /* 0x0000005200527220 */ /* 0x040fe20000410000 */
[C---:B------:R-:W-:Y:S01]  /*2180*/  FMUL.FTZ R73, R0.reuse, R73 ;  /* 0x0000004900497220 */ /* 0x040fe20000410000 */
[----:B------:R-:W1:Y:S01]  /*2190*/  MUFU.TANH R11, R11 ;  /* 0x0000000b000b7308 */ /* 0x000e620000002400 */
[----:B---3--:R-:W-:Y:S01]  /*21a0*/  FSEL R9, R9, -INF , P5 ;  /* 0xff80000009097808 */ /* 0x008fe20002800000 */
[----:B------:R-:W-:Y:S01]  /*21b0*/  FMUL.FTZ R83, R0, R83 ;  /* 0x0000005300537220 */ /* 0x000fe20000410000 */
[----:B------:R-:W-:Y:S01]  /*21c0*/  ISETP.GT.AND P5, PT, R32, 0x19, PT ;  /* 0x000000192000780c */ /* 0x000fe20003fa4270 */
[C---:B------:R-:W-:Y:S01]  /*21d0*/  FMUL.FTZ R76, R0.reuse, R76 ;  /* 0x0000004c004c7220 */ /* 0x040fe20000410000 */
[C---:B------:R-:W-:Y:S01]  /*21e0*/  FMUL.FTZ R86, R0.reuse, R86 ;  /* 0x0000005600567220 */ /* 0x040fe20000410000 */
        /* <DEDUP_REMOVED lines=8> */
[----:B------:R-:W-:-:S02]  /*2270*/  FMUL.FTZ R85, R0, R85 ;  /* 0x0000005500557220 */ /* 0x000fc40000410000 */
[----:B------:R-:W0:Y:S01]  /*2280*/  MUFU.TANH R13, R13 ;  /* 0x0000000d000d7308 */ /* 0x000e220000002400 */
[----:B-1----:R-:W-:Y:S02]  /*2290*/  FSEL R11, R11, -INF , P6 ;  /* 0xff8000000b0b7808 */ /* 0x002fe40003000000 */
[----:B------:R-:W-:-:S05]  /*22a0*/  ISETP.GT.AND P6, PT, R32, 0x20, PT ;  /* 0x000000202000780c */ /* 0x000fca0003fc4270 */
[----:B------:R-:W1:Y:S01]  /*22b0*/  MUFU.TANH R24, R24 ;  /* 0x0000001800187308 */ /* 0x000e620000002400 */
[----:B---3--:R-:W-:-:S04]  /*22c0*/  FSEL R56, R22, -INF , P5 ;  /* 0xff80000016387808 */ /* 0x008fc80002800000 */
[----:B------:R-:W-:-:S03]  /*22d0*/  FMNMX.FTZ R8, R56, R17, !PT ;  /* 0x0000001138087209 */ /* 0x000fc60007810000 */
[----:B------:R-:W3:Y:S01]  /*22e0*/  MUFU.TANH R15, R15 ;  /* 0x0000000f000f7308 */ /* 0x000ee20000002400 */
[----:B0-----:R-:W-:Y:S02]  /*22f0*/  FSEL R13, R13, -INF , P4 ;  /* 0xff8000000d0d7808 */ /* 0x001fe40002000000 */
[----:B------:R-:W-:-:S05]  /*2300*/  ISETP.GT.AND P4, PT, R32, 0x21, PT ;  /* 0x000000212000780c */ /* 0x000fca0003f84270 */
[----:B------:R-:W0:Y:S01]  /*2310*/  MUFU.TANH R26, R26 ;  /* 0x0000001a001a7308 */ /* 0x000e220000002400 */
[----:B-1----:R-:W-:-:S04]  /*2320*/  FSEL R57, R24, -INF , P6 ;  /* 0xff80000018397808 */ /* 0x002fc80003000000 */
[----:B------:R-:W-:-:S03]  /*2330*/  FMNMX.FTZ R17, R57, R8, !PT ;  /* 0x0000000839117209 */ /* 0x000fc60007810000 */
[----:B------:R-:W1:Y:S01]  /*2340*/  MUFU.TANH R19, R19 ;  /* 0x0000001300137308 */ /* 0x000e620000002400 */
[----:B---3--:R-:W-:Y:S02]  /*2350*/  FSEL R15, R15, -INF , P3 ;  /* 0xff8000000f0f7808 */ /* 0x008fe40001800000 */
[----:B------:R-:W-:-:S05]  /*2360*/  ISETP.GT.AND P3, PT, R32, 0x28, PT ;  /* 0x000000282000780c */ /* 0x000fca0003f64270 */
[----:B------:R-:W3:Y:S01]  /*2370*/  MUFU.TANH R29, R29 ;  /* 0x0000001d001d7308 */ /* 0x000ee20000002400 */
[----:B0-----:R-:W-:-:S04]  /*2380*/  FSEL R58, R26, -INF , P4 ;  /* 0xff8000001a3a7808 */ /* 0x001fc80002000000 */
[----:B------:R-:W-:-:S03]  /*2390*/  FMNMX.FTZ R12, R58, R17, !PT ;  /* 0x000000113a0c7209 */ /* 0x000fc60007810000 */
        /* <DEDUP_REMOVED lines=118> */
[----:B-1----:R-:W-:-:S07]  /*2b00*/  FSEL R62, R62, -INF , P4 ;  /* 0xff8000003e3e7808 */ /* 0x002fce0002000000 */
[----:B------:R-:W1:Y:S01]  /*2b10*/  MUFU.TANH R64, R87 ;  /* 0x0000005700407308 */ /* 0x000e620000002400 */
[----:B---3--:R-:W-:Y:S02]  /*2b20*/  FSEL R31, R31, -INF , P2 ;  /* 0xff8000001f1f7808 */ /* 0x008fe40001000000 */
[----:B------:R-:W-:Y:S02]  /*2b30*/  ISETP.GT.AND P2, PT, R32, 0x79, PT ;  /* 0x000000792000780c */ /* 0x000fe40003f44270 */
[----:B------:R-:W-:-:S03]  /*2b40*/  FMNMX.FTZ R32, R62, R65, !PT ;  /* 0x000000413e207209 */ /* 0x000fc60007810000 */
[----:B------:R-:W-:Y:S01]  /*2b50*/  MUFU.TANH R77, R77 ;  /* 0x0000004d004d7308 */ /* 0x000fe20000002400 */
[----:B0-----:R-:W-:-:S04]  /*2b60*/  FSEL R63, R63, -INF , P3 ;  /* 0xff8000003f3f7808 */ /* 0x001fc80001800000 */
[----:B------:R-:W-:-:S03]  /*2b70*/  FMNMX.FTZ R65, R63, R32, !PT ;  /* 0x000000203f417209 */ /* 0x000fc60007810000 */
[----:B------:R-:W0:Y:S01]  /*2b80*/  MUFU.TANH R68, R80 ;  /* 0x0000005000447308 */ /* 0x000e220000002400 */
[----:B-1----:R-:W-:-:S04]  /*2b90*/  FSEL R64, R64, -INF , P2 ;  /* 0xff80000040407808 */ /* 0x002fc80001000000 */
[----:B------:R-:W-:-:S03]  /*2ba0*/  FMNMX.FTZ R65, R64, R65, !PT ;  /* 0x0000004140417209 */ /* 0x000fc60007810000 */
[----:B------:R-:W1:Y:S02]  /*2bb0*/  MUFU.TANH R69, R81 ;  /* 0x0000005100457308 */ /* 0x000e640000002400 */
[----:B------:R-:W3:Y:S06]  /*2bc0*/  SHFL.BFLY PT, R32, R65, 0x2, 0x1f ;  /* 0x0c401f0041207f89 */ /* 0x000eec00000e0000 */
[----:B------:R-:W4:Y:S01]  /*2bd0*/  MUFU.TANH R71, R84 ;  /* 0x0000005400477308 */ /* 0x000f220000002400 */
[----:B0-----:R-:W-:-:S07]  /*2be0*/  FSEL R68, R68, -INF , P5 ;  /* 0xff80000044447808 */ /* 0x001fce0002800000 */
[----:B------:R-:W0:Y:S01]  /*2bf0*/  MUFU.TANH R72, R85 ;  /* 0x0000005500487308 */ /* 0x000e220000002400 */
[----:B-1----:R-:W-:Y:S02]  /*2c00*/  FSEL R69, R69, -INF , P4 ;  /* 0xff80000045457808 */ /* 0x002fe40002000000 */
[----:B----4-:R-:W-:Y:S02]  /*2c10*/  FSEL R71, R71, -INF , P3 ;  /* 0xff80000047477808 */ /* 0x010fe40001800000 */
[----:B---3--:R-:W-:-:S05]  /*2c20*/  FMNMX.FTZ R32, R65, R32, !PT ;  /* 0x0000002041207209 */ /* 0x008fca0007810000 */
[----:B------:R-:W1:Y:S01]  /*2c30*/  SHFL.BFLY PT, R67, R32, 0x1, 0x1f ;  /* 0x0c201f0020437f89 */ /* 0x000e6200000e0000 */
[----:B0-----:R-:W-:Y:S02]  /*2c40*/  FSEL R72, R72, -INF , P2 ;  /* 0xff80000048487808 */ /* 0x001fe40001000000 */
[----:B-1----:R-:W-:Y:S01]  /*2c50*/  FMNMX.FTZ R70, R32, R67, !PT ;  /* 0x0000004320467209 */ /* 0x002fe20007810000 */
[----:B------:R-:W-:-:S03]  /*2c60*/  IMAD.U32 R67, RZ, RZ, UR10 ;  /* 0x0000000aff437e24 */ /* 0x000fc6000f8e00ff */
[C---:B------:R-:W-:Y:S01]  /*2c70*/  FSETP.NEU.FTZ.AND P0, PT, R70.reuse, -INF , PT ;  /* 0xff8000004600780b */ /* 0x040fe20003f1d000 */
[----:B------:R-:W-:-:S05]  /*2c80*/  FFMA.FTZ R66, R70, R67, -8 ;  /* 0xc100000046427423 */ /* 0x000fca0000010043 */
[----:B------:R-:W-:Y:S02]  /*2c90*/  FSEL R66, R66, RZ, P0 ;  /* 0x000000ff42427208 */ /* 0x000fe40000000000 */
[----:B------:R-:W-:Y:S02]  /*2ca0*/  ISETP.NE.AND P0, PT, R88, RZ, PT ;  /* 0x000000ff5800720c */ /* 0x000fe40003f05270 */
[----:B------:R-:W-:Y:S01]  /*2cb0*/  MOV R88, R89 ;  /* 0x0000005900587202 */ /* 0x000fe20000000f00 */
        /* <DEDUP_REMOVED lines=8> */
[--C-:B------:R-:W-:Y:S01]  /*2d40*/  FFMA.FTZ R51, R60, UR10, -R66.reuse ;  /* 0x0000000a3c337c23 */ /* 0x100fe20008010842 */
[--C-:B------:R-:W-:Y:S01]  /*2d50*/  FFMA.FTZ R60, R62, UR10, -R66.reuse ;  /* 0x0000000a3e3c7c23 */ /* 0x100fe20008010842 */
[----:B------:R-:W-:Y:S01]  /*2d60*/  FMNMX.FTZ R50, R11, R50, !PT ;  /* 0x000000320b327209 */ /* 0x000fe20007810000 */
[----:B------:R-:W-:Y:S01]  /*2d70*/  IMAD.U32 R62, RZ, RZ, UR10 ;  /* 0x0000000aff3e7e24 */ /* 0x000fe2000f8e00ff */
[----:B------:R-:W-:Y:S01]  /*2d80*/  MUFU.EX2 R32, R32 ;  /* 0x0000002000207308 */ /* 0x000fe20000000800 */
[--C-:B------:R-:W-:Y:S01]  /*2d90*/  FFMA.FTZ R53, R53, UR10, -R66.reuse ;  /* 0x0000000a35357c23 */ /* 0x100fe20008010842 */
[----:B------:R-:W-:Y:S01]  /*2da0*/  FMNMX.FTZ R50, R13, R50, !PT ;  /* 0x000000320d327209 */ /* 0x000fe20007810000 */
[--C-:B------:R-:W-:Y:S01]  /*2db0*/  FFMA.FTZ R64, R64, UR10, -R66.reuse ;  /* 0x0000000a40407c23 */ /* 0x100fe20008010842 */
[--C-:B------:R-:W-:Y:S01]  /*2dc0*/  FFMA.FTZ R49, R49, UR10, -R66.reuse ;  /* 0x0000000a31317c23 */ /* 0x100fe20008010842 */
[--C-:B------:R-:W-:Y:S01]  /*2dd0*/  FFMA.FTZ R52, R52, UR10, -R66.reuse ;  /* 0x0000000a34347c23 */ /* 0x100fe20008010842 */
[----:B------:R-:W-:Y:S01]  /*2de0*/  FMNMX.FTZ R50, R15, R50, !PT ;  /* 0x000000320f327209 */ /* 0x000fe20007810000 */
[--C-:B------:R-:W-:Y:S01]  /*2df0*/  FFMA.FTZ R29, R29, UR10, -R66.reuse ;  /* 0x0000000a1d1d7c23 */ /* 0x100fe20008010842 */
        /* <DEDUP_REMOVED lines=8> */
[----:B------:R0:W-:Y:S01]  /*2e80*/  MUFU.EX2 R50, R73 ;  /* 0x0000004900327308 */ /* 0x0001e20000000800 */
        /* <DEDUP_REMOVED lines=8> */
[----:B------:R-:W-:Y:S01]  /*2f10*/  FSEL R58, R77, -INF , P6 ;  /* 0xff8000004d3a7808 */ /* 0x000fe20003000000 */
[--C-:B0-----:R-:W-:Y:S01]  /*2f20*/  FFMA.FTZ R73, R45, UR10, -R66.reuse ;  /* 0x0000000a2d497c23 */ /* 0x101fe20008010842 */
        /* <DEDUP_REMOVED lines=10> */
[----:B------:R-:W-:-:S02]  /*2fd0*/  FFMA.FTZ R55, R55, UR10, -R66 ;  /* 0x0000000a37377c23 */ /* 0x000fc40008010842 */
[----:B------:R-:W-:Y:S02]  /*2fe0*/  FMNMX.FTZ R3, R14, R3, !PT ;  /* 0x000000030e037209 */ /* 0x000fe40007810000 */
[----:B------:R-:W0:Y:S02]  /*2ff0*/  MUFU.EX2 R53, R53 ;  /* 0x0000003500357308 */ /* 0x000e240000000800 */
[----:B------:R-:W-:-:S04]  /*3000*/  FMNMX.FTZ R56, R16, R3, !PT ;  /* 0x0000000310387209 */ /* 0x000fc80007810000 */
[----:B------:R-:W-:Y:S02]  /*3010*/  FMNMX.FTZ R3, R17, R56, !PT ;  /* 0x0000003811037209 */ /* 0x000fe40007810000 */
[----:B------:R-:W-:Y:S02]  /*3020*/  MUFU.EX2 R49, R49 ;  /* 0x0000003100317308 */ /* 0x000fe40000000800 */
[----:B------:R-:W-:-:S04]  /*3030*/  FMNMX.FTZ R3, R18, R3, !PT ;  /* 0x0000000312037209 */ /* 0x000fc80007810000 */
[----:B------:R-:W-:Y:S02]  /*3040*/  FMNMX.FTZ R56, R20, R3, !PT ;  /* 0x0000000314387209 */ /* 0x000fe40007810000 */
        /* <DEDUP_REMOVED lines=23> */
[----:B------:R0:W-:Y:S04]  /*31c0*/  MUFU.EX2 R56, R73 ;  /* 0x0000004900387308 */ /* 0x0001e80000000800 */
[----:B------:R-:W1:Y:S04]  /*31d0*/  SHFL.BFLY PT, R76, R3, 0x2, 0x1f ;  /* 0x0c401f00034c7f89 */ /* 0x000e6800000e0000 */
[----:B------:R-:W-:Y:S08]  /*31e0*/  MUFU.EX2 R35, R35 ;  /* 0x0000002300237308 */ /* 0x000ff00000000800 */
[----:B------:R-:W-:Y:S08]  /*31f0*/  MUFU.EX2 R39, R39 ;  /* 0x0000002700277308 */ /* 0x000ff00000000800 */
[----:B------:R-:W-:Y:S01]  /*3200*/  MUFU.EX2 R42, R42 ;  /* 0x0000002a002a7308 */ /* 0x000fe20000000800 */
[----:B-1----:R-:W-:-:S07]  /*3210*/  FMNMX.FTZ R76, R3, R76, !PT ;  /* 0x0000004c034c7209 */ /* 0x002fce0007810000 */
[----:B------:R-:W-:Y:S01]  /*3220*/  MUFU.EX2 R43, R43 ;  /* 0x0000002b002b7308 */ /* 0x000fe20000000800 */
[----:B------:R-:W1:Y:S07]  /*3230*/  SHFL.BFLY PT, R3, R76, 0x1, 0x1f ;  /* 0x0c201f004c037f89 */ /* 0x000e6e00000e0000 */
[----:B------:R-:W-:Y:S08]  /*3240*/  MUFU.EX2 R45, R45 ;  /* 0x0000002d002d7308 */ /* 0x000ff00000000800 */
[----:B------:R-:W-:Y:S08]  /*3250*/  MUFU.EX2 R74, R74 ;  /* 0x0000004a004a7308 */ /* 0x000ff00000000800 */
[----:B------:R-:W-:Y:S01]  /*3260*/  MUFU.EX2 R46, R46 ;  /* 0x0000002e002e7308 */ /* 0x000fe20000000800 */
[----:B-1----:R-:W-:-:S04]  /*3270*/  FMNMX.FTZ R3, R76, R3, !PT ;  /* 0x000000034c037209 */ /* 0x002fc80007810000 */
[C---:B------:R-:W-:Y:S01]  /*3280*/  FSETP.NEU.FTZ.AND P2, PT, R3.reuse, -INF , PT ;  /* 0xff8000000300780b */ /* 0x040fe20003f5d000 */
[----:B------:R-:W-:Y:S02]  /*3290*/  FFMA.FTZ R62, R3, R62, -8 ;  /* 0xc1000000033e7423 */ /* 0x000fe4000001003e */
[----:B------:R-:W-:Y:S03]  /*32a0*/  MUFU.EX2 R51, R51 ;  /* 0x0000003300337308 */ /* 0x000fe60000000800 */
[----:B0-----:R-:W-:Y:S02]  /*32b0*/  FSEL R73, R62, RZ, P2 ;  /* 0x000000ff3e497208 */ /* 0x001fe40001000000 */
[----:B------:R-:W-:-:S03]  /*32c0*/  PLOP3.LUT P2, PT, PT, PT, UP0, 0x80, 0x0 ;  /* 0x000000000000781c */ /* 0x000fc60003f4f008 */
[--C-:B------:R-:W-:Y:S01]  /*32d0*/  FFMA.FTZ R7, R7, UR10, -R73.reuse ;  /* 0x0000000a07077c23 */ /* 0x100fe20008010849 */
[--C-:B------:R-:W-:Y:S01]  /*32e0*/  FFMA.FTZ R6, R6, UR10, -R73.reuse ;  /* 0x0000000a06067c23 */ /* 0x100fe20008010849 */
[--C-:B------:R-:W-:Y:S01]  /*32f0*/  FFMA.FTZ R63, R9, UR10, -R73.reuse ;  /* 0x0000000a093f7c23 */ /* 0x100fe20008010849 */
[--C-:B------:R-:W-:Y:S01]  /*3300*/  FFMA.FTZ R76, R11, UR10, -R73.reuse ;  /* 0x0000000a0b4c7c23 */ /* 0x100fe20008010849 */
[--C-:B------:R-:W-:Y:S01]  /*3310*/  FFMA.FTZ R9, R13, UR10, -R73.reuse ;  /* 0x0000000a0d097c23 */ /* 0x100fe20008010849 */
[--C-:B------:R-:W-:Y:S01]  /*3320*/  FFMA.FTZ R66, R25, UR10, -R73.reuse ;  /* 0x0000000a19427c23 */ /* 0x100fe20008010849 */
[----:B------:R-:W-:Y:S01]  /*3330*/  MUFU.EX2 R7, R7 ;  /* 0x0000000700077308 */ /* 0x000fe20000000800 */
[--C-:B------:R-:W-:Y:S01]  /*3340*/  FFMA.FTZ R25, R10, UR10, -R73.reuse ;  /* 0x0000000a0a197c23 */ /* 0x100fe20008010849 */
[--C-:B------:R-:W-:Y:S01]  /*3350*/  FFMA.FTZ R19, R19, UR10, -R73.reuse ;  /* 0x0000000a13137c23 */ /* 0x100fe20008010849 */
[--C-:B------:R-:W-:Y:S01]  /*3360*/  FFMA.FTZ R21, R21, UR10, -R73.reuse ;  /* 0x0000000a15157c23 */ /* 0x100fe20008010849 */
[--C-:B------:R-:W-:Y:S01]  /*3370*/  FFMA.FTZ R17, R17, UR10, -R73.reuse ;  /* 0x0000000a11117c23 */ /* 0x100fe20008010849 */
[--C-:B------:R-:W-:Y:S01]  /*3380*/  FFMA.FTZ R13, R14, UR10, -R73.reuse ;  /* 0x0000000a0e0d7c23 */ /* 0x100fe20008010849 */
[--C-:B------:R-:W-:Y:S01]  /*3390*/  FFMA.FTZ R10, R18, UR10, -R73.reuse ;  /* 0x0000000a120a7c23 */ /* 0x100fe20008010849 */
[----:B------:R-:W-:Y:S01]  /*33a0*/  FFMA.FTZ R11, R23, UR10, -R73 ;  /* 0x0000000a170b7c23 */ /* 0x000fe20008010849 */
[----:B------:R-:W0:Y:S01]  /*33b0*/  MUFU.EX2 R6, R6 ;  /* 0x0000000600067308 */ /* 0x000e220000000800 */
[----:B------:R-:W-:-:S02]  /*33c0*/  IMAD.U32 R18, RZ, RZ, UR38 ;  /* 0x00000026ff127e24 */ /* 0x000fc4000f8e00ff */
[--C-:B------:R-:W-:Y:S01]  /*33d0*/  FFMA.FTZ R16, R16, UR10, -R73.reuse ;  /* 0x0000000a10107c23 */ /* 0x100fe20008010849 */
[--C-:B------:R-:W-:Y:S01]  /*33e0*/  FFMA.FTZ R41, R41, UR10, -R73.reuse ;  /* 0x0000000a29297c23 */ /* 0x100fe20008010849 */
[--C-:B------:R-:W-:Y:S01]  /*33f0*/  FFMA.FTZ R44, R44, UR10, -R73.reuse ;  /* 0x0000000a2c2c7c23 */ /* 0x100fe20008010849 */
[--C-:B------:R-:W-:Y:S01]  /*3400*/  FFMA.FTZ R24, R24, UR10, -R73.reuse ;  /* 0x0000000a18187c23 */ /* 0x100fe20008010849 */
[--C-:B------:R-:W-:Y:S01]  /*3410*/  FFMA.FTZ R26, R26, UR10, -R73.reuse ;  /* 0x0000000a1a1a7c23 */ /* 0x100fe20008010849 */
[--C-:B------:R-:W-:Y:S01]  /*3420*/  FFMA.FTZ R27, R27, UR10, -R73.reuse ;  /* 0x0000000a1b1b7c23 */ /* 0x100fe20008010849 */
[----:B------:R-:W1:Y:S01]  /*3430*/  MUFU.EX2 R63, R63 ;  /* 0x0000003f003f7308 */ /* 0x000e620000000800 */
[--C-:B------:R-:W-:Y:S01]  /*3440*/  FFMA.FTZ R28, R28, UR10, -R73.reuse ;  /* 0x0000000a1c1c7c23 */ /* 0x100fe20008010849 */
[--C-:B------:R-:W-:Y:S01]  /*3450*/  FFMA.FTZ R31, R31, UR10, -R73.reuse ;  /* 0x0000000a1f1f7c23 */ /* 0x100fe20008010849 */
[--C-:B------:R-:W-:Y:S01]  /*3460*/  FFMA.FTZ R58, R58, UR10, -R73.reuse ;  /* 0x0000000a3a3a7c23 */ /* 0x100fe20008010849 */
[--C-:B------:R-:W-:Y:S01]  /*3470*/  FFMA.FTZ R68, R68, UR10, -R73.reuse ;  /* 0x0000000a44447c23 */ /* 0x100fe20008010849 */
[--C-:B------:R-:W-:Y:S01]  /*3480*/  FFMA.FTZ R69, R69, UR10, -R73.reuse ;  /* 0x0000000a45457c23 */ /* 0x100fe20008010849 */
[--C-:B------:R-:W-:Y:S01]  /*3490*/  FFMA.FTZ R71, R71, UR10, -R73.reuse ;  /* 0x0000000a47477c23 */ /* 0x100fe20008010849 */
[--C-:B------:R-:W-:Y:S01]  /*34a0*/  FFMA.FTZ R72, R72, UR10, -R73.reuse ;  /* 0x0000000a48487c23 */ /* 0x100fe20008010849 */
[----:B------:R-:W3:Y:S08]  /*34b0*/  MUFU.EX2 R76, R76 ;  /* 0x0000004c004c7308 */ /* 0x000ef00000000800 */
[----:B------:R4:W-:Y:S08]  /*34c0*/  MUFU.EX2 R62, R64 ;  /* 0x00000040003e7308 */ /* 0x0009f00000000800 */
[----:B------:R-:W5:Y:S01]  /*34d0*/  MUFU.EX2 R9, R9 ;  /* 0x0000000900097308 */ /* 0x000f620000000800 */
[--C-:B----4-:R-:W-:Y:S01]  /*34e0*/  FFMA.FTZ R64, R15, UR10, -R73.reuse ;  /* 0x0000000a0f407c23 */ /* 0x110fe20008010849 */
[--C-:B------:R-:W-:Y:S01]  /*34f0*/  FFMA.FTZ R15, R8, UR10, -R73.reuse ;  /* 0x0000000a080f7c23 */ /* 0x100fe20008010849 */
[----:B------:R-:W-:Y:S01]  /*3500*/  FFMA.FTZ R8, R12, UR10, -R73 ;  /* 0x0000000a0c087c23 */ /* 0x000fe20008010849 */
[----:B0-----:R-:W-:-:S04]  /*3510*/  FADD.FTZ R12, R7, R6 ;  /* 0x00000006070c7221 */ /* 0x001fc80000010000 */
[----:B------:R0:W-:Y:S08]  /*3520*/  MUFU.EX2 R80, R25 ;  /* 0x0000001900507308 */ /* 0x0001f00000000800 */
[----:B------:R-:W4:Y:S01]  /*3530*/  MUFU.EX2 R64, R64 ;  /* 0x0000004000407308 */ /* 0x000f220000000800 */
[----:B0-----:R-:W-:-:S04]  /*3540*/  FADD.FTZ R25, R32, R65 ;  /* 0x0000004120197221 */ /* 0x001fc80000010000 */
[----:B------:R-:W-:-:S03]  /*3550*/  FADD.FTZ R14, R48, R25 ;  /* 0x00000019300e7221 */ /* 0x000fc60000010000 */
[----:B------:R-:W-:Y:S08]  /*3560*/  MUFU.EX2 R78, R21 ;  /* 0x00000015004e7308 */ /* 0x000ff00000000800 */
[----:B------:R-:W0:Y:S08]  /*3570*/  MUFU.EX2 R19, R19 ;  /* 0x0000001300137308 */ /* 0x000e300000000800 */
[----:B------:R2:W-:Y:S08]  /*3580*/  MUFU.EX2 R23, R15 ;  /* 0x0000000f00177308 */ /* 0x0005f00000000800 */
[----:B------:R1:W-:Y:S01]  /*3590*/  MUFU.EX2 R21, R17 ;  /* 0x0000001100157308 */ /* 0x0003e20000000800 */
[----:B--2---:R-:W-:Y:S01]  /*35a0*/  FFMA.FTZ R15, R20, UR10, -R73 ;  /* 0x0000000a140f7c23 */ /* 0x004fe20008010849 */
[----:B------:R-:W-:Y:S01]  /*35b0*/  FADD.FTZ R20, R53, R14 ;  /* 0x0000000e35147221 */ /* 0x000fe20000010000 */
[----:B------:R-:W-:-:S05]  /*35c0*/  @!P1 VIADD R14, R18, 0x17040 ;  /* 0x00017040120e9836 */ /* 0x000fca0000000000 */
[----:B------:R-:W2:Y:S01]  /*35d0*/  MUFU.EX2 R11, R11 ;  /* 0x0000000b000b7308 */ /* 0x000ea20000000800 */
[----:B-1----:R-:W-:Y:S01]  /*35e0*/  FADD.FTZ R17, R63, R12 ;  /* 0x0000000c3f117221 */ /* 0x002fe20000010000 */
[----:B------:R-:W-:Y:S01]  /*35f0*/  FFMA.FTZ R12, R47, UR10, -R73 ;  /* 0x0000000a2f0c7c23 */ /* 0x000fe20008010849 */
[----:B------:R-:W-:Y:S01]  /*3600*/  @!P1 PRMT R14, RZ, 0x654, R14 ;  /* 0x00000654ff0e9816 */ /* 0x000fe2000000000e */
[----:B------:R-:W-:Y:S01]  /*3610*/  FADD.FTZ R47, R49, R20 ;  /* 0x00000014312f7221 */ /* 0x000fe20000010000 */
[----:B---3--:R-:W-:Y:S01]  /*3620*/  FADD.FTZ R18, R76, R17 ;  /* 0x000000114c127221 */ /* 0x008fe20000010000 */
[----:B------:R-:W-:Y:S01]  /*3630*/  FFMA.FTZ R17, R22, UR10, -R73 ;  /* 0x0000000a16117c23 */ /* 0x000fe20008010849 */
[----:B------:R4:W-:Y:S01]  /*3640*/  @!P1 SYNCS.ARRIVE.TRANS64.RED.A1T0 RZ, [R14+URZ], RZ ;  /* 0x000000ff0eff99a7 */ /* 0x0009e2000810043f */
[----:B------:R-:W1:Y:S01]  /*3650*/  MUFU.EX2 R66, R66 ;  /* 0x0000004200427308 */ /* 0x000e620000000800 */
[----:B-----5:R-:W-:Y:S01]  /*3660*/  FADD.FTZ R25, R9, R18 ;  /* 0x0000001209197221 */ /* 0x020fe20000010000 */
[----:B------:R-:W-:Y:S01]  /*3670*/  FADD.FTZ R47, R50, R47 ;  /* 0x0000002f322f7221 */ /* 0x000fe20000010000 */
[----:B------:R-:W-:-:S02]  /*3680*/  F2FP.SATFINITE.E4M3.F32.PACK_AB_MERGE_C R22, R42, R39, RZ ;  /* 0x000000272a16723e */ /* 0x000fc400048070ff */
[----:B------:R-:W-:Y:S01]  /*3690*/  F2FP.SATFINITE.E4M3.F32.PACK_AB_MERGE_C R63, R76, R63, RZ ;  /* 0x0000003f4c3f723e */ /* 0x000fe200048070ff */
[----:B------:R-:W-:Y:S01]  /*36a0*/  FADD.FTZ R18, R52, R47 ;  /* 0x0000002f34127221 */ /* 0x000fe20000010000 */
[----:B----4-:R-:W-:Y:S01]  /*36b0*/  FADD.FTZ R14, R64, R25 ;  /* 0x00000019400e7221 */ /* 0x010fe20000010000 */
[----:B------:R-:W3:Y:S01]  /*36c0*/  MUFU.EX2 R8, R8 ;  /* 0x0000000800087308 */ /* 0x000ee20000000800 */
[----:B------:R-:W-:Y:S01]  /*36d0*/  F2FP.SATFINITE.E4M3.F32.PACK_AB_MERGE_C R148, R6, R7, R63 ;  /* 0x000000070694723e */ /* 0x000fe2000480703f */
[----:B------:R-:W-:Y:S01]  /*36e0*/  FADD.FTZ R47, R67, R18 ;  /* 0x00000012432f7221 */ /* 0x000fe20000010000 */
[----:B0-----:R-:W-:Y:S01]  /*36f0*/  FADD.FTZ R25, R19, R14 ;  /* 0x0000000e13197221 */ /* 0x001fe20000010000 */
[----:B------:R-:W-:Y:S02]  /*3700*/  F2FP.SATFINITE.E4M3.F32.PACK_AB_MERGE_C R52, R67, R52, RZ ;  /* 0x000000344334723e */ /* 0x000fe400048070ff */
[----:B------:R-:W-:Y:S01]  /*3710*/  FADD.FTZ R18, R54, R47 ;  /* 0x0000002f36127221 */ /* 0x000fe20000010000 */
[C---:B------:R-:W-:Y:S01]  /*3720*/  FADD.FTZ R14, R78.reuse, R25 ;  /* 0x000000194e0e7221 */ /* 0x040fe20000010000 */
[----:B------:R-:W0:Y:S01]  /*3730*/  MUFU.EX2 R13, R13 ;  /* 0x0000000d000d7308 */ /* 0x000e220000000800 */
[----:B------:R-:W-:Y:S01]  /*3740*/  F2FP.SATFINITE.E4M3.F32.PACK_AB_MERGE_C R78, R78, R19, RZ ;  /* 0x000000134e4e723e */ /* 0x000fe200048070ff */
[----:B------:R-:W-:Y:S01]  /*3750*/  FADD.FTZ R18, R57, R18 ;  /* 0x0000001239127221 */ /* 0x000fe20000010000 */
[----:B--2---:R-:W-:Y:S01]  /*3760*/  FADD.FTZ R25, R11, R14 ;  /* 0x0000000e0b197221 */ /* 0x004fe20000010000 */
[----:B------:R-:W-:-:S02]  /*3770*/  F2FP.SATFINITE.E4M3.F32.PACK_AB_MERGE_C R151, R50, R49, R52 ;  /* 0x000000313297723e */ /* 0x000fc40004807034 */
[----:B------:R-:W-:Y:S01]  /*3780*/  FADD.FTZ R75, R29, R18 ;  /* 0x000000121d4b7221 */ /* 0x000fe20000010000 */
[----:B-1----:R-:W-:Y:S01]  /*3790*/  FADD.FTZ R14, R66, R25 ;  /* 0x00000019420e7221 */ /* 0x002fe20000010000 */
[----:B------:R-:W1:Y:S01]  /*37a0*/  MUFU.EX2 R16, R16 ;  /* 0x0000001000107308 */ /* 0x000e620000000800 */
[----:B------:R-:W-:Y:S01]  /*37b0*/  F2FP.SATFINITE.E4M3.F32.PACK_AB_MERGE_C R150, R64, R9, R78 ;  /* 0x000000094096723e */ /* 0x000fe2000480704e */
[C---:B------:R-:W-:Y:S01]  /*37c0*/  FADD.FTZ R75, R30.reuse, R75 ;  /* 0x0000004b1e4b7221 */ /* 0x040fe20000010000 */
[----:B------:R-:W-:Y:S01]  /*37d0*/  FADD.FTZ R47, R23, R14 ;  /* 0x0000000e172f7221 */ /* 0x000fe20000010000 */
[----:B------:R-:W-:Y:S02]  /*37e0*/  F2FP.SATFINITE.E4M3.F32.PACK_AB_MERGE_C R30, R30, R29, RZ ;  /* 0x0000001d1e1e723e */ /* 0x000fe400048070ff */
[----:B------:R-:W-:Y:S01]  /*37f0*/  FADD.FTZ R18, R34, R75 ;  /* 0x0000004b22127221 */ /* 0x000fe20000010000 */
[C---:B------:R-:W-:Y:S01]  /*3800*/  FADD.FTZ R47, R80.reuse, R47 ;  /* 0x0000002f502f7221 */ /* 0x040fe20000010000 */
[----:B------:R-:W2:Y:S01]  /*3810*/  MUFU.EX2 R10, R10 ;  /* 0x0000000a000a7308 */ /* 0x000ea20000000800 */
[----:B------:R-:W-:Y:S01]  /*3820*/  F2FP.SATFINITE.E4M3.F32.PACK_AB_MERGE_C R23, R80, R23, RZ ;  /* 0x000000175017723e */ /* 0x000fe200048070ff */
[----:B------:R-:W-:Y:S01]  /*3830*/  FADD.FTZ R18, R35, R18 ;  /* 0x0000001223127221 */ /* 0x000fe20000010000 */
[----:B---3--:R-:W-:Y:S01]  /*3840*/  FADD.FTZ R14, R8, R47 ;  /* 0x0000002f080e7221 */ /* 0x008fe20000010000 */
[----:B------:R-:W-:-:S02]  /*3850*/  F2FP.SATFINITE.E4M3.F32.PACK_AB_MERGE_C R137, R57, R54, R30 ;  /* 0x000000363989723e */ /* 0x000fc4000480701e */
[----:B------:R-:W-:Y:S01]  /*3860*/  FADD.FTZ R53, R39, R18 ;  /* 0x0000001227357221 */ /* 0x000fe20000010000 */
[----:B0-----:R-:W-:Y:S01]  /*3870*/  FADD.FTZ R47, R13, R14 ;  /* 0x0000000e0d2f7221 */ /* 0x001fe20000010000 */
[----:B------:R-:W0:Y:S01]  /*3880*/  MUFU.EX2 R15, R15 ;  /* 0x0000000f000f7308 */ /* 0x000e220000000800 */
[----:B-1----:R-:W-:Y:S01]  /*3890*/  F2FP.SATFINITE.E4M3.F32.PACK_AB_MERGE_C R20, R21, R16, RZ ;  /* 0x000000101514723e */ /* 0x002fe200048070ff */
[----:B------:R-:W-:Y:S01]  /*38a0*/  FADD.FTZ R42, R42, R53 ;  /* 0x000000352a2a7221 */ /* 0x000fe20000010000 */
[----:B------:R-:W-:Y:S01]  /*38b0*/  FADD.FTZ R14, R16, R47 ;  /* 0x0000002f100e7221 */ /* 0x000fe20000010000 */
[----:B------:R-:W-:Y:S02]  /*38c0*/  F2FP.SATFINITE.E4M3.F32.PACK_AB_MERGE_C R139, R35, R34, R22 ;  /* 0x00000022238b723e */ /* 0x000fe40004807016 */
[----:B------:R-:W-:Y:S01]  /*38d0*/  FADD.FTZ R39, R43, R42 ;  /* 0x0000002a2b277221 */ /* 0x000fe20000010000 */
[----:B------:R-:W-:Y:S01]  /*38e0*/  FADD.FTZ R29, R21, R14 ;  /* 0x0000000e151d7221 */ /* 0x000fe20000010000 */
[----:B------:R-:W1:Y:S01]  /*38f0*/  MUFU.EX2 R41, R41 ;  /* 0x0000002900297308 */ /* 0x000e620000000800 */
[----:B------:R-:W-:Y:S01]  /*3900*/  F2FP.SATFINITE.E4M3.F32.PACK_AB_MERGE_C R138, R13, R8, R20 ;  /* 0x000000080d8a723e */ /* 0x000fe20004807014 */
[----:B------:R-:W-:Y:S01]  /*3910*/  FADD.FTZ R18, R56, R39 ;  /* 0x0000002738127221 */ /* 0x000fe20000010000 */
[----:B--2---:R-:W-:Y:S01]  /*3920*/  FADD.FTZ R14, R10, R29 ;  /* 0x0000001d0a0e7221 */ /* 0x004fe20000010000 */
[----:B------:R-:W-:-:S02]  /*3930*/  F2FP.SATFINITE.E4M3.F32.PACK_AB_MERGE_C R136, R66, R11, R23 ;  /* 0x0000000b4288723e */ /* 0x000fc40004807017 */
[----:B------:R-:W-:Y:S01]  /*3940*/  FADD.FTZ R21, R45, R18 ;  /* 0x000000122d157221 */ /* 0x000fe20000010000 */
[C---:B------:R-:W-:Y:S01]  /*3950*/  F2FP.SATFINITE.E4M3.F32.PACK_AB_MERGE_C R45, R74.reuse, R45, RZ ;  /* 0x0000002d4a2d723e */ /* 0x040fe200048070ff */
[----:B------:R-:W2:Y:S01]  /*3960*/  MUFU.EX2 R44, R44 ;  /* 0x0000002c002c7308 */ /* 0x000ea20000000800 */
[----:B0-----:R-:W-:Y:S01]  /*3970*/  FADD.FTZ R14, R15, R14 ;  /* 0x0000000e0f0e7221 */ /* 0x001fe20000010000 */
[----:B------:R-:W-:Y:S01]  /*3980*/  FADD.FTZ R21, R74, R21 ;  /* 0x000000154a157221 */ /* 0x000fe20000010000 */
[----:B------:R-:W-:-:S03]  /*3990*/  F2FP.SATFINITE.E4M3.F32.PACK_AB_MERGE_C R141, R56, R43, R45 ;  /* 0x0000002b388d723e */ /* 0x000fc6000480702d */
[----:B------:R-:W-:Y:S02]  /*39a0*/  FADD.FTZ R16, R46, R21 ;  /* 0x000000152e107221 */ /* 0x000fe40000010000 */
[----:B------:R-:W0:Y:S01]  /*39b0*/  MUFU.EX2 R12, R12 ;  /* 0x0000000c000c7308 */ /* 0x000e220000000800 */
[----:B-1----:R-:W-:Y:S01]  /*39c0*/  FADD.FTZ R19, R41, R14 ;  /* 0x0000000e29137221 */ /* 0x002fe20000010000 */
[----:B------:R-:W-:-:S06]  /*39d0*/  FADD.FTZ R16, R51, R16 ;  /* 0x0000001033107221 */ /* 0x000fcc0000010000 */
        /* <DEDUP_REMOVED lines=15> */
[----:B------:R-:W-:-:S03]  /*3ad0*/  F2FP.SATFINITE.E4M3.F32.PACK_AB_MERGE_C R143, R51, R46, R33 ;  /* 0x0000002e338f723e */ /* 0x000fc60004807021 */
        /* <DEDUP_REMOVED lines=8> */
[----:B------:R-:W-:Y:S01]  /*3b60*/  MUFU.EX2 R40, R40 ;  /* 0x0000002800287308 */ /* 0x000fe20000000800 */
[----:B--2---:R-:W-:-:S07]  /*3b70*/  FADD.FTZ R21, R38, R21 ;  /* 0x0000001526157221 */ /* 0x004fce0000010000 */
[----:B------:R-:W1:Y:S01]  /*3b80*/  MUFU.EX2 R55, R55 ;  /* 0x0000003700377308 */ /* 0x000e620000000800 */
[----:B0-----:R-:W-:-:S07]  /*3b90*/  FADD.FTZ R6, R28, R19 ;  /* 0x000000131c067221 */ /* 0x001fce0000010000 */
[----:B------:R-:W0:Y:S08]  /*3ba0*/  MUFU.EX2 R31, R31 ;  /* 0x0000001f001f7308 */ /* 0x000e300000000800 */
[----:B------:R-:W2:Y:S01]  /*3bb0*/  MUFU.EX2 R58, R58 ;  /* 0x0000003a003a7308 */ /* 0x000ea20000000800 */
[----:B-1----:R-:W-:Y:S01]  /*3bc0*/  F2FP.SATFINITE.E4M3.F32.PACK_AB_MERGE_C R16, R55, R40, RZ ;  /* 0x000000283710723e */ /* 0x002fe200048070ff */
[----:B------:R-:W-:-:S03]  /*3bd0*/  FADD.FTZ R40, R40, R21 ;  /* 0x0000001528287221 */ /* 0x000fc60000010000 */
[----:B------:R-:W-:Y:S01]  /*3be0*/  F2FP.SATFINITE.E4M3.F32.PACK_AB_MERGE_C R145, R38, R37, R16 ;  /* 0x000000252691723e */ /* 0x000fe20004807010 */
[----:B------:R-:W-:Y:S02]  /*3bf0*/  FADD.FTZ R40, R55, R40 ;  /* 0x0000002837287221 */ /* 0x000fe40000010000 */
[----:B------:R-:W1:Y:S01]  /*3c00*/  MUFU.EX2 R61, R61 ;  /* 0x0000003d003d7308 */ /* 0x000e620000000800 */
[----:B0-----:R-:W-:-:S07]  /*3c10*/  FADD.FTZ R7, R31, R6 ;  /* 0x000000061f077221 */ /* 0x001fce0000010000 */
[----:B------:R-:W0:Y:S01]  /*3c20*/  MUFU.EX2 R59, R59 ;  /* 0x0000003b003b7308 */ /* 0x000e220000000800 */
[C---:B--2---:R-:W-:Y:S01]  /*3c30*/  FADD.FTZ R7, R58.reuse, R7 ;  /* 0x000000073a077221 */ /* 0x044fe20000010000 */
[----:B------:R-:W-:-:S04]  /*3c40*/  F2FP.SATFINITE.E4M3.F32.PACK_AB_MERGE_C R31, R58, R31, RZ ;  /* 0x0000001f3a1f723e */ /* 0x000fc800048070ff */
[----:B------:R-:W-:Y:S02]  /*3c50*/  F2FP.SATFINITE.E4M3.F32.PACK_AB_MERGE_C R144, R28, R27, R31 ;  /* 0x0000001b1c90723e */ /* 0x000fe4000480701f */
[----:B------:R-:W2:Y:S01]  /*3c60*/  MUFU.EX2 R68, R68 ;  /* 0x0000004400447308 */ /* 0x000ea20000000800 */
[----:B-1----:R-:W-:-:S07]  /*3c70*/  F2FP.SATFINITE.E4M3.F32.PACK_AB_MERGE_C R8, R62, R61, RZ ;  /* 0x0000003d3e08723e */ /* 0x002fce00048070ff */
[----:B------:R-:W1:Y:S01]  /*3c80*/  MUFU.EX2 R60, R60 ;  /* 0x0000003c003c7308 */ /* 0x000e620000000800 */
[----:B0-----:R-:W-:-:S07]  /*3c90*/  FADD.FTZ R9, R59, R40 ;  /* 0x000000283b097221 */ /* 0x001fce0000010000 */
[----:B------:R-:W0:Y:S01]  /*3ca0*/  MUFU.EX2 R69, R69 ;  /* 0x0000004500457308 */ /* 0x000e220000000800 */
[----:B--2---:R-:W-:-:S07]  /*3cb0*/  FADD.FTZ R6, R68, R7 ;  /* 0x0000000744067221 */ /* 0x004fce0000010000 */
[----:B------:R-:W-:Y:S01]  /*3cc0*/  MUFU.EX2 R71, R71 ;  /* 0x0000004700477308 */ /* 0x000fe20000000800 */
[C---:B-1----:R-:W-:Y:S01]  /*3cd0*/  F2FP.SATFINITE.E4M3.F32.PACK_AB_MERGE_C R147, R60.reuse, R59, R8 ;  /* 0x0000003b3c93723e */ /* 0x042fe20004807008 */
[----:B------:R-:W-:-:S04]  /*3ce0*/  FADD.FTZ R60, R60, R9 ;  /* 0x000000093c3c7221 */ /* 0x000fc80000010000 */
[----:B------:R-:W-:Y:S02]  /*3cf0*/  FADD.FTZ R9, R61, R60 ;  /* 0x0000003c3d097221 */ /* 0x000fe40000010000 */
[----:B------:R-:W1:Y:S01]  /*3d00*/  MUFU.EX2 R72, R72 ;  /* 0x0000004800487308 */ /* 0x000e620000000800 */
[----:B0-----:R-:W-:Y:S01]  /*3d10*/  FADD.FTZ R6, R69, R6 ;  /* 0x0000000645067221 */ /* 0x001fe20000010000 */
[----:B------:R-:W-:Y:S01]  /*3d20*/  FADD.FTZ R9, R62, R9 ;  /* 0x000000093e097221 */ /* 0x000fe20000010000 */
[C---:B-1----:R-:W-:Y:S02]  /*3d30*/  F2FP.SATFINITE.E4M3.F32.PACK_AB_MERGE_C R7, R72.reuse, R71, RZ ;  /* 0x000000474807723e */ /* 0x042fe400048070ff */
[----:B------:R-:W-:Y:S02]  /*3d40*/  FADD.FTZ R71, R71, R6 ;  /* 0x0000000647477221 */ /* 0x000fe40000010000 */
[----:B------:R-:W-:Y:S02]  /*3d50*/  F2FP.SATFINITE.E4M3.F32.PACK_AB_MERGE_C R146, R69, R68, R7 ;  /* 0x000000444592723e */ /* 0x000fe40004807007 */
[----:B------:R-:W-:Y:S01]  /*3d60*/  FADD.FTZ R8, R72, R71 ;  /* 0x0000004748087221 */ /* 0x000fe20000010000 */
[----:B------:R-:W-:Y:S06]  /*3d70*/  @!P2 BRA `(.L_x_8895) ;  /* 0x000000240068a947 */ /* 0x000fec0003800000 */
[----:B------:R-:W-:Y:S01]  /*3d80*/  IMAD.MOV.U32 R7, RZ, RZ, R70 ;  /* 0x000000ffff077224 */ /* 0x000fe200078e0046 */
[----:B------:R-:W-:Y:S02]  /*3d90*/  MOV R6, R3 ;  /* 0x0000000300067202 */ /* 0x000fe40000000f00 */
        /* <DEDUP_REMOVED lines=24> */
[----:B------:R-:W-:Y:S01]  /*3f20*/  UMOV UR5, URZ ;  /* 0x0000003f00057c82 */ /* 0x000fe20008000000 */
[----:B------:R-:W-:Y:S01]  /*3f30*/  UMOV UR6, URZ ;  /* 0x0000003f00067c82 */ /* 0x000fe20008000000 */
[----:B------:R-:W-:-:S05]  /*3f40*/  ULDC UR21, c[0x0][0x988] ;  /* 0x0002620000157ab9 */ /* 0x000fca0000000800 */
.L_x_8905:
[----:B------:R-:W-:-:S04]  /*3f50*/  UISETP.NE.AND UP0, UPT, UR6, 0x1, UPT ;  /* 0x000000010600788c */ /* 0x000fc8000bf05270 */
[----:B------:R-:W-:-:S04]  /*3f60*/  USEL UR4, URZ, 0x1, UP0 ;  /* 0x000000013f047887 */ /* 0x000fc80008000000 */
[----:B------:R-:W-:Y:S01]  /*3f70*/  ULOP3.LUT UR4, UR5, UR4, URZ, 0x3c, !UPT ;  /* 0x0000000405047292 */ /* 0x000fe2000f8e3c3f */
[----:B------:R-:W-:Y:S11]  /*3f80*/  @!P0 BRA `(.L_x_8896) ;  /* 0x0000000000048947 */ /* 0x000ff60003800000 */
[----:B------:R-:W-:Y:S01]  /*3f90*/  BPT.TRAP 0x1 ;  /* 0x000000040000795c */ /* 0x000fe20000300000 */
.L_x_8896:
[----:B------:R-:W-:Y:S01]  /*3fa0*/  UIADD3 UR10, UR6, 0x1, URZ ;  /* 0x00000001060a7890 */ /* 0x000fe2000fffe03f */
[----:B------:R-:W-:-:S03]  /*3fb0*/  IMAD.U32 R3, RZ, RZ, UR4 ;  /* 0x00000004ff037e24 */ /* 0x000fc6000f8e00ff */
[----:B------:R-:W-:Y:S02]  /*3fc0*/  UISETP.NE.AND UP0, UPT, UR10, 0x2, UPT ;  /* 0x000000020a00788c */ /* 0x000fe4000bf05270 */
[----:B------:R-:W-:Y:S02]  /*3fd0*/  SHF.L.U32 R3, R3, 0x1f, RZ ;  /* 0x0000001f03037819 */ /* 0x000fe400000006ff */
[----:B------:R-:W-:-:S04]  /*3fe0*/  USEL UR10, UR10, URZ, UP0 ;  /* 0x0000003f0a0a7287 */ /* 0x000fc80008000000 */
[----:B------:R-:W-:Y:S02]  /*3ff0*/  ULEA UR22, UR10, UR38, 0x3 ;  /* 0x000000260a167291 */ /* 0x000fe4000f8e183f */
[----:B------:R-:W-:-:S07]  /*4000*/  IMAD.U32 R2, RZ, RZ, UR10 ;  /* 0x0000000aff027e24 */ /* 0x000fce000f8e00ff */
[----:B------:R0:W1:Y:S01]  /*4010*/  SYNCS.PHASECHK.TRANS64.TRYWAIT P2, [UR22+0x17030], R3 ;  /* 0x01703003ff0075a7 */ /* 0x0000620008040156 */
[----:B------:R-:W-:Y:S05]  /*4020*/  @!P0 BRA `(.L_x_8897) ;  /* 0x0000000000048947 */ /* 0x000fea0003800000 */
[----:B------:R-:W-:Y:S01]  /*4030*/  BPT.TRAP 0x1 ;  /* 0x000000040000795c */ /* 0x000fe20000300000 */
.L_x_8897:
[----:B-1----:R-:W-:Y:S05]  /*4040*/  @P2 BRA `(.L_x_8898) ;  /* 0x0000000000082947 */ /* 0x002fea0003800000 */
[----:B------:R-:W1:Y:S02]  /*4050*/  SYNCS.PHASECHK.TRANS64.TRYWAIT P2, [UR22+0x17030], R3 ;  /* 0x01703003ff0075a7 */ /* 0x000e640008040156 */
[----:B-1----:R-:W-:Y:S05]  /*4060*/  @!P2 BRA `(.L_x_8899) ;  /* 0x0000008000a8a947 */ /* 0x002fea0003800000 */
.L_x_8898:
[----:B------:R-:W-:Y:S01]  /*4070*/  R2UR UR18, R2 ;  /* 0x00000000021272ca */ /* 0x000fe200000e0000 */
[----:B------:R-:W-:Y:S01]  /*4080*/  WARPGROUP.ARRIVE ;  /* 0x00000000000079c5 */ /* 0x000fe20000000000 */
[----:B------:R-:W-:Y:S01]  /*4090*/  R2UR UR16, R4 ;  /* 0x00000000041072ca */ /* 0x000fe200000e0000 */
[----:B------:R-:W-:Y:S01]  /*40a0*/  UMOV UR19, 0xc0000010 ;  /* 0xc000001000137882 */ /* 0x000fe20000000000 */
[----:B------:R-:W-:Y:S01]  /*40b0*/  R2UR UR17, R5 ;  /* 0x00000000051172ca */ /* 0x000fe200000e0000 */
[----:B------:R-:W-:Y:S01]  /*40c0*/  UMOV UR11, 0xc0000010 ;  /* 0xc0000010000b7882 */ /* 0x000fe20000000000 */
[----:B------:R-:W-:-:S07]  /*40d0*/  UMOV UR15, 0xc0000010 ;  /* 0xc0000010000f7882 */ /* 0x000fce0000000000 */
[----:B------:R-:W-:-:S04]  /*40e0*/  UIMAD UR18, UR18, 0x300, UR20 ;  /* 0x00000300121278a4 */ /* 0x000fc8000f8e0214 */
[----:B------:R-:W-:Y:S02]  /*40f0*/  UIADD3 UR10, UR18, 0x100, URZ ;  /* 0x00000100120a7890 */ /* 0x000fe4000fffe03f */
[----:B------:R-:W-:-:S03]  /*4100*/  UIADD3 UR14, UR18, 0x200, URZ ;  /* 0x00000200120e7890 */ /* 0x000fc6000fffe03f */
        /* <DEDUP_REMOVED lines=8> */
[----:B------:R-:W-:Y:S05]  /*4190*/  @!P0 BRA `(.L_x_8900) ;  /* 0x0000000000048947 */ /* 0x000fea0003800000 */
[----:B------:R-:W-:Y:S01]  /*41a0*/  BPT.TRAP 0x1 ;  /* 0x000000040000795c */ /* 0x000fe20000300000 */
.L_x_8900:
[----:B------:R-:W-:Y:S01]  /*41b0*/  ULEA UR11, UR6, UR38, 0x3 ;  /* 0x00000026060b7291 */ /* 0x000fe2000f8e183f */
[----:B01----:R-:W-:-:S05]  /*41c0*/  IMAD.U32 R3, RZ, RZ, UR5 ;  /* 0x00000005ff037e24 */ /* 0x003fca000f8e00ff */
[----:B------:R-:W-:-:S04]  /*41d0*/  SHF.L.U32 R3, R3, 0x1f, RZ ;  /* 0x0000001f03037819 */ /* 0x000fc800000006ff */
[----:B------:R0:W1:Y:S01]  /*41e0*/  SYNCS.PHASECHK.TRANS64.TRYWAIT P2, [UR11+0x17050], R3 ;  /* 0x01705003ff0075a7 */ /* 0x000062000804014b */
[----:B------:R-:W-:Y:S05]  /*41f0*/  @!P0 BRA `(.L_x_8901) ;  /* 0x0000000000048947 */ /* 0x000fea0003800000 */
[----:B------:R-:W-:Y:S01]  /*4200*/  BPT.TRAP 0x1 ;  /* 0x000000040000795c */ /* 0x000fe20000300000 */
.L_x_8901:
        /* <DEDUP_REMOVED lines=35> */
[C---:B------:R-:W-:Y:S01]  /*4440*/  FMUL.FTZ R29, R0.reuse, R43 ;  /* 0x0000002b001d7220 */ /* 0x040fe20000410000 */
[C---:B------:R-:W-:Y:S01]  /*4450*/  FMUL.FTZ R30, R0.reuse, R44 ;  /* 0x0000002c001e7220 */ /* 0x040fe20000410000 */
[----:B------:R-:W-:Y:S01]  /*4460*/  FMUL.FTZ R32, R0, R46 ;  /* 0x0000002e00207220 */ /* 0x000fe20000410000 */
[----:B------:R-:W3:Y:S01]  /*4470*/  MUFU.TANH R14, R14 ;  /* 0x0000000e000e7308 */ /* 0x000ee20000002400 */
[----:B----4-:R-:W-:Y:S01]  /*4480*/  FMNMX.FTZ R61, R10, R61, !PT ;  /* 0x0000003d0a3d7209 */ /* 0x010fe20007810000 */
        /* <DEDUP_REMOVED lines=25> */
[----:B------:R-:W-:-:S05]  /*4620*/  FMUL.FTZ R61, R0, R75 ;  /* 0x0000004b003d7220 */ /* 0x000fca0000410000 */
[----:B------:R-:W4:Y:S01]  /*4630*/  MUFU.TANH R18, R18 ;  /* 0x0000001200127308 */ /* 0x000f220000002400 */
[----:B--2---:R-:W-:-:S07]  /*4640*/  FMNMX.FTZ R63, R15, R62, !PT ;  /* 0x0000003e0f3f7209 */ /* 0x004fce0007810000 */
[----:B------:R-:W2:Y:S01]  /*4650*/  MUFU.TANH R20, R20 ;  /* 0x0000001400147308 */ /* 0x000ea20000002400 */
[----:B---3--:R-:W-:-:S07]  /*4660*/  FMNMX.FTZ R65, R17, R64, !PT ;  /* 0x0000004011417209 */ /* 0x008fce0007810000 */
[----:B------:R-:W3:Y:S01]  /*4670*/  MUFU.TANH R19, R19 ;  /* 0x0000001300137308 */ /* 0x000ee20000002400 */
[----:B----4-:R-:W-:-:S07]  /*4680*/  FMNMX.FTZ R62, R18, R63, !PT ;  /* 0x0000003f123e7209 */ /* 0x010fce0007810000 */
[----:B------:R-:W4:Y:S01]  /*4690*/  MUFU.TANH R21, R21 ;  /* 0x0000001500157308 */ /* 0x000f220000002400 */
[----:B--2---:R-:W-:-:S07]  /*46a0*/  FMNMX.FTZ R64, R20, R65, !PT ;  /* 0x0000004114407209 */ /* 0x004fce0007810000 */
[----:B------:R-:W2:Y:S01]  /*46b0*/  MUFU.TANH R22, R22 ;  /* 0x0000001600167308 */ /* 0x000ea20000002400 */
[----:B---3--:R-:W-:Y:S01]  /*46c0*/  FMNMX.FTZ R63, R19, R62, !PT ;  /* 0x0000003e133f7209 */ /* 0x008fe20007810000 */
[----:B------:R-:W-:-:S06]  /*46d0*/  FMUL.FTZ R62, R0, R76 ;  /* 0x0000004c003e7220 */ /* 0x000fcc0000410000 */
[----:B------:R-:W3:Y:S01]  /*46e0*/  MUFU.TANH R24, R24 ;  /* 0x0000001800187308 */ /* 0x000ee20000002400 */
[----:B----4-:R-:W-:-:S07]  /*46f0*/  FMNMX.FTZ R65, R21, R64, !PT ;  /* 0x0000004015417209 */ /* 0x010fce0007810000 */
[----:B------:R-:W4:Y:S01]  /*4700*/  MUFU.TANH R23, R23 ;  /* 0x0000001700177308 */ /* 0x000f220000002400 */
[----:B--2---:R-:W-:Y:S01]  /*4710*/  FMNMX.FTZ R64, R22, R63, !PT ;  /* 0x0000003f16407209 */ /* 0x004fe20007810000 */
[----:B------:R-:W-:-:S06]  /*4720*/  FMUL.FTZ R63, R0, R77 ;  /* 0x0000004d003f7220 */ /* 0x000fcc0000410000 */
[----:B------:R-:W2:Y:S01]  /*4730*/  MUFU.TANH R25, R25 ;  /* 0x0000001900197308 */ /* 0x000ea20000002400 */
[----:B---3--:R-:W-:-:S07]  /*4740*/  FMNMX.FTZ R66, R24, R65, !PT ;  /* 0x0000004118427209 */ /* 0x008fce0007810000 */
[----:B------:R-:W3:Y:S01]  /*4750*/  MUFU.TANH R26, R26 ;  /* 0x0000001a001a7308 */ /* 0x000ee20000002400 */
[----:B----4-:R-:W-:-:S07]  /*4760*/  FMNMX.FTZ R65, R23, R64, !PT ;  /* 0x0000004017417209 */ /* 0x010fce0007810000 */
[----:B------:R-:W4:Y:S01]  /*4770*/  MUFU.TANH R28, R28 ;  /* 0x0000001c001c7308 */ /* 0x000f220000002400 */
[----:B--2---:R-:W-:-:S07]  /*4780*/  FMNMX.FTZ R67, R25, R66, !PT ;  /* 0x0000004219437209 */ /* 0x004fce0007810000 */
[----:B------:R-:W2:Y:S01]  /*4790*/  MUFU.TANH R27, R27 ;  /* 0x0000001b001b7308 */ /* 0x000ea20000002400 */
[----:B---3--:R-:W-:-:S07]  /*47a0*/  FMNMX.FTZ R64, R26, R65, !PT ;  /* 0x000000411a407209 */ /* 0x008fce0007810000 */
        /* <DEDUP_REMOVED lines=8> */
[----:B----4-:R-:W-:Y:S01]  /*4830*/  FMNMX.FTZ R66, R30, R65, !PT ;  /* 0x000000411e427209 */ /* 0x010fe20007810000 */
[----:B------:R-:W-:-:S06]  /*4840*/  FMUL.FTZ R65, R0, R79 ;  /* 0x0000004f00417220 */ /* 0x000fcc0000410000 */
        /* <DEDUP_REMOVED lines=89> */
[----:B---3--:R-:W-:Y:S02]  /*4de0*/  FMNMX.FTZ R75, R72, R75, !PT ;  /* 0x0000004b484b7209 */ /* 0x008fe40007810000 */
[----:B----4-:R-:W-:Y:S01]  /*4df0*/  FMNMX.FTZ R77, R73, R76, !PT ;  /* 0x0000004c494d7209 */ /* 0x010fe20007810000 */
[----:B-1----:R-:W-:Y:S06]  /*4e00*/  @P2 BRA `(.L_x_8902) ;  /* 0x0000000000082947 */ /* 0x002fec0003800000 */
[----:B------:R-:W1:Y:S02]  /*4e10*/  SYNCS.PHASECHK.TRANS64.TRYWAIT P2, [UR11+0x17050], R3 ;  /* 0x01705003ff0075a7 */ /* 0x000e64000804014b */
[----:B-1----:R-:W-:Y:S05]  /*4e20*/  @!P2 BRA `(.L_x_8903) ;  /* 0x000000740050a947 */ /* 0x002fea0003800000 */
.L_x_8902:
[----:B------:R-:W-:Y:S01]  /*4e30*/  UIADD3 UR5, UR38, 0x400, URZ ;  /* 0x0000040026057890 */ /* 0x000fe2000fffe03f */
[----:B------:R-:W-:Y:S01]  /*4e40*/  WARPGROUP.ARRIVE ;  /* 0x00000000000079c5 */ /* 0x000fe20000000000 */
[----:B------:R-:W-:Y:S01]  /*4e50*/  UMOV UR15, 0x40000040 ;  /* 0x40000040000f7882 */ /* 0x000fe20000000000 */
[----:B-1----:R-:W1:Y:S01]  /*4e60*/  SHFL.BFLY PT, R70, R75, 0x2, 0x1f ;  /* 0x0c401f004b467f89 */ /* 0x002e6200000e0000 */
[----:B------:R-:W-:Y:S01]  /*4e70*/  USHF.R.U32.HI UR5, URZ, 0x4, UR5 ;  /* 0x000000043f057899 */ /* 0x000fe20008011605 */
[----:B--2---:R-:W-:Y:S01]  /*4e80*/  FMNMX.FTZ R77, R74, R77, !PT ;  /* 0x0000004d4a4d7209 */ /* 0x004fe20007810000 */
[----:B------:R-:W-:Y:S02]  /*4e90*/  UMOV UR10, UR21 ;  /* 0x00000015000a7c82 */ /* 0x000fe40008000000 */
[----:B------:R-:W-:Y:S01]  /*4ea0*/  ULOP3.LUT UR5, UR5, 0x3fff, URZ, 0xc0, !UPT ;  /* 0x00003fff05057892 */ /* 0x000fe2000f8ec03f */
[----:B------:R-:W-:Y:S01]  /*4eb0*/  IMAD.U32 R80, RZ, RZ, UR10 ;  /* 0x0000000aff507e24 */ /* 0x000fe2000f8e00ff */
[----:B------:R-:W2:Y:S02]  /*4ec0*/  SHFL.BFLY PT, R78, R77, 0x2, 0x1f ;  /* 0x0c401f004d4e7f89 */ /* 0x000ea400000e0000 */
[----:B------:R-:W-:-:S04]  /*4ed0*/  ULOP3.LUT UR5, UR5, 0x10000, URZ, 0xfc, !UPT ;  /* 0x0001000005057892 */ /* 0x000fc8000f8efc3f */
[----:B------:R-:W-:-:S07]  /*4ee0*/  UIMAD UR6, UR6, 0x300, UR5 ;  /* 0x00000300060678a4 */ /* 0x000fce000f8e0205 */
[----:B------:R-:W-:Y:S02]  /*4ef0*/  UMOV UR14, UR6 ;  /* 0x00000006000e7c82 */ /* 0x000fe40008000000 */
[----:B------:R-:W-:Y:S01]  /*4f00*/  QGMMA.64x96x32.F32.E4M3.E4M3 R88, R148, gdesc[UR12], R88, gsb0 ;  /* 0x0160000c94587df3 */ /* 0x000fe20008000858 */
[----:B------:R-:W-:Y:S01]  /*4f10*/  UIADD3 UR14, UR6, 0x2, URZ ;  /* 0x00000002060e7890 */ /* 0x000fe2000fffe03f */
[----:B-1----:R-:W-:Y:S01]  /*4f20*/  FMNMX.FTZ R76, R75, R70, !PT ;  /* 0x000000464b4c7209 */ /* 0x002fe20007810000 */
[----:B------:R-:W-:-:S04]  /*4f30*/  UMOV UR15, 0x40000040 ;  /* 0x40000040000f7882 */ /* 0x000fc80000000000 */
[----:B0-----:R-:W0:Y:S01]  /*4f40*/  SHFL.BFLY PT, R3, R76, 0x1, 0x1f ;  /* 0x0c201f004c037f89 */ /* 0x001e2200000e0000 */
[----:B--2---:R-:W-:Y:S01]  /*4f50*/  FMNMX.FTZ R78, R77, R78, !PT ;  /* 0x0000004e4d4e7209 */ /* 0x004fe20007810000 */
[----:B------:R-:W-:-:S04]  /*4f60*/  IMAD.U32 R77, RZ, RZ, UR10 ;  /* 0x0000000aff4d7e24 */ /* 0x000fc8000f8e00ff */
[----:B------:R-:W1:Y:S01]  /*4f70*/  SHFL.BFLY PT, R79, R78, 0x1, 0x1f ;  /* 0x0c201f004e4f7f89 */ /* 0x000e6200000e0000 */
[----:B0-----:R-:W-:-:S05]  /*4f80*/  FMNMX.FTZ R3, R76, R3, !PT ;  /* 0x000000034c037209 */ /* 0x001fca0007810000 */
[C---:B------:R-:W-:Y:S01]  /*4f90*/  FFMA.FTZ R75, R3.reuse, R80, -8 ;  /* 0xc1000000034b7423 */ /* 0x040fe20000010050 */
[----:B------:R-:W-:-:S01]  /*4fa0*/  FADD.FTZ R6, -R3, R6 ;  /* 0x0000000603067221 */ /* 0x000fc20000010100 */
[----:B-1----:R-:W-:Y:S02]  /*4fb0*/  FMNMX.FTZ R70, R78, R79, !PT ;  /* 0x0000004f4e467209 */ /* 0x002fe40007810000 */
        /* <DEDUP_REMOVED lines=17> */
[----:B------:R-:W-:Y:S01]  /*50d0*/  FMUL.FTZ R79, R6, UR10 ;  /* 0x0000000a064f7c20 */ /* 0x000fe20008410000 */
[----:B------:R-:W-:-:S01]  /*50e0*/  FFMA.FTZ R71, R72, UR10, -R75 ;  /* 0x0000000a48477c23 */ /* 0x000fc2000801084b */
[C---:B------:R-:W-:Y:S01]  /*50f0*/  FADD.FTZ R6, -R70.reuse, R7 ;  /* 0x0000000746067221 */ /* 0x040fe20000010100 */
[----:B------:R-:W-:-:S01]  /*5100*/  FFMA.FTZ R72, R70, R77, -8 ;  /* 0xc100000046487423 */ /* 0x000fc2000001004d */
        /* <DEDUP_REMOVED lines=40> */
[----:B------:R-:W1:Y:S01]  /*5390*/  MUFU.EX2 R75, R75 ;  /* 0x0000004b004b7308 */ /* 0x000e620000000800 */
[----:B0-----:R-:W-:-:S01]  /*53a0*/  FFMA.FTZ R8, R7, R8, R76 ;  /* 0x0000000807087223 */ /* 0x001fc2000001004c */
[----:B------:R-:W-:Y:S02]  /*53b0*/  WARPGROUP.DEPBAR.LE gsb0, 0x0 ;  /* 0x00008000000079c5 */ /* 0x000fe40000010000 */
[----:B------:R-:W-:-:S04]  /*53c0*/  WARPGROUP.ARRIVE ;  /* 0x00000000000079c5 */ /* 0x000fc80000000000 */
[----:B------:R-:W0:Y:S02]  /*53d0*/  MUFU.EX2 R11, R11 ;  /* 0x0000000b000b7308 */ /* 0x000e240000000800 */
[----:B------:R-:W-:Y:S01]  /*53e0*/  QGMMA.64x96x32.F32.E4M3.E4M3 R88, R136, gdesc[UR12], R88, gsb0 ;  /* 0x0160000c88587df3 */ /* 0x000fe20008000858 */
[----:B------:R-:W-:Y:S01]  /*53f0*/  UIADD3 UR14, UR6, 0x4, URZ ;  /* 0x00000004060e7890 */ /* 0x000fe2000fffe03f */
[----:B-1----:R-:W-:Y:S01]  /*5400*/  FFMA.FTZ R9, R6, R9, R75 ;  /* 0x0000000906097223 */ /* 0x002fe2000001004b */
[----:B------:R-:W-:-:S03]  /*5410*/  UMOV UR15, 0x40000040 ;  /* 0x40000040000f7882 */ /* 0x000fc60000000000 */
[----:B------:R-:W1:Y:S01]  /*5420*/  MUFU.EX2 R12, R12 ;  /* 0x0000000c000c7308 */ /* 0x000e620000000800 */
[----:B------:R-:W-:-:S07]  /*5430*/  UIADD3 UR6, UR6, 0x6, URZ ;  /* 0x0000000606067890 */ /* 0x000fce000fffe03f */
        /* <DEDUP_REMOVED lines=32> */
[----:B------:R-:W-:Y:S01]  /*5640*/  QGMMA.64x96x32.F32.E4M3.E4M3 R88, R140, gdesc[UR12], R88, gsb0 ;  /* 0x0160000c8c587df3 */ /* 0x000fe20008000858 */
[----:B------:R-:W-:Y:S01]  /*5650*/  UMOV UR14, UR6 ;  /* 0x00000006000e7c82 */ /* 0x000fe20008000000 */
[----:B------:R-:W-:-:S04]  /*5660*/  UMOV UR15, 0x40000040 ;  /* 0x40000040000f7882 */ /* 0x000fc80000000000 */
        /* <DEDUP_REMOVED lines=29> */
[----:B--2---:R-:W-:-:S01]  /*5840*/  FADD.FTZ R78, R34, R77 ;  /* 0x0000004d224e7221 */ /* 0x004fc20000010000 */
[----:B------:R-:W-:Y:S02]  /*5850*/  WARPGROUP.DEPBAR.LE gsb0, 0x0 ;  /* 0x00008000000079c5 */ /* 0x000fe40000010000 */
[----:B------:R-:W-:-:S04]  /*5860*/  WARPGROUP.ARRIVE ;  /* 0x00000000000079c5 */ /* 0x000fc80000000000 */
[----:B------:R-:W2:Y:S01]  /*5870*/  MUFU.EX2 R40, R40 ;  /* 0x0000002800287308 */ /* 0x000ea20000000800 */
[----:B0-----:R-:W-:-:S01]  /*5880*/  FADD.FTZ R9, R37, R8 ;  /* 0x0000000825097221 */ /* 0x001fc20000010000 */
[----:B------:R-:W-:Y:S01]  /*5890*/  QGMMA.64x96x32.F32.E4M3.E4M3 R88, R144, gdesc[UR12], R88, gsb0 ;  /* 0x0160000c90587df3 */ /* 0x000fe20008000858 */
[----:B-1----:R-:W-:-:S05]  /*58a0*/  FADD.FTZ R77, R39, R78 ;  /* 0x0000004e274d7221 */ /* 0x002fca0000010000 */
[----:B------:R-:W0:Y:S08]  /*58b0*/  MUFU.EX2 R38, R38 ;  /* 0x0000002600267308 */ /* 0x000e300000000800 */
        /* <DEDUP_REMOVED lines=29> */
[----:B--2---:R-:W-:-:S01]  /*5a90*/  FADD.FTZ R8, R52, R9 ;  /* 0x0000000934087221 */ /* 0x004fc20000010000 */
[----:B------:R-:W-:-:S06]  /*5aa0*/  WARPGROUP.DEPBAR.LE gsb0, 0x0 ;  /* 0x00008000000079c5 */ /* 0x000fcc0000010000 */
[----:B------:R-:W2:Y:S01]  /*5ab0*/  MUFU.EX2 R55, R55 ;  /* 0x0000003700377308 */ /* 0x000ea20000000800 */
[----:B0-----:R-:W-:-:S01]  /*5ac0*/  FADD.FTZ R78, R50, R77 ;  /* 0x0000004d324e7221 */ /* 0x001fc20000010000 */
[----:B------:R-:W-:-:S06]  /*5ad0*/  IMAD.U32 R77, RZ, RZ, UR22 ;  /* 0x00000016ff4d7e24 */ /* 0x000fcc000f8e00ff */
        /* <DEDUP_REMOVED lines=10> */
[----:B------:R-:W-:-:S05]  /*5b80*/  @!P1 VIADD R8, R77, 0x17040 ;  /* 0x000170404d089836 */ /* 0x000fca0000000000 */
[----:B------:R-:W-:Y:S01]  /*5b90*/  @!P1 PRMT R8, RZ, 0x654, R8 ;  /* 0x00000654ff089816 */ /* 0x000fe20000000008 */
[----:B------:R-:W2:Y:S01]  /*5ba0*/  MUFU.EX2 R58, R58 ;  /* 0x0000003a003a7308 */ /* 0x000ea20000000800 */
[----:B0-----:R-:W-:-:S02]  /*5bb0*/  FADD.FTZ R69, R59, R78 ;  /* 0x0000004e3b457221 */ /* 0x001fc40000010000 */
[----:B------:R0:W-:Y:S05]  /*5bc0*/  @!P1 SYNCS.ARRIVE.TRANS64.RED.A1T0 RZ, [R8+URZ], RZ ;  /* 0x000000ff08ff99a7 */ /* 0x0001ea000810043f */
[----:B------:R-:W3:Y:S01]  /*5bd0*/  MUFU.EX2 R61, R61 ;  /* 0x0000003d003d7308 */ /* 0x000ee20000000800 */
[----:B-1----:R-:W-:-:S07]  /*5be0*/  FADD.FTZ R78, R60, R9 ;  /* 0x000000093c4e7221 */ /* 0x002fce0000010000 */
        /* <DEDUP_REMOVED lines=24> */
.L_x_8904:
[----:B------:R-:W-:Y:S01]  /*5d70*/  UISETP.GT.AND UP0, UPT, UR40, UR37, UPT ;  /* 0x000000252800728c */ /* 0x000fe2000bf04270 */
[----:B------:R-:W-:Y:S01]  /*5d80*/  F2FP.SATFINITE.E4M3.F32.PACK_AB_MERGE_C R10, R15, R10, RZ ;  /* 0x0000000a0f0a723e */ /* 0x000fe200048070ff */
[----:B------:R-:W-:Y:S01]  /*5d90*/  UIADD3 UR5, UR11, 0x17060, URZ ;  /* 0x000170600b057890 */ /* 0x000fe2000fffe03f */
[----:B------:R-:W-:Y:S01]  /*5da0*/  F2FP.SATFINITE.E4M3.F32.PACK_AB_MERGE_C R13, R16, R13, RZ ;  /* 0x0000000d100d723e */ /* 0x000fe200048070ff */
[----:B------:R-:W-:Y:S01]  /*5db0*/  UIADD3 UR40, UR40, -0x1, URZ ;  /* 0xffffffff28287890 */ /* 0x000fe2000fffe03f */
[----:B------:R-:W-:Y:S01]  /*5dc0*/  F2FP.SATFINITE.E4M3.F32.PACK_AB_MERGE_C R18, R23, R18, RZ ;  /* 0x000000121712723e */ /* 0x000fe200048070ff */
[----:B------:R-:W-:Y:S01]  /*5dd0*/  UPRMT UR5, UR7, 0x654, UR5 ;  /* 0x0000065407057896 */ /* 0x000fe20008000005 */
[----:B------:R-:W-:Y:S01]  /*5de0*/  PLOP3.LUT P2, PT, PT, PT, UP0, 0x80, 0x0 ;  /* 0x000000000000781c */ /* 0x000fe20003f4f008 */
        /* <DEDUP_REMOVED lines=27> */
[----:B------:R-:W-:Y:S01]  /*5fa0*/  R2UR UR6, R2 ;  /* 0x00000000020672ca */ /* 0x000fe200000e0000 */
        /* <DEDUP_REMOVED lines=55> */
.L_x_8895:
[----:B------:R-:W-:Y:S06]  /*6320*/  BAR.ARV 0x8, 0x200 ;  /* 0x0208000000007b1d */ /* 0x000fec0000002000 */
[----:B------:R-:W-:Y:S05]  /*6330*/  @!P0 BRA `(.L_x_8906) ;  /* 0x0000000000048947 */ /* 0x000fea0003800000 */
[----:B------:R-:W-:Y:S01]  /*6340*/  BPT.TRAP 0x1 ;  /* 0x000000040000795c */ /* 0x000fe20000300000 */
.L_x_8906:
[----:B------:R-:W-:Y:S01]  /*6350*/  R2UR UR11, R2 ;  /* 0x00000000020b72ca */ /* 0x000fe200000e0000 */
[----:B------:R-:W-:-:S05]  /*6360*/  IMAD.U32 R0, RZ, RZ, UR4 ;  /* 0x00000004ff007e24 */ /* 0x000fca000f8e00ff */
[----:B------:R-:W-:-:S07]  /*6370*/  SHF.L.U32 R0, R0, 0x1f, RZ ;  /* 0x0000001f00007819 */ /* 0x000fce00000006ff */
[----:B------:R-:W-:-:S09]  /*6380*/  ULEA UR11, UR11, UR38, 0x3 ;  /* 0x000000260b0b7291 */ /* 0x000fd2000f8e183f */
[----:B------:R0:W1:Y:S01]  /*6390*/  SYNCS.PHASECHK.TRANS64.TRYWAIT P1, [UR11+0x17050], R0 ;  /* 0x01705000ff0075a7 */ /* 0x000062000802014b */
[----:B------:R-:W-:Y:S05]  /*63a0*/  @!P0 BRA `(.L_x_8907) ;  /* 0x0000000000048947 */ /* 0x000fea0003800000 */
[----:B------:R-:W-:Y:S01]  /*63b0*/  BPT.TRAP 0x1 ;  /* 0x000000040000795c */ /* 0x000fe20000300000 */
.L_x_8907:
[----:B-1----:R-:W-:Y:S05]  /*63c0*/  @P1 BRA `(.L_x_8908) ;  /* 0x0000000000081947 */ /* 0x002fea0003800000 */
[----:B------:R-:W1:Y:S02]  /*63d0*/  SYNCS.PHASECHK.TRANS64.TRYWAIT P1, [UR11+0x17050], R0 ;  /* 0x01705000ff0075a7 */ /* 0x000e64000802014b */
[----:B-1----:R-:W-:Y:S05]  /*63e0*/  @!P1 BRA `(.L_x_8909) ;  /* 0x0000005c00f89947 */ /* 0x002fea0003800000 */
.L_x_8908:
[----:B------:R-:W-:Y:S01]  /*63f0*/  ULDC.64 UR12, c[0x0][0x9a0] ;  /* 0x00026800000c7ab9 */ /* 0x000fe20000000a00 */
[----:B------:R-:W-:Y:S01]  /*6400*/  UIADD3 UR38, UR38, 0x400, URZ ;  /* 0x0000040026267890 */ /* 0x000fe2000fffe03f */
[----:B------:R-:W-:Y:S01]  /*6410*/  R2UR UR15, R2 ;  /* 0x00000000020f72ca */ /* 0x000fe200000e0000 */
[----:B------:R-:W-:Y:S01]  /*6420*/  UISETP.NE.U32.AND UP0, UPT, UR12, URZ, UPT ;  /* 0x0000003f0c00728c */ /* 0x000fe2000bf05070 */
[----:B------:R-:W-:Y:S01]  /*6430*/  WARPGROUP.ARRIVE ;  /* 0x00000000000079c5 */ /* 0x000fe20000000000 */
[----:B------:R-:W-:Y:S01]  /*6440*/  USHF.R.U32.HI UR38, URZ, 0x4, UR38 ;  /* 0x000000043f267899 */ /* 0x000fe20008011626 */
[----:B------:R-:W-:Y:S01]  /*6450*/  IMAD.MOV.U32 R6, RZ, RZ, 0x3f800000 ;  /* 0x3f800000ff067424 */ /* 0x000fe200078e00ff */
[----:B------:R-:W-:Y:S02]  /*6460*/  UISETP.NE.AND.EX UP0, UPT, UR13, URZ, UPT, UP0 ;  /* 0x0000003f0d00728c */ /* 0x000fe4000bf05300 */
[----:B------:R-:W-:-:S04]  /*6470*/  ULOP3.LUT UR38, UR38, 0x3fff, URZ, 0xc0, !UPT ;  /* 0x00003fff26267892 */ /* 0x000fc8000f8ec03f */
[----:B------:R-:W-:Y:S01]  /*6480*/  ULOP3.LUT UR38, UR38, 0x10000, URZ, 0xfc, !UPT ;  /* 0x0001000026267892 */ /* 0x000fe2000f8efc3f */
[----:B------:R-:W-:-:S04]  /*6490*/  PLOP3.LUT P1, PT, PT, PT, UP0, 0x80, 0x0 ;  /* 0x000000000000781c */ /* 0x000fc80003f2f008 */
[----:B------:R-:W-:Y:S01]  /*64a0*/  @UP0 ULDC.64 UR8, c[0x0][0x9c8] ;  /* 0x0002720000080ab9 */ /* 0x000fe20000000a00 */
[----:B------:R-:W-:Y:S02]  /*64b0*/  @UP0 USHF.R.S32.HI UR14, URZ, 0x1f, UR36 ;  /* 0x0000001f3f0e0899 */ /* 0x000fe40008011424 */
[----:B------:R-:W-:Y:S02]  /*64c0*/  @UP0 UIMAD UR6, UR46, UR8, URZ ;  /* 0x000000082e0602a4 */ /* 0x000fe4000f8e023f */
[----:B------:R-:W-:Y:S02]  /*64d0*/  @UP0 UIMAD.WIDE.U32 UR4, UR43, UR8, URZ ;  /* 0x000000082b0402a5 */ /* 0x000fe4000f8e003f */
[----:B------:R-:W-:Y:S02]  /*64e0*/  @UP0 UIMAD UR8, UR43, UR9, UR6 ;  /* 0x000000092b0802a4 */ /* 0x000fe4000f8e0206 */
[----:B------:R-:W-:Y:S01]  /*64f0*/  UIMAD UR6, UR15, 0x300, UR38 ;  /* 0x000003000f0678a4 */ /* 0x000fe2000f8e0226 */
[----:B------:R-:W-:-:S02]  /*6500*/  @UP0 ULDC.64 UR16, c[0x0][0x9d0] ;  /* 0x0002740000100ab9 */ /* 0x000fc40000000a00 */
[----:B------:R-:W-:Y:S01]  /*6510*/  UMOV UR15, 0x40000040 ;  /* 0x40000040000f7882 */ /* 0x000fe20000000000 */
[----:B------:R-:W-:Y:S02]  /*6520*/  @UP0 UIMAD UR9, UR14, UR16, URZ ;  /* 0x000000100e0902a4 */ /* 0x000fe4000f8e023f */
[----:B------:R-:W-:Y:S01]  /*6530*/  @UP0 UIADD3 UR5, UR5, UR8, URZ ;  /* 0x0000000805050290 */ /* 0x000fe2000fffe03f */
[----:B------:R-:W-:Y:S01]  /*6540*/  UMOV UR14, UR6 ;  /* 0x00000006000e7c82 */ /* 0x000fe20008000000 */
[----:B------:R-:W-:Y:S01]  /*6550*/  @UP0 UIMAD UR9, UR36, UR17, UR9 ;  /* 0x00000011240902a4 */ /* 0x000fe2000f8e0209 */
[----:B------:R-:W-:Y:S01]  /*6560*/  QGMMA.64x96x32.F32.E4M3.E4M3 R88, R148, gdesc[UR12], R88, gsb0 ;  /* 0x0160000c94587df3 */ /* 0x000fe20008000858 */
[----:B------:R-:W-:-:S04]  /*6570*/  @UP0 UIMAD.WIDE.U32 UR4, UR36, UR16, UR4 ;  /* 0x00000010240402a5 */ /* 0x000fc8000f8e0004 */
[----:B------:R-:W-:Y:S02]  /*6580*/  @UP0 UIADD3 UR5, UR5, UR9, URZ ;  /* 0x0000000905050290 */ /* 0x000fe4000fffe03f */
[----:B------:R-:W-:-:S04]  /*6590*/  @UP0 ULEA UR8, UP1, UR4, UR12, 0x2 ;  /* 0x0000000c04080291 */ /* 0x000fc8000f82103f */
[----:B------:R-:W-:Y:S02]  /*65a0*/  @UP0 ULEA.HI.X UR9, UR4, UR13, UR5, 0x2, UP1 ;  /* 0x0000000d04090291 */ /* 0x000fe400088f1405 */
[----:B------:R-:W-:-:S04]  /*65b0*/  MOV R4, UR8 ;  /* 0x0000000800047c02 */ /* 0x000fc80008000f00 */
[----:B-1----:R-:W-:-:S05]  /*65c0*/  IMAD.U32 R5, RZ, RZ, UR9 ;  /* 0x00000009ff057e24 */ /* 0x002fca000f8e00ff */
[----:B------:R1:W2:Y:S01]  /*65d0*/  @P1 LDG.E R6, desc[UR44][R4.64] ;  /* 0x0000002c04061981 */ /* 0x0002a2000c1e1900 */
[----:B------:R-:W-:Y:S01]  /*65e0*/  UIADD3 UR4, UR6, 0x2, URZ ;  /* 0x0000000206047890 */ /* 0x000fe2000fffe03f */
[----:B------:R-:W-:-:S06]  /*65f0*/  UMOV UR15, 0x40000040 ;  /* 0x40000040000f7882 */ /* 0x000fcc0000000000 */
[----:B------:R-:W-:Y:S01]  /*6600*/  UMOV UR14, UR4 ;  /* 0x00000004000e7c82 */ /* 0x000fe20008000000 */
[----:B------:R-:W-:Y:S02]  /*6610*/  WARPGROUP.DEPBAR.LE gsb0, 0x0 ;  /* 0x00008000000079c5 */ /* 0x000fe40000010000 */
[----:B------:R-:W-:-:S06]  /*6620*/  WARPGROUP.ARRIVE ;  /* 0x00000000000079c5 */ /* 0x000fcc0000000000 */
[----:B------:R-:W-:Y:S01]  /*6630*/  QGMMA.64x96x32.F32.E4M3.E4M3 R88, R136, gdesc[UR12], R88, gsb0 ;  /* 0x0160000c88587df3 */ /* 0x000fe20008000858 */
[----:B------:R-:W-:Y:S01]  /*6640*/  UIADD3 UR4, UR6, 0x4, URZ ;  /* 0x0000000406047890 */ /* 0x000fe2000fffe03f */
[----:B------:R-:W-:-:S06]  /*6650*/  UMOV UR15, 0x40000040 ;  /* 0x40000040000f7882 */ /* 0x000fcc0000000000 */
[----:B------:R-:W-:Y:S01]  /*6660*/  UMOV UR14, UR4 ;  /* 0x00000004000e7c82 */ /* 0x000fe20008000000 */
[----:B------:R-:W3:Y:S01]  /*6670*/  SHFL.BFLY PT, R7, R8, 0x2, 0x1f ;  /* 0x0c401f0008077f89 */ /* 0x000ee200000e0000 */
[----:B------:R-:W-:-:S03]  /*6680*/  UIADD3 UR6, UR6, 0x6, URZ ;  /* 0x0000000606067890 */ /* 0x000fc6000fffe03f */
[----:B------:R-:W4:Y:S01]  /*6690*/  SHFL.BFLY PT, R2, R9, 0x2, 0x1f ;  /* 0x0c401f0009027f89 */ /* 0x000f2200000e0000 */
[----:B------:R-:W-:Y:S02]  /*66a0*/  WARPGROUP.DEPBAR.LE gsb0, 0x0 ;  /* 0x00008000000079c5 */ /* 0x000fe40000010000 */
[----:B------:R-:W-:-:S06]  /*66b0*/  WARPGROUP.ARRIVE ;  /* 0x00000000000079c5 */ /* 0x000fcc0000000000 */
[----:B------:R-:W-:Y:S01]  /*66c0*/  QGMMA.64x96x32.F32.E4M3.E4M3 R88, R140, gdesc[UR12], R88, gsb0 ;  /* 0x0160000c8c587df3 */ /* 0x000fe20008000858 */
[----:B------:R-:W-:Y:S01]  /*66d0*/  UMOV UR14, UR6 ;  /* 0x00000006000e7c82 */ /* 0x000fe20008000000 */
[----:B------:R-:W-:Y:S01]  /*66e0*/  UMOV UR15, 0x40000040 ;  /* 0x40000040000f7882 */ /* 0x000fe20000000000 */
[----:B---3--:R-:W-:Y:S01]  /*66f0*/  FADD.FTZ R7, R7, R8 ;  /* 0x0000000807077221 */ /* 0x008fe20000010000 */
[----:B----4-:R-:W-:-:S04]  /*6700*/  FADD.FTZ R2, R2, R9 ;  /* 0x0000000902027221 */ /* 0x010fc80000010000 */
[----:B0-----:R-:W0:Y:S04]  /*6710*/  SHFL.BFLY PT, R0, R7, 0x1, 0x1f ;  /* 0x0c201f0007007f89 */ /* 0x001e2800000e0000 */
[----:B-1----:R-:W1:Y:S01]  /*6720*/  SHFL.BFLY PT, R5, R2, 0x1, 0x1f ;  /* 0x0c201f0002057f89 */ /* 0x002e6200000e0000 */
[----:B0-----:R-:W-:Y:S01]  /*6730*/  FADD.FTZ R4, R7, R0 ;  /* 0x0000000007047221 */ /* 0x001fe20000010000 */
[----:B-1----:R-:W-:-:S04]  /*6740*/  FADD.FTZ R10, R2, R5 ;  /* 0x00000005020a7221 */ /* 0x002fc80000010000 */
[C---:B------:R-:W-:Y:S01]  /*6750*/  FSETP.NE.FTZ.AND P1, PT, R4.reuse, RZ, PT ;  /* 0x000000ff0400720b */ /* 0x040fe20003f35000 */
[----:B------:R-:W-:Y:S01]  /*6760*/  FMUL.FTZ R11, R4, 0.00390625 ;  /* 0x3b800000040b7820 */ /* 0x000fe20000410000 */
[----:B------:R-:W-:Y:S01]  /*6770*/  FMUL.FTZ R8, R10, 0.00390625 ;  /* 0x3b8000000a087820 */ /* 0x000fe20000410000 */
[----:B------:R-:W-:-:S03]  /*6780*/  IMAD.MOV.U32 R5, RZ, RZ, RZ ;  /* 0x000000ffff057224 */ /* 0x000fc600078e00ff */
[----:B------:R-:W-:Y:S02]  /*6790*/  FSETP.NE.FTZ.AND P2, PT, R11, RZ, PT ;  /* 0x000000ff0b00720b */ /* 0x000fe40003f55000 */
[----:B------:R-:W-:Y:S01]  /*67a0*/  FSETP.NE.FTZ.AND P3, PT, R8, RZ, PT ;  /* 0x000000ff0800720b */ /* 0x000fe20003f75000 */
[----:B------:R-:W-:Y:S02]  /*67b0*/  WARPGROUP.DEPBAR.LE gsb0, 0x0 ;  /* 0x00008000000079c5 */ /* 0x000fe40000010000 */
[----:B------:R-:W-:-:S06]  /*67c0*/  WARPGROUP.ARRIVE ;  /* 0x00000000000079c5 */ /* 0x000fcc0000000000 */
[----:B------:R-:W-:Y:S01]  /*67d0*/  QGMMA.64x96x32.F32.E4M3.E4M3 R88, R144, gdesc[UR12], R88, gsb0 ;  /* 0x0160000c90587df3 */ /* 0x000fe20008000858 */
[----:B------:R-:W-:Y:S01]  /*67e0*/  @P1 MUFU.RCP R5, R4 ;  /* 0x0000000400051308 */ /* 0x000fe20000001000 */
[----:B------:R-:W-:Y:S01]  /*67f0*/  FSETP.NE.FTZ.AND P1, PT, R10, RZ, PT ;  /* 0x000000ff0a00720b */ /* 0x000fe20003f35000 */
[----:B------:R-:W-:-:S06]  /*6800*/  IMAD.MOV.U32 R9, RZ, RZ, RZ ;  /* 0x000000ffff097224 */ /* 0x000fcc00078e00ff */
        /* <DEDUP_REMOVED lines=18> */
.L_x_8910:
        /* <DEDUP_REMOVED lines=52> */
.L_x_8888:
        /* <DEDUP_REMOVED lines=8> */
[----:B------:R-:W3:Y:S01]  /*6cf0*/  LDC R74, c[0x0][0xc50] ;  /* 0x00031400ff4a7b82 */ /* 0x000ee20000000800 */
[----:B0-----:R-:W-:-:S05]  /*6d00*/  IMAD.SHL.U32 R6, R25, 0x4, RZ ;  /* 0x0000000419067824 */ /* 0x001fca00078e00ff */
[----:B------:R-:W-:Y:S02]  /*6d10*/  LOP3.LUT R6, R6, 0xc, RZ, 0xc0, !PT ;  /* 0x0000000c06067812 */ /* 0x000fe400078ec0ff */
[----:B------:R-:W-:Y:S02]  /*6d20*/  BAR.SYNC.DEFER_BLOCKING 0x1, 0x180 ;  /* 0x0046000000007b1d */ /* 0x000fe40000010000 */
[----:B------:R-:W-:-:S05]  /*6d30*/  IADD3 R6, P0, R6, UR4, RZ ;  /* 0x0000000406067c10 */ /* 0x000fca000ff1e0ff */
[----:B------:R-:W-:-:S05]  /*6d40*/  IMAD.X R7, RZ, RZ, UR5, P0 ;  /* 0x00000005ff077e24 */ /* 0x000fca00080e06ff */
[----:B------:R0:W4:Y:S01]  /*6d50*/  LDG.E.CONSTANT R12, desc[UR44][R6.64] ;  /* 0x0000002c060c7981 */ /* 0x000122000c1e9900 */
        /* <DEDUP_REMOVED lines=10> */
[----:B------:R-:W-:Y:S01]  /*6e00*/  SEL R13, R4, R13, P0 ;  /* 0x0000000d040d7207 */ /* 0x000fe20000000000 */
[----:B------:R-:W-:Y:S01]  /*6e10*/  IMAD.U32 R27, RZ, RZ, UR5 ;  /* 0x00000005ff1b7e24 */ /* 0x000fe2000f8e00ff */
[----:B------:R-:W-:Y:S01]  /*6e20*/  SHF.R.S32.HI R4, RZ, 0x1f, R25 ;  /* 0x0000001fff047819 */ /* 0x000fe20000011419 */
[----:B------:R-:W-:Y:S01]  /*6e30*/  UIADD3 UR9, UR5, UR9, URZ ;  /* 0x0000000905097290 */ /* 0x000fe2000fffe03f */
[----:B------:R-:W-:Y:S01]  /*6e40*/  SEL R81, R3, R8, P0 ;  /* 0x0000000803517207 */ /* 0x000fe20000000000 */
[----:B------:R-:W1:Y:S01]  /*6e50*/  @P2 LDC R72, c[0x0][0xbec] ;  /* 0x0002fb00ff482b82 */ /* 0x000e620000000800 */
[----:B0-----:R-:W-:Y:S01]  /*6e60*/  LEA.HI R6, R4, R25, RZ, 0x7 ;  /* 0x0000001904067211 */ /* 0x001fe200078f38ff */
[----:B------:R-:W-:Y:S01]  /*6e70*/  UIMAD.WIDE.U32 UR6, UR36, UR10, URZ ;  /* 0x0000000a240672a5 */ /* 0x000fe2000f8e003f */
[----:B------:R-:W-:Y:S01]  /*6e80*/  SEL R3, R8, R3, P0 ;  /* 0x0000000308037207 */ /* 0x000fe20000000000 */
[----:B------:R-:W-:Y:S01]  /*6e90*/  IMAD.U32 R27, RZ, RZ, UR9 ;  /* 0x00000009ff1b7e24 */ /* 0x000fe2000f8e00ff */
[----:B------:R-:W-:Y:S01]  /*6ea0*/  LOP3.LUT R8, R6, 0xffffff80, RZ, 0xc0, !PT ;  /* 0xffffff8006087812 */ /* 0x000fe200078ec0ff */
[----:B------:R-:W-:Y:S01]  /*6eb0*/  UIMAD UR8, UR36, UR11, UR8 ;  /* 0x0000000b240872a4 */ /* 0x000fe2000f8e0208 */
[----:B------:R-:W-:Y:S01]  /*6ec0*/  SEL R53, R132, R23, P0 ;  /* 0x0000001784357207 */ /* 0x000fe20000000000 */
[----:B------:R-:W0:Y:S01]  /*6ed0*/  @P2 LDC R76, c[0x0][0xbec] ;  /* 0x0002fb00ff4c2b82 */ /* 0x000e220000000800 */
[----:B------:R-:W-:Y:S01]  /*6ee0*/  SEL R71, R23, R132, P0 ;  /* 0x0000008417477207 */ /* 0x000fe20000000000 */
[----:B------:R-:W-:Y:S01]  /*6ef0*/  IMAD.IADD R40, R25, 0x1, -R8 ;  /* 0x0000000119287824 */ /* 0x000fe200078e0a08 */
[----:B------:R-:W-:Y:S01]  /*6f00*/  SEL R55, R15, R10, P0 ;  /* 0x0000000a0f377207 */ /* 0x000fe20000000000 */
[----:B------:R-:W-:Y:S01]  /*6f10*/  UIADD3 UR8, UR7, UR8, URZ ;  /* 0x0000000807087290 */ /* 0x000fe2000fffe03f */
[----:B------:R-:W-:Y:S01]  /*6f20*/  SEL R15, R10, R15, P0 ;  /* 0x0000000f0a0f7207 */ /* 0x000fe20000000000 */
[----:B------:R-:W-:Y:S01]  /*6f30*/  IMAD.U32 R35, RZ, RZ, UR7 ;  /* 0x00000007ff237e24 */ /* 0x000fe2000f8e00ff */
[----:B------:R-:W-:Y:S01]  /*6f40*/  SHF.R.S32.HI R23, RZ, 0x1f, R40 ;  /* 0x0000001fff177819 */ /* 0x000fe20000011428 */
[----:B------:R-:W-:Y:S01]  /*6f50*/  IMAD.U32 R34, RZ, RZ, UR6 ;  /* 0x00000006ff227e24 */ /* 0x000fe2000f8e00ff */
[----:B------:R-:W-:Y:S01]  /*6f60*/  SEL R43, R58, R19, P0 ;  /* 0x000000133a2b7207 */ /* 0x000fe20000000000 */
[----:B------:R-:W-:Y:S01]  /*6f70*/  IMAD.U32 R35, RZ, RZ, UR8 ;  /* 0x00000008ff237e24 */ /* 0x000fe2000f8e00ff */
[----:B------:R-:W-:Y:S01]  /*6f80*/  LEA.HI R10, R23, R40, RZ, 0x2 ;  /* 0x00000028170a7211 */ /* 0x000fe200078f10ff */
[----:B------:R-:W-:Y:S01]  /*6f90*/  ULDC.64 UR6, c[0x0][0xb48] ;  /* 0x0002d20000067ab9 */ /* 0x000fe20000000a00 */
[----:B------:R-:W-:Y:S01]  /*6fa0*/  SEL R58, R19, R58, P0 ;  /* 0x0000003a133a7207 */ /* 0x000fe20000000000 */
[----:B------:R-:W-:Y:S01]  /*6fb0*/  ULDC.64 UR8, c[0x0][0xb28] ;  /* 0x0002ca0000087ab9 */ /* 0x000fe20000000a00 */
[----:B------:R-:W-:-:S02]  /*6fc0*/  SHF.R.S32.HI R19, RZ, 0x7, R6 ;  /* 0x00000007ff137819 */ /* 0x000fc40000011406 */
[--C-:B------:R-:W-:Y:S02]  /*6fd0*/  SHF.R.S32.HI R6, RZ, 0x2, R10.reuse ;  /* 0x00000002ff067819 */ /* 0x100fe4000001140a */
[----:B------:R-:W-:Y:S02]  /*6fe0*/  SHF.R.S32.HI R7, RZ, 0x1f, R10 ;  /* 0x0000001fff077819 */ /* 0x000fe4000001140a */
[----:B------:R-:W-:Y:S02]  /*6ff0*/  LEA.HI R4, R4, R25, RZ, 0x2 ;  /* 0x0000001904047211 */ /* 0x000fe400078f10ff */
[----:B------:R-:W-:Y:S02]  /*7000*/  LEA.HI R7, R7, R6, RZ, 0x3 ;  /* 0x0000000607077211 */ /* 0x000fe400078f18ff */
[----:B------:R-:W-:Y:S02]  /*7010*/  SEL R57, R5, R14, P0 ;  /* 0x0000000e05397207 */ /* 0x000fe40000000000 */
[----:B------:R-:W-:-:S02]  /*7020*/  SEL R5, R14, R5, P0 ;  /* 0x000000050e057207 */ /* 0x000fc40000000000 */
[----:B------:R-:W-:Y:S01]  /*7030*/  LOP3.LUT R8, R4, 0xfffffffc, RZ, 0xc0, !PT ;  /* 0xfffffffc04087812 */ /* 0x000fe200078ec0ff */
[----:B------:R-:W-:Y:S01]  /*7040*/  IMAD.HI R4, R19, 0x55555556, RZ ;  /* 0x5555555613047827 */ /* 0x000fe200078e02ff */
[----:B------:R-:W-:Y:S02]  /*7050*/  SEL R65, R9, R20, P0 ;  /* 0x0000001409417207 */ /* 0x000fe40000000000 */
[----:B------:R-:W-:Y:S02]  /*7060*/  SEL R14, R20, R9, P0 ;  /* 0x00000009140e7207 */ /* 0x000fe40000000000 */
[----:B------:R-:W-:Y:S02]  /*7070*/  LOP3.LUT R9, R7, 0xfffffff8, RZ, 0xc0, !PT ;  /* 0xfffffff807097812 */ /* 0x000fe400078ec0ff */
[----:B------:R-:W-:Y:S02]  /*7080*/  IADD3 R8, R25, -R8, RZ ;  /* 0x8000000819087210 */ /* 0x000fe40007ffe0ff */
[----:B------:R-:W-:Y:S01]  /*7090*/  LEA.HI R7, R23, R40, RZ, 0x5 ;  /* 0x0000002817077211 */ /* 0x000fe200078f28ff */
[----:B------:R-:W-:Y:S01]  /*70a0*/  IMAD.IADD R6, R6, 0x1, -R9 ;  /* 0x0000000106067824 */ /* 0x000fe200078e0a09 */
[----:B------:R-:W-:-:S02]  /*70b0*/  SEL R61, R135, R134, P0 ;  /* 0x00000086873d7207 */ /* 0x000fc40000000000 */
[----:B------:R-:W-:Y:S02]  /*70c0*/  LEA.HI R4, R4, R4, RZ, 0x1 ;  /* 0x0000000404047211 */ /* 0x000fe400078f08ff */
[----:B------:R-:W-:Y:S02]  /*70d0*/  SHF.R.S32.HI R7, RZ, 0x5, R7 ;  /* 0x00000005ff077819 */ /* 0x000fe40000011407 */
[----:B------:R-:W-:Y:S01]  /*70e0*/  LEA.HI R9, R8, R8, RZ, 0x1 ;  /* 0x0000000808097211 */ /* 0x000fe200078f08ff */
[----:B------:R-:W-:Y:S01]  /*70f0*/  IMAD R4, R4, -0x3, R19 ;  /* 0xfffffffd04047824 */ /* 0x000fe200078e0213 */
[----:B------:R-:W-:Y:S01]  /*7100*/  SEL R33, R134, R135, P0 ;  /* 0x0000008786217207 */ /* 0x000fe20000000000 */
[----:B------:R-:W-:Y:S01]  /*7110*/  IMAD R7, R7, 0x10, R6 ;  /* 0x0000001007077824 */ /* 0x000fe200078e0206 */
[----:B------:R-:W-:Y:S02]  /*7120*/  LOP3.LUT R9, R9, 0x1ffffffe, RZ, 0xc0, !PT ;  /* 0x1ffffffe09097812 */ /* 0x000fe400078ec0ff */
[----:B------:R-:W-:Y:S01]  /*7130*/  SEL R49, R124, R21, P0 ;  /* 0x000000157c317207 */ /* 0x000fe20000000000 */
[----:B------:R-:W-:Y:S01]  /*7140*/  IMAD R4, R4, 0x40, R7 ;  /* 0x0000004004047824 */ /* 0x000fe200078e0207 */
[----:B------:R-:W-:Y:S01]  /*7150*/  SEL R75, R21, R124, P0 ;  /* 0x0000007c154b7207 */ /* 0x000fe20000000000 */
[----:B------:R-:W-:Y:S01]  /*7160*/  IMAD.IADD R9, R8, 0x1, -R9 ;  /* 0x0000000108097824 */ /* 0x000fe200078e0a09 */
[----:B------:R-:W-:Y:S01]  /*7170*/  SEL R31, R98, R99, P0 ;  /* 0x00000063621f7207 */ /* 0x000fe20000000000 */
[--C-:B--2---:R-:W-:Y:S01]  /*7180*/  IMAD R54, R45, 0xc0, R4.reuse ;  /* 0x000000c02d367824 */ /* 0x104fe200078e0204 */
[----:B------:R-:W-:Y:S01]  /*7190*/  SEL R21, R114, R115, P0 ;  /* 0x0000007372157207 */ /* 0x000fe20000000000 */
[----:B------:R-:W-:Y:S01]  /*71a0*/  IMAD R9, R9, 0x8, R4 ;  /* 0x0000000809097824 */ /* 0x000fe200078e0204 */
[----:B------:R-:W-:-:S02]  /*71b0*/  SEL R77, R47, R24, P0 ;  /* 0x000000182f4d7207 */ /* 0x000fc40000000000 */
[----:B------:R-:W-:Y:S01]  /*71c0*/  SEL R47, R24, R47, P0 ;  /* 0x0000002f182f7207 */ /* 0x000fe20000000000 */
[----:B------:R-:W-:Y:S01]  /*71d0*/  IMAD R45, R45, 0xc0, R9 ;  /* 0x000000c02d2d7824 */ /* 0x000fe200078e0209 */
[----:B------:R-:W-:Y:S02]  /*71e0*/  SEL R59, R18, R11, P0 ;  /* 0x0000000b123b7207 */ /* 0x000fe40000000000 */
[----:B------:R-:W-:Y:S01]  /*71f0*/  SEL R18, R11, R18, P0 ;  /* 0x000000120b127207 */ /* 0x000fe20000000000 */
[----:B0-----:R-:W-:Y:S01]  /*7200*/  @P2 IMAD.HI.U32 R76, R45, R76, RZ ;  /* 0x0000004c2d4c2227 */ /* 0x001fe200078e00ff */
[----:B------:R-:W-:Y:S02]  /*7210*/  SEL R73, R51, R26, P0 ;  /* 0x0000001a33497207 */ /* 0x000fe40000000000 */
[----:B------:R-:W-:Y:S01]  /*7220*/  SEL R51, R26, R51, P0 ;  /* 0x000000331a337207 */ /* 0x000fe20000000000 */
[----:B------:R-:W-:Y:S01]  /*7230*/  IMAD.U32 R26, RZ, RZ, UR4 ;  /* 0x00000004ff1a7e24 */ /* 0x000fe2000f8e00ff */
[----:B------:R-:W-:Y:S01]  /*7240*/  SEL R69, R94, R95, P0 ;  /* 0x0000005f5e457207 */ /* 0x000fe20000000000 */
[----:B------:R-:W3:Y:S01]  /*7250*/  S2UR UR4, SR_CTAID.Y ;  /* 0x00000000000479c3 */ /* 0x000ee20000002600 */
        /* <DEDUP_REMOVED lines=22> */
[C---:B------:R-:W-:Y:S02]  /*73c0*/  LOP3.LUT P1, RZ, R40.reuse, 0x3, RZ, 0xc0, !PT ;  /* 0x0000000328ff7812 */ /* 0x040fe4000782c0ff */
[----:B------:R-:W-:Y:S02]  /*73d0*/  IADD3 R40, R40, -R7, RZ ;  /* 0x8000000728287210 */ /* 0x000fe40007ffe0ff */
[----:B----4-:R-:W-:Y:S01]  /*73e0*/  LOP3.LUT R44, R12, 0x2, RZ, 0x3c, !PT ;  /* 0x000000020c2c7812 */ /* 0x010fe200078e3cff */
[----:B------:R-:W-:Y:S04]  /*73f0*/  SHFL.IDX PT, R60, R33, R12, 0x1c1f ;  /* 0x001c1f0c213c7589 */ /* 0x000fe800000e0000 */
[----:B------:R-:W0:Y:S04]  /*7400*/  SHFL.IDX PT, R61, R61, R44, 0x1c1f ;  /* 0x001c1f2c3d3d7589 */ /* 0x000e2800000e0000 */
[----:B------:R2:W-:Y:S04]  /*7410*/  SHFL.IDX PT, R24, R31, R12, 0x1c1f ;  /* 0x001c1f0c1f187589 */ /* 0x0005e800000e0000 */
[----:B------:R-:W-:Y:S04]  /*7420*/  SHFL.IDX PT, R9, R21, R12, 0x1c1f ;  /* 0x001c1f0c15097589 */ /* 0x000fe800000e0000 */
[----:B------:R-:W-:Y:S01]  /*7430*/  SHFL.IDX PT, R20, R81, R12, 0x1c1f ;  /* 0x001c1f0c51147589 */ /* 0x000fe200000e0000 */
[----:B--2---:R-:W2:Y:S03]  /*7440*/  LDC.64 R30, c[0x0][0xbd8] ;  /* 0x0002f600ff1e7b82 */ /* 0x004ea60000000a00 */
[----:B------:R0:W-:Y:S04]  /*7450*/  SHFL.IDX PT, R21, R3, R44, 0x1c1f ;  /* 0x001c1f2c03157589 */ /* 0x0001e800000e0000 */
[----:B------:R-:W-:Y:S04]  /*7460*/  SHFL.IDX PT, R19, R83, R12, 0x1c1f ;  /* 0x001c1f0c53137589 */ /* 0x000fe800000e0000 */
[----:B------:R-:W4:Y:S01]  /*7470*/  SHFL.IDX PT, R62, R13, R44, 0x1c1f ;  /* 0x001c1f2c0d3e7589 */ /* 0x000f2200000e0000 */
[----:B0-----:R-:W-:-:S03]  /*7480*/  SEL R3, R61, R60, P0 ;  /* 0x0000003c3d037207 */ /* 0x001fc60000000000 */
[----:B------:R-:W-:Y:S04]  /*7490*/  SHFL.IDX PT, R57, R57, R12, 0x1c1f ;  /* 0x001c1f0c39397589 */ /* 0x000fe800000e0000 */
[----:B------:R0:W5:Y:S04]  /*74a0*/  SHFL.IDX PT, R66, R5, R44, 0x1c1f ;  /* 0x001c1f2c05427589 */ /* 0x00016800000e0000 */
[----:B------:R-:W-:Y:S04]  /*74b0*/  SHFL.IDX PT, R59, R59, R12, 0x1c1f ;  /* 0x001c1f0c3b3b7589 */ /* 0x000fe800000e0000 */
[----:B------:R5:W-:Y:S01]  /*74c0*/  SHFL.IDX PT, R68, R18, R44, 0x1c1f ;  /* 0x001c1f2c12447589 */ /* 0x000be200000e0000 */
[----:B0-----:R-:W-:-:S03]  /*74d0*/  SEL R5, R60, R61, P0 ;  /* 0x0000003d3c057207 */ /* 0x001fc60000000000 */
[----:B------:R-:W-:Y:S01]  /*74e0*/  SHFL.IDX PT, R55, R55, R12, 0x1c1f ;  /* 0x001c1f0c37377589 */ /* 0x000fe200000e0000 */
[----:B------:R-:W0:Y:S03]  /*74f0*/  LDC.64 R60, c[0x0][0xb40] ;  /* 0x0002d000ff3c7b82 */ /* 0x000e260000000a00 */
[----:B------:R-:W1:Y:S01]  /*7500*/  SHFL.IDX PT, R64, R15, R44, 0x1c1f ;  /* 0x001c1f2c0f407589 */ /* 0x000e6200000e0000 */
[----:B----4-:R-:W-:-:S03]  /*7510*/  SEL R13, R19, R62, P0 ;  /* 0x0000003e130d7207 */ /* 0x010fc60000000000 */
[----:B------:R4:W-:Y:S04]  /*7520*/  SHFL.IDX PT, R28, R69, R12, 0x1c1f ;  /* 0x001c1f0c451c7589 */ /* 0x0009e800000e0000 */
[----:B------:R-:W-:Y:S01]  /*7530*/  SHFL.IDX PT, R16, R67, R12, 0x1c1f ;  /* 0x001c1f0c43107589 */ /* 0x000fe200000e0000 */
[----:B-----5:R-:W-:-:S03]  /*7540*/  SEL R18, R57, R66, P0 ;  /* 0x0000004239127207 */ /* 0x020fc60000000000 */
[----:B------:R-:W-:Y:S01]  /*7550*/  SHFL.IDX PT, R8, R41, R12, 0x1c1f ;  /* 0x001c1f0c29087589 */ /* 0x000fe200000e0000 */
[----:B----4-:R-:W4:Y:S03]  /*7560*/  @P2 LDC R69, c[0x0][0xbf0] ;  /* 0x0002fc00ff452b82 */ /* 0x010f260000000800 */
[----:B------:R-:W-:Y:S04]  /*7570*/  SHFL.IDX PT, R7, R37, R12, 0x1c1f ;  /* 0x001c1f0c25077589 */ /* 0x000fe800000e0000 */
[----:B------:R-:W-:Y:S01]  /*7580*/  SHFL.IDX PT, R4, R39, R12, 0x1c1f ;  /* 0x001c1f0c27047589 */ /* 0x000fe200000e0000 */
[----:B0-----:R-:W-:-:S03]  /*7590*/  IMAD.WIDE.U32 R34, R60, UR43, R34 ;  /* 0x0000002b3c227c25 */ /* 0x001fc6000f8e0022 */
[----:B------:R-:W-:Y:S01]  /*75a0*/  SHFL.IDX PT, R6, R25, R12, 0x1c1f ;  /* 0x001c1f0c19067589 */ /* 0x000fe200000e0000 */
[----:B-1----:R-:W-:-:S03]  /*75b0*/  SEL R15, R64, R55, P0 ;  /* 0x00000037400f7207 */ /* 0x002fc60000000000 */
[----:B------:R-:W-:Y:S04]  /*75c0*/  SHFL.IDX PT, R67, R17, R44, 0x1c1f ;  /* 0x001c1f2c11437589 */ /* 0x000fe800000e0000 */
[----:B------:R0:W-:Y:S04]  /*75d0*/  SHFL.IDX PT, R70, R14, R44, 0x1c1f ;  /* 0x001c1f2c0e467589 */ /* 0x0001e800000e0000 */
[----:B------:R-:W-:Y:S04]  /*75e0*/  SHFL.IDX PT, R58, R58, R44, 0x1c1f ;  /* 0x001c1f2c3a3a7589 */ /* 0x000fe800000e0000 */
[----:B------:R-:W-:Y:S01]  /*75f0*/  SHFL.IDX PT, R50, R75, R44, 0x1c1f ;  /* 0x001c1f2c4b327589 */ /* 0x000fe200000e0000 */
[----:B0-----:R-:W-:Y:S01]  /*7600*/  SEL R14, R66, R57, P0 ;  /* 0x00000039420e7207 */ /* 0x001fe20000000000 */
[----:B------:R-:W-:-:S02]  /*7610*/  IMAD R57, RZ, RZ, -UR36 ;  /* 0x80000024ff397e24 */ /* 0x000fc4000f8e02ff */
[----:B------:R-:W-:Y:S04]  /*7620*/  SHFL.IDX PT, R47, R47, R44, 0x1c1f ;  /* 0x001c1f2c2f2f7589 */ /* 0x000fe800000e0000 */
[----:B------:R0:W-:Y:S04]  /*7630*/  SHFL.IDX PT, R56, R71, R44, 0x1c1f ;  /* 0x001c1f2c47387589 */ /* 0x0001e800000e0000 */
[----:B------:R-:W-:Y:S04]  /*7640*/  SHFL.IDX PT, R51, R51, R44, 0x1c1f ;  /* 0x001c1f2c33337589 */ /* 0x000fe800000e0000 */
[----:B------:R-:W-:Y:S01]  /*7650*/  SHFL.IDX PT, R41, R95, R44, 0x1c1f ;  /* 0x001c1f2c5f297589 */ /* 0x000fe200000e0000 */
[----:B0-----:R-:W0:Y:S03]  /*7660*/  @P2 LDC R71, c[0x0][0xbf0] ;  /* 0x0002fc00ff472b82 */ /* 0x001e260000000800 */
        /* <DEDUP_REMOVED lines=10> */
[----:B------:R-:W1:Y:S04]  /*7710*/  SHFL.IDX PT, R65, R65, R12, 0x1c1f ;  /* 0x001c1f0c41417589 */ /* 0x000e6800000e0000 */
[----:B------:R-:W5:Y:S01]  /*7720*/  SHFL.IDX PT, R42, R79, R12, 0x1c1f ;  /* 0x001c1f0c4f2a7589 */ /* 0x000f6200000e0000 */
[----:B--2---:R-:W-:-:S03]  /*7730*/  IMAD R44, R30, UR46, RZ ;  /* 0x0000002e1e2c7c24 */ /* 0x004fc6000f8e02ff */
[----:B------:R-:W-:Y:S01]  /*7740*/  SHFL.IDX PT, R43, R43, R12, 0x1c1f ;  /* 0x001c1f0c2b2b7589 */ /* 0x000fe200000e0000 */
[----:B------:R-:W-:-:S03]  /*7750*/  IMAD R31, R31, UR43, R44 ;  /* 0x0000002b1f1f7c24 */ /* 0x000fc6000f8e022c */
[----:B------:R-:W2:Y:S01]  /*7760*/  SHFL.IDX PT, R48, R77, R12, 0x1c1f ;  /* 0x001c1f0c4d307589 */ /* 0x000ea200000e0000 */
[----:B------:R-:W-:-:S03]  /*7770*/  @P2 IMAD.HI.U32 R44, R45, R72, RZ ;  /* 0x000000482d2c2227 */ /* 0x000fc600078e00ff */
[----:B------:R-:W2:Y:S04]  /*7780*/  SHFL.IDX PT, R49, R49, R12, 0x1c1f ;  /* 0x001c1f0c31317589 */ /* 0x000ea800000e0000 */
[----:B------:R-:W2:Y:S04]  /*7790*/  SHFL.IDX PT, R52, R73, R12, 0x1c1f ;  /* 0x001c1f0c49347589 */ /* 0x000ea800000e0000 */
[----:B------:R-:W2:Y:S04]  /*77a0*/  SHFL.IDX PT, R53, R53, R12, 0x1c1f ;  /* 0x001c1f0c35357589 */ /* 0x000ea800000e0000 */
[----:B------:R-:W-:Y:S04]  /*77b0*/  SHFL.IDX PT, R29, R29, R12, 0x1c1f ;  /* 0x001c1f0c1d1d7589 */ /* 0x000fe800000e0000 */
[----:B------:R-:W-:Y:S04]  /*77c0*/  SHFL.IDX PT, R11, R11, R12, 0x1c1f ;  /* 0x001c1f0c0b0b7589 */ /* 0x000fe800000e0000 */
[----:B------:R3:W-:Y:S02]  /*77d0*/  SHFL.IDX PT, R10, R63, R12, 0x1c1f ;  /* 0x001c1f0c3f0a7589 */ /* 0x0007e400000e0000 */
[----:B---3--:R-:W-:-:S02]  /*77e0*/  SEL R12, R20, R21, P0 ;  /* 0x00000015140c7207 */ /* 0x008fc40000000000 */
[----:B------:R-:W-:Y:S02]  /*77f0*/  SEL R20, R21, R20, P0 ;  /* 0x0000001415147207 */ /* 0x000fe40000000000 */
[----:B------:R-:W-:Y:S01]  /*7800*/  SEL R21, R62, R19, P0 ;  /* 0x000000133e157207 */ /* 0x000fe20000000000 */
[----:B------:R-:W-:Y:S01]  /*7810*/  IMAD.WIDE.U32 R62, R30, UR43, R26 ;  /* 0x0000002b1e3e7c25 */ /* 0x000fe2000f8e001a */
[----:B------:R-:W-:Y:S02]  /*7820*/  SEL R27, R59, R68, P0 ;  /* 0x000000443b1b7207 */ /* 0x000fe40000000000 */
[----:B------:R-:W-:Y:S01]  /*7830*/  SEL R19, R55, R64, P0 ;  /* 0x0000004037137207 */ /* 0x000fe20000000000 */
[----:B------:R-:W-:Y:S01]  /*7840*/  IMAD.IADD R63, R63, 0x1, R31 ;  /* 0x000000013f3f7824 */ /* 0x000fe200078e021f */
[----:B------:R-:W-:Y:S01]  /*7850*/  SEL R31, R68, R59, P0 ;  /* 0x0000003b441f7207 */ /* 0x000fe20000000000 */
[----:B------:R-:W-:Y:S01]  /*7860*/  IMAD R59, R74, R57, UR4 ;  /* 0x000000044a3b7e24 */ /* 0x000fe2000f8e0239 */
[----:B------:R-:W-:Y:S01]  /*7870*/  ULDC.64 UR4, c[0x0][0xbe0] ;  /* 0x0002f80000047ab9 */ /* 0x000fe20000000a00 */
[----:B------:R-:W-:Y:S01]  /*7880*/  IMAD R64, R60, UR46, RZ ;  /* 0x0000002e3c407c24 */ /* 0x000fe2000f8e02ff */
[----:B-1----:R-:W-:Y:S01]  /*7890*/  SEL R26, R65, R70, P0 ;  /* 0x00000046411a7207 */ /* 0x002fe20000000000 */
[----:B------:R-:W-:Y:S01]  /*78a0*/  IMAD.MOV.U32 R55, RZ, RZ, R45 ;  /* 0x000000ffff377224 */ /* 0x000fe200078e002d */
[----:B----4-:R-:W-:Y:S01]  /*78b0*/  @P2 SHF.R.U32.HI R55, RZ, R69, R44 ;  /* 0x00000045ff372219 */ /* 0x010fe2000001162c */
[----:B------:R-:W-:Y:S01]  /*78c0*/  IMAD R61, R61, UR43, R64 ;  /* 0x0000002b3d3d7c24 */ /* 0x000fe2000f8e0240 */
[----:B------:R-:W-:Y:S01]  /*78d0*/  SHF.R.S32.HI R44, RZ, 0x1f, R59 ;  /* 0x0000001fff2c7819 */ /* 0x000fe2000001143b */
[----:B------:R-:W-:Y:S01]  /*78e0*/  IMAD.MOV.U32 R60, RZ, RZ, R34 ;  /* 0x000000ffff3c7224 */ /* 0x000fe200078e0022 */
[----:B------:R-:W-:Y:S01]  /*78f0*/  SEL R30, R70, R65, P0 ;  /* 0x00000041461e7207 */ /* 0x000fe20000000000 */
[----:B------:R-:W-:-:S02]  /*7900*/  IMAD.IADD R61, R35, 0x1, R61 ;  /* 0x00000001233d7824 */ /* 0x000fc400078e023d */
[C---:B------:R-:W-:Y:S02]  /*7910*/  IMAD R35, R44.reuse, UR4, RZ ;  /* 0x000000042c237c24 */ /* 0x040fe4000f8e02ff */
[----:B------:R-:W-:Y:S01]  /*7920*/  IMAD.MOV.U32 R57, RZ, RZ, R45 ;  /* 0x000000ffff397224 */ /* 0x000fe200078e002d */
[----:B0-----:R-:W-:Y:S01]  /*7930*/  @P2 SHF.R.U32.HI R57, RZ, R71, R76 ;  /* 0x00000047ff392219 */ /* 0x001fe2000001164c */
        /* <DEDUP_REMOVED lines=14> */
[C---:B------:R-:W-:Y:S02]  /*7a20*/  IMAD R55, R46.reuse, R55, R45 ;  /* 0x000000372e377224 */ /* 0x040fe400078e022d */
[----:B------:R-:W-:Y:S02]  /*7a30*/  IMAD.IADD R61, R61, 0x1, R63 ;  /* 0x000000013d3d7824 */ /* 0x000fe400078e023f */
[----:B------:R-:W-:Y:S02]  /*7a40*/  IMAD R59, R46, R62, R45 ;  /* 0x0000003e2e3b7224 */ /* 0x000fe400078e022d */
[C---:B------:R-:W-:Y:S01]  /*7a50*/  IMAD R63, R57.reuse, UR5, R44 ;  /* 0x00000005393f7c24 */ /* 0x040fe2000f8e022c */
[----:B------:R-:W-:Y:S01]  /*7a60*/  SHF.R.S32.HI R44, RZ, 0x1f, R55 ;  /* 0x0000001fff2c7819 */ /* 0x000fe20000011437 */
[----:B------:R-:W-:Y:S01]  /*7a70*/  IMAD.WIDE.U32 R60, R57, UR4, R60 ;  /* 0x00000004393c7c25 */ /* 0x000fe2000f8e003c */
[----:B------:R-:W-:Y:S01]  /*7a80*/  SHF.R.S32.HI R45, RZ, 0x1f, R59 ;  /* 0x0000001fff2d7819 */ /* 0x000fe2000001143b */
[----:B------:R-:W0:Y:S01]  /*7a90*/  S2UR UR5, SR_CgaCtaId ;  /* 0x00000000000579c3 */ /* 0x000e220000008800 */
[----:B------:R-:W-:Y:S01]  /*7aa0*/  UMOV UR4, 0x400 ;  /* 0x0000040000047882 */ /* 0x000fe20000000000 */
[----:B------:R-:W-:-:S02]  /*7ab0*/  IMAD R44, R44, UR6, RZ ;  /* 0x000000062c2c7c24 */ /* 0x000fc4000f8e02ff */
[----:B------:R-:W-:Y:S02]  /*7ac0*/  IMAD R62, R45, UR8, RZ ;  /* 0x000000082d3e7c24 */ /* 0x000fe4000f8e02ff */
[----:B------:R-:W-:Y:S02]  /*7ad0*/  IMAD R57, R55, UR7, R44 ;  /* 0x0000000737397c24 */ /* 0x000fe4000f8e022c */
[----:B------:R-:W-:Y:S02]  /*7ae0*/  IMAD.IADD R61, R61, 0x1, R63 ;  /* 0x000000013d3d7824 */ /* 0x000fe400078e023f */
[----:B------:R-:W-:Y:S01]  /*7af0*/  IMAD.WIDE.U32 R44, R55, UR6, R34 ;  /* 0x00000006372c7c25 */ /* 0x000fe2000f8e0022 */
[----:B------:R-:W-:Y:S01]  /*7b00*/  ULDC.64 UR6, c[0x0][0xba8] ;  /* 0x0002ea0000067ab9 */ /* 0x000fe20000000a00 */
[----:B-----5:R-:W-:Y:S02]  /*7b10*/  SEL R34, R42, R67, P0 ;  /* 0x000000432a227207 */ /* 0x020fe40000000000 */
[C---:B------:R-:W-:Y:S01]  /*7b20*/  IMAD R35, R59.reuse, UR9, R62 ;  /* 0x000000093b237c24 */ /* 0x040fe2000f8e023e */
[----:B------:R-:W-:Y:S01]  /*7b30*/  LEA R55, P2, R44, UR6, 0x2 ;  /* 0x000000062c377c11 */ /* 0x000fe2000f8410ff */
[----:B------:R-:W-:Y:S01]  /*7b40*/  IMAD.WIDE.U32 R60, R59, UR8, R60 ;  /* 0x000000083b3c7c25 */ /* 0x000fe2000f8e003c */
[----:B------:R-:W-:Y:S01]  /*7b50*/  ULDC.64 UR8, c[0x0][0xb00] ;  /* 0x0002c00000087ab9 */ /* 0x000fe20000000a00 */
[----:B------:R-:W-:Y:S01]  /*7b60*/  ULDC UR6, c[0x0][0xa88] ;  /* 0x0002a20000067ab9 */ /* 0x000fe20000000800 */
[----:B------:R-:W-:Y:S01]  /*7b70*/  SEL R42, R67, R42, P0 ;  /* 0x0000002a432a7207 */ /* 0x000fe20000000000 */
[----:B------:R-:W-:Y:S01]  /*7b80*/  IMAD.IADD R45, R45, 0x1, R57 ;  /* 0x000000012d2d7824 */ /* 0x000fe200078e0239 */
[----:B------:R-:W-:Y:S01]  /*7b90*/  IADD3 R35, R61, R35, RZ ;  /* 0x000000233d237210 */ /* 0x000fe20007ffe0ff */
[----:B------:R-:W-:Y:S01]  /*7ba0*/  SHFL.IDX PT, R62, R55, 0x1, 0x1c1f ;  /* 0x003c1f00373e7f89 */ /* 0x000fe200000e0000 */
[----:B------:R-:W-:Y:S01]  /*7bb0*/  LEA R66, P3, R60, UR8, 0x2 ;  /* 0x000000083c427c11 */ /* 0x000fe2000f8610ff */
[----:B0-----:R-:W-:Y:S01]  /*7bc0*/  ULEA UR4, UR5, UR4, 0x18 ;  /* 0x0000000405047291 */ /* 0x001fe2000f8ec03f */
[----:B------:R-:W-:Y:S01]  /*7bd0*/  LEA.HI.X R57, R44, UR7, R45, 0x2, P2 ;  /* 0x000000072c397c11 */ /* 0x000fe200090f142d */
[----:B------:R-:W-:Y:S01]  /*7be0*/  IMAD R65, R46, UR6, RZ ;  /* 0x000000062e417c24 */ /* 0x000fe2000f8e02ff */
[----:B------:R-:W-:Y:S01]  /*7bf0*/  LEA.HI.X R68, R60, UR9, R35, 0x2, P3 ;  /* 0x000000093c447c11 */ /* 0x000fe200098f1423 */
[C---:B------:R-:W-:Y:S01]  /*7c00*/  VIADD R64, R54.reuse, 0x8 ;  /* 0x0000000836407836 */ /* 0x040fe20000000000 */
[----:B------:R0:W-:Y:S01]  /*7c10*/  SHFL.IDX PT, R60, R55, RZ, 0x1c1f ;  /* 0x001c1fff373c7589 */ /* 0x0001e200000e0000 */
[----:B------:R-:W-:Y:S01]  /*7c20*/  UIADD3 UR4, UR4, 0x17020, URZ ;  /* 0x0001702004047890 */ /* 0x000fe2000fffe03f */
[----:B------:R-:W-:-:S02]  /*7c30*/  ISETP.GE.OR P2, PT, R54, R65, P1 ;  /* 0x000000413600720c */ /* 0x000fc40000f46670 */
[----:B------:R-:W1:Y:S01]  /*7c40*/  SHFL.IDX PT, R61, R57, RZ, 0x1c1f ;  /* 0x001c1fff393d7589 */ /* 0x000e6200000e0000 */
[-C--:B------:R-:W-:Y:S01]  /*7c50*/  ISETP.GE.OR P1, PT, R64, R65.reuse, P1 ;  /* 0x000000414000720c */ /* 0x080fe20000f26670 */
[----:B------:R-:W-:Y:S01]  /*7c60*/  UPRMT UR4, URZ, 0x654, UR4 ;  /* 0x000006543f047896 */ /* 0x000fe20008000004 */
[----:B------:R-:W-:Y:S01]  /*7c70*/  ISETP.GE.AND P3, PT, R54, R65, PT ;  /* 0x000000413600720c */ /* 0x000fe20003f66270 */
[----:B------:R-:W3:Y:S01]  /*7c80*/  SHFL.IDX PT, R63, R57, 0x1, 0x1c1f ;  /* 0x003c1f00393f7f89 */ /* 0x000ee200000e0000 */
[----:B--2---:R-:W-:Y:S01]  /*7c90*/  SEL R46, R48, R47, P0 ;  /* 0x0000002f302e7207 */ /* 0x004fe20000000000 */
[----:B0-----:R-:W-:Y:S01]  /*7ca0*/  IMAD.SHL.U32 R55, R40, 0x2, RZ ;  /* 0x0000000228377824 */ /* 0x001fe200078e00ff */
[----:B------:R-:W-:Y:S01]  /*7cb0*/  SEL R48, R47, R48, P0 ;  /* 0x000000302f307207 */ /* 0x000fe20000000000 */
[----:B------:R0:W2:Y:S01]  /*7cc0*/  SHFL.IDX PT, R44, R66, RZ, 0x1c1f ;  /* 0x001c1fff422c7589 */ /* 0x0000a200000e0000 */
[----:B------:R-:W-:Y:S02]  /*7cd0*/  SEL R47, R49, R50, P0 ;  /* 0x00000032312f7207 */ /* 0x000fe40000000000 */
[----:B------:R-:W-:Y:S01]  /*7ce0*/  SYNCS.ARRIVE.TRANS64.RED.A1T0 RZ, [UR4], RZ ;  /* 0x000000ffffff79a7 */ /* 0x000fe20008100404 */
[----:B------:R-:W-:Y:S01]  /*7cf0*/  SEL R49, R50, R49, P0 ;  /* 0x0000003132317207 */ /* 0x000fe20000000000 */
[----:B------:R0:W4:Y:S01]  /*7d00*/  SHFL.IDX PT, R45, R68, RZ, 0x1c1f ;  /* 0x001c1fff442d7589 */ /* 0x00012200000e0000 */
[----:B------:R-:W-:-:S02]  /*7d10*/  SEL R50, R52, R51, P0 ;  /* 0x0000003334327207 */ /* 0x000fc40000000000 */
[----:B------:R-:W-:Y:S02]  /*7d20*/  SEL R52, R51, R52, P0 ;  /* 0x0000003433347207 */ /* 0x000fe40000000000 */
[----:B------:R-:W-:Y:S02]  /*7d30*/  SEL R35, R43, R58, P0 ;  /* 0x0000003a2b237207 */ /* 0x000fe40000000000 */
[----:B------:R-:W-:Y:S02]  /*7d40*/  SEL R51, R53, R56, P0 ;  /* 0x0000003835337207 */ /* 0x000fe40000000000 */
[----:B------:R-:W-:Y:S01]  /*7d50*/  SEL R43, R58, R43, P0 ;  /* 0x0000002b3a2b7207 */ /* 0x000fe20000000000 */
[----:B-1----:R0:W-:Y:S01]  /*7d60*/  @!P2 ST.E desc[UR44][R60.64], R2 ;  /* 0x000000023c00a985 */ /* 0x0021e2000c10192c */
[----:B------:R-:W-:-:S03]  /*7d70*/  SEL R53, R56, R53, P0 ;  /* 0x0000003538357207 */ /* 0x000fc60000000000 */
[----:B---3--:R0:W-:Y:S01]  /*7d80*/  @!P1 ST.E desc[UR44][R62.64], R0 ;  /* 0x000000003e009985 */ /* 0x0081e2000c10192c */
        /* <DEDUP_REMOVED lines=11> */
[----:B------:R-:W-:-:S02]  /*7e40*/  ISETP.GE.AND P5, PT, R60, UR4, PT ;  /* 0x000000043c007c0c */ /* 0x000fc4000bfa6270 */
[----:B------:R-:W-:-:S03]  /*7e50*/  ISETP.GE.AND P6, PT, R62, UR4, PT ;  /* 0x000000043e007c0c */ /* 0x000fc6000bfc6270 */
[--C-:B--2-4-:R-:W-:Y:S02]  /*7e60*/  @!P1 IMAD.WIDE R56, R55, 0x4, R44.reuse ;  /* 0x0000000437389825 */ /* 0x114fe400078e022c */
[----:B------:R-:W-:Y:S02]  /*7e70*/  @!P2 LEA.HI R0, R0, R0, RZ, 0x1 ;  /* 0x000000000000a211 */ /* 0x000fe400078f08ff */
[----:B------:R-:W-:Y:S01]  /*7e80*/  @!P3 LEA.HI R40, R40, R40, RZ, 0x1 ;  /* 0x000000282828b211 */ /* 0x000fe200078f08ff */
[----:B------:R0:W-:Y:S01]  /*7e90*/  @!P1 ST.E.64 desc[UR44][R56.64], R12 ;  /* 0x0000000c38009985 */ /* 0x0001e2000c101b2c */
[----:B------:R-:W-:Y:S02]  /*7ea0*/  @!P2 LOP3.LUT R59, R0, 0xfffffffe, RZ, 0xc0, !PT ;  /* 0xfffffffe003ba812 */ /* 0x000fe400078ec0ff */
[----:B------:R-:W-:Y:S02]  /*7eb0*/  @!P4 LEA.HI R54, R54, R54, RZ, 0x1 ;  /* 0x000000363636c211 */ /* 0x000fe400078f08ff */
[----:B------:R-:W-:Y:S01]  /*7ec0*/  @!P3 LOP3.LUT R61, R40, 0xfffffffe, RZ, 0xc0, !PT ;  /* 0xfffffffe283db812 */ /* 0x000fe200078ec0ff */
[----:B------:R-:W-:Y:S01]  /*7ed0*/  @!P2 IMAD.WIDE R58, R59, 0x4, R44 ;  /* 0x000000043b3aa825 */ /* 0x000fe200078e022c */
[----:B------:R-:W-:-:S02]  /*7ee0*/  @!P5 LEA.HI R0, R60, R60, RZ, 0x1 ;  /* 0x0000003c3c00d211 */ /* 0x000fc400078f08ff */
[----:B------:R-:W-:Y:S01]  /*7ef0*/  @!P6 LEA.HI R40, R62, R62, RZ, 0x1 ;  /* 0x0000003e3e28e211 */ /* 0x000fe200078f08ff */
[--C-:B------:R-:W-:Y:S01]  /*7f00*/  @!P3 IMAD.WIDE R60, R61, 0x4, R44.reuse ;  /* 0x000000043d3cb825 */ /* 0x100fe200078e022c */
[----:B------:R-:W-:Y:S01]  /*7f10*/  @!P4 LOP3.LUT R63, R54, 0xfffffffe, RZ, 0xc0, !PT ;  /* 0xfffffffe363fc812 */ /* 0x000fe200078ec0ff */
[----:B------:R1:W-:Y:S01]  /*7f20*/  @!P2 ST.E.64 desc[UR44][R58.64], R20 ;  /* 0x000000143a00a985 */ /* 0x0003e2000c101b2c */
[----:B------:R-:W-:Y:S01]  /*7f30*/  @!P5 LOP3.LUT R67, R0, 0xfffffffe, RZ, 0xc0, !PT ;  /* 0xfffffffe0043d812 */ /* 0x000fe200078ec0ff */
[----:B------:R-:W-:Y:S01]  /*7f40*/  VIADD R0, R55, 0x30 ;  /* 0x0000003037007836 */ /* 0x000fe20000000000 */
[----:B0-----:R-:W-:Y:S01]  /*7f50*/  @!P6 LOP3.LUT R57, R40, 0xfffffffe, RZ, 0xc0, !PT ;  /* 0xfffffffe2839e812 */ /* 0x001fe200078ec0ff */
[--C-:B------:R-:W-:Y:S01]  /*7f60*/  @!P4 IMAD.WIDE R62, R63, 0x4, R44.reuse ;  /* 0x000000043f3ec825 */ /* 0x100fe200078e022c */
[----:B------:R0:W-:Y:S02]  /*7f70*/  @!P3 ST.E.64 desc[UR44][R60.64], R18 ;  /* 0x000000123c00b985 */ /* 0x0001e4000c101b2c */
[----:B------:R-:W-:Y:S01]  /*7f80*/  ISETP.GE.AND P1, PT, R0, UR4, PT ;  /* 0x0000000400007c0c */ /* 0x000fe2000bf26270 */
[----:B------:R-:W-:Y:S01]  /*7f90*/  VIADD R40, R55, 0x38 ;  /* 0x0000003837287836 */ /* 0x000fe20000000000 */
[----:B------:R-:W-:Y:S01]  /*7fa0*/  @!P4 ST.E.64 desc[UR44][R62.64], R14 ;  /* 0x0000000e3e00c985 */ /* 0x000fe2000c101b2c */
[----:B------:R-:W-:-:S03]  /*7fb0*/  @!P5 IMAD.WIDE R12, R67, 0x4, R44 ;  /* 0x00000004430cd825 */ /* 0x000fc600078e022c */
[----:B------:R-:W-:Y:S01]  /*7fc0*/  ISETP.GE.AND P2, PT, R40, UR4, PT ;  /* 0x0000000428007c0c */ /* 0x000fe2000bf46270 */
[----:B------:R-:W-:Y:S01]  /*7fd0*/  VIADD R54, R55, 0x40 ;  /* 0x0000004037367836 */ /* 0x000fe20000000000 */
[----:B------:R2:W-:Y:S01]  /*7fe0*/  @!P5 ST.E.64 desc[UR44][R12.64], R26 ;  /* 0x0000001a0c00d985 */ /* 0x0005e2000c101b2c */
[----:B-1----:R-:W-:Y:S01]  /*7ff0*/  @!P6 IMAD.WIDE R20, R57, 0x4, R44 ;  /* 0x000000043914e825 */ /* 0x002fe200078e022c */
[----:B0-----:R-:W-:-:S03]  /*8000*/  IADD3 R18, R55, 0x50, RZ ;  /* 0x0000005037127810 */ /* 0x001fc60007ffe0ff */
[C---:B------:R-:W-:Y:S01]  /*8010*/  VIADD R56, R55.reuse, 0x48 ;  /* 0x0000004837387836 */ /* 0x040fe20000000000 */
[----:B------:R-:W-:Y:S01]  /*8020*/  ISETP.GE.AND P3, PT, R54, UR4, PT ;  /* 0x0000000436007c0c */ /* 0x000fe2000bf66270 */
[----:B------:R-:W-:Y:S01]  /*8030*/  VIADD R19, R55, 0x58 ;  /* 0x0000005837137836 */ /* 0x000fe20000000000 */
[----:B------:R0:W-:Y:S01]  /*8040*/  @!P6 ST.E.64 desc[UR44][R20.64], R30 ;  /* 0x0000001e1400e985 */ /* 0x0001e2000c101b2c */
[----:B------:R-:W-:Y:S02]  /*8050*/  ISETP.GE.AND P5, PT, R18, UR4, PT ;  /* 0x0000000412007c0c */ /* 0x000fe4000bfa6270 */
[----:B------:R-:W-:Y:S02]  /*8060*/  ISETP.GE.AND P4, PT, R56, UR4, PT ;  /* 0x0000000438007c0c */ /* 0x000fe4000bf86270 */
[----:B------:R-:W-:Y:S02]  /*8070*/  ISETP.GE.AND P6, PT, R19, UR4, PT ;  /* 0x0000000413007c0c */ /* 0x000fe4000bfc6270 */
[----:B------:R-:W-:-:S02]  /*8080*/  @!P1 LEA.HI R0, R0, R0, RZ, 0x1 ;  /* 0x0000000000009211 */ /* 0x000fc400078f08ff */
[----:B------:R-:W-:Y:S02]  /*8090*/  @!P2 LEA.HI R40, R40, R40, RZ, 0x1 ;  /* 0x000000282828a211 */ /* 0x000fe400078f08ff */
[----:B------:R-:W-:Y:S02]  /*80a0*/  @!P3 LEA.HI R54, R54, R54, RZ, 0x1 ;  /* 0x000000363636b211 */ /* 0x000fe400078f08ff */
[----:B--2---:R-:W-:Y:S02]  /*80b0*/  @!P1 LOP3.LUT R13, R0, 0xfffffffe, RZ, 0xc0, !PT ;  /* 0xfffffffe000d9812 */ /* 0x004fe400078ec0ff */
[----:B------:R-:W-:Y:S02]  /*80c0*/  @!P5 LEA.HI R18, R18, R18, RZ, 0x1 ;  /* 0x000000121212d211 */ /* 0x000fe400078f08ff */
[----:B------:R-:W-:Y:S02]  /*80d0*/  @!P4 LEA.HI R56, R56, R56, RZ, 0x1 ;  /* 0x000000383838c211 */ /* 0x000fe400078f08ff */
[----:B------:R-:W-:-:S02]  /*80e0*/  @!P6 LEA.HI R12, R19, R19, RZ, 0x1 ;  /* 0x00000013130ce211 */ /* 0x000fc400078f08ff */
[----:B------:R-:W-:Y:S02]  /*80f0*/  @!P2 LOP3.LUT R15, R40, 0xfffffffe, RZ, 0xc0, !PT ;  /* 0xfffffffe280fa812 */ /* 0x000fe400078ec0ff */
[----:B------:R-:W-:Y:S02]  /*8100*/  @!P3 LOP3.LUT R19, R54, 0xfffffffe, RZ, 0xc0, !PT ;  /* 0xfffffffe3613b812 */ /* 0x000fe400078ec0ff */
[----:B0-----:R-:W-:Y:S01]  /*8110*/  @!P4 LOP3.LUT R21, R56, 0xfffffffe, RZ, 0xc0, !PT ;  /* 0xfffffffe3815c812 */ /* 0x001fe200078ec0ff */
        /* <DEDUP_REMOVED lines=14> */
.L_x_8913:
[----:B------:R-:W-:Y:S05]  /*8200*/  BSYNC B0 ;  /* 0x0000000000007941 */ /* 0x000fea0003800000 */
.L_x_8912:
[----:B------:R-:W-:Y:S01]  /*8210*/  ISETP.GE.AND P1, PT, R64, R65, PT ;  /* 0x000000414000720c */ /* 0x000fe20003f26270 */
[----:B-1----:R1:W3:Y:S01]  /*8220*/  SHFL.IDX PT, R13, R68, 0x1, 0x1c1f ;  /* 0x003c1f00440d7f89 */ /* 0x0022e200000e0000 */
        /* <DEDUP_REMOVED lines=23> */
[----:B-1-3--:R-:W-:Y:S06]  /*83a0*/  @P1 BRA `(.L_x_8886) ;  /* 0x0000003c00a01947 */ /* 0x00afec0003800000 */
        /* <DEDUP_REMOVED lines=11> */
[----:B------:R-:W-:Y:S02]  /*8460*/  @!P0 IMAD.WIDE R6, R55, 0x4, R12 ;  /* 0x0000000437068825 */ /* 0x000fe400078e020c */
[----:B------:R-:W-:-:S03]  /*8470*/  @!P1 LEA.HI R0, R0, R0, RZ, 0x1 ;  /* 0x0000000000009211 */ /* 0x000fc600078f08ff */
[----:B------:R0:W-:Y:S01]  /*8480*/  @!P0 ST.E.64 desc[UR44][R6.64], R14 ;  /* 0x0000000e06008985 */ /* 0x0001e2000c101b2c */
[----:B------:R-:W-:Y:S02]  /*8490*/  @!P1 LOP3.LUT R9, R0, 0xfffffffe, RZ, 0xc0, !PT ;  /* 0xfffffffe00099812 */ /* 0x000fe400078ec0ff */
[----:B------:R-:W-:Y:S02]  /*84a0*/  @!P2 LEA.HI R0, R8, R8, RZ, 0x1 ;  /* 0x000000080800a211 */ /* 0x000fe400078f08ff */
[----:B------:R-:W-:Y:S01]  /*84b0*/  @!P3 LEA.HI R10, R10, R10, RZ, 0x1 ;  /* 0x0000000a0a0ab211 */ /* 0x000fe200078f08ff */
[--C-:B------:R-:W-:Y:S01]  /*84c0*/  @!P1 IMAD.WIDE R8, R9, 0x4, R12.reuse ;  /* 0x0000000409089825 */ /* 0x100fe200078e020c */
[----:B------:R-:W-:Y:S02]  /*84d0*/  @!P2 LOP3.LUT R11, R0, 0xfffffffe, RZ, 0xc0, !PT ;  /* 0xfffffffe000ba812 */ /* 0x000fe400078ec0ff */
[----:B------:R-:W-:Y:S01]  /*84e0*/  @!P3 LOP3.LUT R17, R10, 0xfffffffe, RZ, 0xc0, !PT ;  /* 0xfffffffe0a11b812 */ /* 0x000fe200078ec0ff */
[----:B------:R-:W-:Y:S01]  /*84f0*/  VIADD R0, R55, 0x28 ;  /* 0x0000002837007836 */ /* 0x000fe20000000000 */
[----:B------:R1:W-:Y:S01]  /*8500*/  @!P1 ST.E.64 desc[UR44][R8.64], R18 ;  /* 0x0000001208009985 */ /* 0x0003e2000c101b2c */
[----:B------:R-:W-:Y:S01]  /*8510*/  @!P2 IMAD.WIDE R10, R11, 0x4, R12 ;  /* 0x000000040b0aa825 */ /* 0x000fe200078e020c */
[----:B------:R-:W-:-:S02]  /*8520*/  ISETP.GE.AND P0, PT, R16, UR4, PT ;  /* 0x0000000410007c0c */ /* 0x000fc4000bf06270 */
[----:B------:R-:W-:Y:S01]  /*8530*/  ISETP.GE.AND P1, PT, R0, UR4, PT ;  /* 0x0000000400007c0c */ /* 0x000fe2000bf26270 */
[----:B0-----:R-:W-:Y:S01]  /*8540*/  VIADD R14, R55, 0x30 ;  /* 0x00000030370e7836 */ /* 0x001fe20000000000 */
[----:B------:R0:W-:Y:S01]  /*8550*/  @!P2 ST.E.64 desc[UR44][R10.64], R20 ;  /* 0x000000140a00a985 */ /* 0x0001e2000c101b2c */
[----:B------:R-:W-:Y:S01]  /*8560*/  @!P3 IMAD.WIDE R6, R17, 0x4, R12 ;  /* 0x000000041106b825 */ /* 0x000fe200078e020c */
[----:B------:R-:W-:Y:S02]  /*8570*/  @!P6 LEA.HI R22, R22, R22, RZ, 0x1 ;  /* 0x000000161616e211 */ /* 0x000fe400078f08ff */
[----:B------:R-:W-:Y:S01]  /*8580*/  ISETP.GE.AND P2, PT, R14, UR4, PT ;  /* 0x000000040e007c0c */ /* 0x000fe2000bf46270 */
[C---:B------:R-:W-:Y:S01]  /*8590*/  VIADD R17, R55.reuse, 0x38 ;  /* 0x0000003837117836 */ /* 0x040fe20000000000 */
[----:B------:R3:W-:Y:S01]  /*85a0*/  @!P3 ST.E.64 desc[UR44][R6.64], R26 ;  /* 0x0000001a0600b985 */ /* 0x0007e2000c101b2c */
[C---:B-1----:R-:W-:Y:S02]  /*85b0*/  VIADD R18, R55.reuse, 0x40 ;  /* 0x0000004037127836 */ /* 0x042fe40000000000 */
[----:B------:R-:W-:Y:S01]  /*85c0*/  @!P0 LEA.HI R16, R16, R16, RZ, 0x1 ;  /* 0x0000001010108211 */ /* 0x000fe200078f08ff */
[----:B------:R-:W-:Y:S01]  /*85d0*/  VIADD R19, R55, 0x48 ;  /* 0x0000004837137836 */ /* 0x000fe20000000000 */
[----:B------:R-:W-:-:S02]  /*85e0*/  ISETP.GE.AND P3, PT, R17, UR4, PT ;  /* 0x0000000411007c0c */ /* 0x000fc4000bf66270 */
[----:B------:R-:W-:Y:S02]  /*85f0*/  ISETP.GE.AND P4, PT, R18, UR4, PT ;  /* 0x0000000412007c0c */ /* 0x000fe4000bf86270 */
[----:B------:R-:W-:Y:S02]  /*8600*/  ISETP.GE.AND P5, PT, R19, UR4, PT ;  /* 0x0000000413007c0c */ /* 0x000fe4000bfa6270 */
[----:B------:R-:W-:Y:S02]  /*8610*/  @!P1 LEA.HI R0, R0, R0, RZ, 0x1 ;  /* 0x0000000000009211 */ /* 0x000fe400078f08ff */
[----:B------:R-:W-:Y:S02]  /*8620*/  @!P2 LEA.HI R14, R14, R14, RZ, 0x1 ;  /* 0x0000000e0e0ea211 */ /* 0x000fe400078f08ff */
[----:B------:R-:W-:Y:S02]  /*8630*/  @!P0 LOP3.LUT R9, R16, 0xfffffffe, RZ, 0xc0, !PT ;  /* 0xfffffffe10098812 */ /* 0x000fe400078ec0ff */
[----:B0-----:R-:W-:-:S02]  /*8640*/  @!P1 LOP3.LUT R11, R0, 0xfffffffe, RZ, 0xc0, !PT ;  /* 0xfffffffe000b9812 */ /* 0x001fc400078ec0ff */
[----:B------:R-:W-:Y:S01]  /*8650*/  @!P2 LOP3.LUT R15, R14, 0xfffffffe, RZ, 0xc0, !PT ;  /* 0xfffffffe0e0fa812 */ /* 0x000fe200078ec0ff */
[--C-:B---3--:R-:W-:Y:S01]  /*8660*/  @!P0 IMAD.WIDE R6, R9, 0x4, R12.reuse ;  /* 0x0000000409068825 */ /* 0x108fe200078e020c */
[----:B------:R-:W-:Y:S02]  /*8670*/  @!P3 LEA.HI R17, R17, R17, RZ, 0x1 ;  /* 0x000000111111b211 */ /* 0x000fe400078f08ff */
[----:B------:R-:W-:Y:S01]  /*8680*/  @!P4 LEA.HI R18, R18, R18, RZ, 0x1 ;  /* 0x000000121212c211 */ /* 0x000fe200078f08ff */
[--C-:B------:R-:W-:Y:S01]  /*8690*/  @!P1 IMAD.WIDE R8, R11, 0x4, R12.reuse ;  /* 0x000000040b089825 */ /* 0x100fe200078e020c */
[----:B------:R-:W-:Y:S01]  /*86a0*/  @!P5 LEA.HI R19, R19, R19, RZ, 0x1 ;  /* 0x000000131313d211 */ /* 0x000fe200078f08ff */
[----:B------:R0:W-:Y:S01]  /*86b0*/  @!P0 ST.E.64 desc[UR44][R6.64], R28 ;  /* 0x0000001c06008985 */ /* 0x0001e2000c101b2c */
[----:B------:R-:W-:Y:S01]  /*86c0*/  @!P6 LOP3.LUT R21, R22, 0xfffffffe, RZ, 0xc0, !PT ;  /* 0xfffffffe1615e812 */ /* 0x000fe200078ec0ff */
[----:B------:R-:W-:Y:S01]  /*86d0*/  @!P2 IMAD.WIDE R10, R15, 0x4, R12 ;  /* 0x000000040f0aa825 */ /* 0x000fe200078e020c */
[----:B------:R-:W-:Y:S01]  /*86e0*/  @!P3 LOP3.LUT R15, R17, 0xfffffffe, RZ, 0xc0, !PT ;  /* 0xfffffffe110fb812 */ /* 0x000fe200078ec0ff */
[----:B------:R1:W-:Y:S01]  /*86f0*/  @!P1 ST.E.64 desc[UR44][R8.64], R36 ;  /* 0x0000002408009985 */ /* 0x0003e2000c101b2c */
[----:B------:R-:W-:-:S02]  /*8700*/  @!P4 LOP3.LUT R17, R18, 0xfffffffe, RZ, 0xc0, !PT ;  /* 0xfffffffe1211c812 */ /* 0x000fc400078ec0ff */
[----:B------:R-:W-:Y:S01]  /*8710*/  @!P5 LOP3.LUT R19, R19, 0xfffffffe, RZ, 0xc0, !PT ;  /* 0xfffffffe1313d812 */ /* 0x000fe200078ec0ff */
[----:B------:R-:W-:Y:S01]  /*8720*/  @!P3 IMAD.WIDE R14, R15, 0x4, R12 ;  /* 0x000000040f0eb825 */ /* 0x000fe200078e020c */
[----:B------:R3:W-:Y:S01]  /*8730*/  @!P2 ST.E.64 desc[UR44][R10.64], R30 ;  /* 0x0000001e0a00a985 */ /* 0x0007e2000c101b2c */
[----:B------:R-:W-:-:S03]  /*8740*/  IADD3 R55, R55, 0x58, RZ ;  /* 0x0000005837377810 */ /* 0x000fc60007ffe0ff */
[----:B------:R3:W-:Y:S01]  /*8750*/  @!P3 ST.E.64 desc[UR44][R14.64], R32 ;  /* 0x000000200e00b985 */ /* 0x0007e2000c101b2c */
[----:B0-----:R-:W-:Y:S01]  /*8760*/  @!P4 IMAD.WIDE R6, R17, 0x4, R12 ;  /* 0x000000041106c825 */ /* 0x001fe200078e020c */
[----:B------:R-:W-:-:S03]  /*8770*/  ISETP.GE.AND P0, PT, R55, UR4, PT ;  /* 0x0000000437007c0c */ /* 0x000fc6000bf06270 */
[--C-:B-1----:R-:W-:Y:S01]  /*8780*/  @!P5 IMAD.WIDE R8, R19, 0x4, R12.reuse ;  /* 0x000000041308d825 */ /* 0x102fe200078e020c */
[----:B------:R3:W-:Y:S03]  /*8790*/  @!P4 ST.E.64 desc[UR44][R6.64], R24 ;  /* 0x000000180600c985 */ /* 0x0007e6000c101b2c */
[----:B------:R-:W-:Y:S01]  /*87a0*/  @!P6 IMAD.WIDE R16, R21, 0x4, R12 ;  /* 0x000000041510e825 */ /* 0x000fe200078e020c */
        /* <DEDUP_REMOVED lines=8> */
.L_x_8911:
        /* <DEDUP_REMOVED lines=54> */
[----:B------:R-:W-:Y:S02]  /*8b90*/  LEA.HI.X R5, R2, UR5, R3, 0x2, P0 ;  /* 0x0000000502057c11 */ /* 0x000fe400080f1403 */
[----:B------:R-:W-:-:S05]  /*8ba0*/  MOV R3, 0xff800000 ;  /* 0xff80000000037802 */ /* 0x000fca0000000f00 */
[----:B------:R0:W-:Y:S01]  /*8bb0*/  STG.E desc[UR44][R4.64], R3 ;  /* 0x0000000304007986 */ /* 0x0001e2000c10192c */
[----:B------:R-:W-:Y:S05]  /*8bc0*/  BRA `(.L_x_8886) ;  /* 0x0000003400987947 */ /* 0x000fea0003800000 */
.L_x_8884:
        /* <DEDUP_REMOVED lines=18> */
.L_x_8914:
[----:B------:R-:W-:Y:S01]  /*8cf0*/  ULDC UR7, c[0x0][0xc50] ;  /* 0x0003140000077ab9 */ /* 0x000fe20000000800 */
[----:B------:R-:W-:Y:S01]  /*8d00*/  UMOV UR36, UR6 ;  /* 0x0000000600247c82 */ /* 0x000fe20008000000 */
[----:B------:R-:W-:-:S11]  /*8d10*/  UISETP.NE.AND UP0, UPT, UR7, 0x1, UPT ;  /* 0x000000010700788c */ /* 0x000fd6000bf05270 */
[----:B------:R-:W-:Y:S01]  /*8d20*/  @UP0 ULDC UR4, c[0x0][0xc54] ;  /* 0x0003150000040ab9 */ /* 0x000fe20000000800 */
[----:B------:R-:W-:Y:S01]  /*8d30*/  @UP0 ULDC UR8, c[0x0][0xc58] ;  /* 0x0003160000080ab9 */ /* 0x000fe20000000800 */
[----:B------:R-:W-:-:S04]  /*8d40*/  UIMAD.WIDE.U32 UR4, UR6, UR4, URZ ;  /* 0x00000004060472a5 */ /* 0x000fc8000f8e003f */
[----:B------:R-:W-:-:S12]  /*8d50*/  @UP0 USHF.R.U32.HI UR36, URZ, UR8, UR5 ;  /* 0x000000083f240299 */ /* 0x000fd80008011605 */
.L_x_8915:
        /* <DEDUP_REMOVED lines=8> */
[----:B------:R-:W-:Y:S02]  /*8de0*/  ULOP3.LUT UR40, UR6, 0xffff, URZ, 0xc0, !UPT ;  /* 0x0000ffff06287892 */ /* 0x000fe4000f8ec03f */
        /* <DEDUP_REMOVED lines=50> */
.L_x_8917:
[----:B------:R-:W-:Y:S01]  /*9110*/  UIMAD UR40, UR40, UR4, URZ ;  /* 0x00000004282872a4 */ /* 0x000fe2000f8e023f */
[----:B------:R-:W-:Y:S02]  /*9120*/  IMAD.U32 R0, RZ, RZ, UR10 ;  /* 0x0000000aff007e24 */ /* 0x000fe4000f8e00ff */
[----:B------:R-:W-:-:S03]  /*9130*/  IMAD.MOV.U32 R2, RZ, RZ, 0x1 ;  /* 0x00000001ff027424 */ /* 0x000fc600078e00ff */
[----:B------:R-:W-:-:S05]  /*9140*/  IMAD.U32 R3, RZ, RZ, UR40 ;  /* 0x00000028ff037e24 */ /* 0x000fca000f8e00ff */
[----:B------:R-:W-:-:S04]  /*9150*/  VIADDMNMX R0, R3, UR4, R0, PT ;  /* 0x0000000403007c46 */ /* 0x000fc8000b800100 */
[----:B------:R-:W-:Y:S02]  /*9160*/  R2UR UR39, R0 ;  /* 0x00000000002772ca */ /* 0x000fe400000e0000 */
[----:B------:R-:W-:-:S11]  /*9170*/  MOV R0, RZ ;  /* 0x000000ff00007202 */ /* 0x000fd60000000f00 */
[----:B------:R-:W-:-:S06]  /*9180*/  UISETP.GT.AND UP0, UPT, UR39, UR40, UPT ;  /* 0x000000282700728c */ /* 0x000fcc000bf04270 */
[----:B------:R-:W-:-:S13]  /*9190*/  PLOP3.LUT P0, PT, PT, PT, UP0, 0x80, 0x0 ;  /* 0x000000000000781c */ /* 0x000fda0003f0f008 */
        /* <DEDUP_REMOVED lines=24> */
.L_x_8918:
[----:B------:R-:W-:-:S06]  /*9320*/  UIADD3 UR4, UR38, 0x6400, URZ ;  /* 0x0000640026047890 */ /* 0x000fcc000fffe03f */
[----:B------:R-:W-:-:S04]  /*9330*/  MOV R17, UR4 ;  /* 0x0000000400117c02 */ /* 0x000fc80008000f00 */
        /* <DEDUP_REMOVED lines=18> */
.L_x_8919:
[----:B------:R-:W-:-:S05]  /*9460*/  IMAD.U32 R25, RZ, RZ, UR38 ;  /* 0x00000026ff197e24 */ /* 0x000fca000f8e00ff */
[----:B------:R-:W-:-:S04]  /*9470*/  IADD3 R26, R25, 0x400, RZ ;  /* 0x00000400191a7810 */ /* 0x000fc80007ffe0ff */
        /* <DEDUP_REMOVED lines=18> */
.L_x_8920:
[----:B------:R-:W-:-:S13]  /*95a0*/  LOP3.LUT P6, RZ, R17, 0x9f, RZ, 0xc0, !PT ;  /* 0x0000009f11ff7812 */ /* 0x000fda00078cc0ff */
[----:B------:R-:W-:Y:S05]  /*95b0*/  @!P6 BRA `(.L_x_8921) ;  /* 0x000000000040e947 */ /* 0x000fea0003800000 */
[----:B------:R-:W-:Y:S01]  /*95c0*/  MOV R2, 0x0 ;  /* 0x0000000000027802 */ /* 0x000fe20000000f00 */
[----:B------:R-:W-:Y:S01]  /*95d0*/  ULDC.64 UR4, c[0x4][0x1c8] ;  /* 0x0100720000047ab9 */ /* 0x000fe20000000a00 */
[----:B------:R-:W-:Y:S01]  /*95e0*/  ULDC.64 UR6, c[0x4][0x1d0] ;  /* 0x0100740000067ab9 */ /* 0x000fe20000000a00 */
[----:B------:R-:W-:Y:S01]  /*95f0*/  IMAD.U32 R4, RZ, RZ, UR4 ;  /* 0x00000004ff047e24 */ /* 0x000fe2000f8e00ff */
[----:B------:R-:W-:Y:S01]  /*9600*/  MOV R5, UR5 ;  /* 0x0000000500057c02 */ /* 0x000fe20008000f00 */
[----:B------:R-:W-:Y:S01]  /*9610*/  ULDC.64 UR4, c[0x4][0x58] ;  /* 0x0100160000047ab9 */ /* 0x000fe20000000a00 */
        /* <DEDUP_REMOVED lines=10> */
.L_x_8921:
[----:B------:R-:W0:Y:S01]  /*96c0*/  LDC.64 R2, c[0x0][0x9f8] ;  /* 0x00027e00ff027b82 */ /* 0x000e220000000a00 */
[----:B------:R-:W-:-:S07]  /*96d0*/  IMAD.MOV.U32 R23, RZ, RZ, R18 ;  /* 0x000000ffff177224 */ /* 0x000fce00078e0012 */
[----:B------:R-:W1:Y:S01]  /*96e0*/  LDC.64 R4, c[0x0][0x418] ;  /* 0x00010600ff047b82 */ /* 0x000e620000000a00 */
[----:B0-----:R-:W-:-:S04]  /*96f0*/  ISETP.NE.U32.AND P0, PT, R2, RZ, PT ;  /* 0x000000ff0200720c */ /* 0x001fc80003f05070 */
[----:B------:R-:W-:-:S13]  /*9700*/  ISETP.NE.AND.EX P0, PT, R3, RZ, PT, P0 ;  /* 0x000000ff0300720c */ /* 0x000fda0003f05300 */
[----:B------:R-:W0:Y:S02]  /*9710*/  @P0 LDC.64 R2, c[0x0][0x9f8] ;  /* 0x00027e00ff020b82 */ /* 0x000e240000000a00 */
[----:B0-----:R-:W-:-:S05]  /*9720*/  @P0 IMAD.WIDE R2, R18, 0x4, R2 ;  /* 0x0000000412020825 */ /* 0x001fca00078e0202 */
[----:B------:R0:W2:Y:S01]  /*9730*/  @P0 LDG.E R23, desc[UR44][R2.64] ;  /* 0x0000002c02170981 */ /* 0x0000a2000c1e1900 */
[--C-:B------:R-:W-:Y:S01]  /*9740*/  SHF.R.U32.HI R10, RZ, 0x1, R29.reuse ;  /* 0x00000001ff0a7819 */ /* 0x100fe2000001161d */
[C---:B------:R-:W-:Y:S01]  /*9750*/  IMAD.SHL.U32 R7, R29.reuse, 0x80, RZ ;  /* 0x000000801d077824 */ /* 0x040fe200078e00ff */
[----:B-1----:R-:W-:Y:S01]  /*9760*/  ISETP.NE.U32.AND P0, PT, R4, RZ, PT ;  /* 0x000000ff0400720c */ /* 0x002fe20003f05070 */
[----:B------:R-:W-:Y:S01]  /*9770*/  IMAD.SHL.U32 R16, R16, 0x800, RZ ;  /* 0x0000080010107824 */ /* 0x000fe200078e00ff */
[----:B------:R-:W-:Y:S01]  /*9780*/  LOP3.LUT R6, R10, 0x20, RZ, 0xc0, !PT ;  /* 0x000000200a067812 */ /* 0x000fe200078ec0ff */
[C---:B------:R-:W-:Y:S01]  /*9790*/  IMAD.SHL.U32 R19, R29.reuse, 0x4, RZ ;  /* 0x000000041d137824 */ /* 0x040fe200078e00ff */
[----:B------:R-:W-:Y:S01]  /*97a0*/  SHF.L.U32 R0, R29, 0x5, RZ ;  /* 0x000000051d007819 */ /* 0x000fe200000006ff */
[----:B------:R-:W-:Y:S01]  /*97b0*/  IMAD.MOV.U32 R27, RZ, RZ, 0x40 ;  /* 0x00000040ff1b7424 */ /* 0x000fe200078e00ff */
[----:B------:R-:W-:Y:S01]  /*97c0*/  LOP3.LUT R8, R6, 0x10, R29, 0xf8, !PT ;  /* 0x0000001006087812 */ /* 0x000fe200078ef81d */
[----:B0-----:R-:W-:Y:S01]  /*97d0*/  IMAD.SHL.U32 R3, R28, 0x10, RZ ;  /* 0x000000101c037824 */ /* 0x001fe200078e00ff */
[----:B------:R-:W-:Y:S01]  /*97e0*/  ISETP.NE.AND.EX P2, PT, R5, RZ, PT, P0 ;  /* 0x000000ff0500720c */ /* 0x000fe20003f45300 */
[----:B------:R-:W-:Y:S01]  /*97f0*/  IMAD.SHL.U32 R2, R29, 0x10, RZ ;  /* 0x000000101d027824 */ /* 0x000fe200078e00ff */
[----:B------:R-:W-:Y:S01]  /*9800*/  LOP3.LUT R6, R0, 0x80, RZ, 0xc0, !PT ;  /* 0x0000008000067812 */ /* 0x000fe200078ec0ff */
[----:B------:R-:W-:Y:S01]  /*9810*/  UMOV UR4, 0xffffffff ;  /* 0xffffffff00047882 */ /* 0x000fe20000000000 */
[----:B------:R-:W-:-:S02]  /*9820*/  LOP3.LUT R9, R7, 0x400, RZ, 0xc0, !PT ;  /* 0x0000040007097812 */ /* 0x000fc400078ec0ff */
[----:B------:R-:W-:Y:S02]  /*9830*/  LOP3.LUT R8, R8, 0x380, R7, 0xf8, !PT ;  /* 0x0000038008087812 */ /* 0x000fe400078ef807 */
[----:B------:R-:W-:Y:S02]  /*9840*/  LOP3.LUT R6, R6, 0x10, R10, 0xf8, !PT ;  /* 0x0000001006067812 */ /* 0x000fe400078ef80a */
[----:B------:R-:W-:Y:S02]  /*9850*/  LOP3.LUT R0, R0, 0x360, RZ, 0xc0, !PT ;  /* 0x0000036000007812 */ /* 0x000fe400078ec0ff */
[----:B------:R-:W-:Y:S02]  /*9860*/  LOP3.LUT R9, R9, 0x800, R16, 0xf8, !PT ;  /* 0x0000080009097812 */ /* 0x000fe400078ef810 */
[----:B------:R-:W-:Y:S02]  /*9870*/  LOP3.LUT R19, R6, 0x10, R19, 0x78, !PT ;  /* 0x0000001006137812 */ /* 0x000fe400078e7813 */
[----:B------:R-:W-:-:S02]  /*9880*/  LOP3.LUT R0, R0, 0x400, R3, 0xf8, !PT ;  /* 0x0000040000007812 */ /* 0x000fc400078ef803 */
[----:B------:R-:W-:Y:S02]  /*9890*/  LOP3.LUT R8, R8, 0x70, R2, 0x78, !PT ;  /* 0x0000007008087812 */ /* 0x000fe400078e7802 */
[----:B------:R-:W-:Y:S02]  /*98a0*/  LOP3.LUT P1, RZ, R29, 0x4, RZ, 0xc0, !PT ;  /* 0x000000041dff7812 */ /* 0x000fe4000782c0ff */
[--C-:B------:R-:W-:Y:S02]  /*98b0*/  SHF.R.U32.HI R17, RZ, 0x3, R29.reuse ;  /* 0x00000003ff117819 */ /* 0x100fe4000001161d */
[----:B------:R-:W-:Y:S02]  /*98c0*/  LOP3.LUT R22, R22, 0xfffffffe, RZ, 0xc0, !PT ;  /* 0xfffffffe16167812 */ /* 0x000fe400078ec0ff */
[----:B------:R-:W-:Y:S02]  /*98d0*/  SHF.R.U32.HI R20, RZ, 0x5, R29 ;  /* 0x00000005ff147819 */ /* 0x000fe4000001161d */
[----:B------:R-:W-:-:S02]  /*98e0*/  LOP3.LUT R19, R0, R19, RZ, 0xfc, !PT ;  /* 0x0000001300137212 */ /* 0x000fc400078efcff */
[----:B------:R-:W-:Y:S02]  /*98f0*/  LOP3.LUT R18, R9, R8, RZ, 0xfc, !PT ;  /* 0x0000000809127212 */ /* 0x000fe400078efcff */
[----:B------:R-:W-:Y:S02]  /*9900*/  LOP3.LUT R17, R17, 0x1, RZ, 0xc0, !PT ;  /* 0x0000000111117812 */ /* 0x000fe400078ec0ff */
[----:B------:R-:W-:Y:S02]  /*9910*/  SEL R27, R27, 0xffffffc0, !P1 ;  /* 0xffffffc01b1b7807 */ /* 0x000fe40004800000 */
[----:B------:R-:W-:Y:S02]  /*9920*/  @P2 LOP3.LUT R22, R22, 0x1, RZ, 0xfc, !PT ;  /* 0x0000000116162812 */ /* 0x000fe400078efcff */
[----:B------:R-:W-:Y:S02]  /*9930*/  LOP3.LUT R20, R20, 0x3, RZ, 0xc0, !PT ;  /* 0x0000000314147812 */ /* 0x000fe400078ec0ff */
[----:B--2---:R-:W-:-:S02]  /*9940*/  SHF.R.S32.HI R24, RZ, 0x1f, R23 ;  /* 0x0000001fff187819 */ /* 0x004fc40000011417 */
[----:B------:R-:W-:Y:S01]  /*9950*/  SEL R16, R23, RZ, !P2 ;  /* 0x000000ff17107207 */ /* 0x000fe20005000000 */
[----:B------:R-:W-:Y:S06]  /*9960*/  BRA.DIV UR4, `(.L_x_8922) ;  /* 0x0000002a04b07947 */ /* 0x000fec000b800000 */
[----:B------:R0:W1:Y:S02]  /*9970*/  SHFL.IDX PT, R14, R20, RZ, 0x1f ;  /* 0x00001fff140e7589 */ /* 0x00006400000e0000 */
.L_x_8977:
[----:B-1----:R-:W-:Y:S02]  /*9980*/  ISETP.NE.AND P0, PT, R14, RZ, PT ;  /* 0x000000ff0e00720c */ /* 0x002fe40003f05270 */
[----:B------:R-:W-:Y:S02]  /*9990*/  PLOP3.LUT P1, PT, PT, PT, PT, 0x8, 0x0 ;  /* 0x000000000000781c */ /* 0x000fe40003f2e170 */
[----:B------:R-:W-:-:S11]  /*99a0*/  LOP3.LUT R22, R22, 0xfffffffd, RZ, 0xc0, !PT ;  /* 0xfffffffd16167812 */ /* 0x000fd600078ec0ff */
[----:B------:R-:W-:Y:S01]  /*99b0*/  @P1 LOP3.LUT R22, R22, 0x2, RZ, 0xfc, !PT ;  /* 0x0000000216161812 */ /* 0x000fe200078efcff */
[----:B------:R-:W-:Y:S06]  /*99c0*/  @P0 BRA `(.L_x_8923) ;  /* 0x0000000400900947 */ /* 0x000fec0003800000 */
[----:B------:R-:W-:-:S06]  /*99d0*/  UIADD3 UR4, UR39, -0x1, URZ ;  /* 0xffffffff27047890 */ /* 0x000fcc000fffe03f */
[----:B------:R-:W-:Y:S01]  /*99e0*/  IMAD.U32 R0, RZ, RZ, UR4 ;  /* 0x00000004ff007e24 */ /* 0x000fe2000f8e00ff */
[----:B------:R-:W-:-:S03]  /*99f0*/  UMOV UR4, 0xffffffff ;  /* 0xffffffff00047882 */ /* 0x000fc60000000000 */
[----:B------:R-:W-:Y:S05]  /*9a00*/  BRA.DIV UR4, `(.L_x_8924) ;  /* 0x0000002a04a87947 */ /* 0x000fea000b800000 */
[----:B------:R-:W-:-:S13]  /*9a10*/  ELECT P6, URZ, PT ;  /* 0x00000000003f782f */ /* 0x000fda00038c0000 */
.L_x_8980:
[----:B------:R-:W-:Y:S05]  /*9a20*/  @!P6 BRA `(.L_x_8923) ;  /* 0x000000040078e947 */ /* 0x000fea0003800000 */
[----:B------:R-:W-:Y:S01]  /*9a30*/  IMAD.MOV.U32 R16, RZ, RZ, R23 ;  /* 0x000000ffff107224 */ /* 0x000fe200078e0017 */
[----:B------:R-:W-:Y:S06]  /*9a40*/  @!P2 BRA `(.L_x_8925) ;  /* 0x000000000048a947 */ /* 0x000fec0003800000 */
[----:B------:R-:W1:Y:S01]  /*9a50*/  LDC R6, c[0x0][0x43c] ;  /* 0x00010f00ff067b82 */ /* 0x000e620000000800 */
[----:B------:R-:W-:Y:S01]  /*9a60*/  IMAD.MOV.U32 R7, RZ, RZ, R0 ;  /* 0x000000ffff077224 */ /* 0x000fe200078e0000 */
[----:B------:R-:W-:Y:S02]  /*9a70*/  ULDC.64 UR4, c[0x0][0x428] ;  /* 0x00010a0000047ab9 */ /* 0x000fe40000000a00 */
[----:B------:R-:W-:-:S04]  /*9a80*/  IMAD R8, R24, UR4, RZ ;  /* 0x0000000418087c24 */ /* 0x000fc8000f8e02ff */
[----:B------:R-:W-:Y:S01]  /*9a90*/  IMAD R9, R23, UR5, R8 ;  /* 0x0000000517097c24 */ /* 0x000fe2000f8e0208 */
[----:B-1----:R-:W-:-:S13]  /*9aa0*/  ISETP.NE.AND P0, PT, R6, 0x1, PT ;  /* 0x000000010600780c */ /* 0x002fda0003f05270 */
[----:B------:R-:W1:Y:S02]  /*9ab0*/  @P0 LDC.64 R2, c[0x0][0x440] ;  /* 0x00011000ff020b82 */ /* 0x000e640000000a00 */
[----:B-1----:R-:W-:-:S05]  /*9ac0*/  @P0 IMAD.HI.U32 R2, R0, R2, RZ ;  /* 0x0000000200020227 */ /* 0x002fca00078e00ff */
[----:B------:R-:W-:-:S04]  /*9ad0*/  @P0 SHF.R.U32.HI R7, RZ, R3, R2 ;  /* 0x00000003ff070219 */ /* 0x000fc80000011602 */
[--C-:B------:R-:W-:Y:S01]  /*9ae0*/  SHF.R.S32.HI R3, RZ, 0x1f, R7.reuse ;  /* 0x0000001fff037819 */ /* 0x100fe20000011407 */
[----:B------:R-:W-:-:S04]  /*9af0*/  IMAD.MOV.U32 R2, RZ, RZ, R7 ;  /* 0x000000ffff027224 */ /* 0x000fc800078e0007 */
[----:B------:R-:W-:-:S04]  /*9b00*/  IMAD.WIDE.U32 R2, R23, UR4, R2 ;  /* 0x0000000417027c25 */ /* 0x000fc8000f8e0002 */
[----:B------:R-:W-:Y:S01]  /*9b10*/  IMAD.IADD R3, R3, 0x1, R9 ;  /* 0x0000000103037824 */ /* 0x000fe200078e0209 */
[----:B------:R-:W-:-:S04]  /*9b20*/  LEA R4, P0, R2, R4, 0x2 ;  /* 0x0000000402047211 */ /* 0x000fc800078010ff */
[----:B------:R-:W-:-:S05]  /*9b30*/  LEA.HI.X R5, R2, R5, R3, 0x2, P0 ;  /* 0x0000000502057211 */ /* 0x000fca00000f1403 */
[----:B------:R1:W5:Y:S01]  /*9b40*/  LDG.E R16, desc[UR44][R4.64] ;  /* 0x0000002c04107981 */ /* 0x000362000c1e1900 */
[----:B------:R-:W-:-:S04]  /*9b50*/  IMAD.MOV R3, RZ, RZ, -R7 ;  /* 0x000000ffff037224 */ /* 0x000fc800078e0a07 */
[----:B------:R-:W-:-:S07]  /*9b60*/  IMAD R0, R6, R3, R0 ;  /* 0x0000000306007224 */ /* 0x000fce00078e0200 */
.L_x_8925:
[----:B------:R-:W-:Y:S02]  /*9b70*/  MOV R2, 0x1 ;  /* 0x0000000100027802 */ /* 0x000fe40000000f00 */
[----:B------:R-:W-:Y:S02]  /*9b80*/  ISETP.NE.AND P1, PT, R28, RZ, PT ;  /* 0x000000ff1c00720c */ /* 0x000fe40003f25270 */
[----:B------:R-:W-:-:S04]  /*9b90*/  SHF.L.U32 R2, R2, 0x1f, RZ ;  /* 0x0000001f02027819 */ /* 0x000fc800000006ff */
[----:B------:R-:W2:Y:S02]  /*9ba0*/  SYNCS.PHASECHK.TRANS64.TRYWAIT P0, [UR38+0x17080], R2 ;  /* 0x01708002ff0075a7 */ /* 0x000ea40008000166 */
[----:B--2---:R-:W-:Y:S05]  /*9bb0*/  @!P0 BRA `(.L_x_8926) ;  /* 0x00000028005c8947 */ /* 0x004fea0003800000 */
.L_x_8981:
[----:B------:R-:W-:Y:S05]  /*9bc0*/  @P1 BRA `(.L_x_8927) ;  /* 0x0000000000141947 */ /* 0x000fea0003800000 */
[----:B------:R-:W-:Y:S01]  /*9bd0*/  LOP3.LUT P0, RZ, R29, 0x1f, RZ, 0xc0, !PT ;  /* 0x0000001f1dff7812 */ /* 0x000fe2000780c0ff */
[----:B------:R-:W-:-:S04]  /*9be0*/  IMAD.MOV.U32 R3, RZ, RZ, 0x3000 ;  /* 0x00003000ff037424 */ /* 0x000fc800078e00ff */
[----:B------:R3:W-:Y:S08]  /*9bf0*/  SYNCS.ARRIVE.TRANS64 RZ, [UR38+0x17070], R3 ;  /* 0x01707003ffff79a7 */ /* 0x0007f00008000026 */
[----:B---3--:R-:W-:Y:S05]  /*9c00*/  @!P0 BRA `(.L_x_8927) ;  /* 0x0000000000048947 */ /* 0x008fea0003800000 */
[----:B------:R-:W-:Y:S01]  /*9c10*/  BPT.TRAP 0x1 ;  /* 0x000000040000795c */ /* 0x000fe20000300000 */
.L_x_8927:
        /* <DEDUP_REMOVED lines=28> */
.L_x_8982:
[----:B------:R-:W-:Y:S05]  /*9de0*/  @P1 BRA `(.L_x_8929) ;  /* 0x0000000000141947 */ /* 0x000fea0003800000 */
[----:B------:R-:W-:Y:S01]  /*9df0*/  LOP3.LUT P0, RZ, R29, 0x1f, RZ, 0xc0, !PT ;  /* 0x0000001f1dff7812 */ /* 0x000fe2000780c0ff */
[----:B--23--:R-:W-:-:S04]  /*9e00*/  IMAD.MOV.U32 R2, RZ, RZ, 0x3000 ;  /* 0x00003000ff027424 */ /* 0x00cfc800078e00ff */
[----:B------:R4:W-:Y:S08]  /*9e10*/  SYNCS.ARRIVE.TRANS64 RZ, [UR38+0x17030], R2 ;  /* 0x01703002ffff79a7 */ /* 0x0009f00008000026 */
[----:B----4-:R-:W-:Y:S05]  /*9e20*/  @!P0 BRA `(.L_x_8929) ;  /* 0x0000000000048947 */ /* 0x010fea0003800000 */
[----:B------:R-:W-:Y:S01]  /*9e30*/  BPT.TRAP 0x1 ;  /* 0x000000040000795c */ /* 0x000fe20000300000 */
.L_x_8929:
        /* <DEDUP_REMOVED lines=28> */
[----:B----4-:R-:W-:-:S03]  /*a000*/  NOP ;  /* 0x0000000000007918 */ /* 0x010fc60000000000 */
.L_x_8923:
[----:B------:R-:W-:Y:S05]  /*a010*/  WARPSYNC.ALL ;  /* 0x0000000000007948 */ /* 0x000fea0003800000 */
[----:B------:R-:W-:Y:S01]  /*a020*/  UIADD3 UR5, UR38, 0xc400, URZ ;  /* 0x0000c40026057890 */ /* 0x000fe2000fffe03f */
[----:B------:R-:W-:Y:S01]  /*a030*/  BAR.SYNC.DEFER_BLOCKING 0x8, 0x200 ;  /* 0x0208000000007b1d */ /* 0x000fe20000010000 */
[----:B------:R-:W-:Y:S02]  /*a040*/  USHF.R.S32.HI UR4, URZ, 0x1f, UR36 ;  /* 0x0000001f3f047899 */ /* 0x000fe40008011424 */
[----:B------:R-:W-:-:S03]  /*a050*/  ULOP3.LUT UP0, URZ, UR5, 0x9f, URZ, 0xc0, !UPT ;  /* 0x0000009f053f7892 */ /* 0x000fc6000f80c03f */
[----:B------:R-:W-:Y:S02]  /*a060*/  ULDC.64 UR6, c[0x0][0x2d8] ;  /* 0x0000b60000067ab9 */ /* 0x000fe40000000a00 */
[----:B------:R-:W-:Y:S01]  /*a070*/  UIMAD UR4, UR4, UR6, URZ ;  /* 0x00000006040472a4 */ /* 0x000fe2000f8e023f */
[----:B------:R-:W-:Y:S01]  /*a080*/  PLOP3.LUT P0, PT, PT, PT, UP0, 0x80, 0x0 ;  /* 0x000000000000781c */ /* 0x000fe20003f0f008 */
[----:B------:R-:W-:Y:S02]  /*a090*/  UIMAD.WIDE.U32 UR46, UR36, UR6, URZ ;  /* 0x00000006242e72a5 */ /* 0x000fe4000f8e003f */
[----:B------:R-:W-:-:S04]  /*a0a0*/  UIMAD UR4, UR36, UR7, UR4 ;  /* 0x00000007240472a4 */ /* 0x000fc8000f8e0204 */
[----:B------:R-:W-:-:S06]  /*a0b0*/  UIADD3 UR43, UR47, UR4, URZ ;  /* 0x000000042f2b7290 */ /* 0x000fcc000fffe03f */
[----:B------:R-:W-:Y:S06]  /*a0c0*/  @!P0 BRA `(.L_x_8930) ;  /* 0x0000000000408947 */ /* 0x000fec0003800000 */
[----:B--23--:R-:W-:Y:S01]  /*a0d0*/  MOV R2, 0x0 ;  /* 0x0000000000027802 */ /* 0x00cfe20000000f00 */
[----:B------:R-:W-:Y:S01]  /*a0e0*/  ULDC.64 UR6, c[0x4][0x1c8] ;  /* 0x0100720000067ab9 */ /* 0x000fe20000000a00 */
[----:B------:R-:W-:Y:S01]  /*a0f0*/  ULDC.64 UR8, c[0x4][0x1d0] ;  /* 0x0100740000087ab9 */ /* 0x000fe20000000a00 */
[----:B------:R-:W-:Y:S01]  /*a100*/  ULDC.64 UR4, c[0x4][0x60] ;  /* 0x0100180000047ab9 */ /* 0x000fe20000000a00 */
[----:B-1----:R-:W-:Y:S01]  /*a110*/  IMAD.U32 R4, RZ, RZ, UR6 ;  /* 0x00000006ff047e24 */ /* 0x002fe2000f8e00ff */
        /* <DEDUP_REMOVED lines=9> */
[----:B0-----:R-:W-:-:S07]  /*a1b0*/  LEPC R20, `(.L_x_8930) ;  /* 0x000000001014794e */ /* 0x001fce0000000000 */
[----:B-1----:R-:W-:Y:S05]  /*a1c0*/  CALL.ABS.NOINC R2 ;  /* 0x0000000002007343 */ /* 0x002fea0003c00000 */
.L_x_8930:
[----:B------:R-:W4:Y:S01]  /*a1d0*/  LDC R10, c[0x0][0x448] ;  /* 0x00011200ff0a7b82 */ /* 0x000f220000000800 */
[----:B--23--:R-:W-:Y:S01]  /*a1e0*/  SHF.R.U32.HI R2, RZ, 0x1, R29 ;  /* 0x00000001ff027819 */ /* 0x00cfe2000001161d */
[----:B0-----:R-:W-:Y:S01]  /*a1f0*/  IMAD.SHL.U32 R20, R28, 0x10, RZ ;  /* 0x000000101c147824 */ /* 0x001fe200078e00ff */
[----:B------:R-:W0:Y:S01]  /*a200*/  S2R R21, SR_CTAID.Z ;  /* 0x0000000000157919 */ /* 0x000e220000002700 */
[----:B------:R-:W-:Y:S01]  /*a210*/  SHF.R.U32.HI R9, RZ, 0x1, R28 ;  /* 0x00000001ff097819 */ /* 0x000fe2000001161c */
[----:B------:R-:W-:Y:S01]  /*a220*/  UMOV UR42, UR46 ;  /* 0x0000002e002a7c82 */ /* 0x000fe20008000000 */
[----:B------:R-:W-:Y:S01]  /*a230*/  IMAD.SHL.U32 R0, R2, 0x20, RZ ;  /* 0x0000002002007824 */ /* 0x000fe200078e00ff */
[----:B------:R-:W-:Y:S01]  /*a240*/  ULDC.64 UR4, c[0x0][0x2d0] ;  /* 0x0000b40000047ab9 */ /* 0x000fe20000000a00 */
[----:B------:R-:W-:Y:S01]  /*a250*/  IMAD.SHL.U32 R2, R29, 0x10, RZ ;  /* 0x000000101d027824 */ /* 0x000fe200078e00ff */
[----:B------:R-:W-:Y:S01]  /*a260*/  ULDC.64 UR6, c[0x0][0x2c8] ;  /* 0x0000b20000067ab9 */ /* 0x000fe20000000a00 */
[----:B------:R-:W-:Y:S01]  /*a270*/  ULDC.64 UR8, c[0x0][0x280] ;  /* 0x0000a00000087ab9 */ /* 0x000fe20000000a00 */
[----:B------:R-:W-:-:S02]  /*a280*/  LOP3.LUT R0, R0, 0x60, RZ, 0xc0, !PT ;  /* 0x0000006000007812 */ /* 0x000fc400078ec0ff */
[----:B------:R-:W-:Y:S01]  /*a290*/  LOP3.LUT R6, R2, 0x10, RZ, 0xc0, !PT ;  /* 0x0000001002067812 */ /* 0x000fe200078ec0ff */
[C---:B------:R-:W-:Y:S01]  /*a2a0*/  IMAD.SHL.U32 R2, R17.reuse, 0x10, RZ ;  /* 0x0000001011027824 */ /* 0x040fe200078e00ff */
[----:B------:R-:W-:Y:S02]  /*a2b0*/  LOP3.LUT R0, R0, 0x700, R20, 0xf8, !PT ;  /* 0x0000070000007812 */ /* 0x000fe400078ef814 */
[----:B------:R-:W1:Y:S01]  /*a2c0*/  S2R R20, SR_CTAID.X ;  /* 0x0000000000147919 */ /* 0x000e620000002500 */
[----:B------:R-:W-:-:S05]  /*a2d0*/  IMAD R17, R17, 0x80, R6 ;  /* 0x0000008011117824 */ /* 0x000fca00078e0206 */
[----:B------:R-:W-:Y:S01]  /*a2e0*/  LOP3.LUT R0, R0, R17, R2, 0xf6, !PT ;  /* 0x0000001100007212 */ /* 0x000fe200078ef602 */
[----:B------:R-:W-:Y:S01]  /*a2f0*/  IMAD.SHL.U32 R2, R29, 0x40, RZ ;  /* 0x000000401d027824 */ /* 0x000fe200078e00ff */
[----:B----4-:R-:W-:-:S04]  /*a300*/  ISETP.NE.AND P0, PT, R10, 0x1, PT ;  /* 0x000000010a00780c */ /* 0x010fc80003f05270 */
[----:B------:R-:W-:Y:S02]  /*a310*/  LOP3.LUT R2, R9, 0x40, R2, 0xf8, !PT ;  /* 0x0000004009027812 */ /* 0x000fe400078ef802 */
[----:B0-----:R-:W-:Y:S02]  /*a320*/  SHF.R.S32.HI R12, RZ, 0x1f, R21 ;  /* 0x0000001fff0c7819 */ /* 0x001fe40000011415 */
[----:B------:R-:W0:Y:S05]  /*a330*/  S2R R21, SR_CTAID.Z ;  /* 0x0000000000157919 */ /* 0x000e2a0000002700 */
[----:B------:R-:W2:Y:S08]  /*a340*/  @P0 LDC R8, c[0x0][0x44c] ;  /* 0x00011300ff080b82 */ /* 0x000eb00000000800 */
[----:B------:R-:W3:Y:S01]  /*a350*/  @P0 LDC R7, c[0x0][0x450] ;  /* 0x00011400ff070b82 */ /* 0x000ee20000000800 */
[----:B-1----:R-:W-:-:S04]  /*a360*/  IMAD R5, R20, 0xc0, R2 ;  /* 0x000000c014057824 */ /* 0x002fc800078e0202 */
[----:B------:R-:W-:-:S03]  /*a370*/  IMAD.MOV.U32 R11, RZ, RZ, R5 ;  /* 0x000000ffff0b7224 */ /* 0x000fc600078e0005 */
[----:B------:R-:W1:Y:S08]  /*a380*/  @P0 LDC R13, c[0x0][0x44c] ;  /* 0x00011300ff0d0b82 */ /* 0x000e700000000800 */
[----:B------:R-:W4:Y:S01]  /*a390*/  @P0 LDC R4, c[0x0][0x450] ;  /* 0x00011400ff040b82 */ /* 0x000f220000000800 */
[----:B--2---:R-:W-:-:S07]  /*a3a0*/  @P0 IMAD.HI.U32 R8, R5, R8, RZ ;  /* 0x0000000805080227 */ /* 0x004fce00078e00ff */
[----:B------:R-:W2:Y:S01]  /*a3b0*/  LDC.64 R2, c[0x0][0x2e0] ;  /* 0x0000b800ff027b82 */ /* 0x000ea20000000a00 */
[----:B---3--:R-:W-:Y:S01]  /*a3c0*/  @P0 SHF.R.U32.HI R11, RZ, R7, R8 ;  /* 0x00000007ff0b0219 */ /* 0x008fe20000011608 */
[----:B------:R-:W-:-:S04]  /*a3d0*/  VIADD R8, R5, 0x80 ;  /* 0x0000008005087836 */ /* 0x000fc80000000000 */
[----:B------:R-:W-:Y:S02]  /*a3e0*/  IMAD.MOV.U32 R7, RZ, RZ, R8 ;  /* 0x000000ffff077224 */ /* 0x000fe400078e0008 */
[----:B-1----:R-:W-:-:S05]  /*a3f0*/  @P0 IMAD.HI.U32 R13, R8, R13, RZ ;  /* 0x0000000d080d0227 */ /* 0x002fca00078e00ff */
[----:B----4-:R-:W-:Y:S01]  /*a400*/  @P0 SHF.R.U32.HI R7, RZ, R4, R13 ;  /* 0x00000004ff070219 */ /* 0x010fe2000001160d */
[----:B--2---:R-:W-:-:S04]  /*a410*/  IMAD R4, R12, R2, RZ ;  /* 0x000000020c047224 */ /* 0x004fc800078e02ff */
[C---:B0-----:R-:W-:Y:S01]  /*a420*/  IMAD R13, R21.reuse, R3, R4 ;  /* 0x00000003150d7224 */ /* 0x041fe200078e0204 */
[----:B------:R-:W-:Y:S01]  /*a430*/  SHF.R.S32.HI R4, RZ, 0x1f, R11 ;  /* 0x0000001fff047819 */ /* 0x000fe2000001140b */
[----:B------:R-:W-:-:S04]  /*a440*/  IMAD.WIDE.U32 R2, R21, R2, UR42 ;  /* 0x0000002a15027e25 */ /* 0x000fc8000f8e0002 */
[----:B------:R-:W-:Y:S01]  /*a450*/  IMAD R4, R4, UR4, RZ ;  /* 0x0000000404047c24 */ /* 0x000fe2000f8e02ff */
[----:B------:R-:W-:Y:S01]  /*a460*/  IADD3 R3, R3, R13, RZ ;  /* 0x0000000d03037210 */ /* 0x000fe20007ffe0ff */
[----:B------:R-:W-:Y:S02]  /*a470*/  IMAD.MOV R13, RZ, RZ, -R11 ;  /* 0x000000ffff0d7224 */ /* 0x000fe400078e0a0b */
[C---:B------:R-:W-:Y:S02]  /*a480*/  IMAD R15, R11.reuse, UR5, R4 ;  /* 0x000000050b0f7c24 */ /* 0x040fe4000f8e0204 */
[----:B------:R-:W-:Y:S02]  /*a490*/  IMAD R13, R10, R13, R5 ;  /* 0x0000000d0a0d7224 */ /* 0x000fe400078e0205 */
[----:B------:R-:W-:-:S03]  /*a4a0*/  IMAD.WIDE.U32 R4, R11, UR4, R2 ;  /* 0x000000040b047c25 */ /* 0x000fc6000f8e0002 */
[----:B------:R-:W-:Y:S01]  /*a4b0*/  SHF.R.S32.HI R11, RZ, 0x1f, R13 ;  /* 0x0000001fff0b7819 */ /* 0x000fe2000001140d */
[----:B------:R-:W-:Y:S02]  /*a4c0*/  IMAD.IADD R5, R5, 0x1, R15 ;  /* 0x0000000105057824 */ /* 0x000fe400078e020f */
[----:B------:R-:W-:-:S04]  /*a4d0*/  IMAD.WIDE.U32 R2, R7, UR4, R2 ;  /* 0x0000000407027c25 */ /* 0x000fc8000f8e0002 */
[----:B------:R-:W-:Y:S02]  /*a4e0*/  IMAD R12, R11, UR6, RZ ;  /* 0x000000060b0c7c24 */ /* 0x000fe4000f8e02ff */
[----:B------:R-:W-:-:S04]  /*a4f0*/  IMAD.WIDE.U32 R4, R13, UR6, R4 ;  /* 0x000000060d047c25 */ /* 0x000fc8000f8e0004 */
[----:B------:R-:W-:Y:S01]  /*a500*/  IMAD R13, R13, UR7, R12 ;  /* 0x000000070d0d7c24 */ /* 0x000fe2000f8e020c */
[--C-:B------:R-:W-:Y:S01]  /*a510*/  SHF.R.S32.HI R12, RZ, 0x1f, R7.reuse ;  /* 0x0000001fff0c7819 */ /* 0x100fe20000011407 */
[----:B------:R-:W-:Y:S01]  /*a520*/  IMAD.MOV R11, RZ, RZ, -R7 ;  /* 0x000000ffff0b7224 */ /* 0x000fe200078e0a07 */
[----:B------:R-:W-:-:S03]  /*a530*/  IADD3 R4, P0, R4, UR8, RZ ;  /* 0x0000000804047c10 */ /* 0x000fc6000ff1e0ff */
[----:B------:R-:W-:Y:S01]  /*a540*/  IMAD R11, R10, R11, R8 ;  /* 0x0000000b0a0b7224 */ /* 0x000fe200078e0208 */
[----:B------:R-:W-:Y:S01]  /*a550*/  IADD3.X R5, R5, UR9, R13, P0, !PT ;  /* 0x0000000905057c10 */ /* 0x000fe200087fe40d */
[----:B------:R-:W-:Y:S01]  /*a560*/  IMAD R12, R12, UR4, RZ ;  /* 0x000000040c0c7c24 */ /* 0x000fe2000f8e02ff */
[----:B------:R-:W-:Y:S02]  /*a570*/  ULDC UR4, c[0x0][0x2b8] ;  /* 0x0000ae0000047ab9 */ /* 0x000fe40000000800 */
[----:B------:R-:W-:Y:S01]  /*a580*/  ISETP.GE.AND P2, PT, R6, UR4, PT ;  /* 0x0000000406007c0c */ /* 0x000fe2000bf46270 */
[----:B------:R-:W-:Y:S01]  /*a590*/  IMAD R13, R7, UR5, R12 ;  /* 0x00000005070d7c24 */ /* 0x000fe2000f8e020c */
[----:B------:R-:W-:-:S03]  /*a5a0*/  SHF.R.S32.HI R7, RZ, 0x1f, R11 ;  /* 0x0000001fff077819 */ /* 0x000fc6000001140b */
[----:B------:R-:W-:Y:S02]  /*a5b0*/  IMAD.IADD R3, R3, 0x1, R13 ;  /* 0x0000000103037824 */ /* 0x000fe400078e020d */
[----:B------:R-:W-:Y:S01]  /*a5c0*/  IMAD R8, R7, UR6, RZ ;  /* 0x0000000607087c24 */ /* 0x000fe2000f8e02ff */
[----:B------:R-:W-:Y:S01]  /*a5d0*/  LOP3.LUT R7, R6, 0x20, RZ, 0xfc, !PT ;  /* 0x0000002006077812 */ /* 0x000fe200078efcff */
[----:B------:R-:W-:-:S03]  /*a5e0*/  IMAD.WIDE.U32 R2, R11, UR6, R2 ;  /* 0x000000060b027c25 */ /* 0x000fc6000f8e0002 */
[----:B------:R-:W-:Y:S01]  /*a5f0*/  ISETP.GE.AND P0, PT, R7, UR4, PT ;  /* 0x0000000407007c0c */ /* 0x000fe2000bf06270 */
[----:B------:R-:W-:Y:S01]  /*a600*/  IMAD R13, R11, UR7, R8 ;  /* 0x000000070b0d7c24 */ /* 0x000fe2000f8e0208 */
[----:B------:R-:W-:-:S04]  /*a610*/  LOP3.LUT R7, R6, 0x40, RZ, 0xfc, !PT ;  /* 0x0000004006077812 */ /* 0x000fc800078efcff */
[----:B------:R-:W-:Y:S01]  /*a620*/  ISETP.GE.AND P1, PT, R7, UR4, PT ;  /* 0x0000000407007c0c */ /* 0x000fe2000bf26270 */
[----:B------:R-:W-:Y:S01]  /*a630*/  UMOV UR4, 0xffffffff ;  /* 0xffffffff00047882 */ /* 0x000fe20000000000 */
[----:B------:R-:W-:-:S04]  /*a640*/  IADD3 R7, P3, R2, UR8, RZ ;  /* 0x0000000802077c10 */ /* 0x000fc8000ff7e0ff */
[----:B------:R-:W-:Y:S01]  /*a650*/  IADD3.X R8, R3, UR9, R13, P3, !PT ;  /* 0x0000000903087c10 */ /* 0x000fe20009ffe40d */
[----:B------:R-:W-:Y:S08]  /*a660*/  BRA.DIV UR4, `(.L_x_8931) ;  /* 0x0000001e04d87947 */ /* 0x000ff0000b800000 */
[----:B------:R-:W0:Y:S01]  /*a670*/  S2R R2, SR_CTAID.X ;  /* 0x0000000000027919 */ /* 0x000e220000002500 */
[----:B------:R-:W-:Y:S02]  /*a680*/  ULDC UR4, c[0x0][0x288] ;  /* 0x0000a20000047ab9 */ /* 0x000fe40000000800 */
[----:B------:R-:W-:Y:S01]  /*a690*/  IMAD R10, R10, UR4, RZ ;  /* 0x000000040a0a7c24 */ /* 0x000fe2000f8e02ff */
[----:B------:R-:W1:Y:S04]  /*a6a0*/  SHFL.IDX PT, R3, R4, RZ, 0x1e1f ;  /* 0x001e1fff04037589 */ /* 0x000e6800000e0000 */
[----:B------:R-:W-:Y:S04]  /*a6b0*/  SHFL.IDX PT, R14, R4, 0x1, 0x1e1f ;  /* 0x003e1f00040e7f89 */ /* 0x000fe800000e0000 */
[----:B------:R-:W-:Y:S04]  /*a6c0*/  SHFL.IDX PT, R17, R5, 0x1, 0x1e1f ;  /* 0x003e1f0005117f89 */ /* 0x000fe800000e0000 */
[----:B------:R-:W-:Y:S01]  /*a6d0*/  SHFL.IDX PT, R8, R8, RZ, 0x1e1f ;  /* 0x001e1fff08087589 */ /* 0x000fe200000e0000 */
[----:B0-----:R-:W-:-:S03]  /*a6e0*/  IMAD R9, R2, 0xc0, R9 ;  /* 0x000000c002097824 */ /* 0x001fc600078e0209 */
[----:B------:R-:W0:Y:S01]  /*a6f0*/  SHFL.IDX PT, R2, R5, RZ, 0x1e1f ;  /* 0x001e1fff05027589 */ /* 0x000e2200000e0000 */
[C---:B------:R-:W-:Y:S01]  /*a700*/  VIADD R11, R9.reuse, 0x40 ;  /* 0x00000040090b7836 */ /* 0x040fe20000000000 */
[----:B------:R-:W-:-:S13]  /*a710*/  ISETP.GE.AND P3, PT, R9, R10, PT ;  /* 0x0000000a0900720c */ /* 0x000fda0003f66270 */
[----:B-1----:R-:W-:Y:S01]  /*a720*/  @!P3 IADD3 R20, P4, R6, R3, RZ ;  /* 0x000000030614b210 */ /* 0x002fe20007f9e0ff */
[----:B------:R-:W-:-:S04]  /*a730*/  @!P3 VIADD R21, R0, UR38 ;  /* 0x000000260015bc36 */ /* 0x000fc80008000000 */
[----:B0-----:R-:W-:Y:S01]  /*a740*/  @!P3 IMAD.X R3, RZ, RZ, R2, P4 ;  /* 0x000000ffff03b224 */ /* 0x001fe200020e0602 */
[----:B------:R-:W-:Y:S01]  /*a750*/  ISETP.GE.AND P4, PT, R11, R10, PT ;  /* 0x0000000a0b00720c */ /* 0x000fe20003f86270 */
[----:B------:R-:W-:-:S05]  /*a760*/  @!P3 IMAD.MOV.U32 R2, RZ, RZ, R20 ;  /* 0x000000ffff02b224 */ /* 0x000fca00078e0014 */
[----:B------:R-:W-:Y:S04]  /*a770*/  @!P3 LDGSTS.E.BYPASS.LTC128B.128 [R21+0xc400], desc[UR44][R2.64], !P2 ;  /* 0x0c4000000215bfae */ /* 0x000fe8000d101d6c */
[----:B------:R-:W-:Y:S03]  /*a780*/  @!P3 LDGSTS.E.BYPASS.LTC128B.128 [R21+0xdc00], desc[UR44][R2.64+0x20], !P0 ;  /* 0x0dc000200215bfae */ /* 0x000fe6000c101d6c */
[----:B------:R-:W-:Y:S01]  /*a790*/  @!P4 VIADD R5, R0, UR38 ;  /* 0x000000260005cc36 */ /* 0x000fe20008000000 */
[----:B------:R0:W-:Y:S01]  /*a7a0*/  @!P3 LDGSTS.E.BYPASS.LTC128B.128 [R21+0xf400], desc[UR44][R2.64+0x40], !P1 ;  /* 0x0f4000400215bfae */ /* 0x0001e2000c901d6c */
[----:B------:R-:W-:-:S05]  /*a7b0*/  @!P4 IADD3 R14, P3, R6, R14, RZ ;  /* 0x0000000e060ec210 */ /* 0x000fca0007f7e0ff */
[----:B------:R-:W-:Y:S01]  /*a7c0*/  @!P4 IMAD.X R17, RZ, RZ, R17, P3 ;  /* 0x000000ffff11c224 */ /* 0x000fe200018e0611 */
[----:B0-----:R-:W-:-:S03]  /*a7d0*/  @!P4 MOV R2, R14 ;  /* 0x0000000e0002c202 */ /* 0x001fc60000000f00 */
[----:B------:R-:W-:Y:S01]  /*a7e0*/  @!P4 IMAD.MOV.U32 R3, RZ, RZ, R17 ;  /* 0x000000ffff03c224 */ /* 0x000fe200078e0011 */
[----:B------:R0:W1:Y:S04]  /*a7f0*/  SHFL.IDX PT, R14, R7, RZ, 0x1e1f ;  /* 0x001e1fff070e7589 */ /* 0x00006800000e0000 */
[----:B------:R0:W-:Y:S04]  /*a800*/  @!P4 LDGSTS.E.BYPASS.LTC128B.128 [R5+0xcc00], desc[UR44][R2.64], !P2 ;  /* 0x0cc000000205cfae */ /* 0x0001e8000d101d6c */
[----:B------:R0:W-:Y:S04]  /*a810*/  @!P4 LDGSTS.E.BYPASS.LTC128B.128 [R5+0xe400], desc[UR44][R2.64+0x20], !P0 ;  /* 0x0e4000200205cfae */ /* 0x0001e8000c101d6c */
[----:B------:R0:W-:Y:S02]  /*a820*/  @!P4 LDGSTS.E.BYPASS.LTC128B.128 [R5+0xfc00], desc[UR44][R2.64+0x40], !P1 ;  /* 0x0fc000400205cfae */ /* 0x0001e4000c901d6c */
.L_x_8989:
[----:B------:R-:W-:Y:S01]  /*a830*/  VIADD R9, R9, 0x80 ;  /* 0x0000008009097836 */ /* 0x000fe20000000000 */
[----:B------:R-:W-:Y:S01]  /*a840*/  BSSY B0, `(.L_x_8932) ;  /* 0x000000e000007945 */ /* 0x000fe20003800000 */
[----:B------:R-:W-:-:S03]  /*a850*/  IMAD.MOV.U32 R4, RZ, RZ, 0x1 ;  /* 0x00000001ff047424 */ /* 0x000fc600078e00ff */
[----:B------:R-:W-:Y:S02]  /*a860*/  ISETP.GE.AND P3, PT, R9, R10, PT ;  /* 0x0000000a0900720c */ /* 0x000fe40003f66270 */
[----:B------:R-:W-:-:S11]  /*a870*/  SHF.L.U32 R4, R4, 0x1f, RZ ;  /* 0x0000001f04047819 */ /* 0x000fd600000006ff */
[----:B------:R-:W-:Y:S05]  /*a880*/  @P3 BRA `(.L_x_8933) ;  /* 0x0000000000243947 */ /* 0x000fea0003800000 */
[----:B01----:R-:W-:Y:S01]  /*a890*/  IADD3 R2, P3, R6, R14, RZ ;  /* 0x0000000e06027210 */ /* 0x003fe20007f7e0ff */
        /* <DEDUP_REMOVED lines=8> */
.L_x_8933:
[----:B------:R-:W-:Y:S05]  /*a920*/  BSYNC B0 ;  /* 0x0000000000007941 */ /* 0x000fea0003800000 */
.L_x_8932:
[----:B------:R-:W-:Y:S01]  /*a930*/  NOP ;  /* 0x0000000000007918 */ /* 0x000fe20000000000 */
[----:B------:R-:W-:Y:S01]  /*a940*/  SYNCS.ARRIVE.TRANS64.RED.A0T1 RZ, [UR38+0x17000], RZ ;  /* 0x017000ffffff79a7 */ /* 0x000fe20008200426 */
[----:B------:R-:W-:Y:S01]  /*a950*/  ARRIVES.LDGSTSBAR.64.TRANSCNT [UR38+0x17000] ;  /* 0x01700000ff0079b0 */ /* 0x000fe20008000aa6 */
[----:B------:R-:W-:Y:S01]  /*a960*/  NOP ;  /* 0x0000000000007918 */ /* 0x000fe20000000000 */
[----:B------:R-:W-:Y:S01]  /*a970*/  SYNCS.ARRIVE.TRANS64.A1T0 RZ, [UR38+0x17000], RZ ;  /* 0x017000ffffff79a7 */ /* 0x000fe20008100026 */
[----:B------:R-:W3:Y:S02]  /*a980*/  SYNCS.PHASECHK.TRANS64.TRYWAIT P0, [UR38+0x17020], R4 ;  /* 0x01702004ff0075a7 */ /* 0x000ee40008000166 */
[----:B---3--:R-:W-:Y:S05]  /*a990*/  @!P0 BRA `(.L_x_8934) ;  /* 0x0000002000008947 */ /* 0x008fea0003800000 */
.L_x_8990:
[----:B------:R-:W-:Y:S01]  /*a9a0*/  UIADD3 UR4, UR39, -0x2, URZ ;  /* 0xfffffffe27047890 */ /* 0x000fe2000fffe03f */
[----:B-1----:R-:W-:-:S03]  /*a9b0*/  IMAD.MOV.U32 R14, RZ, RZ, 0x1 ;  /* 0x00000001ff0e7424 */ /* 0x002fc600078e00ff */
[----:B------:R-:W-:-:S06]  /*a9c0*/  UISETP.GE.AND UP0, UPT, UR4, UR40, UPT ;  /* 0x000000280400728c */ /* 0x000fcc000bf06270 */
[----:B------:R-:W-:-:S13]  /*a9d0*/  PLOP3.LUT P0, PT, PT, PT, UP0, 0x80, 0x0 ;  /* 0x000000000000781c */ /* 0x000fda0003f0f008 */
[----:B------:R-:W-:Y:S05]  /*a9e0*/  @!P0 BRA `(.L_x_8935) ;  /* 0x0000000c00d48947 */ /* 0x000fea0003800000 */
[----:B------:R-:W-:Y:S01]  /*a9f0*/  LOP3.LUT R20, R29, 0x1f, RZ, 0xc0, !PT ;  /* 0x0000001f1d147812 */ /* 0x000fe200078ec0ff */
[----:B------:R-:W-:Y:S01]  /*aa00*/  IMAD.U32 R21, RZ, RZ, UR41 ;  /* 0x00000029ff157e24 */ /* 0x000fe2000f8e00ff */
[----:B---3--:R-:W-:Y:S01]  /*aa10*/  MOV R4, 0x1 ;  /* 0x0000000100047802 */ /* 0x008fe20000000f00 */
[----:B------:R-:W-:Y:S02]  /*aa20*/  IMAD.U32 R29, RZ, RZ, UR41 ;  /* 0x00000029ff1d7e24 */ /* 0x000fe4000f8e00ff */
[----:B------:R-:W-:Y:S01]  /*aa30*/  IMAD.U32 R0, RZ, RZ, UR4 ;  /* 0x00000004ff007e24 */ /* 0x000fe2000f8e00ff */
[----:B------:R-:W-:Y:S01]  /*aa40*/  LOP3.LUT R21, R21, 0x1, RZ, 0xfc, !PT ;  /* 0x0000000115157812 */ /* 0x000fe200078efcff */
[----:B------:R-:W-:Y:S01]  /*aa50*/  IMAD.IADD R15, R27, 0x1, R18 ;  /* 0x000000011b0f7824 */ /* 0x000fe200078e0212 */
[----:B------:R-:W-:Y:S01]  /*aa60*/  LOP3.LUT R29, R29, 0x2, RZ, 0xfc, !PT ;  /* 0x000000021d1d7812 */ /* 0x000fe200078efcff */
[----:B0-2---:R-:W-:-:S07]  /*aa70*/  IMAD.MOV.U32 R5, RZ, RZ, RZ ;  /* 0x000000ffff057224 */ /* 0x005fce00078e00ff */
.L_x_8956:
        /* <DEDUP_REMOVED lines=11> */
[----:B------:R-:W0:Y:S01]  /*ab30*/  LDC R6, c[0x0][0x43c] ;  /* 0x00010f00ff067b82 */ /* 0x000e220000000800 */
[----:B------:R-:W-:Y:S01]  /*ab40*/  IMAD.MOV.U32 R7, RZ, RZ, R0 ;  /* 0x000000ffff077224 */ /* 0x000fe200078e0000 */
[----:B------:R-:W-:-:S06]  /*ab50*/  ULDC.64 UR4, c[0x0][0x428] ;  /* 0x00010a0000047ab9 */ /* 0x000fcc0000000a00 */
[----:B------:R-:W1:Y:S01]  /*ab60*/  LDC.64 R16, c[0x0][0x418] ;  /* 0x00010600ff107b82 */ /* 0x000e620000000a00 */
[----:B0-----:R-:W-:-:S13]  /*ab70*/  ISETP.NE.AND P0, PT, R6, 0x1, PT ;  /* 0x000000010600780c */ /* 0x001fda0003f05270 */
[----:B------:R-:W0:Y:S02]  /*ab80*/  @P0 LDC.64 R2, c[0x0][0x440] ;  /* 0x00011000ff020b82 */ /* 0x000e240000000a00 */
[----:B0-----:R-:W-:-:S05]  /*ab90*/  @P0 IMAD.HI.U32 R2, R0, R2, RZ ;  /* 0x0000000200020227 */ /* 0x001fca00078e00ff */
[----:B------:R-:W-:Y:S01]  /*aba0*/  @P0 SHF.R.U32.HI R7, RZ, R3, R2 ;  /* 0x00000003ff070219 */ /* 0x000fe20000011602 */
[----:B------:R-:W-:-:S03]  /*abb0*/  IMAD R2, R24, UR4, RZ ;  /* 0x0000000418027c24 */ /* 0x000fc6000f8e02ff */
[--C-:B------:R-:W-:Y:S01]  /*abc0*/  SHF.R.S32.HI R3, RZ, 0x1f, R7.reuse ;  /* 0x0000001fff037819 */ /* 0x100fe20000011407 */
[----:B------:R-:W-:Y:S02]  /*abd0*/  IMAD R9, R23, UR5, R2 ;  /* 0x0000000517097c24 */ /* 0x000fe4000f8e0202 */
[----:B------:R-:W-:-:S04]  /*abe0*/  IMAD.MOV.U32 R2, RZ, RZ, R7 ;  /* 0x000000ffff027224 */ /* 0x000fc800078e0007 */
[----:B------:R-:W-:-:S04]  /*abf0*/  IMAD.WIDE.U32 R2, R23, UR4, R2 ;  /* 0x0000000417027c25 */ /* 0x000fc8000f8e0002 */
[----:B------:R-:W-:Y:S01]  /*ac00*/  IMAD.IADD R3, R9, 0x1, R3 ;  /* 0x0000000109037824 */ /* 0x000fe200078e0203 */
[----:B-1----:R-:W-:-:S04]  /*ac10*/  LEA R16, P0, R2, R16, 0x2 ;  /* 0x0000001002107211 */ /* 0x002fc800078010ff */
[----:B------:R-:W-:-:S05]  /*ac20*/  LEA.HI.X R17, R2, R17, R3, 0x2, P0 ;  /* 0x0000001102117211 */ /* 0x000fca00000f1403 */
[----:B------:R0:W5:Y:S01]  /*ac30*/  LDG.E R16, desc[UR44][R16.64] ;  /* 0x0000002c10107981 */ /* 0x000162000c1e1900 */
[----:B------:R-:W-:-:S04]  /*ac40*/  IMAD.MOV R3, RZ, RZ, -R7 ;  /* 0x000000ffff037224 */ /* 0x000fc800078e0a07 */
[----:B------:R-:W-:-:S07]  /*ac50*/  IMAD R2, R6, R3, R0 ;  /* 0x0000000306027224 */ /* 0x000fce00078e0200 */
.L_x_8938:
[----:B------:R-:W-:Y:S02]  /*ac60*/  LEA R6, R13, UR38, 0x3 ;  /* 0x000000260d067c11 */ /* 0x000fe4000f8e18ff */
[----:B------:R-:W-:Y:S02]  /*ac70*/  SHF.L.U32 R3, R14, 0x1f, RZ ;  /* 0x0000001f0e037819 */ /* 0x000fe400000006ff */
[----:B------:R-:W-:Y:S02]  /*ac80*/  ISETP.NE.AND P1, PT, R28, RZ, PT ;  /* 0x000000ff1c00720c */ /* 0x000fe40003f25270 */
[----:B------:R-:W1:Y:S02]  /*ac90*/  SYNCS.PHASECHK.TRANS64.TRYWAIT P0, [R6+URZ+0x17080], R3 ;  /* 0x01708003060075a7 */ /* 0x000e64000800017f */
[----:B-1----:R-:W-:Y:S09]  /*aca0*/  @!P0 BRA `(.L_x_8939) ;  /* 0x0000001c00508947 */ /* 0x002ff20003800000 */
.L_x_8991:
[----:B------:R-:W-:Y:S04]  /*acb0*/  BSSY B1, `(.L_x_8940) ;  /* 0x0000007000017945 */ /* 0x000fe80003800000 */
[----:B------:R-:W-:Y:S05]  /*acc0*/  @P1 BRA `(.L_x_8941) ;  /* 0x0000000000141947 */ /* 0x000fea0003800000 */
[----:B------:R-:W-:Y:S01]  /*acd0*/  ISETP.NE.AND P0, PT, R20, RZ, PT ;  /* 0x000000ff1400720c */ /* 0x000fe20003f05270 */
[----:B------:R-:W-:-:S04]  /*ace0*/  IMAD.MOV.U32 R7, RZ, RZ, 0x3000 ;  /* 0x00003000ff077424 */ /* 0x000fc800078e00ff */
[----:B------:R2:W-:Y:S08]  /*acf0*/  SYNCS.ARRIVE.TRANS64 RZ, [R6+URZ+0x17070], R7 ;  /* 0x0170700706ff79a7 */ /* 0x0005f0000800003f */
[----:B------:R-:W-:Y:S05]  /*ad00*/  @!P0 BRA `(.L_x_8941) ;  /* 0x0000000000048947 */ /* 0x000fea0003800000 */
[----:B------:R-:W-:Y:S01]  /*ad10*/  BPT.TRAP 0x1 ;  /* 0x000000040000795c */ /* 0x000fe20000300000 */
.L_x_8941:
[----:B------:R-:W-:Y:S05]  /*ad20*/  BSYNC B1 ;  /* 0x0000000000017941 */ /* 0x000fea0003800000 */
.L_x_8940:
[----:B--2---:R-:W-:Y:S01]  /*ad30*/  IMAD R7, R13, 0x3000, R25 ;  /* 0x000030000d077824 */ /* 0x004fe200078e0219 */
[----:B------:R-:W-:Y:S01]  /*ad40*/  R2UR UR33, R6 ;  /* 0x00000000062172ca */ /* 0x000fe200000e0000 */
[----:B------:R-:W-:Y:S01]  /*ad50*/  IMAD.SHL.U32 R8, R2, 0x80, RZ ;  /* 0x0000008002087824 */ /* 0x000fe200078e00ff */
[----:B------:R-:W-:Y:S01]  /*ad60*/  ULDC.64 UR6, c[0x0][0x198] ;  /* 0x0000660000067ab9 */ /* 0x000fe20000000a00 */
[----:B------:R-:W-:Y:S01]  /*ad70*/  IMAD.MOV.U32 R9, RZ, RZ, RZ ;  /* 0x000000ffff097224 */ /* 0x000fe200078e00ff */
[----:B------:R-:W-:Y:S01]  /*ad80*/  R2UR UR4, R7 ;  /* 0x00000000070472ca */ /* 0x000fe200000e0000 */
[----:B------:R-:W-:Y:S01]  /*ad90*/  UIADD3 UR6, UP0, UR6, 0x470, URZ ;  /* 0x0000047006067890 */ /* 0x000fe2000ff1e03f */
[----:B------:R-:W-:Y:S01]  /*ada0*/  R2UR UR35, R8 ;  /* 0x00000000082372ca */ /* 0x000fe200000e0000 */
[----:B------:R-:W-:Y:S01]  /*adb0*/  UMOV UR8, 0x0 ;  /* 0x0000000000087882 */ /* 0x000fe20000000000 */
[----:B------:R-:W-:Y:S01]  /*adc0*/  R2UR UR34, R9 ;  /* 0x00000000092272ca */ /* 0x000fe200000e0000 */
[----:B------:R-:W-:Y:S01]  /*add0*/  UIADD3.X UR7, URZ, UR7, URZ, UP0, !UPT ;  /* 0x000000073f077290 */ /* 0x000fe200087fe43f */
[----:B------:R-:W-:Y:S01]  /*ade0*/  PLOP3.LUT P0, PT, PT, PT, PT, 0x80, 0x0 ;  /* 0x000000000000781c */ /* 0x000fe20003f0f070 */
[----:B------:R-:W-:-:S02]  /*adf0*/  UMOV UR9, 0x14f00000 ;  /* 0x14f0000000097882 */ /* 0x000fc40000000000 */
[----:B------:R-:W-:-:S04]  /*ae00*/  UIADD3 UR33, UR33, 0x17070, URZ ;  /* 0x0001707021217890 */ /* 0x000fc8000fffe03f */
[----:B------:R-:W-:-:S12]  /*ae10*/  UIADD3 UR32, UR4, 0x6400, URZ ;  /* 0x0000640004207890 */ /* 0x000fd8000fffe03f */
.L_x_8942:
[----:B------:R-:W-:-:S13]  /*ae20*/  @P0 ELECT P2, URZ, PT ;  /* 0x00000000003f082f */ /* 0x000fda0003840000 */
[----:B-----5:R-:W-:Y:S02]  /*ae30*/  @P2 R2UR UR37, R16 ;  /* 0x00000000102522ca */ /* 0x020fe400000e0000 */
[----:B------:R-:W-:-:S11]  /*ae40*/  @P2 PLOP3.LUT P0, PT, P2, PT, PT, 0x8, 0x0 ;  /* 0x000000000000281c */ /* 0x000fd6000170e170 */
[----:B------:R2:W-:Y:S01]  /*ae50*/  UTMALDG.4D [UR32], [UR6], desc[UR8] ;  /* 0x00000820060075b4 */ /* 0x0005e20008019000 */
[----:B------:R-:W-:Y:S01]  /*ae60*/  PLOP3.LUT P2, PT, PT, PT, PT, 0x8, 0x0 ;  /* 0x000000000000781c */ /* 0x000fe20003f4e170 */
[----:B--2---:R-:W-:-:S12]  /*ae70*/  @P0 BRA.U.ANY `(.L_x_8942) ;  /* 0xfffffffd00e80947 */ /* 0x004fd8000393ffff */
[----:B------:R-:W-:Y:S01]  /*ae80*/  MOV R10, 0x20 ;  /* 0x00000020000a7802 */ /* 0x000fe20000000f00 */
[----:B------:R-:W-:Y:S01]  /*ae90*/  UIADD3 UR8, UR4, 0x7400, URZ ;  /* 0x0000740004087890 */ /* 0x000fe2000fffe03f */
[----:B------:R-:W-:Y:S01]  /*aea0*/  R2UR UR11, R8 ;  /* 0x00000000080b72ca */ /* 0x000fe200000e0000 */
[----:B------:R-:W-:Y:S01]  /*aeb0*/  UMOV UR14, 0x0 ;  /* 0x00000000000e7882 */ /* 0x000fe20000000000 */
[----:B------:R-:W-:Y:S01]  /*aec0*/  R2UR UR10, R10 ;  /* 0x000000000a0a72ca */ /* 0x000fe200000e0000 */
[----:B------:R-:W-:Y:S01]  /*aed0*/  UMOV UR15, 0x14f00000 ;  /* 0x14f00000000f7882 */ /* 0x000fe20000000000 */
[----:B------:R-:W-:-:S13]  /*aee0*/  PLOP3.LUT P0, PT, PT, PT, PT, 0x80, 0x0 ;  /* 0x000000000000781c */ /* 0x000fda0003f0f070 */
.L_x_8943:
        /* <DEDUP_REMOVED lines=15> */
.L_x_8944:
        /* <DEDUP_REMOVED lines=10> */
.L_x_8992:
[----:B------:R-:W-:Y:S01]  /*b080*/  BSSY B1, `(.L_x_8946) ;  /* 0x0000009000017945 */ /* 0x000fe20003800000 */
[----:B------:R-:W-:Y:S02]  /*b090*/  IMAD.MOV.U32 R2, RZ, RZ, 0x0 ;  /* 0x00000000ff027424 */ /* 0x000fe400078e00ff */
[----:B-12---:R-:W-:Y:S01]  /*b0a0*/  IMAD.MOV.U32 R3, RZ, RZ, 0x14f00000 ;  /* 0x14f00000ff037424 */ /* 0x006fe200078e00ff */
[----:B------:R-:W-:Y:S06]  /*b0b0*/  @P1 BRA `(.L_x_8947) ;  /* 0x0000000000141947 */ /* 0x000fec0003800000 */
[----:B------:R-:W-:Y:S01]  /*b0c0*/  ISETP.NE.AND P0, PT, R20, RZ, PT ;  /* 0x000000ff1400720c */ /* 0x000fe20003f05270 */
[----:B0-----:R-:W-:-:S04]  /*b0d0*/  IMAD.MOV.U32 R17, RZ, RZ, 0x3000 ;  /* 0x00003000ff117424 */ /* 0x001fc800078e00ff */
[----:B------:R1:W-:Y:S08]  /*b0e0*/  SYNCS.ARRIVE.TRANS64 RZ, [R6+URZ+0x17030], R17 ;  /* 0x0170301106ff79a7 */ /* 0x0003f0000800003f */
[----:B------:R-:W-:Y:S05]  /*b0f0*/  @!P0 BRA `(.L_x_8947) ;  /* 0x0000000000048947 */ /* 0x000fea0003800000 */
[----:B------:R-:W-:Y:S01]  /*b100*/  BPT.TRAP 0x1 ;  /* 0x000000040000795c */ /* 0x000fe20000300000 */
.L_x_8947:
[----:B------:R-:W-:Y:S05]  /*b110*/  BSYNC B1 ;  /* 0x0000000000017941 */ /* 0x000fea0003800000 */
.L_x_8946:
        /* <DEDUP_REMOVED lines=12> */
.L_x_8948:
        /* <DEDUP_REMOVED lines=13> */
.L_x_8949:
        /* <DEDUP_REMOVED lines=13> */
.L_x_8950:
[----:B------:R-:W-:-:S13]  /*b380*/  @P0 ELECT P1, URZ, PT ;  /* 0x00000000003f082f */ /* 0x000fda0003820000 */
[----:B------:R-:W-:Y:S01]  /*b390*/  @P1 R2UR UR13, R16 ;  /* 0x00000000100d12ca */ /* 0x000fe200000e0000 */
[----:B------:R-:W-:Y:S01]  /*b3a0*/  UMOV UR12, UR36 ;  /* 0x00000024000c7c82 */ /* 0x000fe20008000000 */
[----:B------:R-:W-:-:S11]  /*b3b0*/  @P1 PLOP3.LUT P0, PT, P1, PT, PT, 0x8, 0x0 ;  /* 0x000000000000181c */ /* 0x000fd60000f0e170 */
[----:B------:R2:W-:Y:S01]  /*b3c0*/  UTMALDG.4D [UR8], [UR6], desc[UR14] ;  /* 0x00000e08060075b4 */ /* 0x0005e20008019000 */
[----:B------:R-:W-:Y:S01]  /*b3d0*/  PLOP3.LUT P1, PT, PT, PT, PT, 0x8, 0x0 ;  /* 0x000000000000781c */ /* 0x000fe20003f2e170 */
[----:B--2---:R-:W-:-:S12]  /*b3e0*/  @P0 BRA.U.ANY `(.L_x_8950) ;  /* 0xfffffffd00e40947 */ /* 0x004fd8000393ffff */
.L_x_8937:
[----:B------:R-:W-:Y:S05]  /*b3f0*/  BSYNC B0 ;  /* 0x0000000000007941 */ /* 0x000fea0003800000 */
.L_x_8936:
[----:B------:R-:W-:-:S13]  /*b400*/  ISETP.NE.AND P0, PT, R21, 0x3, PT ;  /* 0x000000031500780c */ /* 0x000fda0003f05270 */
[----:B------:R-:W-:Y:S05]  /*b410*/  @!P0 BRA `(.L_x_8951) ;  /* 0x0000000000048947 */ /* 0x000fea0003800000 */
[----:B------:R-:W-:Y:S01]  /*b420*/  BPT.TRAP 0x1 ;  /* 0x000000040000795c */ /* 0x000fe20000300000 */
.L_x_8951:
[----:B------:R-:W-:Y:S02]  /*b430*/  LOP3.LUT R2, R4, 0x1, RZ, 0x3c, !PT ;  /* 0x0000000104027812 */ /* 0x000fe400078e3cff */
[----:B------:R-:W-:Y:S02]  /*b440*/  LEA R3, R5, UR38, 0x3 ;  /* 0x0000002605037c11 */ /* 0x000fe4000f8e18ff */
[----:B------:R-:W-:Y:S02]  /*b450*/  SHF.L.U32 R2, R2, 0x1f, RZ ;  /* 0x0000001f02027819 */ /* 0x000fe400000006ff */
[----:B------:R-:W-:Y:S02]  /*b460*/  ISETP.NE.AND P1, PT, R29, 0x3, PT ;  /* 0x000000031d00780c */ /* 0x000fe40003f25270 */
[----:B------:R-:W2:Y:S02]  /*b470*/  SYNCS.PHASECHK.TRANS64.TRYWAIT P0, [R3+URZ+0x17070], R2 ;  /* 0x01707002030075a7 */ /* 0x000ea4000800017f */
[----:B--2---:R-:W-:Y:S09]  /*b480*/  @!P0 BRA `(.L_x_8952) ;  /* 0x0000001400808947 */ /* 0x004ff20003800000 */
.L_x_8993:
[----:B------:R-:W-:Y:S05]  /*b490*/  @!P1 BRA `(.L_x_8953) ;  /* 0x0000000000049947 */ /* 0x000fea0003800000 */
[----:B------:R-:W-:Y:S01]  /*b4a0*/  BPT.TRAP 0x1 ;  /* 0x000000040000795c */ /* 0x000fe20000300000 */
.L_x_8953:
[----:B------:R-:W-:Y:S01]  /*b4b0*/  SHF.L.U32 R4, R4, 0x1f, RZ ;  /* 0x0000001f04047819 */ /* 0x000fe200000006ff */
[----:B--2---:R-:W-:-:S03]  /*b4c0*/  IMAD R2, R5, 0x3000, RZ ;  /* 0x0000300005027824 */ /* 0x004fc600078e02ff */
[----:B------:R-:W2:Y:S02]  /*b4d0*/  SYNCS.PHASECHK.TRANS64.TRYWAIT P0, [R3+URZ+0x17060], R4 ;  /* 0x01706004030075a7 */ /* 0x000ea4000800017f */
[----:B--2---:R-:W-:Y:S05]  /*b4e0*/  @!P0 BRA `(.L_x_8954) ;  /* 0x00000014007c8947 */ /* 0x004fea0003800000 */
.L_x_8994:
[----:B------:R-:W-:Y:S01]  /*b4f0*/  LOP3.LUT R12, R2, R19, RZ, 0xfc, !PT ;  /* 0x00000013020c7212 */ /* 0x000fe200078efcff */
[----:B------:R-:W-:Y:S05]  /*b500*/  WARPSYNC.ALL ;  /* 0x0000000000007948 */ /* 0x000fea0003800000 */
[----:B-12---:R-:W1:Y:S02]  /*b510*/  LDSM.16.MT88.4 R4, [R12+UR38+0x6400] ;  /* 0x006400260c04783b */ /* 0x006e640008004200 */
[C-C-:B-1----:R-:W-:Y:S02]  /*b520*/  PRMT R8, R4.reuse, 0x6420, R5.reuse ;  /* 0x0000642004087816 */ /* 0x142fe40000000005 */
[----:B------:R-:W-:-:S02]  /*b530*/  PRMT R9, R4, 0x7531, R5 ;  /* 0x0000753104097816 */ /* 0x000fc40000000005 */
[----:B------:R-:W-:Y:S02]  /*b540*/  LOP3.LUT R5, R2, R18, RZ, 0xfc, !PT ;  /* 0x0000001202057212 */ /* 0x000fe400078efcff */
[C-C-:B------:R-:W-:Y:S02]  /*b550*/  PRMT R10, R6.reuse, 0x6420, R7.reuse ;  /* 0x00006420060a7816 */ /* 0x140fe40000000007 */
[----:B------:R-:W-:Y:S01]  /*b560*/  PRMT R11, R6, 0x7531, R7 ;  /* 0x00007531060b7816 */ /* 0x000fe20000000007 */
[----:B0-----:R-:W-:-:S05]  /*b570*/  IMAD.IADD R17, R26, 0x1, R5 ;  /* 0x000000011a117824 */ /* 0x001fca00078e0205 */
[----:B------:R0:W-:Y:S02]  /*b580*/  STSM.16.M88.4 [R17], R8 ;  /* 0x0000000811007844 */ /* 0x0001e40000000200 */
[C---:B0-----:R-:W-:Y:S02]  /*b590*/  VIADD R10, R2.reuse, 0x1000 ;  /* 0x00001000020a7836 */ /* 0x041fe40000000000 */
[----:B------:R-:W-:Y:S01]  /*b5a0*/  VIADD R17, R2, 0x2000 ;  /* 0x0000200002117836 */ /* 0x000fe20000000000 */
[----:B------:R-:W-:Y:S02]  /*b5b0*/  IADD3 R2, R26, R15, R2 ;  /* 0x0000000f1a027210 */ /* 0x000fe40007ffe002 */
[----:B------:R-:W-:-:S06]  /*b5c0*/  LOP3.LUT R4, R10, R19, RZ, 0xfc, !PT ;  /* 0x000000130a047212 */ /* 0x000fcc00078efcff */
[----:B------:R-:W0:Y:S02]  /*b5d0*/  LDSM.16.MT88.4 R4, [R4+UR38+0x6400] ;  /* 0x006400260404783b */ /* 0x000e240008004200 */
[C-C-:B0-----:R-:W-:Y:S02]  /*b5e0*/  PRMT R8, R4.reuse, 0x6420, R5.reuse ;  /* 0x0000642004087816 */ /* 0x141fe40000000005 */
[----:B------:R-:W-:Y:S02]  /*b5f0*/  PRMT R9, R4, 0x7531, R5 ;  /* 0x0000753104097816 */ /* 0x000fe40000000005 */
[----:B------:R-:W-:Y:S02]  /*b600*/  LOP3.LUT R5, R10, R18, RZ, 0xfc, !PT ;  /* 0x000000120a057212 */ /* 0x000fe400078efcff */
[C-C-:B------:R-:W-:Y:S02]  /*b610*/  PRMT R10, R6.reuse, 0x6420, R7.reuse ;  /* 0x00006420060a7816 */ /* 0x140fe40000000007 */
[----:B------:R-:W-:Y:S01]  /*b620*/  PRMT R11, R6, 0x7531, R7 ;  /* 0x00007531060b7816 */ /* 0x000fe20000000007 */
[----:B------:R-:W-:Y:S01]  /*b630*/  IMAD.IADD R5, R26, 0x1, R5 ;  /* 0x000000011a057824 */ /* 0x000fe200078e0205 */
[----:B------:R-:W-:-:S02]  /*b640*/  LOP3.LUT R6, R17, R19, RZ, 0xfc, !PT ;  /* 0x0000001311067212 */ /* 0x000fc400078efcff */
[----:B------:R-:W-:Y:S02]  /*b650*/  LOP3.LUT R17, R17, R18, RZ, 0xfc, !PT ;  /* 0x0000001211117212 */ /* 0x000fe400078efcff */
[----:B------:R-:W-:Y:S03]  /*b660*/  STSM.16.M88.4 [R5], R8 ;  /* 0x0000000805007844 */ /* 0x000fe60000000200 */
[----:B------:R-:W-:Y:S01]  /*b670*/  IMAD.IADD R17, R26, 0x1, R17 ;  /* 0x000000011a117824 */ /* 0x000fe200078e0211 */
[----:B------:R-:W0:Y:S02]  /*b680*/  LDSM.16.MT88.4 R4, [R6+UR38+0x6400] ;  /* 0x006400260604783b */ /* 0x000e240008004200 */
[C-C-:B0-----:R-:W-:Y:S02]  /*b690*/  PRMT R8, R4.reuse, 0x6420, R5.reuse ;  /* 0x0000642004087816 */ /* 0x141fe40000000005 */
        /* <DEDUP_REMOVED lines=30> */
.L_x_8955:
[----:B-1----:R1:W-:Y:S01]  /*b880*/  SYNCS.ARRIVE.TRANS64.A1T0 RZ, [R3+URZ+0x17050], RZ ;  /* 0x017050ff03ff79a7 */ /* 0x0023e2000810003f */
[----:B------:R-:W-:Y:S01]  /*b890*/  BAR.SYNC.DEFER_BLOCKING 0x2, 0x80 ;  /* 0x0082000000007b1d */ /* 0x000fe20000010000 */
[----:B------:R-:W-:Y:S01]  /*b8a0*/  ISETP.NE.AND P0, PT, R28, RZ, PT ;  /* 0x000000ff1c00720c */ /* 0x000fe20003f05270 */
[----:B------:R-:W-:Y:S02]  /*b8b0*/  IMAD.MOV.U32 R5, RZ, RZ, R13 ;  /* 0x000000ffff057224 */ /* 0x000fe400078e000d */
[----:B------:R-:W-:-:S10]  /*b8c0*/  IMAD.MOV.U32 R4, RZ, RZ, R14 ;  /* 0x000000ffff047224 */ /* 0x000fd400078e000e */
[----:B0-----:R-:W-:-:S05]  /*b8d0*/  @!P0 VIADD R2, R3, 0x17080 ;  /* 0x0001708003028836 */ /* 0x001fca0000000000 */
[----:B------:R-:W-:-:S04]  /*b8e0*/  @!P0 PRMT R2, RZ, 0x654, R2 ;  /* 0x00000654ff028816 */ /* 0x000fc80000000002 */
[----:B------:R1:W-:Y:S01]  /*b8f0*/  @!P0 SYNCS.ARRIVE.TRANS64.RED.A1T0 RZ, [R2+URZ], RZ ;  /* 0x000000ff02ff89a7 */ /* 0x0003e2000810043f */
[C---:B------:R-:W-:Y:S02]  /*b900*/  ISETP.GT.AND P0, PT, R0.reuse, UR40, PT ;  /* 0x0000002800007c0c */ /* 0x040fe4000bf04270 */
[----:B------:R-:W-:-:S11]  /*b910*/  IADD3 R0, R0, -0x1, RZ ;  /* 0xffffffff00007810 */ /* 0x000fd60007ffe0ff */
[----:B-1----:R-:W-:Y:S05]  /*b920*/  @P0 BRA `(.L_x_8956) ;  /* 0xfffffff000540947 */ /* 0x002fea000383ffff */
[----:B------:R-:W-:Y:S05]  /*b930*/  BRA `(.L_x_8957) ;  /* 0x0000000000047947 */ /* 0x000fea0003800000 */
.L_x_8935:
[----:B------:R-:W-:-:S07]  /*b940*/  IMAD.MOV.U32 R13, RZ, RZ, RZ ;  /* 0x000000ffff0d7224 */ /* 0x000fce00078e00ff */
.L_x_8957:
[----:B------:R-:W-:-:S04]  /*b950*/  ULOP3.LUT UR4, UR41, 0x1, URZ, 0xfc, !UPT ;  /* 0x0000000129047892 */ /* 0x000fc8000f8efc3f */
[----:B------:R-:W-:-:S06]  /*b960*/  UISETP.NE.AND UP0, UPT, UR4, 0x3, UPT ;  /* 0x000000030400788c */ /* 0x000fcc000bf05270 */
[----:B------:R-:W-:-:S13]  /*b970*/  PLOP3.LUT P0, PT, PT, PT, UP0, 0x80, 0x0 ;  /* 0x000000000000781c */ /* 0x000fda0003f0f008 */
[----:B------:R-:W-:Y:S05]  /*b980*/  @!P0 BRA `(.L_x_8958) ;  /* 0x0000000000048947 */ /* 0x000fea0003800000 */
[----:B------:R-:W-:Y:S01]  /*b990*/  BPT.TRAP 0x1 ;  /* 0x000000040000795c */ /* 0x000fe20000300000 */
.L_x_8958:
[----:B0-2---:R-:W-:Y:S01]  /*b9a0*/  LOP3.LUT R3, R14, 0x1, RZ, 0x3c, !PT ;  /* 0x000000010e037812 */ /* 0x005fe200078e3cff */
[----:B------:R-:W-:Y:S01]  /*b9b0*/  BSSY B0, `(.L_x_8959) ;  /* 0x0000005000007945 */ /* 0x000fe20003800000 */
[----:B------:R-:W-:Y:S02]  /*b9c0*/  LEA R2, R13, UR38, 0x3 ;  /* 0x000000260d027c11 */ /* 0x000fe4000f8e18ff */
[----:B------:R-:W-:-:S04]  /*b9d0*/  SHF.L.U32 R3, R3, 0x1f, RZ ;  /* 0x0000001f03037819 */ /* 0x000fc800000006ff */
[----:B------:R-:W0:Y:S02]  /*b9e0*/  SYNCS.PHASECHK.TRANS64.TRYWAIT P0, [R2+URZ+0x17070], R3 ;  /* 0x01707003020075a7 */ /* 0x000e24000800017f */
[----:B0-----:R-:W-:Y:S05]  /*b9f0*/  @!P0 BRA `(.L_x_8960) ;  /* 0x00000010004c8947 */ /* 0x001fea0003800000 */
.L_x_8995:
[----:B------:R-:W-:Y:S05]  /*ba00*/  BSYNC B0 ;  /* 0x0000000000007941 */ /* 0x000fea0003800000 */
.L_x_8959:
[----:B------:R-:W-:-:S06]  /*ba10*/  ULOP3.LUT UR4, UR41, 0x2, URZ, 0xfc, !UPT ;  /* 0x0000000229047892 */ /* 0x000fcc000f8efc3f */
[----:B------:R-:W-:-:S05]  /*ba20*/  IMAD.U32 R0, RZ, RZ, UR4 ;  /* 0x00000004ff007e24 */ /* 0x000fca000f8e00ff */
[----:B------:R-:W-:-:S13]  /*ba30*/  ISETP.NE.AND P1, PT, R0, 0x3, PT ;  /* 0x000000030000780c */ /* 0x000fda0003f25270 */
[----:B------:R-:W-:Y:S05]  /*ba40*/  @!P1 BRA `(.L_x_8961) ;  /* 0x0000000000049947 */ /* 0x000fea0003800000 */
[----:B------:R-:W-:Y:S01]  /*ba50*/  BPT.TRAP 0x1 ;  /* 0x000000040000795c */ /* 0x000fe20000300000 */
.L_x_8961:
[----:B------:R-:W-:Y:S01]  /*ba60*/  SHF.L.U32 R5, R14, 0x1f, RZ ;  /* 0x0000001f0e057819 */ /* 0x000fe200000006ff */
[----:B------:R-:W-:-:S03]  /*ba70*/  IMAD R0, R13, 0x3000, RZ ;  /* 0x000030000d007824 */ /* 0x000fc600078e02ff */
[----:B------:R-:W1:Y:S02]  /*ba80*/  SYNCS.PHASECHK.TRANS64.TRYWAIT P0, [R2+URZ+0x17060], R5 ;  /* 0x01706005020075a7 */ /* 0x000e64000800017f */
[----:B0-----:R-:W-:Y:S01]  /*ba90*/  LOP3.LUT R3, R0, R19, RZ, 0xfc, !PT ;  /* 0x0000001300037212 */ /* 0x001fe200078efcff */
[----:B-1----:R-:W-:Y:S06]  /*baa0*/  @!P0 BRA `(.L_x_8962) ;  /* 0x0000001000348947 */ /* 0x002fec0003800000 */
.L_x_8996:
[----:B------:R-:W-:Y:S05]  /*bab0*/  WARPSYNC.ALL ;  /* 0x0000000000007948 */ /* 0x000fea0003800000 */
[----:B0--3--:R-:W0:Y:S01]  /*bac0*/  LDSM.16.MT88.4 R4, [R3+UR38+0x6400] ;  /* 0x006400260304783b */ /* 0x009e220008004200 */
[C---:B------:R-:W-:Y:S01]  /*bad0*/  VIADD R15, R0.reuse, 0x1000 ;  /* 0x00001000000f7836 */ /* 0x040fe20000000000 */
[C---:B------:R-:W-:Y:S01]  /*bae0*/  IADD3 R27, R0.reuse, R18, R27 ;  /* 0x00000012001b7210 */ /* 0x040fe20007ffe01b */
[----:B------:R-:W-:-:S03]  /*baf0*/  VIADD R17, R0, 0x2000 ;  /* 0x0000200000117836 */ /* 0x000fc60000000000 */
[CC--:B------:R-:W-:Y:S02]  /*bb00*/  LOP3.LUT R16, R15.reuse, R19.reuse, RZ, 0xfc, !PT ;  /* 0x000000130f107212 */ /* 0x0c0fe400078efcff */
[-C--:B------:R-:W-:Y:S02]  /*bb10*/  LOP3.LUT R15, R15, R18.reuse, RZ, 0xfc, !PT ;  /* 0x000000120f0f7212 */ /* 0x080fe400078efcff */
[C---:B------:R-:W-:Y:S02]  /*bb20*/  LOP3.LUT R19, R17.reuse, R19, RZ, 0xfc, !PT ;  /* 0x0000001311137212 */ /* 0x040fe400078efcff */
[----:B------:R-:W-:Y:S01]  /*bb30*/  LOP3.LUT R17, R17, R18, RZ, 0xfc, !PT ;  /* 0x0000001211117212 */ /* 0x000fe200078efcff */
[----:B------:R-:W-:-:S04]  /*bb40*/  IMAD.IADD R15, R26, 0x1, R15 ;  /* 0x000000011a0f7824 */ /* 0x000fc800078e020f */
[----:B------:R-:W-:Y:S01]  /*bb50*/  IMAD.IADD R17, R26, 0x1, R17 ;  /* 0x000000011a117824 */ /* 0x000fe200078e0211 */
[C-C-:B0-----:R-:W-:Y:S02]  /*bb60*/  PRMT R8, R4.reuse, 0x6420, R5.reuse ;  /* 0x0000642004087816 */ /* 0x141fe40000000005 */
[----:B------:R-:W-:Y:S02]  /*bb70*/  PRMT R9, R4, 0x7531, R5 ;  /* 0x0000753104097816 */ /* 0x000fe40000000005 */
[----:B------:R-:W-:Y:S02]  /*bb80*/  LOP3.LUT R5, R0, R18, RZ, 0xfc, !PT ;  /* 0x0000001200057212 */ /* 0x000fe400078efcff */
[C-C-:B------:R-:W-:Y:S02]  /*bb90*/  PRMT R10, R6.reuse, 0x6420, R7.reuse ;  /* 0x00006420060a7816 */ /* 0x140fe40000000007 */
[----:B------:R-:W-:Y:S01]  /*bba0*/  PRMT R11, R6, 0x7531, R7 ;  /* 0x00007531060b7816 */ /* 0x000fe20000000007 */
[----:B------:R-:W-:-:S02]  /*bbb0*/  IMAD.IADD R12, R26, 0x1, R5 ;  /* 0x000000011a0c7824 */ /* 0x000fc400078e0205 */
[----:B------:R-:W-:-:S03]  /*bbc0*/  IMAD.IADD R26, R26, 0x1, R27 ;  /* 0x000000011a1a7824 */ /* 0x000fc600078e021b */
        /* <DEDUP_REMOVED lines=39> */
.L_x_8963:
[----:B-1----:R1:W-:Y:S01]  /*be40*/  SYNCS.ARRIVE.TRANS64.A1T0 RZ, [R2+URZ+0x17050], RZ ;  /* 0x017050ff02ff79a7 */ /* 0x0023e2000810003f */
[----:B------:R-:W-:Y:S01]  /*be50*/  BAR.SYNC.DEFER_BLOCKING 0x2, 0x80 ;  /* 0x0082000000007b1d */ /* 0x000fe20000010000 */
[----:B------:R-:W-:-:S13]  /*be60*/  ISETP.NE.AND P0, PT, R28, RZ, PT ;  /* 0x000000ff1c00720c */ /* 0x000fda0003f05270 */
[----:B------:R-:W-:Y:S01]  /*be70*/  @!P0 IADD3 R0, R2, 0x17080, RZ ;  /* 0x0001708002008810 */ /* 0x000fe20007ffe0ff */
[----:B-1----:R-:W-:-:S03]  /*be80*/  IMAD.MOV.U32 R2, RZ, RZ, RZ ;  /* 0x000000ffff027224 */ /* 0x002fc600078e00ff */
[----:B------:R-:W-:-:S04]  /*be90*/  @!P0 PRMT R0, RZ, 0x654, R0 ;  /* 0x00000654ff008816 */ /* 0x000fc80000000000 */
[----:B------:R1:W-:Y:S02]  /*bea0*/  @!P0 SYNCS.ARRIVE.TRANS64.RED.A1T0 RZ, [R0+URZ], RZ ;  /* 0x000000ff00ff89a7 */ /* 0x0003e4000810043f */
[----:B-1----:R-:W-:-:S05]  /*beb0*/  VIADD R0, R13, 0x1 ;  /* 0x000000010d007836 */ /* 0x002fca0000000000 */
[----:B------:R-:W-:-:S04]  /*bec0*/  ISETP.NE.AND P0, PT, R0, 0x2, PT ;  /* 0x000000020000780c */ /* 0x000fc80003f05270 */
[----:B------:R-:W-:Y:S02]  /*bed0*/  SEL R3, RZ, 0x1, P0 ;  /* 0x00000001ff037807 */ /* 0x000fe40000000000 */
[----:B------:R-:W-:Y:S02]  /*bee0*/  SEL R0, R0, RZ, P0 ;  /* 0x000000ff00007207 */ /* 0x000fe40000000000 */
[----:B------:R-:W-:-:S07]  /*bef0*/  LOP3.LUT R14, R14, R3, RZ, 0x3c, !PT ;  /* 0x000000030e0e7212 */ /* 0x000fce00078e3cff */
.L_x_8916:
[----:B------:R-:W1:Y:S01]  /*bf00*/  S2R R4, SR_CgaCtaId ;  /* 0x0000000000047919 */ /* 0x000e620000008800 */
[----:B------:R-:W-:Y:S02]  /*bf10*/  MOV R3, 0x400 ;  /* 0x0000040000037802 */ /* 0x000fe40000000f00 */
[----:B------:R-:W-:Y:S02]  /*bf20*/  SHF.L.U32 R2, R2, 0x1f, RZ ;  /* 0x0000001f02027819 */ /* 0x000fe400000006ff */
[----:B-1----:R-:W-:-:S04]  /*bf30*/  LEA R7, R4, R3, 0x18 ;  /* 0x0000000304077211 */ /* 0x002fc800078ec0ff */
[----:B------:R-:W1:Y:S02]  /*bf40*/  SYNCS.PHASECHK.TRANS64.TRYWAIT P0, [R7+URZ+0x17020], R2 ;  /* 0x01702002070075a7 */ /* 0x000e64000800017f */
[----:B-1----:R-:W-:Y:S05]  /*bf50*/  @!P0 BRA `(.L_x_8964) ;  /* 0x0000000c001c8947 */ /* 0x002fea0003800000 */
.L_x_8997:
        /* <DEDUP_REMOVED lines=13> */
.L_x_8965:
        /* <DEDUP_REMOVED lines=12> */
.L_x_8998:
[----:B------:R-:W1:Y:S02]  /*c0f0*/  SYNCS.PHASECHK.TRANS64.TRYWAIT P1, [R3+URZ], R2 ;  /* 0x00000002030075a7 */ /* 0x000e64000802017f */
[----:B-1----:R-:W-:Y:S05]  /*c100*/  @!P1 BRA `(.L_x_8967) ;  /* 0x0000000800d89947 */ /* 0x002fea0003800000 */
.L_x_8999:
[----:B------:R-:W-:Y:S05]  /*c110*/  @!P0 BRA `(.L_x_8968) ;  /* 0x0000000000048947 */ /* 0x000fea0003800000 */
[----:B------:R-:W-:Y:S01]  /*c120*/  BPT.TRAP 0x1 ;  /* 0x000000040000795c */ /* 0x000fe20000300000 */
.L_x_8968:
[----:B-1----:R-:W-:-:S04]  /*c130*/  IMAD R3, R0, 0x8, R7 ;  /* 0x0000000800037824 */ /* 0x002fc800078e0207 */
[----:B------:R-:W1:Y:S02]  /*c140*/  SYNCS.PHASECHK.TRANS64.TRYWAIT P1, [R3+URZ+0x17060], R4 ;  /* 0x01706004030075a7 */ /* 0x000e64000802017f */
[----:B-1----:R-:W-:Y:S05]  /*c150*/  @!P1 BRA `(.L_x_8969) ;  /* 0x0000000800d89947 */ /* 0x002fea0003800000 */
.L_x_9000:
[----:B------:R-:W-:Y:S05]  /*c160*/  @!P0 BRA `(.L_x_8970) ;  /* 0x0000000000048947 */ /* 0x000fea0003800000 */
[----:B------:R-:W-:Y:S01]  /*c170*/  BPT.TRAP 0x1 ;  /* 0x000000040000795c */ /* 0x000fe20000300000 */
.L_x_8970:
[----:B0-----:R-:W-:-:S04]  /*c180*/  IMAD R5, R6, 0x8, R7 ;  /* 0x0000000806057824 */ /* 0x001fc800078e0207 */
[----:B------:R-:W0:Y:S02]  /*c190*/  SYNCS.PHASECHK.TRANS64.TRYWAIT P1, [R5+URZ+0x17060], R2 ;  /* 0x01706002050075a7 */ /* 0x000e24000802017f */
[----:B0-----:R-:W-:Y:S05]  /*c1a0*/  @!P1 BRA `(.L_x_8971) ;  /* 0x0000000800d89947 */ /* 0x001fea0003800000 */
.L_x_9001:
[----:B------:R-:W-:Y:S05]  /*c1b0*/  @!P0 BRA `(.L_x_8972) ;  /* 0x0000000000048947 */ /* 0x000fea0003800000 */
[----:B------:R-:W-:Y:S01]  /*c1c0*/  BPT.TRAP 0x1 ;  /* 0x000000040000795c */ /* 0x000fe20000300000 */
.L_x_8972:
[----:B------:R-:W2:Y:S02]  /*c1d0*/  SYNCS.PHASECHK.TRANS64.TRYWAIT P0, [R3+URZ+0x17080], R4 ;  /* 0x01708004030075a7 */ /* 0x000ea4000800017f */
[----:B--2---:R-:W-:Y:S05]  /*c1e0*/  @!P0 BRA `(.L_x_8973) ;  /* 0x0000000800dc8947 */ /* 0x004fea0003800000 */
.L_x_8974:
[----:B---3--:R3:W4:Y:S02]  /*c1f0*/  SYNCS.PHASECHK.TRANS64.TRYWAIT P0, [R5+URZ+0x17080], R2 ;  /* 0x01708002050075a7 */ /* 0x008724000800017f */
[----:B----4-:R-:W-:Y:S05]  /*c200*/  @!P0 NANOSLEEP.SYNCS 0x989680 ;  /* 0x009896800000895d */ /* 0x010fea0003900000 */
[----:B------:R-:W4:Y:S02]  /*c210*/  @!P0 SYNCS.PHASECHK.TRANS64 P0, [R5+URZ+0x17080], R2 ;  /* 0x01708002050085a7 */ /* 0x000f24000800007f */
[----:B----4-:R-:W-:Y:S05]  /*c220*/  @!P0 BRA `(.L_x_8974) ;  /* 0xfffffffc00f08947 */ /* 0x010fea000383ffff */
.L_x_8886:
[----:B------:R-:W-:Y:S05]  /*c230*/  BSYNC B6 ;  /* 0x0000000000067941 */ /* 0x000fea0003800000 */
.L_x_8883:
[----:B------:R-:W-:Y:S05]  /*c240*/  EXIT ;  /* 0x000000000000794d */ /* 0x000fea0003800000 */
.L_x_8890:
[----:B0-----:R-:W-:-:S04]  /*c250*/  IMAD.U32 R3, RZ, RZ, UR38 ;  /* 0x00000026ff037e24 */ /* 0x001fc8000f8e00ff */
[----:B------:R0:W1:Y:S03]  /*c260*/  SYNCS.PHASECHK.TRANS64.TRYWAIT P0, [R3+URZ+0x17000], R6 ;  /* 0x01700006030075a7 */ /* 0x000066000800017f */
[----:B-1----:R-:W-:Y:S05]  /*c270*/  @!P0 NANOSLEEP.SYNCS 0x989680 ;  /* 0x009896800000895d */ /* 0x002fea0003900000 */
[----:B------:R-:W1:Y:S02]  /*c280*/  @!P0 SYNCS.PHASECHK.TRANS64 P0, [R3+URZ+0x17000], R6 ;  /* 0x01700006030085a7 */ /* 0x000e64000800007f */
[----:B-1----:R-:W-:Y:S05]  /*c290*/  @!P0 BRA `(.L_x_8890) ;  /* 0xfffffffc00ec8947 */ /* 0x002fea000383ffff */
[----:B------:R-:W-:Y:S05]  /*c2a0*/  BRA `(.L_x_8975) ;  /* 0xffffff5000b87947 */ /* 0x000fea000383ffff */
.L_x_8894:
[----:B0-----:R-:W-:-:S04]  /*c2b0*/  MOV R3, UR38 ;  /* 0x0000002600037c02 */ /* 0x001fc80008000f00 */
[----:B------:R0:W2:Y:S03]  /*c2c0*/  SYNCS.PHASECHK.TRANS64.TRYWAIT P2, [R3+URZ+0x17030], R6 ;  /* 0x01703006030075a7 */ /* 0x0000a6000804017f */
[----:B--2---:R-:W-:Y:S05]  /*c2d0*/  @!P2 NANOSLEEP.SYNCS 0x989680 ;  /* 0x009896800000a95d */ /* 0x004fea0003900000 */
[----:B------:R-:W2:Y:S02]  /*c2e0*/  @!P2 SYNCS.PHASECHK.TRANS64 P2, [R3+URZ+0x17030], R6 ;  /* 0x017030060300a5a7 */ /* 0x000ea4000804007f */
[----:B--2---:R-:W-:Y:S05]  /*c2f0*/  @!P2 BRA `(.L_x_8894) ;  /* 0xfffffffc00eca947 */ /* 0x004fea000383ffff */
[----:B------:R-:W-:Y:S05]  /*c300*/  BRA `(.L_x_8893) ;  /* 0xffffff5000d47947 */ /* 0x000fea000383ffff */
.L_x_8899:
[----:B-1----:R-:W-:-:S04]  /*c310*/  IMAD.U32 R10, RZ, RZ, UR22 ;  /* 0x00000016ff0a7e24 */ /* 0x002fc8000f8e00ff */
[----:B------:R1:W2:Y:S03]  /*c320*/  SYNCS.PHASECHK.TRANS64.TRYWAIT P2, [R10+URZ+0x17030], R3 ;  /* 0x017030030a0075a7 */ /* 0x0002a6000804017f */
[----:B--2---:R-:W-:Y:S05]  /*c330*/  @!P2 NANOSLEEP.SYNCS 0x989680 ;  /* 0x009896800000a95d */ /* 0x004fea0003900000 */
[----:B------:R-:W2:Y:S02]  /*c340*/  @!P2 SYNCS.PHASECHK.TRANS64 P2, [R10+URZ+0x17030], R3 ;  /* 0x017030030a00a5a7 */ /* 0x000ea4000804007f */
[----:B--2---:R-:W-:Y:S05]  /*c350*/  @!P2 BRA `(.L_x_8899) ;  /* 0xfffffffc00eca947 */ /* 0x004fea000383ffff */
[----:B------:R-:W-:Y:S05]  /*c360*/  BRA `(.L_x_8898) ;  /* 0xffffff7c00407947 */ /* 0x000fea000383ffff */
.L_x_8903:
[----:B-1----:R-:W-:-:S04]  /*c370*/  IMAD.U32 R70, RZ, RZ, UR11 ;  /* 0x0000000bff467e24 */ /* 0x002fc8000f8e00ff */
[----:B------:R1:W3:Y:S03]  /*c380*/  SYNCS.PHASECHK.TRANS64.TRYWAIT P2, [R70+URZ+0x17050], R3 ;  /* 0x01705003460075a7 */ /* 0x0002e6000804017f */
[----:B---3--:R-:W-:Y:S05]  /*c390*/  @!P2 NANOSLEEP.SYNCS 0x989680 ;  /* 0x009896800000a95d */ /* 0x008fea0003900000 */
[----:B------:R-:W3:Y:S02]  /*c3a0*/  @!P2 SYNCS.PHASECHK.TRANS64 P2, [R70+URZ+0x17050], R3 ;  /* 0x017050034600a5a7 */ /* 0x000ee4000804007f */
[----:B---3--:R-:W-:Y:S05]  /*c3b0*/  @!P2 BRA `(.L_x_8903) ;  /* 0xfffffffc00eca947 */ /* 0x008fea000383ffff */
[----:B------:R-:W-:Y:S05]  /*c3c0*/  BRA `(.L_x_8902) ;  /* 0xffffff8800987947 */ /* 0x000fea000383ffff */
.L_x_8909:
[----:B-1----:R-:W-:-:S04]  /*c3d0*/  IMAD.U32 R5, RZ, RZ, UR11 ;  /* 0x0000000bff057e24 */ /* 0x002fc8000f8e00ff */
[----:B------:R1:W2:Y:S03]  /*c3e0*/  SYNCS.PHASECHK.TRANS64.TRYWAIT P1, [R5+URZ+0x17050], R0 ;  /* 0x01705000050075a7 */ /* 0x0002a6000802017f */
[----:B--2---:R-:W-:Y:S05]  /*c3f0*/  @!P1 NANOSLEEP.SYNCS 0x989680 ;  /* 0x009896800000995d */ /* 0x004fea0003900000 */
[----:B------:R-:W2:Y:S02]  /*c400*/  @!P1 SYNCS.PHASECHK.TRANS64 P1, [R5+URZ+0x17050], R0 ;  /* 0x01705000050095a7 */ /* 0x000ea4000802007f */
[----:B--2---:R-:W-:Y:S05]  /*c410*/  @!P1 BRA `(.L_x_8909) ;  /* 0xfffffffc00ec9947 */ /* 0x004fea000383ffff */
[----:B------:R-:W-:Y:S05]  /*c420*/  BRA `(.L_x_8908) ;  /* 0xffffff9c00f07947 */ /* 0x000fea000383ffff */
.L_x_8922:
[----:B------:R-:W-:Y:S02]  /*c430*/  IMAD.MOV.U32 R13, RZ, RZ, R20 ;  /* 0x000000ffff0d7224 */ /* 0x000fe400078e0014 */
[----:B------:R-:W-:Y:S02]  /*c440*/  IMAD.MOV.U32 R12, RZ, RZ, RZ ;  /* 0x000000ffff0c7224 */ /* 0x000fe400078e00ff */
[----:B------:R-:W-:Y:S02]  /*c450*/  IMAD.MOV.U32 R11, RZ, RZ, 0x1f ;  /* 0x0000001fff0b7424 */ /* 0x000fe400078e00ff */
[----:B------:R-:W-:-:S07]  /*c460*/  IMAD.MOV.U32 R15, RZ, RZ, -0x1 ;  /* 0xffffffffff0f7424 */ /* 0x000fce00078e00ff */
[----:B------:R-:W-:Y:S05]  /*c470*/  WARPSYNC.COLLECTIVE R15, `(.L_x_8976) ;  /* 0x000000000f087348 */ /* 0x000fea0003c00000 */
[----:B------:R0:W1:Y:S02]  /*c480*/  SHFL.IDX P6, R14, R13, R12, R11 ;  /* 0x0000000c0d0e7389 */ /* 0x00006400000c000b */
[----:B01----:R-:W-:Y:S01]  /*c490*/  ENDCOLLECTIVE ;  /* 0x000000000000791b */ /* 0x003fe20003800000 */
.L_x_8976:
[----:B------:R-:W-:Y:S05]  /*c4a0*/  BRA `(.L_x_8977) ;  /* 0xffffffd400347947 */ /* 0x000fea000383ffff */
.L_x_8924:
[----:B------:R-:W-:Y:S01]  /*c4b0*/  BSSY B0, `(.L_x_8978) ;  /* 0x0000006000007945 */ /* 0x000fe20003800000 */
[----:B------:R-:W-:-:S07]  /*c4c0*/  IMAD.MOV.U32 R15, RZ, RZ, -0x1 ;  /* 0xffffffffff0f7424 */ /* 0x000fce00078e00ff */
[----:B0-----:R-:W-:Y:S05]  /*c4d0*/  WARPSYNC.COLLECTIVE R15, `(.L_x_8979) ;  /* 0x000000000f0c7348 */ /* 0x001fea0003c00000 */
[----:B------:R-:W-:Y:S02]  /*c4e0*/  ELECT P6, UR62, PT ;  /* 0x00000000003e782f */ /* 0x000fe400038c0000 */
[----:B------:R-:W-:Y:S01]  /*c4f0*/  MOV R14, UR62 ;  /* 0x0000003e000e7c02 */ /* 0x000fe20008000f00 */
[----:B0-----:R-:W-:Y:S10]  /*c500*/  ENDCOLLECTIVE ;  /* 0x000000000000791b */ /* 0x001ff40003800000 */
.L_x_8979:
[----:B------:R-:W-:Y:S05]  /*c510*/  BSYNC B0 ;  /* 0x0000000000007941 */ /* 0x000fea0003800000 */
.L_x_8978:
[----:B------:R-:W-:Y:S05]  /*c520*/  BRA `(.L_x_8980) ;  /* 0xffffffd4003c7947 */ /* 0x000fea000383ffff */
.L_x_8926:
[----:B--2---:R2:W3:Y:S02]  /*c530*/  SYNCS.PHASECHK.TRANS64.TRYWAIT P0, [R25+URZ+0x17080], R2 ;  /* 0x01708002190075a7 */ /* 0x0044e4000800017f */
[----:B---3--:R-:W-:Y:S05]  /*c540*/  @!P0 NANOSLEEP.SYNCS 0x989680 ;  /* 0x009896800000895d */ /* 0x008fea0003900000 */
[----:B------:R-:W3:Y:S02]  /*c550*/  @!P0 SYNCS.PHASECHK.TRANS64 P0, [R25+URZ+0x17080], R2 ;  /* 0x01708002190085a7 */ /* 0x000ee4000800007f */
[----:B---3--:R-:W-:Y:S05]  /*c560*/  @!P0 BRA `(.L_x_8926) ;  /* 0xfffffffc00f08947 */ /* 0x008fea000383ffff */
[----:B------:R-:W-:Y:S05]  /*c570*/  BRA `(.L_x_8981) ;  /* 0xffffffd400907947 */ /* 0x000fea000383ffff */
.L_x_8928:
[----:B---3--:R3:W4:Y:S02]  /*c580*/  SYNCS.PHASECHK.TRANS64.TRYWAIT P0, [R25+URZ+0x17040], R2 ;  /* 0x01704002190075a7 */ /* 0x008724000800017f */
[----:B----4-:R-:W-:Y:S05]  /*c590*/  @!P0 NANOSLEEP.SYNCS 0x989680 ;  /* 0x009896800000895d */ /* 0x010fea0003900000 */
[----:B------:R-:W4:Y:S02]  /*c5a0*/  @!P0 SYNCS.PHASECHK.TRANS64 P0, [R25+URZ+0x17040], R2 ;  /* 0x01704002190085a7 */ /* 0x000f24000800007f */
[----:B----4-:R-:W-:Y:S05]  /*c5b0*/  @!P0 BRA `(.L_x_8928) ;  /* 0xfffffffc00f08947 */ /* 0x010fea000383ffff */
[----:B------:R-:W-:Y:S05]  /*c5c0*/  BRA `(.L_x_8982) ;  /* 0xffffffd800047947 */ /* 0x000fea000383ffff */
.L_x_8931:
[----:B------:R-:W-:Y:S01]  /*c5d0*/  IMAD.MOV.U32 R13, RZ, RZ, R5 ;  /* 0x000000ffff0d7224 */ /* 0x000fe200078e0005 */
[----:B------:R-:W-:Y:S01]  /*c5e0*/  MOV R11, 0x1e1f ;  /* 0x00001e1f000b7802 */ /* 0x000fe20000000f00 */
[----:B------:R-:W-:Y:S02]  /*c5f0*/  IMAD.MOV.U32 R12, RZ, RZ, RZ ;  /* 0x000000ffff0c7224 */ /* 0x000fe400078e00ff */
[----:B------:R-:W-:Y:S02]  /*c600*/  IMAD.MOV.U32 R15, RZ, RZ, -0x1 ;  /* 0xffffffffff0f7424 */ /* 0x000fe400078e00ff */
[----:B------:R-:W-:-:S07]  /*c610*/  IMAD R9, R20, 0xc0, R9 ;  /* 0x000000c014097824 */ /* 0x000fce00078e0209 */
[----:B------:R-:W-:Y:S05]  /*c620*/  WARPSYNC.COLLECTIVE R15, `(.L_x_8983) ;  /* 0x000000000f087348 */ /* 0x000fea0003c00000 */
[----:B------:R0:W1:Y:S02]  /*c630*/  SHFL.IDX P6, R14, R13, R12, R11 ;  /* 0x0000000c0d0e7389 */ /* 0x00006400000c000b */
[----:B01----:R-:W-:Y:S01]  /*c640*/  ENDCOLLECTIVE ;  /* 0x000000000000791b */ /* 0x003fe20003800000 */
.L_x_8983:
[----:B------:R-:W-:Y:S02]  /*c650*/  IMAD.MOV.U32 R13, RZ, RZ, R4 ;  /* 0x000000ffff0d7224 */ /* 0x000fe400078e0004 */
[----:B------:R-:W-:-:S07]  /*c660*/  IMAD.MOV.U32 R2, RZ, RZ, R14 ;  /* 0x000000ffff027224 */ /* 0x000fce00078e000e */
[----:B------:R-:W-:Y:S05]  /*c670*/  WARPSYNC.COLLECTIVE R15, `(.L_x_8984) ;  /* 0x000000000f087348 */ /* 0x000fea0003c00000 */
[----:B------:R0:W1:Y:S02]  /*c680*/  SHFL.IDX P6, R14, R13, R12, R11 ;  /* 0x0000000c0d0e7389 */ /* 0x00006400000c000b */
[----:B01----:R-:W-:Y:S01]  /*c690*/  ENDCOLLECTIVE ;  /* 0x000000000000791b */ /* 0x003fe20003800000 */
.L_x_8984:
        /* <DEDUP_REMOVED lines=10> */
.L_x_8985:
[----:B------:R-:W-:-:S05]  /*c740*/  @!P3 IADD3 R20, P4, R6, R3, RZ ;  /* 0x000000030614b210 */ /* 0x000fca0007f9e0ff */
[----:B------:R-:W-:Y:S02]  /*c750*/  @!P3 IMAD.X R3, RZ, RZ, R2, P4 ;  /* 0x000000ffff03b224 */ /* 0x000fe400020e0602 */
[----:B------:R-:W-:Y:S01]  /*c760*/  @!P3 IMAD.MOV.U32 R2, RZ, RZ, R20 ;  /* 0x000000ffff02b224 */ /* 0x000fe200078e0014 */
[----:B------:R-:W-:-:S04]  /*c770*/  MOV R13, R4 ;  /* 0x00000004000d7202 */ /* 0x000fc80000000f00 */
[----:B------:R-:W-:Y:S01]  /*c780*/  @!PT LDS RZ, [RZ] ;  /* 0x00000000fffff984 */ /* 0x000fe20000000800 */
[----:B------:R-:W-:Y:S01]  /*c790*/  @!PT LDS RZ, [RZ] ;  /* 0x00000000fffff984 */ /* 0x000fe20000000800 */
[----:B------:R-:W-:Y:S01]  /*c7a0*/  @!PT LDS RZ, [RZ] ;  /* 0x00000000fffff984 */ /* 0x000fe20000000800 */
[----:B------:R0:W-:Y:S04]  /*c7b0*/  @!P3 LDGSTS.E.BYPASS.LTC128B.128 [R21+0xc400], desc[UR44][R2.64], !P2 ;  /* 0x0c4000000215bfae */ /* 0x0001e8000d101d6c */
[----:B------:R0:W-:Y:S04]  /*c7c0*/  @!P3 LDGSTS.E.BYPASS.LTC128B.128 [R21+0xdc00], desc[UR44][R2.64+0x20], !P0 ;  /* 0x0dc000200215bfae */ /* 0x0001e8000c101d6c */
[----:B------:R0:W-:Y:S01]  /*c7d0*/  @!P3 LDGSTS.E.BYPASS.LTC128B.128 [R21+0xf400], desc[UR44][R2.64+0x40], !P1 ;  /* 0x0f4000400215bfae */ /* 0x0001e2000c901d6c */
[----:B------:R-:W-:-:S07]  /*c7e0*/  IMAD.MOV.U32 R17, RZ, RZ, R14 ;  /* 0x000000ffff117224 */ /* 0x000fce00078e000e */
[----:B0-----:R-:W-:Y:S05]  /*c7f0*/  WARPSYNC.COLLECTIVE R15, `(.L_x_8986) ;  /* 0x000000000f087348 */ /* 0x001fea0003c00000 */
[----:B------:R1:W2:Y:S02]  /*c800*/  SHFL.IDX P6, R14, R13, R12, R11 ;  /* 0x0000000c0d0e7389 */ /* 0x0002a400000c000b */
[----:B012---:R-:W-:Y:S01]  /*c810*/  ENDCOLLECTIVE ;  /* 0x000000000000791b */ /* 0x007fe20003800000 */
.L_x_8986:
[----:B------:R-:W-:-:S05]  /*c820*/  VIADD R3, R9, 0x40 ;  /* 0x0000004009037836 */ /* 0x000fca0000000000 */
[----:B------:R-:W-:Y:S01]  /*c830*/  ISETP.GE.AND P4, PT, R3, R10, PT ;  /* 0x0000000a0300720c */ /* 0x000fe20003f86270 */
[----:B------:R-:W-:Y:S02]  /*c840*/  IMAD.MOV.U32 R13, RZ, RZ, R8 ;  /* 0x000000ffff0d7224 */ /* 0x000fe400078e0008 */
[----:B------:R-:W-:-:S10]  /*c850*/  IMAD.MOV.U32 R12, RZ, RZ, RZ ;  /* 0x000000ffff0c7224 */ /* 0x000fd400078e00ff */
[----:B------:R-:W-:Y:S01]  /*c860*/  @!P4 IADD3 R14, P3, R6, R14, RZ ;  /* 0x0000000e060ec210 */ /* 0x000fe20007f7e0ff */
[----:B------:R-:W-:-:S04]  /*c870*/  @!P4 VIADD R5, R0, UR38 ;  /* 0x000000260005cc36 */ /* 0x000fc80008000000 */
[----:B------:R-:W-:-:S08]  /*c880*/  @!P4 IMAD.MOV.U32 R2, RZ, RZ, R14 ;  /* 0x000000ffff02c224 */ /* 0x000fd000078e000e */
[----:B------:R-:W-:Y:S05]  /*c890*/  WARPSYNC.COLLECTIVE R15, `(.L_x_8987) ;  /* 0x000000000f087348 */ /* 0x000fea0003c00000 */
[----:B------:R0:W1:Y:S02]  /*c8a0*/  SHFL.IDX P6, R14, R13, R12, R11 ;  /* 0x0000000c0d0e7389 */ /* 0x00006400000c000b */
[----:B01----:R-:W-:Y:S01]  /*c8b0*/  ENDCOLLECTIVE ;  /* 0x000000000000791b */ /* 0x003fe20003800000 */
.L_x_8987:
[----:B------:R-:W-:-:S04]  /*c8c0*/  @!P4 IMAD.X R17, RZ, RZ, R17, P3 ;  /* 0x000000ffff11c224 */ /* 0x000fc800018e0611 */
[----:B------:R-:W-:-:S05]  /*c8d0*/  @!P4 IMAD.MOV.U32 R3, RZ, RZ, R17 ;  /* 0x000000ffff03c224 */ /* 0x000fca00078e0011 */
[----:B------:R-:W-:Y:S01]  /*c8e0*/  @!PT LDS RZ, [RZ] ;  /* 0x00000000fffff984 */ /* 0x000fe20000000800 */
[----:B------:R-:W-:Y:S01]  /*c8f0*/  @!PT LDS RZ, [RZ] ;  /* 0x00000000fffff984 */ /* 0x000fe20000000800 */
[----:B------:R-:W-:Y:S01]  /*c900*/  @!PT LDS RZ, [RZ] ;  /* 0x00000000fffff984 */ /* 0x000fe20000000800 */
[----:B------:R0:W-:Y:S01]  /*c910*/  @!P4 LDGSTS.E.BYPASS.LTC128B.128 [R5+0xcc00], desc[UR44][R2.64], !P2 ;  /* 0x0cc000000205cfae */ /* 0x0001e2000d101d6c */
[----:B------:R-:W-:-:S03]  /*c920*/  IMAD.MOV.U32 R13, RZ, RZ, R7 ;  /* 0x000000ffff0d7224 */ /* 0x000fc600078e0007 */
[----:B------:R0:W-:Y:S04]  /*c930*/  @!P4 LDGSTS.E.BYPASS.LTC128B.128 [R5+0xe400], desc[UR44][R2.64+0x20], !P0 ;  /* 0x0e4000200205cfae */ /* 0x0001e8000c101d6c */
[----:B------:R0:W-:Y:S01]  /*c940*/  @!P4 LDGSTS.E.BYPASS.LTC128B.128 [R5+0xfc00], desc[UR44][R2.64+0x40], !P1 ;  /* 0x0fc000400205cfae */ /* 0x0001e2000c901d6c */
[----:B------:R-:W-:-:S07]  /*c950*/  IMAD.MOV.U32 R8, RZ, RZ, R14 ;  /* 0x000000ffff087224 */ /* 0x000fce00078e000e */
[----:B0-----:R-:W-:Y:S05]  /*c960*/  WARPSYNC.COLLECTIVE R15, `(.L_x_8988) ;  /* 0x000000000f087348 */ /* 0x001fea0003c00000 */
[----:B------:R1:W2:Y:S02]  /*c970*/  SHFL.IDX P6, R14, R13, R12, R11 ;  /* 0x0000000c0d0e7389 */ /* 0x0002a400000c000b */
[----:B012---:R-:W-:Y:S01]  /*c980*/  ENDCOLLECTIVE ;  /* 0x000000000000791b */ /* 0x007fe20003800000 */
.L_x_8988:
[----:B------:R-:W-:Y:S05]  /*c990*/  BRA `(.L_x_8989) ;  /* 0xffffffdc00a47947 */ /* 0x000fea000383ffff */
.L_x_8934:
[----:B---3--:R3:W4:Y:S02]  /*c9a0*/  SYNCS.PHASECHK.TRANS64.TRYWAIT P0, [R25+URZ+0x17020], R4 ;  /* 0x01702004190075a7 */ /* 0x008724000800017f */
[----:B----4-:R-:W-:Y:S05]  /*c9b0*/  @!P0 NANOSLEEP.SYNCS 0x989680 ;  /* 0x009896800000895d */ /* 0x010fea0003900000 */
[----:B------:R-:W4:Y:S02]  /*c9c0*/  @!P0 SYNCS.PHASECHK.TRANS64 P0, [R25+URZ+0x17020], R4 ;  /* 0x01702004190085a7 */ /* 0x000f24000800007f */
[----:B----4-:R-:W-:Y:S05]  /*c9d0*/  @!P0 BRA `(.L_x_8934) ;  /* 0xfffffffc00f08947 */ /* 0x010fea000383ffff */
[----:B------:R-:W-:Y:S05]  /*c9e0*/  BRA `(.L_x_8990) ;  /* 0xffffffdc00ec7947 */ /* 0x000fea000383ffff */
.L_x_8939:
[----:B-1----:R1:W2:Y:S02]  /*c9f0*/  SYNCS.PHASECHK.TRANS64.TRYWAIT P0, [R6+URZ+0x17080], R3 ;  /* 0x01708003060075a7 */ /* 0x0022a4000800017f */
[----:B--2---:R-:W-:Y:S05]  /*ca00*/  @!P0 NANOSLEEP.SYNCS 0x989680 ;  /* 0x009896800000895d */ /* 0x004fea0003900000 */
[----:B------:R-:W2:Y:S02]  /*ca10*/  @!P0 SYNCS.PHASECHK.TRANS64 P0, [R6+URZ+0x17080], R3 ;  /* 0x01708003060085a7 */ /* 0x000ea4000800007f */
[----:B--2---:R-:W-:Y:S05]  /*ca20*/  @!P0 BRA `(.L_x_8939) ;  /* 0xfffffffc00f08947 */ /* 0x004fea000383ffff */
[----:B------:R-:W-:Y:S05]  /*ca30*/  BRA `(.L_x_8991) ;  /* 0xffffffe0009c7947 */ /* 0x000fea000383ffff */
.L_x_8945:
[----:B--2---:R2:W3:Y:S02]  /*ca40*/  SYNCS.PHASECHK.TRANS64.TRYWAIT P0, [R6+URZ+0x17040], R3 ;  /* 0x01704003060075a7 */ /* 0x0044e4000800017f */
[----:B---3--:R-:W-:Y:S05]  /*ca50*/  @!P0 NANOSLEEP.SYNCS 0x989680 ;  /* 0x009896800000895d */ /* 0x008fea0003900000 */
[----:B------:R-:W3:Y:S02]  /*ca60*/  @!P0 SYNCS.PHASECHK.TRANS64 P0, [R6+URZ+0x17040], R3 ;  /* 0x01704003060085a7 */ /* 0x000ee4000800007f */
[----:B---3--:R-:W-:Y:S05]  /*ca70*/  @!P0 BRA `(.L_x_8945) ;  /* 0xfffffffc00f08947 */ /* 0x008fea000383ffff */
[----:B------:R-:W-:Y:S05]  /*ca80*/  BRA `(.L_x_8992) ;  /* 0xffffffe4007c7947 */ /* 0x000fea000383ffff */
.L_x_8952:
[----:B--2---:R2:W3:Y:S02]  /*ca90*/  SYNCS.PHASECHK.TRANS64.TRYWAIT P0, [R3+URZ+0x17070], R2 ;  /* 0x01707002030075a7 */ /* 0x0044e4000800017f */
[----:B---3--:R-:W-:Y:S05]  /*caa0*/  @!P0 NANOSLEEP.SYNCS 0x989680 ;  /* 0x009896800000895d */ /* 0x008fea0003900000 */
[----:B------:R-:W3:Y:S02]  /*cab0*/  @!P0 SYNCS.PHASECHK.TRANS64 P0, [R3+URZ+0x17070], R2 ;  /* 0x01707002030085a7 */ /* 0x000ee4000800007f */
[----:B---3--:R-:W-:Y:S05]  /*cac0*/  @!P0 BRA `(.L_x_8952) ;  /* 0xfffffffc00f08947 */ /* 0x008fea000383ffff */
[----:B------:R-:W-:Y:S05]  /*cad0*/  BRA `(.L_x_8993) ;  /* 0xffffffe8006c7947 */ /* 0x000fea000383ffff */
.L_x_8954:
[----:B--2---:R2:W3:Y:S02]  /*cae0*/  SYNCS.PHASECHK.TRANS64.TRYWAIT P0, [R3+URZ+0x17060], R4 ;  /* 0x01706004030075a7 */ /* 0x0044e4000800017f */
[----:B---3--:R-:W-:Y:S05]  /*caf0*/  @!P0 NANOSLEEP.SYNCS 0x989680 ;  /* 0x009896800000895d */ /* 0x008fea0003900000 */
[----:B------:R-:W3:Y:S02]  /*cb00*/  @!P0 SYNCS.PHASECHK.TRANS64 P0, [R3+URZ+0x17060], R4 ;  /* 0x01706004030085a7 */ /* 0x000ee4000800007f */
[----:B---3--:R-:W-:Y:S05]  /*cb10*/  @!P0 BRA `(.L_x_8954) ;  /* 0xfffffffc00f08947 */ /* 0x008fea000383ffff */
[----:B------:R-:W-:Y:S05]  /*cb20*/  BRA `(.L_x_8994) ;  /* 0xffffffe800707947 */ /* 0x000fea000383ffff */
.L_x_8960:
[----:B0-----:R0:W1:Y:S02]  /*cb30*/  SYNCS.PHASECHK.TRANS64.TRYWAIT P0, [R2+URZ+0x17070], R3 ;  /* 0x01707003020075a7 */ /* 0x001064000800017f */
[----:B-1----:R-:W-:Y:S05]  /*cb40*/  @!P0 NANOSLEEP.SYNCS 0x989680 ;  /* 0x009896800000895d */ /* 0x002fea0003900000 */
[----:B------:R-:W1:Y:S02]  /*cb50*/  @!P0 SYNCS.PHASECHK.TRANS64 P0, [R2+URZ+0x17070], R3 ;  /* 0x01707003020085a7 */ /* 0x000e64000800007f */
[----:B-1----:R-:W-:Y:S05]  /*cb60*/  @!P0 BRA `(.L_x_8960) ;  /* 0xfffffffc00f08947 */ /* 0x002fea000383ffff */
[----:B------:R-:W-:Y:S05]  /*cb70*/  BRA `(.L_x_8995) ;  /* 0xffffffec00a07947 */ /* 0x000fea000383ffff */
.L_x_8962:
[----:B0-----:R0:W1:Y:S02]  /*cb80*/  SYNCS.PHASECHK.TRANS64.TRYWAIT P0, [R2+URZ+0x17060], R5 ;  /* 0x01706005020075a7 */ /* 0x001064000800017f */
[----:B-1----:R-:W-:Y:S05]  /*cb90*/  @!P0 NANOSLEEP.SYNCS 0x989680 ;  /* 0x009896800000895d */ /* 0x002fea0003900000 */
[----:B------:R-:W1:Y:S02]  /*cba0*/  @!P0 SYNCS.PHASECHK.TRANS64 P0, [R2+URZ+0x17060], R5 ;  /* 0x01706005020085a7 */ /* 0x000e64000800007f */
[----:B-1----:R-:W-:Y:S05]  /*cbb0*/  @!P0 BRA `(.L_x_8962) ;  /* 0xfffffffc00f08947 */ /* 0x002fea000383ffff */
[----:B------:R-:W-:Y:S05]  /*cbc0*/  BRA `(.L_x_8996) ;  /* 0xffffffec00b87947 */ /* 0x000fea000383ffff */
.L_x_8964:
[----:B-1----:R1:W2:Y:S02]  /*cbd0*/  SYNCS.PHASECHK.TRANS64.TRYWAIT P0, [R7+URZ+0x17020], R2 ;  /* 0x01702002070075a7 */ /* 0x0022a4000800017f */
[----:B--2---:R-:W-:Y:S05]  /*cbe0*/  @!P0 NANOSLEEP.SYNCS 0x989680 ;  /* 0x009896800000895d */ /* 0x004fea0003900000 */
[----:B------:R-:W2:Y:S02]  /*cbf0*/  @!P0 SYNCS.PHASECHK.TRANS64 P0, [R7+URZ+0x17020], R2 ;  /* 0x01702002070085a7 */ /* 0x000ea4000800007f */
[----:B--2---:R-:W-:Y:S05]  /*cc00*/  @!P0 BRA `(.L_x_8964) ;  /* 0xfffffffc00f08947 */ /* 0x004fea000383ffff */
[----:B------:R-:W-:Y:S05]  /*cc10*/  BRA `(.L_x_8997) ;  /* 0xfffffff000d07947 */ /* 0x000fea000383ffff */
.L_x_8966:
[----:B0-----:R0:W1:Y:S02]  /*cc20*/  SYNCS.PHASECHK.TRANS64.TRYWAIT P1, [R5+URZ], R4 ;  /* 0x00000004050075a7 */ /* 0x001064000802017f */
[----:B-1----:R-:W-:Y:S05]  /*cc30*/  @!P1 NANOSLEEP.SYNCS 0x989680 ;  /* 0x009896800000995d */ /* 0x002fea0003900000 */
[----:B------:R-:W1:Y:S02]  /*cc40*/  @!P1 SYNCS.PHASECHK.TRANS64 P1, [R5+URZ], R4 ;  /* 0x00000004050095a7 */ /* 0x000e64000802007f */
[----:B-1----:R-:W-:Y:S05]  /*cc50*/  @!P1 BRA `(.L_x_8966) ;  /* 0xfffffffc00f09947 */ /* 0x002fea000383ffff */
[----:B------:R-:W-:Y:S05]  /*cc60*/  BRA `(.L_x_8998) ;  /* 0xfffffff400207947 */ /* 0x000fea000383ffff */
.L_x_8967:
[----:B-1----:R1:W2:Y:S02]  /*cc70*/  SYNCS.PHASECHK.TRANS64.TRYWAIT P1, [R3+URZ], R2 ;  /* 0x00000002030075a7 */ /* 0x0022a4000802017f */
[----:B--2---:R-:W-:Y:S05]  /*cc80*/  @!P1 NANOSLEEP.SYNCS 0x989680 ;  /* 0x009896800000995d */ /* 0x004fea0003900000 */
[----:B------:R-:W2:Y:S02]  /*cc90*/  @!P1 SYNCS.PHASECHK.TRANS64 P1, [R3+URZ], R2 ;  /* 0x00000002030095a7 */ /* 0x000ea4000802007f */
[----:B--2---:R-:W-:Y:S05]  /*cca0*/  @!P1 BRA `(.L_x_8967) ;  /* 0xfffffffc00f09947 */ /* 0x004fea000383ffff */
[----:B------:R-:W-:Y:S05]  /*ccb0*/  BRA `(.L_x_8999) ;  /* 0xfffffff400147947 */ /* 0x000fea000383ffff */
.L_x_8969:
[----:B-1----:R1:W2:Y:S02]  /*ccc0*/  SYNCS.PHASECHK.TRANS64.TRYWAIT P1, [R3+URZ+0x17060], R4 ;  /* 0x01706004030075a7 */ /* 0x0022a4000802017f */
[----:B--2---:R-:W-:Y:S05]  /*ccd0*/  @!P1 NANOSLEEP.SYNCS 0x989680 ;  /* 0x009896800000995d */ /* 0x004fea0003900000 */
[----:B------:R-:W2:Y:S02]  /*cce0*/  @!P1 SYNCS.PHASECHK.TRANS64 P1, [R3+URZ+0x17060], R4 ;  /* 0x01706004030095a7 */ /* 0x000ea4000802007f */
[----:B--2---:R-:W-:Y:S05]  /*ccf0*/  @!P1 BRA `(.L_x_8969) ;  /* 0xfffffffc00f09947 */ /* 0x004fea000383ffff */
[----:B------:R-:W-:Y:S05]  /*cd00*/  BRA `(.L_x_9000) ;  /* 0xfffffff400147947 */ /* 0x000fea000383ffff */
.L_x_8971:
[----:B0-----:R0:W2:Y:S02]  /*cd10*/  SYNCS.PHASECHK.TRANS64.TRYWAIT P1, [R5+URZ+0x17060], R2 ;  /* 0x01706002050075a7 */ /* 0x0010a4000802017f */
[----:B--2---:R-:W-:Y:S05]  /*cd20*/  @!P1 NANOSLEEP.SYNCS 0x989680 ;  /* 0x009896800000995d */ /* 0x004fea0003900000 */
[----:B------:R-:W2:Y:S02]  /*cd30*/  @!P1 SYNCS.PHASECHK.TRANS64 P1, [R5+URZ+0x17060], R2 ;  /* 0x01706002050095a7 */ /* 0x000ea4000802007f */
[----:B--2---:R-:W-:Y:S05]  /*cd40*/  @!P1 BRA `(.L_x_8971) ;  /* 0xfffffffc00f09947 */ /* 0x004fea000383ffff */
[----:B------:R-:W-:Y:S05]  /*cd50*/  BRA `(.L_x_9001) ;  /* 0xfffffff400147947 */ /* 0x000fea000383ffff */
.L_x_8973:
[----:B--2---:R2:W3:Y:S02]  /*cd60*/  SYNCS.PHASECHK.TRANS64.TRYWAIT P0, [R3+URZ+0x17080], R4 ;  /* 0x01708004030075a7 */ /* 0x0044e4000800017f */
[----:B---3--:R-:W-:Y:S05]  /*cd70*/  @!P0 NANOSLEEP.SYNCS 0x989680 ;  /* 0x009896800000895d */ /* 0x008fea0003900000 */
[----:B------:R-:W3:Y:S02]  /*cd80*/  @!P0 SYNCS.PHASECHK.TRANS64 P0, [R3+URZ+0x17080], R4 ;  /* 0x01708004030085a7 */ /* 0x000ee4000800007f */
[----:B---3--:R-:W-:Y:S05]  /*cd90*/  @!P0 BRA `(.L_x_8973) ;  /* 0xfffffffc00f08947 */ /* 0x008fea000383ffff */
[----:B------:R-:W-:Y:S05]  /*cda0*/  BRA `(.L_x_8974) ;  /* 0xfffffff400107947 */ /* 0x000fea000383ffff */
.L_x_9002:
        /* <DEDUP_REMOVED lines=13> */
.L_x_13365:


//--------------------- .text._ZN7cutlass13device_kernelIN5flash11enable_sm90INS1_16FlashAttnFwdSm90INS1_25CollectiveMainloopFwdSm90ILi2EN4cute5tupleIJNS5_1CILi1EEES8_S8_EEENS6_IJNS7_ILi192EEENS7_ILi128EEENS7_ILi96EEEEEELi96ENS_12float_e4m3_tEfNS_4arch4Sm90ELb0ELb0ELb1ELb1ELb0ELb0ELb0ELb1ELb1ELb1ELb1ELb0EEENS1_21CollectiveEpilogueFwdINS6_IJSA_SC_SB_EEES9_NS_10bfloat16_tESG_Li384ELb1ELb1ELb1ELb1EEENS1_36VarlenDynamicPersistentTileSchedulerILi192ELi128ELi384ELi128ELb1ELb1ELb1ELb0ELb1ELb1EEEEEEEEEvNT_6ParamsE --------------------------
	.section	.text._ZN7cutlass13device_kernelIN5flash11enable_sm90INS1_16FlashAttnFwdSm90INS1_25CollectiveMainloopFwdSm90ILi2EN4cute5tupleIJNS5_1CILi1EEES8_S8_EEENS6_IJNS7_ILi192EEENS7_ILi128EEENS7_ILi96EEEEEELi96ENS_12float_e4m3_tEfNS_4arch4Sm90ELb0ELb0ELb1ELb1ELb0ELb0ELb0ELb1ELb1ELb1ELb1ELb0EEENS1_21CollectiveEpilogueFwdINS6_IJSA_SC_SB_EEES9_NS_10bfloat16_tESG_Li384ELb1ELb1ELb1ELb1EEENS1_36VarlenDynamicPersistentTileSchedulerILi192ELi128ELi384ELi128ELb1ELb1ELb1ELb0ELb1ELb1EEEEEEEEEvNT_6ParamsE,"ax",@progbits
	.align	128
.text._ZN7cutlass13device_kernelIN5flash11enable_sm90INS1_16FlashAttnFwdSm90INS1_25CollectiveMainloopFwdSm90ILi2EN4cute5tupleIJNS5_1CILi1EEES8_S8_EEENS6_IJNS7_ILi192EEENS7_ILi128EEENS7_ILi96EEEEEELi96ENS_12float_e4m3_tEfNS_4arch4Sm90ELb0ELb0ELb1ELb1ELb0ELb0ELb0ELb1ELb1ELb1ELb1ELb0EEENS1_21CollectiveEpilogueFwdINS6_IJSA_SC_SB_EEES9_NS_10bfloat16_tESG_Li384ELb1ELb1ELb1ELb1EEENS1_36VarlenDynamicPersistentTileSchedulerILi192ELi128ELi384ELi128ELb1ELb1ELb1ELb0ELb1ELb1EEEEEEEEEvNT_6ParamsE:
        .type           _ZN7cutlass13device_kernelIN5flash11enable_sm90INS1_16FlashAttnFwdSm90INS1_25CollectiveMainloopFwdSm90ILi2EN4cute5tupleIJNS5_1CILi1EEES8_S8_EEENS6_IJNS7_ILi192EEENS7_ILi128EEENS7_ILi96EEEEEELi96ENS_12float_e4m3_tEfNS_4arch4Sm90ELb0ELb0ELb1ELb1ELb0ELb0ELb0ELb1ELb1ELb1ELb1ELb0EEENS1_21CollectiveEpilogueFwdINS6_IJSA_SC_SB_EEES9_NS_10bfloat16_tESG_Li384ELb1ELb1ELb1ELb1EEENS1_36VarlenDynamicPersistentTileSchedulerILi192ELi128ELi384ELi128ELb1ELb1ELb1ELb0ELb1ELb1EEEEEEEEEvNT_6ParamsE,@function
        .size           _ZN7cutlass13device_kernelIN5flash11enable_sm90INS1_16FlashAttnFwdSm90INS1_25CollectiveMainloopFwdSm90ILi2EN4cute5tupleIJNS5_1CILi1EEES8_S8_EEENS6_IJNS7_ILi192EEENS7_ILi128EEENS7_ILi96EEEEEELi96ENS_12float_e4m3_tEfNS_4arch4Sm90ELb0ELb0ELb1ELb1ELb0ELb0ELb0ELb1ELb1ELb1ELb1ELb0EEENS1_21CollectiveEpilogueFwdINS6_IJSA_SC_SB_EEES9_NS_10bfloat16_tESG_Li384ELb1ELb1ELb1ELb1EEENS1_36VarlenDynamicPersistentTileSchedulerILi192ELi128ELi384ELi128ELb1ELb1ELb1ELb0ELb1ELb1EEEEEEEEEvNT_6ParamsE,(.L_x_13366 - _ZN7cutlass13device_kernelIN5flash11enable_sm90INS1_16FlashAttnFwdSm90INS1_25CollectiveMainloopFwdSm90ILi2EN4cute5tupleIJNS5_1CILi1EEES8_S8_EEENS6_IJNS7_ILi192EEENS7_ILi128EEENS7_ILi96EEEEEELi96ENS_12float_e4m3_tEfNS_4arch4Sm90ELb0ELb0ELb1ELb1ELb0ELb0ELb0ELb1ELb1ELb1ELb1ELb0EEENS1_21CollectiveEpilogueFwdINS6_IJSA_SC_SB_EEES9_NS_10bfloat16_tESG_Li384ELb1ELb1ELb1ELb1EEENS1_36VarlenDynamicPersistentTileSchedulerILi192ELi128ELi384ELi128ELb1ELb1ELb1ELb0ELb1ELb1EEEEEEEEEvNT_6ParamsE)
        .other          _ZN7cutlass13device_kernelIN5flash11enable_sm90INS1_16FlashAttnFwdSm90INS1_25CollectiveMainloopFwdSm90ILi2EN4cute5tupleIJNS5_1CILi1EEES8_S8_EEENS6_IJNS7_ILi192EEENS7_ILi128EEENS7_ILi96EEEEEELi96ENS_12float_e4m3_tEfNS_4arch4Sm90ELb0ELb0ELb1ELb1ELb0ELb0ELb0ELb1ELb1ELb1ELb1ELb0EEENS1_21CollectiveEpilogueFwdINS6_IJSA_SC_SB_EEES9_NS_10bfloat16_tESG_Li384ELb1ELb1ELb1ELb1EEENS1_36VarlenDynamicPersistentTileSchedulerILi192ELi128ELi384ELi128ELb1ELb1ELb1ELb0ELb1ELb1EEEEEEEEEvNT_6ParamsE,@"STO_CUDA_ENTRY STV_DEFAULT"
_ZN7cutlass13device_kernelIN5flash11enable_sm90INS1_16FlashAttnFwdSm90INS1_25CollectiveMainloopFwdSm90ILi2EN4cute5tupleIJNS5_1CILi1EEES8_S8_EEENS6_IJNS7_ILi192EEENS7_ILi128EEENS7_ILi96EEEEEELi96ENS_12float_e4m3_tEfNS_4arch4Sm90ELb0ELb0ELb1ELb1ELb0ELb0ELb0ELb1ELb1ELb1ELb1ELb0EEENS1_21CollectiveEpilogueFwdINS6_IJSA_SC_SB_EEES9_NS_10bfloat16_tESG_Li384ELb1ELb1ELb1ELb1EEENS1_36VarlenDynamicPersistentTileSchedulerILi192ELi128ELi384ELi128ELb1ELb1ELb1ELb0ELb1ELb1EEEEEEEEEvNT_6ParamsE:
[----:B------:R-:W0:Y:S02]  /*0000*/  LDC R1, c[0x0][0x28] ;  /* 0x00000a00ff017b82 */ /* 0x000e240000000800 */
[----:B0-----:R-:W-:Y:S01]  /*0010*/  VIADD R1, R1, 0xffffffd0 ;  /* 0xffffffd001017836 */ /* 0x001fe20000000000 */
[----:B------:R-:W0:Y:S01]  /*0020*/  S2R R3, SR_TID.X ;  /* 0x0000000000037919 */ /* 0x000e220000002100 */
[----:B------:R-:W-:Y:S01]  /*0030*/  ELECT P0, URZ, PT ;  /* 0x00000000003f782f */ /* 0x000fe20003800000 */
[----:B------:R-:W-:Y:S01]  /*0040*/  BSSY B0, `(.L_x_9003) ;  /* 0x000000e000007945 */ /* 0x000fe20003800000 */
[----:B0-----:R-:W-:-:S05]  /*0050*/  SHF.R.U32.HI R0, RZ, 0x5, R3 ;  /* 0x00000005ff007819 */ /* 0x001fca0000011603 */
[----:B------:R-:W0:Y:S02]  /*0060*/  SHFL.IDX PT, R2, R0, RZ, 0x1f ;  /* 0x00001fff00027589 */ /* 0x000e2400000e0000 */
[----:B0-----:R-:W-:Y:S02]  /*0070*/  ISETP.EQ.AND P0, PT, R2, RZ, P0 ;  /* 0x000000ff0200720c */ /* 0x001fe40000702270 */
[----:B------:R-:W-:-:S11]  /*0080*/  SHF.R.U32.HI R2, RZ, 0x7, R3 ;  /* 0x00000007ff027819 */ /* 0x000fd60000011603 */
        /* <DEDUP_REMOVED lines=9> */
.L_x_9004:
[----:B------:R-:W-:Y:S05]  /*0120*/  BSYNC B0 ;  /* 0x0000000000007941 */ /* 0x000fea0003800000 */
.L_x_9003:
        /* <DEDUP_REMOVED lines=41> */
.L_x_9005:
        /* <DEDUP_REMOVED lines=22> */
.L_x_9006:
        /* <DEDUP_REMOVED lines=18> */
.L_x_9007:
        /* <DEDUP_REMOVED lines=22> */
.L_x_9008:
        /* <DEDUP_REMOVED lines=22> */
.L_x_9009:
[----:B------:R-:W-:Y:S01]  /*0900*/  PLOP3.LUT P0, PT, PT, PT, UP0, 0x80, 0x0 ;  /* 0x000000000000781c */ /* 0x000fe20003f0f008 */
[----:B------:R-:W-:Y:S01]  /*0910*/  UMOV UR40, 0x1 ;  /* 0x0000000100287882 */ /* 0x000fe20000000000 */
[----:B------:R-:W-:Y:S01]  /*0920*/  NOP ;  /* 0x0000000000007918 */ /* 0x000fe20000000000 */
[----:B------:R-:W-:Y:S01]  /*0930*/  USEL UR40, UR40, 0x2, !UP0 ;  /* 0x0000000228287887 */ /* 0x000fe2000c000000 */
[----:B------:R-:W-:Y:S01]  /*0940*/  ULDC.64 UR52, c[0x0][0x208] ;  /* 0x0000820000347ab9 */ /* 0x000fe20000000a00 */
[----:B012-4-:R-:W-:Y:S08]  /*0950*/  BAR.SYNC.DEFER_BLOCKING 0x0 ;  /* 0x0000000000007b1d */ /* 0x017ff00000010000 */
[----:B------:R-:W-:Y:S05]  /*0960*/  @!P0 BRA `(.L_x_9010) ;  /* 0x0000009c00b08947 */ /* 0x000fea0003800000 */
.L_x_9011:
[----:B------:R-:W-:-:S08]  /*0970*/  NOP ;  /* 0x0000000000007918 */ /* 0x000fd00000000000 */
[----:B------:R-:W0:Y:S02]  /*0980*/  USETMAXREG.TRY_ALLOC.CTAPOOL UP0, 0xa0 ;  /* 0x000000a0000079c8 */ /* 0x000e240008000600 */
[----:B0-----:R-:W-:-:S13]  /*0990*/  PLOP3.LUT P0, PT, PT, PT, UP0, 0x80, 0x0 ;  /* 0x000000000000781c */ /* 0x001fda0003f0f008 */
[----:B------:R-:W-:Y:S05]  /*09a0*/  @!P0 BRA `(.L_x_9011) ;  /* 0xfffffffc00f08947 */ /* 0x000fea000383ffff */
[----:B------:R-:W0:Y:S08]  /*09b0*/  S2UR UR5, SR_CgaCtaId ;  /* 0x00000000000579c3 */ /* 0x000e300000008800 */
[----:B------:R-:W-:Y:S06]  /*09c0*/  BAR.ARV 0x8, 0x200 ;  /* 0x0208000000007b1d */ /* 0x000fec0000002000 */
[----:B------:R-:W-:-:S02]  /*09d0*/  UMOV UR4, 0x400 ;  /* 0x0000040000047882 */ /* 0x000fc40000000000 */
[----:B------:R-:W-:Y:S01]  /*09e0*/  BAR.SYNC.DEFER_BLOCKING 0x5, 0x200 ;  /* 0x0148000000007b1d */ /* 0x000fe20000010000 */
[----:B0-----:R-:W-:-:S09]  /*09f0*/  ULEA UR4, UR5, UR4, 0x18 ;  /* 0x0000000405047291 */ /* 0x001fd2000f8ec03f */
[----:B------:R-:W0:Y:S01]  /*0a00*/  LDS.128 R36, [UR4+0x19cd0] ;  /* 0x019cd004ff247984 */ /* 0x000e220008000c00 */
[----:B------:R-:W-:Y:S01]  /*0a10*/  ULDC UR4, c[0x0][0xc3c] ;  /* 0x00030f0000047ab9 */ /* 0x000fe20000000800 */
[----:B------:R-:W-:Y:S06]  /*0a20*/  BAR.ARV 0x4, 0x200 ;  /* 0x0108000000007b1d */ /* 0x000fec0000002000 */
[----:B0-----:R-:W-:-:S13]  /*0a30*/  ISETP.GE.AND P0, PT, R39, UR4, PT ;  /* 0x0000000427007c0c */ /* 0x001fda000bf06270 */
[----:B------:R-:W-:Y:S05]  /*0a40*/  @P0 EXIT ;  /* 0x000000000000094d */ /* 0x000fea0003800000 */
[----:B------:R-:W0:Y:S01]  /*0a50*/  S2R R0, SR_TID.X ;  /* 0x0000000000007919 */ /* 0x000e220000002100 */
[----:B------:R-:W-:Y:S01]  /*0a60*/  R2UR UR6, R37 ;  /* 0x00000000250672ca */ /* 0x000fe200000e0000 */
[----:B------:R-:W-:Y:S01]  /*0a70*/  ULOP3.LUT UR47, UR40, 0x1, URZ, 0xfc, !UPT ;  /* 0x00000001282f7892 */ /* 0x000fe2000f8efc3f */
[----:B------:R-:W-:Y:S01]  /*0a80*/  R2UR UR5, R38 ;  /* 0x00000000260572ca */ /* 0x000fe200000e0000 */
[----:B------:R-:W-:Y:S01]  /*0a90*/  UMOV UR46, URZ ;  /* 0x0000003f002e7c82 */ /* 0x000fe20008000000 */
[----:B------:R-:W-:Y:S01]  /*0aa0*/  UMOV UR36, URZ ;  /* 0x0000003f00247c82 */ /* 0x000fe20008000000 */
[----:B------:R-:W-:Y:S01]  /*0ab0*/  UMOV UR37, URZ ;  /* 0x0000003f00257c82 */ /* 0x000fe20008000000 */
[----:B0-----:R-:W-:-:S05]  /*0ac0*/  VIADD R12, R0, 0xffffff80 ;  /* 0xffffff80000c7836 */ /* 0x001fca0000000000 */
[----:B------:R-:W-:-:S04]  /*0ad0*/  SHF.R.S32.HI R0, RZ, 0x1f, R12 ;  /* 0x0000001fff007819 */ /* 0x000fc8000001140c */
[CC--:B------:R-:W-:Y:S02]  /*0ae0*/  LEA.HI R2, R0.reuse, R12.reuse, RZ, 0x7 ;  /* 0x0000000c00027211 */ /* 0x0c0fe400078f38ff */
[-C--:B------:R-:W-:Y:S02]  /*0af0*/  LEA.HI R4, R0, R12.reuse, RZ, 0x5 ;  /* 0x0000000c00047211 */ /* 0x080fe400078f28ff */
[----:B------:R-:W-:Y:S02]  /*0b00*/  LOP3.LUT R3, R2, 0xffffff80, RZ, 0xc0, !PT ;  /* 0xffffff8002037812 */ /* 0x000fe400078ec0ff */
[----:B------:R-:W-:Y:S01]  /*0b10*/  SHF.R.S32.HI R13, RZ, 0x7, R2 ;  /* 0x00000007ff0d7819 */ /* 0x000fe20000011402 */
[----:B------:R-:W-:Y:S02]  /*0b20*/  IMAD.SHL.U32 R5, R4, 0x10, RZ ;  /* 0x0000001004057824 */ /* 0x000fe400078e00ff */
[----:B------:R-:W-:Y:S01]  /*0b30*/  IMAD.IADD R11, R12, 0x1, -R3 ;  /* 0x000000010c0b7824 */ /* 0x000fe200078e0a03 */
[----:B------:R-:W-:-:S02]  /*0b40*/  LEA.HI R3, R0, R12, RZ, 0x4 ;  /* 0x0000000c00037211 */ /* 0x000fc400078f20ff */
[----:B------:R-:W-:Y:S02]  /*0b50*/  LEA.HI R0, R0, R12, RZ, 0x2 ;  /* 0x0000000c00007211 */ /* 0x000fe400078f10ff */
[----:B------:R-:W-:Y:S02]  /*0b60*/  SHF.R.S32.HI R7, RZ, 0x1f, R11 ;  /* 0x0000001fff077819 */ /* 0x000fe4000001140b */
[----:B------:R-:W-:Y:S02]  /*0b70*/  SHF.R.S32.HI R4, RZ, 0x4, R3 ;  /* 0x00000004ff047819 */ /* 0x000fe40000011403 */
[----:B------:R-:W-:Y:S02]  /*0b80*/  LEA.HI R8, R7, R11, RZ, 0x2 ;  /* 0x0000000b07087211 */ /* 0x000fe400078f10ff */
[C---:B------:R-:W-:Y:S02]  /*0b90*/  LOP3.LUT R2, R3.reuse, 0x7fffff0, RZ, 0xc0, !PT ;  /* 0x07fffff003027812 */ /* 0x040fe400078ec0ff */
[----:B------:R-:W-:-:S02]  /*0ba0*/  LEA.HI R3, R3, R4, RZ, 0x1 ;  /* 0x0000000403037211 */ /* 0x000fc400078f08ff */
[----:B------:R-:W-:Y:S01]  /*0bb0*/  SHF.R.S32.HI R9, RZ, 0x2, R8 ;  /* 0x00000002ff097819 */ /* 0x000fe20000011408 */
[----:B------:R-:W-:Y:S01]  /*0bc0*/  IMAD.IADD R2, R12, 0x1, -R2 ;  /* 0x000000010c027824 */ /* 0x000fe200078e0a02 */
[----:B------:R-:W-:Y:S02]  /*0bd0*/  SHF.R.S32.HI R6, RZ, 0x1f, R8 ;  /* 0x0000001fff067819 */ /* 0x000fe40000011408 */
[----:B------:R-:W-:Y:S02]  /*0be0*/  LOP3.LUT R3, R3, 0x1ffffffe, RZ, 0xc0, !PT ;  /* 0x1ffffffe03037812 */ /* 0x000fe400078ec0ff */
[----:B------:R-:W-:Y:S01]  /*0bf0*/  LEA.HI R10, R6, R9, RZ, 0x3 ;  /* 0x00000009060a7211 */ /* 0x000fe200078f18ff */
[----:B------:R-:W-:Y:S01]  /*0c00*/  IMAD.HI R6, R13, 0x55555556, RZ ;  /* 0x555555560d067827 */ /* 0x000fe200078e02ff */
[----:B------:R-:W-:Y:S02]  /*0c10*/  LOP3.LUT R5, R5, 0xfffffe00, RZ, 0xc0, !PT ;  /* 0xfffffe0005057812 */ /* 0x000fe400078ec0ff */
[----:B------:R-:W-:Y:S01]  /*0c20*/  LOP3.LUT R10, R10, 0xfffffff8, RZ, 0xc0, !PT ;  /* 0xfffffff80a0a7812 */ /* 0x000fe200078ec0ff */
[----:B------:R-:W-:Y:S01]  /*0c30*/  IMAD.IADD R3, R4, 0x1, -R3 ;  /* 0x0000000104037824 */ /* 0x000fe200078e0a03 */
[----:B------:R-:W-:Y:S01]  /*0c40*/  LOP3.LUT R4, R0, 0xfffffffc, RZ, 0xc0, !PT ;  /* 0xfffffffc00047812 */ /* 0x000fe200078ec0ff */
[----:B------:R-:W-:Y:S01]  /*0c50*/  IMAD R2, R2, 0x20, R5 ;  /* 0x0000002002027824 */ /* 0x000fe200078e0205 */
[----:B------:R-:W-:Y:S01]  /*0c60*/  LEA.HI R7, R7, R11, RZ, 0x5 ;  /* 0x0000000b07077211 */ /* 0x000fe200078f28ff */
[----:B------:R-:W-:Y:S01]  /*0c70*/  IMAD.IADD R10, R9, 0x1, -R10 ;  /* 0x00000001090a7824 */ /* 0x000fe200078e0a0a */
[----:B------:R-:W-:Y:S01]  /*0c80*/  LOP3.LUT R8, R8, 0x7ffffffc, RZ, 0xc0, !PT ;  /* 0x7ffffffc08087812 */ /* 0x000fe200078ec0ff */
[----:B------:R-:W-:Y:S01]  /*0c90*/  IMAD.IADD R9, R12, 0x1, -R4 ;  /* 0x000000010c097824 */ /* 0x000fe200078e0a04 */
[----:B------:R-:W-:Y:S01]  /*0ca0*/  LEA.HI R6, R6, R6, RZ, 0x1 ;  /* 0x0000000606067211 */ /* 0x000fe200078f08ff */
[----:B------:R-:W-:Y:S01]  /*0cb0*/  IMAD R2, R3, 0x8, R2 ;  /* 0x0000000803027824 */ /* 0x000fe200078e0202 */
[----:B------:R-:W-:Y:S01]  /*0cc0*/  SHF.R.S32.HI R7, RZ, 0x5, R7 ;  /* 0x00000005ff077819 */ /* 0x000fe20000011407 */
[----:B------:R-:W-:Y:S01]  /*0cd0*/  IMAD.SHL.U32 R16, R9, 0x8, RZ ;  /* 0x0000000809107824 */ /* 0x000fe200078e00ff */
[----:B------:R-:W-:Y:S01]  /*0ce0*/  SHF.R.S32.HI R0, RZ, 0x2, R0 ;  /* 0x00000002ff007819 */ /* 0x000fe20000011400 */
[----:B------:R-:W-:Y:S01]  /*0cf0*/  IMAD.IADD R8, R11, 0x1, -R8 ;  /* 0x000000010b087824 */ /* 0x000fe200078e0a08 */
[----:B------:R0:W-:Y:S01]  /*0d00*/  STL [R1+0x28], R2 ;  /* 0x0000280201007387 */ /* 0x0001e20000100800 */
[----:B------:R-:W-:-:S02]  /*0d10*/  IMAD R6, R6, -0x3, R13 ;  /* 0xfffffffd06067824 */ /* 0x000fc400078e020d */
[----:B------:R-:W-:Y:S02]  /*0d20*/  IMAD R7, R7, 0x10, R10 ;  /* 0x0000001007077824 */ /* 0x000fe400078e020a */
[C---:B------:R-:W-:Y:S02]  /*0d30*/  VIADD R17, R16.reuse, 0x20 ;  /* 0x0000002010117836 */ /* 0x040fe40000000000 */
[----:B------:R-:W-:Y:S02]  /*0d40*/  VIADD R18, R16, 0x40 ;  /* 0x0000004010127836 */ /* 0x000fe40000000000 */
[----:B------:R-:W-:Y:S01]  /*0d50*/  IMAD.SHL.U32 R4, R8, 0x2, RZ ;  /* 0x0000000208047824 */ /* 0x000fe200078e00ff */
[----:B0-----:R-:W-:Y:S01]  /*0d60*/  LEA.HI R2, R9, R9, RZ, 0x1 ;  /* 0x0000000909027211 */ /* 0x001fe200078f08ff */
[----:B------:R-:W-:Y:S01]  /*0d70*/  IMAD R5, R6, 0x40, R7 ;  /* 0x0000004006057824 */ /* 0x000fe200078e0207 */
[----:B------:R-:W-:Y:S01]  /*0d80*/  SHF.R.S32.HI R3, RZ, 0x1f, R17 ;  /* 0x0000001fff037819 */ /* 0x000fe20000011411 */
[C---:B------:R-:W-:Y:S01]  /*0d90*/  VIADD R3, R4.reuse, 0x8 ;  /* 0x0000000804037836 */ /* 0x040fe20000000000 */
[----:B------:R-:W-:Y:S01]  /*0da0*/  SHF.R.S32.HI R0, RZ, 0x1f, R18 ;  /* 0x0000001fff007819 */ /* 0x000fe20000011412 */
[----:B------:R-:W-:Y:S01]  /*0db0*/  VIADD R0, R4, 0x10 ;  /* 0x0000001004007836 */ /* 0x000fe20000000000 */
[----:B------:R-:W-:Y:S01]  /*0dc0*/  LOP3.LUT R2, R2, 0x1ffffffe, RZ, 0xc0, !PT ;  /* 0x1ffffffe02027812 */ /* 0x000fe200078ec0ff */
[C---:B------:R-:W-:Y:S01]  /*0dd0*/  VIADD R157, R4.reuse, 0x18 ;  /* 0x00000018049d7836 */ /* 0x040fe20000000000 */
[----:B------:R-:W-:Y:S01]  /*0de0*/  STL [R1+0x20], R5 ;  /* 0x0000200501007387 */ /* 0x000fe20000100800 */
[----:B------:R-:W-:-:S02]  /*0df0*/  VIADD R154, R4, 0x30 ;  /* 0x00000030049a7836 */ /* 0x000fc40000000000 */
[C---:B------:R-:W-:Y:S01]  /*0e00*/  VIADD R156, R4.reuse, 0x20 ;  /* 0x00000020049c7836 */ /* 0x040fe20000000000 */
[----:B------:R0:W-:Y:S01]  /*0e10*/  STL [R1+0x8], R4 ;  /* 0x0000080401007387 */ /* 0x0001e20000100800 */
[C---:B------:R-:W-:Y:S02]  /*0e20*/  VIADD R155, R4.reuse, 0x28 ;  /* 0x00000028049b7836 */ /* 0x040fe40000000000 */
[C---:B------:R-:W-:Y:S01]  /*0e30*/  VIADD R153, R4.reuse, 0x38 ;  /* 0x0000003804997836 */ /* 0x040fe20000000000 */
[----:B------:R1:W-:Y:S01]  /*0e40*/  STL [R1+0x4], R3 ;  /* 0x0000040301007387 */ /* 0x0003e20000100800 */
[C---:B------:R-:W-:Y:S02]  /*0e50*/  VIADD R152, R4.reuse, 0x40 ;  /* 0x0000004004987836 */ /* 0x040fe40000000000 */
[C---:B------:R-:W-:Y:S01]  /*0e60*/  VIADD R23, R4.reuse, 0x48 ;  /* 0x0000004804177836 */ /* 0x040fe20000000000 */
[----:B------:R2:W-:Y:S01]  /*0e70*/  STL [R1], R0 ;  /* 0x0000000001007387 */ /* 0x0005e20000100800 */
[----:B------:R-:W-:-:S02]  /*0e80*/  VIADD R22, R4, 0x50 ;  /* 0x0000005004167836 */ /* 0x000fc40000000000 */
[----:B------:R-:W-:Y:S01]  /*0e90*/  VIADD R19, R4, 0x58 ;  /* 0x0000005804137836 */ /* 0x000fe20000000000 */
[----:B0-----:R-:W-:Y:S01]  /*0ea0*/  SHF.R.S32.HI R4, RZ, 0x1f, R3 ;  /* 0x0000001fff047819 */ /* 0x001fe20000011403 */
[----:B------:R-:W-:Y:S01]  /*0eb0*/  IMAD.IADD R2, R9, 0x1, -R2 ;  /* 0x0000000109027824 */ /* 0x000fe200078e0a02 */
[----:B-1----:R-:W-:-:S03]  /*0ec0*/  SHF.R.S32.HI R3, RZ, 0x1f, R0 ;  /* 0x0000001fff037819 */ /* 0x002fc60000011400 */
[----:B------:R0:W-:Y:S01]  /*0ed0*/  STL [R1+0x1c], R4 ;  /* 0x00001c0401007387 */ /* 0x0001e20000100800 */
[----:B--2---:R-:W-:Y:S02]  /*0ee0*/  SHF.R.S32.HI R0, RZ, 0x1f, R157 ;  /* 0x0000001fff007819 */ /* 0x004fe4000001149d */
[----:B------:R-:W-:Y:S01]  /*0ef0*/  SHF.R.S32.HI R0, RZ, 0x1f, R154 ;  /* 0x0000001fff007819 */ /* 0x000fe2000001149a */
[----:B------:R1:W-:Y:S01]  /*0f00*/  STL [R1+0x18], R3 ;  /* 0x0000180301007387 */ /* 0x0003e20000100800 */
[----:B------:R-:W-:Y:S01]  /*0f10*/  SHF.R.S32.HI R0, RZ, 0x1f, R23 ;  /* 0x0000001fff007819 */ /* 0x000fe20000011417 */
[----:B------:R-:W-:Y:S01]  /*0f20*/  IMAD R0, R2, 0x8, R5 ;  /* 0x0000000802007824 */ /* 0x000fe200078e0205 */
[----:B0-----:R-:W-:-:S04]  /*0f30*/  SHF.R.S32.HI R4, RZ, 0x1f, R156 ;  /* 0x0000001fff047819 */ /* 0x001fc8000001149c */
[----:B------:R0:W-:Y:S01]  /*0f40*/  STL [R1+0x24], R0 ;  /* 0x0000240001007387 */ /* 0x0001e20000100800 */
[----:B------:R-:W-:Y:S02]  /*0f50*/  SHF.R.S32.HI R4, RZ, 0x1f, R153 ;  /* 0x0000001fff047819 */ /* 0x000fe40000011499 */
[----:B-1----:R-:W-:Y:S02]  /*0f60*/  SHF.R.S32.HI R3, RZ, 0x1f, R155 ;  /* 0x0000001fff037819 */ /* 0x002fe4000001149b */
[----:B------:R-:W-:Y:S02]  /*0f70*/  SHF.R.S32.HI R3, RZ, 0x1f, R152 ;  /* 0x0000001fff037819 */ /* 0x000fe40000011498 */
[----:B------:R-:W-:Y:S02]  /*0f80*/  SHF.R.S32.HI R4, RZ, 0x1f, R22 ;  /* 0x0000001fff047819 */ /* 0x000fe40000011416 */
[----:B------:R-:W-:-:S07]  /*0f90*/  SHF.R.S32.HI R3, RZ, 0x1f, R19 ;  /* 0x0000001fff037819 */ /* 0x000fce0000011413 */
.L_x_9051:
[----:B01--4-:R-:W1:Y:S01]  /*0fa0*/  LDC.64 R2, c[0x0][0xc88] ;  /* 0x00032200ff027b82 */ /* 0x013e620000000a00 */
[----:B------:R-:W-:Y:S01]  /*0fb0*/  ULDC.64 UR8, c[0x0][0xa28] ;  /* 0x00028a0000087ab9 */ /* 0x000fe20000000a00 */
[----:B------:R-:W-:Y:S01]  /*0fc0*/  ULDC.64 UR10, c[0x0][0xa20] ;  /* 0x00028800000a7ab9 */ /* 0x000fe20000000a00 */
[----:B------:R-:W-:Y:S01]  /*0fd0*/  ULDC UR4, c[0x0][0x424] ;  /* 0x0001090000047ab9 */ /* 0x000fe20000000800 */
[----:B------:R-:W-:Y:S01]  /*0fe0*/  ULDC UR7, c[0x0][0x2f0] ;  /* 0x0000bc0000077ab9 */ /* 0x000fe20000000800 */
[----:B-1----:R-:W-:-:S06]  /*0ff0*/  IMAD.WIDE R2, R39, 0x4, R2 ;  /* 0x0000000427027825 */ /* 0x002fcc00078e0202 */
[----:B--2---:R-:W2:Y:S01]  /*1000*/  LDG.E R2, desc[UR52][R2.64] ;  /* 0x0000003402027981 */ /* 0x004ea2000c1e1900 */
        /* <DEDUP_REMOVED lines=40> */
[----:B0-----:R-:W3:Y:S01]  /*1290*/  LDG.E R0, desc[UR52][R2.64+0x4] ;  /* 0x0000043402007981 */ /* 0x001ee2000c1e1900 */
[----:B--2---:R-:W-:Y:S02]  /*12a0*/  R2UR UR4, R4 ;  /* 0x00000000040472ca */ /* 0x004fe400000e0000 */
[----:B---3--:R-:W-:-:S13]  /*12b0*/  R2UR UR5, R0 ;  /* 0x00000000000572ca */ /* 0x008fda00000e0000 */
[----:B------:R-:W-:-:S12]  /*12c0*/  UIADD3 UR4, -UR4, UR5, URZ ;  /* 0x0000000504047290 */ /* 0x000fd8000fffe13f */
.L_x_9012:
        /* <DEDUP_REMOVED lines=20> */
[-C--:B0-----:R-:W-:Y:S01]  /*1410*/  IABS R0, R3.reuse ;  /* 0x0000000300007213 */ /* 0x081fe20000000000 */
        /* <DEDUP_REMOVED lines=28> */
.L_x_9013:
[----:B------:R-:W-:Y:S01]  /*15e0*/  UIMAD UR45, UR43, UR4, URZ ;  /* 0x000000042b2d72a4 */ /* 0x000fe2000f8e023f */
[----:B0-----:R-:W-:Y:S01]  /*15f0*/  IMAD.U32 R0, RZ, RZ, UR9 ;  /* 0x00000009ff007e24 */ /* 0x001fe2000f8e00ff */
        /* <DEDUP_REMOVED lines=19> */
[----:B------:R-:W-:Y:S01]  /*1730*/  CS2R R40, SRZ ;  /* 0x0000000000287805 */ /* 0x000fe2000001ff00 */
[----:B------:R-:W-:Y:S01]  /*1740*/  IMAD.MOV.U32 R107, RZ, RZ, RZ ;  /* 0x000000ffff6b7224 */ /* 0x000fe200078e00ff */
[----:B------:R-:W-:Y:S02]  /*1750*/  CS2R R42, SRZ ;  /* 0x00000000002a7805 */ /* 0x000fe4000001ff00 */
[----:B------:R-:W-:Y:S01]  /*1760*/  CS2R R26, SRZ ;  /* 0x00000000001a7805 */ /* 0x000fe2000001ff00 */
[----:B------:R-:W-:Y:S01]  /*1770*/  UISETP.GT.AND UP0, UPT, UR48, UR45, UPT ;  /* 0x0000002d3000728c */ /* 0x000fe2000bf04270 */
[----:B------:R-:W-:Y:S01]  /*1780*/  IMAD.MOV.U32 R48, RZ, RZ, RZ ;  /* 0x000000ffff307224 */ /* 0x000fe200078e00ff */
[----:B------:R-:W-:Y:S01]  /*1790*/  CS2R R30, SRZ ;  /* 0x00000000001e7805 */ /* 0x000fe2000001ff00 */
[----:B------:R-:W-:Y:S01]  /*17a0*/  IMAD.MOV.U32 R119, RZ, RZ, RZ ;  /* 0x000000ffff777224 */ /* 0x000fe200078e00ff */
[----:B------:R-:W-:Y:S01]  /*17b0*/  CS2R R28, SRZ ;  /* 0x00000000001c7805 */ /* 0x000fe2000001ff00 */
[----:B------:R-:W-:Y:S01]  /*17c0*/  IMAD.MOV.U32 R50, RZ, RZ, RZ ;  /* 0x000000ffff327224 */ /* 0x000fe200078e00ff */
[----:B------:R-:W-:Y:S01]  /*17d0*/  PLOP3.LUT P1, PT, PT, PT, UP0, 0x80, 0x0 ;  /* 0x000000000000781c */ /* 0x000fe20003f2f008 */
        /* <DEDUP_REMOVED lines=8> */
[----:B------:R-:W-:Y:S01]  /*1860*/  IMAD.MOV.U32 R131, RZ, RZ, RZ ;  /* 0x000000ffff837224 */ /* 0x000fe200078e00ff */
[----:B------:R-:W-:Y:S06]  /*1870*/  @!P1 BRA `(.L_x_9014) ;  /* 0x0000005800f49947 */ /* 0x000fec0003800000 */
[----:B------:R-:W0:Y:S01]  /*1880*/  S2R R12, SR_TID.X ;  /* 0x00000000000c7919 */ /* 0x000e220000002100 */
[----:B------:R-:W1:Y:S01]  /*1890*/  S2UR UR8, SR_CgaCtaId ;  /* 0x00000000000879c3 */ /* 0x000e620000008800 */
[----:B------:R-:W-:Y:S02]  /*18a0*/  UMOV UR7, 0x400 ;  /* 0x0000040000077882 */ /* 0x000fe40000000000 */
[----:B-1----:R-:W-:Y:S01]  /*18b0*/  ULEA UR7, UR8, UR7, 0x18 ;  /* 0x0000000708077291 */ /* 0x002fe2000f8ec03f */
[----:B0-----:R-:W-:-:S05]  /*18c0*/  VIADD R13, R12, 0xffffff80 ;  /* 0xffffff800c0d7836 */ /* 0x001fca0000000000 */
[----:B------:R-:W-:-:S04]  /*18d0*/  SHF.R.S32.HI R12, RZ, 0x1f, R13 ;  /* 0x0000001fff0c7819 */ /* 0x000fc8000001140d */
[----:B------:R-:W-:-:S04]  /*18e0*/  LEA.HI R12, R12, R13, RZ, 0x7 ;  /* 0x0000000d0c0c7211 */ /* 0x000fc800078f38ff */
[----:B------:R-:W-:-:S05]  /*18f0*/  SHF.R.S32.HI R12, RZ, 0x7, R12 ;  /* 0x00000007ff0c7819 */ /* 0x000fca000001140c */
[----:B------:R-:W0:Y:S02]  /*1900*/  SHFL.IDX PT, R0, R12, RZ, 0x1f ;  /* 0x00001fff0c007589 */ /* 0x000e2400000e0000 */
[----:B0-----:R-:W-:-:S13]  /*1910*/  R2UR UR6, R0 ;  /* 0x00000000000672ca */ /* 0x001fda00000e0000 */
        /* <DEDUP_REMOVED lines=26> */
.L_x_9015:
        /* <DEDUP_REMOVED lines=46> */
.L_x_9148:
[----:B------:R-:W-:Y:S05]  /*1da0*/  @!P0 BRA `(.L_x_9017) ;  /* 0x0000000000048947 */ /* 0x000fea0003800000 */
[----:B------:R-:W-:Y:S01]  /*1db0*/  BPT.TRAP 0x1 ;  /* 0x000000040000795c */ /* 0x000fe20000300000 */
.L_x_9017:
[----:B------:R-:W-:Y:S02]  /*1dc0*/  IMAD.U32 R5, RZ, RZ, UR37 ;  /* 0x00000025ff057e24 */ /* 0x000fe4000f8e00ff */
[----:B------:R-:W-:Y:S02]  /*1dd0*/  IMAD.U32 R6, RZ, RZ, UR36 ;  /* 0x00000024ff067e24 */ /* 0x000fe4000f8e00ff */
[----:B------:R-:W-:-:S03]  /*1de0*/  IMAD R4, R5, 0x8, R2 ;  /* 0x0000000805047824 */ /* 0x000fc600078e0202 */
[----:B------:R-:W-:-:S04]  /*1df0*/  SHF.L.U32 R5, R6, 0x1f, RZ ;  /* 0x0000001f06057819 */ /* 0x000fc800000006ff */
[----:B------:R1:W2:Y:S01]  /*1e00*/  SYNCS.PHASECHK.TRANS64.TRYWAIT P1, [R4+URZ+0x19c30], R5 ;  /* 0x019c3005040075a7 */ /* 0x0002a2000802017f */
[----:B------:R-:W-:Y:S05]  /*1e10*/  @!P0 BRA `(.L_x_9018) ;  /* 0x0000000000048947 */ /* 0x000fea0003800000 */
[----:B------:R-:W-:Y:S01]  /*1e20*/  BPT.TRAP 0x1 ;  /* 0x000000040000795c */ /* 0x000fe20000300000 */
.L_x_9018:
[----:B------:R-:W3:Y:S01]  /*1e30*/  S2R R6, SR_TID.X ;  /* 0x0000000000067919 */ /* 0x000ee20000002100 */
[----:B------:R-:W-:Y:S01]  /*1e40*/  IMAD.MOV.U32 R89, RZ, RZ, RZ ;  /* 0x000000ffff597224 */ /* 0x000fe200078e00ff */
[----:B---3--:R-:W-:Y:S01]  /*1e50*/  LOP3.LUT P2, RZ, R6, 0x7f, RZ, 0xc0, !PT ;  /* 0x0000007f06ff7812 */ /* 0x008fe2000784c0ff */
[----:B--2---:R-:W-:-:S12]  /*1e60*/  @P1 BRA `(.L_x_9019) ;  /* 0x0000000000081947 */ /* 0x004fd80003800000 */
[----:B------:R-:W2:Y:S02]  /*1e70*/  SYNCS.PHASECHK.TRANS64.TRYWAIT P1, [R4+URZ+0x19c30], R5 ;  /* 0x019c3005040075a7 */ /* 0x000ea4000802017f */
[----:B--2---:R-:W-:Y:S05]  /*1e80*/  @!P1 BRA `(.L_x_9020) ;  /* 0x000000e4001c9947 */ /* 0x004fea0003800000 */
.L_x_9019:
[----:B------:R-:W-:Y:S05]  /*1e90*/  WARPSYNC.ALL ;  /* 0x0000000000007948 */ /* 0x000fea0003800000 */
[----:B------:R-:W-:Y:S01]  /*1ea0*/  R2UR UR4, R2 ;  /* 0x00000000020472ca */ /* 0x000fe200000e0000 */
[----:B------:R-:W-:Y:S01]  /*1eb0*/  ULOP3.LUT UR12, UR50, 0x10000, URZ, 0xfc, !UPT ;  /* 0x00010000320c7892 */ /* 0x000fe2000f8efc3f */
[----:B------:R-:W-:Y:S01]  /*1ec0*/  WARPGROUP.ARRIVE ;  /* 0x00000000000079c5 */ /* 0x000fe20000000000 */
[----:B------:R-:W-:Y:S01]  /*1ed0*/  UMOV UR13, 0xc0000010 ;  /* 0xc0000010000d7882 */ /* 0x000fe20000000000 */
[----:B------:R-:W-:Y:S01]  /*1ee0*/  UMOV UR15, 0xc0000010 ;  /* 0xc0000010000f7882 */ /* 0x000fe20000000000 */
[----:B------:R-:W3:Y:S01]  /*1ef0*/  LDL R88, [R1+0x8] ;  /* 0x0000080001587983 */ /* 0x000ee20000100800 */
[----:B------:R-:W-:Y:S01]  /*1f00*/  UMOV UR5, 0xc0000010 ;  /* 0xc000001000057882 */ /* 0x000fe20000000000 */
[----:B------:R-:W-:Y:S01]  /*1f10*/  UMOV UR7, 0xc0000010 ;  /* 0xc000001000077882 */ /* 0x000fe20000000000 */
[----:B------:R-:W-:Y:S01]  /*1f20*/  UIADD3 UR8, UR12, 0x300, URZ ;  /* 0x000003000c087890 */ /* 0x000fe2000fffe03f */
[----:B------:R-:W-:Y:S01]  /*1f30*/  IMAD.U32 R13, RZ, RZ, UR49 ;  /* 0x00000031ff0d7e24 */ /* 0x000fe2000f8e00ff */
[----:B------:R-:W-:Y:S01]  /*1f40*/  UMOV UR9, 0xc0000010 ;  /* 0xc000001000097882 */ /* 0x000fe20000000000 */
[----:B------:R-:W-:Y:S01]  /*1f50*/  UMOV UR11, 0xc0000010 ;  /* 0xc0000010000b7882 */ /* 0x000fe20000000000 */
[----:B------:R-:W-:Y:S01]  /*1f60*/  ULDC UR17, c[0x0][0x988] ;  /* 0x0002620000117ab9 */ /* 0x000fe20000000800 */
[----:B------:R-:W-:Y:S01]  /*1f70*/  UIADD3 UR4, UR4, 0x13800, URZ ;  /* 0x0001380004047890 */ /* 0x000fe2000fffe03f */
[--C-:B------:R-:W-:Y:S01]  /*1f80*/  IMAD.MOV.U32 R91, RZ, RZ, R89.reuse ;  /* 0x000000ffff5b7224 */ /* 0x100fe200078e0059 */
[----:B------:R-:W-:Y:S01]  /*1f90*/  UIADD3 UR18, UR48, -0x2, URZ ;  /* 0xfffffffe30127890 */ /* 0x000fe2000fffe03f */
[--C-:B------:R-:W-:Y:S01]  /*1fa0*/  IMAD.MOV.U32 R90, RZ, RZ, R89.reuse ;  /* 0x000000ffff5a7224 */ /* 0x100fe200078e0059 */
[----:B------:R-:W-:Y:S01]  /*1fb0*/  USHF.R.U32.HI UR4, URZ, 0x4, UR4 ;  /* 0x000000043f047899 */ /* 0x000fe20008011604 */
[--C-:B------:R-:W-:Y:S01]  /*1fc0*/  IMAD.MOV.U32 R93, RZ, RZ, R89.reuse ;  /* 0x000000ffff5d7224 */ /* 0x100fe200078e0059 */
[----:B------:R-:W-:Y:S01]  /*1fd0*/  UISETP.GE.AND UP0, UPT, UR18, UR45, UPT ;  /* 0x0000002d1200728c */ /* 0x000fe2000bf06270 */
[--C-:B------:R-:W-:Y:S01]  /*1fe0*/  IMAD.MOV.U32 R92, RZ, RZ, R89.reuse ;  /* 0x000000ffff5c7224 */ /* 0x100fe200078e0059 */
[----:B------:R-:W-:Y:S01]  /*1ff0*/  ULOP3.LUT UR4, UR4, 0x3fff, URZ, 0xc0, !UPT ;  /* 0x00003fff04047892 */ /* 0x000fe2000f8ec03f */
[----:B------:R-:W-:-:S02]  /*2000*/  IMAD.MOV.U32 R95, RZ, RZ, R89 ;  /* 0x000000ffff5f7224 */ /* 0x000fc400078e0059 */
[--C-:B------:R-:W-:Y:S01]  /*2010*/  IMAD.MOV.U32 R94, RZ, RZ, R89.reuse ;  /* 0x000000ffff5e7224 */ /* 0x100fe200078e0059 */
[----:B------:R-:W-:Y:S01]  /*2020*/  ULOP3.LUT UR16, UR4, 0x10000, URZ, 0xfc, !UPT ;  /* 0x0001000004107892 */ /* 0x000fe2000f8efc3f */
[--C-:B------:R-:W-:Y:S01]  /*2030*/  IMAD.MOV.U32 R97, RZ, RZ, R89.reuse ;  /* 0x000000ffff617224 */ /* 0x100fe200078e0059 */
[----:B------:R-:W-:Y:S01]  /*2040*/  UIADD3 UR4, UR12, 0x180, URZ ;  /* 0x000001800c047890 */ /* 0x000fe2000fffe03f */
[--C-:B------:R-:W-:Y:S01]  /*2050*/  IMAD.MOV.U32 R96, RZ, RZ, R89.reuse ;  /* 0x000000ffff607224 */ /* 0x100fe200078e0059 */
[----:B------:R-:W-:Y:S01]  /*2060*/  UIMAD UR14, UR37, 0x300, UR16 ;  /* 0x00000300250e78a4 */ /* 0x000fe2000f8e0210 */
[--C-:B------:R-:W-:Y:S02]  /*2070*/  IMAD.MOV.U32 R99, RZ, RZ, R89.reuse ;  /* 0x000000ffff637224 */ /* 0x100fe400078e0059 */
[--C-:B------:R-:W-:Y:S01]  /*2080*/  IMAD.MOV.U32 R98, RZ, RZ, R89.reuse ;  /* 0x000000ffff627224 */ /* 0x100fe200078e0059 */
[----:B------:R-:W-:Y:S01]  /*2090*/  UIADD3 UR6, UR14, 0x100, URZ ;  /* 0x000001000e067890 */ /* 0x000fe2000fffe03f */
[--C-:B------:R-:W-:Y:S01]  /*20a0*/  IMAD.MOV.U32 R101, RZ, RZ, R89.reuse ;  /* 0x000000ffff657224 */ /* 0x100fe200078e0059 */
[----:B------:R-:W-:Y:S01]  /*20b0*/  UIADD3 UR10, UR14, 0x200, URZ ;  /* 0x000002000e0a7890 */ /* 0x000fe2000fffe03f */
[----:B------:R-:W-:-:S02]  /*20c0*/  IMAD.MOV.U32 R100, RZ, RZ, R89 ;  /* 0x000000ffff647224 */ /* 0x000fc400078e0059 */
[----:B------:R-:W-:Y:S01]  /*20d0*/  QGMMA.64x128x32.F32.E4M3.E4M3 R24, gdesc[UR12], RZ, !UPT, gsb0 ;  /* 0x01e000000c1879f3 */ /* 0x000fe2000c0008ff */
        /* <DEDUP_REMOVED lines=36> */
[----:B------:R-:W-:Y:S01]  /*2320*/  QGMMA.64x128x32.F32.E4M3.E4M3 R24, gdesc[UR4], R24, gsb0 ;  /* 0x01e00000041879f3 */ /* 0x000fe20008000818 */
[----:B---3--:R-:W-:Y:S02]  /*2330*/  IADD3 R13, R13, 0x80, -R88 ;  /* 0x000000800d0d7810 */ /* 0x008fe40007ffe858 */
[----:B------:R-:W3:Y:S01]  /*2340*/  S2R R88, SR_TID.X ;  /* 0x0000000000587919 */ /* 0x000ee20000002100 */
[----:B------:R-:W-:Y:S02]  /*2350*/  WARPGROUP.DEPBAR.LE gsb0, 0x0 ;  /* 0x00008000000079c5 */ /* 0x000fe40000010000 */
[----:B------:R-:W-:-:S06]  /*2360*/  WARPGROUP.ARRIVE ;  /* 0x00000000000079c5 */ /* 0x000fcc0000000000 */
[----:B------:R-:W-:Y:S03]  /*2370*/  QGMMA.64x128x32.F32.E4M3.E4M3 R24, gdesc[UR8], R24, gsb0 ;  /* 0x01e00000081879f3 */ /* 0x000fe60008000818 */
[----:B------:R-:W-:Y:S02]  /*2380*/  WARPGROUP.DEPBAR.LE gsb0, 0x0 ;  /* 0x00008000000079c5 */ /* 0x000fe40000010000 */
[C---:B------:R-:W-:Y:S01]  /*2390*/  FMUL.FTZ R14, R0.reuse, R24 ;  /* 0x00000018000e7220 */ /* 0x040fe20000410000 */
[C---:B------:R-:W-:Y:S01]  /*23a0*/  FMUL.FTZ R21, R0.reuse, R25 ;  /* 0x0000001900157220 */ /* 0x040fe20000410000 */
[C---:B------:R-:W-:Y:S01]  /*23b0*/  FMUL.FTZ R24, R0.reuse, R28 ;  /* 0x0000001c00187220 */ /* 0x040fe20000410000 */
[C---:B-12---:R-:W-:Y:S01]  /*23c0*/  FMUL.FTZ R5, R0.reuse, R26 ;  /* 0x0000001a00057220 */ /* 0x046fe20000410000 */
[C---:B------:R-:W-:Y:S01]  /*23d0*/  FMUL.FTZ R25, R0.reuse, R29 ;  /* 0x0000001d00197220 */ /* 0x040fe20000410000 */
[----:B------:R-:W-:Y:S01]  /*23e0*/  FMUL.FTZ R26, R0, R46 ;  /* 0x0000002e001a7220 */ /* 0x000fe20000410000 */
[----:B------:R-:W1:Y:S01]  /*23f0*/  MUFU.TANH R14, R14 ;  /* 0x0000000e000e7308 */ /* 0x000e620000002400 */
[----:B------:R-:W-:-:S02]  /*2400*/  IMAD.U32 R46, RZ, RZ, UR48 ;  /* 0x00000030ff2e7e24 */ /* 0x000fc4000f8e00ff */
[C---:B------:R-:W-:Y:S01]  /*2410*/  FMUL.FTZ R6, R0.reuse, R27 ;  /* 0x0000001b00067220 */ /* 0x040fe20000410000 */
[C---:B------:R-:W-:Y:S01]  /*2420*/  FMUL.FTZ R27, R0.reuse, R32 ;  /* 0x00000020001b7220 */ /* 0x040fe20000410000 */
[----:B------:R-:W-:Y:S01]  /*2430*/  FMUL.FTZ R28, R0, R33 ;  /* 0x00000021001c7220 */ /* 0x000fe20000410000 */
[----:B------:R-:W-:Y:S02]  /*2440*/  IMAD R13, R46, -0x80, R13 ;  /* 0xffffff802e0d7824 */ /* 0x000fe400078e020d */
[C---:B------:R-:W-:Y:S01]  /*2450*/  FMUL.FTZ R7, R0.reuse, R30 ;  /* 0x0000001e00077220 */ /* 0x040fe20000410000 */
[C---:B------:R-:W-:Y:S01]  /*2460*/  FMUL.FTZ R30, R0.reuse, R36 ;  /* 0x00000024001e7220 */ /* 0x040fe20000410000 */
[----:B------:R-:W2:Y:S01]  /*2470*/  MUFU.TANH R21, R21 ;  /* 0x0000001500157308 */ /* 0x000ea20000002400 */
[C---:B------:R-:W-:Y:S01]  /*2480*/  FMUL.FTZ R15, R0.reuse, R42 ;  /* 0x0000002a000f7220 */ /* 0x040fe20000410000 */
[C---:B------:R-:W-:Y:S01]  /*2490*/  ISETP.GT.AND P4, PT, R13.reuse, RZ, PT ;  /* 0x000000ff0d00720c */ /* 0x040fe20003f84270 */
[C---:B------:R-:W-:Y:S01]  /*24a0*/  FMUL.FTZ R42, R0.reuse, R41 ;  /* 0x00000029002a7220 */ /* 0x040fe20000410000 */
[C---:B------:R-:W-:Y:S01]  /*24b0*/  ISETP.GT.AND P5, PT, R13.reuse, 0x1, PT ;  /* 0x000000010d00780c */ /* 0x040fe20003fa4270 */
[C---:B------:R-:W-:Y:S01]  /*24c0*/  FMUL.FTZ R8, R0.reuse, R31 ;  /* 0x0000001f00087220 */ /* 0x040fe20000410000 */
[----:B------:R-:W-:Y:S01]  /*24d0*/  FMUL.FTZ R41, R0, R49 ;  /* 0x0000003100297220 */ /* 0x000fe20000410000 */
[C---:B------:R-:W-:Y:S01]  /*24e0*/  ISETP.GT.AND P1, PT, R13.reuse, 0x8, PT ;  /* 0x000000080d00780c */ /* 0x040fe20003f24270 */
[----:B------:R-:W4:Y:S01]  /*24f0*/  MUFU.TANH R24, R24 ;  /* 0x0000001800187308 */ /* 0x000f220000002400 */
[----:B-1----:R-:W-:Y:S01]  /*2500*/  FSEL R14, R14, -INF , P4 ;  /* 0xff8000000e0e7808 */ /* 0x002fe20002000000 */
[C---:B------:R-:W-:Y:S01]  /*2510*/  FMUL.FTZ R31, R0.reuse, R37 ;  /* 0x00000025001f7220 */ /* 0x040fe20000410000 */
[C---:B------:R-:W-:Y:S01]  /*2520*/  FMUL.FTZ R49, R0.reuse, R51 ;  /* 0x0000003300317220 */ /* 0x040fe20000410000 */
[C---:B------:R-:W-:Y:S01]  /*2530*/  FMUL.FTZ R51, R0.reuse, R55 ;  /* 0x0000003700337220 */ /* 0x040fe20000410000 */
[C---:B------:R-:W-:Y:S01]  /*2540*/  FMUL.FTZ R55, R0.reuse, R63 ;  /* 0x0000003f00377220 */ /* 0x040fe20000410000 */
[C---:B------:R-:W-:Y:S01]  /*2550*/  FMUL.FTZ R9, R0.reuse, R34 ;  /* 0x0000002200097220 */ /* 0x040fe20000410000 */
[----:B------:R-:W-:Y:S01]  /*2560*/  ISETP.GT.AND P2, PT, R13, 0x9, PT ;  /* 0x000000090d00780c */ /* 0x000fe20003f44270 */
[----:B------:R-:W1:Y:S01]  /*2570*/  MUFU.TANH R25, R25 ;  /* 0x0000001900197308 */ /* 0x000e620000002400 */
[----:B--2---:R-:W-:Y:S01]  /*2580*/  FSEL R21, R21, -INF , P5 ;  /* 0xff80000015157808 */ /* 0x004fe20002800000 */
[C---:B------:R-:W-:Y:S01]  /*2590*/  FMUL.FTZ R34, R0.reuse, R40 ;  /* 0x0000002800227220 */ /* 0x040fe20000410000 */
[C---:B------:R-:W-:Y:S01]  /*25a0*/  FMUL.FTZ R10, R0.reuse, R35 ;  /* 0x00000023000a7220 */ /* 0x040fe20000410000 */
[----:B------:R-:W-:Y:S01]  /*25b0*/  ISETP.GT.AND P3, PT, R13, 0x10, PT ;  /* 0x000000100d00780c */ /* 0x000fe20003f64270 */
[----:B0-----:R-:W-:Y:S01]  /*25c0*/  FMUL.FTZ R11, R0, R38 ;  /* 0x00000026000b7220 */ /* 0x001fe20000410000 */
[----:B------:R-:W-:Y:S01]  /*25d0*/  FMNMX.FTZ R63, R14, R21, !PT ;  /* 0x000000150e3f7209 */ /* 0x000fe20007810000 */
[----:B------:R-:W-:Y:S01]  /*25e0*/  FMUL.FTZ R29, R0, R44 ;  /* 0x0000002c001d7220 */ /* 0x000fe20000410000 */
[----:B------:R-:W0:Y:S01]  /*25f0*/  MUFU.TANH R5, R5 ;  /* 0x0000000500057308 */ /* 0x000e220000002400 */
[----:B----4-:R-:W-:Y:S01]  /*2600*/  FSEL R24, R24, -INF , P1 ;  /* 0xff80000018187808 */ /* 0x010fe20000800000 */
[C---:B------:R-:W-:Y:S01]  /*2610*/  FMUL.FTZ R12, R0.reuse, R39 ;  /* 0x00000027000c7220 */ /* 0x040fe20000410000 */
[C---:B------:R-:W-:Y:S01]  /*2620*/  FMUL.FTZ R47, R0.reuse, R47 ;  /* 0x0000002f002f7220 */ /* 0x040fe20000410000 */
[----:B------:R-:W-:Y:S01]  /*2630*/  FMUL.FTZ R32, R0, R45 ;  /* 0x0000002d00207220 */ /* 0x000fe20000410000 */
[----:B------:R-:W-:Y:S01]  /*2640*/  FMNMX.FTZ R46, R24, R63, !PT ;  /* 0x0000003f182e7209 */ /* 0x000fe20007810000 */
[C---:B------:R-:W-:Y:S01]  /*2650*/  FMUL.FTZ R20, R0.reuse, R43 ;  /* 0x0000002b00147220 */ /* 0x040fe20000410000 */
[C---:B------:R-:W-:Y:S01]  /*2660*/  FMUL.FTZ R33, R0.reuse, R48 ;  /* 0x0000003000217220 */ /* 0x040fe20000410000 */
[----:B------:R-:W2:Y:S01]  /*2670*/  MUFU.TANH R27, R27 ;  /* 0x0000001b001b7308 */ /* 0x000ea20000002400 */
        /* <DEDUP_REMOVED lines=8> */
[----:B0-----:R-:W-:Y:S01]  /*2700*/  FSEL R5, R5, -INF , P4 ;  /* 0xff80000005057808 */ /* 0x001fe20002000000 */
[C---:B------:R-:W-:Y:S01]  /*2710*/  FMUL.FTZ R44, R0.reuse, R56 ;  /* 0x00000038002c7220 */ /* 0x040fe20000410000 */
[----:B------:R-:W-:Y:S01]  /*2720*/  ISETP.GT.AND P4, PT, R13, 0x11, PT ;  /* 0x000000110d00780c */ /* 0x000fe20003f84270 */
[C---:B------:R-:W-:Y:S01]  /*2730*/  FMUL.FTZ R54, R0.reuse, R62 ;  /* 0x0000003e00367220 */ /* 0x040fe20000410000 */
[C---:B------:R-:W-:Y:S01]  /*2740*/  FMUL.FTZ R37, R0.reuse, R57 ;  /* 0x0000003900257220 */ /* 0x040fe20000410000 */
[C---:B------:R-:W-:Y:S01]  /*2750*/  FMUL.FTZ R38, R0.reuse, R61 ;  /* 0x0000003d00267220 */ /* 0x040fe20000410000 */
[C---:B------:R-:W-:Y:S01]  /*2760*/  FMUL.FTZ R52, R0.reuse, R58 ;  /* 0x0000003a00347220 */ /* 0x040fe20000410000 */
[----:B------:R-:W0:Y:S01]  /*2770*/  MUFU.TANH R28, R28 ;  /* 0x0000001c001c7308 */ /* 0x000e220000002400 */
[----:B--2---:R-:W-:Y:S01]  /*2780*/  FSEL R27, R27, -INF , P3 ;  /* 0xff8000001b1b7808 */ /* 0x004fe20001800000 */
[C---:B------:R-:W-:Y:S01]  /*2790*/  FMUL.FTZ R56, R0.reuse, R66 ;  /* 0x0000004200387220 */ /* 0x040fe20000410000 */
[C---:B------:R-:W-:Y:S01]  /*27a0*/  FMUL.FTZ R35, R0.reuse, R64 ;  /* 0x0000004000237220 */ /* 0x040fe20000410000 */
[C---:B------:R-:W-:Y:S01]  /*27b0*/  FMUL.FTZ R53, R0.reuse, R59 ;  /* 0x0000003b00357220 */ /* 0x040fe20000410000 */
[----:B------:R-:W-:Y:S01]  /*27c0*/  FMNMX.FTZ R63, R27, R46, !PT ;  /* 0x0000002e1b3f7209 */ /* 0x000fe20007810000 */
[C---:B------:R-:W-:Y:S01]  /*27d0*/  FMUL.FTZ R57, R0.reuse, R67 ;  /* 0x0000004300397220 */ /* 0x040fe20000410000 */
[----:B------:R-:W-:Y:S01]  /*27e0*/  FMUL.FTZ R43, R0, R65 ;  /* 0x00000041002b7220 */ /* 0x000fe20000410000 */
[----:B------:R-:W2:Y:S01]  /*27f0*/  MUFU.TANH R7, R7 ;  /* 0x0000000700077308 */ /* 0x000ea20000002400 */
[----:B-1----:R-:W-:Y:S01]  /*2800*/  FSEL R6, R6, -INF , P5 ;  /* 0xff80000006067808 */ /* 0x002fe20002800000 */
[C---:B------:R-:W-:Y:S01]  /*2810*/  FMUL.FTZ R45, R0.reuse, R68 ;  /* 0x00000044002d7220 */ /* 0x040fe20000410000 */
[----:B------:R-:W-:Y:S01]  /*2820*/  ISETP.GT.AND P5, PT, R13, 0x18, PT ;  /* 0x000000180d00780c */ /* 0x000fe20003fa4270 */
[C---:B------:R-:W-:Y:S01]  /*2830*/  FMUL.FTZ R59, R0.reuse, R69 ;  /* 0x00000045003b7220 */ /* 0x040fe20000410000 */
[C---:B------:R-:W-:Y:S01]  /*2840*/  FMUL.FTZ R58, R0.reuse, R70 ;  /* 0x00000046003a7220 */ /* 0x040fe20000410000 */
[C---:B------:R-:W-:Y:S01]  /*2850*/  FMUL.FTZ R69, R0.reuse, R72 ;  /* 0x0000004800457220 */ /* 0x040fe20000410000 */
[----:B------:R-:W-:Y:S01]  /*2860*/  FMUL.FTZ R70, R0, R73 ;  /* 0x0000004900467220 */ /* 0x000fe20000410000 */
[----:B------:R-:W1:Y:S01]  /*2870*/  MUFU.TANH R30, R30 ;  /* 0x0000001e001e7308 */ /* 0x000e620000002400 */
[----:B0-----:R-:W-:Y:S01]  /*2880*/  FSEL R28, R28, -INF , P4 ;  /* 0xff8000001c1c7808 */ /* 0x001fe20002000000 */
[C---:B------:R-:W-:Y:S01]  /*2890*/  FMUL.FTZ R76, R0.reuse, R76 ;  /* 0x0000004c004c7220 */ /* 0x040fe20000410000 */
[C---:B------:R-:W-:Y:S01]  /*28a0*/  FMUL.FTZ R61, R0.reuse, R71 ;  /* 0x00000047003d7220 */ /* 0x040fe20000410000 */
[----:B------:R-:W-:Y:S01]  /*28b0*/  FMUL.FTZ R77, R0, R77 ;  /* 0x0000004d004d7220 */ /* 0x000fe20000410000 */
[----:B------:R-:W-:Y:S01]  /*28c0*/  FMNMX.FTZ R63, R28, R63, !PT ;  /* 0x0000003f1c3f7209 */ /* 0x000fe20007810000 */
[C---:B------:R-:W-:Y:S01]  /*28d0*/  FMUL.FTZ R68, R0.reuse, R74 ;  /* 0x0000004a00447220 */ /* 0x040fe20000410000 */
[C---:B------:R-:W-:Y:S01]  /*28e0*/  FMUL.FTZ R80, R0.reuse, R80 ;  /* 0x0000005000507220 */ /* 0x040fe20000410000 */
[----:B------:R-:W0:Y:S01]  /*28f0*/  MUFU.TANH R8, R8 ;  /* 0x0000000800087308 */ /* 0x000e220000002400 */
[----:B--2---:R-:W-:Y:S01]  /*2900*/  FSEL R7, R7, -INF , P1 ;  /* 0xff80000007077808 */ /* 0x004fe20000800000 */
[C---:B------:R-:W-:Y:S01]  /*2910*/  FMUL.FTZ R73, R0.reuse, R75 ;  /* 0x0000004b00497220 */ /* 0x040fe20000410000 */
[----:B------:R-:W-:Y:S01]  /*2920*/  ISETP.GT.AND P1, PT, R13, 0x19, PT ;  /* 0x000000190d00780c */ /* 0x000fe20003f24270 */
[C---:B------:R-:W-:Y:S01]  /*2930*/  FMUL.FTZ R81, R0.reuse, R81 ;  /* 0x0000005100517220 */ /* 0x040fe20000410000 */
[C---:B------:R-:W-:Y:S01]  /*2940*/  FMUL.FTZ R78, R0.reuse, R78 ;  /* 0x0000004e004e7220 */ /* 0x040fe20000410000 */
[C---:B------:R-:W-:Y:S01]  /*2950*/  FMUL.FTZ R84, R0.reuse, R84 ;  /* 0x0000005400547220 */ /* 0x040fe20000410000 */
[----:B------:R-:W-:Y:S01]  /*2960*/  FMUL.FTZ R85, R0, R85 ;  /* 0x0000005500557220 */ /* 0x000fe20000410000 */
[----:B------:R-:W2:Y:S01]  /*2970*/  MUFU.TANH R31, R31 ;  /* 0x0000001f001f7308 */ /* 0x000ea20000002400 */
[----:B-1----:R-:W-:-:S04]  /*2980*/  FSEL R30, R30, -INF , P5 ;  /* 0xff8000001e1e7808 */ /* 0x002fc80002800000 */
[----:B------:R-:W-:-:S03]  /*2990*/  FMNMX.FTZ R60, R30, R63, !PT ;  /* 0x0000003f1e3c7209 */ /* 0x000fc60007810000 */
[----:B------:R-:W1:Y:S01]  /*29a0*/  MUFU.TANH R9, R9 ;  /* 0x0000000900097308 */ /* 0x000e620000002400 */
[----:B0-----:R-:W-:Y:S02]  /*29b0*/  FSEL R8, R8, -INF , P2 ;  /* 0xff80000008087808 */ /* 0x001fe40001000000 */
[----:B------:R-:W-:-:S05]  /*29c0*/  ISETP.GT.AND P2, PT, R13, 0x20, PT ;  /* 0x000000200d00780c */ /* 0x000fca0003f44270 */
[----:B------:R-:W0:Y:S01]  /*29d0*/  MUFU.TANH R34, R34 ;  /* 0x0000002200227308 */ /* 0x000e220000002400 */
[----:B--2---:R-:W-:-:S04]  /*29e0*/  FSEL R31, R31, -INF , P1 ;  /* 0xff8000001f1f7808 */ /* 0x004fc80000800000 */
        /* <DEDUP_REMOVED lines=23> */
[----:B0-----:R-:W-:-:S07]  /*2b60*/  FSEL R29, R47, -INF , P5 ;  /* 0xff8000002f1d7808 */ /* 0x001fce0002800000 */
[----:B------:R-:W0:Y:S01]  /*2b70*/  MUFU.TANH R20, R20 ;  /* 0x0000001400147308 */ /* 0x000e220000002400 */
[----:B--2---:R-:W-:Y:S02]  /*2b80*/  FSEL R15, R15, -INF , P2 ;  /* 0xff8000000f0f7808 */ /* 0x004fe40001000000 */
[----:B------:R-:W-:-:S05]  /*2b90*/  ISETP.GT.AND P2, PT, R13, 0x31, PT ;  /* 0x000000310d00780c */ /* 0x000fca0003f44270 */
[----:B------:R-:W2:Y:S01]  /*2ba0*/  MUFU.TANH R48, R48 ;  /* 0x0000003000307308 */ /* 0x000ea20000002400 */
[----:B-1----:R-:W-:Y:S02]  /*2bb0*/  FSEL R47, R32, -INF , P5 ;  /* 0xff800000202f7808 */ /* 0x002fe40002800000 */
[----:B------:R-:W-:Y:S02]  /*2bc0*/  ISETP.GT.AND P5, PT, R13, 0x40, PT ;  /* 0x000000400d00780c */ /* 0x000fe40003fa4270 */
[----:B------:R-:W-:-:S03]  /*2bd0*/  FMNMX.FTZ R63, R47, R62, !PT ;  /* 0x0000003e2f3f7209 */ /* 0x000fc60007810000 */
[----:B------:R-:W1:Y:S01]  /*2be0*/  MUFU.TANH R33, R33 ;  /* 0x0000002100217308 */ /* 0x000e620000002400 */
[----:B0-----:R-:W-:Y:S02]  /*2bf0*/  FSEL R20, R20, -INF , P3 ;  /* 0xff80000014147808 */ /* 0x001fe40001800000 */
[----:B------:R-:W-:-:S05]  /*2c00*/  ISETP.GT.AND P3, PT, R13, 0x38, PT ;  /* 0x000000380d00780c */ /* 0x000fca0003f64270 */
[----:B------:R-:W0:Y:S01]  /*2c10*/  MUFU.TANH R49, R49 ;  /* 0x0000003100317308 */ /* 0x000e220000002400 */
[----:B--2---:R-:W-:-:S07]  /*2c20*/  FSEL R32, R48, -INF , P1 ;  /* 0xff80000030207808 */ /* 0x004fce0000800000 */
        /* <DEDUP_REMOVED lines=10> */
[----:B------:R-:W-:-:S05]  /*2cd0*/  ISETP.GT.AND P2, PT, R13, 0x48, PT ;  /* 0x000000480d00780c */ /* 0x000fca0003f44270 */
[----:B------:R-:W1:Y:S01]  /*2ce0*/  MUFU.TANH R51, R51 ;  /* 0x0000003300337308 */ /* 0x000e620000002400 */
[----:B0-----:R-:W-:Y:S02]  /*2cf0*/  FSEL R41, R50, -INF , P3 ;  /* 0xff80000032297808 */ /* 0x001fe40001800000 */
[----:B------:R-:W-:-:S05]  /*2d00*/  FMNMX.FTZ R50, R48, R63, !PT ;  /* 0x0000003f30327209 */ /* 0x000fca0007810000 */
[----:B------:R-:W0:Y:S01]  /*2d10*/  MUFU.TANH R39, R39 ;  /* 0x0000002700277308 */ /* 0x000e220000002400 */
[----:B--2---:R-:W-:Y:S02]  /*2d20*/  FSEL R60, R40, -INF , P3 ;  /* 0xff800000283c7808 */ /* 0x004fe40001800000 */
[----:B------:R-:W-:-:S05]  /*2d30*/  ISETP.GT.AND P3, PT, R13, 0x49, PT ;  /* 0x000000490d00780c */ /* 0x000fca0003f64270 */
[----:B------:R-:W2:Y:S01]  /*2d40*/  MUFU.TANH R44, R44 ;  /* 0x0000002c002c7308 */ /* 0x000ea20000002400 */
[----:B-1----:R-:W-:Y:S02]  /*2d50*/  FSEL R40, R51, -INF , P4 ;  /* 0xff80000033287808 */ /* 0x002fe40002000000 */
[----:B------:R-:W-:-:S04]  /*2d60*/  FMNMX.FTZ R51, R49, R50, !PT ;  /* 0x0000003231337209 */ /* 0x000fc80007810000 */
[----:B------:R-:W-:Y:S01]  /*2d70*/  FMNMX.FTZ R51, R60, R51, !PT ;  /* 0x000000333c337209 */ /* 0x000fe20007810000 */
[----:B------:R-:W1:Y:S01]  /*2d80*/  MUFU.TANH R37, R37 ;  /* 0x0000002500257308 */ /* 0x000e620000002400 */
[----:B0-----:R-:W-:Y:S02]  /*2d90*/  FSEL R64, R39, -INF , P4 ;  /* 0xff80000027407808 */ /* 0x001fe40002000000 */
[----:B------:R-:W-:Y:S02]  /*2da0*/  ISETP.GT.AND P4, PT, R13, 0x50, PT ;  /* 0x000000500d00780c */ /* 0x000fe40003f84270 */
[----:B------:R-:W-:-:S03]  /*2db0*/  FMNMX.FTZ R50, R64, R51, !PT ;  /* 0x0000003340327209 */ /* 0x000fc60007810000 */
[----:B------:R-:W0:Y:S01]  /*2dc0*/  MUFU.TANH R36, R36 ;  /* 0x0000002400247308 */ /* 0x000e220000002400 */
[----:B--2---:R-:W-:-:S04]  /*2dd0*/  FSEL R63, R44, -INF , P5 ;  /* 0xff8000002c3f7808 */ /* 0x004fc80002800000 */
[----:B------:R-:W-:-:S03]  /*2de0*/  FMNMX.FTZ R51, R63, R50, !PT ;  /* 0x000000323f337209 */ /* 0x000fc60007810000 */
[----:B------:R-:W2:Y:S01]  /*2df0*/  MUFU.TANH R38, R38 ;  /* 0x0000002600267308 */ /* 0x000ea20000002400 */
[----:B-1----:R-:W-:-:S04]  /*2e00*/  FSEL R62, R37, -INF , P1 ;  /* 0xff800000253e7808 */ /* 0x002fc80000800000 */
[----:B------:R-:W-:-:S03]  /*2e10*/  FMNMX.FTZ R50, R62, R51, !PT ;  /* 0x000000333e327209 */ /* 0x000fc60007810000 */
[----:B------:R-:W1:Y:S01]  /*2e20*/  MUFU.TANH R52, R52 ;  /* 0x0000003400347308 */ /* 0x000e620000002400 */
[----:B0-----:R-:W-:-:S04]  /*2e30*/  FSEL R65, R36, -INF , P2 ;  /* 0xff80000024417808 */ /* 0x001fc80001000000 */
[----:B------:R-:W-:-:S03]  /*2e40*/  FMNMX.FTZ R51, R65, R50, !PT ;  /* 0x0000003241337209 */ /* 0x000fc60007810000 */
        /* <DEDUP_REMOVED lines=10> */
[----:B------:R-:W-:Y:S02]  /*2ef0*/  ISETP.GT.AND P4, PT, R13, 0x61, PT ;  /* 0x000000610d00780c */ /* 0x000fe40003f84270 */
        /* <DEDUP_REMOVED lines=17> */
[----:B--2---:R-:W-:Y:S01]  /*3010*/  FSEL R36, R55, -INF , P3 ;  /* 0xff80000037247808 */ /* 0x004fe20001800000 */
[----:B------:R-:W-:Y:S01]  /*3020*/  FMUL.FTZ R55, R0, R79 ;  /* 0x0000004f00377220 */ /* 0x000fe20000410000 */
        /* <DEDUP_REMOVED lines=11> */
[----:B-1----:R-:W-:-:S04]  /*30e0*/  FSEL R69, R70, -INF , P4 ;  /* 0xff80000046457808 */ /* 0x002fc80002000000 */
[----:B------:R-:W-:-:S03]  /*30f0*/  FMNMX.FTZ R51, R69, R50, !PT ;  /* 0x0000003245337209 */ /* 0x000fc60007810000 */
[----:B------:R1:W4:Y:S01]  /*3100*/  MUFU.TANH R71, R77 ;  /* 0x0000004d00477308 */ /* 0x0003220000002400 */
[----:B0-----:R-:W-:-:S04]  /*3110*/  FSEL R70, R76, -INF , P5 ;  /* 0xff8000004c467808 */ /* 0x001fc80002800000 */
[----:B------:R-:W-:-:S03]  /*3120*/  FMNMX.FTZ R54, R70, R51, !PT ;  /* 0x0000003346367209 */ /* 0x000fc60007810000 */
[----:B------:R-:W0:Y:S01]  /*3130*/  MUFU.TANH R68, R68 ;  /* 0x0000004400447308 */ /* 0x000e220000002400 */
[----:B--2---:R-:W-:Y:S01]  /*3140*/  FSEL R45, R61, -INF , P2 ;  /* 0xff8000003d2d7808 */ /* 0x004fe20001000000 */
[----:B-1----:R-:W-:Y:S01]  /*3150*/  FMUL.FTZ R77, R0, R82 ;  /* 0x00000052004d7220 */ /* 0x002fe20000410000 */
[----:B------:R-:W-:-:S05]  /*3160*/  ISETP.GT.AND P2, PT, R13, 0x70, PT ;  /* 0x000000700d00780c */ /* 0x000fca0003f44270 */
[----:B------:R-:W1:Y:S01]  /*3170*/  MUFU.TANH R72, R80 ;  /* 0x0000005000487308 */ /* 0x000e620000002400 */
[----:B----4-:R-:W-:-:S04]  /*3180*/  FSEL R71, R71, -INF , P1 ;  /* 0xff80000047477808 */ /* 0x010fc80000800000 */
        /* <DEDUP_REMOVED lines=16> */
[----:B------:R-:W-:Y:S01]  /*3290*/  MUFU.TANH R55, R55 ;  /* 0x0000003700377308 */ /* 0x000fe20000002400 */
[----:B--2---:R-:W-:-:S04]  /*32a0*/  FSEL R74, R74, -INF , P4 ;  /* 0xff8000004a4a7808 */ /* 0x004fc80002000000 */
[----:B------:R-:W-:Y:S01]  /*32b0*/  FMNMX.FTZ R54, R74, R53, !PT ;  /* 0x000000354a367209 */ /* 0x000fe20007810000 */
[----:B------:R-:W-:Y:S02]  /*32c0*/  FMUL.FTZ R53, R0, R86 ;  /* 0x0000005600357220 */ /* 0x000fe40000410000 */
[----:B------:R-:W-:Y:S01]  /*32d0*/  MUFU.TANH R77, R77 ;  /* 0x0000004d004d7308 */ /* 0x000fe20000002400 */
[----:B0-----:R-:W-:-:S04]  /*32e0*/  FSEL R73, R85, -INF , P5 ;  /* 0xff80000055497808 */ /* 0x001fc80002800000 */
[----:B------:R-:W-:-:S03]  /*32f0*/  FMNMX.FTZ R54, R73, R54, !PT ;  /* 0x0000003649367209 */ /* 0x000fc60007810000 */
[----:B------:R-:W-:Y:S02]  /*3300*/  MUFU.TANH R53, R53 ;  /* 0x0000003500357308 */ /* 0x000fe40000002400 */
[----:B------:R-:W0:Y:S02]  /*3310*/  SHFL.BFLY PT, R13, R54, 0x2, 0x1f ;  /* 0x0c401f00360d7f89 */ /* 0x000e2400000e0000 */
[----:B0-----:R-:W-:Y:S01]  /*3320*/  FMNMX.FTZ R13, R54, R13, !PT ;  /* 0x0000000d360d7209 */ /* 0x001fe20007810000 */
[----:B------:R-:W-:-:S04]  /*3330*/  FMUL.FTZ R54, R0, R87 ;  /* 0x0000005700367220 */ /* 0x000fc80000410000 */
[----:B------:R-:W0:Y:S02]  /*3340*/  SHFL.BFLY PT, R76, R13, 0x1, 0x1f ;  /* 0x0c201f000d4c7f89 */ /* 0x000e2400000e0000 */
[----:B------:R-:W-:Y:S01]  /*3350*/  MUFU.TANH R54, R54 ;  /* 0x0000003600367308 */ /* 0x000fe20000002400 */
[----:B0-----:R-:W-:Y:S01]  /*3360*/  FMNMX.FTZ R61, R13, R76, !PT ;  /* 0x0000004c0d3d7209 */ /* 0x001fe20007810000 */
[----:B------:R-:W-:-:S03]  /*3370*/  IMAD.U32 R76, RZ, RZ, UR17 ;  /* 0x00000011ff4c7e24 */ /* 0x000fc6000f8e00ff */
[C---:B------:R-:W-:Y:S01]  /*3380*/  FSETP.NEU.FTZ.AND P6, PT, R61.reuse, -INF , PT ;  /* 0xff8000003d00780b */ /* 0x040fe20003fdd000 */
[----:B------:R-:W-:-:S01]  /*3390*/  FFMA.FTZ R75, R61, R76, -8 ;  /* 0xc10000003d4b7423 */ /* 0x000fc2000001004c */
[----:B------:R-:W-:-:S04]  /*33a0*/  FMUL.FTZ R76, R0, R83 ;  /* 0x00000053004c7220 */ /* 0x000fc80000410000 */
[----:B------:R-:W-:Y:S02]  /*33b0*/  FSEL R75, R75, RZ, P6 ;  /* 0x000000ff4b4b7208 */ /* 0x000fe40003000000 */
[----:B------:R-:W0:Y:S01]  /*33c0*/  MUFU.TANH R76, R76 ;  /* 0x0000004c004c7308 */ /* 0x000e220000002400 */
[----:B---3--:R-:W-:Y:S01]  /*33d0*/  LOP3.LUT P6, RZ, R88, 0x7f, RZ, 0xc0, !PT ;  /* 0x0000007f58ff7812 */ /* 0x008fe200078cc0ff */
[----:B------:R-:W-:Y:S02]  /*33e0*/  IMAD.MOV.U32 R88, RZ, RZ, R89 ;  /* 0x000000ffff587224 */ /* 0x000fe400078e0059 */
        /* <DEDUP_REMOVED lines=14> */
[----:B0-----:R-:W-:Y:S01]  /*34d0*/  FSEL R76, R76, -INF , P3 ;  /* 0xff8000004c4c7808 */ /* 0x001fe20001800000 */
        /* <DEDUP_REMOVED lines=9> */
[----:B------:R-:W-:Y:S01]  /*3570*/  FMNMX.FTZ R78, R12, R27, !PT ;  /* 0x0000001b0c4e7209 */ /* 0x000fe20007810000 */
[----:B------:R-:W-:-:S01]  /*3580*/  FFMA.FTZ R27, R30, UR17, -R75 ;  /* 0x000000111e1b7c23 */ /* 0x000fc2000801084b */
[----:B------:R-:W-:Y:S01]  /*3590*/  FFMA.FTZ R30, R31, UR17, -R75 ;  /* 0x000000111f1e7c23 */ /* 0x000fe2000801084b */
[----:B------:R-:W-:Y:S01]  /*35a0*/  MUFU.EX2 R14, R14 ;  /* 0x0000000e000e7308 */ /* 0x000fe20000000800 */
[----:B-1----:R-:W-:-:S04]  /*35b0*/  FMNMX.FTZ R79, R15, R78, !PT ;  /* 0x0000004e0f4f7209 */ /* 0x002fc80007810000 */
        /* <DEDUP_REMOVED lines=13> */
[----:B------:R0:W-:Y:S01]  /*3690*/  MUFU.EX2 R34, R80 ;  /* 0x0000005000227308 */ /* 0x0001e20000000800 */
[----:B------:R-:W-:-:S04]  /*36a0*/  FMNMX.FTZ R79, R39, R42, !PT ;  /* 0x0000002a274f7209 */ /* 0x000fc80007810000 */
[----:B------:R-:W-:-:S03]  /*36b0*/  FMNMX.FTZ R46, R44, R79, !PT ;  /* 0x0000004f2c2e7209 */ /* 0x000fc60007810000 */
[----:B------:R-:W-:Y:S01]  /*36c0*/  MUFU.EX2 R42, R81 ;  /* 0x00000051002a7308 */ /* 0x000fe20000000800 */
[----:B------:R-:W-:Y:S01]  /*36d0*/  FMNMX.FTZ R79, R37, R46, !PT ;  /* 0x0000002e254f7209 */ /* 0x000fe20007810000 */
[--C-:B------:R-:W-:Y:S01]  /*36e0*/  FFMA.FTZ R46, R48, UR17, -R75.reuse ;  /* 0x00000011302e7c23 */ /* 0x100fe2000801084b */
[----:B0-----:R-:W-:-:S01]  /*36f0*/  FFMA.FTZ R80, R63, UR17, -R75 ;  /* 0x000000113f507c23 */ /* 0x001fc2000801084b */
[----:B------:R-:W-:Y:S02]  /*3700*/  FSEL R63, R53, -INF , P4 ;  /* 0xff800000353f7808 */ /* 0x000fe40002000000 */
[----:B------:R-:W-:Y:S02]  /*3710*/  FMNMX.FTZ R79, R36, R79, !PT ;  /* 0x0000004f244f7209 */ /* 0x000fe40007810000 */
[----:B------:R-:W-:Y:S02]  /*3720*/  MUFU.EX2 R53, R80 ;  /* 0x0000005000357308 */ /* 0x000fe40000000800 */
[----:B------:R-:W-:-:S04]  /*3730*/  FMNMX.FTZ R48, R38, R79, !PT ;  /* 0x0000004f26307209 */ /* 0x000fc80007810000 */
[----:B------:R-:W-:Y:S02]  /*3740*/  FMNMX.FTZ R48, R35, R48, !PT ;  /* 0x0000003023307209 */ /* 0x000fe40007810000 */
[----:B------:R-:W-:Y:S02]  /*3750*/  MUFU.EX2 R28, R28 ;  /* 0x0000001c001c7308 */ /* 0x000fe40000000800 */
[----:B------:R-:W-:-:S04]  /*3760*/  FMNMX.FTZ R48, R43, R48, !PT ;  /* 0x000000302b307209 */ /* 0x000fc80007810000 */
[----:B------:R-:W-:Y:S01]  /*3770*/  FMNMX.FTZ R79, R45, R48, !PT ;  /* 0x000000302d4f7209 */ /* 0x000fe20007810000 */
[----:B------:R-:W-:-:S01]  /*3780*/  FFMA.FTZ R48, R60, UR17, -R75 ;  /* 0x000000113c307c23 */ /* 0x000fc2000801084b */
[----:B------:R-:W-:Y:S02]  /*3790*/  MUFU.EX2 R27, R27 ;  /* 0x0000001b001b7308 */ /* 0x000fe40000000800 */
[----:B------:R-:W-:-:S04]  /*37a0*/  FMNMX.FTZ R60, R50, R79, !PT ;  /* 0x0000004f323c7209 */ /* 0x000fc80007810000 */
[----:B------:R-:W-:Y:S02]  /*37b0*/  FMNMX.FTZ R79, R51, R60, !PT ;  /* 0x0000003c334f7209 */ /* 0x000fe40007810000 */
[----:B------:R-:W-:Y:S01]  /*37c0*/  FSEL R60, R55, -INF , P1 ;  /* 0xff800000373c7808 */ /* 0x000fe20000800000 */
[--C-:B------:R-:W-:Y:S01]  /*37d0*/  FFMA.FTZ R55, R64, UR17, -R75.reuse ;  /* 0x0000001140377c23 */ /* 0x100fe2000801084b */
[----:B------:R-:W-:Y:S01]  /*37e0*/  FMNMX.FTZ R79, R52, R79, !PT ;  /* 0x0000004f344f7209 */ /* 0x000fe20007810000 */
[----:B------:R-:W0:Y:S01]  /*37f0*/  MUFU.EX2 R30, R30 ;  /* 0x0000001e001e7308 */ /* 0x000e220000000800 */
[----:B------:R-:W-:Y:S02]  /*3800*/  FSEL R64, R77, -INF , P2 ;  /* 0xff8000004d407808 */ /* 0x000fe40001000000 */
[----:B------:R-:W-:Y:S02]  /*3810*/  FMNMX.FTZ R79, R60, R79, !PT ;  /* 0x0000004f3c4f7209 */ /* 0x000fe40007810000 */
[----:B------:R-:W-:Y:S01]  /*3820*/  FSEL R77, R54, -INF , P5 ;  /* 0xff800000364d7808 */ /* 0x000fe20002800000 */
[--C-:B------:R-:W-:Y:S01]  /*3830*/  FFMA.FTZ R54, R62, UR17, -R75.reuse ;  /* 0x000000113e367c23 */ /* 0x100fe2000801084b */
[----:B------:R-:W-:Y:S01]  /*3840*/  FMNMX.FTZ R79, R64, R79, !PT ;  /* 0x0000004f404f7209 */ /* 0x000fe20007810000 */
[--C-:B------:R-:W-:Y:S01]  /*3850*/  FFMA.FTZ R62, R65, UR17, -R75.reuse ;  /* 0x00000011413e7c23 */ /* 0x100fe2000801084b */
[----:B------:R-:W-:-:S01]  /*3860*/  FFMA.FTZ R65, R67, UR17, -R75 ;  /* 0x0000001143417c23 */ /* 0x000fc2000801084b */
        /* <DEDUP_REMOVED lines=11> */
[----:B------:R-:W-:Y:S01]  /*3920*/  MUFU.EX2 R46, R46 ;  /* 0x0000002e002e7308 */ /* 0x000fe20000000800 */
[----:B0-----:R-:W-:-:S02]  /*3930*/  F2FP.SATFINITE.E4M3.F32.PACK_AB_MERGE_C R150, R30, R27, RZ ;  /* 0x0000001b1e96723e */ /* 0x001fc400048070ff */
[----:B------:R-:W0:Y:S02]  /*3940*/  SHFL.BFLY PT, R81, R78, 0x2, 0x1f ;  /* 0x0c401f004e517f89 */ /* 0x000e2400000e0000 */
[----:B------:R-:W-:Y:S02]  /*3950*/  F2FP.SATFINITE.E4M3.F32.PACK_AB_MERGE_C R150, R28, R25, R150 ;  /* 0x000000191c96723e */ /* 0x000fe40004807096 */
[----:B-1----:R-:W-:Y:S01]  /*3960*/  F2FP.SATFINITE.E4M3.F32.PACK_AB_MERGE_C R136, R47, R42, RZ ;  /* 0x0000002a2f88723e */ /* 0x002fe200048070ff */
[----:B------:R-:W-:Y:S03]  /*3970*/  MUFU.EX2 R49, R49 ;  /* 0x0000003100317308 */ /* 0x000fe60000000800 */
[----:B------:R-:W-:-:S05]  /*3980*/  F2FP.SATFINITE.E4M3.F32.PACK_AB_MERGE_C R136, R34, R31, R136 ;  /* 0x0000001f2288723e */ /* 0x000fca0004807088 */
[----:B------:R-:W-:Y:S08]  /*3990*/  MUFU.EX2 R48, R48 ;  /* 0x0000003000307308 */ /* 0x000ff00000000800 */
[----:B------:R-:W1:Y:S01]  /*39a0*/  MUFU.EX2 R55, R55 ;  /* 0x0000003700377308 */ /* 0x000e620000000800 */
[----:B0-----:R-:W-:-:S05]  /*39b0*/  FMNMX.FTZ R81, R78, R81, !PT ;  /* 0x000000514e517209 */ /* 0x001fca0007810000 */
[----:B------:R-:W0:Y:S02]  /*39c0*/  SHFL.BFLY PT, R78, R81, 0x1, 0x1f ;  /* 0x0c201f00514e7f89 */ /* 0x000e2400000e0000 */
[----:B------:R-:W-:Y:S08]  /*39d0*/  MUFU.EX2 R54, R54 ;  /* 0x0000003600367308 */ /* 0x000ff00000000800 */
[----:B------:R-:W-:Y:S01]  /*39e0*/  MUFU.EX2 R62, R62 ;  /* 0x0000003e003e7308 */ /* 0x000fe20000000800 */
[----:B-1----:R-:W-:-:S04]  /*39f0*/  F2FP.SATFINITE.E4M3.F32.PACK_AB_MERGE_C R138, R55, R48, RZ ;  /* 0x00000030378a723e */ /* 0x002fc800048070ff */
[----:B------:R-:W-:-:S03]  /*3a00*/  F2FP.SATFINITE.E4M3.F32.PACK_AB_MERGE_C R138, R49, R46, R138 ;  /* 0x0000002e318a723e */ /* 0x000fc6000480708a */
[----:B------:R-:W1:Y:S01]  /*3a10*/  MUFU.EX2 R79, R79 ;  /* 0x0000004f004f7308 */ /* 0x000e620000000800 */
[----:B0-----:R-:W-:Y:S01]  /*3a20*/  FMNMX.FTZ R67, R81, R78, !PT ;  /* 0x0000004e51437209 */ /* 0x001fe20007810000 */
[----:B------:R-:W-:-:S06]  /*3a30*/  IMAD.U32 R78, RZ, RZ, UR17 ;  /* 0x00000011ff4e7e24 */ /* 0x000fcc000f8e00ff */
[----:B------:R-:W-:Y:S01]  /*3a40*/  MUFU.EX2 R56, R56 ;  /* 0x0000003800387308 */ /* 0x000fe20000000800 */
[C---:B------:R-:W-:Y:S01]  /*3a50*/  FSETP.NEU.FTZ.AND P1, PT, R67.reuse, -INF , PT ;  /* 0xff8000004300780b */ /* 0x040fe20003f3d000 */
[----:B------:R-:W-:-:S05]  /*3a60*/  FFMA.FTZ R74, R67, R78, -8 ;  /* 0xc1000000434a7423 */ /* 0x000fca000001004e */
[----:B------:R-:W-:Y:S01]  /*3a70*/  FSEL R74, R74, RZ, P1 ;  /* 0x000000ff4a4a7208 */ /* 0x000fe20000800000 */
[----:B------:R-:W-:Y:S01]  /*3a80*/  MUFU.EX2 R57, R57 ;  /* 0x0000003900397308 */ /* 0x000fe20000000800 */
[----:B-1----:R-:W-:Y:S02]  /*3a90*/  F2FP.SATFINITE.E4M3.F32.PACK_AB_MERGE_C R140, R79, R62, RZ ;  /* 0x0000003e4f8c723e */ /* 0x002fe400048070ff */
[----:B------:R-:W-:Y:S01]  /*3aa0*/  PLOP3.LUT P1, PT, PT, PT, UP0, 0x80, 0x0 ;  /* 0x000000000000781c */ /* 0x000fe20003f2f008 */
        /* <DEDUP_REMOVED lines=24> */
[----:B------:R-:W-:-:S02]  /*3c30*/  @!P6 VIADD R38, R4, 0x19c40 ;  /* 0x00019c400426e836 */ /* 0x000fc40000000000 */
[----:B------:R-:W-:-:S01]  /*3c40*/  FFMA.FTZ R29, R29, UR17, -R74 ;  /* 0x000000111d1d7c23 */ /* 0x000fc2000801084a */
[----:B------:R-:W-:Y:S01]  /*3c50*/  FFMA.FTZ R37, R37, UR17, -R74 ;  /* 0x0000001125257c23 */ /* 0x000fe2000801084a */
[----:B------:R-:W-:-:S01]  /*3c60*/  FADD.FTZ R41, R25, R40 ;  /* 0x0000002819297221 */ /* 0x000fc20000010000 */
[----:B------:R-:W-:Y:S01]  /*3c70*/  FFMA.FTZ R36, R36, UR17, -R74 ;  /* 0x0000001124247c23 */ /* 0x000fe2000801084a */
[----:B------:R-:W-:Y:S01]  /*3c80*/  @!P6 PRMT R38, RZ, 0x654, R38 ;  /* 0x00000654ff26e816 */ /* 0x000fe20000000026 */
[----:B------:R-:W2:Y:S01]  /*3c90*/  MUFU.EX2 R78, R78 ;  /* 0x0000004e004e7308 */ /* 0x000ea20000000800 */
[----:B0-----:R-:W-:-:S01]  /*3ca0*/  FADD.FTZ R44, R5, R6 ;  /* 0x00000006052c7221 */ /* 0x001fc20000010000 */
[----:B------:R-:W-:Y:S01]  /*3cb0*/  FADD.FTZ R40, R28, R41 ;  /* 0x000000291c287221 */ /* 0x000fe20000010000 */
[----:B------:R0:W-:Y:S01]  /*3cc0*/  @!P6 SYNCS.ARRIVE.TRANS64.RED.A1T0 RZ, [R38+URZ], RZ ;  /* 0x000000ff26ffe9a7 */ /* 0x0001e2000810043f */
[----:B------:R-:W-:-:S01]  /*3cd0*/  FFMA.FTZ R41, R45, UR17, -R74 ;  /* 0x000000112d297c23 */ /* 0x000fc2000801084a */
[----:B------:R-:W-:Y:S01]  /*3ce0*/  FFMA.FTZ R35, R35, UR17, -R74 ;  /* 0x0000001123237c23 */ /* 0x000fe2000801084a */
[----:B------:R-:W-:-:S01]  /*3cf0*/  FADD.FTZ R85, R27, R40 ;  /* 0x000000281b557221 */ /* 0x000fc20000010000 */
[----:B------:R-:W-:Y:S01]  /*3d00*/  FFMA.FTZ R51, R51, UR17, -R74 ;  /* 0x0000001133337c23 */ /* 0x000fe2000801084a */
[----:B------:R-:W3:Y:S01]  /*3d10*/  MUFU.EX2 R7, R7 ;  /* 0x0000000700077308 */ /* 0x000ee20000000800 */
[----:B-1----:R-:W-:-:S01]  /*3d20*/  FADD.FTZ R83, R75, R44 ;  /* 0x0000002c4b537221 */ /* 0x002fc20000010000 */
[--C-:B------:R-:W-:Y:S01]  /*3d30*/  FFMA.FTZ R52, R52, UR17, -R74.reuse ;  /* 0x0000001134347c23 */ /* 0x100fe2000801084a */
[----:B0-----:R-:W-:-:S01]  /*3d40*/  FFMA.FTZ R38, R43, UR17, -R74 ;  /* 0x000000112b267c23 */ /* 0x001fc2000801084a */
[--C-:B------:R-:W-:Y:S01]  /*3d50*/  FFMA.FTZ R60, R60, UR17, -R74.reuse ;  /* 0x000000113c3c7c23 */ /* 0x100fe2000801084a */
[----:B------:R-:W-:-:S01]  /*3d60*/  FFMA.FTZ R64, R64, UR17, -R74 ;  /* 0x0000001140407c23 */ /* 0x000fc2000801084a */
[--C-:B------:R-:W-:Y:S01]  /*3d70*/  FFMA.FTZ R76, R76, UR17, -R74.reuse ;  /* 0x000000114c4c7c23 */ /* 0x100fe2000801084a */
[----:B------:R-:W-:-:S01]  /*3d80*/  FFMA.FTZ R63, R63, UR17, -R74 ;  /* 0x000000113f3f7c23 */ /* 0x000fc2000801084a */
[----:B------:R-:W0:Y:S01]  /*3d90*/  MUFU.EX2 R8, R8 ;  /* 0x0000000800087308 */ /* 0x000e220000000800 */
[----:B--2---:R-:W-:-:S01]  /*3da0*/  FADD.FTZ R44, R78, R83 ;  /* 0x000000534e2c7221 */ /* 0x004fc20000010000 */
[----:B------:R-:W-:-:S02]  /*3db0*/  F2FP.SATFINITE.E4M3.F32.PACK_AB_MERGE_C R149, R78, R75, RZ ;  /* 0x0000004b4e95723e */ /* 0x000fc400048070ff */
[----:B------:R-:W-:Y:S02]  /*3dc0*/  F2FP.SATFINITE.E4M3.F32.PACK_AB_MERGE_C R140, R54, R53, R140 ;  /* 0x00000035368c723e */ /* 0x000fe4000480708c */
[----:B------:R-:W-:Y:S02]  /*3dd0*/  F2FP.SATFINITE.E4M3.F32.PACK_AB_MERGE_C R149, R6, R5, R149 ;  /* 0x000000050695723e */ /* 0x000fe40004807095 */
[----:B------:R-:W1:Y:S01]  /*3de0*/  MUFU.EX2 R80, R80 ;  /* 0x0000005000507308 */ /* 0x000e620000000800 */
[----:B---3--:R-:W-:-:S01]  /*3df0*/  FADD.FTZ R83, R7, R44 ;  /* 0x0000002c07537221 */ /* 0x008fc20000010000 */
        /* <DEDUP_REMOVED lines=8> */
[----:B--2---:R-:W-:-:S01]  /*3e80*/  FADD.FTZ R40, R81, R40 ;  /* 0x0000002851287221 */ /* 0x004fc20000010000 */
[----:B------:R-:W-:-:S04]  /*3e90*/  F2FP.SATFINITE.E4M3.F32.PACK_AB_MERGE_C R80, R81, R80, RZ ;  /* 0x000000505150723e */ /* 0x000fc800048070ff */
[----:B------:R-:W-:Y:S02]  /*3ea0*/  F2FP.SATFINITE.E4M3.F32.PACK_AB_MERGE_C R151, R8, R7, R80 ;  /* 0x000000070897723e */ /* 0x000fe40004807050 */
        /* <DEDUP_REMOVED lines=26> */
[----:B--2---:R-:W-:-:S01]  /*4050*/  FADD.FTZ R27, R15, R40 ;  /* 0x000000280f1b7221 */ /* 0x004fc20000010000 */
[----:B------:R-:W-:Y:S01]  /*4060*/  F2FP.SATFINITE.E4M3.F32.PACK_AB_MERGE_C R40, R29, R20, RZ ;  /* 0x000000141d28723e */ /* 0x000fe200048070ff */
[----:B------:R-:W-:-:S03]  /*4070*/  FADD.FTZ R29, R54, R21 ;  /* 0x00000015361d7221 */ /* 0x000fc60000010000 */
[----:B------:R-:W-:Y:S01]  /*4080*/  F2FP.SATFINITE.E4M3.F32.PACK_AB_MERGE_C R137, R10, R9, R40 ;  /* 0x000000090a89723e */ /* 0x000fe20004807028 */
[----:B------:R-:W-:-:S01]  /*4090*/  FADD.FTZ R30, R62, R29 ;  /* 0x0000001d3e1e7221 */ /* 0x000fc20000010000 */
[----:B------:R-:W2:Y:S01]  /*40a0*/  MUFU.EX2 R36, R36 ;  /* 0x0000002400247308 */ /* 0x000ea20000000800 */
[----:B0-----:R-:W-:-:S02]  /*40b0*/  FADD.FTZ R20, R26, R27 ;  /* 0x0000001b1a147221 */ /* 0x001fc40000010000 */
[----:B------:R-:W-:-:S04]  /*40c0*/  FADD.FTZ R79, R79, R30 ;  /* 0x0000001e4f4f7221 */ /* 0x000fc80000010000 */
[----:B------:R-:W-:Y:S01]  /*40d0*/  FADD.FTZ R14, R56, R79 ;  /* 0x0000004f380e7221 */ /* 0x000fe20000010000 */
[----:B------:R0:W3:Y:S01]  /*40e0*/  MUFU.EX2 R4, R39 ;  /* 0x0000002700047308 */ /* 0x0000e20000000800 */
[----:B-1----:R-:W-:-:S02]  /*40f0*/  FADD.FTZ R13, R37, R20 ;  /* 0x00000014250d7221 */ /* 0x002fc40000010000 */
[----:B------:R-:W-:-:S05]  /*4100*/  FADD.FTZ R14, R57, R14 ;  /* 0x0000000e390e7221 */ /* 0x000fca0000010000 */
[----:B------:R-:W1:Y:S01]  /*4110*/  MUFU.EX2 R35, R35 ;  /* 0x0000002300237308 */ /* 0x000e620000000800 */
[----:B0-----:R-:W-:-:S01]  /*4120*/  FFMA.FTZ R39, R50, UR17, -R74 ;  /* 0x0000001132277c23 */ /* 0x001fc2000801084a */
[----:B--2---:R-:W-:Y:S01]  /*4130*/  FADD.FTZ R13, R36, R13 ;  /* 0x0000000d240d7221 */ /* 0x004fe20000010000 */
[----:B------:R-:W-:-:S01]  /*4140*/  FFMA.FTZ R74, R77, UR17, -R74 ;  /* 0x000000114d4a7c23 */ /* 0x000fc2000801084a */
[----:B------:R-:W-:-:S04]  /*4150*/  F2FP.SATFINITE.E4M3.F32.PACK_AB_MERGE_C R37, R36, R37, RZ ;  /* 0x000000252425723e */ /* 0x000fc800048070ff */
[----:B------:R-:W0:Y:S01]  /*4160*/  MUFU.EX2 R65, R65 ;  /* 0x0000004100417308 */ /* 0x000e220000000800 */
[----:B---3--:R-:W-:-:S01]  /*4170*/  FADD.FTZ R20, R4, R13 ;  /* 0x0000000d04147221 */ /* 0x008fc20000010000 */
[----:B------:R-:W-:-:S06]  /*4180*/  F2FP.SATFINITE.E4M3.F32.PACK_AB_MERGE_C R141, R26, R15, R37 ;  /* 0x0000000f1a8d723e */ /* 0x000fcc0004807025 */
        /* <DEDUP_REMOVED lines=11> */
[----:B0-----:R-:W-:-:S01]  /*4240*/  FADD.FTZ R14, R41, R14 ;  /* 0x0000000e290e7221 */ /* 0x001fc20000010000 */
[----:B------:R-:W-:-:S04]  /*4250*/  F2FP.SATFINITE.E4M3.F32.PACK_AB_MERGE_C R38, R41, R38, RZ ;  /* 0x000000262926723e */ /* 0x000fc800048070ff */
[----:B------:R-:W-:Y:S02]  /*4260*/  F2FP.SATFINITE.E4M3.F32.PACK_AB_MERGE_C R143, R35, R4, R38 ;  /* 0x00000004238f723e */ /* 0x000fe40004807026 */
[----:B------:R-:W0:Y:S01]  /*4270*/  MUFU.EX2 R59, R59 ;  /* 0x0000003b003b7308 */ /* 0x000e220000000800 */
[----:B--2---:R-:W-:-:S07]  /*4280*/  FADD.FTZ R20, R58, R27 ;  /* 0x0000001b3a147221 */ /* 0x004fce0000010000 */
[----:B------:R-:W2:Y:S01]  /*4290*/  MUFU.EX2 R24, R51 ;  /* 0x0000003300187308 */ /* 0x000ea20000000800 */
[----:B-1----:R-:W-:-:S07]  /*42a0*/  FADD.FTZ R25, R39, R14 ;  /* 0x0000000e27197221 */ /* 0x002fce0000010000 */
[----:B------:R-:W-:Y:S01]  /*42b0*/  MUFU.EX2 R69, R69 ;  /* 0x0000004500457308 */ /* 0x000fe20000000800 */
[----:B0-----:R-:W-:-:S07]  /*42c0*/  FADD.FTZ R20, R59, R20 ;  /* 0x000000143b147221 */ /* 0x001fce0000010000 */
        /* <DEDUP_REMOVED lines=11> */
[C---:B--2---:R-:W-:Y:S01]  /*4380*/  F2FP.SATFINITE.E4M3.F32.PACK_AB_MERGE_C R52, R21.reuse, R52, RZ ;  /* 0x000000341534723e */ /* 0x044fe200048070ff */
[----:B------:R-:W-:-:S03]  /*4390*/  FADD.FTZ R21, R21, R6 ;  /* 0x0000000615157221 */ /* 0x000fc60000010000 */
[----:B------:R-:W-:-:S03]  /*43a0*/  F2FP.SATFINITE.E4M3.F32.PACK_AB_MERGE_C R145, R24, R39, R52 ;  /* 0x000000271891723e */ /* 0x000fc60004807034 */
        /* <DEDUP_REMOVED lines=13> */
[----:B--2---:R-:W-:-:S04]  /*4480*/  FADD.FTZ R6, R13, R6 ;  /* 0x000000060d067221 */ /* 0x004fc80000010000 */
[----:B0-----:R-:W-:Y:S01]  /*4490*/  FADD.FTZ R5, R63, R6 ;  /* 0x000000063f057221 */ /* 0x001fe20000010000 */
[----:B-1----:R-:W-:-:S03]  /*44a0*/  F2FP.SATFINITE.E4M3.F32.PACK_AB_MERGE_C R7, R74, R63, RZ ;  /* 0x0000003f4a07723e */ /* 0x002fc600048070ff */
[----:B------:R-:W-:Y:S01]  /*44b0*/  FADD.FTZ R5, R74, R5 ;  /* 0x000000054a057221 */ /* 0x000fe20000010000 */
        /* <DEDUP_REMOVED lines=31> */
.L_x_9031:
[----:B------:R-:W-:-:S04]  /*46b0*/  UISETP.NE.AND UP0, UPT, UR20, 0x1, UPT ;  /* 0x000000011400788c */ /* 0x000fc8000bf05270 */
[----:B------:R-:W-:-:S04]  /*46c0*/  USEL UR36, URZ, 0x1, UP0 ;  /* 0x000000013f247887 */ /* 0x000fc80008000000 */
[----:B------:R-:W-:Y:S01]  /*46d0*/  ULOP3.LUT UR36, UR19, UR36, URZ, 0x3c, !UPT ;  /* 0x0000002413247292 */ /* 0x000fe2000f8e3c3f */
[----:B------:R-:W-:Y:S11]  /*46e0*/  @!P0 BRA `(.L_x_9022) ;  /* 0x0000000000048947 */ /* 0x000ff60003800000 */
[----:B------:R-:W-:Y:S01]  /*46f0*/  BPT.TRAP 0x1 ;  /* 0x000000040000795c */ /* 0x000fe20000300000 */
.L_x_9022:
[----:B------:R-:W0:Y:S01]  /*4700*/  S2UR UR6, SR_CgaCtaId ;  /* 0x00000000000679c3 */ /* 0x000e220000008800 */
[----:B------:R-:W-:Y:S01]  /*4710*/  UIADD3 UR37, UR20, 0x1, URZ ;  /* 0x0000000114257890 */ /* 0x000fe2000fffe03f */
[----:B------:R-:W-:Y:S01]  /*4720*/  MOV R2, 0x400 ;  /* 0x0000040000027802 */ /* 0x000fe20000000f00 */
[----:B------:R-:W-:Y:S02]  /*4730*/  IMAD.U32 R9, RZ, RZ, UR36 ;  /* 0x00000024ff097e24 */ /* 0x000fe4000f8e00ff */
[----:B------:R-:W-:-:S03]  /*4740*/  UISETP.NE.AND UP0, UPT, UR37, 0x2, UPT ;  /* 0x000000022500788c */ /* 0x000fc6000bf05270 */
[----:B------:R-:W-:Y:S01]  /*4750*/  SHF.L.U32 R9, R9, 0x1f, RZ ;  /* 0x0000001f09097819 */ /* 0x000fe200000006ff */
[----:B------:R-:W-:-:S06]  /*4760*/  USEL UR37, UR37, URZ, UP0 ;  /* 0x0000003f25257287 */ /* 0x000fcc0008000000 */
[----:B------:R-:W-:Y:S02]  /*4770*/  IMAD.U32 R11, RZ, RZ, UR37 ;  /* 0x00000025ff0b7e24 */ /* 0x000fe4000f8e00ff */
[----:B0-----:R-:W-:-:S05]  /*4780*/  IMAD.U32 R3, RZ, RZ, UR6 ;  /* 0x00000006ff037e24 */ /* 0x001fca000f8e00ff */
[----:B------:R-:W-:-:S05]  /*4790*/  LEA R2, R3, R2, 0x18 ;  /* 0x0000000203027211 */ /* 0x000fca00078ec0ff */
[----:B------:R-:W-:-:S04]  /*47a0*/  IMAD R8, R11, 0x8, R2 ;  /* 0x000000080b087824 */ /* 0x000fc800078e0202 */
[----:B------:R0:W1:Y:S01]  /*47b0*/  SYNCS.PHASECHK.TRANS64.TRYWAIT P1, [R8+URZ+0x19c30], R9 ;  /* 0x019c3009080075a7 */ /* 0x000062000802017f */
[----:B------:R-:W-:Y:S05]  /*47c0*/  @!P0 BRA `(.L_x_9023) ;  /* 0x0000000000048947 */ /* 0x000fea0003800000 */
[----:B------:R-:W-:Y:S01]  /*47d0*/  BPT.TRAP 0x1 ;  /* 0x000000040000795c */ /* 0x000fe20000300000 */
.L_x_9023:
[----:B-1----:R-:W-:Y:S05]  /*47e0*/  @P1 BRA `(.L_x_9024) ;  /* 0x0000000000081947 */ /* 0x002fea0003800000 */
[----:B------:R-:W1:Y:S02]  /*47f0*/  SYNCS.PHASECHK.TRANS64.TRYWAIT P1, [R8+URZ+0x19c30], R9 ;  /* 0x019c3009080075a7 */ /* 0x000e64000802017f */
[----:B-1----:R-:W-:Y:S05]  /*4800*/  @!P1 BRA `(.L_x_9025) ;  /* 0x000000b800d09947 */ /* 0x002fea0003800000 */
.L_x_9024:
[----:B------:R-:W-:Y:S01]  /*4810*/  UIMAD UR14, UR37, 0x300, UR16 ;  /* 0x00000300250e78a4 */ /* 0x000fe2000f8e0210 */
[----:B------:R-:W-:Y:S01]  /*4820*/  WARPGROUP.ARRIVE ;  /* 0x00000000000079c5 */ /* 0x000fe20000000000 */
[----:B------:R-:W-:Y:S01]  /*4830*/  UMOV UR15, 0xc0000010 ;  /* 0xc0000010000f7882 */ /* 0x000fe20000000000 */
[----:B------:R-:W-:Y:S01]  /*4840*/  UMOV UR7, 0xc0000010 ;  /* 0xc000001000077882 */ /* 0x000fe20000000000 */
[----:B------:R-:W-:Y:S02]  /*4850*/  UIADD3 UR6, UR14, 0x100, URZ ;  /* 0x000001000e067890 */ /* 0x000fe4000fffe03f */
[----:B------:R-:W-:Y:S01]  /*4860*/  UIADD3 UR10, UR14, 0x200, URZ ;  /* 0x000002000e0a7890 */ /* 0x000fe2000fffe03f */
[----:B------:R-:W-:Y:S02]  /*4870*/  UMOV UR11, 0xc0000010 ;  /* 0xc0000010000b7882 */ /* 0x000fe40000000000 */
[----:B------:R-:W-:Y:S03]  /*4880*/  QGMMA.64x128x32.F32.E4M3.E4M3 R24, gdesc[UR12], RZ, !UPT, gsb0 ;  /* 0x01e000000c1879f3 */ /* 0x000fe6000c0008ff */
[----:B------:R-:W-:-:S02]  /*4890*/  WARPGROUP.DEPBAR.LE gsb0, 0x0 ;  /* 0x00008000000079c5 */ /* 0x000fc40000010000 */
        /* <DEDUP_REMOVED lines=8> */
.L_x_9026:
[----:B------:R-:W-:Y:S01]  /*4920*/  R2UR UR11, R2 ;  /* 0x00000000020b72ca */ /* 0x000fe200000e0000 */
[----:B01----:R-:W-:-:S05]  /*4930*/  IMAD.U32 R9, RZ, RZ, UR19 ;  /* 0x00000013ff097e24 */ /* 0x003fca000f8e00ff */
[----:B------:R-:W-:-:S07]  /*4940*/  SHF.L.U32 R9, R9, 0x1f, RZ ;  /* 0x0000001f09097819 */ /* 0x000fce00000006ff */
[----:B------:R-:W-:-:S09]  /*4950*/  ULEA UR11, UR20, UR11, 0x3 ;  /* 0x0000000b140b7291 */ /* 0x000fd2000f8e183f */
[----:B------:R0:W1:Y:S01]  /*4960*/  SYNCS.PHASECHK.TRANS64.TRYWAIT P1, [UR11+0x19c50], R9 ;  /* 0x019c5009ff0075a7 */ /* 0x000062000802014b */
[----:B------:R-:W-:Y:S05]  /*4970*/  @!P0 BRA `(.L_x_9027) ;  /* 0x0000000000048947 */ /* 0x000fea0003800000 */
[----:B------:R-:W-:Y:S01]  /*4980*/  BPT.TRAP 0x1 ;  /* 0x000000040000795c */ /* 0x000fe20000300000 */
.L_x_9027:
[----:B-1----:R-:W-:Y:S05]  /*4990*/  @P1 BRA `(.L_x_9028) ;  /* 0x0000000000081947 */ /* 0x002fea0003800000 */
[----:B------:R-:W1:Y:S02]  /*49a0*/  SYNCS.PHASECHK.TRANS64.TRYWAIT P1, [UR11+0x19c50], R9 ;  /* 0x019c5009ff0075a7 */ /* 0x000e64000802014b */
[----:B-1----:R-:W-:Y:S05]  /*49b0*/  @!P1 BRA `(.L_x_9029) ;  /* 0x000000b800789947 */ /* 0x002fea0003800000 */
.L_x_9028:
[----:B------:R-:W-:Y:S01]  /*49c0*/  R2UR UR6, R2 ;  /* 0x00000000020672ca */ /* 0x000fe200000e0000 */
[C---:B01----:R-:W-:Y:S01]  /*49d0*/  FMUL.FTZ R9, R0.reuse, R24 ;  /* 0x0000001800097220 */ /* 0x043fe20000410000 */
[C---:B------:R-:W-:Y:S01]  /*49e0*/  FMUL.FTZ R11, R0.reuse, R26 ;  /* 0x0000001a000b7220 */ /* 0x040fe20000410000 */
[C---:B------:R-:W-:Y:S01]  /*49f0*/  FMUL.FTZ R10, R0.reuse, R25 ;  /* 0x00000019000a7220 */ /* 0x040fe20000410000 */
[C---:B------:R-:W-:Y:S01]  /*4a00*/  FMUL.FTZ R12, R0.reuse, R27 ;  /* 0x0000001b000c7220 */ /* 0x040fe20000410000 */
[----:B------:R-:W-:Y:S01]  /*4a10*/  WARPGROUP.ARRIVE ;  /* 0x00000000000079c5 */ /* 0x000fe20000000000 */
[C---:B------:R-:W-:Y:S01]  /*4a20*/  FMUL.FTZ R13, R0.reuse, R28 ;  /* 0x0000001c000d7220 */ /* 0x040fe20000410000 */
[----:B------:R-:W0:Y:S01]  /*4a30*/  MUFU.TANH R9, R9 ;  /* 0x0000000900097308 */ /* 0x000e220000002400 */
[C---:B------:R-:W-:Y:S01]  /*4a40*/  FMUL.FTZ R15, R0.reuse, R30 ;  /* 0x0000001e000f7220 */ /* 0x040fe20000410000 */
[----:B------:R-:W-:Y:S01]  /*4a50*/  UMOV UR7, 0x40000040 ;  /* 0x4000004000077882 */ /* 0x000fe20000000000 */
[C---:B------:R-:W-:Y:S01]  /*4a60*/  FMUL.FTZ R14, R0.reuse, R29 ;  /* 0x0000001d000e7220 */ /* 0x040fe20000410000 */
[C---:B------:R-:W-:Y:S01]  /*4a70*/  FMUL.FTZ R20, R0.reuse, R31 ;  /* 0x0000001f00147220 */ /* 0x040fe20000410000 */
[C---:B------:R-:W-:Y:S01]  /*4a80*/  FMUL.FTZ R21, R0.reuse, R32 ;  /* 0x0000002000157220 */ /* 0x040fe20000410000 */
[----:B------:R-:W-:Y:S01]  /*4a90*/  UIADD3 UR6, UR6, 0x3000, URZ ;  /* 0x0000300006067890 */ /* 0x000fe2000fffe03f */
[C---:B------:R-:W-:Y:S01]  /*4aa0*/  FMUL.FTZ R25, R0.reuse, R34 ;  /* 0x0000002200197220 */ /* 0x040fe20000410000 */
[----:B------:R-:W1:Y:S01]  /*4ab0*/  MUFU.TANH R11, R11 ;  /* 0x0000000b000b7308 */ /* 0x000e620000002400 */
[C---:B------:R-:W-:Y:S01]  /*4ac0*/  FMUL.FTZ R31, R0.reuse, R40 ;  /* 0x00000028001f7220 */ /* 0x040fe20000410000 */
[----:B------:R-:W-:Y:S01]  /*4ad0*/  USHF.R.U32.HI UR6, URZ, 0x4, UR6 ;  /* 0x000000043f067899 */ /* 0x000fe20008011606 */
[C---:B------:R-:W-:Y:S01]  /*4ae0*/  FMUL.FTZ R24, R0.reuse, R33 ;  /* 0x0000002100187220 */ /* 0x040fe20000410000 */
[C---:B------:R-:W-:Y:S01]  /*4af0*/  FMUL.FTZ R40, R0.reuse, R49 ;  /* 0x0000003100287220 */ /* 0x040fe20000410000 */
[C---:B------:R-:W-:Y:S01]  /*4b00*/  FMUL.FTZ R26, R0.reuse, R35 ;  /* 0x00000023001a7220 */ /* 0x040fe20000410000 */
[----:B------:R-:W-:Y:S01]  /*4b10*/  ULOP3.LUT UR6, UR6, 0x3fff, URZ, 0xc0, !UPT ;  /* 0x00003fff06067892 */ /* 0x000fe2000f8ec03f */
[C---:B------:R-:W-:Y:S01]  /*4b20*/  FMUL.FTZ R34, R0.reuse, R43 ;  /* 0x0000002b00227220 */ /* 0x040fe20000410000 */
[----:B------:R-:W2:Y:S01]  /*4b30*/  MUFU.TANH R10, R10 ;  /* 0x0000000a000a7308 */ /* 0x000ea20000002400 */
[C---:B------:R-:W-:Y:S01]  /*4b40*/  FMUL.FTZ R49, R0.reuse, R58 ;  /* 0x0000003a00317220 */ /* 0x040fe20000410000 */
[----:B------:R-:W-:Y:S01]  /*4b50*/  ULOP3.LUT UR6, UR6, 0x10000, URZ, 0xfc, !UPT ;  /* 0x0001000006067892 */ /* 0x000fe2000f8efc3f */
[C---:B------:R-:W-:Y:S01]  /*4b60*/  FMUL.FTZ R43, R0.reuse, R52 ;  /* 0x00000034002b7220 */ /* 0x040fe20000410000 */
[C---:B------:R-:W-:Y:S01]  /*4b70*/  FMUL.FTZ R58, R0.reuse, R67 ;  /* 0x00000043003a7220 */ /* 0x040fe20000410000 */
[C---:B------:R-:W-:Y:S01]  /*4b80*/  FMUL.FTZ R52, R0.reuse, R61 ;  /* 0x0000003d00347220 */ /* 0x040fe20000410000 */
[----:B------:R-:W-:Y:S01]  /*4b90*/  UIMAD UR10, UR20, 0x300, UR6 ;  /* 0x00000300140a78a4 */ /* 0x000fe2000f8e0206 */
[----:B0-----:R-:W-:Y:S01]  /*4ba0*/  FMNMX.FTZ R67, R9, R7, !PT ;  /* 0x0000000709437209 */ /* 0x001fe20007810000 */
[----:B------:R-:W0:Y:S01]  /*4bb0*/  MUFU.TANH R12, R12 ;  /* 0x0000000c000c7308 */ /* 0x000e220000002400 */
[C---:B------:R-:W-:Y:S01]  /*4bc0*/  FMUL.FTZ R27, R0.reuse, R36 ;  /* 0x00000024001b7220 */ /* 0x040fe20000410000 */
[----:B-1----:R-:W-:Y:S01]  /*4bd0*/  FMNMX.FTZ R61, R11, R6, !PT ;  /* 0x000000060b3d7209 */ /* 0x002fe20007810000 */
[C---:B------:R-:W-:Y:S01]  /*4be0*/  FMUL.FTZ R29, R0.reuse, R38 ;  /* 0x00000026001d7220 */ /* 0x040fe20000410000 */
[C---:B------:R-:W-:Y:S01]  /*4bf0*/  FMUL.FTZ R28, R0.reuse, R37 ;  /* 0x00000025001c7220 */ /* 0x040fe20000410000 */
[----:B------:R-:W-:Y:S01]  /*4c00*/  UMOV UR6, UR10 ;  /* 0x0000000a00067c82 */ /* 0x000fe20008000000 */
[----:B------:R-:W-:Y:S01]  /*4c10*/  FMUL.FTZ R30, R0, R39 ;  /* 0x00000027001e7220 */ /* 0x000fe20000410000 */
[----:B------:R-:W-:Y:S01]  /*4c20*/  QGMMA.64x96x32.F32.E4M3.E4M3 R88, R148, gdesc[UR4], R88, gsb0 ;  /* 0x0160000494587df3 */ /* 0x000fe20008000858 */
        /* <DEDUP_REMOVED lines=35> */
[----:B------:R-:W-:Y:S01]  /*4e60*/  UIADD3 UR6, UR10, 0x2, URZ ;  /* 0x000000020a067890 */ /* 0x000fe2000fffe03f */
[C---:B------:R-:W-:Y:S01]  /*4e70*/  FMUL.FTZ R64, R0.reuse, R72 ;  /* 0x0000004800407220 */ /* 0x040fe20000410000 */
[C---:B------:R-:W-:Y:S01]  /*4e80*/  FMUL.FTZ R66, R0.reuse, R74 ;  /* 0x0000004a00427220 */ /* 0x040fe20000410000 */
[----:B------:R-:W-:Y:S01]  /*4e90*/  FMUL.FTZ R65, R0, R73 ;  /* 0x0000004900417220 */ /* 0x000fe20000410000 */
[----:B------:R-:W-:Y:S01]  /*4ea0*/  UMOV UR7, 0x40000040 ;  /* 0x4000004000077882 */ /* 0x000fe20000000000 */
        /* <DEDUP_REMOVED lines=35> */
[----:B------:R-:W1:Y:S01]  /*50e0*/  S2R R151, SR_TID.X ;  /* 0x0000000000977919 */ /* 0x000e620000002100 */
[----:B------:R-:W-:Y:S01]  /*50f0*/  QGMMA.64x96x32.F32.E4M3.E4M3 R88, R136, gdesc[UR4], R88, gsb0 ;  /* 0x0160000488587df3 */ /* 0x000fe20008000858 */
[----:B------:R-:W-:-:S04]  /*5100*/  UIADD3 UR6, UR10, 0x4, URZ ;  /* 0x000000040a067890 */ /* 0x000fc8000fffe03f */
[----:B------:R-:W3:Y:S01]  /*5110*/  MUFU.TANH R34, R34 ;  /* 0x0000002200227308 */ /* 0x000ee20000002400 */
[----:B--2---:R-:W-:Y:S01]  /*5120*/  FMNMX.FTZ R61, R33, R61, !PT ;  /* 0x0000003d213d7209 */ /* 0x004fe20007810000 */
[----:B------:R-:W-:-:S06]  /*5130*/  UMOV UR7, 0x40000040 ;  /* 0x4000004000077882 */ /* 0x000fcc0000000000 */
[----:B------:R-:W2:Y:S01]  /*5140*/  MUFU.TANH R35, R35 ;  /* 0x0000002300237308 */ /* 0x000ea20000002400 */
[----:B0-----:R-:W-:-:S07]  /*5150*/  FMNMX.FTZ R67, R32, R67, !PT ;  /* 0x0000004320437209 */ /* 0x001fce0007810000 */
[----:B------:R-:W0:Y:S01]  /*5160*/  MUFU.TANH R37, R37 ;  /* 0x0000002500257308 */ /* 0x000e220000002400 */
[----:B---3--:R-:W-:-:S07]  /*5170*/  FMNMX.FTZ R61, R34, R61, !PT ;  /* 0x0000003d223d7209 */ /* 0x008fce0007810000 */
[----:B------:R-:W3:Y:S01]  /*5180*/  MUFU.TANH R36, R36 ;  /* 0x0000002400247308 */ /* 0x000ee20000002400 */
[----:B--2---:R-:W-:Y:S02]  /*5190*/  FMNMX.FTZ R67, R35, R67, !PT ;  /* 0x0000004323437209 */ /* 0x004fe40007810000 */
[----:B-1----:R-:W-:-:S05]  /*51a0*/  LOP3.LUT P1, RZ, R151, 0x7f, RZ, 0xc0, !PT ;  /* 0x0000007f97ff7812 */ /* 0x002fca000782c0ff */
[----:B------:R-:W1:Y:S01]  /*51b0*/  MUFU.TANH R38, R38 ;  /* 0x0000002600267308 */ /* 0x000e620000002400 */
[----:B0-----:R-:W-:-:S07]  /*51c0*/  FMNMX.FTZ R61, R37, R61, !PT ;  /* 0x0000003d253d7209 */ /* 0x001fce0007810000 */
[----:B------:R-:W0:Y:S01]  /*51d0*/  MUFU.TANH R39, R39 ;  /* 0x0000002700277308 */ /* 0x000e220000002400 */
[----:B---3--:R-:W-:Y:S01]  /*51e0*/  FMNMX.FTZ R67, R36, R67, !PT ;  /* 0x0000004324437209 */ /* 0x008fe20007810000 */
[----:B------:R-:W-:-:S05]  /*51f0*/  @!P1 VIADD R8, R8, 0x19c40 ;  /* 0x00019c4008089836 */ /* 0x000fca0000000000 */
[----:B------:R-:W-:Y:S01]  /*5200*/  @!P1 PRMT R8, RZ, 0x654, R8 ;  /* 0x00000654ff089816 */ /* 0x000fe20000000008 */
        /* <DEDUP_REMOVED lines=20> */
[----:B------:R-:W-:Y:S01]  /*5350*/  QGMMA.64x96x32.F32.E4M3.E4M3 R88, R140, gdesc[UR4], R88, gsb0 ;  /* 0x016000048c587df3 */ /* 0x000fe20008000858 */
[----:B------:R-:W-:Y:S01]  /*5360*/  UIADD3 UR6, UR10, 0x6, URZ ;  /* 0x000000060a067890 */ /* 0x000fe2000fffe03f */
[----:B------:R-:W-:-:S04]  /*5370*/  UMOV UR7, 0x40000040 ;  /* 0x4000004000077882 */ /* 0x000fc80000000000 */
        /* <DEDUP_REMOVED lines=32> */
[----:B------:R-:W-:Y:S06]  /*5580*/  QGMMA.64x96x32.F32.E4M3.E4M3 R88, R144, gdesc[UR4], R88, gsb0 ;  /* 0x0160000490587df3 */ /* 0x000fec0008000858 */
        /* <DEDUP_REMOVED lines=29> */
[----:B------:R0:W-:Y:S04]  /*5760*/  @!P1 SYNCS.ARRIVE.TRANS64.RED.A1T0 RZ, [R8+URZ], RZ ;  /* 0x000000ff08ff99a7 */ /* 0x0001e8000810043f */
[----:B------:R-:W3:Y:S01]  /*5770*/  MUFU.TANH R80, R80 ;  /* 0x0000005000507308 */ /* 0x000ee20000002400 */
[----:B--2---:R-:W-:Y:S02]  /*5780*/  FMNMX.FTZ R81, R79, R61, !PT ;  /* 0x0000003d4f517209 */ /* 0x004fe40007810000 */
[----:B-1----:R-:W-:-:S05]  /*5790*/  FMNMX.FTZ R61, R78, R67, !PT ;  /* 0x000000434e3d7209 */ /* 0x002fca0007810000 */
[----:B------:R-:W1:Y:S01]  /*57a0*/  SHFL.BFLY PT, R82, R61, 0x2, 0x1f ;  /* 0x0c401f003d527f89 */ /* 0x000e6200000e0000 */
[----:B---3--:R-:W-:-:S05]  /*57b0*/  FMNMX.FTZ R67, R80, R81, !PT ;  /* 0x0000005150437209 */ /* 0x008fca0007810000 */
[----:B------:R-:W2:Y:S01]  /*57c0*/  SHFL.BFLY PT, R81, R67, 0x2, 0x1f ;  /* 0x0c401f0043517f89 */ /* 0x000ea200000e0000 */
[----:B-1----:R-:W-:-:S05]  /*57d0*/  FMNMX.FTZ R61, R61, R82, !PT ;  /* 0x000000523d3d7209 */ /* 0x002fca0007810000 */
[----:B------:R-:W1:Y:S01]  /*57e0*/  SHFL.BFLY PT, R82, R61, 0x1, 0x1f ;  /* 0x0c201f003d527f89 */ /* 0x000e6200000e0000 */
[----:B--2---:R-:W-:-:S05]  /*57f0*/  FMNMX.FTZ R67, R67, R81, !PT ;  /* 0x0000005143437209 */ /* 0x004fca0007810000 */
[----:B------:R-:W2:Y:S01]  /*5800*/  SHFL.BFLY PT, R81, R67, 0x1, 0x1f ;  /* 0x0c201f0043517f89 */ /* 0x000ea200000e0000 */
[----:B-1----:R-:W-:Y:S01]  /*5810*/  FMNMX.FTZ R61, R61, R82, !PT ;  /* 0x000000523d3d7209 */ /* 0x002fe20007810000 */
[----:B------:R-:W-:-:S04]  /*5820*/  IMAD.U32 R82, RZ, RZ, UR17 ;  /* 0x00000011ff527e24 */ /* 0x000fc8000f8e00ff */
[----:B------:R-:W-:Y:S01]  /*5830*/  FADD.FTZ R7, -R61, R7 ;  /* 0x000000073d077221 */ /* 0x000fe20000010100 */
[----:B--2---:R-:W-:Y:S01]  /*5840*/  FMNMX.FTZ R67, R67, R81, !PT ;  /* 0x0000005143437209 */ /* 0x004fe20007810000 */
        /* <DEDUP_REMOVED lines=39> */
[----:B------:R-:W1:Y:S02]  /*5ac0*/  MUFU.EX2 R9, R9 ;  /* 0x0000000900097308 */ /* 0x000e640000000800 */
        /* <DEDUP_REMOVED lines=39> */
[----:B-1----:R-:W-:-:S07]  /*5d40*/  FADD.FTZ R4, R10, R4 ;  /* 0x000000040a047221 */ /* 0x002fce0000010000 */
[----:B------:R-:W1:Y:S01]  /*5d50*/  MUFU.EX2 R15, R15 ;  /* 0x0000000f000f7308 */ /* 0x000e620000000800 */
[----:B---3--:R-:W-:-:S07]  /*5d60*/  FADD.FTZ R5, R12, R5 ;  /* 0x000000050c057221 */ /* 0x008fce0000010000 */
[----:B------:R-:W3:Y:S01]  /*5d70*/  MUFU.EX2 R14, R14 ;  /* 0x0000000e000e7308 */ /* 0x000ee20000000800 */
[----:B--2---:R-:W-:-:S07]  /*5d80*/  FADD.FTZ R4, R13, R4 ;  /* 0x000000040d047221 */ /* 0x004fce0000010000 */
        /* <DEDUP_REMOVED lines=113> */
[----:B--2---:R-:W-:-:S01]  /*64a0*/  FADD.FTZ R5, R79, R5 ;  /* 0x000000054f057221 */ /* 0x004fc20000010000 */
[----:B-1----:R-:W-:-:S03]  /*64b0*/  FADD.FTZ R4, R78, R4 ;  /* 0x000000044e047221 */ /* 0x002fc60000010000 */
[----:B---3--:R-:W-:Y:S01]  /*64c0*/  FADD.FTZ R5, R80, R5 ;  /* 0x0000000550057221 */ /* 0x008fe20000010000 */
[----:B0-----:R-:W-:Y:S06]  /*64d0*/  @!P0 BRA `(.L_x_9030) ;  /* 0x0000000000048947 */ /* 0x001fec0003800000 */
[----:B------:R-:W-:Y:S01]  /*64e0*/  BPT.TRAP 0x1 ;  /* 0x000000040000795c */ /* 0x000fe20000300000 */
.L_x_9030:
[----:B------:R-:W-:Y:S01]  /*64f0*/  R2UR UR7, R3 ;  /* 0x00000000030772ca */ /* 0x000fe200000e0000 */
[----:B------:R-:W-:Y:S01]  /*6500*/  UISETP.GT.AND UP0, UPT, UR18, UR45, UPT ;  /* 0x0000002d1200728c */ /* 0x000fe2000bf04270 */
[----:B------:R-:W-:Y:S01]  /*6510*/  F2FP.SATFINITE.E4M3.F32.PACK_AB_MERGE_C R148, R14, R13, RZ ;  /* 0x0000000d0e94723e */ /* 0x000fe200048070ff */
[----:B------:R-:W-:Y:S01]  /*6520*/  UIADD3 UR6, UR11, 0x19c60, URZ ;  /* 0x00019c600b067890 */ /* 0x000fe2000fffe03f */
[----:B------:R-:W-:Y:S01]  /*6530*/  F2FP.SATFINITE.E4M3.F32.PACK_AB_MERGE_C R15, R20, R15, RZ ;  /* 0x0000000f140f723e */ /* 0x000fe200048070ff */
[----:B------:R-:W-:Y:S01]  /*6540*/  UIADD3 UR18, UR18, -0x1, URZ ;  /* 0xffffffff12127890 */ /* 0x000fe2000fffe03f */
[----:B------:R-:W-:Y:S01]  /*6550*/  F2FP.SATFINITE.E4M3.F32.PACK_AB_MERGE_C R27, R28, R27, RZ ;  /* 0x0000001b1c1b723e */ /* 0x000fe200048070ff */
[----:B------:R-:W-:Y:S01]  /*6560*/  UMOV UR19, UR36 ;  /* 0x0000002400137c82 */ /* 0x000fe20008000000 */
[----:B------:R-:W-:Y:S01]  /*6570*/  PLOP3.LUT P1, PT, PT, PT, UP0, 0x80, 0x0 ;  /* 0x000000000000781c */ /* 0x000fe20003f2f008 */
[----:B------:R-:W-:Y:S01]  /*6580*/  UMOV UR20, UR37 ;  /* 0x0000002500147c82 */ /* 0x000fe20008000000 */
[----:B------:R-:W-:Y:S01]  /*6590*/  F2FP.SATFINITE.E4M3.F32.PACK_AB_MERGE_C R29, R30, R29, RZ ;  /* 0x0000001d1e1d723e */ /* 0x000fe200048070ff */
[----:B------:R-:W-:Y:S01]  /*65a0*/  FMUL.FTZ R88, R88, R7 ;  /* 0x0000000758587220 */ /* 0x000fe20000410000 */
        /* <DEDUP_REMOVED lines=80> */
.L_x_9021:
[----:B------:R-:W-:Y:S06]  /*6ab0*/  BAR.ARV 0x8, 0x200 ;  /* 0x0208000000007b1d */ /* 0x000fec0000002000 */
[----:B------:R-:W-:Y:S05]  /*6ac0*/  @!P0 BRA `(.L_x_9032) ;  /* 0x0000000000048947 */ /* 0x000fea0003800000 */
[----:B------:R-:W-:Y:S01]  /*6ad0*/  BPT.TRAP 0x1 ;  /* 0x000000040000795c */ /* 0x000fe20000300000 */
.L_x_9032:
[----:B------:R-:W-:Y:S02]  /*6ae0*/  IMAD.U32 R7, RZ, RZ, UR37 ;  /* 0x00000025ff077e24 */ /* 0x000fe4000f8e00ff */
[----:B------:R-:W-:Y:S02]  /*6af0*/  IMAD.U32 R0, RZ, RZ, UR36 ;  /* 0x00000024ff007e24 */ /* 0x000fe4000f8e00ff */
[----:B------:R-:W-:-:S03]  /*6b00*/  IMAD R12, R7, 0x8, R2 ;  /* 0x00000008070c7824 */ /* 0x000fc600078e0202 */
[----:B------:R-:W-:-:S04]  /*6b10*/  SHF.L.U32 R7, R0, 0x1f, RZ ;  /* 0x0000001f00077819 */ /* 0x000fc800000006ff */
[----:B------:R0:W1:Y:S01]  /*6b20*/  SYNCS.PHASECHK.TRANS64.TRYWAIT P1, [R12+URZ+0x19c50], R7 ;  /* 0x019c50070c0075a7 */ /* 0x000062000802017f */
[----:B------:R-:W-:Y:S05]  /*6b30*/  @!P0 BRA `(.L_x_9033) ;  /* 0x0000000000048947 */ /* 0x000fea0003800000 */
[----:B------:R-:W-:Y:S01]  /*6b40*/  BPT.TRAP 0x1 ;  /* 0x000000040000795c */ /* 0x000fe20000300000 */
.L_x_9033:
[----:B-1----:R-:W-:Y:S05]  /*6b50*/  @P1 BRA `(.L_x_9034) ;  /* 0x0000000000081947 */ /* 0x002fea0003800000 */
[----:B------:R-:W1:Y:S02]  /*6b60*/  SYNCS.PHASECHK.TRANS64.TRYWAIT P1, [R12+URZ+0x19c50], R7 ;  /* 0x019c50070c0075a7 */ /* 0x000e64000802017f */
[----:B-1----:R-:W-:Y:S05]  /*6b70*/  @!P1 BRA `(.L_x_9035) ;  /* 0x0000009800209947 */ /* 0x002fea0003800000 */
.L_x_9034:
[----:B------:R-:W-:Y:S01]  /*6b80*/  VIADD R2, R2, 0x3000 ;  /* 0x0000300002027836 */ /* 0x000fe20000000000 */
[----:B------:R-:W-:Y:S05]  /*6b90*/  WARPSYNC.ALL ;  /* 0x0000000000007948 */ /* 0x000fea0003800000 */
[----:B------:R-:W-:Y:S01]  /*6ba0*/  SHF.R.U32.HI R2, RZ, 0x4, R2 ;  /* 0x00000004ff027819 */ /* 0x000fe20000011602 */
[----:B01----:R-:W-:Y:S01]  /*6bb0*/  IMAD.U32 R7, RZ, RZ, UR37 ;  /* 0x00000025ff077e24 */ /* 0x003fe2000f8e00ff */
[----:B------:R-:W-:Y:S01]  /*6bc0*/  ULDC.64 UR4, c[0x0][0x9a0] ;  /* 0x0002680000047ab9 */ /* 0x000fe20000000a00 */
[----:B------:R-:W-:Y:S01]  /*6bd0*/  WARPGROUP.ARRIVE ;  /* 0x00000000000079c5 */ /* 0x000fe20000000000 */
[----:B------:R-:W-:-:S02]  /*6be0*/  LOP3.LUT R2, R2, 0x3fff, RZ, 0xc0, !PT ;  /* 0x00003fff02027812 */ /* 0x000fc400078ec0ff */
[----:B------:R-:W-:Y:S02]  /*6bf0*/  ISETP.NE.U32.AND P1, PT, RZ, UR4, PT ;  /* 0x00000004ff007c0c */ /* 0x000fe4000bf25070 */
[----:B------:R-:W-:Y:S02]  /*6c00*/  LOP3.LUT R2, R2, 0x10000, RZ, 0xfc, !PT ;  /* 0x0001000002027812 */ /* 0x000fe400078efcff */
[----:B------:R-:W-:-:S03]  /*6c10*/  ISETP.NE.AND.EX P1, PT, RZ, UR5, PT, P1 ;  /* 0x00000005ff007c0c */ /* 0x000fc6000bf25310 */
[----:B------:R-:W-:Y:S02]  /*6c20*/  IMAD R6, R7, 0x300, R2 ;  /* 0x0000030007067824 */ /* 0x000fe400078e0202 */
[----:B------:R-:W-:-:S03]  /*6c30*/  IMAD.MOV.U32 R7, RZ, RZ, 0x40000040 ;  /* 0x40000040ff077424 */ /* 0x000fc600078e00ff */
[----:B------:R-:W-:Y:S02]  /*6c40*/  R2UR UR6, R6 ;  /* 0x00000000060672ca */ /* 0x000fe400000e0000 */
[----:B------:R-:W-:-:S03]  /*6c50*/  R2UR UR7, R7 ;  /* 0x00000000070772ca */ /* 0x000fc600000e0000 */
[----:B------:R-:W0:Y:S08]  /*6c60*/  @P1 LDC.64 R10, c[0x0][0x9c8] ;  /* 0x00027200ff0a1b82 */ /* 0x000e300000000a00 */
[----:B------:R-:W1:Y:S02]  /*6c70*/  @P1 LDC.64 R8, c[0x0][0x9d0] ;  /* 0x00027400ff081b82 */ /* 0x000e640000000a00 */
[----:B------:R-:W-:Y:S01]  /*6c80*/  QGMMA.64x96x32.F32.E4M3.E4M3 R88, R148, gdesc[UR4], R88, gsb0 ;  /* 0x0160000494587df3 */ /* 0x000fe20008000858 */
        /* <DEDUP_REMOVED lines=9> */
[----:B------:R0:W2:Y:S01]  /*6d20*/  @P1 LDG.E R10, desc[UR52][R14.64] ;  /* 0x000000340e0a1981 */ /* 0x0000a2000c1e1900 */
[----:B------:R-:W-:Y:S02]  /*6d30*/  VIADD R8, R6, 0x2 ;  /* 0x0000000206087836 */ /* 0x000fe40000000000 */
[----:B------:R-:W-:-:S03]  /*6d40*/  IMAD.MOV.U32 R9, RZ, RZ, 0x40000040 ;  /* 0x40000040ff097424 */ /* 0x000fc600078e00ff */
[----:B------:R-:W-:Y:S02]  /*6d50*/  R2UR UR6, R8 ;  /* 0x00000000080672ca */ /* 0x000fe400000e0000 */
[----:B------:R-:W-:Y:S01]  /*6d60*/  R2UR UR7, R9 ;  /* 0x00000000090772ca */ /* 0x000fe200000e0000 */
[----:B------:R-:W-:Y:S02]  /*6d70*/  WARPGROUP.DEPBAR.LE gsb0, 0x0 ;  /* 0x00008000000079c5 */ /* 0x000fe40000010000 */
[----:B------:R-:W-:-:S10]  /*6d80*/  WARPGROUP.ARRIVE ;  /* 0x00000000000079c5 */ /* 0x000fd40000000000 */
[----:B------:R-:W-:Y:S01]  /*6d90*/  QGMMA.64x96x32.F32.E4M3.E4M3 R88, R136, gdesc[UR4], R88, gsb0 ;  /* 0x0160000488587df3 */ /* 0x000fe20008000858 */
[----:B------:R-:W-:Y:S02]  /*6da0*/  VIADD R8, R6, 0x4 ;  /* 0x0000000406087836 */ /* 0x000fe40000000000 */
[----:B------:R-:W-:-:S03]  /*6db0*/  IMAD.MOV.U32 R9, RZ, RZ, 0x40000040 ;  /* 0x40000040ff097424 */ /* 0x000fc600078e00ff */
[----:B------:R-:W-:Y:S02]  /*6dc0*/  R2UR UR6, R8 ;  /* 0x00000000080672ca */ /* 0x000fe400000e0000 */
[----:B------:R-:W-:Y:S01]  /*6dd0*/  R2UR UR7, R9 ;  /* 0x00000000090772ca */ /* 0x000fe200000e0000 */
[----:B------:R-:W-:Y:S01]  /*6de0*/  VIADD R6, R6, 0x6 ;  /* 0x0000000606067836 */ /* 0x000fe20000000000 */
[----:B------:R-:W1:Y:S01]  /*6df0*/  SHFL.BFLY PT, R9, R4, 0x2, 0x1f ;  /* 0x0c401f0004097f89 */ /* 0x000e6200000e0000 */
[----:B------:R-:W-:-:S03]  /*6e00*/  IMAD.MOV.U32 R7, RZ, RZ, 0x40000040 ;  /* 0x40000040ff077424 */ /* 0x000fc600078e00ff */
[----:B------:R-:W3:Y:S01]  /*6e10*/  SHFL.BFLY PT, R2, R5, 0x2, 0x1f ;  /* 0x0c401f0005027f89 */ /* 0x000ee200000e0000 */
[----:B------:R-:W-:Y:S02]  /*6e20*/  WARPGROUP.DEPBAR.LE gsb0, 0x0 ;  /* 0x00008000000079c5 */ /* 0x000fe40000010000 */
[----:B------:R-:W-:-:S06]  /*6e30*/  WARPGROUP.ARRIVE ;  /* 0x00000000000079c5 */ /* 0x000fcc0000000000 */
[----:B------:R-:W-:Y:S01]  /*6e40*/  QGMMA.64x96x32.F32.E4M3.E4M3 R88, R140, gdesc[UR4], R88, gsb0 ;  /* 0x016000048c587df3 */ /* 0x000fe20008000858 */
[----:B------:R-:W-:Y:S02]  /*6e50*/  R2UR UR6, R6 ;  /* 0x00000000060672ca */ /* 0x000fe400000e0000 */
[----:B------:R-:W-:Y:S01]  /*6e60*/  R2UR UR7, R7 ;  /* 0x00000000070772ca */ /* 0x000fe200000e0000 */
[----:B-1----:R-:W-:-:S01]  /*6e70*/  FADD.FTZ R9, R9, R4 ;  /* 0x0000000409097221 */ /* 0x002fc20000010000 */
[----:B---3--:R-:W-:-:S04]  /*6e80*/  FADD.FTZ R2, R2, R5 ;  /* 0x0000000502027221 */ /* 0x008fc80000010000 */
[----:B------:R-:W1:Y:S04]  /*6e90*/  SHFL.BFLY PT, R0, R9, 0x1, 0x1f ;  /* 0x0c201f0009007f89 */ /* 0x000e6800000e0000 */
[----:B------:R-:W3:Y:S01]  /*6ea0*/  SHFL.BFLY PT, R7, R2, 0x1, 0x1f ;  /* 0x0c201f0002077f89 */ /* 0x000ee200000e0000 */
[----:B------:R-:W-:Y:S02]  /*6eb0*/  IMAD.MOV.U32 R5, RZ, RZ, RZ ;  /* 0x000000ffff057224 */ /* 0x000fe400078e00ff */
[----:B-1----:R-:W-:Y:S01]  /*6ec0*/  FADD.FTZ R11, R9, R0 ;  /* 0x00000000090b7221 */ /* 0x002fe20000010000 */
[----:B---3--:R-:W-:-:S04]  /*6ed0*/  FADD.FTZ R13, R2, R7 ;  /* 0x00000007020d7221 */ /* 0x008fc80000010000 */
[C---:B------:R-:W-:Y:S01]  /*6ee0*/  FSETP.NE.FTZ.AND P1, PT, R11.reuse, RZ, PT ;  /* 0x000000ff0b00720b */ /* 0x040fe20003f35000 */
[----:B------:R-:W-:Y:S01]  /*6ef0*/  FMUL.FTZ R6, R11, 0.00390625 ;  /* 0x3b8000000b067820 */ /* 0x000fe20000410000 */
[----:B0-----:R-:W-:-:S04]  /*6f00*/  FMUL.FTZ R14, R13, 0.00390625 ;  /* 0x3b8000000d0e7820 */ /* 0x001fc80000410000 */
        /* <DEDUP_REMOVED lines=26> */
.L_x_9036:
        /* <DEDUP_REMOVED lines=58> */
.L_x_9014:
        /* <DEDUP_REMOVED lines=26> */
[----:B------:R-:W-:Y:S02]  /*75f0*/  SEL R47, R15, R4, P0 ;  /* 0x000000040f2f7207 */ /* 0x000fe40000000000 */
[----:B------:R-:W-:Y:S02]  /*7600*/  SEL R15, R4, R15, P0 ;  /* 0x0000000f040f7207 */ /* 0x000fe40000000000 */
[----:B------:R-:W1:Y:S01]  /*7610*/  S2R R4, SR_SWINHI ;  /* 0x0000000000047919 */ /* 0x000e620000002f00 */
[----:B------:R-:W-:Y:S02]  /*7620*/  SEL R55, R24, R9, P0 ;  /* 0x0000000918377207 */ /* 0x000fe40000000000 */
[----:B------:R-:W-:Y:S02]  /*7630*/  SEL R73, R33, R8, P0 ;  /* 0x0000000821497207 */ /* 0x000fe40000000000 */
[----:B------:R-:W-:Y:S02]  /*7640*/  SEL R24, R9, R24, P0 ;  /* 0x0000001809187207 */ /* 0x000fe40000000000 */
[----:B------:R-:W-:-:S02]  /*7650*/  SEL R33, R8, R33, P0 ;  /* 0x0000002108217207 */ /* 0x000fc40000000000 */
[----:B------:R-:W-:Y:S02]  /*7660*/  SEL R49, R20, R97, P0 ;  /* 0x0000006114317207 */ /* 0x000fe40000000000 */
[----:B------:R-:W-:Y:S02]  /*7670*/  SEL R20, R97, R20, P0 ;  /* 0x0000001461147207 */ /* 0x000fe40000000000 */
[----:B------:R-:W-:Y:S02]  /*7680*/  SEL R71, R32, R99, P0 ;  /* 0x0000006320477207 */ /* 0x000fe40000000000 */
[----:B------:R-:W-:Y:S02]  /*7690*/  MOV R76, R3 ;  /* 0x00000003004c7202 */ /* 0x000fe40000000f00 */
[----:B-1----:R-:W-:Y:S02]  /*76a0*/  MOV R77, R4 ;  /* 0x00000004004d7202 */ /* 0x002fe40000000f00 */
[----:B------:R-:W-:-:S02]  /*76b0*/  SEL R32, R99, R32, P0 ;  /* 0x0000002063207207 */ /* 0x000fc40000000000 */
[----:B------:R-:W-:Y:S02]  /*76c0*/  SEL R45, R14, R5, P0 ;  /* 0x000000050e2d7207 */ /* 0x000fe40000000000 */
[----:B------:R-:W-:Y:S02]  /*76d0*/  SEL R53, R7, R10, P0 ;  /* 0x0000000a07357207 */ /* 0x000fe40000000000 */
[----:B0-----:R-:W-:Y:S02]  /*76e0*/  SEL R13, R10, R7, P0 ;  /* 0x000000070a0d7207 */ /* 0x001fe40000000000 */
        /* <DEDUP_REMOVED lines=35> */
[----:B------:R-:W-:Y:S01]  /*7920*/  UIMAD.WIDE UR8, UR38, 0x4, UR8 ;  /* 0x00000004260878a5 */ /* 0x000fe2000f8e0208 */
[----:B--2---:R-:W-:-:S03]  /*7930*/  IMAD.WIDE R8, R38, 0x2, R76 ;  /* 0x0000000226087825 */ /* 0x004fc600078e024c */
[----:B------:R-:W-:-:S04]  /*7940*/  IADD3 R97, P5, R8, 0x20, RZ ;  /* 0x0000002008617810 */ /* 0x000fc80007fbe0ff */
[----:B------:R-:W-:Y:S02]  /*7950*/  LOP3.LUT R4, R97, 0x180, RZ, 0xc0, !PT ;  /* 0x0000018061047812 */ /* 0x000fe400078ec0ff */
[----:B------:R-:W-:Y:S02]  /*7960*/  IADD3 R99, P4, R8, 0x3000, RZ ;  /* 0x0000300008637810 */ /* 0x000fe40007f9e0ff */
[----:B------:R-:W-:Y:S02]  /*7970*/  SHF.R.U64 R4, R4, 0x3, RZ ;  /* 0x0000000304047819 */ /* 0x000fe400000012ff */
[C---:B------:R-:W-:Y:S02]  /*7980*/  IADD3 R105, P1, R8.reuse, 0x6020, RZ ;  /* 0x0000602008697810 */ /* 0x040fe40007f3e0ff */
[C---:B------:R-:W-:Y:S02]  /*7990*/  IADD3 R101, P3, R8.reuse, 0x3020, RZ ;  /* 0x0000302008657810 */ /* 0x040fe40007f7e0ff */
[----:B------:R-:W-:-:S02]  /*79a0*/  IADD3 R103, P2, R8, 0x6000, RZ ;  /* 0x0000600008677810 */ /* 0x000fc40007f5e0ff */
[----:B------:R-:W-:Y:S02]  /*79b0*/  LOP3.LUT R10, R4, R97, RZ, 0x3c, !PT ;  /* 0x00000061040a7212 */ /* 0x000fe400078e3cff */
        /* <DEDUP_REMOVED lines=13> */
[----:B----4-:R0:W-:Y:S01]  /*7a90*/  SHFL.IDX PT, R50, R51, R12, 0x1c1f ;  /* 0x001c1f0c33327589 */ /* 0x0101e200000e0000 */
[----:B------:R-:W-:Y:S01]  /*7aa0*/  LOP3.LUT R6, R4, R99, RZ, 0x3c, !PT ;  /* 0x0000006304067212 */ /* 0x000fe200078e3cff */
[--C-:B------:R-:W-:Y:S01]  /*7ab0*/  IMAD.X R7, RZ, RZ, R9.reuse, P4 ;  /* 0x000000ffff077224 */ /* 0x100fe200020e0609 */
[----:B------:R-:W-:Y:S01]  /*7ac0*/  LOP3.LUT R78, R38, R101, RZ, 0x3c, !PT ;  /* 0x00000065264e7212 */ /* 0x000fe200078e3cff */
[----:B------:R-:W-:Y:S01]  /*7ad0*/  IMAD.X R5, RZ, RZ, R9, P2 ;  /* 0x000000ffff057224 */ /* 0x000fe200010e0609 */
[----:B------:R-:W-:Y:S01]  /*7ae0*/  LOP3.LUT R4, R40, R103, RZ, 0x3c, !PT ;  /* 0x0000006728047212 */ /* 0x000fe200078e3cff */
[----:B------:R-:W-:Y:S01]  /*7af0*/  SHFL.IDX PT, R58, R73, R12, 0x1c1f ;  /* 0x001c1f0c493a7589 */ /* 0x000fe200000e0000 */
[----:B------:R-:W-:-:S02]  /*7b00*/  LOP3.LUT R80, R48, R105, RZ, 0x3c, !PT ;  /* 0x0000006930507212 */ /* 0x000fc400078e3cff */
[----:B0-----:R-:W-:Y:S01]  /*7b10*/  LOP3.LUT R51, R12, 0x2, RZ, 0x3c, !PT ;  /* 0x000000020c337812 */ /* 0x001fe200078e3cff */
[----:B------:R-:W-:Y:S01]  /*7b20*/  SHFL.IDX PT, R48, R57, R12, 0x1c1f ;  /* 0x001c1f0c39307589 */ /* 0x000fe200000e0000 */
[----:B------:R-:W-:Y:S01]  /*7b30*/  IMAD.X R81, RZ, RZ, R9, P1 ;  /* 0x000000ffff517224 */ /* 0x000fe200008e0609 */
[----:B------:R-:W-:Y:S02]  /*7b40*/  MOV R82, R10 ;  /* 0x0000000a00527202 */ /* 0x000fe40000000f00 */
[----:B------:R-:W-:Y:S01]  /*7b50*/  SHFL.IDX PT, R72, R45, R12, 0x1c1f ;  /* 0x001c1f0c2d487589 */ /* 0x000fe200000e0000 */
[----:B------:R-:W-:-:S03]  /*7b60*/  MOV R78, R78 ;  /* 0x0000004e004e7202 */ /* 0x000fc60000000f00 */
[----:B------:R-:W-:Y:S01]  /*7b70*/  SHFL.IDX PT, R40, R61, R12, 0x1c1f ;  /* 0x001c1f0c3d287589 */ /* 0x000fe200000e0000 */
[----:B------:R-:W-:-:S03]  /*7b80*/  MOV R9, R8 ;  /* 0x0000000800097202 */ /* 0x000fc60000000f00 */
[----:B------:R-:W-:Y:S01]  /*7b90*/  SHFL.IDX PT, R57, R93, R12, 0x1c1f ;  /* 0x001c1f0c5d397589 */ /* 0x000fe200000e0000 */
[----:B------:R-:W-:-:S03]  /*7ba0*/  MOV R38, R6 ;  /* 0x0000000600267202 */ /* 0x000fc60000000f00 */
[----:B------:R-:W0:Y:S01]  /*7bb0*/  SHFL.IDX PT, R62, R62, R51, 0x1c1f ;  /* 0x001c1f333e3e7589 */ /* 0x000e2200000e0000 */
[----:B------:R-:W-:-:S03]  /*7bc0*/  MOV R79, R4 ;  /* 0x00000004004f7202 */ /* 0x000fc60000000f00 */
[----:B------:R-:W1:Y:S04]  /*7bd0*/  SHFL.IDX PT, R73, R14, R51, 0x1c1f ;  /* 0x001c1f330e497589 */ /* 0x000e6800000e0000 */
[----:B------:R-:W-:Y:S04]  /*7be0*/  SHFL.IDX PT, R69, R69, R12, 0x1c1f ;  /* 0x001c1f0c45457589 */ /* 0x000fe800000e0000 */
[----:B------:R-:W-:Y:S04]  /*7bf0*/  SHFL.IDX PT, R60, R71, R12, 0x1c1f ;  /* 0x001c1f0c473c7589 */ /* 0x000fe800000e0000 */
[----:B------:R-:W2:Y:S04]  /*7c00*/  SHFL.IDX PT, R54, R37, R51, 0x1c1f ;  /* 0x001c1f3325367589 */ /* 0x000ea800000e0000 */
[----:B------:R-:W4:Y:S04]  /*7c10*/  SHFL.IDX PT, R61, R32, R51, 0x1c1f ;  /* 0x001c1f33203d7589 */ /* 0x000f2800000e0000 */
[----:B------:R-:W-:Y:S04]  /*7c20*/  SHFL.IDX PT, R52, R47, R12, 0x1c1f ;  /* 0x001c1f0c2f347589 */ /* 0x000fe800000e0000 */
[----:B------:R-:W-:Y:S04]  /*7c30*/  SHFL.IDX PT, R67, R67, R12, 0x1c1f ;  /* 0x001c1f0c43437589 */ /* 0x000fe800000e0000 */
[----:B------:R-:W3:Y:S04]  /*7c40*/  SHFL.IDX PT, R15, R15, R51, 0x1c1f ;  /* 0x001c1f330f0f7589 */ /* 0x000ee800000e0000 */
[----:B------:R-:W3:Y:S04]  /*7c50*/  SHFL.IDX PT, R36, R36, R51, 0x1c1f ;  /* 0x001c1f3324247589 */ /* 0x000ee800000e0000 */
[----:B------:R-:W-:Y:S04]  /*7c60*/  SHFL.IDX PT, R56, R53, R12, 0x1c1f ;  /* 0x001c1f0c35387589 */ /* 0x000fe800000e0000 */
[----:B------:R-:W-:Y:S04]  /*7c70*/  SHFL.IDX PT, R11, R55, R12, 0x1c1f ;  /* 0x001c1f0c370b7589 */ /* 0x000fe800000e0000 */
[----:B------:R-:W-:Y:S04]  /*7c80*/  SHFL.IDX PT, R47, R85, R12, 0x1c1f ;  /* 0x001c1f0c552f7589 */ /* 0x000fe800000e0000 */
        /* <DEDUP_REMOVED lines=15> */
[----:B------:R-:W3:Y:S04]  /*7d80*/  SHFL.IDX PT, R13, R13, R51, 0x1c1f ;  /* 0x001c1f330d0d7589 */ /* 0x000ee800000e0000 */
[----:B------:R-:W3:Y:S04]  /*7d90*/  SHFL.IDX PT, R34, R34, R51, 0x1c1f ;  /* 0x001c1f3322227589 */ /* 0x000ee800000e0000 */
[----:B------:R-:W3:Y:S04]  /*7da0*/  SHFL.IDX PT, R42, R42, R51, 0x1c1f ;  /* 0x001c1f332a2a7589 */ /* 0x000ee800000e0000 */
[----:B------:R-:W3:Y:S01]  /*7db0*/  SHFL.IDX PT, R12, R35, R51, 0x1c1f ;  /* 0x001c1f33230c7589 */ /* 0x000ee200000e0000 */
[----:B------:R-:W-:-:S03]  /*7dc0*/  MOV R80, R80 ;  /* 0x0000005000507202 */ /* 0x000fc60000000f00 */
[----:B------:R-:W3:Y:S04]  /*7dd0*/  SHFL.IDX PT, R25, R25, R51, 0x1c1f ;  /* 0x001c1f3319197589 */ /* 0x000ee800000e0000 */
[----:B------:R-:W3:Y:S04]  /*7de0*/  SHFL.IDX PT, R27, R27, R51, 0x1c1f ;  /* 0x001c1f331b1b7589 */ /* 0x000ee800000e0000 */
[----:B------:R-:W3:Y:S04]  /*7df0*/  SHFL.IDX PT, R24, R24, R51, 0x1c1f ;  /* 0x001c1f3318187589 */ /* 0x000ee800000e0000 */
[----:B------:R-:W3:Y:S04]  /*7e00*/  SHFL.IDX PT, R26, R26, R51, 0x1c1f ;  /* 0x001c1f331a1a7589 */ /* 0x000ee800000e0000 */
[----:B------:R-:W-:Y:S04]  /*7e10*/  SHFL.IDX PT, R30, R30, R51, 0x1c1f ;  /* 0x001c1f331e1e7589 */ /* 0x000fe800000e0000 */
[----:B------:R-:W3:Y:S04]  /*7e20*/  SHFL.IDX PT, R37, R43, R51, 0x1c1f ;  /* 0x001c1f332b257589 */ /* 0x000ee800000e0000 */
[----:B------:R-:W3:Y:S04]  /*7e30*/  SHFL.IDX PT, R28, R28, R51, 0x1c1f ;  /* 0x001c1f331c1c7589 */ /* 0x000ee800000e0000 */
[----:B------:R-:W3:Y:S04]  /*7e40*/  SHFL.IDX PT, R85, R44, R51, 0x1c1f ;  /* 0x001c1f332c557589 */ /* 0x000ee800000e0000 */
[----:B------:R2:W3:Y:S04]  /*7e50*/  SHFL.IDX PT, R81, R29, R51, 0x1c1f ;  /* 0x001c1f331d517589 */ /* 0x0004e800000e0000 */
        /* <DEDUP_REMOVED lines=49> */
[----:B------:R-:W-:-:S02]  /*8170*/  SEL R41, R28, R5, P0 ;  /* 0x000000051c297207 */ /* 0x000fc40000000000 */
[----:B------:R-:W-:Y:S02]  /*8180*/  SEL R37, R8, R85, P0 ;  /* 0x0000005508257207 */ /* 0x000fe40000000000 */
[----:B------:R-:W-:Y:S02]  /*8190*/  SEL R35, R85, R8, P0 ;  /* 0x0000000855237207 */ /* 0x000fe40000000000 */
[----:B------:R-:W-:Y:S01]  /*81a0*/  SEL R30, R30, R31, P0 ;  /* 0x0000001f1e1e7207 */ /* 0x000fe20000000000 */
[----:B------:R0:W-:Y:S01]  /*81b0*/  STSM.16.M88.4 [R9], R12 ;  /* 0x0000000c09007844 */ /* 0x0001e20000000200 */
[----:B------:R-:W-:Y:S02]  /*81c0*/  SEL R33, R4, R81, P0 ;  /* 0x0000005104217207 */ /* 0x000fe40000000000 */
[----:B------:R-:W-:Y:S02]  /*81d0*/  SEL R31, R81, R4, P0 ;  /* 0x00000004511f7207 */ /* 0x000fe40000000000 */
        /* <DEDUP_REMOVED lines=8> */
[----:B0-----:R-:W-:Y:S02]  /*8260*/  F2FP.BF16.F32.PACK_AB R9, R47, R46 ;  /* 0x0000002e2f09723e */ /* 0x001fe400000010ff */
[----:B------:R-:W-:Y:S02]  /*8270*/  F2FP.BF16.F32.PACK_AB R10, R49, R48 ;  /* 0x00000030310a723e */ /* 0x000fe400000010ff */
        /* <DEDUP_REMOVED lines=9> */
[----:B------:R-:W-:Y:S04]  /*8310*/  STSM.16.M88.4 [R38], R4 ;  /* 0x0000000426007844 */ /* 0x000fe80000000200 */
[----:B------:R0:W-:Y:S04]  /*8320*/  STSM.16.M88.4 [R78], R8 ;  /* 0x000000084e007844 */ /* 0x0001e80000000200 */
[----:B------:R1:W-:Y:S04]  /*8330*/  STSM.16.M88.4 [R79], R12 ;  /* 0x0000000c4f007844 */ /* 0x0003e80000000200 */
[----:B------:R2:W-:Y:S01]  /*8340*/  STSM.16.M88.4 [R80], R24 ;  /* 0x0000001850007844 */ /* 0x0005e20000000200 */
[----:B------:R-:W-:-:S04]  /*8350*/  ISETP.NE.U32.AND P0, PT, RZ, UR10, PT ;  /* 0x0000000aff007c0c */ /* 0x000fc8000bf05070 */
[----:B------:R-:W-:Y:S01]  /*8360*/  ISETP.NE.AND.EX P0, PT, RZ, UR11, PT, P0 ;  /* 0x0000000bff007c0c */ /* 0x000fe2000bf05300 */
[----:B------:R-:W-:Y:S02]  /*8370*/  IMAD.U32 R82, RZ, RZ, UR8 ;  /* 0x00000008ff527e24 */ /* 0x000fe4000f8e00ff */
[----:B------:R-:W-:Y:S01]  /*8380*/  IMAD.U32 R83, RZ, RZ, UR9 ;  /* 0x00000009ff537e24 */ /* 0x000fe2000f8e00ff */
[----:B------:R-:W-:Y:S08]  /*8390*/  BAR.SYNC.DEFER_BLOCKING 0x1, 0x180 ;  /* 0x0046000000007b1d */ /* 0x000ff00000010000 */
[----:B0-----:R-:W0:Y:S01]  /*83a0*/  LDC R78, c[0x0][0xbe8] ;  /* 0x0002fa00ff4e7b82 */ /* 0x001e220000000800 */
[----:B------:R-:W-:Y:S01]  /*83b0*/  ULDC.64 UR8, c[0x0][0xc08] ;  /* 0x0003020000087ab9 */ /* 0x000fe20000000a00 */
[----:B------:R-:W3:Y:S01]  /*83c0*/  @P0 LDG.E R81, desc[UR52][R82.64] ;  /* 0x0000003452510981 */ /* 0x000ee2000c1e1900 */
[----:B------:R-:W-:Y:S01]  /*83d0*/  UISETP.NE.U32.AND UP0, UPT, UR8, URZ, UPT ;  /* 0x0000003f0800728c */ /* 0x000fe2000bf05070 */
[----:B0-----:R-:W-:-:S03]  /*83e0*/  ISETP.NE.AND P1, PT, R78, 0x1, PT ;  /* 0x000000014e00780c */ /* 0x001fc60003f25270 */
[----:B------:R-:W-:Y:S01]  /*83f0*/  UISETP.NE.AND.EX UP0, UPT, UR9, URZ, UPT, UP0 ;  /* 0x0000003f0900728c */ /* 0x000fe2000bf05300 */
[----:B------:R-:W-:-:S10]  /*8400*/  UMOV UR16, 0x9b8 ;  /* 0x000009b800107882 */ /* 0x000fd40000000000 */
[----:B------:R-:W-:Y:S01]  /*8410*/  @UP0 ULEA UR8, UP1, UR38, UR8, 0x2 ;  /* 0x0000000826080291 */ /* 0x000fe2000f82103f */
[----:B------:R-:W0:Y:S03]  /*8420*/  @P1 LDC R6, c[0x0][0xbec] ;  /* 0x0002fb00ff061b82 */ /* 0x000e260000000800 */
[----:B------:R-:W-:Y:S02]  /*8430*/  @UP0 ULEA.HI.X UR9, UR38, UR9, UR39, 0x2, UP1 ;  /* 0x0000000926090291 */ /* 0x000fe400088f1427 */
[----:B------:R-:W-:-:S03]  /*8440*/  UISETP.GT.AND UP1, UPT, UR44, 0x1, UPT ;  /* 0x000000012c00788c */ /* 0x000fc6000bf24270 */
[----:B------:R-:W4:Y:S01]  /*8450*/  @P1 LDC R11, c[0x0][0xbf0] ;  /* 0x0002fc00ff0b1b82 */ /* 0x000f220000000800 */
[----:B------:R-:W-:Y:S01]  /*8460*/  USEL UR16, UR16, 0x978, UP1 ;  /* 0x0000097810107887 */ /* 0x000fe20008800000 */
[----:B------:R-:W-:Y:S01]  /*8470*/  PLOP3.LUT P4, PT, PT, PT, UP0, 0x80, 0x0 ;  /* 0x000000000000781c */ /* 0x000fe20003f8f008 */
[----:B------:R-:W-:Y:S01]  /*8480*/  UISETP.NE.U32.AND UP0, UPT, UR10, URZ, UPT ;  /* 0x0000003f0a00728c */ /* 0x000fe2000bf05070 */
[----:B-1----:R-:W-:Y:S01]  /*8490*/  IMAD.U32 R13, RZ, RZ, UR41 ;  /* 0x00000029ff0d7e24 */ /* 0x002fe2000f8e00ff */
        /* <DEDUP_REMOVED lines=22> */
[----:B----4-:R-:W-:Y:S01]  /*8600*/  @P1 SHF.R.U32.HI R7, RZ, R11, R4 ;  /* 0x0000000bff071219 */ /* 0x010fe20000011604 */
        /* <DEDUP_REMOVED lines=10> */
[----:B------:R-:W-:Y:S01]  /*86b0*/  SHF.R.S32.HI R6, RZ, 0x1f, R11 ;  /* 0x0000001fff067819 */ /* 0x000fe2000001140b */
[----:B------:R-:W-:Y:S01]  /*86c0*/  IMAD.U32 R15, RZ, RZ, UR41 ;  /* 0x00000029ff0f7e24 */ /* 0x000fe2000f8e00ff */
        /* <DEDUP_REMOVED lines=21> */
.L_x_9039:
        /* <DEDUP_REMOVED lines=13> */
[----:B--2---:R-:W-:-:S04]  /*88f0*/  IMAD R15, R15, 0xc0, R12 ;  /* 0x000000c00f0f7824 */ /* 0x004fc800078e020c */
[C---:B------:R-:W-:Y:S01]  /*8900*/  VIADD R25, R15.reuse, 0x8 ;  /* 0x000000080f197836 */ /* 0x040fe20000000000 */
[----:B------:R-:W-:-:S04]  /*8910*/  ISETP.GE.OR P2, PT, R15, R38, P0 ;  /* 0x000000260f00720c */ /* 0x000fc80000746670 */
[----:B------:R-:W-:-:S09]  /*8920*/  ISETP.GE.OR P0, PT, R25, R38, P0 ;  /* 0x000000261900720c */ /* 0x000fd20000706670 */
[----:B0-----:R0:W-:Y:S04]  /*8930*/  @!P2 ST.E desc[UR52][R4.64], R0 ;  /* 0x000000000400a985 */ /* 0x0011e8000c101934 */
[----:B------:R0:W-:Y:S01]  /*8940*/  @!P0 ST.E desc[UR52][R6.64], R2 ;  /* 0x0000000206008985 */ /* 0x0001e2000c101934 */
[----:B------:R-:W-:-:S13]  /*8950*/  PLOP3.LUT P0, PT, PT, PT, UP1, 0x80, 0x0 ;  /* 0x000000000000781c */ /* 0x000fda0003f0f018 */
[----:B0-----:R-:W-:Y:S05]  /*8960*/  @P0 BRA `(.L_x_9040) ;  /* 0x0000000800240947 */ /* 0x001fea0003800000 */
[----:B------:R-:W0:Y:S01]  /*8970*/  S2R R11, SR_TID.X ;  /* 0x00000000000b7919 */ /* 0x000e220000002100 */
[----:B------:R-:W1:Y:S01]  /*8980*/  @P1 LDC R21, c[0x0][0xbec] ;  /* 0x0002fb00ff151b82 */ /* 0x000e620000000800 */
[----:B------:R-:W-:-:S07]  /*8990*/  ULDC.64 UR10, c[0x0][0xaa0] ;  /* 0x0002a800000a7ab9 */ /* 0x000fce0000000a00 */
[----:B------:R-:W2:Y:S01]  /*89a0*/  @P1 LDC R41, c[0x0][0xbf0] ;  /* 0x0002fc00ff291b82 */ /* 0x000ea20000000800 */
[----:B0-----:R-:W-:-:S05]  /*89b0*/  VIADD R80, R11, 0xffffff80 ;  /* 0xffffff800b507836 */ /* 0x001fca0000000000 */
[----:B------:R-:W-:-:S04]  /*89c0*/  SHF.R.S32.HI R79, RZ, 0x1f, R80 ;  /* 0x0000001fff4f7819 */ /* 0x000fc80000011450 */
[----:B------:R-:W-:-:S04]  /*89d0*/  LEA.HI R79, R79, R80, RZ, 0x2 ;  /* 0x000000504f4f7211 */ /* 0x000fc800078f10ff */
[----:B------:R-:W-:-:S05]  /*89e0*/  SHF.R.S32.HI R79, RZ, 0x2, R79 ;  /* 0x00000002ff4f7819 */ /* 0x000fca000001144f */
[----:B------:R-:W-:Y:S01]  /*89f0*/  IMAD R5, R79, 0x20, R16 ;  /* 0x000000204f057824 */ /* 0x000fe200078e0210 */
[----:B------:R-:W-:-:S03]  /*8a00*/  SHF.R.S32.HI R2, RZ, 0x1f, R80 ;  /* 0x0000001fff027819 */ /* 0x000fc60000011450 */
[----:B------:R-:W-:Y:S01]  /*8a10*/  IMAD.WIDE R76, R5, 0x2, R76 ;  /* 0x00000002054c7825 */ /* 0x000fe200078e024c */
[----:B------:R-:W-:Y:S02]  /*8a20*/  LEA.HI R2, R2, R80, RZ, 0x2 ;  /* 0x0000005002027211 */ /* 0x000fe400078f10ff */
[----:B------:R-:W-:Y:S01]  /*8a30*/  IADD3 R5, P5, R76, 0x7800, RZ ;  /* 0x000078004c057810 */ /* 0x000fe20007fbe0ff */
[----:B------:R-:W-:Y:S01]  /*8a40*/  UIMAD UR7, UR12, UR10, URZ ;  /* 0x0000000a0c0772a4 */ /* 0x000fe2000f8e023f */
[----:B------:R-:W-:Y:S02]  /*8a50*/  LOP3.LUT R2, R2, 0xfffffffc, RZ, 0xc0, !PT ;  /* 0xfffffffc02027812 */ /* 0x000fe400078ec0ff */
[----:B------:R-:W-:Y:S01]  /*8a60*/  LOP3.LUT R0, R5, 0x180, RZ, 0xc0, !PT ;  /* 0x0000018005007812 */ /* 0x000fe200078ec0ff */
[----:B------:R-:W-:Y:S01]  /*8a70*/  UIMAD.WIDE.U32 UR8, UR4, UR10, URZ ;  /* 0x0000000a040872a5 */ /* 0x000fe2000f8e003f */
[----:B------:R-:W-:Y:S01]  /*8a80*/  IMAD.U32 R37, RZ, RZ, UR41 ;  /* 0x00000029ff257e24 */ /* 0x000fe2000f8e00ff */
[----:B------:R-:W-:Y:S01]  /*8a90*/  UIMAD UR7, UR4, UR11, UR7 ;  /* 0x0000000b040772a4 */ /* 0x000fe2000f8e0207 */
[----:B------:R-:W-:Y:S01]  /*8aa0*/  SHF.R.U64 R0, R0, 0x3, RZ ;  /* 0x0000000300007819 */ /* 0x000fe200000012ff */
[----:B------:R-:W-:Y:S01]  /*8ab0*/  IMAD.IADD R2, R80, 0x1, -R2 ;  /* 0x0000000150027824 */ /* 0x000fe200078e0a02 */
[----:B------:R-:W-:Y:S01]  /*8ac0*/  ULDC.64 UR10, c[0x0][0xae8] ;  /* 0x0002ba00000a7ab9 */ /* 0x000fe20000000a00 */
[----:B------:R-:W-:Y:S01]  /*8ad0*/  UIADD3 UR9, UR9, UR7, URZ ;  /* 0x0000000709097290 */ /* 0x000fe2000fffe03f */
[----:B------:R-:W-:Y:S01]  /*8ae0*/  LOP3.LUT R32, R0, R5, RZ, 0x3c, !PT ;  /* 0x0000000500207212 */ /* 0x000fe200078e3cff */
[----:B------:R-:W-:Y:S01]  /*8af0*/  IMAD R0, R2, 0x60, R79 ;  /* 0x0000006002007824 */ /* 0x000fe200078e024f */
[----:B------:R-:W-:Y:S01]  /*8b00*/  USHF.R.S32.HI UR4, URZ, 0x1f, UR38 ;  /* 0x0000001f3f047899 */ /* 0x000fe20008011426 */
[C---:B------:R-:W-:Y:S01]  /*8b10*/  IADD3 R9, P0, R76.reuse, 0x1800, RZ ;  /* 0x000018004c097810 */ /* 0x040fe20007f1e0ff */
[----:B------:R-:W-:Y:S01]  /*8b20*/  UIMAD.WIDE.U32 UR8, UR42, UR10, UR8 ;  /* 0x0000000a2a0872a5 */ /* 0x000fe2000f8e0008 */
[----:B------:R-:W-:Y:S01]  /*8b30*/  IMAD R2, R37, 0xc0, R0 ;  /* 0x000000c025027824 */ /* 0x000fe200078e0200 */
[----:B------:R-:W-:Y:S01]  /*8b40*/  ULDC.64 UR12, c[0x0][0xaf0] ;  /* 0x0002bc00000c7ab9 */ /* 0x000fe20000000a00 */
[C---:B------:R-:W-:Y:S01]  /*8b50*/  IADD3 R13, P2, R76.reuse, 0x3000, RZ ;  /* 0x000030004c0d7810 */ /* 0x040fe20007f5e0ff */
[----:B------:R-:W-:Y:S01]  /*8b60*/  UIMAD UR4, UR4, UR12, URZ ;  /* 0x0000000c040472a4 */ /* 0x000fe2000f8e023f */
[C---:B------:R-:W-:Y:S01]  /*8b70*/  IADD3 R25, P3, R76.reuse, 0x4800, RZ ;  /* 0x000048004c197810 */ /* 0x040fe20007f7e0ff */
[----:B------:R-:W-:Y:S01]  /*8b80*/  UIMAD UR9, UR42, UR11, UR9 ;  /* 0x0000000b2a0972a4 */ /* 0x000fe2000f8e0209 */
[----:B------:R-:W-:Y:S01]  /*8b90*/  IADD3 R29, P4, R76, 0x6000, RZ ;  /* 0x000060004c1d7810 */ /* 0x000fe20007f9e0ff */
[----:B-1----:R-:W-:Y:S01]  /*8ba0*/  @P1 IMAD.HI.U32 R0, R2, R21, RZ ;  /* 0x0000001502001227 */ /* 0x002fe200078e00ff */
[----:B------:R-:W-:Y:S01]  /*8bb0*/  UIMAD UR4, UR38, UR13, UR4 ;  /* 0x0000000d260472a4 */ /* 0x000fe2000f8e0204 */
[----:B------:R-:W-:Y:S01]  /*8bc0*/  LOP3.LUT R8, R9, 0x180, RZ, 0xc0, !PT ;  /* 0x0000018009087812 */ /* 0x000fe200078ec0ff */
[----:B------:R-:W-:Y:S01]  /*8bd0*/  UIMAD.WIDE.U32 UR38, UR38, UR12, UR8 ;  /* 0x0000000c262672a5 */ /* 0x000fe2000f8e0008 */
[----:B------:R-:W-:Y:S01]  /*8be0*/  LOP3.LUT R12, R13, 0x180, RZ, 0xc0, !PT ;  /* 0x000001800d0c7812 */ /* 0x000fe200078ec0ff */
[----:B------:R-:W-:Y:S01]  /*8bf0*/  IMAD.MOV.U32 R37, RZ, RZ, R2 ;  /* 0x000000ffff257224 */ /* 0x000fe200078e0002 */
[----:B------:R-:W-:Y:S01]  /*8c00*/  LOP3.LUT R24, R25, 0x180, RZ, 0xc0, !PT ;  /* 0x0000018019187812 */ /* 0x000fe200078ec0ff */
[----:B------:R-:W-:Y:S01]  /*8c10*/  ULDC.64 UR8, c[0x0][0xae0] ;  /* 0x0002b80000087ab9 */ /* 0x000fe20000000a00 */
[----:B------:R-:W-:Y:S01]  /*8c20*/  LOP3.LUT R28, R29, 0x180, RZ, 0xc0, !PT ;  /* 0x000001801d1c7812 */ /* 0x000fe200078ec0ff */
[----:B------:R-:W-:Y:S01]  /*8c30*/  IMAD.X R33, RZ, RZ, R77, P5 ;  /* 0x000000ffff217224 */ /* 0x000fe200028e064d */
[----:B--2---:R-:W-:-:S02]  /*8c40*/  @P1 SHF.R.U32.HI R37, RZ, R41, R0 ;  /* 0x00000029ff251219 */ /* 0x004fc40000011600 */
[----:B------:R-:W-:Y:S01]  /*8c50*/  LOP3.LUT R7, R76, 0x180, RZ, 0xc0, !PT ;  /* 0x000001804c077812 */ /* 0x000fe200078ec0ff */
[----:B------:R-:W-:Y:S01]  /*8c60*/  UIADD3 UR4, UR39, UR4, URZ ;  /* 0x0000000427047290 */ /* 0x000fe2000fffe03f */
[----:B------:R-:W-:Y:S01]  /*8c70*/  SHF.R.U64 R8, R8, 0x3, RZ ;  /* 0x0000000308087819 */ /* 0x000fe200000012ff */
[----:B------:R-:W-:Y:S01]  /*8c80*/  IMAD.U32 R21, RZ, RZ, UR39 ;  /* 0x00000027ff157e24 */ /* 0x000fe2000f8e00ff */
[----:B------:R-:W-:Y:S01]  /*8c90*/  SHF.R.U64 R12, R12, 0x3, RZ ;  /* 0x000000030c0c7819 */ /* 0x000fe200000012ff */
[----:B------:R-:W-:Y:S01]  /*8ca0*/  IMAD.U32 R20, RZ, RZ, UR38 ;  /* 0x00000026ff147e24 */ /* 0x000fe2000f8e00ff */
[----:B------:R-:W-:Y:S01]  /*8cb0*/  SHF.R.U64 R24, R24, 0x3, RZ ;  /* 0x0000000318187819 */ /* 0x000fe200000012ff */
[----:B------:R-:W5:Y:S01]  /*8cc0*/  LD.E.128 R32, desc[UR52][R32.64] ;  /* 0x0000003420207980 */ /* 0x000f62000c101d00 */
[----:B------:R-:W-:Y:S02]  /*8cd0*/  SHF.R.U64 R28, R28, 0x3, RZ ;  /* 0x000000031c1c7819 */ /* 0x000fe400000012ff */
[----:B------:R-:W-:-:S02]  /*8ce0*/  SHF.R.S32.HI R0, RZ, 0x1f, R37 ;  /* 0x0000001fff007819 */ /* 0x000fc40000011425 */
[----:B------:R-:W-:Y:S01]  /*8cf0*/  SHF.R.U64 R7, R7, 0x3, RZ ;  /* 0x0000000307077819 */ /* 0x000fe200000012ff */
        /* <DEDUP_REMOVED lines=10> */
[----:B------:R-:W-:Y:S01]  /*8da0*/  IMAD.U32 R21, RZ, RZ, UR4 ;  /* 0x00000004ff157e24 */ /* 0x000fe2000f8e00ff */
[----:B------:R-:W5:Y:S01]  /*8db0*/  LD.E.128 R8, desc[UR52][R8.64] ;  /* 0x0000003408087980 */ /* 0x000f62000c101d00 */
[----:B------:R-:W-:-:S02]  /*8dc0*/  IMAD R0, R0, UR8, RZ ;  /* 0x0000000800007c24 */ /* 0x000fc4000f8e02ff */
[----:B------:R-:W-:Y:S01]  /*8dd0*/  IMAD R41, R78, R41, R2 ;  /* 0x000000294e297224 */ /* 0x000fe200078e0202 */
[----:B------:R0:W5:Y:S01]  /*8de0*/  LD.E.128 R4, desc[UR52][R76.64] ;  /* 0x000000344c047980 */ /* 0x000162000c101d00 */
[C---:B------:R-:W-:Y:S02]  /*8df0*/  IMAD R43, R37.reuse, UR9, R0 ;  /* 0x00000009252b7c24 */ /* 0x040fe4000f8e0200 */
[----:B------:R-:W-:Y:S01]  /*8e00*/  IMAD.WIDE.U32 R20, R37, UR8, R20 ;  /* 0x0000000825147c25 */ /* 0x000fe2000f8e0014 */
[----:B------:R-:W5:Y:S01]  /*8e10*/  LD.E.128 R12, desc[UR52][R12.64] ;  /* 0x000000340c0c7980 */ /* 0x000f62000c101d00 */
[----:B------:R-:W-:Y:S01]  /*8e20*/  SHF.R.S32.HI R0, RZ, 0x1f, R41 ;  /* 0x0000001fff007819 */ /* 0x000fe20000011429 */
[----:B------:R-:W-:Y:S02]  /*8e30*/  ULDC.64 UR8, c[0x0][0xad8] ;  /* 0x0002b60000087ab9 */ /* 0x000fe40000000a00 */
[----:B------:R-:W5:Y:S01]  /*8e40*/  LD.E.128 R24, desc[UR52][R24.64] ;  /* 0x0000003418187980 */ /* 0x000f62000c101d00 */
[----:B------:R-:W-:-:S03]  /*8e50*/  IMAD.IADD R21, R21, 0x1, R43 ;  /* 0x0000000115157824 */ /* 0x000fc600078e022b */
[----:B------:R-:W5:Y:S01]  /*8e60*/  LD.E.128 R28, desc[UR52][R28.64] ;  /* 0x000000341c1c7980 */ /* 0x000f62000c101d00 */
[----:B------:R-:W-:Y:S01]  /*8e70*/  IMAD.U32 R43, RZ, RZ, UR41 ;  /* 0x00000029ff2b7e24 */ /* 0x000fe2000f8e00ff */
[----:B------:R-:W-:Y:S01]  /*8e80*/  @!PT LDS RZ, [RZ] ;  /* 0x00000000fffff984 */ /* 0x000fe20000000800 */
[----:B------:R-:W-:Y:S01]  /*8e90*/  @!PT LDS RZ, [RZ] ;  /* 0x00000000fffff984 */ /* 0x000fe20000000800 */
[----:B------:R-:W-:Y:S01]  /*8ea0*/  @!PT LDS RZ, [RZ] ;  /* 0x00000000fffff984 */ /* 0x000fe20000000800 */
[----:B------:R-:W-:Y:S01]  /*8eb0*/  @!PT LDS RZ, [RZ] ;  /* 0x00000000fffff984 */ /* 0x000fe20000000800 */
[----:B------:R1:W-:Y:S06]  /*8ec0*/  MEMBAR.ALL.CTA ;  /* 0x0000000000007992 */ /* 0x0003ec0000008000 */
[----:B-1----:R-:W1:Y:S01]  /*8ed0*/  FENCE.VIEW.ASYNC.S ;  /* 0x00000000000073c6 */ /* 0x002e620000000000 */
[----:B------:R-:W-:Y:S02]  /*8ee0*/  IMAD R0, R0, UR8, RZ ;  /* 0x0000000800007c24 */ /* 0x000fe4000f8e02ff */
[----:B------:R-:W-:-:S02]  /*8ef0*/  IMAD R43, R43, 0xc0, R79 ;  /* 0x000000c02b2b7824 */ /* 0x000fc400078e024f */
[C---:B------:R-:W-:Y:S02]  /*8f00*/  IMAD R37, R41.reuse, UR9, R0 ;  /* 0x0000000929257c24 */ /* 0x040fe4000f8e0200 */
[----:B------:R-:W-:Y:S01]  /*8f10*/  IMAD.WIDE.U32 R20, R41, UR8, R20 ;  /* 0x0000000829147c25 */ /* 0x000fe2000f8e0014 */
[----:B------:R-:W-:Y:S01]  /*8f20*/  ISETP.GE.AND P0, PT, R43, R38, PT ;  /* 0x000000262b00720c */ /* 0x000fe20003f06270 */
[----:B------:R-:W-:Y:S02]  /*8f30*/  ULDC.64 UR8, c[0x0][0xa80] ;  /* 0x0002a00000087ab9 */ /* 0x000fe40000000a00 */
[----:B------:R-:W-:Y:S01]  /*8f40*/  IMAD.IADD R21, R21, 0x1, R37 ;  /* 0x0000000115157824 */ /* 0x000fe200078e0225 */
[----:B------:R-:W-:Y:S01]  /*8f50*/  LEA R0, P1, R20, UR8, 0x1 ;  /* 0x0000000814007c11 */ /* 0x000fe2000f8208ff */
[----:B------:R-:W-:-:S03]  /*8f60*/  VIADD R3, R3, 0x19c20 ;  /* 0x00019c2003037836 */ /* 0x000fc60000000000 */
[----:B------:R-:W-:Y:S02]  /*8f70*/  LEA.HI.X R42, R20, UR9, R21, 0x1, P1 ;  /* 0x00000009142a7c11 */ /* 0x000fe400088f0c15 */
[----:B------:R-:W-:Y:S01]  /*8f80*/  PRMT R3, RZ, 0x654, R3 ;  /* 0x00000654ff037816 */ /* 0x000fe20000000003 */
[----:B-1----:R0:W1:Y:S01]  /*8f90*/  SHFL.IDX PT, R20, R0, RZ, 0x1c1f ;  /* 0x001c1fff00147589 */ /* 0x00206200000e0000 */
[----:B------:R-:W-:Y:S03]  /*8fa0*/  BSSY B1, `(.L_x_9041) ;  /* 0x0000012000017945 */ /* 0x000fe60003800000 */
[----:B------:R0:W2:Y:S01]  /*8fb0*/  SHFL.IDX PT, R21, R42, RZ, 0x1c1f ;  /* 0x001c1fff2a157589 */ /* 0x0000a200000e0000 */
[----:B------:R0:W-:Y:S01]  /*8fc0*/  SYNCS.ARRIVE.TRANS64.RED.A1T0 RZ, [R3+URZ], RZ ;  /* 0x000000ff03ff79a7 */ /* 0x0001e2000810043f */
[----:B------:R-:W-:Y:S02]  /*8fd0*/  SHF.R.S32.HI R44, RZ, 0x1f, R18 ;  /* 0x0000001fff2c7819 */ /* 0x000fe40000011412 */
[----:B------:R-:W-:Y:S01]  /*8fe0*/  SHF.R.S32.HI R45, RZ, 0x1f, R17 ;  /* 0x0000001fff2d7819 */ /* 0x000fe20000011411 */
[----:B------:R-:W-:Y:S06]  /*8ff0*/  @P0 BRA `(.L_x_9042) ;  /* 0x0000000000300947 */ /* 0x000fec0003800000 */
[----:B------:R-:W-:Y:S02]  /*9000*/  ULDC UR4, c[0x0][0xac8] ;  /* 0x0002b20000047ab9 */ /* 0x000fe40000000800 */
[----:B------:R-:W-:Y:S02]  /*9010*/  ISETP.GE.AND P1, PT, R17, UR4, PT ;  /* 0x0000000411007c0c */ /* 0x000fe4000bf26270 */
[----:B------:R-:W-:Y:S02]  /*9020*/  ISETP.GE.AND P2, PT, R18, UR4, PT ;  /* 0x0000000412007c0c */ /* 0x000fe4000bf46270 */
[----:B------:R-:W-:-:S09]  /*9030*/  ISETP.GE.AND P0, PT, R16, UR4, PT ;  /* 0x0000000410007c0c */ /* 0x000fd2000bf06270 */
[CC--:B-1----:R-:W-:Y:S02]  /*9040*/  @!P1 LEA R36, P3, R17.reuse, R20.reuse, 0x1 ;  /* 0x0000001411249211 */ /* 0x0c2fe400078608ff */
[----:B------:R-:W-:Y:S02]  /*9050*/  @!P2 LEA R40, P4, R18, R20, 0x1 ;  /* 0x000000141228a211 */ /* 0x000fe400078808ff */
[----:B0-2---:R-:W-:Y:S01]  /*9060*/  @!P0 IMAD.WIDE R2, R16, 0x2, R20 ;  /* 0x0000000210028825 */ /* 0x005fe200078e0214 */
[-C--:B------:R-:W-:Y:S02]  /*9070*/  @!P1 LEA.HI.X R37, R17, R21.reuse, R45, 0x1, P3 ;  /* 0x0000001511259211 */ /* 0x080fe400018f0c2d */
[----:B------:R-:W-:Y:S02]  /*9080*/  @!P2 LEA.HI.X R41, R18, R21, R44, 0x1, P4 ;  /* 0x000000151229a211 */ /* 0x000fe400020f0c2c */
[----:B-----5:R3:W-:Y:S04]  /*9090*/  @!P0 ST.E.128 desc[UR52][R2.64], R4 ;  /* 0x0000000402008985 */ /* 0x0207e8000c101d34 */
[----:B------:R3:W-:Y:S04]  /*90a0*/  @!P1 ST.E.128 desc[UR52][R36.64], R12 ;  /* 0x0000000c24009985 */ /* 0x0007e8000c101d34 */
[----:B------:R3:W-:Y:S02]  /*90b0*/  @!P2 ST.E.128 desc[UR52][R40.64], R28 ;  /* 0x0000001c2800a985 */ /* 0x0007e4000c101d34 */
.L_x_9042:
[----:B------:R-:W-:Y:S05]  /*90c0*/  BSYNC B1 ;  /* 0x0000000000017941 */ /* 0x000fea0003800000 */
.L_x_9041:
[----:B0--3--:R-:W-:Y:S01]  /*90d0*/  VIADD R3, R43, 0x60 ;  /* 0x000000602b037836 */ /* 0x009fe20000000000 */
[----:B-----5:R0:W3:Y:S04]  /*90e0*/  SHFL.IDX PT, R5, R42, 0x1, 0x1c1f ;  /* 0x003c1f002a057f89 */ /* 0x0200e800000e0000 */
[----:B------:R-:W-:Y:S01]  /*90f0*/  ISETP.GE.AND P0, PT, R3, R38, PT ;  /* 0x000000260300720c */ /* 0x000fe20003f06270 */
[----:B------:R0:W4:-:S12]  /*9100*/  SHFL.IDX PT, R4, R0, 0x1, 0x1c1f ;  /* 0x003c1f0000047f89 */ /* 0x00011800000e0000 */
[----:B0-----:R-:W-:Y:S05]  /*9110*/  @P0 BRA `(.L_x_9043) ;  /* 0x0000001400b00947 */ /* 0x001fea0003800000 */
[----:B------:R-:W-:Y:S02]  /*9120*/  ULDC UR4, c[0x0][0xac8] ;  /* 0x0002b20000047ab9 */ /* 0x000fe40000000800 */
[----:B------:R-:W-:Y:S02]  /*9130*/  ISETP.GE.AND P2, PT, R17, UR4, PT ;  /* 0x0000000411007c0c */ /* 0x000fe4000bf46270 */
[----:B------:R-:W-:-:S11]  /*9140*/  ISETP.GE.AND P1, PT, R16, UR4, PT ;  /* 0x0000000410007c0c */ /* 0x000fd6000bf26270 */
[C---:B----4-:R-:W-:Y:S02]  /*9150*/  @!P2 LEA R6, P0, R17.reuse, R4, 0x1 ;  /* 0x000000041106a211 */ /* 0x050fe400078008ff */
[----:B---3--:R-:W-:Y:S02]  /*9160*/  @!P1 IMAD.WIDE R2, R16, 0x2, R4 ;  /* 0x0000000210029825 */ /* 0x008fe400078e0204 */
        /* <DEDUP_REMOVED lines=9> */
.L_x_9040:
        /* <DEDUP_REMOVED lines=49> */
[----:B------:R-:W-:-:S02]  /*9510*/  IMAD R0, R0, UR10, RZ ;  /* 0x0000000a00007c24 */ /* 0x000fc4000f8e02ff */
        /* <DEDUP_REMOVED lines=23> */
[-C--:B------:R-:W-:Y:S02]  /*9690*/  @!P1 LEA.HI.X R7, R86, R5.reuse, R87, 0x2, P6 ;  /* 0x0000000556079211 */ /* 0x080fe400030f1457 */
[C---:B------:R-:W-:Y:S01]  /*96a0*/  @!P0 LEA R8, P5, R84.reuse, R4, 0x2 ;  /* 0x0000000454088211 */ /* 0x040fe200078a10ff */
[----:B------:R0:W-:Y:S01]  /*96b0*/  @!P2 ST.E.64 desc[UR52][R2.64], R74 ;  /* 0x0000004a0200a985 */ /* 0x0001e2000c101b34 */
[----:B------:R-:W-:Y:S02]  /*96c0*/  ISETP.GE.AND P2, PT, R155, UR4, PT ;  /* 0x000000049b007c0c */ /* 0x000fe4000bf46270 */
[----:B------:R-:W-:Y:S01]  /*96d0*/  @!P0 LEA.HI.X R9, R84, R5, R85, 0x2, P5 ;  /* 0x0000000554098211 */ /* 0x000fe200028f1455 */
[----:B------:R1:W-:Y:S01]  /*96e0*/  @!P1 ST.E.64 desc[UR52][R6.64], R72 ;  /* 0x0000004806009985 */ /* 0x0003e2000c101b34 */
[----:B------:R-:W-:-:S02]  /*96f0*/  ISETP.GE.AND P1, PT, R154, UR4, PT ;  /* 0x000000049a007c0c */ /* 0x000fc4000bf26270 */
[CC--:B------:R-:W-:Y:S01]  /*9700*/  @!P3 LEA R10, P6, R157.reuse, R4.reuse, 0x2 ;  /* 0x000000049d0ab211 */ /* 0x0c0fe200078c10ff */
[----:B------:R2:W-:Y:S01]  /*9710*/  @!P0 ST.E.64 desc[UR52][R8.64], R66 ;  /* 0x0000004208008985 */ /* 0x0005e2000c101b34 */
[CC--:B------:R-:W-:Y:S02]  /*9720*/  @!P4 LEA R12, P5, R156.reuse, R4.reuse, 0x2 ;  /* 0x000000049c0cc211 */ /* 0x0c0fe400078a10ff */
        /* <DEDUP_REMOVED lines=8> */
[C---:B0-----:R-:W-:Y:S02]  /*97b0*/  @!P1 LEA R2, P4, R154.reuse, R4, 0x2 ;  /* 0x000000049a029211 */ /* 0x041fe400078810ff */
[----:B------:R-:W-:Y:S01]  /*97c0*/  ISETP.GE.AND P5, PT, R23, UR4, PT ;  /* 0x0000000417007c0c */ /* 0x000fe2000bfa6270 */
[----:B------:R0:W-:Y:S01]  /*97d0*/  @!P2 ST.E.64 desc[UR52][R14.64], R56 ;  /* 0x000000380e00a985 */ /* 0x0001e2000c101b34 */
[----:B------:R-:W-:Y:S02]  /*97e0*/  @!P1 LEA.HI.X R3, R154, R5, R80, 0x2, P4 ;  /* 0x000000059a039211 */ /* 0x000fe400020f1450 */
[----:B------:R-:W-:-:S02]  /*97f0*/  ISETP.GE.AND P4, PT, R22, UR4, PT ;  /* 0x0000000416007c0c */ /* 0x000fc4000bf86270 */
[----:B------:R-:W-:Y:S01]  /*9800*/  ISETP.GE.AND P2, PT, R19, UR4, PT ;  /* 0x0000000413007c0c */ /* 0x000fe2000bf46270 */
[----:B------:R0:W-:Y:S01]  /*9810*/  @!P1 ST.E.64 desc[UR52][R2.64], R50 ;  /* 0x0000003202009985 */ /* 0x0001e2000c101b34 */
[CC--:B-1----:R-:W-:Y:S02]  /*9820*/  @!P0 LEA R6, P6, R153.reuse, R4.reuse, 0x2 ;  /* 0x0000000499068211 */ /* 0x0c2fe400078c10ff */
[C---:B--2---:R-:W-:Y:S02]  /*9830*/  @!P3 LEA R8, P1, R152.reuse, R4, 0x2 ;  /* 0x000000049808b211 */ /* 0x044fe400078210ff */
[-C--:B------:R-:W-:Y:S02]  /*9840*/  @!P0 LEA.HI.X R7, R153, R5.reuse, R79, 0x2, P6 ;  /* 0x0000000599078211 */ /* 0x080fe400030f144f */
[----:B------:R-:W-:-:S03]  /*9850*/  @!P3 LEA.HI.X R9, R152, R5, R77, 0x2, P1 ;  /* 0x000000059809b211 */ /* 0x000fc600008f144d */
[----:B------:R0:W-:Y:S01]  /*9860*/  @!P0 ST.E.64 desc[UR52][R6.64], R48 ;  /* 0x0000003006008985 */ /* 0x0001e2000c101b34 */
[-C--:B---3--:R-:W-:Y:S02]  /*9870*/  @!P5 LEA R10, P0, R23, R4.reuse, 0x2 ;  /* 0x00000004170ad211 */ /* 0x088fe400078010ff */
[CC--:B----4-:R-:W-:Y:S01]  /*9880*/  @!P4 LEA R12, P1, R22.reuse, R4.reuse, 0x2 ;  /* 0x00000004160cc211 */ /* 0x0d0fe200078210ff */
        /* <DEDUP_REMOVED lines=8> */
.L_x_9045:
[----:B------:R-:W-:Y:S05]  /*9910*/  BSYNC B1 ;  /* 0x0000000000017941 */ /* 0x000fea0003800000 */
.L_x_9044:
[----:B------:R-:W-:Y:S01]  /*9920*/  ISETP.GE.AND P0, PT, R25, R38, PT ;  /* 0x000000261900720c */ /* 0x000fe20003f06270 */
[----:B0-2---:R0:W2:Y:S04]  /*9930*/  SHFL.IDX PT, R5, R24, 0x1, 0x1c1f ;  /* 0x003c1f0018057f89 */ /* 0x0050a800000e0000 */
[----:B-1----:R0:W1:Y:S08]  /*9940*/  SHFL.IDX PT, R4, R0, 0x1, 0x1c1f ;  /* 0x003c1f0000047f89 */ /* 0x00207000000e0000 */
[----:B0-----:R-:W-:Y:S05]  /*9950*/  @P0 BRA `(.L_x_9043) ;  /* 0x0000000c00a00947 */ /* 0x001fea0003800000 */
[----:B------:R-:W-:Y:S02]  /*9960*/  ULDC UR4, c[0x0][0xac8] ;  /* 0x0002b20000047ab9 */ /* 0x000fe40000000800 */
[----:B-----5:R-:W-:Y:S02]  /*9970*/  ISETP.GE.AND P5, PT, R86, UR4, PT ;  /* 0x0000000456007c0c */ /* 0x020fe4000bfa6270 */
[----:B------:R-:W-:Y:S02]  /*9980*/  ISETP.GE.AND P1, PT, R88, UR4, PT ;  /* 0x0000000458007c0c */ /* 0x000fe4000bf26270 */
[----:B------:R-:W-:Y:S02]  /*9990*/  ISETP.GE.AND P2, PT, R84, UR4, PT ;  /* 0x0000000454007c0c */ /* 0x000fe4000bf46270 */
[----:B------:R-:W-:Y:S02]  /*99a0*/  ISETP.GE.AND P4, PT, R157, UR4, PT ;  /* 0x000000049d007c0c */ /* 0x000fe4000bf86270 */
[----:B------:R-:W-:-:S05]  /*99b0*/  ISETP.GE.AND P3, PT, R156, UR4, PT ;  /* 0x000000049c007c0c */ /* 0x000fca000bf66270 */
[-C--:B-1----:R-:W-:Y:S02]  /*99c0*/  @!P5 LEA R6, P0, R86, R4.reuse, 0x2 ;  /* 0x000000045606d211 */ /* 0x082fe400078010ff */
[----:B--2---:R-:W-:Y:S02]  /*99d0*/  @!P1 IMAD.WIDE R2, R88, 0x4, R4 ;  /* 0x0000000458029825 */ /* 0x004fe400078e0204 */
[----:B------:R-:W-:Y:S02]  /*99e0*/  @!P5 LEA.HI.X R7, R86, R5, R87, 0x2, P0 ;  /* 0x000000055607d211 */ /* 0x000fe400000f1457 */
[----:B------:R-:W-:Y:S01]  /*99f0*/  ISETP.GE.AND P0, PT, R155, UR4, PT ;  /* 0x000000049b007c0c */ /* 0x000fe2000bf06270 */
[----:B------:R0:W-:Y:S01]  /*9a00*/  @!P1 ST.E.64 desc[UR52][R2.64], R70 ;  /* 0x0000004602009985 */ /* 0x0001e2000c101b34 */
[-C--:B------:R-:W-:Y:S02]  /*9a10*/  @!P2 LEA R8, P1, R84, R4.reuse, 0x2 ;  /* 0x000000045408a211 */ /* 0x080fe400078210ff */
[-C--:B------:R-:W-:Y:S01]  /*9a20*/  @!P3 LEA R12, P6, R156, R4.reuse, 0x2 ;  /* 0x000000049c0cb211 */ /* 0x080fe200078c10ff */
[----:B------:R1:W-:Y:S01]  /*9a30*/  @!P5 ST.E.64 desc[UR52][R6.64], R68 ;  /* 0x000000440600d985 */ /* 0x0003e2000c101b34 */
[----:B------:R-:W-:-:S02]  /*9a40*/  @!P4 LEA R10, P5, R157, R4, 0x2 ;  /* 0x000000049d0ac211 */ /* 0x000fc400078a10ff */
[-C--:B------:R-:W-:Y:S02]  /*9a50*/  @!P2 LEA.HI.X R9, R84, R5.reuse, R85, 0x2, P1 ;  /* 0x000000055409a211 */ /* 0x080fe400008f1455 */
[-C--:B------:R-:W-:Y:S02]  /*9a60*/  @!P4 LEA.HI.X R11, R157, R5.reuse, R83, 0x2, P5 ;  /* 0x000000059d0bc211 */ /* 0x080fe400028f1453 */
[----:B------:R-:W-:Y:S01]  /*9a70*/  ISETP.GE.AND P1, PT, R154, UR4, PT ;  /* 0x000000049a007c0c */ /* 0x000fe2000bf26270 */
[----:B------:R2:W-:Y:S01]  /*9a80*/  @!P2 ST.E.64 desc[UR52][R8.64], R62 ;  /* 0x0000003e0800a985 */ /* 0x0005e2000c101b34 */
[----:B------:R-:W-:Y:S02]  /*9a90*/  @!P3 LEA.HI.X R13, R156, R5, R82, 0x2, P6 ;  /* 0x000000059c0db211 */ /* 0x000fe400030f1452 */
[----:B------:R-:W-:Y:S01]  /*9aa0*/  ISETP.GE.AND P2, PT, R153, UR4, PT ;  /* 0x0000000499007c0c */ /* 0x000fe2000bf46270 */
[----:B------:R3:W-:Y:S01]  /*9ab0*/  @!P4 ST.E.64 desc[UR52][R10.64], R60 ;  /* 0x0000003c0a00c985 */ /* 0x0007e2000c101b34 */
[----:B0-----:R-:W-:-:S02]  /*9ac0*/  @!P0 LEA R2, P4, R155, R4, 0x2 ;  /* 0x000000049b028211 */ /* 0x001fc400078810ff */
[----:B------:R-:W-:Y:S01]  /*9ad0*/  ISETP.GE.AND P5, PT, R152, UR4, PT ;  /* 0x0000000498007c0c */ /* 0x000fe2000bfa6270 */
[----:B------:R0:W-:Y:S01]  /*9ae0*/  @!P3 ST.E.64 desc[UR52][R12.64], R54 ;  /* 0x000000360c00b985 */ /* 0x0001e2000c101b34 */
[----:B------:R-:W-:Y:S02]  /*9af0*/  @!P0 LEA.HI.X R3, R155, R5, R81, 0x2, P4 ;  /* 0x000000059b038211 */ /* 0x000fe400020f1451 */
[----:B------:R-:W-:Y:S02]  /*9b00*/  ISETP.GE.AND P4, PT, R23, UR4, PT ;  /* 0x0000000417007c0c */ /* 0x000fe4000bf86270 */
[----:B------:R-:W-:Y:S01]  /*9b10*/  ISETP.GE.AND P3, PT, R22, UR4, PT ;  /* 0x0000000416007c0c */ /* 0x000fe2000bf66270 */
[----:B------:R4:W-:Y:S01]  /*9b20*/  @!P0 ST.E.64 desc[UR52][R2.64], R52 ;  /* 0x0000003402008985 */ /* 0x0009e2000c101b34 */
[----:B-1----:R-:W-:-:S04]  /*9b30*/  @!P1 LEA R6, P6, R154, R4, 0x2 ;  /* 0x000000049a069211 */ /* 0x002fc800078c10ff */
[-C--:B------:R-:W-:Y:S02]  /*9b40*/  @!P1 LEA.HI.X R7, R154, R5.reuse, R80, 0x2, P6 ;  /* 0x000000059a079211 */ /* 0x080fe400030f1450 */
[CC--:B--2---:R-:W-:Y:S02]  /*9b50*/  @!P2 LEA R8, P6, R153.reuse, R4.reuse, 0x2 ;  /* 0x000000049908a211 */ /* 0x0c4fe400078c10ff */
[-C--:B---3--:R-:W-:Y:S01]  /*9b60*/  @!P5 LEA R10, P0, R152, R4.reuse, 0x2 ;  /* 0x00000004980ad211 */ /* 0x088fe200078010ff */
[----:B------:R4:W-:Y:S01]  /*9b70*/  @!P1 ST.E.64 desc[UR52][R6.64], R46 ;  /* 0x0000002e06009985 */ /* 0x0009e2000c101b34 */
[-C--:B------:R-:W-:Y:S02]  /*9b80*/  @!P2 LEA.HI.X R9, R153, R5.reuse, R79, 0x2, P6 ;  /* 0x000000059909a211 */ /* 0x080fe400030f144f */
[-C--:B0-----:R-:W-:Y:S02]  /*9b90*/  @!P4 LEA R12, P1, R23, R4.reuse, 0x2 ;  /* 0x00000004170cc211 */ /* 0x081fe400078210ff */
[----:B------:R-:W-:Y:S01]  /*9ba0*/  @!P3 LEA R14, P6, R22, R4, 0x2 ;  /* 0x00000004160eb211 */ /* 0x000fe200078c10ff */
        /* <DEDUP_REMOVED lines=13> */
.L_x_9038:
        /* <DEDUP_REMOVED lines=31> */
.L_x_9046:
        /* <DEDUP_REMOVED lines=57> */
.L_x_9048:
[----:B------:R-:W-:Y:S05]  /*a200*/  BSYNC B1 ;  /* 0x0000000000017941 */ /* 0x000fea0003800000 */
.L_x_9047:
[----:B------:R-:W-:-:S06]  /*a210*/  UISETP.GT.AND UP0, UPT, UR44, 0x1, UPT ;  /* 0x000000012c00788c */ /* 0x000fcc000bf04270 */
[----:B------:R-:W-:-:S13]  /*a220*/  PLOP3.LUT P0, PT, PT, PT, UP0, 0x80, 0x0 ;  /* 0x000000000000781c */ /* 0x000fda0003f0f008 */
[----:B------:R-:W-:Y:S05]  /*a230*/  @P0 BRA `(.L_x_9043) ;  /* 0x0000000400680947 */ /* 0x000fea0003800000 */
[----:B------:R-:W1:Y:S01]  /*a240*/  LDC R11, c[0x0][0xbe8] ;  /* 0x0002fa00ff0b7b82 */ /* 0x000e620000000800 */
[--C-:B------:R-:W-:Y:S01]  /*a250*/  SHF.R.S32.HI R2, RZ, 0x1f, R10.reuse ;  /* 0x0000001fff027819 */ /* 0x100fe2000001140a */
[----:B------:R-:W-:Y:S01]  /*a260*/  ULDC.64 UR10, c[0x0][0xaa0] ;  /* 0x0002a800000a7ab9 */ /* 0x000fe20000000a00 */
[----:B------:R-:W-:Y:S01]  /*a270*/  SHF.R.S32.HI R8, RZ, 0x1f, R10 ;  /* 0x0000001fff087819 */ /* 0x000fe2000001140a */
[----:B------:R-:W-:Y:S01]  /*a280*/  UIMAD UR7, UR16, UR10, URZ ;  /* 0x0000000a100772a4 */ /* 0x000fe2000f8e023f */
[-C--:B------:R-:W-:Y:S01]  /*a290*/  LEA.HI R2, R2, R10.reuse, RZ, 0x2 ;  /* 0x0000000a02027211 */ /* 0x080fe200078f10ff */
[----:B------:R-:W-:Y:S01]  /*a2a0*/  UIMAD.WIDE.U32 UR8, UR4, UR10, URZ ;  /* 0x0000000a040872a5 */ /* 0x000fe2000f8e003f */
[----:B------:R-:W-:Y:S01]  /*a2b0*/  LEA.HI R8, R8, R10, RZ, 0x2 ;  /* 0x0000000a08087211 */ /* 0x000fe200078f10ff */
[----:B------:R-:W-:Y:S01]  /*a2c0*/  UIMAD UR7, UR4, UR11, UR7 ;  /* 0x0000000b040772a4 */ /* 0x000fe2000f8e0207 */
[----:B------:R-:W-:Y:S01]  /*a2d0*/  LOP3.LUT R2, R2, 0xfffffffc, RZ, 0xc0, !PT ;  /* 0xfffffffc02027812 */ /* 0x000fe200078ec0ff */
[----:B0-----:R-:W-:Y:S01]  /*a2e0*/  IMAD.U32 R5, RZ, RZ, UR41 ;  /* 0x00000029ff057e24 */ /* 0x001fe2000f8e00ff */
[----:B------:R-:W-:Y:S01]  /*a2f0*/  SHF.R.S32.HI R8, RZ, 0x2, R8 ;  /* 0x00000002ff087819 */ /* 0x000fe20000011408 */
[----:B------:R-:W-:Y:S01]  /*a300*/  UIADD3 UR9, UR9, UR7, URZ ;  /* 0x0000000709097290 */ /* 0x000fe2000fffe03f */
[----:B------:R-:W-:Y:S01]  /*a310*/  IMAD.U32 R6, RZ, RZ, UR41 ;  /* 0x00000029ff067e24 */ /* 0x000fe2000f8e00ff */
[----:B------:R-:W-:Y:S01]  /*a320*/  ULDC.64 UR10, c[0x0][0xae8] ;  /* 0x0002ba00000a7ab9 */ /* 0x000fe20000000a00 */
[----:B------:R-:W-:Y:S01]  /*a330*/  IMAD.IADD R2, R10, 0x1, -R2 ;  /* 0x000000010a027824 */ /* 0x000fe200078e0a02 */
[----:B------:R-:W-:Y:S01]  /*a340*/  UIMAD.WIDE.U32 UR8, UR42, UR10, UR8 ;  /* 0x0000000a2a0872a5 */ /* 0x000fe2000f8e0008 */
[----:B------:R-:W-:Y:S01]  /*a350*/  BSSY B1, `(.L_x_9049) ;  /* 0x0000037000017945 */ /* 0x000fe20003800000 */
[----:B------:R-:W-:Y:S01]  /*a360*/  SHF.R.S32.HI R10, RZ, 0x1f, R18 ;  /* 0x0000001fff0a7819 */ /* 0x000fe20000011412 */
[----:B------:R-:W-:Y:S01]  /*a370*/  IMAD R2, R2, 0x60, R8 ;  /* 0x0000006002027824 */ /* 0x000fe200078e0208 */
[----:B------:R-:W-:Y:S01]  /*a380*/  UIMAD UR9, UR42, UR11, UR9 ;  /* 0x0000000b2a0972a4 */ /* 0x000fe2000f8e0209 */
[----:B------:R-:W-:-:S02]  /*a390*/  SHF.R.S32.HI R14, RZ, 0x1f, R17 ;  /* 0x0000001fff0e7819 */ /* 0x000fc40000011411 */
[----:B------:R-:W-:Y:S01]  /*a3a0*/  IMAD R4, R5, 0xc0, R2 ;  /* 0x000000c005047824 */ /* 0x000fe200078e0202 */
[----:B-1----:R-:W-:Y:S01]  /*a3b0*/  ISETP.NE.AND P0, PT, R11, 0x1, PT ;  /* 0x000000010b00780c */ /* 0x002fe20003f05270 */
[----:B------:R-:W-:Y:S02]  /*a3c0*/  ULDC.64 UR10, c[0x0][0xaf0] ;  /* 0x0002bc00000a7ab9 */ /* 0x000fe40000000a00 */
[----:B------:R-:W-:Y:S01]  /*a3d0*/  UIMAD UR39, UR39, UR10, URZ ;  /* 0x0000000a272772a4 */ /* 0x000fe2000f8e023f */
[----:B------:R-:W-:-:S03]  /*a3e0*/  IMAD.MOV.U32 R5, RZ, RZ, R4 ;  /* 0x000000ffff057224 */ /* 0x000fc600078e0004 */
[----:B------:R-:W-:Y:S02]  /*a3f0*/  UIMAD UR4, UR38, UR11, UR39 ;  /* 0x0000000b260472a4 */ /* 0x000fe4000f8e0227 */
[----:B------:R-:W-:-:S03]  /*a400*/  UIMAD.WIDE.U32 UR38, UR38, UR10, UR8 ;  /* 0x0000000a262672a5 */ /* 0x000fc6000f8e0008 */
[----:B------:R-:W-:Y:S01]  /*a410*/  ULDC.64 UR8, c[0x0][0xae0] ;  /* 0x0002b80000087ab9 */ /* 0x000fe20000000a00 */
[----:B------:R-:W0:Y:S01]  /*a420*/  @P0 LDC R3, c[0x0][0xbec] ;  /* 0x0002fb00ff030b82 */ /* 0x000e220000000800 */
[----:B------:R-:W-:-:S07]  /*a430*/  UIADD3 UR4, UR39, UR4, URZ ;  /* 0x0000000427047290 */ /* 0x000fce000fffe03f */
[----:B------:R-:W1:Y:S01]  /*a440*/  @P0 LDC R7, c[0x0][0xbf0] ;  /* 0x0002fc00ff070b82 */ /* 0x000e620000000800 */
[----:B0-----:R-:W-:-:S04]  /*a450*/  @P0 IMAD.HI.U32 R2, R4, R3, RZ ;  /* 0x0000000304020227 */ /* 0x001fc800078e00ff */
[----:B------:R-:W-:Y:S02]  /*a460*/  IMAD.U32 R3, RZ, RZ, UR39 ;  /* 0x00000027ff037e24 */ /* 0x000fe4000f8e00ff */
[----:B------:R-:W-:Y:S01]  /*a470*/  IMAD.U32 R3, RZ, RZ, UR4 ;  /* 0x00000004ff037e24 */ /* 0x000fe2000f8e00ff */
[----:B-1----:R-:W-:-:S04]  /*a480*/  @P0 SHF.R.U32.HI R5, RZ, R7, R2 ;  /* 0x00000007ff050219 */ /* 0x002fc80000011602 */
[--C-:B------:R-:W-:Y:S01]  /*a490*/  SHF.R.S32.HI R2, RZ, 0x1f, R5.reuse ;  /* 0x0000001fff027819 */ /* 0x100fe20000011405 */
[----:B------:R-:W-:-:S04]  /*a4a0*/  IMAD.MOV R7, RZ, RZ, -R5 ;  /* 0x000000ffff077224 */ /* 0x000fc800078e0a05 */
[----:B------:R-:W-:Y:S02]  /*a4b0*/  IMAD R7, R11, R7, R4 ;  /* 0x000000070b077224 */ /* 0x000fe400078e0204 */
[----:B------:R-:W-:Y:S02]  /*a4c0*/  IMAD R4, R2, UR8, RZ ;  /* 0x0000000802047c24 */ /* 0x000fe4000f8e02ff */
[----:B------:R-:W-:Y:S02]  /*a4d0*/  IMAD.U32 R2, RZ, RZ, UR38 ;  /* 0x00000026ff027e24 */ /* 0x000fe4000f8e00ff */
[C---:B------:R-:W-:Y:S01]  /*a4e0*/  IMAD R9, R5.reuse, UR9, R4 ;  /* 0x0000000905097c24 */ /* 0x040fe2000f8e0204 */
[----:B------:R-:W-:Y:S01]  /*a4f0*/  SHF.R.S32.HI R4, RZ, 0x1f, R7 ;  /* 0x0000001fff047819 */ /* 0x000fe20000011407 */
[----:B------:R-:W-:Y:S01]  /*a500*/  IMAD.WIDE.U32 R2, R5, UR8, R2 ;  /* 0x0000000805027c25 */ /* 0x000fe2000f8e0002 */
[----:B------:R-:W-:-:S03]  /*a510*/  ULDC.64 UR8, c[0x0][0xad8] ;  /* 0x0002b60000087ab9 */ /* 0x000fc60000000a00 */
[----:B------:R-:W-:Y:S02]  /*a520*/  IMAD R4, R4, UR8, RZ ;  /* 0x0000000804047c24 */ /* 0x000fe4000f8e02ff */
[----:B------:R-:W-:Y:S02]  /*a530*/  IMAD.IADD R3, R3, 0x1, R9 ;  /* 0x0000000103037824 */ /* 0x000fe400078e0209 */
[----:B-----5:R-:W-:Y:S02]  /*a540*/  IMAD R11, R0, R11, RZ ;  /* 0x0000000b000b7224 */ /* 0x020fe400078e02ff */
[----:B------:R-:W-:Y:S02]  /*a550*/  IMAD R0, R6, 0xc0, R8 ;  /* 0x000000c006007824 */ /* 0x000fe400078e0208 */
[C---:B------:R-:W-:Y:S02]  /*a560*/  IMAD R5, R7.reuse, UR9, R4 ;  /* 0x0000000907057c24 */ /* 0x040fe4000f8e0204 */
[----:B------:R-:W-:Y:S01]  /*a570*/  IMAD.WIDE.U32 R2, R7, UR8, R2 ;  /* 0x0000000807027c25 */ /* 0x000fe2000f8e0002 */
[----:B------:R-:W-:Y:S01]  /*a580*/  ISETP.GE.AND P0, PT, R0, R11, PT ;  /* 0x0000000b0000720c */ /* 0x000fe20003f06270 */
[----:B------:R-:W-:-:S02]  /*a590*/  ULDC.64 UR8, c[0x0][0xa80] ;  /* 0x0002a00000087ab9 */ /* 0x000fc40000000a00 */
[----:B------:R-:W-:Y:S01]  /*a5a0*/  IMAD.IADD R3, R3, 0x1, R5 ;  /* 0x0000000103037824 */ /* 0x000fe200078e0205 */
[----:B------:R-:W-:-:S04]  /*a5b0*/  LEA R4, P1, R2, UR8, 0x1 ;  /* 0x0000000802047c11 */ /* 0x000fc8000f8208ff */
[----:B------:R-:W-:Y:S02]  /*a5c0*/  LEA.HI.X R5, R2, UR9, R3, 0x1, P1 ;  /* 0x0000000902057c11 */ /* 0x000fe400088f0c03 */
[----:B------:R0:W1:Y:S04]  /*a5d0*/  SHFL.IDX PT, R2, R4, RZ, 0x1c1f ;  /* 0x001c1fff04027589 */ /* 0x00006800000e0000 */
[----:B------:R0:W2:Y:S01]  /*a5e0*/  SHFL.IDX PT, R3, R5, RZ, 0x1c1f ;  /* 0x001c1fff05037589 */ /* 0x0000a200000e0000 */
[----:B------:R-:W-:Y:S05]  /*a5f0*/  @P0 BRA `(.L_x_9050) ;  /* 0x0000000000300947 */ /* 0x000fea0003800000 */
[----:B------:R-:W-:Y:S02]  /*a600*/  ULDC UR4, c[0x0][0xac8] ;  /* 0x0002b20000047ab9 */ /* 0x000fe40000000800 */
[----:B------:R-:W-:Y:S02]  /*a610*/  ISETP.GE.AND P3, PT, R17, UR4, PT ;  /* 0x0000000411007c0c */ /* 0x000fe4000bf66270 */
[----:B------:R-:W-:Y:S02]  /*a620*/  ISETP.GE.AND P4, PT, R18, UR4, PT ;  /* 0x0000000412007c0c */ /* 0x000fe4000bf86270 */
[----:B------:R-:W-:-:S09]  /*a630*/  ISETP.GE.AND P2, PT, R16, UR4, PT ;  /* 0x0000000410007c0c */ /* 0x000fd2000bf46270 */
[CC--:B-1----:R-:W-:Y:S02]  /*a640*/  @!P3 LEA R8, P0, R17.reuse, R2.reuse, 0x1 ;  /* 0x000000021108b211 */ /* 0x0c2fe400078008ff */
[----:B------:R-:W-:Y:S02]  /*a650*/  @!P4 LEA R12, P1, R18, R2, 0x1 ;  /* 0x00000002120cc211 */ /* 0x000fe400078208ff */
[----:B--2---:R-:W-:Y:S01]  /*a660*/  @!P2 IMAD.WIDE R6, R16, 0x2, R2 ;  /* 0x000000021006a825 */ /* 0x004fe200078e0202 */
[-C--:B------:R-:W-:Y:S02]  /*a670*/  @!P3 LEA.HI.X R9, R17, R3.reuse, R14, 0x1, P0 ;  /* 0x000000031109b211 */ /* 0x080fe400000f0c0e */
[----:B------:R-:W-:Y:S02]  /*a680*/  @!P4 LEA.HI.X R13, R18, R3, R10, 0x1, P1 ;  /* 0x00000003120dc211 */ /* 0x000fe400008f0c0a */
[----:B------:R3:W-:Y:S04]  /*a690*/  @!P2 ST.E.128 desc[UR52][R6.64], RZ ;  /* 0x000000ff0600a985 */ /* 0x0007e8000c101d34 */
[----:B------:R3:W-:Y:S04]  /*a6a0*/  @!P3 ST.E.128 desc[UR52][R8.64], RZ ;  /* 0x000000ff0800b985 */ /* 0x0007e8000c101d34 */
[----:B------:R3:W-:Y:S02]  /*a6b0*/  @!P4 ST.E.128 desc[UR52][R12.64], RZ ;  /* 0x000000ff0c00c985 */ /* 0x0007e4000c101d34 */
.L_x_9050:
[----:B------:R-:W-:Y:S05]  /*a6c0*/  BSYNC B1 ;  /* 0x0000000000017941 */ /* 0x000fea0003800000 */
.L_x_9049:
[----:B------:R-:W-:Y:S01]  /*a6d0*/  VIADD R0, R0, 0x60 ;  /* 0x0000006000007836 */ /* 0x000fe20000000000 */
[----:B--2---:R2:W4:Y:S04]  /*a6e0*/  SHFL.IDX PT, R3, R5, 0x1, 0x1c1f ;  /* 0x003c1f0005037f89 */ /* 0x00452800000e0000 */
[----:B------:R-:W-:Y:S01]  /*a6f0*/  ISETP.GE.AND P0, PT, R0, R11, PT ;  /* 0x0000000b0000720c */ /* 0x000fe20003f06270 */
[----:B-1----:R2:W1:-:S12]  /*a700*/  SHFL.IDX PT, R2, R4, 0x1, 0x1c1f ;  /* 0x003c1f0004027f89 */ /* 0x00245800000e0000 */
[----:B--2---:R-:W-:Y:S05]  /*a710*/  @P0 BRA `(.L_x_9043) ;  /* 0x0000000000300947 */ /* 0x004fea0003800000 */
[----:B------:R-:W-:Y:S02]  /*a720*/  ULDC UR4, c[0x0][0xac8] ;  /* 0x0002b20000047ab9 */ /* 0x000fe40000000800 */
[----:B------:R-:W-:Y:S02]  /*a730*/  ISETP.GE.AND P3, PT, R17, UR4, PT ;  /* 0x0000000411007c0c */ /* 0x000fe4000bf66270 */
[----:B------:R-:W-:Y:S02]  /*a740*/  ISETP.GE.AND P4, PT, R18, UR4, PT ;  /* 0x0000000412007c0c */ /* 0x000fe4000bf86270 */
[----:B------:R-:W-:-:S09]  /*a750*/  ISETP.GE.AND P2, PT, R16, UR4, PT ;  /* 0x0000000410007c0c */ /* 0x000fd2000bf46270 */
[CC--:B-1-3--:R-:W-:Y:S02]  /*a760*/  @!P3 LEA R6, P0, R17.reuse, R2.reuse, 0x1 ;  /* 0x000000021106b211 */ /* 0x0cafe400078008ff */
[----:B------:R-:W-:Y:S02]  /*a770*/  @!P4 LEA R8, P1, R18, R2, 0x1 ;  /* 0x000000021208c211 */ /* 0x000fe400078208ff */
[----:B0---4-:R-:W-:Y:S01]  /*a780*/  @!P2 IMAD.WIDE R4, R16, 0x2, R2 ;  /* 0x000000021004a825 */ /* 0x011fe200078e0202 */
[-C--:B------:R-:W-:Y:S02]  /*a790*/  @!P3 LEA.HI.X R7, R17, R3.reuse, R14, 0x1, P0 ;  /* 0x000000031107b211 */ /* 0x080fe400000f0c0e */
[----:B------:R-:W-:Y:S02]  /*a7a0*/  @!P4 LEA.HI.X R9, R18, R3, R10, 0x1, P1 ;  /* 0x000000031209c211 */ /* 0x000fe400008f0c0a */
[----:B------:R2:W-:Y:S04]  /*a7b0*/  @!P2 ST.E.128 desc[UR52][R4.64], RZ ;  /* 0x000000ff0400a985 */ /* 0x0005e8000c101d34 */
[----:B------:R2:W-:Y:S04]  /*a7c0*/  @!P3 ST.E.128 desc[UR52][R6.64], RZ ;  /* 0x000000ff0600b985 */ /* 0x0005e8000c101d34 */
[----:B------:R2:W-:Y:S02]  /*a7d0*/  @!P4 ST.E.128 desc[UR52][R8.64], RZ ;  /* 0x000000ff0800c985 */ /* 0x0005e4000c101d34 */
.L_x_9043:
[----:B------:R-:W-:Y:S05]  /*a7e0*/  BSYNC B0 ;  /* 0x0000000000007941 */ /* 0x000fea0003800000 */
.L_x_9037:
[----:B------:R-:W-:Y:S02]  /*a7f0*/  ULDC UR4, c[0x0][0xc3c] ;  /* 0x00030f0000047ab9 */ /* 0x000fe40000000800 */
[----:B------:R-:W-:-:S13]  /*a800*/  ISETP.GE.AND P0, PT, R39, UR4, PT ;  /* 0x0000000427007c0c */ /* 0x000fda000bf06270 */
[----:B------:R-:W-:Y:S05]  /*a810*/  @!P0 BRA `(.L_x_9051) ;  /* 0xffffff6400e08947 */ /* 0x000fea000383ffff */
[----:B------:R-:W-:Y:S05]  /*a820*/  EXIT ;  /* 0x000000000000794d */ /* 0x000fea0003800000 */
.L_x_9010:
        /* <DEDUP_REMOVED lines=14> */
[----:B0-----:R0:W-:Y:S01]  /*a910*/  STL.64 [R1], R4 ;  /* 0x0000000401007387 */ /* 0x0011e20000100a00 */
[----:B------:R-:W-:-:S03]  /*a920*/  IMAD.MOV.U32 R2, RZ, RZ, R7 ;  /* 0x000000ffff027224 */ /* 0x000fc600078e0007 */
[----:B------:R0:W-:Y:S02]  /*a930*/  STL [R1+0x8], R6 ;  /* 0x0000080601007387 */ /* 0x0001e40000100800 */
[----:B------:R-:W-:Y:S01]  /*a940*/  R2UR UR43, R2 ;  /* 0x00000000022b72ca */ /* 0x000fe200000e0000 */
[----:B------:R-:W-:Y:S06]  /*a950*/  BAR.ARV 0x4, 0x200 ;  /* 0x0108000000007b1d */ /* 0x000fec0000002000 */
[----:B------:R-:W-:Y:S08]  /*a960*/  BRA `(.L_x_9053) ;  /* 0x0000000800c07947 */ /* 0x000ff00003800000 */
.L_x_9052:
[----:B------:R-:W0:Y:S01]  /*a970*/  S2R R2, SR_TID.X ;  /* 0x0000000000027919 */ /* 0x000e220000002100 */
[----:B------:R-:W-:Y:S01]  /*a980*/  ULDC UR4, c[0x0][0xc3c] ;  /* 0x00030f0000047ab9 */ /* 0x000fe20000000800 */
[----:B------:R-:W-:Y:S01]  /*a990*/  IMAD.MOV.U32 R9, RZ, RZ, RZ ;  /* 0x000000ffff097224 */ /* 0x000fe200078e00ff */
[----:B0-----:R-:W-:-:S04]  /*a9a0*/  LOP3.LUT R7, R2, 0x1f, RZ, 0xc0, !PT ;  /* 0x0000001f02077812 */ /* 0x001fc800078ec0ff */
[----:B------:R-:W-:-:S04]  /*a9b0*/  ISETP.NE.AND P0, PT, R7, 0x1f, PT ;  /* 0x0000001f0700780c */ /* 0x000fc80003f05270 */
[----:B------:R-:W-:-:S13]  /*a9c0*/  ISETP.GE.OR P1, PT, R7, UR4, !P0 ;  /* 0x0000000407007c0c */ /* 0x000fda000c726670 */
[----:B------:R-:W0:Y:S08]  /*a9d0*/  @!P1 LDC.64 R4, c[0x0][0xc80] ;  /* 0x00032000ff049b82 */ /* 0x000e300000000a00 */
[----:B------:R-:W1:Y:S01]  /*a9e0*/  @!P1 LDC.64 R2, c[0x0][0xc78] ;  /* 0x00031e00ff029b82 */ /* 0x000e620000000a00 */
[----:B0-----:R-:W-:-:S05]  /*a9f0*/  @!P1 IMAD.WIDE.U32 R4, R7, 0x4, R4 ;  /* 0x0000000407049825 */ /* 0x001fca00078e0004 */
[----:B------:R-:W2:Y:S01]  /*aa00*/  @!P1 LDG.E R6, desc[UR52][R4.64] ;  /* 0x0000003404069981 */ /* 0x000ea2000c1e1900 */
[----:B-1----:R-:W-:-:S05]  /*aa10*/  @!P1 IMAD.WIDE.U32 R2, R7, 0x4, R2 ;  /* 0x0000000407029825 */ /* 0x002fca00078e0002 */
[----:B------:R-:W2:Y:S01]  /*aa20*/  @!P1 LDG.E R9, desc[UR52][R2.64] ;  /* 0x0000003402099981 */ /* 0x000ea2000c1e1900 */
[C---:B------:R-:W-:Y:S02]  /*aa30*/  ISETP.NE.AND P1, PT, R7.reuse, RZ, PT ;  /* 0x000000ff0700720c */ /* 0x040fe40003f25270 */
[C---:B------:R-:W-:Y:S02]  /*aa40*/  ISETP.GE.U32.AND P2, PT, R7.reuse, 0x2, PT ;  /* 0x000000020700780c */ /* 0x040fe40003f46070 */
[C---:B------:R-:W-:Y:S02]  /*aa50*/  ISETP.GE.U32.AND P3, PT, R7.reuse, 0x4, PT ;  /* 0x000000040700780c */ /* 0x040fe40003f66070 */
[C---:B------:R-:W-:Y:S02]  /*aa60*/  ISETP.GE.U32.AND P4, PT, R7.reuse, 0x8, PT ;  /* 0x000000080700780c */ /* 0x040fe40003f86070 */
[----:B------:R-:W-:Y:S01]  /*aa70*/  ISETP.GE.U32.AND P5, PT, R7, 0x10, PT ;  /* 0x000000100700780c */ /* 0x000fe20003fa6070 */
[----:B------:R-:W-:Y:S01]  /*aa80*/  UMOV UR43, URZ ;  /* 0x0000003f002b7c82 */ /* 0x000fe20008000000 */
        /* <DEDUP_REMOVED lines=13> */
[----:B------:R-:W0:Y:S01]  /*ab60*/  SHFL.UP PT, R2, R4, 0x10, RZ ;  /* 0x0600000004027989 */ /* 0x000e2200000e00ff */
[----:B------:R-:W1:Y:S01]  /*ab70*/  S2R R8, SR_CTAID.X ;  /* 0x0000000000087919 */ /* 0x000e620000002500 */
[----:B0-----:R-:W-:Y:S02]  /*ab80*/  SEL R5, R2, RZ, P5 ;  /* 0x000000ff02057207 */ /* 0x001fe40002800000 */
[----:B------:R-:W0:Y:S03]  /*ab90*/  LDC R2, c[0x0][0xc38] ;  /* 0x00030e00ff027b82 */ /* 0x000e260000000800 */
[----:B------:R-:W-:-:S05]  /*aba0*/  IMAD.IADD R5, R4, 0x1, R5 ;  /* 0x0000000104057824 */ /* 0x000fca00078e0205 */
[----:B------:R-:W0:Y:S02]  /*abb0*/  SHFL.IDX PT, R11, R5, 0x1f, 0x1f ;  /* 0x03e01f00050b7f89 */ /* 0x000e2400000e0000 */
[----:B0-----:R-:W-:-:S05]  /*abc0*/  IMAD R11, R11, R2, RZ ;  /* 0x000000020b0b7224 */ /* 0x001fca00078e02ff */
[----:B-1----:R-:W-:Y:S01]  /*abd0*/  ISETP.GT.AND P6, PT, R11, R8, PT ;  /* 0x000000080b00720c */ /* 0x002fe20003fc4270 */
[----:B------:R-:W-:-:S12]  /*abe0*/  IMAD.MOV.U32 R10, RZ, RZ, R11 ;  /* 0x000000ffff0a7224 */ /* 0x000fd800078e000b */
[----:B------:R-:W-:Y:S05]  /*abf0*/  @P6 BRA `(.L_x_9054) ;  /* 0x0000000000a46947 */ /* 0x000fea0003800000 */
[----:B------:R-:W-:Y:S01]  /*ac00*/  IMAD.MOV.U32 R11, RZ, RZ, R10 ;  /* 0x000000ffff0b7224 */ /* 0x000fe200078e000a */
[----:B------:R-:W-:Y:S01]  /*ac10*/  UMOV UR43, URZ ;  /* 0x0000003f002b7c82 */ /* 0x000fe20008000000 */
[----:B------:R-:W-:-:S05]  /*ac20*/  ULDC UR5, c[0x0][0xc3c] ;  /* 0x00030f0000057ab9 */ /* 0x000fca0000000800 */
.L_x_9056:
        /* <DEDUP_REMOVED lines=12> */
[----:B------:R-:W2:Y:S01]  /*acf0*/  @!P6 LDG.E R6, desc[UR52][R4.64] ;  /* 0x000000340406e981 */ /* 0x000ea2000c1e1900 */
        /* <DEDUP_REMOVED lines=25> */
.L_x_9054:
[----:B------:R-:W-:-:S04]  /*ae90*/  IMAD.IADD R12, R11, 0x1, -R10 ;  /* 0x000000010b0c7824 */ /* 0x000fc800078e0a0a */
[----:B------:R-:W-:-:S05]  /*aea0*/  IMAD R3, R5, R2, R12 ;  /* 0x0000000205037224 */ /* 0x000fca00078e020c */
[----:B------:R-:W-:-:S13]  /*aeb0*/  ISETP.GT.AND P0, PT, R3, R8, PT ;  /* 0x000000080300720c */ /* 0x000fda0003f04270 */
[----:B------:R-:W-:Y:S02]  /*aec0*/  VOTEU.ANY UR5, UPT, !P0 ;  /* 0x0000000000057886 */ /* 0x000fe400040e0100 */
[----:B------:R-:W-:Y:S02]  /*aed0*/  UPOPC UR4, UR5 ;  /* 0x00000005000472bf */ /* 0x000fe40008000000 */
[----:B------:R-:W-:-:S04]  /*aee0*/  ISETP.NE.AND P0, PT, RZ, UR5, PT ;  /* 0x00000005ff007c0c */ /* 0x000fc8000bf05270 */
[----:B------:R-:W-:Y:S02]  /*aef0*/  IMAD.U32 R11, RZ, RZ, UR4 ;  /* 0x00000004ff0b7e24 */ /* 0x000fe4000f8e00ff */
[----:B------:R-:W-:-:S03]  /*af00*/  IMAD.U32 R14, RZ, RZ, UR4 ;  /* 0x00000004ff0e7e24 */ /* 0x000fc6000f8e00ff */
[----:B------:R0:W1:Y:S04]  /*af10*/  SHFL.IDX PT, R6, R6, R11, 0x1f ;  /* 0x00001f0b06067589 */ /* 0x00006800000e0000 */
[----:B------:R-:W2:Y:S01]  /*af20*/  SHFL.IDX PT, R9, R9, R14, 0x1f ;  /* 0x00001f0e09097589 */ /* 0x000ea200000e0000 */
[----:B0-----:R-:W-:Y:S01]  /*af30*/  IMAD.MOV.U32 R11, RZ, RZ, RZ ;  /* 0x000000ffff0b7224 */ /* 0x001fe200078e00ff */
[----:B-1----:R-:W-:-:S04]  /*af40*/  IABS R4, R6 ;  /* 0x0000000600047213 */ /* 0x002fc80000000000 */
[----:B------:R-:W0:Y:S01]  /*af50*/  I2F.RP R10, R4 ;  /* 0x00000004000a7306 */ /* 0x000e220000209400 */
[----:B--2---:R-:W-:-:S07]  /*af60*/  IABS R15, R9 ;  /* 0x00000009000f7213 */ /* 0x004fce0000000000 */
[----:B0-----:R-:W0:Y:S02]  /*af70*/  MUFU.RCP R10, R10 ;  /* 0x0000000a000a7308 */ /* 0x001e240000001000 */
[----:B0-----:R-:W-:-:S06]  /*af80*/  VIADD R3, R10, 0xffffffe ;  /* 0x0ffffffe0a037836 */ /* 0x001fcc0000000000 */
[----:B------:R-:W0:Y:S02]  /*af90*/  F2I.FTZ.U32.TRUNC.NTZ R3, R3 ;  /* 0x0000000300037305 */ /* 0x000e24000021f000 */
[----:B0-----:R-:W-:Y:S01]  /*afa0*/  IMAD.MOV R13, RZ, RZ, -R3 ;  /* 0x000000ffff0d7224 */ /* 0x001fe200078e0a03 */
[----:B------:R-:W-:Y:S06]  /*afb0*/  @!P0 BRA `(.L_x_9057) ;  /* 0x00000000000c8947 */ /* 0x000fec0003800000 */
[----:B------:R-:W-:-:S06]  /*afc0*/  UIADD3 UR5, UR4, -0x1, URZ ;  /* 0xffffffff04057890 */ /* 0x000fcc000fffe03f */
[----:B------:R-:W-:-:S05]  /*afd0*/  IMAD.U32 R10, RZ, RZ, UR5 ;  /* 0x00000005ff0a7e24 */ /* 0x000fca000f8e00ff */
[----:B------:R0:W1:Y:S02]  /*afe0*/  SHFL.IDX PT, R11, R5, R10, 0x1f ;  /* 0x00001f0a050b7589 */ /* 0x00006400000e0000 */
.L_x_9057:
[----:B01----:R-:W-:Y:S01]  /*aff0*/  IMAD R5, R11, R2, R12 ;  /* 0x000000020b057224 */ /* 0x003fe200078e020c */
[----:B------:R-:W-:Y:S01]  /*b000*/  IABS R12, R9 ;  /* 0x00000009000c7213 */ /* 0x000fe20000000000 */
[----:B------:R-:W-:Y:S01]  /*b010*/  IMAD R11, R13, R4, RZ ;  /* 0x000000040d0b7224 */ /* 0x000fe200078e02ff */
[----:B------:R-:W-:Y:S01]  /*b020*/  UIADD3 UR43, UR4, UR43, URZ ;  /* 0x0000002b042b7290 */ /* 0x000fe2000fffe03f */
[----:B------:R-:W-:Y:S01]  /*b030*/  IMAD.MOV.U32 R2, RZ, RZ, RZ ;  /* 0x000000ffff027224 */ /* 0x000fe200078e00ff */
[----:B------:R0:W-:Y:S01]  /*b040*/  STL [R1], R5 ;  /* 0x0000000501007387 */ /* 0x0001e20000100800 */
[----:B------:R-:W-:Y:S02]  /*b050*/  IMAD.MOV.U32 R10, RZ, RZ, R15 ;  /* 0x000000ffff0a7224 */ /* 0x000fe400078e000f */
[----:B------:R-:W-:Y:S01]  /*b060*/  IMAD.HI.U32 R2, R3, R11, R2 ;  /* 0x0000000b03027227 */ /* 0x000fe200078e0002 */
[----:B------:R-:W-:-:S03]  /*b070*/  IABS R11, R6 ;  /* 0x00000006000b7213 */ /* 0x000fc60000000000 */
[----:B------:R-:W-:Y:S02]  /*b080*/  IMAD.MOV R12, RZ, RZ, -R12 ;  /* 0x000000ffff0c7224 */ /* 0x000fe400078e0a0c */
[----:B------:R-:W-:Y:S02]  /*b090*/  IMAD.MOV R11, RZ, RZ, -R11 ;  /* 0x000000ffff0b7224 */ /* 0x000fe400078e0a0b */
[----:B0-----:R-:W-:Y:S02]  /*b0a0*/  IMAD.IADD R5, R8, 0x1, -R5 ;  /* 0x0000000108057824 */ /* 0x001fe400078e0a05 */
[----:B------:R-:W0:Y:S03]  /*b0b0*/  I2F.RP R8, R10 ;  /* 0x0000000a00087306 */ /* 0x000e260000209400 */
[----:B------:R-:W-:-:S05]  /*b0c0*/  IABS R3, R5 ;  /* 0x0000000500037213 */ /* 0x000fca0000000000 */
[----:B------:R-:W-:-:S04]  /*b0d0*/  IMAD.HI.U32 R2, R2, R3, RZ ;  /* 0x0000000302027227 */ /* 0x000fc800078e00ff */
[----:B------:R-:W-:Y:S01]  /*b0e0*/  IMAD R3, R2, R11, R3 ;  /* 0x0000000b02037224 */ /* 0x000fe200078e0203 */
[----:B0-----:R-:W0:Y:S04]  /*b0f0*/  MUFU.RCP R8, R8 ;  /* 0x0000000800087308 */ /* 0x001e280000001000 */
[----:B------:R-:W-:-:S13]  /*b100*/  ISETP.GT.U32.AND P1, PT, R4, R3, PT ;  /* 0x000000030400720c */ /* 0x000fda0003f24070 */
[----:B------:R-:W-:Y:S02]  /*b110*/  @!P1 IMAD.IADD R3, R3, 0x1, -R4 ;  /* 0x0000000103039824 */ /* 0x000fe400078e0a04 */
[----:B0-----:R-:W-:Y:S02]  /*b120*/  VIADD R11, R8, 0xffffffe ;  /* 0x0ffffffe080b7836 */ /* 0x001fe40000000000 */
[----:B------:R-:W-:Y:S01]  /*b130*/  @!P1 VIADD R2, R2, 0x1 ;  /* 0x0000000102029836 */ /* 0x000fe20000000000 */
[----:B------:R-:W-:Y:S02]  /*b140*/  ISETP.GE.U32.AND P0, PT, R3, R4, PT ;  /* 0x000000040300720c */ /* 0x000fe40003f06070 */
[----:B------:R-:W-:Y:S01]  /*b150*/  LOP3.LUT R4, R5, R6, RZ, 0x3c, !PT ;  /* 0x0000000605047212 */ /* 0x000fe200078e3cff */
[----:B------:R-:W0:Y:S01]  /*b160*/  F2I.FTZ.U32.TRUNC.NTZ R3, R11 ;  /* 0x0000000b00037305 */ /* 0x000e22000021f000 */
[----:B------:R-:W-:Y:S02]  /*b170*/  ISETP.NE.AND P1, PT, R6, RZ, PT ;  /* 0x000000ff0600720c */ /* 0x000fe40003f25270 */
[----:B------:R-:W-:-:S07]  /*b180*/  ISETP.GE.AND P2, PT, R4, RZ, PT ;  /* 0x000000ff0400720c */ /* 0x000fce0003f46270 */
[----:B------:R-:W-:-:S04]  /*b190*/  @P0 VIADD R2, R2, 0x1 ;  /* 0x0000000102020836 */ /* 0x000fc80000000000 */
[----:B------:R-:W-:Y:S02]  /*b1a0*/  IMAD.MOV.U32 R8, RZ, RZ, R2 ;  /* 0x000000ffff087224 */ /* 0x000fe400078e0002 */
[----:B0-----:R-:W-:Y:S02]  /*b1b0*/  IMAD.MOV R13, RZ, RZ, -R3 ;  /* 0x000000ffff0d7224 */ /* 0x001fe400078e0a03 */
[----:B------:R-:W-:Y:S01]  /*b1c0*/  @!P2 IMAD.MOV R8, RZ, RZ, -R8 ;  /* 0x000000ffff08a224 */ /* 0x000fe200078e0a08 */
[----:B------:R-:W-:Y:S01]  /*b1d0*/  @!P1 LOP3.LUT R8, RZ, R6, RZ, 0x33, !PT ;  /* 0x00000006ff089212 */ /* 0x000fe200078e33ff */
[----:B------:R-:W-:Y:S02]  /*b1e0*/  IMAD R11, R13, R10, RZ ;  /* 0x0000000a0d0b7224 */ /* 0x000fe400078e02ff */
[----:B------:R-:W-:Y:S01]  /*b1f0*/  IMAD.MOV.U32 R2, RZ, RZ, RZ ;  /* 0x000000ffff027224 */ /* 0x000fe200078e00ff */
[-C--:B------:R-:W-:Y:S01]  /*b200*/  IABS R4, R8.reuse ;  /* 0x0000000800047213 */ /* 0x080fe20000000000 */
[----:B------:R-:W-:-:S02]  /*b210*/  IMAD R6, R6, R8, RZ ;  /* 0x0000000806067224 */ /* 0x000fc400078e02ff */
[----:B------:R-:W-:-:S04]  /*b220*/  IMAD.HI.U32 R2, R3, R11, R2 ;  /* 0x0000000b03027227 */ /* 0x000fc800078e0002 */
[----:B------:R-:W-:Y:S02]  /*b230*/  IMAD.MOV.U32 R3, RZ, RZ, R4 ;  /* 0x000000ffff037224 */ /* 0x000fe400078e0004 */
        /* <DEDUP_REMOVED lines=16> */
[----:B------:R-:W-:Y:S02]  /*b340*/  IMAD.IADD R4, R5, 0x1, -R6 ;  /* 0x0000000105047824 */ /* 0x000fe400078e0a06 */
[----:B------:R-:W-:-:S05]  /*b350*/  IMAD R2, R3, 0x10000, R2 ;  /* 0x0001000003027824 */ /* 0x000fca00078e0202 */
[----:B------:R0:W-:Y:S04]  /*b360*/  STL [R1+0x8], R2 ;  /* 0x0000080201007387 */ /* 0x0001e80000100800 */
[----:B------:R0:W-:Y:S01]  /*b370*/  STL [R1+0x4], R4 ;  /* 0x0000040401007387 */ /* 0x0001e20000100800 */
[----:B------:R-:W-:Y:S05]  /*b380*/  BRA `(.L_x_9058) ;  /* 0x00000000000c7947 */ /* 0x000fea0003800000 */
.L_x_9055:
[----:B------:R1:W-:Y:S04]  /*b390*/  STL [R1], R8 ;  /* 0x0000000801007387 */ /* 0x0003e80000100800 */
[----:B------:R1:W-:Y:S04]  /*b3a0*/  STL [R1+0x4], RZ ;  /* 0x000004ff01007387 */ /* 0x0003e80000100800 */
[----:B------:R1:W-:Y:S02]  /*b3b0*/  STL [R1+0x8], RZ ;  /* 0x000008ff01007387 */ /* 0x0003e40000100800 */
.L_x_9058:
[----:B-1----:R-:W2:Y:S04]  /*b3c0*/  LDL R8, [R1] ;  /* 0x0000000001087983 */ /* 0x002ea80000100800 */
[----:B------:R-:W2:Y:S04]  /*b3d0*/  LDL R9, [R1+0x4] ;  /* 0x0000040001097983 */ /* 0x000ea80000100800 */
[----:B------:R-:W2:Y:S01]  /*b3e0*/  LDL R10, [R1+0x8] ;  /* 0x00000800010a7983 */ /* 0x000ea20000100800 */
[----:B------:R-:W-:Y:S01]  /*b3f0*/  ISETP.NE.AND P0, PT, R7, RZ, PT ;  /* 0x000000ff0700720c */ /* 0x000fe20003f05270 */
[----:B0-----:R-:W-:-:S12]  /*b400*/  IMAD.U32 R4, RZ, RZ, UR43 ;  /* 0x0000002bff047e24 */ /* 0x001fd8000f8e00ff */
[----:B------:R-:W0:Y:S01]  /*b410*/  @!P0 S2R R3, SR_CgaCtaId ;  /* 0x0000000000038919 */ /* 0x000e220000008800 */
[----:B------:R-:W-:Y:S01]  /*b420*/  @!P0 MOV R2, 0x400 ;  /* 0x0000040000028802 */ /* 0x000fe20000000f00 */
[----:B------:R-:W-:-:S03]  /*b430*/  @!P0 IMAD.MOV.U32 R11, RZ, RZ, R4 ;  /* 0x000000ffff0b8224 */ /* 0x000fc600078e0004 */
[----:B0-----:R-:W-:-:S05]  /*b440*/  @!P0 LEA R2, R3, R2, 0x18 ;  /* 0x0000000203028211 */ /* 0x001fca00078ec0ff */
[----:B--2---:R1:W-:Y:S01]  /*b450*/  @!P0 STS.128 [R2+0x19cd0], R8 ;  /* 0x019cd00802008388 */ /* 0x0043e20000000c00 */
[----:B------:R-:W-:Y:S06]  /*b460*/  BAR.ARV 0x5, 0x200 ;  /* 0x0148000000007b1d */ /* 0x000fec0000002000 */
.L_x_9053:
[----:B------:R-:W-:Y:S01]  /*b470*/  ULDC UR4, c[0x0][0xc3c] ;  /* 0x00030f0000047ab9 */ /* 0x000fe20000000800 */
[----:B------:R2:W-:Y:S01]  /*b480*/  STL [R1+0x14], RZ ;  /* 0x000014ff01007387 */ /* 0x0005e20000100800 */
[----:B------:R-:W-:Y:S01]  /*b490*/  UISETP.GE.AND UP0, UPT, UR43, UR4, UPT ;  /* 0x000000042b00728c */ /* 0x000fe2000bf06270 */
[----:B------:R-:W-:Y:S02]  /*b4a0*/  IMAD.MOV.U32 R23, RZ, RZ, 0x1 ;  /* 0x00000001ff177424 */ /* 0x000fe400078e00ff */
[----:B------:R-:W-:-:S03]  /*b4b0*/  IMAD.MOV.U32 R18, RZ, RZ, RZ ;  /* 0x000000ffff127224 */ /* 0x000fc600078e00ff */
[----:B------:R-:W-:-:S13]  /*b4c0*/  PLOP3.LUT P0, PT, PT, PT, UP0, 0x80, 0x0 ;  /* 0x000000000000781c */ /* 0x000fda0003f0f008 */
[----:B--2---:R-:W-:Y:S05]  /*b4d0*/  @P0 BRA `(.L_x_9059) ;  /* 0x0000004800700947 */ /* 0x004fea0003800000 */
[----:B------:R-:W2:Y:S01]  /*b4e0*/  S2R R13, SR_TID.X ;  /* 0x00000000000d7919 */ /* 0x000ea20000002100 */
[----:B------:R-:W3:Y:S01]  /*b4f0*/  S2UR UR5, SR_CgaCtaId ;  /* 0x00000000000579c3 */ /* 0x000ee20000008800 */
[----:B------:R-:W-:Y:S01]  /*b500*/  IMAD.SHL.U32 R7, R0, 0x800, RZ ;  /* 0x0000080000077824 */ /* 0x000fe200078e00ff */
[----:B------:R-:W-:Y:S01]  /*b510*/  UMOV UR4, 0x400 ;  /* 0x0000040000047882 */ /* 0x000fe20000000000 */
[----:B------:R-:W-:Y:S01]  /*b520*/  STL [R1+0x14], RZ ;  /* 0x000014ff01007387 */ /* 0x000fe20000100800 */
[----:B------:R-:W-:Y:S01]  /*b530*/  IMAD.MOV.U32 R23, RZ, RZ, 0x1 ;  /* 0x00000001ff177424 */ /* 0x000fe200078e00ff */
[----:B------:R-:W-:Y:S01]  /*b540*/  ULDC UR41, c[0x0][0xc] ;  /* 0x0000030000297ab9 */ /* 0x000fe20000000800 */
[----:B------:R-:W-:Y:S01]  /*b550*/  IMAD.MOV.U32 R18, RZ, RZ, RZ ;  /* 0x000000ffff127224 */ /* 0x000fe200078e00ff */
[----:B------:R-:W-:Y:S02]  /*b560*/  ULOP3.LUT UR38, UR40, 0x1, URZ, 0xfc, !UPT ;  /* 0x0000000128267892 */ /* 0x000fe4000f8efc3f */
[----:B------:R-:W-:Y:S01]  /*b570*/  ULOP3.LUT UR42, UR40, 0x2, URZ, 0xfc, !UPT ;  /* 0x00000002282a7892 */ /* 0x000fe2000f8efc3f */
[----:B------:R-:W-:Y:S01]  /*b580*/  ULDC.64 UR50, c[0x0][0x198] ;  /* 0x0000660000327ab9 */ /* 0x000fe20000000a00 */
[----:B---3--:R-:W-:-:S06]  /*b590*/  ULEA UR4, UR5, UR4, 0x18 ;  /* 0x0000000405047291 */ /* 0x008fcc000f8ec03f */
[----:B------:R-:W-:Y:S01]  /*b5a0*/  IMAD.U32 R16, RZ, RZ, UR4 ;  /* 0x00000004ff107e24 */ /* 0x000fe2000f8e00ff */
[C---:B--2---:R-:W-:Y:S01]  /*b5b0*/  LOP3.LUT R12, R13.reuse, 0x7f, RZ, 0xc0, !PT ;  /* 0x0000007f0d0c7812 */ /* 0x044fe200078ec0ff */
[C---:B-1----:R-:W-:Y:S01]  /*b5c0*/  IMAD.SHL.U32 R2, R13.reuse, 0x10, RZ ;  /* 0x000000100d027824 */ /* 0x042fe200078e00ff */
[C---:B------:R-:W-:Y:S01]  /*b5d0*/  LOP3.LUT P0, RZ, R13.reuse, 0x4, RZ, 0xc0, !PT ;  /* 0x000000040dff7812 */ /* 0x040fe2000780c0ff */
[C---:B------:R-:W-:Y:S02]  /*b5e0*/  IMAD.SHL.U32 R3, R13.reuse, 0x20, RZ ;  /* 0x000000200d037824 */ /* 0x040fe400078e00ff */
[----:B0-----:R-:W-:Y:S01]  /*b5f0*/  IMAD.SHL.U32 R5, R12, 0x10, RZ ;  /* 0x000000100c057824 */ /* 0x001fe200078e00ff */
[----:B------:R-:W-:Y:S01]  /*b600*/  LOP3.LUT R4, R2, 0x60, RZ, 0xc0, !PT ;  /* 0x0000006002047812 */ /* 0x000fe200078ec0ff */
[----:B------:R-:W-:Y:S01]  /*b610*/  IMAD.SHL.U32 R10, R13, 0x4, RZ ;  /* 0x000000040d0a7824 */ /* 0x000fe200078e00ff */
[----:B------:R-:W-:Y:S01]  /*b620*/  LOP3.LUT R22, R3, 0x360, RZ, 0xc0, !PT ;  /* 0x0000036003167812 */ /* 0x000fe200078ec0ff */
[C---:B------:R-:W-:Y:S01]  /*b630*/  IMAD.SHL.U32 R9, R13.reuse, 0x2, RZ ;  /* 0x000000020d097824 */ /* 0x040fe200078e00ff */
[----:B------:R-:W-:Y:S01]  /*b640*/  LOP3.LUT R11, R4, 0x700, R5, 0xf8, !PT ;  /* 0x00000700040b7812 */ /* 0x000fe200078ef805 */
[----:B------:R-:W-:Y:S01]  /*b650*/  IMAD.SHL.U32 R0, R13, 0x80, RZ ;  /* 0x000000800d007824 */ /* 0x000fe200078e00ff */
[----:B------:R-:W-:-:S02]  /*b660*/  SHF.R.U32.HI R4, RZ, 0x1, R13 ;  /* 0x00000001ff047819 */ /* 0x000fc4000001160d */
[----:B------:R-:W-:Y:S02]  /*b670*/  LOP3.LUT R3, R3, 0x80, RZ, 0xc0, !PT ;  /* 0x0000008003037812 */ /* 0x000fe400078ec0ff */
[----:B------:R-:W-:Y:S02]  /*b680*/  LOP3.LUT R8, R2, 0x90, RZ, 0xc0, !PT ;  /* 0x0000009002087812 */ /* 0x000fe400078ec0ff */
[----:B------:R-:W-:Y:S02]  /*b690*/  LOP3.LUT R3, R3, 0x10, R4, 0xf8, !PT ;  /* 0x0000001003037812 */ /* 0x000fe400078ef804 */
[----:B------:R-:W-:Y:S02]  /*b6a0*/  LOP3.LUT R4, R4, 0x20, RZ, 0xc0, !PT ;  /* 0x0000002004047812 */ /* 0x000fe400078ec0ff */
[----:B------:R-:W-:Y:S02]  /*b6b0*/  LOP3.LUT R22, R22, 0x400, R5, 0xf8, !PT ;  /* 0x0000040016167812 */ /* 0x000fe400078ef805 */
[----:B------:R-:W-:-:S02]  /*b6c0*/  LOP3.LUT R5, R4, 0x10, R13, 0xf8, !PT ;  /* 0x0000001004057812 */ /* 0x000fc400078ef80d */
[----:B------:R-:W-:Y:S02]  /*b6d0*/  LOP3.LUT R3, R3, 0x10, R10, 0x78, !PT ;  /* 0x0000001003037812 */ /* 0x000fe400078e780a */
[----:B------:R-:W-:Y:S02]  /*b6e0*/  LOP3.LUT R8, R8, 0x10, R9, 0x78, !PT ;  /* 0x0000001008087812 */ /* 0x000fe400078e7809 */
[----:B------:R-:W-:Y:S02]  /*b6f0*/  LOP3.LUT R6, R0, 0x400, RZ, 0xc0, !PT ;  /* 0x0000040000067812 */ /* 0x000fe400078ec0ff */
[----:B------:R-:W-:Y:S01]  /*b700*/  LOP3.LUT R5, R5, 0x380, R0, 0xf8, !PT ;  /* 0x0000038005057812 */ /* 0x000fe200078ef800 */
[----:B------:R-:W-:Y:S01]  /*b710*/  IMAD.SHL.U32 R0, R13, 0x40, RZ ;  /* 0x000000400d007824 */ /* 0x000fe200078e00ff */
[----:B------:R-:W-:Y:S02]  /*b720*/  LOP3.LUT R22, R22, R3, RZ, 0xfc, !PT ;  /* 0x0000000316167212 */ /* 0x000fe400078efcff */
[----:B------:R-:W-:-:S02]  /*b730*/  LOP3.LUT R11, R11, R8, RZ, 0xfc, !PT ;  /* 0x000000080b0b7212 */ /* 0x000fc400078efcff */
[----:B------:R-:W-:Y:S02]  /*b740*/  SHF.R.U32.HI R3, RZ, 0x1, R12 ;  /* 0x00000001ff037819 */ /* 0x000fe4000001160c */
[----:B------:R-:W-:Y:S02]  /*b750*/  LOP3.LUT R6, R6, 0x800, R7, 0xf8, !PT ;  /* 0x0000080006067812 */ /* 0x000fe400078ef807 */
[----:B------:R-:W-:Y:S02]  /*b760*/  LOP3.LUT R5, R5, 0x70, R2, 0x78, !PT ;  /* 0x0000007005057812 */ /* 0x000fe400078e7802 */
[----:B------:R-:W-:Y:S01]  /*b770*/  LOP3.LUT R3, R3, 0x40, R0, 0xf8, !PT ;  /* 0x0000004003037812 */ /* 0x000fe200078ef800 */
[----:B------:R-:W-:Y:S01]  /*b780*/  IMAD.IADD R0, R16, 0x1, R11 ;  /* 0x0000000110007824 */ /* 0x000fe200078e020b */
[----:B------:R-:W-:Y:S02]  /*b790*/  LOP3.LUT R24, R6, R5, RZ, 0xfc, !PT ;  /* 0x0000000506187212 */ /* 0x000fe400078efcff */
[----:B------:R-:W-:-:S02]  /*b7a0*/  LOP3.LUT R2, R2, 0x10, RZ, 0xc0, !PT ;  /* 0x0000001002027812 */ /* 0x000fc400078ec0ff */
[----:B------:R0:W-:Y:S01]  /*b7b0*/  STL [R1+0x10], R0 ;  /* 0x0000100001007387 */ /* 0x0001e20000100800 */
[----:B------:R-:W-:Y:S01]  /*b7c0*/  VIADD R29, R24, 0x40 ;  /* 0x00000040181d7836 */ /* 0x000fe20000000000 */
[----:B------:R-:W-:Y:S01]  /*b7d0*/  LOP3.LUT R3, R2, 0x40, RZ, 0xfc, !PT ;  /* 0x0000004002037812 */ /* 0x000fe200078efcff */
[----:B------:R-:W-:Y:S01]  /*b7e0*/  @P0 VIADD R29, R24, 0xffffffc0 ;  /* 0xffffffc0181d0836 */ /* 0x000fe20000000000 */
[----:B0-----:R-:W-:Y:S02]  /*b7f0*/  LOP3.LUT R0, R2, 0x20, RZ, 0xfc, !PT ;  /* 0x0000002002007812 */ /* 0x001fe400078efcff */
[C---:B------:R-:W-:Y:S02]  /*b800*/  LOP3.LUT R2, R22.reuse, 0x1800, RZ, 0xfc, !PT ;  /* 0x0000180016027812 */ /* 0x040fe400078efcff */
[----:B------:R-:W-:-:S07]  /*b810*/  LOP3.LUT R0, R22, 0x2800, RZ, 0xfc, !PT ;  /* 0x0000280016007812 */ /* 0x000fce00078efcff */
.L_x_9131:
[----:B------:R-:W-:Y:S01]  /*b820*/  ULDC.64 UR4, c[0x0][0xc88] ;  /* 0x0003220000047ab9 */ /* 0x000fe20000000a00 */
[----:B------:R-:W-:Y:S01]  /*b830*/  ULDC.64 UR6, c[0x0][0xa18] ;  /* 0x0002860000067ab9 */ /* 0x000fe20000000a00 */
[----:B------:R-:W-:Y:S01]  /*b840*/  UIMAD.WIDE UR4, UR43, 0x4, UR4 ;  /* 0x000000042b0478a5 */ /* 0x000fe2000f8e0204 */
[----:B012---:R-:W0:Y:S01]  /*b850*/  LDC.64 R6, c[0x0][0x418] ;  /* 0x00010600ff067b82 */ /* 0x007e220000000a00 */
[----:B------:R-:W2:Y:S04]  /*b860*/  LDL.LU R9, [R1+0x8] ;  /* 0x0000080001097983 */ /* 0x000ea80000300800 */
[----:B------:R-:W-:Y:S02]  /*b870*/  IMAD.U32 R2, RZ, RZ, UR4 ;  /* 0x00000004ff027e24 */ /* 0x000fe4000f8e00ff */
[----:B------:R-:W-:Y:S01]  /*b880*/  IMAD.U32 R3, RZ, RZ, UR5 ;  /* 0x00000005ff037e24 */ /* 0x000fe2000f8e00ff */
[----:B------:R-:W-:Y:S01]  /*b890*/  UISETP.NE.U32.AND UP0, UPT, UR6, URZ, UPT ;  /* 0x0000003f0600728c */ /* 0x000fe2000bf05070 */
[----:B------:R-:W-:Y:S01]  /*b8a0*/  ULDC UR8, c[0x0][0x288] ;  /* 0x0000a20000087ab9 */ /* 0x000fe20000000800 */
[----:B------:R-:W-:-:S02]  /*b8b0*/  ULDC.64 UR4, c[0x0][0xa28] ;  /* 0x00028a0000047ab9 */ /* 0x000fc40000000a00 */
[----:B------:R-:W3:Y:S01]  /*b8c0*/  LDG.E R2, desc[UR52][R2.64] ;  /* 0x0000003402027981 */ /* 0x000ee2000c1e1900 */
[----:B------:R-:W-:Y:S01]  /*b8d0*/  UISETP.NE.AND.EX UP0, UPT, UR7, URZ, UPT, UP0 ;  /* 0x0000003f0700728c */ /* 0x000fe2000bf05300 */
[----:B------:R-:W-:Y:S01]  /*b8e0*/  IMAD.U32 R0, RZ, RZ, UR8 ;  /* 0x00000008ff007e24 */ /* 0x000fe2000f8e00ff */
[----:B------:R-:W-:Y:S01]  /*b8f0*/  UISETP.NE.U32.AND UP1, UPT, UR4, URZ, UPT ;  /* 0x0000003f0400728c */ /* 0x000fe2000bf25070 */
[----:B------:R-:W-:-:S03]  /*b900*/  ULDC.64 UR8, c[0x0][0xa08] ;  /* 0x0002820000087ab9 */ /* 0x000fc60000000a00 */
[----:B------:R-:W-:Y:S01]  /*b910*/  PLOP3.LUT P3, PT, PT, PT, UP0, 0x80, 0x0 ;  /* 0x000000000000781c */ /* 0x000fe20003f6f008 */
[----:B------:R-:W-:-:S06]  /*b920*/  UISETP.NE.AND.EX UP1, UPT, UR5, URZ, UPT, UP1 ;  /* 0x0000003f0500728c */ /* 0x000fcc000bf25310 */
[----:B------:R-:W-:Y:S02]  /*b930*/  PLOP3.LUT P4, PT, PT, PT, UP1, 0x80, 0x0 ;  /* 0x000000000000781c */ /* 0x000fe40003f8f018 */
[----:B---3--:R-:W-:-:S13]  /*b940*/  R2UR UR47, R2 ;  /* 0x00000000022f72ca */ /* 0x008fda00000e0000 */
        /* <DEDUP_REMOVED lines=10> */
[----:B------:R1:W3:Y:S01]  /*b9f0*/  @P3 LDG.E R0, desc[UR52][R2.64] ;  /* 0x0000003402003981 */ /* 0x0002e2000c1e1900 */
[----:B------:R-:W-:Y:S02]  /*ba00*/  ISETP.NE.U32.AND P0, PT, RZ, UR6, PT ;  /* 0x00000006ff007c0c */ /* 0x000fe4000bf05070 */
[----:B------:R-:W-:Y:S02]  /*ba10*/  ISETP.NE.U32.AND P2, PT, RZ, UR8, PT ;  /* 0x00000008ff007c0c */ /* 0x000fe4000bf45070 */
[----:B------:R-:W-:Y:S02]  /*ba20*/  ISETP.NE.AND.EX P0, PT, RZ, UR7, PT, P0 ;  /* 0x00000007ff007c0c */ /* 0x000fe4000bf05300 */
[----:B0-----:R-:W-:Y:S01]  /*ba30*/  ISETP.NE.U32.AND P1, PT, R6, RZ, PT ;  /* 0x000000ff0600720c */ /* 0x001fe20003f25070 */
[----:B-1----:R-:W-:Y:S02]  /*ba40*/  IMAD.U32 R2, RZ, RZ, UR4 ;  /* 0x00000004ff027e24 */ /* 0x002fe4000f8e00ff */
[----:B------:R-:W-:Y:S01]  /*ba50*/  IMAD.U32 R3, RZ, RZ, UR5 ;  /* 0x00000005ff037e24 */ /* 0x000fe2000f8e00ff */
[----:B------:R-:W-:-:S02]  /*ba60*/  UIADD3 UR4, UP0, UR44, UR6, URZ ;  /* 0x000000062c047290 */ /* 0x000fc4000ff1e03f */
[----:B------:R-:W-:Y:S02]  /*ba70*/  UIADD3 UR6, UP1, UR44, UR8, URZ ;  /* 0x000000082c067290 */ /* 0x000fe4000ff3e03f */
[----:B------:R0:W4:Y:S01]  /*ba80*/  @P4 LDG.E R8, desc[UR52][R2.64] ;  /* 0x0000003402084981 */ /* 0x000122000c1e1900 */
[----:B------:R-:W-:Y:S01]  /*ba90*/  UIADD3.X UR5, UR45, UR7, URZ, UP0, !UPT ;  /* 0x000000072d057290 */ /* 0x000fe200087fe43f */
[----:B------:R-:W-:Y:S01]  /*baa0*/  ISETP.NE.AND.EX P2, PT, RZ, UR9, PT, P2 ;  /* 0x00000009ff007c0c */ /* 0x000fe2000bf45320 */
[----:B------:R-:W-:Y:S01]  /*bab0*/  UIADD3.X UR7, UR45, UR9, URZ, UP1, !UPT ;  /* 0x000000092d077290 */ /* 0x000fe20008ffe43f */
[----:B------:R-:W-:-:S05]  /*bac0*/  IMAD.U32 R4, RZ, RZ, UR6 ;  /* 0x00000006ff047e24 */ /* 0x000fca000f8e00ff */
[----:B------:R-:W-:Y:S02]  /*bad0*/  IMAD.U32 R5, RZ, RZ, UR7 ;  /* 0x00000007ff057e24 */ /* 0x000fe4000f8e00ff */
[----:B0-----:R-:W-:Y:S02]  /*bae0*/  IMAD.U32 R2, RZ, RZ, UR4 ;  /* 0x00000004ff027e24 */ /* 0x001fe4000f8e00ff */
[----:B------:R-:W-:Y:S02]  /*baf0*/  IMAD.U32 R3, RZ, RZ, UR5 ;  /* 0x00000005ff037e24 */ /* 0x000fe4000f8e00ff */
[----:B------:R-:W5:Y:S04]  /*bb00*/  @P2 LDG.E R6, desc[UR52][R4.64] ;  /* 0x0000003404062981 */ /* 0x000f68000c1e1900 */
[----:B---3--:R0:W-:Y:S04]  /*bb10*/  STL [R1+0xc], R0 ;  /* 0x00000c0001007387 */ /* 0x0081e80000100800 */
[----:B0-----:R-:W3:Y:S01]  /*bb20*/  @P0 LDG.E R0, desc[UR52][R2.64] ;  /* 0x0000003402000981 */ /* 0x001ee2000c1e1900 */
[----:B------:R-:W-:Y:S01]  /*bb30*/  UMOV UR4, URZ ;  /* 0x0000003f00047c82 */ /* 0x000fe20008000000 */
[----:B------:R-:W-:-:S02]  /*bb40*/  ISETP.NE.AND.EX P1, PT, R7, RZ, PT, P1 ;  /* 0x000000ff0700720c */ /* 0x000fc40003f25310 */
[----:B------:R-:W0:Y:S01]  /*bb50*/  LDC R7, c[0x0][0x424] ;  /* 0x00010900ff077b82 */ /* 0x000e220000000800 */
[----:B----4-:R-:W-:-:S07]  /*bb60*/  @P4 R2UR UR4, R8 ;  /* 0x00000000080442ca */ /* 0x010fce00000e0000 */
[----:B------:R-:W1:Y:S01]  /*bb70*/  LDC R8, c[0x0][0x2f0] ;  /* 0x0000bc00ff087b82 */ /* 0x000e620000000800 */
[----:B------:R-:W-:Y:S01]  /*bb80*/  UMOV UR48, URZ ;  /* 0x0000003f00307c82 */ /* 0x000fe20008000000 */
[----:B------:R-:W-:Y:S01]  /*bb90*/  UMOV UR39, URZ ;  /* 0x0000003f00277c82 */ /* 0x000fe20008000000 */
[C---:B--2---:R-:W-:Y:S02]  /*bba0*/  R2UR UR36, R9.reuse ;  /* 0x00000000092472ca */ /* 0x044fe400000e0000 */
[----:B-----5:R-:W-:Y:S02]  /*bbb0*/  @P2 R2UR UR39, R6 ;  /* 0x00000000062722ca */ /* 0x020fe400000e0000 */
[C---:B------:R-:W-:Y:S02]  /*bbc0*/  LOP3.LUT R6, R9.reuse, 0xff0000, RZ, 0xc0, !PT ;  /* 0x00ff000009067812 */ /* 0x040fe400078ec0ff */
[----:B---3--:R-:W-:Y:S02]  /*bbd0*/  @P0 R2UR UR48, R0 ;  /* 0x00000000003002ca */ /* 0x008fe400000e0000 */
        /* <DEDUP_REMOVED lines=9> */
.L_x_9060:
[----:B------:R-:W-:Y:S01]  /*bc70*/  ULDC.64 UR6, c[0x0][0xa20] ;  /* 0x0002880000067ab9 */ /* 0x000fe20000000a00 */
[----:B------:R-:W-:Y:S01]  /*bc80*/  SEL R7, R7, 0x1, P1 ;  /* 0x0000000107077807 */ /* 0x000fe20000800000 */
[----:B------:R-:W-:Y:S01]  /*bc90*/  ULOP3.LUT UR36, UR36, 0xffff, URZ, 0xc0, !UPT ;  /* 0x0000ffff24247892 */ /* 0x000fe2000f8ec03f */
[----:B------:R-:W-:Y:S01]  /*bca0*/  ISETP.NE.U32.AND P0, PT, RZ, UR6, PT ;  /* 0x00000006ff007c0c */ /* 0x000fe2000bf05070 */
[----:B------:R-:W-:Y:S01]  /*bcb0*/  UIADD3 UR39, UR39, UR4, URZ ;  /* 0x0000000427277290 */ /* 0x000fe2000fffe03f */
[----:B------:R-:W-:Y:S02]  /*bcc0*/  IMAD.U32 R25, RZ, RZ, UR47 ;  /* 0x0000002fff197e24 */ /* 0x000fe4000f8e00ff */
[----:B------:R-:W-:Y:S01]  /*bcd0*/  ISETP.NE.AND.EX P0, PT, RZ, UR7, PT, P0 ;  /* 0x00000007ff007c0c */ /* 0x000fe2000bf05300 */
[----:B0-----:R-:W-:-:S12]  /*bce0*/  IMAD R2, R7, R8, RZ ;  /* 0x0000000807027224 */ /* 0x001fd800078e02ff */
[----:B------:R-:W-:Y:S05]  /*bcf0*/  @!P0 BRA `(.L_x_9061) ;  /* 0x0000000000188947 */ /* 0x000fea0003800000 */
[----:B------:R-:W-:-:S04]  /*bd00*/  UIADD3 UR5, UP0, UR44, UR6, URZ ;  /* 0x000000062c057290 */ /* 0x000fc8000ff1e03f */
[----:B------:R-:W-:Y:S02]  /*bd10*/  UIADD3.X UR6, UR45, UR7, URZ, UP0, !UPT ;  /* 0x000000072d067290 */ /* 0x000fe400087fe43f */
[----:B------:R-:W-:-:S04]  /*bd20*/  IMAD.U32 R2, RZ, RZ, UR5 ;  /* 0x00000005ff027e24 */ /* 0x000fc8000f8e00ff */
[----:B------:R-:W-:-:S05]  /*bd30*/  IMAD.U32 R3, RZ, RZ, UR6 ;  /* 0x00000006ff037e24 */ /* 0x000fca000f8e00ff */
[----:B------:R0:W5:Y:S01]  /*bd40*/  LDG.E R2, desc[UR52][R2.64] ;  /* 0x0000003402027981 */ /* 0x000162000c1e1900 */
[----:B------:R-:W-:Y:S05]  /*bd50*/  BRA `(.L_x_9062) ;  /* 0x0000000000107947 */ /* 0x000fea0003800000 */
.L_x_9061:
[----:B------:R-:W-:Y:S05]  /*bd60*/  @!P2 BRA `(.L_x_9062) ;  /* 0x00000000000ca947 */ /* 0x000fea0003800000 */
[----:B------:R-:W2:Y:S04]  /*bd70*/  LDG.E R3, desc[UR52][R4.64] ;  /* 0x0000003404037981 */ /* 0x000ea8000c1e1900 */
[----:B------:R-:W2:Y:S02]  /*bd80*/  LDG.E R2, desc[UR52][R4.64+0x4] ;  /* 0x0000043404027981 */ /* 0x000ea4000c1e1900 */
[----:B--2---:R-:W-:-:S07]  /*bd90*/  IMAD.IADD R2, R2, 0x1, -R3 ;  /* 0x0000000102027824 */ /* 0x004fce00078e0a03 */
.L_x_9062:
[----:B-----5:R-:W-:Y:S01]  /*bda0*/  VIADD R2, R2, -UR4 ;  /* 0x8000000402027c36 */ /* 0x020fe20008000000 */
[----:B------:R-:W-:-:S03]  /*bdb0*/  LOP3.LUT R27, R0, 0xff, RZ, 0xc0, !PT ;  /* 0x000000ff001b7812 */ /* 0x000fc600078ec0ff */
[C---:B0-----:R-:W-:Y:S01]  /*bdc0*/  VIADD R3, R2.reuse, 0x7f ;  /* 0x0000007f02037836 */ /* 0x041fe20000000000 */
[----:B------:R-:W-:-:S04]  /*bdd0*/  ISETP.GE.AND P0, PT, R2, 0x1, PT ;  /* 0x000000010200780c */ /* 0x000fc80003f06270 */
[----:B------:R-:W-:-:S04]  /*bde0*/  SHF.R.S32.HI R2, RZ, 0x1f, R3 ;  /* 0x0000001fff027819 */ /* 0x000fc80000011403 */
[----:B------:R-:W-:-:S04]  /*bdf0*/  LEA.HI R2, R2, R3, RZ, 0x7 ;  /* 0x0000000302027211 */ /* 0x000fc800078f38ff */
[----:B------:R-:W-:Y:S01]  /*be00*/  SHF.R.S32.HI R4, RZ, 0x7, R2 ;  /* 0x00000007ff047819 */ /* 0x000fe20000011402 */
[----:B------:R-:W-:Y:S01]  /*be10*/  IMAD.MOV.U32 R2, RZ, RZ, RZ ;  /* 0x000000ffff027224 */ /* 0x000fe200078e00ff */
[----:B------:R-:W-:Y:S06]  /*be20*/  @!P0 BRA `(.L_x_9063) ;  /* 0x0000000000748947 */ /* 0x000fec0003800000 */
[----:B------:R-:W-:-:S04]  /*be30*/  SHF.R.U32.HI R0, RZ, 0x10, R0 ;  /* 0x00000010ff007819 */ /* 0x000fc80000011600 */
[----:B------:R-:W-:-:S13]  /*be40*/  ISETP.NE.AND P0, PT, R0, RZ, PT ;  /* 0x000000ff0000720c */ /* 0x000fda0003f05270 */
[----:B------:R-:W0:Y:S02]  /*be50*/  @!P0 LDC R0, c[0x0][0x9f0] ;  /* 0x00027c00ff008b82 */ /* 0x000e240000000800 */
[-C--:B0-----:R-:W-:Y:S02]  /*be60*/  IABS R6, R0.reuse ;  /* 0x0000000000067213 */ /* 0x081fe40000000000 */
[----:B------:R-:W-:Y:S02]  /*be70*/  IADD3 R5, R0, -0x1, R4 ;  /* 0xffffffff00057810 */ /* 0x000fe40007ffe004 */
[----:B------:R-:W0:Y:S02]  /*be80*/  I2F.RP R8, R6 ;  /* 0x0000000600087306 */ /* 0x000e240000209400 */
[----:B------:R-:W-:-:S04]  /*be90*/  LOP3.LUT R2, R5, R0, RZ, 0x3c, !PT ;  /* 0x0000000005027212 */ /* 0x000fc800078e3cff */
[----:B------:R-:W-:Y:S02]  /*bea0*/  ISETP.GE.AND P2, PT, R2, RZ, PT ;  /* 0x000000ff0200720c */ /* 0x000fe40003f46270 */
        /* <DEDUP_REMOVED lines=21> */
.L_x_9063:
[-C--:B------:R-:W-:Y:S01]  /*c000*/  IMAD R27, R27, R2.reuse, RZ ;  /* 0x000000021b1b7224 */ /* 0x080fe200078e02ff */
[----:B------:R-:W-:Y:S04]  /*c010*/  BSSY B7, `(.L_x_9064) ;  /* 0x0000322000077945 */ /* 0x000fe80003800000 */
[----:B------:R-:W-:-:S04]  /*c020*/  VIADDMNMX R0, R27, R2, R4, PT ;  /* 0x000000021b007246 */ /* 0x000fc80003800104 */
        /* <DEDUP_REMOVED lines=13> */
[----:B-1----:R-:W2:Y:S01]  /*c100*/  @P0 ATOMG.E.ADD.STRONG.GPU PT, R3, desc[UR52][R2.64], R5 ;  /* 0x00000005020309a8 */ /* 0x002ea200081ee1f4 */
[----:B------:R-:W0:Y:S02]  /*c110*/  S2R R4, SR_LTMASK ;  /* 0x0000000000047919 */ /* 0x000e240000003900 */
[----:B0-----:R-:W-:-:S04]  /*c120*/  LOP3.LUT R4, R4, UR4, RZ, 0xc0, !PT ;  /* 0x0000000404047c12 */ /* 0x001fc8000f8ec0ff */
[----:B------:R-:W0:Y:S01]  /*c130*/  POPC R7, R4 ;  /* 0x0000000400077309 */ /* 0x000e220000000000 */
[----:B--2---:R-:W0:Y:S02]  /*c140*/  SHFL.IDX PT, R0, R3, R0, 0x1f ;  /* 0x00001f0003007589 */ /* 0x004e2400000e0000 */
[----:B0-----:R-:W-:-:S05]  /*c150*/  IADD3 R0, R0, UR41, R7 ;  /* 0x0000002900007c10 */ /* 0x001fca000fffe007 */
[----:B------:R1:W-:Y:S01]  /*c160*/  STL [R1], R0 ;  /* 0x0000000001007387 */ /* 0x0003e20000100800 */
[----:B------:R-:W-:Y:S05]  /*c170*/  BRA `(.L_x_9066) ;  /* 0x00000030002c7947 */ /* 0x000fea0003800000 */
.L_x_9065:
        /* <DEDUP_REMOVED lines=20> */
.L_x_9068:
[----:B------:R-:W-:Y:S05]  /*c2c0*/  BSYNC B6 ;  /* 0x0000000000067941 */ /* 0x000fea0003800000 */
.L_x_9067:
        /* <DEDUP_REMOVED lines=22> */
.L_x_9070:
[----:B------:R-:W-:Y:S05]  /*c430*/  BSYNC B6 ;  /* 0x0000000000067941 */ /* 0x000fea0003800000 */
.L_x_9069:
        /* <DEDUP_REMOVED lines=20> */
.L_x_9072:
[----:B------:R-:W-:Y:S05]  /*c580*/  BSYNC B6 ;  /* 0x0000000000067941 */ /* 0x000fea0003800000 */
.L_x_9071:
        /* <DEDUP_REMOVED lines=19> */
.L_x_9074:
[----:B------:R-:W-:Y:S05]  /*c6c0*/  BSYNC B6 ;  /* 0x0000000000067941 */ /* 0x000fea0003800000 */
.L_x_9073:
        /* <DEDUP_REMOVED lines=8> */
[----:B------:R-:W0:Y:S01]  /*c750*/  S2R R17, SR_TID.X ;  /* 0x0000000000117919 */ /* 0x000e220000002100 */
[----:B------:R-:W-:-:S03]  /*c760*/  ULDC.64 UR4, c[0x0][0xa08] ;  /* 0x0002820000047ab9 */ /* 0x000fc60000000a00 */
[----:B------:R1:W2:Y:S02]  /*c770*/  @P0 LDG.E R25, desc[UR52][R2.64] ;  /* 0x0000003402190981 */ /* 0x0002a4000c1e1900 */
[----:B-1----:R-:W1:Y:S01]  /*c780*/  LDC.64 R2, c[0x0][0x418] ;  /* 0x00010600ff027b82 */ /* 0x002e620000000a00 */
[----:B0-----:R-:W-:-:S04]  /*c790*/  SHF.R.U32.HI R20, RZ, 0x5, R17 ;  /* 0x00000005ff147819 */ /* 0x001fc80000011611 */
[----:B------:R-:W-:Y:S02]  /*c7a0*/  LOP3.LUT R20, R20, 0x3, RZ, 0xc0, !PT ;  /* 0x0000000314147812 */ /* 0x000fe400078ec0ff */
[----:B-1----:R-:W-:Y:S01]  /*c7b0*/  LOP3.LUT P0, RZ, R2, UR4, RZ, 0xfc, !PT ;  /* 0x0000000402ff7c12 */ /* 0x002fe2000f80fcff */
[----:B------:R-:W-:-:S03]  /*c7c0*/  UMOV UR4, 0xffffffff ;  /* 0xffffffff00047882 */ /* 0x000fc60000000000 */
[----:B------:R-:W-:Y:S02]  /*c7d0*/  LOP3.LUT P0, RZ, R3, UR5, RZ, 0xfc, P0 ;  /* 0x0000000503ff7c12 */ /* 0x000fe4000800fcff */
[----:B--2---:R-:W-:Y:S02]  /*c7e0*/  SHF.R.S32.HI R28, RZ, 0x1f, R25 ;  /* 0x0000001fff1c7819 */ /* 0x004fe40000011419 */
[----:B------:R-:W-:Y:S01]  /*c7f0*/  SEL R17, R25, RZ, !P0 ;  /* 0x000000ff19117207 */ /* 0x000fe20004000000 */
[----:B------:R-:W-:Y:S08]  /*c800*/  BRA.DIV UR4, `(.L_x_9075) ;  /* 0x0000003e04107947 */ /* 0x000ff0000b800000 */
[----:B------:R0:W1:Y:S02]  /*c810*/  SHFL.IDX PT, R14, R20, RZ, 0x1f ;  /* 0x00001fff140e7589 */ /* 0x00006400000e0000 */
.L_x_9150:
[----:B-1----:R-:W-:Y:S02]  /*c820*/  ISETP.NE.AND P0, PT, R14, RZ, PT ;  /* 0x000000ff0e00720c */ /* 0x002fe40003f05270 */
[----:B------:R-:W-:Y:S02]  /*c830*/  PLOP3.LUT P1, PT, PT, PT, PT, 0x8, 0x0 ;  /* 0x000000000000781c */ /* 0x000fe40003f2e170 */
[----:B------:R-:W-:-:S11]  /*c840*/  LOP3.LUT R26, R26, 0xfffffffe, RZ, 0xc0, !PT ;  /* 0xfffffffe1a1a7812 */ /* 0x000fd600078ec0ff */
[----:B------:R-:W-:Y:S01]  /*c850*/  @P1 LOP3.LUT R26, R26, 0x1, RZ, 0xfc, !PT ;  /* 0x000000011a1a1812 */ /* 0x000fe200078efcff */
[----:B------:R-:W-:Y:S06]  /*c860*/  @P0 BRA `(.L_x_9076) ;  /* 0x0000000400b80947 */ /* 0x000fec0003800000 */
[----:B------:R-:W2:Y:S01]  /*c870*/  LDL R0, [R1+0x8] ;  /* 0x0000080001007983 */ /* 0x000ea20000100800 */
[----:B------:R-:W-:Y:S01]  /*c880*/  UMOV UR4, 0xffffffff ;  /* 0xffffffff00047882 */ /* 0x000fe20000000000 */
[----:B--2---:R-:W-:Y:S02]  /*c890*/  VIADD R0, R0, 0xffffffff ;  /* 0xffffffff00007836 */ /* 0x004fe40000000000 */
[----:B------:R-:W-:Y:S05]  /*c8a0*/  BRA.DIV UR4, `(.L_x_9077) ;  /* 0x0000003e04087947 */ /* 0x000fea000b800000 */
[----:B------:R-:W-:-:S13]  /*c8b0*/  ELECT P6, URZ, PT ;  /* 0x00000000003f782f */ /* 0x000fda00038c0000 */
.L_x_9153:
[----:B------:R-:W-:Y:S05]  /*c8c0*/  @!P6 BRA `(.L_x_9076) ;  /* 0x0000000400a0e947 */ /* 0x000fea0003800000 */
[----:B------:R-:W-:-:S04]  /*c8d0*/  ISETP.NE.U32.AND P0, PT, R2, RZ, PT ;  /* 0x000000ff0200720c */ /* 0x000fc80003f05070 */
[----:B------:R-:W-:-:S13]  /*c8e0*/  ISETP.NE.AND.EX P0, PT, R3, RZ, PT, P0 ;  /* 0x000000ff0300720c */ /* 0x000fda0003f05300 */
[----:B------:R-:W-:Y:S05]  /*c8f0*/  @!P0 BRA `(.L_x_9078) ;  /* 0x0000000000448947 */ /* 0x000fea0003800000 */
[----:B------:R-:W1:Y:S01]  /*c900*/  LDC R7, c[0x0][0x43c] ;  /* 0x00010f00ff077b82 */ /* 0x000e620000000800 */
[----:B------:R-:W-:Y:S01]  /*c910*/  ULDC.64 UR4, c[0x0][0x428] ;  /* 0x00010a0000047ab9 */ /* 0x000fe20000000a00 */
[----:B-1----:R-:W-:-:S13]  /*c920*/  ISETP.NE.AND P0, PT, R7, 0x1, PT ;  /* 0x000000010700780c */ /* 0x002fda0003f05270 */
        /* <DEDUP_REMOVED lines=14> */
.L_x_9078:
[----:B------:R-:W-:Y:S01]  /*ca10*/  IMAD R4, R18, 0x8, R16 ;  /* 0x0000000812047824 */ /* 0x000fe200078e0210 */
[----:B-1----:R-:W-:Y:S01]  /*ca20*/  SHF.L.U32 R3, R23, 0x1f, RZ ;  /* 0x0000001f17037819 */ /* 0x002fe200000006ff */
[----:B------:R-:W1:Y:S03]  /*ca30*/  S2R R2, SR_TID.X ;  /* 0x0000000000027919 */ /* 0x000e660000002100 */
[----:B------:R-:W2:Y:S01]  /*ca40*/  SYNCS.PHASECHK.TRANS64.TRYWAIT P0, [R4+URZ+0x19c80], R3 ;  /* 0x019c8003040075a7 */ /* 0x000ea2000800017f */
[----:B-1----:R-:W-:-:S04]  /*ca50*/  LOP3.LUT R2, R2, 0x7f, RZ, 0xc0, !PT ;  /* 0x0000007f02027812 */ /* 0x002fc800078ec0ff */
[----:B------:R-:W-:Y:S01]  /*ca60*/  ISETP.NE.AND P1, PT, R2, RZ, PT ;  /* 0x000000ff0200720c */ /* 0x000fe20003f25270 */
[----:B--2---:R-:W-:-:S12]  /*ca70*/  @!P0 BRA `(.L_x_9079) ;  /* 0x0000003800b48947 */ /* 0x004fd80003800000 */
.L_x_9154:
        /* <DEDUP_REMOVED lines=8> */
.L_x_9080:
[----:B------:R-:W-:Y:S01]  /*cb00*/  IMAD R2, R18, 0x3000, R16 ;  /* 0x0000300012027824 */ /* 0x000fe200078e0210 */
[----:B------:R-:W-:Y:S01]  /*cb10*/  R2UR UR33, R4 ;  /* 0x00000000042172ca */ /* 0x000fe200000e0000 */
[----:B------:R-:W-:Y:S01]  /*cb20*/  UIADD3 UR4, UP0, UR50, 0x470, URZ ;  /* 0x0000047032047890 */ /* 0x000fe2000ff1e03f */
[----:B------:R-:W-:Y:S01]  /*cb30*/  LEA R0, R0, UR39, 0x7 ;  /* 0x0000002700007c11 */ /* 0x000fe2000f8e38ff */
[----:B------:R-:W-:Y:S01]  /*cb40*/  UMOV UR6, 0x0 ;  /* 0x0000000000067882 */ /* 0x000fe20000000000 */
[----:B------:R-:W-:Y:S01]  /*cb50*/  R2UR UR8, R2 ;  /* 0x00000000020872ca */ /* 0x000fe200000e0000 */
[----:B------:R-:W-:Y:S01]  /*cb60*/  UIADD3.X UR5, URZ, UR51, URZ, UP0, !UPT ;  /* 0x000000333f057290 */ /* 0x000fe200087fe43f */
[----:B-----5:R-:W-:Y:S01]  /*cb70*/  R2UR UR37, R17 ;  /* 0x00000000112572ca */ /* 0x020fe200000e0000 */
[----:B------:R-:W-:Y:S01]  /*cb80*/  UMOV UR7, 0x14f00000 ;  /* 0x14f0000000077882 */ /* 0x000fe20000000000 */
[----:B------:R-:W-:Y:S01]  /*cb90*/  R2UR UR35, R0 ;  /* 0x00000000002372ca */ /* 0x000fe200000e0000 */
[----:B------:R-:W-:Y:S01]  /*cba0*/  UMOV UR34, URZ ;  /* 0x0000003f00227c82 */ /* 0x000fe20008000000 */
[----:B------:R-:W-:Y:S01]  /*cbb0*/  UMOV UR18, 0x20 ;  /* 0x0000002000127882 */ /* 0x000fe20000000000 */
[----:B------:R-:W-:Y:S01]  /*cbc0*/  UMOV UR20, UR36 ;  /* 0x0000002400147c82 */ /* 0x000fe20008000000 */
[----:B------:R-:W-:Y:S01]  /*cbd0*/  UMOV UR10, 0x40 ;  /* 0x00000040000a7882 */ /* 0x000fe20000000000 */
[----:B------:R-:W-:Y:S01]  /*cbe0*/  UIADD3 UR33, UR33, 0x19c70, URZ ;  /* 0x00019c7021217890 */ /* 0x000fe2000fffe03f */
[----:B------:R-:W-:-:S03]  /*cbf0*/  UMOV UR12, UR36 ;  /* 0x00000024000c7c82 */ /* 0x000fc60008000000 */
[----:B------:R-:W-:Y:S02]  /*cc00*/  UIADD3 UR32, UR8, 0x9000, URZ ;  /* 0x0000900008207890 */ /* 0x000fe4000fffe03f */
[----:B------:R-:W-:Y:S02]  /*cc10*/  UIADD3 UR16, UR8, 0xa000, URZ ;  /* 0x0000a00008107890 */ /* 0x000fe4000fffe03f */
[----:B------:R-:W-:Y:S01]  /*cc20*/  UIADD3 UR8, UR8, 0xb000, URZ ;  /* 0x0000b00008087890 */ /* 0x000fe2000fffe03f */
[----:B------:R-:W-:Y:S01]  /*cc30*/  UMOV UR21, UR37 ;  /* 0x0000002500157c82 */ /* 0x000fe20008000000 */
[----:B------:R-:W-:Y:S01]  /*cc40*/  UMOV UR17, UR33 ;  /* 0x0000002100117c82 */ /* 0x000fe20008000000 */
[----:B------:R-:W-:Y:S01]  /*cc50*/  UMOV UR19, UR35 ;  /* 0x0000002300137c82 */ /* 0x000fe20008000000 */
[----:B------:R-:W-:Y:S01]  /*cc60*/  UMOV UR13, UR37 ;  /* 0x00000025000d7c82 */ /* 0x000fe20008000000 */
[----:B------:R-:W-:Y:S01]  /*cc70*/  UMOV UR9, UR33 ;  /* 0x0000002100097c82 */ /* 0x000fe20008000000 */
[----:B------:R-:W-:Y:S01]  /*cc80*/  UMOV UR11, UR35 ;  /* 0x00000023000b7c82 */ /* 0x000fe20008000000 */
[----:B------:R2:W-:Y:S01]  /*cc90*/  UTMALDG.4D [UR32], [UR4], desc[UR6] ;  /* 0x00000620040075b4 */ /* 0x0005e20008019000 */
[----:B------:R2:W-:Y:S01]  /*cca0*/  UTMALDG.4D [UR16], [UR4], desc[UR6] ;  /* 0x00000610040075b4 */ /* 0x0005e20008019000 */
[----:B------:R2:W-:Y:S01]  /*ccb0*/  UTMALDG.4D [UR8], [UR4], desc[UR6] ;  /* 0x00000608040075b4 */ /* 0x0005e20008019000 */
[----:B------:R-:W3:Y:S02]  /*ccc0*/  SYNCS.PHASECHK.TRANS64.TRYWAIT P0, [R4+URZ+0x19c40], R3 ;  /* 0x019c4003040075a7 */ /* 0x000ee4000800017f */
[----:B--23--:R-:W-:Y:S05]  /*ccd0*/  @!P0 BRA `(.L_x_9081) ;  /* 0x0000003800308947 */ /* 0x00cfea0003800000 */
.L_x_9155:
        /* <DEDUP_REMOVED lines=8> */
.L_x_9082:
        /* <DEDUP_REMOVED lines=10> */
[----:B------:R-:W-:Y:S01]  /*ce00*/  UMOV UR18, 0x20 ;  /* 0x0000002000127882 */ /* 0x000fe20000000000 */
[----:B------:R-:W-:Y:S01]  /*ce10*/  UMOV UR20, UR36 ;  /* 0x0000002400147c82 */ /* 0x000fe20008000000 */
[----:B------:R-:W-:Y:S01]  /*ce20*/  UMOV UR10, 0x40 ;  /* 0x00000040000a7882 */ /* 0x000fe20000000000 */
[----:B------:R-:W-:Y:S01]  /*ce30*/  UIADD3 UR24, UR8, 0x13800, URZ ;  /* 0x0001380008187890 */ /* 0x000fe2000fffe03f */
[----:B------:R-:W-:Y:S01]  /*ce40*/  PLOP3.LUT P0, PT, PT, PT, PT, 0x80, 0x0 ;  /* 0x000000000000781c */ /* 0x000fe20003f0f070 */
[----:B------:R-:W-:Y:S01]  /*ce50*/  UIADD3 UR25, UR25, 0x19c30, URZ ;  /* 0x00019c3019197890 */ /* 0x000fe2000fffe03f */
[----:B------:R-:W-:Y:S01]  /*ce60*/  LOP3.LUT R26, R26, 0xfffffffe, RZ, 0xc0, !PT ;  /* 0xfffffffe1a1a7812 */ /* 0x000fe200078ec0ff */
[----:B------:R-:W-:-:S02]  /*ce70*/  UIADD3 UR16, UR8, 0x14800, URZ ;  /* 0x0001480008107890 */ /* 0x000fc4000fffe03f */
        /* <DEDUP_REMOVED lines=8> */
[----:B------:R-:W-:Y:S01]  /*cf00*/  UMOV UR9, UR25 ;  /* 0x0000001900097c82 */ /* 0x000fe20008000000 */
[----:B------:R-:W-:Y:S01]  /*cf10*/  @P0 LOP3.LUT R26, R26, 0x1, RZ, 0xfc, !PT ;  /* 0x000000011a1a0812 */ /* 0x000fe200078efcff */
[----:B------:R3:W-:Y:S01]  /*cf20*/  UTMALDG.4D [UR16], [UR4], desc[UR6] ;  /* 0x00000610040075b4 */ /* 0x0007e20008019000 */
[----:B------:R3:W-:Y:S02]  /*cf30*/  UTMALDG.4D [UR8], [UR4], desc[UR6] ;  /* 0x00000608040075b4 */ /* 0x0007e40008019000 */
[----:B---3--:R-:W-:-:S03]  /*cf40*/  NOP ;  /* 0x0000000000007918 */ /* 0x008fc60000000000 */
.L_x_9076:
[----:B------:R-:W-:Y:S05]  /*cf50*/  WARPSYNC.ALL ;  /* 0x0000000000007948 */ /* 0x000fea0003800000 */
[----:B------:R-:W-:Y:S01]  /*cf60*/  VIADD R0, R16, 0xf000 ;  /* 0x0000f00010007836 */ /* 0x000fe20000000000 */
        /* <DEDUP_REMOVED lines=19> */
[----:B-12---:R-:W-:Y:S02]  /*d0a0*/  IMAD.U32 R4, RZ, RZ, UR6 ;  /* 0x00000006ff047e24 */ /* 0x006fe4000f8e00ff */
        /* <DEDUP_REMOVED lines=9> */
[----:B0-----:R-:W-:-:S07]  /*d140*/  LEPC R20, `(.L_x_9084) ;  /* 0x000000001014794e */ /* 0x001fce0000000000 */
[----:B-1----:R-:W-:Y:S05]  /*d150*/  CALL.ABS.NOINC R2 ;  /* 0x0000000002007343 */ /* 0x002fea0003c00000 */
.L_x_9084:
[----:B------:R-:W-:Y:S05]  /*d160*/  BSYNC B6 ;  /* 0x0000000000067941 */ /* 0x000fea0003800000 */
.L_x_9083:
[----:B------:R-:W3:Y:S01]  /*d170*/  LDL R21, [R1+0x4] ;  /* 0x0000040001157983 */ /* 0x000ee20000100800 */
[----:B------:R-:W4:Y:S01]  /*d180*/  LDC R9, c[0x0][0x448] ;  /* 0x00011200ff097b82 */ /* 0x000f220000000800 */
[----:B------:R-:W-:Y:S01]  /*d190*/  ULDC.64 UR6, c[0x0][0x2d8] ;  /* 0x0000b60000067ab9 */ /* 0x000fe20000000a00 */
[----:B------:R-:W0:Y:S01]  /*d1a0*/  S2R R2, SR_TID.X ;  /* 0x0000000000027919 */ /* 0x000e220000002100 */
[----:B------:R-:W-:Y:S01]  /*d1b0*/  UMOV UR4, UR44 ;  /* 0x0000002c00047c82 */ /* 0x000fe20008000000 */
[----:B------:R-:W-:Y:S01]  /*d1c0*/  UMOV UR5, UR37 ;  /* 0x0000002500057c82 */ /* 0x000fe20008000000 */
[----:B------:R-:W-:Y:S01]  /*d1d0*/  ULDC.64 UR8, c[0x0][0x2e0] ;  /* 0x0000b80000087ab9 */ /* 0x000fe20000000a00 */
[----:B------:R-:W-:Y:S01]  /*d1e0*/  ULDC.64 UR10, c[0x0][0x280] ;  /* 0x0000a000000a7ab9 */ /* 0x000fe20000000a00 */
[----:B----4-:R-:W-:Y:S02]  /*d1f0*/  ISETP.NE.AND P0, PT, R9, 0x1, PT ;  /* 0x000000010900780c */ /* 0x010fe40003f05270 */
[----:B0-----:R-:W-:-:S11]  /*d200*/  LOP3.LUT R20, R2, 0x7f, RZ, 0xc0, !PT ;  /* 0x0000007f02147812 */ /* 0x001fd600078ec0ff */
[----:B-12---:R-:W0:Y:S01]  /*d210*/  @P0 LDC R3, c[0x0][0x44c] ;  /* 0x00011300ff030b82 */ /* 0x006e220000000800 */
        /* <DEDUP_REMOVED lines=10> */
[----:B------:R-:W-:-:S03]  /*d2c0*/  UIADD3 UR5, UR5, UR6, URZ ;  /* 0x0000000605057290 */ /* 0x000fc6000fffe03f */
[----:B------:R-:W-:Y:S02]  /*d2d0*/  ULDC.64 UR6, c[0x0][0x2d0] ;  /* 0x0000b40000067ab9 */ /* 0x000fe40000000a00 */
[----:B------:R-:W-:Y:S01]  /*d2e0*/  IMAD.U32 R4, RZ, RZ, UR6 ;  /* 0x00000006ff047e24 */ /* 0x000fe2000f8e00ff */
[----:B------:R-:W2:Y:S02]  /*d2f0*/  S2R R8, SR_TID.X ;  /* 0x0000000000087919 */ /* 0x000ea40000002100 */
[----:B--2---:R-:W-:-:S05]  /*d300*/  IMAD.SHL.U32 R10, R8, 0x10, RZ ;  /* 0x00000010080a7824 */ /* 0x004fca00078e00ff */
[----:B------:R-:W-:-:S04]  /*d310*/  LOP3.LUT R10, R10, 0x10, RZ, 0xc0, !PT ;  /* 0x000000100a0a7812 */ /* 0x000fc800078ec0ff */
[C---:B------:R-:W-:Y:S02]  /*d320*/  LOP3.LUT R11, R10.reuse, 0x20, RZ, 0xfc, !PT ;  /* 0x000000200a0b7812 */ /* 0x040fe400078efcff */
[----:B------:R-:W-:Y:S01]  /*d330*/  LOP3.LUT R10, R10, 0x40, RZ, 0xfc, !PT ;  /* 0x000000400a0a7812 */ /* 0x000fe200078efcff */
[----:B---3--:R-:W-:-:S04]  /*d340*/  IMAD R5, R21, 0xc0, R2 ;  /* 0x000000c015057824 */ /* 0x008fc800078e0202 */
[----:B0-----:R-:W-:-:S04]  /*d350*/  @P0 IMAD.HI.U32 R3, R5, R3, RZ ;  /* 0x0000000305030227 */ /* 0x001fc800078e00ff */
[----:B------:R-:W-:Y:S01]  /*d360*/  IMAD.MOV.U32 R2, RZ, RZ, R5 ;  /* 0x000000ffff027224 */ /* 0x000fe200078e0005 */
[----:B-1----:R-:W-:-:S04]  /*d370*/  @P0 SHF.R.U32.HI R2, RZ, R0, R3 ;  /* 0x00000000ff020219 */ /* 0x002fc80000011603 */
[--C-:B------:R-:W-:Y:S01]  /*d380*/  SHF.R.S32.HI R6, RZ, 0x1f, R2.reuse ;  /* 0x0000001fff067819 */ /* 0x100fe20000011402 */
[----:B------:R-:W-:-:S04]  /*d390*/  IMAD.MOV R0, RZ, RZ, -R2 ;  /* 0x000000ffff007224 */ /* 0x000fc800078e0a02 */
[----:B------:R-:W-:Y:S02]  /*d3a0*/  IMAD R6, R6, UR6, RZ ;  /* 0x0000000606067c24 */ /* 0x000fe4000f8e02ff */
[----:B------:R-:W-:Y:S02]  /*d3b0*/  IMAD R0, R9, R0, R5 ;  /* 0x0000000009007224 */ /* 0x000fe400078e0205 */
[C---:B------:R-:W-:Y:S02]  /*d3c0*/  IMAD R6, R2.reuse, UR7, R6 ;  /* 0x0000000702067c24 */ /* 0x040fe4000f8e0206 */
[----:B------:R-:W-:-:S04]  /*d3d0*/  IMAD.WIDE.U32 R2, R2, R4, UR4 ;  /* 0x0000000402027e25 */ /* 0x000fc8000f8e0004 */
[----:B------:R-:W-:Y:S01]  /*d3e0*/  IMAD.IADD R3, R3, 0x1, R6 ;  /* 0x0000000103037824 */ /* 0x000fe200078e0206 */
[----:B------:R-:W-:Y:S01]  /*d3f0*/  SHF.R.S32.HI R6, RZ, 0x1f, R0 ;  /* 0x0000001fff067819 */ /* 0x000fe20000011400 */
[----:B------:R-:W-:-:S04]  /*d400*/  IMAD.WIDE.U32 R2, R0, UR8, R2 ;  /* 0x0000000800027c25 */ /* 0x000fc8000f8e0002 */
[----:B------:R-:W-:-:S04]  /*d410*/  IMAD R6, R6, UR8, RZ ;  /* 0x0000000806067c24 */ /* 0x000fc8000f8e02ff */
[----:B------:R-:W-:Y:S01]  /*d420*/  IMAD R0, R0, UR9, R6 ;  /* 0x0000000900007c24 */ /* 0x000fe2000f8e0206 */
[----:B------:R-:W-:Y:S02]  /*d430*/  IADD3 R6, P1, R2, UR10, RZ ;  /* 0x0000000a02067c10 */ /* 0x000fe4000ff3e0ff */
[----:B------:R-:W0:Y:S02]  /*d440*/  @P0 LDC R2, c[0x0][0x44c] ;  /* 0x00011300ff020b82 */ /* 0x000e240000000800 */
[----:B------:R-:W-:-:S06]  /*d450*/  IADD3.X R0, R3, UR11, R0, P1, !PT ;  /* 0x0000000b03007c10 */ /* 0x000fcc0008ffe400 */
[----:B------:R-:W1:Y:S01]  /*d460*/  @P0 LDC R3, c[0x0][0x450] ;  /* 0x00011400ff030b82 */ /* 0x000e620000000800 */
[----:B------:R-:W-:-:S04]  /*d470*/  VIADD R5, R5, 0x80 ;  /* 0x0000008005057836 */ /* 0x000fc80000000000 */
[----:B0-----:R-:W-:-:S04]  /*d480*/  @P0 IMAD.HI.U32 R7, R5, R2, RZ ;  /* 0x0000000205070227 */ /* 0x001fc800078e00ff */
[----:B------:R-:W-:Y:S01]  /*d490*/  IMAD.MOV.U32 R2, RZ, RZ, R5 ;  /* 0x000000ffff027224 */ /* 0x000fe200078e0005 */
[----:B-1----:R-:W-:-:S05]  /*d4a0*/  @P0 SHF.R.U32.HI R2, RZ, R3, R7 ;  /* 0x00000003ff020219 */ /* 0x002fca0000011607 */
[----:B------:R-:W-:-:S04]  /*d4b0*/  IMAD.MOV R3, RZ, RZ, -R2 ;  /* 0x000000ffff037224 */ /* 0x000fc800078e0a02 */
[----:B------:R-:W-:Y:S01]  /*d4c0*/  IMAD R5, R9, R3, R5 ;  /* 0x0000000309057224 */ /* 0x000fe200078e0205 */
[----:B------:R-:W-:-:S05]  /*d4d0*/  SHF.R.S32.HI R3, RZ, 0x1f, R2 ;  /* 0x0000001fff037819 */ /* 0x000fca0000011402 */
[----:B------:R-:W-:-:S04]  /*d4e0*/  IMAD R3, R3, UR6, RZ ;  /* 0x0000000603037c24 */ /* 0x000fc8000f8e02ff */
[C---:B------:R-:W-:Y:S02]  /*d4f0*/  IMAD R7, R2.reuse, UR7, R3 ;  /* 0x0000000702077c24 */ /* 0x040fe4000f8e0203 */
[----:B------:R-:W-:Y:S01]  /*d500*/  IMAD.WIDE.U32 R2, R2, R4, UR4 ;  /* 0x0000000402027e25 */ /* 0x000fe2000f8e0004 */
[----:B------:R-:W-:Y:S01]  /*d510*/  SHF.R.S32.HI R4, RZ, 0x1f, R5 ;  /* 0x0000001fff047819 */ /* 0x000fe20000011405 */
[----:B------:R-:W-:Y:S02]  /*d520*/  ULDC UR4, c[0x0][0x2b8] ;  /* 0x0000ae0000047ab9 */ /* 0x000fe40000000800 */
[----:B------:R-:W-:Y:S02]  /*d530*/  IMAD.IADD R3, R3, 0x1, R7 ;  /* 0x0000000103037824 */ /* 0x000fe400078e0207 */
[----:B------:R-:W-:Y:S02]  /*d540*/  IMAD R4, R4, UR8, RZ ;  /* 0x0000000804047c24 */ /* 0x000fe4000f8e02ff */
[----:B------:R-:W-:-:S04]  /*d550*/  IMAD.WIDE.U32 R2, R5, UR8, R2 ;  /* 0x0000000805027c25 */ /* 0x000fc8000f8e0002 */
[----:B------:R-:W-:Y:S01]  /*d560*/  IMAD R4, R5, UR9, R4 ;  /* 0x0000000905047c24 */ /* 0x000fe2000f8e0204 */
[----:B------:R-:W-:-:S04]  /*d570*/  IADD3 R8, P0, R2, UR10, RZ ;  /* 0x0000000a02087c10 */ /* 0x000fc8000ff1e0ff */
[----:B------:R-:W-:Y:S02]  /*d580*/  IADD3.X R7, R3, UR11, R4, P0, !PT ;  /* 0x0000000b03077c10 */ /* 0x000fe400087fe404 */
[----:B------:R-:W-:Y:S02]  /*d590*/  ISETP.GE.AND P0, PT, R10, UR4, PT ;  /* 0x000000040a007c0c */ /* 0x000fe4000bf06270 */
[----:B------:R0:W5:Y:S01]  /*d5a0*/  LDL R10, [R1+0x10] ;  /* 0x00001000010a7983 */ /* 0x0001620000100800 */
[----:B------:R-:W1:Y:S01]  /*d5b0*/  S2R R5, SR_TID.X ;  /* 0x0000000000057919 */ /* 0x000e620000002100 */
        /* <DEDUP_REMOVED lines=10> */
[----:B------:R-:W-:Y:S03]  /*d660*/  SHFL.IDX PT, R2, R0, RZ, 0x1e1f ;  /* 0x001e1fff00027589 */ /* 0x000fe600000e0000 */
[----:B------:R-:W-:Y:S01]  /*d670*/  IMAD R5, R21, 0xc0, R11 ;  /* 0x000000c015057824 */ /* 0x000fe200078e020b */
[----:B------:R-:W-:Y:S04]  /*d680*/  SHFL.IDX PT, R0, R0, 0x1, 0x1e1f ;  /* 0x003e1f0000007f89 */ /* 0x000fe800000e0000 */
[----:B------:R-:W-:Y:S01]  /*d690*/  SHFL.IDX PT, R7, R7, RZ, 0x1e1f ;  /* 0x001e1fff07077589 */ /* 0x000fe200000e0000 */
[----:B--2---:R-:W-:-:S03]  /*d6a0*/  IMAD R4, R3, R9, RZ ;  /* 0x0000000903047224 */ /* 0x004fc600078e02ff */
[----:B------:R-:W0:Y:S02]  /*d6b0*/  SHFL.IDX PT, R3, R6, RZ, 0x1e1f ;  /* 0x001e1fff06037589 */ /* 0x000e2400000e0000 */
[----:B------:R-:W-:Y:S02]  /*d6c0*/  ISETP.GE.AND P4, PT, R5, R4, PT ;  /* 0x000000040500720c */ /* 0x000fe40003f86270 */
[----:B------:R-:W1:Y:S11]  /*d6d0*/  SHFL.IDX PT, R6, R6, 0x1, 0x1e1f ;  /* 0x003e1f0006067f89 */ /* 0x000e7600000e0000 */
[----:B0-----:R-:W-:-:S05]  /*d6e0*/  @!P4 IADD3 R3, P3, R20, R3, RZ ;  /* 0x000000031403c210 */ /* 0x001fca0007f7e0ff */
[----:B------:R-:W-:-:S05]  /*d6f0*/  @!P4 IMAD.X R2, RZ, RZ, R2, P3 ;  /* 0x000000ffff02c224 */ /* 0x000fca00018e0602 */
[----:B------:R-:W-:-:S04]  /*d700*/  @!P4 LOP3.LUT R3, R3, R2, RZ, 0x3c, !PT ;  /* 0x000000020303c212 */ /* 0x000fc800078e3cff */
[----:B------:R-:W-:-:S04]  /*d710*/  @!P4 LOP3.LUT R2, R3, R2, RZ, 0x3c, !PT ;  /* 0x000000020302c212 */ /* 0x000fc800078e3cff */
[----:B------:R-:W-:-:S05]  /*d720*/  @!P4 LOP3.LUT R3, R3, R2, RZ, 0x3c, !PT ;  /* 0x000000020303c212 */ /* 0x000fca00078e3cff */
[----:B-----5:R-:W-:Y:S04]  /*d730*/  @!P4 LDGSTS.E.BYPASS.LTC128B.128 [R10+0xf000], desc[UR52][R2.64], !P2 ;  /* 0x0f000000020acfae */ /* 0x020fe8000d101d74 */
[----:B------:R-:W-:Y:S04]  /*d740*/  @!P4 LDGSTS.E.BYPASS.LTC128B.128 [R10+0x10800], desc[UR52][R2.64+0x20], !P1 ;  /* 0x10800020020acfae */ /* 0x000fe8000c901d74 */
[----:B------:R0:W-:Y:S02]  /*d750*/  @!P4 LDGSTS.E.BYPASS.LTC128B.128 [R10+0x12000], desc[UR52][R2.64+0x40], !P0 ;  /* 0x12000040020acfae */ /* 0x0001e4000c101d74 */
[----:B0-----:R-:W-:-:S05]  /*d760*/  VIADD R2, R5, 0x40 ;  /* 0x0000004005027836 */ /* 0x001fca0000000000 */
[----:B------:R-:W-:-:S13]  /*d770*/  ISETP.GE.AND P4, PT, R2, R4, PT ;  /* 0x000000040200720c */ /* 0x000fda0003f86270 */
[----:B-1----:R-:W-:-:S05]  /*d780*/  @!P4 IADD3 R2, P3, R20, R6, RZ ;  /* 0x000000061402c210 */ /* 0x002fca0007f7e0ff */
[----:B------:R-:W-:-:S04]  /*d790*/  @!P4 IMAD.X R0, RZ, RZ, R0, P3 ;  /* 0x000000ffff00c224 */ /* 0x000fc800018e0600 */
[----:B------:R-:W-:-:S05]  /*d7a0*/  @!P4 IMAD.MOV.U32 R3, RZ, RZ, R0 ;  /* 0x000000ffff03c224 */ /* 0x000fca00078e0000 */
[----:B------:R-:W-:Y:S04]  /*d7b0*/  @!P4 LDGSTS.E.BYPASS.LTC128B.128 [R10+0xf800], desc[UR52][R2.64], !P2 ;  /* 0x0f800000020acfae */ /* 0x000fe8000d101d74 */
[----:B------:R-:W-:Y:S04]  /*d7c0*/  @!P4 LDGSTS.E.BYPASS.LTC128B.128 [R10+0x11000], desc[UR52][R2.64+0x20], !P1 ;  /* 0x11000020020acfae */ /* 0x000fe8000c901d74 */
[----:B------:R0:W-:Y:S04]  /*d7d0*/  @!P4 LDGSTS.E.BYPASS.LTC128B.128 [R10+0x12800], desc[UR52][R2.64+0x40], !P0 ;  /* 0x12800040020acfae */ /* 0x0001e8000c101d74 */
[----:B0-----:R0:W1:Y:S02]  /*d7e0*/  SHFL.IDX PT, R2, R8, RZ, 0x1e1f ;  /* 0x001e1fff08027589 */ /* 0x00106400000e0000 */
.L_x_9162:
[----:B------:R-:W-:Y:S01]  /*d7f0*/  VIADD R5, R5, 0x80 ;  /* 0x0000008005057836 */ /* 0x000fe20000000000 */
[----:B------:R-:W-:Y:S04]  /*d800*/  BSSY B0, `(.L_x_9086) ;  /* 0x000000b000007945 */ /* 0x000fe80003800000 */
[----:B------:R-:W-:-:S13]  /*d810*/  ISETP.GE.AND P3, PT, R5, R4, PT ;  /* 0x000000040500720c */ /* 0x000fda0003f66270 */
[----:B------:R-:W-:Y:S05]  /*d820*/  @P3 BRA `(.L_x_9087) ;  /* 0x0000000000203947 */ /* 0x000fea0003800000 */
[----:B-1----:R-:W-:-:S05]  /*d830*/  IADD3 R2, P3, R20, R2, RZ ;  /* 0x0000000214027210 */ /* 0x002fca0007f7e0ff */
[----:B------:R-:W-:-:S05]  /*d840*/  IMAD.X R3, RZ, RZ, R7, P3 ;  /* 0x000000ffff037224 */ /* 0x000fca00018e0607 */
[----:B------:R-:W-:Y:S01]  /*d850*/  @!PT LDS RZ, [RZ] ;  /* 0x00000000fffff984 */ /* 0x000fe20000000800 */
[----:B------:R-:W-:Y:S01]  /*d860*/  @!PT LDS RZ, [RZ] ;  /* 0x00000000fffff984 */ /* 0x000fe20000000800 */
[----:B------:R-:W-:Y:S01]  /*d870*/  @!PT LDS RZ, [RZ] ;  /* 0x00000000fffff984 */ /* 0x000fe20000000800 */
[----:B------:R2:W-:Y:S04]  /*d880*/  LDGSTS.E.BYPASS.LTC128B.128 [R10+0x10000], desc[UR52][R2.64], !P2 ;  /* 0x10000000020a7fae */ /* 0x0005e8000d101d74 */
[----:B------:R2:W-:Y:S04]  /*d890*/  LDGSTS.E.BYPASS.LTC128B.128 [R10+0x11800], desc[UR52][R2.64+0x20], !P1 ;  /* 0x11800020020a7fae */ /* 0x0005e8000c901d74 */
[----:B------:R2:W-:Y:S02]  /*d8a0*/  LDGSTS.E.BYPASS.LTC128B.128 [R10+0x13000], desc[UR52][R2.64+0x40], !P0 ;  /* 0x13000040020a7fae */ /* 0x0005e4000c101d74 */
.L_x_9087:
[----:B------:R-:W-:Y:S05]  /*d8b0*/  BSYNC B0 ;  /* 0x0000000000007941 */ /* 0x000fea0003800000 */
.L_x_9086:
[----:B------:R-:W-:Y:S01]  /*d8c0*/  NOP ;  /* 0x0000000000007918 */ /* 0x000fe20000000000 */
[----:B------:R-:W-:-:S13]  /*d8d0*/  PLOP3.LUT P0, PT, PT, PT, PT, 0x80, 0x0 ;  /* 0x000000000000781c */ /* 0x000fda0003f0f070 */
.L_x_9088:
[----:B------:R-:W-:Y:S02]  /*d8e0*/  PLOP3.LUT P1, PT, P1, P0, PT, 0xa2, 0x0 ;  /* 0x000000000000781c */ /* 0x000fe40000f21472 */
[----:B------:R-:W-:-:S08]  /*d8f0*/  @P0 R2UR P1, UR4, R16 ;  /* 0x00000000100402ca */ /* 0x000fd00000020000 */
[----:B------:R-:W-:-:S05]  /*d900*/  @P0 PLOP3.LUT P0, PT, P1, PT, PT, 0x80, 0x0 ;  /* 0x000000000000081c */ /* 0x000fca0000f0f070 */
[----:B------:R-:W-:Y:S01]  /*d910*/  @!P1 SYNCS.ARRIVE.TRANS64.RED.A0T1 RZ, [UR4+0x19c00], RZ ;  /* 0x019c00ffffff99a7 */ /* 0x000fe20008200404 */
[----:B------:R-:W-:Y:S07]  /*d920*/  @!P1 ARRIVES.LDGSTSBAR.64.TRANSCNT [UR4+0x19c00] ;  /* 0x019c0000ff0099b0 */ /* 0x000fee0008000a84 */
[----:B------:R-:W-:Y:S05]  /*d930*/  @P0 BRA.U.ANY `(.L_x_9088) ;  /* 0xfffffffd00e80947 */ /* 0x000fea000393ffff */
[----:B-12---:R-:W2:Y:S02]  /*d940*/  LDL.LU R2, [R1+0x14] ;  /* 0x0000140001027983 */ /* 0x006ea40000300800 */
[----:B--2---:R-:W-:-:S05]  /*d950*/  VIADD R2, R2, 0x1 ;  /* 0x0000000102027836 */ /* 0x004fca0000000000 */
[----:B------:R1:W-:Y:S01]  /*d960*/  STL [R1+0x14], R2 ;  /* 0x0000140201007387 */ /* 0x0003e20000100800 */
[----:B------:R-:W-:-:S04]  /*d970*/  LEA.HI R0, R2, R2, RZ, 0x1 ;  /* 0x0000000202007211 */ /* 0x000fc800078f08ff */
[----:B------:R-:W-:-:S05]  /*d980*/  LOP3.LUT R0, R0, 0xfffffffe, RZ, 0xc0, !PT ;  /* 0xfffffffe00007812 */ /* 0x000fca00078ec0ff */
[----:B------:R-:W-:-:S05]  /*d990*/  IMAD.IADD R0, R2, 0x1, -R0 ;  /* 0x0000000102007824 */ /* 0x000fca00078e0a00 */
[----:B------:R-:W-:Y:S01]  /*d9a0*/  SHF.L.U32 R3, R0, 0x1f, RZ ;  /* 0x0000001f00037819 */ /* 0x000fe200000006ff */
[----:B------:R-:W-:Y:S01]  /*d9b0*/  NOP ;  /* 0x0000000000007918 */ /* 0x000fe20000000000 */
[----:B-1----:R-:W2:Y:S01]  /*d9c0*/  LDL.LU R2, [R1+0x8] ;  /* 0x0000080001027983 */ /* 0x002ea20000300800 */
[----:B------:R1:W-:Y:S01]  /*d9d0*/  SYNCS.ARRIVE.TRANS64.A1T0 RZ, [R16+URZ+0x19c00], RZ ;  /* 0x019c00ff10ff79a7 */ /* 0x0003e2000810003f */
[----:B------:R-:W-:Y:S01]  /*d9e0*/  BSSY B0, `(.L_x_9089) ;  /* 0x0000005000007945 */ /* 0x000fe20003800000 */
[----:B------:R-:W3:Y:S01]  /*d9f0*/  SYNCS.PHASECHK.TRANS64.TRYWAIT P0, [R16+URZ+0x19c20], R3 ;  /* 0x019c2003100075a7 */ /* 0x000ee2000800017f */
[----:B--2---:R-:W-:-:S05]  /*da00*/  VIADD R2, R2, 0xfffffffe ;  /* 0xfffffffe02027836 */ /* 0x004fca0000000000 */
[----:B------:R-:W-:Y:S01]  /*da10*/  ISETP.GE.AND P1, PT, R2, R27, PT ;  /* 0x0000001b0200720c */ /* 0x000fe20003f26270 */
[----:B-1-3--:R-:W-:-:S12]  /*da20*/  @!P0 BRA `(.L_x_9090) ;  /* 0x0000002c00f08947 */ /* 0x00afd80003800000 */
.L_x_9163:
[----:B------:R-:W-:Y:S05]  /*da30*/  BSYNC B0 ;  /* 0x0000000000007941 */ /* 0x000fea0003800000 */
.L_x_9089:
[----:B------:R-:W-:Y:S05]  /*da40*/  @!P1 BRA `(.L_x_9091) ;  /* 0x0000001000309947 */ /* 0x000fea0003800000 */
[----:B0-----:R-:W-:Y:S02]  /*da50*/  IMAD.MOV.U32 R8, RZ, RZ, R23 ;  /* 0x000000ffff087224 */ /* 0x001fe400078e0017 */
[----:B------:R-:W-:-:S07]  /*da60*/  IMAD.MOV.U32 R0, RZ, RZ, R18 ;  /* 0x000000ffff007224 */ /* 0x000fce00078e0012 */
.L_x_9115:
[----:B------:R-:W-:Y:S01]  /*da70*/  LOP3.LUT P1, RZ, R26, 0x1, RZ, 0xc0, !PT ;  /* 0x000000011aff7812 */ /* 0x000fe2000782c0ff */
[----:B------:R-:W-:Y:S01]  /*da80*/  VIADD R18, R0, 0x1 ;  /* 0x0000000100127836 */ /* 0x000fe20000000000 */
[----:B------:R-:W-:Y:S05]  /*da90*/  YIELD ;  /* 0x0000000000007946 */ /* 0x000fea0003800000 */
[----:B------:R-:W-:Y:S01]  /*daa0*/  ISETP.NE.AND P0, PT, R18, 0x2, PT ;  /* 0x000000021200780c */ /* 0x000fe20003f05270 */
[----:B------:R-:W-:Y:S03]  /*dab0*/  BSSY B0, `(.L_x_9092) ;  /* 0x00000a3000007945 */ /* 0x000fe60003800000 */
[----:B------:R-:W-:-:S02]  /*dac0*/  SEL R23, RZ, 0x1, P0 ;  /* 0x00000001ff177807 */ /* 0x000fc40000000000 */
[----:B------:R-:W-:Y:S02]  /*dad0*/  SEL R18, R18, RZ, P0 ;  /* 0x000000ff12127207 */ /* 0x000fe40000000000 */
[----:B------:R-:W-:Y:S01]  /*dae0*/  LOP3.LUT R23, R8, R23, RZ, 0x3c, !PT ;  /* 0x0000001708177212 */ /* 0x000fe200078e3cff */
[----:B------:R-:W-:Y:S06]  /*daf0*/  @!P1 BRA `(.L_x_9093) ;  /* 0x0000000800789947 */ /* 0x000fec0003800000 */
[----:B------:R-:W-:Y:S01]  /*db00*/  ULDC.64 UR4, c[0x0][0x418] ;  /* 0x0001060000047ab9 */ /* 0x000fe20000000a00 */
[----:B-1----:R-:W-:Y:S01]  /*db10*/  IMAD.MOV.U32 R3, RZ, RZ, R2 ;  /* 0x000000ffff037224 */ /* 0x002fe200078e0002 */
[----:B------:R-:W-:-:S04]  /*db20*/  ISETP.NE.U32.AND P0, PT, RZ, UR4, PT ;  /* 0x00000004ff007c0c */ /* 0x000fc8000bf05070 */
[----:B------:R-:W-:-:S13]  /*db30*/  ISETP.NE.AND.EX P0, PT, RZ, UR5, PT, P0 ;  /* 0x00000005ff007c0c */ /* 0x000fda000bf05300 */
        /* <DEDUP_REMOVED lines=15> */
[----:B------:R-:W-:-:S04]  /*dc30*/  LEA R6, P0, R4, UR4, 0x2 ;  /* 0x0000000404067c11 */ /* 0x000fc8000f8010ff */
[----:B------:R-:W-:-:S05]  /*dc40*/  LEA.HI.X R7, R4, UR5, R5, 0x2, P0 ;  /* 0x0000000504077c11 */ /* 0x000fca00080f1405 */
[----:B------:R0:W5:Y:S04]  /*dc50*/  LDG.E R17, desc[UR52][R6.64] ;  /* 0x0000003406117981 */ /* 0x000168000c1e1900 */
.L_x_9094:
[----:B------:R-:W1:Y:S01]  /*dc60*/  S2R R4, SR_TID.X ;  /* 0x0000000000047919 */ /* 0x000e620000002100 */
[----:B0-----:R-:W-:Y:S01]  /*dc70*/  IMAD R6, R18, 0x8, R16 ;  /* 0x0000000812067824 */ /* 0x001fe200078e0210 */
[----:B------:R-:W-:Y:S01]  /*dc80*/  BSSY B1, `(.L_x_9095) ;  /* 0x0000006000017945 */ /* 0x000fe20003800000 */
[----:B-1----:R-:W-:Y:S02]  /*dc90*/  LOP3.LUT R5, R4, 0x7f, RZ, 0xc0, !PT ;  /* 0x0000007f04057812 */ /* 0x002fe400078ec0ff */
[----:B------:R-:W-:Y:S02]  /*dca0*/  SHF.L.U32 R4, R23, 0x1f, RZ ;  /* 0x0000001f17047819 */ /* 0x000fe400000006ff */
[----:B------:R-:W-:Y:S02]  /*dcb0*/  ISETP.NE.AND P1, PT, R5, RZ, PT ;  /* 0x000000ff0500720c */ /* 0x000fe40003f25270 */
[----:B------:R-:W0:Y:S02]  /*dcc0*/  SYNCS.PHASECHK.TRANS64.TRYWAIT P0, [R6+URZ+0x19c80], R4 ;  /* 0x019c8004060075a7 */ /* 0x000e24000800017f */
[----:B0-----:R-:W-:Y:S09]  /*dcd0*/  @!P0 BRA `(.L_x_9096) ;  /* 0x0000002c00588947 */ /* 0x001ff20003800000 */
.L_x_9164:
[----:B------:R-:W-:Y:S05]  /*dce0*/  BSYNC B1 ;  /* 0x0000000000017941 */ /* 0x000fea0003800000 */
.L_x_9095:
        /* <DEDUP_REMOVED lines=9> */
.L_x_9098:
[----:B------:R-:W-:Y:S05]  /*dd80*/  BSYNC B1 ;  /* 0x0000000000017941 */ /* 0x000fea0003800000 */
.L_x_9097:
[----:B------:R-:W-:Y:S01]  /*dd90*/  IMAD.MOV.U32 R12, RZ, RZ, RZ ;  /* 0x000000ffff0c7224 */ /* 0x000fe200078e00ff */
[----:B------:R-:W-:Y:S01]  /*dda0*/  UIADD3 UR4, UP0, UR50, 0x470, URZ ;  /* 0x0000047032047890 */ /* 0x000fe2000ff1e03f */
[----:B------:R-:W-:Y:S01]  /*ddb0*/  IMAD R7, R18, 0x3000, R16 ;  /* 0x0000300012077824 */ /* 0x000fe200078e0210 */
[----:B------:R-:W-:Y:S01]  /*ddc0*/  PLOP3.LUT P0, PT, PT, PT, PT, 0x80, 0x0 ;  /* 0x000000000000781c */ /* 0x000fe20003f0f070 */
[----:B------:R-:W-:Y:S01]  /*ddd0*/  VIADD R5, R6, 0x19c70 ;  /* 0x00019c7006057836 */ /* 0x000fe20000000000 */
[----:B------:R-:W-:Y:S01]  /*dde0*/  R2UR UR10, R12 ;  /* 0x000000000c0a72ca */ /* 0x000fe200000e0000 */
[----:B------:R-:W-:Y:S01]  /*ddf0*/  VIADD R9, R7, 0x9000 ;  /* 0x0000900007097836 */ /* 0x000fe20000000000 */
[----:B------:R-:W-:Y:S01]  /*de00*/  LEA R3, R3, UR39, 0x7 ;  /* 0x0000002703037c11 */ /* 0x000fe2000f8e38ff */
[----:B------:R-:W-:Y:S01]  /*de10*/  UIADD3.X UR5, URZ, UR51, URZ, UP0, !UPT ;  /* 0x000000333f057290 */ /* 0x000fe200087fe43f */
[----:B------:R-:W-:Y:S01]  /*de20*/  UMOV UR6, 0x0 ;  /* 0x0000000000067882 */ /* 0x000fe20000000000 */
[----:B------:R-:W-:-:S10]  /*de30*/  UMOV UR7, 0x14f00000 ;  /* 0x14f0000000077882 */ /* 0x000fd40000000000 */
.L_x_9099:
        /* <DEDUP_REMOVED lines=16> */
.L_x_9100:
        /* <DEDUP_REMOVED lines=16> */
.L_x_9101:
        /* <DEDUP_REMOVED lines=13> */
.L_x_9165:
[----:B------:R-:W-:Y:S05]  /*e110*/  BSYNC B1 ;  /* 0x0000000000017941 */ /* 0x000fea0003800000 */
.L_x_9102:
[----:B------:R-:W-:Y:S01]  /*e120*/  BSSY B1, `(.L_x_9104) ;  /* 0x000000b000017945 */ /* 0x000fe20003800000 */
[----:B01----:R-:W-:Y:S02]  /*e130*/  IMAD.MOV.U32 R4, RZ, RZ, 0x0 ;  /* 0x00000000ff047424 */ /* 0x003fe400078e00ff */
[----:B------:R-:W-:Y:S01]  /*e140*/  IMAD.MOV.U32 R5, RZ, RZ, 0x14f00000 ;  /* 0x14f00000ff057424 */ /* 0x000fe200078e00ff */
        /* <DEDUP_REMOVED lines=8> */
.L_x_9105:
[----:B------:R-:W-:Y:S05]  /*e1d0*/  BSYNC B1 ;  /* 0x0000000000017941 */ /* 0x000fea0003800000 */
.L_x_9104:
        /* <DEDUP_REMOVED lines=8> */
.L_x_9106:
        /* <DEDUP_REMOVED lines=10> */
[----:B------:R-:W-:Y:S02]  /*e300*/  R2UR UR6, R4 ;  /* 0x00000000040672ca */ /* 0x000fe400000e0000 */
[----:B------:R-:W-:Y:S02]  /*e310*/  R2UR UR7, R5 ;  /* 0x00000000050772ca */ /* 0x000fe400000e0000 */
[----:B------:R-:W-:Y:S01]  /*e320*/  R2UR UR10, R9 ;  /* 0x00000000090a72ca */ /* 0x000fe200000e0000 */
[----:B------:R-:W-:Y:S01]  /*e330*/  VIADD R9, R7, 0x14800 ;  /* 0x0001480007097836 */ /* 0x000fe20000000000 */
[----:B------:R-:W-:-:S13]  /*e340*/  PLOP3.LUT P0, PT, PT, PT, PT, 0x80, 0x0 ;  /* 0x000000000000781c */ /* 0x000fda0003f0f070 */
.L_x_9107:
        /* <DEDUP_REMOVED lines=15> */
.L_x_9108:
        /* <DEDUP_REMOVED lines=10> */
.L_x_9093:
[----:B------:R-:W-:Y:S05]  /*e4e0*/  BSYNC B0 ;  /* 0x0000000000007941 */ /* 0x000fea0003800000 */
.L_x_9092:
[----:B------:R-:W-:-:S06]  /*e4f0*/  UISETP.NE.AND UP0, UPT, UR38, 0x3, UPT ;  /* 0x000000032600788c */ /* 0x000fcc000bf05270 */
[----:B------:R-:W-:-:S13]  /*e500*/  PLOP3.LUT P0, PT, PT, PT, UP0, 0x80, 0x0 ;  /* 0x000000000000781c */ /* 0x000fda0003f0f008 */
[----:B------:R-:W-:Y:S05]  /*e510*/  @!P0 BRA `(.L_x_9109) ;  /* 0x0000000000048947 */ /* 0x000fea0003800000 */
[----:B------:R-:W-:Y:S01]  /*e520*/  BPT.TRAP 0x1 ;  /* 0x000000040000795c */ /* 0x000fe20000300000 */
.L_x_9109:
[----:B-1----:R-:W-:Y:S01]  /*e530*/  IMAD.U32 R3, RZ, RZ, UR42 ;  /* 0x0000002aff037e24 */ /* 0x002fe2000f8e00ff */
[----:B------:R-:W-:Y:S01]  /*e540*/  LOP3.LUT R4, R8, 0x1, RZ, 0x3c, !PT ;  /* 0x0000000108047812 */ /* 0x000fe200078e3cff */
[----:B------:R-:W-:Y:S03]  /*e550*/  BSSY B0, `(.L_x_9110) ;  /* 0x0000006000007945 */ /* 0x000fe60003800000 */
[----:B------:R-:W-:Y:S01]  /*e560*/  ISETP.NE.AND P1, PT, R3, 0x3, PT ;  /* 0x000000030300780c */ /* 0x000fe20003f25270 */
[----:B------:R-:W-:Y:S01]  /*e570*/  IMAD R3, R0, 0x8, R16 ;  /* 0x0000000800037824 */ /* 0x000fe200078e0210 */
[----:B------:R-:W-:-:S04]  /*e580*/  SHF.L.U32 R4, R4, 0x1f, RZ ;  /* 0x0000001f04047819 */ /* 0x000fc800000006ff */
[----:B------:R-:W0:Y:S02]  /*e590*/  SYNCS.PHASECHK.TRANS64.TRYWAIT P0, [R3+URZ+0x19c70], R4 ;  /* 0x019c7004030075a7 */ /* 0x000e24000800017f */
[----:B0-----:R-:W-:Y:S05]  /*e5a0*/  @!P0 BRA `(.L_x_9111) ;  /* 0x00000024004c8947 */ /* 0x001fea0003800000 */
.L_x_9166:
[----:B------:R-:W-:Y:S05]  /*e5b0*/  BSYNC B0 ;  /* 0x0000000000007941 */ /* 0x000fea0003800000 */
.L_x_9110:
[----:B------:R-:W-:Y:S05]  /*e5c0*/  @!P1 BRA `(.L_x_9112) ;  /* 0x0000000000049947 */ /* 0x000fea0003800000 */
[----:B------:R-:W-:Y:S01]  /*e5d0*/  BPT.TRAP 0x1 ;  /* 0x000000040000795c */ /* 0x000fe20000300000 */
.L_x_9112:
[----:B0-----:R-:W-:Y:S01]  /*e5e0*/  SHF.L.U32 R4, R8, 0x1f, RZ ;  /* 0x0000001f08047819 */ /* 0x001fe200000006ff */
[----:B------:R-:W-:-:S03]  /*e5f0*/  IMAD R0, R0, 0x3000, RZ ;  /* 0x0000300000007824 */ /* 0x000fc600078e02ff */
[----:B------:R-:W0:Y:S02]  /*e600*/  SYNCS.PHASECHK.TRANS64.TRYWAIT P0, [R3+URZ+0x19c60], R4 ;  /* 0x019c6004030075a7 */ /* 0x000e24000800017f */
[----:B0-----:R-:W-:Y:S05]  /*e610*/  @!P0 BRA `(.L_x_9113) ;  /* 0x0000002400448947 */ /* 0x001fea0003800000 */
.L_x_9167:
[----:B------:R-:W-:Y:S01]  /*e620*/  LOP3.LUT R5, R0, R22, RZ, 0xfc, !PT ;  /* 0x0000001600057212 */ /* 0x000fe200078efcff */
[----:B------:R-:W-:Y:S05]  /*e630*/  WARPSYNC.ALL ;  /* 0x0000000000007948 */ /* 0x000fea0003800000 */
[----:B------:R-:W-:Y:S01]  /*e640*/  IMAD.IADD R5, R16, 0x1, R5 ;  /* 0x0000000110057824 */ /* 0x000fe200078e0205 */
[----:B------:R-:W-:Y:S02]  /*e650*/  LOP3.LUT R14, R22, 0x1800, RZ, 0xfc, !PT ;  /* 0x00001800160e7812 */ /* 0x000fe400078efcff */
[----:B------:R-:W-:-:S03]  /*e660*/  IADD3 R12, R19, R29, R0 ;  /* 0x0000001d130c7210 */ /* 0x000fc60007ffe000 */
[----:B0-----:R-:W0:Y:S02]  /*e670*/  LDSM.16.MT88.4 R4, [R5+0x9000] ;  /* 0x009000000504783b */ /* 0x001e240000004200 */
[C-C-:B0-----:R-:W-:Y:S02]  /*e680*/  PRMT R8, R4.reuse, 0x6420, R5.reuse ;  /* 0x0000642004087816 */ /* 0x141fe40000000005 */
[----:B------:R-:W-:Y:S02]  /*e690*/  PRMT R9, R4, 0x7531, R5 ;  /* 0x0000753104097816 */ /* 0x000fe40000000005 */
[----:B------:R-:W-:Y:S02]  /*e6a0*/  LOP3.LUT R4, R0, R24, RZ, 0xfc, !PT ;  /* 0x0000001800047212 */ /* 0x000fe400078efcff */
        /* <DEDUP_REMOVED lines=22> */
[----:B------:R-:W-:Y:S02]  /*e810*/  LOP3.LUT R5, R0, 0x800, R22, 0xfe, !PT ;  /* 0x0000080000057812 */ /* 0x000fe400078efe16 */
[C-C-:B------:R-:W-:Y:S01]  /*e820*/  PRMT R10, R6.reuse, 0x6420, R7.reuse ;  /* 0x00006420060a7816 */ /* 0x140fe20000000007 */
[----:B------:R-:W-:Y:S01]  /*e830*/  IMAD.IADD R4, R19, 0x1, R4 ;  /* 0x0000000113047824 */ /* 0x000fe200078e0204 */
[----:B------:R-:W-:Y:S01]  /*e840*/  PRMT R11, R6, 0x7531, R7 ;  /* 0x00007531060b7816 */ /* 0x000fe20000000007 */
[----:B------:R-:W-:-:S04]  /*e850*/  IMAD.IADD R13, R16, 0x1, R5 ;  /* 0x00000001100d7824 */ /* 0x000fc800078e0205 */
[----:B------:R-:W-:Y:S04]  /*e860*/  STSM.16.M88.4 [R4], R8 ;  /* 0x0000000804007844 */ /* 0x000fe80000000200 */
[----:B------:R-:W0:Y:S02]  /*e870*/  LDSM.16.MT88.4 R4, [R13+0x9000] ;  /* 0x009000000d04783b */ /* 0x000e240000004200 */
[C-C-:B0-----:R-:W-:Y:S02]  /*e880*/  PRMT R8, R4.reuse, 0x6420, R5.reuse ;  /* 0x0000642004087816 */ /* 0x141fe40000000005 */
[----:B------:R-:W-:Y:S02]  /*e890*/  PRMT R9, R4, 0x7531, R5 ;  /* 0x0000753104097816 */ /* 0x000fe40000000005 */
[----:B------:R-:W-:-:S02]  /*e8a0*/  PRMT R10, R6, 0x6420, R7 ;  /* 0x00006420060a7816 */ /* 0x000fc40000000007 */
[----:B------:R-:W-:Y:S02]  /*e8b0*/  PRMT R11, R6, 0x7531, R7 ;  /* 0x00007531060b7816 */ /* 0x000fe40000000007 */
[----:B------:R-:W-:Y:S02]  /*e8c0*/  IADD3 R4, R16, R14, R0 ;  /* 0x0000000e10047210 */ /* 0x000fe40007ffe000 */
[----:B------:R-:W-:Y:S01]  /*e8d0*/  LOP3.LUT R14, R22, 0x2800, RZ, 0xfc, !PT ;  /* 0x00002800160e7812 */ /* 0x000fe200078efcff */
[----:B------:R-:W-:Y:S04]  /*e8e0*/  STSM.16.M88.4 [R12], R8 ;  /* 0x000000080c007844 */ /* 0x000fe80000000200 */
[----:B------:R-:W0:Y:S02]  /*e8f0*/  LDSM.16.MT88.4 R4, [R4+0x9000] ;  /* 0x009000000404783b */ /* 0x000e240000004200 */
[----:B0-----:R-:W-:-:S02]  /*e900*/  PRMT R8, R4, 0x6420, R5 ;  /* 0x0000642004087816 */ /* 0x001fc40000000005 */
[----:B------:R-:W-:Y:S02]  /*e910*/  PRMT R9, R4, 0x7531, R5 ;  /* 0x0000753104097816 */ /* 0x000fe40000000005 */
[C-C-:B------:R-:W-:Y:S02]  /*e920*/  PRMT R10, R6.reuse, 0x6420, R7.reuse ;  /* 0x00006420060a7816 */ /* 0x140fe40000000007 */
        /* <DEDUP_REMOVED lines=17> */
.L_x_9114:
        /* <DEDUP_REMOVED lines=10> */
[C---:B------:R-:W-:Y:S01]  /*eae0*/  ISETP.GT.AND P0, PT, R2.reuse, R27, PT ;  /* 0x0000001b0200720c */ /* 0x040fe20003f04270 */
[----:B------:R-:W-:-:S12]  /*eaf0*/  VIADD R2, R2, 0xffffffff ;  /* 0xffffffff02027836 */ /* 0x000fd80000000000 */
[----:B--2---:R-:W-:Y:S05]  /*eb00*/  @P0 BRA `(.L_x_9115) ;  /* 0xffffffec00d80947 */ /* 0x004fea000383ffff */
.L_x_9091:
[----:B-1----:R-:W1:Y:S01]  /*eb10*/  S2R R3, SR_TID.X ;  /* 0x0000000000037919 */ /* 0x002e620000002100 */
[----:B------:R-:W-:Y:S01]  /*eb20*/  BSSY B0, `(.L_x_9116) ;  /* 0x0000011000007945 */ /* 0x000fe20003800000 */
[----:B-1----:R-:W-:-:S04]  /*eb30*/  LOP3.LUT R3, R3, 0x7f, RZ, 0xc0, !PT ;  /* 0x0000007f03037812 */ /* 0x002fc800078ec0ff */
[----:B------:R-:W-:-:S13]  /*eb40*/  ISETP.NE.AND P0, PT, R3, RZ, PT ;  /* 0x000000ff0300720c */ /* 0x000fda0003f05270 */
[----:B------:R-:W-:Y:S05]  /*eb50*/  @P0 BRA `(.L_x_9117) ;  /* 0x0000000000340947 */ /* 0x000fea0003800000 */
[----:B------:R-:W1:Y:S01]  /*eb60*/  S2R R5, SR_LANEID ;  /* 0x0000000000057919 */ /* 0x000e620000000000 */
[----:B------:R-:W-:Y:S01]  /*eb70*/  VOTEU.ANY UR4, UPT, PT ;  /* 0x0000000000047886 */ /* 0x000fe200038e0100 */
[----:B------:R-:W2:Y:S01]  /*eb80*/  LDC.64 R2, c[0x0][0xc60] ;  /* 0x00031800ff027b82 */ /* 0x000ea20000000a00 */
[----:B------:R-:W1:Y:S02]  /*eb90*/  FLO.U32 R0, UR4 ;  /* 0x0000000400007d00 */ /* 0x000e6400080e0000 */
[----:B-1----:R-:W-:-:S06]  /*eba0*/  ISETP.EQ.U32.AND P1, PT, R0, R5, PT ;  /* 0x000000050000720c */ /* 0x002fcc0003f22070 */
[----:B------:R-:W2:Y:S07]  /*ebb0*/  POPC R5, UR4 ;  /* 0x0000000400057d09 */ /* 0x000eae0008000000 */
[----:B--2---:R-:W2:Y:S01]  /*ebc0*/  @P1 ATOMG.E.ADD.STRONG.GPU PT, R3, desc[UR52][R2.64], R5 ;  /* 0x00000005020319a8 */ /* 0x004ea200081ee1f4 */
[----:B------:R-:W1:Y:S02]  /*ebd0*/  S2R R4, SR_LTMASK ;  /* 0x0000000000047919 */ /* 0x000e640000003900 */
[----:B-1----:R-:W-:-:S04]  /*ebe0*/  LOP3.LUT R4, R4, UR4, RZ, 0xc0, !PT ;  /* 0x0000000404047c12 */ /* 0x002fc8000f8ec0ff */
[----:B------:R-:W1:Y:S01]  /*ebf0*/  POPC R7, R4 ;  /* 0x0000000400077309 */ /* 0x000e620000000000 */
[----:B--2---:R-:W1:Y:S02]  /*ec00*/  SHFL.IDX PT, R0, R3, R0, 0x1f ;  /* 0x00001f0003007589 */ /* 0x004e6400000e0000 */
[----:B-1----:R-:W-:-:S05]  /*ec10*/  IADD3 R0, R0, UR41, R7 ;  /* 0x0000002900007c10 */ /* 0x002fca000fffe007 */
[----:B------:R1:W-:Y:S02]  /*ec20*/  STL [R1], R0 ;  /* 0x0000000001007387 */ /* 0x0003e40000100800 */
.L_x_9117:
[----:B------:R-:W-:Y:S05]  /*ec30*/  BSYNC B0 ;  /* 0x0000000000007941 */ /* 0x000fea0003800000 */
.L_x_9116:
[----:B------:R-:W-:-:S06]  /*ec40*/  UISETP.NE.AND UP0, UPT, UR38, 0x3, UPT ;  /* 0x000000032600788c */ /* 0x000fcc000bf05270 */
[----:B------:R-:W-:-:S13]  /*ec50*/  PLOP3.LUT P1, PT, PT, PT, UP0, 0x80, 0x0 ;  /* 0x000000000000781c */ /* 0x000fda0003f2f008 */
[----:B------:R-:W-:Y:S05]  /*ec60*/  @!P1 BRA `(.L_x_9118) ;  /* 0x0000000000049947 */ /* 0x000fea0003800000 */
[----:B------:R-:W-:Y:S01]  /*ec70*/  BPT.TRAP 0x1 ;  /* 0x000000040000795c */ /* 0x000fe20000300000 */
.L_x_9118:
[----:B------:R-:W-:Y:S01]  /*ec80*/  LOP3.LUT R3, R23, 0x1, RZ, 0x3c, !PT ;  /* 0x0000000117037812 */ /* 0x000fe200078e3cff */
[----:B-1----:R-:W-:Y:S01]  /*ec90*/  IMAD R0, R18, 0x8, R16 ;  /* 0x0000000812007824 */ /* 0x002fe200078e0210 */
[----:B------:R-:W-:Y:S01]  /*eca0*/  BSSY B0, `(.L_x_9119) ;  /* 0x0000006000007945 */ /* 0x000fe20003800000 */
[----:B------:R-:W-:Y:S01]  /*ecb0*/  IMAD.U32 R2, RZ, RZ, UR42 ;  /* 0x0000002aff027e24 */ /* 0x000fe2000f8e00ff */
[----:B------:R-:W-:-:S04]  /*ecc0*/  SHF.L.U32 R3, R3, 0x1f, RZ ;  /* 0x0000001f03037819 */ /* 0x000fc800000006ff */
[----:B------:R-:W1:Y:S01]  /*ecd0*/  SYNCS.PHASECHK.TRANS64.TRYWAIT P1, [R0+URZ+0x19c70], R3 ;  /* 0x019c7003000075a7 */ /* 0x000e62000802017f */
[----:B------:R-:W-:Y:S01]  /*ece0*/  ISETP.NE.AND P2, PT, R2, 0x3, PT ;  /* 0x000000030200780c */ /* 0x000fe20003f45270 */
[----:B-1----:R-:W-:-:S12]  /*ecf0*/  @!P1 BRA `(.L_x_9120) ;  /* 0x0000001c00a09947 */ /* 0x002fd80003800000 */
.L_x_9168:
[----:B------:R-:W-:Y:S05]  /*ed00*/  BSYNC B0 ;  /* 0x0000000000007941 */ /* 0x000fea0003800000 */
.L_x_9119:
[----:B------:R-:W-:Y:S05]  /*ed10*/  @!P2 BRA `(.L_x_9121) ;  /* 0x000000000004a947 */ /* 0x000fea0003800000 */
[----:B------:R-:W-:Y:S01]  /*ed20*/  BPT.TRAP 0x1 ;  /* 0x000000040000795c */ /* 0x000fe20000300000 */
.L_x_9121:
[----:B-1----:R-:W-:-:S04]  /*ed30*/  SHF.L.U32 R3, R23, 0x1f, RZ ;  /* 0x0000001f17037819 */ /* 0x002fc800000006ff */
[----:B------:R-:W1:Y:S02]  /*ed40*/  SYNCS.PHASECHK.TRANS64.TRYWAIT P1, [R0+URZ+0x19c60], R3 ;  /* 0x019c6003000075a7 */ /* 0x000e64000802017f */
[----:B-1----:R-:W-:Y:S05]  /*ed50*/  @!P1 BRA `(.L_x_9122) ;  /* 0x0000001c009c9947 */ /* 0x002fea0003800000 */
.L_x_9169:
[----:B------:R-:W-:Y:S01]  /*ed60*/  IMAD R2, R18, 0x3000, RZ ;  /* 0x0000300012027824 */ /* 0x000fe200078e02ff */
[----:B------:R-:W-:Y:S05]  /*ed70*/  WARPSYNC.ALL ;  /* 0x0000000000007948 */ /* 0x000fea0003800000 */
[----:B-1----:R-:W-:Y:S02]  /*ed80*/  LOP3.LUT R3, R2, R22, RZ, 0xfc, !PT ;  /* 0x0000001602037212 */ /* 0x002fe400078efcff */
[----:B------:R-:W-:-:S03]  /*ed90*/  LOP3.LUT R14, R22, 0x1800, RZ, 0xfc, !PT ;  /* 0x00001800160e7812 */ /* 0x000fc600078efcff */
[----:B------:R-:W-:Y:S02]  /*eda0*/  IMAD.IADD R6, R16, 0x1, R3 ;  /* 0x0000000110067824 */ /* 0x000fe400078e0203 */
[----:B------:R-:W-:-:S04]  /*edb0*/  VIADD R3, R2, 0x1000 ;  /* 0x0000100002037836 */ /* 0x000fc80000000000 */
[----:B------:R-:W0:Y:S02]  /*edc0*/  LDSM.16.MT88.4 R4, [R6+0x9000] ;  /* 0x009000000604783b */ /* 0x000e240000004200 */
[C-C-:B0-----:R-:W-:Y:S02]  /*edd0*/  PRMT R8, R4.reuse, 0x6420, R5.reuse ;  /* 0x0000642004087816 */ /* 0x141fe40000000005 */
[----:B------:R-:W-:Y:S02]  /*ede0*/  PRMT R9, R4, 0x7531, R5 ;  /* 0x0000753104097816 */ /* 0x000fe40000000005 */
[----:B------:R-:W-:Y:S02]  /*edf0*/  LOP3.LUT R4, R2, R24, RZ, 0xfc, !PT ;  /* 0x0000001802047212 */ /* 0x000fe400078efcff */
[----:B------:R-:W-:Y:S02]  /*ee00*/  LOP3.LUT R5, R3, R22, RZ, 0xfc, !PT ;  /* 0x0000001603057212 */ /* 0x000fe400078efcff */
[C-C-:B------:R-:W-:Y:S01]  /*ee10*/  PRMT R10, R6.reuse, 0x6420, R7.reuse ;  /* 0x00006420060a7816 */ /* 0x140fe20000000007 */
[----:B------:R-:W-:Y:S01]  /*ee20*/  IMAD.IADD R12, R19, 0x1, R4 ;  /* 0x00000001130c7824 */ /* 0x000fe200078e0204 */
[----:B------:R-:W-:Y:S01]  /*ee30*/  PRMT R11, R6, 0x7531, R7 ;  /* 0x00007531060b7816 */ /* 0x000fe20000000007 */
[----:B------:R-:W-:Y:S01]  /*ee40*/  IMAD.IADD R4, R16, 0x1, R5 ;  /* 0x0000000110047824 */ /* 0x000fe200078e0205 */
[----:B------:R-:W-:-:S03]  /*ee50*/  LOP3.LUT R3, R3, R24, RZ, 0xfc, !PT ;  /* 0x0000001803037212 */ /* 0x000fc600078efcff */
[----:B------:R-:W-:Y:S02]  /*ee60*/  STSM.16.M88.4 [R12], R8 ;  /* 0x000000080c007844 */ /* 0x000fe40000000200 */
[----:B------:R-:W-:Y:S02]  /*ee70*/  IMAD.IADD R13, R19, 0x1, R3 ;  /* 0x00000001130d7824 */ /* 0x000fe400078e0203 */
[----:B------:R-:W0:Y:S01]  /*ee80*/  LDSM.16.MT88.4 R4, [R4+0x9000] ;  /* 0x009000000404783b */ /* 0x000e220000004200 */
[----:B------:R-:W-:Y:S01]  /*ee90*/  VIADD R3, R2, 0x2000 ;  /* 0x0000200002037836 */ /* 0x000fe20000000000 */
        /* <DEDUP_REMOVED lines=8> */
[C---:B------:R-:W-:Y:S01]  /*ef20*/  IMAD.IADD R3, R19.reuse, 0x1, R3 ;  /* 0x0000000113037824 */ /* 0x040fe200078e0203 */
[--C-:B------:R-:W-:Y:S01]  /*ef30*/  IADD3 R19, R19, R29, R2.reuse ;  /* 0x0000001d13137210 */ /* 0x100fe20007ffe002 */
[----:B------:R0:W1:Y:S02]  /*ef40*/  LDSM.16.MT88.4 R4, [R12+0x9000] ;  /* 0x009000000c04783b */ /* 0x0000640000004200 */
[----:B0-----:R-:W-:Y:S02]  /*ef50*/  IADD3 R12, R16, R14, R2 ;  /* 0x0000000e100c7210 */ /* 0x001fe40007ffe002 */
[----:B------:R-:W-:Y:S02]  /*ef60*/  LOP3.LUT R14, R22, 0x2800, RZ, 0xfc, !PT ;  /* 0x00002800160e7812 */ /* 0x000fe400078efcff */
[----:B-1----:R-:W-:-:S02]  /*ef70*/  PRMT R8, R4, 0x6420, R5 ;  /* 0x0000642004087816 */ /* 0x002fc40000000005 */
[----:B------:R-:W-:Y:S02]  /*ef80*/  PRMT R9, R4, 0x7531, R5 ;  /* 0x0000753104097816 */ /* 0x000fe40000000005 */
[----:B------:R-:W-:Y:S02]  /*ef90*/  LOP3.LUT R5, R2, 0x800, R22, 0xfe, !PT ;  /* 0x0000080002057812 */ /* 0x000fe400078efe16 */
[C-C-:B------:R-:W-:Y:S02]  /*efa0*/  PRMT R10, R6.reuse, 0x6420, R7.reuse ;  /* 0x00006420060a7816 */ /* 0x140fe40000000007 */
[----:B------:R-:W-:Y:S01]  /*efb0*/  PRMT R11, R6, 0x7531, R7 ;  /* 0x00007531060b7816 */ /* 0x000fe20000000007 */
[----:B------:R-:W-:-:S04]  /*efc0*/  IMAD.IADD R13, R16, 0x1, R5 ;  /* 0x00000001100d7824 */ /* 0x000fc800078e0205 */
[----:B------:R-:W-:Y:S04]  /*efd0*/  STSM.16.M88.4 [R3], R8 ;  /* 0x0000000803007844 */ /* 0x000fe80000000200 */
[----:B------:R-:W0:Y:S02]  /*efe0*/  LDSM.16.MT88.4 R4, [R13+0x9000] ;  /* 0x009000000d04783b */ /* 0x000e240000004200 */
[C-C-:B0-----:R-:W-:Y:S02]  /*eff0*/  PRMT R8, R4.reuse, 0x6420, R5.reuse ;  /* 0x0000642004087816 */ /* 0x141fe40000000005 */
[----:B------:R-:W-:Y:S02]  /*f000*/  PRMT R9, R4, 0x7531, R5 ;  /* 0x0000753104097816 */ /* 0x000fe40000000005 */
[----:B------:R-:W-:-:S02]  /*f010*/  PRMT R10, R6, 0x6420, R7 ;  /* 0x00006420060a7816 */ /* 0x000fc40000000007 */
[----:B------:R-:W-:-:S05]  /*f020*/  PRMT R11, R6, 0x7531, R7 ;  /* 0x00007531060b7816 */ /* 0x000fca0000000007 */
        /* <DEDUP_REMOVED lines=22> */
.L_x_9123:
[----:B-1----:R1:W-:Y:S01]  /*f190*/  SYNCS.ARRIVE.TRANS64.A1T0 RZ, [R0+URZ+0x19c50], RZ ;  /* 0x019c50ff00ff79a7 */ /* 0x0023e2000810003f */
[----:B------:R-:W-:Y:S02]  /*f1a0*/  @!P0 VIADD R2, R0, 0x19c80 ;  /* 0x00019c8000028836 */ /* 0x000fe40000000000 */
[----:B------:R-:W-:-:S03]  /*f1b0*/  VIADD R18, R18, 0x1 ;  /* 0x0000000112127836 */ /* 0x000fc60000000000 */
[----:B------:R-:W-:Y:S01]  /*f1c0*/  @!P0 PRMT R2, RZ, 0x654, R2 ;  /* 0x00000654ff028816 */ /* 0x000fe20000000002 */
[----:B------:R-:W-:Y:S06]  /*f1d0*/  BAR.SYNC.DEFER_BLOCKING 0x2, 0x80 ;  /* 0x0082000000007b1d */ /* 0x000fec0000010000 */
[----:B------:R2:W-:Y:S01]  /*f1e0*/  @!P0 SYNCS.ARRIVE.TRANS64.RED.A1T0 RZ, [R2+URZ], RZ ;  /* 0x000000ff02ff89a7 */ /* 0x0005e2000810043f */
[----:B------:R-:W-:-:S04]  /*f1f0*/  ISETP.NE.AND P0, PT, R18, 0x2, PT ;  /* 0x000000021200780c */ /* 0x000fc80003f05270 */
[----:B-1----:R-:W-:Y:S02]  /*f200*/  SEL R0, RZ, 0x1, P0 ;  /* 0x00000001ff007807 */ /* 0x002fe40000000000 */
[----:B------:R-:W-:Y:S02]  /*f210*/  SEL R18, R18, RZ, P0 ;  /* 0x000000ff12127207 */ /* 0x000fe40000000000 */
[----:B--2---:R-:W-:-:S07]  /*f220*/  LOP3.LUT R23, R23, R0, RZ, 0x3c, !PT ;  /* 0x0000000017177212 */ /* 0x004fce00078e3cff */
.L_x_9066:
[----:B------:R-:W-:Y:S05]  /*f230*/  BSYNC B7 ;  /* 0x0000000000077941 */ /* 0x000fea0003800000 */
.L_x_9064:
[----:B------:R-:W-:-:S13]  /*f240*/  LOP3.LUT P0, RZ, R26, 0x2, RZ, 0xc0, !PT ;  /* 0x000000021aff7812 */ /* 0x000fda000780c0ff */
[----:B------:R-:W-:Y:S05]  /*f250*/  @!P0 BRA `(.L_x_9124) ;  /* 0x0000000000308947 */ /* 0x000fea0003800000 */
[----:B------:R-:W2:Y:S08]  /*f260*/  S2UR UR5, SR_CgaCtaId ;  /* 0x00000000000579c3 */ /* 0x000eb00000008800 */
[----:B------:R-:W-:Y:S06]  /*f270*/  BAR.SYNC.DEFER_BLOCKING 0x5, 0x200 ;  /* 0x0148000000007b1d */ /* 0x000fec0000010000 */
[----:B------:R-:W-:-:S02]  /*f280*/  UMOV UR4, 0x400 ;  /* 0x0000040000047882 */ /* 0x000fc40000000000 */
[----:B--2---:R-:W-:-:S06]  /*f290*/  ULEA UR4, UR5, UR4, 0x18 ;  /* 0x0000000405047291 */ /* 0x004fcc000f8ec03f */
[----:B------:R-:W-:-:S05]  /*f2a0*/  IMAD.U32 R16, RZ, RZ, UR4 ;  /* 0x00000004ff107e24 */ /* 0x000fca000f8e00ff */
[----:B------:R-:W2:Y:S04]  /*f2b0*/  LDS.128 R4, [R16+0x19cd0] ;  /* 0x019cd00010047984 */ /* 0x000ea80000000c00 */
[----:B--2---:R2:W-:Y:S01]  /*f2c0*/  STL.64 [R1], R4 ;  /* 0x0000000401007387 */ /* 0x0045e20000100a00 */
[----:B-1----:R-:W-:-:S03]  /*f2d0*/  IMAD.MOV.U32 R0, RZ, RZ, R7 ;  /* 0x000000ffff007224 */ /* 0x002fc600078e0007 */
[----:B------:R2:W-:Y:S02]  /*f2e0*/  STL [R1+0x8], R6 ;  /* 0x0000080601007387 */ /* 0x0005e40000100800 */
[----:B------:R-:W-:Y:S01]  /*f2f0*/  R2UR UR43, R0 ;  /* 0x00000000002b72ca */ /* 0x000fe200000e0000 */
[----:B------:R-:W-:Y:S06]  /*f300*/  BAR.ARV 0x4, 0x200 ;  /* 0x0108000000007b1d */ /* 0x000fec0000002000 */
[----:B------:R-:W-:Y:S08]  /*f310*/  BRA `(.L_x_9125) ;  /* 0x0000000800d07947 */ /* 0x000ff00003800000 */
.L_x_9124:
[----:B-1----:R-:W2:Y:S01]  /*f320*/  LDL.LU R0, [R1] ;  /* 0x0000000001007983 */ /* 0x002ea20000300800 */
[----:B------:R-:W-:Y:S01]  /*f330*/  ULDC UR4, c[0x0][0xc3c] ;  /* 0x00030f0000047ab9 */ /* 0x000fe20000000800 */
[----:B------:R-:W0:Y:S02]  /*f340*/  S2R R2, SR_TID.X ;  /* 0x0000000000027919 */ /* 0x000e240000002100 */
[----:B0-----:R-:W-:-:S04]  /*f350*/  LOP3.LUT R9, R2, 0x1f, RZ, 0xc0, !PT ;  /* 0x0000001f02097812 */ /* 0x001fc800078ec0ff */
[C---:B------:R-:W-:Y:S01]  /*f360*/  ISETP.NE.AND P0, PT, R9.reuse, 0x1f, PT ;  /* 0x0000001f0900780c */ /* 0x040fe20003f05270 */
[----:B------:R-:W-:-:S05]  /*f370*/  VIADD R7, R9, UR43 ;  /* 0x0000002b09077c36 */ /* 0x000fca0008000000 */
[----:B------:R-:W-:Y:S01]  /*f380*/  ISETP.GE.OR P1, PT, R7, UR4, !P0 ;  /* 0x0000000407007c0c */ /* 0x000fe2000c726670 */
[----:B------:R-:W-:-:S12]  /*f390*/  ULDC UR4, c[0x0][0xc3c] ;  /* 0x00030f0000047ab9 */ /* 0x000fd80000000800 */
[----:B------:R-:W0:Y:S08]  /*f3a0*/  @!P1 LDC.64 R2, c[0x0][0xc80] ;  /* 0x00032000ff029b82 */ /* 0x000e300000000a00 */
[----:B------:R-:W1:Y:S01]  /*f3b0*/  @!P1 LDC.64 R4, c[0x0][0xc78] ;  /* 0x00031e00ff049b82 */ /* 0x000e620000000a00 */
[----:B0-----:R-:W-:-:S04]  /*f3c0*/  @!P1 IMAD.WIDE R2, R7, 0x4, R2 ;  /* 0x0000000407029825 */ /* 0x001fc800078e0202 */
[----:B--2---:R-:W-:Y:S02]  /*f3d0*/  IMAD.MOV.U32 R10, RZ, RZ, R0 ;  /* 0x000000ffff0a7224 */ /* 0x004fe400078e0000 */
[----:B------:R-:W-:-:S06]  /*f3e0*/  IMAD.MOV.U32 R0, RZ, RZ, RZ ;  /* 0x000000ffff007224 */ /* 0x000fcc00078e00ff */
[----:B------:R1:W2:Y:S02]  /*f3f0*/  @!P1 LDG.E R0, desc[UR52][R2.64] ;  /* 0x0000003402009981 */ /* 0x0002a4000c1e1900 */
[----:B-1----:R-:W-:-:S04]  /*f400*/  @!P1 IMAD.WIDE R2, R7, 0x4, R4 ;  /* 0x0000000407029825 */ /* 0x002fc800078e0204 */
[----:B------:R-:W-:-:S06]  /*f410*/  IMAD.MOV.U32 R7, RZ, RZ, RZ ;  /* 0x000000ffff077224 */ /* 0x000fcc00078e00ff */
[----:B------:R-:W2:Y:S01]  /*f420*/  @!P1 LDG.E R7, desc[UR52][R2.64] ;  /* 0x0000003402079981 */ /* 0x000ea2000c1e1900 */
[C---:B------:R-:W-:Y:S02]  /*f430*/  ISETP.NE.AND P1, PT, R9.reuse, RZ, PT ;  /* 0x000000ff0900720c */ /* 0x040fe40003f25270 */
        /* <DEDUP_REMOVED lines=18> */
[----:B------:R-:W-:Y:S04]  /*f560*/  SHFL.IDX PT, R4, R10, RZ, 0x1f ;  /* 0x00001fff0a047589 */ /* 0x000fe800000e0000 */
[----:B------:R-:W0:Y:S02]  /*f570*/  SHFL.UP PT, R2, R5, 0x10, RZ ;  /* 0x0600000005027989 */ /* 0x000e2400000e00ff */
[----:B0-----:R-:W-:-:S05]  /*f580*/  SEL R2, R2, RZ, P5 ;  /* 0x000000ff02027207 */ /* 0x001fca0002800000 */
[----:B------:R-:W-:Y:S02]  /*f590*/  IMAD.IADD R3, R5, 0x1, R2 ;  /* 0x0000000105037824 */ /* 0x000fe400078e0202 */
[----:B------:R-:W0:Y:S01]  /*f5a0*/  LDC R2, c[0x0][0xc38] ;  /* 0x00030e00ff027b82 */ /* 0x000e220000000800 */
[----:B------:R-:W-:Y:S02]  /*f5b0*/  IMAD.MOV.U32 R5, RZ, RZ, RZ ;  /* 0x000000ffff057224 */ /* 0x000fe400078e00ff */
[----:B------:R-:W0:Y:S02]  /*f5c0*/  SHFL.IDX PT, R9, R3, 0x1f, 0x1f ;  /* 0x03e01f0003097f89 */ /* 0x000e2400000e0000 */
[----:B0-----:R-:W-:-:S04]  /*f5d0*/  IMAD R9, R9, R2, RZ ;  /* 0x0000000209097224 */ /* 0x001fc800078e02ff */
[----:B------:R-:W-:-:S05]  /*f5e0*/  IMAD.IADD R6, R6, 0x1, R9 ;  /* 0x0000000106067824 */ /* 0x000fca00078e0209 */
[----:B------:R-:W-:-:S13]  /*f5f0*/  ISETP.GT.AND P6, PT, R6, R4, PT ;  /* 0x000000040600720c */ /* 0x000fda0003fc4270 */
[----:B------:R-:W-:Y:S05]  /*f600*/  @P6 BRA `(.L_x_9126) ;  /* 0x0000000000986947 */ /* 0x000fea0003800000 */
.L_x_9128:
        /* <DEDUP_REMOVED lines=38> */
.L_x_9126:
        /* <DEDUP_REMOVED lines=10> */
[----:B0-----:R-:W-:Y:S01]  /*f910*/  IABS R8, R0 ;  /* 0x0000000000087213 */ /* 0x001fe20000000000 */
[----:B-1----:R-:W-:Y:S06]  /*f920*/  @!P0 BRA `(.L_x_9129) ;  /* 0x00000000000c8947 */ /* 0x002fec0003800000 */
[----:B------:R-:W-:-:S06]  /*f930*/  UIADD3 UR5, UR4, -0x1, URZ ;  /* 0xffffffff04057890 */ /* 0x000fcc000fffe03f */
[----:B------:R-:W-:-:S05]  /*f940*/  IMAD.U32 R10, RZ, RZ, UR5 ;  /* 0x00000005ff0a7e24 */ /* 0x000fca000f8e00ff */
[----:B------:R0:W1:Y:S02]  /*f950*/  SHFL.IDX PT, R5, R3, R10, 0x1f ;  /* 0x00001f0a03057589 */ /* 0x00006400000e0000 */
.L_x_9129:
[----:B------:R-:W3:Y:S01]  /*f960*/  I2F.RP R9, R8 ;  /* 0x0000000800097306 */ /* 0x000ee20000209400 */
[----:B-1----:R-:W-:Y:S01]  /*f970*/  IMAD R6, R5, R2, R6 ;  /* 0x0000000205067224 */ /* 0x002fe200078e0206 */
[----:B------:R-:W-:Y:S01]  /*f980*/  UIADD3 UR43, UR4, UR43, URZ ;  /* 0x0000002b042b7290 */ /* 0x000fe2000fffe03f */
[----:B------:R-:W-:-:S03]  /*f990*/  IMAD.MOV.U32 R2, RZ, RZ, RZ ;  /* 0x000000ffff027224 */ /* 0x000fc600078e00ff */
[----:B------:R1:W-:Y:S02]  /*f9a0*/  STL [R1], R6 ;  /* 0x0000000601007387 */ /* 0x0003e40000100800 */
[----:B---3--:R-:W0:Y:S02]  /*f9b0*/  MUFU.RCP R9, R9 ;  /* 0x0000000900097308 */ /* 0x008e240000001000 */
[----:B0-----:R-:W-:-:S06]  /*f9c0*/  VIADD R3, R9, 0xffffffe ;  /* 0x0ffffffe09037836 */ /* 0x001fcc0000000000 */
[----:B------:R-:W0:Y:S02]  /*f9d0*/  F2I.FTZ.U32.TRUNC.NTZ R3, R3 ;  /* 0x0000000300037305 */ /* 0x000e24000021f000 */
[----:B0-----:R-:W-:-:S04]  /*f9e0*/  IMAD.MOV R5, RZ, RZ, -R3 ;  /* 0x000000ffff057224 */ /* 0x001fc800078e0a03 */
[----:B------:R-:W-:-:S04]  /*f9f0*/  IMAD R5, R5, R8, RZ ;  /* 0x0000000805057224 */ /* 0x000fc800078e02ff */
[----:B------:R-:W-:-:S04]  /*fa00*/  IMAD.HI.U32 R2, R3, R5, R2 ;  /* 0x0000000503027227 */ /* 0x000fc800078e0002 */
[----:B------:R-:W-:Y:S01]  /*fa10*/  IMAD.IADD R5, R4, 0x1, -R6 ;  /* 0x0000000104057824 */ /* 0x000fe200078e0a06 */
[----:B------:R-:W-:-:S04]  /*fa20*/  IABS R4, R0 ;  /* 0x0000000000047213 */ /* 0x000fc80000000000 */
[----:B------:R-:W-:Y:S01]  /*fa30*/  IABS R3, R5 ;  /* 0x0000000500037213 */ /* 0x000fe20000000000 */
[----:B------:R-:W-:-:S04]  /*fa40*/  IMAD.MOV R4, RZ, RZ, -R4 ;  /* 0x000000ffff047224 */ /* 0x000fc800078e0a04 */
[----:B-1----:R-:W-:-:S04]  /*fa50*/  IMAD.HI.U32 R6, R2, R3, RZ ;  /* 0x0000000302067227 */ /* 0x002fc800078e00ff */
[----:B------:R-:W-:Y:S01]  /*fa60*/  IMAD R3, R6, R4, R3 ;  /* 0x0000000406037224 */ /* 0x000fe200078e0203 */
[----:B--2---:R-:W-:Y:S01]  /*fa70*/  IABS R4, R7 ;  /* 0x0000000700047213 */ /* 0x004fe20000000000 */
[----:B------:R-:W-:-:S03]  /*fa80*/  IMAD.MOV.U32 R2, RZ, RZ, RZ ;  /* 0x000000ffff027224 */ /* 0x000fc600078e00ff */
[----:B------:R-:W-:-:S13]  /*fa90*/  ISETP.GT.U32.AND P1, PT, R8, R3, PT ;  /* 0x000000030800720c */ /* 0x000fda0003f24070 */
[----:B------:R-:W-:Y:S02]  /*faa0*/  @!P1 IMAD.IADD R3, R3, 0x1, -R8 ;  /* 0x0000000103039824 */ /* 0x000fe400078e0a08 */
[----:B------:R-:W-:Y:S01]  /*fab0*/  @!P1 VIADD R6, R6, 0x1 ;  /* 0x0000000106069836 */ /* 0x000fe20000000000 */
[----:B------:R-:W-:Y:S02]  /*fac0*/  ISETP.NE.AND P1, PT, R0, RZ, PT ;  /* 0x000000ff0000720c */ /* 0x000fe40003f25270 */
[----:B------:R-:W-:Y:S02]  /*fad0*/  ISETP.GE.U32.AND P0, PT, R3, R8, PT ;  /* 0x000000080300720c */ /* 0x000fe40003f06070 */
[----:B------:R-:W0:Y:S11]  /*fae0*/  I2F.RP R8, R4 ;  /* 0x0000000400087306 */ /* 0x000e360000209400 */
[----:B------:R-:W-:Y:S01]  /*faf0*/  @P0 VIADD R6, R6, 0x1 ;  /* 0x0000000106060836 */ /* 0x000fe20000000000 */
[----:B0-----:R-:W0:Y:S02]  /*fb00*/  MUFU.RCP R8, R8 ;  /* 0x0000000800087308 */ /* 0x001e240000001000 */
[----:B0-----:R-:W-:Y:S01]  /*fb10*/  VIADD R9, R8, 0xffffffe ;  /* 0x0ffffffe08097836 */ /* 0x001fe20000000000 */
[----:B------:R-:W-:-:S05]  /*fb20*/  IABS R8, R7 ;  /* 0x0000000700087213 */ /* 0x000fca0000000000 */
[----:B------:R-:W0:Y:S01]  /*fb30*/  F2I.FTZ.U32.TRUNC.NTZ R3, R9 ;  /* 0x0000000900037305 */ /* 0x000e22000021f000 */
[----:B------:R-:W-:Y:S02]  /*fb40*/  IMAD.MOV R8, RZ, RZ, -R8 ;  /* 0x000000ffff087224 */ /* 0x000fe400078e0a08 */
[----:B0-----:R-:W-:-:S04]  /*fb50*/  IMAD.MOV R11, RZ, RZ, -R3 ;  /* 0x000000ffff0b7224 */ /* 0x001fc800078e0a03 */
[----:B------:R-:W-:-:S04]  /*fb60*/  IMAD R11, R11, R4, RZ ;  /* 0x000000040b0b7224 */ /* 0x000fc800078e02ff */
[----:B------:R-:W-:Y:S01]  /*fb70*/  IMAD.HI.U32 R2, R3, R11, R2 ;  /* 0x0000000b03027227 */ /* 0x000fe200078e0002 */
[----:B------:R-:W-:-:S04]  /*fb80*/  LOP3.LUT R3, R5, R0, RZ, 0x3c, !PT ;  /* 0x0000000005037212 */ /* 0x000fc800078e3cff */
[----:B------:R-:W-:-:S13]  /*fb90*/  ISETP.GE.AND P2, PT, R3, RZ, PT ;  /* 0x000000ff0300720c */ /* 0x000fda0003f46270 */
        /* <DEDUP_REMOVED lines=16> */
[----:B------:R-:W-:-:S04]  /*fca0*/  IMAD.MOV R3, RZ, RZ, -R2 ;  /* 0x000000ffff037224 */ /* 0x000fc800078e0a02 */
[C---:B------:R-:W-:Y:S02]  /*fcb0*/  IMAD R6, R7.reuse, R3, R6 ;  /* 0x0000000307067224 */ /* 0x040fe400078e0206 */
[----:B------:R-:W-:Y:S02]  /*fcc0*/  IMAD R7, R7, 0x1000000, R2 ;  /* 0x0100000007077824 */ /* 0x000fe400078e0202 */
[----:B------:R-:W-:Y:S02]  /*fcd0*/  IMAD.IADD R2, R5, 0x1, -R0 ;  /* 0x0000000105027824 */ /* 0x000fe400078e0a00 */
[----:B------:R-:W-:-:S05]  /*fce0*/  IMAD R0, R6, 0x10000, R7 ;  /* 0x0001000006007824 */ /* 0x000fca00078e0207 */
[----:B------:R1:W-:Y:S04]  /*fcf0*/  STL [R1+0x8], R0 ;  /* 0x0000080001007387 */ /* 0x0003e80000100800 */
[----:B------:R1:W-:Y:S01]  /*fd00*/  STL [R1+0x4], R2 ;  /* 0x0000040201007387 */ /* 0x0003e20000100800 */
[----:B------:R-:W-:Y:S05]  /*fd10*/  BRA `(.L_x_9130) ;  /* 0x0000000000107947 */ /* 0x000fea0003800000 */
.L_x_9127:
[----:B------:R0:W-:Y:S01]  /*fd20*/  STL [R1], R4 ;  /* 0x0000000401007387 */ /* 0x0001e20000100800 */
[----:B------:R-:W-:-:S03]  /*fd30*/  ULDC UR43, c[0x0][0xc3c] ;  /* 0x00030f00002b7ab9 */ /* 0x000fc60000000800 */
[----:B------:R0:W-:Y:S04]  /*fd40*/  STL [R1+0x4], RZ ;  /* 0x000004ff01007387 */ /* 0x0001e80000100800 */
[----:B------:R0:W-:Y:S02]  /*fd50*/  STL [R1+0x8], RZ ;  /* 0x000008ff01007387 */ /* 0x0001e40000100800 */
.L_x_9130:
[----:B------:R-:W2:Y:S04]  /*fd60*/  LDL R3, [R1+0x4] ;  /* 0x0000040001037983 */ /* 0x000ea80000100800 */
[----:B-1----:R-:W3:Y:S04]  /*fd70*/  LDL R2, [R1+0x8] ;  /* 0x0000080001027983 */ /* 0x002ee80000100800 */
[----:B0-----:R-:W4:Y:S01]  /*fd80*/  LDL R4, [R1] ;  /* 0x0000000001047983 */ /* 0x001f220000100800 */
        /* <DEDUP_REMOVED lines=13> */
.L_x_9125:
[----:B------:R-:W-:Y:S02]  /*fe60*/  ULDC UR4, c[0x0][0xc3c] ;  /* 0x00030f0000047ab9 */ /* 0x000fe40000000800 */
[----:B------:R-:W-:-:S06]  /*fe70*/  UISETP.GE.AND UP0, UPT, UR43, UR4, UPT ;  /* 0x000000042b00728c */ /* 0x000fcc000bf06270 */
[----:B------:R-:W-:-:S13]  /*fe80*/  PLOP3.LUT P0, PT, PT, PT, UP0, 0x80, 0x0 ;  /* 0x000000000000781c */ /* 0x000fda0003f0f008 */
[----:B------:R-:W-:Y:S05]  /*fe90*/  @!P0 BRA `(.L_x_9131) ;  /* 0xffffffb800608947 */ /* 0x000fea000383ffff */
.L_x_9059:
[----:B------:R-:W3:Y:S01]  /*fea0*/  LDL.LU R0, [R1+0x14] ;  /* 0x0000140001007983 */ /* 0x000ee20000300800 */
[----:B------:R-:W-:Y:S01]  /*feb0*/  BSSY B0, `(.L_x_9132) ;  /* 0x000000b000007945 */ /* 0x000fe20003800000 */
[----:B012---:R-:W0:Y:S01]  /*fec0*/  S2R R5, SR_CgaCtaId ;  /* 0x0000000000057919 */ /* 0x007e220000008800 */
[----:B---3--:R-:W-:-:S05]  /*fed0*/  VIADD R0, R0, 0x1 ;  /* 0x0000000100007836 */ /* 0x008fca0000000000 */
[----:B------:R-:W-:-:S04]  /*fee0*/  LEA.HI R2, R0, R0, RZ, 0x1 ;  /* 0x0000000000027211 */ /* 0x000fc800078f08ff */
[----:B------:R-:W-:Y:S02]  /*fef0*/  LOP3.LUT R3, R2, 0xfffffffe, RZ, 0xc0, !PT ;  /* 0xfffffffe02037812 */ /* 0x000fe400078ec0ff */
[----:B------:R-:W-:-:S03]  /*ff00*/  MOV R2, 0x400 ;  /* 0x0000040000027802 */ /* 0x000fc60000000f00 */
[----:B------:R-:W-:Y:S01]  /*ff10*/  IMAD.IADD R0, R0, 0x1, -R3 ;  /* 0x0000000100007824 */ /* 0x000fe200078e0a03 */
[----:B0-----:R-:W-:-:S04]  /*ff20*/  LEA R7, R5, R2, 0x18 ;  /* 0x0000000205077211 */ /* 0x001fc800078ec0ff */
[----:B------:R-:W-:-:S04]  /*ff30*/  SHF.L.U32 R0, R0, 0x1f, RZ ;  /* 0x0000001f00007819 */ /* 0x000fc800000006ff */
[----:B------:R-:W0:Y:S02]  /*ff40*/  SYNCS.PHASECHK.TRANS64.TRYWAIT P0, [R7+URZ+0x19c20], R0 ;  /* 0x019c2000070075a7 */ /* 0x000e24000800017f */
[----:B0-----:R-:W-:Y:S05]  /*ff50*/  @!P0 BRA `(.L_x_9133) ;  /* 0x0000000c00308947 */ /* 0x001fea0003800000 */
.L_x_9170:
[----:B------:R-:W-:Y:S05]  /*ff60*/  BSYNC B0 ;  /* 0x0000000000007941 */ /* 0x000fea0003800000 */
.L_x_9132:
[----:B------:R-:W-:-:S03]  /*ff70*/  UMOV UR4, 0xffffffff ;  /* 0xffffffff00047882 */ /* 0x000fc60000000000 */
[----:B------:R-:W-:Y:S05]  /*ff80*/  BRA.DIV UR4, `(.L_x_9134) ;  /* 0x0000000e04387947 */ /* 0x000fea000b800000 */
[----:B0-----:R-:W0:Y:S02]  /*ff90*/  S2R R0, SR_TID.X ;  /* 0x0000000000007919 */ /* 0x001e240000002100 */
[----:B0-----:R-:W-:-:S04]  /*ffa0*/  SHF.R.U32.HI R0, RZ, 0x5, R0 ;  /* 0x00000005ff007819 */ /* 0x001fc80000011600 */
[----:B------:R-:W-:-:S05]  /*ffb0*/  LOP3.LUT R0, R0, 0x3, RZ, 0xc0, !PT ;  /* 0x0000000300007812 */ /* 0x000fca00078ec0ff */
[----:B------:R0:W1:Y:S02]  /*ffc0*/  SHFL.IDX PT, R14, R0, RZ, 0x1f ;  /* 0x00001fff000e7589 */ /* 0x00006400000e0000 */
.L_x_9173:
[----:B-1----:R-:W-:Y:S01]  /*ffd0*/  ISETP.NE.AND P0, PT, R14, RZ, PT ;  /* 0x000000ff0e00720c */ /* 0x002fe20003f05270 */
[----:B------:R-:W-:-:S12]  /*ffe0*/  BSSY B0, `(.L_x_9135) ;  /* 0x000002b000007945 */ /* 0x000fd80003800000 */
[----:B------:R-:W-:Y:S05]  /*fff0*/  @P0 BRA `(.L_x_9136) ;  /* 0x0000000000a40947 */ /* 0x000fea0003800000 */
[----:B------:R-:W-:-:S03]  /*10000*/  UMOV UR4, 0xffffffff ;  /* 0xffffffff00047882 */ /* 0x000fc60000000000 */
[----:B------:R-:W-:Y:S05]  /*10010*/  BRA.DIV UR4, `(.L_x_9137) ;  /* 0x0000000e04487947 */ /* 0x000fea000b800000 */
[----:B------:R-:W-:-:S13]  /*10020*/  ELECT P6, URZ, PT ;  /* 0x00000000003f782f */ /* 0x000fda00038c0000 */
.L_x_9176:
[----:B------:R-:W-:Y:S05]  /*10030*/  @!P6 BRA `(.L_x_9136) ;  /* 0x000000000094e947 */ /* 0x000fea0003800000 */
[----:B------:R-:W-:-:S06]  /*10040*/  ULOP3.LUT UR4, UR40, 0x2, URZ, 0xfc, !UPT ;  /* 0x0000000228047892 */ /* 0x000fcc000f8efc3f */
[----:B0-----:R-:W-:-:S05]  /*10050*/  IMAD.U32 R0, RZ, RZ, UR4 ;  /* 0x00000004ff007e24 */ /* 0x001fca000f8e00ff */
[----:B------:R-:W-:-:S13]  /*10060*/  ISETP.NE.AND P0, PT, R0, 0x3, PT ;  /* 0x000000030000780c */ /* 0x000fda0003f05270 */
[----:B------:R-:W-:Y:S05]  /*10070*/  @!P0 BRA `(.L_x_9138) ;  /* 0x0000000000048947 */ /* 0x000fea0003800000 */
[----:B------:R-:W-:Y:S01]  /*10080*/  BPT.TRAP 0x1 ;  /* 0x000000040000795c */ /* 0x000fe20000300000 */
.L_x_9138:
        /* <DEDUP_REMOVED lines=12> */
.L_x_9177:
[----:B------:R-:W1:Y:S02]  /*10150*/  SYNCS.PHASECHK.TRANS64.TRYWAIT P1, [R3+URZ], R0 ;  /* 0x00000000030075a7 */ /* 0x000e64000802017f */
[----:B-1----:R-:W-:Y:S05]  /*10160*/  @!P1 BRA `(.L_x_9140) ;  /* 0x0000000c00289947 */ /* 0x002fea0003800000 */
.L_x_9178:
[----:B------:R-:W-:Y:S05]  /*10170*/  @!P0 BRA `(.L_x_9141) ;  /* 0x0000000000048947 */ /* 0x000fea0003800000 */
[----:B------:R-:W-:Y:S01]  /*10180*/  BPT.TRAP 0x1 ;  /* 0x000000040000795c */ /* 0x000fe20000300000 */
.L_x_9141:
[----:B-1----:R-:W-:-:S04]  /*10190*/  IMAD R3, R18, 0x8, R7 ;  /* 0x0000000812037824 */ /* 0x002fc800078e0207 */
[----:B------:R-:W1:Y:S02]  /*101a0*/  SYNCS.PHASECHK.TRANS64.TRYWAIT P1, [R3+URZ+0x19c60], R4 ;  /* 0x019c6004030075a7 */ /* 0x000e64000802017f */
[----:B-1----:R-:W-:Y:S05]  /*101b0*/  @!P1 BRA `(.L_x_9142) ;  /* 0x0000000c00289947 */ /* 0x002fea0003800000 */
.L_x_9179:
[----:B------:R-:W-:Y:S05]  /*101c0*/  @!P0 BRA `(.L_x_9143) ;  /* 0x0000000000048947 */ /* 0x000fea0003800000 */
[----:B------:R-:W-:Y:S01]  /*101d0*/  BPT.TRAP 0x1 ;  /* 0x000000040000795c */ /* 0x000fe20000300000 */
.L_x_9143:
[----:B0-----:R-:W-:-:S04]  /*101e0*/  IMAD R5, R6, 0x8, R7 ;  /* 0x0000000806057824 */ /* 0x001fc800078e0207 */
[----:B------:R-:W0:Y:S02]  /*101f0*/  SYNCS.PHASECHK.TRANS64.TRYWAIT P1, [R5+URZ+0x19c60], R0 ;  /* 0x019c6000050075a7 */ /* 0x000e24000802017f */
[----:B0-----:R-:W-:Y:S05]  /*10200*/  @!P1 BRA `(.L_x_9144) ;  /* 0x0000000c00289947 */ /* 0x001fea0003800000 */
.L_x_9180:
[----:B------:R-:W-:Y:S05]  /*10210*/  @!P0 BRA `(.L_x_9145) ;  /* 0x0000000000048947 */ /* 0x000fea0003800000 */
[----:B------:R-:W-:Y:S01]  /*10220*/  BPT.TRAP 0x1 ;  /* 0x000000040000795c */ /* 0x000fe20000300000 */
.L_x_9145:
[----:B------:R-:W2:Y:S02]  /*10230*/  SYNCS.PHASECHK.TRANS64.TRYWAIT P0, [R3+URZ+0x19c80], R4 ;  /* 0x019c8004030075a7 */ /* 0x000ea4000800017f */
[----:B--2---:R-:W-:Y:S05]  /*10240*/  @!P0 BRA `(.L_x_9146) ;  /* 0x0000000c002c8947 */ /* 0x004fea0003800000 */
.L_x_9147:
[----:B---3--:R3:W4:Y:S02]  /*10250*/  SYNCS.PHASECHK.TRANS64.TRYWAIT P0, [R5+URZ+0x19c80], R0 ;  /* 0x019c8000050075a7 */ /* 0x008724000800017f */
[----:B----4-:R-:W-:Y:S05]  /*10260*/  @!P0 NANOSLEEP.SYNCS 0x989680 ;  /* 0x009896800000895d */ /* 0x010fea0003900000 */
[----:B------:R-:W4:Y:S02]  /*10270*/  @!P0 SYNCS.PHASECHK.TRANS64 P0, [R5+URZ+0x19c80], R0 ;  /* 0x019c8000050085a7 */ /* 0x000f24000800007f */
[----:B----4-:R-:W-:Y:S05]  /*10280*/  @!P0 BRA `(.L_x_9147) ;  /* 0xfffffffc00f08947 */ /* 0x010fea000383ffff */
.L_x_9136:
[----:B------:R-:W-:Y:S05]  /*10290*/  BSYNC B0 ;  /* 0x0000000000007941 */ /* 0x000fea0003800000 */
.L_x_9135:
[----:B------:R-:W-:Y:S05]  /*102a0*/  EXIT ;  /* 0x000000000000794d */ /* 0x000fea0003800000 */
.L_x_9016:
[----:B0-----:R0:W1:Y:S02]  /*102b0*/  SYNCS.PHASECHK.TRANS64.TRYWAIT P1, [R2+URZ+0x19c00], R11 ;  /* 0x019c000b020075a7 */ /* 0x001064000802017f */
[----:B-1----:R-:W-:Y:S05]  /*102c0*/  @!P1 NANOSLEEP.SYNCS 0x989680 ;  /* 0x009896800000995d */ /* 0x002fea0003900000 */
[----:B------:R-:W1:Y:S02]  /*102d0*/  @!P1 SYNCS.PHASECHK.TRANS64 P1, [R2+URZ+0x19c00], R11 ;  /* 0x019c000b020095a7 */ /* 0x000e64000802007f */
[----:B-1----:R-:W-:Y:S05]  /*102e0*/  @!P1 BRA `(.L_x_9016) ;  /* 0xfffffffc00f09947 */ /* 0x002fea000383ffff */
[----:B------:R-:W-:Y:S05]  /*102f0*/  BRA `(.L_x_9148) ;  /* 0xffffff1800a87947 */ /* 0x000fea000383ffff */
.L_x_9020:
[----:B--2---:R2:W3:Y:S02]  /*10300*/  SYNCS.PHASECHK.TRANS64.TRYWAIT P1, [R4+URZ+0x19c30], R5 ;  /* 0x019c3005040075a7 */ /* 0x0044e4000802017f */
[----:B---3--:R-:W-:Y:S05]  /*10310*/  @!P1 NANOSLEEP.SYNCS 0x989680 ;  /* 0x009896800000995d */ /* 0x008fea0003900000 */
[----:B------:R-:W3:Y:S02]  /*10320*/  @!P1 SYNCS.PHASECHK.TRANS64 P1, [R4+URZ+0x19c30], R5 ;  /* 0x019c3005040095a7 */ /* 0x000ee4000802007f */
[----:B---3--:R-:W-:Y:S05]  /*10330*/  @!P1 BRA `(.L_x_9020) ;  /* 0xfffffffc00f09947 */ /* 0x008fea000383ffff */
[----:B------:R-:W-:Y:S05]  /*10340*/  BRA `(.L_x_9019) ;  /* 0xffffff1800d07947 */ /* 0x000fea000383ffff */
.L_x_9025:
[----:B-1----:R1:W2:Y:S02]  /*10350*/  SYNCS.PHASECHK.TRANS64.TRYWAIT P1, [R8+URZ+0x19c30], R9 ;  /* 0x019c3009080075a7 */ /* 0x0022a4000802017f */
[----:B--2---:R-:W-:Y:S05]  /*10360*/  @!P1 NANOSLEEP.SYNCS 0x989680 ;  /* 0x009896800000995d */ /* 0x004fea0003900000 */
[----:B------:R-:W2:Y:S02]  /*10370*/  @!P1 SYNCS.PHASECHK.TRANS64 P1, [R8+URZ+0x19c30], R9 ;  /* 0x019c3009080095a7 */ /* 0x000ea4000802007f */
[----:B--2---:R-:W-:Y:S05]  /*10380*/  @!P1 BRA `(.L_x_9025) ;  /* 0xfffffffc00f09947 */ /* 0x004fea000383ffff */
[----:B------:R-:W-:Y:S05]  /*10390*/  BRA `(.L_x_9024) ;  /* 0xffffff44001c7947 */ /* 0x000fea000383ffff */
.L_x_9029:
[----:B-1----:R-:W-:-:S04]  /*103a0*/  IMAD.U32 R10, RZ, RZ, UR11 ;  /* 0x0000000bff0a7e24 */ /* 0x002fc8000f8e00ff */
[----:B------:R1:W2:Y:S03]  /*103b0*/  SYNCS.PHASECHK.TRANS64.TRYWAIT P1, [R10+URZ+0x19c50], R9 ;  /* 0x019c50090a0075a7 */ /* 0x0002a6000802017f */
[----:B--2---:R-:W-:Y:S05]  /*103c0*/  @!P1 NANOSLEEP.SYNCS 0x989680 ;  /* 0x009896800000995d */ /* 0x004fea0003900000 */
[----:B------:R-:W2:Y:S02]  /*103d0*/  @!P1 SYNCS.PHASECHK.TRANS64 P1, [R10+URZ+0x19c50], R9 ;  /* 0x019c50090a0095a7 */ /* 0x000ea4000802007f */
[----:B--2---:R-:W-:Y:S05]  /*103e0*/  @!P1 BRA `(.L_x_9029) ;  /* 0xfffffffc00ec9947 */ /* 0x004fea000383ffff */
[----:B------:R-:W-:Y:S05]  /*103f0*/  BRA `(.L_x_9028) ;  /* 0xffffff4400707947 */ /* 0x000fea000383ffff */
.L_x_9035:
[----:B-1----:R1:W2:Y:S02]  /*10400*/  SYNCS.PHASECHK.TRANS64.TRYWAIT P1, [R12+URZ+0x19c50], R7 ;  /* 0x019c50070c0075a7 */ /* 0x0022a4000802017f */
[----:B--2---:R-:W-:Y:S05]  /*10410*/  @!P1 NANOSLEEP.SYNCS 0x989680 ;  /* 0x009896800000995d */ /* 0x004fea0003900000 */
[----:B------:R-:W2:Y:S02]  /*10420*/  @!P1 SYNCS.PHASECHK.TRANS64 P1, [R12+URZ+0x19c50], R7 ;  /* 0x019c50070c0095a7 */ /* 0x000ea4000802007f */
[----:B--2---:R-:W-:Y:S05]  /*10430*/  @!P1 BRA `(.L_x_9035) ;  /* 0xfffffffc00f09947 */ /* 0x004fea000383ffff */
[----:B------:R-:W-:Y:S05]  /*10440*/  BRA `(.L_x_9034) ;  /* 0xffffff6400cc7947 */ /* 0x000fea000383ffff */
.L_x_9075:
[----:B------:R-:W-:Y:S02]  /*10450*/  IMAD.MOV.U32 R13, RZ, RZ, R20 ;  /* 0x000000ffff0d7224 */ /* 0x000fe400078e0014 */
[----:B------:R-:W-:Y:S02]  /*10460*/  IMAD.MOV.U32 R12, RZ, RZ, RZ ;  /* 0x000000ffff0c7224 */ /* 0x000fe400078e00ff */
[----:B------:R-:W-:Y:S02]  /*10470*/  IMAD.MOV.U32 R11, RZ, RZ, 0x1f ;  /* 0x0000001fff0b7424 */ /* 0x000fe400078e00ff */
[----:B------:R-:W-:-:S07]  /*10480*/  IMAD.MOV.U32 R15, RZ, RZ, -0x1 ;  /* 0xffffffffff0f7424 */ /* 0x000fce00078e00ff */
[----:B------:R-:W-:Y:S05]  /*10490*/  WARPSYNC.COLLECTIVE R15, `(.L_x_9149) ;  /* 0x000000000f087348 */ /* 0x000fea0003c00000 */
[----:B------:R0:W1:Y:S02]  /*104a0*/  SHFL.IDX P6, R14, R13, R12, R11 ;  /* 0x0000000c0d0e7389 */ /* 0x00006400000c000b */
[----:B01----:R-:W-:Y:S01]  /*104b0*/  ENDCOLLECTIVE ;  /* 0x000000000000791b */ /* 0x003fe20003800000 */
.L_x_9149:
[----:B------:R-:W-:Y:S05]  /*104c0*/  BRA `(.L_x_9150) ;  /* 0xffffffc000d47947 */ /* 0x000fea000383ffff */
.L_x_9077:
[----:B------:R-:W-:Y:S01]  /*104d0*/  BSSY B0, `(.L_x_9151) ;  /* 0x0000006000007945 */ /* 0x000fe20003800000 */
[----:B------:R-:W-:-:S07]  /*104e0*/  IMAD.MOV.U32 R15, RZ, RZ, -0x1 ;  /* 0xffffffffff0f7424 */ /* 0x000fce00078e00ff */
[----:B0-----:R-:W-:Y:S05]  /*104f0*/  WARPSYNC.COLLECTIVE R15, `(.L_x_9152) ;  /* 0x000000000f0c7348 */ /* 0x001fea0003c00000 */
[----:B------:R-:W-:Y:S02]  /*10500*/  ELECT P6, UR62, PT ;  /* 0x00000000003e782f */ /* 0x000fe400038c0000 */
[----:B------:R-:W-:Y:S01]  /*10510*/  MOV R14, UR62 ;  /* 0x0000003e000e7c02 */ /* 0x000fe20008000f00 */
[----:B0-----:R-:W-:Y:S10]  /*10520*/  ENDCOLLECTIVE ;  /* 0x000000000000791b */ /* 0x001ff40003800000 */
.L_x_9152:
[----:B------:R-:W-:Y:S05]  /*10530*/  BSYNC B0 ;  /* 0x0000000000007941 */ /* 0x000fea0003800000 */
.L_x_9151:
[----:B------:R-:W-:Y:S05]  /*10540*/  BRA `(.L_x_9153) ;  /* 0xffffffc000dc7947 */ /* 0x000fea000383ffff */
.L_x_9079:
[----:B-1----:R1:W2:Y:S02]  /*10550*/  SYNCS.PHASECHK.TRANS64.TRYWAIT P0, [R4+URZ+0x19c80], R3 ;  /* 0x019c8003040075a7 */ /* 0x0022a4000800017f */
[----:B--2---:R-:W-:Y:S05]  /*10560*/  @!P0 NANOSLEEP.SYNCS 0x989680 ;  /* 0x009896800000895d */ /* 0x004fea0003900000 */
[----:B------:R-:W2:Y:S02]  /*10570*/  @!P0 SYNCS.PHASECHK.TRANS64 P0, [R4+URZ+0x19c80], R3 ;  /* 0x019c8003040085a7 */ /* 0x000ea4000800007f */
[----:B--2---:R-:W-:Y:S05]  /*10580*/  @!P0 BRA `(.L_x_9079) ;  /* 0xfffffffc00f08947 */ /* 0x004fea000383ffff */
[----:B------:R-:W-:Y:S05]  /*10590*/  BRA `(.L_x_9154) ;  /* 0xffffffc400387947 */ /* 0x000fea000383ffff */
.L_x_9081:
[----:B--2---:R2:W3:Y:S02]  /*105a0*/  SYNCS.PHASECHK.TRANS64.TRYWAIT P0, [R4+URZ+0x19c40], R3 ;  /* 0x019c4003040075a7 */ /* 0x0044e4000800017f */
[----:B---3--:R-:W-:Y:S05]  /*105b0*/  @!P0 NANOSLEEP.SYNCS 0x989680 ;  /* 0x009896800000895d */ /* 0x008fea0003900000 */
[----:B------:R-:W3:Y:S02]  /*105c0*/  @!P0 SYNCS.PHASECHK.TRANS64 P0, [R4+URZ+0x19c40], R3 ;  /* 0x019c4003040085a7 */ /* 0x000ee4000800007f */
[----:B---3--:R-:W-:Y:S05]  /*105d0*/  @!P0 BRA `(.L_x_9081) ;  /* 0xfffffffc00f08947 */ /* 0x008fea000383ffff */
[----:B------:R-:W-:Y:S05]  /*105e0*/  BRA `(.L_x_9155) ;  /* 0xffffffc400bc7947 */ /* 0x000fea000383ffff */
.L_x_9085:
[----:B------:R-:W2:Y:S01]  /*105f0*/  LDL.LU R11, [R1+0xc] ;  /* 0x00000c00010b7983 */ /* 0x000ea20000300800 */
[----:B------:R-:W-:Y:S01]  /*10600*/  IMAD.MOV.U32 R13, RZ, RZ, R0 ;  /* 0x000000ffff0d7224 */ /* 0x000fe200078e0000 */
[----:B------:R-:W-:Y:S01]  /*10610*/  LOP3.LUT R5, R5, 0x7f, RZ, 0xc0, !PT ;  /* 0x0000007f05057812 */ /* 0x000fe200078ec0ff */
[----:B------:R-:W-:Y:S02]  /*10620*/  IMAD.MOV.U32 R12, RZ, RZ, RZ ;  /* 0x000000ffff0c7224 */ /* 0x000fe400078e00ff */
[----:B------:R-:W-:Y:S01]  /*10630*/  IMAD.MOV.U32 R15, RZ, RZ, -0x1 ;  /* 0xffffffffff0f7424 */ /* 0x000fe200078e00ff */
[----:B------:R-:W-:-:S05]  /*10640*/  SHF.R.U32.HI R5, RZ, 0x1, R5 ;  /* 0x00000001ff057819 */ /* 0x000fca0000011605 */
[----:B------:R-:W-:Y:S02]  /*10650*/  IMAD R5, R21, 0xc0, R5 ;  /* 0x000000c015057824 */ /* 0x000fe400078e0205 */
[----:B--2---:R-:W-:Y:S02]  /*10660*/  IMAD R4, R11, R9, RZ ;  /* 0x000000090b047224 */ /* 0x004fe400078e02ff */
[----:B------:R-:W-:-:S03]  /*10670*/  IMAD.MOV.U32 R11, RZ, RZ, 0x1e1f ;  /* 0x00001e1fff0b7424 */ /* 0x000fc600078e00ff */
[----:B------:R-:W-:-:S13]  /*10680*/  ISETP.GE.AND P4, PT, R5, R4, PT ;  /* 0x000000040500720c */ /* 0x000fda0003f86270 */
[----:B-----5:R-:W-:Y:S05]  /*10690*/  WARPSYNC.COLLECTIVE R15, `(.L_x_9156) ;  /* 0x000000000f087348 */ /* 0x020fea0003c00000 */
[----:B------:R0:W1:Y:S02]  /*106a0*/  SHFL.IDX P6, R14, R13, R12, R11 ;  /* 0x0000000c0d0e7389 */ /* 0x00006400000c000b */
[----:B01---5:R-:W-:Y:S01]  /*106b0*/  ENDCOLLECTIVE ;  /* 0x000000000000791b */ /* 0x023fe20003800000 */
.L_x_9156:
[----:B------:R-:W-:Y:S02]  /*106c0*/  IMAD.MOV.U32 R13, RZ, RZ, R6 ;  /* 0x000000ffff0d7224 */ /* 0x000fe400078e0006 */
[----:B------:R-:W-:-:S07]  /*106d0*/  IMAD.MOV.U32 R2, RZ, RZ, R14 ;  /* 0x000000ffff027224 */ /* 0x000fce00078e000e */
[----:B------:R-:W-:Y:S05]  /*106e0*/  WARPSYNC.COLLECTIVE R15, `(.L_x_9157) ;  /* 0x000000000f087348 */ /* 0x000fea0003c00000 */
[----:B------:R0:W1:Y:S02]  /*106f0*/  SHFL.IDX P6, R14, R13, R12, R11 ;  /* 0x0000000c0d0e7389 */ /* 0x00006400000c000b */
[----:B01----:R-:W-:Y:S01]  /*10700*/  ENDCOLLECTIVE ;  /* 0x000000000000791b */ /* 0x003fe20003800000 */
.L_x_9157:
[----:B------:R-:W-:Y:S02]  /*10710*/  IMAD.MOV.U32 R13, RZ, RZ, R0 ;  /* 0x000000ffff0d7224 */ /* 0x000fe400078e0000 */
[----:B------:R-:W-:Y:S02]  /*10720*/  IMAD.MOV.U32 R12, RZ, RZ, 0x1 ;  /* 0x00000001ff0c7424 */ /* 0x000fe400078e00ff */
[----:B------:R-:W-:-:S07]  /*10730*/  IMAD.MOV.U32 R3, RZ, RZ, R14 ;  /* 0x000000ffff037224 */ /* 0x000fce00078e000e */
[----:B------:R-:W-:Y:S05]  /*10740*/  WARPSYNC.COLLECTIVE R15, `(.L_x_9158) ;  /* 0x000000000f087348 */ /* 0x000fea0003c00000 */
[----:B------:R0:W1:Y:S02]  /*10750*/  SHFL.IDX P6, R14, R13, R12, R11 ;  /* 0x0000000c0d0e7389 */ /* 0x00006400000c000b */
[----:B01----:R-:W-:Y:S01]  /*10760*/  ENDCOLLECTIVE ;  /* 0x000000000000791b */ /* 0x003fe20003800000 */
.L_x_9158:
        /* <DEDUP_REMOVED lines=10> */
.L_x_9159:
[----:B------:R-:W-:Y:S01]  /*10810*/  @!PT LDS RZ, [RZ] ;  /* 0x00000000fffff984 */ /* 0x000fe20000000800 */
[----:B------:R-:W-:Y:S01]  /*10820*/  @!PT LDS RZ, [RZ] ;  /* 0x00000000fffff984 */ /* 0x000fe20000000800 */
[----:B------:R-:W-:Y:S01]  /*10830*/  @!PT LDS RZ, [RZ] ;  /* 0x00000000fffff984 */ /* 0x000fe20000000800 */
[----:B------:R0:W-:Y:S04]  /*10840*/  @!P4 LDGSTS.E.BYPASS.LTC128B.128 [R10+0xf000], desc[UR52][R2.64], !P2 ;  /* 0x0f000000020acfae */ /* 0x0001e8000d101d74 */
[----:B------:R0:W-:Y:S04]  /*10850*/  @!P4 LDGSTS.E.BYPASS.LTC128B.128 [R10+0x10800], desc[UR52][R2.64+0x20], !P1 ;  /* 0x10800020020acfae */ /* 0x0001e8000c901d74 */
[----:B------:R0:W-:Y:S01]  /*10860*/  @!P4 LDGSTS.E.BYPASS.LTC128B.128 [R10+0x12000], desc[UR52][R2.64+0x40], !P0 ;  /* 0x12000040020acfae */ /* 0x0001e2000c101d74 */
[----:B------:R-:W-:Y:S02]  /*10870*/  IMAD.MOV.U32 R13, RZ, RZ, R7 ;  /* 0x000000ffff0d7224 */ /* 0x000fe400078e0007 */
[----:B------:R-:W-:-:S02]  /*10880*/  IMAD.MOV.U32 R12, RZ, RZ, RZ ;  /* 0x000000ffff0c7224 */ /* 0x000fc400078e00ff */
[----:B------:R-:W-:-:S07]  /*10890*/  IMAD.MOV.U32 R6, RZ, RZ, R14 ;  /* 0x000000ffff067224 */ /* 0x000fce00078e000e */
[----:B0-----:R-:W-:Y:S05]  /*108a0*/  WARPSYNC.COLLECTIVE R15, `(.L_x_9160) ;  /* 0x000000000f087348 */ /* 0x001fea0003c00000 */
[----:B------:R1:W2:Y:S02]  /*108b0*/  SHFL.IDX P6, R14, R13, R12, R11 ;  /* 0x0000000c0d0e7389 */ /* 0x0002a400000c000b */
[----:B012---:R-:W-:Y:S01]  /*108c0*/  ENDCOLLECTIVE ;  /* 0x000000000000791b */ /* 0x007fe20003800000 */
.L_x_9160:
[----:B------:R-:W-:-:S05]  /*108d0*/  VIADD R3, R5, 0x40 ;  /* 0x0000004005037836 */ /* 0x000fca0000000000 */
[----:B------:R-:W-:Y:S01]  /*108e0*/  ISETP.GE.AND P4, PT, R3, R4, PT ;  /* 0x000000040300720c */ /* 0x000fe20003f86270 */
[----:B------:R-:W-:-:S12]  /*108f0*/  IMAD.MOV.U32 R13, RZ, RZ, R8 ;  /* 0x000000ffff0d7224 */ /* 0x000fd800078e0008 */
[----:B------:R-:W-:Y:S01]  /*10900*/  @!P4 IADD3 R2, P3, R20, R6, RZ ;  /* 0x000000061402c210 */ /* 0x000fe20007f7e0ff */
[----:B------:R-:W-:-:S12]  /*10910*/  IMAD.MOV.U32 R7, RZ, RZ, R14 ;  /* 0x000000ffff077224 */ /* 0x000fd800078e000e */
[----:B------:R-:W-:Y:S05]  /*10920*/  WARPSYNC.COLLECTIVE R15, `(.L_x_9161) ;  /* 0x000000000f087348 */ /* 0x000fea0003c00000 */
[----:B------:R0:W1:Y:S02]  /*10930*/  SHFL.IDX P6, R14, R13, R12, R11 ;  /* 0x0000000c0d0e7389 */ /* 0x00006400000c000b */
[----:B01----:R-:W-:Y:S01]  /*10940*/  ENDCOLLECTIVE ;  /* 0x000000000000791b */ /* 0x003fe20003800000 */
.L_x_9161:
[----:B------:R-:W-:-:S04]  /*10950*/  @!P4 IMAD.X R0, RZ, RZ, R0, P3 ;  /* 0x000000ffff00c224 */ /* 0x000fc800018e0600 */
[----:B------:R-:W-:-:S05]  /*10960*/  @!P4 IMAD.MOV.U32 R3, RZ, RZ, R0 ;  /* 0x000000ffff03c224 */ /* 0x000fca00078e0000 */
[----:B------:R-:W-:Y:S01]  /*10970*/  @!PT LDS RZ, [RZ] ;  /* 0x00000000fffff984 */ /* 0x000fe20000000800 */
[----:B------:R-:W-:Y:S01]  /*10980*/  @!PT LDS RZ, [RZ] ;  /* 0x00000000fffff984 */ /* 0x000fe20000000800 */
[----:B------:R-:W-:Y:S01]  /*10990*/  @!PT LDS RZ, [RZ] ;  /* 0x00000000fffff984 */ /* 0x000fe20000000800 */
[----:B------:R-:W-:Y:S04]  /*109a0*/  @!P4 LDGSTS.E.BYPASS.LTC128B.128 [R10+0xf800], desc[UR52][R2.64], !P2 ;  /* 0x0f800000020acfae */ /* 0x000fe8000d101d74 */
[----:B------:R-:W-:Y:S04]  /*109b0*/  @!P4 LDGSTS.E.BYPASS.LTC128B.128 [R10+0x11000], desc[UR52][R2.64+0x20], !P1 ;  /* 0x11000020020acfae */ /* 0x000fe8000c901d74 */
[----:B------:R0:W-:Y:S02]  /*109c0*/  @!P4 LDGSTS.E.BYPASS.LTC128B.128 [R10+0x12800], desc[UR52][R2.64+0x40], !P0 ;  /* 0x12800040020acfae */ /* 0x0001e4000c101d74 */
[----:B0-----:R-:W-:Y:S01]  /*109d0*/  IMAD.MOV.U32 R2, RZ, RZ, R14 ;  /* 0x000000ffff027224 */ /* 0x001fe200078e000e */
[----:B------:R-:W-:Y:S06]  /*109e0*/  BRA `(.L_x_9162) ;  /* 0xffffffcc00807947 */ /* 0x000fec000383ffff */
.L_x_9090:
[----:B-1----:R1:W2:Y:S02]  /*109f0*/  SYNCS.PHASECHK.TRANS64.TRYWAIT P0, [R16+URZ+0x19c20], R3 ;  /* 0x019c2003100075a7 */ /* 0x0022a4000800017f */
[----:B--2---:R-:W-:Y:S05]  /*10a00*/  @!P0 NANOSLEEP.SYNCS 0x989680 ;  /* 0x009896800000895d */ /* 0x004fea0003900000 */
[----:B------:R-:W2:Y:S02]  /*10a10*/  @!P0 SYNCS.PHASECHK.TRANS64 P0, [R16+URZ+0x19c20], R3 ;  /* 0x019c2003100085a7 */ /* 0x000ea4000800007f */
[----:B--2---:R-:W-:Y:S05]  /*10a20*/  @!P0 BRA `(.L_x_9090) ;  /* 0xfffffffc00f08947 */ /* 0x004fea000383ffff */
[----:B------:R-:W-:Y:S05]  /*10a30*/  BRA `(.L_x_9163) ;  /* 0xffffffcc00fc7947 */ /* 0x000fea000383ffff */
.L_x_9096:
[----:B0-----:R0:W1:Y:S02]  /*10a40*/  SYNCS.PHASECHK.TRANS64.TRYWAIT P0, [R6+URZ+0x19c80], R4 ;  /* 0x019c8004060075a7 */ /* 0x001064000800017f */
[----:B-1----:R-:W-:Y:S05]  /*10a50*/  @!P0 NANOSLEEP.SYNCS 0x989680 ;  /* 0x009896800000895d */ /* 0x002fea0003900000 */
[----:B------:R-:W1:Y:S02]  /*10a60*/  @!P0 SYNCS.PHASECHK.TRANS64 P0, [R6+URZ+0x19c80], R4 ;  /* 0x019c8004060085a7 */ /* 0x000e64000800007f */
[----:B-1----:R-:W-:Y:S05]  /*10a70*/  @!P0 BRA `(.L_x_9096) ;  /* 0xfffffffc00f08947 */ /* 0x002fea000383ffff */
[----:B------:R-:W-:Y:S05]  /*10a80*/  BRA `(.L_x_9164) ;  /* 0xffffffd000947947 */ /* 0x000fea000383ffff */
.L_x_9103:
[----:B-1----:R1:W2:Y:S02]  /*10a90*/  SYNCS.PHASECHK.TRANS64.TRYWAIT P0, [R6+URZ+0x19c40], R4 ;  /* 0x019c4004060075a7 */ /* 0x0022a4000800017f */
[----:B--2---:R-:W-:Y:S05]  /*10aa0*/  @!P0 NANOSLEEP.SYNCS 0x989680 ;  /* 0x009896800000895d */ /* 0x004fea0003900000 */
[----:B------:R-:W2:Y:S02]  /*10ab0*/  @!P0 SYNCS.PHASECHK.TRANS64 P0, [R6+URZ+0x19c40], R4 ;  /* 0x019c4004060085a7 */ /* 0x000ea4000800007f */
[----:B--2---:R-:W-:Y:S05]  /*10ac0*/  @!P0 BRA `(.L_x_9103) ;  /* 0xfffffffc00f08947 */ /* 0x004fea000383ffff */
[----:B------:R-:W-:Y:S05]  /*10ad0*/  BRA `(.L_x_9165) ;  /* 0xffffffd4008c7947 */ /* 0x000fea000383ffff */
.L_x_9111:
[----:B0-----:R0:W1:Y:S02]  /*10ae0*/  SYNCS.PHASECHK.TRANS64.TRYWAIT P0, [R3+URZ+0x19c70], R4 ;  /* 0x019c7004030075a7 */ /* 0x001064000800017f */
[----:B-1----:R-:W-:Y:S05]  /*10af0*/  @!P0 NANOSLEEP.SYNCS 0x989680 ;  /* 0x009896800000895d */ /* 0x002fea0003900000 */
[----:B------:R-:W1:Y:S02]  /*10b00*/  @!P0 SYNCS.PHASECHK.TRANS64 P0, [R3+URZ+0x19c70], R4 ;  /* 0x019c7004030085a7 */ /* 0x000e64000800007f */
[----:B-1----:R-:W-:Y:S05]  /*10b10*/  @!P0 BRA `(.L_x_9111) ;  /* 0xfffffffc00f08947 */ /* 0x002fea000383ffff */
[----:B------:R-:W-:Y:S05]  /*10b20*/  BRA `(.L_x_9166) ;  /* 0xffffffd800a07947 */ /* 0x000fea000383ffff */
.L_x_9113:
[----:B0-----:R0:W1:Y:S02]  /*10b30*/  SYNCS.PHASECHK.TRANS64.TRYWAIT P0, [R3+URZ+0x19c60], R4 ;  /* 0x019c6004030075a7 */ /* 0x001064000800017f */
[----:B-1----:R-:W-:Y:S05]  /*10b40*/  @!P0 NANOSLEEP.SYNCS 0x989680 ;  /* 0x009896800000895d */ /* 0x002fea0003900000 */
[----:B------:R-:W1:Y:S02]  /*10b50*/  @!P0 SYNCS.PHASECHK.TRANS64 P0, [R3+URZ+0x19c60], R4 ;  /* 0x019c6004030085a7 */ /* 0x000e64000800007f */
[----:B-1----:R-:W-:Y:S05]  /*10b60*/  @!P0 BRA `(.L_x_9113) ;  /* 0xfffffffc00f08947 */ /* 0x002fea000383ffff */
[----:B------:R-:W-:Y:S05]  /*10b70*/  BRA `(.L_x_9167) ;  /* 0xffffffd800a87947 */ /* 0x000fea000383ffff */
.L_x_9120:
[----:B-1----:R1:W2:Y:S02]  /*10b80*/  SYNCS.PHASECHK.TRANS64.TRYWAIT P1, [R0+URZ+0x19c70], R3 ;  /* 0x019c7003000075a7 */ /* 0x0022a4000802017f */
[----:B--2---:R-:W-:Y:S05]  /*10b90*/  @!P1 NANOSLEEP.SYNCS 0x989680 ;  /* 0x009896800000995d */ /* 0x004fea0003900000 */
[----:B------:R-:W2:Y:S02]  /*10ba0*/  @!P1 SYNCS.PHASECHK.TRANS64 P1, [R0+URZ+0x19c70], R3 ;  /* 0x019c7003000095a7 */ /* 0x000ea4000802007f */
[----:B--2---:R-:W-:Y:S05]  /*10bb0*/  @!P1 BRA `(.L_x_9120) ;  /* 0xfffffffc00f09947 */ /* 0x004fea000383ffff */
[----:B------:R-:W-:Y:S05]  /*10bc0*/  BRA `(.L_x_9168) ;  /* 0xffffffe0004c7947 */ /* 0x000fea000383ffff */
.L_x_9122:
[----:B-1----:R1:W2:Y:S02]  /*10bd0*/  SYNCS.PHASECHK.TRANS64.TRYWAIT P1, [R0+URZ+0x19c60], R3 ;  /* 0x019c6003000075a7 */ /* 0x0022a4000802017f */
[----:B--2---:R-:W-:Y:S05]  /*10be0*/  @!P1 NANOSLEEP.SYNCS 0x989680 ;  /* 0x009896800000995d */ /* 0x004fea0003900000 */
[----:B------:R-:W2:Y:S02]  /*10bf0*/  @!P1 SYNCS.PHASECHK.TRANS64 P1, [R0+URZ+0x19c60], R3 ;  /* 0x019c6003000095a7 */ /* 0x000ea4000802007f */
[----:B--2---:R-:W-:Y:S05]  /*10c00*/  @!P1 BRA `(.L_x_9122) ;  /* 0xfffffffc00f09947 */ /* 0x004fea000383ffff */
[----:B------:R-:W-:Y:S05]  /*10c10*/  BRA `(.L_x_9169) ;  /* 0xffffffe000507947 */ /* 0x000fea000383ffff */
.L_x_9133:
[----:B0-----:R0:W1:Y:S02]  /*10c20*/  SYNCS.PHASECHK.TRANS64.TRYWAIT P0, [R7+URZ+0x19c20], R0 ;  /* 0x019c2000070075a7 */ /* 0x001064000800017f */
[----:B-1----:R-:W-:Y:S05]  /*10c30*/  @!P0 NANOSLEEP.SYNCS 0x989680 ;  /* 0x009896800000895d */ /* 0x002fea0003900000 */
[----:B------:R-:W1:Y:S02]  /*10c40*/  @!P0 SYNCS.PHASECHK.TRANS64 P0, [R7+URZ+0x19c20], R0 ;  /* 0x019c2000070085a7 */ /* 0x000e64000800007f */
[----:B-1----:R-:W-:Y:S05]  /*10c50*/  @!P0 BRA `(.L_x_9133) ;  /* 0xfffffffc00f08947 */ /* 0x002fea000383ffff */
[----:B------:R-:W-:Y:S05]  /*10c60*/  BRA `(.L_x_9170) ;  /* 0xfffffff000bc7947 */ /* 0x000fea000383ffff */
.L_x_9134:
        /* <DEDUP_REMOVED lines=11> */
.L_x_9172:
[----:B------:R-:W-:Y:S05]  /*10d20*/  BSYNC B0 ;  /* 0x0000000000007941 */ /* 0x000fea0003800000 */
.L_x_9171:
[----:B------:R-:W-:Y:S05]  /*10d30*/  BRA `(.L_x_9173) ;  /* 0xfffffff000a47947 */ /* 0x000fea000383ffff */
.L_x_9137:
[----:B------:R-:W-:Y:S01]  /*10d40*/  BSSY B1, `(.L_x_9174) ;  /* 0x0000006000017945 */ /* 0x000fe20003800000 */
[----:B------:R-:W-:-:S07]  /*10d50*/  IMAD.MOV.U32 R15, RZ, RZ, -0x1 ;  /* 0xffffffffff0f7424 */ /* 0x000fce00078e00ff */
[----:B0-----:R-:W-:Y:S05]  /*10d60*/  WARPSYNC.COLLECTIVE R15, `(.L_x_9175) ;  /* 0x000000000f0c7348 */ /* 0x001fea0003c00000 */
[----:B------:R-:W-:Y:S02]  /*10d70*/  ELECT P6, UR62, PT ;  /* 0x00000000003e782f */ /* 0x000fe400038c0000 */
[----:B------:R-:W-:Y:S01]  /*10d80*/  MOV R14, UR62 ;  /* 0x0000003e000e7c02 */ /* 0x000fe20008000f00 */
[----:B0-----:R-:W-:Y:S10]  /*10d90*/  ENDCOLLECTIVE ;  /* 0x000000000000791b */ /* 0x001ff40003800000 */
.L_x_9175:
[----:B------:R-:W-:Y:S05]  /*10da0*/  BSYNC B1 ;  /* 0x0000000000017941 */ /* 0x000fea0003800000 */
.L_x_9174:
[----:B------:R-:W-:Y:S05]  /*10db0*/  BRA `(.L_x_9176) ;  /* 0xfffffff0009c7947 */ /* 0x000fea000383ffff */
.L_x_9139:
[----:B0-----:R0:W1:Y:S02]  /*10dc0*/  SYNCS.PHASECHK.TRANS64.TRYWAIT P1, [R5+URZ], R4 ;  /* 0x00000004050075a7 */ /* 0x001064000802017f */
[----:B-1----:R-:W-:Y:S05]  /*10dd0*/  @!P1 NANOSLEEP.SYNCS 0x989680 ;  /* 0x009896800000995d */ /* 0x002fea0003900000 */
[----:B------:R-:W1:Y:S02]  /*10de0*/  @!P1 SYNCS.PHASECHK.TRANS64 P1, [R5+URZ], R4 ;  /* 0x00000004050095a7 */ /* 0x000e64000802007f */
[----:B-1----:R-:W-:Y:S05]  /*10df0*/  @!P1 BRA `(.L_x_9139) ;  /* 0xfffffffc00f09947 */ /* 0x002fea000383ffff */
[----:B------:R-:W-:Y:S05]  /*10e00*/  BRA `(.L_x_9177) ;  /* 0xfffffff000d07947 */ /* 0x000fea000383ffff */
.L_x_9140:
[----:B-1----:R1:W2:Y:S02]  /*10e10*/  SYNCS.PHASECHK.TRANS64.TRYWAIT P1, [R3+URZ], R0 ;  /* 0x00000000030075a7 */ /* 0x0022a4000802017f */
[----:B--2---:R-:W-:Y:S05]  /*10e20*/  @!P1 NANOSLEEP.SYNCS 0x989680 ;  /* 0x009896800000995d */ /* 0x004fea0003900000 */
[----:B------:R-:W2:Y:S02]  /*10e30*/  @!P1 SYNCS.PHASECHK.TRANS64 P1, [R3+URZ], R0 ;  /* 0x00000000030095a7 */ /* 0x000ea4000802007f */
[----:B--2---:R-:W-:Y:S05]  /*10e40*/  @!P1 BRA `(.L_x_9140) ;  /* 0xfffffffc00f09947 */ /* 0x004fea000383ffff */
[----:B------:R-:W-:Y:S05]  /*10e50*/  BRA `(.L_x_9178) ;  /* 0xfffffff000c47947 */ /* 0x000fea000383ffff */
.L_x_9142:
[----:B-1----:R1:W2:Y:S02]  /*10e60*/  SYNCS.PHASECHK.TRANS64.TRYWAIT P1, [R3+URZ+0x19c60], R4 ;  /* 0x019c6004030075a7 */ /* 0x0022a4000802017f */
[----:B--2---:R-:W-:Y:S05]  /*10e70*/  @!P1 NANOSLEEP.SYNCS 0x989680 ;  /* 0x009896800000995d */ /* 0x004fea0003900000 */
[----:B------:R-:W2:Y:S02]  /*10e80*/  @!P1 SYNCS.PHASECHK.TRANS64 P1, [R3+URZ+0x19c60], R4 ;  /* 0x019c6004030095a7 */ /* 0x000ea4000802007f */
[----:B--2---:R-:W-:Y:S05]  /*10e90*/  @!P1 BRA `(.L_x_9142) ;  /* 0xfffffffc00f09947 */ /* 0x004fea000383ffff */
[----:B------:R-:W-:Y:S05]  /*10ea0*/  BRA `(.L_x_9179) ;  /* 0xfffffff000c47947 */ /* 0x000fea000383ffff */
.L_x_9144:
[----:B0-----:R0:W2:Y:S02]  /*10eb0*/  SYNCS.PHASECHK.TRANS64.TRYWAIT P1, [R5+URZ+0x19c60], R0 ;  /* 0x019c6000050075a7 */ /* 0x0010a4000802017f */
[----:B--2---:R-:W-:Y:S05]  /*10ec0*/  @!P1 NANOSLEEP.SYNCS 0x989680 ;  /* 0x009896800000995d */ /* 0x004fea0003900000 */
[----:B------:R-:W2:Y:S02]  /*10ed0*/  @!P1 SYNCS.PHASECHK.TRANS64 P1, [R5+URZ+0x19c60], R0 ;  /* 0x019c6000050095a7 */ /* 0x000ea4000802007f */
[----:B--2---:R-:W-:Y:S05]  /*10ee0*/  @!P1 BRA `(.L_x_9144) ;  /* 0xfffffffc00f09947 */ /* 0x004fea000383ffff */
[----:B------:R-:W-:Y:S05]  /*10ef0*/  BRA `(.L_x_9180) ;  /* 0xfffffff000c47947 */ /* 0x000fea000383ffff */
.L_x_9146:
[----:B--2---:R2:W3:Y:S02]  /*10f00*/  SYNCS.PHASECHK.TRANS64.TRYWAIT P0, [R3+URZ+0x19c80], R4 ;  /* 0x019c8004030075a7 */ /* 0x0044e4000800017f */
[----:B---3--:R-:W-:Y:S05]  /*10f10*/  @!P0 NANOSLEEP.SYNCS 0x989680 ;  /* 0x009896800000895d */ /* 0x008fea0003900000 */
[----:B------:R-:W3:Y:S02]  /*10f20*/  @!P0 SYNCS.PHASECHK.TRANS64 P0, [R3+URZ+0x19c80], R4 ;  /* 0x019c8004030085a7 */ /* 0x000ee4000800007f */
[----:B---3--:R-:W-:Y:S05]  /*10f30*/  @!P0 BRA `(.L_x_9146) ;  /* 0xfffffffc00f08947 */ /* 0x008fea000383ffff */
[----:B------:R-:W-:Y:S05]  /*10f40*/  BRA `(.L_x_9147) ;  /* 0xfffffff000c07947 */ /* 0x000fea000383ffff */
.L_x_9181:
        /* <DEDUP_REMOVED lines=11> */
.L_x_13366:


//--------------------- .text._ZN7cutlass13device_kernelIN5flash11enable_sm90INS1_16FlashAttnFwdSm90INS1_25CollectiveMainloopFwdSm90ILi2EN4cute5tupleIJNS5_1CILi1EEES8_S8_EEENS6_IJNS7_ILi192EEENS7_ILi128EEENS7_ILi96EEEEEELi96ENS_12float_e4m3_tEfNS_4arch4Sm90ELb0ELb0ELb1ELb1ELb0ELb1ELb0ELb1ELb1ELb1ELb1ELb0EEENS1_21CollectiveEpilogueFwdINS6_IJSA_SC_SB_EEES9_NS_10bfloat16_tESG_Li384ELb1ELb1ELb1ELb1EEENS1_36VarlenDynamicPersistentTileSchedulerILi192ELi128ELi384ELi128ELb1ELb1ELb1ELb0ELb1ELb1EEEEEEEEEvNT_6ParamsE --------------------------
	.section	.text._ZN7cutlass13device_kernelIN5flash11enable_sm90INS1_16FlashAttnFwdSm90INS1_25CollectiveMainloopFwdSm90ILi2EN4cute5tupleIJNS5_1CILi1EEES8_S8_EEENS6_IJNS7_ILi192EEENS7_ILi128EEENS7_ILi96EEEEEELi96ENS_12float_e4m3_tEfNS_4arch4Sm90ELb0ELb0ELb1ELb1ELb0ELb1ELb0ELb1ELb1ELb1ELb1ELb0EEENS1_21CollectiveEpilogueFwdINS6_IJSA_SC_SB_EEES9_NS_10bfloat16_tESG_Li384ELb1ELb1ELb1ELb1EEENS1_36VarlenDynamicPersistentTileSchedulerILi192ELi128ELi384ELi128ELb1ELb1ELb1ELb0ELb1ELb1EEEEEEEEEvNT_6ParamsE,"ax",@progbits
	.align	128
.text._ZN7cutlass13device_kernelIN5flash11enable_sm90INS1_16FlashAttnFwdSm90INS1_25CollectiveMainloopFwdSm90ILi2EN4cute5tupleIJNS5_1CILi1EEES8_S8_EEENS6_IJNS7_ILi192EEENS7_ILi128EEENS7_ILi96EEEEEELi96ENS_12float_e4m3_tEfNS_4arch4Sm90ELb0ELb0ELb1ELb1ELb0ELb1ELb0ELb1ELb1ELb1ELb1ELb0EEENS1_21CollectiveEpilogueFwdINS6_IJSA_SC_SB_EEES9_NS_10bfloat16_tESG_Li384ELb1ELb1ELb1ELb1EEENS1_36VarlenDynamicPersistentTileSchedulerILi192ELi128ELi384ELi128ELb1ELb1ELb1ELb0ELb1ELb1EEEEEEEEEvNT_6ParamsE:
        .type           _ZN7cutlass13device_kernelIN5flash11enable_sm90INS1_16FlashAttnFwdSm90INS1_25CollectiveMainloopFwdSm90ILi2EN4cute5tupleIJNS5_1CILi1EEES8_S8_EEENS6_IJNS7_ILi192EEENS7_ILi128EEENS7_ILi96EEEEEELi96ENS_12float_e4m3_tEfNS_4arch4Sm90ELb0ELb0ELb1ELb1ELb0ELb1ELb0ELb1ELb1ELb1ELb1ELb0EEENS1_21CollectiveEpilogueFwdINS6_IJSA_SC_SB_EEES9_NS_10bfloat16_tESG_Li384ELb1ELb1ELb1ELb1EEENS1_36VarlenDynamicPersistentTileSchedulerILi192ELi128ELi384ELi128ELb1ELb1ELb1ELb0ELb1ELb1EEEEEEEEEvNT_6ParamsE,@function
        .size           _ZN7cutlass13device_kernelIN5flash11enable_sm90INS1_16FlashAttnFwdSm90INS1_25CollectiveMainloopFwdSm90ILi2EN4cute5tupleIJNS5_1CILi1EEES8_S8_EEENS6_IJNS7_ILi192EEENS7_ILi128EEENS7_ILi96EEEEEELi96ENS_12float_e4m3_tEfNS_4arch4Sm90ELb0ELb0ELb1ELb1ELb0ELb1ELb0ELb1ELb1ELb1ELb1ELb0EEENS1_21CollectiveEpilogueFwdINS6_IJSA_SC_SB_EEES9_NS_10bfloat16_tESG_Li384ELb1ELb1ELb1ELb1EEENS1_36VarlenDynamicPersistentTileSchedulerILi192ELi128ELi384ELi128ELb1ELb1ELb1ELb0ELb1ELb1EEEEEEEEEvNT_6ParamsE,(.L_x_13367 - _ZN7cutlass13device_kernelIN5flash11enable_sm90INS1_16FlashAttnFwdSm90INS1_25CollectiveMainloopFwdSm90ILi2EN4cute5tupleIJNS5_1CILi1EEES8_S8_EEENS6_IJNS7_ILi192EEENS7_ILi128EEENS7_ILi96EEEEEELi96ENS_12float_e4m3_tEfNS_4arch4Sm90ELb0ELb0ELb1ELb1ELb0ELb1ELb0ELb1ELb1ELb1ELb1ELb0EEENS1_21CollectiveEpilogueFwdINS6_IJSA_SC_SB_EEES9_NS_10bfloat16_tESG_Li384ELb1ELb1ELb1ELb1EEENS1_36VarlenDynamicPersistentTileSchedulerILi192ELi128ELi384ELi128ELb1ELb1ELb1ELb0ELb1ELb1EEEEEEEEEvNT_6ParamsE)
        .other          _ZN7cutlass13device_kernelIN5flash11enable_sm90INS1_16FlashAttnFwdSm90INS1_25CollectiveMainloopFwdSm90ILi2EN4cute5tupleIJNS5_1CILi1EEES8_S8_EEENS6_IJNS7_ILi192EEENS7_ILi128EEENS7_ILi96EEEEEELi96ENS_12float_e4m3_tEfNS_4arch4Sm90ELb0ELb0ELb1ELb1ELb0ELb1ELb0ELb1ELb1ELb1ELb1ELb0EEENS1_21CollectiveEpilogueFwdINS6_IJSA_SC_SB_EEES9_NS_10bfloat16_tESG_Li384ELb1ELb1ELb1ELb1EEENS1_36VarlenDynamicPersistentTileSchedulerILi192ELi128ELi384ELi128ELb1ELb1ELb1ELb0ELb1ELb1EEEEEEEEEvNT_6ParamsE,@"STO_CUDA_ENTRY STV_DEFAULT"
_ZN7cutlass13device_kernelIN5flash11enable_sm90INS1_16FlashAttnFwdSm90INS1_25CollectiveMainloopFwdSm90ILi2EN4cute5tupleIJNS5_1CILi1EEES8_S8_EEENS6_IJNS7_ILi192EEENS7_ILi128EEENS7_ILi96EEEEEELi96ENS_12float_e4m3_tEfNS_4arch4Sm90ELb0ELb0ELb1ELb1ELb0ELb1ELb0ELb1ELb1ELb1ELb1ELb0EEENS1_21CollectiveEpilogueFwdINS6_IJSA_SC_SB_EEES9_NS_10bfloat16_tESG_Li384ELb1ELb1ELb1ELb1EEENS1_36VarlenDynamicPersistentTileSchedulerILi192ELi128ELi384ELi128ELb1ELb1ELb1ELb0ELb1ELb1EEEEEEEEEvNT_6ParamsE:
        /* <DEDUP_REMOVED lines=23> */
.L_x_9183:
[----:B------:R-:W-:Y:S05]  /*0170*/  BSYNC B0 ;  /* 0x0000000000007941 */ /* 0x000fea0003800000 */
.L_x_9182:
        /* <DEDUP_REMOVED lines=40> */
.L_x_9184:
        /* <DEDUP_REMOVED lines=22> */
.L_x_9185:
        /* <DEDUP_REMOVED lines=18> */
.L_x_9186:
        /* <DEDUP_REMOVED lines=22> */
.L_x_9187:
        /* <DEDUP_REMOVED lines=22> */
.L_x_9188:
        /* <DEDUP_REMOVED lines=9> */
.L_x_9191:
[----:B------:R-:W-:-:S08]  /*09d0*/  NOP ;  /* 0x0000000000007918 */ /* 0x000fd00000000000 */
[----:B------:R-:W0:Y:S02]  /*09e0*/  USETMAXREG.TRY_ALLOC.CTAPOOL UP0, 0xa0 ;  /* 0x000000a0000079c8 */ /* 0x000e240008000600 */
[----:B0-----:R-:W-:-:S13]  /*09f0*/  PLOP3.LUT P0, PT, PT, PT, UP0, 0x80, 0x0 ;  /* 0x000000000000781c */ /* 0x001fda0003f0f008 */
[----:B------:R-:W-:Y:S05]  /*0a00*/  @!P0 BRA `(.L_x_9191) ;  /* 0xfffffffc00f08947 */ /* 0x000fea000383ffff */
[----:B------:R-:W2:Y:S08]  /*0a10*/  S2UR UR4, SR_CgaCtaId ;  /* 0x00000000000479c3 */ /* 0x000eb00000008800 */
[----:B------:R-:W-:Y:S06]  /*0a20*/  BAR.ARV 0x8, 0x200 ;  /* 0x0208000000007b1d */ /* 0x000fec0000002000 */
[----:B------:R-:W-:-:S02]  /*0a30*/  MOV R16, 0x400 ;  /* 0x0000040000107802 */ /* 0x000fc40000000f00 */
[----:B------:R-:W-:Y:S01]  /*0a40*/  BAR.SYNC.DEFER_BLOCKING 0x5, 0x200 ;  /* 0x0148000000007b1d */ /* 0x000fe20000010000 */
[----:B--2---:R-:W-:-:S05]  /*0a50*/  IMAD.U32 R0, RZ, RZ, UR4 ;  /* 0x00000004ff007e24 */ /* 0x004fca000f8e00ff */
[----:B------:R-:W-:Y:S01]  /*0a60*/  ULDC UR4, c[0x0][0xc3c] ;  /* 0x00030f0000047ab9 */ /* 0x000fe20000000800 */
[----:B------:R-:W-:Y:S01]  /*0a70*/  LEA R16, R0, R16, 0x18 ;  /* 0x0000001000107211 */ /* 0x000fe200078ec0ff */
[----:B------:R-:W-:Y:S04]  /*0a80*/  STL [R1+0x20], R0 ;  /* 0x0000200001007387 */ /* 0x000fe80000100800 */
[----:B------:R-:W0:Y:S01]  /*0a90*/  LDS.128 R28, [R16+0x19cd0] ;  /* 0x019cd000101c7984 */ /* 0x000e220000000c00 */
[----:B------:R-:W-:Y:S06]  /*0aa0*/  BAR.ARV 0x4, 0x200 ;  /* 0x0108000000007b1d */ /* 0x000fec0000002000 */
[----:B0-----:R-:W-:-:S13]  /*0ab0*/  ISETP.GE.AND P0, PT, R31, UR4, PT ;  /* 0x000000041f007c0c */ /* 0x001fda000bf06270 */
[----:B------:R-:W-:Y:S05]  /*0ac0*/  @P0 BRA `(.L_x_9192) ;  /* 0x000001a800fc0947 */ /* 0x000fea0003800000 */
[----:B------:R-:W0:Y:S02]  /*0ad0*/  S2R R0, SR_TID.X ;  /* 0x0000000000007919 */ /* 0x000e240000002100 */
[----:B0-----:R-:W-:-:S05]  /*0ae0*/  VIADD R21, R0, 0xffffff80 ;  /* 0xffffff8000157836 */ /* 0x001fca0000000000 */
[CC--:B------:R-:W-:Y:S02]  /*0af0*/  LEA.HI R6, R21.reuse, R21.reuse, RZ, 0x1 ;  /* 0x0000001515067211 */ /* 0x0c0fe400078f08ff */
[----:B------:R-:W-:Y:S02]  /*0b00*/  SHF.R.S32.HI R0, RZ, 0x1f, R21 ;  /* 0x0000001fff007819 */ /* 0x000fe40000011415 */
[----:B------:R-:W-:Y:S02]  /*0b10*/  LOP3.LUT R7, R6, 0xfffffffe, RZ, 0xc0, !PT ;  /* 0xfffffffe06077812 */ /* 0x000fe400078ec0ff */
[CC--:B------:R-:W-:Y:S02]  /*0b20*/  LEA.HI R2, R0.reuse, R21.reuse, RZ, 0x5 ;  /* 0x0000001500027211 */ /* 0x0c0fe400078f28ff */
[----:B------:R-:W-:Y:S01]  /*0b30*/  LEA.HI R3, R0, R21, RZ, 0x4 ;  /* 0x0000001500037211 */ /* 0x000fe200078f20ff */
[----:B------:R-:W-:Y:S01]  /*0b40*/  IMAD.IADD R18, R21, 0x1, -R7 ;  /* 0x0000000115127824 */ /* 0x000fe200078e0a07 */
[--C-:B------:R-:W-:Y:S01]  /*0b50*/  SHF.R.S32.HI R22, RZ, 0x1, R6.reuse ;  /* 0x00000001ff167819 */ /* 0x100fe20000011406 */
[----:B------:R-:W-:Y:S01]  /*0b60*/  IMAD.SHL.U32 R4, R2, 0x10, RZ ;  /* 0x0000001002047824 */ /* 0x000fe200078e00ff */
[----:B------:R-:W-:Y:S01]  /*0b70*/  LOP3.LUT R2, R3, 0x7fffff0, RZ, 0xc0, !PT ;  /* 0x07fffff003027812 */ /* 0x000fe200078ec0ff */
[----:B------:R-:W-:Y:S01]  /*0b80*/  IMAD.SHL.U32 R152, R18, 0x8, RZ ;  /* 0x0000000812987824 */ /* 0x000fe200078e00ff */
[----:B------:R-:W-:-:S02]  /*0b90*/  SHF.R.S32.HI R9, RZ, 0x1f, R6 ;  /* 0x0000001fff097819 */ /* 0x000fc40000011406 */
[----:B------:R-:W-:Y:S01]  /*0ba0*/  LOP3.LUT R5, R4, 0xfffffe00, RZ, 0xc0, !PT ;  /* 0xfffffe0004057812 */ /* 0x000fe200078ec0ff */
[----:B------:R-:W-:Y:S01]  /*0bb0*/  VIADD R10, R152, 0x20 ;  /* 0x00000020980a7836 */ /* 0x000fe20000000000 */
[----:B------:R-:W-:Y:S01]  /*0bc0*/  LEA.HI R9, R9, R22, RZ, 0x2 ;  /* 0x0000001609097211 */ /* 0x000fe200078f10ff */
[----:B------:R-:W-:Y:S01]  /*0bd0*/  IMAD.IADD R4, R21, 0x1, -R2 ;  /* 0x0000000115047824 */ /* 0x000fe200078e0a02 */
[-C--:B------:R-:W-:Y:S02]  /*0be0*/  LEA.HI R2, R0, R21.reuse, RZ, 0x7 ;  /* 0x0000001500027211 */ /* 0x080fe400078f38ff */
[----:B------:R0:W-:Y:S01]  /*0bf0*/  STL [R1+0xc], R10 ;  /* 0x00000c0a01007387 */ /* 0x0001e20000100800 */
[----:B------:R-:W-:Y:S01]  /*0c00*/  LOP3.LUT R9, R9, 0x7fffffc, RZ, 0xc0, !PT ;  /* 0x07fffffc09097812 */ /* 0x000fe200078ec0ff */
[----:B------:R-:W-:Y:S01]  /*0c10*/  IMAD R4, R4, 0x20, R5 ;  /* 0x0000002004047824 */ /* 0x000fe200078e0205 */
[----:B------:R-:W-:Y:S01]  /*0c20*/  LOP3.LUT R8, R2, 0xffffff80, RZ, 0xc0, !PT ;  /* 0xffffff8002087812 */ /* 0x000fe200078ec0ff */
[----:B------:R-:W2:Y:S01]  /*0c30*/  LDL.LU R17, [R1+0x4c] ;  /* 0x00004c0001117983 */ /* 0x000ea20000300800 */
[----:B------:R-:W-:Y:S01]  /*0c40*/  SHF.R.S32.HI R23, RZ, 0x7, R2 ;  /* 0x00000007ff177819 */ /* 0x000fe20000011402 */
[----:B------:R-:W-:Y:S01]  /*0c50*/  IMAD.IADD R9, R22, 0x1, -R9 ;  /* 0x0000000116097824 */ /* 0x000fe200078e0a09 */
[----:B------:R-:W-:Y:S01]  /*0c60*/  SHF.R.S32.HI R2, RZ, 0x4, R3 ;  /* 0x00000004ff027819 */ /* 0x000fe20000011403 */
[----:B------:R-:W-:Y:S01]  /*0c70*/  IMAD.IADD R20, R21, 0x1, -R8 ;  /* 0x0000000115147824 */ /* 0x000fe200078e0a08 */
[----:B------:R-:W-:Y:S01]  /*0c80*/  LEA.HI R5, R0, R21, RZ, 0x3 ;  /* 0x0000001500057211 */ /* 0x000fe200078f18ff */
[----:B0-----:R-:W-:Y:S01]  /*0c90*/  IMAD.IADD R10, R152, 0x1, R10 ;  /* 0x00000001980a7824 */ /* 0x001fe200078e020a */
[----:B------:R-:W-:-:S02]  /*0ca0*/  LEA.HI R3, R3, R2, RZ, 0x1 ;  /* 0x0000000203037211 */ /* 0x000fc400078f08ff */
[----:B------:R-:W-:Y:S02]  /*0cb0*/  SHF.R.S32.HI R6, RZ, 0x1f, R20 ;  /* 0x0000001fff067819 */ /* 0x000fe40000011414 */
[----:B------:R-:W-:Y:S02]  /*0cc0*/  LOP3.LUT R3, R3, 0x1ffffffe, RZ, 0xc0, !PT ;  /* 0x1ffffffe03037812 */ /* 0x000fe400078ec0ff */
[----:B------:R-:W-:Y:S01]  /*0cd0*/  LEA.HI R7, R6, R20, RZ, 0x2 ;  /* 0x0000001406077211 */ /* 0x000fe200078f10ff */
[C---:B------:R-:W-:Y:S01]  /*0ce0*/  IMAD R13, R2.reuse, 0x8, R9 ;  /* 0x00000008020d7824 */ /* 0x040fe200078e0209 */
[----:B------:R-:W-:Y:S01]  /*0cf0*/  SHF.R.S32.HI R5, RZ, 0x3, R5 ;  /* 0x00000003ff057819 */ /* 0x000fe20000011405 */
[----:B------:R-:W-:Y:S01]  /*0d00*/  IMAD.IADD R3, R2, 0x1, -R3 ;  /* 0x0000000102037824 */ /* 0x000fe200078e0a03 */
[--C-:B------:R-:W-:Y:S02]  /*0d10*/  SHF.R.S32.HI R8, RZ, 0x2, R7.reuse ;  /* 0x00000002ff087819 */ /* 0x100fe40000011407 */
[----:B------:R-:W-:Y:S01]  /*0d20*/  SHF.R.S32.HI R11, RZ, 0x1f, R7 ;  /* 0x0000001fff0b7819 */ /* 0x000fe20000011407 */
[----:B------:R-:W-:-:S03]  /*0d30*/  IMAD.HI R2, R23, 0x55555556, RZ ;  /* 0x5555555617027827 */ /* 0x000fc600078e02ff */
[----:B------:R-:W-:Y:S02]  /*0d40*/  LEA.HI R11, R11, R8, RZ, 0x3 ;  /* 0x000000080b0b7211 */ /* 0x000fe400078f18ff */
[----:B------:R-:W-:Y:S02]  /*0d50*/  SHF.R.S32.HI R9, RZ, 0x1f, R10 ;  /* 0x0000001fff097819 */ /* 0x000fe4000001140a */
[----:B------:R-:W-:Y:S02]  /*0d60*/  LOP3.LUT R11, R11, 0xfffffff8, RZ, 0xc0, !PT ;  /* 0xfffffff80b0b7812 */ /* 0x000fe400078ec0ff */
[----:B------:R-:W-:Y:S01]  /*0d70*/  LEA.HI R6, R6, R20, RZ, 0x5 ;  /* 0x0000001406067211 */ /* 0x000fe200078f28ff */
[----:B------:R-:W-:Y:S01]  /*0d80*/  IMAD.SHL.U32 R5, R5, 0x80, RZ ;  /* 0x0000008005057824 */ /* 0x000fe200078e00ff */
[----:B------:R-:W-:Y:S01]  /*0d90*/  LEA.HI R12, R9, R10, RZ, 0x4 ;  /* 0x0000000a090c7211 */ /* 0x000fe200078f20ff */
[----:B------:R-:W-:Y:S01]  /*0da0*/  IMAD.IADD R11, R8, 0x1, -R11 ;  /* 0x00000001080b7824 */ /* 0x000fe200078e0a0b */
[----:B------:R-:W-:-:S02]  /*0db0*/  LEA.HI R2, R2, R2, RZ, 0x1 ;  /* 0x0000000202027211 */ /* 0x000fc400078f08ff */
[----:B------:R-:W-:Y:S02]  /*0dc0*/  SHF.R.S32.HI R6, RZ, 0x5, R6 ;  /* 0x00000005ff067819 */ /* 0x000fe40000011406 */
[----:B------:R-:W-:Y:S02]  /*0dd0*/  LEA.HI R9, R9, R10, RZ, 0x5 ;  /* 0x0000000a09097211 */ /* 0x000fe400078f28ff */
[----:B------:R-:W-:Y:S01]  /*0de0*/  LOP3.LUT R157, R5, 0x80, RZ, 0xc0, !PT ;  /* 0x00000080059d7812 */ /* 0x000fe200078ec0ff */
[----:B------:R-:W-:Y:S01]  /*0df0*/  IMAD R2, R2, -0x3, R23 ;  /* 0xfffffffd02027824 */ /* 0x000fe200078e0217 */
[----:B------:R-:W-:Y:S01]  /*0e00*/  SHF.R.S32.HI R9, RZ, 0x5, R9 ;  /* 0x00000005ff097819 */ /* 0x000fe20000011409 */
[----:B------:R-:W-:Y:S01]  /*0e10*/  IMAD R11, R6, 0x10, R11 ;  /* 0x00000010060b7824 */ /* 0x000fe200078e020b */
[----:B------:R-:W-:Y:S01]  /*0e20*/  LEA.HI R0, R0, R21, RZ, 0x2 ;  /* 0x0000001500007211 */ /* 0x000fe200078f10ff */
[----:B------:R-:W-:Y:S01]  /*0e30*/  IMAD.SHL.U32 R14, R13, 0x20, RZ ;  /* 0x000000200d0e7824 */ /* 0x000fe200078e00ff */
[----:B------:R-:W-:Y:S01]  /*0e40*/  SHF.R.U32.HI R15, RZ, 0x3, R157 ;  /* 0x00000003ff0f7819 */ /* 0x000fe2000001169d */
[----:B------:R-:W-:Y:S01]  /*0e50*/  IMAD R6, R3, 0x8, R4 ;  /* 0x0000000803067824 */ /* 0x000fe200078e0204 */
[----:B------:R-:W-:Y:S01]  /*0e60*/  LOP3.LUT R5, R157, 0x10, R12, 0xf8, !PT ;  /* 0x000000109d057812 */ /* 0x000fe200078ef80c */
[----:B------:R-:W-:Y:S01]  /*0e70*/  IMAD R3, R2, 0x40, R11 ;  /* 0x0000004002037824 */ /* 0x000fe200078e020b */
[----:B------:R-:W-:Y:S01]  /*0e80*/  LOP3.LUT R2, R0, 0xfffffffc, RZ, 0xc0, !PT ;  /* 0xfffffffc00027812 */ /* 0x000fe200078ec0ff */
[----:B------:R-:W-:Y:S01]  /*0e90*/  IMAD R9, R9, 0x1800, R14 ;  /* 0x0000180009097824 */ /* 0x000fe200078e020e */
[----:B------:R-:W-:Y:S01]  /*0ea0*/  LOP3.LUT R5, R5, R15, RZ, 0x3c, !PT ;  /* 0x0000000f05057212 */ /* 0x000fe200078e3cff */
[----:B------:R-:W-:Y:S03]  /*0eb0*/  STL [R1+0x10], R14 ;  /* 0x0000100e01007387 */ /* 0x000fe60000100800 */
[----:B------:R-:W-:Y:S01]  /*0ec0*/  IADD3 R4, R16, R9, R5 ;  /* 0x0000000910047210 */ /* 0x000fe20007ffe005 */
[----:B------:R0:W-:Y:S01]  /*0ed0*/  STL [R1+0x90], R6 ;  /* 0x0000900601007387 */ /* 0x0001e20000100800 */
[----:B------:R-:W-:Y:S01]  /*0ee0*/  SHF.R.S32.HI R0, RZ, 0x2, R0 ;  /* 0x00000002ff007819 */ /* 0x000fe20000011400 */
[----:B------:R-:W-:-:S02]  /*0ef0*/  IMAD.SHL.U32 R18, R18, 0x10, RZ ;  /* 0x0000001012127824 */ /* 0x000fc400078e00ff */
[----:B------:R1:W-:Y:S01]  /*0f00*/  STL [R1+0x84], R4 ;  /* 0x0000840401007387 */ /* 0x0003e20000100800 */
[----:B------:R-:W-:Y:S02]  /*0f10*/  VIADD R5, R152, 0x10 ;  /* 0x0000001098057836 */ /* 0x000fe40000000000 */
[----:B0-----:R-:W-:Y:S01]  /*0f20*/  IMAD.IADD R6, R21, 0x1, -R2 ;  /* 0x0000000115067824 */ /* 0x001fe200078e0a02 */
[----:B------:R-:W-:Y:S01]  /*0f30*/  STL [R1+0x88], R3 ;  /* 0x0000880301007387 */ /* 0x000fe20000100800 */
[----:B------:R-:W-:-:S03]  /*0f40*/  SHF.R.S32.HI R2, RZ, 0x1f, R22 ;  /* 0x0000001fff027819 */ /* 0x000fc60000011416 */
[C---:B------:R-:W-:Y:S02]  /*0f50*/  LEA.HI R0, R6.reuse, R6, RZ, 0x1 ;  /* 0x0000000606007211 */ /* 0x040fe400078f08ff */
[----:B-1----:R-:W-:Y:S01]  /*0f60*/  SHF.L.U32 R4, R6, 0x3, RZ ;  /* 0x0000000306047819 */ /* 0x002fe200000006ff */
[----:B------:R-:W-:Y:S01]  /*0f70*/  STL [R1+0x40], RZ ;  /* 0x000040ff01007387 */ /* 0x000fe20000100800 */
[----:B------:R-:W-:Y:S02]  /*0f80*/  LOP3.LUT R2, R0, 0x1ffffffe, RZ, 0xc0, !PT ;  /* 0x1ffffffe00027812 */ /* 0x000fe400078ec0ff */
[----:B------:R-:W-:Y:S01]  /*0f90*/  LOP3.LUT R7, R7, 0x7ffffffc, RZ, 0xc0, !PT ;  /* 0x7ffffffc07077812 */ /* 0x000fe200078ec0ff */
[----:B------:R0:W-:Y:S01]  /*0fa0*/  STL [R1+0x8], R5 ;  /* 0x0000080501007387 */ /* 0x0001e20000100800 */
[----:B------:R-:W-:-:S03]  /*0fb0*/  LOP3.LUT R0, R157, 0x10, R18, 0xf8, !PT ;  /* 0x000000109d007812 */ /* 0x000fc600078ef812 */
[----:B------:R1:W-:Y:S01]  /*0fc0*/  STL [R1+0x2c], R4 ;  /* 0x00002c0401007387 */ /* 0x0003e20000100800 */
[----:B------:R-:W-:Y:S01]  /*0fd0*/  IMAD.IADD R7, R20, 0x1, -R7 ;  /* 0x0000000114077824 */ /* 0x000fe200078e0a07 */
[----:B------:R-:W-:Y:S01]  /*0fe0*/  LOP3.LUT R0, R0, R15, RZ, 0x3c, !PT ;  /* 0x0000000f00007212 */ /* 0x000fe200078e3cff */
[C---:B0-----:R-:W-:Y:S02]  /*0ff0*/  VIADD R5, R4.reuse, 0x20 ;  /* 0x0000002004057836 */ /* 0x041fe40000000000 */
[----:B-1----:R-:W-:-:S03]  /*1000*/  VIADD R4, R4, 0x40 ;  /* 0x0000004004047836 */ /* 0x002fc60000000000 */
[----:B------:R0:W-:Y:S01]  /*1010*/  STL [R1+0x4c], R5 ;  /* 0x00004c0501007387 */ /* 0x0001e20000100800 */
[----:B------:R-:W-:Y:S01]  /*1020*/  IMAD.IADD R2, R6, 0x1, -R2 ;  /* 0x0000000106027824 */ /* 0x000fe200078e0a02 */
[----:B------:R-:W-:Y:S01]  /*1030*/  SHF.R.S32.HI R6, RZ, 0x1f, R5 ;  /* 0x0000001fff067819 */ /* 0x000fe20000011405 */
[----:B------:R-:W-:Y:S01]  /*1040*/  IMAD.SHL.U32 R8, R7, 0x2, RZ ;  /* 0x0000000207087824 */ /* 0x000fe200078e00ff */
[----:B------:R1:W-:Y:S01]  /*1050*/  STL [R1+0x54], R4 ;  /* 0x0000540401007387 */ /* 0x0003e20000100800 */
[----:B0-----:R-:W-:-:S03]  /*1060*/  SHF.R.S32.HI R5, RZ, 0x1f, R4 ;  /* 0x0000001fff057819 */ /* 0x001fc60000011404 */
[----:B------:R0:W-:Y:S01]  /*1070*/  STL [R1+0x98], R6 ;  /* 0x0000980601007387 */ /* 0x0001e20000100800 */
[----:B-1----:R-:W-:Y:S01]  /*1080*/  IMAD.IADD R4, R14, 0x1, R0 ;  /* 0x000000010e047824 */ /* 0x002fe200078e0200 */
[----:B------:R-:W-:Y:S02]  /*1090*/  SHF.R.S32.HI R0, RZ, 0x4, R12 ;  /* 0x00000004ff007819 */ /* 0x000fe4000001140c */
[----:B------:R1:W-:Y:S01]  /*10a0*/  STL [R1+0x94], R5 ;  /* 0x0000940501007387 */ /* 0x0003e20000100800 */
[----:B------:R-:W-:-:S03]  /*10b0*/  VIADD R7, R8, 0x38 ;  /* 0x0000003808077836 */ /* 0x000fc60000000000 */
[----:B------:R-:W-:Y:S01]  /*10c0*/  STL [R1+0x30], R8 ;  /* 0x0000300801007387 */ /* 0x000fe20000100800 */
[----:B0-----:R-:W-:-:S03]  /*10d0*/  VIADD R6, R8, 0x40 ;  /* 0x0000004008067836 */ /* 0x001fc60000000000 */
[----:B------:R0:W-:Y:S01]  /*10e0*/  STL [R1+0x24], R4 ;  /* 0x0000240401007387 */ /* 0x0001e20000100800 */
[----:B-1----:R-:W-:-:S03]  /*10f0*/  VIADD R5, R8, 0x48 ;  /* 0x0000004808057836 */ /* 0x002fc60000000000 */
[----:B------:R1:W-:Y:S04]  /*1100*/  STL [R1+0x6c], R0 ;  /* 0x00006c0001007387 */ /* 0x0003e80000100800 */
[----:B------:R3:W-:Y:S01]  /*1110*/  STL [R1+0x68], R7 ;  /* 0x0000680701007387 */ /* 0x0007e20000100800 */
[C---:B0-----:R-:W-:Y:S02]  /*1120*/  VIADD R4, R8.reuse, 0x50 ;  /* 0x0000005008047836 */ /* 0x041fe40000000000 */
[----:B-1----:R-:W-:Y:S01]  /*1130*/  VIADD R0, R8, 0x58 ;  /* 0x0000005808007836 */ /* 0x002fe20000000000 */
[----:B------:R-:W-:Y:S01]  /*1140*/  SHF.R.S32.HI R8, RZ, 0x1f, R7 ;  /* 0x0000001fff087819 */ /* 0x000fe20000011407 */
[----:B------:R0:W-:Y:S01]  /*1150*/  STL [R1+0x64], R6 ;  /* 0x0000640601007387 */ /* 0x0001e20000100800 */
[----:B---3--:R-:W-:-:S03]  /*1160*/  SHF.R.S32.HI R7, RZ, 0x1f, R6 ;  /* 0x0000001fff077819 */ /* 0x008fc60000011406 */
[----:B------:R1:W-:Y:S04]  /*1170*/  STL [R1+0x60], R5 ;  /* 0x0000600501007387 */ /* 0x0003e80000100800 */
[----:B------:R-:W-:Y:S01]  /*1180*/  STL [R1+0x80], R8 ;  /* 0x0000800801007387 */ /* 0x000fe20000100800 */
[----:B0-----:R-:W-:-:S03]  /*1190*/  SHF.R.S32.HI R6, RZ, 0x1f, R5 ;  /* 0x0000001fff067819 */ /* 0x001fc60000011405 */
[----:B------:R0:W-:Y:S01]  /*11a0*/  STL [R1+0x5c], R4 ;  /* 0x00005c0401007387 */ /* 0x0001e20000100800 */
[----:B-1----:R-:W-:-:S03]  /*11b0*/  SHF.R.S32.HI R5, RZ, 0x1f, R4 ;  /* 0x0000001fff057819 */ /* 0x002fc60000011404 */
[----:B------:R-:W-:Y:S04]  /*11c0*/  STL [R1+0x7c], R7 ;  /* 0x00007c0701007387 */ /* 0x000fe80000100800 */
[----:B------:R1:W-:Y:S01]  /*11d0*/  STL [R1+0x58], R0 ;  /* 0x0000580001007387 */ /* 0x0003e20000100800 */
[----:B0-----:R-:W-:-:S03]  /*11e0*/  SHF.R.S32.HI R4, RZ, 0x1f, R0 ;  /* 0x0000001fff047819 */ /* 0x001fc60000011400 */
[----:B------:R0:W-:Y:S01]  /*11f0*/  STL [R1+0x78], R6 ;  /* 0x0000780601007387 */ /* 0x0001e20000100800 */
[----:B-1----:R-:W-:-:S03]  /*1200*/  IMAD R0, R2, 0x8, R3 ;  /* 0x0000000802007824 */ /* 0x002fc600078e0203 */
[----:B------:R0:W-:Y:S04]  /*1210*/  STL [R1+0x74], R5 ;  /* 0x0000740501007387 */ /* 0x0001e80000100800 */
[----:B------:R0:W-:Y:S04]  /*1220*/  STL [R1+0x8c], R0 ;  /* 0x00008c0001007387 */ /* 0x0001e80000100800 */
[----:B------:R0:W-:Y:S01]  /*1230*/  STL [R1+0x70], R4 ;  /* 0x0000700401007387 */ /* 0x0001e20000100800 */
[----:B------:R-:W-:Y:S02]  /*1240*/  IMAD.MOV.U32 R23, RZ, RZ, RZ ;  /* 0x000000ffff177224 */ /* 0x000fe400078e00ff */
[----:B------:R-:W-:-:S02]  /*1250*/  IMAD.MOV.U32 R156, RZ, RZ, RZ ;  /* 0x000000ffff9c7224 */ /* 0x000fc400078e00ff */
[----:B------:R-:W-:Y:S01]  /*1260*/  IMAD.MOV.U32 R154, RZ, RZ, RZ ;  /* 0x000000ffff9a7224 */ /* 0x000fe200078e00ff */
[----:B--2---:R-:W-:Y:S01]  /*1270*/  LOP3.LUT R155, R17, 0x1, RZ, 0xfc, !PT ;  /* 0x00000001119b7812 */ /* 0x004fe200078efcff */
[----:B0-----:R-:W-:-:S07]  /*1280*/  IMAD.MOV.U32 R17, RZ, RZ, RZ ;  /* 0x000000ffff117224 */ /* 0x001fce00078e00ff */
.L_x_9314:
[----:B012-4-:R-:W0:Y:S01]  /*1290*/  LDC.64 R2, c[0x0][0xc88] ;  /* 0x00032200ff027b82 */ /* 0x017e220000000a00 */
[----:B------:R-:W-:Y:S01]  /*12a0*/  ULDC.64 UR4, c[0x0][0xa28] ;  /* 0x00028a0000047ab9 */ /* 0x000fe20000000a00 */
[----:B------:R-:W-:Y:S01]  /*12b0*/  ULDC.64 UR8, c[0x0][0xa18] ;  /* 0x0002860000087ab9 */ /* 0x000fe20000000a00 */
[----:B------:R-:W-:Y:S01]  /*12c0*/  ULDC.64 UR6, c[0x0][0xa08] ;  /* 0x0002820000067ab9 */ /* 0x000fe20000000a00 */
[----:B0-----:R-:W-:-:S05]  /*12d0*/  IMAD.WIDE R2, R31, 0x4, R2 ;  /* 0x000000041f027825 */ /* 0x001fca00078e0202 */
[----:B------:R-:W2:Y:S01]  /*12e0*/  LDG.E R33, desc[UR40][R2.64] ;  /* 0x0000002802217981 */ /* 0x000ea2000c1e1900 */
[----:B------:R-:W-:Y:S01]  /*12f0*/  ISETP.NE.U32.AND P2, PT, RZ, UR4, PT ;  /* 0x00000004ff007c0c */ /* 0x000fe2000bf45070 */
[----:B------:R-:W-:Y:S01]  /*1300*/  IMAD.MOV.U32 R9, RZ, RZ, RZ ;  /* 0x000000ffff097224 */ /* 0x000fe200078e00ff */
[----:B------:R-:W-:Y:S01]  /*1310*/  ISETP.NE.U32.AND P1, PT, RZ, UR8, PT ;  /* 0x00000008ff007c0c */ /* 0x000fe2000bf25070 */
[----:B------:R-:W-:Y:S01]  /*1320*/  IMAD.MOV.U32 R49, RZ, RZ, RZ ;  /* 0x000000ffff317224 */ /* 0x000fe200078e00ff */
[----:B------:R-:W-:Y:S02]  /*1330*/  ISETP.NE.AND.EX P2, PT, RZ, UR5, PT, P2 ;  /* 0x00000005ff007c0c */ /* 0x000fe4000bf45320 */
[----:B------:R-:W-:Y:S02]  /*1340*/  ISETP.NE.AND.EX P1, PT, RZ, UR9, PT, P1 ;  /* 0x00000009ff007c0c */ /* 0x000fe4000bf25310 */
[----:B------:R-:W-:-:S04]  /*1350*/  ISETP.NE.U32.AND P0, PT, RZ, UR6, PT ;  /* 0x00000006ff007c0c */ /* 0x000fc8000bf05070 */
[----:B------:R-:W-:Y:S02]  /*1360*/  ISETP.NE.AND.EX P0, PT, RZ, UR7, PT, P0 ;  /* 0x00000007ff007c0c */ /* 0x000fe4000bf05300 */
[----:B--2---:R-:W-:Y:S01]  /*1370*/  SHF.R.S32.HI R0, RZ, 0x1f, R33 ;  /* 0x0000001fff007819 */ /* 0x004fe20000011421 */
[C---:B------:R-:W-:Y:S02]  /*1380*/  IMAD.SHL.U32 R35, R33.reuse, 0x4, RZ ;  /* 0x0000000421237824 */ /* 0x040fe400078e00ff */
[C---:B------:R-:W-:Y:S01]  /*1390*/  @P2 LEA R2, P3, R33.reuse, UR4, 0x2 ;  /* 0x0000000421022c11 */ /* 0x040fe2000f8610ff */
[----:B------:R-:W-:Y:S01]  /*13a0*/  STL [R1+0x28], R33 ;  /* 0x0000282101007387 */ /* 0x000fe20000100800 */
[C-C-:B------:R-:W-:Y:S02]  /*13b0*/  SHF.L.U64.HI R34, R33.reuse, 0x2, R0.reuse ;  /* 0x0000000221227819 */ /* 0x140fe40000010200 */
[----:B------:R-:W-:Y:S01]  /*13c0*/  @P2 LEA.HI.X R3, R33, UR5, R0, 0x2, P3 ;  /* 0x0000000521032c11 */ /* 0x000fe200098f1400 */
[----:B------:R-:W-:Y:S01]  /*13d0*/  ULDC UR4, c[0x0][0x288] ;  /* 0x0000a20000047ab9 */ /* 0x000fe20000000800 */
[C---:B------:R-:W-:Y:S01]  /*13e0*/  IADD3 R6, P4, R35.reuse, UR6, RZ ;  /* 0x0000000623067c10 */ /* 0x040fe2000ff9e0ff */
[----:B------:R0:W-:Y:S04]  /*13f0*/  STL [R1+0x44], R0 ;  /* 0x0000440001007387 */ /* 0x0001e80000100800 */
[----:B-----5:R1:W5:Y:S01]  /*1400*/  @P2 LDG.E R9, desc[UR40][R2.64] ;  /* 0x0000002802092981 */ /* 0x020362000c1e1900 */
[----:B---3--:R-:W-:Y:S01]  /*1410*/  @P1 IADD3 R4, P2, R35, UR8, RZ ;  /* 0x0000000823041c10 */ /* 0x008fe2000ff5e0ff */
[----:B------:R-:W-:Y:S01]  /*1420*/  IMAD.U32 R24, RZ, RZ, UR4 ;  /* 0x00000004ff187e24 */ /* 0x000fe2000f8e00ff */
[C---:B------:R-:W-:Y:S01]  /*1430*/  IADD3.X R7, R34.reuse, UR7, RZ, P4, !PT ;  /* 0x0000000722077c10 */ /* 0x040fe2000a7fe4ff */
[----:B------:R2:W-:Y:S01]  /*1440*/  STL [R1+0x38], R35 ;  /* 0x0000382301007387 */ /* 0x0005e20000100800 */
[----:B------:R-:W-:Y:S01]  /*1450*/  @P1 IADD3.X R5, R34, UR9, RZ, P2, !PT ;  /* 0x0000000922051c10 */ /* 0x000fe200097fe4ff */
[----:B------:R-:W-:Y:S01]  /*1460*/  ULDC.64 UR4, c[0x0][0x418] ;  /* 0x0001060000047ab9 */ /* 0x000fe20000000a00 */
[----:B------:R-:W-:Y:S01]  /*1470*/  LOP3.LUT R32, R30, 0xffff, RZ, 0xc0, !PT ;  /* 0x0000ffff1e207812 */ /* 0x000fe200078ec0ff */
[----:B------:R2:W5:Y:S01]  /*1480*/  @P0 LDG.E R49, desc[UR40][R6.64] ;  /* 0x0000002806310981 */ /* 0x000562000c1e1900 */
[----:B------:R-:W-:-:S03]  /*1490*/  ULDC.64 UR8, c[0x0][0xa20] ;  /* 0x0002880000087ab9 */ /* 0x000fc60000000a00 */
[----:B------:R2:W5:Y:S04]  /*14a0*/  @P1 LDG.E R24, desc[UR40][R4.64] ;  /* 0x0000002804181981 */ /* 0x000568000c1e1900 */
[----:B------:R2:W-:Y:S04]  /*14b0*/  STL [R1+0x3c], R34 ;  /* 0x00003c2201007387 */ /* 0x0005e80000100800 */
[----:B------:R2:W-:Y:S04]  /*14c0*/  STL [R1+0x48], R29 ;  /* 0x0000481d01007387 */ /* 0x0005e80000100800 */
[----:B------:R2:W-:Y:S01]  /*14d0*/  STL [R1+0x18], R32 ;  /* 0x0000182001007387 */ /* 0x0005e20000100800 */
[----:B------:R-:W-:Y:S01]  /*14e0*/  UISETP.NE.U32.AND UP0, UPT, UR4, URZ, UPT ;  /* 0x0000003f0400728c */ /* 0x000fe2000bf05070 */
[----:B-1----:R-:W-:-:S02]  /*14f0*/  LOP3.LUT R2, R30, 0xff000000, RZ, 0xc0, !PT ;  /* 0xff0000001e027812 */ /* 0x002fc400078ec0ff */
[----:B------:R-:W-:Y:S01]  /*1500*/  ULDC UR4, c[0x0][0x424] ;  /* 0x0001090000047ab9 */ /* 0x000fe20000000800 */
[----:B------:R-:W-:Y:S01]  /*1510*/  UISETP.NE.AND.EX UP0, UPT, UR5, URZ, UPT, UP0 ;  /* 0x0000003f0500728c */ /* 0x000fe2000bf05300 */
[----:B------:R-:W-:Y:S02]  /*1520*/  ISETP.NE.U32.AND P2, PT, RZ, UR8, PT ;  /* 0x00000008ff007c0c */ /* 0x000fe4000bf45070 */
[----:B------:R-:W-:Y:S01]  /*1530*/  ULDC UR5, c[0x0][0x2f0] ;  /* 0x0000bc0000057ab9 */ /* 0x000fe20000000800 */
[----:B------:R-:W-:Y:S01]  /*1540*/  USEL UR4, UR4, 0x1, UP0 ;  /* 0x0000000104047887 */ /* 0x000fe20008000000 */
[----:B0-----:R-:W-:Y:S02]  /*1550*/  LOP3.LUT R0, R30, 0xff0000, RZ, 0xc0, !PT ;  /* 0x00ff00001e007812 */ /* 0x001fe400078ec0ff */
[----:B------:R-:W-:Y:S01]  /*1560*/  SHF.R.U32.HI R3, RZ, 0x8, R2 ;  /* 0x00000008ff037819 */ /* 0x000fe20000011602 */
[----:B------:R-:W-:Y:S01]  /*1570*/  UIMAD UR4, UR4, UR5, URZ ;  /* 0x00000005040472a4 */ /* 0x000fe2000f8e023f */
[----:B------:R-:W-:-:S02]  /*1580*/  ISETP.NE.AND.EX P2, PT, RZ, UR9, PT, P2 ;  /* 0x00000009ff007c0c */ /* 0x000fc4000bf45320 */
[----:B------:R-:W-:Y:S01]  /*1590*/  ULDC UR5, c[0x0][0x348] ;  /* 0x0000d20000057ab9 */ /* 0x000fe20000000800 */
[----:B------:R-:W-:Y:S01]  /*15a0*/  LEA.HI R8, R0, R3, RZ, 0x10 ;  /* 0x0000000300087211 */ /* 0x000fe200078f80ff */
[----:B--2---:R-:W-:Y:S09]  /*15b0*/  @P1 BRA `(.L_x_9193) ;  /* 0x0000000000241947 */ /* 0x004ff20003800000 */
        /* <DEDUP_REMOVED lines=9> */
.L_x_9193:
[----:B------:R-:W-:Y:S02]  /*1650*/  IMAD.U32 R28, RZ, RZ, UR5 ;  /* 0x00000005ff1c7e24 */ /* 0x000fe4000f8e00ff */
[----:B------:R-:W-:Y:S01]  /*1660*/  IMAD.U32 R30, RZ, RZ, UR4 ;  /* 0x00000004ff1e7e24 */ /* 0x000fe2000f8e00ff */
[----:B------:R-:W-:Y:S06]  /*1670*/  @!P2 BRA `(.L_x_9194) ;  /* 0x000000000010a947 */ /* 0x000fec0003800000 */
[----:B------:R-:W-:-:S04]  /*1680*/  IADD3 R2, P0, R35, UR8, RZ ;  /* 0x0000000823027c10 */ /* 0x000fc8000ff1e0ff */
[----:B------:R-:W-:-:S05]  /*1690*/  IADD3.X R3, R34, UR9, RZ, P0, !PT ;  /* 0x0000000922037c10 */ /* 0x000fca00087fe4ff */
[----:B------:R0:W5:Y:S01]  /*16a0*/  LDG.E R30, desc[UR40][R2.64] ;  /* 0x00000028021e7981 */ /* 0x000162000c1e1900 */
[----:B------:R-:W-:Y:S05]  /*16b0*/  BRA `(.L_x_9195) ;  /* 0x0000000000107947 */ /* 0x000fea0003800000 */
.L_x_9194:
[----:B------:R-:W-:Y:S05]  /*16c0*/  @!P0 BRA `(.L_x_9195) ;  /* 0x00000000000c8947 */ /* 0x000fea0003800000 */
[----:B------:R-:W2:Y:S04]  /*16d0*/  LDG.E R3, desc[UR40][R6.64] ;  /* 0x0000002806037981 */ /* 0x000ea8000c1e1900 */
[----:B------:R-:W2:Y:S02]  /*16e0*/  LDG.E R30, desc[UR40][R6.64+0x4] ;  /* 0x00000428061e7981 */ /* 0x000ea4000c1e1900 */
[----:B--2---:R-:W-:-:S07]  /*16f0*/  IMAD.IADD R30, R30, 0x1, -R3 ;  /* 0x000000011e1e7824 */ /* 0x004fce00078e0a03 */
.L_x_9195:
[----:B------:R-:W-:Y:S01]  /*1700*/  ULDC.64 UR4, c[0x0][0xa10] ;  /* 0x0002840000047ab9 */ /* 0x000fe20000000a00 */
[----:B------:R-:W2:Y:S01]  /*1710*/  LDL.LU R31, [R1+0x14] ;  /* 0x00001400011f7983 */ /* 0x000ea20000300800 */
[----:B------:R-:W-:-:S04]  /*1720*/  ISETP.NE.U32.AND P0, PT, RZ, UR4, PT ;  /* 0x00000004ff007c0c */ /* 0x000fc8000bf05070 */
[----:B------:R-:W-:Y:S01]  /*1730*/  ISETP.NE.AND.EX P0, PT, RZ, UR5, PT, P0 ;  /* 0x00000005ff007c0c */ /* 0x000fe2000bf05300 */
[----:B------:R-:W-:Y:S02]  /*1740*/  ULDC.64 UR4, c[0x0][0xa30] ;  /* 0x00028c0000047ab9 */ /* 0x000fe40000000a00 */
[----:B------:R-:W-:-:S10]  /*1750*/  ISETP.NE.U32.AND P1, PT, RZ, UR4, PT ;  /* 0x00000004ff007c0c */ /* 0x000fd4000bf25070 */
[----:B0-----:R-:W0:Y:S02]  /*1760*/  @P0 LDC.64 R2, c[0x0][0xa10] ;  /* 0x00028400ff020b82 */ /* 0x001e240000000a00 */
[----:B0-----:R-:W-:-:S05]  /*1770*/  @P0 IMAD.WIDE R2, R33, 0x4, R2 ;  /* 0x0000000421020825 */ /* 0x001fca00078e0202 */
[----:B------:R-:W3:Y:S04]  /*1780*/  @P0 LDG.E R0, desc[UR40][R2.64] ;  /* 0x0000002802000981 */ /* 0x000ee8000c1e1900 */
[----:B------:R-:W3:Y:S01]  /*1790*/  @P0 LDG.E R7, desc[UR40][R2.64+0x4] ;  /* 0x0000042802070981 */ /* 0x000ee2000c1e1900 */
[----:B------:R-:W-:Y:S01]  /*17a0*/  ISETP.NE.AND.EX P1, PT, RZ, UR5, PT, P1 ;  /* 0x00000005ff007c0c */ /* 0x000fe2000bf25310 */
[----:B-----5:R-:W-:-:S12]  /*17b0*/  IMAD.MOV.U32 R25, RZ, RZ, R30 ;  /* 0x000000ffff197224 */ /* 0x020fd800078e001e */
[----:B------:R-:W-:-:S04]  /*17c0*/  @P1 IADD3 R4, P2, R35, UR4, RZ ;  /* 0x0000000423041c10 */ /* 0x000fc8000ff5e0ff */
[----:B------:R-:W-:-:S05]  /*17d0*/  @P1 IADD3.X R5, R34, UR5, RZ, P2, !PT ;  /* 0x0000000522051c10 */ /* 0x000fca00097fe4ff */
[----:B------:R0:W5:Y:S01]  /*17e0*/  @P1 LDG.E R25, desc[UR40][R4.64] ;  /* 0x0000002804191981 */ /* 0x000162000c1e1900 */
[----:B------:R-:W-:Y:S01]  /*17f0*/  IMAD.IADD R9, R30, 0x1, -R9 ;  /* 0x000000011e097824 */ /* 0x000fe200078e0a09 */
[----:B------:R-:W-:Y:S01]  /*1800*/  LOP3.LUT R12, R8, 0xff, RZ, 0xc0, !PT ;  /* 0x000000ff080c7812 */ /* 0x000fe200078ec0ff */
[----:B------:R-:W-:Y:S01]  /*1810*/  BSSY B0, `(.L_x_9196) ;  /* 0x000002d000007945 */ /* 0x000fe20003800000 */
[----:B------:R-:W-:-:S03]  /*1820*/  SHF.R.U32.HI R6, RZ, 0x10, R8 ;  /* 0x00000010ff067819 */ /* 0x000fc60000011608 */
[----:B------:R0:W-:Y:S04]  /*1830*/  STL [R1+0x50], R12 ;  /* 0x0000500c01007387 */ /* 0x0001e80000100800 */
[----:B------:R0:W-:Y:S01]  /*1840*/  STL [R1+0x34], R6 ;  /* 0x0000340601007387 */ /* 0x0001e20000100800 */
[----:B--2---:R-:W-:Y:S01]  /*1850*/  LOP3.LUT R31, R31, 0xfffffffd, RZ, 0xc0, !PT ;  /* 0xfffffffd1f1f7812 */ /* 0x004fe200078ec0ff */
[----:B---3--:R-:W-:-:S04]  /*1860*/  @P0 IMAD.IADD R28, R7, 0x1, -R0 ;  /* 0x00000001071c0824 */ /* 0x008fc800078e0a00 */
[----:B------:R-:W-:-:S04]  /*1870*/  IMAD.IADD R89, R9, 0x1, R28 ;  /* 0x0000000109597824 */ /* 0x000fc800078e021c */
[C---:B------:R-:W-:Y:S01]  /*1880*/  VIADD R0, R89.reuse, 0x7f ;  /* 0x0000007f59007836 */ /* 0x040fe20000000000 */
[----:B------:R-:W-:-:S04]  /*1890*/  ISETP.GE.AND P3, PT, R89, 0x1, PT ;  /* 0x000000015900780c */ /* 0x000fc80003f66270 */
[----:B------:R-:W-:-:S04]  /*18a0*/  SHF.R.S32.HI R3, RZ, 0x1f, R0 ;  /* 0x0000001fff037819 */ /* 0x000fc80000011400 */
[----:B------:R-:W-:Y:S02]  /*18b0*/  LEA.HI R2, R3, R0, RZ, 0x7 ;  /* 0x0000000003027211 */ /* 0x000fe400078f38ff */
[----:B------:R-:W-:Y:S02]  /*18c0*/  MOV R3, RZ ;  /* 0x000000ff00037202 */ /* 0x000fe40000000f00 */
[----:B------:R-:W-:Y:S02]  /*18d0*/  SHF.R.S32.HI R2, RZ, 0x7, R2 ;  /* 0x00000007ff027819 */ /* 0x000fe40000011402 */
[----:B------:R-:W-:-:S05]  /*18e0*/  @P3 LOP3.LUT R31, R31, 0x2, RZ, 0xfc, !PT ;  /* 0x000000021f1f3812 */ /* 0x000fca00078efcff */
        /* <DEDUP_REMOVED lines=31> */
.L_x_9197:
[----:B------:R-:W-:Y:S05]  /*1ae0*/  BSYNC B0 ;  /* 0x0000000000007941 */ /* 0x000fea0003800000 */
.L_x_9196:
[----:B------:R-:W-:Y:S01]  /*1af0*/  IMAD R0, R12, R3, RZ ;  /* 0x000000030c007224 */ /* 0x000fe200078e02ff */
[----:B------:R-:W-:-:S04]  /*1b00*/  PLOP3.LUT P3, PT, PT, PT, PT, 0x80, 0x0 ;  /* 0x000000000000781c */ /* 0x000fc80003f6f070 */
        /* <DEDUP_REMOVED lines=11> */
[----:B------:R-:W-:-:S04]  /*1bc0*/  @P0 SHF.R.S32.HI R26, RZ, 0x7, R0 ;  /* 0x00000007ff1a0819 */ /* 0x000fc80000011400 */
        /* <DEDUP_REMOVED lines=9> */
[----:B0-----:R-:W-:Y:S02]  /*1c60*/  IMAD.U32 R4, RZ, RZ, UR4 ;  /* 0x00000004ff047e24 */ /* 0x001fe4000f8e00ff */
        /* <DEDUP_REMOVED lines=12> */
.L_x_9200:
[----:B------:R-:W-:Y:S05]  /*1d30*/  BSYNC B6 ;  /* 0x0000000000067941 */ /* 0x000fea0003800000 */
.L_x_9199:
        /* <DEDUP_REMOVED lines=20> */
.L_x_9202:
[----:B------:R-:W-:Y:S05]  /*1e80*/  BSYNC B6 ;  /* 0x0000000000067941 */ /* 0x000fea0003800000 */
.L_x_9201:
[----:B------:R-:W-:Y:S01]  /*1e90*/  ULDC.64 UR4, c[0x0][0x9f8] ;  /* 0x00027e0000047ab9 */ /* 0x000fe20000000a00 */
[----:B------:R-:W-:Y:S01]  /*1ea0*/  IMAD.MOV.U32 R0, RZ, RZ, R33 ;  /* 0x000000ffff007224 */ /* 0x000fe200078e0021 */
[----:B------:R-:W-:Y:S01]  /*1eb0*/  ISETP.NE.U32.AND P0, PT, RZ, UR4, PT ;  /* 0x00000004ff007c0c */ /* 0x000fe2000bf05070 */
[----:B------:R-:W1:Y:S01]  /*1ec0*/  LDC.64 R70, c[0x0][0x300] ;  /* 0x0000c000ff467b82 */ /* 0x000e620000000a00 */
[----:B------:R-:W-:Y:S01]  /*1ed0*/  IMAD.IADD R49, R49, 0x1, R30 ;  /* 0x0000000131317824 */ /* 0x000fe200078e021e */
[----:B------:R-:W-:Y:S01]  /*1ee0*/  ULDC.64 UR8, c[0x0][0xa08] ;  /* 0x0002820000087ab9 */ /* 0x000fe20000000a00 */
[----:B------:R-:W-:Y:S01]  /*1ef0*/  ISETP.NE.AND.EX P0, PT, RZ, UR5, PT, P0 ;  /* 0x00000005ff007c0c */ /* 0x000fe2000bf05300 */
[----:B------:R-:W-:Y:S01]  /*1f00*/  ULDC.64 UR6, c[0x0][0x330] ;  /* 0x0000cc0000067ab9 */ /* 0x000fe20000000a00 */
[----:B------:R-:W-:-:S03]  /*1f10*/  SHF.R.S32.HI R19, RZ, 0x1f, R18 ;  /* 0x0000001fff137819 */ /* 0x000fc60000011412 */
[----:B------:R-:W2:Y:S08]  /*1f20*/  LDC R63, c[0x0][0x3f4] ;  /* 0x0000fd00ff3f7b82 */ /* 0x000eb00000000800 */
[----:B0-----:R-:W-:Y:S01]  /*1f30*/  @P0 IADD3 R4, P1, R35, UR4, RZ ;  /* 0x0000000423040c10 */ /* 0x001fe2000ff3e0ff */
[----:B------:R-:W0:Y:S03]  /*1f40*/  LDC.64 R68, c[0x0][0x3f8] ;  /* 0x0000fe00ff447b82 */ /* 0x000e260000000a00 */
[----:B------:R-:W-:Y:S01]  /*1f50*/  @P0 IADD3.X R5, R34, UR5, RZ, P1, !PT ;  /* 0x0000000522050c10 */ /* 0x000fe20008ffe4ff */
[----:B------:R-:W-:-:S04]  /*1f60*/  ULDC.64 UR4, c[0x0][0x308] ;  /* 0x0000c20000047ab9 */ /* 0x000fc80000000a00 */
[----:B------:R-:W3:Y:S01]  /*1f70*/  @P0 LDG.E R0, desc[UR40][R4.64] ;  /* 0x0000002804000981 */ /* 0x000ee2000c1e1900 */
[----:B------:R-:W-:Y:S01]  /*1f80*/  SHF.R.S32.HI R3, RZ, 0x1f, R49 ;  /* 0x0000001fff037819 */ /* 0x000fe20000011431 */
[-C--:B-1----:R-:W-:Y:S01]  /*1f90*/  IMAD.WIDE.U32 R6, R49, R70.reuse, RZ ;  /* 0x0000004631067225 */ /* 0x082fe200078e00ff */
[----:B------:R-:W-:Y:S02]  /*1fa0*/  ISETP.NE.U32.AND P0, PT, RZ, UR8, PT ;  /* 0x00000008ff007c0c */ /* 0x000fe4000bf05070 */
[----:B------:R-:W-:Y:S01]  /*1fb0*/  SHF.R.S32.HI R12, RZ, 0x1f, R22 ;  /* 0x0000001fff0c7819 */ /* 0x000fe20000011416 */
[----:B------:R-:W-:Y:S01]  /*1fc0*/  IMAD R8, R3, R70, RZ ;  /* 0x0000004603087224 */ /* 0x000fe200078e02ff */
[----:B------:R-:W-:Y:S01]  /*1fd0*/  ISETP.NE.AND.EX P0, PT, RZ, UR9, PT, P0 ;  /* 0x00000009ff007c0c */ /* 0x000fe2000bf05300 */
[----:B------:R-:W-:Y:S01]  /*1fe0*/  IMAD.WIDE.U32 R58, R32, UR6, R18 ;  /* 0x00000006203a7c25 */ /* 0x000fe2000f8e0012 */
[----:B------:R-:W-:-:S03]  /*1ff0*/  SHF.R.S32.HI R153, RZ, 0x1f, R152 ;  /* 0x0000001fff997819 */ /* 0x000fc60000011498 */
[----:B------:R-:W-:Y:S02]  /*2000*/  IMAD R9, R49, R71, R8 ;  /* 0x0000004731097224 */ /* 0x000fe400078e0208 */
[----:B------:R-:W-:Y:S01]  /*2010*/  IMAD R59, R32, UR7, R59 ;  /* 0x00000007203b7c24 */ /* 0x000fe2000f8e023b */
[----:B------:R-:W-:Y:S01]  /*2020*/  ULDC.64 UR6, c[0x0][0x338] ;  /* 0x0000ce0000067ab9 */ /* 0x000fe20000000a00 */
[----:B------:R-:W-:Y:S02]  /*2030*/  IMAD.IADD R7, R7, 0x1, R9 ;  /* 0x0000000107077824 */ /* 0x000fe400078e0209 */
[----:B------:R-:W-:Y:S02]  /*2040*/  VIADD R83, R18, 0x20 ;  /* 0x0000002012537836 */ /* 0x000fe40000000000 */
[----:B------:R-:W-:-:S03]  /*2050*/  IMAD.WIDE.U32 R60, R32, UR4, R6 ;  /* 0x00000004203c7c25 */ /* 0x000fc6000f8e0006 */
[----:B--2---:R-:W-:Y:S01]  /*2060*/  ISETP.GE.AND P2, PT, R83, R63, PT ;  /* 0x0000003f5300720c */ /* 0x004fe20003f46270 */
[----:B------:R-:W-:Y:S01]  /*2070*/  IMAD R61, R32, UR5, R61 ;  /* 0x00000005203d7c24 */ /* 0x000fe2000f8e023d */
[----:B------:R-:W-:Y:S01]  /*2080*/  ULDC.64 UR4, c[0x0][0x310] ;  /* 0x0000c40000047ab9 */ /* 0x000fe20000000a00 */
[-C--:B------:R-:W-:Y:S02]  /*2090*/  IMAD R10, R12, R70.reuse, RZ ;  /* 0x000000460c0a7224 */ /* 0x080fe400078e02ff */
[----:B------:R-:W-:-:S04]  /*20a0*/  IMAD.WIDE.U32 R6, R22, R70, R18 ;  /* 0x0000004616067225 */ /* 0x000fc800078e0012 */
[----:B------:R-:W-:Y:S02]  /*20b0*/  IMAD.MOV.U32 R20, RZ, RZ, R31 ;  /* 0x000000ffff147224 */ /* 0x000fe400078e001f */
[C---:B------:R-:W-:Y:S02]  /*20c0*/  IMAD R10, R22.reuse, R71, R10 ;  /* 0x00000047160a7224 */ /* 0x040fe400078e020a */
[----:B0-----:R-:W-:Y:S01]  /*20d0*/  IMAD.WIDE.U32 R56, R22, R68, R152 ;  /* 0x0000004416387225 */ /* 0x001fe200078e0098 */
[----:B------:R-:W-:-:S03]  /*20e0*/  LOP3.LUT R20, R20, 0xfffffffe, RZ, 0xc0, !PT ;  /* 0xfffffffe14147812 */ /* 0x000fc600078ec0ff */
[----:B------:R-:W-:Y:S01]  /*20f0*/  IMAD.WIDE.U32 R54, R22, R68, R18 ;  /* 0x0000004416367225 */ /* 0x000fe200078e0012 */
[----:B------:R-:W-:Y:S02]  /*2100*/  @P2 LOP3.LUT R20, R20, 0x1, RZ, 0xfc, !PT ;  /* 0x0000000114142812 */ /* 0x000fe400078efcff */
[----:B---3--:R-:W-:Y:S02]  /*2110*/  SHF.R.S32.HI R4, RZ, 0x1f, R0 ;  /* 0x0000001fff047819 */ /* 0x008fe40000011400 */
[----:B------:R-:W-:Y:S02]  /*2120*/  SEL R9, R0, RZ, !P0 ;  /* 0x000000ff00097207 */ /* 0x000fe40004000000 */
[----:B------:R-:W-:Y:S02]  /*2130*/  SEL R8, R4, RZ, !P0 ;  /* 0x000000ff04087207 */ /* 0x000fe40004000000 */
[----:B------:R-:W0:Y:S01]  /*2140*/  LDC.64 R4, c[0x0][0x408] ;  /* 0x00010200ff047b82 */ /* 0x000e220000000a00 */
[----:B------:R-:W-:-:S04]  /*2150*/  IMAD.WIDE.U32 R60, R9, UR4, R60 ;  /* 0x00000004093c7c25 */ /* 0x000fc8000f8e003c */
[C---:B------:R-:W-:Y:S01]  /*2160*/  IMAD R0, R8.reuse, UR4, RZ ;  /* 0x0000000408007c24 */ /* 0x040fe2000f8e02ff */
[----:B------:R-:W-:Y:S01]  /*2170*/  ULDC UR4, c[0x0][0x2f4] ;  /* 0x0000bd0000047ab9 */ /* 0x000fe20000000800 */
[----:B------:R-:W-:Y:S01]  /*2180*/  IMAD R8, R8, UR6, RZ ;  /* 0x0000000608087c24 */ /* 0x000fe2000f8e02ff */
[----:B------:R-:W-:Y:S01]  /*2190*/  ISETP.GE.AND P1, PT, R83, UR4, PT ;  /* 0x0000000453007c0c */ /* 0x000fe2000bf26270 */
[C---:B------:R-:W-:Y:S01]  /*21a0*/  IMAD R77, R9.reuse, UR5, R0 ;  /* 0x00000005094d7c24 */ /* 0x040fe2000f8e0200 */
[----:B------:R-:W-:Y:S01]  /*21b0*/  ISETP.GE.AND P0, PT, R18, UR4, PT ;  /* 0x0000000412007c0c */ /* 0x000fe2000bf06270 */
[C---:B------:R-:W-:Y:S01]  /*21c0*/  IMAD.WIDE.U32 R58, R9.reuse, UR6, R58 ;  /* 0x00000006093a7c25 */ /* 0x040fe2000f8e003a */
[----:B------:R-:W-:Y:S02]  /*21d0*/  SEL R0, RZ, 0xffffffff, P1 ;  /* 0xffffffffff007807 */ /* 0x000fe40000800000 */
[----:B------:R-:W-:Y:S01]  /*21e0*/  SEL R31, RZ, 0x1, P0 ;  /* 0x00000001ff1f7807 */ /* 0x000fe20000000000 */
[----:B------:R-:W-:Y:S01]  /*21f0*/  IMAD R9, R9, UR7, R8 ;  /* 0x0000000709097c24 */ /* 0x000fe2000f8e0208 */
[----:B------:R-:W-:Y:S01]  /*2200*/  IADD3 R82, P0, R60, R6, RZ ;  /* 0x000000063c527210 */ /* 0x000fe20007f1e0ff */
[----:B------:R-:W2:Y:S01]  /*2210*/  LDL R8, [R1+0x10] ;  /* 0x0000100001087983 */ /* 0x000ea20000100800 */
[----:B------:R-:W-:-:S02]  /*2220*/  IMAD.IADD R77, R61, 0x1, R77 ;  /* 0x000000013d4d7824 */ /* 0x000fc400078e024d */
[----:B------:R-:W-:-:S03]  /*2230*/  IMAD.SHL.U32 R0, R0, 0x2, RZ ;  /* 0x0000000200007824 */ /* 0x000fc600078e00ff */
[----:B------:R-:W-:Y:S01]  /*2240*/  IADD3.X R76, R77, R7, R10, P0, !PT ;  /* 0x000000074d4c7210 */ /* 0x000fe200007fe40a */
[----:B0-----:R-:W-:Y:S01]  /*2250*/  IMAD R6, R12, R4, RZ ;  /* 0x000000040c067224 */ /* 0x001fe200078e02ff */
[----:B------:R-:W-:Y:S02]  /*2260*/  ISETP.GE.AND P0, PT, R18, R63, PT ;  /* 0x0000003f1200720c */ /* 0x000fe40003f06270 */
[----:B------:R-:W-:Y:S01]  /*2270*/  LOP3.LUT R31, R0, 0x2, R31, 0xe2, !PT ;  /* 0x00000002001f7812 */ /* 0x000fe200078ee21f */
[----:B------:R-:W-:Y:S01]  /*2280*/  IMAD R0, R12, R68, RZ ;  /* 0x000000440c007224 */ /* 0x000fe200078e02ff */
[C---:B------:R-:W-:Y:S01]  /*2290*/  SEL R7, R63.reuse, RZ, P0 ;  /* 0x000000ff3f077207 */ /* 0x040fe20000000000 */
[----:B------:R0:W-:Y:S02]  /*22a0*/  STL [R1+0x14], R20 ;  /* 0x0000141401007387 */ /* 0x0001e40000100800 */
[----:B------:R-:W-:Y:S01]  /*22b0*/  IMAD R11, R22, R69, R0 ;  /* 0x00000045160b7224 */ /* 0x000fe200078e0200 */
[----:B------:R-:W-:Y:S01]  /*22c0*/  SEL R0, R63, RZ, P2 ;  /* 0x000000ff3f007207 */ /* 0x000fe20001000000 */
[----:B------:R-:W-:Y:S01]  /*22d0*/  IMAD.IADD R7, R18, 0x1, R7 ;  /* 0x0000000112077824 */ /* 0x000fe200078e0207 */
[----:B0-----:R-:W0:Y:S01]  /*22e0*/  S2R R20, SR_TID.X ;  /* 0x0000000000147919 */ /* 0x001e220000002100 */
[----:B------:R-:W-:-:S02]  /*22f0*/  IMAD R15, R22, R5, R6 ;  /* 0x00000005160f7224 */ /* 0x000fc400078e0206 */
[----:B------:R-:W-:Y:S01]  /*2300*/  IMAD.IADD R6, R83, 0x1, R0 ;  /* 0x0000000153067824 */ /* 0x000fe200078e0200 */
[----:B------:R-:W-:Y:S01]  /*2310*/  SHF.R.S32.HI R0, RZ, 0x1f, R7 ;  /* 0x0000001fff007819 */ /* 0x000fe20000011407 */
[----:B------:R-:W-:Y:S02]  /*2320*/  IMAD.IADD R57, R57, 0x1, R11 ;  /* 0x0000000139397824 */ /* 0x000fe400078e020b */
[----:B------:R-:W-:Y:S01]  /*2330*/  IMAD.IADD R55, R11, 0x1, R55 ;  /* 0x000000010b377824 */ /* 0x000fe200078e0237 */
[----:B------:R-:W-:Y:S02]  /*2340*/  SHF.R.S32.HI R11, RZ, 0x1f, R6 ;  /* 0x0000001fff0b7819 */ /* 0x000fe40000011406 */
[CC--:B------:R-:W-:Y:S02]  /*2350*/  LEA.HI R75, R0.reuse, R7.reuse, RZ, 0x4 ;  /* 0x00000007004b7211 */ /* 0x0c0fe400078f20ff */
[----:B------:R-:W-:Y:S02]  /*2360*/  LEA.HI R0, R0, R7, RZ, 0x5 ;  /* 0x0000000700007211 */ /* 0x000fe400078f28ff */
[----:B------:R-:W-:-:S02]  /*2370*/  LEA.HI R74, R11, R6, RZ, 0x4 ;  /* 0x000000060b4a7211 */ /* 0x000fc400078f20ff */
[----:B------:R-:W-:Y:S01]  /*2380*/  LEA.HI R11, R11, R6, RZ, 0x5 ;  /* 0x000000060b0b7211 */ /* 0x000fe200078f28ff */
[----:B------:R-:W-:Y:S01]  /*2390*/  IMAD.SHL.U32 R6, R0, 0x80, RZ ;  /* 0x0000008000067824 */ /* 0x000fe200078e00ff */
[----:B-----5:R-:W-:Y:S02]  /*23a0*/  SHF.R.S32.HI R13, RZ, 0x1f, R25 ;  /* 0x0000001fff0d7819 */ /* 0x020fe40000011419 */
[----:B------:R-:W-:Y:S02]  /*23b0*/  LOP3.LUT R0, R157, 0x10, R75, 0xf8, !PT ;  /* 0x000000109d007812 */ /* 0x000fe400078ef84b */
[----:B------:R-:W-:Y:S01]  /*23c0*/  SHF.R.U32.HI R14, RZ, 0x3, R157 ;  /* 0x00000003ff0e7819 */ /* 0x000fe2000001169d */
[----:B------:R-:W-:Y:S01]  /*23d0*/  IMAD.SHL.U32 R11, R11, 0x80, RZ ;  /* 0x000000800b0b7824 */ /* 0x000fe200078e00ff */
[----:B------:R-:W-:Y:S02]  /*23e0*/  LOP3.LUT R7, R157, 0x10, R74, 0xf8, !PT ;  /* 0x000000109d077812 */ /* 0x000fe400078ef84a */
[----:B------:R-:W-:Y:S01]  /*23f0*/  LOP3.LUT R73, R0, R14, RZ, 0x3c, !PT ;  /* 0x0000000e00497212 */ /* 0x000fe200078e3cff */
[----:B------:R-:W-:-:S02]  /*2400*/  IMAD R0, R13, R68, RZ ;  /* 0x000000440d007224 */ /* 0x000fc400078e02ff */
[----:B------:R-:W-:Y:S01]  /*2410*/  IMAD.WIDE.U32 R52, R22, R4, R152 ;  /* 0x0000000416347225 */ /* 0x000fe200078e0098 */
[----:B------:R-:W-:-:S03]  /*2420*/  LOP3.LUT R6, R6, 0xfffff000, RZ, 0xc0, !PT ;  /* 0xfffff00006067812 */ /* 0x000fc600078ec0ff */
[C---:B------:R-:W-:Y:S01]  /*2430*/  IMAD.WIDE.U32 R50, R22.reuse, R4, R18 ;  /* 0x0000000416327225 */ /* 0x040fe200078e0012 */
[----:B------:R-:W-:Y:S02]  /*2440*/  LOP3.LUT R11, R11, 0xfffff000, RZ, 0xc0, !PT ;  /* 0xfffff0000b0b7812 */ /* 0x000fe400078ec0ff */
[----:B------:R-:W-:Y:S01]  /*2450*/  LOP3.LUT R72, R7, R14, RZ, 0x3c, !PT ;  /* 0x0000000e07487212 */ /* 0x000fe200078e3cff */
[----:B------:R-:W-:Y:S02]  /*2460*/  IMAD R21, R25, R69, R0 ;  /* 0x0000004519157224 */ /* 0x000fe400078e0200 */
[----:B------:R-:W-:Y:S02]  /*2470*/  IMAD.IADD R53, R53, 0x1, R15 ;  /* 0x0000000135357824 */ /* 0x000fe400078e020f */
[----:B------:R-:W-:Y:S02]  /*2480*/  IMAD.IADD R51, R15, 0x1, R51 ;  /* 0x000000010f337824 */ /* 0x000fe400078e0233 */
[----:B------:R-:W-:Y:S01]  /*2490*/  IMAD R0, R13, R4, RZ ;  /* 0x000000040d007224 */ /* 0x000fe200078e02ff */
[----:B------:R-:W-:Y:S01]  /*24a0*/  IADD3 R48, P2, R22, R49, RZ ;  /* 0x0000003116307210 */ /* 0x000fe20007f5e0ff */
[----:B------:R-:W-:Y:S01]  /*24b0*/  IMAD.WIDE.U32 R56, R25, R68, R56 ;  /* 0x0000004419387225 */ /* 0x000fe200078e0038 */
[----:B------:R-:W-:-:S03]  /*24c0*/  LOP3.LUT R7, R74, 0xfffffff0, RZ, 0xc0, !PT ;  /* 0xfffffff04a077812 */ /* 0x000fc600078ec0ff */
[----:B------:R-:W-:Y:S02]  /*24d0*/  VIADD R67, R18, 0x40 ;  /* 0x0000004012437836 */ /* 0x000fe40000000000 */
[----:B------:R-:W-:Y:S01]  /*24e0*/  IMAD.WIDE.U32 R54, R25, R68, R54 ;  /* 0x0000004419367225 */ /* 0x000fe200078e0036 */
[----:B------:R-:W-:-:S03]  /*24f0*/  SHF.L.U64.HI R71, R70, 0x7, R71 ;  /* 0x0000000746477819 */ /* 0x000fc60000010247 */
[----:B------:R-:W-:Y:S01]  /*2500*/  IMAD.WIDE.U32 R52, R25, R4, R52 ;  /* 0x0000000419347225 */ /* 0x000fe200078e0034 */
[----:B------:R-:W-:-:S03]  /*2510*/  SHF.L.U64.HI R69, R68, 0x7, R69 ;  /* 0x0000000744457819 */ /* 0x000fc60000010245 */
[----:B------:R-:W-:Y:S01]  /*2520*/  IMAD.WIDE.U32 R50, R25, R4, R50 ;  /* 0x0000000419327225 */ /* 0x000fe200078e0032 */
[C---:B------:R-:W-:Y:S02]  /*2530*/  SHF.L.U64.HI R66, R4.reuse, 0x7, R5 ;  /* 0x0000000704427819 */ /* 0x040fe40000010205 */
[----:B------:R-:W-:Y:S01]  /*2540*/  LOP3.LUT R62, R31, 0x1, RZ, 0xc0, !PT ;  /* 0x000000011f3e7812 */ /* 0x000fe200078ec0ff */
[----:B------:R-:W-:Y:S01]  /*2550*/  IMAD.SHL.U32 R65, R4, 0x80, RZ ;  /* 0x0000008004417824 */ /* 0x000fe200078e00ff */
[----:B------:R-:W-:Y:S01]  /*2560*/  ISETP.GE.AND P1, PT, R67, UR4, PT ;  /* 0x0000000443007c0c */ /* 0x000fe2000bf26270 */
[----:B------:R-:W-:Y:S01]  /*2570*/  IMAD.X R49, R12, 0x1, R3, P2 ;  /* 0x000000010c317824 */ /* 0x000fe200010e0603 */
[----:B------:R-:W-:Y:S01]  /*2580*/  SHF.L.U32 R63, R63, 0x1, RZ ;  /* 0x000000013f3f7819 */ /* 0x000fe200000006ff */
[----:B------:R-:W-:Y:S01]  /*2590*/  IMAD.IADD R30, R57, 0x1, R21 ;  /* 0x00000001391e7824 */ /* 0x000fe200078e0215 */
[----:B------:R-:W-:Y:S01]  /*25a0*/  LOP3.LUT R31, R31, 0x2, RZ, 0xc0, !PT ;  /* 0x000000021f1f7812 */ /* 0x000fe200078ec0ff */
[----:B------:R-:W-:Y:S01]  /*25b0*/  IMAD.SHL.U32 R70, R70, 0x80, RZ ;  /* 0x0000008046467824 */ /* 0x000fe200078e00ff */
[----:B------:R-:W-:Y:S01]  /*25c0*/  SHF.R.S32.HI R3, RZ, 0x1f, R7 ;  /* 0x0000001fff037819 */ /* 0x000fe20000011407 */
[----:B------:R-:W-:-:S02]  /*25d0*/  IMAD.SHL.U32 R68, R68, 0x80, RZ ;  /* 0x0000008044447824 */ /* 0x000fc400078e00ff */
[----:B------:R-:W-:Y:S01]  /*25e0*/  IMAD.IADD R21, R21, 0x1, R55 ;  /* 0x0000000115157824 */ /* 0x000fe200078e0237 */
[--C-:B--2---:R-:W-:Y:S02]  /*25f0*/  IADD3 R73, R73, R6, R8.reuse ;  /* 0x0000000649497210 */ /* 0x104fe40007ffe008 */
[----:B------:R-:W-:Y:S01]  /*2600*/  IADD3 R72, R72, R11, R8 ;  /* 0x0000000b48487210 */ /* 0x000fe20007ffe008 */
[----:B------:R-:W-:Y:S01]  /*2610*/  IMAD R11, R25, R5, R0 ;  /* 0x00000005190b7224 */ /* 0x000fe200078e0200 */
[----:B0-----:R-:W-:Y:S02]  /*2620*/  SHF.R.U32.HI R8, RZ, 0x7, R20 ;  /* 0x00000007ff087819 */ /* 0x001fe40000011614 */
[----:B------:R-:W-:Y:S01]  /*2630*/  LOP3.LUT R20, R75, 0xfffffff0, RZ, 0xc0, !PT ;  /* 0xfffffff04b147812 */ /* 0x000fe200078ec0ff */
[----:B------:R-:W-:Y:S02]  /*2640*/  IMAD.IADD R6, R53, 0x1, R11 ;  /* 0x0000000135067824 */ /* 0x000fe400078e020b */
[----:B------:R-:W-:Y:S01]  /*2650*/  VIADD R64, R8, 0x8 ;  /* 0x0000000808407836 */ /* 0x000fe20000000000 */
[----:B------:R-:W-:Y:S01]  /*2660*/  SHF.R.S32.HI R4, RZ, 0x1f, R20 ;  /* 0x0000001fff047819 */ /* 0x000fe20000011414 */
[----:B------:R-:W-:-:S02]  /*2670*/  IMAD.IADD R5, R11, 0x1, R51 ;  /* 0x000000010b057824 */ /* 0x000fc400078e0233 */
[----:B------:R-:W-:-:S07]  /*2680*/  IMAD.IADD R0, R59, 0x1, R9 ;  /* 0x000000013b007824 */ /* 0x000fce00078e0209 */
.L_x_9242:
[----:B------:R-:W2:Y:S01]  /*2690*/  LDL R8, [R1+0x24] ;  /* 0x0000240001087983 */ /* 0x000ea20000100800 */
[----:B----4-:R-:W0:Y:S01]  /*26a0*/  LDC.64 R78, c[0x0][0x2e8] ;  /* 0x0000ba00ff4e7b82 */ /* 0x010e220000000a00 */
[----:B------:R-:W-:Y:S01]  /*26b0*/  VIADD R26, R26, 0xffffffff ;  /* 0xffffffff1a1a7836 */ /* 0x000fe20000000000 */
[----:B------:R-:W-:Y:S05]  /*26c0*/  YIELD ;  /* 0x0000000000007946 */ /* 0x000fea0003800000 */
[----:B------:R-:W-:Y:S01]  /*26d0*/  SHF.R.S32.HI R11, RZ, 0x1f, R26 ;  /* 0x0000001fff0b7819 */ /* 0x000fe2000001141a */
[----:B------:R-:W1:Y:S01]  /*26e0*/  LDC R88, c[0x0][0x3f4] ;  /* 0x0000fd00ff587b82 */ /* 0x000e620000000800 */
[-C--:B------:R-:W-:Y:S01]  /*26f0*/  IMAD R9, R71, R26.reuse, RZ ;  /* 0x0000001a47097224 */ /* 0x080fe200078e02ff */
[----:B------:R-:W-:Y:S01]  /*2700*/  BSSY B0, `(.L_x_9203) ;  /* 0x00003f7000007945 */ /* 0x000fe20003800000 */
[----:B---3--:R-:W-:Y:S01]  /*2710*/  IMAD.WIDE.U32 R40, R70, R26, RZ ;  /* 0x0000001a46287225 */ /* 0x008fe200078e00ff */
[----:B------:R-:W-:-:S03]  /*2720*/  ISETP.GT.AND P2, PT, R26, R27, PT ;  /* 0x0000001b1a00720c */ /* 0x000fc60003f44270 */
[----:B------:R-:W-:-:S04]  /*2730*/  IMAD R9, R11, R70, R9 ;  /* 0x000000460b097224 */ /* 0x000fc800078e0209 */
[----:B------:R-:W-:Y:S01]  /*2740*/  IMAD.IADD R81, R41, 0x1, R9 ;  /* 0x0000000129517824 */ /* 0x000fe200078e0209 */
[----:B0-----:R-:W-:-:S04]  /*2750*/  IADD3 R32, P3, P4, R40, R78, R82 ;  /* 0x0000004e28207210 */ /* 0x001fc80007c7e052 */
[----:B------:R-:W-:Y:S02]  /*2760*/  IADD3.X R33, R81, R79, R76, P3, P4 ;  /* 0x0000004f51217210 */ /* 0x000fe40001fe844c */
[----:B-1----:R-:W-:Y:S01]  /*2770*/  ISETP.GE.AND P3, PT, R88, 0x1, PT ;  /* 0x000000015800780c */ /* 0x002fe20003f66270 */
[----:B--2---:R-:W-:-:S04]  /*2780*/  IMAD R85, R17, 0x3000, R8 ;  /* 0x0000300011557824 */ /* 0x004fc800078e0208 */
[----:B------:R-:W-:-:S08]  /*2790*/  IMAD.IADD R85, R16, 0x1, R85 ;  /* 0x0000000110557824 */ /* 0x000fd000078e0255 */
[----:B------:R-:W-:Y:S05]  /*27a0*/  @!P3 BRA `(.L_x_9204) ;  /* 0x0000003c005cb947 */ /* 0x000fea0003800000 */
[----:B------:R-:W-:Y:S01]  /*27b0*/  ULDC.U8 UR4, c[0x0][0x410] ;  /* 0x0001040000047ab9 */ /* 0x000fe20000000000 */
[-C--:B------:R-:W-:Y:S01]  /*27c0*/  IMAD R9, R69, R26.reuse, RZ ;  /* 0x0000001a45097224 */ /* 0x080fe200078e02ff */
[----:B------:R-:W-:Y:S01]  /*27d0*/  ISETP.NE.AND P3, PT, RZ, UR4, PT ;  /* 0x00000004ff007c0c */ /* 0x000fe2000bf65270 */
[----:B------:R-:W-:Y:S02]  /*27e0*/  IMAD R8, R66, R26, RZ ;  /* 0x0000001a42087224 */ /* 0x000fe400078e02ff */
[C---:B------:R-:W-:Y:S02]  /*27f0*/  IMAD R9, R11.reuse, R68, R9 ;  /* 0x000000440b097224 */ /* 0x040fe400078e0209 */
[----:B------:R-:W-:Y:S02]  /*2800*/  IMAD R86, R26, -0x80, R28 ;  /* 0xffffff801a567824 */ /* 0x000fe400078e021c */
[----:B------:R-:W-:Y:S02]  /*2810*/  IMAD R11, R11, R65, R8 ;  /* 0x000000410b0b7224 */ /* 0x000fe400078e0208 */
[----:B------:R-:W-:Y:S01]  /*2820*/  IMAD.WIDE.U32 R44, R68, R26, RZ ;  /* 0x0000001a442c7225 */ /* 0x000fe200078e00ff */
[----:B------:R-:W-:-:S03]  /*2830*/  VIMNMX R86, R86, 0x80, PT ;  /* 0x0000008056567848 */ /* 0x000fc60003fe0100 */
        /* <DEDUP_REMOVED lines=11> */
[----:B------:R-:W-:Y:S01]  /*28f0*/  CS2R R40, SRZ ;  /* 0x0000000000287805 */ /* 0x000fe2000001ff00 */
[----:B------:R-:W-:Y:S06]  /*2900*/  @P4 BRA `(.L_x_9207) ;  /* 0x00000000005c4947 */ /* 0x000fec0003800000 */
[----:B------:R-:W2:Y:S01]  /*2910*/  LDL R80, [R1+0x8] ;  /* 0x0000080001507983 */ /* 0x000ea20000100800 */
[----:B------:R-:W-:-:S03]  /*2920*/  ULDC.64 UR4, c[0x0][0x3e8] ;  /* 0x0000fa0000047ab9 */ /* 0x000fc60000000a00 */
[----:B------:R-:W3:Y:S01]  /*2930*/  LDL R10, [R1+0xc] ;  /* 0x00000c00010a7983 */ /* 0x000ee20000100800 */
[----:B------:R-:W-:Y:S02]  /*2940*/  IADD3 R44, P3, P5, R56, UR4, R44 ;  /* 0x00000004382c7c10 */ /* 0x000fe4000fd7e02c */
[----:B------:R-:W-:Y:S02]  /*2950*/  CS2R R38, SRZ ;  /* 0x0000000000267805 */ /* 0x000fe4000001ff00 */
        /* <DEDUP_REMOVED lines=10> */
[----:B------:R-:W-:Y:S02]  /*2a00*/  CS2R R12, SRZ ;  /* 0x00000000000c7805 */ /* 0x000fe4000001ff00 */
[----:B------:R-:W-:Y:S02]  /*2a10*/  CS2R R14, SRZ ;  /* 0x00000000000e7805 */ /* 0x000fe4000001ff00 */
[----:B--2---:R-:W-:-:S13]  /*2a20*/  ISETP.GE.AND P3, PT, R80, R88, PT ;  /* 0x000000585000720c */ /* 0x004fda0003f66270 */
[----:B------:R0:W5:Y:S04]  /*2a30*/  @!P3 LDG.E.64 R34, desc[UR40][R44.64+0x10] ;  /* 0x000010282c22b981 */ /* 0x000168000c1e1b00 */
[----:B------:R0:W5:Y:S01]  /*2a40*/  @!P3 LDG.E.64 R36, desc[UR40][R42.64+0x10] ;  /* 0x000010282a24b981 */ /* 0x000162000c1e1b00 */
[----:B---3--:R-:W-:-:S13]  /*2a50*/  ISETP.GE.AND P3, PT, R10, R88, PT ;  /* 0x000000580a00720c */ /* 0x008fda0003f66270 */
[----:B------:R0:W5:Y:S04]  /*2a60*/  @!P3 LDG.E.64 R12, desc[UR40][R44.64+0x20] ;  /* 0x000020282c0cb981 */ /* 0x000168000c1e1b00 */
[----:B------:R0:W5:Y:S02]  /*2a70*/  @!P3 LDG.E.64 R14, desc[UR40][R42.64+0x20] ;  /* 0x000020282a0eb981 */ /* 0x000164000c1e1b00 */
.L_x_9207:
[----:B------:R-:W-:Y:S05]  /*2a80*/  BSYNC B1 ;  /* 0x0000000000017941 */ /* 0x000fea0003800000 */
.L_x_9206:
[----:B------:R-:W-:Y:S01]  /*2a90*/  ISETP.NE.AND P3, PT, R155, 0x3, PT ;  /* 0x000000039b00780c */ /* 0x000fe20003f65270 */
[----:B0----5:R-:W-:Y:S02]  /*2aa0*/  IMAD.MOV.U32 R42, RZ, RZ, R12 ;  /* 0x000000ffff2a7224 */ /* 0x021fe400078e000c */
[----:B------:R-:W-:Y:S02]  /*2ab0*/  IMAD.MOV.U32 R44, RZ, RZ, R34 ;  /* 0x000000ffff2c7224 */ /* 0x000fe400078e0022 */
[----:B------:R-:W-:Y:S02]  /*2ac0*/  IMAD.MOV.U32 R46, RZ, RZ, R38 ;  /* 0x000000ffff2e7224 */ /* 0x000fe400078e0026 */
[----:B------:R-:W-:Y:S02]  /*2ad0*/  IMAD.MOV.U32 R43, RZ, RZ, R14 ;  /* 0x000000ffff2b7224 */ /* 0x000fe400078e000e */
[----:B------:R-:W-:Y:S02]  /*2ae0*/  IMAD.MOV.U32 R45, RZ, RZ, R36 ;  /* 0x000000ffff2d7224 */ /* 0x000fe400078e0024 */
[----:B------:R-:W-:-:S02]  /*2af0*/  IMAD.MOV.U32 R47, RZ, RZ, R40 ;  /* 0x000000ffff2f7224 */ /* 0x000fc400078e0028 */
[----:B------:R-:W-:Y:S05]  /*2b00*/  @!P3 BRA `(.L_x_9208) ;  /* 0x000000000004b947 */ /* 0x000fea0003800000 */
[----:B------:R-:W-:Y:S01]  /*2b10*/  BPT.TRAP 0x1 ;  /* 0x000000040000795c */ /* 0x000fe20000300000 */
.L_x_9208:
[----:B------:R-:W-:Y:S01]  /*2b20*/  IMAD R84, R17, 0x8, R16 ;  /* 0x0000000811547824 */ /* 0x000fe200078e0210 */
[----:B------:R-:W-:Y:S01]  /*2b30*/  SHF.L.U32 R87, R23, 0x1f, RZ ;  /* 0x0000001f17577819 */ /* 0x000fe200000006ff */
[----:B------:R-:W-:Y:S03]  /*2b40*/  BSSY B1, `(.L_x_9209) ;  /* 0x0000003000017945 */ /* 0x000fe60003800000 */
[----:B------:R-:W0:Y:S02]  /*2b50*/  SYNCS.PHASECHK.TRANS64.TRYWAIT P5, [R84+URZ+0x19c90], R87 ;  /* 0x019c9057540075a7 */ /* 0x000e2400080a017f */
[----:B0-----:R-:W-:Y:S05]  /*2b60*/  @!P5 BRA `(.L_x_9210) ;  /* 0x0000018800dcd947 */ /* 0x001fea0003800000 */
.L_x_9455:
[----:B------:R-:W-:Y:S05]  /*2b70*/  BSYNC B1 ;  /* 0x0000000000017941 */ /* 0x000fea0003800000 */
.L_x_9209:
        /* <DEDUP_REMOVED lines=9> */
[----:B------:R-:W-:Y:S02]  /*2c10*/  LOP3.LUT R38, R39, 0xff, RZ, 0xc0, !PT ;  /* 0x000000ff27267812 */ /* 0x000fe400078ec0ff */
[--C-:B------:R-:W-:Y:S02]  /*2c20*/  SHF.R.U32.HI R79, RZ, 0x18, R39.reuse ;  /* 0x00000018ff4f7819 */ /* 0x100fe40000011627 */
[----:B------:R-:W-:Y:S02]  /*2c30*/  SHF.R.U32.HI R90, RZ, 0x10, R39 ;  /* 0x00000010ff5a7819 */ /* 0x000fe40000011627 */
[--C-:B------:R-:W-:Y:S02]  /*2c40*/  SHF.R.U32.HI R78, RZ, 0x8, R41.reuse ;  /* 0x00000008ff4e7819 */ /* 0x100fe40000011629 */
[----:B------:R-:W-:-:S02]  /*2c50*/  SHF.R.U32.HI R81, RZ, 0x10, R41 ;  /* 0x00000010ff517819 */ /* 0x000fc40000011629 */
[----:B------:R-:W-:Y:S01]  /*2c60*/  LOP3.LUT R39, R41, 0xff, RZ, 0xc0, !PT ;  /* 0x000000ff29277812 */ /* 0x000fe200078ec0ff */
[----:B------:R-:W-:Y:S01]  /*2c70*/  IMAD.SHL.U32 R78, R78, 0x100, RZ ;  /* 0x000001004e4e7824 */ /* 0x000fe200078e00ff */
[----:B------:R-:W-:Y:S02]  /*2c80*/  SHF.R.U32.HI R40, RZ, 0x18, R41 ;  /* 0x00000018ff287819 */ /* 0x000fe40000011629 */
[----:B------:R-:W-:Y:S01]  /*2c90*/  PRMT R41, R79, 0x654, R38 ;  /* 0x000006544f297816 */ /* 0x000fe20000000026 */
[----:B------:R-:W-:Y:S01]  /*2ca0*/  IMAD.SHL.U32 R38, R80, 0x100, RZ ;  /* 0x0000010050267824 */ /* 0x000fe200078e00ff */
[----:B------:R-:W-:Y:S01]  /*2cb0*/  PRMT R79, R40, 0x654, R39 ;  /* 0x00000654284f7816 */ /* 0x000fe20000000027 */
[----:B--2---:R-:W-:Y:S02]  /*2cc0*/  IMAD.MOV.U32 R39, RZ, RZ, R9 ;  /* 0x000000ffff277224 */ /* 0x004fe400078e0009 */
[----:B------:R-:W-:Y:S01]  /*2cd0*/  IMAD.U32 R9, R90, 0x10000, RZ ;  /* 0x000100005a097824 */ /* 0x000fe200078e00ff */
[----:B------:R-:W-:Y:S01]  /*2ce0*/  LOP3.LUT R38, R41, 0xff00, R38, 0xf8, !PT ;  /* 0x0000ff0029267812 */ /* 0x000fe200078ef826 */
[----:B------:R-:W-:Y:S01]  /*2cf0*/  IMAD.U32 R41, R81, 0x10000, RZ ;  /* 0x0001000051297824 */ /* 0x000fe200078e00ff */
[----:B------:R-:W-:Y:S01]  /*2d00*/  LOP3.LUT R80, R79, 0xff00, R78, 0xf8, !PT ;  /* 0x0000ff004f507812 */ /* 0x000fe200078ef84e */
[----:B------:R-:W-:Y:S01]  /*2d10*/  IMAD.MOV.U32 R40, RZ, RZ, R8 ;  /* 0x000000ffff287224 */ /* 0x000fe200078e0008 */
        /* <DEDUP_REMOVED lines=16> */
[----:B------:R-:W-:Y:S01]  /*2e20*/  FFMA.FTZ R8, R8, R81, -R93 ;  /* 0x0000005108087223 */ /* 0x000fe2000001085d */
[----:B------:R-:W-:Y:S02]  /*2e30*/  HADD2.F32 R80, -RZ, R80.H1_H1 ;  /* 0x30000050ff507230 */ /* 0x000fe40000004100 */
[----:B------:R-:W-:Y:S01]  /*2e40*/  FMUL.FTZ R93, R79, R91 ;  /* 0x0000005b4f5d7220 */ /* 0x000fe20000410000 */
        /* <DEDUP_REMOVED lines=10> */
[----:B------:R-:W-:Y:S01]  /*2ef0*/  HADD2.F32 R80, -RZ, R41.H1_H1 ;  /* 0x30000029ff507230 */ /* 0x000fe20000004100 */
[----:B------:R-:W-:Y:S01]  /*2f00*/  F2FP.F16.E4M3.UNPACK_B R78, R9.H1 ;  /* 0x00000009ff4e723e */ /* 0x000fe200030006ff */
[----:B------:R-:W-:Y:S02]  /*2f10*/  HADD2.F32 R90, -RZ, R90.H0_H0 ;  /* 0x2000005aff5a7230 */ /* 0x000fe40000004100 */
[-C--:B------:R-:W-:Y:S01]  /*2f20*/  FMUL.FTZ R93, R79, R91.reuse ;  /* 0x0000005b4f5d7220 */ /* 0x080fe20000410000 */
[--C-:B------:R-:W-:Y:S02]  /*2f30*/  HADD2.F32 R46, -RZ, R40.reuse.H1_H1 ;  /* 0x30000028ff2e7230 */ /* 0x100fe40000004100 */
[----:B------:R-:W-:Y:S01]  /*2f40*/  FMUL.FTZ R94, R80, R91 ;  /* 0x0000005b505e7220 */ /* 0x000fe20000410000 */
[----:B------:R-:W-:Y:S01]  /*2f50*/  HADD2.F32 R41, -RZ, R40.H0_H0 ;  /* 0x20000028ff297230 */ /* 0x000fe20000004100 */
[----:B------:R-:W-:Y:S01]  /*2f60*/  F2FP.F16.E4M3.UNPACK_B R9, R9 ;  /* 0x00000009ff09723e */ /* 0x000fe200020006ff */
[----:B------:R-:W-:-:S02]  /*2f70*/  HADD2.F32 R40, -RZ, R81.H1_H1 ;  /* 0x30000051ff287230 */ /* 0x000fc40000004100 */
[-C--:B------:R-:W-:Y:S01]  /*2f80*/  FMUL.FTZ R92, R46, R90.reuse ;  /* 0x0000005a2e5c7220 */ /* 0x080fe20000410000 */
[----:B------:R-:W-:Y:S02]  /*2f90*/  HADD2.F32 R81, -RZ, R81.H0_H0 ;  /* 0x20000051ff517230 */ /* 0x000fe40000004100 */
[----:B------:R-:W-:Y:S01]  /*2fa0*/  FMUL.FTZ R91, R41, R90 ;  /* 0x0000005a295b7220 */ /* 0x000fe20000410000 */
[----:B------:R-:W-:Y:S02]  /*2fb0*/  HADD2.F32 R95, -RZ, R78.H1_H1 ;  /* 0x3000004eff5f7230 */ /* 0x000fe40000004100 */
[-C--:B------:R-:W-:Y:S01]  /*2fc0*/  FFMA.FTZ R94, R79, R40.reuse, -R94 ;  /* 0x000000284f5e7223 */ /* 0x080fe2000001085e */
[----:B------:R-:W-:Y:S01]  /*2fd0*/  FFMA.FTZ R93, R80, R40, R93 ;  /* 0x00000028505d7223 */ /* 0x000fe2000001005d */
[-C--:B------:R-:W-:Y:S01]  /*2fe0*/  FFMA.FTZ R40, R41, R81.reuse, -R92 ;  /* 0x0000005129287223 */ /* 0x080fe2000001085c */
[----:B------:R-:W-:Y:S01]  /*2ff0*/  FFMA.FTZ R41, R46, R81, R91 ;  /* 0x000000512e297223 */ /* 0x000fe2000001005b */
[----:B------:R-:W-:-:S02]  /*3000*/  F2FP.F16.E4M3.UNPACK_B R79, R11.H1 ;  /* 0x0000000bff4f723e */ /* 0x000fc400030006ff */
[----:B------:R-:W-:Y:S02]  /*3010*/  F2FP.F16.E4M3.UNPACK_B R81, R38.H1 ;  /* 0x00000026ff51723e */ /* 0x000fe400030006ff */
[----:B------:R-:W-:Y:S01]  /*3020*/  F2FP.SATFINITE.E4M3.F32.PACK_AB_MERGE_C R46, R93, R94, RZ ;  /* 0x0000005e5d2e723e */ /* 0x000fe200048070ff */
[--C-:B------:R-:W-:Y:S01]  /*3030*/  HADD2.F32 R90, -RZ, R79.reuse.H0_H0 ;  /* 0x2000004fff5a7230 */ /* 0x100fe20000004100 */
[----:B------:R-:W-:Y:S01]  /*3040*/  F2FP.F16.E4M3.UNPACK_B R80, R10.H1 ;  /* 0x0000000aff50723e */ /* 0x000fe200030006ff */
[----:B------:R-:W-:Y:S01]  /*3050*/  HADD2.F32 R92, -RZ, R79.H1_H1 ;  /* 0x3000004fff5c7230 */ /* 0x000fe20000004100 */
[----:B------:R-:W-:Y:S01]  /*3060*/  F2FP.F16.E4M3.UNPACK_B R79, R38 ;  /* 0x00000026ff4f723e */ /* 0x000fe200020006ff */
[----:B------:R-:W-:Y:S01]  /*3070*/  HADD2.F32 R93, -RZ, R81.H1_H1 ;  /* 0x30000051ff5d7230 */ /* 0x000fe20000004100 */
[----:B------:R-:W-:Y:S01]  /*3080*/  F2FP.F16.E4M3.UNPACK_B R10, R10 ;  /* 0x0000000aff0a723e */ /* 0x000fe200020006ff */
[----:B------:R-:W-:Y:S02]  /*3090*/  HADD2.F32 R91, -RZ, R80.H1_H1 ;  /* 0x30000050ff5b7230 */ /* 0x000fe40000004100 */
[----:B------:R-:W-:-:S02]  /*30a0*/  HADD2.F32 R94, -RZ, R79.H1_H1 ;  /* 0x3000004fff5e7230 */ /* 0x000fc40000004100 */
[-C--:B------:R-:W-:Y:S01]  /*30b0*/  FMUL.FTZ R97, R92, R93.reuse ;  /* 0x0000005d5c617220 */ /* 0x080fe20000410000 */
[----:B------:R-:W-:Y:S02]  /*30c0*/  HADD2.F32 R80, -RZ, R80.H0_H0 ;  /* 0x20000050ff507230 */ /* 0x000fe40000004100 */
[C---:B------:R-:W-:Y:S01]  /*30d0*/  FMUL.FTZ R99, R90.reuse, R93 ;  /* 0x0000005d5a637220 */ /* 0x040fe20000410000 */
[----:B------:R-:W-:Y:S02]  /*30e0*/  HADD2.F32 R93, -RZ, R9.H1_H1 ;  /* 0x30000009ff5d7230 */ /* 0x000fe40000004100 */
[----:B------:R-:W-:Y:S01]  /*30f0*/  FFMA.FTZ R38, R90, R95, -R97 ;  /* 0x0000005f5a267223 */ /* 0x000fe20000010861 */
[CC--:B------:R-:W-:Y:S01]  /*3100*/  FMUL.FTZ R97, R91.reuse, R94.reuse ;  /* 0x0000005e5b617220 */ /* 0x0c0fe20000410000 */
[----:B------:R-:W-:Y:S01]  /*3110*/  FMUL.FTZ R94, R80, R94 ;  /* 0x0000005e505e7220 */ /* 0x000fe20000410000 */
[----:B------:R-:W-:Y:S01]  /*3120*/  F2FP.F16.E4M3.UNPACK_B R90, R11 ;  /* 0x0000000bff5a723e */ /* 0x000fe200020006ff */
[----:B------:R-:W-:Y:S01]  /*3130*/  FFMA.FTZ R11, R92, R95, R99 ;  /* 0x0000005f5c0b7223 */ /* 0x000fe20000010063 */
[-C--:B------:R-:W-:Y:S01]  /*3140*/  FFMA.FTZ R80, R80, R93.reuse, -R97 ;  /* 0x0000005d50507223 */ /* 0x080fe20000010861 */
[----:B------:R-:W-:Y:S01]  /*3150*/  FFMA.FTZ R91, R91, R93, R94 ;  /* 0x0000005d5b5b7223 */ /* 0x000fe2000001005e */
[----:B------:R-:W-:-:S02]  /*3160*/  HADD2.F32 R93, -RZ, R81.H0_H0 ;  /* 0x20000051ff5d7230 */ /* 0x000fc40000004100 */
[--C-:B------:R-:W-:Y:S01]  /*3170*/  HADD2.F32 R81, -RZ, R90.reuse.H1_H1 ;  /* 0x3000005aff517230 */ /* 0x100fe20000004100 */
[----:B------:R-:W-:Y:S01]  /*3180*/  F2FP.SATFINITE.E4M3.F32.PACK_AB_MERGE_C R11, R11, R38, RZ ;  /* 0x000000260b0b723e */ /* 0x000fe200048070ff */
[----:B------:R-:W-:Y:S01]  /*3190*/  HADD2.F32 R90, -RZ, R90.H0_H0 ;  /* 0x2000005aff5a7230 */ /* 0x000fe20000004100 */
[----:B------:R-:W-:Y:S01]  /*31a0*/  F2FP.SATFINITE.E4M3.F32.PACK_AB_MERGE_C R80, R91, R80, RZ ;  /* 0x000000505b50723e */ /* 0x000fe200048070ff */
        /* <DEDUP_REMOVED lines=9> */
[-C--:B------:R-:W-:Y:S01]  /*3240*/  FMUL.FTZ R93, R78, R79.reuse ;  /* 0x0000004f4e5d7220 */ /* 0x080fe20000410000 */
[----:B------:R-:W-:Y:S01]  /*3250*/  FMUL.FTZ R79, R10, R79 ;  /* 0x0000004f0a4f7220 */ /* 0x000fe20000410000 */
[----:B------:R-:W-:Y:S02]  /*3260*/  F2FP.SATFINITE.E4M3.F32.PACK_AB_MERGE_C R11, R94, R95, R11 ;  /* 0x0000005f5e0b723e */ /* 0x000fe4000480700b */
[-C--:B------:R-:W-:Y:S01]  /*3270*/  FFMA.FTZ R93, R10, R9.reuse, -R93 ;  /* 0x000000090a5d7223 */ /* 0x080fe2000001085d */
[----:B------:R-:W-:Y:S01]  /*3280*/  FFMA.FTZ R78, R78, R9, R79 ;  /* 0x000000094e4e7223 */ /* 0x000fe2000001004f */
[----:B------:R-:W-:-:S02]  /*3290*/  F2FP.SATFINITE.E4M3.F32.PACK_AB_MERGE_C R9, R39, R8, R47 ;  /* 0x000000082709723e */ /* 0x000fc4000480702f */
[----:B------:R-:W-:Y:S02]  /*32a0*/  F2FP.SATFINITE.E4M3.F32.PACK_AB_MERGE_C R8, R41, R40, R46 ;  /* 0x000000282908723e */ /* 0x000fe4000480702e */
[----:B------:R-:W-:-:S07]  /*32b0*/  F2FP.SATFINITE.E4M3.F32.PACK_AB_MERGE_C R10, R78, R93, R80 ;  /* 0x0000005d4e0a723e */ /* 0x000fce0004807050 */
.L_x_9215:
[----:B------:R-:W-:Y:S05]  /*32c0*/  BSYNC B2 ;  /* 0x0000000000027941 */ /* 0x000fea0003800000 */
.L_x_9214:
[----:B--2---:R1:W-:Y:S02]  /*32d0*/  STG.E.128 desc[UR40][R32.64], R8 ;  /* 0x0000000820007986 */ /* 0x0043e4000c101d28 */
.L_x_9213:
[----:B------:R-:W-:Y:S05]  /*32e0*/  BSYNC B1 ;  /* 0x0000000000017941 */ /* 0x000fea0003800000 */
.L_x_9212:
[----:B------:R-:W-:Y:S01]  /*32f0*/  ISETP.NE.AND P4, PT, R31, RZ, PT ;  /* 0x000000ff1f00720c */ /* 0x000fe20003f85270 */
[----:B------:R-:W-:-:S12]  /*3300*/  BSSY B1, `(.L_x_9216) ;  /* 0x0000074000017945 */ /* 0x000fd80003800000 */
[----:B------:R-:W-:Y:S05]  /*3310*/  @!P4 BRA `(.L_x_9217) ;  /* 0x0000000400c8c947 */ /* 0x000fea0003800000 */
[----:B------:R-:W2:Y:S01]  /*3320*/  LDL R38, [R1+0x8] ;  /* 0x0000080001267983 */ /* 0x000ea20000100800 */
[----:B------:R-:W-:Y:S03]  /*3330*/  BSSY B2, `(.L_x_9218) ;  /* 0x000006f000027945 */ /* 0x000fe60003800000 */
[----:B-1----:R1:W3:Y:S01]  /*3340*/  LDS.128 R8, [R85+0x14800] ;  /* 0x0148000055087984 */ /* 0x0022e20000000c00 */
[----:B--2---:R-:W-:-:S13]  /*3350*/  ISETP.GE.AND P4, PT, R38, R88, PT ;  /* 0x000000582600720c */ /* 0x004fda0003f86270 */
[----:B-1-3--:R-:W-:Y:S05]  /*3360*/  @P4 BRA `(.L_x_9219) ;  /* 0x0000000400ac4947 */ /* 0x00afea0003800000 */
        /* <DEDUP_REMOVED lines=12> */
[----:B------:R-:W-:Y:S01]  /*3430*/  MOV R36, R8 ;  /* 0x0000000800247202 */ /* 0x000fe20000000f00 */
[----:B------:R-:W-:Y:S01]  /*3440*/  IMAD.U32 R40, R40, 0x10000, RZ ;  /* 0x0001000028287824 */ /* 0x000fe200078e00ff */
[----:B------:R-:W-:Y:S01]  /*3450*/  LOP3.LUT R34, R34, 0xff00, R35, 0xf8, !PT ;  /* 0x0000ff0022227812 */ /* 0x000fe200078ef823 */
[----:B------:R-:W-:Y:S01]  /*3460*/  IMAD.U32 R35, R39, 0x10000, RZ ;  /* 0x0001000027237824 */ /* 0x000fe200078e00ff */
[----:B------:R-:W-:-:S02]  /*3470*/  LOP3.LUT R37, R37, 0xff00, R38, 0xf8, !PT ;  /* 0x0000ff0025257812 */ /* 0x000fc400078ef826 */
        /* <DEDUP_REMOVED lines=28> */
[----:B------:R-:W-:Y:S02]  /*3640*/  HADD2.F32 R38, -RZ, R37.H0_H0 ;  /* 0x20000025ff267230 */ /* 0x000fe40000004100 */
[----:B------:R-:W-:Y:S02]  /*3650*/  HADD2.F32 R46, -RZ, R45.H0_H0 ;  /* 0x2000002dff2e7230 */ /* 0x000fe40000004100 */
[----:B------:R-:W-:Y:S01]  /*3660*/  FMUL.FTZ R45, R40, R47 ;  /* 0x0000002f282d7220 */ /* 0x000fe20000410000 */
[----:B------:R-:W-:-:S02]  /*3670*/  HADD2.F32 R39, -RZ, R36.H1_H1 ;  /* 0x30000024ff277230 */ /* 0x000fc40000004100 */
[C---:B------:R-:W-:Y:S01]  /*3680*/  FMUL.FTZ R47, R38.reuse, R47 ;  /* 0x0000002f262f7220 */ /* 0x040fe20000410000 */
[----:B------:R-:W-:Y:S02]  /*3690*/  HADD2.F32 R41, -RZ, R44.H1_H1 ;  /* 0x3000002cff297230 */ /* 0x000fe40000004100 */
[----:B------:R-:W-:Y:S02]  /*36a0*/  HADD2.F32 R37, -RZ, R36.H0_H0 ;  /* 0x20000024ff257230 */ /* 0x000fe40000004100 */
[-C--:B------:R-:W-:Y:S01]  /*36b0*/  FMUL.FTZ R36, R39, R46.reuse ;  /* 0x0000002e27247220 */ /* 0x080fe20000410000 */
[----:B------:R-:W-:Y:S02]  /*36c0*/  HADD2.F32 R44, -RZ, R44.H0_H0 ;  /* 0x2000002cff2c7230 */ /* 0x000fe40000004100 */
[-C--:B------:R-:W-:Y:S01]  /*36d0*/  FFMA.FTZ R45, R38, R41.reuse, -R45 ;  /* 0x00000029262d7223 */ /* 0x080fe2000001082d */
[----:B------:R-:W-:Y:S01]  /*36e0*/  FFMA.FTZ R78, R40, R41, R47 ;  /* 0x00000029284e7223 */ /* 0x000fe2000001002f */
[C---:B------:R-:W-:Y:S01]  /*36f0*/  FMUL.FTZ R46, R37.reuse, R46 ;  /* 0x0000002e252e7220 */ /* 0x040fe20000410000 */
[----:B------:R-:W-:Y:S01]  /*3700*/  F2FP.F16.E4M3.UNPACK_B R40, R11.H1 ;  /* 0x0000000bff28723e */ /* 0x000fe200030006ff */
[-C--:B------:R-:W-:Y:S01]  /*3710*/  FFMA.FTZ R36, R37, R44.reuse, -R36 ;  /* 0x0000002c25247223 */ /* 0x080fe20000010824 */
[----:B------:R-:W-:Y:S01]  /*3720*/  F2FP.SATFINITE.E4M3.F32.PACK_AB_MERGE_C R38, R80, R79, RZ ;  /* 0x0000004f5026723e */ /* 0x000fe200048070ff */
[----:B------:R-:W-:Y:S01]  /*3730*/  FFMA.FTZ R39, R39, R44, R46 ;  /* 0x0000002c27277223 */ /* 0x000fe2000001002e */
[----:B------:R-:W-:Y:S01]  /*3740*/  F2FP.SATFINITE.E4M3.F32.PACK_AB_MERGE_C R37, R78, R45, RZ ;  /* 0x0000002d4e25723e */ /* 0x000fe200048070ff */
[--C-:B------:R-:W-:Y:S01]  /*3750*/  HADD2.F32 R47, -RZ, R40.reuse.H0_H0 ;  /* 0x20000028ff2f7230 */ /* 0x100fe20000004100 */
[----:B------:R-:W-:Y:S01]  /*3760*/  F2FP.F16.E4M3.UNPACK_B R45, R35.H1 ;  /* 0x00000023ff2d723e */ /* 0x000fe200030006ff */
[----:B------:R-:W-:Y:S01]  /*3770*/  HADD2.F32 R78, -RZ, R40.H1_H1 ;  /* 0x30000028ff4e7230 */ /* 0x000fe20000004100 */
[----:B------:R-:W-:-:S02]  /*3780*/  F2FP.F16.E4M3.UNPACK_B R41, R10.H1 ;  /* 0x0000000aff29723e */ /* 0x000fc400030006ff */
[-C--:B------:R-:W-:Y:S01]  /*3790*/  F2FP.F16.E4M3.UNPACK_B R40, R34.reuse.H1 ;  /* 0x00000022ff28723e */ /* 0x080fe200030006ff */
[----:B------:R-:W-:Y:S01]  /*37a0*/  HADD2.F32 R79, -RZ, R45.H1_H1 ;  /* 0x3000002dff4f7230 */ /* 0x000fe20000004100 */
[----:B------:R-:W-:Y:S01]  /*37b0*/  F2FP.F16.E4M3.UNPACK_B R44, R35 ;  /* 0x00000023ff2c723e */ /* 0x000fe200020006ff */
[--C-:B------:R-:W-:Y:S01]  /*37c0*/  HADD2.F32 R46, -RZ, R41.reuse.H1_H1 ;  /* 0x30000029ff2e7230 */ /* 0x100fe20000004100 */
[----:B------:R-:W-:Y:S01]  /*37d0*/  F2FP.F16.E4M3.UNPACK_B R35, R34 ;  /* 0x00000022ff23723e */ /* 0x000fe200020006ff */
[----:B------:R-:W-:Y:S02]  /*37e0*/  HADD2.F32 R80, -RZ, R40.H1_H1 ;  /* 0x30000028ff507230 */ /* 0x000fe40000004100 */
[-C--:B------:R-:W-:Y:S01]  /*37f0*/  FMUL.FTZ R34, R78, R79.reuse ;  /* 0x0000004f4e227220 */ /* 0x080fe20000410000 */
[----:B------:R-:W-:Y:S02]  /*3800*/  HADD2.F32 R81, -RZ, R44.H1_H1 ;  /* 0x3000002cff517230 */ /* 0x000fe40000004100 */
[----:B------:R-:W-:Y:S01]  /*3810*/  FMUL.FTZ R91, R47, R79 ;  /* 0x0000004f2f5b7220 */ /* 0x000fe20000410000 */
[----:B------:R-:W-:-:S02]  /*3820*/  HADD2.F32 R41, -RZ, R41.H0_H0 ;  /* 0x20000029ff297230 */ /* 0x000fc40000004100 */
[----:B------:R-:W-:Y:S01]  /*3830*/  FFMA.FTZ R34, R47, R80, -R34 ;  /* 0x000000502f227223 */ /* 0x000fe20000010822 */
[----:B------:R-:W-:Y:S02]  /*3840*/  HADD2.F32 R79, -RZ, R35.H1_H1 ;  /* 0x30000023ff4f7230 */ /* 0x000fe40000004100 */
[----:B------:R-:W-:Y:S01]  /*3850*/  FMUL.FTZ R90, R46, R81 ;  /* 0x000000512e5a7220 */ /* 0x000fe20000410000 */
[----:B------:R-:W-:Y:S01]  /*3860*/  F2FP.F16.E4M3.UNPACK_B R47, R11 ;  /* 0x0000000bff2f723e */ /* 0x000fe200020006ff */
[----:B------:R-:W-:Y:S01]  /*3870*/  FMUL.FTZ R81, R41, R81 ;  /* 0x0000005129517220 */ /* 0x000fe20000410000 */
[----:B------:R-:W-:Y:S01]  /*3880*/  F2FP.F16.E4M3.UNPACK_B R10, R10 ;  /* 0x0000000aff0a723e */ /* 0x000fe200020006ff */
[----:B------:R-:W-:Y:S01]  /*3890*/  FFMA.FTZ R11, R78, R80, R91 ;  /* 0x000000504e0b7223 */ /* 0x000fe2000001005b */
[----:B------:R-:W-:Y:S02]  /*38a0*/  HADD2.F32 R78, -RZ, R45.H0_H0 ;  /* 0x2000002dff4e7230 */ /* 0x000fe40000004100 */
[----:B------:R-:W-:Y:S01]  /*38b0*/  FFMA.FTZ R80, R46, R79, R81 ;  /* 0x0000004f2e507223 */ /* 0x000fe20000010051 */
[----:B------:R-:W-:-:S02]  /*38c0*/  HADD2.F32 R46, -RZ, R47.H0_H0 ;  /* 0x2000002fff2e7230 */ /* 0x000fc40000004100 */
[----:B------:R-:W-:Y:S01]  /*38d0*/  FFMA.FTZ R41, R41, R79, -R90 ;  /* 0x0000004f29297223 */ /* 0x000fe2000001085a */
[----:B------:R-:W-:Y:S01]  /*38e0*/  HADD2.F32 R47, -RZ, R47.H1_H1 ;  /* 0x3000002fff2f7230 */ /* 0x000fe20000004100 */
[----:B------:R-:W-:Y:S01]  /*38f0*/  F2FP.SATFINITE.E4M3.F32.PACK_AB_MERGE_C R11, R11, R34, RZ ;  /* 0x000000220b0b723e */ /* 0x000fe200048070ff */
[--C-:B------:R-:W-:Y:S02]  /*3900*/  HADD2.F32 R45, -RZ, R10.reuse.H0_H0 ;  /* 0x2000000aff2d7230 */ /* 0x100fe40000004100 */
[-C--:B------:R-:W-:Y:S01]  /*3910*/  FMUL.FTZ R90, R46, R78.reuse ;  /* 0x0000004e2e5a7220 */ /* 0x080fe20000410000 */
[----:B------:R-:W-:Y:S02]  /*3920*/  HADD2.F32 R10, -RZ, R10.H1_H1 ;  /* 0x3000000aff0a7230 */ /* 0x000fe40000004100 */
[----:B------:R-:W-:Y:S01]  /*3930*/  FMUL.FTZ R81, R47, R78 ;  /* 0x0000004e2f517220 */ /* 0x000fe20000410000 */
[----:B------:R-:W-:Y:S01]  /*3940*/  HADD2.F32 R44, -RZ, R44.H0_H0 ;  /* 0x2000002cff2c7230 */ /* 0x000fe20000004100 */
[----:B------:R-:W-:Y:S01]  /*3950*/  F2FP.SATFINITE.E4M3.F32.PACK_AB_MERGE_C R41, R80, R41, RZ ;  /* 0x000000295029723e */ /* 0x000fe200048070ff */
        /* <DEDUP_REMOVED lines=11> */
[----:B------:R-:W-:-:S07]  /*3a10*/  F2FP.SATFINITE.E4M3.F32.PACK_AB_MERGE_C R10, R79, R78, R41 ;  /* 0x0000004e4f0a723e */ /* 0x000fce0004807029 */
.L_x_9219:
[----:B------:R-:W-:Y:S05]  /*3a20*/  BSYNC B2 ;  /* 0x0000000000027941 */ /* 0x000fea0003800000 */
.L_x_9218:
[----:B------:R2:W-:Y:S02]  /*3a30*/  STG.E.128 desc[UR40][R32.64+0x20], R8 ;  /* 0x0000200820007986 */ /* 0x0005e4000c101d28 */
.L_x_9217:
[----:B------:R-:W-:Y:S05]  /*3a40*/  BSYNC B1 ;  /* 0x0000000000017941 */ /* 0x000fea0003800000 */
.L_x_9216:
[----:B------:R-:W-:Y:S05]  /*3a50*/  @P1 BRA `(.L_x_9211) ;  /* 0x0000002c00041947 */ /* 0x000fea0003800000 */
[----:B------:R-:W3:Y:S01]  /*3a60*/  LDL R34, [R1+0xc] ;  /* 0x00000c0001227983 */ /* 0x000ee20000100800 */
[----:B------:R-:W-:Y:S03]  /*3a70*/  BSSY B1, `(.L_x_9220) ;  /* 0x000006d000017945 */ /* 0x000fe60003800000 */
[----:B-12---:R1:W2:Y:S01]  /*3a80*/  LDS.128 R8, [R85+0x15800] ;  /* 0x0158000055087984 */ /* 0x0062a20000000c00 */
[----:B---3--:R-:W-:-:S13]  /*3a90*/  ISETP.GE.AND P4, PT, R34, R88, PT ;  /* 0x000000582200720c */ /* 0x008fda0003f86270 */
[----:B-12---:R-:W-:Y:S05]  /*3aa0*/  @P4 BRA `(.L_x_9221) ;  /* 0x0000000400a44947 */ /* 0x006fea0003800000 */
        /* <DEDUP_REMOVED lines=12> */
[----:B------:R-:W-:Y:S01]  /*3b70*/  IMAD.MOV.U32 R14, RZ, RZ, R8 ;  /* 0x000000ffff0e7224 */ /* 0x000fe200078e0008 */
        /* <DEDUP_REMOVED lines=30> */
[----:B------:R-:W-:Y:S01]  /*3d60*/  F2FP.F16.E4M3.UNPACK_B R39, R12 ;  /* 0x0000000cff27723e */ /* 0x000fe200020006ff */
        /* <DEDUP_REMOVED lines=15> */
[----:B------:R-:W-:Y:S02]  /*3e60*/  F2FP.F16.E4M3.UNPACK_B R43, R13.H1 ;  /* 0x0000000dff2b723e */ /* 0x000fe400030006ff */
[----:B------:R-:W-:Y:S01]  /*3e70*/  F2FP.SATFINITE.E4M3.F32.PACK_AB_MERGE_C R35, R36, R35, RZ ;  /* 0x000000232423723e */ /* 0x000fe200048070ff */
[--C-:B------:R-:W-:Y:S01]  /*3e80*/  HADD2.F32 R38, -RZ, R37.reuse.H0_H0 ;  /* 0x20000025ff267230 */ /* 0x100fe20000004100 */
[----:B------:R-:W-:Y:S01]  /*3e90*/  F2FP.F16.E4M3.UNPACK_B R40, R12.H1 ;  /* 0x0000000cff28723e */ /* 0x000fe200030006ff */
[----:B------:R-:W-:Y:S01]  /*3ea0*/  HADD2.F32 R37, -RZ, R37.H1_H1 ;  /* 0x30000025ff257230 */ /* 0x000fe20000004100 */
[----:B------:R-:W-:Y:S01]  /*3eb0*/  F2FP.F16.E4M3.UNPACK_B R36, R10.H1 ;  /* 0x0000000aff24723e */ /* 0x000fe200030006ff */
[--C-:B------:R-:W-:Y:S01]  /*3ec0*/  HADD2.F32 R45, -RZ, R43.reuse.H1_H1 ;  /* 0x3000002bff2d7230 */ /* 0x100fe20000004100 */
[----:B------:R-:W-:Y:S01]  /*3ed0*/  F2FP.F16.E4M3.UNPACK_B R42, R13 ;  /* 0x0000000dff2a723e */ /* 0x000fe200020006ff */
[----:B------:R-:W-:Y:S01]  /*3ee0*/  HADD2.F32 R43, -RZ, R43.H0_H0 ;  /* 0x2000002bff2b7230 */ /* 0x000fe20000004100 */
[----:B------:R-:W-:Y:S01]  /*3ef0*/  F2FP.SATFINITE.E4M3.F32.PACK_AB_MERGE_C R34, R44, R41, RZ ;  /* 0x000000292c22723e */ /* 0x000fe200048070ff */
        /* <DEDUP_REMOVED lines=36> */
.L_x_9221:
[----:B------:R-:W-:Y:S05]  /*4140*/  BSYNC B1 ;  /* 0x0000000000017941 */ /* 0x000fea0003800000 */
.L_x_9220:
[----:B------:R1:W-:Y:S01]  /*4150*/  STG.E.128 desc[UR40][R32.64+0x40], R8 ;  /* 0x0000400820007986 */ /* 0x0003e2000c101d28 */
[----:B------:R-:W-:Y:S05]  /*4160*/  BRA `(.L_x_9211) ;  /* 0x0000002400407947 */ /* 0x000fea0003800000 */
.L_x_9205:
        /* <DEDUP_REMOVED lines=10> */
[----:B------:R-:W-:Y:S06]  /*4210*/  @P4 BRA `(.L_x_9223) ;  /* 0x0000000000404947 */ /* 0x000fec0003800000 */
[----:B------:R-:W-:Y:S02]  /*4220*/  ULDC.64 UR4, c[0x0][0x3e8] ;  /* 0x0000fa0000047ab9 */ /* 0x000fe40000000a00 */
[----:B------:R-:W-:-:S04]  /*4230*/  IADD3 R44, P3, P5, R54, UR4, R44 ;  /* 0x00000004362c7c10 */ /* 0x000fc8000fd7e02c */
[----:B------:R-:W-:Y:S01]  /*4240*/  IADD3.X R45, R21, UR5, R47, P3, P5 ;  /* 0x00000005152d7c10 */ /* 0x000fe20009fea42f */
[----:B------:R-:W-:Y:S02]  /*4250*/  ULDC.64 UR4, c[0x0][0x400] ;  /* 0x0001000000047ab9 */ /* 0x000fe40000000a00 */
        /* <DEDUP_REMOVED lines=9> */
[----:B------:R-:W-:-:S13]  /*42f0*/  ISETP.GE.AND P3, PT, R83, R88, PT ;  /* 0x000000585300720c */ /* 0x000fda0003f66270 */
[----:B------:R0:W5:Y:S04]  /*4300*/  @!P3 LDG.E.128 R8, desc[UR40][R44.64+0x20] ;  /* 0x000020282c08b981 */ /* 0x000168000c1e1d00 */
[----:B------:R0:W5:Y:S02]  /*4310*/  @!P3 LDG.E.128 R32, desc[UR40][R42.64+0x20] ;  /* 0x000020282a20b981 */ /* 0x000164000c1e1d00 */
.L_x_9223:
[----:B------:R-:W-:Y:S05]  /*4320*/  BSYNC B1 ;  /* 0x0000000000017941 */ /* 0x000fea0003800000 */
.L_x_9222:
[----:B------:R-:W-:Y:S01]  /*4330*/  ISETP.NE.AND P3, PT, R155, 0x3, PT ;  /* 0x000000039b00780c */ /* 0x000fe20003f65270 */
[----:B-----5:R-:W-:Y:S02]  /*4340*/  IMAD.MOV.U32 R91, RZ, RZ, R10 ;  /* 0x000000ffff5b7224 */ /* 0x020fe400078e000a */
        /* <DEDUP_REMOVED lines=9> */
.L_x_9224:
[----:B------:R-:W-:Y:S01]  /*43e0*/  IMAD R84, R17, 0x8, R16 ;  /* 0x0000000811547824 */ /* 0x000fe200078e0210 */
[----:B------:R-:W-:Y:S01]  /*43f0*/  SHF.L.U32 R87, R23, 0x1f, RZ ;  /* 0x0000001f17577819 */ /* 0x000fe200000006ff */
[----:B------:R-:W-:Y:S03]  /*4400*/  BSSY B1, `(.L_x_9225) ;  /* 0x0000003000017945 */ /* 0x000fe60003800000 */
[----:B------:R-:W1:Y:S02]  /*4410*/  SYNCS.PHASECHK.TRANS64.TRYWAIT P5, [R84+URZ+0x19c90], R87 ;  /* 0x019c9057540075a7 */ /* 0x000e6400080a017f */
[----:B-1----:R-:W-:Y:S05]  /*4420*/  @!P5 BRA `(.L_x_9226) ;  /* 0x0000017000c0d947 */ /* 0x002fea0003800000 */
.L_x_9456:
[----:B------:R-:W-:Y:S05]  /*4430*/  BSYNC B1 ;  /* 0x0000000000017941 */ /* 0x000fea0003800000 */
.L_x_9225:
        /* <DEDUP_REMOVED lines=13> */
[----:B------:R-:W2:Y:S01]  /*4510*/  LDL R42, [R1+0x10] ;  /* 0x00001000012a7983 */ /* 0x000ea20000100800 */
[----:B------:R-:W-:Y:S01]  /*4520*/  SEL R40, R63, R96, !P0 ;  /* 0x000000603f287207 */ /* 0x000fe20004000000 */
[----:B------:R-:W-:Y:S01]  /*4530*/  BSSY B2, `(.L_x_9229) ;  /* 0x00000ed000027945 */ /* 0x000fe20003800000 */
[----:B------:R-:W-:Y:S02]  /*4540*/  SHF.R.U32.HI R43, RZ, 0x3, R157 ;  /* 0x00000003ff2b7819 */ /* 0x000fe4000001169d */
[----:B------:R-:W-:Y:S02]  /*4550*/  SHF.R.S32.HI R41, RZ, 0x1f, R40 ;  /* 0x0000001fff297819 */ /* 0x000fe40000011428 */
[----:B------:R-:W-:Y:S02]  /*4560*/  ISETP.GE.AND P4, PT, R18, R88, PT ;  /* 0x000000581200720c */ /* 0x000fe40003f86270 */
[----:B------:R-:W-:-:S04]  /*4570*/  LEA.HI R41, R41, R40, RZ, 0x5 ;  /* 0x0000002829297211 */ /* 0x000fc800078f28ff */
[----:B------:R-:W-:-:S04]  /*4580*/  SHF.R.S32.HI R40, RZ, 0x5, R41 ;  /* 0x00000005ff287819 */ /* 0x000fc80000011429 */
[----:B------:R-:W-:-:S04]  /*4590*/  LEA.HI.SX32 R40, R75, R40, 0x1c ;  /* 0x000000284b287211 */ /* 0x000fc800078fe2ff */
[C---:B------:R-:W-:Y:S01]  /*45a0*/  LEA.HI R41, R40.reuse, R40, RZ, 0x1 ;  /* 0x0000002828297211 */ /* 0x040fe200078f08ff */
[----:B------:R-:W-:-:S04]  /*45b0*/  IMAD.SHL.U32 R101, R40, 0x10, RZ ;  /* 0x0000001028657824 */ /* 0x000fc800078e00ff */
[----:B------:R-:W-:Y:S01]  /*45c0*/  IMAD.SHL.U32 R41, R41, 0x800, RZ ;  /* 0x0000080029297824 */ /* 0x000fe200078e00ff */
[----:B------:R-:W-:-:S04]  /*45d0*/  LOP3.LUT R40, R157, 0x10, R101, 0xf8, !PT ;  /* 0x000000109d287812 */ /* 0x000fc800078ef865 */
[----:B------:R-:W-:Y:S02]  /*45e0*/  LOP3.LUT R41, R41, 0xfffff000, RZ, 0xc0, !PT ;  /* 0xfffff00029297812 */ /* 0x000fe400078ec0ff */
[----:B------:R-:W-:-:S04]  /*45f0*/  LOP3.LUT R40, R40, R43, RZ, 0x3c, !PT ;  /* 0x0000002b28287212 */ /* 0x000fc800078e3cff */
[----:B--2---:R-:W-:Y:S01]  /*4600*/  IADD3 R40, R40, R41, R42 ;  /* 0x0000002928287210 */ /* 0x004fe20007ffe02a */
[----:B------:R-:W-:-:S04]  /*4610*/  IMAD R41, R17, 0x3000, R73 ;  /* 0x0000300011297824 */ /* 0x000fc800078e0249 */
[----:B------:R-:W-:Y:S02]  /*4620*/  IMAD R43, R17, 0x3000, R40 ;  /* 0x00003000112b7824 */ /* 0x000fe400078e0228 */
[C---:B------:R-:W-:Y:S02]  /*4630*/  IMAD.IADD R41, R16.reuse, 0x1, R41 ;  /* 0x0000000110297824 */ /* 0x040fe400078e0229 */
[----:B------:R-:W-:-:S04]  /*4640*/  IMAD.IADD R44, R16, 0x1, R43 ;  /* 0x00000001102c7824 */ /* 0x000fc800078e022b */
[----:B------:R-:W0:Y:S04]  /*4650*/  LDS.128 R40, [R41+0x13800] ;  /* 0x0138000029287984 */ /* 0x000e280000000c00 */
[----:B------:R-:W2:Y:S01]  /*4660*/  LDS.128 R44, [R44+0x13800] ;  /* 0x013800002c2c7984 */ /* 0x000ea20000000c00 */
[----:B------:R-:W-:Y:S05]  /*4670*/  @P4 BRA `(.L_x_9230) ;  /* 0x0000000c00604947 */ /* 0x000fea0003800000 */
[----:B------:R-:W-:Y:S02]  /*4680*/  LOP3.LUT R14, R13, 0xff, RZ, 0xc0, !PT ;  /* 0x000000ff0d0e7812 */ /* 0x000fe400078ec0ff */
[----:B------:R-:W-:Y:S02]  /*4690*/  SHF.R.U32.HI R105, RZ, 0x18, R13 ;  /* 0x00000018ff697819 */ /* 0x000fe4000001160d */
[----:B------:R-:W-:Y:S02]  /*46a0*/  SHF.R.U32.HI R38, RZ, 0x8, R15 ;  /* 0x00000008ff267819 */ /* 0x000fe4000001160f */
[----:B------:R-:W-:Y:S02]  /*46b0*/  SHF.R.U32.HI R36, RZ, 0x8, R13 ;  /* 0x00000008ff247819 */ /* 0x000fe4000001160d */
[----:B------:R-:W-:Y:S01]  /*46c0*/  LOP3.LUT R102, R15, 0xff, RZ, 0xc0, !PT ;  /* 0x000000ff0f667812 */ /* 0x000fe200078ec0ff */
[----:B------:R-:W-:Y:S01]  /*46d0*/  IMAD.SHL.U32 R38, R38, 0x100, RZ ;  /* 0x0000010026267824 */ /* 0x000fe200078e00ff */
[----:B------:R-:W-:-:S02]  /*46e0*/  SHF.R.U32.HI R106, RZ, 0x18, R15 ;  /* 0x00000018ff6a7819 */ /* 0x000fc4000001160f */
[----:B------:R-:W-:Y:S02]  /*46f0*/  SHF.R.U32.HI R12, RZ, 0x10, R13 ;  /* 0x00000010ff0c7819 */ /* 0x000fe4000001160d */
[----:B------:R-:W-:Y:S02]  /*4700*/  SHF.R.U32.HI R104, RZ, 0x8, R37 ;  /* 0x00000008ff687819 */ /* 0x000fe40000011625 */
[----:B------:R-:W-:Y:S02]  /*4710*/  SHF.R.U32.HI R13, RZ, 0x10, R15 ;  /* 0x00000010ff0d7819 */ /* 0x000fe4000001160f */
[----:B------:R-:W-:Y:S01]  /*4720*/  SHF.R.U32.HI R103, RZ, 0x10, R37 ;  /* 0x00000010ff677819 */ /* 0x000fe20000011625 */
[----:B------:R-:W-:Y:S01]  /*4730*/  IMAD.SHL.U32 R104, R104, 0x100, RZ ;  /* 0x0000010068687824 */ /* 0x000fe200078e00ff */
[----:B------:R-:W-:Y:S01]  /*4740*/  LOP3.LUT R107, R37, 0xff, RZ, 0xc0, !PT ;  /* 0x000000ff256b7812 */ /* 0x000fe200078ec0ff */
[----:B------:R-:W-:Y:S01]  /*4750*/  IMAD.U32 R13, R13, 0x10000, RZ ;  /* 0x000100000d0d7824 */ /* 0x000fe200078e00ff */
[----:B------:R-:W-:-:S02]  /*4760*/  PRMT R105, R105, 0x654, R14 ;  /* 0x0000065469697816 */ /* 0x000fc4000000000e */
[----:B------:R-:W-:Y:S02]  /*4770*/  SHF.R.U32.HI R37, RZ, 0x18, R37 ;  /* 0x00000018ff257819 */ /* 0x000fe40000011625 */
[--C-:B------:R-:W-:Y:S02]  /*4780*/  SHF.R.U32.HI R14, RZ, 0x10, R39.reuse ;  /* 0x00000010ff0e7819 */ /* 0x100fe40000011627 */
[--C-:B------:R-:W-:Y:S02]  /*4790*/  SHF.R.U32.HI R15, RZ, 0x8, R39.reuse ;  /* 0x00000008ff0f7819 */ /* 0x100fe40000011627 */
[----:B------:R-:W-:Y:S02]  /*47a0*/  LOP3.LUT R108, R39, 0xff, RZ, 0xc0, !PT ;  /* 0x000000ff276c7812 */ /* 0x000fe400078ec0ff */
[----:B------:R-:W-:Y:S01]  /*47b0*/  SHF.R.U32.HI R39, RZ, 0x18, R39 ;  /* 0x00000018ff277819 */ /* 0x000fe20000011627 */
[----:B------:R-:W-:Y:S01]  /*47c0*/  IMAD.SHL.U32 R15, R15, 0x100, RZ ;  /* 0x000001000f0f7824 */ /* 0x000fe200078e00ff */
[----:B------:R-:W-:Y:S01]  /*47d0*/  PRMT R102, R106, 0x654, R102 ;  /* 0x000006546a667816 */ /* 0x000fe20000000066 */
[----:B------:R-:W-:Y:S01]  /*47e0*/  IMAD.SHL.U32 R106, R36, 0x100, RZ ;  /* 0x00000100246a7824 */ /* 0x000fe200078e00ff */
[----:B------:R-:W-:-:S02]  /*47f0*/  PRMT R37, R37, 0x654, R107 ;  /* 0x0000065425257816 */ /* 0x000fc4000000006b */
[----:B------:R-:W-:Y:S02]  /*4800*/  PRMT R36, R39, 0x654, R108 ;  /* 0x0000065427247816 */ /* 0x000fe4000000006c */
[----:B------:R-:W-:Y:S01]  /*4810*/  LOP3.LUT R39, R102, 0xff00, R38, 0xf8, !PT ;  /* 0x0000ff0066277812 */ /* 0x000fe200078ef826 */
[----:B------:R-:W-:Y:S01]  /*4820*/  IMAD.U32 R38, R103, 0x10000, RZ ;  /* 0x0001000067267824 */ /* 0x000fe200078e00ff */
[----:B------:R-:W-:Y:S02]  /*4830*/  LOP3.LUT R105, R105, 0xff00, R106, 0xf8, !PT ;  /* 0x0000ff0069697812 */ /* 0x000fe400078ef86a */
[----:B------:R-:W-:Y:S02]  /*4840*/  SHF.L.U32 R12, R12, 0x10, RZ ;  /* 0x000000100c0c7819 */ /* 0x000fe400000006ff */
[----:B------:R-:W-:Y:S02]  /*4850*/  LOP3.LUT R37, R37, 0xff00, R104, 0xf8, !PT ;  /* 0x0000ff0025257812 */ /* 0x000fe400078ef868 */
[----:B------:R-:W-:-:S02]  /*4860*/  LOP3.LUT R102, R105, 0xff0000, R12, 0xf8, !PT ;  /* 0x00ff000069667812 */ /* 0x000fc400078ef80c */
[----:B------:R-:W-:Y:S02]  /*4870*/  LOP3.LUT R12, R37, 0xff0000, R38, 0xf8, !PT ;  /* 0x00ff0000250c7812 */ /* 0x000fe400078ef826 */
[----:B--2---:R-:W-:Y:S02]  /*4880*/  F2FP.F16.E4M3.UNPACK_B R103, R45 ;  /* 0x0000002dff67723e */ /* 0x004fe400020006ff */
[----:B------:R-:W-:Y:S02]  /*4890*/  F2FP.F16.E4M3.UNPACK_B R105, R12 ;  /* 0x0000000cff69723e */ /* 0x000fe400020006ff */
[-C--:B0-----:R-:W-:Y:S01]  /*48a0*/  F2FP.F16.E4M3.UNPACK_B R37, R41.reuse ;  /* 0x00000029ff25723e */ /* 0x081fe200020006ff */
        /* <DEDUP_REMOVED lines=15> */
[----:B------:R-:W-:Y:S01]  /*49a0*/  LOP3.LUT R36, R36, 0xff00, R15, 0xf8, !PT ;  /* 0x0000ff0024247812 */ /* 0x000fe200078ef80f */
[----:B------:R-:W-:Y:S01]  /*49b0*/  IMAD.U32 R15, R14, 0x10000, RZ ;  /* 0x000100000e0f7824 */ /* 0x000fe200078e00ff */
[----:B------:R-:W-:-:S02]  /*49c0*/  LOP3.LUT R14, R39, 0xff0000, R13, 0xf8, !PT ;  /* 0x00ff0000270e7812 */ /* 0x000fc400078ef80d */
[-C--:B------:R-:W-:Y:S01]  /*49d0*/  FMUL.FTZ R103, R107, R105.reuse ;  /* 0x000000696b677220 */ /* 0x080fe20000410000 */
[C---:B------:R-:W-:Y:S01]  /*49e0*/  FMUL.FTZ R105, R37.reuse, R105 ;  /* 0x0000006925697220 */ /* 0x040fe20000410000 */
[----:B------:R-:W-:Y:S01]  /*49f0*/  LOP3.LUT R13, R36, 0xff0000, R15, 0xf8, !PT ;  /* 0x00ff0000240d7812 */ /* 0x000fe200078ef80f */
[----:B------:R-:W-:Y:S02]  /*4a00*/  IMAD.MOV.U32 R15, RZ, RZ, R47 ;  /* 0x000000ffff0f7224 */ /* 0x000fe400078e002f */
[-C--:B------:R-:W-:Y:S01]  /*4a10*/  FFMA.FTZ R103, R37, R106.reuse, -R103 ;  /* 0x0000006a25677223 */ /* 0x080fe20000010867 */
[----:B------:R-:W-:Y:S01]  /*4a20*/  FFMA.FTZ R37, R107, R106, R105 ;  /* 0x0000006a6b257223 */ /* 0x000fe20000010069 */
[----:B------:R-:W-:Y:S01]  /*4a30*/  F2FP.F16.E4M3.UNPACK_B R105, R45.H1 ;  /* 0x0000002dff69723e */ /* 0x000fe200030006ff */
[----:B------:R-:W-:Y:S01]  /*4a40*/  HADD2.F32 R45, -RZ, R41.H0_H0 ;  /* 0x20000029ff2d7230 */ /* 0x000fe20000004100 */
[----:B------:R-:W-:Y:S01]  /*4a50*/  F2FP.F16.E4M3.UNPACK_B R106, R12.H1 ;  /* 0x0000000cff6a723e */ /* 0x000fe200030006ff */
[----:B------:R-:W-:Y:S01]  /*4a60*/  HADD2.F32 R107, -RZ, R102.H0_H0 ;  /* 0x20000066ff6b7230 */ /* 0x000fe20000004100 */
[----:B------:R-:W-:Y:S01]  /*4a70*/  F2FP.F16.E4M3.UNPACK_B R36, R15 ;  /* 0x0000000fff24723e */ /* 0x000fe200020006ff */
[----:B------:R-:W-:Y:S01]  /*4a80*/  HADD2.F32 R12, -RZ, R105.H0_H0 ;  /* 0x20000069ff0c7230 */ /* 0x000fe20000004100 */
[----:B------:R-:W-:Y:S01]  /*4a90*/  F2FP.F16.E4M3.UNPACK_B R47, R13 ;  /* 0x0000000dff2f723e */ /* 0x000fe200020006ff */
[--C-:B------:R-:W-:Y:S01]  /*4aa0*/  HADD2.F32 R108, -RZ, R106.reuse.H0_H0 ;  /* 0x2000006aff6c7230 */ /* 0x100fe20000004100 */
[----:B------:R-:W-:Y:S01]  /*4ab0*/  F2FP.F16.E4M3.UNPACK_B R39, R43 ;  /* 0x0000002bff27723e */ /* 0x000fe200020006ff */
[----:B------:R-:W-:Y:S01]  /*4ac0*/  HADD2.F32 R106, -RZ, R106.H1_H1 ;  /* 0x3000006aff6a7230 */ /* 0x000fe20000004100 */
[----:B------:R-:W-:Y:S01]  /*4ad0*/  F2FP.F16.E4M3.UNPACK_B R15, R15.H1 ;  /* 0x0000000fff0f723e */ /* 0x000fe200030006ff */
[----:B------:R-:W-:-:S02]  /*4ae0*/  HADD2.F32 R41, -RZ, R41.H1_H1 ;  /* 0x30000029ff297230 */ /* 0x000fc40000004100 */
[CC--:B------:R-:W-:Y:S01]  /*4af0*/  FMUL.FTZ R109, R12.reuse, R108.reuse ;  /* 0x0000006c0c6d7220 */ /* 0x0c0fe20000410000 */
[C---:B------:R-:W-:Y:S01]  /*4b00*/  FMUL.FTZ R108, R45.reuse, R108 ;  /* 0x0000006c2d6c7220 */ /* 0x040fe20000410000 */
[----:B------:R-:W-:Y:S01]  /*4b10*/  HADD2.F32 R102, -RZ, R102.H1_H1 ;  /* 0x30000066ff667230 */ /* 0x000fe20000004100 */
[----:B------:R-:W-:Y:S01]  /*4b20*/  F2FP.F16.E4M3.UNPACK_B R13, R13.H1 ;  /* 0x0000000dff0d723e */ /* 0x000fe200030006ff */
[-C--:B------:R-:W-:Y:S01]  /*4b30*/  FFMA.FTZ R45, R45, R107.reuse, -R109 ;  /* 0x0000006b2d2d7223 */ /* 0x080fe2000001086d */
[----:B------:R-:W-:Y:S01]  /*4b40*/  FFMA.FTZ R12, R12, R107, R108 ;  /* 0x0000006b0c0c7223 */ /* 0x000fe2000001006c */
[----:B------:R-:W-:Y:S02]  /*4b50*/  HADD2.F32 R107, -RZ, R105.H1_H1 ;  /* 0x30000069ff6b7230 */ /* 0x000fe40000004100 */
[----:B------:R-:W-:-:S03]  /*4b60*/  HADD2.F32 R109, -RZ, R39.H0_H0 ;  /* 0x20000027ff6d7230 */ /* 0x000fc60000004100 */
[-C--:B------:R-:W-:Y:S01]  /*4b70*/  FMUL.FTZ R105, R107, R106.reuse ;  /* 0x0000006a6b697220 */ /* 0x080fe20000410000 */
[----:B------:R-:W-:-:S03]  /*4b80*/  FMUL.FTZ R106, R41, R106 ;  /* 0x0000006a296a7220 */ /* 0x000fc60000410000 */
[-C--:B------:R-:W-:Y:S01]  /*4b90*/  FFMA.FTZ R105, R41, R102.reuse, -R105 ;  /* 0x0000006629697223 */ /* 0x080fe20000010869 */
[----:B------:R-:W-:Y:S01]  /*4ba0*/  FFMA.FTZ R102, R107, R102, R106 ;  /* 0x000000666b667223 */ /* 0x000fe2000001006a */
[--C-:B------:R-:W-:Y:S01]  /*4bb0*/  HADD2.F32 R107, -RZ, R36.reuse.H0_H0 ;  /* 0x20000024ff6b7230 */ /* 0x100fe20000004100 */
[-C--:B------:R-:W-:Y:S01]  /*4bc0*/  F2FP.F16.E4M3.UNPACK_B R106, R14.reuse ;  /* 0x0000000eff6a723e */ /* 0x080fe200020006ff */
[--C-:B------:R-:W-:Y:S01]  /*4bd0*/  HADD2.F32 R41, -RZ, R47.reuse.H0_H0 ;  /* 0x2000002fff297230 */ /* 0x100fe20000004100 */
[----:B------:R-:W-:Y:S01]  /*4be0*/  F2FP.F16.E4M3.UNPACK_B R14, R14.H1 ;  /* 0x0000000eff0e723e */ /* 0x000fe200030006ff */
[----:B------:R-:W-:Y:S01]  /*4bf0*/  HADD2.F32 R36, -RZ, R36.H1_H1 ;  /* 0x30000024ff247230 */ /* 0x000fe20000004100 */
[----:B------:R-:W-:Y:S01]  /*4c00*/  F2FP.SATFINITE.E4M3.F32.PACK_AB_MERGE_C R45, R105, R45, RZ ;  /* 0x0000002d692d723e */ /* 0x000fe200048070ff */
[--C-:B------:R-:W-:Y:S02]  /*4c10*/  HADD2.F32 R108, -RZ, R106.reuse.H0_H0 ;  /* 0x2000006aff6c7230 */ /* 0x100fe40000004100 */
[-C--:B------:R-:W-:Y:S01]  /*4c20*/  FMUL.FTZ R110, R107, R41.reuse ;  /* 0x000000296b6e7220 */ /* 0x080fe20000410000 */
[----:B------:R-:W-:Y:S01]  /*4c30*/  FMUL.FTZ R41, R109, R41 ;  /* 0x000000296d297220 */ /* 0x000fe20000410000 */
[----:B------:R-:W-:Y:S01]  /*4c40*/  HADD2.F32 R47, -RZ, R47.H1_H1 ;  /* 0x3000002fff2f7230 */ /* 0x000fe20000004100 */
[----:B------:R-:W-:Y:S01]  /*4c50*/  F2FP.SATFINITE.E4M3.F32.PACK_AB_MERGE_C R103, R103, R104, R45 ;  /* 0x000000686767723e */ /* 0x000fe2000480702d */
[----:B------:R-:W-:-:S02]  /*4c60*/  HADD2.F32 R106, -RZ, R106.H1_H1 ;  /* 0x3000006aff6a7230 */ /* 0x000fc40000004100 */
[-C--:B------:R-:W-:Y:S01]  /*4c70*/  FFMA.FTZ R107, R107, R108.reuse, R41 ;  /* 0x0000006c6b6b7223 */ /* 0x080fe20000010029 */
[----:B------:R-:W-:Y:S02]  /*4c80*/  HADD2.F32 R41, -RZ, R39.H1_H1 ;  /* 0x30000027ff297230 */ /* 0x000fe40000004100 */
[----:B------:R-:W-:Y:S01]  /*4c90*/  FMUL.FTZ R39, R36, R47 ;  /* 0x0000002f24277220 */ /* 0x000fe20000410000 */
[----:B------:R-:W-:Y:S01]  /*4ca0*/  FFMA.FTZ R110, R109, R108, -R110 ;  /* 0x0000006c6d6e7223 */ /* 0x000fe2000001086e */
[--C-:B------:R-:W-:Y:S01]  /*4cb0*/  HADD2.F32 R108, -RZ, R13.reuse.H0_H0 ;  /* 0x2000000dff6c7230 */ /* 0x100fe20000004100 */
[----:B------:R-:W-:Y:S01]  /*4cc0*/  F2FP.F16.E4M3.UNPACK_B R45, R97.H1 ;  /* 0x00000061ff2d723e */ /* 0x000fe200030006ff */
[C---:B------:R-:W-:Y:S01]  /*4cd0*/  FFMA.FTZ R39, R41.reuse, R106, -R39 ;  /* 0x0000006a29277223 */ /* 0x040fe20000010827 */
[----:B------:R-:W-:Y:S01]  /*4ce0*/  FMUL.FTZ R41, R41, R47 ;  /* 0x0000002f29297220 */ /* 0x000fe20000410000 */
[----:B------:R-:W-:Y:S01]  /*4cf0*/  HADD2.F32 R47, -RZ, R14.H0_H0 ;  /* 0x2000000eff2f7230 */ /* 0x000fe20000004100 */
[----:B------:R-:W-:Y:S01]  /*4d00*/  F2FP.SATFINITE.E4M3.F32.PACK_AB_MERGE_C R12, R102, R12, RZ ;  /* 0x0000000c660c723e */ /* 0x000fe200048070ff */
[----:B------:R-:W-:-:S02]  /*4d10*/  HADD2.F32 R13, -RZ, R13.H1_H1 ;  /* 0x3000000dff0d7230 */ /* 0x000fc40000004100 */
[----:B------:R-:W-:Y:S01]  /*4d20*/  FFMA.FTZ R36, R36, R106, R41 ;  /* 0x0000006a24247223 */ /* 0x000fe20000010029 */
[----:B------:R-:W-:Y:S01]  /*4d30*/  F2FP.F16.E4M3.UNPACK_B R41, R43.H1 ;  /* 0x0000002bff29723e */ /* 0x000fe200030006ff */
[--C-:B------:R-:W-:Y:S01]  /*4d40*/  HADD2.F32 R43, -RZ, R15.reuse.H0_H0 ;  /* 0x2000000fff2b7230 */ /* 0x100fe20000004100 */
[----:B------:R-:W-:Y:S01]  /*4d50*/  F2FP.F16.E4M3.UNPACK_B R97, R97 ;  /* 0x00000061ff61723e */ /* 0x000fe200020006ff */
[----:B------:R-:W-:Y:S02]  /*4d60*/  HADD2.F32 R15, -RZ, R15.H1_H1 ;  /* 0x3000000fff0f7230 */ /* 0x000fe40000004100 */
[--C-:B------:R-:W-:Y:S02]  /*4d70*/  HADD2.F32 R106, -RZ, R41.reuse.H0_H0 ;  /* 0x20000029ff6a7230 */ /* 0x100fe40000004100 */
[----:B------:R-:W-:Y:S01]  /*4d80*/  FMUL.FTZ R109, R43, R108 ;  /* 0x0000006c2b6d7220 */ /* 0x000fe20000410000 */
[----:B------:R-:W-:Y:S02]  /*4d90*/  HADD2.F32 R41, -RZ, R41.H1_H1 ;  /* 0x30000029ff297230 */ /* 0x000fe40000004100 */
[----:B------:R-:W-:-:S02]  /*4da0*/  HADD2.F32 R14, -RZ, R14.H1_H1 ;  /* 0x3000000eff0e7230 */ /* 0x000fc40000004100 */
[CC--:B------:R-:W-:Y:S01]  /*4db0*/  FFMA.FTZ R109, R106.reuse, R47.reuse, -R109 ;  /* 0x0000002f6a6d7223 */ /* 0x0c0fe2000001086d */
[----:B------:R-:W-:Y:S01]  /*4dc0*/  FMUL.FTZ R106, R106, R108 ;  /* 0x0000006c6a6a7220 */ /* 0x000fe20000410000 */
[--C-:B------:R-:W-:Y:S02]  /*4dd0*/  HADD2.F32 R102, -RZ, R45.reuse.H0_H0 ;  /* 0x2000002dff667230 */ /* 0x100fe40000004100 */
[----:B------:R-:W-:Y:S02]  /*4de0*/  HADD2.F32 R45, -RZ, R45.H1_H1 ;  /* 0x3000002dff2d7230 */ /* 0x000fe40000004100 */
[----:B------:R-:W-:Y:S01]  /*4df0*/  FFMA.FTZ R106, R43, R47, R106 ;  /* 0x0000002f2b6a7223 */ /* 0x000fe2000001006a */
[-C--:B------:R-:W-:Y:S01]  /*4e00*/  FMUL.FTZ R43, R15, R13.reuse ;  /* 0x0000000d0f2b7220 */ /* 0x080fe20000410000 */
[----:B------:R-:W-:-:S03]  /*4e10*/  FMUL.FTZ R13, R41, R13 ;  /* 0x0000000d290d7220 */ /* 0x000fc60000410000 */
[-C--:B------:R-:W-:Y:S01]  /*4e20*/  FFMA.FTZ R43, R41, R14.reuse, -R43 ;  /* 0x0000000e292b7223 */ /* 0x080fe2000001082b */
[----:B------:R-:W-:Y:S01]  /*4e30*/  FFMA.FTZ R14, R15, R14, R13 ;  /* 0x0000000e0f0e7223 */ /* 0x000fe2000001000d */
[----:B------:R-:W-:Y:S01]  /*4e40*/  IMAD.MOV.U32 R13, RZ, RZ, R40 ;  /* 0x000000ffff0d7224 */ /* 0x000fe200078e0028 */
[----:B------:R-:W-:Y:S02]  /*4e50*/  F2FP.F16.E4M3.UNPACK_B R15, R100.H1 ;  /* 0x00000064ff0f723e */ /* 0x000fe400030006ff */
[----:B------:R-:W-:Y:S02]  /*4e60*/  F2FP.F16.E4M3.UNPACK_B R40, R44.H1 ;  /* 0x0000002cff28723e */ /* 0x000fe400030006ff */
[-C--:B------:R-:W-:Y:S01]  /*4e70*/  F2FP.F16.E4M3.UNPACK_B R41, R13.reuse.H1 ;  /* 0x0000000dff29723e */ /* 0x080fe200030006ff */
[----:B------:R-:W-:Y:S01]  /*4e80*/  HADD2.F32 R104, -RZ, R15.H0_H0 ;  /* 0x2000000fff687230 */ /* 0x000fe20000004100 */
[----:B------:R-:W-:Y:S01]  /*4e90*/  F2FP.F16.E4M3.UNPACK_B R100, R100 ;  /* 0x00000064ff64723e */ /* 0x000fe200020006ff */
        /* <DEDUP_REMOVED lines=8> */
[----:B------:R-:W-:Y:S01]  /*4f20*/  F2FP.SATFINITE.E4M3.F32.PACK_AB_MERGE_C R43, R43, R109, RZ ;  /* 0x0000006d2b2b723e */ /* 0x000fe200048070ff */
[----:B------:R-:W-:Y:S01]  /*4f30*/  FFMA.FTZ R108, R105, R102, -R108 ;  /* 0x00000066696c7223 */ /* 0x000fe2000001086c */
[----:B------:R-:W-:Y:S01]  /*4f40*/  F2FP.SATFINITE.E4M3.F32.PACK_AB_MERGE_C R14, R14, R106, RZ ;  /* 0x0000006a0e0e723e */ /* 0x000fe200048070ff */
[----:B------:R-:W-:Y:S01]  /*4f50*/  FFMA.FTZ R104, R47, R102, R104 ;  /* 0x000000662f687223 */ /* 0x000fe20000010068 */
[----:B------:R-:W-:Y:S01]  /*4f60*/  HADD2.F32 R47, -RZ, R40.H1_H1 ;  /* 0x30000028ff2f7230 */ /* 0x000fe20000004100 */
[----:B------:R-:W-:Y:S01]  /*4f70*/  F2FP.SATFINITE.E4M3.F32.PACK_AB_MERGE_C R43, R39, R110, R43 ;  /* 0x0000006e272b723e */ /* 0x000fe2000480702b */
[----:B------:R-:W-:-:S02]  /*4f80*/  HADD2.F32 R102, -RZ, R13.H0_H0 ;  /* 0x2000000dff667230 */ /* 0x000fc40000004100 */
[----:B------:R-:W-:Y:S02]  /*4f90*/  HADD2.F32 R13, -RZ, R13.H1_H1 ;  /* 0x3000000dff0d7230 */ /* 0x000fe40000004100 */
[-C--:B------:R-:W-:Y:S01]  /*4fa0*/  FMUL.FTZ R40, R47, R15.reuse ;  /* 0x0000000f2f287220 */ /* 0x080fe20000410000 */
[----:B------:R-:W-:-:S03]  /*4fb0*/  FMUL.FTZ R15, R41, R15 ;  /* 0x0000000f290f7220 */ /* 0x000fc60000410000 */
[-C--:B------:R-:W-:Y:S01]  /*4fc0*/  FFMA.FTZ R40, R41, R45.reuse, -R40 ;  /* 0x0000002d29287223 */ /* 0x080fe20000010828 */
[----:B------:R-:W-:Y:S01]  /*4fd0*/  FFMA.FTZ R15, R47, R45, R15 ;  /* 0x0000002d2f0f7223 */ /* 0x000fe2000001000f */
[----:B------:R-:W-:Y:S02]  /*4fe0*/  HADD2.F32 R47, -RZ, R100.H0_H0 ;  /* 0x20000064ff2f7230 */ /* 0x000fe40000004100 */
[----:B------:R-:W-:Y:S01]  /*4ff0*/  HADD2.F32 R41, -RZ, R44.H0_H0 ;  /* 0x2000002cff297230 */ /* 0x000fe20000004100 */
[----:B------:R-:W-:Y:S01]  /*5000*/  F2FP.SATFINITE.E4M3.F32.PACK_AB_MERGE_C R40, R40, R108, RZ ;  /* 0x0000006c2828723e */ /* 0x000fe200048070ff */
[--C-:B------:R-:W-:Y:S01]  /*5010*/  HADD2.F32 R45, -RZ, R97.reuse.H0_H0 ;  /* 0x20000061ff2d7230 */ /* 0x100fe20000004100 */
[----:B------:R-:W-:Y:S01]  /*5020*/  F2FP.SATFINITE.E4M3.F32.PACK_AB_MERGE_C R104, R15, R104, RZ ;  /* 0x000000680f68723e */ /* 0x000fe200048070ff */
[----:B------:R-:W-:Y:S02]  /*5030*/  HADD2.F32 R100, -RZ, R100.H1_H1 ;  /* 0x30000064ff647230 */ /* 0x000fe40000004100 */
[-C--:B------:R-:W-:Y:S01]  /*5040*/  FMUL.FTZ R105, R41, R47.reuse ;  /* 0x0000002f29697220 */ /* 0x080fe20000410000 */
[----:B------:R-:W-:Y:S01]  /*5050*/  FMUL.FTZ R47, R102, R47 ;  /* 0x0000002f662f7220 */ /* 0x000fe20000410000 */
[----:B------:R-:W-:Y:S01]  /*5060*/  HADD2.F32 R44, -RZ, R44.H1_H1 ;  /* 0x3000002cff2c7230 */ /* 0x000fe20000004100 */
[----:B------:R-:W-:Y:S01]  /*5070*/  F2FP.F16.E4M3.UNPACK_B R15, R98.H1 ;  /* 0x00000062ff0f723e */ /* 0x000fe200030006ff */
[----:B------:R-:W-:-:S02]  /*5080*/  HADD2.F32 R97, -RZ, R97.H1_H1 ;  /* 0x30000061ff617230 */ /* 0x000fc40000004100 */
[-C--:B------:R-:W-:Y:S01]  /*5090*/  FFMA.FTZ R47, R41, R45.reuse, R47 ;  /* 0x0000002d292f7223 */ /* 0x080fe2000001002f */
[----:B------:R-:W-:Y:S01]  /*50a0*/  FFMA.FTZ R105, R102, R45, -R105 ;  /* 0x0000002d66697223 */ /* 0x000fe20000010869 */
[CC--:B------:R-:W-:Y:S01]  /*50b0*/  FMUL.FTZ R41, R44.reuse, R100.reuse ;  /* 0x000000642c297220 */ /* 0x0c0fe20000410000 */
[C---:B------:R-:W-:Y:S01]  /*50c0*/  FMUL.FTZ R100, R13.reuse, R100 ;  /* 0x000000640d647220 */ /* 0x040fe20000410000 */
[----:B------:R-:W-:Y:S01]  /*50d0*/  F2FP.F16.E4M3.UNPACK_B R45, R46.H1 ;  /* 0x0000002eff2d723e */ /* 0x000fe200030006ff */
[----:B------:R-:W-:Y:S02]  /*50e0*/  HADD2.F32 R111, -RZ, R15.H0_H0 ;  /* 0x2000000fff6f7230 */ /* 0x000fe40000004100 */
[-C--:B------:R-:W-:Y:S01]  /*50f0*/  FFMA.FTZ R41, R13, R97.reuse, -R41 ;  /* 0x000000610d297223 */ /* 0x080fe20000010829 */
[----:B------:R-:W-:Y:S01]  /*5100*/  FFMA.FTZ R13, R44, R97, R100 ;  /* 0x000000612c0d7223 */ /* 0x000fe20000010064 */
[----:B------:R-:W-:Y:S01]  /*5110*/  F2FP.F16.E4M3.UNPACK_B R44, R42.H1 ;  /* 0x0000002aff2c723e */ /* 0x000fe200030006ff */
[----:B------:R-:W-:Y:S01]  /*5120*/  HADD2.F32 R97, -RZ, R45.H0_H0 ;  /* 0x2000002dff617230 */ /* 0x000fe20000004100 */
[----:B------:R-:W-:Y:S01]  /*5130*/  F2FP.F16.E4M3.UNPACK_B R100, R99.H1 ;  /* 0x00000063ff64723e */ /* 0x000fe200030006ff */
[----:B------:R-:W-:Y:S01]  /*5140*/  HADD2.F32 R15, -RZ, R15.H1_H1 ;  /* 0x3000000fff0f7230 */ /* 0x000fe20000004100 */
[----:B------:R-:W-:Y:S01]  /*5150*/  F2FP.F16.E4M3.UNPACK_B R98, R98 ;  /* 0x00000062ff62723e */ /* 0x000fe200020006ff */
[----:B------:R-:W-:-:S02]  /*5160*/  HADD2.F32 R102, -RZ, R44.H0_H0 ;  /* 0x2000002cff667230 */ /* 0x000fc40000004100 */
[CC--:B------:R-:W-:Y:S01]  /*5170*/  FMUL.FTZ R109, R97.reuse, R111.reuse ;  /* 0x0000006f616d7220 */ /* 0x0c0fe20000410000 */
[----:B------:R-:W-:Y:S01]  /*5180*/  HADD2.F32 R108, -RZ, R100.H0_H0 ;  /* 0x20000064ff6c7230 */ /* 0x000fe20000004100 */
[----:B------:R-:W-:Y:S01]  /*5190*/  F2FP.F16.E4M3.UNPACK_B R46, R46 ;  /* 0x0000002eff2e723e */ /* 0x000fe200020006ff */
[----:B------:R-:W-:Y:S02]  /*51a0*/  HADD2.F32 R45, -RZ, R45.H1_H1 ;  /* 0x3000002dff2d7230 */ /* 0x000fe40000004100 */
[----:B------:R-:W-:Y:S01]  /*51b0*/  FMUL.FTZ R111, R102, R111 ;  /* 0x0000006f666f7220 */ /* 0x000fe20000410000 */
[----:B------:R-:W-:Y:S01]  /*51c0*/  HADD2.F32 R44, -RZ, R44.H1_H1 ;  /* 0x3000002cff2c7230 */ /* 0x000fe20000004100 */
[----:B------:R-:W-:Y:S01]  /*51d0*/  F2FP.F16.E4M3.UNPACK_B R42, R42 ;  /* 0x0000002aff2a723e */ /* 0x000fe200020006ff */
[----:B------:R-:W-:Y:S02]  /*51e0*/  HADD2.F32 R100, -RZ, R100.H1_H1 ;  /* 0x30000064ff647230 */ /* 0x000fe40000004100 */
[-C--:B------:R-:W-:Y:S01]  /*51f0*/  FFMA.FTZ R111, R97, R108.reuse, R111 ;  /* 0x0000006c616f7223 */ /* 0x080fe2000001006f */
[CC--:B------:R-:W-:Y:S01]  /*5200*/  FMUL.FTZ R97, R45.reuse, R15.reuse ;  /* 0x0000000f2d617220 */ /* 0x0c0fe20000410000 */
[----:B------:R-:W-:Y:S01]  /*5210*/  FMUL.FTZ R15, R44, R15 ;  /* 0x0000000f2c0f7220 */ /* 0x000fe20000410000 */
[----:B------:R-:W-:Y:S01]  /*5220*/  FFMA.FTZ R109, R102, R108, -R109 ;  /* 0x0000006c666d7223 */ /* 0x000fe2000001086d */
[----:B------:R-:W-:Y:S01]  /*5230*/  F2FP.F16.E4M3.UNPACK_B R99, R99 ;  /* 0x00000063ff63723e */ /* 0x000fe200020006ff */
[-C--:B------:R-:W-:Y:S01]  /*5240*/  FFMA.FTZ R44, R44, R100.reuse, -R97 ;  /* 0x000000642c2c7223 */ /* 0x080fe20000010861 */
[----:B------:R-:W-:Y:S01]  /*5250*/  FFMA.FTZ R15, R45, R100, R15 ;  /* 0x000000642d0f7223 */ /* 0x000fe2000001000f */
[----:B------:R-:W-:Y:S01]  /*5260*/  HADD2.F32 R108, -RZ, R98.H0_H0 ;  /* 0x20000062ff6c7230 */ /* 0x000fe20000004100 */
[----:B------:R-:W-:Y:S01]  /*5270*/  F2FP.SATFINITE.E4M3.F32.PACK_AB_MERGE_C R13, R13, R47, R104 ;  /* 0x0000002f0d0d723e */ /* 0x000fe20004807068 */
[----:B------:R-:W-:Y:S01]  /*5280*/  HADD2.F32 R45, -RZ, R46.H0_H0 ;  /* 0x2000002eff2d7230 */ /* 0x000fe20000004100 */
[----:B------:R-:W-:Y:S01]  /*5290*/  F2FP.SATFINITE.E4M3.F32.PACK_AB_MERGE_C R40, R41, R105, R40 ;  /* 0x000000692928723e */ /* 0x000fe20004807028 */
[----:B------:R-:W-:Y:S01]  /*52a0*/  HADD2.F32 R100, -RZ, R42.H0_H0 ;  /* 0x2000002aff647230 */ /* 0x000fe20000004100 */
[----:B------:R-:W-:Y:S01]  /*52b0*/  F2FP.SATFINITE.E4M3.F32.PACK_AB_MERGE_C R15, R15, R111, RZ ;  /* 0x0000006f0f0f723e */ /* 0x000fe200048070ff */
        /* <DEDUP_REMOVED lines=10> */
[----:B------:R-:W-:Y:S01]  /*5360*/  F2FP.SATFINITE.E4M3.F32.PACK_AB_MERGE_C R47, R36, R107, R14 ;  /* 0x0000006b242f723e */ /* 0x000fe2000480700e */
[C---:B------:R-:W-:Y:S01]  /*5370*/  FMUL.FTZ R98, R42.reuse, R98 ;  /* 0x000000622a627220 */ /* 0x040fe20000410000 */
[----:B------:R-:W-:Y:S02]  /*5380*/  IMAD.MOV.U32 R41, RZ, RZ, R103 ;  /* 0x000000ffff297224 */ /* 0x000fe400078e0067 */
[----:B------:R-:W-:Y:S01]  /*5390*/  FFMA.FTZ R45, R42, R99, -R45 ;  /* 0x000000632a2d7223 */ /* 0x000fe2000001082d */
[----:B------:R-:W-:Y:S01]  /*53a0*/  F2FP.SATFINITE.E4M3.F32.PACK_AB_MERGE_C R42, R44, R109, RZ ;  /* 0x0000006d2c2a723e */ /* 0x000fe200048070ff */
[----:B------:R-:W-:Y:S01]  /*53b0*/  FFMA.FTZ R98, R46, R99, R98 ;  /* 0x000000632e627223 */ /* 0x000fe20000010062 */
[----:B------:R-:W-:Y:S02]  /*53c0*/  IMAD.MOV.U32 R44, RZ, RZ, R13 ;  /* 0x000000ffff2c7224 */ /* 0x000fe400078e000d */
[----:B------:R-:W-:-:S02]  /*53d0*/  F2FP.SATFINITE.E4M3.F32.PACK_AB_MERGE_C R42, R45, R102, R42 ;  /* 0x000000662d2a723e */ /* 0x000fc4000480702a */
[----:B------:R-:W-:Y:S02]  /*53e0*/  F2FP.SATFINITE.E4M3.F32.PACK_AB_MERGE_C R46, R98, R108, R15 ;  /* 0x0000006c622e723e */ /* 0x000fe4000480700f */
[----:B------:R-:W-:-:S07]  /*53f0*/  F2FP.SATFINITE.E4M3.F32.PACK_AB_MERGE_C R45, R37, R38, R12 ;  /* 0x00000026252d723e */ /* 0x000fce000480700c */
.L_x_9230:
[----:B------:R-:W-:Y:S05]  /*5400*/  BSYNC B2 ;  /* 0x0000000000027941 */ /* 0x000fea0003800000 */
.L_x_9229:
        /* <DEDUP_REMOVED lines=12> */
.L_x_9228:
[----:B------:R-:W-:Y:S05]  /*54d0*/  BSYNC B1 ;  /* 0x0000000000017941 */ /* 0x000fea0003800000 */
.L_x_9227:
[----:B------:R-:W-:-:S13]  /*54e0*/  ISETP.NE.AND P4, PT, R31, RZ, PT ;  /* 0x000000ff1f00720c */ /* 0x000fda0003f85270 */
[----:B------:R-:W-:Y:S05]  /*54f0*/  @!P4 BRA `(.L_x_9211) ;  /* 0x00000010005cc947 */ /* 0x000fea0003800000 */
[----:B0-----:R-:W2:Y:S04]  /*5500*/  LDL R12, [R1+0x14] ;  /* 0x00001400010c7983 */ /* 0x001ea80000100800 */
[----:B------:R-:W3:Y:S01]  /*5510*/  LDL R13, [R1+0x10] ;  /* 0x00001000010d7983 */ /* 0x000ee20000100800 */
[----:B------:R-:W-:Y:S02]  /*5520*/  SHF.R.U32.HI R36, RZ, 0x3, R157 ;  /* 0x00000003ff247819 */ /* 0x000fe4000001169d */
[----:B------:R-:W-:-:S04]  /*5530*/  IADD3 R41, P4, P5, R60, R80, R7 ;  /* 0x000000503c297210 */ /* 0x000fc80007d9e007 */
[----:B------:R-:W-:Y:S02]  /*5540*/  IADD3.X R14, R77, R95, R3, P4, P5 ;  /* 0x0000005f4d0e7210 */ /* 0x000fe400027ea403 */
[----:B------:R-:W-:-:S05]  /*5550*/  IADD3 R40, P4, R41, R78, RZ ;  /* 0x0000004e29287210 */ /* 0x000fca0007f9e0ff */
[----:B------:R-:W-:Y:S01]  /*5560*/  IMAD.X R41, R14, 0x1, R79, P4 ;  /* 0x000000010e297824 */ /* 0x000fe200020e064f */
[----:B------:R-:W-:Y:S01]  /*5570*/  ISETP.GE.AND P4, PT, R83, R88, PT ;  /* 0x000000585300720c */ /* 0x000fe20003f86270 */
[----:B------:R-:W-:Y:S01]  /*5580*/  BSSY B1, `(.L_x_9231) ;  /* 0x00000ef000017945 */ /* 0x000fe20003800000 */
[----:B--2---:R-:W-:-:S04]  /*5590*/  LOP3.LUT P6, RZ, R12, 0x1, RZ, 0xc0, !PT ;  /* 0x000000010cff7812 */ /* 0x004fc800078cc0ff */
[----:B------:R-:W-:Y:S01]  /*55a0*/  SEL R96, R63, R96, !P6 ;  /* 0x000000603f607207 */ /* 0x000fe20007000000 */
[----:B---3--:R-:W-:-:S03]  /*55b0*/  IMAD.MOV.U32 R15, RZ, RZ, R13 ;  /* 0x000000ffff0f7224 */ /* 0x008fc600078e000d */
[----:B------:R-:W-:-:S04]  /*55c0*/  SHF.R.S32.HI R13, RZ, 0x1f, R96 ;  /* 0x0000001fff0d7819 */ /* 0x000fc80000011460 */
        /* <DEDUP_REMOVED lines=19> */
[----:B------:R-:W-:Y:S01]  /*5700*/  LOP3.LUT R10, R33, 0xff, RZ, 0xc0, !PT ;  /* 0x000000ff210a7812 */ /* 0x000fe200078ec0ff */
[----:B------:R-:W-:Y:S01]  /*5710*/  IMAD.SHL.U32 R43, R43, 0x100, RZ ;  /* 0x000001002b2b7824 */ /* 0x000fe200078e00ff */
[----:B------:R-:W-:Y:S02]  /*5720*/  SHF.R.U32.HI R32, RZ, 0x10, R33 ;  /* 0x00000010ff207819 */ /* 0x000fe40000011621 */
[--C-:B------:R-:W-:Y:S02]  /*5730*/  SHF.R.U32.HI R33, RZ, 0x8, R9.reuse ;  /* 0x00000008ff217819 */ /* 0x100fe40000011609 */
[----:B------:R-:W-:-:S02]  /*5740*/  SHF.R.U32.HI R47, RZ, 0x18, R9 ;  /* 0x00000018ff2f7819 */ /* 0x000fc40000011609 */
[----:B------:R-:W-:Y:S01]  /*5750*/  LOP3.LUT R8, R9, 0xff, RZ, 0xc0, !PT ;  /* 0x000000ff09087812 */ /* 0x000fe200078ec0ff */
[----:B------:R-:W-:Y:S01]  /*5760*/  IMAD.SHL.U32 R33, R33, 0x100, RZ ;  /* 0x0000010021217824 */ /* 0x000fe200078e00ff */
[----:B------:R-:W-:Y:S02]  /*5770*/  PRMT R10, R45, 0x654, R10 ;  /* 0x000006542d0a7816 */ /* 0x000fe4000000000a */
[----:B------:R-:W-:Y:S02]  /*5780*/  PRMT R8, R47, 0x654, R8 ;  /* 0x000006542f087816 */ /* 0x000fe40000000008 */
[----:B------:R-:W-:Y:S01]  /*5790*/  SHF.R.U32.HI R34, RZ, 0x10, R9 ;  /* 0x00000010ff227819 */ /* 0x000fe20000011609 */
[----:B------:R-:W-:Y:S01]  /*57a0*/  IMAD.U32 R9, R32, 0x10000, RZ ;  /* 0x0001000020097824 */ /* 0x000fe200078e00ff */
[----:B------:R-:W-:Y:S02]  /*57b0*/  LOP3.LUT R10, R10, 0xff00, R43, 0xf8, !PT ;  /* 0x0000ff000a0a7812 */ /* 0x000fe400078ef82b */
[----:B------:R-:W-:Y:S01]  /*57c0*/  LOP3.LUT R8, R8, 0xff00, R33, 0xf8, !PT ;  /* 0x0000ff0008087812 */ /* 0x000fe200078ef821 */
[----:B------:R-:W-:Y:S01]  /*57d0*/  IMAD.U32 R33, R34, 0x10000, RZ ;  /* 0x0001000022217824 */ /* 0x000fe200078e00ff */
[----:B------:R-:W-:Y:S01]  /*57e0*/  LOP3.LUT R34, R10, 0xff0000, R9, 0xf8, !PT ;  /* 0x00ff00000a227812 */ /* 0x000fe200078ef809 */
[----:B0-----:R-:W-:Y:S01]  /*57f0*/  IMAD.MOV.U32 R9, RZ, RZ, R13 ;  /* 0x000000ffff097224 */ /* 0x001fe200078e000d */
[----:B--2---:R-:W-:-:S02]  /*5800*/  F2FP.F16.E4M3.UNPACK_B R32, R37 ;  /* 0x00000025ff20723e */ /* 0x004fc400020006ff */
[----:B------:R-:W-:Y:S02]  /*5810*/  F2FP.F16.E4M3.UNPACK_B R45, R34 ;  /* 0x00000022ff2d723e */ /* 0x000fe400020006ff */
[----:B------:R-:W-:Y:S01]  /*5820*/  LOP3.LUT R8, R8, 0xff0000, R33, 0xf8, !PT ;  /* 0x00ff000008087812 */ /* 0x000fe200078ef821 */
[--C-:B------:R-:W-:Y:S01]  /*5830*/  HADD2.F32 R13, -RZ, R32.reuse.H0_H0 ;  /* 0x20000020ff0d7230 */ /* 0x100fe20000004100 */
[----:B------:R-:W-:Y:S01]  /*5840*/  F2FP.F16.E4M3.UNPACK_B R10, R9 ;  /* 0x00000009ff0a723e */ /* 0x000fe200020006ff */
[--C-:B------:R-:W-:Y:S01]  /*5850*/  HADD2.F32 R88, -RZ, R45.reuse.H0_H0 ;  /* 0x2000002dff587230 */ /* 0x100fe20000004100 */
[----:B------:R-:W-:Y:S01]  /*5860*/  F2FP.F16.E4M3.UNPACK_B R44, R8 ;  /* 0x00000008ff2c723e */ /* 0x000fe200020006ff */
[----:B------:R-:W-:Y:S01]  /*5870*/  HADD2.F32 R43, -RZ, R32.H1_H1 ;  /* 0x30000020ff2b7230 */ /* 0x000fe20000004100 */
[--C-:B------:R-:W-:Y:S01]  /*5880*/  SHF.R.U32.HI R99, RZ, 0x18, R11.reuse ;  /* 0x00000018ff637819 */ /* 0x100fe2000001160b */
[----:B------:R-:W-:Y:S02]  /*5890*/  HADD2.F32 R33, -RZ, R10.H0_H0 ;  /* 0x2000000aff217230 */ /* 0x000fe40000004100 */
[----:B------:R-:W-:Y:S01]  /*58a0*/  FMUL.FTZ R96, R13, R88 ;  /* 0x000000580d607220 */ /* 0x000fe20000410000 */
[----:B------:R-:W-:Y:S01]  /*58b0*/  HADD2.F32 R46, -RZ, R44.H0_H0 ;  /* 0x2000002cff2e7230 */ /* 0x000fe20000004100 */
[----:B------:R-:W-:Y:S01]  /*58c0*/  SHF.R.U32.HI R97, RZ, 0x10, R11 ;  /* 0x00000010ff617819 */ /* 0x000fe2000001160b */
        /* <DEDUP_REMOVED lines=8> */
[----:B------:R-:W-:Y:S02]  /*5950*/  IMAD.U32 R97, R97, 0x10000, RZ ;  /* 0x0001000061617824 */ /* 0x000fe400078e00ff */
[-C--:B------:R-:W-:Y:S01]  /*5960*/  FFMA.FTZ R32, R10, R44.reuse, -R47 ;  /* 0x0000002c0a207223 */ /* 0x080fe2000001082f */
[----:B------:R-:W-:Y:S01]  /*5970*/  FFMA.FTZ R10, R43, R44, R46 ;  /* 0x0000002c2b0a7223 */ /* 0x000fe2000001002e */
[----:B------:R-:W-:-:S02]  /*5980*/  F2FP.F16.E4M3.UNPACK_B R43, R37.H1 ;  /* 0x00000025ff2b723e */ /* 0x000fc400030006ff */
[----:B------:R-:W-:Y:S02]  /*5990*/  F2FP.F16.E4M3.UNPACK_B R44, R34.H1 ;  /* 0x00000022ff2c723e */ /* 0x000fe400030006ff */
[----:B------:R-:W-:Y:S01]  /*59a0*/  F2FP.F16.E4M3.UNPACK_B R34, R9.H1 ;  /* 0x00000009ff22723e */ /* 0x000fe200030006ff */
[----:B------:R-:W-:Y:S01]  /*59b0*/  HADD2.F32 R45, -RZ, R43.H0_H0 ;  /* 0x2000002bff2d7230 */ /* 0x000fe20000004100 */
[----:B------:R-:W-:Y:S01]  /*59c0*/  F2FP.F16.E4M3.UNPACK_B R37, R8.H1 ;  /* 0x00000008ff25723e */ /* 0x000fe200030006ff */
[----:B------:R-:W-:Y:S01]  /*59d0*/  HADD2.F32 R46, -RZ, R44.H0_H0 ;  /* 0x2000002cff2e7230 */ /* 0x000fe20000004100 */
[----:B------:R-:W-:Y:S01]  /*59e0*/  SHF.R.U32.HI R47, RZ, 0x8, R11 ;  /* 0x00000008ff2f7819 */ /* 0x000fe2000001160b */
[----:B------:R-:W-:Y:S02]  /*59f0*/  HADD2.F32 R9, -RZ, R34.H0_H0 ;  /* 0x20000022ff097230 */ /* 0x000fe40000004100 */
[----:B------:R-:W-:Y:S02]  /*5a00*/  HADD2.F32 R8, -RZ, R37.H0_H0 ;  /* 0x20000025ff087230 */ /* 0x000fe40000004100 */
[----:B------:R-:W-:Y:S01]  /*5a10*/  FMUL.FTZ R88, R45, R46 ;  /* 0x0000002e2d587220 */ /* 0x000fe20000410000 */
[----:B------:R-:W-:-:S02]  /*5a20*/  HADD2.F32 R44, -RZ, R44.H1_H1 ;  /* 0x3000002cff2c7230 */ /* 0x000fc40000004100 */
[C---:B------:R-:W-:Y:S01]  /*5a30*/  FMUL.FTZ R46, R9.reuse, R46 ;  /* 0x0000002e092e7220 */ /* 0x040fe20000410000 */
[----:B------:R-:W-:Y:S02]  /*5a40*/  HADD2.F32 R34, -RZ, R34.H1_H1 ;  /* 0x30000022ff227230 */ /* 0x000fe40000004100 */
[-C--:B------:R-:W-:Y:S01]  /*5a50*/  FFMA.FTZ R9, R9, R8.reuse, -R88 ;  /* 0x0000000809097223 */ /* 0x080fe20000010858 */
[--C-:B------:R-:W-:Y:S01]  /*5a60*/  SHF.R.U32.HI R88, RZ, 0x8, R35.reuse ;  /* 0x00000008ff587819 */ /* 0x100fe20000011623 */
[----:B------:R-:W-:Y:S01]  /*5a70*/  FFMA.FTZ R8, R45, R8, R46 ;  /* 0x000000082d087223 */ /* 0x000fe2000001002e */
[----:B------:R-:W-:Y:S01]  /*5a80*/  LOP3.LUT R46, R11, 0xff, RZ, 0xc0, !PT ;  /* 0x000000ff0b2e7812 */ /* 0x000fe200078ec0ff */
[----:B------:R-:W-:Y:S01]  /*5a90*/  HADD2.F32 R37, -RZ, R37.H1_H1 ;  /* 0x30000025ff257230 */ /* 0x000fe20000004100 */
[----:B------:R-:W-:Y:S01]  /*5aa0*/  LOP3.LUT R45, R35, 0xff0000ff, RZ, 0xc0, !PT ;  /* 0xff0000ff232d7812 */ /* 0x000fe200078ec0ff */
[----:B------:R-:W-:Y:S01]  /*5ab0*/  IMAD.SHL.U32 R88, R88, 0x100, RZ ;  /* 0x0000010058587824 */ /* 0x000fe200078e00ff */
[----:B------:R-:W-:Y:S01]  /*5ac0*/  SHF.R.U32.HI R11, RZ, 0x10, R35 ;  /* 0x00000010ff0b7819 */ /* 0x000fe20000011623 */
[----:B------:R-:W-:Y:S01]  /*5ad0*/  IMAD.SHL.U32 R35, R47, 0x100, RZ ;  /* 0x000001002f237824 */ /* 0x000fe200078e00ff */
[----:B------:R-:W-:-:S02]  /*5ae0*/  PRMT R46, R99, 0x654, R46 ;  /* 0x00000654632e7816 */ /* 0x000fc4000000002e */
[----:B------:R-:W-:Y:S02]  /*5af0*/  LOP3.LUT R45, R45, 0xff00, R88, 0xf8, !PT ;  /* 0x0000ff002d2d7812 */ /* 0x000fe400078ef858 */
[----:B------:R-:W-:Y:S01]  /*5b00*/  LOP3.LUT R46, R46, 0xff00, R35, 0xf8, !PT ;  /* 0x0000ff002e2e7812 */ /* 0x000fe200078ef823 */
[----:B------:R-:W-:-:S03]  /*5b10*/  HADD2.F32 R35, -RZ, R43.H1_H1 ;  /* 0x3000002bff237230 */ /* 0x000fc60000004100 */
[----:B------:R-:W-:Y:S01]  /*5b20*/  LOP3.LUT R97, R46, 0xff0000, R97, 0xf8, !PT ;  /* 0x00ff00002e617812 */ /* 0x000fe200078ef861 */
[----:B------:R-:W-:Y:S02]  /*5b30*/  IMAD.U32 R46, R11, 0x10000, RZ ;  /* 0x000100000b2e7824 */ /* 0x000fe400078e00ff */
[-C--:B------:R-:W-:Y:S01]  /*5b40*/  FMUL.FTZ R11, R35, R44.reuse ;  /* 0x0000002c230b7220 */ /* 0x080fe20000410000 */
[----:B------:R-:W-:Y:S02]  /*5b50*/  F2FP.F16.E4M3.UNPACK_B R88, R97 ;  /* 0x00000061ff58723e */ /* 0x000fe400020006ff */
[----:B------:R-:W-:Y:S01]  /*5b60*/  LOP3.LUT R43, R45, 0xff0000, R46, 0xf8, !PT ;  /* 0x00ff00002d2b7812 */ /* 0x000fe200078ef82e */
[C---:B------:R-:W-:Y:S01]  /*5b70*/  FMUL.FTZ R46, R34.reuse, R44 ;  /* 0x0000002c222e7220 */ /* 0x040fe20000410000 */
[----:B------:R-:W-:Y:S01]  /*5b80*/  FFMA.FTZ R44, R34, R37, -R11 ;  /* 0x00000025222c7223 */ /* 0x000fe2000001080b */
[----:B------:R-:W-:Y:S01]  /*5b90*/  IMAD.MOV.U32 R11, RZ, RZ, R39 ;  /* 0x000000ffff0b7224 */ /* 0x000fe200078e0027 */
[----:B------:R-:W-:Y:S01]  /*5ba0*/  F2FP.F16.E4M3.UNPACK_B R47, R43 ;  /* 0x0000002bff2f723e */ /* 0x000fe200020006ff */
[----:B------:R-:W-:Y:S01]  /*5bb0*/  FFMA.FTZ R39, R35, R37, R46 ;  /* 0x0000002523277223 */ /* 0x000fe2000001002e */
[----:B------:R-:W-:Y:S01]  /*5bc0*/  F2FP.F16.E4M3.UNPACK_B R45, R15 ;  /* 0x0000000fff2d723e */ /* 0x000fe200020006ff */
[----:B------:R-:W-:Y:S01]  /*5bd0*/  HADD2.F32 R37, -RZ, R88.H0_H0 ;  /* 0x20000058ff257230 */ /* 0x000fe20000004100 */
        /* <DEDUP_REMOVED lines=9> */
[----:B------:R-:W-:Y:S02]  /*5c70*/  HADD2.F32 R43, -RZ, R43.H1_H1 ;  /* 0x3000002bff2b7230 */ /* 0x000fe40000004100 */
[C---:B------:R-:W-:Y:S01]  /*5c80*/  FMUL.FTZ R98, R34.reuse, R96 ;  /* 0x0000006022627220 */ /* 0x040fe20000410000 */
[----:B------:R-:W-:Y:S01]  /*5c90*/  F2FP.F16.E4M3.UNPACK_B R96, R15.H1 ;  /* 0x0000000fff60723e */ /* 0x000fe200030006ff */
[-C--:B------:R-:W-:Y:S01]  /*5ca0*/  FFMA.FTZ R34, R34, R37.reuse, R99 ;  /* 0x0000002522227223 */ /* 0x080fe20000010063 */
[----:B------:R-:W-:Y:S02]  /*5cb0*/  HADD2.F32 R46, -RZ, R46.H1_H1 ;  /* 0x3000002eff2e7230 */ /* 0x000fe40000004100 */
[----:B------:R-:W-:Y:S01]  /*5cc0*/  FFMA.FTZ R35, R35, R37, -R98 ;  /* 0x0000002523237223 */ /* 0x000fe20000010862 */
[----:B------:R-:W-:Y:S01]  /*5cd0*/  F2FP.F16.E4M3.UNPACK_B R37, R11.H1 ;  /* 0x0000000bff25723e */ /* 0x000fe200030006ff */
[----:B------:R-:W-:Y:S01]  /*5ce0*/  HADD2.F32 R11, -RZ, R96.H0_H0 ;  /* 0x20000060ff0b7230 */ /* 0x000fe20000004100 */
[----:B------:R-:W-:Y:S01]  /*5cf0*/  F2FP.SATFINITE.E4M3.F32.PACK_AB_MERGE_C R8, R39, R8, RZ ;  /* 0x000000082708723e */ /* 0x000fe200048070ff */
[----:B------:R-:W-:Y:S01]  /*5d00*/  HADD2.F32 R98, -RZ, R97.H0_H0 ;  /* 0x20000061ff627230 */ /* 0x000fe20000004100 */
[----:B------:R-:W-:Y:S01]  /*5d10*/  F2FP.SATFINITE.E4M3.F32.PACK_AB_MERGE_C R32, R32, R33, R9 ;  /* 0x000000212020723e */ /* 0x000fe20004807009 */
[----:B------:R-:W-:-:S02]  /*5d20*/  HADD2.F32 R15, -RZ, R37.H0_H0 ;  /* 0x20000025ff0f7230 */ /* 0x000fc40000004100 */
[----:B------:R-:W-:Y:S02]  /*5d30*/  HADD2.F32 R37, -RZ, R37.H1_H1 ;  /* 0x30000025ff257230 */ /* 0x000fe40000004100 */
[----:B------:R-:W-:Y:S02]  /*5d40*/  HADD2.F32 R96, -RZ, R96.H1_H1 ;  /* 0x30000060ff607230 */ /* 0x000fe40000004100 */
[-C--:B------:R-:W-:Y:S01]  /*5d50*/  FMUL.FTZ R102, R15, R100.reuse ;  /* 0x000000640f667220 */ /* 0x080fe20000410000 */
[----:B------:R-:W-:Y:S01]  /*5d60*/  FMUL.FTZ R100, R11, R100 ;  /* 0x000000640b647220 */ /* 0x000fe20000410000 */
[----:B------:R-:W-:Y:S02]  /*5d70*/  HADD2.F32 R97, -RZ, R97.H1_H1 ;  /* 0x30000061ff617230 */ /* 0x000fe40000004100 */
[-C--:B------:R-:W-:Y:S01]  /*5d80*/  FMUL.FTZ R99, R37, R43.reuse ;  /* 0x0000002b25637220 */ /* 0x080fe20000410000 */
[-C--:B------:R-:W-:Y:S01]  /*5d90*/  FFMA.FTZ R11, R11, R98.reuse, -R102 ;  /* 0x000000620b0b7223 */ /* 0x080fe20000010866 */
[----:B------:R-:W-:Y:S01]  /*5da0*/  FFMA.FTZ R15, R15, R98, R100 ;  /* 0x000000620f0f7223 */ /* 0x000fe20000010064 */
[C---:B------:R-:W-:Y:S01]  /*5db0*/  FMUL.FTZ R98, R96.reuse, R43 ;  /* 0x0000002b60627220 */ /* 0x040fe20000410000 */
[----:B------:R-:W-:Y:S01]  /*5dc0*/  FFMA.FTZ R43, R96, R97, -R99 ;  /* 0x00000061602b7223 */ /* 0x000fe20000010863 */
[----:B------:R-:W-:-:S02]  /*5dd0*/  MOV R96, R36 ;  /* 0x0000002400607202 */ /* 0x000fc40000000f00 */
[----:B------:R-:W-:Y:S01]  /*5de0*/  FFMA.FTZ R37, R37, R97, R98 ;  /* 0x0000006125257223 */ /* 0x000fe20000010062 */
[----:B------:R-:W-:Y:S01]  /*5df0*/  HADD2.F32 R97, -RZ, R47.H1_H1 ;  /* 0x3000002fff617230 */ /* 0x000fe20000004100 */
[-C--:B------:R-:W-:Y:S01]  /*5e00*/  F2FP.F16.E4M3.UNPACK_B R100, R90.reuse.H1 ;  /* 0x0000005aff64723e */ /* 0x080fe200030006ff */
[----:B------:R-:W-:Y:S01]  /*5e10*/  HADD2.F32 R98, -RZ, R45.H1_H1 ;  /* 0x3000002dff627230 */ /* 0x000fe20000004100 */
[----:B------:R-:W-:Y:S01]  /*5e20*/  F2FP.F16.E4M3.UNPACK_B R90, R90 ;  /* 0x0000005aff5a723e */ /* 0x000fe200020006ff */
[----:B------:R-:W-:Y:S02]  /*5e30*/  HADD2.F32 R47, -RZ, R88.H1_H1 ;  /* 0x30000058ff2f7230 */ /* 0x000fe40000004100 */
[----:B------:R-:W-:Y:S01]  /*5e40*/  FMUL.FTZ R45, R46, R97 ;  /* 0x000000612e2d7220 */ /* 0x000fe20000410000 */
[----:B------:R-:W-:Y:S01]  /*5e50*/  F2FP.F16.E4M3.UNPACK_B R88, R93.H1 ;  /* 0x0000005dff58723e */ /* 0x000fe200030006ff */
[C---:B------:R-:W-:Y:S01]  /*5e60*/  FMUL.FTZ R36, R98.reuse, R97 ;  /* 0x0000006162247220 */ /* 0x040fe20000410000 */
[----:B------:R-:W-:Y:S01]  /*5e70*/  F2FP.F16.E4M3.UNPACK_B R97, R12.H1 ;  /* 0x0000000cff61723e */ /* 0x000fe200030006ff */
[----:B------:R-:W-:Y:S01]  /*5e80*/  FFMA.FTZ R45, R98, R47, -R45 ;  /* 0x0000002f622d7223 */ /* 0x000fe2000001082d */
[-C--:B------:R-:W-:Y:S01]  /*5e90*/  F2FP.F16.E4M3.UNPACK_B R98, R96.reuse.H1 ;  /* 0x00000060ff62723e */ /* 0x080fe200030006ff */
[----:B------:R-:W-:Y:S01]  /*5ea0*/  HADD2.F32 R104, -RZ, R88.H0_H0 ;  /* 0x20000058ff687230 */ /* 0x000fe20000004100 */
[----:B------:R-:W-:Y:S01]  /*5eb0*/  F2FP.F16.E4M3.UNPACK_B R93, R93 ;  /* 0x0000005dff5d723e */ /* 0x000fe200020006ff */
[----:B------:R-:W-:Y:S01]  /*5ec0*/  HADD2.F32 R101, -RZ, R97.H0_H0 ;  /* 0x20000061ff657230 */ /* 0x000fe20000004100 */
[----:B------:R-:W-:Y:S01]  /*5ed0*/  F2FP.F16.E4M3.UNPACK_B R96, R96 ;  /* 0x00000060ff60723e */ /* 0x000fe200020006ff */
[----:B------:R-:W-:Y:S01]  /*5ee0*/  HADD2.F32 R99, -RZ, R98.H0_H0 ;  /* 0x20000062ff637230 */ /* 0x000fe20000004100 */
[----:B------:R-:W-:Y:S01]  /*5ef0*/  F2FP.F16.E4M3.UNPACK_B R12, R12 ;  /* 0x0000000cff0c723e */ /* 0x000fe200020006ff */
[----:B------:R-:W-:-:S02]  /*5f00*/  HADD2.F32 R102, -RZ, R100.H0_H0 ;  /* 0x20000064ff667230 */ /* 0x000fc40000004100 */
[----:B------:R-:W-:Y:S01]  /*5f10*/  FFMA.FTZ R47, R46, R47, R36 ;  /* 0x0000002f2e2f7223 */ /* 0x000fe20000010024 */
[----:B------:R-:W-:Y:S02]  /*5f20*/  HADD2.F32 R88, -RZ, R88.H1_H1 ;  /* 0x30000058ff587230 */ /* 0x000fe40000004100 */
[-C--:B------:R-:W-:Y:S01]  /*5f30*/  FMUL.FTZ R103, R99, R104.reuse ;  /* 0x0000006863677220 */ /* 0x080fe20000410000 */
[----:B------:R-:W-:Y:S01]  /*5f40*/  FMUL.FTZ R104, R101, R104 ;  /* 0x0000006865687220 */ /* 0x000fe20000410000 */
[----:B------:R-:W-:Y:S02]  /*5f50*/  HADD2.F32 R98, -RZ, R98.H1_H1 ;  /* 0x30000062ff627230 */ /* 0x000fe40000004100 */
[----:B------:R-:W-:Y:S02]  /*5f60*/  HADD2.F32 R97, -RZ, R97.H1_H1 ;  /* 0x30000061ff617230 */ /* 0x000fe40000004100 */
[----:B------:R-:W-:Y:S01]  /*5f70*/  FFMA.FTZ R104, R99, R102, R104 ;  /* 0x0000006663687223 */ /* 0x000fe20000010068 */
[----:B------:R-:W-:-:S02]  /*5f80*/  HADD2.F32 R100, -RZ, R100.H1_H1 ;  /* 0x30000064ff647230 */ /* 0x000fc40000004100 */
[C---:B------:R-:W-:Y:S01]  /*5f90*/  FMUL.FTZ R99, R98.reuse, R88 ;  /* 0x0000005862637220 */ /* 0x040fe20000410000 */
[----:B------:R-:W-:Y:S01]  /*5fa0*/  FFMA.FTZ R103, R101, R102, -R103 ;  /* 0x0000006665677223 */ /* 0x000fe20000010867 */
[C---:B------:R-:W-:Y:S01]  /*5fb0*/  FMUL.FTZ R88, R97.reuse, R88 ;  /* 0x0000005861587220 */ /* 0x040fe20000410000 */
[--C-:B------:R-:W-:Y:S02]  /*5fc0*/  HADD2.F32 R102, -RZ, R93.reuse.H0_H0 ;  /* 0x2000005dff667230 */ /* 0x100fe40000004100 */
[-C--:B------:R-:W-:Y:S01]  /*5fd0*/  FFMA.FTZ R97, R97, R100.reuse, -R99 ;  /* 0x0000006461617223 */ /* 0x080fe20000010863 */
[----:B------:R-:W-:Y:S02]  /*5fe0*/  HADD2.F32 R99, -RZ, R90.H0_H0 ;  /* 0x2000005aff637230 */ /* 0x000fe40000004100 */
[----:B------:R-:W-:Y:S01]  /*5ff0*/  FFMA.FTZ R88, R98, R100, R88 ;  /* 0x0000006462587223 */ /* 0x000fe20000010058 */
[----:B------:R-:W-:Y:S02]  /*6000*/  HADD2.F32 R98, -RZ, R96.H0_H0 ;  /* 0x20000060ff627230 */ /* 0x000fe40000004100 */
[----:B------:R-:W-:Y:S01]  /*6010*/  HADD2.F32 R100, -RZ, R12.H0_H0 ;  /* 0x2000000cff647230 */ /* 0x000fe20000004100 */
[----:B------:R-:W-:Y:S01]  /*6020*/  F2FP.SATFINITE.E4M3.F32.PACK_AB_MERGE_C R97, R97, R103, RZ ;  /* 0x000000676161723e */ /* 0x000fe200048070ff */
[----:B------:R-:W-:-:S02]  /*6030*/  HADD2.F32 R93, -RZ, R93.H1_H1 ;  /* 0x3000005dff5d7230 */ /* 0x000fc40000004100 */
[-C--:B------:R-:W-:Y:S01]  /*6040*/  FMUL.FTZ R101, R98, R102.reuse ;  /* 0x0000006662657220 */ /* 0x080fe20000410000 */
[----:B------:R-:W-:Y:S02]  /*6050*/  HADD2.F32 R96, -RZ, R96.H1_H1 ;  /* 0x30000060ff607230 */ /* 0x000fe40000004100 */
[C---:B------:R-:W-:Y:S01]  /*6060*/  FMUL.FTZ R102, R100.reuse, R102 ;  /* 0x0000006664667220 */ /* 0x040fe20000410000 */
[----:B------:R-:W-:Y:S02]  /*6070*/  HADD2.F32 R12, -RZ, R12.H1_H1 ;  /* 0x3000000cff0c7230 */ /* 0x000fe40000004100 */
[-C--:B------:R-:W-:Y:S01]  /*6080*/  FFMA.FTZ R101, R100, R99.reuse, -R101 ;  /* 0x0000006364657223 */ /* 0x080fe20000010865 */
[----:B------:R-:W-:Y:S01]  /*6090*/  FFMA.FTZ R102, R98, R99, R102 ;  /* 0x0000006362667223 */ /* 0x000fe20000010066 */
[----:B------:R-:W-:Y:S02]  /*60a0*/  HADD2.F32 R99, -RZ, R90.H1_H1 ;  /* 0x3000005aff637230 */ /* 0x000fe40000004100 */
[-C--:B------:R-:W-:Y:S01]  /*60b0*/  FMUL.FTZ R105, R96, R93.reuse ;  /* 0x0000005d60697220 */ /* 0x080fe20000410000 */
[----:B------:R-:W-:Y:S01]  /*60c0*/  FMUL.FTZ R93, R12, R93 ;  /* 0x0000005d0c5d7220 */ /* 0x000fe20000410000 */
[----:B------:R-:W-:-:S02]  /*60d0*/  F2FP.F16.E4M3.UNPACK_B R98, R91.H1 ;  /* 0x0000005bff62723e */ /* 0x000fc400030006ff */
[-C--:B------:R-:W-:Y:S01]  /*60e0*/  FFMA.FTZ R90, R12, R99.reuse, -R105 ;  /* 0x000000630c5a7223 */ /* 0x080fe20000010869 */
[----:B------:R-:W-:Y:S01]  /*60f0*/  FFMA.FTZ R12, R96, R99, R93 ;  /* 0x00000063600c7223 */ /* 0x000fe2000001005d */
[-C--:B------:R-:W-:Y:S01]  /*6100*/  F2FP.F16.E4M3.UNPACK_B R96, R38.reuse.H1 ;  /* 0x00000026ff60723e */ /* 0x080fe200030006ff */
[--C-:B------:R-:W-:Y:S01]  /*6110*/  HADD2.F32 R100, -RZ, R98.reuse.H0_H0 ;  /* 0x20000062ff647230 */ /* 0x100fe20000004100 */
[----:B------:R-:W-:Y:S01]  /*6120*/  F2FP.F16.E4M3.UNPACK_B R38, R38 ;  /* 0x00000026ff26723e */ /* 0x000fe200020006ff */
[----:B------:R-:W-:Y:S01]  /*6130*/  HADD2.F32 R98, -RZ, R98.H1_H1 ;  /* 0x30000062ff627230 */ /* 0x000fe20000004100 */
[----:B------:R-:W-:Y:S01]  /*6140*/  F2FP.SATFINITE.E4M3.F32.PACK_AB_MERGE_C R101, R90, R101, R97 ;  /* 0x000000655a65723e */ /* 0x000fe20004807061 */
[----:B------:R-:W-:Y:S01]  /*6150*/  IMAD.MOV.U32 R90, RZ, RZ, R14 ;  /* 0x000000ffff5a7224 */ /* 0x000fe200078e000e */
[-C--:B------:R-:W-:Y:S01]  /*6160*/  F2FP.F16.E4M3.UNPACK_B R14, R92.reuse.H1 ;  /* 0x0000005cff0e723e */ /* 0x080fe200030006ff */
[----:B------:R-:W-:Y:S01]  /*6170*/  HADD2.F32 R97, -RZ, R96.H0_H0 ;  /* 0x20000060ff617230 */ /* 0x000fe20000004100 */
[----:B------:R-:W-:-:S02]  /*6180*/  F2FP.F16.E4M3.UNPACK_B R92, R92 ;  /* 0x0000005cff5c723e */ /* 0x000fc400020006ff */
[-C--:B------:R-:W-:Y:S01]  /*6190*/  F2FP.F16.E4M3.UNPACK_B R93, R90.reuse.H1 ;  /* 0x0000005aff5d723e */ /* 0x080fe200030006ff */
[--C-:B------:R-:W-:Y:S01]  /*61a0*/  HADD2.F32 R105, -RZ, R14.reuse.H0_H0 ;  /* 0x2000000eff697230 */ /* 0x100fe20000004100 */
[----:B------:R-:W-:Y:S01]  /*61b0*/  F2FP.F16.E4M3.UNPACK_B R90, R90 ;  /* 0x0000005aff5a723e */ /* 0x000fe200020006ff */
[----:B------:R-:W-:Y:S01]  /*61c0*/  HADD2.F32 R14, -RZ, R14.H1_H1 ;  /* 0x3000000eff0e7230 */ /* 0x000fe20000004100 */
[----:B------:R-:W-:Y:S01]  /*61d0*/  F2FP.F16.E4M3.UNPACK_B R91, R91 ;  /* 0x0000005bff5b723e */ /* 0x000fe200020006ff */
[--C-:B------:R-:W-:Y:S02]  /*61e0*/  HADD2.F32 R99, -RZ, R93.reuse.H0_H0 ;  /* 0x2000005dff637230 */ /* 0x100fe40000004100 */
[----:B------:R-:W-:Y:S01]  /*61f0*/  FMUL.FTZ R103, R97, R105 ;  /* 0x0000006961677220 */ /* 0x000fe20000410000 */
[----:B------:R-:W-:Y:S02]  /*6200*/  HADD2.F32 R93, -RZ, R93.H1_H1 ;  /* 0x3000005dff5d7230 */ /* 0x000fe40000004100 */
[----:B------:R-:W-:-:S02]  /*6210*/  HADD2.F32 R107, -RZ, R90.H1_H1 ;  /* 0x3000005aff6b7230 */ /* 0x000fc40000004100 */
[C---:B------:R-:W-:Y:S01]  /*6220*/  FMUL.FTZ R105, R99.reuse, R105 ;  /* 0x0000006963697220 */ /* 0x040fe20000410000 */
[----:B------:R-:W-:-:S03]  /*6230*/  FFMA.FTZ R103, R99, R100, -R103 ;  /* 0x0000006463677223 */ /* 0x000fc60000010867 */
[----:B------:R-:W-:Y:S01]  /*6240*/  FFMA.FTZ R105, R97, R100, R105 ;  /* 0x0000006461697223 */ /* 0x000fe20000010069 */
[----:B------:R-:W-:Y:S02]  /*6250*/  HADD2.F32 R97, -RZ, R96.H1_H1 ;  /* 0x30000060ff617230 */ /* 0x000fe40000004100 */
[--C-:B------:R-:W-:Y:S02]  /*6260*/  HADD2.F32 R100, -RZ, R92.reuse.H0_H0 ;  /* 0x2000005cff647230 */ /* 0x100fe40000004100 */
        /* <DEDUP_REMOVED lines=8> */
[----:B------:R-:W-:Y:S02]  /*62f0*/  HADD2.F32 R97, -RZ, R91.H0_H0 ;  /* 0x2000005bff617230 */ /* 0x000fe40000004100 */
[-C--:B------:R-:W-:Y:S01]  /*6300*/  FMUL.FTZ R99, R96, R100.reuse ;  /* 0x0000006460637220 */ /* 0x080fe20000410000 */
[----:B------:R-:W-:-:S03]  /*6310*/  FMUL.FTZ R100, R98, R100 ;  /* 0x0000006462647220 */ /* 0x000fc60000410000 */
[-C--:B------:R-:W-:Y:S01]  /*6320*/  FFMA.FTZ R99, R98, R97.reuse, -R99 ;  /* 0x0000006162637223 */ /* 0x080fe20000010863 */
[----:B------:R-:W-:Y:S01]  /*6330*/  FFMA.FTZ R100, R96, R97, R100 ;  /* 0x0000006160647223 */ /* 0x000fe20000010064 */
[----:B------:R-:W-:Y:S02]  /*6340*/  HADD2.F32 R97, -RZ, R38.H1_H1 ;  /* 0x30000026ff617230 */ /* 0x000fe40000004100 */
[----:B------:R-:W-:Y:S01]  /*6350*/  HADD2.F32 R38, -RZ, R91.H1_H1 ;  /* 0x3000005bff267230 */ /* 0x000fe20000004100 */
[----:B------:R-:W-:Y:S02]  /*6360*/  F2FP.SATFINITE.E4M3.F32.PACK_AB_MERGE_C R91, R88, R104, RZ ;  /* 0x00000068585b723e */ /* 0x000fe400048070ff */
[-C--:B------:R-:W-:Y:S01]  /*6370*/  FMUL.FTZ R90, R97, R92.reuse ;  /* 0x0000005c615a7220 */ /* 0x080fe20000410000 */
[C---:B------:R-:W-:Y:S01]  /*6380*/  FMUL.FTZ R92, R107.reuse, R92 ;  /* 0x0000005c6b5c7220 */ /* 0x040fe20000410000 */
[----:B------:R-:W-:Y:S02]  /*6390*/  F2FP.SATFINITE.E4M3.F32.PACK_AB_MERGE_C R102, R12, R102, R91 ;  /* 0x000000660c66723e */ /* 0x000fe4000480705b */
[-C--:B------:R-:W-:Y:S01]  /*63a0*/  FFMA.FTZ R90, R107, R38.reuse, -R90 ;  /* 0x000000266b5a7223 */ /* 0x080fe2000001085a */
[----:B------:R-:W-:Y:S01]  /*63b0*/  FFMA.FTZ R97, R97, R38, R92 ;  /* 0x0000002661617223 */ /* 0x000fe2000001005c */
[----:B------:R-:W-:Y:S01]  /*63c0*/  F2FP.SATFINITE.E4M3.F32.PACK_AB_MERGE_C R12, R43, R11, RZ ;  /* 0x0000000b2b0c723e */ /* 0x000fe200048070ff */
[----:B------:R-:W-:Y:S01]  /*63d0*/  IMAD.MOV.U32 R36, RZ, RZ, R102 ;  /* 0x000000ffff247224 */ /* 0x000fe200078e0066 */
[----:B------:R-:W-:-:S02]  /*63e0*/  F2FP.SATFINITE.E4M3.F32.PACK_AB_MERGE_C R38, R14, R105, RZ ;  /* 0x000000690e26723e */ /* 0x000fc400048070ff */
[----:B------:R-:W-:Y:S02]  /*63f0*/  F2FP.SATFINITE.E4M3.F32.PACK_AB_MERGE_C R11, R37, R15, RZ ;  /* 0x0000000f250b723e */ /* 0x000fe400048070ff */
[----:B------:R-:W-:Y:S01]  /*6400*/  F2FP.SATFINITE.E4M3.F32.PACK_AB_MERGE_C R15, R45, R35, R12 ;  /* 0x000000232d0f723e */ /* 0x000fe2000480700c */
[----:B------:R-:W-:Y:S01]  /*6410*/  IMAD.MOV.U32 R12, RZ, RZ, R101 ;  /* 0x000000ffff0c7224 */ /* 0x000fe200078e0065 */
[----:B------:R-:W-:Y:S01]  /*6420*/  F2FP.SATFINITE.E4M3.F32.PACK_AB_MERGE_C R37, R10, R13, R8 ;  /* 0x0000000d0a25723e */ /* 0x000fe20004807008 */
[----:B------:R-:W-:Y:S01]  /*6430*/  IMAD.MOV.U32 R13, RZ, RZ, R32 ;  /* 0x000000ffff0d7224 */ /* 0x000fe200078e0020 */
[----:B------:R-:W-:Y:S02]  /*6440*/  F2FP.SATFINITE.E4M3.F32.PACK_AB_MERGE_C R14, R90, R99, R93 ;  /* 0x000000635a0e723e */ /* 0x000fe4000480705d */
[----:B------:R-:W-:Y:S02]  /*6450*/  F2FP.SATFINITE.E4M3.F32.PACK_AB_MERGE_C R38, R97, R100, R38 ;  /* 0x000000646126723e */ /* 0x000fe40004807026 */
[----:B------:R-:W-:-:S07]  /*6460*/  F2FP.SATFINITE.E4M3.F32.PACK_AB_MERGE_C R39, R47, R34, R11 ;  /* 0x000000222f27723e */ /* 0x000fce000480700b */
.L_x_9232:
[----:B------:R-:W-:Y:S05]  /*6470*/  BSYNC B1 ;  /* 0x0000000000017941 */ /* 0x000fea0003800000 */
.L_x_9231:
        /* <DEDUP_REMOVED lines=10> */
.L_x_9204:
[----:B------:R-:W-:-:S13]  /*6520*/  ISETP.NE.AND P3, PT, R155, 0x3, PT ;  /* 0x000000039b00780c */ /* 0x000fda0003f65270 */
[----:B------:R-:W-:Y:S05]  /*6530*/  @!P3 BRA `(.L_x_9233) ;  /* 0x000000000004b947 */ /* 0x000fea0003800000 */
[----:B------:R-:W-:Y:S01]  /*6540*/  BPT.TRAP 0x1 ;  /* 0x000000040000795c */ /* 0x000fe20000300000 */
.L_x_9233:
[----:B------:R-:W-:Y:S01]  /*6550*/  IMAD R84, R17, 0x8, R16 ;  /* 0x0000000811547824 */ /* 0x000fe200078e0210 */
[----:B------:R-:W-:Y:S01]  /*6560*/  SHF.L.U32 R87, R23, 0x1f, RZ ;  /* 0x0000001f17577819 */ /* 0x000fe200000006ff */
[----:B------:R-:W-:Y:S01]  /*6570*/  IMAD R86, R26, -0x80, R28 ;  /* 0xffffff801a567824 */ /* 0x000fe200078e021c */
[----:B------:R-:W-:Y:S02]  /*6580*/  BSSY B1, `(.L_x_9234) ;  /* 0x0000004000017945 */ /* 0x000fe40003800000 */
[----:B------:R-:W0:Y:S02]  /*6590*/  SYNCS.PHASECHK.TRANS64.TRYWAIT P4, [R84+URZ+0x19c90], R87 ;  /* 0x019c9057540075a7 */ /* 0x000e24000808017f */
[----:B------:R-:W-:Y:S01]  /*65a0*/  VIMNMX R86, R86, 0x80, PT ;  /* 0x0000008056567848 */ /* 0x000fe20003fe0100 */
[----:B0-----:R-:W-:Y:S06]  /*65b0*/  @!P4 BRA `(.L_x_9235) ;  /* 0x000001500070c947 */ /* 0x001fec0003800000 */
.L_x_9457:
[----:B------:R-:W-:Y:S05]  /*65c0*/  BSYNC B1 ;  /* 0x0000000000017941 */ /* 0x000fea0003800000 */
.L_x_9234:
[----:B------:R-:W-:-:S13]  /*65d0*/  ISETP.GE.AND P4, PT, R22, R86, PT ;  /* 0x000000561600720c */ /* 0x000fda0003f86270 */
[----:B------:R-:W-:Y:S05]  /*65e0*/  @P4 BRA `(.L_x_9211) ;  /* 0x0000000000204947 */ /* 0x000fea0003800000 */
[----:B------:R-:W-:-:S13]  /*65f0*/  ISETP.NE.AND P4, PT, R62, RZ, PT ;  /* 0x000000ff3e00720c */ /* 0x000fda0003f85270 */
[----:B------:R-:W1:Y:S04]  /*6600*/  @P4 LDS.128 R8, [R85+0x13800] ;  /* 0x0138000055084984 */ /* 0x000e680000000c00 */
[----:B-1----:R-:W-:Y:S01]  /*6610*/  @P4 STG.E.128 desc[UR40][R32.64], R8 ;  /* 0x0000000820004986 */ /* 0x002fe2000c101d28 */
[----:B------:R-:W-:-:S03]  /*6620*/  ISETP.NE.AND P4, PT, R31, RZ, PT ;  /* 0x000000ff1f00720c */ /* 0x000fc60003f85270 */
[----:B------:R-:W1:Y:S10]  /*6630*/  @!P1 LDS.128 R8, [R85+0x15800] ;  /* 0x0158000055089984 */ /* 0x000e740000000c00 */
[----:B------:R-:W2:Y:S04]  /*6640*/  @P4 LDS.128 R12, [R85+0x14800] ;  /* 0x01480000550c4984 */ /* 0x000ea80000000c00 */
[----:B-1----:R1:W-:Y:S04]  /*6650*/  @!P1 STG.E.128 desc[UR40][R32.64+0x40], R8 ;  /* 0x0000400820009986 */ /* 0x0023e8000c101d28 */
[----:B--2---:R1:W-:Y:S02]  /*6660*/  @P4 STG.E.128 desc[UR40][R32.64+0x20], R12 ;  /* 0x0000200c20004986 */ /* 0x0043e4000c101d28 */
.L_x_9211:
[----:B------:R-:W-:Y:S05]  /*6670*/  BSYNC B0 ;  /* 0x0000000000007941 */ /* 0x000fea0003800000 */
.L_x_9203:
[----:B-12---:R-:W1:Y:S01]  /*6680*/  S2R R8, SR_TID.X ;  /* 0x0000000000087919 */ /* 0x006e620000002100 */
        /* <DEDUP_REMOVED lines=16> */
.L_x_9237:
[----:B------:R-:W-:Y:S05]  /*6790*/  BSYNC B0 ;  /* 0x0000000000007941 */ /* 0x000fea0003800000 */
.L_x_9236:
[----:B------:R-:W2:Y:S01]  /*67a0*/  SYNCS.PHASECHK.TRANS64.TRYWAIT P3, [R84+URZ+0x19cb0], R87 ;  /* 0x019cb057540075a7 */ /* 0x000ea2000806017f */
[----:B------:R-:W-:Y:S04]  /*67b0*/  BSSY B0, `(.L_x_9238) ;  /* 0x0000002000007945 */ /* 0x000fe80003800000 */
[----:B--2---:R-:W-:Y:S05]  /*67c0*/  @!P3 BRA `(.L_x_9239) ;  /* 0x000001500000b947 */ /* 0x004fea0003800000 */
.L_x_9458:
[----:B------:R-:W-:Y:S05]  /*67d0*/  BSYNC B0 ;  /* 0x0000000000007941 */ /* 0x000fea0003800000 */
.L_x_9238:
        /* <DEDUP_REMOVED lines=12> */
[----:B0--3--:R-:W-:-:S04]  /*68a0*/  IADD3 R12, P3, R10, UR6, RZ ;  /* 0x000000060a0c7c10 */ /* 0x009fc8000ff7e0ff */
        /* <DEDUP_REMOVED lines=10> */
.L_x_9241:
[----:B------:R-:W-:Y:S05]  /*6950*/  BSYNC B0 ;  /* 0x0000000000007941 */ /* 0x000fea0003800000 */
.L_x_9240:
[----:B------:R-:W-:Y:S01]  /*6960*/  @!PT LDS RZ, [RZ] ;  /* 0x00000000fffff984 */ /* 0x000fe20000000800 */
[----:B------:R-:W-:Y:S01]  /*6970*/  @!PT LDS RZ, [RZ] ;  /* 0x00000000fffff984 */ /* 0x000fe20000000800 */
[----:B------:R-:W-:Y:S01]  /*6980*/  @!PT LDS RZ, [RZ] ;  /* 0x00000000fffff984 */ /* 0x000fe20000000800 */
[----:B------:R-:W-:Y:S01]  /*6990*/  @!PT LDS RZ, [RZ] ;  /* 0x00000000fffff984 */ /* 0x000fe20000000800 */
[----:B------:R5:W-:Y:S06]  /*69a0*/  MEMBAR.ALL.CTA ;  /* 0x0000000000007992 */ /* 0x000bec0000008000 */
[----:B-----5:R-:W5:Y:S01]  /*69b0*/  FENCE.VIEW.ASYNC.S ;  /* 0x00000000000073c6 */ /* 0x020f620000000000 */
[----:B0-2---:R-:W-:Y:S01]  /*69c0*/  @!P4 VIADD R84, R84, 0x19cc0 ;  /* 0x00019cc05454c836 */ /* 0x005fe20000000000 */
[----:B-----5:R2:W-:Y:S04]  /*69d0*/  BAR.SYNC.DEFER_BLOCKING R64, 0x80 ;  /* 0x000200400000751d */ /* 0x0205e80000010000 */
[----:B------:R-:W-:Y:S01]  /*69e0*/  @!P4 PRMT R84, RZ, 0x654, R84 ;  /* 0x00000654ff54c816 */ /* 0x000fe20000000054 */
[----:B------:R-:W-:Y:S01]  /*69f0*/  VIADD R17, R17, 0x1 ;  /* 0x0000000111117836 */ /* 0x000fe20000000000 */
[----:B------:R-:W-:-:S02]  /*6a00*/  PLOP3.LUT P3, PT, PT, PT, PT, 0x8, 0x0 ;  /* 0x000000000000781c */ /* 0x000fc40003f6e170 */
[----:B------:R2:W-:Y:S02]  /*6a10*/  @!P4 SYNCS.ARRIVE.TRANS64.RED.A1T0 RZ, [R84+URZ], RZ ;  /* 0x000000ff54ffc9a7 */ /* 0x0005e4000810043f */
[----:B------:R-:W-:-:S04]  /*6a20*/  ISETP.NE.AND P4, PT, R17, 0x2, PT ;  /* 0x000000021100780c */ /* 0x000fc80003f85270 */
[----:B-1----:R-:W-:Y:S02]  /*6a30*/  SEL R8, RZ, 0x1, P4 ;  /* 0x00000001ff087807 */ /* 0x002fe40002000000 */
[----:B------:R-:W-:Y:S02]  /*6a40*/  SEL R17, R17, RZ, P4 ;  /* 0x000000ff11117207 */ /* 0x000fe40002000000 */
[----:B------:R-:W-:Y:S01]  /*6a50*/  LOP3.LUT R23, R23, R8, RZ, 0x3c, !PT ;  /* 0x0000000817177212 */ /* 0x000fe200078e3cff */
[----:B--2---:R-:W-:Y:S06]  /*6a60*/  @P2 BRA `(.L_x_9242) ;  /* 0xffffffbc00082947 */ /* 0x004fec000383ffff */
.L_x_9198:
[----:B------:R-:W-:Y:S01]  /*6a70*/  BSSY B0, `(.L_x_9243) ;  /* 0x0000005000007945 */ /* 0x000fe20003800000 */
[----:B------:R-:W-:-:S03]  /*6a80*/  IMAD.MOV.U32 R3, RZ, RZ, RZ ;  /* 0x000000ffff037224 */ /* 0x000fc600078e00ff */
[----:B------:R-:W-:Y:S05]  /*6a90*/  @P3 BRA `(.L_x_9244) ;  /* 0x0000000000083947 */ /* 0x000fea0003800000 */
[----:B------:R-:W1:Y:S02]  /*6aa0*/  FENCE.VIEW.ASYNC.G ;  /* 0x00000000000073c6 */ /* 0x000e640000000100 */
[----:B-1----:R-:W-:Y:S06]  /*6ab0*/  BAR.ARV 0xc, 0x200 ;  /* 0x0308000000007b1d */ /* 0x002fec0000002000 */
.L_x_9244:
[----:B------:R-:W-:Y:S05]  /*6ac0*/  BSYNC B0 ;  /* 0x0000000000007941 */ /* 0x000fea0003800000 */
.L_x_9243:
        /* <DEDUP_REMOVED lines=34> */
.L_x_9246:
[----:B------:R-:W-:Y:S05]  /*6cf0*/  BSYNC B0 ;  /* 0x0000000000007941 */ /* 0x000fea0003800000 */
.L_x_9245:
[----:B------:R-:W2:Y:S01]  /*6d00*/  LDL R0, [R1+0x50] ;  /* 0x0000500001007983 */ /* 0x000ea20000100800 */
[----:B------:R-:W-:Y:S02]  /*6d10*/  PLOP3.LUT P0, PT, PT, PT, PT, 0x80, 0x0 ;  /* 0x000000000000781c */ /* 0x000fe40003f0f070 */
[----:B------:R-:W-:Y:S02]  /*6d20*/  CS2R R26, SRZ ;  /* 0x00000000001a7805 */ /* 0x000fe4000001ff00 */
[----:B------:R-:W-:Y:S02]  /*6d30*/  CS2R R20, SRZ ;  /* 0x0000000000147805 */ /* 0x000fe4000001ff00 */
[----:B------:R-:W-:Y:S02]  /*6d40*/  CS2R R94, SRZ ;  /* 0x00000000005e7805 */ /* 0x000fe4000001ff00 */
[----:B------:R-:W-:Y:S02]  /*6d50*/  CS2R R90, SRZ ;  /* 0x00000000005a7805 */ /* 0x000fe4000001ff00 */
[----:B---3--:R-:W-:-:S02]  /*6d60*/  CS2R R14, SRZ ;  /* 0x00000000000e7805 */ /* 0x008fc4000001ff00 */
[----:B----4-:R-:W-:Y:S01]  /*6d70*/  CS2R R36, SRZ ;  /* 0x0000000000247805 */ /* 0x010fe2000001ff00 */
[----:B------:R-:W-:Y:S01]  /*6d80*/  IMAD.MOV.U32 R32, RZ, RZ, RZ ;  /* 0x000000ffff207224 */ /* 0x000fe200078e00ff */
[----:B------:R-:W-:Y:S02]  /*6d90*/  CS2R R102, SRZ ;  /* 0x0000000000667805 */ /* 0x000fe4000001ff00 */
[----:B------:R-:W-:Y:S02]  /*6da0*/  CS2R R98, SRZ ;  /* 0x0000000000627805 */ /* 0x000fe4000001ff00 */
[----:B------:R-:W-:Y:S01]  /*6db0*/  CS2R R10, SRZ ;  /* 0x00000000000a7805 */ /* 0x000fe2000001ff00 */
[----:B------:R-:W-:Y:S01]  /*6dc0*/  IMAD.MOV.U32 R35, RZ, RZ, RZ ;  /* 0x000000ffff237224 */ /* 0x000fe200078e00ff */
[----:B------:R-:W-:Y:S02]  /*6dd0*/  CS2R R110, SRZ ;  /* 0x00000000006e7805 */ /* 0x000fe4000001ff00 */
[----:B------:R-:W-:-:S02]  /*6de0*/  CS2R R106, SRZ ;  /* 0x00000000006a7805 */ /* 0x000fc4000001ff00 */
[----:B------:R-:W-:Y:S01]  /*6df0*/  CS2R R8, SRZ ;  /* 0x0000000000087805 */ /* 0x000fe2000001ff00 */
[----:B------:R-:W-:Y:S01]  /*6e00*/  IMAD.MOV.U32 R105, RZ, RZ, RZ ;  /* 0x000000ffff697224 */ /* 0x000fe200078e00ff */
[----:B0-----:R-:W-:Y:S02]  /*6e10*/  CS2R R6, SRZ ;  /* 0x0000000000067805 */ /* 0x001fe4000001ff00 */
[----:B------:R-:W-:Y:S02]  /*6e20*/  CS2R R118, SRZ ;  /* 0x0000000000767805 */ /* 0x000fe4000001ff00 */
[----:B------:R-:W-:Y:S01]  /*6e30*/  CS2R R114, SRZ ;  /* 0x0000000000727805 */ /* 0x000fe2000001ff00 */
[----:B------:R-:W-:Y:S01]  /*6e40*/  IMAD.MOV.U32 R40, RZ, RZ, RZ ;  /* 0x000000ffff287224 */ /* 0x000fe200078e00ff */
[----:B------:R-:W-:Y:S02]  /*6e50*/  MOV R124, RZ ;  /* 0x000000ff007c7202 */ /* 0x000fe40000000f00 */
[----:B------:R-:W-:-:S02]  /*6e60*/  CS2R R126, SRZ ;  /* 0x00000000007e7805 */ /* 0x000fc4000001ff00 */
[----:B------:R-:W-:Y:S01]  /*6e70*/  CS2R R122, SRZ ;  /* 0x00000000007a7805 */ /* 0x000fe2000001ff00 */
[----:B------:R-:W-:Y:S01]  /*6e80*/  IMAD.MOV.U32 R132, RZ, RZ, RZ ;  /* 0x000000ffff847224 */ /* 0x000fe200078e00ff */
[----:B------:R-:W-:Y:S02]  /*6e90*/  CS2R R12, SRZ ;  /* 0x00000000000c7805 */ /* 0x000fe4000001ff00 */
[----:B------:R-:W-:Y:S02]  /*6ea0*/  CS2R R134, SRZ ;  /* 0x0000000000867805 */ /* 0x000fe4000001ff00 */
[----:B------:R-:W-:Y:S01]  /*6eb0*/  CS2R R130, SRZ ;  /* 0x0000000000827805 */ /* 0x000fe2000001ff00 */
[----:B------:R-:W-:Y:S02]  /*6ec0*/  IMAD.MOV.U32 R129, RZ, RZ, RZ ;  /* 0x000000ffff817224 */ /* 0x000fe400078e00ff */
        /* <DEDUP_REMOVED lines=8> */
[----:B------:R-:W-:Y:S01]  /*6f50*/  VIADD R28, R16, 0xf000 ;  /* 0x0000f000101c7836 */ /* 0x000fe20000000000 */
[----:B------:R-:W-:Y:S04]  /*6f60*/  BSSY B6, `(.L_x_9248) ;  /* 0x000001e000067945 */ /* 0x000fe80003800000 */
[----:B------:R-:W-:Y:S01]  /*6f70*/  LOP3.LUT P0, RZ, R28, 0x3ff, RZ, 0xc0, !PT ;  /* 0x000003ff1cff7812 */ /* 0x000fe2000780c0ff */
[----:B0-----:R-:W-:-:S05]  /*6f80*/  VIADD R5, R4, 0xffffff80 ;  /* 0xffffff8004057836 */ /* 0x001fca0000000000 */
[----:B------:R-:W-:-:S04]  /*6f90*/  SHF.R.S32.HI R4, RZ, 0x1f, R5 ;  /* 0x0000001fff047819 */ /* 0x000fc80000011405 */
[----:B------:R-:W-:-:S04]  /*6fa0*/  LEA.HI R4, R4, R5, RZ, 0x7 ;  /* 0x0000000504047211 */ /* 0x000fc800078f38ff */
[----:B------:R-:W-:-:S05]  /*6fb0*/  SHF.R.S32.HI R4, RZ, 0x7, R4 ;  /* 0x00000007ff047819 */ /* 0x000fca0000011404 */
[----:B------:R-:W0:Y:S02]  /*6fc0*/  SHFL.IDX PT, R0, R4, RZ, 0x1f ;  /* 0x00001fff04007589 */ /* 0x000e2400000e0000 */
[----:B0-----:R-:W-:-:S05]  /*6fd0*/  IMAD.HI R2, R0, 0x55555556, RZ ;  /* 0x5555555600027827 */ /* 0x001fca00078e02ff */
[----:B------:R-:W-:-:S05]  /*6fe0*/  LEA.HI R3, R2, R2, RZ, 0x1 ;  /* 0x0000000202037211 */ /* 0x000fca00078f08ff */
[----:B------:R-:W-:-:S04]  /*6ff0*/  IMAD R3, R3, -0x3, R0 ;  /* 0xfffffffd03037824 */ /* 0x000fc800078e0200 */
        /* <DEDUP_REMOVED lines=20> */
.L_x_9249:
[----:B------:R-:W-:Y:S05]  /*7140*/  BSYNC B6 ;  /* 0x0000000000067941 */ /* 0x000fea0003800000 */
.L_x_9248:
        /* <DEDUP_REMOVED lines=16> */
[----:B------:R-:W-:-:S04]  /*7250*/  @P1 IMAD.WIDE.U32 R8, R21, R12, RZ ;  /* 0x0000000c15081225 */ /* 0x000fc800078e00ff */
[C---:B------:R-:W-:Y:S02]  /*7260*/  @P0 IMAD R11, R21.reuse, R11, R0 ;  /* 0x0000000b150b0224 */ /* 0x040fe400078e0200 */
[----:B------:R-:W-:-:S04]  /*7270*/  @P0 IMAD.WIDE.U32 R6, R21, R10, RZ ;  /* 0x0000000a15060225 */ /* 0x000fc800078e00ff */
[----:B------:R-:W-:Y:S02]  /*7280*/  @P1 IMAD.IADD R9, R9, 0x1, R13 ;  /* 0x0000000109091824 */ /* 0x000fe400078e020d */
[----:B------:R-:W-:Y:S02]  /*7290*/  @P0 IMAD.IADD R7, R7, 0x1, R11 ;  /* 0x0000000107070824 */ /* 0x000fe400078e020b */
[----:B----4-:R-:W-:-:S04]  /*72a0*/  @P1 IMAD.WIDE.U32 R8, R20, R2, R8 ;  /* 0x0000000214081225 */ /* 0x010fc800078e0008 */
[----:B-1----:R-:W-:Y:S01]  /*72b0*/  @P0 IMAD.WIDE.U32 R6, R20, R4, R6 ;  /* 0x0000000414060225 */ /* 0x002fe200078e0006 */
[----:B------:R-:W-:-:S03]  /*72c0*/  @P1 LEA R10, P3, R8, UR6, 0x2 ;  /* 0x00000006080a1c11 */ /* 0x000fc6000f8610ff */
[----:B------:R-:W-:Y:S01]  /*72d0*/  @P1 IMAD R3, R20, R3, R9 ;  /* 0x0000000314031224 */ /* 0x000fe200078e0209 */
[----:B------:R-:W-:Y:S01]  /*72e0*/  @P0 LEA R4, P2, R6, UR4, 0x2 ;  /* 0x0000000406040c11 */ /* 0x000fe2000f8410ff */
[----:B------:R-:W-:Y:S01]  /*72f0*/  @P0 IMAD R5, R20, R5, R7 ;  /* 0x0000000514050224 */ /* 0x000fe200078e0207 */
[----:B------:R-:W-:Y:S01]  /*7300*/  ULDC UR4, c[0x0][0x3f4] ;  /* 0x0000fd0000047ab9 */ /* 0x000fe20000000800 */
        /* <DEDUP_REMOVED lines=12> */
[----:B--2---:R-:W-:-:S04]  /*73d0*/  LEA.HI R0, R20, R20, RZ, 0x1 ;  /* 0x0000001414007211 */ /* 0x004fc800078f08ff */
[----:B------:R-:W-:-:S05]  /*73e0*/  LOP3.LUT R0, R0, 0xfffffffe, RZ, 0xc0, !PT ;  /* 0xfffffffe00007812 */ /* 0x000fca00078ec0ff */
[----:B------:R-:W-:-:S05]  /*73f0*/  IMAD.IADD R0, R20, 0x1, -R0 ;  /* 0x0000000114007824 */ /* 0x000fca00078e0a00 */
[----:B------:R-:W-:-:S04]  /*7400*/  SHF.L.U32 R3, R0, 0x1f, RZ ;  /* 0x0000001f00037819 */ /* 0x000fc800000006ff */
[----:B------:R0:W1:Y:S03]  /*7410*/  SYNCS.PHASECHK.TRANS64.TRYWAIT P0, [R16+URZ+0x19c00], R3 ;  /* 0x019c0003100075a7 */ /* 0x000066000800017f */
[----:B-1----:R-:W-:Y:S05]  /*7420*/  @!P0 NANOSLEEP.SYNCS 0x989680 ;  /* 0x009896800000895d */ /* 0x002fea0003900000 */
[----:B------:R-:W1:Y:S01]  /*7430*/  @!P0 SYNCS.PHASECHK.TRANS64 P0, [R16+URZ+0x19c00], R3 ;  /* 0x019c0003100085a7 */ /* 0x000e62000800007f */
[----:B------:R-:W-:Y:S04]  /*7440*/  BSSY B0, `(.L_x_9251) ;  /* 0x0000006000007945 */ /* 0x000fe80003800000 */
[----:B-1----:R-:W-:Y:S05]  /*7450*/  @P0 BRA `(.L_x_9252) ;  /* 0x0000000000100947 */ /* 0x002fea0003800000 */
.L_x_9253:
[----:B-1----:R1:W2:Y:S02]  /*7460*/  SYNCS.PHASECHK.TRANS64.TRYWAIT P0, [R16+URZ+0x19c00], R3 ;  /* 0x019c0003100075a7 */ /* 0x0022a4000800017f */
[----:B--2---:R-:W-:Y:S05]  /*7470*/  @!P0 NANOSLEEP.SYNCS 0x989680 ;  /* 0x009896800000895d */ /* 0x004fea0003900000 */
[----:B------:R-:W2:Y:S02]  /*7480*/  @!P0 SYNCS.PHASECHK.TRANS64 P0, [R16+URZ+0x19c00], R3 ;  /* 0x019c0003100085a7 */ /* 0x000ea4000800007f */
[----:B--2---:R-:W-:Y:S05]  /*7490*/  @!P0 BRA `(.L_x_9253) ;  /* 0xfffffffc00f08947 */ /* 0x004fea000383ffff */
.L_x_9252:
[----:B------:R-:W-:Y:S05]  /*74a0*/  BSYNC B0 ;  /* 0x0000000000007941 */ /* 0x000fea0003800000 */
.L_x_9251:
[----:B------:R-:W-:Y:S05]  /*74b0*/  BRA `(.L_x_9254) ;  /* 0x00000040008c7947 */ /* 0x000fea0003800000 */
.L_x_9250:
        /* <DEDUP_REMOVED lines=12> */
[----:B-1----:R-:W-:-:S04]  /*7580*/  IMAD.WIDE.U32 R30, R25, UR6, R30 ;  /* 0x00000006191e7c25 */ /* 0x002fc8000f8e001e */
[----:B------:R-:W-:Y:S02]  /*7590*/  IMAD.IADD R25, R3, 0x1, R27 ;  /* 0x0000000103197824 */ /* 0x000fe400078e021b */
        /* <DEDUP_REMOVED lines=18> */
.L_x_9256:
[----:B------:R-:W-:Y:S05]  /*76c0*/  BSYNC B6 ;  /* 0x0000000000067941 */ /* 0x000fea0003800000 */
.L_x_9255:
[----:B------:R-:W2:Y:S01]  /*76d0*/  LDL R20, [R1+0x24] ;  /* 0x0000240001147983 */ /* 0x000ea20000100800 */
[----:B------:R-:W-:Y:S01]  /*76e0*/  ULDC.U8 UR4, c[0x0][0x410] ;  /* 0x0001040000047ab9 */ /* 0x000fe20000000000 */
[----:B------:R-:W-:Y:S01]  /*76f0*/  BSSY B0, `(.L_x_9257) ;  /* 0x00003f7000007945 */ /* 0x000fe20003800000 */
[----:B------:R-:W-:Y:S01]  /*7700*/  ISETP.NE.AND P0, PT, RZ, UR4, PT ;  /* 0x00000004ff007c0c */ /* 0x000fe2000bf05270 */
[----:B------:R-:W-:Y:S02]  /*7710*/  IMAD R4, R29, 0xc0, R22 ;  /* 0x000000c01d047824 */ /* 0x000fe400078e0216 */
[----:B--2---:R-:W-:-:S10]  /*7720*/  IMAD.IADD R37, R16, 0x1, R20 ;  /* 0x0000000110257824 */ /* 0x004fd400078e0214 */
[----:B------:R-:W-:Y:S05]  /*7730*/  @!P0 BRA `(.L_x_9258) ;  /* 0x0000001800d08947 */ /* 0x000fea0003800000 */
[----:B------:R-:W-:-:S03]  /*7740*/  UMOV UR4, 0xffffffff ;  /* 0xffffffff00047882 */ /* 0x000fc60000000000 */
[----:B------:R-:W-:Y:S05]  /*7750*/  BRA.DIV UR4, `(.L_x_9259) ;  /* 0x0000014204307947 */ /* 0x000fea000b800000 */
[----:B------:R0:W1:Y:S04]  /*7760*/  SHFL.IDX PT, R27, R26, RZ, 0x1e1f ;  /* 0x001e1fff1a1b7589 */ /* 0x00006800000e0000 */
[----:B------:R0:W2:Y:S04]  /*7770*/  SHFL.IDX PT, R14, R30, RZ, 0x1e1f ;  /* 0x001e1fff1e0e7589 */ /* 0x0000a800000e0000 */
[----:B------:R0:W3:Y:S04]  /*7780*/  SHFL.IDX PT, R0, R25, RZ, 0x1e1f ;  /* 0x001e1fff19007589 */ /* 0x0000e800000e0000 */
[----:B------:R0:W4:Y:S02]  /*7790*/  SHFL.IDX PT, R3, R28, RZ, 0x1e1f ;  /* 0x001e1fff1c037589 */ /* 0x00012400000e0000 */
.L_x_9464:
[----:B------:R-:W5:Y:S01]  /*77a0*/  LDL R6, [R1+0x40] ;  /* 0x0000400001067983 */ /* 0x000f620000100800 */
[----:B------:R-:W-:Y:S01]  /*77b0*/  ULDC UR4, c[0x0][0x448] ;  /* 0x0001120000047ab9 */ /* 0x000fe20000000800 */
[----:B------:R-:W-:Y:S01]  /*77c0*/  BSSY B1, `(.L_x_9260) ;  /* 0x000002f000017945 */ /* 0x000fe20003800000 */
[----:B0-----:R-:W-:Y:S01]  /*77d0*/  IMAD R28, R24, UR4, RZ ;  /* 0x00000004181c7c24 */ /* 0x001fe2000f8e02ff */
[----:B------:R-:W-:Y:S02]  /*77e0*/  CS2R R8, SRZ ;  /* 0x0000000000087805 */ /* 0x000fe4000001ff00 */
[----:B------:R-:W-:Y:S02]  /*77f0*/  CS2R R20, SRZ ;  /* 0x0000000000147805 */ /* 0x000fe4000001ff00 */
[----:B------:R-:W-:Y:S02]  /*7800*/  CS2R R30, SRZ ;  /* 0x00000000001e7805 */ /* 0x000fe4000001ff00 */
[----:B------:R-:W-:-:S02]  /*7810*/  CS2R R10, SRZ ;  /* 0x00000000000a7805 */ /* 0x000fc4000001ff00 */
[----:B------:R-:W-:Y:S02]  /*7820*/  ISETP.GE.AND P0, PT, R4, R28, PT ;  /* 0x0000001c0400720c */ /* 0x000fe40003f06270 */
[----:B------:R-:W-:Y:S02]  /*7830*/  CS2R R12, SRZ ;  /* 0x00000000000c7805 */ /* 0x000fe4000001ff00 */
[----:B------:R-:W-:Y:S02]  /*7840*/  CS2R R24, SRZ ;  /* 0x0000000000187805 */ /* 0x000fe4000001ff00 */
[----:B-----5:R-:W-:-:S04]  /*7850*/  LEA.HI R5, R6, R6, RZ, 0x1 ;  /* 0x0000000606057211 */ /* 0x020fc800078f08ff */
[----:B------:R-:W-:-:S05]  /*7860*/  LOP3.LUT R5, R5, 0xfffffffe, RZ, 0xc0, !PT ;  /* 0xfffffffe05057812 */ /* 0x000fca00078ec0ff */
[----:B------:R-:W-:-:S05]  /*7870*/  IMAD.IADD R5, R6, 0x1, -R5 ;  /* 0x0000000106057824 */ /* 0x000fca00078e0a05 */
[----:B------:R-:W-:Y:S01]  /*7880*/  SHF.L.U32 R39, R5, 0x1f, RZ ;  /* 0x0000001f05277819 */ /* 0x000fe200000006ff */
[----:B------:R-:W-:Y:S06]  /*7890*/  @P0 BRA `(.L_x_9261) ;  /* 0x0000000000840947 */ /* 0x000fec0003800000 */
[----:B------:R-:W2:Y:S01]  /*78a0*/  LDL R6, [R1+0x8] ;  /* 0x0000080001067983 */ /* 0x000ea20000100800 */
[----:B------:R-:W-:-:S03]  /*78b0*/  ULDC UR4, c[0x0][0x3f4] ;  /* 0x0000fd0000047ab9 */ /* 0x000fc60000000800 */
[----:B------:R-:W3:Y:S01]  /*78c0*/  LDL R15, [R1+0xc] ;  /* 0x00000c00010f7983 */ /* 0x000ee20000100800 */
[----:B------:R-:W-:Y:S02]  /*78d0*/  ISETP.GE.AND P1, PT, R152, UR4, PT ;  /* 0x0000000498007c0c */ /* 0x000fe4000bf26270 */
[----:B------:R-:W-:Y:S02]  /*78e0*/  CS2R R20, SRZ ;  /* 0x0000000000147805 */ /* 0x000fe4000001ff00 */
[----:B------:R-:W-:Y:S02]  /*78f0*/  CS2R R12, SRZ ;  /* 0x00000000000c7805 */ /* 0x000fe4000001ff00 */
[----:B------:R-:W-:Y:S02]  /*7900*/  CS2R R30, SRZ ;  /* 0x00000000001e7805 */ /* 0x000fe4000001ff00 */
[----:B------:R-:W-:Y:S02]  /*7910*/  CS2R R24, SRZ ;  /* 0x0000000000187805 */ /* 0x000fe4000001ff00 */
[----:B------:R-:W-:-:S03]  /*7920*/  CS2R R10, SRZ ;  /* 0x00000000000a7805 */ /* 0x000fc6000001ff00 */
[----:B-1----:R-:W-:Y:S02]  /*7930*/  @!P1 IADD3 R26, P3, R152, R27, RZ ;  /* 0x0000001b981a9210 */ /* 0x002fe40007f7e0ff */
[----:B------:R-:W-:Y:S02]  /*7940*/  @!P1 SHF.R.S32.HI R5, RZ, 0x1f, R152 ;  /* 0x0000001fff059819 */ /* 0x000fe40000011498 */
[----:B--2---:R-:W-:Y:S02]  /*7950*/  ISETP.GE.AND P2, PT, R6, UR4, PT ;  /* 0x0000000406007c0c */ /* 0x004fe4000bf46270 */
[----:B------:R-:W-:Y:S02]  /*7960*/  SHF.R.S32.HI R7, RZ, 0x1f, R6 ;  /* 0x0000001fff077819 */ /* 0x000fe40000011406 */
[----:B---3--:R-:W-:Y:S02]  /*7970*/  ISETP.GE.AND P0, PT, R15, UR4, PT ;  /* 0x000000040f007c0c */ /* 0x008fe4000bf06270 */
[----:B------:R-:W-:-:S07]  /*7980*/  SHF.R.S32.HI R8, RZ, 0x1f, R15 ;  /* 0x0000001fff087819 */ /* 0x000fce000001140f */
[CC--:B------:R-:W-:Y:S02]  /*7990*/  @!P2 IADD3 R34, P6, R6.reuse, R27.reuse, RZ ;  /* 0x0000001b0622a210 */ /* 0x0c0fe40007fde0ff */
[-C--:B------:R-:W-:Y:S02]  /*79a0*/  @!P2 IADD3 R32, P5, R6, R14.reuse, RZ ;  /* 0x0000000e0620a210 */ /* 0x080fe40007fbe0ff */
[----:B------:R-:W-:Y:S01]  /*79b0*/  @!P0 IADD3 R4, P4, R15, R27, RZ ;  /* 0x0000001b0f048210 */ /* 0x000fe20007f9e0ff */
[--C-:B------:R-:W-:Y:S01]  /*79c0*/  @!P2 IMAD.X R35, R0, 0x1, R7.reuse, P6 ;  /* 0x000000010023a824 */ /* 0x100fe200030e0607 */
[-C--:B------:R-:W-:Y:S01]  /*79d0*/  @!P1 IADD3 R6, P6, R152, R14.reuse, RZ ;  /* 0x0000000e98069210 */ /* 0x080fe20007fde0ff */
[----:B----4-:R-:W-:Y:S01]  /*79e0*/  @!P2 IMAD.X R33, R3, 0x1, R7, P5 ;  /* 0x000000010321a824 */ /* 0x010fe200028e0607 */
[----:B------:R-:W-:Y:S01]  /*79f0*/  @!P0 IADD3 R14, P5, R15, R14, RZ ;  /* 0x0000000e0f0e8210 */ /* 0x000fe20007fbe0ff */
[--C-:B------:R-:W-:Y:S01]  /*7a00*/  @!P1 IMAD.X R27, R0, 0x1, R5.reuse, P3 ;  /* 0x00000001001b9824 */ /* 0x100fe200018e0605 */
[----:B------:R0:W5:Y:S01]  /*7a10*/  @!P2 LD.E.64 R20, desc[UR40][R34.64] ;  /* 0x000000282214a980 */ /* 0x000162000c101b00 */
[----:B------:R-:W-:-:S02]  /*7a20*/  @!P1 IMAD.X R7, R3, 0x1, R5, P6 ;  /* 0x0000000103079824 */ /* 0x000fc400030e0605 */
[--C-:B------:R-:W-:Y:S01]  /*7a30*/  @!P0 IMAD.X R5, R0, 0x1, R8.reuse, P4 ;  /* 0x0000000100058824 */ /* 0x100fe200020e0608 */
[----:B------:R0:W5:Y:S01]  /*7a40*/  @!P2 LD.E.64 R12, desc[UR40][R32.64] ;  /* 0x00000028200ca980 */ /* 0x000162000c101b00 */
[----:B------:R-:W-:Y:S01]  /*7a50*/  @!P0 IMAD.X R15, R3, 0x1, R8, P5 ;  /* 0x00000001030f8824 */ /* 0x000fe200028e0608 */
[----:B------:R-:W-:Y:S02]  /*7a60*/  CS2R R8, SRZ ;  /* 0x0000000000087805 */ /* 0x000fe4000001ff00 */
[----:B------:R0:W5:Y:S04]  /*7a70*/  @!P1 LD.E.64 R30, desc[UR40][R26.64] ;  /* 0x000000281a1e9980 */ /* 0x000168000c101b00 */
[----:B------:R0:W5:Y:S04]  /*7a80*/  @!P1 LD.E.64 R24, desc[UR40][R6.64] ;  /* 0x0000002806189980 */ /* 0x000168000c101b00 */
[----:B------:R0:W5:Y:S04]  /*7a90*/  @!P0 LD.E.64 R8, desc[UR40][R4.64] ;  /* 0x0000002804088980 */ /* 0x000168000c101b00 */
[----:B------:R0:W5:Y:S02]  /*7aa0*/  @!P0 LD.E.64 R10, desc[UR40][R14.64] ;  /* 0x000000280e0a8980 */ /* 0x000164000c101b00 */
.L_x_9261:
[----:B------:R-:W-:Y:S05]  /*7ab0*/  BSYNC B1 ;  /* 0x0000000000017941 */ /* 0x000fea0003800000 */
.L_x_9260:
[----:B------:R-:W1:Y:S01]  /*7ac0*/  SYNCS.PHASECHK.TRANS64.TRYWAIT P0, [R16+URZ+0x19c00], R39 ;  /* 0x019c0027100075a7 */ /* 0x000e62000800017f */
[----:B---3--:R-:W-:Y:S01]  /*7ad0*/  IMAD R0, R29, -0xc0, R28 ;  /* 0xffffff401d007824 */ /* 0x008fe200078e021c */
[----:B------:R-:W-:Y:S04]  /*7ae0*/  BSSY B1, `(.L_x_9262) ;  /* 0x0000004000017945 */ /* 0x000fe80003800000 */
[----:B----4-:R-:W-:-:S04]  /*7af0*/  VIMNMX R3, R0, 0xc0, PT ;  /* 0x000000c000037848 */ /* 0x010fc80003fe0100 */
[----:B------:R-:W-:Y:S01]  /*7b00*/  ISETP.GE.AND P1, PT, R22, R3, PT ;  /* 0x000000031600720c */ /* 0x000fe20003f26270 */
[----:B-1----:R-:W-:-:S12]  /*7b10*/  @!P0 BRA `(.L_x_9263) ;  /* 0x0000013c00b08947 */ /* 0x002fd80003800000 */
.L_x_9465:
[----:B------:R-:W-:Y:S05]  /*7b20*/  BSYNC B1 ;  /* 0x0000000000017941 */ /* 0x000fea0003800000 */
.L_x_9262:
[----:B------:R-:W-:Y:S05]  /*7b30*/  @P1 BRA `(.L_x_9264) ;  /* 0x0000003800c81947 */ /* 0x000fea0003800000 */
[----:B0-----:R-:W3:Y:S01]  /*7b40*/  LDL R4, [R1+0x8] ;  /* 0x0000080001047983 */ /* 0x001ee20000100800 */
[----:B------:R-:W0:Y:S03]  /*7b50*/  LDC R3, c[0x0][0x3f4] ;  /* 0x0000fd00ff037b82 */ /* 0x000e260000000800 */
[----:B------:R-:W4:Y:S01]  /*7b60*/  LDL R0, [R1+0xc] ;  /* 0x00000c0001007983 */ /* 0x000f220000100800 */
[----:B------:R-:W-:Y:S01]  /*7b70*/  BSSY B1, `(.L_x_9265) ;  /* 0x000007b000017945 */ /* 0x000fe20003800000 */
[-C--:B0-----:R-:W-:Y:S02]  /*7b80*/  ISETP.GE.AND P0, PT, R152, R3.reuse, PT ;  /* 0x000000039800720c */ /* 0x081fe40003f06270 */
[-C--:B---3--:R-:W-:Y:S02]  /*7b90*/  ISETP.GE.AND P1, PT, R4, R3.reuse, PT ;  /* 0x000000030400720c */ /* 0x088fe40003f26270 */
[----:B----4-:R-:W-:-:S09]  /*7ba0*/  ISETP.GE.AND P2, PT, R0, R3, PT ;  /* 0x000000030000720c */ /* 0x010fd20003f46270 */
[----:B------:R-:W-:Y:S05]  /*7bb0*/  @P0 BRA `(.L_x_9266) ;  /* 0x0000000400d80947 */ /* 0x000fea0003800000 */
[----:B------:R-:W0:Y:S01]  /*7bc0*/  LDS.128 R4, [R37+0xf000] ;  /* 0x00f0000025047984 */ /* 0x000e220000000c00 */
[----:B-----5:R-:W-:Y:S02]  /*7bd0*/  SHF.R.U32.HI R15, RZ, 0x8, R31 ;  /* 0x00000008ff0f7819 */ /* 0x020fe4000001161f */
[----:B--2---:R-:W-:Y:S02]  /*7be0*/  LOP3.LUT R14, R31, 0xff, RZ, 0xc0, !PT ;  /* 0x000000ff1f0e7812 */ /* 0x004fe400078ec0ff */
[----:B------:R-:W-:Y:S02]  /*7bf0*/  LOP3.LUT R15, R15, 0xff, RZ, 0xc0, !PT ;  /* 0x000000ff0f0f7812 */ /* 0x000fe400078ec0ff */
[----:B------:R-:W-:Y:S02]  /*7c00*/  SHF.R.U32.HI R29, RZ, 0x8, R25 ;  /* 0x00000008ff1d7819 */ /* 0x000fe40000011619 */
[----:B------:R-:W-:Y:S02]  /*7c10*/  SHF.R.U32.HI R3, RZ, 0x8, R30 ;  /* 0x00000008ff037819 */ /* 0x000fe4000001161e */
[----:B------:R-:W-:-:S02]  /*7c20*/  PRMT R14, R15, 0x7604, R14 ;  /* 0x000076040f0e7816 */ /* 0x000fc4000000000e */
[----:B------:R-:W-:Y:S02]  /*7c30*/  LOP3.LUT R26, R25, 0xff, RZ, 0xc0, !PT ;  /* 0x000000ff191a7812 */ /* 0x000fe400078ec0ff */
[----:B------:R-:W-:Y:S02]  /*7c40*/  LOP3.LUT R29, R29, 0xff, RZ, 0xc0, !PT ;  /* 0x000000ff1d1d7812 */ /* 0x000fe400078ec0ff */
[----:B------:R-:W-:Y:S02]  /*7c50*/  SHF.R.U32.HI R28, RZ, 0x10, R25 ;  /* 0x00000010ff1c7819 */ /* 0x000fe40000011619 */
[----:B------:R-:W-:Y:S02]  /*7c60*/  LOP3.LUT R0, R30, 0xff, RZ, 0xc0, !PT ;  /* 0x000000ff1e007812 */ /* 0x000fe400078ec0ff */
[----:B------:R-:W-:Y:S02]  /*7c70*/  LOP3.LUT R3, R3, 0xff, RZ, 0xc0, !PT ;  /* 0x000000ff03037812 */ /* 0x000fe400078ec0ff */
[----:B------:R-:W-:-:S02]  /*7c80*/  SHF.R.U32.HI R32, RZ, 0x10, R31 ;  /* 0x00000010ff207819 */ /* 0x000fc4000001161f */
[----:B------:R-:W-:Y:S02]  /*7c90*/  SHF.R.U32.HI R15, RZ, 0x8, R24 ;  /* 0x00000008ff0f7819 */ /* 0x000fe40000011618 */
[----:B------:R-:W-:Y:S01]  /*7ca0*/  PRMT R26, R29, 0x7604, R26 ;  /* 0x000076041d1a7816 */ /* 0x000fe2000000001a */
[----:B------:R-:W-:Y:S01]  /*7cb0*/  IMAD.U32 R29, R28, 0x10000, RZ ;  /* 0x000100001c1d7824 */ /* 0x000fe200078e00ff */
[----:B------:R-:W-:Y:S02]  /*7cc0*/  PRMT R3, R3, 0x7604, R0 ;  /* 0x0000760403037816 */ /* 0x000fe40000000000 */
[----:B------:R-:W-:Y:S01]  /*7cd0*/  LOP3.LUT R27, R15, 0xff, RZ, 0xc0, !PT ;  /* 0x000000ff0f1b7812 */ /* 0x000fe200078ec0ff */
        /* <DEDUP_REMOVED lines=10> */
[----:B0-----:R-:W-:Y:S02]  /*7d80*/  F2FP.F16.E4M3.UNPACK_B R0, R6.H1 ;  /* 0x00000006ff00723e */ /* 0x001fe400030006ff */
[----:B------:R-:W-:Y:S02]  /*7d90*/  LOP3.LUT R29, R27, 0xff000000, R24, 0xf8, !PT ;  /* 0xff0000001b1d7812 */ /* 0x000fe400078ef818 */
[----:B------:R-:W-:Y:S01]  /*7da0*/  F2FP.F16.E4M3.UNPACK_B R31, R32 ;  /* 0x00000020ff1f723e */ /* 0x000fe200020006ff */
[--C-:B------:R-:W-:Y:S01]  /*7db0*/  HADD2.F32 R15, -RZ, R0.reuse.H1_H1 ;  /* 0x30000000ff0f7230 */ /* 0x100fe20000004100 */
[----:B------:R-:W-:Y:S01]  /*7dc0*/  F2FP.F16.E4M3.UNPACK_B R27, R30 ;  /* 0x0000001eff1b723e */ /* 0x000fe200020006ff */
[----:B------:R-:W-:Y:S01]  /*7dd0*/  HADD2.F32 R14, -RZ, R0.H0_H0 ;  /* 0x20000000ff0e7230 */ /* 0x000fe20000004100 */
[----:B------:R-:W-:Y:S01]  /*7de0*/  F2FP.F16.E4M3.UNPACK_B R3, R6 ;  /* 0x00000006ff03723e */ /* 0x000fe200020006ff */
[----:B------:R-:W-:Y:S01]  /*7df0*/  HADD2.F32 R33, -RZ, R31.H1_H1 ;  /* 0x3000001fff217230 */ /* 0x000fe20000004100 */
[-C--:B------:R-:W-:Y:S01]  /*7e00*/  F2FP.F16.E4M3.UNPACK_B R24, R7.reuse ;  /* 0x00000007ff18723e */ /* 0x080fe200020006ff */
[----:B------:R-:W-:Y:S01]  /*7e10*/  HADD2.F32 R28, -RZ, R27.H1_H1 ;  /* 0x3000001bff1c7230 */ /* 0x000fe20000004100 */
[----:B------:R-:W-:-:S02]  /*7e20*/  F2FP.F16.E4M3.UNPACK_B R25, R7.H1 ;  /* 0x00000007ff19723e */ /* 0x000fc400030006ff */
[C---:B------:R-:W-:Y:S01]  /*7e30*/  FMUL.FTZ R35, R15.reuse, R33 ;  /* 0x000000210f237220 */ /* 0x040fe20000410000 */
[-C--:B------:R-:W-:Y:S01]  /*7e40*/  F2FP.F16.E4M3.UNPACK_B R6, R5.reuse ;  /* 0x00000005ff06723e */ /* 0x080fe200020006ff */
[-C--:B------:R-:W-:Y:S01]  /*7e50*/  FMUL.FTZ R34, R15, R28.reuse ;  /* 0x0000001c0f227220 */ /* 0x080fe20000410000 */
[----:B------:R-:W-:Y:S01]  /*7e60*/  F2FP.F16.E4M3.UNPACK_B R7, R5.H1 ;  /* 0x00000005ff07723e */ /* 0x000fe200030006ff */
[C---:B------:R-:W-:Y:S01]  /*7e70*/  FFMA.FTZ R35, R14.reuse, R28, -R35 ;  /* 0x0000001c0e237223 */ /* 0x040fe20000010823 */
[----:B------:R-:W-:Y:S02]  /*7e80*/  HADD2.F32 R28, -RZ, R31.H0_H0 ;  /* 0x2000001fff1c7230 */ /* 0x000fe40000004100 */
        /* <DEDUP_REMOVED lines=8> */
[-C--:B------:R-:W-:Y:S01]  /*7f10*/  FMUL.FTZ R27, R5, R14.reuse ;  /* 0x0000000e051b7220 */ /* 0x080fe20000410000 */
[----:B------:R-:W-:Y:S02]  /*7f20*/  HADD2.F32 R5, -RZ, R24.H1_H1 ;  /* 0x30000018ff057230 */ /* 0x000fe40000004100 */
[C---:B------:R-:W-:Y:S01]  /*7f30*/  FFMA.FTZ R34, R3.reuse, R14, -R34 ;  /* 0x0000000e03227223 */ /* 0x040fe20000010822 */
[----:B------:R-:W-:Y:S02]  /*7f40*/  HADD2.F32 R14, -RZ, R30.H0_H0 ;  /* 0x2000001eff0e7230 */ /* 0x000fe40000004100 */
[----:B------:R-:W-:Y:S01]  /*7f50*/  FFMA.FTZ R33, R3, R28, R27 ;  /* 0x0000001c03217223 */ /* 0x000fe2000001001b */
[----:B------:R-:W-:-:S02]  /*7f60*/  HADD2.F32 R24, -RZ, R24.H0_H0 ;  /* 0x20000018ff187230 */ /* 0x000fc40000004100 */
[CC--:B------:R-:W-:Y:S01]  /*7f70*/  FMUL.FTZ R27, R5.reuse, R15.reuse ;  /* 0x0000000f051b7220 */ /* 0x0c0fe20000410000 */
[----:B------:R-:W-:Y:S02]  /*7f80*/  HADD2.F32 R32, -RZ, R32.H1_H1 ;  /* 0x30000020ff207230 */ /* 0x000fe40000004100 */
[-C--:B------:R-:W-:Y:S01]  /*7f90*/  FMUL.FTZ R5, R5, R14.reuse ;  /* 0x0000000e05057220 */ /* 0x080fe20000410000 */
[--C-:B------:R-:W-:Y:S02]  /*7fa0*/  HADD2.F32 R3, -RZ, R25.reuse.H1_H1 ;  /* 0x30000019ff037230 */ /* 0x100fe40000004100 */
[C---:B-1----:R-:W-:Y:S01]  /*7fb0*/  FFMA.FTZ R39, R24.reuse, R14, -R27 ;  /* 0x0000000e18277223 */ /* 0x042fe2000001081b */
[----:B------:R-:W-:Y:S02]  /*7fc0*/  HADD2.F32 R30, -RZ, R30.H1_H1 ;  /* 0x3000001eff1e7230 */ /* 0x000fe40000004100 */
[----:B------:R-:W-:Y:S01]  /*7fd0*/  FFMA.FTZ R40, R24, R15, R5 ;  /* 0x0000000f18287223 */ /* 0x000fe20000010005 */
[----:B------:R-:W-:-:S02]  /*7fe0*/  HADD2.F32 R25, -RZ, R25.H0_H0 ;  /* 0x20000019ff197230 */ /* 0x000fc40000004100 */
[C---:B------:R-:W-:Y:S01]  /*7ff0*/  FMUL.FTZ R14, R3.reuse, R32 ;  /* 0x00000020030e7220 */ /* 0x040fe20000410000 */
[----:B------:R-:W-:Y:S01]  /*8000*/  F2FP.F16.E4M3.UNPACK_B R0, R4 ;  /* 0x00000004ff00723e */ /* 0x000fe200020006ff */
[-C--:B------:R-:W-:Y:S01]  /*8010*/  FMUL.FTZ R24, R3, R30.reuse ;  /* 0x0000001e03187220 */ /* 0x080fe20000410000 */
[-C--:B------:R-:W-:Y:S01]  /*8020*/  F2FP.F16.E4M3.UNPACK_B R15, R29.reuse ;  /* 0x0000001dff0f723e */ /* 0x080fe200020006ff */
[C---:B------:R-:W-:Y:S01]  /*8030*/  FFMA.FTZ R30, R25.reuse, R30, -R14 ;  /* 0x0000001e191e7223 */ /* 0x040fe2000001080e */
[----:B------:R-:W-:Y:S01]  /*8040*/  F2FP.F16.E4M3.UNPACK_B R4, R4.H1 ;  /* 0x00000004ff04723e */ /* 0x000fe200030006ff */
[----:B------:R-:W-:Y:S01]  /*8050*/  FFMA.FTZ R41, R25, R32, R24 ;  /* 0x0000002019297223 */ /* 0x000fe20000010018 */
[-C--:B------:R-:W-:Y:S01]  /*8060*/  F2FP.F16.E4M3.UNPACK_B R14, R26.reuse ;  /* 0x0000001aff0e723e */ /* 0x080fe200020006ff */
[--C-:B------:R-:W-:Y:S01]  /*8070*/  HADD2.F32 R27, -RZ, R15.reuse.H1_H1 ;  /* 0x3000000fff1b7230 */ /* 0x100fe20000004100 */
[----:B------:R-:W-:Y:S01]  /*8080*/  F2FP.F16.E4M3.UNPACK_B R26, R26.H1 ;  /* 0x0000001aff1a723e */ /* 0x000fe200030006ff */
[----:B------:R-:W-:Y:S01]  /*8090*/  HADD2.F32 R24, -RZ, R15.H0_H0 ;  /* 0x2000000fff187230 */ /* 0x000fe20000004100 */
[----:B------:R-:W-:Y:S01]  /*80a0*/  F2FP.F16.E4M3.UNPACK_B R29, R29.H1 ;  /* 0x0000001dff1d723e */ /* 0x000fe200030006ff */
[----:B------:R-:W-:-:S02]  /*80b0*/  HADD2.F32 R5, -RZ, R4.H1_H1 ;  /* 0x30000004ff057230 */ /* 0x000fc40000004100 */
[----:B------:R-:W-:Y:S02]  /*80c0*/  HADD2.F32 R15, -RZ, R14.H1_H1 ;  /* 0x3000000eff0f7230 */ /* 0x000fe40000004100 */
[----:B------:R-:W-:Y:S02]  /*80d0*/  HADD2.F32 R3, -RZ, R0.H1_H1 ;  /* 0x30000000ff037230 */ /* 0x000fe40000004100 */
[C---:B------:R-:W-:Y:S01]  /*80e0*/  FMUL.FTZ R25, R5.reuse, R27 ;  /* 0x0000001b05197220 */ /* 0x040fe20000410000 */
        /* <DEDUP_REMOVED lines=10> */
[----:B------:R-:W-:Y:S02]  /*8190*/  HADD2.F32 R4, -RZ, R26.H1_H1 ;  /* 0x3000001aff047230 */ /* 0x000fe40000004100 */
[----:B------:R-:W-:Y:S02]  /*81a0*/  HADD2.F32 R3, -RZ, R7.H1_H1 ;  /* 0x30000007ff037230 */ /* 0x000fe40000004100 */
[--C-:B------:R-:W-:Y:S02]  /*81b0*/  HADD2.F32 R14, -RZ, R29.reuse.H1_H1 ;  /* 0x3000001dff0e7230 */ /* 0x100fe40000004100 */
[----:B------:R-:W-:-:S02]  /*81c0*/  HADD2.F32 R29, -RZ, R29.H0_H0 ;  /* 0x2000001dff1d7230 */ /* 0x000fc40000004100 */
[C---:B------:R-:W-:Y:S01]  /*81d0*/  FMUL.FTZ R27, R3.reuse, R4 ;  /* 0x00000004031b7220 */ /* 0x040fe20000410000 */
[----:B------:R-:W-:Y:S02]  /*81e0*/  HADD2.F32 R0, -RZ, R6.H1_H1 ;  /* 0x30000006ff007230 */ /* 0x000fe40000004100 */
        /* <DEDUP_REMOVED lines=19> */
.L_x_9266:
[----:B------:R-:W-:Y:S05]  /*8320*/  BSYNC B1 ;  /* 0x0000000000017941 */ /* 0x000fea0003800000 */
.L_x_9265:
[----:B------:R-:W-:Y:S04]  /*8330*/  BSSY B1, `(.L_x_9267) ;  /* 0x000007c000017945 */ /* 0x000fe80003800000 */
[----:B------:R-:W-:Y:S05]  /*8340*/  @P1 BRA `(.L_x_9268) ;  /* 0x0000000400e81947 */ /* 0x000fea0003800000 */
[----:B0-----:R-:W0:Y:S01]  /*8350*/  LDS.128 R4, [R37+0x10800] ;  /* 0x0108000025047984 */ /* 0x001e220000000c00 */
[----:B--2--5:R-:W-:Y:S02]  /*8360*/  SHF.R.U32.HI R14, RZ, 0x8, R21 ;  /* 0x00000008ff0e7819 */ /* 0x024fe40000011615 */
        /* <DEDUP_REMOVED lines=120> */
.L_x_9268:
[----:B------:R-:W-:Y:S05]  /*8af0*/  BSYNC B1 ;  /* 0x0000000000017941 */ /* 0x000fea0003800000 */
.L_x_9267:
[----:B------:R-:W-:Y:S05]  /*8b00*/  @P2 BRA `(.L_x_9264) ;  /* 0x0000002800d42947 */ /* 0x000fea0003800000 */
        /* <DEDUP_REMOVED lines=8> */
[----:B--2---:R-:W-:Y:S02]  /*8b90*/  LOP3.LUT R14, R11, 0xff, RZ, 0xc0, !PT ;  /* 0x000000ff0b0e7812 */ /* 0x004fe400078ec0ff */
        /* <DEDUP_REMOVED lines=110> */
.L_x_9258:
[----:B------:R-:W-:-:S03]  /*9280*/  UMOV UR4, 0xffffffff ;  /* 0xffffffff00047882 */ /* 0x000fc60000000000 */
[----:B------:R-:W-:Y:S05]  /*9290*/  BRA.DIV UR4, `(.L_x_9269) ;  /* 0x0000012604e47947 */ /* 0x000fea000b800000 */
[----:B------:R0:W1:Y:S04]  /*92a0*/  SHFL.IDX PT, R3, R26, RZ, 0x1e1f ;  /* 0x001e1fff1a037589 */ /* 0x00006800000e0000 */
[----:B------:R0:W2:Y:S04]  /*92b0*/  SHFL.IDX PT, R31, R30, RZ, 0x1e1f ;  /* 0x001e1fff1e1f7589 */ /* 0x0000a800000e0000 */
[----:B------:R0:W3:Y:S04]  /*92c0*/  SHFL.IDX PT, R0, R25, RZ, 0x1e1f ;  /* 0x001e1fff19007589 */ /* 0x0000e800000e0000 */
[----:B------:R0:W4:Y:S02]  /*92d0*/  SHFL.IDX PT, R20, R28, RZ, 0x1e1f ;  /* 0x001e1fff1c147589 */ /* 0x00012400000e0000 */
.L_x_9471:
        /* <DEDUP_REMOVED lines=12> */
[----:B------:R-:W-:Y:S02]  /*93a0*/  LOP3.LUT R8, R5, 0xfffffffe, RZ, 0xc0, !PT ;  /* 0xfffffffe05087812 */ /* 0x000fe400078ec0ff */
[----:B------:R-:W-:-:S03]  /*93b0*/  CS2R R4, SRZ ;  /* 0x0000000000047805 */ /* 0x000fc6000001ff00 */
[----:B------:R-:W-:Y:S01]  /*93c0*/  IMAD.IADD R21, R9, 0x1, -R8 ;  /* 0x0000000109157824 */ /* 0x000fe200078e0a08 */
[----:B------:R-:W-:-:S04]  /*93d0*/  CS2R R8, SRZ ;  /* 0x0000000000087805 */ /* 0x000fc8000001ff00 */
[----:B------:R-:W-:Y:S01]  /*93e0*/  SHF.L.U32 R21, R21, 0x1f, RZ ;  /* 0x0000001f15157819 */ /* 0x000fe200000006ff */
[----:B------:R-:W-:Y:S06]  /*93f0*/  @P0 BRA `(.L_x_9271) ;  /* 0x0000000000700947 */ /* 0x000fec0003800000 */
[----:B------:R-:W2:Y:S01]  /*9400*/  LDL R30, [R1+0x6c] ;  /* 0x00006c00011e7983 */ /* 0x000ea20000100800 */
[C---:B------:R-:W-:Y:S01]  /*9410*/  VIADD R4, R18.reuse, 0x20 ;  /* 0x0000002012047836 */ /* 0x040fe20000000000 */
[----:B------:R-:W-:Y:S01]  /*9420*/  ULDC UR4, c[0x0][0x3f4] ;  /* 0x0000fd0000047ab9 */ /* 0x000fe20000000800 */
[----:B------:R-:W-:Y:S02]  /*9430*/  CS2R R24, SRZ ;  /* 0x0000000000187805 */ /* 0x000fe4000001ff00 */
[----:B------:R-:W-:Y:S02]  /*9440*/  ISETP.GE.AND P4, PT, R18, UR4, PT ;  /* 0x0000000412007c0c */ /* 0x000fe4000bf86270 */
[----:B------:R-:W-:Y:S02]  /*9450*/  CS2R R26, SRZ ;  /* 0x00000000001a7805 */ /* 0x000fe4000001ff00 */
[----:B------:R-:W-:Y:S02]  /*9460*/  ISETP.GE.AND P5, PT, R4, UR4, PT ;  /* 0x0000000404007c0c */ /* 0x000fe4000bfa6270 */
[----:B------:R-:W-:-:S02]  /*9470*/  CS2R R12, SRZ ;  /* 0x00000000000c7805 */ /* 0x000fc4000001ff00 */
[----:B------:R-:W-:Y:S02]  /*9480*/  CS2R R14, SRZ ;  /* 0x00000000000e7805 */ /* 0x000fe4000001ff00 */
[----:B------:R-:W-:Y:S02]  /*9490*/  CS2R R8, SRZ ;  /* 0x0000000000087805 */ /* 0x000fe4000001ff00 */
[----:B------:R-:W-:Y:S02]  /*94a0*/  CS2R R10, SRZ ;  /* 0x00000000000a7805 */ /* 0x000fe4000001ff00 */
[----:B------:R-:W-:Y:S02]  /*94b0*/  CS2R R6, SRZ ;  /* 0x0000000000067805 */ /* 0x000fe4000001ff00 */
[----:B------:R-:W-:Y:S02]  /*94c0*/  @!P4 SHF.R.S32.HI R5, RZ, 0x1f, R18 ;  /* 0x0000001fff05c819 */ /* 0x000fe40000011412 */
[----:B-1----:R-:W-:-:S05]  /*94d0*/  @!P4 IADD3 R38, P0, R18, R3, RZ ;  /* 0x000000031226c210 */ /* 0x002fca0007f1e0ff */
[----:B---3--:R-:W-:-:S05]  /*94e0*/  @!P4 IMAD.X R39, R0, 0x1, R5, P0 ;  /* 0x000000010027c824 */ /* 0x008fca00000e0605 */
[----:B------:R0:W5:Y:S01]  /*94f0*/  @!P4 LD.E.128 R24, desc[UR40][R38.64] ;  /* 0x000000282618c980 */ /* 0x000162000c101d00 */
[----:B--2---:R-:W-:Y:S01]  /*9500*/  @!P5 IMAD.SHL.U32 R4, R30, 0x10, RZ ;  /* 0x000000101e04d824 */ /* 0x004fe200078e00ff */
[----:B------:R-:W-:-:S04]  /*9510*/  @!P4 IADD3 R30, P1, R18, R31, RZ ;  /* 0x0000001f121ec210 */ /* 0x000fc80007f3e0ff */
[-C--:B------:R-:W-:Y:S02]  /*9520*/  @!P5 IADD3 R32, P2, R3, R4.reuse, RZ ;  /* 0x000000040320d210 */ /* 0x080fe40007f5e0ff */
[----:B------:R-:W-:Y:S01]  /*9530*/  @!P5 IADD3 R34, P3, R31, R4, RZ ;  /* 0x000000041f22d210 */ /* 0x000fe20007f7e0ff */
[----:B----4-:R-:W-:Y:S01]  /*9540*/  @!P4 IMAD.X R31, R20, 0x1, R5, P1 ;  /* 0x00000001141fc824 */ /* 0x010fe200008e0605 */
[----:B------:R-:W-:Y:S02]  /*9550*/  @!P5 SHF.R.S32.HI R3, RZ, 0x1f, R4 ;  /* 0x0000001fff03d819 */ /* 0x000fe40000011404 */
[----:B------:R-:W-:Y:S02]  /*9560*/  CS2R R4, SRZ ;  /* 0x0000000000047805 */ /* 0x000fe4000001ff00 */
[----:B------:R0:W5:Y:S01]  /*9570*/  @!P4 LD.E.128 R12, desc[UR40][R30.64] ;  /* 0x000000281e0cc980 */ /* 0x000162000c101d00 */
[--C-:B------:R-:W-:Y:S02]  /*9580*/  @!P5 IMAD.X R33, R0, 0x1, R3.reuse, P2 ;  /* 0x000000010021d824 */ /* 0x100fe400010e0603 */
[----:B------:R-:W-:-:S03]  /*9590*/  @!P5 IMAD.X R35, R20, 0x1, R3, P3 ;  /* 0x000000011423d824 */ /* 0x000fc600018e0603 */
[----:B------:R0:W5:Y:S04]  /*95a0*/  @!P5 LD.E.128 R8, desc[UR40][R32.64] ;  /* 0x000000282008d980 */ /* 0x000168000c101d00 */
[----:B------:R0:W5:Y:S02]  /*95b0*/  @!P5 LD.E.128 R4, desc[UR40][R34.64] ;  /* 0x000000282204d980 */ /* 0x000164000c101d00 */
.L_x_9271:
[----:B------:R-:W-:Y:S05]  /*95c0*/  BSYNC B1 ;  /* 0x0000000000017941 */ /* 0x000fea0003800000 */
.L_x_9270:
[----:B------:R-:W2:Y:S01]  /*95d0*/  SYNCS.PHASECHK.TRANS64.TRYWAIT P0, [R16+URZ+0x19c00], R21 ;  /* 0x019c0015100075a7 */ /* 0x000ea2000800017f */
[----:B---3--:R-:W-:Y:S01]  /*95e0*/  IMAD R0, R29, -0xc0, R28 ;  /* 0xffffff401d007824 */ /* 0x008fe200078e021c */
[----:B------:R-:W-:Y:S04]  /*95f0*/  BSSY B1, `(.L_x_9272) ;  /* 0x0000004000017945 */ /* 0x000fe80003800000 */
[----:B-1----:R-:W-:-:S04]  /*9600*/  VIMNMX R3, R0, 0xc0, PT ;  /* 0x000000c000037848 */ /* 0x002fc80003fe0100 */
[----:B------:R-:W-:Y:S01]  /*9610*/  ISETP.GE.AND P1, PT, R22, R3, PT ;  /* 0x000000031600720c */ /* 0x000fe20003f26270 */
[----:B--2---:R-:W-:-:S12]  /*9620*/  @!P0 BRA `(.L_x_9273) ;  /* 0x0000012400748947 */ /* 0x004fd80003800000 */
.L_x_9472:
[----:B------:R-:W-:Y:S05]  /*9630*/  BSYNC B1 ;  /* 0x0000000000017941 */ /* 0x000fea0003800000 */
.L_x_9272:
[----:B------:R-:W-:Y:S05]  /*9640*/  @P1 BRA `(.L_x_9264) ;  /* 0x0000002000041947 */ /* 0x000fea0003800000 */
[----:B------:R2:W5:Y:S01]  /*9650*/  LDL R62, [R1+0x10] ;  /* 0x00001000013e7983 */ /* 0x0005620000100800 */
[----:B------:R-:W3:Y:S01]  /*9660*/  LDC R3, c[0x0][0x3f4] ;  /* 0x0000fd00ff037b82 */ /* 0x000ee20000000800 */
[C---:B------:R-:W-:Y:S01]  /*9670*/  VIADD R0, R18.reuse, 0x20 ;  /* 0x0000002012007836 */ /* 0x040fe20000000000 */
[----:B------:R-:W-:Y:S01]  /*9680*/  BSSY B1, `(.L_x_9274) ;  /* 0x00000fe000017945 */ /* 0x000fe20003800000 */
[----:B------:R-:W-:Y:S02]  /*9690*/  SHF.R.U32.HI R60, RZ, 0x3, R157 ;  /* 0x00000003ff3c7819 */ /* 0x000fe4000001169d */
[-C--:B---3--:R-:W-:Y:S02]  /*96a0*/  ISETP.GE.AND P0, PT, R18, R3.reuse, PT ;  /* 0x000000031200720c */ /* 0x088fe40003f06270 */
[----:B------:R-:W-:-:S11]  /*96b0*/  ISETP.GE.AND P1, PT, R0, R3, PT ;  /* 0x000000030000720c */ /* 0x000fd60003f26270 */
[----:B--2---:R-:W-:Y:S05]  /*96c0*/  @P0 BRA `(.L_x_9275) ;  /* 0x0000000c00e40947 */ /* 0x004fea0003800000 */
[----:B0-----:R-:W0:Y:S01]  /*96d0*/  S2R R30, SR_TID.X ;  /* 0x00000000001e7919 */ /* 0x001e220000002100 */
[----:B----45:R-:W-:Y:S02]  /*96e0*/  SHF.R.U32.HI R20, RZ, 0x8, R24 ;  /* 0x00000008ff147819 */ /* 0x030fe40000011618 */
[----:B------:R-:W-:Y:S02]  /*96f0*/  LOP3.LUT R0, R24, 0xff, RZ, 0xc0, !PT ;  /* 0x000000ff18007812 */ /* 0x000fe400078ec0ff */
[----:B-1----:R-:W-:Y:S02]  /*9700*/  LOP3.LUT R21, R20, 0xff, RZ, 0xc0, !PT ;  /* 0x000000ff14157812 */ /* 0x002fe400078ec0ff */
[----:B------:R-:W-:Y:S02]  /*9710*/  LOP3.LUT R20, R26, 0xff, RZ, 0xc0, !PT ;  /* 0x000000ff1a147812 */ /* 0x000fe400078ec0ff */
[----:B------:R-:W-:Y:S02]  /*9720*/  PRMT R39, R21, 0x7604, R0 ;  /* 0x0000760415277816 */ /* 0x000fe40000000000 */
[----:B------:R-:W-:-:S02]  /*9730*/  SHF.R.U32.HI R29, RZ, 0x8, R25 ;  /* 0x00000008ff1d7819 */ /* 0x000fc40000011619 */
[----:B------:R-:W-:Y:S02]  /*9740*/  LOP3.LUT R28, R25, 0xff, RZ, 0xc0, !PT ;  /* 0x000000ff191c7812 */ /* 0x000fe400078ec0ff */
[----:B------:R-:W-:Y:S02]  /*9750*/  LOP3.LUT R29, R29, 0xff, RZ, 0xc0, !PT ;  /* 0x000000ff1d1d7812 */ /* 0x000fe400078ec0ff */
[----:B------:R-:W-:Y:S02]  /*9760*/  SHF.R.U32.HI R21, RZ, 0x8, R12 ;  /* 0x00000008ff157819 */ /* 0x000fe4000001160c */
[----:B------:R-:W-:Y:S02]  /*9770*/  PRMT R38, R29, 0x7604, R28 ;  /* 0x000076041d267816 */ /* 0x000fe4000000001c */
[----:B------:R-:W-:Y:S02]  /*9780*/  LOP3.LUT R33, R21, 0xff, RZ, 0xc0, !PT ;  /* 0x000000ff15217812 */ /* 0x000fe400078ec0ff */
[----:B------:R-:W-:-:S02]  /*9790*/  SHF.R.U32.HI R29, RZ, 0x8, R27 ;  /* 0x00000008ff1d7819 */ /* 0x000fc4000001161b */
[----:B------:R-:W-:Y:S02]  /*97a0*/  LOP3.LUT R28, R27, 0xff, RZ, 0xc0, !PT ;  /* 0x000000ff1b1c7812 */ /* 0x000fe400078ec0ff */
[----:B------:R-:W-:Y:S02]  /*97b0*/  LOP3.LUT R29, R29, 0xff, RZ, 0xc0, !PT ;  /* 0x000000ff1d1d7812 */ /* 0x000fe400078ec0ff */
[----:B------:R-:W-:Y:S02]  /*97c0*/  SHF.R.U32.HI R40, RZ, 0x8, R13 ;  /* 0x00000008ff287819 */ /* 0x000fe4000001160d */
[----:B------:R-:W-:Y:S01]  /*97d0*/  SHF.R.U32.HI R45, RZ, 0x8, R15 ;  /* 0x00000008ff2d7819 */ /* 0x000fe2000001160f */
[----:B0-----:R-:W-:Y:S01]  /*97e0*/  VIADD R31, R30, 0xffffff80 ;  /* 0xffffff801e1f7836 */ /* 0x001fe20000000000 */
[----:B------:R-:W-:Y:S02]  /*97f0*/  SHF.R.U32.HI R30, RZ, 0x8, R26 ;  /* 0x00000008ff1e7819 */ /* 0x000fe4000001161a */
[----:B------:R-:W-:-:S02]  /*9800*/  LOP3.LUT R44, R15, 0xff, RZ, 0xc0, !PT ;  /* 0x000000ff0f2c7812 */ /* 0x000fc400078ec0ff */
[----:B------:R-:W-:Y:S02]  /*9810*/  LEA.HI R32, R31, R31, RZ, 0x1 ;  /* 0x0000001f1f207211 */ /* 0x000fe400078f08ff */
[----:B------:R-:W-:Y:S02]  /*9820*/  LOP3.LUT R40, R40, 0xff, RZ, 0xc0, !PT ;  /* 0x000000ff28287812 */ /* 0x000fe400078ec0ff */
[----:B------:R-:W-:Y:S02]  /*9830*/  LOP3.LUT R32, R32, 0xfffffffe, RZ, 0xc0, !PT ;  /* 0xfffffffe20207812 */ /* 0x000fe400078ec0ff */
[----:B------:R-:W-:Y:S02]  /*9840*/  LOP3.LUT R45, R45, 0xff, RZ, 0xc0, !PT ;  /* 0x000000ff2d2d7812 */ /* 0x000fe400078ec0ff */
[----:B------:R-:W-:Y:S01]  /*9850*/  SHF.R.U32.HI R49, RZ, 0x10, R13 ;  /* 0x00000010ff317819 */ /* 0x000fe2000001160d */
[----:B------:R-:W-:Y:S01]  /*9860*/  IMAD.IADD R32, R31, 0x1, -R32 ;  /* 0x000000011f207824 */ /* 0x000fe200078e0a20 */
[----:B------:R-:W-:-:S02]  /*9870*/  LOP3.LUT R31, R30, 0xff, RZ, 0xc0, !PT ;  /* 0x000000ff1e1f7812 */ /* 0x000fc400078ec0ff */
[----:B------:R-:W-:Y:S01]  /*9880*/  SHF.R.U32.HI R42, RZ, 0x8, R14 ;  /* 0x00000008ff2a7819 */ /* 0x000fe2000001160e */
[----:B------:R-:W-:Y:S01]  /*9890*/  IMAD.U32 R49, R49, 0x10000, RZ ;  /* 0x0001000031317824 */ /* 0x000fe200078e00ff */
[----:B------:R-:W-:Y:S02]  /*98a0*/  LEA.HI R0, R3, R32, RZ, 0x1c ;  /* 0x0000002003007211 */ /* 0x000fe400078fe0ff */
[----:B------:R-:W-:Y:S02]  /*98b0*/  PRMT R43, R31, 0x7604, R20 ;  /* 0x000076041f2b7816 */ /* 0x000fe40000000014 */
[C---:B------:R-:W-:Y:S01]  /*98c0*/  LEA.HI R20, R0.reuse, R0, RZ, 0x1 ;  /* 0x0000000000147211 */ /* 0x040fe200078f08ff */
[----:B------:R-:W-:Y:S01]  /*98d0*/  IMAD.SHL.U32 R0, R0, 0x10, RZ ;  /* 0x0000001000007824 */ /* 0x000fe200078e00ff */
[----:B------:R-:W-:Y:S02]  /*98e0*/  LOP3.LUT R32, R12, 0xff, RZ, 0xc0, !PT ;  /* 0x000000ff0c207812 */ /* 0x000fe400078ec0ff */
[----:B------:R-:W-:-:S02]  /*98f0*/  SHF.R.S32.HI R20, RZ, 0x1, R20 ;  /* 0x00000001ff147819 */ /* 0x000fc40000011414 */
[----:B------:R-:W-:Y:S02]  /*9900*/  LOP3.LUT R0, R157, 0x10, R0, 0xf8, !PT ;  /* 0x000000109d007812 */ /* 0x000fe400078ef800 */
[----:B------:R-:W-:Y:S01]  /*9910*/  PRMT R47, R33, 0x7604, R32 ;  /* 0x00007604212f7816 */ /* 0x000fe20000000020 */
[----:B------:R-:W-:Y:S01]  /*9920*/  IMAD R21, R20, 0x1800, R62 ;  /* 0x0000180014157824 */ /* 0x000fe200078e023e */
[----:B------:R-:W-:Y:S02]  /*9930*/  LOP3.LUT R0, R0, R60, RZ, 0x3c, !PT ;  /* 0x0000003c00007212 */ /* 0x000fe400078e3cff */
[----:B------:R-:W-:Y:S02]  /*9940*/  PRMT R20, R29, 0x7604, R28 ;  /* 0x000076041d147816 */ /* 0x000fe4000000001c */
[----:B------:R-:W-:Y:S01]  /*9950*/  IADD3 R0, R16, R21, R0 ;  /* 0x0000001510007210 */ /* 0x000fe20007ffe000 */
[----:B------:R-:W0:Y:S01]  /*9960*/  LDS.128 R28, [R37+0xf000] ;  /* 0x00f00000251c7984 */ /* 0x000e220000000c00 */
[----:B------:R-:W-:-:S02]  /*9970*/  LOP3.LUT R21, R13, 0xff, RZ, 0xc0, !PT ;  /* 0x000000ff0d157812 */ /* 0x000fc400078ec0ff */
[----:B------:R-:W-:Y:S01]  /*9980*/  PRMT R44, R45, 0x7604, R44 ;  /* 0x000076042d2c7816 */ /* 0x000fe2000000002c */
[----:B------:R-:W1:Y:S01]  /*9990*/  LDS.128 R32, [R0+0xf000] ;  /* 0x00f0000000207984 */ /* 0x000e620000000c00 */
[----:B------:R-:W-:Y:S02]  /*99a0*/  PRMT R40, R40, 0x7604, R21 ;  /* 0x0000760428287816 */ /* 0x000fe40000000015 */
[----:B------:R-:W-:Y:S02]  /*99b0*/  SHF.R.U32.HI R21, RZ, 0x10, R25 ;  /* 0x00000010ff157819 */ /* 0x000fe40000011619 */
[----:B------:R-:W-:Y:S02]  /*99c0*/  SHF.R.U32.HI R45, RZ, 0x10, R27 ;  /* 0x00000010ff2d7819 */ /* 0x000fe4000001161b */
[----:B------:R-:W-:Y:S02]  /*99d0*/  LOP3.LUT R41, R14, 0xff, RZ, 0xc0, !PT ;  /* 0x000000ff0e297812 */ /* 0x000fe400078ec0ff */
[----:B------:R-:W-:Y:S01]  /*99e0*/  LOP3.LUT R42, R42, 0xff, RZ, 0xc0, !PT ;  /* 0x000000ff2a2a7812 */ /* 0x000fe200078ec0ff */
[----:B------:R-:W-:Y:S01]  /*99f0*/  IMAD.U32 R45, R45, 0x10000, RZ ;  /* 0x000100002d2d7824 */ /* 0x000fe200078e00ff */
[----:B------:R-:W-:-:S02]  /*9a00*/  SHF.L.U32 R21, R21, 0x10, RZ ;  /* 0x0000001015157819 */ /* 0x000fc400000006ff */
[----:B------:R-:W-:Y:S02]  /*9a10*/  PRMT R51, R42, 0x7604, R41 ;  /* 0x000076042a337816 */ /* 0x000fe40000000029 */
        /* <DEDUP_REMOVED lines=10> */
[----:B------:R-:W-:Y:S02]  /*9ac0*/  LOP3.LUT R47, R47, 0xff0000, R12, 0xf8, !PT ;  /* 0x00ff00002f2f7812 */ /* 0x000fe400078ef80c */
[----:B------:R-:W-:-:S02]  /*9ad0*/  LOP3.LUT R42, R45, 0xff000000, R27, 0xf8, !PT ;  /* 0xff0000002d2a7812 */ /* 0x000fc400078ef81b */
[----:B------:R-:W-:Y:S02]  /*9ae0*/  LOP3.LUT R51, R51, 0xff0000, R14, 0xf8, !PT ;  /* 0x00ff000033337812 */ /* 0x000fe400078ef80e */
[-C--:B0-----:R-:W-:Y:S02]  /*9af0*/  F2FP.F16.E4M3.UNPACK_B R24, R28.reuse ;  /* 0x0000001cff18723e */ /* 0x081fe400020006ff */
[----:B------:R-:W-:Y:S02]  /*9b00*/  F2FP.F16.E4M3.UNPACK_B R39, R28.H1 ;  /* 0x0000001cff27723e */ /* 0x000fe400030006ff */
[----:B------:R-:W-:Y:S02]  /*9b10*/  F2FP.F16.E4M3.UNPACK_B R48, R49 ;  /* 0x00000031ff30723e */ /* 0x000fe400020006ff */
[----:B-1----:R-:W-:Y:S02]  /*9b20*/  F2FP.F16.E4M3.UNPACK_B R27, R33 ;  /* 0x00000021ff1b723e */ /* 0x002fe400020006ff */
[----:B------:R-:W-:Y:S01]  /*9b30*/  F2FP.F16.E4M3.UNPACK_B R28, R46 ;  /* 0x0000002eff1c723e */ /* 0x000fe200020006ff */
[--C-:B------:R-:W-:Y:S01]  /*9b40*/  HADD2.F32 R50, -RZ, R48.reuse.H0_H0 ;  /* 0x20000030ff327230 */ /* 0x100fe20000004100 */
[----:B------:R-:W-:Y:S01]  /*9b50*/  LOP3.LUT R20, R43, 0xff000000, R26, 0xf8, !PT ;  /* 0xff0000002b147812 */ /* 0x000fe200078ef81a */
[----:B------:R-:W-:Y:S01]  /*9b60*/  HADD2.F32 R48, -RZ, R48.H1_H1 ;  /* 0x30000030ff307230 */ /* 0x000fe20000004100 */
[----:B------:R-:W-:-:S02]  /*9b70*/  LOP3.LUT R38, R47, 0xff000000, R12, 0xf8, !PT ;  /* 0xff0000002f267812 */ /* 0x000fc400078ef80c */
[----:B------:R-:W-:Y:S01]  /*9b80*/  LOP3.LUT R12, R51, 0xff000000, R14, 0xf8, !PT ;  /* 0xff000000330c7812 */ /* 0x000fe200078ef80e */
[--C-:B------:R-:W-:Y:S01]  /*9b90*/  HADD2.F32 R14, -RZ, R27.reuse.H0_H0 ;  /* 0x2000001bff0e7230 */ /* 0x100fe20000004100 */
[-C--:B------:R-:W-:Y:S01]  /*9ba0*/  F2FP.F16.E4M3.UNPACK_B R26, R29.reuse ;  /* 0x0000001dff1a723e */ /* 0x080fe200020006ff */
[----:B------:R-:W-:Y:S01]  /*9bb0*/  HADD2.F32 R27, -RZ, R27.H1_H1 ;  /* 0x3000001bff1b7230 */ /* 0x000fe20000004100 */
[----:B------:R-:W-:Y:S01]  /*9bc0*/  F2FP.F16.E4M3.UNPACK_B R40, R29.H1 ;  /* 0x0000001dff28723e */ /* 0x000fe200030006ff */
[----:B------:R-:W-:Y:S01]  /*9bd0*/  HADD2.F32 R29, -RZ, R28.H0_H0 ;  /* 0x2000001cff1d7230 */ /* 0x000fe20000004100 */
[----:B------:R-:W-:Y:S01]  /*9be0*/  LOP3.LUT R53, R44, 0xff0000, R53, 0xf8, !PT ;  /* 0x00ff00002c357812 */ /* 0x000fe200078ef835 */
[--C-:B------:R-:W-:Y:S01]  /*9bf0*/  HADD2.F32 R25, -RZ, R26.reuse.H0_H0 ;  /* 0x2000001aff197230 */ /* 0x100fe20000004100 */
[-C--:B------:R-:W-:Y:S01]  /*9c00*/  F2FP.F16.E4M3.UNPACK_B R43, R31.reuse ;  /* 0x0000001fff2b723e */ /* 0x080fe200020006ff */
[----:B------:R-:W-:Y:S01]  /*9c10*/  HADD2.F32 R26, -RZ, R26.H1_H1 ;  /* 0x3000001aff1a7230 */ /* 0x000fe20000004100 */
[----:B------:R-:W-:Y:S01]  /*9c20*/  F2FP.F16.E4M3.UNPACK_B R44, R31.H1 ;  /* 0x0000001fff2c723e */ /* 0x000fe200030006ff */
[----:B------:R-:W-:Y:S01]  /*9c30*/  FMUL.FTZ R51, R27, R48 ;  /* 0x000000301b337220 */ /* 0x000fe20000410000 */
[----:B------:R-:W-:-:S02]  /*9c40*/  F2FP.F16.E4M3.UNPACK_B R31, R32 ;  /* 0x00000020ff1f723e */ /* 0x000fc400020006ff */
[----:B------:R-:W-:Y:S01]  /*9c50*/  F2FP.F16.E4M3.UNPACK_B R41, R32.H1 ;  /* 0x00000020ff29723e */ /* 0x000fe200030006ff */
[CC--:B------:R-:W-:Y:S01]  /*9c60*/  FMUL.FTZ R32, R14.reuse, R50.reuse ;  /* 0x000000320e207220 */ /* 0x0c0fe20000410000 */
[-C--:B------:R-:W-:Y:S02]  /*9c70*/  F2FP.F16.E4M3.UNPACK_B R45, R35.reuse ;  /* 0x00000023ff2d723e */ /* 0x080fe400020006ff */
[----:B------:R-:W-:Y:S01]  /*9c80*/  F2FP.F16.E4M3.UNPACK_B R47, R35.H1 ;  /* 0x00000023ff2f723e */ /* 0x000fe200030006ff */
[----:B------:R-:W-:Y:S01]  /*9c90*/  FMUL.FTZ R35, R14, R29 ;  /* 0x0000001d0e237220 */ /* 0x000fe20000410000 */
[----:B------:R-:W-:Y:S01]  /*9ca0*/  F2FP.F16.E4M3.UNPACK_B R33, R33.H1 ;  /* 0x00000021ff21723e */ /* 0x000fe200030006ff */
[C---:B------:R-:W-:Y:S01]  /*9cb0*/  FFMA.FTZ R14, R25.reuse, R29, -R32 ;  /* 0x0000001d190e7223 */ /* 0x040fe20000010820 */
[----:B------:R-:W-:Y:S01]  /*9cc0*/  F2FP.F16.E4M3.UNPACK_B R49, R49.H1 ;  /* 0x00000031ff31723e */ /* 0x000fe200030006ff */
[----:B------:R-:W-:Y:S01]  /*9cd0*/  FFMA.FTZ R25, R25, R50, R35 ;  /* 0x0000003219197223 */ /* 0x000fe20000010023 */
[----:B------:R-:W-:Y:S01]  /*9ce0*/  F2FP.F16.E4M3.UNPACK_B R46, R46.H1 ;  /* 0x0000002eff2e723e */ /* 0x000fe200030006ff */
[----:B------:R-:W-:Y:S01]  /*9cf0*/  HADD2.F32 R32, -RZ, R28.H1_H1 ;  /* 0x3000001cff207230 */ /* 0x000fe20000004100 */
[----:B------:R-:W-:Y:S01]  /*9d00*/  LOP3.LUT R53, R53, 0xff000000, R15, 0xf8, !PT ;  /* 0xff00000035357812 */ /* 0x000fe200078ef80f */
[----:B------:R-:W-:Y:S01]  /*9d10*/  HADD2.F32 R50, -RZ, R49.H0_H0 ;  /* 0x20000031ff327230 */ /* 0x000fe20000004100 */
[----:B------:R-:W-:Y:S01]  /*9d20*/  F2FP.F16.E4M3.UNPACK_B R15, R34 ;  /* 0x00000022ff0f723e */ /* 0x000fe200020006ff */
[----:B------:R-:W-:-:S02]  /*9d30*/  HADD2.F32 R28, -RZ, R33.H0_H0 ;  /* 0x20000021ff1c7230 */ /* 0x000fc40000004100 */
[-C--:B------:R-:W-:Y:S01]  /*9d40*/  FMUL.FTZ R55, R27, R32.reuse ;  /* 0x000000201b377220 */ /* 0x080fe20000410000 */
[----:B------:R-:W-:Y:S02]  /*9d50*/  HADD2.F32 R35, -RZ, R46.H0_H0 ;  /* 0x2000002eff237230 */ /* 0x000fe40000004100 */
[----:B------:R-:W-:Y:S01]  /*9d60*/  FFMA.FTZ R27, R26, R32, -R51 ;  /* 0x000000201a1b7223 */ /* 0x000fe20000010833 */
[----:B------:R-:W-:Y:S02]  /*9d70*/  HADD2.F32 R29, -RZ, R40.H0_H0 ;  /* 0x20000028ff1d7230 */ /* 0x000fe40000004100 */
[----:B------:R-:W-:Y:S01]  /*9d80*/  FMUL.FTZ R52, R28, R50 ;  /* 0x000000321c347220 */ /* 0x000fe20000410000 */
[----:B------:R-:W-:Y:S01]  /*9d90*/  FFMA.FTZ R26, R26, R48, R55 ;  /* 0x000000301a1a7223 */ /* 0x000fe20000010037 */
[----:B------:R-:W-:Y:S01]  /*9da0*/  FMUL.FTZ R57, R28, R35 ;  /* 0x000000231c397220 */ /* 0x000fe20000410000 */
        /* <DEDUP_REMOVED lines=16> */
[--C-:B------:R-:W-:Y:S02]  /*9eb0*/  HADD2.F32 R49, -RZ, R48.reuse.H0_H0 ;  /* 0x20000030ff317230 */ /* 0x100fe40000004100 */
[C---:B------:R-:W-:Y:S01]  /*9ec0*/  FMUL.FTZ R59, R35.reuse, R52 ;  /* 0x00000034233b7220 */ /* 0x040fe20000410000 */
[----:B------:R-:W-:Y:S02]  /*9ed0*/  HADD2.F32 R32, -RZ, R43.H0_H0 ;  /* 0x2000002bff207230 */ /* 0x000fe40000004100 */
[C---:B------:R-:W-:Y:S01]  /*9ee0*/  FFMA.FTZ R33, R40.reuse, R46, -R55 ;  /* 0x0000002e28217223 */ /* 0x040fe20000010837 */
[----:B------:R-:W-:Y:S01]  /*9ef0*/  FFMA.FTZ R40, R40, R50, R57 ;  /* 0x0000003228287223 */ /* 0x000fe20000010039 */
[----:B------:R-:W-:Y:S01]  /*9f00*/  FMUL.FTZ R61, R35, R49 ;  /* 0x00000031233d7220 */ /* 0x000fe20000410000 */
[----:B------:R-:W-:-:S02]  /*9f10*/  HADD2.F32 R50, -RZ, R48.H1_H1 ;  /* 0x30000030ff327230 */ /* 0x000fc40000004100 */
[C---:B------:R-:W-:Y:S01]  /*9f20*/  FFMA.FTZ R35, R32.reuse, R49, -R59 ;  /* 0x0000003120237223 */ /* 0x040fe2000001083b */
[----:B------:R-:W-:Y:S01]  /*9f30*/  F2FP.F16.E4M3.UNPACK_B R48, R42.H1 ;  /* 0x0000002aff30723e */ /* 0x000fe200030006ff */
[----:B------:R-:W-:Y:S01]  /*9f40*/  FFMA.FTZ R32, R32, R52, R61 ;  /* 0x0000003420207223 */ /* 0x000fe2000001003d */
[----:B------:R-:W-:Y:S01]  /*9f50*/  HADD2.F32 R52, -RZ, R51.H1_H1 ;  /* 0x30000033ff347230 */ /* 0x000fe20000004100 */
[----:B------:R-:W-:Y:S01]  /*9f60*/  F2FP.SATFINITE.E4M3.F32.PACK_AB_MERGE_C R29, R40, R29, RZ ;  /* 0x0000001d281d723e */ /* 0x000fe200048070ff */
[----:B------:R-:W-:Y:S02]  /*9f70*/  HADD2.F32 R45, -RZ, R45.H1_H1 ;  /* 0x3000002dff2d7230 */ /* 0x000fe40000004100 */
[----:B------:R-:W-:Y:S01]  /*9f80*/  HADD2.F32 R51, -RZ, R54.H0_H0 ;  /* 0x20000036ff337230 */ /* 0x000fe20000004100 */
[----:B------:R-:W-:Y:S01]  /*9f90*/  F2FP.SATFINITE.E4M3.F32.PACK_AB_MERGE_C R25, R26, R25, R29 ;  /* 0x000000191a19723e */ /* 0x000fe2000480701d */
[----:B------:R-:W-:Y:S02]  /*9fa0*/  HADD2.F32 R42, -RZ, R47.H0_H0 ;  /* 0x2000002fff2a7230 */ /* 0x000fe40000004100 */
[----:B------:R-:W-:Y:S01]  /*9fb0*/  FMUL.FTZ R56, R45, R52 ;  /* 0x000000342d387220 */ /* 0x000fe20000410000 */
[----:B------:R-:W-:-:S02]  /*9fc0*/  HADD2.F32 R49, -RZ, R48.H0_H0 ;  /* 0x20000030ff317230 */ /* 0x000fc40000004100 */
[-C--:B------:R-:W-:Y:S01]  /*9fd0*/  FMUL.FTZ R45, R45, R50.reuse ;  /* 0x000000322d2d7220 */ /* 0x080fe20000410000 */
[----:B------:R-:W-:Y:S02]  /*9fe0*/  HADD2.F32 R43, -RZ, R43.H1_H1 ;  /* 0x3000002bff2b7230 */ /* 0x000fe40000004100 */
[C---:B------:R-:W-:Y:S01]  /*9ff0*/  FMUL.FTZ R53, R42.reuse, R51 ;  /* 0x000000332a357220 */ /* 0x040fe20000410000 */
[----:B------:R-:W-:Y:S02]  /*a000*/  HADD2.F32 R46, -RZ, R44.H0_H0 ;  /* 0x2000002cff2e7230 */ /* 0x000fe40000004100 */
[-C--:B------:R-:W-:Y:S01]  /*a010*/  FMUL.FTZ R58, R42, R49.reuse ;  /* 0x000000312a3a7220 */ /* 0x080fe20000410000 */
[----:B------:R-:W-:Y:S02]  /*a020*/  HADD2.F32 R55, -RZ, R54.H1_H1 ;  /* 0x30000036ff377230 */ /* 0x000fe40000004100 */
[C---:B------:R-:W-:Y:S01]  /*a030*/  FFMA.FTZ R42, R43.reuse, R50, -R56 ;  /* 0x000000322b2a7223 */ /* 0x040fe20000010838 */
[----:B------:R-:W-:Y:S01]  /*a040*/  FFMA.FTZ R43, R43, R52, R45 ;  /* 0x000000342b2b7223 */ /* 0x000fe2000001002d */
[----:B------:R-:W-:Y:S01]  /*a050*/  FFMA.FTZ R45, R46, R49, -R53 ;  /* 0x000000312e2d7223 */ /* 0x000fe20000010835 */
[----:B------:R-:W-:Y:S01]  /*a060*/  F2FP.F16.E4M3.UNPACK_B R53, R38.H1 ;  /* 0x00000026ff35723e */ /* 0x000fe200030006ff */
[----:B------:R-:W-:Y:S01]  /*a070*/  HADD2.F32 R47, -RZ, R47.H1_H1 ;  /* 0x3000002fff2f7230 */ /* 0x000fe20000004100 */
[----:B------:R-:W-:Y:S01]  /*a080*/  F2FP.F16.E4M3.UNPACK_B R50, R21.H1 ;  /* 0x00000015ff32723e */ /* 0x000fe200030006ff */
[----:B------:R-:W-:-:S02]  /*a090*/  HADD2.F32 R52, -RZ, R48.H1_H1 ;  /* 0x30000030ff347230 */ /* 0x000fc40000004100 */
[----:B------:R-:W-:Y:S01]  /*a0a0*/  FFMA.FTZ R46, R46, R51, R58 ;  /* 0x000000332e2e7223 */ /* 0x000fe2000001003a */
[----:B------:R-:W-:Y:S02]  /*a0b0*/  HADD2.F32 R48, -RZ, R44.H1_H1 ;  /* 0x3000002cff307230 */ /* 0x000fe40000004100 */
[CC--:B------:R-:W-:Y:S01]  /*a0c0*/  FMUL.FTZ R59, R47.reuse, R55.reuse ;  /* 0x000000372f3b7220 */ /* 0x0c0fe20000410000 */
[----:B------:R-:W-:Y:S02]  /*a0d0*/  HADD2.F32 R54, -RZ, R53.H0_H0 ;  /* 0x20000035ff367230 */ /* 0x000fe40000004100 */
[----:B------:R-:W-:Y:S01]  /*a0e0*/  FMUL.FTZ R58, R47, R52 ;  /* 0x000000342f3a7220 */ /* 0x000fe20000410000 */
[----:B------:R-:W-:Y:S02]  /*a0f0*/  HADD2.F32 R44, -RZ, R41.H0_H0 ;  /* 0x20000029ff2c7230 */ /* 0x000fe40000004100 */
[----:B------:R-:W-:Y:S02]  /*a100*/  HADD2.F32 R51, -RZ, R50.H0_H0 ;  /* 0x20000032ff337230 */ /* 0x000fe40000004100 */
[----:B------:R-:W-:Y:S01]  /*a110*/  FFMA.FTZ R47, R48, R55, R58 ;  /* 0x00000037302f7223 */ /* 0x000fe2000001003a */
[----:B------:R-:W-:-:S02]  /*a120*/  HADD2.F32 R49, -RZ, R39.H0_H0 ;  /* 0x20000027ff317230 */ /* 0x000fc40000004100 */
[C---:B------:R-:W-:Y:S01]  /*a130*/  FMUL.FTZ R56, R44.reuse, R54 ;  /* 0x000000362c387220 */ /* 0x040fe20000410000 */
[----:B------:R-:W-:Y:S02]  /*a140*/  HADD2.F32 R41, -RZ, R41.H1_H1 ;  /* 0x30000029ff297230 */ /* 0x000fe40000004100 */
[-C--:B------:R-:W-:Y:S01]  /*a150*/  FMUL.FTZ R57, R44, R51.reuse ;  /* 0x000000332c397220 */ /* 0x080fe20000410000 */
[----:B------:R-:W-:Y:S01]  /*a160*/  FFMA.FTZ R44, R48, R52, -R59 ;  /* 0x00000034302c7223 */ /* 0x000fe2000001083b */
[----:B------:R-:W-:Y:S01]  /*a170*/  HADD2.F32 R52, -RZ, R53.H1_H1 ;  /* 0x30000035ff347230 */ /* 0x000fe20000004100 */
[----:B------:R-:W-:Y:S01]  /*a180*/  F2FP.F16.E4M3.UNPACK_B R53, R38 ;  /* 0x00000026ff35723e */ /* 0x000fe200020006ff */
[----:B------:R-:W-:Y:S02]  /*a190*/  HADD2.F32 R50, -RZ, R50.H1_H1 ;  /* 0x30000032ff327230 */ /* 0x000fe40000004100 */
[----:B------:R-:W-:Y:S01]  /*a1a0*/  FFMA.FTZ R48, R49, R51, -R56 ;  /* 0x0000003331307223 */ /* 0x000fe20000010838 */
[----:B------:R-:W-:-:S02]  /*a1b0*/  HADD2.F32 R39, -RZ, R39.H1_H1 ;  /* 0x30000027ff277230 */ /* 0x000fc40000004100 */
[C---:B------:R-:W-:Y:S01]  /*a1c0*/  FMUL.FTZ R38, R41.reuse, R52 ;  /* 0x0000003429267220 */ /* 0x040fe20000410000 */
[----:B------:R-:W-:Y:S01]  /*a1d0*/  F2FP.F16.E4M3.UNPACK_B R51, R21 ;  /* 0x00000015ff33723e */ /* 0x000fe200020006ff */
[----:B------:R-:W-:Y:S01]  /*a1e0*/  FMUL.FTZ R55, R41, R50 ;  /* 0x0000003229377220 */ /* 0x000fe20000410000 */
[----:B------:R-:W-:Y:S01]  /*a1f0*/  FFMA.FTZ R49, R49, R54, R57 ;  /* 0x0000003631317223 */ /* 0x000fe20000010039 */
[----:B------:R-:W-:Y:S02]  /*a200*/  HADD2.F32 R54, -RZ, R53.H0_H0 ;  /* 0x20000035ff367230 */ /* 0x000fe40000004100 */
[C---:B------:R-:W-:Y:S01]  /*a210*/  FFMA.FTZ R21, R39.reuse, R50, -R38 ;  /* 0x0000003227157223 */ /* 0x040fe20000010826 */
[----:B------:R-:W-:Y:S02]  /*a220*/  HADD2.F32 R41, -RZ, R31.H0_H0 ;  /* 0x2000001fff297230 */ /* 0x000fe40000004100 */
[----:B------:R-:W-:Y:S01]  /*a230*/  FFMA.FTZ R38, R39, R52, R55 ;  /* 0x0000003427267223 */ /* 0x000fe20000010037 */
[----:B------:R-:W-:Y:S01]  /*a240*/  HADD2.F32 R52, -RZ, R51.H0_H0 ;  /* 0x20000033ff347230 */ /* 0x000fe20000004100 */
[----:B------:R-:W-:Y:S01]  /*a250*/  F2FP.SATFINITE.E4M3.F32.PACK_AB_MERGE_C R46, R47, R46, RZ ;  /* 0x0000002e2f2e723e */ /* 0x000fe200048070ff */
        /* <DEDUP_REMOVED lines=28> */
[----:B------:R-:W-:Y:S01]  /*a420*/  FFMA.FTZ R54, R39, R54, R50 ;  /* 0x0000003627367223 */ /* 0x000fe20000010032 */
[--C-:B------:R-:W-:Y:S02]  /*a430*/  HADD2.F32 R39, -RZ, R20.reuse.H0_H0 ;  /* 0x20000014ff277230 */ /* 0x100fe40000004100 */
[C---:B------:R-:W-:Y:S01]  /*a440*/  FMUL.FTZ R41, R34.reuse, R53 ;  /* 0x0000003522297220 */ /* 0x040fe20000410000 */
[----:B------:R-:W-:Y:S01]  /*a450*/  FMUL.FTZ R34, R34, R51 ;  /* 0x0000003322227220 */ /* 0x000fe20000410000 */
[----:B------:R-:W-:Y:S02]  /*a460*/  F2FP.SATFINITE.E4M3.F32.PACK_AB_MERGE_C R38, R38, R49, RZ ;  /* 0x000000312626723e */ /* 0x000fe400048070ff */
[C---:B------:R-:W-:Y:S01]  /*a470*/  FFMA.FTZ R57, R30.reuse, R51, -R41 ;  /* 0x000000331e397223 */ /* 0x040fe20000010829 */
[----:B------:R-:W-:Y:S01]  /*a480*/  FFMA.FTZ R53, R30, R53, R34 ;  /* 0x000000351e357223 */ /* 0x000fe20000010022 */
[----:B------:R-:W-:Y:S01]  /*a490*/  HADD2.F32 R30, -RZ, R20.H1_H1 ;  /* 0x30000014ff1e7230 */ /* 0x000fe20000004100 */
        /* <DEDUP_REMOVED lines=28> */
.L_x_9275:
[----:B------:R-:W-:Y:S05]  /*a660*/  BSYNC B1 ;  /* 0x0000000000017941 */ /* 0x000fea0003800000 */
.L_x_9274:
[----:B------:R-:W-:Y:S05]  /*a670*/  @P1 BRA `(.L_x_9264) ;  /* 0x0000000c00f81947 */ /* 0x000fea0003800000 */
[----:B--2--5:R-:W2:Y:S04]  /*a680*/  LDL R24, [R1+0x6c] ;  /* 0x00006c0001187983 */ /* 0x024ea80000100800 */
[----:B------:R-:W3:Y:S01]  /*a690*/  LDL R52, [R1+0x84] ;  /* 0x0000840001347983 */ /* 0x000ee20000100800 */
[----:B------:R-:W-:Y:S02]  /*a6a0*/  SHF.R.U32.HI R0, RZ, 0x8, R8 ;  /* 0x00000008ff007819 */ /* 0x000fe40000011608 */
[----:B------:R-:W-:Y:S02]  /*a6b0*/  LOP3.LUT R13, R8, 0xff, RZ, 0xc0, !PT ;  /* 0x000000ff080d7812 */ /* 0x000fe400078ec0ff */
[----:B------:R-:W-:Y:S02]  /*a6c0*/  LOP3.LUT R0, R0, 0xff, RZ, 0xc0, !PT ;  /* 0x000000ff00007812 */ /* 0x000fe400078ec0ff */
[----:B-1----:R-:W-:-:S02]  /*a6d0*/  SHF.R.U32.HI R21, RZ, 0x8, R9 ;  /* 0x00000008ff157819 */ /* 0x002fc40000011609 */
[----:B----4-:R-:W-:Y:S02]  /*a6e0*/  SHF.R.U32.HI R20, RZ, 0x8, R4 ;  /* 0x00000008ff147819 */ /* 0x010fe40000011604 */
[----:B------:R-:W-:Y:S02]  /*a6f0*/  PRMT R28, R0, 0x7604, R13 ;  /* 0x00007604001c7816 */ /* 0x000fe4000000000d */
[----:B------:R-:W-:Y:S02]  /*a700*/  LOP3.LUT R15, R9, 0xff, RZ, 0xc0, !PT ;  /* 0x000000ff090f7812 */ /* 0x000fe400078ec0ff */
[----:B------:R-:W-:Y:S02]  /*a710*/  LOP3.LUT R0, R21, 0xff, RZ, 0xc0, !PT ;  /* 0x000000ff15007812 */ /* 0x000fe400078ec0ff */
[----:B------:R-:W-:Y:S02]  /*a720*/  LOP3.LUT R27, R4, 0xff, RZ, 0xc0, !PT ;  /* 0x000000ff041b7812 */ /* 0x000fe400078ec0ff */
[----:B------:R-:W-:-:S02]  /*a730*/  LOP3.LUT R20, R20, 0xff, RZ, 0xc0, !PT ;  /* 0x000000ff14147812 */ /* 0x000fc400078ec0ff */
[----:B------:R-:W-:Y:S02]  /*a740*/  PRMT R21, R0, 0x7604, R15 ;  /* 0x0000760400157816 */ /* 0x000fe4000000000f */
[----:B0-----:R-:W-:Y:S02]  /*a750*/  PRMT R33, R20, 0x7604, R27 ;  /* 0x0000760414217816 */ /* 0x001fe4000000001b */
[----:B------:R-:W-:Y:S02]  /*a760*/  SHF.R.U32.HI R14, RZ, 0x8, R11 ;  /* 0x00000008ff0e7819 */ /* 0x000fe4000001160b */
[----:B------:R-:W-:Y:S02]  /*a770*/  SHF.R.U32.HI R12, RZ, 0x8, R10 ;  /* 0x00000008ff0c7819 */ /* 0x000fe4000001160a */
[----:B------:R-:W-:Y:S02]  /*a780*/  LOP3.LUT R25, R11, 0xff, RZ, 0xc0, !PT ;  /* 0x000000ff0b197812 */ /* 0x000fe400078ec0ff */
[----:B------:R-:W-:-:S02]  /*a790*/  LOP3.LUT R14, R14, 0xff, RZ, 0xc0, !PT ;  /* 0x000000ff0e0e7812 */ /* 0x000fc400078ec0ff */
[----:B------:R-:W-:Y:S02]  /*a7a0*/  SHF.R.U32.HI R26, RZ, 0x8, R6 ;  /* 0x00000008ff1a7819 */ /* 0x000fe40000011606 */
[----:B------:R-:W-:Y:S02]  /*a7b0*/  LOP3.LUT R13, R10, 0xff, RZ, 0xc0, !PT ;  /* 0x000000ff0a0d7812 */ /* 0x000fe400078ec0ff */
[----:B------:R-:W-:Y:S02]  /*a7c0*/  LOP3.LUT R12, R12, 0xff, RZ, 0xc0, !PT ;  /* 0x000000ff0c0c7812 */ /* 0x000fe400078ec0ff */
[----:B------:R-:W-:Y:S02]  /*a7d0*/  PRMT R32, R14, 0x7604, R25 ;  /* 0x000076040e207816 */ /* 0x000fe40000000019 */
[----:B------:R-:W-:Y:S02]  /*a7e0*/  LOP3.LUT R25, R5, 0xff, RZ, 0xc0, !PT ;  /* 0x000000ff05197812 */ /* 0x000fe400078ec0ff */
[----:B------:R-:W-:-:S02]  /*a7f0*/  LOP3.LUT R27, R6, 0xff, RZ, 0xc0, !PT ;  /* 0x000000ff061b7812 */ /* 0x000fc400078ec0ff */
[----:B------:R-:W-:Y:S02]  /*a800*/  LOP3.LUT R26, R26, 0xff, RZ, 0xc0, !PT ;  /* 0x000000ff1a1a7812 */ /* 0x000fe400078ec0ff */
[----:B------:R-:W-:Y:S02]  /*a810*/  PRMT R30, R12, 0x7604, R13 ;  /* 0x000076040c1e7816 */ /* 0x000fe4000000000d */
[----:B------:R-:W-:Y:S02]  /*a820*/  PRMT R37, R26, 0x7604, R27 ;  /* 0x000076041a257816 */ /* 0x000fe4000000001b */
[----:B------:R-:W-:Y:S02]  /*a830*/  SHF.R.U32.HI R31, RZ, 0x8, R7 ;  /* 0x00000008ff1f7819 */ /* 0x000fe40000011607 */
[----:B------:R-:W-:Y:S02]  /*a840*/  LOP3.LUT R29, R7, 0xff, RZ, 0xc0, !PT ;  /* 0x000000ff071d7812 */ /* 0x000fe400078ec0ff */
[----:B--2---:R-:W-:-:S02]  /*a850*/  LEA.HI R3, R3, R24, RZ, 0x1c ;  /* 0x0000001803037211 */ /* 0x004fc400078fe0ff */
[----:B------:R-:W-:Y:S02]  /*a860*/  SHF.R.U32.HI R24, RZ, 0x8, R5 ;  /* 0x00000008ff187819 */ /* 0x000fe40000011605 */
[C---:B------:R-:W-:Y:S01]  /*a870*/  LEA.HI R0, R3.reuse, R3, RZ, 0x1 ;  /* 0x0000000303007211 */ /* 0x040fe200078f08ff */
[----:B------:R-:W-:Y:S01]  /*a880*/  IMAD.SHL.U32 R20, R3, 0x10, RZ ;  /* 0x0000001003147824 */ /* 0x000fe200078e00ff */
[----:B------:R-:W-:Y:S01]  /*a890*/  LOP3.LUT R24, R24, 0xff, RZ, 0xc0, !PT ;  /* 0x000000ff18187812 */ /* 0x000fe200078ec0ff */
[----:B---3--:R-:W0:Y:S01]  /*a8a0*/  LDS.128 R12, [R52+0xf000] ;  /* 0x00f00000340c7984 */ /* 0x008e220000000c00 */
[----:B------:R-:W-:Y:S02]  /*a8b0*/  SHF.R.S32.HI R0, RZ, 0x1, R0 ;  /* 0x00000001ff007819 */ /* 0x000fe40000011400 */
[----:B------:R-:W-:Y:S02]  /*a8c0*/  LOP3.LUT R20, R157, 0x10, R20, 0xf8, !PT ;  /* 0x000000109d147812 */ /* 0x000fe400078ef814 */
[----:B------:R-:W-:Y:S01]  /*a8d0*/  PRMT R35, R24, 0x7604, R25 ;  /* 0x0000760418237816 */ /* 0x000fe20000000019 */
[----:B------:R-:W-:Y:S01]  /*a8e0*/  IMAD R3, R0, 0x1800, R62 ;  /* 0x0000180000037824 */ /* 0x000fe200078e023e */
[----:B------:R-:W-:-:S02]  /*a8f0*/  LOP3.LUT R0, R20, R60, RZ, 0x3c, !PT ;  /* 0x0000003c14007212 */ /* 0x000fc400078e3cff */
[----:B------:R-:W-:Y:S02]  /*a900*/  LOP3.LUT R20, R31, 0xff, RZ, 0xc0, !PT ;  /* 0x000000ff1f147812 */ /* 0x000fe400078ec0ff */
[----:B------:R-:W-:Y:S02]  /*a910*/  IADD3 R0, R16, R3, R0 ;  /* 0x0000000310007210 */ /* 0x000fe40007ffe000 */
[----:B------:R-:W-:Y:S02]  /*a920*/  SHF.R.U32.HI R3, RZ, 0x10, R8 ;  /* 0x00000010ff037819 */ /* 0x000fe40000011608 */
[----:B------:R-:W-:Y:S01]  /*a930*/  SHF.R.U32.HI R31, RZ, 0x10, R11 ;  /* 0x00000010ff1f7819 */ /* 0x000fe2000001160b */
[----:B------:R-:W1:Y:S01]  /*a940*/  LDS.128 R24, [R0+0xf000] ;  /* 0x00f0000000187984 */ /* 0x000e620000000c00 */
[----:B------:R-:W-:Y:S02]  /*a950*/  LOP3.LUT R3, R3, 0xff, RZ, 0xc0, !PT ;  /* 0x000000ff03037812 */ /* 0x000fe400078ec0ff */
[----:B------:R-:W-:-:S02]  /*a960*/  PRMT R39, R20, 0x7604, R29 ;  /* 0x0000760414277816 */ /* 0x000fc4000000001d */
[----:B------:R-:W-:Y:S02]  /*a970*/  SHF.R.U32.HI R20, RZ, 0x10, R9 ;  /* 0x00000010ff147819 */ /* 0x000fe40000011609 */
[----:B------:R-:W-:Y:S02]  /*a980*/  LOP3.LUT R31, R31, 0xff, RZ, 0xc0, !PT ;  /* 0x000000ff1f1f7812 */ /* 0x000fe400078ec0ff */
[----:B------:R-:W-:Y:S02]  /*a990*/  SHF.R.U32.HI R29, RZ, 0x10, R10 ;  /* 0x00000010ff1d7819 */ /* 0x000fe4000001160a */
[----:B------:R-:W-:Y:S02]  /*a9a0*/  PRMT R3, R3, 0x7054, R28 ;  /* 0x0000705403037816 */ /* 0x000fe4000000001c */
[----:B------:R-:W-:Y:S02]  /*a9b0*/  SHF.R.U32.HI R28, RZ, 0x10, R5 ;  /* 0x00000010ff1c7819 */ /* 0x000fe40000011605 */
[----:B------:R-:W-:-:S02]  /*a9c0*/  LOP3.LUT R20, R20, 0xff, RZ, 0xc0, !PT ;  /* 0x000000ff14147812 */ /* 0x000fc400078ec0ff */
[----:B------:R-:W-:Y:S02]  /*a9d0*/  PRMT R31, R31, 0x7054, R32 ;  /* 0x000070541f1f7816 */ /* 0x000fe40000000020 */
[----:B------:R-:W-:Y:S02]  /*a9e0*/  LOP3.LUT R29, R29, 0xff, RZ, 0xc0, !PT ;  /* 0x000000ff1d1d7812 */ /* 0x000fe400078ec0ff */
[----:B------:R-:W-:Y:S02]  /*a9f0*/  SHF.R.U32.HI R32, RZ, 0x10, R7 ;  /* 0x00000010ff207819 */ /* 0x000fe40000011607 */
[----:B------:R-:W-:Y:S02]  /*aa00*/  LOP3.LUT R28, R28, 0xff, RZ, 0xc0, !PT ;  /* 0x000000ff1c1c7812 */ /* 0x000fe400078ec0ff */
[----:B------:R-:W-:Y:S02]  /*aa10*/  PRMT R21, R20, 0x7054, R21 ;  /* 0x0000705414157816 */ /* 0x000fe40000000015 */
[----:B------:R-:W-:-:S02]  /*aa20*/  PRMT R29, R29, 0x7054, R30 ;  /* 0x000070541d1d7816 */ /* 0x000fc4000000001e */
[----:B------:R-:W-:Y:S02]  /*aa30*/  SHF.R.U32.HI R20, RZ, 0x10, R4 ;  /* 0x00000010ff147819 */ /* 0x000fe40000011604 */
[----:B------:R-:W-:Y:S02]  /*aa40*/  LOP3.LUT R32, R32, 0xff, RZ, 0xc0, !PT ;  /* 0x000000ff20207812 */ /* 0x000fe400078ec0ff */
[----:B------:R-:W-:Y:S02]  /*aa50*/  SHF.R.U32.HI R30, RZ, 0x10, R6 ;  /* 0x00000010ff1e7819 */ /* 0x000fe40000011606 */
[----:B------:R-:W-:Y:S02]  /*aa60*/  PRMT R35, R28, 0x7054, R35 ;  /* 0x000070541c237816 */ /* 0x000fe40000000023 */
[----:B------:R-:W-:Y:S02]  /*aa70*/  LOP3.LUT R20, R20, 0xff, RZ, 0xc0, !PT ;  /* 0x000000ff14147812 */ /* 0x000fe400078ec0ff */
[----:B------:R-:W-:-:S02]  /*aa80*/  PRMT R39, R32, 0x7054, R39 ;  /* 0x0000705420277816 */ /* 0x000fc40000000027 */
[----:B------:R-:W-:Y:S02]  /*aa90*/  LOP3.LUT R30, R30, 0xff, RZ, 0xc0, !PT ;  /* 0x000000ff1e1e7812 */ /* 0x000fe400078ec0ff */
[----:B------:R-:W-:Y:S02]  /*aaa0*/  LOP3.LUT R38, R35, 0xff000000, R5, 0xf8, !PT ;  /* 0xff00000023267812 */ /* 0x000fe400078ef805 */
[----:B------:R-:W-:Y:S02]  /*aab0*/  LOP3.LUT R8, R3, 0xff000000, R8, 0xf8, !PT ;  /* 0xff00000003087812 */ /* 0x000fe400078ef808 */
[----:B------:R-:W-:Y:S02]  /*aac0*/  LOP3.LUT R21, R21, 0xff000000, R9, 0xf8, !PT ;  /* 0xff00000015157812 */ /* 0x000fe400078ef809 */
[----:B------:R-:W-:Y:S02]  /*aad0*/  LOP3.LUT R3, R29, 0xff000000, R10, 0xf8, !PT ;  /* 0xff0000001d037812 */ /* 0x000fe400078ef80a */
[----:B------:R-:W-:-:S02]  /*aae0*/  PRMT R33, R20, 0x7054, R33 ;  /* 0x0000705414217816 */ /* 0x000fc40000000021 */
[----:B------:R-:W-:Y:S02]  /*aaf0*/  LOP3.LUT R41, R39, 0xff000000, R7, 0xf8, !PT ;  /* 0xff00000027297812 */ /* 0x000fe400078ef807 */
[-C--:B0-----:R-:W-:Y:S02]  /*ab00*/  F2FP.F16.E4M3.UNPACK_B R10, R13.reuse ;  /* 0x0000000dff0a723e */ /* 0x081fe400020006ff */
[----:B------:R-:W-:Y:S02]  /*ab10*/  F2FP.F16.E4M3.UNPACK_B R29, R13.H1 ;  /* 0x0000000dff1d723e */ /* 0x000fe400030006ff */
[----:B------:R-:W-:Y:S01]  /*ab20*/  PRMT R37, R30, 0x7054, R37 ;  /* 0x000070541e257816 */ /* 0x000fe20000000025 */
[--C-:B------:R-:W-:Y:S01]  /*ab30*/  HADD2.F32 R9, -RZ, R10.reuse.H0_H0 ;  /* 0x2000000aff097230 */ /* 0x100fe20000004100 */
[-C--:B------:R-:W-:Y:S01]  /*ab40*/  F2FP.F16.E4M3.UNPACK_B R32, R15.reuse ;  /* 0x0000000fff20723e */ /* 0x080fe200020006ff */
[----:B------:R-:W-:Y:S01]  /*ab50*/  HADD2.F32 R10, -RZ, R10.H1_H1 ;  /* 0x3000000aff0a7230 */ /* 0x000fe20000004100 */
[----:B------:R-:W-:-:S02]  /*ab60*/  F2FP.F16.E4M3.UNPACK_B R35, R15.H1 ;  /* 0x0000000fff23723e */ /* 0x000fc400030006ff */
[----:B------:R-:W-:Y:S02]  /*ab70*/  F2FP.F16.E4M3.UNPACK_B R39, R38 ;  /* 0x00000026ff27723e */ /* 0x000fe400020006ff */
[----:B-1----:R-:W-:Y:S02]  /*ab80*/  F2FP.F16.E4M3.UNPACK_B R13, R25 ;  /* 0x00000019ff0d723e */ /* 0x002fe400020006ff */
[----:B------:R-:W-:Y:S01]  /*ab90*/  F2FP.F16.E4M3.UNPACK_B R15, R21 ;  /* 0x00000015ff0f723e */ /* 0x000fe200020006ff */
[--C-:B------:R-:W-:Y:S01]  /*aba0*/  HADD2.F32 R40, -RZ, R39.reuse.H0_H0 ;  /* 0x20000027ff287230 */ /* 0x100fe20000004100 */
[----:B------:R-:W-:Y:S01]  /*abb0*/  LOP3.LUT R20, R33, 0xff000000, R4, 0xf8, !PT ;  /* 0xff00000021147812 */ /* 0x000fe200078ef804 */
[----:B------:R-:W-:Y:S01]  /*abc0*/  HADD2.F32 R39, -RZ, R39.H1_H1 ;  /* 0x30000027ff277230 */ /* 0x000fe20000004100 */
[----:B------:R-:W-:Y:S01]  /*abd0*/  LOP3.LUT R4, R37, 0xff000000, R6, 0xf8, !PT ;  /* 0xff00000025047812 */ /* 0x000fe200078ef806 */
[----:B------:R-:W-:Y:S01]  /*abe0*/  HADD2.F32 R6, -RZ, R13.H0_H0 ;  /* 0x2000000dff067230 */ /* 0x000fe20000004100 */
[----:B------:R-:W-:Y:S01]  /*abf0*/  LOP3.LUT R34, R31, 0xff000000, R11, 0xf8, !PT ;  /* 0xff0000001f227812 */ /* 0x000fe200078ef80b */
[----:B------:R-:W-:Y:S01]  /*ac00*/  HADD2.F32 R30, -RZ, R15.H0_H0 ;  /* 0x2000000fff1e7230 */ /* 0x000fe20000004100 */
[-C--:B------:R-:W-:Y:S01]  /*ac10*/  F2FP.F16.E4M3.UNPACK_B R11, R12.reuse ;  /* 0x0000000cff0b723e */ /* 0x080fe200020006ff */
[----:B------:R-:W-:Y:S01]  /*ac20*/  HADD2.F32 R13, -RZ, R13.H1_H1 ;  /* 0x3000000dff0d7230 */ /* 0x000fe20000004100 */
[----:B------:R-:W-:-:S02]  /*ac30*/  F2FP.F16.E4M3.UNPACK_B R28, R12.H1 ;  /* 0x0000000cff1c723e */ /* 0x000fc400030006ff */
[-C--:B------:R-:W-:Y:S02]  /*ac40*/  F2FP.F16.E4M3.UNPACK_B R12, R24.reuse ;  /* 0x00000018ff0c723e */ /* 0x080fe400020006ff */
[----:B------:R-:W-:Y:S01]  /*ac50*/  F2FP.F16.E4M3.UNPACK_B R31, R24.H1 ;  /* 0x00000018ff1f723e */ /* 0x000fe200030006ff */
[C---:B------:R-:W-:Y:S01]  /*ac60*/  FMUL.FTZ R24, R6.reuse, R40 ;  /* 0x0000002806187220 */ /* 0x040fe20000410000 */
[----:B------:R-:W-:Y:S01]  /*ac70*/  F2FP.F16.E4M3.UNPACK_B R33, R27 ;  /* 0x0000001bff21723e */ /* 0x000fe200020006ff */
[----:B------:R-:W-:Y:S01]  /*ac80*/  FMUL.FTZ R43, R13, R39 ;  /* 0x000000270d2b7220 */ /* 0x000fe20000410000 */
[----:B------:R-:W-:Y:S01]  /*ac90*/  F2FP.F16.E4M3.UNPACK_B R37, R27.H1 ;  /* 0x0000001bff25723e */ /* 0x000fe200030006ff */
[-C--:B------:R-:W-:Y:S01]  /*aca0*/  FMUL.FTZ R27, R6, R30.reuse ;  /* 0x0000001e061b7220 */ /* 0x080fe20000410000 */
[----:B------:R-:W-:Y:S01]  /*acb0*/  F2FP.F16.E4M3.UNPACK_B R25, R25.H1 ;  /* 0x00000019ff19723e */ /* 0x000fe200030006ff */
        /* <DEDUP_REMOVED lines=8> */
[----:B------:R-:W-:-:S02]  /*ad40*/  HADD2.F32 R15, -RZ, R25.H0_H0 ;  /* 0x20000019ff0f7230 */ /* 0x000fc40000004100 */
[-C--:B------:R-:W-:Y:S01]  /*ad50*/  FMUL.FTZ R42, R13, R27.reuse ;  /* 0x0000001b0d2a7220 */ /* 0x080fe20000410000 */
[--C-:B------:R-:W-:Y:S02]  /*ad60*/  HADD2.F32 R30, -RZ, R24.reuse.H0_H0 ;  /* 0x20000018ff1e7230 */ /* 0x100fe40000004100 */
[C---:B------:R-:W-:Y:S01]  /*ad70*/  FFMA.FTZ R13, R10.reuse, R27, -R43 ;  /* 0x0000001b0a0d7223 */ /* 0x040fe2000001082b */
[----:B------:R-:W-:Y:S02]  /*ad80*/  HADD2.F32 R21, -RZ, R29.H0_H0 ;  /* 0x2000001dff157230 */ /* 0x000fe40000004100 */
[C---:B------:R-:W-:Y:S01]  /*ad90*/  FMUL.FTZ R44, R15.reuse, R40 ;  /* 0x000000280f2c7220 */ /* 0x040fe20000410000 */
[----:B------:R-:W-:Y:S01]  /*ada0*/  FFMA.FTZ R10, R10, R39, R42 ;  /* 0x000000270a0a7223 */ /* 0x000fe2000001002a */
[-C--:B------:R-:W-:Y:S01]  /*adb0*/  FMUL.FTZ R45, R15, R30.reuse ;  /* 0x0000001e0f2d7220 */ /* 0x080fe20000410000 */
[----:B------:R-:W-:Y:S01]  /*adc0*/  F2FP.F16.E4M3.UNPACK_B R42, R41 ;  /* 0x00000029ff2a723e */ /* 0x000fe200020006ff */
[----:B------:R-:W-:Y:S01]  /*add0*/  FFMA.FTZ R15, R21, R30, -R44 ;  /* 0x0000001e150f7223 */ /* 0x000fe2000001082c */
[----:B------:R-:W-:-:S02]  /*ade0*/  HADD2.F32 R30, -RZ, R24.H1_H1 ;  /* 0x30000018ff1e7230 */ /* 0x000fc40000004100 */
[----:B------:R-:W-:Y:S01]  /*adf0*/  FFMA.FTZ R21, R21, R40, R45 ;  /* 0x0000002815157223 */ /* 0x000fe2000001002d */
[----:B------:R-:W-:Y:S01]  /*ae00*/  HADD2.F32 R39, -RZ, R38.H1_H1 ;  /* 0x30000026ff277230 */ /* 0x000fe20000004100 */
[----:B------:R-:W-:Y:S01]  /*ae10*/  F2FP.F16.E4M3.UNPACK_B R38, R34 ;  /* 0x00000022ff26723e */ /* 0x000fe200020006ff */
[----:B------:R-:W-:Y:S01]  /*ae20*/  HADD2.F32 R24, -RZ, R25.H1_H1 ;  /* 0x30000019ff187230 */ /* 0x000fe20000004100 */
[----:B------:R-:W-:Y:S01]  /*ae30*/  F2FP.F16.E4M3.UNPACK_B R41, R41.H1 ;  /* 0x00000029ff29723e */ /* 0x000fe200030006ff */
[----:B------:R-:W-:Y:S01]  /*ae40*/  HADD2.F32 R29, -RZ, R29.H1_H1 ;  /* 0x3000001dff1d7230 */ /* 0x000fe20000004100 */
[----:B------:R-:W-:Y:S01]  /*ae50*/  F2FP.F16.E4M3.UNPACK_B R5, R14 ;  /* 0x0000000eff05723e */ /* 0x000fe200020006ff */
[----:B------:R-:W-:Y:S02]  /*ae60*/  HADD2.F32 R44, -RZ, R42.H0_H0 ;  /* 0x2000002aff2c7230 */ /* 0x000fe40000004100 */
[----:B------:R-:W-:Y:S01]  /*ae70*/  FMUL.FTZ R46, R24, R39 ;  /* 0x00000027182e7220 */ /* 0x000fe20000410000 */
        /* <DEDUP_REMOVED lines=8> */
[----:B------:R-:W-:Y:S01]  /*af00*/  HADD2.F32 R39, -RZ, R38.H1_H1 ;  /* 0x30000026ff277230 */ /* 0x000fe20000004100 */
[----:B------:R-:W-:Y:S01]  /*af10*/  F2FP.F16.E4M3.UNPACK_B R38, R34.H1 ;  /* 0x00000022ff26723e */ /* 0x000fe200030006ff */
[----:B------:R-:W-:Y:S01]  /*af20*/  FFMA.FTZ R27, R25, R40, -R50 ;  /* 0x00000028191b7223 */ /* 0x000fe20000010832 */
[----:B------:R-:W-:-:S02]  /*af30*/  HADD2.F32 R42, -RZ, R42.H1_H1 ;  /* 0x3000002aff2a7230 */ /* 0x000fc40000004100 */
[----:B------:R-:W-:Y:S01]  /*af40*/  FFMA.FTZ R25, R25, R44, R43 ;  /* 0x0000002c19197223 */ /* 0x000fe2000001002b */
[----:B------:R-:W-:Y:S01]  /*af50*/  HADD2.F32 R29, -RZ, R33.H1_H1 ;  /* 0x30000021ff1d7230 */ /* 0x000fe20000004100 */
[----:B------:R-:W-:Y:S01]  /*af60*/  F2FP.F16.E4M3.UNPACK_B R14, R14.H1 ;  /* 0x0000000eff0e723e */ /* 0x000fe200030006ff */
[----:B------:R-:W-:Y:S01]  /*af70*/  HADD2.F32 R43, -RZ, R41.H0_H0 ;  /* 0x20000029ff2b7230 */ /* 0x000fe20000004100 */
[----:B------:R-:W-:Y:S01]  /*af80*/  F2FP.SATFINITE.E4M3.F32.PACK_AB_MERGE_C R21, R30, R21, RZ ;  /* 0x000000151e15723e */ /* 0x000fe200048070ff */
[----:B------:R-:W-:Y:S02]  /*af90*/  HADD2.F32 R34, -RZ, R37.H0_H0 ;  /* 0x20000025ff227230 */ /* 0x000fe40000004100 */
[C---:B------:R-:W-:Y:S01]  /*afa0*/  FMUL.FTZ R45, R29.reuse, R42 ;  /* 0x0000002a1d2d7220 */ /* 0x040fe20000410000 */
[----:B------:R-:W-:Y:S02]  /*afb0*/  HADD2.F32 R40, -RZ, R38.H0_H0 ;  /* 0x20000026ff287230 */ /* 0x000fe40000004100 */
[----:B------:R-:W-:Y:S01]  /*afc0*/  FMUL.FTZ R29, R29, R39 ;  /* 0x000000271d1d7220 */ /* 0x000fe20000410000 */
[----:B------:R-:W-:-:S02]  /*afd0*/  HADD2.F32 R32, -RZ, R32.H1_H1 ;  /* 0x30000020ff207230 */ /* 0x000fc40000004100 */
[C---:B------:R-:W-:Y:S01]  /*afe0*/  FMUL.FTZ R44, R34.reuse, R43 ;  /* 0x0000002b222c7220 */ /* 0x040fe20000410000 */
[--C-:B------:R-:W-:Y:S02]  /*aff0*/  HADD2.F32 R33, -RZ, R35.reuse.H0_H0 ;  /* 0x20000023ff217230 */ /* 0x100fe40000004100 */
[----:B------:R-:W-:Y:S01]  /*b000*/  FMUL.FTZ R46, R34, R40 ;  /* 0x00000028222e7220 */ /* 0x000fe20000410000 */
[----:B------:R-:W-:Y:S02]  /*b010*/  HADD2.F32 R35, -RZ, R35.H1_H1 ;  /* 0x30000023ff237230 */ /* 0x000fe40000004100 */
[C---:B------:R-:W-:Y:S01]  /*b020*/  FFMA.FTZ R34, R32.reuse, R39, -R45 ;  /* 0x0000002720227223 */ /* 0x040fe2000001082d */
[----:B------:R-:W-:Y:S01]  /*b030*/  FFMA.FTZ R32, R32, R42, R29 ;  /* 0x0000002a20207223 */ /* 0x000fe2000001001d */
[C---:B------:R-:W-:Y:S01]  /*b040*/  FFMA.FTZ R29, R33.reuse, R40, -R44 ;  /* 0x00000028211d7223 */ /* 0x040fe2000001082c */
[----:B------:R-:W-:Y:S01]  /*b050*/  FFMA.FTZ R33, R33, R43, R46 ;  /* 0x0000002b21217223 */ /* 0x000fe2000001002e */
[----:B------:R-:W-:Y:S01]  /*b060*/  F2FP.F16.E4M3.UNPACK_B R43, R20.H1 ;  /* 0x00000014ff2b723e */ /* 0x000fe200030006ff */
[----:B------:R-:W-:Y:S01]  /*b070*/  HADD2.F32 R46, -RZ, R41.H1_H1 ;  /* 0x30000029ff2e7230 */ /* 0x000fe20000004100 */
[----:B------:R-:W-:Y:S01]  /*b080*/  F2FP.F16.E4M3.UNPACK_B R41, R8.H1 ;  /* 0x00000008ff29723e */ /* 0x000fe200030006ff */
[----:B------:R-:W-:Y:S01]  /*b090*/  HADD2.F32 R39, -RZ, R37.H1_H1 ;  /* 0x30000025ff277230 */ /* 0x000fe20000004100 */
[----:B------:R-:W-:Y:S01]  /*b0a0*/  F2FP.SATFINITE.E4M3.F32.PACK_AB_MERGE_C R9, R10, R9, R21 ;  /* 0x000000090a09723e */ /* 0x000fe20004807015 */
[----:B------:R-:W-:-:S02]  /*b0b0*/  HADD2.F32 R40, -RZ, R38.H1_H1 ;  /* 0x30000026ff287230 */ /* 0x000fc40000004100 */
[----:B------:R-:W-:Y:S02]  /*b0c0*/  HADD2.F32 R44, -RZ, R43.H0_H0 ;  /* 0x2000002bff2c7230 */ /* 0x000fe40000004100 */
[C---:B------:R-:W-:Y:S01]  /*b0d0*/  FMUL.FTZ R50, R39.reuse, R46 ;  /* 0x0000002e27327220 */ /* 0x040fe20000410000 */
[----:B------:R-:W-:Y:S02]  /*b0e0*/  HADD2.F32 R38, -RZ, R31.H0_H0 ;  /* 0x2000001fff267230 */ /* 0x000fe40000004100 */
[----:B------:R-:W-:Y:S01]  /*b0f0*/  FMUL.FTZ R45, R39, R40 ;  /* 0x00000028272d7220 */ /* 0x000fe20000410000 */
        /* <DEDUP_REMOVED lines=23> */
[----:B------:R-:W-:-:S02]  /*b270*/  HADD2.F32 R12, -RZ, R12.H1_H1 ;  /* 0x3000000cff0c7230 */ /* 0x000fc40000004100 */
[----:B------:R-:W-:Y:S02]  /*b280*/  HADD2.F32 R8, -RZ, R11.H0_H0 ;  /* 0x2000000bff087230 */ /* 0x000fe40000004100 */
[-C--:B------:R-:W-:Y:S01]  /*b290*/  FMUL.FTZ R45, R20, R31.reuse ;  /* 0x0000001f142d7220 */ /* 0x080fe20000410000 */
[----:B------:R-:W-:Y:S01]  /*b2a0*/  HADD2.F32 R39, -RZ, R39.H1_H1 ;  /* 0x30000027ff277230 */ /* 0x000fe20000004100 */
[----:B------:R-:W-:Y:S01]  /*b2b0*/  F2FP.F16.E4M3.UNPACK_B R20, R4.H1 ;  /* 0x00000004ff14723e */ /* 0x000fe200030006ff */
[----:B------:R-:W-:Y:S02]  /*b2c0*/  HADD2.F32 R11, -RZ, R11.H1_H1 ;  /* 0x3000000bff0b7230 */ /* 0x000fe40000004100 */
[----:B------:R-:W-:Y:S01]  /*b2d0*/  FMUL.FTZ R44, R12, R42 ;  /* 0x0000002a0c2c7220 */ /* 0x000fe20000410000 */
[C---:B------:R-:W-:Y:S01]  /*b2e0*/  FFMA.FTZ R28, R8.reuse, R31, -R41 ;  /* 0x0000001f081c7223 */ /* 0x040fe20000010829 */
[----:B------:R-:W-:Y:S01]  /*b2f0*/  FFMA.FTZ R45, R8, R43, R45 ;  /* 0x0000002b082d7223 */ /* 0x000fe2000001002d */
[----:B------:R-:W-:Y:S01]  /*b300*/  F2FP.F16.E4M3.UNPACK_B R8, R3.H1 ;  /* 0x00000003ff08723e */ /* 0x000fe200030006ff */
[-C--:B------:R-:W-:Y:S01]  /*b310*/  FMUL.FTZ R31, R12, R39.reuse ;  /* 0x000000270c1f7220 */ /* 0x080fe20000410000 */
[----:B------:R-:W-:Y:S01]  /*b320*/  FFMA.FTZ R43, R11, R39, -R44 ;  /* 0x000000270b2b7223 */ /* 0x000fe2000001082c */
[----:B------:R-:W-:Y:S01]  /*b330*/  HADD2.F32 R39, -RZ, R20.H0_H0 ;  /* 0x20000014ff277230 */ /* 0x000fe20000004100 */
[----:B------:R-:W-:Y:S01]  /*b340*/  F2FP.F16.E4M3.UNPACK_B R3, R3 ;  /* 0x00000003ff03723e */ /* 0x000fe200020006ff */
[----:B------:R-:W-:-:S02]  /*b350*/  HADD2.F32 R12, -RZ, R26.H0_H0 ;  /* 0x2000001aff0c7230 */ /* 0x000fc40000004100 */
[----:B------:R-:W-:Y:S01]  /*b360*/  FFMA.FTZ R42, R11, R42, R31 ;  /* 0x0000002a0b2a7223 */ /* 0x000fe2000001001f */
[--C-:B------:R-:W-:Y:S02]  /*b370*/  HADD2.F32 R11, -RZ, R8.reuse.H0_H0 ;  /* 0x20000008ff0b7230 */ /* 0x100fe40000004100 */
[----:B------:R-:W-:Y:S02]  /*b380*/  HADD2.F32 R31, -RZ, R8.H1_H1 ;  /* 0x30000008ff1f7230 */ /* 0x000fe40000004100 */
[C---:B------:R-:W-:Y:S01]  /*b390*/  FMUL.FTZ R47, R12.reuse, R39 ;  /* 0x000000270c2f7220 */ /* 0x040fe20000410000 */
[----:B------:R-:W-:Y:S02]  /*b3a0*/  HADD2.F32 R8, -RZ, R14.H0_H0 ;  /* 0x2000000eff087230 */ /* 0x000fe40000004100 */
[----:B------:R-:W-:Y:S01]  /*b3b0*/  FMUL.FTZ R49, R12, R11 ;  /* 0x0000000b0c317220 */ /* 0x000fe20000410000 */
[----:B------:R-:W-:Y:S02]  /*b3c0*/  HADD2.F32 R41, -RZ, R20.H1_H1 ;  /* 0x30000014ff297230 */ /* 0x000fe40000004100 */
[----:B------:R-:W-:-:S02]  /*b3d0*/  HADD2.F32 R26, -RZ, R26.H1_H1 ;  /* 0x3000001aff1a7230 */ /* 0x000fc40000004100 */
[C---:B------:R-:W-:Y:S01]  /*b3e0*/  FFMA.FTZ R47, R8.reuse, R11, -R47 ;  /* 0x0000000b082f7223 */ /* 0x040fe2000001082f */
[----:B------:R-:W-:Y:S01]  /*b3f0*/  HADD2.F32 R14, -RZ, R14.H1_H1 ;  /* 0x3000000eff0e7230 */ /* 0x000fe20000004100 */
[----:B------:R-:W-:Y:S01]  /*b400*/  F2FP.F16.E4M3.UNPACK_B R11, R4 ;  /* 0x00000004ff0b723e */ /* 0x000fe200020006ff */
[----:B------:R-:W-:Y:S01]  /*b410*/  FFMA.FTZ R49, R8, R39, R49 ;  /* 0x0000002708317223 */ /* 0x000fe20000010031 */
        /* <DEDUP_REMOVED lines=34> */
[----:B------:R-:W-:-:S05]  /*b640*/  F2FP.SATFINITE.E4M3.F32.PACK_AB_MERGE_C R10, R20, R3, R49 ;  /* 0x00000003140a723e */ /* 0x000fca0004807031 */
[----:B------:R3:W-:Y:S02]  /*b650*/  STS.128 [R0+0xf000], R8 ;  /* 0x00f0000800007388 */ /* 0x0007e40000000c00 */
.L_x_9264:
[----:B------:R-:W-:Y:S05]  /*b660*/  BSYNC B0 ;  /* 0x0000000000007941 */ /* 0x000fea0003800000 */
.L_x_9257:
        /* <DEDUP_REMOVED lines=8> */
.L_x_9254:
[----:B------:R-:W-:-:S13]  /*b6f0*/  ISETP.NE.AND P0, PT, R155, 0x3, PT ;  /* 0x000000039b00780c */ /* 0x000fda0003f05270 */
[----:B------:R-:W-:Y:S05]  /*b700*/  @!P0 BRA `(.L_x_9276) ;  /* 0x0000000000048947 */ /* 0x000fea0003800000 */
[----:B------:R-:W-:Y:S01]  /*b710*/  BPT.TRAP 0x1 ;  /* 0x000000040000795c */ /* 0x000fe20000300000 */
.L_x_9276:
[----:B--23--:R-:W-:Y:S01]  /*b720*/  IMAD R0, R154, 0x8, R16 ;  /* 0x000000089a007824 */ /* 0x00cfe200078e0210 */
[----:B0----5:R-:W-:-:S04]  /*b730*/  SHF.L.U32 R7, R156, 0x1f, RZ ;  /* 0x0000001f9c077819 */ /* 0x021fc800000006ff */
[----:B------:R0:W2:Y:S01]  /*b740*/  SYNCS.PHASECHK.TRANS64.TRYWAIT P1, [R0+URZ+0x19c30], R7 ;  /* 0x019c3007000075a7 */ /* 0x0000a2000802017f */
[----:B------:R-:W-:Y:S05]  /*b750*/  @!P0 BRA `(.L_x_9277) ;  /* 0x0000000000048947 */ /* 0x000fea0003800000 */
[----:B------:R-:W-:Y:S01]  /*b760*/  BPT.TRAP 0x1 ;  /* 0x000000040000795c */ /* 0x000fe20000300000 */
.L_x_9277:
[----:B-1----:R-:W-:Y:S01]  /*b770*/  VIADD R3, R16, 0x13800 ;  /* 0x0001380010037836 */ /* 0x002fe20000000000 */
[----:B------:R-:W-:Y:S01]  /*b780*/  LOP3.LUT R4, R36, 0x10000, RZ, 0xfc, !PT ;  /* 0x0001000024047812 */ /* 0x000fe200078efcff */
[----:B------:R-:W-:-:S03]  /*b790*/  IMAD.MOV.U32 R5, RZ, RZ, -0x3ffffff0 ;  /* 0xc0000010ff057424 */ /* 0x000fc600078e00ff */
[----:B------:R-:W-:-:S04]  /*b7a0*/  SHF.R.U32.HI R3, RZ, 0x4, R3 ;  /* 0x00000004ff037819 */ /* 0x000fc80000011603 */
[----:B------:R-:W-:-:S04]  /*b7b0*/  LOP3.LUT R3, R3, 0x3fff, RZ, 0xc0, !PT ;  /* 0x00003fff03037812 */ /* 0x000fc800078ec0ff */
[----:B------:R-:W-:Y:S01]  /*b7c0*/  LOP3.LUT R15, R3, 0x10000, RZ, 0xfc, !PT ;  /* 0x00010000030f7812 */ /* 0x000fe200078efcff */
[----:B--2---:R-:W-:Y:S06]  /*b7d0*/  @P1 BRA `(.L_x_9278) ;  /* 0x0000000000081947 */ /* 0x004fec0003800000 */
[----:B------:R-:W1:Y:S02]  /*b7e0*/  SYNCS.PHASECHK.TRANS64.TRYWAIT P1, [R0+URZ+0x19c30], R7 ;  /* 0x019c3007000075a7 */ /* 0x000e64000802017f */
[----:B-1----:R-:W-:Y:S05]  /*b7f0*/  @!P1 BRA `(.L_x_9279) ;  /* 0x0000010400149947 */ /* 0x002fea0003800000 */
.L_x_9278:
[----:B------:R-:W-:Y:S01]  /*b800*/  IMAD R6, R154, 0x300, R15 ;  /* 0x000003009a067824 */ /* 0x000fe200078e020f */
[----:B------:R-:W-:Y:S05]  /*b810*/  WARPSYNC.ALL ;  /* 0x0000000000007948 */ /* 0x000fea0003800000 */
[----:B01----:R-:W-:Y:S01]  /*b820*/  IMAD.MOV.U32 R7, RZ, RZ, -0x3ffffff0 ;  /* 0xc0000010ff077424 */ /* 0x003fe200078e00ff */
[C---:B------:R-:W-:Y:S01]  /*b830*/  R2UR UR4, R4.reuse ;  /* 0x00000000040472ca */ /* 0x040fe200000e0000 */
[----:B------:R-:W-:Y:S01]  /*b840*/  WARPGROUP.ARRIVE ;  /* 0x00000000000079c5 */ /* 0x000fe20000000000 */
[----:B------:R-:W-:Y:S01]  /*b850*/  R2UR UR5, R5 ;  /* 0x00000000050572ca */ /* 0x000fe200000e0000 */
[----:B------:R-:W-:Y:S01]  /*b860*/  VIADD R10, R4, 0x180 ;  /* 0x00000180040a7836 */ /* 0x000fe20000000000 */
[C---:B------:R-:W-:Y:S01]  /*b870*/  R2UR UR6, R6.reuse ;  /* 0x00000000060672ca */ /* 0x040fe200000e0000 */
[----:B------:R-:W-:Y:S01]  /*b880*/  IMAD.MOV.U32 R11, RZ, RZ, -0x3ffffff0 ;  /* 0xc0000010ff0b7424 */ /* 0x000fe200078e00ff */
[----:B------:R-:W-:Y:S01]  /*b890*/  R2UR UR7, R7 ;  /* 0x00000000070772ca */ /* 0x000fe200000e0000 */
[----:B------:R-:W-:Y:S01]  /*b8a0*/  VIADD R8, R6, 0x100 ;  /* 0x0000010006087836 */ /* 0x000fe20000000000 */
[----:B------:R-:W-:-:S02]  /*b8b0*/  P2R R90, PR, RZ, 0x1 ;  /* 0x00000001ff5a7803 */ /* 0x000fc40000000000 */
[----:B------:R0:W-:Y:S04]  /*b8c0*/  STL.64 [R1], R10 ;  /* 0x0000000a01007387 */ /* 0x0001e80000100a00 */
[----:B------:R-:W2:Y:S05]  /*b8d0*/  LDL R91, [R1+0x30] ;  /* 0x00003000015b7983 */ /* 0x000eaa0000100800 */
[----:B------:R-:W-:Y:S01]  /*b8e0*/  QGMMA.64x128x32.F32.E4M3.E4M3 R24, gdesc[UR4], RZ, !UPT, gsb0 ;  /* 0x01e00000041879f3 */ /* 0x000fe2000c0008ff */
[----:B------:R-:W-:Y:S01]  /*b8f0*/  IMAD.MOV.U32 R9, RZ, RZ, -0x3ffffff0 ;  /* 0xc0000010ff097424 */ /* 0x000fe200078e00ff */
[----:B------:R-:W-:-:S02]  /*b900*/  R2UR UR4, R10 ;  /* 0x000000000a0472ca */ /* 0x000fc400000e0000 */
[----:B------:R-:W-:Y:S02]  /*b910*/  R2UR UR5, R11 ;  /* 0x000000000b0572ca */ /* 0x000fe400000e0000 */
[----:B------:R-:W-:Y:S02]  /*b920*/  R2UR UR6, R8 ;  /* 0x00000000080672ca */ /* 0x000fe400000e0000 */
[----:B------:R-:W-:Y:S01]  /*b930*/  R2UR UR7, R9 ;  /* 0x00000000090772ca */ /* 0x000fe200000e0000 */
[----:B----4-:R-:W-:Y:S02]  /*b940*/  VIADD R20, R4, 0x300 ;  /* 0x0000030004147836 */ /* 0x010fe40000000000 */
[----:B------:R-:W-:Y:S02]  /*b950*/  VIADD R6, R6, 0x200 ;  /* 0x0000020006067836 */ /* 0x000fe40000000000 */
[----:B------:R-:W-:Y:S02]  /*b960*/  IMAD.MOV.U32 R21, RZ, RZ, -0x3ffffff0 ;  /* 0xc0000010ff157424 */ /* 0x000fe400078e00ff */
[----:B------:R-:W-:Y:S01]  /*b970*/  IMAD.MOV.U32 R7, RZ, RZ, -0x3ffffff0 ;  /* 0xc0000010ff077424 */ /* 0x000fe200078e00ff */
[----:B------:R-:W-:-:S02]  /*b980*/  WARPGROUP.DEPBAR.LE gsb0, 0x0 ;  /* 0x00008000000079c5 */ /* 0x000fc40000010000 */
        /* <DEDUP_REMOVED lines=9> */
[----:B------:R-:W-:Y:S01]  /*ba20*/  ULDC UR4, c[0x0][0x988] ;  /* 0x0002620000047ab9 */ /* 0x000fe20000000800 */
[----:B--2---:R-:W-:Y:S01]  /*ba30*/  IADD3 R89, R89, 0x80, -R91 ;  /* 0x0000008059597810 */ /* 0x004fe20007ffe85b */
[----:B------:R-:W-:Y:S02]  /*ba40*/  WARPGROUP.DEPBAR.LE gsb0, 0x0 ;  /* 0x00008000000079c5 */ /* 0x000fe40000010000 */
        /* <DEDUP_REMOVED lines=8> */
[C---:B0-----:R-:W-:Y:S01]  /*bad0*/  FMUL.FTZ R11, R2.reuse, R29 ;  /* 0x0000001d020b7220 */ /* 0x041fe20000410000 */
[----:B------:R-:W-:-:S05]  /*bae0*/  FMUL.FTZ R25, R2, R35 ;  /* 0x0000002302197220 */ /* 0x000fca0000410000 */
[----:B------:R-:W0:Y:S01]  /*baf0*/  MUFU.TANH R7, R7 ;  /* 0x0000000700077308 */ /* 0x000e220000002400 */
[C---:B------:R-:W-:Y:S01]  /*bb00*/  FMUL.FTZ R13, R2.reuse, R32 ;  /* 0x00000020020d7220 */ /* 0x040fe20000410000 */
[C---:B------:R-:W-:Y:S01]  /*bb10*/  FMUL.FTZ R35, R2.reuse, R46 ;  /* 0x0000002e02237220 */ /* 0x040fe20000410000 */
[----:B------:R-:W-:-:S05]  /*bb20*/  FMUL.FTZ R46, R2, R56 ;  /* 0x00000038022e7220 */ /* 0x000fca0000410000 */
[----:B------:R-:W2:Y:S01]  /*bb30*/  MUFU.TANH R6, R6 ;  /* 0x0000000600067308 */ /* 0x000ea20000002400 */
[----:B------:R-:W-:Y:S01]  /*bb40*/  FMUL.FTZ R8, R2, R27 ;  /* 0x0000001b02087220 */ /* 0x000fe20000410000 */
[----:B------:R-:W-:-:S06]  /*bb50*/  IMAD R56, R88, -0x80, R89 ;  /* 0xffffff8058387824 */ /* 0x000fcc00078e0259 */
[----:B------:R-:W3:Y:S01]  /*bb60*/  MUFU.TANH R24, R24 ;  /* 0x0000001800187308 */ /* 0x000ee20000002400 */
[----:B------:R-:W-:-:S07]  /*bb70*/  FMUL.FTZ R14, R2, R34 ;  /* 0x00000022020e7220 */ /* 0x000fce0000410000 */
[----:B------:R-:W4:Y:S08]  /*bb80*/  MUFU.TANH R9, R9 ;  /* 0x0000000900097308 */ /* 0x000f300000002400 */
[----:B------:R-:W5:Y:S01]  /*bb90*/  MUFU.TANH R12, R12 ;  /* 0x0000000c000c7308 */ /* 0x000f620000002400 */
[----:B------:R-:W-:Y:S01]  /*bba0*/  FMUL.FTZ R28, R2, R37 ;  /* 0x00000025021c7220 */ /* 0x000fe20000410000 */
[----:B------:R-:W-:-:S06]  /*bbb0*/  ISETP.GT.AND P1, PT, R56, RZ, PT ;  /* 0x000000ff3800720c */ /* 0x000fcc0003f24270 */
[----:B------:R-:W5:Y:S01]  /*bbc0*/  MUFU.TANH R26, R26 ;  /* 0x0000001a001a7308 */ /* 0x000f620000002400 */
[----:B------:R-:W-:-:S07]  /*bbd0*/  ISETP.GT.AND P2, PT, R56, 0x1, PT ;  /* 0x000000013800780c */ /* 0x000fce0003f44270 */
[----:B------:R-:W5:Y:S01]  /*bbe0*/  MUFU.TANH R11, R11 ;  /* 0x0000000b000b7308 */ /* 0x000f620000002400 */
[C---:B------:R-:W-:Y:S01]  /*bbf0*/  FMUL.FTZ R10, R2.reuse, R30 ;  /* 0x0000001e020a7220 */ /* 0x040fe20000410000 */
[C---:B------:R-:W-:Y:S01]  /*bc00*/  FMUL.FTZ R27, R2.reuse, R38 ;  /* 0x00000026021b7220 */ /* 0x040fe20000410000 */
[----:B------:R-:W-:Y:S01]  /*bc10*/  FMUL.FTZ R30, R2, R40 ;  /* 0x00000028021e7220 */ /* 0x000fe20000410000 */
[----:B------:R-:W-:-:S04]  /*bc20*/  ISETP.GT.AND P3, PT, R56, 0x11, PT ;  /* 0x000000113800780c */ /* 0x000fc80003f64270 */
[----:B------:R-:W5:Y:S01]  /*bc30*/  MUFU.TANH R13, R13 ;  /* 0x0000000d000d7308 */ /* 0x000f620000002400 */
[C---:B------:R-:W-:Y:S01]  /*bc40*/  FMUL.FTZ R38, R2.reuse, R48 ;  /* 0x0000003002267220 */ /* 0x040fe20000410000 */
[----:B------:R-:W-:Y:S01]  /*bc50*/  FMUL.FTZ R40, R2, R49 ;  /* 0x0000003102287220 */ /* 0x000fe20000410000 */
[----:B------:R-:W-:Y:S01]  /*bc60*/  ISETP.GT.AND P6, PT, R56, 0x8, PT ;  /* 0x000000083800780c */ /* 0x000fe20003fc4270 */
[----:B------:R-:W-:Y:S01]  /*bc70*/  FMUL.FTZ R34, R2, R44 ;  /* 0x0000002c02227220 */ /* 0x000fe20000410000 */
[----:B-1----:R-:W-:-:S03]  /*bc80*/  FSEL R3, R3, -INF , P1 ;  /* 0xff80000003037808 */ /* 0x002fc60000800000 */
[----:B------:R-:W1:Y:S01]  /*bc90*/  MUFU.TANH R8, R8 ;  /* 0x0000000800087308 */ /* 0x000e620000002400 */
[----:B0-----:R-:W-:Y:S01]  /*bca0*/  FSEL R7, R7, -INF , P2 ;  /* 0xff80000007077808 */ /* 0x001fe20001000000 */
[C---:B------:R-:W-:Y:S01]  /*bcb0*/  FMUL.FTZ R48, R2.reuse, R57 ;  /* 0x0000003902307220 */ /* 0x040fe20000410000 */
[----:B------:R-:W-:Y:S01]  /*bcc0*/  FMUL.FTZ R49, R2, R59 ;  /* 0x0000003b02317220 */ /* 0x000fe20000410000 */
[----:B------:R-:W-:Y:S01]  /*bcd0*/  ISETP.GT.AND P5, PT, R56, 0x9, PT ;  /* 0x000000093800780c */ /* 0x000fe20003fa4270 */
[C---:B------:R-:W-:Y:S01]  /*bce0*/  FMUL.FTZ R44, R2.reuse, R53 ;  /* 0x00000035022c7220 */ /* 0x040fe20000410000 */
[----:B------:R-:W-:Y:S02]  /*bcf0*/  FMUL.FTZ R59, R2, R67 ;  /* 0x00000043023b7220 */ /* 0x000fe40000410000 */
[----:B------:R-:W0:Y:S01]  /*bd00*/  MUFU.TANH R14, R14 ;  /* 0x0000000e000e7308 */ /* 0x000e220000002400 */
[----:B--2---:R-:W-:Y:S01]  /*bd10*/  FSEL R57, R6, -INF , P1 ;  /* 0xff80000006397808 */ /* 0x004fe20000800000 */
[----:B------:R-:W-:Y:S01]  /*bd20*/  FMUL.FTZ R53, R2, R63 ;  /* 0x0000003f02357220 */ /* 0x000fe20000410000 */
[----:B------:R-:W-:-:S02]  /*bd30*/  ISETP.GT.AND P1, PT, R56, 0x18, PT ;  /* 0x000000183800780c */ /* 0x000fc40003f24270 */
[----:B---3--:R-:W-:-:S03]  /*bd40*/  FSEL R67, R24, -INF , P3 ;  /* 0xff80000018437808 */ /* 0x008fc60001800000 */
[----:B------:R-:W2:Y:S01]  /*bd50*/  MUFU.TANH R28, R28 ;  /* 0x0000001c001c7308 */ /* 0x000ea20000002400 */
[----:B----4-:R-:W-:Y:S02]  /*bd60*/  FSEL R63, R9, -INF , P6 ;  /* 0xff800000093f7808 */ /* 0x010fe40003000000 */
[----:B------:R-:W-:Y:S02]  /*bd70*/  FMNMX.FTZ R24, R3, R7, !PT ;  /* 0x0000000703187209 */ /* 0x000fe40007810000 */
[----:B-----5:R-:W-:Y:S01]  /*bd80*/  FSEL R9, R12, -INF , P5 ;  /* 0xff8000000c097808 */ /* 0x020fe20002800000 */
[----:B------:R-:W-:Y:S01]  /*bd90*/  FMUL.FTZ R12, R2, R69 ;  /* 0x00000045020c7220 */ /* 0x000fe20000410000 */
[----:B------:R-:W-:Y:S01]  /*bda0*/  FSEL R69, R26, -INF , P1 ;  /* 0xff8000001a457808 */ /* 0x000fe20000800000 */
[----:B------:R-:W3:Y:S01]  /*bdb0*/  MUFU.TANH R10, R10 ;  /* 0x0000000a000a7308 */ /* 0x000ee20000002400 */
[----:B------:R-:W-:Y:S01]  /*bdc0*/  ISETP.GT.AND P4, PT, R56, 0x10, PT ;  /* 0x000000103800780c */ /* 0x000fe20003f84270 */
[----:B------:R-:W-:Y:S01]  /*bdd0*/  FMUL.FTZ R32, R2, R41 ;  /* 0x0000002902207220 */ /* 0x000fe20000410000 */
[----:B------:R-:W-:-:S02]  /*bde0*/  FSEL R11, R11, -INF , P5 ;  /* 0xff8000000b0b7808 */ /* 0x000fc40002800000 */
[----:B------:R-:W-:Y:S02]  /*bdf0*/  FMNMX.FTZ R26, R63, R24, !PT ;  /* 0x000000183f1a7209 */ /* 0x000fe40007810000 */
[----:B------:R-:W-:Y:S01]  /*be00*/  FSEL R13, R13, -INF , P4 ;  /* 0xff8000000d0d7808 */ /* 0x000fe20002000000 */
[----:B------:R-:W4:Y:S01]  /*be10*/  MUFU.TANH R30, R30 ;  /* 0x0000001e001e7308 */ /* 0x000f220000002400 */
[----:B------:R-:W-:Y:S01]  /*be20*/  FMNMX.FTZ R26, R11, R26, !PT ;  /* 0x0000001a0b1a7209 */ /* 0x000fe20007810000 */
[----:B------:R-:W-:Y:S01]  /*be30*/  FMUL.FTZ R37, R2, R47 ;  /* 0x0000002f02257220 */ /* 0x000fe20000410000 */
[----:B-1----:R-:W-:Y:S01]  /*be40*/  FSEL R8, R8, -INF , P2 ;  /* 0xff80000008087808 */ /* 0x002fe20001000000 */
[----:B------:R-:W-:Y:S01]  /*be50*/  FMUL.FTZ R47, R2, R58 ;  /* 0x0000003a022f7220 */ /* 0x000fe20000410000 */
[----:B------:R-:W-:Y:S01]  /*be60*/  ISETP.GT.AND P2, PT, R56, 0x19, PT ;  /* 0x000000193800780c */ /* 0x000fe20003f44270 */
[C---:B------:R-:W-:Y:S01]  /*be70*/  FMUL.FTZ R58, R2.reuse, R65 ;  /* 0x00000041023a7220 */ /* 0x040fe20000410000 */
[----:B------:R-:W-:Y:S01]  /*be80*/  FMNMX.FTZ R26, R13, R26, !PT ;  /* 0x0000001a0d1a7209 */ /* 0x000fe20007810000 */
[----:B------:R-:W1:Y:S01]  /*be90*/  MUFU.TANH R32, R32 ;  /* 0x0000002000207308 */ /* 0x000e620000002400 */
[----:B------:R-:W-:Y:S01]  /*bea0*/  FMUL.FTZ R36, R2, R45 ;  /* 0x0000002d02247220 */ /* 0x000fe20000410000 */
[----:B0-----:R-:W-:Y:S01]  /*beb0*/  FSEL R65, R14, -INF , P4 ;  /* 0xff8000000e417808 */ /* 0x001fe20002000000 */
[----:B------:R-:W-:Y:S01]  /*bec0*/  FMUL.FTZ R14, R2, R71 ;  /* 0x00000047020e7220 */ /* 0x000fe20000410000 */
[----:B--2---:R-:W-:Y:S01]  /*bed0*/  FSEL R71, R28, -INF , P2 ;  /* 0xff8000001c477808 */ /* 0x004fe20001000000 */
[C---:B------:R-:W-:Y:S01]  /*bee0*/  FMUL.FTZ R29, R2.reuse, R39 ;  /* 0x00000027021d7220 */ /* 0x040fe20000410000 */
[----:B------:R-:W-:-:S02]  /*bef0*/  FMUL.FTZ R31, R2, R42 ;  /* 0x0000002a021f7220 */ /* 0x000fc40000410000 */
[----:B------:R-:W0:Y:S01]  /*bf00*/  MUFU.TANH R25, R25 ;  /* 0x0000001900197308 */ /* 0x000e220000002400 */
[----:B------:R-:W-:Y:S01]  /*bf10*/  FMNMX.FTZ R28, R67, R26, !PT ;  /* 0x0000001a431c7209 */ /* 0x000fe20007810000 */
[C---:B------:R-:W-:Y:S01]  /*bf20*/  FMUL.FTZ R42, R2.reuse, R52 ;  /* 0x00000034022a7220 */ /* 0x040fe20000410000 */
[----:B------:R-:W-:Y:S01]  /*bf30*/  FMUL.FTZ R52, R2, R61 ;  /* 0x0000003d02347220 */ /* 0x000fe20000410000 */
[----:B---3--:R-:W-:-:S04]  /*bf40*/  FSEL R61, R10, -INF , P6 ;  /* 0xff8000000a3d7808 */ /* 0x008fc80003000000 */
[----:B------:R-:W2:Y:S01]  /*bf50*/  MUFU.TANH R34, R34 ;  /* 0x0000002200227308 */ /* 0x000ea20000002400 */
[----:B------:R-:W-:Y:S02]  /*bf60*/  ISETP.GT.AND P6, PT, R56, 0x20, PT ;  /* 0x000000203800780c */ /* 0x000fe40003fc4270 */
[----:B------:R-:W-:-:S05]  /*bf70*/  FMNMX.FTZ R28, R69, R28, !PT ;  /* 0x0000001c451c7209 */ /* 0x000fca0007810000 */
[----:B------:R-:W3:Y:S01]  /*bf80*/  MUFU.TANH R27, R27 ;  /* 0x0000001b001b7308 */ /* 0x000ee20000002400 */
[----:B------:R-:W-:Y:S01]  /*bf90*/  FMUL.FTZ R33, R2, R43 ;  /* 0x0000002b02217220 */ /* 0x000fe20000410000 */
[----:B------:R-:W-:-:S06]  /*bfa0*/  ISETP.GT.AND P5, PT, R56, 0x21, PT ;  /* 0x000000213800780c */ /* 0x000fcc0003fa4270 */
[----:B------:R-:W5:Y:S01]  /*bfb0*/  MUFU.TANH R36, R36 ;  /* 0x0000002400247308 */ /* 0x000f620000002400 */
[----:B----4-:R-:W-:Y:S02]  /*bfc0*/  FSEL R89, R30, -INF , P6 ;  /* 0xff8000001e597808 */ /* 0x010fe40003000000 */
[----:B------:R-:W-:-:S05]  /*bfd0*/  FMNMX.FTZ R28, R71, R28, !PT ;  /* 0x0000001c471c7209 */ /* 0x000fca0007810000 */
[----:B------:R-:W4:Y:S01]  /*bfe0*/  MUFU.TANH R29, R29 ;  /* 0x0000001d001d7308 */ /* 0x000f220000002400 */
[----:B------:R-:W-:Y:S02]  /*bff0*/  ISETP.GT.AND P4, PT, R56, 0x28, PT ;  /* 0x000000283800780c */ /* 0x000fe40003f84270 */
[----:B-1----:R-:W-:-:S05]  /*c000*/  FSEL R91, R32, -INF , P5 ;  /* 0xff800000205b7808 */ /* 0x002fca0002800000 */
[----:B------:R-:W1:Y:S01]  /*c010*/  MUFU.TANH R38, R38 ;  /* 0x0000002600267308 */ /* 0x000e620000002400 */
[----:B------:R-:W-:Y:S02]  /*c020*/  FMNMX.FTZ R30, R89, R28, !PT ;  /* 0x0000001c591e7209 */ /* 0x000fe40007810000 */
[----:B0-----:R-:W-:-:S05]  /*c030*/  FSEL R25, R25, -INF , P3 ;  /* 0xff80000019197808 */ /* 0x001fca0001800000 */
[----:B------:R-:W0:Y:S01]  /*c040*/  MUFU.TANH R31, R31 ;  /* 0x0000001f001f7308 */ /* 0x000e220000002400 */
[----:B------:R-:W-:Y:S02]  /*c050*/  ISETP.GT.AND P3, PT, R56, 0x29, PT ;  /* 0x000000293800780c */ /* 0x000fe40003f64270 */
[----:B--2---:R-:W-:-:S05]  /*c060*/  FSEL R93, R34, -INF , P4 ;  /* 0xff800000225d7808 */ /* 0x004fca0002000000 */
[----:B------:R-:W2:Y:S01]  /*c070*/  MUFU.TANH R40, R40 ;  /* 0x0000002800287308 */ /* 0x000ea20000002400 */
[----:B------:R-:W-:Y:S01]  /*c080*/  FMNMX.FTZ R30, R91, R30, !PT ;  /* 0x0000001e5b1e7209 */ /* 0x000fe20007810000 */
[----:B------:R-:W-:Y:S01]  /*c090*/  FMUL.FTZ R39, R2, R50 ;  /* 0x0000003202277220 */ /* 0x000fe20000410000 */
[----:B---3--:R-:W-:-:S05]  /*c0a0*/  FSEL R27, R27, -INF , P1 ;  /* 0xff8000001b1b7808 */ /* 0x008fca0000800000 */
[----:B------:R-:W3:Y:S01]  /*c0b0*/  MUFU.TANH R33, R33 ;  /* 0x0000002100217308 */ /* 0x000ee20000002400 */
[----:B------:R-:W-:Y:S02]  /*c0c0*/  ISETP.GT.AND P1, PT, R56, 0x30, PT ;  /* 0x000000303800780c */ /* 0x000fe40003f24270 */
[----:B-----5:R-:W-:-:S05]  /*c0d0*/  FSEL R95, R36, -INF , P3 ;  /* 0xff800000245f7808 */ /* 0x020fca0001800000 */
[----:B------:R-:W5:Y:S01]  /*c0e0*/  MUFU.TANH R42, R42 ;  /* 0x0000002a002a7308 */ /* 0x000f620000002400 */
[----:B------:R-:W-:Y:S01]  /*c0f0*/  FMNMX.FTZ R32, R93, R30, !PT ;  /* 0x0000001e5d207209 */ /* 0x000fe20007810000 */
[----:B------:R-:W-:Y:S01]  /*c100*/  FMUL.FTZ R28, R2, R73 ;  /* 0x00000049021c7220 */ /* 0x000fe20000410000 */
[----:B----4-:R-:W-:-:S05]  /*c110*/  FSEL R29, R29, -INF , P2 ;  /* 0xff8000001d1d7808 */ /* 0x010fca0001000000 */
[----:B------:R-:W4:Y:S01]  /*c120*/  MUFU.TANH R35, R35 ;  /* 0x0000002300237308 */ /* 0x000f220000002400 */
[----:B------:R-:W-:Y:S01]  /*c130*/  FMUL.FTZ R41, R2, R51 ;  /* 0x0000003302297220 */ /* 0x000fe20000410000 */
[----:B------:R-:W-:-:S06]  /*c140*/  ISETP.GT.AND P2, PT, R56, 0x31, PT ;  /* 0x000000313800780c */ /* 0x000fcc0003f44270 */
[----:B------:R-:W4:Y:S01]  /*c150*/  MUFU.TANH R44, R44 ;  /* 0x0000002c002c7308 */ /* 0x000f220000002400 */
[----:B-1----:R-:W-:Y:S01]  /*c160*/  FSEL R73, R38, -INF , P1 ;  /* 0xff80000026497808 */ /* 0x002fe20000800000 */
[----:B------:R-:W-:Y:S01]  /*c170*/  FMUL.FTZ R50, R2, R60 ;  /* 0x0000003c02327220 */ /* 0x000fe20000410000 */
[----:B------:R-:W-:-:S05]  /*c180*/  FMNMX.FTZ R32, R95, R32, !PT ;  /* 0x000000205f207209 */ /* 0x000fca0007810000 */
[----:B------:R-:W1:Y:S01]  /*c190*/  MUFU.TANH R37, R37 ;  /* 0x0000002500257308 */ /* 0x000e620000002400 */
[----:B0-----:R-:W-:Y:S01]  /*c1a0*/  FSEL R31, R31, -INF , P6 ;  /* 0xff8000001f1f7808 */ /* 0x001fe20003000000 */
[----:B------:R-:W-:Y:S01]  /*c1b0*/  FMUL.FTZ R43, R2, R54 ;  /* 0x00000036022b7220 */ /* 0x000fe20000410000 */
[----:B------:R-:W-:-:S05]  /*c1c0*/  ISETP.GT.AND P6, PT, R56, 0x38, PT ;  /* 0x000000383800780c */ /* 0x000fca0003fc4270 */
[----:B------:R-:W0:Y:S01]  /*c1d0*/  MUFU.TANH R46, R46 ;  /* 0x0000002e002e7308 */ /* 0x000e220000002400 */
[----:B--2---:R-:W-:Y:S02]  /*c1e0*/  FSEL R97, R40, -INF , P2 ;  /* 0xff80000028617808 */ /* 0x004fe40001000000 */
[----:B------:R-:W-:-:S05]  /*c1f0*/  FMNMX.FTZ R32, R73, R32, !PT ;  /* 0x0000002049207209 */ /* 0x000fca0007810000 */
[----:B------:R-:W2:Y:S01]  /*c200*/  MUFU.TANH R39, R39 ;  /* 0x0000002700277308 */ /* 0x000ea20000002400 */
[----:B---3--:R-:W-:Y:S01]  /*c210*/  FSEL R33, R33, -INF , P5 ;  /* 0xff80000021217808 */ /* 0x008fe20002800000 */
[C---:B------:R-:W-:Y:S01]  /*c220*/  FMUL.FTZ R30, R2.reuse, R75 ;  /* 0x0000004b021e7220 */ /* 0x040fe20000410000 */
[----:B------:R-:W-:-:S05]  /*c230*/  FMUL.FTZ R45, R2, R55 ;  /* 0x00000037022d7220 */ /* 0x000fca0000410000 */
[----:B------:R-:W3:Y:S01]  /*c240*/  MUFU.TANH R48, R48 ;  /* 0x0000003000307308 */ /* 0x000ee20000002400 */
[----:B------:R-:W-:Y:S01]  /*c250*/  ISETP.GT.AND P5, PT, R56, 0x39, PT ;  /* 0x000000393800780c */ /* 0x000fe20003fa4270 */
[----:B------:R-:W-:Y:S01]  /*c260*/  FMUL.FTZ R54, R2, R64 ;  /* 0x0000004002367220 */ /* 0x000fe20000410000 */
[----:B-----5:R-:W-:Y:S02]  /*c270*/  FSEL R75, R42, -INF , P6 ;  /* 0xff8000002a4b7808 */ /* 0x020fe40003000000 */
[----:B------:R-:W-:-:S03]  /*c280*/  FMNMX.FTZ R32, R97, R32, !PT ;  /* 0x0000002061207209 */ /* 0x000fc60007810000 */
[----:B------:R-:W5:Y:S01]  /*c290*/  MUFU.TANH R41, R41 ;  /* 0x0000002900297308 */ /* 0x000f620000002400 */
[----:B----4-:R-:W-:Y:S02]  /*c2a0*/  FSEL R35, R35, -INF , P4 ;  /* 0xff80000023237808 */ /* 0x010fe40002000000 */
[----:B------:R-:W-:-:S05]  /*c2b0*/  ISETP.GT.AND P4, PT, R56, 0x40, PT ;  /* 0x000000403800780c */ /* 0x000fca0003f84270 */
[----:B------:R-:W4:Y:S01]  /*c2c0*/  MUFU.TANH R50, R50 ;  /* 0x0000003200327308 */ /* 0x000f220000002400 */
[----:B------:R-:W-:Y:S02]  /*c2d0*/  FSEL R101, R44, -INF , P5 ;  /* 0xff8000002c657808 */ /* 0x000fe40002800000 */
[----:B------:R-:W-:-:S05]  /*c2e0*/  FMNMX.FTZ R32, R75, R32, !PT ;  /* 0x000000204b207209 */ /* 0x000fca0007810000 */
[----:B------:R-:W4:Y:S01]  /*c2f0*/  MUFU.TANH R43, R43 ;  /* 0x0000002b002b7308 */ /* 0x000f220000002400 */
[----:B-1----:R-:W-:Y:S02]  /*c300*/  FSEL R37, R37, -INF , P3 ;  /* 0xff80000025257808 */ /* 0x002fe40001800000 */
[----:B------:R-:W-:-:S05]  /*c310*/  ISETP.GT.AND P3, PT, R56, 0x41, PT ;  /* 0x000000413800780c */ /* 0x000fca0003f64270 */
[----:B------:R-:W1:Y:S01]  /*c320*/  MUFU.TANH R52, R52 ;  /* 0x0000003400347308 */ /* 0x000e620000002400 */
[----:B0-----:R-:W-:Y:S02]  /*c330*/  FSEL R103, R46, -INF , P4 ;  /* 0xff8000002e677808 */ /* 0x001fe40002000000 */
[----:B------:R-:W-:-:S05]  /*c340*/  FMNMX.FTZ R32, R101, R32, !PT ;  /* 0x0000002065207209 */ /* 0x000fca0007810000 */
[----:B------:R-:W0:Y:S01]  /*c350*/  MUFU.TANH R45, R45 ;  /* 0x0000002d002d7308 */ /* 0x000e220000002400 */
[----:B------:R-:W-:Y:S01]  /*c360*/  FMUL.FTZ R68, R2, R68 ;  /* 0x0000004402447220 */ /* 0x000fe20000410000 */
[----:B--2---:R-:W-:-:S06]  /*c370*/  FSEL R39, R39, -INF , P1 ;  /* 0xff80000027277808 */ /* 0x004fcc0000800000 */
[----:B------:R-:W2:Y:S01]  /*c380*/  MUFU.TANH R54, R54 ;  /* 0x0000003600367308 */ /* 0x000ea20000002400 */
[----:B------:R-:W-:Y:S02]  /*c390*/  ISETP.GT.AND P1, PT, R56, 0x48, PT ;  /* 0x000000483800780c */ /* 0x000fe40003f24270 */
[----:B---3--:R-:W-:Y:S02]  /*c3a0*/  FSEL R105, R48, -INF , P3 ;  /* 0xff80000030697808 */ /* 0x008fe40001800000 */
[----:B------:R-:W-:-:S03]  /*c3b0*/  FMNMX.FTZ R32, R103, R32, !PT ;  /* 0x0000002067207209 */ /* 0x000fc60007810000 */
[----:B------:R-:W3:Y:S01]  /*c3c0*/  MUFU.TANH R47, R47 ;  /* 0x0000002f002f7308 */ /* 0x000ee20000002400 */
[----:B-----5:R-:W-:Y:S01]  /*c3d0*/  FSEL R41, R41, -INF , P2 ;  /* 0xff80000029297808 */ /* 0x020fe20001000000 */
[C---:B------:R-:W-:Y:S01]  /*c3e0*/  FMUL.FTZ R121, R2.reuse, R77 ;  /* 0x0000004d02797220 */ /* 0x040fe20000410000 */
[----:B------:R-:W-:-:S05]  /*c3f0*/  FMUL.FTZ R51, R2, R62 ;  /* 0x0000003e02337220 */ /* 0x000fca0000410000 */
[----:B------:R-:W5:Y:S01]  /*c400*/  MUFU.TANH R58, R58 ;  /* 0x0000003a003a7308 */ /* 0x000f620000002400 */
[----:B------:R-:W-:Y:S01]  /*c410*/  ISETP.GT.AND P2, PT, R56, 0x49, PT ;  /* 0x000000493800780c */ /* 0x000fe20003f44270 */
[----:B------:R-:W-:Y:S01]  /*c420*/  FMUL.FTZ R24, R2, R72 ;  /* 0x0000004802187220 */ /* 0x000fe20000410000 */
[----:B----4-:R-:W-:Y:S02]  /*c430*/  FSEL R77, R50, -INF , P1 ;  /* 0xff800000324d7808 */ /* 0x010fe40000800000 */
[----:B------:R-:W-:-:S03]  /*c440*/  FMNMX.FTZ R32, R105, R32, !PT ;  /* 0x0000002069207209 */ /* 0x000fc60007810000 */
[----:B------:R-:W4:Y:S01]  /*c450*/  MUFU.TANH R49, R49 ;  /* 0x0000003100317308 */ /* 0x000f220000002400 */
[----:B------:R-:W-:Y:S01]  /*c460*/  FSEL R43, R43, -INF , P6 ;  /* 0xff8000002b2b7808 */ /* 0x000fe20003000000 */
[----:B------:R-:W-:Y:S01]  /*c470*/  FMUL.FTZ R55, R2, R66 ;  /* 0x0000004202377220 */ /* 0x000fe20000410000 */
[----:B------:R-:W-:-:S05]  /*c480*/  ISETP.GT.AND P6, PT, R56, 0x50, PT ;  /* 0x000000503800780c */ /* 0x000fca0003fc4270 */
[----:B------:R-:W4:Y:S01]  /*c490*/  MUFU.TANH R6, R68 ;  /* 0x0000004400067308 */ /* 0x000f220000002400 */
[----:B-1----:R-:W-:Y:S02]  /*c4a0*/  FSEL R107, R52, -INF , P2 ;  /* 0xff800000346b7808 */ /* 0x002fe40001000000 */
        /* <DEDUP_REMOVED lines=9> */
[----:B---3--:R-:W-:Y:S02]  /*c540*/  FSEL R47, R47, -INF , P4 ;  /* 0xff8000002f2f7808 */ /* 0x008fe40002000000 */
[----:B------:R-:W-:-:S05]  /*c550*/  ISETP.GT.AND P4, PT, R56, 0x58, PT ;  /* 0x000000583800780c */ /* 0x000fca0003f84270 */
[----:B------:R-:W3:Y:S01]  /*c560*/  MUFU.TANH R24, R24 ;  /* 0x0000001800187308 */ /* 0x000ee20000002400 */
[----:B-----5:R-:W-:Y:S02]  /*c570*/  FSEL R111, R58, -INF , P5 ;  /* 0xff8000003a6f7808 */ /* 0x020fe40002800000 */
[----:B------:R-:W-:Y:S01]  /*c580*/  FMNMX.FTZ R34, R109, R32, !PT ;  /* 0x000000206d227209 */ /* 0x000fe20007810000 */
[----:B------:R-:W-:-:S04]  /*c590*/  FMUL.FTZ R70, R2, R70 ;  /* 0x0000004602467220 */ /* 0x000fc80000410000 */
[----:B------:R-:W5:Y:S01]  /*c5a0*/  MUFU.TANH R55, R55 ;  /* 0x0000003700377308 */ /* 0x000f620000002400 */
[----:B----4-:R-:W-:Y:S01]  /*c5b0*/  FSEL R49, R49, -INF , P3 ;  /* 0xff80000031317808 */ /* 0x010fe20001800000 */
[----:B------:R-:W-:Y:S01]  /*c5c0*/  FMUL.FTZ R32, R2, R81 ;  /* 0x0000005102207220 */ /* 0x000fe20000410000 */
[----:B------:R-:W-:-:S05]  /*c5d0*/  ISETP.GT.AND P3, PT, R56, 0x59, PT ;  /* 0x000000593800780c */ /* 0x000fca0003f64270 */
[----:B------:R-:W4:Y:S01]  /*c5e0*/  MUFU.TANH R28, R28 ;  /* 0x0000001c001c7308 */ /* 0x000f220000002400 */
[----:B------:R-:W-:Y:S01]  /*c5f0*/  FSEL R81, R6, -INF , P4 ;  /* 0xff80000006517808 */ /* 0x000fe20002000000 */
[----:B------:R-:W-:Y:S01]  /*c600*/  FMUL.FTZ R127, R2, R80 ;  /* 0x00000050027f7220 */ /* 0x000fe20000410000 */
[----:B------:R-:W-:-:S05]  /*c610*/  FMNMX.FTZ R34, R111, R34, !PT ;  /* 0x000000226f227209 */ /* 0x000fca0007810000 */
[----:B------:R-:W4:Y:S01]  /*c620*/  MUFU.TANH R59, R59 ;  /* 0x0000003b003b7308 */ /* 0x000f220000002400 */
[----:B-1----:R-:W-:Y:S01]  /*c630*/  FSEL R53, R53, -INF , P2 ;  /* 0xff80000035357808 */ /* 0x002fe20001000000 */
[----:B------:R-:W-:Y:S01]  /*c640*/  FMUL.FTZ R26, R2, R74 ;  /* 0x0000004a021a7220 */ /* 0x000fe20000410000 */
[----:B------:R-:W-:-:S05]  /*c650*/  ISETP.GT.AND P2, PT, R56, 0x60, PT ;  /* 0x000000603800780c */ /* 0x000fca0003f44270 */
[----:B------:R-:W1:Y:S01]  /*c660*/  MUFU.TANH R123, R123 ;  /* 0x0000007b007b7308 */ /* 0x000e620000002400 */
[----:B0-----:R-:W-:Y:S02]  /*c670*/  FSEL R113, R12, -INF , P3 ;  /* 0xff8000000c717808 */ /* 0x001fe40001800000 */
[----:B------:R-:W-:-:S05]  /*c680*/  FMNMX.FTZ R34, R81, R34, !PT ;  /* 0x0000002251227209 */ /* 0x000fca0007810000 */
[----:B------:R-:W0:Y:S01]  /*c690*/  MUFU.TANH R14, R14 ;  /* 0x0000000e000e7308 */ /* 0x000e220000002400 */
[----:B--2---:R-:W-:-:S07]  /*c6a0*/  FSEL R51, R51, -INF , P1 ;  /* 0xff80000033337808 */ /* 0x004fce0000800000 */
[----:B------:R-:W2:Y:S01]  /*c6b0*/  MUFU.TANH R10, R70 ;  /* 0x00000046000a7308 */ /* 0x000ea20000002400 */
[----:B------:R-:W-:Y:S01]  /*c6c0*/  ISETP.GT.AND P1, PT, R56, 0x61, PT ;  /* 0x000000613800780c */ /* 0x000fe20003f24270 */
[----:B------:R-:W-:Y:S01]  /*c6d0*/  FMUL.FTZ R84, R2, R84 ;  /* 0x0000005402547220 */ /* 0x000fe20000410000 */
[----:B---3--:R-:W-:-:S05]  /*c6e0*/  FSEL R115, R24, -INF , P2 ;  /* 0xff80000018737808 */ /* 0x008fca0001000000 */
[----:B------:R-:W3:Y:S01]  /*c6f0*/  MUFU.TANH R121, R121 ;  /* 0x0000007900797308 */ /* 0x000ee20000002400 */
[----:B------:R-:W-:Y:S02]  /*c700*/  FMNMX.FTZ R34, R113, R34, !PT ;  /* 0x0000002271227209 */ /* 0x000fe40007810000 */
[----:B-----5:R-:W-:-:S05]  /*c710*/  FSEL R55, R55, -INF , P6 ;  /* 0xff80000037377808 */ /* 0x020fca0003000000 */
[----:B------:R-:W5:Y:S01]  /*c720*/  MUFU.TANH R127, R127 ;  /* 0x0000007f007f7308 */ /* 0x000f620000002400 */
[----:B------:R-:W-:Y:S01]  /*c730*/  ISETP.GT.AND P6, PT, R56, 0x68, PT ;  /* 0x000000683800780c */ /* 0x000fe20003fc4270 */
[----:B------:R-:W-:Y:S01]  /*c740*/  FMUL.FTZ R6, R2, R85 ;  /* 0x0000005502067220 */ /* 0x000fe20000410000 */
[----:B----4-:R-:W-:Y:S02]  /*c750*/  FSEL R117, R28, -INF , P1 ;  /* 0xff8000001c757808 */ /* 0x010fe40000800000 */
[----:B------:R-:W-:-:S03]  /*c760*/  FMNMX.FTZ R34, R115, R34, !PT ;  /* 0x0000002273227209 */ /* 0x000fc60007810000 */
[----:B------:R-:W4:Y:S01]  /*c770*/  MUFU.TANH R26, R26 ;  /* 0x0000001a001a7308 */ /* 0x000f220000002400 */
[----:B------:R-:W-:Y:S02]  /*c780*/  FSEL R59, R59, -INF , P5 ;  /* 0xff8000003b3b7808 */ /* 0x000fe40002800000 */
[----:B------:R-:W-:-:S05]  /*c790*/  ISETP.GT.AND P5, PT, R56, 0x69, PT ;  /* 0x000000693800780c */ /* 0x000fca0003fa4270 */
[----:B------:R-:W4:Y:S01]  /*c7a0*/  MUFU.TANH R32, R32 ;  /* 0x0000002000207308 */ /* 0x000f220000002400 */
[----:B-1----:R-:W-:Y:S02]  /*c7b0*/  FSEL R123, R123, -INF , P6 ;  /* 0xff8000007b7b7808 */ /* 0x002fe40003000000 */
[----:B------:R-:W-:Y:S02]  /*c7c0*/  FMNMX.FTZ R34, R117, R34, !PT ;  /* 0x0000002275227209 */ /* 0x000fe40007810000 */
[----:B0-----:R-:W-:-:S03]  /*c7d0*/  FSEL R119, R14, -INF , P3 ;  /* 0xff8000000e777808 */ /* 0x001fc60001800000 */
[----:B------:R-:W0:Y:S01]  /*c7e0*/  MUFU.TANH R30, R30 ;  /* 0x0000001e001e7308 */ /* 0x000e220000002400 */
[----:B------:R-:W-:Y:S02]  /*c7f0*/  FMNMX.FTZ R14, R57, R8, !PT ;  /* 0x00000008390e7209 */ /* 0x000fe40007810000 */
[----:B--2---:R-:W-:-:S05]  /*c800*/  FSEL R85, R10, -INF , P4 ;  /* 0xff8000000a557808 */ /* 0x004fca0002000000 */
[----:B------:R-:W1:Y:S01]  /*c810*/  MUFU.TANH R84, R84 ;  /* 0x0000005400547308 */ /* 0x000e620000002400 */
[----:B------:R-:W-:Y:S02]  /*c820*/  ISETP.GT.AND P4, PT, R56, 0x70, PT ;  /* 0x000000703800780c */ /* 0x000fe40003f84270 */
[----:B---3--:R-:W-:Y:S02]  /*c830*/  FSEL R121, R121, -INF , P5 ;  /* 0xff80000079797808 */ /* 0x008fe40002800000 */
[----:B------:R-:W-:-:S03]  /*c840*/  FMNMX.FTZ R34, R123, R34, !PT ;  /* 0x000000227b227209 */ /* 0x000fc60007810000 */
[----:B------:R-:W2:Y:S01]  /*c850*/  MUFU.TANH R6, R6 ;  /* 0x0000000600067308 */ /* 0x000ea20000002400 */
[----:B------:R-:W-:Y:S02]  /*c860*/  FMNMX.FTZ R14, R61, R14, !PT ;  /* 0x0000000e3d0e7209 */ /* 0x000fe40007810000 */
[----:B------:R-:W-:Y:S02]  /*c870*/  ISETP.GT.AND P3, PT, R56, 0x71, PT ;  /* 0x000000713800780c */ /* 0x000fe40003f64270 */
[----:B-----5:R-:W-:Y:S02]  /*c880*/  FSEL R127, R127, -INF , P4 ;  /* 0xff8000007f7f7808 */ /* 0x020fe40002000000 */
[----:B------:R-:W-:Y:S02]  /*c890*/  FMNMX.FTZ R34, R121, R34, !PT ;  /* 0x0000002279227209 */ /* 0x000fe40007810000 */
[----:B------:R-:W-:Y:S02]  /*c8a0*/  FMNMX.FTZ R14, R9, R14, !PT ;  /* 0x0000000e090e7209 */ /* 0x000fe40007810000 */
[----:B----4-:R-:W-:-:S02]  /*c8b0*/  FSEL R125, R26, -INF , P2 ;  /* 0xff8000001a7d7808 */ /* 0x010fc40001000000 */
[----:B------:R-:W-:Y:S02]  /*c8c0*/  ISETP.GT.AND P2, PT, R56, 0x78, PT ;  /* 0x000000783800780c */ /* 0x000fe40003f44270 */
[----:B------:R-:W-:Y:S02]  /*c8d0*/  FSEL R131, R32, -INF , P3 ;  /* 0xff80000020837808 */ /* 0x000fe40001800000 */
[----:B------:R-:W-:Y:S02]  /*c8e0*/  FMNMX.FTZ R34, R127, R34, !PT ;  /* 0x000000227f227209 */ /* 0x000fe40007810000 */
[----:B------:R-:W-:Y:S02]  /*c8f0*/  FMNMX.FTZ R14, R65, R14, !PT ;  /* 0x0000000e410e7209 */ /* 0x000fe40007810000 */
[----:B0-----:R-:W-:Y:S02]  /*c900*/  FSEL R129, R30, -INF , P1 ;  /* 0xff8000001e817808 */ /* 0x001fe40000800000 */
[----:B------:R-:W-:-:S02]  /*c910*/  ISETP.GT.AND P1, PT, R56, 0x79, PT ;  /* 0x000000793800780c */ /* 0x000fc40003f24270 */
[----:B-1----:R-:W-:Y:S02]  /*c920*/  FSEL R133, R84, -INF , P2 ;  /* 0xff80000054857808 */ /* 0x002fe40001000000 */
        /* <DEDUP_REMOVED lines=26> */
[----:B------:R-:W-:Y:S01]  /*cad0*/  IMAD.U32 R44, RZ, RZ, UR4 ;  /* 0x00000004ff2c7e24 */ /* 0x000fe2000f8e00ff */
[----:B0-----:R-:W-:Y:S01]  /*cae0*/  FMNMX.FTZ R45, R10, R45, !PT ;  /* 0x0000002d0a2d7209 */ /* 0x001fe20007810000 */
[C---:B------:R-:W-:Y:S01]  /*caf0*/  FMUL.FTZ R32, R2.reuse, R82 ;  /* 0x0000005202207220 */ /* 0x040fe20000410000 */
[----:B------:R-:W-:Y:S01]  /*cb00*/  FMNMX.FTZ R34, R59, R34, !PT ;  /* 0x000000223b227209 */ /* 0x000fe20007810000 */
[----:B------:R-:W-:-:S03]  /*cb10*/  FMUL.FTZ R40, R2, R83 ;  /* 0x0000005302287220 */ /* 0x000fc60000410000 */
[----:B------:R-:W0:Y:S01]  /*cb20*/  MUFU.TANH R79, R79 ;  /* 0x0000004f004f7308 */ /* 0x000e220000002400 */
[----:B------:R-:W-:Y:S01]  /*cb30*/  FMNMX.FTZ R34, R85, R34, !PT ;  /* 0x0000002255227209 */ /* 0x000fe20007810000 */
[----:B------:R-:W-:-:S01]  /*cb40*/  FFMA.FTZ R6, R45, R44, -8 ;  /* 0xc10000002d067423 */ /* 0x000fc2000001002c */
[----:B------:R-:W-:Y:S01]  /*cb50*/  FSETP.NEU.FTZ.AND P0, PT, R45, -INF , PT ;  /* 0xff8000002d00780b */ /* 0x000fe20003f1d000 */
[----:B------:R-:W-:Y:S01]  /*cb60*/  FMUL.FTZ R36, R2, R86 ;  /* 0x0000005602247220 */ /* 0x000fe20000410000 */
[----:B------:R-:W-:-:S03]  /*cb70*/  FMNMX.FTZ R46, R119, R34, !PT ;  /* 0x00000022772e7209 */ /* 0x000fc60007810000 */
[----:B------:R-:W2:Y:S01]  /*cb80*/  MUFU.TANH R32, R32 ;  /* 0x0000002000207308 */ /* 0x000ea20000002400 */
[----:B------:R-:W-:Y:S01]  /*cb90*/  FSEL R6, R6, RZ, P0 ;  /* 0x000000ff06067208 */ /* 0x000fe20000000000 */
[----:B------:R-:W-:Y:S01]  /*cba0*/  FMUL.FTZ R38, R2, R87 ;  /* 0x0000005702267220 */ /* 0x000fe20000410000 */
[----:B------:R-:W-:-:S05]  /*cbb0*/  FMNMX.FTZ R46, R125, R46, !PT ;  /* 0x0000002e7d2e7209 */ /* 0x000fca0007810000 */
[----:B------:R-:W3:Y:S01]  /*cbc0*/  MUFU.TANH R40, R40 ;  /* 0x0000002800287308 */ /* 0x000ee20000002400 */
[----:B------:R-:W-:-:S01]  /*cbd0*/  FFMA.FTZ R48, R73, R44, -R6 ;  /* 0x0000002c49307223 */ /* 0x000fc20000010806 */
[----:B-1----:R-:W-:Y:S02]  /*cbe0*/  FSEL R73, R42, -INF , P6 ;  /* 0xff8000002a497808 */ /* 0x002fe40003000000 */
[----:B------:R-:W-:-:S04]  /*cbf0*/  FMNMX.FTZ R46, R129, R46, !PT ;  /* 0x0000002e812e7209 */ /* 0x000fc80007810000 */
[----:B------:R-:W1:Y:S01]  /*cc00*/  MUFU.TANH R36, R36 ;  /* 0x0000002400247308 */ /* 0x000e620000002400 */
[----:B0-----:R-:W-:Y:S02]  /*cc10*/  FSEL R79, R79, -INF , P5 ;  /* 0xff8000004f4f7808 */ /* 0x001fe40002800000 */
[----:B------:R-:W-:Y:S01]  /*cc20*/  FMNMX.FTZ R46, R73, R46, !PT ;  /* 0x0000002e492e7209 */ /* 0x000fe20007810000 */
[----:B------:R-:W-:-:S04]  /*cc30*/  FFMA.FTZ R50, R75, R44, -R6 ;  /* 0x0000002c4b327223 */ /* 0x000fc80000010806 */
[----:B------:R-:W0:Y:S01]  /*cc40*/  MUFU.TANH R38, R38 ;  /* 0x0000002600267308 */ /* 0x000e220000002400 */
[----:B--2---:R-:W-:Y:S02]  /*cc50*/  FSEL R75, R32, -INF , P4 ;  /* 0xff800000204b7808 */ /* 0x004fe40002000000 */
[----:B------:R-:W-:Y:S01]  /*cc60*/  FMNMX.FTZ R46, R79, R46, !PT ;  /* 0x0000002e4f2e7209 */ /* 0x000fe20007810000 */
[----:B------:R-:W-:-:S01]  /*cc70*/  FFMA.FTZ R89, R89, R44, -R6 ;  /* 0x0000002c59597223 */ /* 0x000fc20000010806 */
[----:B---3--:R-:W-:Y:S02]  /*cc80*/  FSEL R87, R40, -INF , P3 ;  /* 0xff80000028577808 */ /* 0x008fe40001800000 */
[----:B------:R-:W-:Y:S01]  /*cc90*/  FMNMX.FTZ R46, R75, R46, !PT ;  /* 0x0000002e4b2e7209 */ /* 0x000fe20007810000 */
[----:B------:R1:W-:Y:S01]  /*cca0*/  MUFU.EX2 R24, R89 ;  /* 0x0000005900187308 */ /* 0x0003e20000000800 */
[----:B------:R-:W-:-:S02]  /*ccb0*/  FFMA.FTZ R93, R93, R44, -R6 ;  /* 0x0000002c5d5d7223 */ /* 0x000fc40000010806 */
[----:B------:R-:W-:-:S02]  /*ccc0*/  FMNMX.FTZ R46, R87, R46, !PT ;  /* 0x0000002e572e7209 */ /* 0x000fc40007810000 */
[----:B-1----:R-:W-:-:S03]  /*ccd0*/  FSEL R89, R36, -INF , P2 ;  /* 0xff80000024597808 */ /* 0x002fc60001000000 */
[----:B------:R0:W-:Y:S01]  /*cce0*/  MUFU.EX2 R28, R93 ;  /* 0x0000005d001c7308 */ /* 0x0001e20000000800 */
[----:B------:R-:W-:Y:S01]  /*ccf0*/  FMNMX.FTZ R46, R89, R46, !PT ;  /* 0x0000002e592e7209 */ /* 0x000fe20007810000 */
[----:B------:R-:W-:Y:S01]  /*cd00*/  FFMA.FTZ R67, R67, R44, -R6 ;  /* 0x0000002c43437223 */ /* 0x000fe20000010806 */
[----:B0-----:R-:W-:-:S05]  /*cd10*/  FSEL R93, R38, -INF , P1 ;  /* 0xff800000265d7808 */ /* 0x001fca0000800000 */
[----:B------:R0:W-:Y:S01]  /*cd20*/  MUFU.EX2 R14, R67 ;  /* 0x00000043000e7308 */ /* 0x0001e20000000800 */
[----:B------:R-:W-:Y:S01]  /*cd30*/  FMNMX.FTZ R46, R93, R46, !PT ;  /* 0x0000002e5d2e7209 */ /* 0x000fe20007810000 */
[----:B0-----:R-:W-:-:S04]  /*cd40*/  FFMA.FTZ R67, R97, R44, -R6 ;  /* 0x0000002c61437223 */ /* 0x001fc80000010806 */
[----:B------:R-:W0:Y:S02]  /*cd50*/  SHFL.BFLY PT, R97, R46, 0x2, 0x1f ;  /* 0x0c401f002e617f89 */ /* 0x000e2400000e0000 */
[----:B------:R0:W-:Y:S01]  /*cd60*/  MUFU.EX2 R34, R50 ;  /* 0x0000003200227308 */ /* 0x0001e20000000800 */
[----:B------:R-:W-:-:S01]  /*cd70*/  FFMA.FTZ R83, R101, R44, -R6 ;  /* 0x0000002c65537223 */ /* 0x000fc20000010806 */
[----:B0-----:R-:W-:-:S05]  /*cd80*/  FMNMX.FTZ R50, R46, R97, !PT ;  /* 0x000000612e327209 */ /* 0x001fca0007810000 */
[----:B------:R-:W0:Y:S02]  /*cd90*/  SHFL.BFLY PT, R101, R50, 0x1, 0x1f ;  /* 0x0c201f0032657f89 */ /* 0x000e2400000e0000 */
[----:B0-----:R-:W-:-:S04]  /*cda0*/  FMNMX.FTZ R76, R50, R101, !PT ;  /* 0x00000065324c7209 */ /* 0x001fc80007810000 */
[C---:B------:R-:W-:Y:S01]  /*cdb0*/  FSETP.NEU.FTZ.AND P1, PT, R76.reuse, -INF , PT ;  /* 0xff8000004c00780b */ /* 0x040fe20003f3d000 */
[----:B------:R-:W-:-:S05]  /*cdc0*/  FFMA.FTZ R52, R76, R44, -8 ;  /* 0xc10000004c347423 */ /* 0x000fca000001002c */
[----:B------:R-:W-:-:S05]  /*cdd0*/  FSEL R52, R52, RZ, P1 ;  /* 0x000000ff34347208 */ /* 0x000fca0000800000 */
[-C--:B------:R-:W-:Y:S02]  /*cde0*/  FFMA.FTZ R62, R49, R44.reuse, -R52 ;  /* 0x0000002c313e7223 */ /* 0x080fe40000010834 */
[----:B------:R-:W2:Y:S01]  /*cdf0*/  LDL R49, [R1+0x1c] ;  /* 0x00001c0001317983 */ /* 0x000ea20000100800 */
        /* <DEDUP_REMOVED lines=22> */
[----:B0-----:R-:W-:-:S01]  /*cf60*/  FFMA.FTZ R48, R127, R44, -R6 ;  /* 0x0000002c7f307223 */ /* 0x001fc20000010806 */
[-CC-:B------:R-:W-:Y:S01]  /*cf70*/  FFMA.FTZ R131, R131, R44.reuse, -R6.reuse ;  /* 0x0000002c83837223 */ /* 0x180fe20000010806 */
[----:B------:R-:W-:-:S01]  /*cf80*/  FFMA.FTZ R50, R133, R44, -R6 ;  /* 0x0000002c85327223 */ /* 0x000fc20000010806 */
[-C--:B------:R-:W-:Y:S01]  /*cf90*/  FFMA.FTZ R103, R135, R44.reuse, -R6 ;  /* 0x0000002c87677223 */ /* 0x080fe20000010806 */
[----:B------:R-:W-:-:S01]  /*cfa0*/  FFMA.FTZ R149, R57, R44, -R52 ;  /* 0x0000002c39957223 */ /* 0x000fc20000010834 */
[-CC-:B------:R-:W-:Y:S01]  /*cfb0*/  FFMA.FTZ R6, R8, R44.reuse, -R52.reuse ;  /* 0x0000002c08067223 */ /* 0x180fe20000010834 */
[----:B------:R-:W-:Y:S01]  /*cfc0*/  MUFU.EX2 R3, R3 ;  /* 0x0000000300037308 */ /* 0x000fe20000000800 */
[----:B------:R-:W-:-:S01]  /*cfd0*/  FFMA.FTZ R56, R61, R44, -R52 ;  /* 0x0000002c3d387223 */ /* 0x000fc20000010834 */
[----:B------:R-:W-:-:S06]  /*cfe0*/  FFMA.FTZ R57, R9, R44, -R52 ;  /* 0x0000002c09397223 */ /* 0x000fcc0000010834 */
[----:B------:R-:W0:Y:S01]  /*cff0*/  MUFU.EX2 R10, R10 ;  /* 0x0000000a000a7308 */ /* 0x000e220000000800 */
[----:B------:R-:W-:-:S07]  /*d000*/  FFMA.FTZ R151, R65, R44, -R52 ;  /* 0x0000002c41977223 */ /* 0x000fce0000010834 */
[----:B------:R-:W-:Y:S08]  /*d010*/  MUFU.EX2 R149, R149 ;  /* 0x0000009500957308 */ /* 0x000ff00000000800 */
[----:B------:R-:W1:Y:S08]  /*d020*/  MUFU.EX2 R6, R6 ;  /* 0x0000000600067308 */ /* 0x000e700000000800 */
[----:B------:R-:W3:Y:S01]  /*d030*/  MUFU.EX2 R7, R7 ;  /* 0x0000000700077308 */ /* 0x000ee20000000800 */
[----:B------:R-:W-:-:S07]  /*d040*/  FFMA.FTZ R8, R25, R44, -R52 ;  /* 0x0000002c19087223 */ /* 0x000fce0000010834 */
[----:B------:R-:W4:Y:S08]  /*d050*/  MUFU.EX2 R56, R56 ;  /* 0x0000003800387308 */ /* 0x000f300000000800 */
[----:B------:R-:W5:Y:S01]  /*d060*/  MUFU.EX2 R12, R12 ;  /* 0x0000000c000c7308 */ /* 0x000f620000000800 */
[----:B------:R-:W-:-:S01]  /*d070*/  FFMA.FTZ R60, R27, R44, -R52 ;  /* 0x0000002c1b3c7223 */ /* 0x000fc20000010834 */
[----:B0-----:R-:W-:-:S06]  /*d080*/  FADD.FTZ R70, R3, R10 ;  /* 0x0000000a03467221 */ /* 0x001fcc0000010000 */
[----:B------:R-:W0:Y:S01]  /*d090*/  MUFU.EX2 R57, R57 ;  /* 0x0000003900397308 */ /* 0x000e220000000800 */
[----:B------:R-:W-:-:S07]  /*d0a0*/  FFMA.FTZ R25, R39, R44, -R52 ;  /* 0x0000002c27197223 */ /* 0x000fce0000010834 */
[----:B------:R-:W0:Y:S01]  /*d0b0*/  MUFU.EX2 R11, R11 ;  /* 0x0000000b000b7308 */ /* 0x000e220000000800 */
[----:B------:R-:W-:-:S01]  /*d0c0*/  FFMA.FTZ R58, R41, R44, -R52 ;  /* 0x0000002c293a7223 */ /* 0x000fc20000010834 */
[----:B-1----:R-:W-:-:S06]  /*d0d0*/  FADD.FTZ R39, R149, R6 ;  /* 0x0000000695277221 */ /* 0x002fcc0000010000 */
[----:B------:R-:W1:Y:S01]  /*d0e0*/  MUFU.EX2 R151, R151 ;  /* 0x0000009700977308 */ /* 0x000e620000000800 */
[----:B------:R-:W-:-:S01]  /*d0f0*/  FFMA.FTZ R29, R29, R44, -R52 ;  /* 0x0000002c1d1d7223 */ /* 0x000fc20000010834 */
[----:B---3--:R-:W-:Y:S01]  /*d100*/  FADD.FTZ R41, R7, R70 ;  /* 0x0000004607297221 */ /* 0x008fe20000010000 */
[----:B------:R-:W3:Y:S05]  /*d110*/  S2R R92, SR_TID.X ;  /* 0x00000000005c7919 */ /* 0x000eea0000002100 */
[----:B------:R-:W1:Y:S01]  /*d120*/  MUFU.EX2 R8, R8 ;  /* 0x0000000800087308 */ /* 0x000e620000000800 */
[----:B----4-:R-:W-:-:S01]  /*d130*/  FADD.FTZ R70, R56, R39 ;  /* 0x0000002738467221 */ /* 0x010fc20000010000 */
[----:B------:R-:W-:Y:S01]  /*d140*/  FFMA.FTZ R9, R31, R44, -R52 ;  /* 0x0000002c1f097223 */ /* 0x000fe20000010834 */
[----:B-----5:R-:W-:-:S05]  /*d150*/  FADD.FTZ R72, R12, R41 ;  /* 0x000000290c487221 */ /* 0x020fca0000010000 */
[----:B------:R-:W4:Y:S01]  /*d160*/  MUFU.EX2 R13, R13 ;  /* 0x0000000d000d7308 */ /* 0x000f220000000800 */
[----:B0-----:R-:W-:-:S01]  /*d170*/  FADD.FTZ R70, R57, R70 ;  /* 0x0000004639467221 */ /* 0x001fc20000010000 */
[----:B------:R-:W-:-:S06]  /*d180*/  FFMA.FTZ R54, R33, R44, -R52 ;  /* 0x0000002c21367223 */ /* 0x000fcc0000010834 */
[----:B------:R-:W0:Y:S01]  /*d190*/  MUFU.EX2 R60, R60 ;  /* 0x0000003c003c7308 */ /* 0x000e220000000800 */
[----:B------:R-:W-:-:S01]  /*d1a0*/  FADD.FTZ R41, R11, R72 ;  /* 0x000000480b297221 */ /* 0x000fc20000010000 */
[----:B------:R-:W-:-:S06]  /*d1b0*/  FFMA.FTZ R33, R35, R44, -R52 ;  /* 0x0000002c23217223 */ /* 0x000fcc0000010834 */
[----:B------:R-:W5:Y:S01]  /*d1c0*/  MUFU.EX2 R26, R26 ;  /* 0x0000001a001a7308 */ /* 0x000f620000000800 */
[----:B------:R-:W-:-:S01]  /*d1d0*/  FFMA.FTZ R35, R43, R44, -R52 ;  /* 0x0000002c2b237223 */ /* 0x000fc20000010834 */
[----:B-1----:R-:W-:-:S06]  /*d1e0*/  FADD.FTZ R43, R151, R70 ;  /* 0x00000046972b7221 */ /* 0x002fcc0000010000 */
[----:B------:R-:W1:Y:S01]  /*d1f0*/  MUFU.EX2 R29, R29 ;  /* 0x0000001d001d7308 */ /* 0x000e620000000800 */
[----:B------:R-:W-:-:S01]  /*d200*/  FADD.FTZ R72, R14, R41 ;  /* 0x000000290e487221 */ /* 0x000fc20000010000 */
[----:B------:R-:W-:Y:S01]  /*d210*/  FFMA.FTZ R27, R47, R44, -R52 ;  /* 0x0000002c2f1b7223 */ /* 0x000fe20000010834 */
[----:B------:R-:W-:-:S05]  /*d220*/  FADD.FTZ R43, R8, R43 ;  /* 0x0000002b082b7221 */ /* 0x000fca0000010000 */
[----:B------:R-:W3:Y:S01]  /*d230*/  MUFU.EX2 R9, R9 ;  /* 0x0000000900097308 */ /* 0x000ee20000000800 */
[----:B------:R-:W-:-:S01]  /*d240*/  FFMA.FTZ R64, R37, R44, -R52 ;  /* 0x0000002c25407223 */ /* 0x000fc20000010834 */
[----:B----4-:R-:W-:-:S06]  /*d250*/  FADD.FTZ R47, R13, R72 ;  /* 0x000000480d2f7221 */ /* 0x010fcc0000010000 */
[----:B------:R-:W4:Y:S01]  /*d260*/  MUFU.EX2 R63, R63 ;  /* 0x0000003f003f7308 */ /* 0x000f220000000800 */
[----:B0-----:R-:W-:-:S01]  /*d270*/  FADD.FTZ R72, R60, R43 ;  /* 0x0000002b3c487221 */ /* 0x001fc20000010000 */
[----:B-----5:R-:W-:-:S06]  /*d280*/  FADD.FTZ R47, R26, R47 ;  /* 0x0000002f1a2f7221 */ /* 0x020fcc0000010000 */
[----:B------:R-:W0:Y:S01]  /*d290*/  MUFU.EX2 R54, R54 ;  /* 0x0000003600367308 */ /* 0x000e220000000800 */
[----:B-1----:R-:W-:-:S01]  /*d2a0*/  FADD.FTZ R72, R29, R72 ;  /* 0x000000481d487221 */ /* 0x002fc20000010000 */
[----:B------:R-:W-:-:S06]  /*d2b0*/  FADD.FTZ R74, R24, R47 ;  /* 0x0000002f184a7221 */ /* 0x000fcc0000010000 */
[----:B------:R-:W1:Y:S08]  /*d2c0*/  MUFU.EX2 R33, R33 ;  /* 0x0000002100217308 */ /* 0x000e700000000800 */
[----:B------:R-:W5:Y:S01]  /*d2d0*/  MUFU.EX2 R69, R69 ;  /* 0x0000004500457308 */ /* 0x000f620000000800 */
[----:B---3--:R-:W-:-:S01]  /*d2e0*/  FADD.FTZ R43, R9, R72 ;  /* 0x00000048092b7221 */ /* 0x008fc20000010000 */
[----:B----4-:R-:W-:-:S06]  /*d2f0*/  FADD.FTZ R47, R63, R74 ;  /* 0x0000004a3f2f7221 */ /* 0x010fcc0000010000 */
[----:B------:R-:W3:Y:S01]  /*d300*/  MUFU.EX2 R64, R64 ;  /* 0x0000004000407308 */ /* 0x000ee20000000800 */
[----:B0-----:R-:W-:-:S01]  /*d310*/  FADD.FTZ R72, R54, R43 ;  /* 0x0000002b36487221 */ /* 0x001fc20000010000 */
[----:B------:R-:W-:-:S06]  /*d320*/  FFMA.FTZ R66, R99, R44, -R52 ;  /* 0x0000002c63427223 */ /* 0x000fcc0000010834 */
[----:B------:R-:W0:Y:S01]  /*d330*/  MUFU.EX2 R25, R25 ;  /* 0x0000001900197308 */ /* 0x000e220000000800 */
[----:B------:R-:W-:-:S01]  /*d340*/  FADD.FTZ R74, R28, R47 ;  /* 0x0000002f1c4a7221 */ /* 0x000fc20000010000 */
[----:B------:R-:W-:-:S06]  /*d350*/  LOP3.LUT R92, R92, 0x7f, RZ, 0xc0, !PT ;  /* 0x0000007f5c5c7812 */ /* 0x000fcc00078ec0ff */
[----:B------:R-:W4:Y:S01]  /*d360*/  MUFU.EX2 R67, R67 ;  /* 0x0000004300437308 */ /* 0x000f220000000800 */
[----:B-1----:R-:W-:-:S01]  /*d370*/  FADD.FTZ R43, R33, R72 ;  /* 0x00000048212b7221 */ /* 0x002fc20000010000 */
[----:B-----5:R-:W-:-:S06]  /*d380*/  FADD.FTZ R47, R69, R74 ;  /* 0x0000004a452f7221 */ /* 0x020fcc0000010000 */
[----:B------:R-:W1:Y:S01]  /*d390*/  MUFU.EX2 R58, R58 ;  /* 0x0000003a003a7308 */ /* 0x000e620000000800 */
[----:B------:R-:W-:Y:S01]  /*d3a0*/  ISETP.NE.AND P1, PT, R92, RZ, PT ;  /* 0x000000ff5c00720c */ /* 0x000fe20003f25270 */
[----:B---3--:R-:W-:-:S06]  /*d3b0*/  FADD.FTZ R72, R64, R43 ;  /* 0x0000002b40487221 */ /* 0x008fcc0000010000 */
[----:B------:R-:W3:Y:S01]  /*d3c0*/  MUFU.EX2 R83, R83 ;  /* 0x0000005300537308 */ /* 0x000ee20000000800 */
[----:B------:R-:W-:-:S07]  /*d3d0*/  FADD.FTZ R74, R30, R47 ;  /* 0x0000002f1e4a7221 */ /* 0x000fce0000010000 */
[----:B------:R-:W5:Y:S01]  /*d3e0*/  MUFU.EX2 R35, R35 ;  /* 0x0000002300237308 */ /* 0x000f620000000800 */
        /* <DEDUP_REMOVED lines=8> */
[----:B------:R-:W-:Y:S01]  /*d470*/  F2FP.SATFINITE.E4M3.F32.PACK_AB_MERGE_C R136, R69, R28, RZ ;  /* 0x0000001c4588723e */ /* 0x000fe200048070ff */
[----:B-1----:R-:W-:-:S05]  /*d480*/  FADD.FTZ R26, R58, R7 ;  /* 0x000000073a1a7221 */ /* 0x002fca0000010000 */
[----:B------:R-:W1:Y:S01]  /*d490*/  MUFU.EX2 R27, R27 ;  /* 0x0000001b001b7308 */ /* 0x000e620000000800 */
[----:B------:R-:W-:-:S07]  /*d4a0*/  FADD.FTZ R28, R34, R13 ;  /* 0x0000000d221c7221 */ /* 0x000fce0000010000 */
[----:B------:R-:W1:Y:S01]  /*d4b0*/  MUFU.EX2 R71, R71 ;  /* 0x0000004700477308 */ /* 0x000e620000000800 */
[----:B------:R-:W-:Y:S01]  /*d4c0*/  @!P1 VIADD R0, R0, 0x19c40 ;  /* 0x00019c4000009836 */ /* 0x000fe20000000000 */
[----:B---3--:R-:W-:Y:S01]  /*d4d0*/  F2FP.SATFINITE.E4M3.F32.PACK_AB_MERGE_C R138, R83, R34, RZ ;  /* 0x00000022538a723e */ /* 0x008fe200048070ff */
[----:B-----5:R-:W-:-:S05]  /*d4e0*/  FADD.FTZ R7, R35, R26 ;  /* 0x0000001a23077221 */ /* 0x020fca0000010000 */
[----:B------:R-:W3:Y:S01]  /*d4f0*/  MUFU.EX2 R62, R62 ;  /* 0x0000003e003e7308 */ /* 0x000ee20000000800 */
[----:B------:R-:W-:-:S01]  /*d500*/  FFMA.FTZ R31, R55, R44, -R52 ;  /* 0x0000002c371f7223 */ /* 0x000fc20000010834 */
[----:B------:R-:W-:-:S06]  /*d510*/  FADD.FTZ R83, R83, R28 ;  /* 0x0000001c53537221 */ /* 0x000fcc0000010000 */
[----:B------:R-:W5:Y:S01]  /*d520*/  MUFU.EX2 R38, R38 ;  /* 0x0000002600267308 */ /* 0x000f620000000800 */
[----:B------:R-:W-:Y:S01]  /*d530*/  @!P1 PRMT R39, RZ, 0x654, R0 ;  /* 0x00000654ff279816 */ /* 0x000fe20000000000 */
[----:B0-----:R-:W-:-:S06]  /*d540*/  FADD.FTZ R28, R66, R7 ;  /* 0x00000007421c7221 */ /* 0x001fcc0000010000 */
[----:B------:R-:W0:Y:S01]  /*d550*/  MUFU.EX2 R95, R95 ;  /* 0x0000005f005f7308 */ /* 0x000e220000000800 */
[----:B----4-:R-:W-:-:S01]  /*d560*/  FADD.FTZ R34, R32, R83 ;  /* 0x0000005320227221 */ /* 0x010fc20000010000 */
[----:B------:R-:W-:Y:S01]  /*d570*/  FFMA.FTZ R59, R59, R44, -R52 ;  /* 0x0000002c3b3b7223 */ /* 0x000fe20000010834 */
[----:B------:R4:W-:Y:S05]  /*d580*/  @!P1 SYNCS.ARRIVE.TRANS64.RED.A1T0 RZ, [R39+URZ], RZ ;  /* 0x000000ff27ff99a7 */ /* 0x0009ea000810043f */
[----:B------:R-:W2:Y:S01]  /*d590*/  MUFU.EX2 R37, R37 ;  /* 0x0000002500257308 */ /* 0x000ea20000000800 */
[----:B-1----:R-:W-:-:S07]  /*d5a0*/  FADD.FTZ R7, R27, R28 ;  /* 0x0000001c1b077221 */ /* 0x002fce0000010000 */
[----:B------:R-:W1:Y:S01]  /*d5b0*/  MUFU.EX2 R68, R68 ;  /* 0x0000004400447308 */ /* 0x000e620000000800 */
[----:B----4-:R-:W-:-:S01]  /*d5c0*/  FFMA.FTZ R39, R85, R44, -R52 ;  /* 0x0000002c55277223 */ /* 0x010fc20000010834 */
[----:B------:R-:W-:-:S06]  /*d5d0*/  FADD.FTZ R13, R71, R34 ;  /* 0x00000022470d7221 */ /* 0x000fcc0000010000 */
[----:B------:R-:W4:Y:S01]  /*d5e0*/  MUFU.EX2 R36, R36 ;  /* 0x0000002400247308 */ /* 0x000f220000000800 */
[----:B------:R-:W-:Y:S01]  /*d5f0*/  F2FP.SATFINITE.E4M3.F32.PACK_AB_MERGE_C R148, R10, R3, R148 ;  /* 0x000000030a94723e */ /* 0x000fe20004807094 */
[----:B------:R-:W-:Y:S01]  /*d600*/  FFMA.FTZ R70, R119, R44, -R52 ;  /* 0x0000002c77467223 */ /* 0x000fe20000010834 */
[----:B------:R-:W-:-:S05]  /*d610*/  F2FP.SATFINITE.E4M3.F32.PACK_AB_MERGE_C R150, R14, R11, R150 ;  /* 0x0000000b0e96723e */ /* 0x000fca0004807096 */
[----:B------:R-:W4:Y:S01]  /*d620*/  MUFU.EX2 R31, R31 ;  /* 0x0000001f001f7308 */ /* 0x000f220000000800 */
[----:B---3--:R-:W-:-:S01]  /*d630*/  FADD.FTZ R10, R62, R7 ;  /* 0x000000073e0a7221 */ /* 0x008fc20000010000 */
[----:B-----5:R-:W-:-:S06]  /*d640*/  FADD.FTZ R14, R38, R13 ;  /* 0x0000000d260e7221 */ /* 0x020fcc0000010000 */
[----:B------:R-:W3:Y:S01]  /*d650*/  MUFU.EX2 R77, R77 ;  /* 0x0000004d004d7308 */ /* 0x000ee20000000800 */
[----:B0-----:R-:W-:Y:S01]  /*d660*/  F2FP.SATFINITE.E4M3.F32.PACK_AB_MERGE_C R140, R95, R38, RZ ;  /* 0x000000265f8c723e */ /* 0x001fe200048070ff */
[----:B--2---:R-:W-:-:S06]  /*d670*/  FADD.FTZ R3, R37, R10 ;  /* 0x0000000a25037221 */ /* 0x004fcc0000010000 */
[----:B------:R-:W-:Y:S01]  /*d680*/  MUFU.EX2 R91, R91 ;  /* 0x0000005b005b7308 */ /* 0x000fe20000000800 */
[----:B------:R-:W-:-:S01]  /*d690*/  FFMA.FTZ R41, R125, R44, -R52 ;  /* 0x0000002c7d297223 */ /* 0x000fc20000010834 */
[----:B------:R-:W-:-:S06]  /*d6a0*/  FADD.FTZ R95, R95, R14 ;  /* 0x0000000e5f5f7221 */ /* 0x000fcc0000010000 */
[----:B------:R-:W0:Y:S08]  /*d6b0*/  MUFU.EX2 R42, R42 ;  /* 0x0000002a002a7308 */ /* 0x000e300000000800 */
[----:B------:R-:W2:Y:S01]  /*d6c0*/  MUFU.EX2 R0, R59 ;  /* 0x0000003b00007308 */ /* 0x000ea20000000800 */
[C---:B-1----:R-:W-:Y:S01]  /*d6d0*/  F2FP.SATFINITE.E4M3.F32.PACK_AB_MERGE_C R141, R68.reuse, R37, RZ ;  /* 0x00000025448d723e */ /* 0x042fe200048070ff */
[----:B------:R-:W-:-:S06]  /*d6e0*/  FADD.FTZ R68, R68, R3 ;  /* 0x0000000344447221 */ /* 0x000fcc0000010000 */
[----:B------:R-:W1:Y:S01]  /*d6f0*/  MUFU.EX2 R39, R39 ;  /* 0x0000002700277308 */ /* 0x000e620000000800 */
[----:B----4-:R-:W-:-:S01]  /*d700*/  FADD.FTZ R10, R36, R95 ;  /* 0x0000005f240a7221 */ /* 0x010fc20000010000 */
[----:B------:R-:W-:-:S06]  /*d710*/  FFMA.FTZ R129, R129, R44, -R52 ;  /* 0x0000002c81817223 */ /* 0x000fcc0000010834 */
[----:B------:R-:W4:Y:S01]  /*d720*/  MUFU.EX2 R70, R70 ;  /* 0x0000004600467308 */ /* 0x000f220000000800 */
[----:B------:R-:W-:-:S01]  /*d730*/  FADD.FTZ R3, R31, R68 ;  /* 0x000000441f037221 */ /* 0x000fc20000010000 */
[----:B------:R-:W-:Y:S01]  /*d740*/  FFMA.FTZ R73, R73, R44, -R52 ;  /* 0x0000002c49497223 */ /* 0x000fe20000010834 */
[----:B---3--:R-:W-:-:S05]  /*d750*/  FADD.FTZ R10, R77, R10 ;  /* 0x0000000a4d0a7221 */ /* 0x008fca0000010000 */
[----:B------:R-:W-:Y:S08]  /*d760*/  MUFU.EX2 R40, R40 ;  /* 0x0000002800287308 */ /* 0x000ff00000000800 */
[----:B------:R-:W-:Y:S08]  /*d770*/  MUFU.EX2 R46, R46 ;  /* 0x0000002e002e7308 */ /* 0x000ff00000000800 */
[----:B------:R-:W3:Y:S01]  /*d780*/  MUFU.EX2 R97, R97 ;  /* 0x0000006100617308 */ /* 0x000ee20000000800 */
[----:B0-----:R-:W-:Y:S01]  /*d790*/  F2FP.SATFINITE.E4M3.F32.PACK_AB_MERGE_C R142, R42, R91, RZ ;  /* 0x0000005b2a8e723e */ /* 0x001fe200048070ff */
[----:B--2---:R-:W-:-:S06]  /*d7a0*/  FADD.FTZ R14, R0, R3 ;  /* 0x00000003000e7221 */ /* 0x004fcc0000010000 */
[----:B------:R-:W0:Y:S01]  /*d7b0*/  MUFU.EX2 R41, R41 ;  /* 0x0000002900297308 */ /* 0x000e220000000800 */
[----:B------:R-:W-:-:S01]  /*d7c0*/  FADD.FTZ R91, R91, R10 ;  /* 0x0000000a5b5b7221 */ /* 0x000fc20000010000 */
[----:B------:R-:W-:-:S06]  /*d7d0*/  FFMA.FTZ R79, R79, R44, -R52 ;  /* 0x0000002c4f4f7223 */ /* 0x000fcc0000010834 */
[----:B------:R-:W2:Y:S01]  /*d7e0*/  MUFU.EX2 R81, R81 ;  /* 0x0000005100517308 */ /* 0x000ea20000000800 */
[----:B------:R-:W-:Y:S01]  /*d7f0*/  F2FP.SATFINITE.E4M3.F32.PACK_AB_MERGE_C R56, R57, R56, RZ ;  /* 0x000000383938723e */ /* 0x000fe200048070ff */
[----:B-1----:R-:W-:-:S06]  /*d800*/  FADD.FTZ R3, R39, R14 ;  /* 0x0000000e27037221 */ /* 0x002fcc0000010000 */
[----:B------:R-:W1:Y:S01]  /*d810*/  MUFU.EX2 R12, R129 ;  /* 0x00000081000c7308 */ /* 0x000e620000000800 */
[----:B------:R-:W-:-:S01]  /*d820*/  FFMA.FTZ R75, R75, R44, -R52 ;  /* 0x0000002c4b4b7223 */ /* 0x000fc20000010834 */
[----:B------:R-:W-:Y:S01]  /*d830*/  FADD.FTZ R91, R42, R91 ;  /* 0x0000005b2a5b7221 */ /* 0x000fe20000010000 */
[----:B----4-:R-:W-:-:S05]  /*d840*/  F2FP.SATFINITE.E4M3.F32.PACK_AB_MERGE_C R143, R70, R39, RZ ;  /* 0x00000027468f723e */ /* 0x010fca00048070ff */
[----:B------:R-:W4:Y:S01]  /*d850*/  MUFU.EX2 R73, R73 ;  /* 0x0000004900497308 */ /* 0x000f220000000800 */
[----:B------:R-:W-:Y:S01]  /*d860*/  F2FP.SATFINITE.E4M3.F32.PACK_AB_MERGE_C R149, R6, R149, R56 ;  /* 0x000000950695723e */ /* 0x000fe20004807038 */
[----:B------:R-:W-:Y:S01]  /*d870*/  FADD.FTZ R70, R70, R3 ;  /* 0x0000000346467221 */ /* 0x000fe20000010000 */
[----:B---3--:R-:W-:Y:S01]  /*d880*/  F2FP.SATFINITE.E4M3.F32.PACK_AB_MERGE_C R144, R97, R46, RZ ;  /* 0x0000002e6190723e */ /* 0x008fe200048070ff */
[----:B------:R-:W-:-:S04]  /*d890*/  FADD.FTZ R6, R40, R91 ;  /* 0x0000005b28067221 */ /* 0x000fc80000010000 */
[----:B------:R-:W3:Y:S01]  /*d8a0*/  MUFU.EX2 R26, R79 ;  /* 0x0000004f001a7308 */ /* 0x000ee20000000800 */
[----:B------:R-:W-:-:S01]  /*d8b0*/  FFMA.FTZ R87, R87, R44, -R52 ;  /* 0x0000002c57577223 */ /* 0x000fc20000010834 */
[----:B------:R-:W-:Y:S01]  /*d8c0*/  F2FP.SATFINITE.E4M3.F32.PACK_AB_MERGE_C R29, R29, R60, RZ ;  /* 0x0000003c1d1d723e */ /* 0x000fe200048070ff */
[----:B------:R-:W-:-:S01]  /*d8d0*/  FFMA.FTZ R89, R89, R44, -R52 ;  /* 0x0000002c59597223 */ /* 0x000fc20000010834 */
[----:B0-----:R-:W-:-:S04]  /*d8e0*/  FADD.FTZ R3, R41, R70 ;  /* 0x0000004629037221 */ /* 0x001fc80000010000 */
[----:B------:R-:W-:Y:S01]  /*d8f0*/  MUFU.EX2 R50, R50 ;  /* 0x0000003200327308 */ /* 0x000fe20000000800 */
[----:B------:R-:W-:-:S01]  /*d900*/  FFMA.FTZ R52, R93, R44, -R52 ;  /* 0x0000002c5d347223 */ /* 0x000fc20000010834 */
[C---:B--2---:R-:W-:Y:S01]  /*d910*/  F2FP.SATFINITE.E4M3.F32.PACK_AB_MERGE_C R144, R81.reuse, R40, R144 ;  /* 0x000000285190723e */ /* 0x044fe20004807090 */
[----:B------:R-:W-:-:S05]  /*d920*/  FADD.FTZ R81, R81, R6 ;  /* 0x0000000651517221 */ /* 0x000fca0000010000 */
[----:B------:R-:W0:Y:S01]  /*d930*/  MUFU.EX2 R103, R103 ;  /* 0x0000006700677308 */ /* 0x000e220000000800 */
[----:B------:R-:W-:Y:S01]  /*d940*/  F2FP.SATFINITE.E4M3.F32.PACK_AB_MERGE_C R151, R8, R151, R29 ;  /* 0x000000970897723e */ /* 0x000fe2000480701d */
[----:B-1----:R-:W-:-:S06]  /*d950*/  FADD.FTZ R8, R12, R3 ;  /* 0x000000030c087221 */ /* 0x002fcc0000010000 */
[----:B------:R-:W1:Y:S08]  /*d960*/  MUFU.EX2 R48, R48 ;  /* 0x0000003000307308 */ /* 0x000e700000000800 */
[----:B------:R-:W2:Y:S01]  /*d970*/  MUFU.EX2 R75, R75 ;  /* 0x0000004b004b7308 */ /* 0x000ea20000000800 */
[----:B------:R-:W-:-:S07]  /*d980*/  FADD.FTZ R46, R46, R81 ;  /* 0x000000512e2e7221 */ /* 0x000fce0000010000 */
[----:B------:R-:W5:Y:S01]  /*d990*/  MUFU.EX2 R101, R131 ;  /* 0x0000008300657308 */ /* 0x000f620000000800 */
[----:B----4-:R-:W-:-:S07]  /*d9a0*/  FADD.FTZ R3, R73, R8 ;  /* 0x0000000849037221 */ /* 0x010fce0000010000 */
[----:B------:R-:W4:Y:S01]  /*d9b0*/  MUFU.EX2 R6, R87 ;  /* 0x0000005700067308 */ /* 0x000f220000000800 */
[----:B------:R-:W-:Y:S02]  /*d9c0*/  VIADD R10, R88, 0xfffffffe ;  /* 0xfffffffe580a7836 */ /* 0x000fe40000000000 */
[----:B------:R-:W-:Y:S01]  /*d9d0*/  FADD.FTZ R97, R97, R46 ;  /* 0x0000002e61617221 */ /* 0x000fe20000010000 */
[----:B---3--:R-:W-:-:S04]  /*d9e0*/  F2FP.SATFINITE.E4M3.F32.PACK_AB_MERGE_C R145, R26, R73, RZ ;  /* 0x000000491a91723e */ /* 0x008fc800048070ff */
[----:B------:R-:W3:Y:S01]  /*d9f0*/  MUFU.EX2 R89, R89 ;  /* 0x0000005900597308 */ /* 0x000ee20000000800 */
[----:B------:R-:W-:-:S07]  /*da00*/  FADD.FTZ R26, R26, R3 ;  /* 0x000000031a1a7221 */ /* 0x000fce0000010000 */
[----:B------:R-:W3:Y:S01]  /*da10*/  MUFU.EX2 R52, R52 ;  /* 0x0000003400347308 */ /* 0x000ee20000000800 */
[----:B0-----:R-:W-:Y:S02]  /*da20*/  F2FP.SATFINITE.E4M3.F32.PACK_AB_MERGE_C R146, R103, R50, RZ ;  /* 0x000000326792723e */ /* 0x001fe400048070ff */
[----:B------:R-:W-:Y:S01]  /*da30*/  F2FP.SATFINITE.E4M3.F32.PACK_AB_MERGE_C R143, R0, R31, R143 ;  /* 0x0000001f008f723e */ /* 0x000fe2000480708f */
[----:B-1----:R-:W-:-:S01]  /*da40*/  FADD.FTZ R0, R48, R97 ;  /* 0x0000006130007221 */ /* 0x002fc20000010000 */
[----:B------:R-:W-:Y:S01]  /*da50*/  ISETP.GE.AND P1, PT, R10, R49, PT ;  /* 0x000000310a00720c */ /* 0x000fe20003f26270 */
[----:B--2---:R-:W-:-:S01]  /*da60*/  FADD.FTZ R3, R75, R26 ;  /* 0x0000001a4b037221 */ /* 0x004fc20000010000 */
[C---:B-----5:R-:W-:Y:S01]  /*da70*/  F2FP.SATFINITE.E4M3.F32.PACK_AB_MERGE_C R146, R101.reuse, R48, R146 ;  /* 0x000000306592723e */ /* 0x060fe20004807092 */
[----:B------:R-:W-:-:S02]  /*da80*/  FADD.FTZ R101, R101, R0 ;  /* 0x0000000065657221 */ /* 0x000fc40000010000 */
[----:B----4-:R-:W-:Y:S01]  /*da90*/  FADD.FTZ R0, R6, R3 ;  /* 0x0000000306007221 */ /* 0x010fe20000010000 */
[----:B------:R-:W-:Y:S01]  /*daa0*/  F2FP.SATFINITE.E4M3.F32.PACK_AB_MERGE_C R137, R64, R33, RZ ;  /* 0x000000214089723e */ /* 0x000fe200048070ff */
[----:B------:R-:W-:-:S02]  /*dab0*/  FADD.FTZ R50, R50, R101 ;  /* 0x0000006532327221 */ /* 0x000fc40000010000 */
[----:B---3--:R-:W-:-:S01]  /*dac0*/  FADD.FTZ R3, R89, R0 ;  /* 0x0000000059037221 */ /* 0x008fc20000010000 */
[----:B------:R-:W-:Y:S02]  /*dad0*/  F2FP.SATFINITE.E4M3.F32.PACK_AB_MERGE_C R139, R66, R35, RZ ;  /* 0x00000023428b723e */ /* 0x000fe400048070ff */
[----:B------:R-:W-:Y:S01]  /*dae0*/  F2FP.SATFINITE.E4M3.F32.PACK_AB_MERGE_C R147, R52, R89, RZ ;  /* 0x000000593493723e */ /* 0x000fe200048070ff */
[----:B------:R-:W-:Y:S01]  /*daf0*/  IMAD.MOV.U32 R89, RZ, RZ, RZ ;  /* 0x000000ffff597224 */ /* 0x000fe200078e00ff */
[----:B------:R-:W-:Y:S01]  /*db00*/  BSSY B0, `(.L_x_9280) ;  /* 0x00002b9000007945 */ /* 0x000fe20003800000 */
[----:B------:R-:W-:Y:S01]  /*db10*/  ISETP.NE.AND P0, PT, R90, RZ, PT ;  /* 0x000000ff5a00720c */ /* 0x000fe20003f05270 */
        /* <DEDUP_REMOVED lines=87> */
.L_x_9293:
[----:B------:R-:W-:-:S04]  /*e090*/  ISETP.NE.AND P1, PT, R6, 0x1, PT ;  /* 0x000000010600780c */ /* 0x000fc80003f25270 */
[----:B------:R-:W-:-:S04]  /*e0a0*/  SEL R156, RZ, 0x1, P1 ;  /* 0x00000001ff9c7807 */ /* 0x000fc80000800000 */
[----:B------:R-:W-:Y:S01]  /*e0b0*/  LOP3.LUT R156, R7, R156, RZ, 0x3c, !PT ;  /* 0x0000009c079c7212 */ /* 0x000fe200078e3cff */
[----:B------:R-:W-:Y:S06]  /*e0c0*/  @!P0 BRA `(.L_x_9282) ;  /* 0x0000000000048947 */ /* 0x000fec0003800000 */
[----:B------:R-:W-:Y:S01]  /*e0d0*/  BPT.TRAP 0x1 ;  /* 0x000000040000795c */ /* 0x000fe20000300000 */
.L_x_9282:
        /* <DEDUP_REMOVED lines=8> */
.L_x_9283:
[----:B------:R-:W-:Y:S01]  /*e160*/  BSSY B1, `(.L_x_9284) ;  /* 0x0000006000017945 */ /* 0x000fe20003800000 */
[----:B------:R-:W-:Y:S02]  /*e170*/  IMAD R24, R154, 0x300, R15 ;  /* 0x000003009a187824 */ /* 0x000fe400078e020f */
[----:B------:R-:W-:Y:S01]  /*e180*/  IMAD.MOV.U32 R25, RZ, RZ, -0x3ffffff0 ;  /* 0xc0000010ff197424 */ /* 0x000fe200078e00ff */
[----:B-1----:R-:W-:Y:S06]  /*e190*/  @P1 BRA `(.L_x_9285) ;  /* 0x0000000000081947 */ /* 0x002fec0003800000 */
[----:B------:R-:W1:Y:S02]  /*e1a0*/  SYNCS.PHASECHK.TRANS64.TRYWAIT P1, [R13+URZ+0x19c30], R8 ;  /* 0x019c30080d0075a7 */ /* 0x000e64000802017f */
[----:B-1----:R-:W-:Y:S05]  /*e1b0*/  @!P1 BRA `(.L_x_9286) ;  /* 0x000000d800b89947 */ /* 0x002fea0003800000 */
.L_x_9285:
[----:B------:R-:W-:Y:S05]  /*e1c0*/  BSYNC B1 ;  /* 0x0000000000017941 */ /* 0x000fea0003800000 */
.L_x_9284:
[C---:B01----:R-:W-:Y:S01]  /*e1d0*/  VIADD R8, R24.reuse, 0x100 ;  /* 0x0000010018087836 */ /* 0x043fe20000000000 */
[C---:B------:R-:W-:Y:S01]  /*e1e0*/  R2UR UR6, R24.reuse ;  /* 0x00000000180672ca */ /* 0x040fe200000e0000 */
[----:B------:R-:W-:Y:S01]  /*e1f0*/  IMAD.MOV.U32 R9, RZ, RZ, -0x3ffffff0 ;  /* 0xc0000010ff097424 */ /* 0x000fe200078e00ff */
[----:B------:R-:W-:Y:S01]  /*e200*/  R2UR UR7, R25 ;  /* 0x00000000190772ca */ /* 0x000fe200000e0000 */
[----:B------:R-:W-:Y:S01]  /*e210*/  VIADD R24, R24, 0x200 ;  /* 0x0000020018187836 */ /* 0x000fe20000000000 */
[----:B------:R-:W-:Y:S02]  /*e220*/  R2UR UR10, R8 ;  /* 0x00000000080a72ca */ /* 0x000fe400000e0000 */
[----:B------:R-:W-:Y:S02]  /*e230*/  R2UR UR11, R9 ;  /* 0x00000000090b72ca */ /* 0x000fe400000e0000 */
[----:B------:R-:W2:Y:S01]  /*e240*/  LDL.64 R8, [R1] ;  /* 0x0000000001087983 */ /* 0x000ea20000100a00 */
[----:B------:R-:W-:Y:S01]  /*e250*/  R2UR UR4, R4 ;  /* 0x00000000040472ca */ /* 0x000fe200000e0000 */
[----:B------:R-:W-:Y:S01]  /*e260*/  IMAD.MOV.U32 R25, RZ, RZ, -0x3ffffff0 ;  /* 0xc0000010ff197424 */ /* 0x000fe200078e00ff */
[----:B------:R-:W-:-:S02]  /*e270*/  R2UR UR5, R5 ;  /* 0x00000000050572ca */ /* 0x000fc400000e0000 */
[----:B------:R-:W-:Y:S02]  /*e280*/  R2UR UR14, R24 ;  /* 0x00000000180e72ca */ /* 0x000fe400000e0000 */
[----:B------:R-:W-:Y:S02]  /*e290*/  R2UR UR15, R25 ;  /* 0x00000000190f72ca */ /* 0x000fe400000e0000 */
[----:B------:R-:W-:-:S07]  /*e2a0*/  WARPGROUP.ARRIVE ;  /* 0x00000000000079c5 */ /* 0x000fce0000000000 */
[----:B------:R-:W-:Y:S01]  /*e2b0*/  QGMMA.64x128x32.F32.E4M3.E4M3 R24, gdesc[UR4], RZ, !UPT, gsb0 ;  /* 0x01e00000041879f3 */ /* 0x000fe2000c0008ff */
[----:B------:R-:W-:Y:S02]  /*e2c0*/  R2UR UR12, R20 ;  /* 0x00000000140c72ca */ /* 0x000fe400000e0000 */
[----:B------:R-:W-:Y:S01]  /*e2d0*/  R2UR UR13, R21 ;  /* 0x00000000150d72ca */ /* 0x000fe200000e0000 */
[----:B------:R-:W-:Y:S02]  /*e2e0*/  WARPGROUP.DEPBAR.LE gsb0, 0x0 ;  /* 0x00008000000079c5 */ /* 0x000fe40000010000 */
[----:B------:R-:W-:Y:S01]  /*e2f0*/  WARPGROUP.ARRIVE ;  /* 0x00000000000079c5 */ /* 0x000fe20000000000 */
[----:B--2---:R-:W-:Y:S02]  /*e300*/  R2UR UR8, R8 ;  /* 0x00000000080872ca */ /* 0x004fe400000e0000 */
[----:B------:R-:W-:-:S13]  /*e310*/  R2UR UR9, R9 ;  /* 0x00000000090972ca */ /* 0x000fda00000e0000 */
[----:B------:R-:W-:Y:S03]  /*e320*/  QGMMA.64x128x32.F32.E4M3.E4M3 R24, gdesc[UR8], R24, gsb0 ;  /* 0x01e00000081879f3 */ /* 0x000fe60008000818 */
[----:B------:R-:W-:Y:S02]  /*e330*/  WARPGROUP.DEPBAR.LE gsb0, 0x0 ;  /* 0x00008000000079c5 */ /* 0x000fe40000010000 */
[----:B------:R-:W-:-:S07]  /*e340*/  WARPGROUP.ARRIVE ;  /* 0x00000000000079c5 */ /* 0x000fce0000000000 */
[----:B------:R-:W-:Y:S03]  /*e350*/  QGMMA.64x128x32.F32.E4M3.E4M3 R24, gdesc[UR12], R24, gsb0 ;  /* 0x01e000000c1879f3 */ /* 0x000fe60008000818 */
[----:B------:R-:W-:Y:S02]  /*e360*/  WARPGROUP.DEPBAR.LE gsb0, 0x0 ;  /* 0x00008000000079c5 */ /* 0x000fe40000010000 */
[----:B------:R-:W-:Y:S05]  /*e370*/  @!P0 BRA `(.L_x_9287) ;  /* 0x0000000000048947 */ /* 0x000fea0003800000 */
[----:B------:R-:W-:Y:S01]  /*e380*/  BPT.TRAP 0x1 ;  /* 0x000000040000795c */ /* 0x000fe20000300000 */
.L_x_9287:
[----:B------:R-:W-:Y:S01]  /*e390*/  SHF.L.U32 R7, R7, 0x1f, RZ ;  /* 0x0000001f07077819 */ /* 0x000fe200000006ff */
[----:B------:R-:W-:-:S04]  /*e3a0*/  IMAD R14, R6, 0x8, R16 ;  /* 0x00000008060e7824 */ /* 0x000fc800078e0210 */
[----:B------:R0:W1:Y:S01]  /*e3b0*/  SYNCS.PHASECHK.TRANS64.TRYWAIT P1, [R14+URZ+0x19c50], R7 ;  /* 0x019c50070e0075a7 */ /* 0x000062000802017f */
[----:B------:R-:W-:Y:S05]  /*e3c0*/  @!P0 BRA `(.L_x_9288) ;  /* 0x0000000000048947 */ /* 0x000fea0003800000 */
[----:B------:R-:W-:Y:S01]  /*e3d0*/  BPT.TRAP 0x1 ;  /* 0x000000040000795c */ /* 0x000fe20000300000 */
.L_x_9288:
[----:B------:R-:W-:Y:S04]  /*e3e0*/  BSSY B1, `(.L_x_9289) ;  /* 0x0000004000017945 */ /* 0x000fe80003800000 */
[----:B-1----:R-:W-:Y:S05]  /*e3f0*/  @P1 BRA `(.L_x_9290) ;  /* 0x0000000000081947 */ /* 0x002fea0003800000 */
[----:B------:R-:W1:Y:S02]  /*e400*/  SYNCS.PHASECHK.TRANS64.TRYWAIT P1, [R14+URZ+0x19c50], R7 ;  /* 0x019c50070e0075a7 */ /* 0x000e64000802017f */
[----:B-1----:R-:W-:Y:S05]  /*e410*/  @!P1 BRA `(.L_x_9291) ;  /* 0x000000d800349947 */ /* 0x002fea0003800000 */
.L_x_9290:
[----:B------:R-:W-:Y:S05]  /*e420*/  BSYNC B1 ;  /* 0x0000000000017941 */ /* 0x000fea0003800000 */
.L_x_9289:
[----:B01----:R-:W-:Y:S01]  /*e430*/  VIADD R7, R16, 0x3000 ;  /* 0x0000300010077836 */ /* 0x003fe20000000000 */
[----:B------:R-:W-:Y:S01]  /*e440*/  WARPGROUP.ARRIVE ;  /* 0x00000000000079c5 */ /* 0x000fe20000000000 */
[----:B------:R-:W-:Y:S02]  /*e450*/  IMAD.MOV.U32 R9, RZ, RZ, 0x40000040 ;  /* 0x40000040ff097424 */ /* 0x000fe400078e00ff */
[C---:B------:R-:W-:Y:S01]  /*e460*/  FMUL.FTZ R77, R2.reuse, R77 ;  /* 0x0000004d024d7220 */ /* 0x040fe20000410000 */
[C---:B------:R-:W-:Y:S01]  /*e470*/  FMUL.FTZ R78, R2.reuse, R78 ;  /* 0x0000004e024e7220 */ /* 0x040fe20000410000 */
[----:B------:R-:W-:Y:S01]  /*e480*/  SHF.R.U32.HI R7, RZ, 0x4, R7 ;  /* 0x00000004ff077819 */ /* 0x000fe20000011607 */
[C---:B------:R-:W-:Y:S01]  /*e490*/  FMUL.FTZ R79, R2.reuse, R79 ;  /* 0x0000004f024f7220 */ /* 0x040fe20000410000 */
[C---:B------:R-:W-:Y:S01]  /*e4a0*/  FMUL.FTZ R80, R2.reuse, R80 ;  /* 0x0000005002507220 */ /* 0x040fe20000410000 */
[C---:B------:R-:W-:Y:S01]  /*e4b0*/  FMUL.FTZ R81, R2.reuse, R81 ;  /* 0x0000005102517220 */ /* 0x040fe20000410000 */
[----:B------:R-:W-:Y:S01]  /*e4c0*/  LOP3.LUT R7, R7, 0x3fff, RZ, 0xc0, !PT ;  /* 0x00003fff07077812 */ /* 0x000fe200078ec0ff */
[----:B------:R-:W-:Y:S01]  /*e4d0*/  MUFU.TANH R77, R77 ;  /* 0x0000004d004d7308 */ /* 0x000fe20000002400 */
[C---:B------:R-:W-:Y:S01]  /*e4e0*/  FMUL.FTZ R82, R2.reuse, R82 ;  /* 0x0000005202527220 */ /* 0x040fe20000410000 */
[C---:B------:R-:W-:Y:S01]  /*e4f0*/  FMUL.FTZ R83, R2.reuse, R83 ;  /* 0x0000005302537220 */ /* 0x040fe20000410000 */
[----:B------:R-:W-:Y:S01]  /*e500*/  LOP3.LUT R7, R7, 0x10000, RZ, 0xfc, !PT ;  /* 0x0001000007077812 */ /* 0x000fe200078efcff */
[C---:B------:R-:W-:Y:S01]  /*e510*/  FMUL.FTZ R84, R2.reuse, R84 ;  /* 0x0000005402547220 */ /* 0x040fe20000410000 */
[C---:B------:R-:W-:Y:S01]  /*e520*/  FMUL.FTZ R85, R2.reuse, R85 ;  /* 0x0000005502557220 */ /* 0x040fe20000410000 */
[C---:B------:R-:W-:Y:S01]  /*e530*/  FMUL.FTZ R86, R2.reuse, R86 ;  /* 0x0000005602567220 */ /* 0x040fe20000410000 */
[----:B------:R-:W-:Y:S01]  /*e540*/  FMUL.FTZ R87, R2, R87 ;  /* 0x0000005702577220 */ /* 0x000fe20000410000 */
[----:B------:R-:W-:Y:S01]  /*e550*/  IMAD R6, R6, 0x300, R7 ;  /* 0x0000030006067824 */ /* 0x000fe200078e0207 */
[----:B------:R-:W-:Y:S01]  /*e560*/  MOV R7, 0x40000040 ;  /* 0x4000004000077802 */ /* 0x000fe20000000f00 */
[----:B------:R-:W-:Y:S01]  /*e570*/  MUFU.TANH R78, R78 ;  /* 0x0000004e004e7308 */ /* 0x000fe20000002400 */
[----:B------:R-:W-:Y:S01]  /*e580*/  ULDC UR4, c[0x0][0x988] ;  /* 0x0002620000047ab9 */ /* 0x000fe20000000800 */
[C---:B------:R-:W-:Y:S01]  /*e590*/  VIADD R8, R6.reuse, 0x2 ;  /* 0x0000000206087836 */ /* 0x040fe20000000000 */
[----:B------:R-:W-:-:S02]  /*e5a0*/  R2UR UR6, R6 ;  /* 0x00000000060672ca */ /* 0x000fc400000e0000 */
        /* <DEDUP_REMOVED lines=9> */
[----:B------:R-:W-:-:S04]  /*e640*/  FMUL.FTZ R42, R2, R45 ;  /* 0x0000002d022a7220 */ /* 0x000fc80000410000 */
[----:B------:R-:W-:Y:S01]  /*e650*/  QGMMA.64x96x32.F32.E4M3.E4M3 R88, R148, gdesc[UR4], R88, gsb0 ;  /* 0x0160000494587df3 */ /* 0x000fe20008000858 */
[----:B------:R-:W-:Y:S01]  /*e660*/  R2UR UR6, R8 ;  /* 0x00000000080672ca */ /* 0x000fe200000e0000 */
[----:B------:R-:W-:Y:S01]  /*e670*/  VIADD R8, R6, 0x4 ;  /* 0x0000000406087836 */ /* 0x000fe20000000000 */
[----:B------:R-:W-:Y:S01]  /*e680*/  R2UR UR7, R9 ;  /* 0x00000000090772ca */ /* 0x000fe200000e0000 */
[----:B------:R-:W-:Y:S01]  /*e690*/  IMAD.MOV.U32 R9, RZ, RZ, 0x40000040 ;  /* 0x40000040ff097424 */ /* 0x000fe200078e00ff */
[----:B------:R-:W-:Y:S01]  /*e6a0*/  MUFU.TANH R24, R24 ;  /* 0x0000001800187308 */ /* 0x000fe20000002400 */
[----:B0-----:R-:W-:-:S07]  /*e6b0*/  FMNMX.FTZ R45, R7, R12, !PT ;  /* 0x0000000c072d7209 */ /* 0x001fce0007810000 */
        /* <DEDUP_REMOVED lines=17> */
[----:B------:R-:W-:Y:S01]  /*e7d0*/  QGMMA.64x96x32.F32.E4M3.E4M3 R88, R136, gdesc[UR4], R88, gsb0 ;  /* 0x0160000488587df3 */ /* 0x000fe20008000858 */
        /* <DEDUP_REMOVED lines=35> */
[----:B------:R-:W-:Y:S01]  /*ea10*/  FMUL.FTZ R58, R2, R59 ;  /* 0x0000003b023a7220 */ /* 0x000fe20000410000 */
[----:B------:R-:W-:Y:S01]  /*ea20*/  FMNMX.FTZ R44, R24, R44, !PT ;  /* 0x0000002c182c7209 */ /* 0x000fe20007810000 */
[C---:B------:R-:W-:Y:S01]  /*ea30*/  FMUL.FTZ R59, R2.reuse, R60 ;  /* 0x0000003c023b7220 */ /* 0x040fe20000410000 */
[C---:B------:R-:W-:Y:S01]  /*ea40*/  FMUL.FTZ R60, R2.reuse, R61 ;  /* 0x0000003d023c7220 */ /* 0x040fe20000410000 */
[----:B------:R-:W2:Y:S01]  /*ea50*/  MUFU.TANH R28, R28 ;  /* 0x0000001c001c7308 */ /* 0x000ea20000002400 */
[----:B---3--:R-:W-:Y:S01]  /*ea60*/  FMNMX.FTZ R45, R25, R45, !PT ;  /* 0x0000002d192d7209 */ /* 0x008fe20007810000 */
[C---:B------:R-:W-:Y:S01]  /*ea70*/  FMUL.FTZ R61, R2.reuse, R62 ;  /* 0x0000003e023d7220 */ /* 0x040fe20000410000 */
[----:B------:R-:W-:Y:S01]  /*ea80*/  FMNMX.FTZ R44, R27, R44, !PT ;  /* 0x0000002c1b2c7209 */ /* 0x000fe20007810000 */
        /* <DEDUP_REMOVED lines=17> */
[----:B------:R-:W-:Y:S01]  /*eba0*/  FMUL.FTZ R75, R2, R76 ;  /* 0x0000004c024b7220 */ /* 0x000fe20000410000 */
[----:B0-----:R-:W-:-:S02]  /*ebb0*/  LOP3.LUT R151, R151, 0x7f, RZ, 0xc0, !PT ;  /* 0x0000007f97977812 */ /* 0x001fc400078ec0ff */
[----:B------:R-:W0:Y:S01]  /*ebc0*/  MUFU.TANH R32, R32 ;  /* 0x0000002000207308 */ /* 0x000e220000002400 */
[----:B---3--:R-:W-:Y:S02]  /*ebd0*/  FMNMX.FTZ R45, R29, R45, !PT ;  /* 0x0000002d1d2d7209 */ /* 0x008fe40007810000 */
[----:B------:R-:W-:Y:S02]  /*ebe0*/  ISETP.NE.AND P1, PT, R151, RZ, PT ;  /* 0x000000ff9700720c */ /* 0x000fe40003f25270 */
[----:B------:R-:W-:-:S03]  /*ebf0*/  FMNMX.FTZ R45, R30, R45, !PT ;  /* 0x0000002d1e2d7209 */ /* 0x000fc60007810000 */
[----:B------:R-:W2:Y:S01]  /*ec00*/  MUFU.TANH R34, R34 ;  /* 0x0000002200227308 */ /* 0x000ea20000002400 */
[----:B-1----:R-:W-:Y:S02]  /*ec10*/  FMNMX.FTZ R44, R31, R44, !PT ;  /* 0x0000002c1f2c7209 */ /* 0x002fe40007810000 */
[----:B------:R-:W-:-:S05]  /*ec20*/  FMNMX.FTZ R45, R33, R45, !PT ;  /* 0x0000002d212d7209 */ /* 0x000fca0007810000 */
[----:B------:R-:W1:Y:S01]  /*ec30*/  MUFU.TANH R35, R35 ;  /* 0x0000002300237308 */ /* 0x000e620000002400 */
[----:B0-----:R-:W-:Y:S01]  /*ec40*/  FMNMX.FTZ R44, R32, R44, !PT ;  /* 0x0000002c202c7209 */ /* 0x001fe20007810000 */
[----:B------:R-:W-:-:S05]  /*ec50*/  @!P1 VIADD R13, R13, 0x19c40 ;  /* 0x00019c400d0d9836 */ /* 0x000fca0000000000 */
[----:B------:R-:W-:Y:S01]  /*ec60*/  @!P1 PRMT R13, RZ, 0x654, R13 ;  /* 0x00000654ff0d9816 */ /* 0x000fe2000000000d */
[----:B------:R-:W0:Y:S01]  /*ec70*/  MUFU.TANH R37, R37 ;  /* 0x0000002500257308 */ /* 0x000e220000002400 */
[----:B--2---:R-:W-:-:S07]  /*ec80*/  FMNMX.FTZ R45, R34, R45, !PT ;  /* 0x0000002d222d7209 */ /* 0x004fce0007810000 */
[----:B------:R-:W2:Y:S01]  /*ec90*/  MUFU.TANH R38, R38 ;  /* 0x0000002600267308 */ /* 0x000ea20000002400 */
[----:B-1----:R-:W-:-:S04]  /*eca0*/  FMNMX.FTZ R44, R35, R44, !PT ;  /* 0x0000002c232c7209 */ /* 0x002fc80007810000 */
[----:B------:R-:W-:-:S03]  /*ecb0*/  FMNMX.FTZ R44, R36, R44, !PT ;  /* 0x0000002c242c7209 */ /* 0x000fc60007810000 */
[----:B------:R-:W1:Y:S01]  /*ecc0*/  MUFU.TANH R40, R40 ;  /* 0x0000002800287308 */ /* 0x000e620000002400 */
[----:B0-----:R-:W-:Y:S02]  /*ecd0*/  FMNMX.FTZ R45, R37, R45, !PT ;  /* 0x0000002d252d7209 */ /* 0x001fe40007810000 */
[----:B------:R-:W-:Y:S01]  /*ece0*/  FMNMX.FTZ R44, R39, R44, !PT ;  /* 0x0000002c272c7209 */ /* 0x000fe20007810000 */
[----:B------:R-:W-:-:S04]  /*ecf0*/  WARPGROUP.DEPBAR.LE gsb0, 0x0 ;  /* 0x00008000000079c5 */ /* 0x000fc80000010000 */
[----:B------:R-:W0:Y:S01]  /*ed00*/  MUFU.TANH R41, R41 ;  /* 0x0000002900297308 */ /* 0x000e220000002400 */
[----:B--2---:R-:W-:Y:S01]  /*ed10*/  FMNMX.FTZ R45, R38, R45, !PT ;  /* 0x0000002d262d7209 */ /* 0x004fe20007810000 */
[----:B------:R-:W-:-:S06]  /*ed20*/  WARPGROUP.ARRIVE ;  /* 0x00000000000079c5 */ /* 0x000fcc0000000000 */
[----:B------:R-:W2:Y:S01]  /*ed30*/  MUFU.TANH R43, R43 ;  /* 0x0000002b002b7308 */ /* 0x000ea20000002400 */
[----:B-1----:R-:W-:Y:S01]  /*ed40*/  FMNMX.FTZ R44, R40, R44, !PT ;  /* 0x0000002c282c7209 */ /* 0x002fe20007810000 */
[----:B------:R-:W-:Y:S06]  /*ed50*/  QGMMA.64x96x32.F32.E4M3.E4M3 R88, R140, gdesc[UR4], R88, gsb0 ;  /* 0x016000048c587df3 */ /* 0x000fec0008000858 */
[----:B------:R-:W1:Y:S01]  /*ed60*/  MUFU.TANH R46, R46 ;  /* 0x0000002e002e7308 */ /* 0x000e620000002400 */
[----:B0-----:R-:W-:-:S04]  /*ed70*/  FMNMX.FTZ R45, R41, R45, !PT ;  /* 0x0000002d292d7209 */ /* 0x001fc80007810000 */
[----:B------:R-:W-:-:S03]  /*ed80*/  FMNMX.FTZ R45, R42, R45, !PT ;  /* 0x0000002d2a2d7209 */ /* 0x000fc60007810000 */
        /* <DEDUP_REMOVED lines=61> */
[----:B0-----:R-:W-:-:S04]  /*f160*/  FMNMX.FTZ R44, R74, R44, !PT ;  /* 0x0000002c4a2c7209 */ /* 0x001fc80007810000 */
[----:B------:R-:W-:Y:S02]  /*f170*/  FMNMX.FTZ R44, R78, R44, !PT ;  /* 0x0000002c4e2c7209 */ /* 0x000fe40007810000 */
[----:B--2---:R-:W-:Y:S02]  /*f180*/  FMNMX.FTZ R45, R75, R45, !PT ;  /* 0x0000002d4b2d7209 */ /* 0x004fe40007810000 */
[----:B------:R-:W-:Y:S02]  /*f190*/  FMNMX.FTZ R44, R79, R44, !PT ;  /* 0x0000002c4f2c7209 */ /* 0x000fe40007810000 */
[----:B------:R-:W-:Y:S02]  /*f1a0*/  FMNMX.FTZ R45, R77, R45, !PT ;  /* 0x0000002d4d2d7209 */ /* 0x000fe40007810000 */
[----:B------:R-:W-:Y:S02]  /*f1b0*/  FMNMX.FTZ R44, R82, R44, !PT ;  /* 0x0000002c522c7209 */ /* 0x000fe40007810000 */
[----:B------:R-:W-:-:S02]  /*f1c0*/  FMNMX.FTZ R45, R80, R45, !PT ;  /* 0x0000002d502d7209 */ /* 0x000fc40007810000 */
[----:B------:R-:W-:Y:S02]  /*f1d0*/  FMNMX.FTZ R44, R83, R44, !PT ;  /* 0x0000002c532c7209 */ /* 0x000fe40007810000 */
[----:B------:R-:W-:Y:S02]  /*f1e0*/  FMNMX.FTZ R45, R81, R45, !PT ;  /* 0x0000002d512d7209 */ /* 0x000fe40007810000 */
[----:B------:R-:W-:Y:S02]  /*f1f0*/  FMNMX.FTZ R44, R86, R44, !PT ;  /* 0x0000002c562c7209 */ /* 0x000fe40007810000 */
[----:B------:R-:W-:Y:S02]  /*f200*/  FMNMX.FTZ R45, R84, R45, !PT ;  /* 0x0000002d542d7209 */ /* 0x000fe40007810000 */
[----:B-1----:R-:W-:Y:S02]  /*f210*/  FMNMX.FTZ R76, R87, R44, !PT ;  /* 0x0000002c574c7209 */ /* 0x002fe40007810000 */
[----:B------:R-:W-:-:S03]  /*f220*/  FMNMX.FTZ R136, R85, R45, !PT ;  /* 0x0000002d55887209 */ /* 0x000fc60007810000 */
[----:B------:R-:W0:Y:S04]  /*f230*/  SHFL.BFLY PT, R44, R76, 0x2, 0x1f ;  /* 0x0c401f004c2c7f89 */ /* 0x000e2800000e0000 */
[----:B------:R-:W1:Y:S01]  /*f240*/  SHFL.BFLY PT, R45, R136, 0x2, 0x1f ;  /* 0x0c401f00882d7f89 */ /* 0x000e6200000e0000 */
[----:B0-----:R-:W-:Y:S01]  /*f250*/  FMNMX.FTZ R76, R76, R44, !PT ;  /* 0x0000002c4c4c7209 */ /* 0x001fe20007810000 */
[----:B------:R-:W-:Y:S01]  /*f260*/  VIADD R44, R6, 0x6 ;  /* 0x00000006062c7836 */ /* 0x000fe20000000000 */
[----:B-1----:R-:W-:-:S03]  /*f270*/  FMNMX.FTZ R136, R136, R45, !PT ;  /* 0x0000002d88887209 */ /* 0x002fc60007810000 */
[----:B------:R-:W0:Y:S01]  /*f280*/  SHFL.BFLY PT, R6, R76, 0x1, 0x1f ;  /* 0x0c201f004c067f89 */ /* 0x000e2200000e0000 */
[----:B------:R-:W-:Y:S01]  /*f290*/  IMAD.MOV.U32 R45, RZ, RZ, 0x40000040 ;  /* 0x40000040ff2d7424 */ /* 0x000fe200078e00ff */
[----:B------:R-:W-:Y:S01]  /*f2a0*/  R2UR UR6, R44 ;  /* 0x000000002c0672ca */ /* 0x000fe200000e0000 */
[----:B------:R-:W-:Y:S01]  /*f2b0*/  IMAD.U32 R44, RZ, RZ, UR4 ;  /* 0x00000004ff2c7e24 */ /* 0x000fe2000f8e00ff */
[----:B------:R-:W1:Y:S02]  /*f2c0*/  SHFL.BFLY PT, R137, R136, 0x1, 0x1f ;  /* 0x0c201f0088897f89 */ /* 0x000e6400000e0000 */
[----:B------:R-:W-:-:S13]  /*f2d0*/  R2UR UR7, R45 ;  /* 0x000000002d0772ca */ /* 0x000fda00000e0000 */
[----:B------:R-:W-:Y:S01]  /*f2e0*/  QGMMA.64x96x32.F32.E4M3.E4M3 R88, R144, gdesc[UR4], R88, gsb0 ;  /* 0x0160000490587df3 */ /* 0x000fe20008000858 */
[----:B0-----:R-:W-:Y:S02]  /*f2f0*/  FMNMX.FTZ R76, R76, R6, !PT ;  /* 0x000000064c4c7209 */ /* 0x001fe40007810000 */
[----:B-1----:R-:W-:-:S05]  /*f300*/  FMNMX.FTZ R45, R136, R137, !PT ;  /* 0x00000089882d7209 */ /* 0x002fca0007810000 */
[----:B------:R-:W-:Y:S01]  /*f310*/  FADD.FTZ R6, -R45, R12 ;  /* 0x0000000c2d067221 */ /* 0x000fe20000010100 */
[----:B------:R-:W-:-:S01]  /*f320*/  FADD.FTZ R12, -R76, R11 ;  /* 0x0000000b4c0c7221 */ /* 0x000fc20000010100 */
[-C--:B------:R-:W-:Y:S02]  /*f330*/  FFMA.FTZ R137, R45, R44.reuse, -8 ;  /* 0xc10000002d897423 */ /* 0x080fe4000001002c */
[-C--:B------:R-:W-:Y:S02]  /*f340*/  FMUL.FTZ R6, R6, R44.reuse ;  /* 0x0000002c06067220 */ /* 0x080fe40000410000 */
[-CC-:B------:R-:W-:Y:S01]  /*f350*/  FFMA.FTZ R7, R7, R44.reuse, -R137.reuse ;  /* 0x0000002c07077223 */ /* 0x180fe20000010889 */
[----:B------:R-:W-:-:S01]  /*f360*/  FFMA.FTZ R8, R8, R44, -R137 ;  /* 0x0000002c08087223 */ /* 0x000fc20000010889 */
[----:B------:R0:W-:Y:S08]  /*f370*/  MUFU.EX2 R11, R6 ;  /* 0x00000006000b7308 */ /* 0x0001f00000000800 */
[----:B------:R-:W1:Y:S01]  /*f380*/  MUFU.EX2 R7, R7 ;  /* 0x0000000700077308 */ /* 0x000e620000000800 */
        /* <DEDUP_REMOVED lines=31> */
[----:B------:R-:W-:Y:S01]  /*f580*/  FFMA.FTZ R85, R76, R44, -8 ;  /* 0xc10000004c557423 */ /* 0x000fe2000001002c */
[----:B------:R-:W-:Y:S01]  /*f590*/  MUFU.EX2 R6, R6 ;  /* 0x0000000600067308 */ /* 0x000fe20000000800 */
[----:B-1----:R-:W-:-:S02]  /*f5a0*/  FFMA.FTZ R0, R11, R0, R7 ;  /* 0x000000000b007223 */ /* 0x002fc40000010007 */
        /* <DEDUP_REMOVED lines=40> */
[----:B------:R-:W-:-:S05]  /*f830*/  WARPGROUP.DEPBAR.LE gsb0, 0x0 ;  /* 0x00008000000079c5 */ /* 0x000fca0000010000 */
        /* <DEDUP_REMOVED lines=121> */
.L_x_9292:
[----:B------:R-:W2:Y:S01]  /*ffd0*/  LDL R13, [R1+0x20] ;  /* 0x00002000010d7983 */ /* 0x000ea20000100800 */
[----:B------:R-:W-:-:S05]  /*ffe0*/  VIADD R14, R14, 0x19c60 ;  /* 0x00019c600e0e7836 */ /* 0x000fca0000000000 */
[----:B--2---:R-:W-:Y:S02]  /*fff0*/  PRMT R14, R13, 0x654, R14 ;  /* 0x000006540d0e7816 */ /* 0x004fe4000000000e */
[----:B------:R-:W2:Y:S01]  /*10000*/  LDL R13, [R1+0x1c] ;  /* 0x00001c00010d7983 */ /* 0x000ea20000100800 */
        /* <DEDUP_REMOVED lines=101> */
[C---:B--2---:R-:W-:Y:S01]  /*10660*/  ISETP.GT.AND P1, PT, R10.reuse, R13, PT ;  /* 0x0000000d0a00720c */ /* 0x044fe20003f24270 */
[----:B------:R-:W-:-:S12]  /*10670*/  VIADD R10, R10, 0xffffffff ;  /* 0xffffffff0a0a7836 */ /* 0x000fd80000000000 */
[----:B0-----:R-:W-:Y:S05]  /*10680*/  @P1 BRA `(.L_x_9293) ;  /* 0xffffffd800801947 */ /* 0x001fea000383ffff */
.L_x_9281:
[----:B------:R-:W-:Y:S05]  /*10690*/  BSYNC B0 ;  /* 0x0000000000007941 */ /* 0x000fea0003800000 */
.L_x_9280:
[----:B------:R-:W-:Y:S06]  /*106a0*/  BAR.ARV 0x8, 0x200 ;  /* 0x0208000000007b1d */ /* 0x000fec0000002000 */
[----:B------:R-:W-:Y:S05]  /*106b0*/  @!P0 BRA `(.L_x_9294) ;  /* 0x0000000000048947 */ /* 0x000fea0003800000 */
[----:B------:R-:W-:Y:S01]  /*106c0*/  BPT.TRAP 0x1 ;  /* 0x000000040000795c */ /* 0x000fe20000300000 */
.L_x_9294:
[----:B------:R-:W-:Y:S01]  /*106d0*/  IMAD R10, R154, 0x8, R16 ;  /* 0x000000089a0a7824 */ /* 0x000fe200078e0210 */
[----:B------:R-:W-:-:S04]  /*106e0*/  SHF.L.U32 R5, R156, 0x1f, RZ ;  /* 0x0000001f9c057819 */ /* 0x000fc800000006ff */
[----:B------:R0:W1:Y:S01]  /*106f0*/  SYNCS.PHASECHK.TRANS64.TRYWAIT P1, [R10+URZ+0x19c50], R5 ;  /* 0x019c50050a0075a7 */ /* 0x000062000802017f */
[----:B------:R-:W-:Y:S05]  /*10700*/  @!P0 BRA `(.L_x_9295) ;  /* 0x0000000000048947 */ /* 0x000fea0003800000 */
[----:B------:R-:W-:Y:S01]  /*10710*/  BPT.TRAP 0x1 ;  /* 0x000000040000795c */ /* 0x000fe20000300000 */
.L_x_9295:
[----:B------:R-:W-:Y:S04]  /*10720*/  BSSY B0, `(.L_x_9296) ;  /* 0x0000004000007945 */ /* 0x000fe80003800000 */
[----:B-1----:R-:W-:Y:S05]  /*10730*/  @P1 BRA `(.L_x_9297) ;  /* 0x0000000000081947 */ /* 0x002fea0003800000 */
[----:B------:R-:W1:Y:S02]  /*10740*/  SYNCS.PHASECHK.TRANS64.TRYWAIT P1, [R10+URZ+0x19c50], R5 ;  /* 0x019c50050a0075a7 */ /* 0x000e64000802017f */
[----:B-1----:R-:W-:Y:S05]  /*10750*/  @!P1 BRA `(.L_x_9298) ;  /* 0x000000b400789947 */ /* 0x002fea0003800000 */
.L_x_9297:
[----:B------:R-:W-:Y:S05]  /*10760*/  BSYNC B0 ;  /* 0x0000000000007941 */ /* 0x000fea0003800000 */
.L_x_9296:
[----:B------:R-:W2:Y:S04]  /*10770*/  LDL R2, [R1+0x44] ;  /* 0x0000440001027983 */ /* 0x000ea80000100800 */
[----:B------:R-:W3:Y:S04]  /*10780*/  LDL R12, [R1+0x28] ;  /* 0x00002800010c7983 */ /* 0x000ee80000100800 */
[----:B------:R-:W4:Y:S01]  /*10790*/  LDL R11, [R1+0x18] ;  /* 0x00001800010b7983 */ /* 0x000f220000100800 */
[----:B------:R-:W-:Y:S01]  /*107a0*/  VIADD R16, R16, 0x3000 ;  /* 0x0000300010107836 */ /* 0x000fe20000000000 */
[----:B------:R-:W-:Y:S01]  /*107b0*/  ULDC.64 UR4, c[0x0][0x9a0] ;  /* 0x0002680000047ab9 */ /* 0x000fe20000000a00 */
[----:B------:R-:W-:Y:S01]  /*107c0*/  WARPGROUP.ARRIVE ;  /* 0x00000000000079c5 */ /* 0x000fe20000000000 */
[----:B------:R-:W-:-:S02]  /*107d0*/  ISETP.NE.U32.AND P1, PT, RZ, UR4, PT ;  /* 0x00000004ff007c0c */ /* 0x000fc4000bf25070 */
[----:B------:R-:W-:Y:S02]  /*107e0*/  SHF.R.U32.HI R16, RZ, 0x4, R16 ;  /* 0x00000004ff107819 */ /* 0x000fe40000011610 */
[----:B------:R-:W-:Y:S02]  /*107f0*/  ISETP.NE.AND.EX P1, PT, RZ, UR5, PT, P1 ;  /* 0x00000005ff007c0c */ /* 0x000fe4000bf25310 */
[----:B------:R-:W-:-:S04]  /*10800*/  LOP3.LUT R16, R16, 0x3fff, RZ, 0xc0, !PT ;  /* 0x00003fff10107812 */ /* 0x000fc800078ec0ff */
[----:B01----:R-:W-:-:S05]  /*10810*/  LOP3.LUT R5, R16, 0x10000, RZ, 0xfc, !PT ;  /* 0x0001000010057812 */ /* 0x003fca00078efcff */
[----:B------:R-:W-:Y:S02]  /*10820*/  IMAD R4, R154, 0x300, R5 ;  /* 0x000003009a047824 */ /* 0x000fe400078e0205 */
[----:B------:R-:W-:Y:S01]  /*10830*/  IMAD.MOV.U32 R5, RZ, RZ, 0x40000040 ;  /* 0x40000040ff057424 */ /* 0x000fe200078e00ff */
[----:B------:R-:W2:Y:S02]  /*10840*/  @P1 LDC.64 R8, c[0x0][0x9c8] ;  /* 0x00027200ff081b82 */ /* 0x000ea40000000a00 */
[----:B------:R-:W-:Y:S02]  /*10850*/  R2UR UR6, R4 ;  /* 0x00000000040672ca */ /* 0x000fe400000e0000 */
[----:B------:R-:W-:-:S04]  /*10860*/  R2UR UR7, R5 ;  /* 0x00000000050772ca */ /* 0x000fc800000e0000 */
[----:B------:R-:W4:Y:S09]  /*10870*/  @P1 LDC.64 R6, c[0x0][0x9d0] ;  /* 0x00027400ff061b82 */ /* 0x000f320000000a00 */
[----:B------:R-:W-:Y:S03]  /*10880*/  QGMMA.64x96x32.F32.E4M3.E4M3 R88, R148, gdesc[UR4], R88, gsb0 ;  /* 0x0160000494587df3 */ /* 0x000fe60008000858 */
[----:B------:R-:W-:-:S02]  /*10890*/  WARPGROUP.DEPBAR.LE gsb0, 0x0 ;  /* 0x00008000000079c5 */ /* 0x000fc40000010000 */
[----:B------:R-:W-:Y:S01]  /*108a0*/  WARPGROUP.ARRIVE ;  /* 0x00000000000079c5 */ /* 0x000fe20000000000 */
        /* <DEDUP_REMOVED lines=10> */
[----:B------:R-:W-:-:S03]  /*10950*/  IMAD.MOV.U32 R5, RZ, RZ, 0x40000040 ;  /* 0x40000040ff057424 */ /* 0x000fc600078e00ff */
[----:B------:R-:W1:Y:S04]  /*10960*/  SHFL.BFLY PT, R9, R0, 0x2, 0x1f ;  /* 0x0c401f0000097f89 */ /* 0x000e6800000e0000 */
[----:B------:R-:W3:Y:S01]  /*10970*/  SHFL.BFLY PT, R12, R3, 0x2, 0x1f ;  /* 0x0c401f00030c7f89 */ /* 0x000ee200000e0000 */
[----:B0-----:R-:W-:Y:S02]  /*10980*/  VIADD R6, R4, 0x2 ;  /* 0x0000000204067836 */ /* 0x001fe40000000000 */
[----:B------:R-:W-:-:S03]  /*10990*/  IMAD.MOV.U32 R7, RZ, RZ, 0x40000040 ;  /* 0x40000040ff077424 */ /* 0x000fc600078e00ff */
[----:B------:R-:W-:Y:S01]  /*109a0*/  R2UR UR6, R6 ;  /* 0x00000000060672ca */ /* 0x000fe200000e0000 */
[C---:B------:R-:W-:Y:S01]  /*109b0*/  VIADD R6, R4.reuse, 0x4 ;  /* 0x0000000404067836 */ /* 0x040fe20000000000 */
[----:B------:R-:W-:Y:S01]  /*109c0*/  R2UR UR7, R7 ;  /* 0x00000000070772ca */ /* 0x000fe200000e0000 */
[----:B------:R-:W-:Y:S02]  /*109d0*/  IMAD.MOV.U32 R7, RZ, RZ, 0x40000040 ;  /* 0x40000040ff077424 */ /* 0x000fe400078e00ff */
[----:B------:R-:W-:Y:S02]  /*109e0*/  VIADD R4, R4, 0x6 ;  /* 0x0000000604047836 */ /* 0x000fe40000000000 */
[----:B-1----:R-:W-:-:S01]  /*109f0*/  FADD.FTZ R9, R9, R0 ;  /* 0x0000000009097221 */ /* 0x002fc20000010000 */
[----:B------:R-:W-:-:S07]  /*10a00*/  IMAD.MOV.U32 R0, RZ, RZ, -0x800000 ;  /* 0xff800000ff007424 */ /* 0x000fce00078e00ff */
[----:B------:R-:W-:Y:S01]  /*10a10*/  QGMMA.64x96x32.F32.E4M3.E4M3 R88, R136, gdesc[UR4], R88, gsb0 ;  /* 0x0160000488587df3 */ /* 0x000fe20008000858 */
[----:B------:R-:W-:Y:S01]  /*10a20*/  R2UR UR6, R6 ;  /* 0x00000000060672ca */ /* 0x000fe200000e0000 */
[----:B---3--:R-:W-:Y:S01]  /*10a30*/  FADD.FTZ R12, R12, R3 ;  /* 0x000000030c0c7221 */ /* 0x008fe20000010000 */
[----:B------:R-:W-:Y:S01]  /*10a40*/  R2UR UR7, R7 ;  /* 0x00000000070772ca */ /* 0x000fe200000e0000 */
[----:B------:R-:W0:Y:S01]  /*10a50*/  SHFL.BFLY PT, R2, R9, 0x1, 0x1f ;  /* 0x0c201f0009027f89 */ /* 0x000e2200000e0000 */
[----:B------:R-:W-:Y:S02]  /*10a60*/  IMAD.MOV.U32 R3, RZ, RZ, RZ ;  /* 0x000000ffff037224 */ /* 0x000fe400078e00ff */
[----:B------:R-:W-:Y:S02]  /*10a70*/  IMAD.MOV.U32 R7, RZ, RZ, RZ ;  /* 0x000000ffff077224 */ /* 0x000fe400078e00ff */
[----:B0-----:R-:W-:-:S01]  /*10a80*/  FADD.FTZ R11, R9, R2 ;  /* 0x00000002090b7221 */ /* 0x001fc20000010000 */
[----:B------:R-:W-:-:S03]  /*10a90*/  IMAD.MOV.U32 R2, RZ, RZ, -0x800000 ;  /* 0xff800000ff027424 */ /* 0x000fc600078e00ff */
[C---:B------:R-:W-:Y:S01]  /*10aa0*/  FMUL.FTZ R14, R11.reuse, 0.00390625 ;  /* 0x3b8000000b0e7820 */ /* 0x040fe20000410000 */
[----:B------:R-:W-:-:S04]  /*10ab0*/  FSETP.NE.FTZ.AND P1, PT, R11, RZ, PT ;  /* 0x000000ff0b00720b */ /* 0x000fc80003f35000 */
[----:B------:R-:W-:-:S09]  /*10ac0*/  FSETP.NE.FTZ.AND P2, PT, R14, RZ, PT ;  /* 0x000000ff0e00720b */ /* 0x000fd20003f55000 */
[----:B------:R-:W-:Y:S01]  /*10ad0*/  @P1 MUFU.RCP R3, R11 ;  /* 0x0000000b00031308 */ /* 0x000fe20000001000 */
[----:B------:R-:W-:Y:S02]  /*10ae0*/  WARPGROUP.DEPBAR.LE gsb0, 0x0 ;  /* 0x00008000000079c5 */ /* 0x000fe40000010000 */
[----:B------:R-:W-:-:S06]  /*10af0*/  WARPGROUP.ARRIVE ;  /* 0x00000000000079c5 */ /* 0x000fcc0000000000 */
[----:B------:R-:W-:Y:S01]  /*10b00*/  QGMMA.64x96x32.F32.E4M3.E4M3 R88, R140, gdesc[UR4], R88, gsb0 ;  /* 0x016000048c587df3 */ /* 0x000fe20008000858 */
[----:B------:R-:W-:Y:S01]  /*10b10*/  R2UR UR6, R4 ;  /* 0x00000000040672ca */ /* 0x000fe200000e0000 */
[----:B------:R-:W-:Y:S01]  /*10b20*/  @P2 FMUL.FTZ R4, R44, 0.69314718246459960938 ;  /* 0x3f3172182c042820 */ /* 0x000fe20000410000 */
[----:B------:R-:W-:Y:S02]  /*10b30*/  R2UR UR7, R5 ;  /* 0x00000000050772ca */ /* 0x000fe400000e0000 */
[----:B------:R-:W0:Y:S02]  /*10b40*/  SHFL.BFLY PT, R5, R12, 0x1, 0x1f ;  /* 0x0c201f000c057f89 */ /* 0x000e2400000e0000 */
[----:B0-----:R-:W-:-:S02]  /*10b50*/  FADD.FTZ R13, R12, R5 ;  /* 0x000000050c0d7221 */ /* 0x001fc40000010000 */
[----:B------:R-:W0:Y:S02]  /*10b60*/  @P2 MUFU.LG2 R5, R14 ;  /* 0x0000000e00052308 */ /* 0x000e240000000c00 */
[C---:B------:R-:W-:Y:S01]  /*10b70*/  FMUL.FTZ R6, R13.reuse, 0.00390625 ;  /* 0x3b8000000d067820 */ /* 0x040fe20000410000 */
[----:B------:R-:W-:-:S04]  /*10b80*/  FSETP.NE.FTZ.AND P1, PT, R13, RZ, PT ;  /* 0x000000ff0d00720b */ /* 0x000fc80003f35000 */
[----:B------:R-:W-:-:S09]  /*10b90*/  FSETP.NE.FTZ.AND P3, PT, R6, RZ, PT ;  /* 0x000000ff0600720b */ /* 0x000fd20003f75000 */
[----:B------:R-:W-:Y:S01]  /*10ba0*/  @P1 MUFU.RCP R7, R13 ;  /* 0x0000000d00071308 */ /* 0x000fe20000001000 */
[----:B0-----:R-:W-:-:S03]  /*10bb0*/  @P2 FMUL.FTZ R5, R5, 0.69314718246459960938 ;  /* 0x3f31721805052820 */ /* 0x001fc60000410000 */
[----:B------:R-:W-:Y:S01]  /*10bc0*/  @P3 FMUL.FTZ R44, R44, 0.69314718246459960938 ;  /* 0x3f3172182c2c3820 */ /* 0x000fe20000410000 */
[----:B------:R-:W-:-:S03]  /*10bd0*/  @P2 FFMA.FTZ R0, R4, R45, R5 ;  /* 0x0000002d04002223 */ /* 0x000fc60000010005 */
[----:B------:R-:W0:Y:S02]  /*10be0*/  @P3 MUFU.LG2 R6, R6 ;  /* 0x0000000600063308 */ /* 0x000e240000000c00 */
[----:B0-----:R-:W-:-:S04]  /*10bf0*/  @P3 FMUL.FTZ R9, R6, 0.69314718246459960938 ;  /* 0x3f31721806093820 */ /* 0x001fc80000410000 */
[----:B------:R-:W-:Y:S01]  /*10c00*/  @P3 FFMA.FTZ R2, R44, R76, R9 ;  /* 0x0000004c2c023223 */ /* 0x000fe20000010009 */
[----:B------:R-:W-:Y:S02]  /*10c10*/  WARPGROUP.DEPBAR.LE gsb0, 0x0 ;  /* 0x00008000000079c5 */ /* 0x000fe40000010000 */
[----:B------:R-:W-:-:S06]  /*10c20*/  WARPGROUP.ARRIVE ;  /* 0x00000000000079c5 */ /* 0x000fcc0000000000 */
[----:B------:R-:W-:Y:S01]  /*10c30*/  QGMMA.64x96x32.F32.E4M3.E4M3 R88, R144, gdesc[UR4], R88, gsb0 ;  /* 0x0160000490587df3 */ /* 0x000fe20008000858 */
[-C--:B--2---:R-:W-:Y:S01]  /*10c40*/  FMUL.FTZ R16, R3, R8.reuse ;  /* 0x0000000803107220 */ /* 0x084fe20000410000 */
[----:B------:R-:W-:Y:S01]  /*10c50*/  FMUL.FTZ R4, R7, R8 ;  /* 0x0000000807047220 */ /* 0x000fe20000410000 */
[----:B------:R-:W-:Y:S02]  /*10c60*/  WARPGROUP.DEPBAR.LE gsb0, 0x0 ;  /* 0x00008000000079c5 */ /* 0x000fe40000010000 */
[----:B------:R-:W-:Y:S05]  /*10c70*/  @!P0 BRA `(.L_x_9299) ;  /* 0x0000000000048947 */ /* 0x000fea0003800000 */
[----:B------:R-:W-:Y:S01]  /*10c80*/  BPT.TRAP 0x1 ;  /* 0x000000040000795c */ /* 0x000fe20000300000 */
.L_x_9299:
[----:B------:R-:W2:Y:S01]  /*10c90*/  LDL.LU R3, [R1+0x20] ;  /* 0x0000200001037983 */ /* 0x000ea20000300800 */
[----:B------:R-:W-:Y:S02]  /*10ca0*/  VIADD R10, R10, 0x19c60 ;  /* 0x00019c600a0a7836 */ /* 0x000fe40000000000 */
[-C--:B------:R-:W-:Y:S01]  /*10cb0*/  FMUL.FTZ R20, R88, R16.reuse ;  /* 0x0000001058147220 */ /* 0x080fe20000410000 */
[----:B------:R-:W-:Y:S01]  /*10cc0*/  FMUL.FTZ R15, R93, R16 ;  /* 0x000000105d0f7220 */ /* 0x000fe20000410000 */
[----:B------:R-:W3:Y:S01]  /*10cd0*/  LDL.LU R24, [R1+0x40] ;  /* 0x0000400001187983 */ /* 0x000ee20000300800 */
[----:B------:R-:W-:-:S05]  /*10ce0*/  VIADD R154, R154, 0x1 ;  /* 0x000000019a9a7836 */ /* 0x000fca0000000000 */
        /* <DEDUP_REMOVED lines=47> */
[----:B--2---:R-:W-:Y:S01]  /*10fe0*/  PRMT R5, R3, 0x654, R10 ;  /* 0x0000065403057816 */ /* 0x004fe2000000000a */
[----:B---3--:R-:W-:-:S03]  /*10ff0*/  VIADD R24, R24, 0x1 ;  /* 0x0000000118187836 */ /* 0x008fc60000000000 */
[----:B------:R0:W-:Y:S02]  /*11000*/  SYNCS.ARRIVE.TRANS64.RED.A1T0 RZ, [R5+URZ], RZ ;  /* 0x000000ff05ff79a7 */ /* 0x0001e4000810043f */
[----:B------:R1:W-:Y:S01]  /*11010*/  STL [R1+0x40], R24 ;  /* 0x0000401801007387 */ /* 0x0003e20000100800 */
[----:B0-----:R-:W-:Y:S01]  /*11020*/  SEL R5, RZ, 0x1, P1 ;  /* 0x00000001ff057807 */ /* 0x001fe20000800000 */
[-C--:B------:R-:W-:Y:S01]  /*11030*/  FMUL.FTZ R10, R104, R16.reuse ;  /* 0x00000010680a7220 */ /* 0x080fe20000410000 */
[----:B------:R-:W-:Y:S02]  /*11040*/  FMUL.FTZ R3, R120, R16 ;  /* 0x0000001078037220 */ /* 0x000fe40000410000 */
[----:B------:R-:W-:-:S07]  /*11050*/  LOP3.LUT R156, R156, R5, RZ, 0x3c, !PT ;  /* 0x000000059c9c7212 */ /* 0x000fce00078e3cff */
.L_x_9247:
[----:B------:R-:W2:Y:S01]  /*11060*/  LDL R88, [R1+0x34] ;  /* 0x0000340001587983 */ /* 0x000ea20000100800 */
[----:B------:R-:W0:Y:S01]  /*11070*/  S2UR UR4, SR_CgaCtaId ;  /* 0x00000000000479c3 */ /* 0x000e220000008800 */
[----:B------:R-:W-:Y:S01]  /*11080*/  MOV R16, 0x400 ;  /* 0x0000040000107802 */ /* 0x000fe20000000f00 */
[----:B------:R-:W-:Y:S01]  /*11090*/  BSSY B0, `(.L_x_9300) ;  /* 0x000033a000007945 */ /* 0x000fe20003800000 */
[----:B0-----:R-:W-:-:S05]  /*110a0*/  IMAD.U32 R4, RZ, RZ, UR4 ;  /* 0x00000004ff047e24 */ /* 0x001fca000f8e00ff */
[----:B------:R0:W-:Y:S01]  /*110b0*/  STL [R1+0x20], R4 ;  /* 0x0000200401007387 */ /* 0x0001e20000100800 */
[----:B------:R-:W-:Y:S01]  /*110c0*/  LEA R16, R4, R16, 0x18 ;  /* 0x0000001004107211 */ /* 0x000fe200078ec0ff */
[----:B------:R-:W-:Y:S06]  /*110d0*/  BAR.SYNC.DEFER_BLOCKING 0x5, 0x200 ;  /* 0x0148000000007b1d */ /* 0x000fec0000010000 */
[----:B------:R0:W3:Y:S02]  /*110e0*/  LDS.128 R28, [R16+0x19cd0] ;  /* 0x019cd000101c7984 */ /* 0x0000e40000000c00 */
[----:B------:R-:W-:Y:S06]  /*110f0*/  BAR.ARV 0x4, 0x200 ;  /* 0x0108000000007b1d */ /* 0x000fec0000002000 */
[----:B--2---:R-:W-:-:S13]  /*11100*/  ISETP.NE.AND P1, PT, R88, RZ, PT ;  /* 0x000000ff5800720c */ /* 0x004fda0003f25270 */
[----:B------:R-:W2:Y:S02]  /*11110*/  @!P1 LDC R88, c[0x0][0xad4] ;  /* 0x0002b500ff589b82 */ /* 0x000ea40000000800 */
[----:B--2---:R0:W-:Y:S01]  /*11120*/  @!P1 STL [R1+0x34], R88 ;  /* 0x0000345801009387 */ /* 0x0041e20000100800 */
[----:B---3--:R-:W-:Y:S05]  /*11130*/  @P0 BRA `(.L_x_9301) ;  /* 0x0000002400f80947 */ /* 0x008fea0003800000 */
[----:B-1----:R-:W2:Y:S01]  /*11140*/  LDL.LU R24, [R1+0x28] ;  /* 0x0000280001187983 */ /* 0x002ea20000300800 */
[----:B------:R-:W-:Y:S01]  /*11150*/  ULDC.64 UR4, c[0x4][0x70] ;  /* 0x01001c0000047ab9 */ /* 0x000fe20000000a00 */
[----:B------:R-:W-:Y:S02]  /*11160*/  ULDC.64 UR6, c[0x0][0xc08] ;  /* 0x0003020000067ab9 */ /* 0x000fe40000000a00 */
[----:B------:R-:W3:Y:S04]  /*11170*/  LDL.LU R5, [R1+0x44] ;  /* 0x0000440001057983 */ /* 0x000ee80000300800 */
[----:B0-----:R-:W4:Y:S01]  /*11180*/  LDL R4, [R1+0x18] ;  /* 0x0000180001047983 */ /* 0x001f220000100800 */
[----:B-----5:R-:W0:Y:S01]  /*11190*/  S2R R25, SR_TID.X ;  /* 0x0000000000197919 */ /* 0x020e220000002100 */
[----:B------:R-:W-:Y:S01]  /*111a0*/  BAR.SYNC.DEFER_BLOCKING 0x1, 0x180 ;  /* 0x0046000000007b1d */ /* 0x000fe20000010000 */
[----:B--2---:R-:W-:-:S02]  /*111b0*/  IMAD.MOV.U32 R38, RZ, RZ, R24 ;  /* 0x000000ffff267224 */ /* 0x004fc400078e0018 */
[----:B---3--:R-:W-:Y:S02]  /*111c0*/  IMAD.MOV.U32 R34, RZ, RZ, R5 ;  /* 0x000000ffff227224 */ /* 0x008fe400078e0005 */
[----:B----4-:R-:W-:Y:S02]  /*111d0*/  IMAD.MOV.U32 R33, RZ, RZ, R4 ;  /* 0x000000ffff217224 */ /* 0x010fe400078e0004 */
[----:B0-----:R-:W-:-:S05]  /*111e0*/  IMAD.SHL.U32 R4, R25, 0x4, RZ ;  /* 0x0000000419047824 */ /* 0x001fca00078e00ff */
[----:B------:R-:W-:-:S04]  /*111f0*/  LOP3.LUT R4, R4, 0xc, RZ, 0xc0, !PT ;  /* 0x0000000c04047812 */ /* 0x000fc800078ec0ff */
[----:B------:R-:W-:-:S04]  /*11200*/  IADD3 R4, P0, R4, UR4, RZ ;  /* 0x0000000404047c10 */ /* 0x000fc8000ff1e0ff */
[----:B------:R-:W-:Y:S01]  /*11210*/  IADD3.X R5, RZ, UR5, RZ, P0, !PT ;  /* 0x00000005ff057c10 */ /* 0x000fe200087fe4ff */
[----:B------:R-:W-:Y:S01]  /*11220*/  IMAD.MOV.U32 R48, RZ, RZ, R33 ;  /* 0x000000ffff307224 */ /* 0x000fe200078e0021 */
[----:B------:R-:W-:-:S03]  /*11230*/  ULDC.64 UR4, c[0x0][0xc00] ;  /* 0x0003000000047ab9 */ /* 0x000fc60000000a00 */
[----:B------:R0:W2:Y:S01]  /*11240*/  LDG.E.CONSTANT R24, desc[UR40][R4.64] ;  /* 0x0000002804187981 */ /* 0x0000a2000c1e9900 */
[----:B------:R-:W-:Y:S01]  /*11250*/  LOP3.LUT P0, R25, R25, 0x3, RZ, 0xc0, !PT ;  /* 0x0000000319197812 */ /* 0x000fe2000780c0ff */
[----:B------:R-:W-:Y:S02]  /*11260*/  IMAD.MOV.U32 R44, RZ, RZ, R38 ;  /* 0x000000ffff2c7224 */ /* 0x000fe400078e0026 */
[----:B------:R-:W-:Y:S01]  /*11270*/  IMAD.MOV.U32 R46, RZ, RZ, R34 ;  /* 0x000000ffff2e7224 */ /* 0x000fe200078e0022 */
[----:B------:R-:W3:Y:S01]  /*11280*/  LDL R4, [R1+0x90] ;  /* 0x0000900001047983 */ /* 0x000ee20000100800 */
[----:B------:R-:W-:Y:S01]  /*11290*/  ISETP.EQ.OR P0, PT, R25, 0x3, !P0 ;  /* 0x000000031900780c */ /* 0x000fe20004702670 */
[----:B------:R-:W-:Y:S01]  /*112a0*/  IMAD.MOV.U32 R92, RZ, RZ, R48 ;  /* 0x000000ffff5c7224 */ /* 0x000fe200078e0030 */
[----:B0-----:R-:W0:Y:S02]  /*112b0*/  S2R R5, SR_SWINHI ;  /* 0x0000000000057919 */ /* 0x001e240000002f00 */
[----:B------:R-:W-:Y:S01]  /*112c0*/  SEL R61, R94, R95, P0 ;  /* 0x0000005f5e3d7207 */ /* 0x000fe20000000000 */
[----:B------:R-:W-:Y:S01]  /*112d0*/  IMAD.MOV.U32 R96, RZ, RZ, R46 ;  /* 0x000000ffff607224 */ /* 0x000fe200078e002e */
[----:B------:R-:W-:Y:S01]  /*112e0*/  SEL R95, R95, R94, P0 ;  /* 0x0000005e5f5f7207 */ /* 0x000fe20000000000 */
[----:B------:R-:W-:Y:S01]  /*112f0*/  IMAD.MOV.U32 R97, RZ, RZ, R44 ;  /* 0x000000ffff617224 */ /* 0x000fe200078e002c */
[----:B------:R-:W4:Y:S01]  /*11300*/  LDL.LU R94, [R1+0x38] ;  /* 0x00003800015e7983 */ /* 0x000f220000300800 */
[----:B------:R-:W-:-:S02]  /*11310*/  SEL R33, R20, R37, P0 ;  /* 0x0000002514217207 */ /* 0x000fc40000000000 */
[----:B------:R-:W-:Y:S01]  /*11320*/  SEL R25, R37, R20, P0 ;  /* 0x0000001425197207 */ /* 0x000fe20000000000 */
[----:B------:R-:W4:Y:S01]  /*11330*/  LDL.LU R87, [R1+0x3c] ;  /* 0x00003c0001577983 */ /* 0x000f220000300800 */
[----:B------:R-:W-:Y:S02]  /*11340*/  SEL R49, R21, R6, P0 ;  /* 0x0000000615317207 */ /* 0x000fe40000000000 */
[----:B------:R-:W-:Y:S01]  /*11350*/  SEL R42, R6, R21, P0 ;  /* 0x00000015062a7207 */ /* 0x000fe20000000000 */
[----:B------:R-:W4:Y:S01]  /*11360*/  LDL R93, [R1+0x8c] ;  /* 0x00008c00015d7983 */ /* 0x000f220000100800 */
[----:B------:R-:W-:Y:S02]  /*11370*/  SEL R55, R12, R129, P0 ;  /* 0x000000810c377207 */ /* 0x000fe40000000000 */
[----:B------:R-:W-:Y:S01]  /*11380*/  SEL R57, R132, R13, P0 ;  /* 0x0000000d84397207 */ /* 0x000fe20000000000 */
[----:B------:R-:W4:Y:S01]  /*11390*/  LDL R89, [R1+0x50] ;  /* 0x0000500001597983 */ /* 0x000f220000100800 */
        /* <DEDUP_REMOVED lines=8> */
[----:B0-----:R-:W-:Y:S02]  /*11420*/  MOV R21, R5 ;  /* 0x0000000500157202 */ /* 0x001fe40000000f00 */
        /* <DEDUP_REMOVED lines=34> */
[----:B---3--:R-:W-:-:S03]  /*11650*/  IMAD.WIDE R12, R4, 0x2, R20 ;  /* 0x00000002040c7825 */ /* 0x008fc600078e0214 */
[C---:B------:R-:W-:Y:S02]  /*11660*/  LOP3.LUT R3, R12.reuse, 0x180, RZ, 0xc0, !PT ;  /* 0x000001800c037812 */ /* 0x040fe400078ec0ff */
[----:B------:R-:W-:Y:S02]  /*11670*/  IADD3 R6, P5, R12, 0x20, RZ ;  /* 0x000000200c067810 */ /* 0x000fe40007fbe0ff */
[----:B------:R-:W-:Y:S02]  /*11680*/  SHF.R.U64 R3, R3, 0x3, RZ ;  /* 0x0000000303037819 */ /* 0x000fe400000012ff */
[----:B------:R-:W-:Y:S02]  /*11690*/  LOP3.LUT R4, R6, 0x180, RZ, 0xc0, !PT ;  /* 0x0000018006047812 */ /* 0x000fe400078ec0ff */
[C---:B------:R-:W-:Y:S02]  /*116a0*/  IADD3 R8, P4, R12.reuse, 0x3000, RZ ;  /* 0x000030000c087810 */ /* 0x040fe40007f9e0ff */
[----:B------:R-:W-:-:S02]  /*116b0*/  IADD3 R35, P3, R12, 0x3020, RZ ;  /* 0x000030200c237810 */ /* 0x000fc40007f7e0ff */
[C---:B------:R-:W-:Y:S02]  /*116c0*/  IADD3 R83, P2, R12.reuse, 0x6000, RZ ;  /* 0x000060000c537810 */ /* 0x040fe40007f5e0ff */
[----:B------:R-:W-:Y:S02]  /*116d0*/  IADD3 R85, P1, R12, 0x6020, RZ ;  /* 0x000060200c557810 */ /* 0x000fe40007f3e0ff */
[----:B------:R-:W-:Y:S02]  /*116e0*/  LOP3.LUT R12, R3, R12, RZ, 0x3c, !PT ;  /* 0x0000000c030c7212 */ /* 0x000fe400078e3cff */
[----:B------:R-:W-:-:S04]  /*116f0*/  SHF.R.U64 R3, R4, 0x3, RZ ;  /* 0x0000000304037819 */ /* 0x000fc800000012ff */
[----:B------:R-:W-:Y:S02]  /*11700*/  LOP3.LUT R14, R3, R6, RZ, 0x3c, !PT ;  /* 0x00000006030e7212 */ /* 0x000fe400078e3cff */
[----:B------:R-:W-:Y:S02]  /*11710*/  LOP3.LUT R6, R83, 0x180, RZ, 0xc0, !PT ;  /* 0x0000018053067812 */ /* 0x000fe400078ec0ff */
[----:B------:R-:W-:Y:S02]  /*11720*/  LOP3.LUT R3, R8, 0x180, RZ, 0xc0, !PT ;  /* 0x0000018008037812 */ /* 0x000fe400078ec0ff */
[----:B------:R-:W-:Y:S02]  /*11730*/  SHF.R.U64 R6, R6, 0x3, RZ ;  /* 0x0000000306067819 */ /* 0x000fe400000012ff */
[----:B------:R-:W-:Y:S02]  /*11740*/  LOP3.LUT R4, R35, 0x180, RZ, 0xc0, !PT ;  /* 0x0000018023047812 */ /* 0x000fe400078ec0ff */
[----:B------:R-:W-:Y:S01]  /*11750*/  LOP3.LUT R28, R85, 0x180, RZ, 0xc0, !PT ;  /* 0x00000180551c7812 */ /* 0x000fe200078ec0ff */
[----:B------:R-:W-:Y:S01]  /*11760*/  IMAD.X R7, RZ, RZ, R13, P2 ;  /* 0x000000ffff077224 */ /* 0x000fe200010e060d */
[----:B------:R-:W-:-:S02]  /*11770*/  SHF.R.U64 R3, R3, 0x3, RZ ;  /* 0x0000000303037819 */ /* 0x000fc400000012ff */
[----:B------:R-:W-:Y:S02]  /*11780*/  LOP3.LUT R6, R6, R83, RZ, 0x3c, !PT ;  /* 0x0000005306067212 */ /* 0x000fe400078e3cff */
[----:B------:R-:W-:Y:S02]  /*11790*/  SHF.R.U64 R4, R4, 0x3, RZ ;  /* 0x0000000304047819 */ /* 0x000fe400000012ff */
[----:B------:R-:W-:Y:S02]  /*117a0*/  SHF.R.U64 R28, R28, 0x3, RZ ;  /* 0x000000031c1c7819 */ /* 0x000fe400000012ff */
[----:B------:R-:W-:Y:S01]  /*117b0*/  LOP3.LUT R10, R3, R8, RZ, 0x3c, !PT ;  /* 0x00000008030a7212 */ /* 0x000fe200078e3cff */
[--C-:B------:R-:W-:Y:S01]  /*117c0*/  IMAD.X R5, RZ, RZ, R13.reuse, P1 ;  /* 0x000000ffff057224 */ /* 0x100fe200008e060d */
[----:B------:R-:W-:Y:S02]  /*117d0*/  LOP3.LUT R8, R4, R35, RZ, 0x3c, !PT ;  /* 0x0000002304087212 */ /* 0x000fe400078e3cff */
[----:B------:R-:W-:Y:S01]  /*117e0*/  MOV R84, R6 ;  /* 0x0000000600547202 */ /* 0x000fe20000000f00 */
[--C-:B------:R-:W-:Y:S01]  /*117f0*/  IMAD.X R15, RZ, RZ, R13.reuse, P5 ;  /* 0x000000ffff0f7224 */ /* 0x100fe200028e060d */
[----:B------:R-:W-:Y:S01]  /*11800*/  LOP3.LUT R4, R28, R85, RZ, 0x3c, !PT ;  /* 0x000000551c047212 */ /* 0x000fe200078e3cff */
[----:B--2---:R0:W-:Y:S01]  /*11810*/  SHFL.IDX PT, R6, R49, R24, 0x1c1f ;  /* 0x001c1f1831067589 */ /* 0x0041e200000e0000 */
[----:B------:R-:W-:-:S02]  /*11820*/  IMAD.X R11, RZ, RZ, R13, P4 ;  /* 0x000000ffff0b7224 */ /* 0x000fc400020e060d */
[----:B------:R-:W-:Y:S01]  /*11830*/  IMAD.X R9, RZ, RZ, R13, P3 ;  /* 0x000000ffff097224 */ /* 0x000fe200018e060d */
[----:B------:R-:W-:Y:S01]  /*11840*/  MOV R3, R12 ;  /* 0x0000000c00037202 */ /* 0x000fe20000000f00 */
[----:B------:R-:W-:Y:S01]  /*11850*/  SHFL.IDX PT, R58, R43, R24, 0x1c1f ;  /* 0x001c1f182b3a7589 */ /* 0x000fe200000e0000 */
[----:B------:R-:W-:Y:S02]  /*11860*/  MOV R85, R4 ;  /* 0x0000000400557202 */ /* 0x000fe40000000f00 */
[----:B0-----:R-:W-:Y:S01]  /*11870*/  LOP3.LUT R49, R24, 0x2, RZ, 0x3c, !PT ;  /* 0x0000000218317812 */ /* 0x001fe200078e3cff */
[----:B------:R-:W-:Y:S01]  /*11880*/  SHFL.IDX PT, R12, R37, R24, 0x1c1f ;  /* 0x001c1f18250c7589 */ /* 0x000fe200000e0000 */
[----:B------:R-:W-:Y:S02]  /*11890*/  MOV R35, R14 ;  /* 0x0000000e00237202 */ /* 0x000fe40000000f00 */
[----:B------:R-:W-:Y:S01]  /*118a0*/  MOV R86, R10 ;  /* 0x0000000a00567202 */ /* 0x000fe20000000f00 */
[----:B------:R-:W-:Y:S01]  /*118b0*/  SHFL.IDX PT, R74, R51, R24, 0x1c1f ;  /* 0x001c1f18334a7589 */ /* 0x000fe200000e0000 */
[----:B------:R-:W-:-:S03]  /*118c0*/  MOV R28, R8 ;  /* 0x00000008001c7202 */ /* 0x000fc60000000f00 */
[----:B------:R-:W-:Y:S04]  /*118d0*/  SHFL.IDX PT, R4, R57, R24, 0x1c1f ;  /* 0x001c1f1839047589 */ /* 0x000fe800000e0000 */
[----:B------:R-:W-:Y:S04]  /*118e0*/  SHFL.IDX PT, R61, R61, R24, 0x1c1f ;  /* 0x001c1f183d3d7589 */ /* 0x000fe800000e0000 */
[----:B------:R-:W0:Y:S04]  /*118f0*/  SHFL.IDX PT, R43, R26, R49, 0x1c1f ;  /* 0x001c1f311a2b7589 */ /* 0x000e2800000e0000 */
[----:B------:R-:W1:Y:S04]  /*11900*/  SHFL.IDX PT, R48, R95, R49, 0x1c1f ;  /* 0x001c1f315f307589 */ /* 0x000e6800000e0000 */
[----:B------:R-:W-:Y:S04]  /*11910*/  SHFL.IDX PT, R33, R33, R24, 0x1c1f ;  /* 0x001c1f1821217589 */ /* 0x000fe800000e0000 */
[----:B------:R-:W-:Y:S04]  /*11920*/  SHFL.IDX PT, R50, R39, R24, 0x1c1f ;  /* 0x001c1f1827327589 */ /* 0x000fe800000e0000 */
[----:B------:R0:W-:Y:S04]  /*11930*/  SHFL.IDX PT, R10, R41, R24, 0x1c1f ;  /* 0x001c1f18290a7589 */ /* 0x0001e800000e0000 */
[----:B------:R1:W-:Y:S04]  /*11940*/  SHFL.IDX PT, R9, R45, R24, 0x1c1f ;  /* 0x001c1f182d097589 */ /* 0x0003e800000e0000 */
[----:B------:R2:W-:Y:S04]  /*11950*/  SHFL.IDX PT, R66, R47, R24, 0x1c1f ;  /* 0x001c1f182f427589 */ /* 0x0005e800000e0000 */
        /* <DEDUP_REMOVED lines=16> */
[----:B------:R-:W4:Y:S04]  /*11a60*/  SHFL.IDX PT, R90, R90, R49, 0x1c1f ;  /* 0x001c1f315a5a7589 */ /* 0x000f2800000e0000 */
[----:B------:R-:W-:Y:S04]  /*11a70*/  SHFL.IDX PT, R57, R34, R49, 0x1c1f ;  /* 0x001c1f3122397589 */ /* 0x000fe800000e0000 */
[----:B------:R-:W4:Y:S04]  /*11a80*/  SHFL.IDX PT, R98, R98, R49, 0x1c1f ;  /* 0x001c1f3162627589 */ /* 0x000f2800000e0000 */
[----:B------:R-:W-:Y:S04]  /*11a90*/  SHFL.IDX PT, R75, R36, R49, 0x1c1f ;  /* 0x001c1f31244b7589 */ /* 0x000fe800000e0000 */
[----:B------:R-:W4:Y:S04]  /*11aa0*/  SHFL.IDX PT, R24, R103, R49, 0x1c1f ;  /* 0x001c1f3167187589 */ /* 0x000f2800000e0000 */
[----:B------:R-:W4:Y:S04]  /*11ab0*/  SHFL.IDX PT, R110, R110, R49, 0x1c1f ;  /* 0x001c1f316e6e7589 */ /* 0x000f2800000e0000 */
[----:B------:R-:W4:Y:S04]  /*11ac0*/  SHFL.IDX PT, R114, R114, R49, 0x1c1f ;  /* 0x001c1f3172727589 */ /* 0x000f2800000e0000 */
[----:B------:R-:W4:Y:S04]  /*11ad0*/  SHFL.IDX PT, R134, R134, R49, 0x1c1f ;  /* 0x001c1f3186867589 */ /* 0x000f2800000e0000 */
[----:B------:R-:W4:Y:S04]  /*11ae0*/  SHFL.IDX PT, R38, R38, R49, 0x1c1f ;  /* 0x001c1f3126267589 */ /* 0x000f2800000e0000 */
[----:B------:R3:W-:Y:S04]  /*11af0*/  SHFL.IDX PT, R77, R40, R49, 0x1c1f ;  /* 0x001c1f31284d7589 */ /* 0x0007e800000e0000 */
[----:B------:R-:W4:Y:S04]  /*11b00*/  SHFL.IDX PT, R106, R106, R49, 0x1c1f ;  /* 0x001c1f316a6a7589 */ /* 0x000f2800000e0000 */
[----:B------:R-:W4:Y:S04]  /*11b10*/  SHFL.IDX PT, R118, R118, R49, 0x1c1f ;  /* 0x001c1f3176767589 */ /* 0x000f2800000e0000 */
[----:B------:R-:W4:Y:S04]  /*11b20*/  SHFL.IDX PT, R79, R122, R49, 0x1c1f ;  /* 0x001c1f317a4f7589 */ /* 0x000f2800000e0000 */
[----:B------:R3:W4:Y:S04]  /*11b30*/  SHFL.IDX PT, R13, R42, R49, 0x1c1f ;  /* 0x001c1f312a0d7589 */ /* 0x00072800000e0000 */
[----:B------:R-:W4:Y:S04]  /*11b40*/  SHFL.IDX PT, R124, R124, R49, 0x1c1f ;  /* 0x001c1f317c7c7589 */ /* 0x000f2800000e0000 */
[----:B------:R-:W4:Y:S04]  /*11b50*/  SHFL.IDX PT, R11, R132, R49, 0x1c1f ;  /* 0x001c1f31840b7589 */ /* 0x000f2800000e0000 */
[----:B------:R-:W4:Y:S04]  /*11b60*/  SHFL.IDX PT, R130, R130, R49, 0x1c1f ;  /* 0x001c1f3182827589 */ /* 0x000f2800000e0000 */
[----:B------:R-:W4:Y:S04]  /*11b70*/  SHFL.IDX PT, R15, R126, R49, 0x1c1f ;  /* 0x001c1f317e0f7589 */ /* 0x000f2800000e0000 */
[----:B------:R4:W4:Y:S01]  /*11b80*/  SHFL.IDX PT, R129, R129, R49, 0x1c1f ;  /* 0x001c1f3181817589 */ /* 0x00092200000e0000 */
[----:B0-----:R-:W-:-:S02]  /*11b90*/  SEL R41, R12, R43, P0 ;  /* 0x0000002b0c297207 */ /* 0x001fc40000000000 */
[----:B-1----:R-:W-:Y:S02]  /*11ba0*/  SEL R45, R61, R48, P0 ;  /* 0x000000303d2d7207 */ /* 0x002fe40000000000 */
[----:B--2---:R-:W-:Y:S02]  /*11bb0*/  SEL R47, R48, R61, P0 ;  /* 0x0000003d302f7207 */ /* 0x004fe40000000000 */
[----:B---3--:R-:W-:Y:S02]  /*11bc0*/  SEL R40, R33, R14, P0 ;  /* 0x0000000e21287207 */ /* 0x008fe40000000000 */
[----:B------:R-:W-:Y:S02]  /*11bd0*/  SEL R42, R14, R33, P0 ;  /* 0x000000210e2a7207 */ /* 0x000fe40000000000 */
[----:B------:R-:W-:Y:S02]  /*11be0*/  SEL R43, R43, R12, P0 ;  /* 0x0000000c2b2b7207 */ /* 0x000fe40000000000 */
[----:B----4-:R-:W-:-:S02]  /*11bf0*/  SEL R44, R59, R90, P0 ;  /* 0x0000005a3b2c7207 */ /* 0x010fc40000000000 */
        /* <DEDUP_REMOVED lines=47> */
[----:B------:R-:W-:Y:S01]  /*11ef0*/  SEL R80, R82, R129, P0 ;  /* 0x0000008152507207 */ /* 0x000fe20000000000 */
[----:B------:R-:W-:Y:S01]  /*11f00*/  STSM.16.M88.4 [R3], R4 ;  /* 0x0000000403007844 */ /* 0x000fe20000000200 */
[----:B------:R-:W-:-:S02]  /*11f10*/  SEL R82, R129, R82, P0 ;  /* 0x0000005281527207 */ /* 0x000fc40000000000 */
[----:B------:R-:W-:Y:S01]  /*11f20*/  F2FP.BF16.F32.PACK_AB R12, R57, R56 ;  /* 0x00000038390c723e */ /* 0x000fe200000010ff */
[----:B------:R0:W-:Y:S01]  /*11f30*/  STSM.16.M88.4 [R35], R8 ;  /* 0x0000000823007844 */ /* 0x0001e20000000200 */
        /* <DEDUP_REMOVED lines=10> */
[----:B0-----:R-:W-:-:S02]  /*11fe0*/  F2FP.BF16.F32.PACK_AB R35, R79, R78 ;  /* 0x0000004e4f23723e */ /* 0x001fc400000010ff */
[----:B------:R-:W-:Y:S02]  /*11ff0*/  F2FP.BF16.F32.PACK_AB R4, R81, R80 ;  /* 0x000000505104723e */ /* 0x000fe400000010ff */
[----:B------:R-:W-:Y:S02]  /*12000*/  F2FP.BF16.F32.PACK_AB R5, R37, R36 ;  /* 0x000000242505723e */ /* 0x000fe400000010ff */
[----:B------:R-:W-:Y:S02]  /*12010*/  F2FP.BF16.F32.PACK_AB R6, R83, R82 ;  /* 0x000000525306723e */ /* 0x000fe400000010ff */
[----:B------:R-:W-:Y:S01]  /*12020*/  F2FP.BF16.F32.PACK_AB R7, R39, R38 ;  /* 0x000000262707723e */ /* 0x000fe200000010ff */
[----:B------:R-:W-:Y:S04]  /*12030*/  STSM.16.M88.4 [R86], R12 ;  /* 0x0000000c56007844 */ /* 0x000fe80000000200 */
[----:B------:R0:W-:Y:S04]  /*12040*/  STSM.16.M88.4 [R28], R24 ;  /* 0x000000181c007844 */ /* 0x0001e80000000200 */
[----:B------:R-:W-:Y:S04]  /*12050*/  STSM.16.M88.4 [R84], R32 ;  /* 0x0000002054007844 */ /* 0x000fe80000000200 */
[----:B------:R1:W-:Y:S01]  /*12060*/  STSM.16.M88.4 [R85], R4 ;  /* 0x0000000455007844 */ /* 0x0003e20000000200 */
[----:B------:R-:W-:Y:S01]  /*12070*/  BAR.SYNC.DEFER_BLOCKING 0x1, 0x180 ;  /* 0x0046000000007b1d */ /* 0x000fe20000010000 */
[----:B------:R-:W-:-:S04]  /*12080*/  ISETP.NE.U32.AND P0, PT, RZ, UR4, PT ;  /* 0x00000004ff007c0c */ /* 0x000fc8000bf05070 */
[----:B------:R-:W-:Y:S02]  /*12090*/  ISETP.NE.AND.EX P0, PT, RZ, UR5, PT, P0 ;  /* 0x00000005ff007c0c */ /* 0x000fe4000bf05300 */
[----:B------:R-:W-:Y:S01]  /*120a0*/  IADD3 R8, P1, R94, UR4, RZ ;  /* 0x000000045e087c10 */ /* 0x000fe2000ff3e0ff */
[----:B------:R-:W-:Y:S01]  /*120b0*/  IMAD.MOV.U32 R3, RZ, RZ, RZ ;  /* 0x000000ffff037224 */ /* 0x000fe200078e00ff */
[----:B------:R-:W-:Y:S01]  /*120c0*/  ISETP.GT.AND P3, PT, R88, 0x1, PT ;  /* 0x000000015800780c */ /* 0x000fe20003f64270 */
[----:B0-----:R-:W-:Y:S01]  /*120d0*/  IMAD.MOV.U32 R24, RZ, RZ, 0x9b8 ;  /* 0x000009b8ff187424 */ /* 0x001fe200078e00ff */
[----:B------:R-:W-:Y:S01]  /*120e0*/  IADD3.X R9, R87, UR5, RZ, P1, !PT ;  /* 0x0000000557097c10 */ /* 0x000fe20008ffe4ff */
[----:B------:R-:W0:Y:S08]  /*120f0*/  LDC R28, c[0x0][0xbe8] ;  /* 0x0002fa00ff1c7b82 */ /* 0x000e300000000800 */
[----:B------:R-:W2:Y:S01]  /*12100*/  LDC.64 R14, c[0x0][0xba8] ;  /* 0x0002ea00ff0e7b82 */ /* 0x000ea20000000a00 */
[----:B------:R-:W3:Y:S01]  /*12110*/  @P0 LDG.E R3, desc[UR40][R8.64] ;  /* 0x0000002808030981 */ /* 0x000ee2000c1e1900 */
[----:B------:R-:W-:-:S06]  /*12120*/  SEL R24, R24, 0x978, P3 ;  /* 0x0000097818187807 */ /* 0x000fcc0001800000 */
[----:B-1----:R-:W1:Y:S01]  /*12130*/  LDC.64 R6, c[0x0][R24+0x220] ;  /* 0x0000880018067b82 */ /* 0x002e620000000a00 */
[----:B------:R-:W-:-:S07]  /*12140*/  ISETP.NE.U32.AND P1, PT, RZ, UR6, PT ;  /* 0x00000006ff007c0c */ /* 0x000fce000bf25070 */
[----:B------:R-:W4:Y:S01]  /*12150*/  LDC.64 R10, c[0x0][R24+0x218] ;  /* 0x00008600180a7b82 */ /* 0x000f220000000a00 */
[----:B------:R-:W-:Y:S02]  /*12160*/  ISETP.NE.AND.EX P1, PT, RZ, UR7, PT, P1 ;  /* 0x00000007ff007c0c */ /* 0x000fe4000bf25310 */
[----:B0-----:R-:W-:-:S05]  /*12170*/  ISETP.NE.AND P4, PT, R28, 0x1, PT ;  /* 0x000000011c00780c */ /* 0x001fca0003f85270 */
[----:B------:R-:W0:Y:S06]  /*12180*/  LDC.64 R12, c[0x0][R24+0x228] ;  /* 0x00008a00180c7b82 */ /* 0x000e2c0000000a00 */
[----:B------:R-:W-:Y:S01]  /*12190*/  @P1 IADD3 R4, P2, R94, UR6, RZ ;  /* 0x000000065e041c10 */ /* 0x000fe2000ff5e0ff */
[----:B------:R-:W-:Y:S01]  /*121a0*/  ULDC UR6, c[0x0][0xa88] ;  /* 0x0002a20000067ab9 */ /* 0x000fe20000000800 */
[----:B------:R-:W3:Y:S01]  /*121b0*/  @P4 LDC R26, c[0x0][0xbec] ;  /* 0x0002fb00ff1a4b82 */ /* 0x000ee20000000800 */
[----:B------:R-:W-:Y:S01]  /*121c0*/  IMAD.U32 R27, RZ, RZ, UR6 ;  /* 0x00000006ff1b7e24 */ /* 0x000fe2000f8e00ff */
[----:B------:R-:W-:-:S05]  /*121d0*/  @P1 IADD3.X R5, R87, UR7, RZ, P2, !PT ;  /* 0x0000000757051c10 */ /* 0x000fca00097fe4ff */
[----:B------:R2:W5:Y:S01]  /*121e0*/  @P1 LDG.E R27, desc[UR40][R4.64] ;  /* 0x00000028041b1981 */ /* 0x000562000c1e1900 */
[----:B------:R-:W-:Y:S01]  /*121f0*/  ISETP.NE.U32.AND P2, PT, RZ, UR4, PT ;  /* 0x00000004ff007c0c */ /* 0x000fe2000bf45070 */
[----:B------:R-:W3:Y:S08]  /*12200*/  @P4 LDC R87, c[0x0][0xbf0] ;  /* 0x0002fc00ff574b82 */ /* 0x000ef00000000800 */
[----:B--2---:R2:W2:Y:S01]  /*12210*/  LDC.64 R4, c[0x0][R24+0x210] ;  /* 0x0000840018047b82 */ /* 0x0044a20000000a00 */
[----:B------:R-:W-:-:S04]  /*12220*/  ISETP.NE.AND.EX P2, PT, RZ, UR5, PT, P2 ;  /* 0x00000005ff007c0c */ /* 0x000fc8000bf45320 */
[----:B------:R-:W-:Y:S02]  /*12230*/  SEL R84, R97, RZ, !P2 ;  /* 0x000000ff61547207 */ /* 0x000fe40005000000 */
[----:B------:R-:W-:Y:S01]  /*12240*/  SEL R25, R96, RZ, !P2 ;  /* 0x000000ff60197207 */ /* 0x000fe20005000000 */
[----:B------:R-:W2:Y:S02]  /*12250*/  @!P3 LDC R14, c[0x0][0xb50] ;  /* 0x0002d400ff0ebb82 */ /* 0x000ea40000000800 */
[----:B-1----:R-:W-:-:S04]  /*12260*/  IMAD R7, R7, R84, RZ ;  /* 0x0000005407077224 */ /* 0x002fc800078e02ff */
[----:B------:R-:W-:Y:S02]  /*12270*/  IMAD R85, R6, R25, R7 ;  /* 0x0000001906557224 */ /* 0x000fe400078e0207 */
[-C--:B----4-:R-:W-:Y:S01]  /*12280*/  IMAD R35, R11, R92.reuse, RZ ;  /* 0x0000005c0b237224 */ /* 0x090fe200078e02ff */
[----:B------:R-:W-:Y:S01]  /*12290*/  SEL R33, R89, RZ, P3 ;  /* 0x000000ff59217207 */ /* 0x000fe20001800000 */
[----:B------:R-:W-:Y:S01]  /*122a0*/  IMAD.WIDE.U32 R10, R10, R92, RZ ;  /* 0x0000005c0a0a7225 */ /* 0x000fe200078e00ff */
[----:B------:R-:W1:Y:S03]  /*122b0*/  @!P3 LDC R15, c[0x0][0xb54] ;  /* 0x0002d500ff0fbb82 */ /* 0x000e660000000800 */
[----:B------:R-:W-:-:S04]  /*122c0*/  IMAD.WIDE.U32 R6, R6, R84, RZ ;  /* 0x0000005406067225 */ /* 0x000fc800078e00ff */
[----:B------:R-:W-:Y:S02]  /*122d0*/  IMAD R25, R91, 0xc0, R93 ;  /* 0x000000c05b197824 */ /* 0x000fe400078e025d */
[----:B------:R-:W-:Y:S02]  /*122e0*/  IMAD.IADD R85, R7, 0x1, R85 ;  /* 0x0000000107557824 */ /* 0x000fe400078e0255 */
[----:B------:R-:W-:Y:S02]  /*122f0*/  IMAD.MOV.U32 R7, RZ, RZ, R25 ;  /* 0x000000ffff077224 */ /* 0x000fe400078e0019 */
[----:B------:R-:W-:Y:S02]  /*12300*/  IMAD.IADD R11, R11, 0x1, R35 ;  /* 0x000000010b0b7824 */ /* 0x000fe400078e0223 */
[-C--:B0-----:R-:W-:Y:S02]  /*12310*/  IMAD R35, R13, R33.reuse, RZ ;  /* 0x000000210d237224 */ /* 0x081fe400078e02ff */
[----:B------:R-:W-:-:S04]  /*12320*/  IMAD.WIDE.U32 R12, R12, R33, RZ ;  /* 0x000000210c0c7225 */ /* 0x000fc800078e00ff */
[----:B------:R-:W-:Y:S01]  /*12330*/  IMAD.IADD R35, R13, 0x1, R35 ;  /* 0x000000010d237824 */ /* 0x000fe200078e0223 */
[--C-:B---3--:R-:W-:Y:S01]  /*12340*/  IADD3 R10, P2, P5, R6, R10, R3.reuse ;  /* 0x0000000a060a7210 */ /* 0x108fe20007d5e003 */
[----:B------:R-:W-:Y:S01]  /*12350*/  @P4 IMAD.HI.U32 R6, R25, R26, RZ ;  /* 0x0000001a19064227 */ /* 0x000fe200078e00ff */
[----:B------:R-:W-:-:S04]  /*12360*/  SHF.R.S32.HI R86, RZ, 0x1f, R3 ;  /* 0x0000001fff567819 */ /* 0x000fc80000011403 */
[----:B------:R-:W-:Y:S02]  /*12370*/  @P4 SHF.R.U32.HI R7, RZ, R87, R6 ;  /* 0x00000057ff074219 */ /* 0x000fe40000011606 */
[----:B------:R-:W-:-:S03]  /*12380*/  IADD3.X R11, R85, R11, R86, P2, P5 ;  /* 0x0000000b550b7210 */ /* 0x000fc600017ea456 */
[--C-:B--2---:R-:W-:Y:S01]  /*12390*/  IMAD.MOV R24, RZ, RZ, -R7.reuse ;  /* 0x000000ffff187224 */ /* 0x104fe200078e0a07 */
[----:B------:R-:W-:Y:S02]  /*123a0*/  IADD3 R12, P2, P5, R7, R10, R12 ;  /* 0x0000000a070c7210 */ /* 0x000fe40007d5e00c */
[----:B------:R-:W-:Y:S01]  /*123b0*/  SHF.R.S32.HI R6, RZ, 0x1f, R7 ;  /* 0x0000001fff067819 */ /* 0x000fe20000011407 */
[----:B------:R-:W-:-:S03]  /*123c0*/  IMAD R7, R28, R24, R25 ;  /* 0x000000181c077224 */ /* 0x000fc600078e0219 */
[----:B------:R-:W-:Y:S01]  /*123d0*/  IADD3.X R13, R6, R11, R35, P2, P5 ;  /* 0x0000000b060d7210 */ /* 0x000fe200017ea423 */
[-C--:B------:R-:W-:Y:S01]  /*123e0*/  IMAD R5, R5, R7.reuse, RZ ;  /* 0x0000000705057224 */ /* 0x080fe200078e02ff */
[----:B------:R-:W-:Y:S01]  /*123f0*/  SHF.R.S32.HI R11, RZ, 0x1f, R7 ;  /* 0x0000001fff0b7819 */ /* 0x000fe20000011407 */
[----:B------:R-:W-:-:S04]  /*12400*/  IMAD.WIDE.U32 R12, R4, R7, R12 ;  /* 0x00000007040c7225 */ /* 0x000fc800078e000c */
[----:B------:R-:W-:Y:S01]  /*12410*/  IMAD R5, R4, R11, R5 ;  /* 0x0000000b04057224 */ /* 0x000fe200078e0205 */
[----:B------:R-:W-:-:S03]  /*12420*/  LEA R10, P2, R12, R14, 0x2 ;  /* 0x0000000e0c0a7211 */ /* 0x000fc600078410ff */
[----:B------:R-:W-:-:S05]  /*12430*/  IMAD.IADD R4, R13, 0x1, R5 ;  /* 0x000000010d047824 */ /* 0x000fca00078e0205 */
[----:B-1----:R-:W-:Y:S01]  /*12440*/  LEA.HI.X R15, R12, R15, R4, 0x2, P2 ;  /* 0x0000000f0c0f7211 */ /* 0x002fe200010f1404 */
[----:B------:R-:W-:Y:S06]  /*12450*/  @P1 BRA `(.L_x_9302) ;  /* 0x0000000000101947 */ /* 0x000fec0003800000 */
[----:B------:R-:W-:Y:S05]  /*12460*/  @!P0 BRA `(.L_x_9302) ;  /* 0x00000000000c8947 */ /* 0x000fea0003800000 */
[----:B------:R-:W2:Y:S04]  /*12470*/  LDG.E R4, desc[UR40][R8.64] ;  /* 0x0000002808047981 */ /* 0x000ea8000c1e1900 */
[----:B-----5:R-:W2:Y:S02]  /*12480*/  LDG.E R27, desc[UR40][R8.64+0x4] ;  /* 0x00000428081b7981 */ /* 0x020ea4000c1e1900 */
[----:B--2---:R-:W-:-:S07]  /*12490*/  IMAD.IADD R27, R27, 0x1, -R4 ;  /* 0x000000011b1b7824 */ /* 0x004fce00078e0a04 */
.L_x_9302:
        /* <DEDUP_REMOVED lines=19> */
[----:B------:R-:W-:Y:S05]  /*125d0*/  @P3 BRA `(.L_x_9303) ;  /* 0x00000008001c3947 */ /* 0x000fea0003800000 */
[----:B------:R-:W2:Y:S01]  /*125e0*/  LDL R87, [R1+0x2c] ;  /* 0x00002c0001577983 */ /* 0x000ea20000100800 */
[----:B------:R-:W1:Y:S01]  /*125f0*/  @P4 LDC R43, c[0x0][0xbec] ;  /* 0x0002fb00ff2b4b82 */ /* 0x000e620000000800 */
[----:B------:R-:W-:Y:S02]  /*12600*/  ULDC.64 UR4, c[0x0][0xaa0] ;  /* 0x0002a80000047ab9 */ /* 0x000fe40000000a00 */
[----:B------:R-:W5:Y:S04]  /*12610*/  LDL R50, [R1+0x98] ;  /* 0x0000980001327983 */ /* 0x000f680000100800 */
[----:B------:R-:W5:Y:S01]  /*12620*/  LDL R49, [R1+0x4c] ;  /* 0x00004c0001317983 */ /* 0x000f620000100800 */
[----:B------:R-:W3:Y:S03]  /*12630*/  @P4 LDC R45, c[0x0][0xbf0] ;  /* 0x0002fc00ff2d4b82 */ /* 0x000ee60000000800 */
[----:B------:R-:W5:Y:S04]  /*12640*/  LDL R48, [R1+0x94] ;  /* 0x0000940001307983 */ /* 0x000f680000100800 */
[----:B------:R-:W5:Y:S01]  /*12650*/  LDL R47, [R1+0x54] ;  /* 0x00005400012f7983 */ /* 0x000f620000100800 */
[----:B------:R-:W4:Y:S02]  /*12660*/  S2R R9, SR_TID.X ;  /* 0x0000000000097919 */ /* 0x000f240000002100 */
[----:B----4-:R-:W-:-:S05]  /*12670*/  VIADD R90, R9, 0xffffff80 ;  /* 0xffffff80095a7836 */ /* 0x010fca0000000000 */
[----:B------:R-:W-:-:S04]  /*12680*/  SHF.R.S32.HI R88, RZ, 0x1f, R90 ;  /* 0x0000001fff587819 */ /* 0x000fc8000001145a */
[----:B------:R-:W-:-:S04]  /*12690*/  LEA.HI R88, R88, R90, RZ, 0x2 ;  /* 0x0000005a58587211 */ /* 0x000fc800078f10ff */
[----:B------:R-:W-:Y:S02]  /*126a0*/  SHF.R.S32.HI R88, RZ, 0x2, R88 ;  /* 0x00000002ff587819 */ /* 0x000fe40000011458 */
[----:B------:R-:W-:-:S04]  /*126b0*/  SHF.R.S32.HI R40, RZ, 0x1f, R90 ;  /* 0x0000001fff287819 */ /* 0x000fc8000001145a */
[----:B------:R-:W-:Y:S01]  /*126c0*/  LEA.HI R40, R40, R90, RZ, 0x2 ;  /* 0x0000005a28287211 */ /* 0x000fe200078f10ff */
[----:B------:R-:W-:-:S03]  /*126d0*/  IMAD R86, R86, UR4, RZ ;  /* 0x0000000456567c24 */ /* 0x000fc6000f8e02ff */
[----:B------:R-:W-:Y:S01]  /*126e0*/  LOP3.LUT R40, R40, 0xfffffffc, RZ, 0xc0, !PT ;  /* 0xfffffffc28287812 */ /* 0x000fe200078ec0ff */
[C---:B------:R-:W-:Y:S02]  /*126f0*/  IMAD R41, R3.reuse, UR5, R86 ;  /* 0x0000000503297c24 */ /* 0x040fe4000f8e0256 */
[----:B0-----:R-:W-:Y:S01]  /*12700*/  IMAD.WIDE.U32 R2, R3, UR4, RZ ;  /* 0x0000000403027c25 */ /* 0x001fe2000f8e00ff */
[----:B------:R-:W-:-:S03]  /*12710*/  ULDC.64 UR4, c[0x0][0xae8] ;  /* 0x0002ba0000047ab9 */ /* 0x000fc60000000a00 */
[----:B------:R-:W-:Y:S02]  /*12720*/  IMAD.IADD R40, R90, 0x1, -R40 ;  /* 0x000000015a287824 */ /* 0x000fe400078e0a28 */
        /* <DEDUP_REMOVED lines=10> */
[----:B------:R-:W-:Y:S01]  /*127d0*/  IMAD R46, R91, 0xc0, R88 ;  /* 0x000000c05b2e7824 */ /* 0x000fe200078e0258 */
[----:B------:R-:W-:Y:S01]  /*127e0*/  BSSY B1, `(.L_x_9304) ;  /* 0x0000053000017945 */ /* 0x000fe20003800000 */
[----:B--2---:R-:W-:-:S04]  /*127f0*/  IMAD R5, R88, 0x20, R87 ;  /* 0x0000002058057824 */ /* 0x004fc800078e0257 */
[----:B------:R-:W-:-:S03]  /*12800*/  IMAD.WIDE R20, R5, 0x2, R20 ;  /* 0x0000000205147825 */ /* 0x000fc600078e0214 */
[C---:B------:R-:W-:Y:S02]  /*12810*/  IADD3 R5, P5, R20.reuse, 0x7800, RZ ;  /* 0x0000780014057810 */ /* 0x040fe40007fbe0ff */
[----:B------:R-:W-:Y:S02]  /*12820*/  LOP3.LUT R7, R20, 0x180, RZ, 0xc0, !PT ;  /* 0x0000018014077812 */ /* 0x000fe400078ec0ff */
[----:B------:R-:W-:Y:S02]  /*12830*/  LOP3.LUT R0, R5, 0x180, RZ, 0xc0, !PT ;  /* 0x0000018005007812 */ /* 0x000fe400078ec0ff */
[----:B------:R-:W-:Y:S02]  /*12840*/  SHF.R.U64 R7, R7, 0x3, RZ ;  /* 0x0000000307077819 */ /* 0x000fe400000012ff */
[----:B------:R-:W-:Y:S02]  /*12850*/  SHF.R.U64 R0, R0, 0x3, RZ ;  /* 0x0000000300007819 */ /* 0x000fe400000012ff */
[----:B------:R-:W-:-:S02]  /*12860*/  IADD3 R9, P0, R20, 0x1800, RZ ;  /* 0x0000180014097810 */ /* 0x000fc40007f1e0ff */
[C---:B------:R-:W-:Y:S02]  /*12870*/  IADD3 R13, P1, R20.reuse, 0x3000, RZ ;  /* 0x00003000140d7810 */ /* 0x040fe40007f3e0ff */
[C---:B------:R-:W-:Y:S02]  /*12880*/  IADD3 R25, P2, R20.reuse, 0x4800, RZ ;  /* 0x0000480014197810 */ /* 0x040fe40007f5e0ff */
[----:B------:R-:W-:Y:S02]  /*12890*/  IADD3 R33, P3, R20, 0x6000, RZ ;  /* 0x0000600014217810 */ /* 0x000fe40007f7e0ff */
[----:B------:R-:W-:Y:S02]  /*128a0*/  LOP3.LUT R20, R7, R20, RZ, 0x3c, !PT ;  /* 0x0000001407147212 */ /* 0x000fe400078e3cff */
[----:B------:R-:W-:Y:S01]  /*128b0*/  LOP3.LUT R36, R0, R5, RZ, 0x3c, !PT ;  /* 0x0000000500247212 */ /* 0x000fe200078e3cff */
[----:B------:R-:W-:Y:S01]  /*128c0*/  IMAD R0, R40, 0x60, R88 ;  /* 0x0000006028007824 */ /* 0x000fe200078e0258 */
[----:B------:R-:W-:Y:S01]  /*128d0*/  LOP3.LUT R8, R9, 0x180, RZ, 0xc0, !PT ;  /* 0x0000018009087812 */ /* 0x000fe200078ec0ff */
[----:B------:R0:W5:Y:S01]  /*128e0*/  LD.E.128 R4, desc[UR40][R20.64] ;  /* 0x0000002814047980 */ /* 0x000162000c101d00 */
[----:B------:R-:W-:-:S02]  /*128f0*/  LOP3.LUT R12, R13, 0x180, RZ, 0xc0, !PT ;  /* 0x000001800d0c7812 */ /* 0x000fc400078ec0ff */
[----:B------:R-:W-:Y:S02]  /*12900*/  LOP3.LUT R24, R25, 0x180, RZ, 0xc0, !PT ;  /* 0x0000018019187812 */ /* 0x000fe400078ec0ff */
[----:B------:R-:W-:Y:S02]  /*12910*/  LOP3.LUT R32, R33, 0x180, RZ, 0xc0, !PT ;  /* 0x0000018021207812 */ /* 0x000fe400078ec0ff */
[----:B------:R-:W-:Y:S01]  /*12920*/  SHF.R.U64 R8, R8, 0x3, RZ ;  /* 0x0000000308087819 */ /* 0x000fe200000012ff */
[----:B0-----:R-:W-:Y:S01]  /*12930*/  IMAD R20, R91, 0xc0, R0 ;  /* 0x000000c05b147824 */ /* 0x001fe200078e0200 */
[----:B------:R-:W-:Y:S02]  /*12940*/  SHF.R.U64 R12, R12, 0x3, RZ ;  /* 0x000000030c0c7819 */ /* 0x000fe400000012ff */
[----:B------:R-:W-:Y:S02]  /*12950*/  SHF.R.U64 R24, R24, 0x3, RZ ;  /* 0x0000000318187819 */ /* 0x000fe400000012ff */
[----:B------:R-:W-:Y:S01]  /*12960*/  SHF.R.U64 R32, R32, 0x3, RZ ;  /* 0x0000000320207819 */ /* 0x000fe200000012ff */
[----:B-1----:R-:W-:Y:S01]  /*12970*/  @P4 IMAD.HI.U32 R0, R20, R43, RZ ;  /* 0x0000002b14004227 */ /* 0x002fe200078e00ff */
[----:B------:R-:W-:-:S02]  /*12980*/  LOP3.LUT R8, R8, R9, RZ, 0x3c, !PT ;  /* 0x0000000908087212 */ /* 0x000fc400078e3cff */
        /* <DEDUP_REMOVED lines=8> */
[----:B------:R-:W5:Y:S01]  /*12a10*/  LD.E.128 R12, desc[UR40][R12.64] ;  /* 0x000000280c0c7980 */ /* 0x000f62000c101d00 */
[----:B------:R-:W-:Y:S01]  /*12a20*/  IMAD.MOV.U32 R21, RZ, RZ, R20 ;  /* 0x000000ffff157224 */ /* 0x000fe200078e0014 */
[----:B---3--:R-:W-:-:S02]  /*12a30*/  @P4 SHF.R.U32.HI R21, RZ, R45, R0 ;  /* 0x0000002dff154219 */ /* 0x008fc40000011600 */
[----:B------:R-:W5:Y:S02]  /*12a40*/  LD.E.128 R8, desc[UR40][R8.64] ;  /* 0x0000002808087980 */ /* 0x000f64000c101d00 */
[--C-:B------:R-:W-:Y:S01]  /*12a50*/  SHF.R.S32.HI R0, RZ, 0x1f, R21.reuse ;  /* 0x0000001fff007819 */ /* 0x100fe20000011415 */
[----:B------:R-:W-:Y:S01]  /*12a60*/  IMAD.MOV R43, RZ, RZ, -R21 ;  /* 0x000000ffff2b7224 */ /* 0x000fe200078e0a15 */
[----:B------:R-:W5:Y:S03]  /*12a70*/  LD.E.128 R24, desc[UR40][R24.64] ;  /* 0x0000002818187980 */ /* 0x000f66000c101d00 */
[----:B------:R-:W-:Y:S01]  /*12a80*/  IMAD R0, R0, UR4, RZ ;  /* 0x0000000400007c24 */ /* 0x000fe2000f8e02ff */
[----:B------:R-:W5:Y:S01]  /*12a90*/  LD.E.128 R32, desc[UR40][R32.64] ;  /* 0x0000002820207980 */ /* 0x000f62000c101d00 */
[----:B------:R-:W-:Y:S02]  /*12aa0*/  IMAD R41, R28, R43, R20 ;  /* 0x0000002b1c297224 */ /* 0x000fe400078e0214 */
[C---:B------:R-:W-:Y:S01]  /*12ab0*/  IMAD R43, R21.reuse, UR5, R0 ;  /* 0x00000005152b7c24 */ /* 0x040fe2000f8e0200 */
[----:B------:R-:W5:Y:S01]  /*12ac0*/  LD.E.128 R36, desc[UR40][R36.64] ;  /* 0x0000002824247980 */ /* 0x000f62000c101d00 */
[----:B------:R-:W-:Y:S01]  /*12ad0*/  IMAD.WIDE.U32 R2, R21, UR4, R2 ;  /* 0x0000000415027c25 */ /* 0x000fe2000f8e0002 */
[----:B------:R-:W-:Y:S01]  /*12ae0*/  SHF.R.S32.HI R0, RZ, 0x1f, R41 ;  /* 0x0000001fff007819 */ /* 0x000fe20000011429 */
[----:B------:R-:W-:Y:S01]  /*12af0*/  ULDC.64 UR4, c[0x0][0xad8] ;  /* 0x0002b60000047ab9 */ /* 0x000fe20000000a00 */
        /* <DEDUP_REMOVED lines=8> */
[----:B------:R-:W-:Y:S01]  /*12b80*/  IMAD.WIDE.U32 R2, R41, UR4, R2 ;  /* 0x0000000429027c25 */ /* 0x000fe2000f8e0002 */
[----:B------:R-:W-:-:S03]  /*12b90*/  ISETP.GE.AND P0, PT, R46, R85, PT ;  /* 0x000000552e00720c */ /* 0x000fc60003f06270 */
[----:B------:R-:W-:Y:S01]  /*12ba0*/  IMAD R21, R41, UR5, R0 ;  /* 0x0000000529157c24 */ /* 0x000fe2000f8e0200 */
[----:B------:R-:W-:Y:S01]  /*12bb0*/  ULDC.64 UR4, c[0x0][0xa80] ;  /* 0x0002a00000047ab9 */ /* 0x000fe20000000a00 */
[----:B------:R-:W-:Y:S01]  /*12bc0*/  VIADD R0, R16, 0x19c20 ;  /* 0x00019c2010007836 */ /* 0x000fe20000000000 */
[----:B------:R-:W-:Y:S01]  /*12bd0*/  LEA R28, P1, R2, UR4, 0x1 ;  /* 0x00000004021c7c11 */ /* 0x000fe2000f8208ff */
[----:B------:R-:W-:-:S03]  /*12be0*/  IMAD.IADD R3, R3, 0x1, R21 ;  /* 0x0000000103037824 */ /* 0x000fc600078e0215 */
[----:B------:R-:W-:Y:S02]  /*12bf0*/  PRMT R0, RZ, 0x654, R0 ;  /* 0x00000654ff007816 */ /* 0x000fe40000000000 */
[----:B------:R-:W-:Y:S01]  /*12c00*/  LEA.HI.X R44, R2, UR5, R3, 0x1, P1 ;  /* 0x00000005022c7c11 */ /* 0x000fe200088f0c03 */
[----:B0-----:R0:W1:Y:S04]  /*12c10*/  SHFL.IDX PT, R20, R28, RZ, 0x1c1f ;  /* 0x001c1fff1c147589 */ /* 0x00106800000e0000 */
[----:B------:R0:W2:Y:S01]  /*12c20*/  SHFL.IDX PT, R21, R44, RZ, 0x1c1f ;  /* 0x001c1fff2c157589 */ /* 0x0000a200000e0000 */
[----:B------:R0:W-:Y:S01]  /*12c30*/  SYNCS.ARRIVE.TRANS64.RED.A1T0 RZ, [R0+URZ], RZ ;  /* 0x000000ff00ff79a7 */ /* 0x0001e2000810043f */
[----:B------:R-:W-:Y:S05]  /*12c40*/  @P0 BRA `(.L_x_9305) ;  /* 0x0000000000300947 */ /* 0x000fea0003800000 */
[----:B------:R-:W-:Y:S02]  /*12c50*/  ULDC UR4, c[0x0][0xac8] ;  /* 0x0002b20000047ab9 */ /* 0x000fe40000000800 */
[----:B-----5:R-:W-:Y:S02]  /*12c60*/  ISETP.GE.AND P1, PT, R49, UR4, PT ;  /* 0x0000000431007c0c */ /* 0x020fe4000bf26270 */
[----:B------:R-:W-:Y:S02]  /*12c70*/  ISETP.GE.AND P2, PT, R47, UR4, PT ;  /* 0x000000042f007c0c */ /* 0x000fe4000bf46270 */
[----:B------:R-:W-:-:S09]  /*12c80*/  ISETP.GE.AND P0, PT, R87, UR4, PT ;  /* 0x0000000457007c0c */ /* 0x000fd2000bf06270 */
[-C--:B-1----:R-:W-:Y:S02]  /*12c90*/  @!P1 LEA R40, P3, R49, R20.reuse, 0x1 ;  /* 0x0000001431289211 */ /* 0x082fe400078608ff */
[----:B------:R-:W-:Y:S02]  /*12ca0*/  @!P2 LEA R42, P4, R47, R20, 0x1 ;  /* 0x000000142f2aa211 */ /* 0x000fe400078808ff */
[----:B--2---:R-:W-:Y:S01]  /*12cb0*/  @!P0 IMAD.WIDE R2, R87, 0x2, R20 ;  /* 0x0000000257028825 */ /* 0x004fe200078e0214 */
[-C--:B------:R-:W-:Y:S02]  /*12cc0*/  @!P1 LEA.HI.X R41, R49, R21.reuse, R50, 0x1, P3 ;  /* 0x0000001531299211 */ /* 0x080fe400018f0c32 */
[----:B------:R-:W-:Y:S02]  /*12cd0*/  @!P2 LEA.HI.X R43, R47, R21, R48, 0x1, P4 ;  /* 0x000000152f2ba211 */ /* 0x000fe400020f0c30 */
[----:B------:R3:W-:Y:S04]  /*12ce0*/  @!P0 ST.E.128 desc[UR40][R2.64], R4 ;  /* 0x0000000402008985 */ /* 0x0007e8000c101d28 */
[----:B------:R3:W-:Y:S04]  /*12cf0*/  @!P1 ST.E.128 desc[UR40][R40.64], R12 ;  /* 0x0000000c28009985 */ /* 0x0007e8000c101d28 */
[----:B------:R3:W-:Y:S02]  /*12d00*/  @!P2 ST.E.128 desc[UR40][R42.64], R32 ;  /* 0x000000202a00a985 */ /* 0x0007e4000c101d28 */
.L_x_9305:
[----:B------:R-:W-:Y:S05]  /*12d10*/  BSYNC B1 ;  /* 0x0000000000017941 */ /* 0x000fea0003800000 */
.L_x_9304:
[----:B0-----:R-:W-:Y:S01]  /*12d20*/  VIADD R0, R46, 0x60 ;  /* 0x000000602e007836 */ /* 0x001fe20000000000 */
[----:B---3-5:R0:W3:Y:S04]  /*12d30*/  SHFL.IDX PT, R5, R44, 0x1, 0x1c1f ;  /* 0x003c1f002c057f89 */ /* 0x0280e800000e0000 */
[----:B------:R-:W-:Y:S01]  /*12d40*/  ISETP.GE.AND P0, PT, R0, R85, PT ;  /* 0x000000550000720c */ /* 0x000fe20003f06270 */
[----:B------:R0:W4:-:S12]  /*12d50*/  SHFL.IDX PT, R4, R28, 0x1, 0x1c1f ;  /* 0x003c1f001c047f89 */ /* 0x00011800000e0000 */
[----:B0-----:R-:W-:Y:S05]  /*12d60*/  @P0 BRA `(.L_x_9306) ;  /* 0x0000001400b00947 */ /* 0x001fea0003800000 */
[----:B------:R-:W-:Y:S02]  /*12d70*/  ULDC UR4, c[0x0][0xac8] ;  /* 0x0002b20000047ab9 */ /* 0x000fe40000000800 */
[----:B------:R-:W-:Y:S02]  /*12d80*/  ISETP.GE.AND P2, PT, R49, UR4, PT ;  /* 0x0000000431007c0c */ /* 0x000fe4000bf46270 */
[----:B------:R-:W-:-:S11]  /*12d90*/  ISETP.GE.AND P1, PT, R87, UR4, PT ;  /* 0x0000000457007c0c */ /* 0x000fd6000bf26270 */
[----:B----4-:R-:W-:Y:S02]  /*12da0*/  @!P2 LEA R6, P0, R49, R4, 0x1 ;  /* 0x000000043106a211 */ /* 0x010fe400078008ff */
        /* <DEDUP_REMOVED lines=10> */
.L_x_9303:
[----:B------:R-:W-:Y:S01]  /*12e50*/  ULDC.64 UR4, c[0x0][0xb08] ;  /* 0x0002c20000047ab9 */ /* 0x000fe20000000a00 */
[----:B------:R-:W2:Y:S01]  /*12e60*/  LDL R98, [R1+0x30] ;  /* 0x0000300001627983 */ /* 0x000ea20000100800 */
[----:B------:R-:W-:Y:S01]  /*12e70*/  IMAD R86, R86, UR4, RZ ;  /* 0x0000000456567c24 */ /* 0x000fe2000f8e02ff */
[----:B0-----:R-:W0:Y:S01]  /*12e80*/  @P4 LDC R0, c[0x0][0xbec] ;  /* 0x0002fb00ff004b82 */ /* 0x001e220000000800 */
[C---:B------:R-:W-:Y:S01]  /*12e90*/  IMAD.WIDE.U32 R4, R3.reuse, UR4, RZ ;  /* 0x0000000403047c25 */ /* 0x040fe2000f8e00ff */
[----:B------:R1:W5:Y:S01]  /*12ea0*/  LDL R97, [R1+0x80] ;  /* 0x0000800001617983 */ /* 0x0003620000100800 */
[----:B------:R-:W-:Y:S02]  /*12eb0*/  ULDC.64 UR6, c[0x0][0xb30] ;  /* 0x0002cc0000067ab9 */ /* 0x000fe40000000a00 */
[----:B------:R-:W-:Y:S01]  /*12ec0*/  IMAD R3, R3, UR5, R86 ;  /* 0x0000000503037c24 */ /* 0x000fe2000f8e0256 */
[----:B------:R-:W-:Y:S01]  /*12ed0*/  ULDC.64 UR4, c[0x0][0xb38] ;  /* 0x0002ce0000047ab9 */ /* 0x000fe20000000a00 */
[----:B------:R1:W5:Y:S01]  /*12ee0*/  LDL R96, [R1+0x68] ;  /* 0x0000680001607983 */ /* 0x0003620000100800 */
[----:B------:R-:W3:Y:S01]  /*12ef0*/  @P4 LDC R9, c[0x0][0xbf0] ;  /* 0x0002fc00ff094b82 */ /* 0x000ee20000000800 */
[----:B------:R-:W-:Y:S01]  /*12f00*/  IMAD.IADD R5, R5, 0x1, R3 ;  /* 0x0000000105057824 */ /* 0x000fe200078e0203 */
[----:B------:R-:W-:Y:S01]  /*12f10*/  SHF.R.S32.HI R3, RZ, 0x1f, R84 ;  /* 0x0000001fff037819 */ /* 0x000fe20000011454 */
[----:B------:R1:W5:Y:S01]  /*12f20*/  LDL R95, [R1+0x7c] ;  /* 0x00007c00015f7983 */ /* 0x0003620000100800 */
[----:B------:R-:W-:-:S03]  /*12f30*/  IMAD.WIDE.U32 R4, R92, UR4, R4 ;  /* 0x000000045c047c25 */ /* 0x000fc6000f8e0004 */
[----:B------:R1:W5:Y:S01]  /*12f40*/  LDL R94, [R1+0x64] ;  /* 0x00006400015e7983 */ /* 0x0003620000100800 */
[----:B------:R-:W-:Y:S01]  /*12f50*/  IMAD R5, R92, UR5, R5 ;  /* 0x000000055c057c24 */ /* 0x000fe2000f8e0205 */
[----:B------:R-:W-:Y:S02]  /*12f60*/  ULDC.64 UR4, c[0x0][0xb40] ;  /* 0x0002d00000047ab9 */ /* 0x000fe40000000a00 */
[----:B------:R1:W5:Y:S04]  /*12f70*/  LDL R93, [R1+0x78] ;  /* 0x00007800015d7983 */ /* 0x0003680000100800 */
[----:B------:R1:W5:Y:S04]  /*12f80*/  LDL R92, [R1+0x60] ;  /* 0x00006000015c7983 */ /* 0x0003680000100800 */
[----:B------:R1:W5:Y:S04]  /*12f90*/  LDL R91, [R1+0x74] ;  /* 0x00007400015b7983 */ /* 0x0003680000100800 */
[----:B------:R1:W5:Y:S04]  /*12fa0*/  LDL R90, [R1+0x5c] ;  /* 0x00005c00015a7983 */ /* 0x0003680000100800 */
[----:B------:R1:W5:Y:S04]  /*12fb0*/  LDL R88, [R1+0x70] ;  /* 0x0000700001587983 */ /* 0x0003680000100800 */
[----:B------:R1:W5:Y:S01]  /*12fc0*/  LDL R86, [R1+0x58] ;  /* 0x0000580001567983 */ /* 0x0003620000100800 */
[----:B------:R-:W-:-:S02]  /*12fd0*/  IMAD R3, R3, UR4, RZ ;  /* 0x0000000403037c24 */ /* 0x000fc4000f8e02ff */
[----:B0-----:R-:W-:-:S04]  /*12fe0*/  @P4 IMAD.HI.U32 R0, R25, R0, RZ ;  /* 0x0000000019004227 */ /* 0x001fc800078e00ff */
[C---:B------:R-:W-:Y:S02]  /*12ff0*/  IMAD R7, R84.reuse, UR5, R3 ;  /* 0x0000000554077c24 */ /* 0x040fe4000f8e0203 */
[----:B------:R-:W-:Y:S01]  /*13000*/  IMAD.WIDE.U32 R4, R84, UR4, R4 ;  /* 0x0000000454047c25 */ /* 0x000fe2000f8e0004 */
[----:B------:R-:W-:-:S03]  /*13010*/  ULDC.64 UR4, c[0x0][0xb48] ;  /* 0x0002d20000047ab9 */ /* 0x000fc60000000a00 */
[----:B------:R-:W-:Y:S01]  /*13020*/  IMAD.MOV.U32 R3, RZ, RZ, R25 ;  /* 0x000000ffff037224 */ /* 0x000fe200078e0019 */
[----:B---3--:R-:W-:Y:S01]  /*13030*/  @P4 SHF.R.U32.HI R3, RZ, R9, R0 ;  /* 0x00000009ff034219 */ /* 0x008fe20000011600 */
[----:B------:R-:W-:-:S03]  /*13040*/  IMAD.IADD R5, R5, 0x1, R7 ;  /* 0x0000000105057824 */ /* 0x000fc600078e0207 */
        /* <DEDUP_REMOVED lines=13> */
[----:B------:R-:W-:Y:S01]  /*13120*/  IMAD.WIDE.U32 R4, R7, UR4, R4 ;  /* 0x0000000407047c25 */ /* 0x000fe2000f8e0004 */
[----:B------:R-:W-:Y:S01]  /*13130*/  ISETP.GE.AND P0, PT, R8, R85, PT ;  /* 0x000000550800720c */ /* 0x000fe20003f06270 */
[----:B------:R-:W-:Y:S02]  /*13140*/  ULDC.64 UR4, c[0x0][0xb00] ;  /* 0x0002c00000047ab9 */ /* 0x000fe40000000a00 */
[----:B------:R-:W-:Y:S01]  /*13150*/  VIADD R2, R16, 0x19c20 ;  /* 0x00019c2010027836 */ /* 0x000fe20000000000 */
[----:B------:R-:W-:Y:S01]  /*13160*/  LEA R26, P1, R4, UR4, 0x2 ;  /* 0x00000004041a7c11 */ /* 0x000fe2000f8210ff */
[----:B------:R-:W-:-:S03]  /*13170*/  IMAD.IADD R3, R5, 0x1, R3 ;  /* 0x0000000105037824 */ /* 0x000fc600078e0203 */
[----:B------:R-:W-:Y:S02]  /*13180*/  PRMT R2, RZ, 0x654, R2 ;  /* 0x00000654ff027816 */ /* 0x000fe40000000002 */
[----:B------:R-:W-:Y:S01]  /*13190*/  LEA.HI.X R27, R4, UR5, R3, 0x2, P1 ;  /* 0x00000005041b7c11 */ /* 0x000fe200088f1403 */
[----:B------:R-:W-:Y:S01]  /*131a0*/  BSSY B1, `(.L_x_9307) ;  /* 0x0000041000017945 */ /* 0x000fe20003800000 */
[----:B------:R0:W-:Y:S03]  /*131b0*/  SYNCS.ARRIVE.TRANS64.RED.A1T0 RZ, [R2+URZ], RZ ;  /* 0x000000ff02ff79a7 */ /* 0x0001e6000810043f */
[----:B------:R1:W3:Y:S04]  /*131c0*/  SHFL.IDX PT, R3, R27, RZ, 0x1c1f ;  /* 0x001c1fff1b037589 */ /* 0x0002e800000e0000 */
[----:B0-----:R1:W0:Y:S01]  /*131d0*/  SHFL.IDX PT, R2, R26, RZ, 0x1c1f ;  /* 0x001c1fff1a027589 */ /* 0x00122200000e0000 */
[----:B--2---:R-:W-:-:S02]  /*131e0*/  VIADD R33, R98, 0x8 ;  /* 0x0000000862217836 */ /* 0x004fc40000000000 */
[C---:B------:R-:W-:Y:S02]  /*131f0*/  VIADD R35, R98.reuse, 0x10 ;  /* 0x0000001062237836 */ /* 0x040fe40000000000 */
[C---:B------:R-:W-:Y:S02]  /*13200*/  VIADD R87, R98.reuse, 0x18 ;  /* 0x0000001862577836 */ /* 0x040fe40000000000 */
[C---:B------:R-:W-:Y:S02]  /*13210*/  VIADD R89, R98.reuse, 0x20 ;  /* 0x0000002062597836 */ /* 0x040fe40000000000 */
[C---:B------:R-:W-:Y:S02]  /*13220*/  VIADD R25, R98.reuse, 0x28 ;  /* 0x0000002862197836 */ /* 0x040fe40000000000 */
[----:B------:R-:W-:Y:S01]  /*13230*/  VIADD R15, R98, 0x30 ;  /* 0x00000030620f7836 */ /* 0x000fe20000000000 */
[----:B------:R-:W-:Y:S02]  /*13240*/  SHF.R.S32.HI R28, RZ, 0x1f, R33 ;  /* 0x0000001fff1c7819 */ /* 0x000fe40000011421 */
[----:B------:R-:W-:-:S02]  /*13250*/  SHF.R.S32.HI R32, RZ, 0x1f, R35 ;  /* 0x0000001fff207819 */ /* 0x000fc40000011423 */
[----:B------:R-:W-:Y:S02]  /*13260*/  SHF.R.S32.HI R34, RZ, 0x1f, R87 ;  /* 0x0000001fff227819 */ /* 0x000fe40000011457 */
[----:B------:R-:W-:Y:S02]  /*13270*/  SHF.R.S32.HI R84, RZ, 0x1f, R89 ;  /* 0x0000001fff547819 */ /* 0x000fe40000011459 */
[----:B------:R-:W-:Y:S02]  /*13280*/  SHF.R.S32.HI R24, RZ, 0x1f, R25 ;  /* 0x0000001fff187819 */ /* 0x000fe40000011419 */
[----:B------:R-:W-:Y:S01]  /*13290*/  SHF.R.S32.HI R0, RZ, 0x1f, R15 ;  /* 0x0000001fff007819 */ /* 0x000fe2000001140f */
[----:B01-3--:R-:W-:Y:S06]  /*132a0*/  @P0 BRA `(.L_x_9308) ;  /* 0x0000000000c00947 */ /* 0x00bfec0003800000 */
[----:B------:R-:W-:Y:S02]  /*132b0*/  ULDC UR4, c[0x0][0xac8] ;  /* 0x0002b20000047ab9 */ /* 0x000fe40000000800 */
[----:B------:R-:W-:Y:S02]  /*132c0*/  ISETP.GE.AND P1, PT, R33, UR4, PT ;  /* 0x0000000421007c0c */ /* 0x000fe4000bf26270 */
[----:B------:R-:W-:Y:S02]  /*132d0*/  ISETP.GE.AND P2, PT, R98, UR4, PT ;  /* 0x0000000462007c0c */ /* 0x000fe4000bf46270 */
[----:B------:R-:W-:Y:S02]  /*132e0*/  ISETP.GE.AND P0, PT, R35, UR4, PT ;  /* 0x0000000423007c0c */ /* 0x000fe4000bf06270 */
[----:B------:R-:W-:Y:S02]  /*132f0*/  ISETP.GE.AND P3, PT, R87, UR4, PT ;  /* 0x0000000457007c0c */ /* 0x000fe4000bf66270 */
[----:B------:R-:W-:-:S05]  /*13300*/  ISETP.GE.AND P4, PT, R89, UR4, PT ;  /* 0x0000000459007c0c */ /* 0x000fca000bf86270 */
[CC--:B------:R-:W-:Y:S02]  /*13310*/  @!P1 LEA R4, P6, R33.reuse, R2.reuse, 0x2 ;  /* 0x0000000221049211 */ /* 0x0c0fe400078c10ff */
[----:B------:R-:W-:Y:S02]  /*13320*/  @!P2 IMAD.WIDE R6, R98, 0x4, R2 ;  /* 0x000000046206a825 */ /* 0x000fe400078e0202 */
[-C--:B------:R-:W-:Y:S02]  /*13330*/  @!P1 LEA.HI.X R5, R33, R3.reuse, R28, 0x2, P6 ;  /* 0x0000000321059211 */ /* 0x080fe400030f141c */
[----:B------:R-:W-:Y:S01]  /*13340*/  @!P0 LEA R8, P5, R35, R2, 0x2 ;  /* 0x0000000223088211 */ /* 0x000fe200078a10ff */
[----:B------:R-:W-:Y:S01]  /*13350*/  @!P2 ST.E.64 desc[UR40][R6.64], R40 ;  /* 0x000000280600a985 */ /* 0x000fe2000c101b28 */
[----:B------:R-:W-:Y:S02]  /*13360*/  ISETP.GE.AND P2, PT, R25, UR4, PT ;  /* 0x0000000419007c0c */ /* 0x000fe4000bf46270 */
[----:B------:R-:W-:Y:S01]  /*13370*/  @!P0 LEA.HI.X R9, R35, R3, R32, 0x2, P5 ;  /* 0x0000000323098211 */ /* 0x000fe200028f1420 */
[----:B------:R0:W-:Y:S01]  /*13380*/  @!P1 ST.E.64 desc[UR40][R4.64], R42 ;  /* 0x0000002a04009985 */ /* 0x0001e2000c101b28 */
[----:B------:R-:W-:-:S02]  /*13390*/  ISETP.GE.AND P1, PT, R15, UR4, PT ;  /* 0x000000040f007c0c */ /* 0x000fc4000bf26270 */
[-C--:B------:R-:W-:Y:S01]  /*133a0*/  @!P3 LEA R10, P6, R87, R2.reuse, 0x2 ;  /* 0x00000002570ab211 */ /* 0x080fe200078c10ff */
[----:B------:R1:W-:Y:S01]  /*133b0*/  @!P0 ST.E.64 desc[UR40][R8.64], R48 ;  /* 0x0000003008008985 */ /* 0x0003e2000c101b28 */
[-C--:B------:R-:W-:Y:S02]  /*133c0*/  @!P4 LEA R20, P5, R89, R2.reuse, 0x2 ;  /* 0x000000025914c211 */ /* 0x080fe400078a10ff */
[-C--:B------:R-:W-:Y:S02]  /*133d0*/  @!P3 LEA.HI.X R11, R87, R3.reuse, R34, 0x2, P6 ;  /* 0x00000003570bb211 */ /* 0x080fe400030f1422 */
[----:B-----5:R-:W-:Y:S02]  /*133e0*/  ISETP.GE.AND P0, PT, R96, UR4, PT ;  /* 0x0000000460007c0c */ /* 0x020fe4000bf06270 */
[----:B------:R-:W-:Y:S01]  /*133f0*/  @!P4 LEA.HI.X R21, R89, R3, R84, 0x2, P5 ;  /* 0x000000035915c211 */ /* 0x000fe200028f1454 */
[----:B------:R2:W-:Y:S01]  /*13400*/  @!P3 ST.E.64 desc[UR40][R10.64], R50 ;  /* 0x000000320a00b985 */ /* 0x0005e2000c101b28 */
[----:B------:R-:W-:-:S02]  /*13410*/  @!P2 LEA R12, P6, R25, R2, 0x2 ;  /* 0x00000002190ca211 */ /* 0x000fc400078c10ff */
[----:B------:R-:W-:Y:S01]  /*13420*/  ISETP.GE.AND P3, PT, R94, UR4, PT ;  /* 0x000000045e007c0c */ /* 0x000fe2000bf66270 */
[----:B------:R-:W-:Y:S01]  /*13430*/  @!P4 ST.E.64 desc[UR40][R20.64], R56 ;  /* 0x000000381400c985 */ /* 0x000fe2000c101b28 */
        /* <DEDUP_REMOVED lines=8> */
[-C--:B-1----:R-:W-:Y:S02]  /*134c0*/  @!P0 LEA R8, P6, R96, R2.reuse, 0x2 ;  /* 0x0000000260088211 */ /* 0x082fe400078c10ff */
[----:B------:R-:W-:Y:S02]  /*134d0*/  @!P3 LEA R6, P1, R94, R2, 0x2 ;  /* 0x000000025e06b211 */ /* 0x000fe400078210ff */
[-C--:B------:R-:W-:Y:S02]  /*134e0*/  @!P0 LEA.HI.X R9, R96, R3.reuse, R97, 0x2, P6 ;  /* 0x0000000360098211 */ /* 0x080fe400030f1461 */
[----:B------:R-:W-:-:S03]  /*134f0*/  @!P3 LEA.HI.X R7, R94, R3, R95, 0x2, P1 ;  /* 0x000000035e07b211 */ /* 0x000fc600008f145f */
[----:B------:R3:W-:Y:S01]  /*13500*/  @!P0 ST.E.64 desc[UR40][R8.64], R66 ;  /* 0x0000004208008985 */ /* 0x0007e2000c101b28 */
[-C--:B--2---:R-:W-:Y:S02]  /*13510*/  @!P5 LEA R10, P0, R92, R2.reuse, 0x2 ;  /* 0x000000025c0ad211 */ /* 0x084fe400078010ff */
[-C--:B0-----:R-:W-:Y:S01]  /*13520*/  @!P4 LEA R12, P1, R90, R2.reuse, 0x2 ;  /* 0x000000025a0cc211 */ /* 0x081fe200078210ff */
        /* <DEDUP_REMOVED lines=8> */
.L_x_9308:
[----:B------:R-:W-:Y:S05]  /*135b0*/  BSYNC B1 ;  /* 0x0000000000017941 */ /* 0x000fea0003800000 */
.L_x_9307:
[----:B------:R-:W-:Y:S01]  /*135c0*/  ISETP.GE.AND P0, PT, R14, R85, PT ;  /* 0x000000550e00720c */ /* 0x000fe20003f06270 */
[----:B---3--:R0:W1:Y:S04]  /*135d0*/  SHFL.IDX PT, R3, R27, 0x1, 0x1c1f ;  /* 0x003c1f001b037f89 */ /* 0x00806800000e0000 */
        /* <DEDUP_REMOVED lines=8> */
[-C--:B--2---:R-:W-:Y:S02]  /*13660*/  @!P3 LEA R4, P1, R33, R2.reuse, 0x2 ;  /* 0x000000022104b211 */ /* 0x084fe400078210ff */
[-C--:B------:R-:W-:Y:S02]  /*13670*/  @!P5 LEA R6, P2, R35, R2.reuse, 0x2 ;  /* 0x000000022306d211 */ /* 0x080fe400078410ff */
[-C--:B-1----:R-:W-:Y:S02]  /*13680*/  @!P3 LEA.HI.X R5, R33, R3.reuse, R28, 0x2, P1 ;  /* 0x000000032105b211 */ /* 0x082fe400008f141c */
[----:B------:R-:W-:Y:S02]  /*13690*/  ISETP.GE.AND P1, PT, R25, UR4, PT ;  /* 0x0000000419007c0c */ /* 0x000fe4000bf26270 */
[----:B------:R-:W-:Y:S01]  /*136a0*/  @!P5 LEA.HI.X R7, R35, R3, R32, 0x2, P2 ;  /* 0x000000032307d211 */ /* 0x000fe200010f1420 */
[----:B------:R-:W-:Y:S01]  /*136b0*/  @!P6 IMAD.WIDE R8, R98, 0x4, R2 ;  /* 0x000000046208e825 */ /* 0x000fe200078e0202 */
[----:B------:R-:W-:-:S04]  /*136c0*/  @!P4 LEA R10, P2, R87, R2, 0x2 ;  /* 0x00000002570ac211 */ /* 0x000fc800078410ff */
[-C--:B------:R-:W-:Y:S01]  /*136d0*/  @!P4 LEA.HI.X R11, R87, R3.reuse, R34, 0x2, P2 ;  /* 0x00000003570bc211 */ /* 0x080fe200010f1422 */
[----:B------:R-:W-:Y:S01]  /*136e0*/  @!P6 ST.E.64 desc[UR40][R8.64], R44 ;  /* 0x0000002c0800e985 */ /* 0x000fe2000c101b28 */
[CC--:B------:R-:W-:Y:S02]  /*136f0*/  @!P0 LEA R12, P2, R89.reuse, R2.reuse, 0x2 ;  /* 0x00000002590c8211 */ /* 0x0c0fe400078410ff */
[----:B-----5:R-:W-:Y:S01]  /*13700*/  ISETP.GE.AND P6, PT, R92, UR4, PT ;  /* 0x000000045c007c0c */ /* 0x020fe2000bfc6270 */
[----:B------:R-:W-:Y:S01]  /*13710*/  @!P3 ST.E.64 desc[UR40][R4.64], R46 ;  /* 0x0000002e0400b985 */ /* 0x000fe2000c101b28 */
[----:B------:R-:W-:Y:S02]  /*13720*/  @!P0 LEA.HI.X R13, R89, R3, R84, 0x2, P2 ;  /* 0x00000003590d8211 */ /* 0x000fe400010f1454 */
[----:B------:R-:W-:Y:S01]  /*13730*/  @!P1 LEA R20, P2, R25, R2, 0x2 ;  /* 0x0000000219149211 */ /* 0x000fe200078410ff */
[----:B------:R0:W-:Y:S01]  /*13740*/  @!P5 ST.E.64 desc[UR40][R6.64], R52 ;  /* 0x000000340600d985 */ /* 0x0001e2000c101b28 */
[----:B------:R-:W-:-:S02]  /*13750*/  ISETP.GE.AND P5, PT, R96, UR4, PT ;  /* 0x0000000460007c0c */ /* 0x000fc4000bfa6270 */
[----:B------:R-:W-:Y:S01]  /*13760*/  @!P1 LEA.HI.X R21, R25, R3, R24, 0x2, P2 ;  /* 0x0000000319159211 */ /* 0x000fe200010f1418 */
[----:B------:R1:W-:Y:S01]  /*13770*/  @!P4 ST.E.64 desc[UR40][R10.64], R54 ;  /* 0x000000360a00c985 */ /* 0x0003e2000c101b28 */
[----:B------:R-:W-:Y:S02]  /*13780*/  ISETP.GE.AND P2, PT, R15, UR4, PT ;  /* 0x000000040f007c0c */ /* 0x000fe4000bf46270 */
[----:B------:R-:W-:Y:S01]  /*13790*/  ISETP.GE.AND P4, PT, R94, UR4, PT ;  /* 0x000000045e007c0c */ /* 0x000fe2000bf86270 */
[----:B------:R2:W-:Y:S01]  /*137a0*/  @!P0 ST.E.64 desc[UR40][R12.64], R60 ;  /* 0x0000003c0c008985 */ /* 0x0005e2000c101b28 */
[----:B------:R-:W-:-:S03]  /*137b0*/  ISETP.GE.AND P0, PT, R90, UR4, PT ;  /* 0x000000045a007c0c */ /* 0x000fc6000bf06270 */
[----:B------:R2:W-:Y:S06]  /*137c0*/  @!P1 ST.E.64 desc[UR40][R20.64], R62 ;  /* 0x0000003e14009985 */ /* 0x0005ec000c101b28 */
[CC--:B------:R-:W-:Y:S02]  /*137d0*/  @!P2 LEA R14, P3, R15.reuse, R2.reuse, 0x2 ;  /* 0x000000020f0ea211 */ /* 0x0c0fe400078610ff */
[----:B0-----:R-:W-:Y:S02]  /*137e0*/  @!P4 LEA R6, P1, R94, R2, 0x2 ;  /* 0x000000025e06c211 */ /* 0x001fe400078210ff */
[----:B------:R-:W-:-:S02]  /*137f0*/  @!P2 LEA.HI.X R15, R15, R3, R0, 0x2, P3 ;  /* 0x000000030f0fa211 */ /* 0x000fc400018f1400 */
[-C--:B------:R-:W-:Y:S02]  /*13800*/  @!P5 LEA R4, P3, R96, R2.reuse, 0x2 ;  /* 0x000000026004d211 */ /* 0x080fe400078610ff */
[-C--:B------:R-:W-:Y:S01]  /*13810*/  @!P4 LEA.HI.X R7, R94, R3.reuse, R95, 0x2, P1 ;  /* 0x000000035e07c211 */ /* 0x080fe200008f145f */
[----:B------:R2:W-:Y:S01]  /*13820*/  @!P2 ST.E.64 desc[UR40][R14.64], R68 ;  /* 0x000000440e00a985 */ /* 0x0005e2000c101b28 */
[-C--:B------:R-:W-:Y:S02]  /*13830*/  @!P5 LEA.HI.X R5, R96, R3.reuse, R97, 0x2, P3 ;  /* 0x000000036005d211 */ /* 0x080fe400018f1461 */
[-C--:B------:R-:W-:Y:S02]  /*13840*/  @!P6 LEA R8, P2, R92, R2.reuse, 0x2 ;  /* 0x000000025c08e211 */ /* 0x080fe400078410ff */
[----:B-1----:R-:W-:Y:S01]  /*13850*/  @!P0 LEA R10, P3, R90, R2, 0x2 ;  /* 0x000000025a0a8211 */ /* 0x002fe200078610ff */
[----:B------:R2:W-:Y:S01]  /*13860*/  @!P5 ST.E.64 desc[UR40][R4.64], R70 ;  /* 0x000000460400d985 */ /* 0x0005e2000c101b28 */
[----:B------:R-:W-:-:S02]  /*13870*/  @!P6 LEA.HI.X R9, R92, R3, R93, 0x2, P2 ;  /* 0x000000035c09e211 */ /* 0x000fc400010f145d */
[----:B------:R-:W-:Y:S01]  /*13880*/  @!P0 LEA.HI.X R11, R90, R3, R91, 0x2, P3 ;  /* 0x000000035a0b8211 */ /* 0x000fe200018f145b */
[----:B------:R2:W-:Y:S04]  /*13890*/  @!P4 ST.E.64 desc[UR40][R6.64], R76 ;  /* 0x0000004c0600c985 */ /* 0x0005e8000c101b28 */
[----:B------:R2:W-:Y:S04]  /*138a0*/  @!P6 ST.E.64 desc[UR40][R8.64], R78 ;  /* 0x0000004e0800e985 */ /* 0x0005e8000c101b28 */
[----:B------:R2:W-:Y:S01]  /*138b0*/  @!P0 ST.E.64 desc[UR40][R10.64], R36 ;  /* 0x000000240a008985 */ /* 0x0005e2000c101b28 */
[----:B------:R-:W-:-:S13]  /*138c0*/  ISETP.GE.AND P0, PT, R86, UR4, PT ;  /* 0x0000000456007c0c */ /* 0x000fda000bf06270 */
[----:B--2---:R-:W-:Y:S05]  /*138d0*/  @P0 BRA `(.L_x_9306) ;  /* 0x0000000800d40947 */ /* 0x004fea0003800000 */
[----:B------:R-:W-:-:S04]  /*138e0*/  LEA R2, P0, R86, R2, 0x2 ;  /* 0x0000000256027211 */ /* 0x000fc800078010ff */
[----:B------:R-:W-:-:S05]  /*138f0*/  LEA.HI.X R3, R86, R3, R88, 0x2, P0 ;  /* 0x0000000356037211 */ /* 0x000fca00000f1458 */
[----:B------:R0:W-:Y:S01]  /*13900*/  ST.E.64 desc[UR40][R2.64], R38 ;  /* 0x0000002602007985 */ /* 0x0001e2000c101b28 */
[----:B------:R-:W-:Y:S05]  /*13910*/  BRA `(.L_x_9306) ;  /* 0x0000000800c47947 */ /* 0x000fea0003800000 */
.L_x_9301:
[----:B0-----:R-:W2:Y:S01]  /*13920*/  LDL.LU R4, [R1+0x38] ;  /* 0x0000380001047983 */ /* 0x001ea20000300800 */
[----:B------:R-:W-:Y:S01]  /*13930*/  ULDC.64 UR6, c[0x0][0xc08] ;  /* 0x0003020000067ab9 */ /* 0x000fe20000000a00 */
[----:B------:R-:W-:Y:S02]  /*13940*/  ULDC.64 UR4, c[0x0][0xc00] ;  /* 0x0003000000047ab9 */ /* 0x000fe40000000a00 */
[----:B------:R-:W3:Y:S01]  /*13950*/  LDL.LU R0, [R1+0x3c] ;  /* 0x00003c0001007983 */ /* 0x000ee20000300800 */
[----:B------:R-:W-:Y:S02]  /*13960*/  ISETP.NE.U32.AND P1, PT, RZ, UR6, PT ;  /* 0x00000006ff007c0c */ /* 0x000fe4000bf25070 */
[----:B------:R-:W-:Y:S01]  /*13970*/  ISETP.NE.U32.AND P0, PT, RZ, UR4, PT ;  /* 0x00000004ff007c0c */ /* 0x000fe2000bf05070 */
[----:B------:R-:W0:Y:S01]  /*13980*/  S2R R6, SR_TID.X ;  /* 0x0000000000067919 */ /* 0x000e220000002100 */
[----:B------:R-:W-:Y:S02]  /*13990*/  ISETP.NE.AND.EX P1, PT, RZ, UR7, PT, P1 ;  /* 0x00000007ff007c0c */ /* 0x000fe4000bf25310 */
[----:B------:R-:W-:-:S02]  /*139a0*/  ISETP.NE.AND.EX P0, PT, RZ, UR5, PT, P0 ;  /* 0x00000005ff007c0c */ /* 0x000fc4000bf05300 */
[----:B------:R-:W-:Y:S02]  /*139b0*/  MOV R15, RZ ;  /* 0x000000ff000f7202 */ /* 0x000fe40000000f00 */
[----:B--2---:R-:W-:-:S04]  /*139c0*/  IADD3 R2, P2, R4, UR4, RZ ;  /* 0x0000000404027c10 */ /* 0x004fc8000ff5e0ff */
[----:B---3--:R-:W-:-:S03]  /*139d0*/  IADD3.X R3, R0, UR5, RZ, P2, !PT ;  /* 0x0000000500037c10 */ /* 0x008fc600097fe4ff */
[----:B------:R-:W-:Y:S01]  /*139e0*/  @P1 IADD3 R4, P2, R4, UR6, RZ ;  /* 0x0000000604041c10 */ /* 0x000fe2000ff5e0ff */
[----:B------:R-:W-:Y:S01]  /*139f0*/  ULDC UR4, c[0x0][0xa88] ;  /* 0x0002a20000047ab9 */ /* 0x000fe20000000800 */
[----:B------:R2:W5:Y:S02]  /*13a00*/  @P0 LDG.E R15, desc[UR40][R2.64] ;  /* 0x00000028020f0981 */ /* 0x000564000c1e1900 */
[----:B------:R-:W-:Y:S01]  /*13a10*/  @P1 IADD3.X R5, R0, UR7, RZ, P2, !PT ;  /* 0x0000000700051c10 */ /* 0x000fe200097fe4ff */
[----:B------:R-:W-:Y:S02]  /*13a20*/  IMAD.U32 R0, RZ, RZ, UR4 ;  /* 0x00000004ff007e24 */ /* 0x000fe4000f8e00ff */
[----:B0-----:R-:W-:-:S04]  /*13a30*/  VIADD R32, R6, 0xffffff80 ;  /* 0xffffff8006207836 */ /* 0x001fc80000000000 */
[----:B------:R2:W5:Y:S01]  /*13a40*/  @P1 LDG.E R0, desc[UR40][R4.64] ;  /* 0x0000002804001981 */ /* 0x000562000c1e1900 */
[----:B------:R-:W-:Y:S02]  /*13a50*/  ISETP.GT.AND P3, PT, R32, 0xbf, PT ;  /* 0x000000bf2000780c */ /* 0x000fe40003f64270 */
[----:B------:R-:W-:Y:S01]  /*13a60*/  ISETP.GT.AND P2, PT, R88, 0x1, PT ;  /* 0x000000015800780c */ /* 0x000fe20003f44270 */
[----:B------:R-:W-:-:S12]  /*13a70*/  @P1 BRA `(.L_x_9309) ;  /* 0x0000000000101947 */ /* 0x000fd80003800000 */
[----:B------:R-:W-:Y:S05]  /*13a80*/  @!P0 BRA `(.L_x_9309) ;  /* 0x00000000000c8947 */ /* 0x000fea0003800000 */
[----:B--2---:R-:W2:Y:S04]  /*13a90*/  LDG.E R5, desc[UR40][R2.64] ;  /* 0x0000002802057981 */ /* 0x004ea8000c1e1900 */
[----:B-----5:R-:W2:Y:S02]  /*13aa0*/  LDG.E R0, desc[UR40][R2.64+0x4] ;  /* 0x0000042802007981 */ /* 0x020ea4000c1e1900 */
[----:B--2---:R-:W-:-:S07]  /*13ab0*/  IMAD.IADD R0, R0, 0x1, -R5 ;  /* 0x0000000100007824 */ /* 0x004fce00078e0a05 */
.L_x_9309:
[----:B--2---:R-:W1:Y:S04]  /*13ac0*/  LDL.LU R2, [R1+0x44] ;  /* 0x0000440001027983 */ /* 0x004e680000300800 */
[----:B------:R-:W2:Y:S01]  /*13ad0*/  LDL.LU R3, [R1+0x28] ;  /* 0x0000280001037983 */ /* 0x000ea20000300800 */
[----:B------:R-:W-:Y:S01]  /*13ae0*/  BSSY B1, `(.L_x_9310) ;  /* 0x0000039000017945 */ /* 0x000fe20003800000 */
[----:B-----5:R-:W-:Y:S02]  /*13af0*/  SHF.R.S32.HI R20, RZ, 0x1f, R15 ;  /* 0x0000001fff147819 */ /* 0x020fe4000001140f */
[----:B-1----:R-:W-:Y:S02]  /*13b00*/  SEL R24, R2, RZ, !P0 ;  /* 0x000000ff02187207 */ /* 0x002fe40004000000 */
        /* <DEDUP_REMOVED lines=9> */
[----:B------:R-:W2:Y:S04]  /*13ba0*/  LDL R12, [R1+0x18] ;  /* 0x00001800010c7983 */ /* 0x000ea80000100800 */
[----:B------:R-:W3:Y:S01]  /*13bb0*/  LDL.LU R34, [R1+0x50] ;  /* 0x0000500001227983 */ /* 0x000ee20000300800 */
[----:B------:R-:W-:Y:S01]  /*13bc0*/  IMAD.MOV.U32 R2, RZ, RZ, 0x9b8 ;  /* 0x000009b8ff027424 */ /* 0x000fe200078e00ff */
[----:B------:R-:W-:Y:S01]  /*13bd0*/  ISETP.GT.AND P3, PT, R88, 0x1, PT ;  /* 0x000000015800780c */ /* 0x000fe20003f64270 */
[----:B------:R-:W-:Y:S01]  /*13be0*/  IMAD.MOV.U32 R21, RZ, RZ, R26 ;  /* 0x000000ffff157224 */ /* 0x000fe200078e001a */
[----:B------:R-:W-:Y:S02]  /*13bf0*/  ISETP.NE.AND P0, PT, R27, 0x1, PT ;  /* 0x000000011b00780c */ /* 0x000fe40003f05270 */
[----:B------:R-:W-:-:S02]  /*13c00*/  SEL R28, R2, 0x978, P3 ;  /* 0x00000978021c7807 */ /* 0x000fc40001800000 */
[----:B------:R-:W0:Y:S08]  /*13c10*/  LDC.64 R2, c[0x0][0xba8] ;  /* 0x0002ea00ff027b82 */ /* 0x000e300000000a00 */
[----:B------:R-:W2:Y:S08]  /*13c20*/  LDC.64 R8, c[0x0][R28+0x218] ;  /* 0x000086001c087b82 */ /* 0x000eb00000000a00 */
[----:B------:R-:W1:Y:S08]  /*13c30*/  LDC.64 R10, c[0x0][R28+0x220] ;  /* 0x000088001c0a7b82 */ /* 0x000e700000000a00 */
[----:B------:R-:W4:Y:S08]  /*13c40*/  LDC.64 R6, c[0x0][R28+0x228] ;  /* 0x00008a001c067b82 */ /* 0x000f300000000a00 */
[----:B------:R-:W5:Y:S08]  /*13c50*/  LDC.64 R4, c[0x0][R28+0x210] ;  /* 0x000084001c047b82 */ /* 0x000f700000000a00 */
[----:B------:R-:W1:Y:S08]  /*13c60*/  @P0 LDC R13, c[0x0][0xbec] ;  /* 0x0002fb00ff0d0b82 */ /* 0x000e700000000800 */
[----:B------:R-:W4:Y:S08]  /*13c70*/  @P0 LDC R35, c[0x0][0xbf0] ;  /* 0x0002fc00ff230b82 */ /* 0x000f300000000800 */
[----:B0-----:R-:W0:Y:S01]  /*13c80*/  @!P3 LDC R2, c[0x0][0xb50] ;  /* 0x0002d400ff02bb82 */ /* 0x001e220000000800 */
[----:B-1----:R-:W-:-:S07]  /*13c90*/  @P0 IMAD.HI.U32 R14, R26, R13, RZ ;  /* 0x0000000d1a0e0227 */ /* 0x002fce00078e00ff */
[----:B------:R-:W1:Y:S01]  /*13ca0*/  @!P3 LDC R3, c[0x0][0xb54] ;  /* 0x0002d500ff03bb82 */ /* 0x000e620000000800 */
[----:B------:R-:W-:Y:S01]  /*13cb0*/  IMAD R11, R11, R25, RZ ;  /* 0x000000190b0b7224 */ /* 0x000fe200078e02ff */
[----:B----4-:R-:W-:-:S03]  /*13cc0*/  @P0 SHF.R.U32.HI R21, RZ, R35, R14 ;  /* 0x00000023ff150219 */ /* 0x010fc6000001160e */
[----:B------:R-:W-:Y:S02]  /*13cd0*/  IMAD R11, R10, R24, R11 ;  /* 0x000000180a0b7224 */ /* 0x000fe400078e020b */
[-C--:B--2---:R-:W-:Y:S02]  /*13ce0*/  IMAD R33, R9, R12.reuse, RZ ;  /* 0x0000000c09217224 */ /* 0x084fe400078e02ff */
[----:B------:R-:W-:Y:S01]  /*13cf0*/  IMAD.WIDE.U32 R12, R8, R12, RZ ;  /* 0x0000000c080c7225 */ /* 0x000fe200078e00ff */
[----:B---3--:R-:W-:-:S03]  /*13d00*/  SEL R35, R34, RZ, P3 ;  /* 0x000000ff22237207 */ /* 0x008fc60001800000 */
[----:B------:R-:W-:-:S04]  /*13d10*/  IMAD.WIDE.U32 R8, R10, R25, RZ ;  /* 0x000000190a087225 */ /* 0x000fc800078e00ff */
[----:B------:R-:W-:Y:S01]  /*13d20*/  IMAD.IADD R13, R33, 0x1, R13 ;  /* 0x00000001210d7824 */ /* 0x000fe200078e020d */
[----:B------:R-:W-:Y:S01]  /*13d30*/  IADD3 R12, P0, P1, R8, R12, R15 ;  /* 0x0000000c080c7210 */ /* 0x000fe2000791e00f */
[----:B------:R-:W-:Y:S02]  /*13d40*/  IMAD.MOV R8, RZ, RZ, -R21 ;  /* 0x000000ffff087224 */ /* 0x000fe400078e0a15 */
[----:B------:R-:W-:Y:S02]  /*13d50*/  IMAD.IADD R11, R9, 0x1, R11 ;  /* 0x00000001090b7824 */ /* 0x000fe400078e020b */
[-C--:B------:R-:W-:Y:S02]  /*13d60*/  IMAD R33, R7, R35.reuse, RZ ;  /* 0x0000002307217224 */ /* 0x080fe400078e02ff */
[----:B------:R-:W-:-:S04]  /*13d70*/  IMAD.WIDE.U32 R6, R6, R35, RZ ;  /* 0x0000002306067225 */ /* 0x000fc800078e00ff */
[----:B------:R-:W-:Y:S01]  /*13d80*/  IMAD R9, R27, R8, R26 ;  /* 0x000000081b097224 */ /* 0x000fe200078e021a */
[----:B------:R-:W-:Y:S01]  /*13d90*/  IADD3.X R8, R11, R13, R20, P0, P1 ;  /* 0x0000000d0b087210 */ /* 0x000fe200007e2414 */
[----:B------:R-:W-:Y:S01]  /*13da0*/  IMAD.IADD R7, R33, 0x1, R7 ;  /* 0x0000000121077824 */ /* 0x000fe200078e0207 */
[----:B------:R-:W-:Y:S01]  /*13db0*/  IADD3 R6, P0, P1, R21, R12, R6 ;  /* 0x0000000c15067210 */ /* 0x000fe2000791e006 */
[----:B-----5:R-:W-:Y:S01]  /*13dc0*/  IMAD R5, R5, R9, RZ ;  /* 0x0000000905057224 */ /* 0x020fe200078e02ff */
[----:B------:R-:W-:Y:S02]  /*13dd0*/  SHF.R.S32.HI R21, RZ, 0x1f, R21 ;  /* 0x0000001fff157819 */ /* 0x000fe40000011415 */
[----:B------:R-:W-:Y:S02]  /*13de0*/  SHF.R.S32.HI R11, RZ, 0x1f, R9 ;  /* 0x0000001fff0b7819 */ /* 0x000fe40000011409 */
[----:B------:R-:W-:-:S03]  /*13df0*/  IADD3.X R7, R21, R8, R7, P0, P1 ;  /* 0x0000000815077210 */ /* 0x000fc600007e2407 */
[C---:B------:R-:W-:Y:S02]  /*13e00*/  IMAD R11, R4.reuse, R11, R5 ;  /* 0x0000000b040b7224 */ /* 0x040fe400078e0205 */
[----:B------:R-:W-:-:S04]  /*13e10*/  IMAD.WIDE.U32 R4, R4, R9, R6 ;  /* 0x0000000904047225 */ /* 0x000fc800078e0006 */
[----:B------:R-:W-:Y:S01]  /*13e20*/  IMAD.IADD R5, R5, 0x1, R11 ;  /* 0x0000000105057824 */ /* 0x000fe200078e020b */
[----:B0-----:R-:W-:-:S04]  /*13e30*/  LEA R2, P0, R4, R2, 0x2 ;  /* 0x0000000204027211 */ /* 0x001fc800078010ff */
[----:B-1----:R-:W-:Y:S01]  /*13e40*/  LEA.HI.X R3, R4, R3, R5, 0x2, P0 ;  /* 0x0000000304037211 */ /* 0x002fe200000f1405 */
[----:B------:R-:W-:-:S05]  /*13e50*/  IMAD.MOV.U32 R5, RZ, RZ, -0x800000 ;  /* 0xff800000ff057424 */ /* 0x000fca00078e00ff */
[----:B------:R0:W-:Y:S03]  /*13e60*/  STG.E desc[UR40][R2.64], R5 ;  /* 0x0000000502007986 */ /* 0x0001e6000c101928 */
.L_x_9311:
[----:B------:R-:W-:Y:S05]  /*13e70*/  BSYNC B1 ;  /* 0x0000000000017941 */ /* 0x000fea0003800000 */
.L_x_9310:
[----:B------:R-:W-:Y:S05]  /*13e80*/  @P2 BRA `(.L_x_9306) ;  /* 0x0000000400682947 */ /* 0x000fea0003800000 */
[----:B------:R-:W2:Y:S01]  /*13e90*/  LDL.LU R28, [R1+0x18] ;  /* 0x00001800011c7983 */ /* 0x000ea20000300800 */
[----:B------:R-:W1:Y:S01]  /*13ea0*/  LDC R11, c[0x0][0xbe8] ;  /* 0x0002fa00ff0b7b82 */ /* 0x000e620000000800 */
[--C-:B------:R-:W-:Y:S01]  /*13eb0*/  SHF.R.S32.HI R4, RZ, 0x1f, R32.reuse ;  /* 0x0000001fff047819 */ /* 0x100fe20000011420 */
[----:B------:R-:W-:Y:S01]  /*13ec0*/  ULDC.64 UR4, c[0x0][0xaa0] ;  /* 0x0002a80000047ab9 */ /* 0x000fe20000000a00 */
[----:B------:R3:W5:Y:S01]  /*13ed0*/  LDL R10, [R1+0x54] ;  /* 0x00005400010a7983 */ /* 0x0007620000100800 */
[----:B------:R-:W-:Y:S01]  /*13ee0*/  SHF.R.S32.HI R13, RZ, 0x1f, R32 ;  /* 0x0000001fff0d7819 */ /* 0x000fe20000011420 */
[----:B------:R-:W-:Y:S02]  /*13ef0*/  ULDC.64 UR6, c[0x0][0xaf0] ;  /* 0x0002bc0000067ab9 */ /* 0x000fe40000000a00 */
[----:B------:R3:W5:Y:S04]  /*13f00*/  LDL R14, [R1+0x94] ;  /* 0x00009400010e7983 */ /* 0x0007680000100800 */
[----:B------:R3:W5:Y:S04]  /*13f10*/  LDL R21, [R1+0x4c] ;  /* 0x00004c0001157983 */ /* 0x0007680000100800 */
[----:B------:R3:W5:Y:S04]  /*13f20*/  LDL R26, [R1+0x98] ;  /* 0x00009800011a7983 */ /* 0x0007680000100800 */
[----:B------:R3:W5:Y:S04]  /*13f30*/  LDL R27, [R1+0x2c] ;  /* 0x00002c00011b7983 */ /* 0x0007680000100800 */
[----:B------:R-:W4:Y:S01]  /*13f40*/  LDL.LU R12, [R1+0x48] ;  /* 0x00004800010c7983 */ /* 0x000f220000300800 */
[----:B-1----:R-:W-:Y:S01]  /*13f50*/  ISETP.NE.AND P0, PT, R11, 0x1, PT ;  /* 0x000000010b00780c */ /* 0x002fe20003f05270 */
[----:B0-----:R-:W-:Y:S01]  /*13f60*/  IMAD R2, R20, UR4, RZ ;  /* 0x0000000414027c24 */ /* 0x001fe2000f8e02ff */
[-C--:B------:R-:W-:Y:S01]  /*13f70*/  LEA.HI R4, R4, R32.reuse, RZ, 0x2 ;  /* 0x0000002004047211 */ /* 0x080fe200078f10ff */
[----:B------:R-:W-:Y:S01]  /*13f80*/  IMAD R6, R24, UR6, RZ ;  /* 0x0000000618067c24 */ /* 0x000fe2000f8e02ff */
[----:B------:R-:W-:Y:S01]  /*13f90*/  LEA.HI R13, R13, R32, RZ, 0x2 ;  /* 0x000000200d0d7211 */ /* 0x000fe200078f10ff */
[C---:B------:R-:W-:Y:S01]  /*13fa0*/  IMAD R5, R15.reuse, UR5, R2 ;  /* 0x000000050f057c24 */ /* 0x040fe2000f8e0202 */
[----:B------:R-:W-:Y:S01]  /*13fb0*/  LOP3.LUT R4, R4, 0xfffffffc, RZ, 0xc0, !PT ;  /* 0xfffffffc04047812 */ /* 0x000fe200078ec0ff */
[----:B------:R-:W-:Y:S01]  /*13fc0*/  IMAD.WIDE.U32 R2, R15, UR4, RZ ;  /* 0x000000040f027c25 */ /* 0x000fe2000f8e00ff */
[----:B------:R-:W-:Y:S01]  /*13fd0*/  SHF.R.S32.HI R13, RZ, 0x2, R13 ;  /* 0x00000002ff0d7819 */ /* 0x000fe2000001140d */
[----:B------:R-:W-:Y:S01]  /*13fe0*/  ULDC.64 UR4, c[0x0][0xae8] ;  /* 0x0002ba0000047ab9 */ /* 0x000fe20000000a00 */
[----:B------:R-:W-:Y:S01]  /*13ff0*/  BSSY B1, `(.L_x_9312) ;  /* 0x0000032000017945 */ /* 0x000fe20003800000 */
[----:B------:R-:W-:-:S02]  /*14000*/  IMAD.IADD R4, R32, 0x1, -R4 ;  /* 0x0000000120047824 */ /* 0x000fc400078e0a04 */
[----:B------:R-:W0:Y:S01]  /*14010*/  @P0 LDC R7, c[0x0][0xbec] ;  /* 0x0002fb00ff070b82 */ /* 0x000e220000000800 */
[----:B------:R-:W-:Y:S02]  /*14020*/  IMAD.IADD R3, R3, 0x1, R5 ;  /* 0x0000000103037824 */ /* 0x000fe400078e0205 */
[----:B------:R-:W-:-:S05]  /*14030*/  IMAD R4, R4, 0x60, R13 ;  /* 0x0000006004047824 */ /* 0x000fca00078e020d */
[----:B------:R-:W1:Y:S01]  /*14040*/  @P0 LDC R9, c[0x0][0xbf0] ;  /* 0x0002fc00ff090b82 */ /* 0x000e620000000800 */
[----:B--2---:R-:W-:-:S04]  /*14050*/  IMAD.WIDE.U32 R2, R28, UR4, R2 ;  /* 0x000000041c027c25 */ /* 0x004fc8000f8e0002 */
[----:B------:R-:W-:Y:S01]  /*14060*/  IMAD R3, R28, UR5, R3 ;  /* 0x000000051c037c24 */ /* 0x000fe2000f8e0203 */
[----:B------:R-:W-:Y:S01]  /*14070*/  ULDC.64 UR4, c[0x0][0xae0] ;  /* 0x0002b80000047ab9 */ /* 0x000fe20000000a00 */
[----:B------:R-:W-:-:S04]  /*14080*/  IMAD.WIDE.U32 R2, R25, UR6, R2 ;  /* 0x0000000619027c25 */ /* 0x000fc8000f8e0002 */
[----:B----4-:R-:W-:-:S04]  /*14090*/  IMAD R8, R12, 0xc0, R4 ;  /* 0x000000c00c087824 */ /* 0x010fc800078e0204 */
[----:B0-----:R-:W-:-:S04]  /*140a0*/  @P0 IMAD.HI.U32 R4, R8, R7, RZ ;  /* 0x0000000708040227 */ /* 0x001fc800078e00ff */
[----:B------:R-:W-:Y:S01]  /*140b0*/  IMAD.MOV.U32 R5, RZ, RZ, R8 ;  /* 0x000000ffff057224 */ /* 0x000fe200078e0008 */
[----:B-1----:R-:W-:Y:S01]  /*140c0*/  @P0 SHF.R.U32.HI R5, RZ, R9, R4 ;  /* 0x00000009ff050219 */ /* 0x002fe20000011604 */
[----:B------:R-:W-:-:S03]  /*140d0*/  IMAD R9, R25, UR7, R6 ;  /* 0x0000000719097c24 */ /* 0x000fc6000f8e0206 */
[--C-:B------:R-:W-:Y:S01]  /*140e0*/  SHF.R.S32.HI R4, RZ, 0x1f, R5.reuse ;  /* 0x0000001fff047819 */ /* 0x100fe20000011405 */
[----:B------:R-:W-:Y:S02]  /*140f0*/  IMAD.MOV R7, RZ, RZ, -R5 ;  /* 0x000000ffff077224 */ /* 0x000fe400078e0a05 */
[----:B------:R-:W-:Y:S02]  /*14100*/  IMAD.IADD R3, R3, 0x1, R9 ;  /* 0x0000000103037824 */ /* 0x000fe400078e0209 */
[----:B------:R-:W-:Y:S02]  /*14110*/  IMAD R7, R11, R7, R8 ;  /* 0x000000070b077224 */ /* 0x000fe400078e0208 */
[----:B------:R-:W-:Y:S02]  /*14120*/  IMAD R4, R4, UR4, RZ ;  /* 0x0000000404047c24 */ /* 0x000fe4000f8e02ff */
[----:B------:R-:W-:-:S04]  /*14130*/  IMAD.WIDE.U32 R2, R5, UR4, R2 ;  /* 0x0000000405027c25 */ /* 0x000fc8000f8e0002 */
[----:B------:R-:W-:Y:S01]  /*14140*/  IMAD R9, R5, UR5, R4 ;  /* 0x0000000505097c24 */ /* 0x000fe2000f8e0204 */
[----:B------:R-:W-:Y:S01]  /*14150*/  SHF.R.S32.HI R4, RZ, 0x1f, R7 ;  /* 0x0000001fff047819 */ /* 0x000fe20000011407 */
[----:B------:R-:W-:Y:S01]  /*14160*/  ULDC.64 UR4, c[0x0][0xad8] ;  /* 0x0002b60000047ab9 */ /* 0x000fe20000000a00 */
[----:B------:R-:W-:Y:S02]  /*14170*/  IMAD R11, R0, R11, RZ ;  /* 0x0000000b000b7224 */ /* 0x000fe400078e02ff */
[----:B------:R-:W-:Y:S02]  /*14180*/  IMAD.IADD R3, R3, 0x1, R9 ;  /* 0x0000000103037824 */ /* 0x000fe400078e0209 */
[----:B------:R-:W-:Y:S02]  /*14190*/  IMAD R4, R4, UR4, RZ ;  /* 0x0000000404047c24 */ /* 0x000fe4000f8e02ff */
[----:B------:R-:W-:Y:S02]  /*141a0*/  IMAD R0, R12, 0xc0, R13 ;  /* 0x000000c00c007824 */ /* 0x000fe400078e020d */
[----:B------:R-:W-:-:S02]  /*141b0*/  IMAD R5, R7, UR5, R4 ;  /* 0x0000000507057c24 */ /* 0x000fc4000f8e0204 */
[----:B------:R-:W-:Y:S01]  /*141c0*/  IMAD.WIDE.U32 R2, R7, UR4, R2 ;  /* 0x0000000407027c25 */ /* 0x000fe2000f8e0002 */
[----:B------:R-:W-:Y:S01]  /*141d0*/  ISETP.GE.AND P0, PT, R0, R11, PT ;  /* 0x0000000b0000720c */ /* 0x000fe20003f06270 */
[----:B------:R-:W-:Y:S02]  /*141e0*/  ULDC.64 UR4, c[0x0][0xa80] ;  /* 0x0002a00000047ab9 */ /* 0x000fe40000000a00 */
[----:B------:R-:W-:Y:S01]  /*141f0*/  IMAD.IADD R3, R3, 0x1, R5 ;  /* 0x0000000103037824 */ /* 0x000fe200078e0205 */
[----:B------:R-:W-:-:S04]  /*14200*/  LEA R4, P1, R2, UR4, 0x1 ;  /* 0x0000000402047c11 */ /* 0x000fc8000f8208ff */
[----:B------:R-:W-:Y:S02]  /*14210*/  LEA.HI.X R5, R2, UR5, R3, 0x1, P1 ;  /* 0x0000000502057c11 */ /* 0x000fe400088f0c03 */
[----:B------:R3:W0:Y:S04]  /*14220*/  SHFL.IDX PT, R2, R4, RZ, 0x1c1f ;  /* 0x001c1fff04027589 */ /* 0x00062800000e0000 */
[----:B------:R3:W1:Y:S01]  /*14230*/  SHFL.IDX PT, R3, R5, RZ, 0x1c1f ;  /* 0x001c1fff05037589 */ /* 0x00066200000e0000 */
[----:B------:R-:W-:Y:S05]  /*14240*/  @P0 BRA `(.L_x_9313) ;  /* 0x0000000000300947 */ /* 0x000fea0003800000 */
[----:B------:R-:W-:Y:S02]  /*14250*/  ULDC UR4, c[0x0][0xac8] ;  /* 0x0002b20000047ab9 */ /* 0x000fe40000000800 */
[----:B-----5:R-:W-:Y:S02]  /*14260*/  ISETP.GE.AND P3, PT, R21, UR4, PT ;  /* 0x0000000415007c0c */ /* 0x020fe4000bf66270 */
[----:B------:R-:W-:Y:S02]  /*14270*/  ISETP.GE.AND P4, PT, R10, UR4, PT ;  /* 0x000000040a007c0c */ /* 0x000fe4000bf86270 */
[----:B------:R-:W-:-:S09]  /*14280*/  ISETP.GE.AND P2, PT, R27, UR4, PT ;  /* 0x000000041b007c0c */ /* 0x000fd2000bf46270 */
[-C--:B0-----:R-:W-:Y:S02]  /*14290*/  @!P3 LEA R8, P0, R21, R2.reuse, 0x1 ;  /* 0x000000021508b211 */ /* 0x081fe400078008ff */
[C---:B------:R-:W-:Y:S02]  /*142a0*/  @!P4 LEA R12, P1, R10.reuse, R2, 0x1 ;  /* 0x000000020a0cc211 */ /* 0x040fe400078208ff */
[----:B-1----:R-:W-:Y:S01]  /*142b0*/  @!P2 IMAD.WIDE R6, R27, 0x2, R2 ;  /* 0x000000021b06a825 */ /* 0x002fe200078e0202 */
[-C--:B------:R-:W-:Y:S02]  /*142c0*/  @!P3 LEA.HI.X R9, R21, R3.reuse, R26, 0x1, P0 ;  /* 0x000000031509b211 */ /* 0x080fe400000f0c1a */
[----:B------:R-:W-:Y:S02]  /*142d0*/  @!P4 LEA.HI.X R13, R10, R3, R14, 0x1, P1 ;  /* 0x000000030a0dc211 */ /* 0x000fe400008f0c0e */
[----:B------:R2:W-:Y:S04]  /*142e0*/  @!P2 ST.E.128 desc[UR40][R6.64], RZ ;  /* 0x000000ff0600a985 */ /* 0x0005e8000c101d28 */
[----:B------:R2:W-:Y:S04]  /*142f0*/  @!P3 ST.E.128 desc[UR40][R8.64], RZ ;  /* 0x000000ff0800b985 */ /* 0x0005e8000c101d28 */
[----:B------:R2:W-:Y:S02]  /*14300*/  @!P4 ST.E.128 desc[UR40][R12.64], RZ ;  /* 0x000000ff0c00c985 */ /* 0x0005e4000c101d28 */
.L_x_9313:
[----:B------:R-:W-:Y:S05]  /*14310*/  BSYNC B1 ;  /* 0x0000000000017941 */ /* 0x000fea0003800000 */
.L_x_9312:
[----:B------:R-:W-:Y:S01]  /*14320*/  VIADD R0, R0, 0x60 ;  /* 0x0000006000007836 */ /* 0x000fe20000000000 */
[----:B-1----:R1:W4:Y:S04]  /*14330*/  SHFL.IDX PT, R3, R5, 0x1, 0x1c1f ;  /* 0x003c1f0005037f89 */ /* 0x00232800000e0000 */
[----:B------:R-:W-:Y:S01]  /*14340*/  ISETP.GE.AND P0, PT, R0, R11, PT ;  /* 0x0000000b0000720c */ /* 0x000fe20003f06270 */
[----:B0-----:R1:W0:-:S12]  /*14350*/  SHFL.IDX PT, R2, R4, 0x1, 0x1c1f ;  /* 0x003c1f0004027f89 */ /* 0x00121800000e0000 */
[----:B-1----:R-:W-:Y:S05]  /*14360*/  @P0 BRA `(.L_x_9306) ;  /* 0x0000000000300947 */ /* 0x002fea0003800000 */
[----:B------:R-:W-:Y:S02]  /*14370*/  ULDC UR4, c[0x0][0xac8] ;  /* 0x0002b20000047ab9 */ /* 0x000fe40000000800 */
[----:B-----5:R-:W-:Y:S02]  /*14380*/  ISETP.GE.AND P3, PT, R21, UR4, PT ;  /* 0x0000000415007c0c */ /* 0x020fe4000bf66270 */
[----:B------:R-:W-:Y:S02]  /*14390*/  ISETP.GE.AND P4, PT, R10, UR4, PT ;  /* 0x000000040a007c0c */ /* 0x000fe4000bf86270 */
[----:B------:R-:W-:-:S09]  /*143a0*/  ISETP.GE.AND P2, PT, R27, UR4, PT ;  /* 0x000000041b007c0c */ /* 0x000fd2000bf46270 */
[-C--:B0-2---:R-:W-:Y:S02]  /*143b0*/  @!P3 LEA R6, P0, R21, R2.reuse, 0x1 ;  /* 0x000000021506b211 */ /* 0x085fe400078008ff */
[C---:B------:R-:W-:Y:S02]  /*143c0*/  @!P4 LEA R8, P1, R10.reuse, R2, 0x1 ;  /* 0x000000020a08c211 */ /* 0x040fe400078208ff */
[----:B---34-:R-:W-:Y:S01]  /*143d0*/  @!P2 IMAD.WIDE R4, R27, 0x2, R2 ;  /* 0x000000021b04a825 */ /* 0x018fe200078e0202 */
[-C--:B------:R-:W-:Y:S02]  /*143e0*/  @!P3 LEA.HI.X R7, R21, R3.reuse, R26, 0x1, P0 ;  /* 0x000000031507b211 */ /* 0x080fe400000f0c1a */
[----:B------:R-:W-:Y:S02]  /*143f0*/  @!P4 LEA.HI.X R9, R10, R3, R14, 0x1, P1 ;  /* 0x000000030a09c211 */ /* 0x000fe400008f0c0e */
[----:B------:R1:W-:Y:S04]  /*14400*/  @!P2 ST.E.128 desc[UR40][R4.64], RZ ;  /* 0x000000ff0400a985 */ /* 0x0003e8000c101d28 */
[----:B------:R1:W-:Y:S04]  /*14410*/  @!P3 ST.E.128 desc[UR40][R6.64], RZ ;  /* 0x000000ff0600b985 */ /* 0x0003e8000c101d28 */
[----:B------:R1:W-:Y:S02]  /*14420*/  @!P4 ST.E.128 desc[UR40][R8.64], RZ ;  /* 0x000000ff0800c985 */ /* 0x0003e4000c101d28 */
.L_x_9306:
[----:B------:R-:W-:Y:S05]  /*14430*/  BSYNC B0 ;  /* 0x0000000000007941 */ /* 0x000fea0003800000 */
.L_x_9300:
[----:B------:R-:W-:Y:S02]  /*14440*/  ULDC UR4, c[0x0][0xc3c] ;  /* 0x00030f0000047ab9 */ /* 0x000fe40000000800 */
[----:B------:R-:W-:-:S13]  /*14450*/  ISETP.GE.AND P0, PT, R31, UR4, PT ;  /* 0x000000041f007c0c */ /* 0x000fda000bf06270 */
[----:B------:R-:W-:Y:S05]  /*14460*/  @!P0 BRA `(.L_x_9314) ;  /* 0xfffffecc00888947 */ /* 0x000fea000383ffff */
[----:B------:R-:W-:Y:S05]  /*14470*/  BRA `(.L_x_9192) ;  /* 0x0000007000907947 */ /* 0x000fea0003800000 */
.L_x_9190:
[----:B------:R-:W-:-:S08]  /*14480*/  NOP ;  /* 0x0000000000007918 */ /* 0x000fd00000000000 */
[----:B--2---:R-:W0:-:S00]  /*14490*/  USETMAXREG.DEALLOC.CTAPOOL 0x20 ;  /* 0x00000020000079c8 */ /* 0x004e0000080e0500 */
        /* <DEDUP_REMOVED lines=13> */
[----:B------:R-:W1:Y:S01]  /*14570*/  LDS.128 R24, [UR4+0x19cd0] ;  /* 0x019cd004ff187984 */ /* 0x000e620008000c00 */
[----:B------:R-:W-:Y:S06]  /*14580*/  BAR.ARV 0x4, 0x200 ;  /* 0x0108000000007b1d */ /* 0x000fec0000002000 */
[----:B------:R-:W-:Y:S05]  /*14590*/  BRA `(.L_x_9316) ;  /* 0x0000000800847947 */ /* 0x000fea0003800000 */
.L_x_9315:
        /* <DEDUP_REMOVED lines=8> */
[----:B------:R-:W1:Y:S08]  /*14620*/  @!P1 LDC.64 R4, c[0x0][0xc80] ;  /* 0x00032000ff049b82 */ /* 0x000e700000000a00 */
[----:B0-----:R-:W0:Y:S01]  /*14630*/  @!P1 LDC.64 R2, c[0x0][0xc78] ;  /* 0x00031e00ff029b82 */ /* 0x001e220000000a00 */
[----:B-1----:R-:W-:-:S05]  /*14640*/  @!P1 IMAD.WIDE.U32 R4, R0, 0x4, R4 ;  /* 0x0000000400049825 */ /* 0x002fca00078e0004 */
[----:B------:R-:W3:Y:S01]  /*14650*/  @!P1 LDG.E R7, desc[UR40][R4.64] ;  /* 0x0000002804079981 */ /* 0x000ee2000c1e1900 */
[----:B0-----:R-:W-:-:S05]  /*14660*/  @!P1 IMAD.WIDE.U32 R2, R0, 0x4, R2 ;  /* 0x0000000400029825 */ /* 0x001fca00078e0002 */
[----:B------:R-:W3:Y:S01]  /*14670*/  @!P1 LDG.E R8, desc[UR40][R2.64] ;  /* 0x0000002802089981 */ /* 0x000ee2000c1e1900 */
[C---:B------:R-:W-:Y:S02]  /*14680*/  ISETP.NE.AND P1, PT, R0.reuse, RZ, PT ;  /* 0x000000ff0000720c */ /* 0x040fe40003f25270 */
[C---:B------:R-:W-:Y:S02]  /*14690*/  ISETP.GE.U32.AND P2, PT, R0.reuse, 0x2, PT ;  /* 0x000000020000780c */ /* 0x040fe40003f46070 */
[C---:B------:R-:W-:Y:S02]  /*146a0*/  ISETP.GE.U32.AND P3, PT, R0.reuse, 0x4, PT ;  /* 0x000000040000780c */ /* 0x040fe40003f66070 */
[C---:B------:R-:W-:Y:S02]  /*146b0*/  ISETP.GE.U32.AND P4, PT, R0.reuse, 0x8, PT ;  /* 0x000000080000780c */ /* 0x040fe40003f86070 */
[----:B------:R-:W-:Y:S01]  /*146c0*/  ISETP.GE.U32.AND P5, PT, R0, 0x10, PT ;  /* 0x000000100000780c */ /* 0x000fe20003fa6070 */
[----:B------:R-:W-:Y:S01]  /*146d0*/  UMOV UR4, URZ ;  /* 0x0000003f00047c82 */ /* 0x000fe20008000000 */
        /* <DEDUP_REMOVED lines=17> */
[----:B0-----:R-:W-:-:S05]  /*147f0*/  IMAD R9, R9, UR5, RZ ;  /* 0x0000000509097c24 */ /* 0x001fca000f8e02ff */
[----:B--2---:R-:W-:Y:S01]  /*14800*/  ISETP.GT.AND P6, PT, R9, UR6, PT ;  /* 0x0000000609007c0c */ /* 0x004fe2000bfc4270 */
[----:B------:R-:W-:-:S12]  /*14810*/  IMAD.MOV.U32 R4, RZ, RZ, R9 ;  /* 0x000000ffff047224 */ /* 0x000fd800078e0009 */
[----:B------:R-:W-:Y:S05]  /*14820*/  @P6 BRA `(.L_x_9317) ;  /* 0x0000000000a06947 */ /* 0x000fea0003800000 */
[----:B------:R-:W-:Y:S01]  /*14830*/  IMAD.MOV.U32 R9, RZ, RZ, R4 ;  /* 0x000000ffff097224 */ /* 0x000fe200078e0004 */
[----:B------:R-:W-:Y:S01]  /*14840*/  UMOV UR4, URZ ;  /* 0x0000003f00047c82 */ /* 0x000fe20008000000 */
[----:B------:R-:W-:-:S05]  /*14850*/  ULDC UR5, c[0x0][0xc38] ;  /* 0x00030e0000057ab9 */ /* 0x000fca0000000800 */
.L_x_9319:
[----:B------:R-:W0:Y:S01]  /*14860*/  LDC R2, c[0x0][0xc3c] ;  /* 0x00030f00ff027b82 */ /* 0x000e220000000800 */
[----:B------:R-:W-:Y:S01]  /*14870*/  UIADD3 UR4, UR4, 0x1f, URZ ;  /* 0x0000001f04047890 */ /* 0x000fe2000fffe03f */
[----:B------:R-:W-:Y:S02]  /*14880*/  ULDC UR7, c[0x0][0xc3c] ;  /* 0x00030f0000077ab9 */ /* 0x000fe40000000800 */
[----:B------:R-:W-:-:S03]  /*14890*/  IMAD.U32 R27, RZ, RZ, UR7 ;  /* 0x00000007ff1b7e24 */ /* 0x000fc6000f8e00ff */
[----:B0-----:R-:W-:-:S13]  /*148a0*/  ISETP.LE.AND P6, PT, R2, UR4, PT ;  /* 0x0000000402007c0c */ /* 0x001fda000bfc3270 */
[----:B------:R-:W-:Y:S05]  /*148b0*/  @P6 BRA `(.L_x_9318) ;  /* 0x0000000400986947 */ /* 0x000fea0003800000 */
[----:B------:R-:W-:Y:S02]  /*148c0*/  VIADD R11, R0, UR4 ;  /* 0x00000004000b7c36 */ /* 0x000fe40008000000 */
[----:B------:R-:W-:Y:S02]  /*148d0*/  IMAD.MOV.U32 R7, RZ, RZ, RZ ;  /* 0x000000ffff077224 */ /* 0x000fe400078e00ff */
[----:B------:R-:W-:Y:S01]  /*148e0*/  IMAD.MOV.U32 R8, RZ, RZ, RZ ;  /* 0x000000ffff087224 */ /* 0x000fe200078e00ff */
[----:B------:R-:W-:-:S13]  /*148f0*/  ISETP.GE.OR P6, PT, R11, R2, !P0 ;  /* 0x000000020b00720c */ /* 0x000fda00047c6670 */
[----:B------:R-:W0:Y:S08]  /*14900*/  @!P6 LDC.64 R4, c[0x0][0xc80] ;  /* 0x00032000ff04eb82 */ /* 0x000e300000000a00 */
[----:B------:R-:W1:Y:S01]  /*14910*/  @!P6 LDC.64 R2, c[0x0][0xc78] ;  /* 0x00031e00ff02eb82 */ /* 0x000e620000000a00 */
[----:B0-----:R-:W-:-:S05]  /*14920*/  @!P6 IMAD.WIDE R4, R11, 0x4, R4 ;  /* 0x000000040b04e825 */ /* 0x001fca00078e0204 */
[----:B------:R-:W2:Y:S01]  /*14930*/  @!P6 LDG.E R7, desc[UR40][R4.64] ;  /* 0x000000280407e981 */ /* 0x000ea2000c1e1900 */
[----:B-1----:R-:W-:-:S05]  /*14940*/  @!P6 IMAD.WIDE R2, R11, 0x4, R2 ;  /* 0x000000040b02e825 */ /* 0x002fca00078e0202 */
        /* <DEDUP_REMOVED lines=22> */
.L_x_9317:
        /* <DEDUP_REMOVED lines=12> */
[----:B0-----:R-:W0:Y:S02]  /*14b70*/  MUFU.RCP R9, R9 ;  /* 0x0000000900097308 */ /* 0x001e240000001000 */
[----:B0-----:R-:W-:-:S06]  /*14b80*/  VIADD R3, R9, 0xffffffe ;  /* 0x0ffffffe09037836 */ /* 0x001fcc0000000000 */
[----:B------:R-:W0:Y:S02]  /*14b90*/  F2I.FTZ.U32.TRUNC.NTZ R3, R3 ;  /* 0x0000000300037305 */ /* 0x000e24000021f000 */
[----:B0-----:R-:W-:Y:S01]  /*14ba0*/  IMAD.MOV R13, RZ, RZ, -R3 ;  /* 0x000000ffff0d7224 */ /* 0x001fe200078e0a03 */
[----:B------:R-:W-:Y:S06]  /*14bb0*/  @!P0 BRA `(.L_x_9320) ;  /* 0x0000000000088947 */ /* 0x000fec0003800000 */
[----:B------:R-:W-:-:S05]  /*14bc0*/  VIADD R5, R27, 0xffffffff ;  /* 0xffffffff1b057836 */ /* 0x000fca0000000000 */
[----:B------:R0:W1:Y:S02]  /*14bd0*/  SHFL.IDX PT, R24, R2, R5, 0x1f ;  /* 0x00001f0502187589 */ /* 0x00006400000e0000 */
.L_x_9320:
[----:B0-----:R-:W-:Y:S02]  /*14be0*/  IMAD.MOV.U32 R5, RZ, RZ, R10 ;  /* 0x000000ffff057224 */ /* 0x001fe400078e000a */
[----:B-1----:R-:W-:Y:S02]  /*14bf0*/  IMAD R24, R24, UR5, R11 ;  /* 0x0000000518187c24 */ /* 0x002fe4000f8e020b */
[----:B------:R-:W0:Y:S01]  /*14c00*/  I2F.RP R12, R5 ;  /* 0x00000005000c7306 */ /* 0x000e220000209400 */
[----:B------:R-:W-:Y:S02]  /*14c10*/  IMAD R9, R13, R4, RZ ;  /* 0x000000040d097224 */ /* 0x000fe400078e02ff */
[----:B------:R-:W-:Y:S01]  /*14c20*/  IMAD.MOV.U32 R2, RZ, RZ, RZ ;  /* 0x000000ffff027224 */ /* 0x000fe200078e00ff */
[----:B------:R-:W-:Y:S01]  /*14c30*/  IADD3 R10, -R24, UR6, RZ ;  /* 0x00000006180a7c10 */ /* 0x000fe2000fffe1ff */
[----:B------:R-:W-:Y:S02]  /*14c40*/  VIADD R27, R27, UR4 ;  /* 0x000000041b1b7c36 */ /* 0x000fe40008000000 */
[----:B------:R-:W-:Y:S01]  /*14c50*/  IMAD.HI.U32 R2, R3, R9, R2 ;  /* 0x0000000903027227 */ /* 0x000fe200078e0002 */
[----:B------:R-:W-:-:S02]  /*14c60*/  IABS R3, R7 ;  /* 0x0000000700037213 */ /* 0x000fc40000000000 */
[----:B------:R-:W-:-:S03]  /*14c70*/  IABS R11, R10 ;  /* 0x0000000a000b7213 */ /* 0x000fc60000000000 */
[----:B------:R-:W-:Y:S02]  /*14c80*/  IMAD.MOV R14, RZ, RZ, -R3 ;  /* 0x000000ffff0e7224 */ /* 0x000fe400078e0a03 */
[----:B------:R-:W-:Y:S01]  /*14c90*/  IMAD.HI.U32 R9, R2, R11, RZ ;  /* 0x0000000b02097227 */ /* 0x000fe200078e00ff */
[----:B0-----:R-:W0:Y:S01]  /*14ca0*/  MUFU.RCP R12, R12 ;  /* 0x0000000c000c7308 */ /* 0x001e220000001000 */
[----:B------:R-:W-:Y:S02]  /*14cb0*/  LOP3.LUT R2, R10, R7, RZ, 0x3c, !PT ;  /* 0x000000070a027212 */ /* 0x000fe400078e3cff */
[----:B------:R-:W-:Y:S02]  /*14cc0*/  IMAD R11, R9, R14, R11 ;  /* 0x0000000e090b7224 */ /* 0x000fe400078e020b */
[----:B------:R-:W-:-:S03]  /*14cd0*/  ISETP.GE.AND P2, PT, R2, RZ, PT ;  /* 0x000000ff0200720c */ /* 0x000fc60003f46270 */
[----:B------:R-:W-:Y:S01]  /*14ce0*/  ISETP.GT.U32.AND P1, PT, R4, R11, PT ;  /* 0x0000000b0400720c */ /* 0x000fe20003f24070 */
[----:B0-----:R-:W-:-:S12]  /*14cf0*/  VIADD R3, R12, 0xffffffe ;  /* 0x0ffffffe0c037836 */ /* 0x001fd80000000000 */
[----:B------:R-:W-:Y:S01]  /*14d00*/  @!P1 IMAD.IADD R11, R11, 0x1, -R4 ;  /* 0x000000010b0b9824 */ /* 0x000fe200078e0a04 */
[----:B------:R-:W0:Y:S01]  /*14d10*/  F2I.FTZ.U32.TRUNC.NTZ R3, R3 ;  /* 0x0000000300037305 */ /* 0x000e22000021f000 */
[----:B------:R-:W-:Y:S01]  /*14d20*/  @!P1 VIADD R9, R9, 0x1 ;  /* 0x0000000109099836 */ /* 0x000fe20000000000 */
[----:B------:R-:W-:Y:S02]  /*14d30*/  ISETP.NE.AND P1, PT, R7, RZ, PT ;  /* 0x000000ff0700720c */ /* 0x000fe40003f25270 */
[----:B------:R-:W-:Y:S02]  /*14d40*/  ISETP.GE.U32.AND P0, PT, R11, R4, PT ;  /* 0x000000040b00720c */ /* 0x000fe40003f06070 */
[----:B------:R-:W-:-:S05]  /*14d50*/  IABS R4, R8 ;  /* 0x0000000800047213 */ /* 0x000fca0000000000 */
[----:B------:R-:W-:Y:S02]  /*14d60*/  IMAD.MOV R4, RZ, RZ, -R4 ;  /* 0x000000ffff047224 */ /* 0x000fe400078e0a04 */
[----:B0-----:R-:W-:-:S04]  /*14d70*/  IMAD.MOV R2, RZ, RZ, -R3 ;  /* 0x000000ffff027224 */ /* 0x001fc800078e0a03 */
[----:B------:R-:W-:Y:S02]  /*14d80*/  @P0 VIADD R9, R9, 0x1 ;  /* 0x0000000109090836 */ /* 0x000fe40000000000 */
[----:B------:R-:W-:Y:S01]  /*14d90*/  IMAD R11, R2, R5, RZ ;  /* 0x00000005020b7224 */ /* 0x000fe200078e02ff */
[----:B------:R-:W-:Y:S01]  /*14da0*/  MOV R2, RZ ;  /* 0x000000ff00027202 */ /* 0x000fe20000000f00 */
[----:B------:R-:W-:Y:S01]  /*14db0*/  @!P2 IMAD.MOV R9, RZ, RZ, -R9 ;  /* 0x000000ffff09a224 */ /* 0x000fe200078e0a09 */
[----:B------:R-:W-:-:S03]  /*14dc0*/  @!P1 LOP3.LUT R9, RZ, R7, RZ, 0x33, !PT ;  /* 0x00000007ff099212 */ /* 0x000fc600078e33ff */
[----:B------:R-:W-:Y:S01]  /*14dd0*/  IMAD.HI.U32 R2, R3, R11, R2 ;  /* 0x0000000b03027227 */ /* 0x000fe200078e0002 */
[----:B------:R-:W-:-:S03]  /*14de0*/  IABS R3, R9 ;  /* 0x0000000900037213 */ /* 0x000fc60000000000 */
[----:B------:R-:W-:Y:S02]  /*14df0*/  IMAD R7, R7, R9, RZ ;  /* 0x0000000907077224 */ /* 0x000fe400078e02ff */
[----:B------:R-:W-:-:S04]  /*14e00*/  IMAD.HI.U32 R2, R2, R3, RZ ;  /* 0x0000000302027227 */ /* 0x000fc800078e00ff */
[----:B------:R-:W-:Y:S01]  /*14e10*/  IMAD R4, R2, R4, R3 ;  /* 0x0000000402047224 */ /* 0x000fe200078e0203 */
[----:B------:R-:W-:Y:S01]  /*14e20*/  LOP3.LUT R3, R9, R8, RZ, 0x3c, !PT ;  /* 0x0000000809037212 */ /* 0x000fe200078e3cff */
[----:B------:R-:W-:-:S03]  /*14e30*/  IMAD.IADD R25, R10, 0x1, -R7 ;  /* 0x000000010a197824 */ /* 0x000fc600078e0a07 */
        /* <DEDUP_REMOVED lines=11> */
[----:B------:R-:W-:-:S04]  /*14ef0*/  IMAD R9, R8, R3, R9 ;  /* 0x0000000308097224 */ /* 0x000fc800078e0209 */
[----:B------:R-:W-:Y:S01]  /*14f00*/  IMAD R26, R9, 0x10000, R2 ;  /* 0x00010000091a7824 */ /* 0x000fe200078e0202 */
[----:B------:R-:W-:Y:S06]  /*14f10*/  BRA `(.L_x_9321) ;  /* 0x00000000000c7947 */ /* 0x000fec0003800000 */
.L_x_9318:
[----:B------:R-:W-:Y:S02]  /*14f20*/  IMAD.MOV.U32 R25, RZ, RZ, RZ ;  /* 0x000000ffff197224 */ /* 0x000fe400078e00ff */
[----:B------:R-:W-:Y:S02]  /*14f30*/  IMAD.U32 R24, RZ, RZ, UR6 ;  /* 0x00000006ff187e24 */ /* 0x000fe4000f8e00ff */
[----:B------:R-:W-:-:S07]  /*14f40*/  IMAD.MOV.U32 R26, RZ, RZ, RZ ;  /* 0x000000ffff1a7224 */ /* 0x000fce00078e00ff */
.L_x_9321:
[----:B------:R-:W-:-:S13]  /*14f50*/  ISETP.NE.AND P0, PT, R0, RZ, PT ;  /* 0x000000ff0000720c */ /* 0x000fda0003f05270 */
[----:B------:R-:W0:Y:S01]  /*14f60*/  @!P0 S2R R3, SR_CgaCtaId ;  /* 0x0000000000038919 */ /* 0x000e220000008800 */
[----:B------:R-:W-:-:S04]  /*14f70*/  @!P0 MOV R0, 0x400 ;  /* 0x0000040000008802 */ /* 0x000fc80000000f00 */
[----:B0-----:R-:W-:-:S05]  /*14f80*/  @!P0 LEA R0, R3, R0, 0x18 ;  /* 0x0000000003008211 */ /* 0x001fca00078ec0ff */
[----:B------:R2:W-:Y:S01]  /*14f90*/  @!P0 STS.128 [R0+0x19cd0], R24 ;  /* 0x019cd01800008388 */ /* 0x0005e20000000c00 */
[----:B------:R-:W-:Y:S06]  /*14fa0*/  BAR.ARV 0x5, 0x200 ;  /* 0x0148000000007b1d */ /* 0x000fec0000002000 */
.L_x_9316:
[----:B--2---:R-:W-:Y:S01]  /*14fb0*/  IMAD.MOV.U32 R0, RZ, RZ, 0x1 ;  /* 0x00000001ff007424 */ /* 0x004fe200078e00ff */
[----:B------:R-:W-:Y:S01]  /*14fc0*/  ULDC UR4, c[0x0][0xc3c] ;  /* 0x00030f0000047ab9 */ /* 0x000fe20000000800 */
[----:B------:R-:W-:Y:S01]  /*14fd0*/  IMAD.MOV.U32 R22, RZ, RZ, RZ ;  /* 0x000000ffff167224 */ /* 0x000fe200078e00ff */
[----:B-1----:R-:W-:Y:S02]  /*14fe0*/  ISETP.GE.AND P0, PT, R27, UR4, PT ;  /* 0x000000041b007c0c */ /* 0x002fe4000bf06270 */
[----:B------:R1:W-:Y:S04]  /*14ff0*/  STL [R1], R0 ;  /* 0x0000000001007387 */ /* 0x0003e80000100800 */
[----:B------:R1:W-:Y:S07]  /*15000*/  STL [R1+0x50], RZ ;  /* 0x000050ff01007387 */ /* 0x0003ee0000100800 */
[----:B------:R-:W-:Y:S05]  /*15010*/  @P0 BRA `(.L_x_9322) ;  /* 0x0000006000ac0947 */ /* 0x000fea0003800000 */
[----:B------:R-:W2:Y:S01]  /*15020*/  LDL R11, [R1+0x4c] ;  /* 0x00004c00010b7983 */ /* 0x000ea20000100800 */
[----:B------:R-:W3:Y:S01]  /*15030*/  S2R R14, SR_TID.X ;  /* 0x00000000000e7919 */ /* 0x000ee20000002100 */
[----:B------:R-:W4:Y:S01]  /*15040*/  S2UR UR5, SR_CgaCtaId ;  /* 0x00000000000579c3 */ /* 0x000f220000008800 */
[----:B------:R-:W-:Y:S01]  /*15050*/  IMAD.SHL.U32 R5, R6, 0x800, RZ ;  /* 0x0000080006057824 */ /* 0x000fe200078e00ff */
[----:B------:R-:W-:Y:S01]  /*15060*/  UMOV UR4, 0x400 ;  /* 0x0000040000047882 */ /* 0x000fe20000000000 */
[C---:B---3--:R-:W-:Y:S02]  /*15070*/  IMAD.SHL.U32 R3, R14.reuse, 0x80, RZ ;  /* 0x000000800e037824 */ /* 0x048fe400078e00ff */
[----:B------:R-:W-:-:S03]  /*15080*/  IMAD.SHL.U32 R4, R14, 0x20, RZ ;  /* 0x000000200e047824 */ /* 0x000fc600078e00ff */
[----:B0-----:R-:W-:Y:S02]  /*15090*/  LOP3.LUT R2, R3, 0x400, RZ, 0xc0, !PT ;  /* 0x0000040003027812 */ /* 0x001fe400078ec0ff */
[----:B------:R-:W-:Y:S02]  /*150a0*/  SHF.R.U32.HI R6, RZ, 0x1, R14 ;  /* 0x00000001ff067819 */ /* 0x000fe4000001160e */
[----:B------:R-:W-:Y:S02]  /*150b0*/  LOP3.LUT R2, R2, 0x800, R5, 0xf8, !PT ;  /* 0x0000080002027812 */ /* 0x000fe400078ef805 */
[----:B------:R-:W-:Y:S02]  /*150c0*/  LOP3.LUT R5, R4, 0x80, RZ, 0xc0, !PT ;  /* 0x0000008004057812 */ /* 0x000fe400078ec0ff */
[C---:B------:R-:W-:Y:S01]  /*150d0*/  LOP3.LUT R13, R14.reuse, 0x7f, RZ, 0xc0, !PT ;  /* 0x0000007f0e0d7812 */ /* 0x040fe200078ec0ff */
[----:B-1----:R-:W-:Y:S01]  /*150e0*/  IMAD.SHL.U32 R0, R14, 0x10, RZ ;  /* 0x000000100e007824 */ /* 0x002fe200078e00ff */
[----:B------:R-:W-:-:S02]  /*150f0*/  LOP3.LUT R5, R5, 0x10, R6, 0xf8, !PT ;  /* 0x0000001005057812 */ /* 0x000fc400078ef806 */
[----:B------:R-:W-:Y:S01]  /*15100*/  LOP3.LUT R6, R6, 0x20, RZ, 0xc0, !PT ;  /* 0x0000002006067812 */ /* 0x000fe200078ec0ff */
[----:B------:R-:W-:Y:S01]  /*15110*/  IMAD.SHL.U32 R7, R13, 0x10, RZ ;  /* 0x000000100d077824 */ /* 0x000fe200078e00ff */
[----:B------:R-:W-:Y:S02]  /*15120*/  LOP3.LUT R4, R4, 0x360, RZ, 0xc0, !PT ;  /* 0x0000036004047812 */ /* 0x000fe400078ec0ff */
[----:B------:R-:W-:Y:S02]  /*15130*/  LOP3.LUT R10, R0, 0x60, RZ, 0xc0, !PT ;  /* 0x00000060000a7812 */ /* 0x000fe400078ec0ff */
[----:B------:R-:W-:Y:S02]  /*15140*/  LOP3.LUT R6, R6, 0x10, R14, 0xf8, !PT ;  /* 0x0000001006067812 */ /* 0x000fe400078ef80e */
[--C-:B------:R-:W-:Y:S02]  /*15150*/  LOP3.LUT R4, R4, 0x400, R7.reuse, 0xf8, !PT ;  /* 0x0000040004047812 */ /* 0x100fe400078ef807 */
[----:B------:R-:W-:Y:S01]  /*15160*/  LOP3.LUT R7, R10, 0x700, R7, 0xf8, !PT ;  /* 0x000007000a077812 */ /* 0x000fe200078ef807 */
[----:B------:R-:W-:Y:S01]  /*15170*/  IMAD.SHL.U32 R10, R14, 0x4, RZ ;  /* 0x000000040e0a7824 */ /* 0x000fe200078e00ff */
[----:B------:R-:W-:Y:S01]  /*15180*/  LOP3.LUT R3, R6, 0x380, R3, 0xf8, !PT ;  /* 0x0000038006037812 */ /* 0x000fe200078ef803 */
[----:B------:R-:W-:Y:S01]  /*15190*/  IMAD.SHL.U32 R9, R14, 0x2, RZ ;  /* 0x000000020e097824 */ /* 0x000fe200078e00ff */
[----:B------:R-:W-:Y:S01]  /*151a0*/  LOP3.LUT R8, R0, 0x90, RZ, 0xc0, !PT ;  /* 0x0000009000087812 */ /* 0x000fe200078ec0ff */
[----:B----4-:R-:W-:Y:S01]  /*151b0*/  ULEA UR4, UR5, UR4, 0x18 ;  /* 0x0000000405047291 */ /* 0x010fe2000f8ec03f */
[----:B------:R-:W-:-:S02]  /*151c0*/  LOP3.LUT P0, RZ, R14, 0x4, RZ, 0xc0, !PT ;  /* 0x000000040eff7812 */ /* 0x000fc4000780c0ff */
[----:B------:R-:W-:Y:S02]  /*151d0*/  LOP3.LUT R3, R3, 0x70, R0, 0x78, !PT ;  /* 0x0000007003037812 */ /* 0x000fe400078e7800 */
[----:B------:R-:W-:Y:S02]  /*151e0*/  LOP3.LUT R5, R5, 0x10, R10, 0x78, !PT ;  /* 0x0000001005057812 */ /* 0x000fe400078e780a */
[----:B------:R-:W-:Y:S02]  /*151f0*/  LOP3.LUT R8, R8, 0x10, R9, 0x78, !PT ;  /* 0x0000001008087812 */ /* 0x000fe400078e7809 */
[----:B------:R-:W-:Y:S01]  /*15200*/  LOP3.LUT R12, R2, R3, RZ, 0xfc, !PT ;  /* 0x00000003020c7212 */ /* 0x000fe200078efcff */
[----:B------:R-:W-:Y:S01]  /*15210*/  IMAD.SHL.U32 R2, R14, 0x40, RZ ;  /* 0x000000400e027824 */ /* 0x000fe200078e00ff */
[----:B------:R-:W-:Y:S01]  /*15220*/  LOP3.LUT R28, R4, R5, RZ, 0xfc, !PT ;  /* 0x00000005041c7212 */ /* 0x000fe200078efcff */
[----:B------:R-:W-:Y:S01]  /*15230*/  IMAD.U32 R17, RZ, RZ, UR4 ;  /* 0x00000004ff117e24 */ /* 0x000fe2000f8e00ff */
[----:B------:R-:W-:-:S02]  /*15240*/  SHF.R.U32.HI R4, RZ, 0x1, R13 ;  /* 0x00000001ff047819 */ /* 0x000fc4000001160d */
[----:B------:R-:W-:Y:S01]  /*15250*/  LOP3.LUT R8, R7, R8, RZ, 0xfc, !PT ;  /* 0x0000000807087212 */ /* 0x000fe200078efcff */
[----:B------:R-:W-:Y:S01]  /*15260*/  VIADD R3, R12, 0x40 ;  /* 0x000000400c037836 */ /* 0x000fe20000000000 */
[----:B------:R-:W-:Y:S01]  /*15270*/  LOP3.LUT R4, R4, 0x40, R2, 0xf8, !PT ;  /* 0x0000004004047812 */ /* 0x000fe200078ef802 */
[----:B------:R-:W-:Y:S01]  /*15280*/  @P0 VIADD R3, R12, 0xffffffc0 ;  /* 0xffffffc00c030836 */ /* 0x000fe20000000000 */
[----:B------:R-:W-:Y:S01]  /*15290*/  IADD3 R2, R17, R8, RZ ;  /* 0x0000000811027210 */ /* 0x000fe20007ffe0ff */
[----:B------:R-:W-:Y:S04]  /*152a0*/  STL [R1+0x4], R12 ;  /* 0x0000040c01007387 */ /* 0x000fe80000100800 */
[----:B------:R0:W-:Y:S04]  /*152b0*/  STL [R1+0x28], R2 ;  /* 0x0000280201007387 */ /* 0x0001e80000100800 */
[----:B------:R1:W-:Y:S01]  /*152c0*/  STL [R1+0x1c], R3 ;  /* 0x00001c0301007387 */ /* 0x0003e20000100800 */
[----:B------:R-:W-:Y:S01]  /*152d0*/  LOP3.LUT R0, R0, 0x10, RZ, 0xc0, !PT ;  /* 0x0000001000007812 */ /* 0x000fe200078ec0ff */
[----:B0-----:R-:W-:Y:S01]  /*152e0*/  IMAD.MOV.U32 R2, RZ, RZ, 0x1 ;  /* 0x00000001ff027424 */ /* 0x001fe200078e00ff */
[----:B------:R-:W-:Y:S01]  /*152f0*/  BSSY B7, `(.L_x_9322) ;  /* 0x00005fd000077945 */ /* 0x000fe20003800000 */
[----:B------:R-:W-:-:S02]  /*15300*/  IMAD.MOV.U32 R29, RZ, RZ, RZ ;  /* 0x000000ffff1d7224 */ /* 0x000fc400078e00ff */
[----:B------:R-:W-:Y:S01]  /*15310*/  IMAD.MOV.U32 R22, RZ, RZ, RZ ;  /* 0x000000ffff167224 */ /* 0x000fe200078e00ff */
[----:B------:R-:W-:Y:S01]  /*15320*/  ULDC.64 UR38, c[0x0][0x198] ;  /* 0x0000660000267ab9 */ /* 0x000fe20000000a00 */
[----:B------:R-:W-:Y:S01]  /*15330*/  ULDC UR36, c[0x0][0xc] ;  /* 0x0000030000247ab9 */ /* 0x000fe20000000800 */
[C---:B--2---:R-:W-:Y:S02]  /*15340*/  LOP3.LUT R4, R11.reuse, 0x1, RZ, 0xfc, !PT ;  /* 0x000000010b047812 */ /* 0x044fe400078efcff */
[----:B-1----:R-:W-:-:S03]  /*15350*/  LOP3.LUT R3, R11, 0x2, RZ, 0xfc, !PT ;  /* 0x000000020b037812 */ /* 0x002fc600078efcff */
[----:B------:R0:W-:Y:S04]  /*15360*/  STL [R1+0x54], R4 ;  /* 0x0000540401007387 */ /* 0x0001e80000100800 */
[----:B------:R1:W-:Y:S04]  /*15370*/  STL [R1+0x34], R3 ;  /* 0x0000340301007387 */ /* 0x0003e80000100800 */
[----:B------:R-:W-:Y:S01]  /*15380*/  STL [R1+0x50], RZ ;  /* 0x000050ff01007387 */ /* 0x000fe20000100800 */
[----:B0-----:R-:W-:-:S03]  /*15390*/  LOP3.LUT R4, R0, 0x20, RZ, 0xfc, !PT ;  /* 0x0000002000047812 */ /* 0x001fc600078efcff */
[----:B------:R-:W-:Y:S01]  /*153a0*/  STL [R1+0x8], R2 ;  /* 0x0000080201007387 */ /* 0x000fe20000100800 */
[----:B-1----:R-:W-:-:S03]  /*153b0*/  LOP3.LUT R3, R0, 0x40, RZ, 0xfc, !PT ;  /* 0x0000004000037812 */ /* 0x002fc600078efcff */
[----:B------:R0:W-:Y:S01]  /*153c0*/  STL [R1], R2 ;  /* 0x0000000201007387 */ /* 0x0001e20000100800 */
[C---:B------:R-:W-:Y:S02]  /*153d0*/  LOP3.LUT R0, R28.reuse, 0x2800, RZ, 0xfc, !PT ;  /* 0x000028001c007812 */ /* 0x040fe400078efcff */
[----:B0-----:R-:W-:-:S07]  /*153e0*/  LOP3.LUT R2, R28, 0x1800, RZ, 0xfc, !PT ;  /* 0x000018001c027812 */ /* 0x001fce00078efcff */
.L_x_9440:
[----:B--2---:R-:W0:Y:S02]  /*153f0*/  LDC.64 R2, c[0x0][0xc88] ;  /* 0x00032200ff027b82 */ /* 0x004e240000000a00 */
[----:B0-----:R-:W-:-:S05]  /*15400*/  IMAD.WIDE R2, R27, 0x4, R2 ;  /* 0x000000041b027825 */ /* 0x001fca00078e0202 */
[----:B---3--:R-:W2:Y:S01]  /*15410*/  LDG.E R19, desc[UR40][R2.64] ;  /* 0x0000002802137981 */ /* 0x008ea2000c1e1900 */
[----:B------:R-:W-:Y:S05]  /*15420*/  YIELD ;  /* 0x0000000000007946 */ /* 0x000fea0003800000 */
[----:B------:R-:W-:Y:S01]  /*15430*/  ULDC.64 UR4, c[0x0][0xa28] ;  /* 0x00028a0000047ab9 */ /* 0x000fe20000000a00 */
[----:B-1----:R-:W-:Y:S02]  /*15440*/  CS2R R8, SRZ ;  /* 0x0000000000087805 */ /* 0x002fe4000001ff00 */
[----:B------:R-:W-:Y:S01]  /*15450*/  ISETP.NE.U32.AND P0, PT, RZ, UR4, PT ;  /* 0x00000004ff007c0c */ /* 0x000fe2000bf05070 */
[----:B------:R-:W-:Y:S01]  /*15460*/  ULDC.64 UR6, c[0x0][0xa08] ;  /* 0x0002820000067ab9 */ /* 0x000fe20000000a00 */
[----:B------:R-:W-:-:S02]  /*15470*/  ULDC.64 UR8, c[0x0][0xa10] ;  /* 0x0002840000087ab9 */ /* 0x000fc40000000a00 */
[----:B------:R-:W-:Y:S02]  /*15480*/  ISETP.NE.AND.EX P0, PT, RZ, UR5, PT, P0 ;  /* 0x00000005ff007c0c */ /* 0x000fe4000bf05300 */
[----:B--2---:R-:W-:-:S11]  /*15490*/  SHF.R.S32.HI R0, RZ, 0x1f, R19 ;  /* 0x0000001fff007819 */ /* 0x004fd60000011413 */
[C---:B------:R-:W-:Y:S01]  /*154a0*/  @P0 LEA R2, P1, R19.reuse, UR4, 0x2 ;  /* 0x0000000413020c11 */ /* 0x040fe2000f8210ff */
[C---:B------:R-:W-:Y:S01]  /*154b0*/  IMAD.SHL.U32 R18, R19.reuse, 0x4, RZ ;  /* 0x0000000413127824 */ /* 0x040fe200078e00ff */
[C-C-:B------:R-:W-:Y:S01]  /*154c0*/  SHF.L.U64.HI R13, R19.reuse, 0x2, R0.reuse ;  /* 0x00000002130d7819 */ /* 0x140fe20000010200 */
[----:B------:R0:W-:Y:S01]  /*154d0*/  STL [R1+0x40], R0 ;  /* 0x0000400001007387 */ /* 0x0001e20000100800 */
[----:B------:R-:W-:Y:S01]  /*154e0*/  @P0 LEA.HI.X R3, R19, UR5, R0, 0x2, P1 ;  /* 0x0000000513030c11 */ /* 0x000fe200088f1400 */
[----:B------:R-:W-:-:S04]  /*154f0*/  ULDC.64 UR4, c[0x0][0xa00] ;  /* 0x0002800000047ab9 */ /* 0x000fc80000000a00 */
[----:B------:R1:W5:Y:S01]  /*15500*/  @P0 LDG.E R8, desc[UR40][R2.64] ;  /* 0x0000002802080981 */ /* 0x000362000c1e1900 */
[----:B------:R-:W-:Y:S01]  /*15510*/  ISETP.NE.U32.AND P0, PT, RZ, UR4, PT ;  /* 0x00000004ff007c0c */ /* 0x000fe2000bf05070 */
[----:B------:R-:W-:Y:S01]  /*15520*/  IMAD.MOV.U32 R12, RZ, RZ, RZ ;  /* 0x000000ffff0c7224 */ /* 0x000fe200078e00ff */
[C---:B------:R-:W-:Y:S01]  /*15530*/  IADD3 R6, P3, R18.reuse, UR6, RZ ;  /* 0x0000000612067c10 */ /* 0x040fe2000ff7e0ff */
[----:B------:R-:W-:Y:S01]  /*15540*/  STL [R1+0x10], R13 ;  /* 0x0000100d01007387 */ /* 0x000fe20000100800 */
[----:B------:R-:W-:Y:S01]  /*15550*/  ISETP.NE.AND.EX P0, PT, RZ, UR5, PT, P0 ;  /* 0x00000005ff007c0c */ /* 0x000fe2000bf05300 */
[----:B0-----:R-:W-:Y:S01]  /*15560*/  IMAD.MOV.U32 R0, RZ, RZ, RZ ;  /* 0x000000ffff007224 */ /* 0x001fe200078e00ff */
[----:B------:R-:W-:Y:S02]  /*15570*/  IADD3.X R7, R13, UR7, RZ, P3, !PT ;  /* 0x000000070d077c10 */ /* 0x000fe40009ffe4ff */
[C---:B------:R-:W-:Y:S02]  /*15580*/  IADD3 R4, P4, R18.reuse, UR8, RZ ;  /* 0x0000000812047c10 */ /* 0x040fe4000ff9e0ff */
[----:B-1----:R-:W-:-:S02]  /*15590*/  IADD3 R2, P2, R18, UR4, RZ ;  /* 0x0000000412027c10 */ /* 0x002fc4000ff5e0ff */
[C---:B------:R-:W-:Y:S02]  /*155a0*/  IADD3.X R5, R13.reuse, UR9, RZ, P4, !PT ;  /* 0x000000090d057c10 */ /* 0x040fe4000a7fe4ff */
[----:B------:R-:W-:Y:S01]  /*155b0*/  IADD3.X R3, R13, UR5, RZ, P2, !PT ;  /* 0x000000050d037c10 */ /* 0x000fe200097fe4ff */
[----:B------:R-:W-:Y:S01]  /*155c0*/  ULDC.64 UR4, c[0x0][0xa18] ;  /* 0x0002860000047ab9 */ /* 0x000fe20000000a00 */
[----:B------:R-:W-:Y:S02]  /*155d0*/  ISETP.NE.U32.AND P1, PT, RZ, UR6, PT ;  /* 0x00000006ff007c0c */ /* 0x000fe4000bf25070 */
[----:B------:R-:W-:Y:S01]  /*155e0*/  ISETP.NE.U32.AND P3, PT, RZ, UR4, PT ;  /* 0x00000004ff007c0c */ /* 0x000fe2000bf65070 */
[----:B------:R-:W2:Y:S01]  /*155f0*/  @P0 LDG.E R9, desc[UR40][R2.64] ;  /* 0x0000002802090981 */ /* 0x000ea2000c1e1900 */
[----:B------:R-:W-:Y:S02]  /*15600*/  ISETP.NE.U32.AND P2, PT, RZ, UR8, PT ;  /* 0x00000008ff007c0c */ /* 0x000fe4000bf45070 */
[----:B------:R-:W-:-:S02]  /*15610*/  ISETP.NE.AND.EX P3, PT, RZ, UR5, PT, P3 ;  /* 0x00000005ff007c0c */ /* 0x000fc4000bf65330 */
[----:B------:R-:W-:Y:S02]  /*15620*/  ISETP.NE.AND.EX P1, PT, RZ, UR7, PT, P1 ;  /* 0x00000007ff007c0c */ /* 0x000fe4000bf25310 */
[----:B------:R-:W-:-:S09]  /*15630*/  ISETP.NE.AND.EX P2, PT, RZ, UR9, PT, P2 ;  /* 0x00000009ff007c0c */ /* 0x000fd2000bf45320 */
[----:B------:R-:W-:Y:S01]  /*15640*/  @P3 IADD3 R10, P4, R18, UR4, RZ ;  /* 0x00000004120a3c10 */ /* 0x000fe2000ff9e0ff */
[----:B------:R-:W-:Y:S01]  /*15650*/  ULDC UR4, c[0x0][0x288] ;  /* 0x0000a20000047ab9 */ /* 0x000fe20000000800 */
[----:B------:R-:W5:Y:S02]  /*15660*/  @P1 LDG.E R12, desc[UR40][R6.64] ;  /* 0x00000028060c1981 */ /* 0x000f64000c1e1900 */
[----:B------:R-:W-:Y:S02]  /*15670*/  @P3 IADD3.X R11, R13, UR5, RZ, P4, !PT ;  /* 0x000000050d0b3c10 */ /* 0x000fe4000a7fe4ff */
[----:B------:R-:W5:Y:S04]  /*15680*/  @P2 LDG.E R0, desc[UR40][R4.64] ;  /* 0x0000002804002981 */ /* 0x000f68000c1e1900 */
        /* <DEDUP_REMOVED lines=12> */
[----:B--2---:R0:W-:Y:S02]  /*15750*/  STL [R1+0x48], R9 ;  /* 0x0000480901007387 */ /* 0x0041e40000100800 */
[----:B0-----:R-:W-:Y:S01]  /*15760*/  IMAD.U32 R9, RZ, RZ, UR4 ;  /* 0x00000004ff097e24 */ /* 0x001fe2000f8e00ff */
[----:B----4-:R-:W-:Y:S06]  /*15770*/  @P3 BRA `(.L_x_9323) ;  /* 0x0000000000143947 */ /* 0x010fec0003800000 */
[----:B------:R-:W-:Y:S05]  /*15780*/  @!P0 BRA `(.L_x_9323) ;  /* 0x0000000000108947 */ /* 0x000fea0003800000 */
[----:B------:R-:W2:Y:S04]  /*15790*/  LDG.E R11, desc[UR40][R2.64] ;  /* 0x00000028020b7981 */ /* 0x000ea8000c1e1900 */
[----:B------:R-:W2:Y:S02]  /*157a0*/  LDG.E R2, desc[UR40][R2.64+0x4] ;  /* 0x0000042802027981 */ /* 0x000ea4000c1e1900 */
[----:B--2---:R-:W-:-:S05]  /*157b0*/  IMAD.IADD R2, R2, 0x1, -R11 ;  /* 0x0000000102027824 */ /* 0x004fca00078e0a0b */
[----:B------:R0:W-:Y:S02]  /*157c0*/  STL [R1+0x48], R2 ;  /* 0x0000480201007387 */ /* 0x0001e40000100800 */
.L_x_9323:
[C---:B------:R-:W-:Y:S01]  /*157d0*/  LOP3.LUT R11, R26.reuse, 0xff000000, RZ, 0xc0, !PT ;  /* 0xff0000001a0b7812 */ /* 0x040fe200078ec0ff */
[----:B------:R-:W-:Y:S01]  /*157e0*/  ULDC.64 UR4, c[0x0][0xa20] ;  /* 0x0002880000047ab9 */ /* 0x000fe20000000a00 */
[----:B0-----:R-:W-:Y:S02]  /*157f0*/  LOP3.LUT R2, R26, 0xff0000, RZ, 0xc0, !PT ;  /* 0x00ff00001a027812 */ /* 0x001fe400078ec0ff */
[----:B------:R-:W-:Y:S02]  /*15800*/  SHF.R.U32.HI R11, RZ, 0x8, R11 ;  /* 0x00000008ff0b7819 */ /* 0x000fe4000001160b */
[----:B------:R-:W-:Y:S02]  /*15810*/  ISETP.NE.U32.AND P0, PT, RZ, UR4, PT ;  /* 0x00000004ff007c0c */ /* 0x000fe4000bf05070 */
[----:B------:R-:W-:Y:S01]  /*15820*/  LEA.HI R11, R2, R11, RZ, 0x10 ;  /* 0x0000000b020b7211 */ /* 0x000fe200078f80ff */
[----:B-----5:R-:W-:Y:S01]  /*15830*/  IMAD.IADD R2, R12, 0x1, R8 ;  /* 0x000000010c027824 */ /* 0x020fe200078e0208 */
[----:B------:R-:W-:-:S02]  /*15840*/  ISETP.NE.AND.EX P0, PT, RZ, UR5, PT, P0 ;  /* 0x00000005ff007c0c */ /* 0x000fc4000bf05300 */
[----:B------:R-:W-:Y:S01]  /*15850*/  LOP3.LUT R16, R26, 0xffff, RZ, 0xc0, !PT ;  /* 0x0000ffff1a107812 */ /* 0x000fe200078ec0ff */
[----:B------:R-:W-:Y:S01]  /*15860*/  IMAD.MOV.U32 R26, RZ, RZ, R19 ;  /* 0x000000ffff1a7224 */ /* 0x000fe200078e0013 */
[----:B------:R0:W-:Y:S09]  /*15870*/  STL [R1+0x18], R2 ;  /* 0x0000180201007387 */ /* 0x0001f20000100800 */
[----:B------:R-:W-:Y:S05]  /*15880*/  @!P0 BRA `(.L_x_9324) ;  /* 0x0000000000108947 */ /* 0x000fea0003800000 */
[----:B0-----:R-:W-:-:S04]  /*15890*/  IADD3 R2, P0, R18, UR4, RZ ;  /* 0x0000000412027c10 */ /* 0x001fc8000ff1e0ff */
[----:B------:R-:W-:-:S05]  /*158a0*/  IADD3.X R3, R13, UR5, RZ, P0, !PT ;  /* 0x000000050d037c10 */ /* 0x000fca00087fe4ff */
[----:B------:R0:W5:Y:S01]  /*158b0*/  LDG.E R9, desc[UR40][R2.64] ;  /* 0x0000002802097981 */ /* 0x000162000c1e1900 */
[----:B------:R-:W-:Y:S05]  /*158c0*/  BRA `(.L_x_9325) ;  /* 0x0000000000107947 */ /* 0x000fea0003800000 */
.L_x_9324:
[----:B------:R-:W-:Y:S05]  /*158d0*/  @!P1 BRA `(.L_x_9325) ;  /* 0x00000000000c9947 */ /* 0x000fea0003800000 */
[----:B------:R-:W2:Y:S04]  /*158e0*/  LDG.E R9, desc[UR40][R6.64] ;  /* 0x0000002806097981 */ /* 0x000ea8000c1e1900 */
[----:B------:R-:W2:Y:S02]  /*158f0*/  LDG.E R6, desc[UR40][R6.64+0x4] ;  /* 0x0000042806067981 */ /* 0x000ea4000c1e1900 */
[----:B--2---:R-:W-:-:S07]  /*15900*/  IMAD.IADD R9, R6, 0x1, -R9 ;  /* 0x0000000106097824 */ /* 0x004fce00078e0a09 */
.L_x_9325:
[----:B0-----:R-:W2:Y:S01]  /*15910*/  @P2 LDG.E R2, desc[UR40][R4.64] ;  /* 0x0000002804022981 */ /* 0x001ea2000c1e1900 */
[----:B-----5:R-:W-:-:S03]  /*15920*/  IMAD.IADD R9, R9, 0x1, -R8 ;  /* 0x0000000109097824 */ /* 0x020fc600078e0a08 */
[----:B------:R-:W2:Y:S01]  /*15930*/  @P2 LDG.E R4, desc[UR40][R4.64+0x4] ;  /* 0x0000042804042981 */ /* 0x000ea2000c1e1900 */
[----:B------:R-:W-:Y:S01]  /*15940*/  BSSY B0, `(.L_x_9326) ;  /* 0x0000029000007945 */ /* 0x000fe20003800000 */
[----:B------:R-:W-:Y:S01]  /*15950*/  LOP3.LUT R21, R11, 0xff, RZ, 0xc0, !PT ;  /* 0x000000ff0b157812 */ /* 0x000fe200078ec0ff */
[----:B--2---:R-:W-:-:S04]  /*15960*/  @P2 IMAD.IADD R10, R4, 0x1, -R2 ;  /* 0x00000001040a2824 */ /* 0x004fc800078e0a02 */
[----:B------:R-:W-:-:S05]  /*15970*/  IMAD.IADD R3, R9, 0x1, R10 ;  /* 0x0000000109037824 */ /* 0x000fca00078e020a */
[C---:B------:R-:W-:Y:S01]  /*15980*/  ISETP.GE.AND P1, PT, R3.reuse, 0x1, PT ;  /* 0x000000010300780c */ /* 0x040fe20003f26270 */
[----:B------:R-:W-:-:S05]  /*15990*/  VIADD R2, R3, 0x7f ;  /* 0x0000007f03027836 */ /* 0x000fca0000000000 */
[----:B------:R-:W-:-:S04]  /*159a0*/  SHF.R.S32.HI R3, RZ, 0x1f, R2 ;  /* 0x0000001fff037819 */ /* 0x000fc80000011402 */
[----:B------:R-:W-:Y:S01]  /*159b0*/  LEA.HI R3, R3, R2, RZ, 0x7 ;  /* 0x0000000203037211 */ /* 0x000fe200078f38ff */
[----:B------:R-:W-:Y:S01]  /*159c0*/  IMAD.MOV.U32 R2, RZ, RZ, RZ ;  /* 0x000000ffff027224 */ /* 0x000fe200078e00ff */
[----:B------:R-:W-:Y:S02]  /*159d0*/  SHF.R.U32.HI R4, RZ, 0x10, R11 ;  /* 0x00000010ff047819 */ /* 0x000fe4000001160b */
        /* <DEDUP_REMOVED lines=31> */
.L_x_9327:
[----:B------:R-:W-:Y:S05]  /*15bd0*/  BSYNC B0 ;  /* 0x0000000000007941 */ /* 0x000fea0003800000 */
.L_x_9326:
[-C--:B------:R-:W-:Y:S01]  /*15be0*/  IMAD R3, R21, R2.reuse, RZ ;  /* 0x0000000215037224 */ /* 0x080fe200078e02ff */
[----:B------:R-:W-:Y:S04]  /*15bf0*/  BSSY B0, `(.L_x_9328) ;  /* 0x0000156000007945 */ /* 0x000fe80003800000 */
[C---:B------:R-:W-:Y:S01]  /*15c00*/  VIADDMNMX R2, R3.reuse, R2, R20, PT ;  /* 0x0000000203027246 */ /* 0x040fe20003800114 */
[----:B------:R-:W-:-:S04]  /*15c10*/  IMAD R3, R3, 0x80, -R9 ;  /* 0x0000008003037824 */ /* 0x000fc800078e0a09 */
[----:B------:R-:W-:Y:S01]  /*15c20*/  IMAD R2, R2, 0x80, -R9 ;  /* 0x0000008002027824 */ /* 0x000fe200078e0a09 */
[----:B------:R-:W-:-:S04]  /*15c30*/  VIMNMX R3, RZ, R3, !PT ;  /* 0x00000003ff037248 */ /* 0x000fc80007fe0100 */
        /* <DEDUP_REMOVED lines=18> */
.L_x_9475:
[----:B-1----:R-:W-:Y:S02]  /*15d60*/  ISETP.NE.AND P0, PT, R14, RZ, PT ;  /* 0x000000ff0e00720c */ /* 0x002fe40003f05270 */
[----:B------:R-:W-:-:S11]  /*15d70*/  PLOP3.LUT P6, PT, PT, PT, PT, 0x8, 0x0 ;  /* 0x000000000000781c */ /* 0x000fd60003fce170 */
[----:B------:R-:W-:Y:S05]  /*15d80*/  @P0 BRA `(.L_x_9331) ;  /* 0x00000000000c0947 */ /* 0x000fea0003800000 */
[----:B------:R-:W-:-:S03]  /*15d90*/  UMOV UR4, 0xffffffff ;  /* 0xffffffff00047882 */ /* 0x000fc60000000000 */
[----:B------:R-:W-:Y:S05]  /*15da0*/  BRA.DIV UR4, `(.L_x_9332) ;  /* 0x00000062042c7947 */ /* 0x000fea000b800000 */
[----:B------:R-:W-:-:S13]  /*15db0*/  ELECT P6, URZ, PT ;  /* 0x00000000003f782f */ /* 0x000fda00038c0000 */
.L_x_9331:
        /* <DEDUP_REMOVED lines=9> */
.L_x_9478:
[----:B------:R-:W-:Y:S05]  /*15e50*/  BSYNC B1 ;  /* 0x0000000000017941 */ /* 0x000fea0003800000 */
.L_x_9333:
[----:B------:R-:W-:Y:S04]  /*15e60*/  BSSY B1, `(.L_x_9335) ;  /* 0x000008c000017945 */ /* 0x000fe80003800000 */
[----:B------:R-:W-:Y:S05]  /*15e70*/  @!P6 BRA `(.L_x_9336) ;  /* 0x000000080028e947 */ /* 0x000fea0003800000 */
[----:B------:R-:W2:Y:S01]  /*15e80*/  LDL R7, [R1+0x8] ;  /* 0x0000080001077983 */ /* 0x000ea20000100800 */
[----:B------:R-:W-:Y:S01]  /*15e90*/  IMAD R8, R29, 0x8, R17 ;  /* 0x000000081d087824 */ /* 0x000fe200078e0211 */
[----:B------:R-:W1:Y:S01]  /*15ea0*/  S2R R6, SR_TID.X ;  /* 0x0000000000067919 */ /* 0x000e620000002100 */
[----:B------:R-:W-:Y:S01]  /*15eb0*/  BSSY B2, `(.L_x_9337) ;  /* 0x0000006000027945 */ /* 0x000fe20003800000 */
[----:B-1----:R-:W-:-:S04]  /*15ec0*/  LOP3.LUT R6, R6, 0x7f, RZ, 0xc0, !PT ;  /* 0x0000007f06067812 */ /* 0x002fc800078ec0ff */
[----:B------:R-:W-:Y:S02]  /*15ed0*/  ISETP.NE.AND P2, PT, R6, RZ, PT ;  /* 0x000000ff0600720c */ /* 0x000fe40003f45270 */
[----:B--2---:R-:W-:-:S04]  /*15ee0*/  SHF.L.U32 R11, R7, 0x1f, RZ ;  /* 0x0000001f070b7819 */ /* 0x004fc800000006ff */
[----:B------:R-:W1:Y:S02]  /*15ef0*/  SYNCS.PHASECHK.TRANS64.TRYWAIT P0, [R8+URZ+0x19ca0], R11 ;  /* 0x019ca00b080075a7 */ /* 0x000e64000800017f */
[----:B-1----:R-:W-:Y:S05]  /*15f00*/  @!P0 BRA `(.L_x_9338) ;  /* 0x0000006000088947 */ /* 0x002fea0003800000 */
.L_x_9479:
[----:B------:R-:W-:Y:S05]  /*15f10*/  BSYNC B2 ;  /* 0x0000000000027941 */ /* 0x000fea0003800000 */
.L_x_9337:
        /* <DEDUP_REMOVED lines=9> */
.L_x_9340:
[----:B------:R-:W-:Y:S05]  /*15fb0*/  BSYNC B2 ;  /* 0x0000000000027941 */ /* 0x000fea0003800000 */
.L_x_9339:
[----:B------:R-:W-:Y:S01]  /*15fc0*/  IMAD.MOV.U32 R23, RZ, RZ, RZ ;  /* 0x000000ffff177224 */ /* 0x000fe200078e00ff */
[----:B------:R-:W-:Y:S01]  /*15fd0*/  UIADD3 UR4, UP0, UR38, 0x570, URZ ;  /* 0x0000057026047890 */ /* 0x000fe2000ff1e03f */
[----:B------:R-:W-:Y:S01]  /*15fe0*/  IMAD R6, R10, 0x80, R0 ;  /* 0x000000800a067824 */ /* 0x000fe200078e0200 */
[----:B------:R-:W-:Y:S01]  /*15ff0*/  PLOP3.LUT P0, PT, PT, PT, PT, 0x80, 0x0 ;  /* 0x000000000000781c */ /* 0x000fe20003f0f070 */
[----:B------:R-:W-:Y:S01]  /*16000*/  IMAD R7, R29, 0x3000, R17 ;  /* 0x000030001d077824 */ /* 0x000fe200078e0211 */
[----:B------:R-:W-:Y:S01]  /*16010*/  R2UR UR10, R23 ;  /* 0x00000000170a72ca */ /* 0x000fe200000e0000 */
[----:B------:R-:W-:Y:S01]  /*16020*/  VIADD R6, R6, 0xffffff80 ;  /* 0xffffff8006067836 */ /* 0x000fe20000000000 */
[----:B------:R-:W-:Y:S01]  /*16030*/  UIADD3.X UR5, URZ, UR39, URZ, UP0, !UPT ;  /* 0x000000273f057290 */ /* 0x000fe200087fe43f */
[----:B0-----:R-:W-:Y:S01]  /*16040*/  VIADD R5, R8, 0x19c90 ;  /* 0x00019c9008057836 */ /* 0x001fe20000000000 */
[----:B------:R-:W-:Y:S01]  /*16050*/  UMOV UR6, 0x0 ;  /* 0x0000000000067882 */ /* 0x000fe20000000000 */
[----:B------:R-:W-:Y:S01]  /*16060*/  VIADD R9, R7, 0x13800 ;  /* 0x0001380007097836 */ /* 0x000fe20000000000 */
[----:B------:R-:W-:-:S09]  /*16070*/  UMOV UR7, 0x12f00000 ;  /* 0x12f0000000077882 */ /* 0x000fd20000000000 */
.L_x_9341:
        /* <DEDUP_REMOVED lines=16> */
.L_x_9342:
        /* <DEDUP_REMOVED lines=16> */
.L_x_9343:
        /* <DEDUP_REMOVED lines=13> */
.L_x_9480:
[----:B------:R-:W-:Y:S05]  /*16350*/  BSYNC B2 ;  /* 0x0000000000027941 */ /* 0x000fea0003800000 */
.L_x_9344:
        /* <DEDUP_REMOVED lines=11> */
.L_x_9347:
[----:B------:R-:W-:Y:S05]  /*16410*/  BSYNC B2 ;  /* 0x0000000000027941 */ /* 0x000fea0003800000 */
.L_x_9346:
        /* <DEDUP_REMOVED lines=8> */
.L_x_9348:
        /* <DEDUP_REMOVED lines=15> */
.L_x_9349:
        /* <DEDUP_REMOVED lines=15> */
.L_x_9350:
        /* <DEDUP_REMOVED lines=10> */
.L_x_9336:
[----:B------:R-:W-:Y:S05]  /*16720*/  BSYNC B1 ;  /* 0x0000000000017941 */ /* 0x000fea0003800000 */
.L_x_9335:
[----:B------:R-:W2:Y:S01]  /*16730*/  LDL.LU R9, [R1+0x8] ;  /* 0x0000080001097983 */ /* 0x000ea20000300800 */
[----:B------:R-:W-:Y:S01]  /*16740*/  VIADD R29, R29, 0x1 ;  /* 0x000000011d1d7836 */ /* 0x000fe20000000000 */
[----:B------:R-:W-:Y:S01]  /*16750*/  PLOP3.LUT P0, PT, PT, PT, PT, 0x8, 0x0 ;  /* 0x000000000000781c */ /* 0x000fe20003f0e170 */
[----:B------:R-:W-:-:S03]  /*16760*/  VIADD R10, R10, 0xfffffffe ;  /* 0xfffffffe0a0a7836 */ /* 0x000fc60000000000 */
[C---:B------:R-:W-:Y:S02]  /*16770*/  ISETP.NE.AND P2, PT, R29.reuse, 0x2, PT ;  /* 0x000000021d00780c */ /* 0x040fe40003f45270 */
[----:B------:R-:W-:Y:S02]  /*16780*/  ISETP.GE.AND P3, PT, R10, R3, PT ;  /* 0x000000030a00720c */ /* 0x000fe40003f66270 */
[----:B0-----:R-:W-:Y:S02]  /*16790*/  SEL R5, RZ, 0x1, P2 ;  /* 0x00000001ff057807 */ /* 0x001fe40001000000 */
[----:B------:R-:W-:Y:S02]  /*167a0*/  SEL R29, R29, RZ, P2 ;  /* 0x000000ff1d1d7207 */ /* 0x000fe40001000000 */
[----:B--2---:R-:W-:-:S05]  /*167b0*/  LOP3.LUT R9, R9, R5, RZ, 0x3c, !PT ;  /* 0x0000000509097212 */ /* 0x004fca00078e3cff */
[----:B------:R0:W-:Y:S02]  /*167c0*/  STL [R1+0x8], R9 ;  /* 0x0000080901007387 */ /* 0x0001e40000100800 */
[----:B------:R-:W-:Y:S05]  /*167d0*/  @!P3 BRA `(.L_x_9329) ;  /* 0x00000008005cb947 */ /* 0x000fea0003800000 */
.L_x_9367:
[----:B------:R-:W-:Y:S05]  /*167e0*/  YIELD ;  /* 0x0000000000007946 */ /* 0x000fea0003800000 */
[----:B------:R-:W-:Y:S04]  /*167f0*/  BSSY B1, `(.L_x_9351) ;  /* 0x000008b000017945 */ /* 0x000fe80003800000 */
[----:B-1----:R-:W-:Y:S05]  /*16800*/  @!P6 BRA `(.L_x_9352) ;  /* 0x000000080024e947 */ /* 0x002fea0003800000 */
[----:B------:R-:W2:Y:S01]  /*16810*/  LDL R6, [R1+0x8] ;  /* 0x0000080001067983 */ /* 0x000ea20000100800 */
[----:B0-----:R-:W-:Y:S01]  /*16820*/  IMAD R9, R29, 0x8, R17 ;  /* 0x000000081d097824 */ /* 0x001fe200078e0211 */
[----:B------:R-:W0:Y:S01]  /*16830*/  S2R R5, SR_TID.X ;  /* 0x0000000000057919 */ /* 0x000e220000002100 */
[----:B------:R-:W-:Y:S01]  /*16840*/  BSSY B2, `(.L_x_9353) ;  /* 0x0000006000027945 */ /* 0x000fe20003800000 */
[----:B0-----:R-:W-:-:S04]  /*16850*/  LOP3.LUT R5, R5, 0x7f, RZ, 0xc0, !PT ;  /* 0x0000007f05057812 */ /* 0x001fc800078ec0ff */
[----:B------:R-:W-:Y:S02]  /*16860*/  ISETP.NE.AND P3, PT, R5, RZ, PT ;  /* 0x000000ff0500720c */ /* 0x000fe40003f65270 */
[----:B--2---:R-:W-:-:S04]  /*16870*/  SHF.L.U32 R8, R6, 0x1f, RZ ;  /* 0x0000001f06087819 */ /* 0x004fc800000006ff */
[----:B------:R-:W0:Y:S02]  /*16880*/  SYNCS.PHASECHK.TRANS64.TRYWAIT P2, [R9+URZ+0x19ca0], R8 ;  /* 0x019ca008090075a7 */ /* 0x000e24000804017f */
[----:B0-----:R-:W-:Y:S05]  /*16890*/  @!P2 BRA `(.L_x_9354) ;  /* 0x0000005400cca947 */ /* 0x001fea0003800000 */
.L_x_9481:
[----:B------:R-:W-:Y:S05]  /*168a0*/  BSYNC B2 ;  /* 0x0000000000027941 */ /* 0x000fea0003800000 */
.L_x_9353:
        /* <DEDUP_REMOVED lines=9> */
.L_x_9356:
[----:B------:R-:W-:Y:S05]  /*16940*/  BSYNC B2 ;  /* 0x0000000000027941 */ /* 0x000fea0003800000 */
.L_x_9355:
        /* <DEDUP_REMOVED lines=8> */
[----:B------:R-:W-:Y:S01]  /*169d0*/  VIADD R11, R7, 0x13800 ;  /* 0x00013800070b7836 */ /* 0x000fe20000000000 */
[----:B------:R-:W-:Y:S01]  /*169e0*/  UMOV UR6, 0x0 ;  /* 0x0000000000067882 */ /* 0x000fe20000000000 */
[----:B------:R-:W-:-:S10]  /*169f0*/  UMOV UR7, 0x12f00000 ;  /* 0x12f0000000077882 */ /* 0x000fd40000000000 */
.L_x_9357:
        /* <DEDUP_REMOVED lines=16> */
.L_x_9358:
        /* <DEDUP_REMOVED lines=16> */
.L_x_9359:
        /* <DEDUP_REMOVED lines=13> */
.L_x_9482:
[----:B------:R-:W-:Y:S05]  /*16cd0*/  BSYNC B2 ;  /* 0x0000000000027941 */ /* 0x000fea0003800000 */
.L_x_9360:
        /* <DEDUP_REMOVED lines=11> */
.L_x_9363:
[----:B------:R-:W-:Y:S05]  /*16d90*/  BSYNC B2 ;  /* 0x0000000000027941 */ /* 0x000fea0003800000 */
.L_x_9362:
        /* <DEDUP_REMOVED lines=8> */
.L_x_9364:
        /* <DEDUP_REMOVED lines=15> */
.L_x_9365:
        /* <DEDUP_REMOVED lines=15> */
.L_x_9366:
        /* <DEDUP_REMOVED lines=10> */
.L_x_9352:
[----:B------:R-:W-:Y:S05]  /*170a0*/  BSYNC B1 ;  /* 0x0000000000017941 */ /* 0x000fea0003800000 */
.L_x_9351:
[----:B------:R-:W2:Y:S01]  /*170b0*/  LDL.LU R8, [R1+0x8] ;  /* 0x0000080001087983 */ /* 0x000ea20000300800 */
[----:B------:R-:W-:Y:S01]  /*170c0*/  VIADD R29, R29, 0x1 ;  /* 0x000000011d1d7836 */ /* 0x000fe20000000000 */
[C---:B------:R-:W-:Y:S01]  /*170d0*/  ISETP.GT.AND P3, PT, R10.reuse, R3, PT ;  /* 0x000000030a00720c */ /* 0x040fe20003f64270 */
[----:B------:R-:W-:-:S03]  /*170e0*/  VIADD R10, R10, 0xffffffff ;  /* 0xffffffff0a0a7836 */ /* 0x000fc60000000000 */
[----:B------:R-:W-:-:S04]  /*170f0*/  ISETP.NE.AND P2, PT, R29, 0x2, PT ;  /* 0x000000021d00780c */ /* 0x000fc80003f45270 */
[----:B------:R-:W-:Y:S02]  /*17100*/  SEL R5, RZ, 0x1, P2 ;  /* 0x00000001ff057807 */ /* 0x000fe40001000000 */
[----:B------:R-:W-:Y:S02]  /*17110*/  SEL R29, R29, RZ, P2 ;  /* 0x000000ff1d1d7207 */ /* 0x000fe40001000000 */
[----:B--2---:R-:W-:-:S05]  /*17120*/  LOP3.LUT R8, R8, R5, RZ, 0x3c, !PT ;  /* 0x0000000508087212 */ /* 0x004fca00078e3cff */
[----:B------:R1:W-:Y:S01]  /*17130*/  STL [R1+0x8], R8 ;  /* 0x0000080801007387 */ /* 0x0003e20000100800 */
[----:B------:R-:W-:Y:S05]  /*17140*/  @P3 BRA `(.L_x_9367) ;  /* 0xfffffff400a43947 */ /* 0x000fea000383ffff */
.L_x_9329:
[----:B------:R-:W-:Y:S05]  /*17150*/  BSYNC B0 ;  /* 0x0000000000007941 */ /* 0x000fea0003800000 */
.L_x_9328:
[----:B------:R-:W-:Y:S05]  /*17160*/  @!P0 WARPSYNC.ALL ;  /* 0x0000000000008948 */ /* 0x000fea0003800000 */
[----:B------:R-:W-:Y:S01]  /*17170*/  @!P0 BAR.SYNC.DEFER_BLOCKING 0xc, 0x200 ;  /* 0x0308000000008b1d */ /* 0x000fe20000010000 */
[----:B------:R-:W-:-:S05]  /*17180*/  IMAD.MOV.U32 R0, RZ, RZ, RZ ;  /* 0x000000ffff007224 */ /* 0x000fca00078e00ff */
[----:B------:R-:W-:Y:S04]  /*17190*/  BSSY B0, `(.L_x_9368) ;  /* 0x000001e000007945 */ /* 0x000fe80003800000 */
[----:B------:R-:W-:Y:S05]  /*171a0*/  @!P1 BRA `(.L_x_9369) ;  /* 0x0000000000709947 */ /* 0x000fea0003800000 */
[----:B------:R-:W-:-:S13]  /*171b0*/  ISETP.NE.AND P0, PT, R4, RZ, PT ;  /* 0x000000ff0400720c */ /* 0x000fda0003f05270 */
[----:B------:R-:W2:Y:S02]  /*171c0*/  @!P0 LDC R4, c[0x0][0x9f0] ;  /* 0x00027c00ff048b82 */ /* 0x000ea40000000800 */
[-C--:B--2---:R-:W-:Y:S02]  /*171d0*/  IABS R0, R4.reuse ;  /* 0x0000000400007213 */ /* 0x084fe40000000000 */
[----:B------:R-:W-:Y:S02]  /*171e0*/  IABS R6, R4 ;  /* 0x0000000400067213 */ /* 0x000fe40000000000 */
[----:B------:R-:W2:Y:S02]  /*171f0*/  I2F.RP R2, R0 ;  /* 0x0000000000027306 */ /* 0x000ea40000209400 */
[----:B------:R-:W-:-:S06]  /*17200*/  IADD3 R6, RZ, -R6, RZ ;  /* 0x80000006ff067210 */ /* 0x000fcc0007ffe0ff */
[----:B--2---:R-:W2:Y:S02]  /*17210*/  MUFU.RCP R2, R2 ;  /* 0x0000000200027308 */ /* 0x004ea40000001000 */
[----:B--2---:R-:W-:-:S06]  /*17220*/  VIADD R2, R2, 0xffffffe ;  /* 0x0ffffffe02027836 */ /* 0x004fcc0000000000 */
[----:B------:R-:W2:Y:S02]  /*17230*/  F2I.FTZ.U32.TRUNC.NTZ R3, R2 ;  /* 0x0000000200037305 */ /* 0x000ea4000021f000 */
[----:B--2---:R-:W-:-:S04]  /*17240*/  IMAD.MOV R2, RZ, RZ, -R3 ;  /* 0x000000ffff027224 */ /* 0x004fc800078e0a03 */
        /* <DEDUP_REMOVED lines=18> */
.L_x_9369:
[----:B------:R-:W-:Y:S05]  /*17370*/  BSYNC B0 ;  /* 0x0000000000007941 */ /* 0x000fea0003800000 */
.L_x_9368:
        /* <DEDUP_REMOVED lines=17> */
[----:B------:R-:W3:Y:S02]  /*17490*/  S2R R4, SR_LTMASK ;  /* 0x0000000000047919 */ /* 0x000ee40000003900 */
[----:B---3--:R-:W-:-:S04]  /*174a0*/  LOP3.LUT R4, R4, UR4, RZ, 0xc0, !PT ;  /* 0x0000000404047c12 */ /* 0x008fc8000f8ec0ff */
[----:B------:R-:W3:Y:S01]  /*174b0*/  POPC R7, R4 ;  /* 0x0000000400077309 */ /* 0x000ee20000000000 */
[----:B--2---:R-:W3:Y:S02]  /*174c0*/  SHFL.IDX PT, R0, R3, R0, 0x1f ;  /* 0x00001f0003007589 */ /* 0x004ee400000e0000 */
[----:B---3--:R-:W-:Y:S01]  /*174d0*/  IADD3 R24, R0, UR36, R7 ;  /* 0x0000002400187c10 */ /* 0x008fe2000fffe007 */
[----:B------:R-:W-:Y:S06]  /*174e0*/  BRA `(.L_x_9371) ;  /* 0x0000003000647947 */ /* 0x000fec0003800000 */
.L_x_9370:
        /* <DEDUP_REMOVED lines=15> */
[----:B-1----:R-:W-:Y:S02]  /*175e0*/  IMAD.MOV.U32 R8, RZ, RZ, 0x70 ;  /* 0x00000070ff087424 */ /* 0x002fe400078e00ff */
[----:B------:R-:W-:Y:S02]  /*175f0*/  IMAD.MOV.U32 R12, RZ, RZ, 0x1 ;  /* 0x00000001ff0c7424 */ /* 0x000fe400078e00ff */
[----:B------:R-:W-:-:S07]  /*17600*/  IMAD.MOV.U32 R13, RZ, RZ, RZ ;  /* 0x000000ffff0d7224 */ /* 0x000fce00078e00ff */
[----:B------:R-:W-:-:S07]  /*17610*/  LEPC R20, `(.L_x_9373) ;  /* 0x000000001014794e */ /* 0x000fce0000000000 */
[----:B0-2---:R-:W-:Y:S05]  /*17620*/  CALL.ABS.NOINC R2 ;  /* 0x0000000002007343 */ /* 0x005fea0003c00000 */
.L_x_9373:
[----:B------:R-:W-:Y:S05]  /*17630*/  BSYNC B6 ;  /* 0x0000000000067941 */ /* 0x000fea0003800000 */
.L_x_9372:
        /* <DEDUP_REMOVED lines=24> */
.L_x_9375:
[----:B------:R-:W-:Y:S05]  /*177c0*/  BSYNC B6 ;  /* 0x0000000000067941 */ /* 0x000fea0003800000 */
.L_x_9374:
[----:B------:R-:W-:Y:S01]  /*177d0*/  IADD3 R23, R17, 0x3000, RZ ;  /* 0x0000300011177810 */ /* 0x000fe20007ffe0ff */
[----:B------:R-:W-:Y:S03]  /*177e0*/  BSSY B6, `(.L_x_9376) ;  /* 0x0000013000067945 */ /* 0x000fe60003800000 */
[----:B------:R-:W-:-:S13]  /*177f0*/  LOP3.LUT P0, RZ, R23, 0x3ff, RZ, 0xc0, !PT ;  /* 0x000003ff17ff7812 */ /* 0x000fda000780c0ff */
        /* <DEDUP_REMOVED lines=17> */
.L_x_9377:
[----:B------:R-:W-:Y:S05]  /*17910*/  BSYNC B6 ;  /* 0x0000000000067941 */ /* 0x000fea0003800000 */
.L_x_9376:
[----:B--2---:R-:W2:Y:S01]  /*17920*/  LDL R2, [R1+0x14] ;  /* 0x0000140001027983 */ /* 0x004ea20000100800 */
[----:B------:R-:W-:Y:S01]  /*17930*/  BSSY B6, `(.L_x_9378) ;  /* 0x0000013000067945 */ /* 0x000fe20003800000 */
[----:B--2---:R-:W-:-:S13]  /*17940*/  LOP3.LUT P6, RZ, R2, 0x1, RZ, 0xc0, !PT ;  /* 0x0000000102ff7812 */ /* 0x004fda00078cc0ff */
        /* <DEDUP_REMOVED lines=17> */
.L_x_9379:
[----:B------:R-:W-:Y:S05]  /*17a60*/  BSYNC B6 ;  /* 0x0000000000067941 */ /* 0x000fea0003800000 */
.L_x_9378:
[----:B------:R-:W2:Y:S01]  /*17a70*/  LDL.LU R20, [R1+0x10] ;  /* 0x0000100001147983 */ /* 0x000ea20000300800 */
[----:B------:R-:W-:Y:S02]  /*17a80*/  ULDC.64 UR4, c[0x0][0x9f8] ;  /* 0x00027e0000047ab9 */ /* 0x000fe40000000a00 */
[----:B------:R-:W-:-:S04]  /*17a90*/  ISETP.NE.U32.AND P0, PT, RZ, UR4, PT ;  /* 0x00000004ff007c0c */ /* 0x000fc8000bf05070 */
[----:B------:R-:W-:-:S13]  /*17aa0*/  ISETP.NE.AND.EX P0, PT, RZ, UR5, PT, P0 ;  /* 0x00000005ff007c0c */ /* 0x000fda000bf05300 */
[----:B------:R-:W-:-:S04]  /*17ab0*/  @P0 IADD3 R2, P1, R18, UR4, RZ ;  /* 0x0000000412020c10 */ /* 0x000fc8000ff3e0ff */
[----:B--2---:R-:W-:Y:S01]  /*17ac0*/  @P0 IADD3.X R3, R20, UR5, RZ, P1, !PT ;  /* 0x0000000514030c10 */ /* 0x004fe20008ffe4ff */
[----:B------:R-:W-:-:S04]  /*17ad0*/  ULDC.64 UR4, c[0x0][0xa08] ;  /* 0x0002820000047ab9 */ /* 0x000fc80000000a00 */
[----:B------:R2:W1:Y:S02]  /*17ae0*/  @P0 LDG.E R26, desc[UR40][R2.64] ;  /* 0x00000028021a0981 */ /* 0x000464000c1e1900 */
[----:B--2---:R-:W2:Y:S02]  /*17af0*/  LDC.64 R2, c[0x0][0x418] ;  /* 0x00010600ff027b82 */ /* 0x004ea40000000a00 */
[----:B--2---:R-:W-:Y:S01]  /*17b00*/  LOP3.LUT P0, RZ, R2, UR4, RZ, 0xfc, !PT ;  /* 0x0000000402ff7c12 */ /* 0x004fe2000f80fcff */
[----:B------:R-:W-:-:S03]  /*17b10*/  UMOV UR4, 0xffffffff ;  /* 0xffffffff00047882 */ /* 0x000fc60000000000 */
[----:B------:R-:W-:Y:S02]  /*17b20*/  LOP3.LUT P0, RZ, R3, UR5, RZ, 0xfc, P0 ;  /* 0x0000000503ff7c12 */ /* 0x000fe4000800fcff */
[----:B-1----:R-:W-:Y:S02]  /*17b30*/  SHF.R.S32.HI R8, RZ, 0x1f, R26 ;  /* 0x0000001fff087819 */ /* 0x002fe4000001141a */
[----:B------:R-:W-:-:S03]  /*17b40*/  SEL R18, R26, RZ, !P0 ;  /* 0x000000ff1a127207 */ /* 0x000fc60004000000 */
[----:B------:R1:W-:Y:S01]  /*17b50*/  STL [R1+0x10], R8 ;  /* 0x0000100801007387 */ /* 0x0003e20000100800 */
[----:B------:R-:W-:Y:S05]  /*17b60*/  BRA.DIV UR4, `(.L_x_9380) ;  /* 0x0000004604407947 */ /* 0x000fea000b800000 */
[----:B------:R-:W2:Y:S02]  /*17b70*/  S2R R0, SR_TID.X ;  /* 0x0000000000007919 */ /* 0x000ea40000002100 */
[----:B--2---:R-:W-:-:S04]  /*17b80*/  SHF.R.U32.HI R0, RZ, 0x5, R0 ;  /* 0x00000005ff007819 */ /* 0x004fc80000011600 */
[----:B------:R-:W-:-:S05]  /*17b90*/  LOP3.LUT R0, R0, 0x3, RZ, 0xc0, !PT ;  /* 0x0000000300007812 */ /* 0x000fca00078ec0ff */
[----:B------:R2:W3:Y:S02]  /*17ba0*/  SHFL.IDX PT, R14, R0, RZ, 0x1f ;  /* 0x00001fff000e7589 */ /* 0x0004e400000e0000 */
.L_x_9485:
        /* <DEDUP_REMOVED lines=10> */
.L_x_9488:
[----:B------:R-:W-:Y:S05]  /*17c50*/  @!P6 BRA `(.L_x_9381) ;  /* 0x00000004009ce947 */ /* 0x000fea0003800000 */
[----:B--2---:R-:W2:Y:S01]  /*17c60*/  LDL R0, [R1+0x30] ;  /* 0x0000300001007983 */ /* 0x004ea20000100800 */
[----:B------:R-:W-:-:S04]  /*17c70*/  ISETP.NE.U32.AND P0, PT, R2, RZ, PT ;  /* 0x000000ff0200720c */ /* 0x000fc80003f05070 */
[----:B------:R-:W-:Y:S01]  /*17c80*/  ISETP.NE.AND.EX P0, PT, R3, RZ, PT, P0 ;  /* 0x000000ff0300720c */ /* 0x000fe20003f05300 */
[----:B--2---:R-:W-:-:S12]  /*17c90*/  VIADD R0, R0, 0xffffffff ;  /* 0xffffffff00007836 */ /* 0x004fd80000000000 */
[----:B------:R-:W-:Y:S05]  /*17ca0*/  @!P0 BRA `(.L_x_9383) ;  /* 0x0000000000448947 */ /* 0x000fea0003800000 */
[----:B------:R-:W2:Y:S01]  /*17cb0*/  LDC R7, c[0x0][0x43c] ;  /* 0x00010f00ff077b82 */ /* 0x000ea20000000800 */
[----:B------:R-:W-:Y:S01]  /*17cc0*/  ULDC.64 UR4, c[0x0][0x428] ;  /* 0x00010a0000047ab9 */ /* 0x000fe20000000a00 */
[----:B--2---:R-:W-:-:S13]  /*17cd0*/  ISETP.NE.AND P0, PT, R7, 0x1, PT ;  /* 0x000000010700780c */ /* 0x004fda0003f05270 */
[----:B------:R-:W2:Y:S02]  /*17ce0*/  @P0 LDC.64 R4, c[0x0][0x440] ;  /* 0x00011000ff040b82 */ /* 0x000ea40000000a00 */
[----:B--2---:R-:W-:-:S04]  /*17cf0*/  @P0 IMAD.HI.U32 R6, R0, R4, RZ ;  /* 0x0000000400060227 */ /* 0x004fc800078e00ff */
        /* <DEDUP_REMOVED lines=12> */
.L_x_9383:
[----:B--2---:R-:W2:Y:S01]  /*17dc0*/  LDL R3, [R1] ;  /* 0x0000000001037983 */ /* 0x004ea20000100800 */
[----:B------:R-:W-:Y:S01]  /*17dd0*/  IMAD R4, R22, 0x8, R17 ;  /* 0x0000000816047824 */ /* 0x000fe200078e0211 */
[----:B------:R-:W3:Y:S02]  /*17de0*/  S2R R2, SR_TID.X ;  /* 0x0000000000027919 */ /* 0x000ee40000002100 */
[----:B---3--:R-:W-:-:S04]  /*17df0*/  LOP3.LUT R2, R2, 0x7f, RZ, 0xc0, !PT ;  /* 0x0000007f02027812 */ /* 0x008fc800078ec0ff */
[----:B------:R-:W-:Y:S02]  /*17e00*/  ISETP.NE.AND P1, PT, R2, RZ, PT ;  /* 0x000000ff0200720c */ /* 0x000fe40003f25270 */
[----:B--2---:R-:W-:-:S04]  /*17e10*/  SHF.L.U32 R3, R3, 0x1f, RZ ;  /* 0x0000001f03037819 */ /* 0x004fc800000006ff */
[----:B------:R-:W2:Y:S02]  /*17e20*/  SYNCS.PHASECHK.TRANS64.TRYWAIT P0, [R4+URZ+0x19c80], R3 ;  /* 0x019c8003040075a7 */ /* 0x000ea4000800017f */
[----:B--2---:R-:W-:Y:S05]  /*17e30*/  @!P0 BRA `(.L_x_9384) ;  /* 0x0000004000e08947 */ /* 0x004fea0003800000 */
.L_x_9489:
        /* <DEDUP_REMOVED lines=8> */
.L_x_9385:
[----:B------:R-:W3:Y:S01]  /*17ec0*/  LDL R5, [R1+0x18] ;  /* 0x0000180001057983 */ /* 0x000ee20000100800 */
[----:B------:R-:W-:Y:S01]  /*17ed0*/  IMAD R2, R22, 0x3000, R17 ;  /* 0x0000300016027824 */ /* 0x000fe200078e0211 */
[----:B------:R-:W-:Y:S01]  /*17ee0*/  R2UR UR9, R4 ;  /* 0x00000000040972ca */ /* 0x000fe200000e0000 */
[----:B------:R-:W-:Y:S01]  /*17ef0*/  UIADD3 UR4, UP0, UR38, 0x470, URZ ;  /* 0x0000047026047890 */ /* 0x000fe2000ff1e03f */
[----:B------:R-:W-:Y:S01]  /*17f00*/  R2UR UR12, R16 ;  /* 0x00000000100c72ca */ /* 0x000fe200000e0000 */
[----:B------:R-:W-:Y:S01]  /*17f10*/  UMOV UR10, URZ ;  /* 0x0000003f000a7c82 */ /* 0x000fe20008000000 */
[----:B------:R-:W-:Y:S01]  /*17f20*/  R2UR UR15, R2 ;  /* 0x00000000020f72ca */ /* 0x000fe200000e0000 */
[----:B------:R-:W-:Y:S01]  /*17f30*/  UIADD3.X UR5, URZ, UR39, URZ, UP0, !UPT ;  /* 0x000000273f057290 */ /* 0x000fe200087fe43f */
[----:B-----5:R-:W-:Y:S01]  /*17f40*/  R2UR UR13, R18 ;  /* 0x00000000120d72ca */ /* 0x020fe200000e0000 */
[----:B------:R-:W-:Y:S01]  /*17f50*/  UMOV UR6, 0x0 ;  /* 0x0000000000067882 */ /* 0x000fe20000000000 */
[----:B------:R-:W-:Y:S01]  /*17f60*/  UMOV UR7, 0x14f00000 ;  /* 0x14f0000000077882 */ /* 0x000fe20000000000 */
[----:B------:R-:W-:-:S04]  /*17f70*/  UMOV UR16, 0x20 ;  /* 0x0000002000107882 */ /* 0x000fc80000000000 */
[----:B------:R-:W-:-:S04]  /*17f80*/  UIADD3 UR9, UR9, 0x19c70, URZ ;  /* 0x00019c7009097890 */ /* 0x000fc8000fffe03f */
[----:B------:R-:W-:Y:S02]  /*17f90*/  UIADD3 UR8, UR15, 0x9000, URZ ;  /* 0x000090000f087890 */ /* 0x000fe4000fffe03f */
[----:B------:R-:W-:Y:S02]  /*17fa0*/  UIADD3 UR14, UR15, 0xa000, URZ ;  /* 0x0000a0000f0e7890 */ /* 0x000fe4000fffe03f */
[----:B------:R-:W-:Y:S01]  /*17fb0*/  UIADD3 UR15, UR15, 0xb000, URZ ;  /* 0x0000b0000f0f7890 */ /* 0x000fe2000fffe03f */
[----:B---3--:R-:W-:-:S05]  /*17fc0*/  IMAD R0, R0, 0x80, R5 ;  /* 0x0000008000007824 */ /* 0x008fca00078e0205 */
[----:B------:R-:W-:-:S13]  /*17fd0*/  R2UR UR11, R0 ;  /* 0x00000000000b72ca */ /* 0x000fda00000e0000 */
[----:B------:R3:W-:Y:S02]  /*17fe0*/  UTMALDG.4D [UR8], [UR4], desc[UR6] ;  /* 0x00000608040075b4 */ /* 0x0007e40008019000 */
[----:B---3--:R-:W-:Y:S01]  /*17ff0*/  UMOV UR8, UR14 ;  /* 0x0000000e00087c82 */ /* 0x008fe20008000000 */
[----:B------:R-:W-:Y:S01]  /*18000*/  UMOV UR10, UR16 ;  /* 0x00000010000a7c82 */ /* 0x000fe20008000000 */
[----:B------:R-:W-:Y:S01]  /*18010*/  UMOV UR14, 0x40 ;  /* 0x00000040000e7882 */ /* 0x000fe20000000000 */
[----:B------:R3:W-:Y:S02]  /*18020*/  UTMALDG.4D [UR8], [UR4], desc[UR6] ;  /* 0x00000608040075b4 */ /* 0x0007e40008019000 */
[----:B---3--:R-:W-:Y:S01]  /*18030*/  UMOV UR8, UR15 ;  /* 0x0000000f00087c82 */ /* 0x008fe20008000000 */
[----:B------:R-:W-:Y:S02]  /*18040*/  UMOV UR10, UR14 ;  /* 0x0000000e000a7c82 */ /* 0x000fe40008000000 */
[----:B------:R3:W-:Y:S01]  /*18050*/  UTMALDG.4D [UR8], [UR4], desc[UR6] ;  /* 0x00000608040075b4 */ /* 0x0007e20008019000 */
[----:B------:R-:W4:Y:S02]  /*18060*/  SYNCS.PHASECHK.TRANS64.TRYWAIT P0, [R4+URZ+0x19c40], R3 ;  /* 0x019c4003040075a7 */ /* 0x000f24000800017f */
[----:B---34-:R-:W-:Y:S05]  /*18070*/  @!P0 BRA `(.L_x_9386) ;  /* 0x0000004000648947 */ /* 0x018fea0003800000 */
.L_x_9490:
[----:B------:R-:W-:Y:S05]  /*18080*/  @P1 BRA `(.L_x_9387) ;  /* 0x00000000001c1947 */ /* 0x000fea0003800000 */
[----:B------:R-:W4:Y:S01]  /*18090*/  S2R R5, SR_TID.X ;  /* 0x0000000000057919 */ /* 0x000f220000002100 */
[----:B--23--:R-:W-:-:S04]  /*180a0*/  MOV R3, 0x3000 ;  /* 0x0000300000037802 */ /* 0x00cfc80000000f00 */
[----:B------:R2:W-:Y:S01]  /*180b0*/  SYNCS.ARRIVE.TRANS64 RZ, [R4+URZ+0x19c30], R3 ;  /* 0x019c300304ff79a7 */ /* 0x0005e2000800003f */
[----:B----4-:R-:W-:-:S04]  /*180c0*/  LOP3.LUT R5, R5, 0x1f, RZ, 0xc0, !PT ;  /* 0x0000001f05057812 */ /* 0x010fc800078ec0ff */
[----:B------:R-:W-:-:S13]  /*180d0*/  ISETP.NE.AND P0, PT, R5, RZ, PT ;  /* 0x000000ff0500720c */ /* 0x000fda0003f05270 */
[----:B--2---:R-:W-:Y:S05]  /*180e0*/  @!P0 BRA `(.L_x_9387) ;  /* 0x0000000000048947 */ /* 0x004fea0003800000 */
[----:B------:R-:W-:Y:S01]  /*180f0*/  BPT.TRAP 0x1 ;  /* 0x000000040000795c */ /* 0x000fe20000300000 */
.L_x_9387:
[----:B--23--:R-:W2:Y:S01]  /*18100*/  LDL.LU R3, [R1+0x14] ;  /* 0x0000140001037983 */ /* 0x00cea20000300800 */
        /* <DEDUP_REMOVED lines=24> */
[----:B--2---:R-:W-:-:S04]  /*18290*/  LOP3.LUT R3, R3, 0xfffffffe, RZ, 0xc0, !PT ;  /* 0xfffffffe03037812 */ /* 0x004fc800078ec0ff */
[----:B------:R-:W-:-:S05]  /*182a0*/  @P0 LOP3.LUT R3, R3, 0x1, RZ, 0xfc, !PT ;  /* 0x0000000103030812 */ /* 0x000fca00078efcff */
[----:B------:R3:W-:Y:S01]  /*182b0*/  STL [R1+0x14], R3 ;  /* 0x0000140301007387 */ /* 0x0007e20000100800 */
[----:B------:R-:W-:Y:S01]  /*182c0*/  NOP ;  /* 0x0000000000007918 */ /* 0x000fe20000000000 */
.L_x_9381:
[----:B------:R-:W4:Y:S04]  /*182d0*/  LDL.LU R4, [R1+0x2c] ;  /* 0x00002c0001047983 */ /* 0x000f280000300800 */
[----:B---3--:R-:W3:Y:S01]  /*182e0*/  LDL.LU R3, [R1+0x40] ;  /* 0x0000400001037983 */ /* 0x008ee20000300800 */
[----:B------:R-:W-:Y:S05]  /*182f0*/  WARPSYNC.ALL ;  /* 0x0000000000007948 */ /* 0x000fea0003800000 */
[----:B------:R-:W-:Y:S01]  /*18300*/  ULDC.64 UR4, c[0x0][0x298] ;  /* 0x0000a60000047ab9 */ /* 0x000fe20000000a00 */
[----:B------:R-:W-:Y:S01]  /*18310*/  ULDC.64 UR6, c[0x0][0xa00] ;  /* 0x0002800000067ab9 */ /* 0x000fe20000000a00 */
[----:B--2---:R-:W-:Y:S01]  /*18320*/  VIADD R0, R17, 0xf000 ;  /* 0x0000f00011007836 */ /* 0x004fe20000000000 */
[----:B------:R-:W-:Y:S01]  /*18330*/  BAR.SYNC.DEFER_BLOCKING 0x8, 0x200 ;  /* 0x0208000000007b1d */ /* 0x000fe20000010000 */
[----:B------:R-:W-:-:S03]  /*18340*/  ISETP.NE.U32.AND P0, PT, RZ, UR6, PT ;  /* 0x00000006ff007c0c */ /* 0x000fc6000bf05070 */
[----:B------:R-:W-:Y:S02]  /*18350*/  LOP3.LUT P1, RZ, R0, 0x9f, RZ, 0xc0, !PT ;  /* 0x0000009f00ff7812 */ /* 0x000fe4000782c0ff */
[----:B------:R-:W-:Y:S01]  /*18360*/  ISETP.NE.AND.EX P0, PT, RZ, UR7, PT, P0 ;  /* 0x00000007ff007c0c */ /* 0x000fe2000bf05300 */
[----:B------:R-:W-:Y:S03]  /*18370*/  BSSY B6, `(.L_x_9388) ;  /* 0x000001c000067945 */ /* 0x000fe60003800000 */
[----:B------:R-:W-:Y:S02]  /*18380*/  SEL R19, R19, RZ, !P0 ;  /* 0x000000ff13137207 */ /* 0x000fe40004000000 */
[----:B----4-:R-:W-:-:S05]  /*18390*/  SHF.R.S32.HI R2, RZ, 0x1f, R4 ;  /* 0x0000001fff027819 */ /* 0x010fca0000011404 */
[----:B------:R-:W-:-:S04]  /*183a0*/  IMAD R2, R2, UR4, RZ ;  /* 0x0000000402027c24 */ /* 0x000fc8000f8e02ff */
[C---:B------:R-:W-:Y:S01]  /*183b0*/  IMAD R0, R4.reuse, UR5, R2 ;  /* 0x0000000504007c24 */ /* 0x040fe2000f8e0202 */
[----:B---3--:R-:W-:Y:S01]  /*183c0*/  SEL R2, R3, RZ, !P0 ;  /* 0x000000ff03027207 */ /* 0x008fe20004000000 */
[----:B------:R-:W-:-:S04]  /*183d0*/  IMAD.WIDE.U32 R4, R4, UR4, RZ ;  /* 0x0000000404047c25 */ /* 0x000fc8000f8e00ff */
[----:B------:R-:W-:Y:S01]  /*183e0*/  IMAD.IADD R0, R5, 0x1, R0 ;  /* 0x0000000105007824 */ /* 0x000fe200078e0200 */
[----:B------:R2:W-:Y:S04]  /*183f0*/  STL.64 [R1+0x38], R4 ;  /* 0x0000380401007387 */ /* 0x0005e80000100a00 */
[----:B------:R2:W-:Y:S04]  /*18400*/  STL [R1+0x40], R2 ;  /* 0x0000400201007387 */ /* 0x0005e80000100800 */
        /* <DEDUP_REMOVED lines=18> */
.L_x_9389:
[----:B------:R-:W-:Y:S05]  /*18530*/  BSYNC B6 ;  /* 0x0000000000067941 */ /* 0x000fea0003800000 */
.L_x_9388:
[----:B------:R-:W3:Y:S01]  /*18540*/  LDL.LU R20, [R1+0x2c] ;  /* 0x00002c0001147983 */ /* 0x000ee20000300800 */
[----:B0-----:R-:W0:Y:S01]  /*18550*/  LDC R9, c[0x0][0x448] ;  /* 0x00011200ff097b82 */ /* 0x001e220000000800 */
[----:B------:R-:W-:Y:S01]  /*18560*/  ULDC.64 UR6, c[0x0][0x2e0] ;  /* 0x0000b80000067ab9 */ /* 0x000fe20000000a00 */
[----:B------:R-:W-:Y:S01]  /*18570*/  ULDC.64 UR4, c[0x0][0x2d8] ;  /* 0x0000b60000047ab9 */ /* 0x000fe20000000a00 */
[----:B--2---:R-:W3:Y:S01]  /*18580*/  LDL.LU.64 R2, [R1+0x38] ;  /* 0x0000380001027983 */ /* 0x004ee20000300a00 */
[----:B------:R-:W-:-:S03]  /*18590*/  ULDC.64 UR8, c[0x0][0x280] ;  /* 0x0000a00000087ab9 */ /* 0x000fc60000000a00 */
[----:B------:R-:W2:Y:S01]  /*185a0*/  LDL.LU R21, [R1+0x40] ;  /* 0x0000400001157983 */ /* 0x000ea20000300800 */
[----:B0-----:R-:W-:-:S13]  /*185b0*/  ISETP.NE.AND P0, PT, R9, 0x1, PT ;  /* 0x000000010900780c */ /* 0x001fda0003f05270 */
[----:B------:R-:W0:Y:S08]  /*185c0*/  @P0 LDC R5, c[0x0][0x44c] ;  /* 0x00011300ff050b82 */ /* 0x000e300000000800 */
[----:B------:R-:W4:Y:S08]  /*185d0*/  @P0 LDC R6, c[0x0][0x450] ;  /* 0x00011400ff060b82 */ /* 0x000f300000000800 */
[----:B-1----:R-:W1:Y:S01]  /*185e0*/  @P0 LDC R8, c[0x0][0x450] ;  /* 0x00011400ff080b82 */ /* 0x002e620000000800 */
[----:B---3--:R-:W-:-:S02]  /*185f0*/  IMAD.MOV.U32 R3, RZ, RZ, R20 ;  /* 0x000000ffff037224 */ /* 0x008fc400078e0014 */
[----:B------:R-:W3:Y:S01]  /*18600*/  S2R R20, SR_TID.X ;  /* 0x0000000000147919 */ /* 0x000ee20000002100 */
[----:B--2---:R-:W-:Y:S02]  /*18610*/  IMAD R0, R21, UR6, RZ ;  /* 0x0000000615007c24 */ /* 0x004fe4000f8e02ff */
[----:B------:R-:W-:-:S04]  /*18620*/  IMAD.WIDE.U32 R2, R16, UR4, R2 ;  /* 0x0000000410027c25 */ /* 0x000fc8000f8e0002 */
[----:B------:R-:W-:Y:S01]  /*18630*/  IMAD R3, R16, UR5, R3 ;  /* 0x0000000510037c24 */ /* 0x000fe2000f8e0203 */
[----:B------:R-:W-:Y:S01]  /*18640*/  ULDC.64 UR4, c[0x0][0x2d0] ;  /* 0x0000b40000047ab9 */ /* 0x000fe20000000a00 */
[C---:B------:R-:W-:Y:S02]  /*18650*/  IMAD R0, R19.reuse, UR7, R0 ;  /* 0x0000000713007c24 */ /* 0x040fe4000f8e0200 */
[----:B------:R-:W-:Y:S01]  /*18660*/  IMAD.WIDE.U32 R2, R19, UR6, R2 ;  /* 0x0000000613027c25 */ /* 0x000fe2000f8e0002 */
[----:B------:R-:W-:-:S03]  /*18670*/  ULDC.64 UR6, c[0x0][0x2c8] ;  /* 0x0000b20000067ab9 */ /* 0x000fc60000000a00 */
[----:B------:R-:W-:Y:S01]  /*18680*/  IMAD.IADD R3, R3, 0x1, R0 ;  /* 0x0000000103037824 */ /* 0x000fe200078e0200 */
[C---:B---3--:R-:W-:Y:S01]  /*18690*/  LOP3.LUT R21, R20.reuse, 0x7f, RZ, 0xc0, !PT ;  /* 0x0000007f14157812 */ /* 0x048fe200078ec0ff */
[----:B------:R-:W-:-:S03]  /*186a0*/  IMAD.SHL.U32 R20, R20, 0x40, RZ ;  /* 0x0000004014147824 */ /* 0x000fc600078e00ff */
[----:B------:R-:W-:-:S04]  /*186b0*/  SHF.R.U32.HI R21, RZ, 0x1, R21 ;  /* 0x00000001ff157819 */ /* 0x000fc80000011615 */
[----:B------:R-:W-:-:S05]  /*186c0*/  LOP3.LUT R20, R21, 0x40, R20, 0xf8, !PT ;  /* 0x0000004015147812 */ /* 0x000fca00078ef814 */
[----:B------:R-:W-:Y:S02]  /*186d0*/  IMAD R0, R25, 0xc0, R20 ;  /* 0x000000c019007824 */ /* 0x000fe400078e0214 */
[----:B------:R2:W5:Y:S02]  /*186e0*/  LDL R20, [R1+0x48] ;  /* 0x0000480001147983 */ /* 0x0005640000100800 */
[----:B0-----:R-:W-:Y:S01]  /*186f0*/  @P0 IMAD.HI.U32 R5, R0, R5, RZ ;  /* 0x0000000500050227 */ /* 0x001fe200078e00ff */
[----:B------:R-:W0:Y:S03]  /*18700*/  S2R R11, SR_TID.X ;  /* 0x00000000000b7919 */ /* 0x000e260000002100 */
[----:B------:R-:W-:Y:S01]  /*18710*/  IMAD.MOV.U32 R4, RZ, RZ, R0 ;  /* 0x000000ffff047224 */ /* 0x000fe200078e0000 */
[----:B----4-:R-:W-:Y:S01]  /*18720*/  @P0 SHF.R.U32.HI R4, RZ, R6, R5 ;  /* 0x00000006ff040219 */ /* 0x010fe20000011605 */
[----:B------:R-:W3:Y:S03]  /*18730*/  S2R R21, SR_TID.X ;  /* 0x0000000000157919 */ /* 0x000ee60000002100 */
[--C-:B------:R-:W-:Y:S01]  /*18740*/  SHF.R.S32.HI R5, RZ, 0x1f, R4.reuse ;  /* 0x0000001fff057819 */ /* 0x100fe20000011404 */
[----:B------:R-:W-:-:S04]  /*18750*/  IMAD.MOV R7, RZ, RZ, -R4 ;  /* 0x000000ffff077224 */ /* 0x000fc800078e0a04 */
[----:B------:R-:W-:-:S04]  /*18760*/  IMAD R5, R5, UR4, RZ ;  /* 0x0000000405057c24 */ /* 0x000fc8000f8e02ff */
[C---:B------:R-:W-:Y:S02]  /*18770*/  IMAD R6, R4.reuse, UR5, R5 ;  /* 0x0000000504067c24 */ /* 0x040fe4000f8e0205 */
[----:B------:R-:W-:-:S04]  /*18780*/  IMAD.WIDE.U32 R4, R4, UR4, R2 ;  /* 0x0000000404047c25 */ /* 0x000fc8000f8e0002 */
[----:B------:R-:W-:Y:S02]  /*18790*/  IMAD.IADD R5, R5, 0x1, R6 ;  /* 0x0000000105057824 */ /* 0x000fe400078e0206 */
[----:B------:R-:W-:Y:S02]  /*187a0*/  IMAD R6, R9, R7, R0 ;  /* 0x0000000709067224 */ /* 0x000fe400078e0200 */
[----:B------:R-:W-:Y:S02]  /*187b0*/  VIADD R0, R0, 0x80 ;  /* 0x0000008000007836 */ /* 0x000fe40000000000 */
[----:B------:R-:W-:Y:S01]  /*187c0*/  IMAD.WIDE.U32 R4, R6, UR6, R4 ;  /* 0x0000000606047c25 */ /* 0x000fe2000f8e0004 */
[----:B------:R-:W-:-:S03]  /*187d0*/  SHF.R.S32.HI R7, RZ, 0x1f, R6 ;  /* 0x0000001fff077819 */ /* 0x000fc60000011406 */
[----:B0-----:R-:W-:Y:S02]  /*187e0*/  IMAD.SHL.U32 R11, R11, 0x10, RZ ;  /* 0x000000100b0b7824 */ /* 0x001fe400078e00ff */
[----:B------:R-:W-:Y:S02]  /*187f0*/  IMAD R7, R7, UR6, RZ ;  /* 0x0000000607077c24 */ /* 0x000fe4000f8e02ff */
[----:B---3--:R-:W-:Y:S01]  /*18800*/  IMAD.SHL.U32 R10, R21, 0x10, RZ ;  /* 0x00000010150a7824 */ /* 0x008fe200078e00ff */
[----:B------:R-:W-:Y:S01]  /*18810*/  LOP3.LUT R11, R11, 0x10, RZ, 0xc0, !PT ;  /* 0x000000100b0b7812 */ /* 0x000fe200078ec0ff */
[----:B------:R-:W-:Y:S01]  /*18820*/  IMAD R7, R6, UR7, R7 ;  /* 0x0000000706077c24 */ /* 0x000fe2000f8e0207 */
[----:B------:R-:W-:Y:S01]  /*18830*/  IADD3 R6, P1, R4, UR8, RZ ;  /* 0x0000000804067c10 */ /* 0x000fe2000ff3e0ff */
[----:B------:R-:W-:Y:S01]  /*18840*/  IMAD.MOV.U32 R4, RZ, RZ, R0 ;  /* 0x000000ffff047224 */ /* 0x000fe200078e0000 */
[----:B------:R-:W-:Y:S02]  /*18850*/  LOP3.LUT R12, R11, 0x20, RZ, 0xfc, !PT ;  /* 0x000000200b0c7812 */ /* 0x000fe400078efcff */
[----:B------:R-:W-:-:S02]  /*18860*/  IADD3.X R5, R5, UR9, R7, P1, !PT ;  /* 0x0000000905057c10 */ /* 0x000fc40008ffe407 */
[----:B------:R-:W0:Y:S01]  /*18870*/  @P0 LDC R7, c[0x0][0x44c] ;  /* 0x00011300ff070b82 */ /* 0x000e220000000800 */
[----:B------:R-:W-:Y:S02]  /*18880*/  LOP3.LUT R10, R10, 0x10, RZ, 0xc0, !PT ;  /* 0x000000100a0a7812 */ /* 0x000fe400078ec0ff */
[----:B------:R-:W-:Y:S01]  /*18890*/  LOP3.LUT R11, R11, 0x40, RZ, 0xfc, !PT ;  /* 0x000000400b0b7812 */ /* 0x000fe200078efcff */
[----:B0-----:R-:W-:-:S05]  /*188a0*/  @P0 IMAD.HI.U32 R7, R0, R7, RZ ;  /* 0x0000000700070227 */ /* 0x001fca00078e00ff */
[----:B-1----:R-:W-:Y:S02]  /*188b0*/  @P0 SHF.R.U32.HI R4, RZ, R8, R7 ;  /* 0x00000008ff040219 */ /* 0x002fe40000011607 */
[----:B------:R2:W5:Y:S03]  /*188c0*/  LDL R8, [R1+0x28] ;  /* 0x0000280001087983 */ /* 0x0005660000100800 */
[----:B------:R-:W-:Y:S02]  /*188d0*/  IMAD.MOV R7, RZ, RZ, -R4 ;  /* 0x000000ffff077224 */ /* 0x000fe400078e0a04 */
[----:B------:R-:W-:-:S04]  /*188e0*/  IMAD.WIDE.U32 R2, R4, UR4, R2 ;  /* 0x0000000404027c25 */ /* 0x000fc8000f8e0002 */
[----:B------:R-:W-:Y:S01]  /*188f0*/  IMAD R0, R9, R7, R0 ;  /* 0x0000000709007224 */ /* 0x000fe200078e0200 */
[----:B------:R-:W-:-:S05]  /*18900*/  SHF.R.S32.HI R7, RZ, 0x1f, R4 ;  /* 0x0000001fff077819 */ /* 0x000fca0000011404 */
[----:B------:R-:W-:Y:S01]  /*18910*/  IMAD R7, R7, UR4, RZ ;  /* 0x0000000407077c24 */ /* 0x000fe2000f8e02ff */
[----:B------:R-:W-:Y:S02]  /*18920*/  ULDC UR4, c[0x0][0x2b8] ;  /* 0x0000ae0000047ab9 */ /* 0x000fe40000000800 */
[----:B------:R-:W-:Y:S01]  /*18930*/  ISETP.GE.AND P2, PT, R10, UR4, PT ;  /* 0x000000040a007c0c */ /* 0x000fe2000bf46270 */
[----:B------:R-:W-:Y:S01]  /*18940*/  IMAD R4, R4, UR5, R7 ;  /* 0x0000000504047c24 */ /* 0x000fe2000f8e0207 */
[----:B------:R-:W-:-:S03]  /*18950*/  ISETP.GE.AND P1, PT, R12, UR4, PT ;  /* 0x000000040c007c0c */ /* 0x000fc6000bf26270 */
[----:B------:R-:W-:Y:S01]  /*18960*/  IMAD.IADD R3, R3, 0x1, R4 ;  /* 0x0000000103037824 */ /* 0x000fe200078e0204 */
[----:B------:R-:W-:Y:S01]  /*18970*/  SHF.R.S32.HI R4, RZ, 0x1f, R0 ;  /* 0x0000001fff047819 */ /* 0x000fe20000011400 */
[----:B------:R-:W-:-:S04]  /*18980*/  IMAD.WIDE.U32 R2, R0, UR6, R2 ;  /* 0x0000000600027c25 */ /* 0x000fc8000f8e0002 */
[----:B------:R-:W-:Y:S01]  /*18990*/  IMAD R4, R4, UR6, RZ ;  /* 0x0000000604047c24 */ /* 0x000fe2000f8e02ff */
[----:B------:R-:W-:-:S03]  /*189a0*/  IADD3 R7, P3, R2, UR8, RZ ;  /* 0x0000000802077c10 */ /* 0x000fc6000ff7e0ff */
[----:B------:R-:W-:Y:S01]  /*189b0*/  IMAD R4, R0, UR7, R4 ;  /* 0x0000000700047c24 */ /* 0x000fe2000f8e0204 */
[----:B------:R-:W-:Y:S01]  /*189c0*/  ISETP.GE.AND P0, PT, R11, UR4, PT ;  /* 0x000000040b007c0c */ /* 0x000fe2000bf06270 */
[----:B------:R-:W-:Y:S01]  /*189d0*/  UMOV UR4, 0xffffffff ;  /* 0xffffffff00047882 */ /* 0x000fe20000000000 */
[----:B------:R-:W-:Y:S02]  /*189e0*/  LOP3.LUT R21, R21, 0x7f, RZ, 0xc0, !PT ;  /* 0x0000007f15157812 */ /* 0x000fe400078ec0ff */
[----:B------:R-:W-:Y:S02]  /*189f0*/  IADD3.X R4, R3, UR9, R4, P3, !PT ;  /* 0x0000000903047c10 */ /* 0x000fe40009ffe404 */
[----:B------:R-:W-:Y:S01]  /*18a00*/  SHF.R.U32.HI R19, RZ, 0x1, R21 ;  /* 0x00000001ff137819 */ /* 0x000fe20000011615 */
[----:B--2---:R-:W-:Y:S06]  /*18a10*/  BRA.DIV UR4, `(.L_x_9390) ;  /* 0x0000003a04107947 */ /* 0x004fec000b800000 */
[----:B------:R-:W0:Y:S01]  /*18a20*/  SHFL.IDX PT, R2, R6, RZ, 0x1e1f ;  /* 0x001e1fff06027589 */ /* 0x000e2200000e0000 */
[----:B-----5:R-:W-:Y:S02]  /*18a30*/  IMAD R0, R20, R9, RZ ;  /* 0x0000000914007224 */ /* 0x020fe400078e02ff */
[----:B------:R-:W-:Y:S01]  /*18a40*/  IMAD R25, R25, 0xc0, R19 ;  /* 0x000000c019197824 */ /* 0x000fe200078e0213 */
[----:B------:R-:W1:Y:S04]  /*18a50*/  SHFL.IDX PT, R3, R5, RZ, 0x1e1f ;  /* 0x001e1fff05037589 */ /* 0x000e6800000e0000 */
[----:B------:R-:W-:Y:S01]  /*18a60*/  ISETP.GE.AND P4, PT, R25, R0, PT ;  /* 0x000000001900720c */ /* 0x000fe20003f86270 */
[----:B------:R-:W2:Y:S04]  /*18a70*/  SHFL.IDX PT, R6, R6, 0x1, 0x1e1f ;  /* 0x003e1f0006067f89 */ /* 0x000ea800000e0000 */
[----:B------:R-:W3:Y:S08]  /*18a80*/  SHFL.IDX PT, R5, R5, 0x1, 0x1e1f ;  /* 0x003e1f0005057f89 */ /* 0x000ef000000e0000 */
[----:B0-----:R-:W-:-:S05]  /*18a90*/  @!P4 IADD3 R2, P3, R10, R2, RZ ;  /* 0x000000020a02c210 */ /* 0x001fca0007f7e0ff */
[----:B-1----:R-:W-:-:S05]  /*18aa0*/  @!P4 IMAD.X R3, RZ, RZ, R3, P3 ;  /* 0x000000ffff03c224 */ /* 0x002fca00018e0603 */
[----:B------:R-:W-:Y:S04]  /*18ab0*/  @!P4 LDGSTS.E.BYPASS.LTC128B.128 [R8+0xf000], desc[UR40][R2.64], !P2 ;  /* 0x0f0000000208cfae */ /* 0x000fe8000d101d68 */
[----:B------:R-:W-:Y:S04]  /*18ac0*/  @!P4 LDGSTS.E.BYPASS.LTC128B.128 [R8+0x10800], desc[UR40][R2.64+0x20], !P1 ;  /* 0x108000200208cfae */ /* 0x000fe8000c901d68 */
[----:B------:R0:W-:Y:S02]  /*18ad0*/  @!P4 LDGSTS.E.BYPASS.LTC128B.128 [R8+0x12000], desc[UR40][R2.64+0x40], !P0 ;  /* 0x120000400208cfae */ /* 0x0001e4000c101d68 */
[----:B0-----:R-:W-:-:S05]  /*18ae0*/  VIADD R2, R25, 0x40 ;  /* 0x0000004019027836 */ /* 0x001fca0000000000 */
[----:B------:R-:W-:-:S13]  /*18af0*/  ISETP.GE.AND P4, PT, R2, R0, PT ;  /* 0x000000000200720c */ /* 0x000fda0003f86270 */
[----:B--2---:R-:W-:-:S04]  /*18b00*/  @!P4 IADD3 R2, P3, R10, R6, RZ ;  /* 0x000000060a02c210 */ /* 0x004fc80007f7e0ff */
[----:B---3--:R-:W-:-:S05]  /*18b10*/  @!P4 IADD3.X R3, RZ, R5, RZ, P3, !PT ;  /* 0x00000005ff03c210 */ /* 0x008fca0001ffe4ff */
[----:B------:R-:W-:Y:S04]  /*18b20*/  @!P4 LDGSTS.E.BYPASS.LTC128B.128 [R8+0xf800], desc[UR40][R2.64], !P2 ;  /* 0x0f8000000208cfae */ /* 0x000fe8000d101d68 */
[----:B------:R-:W-:Y:S04]  /*18b30*/  @!P4 LDGSTS.E.BYPASS.LTC128B.128 [R8+0x11000], desc[UR40][R2.64+0x20], !P1 ;  /* 0x110000200208cfae */ /* 0x000fe8000c901d68 */
[----:B------:R0:W-:Y:S04]  /*18b40*/  @!P4 LDGSTS.E.BYPASS.LTC128B.128 [R8+0x12800], desc[UR40][R2.64+0x40], !P0 ;  /* 0x128000400208cfae */ /* 0x0001e8000c101d68 */
[----:B0-----:R0:W1:Y:S04]  /*18b50*/  SHFL.IDX PT, R3, R4, RZ, 0x1e1f ;  /* 0x001e1fff04037589 */ /* 0x00106800000e0000 */
[----:B------:R0:W2:Y:S02]  /*18b60*/  SHFL.IDX PT, R2, R7, RZ, 0x1e1f ;  /* 0x001e1fff07027589 */ /* 0x0000a400000e0000 */
.L_x_9497:
[----:B------:R-:W-:Y:S01]  /*18b70*/  VIADD R25, R25, 0x80 ;  /* 0x0000008019197836 */ /* 0x000fe20000000000 */
[----:B------:R-:W-:Y:S04]  /*18b80*/  BSSY B0, `(.L_x_9391) ;  /* 0x000000b000007945 */ /* 0x000fe80003800000 */
[----:B------:R-:W-:-:S13]  /*18b90*/  ISETP.GE.AND P3, PT, R25, R0, PT ;  /* 0x000000001900720c */ /* 0x000fda0003f66270 */
[----:B------:R-:W-:Y:S05]  /*18ba0*/  @P3 BRA `(.L_x_9392) ;  /* 0x0000000000203947 */ /* 0x000fea0003800000 */
[----:B--2---:R-:W-:-:S05]  /*18bb0*/  IADD3 R2, P3, R10, R2, RZ ;  /* 0x000000020a027210 */ /* 0x004fca0007f7e0ff */
[----:B-1----:R-:W-:-:S05]  /*18bc0*/  IMAD.X R3, RZ, RZ, R3, P3 ;  /* 0x000000ffff037224 */ /* 0x002fca00018e0603 */
[----:B------:R-:W-:Y:S01]  /*18bd0*/  @!PT LDS RZ, [RZ] ;  /* 0x00000000fffff984 */ /* 0x000fe20000000800 */
[----:B------:R-:W-:Y:S01]  /*18be0*/  @!PT LDS RZ, [RZ] ;  /* 0x00000000fffff984 */ /* 0x000fe20000000800 */
[----:B------:R-:W-:Y:S01]  /*18bf0*/  @!PT LDS RZ, [RZ] ;  /* 0x00000000fffff984 */ /* 0x000fe20000000800 */
[----:B------:R3:W-:Y:S04]  /*18c00*/  LDGSTS.E.BYPASS.LTC128B.128 [R8+0x10000], desc[UR40][R2.64], !P2 ;  /* 0x1000000002087fae */ /* 0x0007e8000d101d68 */
[----:B------:R3:W-:Y:S04]  /*18c10*/  LDGSTS.E.BYPASS.LTC128B.128 [R8+0x11800], desc[UR40][R2.64+0x20], !P1 ;  /* 0x1180002002087fae */ /* 0x0007e8000c901d68 */
[----:B------:R3:W-:Y:S02]  /*18c20*/  LDGSTS.E.BYPASS.LTC128B.128 [R8+0x13000], desc[UR40][R2.64+0x40], !P0 ;  /* 0x1300004002087fae */ /* 0x0007e4000c101d68 */
.L_x_9392:
[----:B------:R-:W-:Y:S05]  /*18c30*/  BSYNC B0 ;  /* 0x0000000000007941 */ /* 0x000fea0003800000 */
.L_x_9391:
[----:B------:R-:W-:Y:S01]  /*18c40*/  NOP ;  /* 0x0000000000007918 */ /* 0x000fe20000000000 */
[----:B------:R-:W-:-:S13]  /*18c50*/  PLOP3.LUT P0, PT, PT, PT, PT, 0x80, 0x0 ;  /* 0x000000000000781c */ /* 0x000fda0003f0f070 */
.L_x_9393:
[----:B------:R-:W-:Y:S02]  /*18c60*/  PLOP3.LUT P1, PT, P1, P0, PT, 0xa2, 0x0 ;  /* 0x000000000000781c */ /* 0x000fe40000f21472 */
[----:B------:R-:W-:-:S08]  /*18c70*/  @P0 R2UR P1, UR4, R17 ;  /* 0x00000000110402ca */ /* 0x000fd00000020000 */
[----:B------:R-:W-:-:S05]  /*18c80*/  @P0 PLOP3.LUT P0, PT, P1, PT, PT, 0x80, 0x0 ;  /* 0x000000000000081c */ /* 0x000fca0000f0f070 */
[----:B------:R-:W-:Y:S01]  /*18c90*/  @!P1 SYNCS.ARRIVE.TRANS64.RED.A0T1 RZ, [UR4+0x19c00], RZ ;  /* 0x019c00ffffff99a7 */ /* 0x000fe20008200404 */
[----:B------:R-:W-:Y:S07]  /*18ca0*/  @!P1 ARRIVES.LDGSTSBAR.64.TRANSCNT [UR4+0x19c00] ;  /* 0x019c0000ff0099b0 */ /* 0x000fee0008000a84 */
[----:B------:R-:W-:Y:S05]  /*18cb0*/  @P0 BRA.U.ANY `(.L_x_9393) ;  /* 0xfffffffd00e80947 */ /* 0x000fea000393ffff */
[----:B--23--:R-:W2:Y:S02]  /*18cc0*/  LDL.LU R2, [R1+0x50] ;  /* 0x0000500001027983 */ /* 0x00cea40000300800 */
        /* <DEDUP_REMOVED lines=11> */
.L_x_9498:
[----:B------:R-:W-:Y:S05]  /*18d80*/  BSYNC B0 ;  /* 0x0000000000007941 */ /* 0x000fea0003800000 */
.L_x_9394:
[----:B------:R-:W3:Y:S04]  /*18d90*/  LDL.LU R2, [R1+0x30] ;  /* 0x0000300001027983 */ /* 0x000ee80000300800 */
[----:B-1----:R-:W4:Y:S01]  /*18da0*/  LDL R3, [R1+0xc] ;  /* 0x00000c0001037983 */ /* 0x002f220000100800 */
[----:B---3--:R-:W-:-:S05]  /*18db0*/  VIADD R2, R2, 0xfffffffe ;  /* 0xfffffffe02027836 */ /* 0x008fca0000000000 */
[----:B----4-:R-:W-:-:S13]  /*18dc0*/  ISETP.GE.AND P0, PT, R2, R3, PT ;  /* 0x000000030200720c */ /* 0x010fda0003f06270 */
[----:B------:R-:W-:Y:S05]  /*18dd0*/  @!P0 BRA `(.L_x_9396) ;  /* 0x00000010004c8947 */ /* 0x000fea0003800000 */
[----:B------:R1:W5:Y:S01]  /*18de0*/  LDL.LU R6, [R1] ;  /* 0x0000000001067983 */ /* 0x0003620000300800 */
[----:B--2---:R-:W-:-:S07]  /*18df0*/  IMAD.MOV.U32 R0, RZ, RZ, R22 ;  /* 0x000000ffff007224 */ /* 0x004fce00078e0016 */
.L_x_9420:
[----:B------:R-:W2:Y:S01]  /*18e00*/  LDL R3, [R1+0x14] ;  /* 0x0000140001037983 */ /* 0x000ea20000100800 */
[----:B------:R-:W-:Y:S01]  /*18e10*/  VIADD R22, R0, 0x1 ;  /* 0x0000000100167836 */ /* 0x000fe20000000000 */
[----:B------:R-:W-:Y:S05]  /*18e20*/  YIELD ;  /* 0x0000000000007946 */ /* 0x000fea0003800000 */
[C---:B------:R-:W-:Y:S01]  /*18e30*/  ISETP.NE.AND P0, PT, R22.reuse, 0x2, PT ;  /* 0x000000021600780c */ /* 0x040fe20003f05270 */
[----:B------:R-:W-:Y:S03]  /*18e40*/  BSSY B0, `(.L_x_9397) ;  /* 0x00000a7000007945 */ /* 0x000fe60003800000 */
[----:B------:R-:W-:-:S02]  /*18e50*/  SEL R22, R22, RZ, P0 ;  /* 0x000000ff16167207 */ /* 0x000fc40000000000 */
[----:B--2---:R-:W-:Y:S02]  /*18e60*/  LOP3.LUT P1, RZ, R3, 0x1, RZ, 0xc0, !PT ;  /* 0x0000000103ff7812 */ /* 0x004fe4000782c0ff */
[----:B------:R-:W-:-:S04]  /*18e70*/  SEL R3, RZ, 0x1, P0 ;  /* 0x00000001ff037807 */ /* 0x000fc80000000000 */
[----:B-----5:R-:W-:-:S05]  /*18e80*/  LOP3.LUT R8, R6, R3, RZ, 0x3c, !PT ;  /* 0x0000000306087212 */ /* 0x020fca00078e3cff */
[----:B------:R2:W-:Y:S02]  /*18e90*/  STL [R1], R8 ;  /* 0x0000000801007387 */ /* 0x0005e40000100800 */
[----:B---3--:R-:W-:Y:S05]  /*18ea0*/  @!P1 BRA `(.L_x_9398) ;  /* 0x0000000800809947 */ /* 0x008fea0003800000 */
[----:B------:R-:W-:Y:S01]  /*18eb0*/  ULDC.64 UR4, c[0x0][0x418] ;  /* 0x0001060000047ab9 */ /* 0x000fe20000000a00 */
[----:B------:R-:W-:Y:S01]  /*18ec0*/  IMAD.MOV.U32 R3, RZ, RZ, R2 ;  /* 0x000000ffff037224 */ /* 0x000fe200078e0002 */
[----:B------:R-:W-:-:S04]  /*18ed0*/  ISETP.NE.U32.AND P0, PT, RZ, UR4, PT ;  /* 0x00000004ff007c0c */ /* 0x000fc8000bf05070 */
[----:B------:R-:W-:-:S13]  /*18ee0*/  ISETP.NE.AND.EX P0, PT, RZ, UR5, PT, P0 ;  /* 0x00000005ff007c0c */ /* 0x000fda000bf05300 */
[----:B------:R-:W-:Y:S05]  /*18ef0*/  @!P0 BRA `(.L_x_9399) ;  /* 0x0000000000488947 */ /* 0x000fea0003800000 */
[----:B------:R-:W3:Y:S01]  /*18f00*/  LDL R9, [R1+0x10] ;  /* 0x0000100001097983 */ /* 0x000ee20000100800 */
[----:B0-----:R-:W0:Y:S01]  /*18f10*/  LDC R7, c[0x0][0x43c] ;  /* 0x00010f00ff077b82 */ /* 0x001e220000000800 */
[----:B------:R-:W-:Y:S01]  /*18f20*/  ULDC.64 UR6, c[0x0][0x428] ;  /* 0x00010a0000067ab9 */ /* 0x000fe20000000a00 */
        /* <DEDUP_REMOVED lines=8> */
[----:B------:R-:W-:-:S03]  /*18fb0*/  IMAD.WIDE.U32 R4, R26, UR6, R4 ;  /* 0x000000061a047c25 */ /* 0x000fc6000f8e0004 */
[----:B------:R-:W-:Y:S01]  /*18fc0*/  LEA R18, P0, R4, UR4, 0x2 ;  /* 0x0000000404127c11 */ /* 0x000fe2000f8010ff */
[----:B---3--:R-:W-:-:S04]  /*18fd0*/  IMAD R7, R9, UR6, RZ ;  /* 0x0000000609077c24 */ /* 0x008fc8000f8e02ff */
[----:B------:R-:W-:-:S04]  /*18fe0*/  IMAD R7, R26, UR7, R7 ;  /* 0x000000071a077c24 */ /* 0x000fc8000f8e0207 */
[----:B------:R-:W-:-:S05]  /*18ff0*/  IMAD.IADD R7, R7, 0x1, R5 ;  /* 0x0000000107077824 */ /* 0x000fca00078e0205 */
[----:B------:R-:W-:-:S05]  /*19000*/  LEA.HI.X R19, R4, UR5, R7, 0x2, P0 ;  /* 0x0000000504137c11 */ /* 0x000fca00080f1407 */
[----:B------:R3:W5:Y:S02]  /*19010*/  LDG.E R18, desc[UR40][R18.64] ;  /* 0x0000002812127981 */ /* 0x000764000c1e1900 */
.L_x_9399:
[----:B0-----:R-:W-:Y:S01]  /*19020*/  IMAD R7, R22, 0x8, R17 ;  /* 0x0000000816077824 */ /* 0x001fe200078e0211 */
[----:B------:R-:W-:Y:S01]  /*19030*/  SHF.L.U32 R5, R8, 0x1f, RZ ;  /* 0x0000001f08057819 */ /* 0x000fe200000006ff */
[----:B------:R-:W0:Y:S01]  /*19040*/  S2R R4, SR_TID.X ;  /* 0x0000000000047919 */ /* 0x000e220000002100 */
[----:B------:R-:W-:Y:S02]  /*19050*/  BSSY B1, `(.L_x_9400) ;  /* 0x0000005000017945 */ /* 0x000fe40003800000 */
[----:B------:R-:W4:Y:S01]  /*19060*/  SYNCS.PHASECHK.TRANS64.TRYWAIT P0, [R7+URZ+0x19c80], R5 ;  /* 0x019c8005070075a7 */ /* 0x000f22000800017f */
[----:B0-----:R-:W-:-:S04]  /*19070*/  LOP3.LUT R4, R4, 0x7f, RZ, 0xc0, !PT ;  /* 0x0000007f04047812 */ /* 0x001fc800078ec0ff */
[----:B------:R-:W-:Y:S01]  /*19080*/  ISETP.NE.AND P1, PT, R4, RZ, PT ;  /* 0x000000ff0400720c */ /* 0x000fe20003f25270 */
[----:B----4-:R-:W-:-:S12]  /*19090*/  @!P0 BRA `(.L_x_9401) ;  /* 0x0000003400688947 */ /* 0x010fd80003800000 */
.L_x_9499:
[----:B------:R-:W-:Y:S05]  /*190a0*/  BSYNC B1 ;  /* 0x0000000000017941 */ /* 0x000fea0003800000 */
.L_x_9400:
[----:B------:R-:W-:Y:S04]  /*190b0*/  BSSY B1, `(.L_x_9402) ;  /* 0x0000009000017945 */ /* 0x000fe80003800000 */
[----:B------:R-:W-:Y:S05]  /*190c0*/  @P1 BRA `(.L_x_9403) ;  /* 0x00000000001c1947 */ /* 0x000fea0003800000 */
[----:B------:R-:W2:Y:S02]  /*190d0*/  S2R R4, SR_TID.X ;  /* 0x0000000000047919 */ /* 0x000ea40000002100 */
[----:B--2---:R-:W-:Y:S01]  /*190e0*/  LOP3.LUT R8, R4, 0x1f, RZ, 0xc0, !PT ;  /* 0x0000001f04087812 */ /* 0x004fe200078ec0ff */
[----:B------:R-:W-:-:S03]  /*190f0*/  IMAD.MOV.U32 R4, RZ, RZ, 0x3000 ;  /* 0x00003000ff047424 */ /* 0x000fc600078e00ff */
[----:B------:R-:W-:Y:S01]  /*19100*/  ISETP.NE.AND P0, PT, R8, RZ, PT ;  /* 0x000000ff0800720c */ /* 0x000fe20003f05270 */
[----:B------:R4:W-:-:S12]  /*19110*/  SYNCS.ARRIVE.TRANS64 RZ, [R7+URZ+0x19c70], R4 ;  /* 0x019c700407ff79a7 */ /* 0x0009d8000800003f */
[----:B----4-:R-:W-:Y:S05]  /*19120*/  @!P0 BRA `(.L_x_9403) ;  /* 0x0000000000048947 */ /* 0x010fea0003800000 */
[----:B------:R-:W-:Y:S01]  /*19130*/  BPT.TRAP 0x1 ;  /* 0x000000040000795c */ /* 0x000fe20000300000 */
.L_x_9403:
[----:B------:R-:W-:Y:S05]  /*19140*/  BSYNC B1 ;  /* 0x0000000000017941 */ /* 0x000fea0003800000 */
.L_x_9402:
[----:B--2---:R-:W2:Y:S01]  /*19150*/  LDL R8, [R1+0x18] ;  /* 0x0000180001087983 */ /* 0x004ea20000100800 */
        /* <DEDUP_REMOVED lines=9> */
[----:B--2---:R-:W-:-:S02]  /*191f0*/  IMAD R8, R3, 0x80, R8 ;  /* 0x0000008003087824 */ /* 0x004fc400078e0208 */
[----:B------:R-:W-:-:S09]  /*19200*/  VIADD R3, R7, 0x19c70 ;  /* 0x00019c7007037836 */ /* 0x000fd20000000000 */
.L_x_9404:
        /* <DEDUP_REMOVED lines=16> */
.L_x_9405:
        /* <DEDUP_REMOVED lines=16> */
.L_x_9406:
        /* <DEDUP_REMOVED lines=13> */
.L_x_9500:
[----:B------:R-:W-:Y:S05]  /*194e0*/  BSYNC B1 ;  /* 0x0000000000017941 */ /* 0x000fea0003800000 */
.L_x_9407:
[----:B------:R-:W-:Y:S01]  /*194f0*/  BSSY B1, `(.L_x_9409) ;  /* 0x000000b000017945 */ /* 0x000fe20003800000 */
[----:B------:R-:W-:Y:S02]  /*19500*/  IMAD.MOV.U32 R10, RZ, RZ, 0x0 ;  /* 0x00000000ff0a7424 */ /* 0x000fe400078e00ff */
[----:B------:R-:W-:Y:S01]  /*19510*/  IMAD.MOV.U32 R11, RZ, RZ, 0x14f00000 ;  /* 0x14f00000ff0b7424 */ /* 0x000fe200078e00ff */
[----:B------:R-:W-:Y:S06]  /*19520*/  @P1 BRA `(.L_x_9410) ;  /* 0x00000000001c1947 */ /* 0x000fec0003800000 */
[----:B------:R-:W4:Y:S02]  /*19530*/  S2R R3, SR_TID.X ;  /* 0x0000000000037919 */ /* 0x000f240000002100 */
[----:B----4-:R-:W-:Y:S01]  /*19540*/  LOP3.LUT R9, R3, 0x1f, RZ, 0xc0, !PT ;  /* 0x0000001f03097812 */ /* 0x010fe200078ec0ff */
[----:B------:R-:W-:-:S03]  /*19550*/  IMAD.MOV.U32 R3, RZ, RZ, 0x3000 ;  /* 0x00003000ff037424 */ /* 0x000fc600078e00ff */
[----:B------:R-:W-:Y:S01]  /*19560*/  ISETP.NE.AND P0, PT, R9, RZ, PT ;  /* 0x000000ff0900720c */ /* 0x000fe20003f05270 */
[----:B------:R4:W-:-:S12]  /*19570*/  SYNCS.ARRIVE.TRANS64 RZ, [R7+URZ+0x19c30], R3 ;  /* 0x019c300307ff79a7 */ /* 0x0009d8000800003f */
[----:B----4-:R-:W-:Y:S05]  /*19580*/  @!P0 BRA `(.L_x_9410) ;  /* 0x0000000000048947 */ /* 0x010fea0003800000 */
[----:B------:R-:W-:Y:S01]  /*19590*/  BPT.TRAP 0x1 ;  /* 0x000000040000795c */ /* 0x000fe20000300000 */
.L_x_9410:
[----:B------:R-:W-:Y:S05]  /*195a0*/  BSYNC B1 ;  /* 0x0000000000017941 */ /* 0x000fea0003800000 */
.L_x_9409:
[----:B------:R-:W-:Y:S01]  /*195b0*/  R2UR UR10, R14 ;  /* 0x000000000e0a72ca */ /* 0x000fe200000e0000 */
[----:B------:R-:W-:Y:S01]  /*195c0*/  UIADD3 UR4, UP0, UR38, 0x370, URZ ;  /* 0x0000037026047890 */ /* 0x000fe2000ff1e03f */
[----:B------:R-:W-:Y:S01]  /*195d0*/  R2UR UR6, R10 ;  /* 0x000000000a0672ca */ /* 0x000fe200000e0000 */
[----:B0-2---:R-:W-:Y:S01]  /*195e0*/  VIADD R7, R7, 0x19c30 ;  /* 0x00019c3007077836 */ /* 0x005fe20000000000 */
[----:B------:R-:W-:Y:S01]  /*195f0*/  R2UR UR7, R11 ;  /* 0x000000000b0772ca */ /* 0x000fe200000e0000 */
[----:B------:R-:W-:Y:S01]  /*19600*/  UIADD3.X UR5, URZ, UR39, URZ, UP0, !UPT ;  /* 0x000000273f057290 */ /* 0x000fe200087fe43f */
[----:B------:R-:W-:Y:S02]  /*19610*/  PLOP3.LUT P0, PT, PT, PT, PT, 0x80, 0x0 ;  /* 0x000000000000781c */ /* 0x000fe40003f0f070 */
[----:B------:R-:W-:-:S11]  /*19620*/  IADD3 R3, R4, 0x13800, RZ ;  /* 0x0001380004037810 */ /* 0x000fd60007ffe0ff */
.L_x_9411:
        /* <DEDUP_REMOVED lines=15> */
.L_x_9412:
        /* <DEDUP_REMOVED lines=15> */
.L_x_9413:
        /* <DEDUP_REMOVED lines=9> */
[----:B----4-:R-:W-:Y:S05]  /*198a0*/  @P0 BRA.U.ANY `(.L_x_9413) ;  /* 0xfffffffd00d80947 */ /* 0x010fea000393ffff */
.L_x_9398:
[----:B------:R-:W-:Y:S05]  /*198b0*/  BSYNC B0 ;  /* 0x0000000000007941 */ /* 0x000fea0003800000 */
.L_x_9397:
[----:B------:R-:W4:Y:S02]  /*198c0*/  LDL R3, [R1+0x54] ;  /* 0x0000540001037983 */ /* 0x000f240000100800 */
[----:B----4-:R-:W-:-:S13]  /*198d0*/  ISETP.NE.AND P0, PT, R3, 0x3, PT ;  /* 0x000000030300780c */ /* 0x010fda0003f05270 */
[----:B------:R-:W-:Y:S05]  /*198e0*/  @!P0 BRA `(.L_x_9414) ;  /* 0x0000000000048947 */ /* 0x000fea0003800000 */
[----:B------:R-:W-:Y:S01]  /*198f0*/  BPT.TRAP 0x1 ;  /* 0x000000040000795c */ /* 0x000fe20000300000 */
.L_x_9414:
[----:B------:R-:W4:Y:S01]  /*19900*/  LDL R5, [R1+0x34] ;  /* 0x0000340001057983 */ /* 0x000f220000100800 */
[----:B0-----:R-:W-:Y:S01]  /*19910*/  LOP3.LUT R4, R6, 0x1, RZ, 0x3c, !PT ;  /* 0x0000000106047812 */ /* 0x001fe200078e3cff */
[----:B------:R-:W-:Y:S01]  /*19920*/  IMAD R3, R0, 0x8, R17 ;  /* 0x0000000800037824 */ /* 0x000fe200078e0211 */
[----:B------:R-:W-:Y:S02]  /*19930*/  BSSY B0, `(.L_x_9415) ;  /* 0x0000005000007945 */ /* 0x000fe40003800000 */
[----:B------:R-:W-:-:S04]  /*19940*/  SHF.L.U32 R4, R4, 0x1f, RZ ;  /* 0x0000001f04047819 */ /* 0x000fc800000006ff */
[----:B------:R-:W0:Y:S01]  /*19950*/  SYNCS.PHASECHK.TRANS64.TRYWAIT P0, [R3+URZ+0x19c70], R4 ;  /* 0x019c7004030075a7 */ /* 0x000e22000800017f */
[----:B----4-:R-:W-:Y:S01]  /*19960*/  ISETP.NE.AND P1, PT, R5, 0x3, PT ;  /* 0x000000030500780c */ /* 0x010fe20003f25270 */
[----:B0-----:R-:W-:-:S12]  /*19970*/  @!P0 BRA `(.L_x_9416) ;  /* 0x0000002c00588947 */ /* 0x001fd80003800000 */
.L_x_9501:
[----:B------:R-:W-:Y:S05]  /*19980*/  BSYNC B0 ;  /* 0x0000000000007941 */ /* 0x000fea0003800000 */
.L_x_9415:
[----:B------:R-:W-:Y:S05]  /*19990*/  @!P1 BRA `(.L_x_9417) ;  /* 0x0000000000049947 */ /* 0x000fea0003800000 */
[----:B------:R-:W-:Y:S01]  /*199a0*/  BPT.TRAP 0x1 ;  /* 0x000000040000795c */ /* 0x000fe20000300000 */
.L_x_9417:
[----:B0-----:R-:W-:Y:S01]  /*199b0*/  SHF.L.U32 R4, R6, 0x1f, RZ ;  /* 0x0000001f06047819 */ /* 0x001fe200000006ff */
[----:B------:R-:W-:-:S03]  /*199c0*/  IMAD R0, R0, 0x3000, RZ ;  /* 0x0000300000007824 */ /* 0x000fc600078e02ff */
[----:B------:R-:W0:Y:S02]  /*199d0*/  SYNCS.PHASECHK.TRANS64.TRYWAIT P0, [R3+URZ+0x19c60], R4 ;  /* 0x019c6004030075a7 */ /* 0x000e24000800017f */
[----:B0-----:R-:W-:Y:S05]  /*199e0*/  @!P0 BRA `(.L_x_9418) ;  /* 0x0000002c00508947 */ /* 0x001fea0003800000 */
.L_x_9502:
[----:B------:R-:W4:Y:S04]  /*199f0*/  LDL R13, [R1+0x4] ;  /* 0x00000400010d7983 */ /* 0x000f280000100800 */
[----:B------:R-:W5:Y:S01]  /*19a00*/  LDL R12, [R1+0x1c] ;  /* 0x00001c00010c7983 */ /* 0x000f620000100800 */
[----:B0-----:R-:W-:Y:S01]  /*19a10*/  LOP3.LUT R4, R0, R28, RZ, 0xfc, !PT ;  /* 0x0000001c00047212 */ /* 0x001fe200078efcff */
[----:B------:R-:W-:Y:S05]  /*19a20*/  WARPSYNC.ALL ;  /* 0x0000000000007948 */ /* 0x000fea0003800000 */
[----:B------:R-:W-:-:S06]  /*19a30*/  IMAD.IADD R4, R17, 0x1, R4 ;  /* 0x0000000111047824 */ /* 0x000fcc00078e0204 */
[----:B------:R-:W2:Y:S02]  /*19a40*/  LDSM.16.MT88.4 R4, [R4+0x9000] ;  /* 0x009000000404783b */ /* 0x000ea40000004200 */
[C-C-:B--2---:R-:W-:Y:S02]  /*19a50*/  PRMT R8, R4.reuse, 0x6420, R5.reuse ;  /* 0x0000642004087816 */ /* 0x144fe40000000005 */
[----:B------:R-:W-:Y:S02]  /*19a60*/  PRMT R9, R4, 0x7531, R5 ;  /* 0x0000753104097816 */ /* 0x000fe40000000005 */
[C-C-:B------:R-:W-:Y:S02]  /*19a70*/  PRMT R10, R6.reuse, 0x6420, R7.reuse ;  /* 0x00006420060a7816 */ /* 0x140fe40000000007 */
[----:B------:R-:W-:Y:S02]  /*19a80*/  PRMT R11, R6, 0x7531, R7 ;  /* 0x00007531060b7816 */ /* 0x000fe40000000007 */
[----:B----4-:R-:W-:-:S02]  /*19a90*/  LOP3.LUT R4, R0, R13, RZ, 0xfc, !PT ;  /* 0x0000000d00047212 */ /* 0x010fc400078efcff */
[----:B-----5:R-:W-:-:S03]  /*19aa0*/  IADD3 R12, R23, R12, R0 ;  /* 0x0000000c170c7210 */ /* 0x020fc60007ffe000 */
        /* <DEDUP_REMOVED lines=23> */
[----:B------:R-:W-:-:S04]  /*19c20*/  LOP3.LUT R13, R28, 0x1800, RZ, 0xfc, !PT ;  /* 0x000018001c0d7812 */ /* 0x000fc800078efcff */
[----:B------:R0:W-:Y:S02]  /*19c30*/  STSM.16.M88.4 [R4], R8 ;  /* 0x0000000804007844 */ /* 0x0001e40000000200 */
[----:B0-----:R-:W-:-:S05]  /*19c40*/  LOP3.LUT R4, R0, 0x800, R28, 0xfe, !PT ;  /* 0x0000080000047812 */ /* 0x001fca00078efe1c */
[----:B------:R-:W-:-:S06]  /*19c50*/  IMAD.IADD R4, R17, 0x1, R4 ;  /* 0x0000000111047824 */ /* 0x000fcc00078e0204 */
[----:B------:R-:W0:Y:S02]  /*19c60*/  LDSM.16.MT88.4 R4, [R4+0x9000] ;  /* 0x009000000404783b */ /* 0x000e240000004200 */
[C-C-:B0-----:R-:W-:Y:S02]  /*19c70*/  PRMT R8, R4.reuse, 0x6420, R5.reuse ;  /* 0x0000642004087816 */ /* 0x141fe40000000005 */
[----:B------:R-:W-:Y:S02]  /*19c80*/  PRMT R9, R4, 0x7531, R5 ;  /* 0x0000753104097816 */ /* 0x000fe40000000005 */
[C-C-:B------:R-:W-:Y:S02]  /*19c90*/  PRMT R10, R6.reuse, 0x6420, R7.reuse ;  /* 0x00006420060a7816 */ /* 0x140fe40000000007 */
[----:B------:R-:W-:Y:S02]  /*19ca0*/  PRMT R11, R6, 0x7531, R7 ;  /* 0x00007531060b7816 */ /* 0x000fe40000000007 */
[----:B------:R-:W-:-:S02]  /*19cb0*/  IADD3 R4, R17, R13, R0 ;  /* 0x0000000d11047210 */ /* 0x000fc40007ffe000 */
[----:B------:R-:W-:Y:S01]  /*19cc0*/  LOP3.LUT R13, R28, 0x2800, RZ, 0xfc, !PT ;  /* 0x000028001c0d7812 */ /* 0x000fe200078efcff */
        /* <DEDUP_REMOVED lines=22> */
.L_x_9419:
[----:B------:R-:W4:Y:S01]  /*19e30*/  S2R R0, SR_TID.X ;  /* 0x0000000000007919 */ /* 0x000f220000002100 */
[----:B--2---:R2:W-:Y:S01]  /*19e40*/  SYNCS.ARRIVE.TRANS64.A1T0 RZ, [R3+URZ+0x19c50], RZ ;  /* 0x019c50ff03ff79a7 */ /* 0x0045e2000810003f */
[----:B------:R0:W5:Y:S01]  /*19e50*/  LDL R6, [R1] ;  /* 0x0000000001067983 */ /* 0x0001620000100800 */
[----:B----4-:R-:W-:-:S03]  /*19e60*/  LOP3.LUT R4, R0, 0x7f, RZ, 0xc0, !PT ;  /* 0x0000007f00047812 */ /* 0x010fc600078ec0ff */
[----:B------:R-:W4:Y:S01]  /*19e70*/  LDL R0, [R1+0xc] ;  /* 0x00000c0001007983 */ /* 0x000f220000100800 */
[----:B------:R-:W-:Y:S01]  /*19e80*/  BAR.SYNC.DEFER_BLOCKING 0x2, 0x80 ;  /* 0x0082000000007b1d */ /* 0x000fe20000010000 */
[----:B------:R-:W-:-:S13]  /*19e90*/  ISETP.NE.AND P0, PT, R4, RZ, PT ;  /* 0x000000ff0400720c */ /* 0x000fda0003f05270 */
[----:B--2---:R-:W-:-:S05]  /*19ea0*/  @!P0 VIADD R3, R3, 0x19c80 ;  /* 0x00019c8003038836 */ /* 0x004fca0000000000 */
[----:B------:R-:W-:-:S04]  /*19eb0*/  @!P0 PRMT R3, RZ, 0x654, R3 ;  /* 0x00000654ff038816 */ /* 0x000fc80000000003 */
[----:B------:R0:W-:Y:S01]  /*19ec0*/  @!P0 SYNCS.ARRIVE.TRANS64.RED.A1T0 RZ, [R3+URZ], RZ ;  /* 0x000000ff03ff89a7 */ /* 0x0001e2000810043f */
[C---:B----4-:R-:W-:Y:S01]  /*19ed0*/  ISETP.GT.AND P0, PT, R2.reuse, R0, PT ;  /* 0x000000000200720c */ /* 0x050fe20003f04270 */
[----:B------:R-:W-:Y:S02]  /*19ee0*/  VIADD R2, R2, 0xffffffff ;  /* 0xffffffff02027836 */ /* 0x000fe40000000000 */
[----:B------:R-:W-:-:S10]  /*19ef0*/  IMAD.MOV.U32 R0, RZ, RZ, R22 ;  /* 0x000000ffff007224 */ /* 0x000fd400078e0016 */
[----:B0-----:R-:W-:Y:S05]  /*19f00*/  @P0 BRA `(.L_x_9420) ;  /* 0xffffffec00bc0947 */ /* 0x001fea000383ffff */
.L_x_9396:
[----:B------:R-:W0:Y:S02]  /*19f10*/  S2R R3, SR_TID.X ;  /* 0x0000000000037919 */ /* 0x000e240000002100 */
[----:B0-----:R-:W-:Y:S02]  /*19f20*/  LOP3.LUT R4, R3, 0x7f, RZ, 0xc0, !PT ;  /* 0x0000007f03047812 */ /* 0x001fe400078ec0ff */
[----:B------:R-:W4:Y:S01]  /*19f30*/  LDL R3, [R1+0x54] ;  /* 0x0000540001037983 */ /* 0x000f220000100800 */
[----:B------:R-:W-:Y:S01]  /*19f40*/  BSSY B0, `(.L_x_9421) ;  /* 0x0000010000007945 */ /* 0x000fe20003800000 */
[----:B------:R-:W-:Y:S02]  /*19f50*/  ISETP.NE.AND P0, PT, R4, RZ, PT ;  /* 0x000000ff0400720c */ /* 0x000fe40003f05270 */
[----:B----4-:R-:W-:-:S11]  /*19f60*/  ISETP.NE.AND P2, PT, R3, 0x3, PT ;  /* 0x000000030300780c */ /* 0x010fd60003f45270 */
[----:B------:R-:W-:Y:S05]  /*19f70*/  @P0 BRA `(.L_x_9422) ;  /* 0x0000000000300947 */ /* 0x000fea0003800000 */
[----:B------:R-:W0:Y:S01]  /*19f80*/  S2R R3, SR_LANEID ;  /* 0x0000000000037919 */ /* 0x000e220000000000 */
[----:B------:R-:W-:Y:S02]  /*19f90*/  VOTEU.ANY UR4, UPT, PT ;  /* 0x0000000000047886 */ /* 0x000fe400038e0100 */
[----:B--2---:R-:W0:Y:S08]  /*19fa0*/  FLO.U32 R0, UR4 ;  /* 0x0000000400007d00 */ /* 0x004e3000080e0000 */
[----:B------:R-:W2:Y:S01]  /*19fb0*/  POPC R4, UR4 ;  /* 0x0000000400047d09 */ /* 0x000ea20008000000 */
[----:B0-----:R-:W-:-:S02]  /*19fc0*/  ISETP.EQ.U32.AND P1, PT, R0, R3, PT ;  /* 0x000000030000720c */ /* 0x001fc40003f22070 */
[----:B------:R-:W2:Y:S11]  /*19fd0*/  LDC.64 R2, c[0x0][0xc60] ;  /* 0x00031800ff027b82 */ /* 0x000eb60000000a00 */
[----:B--2---:R-:W2:Y:S01]  /*19fe0*/  @P1 ATOMG.E.ADD.STRONG.GPU PT, R3, desc[UR40][R2.64], R4 ;  /* 0x00000004020319a8 */ /* 0x004ea200081ee1e8 */
[----:B------:R-:W0:Y:S02]  /*19ff0*/  S2R R5, SR_LTMASK ;  /* 0x0000000000057919 */ /* 0x000e240000003900 */
[----:B0-----:R-:W-:-:S06]  /*1a000*/  LOP3.LUT R5, R5, UR4, RZ, 0xc0, !PT ;  /* 0x0000000405057c12 */ /* 0x001fcc000f8ec0ff */
[----:B------:R-:W0:Y:S01]  /*1a010*/  POPC R5, R5 ;  /* 0x0000000500057309 */ /* 0x000e220000000000 */
[----:B--2---:R-:W0:Y:S02]  /*1a020*/  SHFL.IDX PT, R0, R3, R0, 0x1f ;  /* 0x00001f0003007589 */ /* 0x004e2400000e0000 */
[----:B0-----:R-:W-:-:S07]  /*1a030*/  IADD3 R24, R0, UR36, R5 ;  /* 0x0000002400187c10 */ /* 0x001fce000fffe005 */
.L_x_9422:
[----:B------:R-:W-:Y:S05]  /*1a040*/  BSYNC B0 ;  /* 0x0000000000007941 */ /* 0x000fea0003800000 */
.L_x_9421:
[----:B------:R-:W-:Y:S05]  /*1a050*/  @!P2 BRA `(.L_x_9423) ;  /* 0x000000000004a947 */ /* 0x000fea0003800000 */
[----:B------:R-:W-:Y:S01]  /*1a060*/  BPT.TRAP 0x1 ;  /* 0x000000040000795c */ /* 0x000fe20000300000 */
.L_x_9423:
[----:B--2---:R-:W2:Y:S04]  /*1a070*/  LDL R0, [R1] ;  /* 0x0000000001007983 */ /* 0x004ea80000100800 */
[----:B------:R-:W4:Y:S01]  /*1a080*/  LDL R2, [R1+0x34] ;  /* 0x0000340001027983 */ /* 0x000f220000100800 */
[----:B------:R-:W-:Y:S01]  /*1a090*/  BSSY B0, `(.L_x_9424) ;  /* 0x0000007000007945 */ /* 0x000fe20003800000 */
[----:B--2---:R-:W-:Y:S01]  /*1a0a0*/  LOP3.LUT R3, R0, 0x1, RZ, 0x3c, !PT ;  /* 0x0000000100037812 */ /* 0x004fe200078e3cff */
[----:B------:R-:W-:-:S03]  /*1a0b0*/  IMAD R0, R22, 0x8, R17 ;  /* 0x0000000816007824 */ /* 0x000fc600078e0211 */
[----:B------:R-:W-:Y:S02]  /*1a0c0*/  SHF.L.U32 R3, R3, 0x1f, RZ ;  /* 0x0000001f03037819 */ /* 0x000fe400000006ff */
[----:B----4-:R-:W-:Y:S02]  /*1a0d0*/  ISETP.NE.AND P2, PT, R2, 0x3, PT ;  /* 0x000000030200780c */ /* 0x010fe40003f45270 */
[----:B------:R-:W0:Y:S02]  /*1a0e0*/  SYNCS.PHASECHK.TRANS64.TRYWAIT P1, [R0+URZ+0x19c70], R3 ;  /* 0x019c7003000075a7 */ /* 0x000e24000802017f */
[----:B0-----:R-:W-:Y:S09]  /*1a0f0*/  @!P1 BRA `(.L_x_9425) ;  /* 0x0000002400a09947 */ /* 0x001ff20003800000 */
.L_x_9503:
[----:B------:R-:W-:Y:S05]  /*1a100*/  BSYNC B0 ;  /* 0x0000000000007941 */ /* 0x000fea0003800000 */
.L_x_9424:
[----:B------:R-:W-:Y:S05]  /*1a110*/  @!P2 BRA `(.L_x_9426) ;  /* 0x000000000004a947 */ /* 0x000fea0003800000 */
[----:B------:R-:W-:Y:S01]  /*1a120*/  BPT.TRAP 0x1 ;  /* 0x000000040000795c */ /* 0x000fe20000300000 */
.L_x_9426:
[----:B------:R-:W0:Y:S02]  /*1a130*/  LDL R2, [R1] ;  /* 0x0000000001027983 */ /* 0x000e240000100800 */
[----:B0-----:R-:W-:-:S04]  /*1a140*/  SHF.L.U32 R3, R2, 0x1f, RZ ;  /* 0x0000001f02037819 */ /* 0x001fc800000006ff */
[----:B------:R-:W0:Y:S02]  /*1a150*/  SYNCS.PHASECHK.TRANS64.TRYWAIT P1, [R0+URZ+0x19c60], R3 ;  /* 0x019c6003000075a7 */ /* 0x000e24000802017f */
[----:B0-----:R-:W-:Y:S05]  /*1a160*/  @!P1 BRA `(.L_x_9427) ;  /* 0x0000002400989947 */ /* 0x001fea0003800000 */
.L_x_9504:
[----:B------:R-:W2:Y:S04]  /*1a170*/  LDL R12, [R1+0x4] ;  /* 0x00000400010c7983 */ /* 0x000ea80000100800 */
[----:B------:R-:W4:Y:S01]  /*1a180*/  LDL R13, [R1+0x1c] ;  /* 0x00001c00010d7983 */ /* 0x000f220000100800 */
[----:B------:R-:W-:Y:S01]  /*1a190*/  IMAD R2, R22, 0x3000, RZ ;  /* 0x0000300016027824 */ /* 0x000fe200078e02ff */
[----:B------:R-:W-:Y:S05]  /*1a1a0*/  WARPSYNC.ALL ;  /* 0x0000000000007948 */ /* 0x000fea0003800000 */
[----:B0-----:R-:W-:-:S05]  /*1a1b0*/  LOP3.LUT R3, R2, R28, RZ, 0xfc, !PT ;  /* 0x0000001c02037212 */ /* 0x001fca00078efcff */
[----:B------:R-:W-:-:S05]  /*1a1c0*/  IMAD.IADD R3, R17, 0x1, R3 ;  /* 0x0000000111037824 */ /* 0x000fca00078e0203 */
[----:B-----5:R-:W0:Y:S02]  /*1a1d0*/  LDSM.16.MT88.4 R4, [R3+0x9000] ;  /* 0x009000000304783b */ /* 0x020e240000004200 */
[C-C-:B0-----:R-:W-:Y:S02]  /*1a1e0*/  PRMT R8, R4.reuse, 0x6420, R5.reuse ;  /* 0x0000642004087816 */ /* 0x141fe40000000005 */
[----:B------:R-:W-:Y:S02]  /*1a1f0*/  PRMT R9, R4, 0x7531, R5 ;  /* 0x0000753104097816 */ /* 0x000fe40000000005 */
[C-C-:B------:R-:W-:Y:S02]  /*1a200*/  PRMT R10, R6.reuse, 0x6420, R7.reuse ;  /* 0x00006420060a7816 */ /* 0x140fe40000000007 */
[----:B------:R-:W-:Y:S02]  /*1a210*/  PRMT R11, R6, 0x7531, R7 ;  /* 0x00007531060b7816 */ /* 0x000fe40000000007 */
[----:B--2---:R-:W-:-:S05]  /*1a220*/  LOP3.LUT R3, R2, R12, RZ, 0xfc, !PT ;  /* 0x0000000c02037212 */ /* 0x004fca00078efcff */
[----:B------:R-:W-:-:S05]  /*1a230*/  IMAD.IADD R3, R23, 0x1, R3 ;  /* 0x0000000117037824 */ /* 0x000fca00078e0203 */
        /* <DEDUP_REMOVED lines=12> */
[----:B0-----:R-:W-:-:S05]  /*1a300*/  VIADD R3, R2, 0x2000 ;  /* 0x0000200002037836 */ /* 0x001fca0000000000 */
[C---:B------:R-:W-:Y:S02]  /*1a310*/  LOP3.LUT R4, R3.reuse, R28, RZ, 0xfc, !PT ;  /* 0x0000001c03047212 */ /* 0x040fe400078efcff */
[----:B------:R-:W-:Y:S02]  /*1a320*/  LOP3.LUT R3, R3, R12, RZ, 0xfc, !PT ;  /* 0x0000000c03037212 */ /* 0x000fe400078efcff */
[----:B------:R-:W-:Y:S01]  /*1a330*/  LOP3.LUT R12, R28, 0x1800, RZ, 0xfc, !PT ;  /* 0x000018001c0c7812 */ /* 0x000fe200078efcff */
[----:B------:R-:W-:Y:S02]  /*1a340*/  IMAD.IADD R4, R17, 0x1, R4 ;  /* 0x0000000111047824 */ /* 0x000fe400078e0204 */
[C---:B------:R-:W-:Y:S01]  /*1a350*/  IMAD.IADD R3, R23.reuse, 0x1, R3 ;  /* 0x0000000117037824 */ /* 0x040fe200078e0203 */
[----:B----4-:R-:W-:-:S03]  /*1a360*/  IADD3 R23, R23, R13, R2 ;  /* 0x0000000d17177210 */ /* 0x010fc60007ffe002 */
[----:B------:R-:W0:Y:S02]  /*1a370*/  LDSM.16.MT88.4 R4, [R4+0x9000] ;  /* 0x009000000404783b */ /* 0x000e240000004200 */
[C-C-:B0-----:R-:W-:Y:S02]  /*1a380*/  PRMT R8, R4.reuse, 0x6420, R5.reuse ;  /* 0x0000642004087816 */ /* 0x141fe40000000005 */
[----:B------:R-:W-:Y:S02]  /*1a390*/  PRMT R9, R4, 0x7531, R5 ;  /* 0x0000753104097816 */ /* 0x000fe40000000005 */
[C-C-:B------:R-:W-:Y:S02]  /*1a3a0*/  PRMT R10, R6.reuse, 0x6420, R7.reuse ;  /* 0x00006420060a7816 */ /* 0x140fe40000000007 */
[----:B------:R-:W-:-:S05]  /*1a3b0*/  PRMT R11, R6, 0x7531, R7 ;  /* 0x00007531060b7816 */ /* 0x000fca0000000007 */
[----:B------:R0:W-:Y:S02]  /*1a3c0*/  STSM.16.M88.4 [R3], R8 ;  /* 0x0000000803007844 */ /* 0x0001e40000000200 */
[----:B0-----:R-:W-:-:S05]  /*1a3d0*/  LOP3.LUT R3, R2, 0x800, R28, 0xfe, !PT ;  /* 0x0000080002037812 */ /* 0x001fca00078efe1c */
[----:B------:R-:W-:-:S05]  /*1a3e0*/  IMAD.IADD R3, R17, 0x1, R3 ;  /* 0x0000000111037824 */ /* 0x000fca00078e0203 */
        /* <DEDUP_REMOVED lines=29> */
.L_x_9428:
[----:B------:R-:W4:Y:S01]  /*1a5c0*/  LDL.LU R2, [R1] ;  /* 0x0000000001027983 */ /* 0x000f220000300800 */
[----:B--2---:R2:W-:Y:S01]  /*1a5d0*/  SYNCS.ARRIVE.TRANS64.A1T0 RZ, [R0+URZ+0x19c50], RZ ;  /* 0x019c50ff00ff79a7 */ /* 0x0045e2000810003f */
[----:B------:R-:W-:Y:S01]  /*1a5e0*/  VIADD R22, R22, 0x1 ;  /* 0x0000000116167836 */ /* 0x000fe20000000000 */
[----:B--2---:R-:W-:-:S04]  /*1a5f0*/  @!P0 IADD3 R0, R0, 0x19c80, RZ ;  /* 0x00019c8000008810 */ /* 0x004fc80007ffe0ff */
[----:B------:R-:W-:Y:S01]  /*1a600*/  @!P0 PRMT R0, RZ, 0x654, R0 ;  /* 0x00000654ff008816 */ /* 0x000fe20000000000 */
[----:B------:R-:W-:Y:S06]  /*1a610*/  BAR.SYNC.DEFER_BLOCKING 0x2, 0x80 ;  /* 0x0082000000007b1d */ /* 0x000fec0000010000 */
[----:B------:R2:W-:Y:S01]  /*1a620*/  @!P0 SYNCS.ARRIVE.TRANS64.RED.A1T0 RZ, [R0+URZ], RZ ;  /* 0x000000ff00ff89a7 */ /* 0x0005e2000810043f */
[----:B------:R-:W-:-:S04]  /*1a630*/  ISETP.NE.AND P0, PT, R22, 0x2, PT ;  /* 0x000000021600780c */ /* 0x000fc80003f05270 */
[----:B------:R-:W-:Y:S02]  /*1a640*/  SEL R22, R22, RZ, P0 ;  /* 0x000000ff16167207 */ /* 0x000fe40000000000 */
[----:B--2---:R-:W-:-:S04]  /*1a650*/  SEL R0, RZ, 0x1, P0 ;  /* 0x00000001ff007807 */ /* 0x004fc80000000000 */
[----:B----4-:R-:W-:-:S05]  /*1a660*/  LOP3.LUT R2, R2, R0, RZ, 0x3c, !PT ;  /* 0x0000000002027212 */ /* 0x010fca00078e3cff */
[----:B------:R2:W-:Y:S02]  /*1a670*/  STL [R1], R2 ;  /* 0x0000000201007387 */ /* 0x0005e40000100800 */
.L_x_9371:
[----:B------:R-:W4:Y:S02]  /*1a680*/  LDL R0, [R1+0x14] ;  /* 0x0000140001007983 */ /* 0x000f240000100800 */
[----:B----4-:R-:W-:-:S13]  /*1a690*/  LOP3.LUT P0, RZ, R0, 0x2, RZ, 0xc0, !PT ;  /* 0x0000000200ff7812 */ /* 0x010fda000780c0ff */
[----:B------:R-:W-:Y:S05]  /*1a6a0*/  @!P0 BRA `(.L_x_9429) ;  /* 0x0000000000248947 */ /* 0x000fea0003800000 */
[----:B------:R-:W-:Y:S05]  /*1a6b0*/  WARPSYNC.ALL ;  /* 0x0000000000007948 */ /* 0x000fea0003800000 */
[----:B------:R-:W4:Y:S08]  /*1a6c0*/  S2UR UR5, SR_CgaCtaId ;  /* 0x00000000000579c3 */ /* 0x000f300000008800 */
[----:B------:R-:W-:Y:S06]  /*1a6d0*/  BAR.SYNC.DEFER_BLOCKING 0x5, 0x200 ;  /* 0x0148000000007b1d */ /* 0x000fec0000010000 */
[----:B------:R-:W-:-:S02]  /*1a6e0*/  UMOV UR4, 0x400 ;  /* 0x0000040000047882 */ /* 0x000fc40000000000 */
[----:B----4-:R-:W-:-:S06]  /*1a6f0*/  ULEA UR4, UR5, UR4, 0x18 ;  /* 0x0000000405047291 */ /* 0x010fcc000f8ec03f */
[----:B------:R-:W-:-:S05]  /*1a700*/  IMAD.U32 R17, RZ, RZ, UR4 ;  /* 0x00000004ff117e24 */ /* 0x000fca000f8e00ff */
[----:B------:R4:W0:Y:S01]  /*1a710*/  LDS.128 R24, [R17+0x19cd0] ;  /* 0x019cd00011187984 */ /* 0x0008220000000c00 */
[----:B------:R-:W-:Y:S06]  /*1a720*/  BAR.ARV 0x4, 0x200 ;  /* 0x0108000000007b1d */ /* 0x000fec0000002000 */
[----:B------:R-:W-:Y:S05]  /*1a730*/  BRA `(.L_x_9430) ;  /* 0x0000000800d47947 */ /* 0x000fea0003800000 */
.L_x_9429:
[----:B------:R-:W0:Y:S01]  /*1a740*/  S2R R0, SR_TID.X ;  /* 0x0000000000007919 */ /* 0x000e220000002100 */
[----:B------:R-:W-:Y:S01]  /*1a750*/  UMOV UR4, 0xffffffff ;  /* 0xffffffff00047882 */ /* 0x000fe20000000000 */
[----:B0-----:R-:W-:-:S04]  /*1a760*/  LOP3.LUT R9, R0, 0x1f, RZ, 0xc0, !PT ;  /* 0x0000001f00097812 */ /* 0x001fc800078ec0ff */
[----:B------:R-:W-:Y:S01]  /*1a770*/  ISETP.NE.AND P0, PT, R9, 0x1f, PT ;  /* 0x0000001f0900780c */ /* 0x000fe20003f05270 */
[----:B------:R-:W-:-:S12]  /*1a780*/  BRA.DIV UR4, `(.L_x_9431) ;  /* 0x0000002204247947 */ /* 0x000fd8000b800000 */
[----:B------:R-:W-:Y:S01]  /*1a790*/  IMAD.IADD R0, R27, 0x1, R9 ;  /* 0x000000011b007824 */ /* 0x000fe200078e0209 */
[----:B------:R-:W-:-:S04]  /*1a7a0*/  ULDC UR4, c[0x0][0xc3c] ;  /* 0x00030f0000047ab9 */ /* 0x000fc80000000800 */
[----:B------:R-:W-:-:S13]  /*1a7b0*/  ISETP.GE.OR P1, PT, R0, UR4, !P0 ;  /* 0x0000000400007c0c */ /* 0x000fda000c726670 */
[----:B--2---:R-:W0:Y:S08]  /*1a7c0*/  @!P1 LDC.64 R2, c[0x0][0xc80] ;  /* 0x00032000ff029b82 */ /* 0x004e300000000a00 */
[----:B------:R-:W2:Y:S01]  /*1a7d0*/  @!P1 LDC.64 R4, c[0x0][0xc78] ;  /* 0x00031e00ff049b82 */ /* 0x000ea20000000a00 */
[----:B0-----:R-:W-:-:S05]  /*1a7e0*/  @!P1 IMAD.WIDE R2, R0, 0x4, R2 ;  /* 0x0000000400029825 */ /* 0x001fca00078e0202 */
[----:B------:R2:W4:Y:S02]  /*1a7f0*/  @!P1 LDG.E R7, desc[UR40][R2.64] ;  /* 0x0000002802079981 */ /* 0x000524000c1e1900 */
[----:B--2---:R-:W-:-:S06]  /*1a800*/  @!P1 IMAD.WIDE R2, R0, 0x4, R4 ;  /* 0x0000000400029825 */ /* 0x004fcc00078e0204 */
[----:B------:R-:W2:Y:S01]  /*1a810*/  @!P1 LDG.E R2, desc[UR40][R2.64] ;  /* 0x0000002802029981 */ /* 0x000ea2000c1e1900 */
[----:B------:R-:W-:Y:S01]  /*1a820*/  IMAD.MOV.U32 R5, RZ, RZ, RZ ;  /* 0x000000ffff057224 */ /* 0x000fe200078e00ff */
[C---:B------:R-:W-:Y:S02]  /*1a830*/  ISETP.GE.U32.AND P2, PT, R9.reuse, 0x2, PT ;  /* 0x000000020900780c */ /* 0x040fe40003f46070 */
[C---:B------:R-:W-:Y:S01]  /*1a840*/  ISETP.GE.U32.AND P3, PT, R9.reuse, 0x4, PT ;  /* 0x000000040900780c */ /* 0x040fe20003f66070 */
[----:B------:R-:W-:Y:S01]  /*1a850*/  SHFL.IDX PT, R0, R24, RZ, 0x1f ;  /* 0x00001fff18007589 */ /* 0x000fe200000e0000 */
[C---:B------:R-:W-:Y:S02]  /*1a860*/  ISETP.GE.U32.AND P4, PT, R9.reuse, 0x8, PT ;  /* 0x000000080900780c */ /* 0x040fe40003f86070 */
[----:B------:R-:W-:Y:S01]  /*1a870*/  ISETP.GE.U32.AND P5, PT, R9, 0x10, PT ;  /* 0x000000100900780c */ /* 0x000fe20003fa6070 */
[----:B------:R0:W-:Y:S02]  /*1a880*/  SHFL.IDX PT, R6, R24, 0x1, 0x1f ;  /* 0x00201f0018067f89 */ /* 0x0001e400000e0000 */
[----:B0-----:R-:W-:-:S02]  /*1a890*/  IMAD.MOV.U32 R24, RZ, RZ, RZ ;  /* 0x000000ffff187224 */ /* 0x001fc400078e00ff */
[----:B----4-:R-:W-:Y:S02]  /*1a8a0*/  @!P1 IMAD.MOV.U32 R5, RZ, RZ, R7 ;  /* 0x000000ffff059224 */ /* 0x010fe400078e0007 */
[----:B------:R-:W-:Y:S02]  /*1a8b0*/  IMAD.MOV.U32 R7, RZ, RZ, RZ ;  /* 0x000000ffff077224 */ /* 0x000fe400078e00ff */
[----:B--2---:R-:W-:Y:S01]  /*1a8c0*/  @!P1 IMAD.MOV.U32 R7, RZ, RZ, R2 ;  /* 0x000000ffff079224 */ /* 0x004fe200078e0002 */
        /* <DEDUP_REMOVED lines=17> */
[----:B-1----:R0:W1:Y:S02]  /*1a9e0*/  SHFL.IDX PT, R8, R2, 0x1f, 0x1f ;  /* 0x03e01f0002087f89 */ /* 0x00206400000e0000 */
.L_x_9514:
[----:B------:R-:W-:Y:S02]  /*1a9f0*/  ULDC UR4, c[0x0][0xc38] ;  /* 0x00030e0000047ab9 */ /* 0x000fe40000000800 */
[----:B------:R-:W-:-:S04]  /*1aa00*/  IMAD.U32 R3, RZ, RZ, UR4 ;  /* 0x00000004ff037e24 */ /* 0x000fc8000f8e00ff */
[----:B-1----:R-:W-:-:S04]  /*1aa10*/  IMAD R8, R8, R3, RZ ;  /* 0x0000000308087224 */ /* 0x002fc800078e02ff */
[----:B------:R-:W-:-:S05]  /*1aa20*/  IMAD.IADD R4, R6, 0x1, R8 ;  /* 0x0000000106047824 */ /* 0x000fca00078e0208 */
[----:B------:R-:W-:-:S13]  /*1aa30*/  ISETP.GT.AND P6, PT, R4, R0, PT ;  /* 0x000000000400720c */ /* 0x000fda0003fc4270 */
[----:B------:R-:W-:Y:S05]  /*1aa40*/  @P6 BRA `(.L_x_9432) ;  /* 0x0000000000a46947 */ /* 0x000fea0003800000 */
.L_x_9435:
[----:B0-----:R-:W0:Y:S01]  /*1aa50*/  LDC R2, c[0x0][0xc3c] ;  /* 0x00030f00ff027b82 */ /* 0x001e220000000800 */
[----:B------:R-:W-:-:S05]  /*1aa60*/  VIADD R27, R27, 0x1f ;  /* 0x0000001f1b1b7836 */ /* 0x000fca0000000000 */
[----:B0-----:R-:W-:-:S13]  /*1aa70*/  ISETP.GE.AND P6, PT, R27, R2, PT ;  /* 0x000000021b00720c */ /* 0x001fda0003fc6270 */
[----:B------:R-:W-:Y:S05]  /*1aa80*/  @P6 BRA `(.L_x_9433) ;  /* 0x0000000400bc6947 */ /* 0x000fea0003800000 */
[----:B------:R-:W0:Y:S01]  /*1aa90*/  S2R R3, SR_TID.X ;  /* 0x0000000000037919 */ /* 0x000e220000002100 */
[----:B------:R-:W-:Y:S01]  /*1aaa0*/  IMAD.MOV.U32 R5, RZ, RZ, RZ ;  /* 0x000000ffff057224 */ /* 0x000fe200078e00ff */
[----:B0-----:R-:W-:-:S05]  /*1aab0*/  LOP3.LUT R3, R3, 0x1f, RZ, 0xc0, !PT ;  /* 0x0000001f03037812 */ /* 0x001fca00078ec0ff */
[----:B------:R-:W-:-:S05]  /*1aac0*/  IMAD.IADD R6, R27, 0x1, R3 ;  /* 0x000000011b067824 */ /* 0x000fca00078e0203 */
[----:B------:R-:W-:-:S13]  /*1aad0*/  ISETP.GE.OR P6, PT, R6, R2, !P0 ;  /* 0x000000020600720c */ /* 0x000fda00047c6670 */
[----:B------:R-:W0:Y:S02]  /*1aae0*/  @!P6 LDC.64 R2, c[0x0][0xc80] ;  /* 0x00032000ff02eb82 */ /* 0x000e240000000a00 */
[----:B0-----:R-:W-:-:S05]  /*1aaf0*/  @!P6 IMAD.WIDE R2, R6, 0x4, R2 ;  /* 0x000000040602e825 */ /* 0x001fca00078e0202 */
[----:B------:R0:W2:Y:S01]  /*1ab00*/  @!P6 LDG.E R5, desc[UR40][R2.64] ;  /* 0x000000280205e981 */ /* 0x0000a2000c1e1900 */
[----:B------:R-:W-:Y:S01]  /*1ab10*/  IMAD.MOV.U32 R7, RZ, RZ, RZ ;  /* 0x000000ffff077224 */ /* 0x000fe200078e00ff */
[----:B0-----:R-:W0:Y:S02]  /*1ab20*/  @!P6 LDC.64 R2, c[0x0][0xc78] ;  /* 0x00031e00ff02eb82 */ /* 0x001e240000000a00 */
[----:B0-----:R-:W-:-:S05]  /*1ab30*/  @!P6 IMAD.WIDE R2, R6, 0x4, R2 ;  /* 0x000000040602e825 */ /* 0x001fca00078e0202 */
        /* <DEDUP_REMOVED lines=20> */
.L_x_9522:
[----:B------:R-:W-:Y:S02]  /*1ac80*/  ULDC UR4, c[0x0][0xc38] ;  /* 0x00030e0000047ab9 */ /* 0x000fe40000000800 */
[----:B------:R-:W-:-:S04]  /*1ac90*/  IMAD.U32 R3, RZ, RZ, UR4 ;  /* 0x00000004ff037e24 */ /* 0x000fc8000f8e00ff */
[----:B-1----:R-:W-:-:S05]  /*1aca0*/  IMAD R8, R8, R3, RZ ;  /* 0x0000000308087224 */ /* 0x002fca00078e02ff */
[----:B------:R-:W-:-:S04]  /*1acb0*/  IADD3 R4, R8, R4, RZ ;  /* 0x0000000408047210 */ /* 0x000fc80007ffe0ff */
[----:B------:R-:W-:-:S13]  /*1acc0*/  ISETP.GT.AND P6, PT, R4, R0, PT ;  /* 0x000000000400720c */ /* 0x000fda0003fc4270 */
[----:B------:R-:W-:Y:S05]  /*1acd0*/  @!P6 BRA `(.L_x_9435) ;  /* 0xfffffffc005ce947 */ /* 0x000fea000383ffff */
.L_x_9432:
[----:B------:R-:W-:Y:S01]  /*1ace0*/  IMAD.IADD R8, R4, 0x1, -R8 ;  /* 0x0000000104087824 */ /* 0x000fe200078e0a08 */
[----:B------:R-:W-:-:S03]  /*1acf0*/  UMOV UR4, 0xffffffff ;  /* 0xffffffff00047882 */ /* 0x000fc60000000000 */
[----:B------:R-:W-:-:S05]  /*1ad00*/  IMAD R4, R2, R3, R8 ;  /* 0x0000000302047224 */ /* 0x000fca00078e0208 */
[----:B------:R-:W-:Y:S01]  /*1ad10*/  ISETP.GT.AND P6, PT, R4, R0, PT ;  /* 0x000000000400720c */ /* 0x000fe20003fc4270 */
[----:B------:R-:W-:-:S12]  /*1ad20*/  BRA.DIV UR4, `(.L_x_9436) ;  /* 0x0000002204ec7947 */ /* 0x000fd8000b800000 */
[----:B------:R-:W-:-:S04]  /*1ad30*/  VOTE.ANY R6, PT, !P6 ;  /* 0x0000000000067806 */ /* 0x000fc800070e0100 */
[----:B------:R-:W1:Y:S02]  /*1ad40*/  POPC R4, R6 ;  /* 0x0000000600047309 */ /* 0x000e640000000000 */
[----:B-1----:R1:W2:Y:S04]  /*1ad50*/  SHFL.IDX PT, R5, R5, R4, 0x1f ;  /* 0x00001f0405057589 */ /* 0x0022a800000e0000 */
[----:B------:R1:W4:Y:S02]  /*1ad60*/  SHFL.IDX PT, R7, R7, R4, 0x1f ;  /* 0x00001f0407077589 */ /* 0x00032400000e0000 */
.L_x_9527:
[----:B------:R-:W-:-:S13]  /*1ad70*/  ISETP.NE.AND P0, PT, R6, RZ, PT ;  /* 0x000000ff0600720c */ /* 0x000fda0003f05270 */
[----:B------:R-:W-:Y:S05]  /*1ad80*/  @!P0 BRA `(.L_x_9437) ;  /* 0x0000000000148947 */ /* 0x000fea0003800000 */
[----:B------:R-:W-:Y:S01]  /*1ad90*/  UMOV UR4, 0xffffffff ;  /* 0xffffffff00047882 */ /* 0x000fe20000000000 */
[----:B------:R-:W-:Y:S02]  /*1ada0*/  VIADD R12, R4, 0xffffffff ;  /* 0xffffffff040c7836 */ /* 0x000fe40000000000 */
[----:B------:R-:W-:Y:S05]  /*1adb0*/  BRA.DIV UR4, `(.L_x_9438) ;  /* 0x0000002604247947 */ /* 0x000fea000b800000 */
[----:B0-----:R0:W0:Y:S02]  /*1adc0*/  SHFL.IDX PT, R2, R2, R12, 0x1f ;  /* 0x00001f0c02027589 */ /* 0x00102400000e0000 */
.L_x_9530:
[----:B0-----:R-:W-:-:S07]  /*1add0*/  IMAD.MOV.U32 R24, RZ, RZ, R2 ;  /* 0x000000ffff187224 */ /* 0x001fce00078e0002 */
.L_x_9437:
[----:B------:R-:W-:Y:S01]  /*1ade0*/  IMAD R24, R24, R3, R8 ;  /* 0x0000000318187224 */ /* 0x000fe200078e0208 */
[----:B--2---:R-:W-:Y:S01]  /*1adf0*/  IABS R8, R5 ;  /* 0x0000000500087213 */ /* 0x004fe20000000000 */
[----:B------:R-:W-:Y:S02]  /*1ae00*/  IMAD.IADD R27, R4, 0x1, R27 ;  /* 0x00000001041b7824 */ /* 0x000fe400078e021b */
[----:B------:R-:W-:Y:S01]  /*1ae10*/  IMAD.IADD R25, R0, 0x1, -R24 ;  /* 0x0000000100197824 */ /* 0x000fe200078e0a18 */
[----:B0-----:R-:W0:Y:S04]  /*1ae20*/  I2F.RP R2, R8 ;  /* 0x0000000800027306 */ /* 0x001e280000209400 */
[----:B------:R-:W-:-:S04]  /*1ae30*/  IABS R0, R25 ;  /* 0x0000001900007213 */ /* 0x000fc80000000000 */
[----:B0-----:R-:W0:Y:S02]  /*1ae40*/  MUFU.RCP R2, R2 ;  /* 0x0000000200027308 */ /* 0x001e240000001000 */
[----:B0-----:R-:W-:-:S06]  /*1ae50*/  VIADD R2, R2, 0xffffffe ;  /* 0x0ffffffe02027836 */ /* 0x001fcc0000000000 */
[----:B------:R-:W0:Y:S02]  /*1ae60*/  F2I.FTZ.U32.TRUNC.NTZ R3, R2 ;  /* 0x0000000200037305 */ /* 0x000e24000021f000 */
[----:B0-----:R-:W-:-:S04]  /*1ae70*/  IMAD.MOV R2, RZ, RZ, -R3 ;  /* 0x000000ffff027224 */ /* 0x001fc800078e0a03 */
[----:B------:R-:W-:Y:S02]  /*1ae80*/  IMAD R6, R2, R8, RZ ;  /* 0x0000000802067224 */ /* 0x000fe400078e02ff */
[----:B------:R-:W-:-:S04]  /*1ae90*/  IMAD.MOV.U32 R2, RZ, RZ, RZ ;  /* 0x000000ffff027224 */ /* 0x000fc800078e00ff */
[----:B------:R-:W-:Y:S01]  /*1aea0*/  IMAD.HI.U32 R2, R3, R6, R2 ;  /* 0x0000000603027227 */ /* 0x000fe200078e0002 */
[----:B------:R-:W-:-:S05]  /*1aeb0*/  IABS R3, R5 ;  /* 0x0000000500037213 */ /* 0x000fca0000000000 */
[----:B------:R-:W-:Y:S02]  /*1aec0*/  IMAD.MOV R3, RZ, RZ, -R3 ;  /* 0x000000ffff037224 */ /* 0x000fe400078e0a03 */
        /* <DEDUP_REMOVED lines=41> */
[----:B------:R-:W-:Y:S01]  /*1b160*/  IMAD R26, R0, 0x10000, R2 ;  /* 0x00010000001a7824 */ /* 0x000fe200078e0202 */
[----:B------:R-:W-:Y:S06]  /*1b170*/  BRA `(.L_x_9439) ;  /* 0x00000000001c7947 */ /* 0x000fec0003800000 */
.L_x_9433:
[----:B------:R-:W-:Y:S01]  /*1b180*/  UMOV UR4, URZ ;  /* 0x0000003f00047c82 */ /* 0x000fe20008000000 */
[----:B------:R-:W-:Y:S01]  /*1b190*/  UMOV UR5, URZ ;  /* 0x0000003f00057c82 */ /* 0x000fe20008000000 */
[----:B------:R-:W-:Y:S01]  /*1b1a0*/  ULDC UR6, c[0x0][0xc3c] ;  /* 0x00030f0000067ab9 */ /* 0x000fe20000000800 */
[----:B------:R-:W-:Y:S01]  /*1b1b0*/  MOV R24, R0 ;  /* 0x0000000000187202 */ /* 0x000fe20000000f00 */
[----:B------:R-:W-:Y:S02]  /*1b1c0*/  IMAD.U32 R25, RZ, RZ, UR4 ;  /* 0x00000004ff197e24 */ /* 0x000fe4000f8e00ff */
[----:B------:R-:W-:Y:S02]  /*1b1d0*/  IMAD.U32 R26, RZ, RZ, UR5 ;  /* 0x00000005ff1a7e24 */ /* 0x000fe4000f8e00ff */
[----:B------:R-:W-:-:S07]  /*1b1e0*/  IMAD.U32 R27, RZ, RZ, UR6 ;  /* 0x00000006ff1b7e24 */ /* 0x000fce000f8e00ff */
.L_x_9439:
[----:B------:R-:W0:Y:S01]  /*1b1f0*/  S2R R0, SR_TID.X ;  /* 0x0000000000007919 */ /* 0x000e220000002100 */
[----:B------:R-:W-:Y:S05]  /*1b200*/  WARPSYNC.ALL ;  /* 0x0000000000007948 */ /* 0x000fea0003800000 */
[----:B------:R-:W-:Y:S01]  /*1b210*/  BAR.SYNC.DEFER_BLOCKING 0x4, 0x200 ;  /* 0x0108000000007b1d */ /* 0x000fe20000010000 */
[----:B0-----:R-:W-:-:S04]  /*1b220*/  LOP3.LUT R0, R0, 0x1f, RZ, 0xc0, !PT ;  /* 0x0000001f00007812 */ /* 0x001fc800078ec0ff */
[----:B------:R-:W-:-:S13]  /*1b230*/  ISETP.NE.AND P0, PT, R0, RZ, PT ;  /* 0x000000ff0000720c */ /* 0x000fda0003f05270 */
[----:B------:R-:W0:Y:S01]  /*1b240*/  @!P0 S2R R0, SR_CgaCtaId ;  /* 0x0000000000008919 */ /* 0x000e220000008800 */
[----:B------:R-:W-:-:S04]  /*1b250*/  @!P0 MOV R2, 0x400 ;  /* 0x0000040000028802 */ /* 0x000fc80000000f00 */
[----:B0-----:R-:W-:-:S05]  /*1b260*/  @!P0 LEA R17, R0, R2, 0x18 ;  /* 0x0000000200118211 */ /* 0x001fca00078ec0ff */
[----:B------:R0:W-:Y:S01]  /*1b270*/  @!P0 STS.128 [R17+0x19cd0], R24 ;  /* 0x019cd01811008388 */ /* 0x0001e20000000c00 */
[----:B------:R-:W-:Y:S06]  /*1b280*/  BAR.ARV 0x5, 0x200 ;  /* 0x0148000000007b1d */ /* 0x000fec0000002000 */
.L_x_9430:
[----:B------:R-:W-:Y:S02]  /*1b290*/  ULDC UR4, c[0x0][0xc3c] ;  /* 0x00030f0000047ab9 */ /* 0x000fe40000000800 */
[----:B0-----:R-:W-:-:S13]  /*1b2a0*/  ISETP.GE.AND P0, PT, R27, UR4, PT ;  /* 0x000000041b007c0c */ /* 0x001fda000bf06270 */
[----:B------:R-:W-:Y:S05]  /*1b2b0*/  @!P0 BRA `(.L_x_9440) ;  /* 0xffffffa0004c8947 */ /* 0x000fea000383ffff */
[----:B------:R-:W-:Y:S05]  /*1b2c0*/  BSYNC B7 ;  /* 0x0000000000077941 */ /* 0x000fea0003800000 */
.L_x_9322:
[----:B-1----:R-:W5:Y:S01]  /*1b2d0*/  LDL.LU R0, [R1+0x50] ;  /* 0x0000500001007983 */ /* 0x002f620000300800 */
[----:B------:R-:W-:Y:S01]  /*1b2e0*/  BSSY B0, `(.L_x_9441) ;  /* 0x000000b000007945 */ /* 0x000fe20003800000 */
[----:B------:R-:W1:Y:S01]  /*1b2f0*/  S2R R5, SR_CgaCtaId ;  /* 0x0000000000057919 */ /* 0x000e620000008800 */
[----:B-----5:R-:W-:-:S05]  /*1b300*/  VIADD R0, R0, 0x1 ;  /* 0x0000000100007836 */ /* 0x020fca0000000000 */
[----:B0-2---:R-:W-:-:S04]  /*1b310*/  LEA.HI R2, R0, R0, RZ, 0x1 ;  /* 0x0000000000027211 */ /* 0x005fc800078f08ff */
[----:B------:R-:W-:Y:S02]  /*1b320*/  LOP3.LUT R3, R2, 0xfffffffe, RZ, 0xc0, !PT ;  /* 0xfffffffe02037812 */ /* 0x000fe400078ec0ff */
[----:B------:R-:W-:-:S03]  /*1b330*/  MOV R2, 0x400 ;  /* 0x0000040000027802 */ /* 0x000fc60000000f00 */
[----:B------:R-:W-:Y:S01]  /*1b340*/  IMAD.IADD R0, R0, 0x1, -R3 ;  /* 0x0000000100007824 */ /* 0x000fe200078e0a03 */
[----:B-1----:R-:W-:-:S04]  /*1b350*/  LEA R7, R5, R2, 0x18 ;  /* 0x0000000205077211 */ /* 0x002fc800078ec0ff */
[----:B------:R-:W-:-:S04]  /*1b360*/  SHF.L.U32 R0, R0, 0x1f, RZ ;  /* 0x0000001f00007819 */ /* 0x000fc800000006ff */
[----:B------:R-:W0:Y:S02]  /*1b370*/  SYNCS.PHASECHK.TRANS64.TRYWAIT P0, [R7+URZ+0x19c20], R0 ;  /* 0x019c2000070075a7 */ /* 0x000e24000800017f */
[----:B0-----:R-:W-:Y:S05]  /*1b380*/  @!P0 BRA `(.L_x_9442) ;  /* 0x0000001c00d88947 */ /* 0x001fea0003800000 */
.L_x_9531:
[----:B------:R-:W-:Y:S05]  /*1b390*/  BSYNC B0 ;  /* 0x0000000000007941 */ /* 0x000fea0003800000 */
.L_x_9441:
[----:B------:R-:W-:-:S03]  /*1b3a0*/  UMOV UR4, 0xffffffff ;  /* 0xffffffff00047882 */ /* 0x000fc60000000000 */
[----:B------:R-:W-:Y:S05]  /*1b3b0*/  BRA.DIV UR4, `(.L_x_9443) ;  /* 0x0000001e04e07947 */ /* 0x000fea000b800000 */
[----:B0-----:R-:W0:Y:S02]  /*1b3c0*/  S2R R0, SR_TID.X ;  /* 0x0000000000007919 */ /* 0x001e240000002100 */
[----:B0-----:R-:W-:-:S04]  /*1b3d0*/  SHF.R.U32.HI R0, RZ, 0x5, R0 ;  /* 0x00000005ff007819 */ /* 0x001fc80000011600 */
[----:B------:R-:W-:-:S05]  /*1b3e0*/  LOP3.LUT R0, R0, 0x3, RZ, 0xc0, !PT ;  /* 0x0000000300007812 */ /* 0x000fca00078ec0ff */
[----:B------:R0:W1:Y:S02]  /*1b3f0*/  SHFL.IDX PT, R14, R0, RZ, 0x1f ;  /* 0x00001fff000e7589 */ /* 0x00006400000e0000 */
.L_x_9534:
[----:B-1----:R-:W-:-:S13]  /*1b400*/  ISETP.NE.AND P0, PT, R14, RZ, PT ;  /* 0x000000ff0e00720c */ /* 0x002fda0003f05270 */
[----:B------:R-:W-:Y:S05]  /*1b410*/  @P0 BRA `(.L_x_9192) ;  /* 0x0000000000a80947 */ /* 0x000fea0003800000 */
[----:B------:R-:W-:-:S03]  /*1b420*/  UMOV UR4, 0xffffffff ;  /* 0xffffffff00047882 */ /* 0x000fc60000000000 */
[----:B------:R-:W-:Y:S05]  /*1b430*/  BRA.DIV UR4, `(.L_x_9444) ;  /* 0x0000001e04f47947 */ /* 0x000fea000b800000 */
[----:B------:R-:W-:-:S13]  /*1b440*/  ELECT P6, URZ, PT ;  /* 0x00000000003f782f */ /* 0x000fda00038c0000 */
.L_x_9537:
[----:B------:R-:W-:Y:S05]  /*1b450*/  @!P6 BRA `(.L_x_9192) ;  /* 0x000000000098e947 */ /* 0x000fea0003800000 */
[----:B0-----:R-:W2:Y:S02]  /*1b460*/  LDL.LU R0, [R1+0x4c] ;  /* 0x00004c0001007983 */ /* 0x001ea40000300800 */
[----:B--2---:R-:W-:-:S04]  /*1b470*/  LOP3.LUT R0, R0, 0x2, RZ, 0xfc, !PT ;  /* 0x0000000200007812 */ /* 0x004fc800078efcff */
[----:B------:R-:W-:-:S13]  /*1b480*/  ISETP.NE.AND P0, PT, R0, 0x3, PT ;  /* 0x000000030000780c */ /* 0x000fda0003f05270 */
[----:B------:R-:W-:Y:S05]  /*1b490*/  @!P0 BRA `(.L_x_9445) ;  /* 0x0000000000048947 */ /* 0x000fea0003800000 */
[----:B------:R-:W-:Y:S01]  /*1b4a0*/  BPT.TRAP 0x1 ;  /* 0x000000040000795c */ /* 0x000fe20000300000 */
.L_x_9445:
[----:B------:R-:W2:Y:S01]  /*1b4b0*/  LDL.LU R8, [R1] ;  /* 0x0000000001087983 */ /* 0x000ea20000300800 */
[----:B------:R-:W-:Y:S02]  /*1b4c0*/  VIADD R3, R7, 0x19c40 ;  /* 0x00019c4007037836 */ /* 0x000fe40000000000 */
[C---:B------:R-:W-:Y:S02]  /*1b4d0*/  VIADD R0, R22.reuse, 0x1 ;  /* 0x0000000116007836 */ /* 0x040fe40000000000 */
[----:B------:R-:W-:-:S03]  /*1b4e0*/  IMAD R5, R22, 0x8, R3 ;  /* 0x0000000816057824 */ /* 0x000fc600078e0203 */
[----:B------:R-:W-:-:S04]  /*1b4f0*/  ISETP.NE.AND P2, PT, R0, 0x2, PT ;  /* 0x000000020000780c */ /* 0x000fc80003f45270 */
[----:B------:R-:W-:Y:S02]  /*1b500*/  SEL R2, RZ, 0x1, P2 ;  /* 0x00000001ff027807 */ /* 0x000fe40001000000 */
[----:B------:R-:W-:-:S05]  /*1b510*/  SEL R6, R0, RZ, P2 ;  /* 0x000000ff00067207 */ /* 0x000fca0001000000 */
[----:B------:R-:W-:Y:S01]  /*1b520*/  IMAD R3, R6, 0x8, R3 ;  /* 0x0000000806037824 */ /* 0x000fe200078e0203 */
[C---:B--2---:R-:W-:Y:S02]  /*1b530*/  SHF.L.U32 R4, R8.reuse, 0x1f, RZ ;  /* 0x0000001f08047819 */ /* 0x044fe400000006ff */
[----:B------:R-:W-:Y:S02]  /*1b540*/  LOP3.LUT R0, R8, R2, RZ, 0x3c, !PT ;  /* 0x0000000208007212 */ /* 0x000fe400078e3cff */
[----:B------:R-:W0:Y:S02]  /*1b550*/  SYNCS.PHASECHK.TRANS64.TRYWAIT P1, [R5+URZ], R4 ;  /* 0x00000004050075a7 */ /* 0x000e24000802017f */
[----:B------:R-:W-:Y:S01]  /*1b560*/  SHF.L.U32 R0, R0, 0x1f, RZ ;  /* 0x0000001f00007819 */ /* 0x000fe200000006ff */
[----:B0-----:R-:W-:Y:S06]  /*1b570*/  @!P1 BRA `(.L_x_9446) ;  /* 0x0000001c00c49947 */ /* 0x001fec0003800000 */
.L_x_9538:
[----:B------:R-:W1:Y:S02]  /*1b580*/  SYNCS.PHASECHK.TRANS64.TRYWAIT P1, [R3+URZ], R0 ;  /* 0x00000000030075a7 */ /* 0x000e64000802017f */
[----:B-1----:R-:W-:Y:S05]  /*1b590*/  @!P1 BRA `(.L_x_9447) ;  /* 0x0000001c00d09947 */ /* 0x002fea0003800000 */
.L_x_9539:
[----:B------:R-:W-:Y:S05]  /*1b5a0*/  @!P0 BRA `(.L_x_9448) ;  /* 0x0000000000048947 */ /* 0x000fea0003800000 */
[----:B------:R-:W-:Y:S01]  /*1b5b0*/  BPT.TRAP 0x1 ;  /* 0x000000040000795c */ /* 0x000fe20000300000 */
.L_x_9448:
[----:B-1----:R-:W-:-:S04]  /*1b5c0*/  IMAD R3, R22, 0x8, R7 ;  /* 0x0000000816037824 */ /* 0x002fc800078e0207 */
[----:B------:R-:W1:Y:S02]  /*1b5d0*/  SYNCS.PHASECHK.TRANS64.TRYWAIT P1, [R3+URZ+0x19c60], R4 ;  /* 0x019c6004030075a7 */ /* 0x000e64000802017f */
[----:B-1----:R-:W-:Y:S05]  /*1b5e0*/  @!P1 BRA `(.L_x_9449) ;  /* 0x0000001c00d09947 */ /* 0x002fea0003800000 */
.L_x_9540:
[----:B------:R-:W-:Y:S05]  /*1b5f0*/  @!P0 BRA `(.L_x_9450) ;  /* 0x0000000000048947 */ /* 0x000fea0003800000 */
[----:B------:R-:W-:Y:S01]  /*1b600*/  BPT.TRAP 0x1 ;  /* 0x000000040000795c */ /* 0x000fe20000300000 */
.L_x_9450:
[----:B0-----:R-:W-:-:S04]  /*1b610*/  IMAD R5, R6, 0x8, R7 ;  /* 0x0000000806057824 */ /* 0x001fc800078e0207 */
[----:B------:R-:W0:Y:S02]  /*1b620*/  SYNCS.PHASECHK.TRANS64.TRYWAIT P1, [R5+URZ+0x19c60], R0 ;  /* 0x019c6000050075a7 */ /* 0x000e24000802017f */
[----:B0-----:R-:W-:Y:S05]  /*1b630*/  @!P1 BRA `(.L_x_9451) ;  /* 0x0000001c00d09947 */ /* 0x001fea0003800000 */
.L_x_9541:
[----:B------:R-:W-:Y:S05]  /*1b640*/  @!P0 BRA `(.L_x_9452) ;  /* 0x0000000000048947 */ /* 0x000fea0003800000 */
[----:B------:R-:W-:Y:S01]  /*1b650*/  BPT.TRAP 0x1 ;  /* 0x000000040000795c */ /* 0x000fe20000300000 */
.L_x_9452:
[----:B------:R-:W2:Y:S02]  /*1b660*/  SYNCS.PHASECHK.TRANS64.TRYWAIT P0, [R3+URZ+0x19c80], R4 ;  /* 0x019c8004030075a7 */ /* 0x000ea4000800017f */
[----:B--2---:R-:W-:Y:S05]  /*1b670*/  @!P0 BRA `(.L_x_9453) ;  /* 0x0000001c00d48947 */ /* 0x004fea0003800000 */
.L_x_9454:
[----:B------:R0:W0:Y:S02]  /*1b680*/  SYNCS.PHASECHK.TRANS64.TRYWAIT P0, [R5+URZ+0x19c80], R0 ;  /* 0x019c8000050075a7 */ /* 0x000024000800017f */
[----:B0-----:R-:W-:Y:S05]  /*1b690*/  @!P0 NANOSLEEP.SYNCS 0x989680 ;  /* 0x009896800000895d */ /* 0x001fea0003900000 */
[----:B------:R-:W0:Y:S02]  /*1b6a0*/  @!P0 SYNCS.PHASECHK.TRANS64 P0, [R5+URZ+0x19c80], R0 ;  /* 0x019c8000050085a7 */ /* 0x000e24000800007f */
[----:B0-----:R-:W-:Y:S05]  /*1b6b0*/  @!P0 BRA `(.L_x_9454) ;  /* 0xfffffffc00f08947 */ /* 0x001fea000383ffff */
.L_x_9192:
[----:B------:R-:W-:Y:S05]  /*1b6c0*/  BSYNC B8 ;  /* 0x0000000000087941 */ /* 0x000fea0003800000 */
.L_x_9189:
[----:B------:R-:W-:Y:S05]  /*1b6d0*/  EXIT ;  /* 0x000000000000794d */ /* 0x000fea0003800000 */
.L_x_9210:
[----:B0-----:R0:W1:Y:S02]  /*1b6e0*/  SYNCS.PHASECHK.TRANS64.TRYWAIT P5, [R84+URZ+0x19c90], R87 ;  /* 0x019c9057540075a7 */ /* 0x00106400080a017f */
[----:B-1----:R-:W-:Y:S05]  /*1b6f0*/  @!P5 NANOSLEEP.SYNCS 0x989680 ;  /* 0x009896800000d95d */ /* 0x002fea0003900000 */
[----:B------:R-:W1:Y:S02]  /*1b700*/  @!P5 SYNCS.PHASECHK.TRANS64 P5, [R84+URZ+0x19c90], R87 ;  /* 0x019c90575400d5a7 */ /* 0x000e6400080a007f */
[----:B-1----:R-:W-:Y:S05]  /*1b710*/  @!P5 BRA `(.L_x_9210) ;  /* 0xfffffffc00f0d947 */ /* 0x002fea000383ffff */
[----:B------:R-:W-:Y:S05]  /*1b720*/  BRA `(.L_x_9455) ;  /* 0xfffffe7400107947 */ /* 0x000fea000383ffff */
.L_x_9226:
[----:B-1----:R1:W2:Y:S02]  /*1b730*/  SYNCS.PHASECHK.TRANS64.TRYWAIT P5, [R84+URZ+0x19c90], R87 ;  /* 0x019c9057540075a7 */ /* 0x0022a400080a017f */
[----:B--2---:R-:W-:Y:S05]  /*1b740*/  @!P5 NANOSLEEP.SYNCS 0x989680 ;  /* 0x009896800000d95d */ /* 0x004fea0003900000 */
[----:B------:R-:W2:Y:S02]  /*1b750*/  @!P5 SYNCS.PHASECHK.TRANS64 P5, [R84+URZ+0x19c90], R87 ;  /* 0x019c90575400d5a7 */ /* 0x000ea400080a007f */
[----:B--2---:R-:W-:Y:S05]  /*1b760*/  @!P5 BRA `(.L_x_9226) ;  /* 0xfffffffc00f0d947 */ /* 0x004fea000383ffff */
[----:B------:R-:W-:Y:S05]  /*1b770*/  BRA `(.L_x_9456) ;  /* 0xfffffe8c002c7947 */ /* 0x000fea000383ffff */
.L_x_9235:
[----:B0-----:R0:W1:Y:S02]  /*1b780*/  SYNCS.PHASECHK.TRANS64.TRYWAIT P4, [R84+URZ+0x19c90], R87 ;  /* 0x019c9057540075a7 */ /* 0x001064000808017f */
[----:B-1----:R-:W-:Y:S05]  /*1b790*/  @!P4 NANOSLEEP.SYNCS 0x989680 ;  /* 0x009896800000c95d */ /* 0x002fea0003900000 */
[----:B------:R-:W1:Y:S02]  /*1b7a0*/  @!P4 SYNCS.PHASECHK.TRANS64 P4, [R84+URZ+0x19c90], R87 ;  /* 0x019c90575400c5a7 */ /* 0x000e64000808007f */
[----:B-1----:R-:W-:Y:S05]  /*1b7b0*/  @!P4 BRA `(.L_x_9235) ;  /* 0xfffffffc00f0c947 */ /* 0x002fea000383ffff */
[----:B------:R-:W-:Y:S05]  /*1b7c0*/  BRA `(.L_x_9457) ;  /* 0xfffffeac007c7947 */ /* 0x000fea000383ffff */
.L_x_9239:
[----:B--2---:R2:W0:Y:S02]  /*1b7d0*/  SYNCS.PHASECHK.TRANS64.TRYWAIT P3, [R84+URZ+0x19cb0], R87 ;  /* 0x019cb057540075a7 */ /* 0x004424000806017f */
[----:B0-----:R-:W-:Y:S05]  /*1b7e0*/  @!P3 NANOSLEEP.SYNCS 0x989680 ;  /* 0x009896800000b95d */ /* 0x001fea0003900000 */
[----:B------:R-:W0:Y:S02]  /*1b7f0*/  @!P3 SYNCS.PHASECHK.TRANS64 P3, [R84+URZ+0x19cb0], R87 ;  /* 0x019cb0575400b5a7 */ /* 0x000e24000806007f */
[----:B0-----:R-:W-:Y:S05]  /*1b800*/  @!P3 BRA `(.L_x_9239) ;  /* 0xfffffffc00f0b947 */ /* 0x001fea000383ffff */
[----:B------:R-:W-:Y:S05]  /*1b810*/  BRA `(.L_x_9458) ;  /* 0xfffffeac00ec7947 */ /* 0x000fea000383ffff */
.L_x_9259:
        /* <DEDUP_REMOVED lines=8> */
.L_x_9460:
[----:B------:R-:W-:Y:S05]  /*1b8a0*/  BSYNC B1 ;  /* 0x0000000000017941 */ /* 0x000fea0003800000 */
.L_x_9459:
        /* <DEDUP_REMOVED lines=8> */
.L_x_9461:
[----:B------:R-:W-:Y:S02]  /*1b930*/  IMAD.MOV.U32 R13, RZ, RZ, R28 ;  /* 0x000000ffff0d7224 */ /* 0x000fe400078e001c */
[----:B------:R-:W-:-:S07]  /*1b940*/  IMAD.MOV.U32 R27, RZ, RZ, R14 ;  /* 0x000000ffff1b7224 */ /* 0x000fce00078e000e */
[----:B------:R-:W-:Y:S05]  /*1b950*/  WARPSYNC.COLLECTIVE R15, `(.L_x_9462) ;  /* 0x000000000f087348 */ /* 0x000fea0003c00000 */
[----:B------:R0:W1:Y:S02]  /*1b960*/  SHFL.IDX P6, R14, R13, R12, R11 ;  /* 0x0000000c0d0e7389 */ /* 0x00006400000c000b */
[----:B01----:R-:W-:Y:S01]  /*1b970*/  ENDCOLLECTIVE ;  /* 0x000000000000791b */ /* 0x003fe20003800000 */
.L_x_9462:
[----:B------:R-:W-:Y:S02]  /*1b980*/  IMAD.MOV.U32 R13, RZ, RZ, R30 ;  /* 0x000000ffff0d7224 */ /* 0x000fe400078e001e */
[----:B------:R-:W-:-:S07]  /*1b990*/  IMAD.MOV.U32 R3, RZ, RZ, R14 ;  /* 0x000000ffff037224 */ /* 0x000fce00078e000e */
[----:B------:R-:W-:Y:S05]  /*1b9a0*/  WARPSYNC.COLLECTIVE R15, `(.L_x_9463) ;  /* 0x000000000f087348 */ /* 0x000fea0003c00000 */
[----:B------:R0:W1:Y:S02]  /*1b9b0*/  SHFL.IDX P6, R14, R13, R12, R11 ;  /* 0x0000000c0d0e7389 */ /* 0x00006400000c000b */
[----:B01----:R-:W-:Y:S01]  /*1b9c0*/  ENDCOLLECTIVE ;  /* 0x000000000000791b */ /* 0x003fe20003800000 */
.L_x_9463:
[----:B------:R-:W-:Y:S05]  /*1b9d0*/  BRA `(.L_x_9464) ;  /* 0xfffffebc00707947 */ /* 0x000fea000383ffff */
.L_x_9263:
[----:B-1----:R1:W3:Y:S02]  /*1b9e0*/  SYNCS.PHASECHK.TRANS64.TRYWAIT P0, [R16+URZ+0x19c00], R39 ;  /* 0x019c0027100075a7 */ /* 0x0022e4000800017f */
[----:B---3--:R-:W-:Y:S05]  /*1b9f0*/  @!P0 NANOSLEEP.SYNCS 0x989680 ;  /* 0x009896800000895d */ /* 0x008fea0003900000 */
[----:B------:R-:W3:Y:S02]  /*1ba00*/  @!P0 SYNCS.PHASECHK.TRANS64 P0, [R16+URZ+0x19c00], R39 ;  /* 0x019c0027100085a7 */ /* 0x000ee4000800007f */
[----:B---3--:R-:W-:Y:S05]  /*1ba10*/  @!P0 BRA `(.L_x_9263) ;  /* 0xfffffffc00f08947 */ /* 0x008fea000383ffff */
[----:B------:R-:W-:Y:S05]  /*1ba20*/  BRA `(.L_x_9465) ;  /* 0xfffffec0003c7947 */ /* 0x000fea000383ffff */
.L_x_9269:
[----:B------:R-:W-:Y:S01]  /*1ba30*/  BSSY B1, `(.L_x_9466) ;  /* 0x0000008000017945 */ /* 0x000fe20003800000 */
[----:B------:R-:W-:Y:S01]  /*1ba40*/  IMAD.MOV.U32 R13, RZ, RZ, R25 ;  /* 0x000000ffff0d7224 */ /* 0x000fe200078e0019 */
[----:B------:R-:W-:Y:S01]  /*1ba50*/  MOV R12, RZ ;  /* 0x000000ff000c7202 */ /* 0x000fe20000000f00 */
[----:B------:R-:W-:Y:S02]  /*1ba60*/  IMAD.MOV.U32 R11, RZ, RZ, 0x1e1f ;  /* 0x00001e1fff0b7424 */ /* 0x000fe400078e00ff */
[----:B------:R-:W-:-:S07]  /*1ba70*/  IMAD.MOV.U32 R15, RZ, RZ, -0x1 ;  /* 0xffffffffff0f7424 */ /* 0x000fce00078e00ff */
[----:B------:R-:W-:Y:S05]  /*1ba80*/  WARPSYNC.COLLECTIVE R15, `(.L_x_9467) ;  /* 0x000000000f087348 */ /* 0x000fea0003c00000 */
[----:B------:R0:W1:Y:S02]  /*1ba90*/  SHFL.IDX P6, R14, R13, R12, R11 ;  /* 0x0000000c0d0e7389 */ /* 0x00006400000c000b */
[----:B01----:R-:W-:Y:S01]  /*1baa0*/  ENDCOLLECTIVE ;  /* 0x000000000000791b */ /* 0x003fe20003800000 */
.L_x_9467:
[----:B------:R-:W-:Y:S05]  /*1bab0*/  BSYNC B1 ;  /* 0x0000000000017941 */ /* 0x000fea0003800000 */
.L_x_9466:
        /* <DEDUP_REMOVED lines=8> */
.L_x_9468:
[----:B------:R-:W-:Y:S02]  /*1bb40*/  IMAD.MOV.U32 R13, RZ, RZ, R28 ;  /* 0x000000ffff0d7224 */ /* 0x000fe400078e001c */
[----:B------:R-:W-:-:S07]  /*1bb50*/  IMAD.MOV.U32 R3, RZ, RZ, R14 ;  /* 0x000000ffff037224 */ /* 0x000fce00078e000e */
[----:B------:R-:W-:Y:S05]  /*1bb60*/  WARPSYNC.COLLECTIVE R15, `(.L_x_9469) ;  /* 0x000000000f087348 */ /* 0x000fea0003c00000 */
[----:B------:R0:W1:Y:S02]  /*1bb70*/  SHFL.IDX P6, R14, R13, R12, R11 ;  /* 0x0000000c0d0e7389 */ /* 0x00006400000c000b */
[----:B01----:R-:W-:Y:S01]  /*1bb80*/  ENDCOLLECTIVE ;  /* 0x000000000000791b */ /* 0x003fe20003800000 */
.L_x_9469:
[----:B------:R-:W-:Y:S02]  /*1bb90*/  IMAD.MOV.U32 R13, RZ, RZ, R30 ;  /* 0x000000ffff0d7224 */ /* 0x000fe400078e001e */
[----:B------:R-:W-:-:S07]  /*1bba0*/  IMAD.MOV.U32 R20, RZ, RZ, R14 ;  /* 0x000000ffff147224 */ /* 0x000fce00078e000e */
[----:B------:R-:W-:Y:S05]  /*1bbb0*/  WARPSYNC.COLLECTIVE R15, `(.L_x_9470) ;  /* 0x000000000f087348 */ /* 0x000fea0003c00000 */
[----:B------:R0:W1:Y:S02]  /*1bbc0*/  SHFL.IDX P6, R14, R13, R12, R11 ;  /* 0x0000000c0d0e7389 */ /* 0x00006400000c000b */
[----:B01----:R-:W-:Y:S01]  /*1bbd0*/  ENDCOLLECTIVE ;  /* 0x000000000000791b */ /* 0x003fe20003800000 */
.L_x_9470:
[----:B------:R-:W-:Y:S01]  /*1bbe0*/  IMAD.MOV.U32 R31, RZ, RZ, R14 ;  /* 0x000000ffff1f7224 */ /* 0x000fe200078e000e */
[----:B------:R-:W-:Y:S06]  /*1bbf0*/  BRA `(.L_x_9471) ;  /* 0xfffffed400b87947 */ /* 0x000fec000383ffff */
.L_x_9273:
[----:B-1----:R1:W2:Y:S02]  /*1bc00*/  SYNCS.PHASECHK.TRANS64.TRYWAIT P0, [R16+URZ+0x19c00], R21 ;  /* 0x019c0015100075a7 */ /* 0x0022a4000800017f */
[----:B--2---:R-:W-:Y:S05]  /*1bc10*/  @!P0 NANOSLEEP.SYNCS 0x989680 ;  /* 0x009896800000895d */ /* 0x004fea0003900000 */
[----:B------:R-:W2:Y:S02]  /*1bc20*/  @!P0 SYNCS.PHASECHK.TRANS64 P0, [R16+URZ+0x19c00], R21 ;  /* 0x019c0015100085a7 */ /* 0x000ea4000800007f */
[----:B--2---:R-:W-:Y:S05]  /*1bc30*/  @!P0 BRA `(.L_x_9273) ;  /* 0xfffffffc00f08947 */ /* 0x004fea000383ffff */
[----:B------:R-:W-:Y:S05]  /*1bc40*/  BRA `(.L_x_9472) ;  /* 0xfffffed800787947 */ /* 0x000fea000383ffff */
.L_x_9279:
[----:B-1----:R1:W2:Y:S02]  /*1bc50*/  SYNCS.PHASECHK.TRANS64.TRYWAIT P1, [R0+URZ+0x19c30], R7 ;  /* 0x019c3007000075a7 */ /* 0x0022a4000802017f */
[----:B--2---:R-:W-:Y:S05]  /*1bc60*/  @!P1 NANOSLEEP.SYNCS 0x989680 ;  /* 0x009896800000995d */ /* 0x004fea0003900000 */
[----:B------:R-:W2:Y:S02]  /*1bc70*/  @!P1 SYNCS.PHASECHK.TRANS64 P1, [R0+URZ+0x19c30], R7 ;  /* 0x019c3007000095a7 */ /* 0x000ea4000802007f */
[----:B--2---:R-:W-:Y:S05]  /*1bc80*/  @!P1 BRA `(.L_x_9279) ;  /* 0xfffffffc00f09947 */ /* 0x004fea000383ffff */
[----:B------:R-:W-:Y:S05]  /*1bc90*/  BRA `(.L_x_9278) ;  /* 0xfffffef800d87947 */ /* 0x000fea000383ffff */
.L_x_9286:
[----:B-1----:R1:W2:Y:S02]  /*1bca0*/  SYNCS.PHASECHK.TRANS64.TRYWAIT P1, [R13+URZ+0x19c30], R8 ;  /* 0x019c30080d0075a7 */ /* 0x0022a4000802017f */
[----:B--2---:R-:W-:Y:S05]  /*1bcb0*/  @!P1 NANOSLEEP.SYNCS 0x989680 ;  /* 0x009896800000995d */ /* 0x004fea0003900000 */
[----:B------:R-:W2:Y:S02]  /*1bcc0*/  @!P1 SYNCS.PHASECHK.TRANS64 P1, [R13+URZ+0x19c30], R8 ;  /* 0x019c30080d0095a7 */ /* 0x000ea4000802007f */
[----:B--2---:R-:W-:Y:S05]  /*1bcd0*/  @!P1 BRA `(.L_x_9286) ;  /* 0xfffffffc00f09947 */ /* 0x004fea000383ffff */
[----:B------:R-:W-:Y:S05]  /*1bce0*/  BRA `(.L_x_9285) ;  /* 0xffffff2400347947 */ /* 0x000fea000383ffff */
.L_x_9291:
[----:B-1----:R1:W2:Y:S02]  /*1bcf0*/  SYNCS.PHASECHK.TRANS64.TRYWAIT P1, [R14+URZ+0x19c50], R7 ;  /* 0x019c50070e0075a7 */ /* 0x0022a4000802017f */
[----:B--2---:R-:W-:Y:S05]  /*1bd00*/  @!P1 NANOSLEEP.SYNCS 0x989680 ;  /* 0x009896800000995d */ /* 0x004fea0003900000 */
[----:B------:R-:W2:Y:S02]  /*1bd10*/  @!P1 SYNCS.PHASECHK.TRANS64 P1, [R14+URZ+0x19c50], R7 ;  /* 0x019c50070e0095a7 */ /* 0x000ea4000802007f */
[----:B--2---:R-:W-:Y:S05]  /*1bd20*/  @!P1 BRA `(.L_x_9291) ;  /* 0xfffffffc00f09947 */ /* 0x004fea000383ffff */
[----:B------:R-:W-:Y:S05]  /*1bd30*/  BRA `(.L_x_9290) ;  /* 0xffffff2400b87947 */ /* 0x000fea000383ffff */
.L_x_9298:
[----:B-1----:R1:W2:Y:S02]  /*1bd40*/  SYNCS.PHASECHK.TRANS64.TRYWAIT P1, [R10+URZ+0x19c50], R5 ;  /* 0x019c50050a0075a7 */ /* 0x0022a4000802017f */
[----:B--2---:R-:W-:Y:S05]  /*1bd50*/  @!P1 NANOSLEEP.SYNCS 0x989680 ;  /* 0x009896800000995d */ /* 0x004fea0003900000 */
[----:B------:R-:W2:Y:S02]  /*1bd60*/  @!P1 SYNCS.PHASECHK.TRANS64 P1, [R10+URZ+0x19c50], R5 ;  /* 0x019c50050a0095a7 */ /* 0x000ea4000802007f */
[----:B--2---:R-:W-:Y:S05]  /*1bd70*/  @!P1 BRA `(.L_x_9298) ;  /* 0xfffffffc00f09947 */ /* 0x004fea000383ffff */
[----:B------:R-:W-:Y:S05]  /*1bd80*/  BRA `(.L_x_9297) ;  /* 0xffffff4800747947 */ /* 0x000fea000383ffff */
.L_x_9330:
        /* <DEDUP_REMOVED lines=11> */
.L_x_9474:
[----:B------:R-:W-:Y:S05]  /*1be40*/  BSYNC B1 ;  /* 0x0000000000017941 */ /* 0x000fea0003800000 */
.L_x_9473:
[----:B------:R-:W-:Y:S05]  /*1be50*/  BRA `(.L_x_9475) ;  /* 0xffffff9c00c07947 */ /* 0x000fea000383ffff */
.L_x_9332:
[----:B------:R-:W-:Y:S01]  /*1be60*/  BSSY B1, `(.L_x_9476) ;  /* 0x0000006000017945 */ /* 0x000fe20003800000 */
[----:B------:R-:W-:-:S07]  /*1be70*/  IMAD.MOV.U32 R15, RZ, RZ, -0x1 ;  /* 0xffffffffff0f7424 */ /* 0x000fce00078e00ff */
[----:B0-----:R-:W-:Y:S05]  /*1be80*/  WARPSYNC.COLLECTIVE R15, `(.L_x_9477) ;  /* 0x000000000f0c7348 */ /* 0x001fea0003c00000 */
[----:B------:R-:W-:Y:S02]  /*1be90*/  ELECT P6, UR62, PT ;  /* 0x00000000003e782f */ /* 0x000fe400038c0000 */
[----:B------:R-:W-:Y:S01]  /*1bea0*/  MOV R14, UR62 ;  /* 0x0000003e000e7c02 */ /* 0x000fe20008000f00 */
[----:B0-----:R-:W-:Y:S10]  /*1beb0*/  ENDCOLLECTIVE ;  /* 0x000000000000791b */ /* 0x001ff40003800000 */
.L_x_9477:
[----:B------:R-:W-:Y:S05]  /*1bec0*/  BSYNC B1 ;  /* 0x0000000000017941 */ /* 0x000fea0003800000 */
.L_x_9476:
[----:B------:R-:W-:Y:S05]  /*1bed0*/  BRA `(.L_x_9331) ;  /* 0xffffff9c00b87947 */ /* 0x000fea000383ffff */
.L_x_9334:
[----:B0-----:R0:W1:Y:S02]  /*1bee0*/  SYNCS.PHASECHK.TRANS64.TRYWAIT P0, [R17+URZ+0x19c20], R5 ;  /* 0x019c2005110075a7 */ /* 0x001064000800017f */
[----:B-1----:R-:W-:Y:S05]  /*1bef0*/  @!P0 NANOSLEEP.SYNCS 0x989680 ;  /* 0x009896800000895d */ /* 0x002fea0003900000 */
[----:B------:R-:W1:Y:S02]  /*1bf00*/  @!P0 SYNCS.PHASECHK.TRANS64 P0, [R17+URZ+0x19c20], R5 ;  /* 0x019c2005110085a7 */ /* 0x000e64000800007f */
[----:B-1----:R-:W-:Y:S05]  /*1bf10*/  @!P0 BRA `(.L_x_9334) ;  /* 0xfffffffc00f08947 */ /* 0x002fea000383ffff */
[----:B------:R-:W-:Y:S05]  /*1bf20*/  BRA `(.L_x_9478) ;  /* 0xffffff9c00c87947 */ /* 0x000fea000383ffff */
.L_x_9338:
[----:B-1----:R1:W2:Y:S02]  /*1bf30*/  SYNCS.PHASECHK.TRANS64.TRYWAIT P0, [R8+URZ+0x19ca0], R11 ;  /* 0x019ca00b080075a7 */ /* 0x0022a4000800017f */
[----:B--2---:R-:W-:Y:S05]  /*1bf40*/  @!P0 NANOSLEEP.SYNCS 0x989680 ;  /* 0x009896800000895d */ /* 0x004fea0003900000 */
[----:B------:R-:W2:Y:S02]  /*1bf50*/  @!P0 SYNCS.PHASECHK.TRANS64 P0, [R8+URZ+0x19ca0], R11 ;  /* 0x019ca00b080085a7 */ /* 0x000ea4000800007f */
[----:B--2---:R-:W-:Y:S05]  /*1bf60*/  @!P0 BRA `(.L_x_9338) ;  /* 0xfffffffc00f08947 */ /* 0x004fea000383ffff */
[----:B------:R-:W-:Y:S05]  /*1bf70*/  BRA `(.L_x_9479) ;  /* 0xffffff9c00e47947 */ /* 0x000fea000383ffff */
.L_x_9345:
[----:B0-----:R0:W2:Y:S02]  /*1bf80*/  SYNCS.PHASECHK.TRANS64.TRYWAIT P0, [R8+URZ+0x19cc0], R11 ;  /* 0x019cc00b080075a7 */ /* 0x0010a4000800017f */
[----:B--2---:R-:W-:Y:S05]  /*1bf90*/  @!P0 NANOSLEEP.SYNCS 0x989680 ;  /* 0x009896800000895d */ /* 0x004fea0003900000 */
[----:B------:R-:W2:Y:S02]  /*1bfa0*/  @!P0 SYNCS.PHASECHK.TRANS64 P0, [R8+URZ+0x19cc0], R11 ;  /* 0x019cc00b080085a7 */ /* 0x000ea4000800007f */
[----:B--2---:R-:W-:Y:S05]  /*1bfb0*/  @!P0 BRA `(.L_x_9345) ;  /* 0xfffffffc00f08947 */ /* 0x004fea000383ffff */
[----:B------:R-:W-:Y:S05]  /*1bfc0*/  BRA `(.L_x_9480) ;  /* 0xffffffa000e07947 */ /* 0x000fea000383ffff */
.L_x_9354:
[----:B0-----:R0:W1:Y:S02]  /*1bfd0*/  SYNCS.PHASECHK.TRANS64.TRYWAIT P2, [R9+URZ+0x19ca0], R8 ;  /* 0x019ca008090075a7 */ /* 0x001064000804017f */
[----:B-1----:R-:W-:Y:S05]  /*1bfe0*/  @!P2 NANOSLEEP.SYNCS 0x989680 ;  /* 0x009896800000a95d */ /* 0x002fea0003900000 */
[----:B------:R-:W1:Y:S02]  /*1bff0*/  @!P2 SYNCS.PHASECHK.TRANS64 P2, [R9+URZ+0x19ca0], R8 ;  /* 0x019ca0080900a5a7 */ /* 0x000e64000804007f */
[----:B-1----:R-:W-:Y:S05]  /*1c000*/  @!P2 BRA `(.L_x_9354) ;  /* 0xfffffffc00f0a947 */ /* 0x002fea000383ffff */
[----:B------:R-:W-:Y:S05]  /*1c010*/  BRA `(.L_x_9481) ;  /* 0xffffffa800207947 */ /* 0x000fea000383ffff */
.L_x_9361:
[----:B-1----:R1:W2:Y:S02]  /*1c020*/  SYNCS.PHASECHK.TRANS64.TRYWAIT P2, [R9+URZ+0x19cc0], R8 ;  /* 0x019cc008090075a7 */ /* 0x0022a4000804017f */
[----:B--2---:R-:W-:Y:S05]  /*1c030*/  @!P2 NANOSLEEP.SYNCS 0x989680 ;  /* 0x009896800000a95d */ /* 0x004fea0003900000 */
[----:B------:R-:W2:Y:S02]  /*1c040*/  @!P2 SYNCS.PHASECHK.TRANS64 P2, [R9+URZ+0x19cc0], R8 ;  /* 0x019cc0080900a5a7 */ /* 0x000ea4000804007f */
[----:B--2---:R-:W-:Y:S05]  /*1c050*/  @!P2 BRA `(.L_x_9361) ;  /* 0xfffffffc00f0a947 */ /* 0x004fea000383ffff */
[----:B------:R-:W-:Y:S05]  /*1c060*/  BRA `(.L_x_9482) ;  /* 0xffffffac00187947 */ /* 0x000fea000383ffff */
.L_x_9380:
[----:B------:R-:W2:Y:S01]  /*1c070*/  S2R R20, SR_TID.X ;  /* 0x0000000000147919 */ /* 0x000ea20000002100 */
[----:B------:R-:W-:Y:S01]  /*1c080*/  BSSY B0, `(.L_x_9483) ;  /* 0x000000a000007945 */ /* 0x000fe20003800000 */
[----:B------:R-:W-:Y:S02]  /*1c090*/  IMAD.MOV.U32 R12, RZ, RZ, RZ ;  /* 0x000000ffff0c7224 */ /* 0x000fe400078e00ff */
[----:B------:R-:W-:Y:S02]  /*1c0a0*/  IMAD.MOV.U32 R11, RZ, RZ, 0x1f ;  /* 0x0000001fff0b7424 */ /* 0x000fe400078e00ff */
[----:B------:R-:W-:Y:S01]  /*1c0b0*/  IMAD.MOV.U32 R15, RZ, RZ, -0x1 ;  /* 0xffffffffff0f7424 */ /* 0x000fe200078e00ff */
[----:B--2---:R-:W-:-:S04]  /*1c0c0*/  SHF.R.U32.HI R20, RZ, 0x5, R20 ;  /* 0x00000005ff147819 */ /* 0x004fc80000011614 */
[----:B------:R-:W-:-:S05]  /*1c0d0*/  LOP3.LUT R20, R20, 0x3, RZ, 0xc0, !PT ;  /* 0x0000000314147812 */ /* 0x000fca00078ec0ff */
[----:B------:R-:W-:-:S07]  /*1c0e0*/  IMAD.MOV.U32 R13, RZ, RZ, R20 ;  /* 0x000000ffff0d7224 */ /* 0x000fce00078e0014 */
[----:B01----:R-:W-:Y:S05]  /*1c0f0*/  WARPSYNC.COLLECTIVE R15, `(.L_x_9484) ;  /* 0x000000000f087348 */ /* 0x003fea0003c00000 */
[----:B------:R2:W3:Y:S02]  /*1c100*/  SHFL.IDX P6, R14, R13, R12, R11 ;  /* 0x0000000c0d0e7389 */ /* 0x0004e400000c000b */
[----:B0123--:R-:W-:Y:S01]  /*1c110*/  ENDCOLLECTIVE ;  /* 0x000000000000791b */ /* 0x00ffe20003800000 */
.L_x_9484:
[----:B------:R-:W-:Y:S05]  /*1c120*/  BSYNC B0 ;  /* 0x0000000000007941 */ /* 0x000fea0003800000 */
.L_x_9483:
[----:B------:R-:W-:Y:S05]  /*1c130*/  BRA `(.L_x_9485) ;  /* 0xffffffb8009c7947 */ /* 0x000fea000383ffff */
.L_x_9382:
[----:B------:R-:W-:Y:S01]  /*1c140*/  BSSY B0, `(.L_x_9486) ;  /* 0x0000006000007945 */ /* 0x000fe20003800000 */
[----:B------:R-:W-:-:S07]  /*1c150*/  IMAD.MOV.U32 R15, RZ, RZ, -0x1 ;  /* 0xffffffffff0f7424 */ /* 0x000fce00078e00ff */
[----:B012---:R-:W-:Y:S05]  /*1c160*/  WARPSYNC.COLLECTIVE R15, `(.L_x_9487) ;  /* 0x000000000f0c7348 */ /* 0x007fea0003c00000 */
[----:B------:R-:W-:Y:S02]  /*1c170*/  ELECT P6, UR62, PT ;  /* 0x00000000003e782f */ /* 0x000fe400038c0000 */
[----:B------:R-:W-:Y:S01]  /*1c180*/  MOV R14, UR62 ;  /* 0x0000003e000e7c02 */ /* 0x000fe20008000f00 */
[----:B012---:R-:W-:Y:S10]  /*1c190*/  ENDCOLLECTIVE ;  /* 0x000000000000791b */ /* 0x007ff40003800000 */
.L_x_9487:
[----:B------:R-:W-:Y:S05]  /*1c1a0*/  BSYNC B0 ;  /* 0x0000000000007941 */ /* 0x000fea0003800000 */
.L_x_9486:
[----:B------:R-:W-:Y:S05]  /*1c1b0*/  BRA `(.L_x_9488) ;  /* 0xffffffb800a47947 */ /* 0x000fea000383ffff */
.L_x_9384:
[----:B--2---:R2:W3:Y:S02]  /*1c1c0*/  SYNCS.PHASECHK.TRANS64.TRYWAIT P0, [R4+URZ+0x19c80], R3 ;  /* 0x019c8003040075a7 */ /* 0x0044e4000800017f */
[----:B---3--:R-:W-:Y:S05]  /*1c1d0*/  @!P0 NANOSLEEP.SYNCS 0x989680 ;  /* 0x009896800000895d */ /* 0x008fea0003900000 */
[----:B------:R-:W3:Y:S02]  /*1c1e0*/  @!P0 SYNCS.PHASECHK.TRANS64 P0, [R4+URZ+0x19c80], R3 ;  /* 0x019c8003040085a7 */ /* 0x000ee4000800007f */
[----:B---3--:R-:W-:Y:S05]  /*1c1f0*/  @!P0 BRA `(.L_x_9384) ;  /* 0xfffffffc00f08947 */ /* 0x008fea000383ffff */
[----:B------:R-:W-:Y:S05]  /*1c200*/  BRA `(.L_x_9489) ;  /* 0xffffffbc000c7947 */ /* 0x000fea000383ffff */
.L_x_9386:
[----:B---3--:R3:W4:Y:S02]  /*1c210*/  SYNCS.PHASECHK.TRANS64.TRYWAIT P0, [R4+URZ+0x19c40], R3 ;  /* 0x019c4003040075a7 */ /* 0x008724000800017f */
[----:B----4-:R-:W-:Y:S05]  /*1c220*/  @!P0 NANOSLEEP.SYNCS 0x989680 ;  /* 0x009896800000895d */ /* 0x010fea0003900000 */
[----:B------:R-:W4:Y:S02]  /*1c230*/  @!P0 SYNCS.PHASECHK.TRANS64 P0, [R4+URZ+0x19c40], R3 ;  /* 0x019c4003040085a7 */ /* 0x000f24000800007f */
[----:B----4-:R-:W-:Y:S05]  /*1c240*/  @!P0 BRA `(.L_x_9386) ;  /* 0xfffffffc00f08947 */ /* 0x010fea000383ffff */
[----:B------:R-:W-:Y:S05]  /*1c250*/  BRA `(.L_x_9490) ;  /* 0xffffffbc00887947 */ /* 0x000fea000383ffff */
.L_x_9390:
[----:B------:R-:W-:Y:S01]  /*1c260*/  IMAD.MOV.U32 R13, RZ, RZ, R5 ;  /* 0x000000ffff0d7224 */ /* 0x000fe200078e0005 */
[----:B------:R-:W-:Y:S01]  /*1c270*/  MOV R15, 0xffffffff ;  /* 0xffffffff000f7802 */ /* 0x000fe20000000f00 */
[----:B------:R-:W-:Y:S02]  /*1c280*/  IMAD.MOV.U32 R12, RZ, RZ, RZ ;  /* 0x000000ffff0c7224 */ /* 0x000fe400078e00ff */
[----:B------:R-:W-:Y:S02]  /*1c290*/  IMAD.MOV.U32 R11, RZ, RZ, 0x1e1f ;  /* 0x00001e1fff0b7424 */ /* 0x000fe400078e00ff */
[----:B-----5:R-:W-:Y:S02]  /*1c2a0*/  IMAD R0, R20, R9, RZ ;  /* 0x0000000914007224 */ /* 0x020fe400078e02ff */
[----:B------:R-:W-:-:S07]  /*1c2b0*/  IMAD R25, R25, 0xc0, R19 ;  /* 0x000000c019197824 */ /* 0x000fce00078e0213 */
[----:B------:R-:W-:Y:S05]  /*1c2c0*/  WARPSYNC.COLLECTIVE R15, `(.L_x_9491) ;  /* 0x000000000f087348 */ /* 0x000fea0003c00000 */
[----:B------:R0:W1:Y:S02]  /*1c2d0*/  SHFL.IDX P6, R14, R13, R12, R11 ;  /* 0x0000000c0d0e7389 */ /* 0x00006400000c000b */
[----:B01----:R-:W-:Y:S01]  /*1c2e0*/  ENDCOLLECTIVE ;  /* 0x000000000000791b */ /* 0x003fe20003800000 */
.L_x_9491:
[----:B------:R-:W-:Y:S01]  /*1c2f0*/  ISETP.GE.AND P4, PT, R25, R0, PT ;  /* 0x000000001900720c */ /* 0x000fe20003f86270 */
[----:B------:R-:W-:Y:S02]  /*1c300*/  IMAD.MOV.U32 R13, RZ, RZ, R6 ;  /* 0x000000ffff0d7224 */ /* 0x000fe400078e0006 */
[----:B------:R-:W-:-:S10]  /*1c310*/  IMAD.MOV.U32 R3, RZ, RZ, R14 ;  /* 0x000000ffff037224 */ /* 0x000fd400078e000e */
[----:B------:R-:W-:Y:S05]  /*1c320*/  WARPSYNC.COLLECTIVE R15, `(.L_x_9492) ;  /* 0x000000000f087348 */ /* 0x000fea0003c00000 */
[----:B------:R0:W1:Y:S02]  /*1c330*/  SHFL.IDX P6, R14, R13, R12, R11 ;  /* 0x0000000c0d0e7389 */ /* 0x00006400000c000b */
[----:B01----:R-:W-:Y:S01]  /*1c340*/  ENDCOLLECTIVE ;  /* 0x000000000000791b */ /* 0x003fe20003800000 */
.L_x_9492:
[----:B------:R-:W-:Y:S02]  /*1c350*/  IMAD.MOV.U32 R13, RZ, RZ, R5 ;  /* 0x000000ffff0d7224 */ /* 0x000fe400078e0005 */
[----:B------:R-:W-:Y:S02]  /*1c360*/  IMAD.MOV.U32 R12, RZ, RZ, 0x1 ;  /* 0x00000001ff0c7424 */ /* 0x000fe400078e00ff */
[----:B------:R-:W-:-:S07]  /*1c370*/  IMAD.MOV.U32 R2, RZ, RZ, R14 ;  /* 0x000000ffff027224 */ /* 0x000fce00078e000e */
[----:B------:R-:W-:Y:S05]  /*1c380*/  WARPSYNC.COLLECTIVE R15, `(.L_x_9493) ;  /* 0x000000000f087348 */ /* 0x000fea0003c00000 */
[----:B------:R0:W1:Y:S02]  /*1c390*/  SHFL.IDX P6, R14, R13, R12, R11 ;  /* 0x0000000c0d0e7389 */ /* 0x00006400000c000b */
[----:B01----:R-:W-:Y:S01]  /*1c3a0*/  ENDCOLLECTIVE ;  /* 0x000000000000791b */ /* 0x003fe20003800000 */
.L_x_9493:
[----:B------:R-:W-:-:S05]  /*1c3b0*/  @!P4 IADD3 R2, P3, R10, R2, RZ ;  /* 0x000000020a02c210 */ /* 0x000fca0007f7e0ff */
[----:B------:R-:W-:-:S05]  /*1c3c0*/  @!P4 IMAD.X R3, RZ, RZ, R3, P3 ;  /* 0x000000ffff03c224 */ /* 0x000fca00018e0603 */
        /* <DEDUP_REMOVED lines=11> */
.L_x_9494:
[----:B------:R-:W-:-:S05]  /*1c480*/  VIADD R3, R25, 0x40 ;  /* 0x0000004019037836 */ /* 0x000fca0000000000 */
[----:B------:R-:W-:Y:S01]  /*1c490*/  ISETP.GE.AND P4, PT, R3, R0, PT ;  /* 0x000000000300720c */ /* 0x000fe20003f86270 */
[----:B------:R-:W-:Y:S02]  /*1c4a0*/  IMAD.MOV.U32 R13, RZ, RZ, R4 ;  /* 0x000000ffff0d7224 */ /* 0x000fe400078e0004 */
[----:B------:R-:W-:Y:S02]  /*1c4b0*/  IMAD.MOV.U32 R12, RZ, RZ, RZ ;  /* 0x000000ffff0c7224 */ /* 0x000fe400078e00ff */
[----:B------:R-:W-:-:S08]  /*1c4c0*/  IMAD.MOV.U32 R6, RZ, RZ, R14 ;  /* 0x000000ffff067224 */ /* 0x000fd000078e000e */
[----:B------:R-:W-:Y:S05]  /*1c4d0*/  WARPSYNC.COLLECTIVE R15, `(.L_x_9495) ;  /* 0x000000000f087348 */ /* 0x000fea0003c00000 */
[----:B------:R0:W1:Y:S02]  /*1c4e0*/  SHFL.IDX P6, R14, R13, R12, R11 ;  /* 0x0000000c0d0e7389 */ /* 0x00006400000c000b */
[----:B01----:R-:W-:Y:S01]  /*1c4f0*/  ENDCOLLECTIVE ;  /* 0x000000000000791b */ /* 0x003fe20003800000 */
.L_x_9495:
[----:B------:R-:W-:-:S05]  /*1c500*/  @!P4 IADD3 R2, P3, R10, R6, RZ ;  /* 0x000000060a02c210 */ /* 0x000fca0007f7e0ff */
[----:B------:R-:W-:-:S05]  /*1c510*/  @!P4 IMAD.X R3, RZ, RZ, R5, P3 ;  /* 0x000000ffff03c224 */ /* 0x000fca00018e0605 */
        /* <DEDUP_REMOVED lines=11> */
.L_x_9496:
[----:B------:R-:W-:Y:S01]  /*1c5d0*/  IMAD.MOV.U32 R2, RZ, RZ, R14 ;  /* 0x000000ffff027224 */ /* 0x000fe200078e000e */
[----:B------:R-:W-:Y:S06]  /*1c5e0*/  BRA `(.L_x_9497) ;  /* 0xffffffc400607947 */ /* 0x000fec000383ffff */
.L_x_9395:
[----:B--2---:R2:W3:Y:S02]  /*1c5f0*/  SYNCS.PHASECHK.TRANS64.TRYWAIT P0, [R17+URZ+0x19c20], R0 ;  /* 0x019c2000110075a7 */ /* 0x0044e4000800017f */
[----:B---3--:R-:W-:Y:S05]  /*1c600*/  @!P0 NANOSLEEP.SYNCS 0x989680 ;  /* 0x009896800000895d */ /* 0x008fea0003900000 */
[----:B------:R-:W3:Y:S02]  /*1c610*/  @!P0 SYNCS.PHASECHK.TRANS64 P0, [R17+URZ+0x19c20], R0 ;  /* 0x019c2000110085a7 */ /* 0x000ee4000800007f */
[----:B---3--:R-:W-:Y:S05]  /*1c620*/  @!P0 BRA `(.L_x_9395) ;  /* 0xfffffffc00f08947 */ /* 0x008fea000383ffff */
[----:B------:R-:W-:Y:S05]  /*1c630*/  BRA `(.L_x_9498) ;  /* 0xffffffc400d07947 */ /* 0x000fea000383ffff */
.L_x_9401:
[----:B0-----:R0:W4:Y:S02]  /*1c640*/  SYNCS.PHASECHK.TRANS64.TRYWAIT P0, [R7+URZ+0x19c80], R5 ;  /* 0x019c8005070075a7 */ /* 0x001124000800017f */
[----:B----4-:R-:W-:Y:S05]  /*1c650*/  @!P0 NANOSLEEP.SYNCS 0x989680 ;  /* 0x009896800000895d */ /* 0x010fea0003900000 */
[----:B------:R-:W4:Y:S02]  /*1c660*/  @!P0 SYNCS.PHASECHK.TRANS64 P0, [R7+URZ+0x19c80], R5 ;  /* 0x019c8005070085a7 */ /* 0x000f24000800007f */
[----:B----4-:R-:W-:Y:S05]  /*1c670*/  @!P0 BRA `(.L_x_9401) ;  /* 0xfffffffc00f08947 */ /* 0x010fea000383ffff */
[----:B------:R-:W-:Y:S05]  /*1c680*/  BRA `(.L_x_9499) ;  /* 0xffffffc800847947 */ /* 0x000fea000383ffff */
.L_x_9408:
[----:B--2---:R2:W4:Y:S02]  /*1c690*/  SYNCS.PHASECHK.TRANS64.TRYWAIT P0, [R7+URZ+0x19c40], R5 ;  /* 0x019c4005070075a7 */ /* 0x004524000800017f */
[----:B----4-:R-:W-:Y:S05]  /*1c6a0*/  @!P0 NANOSLEEP.SYNCS 0x989680 ;  /* 0x009896800000895d */ /* 0x010fea0003900000 */
[----:B------:R-:W4:Y:S02]  /*1c6b0*/  @!P0 SYNCS.PHASECHK.TRANS64 P0, [R7+URZ+0x19c40], R5 ;  /* 0x019c4005070085a7 */ /* 0x000f24000800007f */
[----:B----4-:R-:W-:Y:S05]  /*1c6c0*/  @!P0 BRA `(.L_x_9408) ;  /* 0xfffffffc00f08947 */ /* 0x010fea000383ffff */
[----:B------:R-:W-:Y:S05]  /*1c6d0*/  BRA `(.L_x_9500) ;  /* 0xffffffcc00807947 */ /* 0x000fea000383ffff */
.L_x_9416:
[----:B0-----:R0:W4:Y:S02]  /*1c6e0*/  SYNCS.PHASECHK.TRANS64.TRYWAIT P0, [R3+URZ+0x19c70], R4 ;  /* 0x019c7004030075a7 */ /* 0x001124000800017f */
[----:B----4-:R-:W-:Y:S05]  /*1c6f0*/  @!P0 NANOSLEEP.SYNCS 0x989680 ;  /* 0x009896800000895d */ /* 0x010fea0003900000 */
[----:B------:R-:W4:Y:S02]  /*1c700*/  @!P0 SYNCS.PHASECHK.TRANS64 P0, [R3+URZ+0x19c70], R4 ;  /* 0x019c7004030085a7 */ /* 0x000f24000800007f */
[----:B----4-:R-:W-:Y:S05]  /*1c710*/  @!P0 BRA `(.L_x_9416) ;  /* 0xfffffffc00f08947 */ /* 0x010fea000383ffff */
[----:B------:R-:W-:Y:S05]  /*1c720*/  BRA `(.L_x_9501) ;  /* 0xffffffd000947947 */ /* 0x000fea000383ffff */
.L_x_9418:
[----:B0-----:R0:W4:Y:S02]  /*1c730*/  SYNCS.PHASECHK.TRANS64.TRYWAIT P0, [R3+URZ+0x19c60], R4 ;  /* 0x019c6004030075a7 */ /* 0x001124000800017f */
[----:B----4-:R-:W-:Y:S05]  /*1c740*/  @!P0 NANOSLEEP.SYNCS 0x989680 ;  /* 0x009896800000895d */ /* 0x010fea0003900000 */
[----:B------:R-:W4:Y:S02]  /*1c750*/  @!P0 SYNCS.PHASECHK.TRANS64 P0, [R3+URZ+0x19c60], R4 ;  /* 0x019c6004030085a7 */ /* 0x000f24000800007f */
[----:B----4-:R-:W-:Y:S05]  /*1c760*/  @!P0 BRA `(.L_x_9418) ;  /* 0xfffffffc00f08947 */ /* 0x010fea000383ffff */
[----:B------:R-:W-:Y:S05]  /*1c770*/  BRA `(.L_x_9502) ;  /* 0xffffffd0009c7947 */ /* 0x000fea000383ffff */
.L_x_9425:
[----:B0-----:R0:W2:Y:S02]  /*1c780*/  SYNCS.PHASECHK.TRANS64.TRYWAIT P1, [R0+URZ+0x19c70], R3 ;  /* 0x019c7003000075a7 */ /* 0x0010a4000802017f */
[----:B--2---:R-:W-:Y:S05]  /*1c790*/  @!P1 NANOSLEEP.SYNCS 0x989680 ;  /* 0x009896800000995d */ /* 0x004fea0003900000 */
[----:B------:R-:W2:Y:S02]  /*1c7a0*/  @!P1 SYNCS.PHASECHK.TRANS64 P1, [R0+URZ+0x19c70], R3 ;  /* 0x019c7003000095a7 */ /* 0x000ea4000802007f */
[----:B--2---:R-:W-:Y:S05]  /*1c7b0*/  @!P1 BRA `(.L_x_9425) ;  /* 0xfffffffc00f09947 */ /* 0x004fea000383ffff */
[----:B------:R-:W-:Y:S05]  /*1c7c0*/  BRA `(.L_x_9503) ;  /* 0xffffffd8004c7947 */ /* 0x000fea000383ffff */
.L_x_9427:
[----:B0-----:R0:W2:Y:S02]  /*1c7d0*/  SYNCS.PHASECHK.TRANS64.TRYWAIT P1, [R0+URZ+0x19c60], R3 ;  /* 0x019c6003000075a7 */ /* 0x0010a4000802017f */
[----:B--2---:R-:W-:Y:S05]  /*1c7e0*/  @!P1 NANOSLEEP.SYNCS 0x989680 ;  /* 0x009896800000995d */ /* 0x004fea0003900000 */
[----:B------:R-:W2:Y:S02]  /*1c7f0*/  @!P1 SYNCS.PHASECHK.TRANS64 P1, [R0+URZ+0x19c60], R3 ;  /* 0x019c6003000095a7 */ /* 0x000ea4000802007f */
[----:B--2---:R-:W-:Y:S05]  /*1c800*/  @!P1 BRA `(.L_x_9427) ;  /* 0xfffffffc00f09947 */ /* 0x004fea000383ffff */
[----:B------:R-:W-:Y:S05]  /*1c810*/  BRA `(.L_x_9504) ;  /* 0xffffffd800547947 */ /* 0x000fea000383ffff */
.L_x_9431:
[----:B------:R-:W-:Y:S01]  /*1c820*/  BSSY B0, `(.L_x_9505) ;  /* 0x0000008000007945 */ /* 0x000fe20003800000 */
[----:B------:R-:W-:Y:S02]  /*1c830*/  IMAD.MOV.U32 R13, RZ, RZ, R24 ;  /* 0x000000ffff0d7224 */ /* 0x000fe400078e0018 */
[----:B------:R-:W-:Y:S02]  /*1c840*/  IMAD.MOV.U32 R12, RZ, RZ, RZ ;  /* 0x000000ffff0c7224 */ /* 0x000fe400078e00ff */
[----:B------:R-:W-:Y:S02]  /*1c850*/  IMAD.MOV.U32 R11, RZ, RZ, 0x1f ;  /* 0x0000001fff0b7424 */ /* 0x000fe400078e00ff */
[----:B------:R-:W-:-:S07]  /*1c860*/  IMAD.MOV.U32 R15, RZ, RZ, -0x1 ;  /* 0xffffffffff0f7424 */ /* 0x000fce00078e00ff */
[----:B-123--:R-:W-:Y:S05]  /*1c870*/  WARPSYNC.COLLECTIVE R15, `(.L_x_9506) ;  /* 0x000000000f087348 */ /* 0x00efea0003c00000 */
[----:B------:R0:W4:Y:S02]  /*1c880*/  SHFL.IDX P6, R14, R13, R12, R11 ;  /* 0x0000000c0d0e7389 */ /* 0x00012400000c000b */
[----:B01234-:R-:W-:Y:S01]  /*1c890*/  ENDCOLLECTIVE ;  /* 0x000000000000791b */ /* 0x01ffe20003800000 */
.L_x_9506:
[----:B------:R-:W-:Y:S05]  /*1c8a0*/  BSYNC B0 ;  /* 0x0000000000007941 */ /* 0x000fea0003800000 */
.L_x_9505:
[----:B------:R-:W-:Y:S02]  /*1c8b0*/  IMAD.MOV.U32 R13, RZ, RZ, R24 ;  /* 0x000000ffff0d7224 */ /* 0x000fe400078e0018 */
[----:B------:R-:W-:Y:S02]  /*1c8c0*/  IMAD.MOV.U32 R12, RZ, RZ, 0x1 ;  /* 0x00000001ff0c7424 */ /* 0x000fe400078e00ff */
[----:B------:R-:W-:Y:S02]  /*1c8d0*/  IMAD.MOV.U32 R11, RZ, RZ, 0x1f ;  /* 0x0000001fff0b7424 */ /* 0x000fe400078e00ff */
[----:B------:R-:W-:Y:S02]  /*1c8e0*/  IMAD.MOV.U32 R15, RZ, RZ, -0x1 ;  /* 0xffffffffff0f7424 */ /* 0x000fe400078e00ff */
[----:B------:R-:W-:Y:S02]  /*1c8f0*/  IMAD.IADD R8, R27, 0x1, R9 ;  /* 0x000000011b087824 */ /* 0x000fe400078e0209 */
[----:B------:R-:W-:-:S07]  /*1c900*/  IMAD.MOV.U32 R0, RZ, RZ, R14 ;  /* 0x000000ffff007224 */ /* 0x000fce00078e000e */
[----:B------:R-:W-:Y:S05]  /*1c910*/  WARPSYNC.COLLECTIVE R15, `(.L_x_9507) ;  /* 0x000000000f087348 */ /* 0x000fea0003c00000 */
[----:B------:R0:W1:Y:S02]  /*1c920*/  SHFL.IDX P6, R14, R13, R12, R11 ;  /* 0x0000000c0d0e7389 */ /* 0x00006400000c000b */
[----:B01----:R-:W-:Y:S01]  /*1c930*/  ENDCOLLECTIVE ;  /* 0x000000000000791b */ /* 0x003fe20003800000 */
.L_x_9507:
[----:B------:R-:W-:Y:S02]  /*1c940*/  ULDC UR4, c[0x0][0xc3c] ;  /* 0x00030f0000047ab9 */ /* 0x000fe40000000800 */
[----:B------:R-:W-:-:S13]  /*1c950*/  ISETP.GE.OR P1, PT, R8, UR4, !P0 ;  /* 0x0000000408007c0c */ /* 0x000fda000c726670 */
[----:B------:R-:W0:Y:S08]  /*1c960*/  @!P1 LDC.64 R2, c[0x0][0xc80] ;  /* 0x00032000ff029b82 */ /* 0x000e300000000a00 */
[----:B------:R-:W1:Y:S01]  /*1c970*/  @!P1 LDC.64 R4, c[0x0][0xc78] ;  /* 0x00031e00ff049b82 */ /* 0x000e620000000a00 */
[----:B------:R-:W-:Y:S01]  /*1c980*/  IMAD.MOV.U32 R11, RZ, RZ, RZ ;  /* 0x000000ffff0b7224 */ /* 0x000fe200078e00ff */
[----:B------:R-:W-:Y:S01]  /*1c990*/  MOV R6, R14 ;  /* 0x0000000e00067202 */ /* 0x000fe20000000f00 */
[----:B0-----:R-:W-:-:S05]  /*1c9a0*/  @!P1 IMAD.WIDE R2, R8, 0x4, R2 ;  /* 0x0000000408029825 */ /* 0x001fca00078e0202 */
[----:B------:R1:W2:Y:S02]  /*1c9b0*/  @!P1 LDG.E R7, desc[UR40][R2.64] ;  /* 0x0000002802079981 */ /* 0x0002a4000c1e1900 */
[----:B-1----:R-:W-:-:S06]  /*1c9c0*/  @!P1 IMAD.WIDE R2, R8, 0x4, R4 ;  /* 0x0000000408029825 */ /* 0x002fcc00078e0204 */
[----:B------:R-:W3:Y:S01]  /*1c9d0*/  @!P1 LDG.E R2, desc[UR40][R2.64] ;  /* 0x0000002802029981 */ /* 0x000ee2000c1e1900 */
[----:B------:R-:W-:Y:S01]  /*1c9e0*/  IMAD.MOV.U32 R5, RZ, RZ, RZ ;  /* 0x000000ffff057224 */ /* 0x000fe200078e00ff */
[C---:B------:R-:W-:Y:S01]  /*1c9f0*/  ISETP.GE.U32.AND P2, PT, R9.reuse, 0x2, PT ;  /* 0x000000020900780c */ /* 0x040fe20003f46070 */
[----:B------:R-:W-:Y:S01]  /*1ca00*/  IMAD.MOV.U32 R24, RZ, RZ, RZ ;  /* 0x000000ffff187224 */ /* 0x000fe200078e00ff */
[C---:B------:R-:W-:Y:S02]  /*1ca10*/  ISETP.GE.U32.AND P3, PT, R9.reuse, 0x4, PT ;  /* 0x000000040900780c */ /* 0x040fe40003f66070 */
        /* <DEDUP_REMOVED lines=11> */
.L_x_9508:
        /* <DEDUP_REMOVED lines=8> */
.L_x_9509:
        /* <DEDUP_REMOVED lines=8> */
.L_x_9510:
        /* <DEDUP_REMOVED lines=8> */
.L_x_9511:
        /* <DEDUP_REMOVED lines=8> */
.L_x_9512:
        /* <DEDUP_REMOVED lines=9> */
.L_x_9513:
[----:B------:R-:W-:Y:S01]  /*1cd60*/  IMAD.MOV.U32 R8, RZ, RZ, R14 ;  /* 0x000000ffff087224 */ /* 0x000fe200078e000e */
[----:B------:R-:W-:Y:S06]  /*1cd70*/  BRA `(.L_x_9514) ;  /* 0xffffffdc001c7947 */ /* 0x000fec000383ffff */
.L_x_9434:
[----:B------:R-:W-:Y:S01]  /*1cd80*/  BSSY B0, `(.L_x_9515) ;  /* 0x0000008000007945 */ /* 0x000fe20003800000 */
[----:B------:R-:W-:Y:S02]  /*1cd90*/  IMAD.MOV.U32 R13, RZ, RZ, R2 ;  /* 0x000000ffff0d7224 */ /* 0x000fe400078e0002 */
[----:B------:R-:W-:Y:S02]  /*1cda0*/  IMAD.MOV.U32 R12, RZ, RZ, 0x1 ;  /* 0x00000001ff0c7424 */ /* 0x000fe400078e00ff */
[----:B------:R-:W-:Y:S02]  /*1cdb0*/  IMAD.MOV.U32 R11, RZ, RZ, RZ ;  /* 0x000000ffff0b7224 */ /* 0x000fe400078e00ff */
[----:B------:R-:W-:-:S07]  /*1cdc0*/  IMAD.MOV.U32 R15, RZ, RZ, -0x1 ;  /* 0xffffffffff0f7424 */ /* 0x000fce00078e00ff */
[----:B---3--:R-:W-:Y:S05]  /*1cdd0*/  WARPSYNC.COLLECTIVE R15, `(.L_x_9516) ;  /* 0x000000000f087348 */ /* 0x008fea0003c00000 */
[----:B------:R0:W1:Y:S02]  /*1cde0*/  SHFL.UP P6, R14, R13, R12, R11 ;  /* 0x0400000c0d0e7389 */ /* 0x00006400000c000b */
[----:B01-3--:R-:W-:Y:S01]  /*1cdf0*/  ENDCOLLECTIVE ;  /* 0x000000000000791b */ /* 0x00bfe20003800000 */
.L_x_9516:
[----:B------:R-:W-:Y:S05]  /*1ce00*/  BSYNC B0 ;  /* 0x0000000000007941 */ /* 0x000fea0003800000 */
.L_x_9515:
        /* <DEDUP_REMOVED lines=10> */
.L_x_9517:
        /* <DEDUP_REMOVED lines=8> */
.L_x_9518:
        /* <DEDUP_REMOVED lines=8> */
.L_x_9519:
        /* <DEDUP_REMOVED lines=8> */
.L_x_9520:
        /* <DEDUP_REMOVED lines=9> */
.L_x_9521:
[----:B------:R-:W-:Y:S01]  /*1d0c0*/  IMAD.MOV.U32 R8, RZ, RZ, R14 ;  /* 0x000000ffff087224 */ /* 0x000fe200078e000e */
[----:B------:R-:W-:Y:S06]  /*1d0d0*/  BRA `(.L_x_9522) ;  /* 0xffffffd800e87947 */ /* 0x000fec000383ffff */
.L_x_9436:
[----:B------:R-:W-:Y:S01]  /*1d0e0*/  BSSY B0, `(.L_x_9523) ;  /* 0x0000006000007945 */ /* 0x000fe20003800000 */
[----:B------:R-:W-:Y:S01]  /*1d0f0*/  PLOP3.LUT P6, PT, P6, PT, PT, 0x8, 0x0 ;  /* 0x000000000000781c */ /* 0x000fe200037ce170 */
[----:B------:R-:W-:-:S12]  /*1d100*/  IMAD.MOV.U32 R15, RZ, RZ, -0x1 ;  /* 0xffffffffff0f7424 */ /* 0x000fd800078e00ff */
[----:B0--3--:R-:W-:Y:S05]  /*1d110*/  WARPSYNC.COLLECTIVE R15, `(.L_x_9524) ;  /* 0x000000000f087348 */ /* 0x009fea0003c00000 */
[----:B------:R-:W-:Y:S01]  /*1d120*/  VOTE.ANY R14, PT, P6 ;  /* 0x00000000000e7806 */ /* 0x000fe200030e0100 */
[----:B0--3--:R-:W-:Y:S06]  /*1d130*/  ENDCOLLECTIVE ;  /* 0x000000000000791b */ /* 0x009fec0003800000 */
.L_x_9524:
[----:B------:R-:W-:Y:S05]  /*1d140*/  BSYNC B0 ;  /* 0x0000000000007941 */ /* 0x000fea0003800000 */
.L_x_9523:
[----:B------:R-:W-:Y:S02]  /*1d150*/  IMAD.MOV.U32 R6, RZ, RZ, R14 ;  /* 0x000000ffff067224 */ /* 0x000fe400078e000e */
[----:B------:R-:W-:Y:S02]  /*1d160*/  IMAD.MOV.U32 R13, RZ, RZ, R5 ;  /* 0x000000ffff0d7224 */ /* 0x000fe400078e0005 */
[----:B------:R-:W0:Y:S01]  /*1d170*/  POPC R4, R6 ;  /* 0x0000000600047309 */ /* 0x000e220000000000 */
[----:B------:R-:W-:Y:S02]  /*1d180*/  IMAD.MOV.U32 R11, RZ, RZ, 0x1f ;  /* 0x0000001fff0b7424 */ /* 0x000fe400078e00ff */
[----:B------:R-:W-:Y:S02]  /*1d190*/  IMAD.MOV.U32 R15, RZ, RZ, -0x1 ;  /* 0xffffffffff0f7424 */ /* 0x000fe400078e00ff */
[----:B0-----:R-:W-:-:S07]  /*1d1a0*/  IMAD.MOV.U32 R12, RZ, RZ, R4 ;  /* 0x000000ffff0c7224 */ /* 0x001fce00078e0004 */
[----:B------:R-:W-:Y:S05]  /*1d1b0*/  WARPSYNC.COLLECTIVE R15, `(.L_x_9525) ;  /* 0x000000000f087348 */ /* 0x000fea0003c00000 */
[----:B------:R0:W1:Y:S02]  /*1d1c0*/  SHFL.IDX P6, R14, R13, R12, R11 ;  /* 0x0000000c0d0e7389 */ /* 0x00006400000c000b */
[----:B01----:R-:W-:Y:S01]  /*1d1d0*/  ENDCOLLECTIVE ;  /* 0x000000000000791b */ /* 0x003fe20003800000 */
.L_x_9525:
[----:B------:R-:W-:Y:S02]  /*1d1e0*/  IMAD.MOV.U32 R13, RZ, RZ, R7 ;  /* 0x000000ffff0d7224 */ /* 0x000fe400078e0007 */
[----:B------:R-:W-:-:S07]  /*1d1f0*/  IMAD.MOV.U32 R5, RZ, RZ, R14 ;  /* 0x000000ffff057224 */ /* 0x000fce00078e000e */
[----:B------:R-:W-:Y:S05]  /*1d200*/  WARPSYNC.COLLECTIVE R15, `(.L_x_9526) ;  /* 0x000000000f087348 */ /* 0x000fea0003c00000 */
[----:B------:R0:W1:Y:S02]  /*1d210*/  SHFL.IDX P6, R14, R13, R12, R11 ;  /* 0x0000000c0d0e7389 */ /* 0x00006400000c000b */
[----:B01----:R-:W-:Y:S01]  /*1d220*/  ENDCOLLECTIVE ;  /* 0x000000000000791b */ /* 0x003fe20003800000 */
.L_x_9526:
[----:B------:R-:W-:Y:S01]  /*1d230*/  IMAD.MOV.U32 R7, RZ, RZ, R14 ;  /* 0x000000ffff077224 */ /* 0x000fe200078e000e */
[----:B------:R-:W-:Y:S06]  /*1d240*/  BRA `(.L_x_9527) ;  /* 0xffffffd800c87947 */ /* 0x000fec000383ffff */
.L_x_9438:
[----:B------:R-:W-:Y:S01]  /*1d250*/  BSSY B0, `(.L_x_9528) ;  /* 0x0000007000007945 */ /* 0x000fe20003800000 */
[----:B------:R-:W-:Y:S02]  /*1d260*/  IMAD.MOV.U32 R13, RZ, RZ, R2 ;  /* 0x000000ffff0d7224 */ /* 0x000fe400078e0002 */
[----:B------:R-:W-:Y:S02]  /*1d270*/  IMAD.MOV.U32 R11, RZ, RZ, 0x1f ;  /* 0x0000001fff0b7424 */ /* 0x000fe400078e00ff */
[----:B------:R-:W-:-:S07]  /*1d280*/  IMAD.MOV.U32 R15, RZ, RZ, -0x1 ;  /* 0xffffffffff0f7424 */ /* 0x000fce00078e00ff */
[----:B01234-:R-:W-:Y:S05]  /*1d290*/  WARPSYNC.COLLECTIVE R15, `(.L_x_9529) ;  /* 0x000000000f087348 */ /* 0x01ffea0003c00000 */
[----:B------:R0:W0:Y:S02]  /*1d2a0*/  SHFL.IDX P6, R14, R13, R12, R11 ;  /* 0x0000000c0d0e7389 */ /* 0x00002400000c000b */
[----:B01234-:R-:W-:Y:S01]  /*1d2b0*/  ENDCOLLECTIVE ;  /* 0x000000000000791b */ /* 0x01ffe20003800000 */
.L_x_9529:
[----:B------:R-:W-:Y:S05]  /*1d2c0*/  BSYNC B0 ;  /* 0x0000000000007941 */ /* 0x000fea0003800000 */
.L_x_9528:
[----:B------:R-:W-:Y:S01]  /*1d2d0*/  IMAD.MOV.U32 R2, RZ, RZ, R14 ;  /* 0x000000ffff027224 */ /* 0x000fe200078e000e */
[----:B------:R-:W-:Y:S06]  /*1d2e0*/  BRA `(.L_x_9530) ;  /* 0xffffffd800b87947 */ /* 0x000fec000383ffff */
.L_x_9442:
[----:B0-----:R0:W1:Y:S02]  /*1d2f0*/  SYNCS.PHASECHK.TRANS64.TRYWAIT P0, [R7+URZ+0x19c20], R0 ;  /* 0x019c2000070075a7 */ /* 0x001064000800017f */
[----:B-1----:R-:W-:Y:S05]  /*1d300*/  @!P0 NANOSLEEP.SYNCS 0x989680 ;  /* 0x009896800000895d */ /* 0x002fea0003900000 */
[----:B------:R-:W1:Y:S02]  /*1d310*/  @!P0 SYNCS.PHASECHK.TRANS64 P0, [R7+URZ+0x19c20], R0 ;  /* 0x019c2000070085a7 */ /* 0x000e64000800007f */
[----:B-1----:R-:W-:Y:S05]  /*1d320*/  @!P0 BRA `(.L_x_9442) ;  /* 0xfffffffc00f08947 */ /* 0x002fea000383ffff */
[----:B------:R-:W-:Y:S05]  /*1d330*/  BRA `(.L_x_9531) ;  /* 0xffffffe000147947 */ /* 0x000fea000383ffff */
.L_x_9443:
        /* <DEDUP_REMOVED lines=8> */
[----:B0--34-:R-:W-:Y:S05]  /*1d3c0*/  WARPSYNC.COLLECTIVE R15, `(.L_x_9533) ;  /* 0x000000000f087348 */ /* 0x019fea0003c00000 */
[----:B------:R1:W2:Y:S02]  /*1d3d0*/  SHFL.IDX P6, R14, R13, R12, R11 ;  /* 0x0000000c0d0e7389 */ /* 0x0002a400000c000b */
[----:B01234-:R-:W-:Y:S01]  /*1d3e0*/  ENDCOLLECTIVE ;  /* 0x000000000000791b */ /* 0x01ffe20003800000 */
.L_x_9533:
[----:B------:R-:W-:Y:S05]  /*1d3f0*/  BSYNC B0 ;  /* 0x0000000000007941 */ /* 0x000fea0003800000 */
.L_x_9532:
[----:B------:R-:W-:Y:S05]  /*1d400*/  BRA `(.L_x_9534) ;  /* 0xffffffdc00fc7947 */ /* 0x000fea000383ffff */
.L_x_9444:
[----:B------:R-:W-:Y:S01]  /*1d410*/  BSSY B0, `(.L_x_9535) ;  /* 0x0000006000007945 */ /* 0x000fe20003800000 */
[----:B------:R-:W-:-:S07]  /*1d420*/  IMAD.MOV.U32 R15, RZ, RZ, -0x1 ;  /* 0xffffffffff0f7424 */ /* 0x000fce00078e00ff */
[----:B0--34-:R-:W-:Y:S05]  /*1d430*/  WARPSYNC.COLLECTIVE R15, `(.L_x_9536) ;  /* 0x000000000f0c7348 */ /* 0x019fea0003c00000 */
[----:B------:R-:W-:Y:S02]  /*1d440*/  ELECT P6, UR62, PT ;  /* 0x00000000003e782f */ /* 0x000fe400038c0000 */
[----:B------:R-:W-:Y:S01]  /*1d450*/  MOV R14, UR62 ;  /* 0x0000003e000e7c02 */ /* 0x000fe20008000f00 */
[----:B0--34-:R-:W-:Y:S10]  /*1d460*/  ENDCOLLECTIVE ;  /* 0x000000000000791b */ /* 0x019ff40003800000 */
.L_x_9536:
[----:B------:R-:W-:Y:S05]  /*1d470*/  BSYNC B0 ;  /* 0x0000000000007941 */ /* 0x000fea0003800000 */
.L_x_9535:
[----:B------:R-:W-:Y:S05]  /*1d480*/  BRA `(.L_x_9537) ;  /* 0xffffffdc00f07947 */ /* 0x000fea000383ffff */
.L_x_9446:
[----:B0-----:R0:W1:Y:S02]  /*1d490*/  SYNCS.PHASECHK.TRANS64.TRYWAIT P1, [R5+URZ], R4 ;  /* 0x00000004050075a7 */ /* 0x001064000802017f */
[----:B-1----:R-:W-:Y:S05]  /*1d4a0*/  @!P1 NANOSLEEP.SYNCS 0x989680 ;  /* 0x009896800000995d */ /* 0x002fea0003900000 */
[----:B------:R-:W1:Y:S02]  /*1d4b0*/  @!P1 SYNCS.PHASECHK.TRANS64 P1, [R5+URZ], R4 ;  /* 0x00000004050095a7 */ /* 0x000e64000802007f */
[----:B-1----:R-:W-:Y:S05]  /*1d4c0*/  @!P1 BRA `(.L_x_9446) ;  /* 0xfffffffc00f09947 */ /* 0x002fea000383ffff */
[----:B------:R-:W-:Y:S05]  /*1d4d0*/  BRA `(.L_x_9538) ;  /* 0xffffffe000287947 */ /* 0x000fea000383ffff */
.L_x_9447:
[----:B-1----:R1:W2:Y:S02]  /*1d4e0*/  SYNCS.PHASECHK.TRANS64.TRYWAIT P1, [R3+URZ], R0 ;  /* 0x00000000030075a7 */ /* 0x0022a4000802017f */
[----:B--2---:R-:W-:Y:S05]  /*1d4f0*/  @!P1 NANOSLEEP.SYNCS 0x989680 ;  /* 0x009896800000995d */ /* 0x004fea0003900000 */
[----:B------:R-:W2:Y:S02]  /*1d500*/  @!P1 SYNCS.PHASECHK.TRANS64 P1, [R3+URZ], R0 ;  /* 0x00000000030095a7 */ /* 0x000ea4000802007f */
[----:B--2---:R-:W-:Y:S05]  /*1d510*/  @!P1 BRA `(.L_x_9447) ;  /* 0xfffffffc00f09947 */ /* 0x004fea000383ffff */
[----:B------:R-:W-:Y:S05]  /*1d520*/  BRA `(.L_x_9539) ;  /* 0xffffffe0001c7947 */ /* 0x000fea000383ffff */
.L_x_9449:
[----:B-1----:R1:W2:Y:S02]  /*1d530*/  SYNCS.PHASECHK.TRANS64.TRYWAIT P1, [R3+URZ+0x19c60], R4 ;  /* 0x019c6004030075a7 */ /* 0x0022a4000802017f */
[----:B--2---:R-:W-:Y:S05]  /*1d540*/  @!P1 NANOSLEEP.SYNCS 0x989680 ;  /* 0x009896800000995d */ /* 0x004fea0003900000 */
[----:B------:R-:W2:Y:S02]  /*1d550*/  @!P1 SYNCS.PHASECHK.TRANS64 P1, [R3+URZ+0x19c60], R4 ;  /* 0x019c6004030095a7 */ /* 0x000ea4000802007f */
[----:B--2---:R-:W-:Y:S05]  /*1d560*/  @!P1 BRA `(.L_x_9449) ;  /* 0xfffffffc00f09947 */ /* 0x004fea000383ffff */
[----:B------:R-:W-:Y:S05]  /*1d570*/  BRA `(.L_x_9540) ;  /* 0xffffffe0001c7947 */ /* 0x000fea000383ffff */
.L_x_9451:
[----:B0-----:R0:W2:Y:S02]  /*1d580*/  SYNCS.PHASECHK.TRANS64.TRYWAIT P1, [R5+URZ+0x19c60], R0 ;  /* 0x019c6000050075a7 */ /* 0x0010a4000802017f */
[----:B--2---:R-:W-:Y:S05]  /*1d590*/  @!P1 NANOSLEEP.SYNCS 0x989680 ;  /* 0x009896800000995d */ /* 0x004fea0003900000 */
[----:B------:R-:W2:Y:S02]  /*1d5a0*/  @!P1 SYNCS.PHASECHK.TRANS64 P1, [R5+URZ+0x19c60], R0 ;  /* 0x019c6000050095a7 */ /* 0x000ea4000802007f */
[----:B--2---:R-:W-:Y:S05]  /*1d5b0*/  @!P1 BRA `(.L_x_9451) ;  /* 0xfffffffc00f09947 */ /* 0x004fea000383ffff */
[----:B------:R-:W-:Y:S05]  /*1d5c0*/  BRA `(.L_x_9541) ;  /* 0xffffffe0001c7947 */ /* 0x000fea000383ffff */
.L_x_9453:
[----:B--2---:R2:W0:Y:S02]  /*1d5d0*/  SYNCS.PHASECHK.TRANS64.TRYWAIT P0, [R3+URZ+0x19c80], R4 ;  /* 0x019c8004030075a7 */ /* 0x004424000800017f */
[----:B0-----:R-:W-:Y:S05]  /*1d5e0*/  @!P0 NANOSLEEP.SYNCS 0x989680 ;  /* 0x009896800000895d */ /* 0x001fea0003900000 */
[----:B------:R-:W0:Y:S02]  /*1d5f0*/  @!P0 SYNCS.PHASECHK.TRANS64 P0, [R3+URZ+0x19c80], R4 ;  /* 0x019c8004030085a7 */ /* 0x000e24000800007f */
[----:B0-----:R-:W-:Y:S05]  /*1d600*/  @!P0 BRA `(.L_x_9453) ;  /* 0xfffffffc00f08947 */ /* 0x001fea000383ffff */
[----:B------:R-:W-:Y:S05]  /*1d610*/  BRA `(.L_x_9454) ;  /* 0xffffffe000187947 */ /* 0x000fea000383ffff */
.L_x_9542:
        /* <DEDUP_REMOVED lines=14> */
.L_x_13367:


//--------------------- .text._ZN7cutlass13device_kernelIN5flash11enable_sm90INS1_16FlashAttnFwdSm90INS1_25CollectiveMainloopFwdSm90ILi2EN4cute5tupleIJNS5_1CILi1EEES8_S8_EEENS6_IJNS7_ILi192EEENS7_ILi128EEENS7_ILi96EEEEEELi96ENS_12float_e4m3_tEfNS_4arch4Sm90ELb0ELb1ELb1ELb0ELb0ELb0ELb0ELb1ELb1ELb1ELb1ELb0EEENS1_21CollectiveEpilogueFwdINS6_IJSA_SC_SB_EEES9_NS_10bfloat16_tESG_Li384ELb0ELb1ELb1ELb1EEENS1_19SingleTileSchedulerILb0ELb1ELb1ELi192EEEEEEEEEvNT_6ParamsE --------------------------
	.section	.text._ZN7cutlass13device_kernelIN5flash11enable_sm90INS1_16FlashAttnFwdSm90INS1_25CollectiveMainloopFwdSm90ILi2EN4cute5tupleIJNS5_1CILi1EEES8_S8_EEENS6_IJNS7_ILi192EEENS7_ILi128EEENS7_ILi96EEEEEELi96ENS_12float_e4m3_tEfNS_4arch4Sm90ELb0ELb1ELb1ELb0ELb0ELb0ELb0ELb1ELb1ELb1ELb1ELb0EEENS1_21CollectiveEpilogueFwdINS6_IJSA_SC_SB_EEES9_NS_10bfloat16_tESG_Li384ELb0ELb1ELb1ELb1EEENS1_19SingleTileSchedulerILb0ELb1ELb1ELi192EEEEEEEEEvNT_6ParamsE,"ax",@progbits
	.align	128
.text._ZN7cutlass13device_kernelIN5flash11enable_sm90INS1_16FlashAttnFwdSm90INS1_25CollectiveMainloopFwdSm90ILi2EN4cute5tupleIJNS5_1CILi1EEES8_S8_EEENS6_IJNS7_ILi192EEENS7_ILi128EEENS7_ILi96EEEEEELi96ENS_12float_e4m3_tEfNS_4arch4Sm90ELb0ELb1ELb1ELb0ELb0ELb0ELb0ELb1ELb1ELb1ELb1ELb0EEENS1_21CollectiveEpilogueFwdINS6_IJSA_SC_SB_EEES9_NS_10bfloat16_tESG_Li384ELb0ELb1ELb1ELb1EEENS1_19SingleTileSchedulerILb0ELb1ELb1ELi192EEEEEEEEEvNT_6ParamsE:
        .type           _ZN7cutlass13device_kernelIN5flash11enable_sm90INS1_16FlashAttnFwdSm90INS1_25CollectiveMainloopFwdSm90ILi2EN4cute5tupleIJNS5_1CILi1EEES8_S8_EEENS6_IJNS7_ILi192EEENS7_ILi128EEENS7_ILi96EEEEEELi96ENS_12float_e4m3_tEfNS_4arch4Sm90ELb0ELb1ELb1ELb0ELb0ELb0ELb0ELb1ELb1ELb1ELb1ELb0EEENS1_21CollectiveEpilogueFwdINS6_IJSA_SC_SB_EEES9_NS_10bfloat16_tESG_Li384ELb0ELb1ELb1ELb1EEENS1_19SingleTileSchedulerILb0ELb1ELb1ELi192EEEEEEEEEvNT_6ParamsE,@function
        .size           _ZN7cutlass13device_kernelIN5flash11enable_sm90INS1_16FlashAttnFwdSm90INS1_25CollectiveMainloopFwdSm90ILi2EN4cute5tupleIJNS5_1CILi1EEES8_S8_EEENS6_IJNS7_ILi192EEENS7_ILi128EEENS7_ILi96EEEEEELi96ENS_12float_e4m3_tEfNS_4arch4Sm90ELb0ELb1ELb1ELb0ELb0ELb0ELb0ELb1ELb1ELb1ELb1ELb0EEENS1_21CollectiveEpilogueFwdINS6_IJSA_SC_SB_EEES9_NS_10bfloat16_tESG_Li384ELb0ELb1ELb1ELb1EEENS1_19SingleTileSchedulerILb0ELb1ELb1ELi192EEEEEEEEEvNT_6ParamsE,(.L_x_13368 - _ZN7cutlass13device_kernelIN5flash11enable_sm90INS1_16FlashAttnFwdSm90INS1_25CollectiveMainloopFwdSm90ILi2EN4cute5tupleIJNS5_1CILi1EEES8_S8_EEENS6_IJNS7_ILi192EEENS7_ILi128EEENS7_ILi96EEEEEELi96ENS_12float_e4m3_tEfNS_4arch4Sm90ELb0ELb1ELb1ELb0ELb0ELb0ELb0ELb1ELb1ELb1ELb1ELb0EEENS1_21CollectiveEpilogueFwdINS6_IJSA_SC_SB_EEES9_NS_10bfloat16_tESG_Li384ELb0ELb1ELb1ELb1EEENS1_19SingleTileSchedulerILb0ELb1ELb1ELi192EEEEEEEEEvNT_6ParamsE)
        .other          _ZN7cutlass13device_kernelIN5flash11enable_sm90INS1_16FlashAttnFwdSm90INS1_25CollectiveMainloopFwdSm90ILi2EN4cute5tupleIJNS5_1CILi1EEES8_S8_EEENS6_IJNS7_ILi192EEENS7_ILi128EEENS7_ILi96EEEEEELi96ENS_12float_e4m3_tEfNS_4arch4Sm90ELb0ELb1ELb1ELb0ELb0ELb0ELb0ELb1ELb1ELb1ELb1ELb0EEENS1_21CollectiveEpilogueFwdINS6_IJSA_SC_SB_EEES9_NS_10bfloat16_tESG_Li384ELb0ELb1ELb1ELb1EEENS1_19SingleTileSchedulerILb0ELb1ELb1ELi192EEEEEEEEEvNT_6ParamsE,@"STO_CUDA_ENTRY STV_DEFAULT"
_ZN7cutlass13device_kernelIN5flash11enable_sm90INS1_16FlashAttnFwdSm90INS1_25CollectiveMainloopFwdSm90ILi2EN4cute5tupleIJNS5_1CILi1EEES8_S8_EEENS6_IJNS7_ILi192EEENS7_ILi128EEENS7_ILi96EEEEEELi96ENS_12float_e4m3_tEfNS_4arch4Sm90ELb0ELb1ELb1ELb0ELb0ELb0ELb0ELb1ELb1ELb1ELb1ELb0EEENS1_21CollectiveEpilogueFwdINS6_IJSA_SC_SB_EEES9_NS_10bfloat16_tESG_Li384ELb0ELb1ELb1ELb1EEENS1_19SingleTileSchedulerILb0ELb1ELb1ELi192EEEEEEEEEvNT_6ParamsE:
        /* <DEDUP_REMOVED lines=17> */
.L_x_9544:
[----:B------:R-:W-:Y:S05]  /*0110*/  BSYNC B0 ;  /* 0x0000000000007941 */ /* 0x000fea0003800000 */
.L_x_9543:
        /* <DEDUP_REMOVED lines=41> */
.L_x_9545:
        /* <DEDUP_REMOVED lines=22> */
.L_x_9546:
        /* <DEDUP_REMOVED lines=18> */
.L_x_9547:
        /* <DEDUP_REMOVED lines=22> */
.L_x_9548:
        /* <DEDUP_REMOVED lines=22> */
.L_x_9549:
        /* <DEDUP_REMOVED lines=9> */
.L_x_9552:
        /* <DEDUP_REMOVED lines=18> */
[----:B------:R-:W0:Y:S01]  /*0aa0*/  LDC.64 R6, c[0x0][0x418] ;  /* 0x00010600ff067b82 */ /* 0x000e220000000a00 */
[----:B------:R-:W-:Y:S01]  /*0ab0*/  ULDC UR4, c[0x0][0x448] ;  /* 0x0001120000047ab9 */ /* 0x000fe20000000800 */
[----:B------:R-:W1:Y:S01]  /*0ac0*/  S2R R3, SR_TID.X ;  /* 0x0000000000037919 */ /* 0x000e620000002100 */
[----:B------:R-:W-:Y:S02]  /*0ad0*/  UISETP.NE.AND UP1, UPT, UR4, 0x1, UPT ;  /* 0x000000010400788c */ /* 0x000fe4000bf25270 */
[----:B------:R-:W-:-:S03]  /*0ae0*/  USHF.R.S32.HI UR40, URZ, 0x1f, UR39 ;  /* 0x0000001f3f287899 */ /* 0x000fc60008011427 */
[----:B------:R-:W2:Y:S06]  /*0af0*/  S2UR UR42, SR_CTAID.X ;  /* 0x00000000002a79c3 */ /* 0x000eac0000002500 */
[----:B------:R-:W-:Y:S01]  /*0b00*/  @UP1 ULDC UR5, c[0x0][0x44c] ;  /* 0x0001130000051ab9 */ /* 0x000fe20000000800 */
[----:B------:R-:W-:Y:S01]  /*0b10*/  @UP1 ULDC UR9, c[0x0][0x450] ;  /* 0x0001140000091ab9 */ /* 0x000fe20000000800 */
[----:B------:R-:W3:Y:S08]  /*0b20*/  LDC R2, c[0x0][0x288] ;  /* 0x0000a200ff027b82 */ /* 0x000ef00000000800 */
[----:B------:R-:W4:Y:S01]  /*0b30*/  LDC R17, c[0x0][0x424] ;  /* 0x00010900ff117b82 */ /* 0x000f220000000800 */
[----:B0-----:R-:W-:-:S04]  /*0b40*/  ISETP.NE.U32.AND P0, PT, R6, RZ, PT ;  /* 0x000000ff0600720c */ /* 0x001fc80003f05070 */
[----:B------:R-:W-:-:S03]  /*0b50*/  ISETP.NE.AND.EX P0, PT, R7, RZ, PT, P0 ;  /* 0x000000ff0700720c */ /* 0x000fc60003f05300 */
[----:B------:R-:W0:Y:S01]  /*0b60*/  LDC R4, c[0x0][0x2f0] ;  /* 0x0000bc00ff047b82 */ /* 0x000e220000000800 */
[----:B--2---:R-:W-:Y:S01]  /*0b70*/  UIMAD UR42, UR42, 0xc0, URZ ;  /* 0x000000c02a2a78a4 */ /* 0x004fe2000f8e023f */
[----:B-1----:R-:W-:-:S03]  /*0b80*/  VIADD R16, R3, 0xffffff80 ;  /* 0xffffff8003107836 */ /* 0x002fc60000000000 */
[----:B------:R-:W-:Y:S02]  /*0b90*/  @UP1 UIADD3 UR4, UR42, 0xbf, URZ ;  /* 0x000000bf2a041890 */ /* 0x000fe4000fffe03f */
[----:B------:R-:W-:Y:S01]  /*0ba0*/  UIADD3 UR7, UR42, 0xbf, URZ ;  /* 0x000000bf2a077890 */ /* 0x000fe2000fffe03f */
[----:B---3--:R-:W-:Y:S01]  /*0bb0*/  IADD3 R0, -R2, 0x1, RZ ;  /* 0x0000000102007810 */ /* 0x008fe20007ffe1ff */
[----:B------:R-:W-:-:S04]  /*0bc0*/  UIMAD.WIDE.U32 UR4, UR4, UR5, URZ ;  /* 0x00000005040472a5 */ /* 0x000fc8000f8e003f */
[----:B------:R-:W-:Y:S01]  /*0bd0*/  @UP1 USHF.R.U32.HI UR7, URZ, UR9, UR5 ;  /* 0x000000093f071299 */ /* 0x000fe20008011605 */
[----:B----4-:R-:W-:Y:S02]  /*0be0*/  SEL R17, R17, 0x1, P0 ;  /* 0x0000000111117807 */ /* 0x010fe40000000000 */
        /* <DEDUP_REMOVED lines=19> */
.L_x_9555:
[----:B------:R-:W-:-:S11]  /*0d20*/  UISETP.NE.AND UP0, UPT, UR5, 0x1, UPT ;  /* 0x000000010500788c */ /* 0x000fd6000bf05270 */
[----:B------:R-:W-:Y:S02]  /*0d30*/  @UP0 ULDC.64 UR10, c[0x0][0x9e8] ;  /* 0x00027a00000a0ab9 */ /* 0x000fe40000000a00 */
[----:B------:R-:W-:-:S04]  /*0d40*/  UIMAD.WIDE.U32 UR8, UR4, UR10, URZ ;  /* 0x0000000a040872a5 */ /* 0x000fc8000f8e003f */
[----:B------:R-:W-:-:S12]  /*0d50*/  @UP0 USHF.R.U32.HI UR4, URZ, UR11, UR9 ;  /* 0x0000000b3f040299 */ /* 0x000fd80008011609 */
.L_x_9556:
[----:B------:R-:W-:-:S06]  /*0d60*/  UIMAD UR4, UR4, UR5, UR5 ;  /* 0x00000005040472a4 */ /* 0x000fcc000f8e0205 */
[----:B------:R-:W-:-:S07]  /*0d70*/  VIMNMX R0, R0, UR4, PT ;  /* 0x0000000400007c48 */ /* 0x000fce000bfe0100 */
.L_x_9554:
[CC--:B------:R-:W-:Y:S01]  /*0d80*/  IMAD R19, R17.reuse, R4.reuse, -R2 ;  /* 0x0000000411137224 */ /* 0x0c0fe200078e0a02 */
        /* <DEDUP_REMOVED lines=29> */
.L_x_9558:
[----:B------:R-:W-:-:S11]  /*0f60*/  UISETP.NE.AND UP0, UPT, UR5, 0x1, UPT ;  /* 0x000000010500788c */ /* 0x000fd6000bf05270 */
[----:B------:R-:W-:Y:S02]  /*0f70*/  @UP0 ULDC.64 UR10, c[0x0][0x9e8] ;  /* 0x00027a00000a0ab9 */ /* 0x000fe40000000a00 */
[----:B------:R-:W-:-:S04]  /*0f80*/  UIMAD.WIDE.U32 UR8, UR4, UR10, URZ ;  /* 0x0000000a040872a5 */ /* 0x000fc8000f8e003f */
[----:B------:R-:W-:-:S12]  /*0f90*/  @UP0 USHF.R.U32.HI UR4, URZ, UR11, UR9 ;  /* 0x0000000b3f040299 */ /* 0x000fd80008011609 */
.L_x_9559:
[----:B------:R-:W-:-:S04]  /*0fa0*/  UIMAD UR4, UR4, UR5, URZ ;  /* 0x00000005040472a4 */ /* 0x000fc8000f8e023f */
[----:B------:R-:W-:-:S04]  /*0fb0*/  UISETP.LT.AND UP0, UPT, UR7, UR4, UPT ;  /* 0x000000040700728c */ /* 0x000fc8000bf01270 */
[----:B------:R-:W-:-:S12]  /*0fc0*/  USEL UR7, UR7, UR4, !UP0 ;  /* 0x0000000407077287 */ /* 0x000fd8000c000000 */
.L_x_9557:
        /* <DEDUP_REMOVED lines=47> */
.L_x_9560:
        /* <DEDUP_REMOVED lines=70> */
.L_x_9562:
        /* <DEDUP_REMOVED lines=48> */
.L_x_9706:
[----:B------:R-:W-:-:S06]  /*1a20*/  ULOP3.LUT UR4, UR41, 0x1, URZ, 0xfc, !UPT ;  /* 0x0000000129047892 */ /* 0x000fcc000f8efc3f */
[----:B------:R-:W-:-:S05]  /*1a30*/  IMAD.U32 R2, RZ, RZ, UR4 ;  /* 0x00000004ff027e24 */ /* 0x000fca000f8e00ff */
[----:B------:R-:W-:-:S13]  /*1a40*/  ISETP.NE.AND P0, PT, R2, 0x3, PT ;  /* 0x000000030200780c */ /* 0x000fda0003f05270 */
[----:B------:R-:W-:Y:S05]  /*1a50*/  @!P0 BRA `(.L_x_9564) ;  /* 0x0000000000048947 */ /* 0x000fea0003800000 */
[----:B------:R-:W-:Y:S01]  /*1a60*/  BPT.TRAP 0x1 ;  /* 0x000000040000795c */ /* 0x000fe20000300000 */
.L_x_9564:
[----:B------:R1:W2:Y:S01]  /*1a70*/  SYNCS.PHASECHK.TRANS64.TRYWAIT P2, [UR38+0x17030], R8 ;  /* 0x01703008ff0075a7 */ /* 0x0002a20008040166 */
[----:B------:R-:W-:Y:S05]  /*1a80*/  @!P0 BRA `(.L_x_9565) ;  /* 0x0000000000048947 */ /* 0x000fea0003800000 */
[----:B------:R-:W-:Y:S01]  /*1a90*/  BPT.TRAP 0x1 ;  /* 0x000000040000795c */ /* 0x000fe20000300000 */
.L_x_9565:
[----:B------:R-:W-:Y:S01]  /*1aa0*/  IMAD.U32 R6, RZ, RZ, UR43 ;  /* 0x0000002bff067e24 */ /* 0x000fe2000f8e00ff */
[----:B------:R-:W-:-:S04]  /*1ab0*/  ISETP.NE.AND P1, PT, R28, RZ, PT ;  /* 0x000000ff1c00720c */ /* 0x000fc80003f25270 */
[----:B------:R-:W-:Y:S01]  /*1ac0*/  LOP3.LUT R6, R6, 0x10000, RZ, 0xfc, !PT ;  /* 0x0001000006067812 */ /* 0x000fe200078efcff */
[----:B--2---:R-:W-:Y:S08]  /*1ad0*/  @P2 BRA `(.L_x_9566) ;  /* 0x0000000000082947 */ /* 0x004ff00003800000 */
[----:B------:R-:W2:Y:S02]  /*1ae0*/  SYNCS.PHASECHK.TRANS64.TRYWAIT P2, [UR38+0x17030], R8 ;  /* 0x01703008ff0075a7 */ /* 0x000ea40008040166 */
[----:B--2---:R-:W-:Y:S05]  /*1af0*/  @!P2 BRA `(.L_x_9567) ;  /* 0x000001300024a947 */ /* 0x004fea0003800000 */
.L_x_9566:
        /* <DEDUP_REMOVED lines=13> */
[----:B------:R-:W-:Y:S01]  /*1bd0*/  LEA.HI R89, R89, R16, RZ, 0x2 ;  /* 0x0000001059597211 */ /* 0x000fe200078f10ff */
[----:B------:R-:W-:Y:S01]  /*1be0*/  ULOP3.LUT UR20, UR4, 0x10000, URZ, 0xfc, !UPT ;  /* 0x0001000004147892 */ /* 0x000fe2000f8efc3f */
[----:B-1----:R-:W-:Y:S01]  /*1bf0*/  IMAD.HI R8, R88, 0x55555556, RZ ;  /* 0x5555555658087827 */ /* 0x002fe200078e02ff */
[----:B------:R-:W-:Y:S01]  /*1c00*/  ULDC UR25, c[0x0][0x2f0] ;  /* 0x0000bc0000197ab9 */ /* 0x000fe20000000800 */
[----:B------:R-:W-:Y:S01]  /*1c10*/  LOP3.LUT R89, R89, 0xfffffffc, RZ, 0xc0, !PT ;  /* 0xfffffffc59597812 */ /* 0x000fe200078ec0ff */
[----:B------:R-:W-:Y:S01]  /*1c20*/  UIADD3 UR14, UR20, 0x200, URZ ;  /* 0x00000200140e7890 */ /* 0x000fe2000fffe03f */
[----:B------:R-:W-:-:S02]  /*1c30*/  ULDC UR4, c[0x0][0x448] ;  /* 0x0001120000047ab9 */ /* 0x000fc40000000800 */
[----:B------:R-:W-:Y:S01]  /*1c40*/  UMOV UR10, UR20 ;  /* 0x00000014000a7c82 */ /* 0x000fe20008000000 */
[----:B------:R-:W-:Y:S01]  /*1c50*/  IMAD.IADD R89, R16, 0x1, -R89 ;  /* 0x0000000110597824 */ /* 0x000fe200078e0a59 */
[----:B------:R-:W-:Y:S01]  /*1c60*/  QGMMA.64x128x32.F32.E4M3.E4M3 R24, gdesc[UR8], RZ, !UPT, gsb0 ;  /* 0x01e00000081879f3 */ /* 0x000fe2000c0008ff */
[----:B------:R-:W-:Y:S02]  /*1c70*/  UIADD3 UR8, UR12, 0x180, URZ ;  /* 0x000001800c087890 */ /* 0x000fe4000fffe03f */
[----:B------:R-:W-:Y:S01]  /*1c80*/  UIADD3 UR10, UR20, 0x100, URZ ;  /* 0x00000100140a7890 */ /* 0x000fe2000fffe03f */
[----:B------:R-:W-:Y:S01]  /*1c90*/  UMOV UR9, 0xc0000010 ;  /* 0xc000001000097882 */ /* 0x000fe20000000000 */
[----:B------:R-:W-:Y:S01]  /*1ca0*/  UMOV UR11, 0xc0000010 ;  /* 0xc0000010000b7882 */ /* 0x000fe20000000000 */
[----:B------:R-:W-:Y:S02]  /*1cb0*/  UIADD3 UR12, UR12, 0x300, URZ ;  /* 0x000003000c0c7890 */ /* 0x000fe4000fffe03f */
[----:B------:R-:W-:Y:S01]  /*1cc0*/  UISETP.NE.AND UP0, UPT, UR4, 0x1, UPT ;  /* 0x000000010400788c */ /* 0x000fe2000bf05270 */
[----:B------:R-:W-:Y:S01]  /*1cd0*/  ULDC UR6, c[0x0][0x288] ;  /* 0x0000a20000067ab9 */ /* 0x000fe20000000800 */
[----:B------:R-:W-:-:S02]  /*1ce0*/  ULDC UR21, c[0x0][0x9dc] ;  /* 0x0002770000157ab9 */ /* 0x000fc40000000800 */
[----:B------:R-:W-:Y:S02]  /*1cf0*/  ULOP3.LUT UR21, URZ, UR21, URZ, 0x33, !UPT ;  /* 0x000000153f157292 */ /* 0x000fe4000f8e333f */
        /* <DEDUP_REMOVED lines=14> */
[----:B------:R-:W-:Y:S01]  /*1de0*/  FMUL.FTZ R57, R0, R60 ;  /* 0x0000003c00397220 */ /* 0x000fe20000410000 */
[----:B------:R-:W-:-:S02]  /*1df0*/  IMAD.IADD R60, R16, 0x1, -R3 ;  /* 0x00000001103c7824 */ /* 0x000fc400078e0a03 */
[----:B------:R-:W-:Y:S01]  /*1e00*/  FMUL.FTZ R5, R0, R27 ;  /* 0x0000001b00057220 */ /* 0x000fe20000410000 */
[----:B------:R-:W-:Y:S01]  /*1e10*/  LEA.HI R27, R8, R8, RZ, 0x1 ;  /* 0x00000008081b7211 */ /* 0x000fe200078f08ff */
[C---:B------:R-:W-:Y:S01]  /*1e20*/  FMUL.FTZ R2, R0.reuse, R26 ;  /* 0x0000001a00027220 */ /* 0x040fe20000410000 */
[C---:B------:R-:W-:Y:S01]  /*1e30*/  FMUL.FTZ R12, R0.reuse, R34 ;  /* 0x00000022000c7220 */ /* 0x040fe20000410000 */
[----:B------:R-:W-:Y:S01]  /*1e40*/  SHF.R.S32.HI R3, RZ, 0x1f, R60 ;  /* 0x0000001fff037819 */ /* 0x000fe2000001143c */
[C---:B------:R-:W-:Y:S01]  /*1e50*/  FMUL.FTZ R34, R0.reuse, R36 ;  /* 0x0000002400227220 */ /* 0x040fe20000410000 */
[C---:B------:R-:W-:Y:S01]  /*1e60*/  FMUL.FTZ R36, R0.reuse, R37 ;  /* 0x0000002500247220 */ /* 0x040fe20000410000 */
[C---:B------:R-:W-:Y:S01]  /*1e70*/  FMUL.FTZ R37, R0.reuse, R59 ;  /* 0x0000003b00257220 */ /* 0x040fe20000410000 */
[C---:B------:R-:W-:Y:S01]  /*1e80*/  LEA.HI R16, R3.reuse, R60, RZ, 0x2 ;  /* 0x0000003c03107211 */ /* 0x040fe200078f10ff */
[C---:B------:R-:W-:Y:S01]  /*1e90*/  FMUL.FTZ R59, R0.reuse, R64 ;  /* 0x00000040003b7220 */ /* 0x040fe20000410000 */
[----:B------:R-:W-:Y:S01]  /*1ea0*/  LEA.HI R8, R3, R60, RZ, 0x5 ;  /* 0x0000003c03087211 */ /* 0x000fe200078f28ff */
[----:B------:R-:W-:Y:S01]  /*1eb0*/  IMAD R88, R27, -0x3, R88 ;  /* 0xfffffffd1b587824 */ /* 0x000fe200078e0258 */
[--C-:B------:R-:W-:Y:S01]  /*1ec0*/  SHF.R.S32.HI R3, RZ, 0x2, R16.reuse ;  /* 0x00000002ff037819 */ /* 0x100fe20000011410 */
[C---:B------:R-:W-:Y:S01]  /*1ed0*/  FMUL.FTZ R14, R0.reuse, R38 ;  /* 0x00000026000e7220 */ /* 0x040fe20000410000 */
[----:B------:R-:W-:Y:S01]  /*1ee0*/  SHF.R.S32.HI R26, RZ, 0x1f, R16 ;  /* 0x0000001fff1a7819 */ /* 0x000fe20000011410 */
[C---:B------:R-:W-:Y:S01]  /*1ef0*/  FMUL.FTZ R38, R0.reuse, R40 ;  /* 0x0000002800267220 */ /* 0x040fe20000410000 */
[----:B------:R-:W-:Y:S01]  /*1f00*/  SHF.R.S32.HI R8, RZ, 0x5, R8 ;  /* 0x00000005ff087819 */ /* 0x000fe20000011408 */
[----:B------:R-:W-:Y:S01]  /*1f10*/  FMUL.FTZ R40, R0, R41 ;  /* 0x0000002900287220 */ /* 0x000fe20000410000 */
[----:B------:R-:W-:Y:S01]  /*1f20*/  LEA.HI R26, R26, R3, RZ, 0x3 ;  /* 0x000000031a1a7211 */ /* 0x000fe200078f18ff */
[C---:B------:R-:W-:Y:S01]  /*1f30*/  FMUL.FTZ R23, R0.reuse, R46 ;  /* 0x0000002e00177220 */ /* 0x040fe20000410000 */
[C---:B------:R-:W-:Y:S01]  /*1f40*/  LEA.HI R64, R89.reuse, R89, RZ, 0x1 ;  /* 0x0000005959407211 */ /* 0x040fe200078f08ff */
[----:B------:R-:W-:Y:S01]  /*1f50*/  FMUL.FTZ R41, R0, R63 ;  /* 0x0000003f00297220 */ /* 0x000fe20000410000 */
[----:B------:R-:W-:Y:S01]  /*1f60*/  LEA R8, R8, UR42, 0x4 ;  /* 0x0000002a08087c11 */ /* 0x000fe2000f8e20ff */
[----:B------:R-:W-:Y:S01]  /*1f70*/  FMUL.FTZ R46, R0, R48 ;  /* 0x00000030002e7220 */ /* 0x000fe20000410000 */
[----:B------:R-:W-:Y:S01]  /*1f80*/  LOP3.LUT R26, R26, 0xfffffff8, RZ, 0xc0, !PT ;  /* 0xfffffff81a1a7812 */ /* 0x000fe200078ec0ff */
[----:B------:R-:W-:Y:S01]  /*1f90*/  FMUL.FTZ R63, R0, R69 ;  /* 0x00000045003f7220 */ /* 0x000fe20000410000 */
[----:B------:R-:W-:Y:S01]  /*1fa0*/  LOP3.LUT R64, R64, 0x1ffffffe, RZ, 0xc0, !PT ;  /* 0x1ffffffe40407812 */ /* 0x000fe200078ec0ff */
[----:B------:R-:W-:Y:S01]  /*1fb0*/  FMUL.FTZ R11, R0, R35 ;  /* 0x00000023000b7220 */ /* 0x000fe20000410000 */
[----:B------:R-:W-:Y:S01]  /*1fc0*/  IADD3 R3, R8, R3, -R26 ;  /* 0x0000000308037210 */ /* 0x000fe20007ffe81a */
[C---:B------:R-:W-:Y:S01]  /*1fd0*/  FMUL.FTZ R48, R0.reuse, R49 ;  /* 0x0000003100307220 */ /* 0x040fe20000410000 */
[----:B------:R-:W-:Y:S01]  /*1fe0*/  FMUL.FTZ R69, R0, R77 ;  /* 0x0000004d00457220 */ /* 0x000fe20000410000 */
[----:B------:R-:W-:-:S02]  /*1ff0*/  IMAD.IADD R8, R89, 0x1, -R64 ;  /* 0x0000000159087824 */ /* 0x000fc400078e0a40 */
[----:B------:R-:W-:Y:S01]  /*2000*/  FMUL.FTZ R35, R0, R58 ;  /* 0x0000003a00237220 */ /* 0x000fe20000410000 */
[----:B------:R-:W-:Y:S02]  /*2010*/  IMAD R3, R88, 0x40, R3 ;  /* 0x0000004058037824 */ /* 0x000fe400078e0203 */
[C---:B------:R-:W-:Y:S01]  /*2020*/  FMUL.FTZ R49, R0.reuse, R71 ;  /* 0x0000004700317220 */ /* 0x040fe20000410000 */
[C---:B------:R-:W-:Y:S01]  /*2030*/  FMUL.FTZ R58, R0.reuse, R61 ;  /* 0x0000003d003a7220 */ /* 0x040fe20000410000 */
[----:B------:R-:W-:Y:S02]  /*2040*/  IMAD.MOV.U32 R71, RZ, RZ, -0x80 ;  /* 0xffffff80ff477424 */ /* 0x000fe400078e00ff */
[----:B------:R-:W-:Y:S01]  /*2050*/  FMUL.FTZ R61, R0, R65 ;  /* 0x00000041003d7220 */ /* 0x000fe20000410000 */
[----:B------:R-:W-:Y:S01]  /*2060*/  IMAD R8, R8, 0x8, R3 ;  /* 0x0000000808087824 */ /* 0x000fe200078e0203 */
[----:B------:R-:W-:Y:S01]  /*2070*/  LOP3.LUT R65, R16, 0x7ffffffc, RZ, 0xc0, !PT ;  /* 0x7ffffffc10417812 */ /* 0x000fe200078ec0ff */
[----:B------:R-:W-:-:S02]  /*2080*/  IMAD.U32 R3, RZ, RZ, UR38 ;  /* 0x00000026ff037e24 */ /* 0x000fc4000f8e00ff */
[----:B------:R-:W-:Y:S01]  /*2090*/  FMUL.FTZ R22, R0, R47 ;  /* 0x0000002f00167220 */ /* 0x000fe20000410000 */
[----:B------:R-:W-:Y:S01]  /*20a0*/  @P2 IMAD.HI.U32 R64, R8, UR4, RZ ;  /* 0x0000000408402c27 */ /* 0x000fe2000f8e00ff */
[----:B------:R-:W-:-:S03]  /*20b0*/  @UP0 ULDC UR4, c[0x0][0x450] ;  /* 0x0001140000040ab9 */ /* 0x000fc60000000800 */
[C---:B------:R-:W-:Y:S01]  /*20c0*/  FMUL.FTZ R27, R0.reuse, R82 ;  /* 0x00000052001b7220 */ /* 0x040fe20000410000 */
[C---:B------:R-:W-:Y:S01]  /*20d0*/  FMUL.FTZ R47, R0.reuse, R70 ;  /* 0x00000046002f7220 */ /* 0x040fe20000410000 */
[----:B------:R-:W-:Y:S02]  /*20e0*/  @!P1 VIADD R3, R3, 0x17040 ;  /* 0x0001704003039836 */ /* 0x000fe40000000000 */
[----:B------:R-:W-:Y:S01]  /*20f0*/  FMUL.FTZ R4, R0, R24 ;  /* 0x0000001800047220 */ /* 0x000fe20000410000 */
[----:B------:R-:W-:Y:S01]  /*2100*/  IMAD.MOV.U32 R77, RZ, RZ, R8 ;  /* 0x000000ffff4d7224 */ /* 0x000fe200078e0008 */
[----:B------:R-:W-:Y:S01]  /*2110*/  @P3 SHF.R.U32.HI R77, RZ, UR4, R64 ;  /* 0x00000004ff4d3c19 */ /* 0x000fe20008011640 */
[----:B------:R-:W-:Y:S01]  /*2120*/  IMAD R82, R18, R71, 0x80 ;  /* 0x0000008012527424 */ /* 0x000fe200078e0247 */
[----:B------:R-:W-:Y:S01]  /*2130*/  @!P1 PRMT R16, RZ, 0x654, R3 ;  /* 0x00000654ff109816 */ /* 0x000fe20000000003 */
[----:B------:R-:W-:Y:S01]  /*2140*/  ULDC.64 UR4, c[0x0][0x9e0] ;  /* 0x0002780000047ab9 */ /* 0x000fe20000000a00 */
[C---:B------:R-:W-:Y:S01]  /*2150*/  FMUL.FTZ R10, R0.reuse, R30 ;  /* 0x0000001e000a7220 */ /* 0x040fe20000410000 */
[----:B------:R-:W0:Y:S01]  /*2160*/  SHFL.IDX PT, R70, R77, RZ, 0x1c1f ;  /* 0x001c1fff4d467589 */ /* 0x000e2200000e0000 */
[C---:B------:R-:W-:Y:S01]  /*2170*/  FMUL.FTZ R20, R0.reuse, R42 ;  /* 0x0000002a00147220 */ /* 0x040fe20000410000 */
[----:B------:R1:W-:Y:S01]  /*2180*/  @!P1 SYNCS.ARRIVE.TRANS64.RED.A1T0 RZ, [R16+URZ], RZ ;  /* 0x000000ff10ff99a7 */ /* 0x0003e2000810043f */
[C---:B------:R-:W-:Y:S01]  /*2190*/  FMUL.FTZ R30, R0.reuse, R32 ;  /* 0x00000020001e7220 */ /* 0x040fe20000410000 */
[C---:B------:R-:W-:Y:S01]  /*21a0*/  FMUL.FTZ R13, R0.reuse, R39 ;  /* 0x00000027000d7220 */ /* 0x040fe20000410000 */
[C---:B------:R-:W-:Y:S01]  /*21b0*/  FMUL.FTZ R15, R0.reuse, R43 ;  /* 0x0000002b000f7220 */ /* 0x040fe20000410000 */
[C---:B------:R-:W-:Y:S01]  /*21c0*/  FMUL.FTZ R42, R0.reuse, R44 ;  /* 0x0000002c002a7220 */ /* 0x040fe20000410000 */
[----:B------:R-:W-:Y:S01]  /*21d0*/  FMUL.FTZ R24, R0, R50 ;  /* 0x0000003200187220 */ /* 0x000fe20000410000 */
[----:B------:R-:W-:Y:S01]  /*21e0*/  IMAD.IADD R3, R60, 0x1, -R65 ;  /* 0x000000013c037824 */ /* 0x000fe200078e0a41 */
[----:B------:R-:W-:Y:S01]  /*21f0*/  UISETP.GE.AND UP1, UPT, UR5, 0x1, UPT ;  /* 0x000000010500788c */ /* 0x000fe2000bf26270 */
[----:B-1----:R-:W-:-:S02]  /*2200*/  VIADD R16, R82, 0x1 ;  /* 0x0000000152107836 */ /* 0x002fc40000000000 */
        /* <DEDUP_REMOVED lines=27> */
[----:B------:R-:W-:Y:S01]  /*23c0*/  IMAD R16, R3, -0x2, R16 ;  /* 0xfffffffe03107824 */ /* 0x000fe200078e0210 */
[----:B------:R-:W-:Y:S01]  /*23d0*/  PLOP3.LUT P2, PT, PT, PT, UP1, 0x40, 0x0 ;  /* 0x000000000000781c */ /* 0x000fe20003f4e818 */
[----:B------:R-:W-:Y:S01]  /*23e0*/  IMAD.U32 R60, RZ, RZ, UR6 ;  /* 0x00000006ff3c7e24 */ /* 0x000fe2000f8e00ff */
[----:B------:R-:W1:Y:S01]  /*23f0*/  MUFU.TANH R4, R4 ;  /* 0x0000000400047308 */ /* 0x000e620000002400 */
[C---:B------:R-:W-:Y:S01]  /*2400*/  IMAD R71, R17.reuse, UR25, R16 ;  /* 0x0000001911477c24 */ /* 0x040fe2000f8e0210 */
[----:B------:R-:W-:Y:S01]  /*2410*/  LEA R80, R18, 0xffffff80, 0x7 ;  /* 0xffffff8012507811 */ /* 0x000fe200078e38ff */
[----:B------:R-:W-:-:S02]  /*2420*/  IMAD R16, R17, UR25, R82 ;  /* 0x0000001911107c24 */ /* 0x000fc4000f8e0252 */
[----:B------:R-:W-:Y:S02]  /*2430*/  IMAD.IADD R71, R71, 0x1, -R60 ;  /* 0x0000000147477824 */ /* 0x000fe400078e0a3c */
        /* <DEDUP_REMOVED lines=82> */
.L_x_9570:
[----:B------:R-:W-:-:S06]  /*2960*/  UISETP.NE.AND UP2, UPT, UR5, 0x1, UPT ;  /* 0x000000010500788c */ /* 0x000fcc000bf45270 */
[----:B------:R-:W-:-:S05]  /*2970*/  PLOP3.LUT P2, PT, PT, PT, UP2, 0x80, 0x0 ;  /* 0x000000000000781c */ /* 0x000fca0003f4f028 */
[----:B------:R-:W-:-:S08]  /*2980*/  @UP2 ULDC.64 UR6, c[0x0][0x9e8] ;  /* 0x00027a0000062ab9 */ /* 0x000fd00000000a00 */
[----:B------:R-:W-:-:S05]  /*2990*/  @P2 IMAD.HI.U32 R16, R71, UR6, RZ ;  /* 0x0000000647102c27 */ /* 0x000fca000f8e00ff */
[----:B------:R-:W-:-:S07]  /*29a0*/  @P2 SHF.R.U32.HI R71, RZ, UR7, R16 ;  /* 0x00000007ff472c19 */ /* 0x000fce0008011610 */
.L_x_9571:
[----:B------:R-:W-:Y:S05]  /*29b0*/  BSYNC B0 ;  /* 0x0000000000007941 */ /* 0x000fea0003800000 */
.L_x_9569:
[----:B------:R-:W-:-:S04]  /*29c0*/  IMAD R16, R71, UR5, -R80 ;  /* 0x0000000547107c24 */ /* 0x000fc8000f8e0a50 */
[----:B------:R-:W-:-:S05]  /*29d0*/  IMAD R16, R3, -0x2, R16 ;  /* 0xfffffffe03107824 */ /* 0x000fca00078e0210 */
[----:B------:R-:W-:Y:S02]  /*29e0*/  VIMNMX R79, R79, R16, !PT ;  /* 0x000000104f4f7248 */ /* 0x000fe40007fe0100 */
[----:B------:R-:W-:-:S07]  /*29f0*/  VIADDMNMX R76, R16, UR5, R76, PT ;  /* 0x00000005104c7c46 */ /* 0x000fce000b80014c */
.L_x_9568:
[C---:B------:R-:W-:Y:S02]  /*2a00*/  ISETP.GE.AND P4, PT, R82.reuse, 0x9, PT ;  /* 0x000000095200780c */ /* 0x040fe40003f86270 */
[C---:B------:R-:W-:Y:S02]  /*2a10*/  ISETP.GE.AND P2, PT, R82.reuse, 0x2, PT ;  /* 0x000000025200780c */ /* 0x040fe40003f46270 */
[----:B------:R-:W-:Y:S02]  /*2a20*/  ISETP.GE.AND P5, PT, R82, 0xa, PT ;  /* 0x0000000a5200780c */ /* 0x000fe40003fa6270 */
[----:B------:R-:W-:Y:S02]  /*2a30*/  LOP3.LUT R16, R16, 0xfffffffd, RZ, 0xc0, !PT ;  /* 0xfffffffd10107812 */ /* 0x000fe400078ec0ff */
[----:B------:R-:W-:-:S04]  /*2a40*/  ISETP.GT.AND P3, PT, R79, 0x1, !P2 ;  /* 0x000000014f00780c */ /* 0x000fc80005764270 */
[----:B------:R-:W-:Y:S02]  /*2a50*/  ISETP.LT.OR P3, PT, R76, 0x2, P3 ;  /* 0x000000024c00780c */ /* 0x000fe40001f61670 */
[----:B------:R-:W-:Y:S02]  /*2a60*/  @P4 LOP3.LUT R16, R16, 0x2, RZ, 0xfc, !PT ;  /* 0x0000000210104812 */ /* 0x000fe400078efcff */
[----:B------:R-:W-:Y:S02]  /*2a70*/  FSEL R91, R91, -INF , !P3 ;  /* 0xff8000005b5b7808 */ /* 0x000fe40005800000 */
[----:B------:R-:W-:Y:S02]  /*2a80*/  LOP3.LUT R16, R16, 0xfffffffb, RZ, 0xc0, !PT ;  /* 0xfffffffb10107812 */ /* 0x000fe400078ec0ff */
[----:B------:R-:W-:Y:S02]  /*2a90*/  ISETP.GT.AND P4, PT, R79, 0x8, !P4 ;  /* 0x000000084f00780c */ /* 0x000fe40006784270 */
[----:B------:R-:W-:-:S02]  /*2aa0*/  @P5 LOP3.LUT R16, R16, 0x4, RZ, 0xfc, !PT ;  /* 0x0000000410105812 */ /* 0x000fc400078efcff */
[----:B------:R-:W-:Y:S02]  /*2ab0*/  ISETP.GT.AND P3, PT, R79, 0x9, !P5 ;  /* 0x000000094f00780c */ /* 0x000fe40006f64270 */
[----:B------:R-:W-:Y:S02]  /*2ac0*/  ISETP.GE.AND P5, PT, R82, 0x11, PT ;  /* 0x000000115200780c */ /* 0x000fe40003fa6270 */
[C---:B------:R-:W-:Y:S02]  /*2ad0*/  ISETP.LT.OR P4, PT, R76.reuse, 0x9, P4 ;  /* 0x000000094c00780c */ /* 0x040fe40002781670 */
[----:B------:R-:W-:Y:S02]  /*2ae0*/  ISETP.LT.OR P3, PT, R76, 0xa, P3 ;  /* 0x0000000a4c00780c */ /* 0x000fe40001f61670 */
[----:B------:R-:W-:Y:S02]  /*2af0*/  FSEL R75, R28, -INF , !P4 ;  /* 0xff8000001c4b7808 */ /* 0x000fe40006000000 */
[----:B------:R-:W-:-:S02]  /*2b00*/  ISETP.GE.AND P4, PT, R82, 0x12, PT ;  /* 0x000000125200780c */ /* 0x000fc40003f86270 */
[----:B------:R-:W-:Y:S02]  /*2b10*/  LOP3.LUT R16, R16, 0xfffffff7, RZ, 0xc0, !PT ;  /* 0xfffffff710107812 */ /* 0x000fe400078ec0ff */
[----:B0-----:R-:W-:Y:S02]  /*2b20*/  FSEL R74, R29, -INF , !P3 ;  /* 0xff8000001d4a7808 */ /* 0x001fe40005800000 */
        /* <DEDUP_REMOVED lines=11> */
[----:B------:R-:W-:Y:S01]  /*2be0*/  ISETP.GT.AND P3, PT, R79, 0x18, !P4 ;  /* 0x000000184f00780c */ /* 0x000fe20006764270 */
[----:B------:R-:W0:Y:S03]  /*2bf0*/  SHFL.IDX PT, R32, R77, 0x1, 0x1c1f ;  /* 0x003c1f004d207f89 */ /* 0x000e2600000e0000 */
[----:B------:R-:W-:Y:S02]  /*2c00*/  ISETP.LT.OR P3, PT, R76, 0x19, P3 ;  /* 0x000000194c00780c */ /* 0x000fe40001f61670 */
[----:B------:R-:W-:Y:S02]  /*2c10*/  @P4 LOP3.LUT R16, R16, 0x1000000, RZ, 0xfc, !PT ;  /* 0x0100000010104812 */ /* 0x000fe400078efcff */
[----:B------:R-:W-:-:S02]  /*2c20*/  ISETP.GE.AND P4, PT, R82, 0x1a, PT ;  /* 0x0000001a5200780c */ /* 0x000fc40003f86270 */
        /* <DEDUP_REMOVED lines=115> */
[----:B------:R-:W-:Y:S02]  /*3360*/  LOP3.LUT R16, R16, 0xffffffef, RZ, 0xc0, !PT ;  /* 0xffffffef10107812 */ /* 0x000fe400078ec0ff */
        /* <DEDUP_REMOVED lines=15> */
[----:B------:R-:W-:Y:S02]  /*3460*/  ISETP.GE.AND P4, PT, R82, 0x72, PT ;  /* 0x000000725200780c */ /* 0x000fe40003f86270 */
[----:B0-----:R-:W-:Y:S02]  /*3470*/  VIADDMNMX R72, R32, R86, R83, PT ;  /* 0x0000005620487246 */ /* 0x001fe40003800153 */
        /* <DEDUP_REMOVED lines=9> */
[----:B------:R-:W-:Y:S02]  /*3510*/  ISETP.GT.AND P6, PT, R79, RZ, !P6 ;  /* 0x000000ff4f00720c */ /* 0x000fe400077c4270 */
[----:B------:R-:W-:Y:S02]  /*3520*/  LOP3.LUT R16, R16, 0xf7ffffff, RZ, 0xc0, !PT ;  /* 0xf7ffffff10107812 */ /* 0x000fe400078ec0ff */
[----:B------:R-:W-:-:S04]  /*3530*/  ISETP.LT.OR P6, PT, R76, 0x1, P6 ;  /* 0x000000014c00780c */ /* 0x000fc800037c1670 */
[----:B------:R-:W-:Y:S02]  /*3540*/  FSEL R78, R4, -INF , !P6 ;  /* 0xff800000044e7808 */ /* 0x000fe40007000000 */
[----:B------:R-:W-:-:S13]  /*3550*/  ISETP.GE.AND P6, PT, R82, 0x7a, PT ;  /* 0x0000007a5200780c */ /* 0x000fda0003fc6270 */
[----:B------:R-:W-:Y:S02]  /*3560*/  @P6 LOP3.LUT R16, R16, 0x8000000, RZ, 0xfc, !PT ;  /* 0x0800000010106812 */ /* 0x000fe400078efcff */
[----:B------:R-:W-:-:S04]  /*3570*/  ISETP.GT.AND P6, PT, R79, 0x79, !P6 ;  /* 0x000000794f00780c */ /* 0x000fc800077c4270 */
[----:B------:R-:W-:Y:S01]  /*3580*/  ISETP.LT.OR P6, PT, R76, 0x7a, P6 ;  /* 0x0000007a4c00780c */ /* 0x000fe200037c1670 */
[----:B------:R-:W-:-:S03]  /*3590*/  IMAD.IADD R76, R87, 0x1, R32 ;  /* 0x00000001574c7824 */ /* 0x000fc600078e0220 */
        /* <DEDUP_REMOVED lines=17> */
.L_x_9574:
[----:B------:R-:W-:-:S06]  /*36b0*/  UISETP.NE.AND UP2, UPT, UR5, 0x1, UPT ;  /* 0x000000010500788c */ /* 0x000fcc000bf45270 */
[----:B------:R-:W-:-:S05]  /*36c0*/  PLOP3.LUT P6, PT, PT, PT, UP2, 0x80, 0x0 ;  /* 0x000000000000781c */ /* 0x000fca0003fcf028 */
[----:B------:R-:W-:-:S08]  /*36d0*/  @UP2 ULDC.64 UR6, c[0x0][0x9e8] ;  /* 0x00027a0000062ab9 */ /* 0x000fd00000000a00 */
[----:B------:R-:W-:Y:S01]  /*36e0*/  @P6 IMAD.HI.U32 R32, R77, UR6, RZ ;  /* 0x000000064d206c27 */ /* 0x000fe2000f8e00ff */
[----:B------:R-:W-:-:S13]  /*36f0*/  PLOP3.LUT P6, PT, PT, PT, UP2, 0x80, 0x0 ;  /* 0x000000000000781c */ /* 0x000fda0003fcf028 */
[----:B------:R-:W-:-:S07]  /*3700*/  @P6 SHF.R.U32.HI R77, RZ, UR7, R32 ;  /* 0x00000007ff4d6c19 */ /* 0x000fce0008011620 */
.L_x_9575:
[----:B------:R-:W-:Y:S05]  /*3710*/  BSYNC B0 ;  /* 0x0000000000007941 */ /* 0x000fea0003800000 */
.L_x_9573:
[----:B------:R-:W-:-:S04]  /*3720*/  IMAD R32, R77, UR5, -R80 ;  /* 0x000000054d207c24 */ /* 0x000fc8000f8e0a50 */
[----:B------:R-:W-:-:S05]  /*3730*/  IMAD R77, R3, -0x2, R32 ;  /* 0xfffffffe034d7824 */ /* 0x000fca00078e0220 */
[----:B------:R-:W-:Y:S02]  /*3740*/  VIMNMX R76, R76, R77, !PT ;  /* 0x0000004d4c4c7248 */ /* 0x000fe40007fe0100 */
[----:B------:R-:W-:-:S07]  /*3750*/  VIADDMNMX R72, R77, UR5, R72, PT ;  /* 0x000000054d487c46 */ /* 0x000fce000b800148 */
.L_x_9572:
[----:B------:R-:W-:Y:S01]  /*3760*/  ISETP.GT.AND P2, PT, R76, 0x1, !P2 ;  /* 0x000000014c00780c */ /* 0x000fe20005744270 */
[----:B------:R-:W-:Y:S01]  /*3770*/  ULDC UR10, c[0x0][0x988] ;  /* 0x00026200000a7ab9 */ /* 0x000fe20000000800 */
[----:B------:R-:W-:Y:S01]  /*3780*/  LOP3.LUT P6, RZ, R16, 0x8, RZ, 0xc0, !PT ;  /* 0x0000000810ff7812 */ /* 0x000fe200078cc0ff */
[----:B------:R-:W-:Y:S01]  /*3790*/  @UP0 ULDC UR6, c[0x0][0x44c] ;  /* 0x0001130000060ab9 */ /* 0x000fe20000000800 */
[----:B------:R-:W-:Y:S01]  /*37a0*/  ISETP.LT.OR P2, PT, R72, 0x2, P2 ;  /* 0x000000024800780c */ /* 0x000fe20001741670 */
[----:B------:R-:W-:Y:S01]  /*37b0*/  UIMAD.WIDE.U32 UR6, UR42, UR6, URZ ;  /* 0x000000062a0672a5 */ /* 0x000fe2000f8e003f */
[----:B------:R-:W-:Y:S01]  /*37c0*/  ISETP.GT.AND P3, PT, R76, 0x70, !P3 ;  /* 0x000000704c00780c */ /* 0x000fe20005f64270 */
[----:B------:R-:W-:Y:S01]  /*37d0*/  @UP0 ULDC UR14, c[0x0][0x450] ;  /* 0x00011400000e0ab9 */ /* 0x000fe20000000800 */
[----:B------:R-:W-:Y:S01]  /*37e0*/  FSEL R34, R5, -INF , !P2 ;  /* 0xff80000005227808 */ /* 0x000fe20005000000 */
[----:B------:R-:W-:Y:S01]  /*37f0*/  @UP0 USHF.R.U32.HI UR42, URZ, UR14, UR7 ;  /* 0x0000000e3f2a0299 */ /* 0x000fe20008011607 */
[----:B------:R-:W-:-:S02]  /*3800*/  LOP3.LUT P2, RZ, R16, 0x2, RZ, 0xc0, !PT ;  /* 0x0000000210ff7812 */ /* 0x000fc4000784c0ff */
[C---:B------:R-:W-:Y:S02]  /*3810*/  ISETP.GT.AND P4, PT, R76.reuse, 0x71, !P4 ;  /* 0x000000714c00780c */ /* 0x040fe40006784270 */
[----:B------:R-:W-:Y:S02]  /*3820*/  ISETP.GT.AND P2, PT, R76, 0x8, !P2 ;  /* 0x000000084c00780c */ /* 0x000fe40005744270 */
[C---:B------:R-:W-:Y:S02]  /*3830*/  ISETP.LT.OR P3, PT, R72.reuse, 0x71, P3 ;  /* 0x000000714800780c */ /* 0x040fe40001f61670 */
[----:B------:R-:W-:Y:S02]  /*3840*/  ISETP.LT.OR P2, PT, R72, 0x9, P2 ;  /* 0x000000094800780c */ /* 0x000fe40001741670 */
[----:B------:R-:W-:Y:S02]  /*3850*/  ISETP.GT.AND P5, PT, R76, 0x78, !P5 ;  /* 0x000000784c00780c */ /* 0x000fe40006fa4270 */
[----:B------:R-:W-:-:S02]  /*3860*/  FSEL R32, R10, -INF , !P2 ;  /* 0xff8000000a207808 */ /* 0x000fc40005000000 */
[----:B------:R-:W-:Y:S02]  /*3870*/  LOP3.LUT P2, RZ, R16, 0x4, RZ, 0xc0, !PT ;  /* 0x0000000410ff7812 */ /* 0x000fe4000784c0ff */
[----:B------:R-:W-:Y:S02]  /*3880*/  FMNMX.FTZ R10, R78, R91, !PT ;  /* 0x0000005b4e0a7209 */ /* 0x000fe40007810000 */
[----:B------:R-:W-:Y:S02]  /*3890*/  ISETP.GT.AND P2, PT, R76, 0x9, !P2 ;  /* 0x000000094c00780c */ /* 0x000fe40005744270 */
[C---:B------:R-:W-:Y:S02]  /*38a0*/  ISETP.LT.OR P4, PT, R72.reuse, 0x72, P4 ;  /* 0x000000724800780c */ /* 0x040fe40002781670 */
[----:B------:R-:W-:Y:S02]  /*38b0*/  ISETP.LT.OR P2, PT, R72, 0xa, P2 ;  /* 0x0000000a4800780c */ /* 0x000fe40001741670 */
[----:B------:R-:W-:-:S02]  /*38c0*/  FSEL R27, R27, -INF , !P3 ;  /* 0xff8000001b1b7808 */ /* 0x000fc40005800000 */
[----:B------:R-:W-:Y:S02]  /*38d0*/  FSEL R5, R9, -INF , !P2 ;  /* 0xff80000009057808 */ /* 0x000fe40005000000 */
        /* <DEDUP_REMOVED lines=17> */
[----:B------:R-:W-:Y:S02]  /*39f0*/  LOP3.LUT P6, RZ, R16, 0x8000, RZ, 0xc0, !PT ;  /* 0x0000800010ff7812 */ /* 0x000fe400078cc0ff */
        /* <DEDUP_REMOVED lines=65> */
[----:B------:R-:W-:-:S02]  /*3e10*/  ISETP.GT.AND P2, PT, R76, 0x40, !P2 ;  /* 0x000000404c00780c */ /* 0x000fc40005744270 */
[----:B------:R-:W-:Y:S02]  /*3e20*/  R2UR UR11, R19 ;  /* 0x00000000130b72ca */ /* 0x000fe400000e0000 */
[----:B------:R-:W-:Y:S02]  /*3e30*/  ISETP.LT.OR P2, PT, R72, 0x41, P2 ;  /* 0x000000414800780c */ /* 0x000fe40001741670 */
[----:B0-----:R-:W-:Y:S02]  /*3e40*/  FMNMX.FTZ R77, R10, R9, !PT ;  /* 0x000000090a4d7209 */ /* 0x001fe40007810000 */
[----:B------:R-:W-:Y:S02]  /*3e50*/  FSEL R35, R35, -INF , !P2 ;  /* 0xff80000023237808 */ /* 0x000fe40005000000 */
[----:B------:R-:W-:Y:S01]  /*3e60*/  LOP3.LUT P2, RZ, R16, 0x2000, RZ, 0xc0, !PT ;  /* 0x0000200010ff7812 */ /* 0x000fe2000784c0ff */
[----:B------:R-:W0:Y:S03]  /*3e70*/  SHFL.BFLY PT, R80, R77, 0x1, 0x1f ;  /* 0x0c201f004d507f89 */ /* 0x000e2600000e0000 */
[----:B------:R-:W-:Y:S01]  /*3e80*/  ISETP.GT.AND P2, PT, R76, 0x41, !P2 ;  /* 0x000000414c00780c */ /* 0x000fe20005744270 */
[----:B------:R-:W-:-:S03]  /*3e90*/  UIADD3 UR42, UR11, UR42, URZ ;  /* 0x0000002a0b2a7290 */ /* 0x000fc6000fffe03f */
[----:B------:R-:W-:Y:S01]  /*3ea0*/  ISETP.LT.OR P2, PT, R72, 0x42, P2 ;  /* 0x000000424800780c */ /* 0x000fe20001741670 */
[----:B------:R-:W-:-:S03]  /*3eb0*/  UIADD3 UR4, UR42, UR4, URZ ;  /* 0x000000042a047290 */ /* 0x000fc6000fffe03f */
[----:B------:R-:W-:Y:S02]  /*3ec0*/  FSEL R37, R37, -INF , !P2 ;  /* 0xff80000025257808 */ /* 0x000fe40005000000 */
[----:B------:R-:W-:-:S04]  /*3ed0*/  LOP3.LUT P2, RZ, R16, 0x1000, RZ, 0xc0, !PT ;  /* 0x0000100010ff7812 */ /* 0x000fc8000784c0ff */
[----:B------:R-:W-:-:S04]  /*3ee0*/  ISETP.GT.AND P2, PT, R76, 0x48, !P2 ;  /* 0x000000484c00780c */ /* 0x000fc80005744270 */
[----:B------:R-:W-:Y:S02]  /*3ef0*/  ISETP.LT.OR P2, PT, R72, 0x49, P2 ;  /* 0x000000494800780c */ /* 0x000fe40001741670 */
[----:B0-----:R-:W-:Y:S01]  /*3f00*/  FMNMX.FTZ R9, R77, R80, !PT ;  /* 0x000000504d097209 */ /* 0x001fe20007810000 */
[----:B------:R-:W-:Y:S01]  /*3f10*/  IMAD.U32 R80, RZ, RZ, UR10 ;  /* 0x0000000aff507e24 */ /* 0x000fe2000f8e00ff */
        /* <DEDUP_REMOVED lines=34> */
[----:B------:R-:W-:-:S04]  /*4140*/  FSETP.NEU.FTZ.AND P2, PT, R9, -INF , PT ;  /* 0xff8000000900780b */ /* 0x000fc80003f5d000 */
[----:B------:R-:W-:Y:S02]  /*4150*/  FSEL R81, R81, RZ, P2 ;  /* 0x000000ff51517208 */ /* 0x000fe40001000000 */
[----:B------:R-:W-:Y:S02]  /*4160*/  ISETP.GT.AND P2, PT, R76, RZ, !P6 ;  /* 0x000000ff4c00720c */ /* 0x000fe40007744270 */
[----:B------:R-:W-:Y:S01]  /*4170*/  LOP3.LUT P6, RZ, R16, 0x8000000, RZ, 0xc0, !PT ;  /* 0x0800000010ff7812 */ /* 0x000fe200078cc0ff */
[--C-:B------:R-:W-:Y:S01]  /*4180*/  FFMA.FTZ R87, R48, UR10, -R81.reuse ;  /* 0x0000000a30577c23 */ /* 0x100fe20008010851 */
[----:B------:R-:W-:Y:S01]  /*4190*/  ISETP.LT.OR P2, PT, R72, 0x1, P2 ;  /* 0x000000014800780c */ /* 0x000fe20001741670 */
[--C-:B------:R-:W-:Y:S01]  /*41a0*/  FFMA.FTZ R48, R59, UR10, -R81.reuse ;  /* 0x0000000a3b307c23 */ /* 0x100fe20008010851 */
[----:B------:R-:W-:Y:S01]  /*41b0*/  ISETP.GT.AND P6, PT, R76, 0x79, !P6 ;  /* 0x000000794c00780c */ /* 0x000fe200077c4270 */
[--C-:B------:R-:W-:Y:S01]  /*41c0*/  FFMA.FTZ R59, R61, UR10, -R81.reuse ;  /* 0x0000000a3d3b7c23 */ /* 0x100fe20008010851 */
[----:B------:R-:W-:Y:S01]  /*41d0*/  FSEL R79, R2, -INF , !P2 ;  /* 0xff800000024f7808 */ /* 0x000fe20005000000 */
[--C-:B------:R-:W-:Y:S01]  /*41e0*/  FFMA.FTZ R61, R63, UR10, -R81.reuse ;  /* 0x0000000a3f3d7c23 */ /* 0x100fe20008010851 */
[----:B------:R-:W-:Y:S01]  /*41f0*/  LOP3.LUT P2, RZ, R16, 0x4000000, RZ, 0xc0, !PT ;  /* 0x0400000010ff7812 */ /* 0x000fe2000784c0ff */
[--C-:B------:R-:W-:Y:S01]  /*4200*/  FFMA.FTZ R16, R75, UR10, -R81.reuse ;  /* 0x0000000a4b107c23 */ /* 0x100fe20008010851 */
[----:B------:R-:W-:Y:S01]  /*4210*/  FMNMX.FTZ R83, R79, R34, !PT ;  /* 0x000000224f537209 */ /* 0x000fe20007810000 */
[--C-:B------:R-:W-:Y:S01]  /*4220*/  FFMA.FTZ R75, R74, UR10, -R81.reuse ;  /* 0x0000000a4a4b7c23 */ /* 0x100fe20008010851 */
[--C-:B------:R-:W-:Y:S01]  /*4230*/  FFMA.FTZ R74, R71, UR10, -R81.reuse ;  /* 0x0000000a474a7c23 */ /* 0x100fe20008010851 */
[----:B------:R-:W-:Y:S01]  /*4240*/  ISETP.GT.AND P2, PT, R76, 0x69, !P2 ;  /* 0x000000694c00780c */ /* 0x000fe20005744270 */
[--C-:B------:R-:W-:Y:S01]  /*4250*/  FFMA.FTZ R63, R67, UR10, -R81.reuse ;  /* 0x0000000a433f7c23 */ /* 0x100fe20008010851 */
[----:B------:R-:W-:Y:S01]  /*4260*/  FMNMX.FTZ R10, R32, R83, !PT ;  /* 0x00000053200a7209 */ /* 0x000fe20007810000 */
[--C-:B------:R-:W-:Y:S01]  /*4270*/  FFMA.FTZ R67, R69, UR10, -R81.reuse ;  /* 0x0000000a45437c23 */ /* 0x100fe20008010851 */
[----:B------:R-:W-:Y:S01]  /*4280*/  ISETP.LT.OR P2, PT, R72, 0x6a, P2 ;  /* 0x0000006a4800780c */ /* 0x000fe20001741670 */
[----:B------:R-:W-:Y:S01]  /*4290*/  IMAD.U32 R69, RZ, RZ, UR10 ;  /* 0x0000000aff457e24 */ /* 0x000fe2000f8e00ff */
[----:B------:R-:W-:Y:S01]  /*42a0*/  FMNMX.FTZ R83, R5, R10, !PT ;  /* 0x0000000a05537209 */ /* 0x000fe20007810000 */
[--C-:B------:R-:W-:Y:S01]  /*42b0*/  FFMA.FTZ R77, R91, UR10, -R81.reuse ;  /* 0x0000000a5b4d7c23 */ /* 0x100fe20008010851 */
[----:B------:R-:W-:Y:S01]  /*42c0*/  FSEL R21, R21, -INF , !P2 ;  /* 0xff80000015157808 */ /* 0x000fe20005000000 */
[--C-:B------:R-:W-:Y:S01]  /*42d0*/  FFMA.FTZ R91, R56, UR10, -R81.reuse ;  /* 0x0000000a385b7c23 */ /* 0x100fe20008010851 */
[----:B------:R-:W-:Y:S01]  /*42e0*/  FMNMX.FTZ R10, R12, R83, !PT ;  /* 0x000000530c0a7209 */ /* 0x000fe20007810000 */
[--C-:B------:R-:W-:Y:S01]  /*42f0*/  FFMA.FTZ R2, R78, UR10, -R81.reuse ;  /* 0x0000000a4e027c23 */ /* 0x100fe20008010851 */
[----:B------:R-:W-:Y:S01]  /*4300*/  ISETP.LT.OR P6, PT, R72, 0x7a, P6 ;  /* 0x0000007a4800780c */ /* 0x000fe200037c1670 */
[--C-:B------:R-:W-:Y:S01]  /*4310*/  FFMA.FTZ R40, R40, UR10, -R81.reuse ;  /* 0x0000000a28287c23 */ /* 0x100fe20008010851 */
[----:B------:R-:W-:Y:S01]  /*4320*/  FMNMX.FTZ R71, R11, R10, !PT ;  /* 0x0000000a0b477209 */ /* 0x000fe20007810000 */
[----:B------:R-:W-:Y:S01]  /*4330*/  MUFU.EX2 R77, R77 ;  /* 0x0000004d004d7308 */ /* 0x000fe20000000800 */
[----:B------:R-:W-:Y:S01]  /*4340*/  FSEL R65, R65, -INF , !P6 ;  /* 0xff80000041417808 */ /* 0x000fe20007000000 */
        /* <DEDUP_REMOVED lines=24> */
[----:B------:R-:W0:Y:S01]  /*44d0*/  MUFU.EX2 R75, R75 ;  /* 0x0000004b004b7308 */ /* 0x000e220000000800 */
[----:B------:R-:W-:-:S04]  /*44e0*/  FMNMX.FTZ R10, R24, R83, !PT ;  /* 0x00000053180a7209 */ /* 0x000fc80007810000 */
[----:B------:R-:W-:-:S03]  /*44f0*/  FMNMX.FTZ R10, R25, R10, !PT ;  /* 0x0000000a190a7209 */ /* 0x000fc60007810000 */
[----:B------:R-:W-:Y:S01]  /*4500*/  MUFU.EX2 R83, R40 ;  /* 0x0000002800537308 */ /* 0x000fe20000000800 */
[----:B------:R-:W-:-:S04]  /*4510*/  FMNMX.FTZ R10, R31, R10, !PT ;  /* 0x0000000a1f0a7209 */ /* 0x000fc80007810000 */
[----:B------:R-:W-:-:S03]  /*4520*/  FMNMX.FTZ R10, R33, R10, !PT ;  /* 0x0000000a210a7209 */ /* 0x000fc60007810000 */
[----:B------:R1:W-:Y:S01]  /*4530*/  MUFU.EX2 R40, R46 ;  /* 0x0000002e00287308 */ /* 0x0003e20000000800 */
[----:B------:R-:W-:Y:S02]  /*4540*/  FMNMX.FTZ R10, R35, R10, !PT ;  /* 0x0000000a230a7209 */ /* 0x000fe40007810000 */
[----:B0-----:R-:W-:Y:S02]  /*4550*/  F2FP.SATFINITE.E4M3.F32.PACK_AB_MERGE_C R148, R75, R16, RZ ;  /* 0x000000104b94723e */ /* 0x001fe400048070ff */
[----:B------:R-:W-:Y:S02]  /*4560*/  FMNMX.FTZ R10, R37, R10, !PT ;  /* 0x0000000a250a7209 */ /* 0x000fe40007810000 */
[----:B------:R-:W-:Y:S01]  /*4570*/  F2FP.SATFINITE.E4M3.F32.PACK_AB_MERGE_C R148, R77, R2, R148 ;  /* 0x000000024d94723e */ /* 0x000fe20004807094 */
[----:B------:R-:W-:Y:S01]  /*4580*/  MUFU.EX2 R73, R73 ;  /* 0x0000004900497308 */ /* 0x000fe20000000800 */
[----:B------:R-:W-:Y:S01]  /*4590*/  FMNMX.FTZ R10, R39, R10, !PT ;  /* 0x0000000a270a7209 */ /* 0x000fe20007810000 */
[--C-:B-1----:R-:W-:Y:S01]  /*45a0*/  FFMA.FTZ R46, R57, UR10, -R81.reuse ;  /* 0x0000000a392e7c23 */ /* 0x102fe20008010851 */
[----:B------:R-:W-:-:S02]  /*45b0*/  FFMA.FTZ R57, R58, UR10, -R81 ;  /* 0x0000000a3a397c23 */ /* 0x000fc40008010851 */
[----:B------:R-:W-:-:S03]  /*45c0*/  FMNMX.FTZ R10, R41, R10, !PT ;  /* 0x0000000a290a7209 */ /* 0x000fc60007810000 */
[----:B------:R-:W-:Y:S01]  /*45d0*/  MUFU.EX2 R74, R74 ;  /* 0x0000004a004a7308 */ /* 0x000fe20000000800 */
[----:B------:R-:W-:-:S04]  /*45e0*/  FMNMX.FTZ R10, R43, R10, !PT ;  /* 0x0000000a2b0a7209 */ /* 0x000fc80007810000 */
[----:B------:R-:W-:-:S03]  /*45f0*/  FMNMX.FTZ R10, R45, R10, !PT ;  /* 0x0000000a2d0a7209 */ /* 0x000fc60007810000 */
        /* <DEDUP_REMOVED lines=9> */
[----:B------:R-:W1:Y:S01]  /*4690*/  MUFU.EX2 R85, R85 ;  /* 0x0000005500557308 */ /* 0x000e620000000800 */
[----:B------:R-:W-:Y:S02]  /*46a0*/  FMNMX.FTZ R93, R27, R10, !PT ;  /* 0x0000000a1b5d7209 */ /* 0x000fe40007810000 */
[----:B0-----:R-:W-:Y:S02]  /*46b0*/  F2FP.SATFINITE.E4M3.F32.PACK_AB_MERGE_C R150, R71, R70, RZ ;  /* 0x000000464796723e */ /* 0x001fe400048070ff */
[----:B------:R-:W-:Y:S02]  /*46c0*/  FMNMX.FTZ R93, R26, R93, !PT ;  /* 0x0000005d1a5d7209 */ /* 0x000fe40007810000 */
[----:B------:R-:W-:Y:S01]  /*46d0*/  F2FP.SATFINITE.E4M3.F32.PACK_AB_MERGE_C R150, R74, R73, R150 ;  /* 0x000000494a96723e */ /* 0x000fe20004807096 */
[----:B------:R-:W0:Y:S01]  /*46e0*/  MUFU.EX2 R36, R36 ;  /* 0x0000002400247308 */ /* 0x000e220000000800 */
[----:B------:R-:W-:-:S04]  /*46f0*/  FMNMX.FTZ R10, R64, R93, !PT ;  /* 0x0000005d400a7209 */ /* 0x000fc80007810000 */
[----:B------:R-:W-:-:S03]  /*4700*/  FMNMX.FTZ R10, R65, R10, !PT ;  /* 0x0000000a410a7209 */ /* 0x000fc60007810000 */
[----:B------:R-:W-:Y:S01]  /*4710*/  MUFU.EX2 R87, R87 ;  /* 0x0000005700577308 */ /* 0x000fe20000000800 */
[----:B-1----:R-:W-:Y:S01]  /*4720*/  F2FP.SATFINITE.E4M3.F32.PACK_AB_MERGE_C R144, R85, R38, RZ ;  /* 0x000000265590723e */ /* 0x002fe200048070ff */
[----:B------:R-:W1:Y:S06]  /*4730*/  SHFL.BFLY PT, R93, R10, 0x2, 0x1f ;  /* 0x0c401f000a5d7f89 */ /* 0x000e6c00000e0000 */
[----:B------:R-:W-:Y:S01]  /*4740*/  MUFU.EX2 R42, R42 ;  /* 0x0000002a002a7308 */ /* 0x000fe20000000800 */
[----:B0-----:R-:W-:-:S07]  /*4750*/  F2FP.SATFINITE.E4M3.F32.PACK_AB_MERGE_C R144, R83, R36, R144 ;  /* 0x000000245390723e */ /* 0x001fce0004807090 */
[----:B------:R-:W0:Y:S08]  /*4760*/  MUFU.EX2 R89, R89 ;  /* 0x0000005900597308 */ /* 0x000e300000000800 */
[----:B------:R-:W-:Y:S01]  /*4770*/  MUFU.EX2 R46, R46 ;  /* 0x0000002e002e7308 */ /* 0x000fe20000000800 */
[----:B-1----:R-:W-:-:S05]  /*4780*/  FMNMX.FTZ R93, R10, R93, !PT ;  /* 0x0000005d0a5d7209 */ /* 0x002fca0007810000 */
[----:B------:R-:W1:Y:S02]  /*4790*/  SHFL.BFLY PT, R10, R93, 0x1, 0x1f ;  /* 0x0c201f005d0a7f89 */ /* 0x000e6400000e0000 */
[----:B------:R-:W-:Y:S08]  /*47a0*/  MUFU.EX2 R57, R57 ;  /* 0x0000003900397308 */ /* 0x000ff00000000800 */
[----:B------:R-:W-:Y:S08]  /*47b0*/  MUFU.EX2 R44, R44 ;  /* 0x0000002c002c7308 */ /* 0x000ff00000000800 */
[----:B------:R-:W-:Y:S01]  /*47c0*/  MUFU.EX2 R91, R91 ;  /* 0x0000005b005b7308 */ /* 0x000fe20000000800 */
[----:B-1----:R-:W-:-:S07]  /*47d0*/  FMNMX.FTZ R10, R93, R10, !PT ;  /* 0x0000000a5d0a7209 */ /* 0x002fce0007810000 */
[----:B------:R-:W-:Y:S01]  /*47e0*/  MUFU.EX2 R50, R50 ;  /* 0x0000003200327308 */ /* 0x000fe20000000800 */
[C---:B------:R-:W-:Y:S01]  /*47f0*/  FSETP.NEU.FTZ.AND P2, PT, R10.reuse, -INF , PT ;  /* 0xff8000000a00780b */ /* 0x040fe20003f5d000 */
[----:B------:R-:W-:Y:S01]  /*4800*/  FFMA.FTZ R56, R10, R69, -8 ;  /* 0xc10000000a387423 */ /* 0x000fe20000010045 */
[----:B------:R-:W-:-:S05]  /*4810*/  FFMA.FTZ R69, R4, UR10, -R81 ;  /* 0x0000000a04457c23 */ /* 0x000fca0008010851 */
[----:B------:R-:W-:Y:S01]  /*4820*/  MUFU.EX2 R61, R61 ;  /* 0x0000003d003d7308 */ /* 0x000fe20000000800 */
[----:B------:R-:W-:Y:S02]  /*4830*/  FSEL R4, R56, RZ, P2 ;  /* 0x000000ff38047208 */ /* 0x000fe40001000000 */
        /* <DEDUP_REMOVED lines=11> */
[----:B------:R-:W-:Y:S01]  /*48f0*/  FADD.FTZ R31, R2, R77 ;  /* 0x0000004d021f7221 */ /* 0x000fe20000010000 */
[--C-:B------:R-:W-:Y:S01]  /*4900*/  FFMA.FTZ R34, R14, UR10, -R4.reuse ;  /* 0x0000000a0e227c23 */ /* 0x100fe20008010804 */
[--C-:B------:R-:W-:Y:S01]  /*4910*/  FFMA.FTZ R11, R20, UR10, -R4.reuse ;  /* 0x0000000a140b7c23 */ /* 0x100fe20008010804 */
[--C-:B------:R-:W-:Y:S01]  /*4920*/  FFMA.FTZ R14, R15, UR10, -R4.reuse ;  /* 0x0000000a0f0e7c23 */ /* 0x100fe20008010804 */
[----:B------:R-:W1:Y:S01]  /*4930*/  MUFU.EX2 R79, R79 ;  /* 0x0000004f004f7308 */ /* 0x000e620000000800 */
[----:B------:R-:W-:Y:S01]  /*4940*/  FADD.FTZ R62, R16, R31 ;  /* 0x0000001f103e7221 */ /* 0x000fe20000010000 */
[--C-:B------:R-:W-:Y:S01]  /*4950*/  FFMA.FTZ R20, R25, UR10, -R4.reuse ;  /* 0x0000000a19147c23 */ /* 0x100fe20008010804 */
[--C-:B------:R-:W-:Y:S01]  /*4960*/  FFMA.FTZ R25, R33, UR10, -R4.reuse ;  /* 0x0000000a21197c23 */ /* 0x100fe20008010804 */
[----:B------:R-:W-:Y:S01]  /*4970*/  FFMA.FTZ R23, R23, UR10, -R4 ;  /* 0x0000000a17177c23 */ /* 0x000fe20008010804 */
[----:B------:R-:W-:Y:S01]  /*4980*/  FADD.FTZ R62, R75, R62 ;  /* 0x0000003e4b3e7221 */ /* 0x000fe20000010000 */
[--C-:B------:R-:W-:Y:S01]  /*4990*/  FFMA.FTZ R58, R22, UR10, -R4.reuse ;  /* 0x0000000a163a7c23 */ /* 0x100fe20008010804 */
[----:B------:R-:W-:Y:S01]  /*49a0*/  FFMA.FTZ R15, R35, UR10, -R4 ;  /* 0x0000000a230f7c23 */ /* 0x000fe20008010804 */
[----:B------:R-:W2:Y:S01]  /*49b0*/  MUFU.EX2 R32, R32 ;  /* 0x0000002000207308 */ /* 0x000ea20000000800 */
[----:B------:R-:W-:Y:S01]  /*49c0*/  FADD.FTZ R33, R73, R62 ;  /* 0x0000003e49217221 */ /* 0x000fe20000010000 */
[--C-:B------:R-:W-:Y:S01]  /*49d0*/  FFMA.FTZ R22, R37, UR10, -R4.reuse ;  /* 0x0000000a25167c23 */ /* 0x100fe20008010804 */
[--C-:B------:R-:W-:Y:S01]  /*49e0*/  FFMA.FTZ R39, R39, UR10, -R4.reuse ;  /* 0x0000000a27277c23 */ /* 0x100fe20008010804 */
[--C-:B------:R-:W-:Y:S01]  /*49f0*/  FFMA.FTZ R41, R41, UR10, -R4.reuse ;  /* 0x0000000a29297c23 */ /* 0x100fe20008010804 */
[----:B------:R-:W-:Y:S01]  /*4a00*/  FADD.FTZ R33, R74, R33 ;  /* 0x000000214a217221 */ /* 0x000fe20000010000 */
[----:B0-----:R-:W-:Y:S01]  /*4a10*/  F2FP.SATFINITE.E4M3.F32.PACK_AB_MERGE_C R35, R89, R42, RZ ;  /* 0x0000002a5923723e */ /* 0x001fe200048070ff */
[--C-:B------:R-:W-:Y:S01]  /*4a20*/  FFMA.FTZ R43, R43, UR10, -R4.reuse ;  /* 0x0000000a2b2b7c23 */ /* 0x100fe20008010804 */
        /* <DEDUP_REMOVED lines=10> */
[--C-:B------:R-:W-:Y:S01]  /*4ad0*/  FFMA.FTZ R21, R21, UR10, -R4.reuse ;  /* 0x0000000a15157c23 */ /* 0x100fe20008010804 */
[--C-:B------:R-:W-:Y:S01]  /*4ae0*/  FFMA.FTZ R53, R53, UR10, -R4.reuse ;  /* 0x0000000a35357c23 */ /* 0x100fe20008010804 */
[--C-:B------:R-:W-:Y:S01]  /*4af0*/  FFMA.FTZ R55, R55, UR10, -R4.reuse ;  /* 0x0000000a37377c23 */ /* 0x100fe20008010804 */
[--C-:B------:R-:W-:Y:S01]  /*4b00*/  FFMA.FTZ R27, R27, UR10, -R4.reuse ;  /* 0x0000000a1b1b7c23 */ /* 0x100fe20008010804 */
[--C-:B------:R-:W-:Y:S01]  /*4b10*/  FFMA.FTZ R26, R26, UR10, -R4.reuse ;  /* 0x0000000a1a1a7c23 */ /* 0x100fe20008010804 */
[----:B------:R-:W-:Y:S01]  /*4b20*/  FFMA.FTZ R64, R64, UR10, -R4 ;  /* 0x0000000a40407c23 */ /* 0x000fe20008010804 */
[----:B------:R-:W2:Y:S01]  /*4b30*/  MUFU.EX2 R12, R12 ;  /* 0x0000000c000c7308 */ /* 0x000ea20000000800 */
[C---:B0-----:R-:W-:Y:S01]  /*4b40*/  FADD.FTZ R66, R81.reuse, R66 ;  /* 0x0000004251427221 */ /* 0x041fe20000010000 */
[----:B------:R-:W-:Y:S01]  /*4b50*/  F2FP.SATFINITE.E4M3.F32.PACK_AB_MERGE_C R81, R81, R32, RZ ;  /* 0x000000205151723e */ /* 0x000fe200048070ff */
[----:B------:R-:W-:Y:S01]  /*4b60*/  FFMA.FTZ R65, R65, UR10, -R4 ;  /* 0x0000000a41417c23 */ /* 0x000fe20008010804 */
[----:B------:R-:W-:-:S02]  /*4b70*/  F2FP.SATFINITE.E4M3.F32.PACK_AB_MERGE_C R146, R87, R40, R35 ;  /* 0x000000285792723e */ /* 0x000fc40004807023 */
        /* <DEDUP_REMOVED lines=14> */
[----:B-1----:R-:W-:Y:S01]  /*4c60*/  FADD.FTZ R2, R93, R2 ;  /* 0x000000025d027221 */ /* 0x002fe20000010000 */
[----:B------:R-:W-:Y:S01]  /*4c70*/  FADD.FTZ R42, R42, R33 ;  /* 0x000000212a2a7221 */ /* 0x000fe20000010000 */
[----:B------:R-:W-:Y:S02]  /*4c80*/  F2FP.SATFINITE.E4M3.F32.PACK_AB_MERGE_C R33, R57, R46, RZ ;  /* 0x0000002e3921723e */ /* 0x000fe400048070ff */
[----:B------:R-:W-:Y:S01]  /*4c90*/  F2FP.SATFINITE.E4M3.F32.PACK_AB_MERGE_C R34, R93, R34, RZ ;  /* 0x000000225d22723e */ /* 0x000fe200048070ff */
[----:B------:R-:W-:Y:S01]  /*4ca0*/  FADD.FTZ R89, R89, R42 ;  /* 0x0000002a59597221 */ /* 0x000fe20000010000 */
[----:B------:R-:W-:Y:S01]  /*4cb0*/  F2FP.SATFINITE.E4M3.F32.PACK_AB_MERGE_C R140, R91, R44, R33 ;  /* 0x0000002c5b8c723e */ /* 0x000fe20004807021 */
[----:B------:R-:W1:Y:S01]  /*4cc0*/  MUFU.EX2 R23, R23 ;  /* 0x0000001700177308 */ /* 0x000e620000000800 */
[----:B--2---:R-:W-:Y:S01]  /*4cd0*/  FADD.FTZ R31, R11, R2 ;  /* 0x000000020b1f7221 */ /* 0x004fe20000010000 */
[----:B------:R-:W-:Y:S01]  /*4ce0*/  FADD.FTZ R44, R44, R89 ;  /* 0x000000592c2c7221 */ /* 0x000fe20000010000 */
[----:B------:R-:W-:-:S02]  /*4cf0*/  F2FP.SATFINITE.E4M3.F32.PACK_AB_MERGE_C R33, R61, R50, RZ ;  /* 0x000000323d21723e */ /* 0x000fc400048070ff */
[----:B------:R-:W-:Y:S01]  /*4d00*/  F2FP.SATFINITE.E4M3.F32.PACK_AB_MERGE_C R151, R12, R5, R34 ;  /* 0x000000050c97723e */ /* 0x000fe20004807022 */
[----:B------:R-:W-:Y:S02]  /*4d10*/  FADD.FTZ R91, R91, R44 ;  /* 0x0000002c5b5b7221 */ /* 0x000fe40000010000 */
[----:B------:R-:W2:Y:S01]  /*4d20*/  MUFU.EX2 R58, R58 ;  /* 0x0000003a003a7308 */ /* 0x000ea20000000800 */
[----:B0-----:R-:W-:Y:S01]  /*4d30*/  FADD.FTZ R36, R14, R31 ;  /* 0x0000001f0e247221 */ /* 0x001fe20000010000 */
[----:B------:R-:W-:-:S04]  /*4d40*/  FADD.FTZ R46, R46, R91 ;  /* 0x0000005b2e2e7221 */ /* 0x000fc80000010000 */
[----:B------:R-:W-:Y:S02]  /*4d50*/  FADD.FTZ R57, R57, R46 ;  /* 0x0000002e39397221 */ /* 0x000fe40000010000 */
        /* <DEDUP_REMOVED lines=20> */
[----:B------:R-:W-:Y:S01]  /*4ea0*/  MUFU.EX2 R48, R48 ;  /* 0x0000003000307308 */ /* 0x000fe20000000800 */
[----:B0-----:R-:W-:-:S07]  /*4eb0*/  FADD.FTZ R23, R39, R32 ;  /* 0x0000002027177221 */ /* 0x001fce0000010000 */
[----:B------:R-:W0:Y:S01]  /*4ec0*/  MUFU.EX2 R59, R59 ;  /* 0x0000003b003b7308 */ /* 0x000e220000000800 */
[C---:B-1----:R-:W-:Y:S01]  /*4ed0*/  FADD.FTZ R24, R62.reuse, R23 ;  /* 0x000000173e187221 */ /* 0x042fe20000010000 */
[----:B------:R-:W-:-:S04]  /*4ee0*/  F2FP.SATFINITE.E4M3.F32.PACK_AB_MERGE_C R39, R62, R39, RZ ;  /* 0x000000273e27723e */ /* 0x000fc800048070ff */
[----:B------:R-:W-:Y:S02]  /*4ef0*/  F2FP.SATFINITE.E4M3.F32.PACK_AB_MERGE_C R141, R22, R15, R39 ;  /* 0x0000000f168d723e */ /* 0x000fe40004807027 */
[----:B------:R-:W-:Y:S08]  /*4f00*/  MUFU.EX2 R19, R43 ;  /* 0x0000002b00137308 */ /* 0x000ff00000000800 */
[----:B------:R-:W-:Y:S01]  /*4f10*/  MUFU.EX2 R16, R16 ;  /* 0x0000001000107308 */ /* 0x000fe20000000800 */
[----:B0-----:R-:W-:Y:S01]  /*4f20*/  F2FP.SATFINITE.E4M3.F32.PACK_AB_MERGE_C R142, R59, R48, R33 ;  /* 0x000000303b8e723e */ /* 0x001fe20004807021 */
[----:B------:R-:W-:-:S04]  /*4f30*/  FADD.FTZ R48, R48, R57 ;  /* 0x0000003930307221 */ /* 0x000fc80000010000 */
[----:B------:R-:W-:Y:S02]  /*4f40*/  FADD.FTZ R59, R59, R48 ;  /* 0x000000303b3b7221 */ /* 0x000fe40000010000 */
[----:B------:R-:W-:Y:S02]  /*4f50*/  MUFU.EX2 R47, R47 ;  /* 0x0000002f002f7308 */ /* 0x000fe40000000800 */
[----:B------:R-:W-:-:S04]  /*4f60*/  FADD.FTZ R50, R50, R59 ;  /* 0x0000003b32327221 */ /* 0x000fc80000010000 */
[----:B------:R-:W-:Y:S02]  /*4f70*/  FADD.FTZ R61, R61, R50 ;  /* 0x000000323d3d7221 */ /* 0x000fe40000010000 */
[----:B------:R-:W-:Y:S08]  /*4f80*/  MUFU.EX2 R54, R54 ;  /* 0x0000003600367308 */ /* 0x000ff00000000800 */
[----:B------:R-:W0:Y:S08]  /*4f90*/  MUFU.EX2 R67, R67 ;  /* 0x0000004300437308 */ /* 0x000e300000000800 */
[----:B------:R-:W-:Y:S08]  /*4fa0*/  MUFU.EX2 R2, R49 ;  /* 0x0000003100027308 */ /* 0x000ff00000000800 */
[----:B------:R-:W-:Y:S01]  /*4fb0*/  MUFU.EX2 R52, R52 ;  /* 0x0000003400347308 */ /* 0x000fe20000000800 */
[----:B0-----:R-:W-:-:S07]  /*4fc0*/  F2FP.SATFINITE.E4M3.F32.PACK_AB_MERGE_C R23, R67, R54, RZ ;  /* 0x000000364317723e */ /* 0x001fce00048070ff */
[----:B------:R-:W0:Y:S08]  /*4fd0*/  MUFU.EX2 R63, R63 ;  /* 0x0000003f003f7308 */ /* 0x000e300000000800 */
[----:B------:R-:W1:Y:S08]  /*4fe0*/  MUFU.EX2 R51, R51 ;  /* 0x0000003300337308 */ /* 0x000e700000000800 */
[----:B------:R2:W-:Y:S01]  /*4ff0*/  MUFU.EX2 R4, R21 ;  /* 0x0000001500047308 */ /* 0x0005e20000000800 */
[----:B0-----:R-:W-:Y:S01]  /*5000*/  F2FP.SATFINITE.E4M3.F32.PACK_AB_MERGE_C R136, R63, R52, R23 ;  /* 0x000000343f88723e */ /* 0x001fe20004807017 */
[----:B------:R-:W-:-:S04]  /*5010*/  FADD.FTZ R52, R52, R61 ;  /* 0x0000003d34347221 */ /* 0x000fc80000010000 */
[----:B------:R-:W-:Y:S02]  /*5020*/  FADD.FTZ R63, R63, R52 ;  /* 0x000000343f3f7221 */ /* 0x000fe40000010000 */
[----:B------:R-:W0:Y:S01]  /*5030*/  MUFU.EX2 R36, R53 ;  /* 0x0000003500247308 */ /* 0x000e220000000800 */
[----:B--2---:R-:W-:Y:S01]  /*5040*/  FADD.FTZ R21, R19, R24 ;  /* 0x0000001813157221 */ /* 0x004fe20000010000 */
[----:B------:R-:W-:-:S03]  /*5050*/  FADD.FTZ R54, R54, R63 ;  /* 0x0000003f36367221 */ /* 0x000fc60000010000 */
[----:B------:R-:W-:Y:S01]  /*5060*/  FADD.FTZ R24, R16, R21 ;  /* 0x0000001510187221 */ /* 0x000fe20000010000 */
[----:B------:R-:W-:Y:S02]  /*5070*/  FADD.FTZ R67, R67, R54 ;  /* 0x0000003643437221 */ /* 0x000fe40000010000 */
[----:B------:R-:W2:Y:S01]  /*5080*/  MUFU.EX2 R55, R55 ;  /* 0x0000003700377308 */ /* 0x000ea20000000800 */
[----:B------:R-:W-:Y:S01]  /*5090*/  FADD.FTZ R5, R47, R24 ;  /* 0x000000182f057221 */ /* 0x000fe20000010000 */
[----:B------:R-:W-:-:S03]  /*50a0*/  F2FP.SATFINITE.E4M3.F32.PACK_AB_MERGE_C R47, R2, R47, RZ ;  /* 0x0000002f022f723e */ /* 0x000fc600048070ff */
[----:B------:R-:W-:Y:S01]  /*50b0*/  FADD.FTZ R2, R2, R5 ;  /* 0x0000000502027221 */ /* 0x000fe20000010000 */
[----:B------:R-:W-:Y:S02]  /*50c0*/  F2FP.SATFINITE.E4M3.F32.PACK_AB_MERGE_C R143, R16, R19, R47 ;  /* 0x00000013108f723e */ /* 0x000fe4000480702f */
[----:B------:R-:W-:Y:S01]  /*50d0*/  MUFU.EX2 R28, R28 ;  /* 0x0000001c001c7308 */ /* 0x000fe20000000800 */
[----:B-1----:R-:W-:-:S04]  /*50e0*/  FADD.FTZ R5, R51, R2 ;  /* 0x0000000233057221 */ /* 0x002fc80000010000 */
[----:B0-----:R-:W-:-:S03]  /*50f0*/  FADD.FTZ R2, R36, R5 ;  /* 0x0000000524027221 */ /* 0x001fc60000010000 */
[----:B------:R-:W0:Y:S01]  /*5100*/  MUFU.EX2 R69, R69 ;  /* 0x0000004500457308 */ /* 0x000e220000000800 */
[----:B--2---:R-:W-:Y:S01]  /*5110*/  FADD.FTZ R5, R55, R2 ;  /* 0x0000000237057221 */ /* 0x004fe20000010000 */
[----:B------:R-:W-:-:S03]  /*5120*/  F2FP.SATFINITE.E4M3.F32.PACK_AB_MERGE_C R55, R4, R55, RZ ;  /* 0x000000370437723e */ /* 0x000fc600048070ff */
[----:B------:R-:W-:Y:S01]  /*5130*/  FADD.FTZ R4, R4, R5 ;  /* 0x0000000504047221 */ /* 0x000fe20000010000 */
[----:B------:R-:W-:Y:S02]  /*5140*/  F2FP.SATFINITE.E4M3.F32.PACK_AB_MERGE_C R137, R36, R51, R55 ;  /* 0x000000332489723e */ /* 0x000fe40004807037 */
[----:B------:R-:W-:Y:S08]  /*5150*/  MUFU.EX2 R30, R30 ;  /* 0x0000001e001e7308 */ /* 0x000ff00000000800 */
[----:B------:R-:W1:Y:S01]  /*5160*/  MUFU.EX2 R29, R29 ;  /* 0x0000001d001d7308 */ /* 0x000e620000000800 */
[----:B0-----:R-:W-:-:S07]  /*5170*/  F2FP.SATFINITE.E4M3.F32.PACK_AB_MERGE_C R11, R69, R28, RZ ;  /* 0x0000001c450b723e */ /* 0x001fce00048070ff */
[----:B------:R-:W0:Y:S08]  /*5180*/  MUFU.EX2 R27, R27 ;  /* 0x0000001b001b7308 */ /* 0x000e300000000800 */
[----:B------:R-:W2:Y:S01]  /*5190*/  MUFU.EX2 R26, R26 ;  /* 0x0000001a001a7308 */ /* 0x000ea20000000800 */
[----:B-1----:R-:W-:Y:S01]  /*51a0*/  F2FP.SATFINITE.E4M3.F32.PACK_AB_MERGE_C R138, R29, R30, R11 ;  /* 0x0000001e1d8a723e */ /* 0x002fe2000480700b */
[----:B------:R-:W-:-:S04]  /*51b0*/  FADD.FTZ R30, R30, R67 ;  /* 0x000000431e1e7221 */ /* 0x000fc80000010000 */
[----:B------:R-:W-:Y:S02]  /*51c0*/  FADD.FTZ R29, R29, R30 ;  /* 0x0000001e1d1d7221 */ /* 0x000fe40000010000 */
[----:B------:R-:W1:Y:S01]  /*51d0*/  MUFU.EX2 R64, R64 ;  /* 0x0000004000407308 */ /* 0x000e620000000800 */
[----:B0-----:R-:W-:Y:S01]  /*51e0*/  FADD.FTZ R5, R27, R4 ;  /* 0x000000041b057221 */ /* 0x001fe20000010000 */
[----:B------:R-:W-:-:S06]  /*51f0*/  FADD.FTZ R28, R28, R29 ;  /* 0x0000001d1c1c7221 */ /* 0x000fcc0000010000 */
[----:B------:R-:W0:Y:S01]  /*5200*/  MUFU.EX2 R65, R65 ;  /* 0x0000004100417308 */ /* 0x000e220000000800 */
[----:B--2---:R-:W-:-:S04]  /*5210*/  FADD.FTZ R5, R26, R5 ;  /* 0x000000051a057221 */ /* 0x004fc80000010000 */
[----:B-1----:R-:W-:Y:S01]  /*5220*/  FADD.FTZ R4, R64, R5 ;  /* 0x0000000540047221 */ /* 0x002fe20000010000 */
[----:B------:R-:W-:Y:S01]  /*5230*/  FADD.FTZ R5, R69, R28 ;  /* 0x0000001c45057221 */ /* 0x000fe20000010000 */
[C---:B0-----:R-:W-:Y:S02]  /*5240*/  F2FP.SATFINITE.E4M3.F32.PACK_AB_MERGE_C R2, R65.reuse, R64, RZ ;  /* 0x000000404102723e */ /* 0x041fe400048070ff */
        /* <DEDUP_REMOVED lines=14> */
.L_x_9577:
[----:B------:R-:W-:-:S11]  /*5330*/  UISETP.NE.AND UP2, UPT, UR5, 0x1, UPT ;  /* 0x000000010500788c */ /* 0x000fd6000bf45270 */
[----:B------:R-:W-:Y:S02]  /*5340*/  @UP2 ULDC.64 UR14, c[0x0][0x9e8] ;  /* 0x00027a00000e2ab9 */ /* 0x000fe40000000a00 */
[----:B------:R-:W-:-:S04]  /*5350*/  UIMAD.WIDE.U32 UR6, UR11, UR14, URZ ;  /* 0x0000000e0b0672a5 */ /* 0x000fc8000f8e003f */
[----:B------:R-:W-:-:S12]  /*5360*/  @UP2 USHF.R.U32.HI UR11, URZ, UR15, UR7 ;  /* 0x0000000f3f0b2299 */ /* 0x000fd80008011607 */
.L_x_9578:
[----:B------:R-:W-:-:S04]  /*5370*/  UIMAD UR5, UR11, UR5, UR5 ;  /* 0x000000050b0572a4 */ /* 0x000fc8000f8e0205 */
[----:B------:R-:W-:-:S04]  /*5380*/  UISETP.LT.AND UP2, UPT, UR4, UR5, UPT ;  /* 0x000000050400728c */ /* 0x000fc8000bf41270 */
[----:B------:R-:W-:-:S12]  /*5390*/  USEL UR4, UR4, UR5, UP2 ;  /* 0x0000000504047287 */ /* 0x000fd80009000000 */
.L_x_9576:
[----:B------:R-:W-:Y:S01]  /*53a0*/  USHF.R.S32.HI UR5, URZ, 0x1f, UR4 ;  /* 0x0000001f3f057899 */ /* 0x000fe20008011404 */
[----:B------:R-:W0:Y:S01]  /*53b0*/  S2UR UR22, SR_CgaCtaId ;  /* 0x00000000001679c3 */ /* 0x000e220000008800 */
[----:B------:R-:W-:Y:S02]  /*53c0*/  CS2R R88, SRZ ;  /* 0x0000000000587805 */ /* 0x000fe4000001ff00 */
[----:B------:R-:W-:Y:S01]  /*53d0*/  CS2R R90, SRZ ;  /* 0x00000000005a7805 */ /* 0x000fe2000001ff00 */
[----:B------:R-:W-:Y:S01]  /*53e0*/  ULEA.HI UR5, UR5, UR4, URZ, 0x7 ;  /* 0x0000000405057291 */ /* 0x000fe2000f8f383f */
[----:B------:R-:W-:Y:S02]  /*53f0*/  CS2R R92, SRZ ;  /* 0x00000000005c7805 */ /* 0x000fe4000001ff00 */
[----:B------:R-:W-:Y:S01]  /*5400*/  CS2R R94, SRZ ;  /* 0x00000000005e7805 */ /* 0x000fe2000001ff00 */
[----:B------:R-:W-:Y:S01]  /*5410*/  UMOV UR4, URZ ;  /* 0x0000003f00047c82 */ /* 0x000fe20008000000 */
        /* <DEDUP_REMOVED lines=56> */
.L_x_9597:
[----:B------:R-:W-:-:S04]  /*57a0*/  UIADD3 UR4, UR7, 0x1, URZ ;  /* 0x0000000107047890 */ /* 0x000fc8000fffe03f */
[----:B------:R-:W-:-:S04]  /*57b0*/  UISETP.NE.AND UP2, UPT, UR4, 0x2, UPT ;  /* 0x000000020400788c */ /* 0x000fc8000bf45270 */
[----:B------:R-:W-:Y:S02]  /*57c0*/  USEL UR5, URZ, 0x1, UP2 ;  /* 0x000000013f057887 */ /* 0x000fe40009000000 */
[----:B------:R-:W-:Y:S02]  /*57d0*/  USEL UR4, UR4, URZ, UP2 ;  /* 0x0000003f04047287 */ /* 0x000fe40009000000 */
[----:B------:R-:W-:Y:S01]  /*57e0*/  ULOP3.LUT UR5, UR6, UR5, URZ, 0x3c, !UPT ;  /* 0x0000000506057292 */ /* 0x000fe2000f8e3c3f */
[----:B------:R-:W-:Y:S11]  /*57f0*/  @!P0 BRA `(.L_x_9580) ;  /* 0x0000000000048947 */ /* 0x000ff60003800000 */
[----:B------:R-:W-:Y:S01]  /*5800*/  BPT.TRAP 0x1 ;  /* 0x000000040000795c */ /* 0x000fe20000300000 */
.L_x_9580:
[----:B------:R-:W-:Y:S01]  /*5810*/  ULEA UR28, UR4, UR38, 0x3 ;  /* 0x00000026041c7291 */ /* 0x000fe2000f8e183f */
[----:B------:R-:W-:-:S05]  /*5820*/  IMAD.U32 R11, RZ, RZ, UR5 ;  /* 0x00000005ff0b7e24 */ /* 0x000fca000f8e00ff */
[----:B------:R-:W-:-:S04]  /*5830*/  SHF.L.U32 R11, R11, 0x1f, RZ ;  /* 0x0000001f0b0b7819 */ /* 0x000fc800000006ff */
[----:B------:R0:W1:Y:S01]  /*5840*/  SYNCS.PHASECHK.TRANS64.TRYWAIT P2, [UR28+0x17030], R11 ;  /* 0x0170300bff0075a7 */ /* 0x000062000804015c */
[----:B------:R-:W-:Y:S05]  /*5850*/  @!P0 BRA `(.L_x_9581) ;  /* 0x0000000000048947 */ /* 0x000fea0003800000 */
[----:B------:R-:W-:Y:S01]  /*5860*/  BPT.TRAP 0x1 ;  /* 0x000000040000795c */ /* 0x000fe20000300000 */
.L_x_9581:
[----:B-1----:R-:W-:Y:S05]  /*5870*/  @P2 BRA `(.L_x_9582) ;  /* 0x0000000000082947 */ /* 0x002fea0003800000 */
[----:B------:R-:W1:Y:S02]  /*5880*/  SYNCS.PHASECHK.TRANS64.TRYWAIT P2, [UR28+0x17030], R11 ;  /* 0x0170300bff0075a7 */ /* 0x000e64000804015c */
[----:B-1----:R-:W-:Y:S05]  /*5890*/  @!P2 BRA `(.L_x_9583) ;  /* 0x000000f000d4a947 */ /* 0x002fea0003800000 */
.L_x_9582:
[----:B------:R-:W-:Y:S01]  /*58a0*/  R2UR UR16, R6 ;  /* 0x00000000061072ca */ /* 0x000fe200000e0000 */
[----:B------:R-:W-:Y:S01]  /*58b0*/  UIMAD UR18, UR4, 0x300, UR20 ;  /* 0x00000300041278a4 */ /* 0x000fe2000f8e0214 */
[----:B------:R-:W-:Y:S01]  /*58c0*/  R2UR UR17, R7 ;  /* 0x00000000071172ca */ /* 0x000fe200000e0000 */
[----:B------:R-:W-:Y:S01]  /*58d0*/  WARPGROUP.ARRIVE ;  /* 0x00000000000079c5 */ /* 0x000fe20000000000 */
[----:B------:R-:W-:Y:S01]  /*58e0*/  UMOV UR19, 0xc0000010 ;  /* 0xc000001000137882 */ /* 0x000fe20000000000 */
[----:B------:R-:W-:Y:S01]  /*58f0*/  UIADD3 UR10, UR18, 0x100, URZ ;  /* 0x00000100120a7890 */ /* 0x000fe2000fffe03f */
[----:B------:R-:W-:Y:S01]  /*5900*/  UMOV UR11, 0xc0000010 ;  /* 0xc0000010000b7882 */ /* 0x000fe20000000000 */
[----:B------:R-:W-:Y:S01]  /*5910*/  UIADD3 UR14, UR18, 0x200, URZ ;  /* 0x00000200120e7890 */ /* 0x000fe2000fffe03f */
[----:B------:R-:W-:-:S07]  /*5920*/  UMOV UR15, 0xc0000010 ;  /* 0xc0000010000f7882 */ /* 0x000fce0000000000 */
        /* <DEDUP_REMOVED lines=10> */
.L_x_9584:
[----:B------:R-:W-:Y:S01]  /*59d0*/  ULEA UR11, UR7, UR38, 0x3 ;  /* 0x00000026070b7291 */ /* 0x000fe2000f8e183f */
[----:B------:R-:W-:-:S05]  /*59e0*/  IMAD.U32 R13, RZ, RZ, UR6 ;  /* 0x00000006ff0d7e24 */ /* 0x000fca000f8e00ff */
[----:B------:R-:W-:-:S04]  /*59f0*/  SHF.L.U32 R13, R13, 0x1f, RZ ;  /* 0x0000001f0d0d7819 */ /* 0x000fc800000006ff */
[----:B------:R2:W3:Y:S01]  /*5a00*/  SYNCS.PHASECHK.TRANS64.TRYWAIT P2, [UR11+0x17050], R13 ;  /* 0x0170500dff0075a7 */ /* 0x0004e2000804014b */
[----:B------:R-:W-:Y:S05]  /*5a10*/  @!P0 BRA `(.L_x_9585) ;  /* 0x0000000000048947 */ /* 0x000fea0003800000 */
[----:B------:R-:W-:Y:S01]  /*5a20*/  BPT.TRAP 0x1 ;  /* 0x000000040000795c */ /* 0x000fe20000300000 */
.L_x_9585:
[C---:B01----:R-:W-:Y:S01]  /*5a30*/  FMUL.FTZ R11, R0.reuse, R24 ;  /* 0x00000018000b7220 */ /* 0x043fe20000410000 */
[----:B------:R-:W-:-:S05]  /*5a40*/  FMUL.FTZ R12, R0, R25 ;  /* 0x00000019000c7220 */ /* 0x000fca0000410000 */
[----:B------:R-:W0:Y:S08]  /*5a50*/  MUFU.TANH R11, R11 ;  /* 0x0000000b000b7308 */ /* 0x000e300000002400 */
[----:B------:R-:W1:Y:S01]  /*5a60*/  MUFU.TANH R12, R12 ;  /* 0x0000000c000c7308 */ /* 0x000e620000002400 */
[----:B---3--:R-:W-:Y:S05]  /*5a70*/  @P2 BRA `(.L_x_9586) ;  /* 0x0000000000082947 */ /* 0x008fea0003800000 */
[----:B------:R-:W3:Y:S02]  /*5a80*/  SYNCS.PHASECHK.TRANS64.TRYWAIT P2, [UR11+0x17050], R13 ;  /* 0x0170500dff0075a7 */ /* 0x000ee4000804014b */
[----:B---3--:R-:W-:Y:S05]  /*5a90*/  @!P2 BRA `(.L_x_9587) ;  /* 0x000000f0006ca947 */ /* 0x008fea0003800000 */
.L_x_9586:
[----:B------:R-:W-:Y:S01]  /*5aa0*/  UIADD3 UR6, UR38, 0x400, URZ ;  /* 0x0000040026067890 */ /* 0x000fe2000fffe03f */
[----:B------:R-:W-:Y:S01]  /*5ab0*/  WARPGROUP.ARRIVE ;  /* 0x00000000000079c5 */ /* 0x000fe20000000000 */
[----:B------:R-:W-:Y:S01]  /*5ac0*/  PLOP3.LUT P2, PT, PT, PT, UP0, 0x80, 0x0 ;  /* 0x000000000000781c */ /* 0x000fe20003f4f008 */
[C---:B------:R-:W-:Y:S01]  /*5ad0*/  FMUL.FTZ R19, R0.reuse, R31 ;  /* 0x0000001f00137220 */ /* 0x040fe20000410000 */
        /* <DEDUP_REMOVED lines=15> */
[----:B------:R-:W-:Y:S01]  /*5bd0*/  UMOV UR7, 0x40000040 ;  /* 0x4000004000077882 */ /* 0x000fe20000000000 */
[----:B------:R-:W4:Y:S01]  /*5be0*/  LDC R60, c[0x0][0x288] ;  /* 0x0000a200ff3c7b82 */ /* 0x000f220000000800 */
[C---:B------:R-:W-:Y:S01]  /*5bf0*/  FMUL.FTZ R18, R0.reuse, R30 ;  /* 0x0000001e00127220 */ /* 0x040fe20000410000 */
[C---:B------:R-:W-:Y:S01]  /*5c00*/  FMUL.FTZ R78, R0.reuse, R84 ;  /* 0x00000054004e7220 */ /* 0x040fe20000410000 */
[----:B------:R-:W-:Y:S01]  /*5c10*/  UMOV UR6, UR10 ;  /* 0x0000000a00067c82 */ /* 0x000fe20008000000 */
[C---:B------:R-:W-:Y:S01]  /*5c20*/  FMUL.FTZ R30, R0.reuse, R42 ;  /* 0x0000002a001e7220 */ /* 0x040fe20000410000 */
[----:B------:R-:W-:Y:S01]  /*5c30*/  QGMMA.64x96x32.F32.E4M3.E4M3 R88, R148, gdesc[UR4], R88, gsb0 ;  /* 0x0160000494587df3 */ /* 0x000fe20008000858 */
[----:B------:R-:W-:Y:S01]  /*5c40*/  UIADD3 UR6, UR10, 0x2, URZ ;  /* 0x000000020a067890 */ /* 0x000fe2000fffe03f */
[----:B------:R-:W-:Y:S01]  /*5c50*/  IMAD.MOV.U32 R84, RZ, RZ, R8 ;  /* 0x000000ffff547224 */ /* 0x000fe200078e0008 */
[----:B------:R-:W-:Y:S01]  /*5c60*/  UMOV UR7, 0x40000040 ;  /* 0x4000004000077882 */ /* 0x000fe20000000000 */
[C---:B------:R-:W-:Y:S01]  /*5c70*/  FMUL.FTZ R42, R0.reuse, R52 ;  /* 0x00000034002a7220 */ /* 0x040fe20000410000 */
[C---:B------:R-:W-:Y:S01]  /*5c80*/  FMUL.FTZ R52, R0.reuse, R63 ;  /* 0x0000003f00347220 */ /* 0x040fe20000410000 */
[C---:B------:R-:W-:Y:S01]  /*5c90*/  FMUL.FTZ R20, R0.reuse, R32 ;  /* 0x0000002000147220 */ /* 0x040fe20000410000 */
[C---:B------:R-:W-:Y:S01]  /*5ca0*/  FMUL.FTZ R63, R0.reuse, R74 ;  /* 0x0000004a003f7220 */ /* 0x040fe20000410000 */
[----:B------:R-:W-:Y:S01]  /*5cb0*/  FMUL.FTZ R32, R0, R44 ;  /* 0x0000002c00207220 */ /* 0x000fe20000410000 */
[----:B------:R-:W-:-:S02]  /*5cc0*/  IMAD.SHL.U32 R74, R2, 0x80, RZ ;  /* 0x00000080024a7824 */ /* 0x000fc400078e00ff */
[C---:B------:R-:W-:Y:S01]  /*5cd0*/  FMUL.FTZ R44, R0.reuse, R54 ;  /* 0x00000036002c7220 */ /* 0x040fe20000410000 */
[C---:B--23--:R-:W-:Y:S01]  /*5ce0*/  FMUL.FTZ R13, R0.reuse, R26 ;  /* 0x0000001a000d7220 */ /* 0x04cfe20000410000 */
        /* <DEDUP_REMOVED lines=43> */
[----:B------:R-:W2:Y:S03]  /*5fa0*/  MUFU.TANH R13, R13 ;  /* 0x0000000d000d7308 */ /* 0x000ea60000002400 */
[----:B------:R-:W-:-:S04]  /*5fb0*/  IMAD R35, R17, UR25, R80 ;  /* 0x0000001911237c24 */ /* 0x000fc8000f8e0250 */
[----:B----4-:R-:W-:Y:S01]  /*5fc0*/  IMAD.IADD R35, R35, 0x1, -R60 ;  /* 0x0000000123237824 */ /* 0x010fe200078e0a3c */
[----:B------:R-:W3:Y:S03]  /*5fd0*/  MUFU.TANH R14, R14 ;  /* 0x0000000e000e7308 */ /* 0x000ee60000002400 */
[C---:B------:R-:W-:Y:S02]  /*5fe0*/  VIADD R83, R35.reuse, UR26 ;  /* 0x0000001a23537c36 */ /* 0x040fe40008000000 */
[----:B------:R-:W-:-:S03]  /*5ff0*/  VIADD R82, R35, UR21 ;  /* 0x0000001523527c36 */ /* 0x000fc60008000000 */
        /* <DEDUP_REMOVED lines=8> */
[----:B------:R-:W-:Y:S01]  /*6080*/  QGMMA.64x96x32.F32.E4M3.E4M3 R88, R144, gdesc[UR4], R88, gsb0 ;  /* 0x0160000490587df3 */ /* 0x000fe20008000858 */
        /* <DEDUP_REMOVED lines=39> */
[----:B------:R-:W-:Y:S02]  /*6300*/  @UP0 ULDC UR6, c[0x0][0x44c] ;  /* 0x0001130000060ab9 */ /* 0x000fe40000000800 */
[----:B------:R-:W-:Y:S01]  /*6310*/  @P2 IMAD.HI.U32 R34, R8, UR6, RZ ;  /* 0x0000000608222c27 */ /* 0x000fe2000f8e00ff */
[----:B------:R-:W-:Y:S01]  /*6320*/  @UP0 ULDC UR6, c[0x0][0x450] ;  /* 0x0001140000060ab9 */ /* 0x000fe20000000800 */
[----:B------:R-:W-:Y:S02]  /*6330*/  PLOP3.LUT P2, PT, PT, PT, UP1, 0x40, 0x0 ;  /* 0x000000000000781c */ /* 0x000fe40003f4e818 */
[----:B------:R-:W0:Y:S01]  /*6340*/  MUFU.TANH R52, R52 ;  /* 0x0000003400347308 */ /* 0x000e220000002400 */
[----:B------:R-:W-:Y:S01]  /*6350*/  @P3 SHF.R.U32.HI R84, RZ, UR6, R34 ;  /* 0x00000006ff543c19 */ /* 0x000fe20008011622 */
[----:B------:R-:W-:-:S04]  /*6360*/  IMAD.U32 R34, RZ, RZ, UR28 ;  /* 0x0000001cff227e24 */ /* 0x000fc8000f8e00ff */
[----:B------:R-:W-:Y:S02]  /*6370*/  @!P1 VIADD R34, R34, 0x17040 ;  /* 0x0001704022229836 */ /* 0x000fe40000000000 */
[----:B------:R-:W0:Y:S03]  /*6380*/  MUFU.TANH R56, R56 ;  /* 0x0000003800387308 */ /* 0x000e260000002400 */
[----:B------:R-:W-:-:S05]  /*6390*/  @!P1 PRMT R34, RZ, 0x654, R34 ;  /* 0x00000654ff229816 */ /* 0x000fca0000000022 */
        /* <DEDUP_REMOVED lines=12> */
[----:B------:R-:W5:Y:S05]  /*6460*/  SHFL.IDX PT, R136, R84, RZ, 0x1c1f ;  /* 0x001c1fff54887589 */ /* 0x000f6a00000e0000 */
[----:B------:R-:W0:Y:S01]  /*6470*/  MUFU.TANH R67, R67 ;  /* 0x0000004300437308 */ /* 0x000e220000002400 */
[----:B------:R0:W-:Y:S07]  /*6480*/  @!P1 SYNCS.ARRIVE.TRANS64.RED.A1T0 RZ, [R34+URZ], RZ ;  /* 0x000000ff22ff99a7 */ /* 0x0001ee000810043f */
[----:B------:R-:W0:Y:S08]  /*6490*/  MUFU.TANH R70, R70 ;  /* 0x0000004600467308 */ /* 0x000e300000002400 */
[----:B------:R-:W0:Y:S01]  /*64a0*/  MUFU.TANH R68, R68 ;  /* 0x0000004400447308 */ /* 0x000e220000002400 */
[----:B-----5:R-:W-:-:S07]  /*64b0*/  IMAD.IADD R81, R83, 0x1, R136 ;  /* 0x0000000153517824 */ /* 0x020fce00078e0288 */
[----:B------:R-:W0:Y:S01]  /*64c0*/  MUFU.TANH R69, R69 ;  /* 0x0000004500457308 */ /* 0x000e220000002400 */
[----:B------:R-:W-:-:S07]  /*64d0*/  IMAD.IADD R80, R82, 0x1, R136 ;  /* 0x0000000152507824 */ /* 0x000fce00078e0288 */
        /* <DEDUP_REMOVED lines=8> */
[----:B--234-:R-:W-:Y:S05]  /*6560*/  @P2 BRA `(.L_x_9588) ;  /* 0x00000000005c2947 */ /* 0x01cfea0003800000 */
        /* <DEDUP_REMOVED lines=13> */
.L_x_9590:
[----:B------:R-:W-:-:S05]  /*6640*/  IMAD.U32 R86, RZ, RZ, UR27 ;  /* 0x0000001bff567e24 */ /* 0x000fca000f8e00ff */
[----:B------:R-:W-:-:S13]  /*6650*/  ISETP.NE.AND P2, PT, R86, 0x1, PT ;  /* 0x000000015600780c */ /* 0x000fda0003f45270 */
[----:B0-----:R-:W0:Y:S02]  /*6660*/  @P2 LDC.64 R34, c[0x0][0x9e8] ;  /* 0x00027a00ff222b82 */ /* 0x001e240000000a00 */
[----:B0-----:R-:W-:-:S05]  /*6670*/  @P2 IMAD.HI.U32 R34, R85, R34, RZ ;  /* 0x0000002255222227 */ /* 0x001fca00078e00ff */
[----:B------:R-:W-:-:S07]  /*6680*/  @P2 SHF.R.U32.HI R85, RZ, R35, R34 ;  /* 0x00000023ff552219 */ /* 0x000fce0000011622 */
.L_x_9591:
[----:B------:R-:W-:Y:S05]  /*6690*/  BSYNC B0 ;  /* 0x0000000000007941 */ /* 0x000fea0003800000 */
.L_x_9589:
[----:B------:R-:W-:-:S04]  /*66a0*/  IMAD R34, R85, R86, -R74 ;  /* 0x0000005655227224 */ /* 0x000fc800078e0a4a */
[----:B------:R-:W-:-:S05]  /*66b0*/  IMAD R34, R3, -0x2, R34 ;  /* 0xfffffffe03227824 */ /* 0x000fca00078e0222 */
[----:B------:R-:W-:Y:S02]  /*66c0*/  VIADDMNMX R81, R34, R86, R81, PT ;  /* 0x0000005622517246 */ /* 0x000fe40003800151 */
[----:B------:R-:W-:-:S07]  /*66d0*/  VIMNMX R80, R80, R34, !PT ;  /* 0x0000002250507248 */ /* 0x000fce0007fe0100 */
.L_x_9588:
[----:B------:R-:W-:Y:S01]  /*66e0*/  ISETP.GT.AND P2, PT, R2, -0x1, PT ;  /* 0xffffffff0200780c */ /* 0x000fe20003f44270 */
[----:B------:R-:W2:Y:S03]  /*66f0*/  SHFL.IDX PT, R84, R84, 0x1, 0x1c1f ;  /* 0x003c1f0054547f89 */ /* 0x000ea600000e0000 */
[C---:B------:R-:W-:Y:S02]  /*6700*/  ISETP.GT.AND P5, PT, R80.reuse, RZ, P2 ;  /* 0x000000ff5000720c */ /* 0x040fe400017a4270 */
[C---:B------:R-:W-:Y:S02]  /*6710*/  ISETP.GT.AND P4, PT, R80.reuse, 0x1, P2 ;  /* 0x000000015000780c */ /* 0x040fe40001784270 */
[----:B------:R-:W-:Y:S02]  /*6720*/  ISETP.LT.OR P5, PT, R81, 0x1, P5 ;  /* 0x000000015100780c */ /* 0x000fe40002fa1670 */
[----:B------:R-:W-:-:S02]  /*6730*/  ISETP.GT.AND P6, PT, R80, 0x8, P2 ;  /* 0x000000085000780c */ /* 0x000fc400017c4270 */
[----:B0-----:R-:W-:Y:S02]  /*6740*/  FSEL R34, R11, -INF , !P5 ;  /* 0xff8000000b227808 */ /* 0x001fe40006800000 */
[C---:B------:R-:W-:Y:S02]  /*6750*/  ISETP.GT.AND P5, PT, R80.reuse, 0x10, P2 ;  /* 0x000000105000780c */ /* 0x040fe400017a4270 */
[----:B------:R-:W-:Y:S02]  /*6760*/  ISETP.GT.AND P3, PT, R80, 0x9, P2 ;  /* 0x000000095000780c */ /* 0x000fe40001764270 */
[C---:B------:R-:W-:Y:S02]  /*6770*/  ISETP.LT.OR P5, PT, R81.reuse, 0x11, P5 ;  /* 0x000000115100780c */ /* 0x040fe40002fa1670 */
[----:B------:R-:W-:Y:S02]  /*6780*/  ISETP.LT.OR P4, PT, R81, 0x2, P4 ;  /* 0x000000025100780c */ /* 0x000fe40002781670 */
[----:B------:R-:W-:-:S02]  /*6790*/  FSEL R11, R20, -INF , !P5 ;  /* 0xff800000140b7808 */ /* 0x000fc40006800000 */
[----:B------:R-:W-:Y:S01]  /*67a0*/  ISETP.GT.AND P5, PT, R80, 0x20, P2 ;  /* 0x000000205000780c */ /* 0x000fe200017a4270 */
[--C-:B--2---:R-:W-:Y:S01]  /*67b0*/  IMAD.IADD R83, R83, 0x1, R84.reuse ;  /* 0x0000000153537824 */ /* 0x104fe200078e0254 */
[C---:B------:R-:W-:Y:S01]  /*67c0*/  ISETP.LT.OR P6, PT, R81.reuse, 0x9, P6 ;  /* 0x000000095100780c */ /* 0x040fe200037c1670 */
[----:B------:R-:W-:Y:S01]  /*67d0*/  IMAD.IADD R82, R82, 0x1, R84 ;  /* 0x0000000152527824 */ /* 0x000fe200078e0254 */
[C---:B------:R-:W-:Y:S02]  /*67e0*/  ISETP.LT.OR P3, PT, R81.reuse, 0xa, P3 ;  /* 0x0000000a5100780c */ /* 0x040fe40001f61670 */
[----:B------:R-:W-:Y:S02]  /*67f0*/  ISETP.LT.OR P5, PT, R81, 0x21, P5 ;  /* 0x000000215100780c */ /* 0x000fe40002fa1670 */
[----:B-1----:R-:W-:Y:S02]  /*6800*/  FSEL R12, R12, -INF , !P4 ;  /* 0xff8000000c0c7808 */ /* 0x002fe40006000000 */
[----:B------:R-:W-:-:S02]  /*6810*/  FSEL R15, R15, -INF , !P6 ;  /* 0xff8000000f0f7808 */ /* 0x000fc40007000000 */
[----:B------:R-:W-:Y:S02]  /*6820*/  FSEL R16, R16, -INF , !P3 ;  /* 0xff80000010107808 */ /* 0x000fe40005800000 */
[C---:B------:R-:W-:Y:S02]  /*6830*/  ISETP.GT.AND P4, PT, R80.reuse, 0x11, P2 ;  /* 0x000000115000780c */ /* 0x040fe40001784270 */
[C---:B------:R-:W-:Y:S02]  /*6840*/  ISETP.GT.AND P6, PT, R80.reuse, 0x18, P2 ;  /* 0x000000185000780c */ /* 0x040fe400017c4270 */
[----:B------:R-:W-:Y:S02]  /*6850*/  ISETP.GT.AND P3, PT, R80, 0x19, P2 ;  /* 0x000000195000780c */ /* 0x000fe40001764270 */
        /* <DEDUP_REMOVED lines=91> */
.L_x_9594:
[----:B------:R-:W-:-:S05]  /*6e10*/  IMAD.U32 R80, RZ, RZ, UR27 ;  /* 0x0000001bff507e24 */ /* 0x000fca000f8e00ff */
[----:B------:R-:W-:-:S13]  /*6e20*/  ISETP.NE.AND P3, PT, R80, 0x1, PT ;  /* 0x000000015000780c */ /* 0x000fda0003f65270 */
[----:B------:R-:W0:Y:S02]  /*6e30*/  @P3 LDC.64 R20, c[0x0][0x9e8] ;  /* 0x00027a00ff143b82 */ /* 0x000e240000000a00 */
[----:B0-----:R-:W-:-:S05]  /*6e40*/  @P3 IMAD.HI.U32 R20, R81, R20, RZ ;  /* 0x0000001451143227 */ /* 0x001fca00078e00ff */
[----:B------:R-:W-:-:S07]  /*6e50*/  @P3 SHF.R.U32.HI R81, RZ, R21, R20 ;  /* 0x00000015ff513219 */ /* 0x000fce0000011614 */
.L_x_9595:
[----:B------:R-:W-:Y:S05]  /*6e60*/  BSYNC B0 ;  /* 0x0000000000007941 */ /* 0x000fea0003800000 */
.L_x_9593:
[----:B------:R-:W-:-:S04]  /*6e70*/  IMAD R74, R81, R80, -R74 ;  /* 0x00000050514a7224 */ /* 0x000fc800078e0a4a */
[----:B------:R-:W-:-:S05]  /*6e80*/  IMAD R74, R3, -0x2, R74 ;  /* 0xfffffffe034a7824 */ /* 0x000fca00078e024a */
[----:B------:R-:W-:Y:S02]  /*6e90*/  VIADDMNMX R83, R74, R80, R83, PT ;  /* 0x000000504a537246 */ /* 0x000fe40003800153 */
[----:B------:R-:W-:-:S07]  /*6ea0*/  VIMNMX R82, R82, R74, !PT ;  /* 0x0000004a52527248 */ /* 0x000fce0007fe0100 */
.L_x_9592:
[----:B------:R-:W-:Y:S01]  /*6eb0*/  FMNMX.FTZ R21, R34, R9, !PT ;  /* 0x0000000922157209 */ /* 0x000fe20007810000 */
[----:B------:R-:W-:Y:S01]  /*6ec0*/  UMOV UR10, UR24 ;  /* 0x00000018000a7c82 */ /* 0x000fe20008000000 */
[----:B------:R-:W-:Y:S01]  /*6ed0*/  ISETP.GT.AND P5, PT, R82, 0x8, P2 ;  /* 0x000000085200780c */ /* 0x000fe200017a4270 */
[----:B------:R-:W-:Y:S01]  /*6ee0*/  IMAD.U32 R85, RZ, RZ, UR10 ;  /* 0x0000000aff557e24 */ /* 0x000fe2000f8e00ff */
        /* <DEDUP_REMOVED lines=48> */
[----:B0-----:R-:W-:Y:S02]  /*71f0*/  FMNMX.FTZ R74, R21, R20, !PT ;  /* 0x00000014154a7209 */ /* 0x001fe40007810000 */
[----:B------:R-:W-:Y:S02]  /*7200*/  FSEL R21, R14, -INF , !P4 ;  /* 0xff8000000e157808 */ /* 0x000fe40006000000 */
[----:B------:R-:W-:Y:S01]  /*7210*/  ISETP.GT.AND P4, PT, R82, 0x10, P2 ;  /* 0x000000105200780c */ /* 0x000fe20001784270 */
[----:B------:R-:W0:Y:S03]  /*7220*/  SHFL.BFLY PT, R81, R74, 0x1, 0x1f ;  /* 0x0c201f004a517f89 */ /* 0x000e2600000e0000 */
[----:B------:R-:W-:-:S04]  /*7230*/  ISETP.LT.OR P4, PT, R83, 0x11, P4 ;  /* 0x000000115300780c */ /* 0x000fc80002781670 */
[----:B------:R-:W-:Y:S02]  /*7240*/  FSEL R22, R22, -INF , !P4 ;  /* 0xff80000016167808 */ /* 0x000fe40006000000 */
[----:B------:R-:W-:-:S04]  /*7250*/  ISETP.GT.AND P4, PT, R82, 0x19, P2 ;  /* 0x000000195200780c */ /* 0x000fc80001784270 */
[----:B------:R-:W-:-:S04]  /*7260*/  ISETP.LT.OR P4, PT, R83, 0x1a, P4 ;  /* 0x0000001a5300780c */ /* 0x000fc80002781670 */
[----:B------:R-:W-:Y:S02]  /*7270*/  FSEL R27, R27, -INF , !P4 ;  /* 0xff8000001b1b7808 */ /* 0x000fe40006000000 */
[----:B------:R-:W-:-:S04]  /*7280*/  ISETP.GT.AND P4, PT, R82, 0x28, P2 ;  /* 0x000000285200780c */ /* 0x000fc80001784270 */
[----:B------:R-:W-:Y:S02]  /*7290*/  ISETP.LT.OR P4, PT, R83, 0x29, P4 ;  /* 0x000000295300780c */ /* 0x000fe40002781670 */
[----:B0-----:R-:W-:Y:S02]  /*72a0*/  FMNMX.FTZ R20, R74, R81, !PT ;  /* 0x000000514a147209 */ /* 0x001fe40007810000 */
[----:B------:R-:W-:Y:S02]  /*72b0*/  FSEL R36, R36, -INF , !P4 ;  /* 0xff80000024247808 */ /* 0x000fe40006000000 */
[C---:B------:R-:W-:Y:S01]  /*72c0*/  FSETP.NEU.FTZ.AND P6, PT, R20.reuse, -INF , PT ;  /* 0xff8000001400780b */ /* 0x040fe20003fdd000 */
[----:B------:R-:W-:-:S01]  /*72d0*/  FFMA.FTZ R80, R20, R85, -8 ;  /* 0xc100000014507423 */ /* 0x000fc20000010055 */
[----:B------:R-:W-:-:S04]  /*72e0*/  ISETP.GT.AND P4, PT, R82, 0x30, P2 ;  /* 0x000000305200780c */ /* 0x000fc80001784270 */
[----:B------:R-:W-:Y:S02]  /*72f0*/  FSEL R14, R80, RZ, P6 ;  /* 0x000000ff500e7208 */ /* 0x000fe40003000000 */
[----:B------:R-:W-:-:S03]  /*7300*/  ISETP.LT.OR P4, PT, R83, 0x31, P4 ;  /* 0x000000315300780c */ /* 0x000fc60002781670 */
[--C-:B------:R-:W-:Y:S01]  /*7310*/  FFMA.FTZ R74, R12, UR10, -R14.reuse ;  /* 0x0000000a0c4a7c23 */ /* 0x100fe2000801080e */
[----:B------:R-:W-:Y:S01]  /*7320*/  FSEL R12, R23, -INF , !P5 ;  /* 0xff800000170c7808 */ /* 0x000fe20006800000 */
[--C-:B------:R-:W-:Y:S01]  /*7330*/  FFMA.FTZ R81, R35, UR10, -R14.reuse ;  /* 0x0000000a23517c23 */ /* 0x100fe2000801080e */
[----:B------:R-:W-:Y:S01]  /*7340*/  ISETP.GT.AND P5, PT, R82, 0x20, P2 ;  /* 0x000000205200780c */ /* 0x000fe200017a4270 */
[----:B------:R0:W-:Y:S01]  /*7350*/  MUFU.EX2 R23, R74 ;  /* 0x0000004a00177308 */ /* 0x0001e20000000800 */
[----:B------:R-:W-:Y:S01]  /*7360*/  FSEL R40, R40, -INF , !P4 ;  /* 0xff80000028287808 */ /* 0x000fe20006000000 */
[--C-:B------:R-:W-:Y:S01]  /*7370*/  FFMA.FTZ R84, R39, UR10, -R14.reuse ;  /* 0x0000000a27547c23 */ /* 0x100fe2000801080e */
[----:B------:R-:W-:Y:S01]  /*7380*/  ISETP.LT.OR P5, PT, R83, 0x21, P5 ;  /* 0x000000215300780c */ /* 0x000fe20002fa1670 */
[--C-:B------:R-:W-:Y:S01]  /*7390*/  FFMA.FTZ R85, R42, UR10, -R14.reuse ;  /* 0x0000000a2a557c23 */ /* 0x100fe2000801080e */
[----:B------:R-:W-:Y:S01]  /*73a0*/  ISETP.GT.AND P4, PT, R82, 0x39, P2 ;  /* 0x000000395200780c */ /* 0x000fe20001784270 */
[--C-:B------:R-:W-:Y:S01]  /*73b0*/  FFMA.FTZ R34, R34, UR10, -R14.reuse ;  /* 0x0000000a22227c23 */ /* 0x100fe2000801080e */
[----:B------:R-:W-:Y:S01]  /*73c0*/  FSEL R30, R30, -INF , !P5 ;  /* 0xff8000001e1e7808 */ /* 0x000fe20006800000 */
[--C-:B------:R-:W-:Y:S01]  /*73d0*/  FFMA.FTZ R15, R15, UR10, -R14.reuse ;  /* 0x0000000a0f0f7c23 */ /* 0x100fe2000801080e */
[----:B------:R-:W-:Y:S01]  /*73e0*/  ISETP.GT.AND P5, PT, R82, RZ, P2 ;  /* 0x000000ff5200720c */ /* 0x000fe200017a4270 */
[--C-:B------:R-:W-:Y:S01]  /*73f0*/  FFMA.FTZ R16, R16, UR10, -R14.reuse ;  /* 0x0000000a10107c23 */ /* 0x100fe2000801080e */
[----:B------:R-:W-:Y:S01]  /*7400*/  ISETP.LT.OR P4, PT, R83, 0x3a, P4 ;  /* 0x0000003a5300780c */ /* 0x000fe20002781670 */
[--C-:B------:R-:W-:Y:S01]  /*7410*/  FFMA.FTZ R11, R11, UR10, -R14.reuse ;  /* 0x0000000a0b0b7c23 */ /* 0x100fe2000801080e */
[----:B------:R-:W-:Y:S01]  /*7420*/  ISETP.LT.OR P5, PT, R83, 0x1, P5 ;  /* 0x000000015300780c */ /* 0x000fe20002fa1670 */
[--C-:B------:R-:W-:Y:S01]  /*7430*/  FFMA.FTZ R24, R24, UR10, -R14.reuse ;  /* 0x0000000a18187c23 */ /* 0x100fe2000801080e */
[----:B------:R-:W-:Y:S01]  /*7440*/  FSEL R45, R45, -INF , !P4 ;  /* 0xff8000002d2d7808 */ /* 0x000fe20006000000 */
[--C-:B------:R-:W-:Y:S01]  /*7450*/  FFMA.FTZ R25, R25, UR10, -R14.reuse ;  /* 0x0000000a19197c23 */ /* 0x100fe2000801080e */
[----:B------:R-:W-:Y:S01]  /*7460*/  FSEL R13, R13, -INF , !P5 ;  /* 0xff8000000d0d7808 */ /* 0x000fe20006800000 */
[--C-:B------:R-:W-:Y:S01]  /*7470*/  FFMA.FTZ R28, R28, UR10, -R14.reuse ;  /* 0x0000000a1c1c7c23 */ /* 0x100fe2000801080e */
[----:B------:R-:W-:Y:S01]  /*7480*/  ISETP.LT.OR P5, PT, R83, 0x2a, P3 ;  /* 0x0000002a5300780c */ /* 0x000fe20001fa1670 */
[--C-:B------:R-:W-:Y:S01]  /*7490*/  FFMA.FTZ R29, R29, UR10, -R14.reuse ;  /* 0x0000000a1d1d7c23 */ /* 0x100fe2000801080e */
[----:B0-----:R-:W-:Y:S01]  /*74a0*/  FMNMX.FTZ R74, R13, R10, !PT ;  /* 0x0000000a0d4a7209 */ /* 0x001fe20007810000 */
[--C-:B------:R-:W-:Y:S01]  /*74b0*/  FFMA.FTZ R32, R32, UR10, -R14.reuse ;  /* 0x0000000a20207c23 */ /* 0x100fe2000801080e */
[----:B------:R-:W-:Y:S01]  /*74c0*/  ISETP.GT.AND P3, PT, R82, 0x31, P2 ;  /* 0x000000315200780c */ /* 0x000fe20001764270 */
[--C-:B------:R-:W-:Y:S01]  /*74d0*/  FFMA.FTZ R33, R33, UR10, -R14.reuse ;  /* 0x0000000a21217c23 */ /* 0x100fe2000801080e */
[----:B------:R-:W-:Y:S01]  /*74e0*/  FMNMX.FTZ R35, R21, R74, !PT ;  /* 0x0000004a15237209 */ /* 0x000fe20007810000 */
[--C-:B------:R-:W-:Y:S01]  /*74f0*/  FFMA.FTZ R62, R62, UR10, -R14.reuse ;  /* 0x0000000a3e3e7c23 */ /* 0x100fe2000801080e */
[----:B------:R-:W-:Y:S01]  /*7500*/  FSEL R37, R37, -INF , !P5 ;  /* 0xff80000025257808 */ /* 0x000fe20006800000 */
[----:B------:R0:W-:Y:S01]  /*7510*/  MUFU.EX2 R74, R81 ;  /* 0x00000051004a7308 */ /* 0x0001e20000000800 */
[----:B------:R-:W-:Y:S01]  /*7520*/  FMNMX.FTZ R80, R18, R35, !PT ;  /* 0x0000002312507209 */ /* 0x000fe20007810000 */
[--C-:B------:R-:W-:Y:S01]  /*7530*/  FFMA.FTZ R66, R66, UR10, -R14.reuse ;  /* 0x0000000a42427c23 */ /* 0x100fe2000801080e */
[----:B------:R-:W-:Y:S01]  /*7540*/  ISETP.GT.AND P5, PT, R82, 0x38, P2 ;  /* 0x000000385200780c */ /* 0x000fe200017a4270 */
[--C-:B------:R-:W-:Y:S01]  /*7550*/  FFMA.FTZ R70, R70, UR10, -R14.reuse ;  /* 0x0000000a46467c23 */ /* 0x100fe2000801080e */
[----:B------:R-:W-:Y:S01]  /*7560*/  FMNMX.FTZ R35, R19, R80, !PT ;  /* 0x0000005013237209 */ /* 0x000fe20007810000 */
[----:B------:R-:W-:Y:S01]  /*7570*/  FFMA.FTZ R79, R79, UR10, -R14 ;  /* 0x0000000a4f4f7c23 */ /* 0x000fe2000801080e */
[----:B------:R-:W-:Y:S01]  /*7580*/  ISETP.LT.OR P3, PT, R83, 0x32, P3 ;  /* 0x000000325300780c */ /* 0x000fe20001f61670 */
[----:B------:R-:W-:Y:S01]  /*7590*/  MUFU.EX2 R34, R34 ;  /* 0x0000002200227308 */ /* 0x000fe20000000800 */
[----:B------:R-:W-:-:S02]  /*75a0*/  FMNMX.FTZ R35, R22, R35, !PT ;  /* 0x0000002316237209 */ /* 0x000fc40007810000 */
[----:B------:R-:W-:Y:S02]  /*75b0*/  FSEL R41, R41, -INF , !P3 ;  /* 0xff80000029297808 */ /* 0x000fe40005800000 */
[----:B------:R-:W-:Y:S02]  /*75c0*/  FMNMX.FTZ R35, R12, R35, !PT ;  /* 0x000000230c237209 */ /* 0x000fe40007810000 */
[----:B------:R-:W-:Y:S01]  /*75d0*/  ISETP.LT.OR P5, PT, R83, 0x39, P5 ;  /* 0x000000395300780c */ /* 0x000fe20002fa1670 */
[----:B------:R-:W-:Y:S01]  /*75e0*/  MUFU.EX2 R15, R15 ;  /* 0x0000000f000f7308 */ /* 0x000fe20000000800 */
[----:B------:R-:W-:Y:S02]  /*75f0*/  FMNMX.FTZ R80, R26, R35, !PT ;  /* 0x000000231a507209 */ /* 0x000fe40007810000 */
[----:B------:R-:W-:Y:S02]  /*7600*/  ISETP.GT.AND P3, PT, R82, 0x40, P2 ;  /* 0x000000405200780c */ /* 0x000fe40001764270 */
[----:B------:R-:W-:-:S02]  /*7610*/  FMNMX.FTZ R35, R27, R80, !PT ;  /* 0x000000501b237209 */ /* 0x000fc40007810000 */
[----:B------:R-:W-:Y:S01]  /*7620*/  FSEL R44, R44, -INF , !P5 ;  /* 0xff8000002c2c7808 */ /* 0x000fe20006800000 */
[----:B------:R-:W-:Y:S01]  /*7630*/  MUFU.EX2 R16, R16 ;  /* 0x0000001000107308 */ /* 0x000fe20000000800 */
[----:B------:R-:W-:Y:S02]  /*7640*/  FMNMX.FTZ R80, R30, R35, !PT ;  /* 0x000000231e507209 */ /* 0x000fe40007810000 */
[----:B------:R-:W-:Y:S02]  /*7650*/  ISETP.GT.AND P5, PT, R82, 0x41, P2 ;  /* 0x000000415200780c */ /* 0x000fe400017a4270 */
[----:B------:R-:W-:Y:S02]  /*7660*/  FMNMX.FTZ R35, R31, R80, !PT ;  /* 0x000000501f237209 */ /* 0x000fe40007810000 */
[----:B------:R-:W-:Y:S01]  /*7670*/  ISETP.LT.OR P3, PT, R83, 0x41, P3 ;  /* 0x000000415300780c */ /* 0x000fe20001f61670 */
[----:B------:R-:W-:Y:S01]  /*7680*/  MUFU.EX2 R11, R11 ;  /* 0x0000000b000b7308 */ /* 0x000fe20000000800 */
[----:B------:R-:W-:-:S02]  /*7690*/  FMNMX.FTZ R80, R36, R35, !PT ;  /* 0x0000002324507209 */ /* 0x000fc40007810000 */
[----:B------:R-:W-:Y:S02]  /*76a0*/  ISETP.GT.AND P4, PT, R82, 0x48, P2 ;  /* 0x000000485200780c */ /* 0x000fe40001784270 */
[----:B------:R-:W-:Y:S02]  /*76b0*/  FMNMX.FTZ R35, R37, R80, !PT ;  /* 0x0000005025237209 */ /* 0x000fe40007810000 */
[----:B------:R-:W-:Y:S01]  /*76c0*/  ISETP.LT.OR P5, PT, R83, 0x42, P5 ;  /* 0x000000425300780c */ /* 0x000fe20002fa1670 */
[----:B------:R-:W-:Y:S01]  /*76d0*/  MUFU.EX2 R24, R24 ;  /* 0x0000001800187308 */ /* 0x000fe20000000800 */
[----:B------:R-:W-:Y:S02]  /*76e0*/  FMNMX.FTZ R80, R40, R35, !PT ;  /* 0x0000002328507209 */ /* 0x000fe40007810000 */
[----:B------:R-:W-:Y:S02]  /*76f0*/  FSEL R46, R46, -INF , !P3 ;  /* 0xff8000002e2e7808 */ /* 0x000fe40005800000 */
[----:B------:R-:W-:-:S02]  /*7700*/  FMNMX.FTZ R35, R41, R80, !PT ;  /* 0x0000005029237209 */ /* 0x000fc40007810000 */
[----:B------:R-:W-:Y:S01]  /*7710*/  ISETP.GT.AND P3, PT, R82, 0x49, P2 ;  /* 0x000000495200780c */ /* 0x000fe20001764270 */
[----:B------:R-:W-:Y:S01]  /*7720*/  MUFU.EX2 R25, R25 ;  /* 0x0000001900197308 */ /* 0x000fe20000000800 */
[----:B------:R-:W-:Y:S01]  /*7730*/  FMNMX.FTZ R80, R44, R35, !PT ;  /* 0x000000232c507209 */ /* 0x000fe20007810000 */
[----:B------:R-:W-:Y:S01]  /*7740*/  FFMA.FTZ R35, R38, UR10, -R14 ;  /* 0x0000000a26237c23 */ /* 0x000fe2000801080e */
[----:B------:R-:W-:Y:S02]  /*7750*/  FSEL R47, R47, -INF , !P5 ;  /* 0xff8000002f2f7808 */ /* 0x000fe40006800000 */
[----:B0-----:R-:W-:Y:S02]  /*7760*/  FMNMX.FTZ R81, R45, R80, !PT ;  /* 0x000000502d517209 */ /* 0x001fe40007810000 */
[----:B------:R-:W-:Y:S01]  /*7770*/  ISETP.LT.OR P4, PT, R83, 0x49, P4 ;  /* 0x000000495300780c */ /* 0x000fe20002781670 */
[----:B------:R-:W-:Y:S01]  /*7780*/  MUFU.EX2 R28, R28 ;  /* 0x0000001c001c7308 */ /* 0x000fe20000000800 */
[----:B------:R-:W-:-:S02]  /*7790*/  FMNMX.FTZ R38, R46, R81, !PT ;  /* 0x000000512e267209 */ /* 0x000fc40007810000 */
[C---:B------:R-:W-:Y:S02]  /*77a0*/  ISETP.GT.AND P5, PT, R82.reuse, 0x50, P2 ;  /* 0x000000505200780c */ /* 0x040fe400017a4270 */
[----:B------:R-:W-:Y:S02]  /*77b0*/  ISETP.LT.OR P3, PT, R83, 0x4a, P3 ;  /* 0x0000004a5300780c */ /* 0x000fe40001f61670 */
[----:B------:R-:W-:Y:S01]  /*77c0*/  FSEL R51, R51, -INF , !P4 ;  /* 0xff80000033337808 */ /* 0x000fe20006000000 */
[----:B------:R-:W-:Y:S01]  /*77d0*/  MUFU.EX2 R29, R29 ;  /* 0x0000001d001d7308 */ /* 0x000fe20000000800 */
[----:B------:R-:W-:Y:S02]  /*77e0*/  FMNMX.FTZ R80, R47, R38, !PT ;  /* 0x000000262f507209 */ /* 0x000fe40007810000 */
[----:B------:R-:W-:Y:S02]  /*77f0*/  ISETP.GT.AND P4, PT, R82, 0x51, P2 ;  /* 0x000000515200780c */ /* 0x000fe40001784270 */
[----:B------:R-:W-:-:S02]  /*7800*/  FSEL R52, R52, -INF , !P3 ;  /* 0xff80000034347808 */ /* 0x000fc40005800000 */
[----:B------:R-:W-:Y:S01]  /*7810*/  ISETP.LT.OR P5, PT, R83, 0x51, P5 ;  /* 0x000000515300780c */ /* 0x000fe20002fa1670 */
[----:B------:R0:W-:Y:S01]  /*7820*/  MUFU.EX2 R38, R84 ;  /* 0x0000005400267308 */ /* 0x0001e20000000800 */
[----:B------:R-:W-:Y:S02]  /*7830*/  FMNMX.FTZ R39, R51, R80, !PT ;  /* 0x0000005033277209 */ /* 0x000fe40007810000 */
[----:B------:R-:W-:Y:S02]  /*7840*/  ISETP.GT.AND P3, PT, R82, 0x58, P2 ;  /* 0x000000585200780c */ /* 0x000fe40001764270 */
[----:B------:R-:W-:Y:S02]  /*7850*/  ISETP.LT.OR P4, PT, R83, 0x52, P4 ;  /* 0x000000525300780c */ /* 0x000fe40002781670 */
[----:B------:R-:W-:Y:S01]  /*7860*/  FSEL R54, R54, -INF , !P5 ;  /* 0xff80000036367808 */ /* 0x000fe20006800000 */
[----:B------:R-:W-:Y:S01]  /*7870*/  MUFU.EX2 R32, R32 ;  /* 0x0000002000207308 */ /* 0x000fe20000000800 */
[----:B------:R-:W-:Y:S01]  /*7880*/  FMNMX.FTZ R81, R52, R39, !PT ;  /* 0x0000002734517209 */ /* 0x000fe20007810000 */
[----:B0-----:R-:W-:Y:S01]  /*7890*/  FFMA.FTZ R84, R43, UR10, -R14 ;  /* 0x0000000a2b547c23 */ /* 0x001fe2000801080e */
[----:B------:R-:W-:-:S02]  /*78a0*/  ISETP.GT.AND P5, PT, R82, 0x59, P2 ;  /* 0x000000595200780c */ /* 0x000fc400017a4270 */
[----:B------:R-:W-:Y:S02]  /*78b0*/  FSEL R55, R55, -INF , !P4 ;  /* 0xff80000037377808 */ /* 0x000fe40006000000 */
[C---:B------:R-:W-:Y:S01]  /*78c0*/  ISETP.LT.OR P3, PT, R83.reuse, 0x59, P3 ;  /* 0x000000595300780c */ /* 0x040fe20001f61670 */
[----:B------:R-:W-:Y:S01]  /*78d0*/  MUFU.EX2 R33, R33 ;  /* 0x0000002100217308 */ /* 0x000fe20000000800 */
[----:B------:R-:W-:Y:S02]  /*78e0*/  FMNMX.FTZ R42, R54, R81, !PT ;  /* 0x00000051362a7209 */ /* 0x000fe40007810000 */
[----:B------:R-:W-:Y:S02]  /*78f0*/  ISETP.GT.AND P4, PT, R82, 0x60, P2 ;  /* 0x000000605200780c */ /* 0x000fe40001784270 */
[----:B------:R-:W-:Y:S02]  /*7900*/  ISETP.LT.OR P5, PT, R83, 0x5a, P5 ;  /* 0x0000005a5300780c */ /* 0x000fe40002fa1670 */
[----:B------:R-:W-:Y:S01]  /*7910*/  FSEL R58, R58, -INF , !P3 ;  /* 0xff8000003a3a7808 */ /* 0x000fe20005800000 */
[----:B------:R-:W-:Y:S01]  /*7920*/  MUFU.EX2 R35, R35 ;  /* 0x0000002300237308 */ /* 0x000fe20000000800 */
[----:B------:R-:W-:-:S02]  /*7930*/  FMNMX.FTZ R43, R55, R42, !PT ;  /* 0x0000002a372b7209 */ /* 0x000fc40007810000 */
[----:B------:R-:W-:Y:S02]  /*7940*/  ISETP.GT.AND P3, PT, R82, 0x61, P2 ;  /* 0x000000615200780c */ /* 0x000fe40001764270 */
[----:B------:R-:W-:Y:S02]  /*7950*/  FSEL R59, R59, -INF , !P5 ;  /* 0xff8000003b3b7808 */ /* 0x000fe40006800000 */
[----:B------:R-:W-:Y:S01]  /*7960*/  ISETP.LT.OR P4, PT, R83, 0x61, P4 ;  /* 0x000000615300780c */ /* 0x000fe20002781670 */
[----:B------:R-:W-:Y:S01]  /*7970*/  MUFU.EX2 R42, R84 ;  /* 0x00000054002a7308 */ /* 0x000fe20000000800 */
[----:B------:R-:W-:Y:S01]  /*7980*/  FMNMX.FTZ R80, R58, R43, !PT ;  /* 0x0000002b3a507209 */ /* 0x000fe20007810000 */
[--C-:B------:R-:W-:Y:S01]  /*7990*/  FFMA.FTZ R43, R48, UR10, -R14.reuse ;  /* 0x0000000a302b7c23 */ /* 0x100fe2000801080e */
[----:B------:R-:W-:Y:S01]  /*79a0*/  ISETP.GT.AND P5, PT, R82, 0x68, P2 ;  /* 0x000000685200780c */ /* 0x000fe200017a4270 */
[--C-:B------:R-:W-:Y:S01]  /*79b0*/  FFMA.FTZ R48, R49, UR10, -R14.reuse ;  /* 0x0000000a31307c23 */ /* 0x100fe2000801080e */
[----:B------:R-:W-:Y:S01]  /*79c0*/  ISETP.LT.OR P3, PT, R83, 0x62, P3 ;  /* 0x000000625300780c */ /* 0x000fe20001f61670 */
[--C-:B------:R-:W-:Y:S01]  /*79d0*/  FFMA.FTZ R49, R50, UR10, -R14.reuse ;  /* 0x0000000a32317c23 */ /* 0x100fe2000801080e */
[----:B------:R-:W-:Y:S01]  /*79e0*/  FSEL R63, R63, -INF , !P4 ;  /* 0xff8000003f3f7808 */ /* 0x000fe20006000000 */
[--C-:B------:R-:W-:Y:S01]  /*79f0*/  FFMA.FTZ R50, R53, UR10, -R14.reuse ;  /* 0x0000000a35327c23 */ /* 0x100fe2000801080e */
[----:B------:R-:W-:Y:S01]  /*7a00*/  FMNMX.FTZ R80, R59, R80, !PT ;  /* 0x000000503b507209 */ /* 0x000fe20007810000 */
[--C-:B------:R-:W-:Y:S01]  /*7a10*/  FFMA.FTZ R53, R56, UR10, -R14.reuse ;  /* 0x0000000a38357c23 */ /* 0x100fe2000801080e */
[----:B------:R-:W-:Y:S01]  /*7a20*/  ISETP.GT.AND P4, PT, R82, 0x69, P2 ;  /* 0x000000695200780c */ /* 0x000fe20001784270 */
[--C-:B------:R-:W-:Y:S01]  /*7a30*/  FFMA.FTZ R56, R57, UR10, -R14.reuse ;  /* 0x0000000a39387c23 */ /* 0x100fe2000801080e */
[----:B------:R-:W-:Y:S01]  /*7a40*/  FSEL R64, R64, -INF , !P3 ;  /* 0xff80000040407808 */ /* 0x000fe20005800000 */
[--C-:B------:R-:W-:Y:S01]  /*7a50*/  FFMA.FTZ R57, R61, UR10, -R14.reuse ;  /* 0x0000000a3d397c23 */ /* 0x100fe2000801080e */
[----:B------:R-:W-:Y:S01]  /*7a60*/  ISETP.LT.OR P5, PT, R83, 0x69, P5 ;  /* 0x000000695300780c */ /* 0x000fe20002fa1670 */
[--C-:B------:R-:W-:Y:S01]  /*7a70*/  FFMA.FTZ R61, R65, UR10, -R14.reuse ;  /* 0x0000000a413d7c23 */ /* 0x100fe2000801080e */
[----:B------:R-:W-:Y:S01]  /*7a80*/  FMNMX.FTZ R81, R63, R80, !PT ;  /* 0x000000503f517209 */ /* 0x000fe20007810000 */
[--C-:B------:R-:W-:Y:S01]  /*7a90*/  FFMA.FTZ R65, R67, UR10, -R14.reuse ;  /* 0x0000000a43417c23 */ /* 0x100fe2000801080e */
[----:B------:R-:W-:Y:S01]  /*7aa0*/  ISETP.GT.AND P3, PT, R82, 0x70, P2 ;  /* 0x000000705200780c */ /* 0x000fe20001764270 */
[--C-:B------:R-:W-:Y:S01]  /*7ab0*/  FFMA.FTZ R67, R73, UR10, -R14.reuse ;  /* 0x0000000a49437c23 */ /* 0x100fe2000801080e */
[----:B------:R-:W-:Y:S01]  /*7ac0*/  ISETP.LT.OR P4, PT, R83, 0x6a, P4 ;  /* 0x0000006a5300780c */ /* 0x000fe20002781670 */
[----:B------:R-:W-:Y:S01]  /*7ad0*/  FFMA.FTZ R73, R78, UR10, -R14 ;  /* 0x0000000a4e497c23 */ /* 0x000fe2000801080e */
[----:B------:R-:W-:Y:S01]  /*7ae0*/  FSEL R68, R68, -INF , !P5 ;  /* 0xff80000044447808 */ /* 0x000fe20006800000 */
[----:B------:R-:W-:Y:S01]  /*7af0*/  MUFU.EX2 R39, R85 ;  /* 0x0000005500277308 */ /* 0x000fe20000000800 */
[----:B------:R-:W-:-:S02]  /*7b00*/  FMNMX.FTZ R81, R64, R81, !PT ;  /* 0x0000005140517209 */ /* 0x000fc40007810000 */
[----:B------:R-:W-:Y:S02]  /*7b10*/  ISETP.GT.AND P5, PT, R82, 0x71, P2 ;  /* 0x000000715200780c */ /* 0x000fe400017a4270 */
[----:B------:R-:W-:Y:S02]  /*7b20*/  FSEL R69, R69, -INF , !P4 ;  /* 0xff80000045457808 */ /* 0x000fe40006000000 */
[C---:B------:R-:W-:Y:S01]  /*7b30*/  ISETP.LT.OR P3, PT, R83.reuse, 0x71, P3 ;  /* 0x000000715300780c */ /* 0x040fe20001f61670 */
[----:B------:R-:W-:Y:S01]  /*7b40*/  MUFU.EX2 R43, R43 ;  /* 0x0000002b002b7308 */ /* 0x000fe20000000800 */
[----:B------:R-:W-:Y:S02]  /*7b50*/  FMNMX.FTZ R80, R68, R81, !PT ;  /* 0x0000005144507209 */ /* 0x000fe40007810000 */
[----:B------:R-:W-:Y:S02]  /*7b60*/  ISETP.GT.AND P4, PT, R82, 0x78, P2 ;  /* 0x000000785200780c */ /* 0x000fe40001784270 */
[----:B------:R-:W-:-:S02]  /*7b70*/  ISETP.LT.OR P5, PT, R83, 0x72, P5 ;  /* 0x000000725300780c */ /* 0x000fc40002fa1670 */
[----:B------:R-:W-:Y:S01]  /*7b80*/  FSEL R71, R71, -INF , !P3 ;  /* 0xff80000047477808 */ /* 0x000fe20005800000 */
        /* <DEDUP_REMOVED lines=9> */
[----:B------:R-:W-:Y:S01]  /*7c20*/  FMNMX.FTZ R81, R72, R81, !PT ;  /* 0x0000005148517209 */ /* 0x000fe20007810000 */
[----:B------:R-:W-:Y:S01]  /*7c30*/  MUFU.EX2 R50, R50 ;  /* 0x0000003200327308 */ /* 0x000fe20000000800 */
[----:B------:R-:W-:Y:S02]  /*7c40*/  FSEL R77, R77, -INF , !P2 ;  /* 0xff8000004d4d7808 */ /* 0x000fe40005000000 */
[----:B------:R-:W-:Y:S02]  /*7c50*/  FMNMX.FTZ R80, R76, R81, !PT ;  /* 0x000000514c507209 */ /* 0x000fe40007810000 */
[----:B------:R-:W-:-:S02]  /*7c60*/  FSEL R78, R20, RZ, P6 ;  /* 0x000000ff144e7208 */ /* 0x000fc40003000000 */
[----:B------:R-:W-:Y:S01]  /*7c70*/  FMNMX.FTZ R80, R77, R80, !PT ;  /* 0x000000504d507209 */ /* 0x000fe20007810000 */
[----:B------:R-:W-:Y:S02]  /*7c80*/  MUFU.EX2 R53, R53 ;  /* 0x0000003500357308 */ /* 0x000fe40000000800 */
[----:B------:R-:W-:-:S02]  /*7c90*/  FADD.FTZ R9, -R78, R9 ;  /* 0x000000094e097221 */ /* 0x000fc40000010100 */
[----:B------:R-:W0:Y:S02]  /*7ca0*/  SHFL.BFLY PT, R81, R80, 0x2, 0x1f ;  /* 0x0c401f0050517f89 */ /* 0x000e2400000e0000 */
[----:B------:R-:W-:Y:S02]  /*7cb0*/  FMUL.FTZ R9, R9, UR10 ;  /* 0x0000000a09097c20 */ /* 0x000fe40008410000 */
[----:B------:R-:W-:Y:S08]  /*7cc0*/  MUFU.EX2 R78, R79 ;  /* 0x0000004f004e7308 */ /* 0x000ff00000000800 */
[----:B------:R-:W1:Y:S08]  /*7cd0*/  MUFU.EX2 R9, R9 ;  /* 0x0000000900097308 */ /* 0x000e700000000800 */
[----:B------:R-:W-:Y:S01]  /*7ce0*/  MUFU.EX2 R56, R56 ;  /* 0x0000003800387308 */ /* 0x000fe20000000800 */
[----:B0-----:R-:W-:Y:S01]  /*7cf0*/  FMNMX.FTZ R81, R80, R81, !PT ;  /* 0x0000005150517209 */ /* 0x001fe20007810000 */
[----:B------:R-:W-:Y:S01]  /*7d00*/  FFMA.FTZ R80, R75, UR10, -R14 ;  /* 0x0000000a4b507c23 */ /* 0x000fe2000801080e */
[----:B------:R-:W-:-:S05]  /*7d10*/  IMAD.U32 R75, RZ, RZ, UR10 ;  /* 0x0000000aff4b7e24 */ /* 0x000fca000f8e00ff */
[----:B------:R-:W-:Y:S01]  /*7d20*/  MUFU.EX2 R57, R57 ;  /* 0x0000003900397308 */ /* 0x000fe20000000800 */
[----:B------:R-:W0:Y:S01]  /*7d30*/  SHFL.BFLY PT, R82, R81, 0x1, 0x1f ;  /* 0x0c201f0051527f89 */ /* 0x000e2200000e0000 */
[----:B-1----:R-:W-:-:S04]  /*7d40*/  FFMA.FTZ R84, R9, R5, R34 ;  /* 0x0000000509547223 */ /* 0x002fc80000010022 */
[----:B------:R-:W-:Y:S02]  /*7d50*/  FADD.FTZ R84, R23, R84 ;  /* 0x0000005417547221 */ /* 0x000fe40000010000 */
        /* <DEDUP_REMOVED lines=9> */
[----:B------:R-:W-:Y:S02]  /*7df0*/  FADD.FTZ R79, -R79, R10 ;  /* 0x0000000a4f4f7221 */ /* 0x000fe40000010100 */
        /* <DEDUP_REMOVED lines=18> */
[----:B------:R-:W-:-:S01]  /*7f20*/  FADD.FTZ R84, R16, R79 ;  /* 0x0000004f10547221 */ /* 0x000fc20000010000 */
        /* <DEDUP_REMOVED lines=10> */
[----:B------:R-:W-:-:S04]  /*7fd0*/  FFMA.FTZ R69, R69, UR10, -R75 ;  /* 0x0000000a45457c23 */ /* 0x000fc8000801084b */
[----:B------:R-:W1:Y:S08]  /*7fe0*/  MUFU.EX2 R18, R18 ;  /* 0x0000001200127308 */ /* 0x000e700000000800 */
[----:B------:R-:W2:Y:S01]  /*7ff0*/  MUFU.EX2 R19, R19 ;  /* 0x0000001300137308 */ /* 0x000ea20000000800 */
[----:B0-----:R-:W-:-:S04]  /*8000*/  FFMA.FTZ R5, R40, R4, R13 ;  /* 0x0000000428057223 */ /* 0x001fc8000001000d */
[----:B------:R-:W-:-:S03]  /*8010*/  FADD.FTZ R5, R82, R5 ;  /* 0x0000000552057221 */ /* 0x000fc60000010000 */
        /* <DEDUP_REMOVED lines=29> */
[----:B------:R-:W-:Y:S01]  /*81f0*/  FFMA.FTZ R58, R63, UR10, -R75 ;  /* 0x0000000a3f3a7c23 */ /* 0x000fe2000801084b */
[----:B------:R-:W-:-:S04]  /*8200*/  FADD.FTZ R63, R35, R4 ;  /* 0x00000004233f7221 */ /* 0x000fc80000010000 */
[----:B------:R-:W-:Y:S01]  /*8210*/  FADD.FTZ R84, R38, R63 ;  /* 0x0000003f26547221 */ /* 0x000fe20000010000 */
[----:B------:R-:W1:Y:S01]  /*8220*/  MUFU.EX2 R10, R81 ;  /* 0x00000051000a7308 */ /* 0x000e620000000800 */
[----:B--2---:R-:W-:-:S01]  /*8230*/  FADD.FTZ R4, R36, R5 ;  /* 0x0000000524047221 */ /* 0x004fc20000010000 */
[----:B------:R-:W-:Y:S01]  /*8240*/  FFMA.FTZ R63, R64, UR10, -R75 ;  /* 0x0000000a403f7c23 */ /* 0x000fe2000801084b */
[----:B------:R-:W-:-:S01]  /*8250*/  FADD.FTZ R79, R39, R84 ;  /* 0x00000054274f7221 */ /* 0x000fc20000010000 */
[----:B------:R-:W-:-:S03]  /*8260*/  FFMA.FTZ R64, R68, UR10, -R75 ;  /* 0x0000000a44407c23 */ /* 0x000fc6000801084b */
[----:B------:R-:W-:Y:S01]  /*8270*/  FADD.FTZ R84, R42, R79 ;  /* 0x0000004f2a547221 */ /* 0x000fe20000010000 */
[----:B------:R-:W2:Y:S01]  /*8280*/  MUFU.EX2 R45, R45 ;  /* 0x0000002d002d7308 */ /* 0x000ea20000000800 */
[----:B0-----:R-:W-:-:S02]  /*8290*/  FADD.FTZ R5, R41, R4 ;  /* 0x0000000429057221 */ /* 0x001fc40000010000 */
[----:B------:R-:W-:-:S04]  /*82a0*/  FADD.FTZ R79, R43, R84 ;  /* 0x000000542b4f7221 */ /* 0x000fc80000010000 */
[----:B------:R-:W-:Y:S01]  /*82b0*/  FADD.FTZ R68, R48, R79 ;  /* 0x0000004f30447221 */ /* 0x000fe20000010000 */
[----:B------:R-:W0:Y:S01]  /*82c0*/  MUFU.EX2 R44, R44 ;  /* 0x0000002c002c7308 */ /* 0x000e220000000800 */
[----:B-1----:R-:W-:-:S02]  /*82d0*/  FADD.FTZ R4, R10, R5 ;  /* 0x000000050a047221 */ /* 0x002fc40000010000 */
[----:B------:R-:W-:Y:S01]  /*82e0*/  FADD.FTZ R79, R49, R68 ;  /* 0x00000044314f7221 */ /* 0x000fe20000010000 */
[----:B------:R-:W-:-:S03]  /*82f0*/  FFMA.FTZ R68, R71, UR10, -R75 ;  /* 0x0000000a47447c23 */ /* 0x000fc6000801084b */
[----:B------:R-:W-:Y:S01]  /*8300*/  FADD.FTZ R84, R50, R79 ;  /* 0x0000004f32547221 */ /* 0x000fe20000010000 */
[----:B------:R-:W1:Y:S01]  /*8310*/  MUFU.EX2 R47, R47 ;  /* 0x0000002f002f7308 */ /* 0x000e620000000800 */
[----:B--2---:R-:W-:-:S02]  /*8320*/  FADD.FTZ R5, R45, R4 ;  /* 0x000000042d057221 */ /* 0x004fc40000010000 */
[----:B------:R-:W-:-:S04]  /*8330*/  FADD.FTZ R71, R53, R84 ;  /* 0x0000005435477221 */ /* 0x000fc80000010000 */
[----:B------:R-:W-:Y:S01]  /*8340*/  FADD.FTZ R84, R56, R71 ;  /* 0x0000004738547221 */ /* 0x000fe20000010000 */
[----:B------:R-:W2:Y:S01]  /*8350*/  MUFU.EX2 R46, R46 ;  /* 0x0000002e002e7308 */ /* 0x000ea20000000800 */
[----:B0-----:R-:W-:-:S01]  /*8360*/  FADD.FTZ R4, R44, R5 ;  /* 0x000000052c047221 */ /* 0x001fc20000010000 */
[----:B------:R-:W-:Y:S01]  /*8370*/  FFMA.FTZ R71, R72, UR10, -R75 ;  /* 0x0000000a48477c23 */ /* 0x000fe2000801084b */
[----:B------:R-:W-:-:S01]  /*8380*/  FADD.FTZ R79, R57, R84 ;  /* 0x00000054394f7221 */ /* 0x000fc20000010000 */
[--C-:B------:R-:W-:Y:S01]  /*8390*/  FFMA.FTZ R72, R76, UR10, -R75.reuse ;  /* 0x0000000a4c487c23 */ /* 0x100fe2000801084b */
[----:B------:R-:W-:-:S02]  /*83a0*/  FFMA.FTZ R75, R77, UR10, -R75 ;  /* 0x0000000a4d4b7c23 */ /* 0x000fc4000801084b */
[----:B------:R-:W-:Y:S01]  /*83b0*/  FADD.FTZ R84, R62, R79 ;  /* 0x0000004f3e547221 */ /* 0x000fe20000010000 */
[----:B------:R-:W0:Y:S01]  /*83c0*/  MUFU.EX2 R51, R51 ;  /* 0x0000003300337308 */ /* 0x000e220000000800 */
[----:B-1----:R-:W-:-:S02]  /*83d0*/  FADD.FTZ R5, R47, R4 ;  /* 0x000000042f057221 */ /* 0x002fc40000010000 */
[----:B------:R-:W-:-:S04]  /*83e0*/  FADD.FTZ R79, R61, R84 ;  /* 0x000000543d4f7221 */ /* 0x000fc80000010000 */
[----:B------:R-:W-:Y:S01]  /*83f0*/  FADD.FTZ R76, R66, R79 ;  /* 0x0000004f424c7221 */ /* 0x000fe20000010000 */
[----:B------:R-:W1:Y:S01]  /*8400*/  MUFU.EX2 R52, R52 ;  /* 0x0000003400347308 */ /* 0x000e620000000800 */
[----:B--2---:R-:W-:-:S02]  /*8410*/  FADD.FTZ R4, R46, R5 ;  /* 0x000000052e047221 */ /* 0x004fc40000010000 */
[----:B------:R-:W-:-:S05]  /*8420*/  FADD.FTZ R77, R65, R76 ;  /* 0x0000004c414d7221 */ /* 0x000fca0000010000 */
        /* <DEDUP_REMOVED lines=35> */
.L_x_9596:
[----:B------:R-:W-:Y:S01]  /*8660*/  UIADD3 UR6, UR11, 0x17060, URZ ;  /* 0x000170600b067890 */ /* 0x000fe2000fffe03f */
[----:B------:R-:W-:Y:S01]  /*8670*/  ISETP.GT.AND P2, PT, R2, UR23, PT ;  /* 0x0000001702007c0c */ /* 0x000fe2000bf44270 */
        /* <DEDUP_REMOVED lines=90> */
.L_x_9579:
[----:B------:R-:W0:Y:S01]  /*8c20*/  S2UR UR6, SR_CTAID.X ;  /* 0x00000000000679c3 */ /* 0x000e220000002500 */
[----:B------:R-:W-:Y:S01]  /*8c30*/  ULDC UR7, c[0x0][0x448] ;  /* 0x0001120000077ab9 */ /* 0x000fe20000000800 */
[----:B------:R-:W-:Y:S01]  /*8c40*/  IADD3 R60, -R60, 0x1, RZ ;  /* 0x000000013c3c7810 */ /* 0x000fe20007ffe1ff */
[----:B------:R-:W-:Y:S01]  /*8c50*/  UISETP.NE.AND UP0, UPT, UR7, 0x1, UPT ;  /* 0x000000010700788c */ /* 0x000fe2000bf05270 */
[----:B------:R-:W-:Y:S01]  /*8c60*/  ULDC UR15, c[0x0][0x9e4] ;  /* 0x00027900000f7ab9 */ /* 0x000fe20000000800 */
[----:B------:R-:W-:Y:S02]  /*8c70*/  UMOV UR11, 0xc0 ;  /* 0x000000c0000b7882 */ /* 0x000fe40000000000 */
[----:B------:R-:W-:Y:S01]  /*8c80*/  IMAD R60, R17, UR25, R60 ;  /* 0x00000019113c7c24 */ /* 0x000fe2000f8e023c */
[----:B------:R-:W-:-:S04]  /*8c90*/  UISETP.GE.AND UP1, UPT, UR15, 0x1, UPT ;  /* 0x000000010f00788c */ /* 0x000fc8000bf26270 */
[----:B------:R-:W-:Y:S02]  /*8ca0*/  R2UR UR14, R60 ;  /* 0x000000003c0e72ca */ /* 0x000fe400000e0000 */
[----:B------:R-:W-:Y:S01]  /*8cb0*/  PLOP3.LUT P5, PT, PT, PT, UP1, 0x80, 0x0 ;  /* 0x000000000000781c */ /* 0x000fe20003faf018 */
[----:B------:R-:W-:Y:S01]  /*8cc0*/  @UP0 ULDC UR16, c[0x0][0x450] ;  /* 0x0001140000100ab9 */ /* 0x000fe20000000800 */
[----:B0-----:R-:W-:-:S03]  /*8cd0*/  UIMAD UR11, UR6, UR11, 0xbf ;  /* 0x000000bf060b74a4 */ /* 0x001fc6000f8e020b */
        /* <DEDUP_REMOVED lines=17> */
.L_x_9599:
[----:B------:R-:W-:-:S11]  /*8df0*/  UISETP.NE.AND UP1, UPT, UR15, 0x1, UPT ;  /* 0x000000010f00788c */ /* 0x000fd6000bf25270 */
[----:B------:R-:W-:Y:S02]  /*8e00*/  @UP1 ULDC.64 UR16, c[0x0][0x9e8] ;  /* 0x00027a0000101ab9 */ /* 0x000fe40000000a00 */
[----:B------:R-:W-:-:S04]  /*8e10*/  UIMAD.WIDE.U32 UR6, UR11, UR16, URZ ;  /* 0x000000100b0672a5 */ /* 0x000fc8000f8e003f */
[----:B------:R-:W-:-:S12]  /*8e20*/  @UP1 USHF.R.U32.HI UR11, URZ, UR17, UR7 ;  /* 0x000000113f0b1299 */ /* 0x000fd80008011607 */
.L_x_9600:
[----:B------:R-:W-:-:S04]  /*8e30*/  UIMAD UR11, UR11, UR15, URZ ;  /* 0x0000000f0b0b72a4 */ /* 0x000fc8000f8e023f */
[----:B------:R-:W-:-:S04]  /*8e40*/  UISETP.LT.AND UP1, UPT, UR14, UR11, UPT ;  /* 0x0000000b0e00728c */ /* 0x000fc8000bf21270 */
[----:B------:R-:W-:-:S12]  /*8e50*/  USEL UR14, UR14, UR11, !UP1 ;  /* 0x0000000b0e0e7287 */ /* 0x000fd8000c800000 */
.L_x_9598:
        /* <DEDUP_REMOVED lines=13> */
.L_x_9611:
[----:B------:R-:W-:-:S04]  /*8f30*/  UISETP.NE.AND UP1, UPT, UR7, 0x1, UPT ;  /* 0x000000010700788c */ /* 0x000fc8000bf25270 */
[----:B------:R-:W-:-:S04]  /*8f40*/  USEL UR5, URZ, 0x1, UP1 ;  /* 0x000000013f057887 */ /* 0x000fc80008800000 */
[----:B------:R-:W-:Y:S01]  /*8f50*/  ULOP3.LUT UR5, UR6, UR5, URZ, 0x3c, !UPT ;  /* 0x0000000506057292 */ /* 0x000fe2000f8e3c3f */
[----:B------:R-:W-:Y:S11]  /*8f60*/  @!P0 BRA `(.L_x_9602) ;  /* 0x0000000000048947 */ /* 0x000ff60003800000 */
[----:B------:R-:W-:Y:S01]  /*8f70*/  BPT.TRAP 0x1 ;  /* 0x000000040000795c */ /* 0x000fe20000300000 */
.L_x_9602:
        /* <DEDUP_REMOVED lines=9> */
.L_x_9603:
[----:B-1----:R-:W-:Y:S05]  /*9010*/  @P2 BRA `(.L_x_9604) ;  /* 0x0000000000082947 */ /* 0x002fea0003800000 */
[----:B------:R-:W1:Y:S02]  /*9020*/  SYNCS.PHASECHK.TRANS64.TRYWAIT P2, [UR25+0x17030], R9 ;  /* 0x01703009ff0075a7 */ /* 0x000e640008040159 */
[----:B-1----:R-:W-:Y:S05]  /*9030*/  @!P2 BRA `(.L_x_9605) ;  /* 0x000000bc001ca947 */ /* 0x002fea0003800000 */
.L_x_9604:
        /* <DEDUP_REMOVED lines=19> */
.L_x_9606:
[----:B------:R-:W-:Y:S01]  /*9170*/  ULEA UR14, UR7, UR38, 0x3 ;  /* 0x00000026070e7291 */ /* 0x000fe2000f8e183f */
[----:B01----:R-:W-:-:S05]  /*9180*/  IMAD.U32 R9, RZ, RZ, UR6 ;  /* 0x00000006ff097e24 */ /* 0x003fca000f8e00ff */
[----:B------:R-:W-:-:S04]  /*9190*/  SHF.L.U32 R9, R9, 0x1f, RZ ;  /* 0x0000001f09097819 */ /* 0x000fc800000006ff */
[----:B------:R0:W1:Y:S01]  /*91a0*/  SYNCS.PHASECHK.TRANS64.TRYWAIT P2, [UR14+0x17050], R9 ;  /* 0x01705009ff0075a7 */ /* 0x000062000804014e */
[----:B------:R-:W-:Y:S05]  /*91b0*/  @!P0 BRA `(.L_x_9607) ;  /* 0x0000000000048947 */ /* 0x000fea0003800000 */
[----:B------:R-:W-:Y:S01]  /*91c0*/  BPT.TRAP 0x1 ;  /* 0x000000040000795c */ /* 0x000fe20000300000 */
.L_x_9607:
        /* <DEDUP_REMOVED lines=194> */
.L_x_9608:
[----:B------:R-:W-:Y:S01]  /*9df0*/  UIADD3 UR6, UR38, 0x400, URZ ;  /* 0x0000040026067890 */ /* 0x000fe2000fffe03f */
[----:B------:R-:W-:Y:S01]  /*9e00*/  WARPGROUP.ARRIVE ;  /* 0x00000000000079c5 */ /* 0x000fe20000000000 */
[----:B--2---:R-:W-:Y:S01]  /*9e10*/  FMNMX.FTZ R78, R77, R78, !PT ;  /* 0x0000004e4d4e7209 */ /* 0x004fe20007810000 */
[----:B-1----:R-:W1:Y:S01]  /*9e20*/  SHFL.BFLY PT, R10, R79, 0x2, 0x1f ;  /* 0x0c401f004f0a7f89 */ /* 0x002e6200000e0000 */
[----:B------:R-:W-:Y:S01]  /*9e30*/  USHF.R.U32.HI UR6, URZ, 0x4, UR6 ;  /* 0x000000043f067899 */ /* 0x000fe20008011606 */
[----:B------:R-:W-:Y:S02]  /*9e40*/  UMOV UR10, UR24 ;  /* 0x00000018000a7c82 */ /* 0x000fe40008000000 */
[----:B0-----:R-:W0:Y:S01]  /*9e50*/  SHFL.BFLY PT, R9, R78, 0x2, 0x1f ;  /* 0x0c401f004e097f89 */ /* 0x001e2200000e0000 */
[----:B------:R-:W-:Y:S01]  /*9e60*/  ULOP3.LUT UR6, UR6, 0x3fff, URZ, 0xc0, !UPT ;  /* 0x00003fff06067892 */ /* 0x000fe2000f8ec03f */
[----:B------:R-:W-:-:S03]  /*9e70*/  IMAD.U32 R82, RZ, RZ, UR10 ;  /* 0x0000000aff527e24 */ /* 0x000fc6000f8e00ff */
[----:B------:R-:W-:-:S04]  /*9e80*/  ULOP3.LUT UR6, UR6, 0x10000, URZ, 0xfc, !UPT ;  /* 0x0001000006067892 */ /* 0x000fc8000f8efc3f */
[----:B------:R-:W-:-:S03]  /*9e90*/  UIMAD UR11, UR7, 0x300, UR6 ;  /* 0x00000300070b78a4 */ /* 0x000fc6000f8e0206 */
[----:B------:R-:W-:-:S04]  /*9ea0*/  UMOV UR7, 0x40000040 ;  /* 0x4000004000077882 */ /* 0x000fc80000000000 */
[----:B------:R-:W-:Y:S02]  /*9eb0*/  UMOV UR6, UR11 ;  /* 0x0000000b00067c82 */ /* 0x000fe40008000000 */
[----:B------:R-:W-:Y:S01]  /*9ec0*/  QGMMA.64x96x32.F32.E4M3.E4M3 R88, R148, gdesc[UR4], R88, gsb0 ;  /* 0x0160000494587df3 */ /* 0x000fe20008000858 */
[----:B------:R-:W-:Y:S01]  /*9ed0*/  UIADD3 UR6, UR11, 0x2, URZ ;  /* 0x000000020b067890 */ /* 0x000fe2000fffe03f */
[----:B-1----:R-:W-:Y:S01]  /*9ee0*/  FMNMX.FTZ R80, R79, R10, !PT ;  /* 0x0000000a4f507209 */ /* 0x002fe20007810000 */
[----:B------:R-:W-:Y:S01]  /*9ef0*/  UMOV UR7, 0x40000040 ;  /* 0x4000004000077882 */ /* 0x000fe20000000000 */
[----:B------:R-:W-:Y:S01]  /*9f00*/  IMAD.U32 R79, RZ, RZ, UR10 ;  /* 0x0000000aff4f7e24 */ /* 0x000fe2000f8e00ff */
[----:B0-----:R-:W-:Y:S02]  /*9f10*/  FMNMX.FTZ R81, R78, R9, !PT ;  /* 0x000000094e517209 */ /* 0x001fe40007810000 */
[----:B------:R-:W0:Y:S04]  /*9f20*/  SHFL.BFLY PT, R9, R80, 0x1, 0x1f ;  /* 0x0c201f0050097f89 */ /* 0x000e2800000e0000 */
[----:B------:R-:W1:Y:S01]  /*9f30*/  SHFL.BFLY PT, R10, R81, 0x1, 0x1f ;  /* 0x0c201f00510a7f89 */ /* 0x000e6200000e0000 */
[----:B0-----:R-:W-:-:S02]  /*9f40*/  FMNMX.FTZ R9, R80, R9, !PT ;  /* 0x0000000950097209 */ /* 0x001fc40007810000 */
        /* <DEDUP_REMOVED lines=35> */
[C---:B------:R-:W-:Y:S01]  /*a180*/  FADD.FTZ R11, -R10.reuse, R11 ;  /* 0x0000000b0a0b7221 */ /* 0x040fe20000010100 */
[----:B------:R-:W-:-:S01]  /*a190*/  FFMA.FTZ R78, R10, R79, -8 ;  /* 0xc10000000a4e7423 */ /* 0x000fc2000001004f */
        /* <DEDUP_REMOVED lines=35> */
[----:B------:R-:W-:-:S02]  /*a3d0*/  WARPGROUP.DEPBAR.LE gsb0, 0x0 ;  /* 0x00008000000079c5 */ /* 0x000fc40000010000 */
[----:B------:R-:W-:Y:S01]  /*a3e0*/  WARPGROUP.ARRIVE ;  /* 0x00000000000079c5 */ /* 0x000fe20000000000 */
[--C-:B------:R-:W-:Y:S01]  /*a3f0*/  FFMA.FTZ R69, R69, UR10, -R78.reuse ;  /* 0x0000000a45457c23 */ /* 0x100fe2000801084e */
[----:B------:R-:W-:-:S01]  /*a400*/  FFMA.FTZ R72, R72, UR10, -R78 ;  /* 0x0000000a48487c23 */ /* 0x000fc2000801084e */
[----:B------:R-:W-:Y:S01]  /*a410*/  FFMA.FTZ R73, R73, UR10, -R78 ;  /* 0x0000000a49497c23 */ /* 0x000fe2000801084e */
[----:B------:R-:W2:Y:S01]  /*a420*/  MUFU.EX2 R15, R15 ;  /* 0x0000000f000f7308 */ /* 0x000ea20000000800 */
[----:B-1----:R-:W-:-:S01]  /*a430*/  FFMA.FTZ R4, R11, R4, R16 ;  /* 0x000000040b047223 */ /* 0x002fc20000010010 */
[----:B------:R-:W-:Y:S01]  /*a440*/  QGMMA.64x96x32.F32.E4M3.E4M3 R88, R144, gdesc[UR4], R88, gsb0 ;  /* 0x0160000490587df3 */ /* 0x000fe20008000858 */
[----:B------:R-:W-:Y:S01]  /*a450*/  UIADD3 UR6, UR11, 0x4, URZ ;  /* 0x000000040b067890 */ /* 0x000fe2000fffe03f */
[--C-:B------:R-:W-:Y:S01]  /*a460*/  FFMA.FTZ R76, R76, UR10, -R78.reuse ;  /* 0x0000000a4c4c7c23 */ /* 0x100fe2000801084e */
[----:B------:R-:W-:Y:S01]  /*a470*/  UMOV UR7, 0x40000040 ;  /* 0x4000004000077882 */ /* 0x000fe20000000000 */
[----:B------:R-:W-:-:S02]  /*a480*/  FFMA.FTZ R77, R77, UR10, -R78 ;  /* 0x0000000a4d4d7c23 */ /* 0x000fc4000801084e */
        /* <DEDUP_REMOVED lines=30> */
[----:B------:R-:W-:Y:S01]  /*a670*/  QGMMA.64x96x32.F32.E4M3.E4M3 R88, R140, gdesc[UR4], R88, gsb0 ;  /* 0x016000048c587df3 */ /* 0x000fe20008000858 */
[----:B------:R-:W-:Y:S01]  /*a680*/  UIADD3 UR6, UR11, 0x6, URZ ;  /* 0x000000060b067890 */ /* 0x000fe2000fffe03f */
[----:B-1----:R-:W-:-:S04]  /*a690*/  FADD.FTZ R4, R30, R5 ;  /* 0x000000051e047221 */ /* 0x002fc80000010000 */
[----:B------:R-:W1:Y:S01]  /*a6a0*/  MUFU.EX2 R31, R31 ;  /* 0x0000001f001f7308 */ /* 0x000e620000000800 */
[----:B------:R-:W-:-:S07]  /*a6b0*/  UMOV UR7, 0x40000040 ;  /* 0x4000004000077882 */ /* 0x000fce0000000000 */
        /* <DEDUP_REMOVED lines=30> */
[----:B------:R-:W-:Y:S06]  /*a8a0*/  QGMMA.64x96x32.F32.E4M3.E4M3 R88, R136, gdesc[UR4], R88, gsb0 ;  /* 0x0160000488587df3 */ /* 0x000fec0008000858 */
        /* <DEDUP_REMOVED lines=32> */
[----:B--2---:R-:W-:-:S01]  /*aab0*/  FADD.FTZ R5, R59, R4 ;  /* 0x000000043b057221 */ /* 0x004fc20000010000 */
[----:B------:R-:W-:-:S04]  /*aac0*/  IMAD.U32 R4, RZ, RZ, UR25 ;  /* 0x00000019ff047e24 */ /* 0x000fc8000f8e00ff */
[----:B------:R-:W-:Y:S02]  /*aad0*/  @!P1 VIADD R4, R4, 0x17040 ;  /* 0x0001704004049836 */ /* 0x000fe40000000000 */
[----:B------:R-:W2:Y:S01]  /*aae0*/  MUFU.EX2 R64, R64 ;  /* 0x0000004000407308 */ /* 0x000ea20000000800 */
[----:B0-----:R-:W-:-:S02]  /*aaf0*/  FADD.FTZ R79, R61, R80 ;  /* 0x000000503d4f7221 */ /* 0x001fc40000010000 */
[----:B------:R-:W-:-:S04]  /*ab00*/  @!P1 PRMT R4, RZ, 0x654, R4 ;  /* 0x00000654ff049816 */ /* 0x000fc80000000004 */
[----:B------:R0:W-:Y:S01]  /*ab10*/  @!P1 SYNCS.ARRIVE.TRANS64.RED.A1T0 RZ, [R4+URZ], RZ ;  /* 0x000000ff04ff99a7 */ /* 0x0001e2000810043f */
        /* <DEDUP_REMOVED lines=32> */
.L_x_9610:
[----:B------:R-:W-:Y:S01]  /*ad20*/  UIADD3 UR6, UR14, 0x17060, URZ ;  /* 0x000170600e067890 */ /* 0x000fe2000fffe03f */
[----:B------:R-:W-:Y:S01]  /*ad30*/  ISETP.GT.AND P2, PT, R2, UR23, PT ;  /* 0x0000001702007c0c */ /* 0x000fe2000bf44270 */
        /* <DEDUP_REMOVED lines=88> */
.L_x_9601:
        /* <DEDUP_REMOVED lines=11> */
.L_x_9630:
[----:B------:R-:W-:-:S04]  /*b370*/  UIADD3 UR4, UR23, 0x1, URZ ;  /* 0x0000000117047890 */ /* 0x000fc8000fffe03f */
[----:B------:R-:W-:-:S04]  /*b380*/  UISETP.NE.AND UP1, UPT, UR4, 0x2, UPT ;  /* 0x000000020400788c */ /* 0x000fc8000bf25270 */
[----:B------:R-:W-:Y:S02]  /*b390*/  USEL UR5, URZ, 0x1, UP1 ;  /* 0x000000013f057887 */ /* 0x000fe40008800000 */
[----:B------:R-:W-:Y:S02]  /*b3a0*/  USEL UR4, UR4, URZ, UP1 ;  /* 0x0000003f04047287 */ /* 0x000fe40008800000 */
[----:B------:R-:W-:Y:S01]  /*b3b0*/  ULOP3.LUT UR5, UR7, UR5, URZ, 0x3c, !UPT ;  /* 0x0000000507057292 */ /* 0x000fe2000f8e3c3f */
[----:B------:R-:W-:Y:S11]  /*b3c0*/  @!P0 BRA `(.L_x_9613) ;  /* 0x0000000000048947 */ /* 0x000ff60003800000 */
[----:B------:R-:W-:Y:S01]  /*b3d0*/  BPT.TRAP 0x1 ;  /* 0x000000040000795c */ /* 0x000fe20000300000 */
.L_x_9613:
[----:B------:R-:W-:Y:S01]  /*b3e0*/  ULEA UR28, UR4, UR38, 0x3 ;  /* 0x00000026041c7291 */ /* 0x000fe2000f8e183f */
[----:B------:R-:W-:-:S05]  /*b3f0*/  IMAD.U32 R9, RZ, RZ, UR5 ;  /* 0x00000005ff097e24 */ /* 0x000fca000f8e00ff */
[----:B------:R-:W-:-:S04]  /*b400*/  SHF.L.U32 R9, R9, 0x1f, RZ ;  /* 0x0000001f09097819 */ /* 0x000fc800000006ff */
[----:B------:R0:W1:Y:S01]  /*b410*/  SYNCS.PHASECHK.TRANS64.TRYWAIT P2, [UR28+0x17030], R9 ;  /* 0x01703009ff0075a7 */ /* 0x000062000804015c */
[----:B------:R-:W-:Y:S05]  /*b420*/  @!P0 BRA `(.L_x_9614) ;  /* 0x0000000000048947 */ /* 0x000fea0003800000 */
[----:B------:R-:W-:Y:S01]  /*b430*/  BPT.TRAP 0x1 ;  /* 0x000000040000795c */ /* 0x000fe20000300000 */
.L_x_9614:
[----:B-1----:R-:W-:Y:S05]  /*b440*/  @P2 BRA `(.L_x_9615) ;  /* 0x0000000000082947 */ /* 0x002fea0003800000 */
[----:B------:R-:W1:Y:S02]  /*b450*/  SYNCS.PHASECHK.TRANS64.TRYWAIT P2, [UR28+0x17030], R9 ;  /* 0x01703009ff0075a7 */ /* 0x000e64000804015c */
[----:B-1----:R-:W-:Y:S05]  /*b460*/  @!P2 BRA `(.L_x_9616) ;  /* 0x000000980040a947 */ /* 0x002fea0003800000 */
.L_x_9615:
        /* <DEDUP_REMOVED lines=19> */
.L_x_9617:
[----:B------:R-:W-:Y:S01]  /*b5a0*/  ULEA UR14, UR23, UR38, 0x3 ;  /* 0x00000026170e7291 */ /* 0x000fe2000f8e183f */
[----:B-1----:R-:W-:-:S05]  /*b5b0*/  IMAD.U32 R10, RZ, RZ, UR7 ;  /* 0x00000007ff0a7e24 */ /* 0x002fca000f8e00ff */
[----:B------:R-:W-:-:S04]  /*b5c0*/  SHF.L.U32 R10, R10, 0x1f, RZ ;  /* 0x0000001f0a0a7819 */ /* 0x000fc800000006ff */
[----:B------:R1:W2:Y:S01]  /*b5d0*/  SYNCS.PHASECHK.TRANS64.TRYWAIT P2, [UR14+0x17050], R10 ;  /* 0x0170500aff0075a7 */ /* 0x0002a2000804014e */
[----:B------:R-:W-:Y:S05]  /*b5e0*/  @!P0 BRA `(.L_x_9618) ;  /* 0x0000000000048947 */ /* 0x000fea0003800000 */
[----:B------:R-:W-:Y:S01]  /*b5f0*/  BPT.TRAP 0x1 ;  /* 0x000000040000795c */ /* 0x000fe20000300000 */
.L_x_9618:
[C---:B0-----:R-:W-:Y:S01]  /*b600*/  FMUL.FTZ R9, R0.reuse, R24 ;  /* 0x0000001800097220 */ /* 0x041fe20000410000 */
[----:B------:R-:W-:-:S05]  /*b610*/  FMUL.FTZ R13, R0, R25 ;  /* 0x00000019000d7220 */ /* 0x000fca0000410000 */
[----:B------:R-:W0:Y:S08]  /*b620*/  MUFU.TANH R9, R9 ;  /* 0x0000000900097308 */ /* 0x000e300000002400 */
[----:B------:R-:W3:Y:S01]  /*b630*/  MUFU.TANH R13, R13 ;  /* 0x0000000d000d7308 */ /* 0x000ee20000002400 */
[----:B--2---:R-:W-:Y:S05]  /*b640*/  @P2 BRA `(.L_x_9619) ;  /* 0x0000000000082947 */ /* 0x004fea0003800000 */
[----:B------:R-:W2:Y:S02]  /*b650*/  SYNCS.PHASECHK.TRANS64.TRYWAIT P2, [UR14+0x17050], R10 ;  /* 0x0170500aff0075a7 */ /* 0x000ea4000804014e */
[----:B--2---:R-:W-:Y:S05]  /*b660*/  @!P2 BRA `(.L_x_9620) ;  /* 0x0000009400d8a947 */ /* 0x004fea0003800000 */
.L_x_9619:
        /* <DEDUP_REMOVED lines=18> */
[----:B------:R-:W-:Y:S01]  /*b790*/  FMUL.FTZ R61, R0, R74 ;  /* 0x0000004a003d7220 */ /* 0x000fe20000410000 */
[----:B------:R-:W-:-:S02]  /*b7a0*/  IMAD.MOV.U32 R78, RZ, RZ, R8 ;  /* 0x000000ffff4e7224 */ /* 0x000fc400078e0008 */
[----:B------:R-:W-:Y:S01]  /*b7b0*/  FMUL.FTZ R20, R0, R32 ;  /* 0x0000002000147220 */ /* 0x000fe20000410000 */
[----:B------:R-:W-:Y:S02]  /*b7c0*/  IMAD.SHL.U32 R74, R2, 0x80, RZ ;  /* 0x00000080024a7824 */ /* 0x000fe400078e00ff */
[C---:B------:R-:W-:Y:S01]  /*b7d0*/  FMUL.FTZ R32, R0.reuse, R44 ;  /* 0x0000002c00207220 */ /* 0x040fe20000410000 */
[----:B------:R-:W-:Y:S01]  /*b7e0*/  UMOV UR10, UR7 ;  /* 0x00000007000a7c82 */ /* 0x000fe20008000000 */
[C---:B------:R-:W-:Y:S01]  /*b7f0*/  FMUL.FTZ R44, R0.reuse, R53 ;  /* 0x00000035002c7220 */ /* 0x040fe20000410000 */
[----:B------:R-:W-:Y:S01]  /*b800*/  QGMMA.64x96x32.F32.E4M3.E4M3 R88, R148, gdesc[UR8], R88, gsb0 ;  /* 0x0160000894587df3 */ /* 0x000fe20008000858 */
[----:B------:R-:W-:Y:S01]  /*b810*/  UIADD3 UR10, UR7, 0x2, URZ ;  /* 0x00000002070a7890 */ /* 0x000fe2000fffe03f */
[C---:B------:R-:W-:Y:S01]  /*b820*/  FMUL.FTZ R53, R0.reuse, R66 ;  /* 0x0000004200357220 */ /* 0x040fe20000410000 */
[----:B------:R-:W-:Y:S01]  /*b830*/  UMOV UR11, 0x40000040 ;  /* 0x40000040000b7882 */ /* 0x000fe20000000000 */
[C---:B------:R-:W-:Y:S01]  /*b840*/  FMUL.FTZ R25, R0.reuse, R38 ;  /* 0x0000002600197220 */ /* 0x040fe20000410000 */
[C---:B------:R-:W-:Y:S01]  /*b850*/  FMUL.FTZ R66, R0.reuse, R76 ;  /* 0x0000004c00427220 */ /* 0x040fe20000410000 */
[C---:B------:R-:W-:Y:S01]  /*b860*/  FMUL.FTZ R14, R0.reuse, R27 ;  /* 0x0000001b000e7220 */ /* 0x040fe20000410000 */
[C---:B--2---:R-:W-:Y:S01]  /*b870*/  FMUL.FTZ R15, R0.reuse, R28 ;  /* 0x0000001c000f7220 */ /* 0x044fe20000410000 */
[----:B------:R-:W-:Y:S01]  /*b880*/  FMUL.FTZ R38, R0, R48 ;  /* 0x0000003000267220 */ /* 0x000fe20000410000 */
[----:B------:R-:W-:Y:S01]  /*b890*/  IADD3 R76, -R74, 0x1, RZ ;  /* 0x000000014a4c7810 */ /* 0x000fe20007ffe1ff */
        /* <DEDUP_REMOVED lines=34> */
[----:B------:R-:W-:-:S02]  /*bac0*/  IMAD R80, R3, -0x2, R76 ;  /* 0xfffffffe03507824 */ /* 0x000fc400078e024c */
        /* <DEDUP_REMOVED lines=9> */
[----:B------:R-:W-:-:S04]  /*bb60*/  IMAD R80, R17, UR26, R80 ;  /* 0x0000001a11507c24 */ /* 0x000fc8000f8e0250 */
[----:B------:R-:W-:-:S03]  /*bb70*/  VIADD R80, R80, -UR25 ;  /* 0x8000001950507c36 */ /* 0x000fc60008000000 */
[----:B------:R-:W2:Y:S01]  /*bb80*/  MUFU.TANH R14, R14 ;  /* 0x0000000e000e7308 */ /* 0x000ea20000002400 */
[C---:B------:R-:W-:Y:S02]  /*bb90*/  VIADD R84, R80.reuse, UR27 ;  /* 0x0000001b50547c36 */ /* 0x040fe40008000000 */
[----:B------:R-:W-:-:S05]  /*bba0*/  VIADD R83, R80, UR21 ;  /* 0x0000001550537c36 */ /* 0x000fca0008000000 */
[----:B------:R-:W4:Y:S08]  /*bbb0*/  MUFU.TANH R15, R15 ;  /* 0x0000000f000f7308 */ /* 0x000f300000002400 */
        /* <DEDUP_REMOVED lines=29> */
[----:B------:R-:W-:Y:S02]  /*bd90*/  UMOV UR11, 0x40000040 ;  /* 0x40000040000b7882 */ /* 0x000fe40000000000 */
[----:B------:R-:W-:-:S03]  /*bda0*/  @UP0 ULDC UR7, c[0x0][0x44c] ;  /* 0x0001130000070ab9 */ /* 0x000fc60000000800 */
[----:B------:R-:W0:Y:S01]  /*bdb0*/  MUFU.TANH R40, R40 ;  /* 0x0000002800287308 */ /* 0x000e220000002400 */
[----:B------:R-:W-:Y:S01]  /*bdc0*/  @P2 IMAD.HI.U32 R34, R8, UR7, RZ ;  /* 0x0000000708222c27 */ /* 0x000fe2000f8e00ff */
[----:B------:R-:W-:-:S04]  /*bdd0*/  @UP0 ULDC UR7, c[0x0][0x450] ;  /* 0x0001140000070ab9 */ /* 0x000fc80000000800 */
[----:B------:R-:W-:Y:S01]  /*bde0*/  @P2 SHF.R.U32.HI R78, RZ, UR7, R34 ;  /* 0x00000007ff4e2c19 */ /* 0x000fe20008011622 */
[----:B------:R-:W-:Y:S01]  /*bdf0*/  IMAD.U32 R34, RZ, RZ, UR28 ;  /* 0x0000001cff227e24 */ /* 0x000fe2000f8e00ff */
[----:B------:R-:W0:Y:S03]  /*be00*/  MUFU.TANH R39, R39 ;  /* 0x0000002700277308 */ /* 0x000e260000002400 */
[----:B------:R-:W-:-:S05]  /*be10*/  @!P1 VIADD R34, R34, 0x17040 ;  /* 0x0001704022229836 */ /* 0x000fca0000000000 */
        /* <DEDUP_REMOVED lines=16> */
[----:B------:R-:W-:Y:S07]  /*bf20*/  QGMMA.64x96x32.F32.E4M3.E4M3 R88, R136, gdesc[UR8], R88, gsb0 ;  /* 0x0160000888587df3 */ /* 0x000fee0008000858 */
        /* <DEDUP_REMOVED lines=28> */
[----:B------:R-:W0:Y:S01]  /*c0f0*/  MUFU.TANH R76, R76 ;  /* 0x0000004c004c7308 */ /* 0x000e220000002400 */
[----:B-12-4-:R-:W-:Y:S05]  /*c100*/  @!P5 BRA `(.L_x_9621) ;  /* 0x00000000005cd947 */ /* 0x016fea0003800000 */
[----:B0-----:R-:W-:Y:S01]  /*c110*/  IMAD R34, R17, UR26, R136 ;  /* 0x0000001a11227c24 */ /* 0x001fe2000f8e0288 */
        /* <DEDUP_REMOVED lines=12> */
.L_x_9623:
[----:B------:R-:W-:-:S05]  /*c1e0*/  IMAD.U32 R87, RZ, RZ, UR24 ;  /* 0x00000018ff577e24 */ /* 0x000fca000f8e00ff */
[----:B------:R-:W-:-:S13]  /*c1f0*/  ISETP.NE.AND P2, PT, R87, 0x1, PT ;  /* 0x000000015700780c */ /* 0x000fda0003f45270 */
[----:B------:R-:W0:Y:S02]  /*c200*/  @P2 LDC.64 R34, c[0x0][0x9e8] ;  /* 0x00027a00ff222b82 */ /* 0x000e240000000a00 */
[----:B0-----:R-:W-:-:S05]  /*c210*/  @P2 IMAD.HI.U32 R34, R85, R34, RZ ;  /* 0x0000002255222227 */ /* 0x001fca00078e00ff */
[----:B------:R-:W-:-:S07]  /*c220*/  @P2 SHF.R.U32.HI R85, RZ, R35, R34 ;  /* 0x00000023ff552219 */ /* 0x000fce0000011622 */
.L_x_9624:
[----:B------:R-:W-:Y:S05]  /*c230*/  BSYNC B0 ;  /* 0x0000000000007941 */ /* 0x000fea0003800000 */
.L_x_9622:
[----:B------:R-:W-:-:S04]  /*c240*/  IMAD R34, R85, R87, -R74 ;  /* 0x0000005755227224 */ /* 0x000fc800078e0a4a */
[----:B------:R-:W-:-:S05]  /*c250*/  IMAD R34, R3, -0x2, R34 ;  /* 0xfffffffe03227824 */ /* 0x000fca00078e0222 */
[----:B------:R-:W-:Y:S02]  /*c260*/  VIADDMNMX R82, R34, R87, R82, PT ;  /* 0x0000005722527246 */ /* 0x000fe40003800152 */
[----:B------:R-:W-:-:S07]  /*c270*/  VIMNMX R81, R81, R34, !PT ;  /* 0x0000002251517248 */ /* 0x000fce0007fe0100 */
.L_x_9621:
[----:B------:R-:W-:Y:S01]  /*c280*/  ISETP.GT.AND P2, PT, R2, -0x1, PT ;  /* 0xffffffff0200780c */ /* 0x000fe20003f44270 */
[----:B0-----:R-:W0:Y:S03]  /*c290*/  SHFL.IDX PT, R34, R78, 0x1, 0x1c1f ;  /* 0x003c1f004e227f89 */ /* 0x001e2600000e0000 */
[C---:B------:R-:W-:Y:S02]  /*c2a0*/  ISETP.GT.AND P4, PT, R81.reuse, RZ, P2 ;  /* 0x000000ff5100720c */ /* 0x040fe40001784270 */
[----:B------:R-:W-:Y:S02]  /*c2b0*/  ISETP.GT.AND P6, PT, R81, 0x1, P2 ;  /* 0x000000015100780c */ /* 0x000fe400017c4270 */
[C---:B------:R-:W-:Y:S02]  /*c2c0*/  ISETP.LT.OR P4, PT, R82.reuse, 0x1, P4 ;  /* 0x000000015200780c */ /* 0x040fe40002781670 */
[----:B------:R-:W-:-:S02]  /*c2d0*/  ISETP.LT.OR P6, PT, R82, 0x2, P6 ;  /* 0x000000025200780c */ /* 0x000fc400037c1670 */
[----:B------:R-:W-:Y:S02]  /*c2e0*/  FSEL R80, R9, -INF , !P4 ;  /* 0xff80000009507808 */ /* 0x000fe40006000000 */
[----:B---3--:R-:W-:Y:S02]  /*c2f0*/  FSEL R13, R13, -INF , !P6 ;  /* 0xff8000000d0d7808 */ /* 0x008fe40007000000 */
        /* <DEDUP_REMOVED lines=106> */
.L_x_9627:
[----:B------:R-:W-:-:S05]  /*c9a0*/  IMAD.U32 R81, RZ, RZ, UR24 ;  /* 0x00000018ff517e24 */ /* 0x000fca000f8e00ff */
[----:B------:R-:W-:-:S13]  /*c9b0*/  ISETP.NE.AND P3, PT, R81, 0x1, PT ;  /* 0x000000015100780c */ /* 0x000fda0003f65270 */
[----:B------:R-:W0:Y:S02]  /*c9c0*/  @P3 LDC.64 R34, c[0x0][0x9e8] ;  /* 0x00027a00ff223b82 */ /* 0x000e240000000a00 */
[----:B0-----:R-:W-:-:S05]  /*c9d0*/  @P3 IMAD.HI.U32 R34, R9, R34, RZ ;  /* 0x0000002209223227 */ /* 0x001fca00078e00ff */
[----:B------:R-:W-:-:S07]  /*c9e0*/  @P3 SHF.R.U32.HI R9, RZ, R35, R34 ;  /* 0x00000023ff093219 */ /* 0x000fce0000011622 */
.L_x_9628:
[----:B------:R-:W-:Y:S05]  /*c9f0*/  BSYNC B0 ;  /* 0x0000000000007941 */ /* 0x000fea0003800000 */
.L_x_9626:
[----:B------:R-:W-:-:S04]  /*ca00*/  IMAD R74, R9, R81, -R74 ;  /* 0x00000051094a7224 */ /* 0x000fc800078e0a4a */
[----:B------:R-:W-:-:S05]  /*ca10*/  IMAD R74, R3, -0x2, R74 ;  /* 0xfffffffe034a7824 */ /* 0x000fca00078e024a */
[----:B------:R-:W-:Y:S02]  /*ca20*/  VIADDMNMX R84, R74, R81, R84, PT ;  /* 0x000000514a547246 */ /* 0x000fe40003800154 */
[----:B------:R-:W-:-:S07]  /*ca30*/  VIMNMX R83, R83, R74, !PT ;  /* 0x0000004a53537248 */ /* 0x000fce0007fe0100 */
.L_x_9625:
        /* <DEDUP_REMOVED lines=14> */
[C---:B------:R-:W-:Y:S02]  /*cb20*/  ISETP.GT.AND P3, PT, R83.reuse, 0x19, P2 ;  /* 0x000000195300780c */ /* 0x040fe40001764270 */
[----:B------:R-:W-:Y:S02]  /*cb30*/  FMNMX.FTZ R9, R26, R9, !PT ;  /* 0x000000091a097209 */ /* 0x000fe40007810000 */
[----:B------:R-:W-:Y:S02]  /*cb40*/  ISETP.LT.OR P3, PT, R84, 0x1a, P3 ;  /* 0x0000001a5400780c */ /* 0x000fe40001f61670 */
        /* <DEDUP_REMOVED lines=17> */
[----:B------:R-:W-:Y:S02]  /*cc60*/  ISETP.GT.AND P3, PT, R83, RZ, P2 ;  /* 0x000000ff5300720c */ /* 0x000fe40001764270 */
        /* <DEDUP_REMOVED lines=17> */
[----:B------:R-:W-:Y:S02]  /*cd80*/  FMNMX.FTZ R85, R81, R12, !PT ;  /* 0x0000000c51557209 */ /* 0x000fe40007810000 */
[----:B------:R-:W-:Y:S02]  /*cd90*/  FMNMX.FTZ R9, R66, R9, !PT ;  /* 0x0000000942097209 */ /* 0x000fe40007810000 */
[----:B------:R-:W-:-:S02]  /*cda0*/  FSEL R16, R16, -INF , !P6 ;  /* 0xff80000010107808 */ /* 0x000fc40007000000 */
[----:B------:R-:W-:Y:S02]  /*cdb0*/  FMNMX.FTZ R9, R70, R9, !PT ;  /* 0x0000000946097209 */ /* 0x000fe40007810000 */
[----:B------:R-:W-:Y:S02]  /*cdc0*/  FSEL R25, R25, -INF , !P4 ;  /* 0xff80000019197808 */ /* 0x000fe40006000000 */
[----:B------:R-:W-:Y:S02]  /*cdd0*/  FMNMX.FTZ R34, R72, R9, !PT ;  /* 0x0000000948227209 */ /* 0x000fe40007810000 */
[----:B------:R-:W-:Y:S02]  /*cde0*/  FMNMX.FTZ R85, R14, R85, !PT ;  /* 0x000000550e557209 */ /* 0x000fe40007810000 */
[----:B------:R-:W-:Y:S02]  /*cdf0*/  FMNMX.FTZ R34, R75, R34, !PT ;  /* 0x000000224b227209 */ /* 0x000fe40007810000 */
[----:B------:R-:W-:-:S02]  /*ce00*/  ISETP.GT.AND P4, PT, R83, 0x20, P2 ;  /* 0x000000205300780c */ /* 0x000fc40001784270 */
[----:B------:R-:W-:Y:S02]  /*ce10*/  FMNMX.FTZ R34, R77, R34, !PT ;  /* 0x000000224d227209 */ /* 0x000fe40007810000 */
[----:B------:R-:W-:Y:S02]  /*ce20*/  FMNMX.FTZ R10, R16, R85, !PT ;  /* 0x00000055100a7209 */ /* 0x000fe40007810000 */
[----:B------:R-:W-:Y:S02]  /*ce30*/  FMNMX.FTZ R34, R79, R34, !PT ;  /* 0x000000224f227209 */ /* 0x000fe40007810000 */
[----:B------:R-:W-:Y:S02]  /*ce40*/  ISETP.LT.OR P4, PT, R84, 0x21, P4 ;  /* 0x000000215400780c */ /* 0x000fe40002781670 */
[----:B------:R-:W-:Y:S01]  /*ce50*/  FMNMX.FTZ R10, R19, R10, !PT ;  /* 0x0000000a130a7209 */ /* 0x000fe20007810000 */
[----:B------:R-:W0:Y:S01]  /*ce60*/  SHFL.BFLY PT, R9, R34, 0x2, 0x1f ;  /* 0x0c401f0022097f89 */ /* 0x000e2200000e0000 */
[----:B------:R-:W-:-:S02]  /*ce70*/  FSEL R29, R29, -INF , !P4 ;  /* 0xff8000001d1d7808 */ /* 0x000fc40006000000 */
[----:B------:R-:W-:Y:S02]  /*ce80*/  ISETP.GT.AND P4, PT, R83, 0x28, P2 ;  /* 0x000000285300780c */ /* 0x000fe40001784270 */
[----:B------:R-:W-:Y:S02]  /*ce90*/  FMNMX.FTZ R10, R21, R10, !PT ;  /* 0x0000000a150a7209 */ /* 0x000fe40007810000 */
[----:B------:R-:W-:Y:S02]  /*cea0*/  ISETP.LT.OR P4, PT, R84, 0x29, P4 ;  /* 0x000000295400780c */ /* 0x000fe40002781670 */
[----:B------:R-:W-:Y:S02]  /*ceb0*/  FMNMX.FTZ R10, R23, R10, !PT ;  /* 0x0000000a170a7209 */ /* 0x000fe40007810000 */
[----:B------:R-:W-:Y:S02]  /*cec0*/  FSEL R33, R33, -INF , !P4 ;  /* 0xff80000021217808 */ /* 0x000fe40006000000 */
[----:B------:R-:W-:-:S02]  /*ced0*/  ISETP.GT.AND P4, PT, R83, 0x29, P2 ;  /* 0x000000295300780c */ /* 0x000fc40001784270 */
[----:B------:R-:W-:Y:S02]  /*cee0*/  FMNMX.FTZ R10, R25, R10, !PT ;  /* 0x0000000a190a7209 */ /* 0x000fe40007810000 */
[----:B------:R-:W-:Y:S02]  /*cef0*/  ISETP.GT.AND P3, PT, R83, 0x30, P2 ;  /* 0x000000305300780c */ /* 0x000fe40001764270 */
[C---:B------:R-:W-:Y:S02]  /*cf00*/  ISETP.LT.OR P4, PT, R84.reuse, 0x2a, P4 ;  /* 0x0000002a5400780c */ /* 0x040fe40002781670 */
[----:B------:R-:W-:Y:S02]  /*cf10*/  FMNMX.FTZ R10, R27, R10, !PT ;  /* 0x0000000a1b0a7209 */ /* 0x000fe40007810000 */
[----:B------:R-:W-:Y:S02]  /*cf20*/  ISETP.LT.OR P3, PT, R84, 0x31, P3 ;  /* 0x000000315400780c */ /* 0x000fe40001f61670 */
[----:B0-----:R-:W-:-:S02]  /*cf30*/  FMNMX.FTZ R35, R34, R9, !PT ;  /* 0x0000000922237209 */ /* 0x001fc40007810000 */
[----:B------:R-:W-:Y:S02]  /*cf40*/  FSEL R37, R37, -INF , !P4 ;  /* 0xff80000025257808 */ /* 0x000fe40006000000 */
[----:B------:R-:W-:Y:S01]  /*cf50*/  ISETP.GT.AND P4, PT, R83, 0x31, P2 ;  /* 0x000000315300780c */ /* 0x000fe20001784270 */
[----:B------:R-:W0:Y:S01]  /*cf60*/  SHFL.BFLY PT, R74, R35, 0x1, 0x1f ;  /* 0x0c201f00234a7f89 */ /* 0x000e2200000e0000 */
[----:B------:R-:W-:Y:S02]  /*cf70*/  FMNMX.FTZ R10, R29, R10, !PT ;  /* 0x0000000a1d0a7209 */ /* 0x000fe40007810000 */
[----:B------:R-:W-:Y:S02]  /*cf80*/  ISETP.LT.OR P4, PT, R84, 0x32, P4 ;  /* 0x000000325400780c */ /* 0x000fe40002781670 */
[----:B------:R-:W-:Y:S02]  /*cf90*/  FMNMX.FTZ R10, R31, R10, !PT ;  /* 0x0000000a1f0a7209 */ /* 0x000fe40007810000 */
[----:B------:R-:W-:-:S02]  /*cfa0*/  FSEL R41, R41, -INF , !P4 ;  /* 0xff80000029297808 */ /* 0x000fc40006000000 */
[----:B------:R-:W-:Y:S02]  /*cfb0*/  FMNMX.FTZ R10, R33, R10, !PT ;  /* 0x0000000a210a7209 */ /* 0x000fe40007810000 */
[----:B------:R-:W-:Y:S02]  /*cfc0*/  ISETP.GT.AND P4, PT, R83, 0x39, P2 ;  /* 0x000000395300780c */ /* 0x000fe40001784270 */
[----:B------:R-:W-:Y:S02]  /*cfd0*/  FMNMX.FTZ R87, R37, R10, !PT ;  /* 0x0000000a25577209 */ /* 0x000fe40007810000 */
[----:B------:R-:W-:-:S04]  /*cfe0*/  ISETP.LT.OR P4, PT, R84, 0x3a, P4 ;  /* 0x0000003a5400780c */ /* 0x000fc80002781670 */
[----:B------:R-:W-:Y:S02]  /*cff0*/  FSEL R45, R45, -INF , !P4 ;  /* 0xff8000002d2d7808 */ /* 0x000fe40006000000 */
[----:B------:R-:W-:Y:S02]  /*d000*/  ISETP.GT.AND P4, PT, R83, 0x41, P2 ;  /* 0x000000415300780c */ /* 0x000fe40001784270 */
[----:B0-----:R-:W-:Y:S01]  /*d010*/  FMNMX.FTZ R9, R35, R74, !PT ;  /* 0x0000004a23097209 */ /* 0x001fe20007810000 */
[----:B------:R-:W-:Y:S01]  /*d020*/  IMAD.U32 R74, RZ, RZ, UR10 ;  /* 0x0000000aff4a7e24 */ /* 0x000fe2000f8e00ff */
[----:B------:R-:W-:Y:S02]  /*d030*/  ISETP.LT.OR P4, PT, R84, 0x42, P4 ;  /* 0x000000425400780c */ /* 0x000fe40002781670 */
[C---:B------:R-:W-:Y:S01]  /*d040*/  FSETP.NEU.FTZ.AND P6, PT, R9.reuse, -INF , PT ;  /* 0xff8000000900780b */ /* 0x040fe20003fdd000 */
[----:B------:R-:W-:-:S05]  /*d050*/  FFMA.FTZ R35, R9, R74, -8 ;  /* 0xc100000009237423 */ /* 0x000fca000001004a */
[----:B------:R-:W-:-:S05]  /*d060*/  FSEL R35, R35, RZ, P6 ;  /* 0x000000ff23237208 */ /* 0x000fca0003000000 */
[--C-:B------:R-:W-:Y:S01]  /*d070*/  FFMA.FTZ R74, R22, UR10, -R35.reuse ;  /* 0x0000000a164a7c23 */ /* 0x100fe20008010823 */
[----:B------:R-:W-:Y:S01]  /*d080*/  FSEL R22, R39, -INF , !P3 ;  /* 0xff80000027167808 */ /* 0x000fe20005800000 */
[--C-:B------:R-:W-:Y:S01]  /*d090*/  FFMA.FTZ R85, R26, UR10, -R35.reuse ;  /* 0x0000000a1a557c23 */ /* 0x100fe20008010823 */
[----:B------:R-:W-:Y:S01]  /*d0a0*/  ISETP.GT.AND P3, PT, R83, 0x38, P2 ;  /* 0x000000385300780c */ /* 0x000fe20001764270 */
[--C-:B------:R-:W-:Y:S01]  /*d0b0*/  FFMA.FTZ R26, R28, UR10, -R35.reuse ;  /* 0x0000000a1c1a7c23 */ /* 0x100fe20008010823 */
[----:B------:R-:W-:Y:S01]  /*d0c0*/  FMNMX.FTZ R10, R22, R87, !PT ;  /* 0x00000057160a7209 */ /* 0x000fe20007810000 */
[----:B------:R0:W-:Y:S01]  /*d0d0*/  MUFU.EX2 R39, R74 ;  /* 0x0000004a00277308 */ /* 0x0001e20000000800 */
[----:B------:R-:W-:Y:S01]  /*d0e0*/  ISETP.LT.OR P3, PT, R84, 0x39, P3 ;  /* 0x000000395400780c */ /* 0x000fe20001f61670 */
[--C-:B------:R-:W-:Y:S01]  /*d0f0*/  FFMA.FTZ R40, R40, UR10, -R35.reuse ;  /* 0x0000000a28287c23 */ /* 0x100fe20008010823 */
[----:B------:R-:W-:Y:S01]  /*d100*/  FMNMX.FTZ R10, R41, R10, !PT ;  /* 0x0000000a290a7209 */ /* 0x000fe20007810000 */
[--C-:B------:R-:W-:Y:S01]  /*d110*/  FFMA.FTZ R139, R62, UR10, -R35.reuse ;  /* 0x0000000a3e8b7c23 */ /* 0x100fe20008010823 */
[----:B------:R-:W-:Y:S01]  /*d120*/  FSEL R43, R43, -INF , !P3 ;  /* 0xff8000002b2b7808 */ /* 0x000fe20005800000 */
[--C-:B------:R-:W-:Y:S01]  /*d130*/  FFMA.FTZ R44, R44, UR10, -R35.reuse ;  /* 0x0000000a2c2c7c23 */ /* 0x100fe20008010823 */
[----:B------:R-:W-:Y:S01]  /*d140*/  ISETP.GT.AND P3, PT, R83, 0x40, P2 ;  /* 0x000000405300780c */ /* 0x000fe20001764270 */
[--C-:B------:R-:W-:Y:S01]  /*d150*/  FFMA.FTZ R34, R80, UR10, -R35.reuse ;  /* 0x0000000a50227c23 */ /* 0x100fe20008010823 */
[----:B------:R-:W-:Y:S01]  /*d160*/  FMNMX.FTZ R10, R43, R10, !PT ;  /* 0x0000000a2b0a7209 */ /* 0x000fe20007810000 */
[--C-:B0-----:R-:W-:Y:S01]  /*d170*/  FFMA.FTZ R74, R30, UR10, -R35.reuse ;  /* 0x0000000a1e4a7c23 */ /* 0x101fe20008010823 */
[----:B------:R-:W-:Y:S01]  /*d180*/  ISETP.LT.OR P3, PT, R84, 0x41, P3 ;  /* 0x000000415400780c */ /* 0x000fe20001f61670 */
[--C-:B------:R-:W-:Y:S01]  /*d190*/  FFMA.FTZ R30, R32, UR10, -R35.reuse ;  /* 0x0000000a201e7c23 */ /* 0x100fe20008010823 */
[----:B------:R-:W-:Y:S01]  /*d1a0*/  FSEL R28, R47, -INF , !P4 ;  /* 0xff8000002f1c7808 */ /* 0x000fe20006000000 */
[--C-:B------:R-:W-:Y:S01]  /*d1b0*/  FFMA.FTZ R13, R13, UR10, -R35.reuse ;  /* 0x0000000a0d0d7c23 */ /* 0x100fe20008010823 */
[----:B------:R-:W-:Y:S01]  /*d1c0*/  FSEL R46, R46, -INF , !P3 ;  /* 0xff8000002e2e7808 */ /* 0x000fe20005800000 */
[----:B------:R0:W-:Y:S01]  /*d1d0*/  MUFU.EX2 R47, R74 ;  /* 0x0000004a002f7308 */ /* 0x0001e20000000800 */
[----:B------:R-:W-:Y:S01]  /*d1e0*/  ISETP.GT.AND P3, PT, R83, 0x48, P2 ;  /* 0x000000485300780c */ /* 0x000fe20001764270 */
[--C-:B------:R-:W-:Y:S01]  /*d1f0*/  FFMA.FTZ R15, R15, UR10, -R35.reuse ;  /* 0x0000000a0f0f7c23 */ /* 0x100fe20008010823 */
[----:B------:R-:W-:Y:S01]  /*d200*/  ISETP.GT.AND P4, PT, R83, 0x49, P2 ;  /* 0x000000495300780c */ /* 0x000fe20001784270 */
[--C-:B------:R-:W-:Y:S01]  /*d210*/  FFMA.FTZ R18, R18, UR10, -R35.reuse ;  /* 0x0000000a12127c23 */ /* 0x100fe20008010823 */
[----:B------:R-:W-:Y:S01]  /*d220*/  ISETP.LT.OR P3, PT, R84, 0x49, P3 ;  /* 0x000000495400780c */ /* 0x000fe20001f61670 */
[--C-:B------:R-:W-:Y:S01]  /*d230*/  FFMA.FTZ R20, R20, UR10, -R35.reuse ;  /* 0x0000000a14147c23 */ /* 0x100fe20008010823 */
[----:B------:R-:W-:Y:S01]  /*d240*/  FMNMX.FTZ R87, R45, R10, !PT ;  /* 0x0000000a2d577209 */ /* 0x000fe20007810000 */
[--C-:B------:R-:W-:Y:S01]  /*d250*/  FFMA.FTZ R24, R24, UR10, -R35.reuse ;  /* 0x0000000a18187c23 */ /* 0x100fe20008010823 */
[----:B------:R-:W-:Y:S01]  /*d260*/  FSEL R51, R51, -INF , !P3 ;  /* 0xff80000033337808 */ /* 0x000fe20005800000 */
[--C-:B0-----:R-:W-:Y:S01]  /*d270*/  FFMA.FTZ R74, R36, UR10, -R35.reuse ;  /* 0x0000000a244a7c23 */ /* 0x101fe20008010823 */
[----:B------:R-:W-:Y:S01]  /*d280*/  ISETP.GT.AND P3, PT, R83, 0x50, P2 ;  /* 0x000000505300780c */ /* 0x000fe20001764270 */
[--C-:B------:R-:W-:Y:S01]  /*d290*/  FFMA.FTZ R36, R38, UR10, -R35.reuse ;  /* 0x0000000a26247c23 */ /* 0x100fe20008010823 */
[----:B------:R-:W-:Y:S01]  /*d2a0*/  ISETP.LT.OR P4, PT, R84, 0x4a, P4 ;  /* 0x0000004a5400780c */ /* 0x000fe20002781670 */
[--C-:B------:R-:W-:Y:S01]  /*d2b0*/  FFMA.FTZ R38, R42, UR10, -R35.reuse ;  /* 0x0000000a2a267c23 */ /* 0x100fe20008010823 */
[----:B------:R-:W-:Y:S01]  /*d2c0*/  FMNMX.FTZ R87, R46, R87, !PT ;  /* 0x000000572e577209 */ /* 0x000fe20007810000 */
[--C-:B------:R-:W-:Y:S01]  /*d2d0*/  FFMA.FTZ R42, R48, UR10, -R35.reuse ;  /* 0x0000000a302a7c23 */ /* 0x100fe20008010823 */
[----:B------:R-:W-:Y:S01]  /*d2e0*/  ISETP.LT.OR P3, PT, R84, 0x51, P3 ;  /* 0x000000515400780c */ /* 0x000fe20001f61670 */
[--C-:B------:R-:W-:Y:S01]  /*d2f0*/  FFMA.FTZ R48, R56, UR10, -R35.reuse ;  /* 0x0000000a38307c23 */ /* 0x100fe20008010823 */
[----:B------:R-:W-:Y:S01]  /*d300*/  FSEL R52, R52, -INF , !P4 ;  /* 0xff80000034347808 */ /* 0x000fe20006000000 */
[--C-:B------:R-:W-:Y:S01]  /*d310*/  FFMA.FTZ R49, R49, UR10, -R35.reuse ;  /* 0x0000000a31317c23 */ /* 0x100fe20008010823 */
[----:B------:R-:W-:Y:S01]  /*d320*/  ISETP.GT.AND P4, PT, R83, 0x51, P2 ;  /* 0x000000515300780c */ /* 0x000fe20001784270 */
[--C-:B------:R-:W-:Y:S01]  /*d330*/  FFMA.FTZ R65, R65, UR10, -R35.reuse ;  /* 0x0000000a41417c23 */ /* 0x100fe20008010823 */
[----:B------:R-:W-:Y:S01]  /*d340*/  FMNMX.FTZ R10, R28, R87, !PT ;  /* 0x000000571c0a7209 */ /* 0x000fe20007810000 */
[--C-:B------:R-:W-:Y:S01]  /*d350*/  FFMA.FTZ R56, R66, UR10, -R35.reuse ;  /* 0x0000000a42387c23 */ /* 0x100fe20008010823 */
[----:B------:R-:W-:Y:S01]  /*d360*/  FSEL R32, R53, -INF , !P3 ;  /* 0xff80000035207808 */ /* 0x000fe20005800000 */
[----:B------:R0:W-:Y:S01]  /*d370*/  MUFU.EX2 R87, R40 ;  /* 0x0000002800577308 */ /* 0x0001e20000000800 */
[----:B------:R-:W-:Y:S01]  /*d380*/  ISETP.GT.AND P3, PT, R83, 0x58, P2 ;  /* 0x000000585300780c */ /* 0x000fe20001764270 */
[--C-:B------:R-:W-:Y:S01]  /*d390*/  FFMA.FTZ R75, R75, UR10, -R35.reuse ;  /* 0x0000000a4b4b7c23 */ /* 0x100fe20008010823 */
[----:B------:R-:W-:Y:S01]  /*d3a0*/  ISETP.LT.OR P4, PT, R84, 0x52, P4 ;  /* 0x000000525400780c */ /* 0x000fe20002781670 */
[----:B------:R-:W-:Y:S01]  /*d3b0*/  FFMA.FTZ R79, R79, UR10, -R35 ;  /* 0x0000000a4f4f7c23 */ /* 0x000fe20008010823 */
[----:B------:R-:W-:-:S02]  /*d3c0*/  FMNMX.FTZ R137, R51, R10, !PT ;  /* 0x0000000a33897209 */ /* 0x000fc40007810000 */
[----:B------:R-:W-:Y:S01]  /*d3d0*/  ISETP.LT.OR P3, PT, R84, 0x59, P3 ;  /* 0x000000595400780c */ /* 0x000fe20001f61670 */
[----:B------:R-:W-:Y:S01]  /*d3e0*/  MUFU.EX2 R53, R74 ;  /* 0x0000004a00357308 */ /* 0x000fe20000000800 */
[----:B------:R-:W-:Y:S02]  /*d3f0*/  FSEL R55, R55, -INF , !P4 ;  /* 0xff80000037377808 */ /* 0x000fe40006000000 */
[----:B------:R-:W-:Y:S02]  /*d400*/  FMNMX.FTZ R137, R52, R137, !PT ;  /* 0x0000008934897209 */ /* 0x000fe40007810000 */
[----:B------:R-:W-:Y:S02]  /*d410*/  ISETP.GT.AND P4, PT, R83, 0x59, P2 ;  /* 0x000000595300780c */ /* 0x000fe40001784270 */
[----:B------:R-:W-:Y:S01]  /*d420*/  FSEL R57, R57, -INF , !P3 ;  /* 0xff80000039397808 */ /* 0x000fe20005800000 */
[----:B------:R-:W-:Y:S01]  /*d430*/  MUFU.EX2 R34, R34 ;  /* 0x0000002200227308 */ /* 0x000fe20000000800 */
[----:B------:R-:W-:-:S02]  /*d440*/  FMNMX.FTZ R10, R32, R137, !PT ;  /* 0x00000089200a7209 */ /* 0x000fc40007810000 */
[----:B------:R-:W-:Y:S02]  /*d450*/  ISETP.GT.AND P3, PT, R83, 0x60, P2 ;  /* 0x000000605300780c */ /* 0x000fe40001764270 */
[C---:B------:R-:W-:Y:S02]  /*d460*/  ISETP.LT.OR P4, PT, R84.reuse, 0x5a, P4 ;  /* 0x0000005a5400780c */ /* 0x040fe40002781670 */
[----:B------:R-:W-:Y:S01]  /*d470*/  FMNMX.FTZ R10, R55, R10, !PT ;  /* 0x0000000a370a7209 */ /* 0x000fe20007810000 */
[----:B------:R-:W-:Y:S01]  /*d480*/  MUFU.EX2 R13, R13 ;  /* 0x0000000d000d7308 */ /* 0x000fe20000000800 */
[----:B------:R-:W-:Y:S02]  /*d490*/  ISETP.LT.OR P3, PT, R84, 0x61, P3 ;  /* 0x000000615400780c */ /* 0x000fe40001f61670 */
[----:B------:R-:W-:Y:S02]  /*d4a0*/  FSEL R59, R59, -INF , !P4 ;  /* 0xff8000003b3b7808 */ /* 0x000fe40006000000 */
[----:B------:R-:W-:-:S02]  /*d4b0*/  ISETP.GT.AND P4, PT, R83, 0x61, P2 ;  /* 0x000000615300780c */ /* 0x000fc40001784270 */
[----:B------:R-:W-:Y:S01]  /*d4c0*/  FMNMX.FTZ R10, R57, R10, !PT ;  /* 0x0000000a390a7209 */ /* 0x000fe20007810000 */
[----:B------:R-:W-:Y:S01]  /*d4d0*/  MUFU.EX2 R15, R15 ;  /* 0x0000000f000f7308 */ /* 0x000fe20000000800 */
[----:B------:R-:W-:Y:S02]  /*d4e0*/  FSEL R61, R61, -INF , !P3 ;  /* 0xff8000003d3d7808 */ /* 0x000fe40005800000 */
[----:B------:R-:W-:Y:S02]  /*d4f0*/  ISETP.GT.AND P3, PT, R83, 0x68, P2 ;  /* 0x000000685300780c */ /* 0x000fe40001764270 */
[C---:B------:R-:W-:Y:S02]  /*d500*/  ISETP.LT.OR P4, PT, R84.reuse, 0x62, P4 ;  /* 0x000000625400780c */ /* 0x040fe40002781670 */
[----:B------:R-:W-:Y:S01]  /*d510*/  FMNMX.FTZ R10, R59, R10, !PT ;  /* 0x0000000a3b0a7209 */ /* 0x000fe20007810000 */
[----:B------:R-:W-:Y:S01]  /*d520*/  MUFU.EX2 R18, R18 ;  /* 0x0000001200127308 */ /* 0x000fe20000000800 */
[----:B------:R-:W-:-:S02]  /*d530*/  ISETP.LT.OR P3, PT, R84, 0x69, P3 ;  /* 0x000000695400780c */ /* 0x000fc40001f61670 */
[----:B0-----:R-:W-:Y:S02]  /*d540*/  FSEL R40, R63, -INF , !P4 ;  /* 0xff8000003f287808 */ /* 0x001fe40006000000 */
[----:B------:R-:W-:Y:S02]  /*d550*/  ISETP.GT.AND P4, PT, R83, 0x69, P2 ;  /* 0x000000695300780c */ /* 0x000fe40001784270 */
[----:B------:R-:W-:Y:S01]  /*d560*/  FMNMX.FTZ R137, R61, R10, !PT ;  /* 0x0000000a3d897209 */ /* 0x000fe20007810000 */
[----:B------:R0:W-:Y:S01]  /*d570*/  MUFU.EX2 R63, R44 ;  /* 0x0000002c003f7308 */ /* 0x0001e20000000800 */
[----:B------:R-:W-:Y:S02]  /*d580*/  FSEL R67, R67, -INF , !P3 ;  /* 0xff80000043437808 */ /* 0x000fe40005800000 */
[----:B------:R-:W-:Y:S02]  /*d590*/  ISETP.GT.AND P3, PT, R83, 0x70, P2 ;  /* 0x000000705300780c */ /* 0x000fe40001764270 */
[----:B------:R-:W-:-:S02]  /*d5a0*/  ISETP.LT.OR P4, PT, R84, 0x6a, P4 ;  /* 0x0000006a5400780c */ /* 0x000fc40002781670 */
[----:B------:R-:W-:Y:S01]  /*d5b0*/  FMNMX.FTZ R10, R40, R137, !PT ;  /* 0x00000089280a7209 */ /* 0x000fe20007810000 */
[----:B------:R-:W-:Y:S01]  /*d5c0*/  MUFU.EX2 R20, R20 ;  /* 0x0000001400147308 */ /* 0x000fe20000000800 */
[----:B------:R-:W-:Y:S01]  /*d5d0*/  ISETP.LT.OR P3, PT, R84, 0x71, P3 ;  /* 0x000000715400780c */ /* 0x000fe20001f61670 */
[--C-:B0-----:R-:W-:Y:S01]  /*d5e0*/  FFMA.FTZ R44, R50, UR10, -R35.reuse ;  /* 0x0000000a322c7c23 */ /* 0x101fe20008010823 */
[----:B------:R-:W-:Y:S01]  /*d5f0*/  FSEL R68, R68, -INF , !P4 ;  /* 0xff80000044447808 */ /* 0x000fe20006000000 */
[--C-:B------:R-:W-:Y:S01]  /*d600*/  FFMA.FTZ R50, R60, UR10, -R35.reuse ;  /* 0x0000000a3c327c23 */ /* 0x100fe20008010823 */
[----:B------:R-:W-:Y:S01]  /*d610*/  ISETP.GT.AND P4, PT, R83, 0x71, P2 ;  /* 0x000000715300780c */ /* 0x000fe20001784270 */
[----:B------:R-:W-:Y:S01]  /*d620*/  FFMA.FTZ R60, R77, UR10, -R35 ;  /* 0x0000000a4d3c7c23 */ /* 0x000fe20008010823 */
[----:B------:R-:W-:Y:S01]  /*d630*/  FMNMX.FTZ R137, R67, R10, !PT ;  /* 0x0000000a43897209 */ /* 0x000fe20007810000 */
[----:B------:R-:W-:Y:S01]  /*d640*/  MUFU.EX2 R24, R24 ;  /* 0x0000001800187308 */ /* 0x000fe20000000800 */
[----:B------:R-:W-:-:S02]  /*d650*/  FSEL R69, R69, -INF , !P3 ;  /* 0xff80000045457808 */ /* 0x000fc40005800000 */
[C---:B------:R-:W-:Y:S02]  /*d660*/  ISETP.GT.AND P3, PT, R83.reuse, 0x78, P2 ;  /* 0x000000785300780c */ /* 0x040fe40001764270 */
[----:B------:R-:W-:Y:S02]  /*d670*/  ISETP.LT.OR P4, PT, R84, 0x72, P4 ;  /* 0x000000725400780c */ /* 0x000fe40002781670 */
[----:B------:R-:W-:Y:S01]  /*d680*/  FMNMX.FTZ R10, R68, R137, !PT ;  /* 0x00000089440a7209 */ /* 0x000fe20007810000 */
[----:B------:R-:W-:Y:S01]  /*d690*/  MUFU.EX2 R85, R85 ;  /* 0x0000005500557308 */ /* 0x000fe20000000800 */
[----:B------:R-:W-:Y:S01]  /*d6a0*/  ISETP.GT.AND P2, PT, R83, 0x79, P2 ;  /* 0x000000795300780c */ /* 0x000fe20001744270 */
[--C-:B------:R-:W-:Y:S01]  /*d6b0*/  FFMA.FTZ R83, R54, UR10, -R35.reuse ;  /* 0x0000000a36537c23 */ /* 0x100fe20008010823 */
[----:B------:R-:W-:Y:S01]  /*d6c0*/  ISETP.LT.OR P3, PT, R84, 0x79, P3 ;  /* 0x000000795400780c */ /* 0x000fe20001f61670 */
[----:B------:R-:W-:Y:S01]  /*d6d0*/  FFMA.FTZ R54, R64, UR10, -R35 ;  /* 0x0000000a40367c23 */ /* 0x000fe20008010823 */
[----:B------:R-:W-:-:S02]  /*d6e0*/  FSEL R71, R71, -INF , !P4 ;  /* 0xff80000047477808 */ /* 0x000fc40006000000 */
[----:B------:R-:W-:Y:S01]  /*d6f0*/  FMNMX.FTZ R10, R69, R10, !PT ;  /* 0x0000000a450a7209 */ /* 0x000fe20007810000 */
[----:B------:R-:W-:Y:S01]  /*d700*/  MUFU.EX2 R26, R26 ;  /* 0x0000001a001a7308 */ /* 0x000fe20000000800 */
[----:B------:R-:W-:Y:S02]  /*d710*/  ISETP.LT.OR P2, PT, R84, 0x7a, P2 ;  /* 0x0000007a5400780c */ /* 0x000fe40001741670 */
[----:B------:R-:W-:Y:S02]  /*d720*/  FSEL R73, R73, -INF , !P3 ;  /* 0xff80000049497808 */ /* 0x000fe40005800000 */
[----:B------:R-:W-:Y:S02]  /*d730*/  FMNMX.FTZ R10, R71, R10, !PT ;  /* 0x0000000a470a7209 */ /* 0x000fe40007810000 */
[----:B------:R-:W-:Y:S01]  /*d740*/  FSEL R76, R76, -INF , !P2 ;  /* 0xff8000004c4c7808 */ /* 0x000fe20005000000 */
[----:B------:R-:W-:Y:S01]  /*d750*/  MUFU.EX2 R30, R30 ;  /* 0x0000001e001e7308 */ /* 0x000fe20000000800 */
[----:B------:R-:W-:-:S02]  /*d760*/  FMNMX.FTZ R137, R73, R10, !PT ;  /* 0x0000000a49897209 */ /* 0x000fc40007810000 */
[----:B------:R-:W-:Y:S02]  /*d770*/  FSEL R64, R9, RZ, P6 ;  /* 0x000000ff09407208 */ /* 0x000fe40003000000 */
[----:B------:R-:W-:Y:S01]  /*d780*/  FMNMX.FTZ R10, R76, R137, !PT ;  /* 0x000000894c0a7209 */ /* 0x000fe20007810000 */
[--C-:B------:R-:W-:Y:S01]  /*d790*/  FFMA.FTZ R137, R58, UR10, -R35.reuse ;  /* 0x0000000a3a897c23 */ /* 0x100fe20008010823 */
[----:B------:R-:W-:-:S01]  /*d7a0*/  FFMA.FTZ R58, R72, UR10, -R35 ;  /* 0x0000000a483a7c23 */ /* 0x000fc20008010823 */
[----:B------:R-:W-:Y:S01]  /*d7b0*/  FADD.FTZ R64, -R64, R11 ;  /* 0x0000000b40407221 */ /* 0x000fe20000010100 */
[----:B------:R-:W-:Y:S01]  /*d7c0*/  MUFU.EX2 R36, R36 ;  /* 0x0000002400247308 */ /* 0x000fe20000000800 */
[----:B------:R-:W0:Y:S07]  /*d7d0*/  SHFL.BFLY PT, R141, R10, 0x2, 0x1f ;  /* 0x0c401f000a8d7f89 */ /* 0x000e2e00000e0000 */
[----:B------:R-:W-:Y:S08]  /*d7e0*/  MUFU.EX2 R38, R38 ;  /* 0x0000002600267308 */ /* 0x000ff00000000800 */
[----:B------:R-:W-:Y:S08]  /*d7f0*/  MUFU.EX2 R42, R42 ;  /* 0x0000002a002a7308 */ /* 0x000ff00000000800 */
[----:B------:R-:W-:Y:S01]  /*d800*/  MUFU.EX2 R49, R49 ;  /* 0x0000003100317308 */ /* 0x000fe20000000800 */
[----:B0-----:R-:W-:Y:S01]  /*d810*/  FMNMX.FTZ R62, R10, R141, !PT ;  /* 0x0000008d0a3e7209 */ /* 0x001fe20007810000 */
[----:B------:R-:W-:Y:S01]  /*d820*/  FFMA.FTZ R141, R70, UR10, -R35 ;  /* 0x0000000a468d7c23 */ /* 0x000fe20008010823 */
[----:B------:R-:W-:-:S03]  /*d830*/  IMAD.U32 R35, RZ, RZ, UR10 ;  /* 0x0000000aff237e24 */ /* 0x000fc6000f8e00ff */
[----:B------:R-:W0:Y:S02]  /*d840*/  SHFL.BFLY PT, R143, R62, 0x1, 0x1f ;  /* 0x0c201f003e8f7f89 */ /* 0x000e2400000e0000 */
[----:B------:R-:W-:Y:S08]  /*d850*/  MUFU.EX2 R44, R44 ;  /* 0x0000002c002c7308 */ /* 0x000ff00000000800 */
[----:B------:R-:W-:Y:S08]  /*d860*/  MUFU.EX2 R83, R83 ;  /* 0x0000005300537308 */ /* 0x000ff00000000800 */
[----:B------:R-:W-:Y:S01]  /*d870*/  MUFU.EX2 R48, R48 ;  /* 0x0000003000307308 */ /* 0x000fe20000000800 */
[----:B0-----:R-:W-:-:S07]  /*d880*/  FMNMX.FTZ R10, R62, R143, !PT ;  /* 0x0000008f3e0a7209 */ /* 0x001fce0007810000 */
[----:B------:R-:W-:Y:S01]  /*d890*/  MUFU.EX2 R137, R137 ;  /* 0x0000008900897308 */ /* 0x000fe20000000800 */
[C---:B------:R-:W-:Y:S01]  /*d8a0*/  FSETP.NEU.FTZ.AND P2, PT, R10.reuse, -INF , PT ;  /* 0xff8000000a00780b */ /* 0x040fe20003f5d000 */
[----:B------:R-:W-:Y:S01]  /*d8b0*/  FFMA.FTZ R62, R10, R35, -8 ;  /* 0xc10000000a3e7423 */ /* 0x000fe20000010023 */
[----:B------:R-:W-:-:S04]  /*d8c0*/  FMUL.FTZ R35, R64, UR10 ;  /* 0x0000000a40237c20 */ /* 0x000fc80008410000 */
[----:B------:R-:W-:Y:S01]  /*d8d0*/  FSEL R62, R62, RZ, P2 ;  /* 0x000000ff3e3e7208 */ /* 0x000fe20001000000 */
[----:B------:R-:W-:Y:S04]  /*d8e0*/  MUFU.EX2 R50, R50 ;  /* 0x0000003200327308 */ /* 0x000fe80000000800 */
[----:B------:R-:W-:-:S01]  /*d8f0*/  FFMA.FTZ R70, R31, UR10, -R62 ;  /* 0x0000000a1f467c23 */ /* 0x000fc2000801083e */
[----:B------:R-:W-:Y:S01]  /*d900*/  FSEL R31, R10, RZ, P2 ;  /* 0x000000ff0a1f7208 */ /* 0x000fe20001000000 */
[----:B------:R-:W-:-:S01]  /*d910*/  FFMA.FTZ R77, R81, UR10, -R62 ;  /* 0x0000000a514d7c23 */ /* 0x000fc2000801083e */
[--C-:B------:R-:W-:Y:S01]  /*d920*/  FFMA.FTZ R14, R14, UR10, -R62.reuse ;  /* 0x0000000a0e0e7c23 */ /* 0x100fe2000801083e */
[----:B------:R-:W0:Y:S01]  /*d930*/  MUFU.EX2 R35, R35 ;  /* 0x0000002300237308 */ /* 0x000e220000000800 */
[----:B------:R-:W-:-:S01]  /*d940*/  FFMA.FTZ R16, R16, UR10, -R62 ;  /* 0x0000000a10107c23 */ /* 0x000fc2000801083e */
[----:B------:R-:W-:Y:S01]  /*d950*/  FADD.FTZ R31, -R31, R12 ;  /* 0x0000000c1f1f7221 */ /* 0x000fe20000010100 */
        /* <DEDUP_REMOVED lines=23> */
[----:B------:R-:W-:-:S06]  /*dad0*/  FFMA.FTZ R73, R73, UR10, -R62 ;  /* 0x0000000a49497c23 */ /* 0x000fcc000801083e */
[----:B------:R-:W2:Y:S01]  /*dae0*/  MUFU.EX2 R16, R16 ;  /* 0x0000001000107308 */ /* 0x000ea20000000800 */
[----:B-1----:R-:W-:-:S01]  /*daf0*/  FFMA.FTZ R5, R74, R4, R77 ;  /* 0x000000044a057223 */ /* 0x002fc2000001004d */
[----:B------:R-:W-:Y:S01]  /*db00*/  FADD.FTZ R4, R13, R46 ;  /* 0x0000002e0d047221 */ /* 0x000fe20000010000 */
[----:B------:R-:W-:-:S03]  /*db10*/  FFMA.FTZ R46, R52, UR10, -R62 ;  /* 0x0000000a342e7c23 */ /* 0x000fc6000801083e */
[----:B------:R-:W-:Y:S02]  /*db20*/  FADD.FTZ R41, R15, R4 ;  /* 0x000000040f297221 */ /* 0x000fe40000010000 */
[----:B------:R-:W1:Y:S01]  /*db30*/  MUFU.EX2 R19, R19 ;  /* 0x0000001300137308 */ /* 0x000e620000000800 */
[----:B0-----:R-:W-:-:S01]  /*db40*/  FADD.FTZ R5, R14, R5 ;  /* 0x000000050e057221 */ /* 0x001fc20000010000 */
[----:B------:R-:W-:-:S04]  /*db50*/  FADD.FTZ R41, R18, R41 ;  /* 0x0000002912297221 */ /* 0x000fc80000010000 */
[----:B------:R-:W-:Y:S01]  /*db60*/  FADD.FTZ R52, R20, R41 ;  /* 0x0000002914347221 */ /* 0x000fe20000010000 */
[----:B------:R-:W-:-:S01]  /*db70*/  FFMA.FTZ R41, R55, UR10, -R62 ;  /* 0x0000000a37297c23 */ /* 0x000fc2000801083e */
        /* <DEDUP_REMOVED lines=13> */
[----:B-1----:R-:W-:-:S01]  /*dc50*/  FADD.FTZ R43, R39, R52 ;  /* 0x00000034272b7221 */ /* 0x002fc20000010000 */
[----:B--2---:R-:W-:-:S03]  /*dc60*/  FADD.FTZ R5, R25, R4 ;  /* 0x0000000419057221 */ /* 0x004fc60000010000 */
[----:B------:R-:W-:Y:S01]  /*dc70*/  FADD.FTZ R52, R24, R43 ;  /* 0x0000002b18347221 */ /* 0x000fe20000010000 */
[----:B------:R-:W-:-:S02]  /*dc80*/  FFMA.FTZ R43, R57, UR10, -R62 ;  /* 0x0000000a392b7c23 */ /* 0x000fc4000801083e */
[----:B------:R-:W1:Y:S01]  /*dc90*/  MUFU.EX2 R27, R27 ;  /* 0x0000001b001b7308 */ /* 0x000e620000000800 */
[----:B------:R-:W-:-:S04]  /*dca0*/  FADD.FTZ R45, R85, R52 ;  /* 0x00000034552d7221 */ /* 0x000fc80000010000 */
[----:B------:R-:W-:-:S03]  /*dcb0*/  FADD.FTZ R52, R26, R45 ;  /* 0x0000002d1a347221 */ /* 0x000fc60000010000 */
[----:B------:R-:W2:Y:S01]  /*dcc0*/  MUFU.EX2 R72, R72 ;  /* 0x0000004800487308 */ /* 0x000ea20000000800 */
[----:B------:R-:W-:-:S01]  /*dcd0*/  FADD.FTZ R45, R47, R52 ;  /* 0x000000342f2d7221 */ /* 0x000fc20000010000 */
[----:B0-----:R-:W-:Y:S01]  /*dce0*/  FADD.FTZ R4, R70, R5 ;  /* 0x0000000546047221 */ /* 0x001fe20000010000 */
[----:B------:R-:W-:-:S02]  /*dcf0*/  FFMA.FTZ R52, R59, UR10, -R62 ;  /* 0x0000000a3b347c23 */ /* 0x000fc4000801083e */
[----:B------:R-:W-:Y:S01]  /*dd00*/  FADD.FTZ R78, R30, R45 ;  /* 0x0000002d1e4e7221 */ /* 0x000fe20000010000 */
[----:B------:R-:W-:-:S02]  /*dd10*/  FFMA.FTZ R45, R61, UR10, -R62 ;  /* 0x0000000a3d2d7c23 */ /* 0x000fc4000801083e */
        /* <DEDUP_REMOVED lines=12> */
[----:B------:R-:W-:-:S03]  /*dde0*/  FADD.FTZ R5, R63, R4 ;  /* 0x000000043f057221 */ /* 0x000fc60000010000 */
[----:B------:R-:W-:Y:S01]  /*ddf0*/  FADD.FTZ R78, R12, R51 ;  /* 0x000000330c4e7221 */ /* 0x000fe20000010000 */
[----:B------:R-:W-:-:S01]  /*de00*/  FADD.FTZ R4, R42, R5 ;  /* 0x000000052a047221 */ /* 0x000fc20000010000 */
[----:B------:R-:W-:Y:S01]  /*de10*/  FFMA.FTZ R51, R67, UR10, -R62 ;  /* 0x0000000a43337c23 */ /* 0x000fe2000801083e */
[----:B------:R-:W1:Y:S01]  /*de20*/  MUFU.EX2 R28, R28 ;  /* 0x0000001c001c7308 */ /* 0x000e620000000800 */
[----:B--2---:R-:W-:-:S01]  /*de30*/  FADD.FTZ R78, R31, R78 ;  /* 0x0000004e1f4e7221 */ /* 0x004fc20000010000 */
[----:B------:R-:W-:-:S06]  /*de40*/  FADD.FTZ R55, R49, R4 ;  /* 0x0000000431377221 */ /* 0x000fcc0000010000 */
[----:B------:R-:W2:Y:S01]  /*de50*/  MUFU.EX2 R37, R37 ;  /* 0x0000002500257308 */ /* 0x000ea20000000800 */
[----:B0-----:R-:W-:-:S01]  /*de60*/  FADD.FTZ R5, R33, R78 ;  /* 0x0000004e21057221 */ /* 0x001fc20000010000 */
[----:B------:R-:W-:Y:S01]  /*de70*/  FADD.FTZ R78, R44, R55 ;  /* 0x000000372c4e7221 */ /* 0x000fe20000010000 */
[----:B------:R-:W-:-:S03]  /*de80*/  FFMA.FTZ R55, R69, UR10, -R62 ;  /* 0x0000000a45377c23 */ /* 0x000fc6000801083e */
[----:B------:R-:W-:Y:S02]  /*de90*/  FADD.FTZ R57, R83, R78 ;  /* 0x0000004e53397221 */ /* 0x000fe40000010000 */
[----:B------:R-:W0:Y:S01]  /*dea0*/  MUFU.EX2 R46, R46 ;  /* 0x0000002e002e7308 */ /* 0x000e220000000800 */
[----:B-1----:R-:W-:-:S07]  /*deb0*/  FADD.FTZ R4, R28, R5 ;  /* 0x000000051c047221 */ /* 0x002fce0000010000 */
        /* <DEDUP_REMOVED lines=51> */
.L_x_9629:
        /* <DEDUP_REMOVED lines=90> */
.L_x_9612:
[----:B------:R-:W-:Y:S06]  /*e790*/  BAR.ARV 0x8, 0x200 ;  /* 0x0208000000007b1d */ /* 0x000fec0000002000 */
[----:B------:R-:W-:Y:S05]  /*e7a0*/  @!P0 BRA `(.L_x_9631) ;  /* 0x0000000000048947 */ /* 0x000fea0003800000 */
[----:B------:R-:W-:Y:S01]  /*e7b0*/  BPT.TRAP 0x1 ;  /* 0x000000040000795c */ /* 0x000fe20000300000 */
.L_x_9631:
[----:B------:R-:W-:Y:S01]  /*e7c0*/  ULEA UR11, UR4, UR38, 0x3 ;  /* 0x00000026040b7291 */ /* 0x000fe2000f8e183f */
[----:B------:R-:W-:-:S05]  /*e7d0*/  IMAD.U32 R0, RZ, RZ, UR5 ;  /* 0x00000005ff007e24 */ /* 0x000fca000f8e00ff */
[----:B------:R-:W-:-:S04]  /*e7e0*/  SHF.L.U32 R0, R0, 0x1f, RZ ;  /* 0x0000001f00007819 */ /* 0x000fc800000006ff */
[----:B------:R0:W1:Y:S01]  /*e7f0*/  SYNCS.PHASECHK.TRANS64.TRYWAIT P1, [UR11+0x17050], R0 ;  /* 0x01705000ff0075a7 */ /* 0x000062000802014b */
[----:B------:R-:W-:Y:S05]  /*e800*/  @!P0 BRA `(.L_x_9632) ;  /* 0x0000000000048947 */ /* 0x000fea0003800000 */
[----:B------:R-:W-:Y:S01]  /*e810*/  BPT.TRAP 0x1 ;  /* 0x000000040000795c */ /* 0x000fe20000300000 */
.L_x_9632:
[----:B-1----:R-:W-:Y:S05]  /*e820*/  @P1 BRA `(.L_x_9633) ;  /* 0x0000000000081947 */ /* 0x002fea0003800000 */
[----:B------:R-:W1:Y:S02]  /*e830*/  SYNCS.PHASECHK.TRANS64.TRYWAIT P1, [UR11+0x17050], R0 ;  /* 0x01705000ff0075a7 */ /* 0x000e64000802014b */
[----:B-1----:R-:W-:Y:S05]  /*e840*/  @!P1 BRA `(.L_x_9634) ;  /* 0x0000006400789947 */ /* 0x002fea0003800000 */
.L_x_9633:
[----:B------:R-:W-:Y:S01]  /*e850*/  ULDC.64 UR12, c[0x0][0x9a0] ;  /* 0x00026800000c7ab9 */ /* 0x000fe20000000a00 */
[----:B------:R-:W-:Y:S01]  /*e860*/  UIADD3 UR38, UR38, 0x400, URZ ;  /* 0x0000040026267890 */ /* 0x000fe2000fffe03f */
[----:B------:R-:W-:Y:S01]  /*e870*/  WARPGROUP.ARRIVE ;  /* 0x00000000000079c5 */ /* 0x000fe20000000000 */
[----:B------:R-:W-:Y:S01]  /*e880*/  UISETP.NE.U32.AND UP0, UPT, UR12, URZ, UPT ;  /* 0x0000003f0c00728c */ /* 0x000fe2000bf05070 */
[----:B------:R-:W-:Y:S01]  /*e890*/  IMAD.MOV.U32 R6, RZ, RZ, 0x3f800000 ;  /* 0x3f800000ff067424 */ /* 0x000fe200078e00ff */
[----:B------:R-:W-:Y:S02]  /*e8a0*/  USHF.R.U32.HI UR38, URZ, 0x4, UR38 ;  /* 0x000000043f267899 */ /* 0x000fe40008011626 */
[----:B------:R-:W-:Y:S02]  /*e8b0*/  UISETP.NE.AND.EX UP0, UPT, UR13, URZ, UPT, UP0 ;  /* 0x0000003f0d00728c */ /* 0x000fe4000bf05300 */
[----:B------:R-:W-:Y:S01]  /*e8c0*/  ULOP3.LUT UR38, UR38, 0x3fff, URZ, 0xc0, !UPT ;  /* 0x00003fff26267892 */ /* 0x000fe2000f8ec03f */
[----:B------:R-:W-:-:S03]  /*e8d0*/  UMOV UR15, 0x40000040 ;  /* 0x40000040000f7882 */ /* 0x000fc60000000000 */
[----:B------:R-:W-:Y:S01]  /*e8e0*/  ULOP3.LUT UR38, UR38, 0x10000, URZ, 0xfc, !UPT ;  /* 0x0001000026267892 */ /* 0x000fe2000f8efc3f */
[----:B------:R-:W-:-:S04]  /*e8f0*/  PLOP3.LUT P1, PT, PT, PT, UP0, 0x80, 0x0 ;  /* 0x000000000000781c */ /* 0x000fc80003f2f008 */
[----:B------:R-:W-:Y:S01]  /*e900*/  @UP0 ULDC.64 UR8, c[0x0][0x9c8] ;  /* 0x0002720000080ab9 */ /* 0x000fe20000000a00 */
[----:B------:R-:W-:Y:S02]  /*e910*/  @UP0 USHF.R.S32.HI UR14, URZ, 0x1f, UR36 ;  /* 0x0000001f3f0e0899 */ /* 0x000fe40008011424 */
[----:B------:R-:W-:Y:S02]  /*e920*/  @UP0 UIMAD UR5, UR40, UR8, URZ ;  /* 0x00000008280502a4 */ /* 0x000fe4000f8e023f */
[----:B------:R-:W-:Y:S02]  /*e930*/  @UP0 UIMAD.WIDE.U32 UR6, UR39, UR8, URZ ;  /* 0x00000008270602a5 */ /* 0x000fe4000f8e003f */
[----:B------:R-:W-:Y:S01]  /*e940*/  UIMAD UR8, UR4, 0x300, UR38 ;  /* 0x00000300040878a4 */ /* 0x000fe2000f8e0226 */
[----:B------:R-:W-:Y:S01]  /*e950*/  @UP0 ULDC.64 UR16, c[0x0][0x9d0] ;  /* 0x0002740000100ab9 */ /* 0x000fe20000000a00 */
[----:B------:R-:W-:Y:S02]  /*e960*/  @UP0 UIMAD UR5, UR39, UR9, UR5 ;  /* 0x00000009270502a4 */ /* 0x000fe4000f8e0205 */
[----:B------:R-:W-:-:S02]  /*e970*/  @UP0 UIMAD UR4, UR14, UR16, URZ ;  /* 0x000000100e0402a4 */ /* 0x000fc4000f8e023f */
[----:B------:R-:W-:Y:S01]  /*e980*/  @UP0 UIADD3 UR5, UR7, UR5, URZ ;  /* 0x0000000507050290 */ /* 0x000fe2000fffe03f */
[----:B------:R-:W-:Y:S01]  /*e990*/  UMOV UR14, UR8 ;  /* 0x00000008000e7c82 */ /* 0x000fe20008000000 */
[----:B------:R-:W-:Y:S01]  /*e9a0*/  @UP0 UIMAD UR7, UR36, UR17, UR4 ;  /* 0x00000011240702a4 */ /* 0x000fe2000f8e0204 */
[----:B------:R-:W-:Y:S02]  /*e9b0*/  QGMMA.64x96x32.F32.E4M3.E4M3 R88, R148, gdesc[UR12], R88, gsb0 ;  /* 0x0160000c94587df3 */ /* 0x000fe40008000858 */
[----:B------:R-:W-:Y:S02]  /*e9c0*/  @UP0 UMOV UR4, UR6 ;  /* 0x0000000600040c82 */ /* 0x000fe40008000000 */
[----:B------:R-:W-:-:S04]  /*e9d0*/  @UP0 UIMAD.WIDE.U32 UR4, UR36, UR16, UR4 ;  /* 0x00000010240402a5 */ /* 0x000fc8000f8e0004 */
        /* <DEDUP_REMOVED lines=15> */
[----:B0-----:R-:W0:Y:S01]  /*ead0*/  SHFL.BFLY PT, R0, R5, 0x2, 0x1f ;  /* 0x0c401f0005007f89 */ /* 0x001e2200000e0000 */
[----:B------:R-:W-:-:S03]  /*eae0*/  UIADD3 UR8, UR8, 0x6, URZ ;  /* 0x0000000608087890 */ /* 0x000fc6000fffe03f */
[----:B------:R-:W3:Y:S01]  /*eaf0*/  SHFL.BFLY PT, R7, R4, 0x2, 0x1f ;  /* 0x0c401f0004077f89 */ /* 0x000ee200000e0000 */
[----:B------:R-:W-:Y:S02]  /*eb00*/  WARPGROUP.DEPBAR.LE gsb0, 0x0 ;  /* 0x00008000000079c5 */ /* 0x000fe40000010000 */
[----:B------:R-:W-:-:S06]  /*eb10*/  WARPGROUP.ARRIVE ;  /* 0x00000000000079c5 */ /* 0x000fcc0000000000 */
[----:B------:R-:W-:Y:S01]  /*eb20*/  QGMMA.64x96x32.F32.E4M3.E4M3 R88, R140, gdesc[UR4], R88, gsb0 ;  /* 0x016000048c587df3 */ /* 0x000fe20008000858 */
        /* <DEDUP_REMOVED lines=38> */
.L_x_9635:
        /* <DEDUP_REMOVED lines=52> */
.L_x_9561:
[----:B------:R-:W-:Y:S05]  /*f0d0*/  @P0 BRA `(.L_x_9636) ;  /* 0x0000001800ec0947 */ /* 0x000fea0003800000 */
[----:B------:R-:W0:Y:S01]  /*f0e0*/  S2R R9, SR_TID.X ;  /* 0x0000000000097919 */ /* 0x000e220000002100 */
[----:B------:R-:W-:Y:S01]  /*f0f0*/  ULDC.64 UR4, c[0x4][0x70] ;  /* 0x01001c0000047ab9 */ /* 0x000fe20000000a00 */
[----:B------:R-:W1:Y:S01]  /*f100*/  LDC R46, c[0x0][0xbe8] ;  /* 0x0002fa00ff2e7b82 */ /* 0x000e620000000800 */
[----:B------:R-:W-:Y:S01]  /*f110*/  ULDC.64 UR8, c[0x0][0xbd0] ;  /* 0x0002f40000087ab9 */ /* 0x000fe20000000a00 */
[----:B------:R-:W-:Y:S01]  /*f120*/  USHF.R.S32.HI UR7, URZ, 0x1f, UR36 ;  /* 0x0000001f3f077899 */ /* 0x000fe20008011424 */
[----:B------:R-:W-:-:S05]  /*f130*/  ULDC.64 UR10, c[0x0][0xb38] ;  /* 0x0002ce00000a7ab9 */ /* 0x000fca0000000a00 */
[----:B------:R-:W2:Y:S01]  /*f140*/  LDC R72, c[0x0][0xc50] ;  /* 0x00031400ff487b82 */ /* 0x000ea20000000800 */
[----:B0-----:R-:W-:-:S05]  /*f150*/  IMAD.SHL.U32 R7, R9, 0x4, RZ ;  /* 0x0000000409077824 */ /* 0x001fca00078e00ff */
[----:B------:R-:W-:Y:S02]  /*f160*/  LOP3.LUT R7, R7, 0xc, RZ, 0xc0, !PT ;  /* 0x0000000c07077812 */ /* 0x000fe400078ec0ff */
[----:B------:R-:W-:Y:S02]  /*f170*/  BAR.SYNC.DEFER_BLOCKING 0x1, 0x180 ;  /* 0x0046000000007b1d */ /* 0x000fe40000010000 */
[----:B------:R-:W-:-:S05]  /*f180*/  IADD3 R12, P0, R7, UR4, RZ ;  /* 0x00000004070c7c10 */ /* 0x000fca000ff1e0ff */
[----:B------:R-:W-:-:S05]  /*f190*/  IMAD.X R13, RZ, RZ, UR5, P0 ;  /* 0x00000005ff0d7e24 */ /* 0x000fca00080e06ff */
[----:B------:R0:W3:Y:S01]  /*f1a0*/  LDG.E.CONSTANT R12, desc[UR44][R12.64] ;  /* 0x0000002c0c0c7981 */ /* 0x0000e2000c1e9900 */
[----:B------:R-:W-:Y:S01]  /*f1b0*/  LOP3.LUT P0, R7, R9, 0x3, RZ, 0xc0, !PT ;  /* 0x0000000309077812 */ /* 0x000fe2000780c0ff */
[----:B------:R-:W-:Y:S01]  /*f1c0*/  UIMAD.WIDE.U32 UR4, UR36, UR8, URZ ;  /* 0x00000008240472a5 */ /* 0x000fe2000f8e003f */
[----:B-1----:R-:W-:Y:S01]  /*f1d0*/  ISETP.NE.AND P2, PT, R46, 0x1, PT ;  /* 0x000000012e00780c */ /* 0x002fe20003f45270 */
[----:B------:R-:W-:Y:S01]  /*f1e0*/  UIMAD UR6, UR7, UR8, URZ ;  /* 0x00000008070672a4 */ /* 0x000fe2000f8e023f */
[----:B------:R-:W-:Y:S01]  /*f1f0*/  ISETP.EQ.OR P0, PT, R7, 0x3, !P0 ;  /* 0x000000030700780c */ /* 0x000fe20004702670 */
[----:B------:R-:W-:Y:S01]  /*f200*/  UIMAD UR8, UR7, UR10, URZ ;  /* 0x0000000a070872a4 */ /* 0x000fe2000f8e023f */
[----:B------:R-:W-:Y:S01]  /*f210*/  BSSY B0, `(.L_x_9637) ;  /* 0x0000145000007945 */ /* 0x000fe20003800000 */
[----:B------:R-:W-:Y:S01]  /*f220*/  IMAD.U32 R26, RZ, RZ, UR4 ;  /* 0x00000004ff1a7e24 */ /* 0x000fe2000f8e00ff */
[----:B------:R-:W-:Y:S01]  /*f230*/  SEL R73, R3, R4, P0 ;  /* 0x0000000403497207 */ /* 0x000fe20000000000 */
[----:B------:R-:W-:Y:S01]  /*f240*/  UIMAD UR9, UR36, UR9, UR6 ;  /* 0x00000009240972a4 */ /* 0x000fe2000f8e0206 */
[----:B------:R-:W-:Y:S01]  /*f250*/  SEL R3, R4, R3, P0 ;  /* 0x0000000304037207 */ /* 0x000fe20000000000 */
[----:B------:R-:W-:Y:S01]  /*f260*/  VIADD R4, R9, 0xffffff80 ;  /* 0xffffff8009047836 */ /* 0x000fe20000000000 */
[----:B------:R-:W-:Y:S01]  /*f270*/  SEL R55, R15, R6, P0 ;  /* 0x000000060f377207 */ /* 0x000fe20000000000 */
[----:B------:R-:W2:Y:S01]  /*f280*/  S2UR UR4, SR_CTAID.Y ;  /* 0x00000000000479c3 */ /* 0x000ea20000002600 */
[----:B------:R-:W-:Y:S01]  /*f290*/  SEL R15, R6, R15, P0 ;  /* 0x0000000f060f7207 */ /* 0x000fe20000000000 */
[----:B------:R-:W-:Y:S01]  /*f2a0*/  UIADD3 UR9, UR5, UR9, URZ ;  /* 0x0000000905097290 */ /* 0x000fe2000fffe03f */
[----:B------:R-:W-:Y:S01]  /*f2b0*/  SHF.R.S32.HI R23, RZ, 0x1f, R4 ;  /* 0x0000001fff177819 */ /* 0x000fe20000011404 */
[----:B------:R-:W-:Y:S01]  /*f2c0*/  UIMAD.WIDE.U32 UR6, UR36, UR10, URZ ;  /* 0x0000000a240672a5 */ /* 0x000fe2000f8e003f */
[----:B------:R-:W-:Y:S01]  /*f2d0*/  SEL R57, R5, R8, P0 ;  /* 0x0000000805397207 */ /* 0x000fe20000000000 */
[----:B------:R-:W-:Y:S01]  /*f2e0*/  UIMAD UR8, UR36, UR11, UR8 ;  /* 0x0000000b240872a4 */ /* 0x000fe2000f8e0208 */
[----:B------:R-:W-:Y:S01]  /*f2f0*/  LEA.HI R6, R23, R4, RZ, 0x7 ;  /* 0x0000000417067211 */ /* 0x000fe200078f38ff */
[----:B------:R-:W1:Y:S01]  /*f300*/  @P2 LDC R70, c[0x0][0xbec] ;  /* 0x0002fb00ff462b82 */ /* 0x000e620000000800 */
[----:B------:R-:W-:Y:S01]  /*f310*/  SEL R5, R8, R5, P0 ;  /* 0x0000000508057207 */ /* 0x000fe20000000000 */
[----:B------:R-:W-:Y:S01]  /*f320*/  UIADD3 UR8, UR7, UR8, URZ ;  /* 0x0000000807087290 */ /* 0x000fe2000fffe03f */
[----:B------:R-:W-:Y:S01]  /*f330*/  LOP3.LUT R7, R6, 0xffffff80, RZ, 0xc0, !PT ;  /* 0xffffff8006077812 */ /* 0x000fe200078ec0ff */
[----:B------:R-:W-:Y:S01]  /*f340*/  IMAD.U32 R35, RZ, RZ, UR7 ;  /* 0x00000007ff237e24 */ /* 0x000fe2000f8e00ff */
[----:B------:R-:W-:Y:S01]  /*f350*/  SEL R69, R47, R10, P0 ;  /* 0x0000000a2f457207 */ /* 0x000fe20000000000 */
[----:B------:R-:W-:Y:S01]  /*f360*/  IMAD.U32 R34, RZ, RZ, UR6 ;  /* 0x00000006ff227e24 */ /* 0x000fe2000f8e00ff */
[----:B------:R-:W-:Y:S01]  /*f370*/  LEA.HI R23, R23, R4, RZ, 0x2 ;  /* 0x0000000417177211 */ /* 0x000fe200078f10ff */
[----:B------:R-:W-:Y:S01]  /*f380*/  IMAD.IADD R40, R4, 0x1, -R7 ;  /* 0x0000000104287824 */ /* 0x000fe200078e0a07 */
[----:B------:R-:W-:Y:S01]  /*f390*/  SHF.R.S32.HI R8, RZ, 0x7, R6 ;  /* 0x00000007ff087819 */ /* 0x000fe20000011406 */
[----:B------:R-:W4:Y:S01]  /*f3a0*/  @P2 LDC R74, c[0x0][0xbec] ;  /* 0x0002fb00ff4a2b82 */ /* 0x000f220000000800 */
[----:B------:R-:W-:Y:S01]  /*f3b0*/  SEL R47, R10, R47, P0 ;  /* 0x0000002f0a2f7207 */ /* 0x000fe20000000000 */
[----:B------:R-:W-:Y:S01]  /*f3c0*/  IMAD.U32 R35, RZ, RZ, UR8 ;  /* 0x00000008ff237e24 */ /* 0x000fe2000f8e00ff */
[----:B------:R-:W-:Y:S01]  /*f3d0*/  SHF.R.S32.HI R25, RZ, 0x1f, R40 ;  /* 0x0000001fff197819 */ /* 0x000fe20000011428 */
[----:B------:R-:W-:Y:S01]  /*f3e0*/  IMAD.HI R6, R8, 0x55555556, RZ ;  /* 0x5555555608067827 */ /* 0x000fe200078e02ff */
[----:B------:R-:W-:Y:S01]  /*f3f0*/  LOP3.LUT R23, R23, 0xfffffffc, RZ, 0xc0, !PT ;  /* 0xfffffffc17177812 */ /* 0x000fe200078ec0ff */
[----:B------:R-:W-:Y:S01]  /*f400*/  ULDC.64 UR6, c[0x0][0xb48] ;  /* 0x0002d20000067ab9 */ /* 0x000fe20000000a00 */
[----:B------:R-:W-:-:S02]  /*f410*/  LEA.HI R10, R25, R40, RZ, 0x2 ;  /* 0x00000028190a7211 */ /* 0x000fc400078f10ff */
[----:B------:R-:W-:Y:S02]  /*f420*/  SEL R67, R51, R20, P0 ;  /* 0x0000001433437207 */ /* 0x000fe40000000000 */
[--C-:B------:R-:W-:Y:S02]  /*f430*/  SHF.R.S32.HI R16, RZ, 0x2, R10.reuse ;  /* 0x00000002ff107819 */ /* 0x100fe4000001140a */
[----:B------:R-:W-:Y:S02]  /*f440*/  SHF.R.S32.HI R27, RZ, 0x1f, R10 ;  /* 0x0000001fff1b7819 */ /* 0x000fe4000001140a */
[----:B------:R-:W-:Y:S01]  /*f450*/  SEL R51, R20, R51, P0 ;  /* 0x0000003314337207 */ /* 0x000fe20000000000 */
[----:B------:R-:W-:Y:S01]  /*f460*/  IMAD.IADD R20, R4, 0x1, -R23 ;  /* 0x0000000104147824 */ /* 0x000fe200078e0a17 */
[----:B------:R-:W-:Y:S02]  /*f470*/  LEA.HI R23, R6, R6, RZ, 0x1 ;  /* 0x0000000606177211 */ /* 0x000fe400078f08ff */
[----:B------:R-:W-:Y:S01]  /*f480*/  LEA.HI R27, R27, R16, RZ, 0x3 ;  /* 0x000000101b1b7211 */ /* 0x000fe200078f18ff */
[----:B------:R-:W5:Y:S01]  /*f490*/  S2R R6, SR_CTAID.X ;  /* 0x0000000000067919 */ /* 0x000f620000002500 */
[----:B------:R-:W-:-:S02]  /*f4a0*/  SEL R61, R135, R134, P0 ;  /* 0x00000086873d7207 */ /* 0x000fc40000000000 */
[----:B------:R-:W-:Y:S01]  /*f4b0*/  LOP3.LUT R33, R27, 0xfffffff8, RZ, 0xc0, !PT ;  /* 0xfffffff81b217812 */ /* 0x000fe200078ec0ff */
[----:B------:R-:W-:Y:S01]  /*f4c0*/  IMAD R27, R23, -0x3, R8 ;  /* 0xfffffffd171b7824 */ /* 0x000fe200078e0208 */
[----:B------:R-:W-:Y:S02]  /*f4d0*/  LEA.HI R8, R20, R20, RZ, 0x1 ;  /* 0x0000001414087211 */ /* 0x000fe400078f08ff */
[----:B------:R-:W-:Y:S01]  /*f4e0*/  SEL R31, R98, R99, P0 ;  /* 0x00000063621f7207 */ /* 0x000fe20000000000 */
[----:B------:R-:W-:Y:S01]  /*f4f0*/  IMAD.IADD R4, R16, 0x1, -R33 ;  /* 0x0000000110047824 */ /* 0x000fe200078e0a21 */
[----:B------:R-:W-:Y:S02]  /*f500*/  LOP3.LUT R33, R8, 0x1ffffffe, RZ, 0xc0, !PT ;  /* 0x1ffffffe08217812 */ /* 0x000fe400078ec0ff */
[----:B------:R-:W-:Y:S02]  /*f510*/  SEL R21, R110, R111, P0 ;  /* 0x0000006f6e157207 */ /* 0x000fe40000000000 */
[----:B------:R-:W-:Y:S01]  /*f520*/  SEL R19, R14, R93, P0 ;  /* 0x0000005d0e137207 */ /* 0x000fe20000000000 */
[----:B------:R-:W-:Y:S01]  /*f530*/  IMAD.IADD R45, R20, 0x1, -R33 ;  /* 0x00000001142d7824 */ /* 0x000fe200078e0a21 */
[----:B------:R-:W-:-:S02]  /*f540*/  SEL R33, R134, R135, P0 ;  /* 0x0000008786217207 */ /* 0x000fc40000000000 */
[----:B------:R-:W-:Y:S02]  /*f550*/  SEL R14, R93, R14, P0 ;  /* 0x0000000e5d0e7207 */ /* 0x000fe40000000000 */
[----:B------:R-:W-:Y:S02]  /*f560*/  LOP3.LUT R75, R10, 0x7ffffffc, RZ, 0xc0, !PT ;  /* 0x7ffffffc0a4b7812 */ /* 0x000fe400078ec0ff */
[----:B------:R-:W-:Y:S02]  /*f570*/  LEA.HI R25, R25, R40, RZ, 0x5 ;  /* 0x0000002819197211 */ /* 0x000fe400078f28ff */
[----:B------:R-:W-:Y:S02]  /*f580*/  SEL R59, R108, R109, P0 ;  /* 0x0000006d6c3b7207 */ /* 0x000fe40000000000 */
[----:B------:R-:W-:Y:S02]  /*f590*/  SEL R18, R109, R108, P0 ;  /* 0x0000006c6d127207 */ /* 0x000fe40000000000 */
[----:B------:R-:W-:-:S02]  /*f5a0*/  SHF.R.S32.HI R25, RZ, 0x5, R25 ;  /* 0x00000005ff197819 */ /* 0x000fc40000011419 */
[----:B------:R-:W-:Y:S02]  /*f5b0*/  SEL R43, R58, R117, P0 ;  /* 0x000000753a2b7207 */ /* 0x000fe40000000000 */
[----:B------:R-:W-:Y:S01]  /*f5c0*/  SEL R65, R104, R105, P0 ;  /* 0x0000006968417207 */ /* 0x000fe20000000000 */
[----:B------:R-:W-:Y:S01]  /*f5d0*/  IMAD R4, R25, 0x10, R4 ;  /* 0x0000001019047824 */ /* 0x000fe200078e0204 */
[----:B------:R-:W-:Y:S02]  /*f5e0*/  SEL R17, R113, R112, P0 ;  /* 0x0000007071117207 */ /* 0x000fe40000000000 */
[----:B------:R-:W-:Y:S01]  /*f5f0*/  SEL R58, R117, R58, P0 ;  /* 0x0000003a753a7207 */ /* 0x000fe20000000000 */
[----:B------:R-:W-:Y:S01]  /*f600*/  IMAD R4, R27, 0x40, R4 ;  /* 0x000000401b047824 */ /* 0x000fe200078e0204 */
[----:B------:R-:W-:Y:S01]  /*f610*/  SEL R49, R124, R125, P0 ;  /* 0x0000007d7c317207 */ /* 0x000fe20000000000 */
[----:B------:R-:W-:Y:S01]  /*f620*/  IMAD.U32 R27, RZ, RZ, UR5 ;  /* 0x00000005ff1b7e24 */ /* 0x000fe2000f8e00ff */
[----:B------:R-:W-:Y:S01]  /*f630*/  SEL R53, R132, R133, P0 ;  /* 0x0000008584357207 */ /* 0x000fe20000000000 */
[--C-:B------:R-:W-:Y:S01]  /*f640*/  IMAD R45, R45, 0x8, R4.reuse ;  /* 0x000000082d2d7824 */ /* 0x100fe200078e0204 */
[----:B------:R-:W-:Y:S01]  /*f650*/  SEL R29, R90, R91, P0 ;  /* 0x0000005b5a1d7207 */ /* 0x000fe20000000000 */
[----:B-----5:R-:W-:Y:S01]  /*f660*/  IMAD R54, R6, 0xc0, R4 ;  /* 0x000000c006367824 */ /* 0x020fe200078e0204 */
[----:B------:R-:W-:Y:S01]  /*f670*/  SEL R63, R94, R95, P0 ;  /* 0x0000005f5e3f7207 */ /* 0x000fe20000000000 */
[----:B------:R-:W-:Y:S01]  /*f680*/  IMAD R45, R6, 0xc0, R45 ;  /* 0x000000c0062d7824 */ /* 0x000fe200078e022d */
[----:B------:R-:W-:Y:S01]  /*f690*/  SEL R41, R102, R103, P0 ;  /* 0x0000006766297207 */ /* 0x000fe20000000000 */
[----:B------:R-:W-:Y:S01]  /*f6a0*/  IMAD.U32 R27, RZ, RZ, UR9 ;  /* 0x00000009ff1b7e24 */ /* 0x000fe2000f8e00ff */
[----:B------:R-:W-:Y:S01]  /*f6b0*/  SEL R11, R106, R107, P0 ;  /* 0x0000006b6a0b7207 */ /* 0x000fe20000000000 */
[----:B----4-:R-:W-:Y:S01]  /*f6c0*/  @P2 IMAD.HI.U32 R74, R45, R74, RZ ;  /* 0x0000004a2d4a2227 */ /* 0x010fe200078e00ff */
[----:B------:R-:W-:Y:S01]  /*f6d0*/  SEL R9, R114, R115, P0 ;  /* 0x0000007372097207 */ /* 0x000fe20000000000 */
[----:B------:R-:W-:Y:S01]  /*f6e0*/  ULDC.64 UR8, c[0x0][0xb28] ;  /* 0x0002ca0000087ab9 */ /* 0x000fe20000000a00 */
        /* <DEDUP_REMOVED lines=19> */
[C---:B------:R-:W-:Y:S01]  /*f820*/  LOP3.LUT P1, RZ, R40.reuse, 0x3, RZ, 0xc0, !PT ;  /* 0x0000000328ff7812 */ /* 0x040fe2000782c0ff */
[----:B------:R-:W-:Y:S01]  /*f830*/  IMAD.IADD R40, R40, 0x1, -R75 ;  /* 0x0000000128287824 */ /* 0x000fe200078e0a4b */
[----:B---3--:R-:W-:Y:S01]  /*f840*/  LOP3.LUT R44, R12, 0x2, RZ, 0x3c, !PT ;  /* 0x000000020c2c7812 */ /* 0x008fe200078e3cff */
[----:B------:R-:W-:Y:S04]  /*f850*/  SHFL.IDX PT, R60, R33, R12, 0x1c1f ;  /* 0x001c1f0c213c7589 */ /* 0x000fe800000e0000 */
[----:B------:R-:W0:Y:S04]  /*f860*/  SHFL.IDX PT, R61, R61, R44, 0x1c1f ;  /* 0x001c1f2c3d3d7589 */ /* 0x000e2800000e0000 */
[----:B------:R3:W-:Y:S04]  /*f870*/  SHFL.IDX PT, R24, R31, R12, 0x1c1f ;  /* 0x001c1f0c1f187589 */ /* 0x0007e800000e0000 */
[----:B------:R-:W-:Y:S04]  /*f880*/  SHFL.IDX PT, R10, R21, R12, 0x1c1f ;  /* 0x001c1f0c150a7589 */ /* 0x000fe800000e0000 */
[----:B------:R-:W-:Y:S01]  /*f890*/  SHFL.IDX PT, R20, R73, R12, 0x1c1f ;  /* 0x001c1f0c49147589 */ /* 0x000fe200000e0000 */
[----:B---3--:R-:W3:Y:S03]  /*f8a0*/  LDC.64 R30, c[0x0][0xbd8] ;  /* 0x0002f600ff1e7b82 */ /* 0x008ee60000000a00 */
[----:B------:R0:W-:Y:S04]  /*f8b0*/  SHFL.IDX PT, R21, R3, R44, 0x1c1f ;  /* 0x001c1f2c03157589 */ /* 0x0001e800000e0000 */
[----:B------:R-:W-:Y:S04]  /*f8c0*/  SHFL.IDX PT, R19, R19, R12, 0x1c1f ;  /* 0x001c1f0c13137589 */ /* 0x000fe800000e0000 */
[----:B------:R-:W-:Y:S01]  /*f8d0*/  SHFL.IDX PT, R14, R14, R44, 0x1c1f ;  /* 0x001c1f2c0e0e7589 */ /* 0x000fe200000e0000 */
[----:B0-----:R-:W-:-:S03]  /*f8e0*/  SEL R3, R61, R60, P0 ;  /* 0x0000003c3d037207 */ /* 0x001fc60000000000 */
[----:B------:R-:W-:Y:S04]  /*f8f0*/  SHFL.IDX PT, R57, R57, R12, 0x1c1f ;  /* 0x001c1f0c39397589 */ /* 0x000fe800000e0000 */
[----:B------:R0:W4:Y:S04]  /*f900*/  SHFL.IDX PT, R62, R5, R44, 0x1c1f ;  /* 0x001c1f2c053e7589 */ /* 0x00012800000e0000 */
[----:B------:R-:W-:Y:S04]  /*f910*/  SHFL.IDX PT, R59, R59, R12, 0x1c1f ;  /* 0x001c1f0c3b3b7589 */ /* 0x000fe800000e0000 */
[----:B------:R4:W-:Y:S01]  /*f920*/  SHFL.IDX PT, R66, R18, R44, 0x1c1f ;  /* 0x001c1f2c12427589 */ /* 0x0009e200000e0000 */
[----:B0-----:R-:W-:-:S03]  /*f930*/  SEL R5, R60, R61, P0 ;  /* 0x0000003d3c057207 */ /* 0x001fc60000000000 */
[----:B------:R-:W-:Y:S01]  /*f940*/  SHFL.IDX PT, R55, R55, R12, 0x1c1f ;  /* 0x001c1f0c37377589 */ /* 0x000fe200000e0000 */
[----:B------:R-:W0:Y:S03]  /*f950*/  LDC.64 R60, c[0x0][0xb40] ;  /* 0x0002d000ff3c7b82 */ /* 0x000e260000000a00 */
[----:B------:R-:W5:Y:S04]  /*f960*/  SHFL.IDX PT, R64, R15, R44, 0x1c1f ;  /* 0x001c1f2c0f407589 */ /* 0x000f6800000e0000 */
[----:B------:R2:W-:Y:S04]  /*f970*/  SHFL.IDX PT, R48, R69, R12, 0x1c1f ;  /* 0x001c1f0c45307589 */ /* 0x0005e800000e0000 */
[----:B------:R-:W-:Y:S01]  /*f980*/  SHFL.IDX PT, R52, R67, R12, 0x1c1f ;  /* 0x001c1f0c43347589 */ /* 0x000fe200000e0000 */
[----:B----4-:R-:W-:-:S03]  /*f990*/  SEL R18, R57, R62, P0 ;  /* 0x0000003e39127207 */ /* 0x010fc60000000000 */
[----:B------:R-:W-:Y:S01]  /*f9a0*/  SHFL.IDX PT, R16, R41, R12, 0x1c1f ;  /* 0x001c1f0c29107589 */ /* 0x000fe200000e0000 */
[----:B--2---:R-:W2:Y:S03]  /*f9b0*/  @P2 LDC R69, c[0x0][0xbf0] ;  /* 0x0002fc00ff452b82 */ /* 0x004ea60000000800 */
[----:B------:R-:W-:Y:S04]  /*f9c0*/  SHFL.IDX PT, R8, R39, R12, 0x1c1f ;  /* 0x001c1f0c27087589 */ /* 0x000fe800000e0000 */
[----:B------:R-:W-:Y:S01]  /*f9d0*/  SHFL.IDX PT, R4, R37, R12, 0x1c1f ;  /* 0x001c1f0c25047589 */ /* 0x000fe200000e0000 */
[----:B0-----:R-:W-:-:S03]  /*f9e0*/  IMAD.WIDE.U32 R34, R60, UR39, R34 ;  /* 0x000000273c227c25 */ /* 0x001fc6000f8e0022 */
[----:B------:R-:W-:Y:S01]  /*f9f0*/  SHFL.IDX PT, R6, R25, R12, 0x1c1f ;  /* 0x001c1f0c19067589 */ /* 0x000fe200000e0000 */
[----:B-----5:R-:W-:-:S03]  /*fa00*/  SEL R15, R64, R55, P0 ;  /* 0x00000037400f7207 */ /* 0x020fc60000000000 */
[----:B------:R-:W-:Y:S04]  /*fa10*/  SHFL.IDX PT, R67, R17, R44, 0x1c1f ;  /* 0x001c1f2c11437589 */ /* 0x000fe800000e0000 */
        /* <DEDUP_REMOVED lines=10> */
[----:B------:R4:W-:Y:S04]  /*fac0*/  SHFL.IDX PT, R7, R7, R12, 0x1c1f ;  /* 0x001c1f0c07077589 */ /* 0x0009e800000e0000 */
[----:B------:R5:W1:Y:S04]  /*fad0*/  SHFL.IDX PT, R68, R13, R44, 0x1c1f ;  /* 0x001c1f2c0d447589 */ /* 0x000a6800000e0000 */
[----:B------:R-:W-:Y:S01]  /*fae0*/  SHFL.IDX PT, R58, R58, R44, 0x1c1f ;  /* 0x001c1f2c3a3a7589 */ /* 0x000fe200000e0000 */
[----:B----4-:R-:W-:-:S03]  /*faf0*/  SEL R12, R20, R21, P0 ;  /* 0x00000015140c7207 */ /* 0x010fc60000000000 */
[----:B------:R-:W-:Y:S01]  /*fb00*/  SHFL.IDX PT, R50, R125, R44, 0x1c1f ;  /* 0x001c1f2c7d327589 */ /* 0x000fe200000e0000 */
[----:B------:R-:W-:Y:S02]  /*fb10*/  SEL R20, R21, R20, P0 ;  /* 0x0000001415147207 */ /* 0x000fe40000000000 */
[----:B-----5:R-:W-:Y:S01]  /*fb20*/  SEL R13, R19, R14, P0 ;  /* 0x0000000e130d7207 */ /* 0x020fe20000000000 */
[----:B------:R-:W4:Y:S01]  /*fb30*/  SHFL.IDX PT, R47, R47, R44, 0x1c1f ;  /* 0x001c1f2c2f2f7589 */ /* 0x000f2200000e0000 */
[----:B------:R-:W-:Y:S02]  /*fb40*/  SEL R21, R14, R19, P0 ;  /* 0x000000130e157207 */ /* 0x000fe40000000000 */
[----:B------:R-:W-:Y:S01]  /*fb50*/  SEL R14, R62, R57, P0 ;  /* 0x000000393e0e7207 */ /* 0x000fe20000000000 */
[----:B------:R-:W-:Y:S01]  /*fb60*/  SHFL.IDX PT, R56, R133, R44, 0x1c1f ;  /* 0x001c1f2c85387589 */ /* 0x000fe200000e0000 */
[----:B---3--:R-:W-:Y:S01]  /*fb70*/  IMAD.WIDE.U32 R62, R30, UR39, R26 ;  /* 0x000000271e3e7c25 */ /* 0x008fe2000f8e001a */
[----:B------:R-:W-:-:S02]  /*fb80*/  SEL R27, R59, R66, P0 ;  /* 0x000000423b1b7207 */ /* 0x000fc40000000000 */
[----:B------:R-:W3:Y:S01]  /*fb90*/  SHFL.IDX PT, R51, R51, R44, 0x1c1f ;  /* 0x001c1f2c33337589 */ /* 0x000ee200000e0000 */
[----:B------:R-:W-:Y:S01]  /*fba0*/  IMAD R57, RZ, RZ, -UR36 ;  /* 0x80000024ff397e24 */ /* 0x000fe2000f8e02ff */
[----:B------:R-:W-:Y:S01]  /*fbb0*/  SEL R19, R55, R64, P0 ;  /* 0x0000004037137207 */ /* 0x000fe20000000000 */
[----:B------:R-:W-:Y:S01]  /*fbc0*/  IMAD R64, R60, UR40, RZ ;  /* 0x000000283c407c24 */ /* 0x000fe2000f8e02ff */
[----:B------:R-:W-:Y:S01]  /*fbd0*/  SHFL.IDX PT, R41, R95, R44, 0x1c1f ;  /* 0x001c1f2c5f297589 */ /* 0x000fe200000e0000 */
[----:B------:R-:W-:Y:S01]  /*fbe0*/  IMAD.MOV.U32 R55, RZ, RZ, R45 ;  /* 0x000000ffff377224 */ /* 0x000fe200078e002d */
[----:B-1----:R-:W-:Y:S01]  /*fbf0*/  SEL R26, R65, R68, P0 ;  /* 0x00000044411a7207 */ /* 0x002fe20000000000 */
[----:B------:R-:W-:Y:S01]  /*fc00*/  IMAD R61, R61, UR39, R64 ;  /* 0x000000273d3d7c24 */ /* 0x000fe2000f8e0240 */
[----:B------:R-:W-:Y:S01]  /*fc10*/  SHFL.IDX PT, R38, R91, R44, 0x1c1f ;  /* 0x001c1f2c5b267589 */ /* 0x000fe200000e0000 */
[----:B------:R-:W-:Y:S02]  /*fc20*/  IMAD.MOV.U32 R60, RZ, RZ, R34 ;  /* 0x000000ffff3c7224 */ /* 0x000fe400078e0022 */
[----:B------:R-:W-:Y:S01]  /*fc30*/  IMAD.IADD R61, R35, 0x1, R61 ;  /* 0x00000001233d7824 */ /* 0x000fe200078e023d */
        /* <DEDUP_REMOVED lines=9> */
[----:B-1----:R-:W-:Y:S01]  /*fcd0*/  IMAD R44, R30, UR40, RZ ;  /* 0x000000281e2c7c24 */ /* 0x002fe2000f8e02ff */
[----:B------:R-:W-:-:S03]  /*fce0*/  SEL R30, R68, R65, P0 ;  /* 0x00000041441e7207 */ /* 0x000fc60000000000 */
[----:B------:R-:W-:Y:S02]  /*fcf0*/  IMAD R31, R31, UR39, R44 ;  /* 0x000000271f1f7c24 */ /* 0x000fe4000f8e022c */
[----:B------:R-:W-:-:S04]  /*fd00*/  @P2 IMAD.HI.U32 R44, R45, R70, RZ ;  /* 0x000000462d2c2227 */ /* 0x000fc800078e00ff */
[----:B------:R-:W-:Y:S01]  /*fd10*/  IMAD.IADD R63, R63, 0x1, R31 ;  /* 0x000000013f3f7824 */ /* 0x000fe200078e021f */
[----:B------:R-:W-:Y:S01]  /*fd20*/  SEL R31, R66, R59, P0 ;  /* 0x0000003b421f7207 */ /* 0x000fe20000000000 */
[----:B------:R-:W-:Y:S01]  /*fd30*/  IMAD R59, R72, R57, UR4 ;  /* 0x00000004483b7e24 */ /* 0x000fe2000f8e0239 */
[----:B--2---:R-:W-:Y:S01]  /*fd40*/  @P2 SHF.R.U32.HI R55, RZ, R69, R44 ;  /* 0x00000045ff372219 */ /* 0x004fe2000001162c */
[----:B------:R-:W-:Y:S01]  /*fd50*/  ULDC.64 UR4, c[0x0][0xbe0] ;  /* 0x0002f80000047ab9 */ /* 0x000fe20000000a00 */
[----:B------:R-:W-:Y:S01]  /*fd60*/  IMAD.MOV.U32 R57, RZ, RZ, R45 ;  /* 0x000000ffff397224 */ /* 0x000fe200078e002d */
[----:B0-----:R-:W-:Y:S01]  /*fd70*/  @P2 SHF.R.U32.HI R57, RZ, R71, R74 ;  /* 0x00000047ff392219 */ /* 0x001fe2000001164a */
[----:B------:R-:W-:Y:S01]  /*fd80*/  IMAD.WIDE.U32 R60, R59, UR6, R60 ;  /* 0x000000063b3c7c25 */ /* 0x000fe2000f8e003c */
[----:B------:R-:W-:-:S05]  /*fd90*/  SHF.R.S32.HI R44, RZ, 0x1f, R59 ;  /* 0x0000001fff2c7819 */ /* 0x000fca000001143b */
[C---:B------:R-:W-:Y:S02]  /*fda0*/  IMAD R35, R44.reuse, UR4, RZ ;  /* 0x000000042c237c24 */ /* 0x040fe4000f8e02ff */
[----:B------:R-:W-:Y:S02]  /*fdb0*/  IMAD R44, R44, UR6, RZ ;  /* 0x000000062c2c7c24 */ /* 0x000fe4000f8e02ff */
[C---:B------:R-:W-:Y:S02]  /*fdc0*/  IMAD R64, R59.reuse, UR5, R35 ;  /* 0x000000053b407c24 */ /* 0x040fe4000f8e0223 */
[----:B------:R-:W-:Y:S01]  /*fdd0*/  IMAD.WIDE.U32 R34, R59, UR4, R62 ;  /* 0x000000043b227c25 */ /* 0x000fe2000f8e003e */
[----:B------:R-:W-:-:S03]  /*fde0*/  ULDC.64 UR4, c[0x0][0xb30] ;  /* 0x0002cc0000047ab9 */ /* 0x000fc60000000a00 */
[----:B------:R-:W-:Y:S01]  /*fdf0*/  IMAD R63, R59, UR7, R44 ;  /* 0x000000073b3f7c24 */ /* 0x000fe2000f8e022c */
[----:B------:R-:W-:Y:S01]  /*fe00*/  SHF.R.S32.HI R59, RZ, 0x1f, R55 ;  /* 0x0000001fff3b7819 */ /* 0x000fe20000011437 */
[----:B------:R-:W-:Y:S01]  /*fe10*/  IMAD.MOV R62, RZ, RZ, -R57 ;  /* 0x000000ffff3e7224 */ /* 0x000fe200078e0a39 */
[----:B------:R-:W-:Y:S01]  /*fe20*/  IADD3 R34, P2, R55, R34, RZ ;  /* 0x0000002237227210 */ /* 0x000fe20007f5e0ff */
[----:B------:R-:W-:Y:S01]  /*fe30*/  IMAD.MOV R55, RZ, RZ, -R55 ;  /* 0x000000ffff377224 */ /* 0x000fe200078e0a37 */
[----:B------:R-:W-:Y:S01]  /*fe40*/  SHF.R.S32.HI R44, RZ, 0x1f, R57 ;  /* 0x0000001fff2c7819 */ /* 0x000fe20000011439 */
[----:B------:R-:W-:Y:S01]  /*fe50*/  IMAD.IADD R61, R61, 0x1, R63 ;  /* 0x000000013d3d7824 */ /* 0x000fe200078e023f */
[----:B------:R-:W-:Y:S01]  /*fe60*/  IADD3.X R35, R59, R35, R64, P2, !PT ;  /* 0x000000233b237210 */ /* 0x000fe200017fe440 */
[----:B------:R-:W-:Y:S01]  /*fe70*/  IMAD R55, R46, R55, R45 ;  /* 0x000000372e377224 */ /* 0x000fe200078e022d */
[----:B------:R-:W-:Y:S01]  /*fe80*/  ULDC.64 UR6, c[0x0][0xbc8] ;  /* 0x0002f20000067ab9 */ /* 0x000fe20000000a00 */
[----:B------:R-:W-:-:S02]  /*fe90*/  IMAD R44, R44, UR4, RZ ;  /* 0x000000042c2c7c24 */ /* 0x000fc4000f8e02ff */
[----:B------:R-:W-:Y:S02]  /*fea0*/  IMAD R59, R46, R62, R45 ;  /* 0x0000003e2e3b7224 */ /* 0x000fe400078e022d */
[C---:B------:R-:W-:Y:S01]  /*feb0*/  IMAD R63, R57.reuse, UR5, R44 ;  /* 0x00000005393f7c24 */ /* 0x040fe2000f8e022c */
[----:B------:R-:W-:Y:S01]  /*fec0*/  SHF.R.S32.HI R44, RZ, 0x1f, R55 ;  /* 0x0000001fff2c7819 */ /* 0x000fe20000011437 */
[----:B------:R-:W-:Y:S01]  /*fed0*/  IMAD.WIDE.U32 R60, R57, UR4, R60 ;  /* 0x00000004393c7c25 */ /* 0x000fe2000f8e003c */
[----:B------:R-:W-:Y:S01]  /*fee0*/  SHF.R.S32.HI R45, RZ, 0x1f, R59 ;  /* 0x0000001fff2d7819 */ /* 0x000fe2000001143b */
[----:B------:R-:W0:Y:S01]  /*fef0*/  S2UR UR5, SR_CgaCtaId ;  /* 0x00000000000579c3 */ /* 0x000e220000008800 */
[----:B------:R-:W-:Y:S01]  /*ff00*/  UMOV UR4, 0x400 ;  /* 0x0000040000047882 */ /* 0x000fe20000000000 */
[----:B------:R-:W-:Y:S02]  /*ff10*/  IMAD R44, R44, UR6, RZ ;  /* 0x000000062c2c7c24 */ /* 0x000fe4000f8e02ff */
[----:B------:R-:W-:-:S02]  /*ff20*/  IMAD R62, R45, UR8, RZ ;  /* 0x000000082d3e7c24 */ /* 0x000fc4000f8e02ff */
        /* <DEDUP_REMOVED lines=27> */
[----:B------:R-:W2:Y:S01]  /*100e0*/  SHFL.IDX PT, R63, R57, 0x1, 0x1c1f ;  /* 0x003c1f00393f7f89 */ /* 0x000ea200000e0000 */
[----:B----4-:R-:W-:Y:S01]  /*100f0*/  SEL R46, R48, R47, P0 ;  /* 0x0000002f302e7207 */ /* 0x010fe20000000000 */
[----:B0-----:R-:W-:Y:S01]  /*10100*/  IMAD.SHL.U32 R55, R40, 0x2, RZ ;  /* 0x0000000228377824 */ /* 0x001fe200078e00ff */
[----:B------:R-:W-:Y:S01]  /*10110*/  SEL R48, R47, R48, P0 ;  /* 0x000000302f307207 */ /* 0x000fe20000000000 */
[----:B------:R0:W4:Y:S01]  /*10120*/  SHFL.IDX PT, R44, R66, RZ, 0x1c1f ;  /* 0x001c1fff422c7589 */ /* 0x00012200000e0000 */
[----:B------:R-:W-:Y:S02]  /*10130*/  SEL R47, R49, R50, P0 ;  /* 0x00000032312f7207 */ /* 0x000fe40000000000 */
[----:B------:R-:W-:Y:S01]  /*10140*/  SYNCS.ARRIVE.TRANS64.RED.A1T0 RZ, [UR4], RZ ;  /* 0x000000ffffff79a7 */ /* 0x000fe20008100404 */
[----:B------:R-:W-:Y:S01]  /*10150*/  SEL R49, R50, R49, P0 ;  /* 0x0000003132317207 */ /* 0x000fe20000000000 */
[----:B------:R0:W0:Y:S01]  /*10160*/  SHFL.IDX PT, R45, R68, RZ, 0x1c1f ;  /* 0x001c1fff442d7589 */ /* 0x00002200000e0000 */
[----:B---3--:R-:W-:-:S02]  /*10170*/  SEL R50, R52, R51, P0 ;  /* 0x0000003334327207 */ /* 0x008fc40000000000 */
[----:B------:R-:W-:Y:S02]  /*10180*/  SEL R52, R51, R52, P0 ;  /* 0x0000003433347207 */ /* 0x000fe40000000000 */
[----:B------:R-:W-:Y:S02]  /*10190*/  SEL R35, R43, R58, P0 ;  /* 0x0000003a2b237207 */ /* 0x000fe40000000000 */
[----:B------:R-:W-:Y:S02]  /*101a0*/  SEL R51, R53, R56, P0 ;  /* 0x0000003835337207 */ /* 0x000fe40000000000 */
[----:B------:R-:W-:Y:S01]  /*101b0*/  SEL R43, R58, R43, P0 ;  /* 0x0000002b3a2b7207 */ /* 0x000fe20000000000 */
[----:B-1----:R1:W-:Y:S01]  /*101c0*/  @!P2 ST.E desc[UR44][R60.64], R2 ;  /* 0x000000023c00a985 */ /* 0x0023e2000c10192c */
[----:B------:R-:W-:-:S03]  /*101d0*/  SEL R53, R56, R53, P0 ;  /* 0x0000003538357207 */ /* 0x000fc60000000000 */
[----:B--2---:R1:W-:Y:S01]  /*101e0*/  @!P1 ST.E desc[UR44][R62.64], R0 ;  /* 0x000000003e009985 */ /* 0x0043e2000c10192c */
[----:B------:R-:W-:Y:S05]  /*101f0*/  @P3 BRA `(.L_x_9638) ;  /* 0x0000000400183947 */ /* 0x000fea0003800000 */
[C---:B-1----:R-:W-:Y:S01]  /*10200*/  VIADD R0, R55.reuse, 0x8 ;  /* 0x0000000837007836 */ /* 0x042fe20000000000 */
        /* <DEDUP_REMOVED lines=11> */
[--C-:B0---4-:R-:W-:Y:S02]  /*102c0*/  @!P1 IMAD.WIDE R56, R55, 0x4, R44.reuse ;  /* 0x0000000437389825 */ /* 0x111fe400078e022c */
        /* <DEDUP_REMOVED lines=24> */
[----:B-1----:R-:W-:-:S03]  /*10450*/  @!P6 IMAD.WIDE R20, R57, 0x4, R44 ;  /* 0x000000043914e825 */ /* 0x002fc600078e022c */
[----:B------:R-:W-:Y:S01]  /*10460*/  ISETP.GE.AND P3, PT, R54, UR4, PT ;  /* 0x0000000436007c0c */ /* 0x000fe2000bf66270 */
[C---:B------:R-:W-:Y:S01]  /*10470*/  VIADD R56, R55.reuse, 0x48 ;  /* 0x0000004837387836 */ /* 0x040fe20000000000 */
[----:B------:R1:W-:Y:S01]  /*10480*/  @!P6 ST.E.64 desc[UR44][R20.64], R30 ;  /* 0x0000001e1400e985 */ /* 0x0003e2000c101b2c */
[C---:B0-----:R-:W-:Y:S01]  /*10490*/  VIADD R18, R55.reuse, 0x50 ;  /* 0x0000005037127836 */ /* 0x041fe20000000000 */
[----:B------:R-:W-:Y:S01]  /*104a0*/  @!P1 LEA.HI R0, R0, R0, RZ, 0x1 ;  /* 0x0000000000009211 */ /* 0x000fe200078f08ff */
[----:B------:R-:W-:Y:S01]  /*104b0*/  VIADD R19, R55, 0x58 ;  /* 0x0000005837137836 */ /* 0x000fe20000000000 */
[----:B------:R-:W-:Y:S02]  /*104c0*/  ISETP.GE.AND P4, PT, R56, UR4, PT ;  /* 0x0000000438007c0c */ /* 0x000fe4000bf86270 */
[----:B------:R-:W-:Y:S02]  /*104d0*/  ISETP.GE.AND P5, PT, R18, UR4, PT ;  /* 0x0000000412007c0c */ /* 0x000fe4000bfa6270 */
[----:B------:R-:W-:-:S02]  /*104e0*/  ISETP.GE.AND P6, PT, R19, UR4, PT ;  /* 0x0000000413007c0c */ /* 0x000fc4000bfc6270 */
[----:B------:R-:W-:Y:S02]  /*104f0*/  @!P2 LEA.HI R40, R40, R40, RZ, 0x1 ;  /* 0x000000282828a211 */ /* 0x000fe400078f08ff */
[----:B------:R-:W-:Y:S02]  /*10500*/  @!P3 LEA.HI R54, R54, R54, RZ, 0x1 ;  /* 0x000000363636b211 */ /* 0x000fe400078f08ff */
[----:B--2---:R-:W-:Y:S02]  /*10510*/  @!P1 LOP3.LUT R13, R0, 0xfffffffe, RZ, 0xc0, !PT ;  /* 0xfffffffe000d9812 */ /* 0x004fe400078ec0ff */
[----:B------:R-:W-:Y:S02]  /*10520*/  @!P2 LOP3.LUT R15, R40, 0xfffffffe, RZ, 0xc0, !PT ;  /* 0xfffffffe280fa812 */ /* 0x000fe400078ec0ff */
[----:B------:R-:W-:Y:S02]  /*10530*/  @!P4 LEA.HI R56, R56, R56, RZ, 0x1 ;  /* 0x000000383838c211 */ /* 0x000fe400078f08ff */
[----:B------:R-:W-:Y:S01]  /*10540*/  @!P5 LEA.HI R18, R18, R18, RZ, 0x1 ;  /* 0x000000121212d211 */ /* 0x000fe200078f08ff */
[----:B------:R-:W-:Y:S01]  /*10550*/  @!P2 IMAD.WIDE R14, R15, 0x4, R44 ;  /* 0x000000040f0ea825 */ /* 0x000fe200078e022c */
[----:B------:R-:W-:-:S02]  /*10560*/  @!P6 LEA.HI R12, R19, R19, RZ, 0x1 ;  /* 0x00000013130ce211 */ /* 0x000fc400078f08ff */
[----:B------:R-:W-:Y:S02]  /*10570*/  @!P3 LOP3.LUT R19, R54, 0xfffffffe, RZ, 0xc0, !PT ;  /* 0xfffffffe3613b812 */ /* 0x000fe400078ec0ff */
[----:B-1----:R-:W-:Y:S02]  /*10580*/  @!P4 LOP3.LUT R21, R56, 0xfffffffe, RZ, 0xc0, !PT ;  /* 0xfffffffe3815c812 */ /* 0x002fe400078ec0ff */
        /* <DEDUP_REMOVED lines=13> */
.L_x_9638:
[----:B------:R-:W-:Y:S05]  /*10660*/  BSYNC B0 ;  /* 0x0000000000007941 */ /* 0x000fea0003800000 */
.L_x_9637:
        /* <DEDUP_REMOVED lines=24> */
[----:B-1----:R-:W-:Y:S01]  /*107f0*/  SEL R2, R23, R6, P0 ;  /* 0x0000000617027207 */ /* 0x002fe20000000000 */
        /* <DEDUP_REMOVED lines=36> */
[----:B------:R-:W-:Y:S01]  /*10a40*/  ISETP.GE.AND P3, PT, R17, UR4, PT ;  /* 0x0000000411007c0c */ /* 0x000fe2000bf66270 */
[----:B------:R-:W-:Y:S01]  /*10a50*/  VIADD R55, R55, 0x58 ;  /* 0x0000005837377836 */ /* 0x000fe20000000000 */
[----:B------:R-:W-:-:S02]  /*10a60*/  ISETP.GE.AND P4, PT, R18, UR4, PT ;  /* 0x0000000412007c0c */ /* 0x000fc4000bf86270 */
[----:B------:R-:W-:Y:S02]  /*10a70*/  ISETP.GE.AND P5, PT, R19, UR4, PT ;  /* 0x0000000413007c0c */ /* 0x000fe4000bfa6270 */
[----:B------:R-:W-:Y:S02]  /*10a80*/  @!P1 LEA.HI R0, R0, R0, RZ, 0x1 ;  /* 0x0000000000009211 */ /* 0x000fe400078f08ff */
[----:B------:R-:W-:Y:S02]  /*10a90*/  @!P2 LEA.HI R14, R14, R14, RZ, 0x1 ;  /* 0x0000000e0e0ea211 */ /* 0x000fe400078f08ff */
[----:B------:R-:W-:Y:S02]  /*10aa0*/  @!P0 LOP3.LUT R9, R16, 0xfffffffe, RZ, 0xc0, !PT ;  /* 0xfffffffe10098812 */ /* 0x000fe400078ec0ff */
[----:B0-----:R-:W-:Y:S02]  /*10ab0*/  @!P1 LOP3.LUT R11, R0, 0xfffffffe, RZ, 0xc0, !PT ;  /* 0xfffffffe000b9812 */ /* 0x001fe400078ec0ff */
[----:B------:R-:W-:Y:S01]  /*10ac0*/  @!P2 LOP3.LUT R15, R14, 0xfffffffe, RZ, 0xc0, !PT ;  /* 0xfffffffe0e0fa812 */ /* 0x000fe200078ec0ff */
[----:B--2---:R-:W-:Y:S01]  /*10ad0*/  @!P0 IMAD.WIDE R6, R9, 0x4, R12 ;  /* 0x0000000409068825 */ /* 0x004fe200078e020c */
[----:B------:R-:W-:-:S02]  /*10ae0*/  @!P3 LEA.HI R17, R17, R17, RZ, 0x1 ;  /* 0x000000111111b211 */ /* 0x000fc400078f08ff */
[----:B------:R-:W-:Y:S01]  /*10af0*/  @!P4 LEA.HI R18, R18, R18, RZ, 0x1 ;  /* 0x000000121212c211 */ /* 0x000fe200078f08ff */
[--C-:B------:R-:W-:Y:S01]  /*10b00*/  @!P1 IMAD.WIDE R8, R11, 0x4, R12.reuse ;  /* 0x000000040b089825 */ /* 0x100fe200078e020c */
[----:B------:R-:W-:Y:S01]  /*10b10*/  @!P5 LEA.HI R19, R19, R19, RZ, 0x1 ;  /* 0x000000131313d211 */ /* 0x000fe200078f08ff */
[----:B------:R0:W-:Y:S01]  /*10b20*/  @!P0 ST.E.64 desc[UR44][R6.64], R28 ;  /* 0x0000001c06008985 */ /* 0x0001e2000c101b2c */
[----:B------:R-:W-:Y:S01]  /*10b30*/  @!P6 LOP3.LUT R21, R22, 0xfffffffe, RZ, 0xc0, !PT ;  /* 0xfffffffe1615e812 */ /* 0x000fe200078ec0ff */
[--C-:B------:R-:W-:Y:S01]  /*10b40*/  @!P2 IMAD.WIDE R10, R15, 0x4, R12.reuse ;  /* 0x000000040f0aa825 */ /* 0x100fe200078e020c */
[----:B------:R-:W-:Y:S01]  /*10b50*/  @!P3 LOP3.LUT R15, R17, 0xfffffffe, RZ, 0xc0, !PT ;  /* 0xfffffffe110fb812 */ /* 0x000fe200078ec0ff */
[----:B------:R1:W-:Y:S01]  /*10b60*/  @!P1 ST.E.64 desc[UR44][R8.64], R36 ;  /* 0x0000002408009985 */ /* 0x0003e2000c101b2c */
[----:B------:R-:W-:Y:S02]  /*10b70*/  @!P4 LOP3.LUT R17, R18, 0xfffffffe, RZ, 0xc0, !PT ;  /* 0xfffffffe1211c812 */ /* 0x000fe400078ec0ff */
[----:B------:R-:W-:Y:S01]  /*10b80*/  @!P5 LOP3.LUT R19, R19, 0xfffffffe, RZ, 0xc0, !PT ;  /* 0xfffffffe1313d812 */ /* 0x000fe200078ec0ff */
[----:B------:R-:W-:Y:S01]  /*10b90*/  @!P3 IMAD.WIDE R14, R15, 0x4, R12 ;  /* 0x000000040f0eb825 */ /* 0x000fe200078e020c */
[----:B------:R2:W-:Y:S01]  /*10ba0*/  @!P2 ST.E.64 desc[UR44][R10.64], R30 ;  /* 0x0000001e0a00a985 */ /* 0x0005e2000c101b2c */
[----:B------:R-:W-:-:S03]  /*10bb0*/  ISETP.GE.AND P0, PT, R55, UR4, PT ;  /* 0x0000000437007c0c */ /* 0x000fc6000bf06270 */
[----:B------:R2:W-:Y:S01]  /*10bc0*/  @!P3 ST.E.64 desc[UR44][R14.64], R32 ;  /* 0x000000200e00b985 */ /* 0x0005e2000c101b2c */
[----:B0-----:R-:W-:-:S04]  /*10bd0*/  @!P4 IMAD.WIDE R6, R17, 0x4, R12 ;  /* 0x000000041106c825 */ /* 0x001fc800078e020c */
        /* <DEDUP_REMOVED lines=11> */
.L_x_9636:
        /* <DEDUP_REMOVED lines=58> */
.L_x_9551:
        /* <DEDUP_REMOVED lines=18> */
.L_x_9639:
[----:B------:R-:W-:Y:S01]  /*11150*/  ULDC UR8, c[0x0][0xc50] ;  /* 0x0003140000087ab9 */ /* 0x000fe20000000800 */
[----:B------:R-:W-:Y:S01]  /*11160*/  UMOV UR36, UR7 ;  /* 0x0000000700247c82 */ /* 0x000fe20008000000 */
[----:B------:R-:W-:-:S11]  /*11170*/  UISETP.NE.AND UP0, UPT, UR8, 0x1, UPT ;  /* 0x000000010800788c */ /* 0x000fd6000bf05270 */
[----:B------:R-:W-:Y:S01]  /*11180*/  @UP0 ULDC UR4, c[0x0][0xc54] ;  /* 0x0003150000040ab9 */ /* 0x000fe20000000800 */
[----:B------:R-:W-:Y:S01]  /*11190*/  @UP0 ULDC UR6, c[0x0][0xc58] ;  /* 0x0003160000060ab9 */ /* 0x000fe20000000800 */
[----:B------:R-:W-:-:S04]  /*111a0*/  UIMAD.WIDE.U32 UR4, UR7, UR4, URZ ;  /* 0x00000004070472a5 */ /* 0x000fc8000f8e003f */
[----:B------:R-:W-:-:S12]  /*111b0*/  @UP0 USHF.R.U32.HI UR36, URZ, UR6, UR5 ;  /* 0x000000063f240299 */ /* 0x000fd80008011605 */
.L_x_9640:
        /* <DEDUP_REMOVED lines=24> */
[----:B0-----:R-:W-:-:S04]  /*11340*/  UIMAD UR39, UR39, 0xc0, URZ ;  /* 0x000000c0272778a4 */ /* 0x001fc8000f8e023f */
        /* <DEDUP_REMOVED lines=16> */
.L_x_9643:
[----:B------:R-:W-:-:S11]  /*11450*/  UISETP.NE.AND UP0, UPT, UR5, 0x1, UPT ;  /* 0x000000010500788c */ /* 0x000fd6000bf05270 */
[----:B------:R-:W-:Y:S02]  /*11460*/  @UP0 ULDC.64 UR14, c[0x0][0x9e8] ;  /* 0x00027a00000e0ab9 */ /* 0x000fe40000000a00 */
[----:B------:R-:W-:-:S04]  /*11470*/  UIMAD.WIDE.U32 UR8, UR7, UR14, URZ ;  /* 0x0000000e070872a5 */ /* 0x000fc8000f8e003f */
[----:B------:R-:W-:-:S12]  /*11480*/  @UP0 USHF.R.U32.HI UR7, URZ, UR15, UR9 ;  /* 0x0000000f3f070299 */ /* 0x000fd80008011609 */
.L_x_9644:
[----:B------:R-:W-:-:S04]  /*11490*/  UIMAD UR7, UR7, UR5, UR5 ;  /* 0x00000005070772a4 */ /* 0x000fc8000f8e0205 */
[----:B------:R-:W-:-:S04]  /*114a0*/  UISETP.LT.AND UP0, UPT, UR4, UR7, UPT ;  /* 0x000000070400728c */ /* 0x000fc8000bf01270 */
[----:B------:R-:W-:-:S12]  /*114b0*/  USEL UR4, UR4, UR7, UP0 ;  /* 0x0000000704047287 */ /* 0x000fd80008000000 */
.L_x_9642:
        /* <DEDUP_REMOVED lines=30> */
.L_x_9646:
[----:B------:R-:W-:-:S11]  /*116a0*/  UISETP.NE.AND UP0, UPT, UR5, 0x1, UPT ;  /* 0x000000010500788c */ /* 0x000fd6000bf05270 */
[----:B------:R-:W-:Y:S02]  /*116b0*/  @UP0 ULDC.64 UR12, c[0x0][0x9e8] ;  /* 0x00027a00000c0ab9 */ /* 0x000fe40000000a00 */
[----:B------:R-:W-:-:S04]  /*116c0*/  UIMAD.WIDE.U32 UR8, UR4, UR12, URZ ;  /* 0x0000000c040872a5 */ /* 0x000fc8000f8e003f */
[----:B------:R-:W-:-:S12]  /*116d0*/  @UP0 USHF.R.U32.HI UR4, URZ, UR13, UR9 ;  /* 0x0000000d3f040299 */ /* 0x000fd80008011609 */
.L_x_9647:
[----:B------:R-:W-:-:S04]  /*116e0*/  UIMAD UR4, UR4, UR5, URZ ;  /* 0x00000005040472a4 */ /* 0x000fc8000f8e023f */
[----:B------:R-:W-:-:S04]  /*116f0*/  UISETP.LT.AND UP0, UPT, UR7, UR4, UPT ;  /* 0x000000040700728c */ /* 0x000fc8000bf01270 */
[----:B------:R-:W-:-:S12]  /*11700*/  USEL UR7, UR7, UR4, !UP0 ;  /* 0x0000000407077287 */ /* 0x000fd8000c000000 */
.L_x_9645:
        /* <DEDUP_REMOVED lines=20> */
[----:B------:R-:W-:Y:S01]  /*11850*/  IABS R4, UR6 ;  /* 0x0000000600047c13 */ /* 0x000fe20008000000 */
[----:B------:R-:W-:-:S04]  /*11860*/  ULOP3.LUT UR6, UR6, UR11, URZ, 0x3c, !UPT ;  /* 0x0000000b06067292 */ /* 0x000fc8000f8e3c3f */
[----:B------:R-:W-:-:S05]  /*11870*/  IMAD.MOV.U32 R3, RZ, RZ, R4 ;  /* 0x000000ffff037224 */ /* 0x000fca00078e0004 */
        /* <DEDUP_REMOVED lines=23> */
.L_x_9648:
[----:B------:R-:W-:Y:S01]  /*119f0*/  UIMAD UR40, UR40, UR4, UR9 ;  /* 0x00000004282872a4 */ /* 0x000fe2000f8e0209 */
[----:B------:R-:W-:Y:S02]  /*11a00*/  IMAD.U32 R26, RZ, RZ, UR10 ;  /* 0x0000000aff1a7e24 */ /* 0x000fe4000f8e00ff */
[----:B------:R-:W-:Y:S02]  /*11a10*/  IMAD.MOV.U32 R0, RZ, RZ, RZ ;  /* 0x000000ffff007224 */ /* 0x000fe400078e00ff */
[----:B------:R-:W-:Y:S02]  /*11a20*/  IMAD.MOV.U32 R14, RZ, RZ, 0x1 ;  /* 0x00000001ff0e7424 */ /* 0x000fe400078e00ff */
[----:B------:R-:W-:Y:S02]  /*11a30*/  IMAD.U32 R3, RZ, RZ, UR40 ;  /* 0x00000028ff037e24 */ /* 0x000fe4000f8e00ff */
[----:B------:R-:W-:-:S03]  /*11a40*/  IMAD.MOV.U32 R2, RZ, RZ, 0x1 ;  /* 0x00000001ff027424 */ /* 0x000fc600078e00ff */
[----:B------:R-:W-:-:S04]  /*11a50*/  VIADDMNMX R26, R3, UR4, R26, PT ;  /* 0x00000004031a7c46 */ /* 0x000fc8000b80011a */
        /* <DEDUP_REMOVED lines=25> */
.L_x_9649:
[----:B------:R-:W-:-:S06]  /*11bf0*/  UIADD3 UR4, UR38, 0x6400, URZ ;  /* 0x0000640026047890 */ /* 0x000fcc000fffe03f */
[----:B------:R-:W-:-:S05]  /*11c00*/  IMAD.U32 R17, RZ, RZ, UR4 ;  /* 0x00000004ff117e24 */ /* 0x000fca000f8e00ff */
        /* <DEDUP_REMOVED lines=18> */
.L_x_9650:
[----:B------:R-:W-:-:S04]  /*11d30*/  IMAD.U32 R24, RZ, RZ, UR38 ;  /* 0x00000026ff187e24 */ /* 0x000fc8000f8e00ff */
[----:B------:R-:W-:-:S05]  /*11d40*/  VIADD R25, R24, 0x400 ;  /* 0x0000040018197836 */ /* 0x000fca0000000000 */
        /* <DEDUP_REMOVED lines=18> */
.L_x_9651:
        /* <DEDUP_REMOVED lines=18> */
.L_x_9652:
[----:B------:R-:W0:Y:S01]  /*11f90*/  LDC.64 R2, c[0x0][0x9f8] ;  /* 0x00027e00ff027b82 */ /* 0x000e220000000a00 */
[----:B------:R-:W-:Y:S01]  /*11fa0*/  IMAD.MOV.U32 R22, RZ, RZ, R18 ;  /* 0x000000ffff167224 */ /* 0x000fe200078e0012 */
[----:B------:R-:W1:Y:S06]  /*11fb0*/  S2R R17, SR_TID.X ;  /* 0x0000000000117919 */ /* 0x000e6c0000002100 */
[----:B------:R-:W2:Y:S01]  /*11fc0*/  LDC.64 R4, c[0x0][0x418] ;  /* 0x00010600ff047b82 */ /* 0x000ea20000000a00 */
[----:B0-----:R-:W-:-:S04]  /*11fd0*/  ISETP.NE.U32.AND P0, PT, R2, RZ, PT ;  /* 0x000000ff0200720c */ /* 0x001fc80003f05070 */
[----:B------:R-:W-:-:S13]  /*11fe0*/  ISETP.NE.AND.EX P0, PT, R3, RZ, PT, P0 ;  /* 0x000000ff0300720c */ /* 0x000fda0003f05300 */
[----:B------:R-:W0:Y:S02]  /*11ff0*/  @P0 LDC.64 R2, c[0x0][0x9f8] ;  /* 0x00027e00ff020b82 */ /* 0x000e240000000a00 */
[----:B0-----:R-:W-:-:S05]  /*12000*/  @P0 IMAD.WIDE R2, R18, 0x4, R2 ;  /* 0x0000000412020825 */ /* 0x001fca00078e0202 */
[----:B------:R0:W3:Y:S01]  /*12010*/  @P0 LDG.E R22, desc[UR44][R2.64] ;  /* 0x0000002c02160981 */ /* 0x0000e2000c1e1900 */
[--C-:B-1----:R-:W-:Y:S01]  /*12020*/  SHF.R.U32.HI R11, RZ, 0x1, R17.reuse ;  /* 0x00000001ff0b7819 */ /* 0x102fe20000011611 */
[C---:B------:R-:W-:Y:S01]  /*12030*/  IMAD.SHL.U32 R0, R17.reuse, 0x20, RZ ;  /* 0x0000002011007824 */ /* 0x040fe200078e00ff */
[----:B--2---:R-:W-:Y:S01]  /*12040*/  ISETP.NE.U32.AND P0, PT, R4, RZ, PT ;  /* 0x000000ff0400720c */ /* 0x004fe20003f05070 */
[----:B------:R-:W-:Y:S01]  /*12050*/  IMAD.SHL.U32 R7, R17, 0x80, RZ ;  /* 0x0000008011077824 */ /* 0x000fe200078e00ff */
[----:B------:R-:W-:Y:S01]  /*12060*/  LOP3.LUT R6, R11, 0x20, RZ, 0xc0, !PT ;  /* 0x000000200b067812 */ /* 0x000fe200078ec0ff */
[----:B------:R-:W-:Y:S01]  /*12070*/  IMAD.SHL.U32 R10, R16, 0x800, RZ ;  /* 0x00000800100a7824 */ /* 0x000fe200078e00ff */
[----:B------:R-:W-:Y:S01]  /*12080*/  ISETP.NE.AND.EX P2, PT, R5, RZ, PT, P0 ;  /* 0x000000ff0500720c */ /* 0x000fe20003f45300 */
[C---:B------:R-:W-:Y:S01]  /*12090*/  IMAD.SHL.U32 R19, R17.reuse, 0x4, RZ ;  /* 0x0000000411137824 */ /* 0x040fe200078e00ff */
[----:B------:R-:W-:Y:S01]  /*120a0*/  LOP3.LUT R8, R6, 0x10, R17, 0xf8, !PT ;  /* 0x0000001006087812 */ /* 0x000fe200078ef811 */
[----:B0-----:R-:W-:Y:S01]  /*120b0*/  IMAD.SHL.U32 R3, R28, 0x10, RZ ;  /* 0x000000101c037824 */ /* 0x001fe200078e00ff */
[----:B------:R-:W-:Y:S01]  /*120c0*/  LOP3.LUT R6, R0, 0x80, RZ, 0xc0, !PT ;  /* 0x0000008000067812 */ /* 0x000fe200078ec0ff */
[----:B------:R-:W-:Y:S01]  /*120d0*/  IMAD.SHL.U32 R2, R17, 0x10, RZ ;  /* 0x0000001011027824 */ /* 0x000fe200078e00ff */
[----:B------:R-:W-:Y:S01]  /*120e0*/  LOP3.LUT R9, R7, 0x400, RZ, 0xc0, !PT ;  /* 0x0000040007097812 */ /* 0x000fe200078ec0ff */
[----:B------:R-:W-:Y:S01]  /*120f0*/  IMAD.MOV.U32 R27, RZ, RZ, 0x40 ;  /* 0x00000040ff1b7424 */ /* 0x000fe200078e00ff */
[----:B------:R-:W-:Y:S01]  /*12100*/  LOP3.LUT R8, R8, 0x380, R7, 0xf8, !PT ;  /* 0x0000038008087812 */ /* 0x000fe200078ef807 */
[----:B------:R-:W-:Y:S01]  /*12110*/  UMOV UR4, 0xffffffff ;  /* 0xffffffff00047882 */ /* 0x000fe20000000000 */
[----:B------:R-:W-:-:S02]  /*12120*/  LOP3.LUT R6, R6, 0x10, R11, 0xf8, !PT ;  /* 0x0000001006067812 */ /* 0x000fc400078ef80b */
[----:B------:R-:W-:Y:S02]  /*12130*/  LOP3.LUT R0, R0, 0x360, RZ, 0xc0, !PT ;  /* 0x0000036000007812 */ /* 0x000fe400078ec0ff */
[----:B------:R-:W-:Y:S02]  /*12140*/  LOP3.LUT R9, R9, 0x800, R10, 0xf8, !PT ;  /* 0x0000080009097812 */ /* 0x000fe400078ef80a */
[----:B------:R-:W-:Y:S02]  /*12150*/  LOP3.LUT R19, R6, 0x10, R19, 0x78, !PT ;  /* 0x0000001006137812 */ /* 0x000fe400078e7813 */
[----:B------:R-:W-:Y:S02]  /*12160*/  LOP3.LUT R0, R0, 0x400, R3, 0xf8, !PT ;  /* 0x0000040000007812 */ /* 0x000fe400078ef803 */
[----:B------:R-:W-:Y:S02]  /*12170*/  LOP3.LUT R8, R8, 0x70, R2, 0x78, !PT ;  /* 0x0000007008087812 */ /* 0x000fe400078e7802 */
[----:B------:R-:W-:-:S02]  /*12180*/  LOP3.LUT P1, RZ, R17, 0x4, RZ, 0xc0, !PT ;  /* 0x0000000411ff7812 */ /* 0x000fc4000782c0ff */
[--C-:B------:R-:W-:Y:S02]  /*12190*/  SHF.R.U32.HI R29, RZ, 0x3, R17.reuse ;  /* 0x00000003ff1d7819 */ /* 0x100fe40000011611 */
[----:B------:R-:W-:Y:S02]  /*121a0*/  LOP3.LUT R16, R16, 0xfffffffe, RZ, 0xc0, !PT ;  /* 0xfffffffe10107812 */ /* 0x000fe400078ec0ff */
[----:B------:R-:W-:Y:S02]  /*121b0*/  SHF.R.U32.HI R20, RZ, 0x5, R17 ;  /* 0x00000005ff147819 */ /* 0x000fe40000011611 */
[----:B------:R-:W-:Y:S02]  /*121c0*/  LOP3.LUT R19, R0, R19, RZ, 0xfc, !PT ;  /* 0x0000001300137212 */ /* 0x000fe400078efcff */
[----:B------:R-:W-:Y:S02]  /*121d0*/  LOP3.LUT R18, R9, R8, RZ, 0xfc, !PT ;  /* 0x0000000809127212 */ /* 0x000fe400078efcff */
[----:B------:R-:W-:-:S02]  /*121e0*/  LOP3.LUT R29, R29, 0x1, RZ, 0xc0, !PT ;  /* 0x000000011d1d7812 */ /* 0x000fc400078ec0ff */
[----:B------:R-:W-:Y:S02]  /*121f0*/  SEL R27, R27, 0xffffffc0, !P1 ;  /* 0xffffffc01b1b7807 */ /* 0x000fe40004800000 */
[----:B------:R-:W-:Y:S02]  /*12200*/  @P2 LOP3.LUT R16, R16, 0x1, RZ, 0xfc, !PT ;  /* 0x0000000110102812 */ /* 0x000fe400078efcff */
[----:B------:R-:W-:Y:S02]  /*12210*/  LOP3.LUT R20, R20, 0x3, RZ, 0xc0, !PT ;  /* 0x0000000314147812 */ /* 0x000fe400078ec0ff */
[----:B---3--:R-:W-:Y:S02]  /*12220*/  SHF.R.S32.HI R23, RZ, 0x1f, R22 ;  /* 0x0000001fff177819 */ /* 0x008fe40000011416 */
[----:B------:R-:W-:Y:S01]  /*12230*/  SEL R17, R22, RZ, !P2 ;  /* 0x000000ff16117207 */ /* 0x000fe20005000000 */
[----:B------:R-:W-:Y:S06]  /*12240*/  BRA.DIV UR4, `(.L_x_9653) ;  /* 0x0000002e04107947 */ /* 0x000fec000b800000 */
[----:B------:R0:W1:Y:S02]  /*12250*/  SHFL.IDX PT, R14, R20, RZ, 0x1f ;  /* 0x00001fff140e7589 */ /* 0x00006400000e0000 */
.L_x_9708:
[----:B-1----:R-:W-:Y:S02]  /*12260*/  ISETP.NE.AND P0, PT, R14, RZ, PT ;  /* 0x000000ff0e00720c */ /* 0x002fe40003f05270 */
        /* <DEDUP_REMOVED lines=8> */
.L_x_9711:
        /* <DEDUP_REMOVED lines=21> */
.L_x_9656:
[----:B------:R-:W-:Y:S01]  /*12440*/  IMAD.MOV.U32 R3, RZ, RZ, 0x1 ;  /* 0x00000001ff037424 */ /* 0x000fe200078e00ff */
[----:B------:R-:W-:-:S04]  /*12450*/  ISETP.NE.AND P1, PT, R28, RZ, PT ;  /* 0x000000ff1c00720c */ /* 0x000fc80003f25270 */
[----:B------:R-:W-:-:S04]  /*12460*/  SHF.L.U32 R3, R3, 0x1f, RZ ;  /* 0x0000001f03037819 */ /* 0x000fc800000006ff */
[----:B------:R-:W2:Y:S02]  /*12470*/  SYNCS.PHASECHK.TRANS64.TRYWAIT P0, [UR38+0x17080], R3 ;  /* 0x01708003ff0075a7 */ /* 0x000ea40008000166 */
[----:B--2---:R-:W-:Y:S05]  /*12480*/  @!P0 BRA `(.L_x_9657) ;  /* 0x0000002800c08947 */ /* 0x004fea0003800000 */
.L_x_9712:
[----:B------:R-:W-:Y:S05]  /*12490*/  @P1 BRA `(.L_x_9658) ;  /* 0x0000000000181947 */ /* 0x000fea0003800000 */
[----:B-1----:R-:W1:Y:S01]  /*124a0*/  S2R R4, SR_TID.X ;  /* 0x0000000000047919 */ /* 0x002e620000002100 */
[----:B------:R-:W-:-:S04]  /*124b0*/  IMAD.MOV.U32 R2, RZ, RZ, 0x3000 ;  /* 0x00003000ff027424 */ /* 0x000fc800078e00ff */
[----:B------:R3:W-:Y:S01]  /*124c0*/  SYNCS.ARRIVE.TRANS64 RZ, [UR38+0x17070], R2 ;  /* 0x01707002ffff79a7 */ /* 0x0007e20008000026 */
[----:B-1----:R-:W-:-:S13]  /*124d0*/  LOP3.LUT P0, RZ, R4, 0x1f, RZ, 0xc0, !PT ;  /* 0x0000001f04ff7812 */ /* 0x002fda000780c0ff */
[----:B---3--:R-:W-:Y:S05]  /*124e0*/  @!P0 BRA `(.L_x_9658) ;  /* 0x0000000000048947 */ /* 0x008fea0003800000 */
[----:B------:R-:W-:Y:S01]  /*124f0*/  BPT.TRAP 0x1 ;  /* 0x000000040000795c */ /* 0x000fe20000300000 */
.L_x_9658:
        /* <DEDUP_REMOVED lines=28> */
.L_x_9713:
[----:B------:R-:W-:Y:S05]  /*126c0*/  @P1 BRA `(.L_x_9660) ;  /* 0x0000000000181947 */ /* 0x000fea0003800000 */
[----:B-1----:R-:W1:Y:S01]  /*126d0*/  S2R R4, SR_TID.X ;  /* 0x0000000000047919 */ /* 0x002e620000002100 */
[----:B------:R-:W-:-:S04]  /*126e0*/  IMAD.MOV.U32 R2, RZ, RZ, 0x3000 ;  /* 0x00003000ff027424 */ /* 0x000fc800078e00ff */
[----:B------:R4:W-:Y:S01]  /*126f0*/  SYNCS.ARRIVE.TRANS64 RZ, [UR38+0x17030], R2 ;  /* 0x01703002ffff79a7 */ /* 0x0009e20008000026 */
[----:B-1----:R-:W-:-:S13]  /*12700*/  LOP3.LUT P0, RZ, R4, 0x1f, RZ, 0xc0, !PT ;  /* 0x0000001f04ff7812 */ /* 0x002fda000780c0ff */
[----:B----4-:R-:W-:Y:S05]  /*12710*/  @!P0 BRA `(.L_x_9660) ;  /* 0x0000000000048947 */ /* 0x010fea0003800000 */
[----:B------:R-:W-:Y:S01]  /*12720*/  BPT.TRAP 0x1 ;  /* 0x000000040000795c */ /* 0x000fe20000300000 */
.L_x_9660:
        /* <DEDUP_REMOVED lines=29> */
.L_x_9654:
        /* <DEDUP_REMOVED lines=12> */
[----:B------:R-:W-:Y:S01]  /*129c0*/  MOV R2, 0x0 ;  /* 0x0000000000027802 */ /* 0x000fe20000000f00 */
[----:B------:R-:W-:Y:S01]  /*129d0*/  ULDC.64 UR6, c[0x4][0x1c8] ;  /* 0x0100720000067ab9 */ /* 0x000fe20000000a00 */
[----:B------:R-:W-:Y:S01]  /*129e0*/  ULDC.64 UR8, c[0x4][0x1d0] ;  /* 0x0100740000087ab9 */ /* 0x000fe20000000a00 */
[----:B------:R-:W-:Y:S01]  /*129f0*/  ULDC.64 UR4, c[0x4][0x60] ;  /* 0x0100180000047ab9 */ /* 0x000fe20000000a00 */
[----:B-1----:R-:W-:Y:S02]  /*12a00*/  IMAD.U32 R4, RZ, RZ, UR6 ;  /* 0x00000006ff047e24 */ /* 0x002fe4000f8e00ff */
[----:B--23--:R-:W1:Y:S01]  /*12a10*/  LDC.64 R2, c[0x4][R2] ;  /* 0x0100000002027b82 */ /* 0x00ce620000000a00 */
        /* <DEDUP_REMOVED lines=10> */
.L_x_9661:
[----:B------:R-:W4:Y:S01]  /*12ac0*/  S2R R2, SR_TID.X ;  /* 0x0000000000027919 */ /* 0x000f220000002100 */
[----:B0-----:R-:W0:Y:S01]  /*12ad0*/  LDC R20, c[0x0][0x448] ;  /* 0x00011200ff147b82 */ /* 0x001e220000000800 */
[----:B------:R-:W-:Y:S01]  /*12ae0*/  SHF.R.U32.HI R9, RZ, 0x1, R28 ;  /* 0x00000001ff097819 */ /* 0x000fe2000001161c */
[----:B------:R-:W-:Y:S01]  /*12af0*/  UMOV UR42, UR46 ;  /* 0x0000002e002a7c82 */ /* 0x000fe20008000000 */
[----:B------:R-:W5:Y:S01]  /*12b00*/  S2R R12, SR_CTAID.Z ;  /* 0x00000000000c7919 */ /* 0x000f620000002700 */
[----:B------:R-:W-:Y:S01]  /*12b10*/  ULDC.64 UR4, c[0x0][0x2d0] ;  /* 0x0000b40000047ab9 */ /* 0x000fe20000000a00 */
[----:B------:R-:W-:Y:S01]  /*12b20*/  ULDC.64 UR6, c[0x0][0x2c8] ;  /* 0x0000b20000067ab9 */ /* 0x000fe20000000a00 */
[----:B------:R-:W-:Y:S01]  /*12b30*/  ULDC.64 UR8, c[0x0][0x280] ;  /* 0x0000a00000087ab9 */ /* 0x000fe20000000a00 */
[----:B0-----:R-:W-:Y:S02]  /*12b40*/  ISETP.NE.AND P0, PT, R20, 0x1, PT ;  /* 0x000000011400780c */ /* 0x001fe40003f05270 */
[----:B----4-:R-:W-:Y:S01]  /*12b50*/  SHF.R.U32.HI R21, RZ, 0x1, R2 ;  /* 0x00000001ff157819 */ /* 0x010fe20000011602 */
[----:B------:R-:W-:Y:S01]  /*12b60*/  IMAD.SHL.U32 R2, R2, 0x10, RZ ;  /* 0x0000001002027824 */ /* 0x000fe200078e00ff */
[----:B-----5:R-:W-:-:S03]  /*12b70*/  SHF.R.S32.HI R12, RZ, 0x1f, R12 ;  /* 0x0000001fff0c7819 */ /* 0x020fc6000001140c */
[----:B------:R-:W-:Y:S01]  /*12b80*/  IMAD.SHL.U32 R0, R21, 0x20, RZ ;  /* 0x0000002015007824 */ /* 0x000fe200078e00ff */
[----:B------:R-:W-:Y:S01]  /*12b90*/  LOP3.LUT R8, R2, 0x10, RZ, 0xc0, !PT ;  /* 0x0000001002087812 */ /* 0x000fe200078ec0ff */
[----:B------:R-:W-:-:S04]  /*12ba0*/  IMAD.SHL.U32 R21, R28, 0x10, RZ ;  /* 0x000000101c157824 */ /* 0x000fc800078e00ff */
[----:B------:R-:W0:Y:S01]  /*12bb0*/  @P0 LDC R10, c[0x0][0x44c] ;  /* 0x00011300ff0a0b82 */ /* 0x000e220000000800 */
[C---:B------:R-:W-:Y:S01]  /*12bc0*/  IMAD.SHL.U32 R2, R29.reuse, 0x10, RZ ;  /* 0x000000101d027824 */ /* 0x040fe200078e00ff */
[----:B------:R-:W-:Y:S01]  /*12bd0*/  LOP3.LUT R0, R0, 0x60, RZ, 0xc0, !PT ;  /* 0x0000006000007812 */ /* 0x000fe200078ec0ff */
[----:B------:R-:W-:-:S03]  /*12be0*/  IMAD R29, R29, 0x80, R8 ;  /* 0x000000801d1d7824 */ /* 0x000fc600078e0208 */
[----:B------:R-:W-:Y:S02]  /*12bf0*/  LOP3.LUT R0, R0, 0x700, R21, 0xf8, !PT ;  /* 0x0000070000007812 */ /* 0x000fe400078ef815 */
[----:B------:R-:W4:Y:S01]  /*12c00*/  S2R R21, SR_TID.X ;  /* 0x0000000000157919 */ /* 0x000f220000002100 */
[----:B------:R-:W5:Y:S01]  /*12c10*/  @P0 LDC R6, c[0x0][0x450] ;  /* 0x00011400ff060b82 */ /* 0x000f620000000800 */
[----:B------:R-:W-:-:S07]  /*12c20*/  LOP3.LUT R0, R0, R29, R2, 0xf6, !PT ;  /* 0x0000001d00007212 */ /* 0x000fce00078ef602 */
[----:B------:R-:W5:Y:S08]  /*12c30*/  @P0 LDC R7, c[0x0][0x44c] ;  /* 0x00011300ff070b82 */ /* 0x000f700000000800 */
[----:B-1----:R-:W1:Y:S01]  /*12c40*/  @P0 LDC R4, c[0x0][0x450] ;  /* 0x00011400ff040b82 */ /* 0x002e620000000800 */
[----:B----4-:R-:W-:Y:S02]  /*12c50*/  IMAD.SHL.U32 R2, R21, 0x40, RZ ;  /* 0x0000004015027824 */ /* 0x010fe400078e00ff */
[----:B------:R-:W4:Y:S03]  /*12c60*/  S2R R21, SR_CTAID.Z ;  /* 0x0000000000157919 */ /* 0x000f260000002700 */
[----:B------:R-:W-:-:S05]  /*12c70*/  LOP3.LUT R2, R9, 0x40, R2, 0xf8, !PT ;  /* 0x0000004009027812 */ /* 0x000fca00078ef802 */
[----:B------:R-:W-:Y:S02]  /*12c80*/  VIADD R5, R2, UR39 ;  /* 0x0000002702057c36 */ /* 0x000fe40008000000 */
[----:B--23--:R-:W2:Y:S02]  /*12c90*/  LDC.64 R2, c[0x0][0x2e0] ;  /* 0x0000b800ff027b82 */ /* 0x00cea40000000a00 */
[----:B0-----:R-:W-:-:S04]  /*12ca0*/  @P0 IMAD.HI.U32 R13, R5, R10, RZ ;  /* 0x0000000a050d0227 */ /* 0x001fc800078e00ff */
[----:B------:R-:W-:Y:S01]  /*12cb0*/  IMAD.MOV.U32 R11, RZ, RZ, R5 ;  /* 0x000000ffff0b7224 */ /* 0x000fe200078e0005 */
[----:B-----5:R-:W-:Y:S01]  /*12cc0*/  @P0 SHF.R.U32.HI R11, RZ, R6, R13 ;  /* 0x00000006ff0b0219 */ /* 0x020fe2000001160d */
[----:B------:R-:W-:-:S04]  /*12cd0*/  VIADD R6, R5, 0x80 ;  /* 0x0000008005067836 */ /* 0x000fc80000000000 */
[----:B------:R-:W-:-:S04]  /*12ce0*/  @P0 IMAD.HI.U32 R13, R6, R7, RZ ;  /* 0x00000007060d0227 */ /* 0x000fc800078e00ff */
[----:B------:R-:W-:Y:S01]  /*12cf0*/  IMAD.MOV.U32 R7, RZ, RZ, R6 ;  /* 0x000000ffff077224 */ /* 0x000fe200078e0006 */
[----:B-1----:R-:W-:Y:S01]  /*12d00*/  @P0 SHF.R.U32.HI R7, RZ, R4, R13 ;  /* 0x00000004ff070219 */ /* 0x002fe2000001160d */
[----:B--2---:R-:W-:-:S04]  /*12d10*/  IMAD R4, R12, R2, RZ ;  /* 0x000000020c047224 */ /* 0x004fc800078e02ff */
[C---:B----4-:R-:W-:Y:S01]  /*12d20*/  IMAD R13, R21.reuse, R3, R4 ;  /* 0x00000003150d7224 */ /* 0x050fe200078e0204 */
[----:B------:R-:W-:Y:S01]  /*12d30*/  SHF.R.S32.HI R4, RZ, 0x1f, R11 ;  /* 0x0000001fff047819 */ /* 0x000fe2000001140b */
[----:B------:R-:W-:-:S04]  /*12d40*/  IMAD.WIDE.U32 R2, R21, R2, UR42 ;  /* 0x0000002a15027e25 */ /* 0x000fc8000f8e0002 */
[----:B------:R-:W-:Y:S02]  /*12d50*/  IMAD.IADD R3, R3, 0x1, R13 ;  /* 0x0000000103037824 */ /* 0x000fe400078e020d */
[----:B------:R-:W-:Y:S02]  /*12d60*/  IMAD.MOV R13, RZ, RZ, -R11 ;  /* 0x000000ffff0d7224 */ /* 0x000fe400078e0a0b */
[----:B------:R-:W-:Y:S02]  /*12d70*/  IMAD R4, R4, UR4, RZ ;  /* 0x0000000404047c24 */ /* 0x000fe4000f8e02ff */
[----:B------:R-:W-:Y:S02]  /*12d80*/  IMAD R13, R20, R13, R5 ;  /* 0x0000000d140d7224 */ /* 0x000fe400078e0205 */
[C---:B------:R-:W-:Y:S02]  /*12d90*/  IMAD R15, R11.reuse, UR5, R4 ;  /* 0x000000050b0f7c24 */ /* 0x040fe4000f8e0204 */
[----:B------:R-:W-:Y:S01]  /*12da0*/  IMAD.WIDE.U32 R4, R11, UR4, R2 ;  /* 0x000000040b047c25 */ /* 0x000fe2000f8e0002 */
[----:B------:R-:W-:-:S03]  /*12db0*/  SHF.R.S32.HI R10, RZ, 0x1f, R13 ;  /* 0x0000001fff0a7819 */ /* 0x000fc6000001140d */
[----:B------:R-:W-:Y:S02]  /*12dc0*/  IMAD.IADD R5, R5, 0x1, R15 ;  /* 0x0000000105057824 */ /* 0x000fe400078e020f */
[----:B------:R-:W-:Y:S02]  /*12dd0*/  IMAD R10, R10, UR6, RZ ;  /* 0x000000060a0a7c24 */ /* 0x000fe4000f8e02ff */
[----:B------:R-:W-:-:S04]  /*12de0*/  IMAD.WIDE.U32 R4, R13, UR6, R4 ;  /* 0x000000060d047c25 */ /* 0x000fc8000f8e0004 */
[----:B------:R-:W-:Y:S01]  /*12df0*/  IMAD R13, R13, UR7, R10 ;  /* 0x000000070d0d7c24 */ /* 0x000fe2000f8e020a */
[----:B------:R-:W-:Y:S01]  /*12e00*/  SHF.R.S32.HI R10, RZ, 0x1f, R7 ;  /* 0x0000001fff0a7819 */ /* 0x000fe20000011407 */
[----:B------:R-:W-:Y:S01]  /*12e10*/  IMAD.WIDE.U32 R2, R7, UR4, R2 ;  /* 0x0000000407027c25 */ /* 0x000fe2000f8e0002 */
[----:B------:R-:W-:-:S03]  /*12e20*/  IADD3 R4, P0, R4, UR8, RZ ;  /* 0x0000000804047c10 */ /* 0x000fc6000ff1e0ff */
[----:B------:R-:W-:Y:S01]  /*12e30*/  IMAD R10, R10, UR4, RZ ;  /* 0x000000040a0a7c24 */ /* 0x000fe2000f8e02ff */
[----:B------:R-:W-:Y:S01]  /*12e40*/  IADD3.X R5, R5, UR9, R13, P0, !PT ;  /* 0x0000000905057c10 */ /* 0x000fe200087fe40d */
[----:B------:R-:W-:Y:S02]  /*12e50*/  ULDC UR4, c[0x0][0x2b8] ;  /* 0x0000ae0000047ab9 */ /* 0x000fe40000000800 */
[----:B------:R-:W-:Y:S01]  /*12e60*/  IMAD R11, R7, UR5, R10 ;  /* 0x00000005070b7c24 */ /* 0x000fe2000f8e020a */
[----:B------:R-:W-:Y:S01]  /*12e70*/  ISETP.GE.AND P2, PT, R8, UR4, PT ;  /* 0x0000000408007c0c */ /* 0x000fe2000bf46270 */
[----:B------:R-:W-:Y:S02]  /*12e80*/  IMAD.MOV R7, RZ, RZ, -R7 ;  /* 0x000000ffff077224 */ /* 0x000fe400078e0a07 */
[----:B------:R-:W-:Y:S02]  /*12e90*/  IMAD.IADD R3, R3, 0x1, R11 ;  /* 0x0000000103037824 */ /* 0x000fe400078e020b */
[----:B------:R-:W-:-:S04]  /*12ea0*/  IMAD R7, R20, R7, R6 ;  /* 0x0000000714077224 */ /* 0x000fc800078e0206 */
[----:B------:R-:W-:Y:S01]  /*12eb0*/  IMAD.WIDE.U32 R2, R7, UR6, R2 ;  /* 0x0000000607027c25 */ /* 0x000fe2000f8e0002 */
[----:B------:R-:W-:-:S05]  /*12ec0*/  SHF.R.S32.HI R6, RZ, 0x1f, R7 ;  /* 0x0000001fff067819 */ /* 0x000fca0000011407 */
[----:B------:R-:W-:-:S04]  /*12ed0*/  IMAD R6, R6, UR6, RZ ;  /* 0x0000000606067c24 */ /* 0x000fc8000f8e02ff */
[----:B------:R-:W-:Y:S01]  /*12ee0*/  IMAD R7, R7, UR7, R6 ;  /* 0x0000000707077c24 */ /* 0x000fe2000f8e0206 */
[----:B------:R-:W-:Y:S02]  /*12ef0*/  IADD3 R6, P0, R2, UR8, RZ ;  /* 0x0000000802067c10 */ /* 0x000fe4000ff1e0ff */
[----:B------:R-:W-:Y:S02]  /*12f00*/  LOP3.LUT R2, R8, 0x20, RZ, 0xfc, !PT ;  /* 0x0000002008027812 */ /* 0x000fe400078efcff */
[----:B------:R-:W-:Y:S02]  /*12f10*/  IADD3.X R10, R3, UR9, R7, P0, !PT ;  /* 0x00000009030a7c10 */ /* 0x000fe400087fe407 */
[----:B------:R-:W-:Y:S02]  /*12f20*/  ISETP.GE.AND P0, PT, R2, UR4, PT ;  /* 0x0000000402007c0c */ /* 0x000fe4000bf06270 */
[----:B------:R-:W-:-:S04]  /*12f30*/  LOP3.LUT R2, R8, 0x40, RZ, 0xfc, !PT ;  /* 0x0000004008027812 */ /* 0x000fc800078efcff */
        /* <DEDUP_REMOVED lines=9> */
[----:B------:R-:W2:Y:S02]  /*12fd0*/  SHFL.IDX PT, R14, R4, 0x1, 0x1e1f ;  /* 0x003e1f00040e7f89 */ /* 0x000ea400000e0000 */
[----:B------:R-:W-:-:S02]  /*12fe0*/  ISETP.GE.AND P3, PT, R9, R7, PT ;  /* 0x000000070900720c */ /* 0x000fc40003f66270 */
[----:B------:R-:W3:Y:S04]  /*12ff0*/  SHFL.IDX PT, R20, R5, 0x1, 0x1e1f ;  /* 0x003e1f0005147f89 */ /* 0x000ee800000e0000 */
[----:B------:R-:W4:Y:S07]  /*13000*/  SHFL.IDX PT, R10, R10, RZ, 0x1e1f ;  /* 0x001e1fff0a0a7589 */ /* 0x000f2e00000e0000 */
[----:B------:R-:W-:Y:S01]  /*13010*/  @!P3 VIADD R21, R0, UR38 ;  /* 0x000000260015bc36 */ /* 0x000fe20008000000 */
[----:B0-----:R-:W-:-:S05]  /*13020*/  @!P3 IADD3 R29, P4, R8, R3, RZ ;  /* 0x00000003081db210 */ /* 0x001fca0007f9e0ff */
[----:B-1----:R-:W-:Y:S01]  /*13030*/  @!P3 IMAD.X R3, RZ, RZ, R2, P4 ;  /* 0x000000ffff03b224 */ /* 0x002fe200020e0602 */
[----:B------:R-:W-:Y:S01]  /*13040*/  ISETP.GE.AND P4, PT, R12, R7, PT ;  /* 0x000000070c00720c */ /* 0x000fe20003f86270 */
[----:B------:R-:W-:-:S05]  /*13050*/  @!P3 IMAD.MOV.U32 R2, RZ, RZ, R29 ;  /* 0x000000ffff02b224 */ /* 0x000fca00078e001d */
[----:B------:R-:W-:Y:S04]  /*13060*/  @!P3 LDGSTS.E.BYPASS.LTC128B.128 [R21+0xc400], desc[UR44][R2.64], !P2 ;  /* 0x0c4000000215bfae */ /* 0x000fe8000d101d6c */
[----:B------:R-:W-:Y:S03]  /*13070*/  @!P3 LDGSTS.E.BYPASS.LTC128B.128 [R21+0xdc00], desc[UR44][R2.64+0x20], !P0 ;  /* 0x0dc000200215bfae */ /* 0x000fe6000c101d6c */
[----:B------:R-:W-:Y:S01]  /*13080*/  @!P4 VIADD R29, R0, UR38 ;  /* 0x00000026001dcc36 */ /* 0x000fe20008000000 */
[----:B------:R0:W-:Y:S01]  /*13090*/  @!P3 LDGSTS.E.BYPASS.LTC128B.128 [R21+0xf400], desc[UR44][R2.64+0x40], !P1 ;  /* 0x0f4000400215bfae */ /* 0x0001e2000c901d6c */
[----:B--2---:R-:W-:-:S05]  /*130a0*/  @!P4 IADD3 R14, P3, R8, R14, RZ ;  /* 0x0000000e080ec210 */ /* 0x004fca0007f7e0ff */
[----:B---3--:R-:W-:Y:S02]  /*130b0*/  @!P4 IMAD.X R5, RZ, RZ, R20, P3 ;  /* 0x000000ffff05c224 */ /* 0x008fe400018e0614 */
[----:B0-----:R-:W-:Y:S02]  /*130c0*/  @!P4 IMAD.MOV.U32 R2, RZ, RZ, R14 ;  /* 0x000000ffff02c224 */ /* 0x001fe400078e000e */
[----:B------:R-:W-:Y:S01]  /*130d0*/  @!P4 IMAD.MOV.U32 R3, RZ, RZ, R5 ;  /* 0x000000ffff03c224 */ /* 0x000fe200078e0005 */
[----:B------:R0:W1:Y:S04]  /*130e0*/  SHFL.IDX PT, R14, R6, RZ, 0x1e1f ;  /* 0x001e1fff060e7589 */ /* 0x00006800000e0000 */
[----:B------:R0:W-:Y:S04]  /*130f0*/  @!P4 LDGSTS.E.BYPASS.LTC128B.128 [R29+0xcc00], desc[UR44][R2.64], !P2 ;  /* 0x0cc00000021dcfae */ /* 0x0001e8000d101d6c */
[----:B------:R0:W-:Y:S04]  /*13100*/  @!P4 LDGSTS.E.BYPASS.LTC128B.128 [R29+0xe400], desc[UR44][R2.64+0x20], !P0 ;  /* 0x0e400020021dcfae */ /* 0x0001e8000c101d6c */
[----:B----4-:R0:W-:Y:S02]  /*13110*/  @!P4 LDGSTS.E.BYPASS.LTC128B.128 [R29+0xfc00], desc[UR44][R2.64+0x40], !P1 ;  /* 0x0fc00040021dcfae */ /* 0x0101e4000c901d6c */
.L_x_9720:
[----:B0-----:R-:W-:Y:S01]  /*13120*/  VIADD R2, R9, 0x80 ;  /* 0x0000008009027836 */ /* 0x001fe20000000000 */
[----:B------:R-:W-:Y:S01]  /*13130*/  BSSY B0, `(.L_x_9663) ;  /* 0x000000d000007945 */ /* 0x000fe20003800000 */
[----:B------:R-:W-:-:S03]  /*13140*/  IMAD.MOV.U32 R4, RZ, RZ, 0x1 ;  /* 0x00000001ff047424 */ /* 0x000fc600078e00ff */
[----:B------:R-:W-:-:S13]  /*13150*/  ISETP.GE.AND P3, PT, R2, R7, PT ;  /* 0x000000070200720c */ /* 0x000fda0003f66270 */
[----:B------:R-:W-:Y:S05]  /*13160*/  @P3 BRA `(.L_x_9664) ;  /* 0x0000000000243947 */ /* 0x000fea0003800000 */
[----:B-1----:R-:W-:Y:S01]  /*13170*/  IADD3 R2, P3, R8, R14, RZ ;  /* 0x0000000e08027210 */ /* 0x002fe20007f7e0ff */
        /* <DEDUP_REMOVED lines=8> */
.L_x_9664:
[----:B------:R-:W-:Y:S05]  /*13200*/  BSYNC B0 ;  /* 0x0000000000007941 */ /* 0x000fea0003800000 */
.L_x_9663:
[----:B------:R-:W-:Y:S01]  /*13210*/  NOP ;  /* 0x0000000000007918 */ /* 0x000fe20000000000 */
[----:B------:R-:W-:Y:S01]  /*13220*/  SYNCS.ARRIVE.TRANS64.RED.A0T1 RZ, [UR38+0x17000], RZ ;  /* 0x017000ffffff79a7 */ /* 0x000fe20008200426 */
[----:B0-----:R-:W-:Y:S01]  /*13230*/  SHF.L.U32 R3, R4, 0x1f, RZ ;  /* 0x0000001f04037819 */ /* 0x001fe200000006ff */
[----:B------:R-:W-:Y:S01]  /*13240*/  ARRIVES.LDGSTSBAR.64.TRANSCNT [UR38+0x17000] ;  /* 0x01700000ff0079b0 */ /* 0x000fe20008000aa6 */
[----:B------:R-:W-:Y:S01]  /*13250*/  NOP ;  /* 0x0000000000007918 */ /* 0x000fe20000000000 */
[----:B------:R-:W-:Y:S01]  /*13260*/  SYNCS.ARRIVE.TRANS64.A1T0 RZ, [UR38+0x17000], RZ ;  /* 0x017000ffffff79a7 */ /* 0x000fe20008100026 */
[----:B------:R-:W-:-:S05]  /*13270*/  VIADD R0, R26, 0xfffffffe ;  /* 0xfffffffe1a007836 */ /* 0x000fca0000000000 */
[----:B------:R-:W-:Y:S01]  /*13280*/  ISETP.GE.AND P1, PT, R0, UR40, PT ;  /* 0x0000002800007c0c */ /* 0x000fe2000bf26270 */
[----:B------:R-:W0:Y:S02]  /*13290*/  SYNCS.PHASECHK.TRANS64.TRYWAIT P0, [UR38+0x17020], R3 ;  /* 0x01702003ff0075a7 */ /* 0x000e240008000166 */
[----:B0-----:R-:W-:Y:S10]  /*132a0*/  @!P0 BRA `(.L_x_9665) ;  /* 0x0000002000548947 */ /* 0x001ff40003800000 */
.L_x_9721:
[----:B-1----:R-:W-:Y:S01]  /*132b0*/  IMAD.MOV.U32 R14, RZ, RZ, 0x1 ;  /* 0x00000001ff0e7424 */ /* 0x002fe200078e00ff */
[----:B------:R-:W-:Y:S06]  /*132c0*/  @!P1 BRA `(.L_x_9666) ;  /* 0x0000000c00d49947 */ /* 0x000fec0003800000 */
[----:B------:R-:W1:Y:S01]  /*132d0*/  S2R R2, SR_TID.X ;  /* 0x0000000000027919 */ /* 0x000e620000002100 */
[----:B------:R-:W-:Y:S02]  /*132e0*/  IMAD.U32 R21, RZ, RZ, UR41 ;  /* 0x00000029ff157e24 */ /* 0x000fe4000f8e00ff */
[----:B------:R-:W-:Y:S02]  /*132f0*/  IMAD.U32 R26, RZ, RZ, UR41 ;  /* 0x00000029ff1a7e24 */ /* 0x000fe4000f8e00ff */
[----:B------:R-:W-:Y:S01]  /*13300*/  IMAD.IADD R15, R27, 0x1, R18 ;  /* 0x000000011b0f7824 */ /* 0x000fe200078e0212 */
[----:B------:R-:W-:Y:S01]  /*13310*/  LOP3.LUT R21, R21, 0x1, RZ, 0xfc, !PT ;  /* 0x0000000115157812 */ /* 0x000fe200078efcff */
[----:B------:R-:W-:Y:S01]  /*13320*/  IMAD.MOV.U32 R6, RZ, RZ, 0x1 ;  /* 0x00000001ff067424 */ /* 0x000fe200078e00ff */
[----:B------:R-:W-:Y:S01]  /*13330*/  LOP3.LUT R26, R26, 0x2, RZ, 0xfc, !PT ;  /* 0x000000021a1a7812 */ /* 0x000fe200078efcff */
[----:B------:R-:W-:Y:S01]  /*13340*/  IMAD.MOV.U32 R7, RZ, RZ, RZ ;  /* 0x000000ffff077224 */ /* 0x000fe200078e00ff */
[----:B-1----:R-:W-:-:S07]  /*13350*/  LOP3.LUT R20, R2, 0x1f, RZ, 0xc0, !PT ;  /* 0x0000001f02147812 */ /* 0x002fce00078ec0ff */
.L_x_9687:
[----:B------:R-:W-:Y:S01]  /*13360*/  LOP3.LUT P1, RZ, R16, 0x2, RZ, 0xc0, !PT ;  /* 0x0000000210ff7812 */ /* 0x000fe2000782c0ff */
[----:B------:R-:W-:Y:S01]  /*13370*/  VIADD R13, R7, 0x1 ;  /* 0x00000001070d7836 */ /* 0x000fe20000000000 */
[----:B------:R-:W-:Y:S04]  /*13380*/  BSSY B0, `(.L_x_9667) ;  /* 0x0000095000007945 */ /* 0x000fe80003800000 */
[----:B------:R-:W-:-:S04]  /*13390*/  ISETP.NE.AND P0, PT, R13, 0x2, PT ;  /* 0x000000020d00780c */ /* 0x000fc80003f05270 */
[----:B0-----:R-:W-:Y:S02]  /*133a0*/  SEL R3, RZ, 0x1, P0 ;  /* 0x00000001ff037807 */ /* 0x001fe40000000000 */
        /* <DEDUP_REMOVED lines=8> */
[----:B------:R-:W-:Y:S02]  /*13430*/  ULDC.64 UR4, c[0x0][0x428] ;  /* 0x00010a0000047ab9 */ /* 0x000fe40000000a00 */
[----:B------:R-:W-:-:S04]  /*13440*/  IMAD R11, R23, UR4, RZ ;  /* 0x00000004170b7c24 */ /* 0x000fc8000f8e02ff */
[----:B------:R-:W1:Y:S01]  /*13450*/  LDC.64 R4, c[0x0][0x418] ;  /* 0x00010600ff047b82 */ /* 0x000e620000000a00 */
[----:B------:R-:W-:Y:S01]  /*13460*/  IMAD R11, R22, UR5, R11 ;  /* 0x00000005160b7c24 */ /* 0x000fe2000f8e020b */
[----:B0-----:R-:W-:-:S13]  /*13470*/  ISETP.NE.AND P0, PT, R8, 0x1, PT ;  /* 0x000000010800780c */ /* 0x001fda0003f05270 */
[----:B------:R-:W0:Y:S02]  /*13480*/  @P0 LDC.64 R2, c[0x0][0x440] ;  /* 0x00011000ff020b82 */ /* 0x000e240000000a00 */
[----:B0-----:R-:W-:-:S05]  /*13490*/  @P0 IMAD.HI.U32 R2, R0, R2, RZ ;  /* 0x0000000200020227 */ /* 0x001fca00078e00ff */
[----:B------:R-:W-:-:S04]  /*134a0*/  @P0 SHF.R.U32.HI R9, RZ, R3, R2 ;  /* 0x00000003ff090219 */ /* 0x000fc80000011602 */
[--C-:B------:R-:W-:Y:S01]  /*134b0*/  SHF.R.S32.HI R3, RZ, 0x1f, R9.reuse ;  /* 0x0000001fff037819 */ /* 0x100fe20000011409 */
        /* <DEDUP_REMOVED lines=8> */
.L_x_9669:
[----:B0-----:R-:W-:Y:S02]  /*13540*/  LEA R4, R13, UR38, 0x3 ;  /* 0x000000260d047c11 */ /* 0x001fe4000f8e18ff */
[----:B------:R-:W-:Y:S02]  /*13550*/  SHF.L.U32 R3, R14, 0x1f, RZ ;  /* 0x0000001f0e037819 */ /* 0x000fe400000006ff */
[----:B------:R-:W-:Y:S02]  /*13560*/  ISETP.NE.AND P1, PT, R28, RZ, PT ;  /* 0x000000ff1c00720c */ /* 0x000fe40003f25270 */
[----:B------:R-:W0:Y:S02]  /*13570*/  SYNCS.PHASECHK.TRANS64.TRYWAIT P0, [R4+URZ+0x17080], R3 ;  /* 0x01708003040075a7 */ /* 0x000e24000800017f */
[----:B0-----:R-:W-:Y:S09]  /*13580*/  @!P0 BRA `(.L_x_9670) ;  /* 0x0000001c00b08947 */ /* 0x001ff20003800000 */
.L_x_9722:
[----:B------:R-:W-:Y:S04]  /*13590*/  BSSY B1, `(.L_x_9671) ;  /* 0x0000007000017945 */ /* 0x000fe80003800000 */
[----:B------:R-:W-:Y:S05]  /*135a0*/  @P1 BRA `(.L_x_9672) ;  /* 0x0000000000141947 */ /* 0x000fea0003800000 */
[----:B------:R-:W-:Y:S01]  /*135b0*/  ISETP.NE.AND P0, PT, R20, RZ, PT ;  /* 0x000000ff1400720c */ /* 0x000fe20003f05270 */
[----:B------:R-:W-:-:S04]  /*135c0*/  IMAD.MOV.U32 R5, RZ, RZ, 0x3000 ;  /* 0x00003000ff057424 */ /* 0x000fc800078e00ff */
[----:B------:R1:W-:Y:S08]  /*135d0*/  SYNCS.ARRIVE.TRANS64 RZ, [R4+URZ+0x17070], R5 ;  /* 0x0170700504ff79a7 */ /* 0x0003f0000800003f */
[----:B------:R-:W-:Y:S05]  /*135e0*/  @!P0 BRA `(.L_x_9672) ;  /* 0x0000000000048947 */ /* 0x000fea0003800000 */
[----:B------:R-:W-:Y:S01]  /*135f0*/  BPT.TRAP 0x1 ;  /* 0x000000040000795c */ /* 0x000fe20000300000 */
.L_x_9672:
[----:B------:R-:W-:Y:S05]  /*13600*/  BSYNC B1 ;  /* 0x0000000000017941 */ /* 0x000fea0003800000 */
.L_x_9671:
[----:B-1----:R-:W-:Y:S01]  /*13610*/  IMAD R5, R13, 0x3000, R24 ;  /* 0x000030000d057824 */ /* 0x002fe200078e0218 */
        /* <DEDUP_REMOVED lines=14> */
.L_x_9673:
        /* <DEDUP_REMOVED lines=13> */
.L_x_9674:
        /* <DEDUP_REMOVED lines=15> */
.L_x_9675:
        /* <DEDUP_REMOVED lines=10> */
.L_x_9723:
[----:B------:R-:W-:Y:S01]  /*13960*/  BSSY B1, `(.L_x_9677) ;  /* 0x0000009000017945 */ /* 0x000fe20003800000 */
[----:B------:R-:W-:Y:S02]  /*13970*/  IMAD.MOV.U32 R2, RZ, RZ, 0x0 ;  /* 0x00000000ff027424 */ /* 0x000fe400078e00ff */
[----:B01----:R-:W-:Y:S01]  /*13980*/  IMAD.MOV.U32 R3, RZ, RZ, 0x14f00000 ;  /* 0x14f00000ff037424 */ /* 0x003fe200078e00ff */
[----:B------:R-:W-:Y:S06]  /*13990*/  @P1 BRA `(.L_x_9678) ;  /* 0x0000000000141947 */ /* 0x000fec0003800000 */
[----:B------:R-:W-:Y:S01]  /*139a0*/  ISETP.NE.AND P0, PT, R20, RZ, PT ;  /* 0x000000ff1400720c */ /* 0x000fe20003f05270 */
[----:B------:R-:W-:-:S04]  /*139b0*/  IMAD.MOV.U32 R29, RZ, RZ, 0x3000 ;  /* 0x00003000ff1d7424 */ /* 0x000fc800078e00ff */
[----:B------:R0:W-:Y:S08]  /*139c0*/  SYNCS.ARRIVE.TRANS64 RZ, [R4+URZ+0x17030], R29 ;  /* 0x0170301d04ff79a7 */ /* 0x0001f0000800003f */
[----:B------:R-:W-:Y:S05]  /*139d0*/  @!P0 BRA `(.L_x_9678) ;  /* 0x0000000000048947 */ /* 0x000fea0003800000 */
[----:B------:R-:W-:Y:S01]  /*139e0*/  BPT.TRAP 0x1 ;  /* 0x000000040000795c */ /* 0x000fe20000300000 */
.L_x_9678:
[----:B------:R-:W-:Y:S05]  /*139f0*/  BSYNC B1 ;  /* 0x0000000000017941 */ /* 0x000fea0003800000 */
.L_x_9677:
        /* <DEDUP_REMOVED lines=12> */
.L_x_9679:
[----:B------:R-:W-:-:S13]  /*13ac0*/  @P0 ELECT P1, URZ, PT ;  /* 0x00000000003f082f */ /* 0x000fda0003820000 */
[----:B------:R-:W-:Y:S01]  /*13ad0*/  @P1 R2UR UR13, R17 ;  /* 0x00000000110d12ca */ /* 0x000fe200000e0000 */
[----:B------:R-:W-:Y:S01]  /*13ae0*/  UMOV UR12, UR36 ;  /* 0x00000024000c7c82 */ /* 0x000fe20008000000 */
[----:B------:R-:W-:-:S11]  /*13af0*/  @P1 PLOP3.LUT P0, PT, P1, PT, PT, 0x8, 0x0 ;  /* 0x000000000000181c */ /* 0x000fd60000f0e170 */
[----:B------:R1:W-:Y:S01]  /*13b00*/  UTMALDG.4D [UR8], [UR6], desc[UR14] ;  /* 0x00000e08060075b4 */ /* 0x0003e20008019000 */
[----:B------:R-:W-:Y:S01]  /*13b10*/  PLOP3.LUT P1, PT, PT, PT, PT, 0x8, 0x0 ;  /* 0x000000000000781c */ /* 0x000fe20003f2e170 */
[----:B-1----:R-:W-:-:S12]  /*13b20*/  @P0 BRA.U.ANY `(.L_x_9679) ;  /* 0xfffffffd00e40947 */ /* 0x002fd8000393ffff */
[----:B------:R-:W-:Y:S01]  /*13b30*/  R2UR UR10, R10 ;  /* 0x000000000a0a72ca */ /* 0x000fe200000e0000 */
[----:B------:R-:W-:Y:S01]  /*13b40*/  UIADD3 UR8, UR4, 0x11c00, URZ ;  /* 0x00011c0004087890 */ /* 0x000fe2000fffe03f */
[----:B------:R-:W-:Y:S02]  /*13b50*/  R2UR UR14, R2 ;  /* 0x00000000020e72ca */ /* 0x000fe400000e0000 */
[----:B------:R-:W-:Y:S02]  /*13b60*/  R2UR UR15, R3 ;  /* 0x00000000030f72ca */ /* 0x000fe400000e0000 */
[----:B------:R-:W-:Y:S02]  /*13b70*/  R2UR UR11, R8 ;  /* 0x00000000080b72ca */ /* 0x000fe400000e0000 */
[----:B------:R-:W-:-:S13]  /*13b80*/  PLOP3.LUT P0, PT, PT, PT, PT, 0x80, 0x0 ;  /* 0x000000000000781c */ /* 0x000fda0003f0f070 */
.L_x_9680:
        /* <DEDUP_REMOVED lines=13> */
.L_x_9681:
[----:B------:R-:W-:-:S13]  /*13c60*/  @P0 ELECT P1, URZ, PT ;  /* 0x00000000003f082f */ /* 0x000fda0003820000 */
[----:B------:R-:W-:Y:S01]  /*13c70*/  @P1 R2UR UR13, R17 ;  /* 0x00000000110d12ca */ /* 0x000fe200000e0000 */
[----:B------:R-:W-:Y:S01]  /*13c80*/  UMOV UR12, UR36 ;  /* 0x00000024000c7c82 */ /* 0x000fe20008000000 */
[----:B------:R-:W-:-:S11]  /*13c90*/  @P1 PLOP3.LUT P0, PT, P1, PT, PT, 0x8, 0x0 ;  /* 0x000000000000181c */ /* 0x000fd60000f0e170 */
[----:B------:R1:W-:Y:S01]  /*13ca0*/  UTMALDG.4D [UR8], [UR6], desc[UR14] ;  /* 0x00000e08060075b4 */ /* 0x0003e20008019000 */
[----:B------:R-:W-:Y:S01]  /*13cb0*/  PLOP3.LUT P1, PT, PT, PT, PT, 0x8, 0x0 ;  /* 0x000000000000781c */ /* 0x000fe20003f2e170 */
[----:B-1----:R-:W-:-:S12]  /*13cc0*/  @P0 BRA.U.ANY `(.L_x_9681) ;  /* 0xfffffffd00e40947 */ /* 0x002fd8000393ffff */
.L_x_9668:
[----:B------:R-:W-:Y:S05]  /*13cd0*/  BSYNC B0 ;  /* 0x0000000000007941 */ /* 0x000fea0003800000 */
.L_x_9667:
[----:B------:R-:W-:-:S13]  /*13ce0*/  ISETP.NE.AND P0, PT, R21, 0x3, PT ;  /* 0x000000031500780c */ /* 0x000fda0003f05270 */
[----:B------:R-:W-:Y:S05]  /*13cf0*/  @!P0 BRA `(.L_x_9682) ;  /* 0x0000000000048947 */ /* 0x000fea0003800000 */
[----:B------:R-:W-:Y:S01]  /*13d00*/  BPT.TRAP 0x1 ;  /* 0x000000040000795c */ /* 0x000fe20000300000 */
.L_x_9682:
[----:B------:R-:W-:Y:S02]  /*13d10*/  LOP3.LUT R3, R6, 0x1, RZ, 0x3c, !PT ;  /* 0x0000000106037812 */ /* 0x000fe400078e3cff */
[----:B------:R-:W-:Y:S02]  /*13d20*/  LEA R12, R7, UR38, 0x3 ;  /* 0x00000026070c7c11 */ /* 0x000fe4000f8e18ff */
[----:B------:R-:W-:Y:S02]  /*13d30*/  SHF.L.U32 R3, R3, 0x1f, RZ ;  /* 0x0000001f03037819 */ /* 0x000fe400000006ff */
[----:B------:R-:W-:Y:S02]  /*13d40*/  ISETP.NE.AND P1, PT, R26, 0x3, PT ;  /* 0x000000031a00780c */ /* 0x000fe40003f25270 */
[----:B------:R-:W1:Y:S02]  /*13d50*/  SYNCS.PHASECHK.TRANS64.TRYWAIT P0, [R12+URZ+0x17070], R3 ;  /* 0x017070030c0075a7 */ /* 0x000e64000800017f */
[----:B-1----:R-:W-:Y:S09]  /*13d60*/  @!P0 BRA `(.L_x_9683) ;  /* 0x0000001400e08947 */ /* 0x002ff20003800000 */
.L_x_9724:
[----:B------:R-:W-:Y:S05]  /*13d70*/  @!P1 BRA `(.L_x_9684) ;  /* 0x0000000000049947 */ /* 0x000fea0003800000 */
[----:B------:R-:W-:Y:S01]  /*13d80*/  BPT.TRAP 0x1 ;  /* 0x000000040000795c */ /* 0x000fe20000300000 */
.L_x_9684:
[----:B-1----:R-:W-:Y:S01]  /*13d90*/  SHF.L.U32 R3, R6, 0x1f, RZ ;  /* 0x0000001f06037819 */ /* 0x002fe200000006ff */
[----:B------:R-:W-:-:S03]  /*13da0*/  IMAD R2, R7, 0x3000, RZ ;  /* 0x0000300007027824 */ /* 0x000fc600078e02ff */
[----:B------:R-:W1:Y:S02]  /*13db0*/  SYNCS.PHASECHK.TRANS64.TRYWAIT P0, [R12+URZ+0x17060], R3 ;  /* 0x017060030c0075a7 */ /* 0x000e64000800017f */
[----:B-1----:R-:W-:Y:S05]  /*13dc0*/  @!P0 BRA `(.L_x_9685) ;  /* 0x0000001400dc8947 */ /* 0x002fea0003800000 */
.L_x_9725:
[----:B-1----:R-:W-:Y:S01]  /*13dd0*/  LOP3.LUT R3, R2, R19, RZ, 0xfc, !PT ;  /* 0x0000001302037212 */ /* 0x002fe200078efcff */
[----:B------:R-:W-:Y:S05]  /*13de0*/  WARPSYNC.ALL ;  /* 0x0000000000007948 */ /* 0x000fea0003800000 */
[----:B0-----:R-:W0:Y:S02]  /*13df0*/  LDSM.16.MT88.4 R4, [R3+UR38+0x6400] ;  /* 0x006400260304783b */ /* 0x001e240008004200 */
[C-C-:B0-----:R-:W-:Y:S02]  /*13e00*/  PRMT R8, R4.reuse, 0x6420, R5.reuse ;  /* 0x0000642004087816 */ /* 0x141fe40000000005 */
[----:B------:R-:W-:-:S02]  /*13e10*/  PRMT R9, R4, 0x7531, R5 ;  /* 0x0000753104097816 */ /* 0x000fc40000000005 */
[----:B------:R-:W-:Y:S02]  /*13e20*/  LOP3.LUT R4, R2, R18, RZ, 0xfc, !PT ;  /* 0x0000001202047212 */ /* 0x000fe400078efcff */
[C-C-:B------:R-:W-:Y:S02]  /*13e30*/  PRMT R10, R6.reuse, 0x6420, R7.reuse ;  /* 0x00006420060a7816 */ /* 0x140fe40000000007 */
[----:B------:R-:W-:Y:S01]  /*13e40*/  PRMT R11, R6, 0x7531, R7 ;  /* 0x00007531060b7816 */ /* 0x000fe20000000007 */
[----:B------:R-:W-:-:S05]  /*13e50*/  IMAD.IADD R29, R4, 0x1, R25 ;  /* 0x00000001041d7824 */ /* 0x000fca00078e0219 */
        /* <DEDUP_REMOVED lines=14> */
[----:B------:R-:W0:Y:S02]  /*13f40*/  LDSM.16.MT88.4 R4, [R6+UR38+0x6400] ;  /* 0x006400260604783b */ /* 0x000e240008004200 */
[C-C-:B0-----:R-:W-:Y:S02]  /*13f50*/  PRMT R8, R4.reuse, 0x6420, R5.reuse ;  /* 0x0000642004087816 */ /* 0x141fe40000000005 */
[----:B------:R-:W-:Y:S02]  /*13f60*/  PRMT R9, R4, 0x7531, R5 ;  /* 0x0000753104097816 */ /* 0x000fe40000000005 */
[----:B------:R-:W-:-:S02]  /*13f70*/  LOP3.LUT R4, R29, R18, RZ, 0xfc, !PT ;  /* 0x000000121d047212 */ /* 0x000fc400078efcff */
[C-C-:B------:R-:W-:Y:S02]  /*13f80*/  PRMT R10, R6.reuse, 0x6420, R7.reuse ;  /* 0x00006420060a7816 */ /* 0x140fe40000000007 */
        /* <DEDUP_REMOVED lines=29> */
.L_x_9686:
        /* <DEDUP_REMOVED lines=8> */
[C---:B------:R-:W-:Y:S01]  /*141e0*/  ISETP.GT.AND P0, PT, R0.reuse, UR40, PT ;  /* 0x0000002800007c0c */ /* 0x040fe2000bf04270 */
[----:B------:R-:W-:-:S12]  /*141f0*/  VIADD R0, R0, 0xffffffff ;  /* 0xffffffff00007836 */ /* 0x000fd80000000000 */
[----:B-1----:R-:W-:Y:S05]  /*14200*/  @P0 BRA `(.L_x_9687) ;  /* 0xfffffff000540947 */ /* 0x002fea000383ffff */
[----:B------:R-:W-:Y:S05]  /*14210*/  BRA `(.L_x_9688) ;  /* 0x0000000000047947 */ /* 0x000fea0003800000 */
.L_x_9666:
[----:B------:R-:W-:-:S07]  /*14220*/  IMAD.MOV.U32 R13, RZ, RZ, RZ ;  /* 0x000000ffff0d7224 */ /* 0x000fce00078e00ff */
.L_x_9688:
[----:B------:R-:W-:-:S04]  /*14230*/  ULOP3.LUT UR4, UR41, 0x1, URZ, 0xfc, !UPT ;  /* 0x0000000129047892 */ /* 0x000fc8000f8efc3f */
[----:B------:R-:W-:-:S06]  /*14240*/  UISETP.NE.AND UP0, UPT, UR4, 0x3, UPT ;  /* 0x000000030400788c */ /* 0x000fcc000bf05270 */
[----:B------:R-:W-:-:S13]  /*14250*/  PLOP3.LUT P0, PT, PT, PT, UP0, 0x80, 0x0 ;  /* 0x000000000000781c */ /* 0x000fda0003f0f008 */
[----:B------:R-:W-:Y:S05]  /*14260*/  @!P0 BRA `(.L_x_9689) ;  /* 0x0000000000048947 */ /* 0x000fea0003800000 */
[----:B------:R-:W-:Y:S01]  /*14270*/  BPT.TRAP 0x1 ;  /* 0x000000040000795c */ /* 0x000fe20000300000 */
.L_x_9689:
[----:B0-----:R-:W-:Y:S01]  /*14280*/  LOP3.LUT R3, R14, 0x1, RZ, 0x3c, !PT ;  /* 0x000000010e037812 */ /* 0x001fe200078e3cff */
[----:B------:R-:W-:Y:S01]  /*14290*/  BSSY B0, `(.L_x_9690) ;  /* 0x0000005000007945 */ /* 0x000fe20003800000 */
[----:B------:R-:W-:Y:S02]  /*142a0*/  LEA R2, R13, UR38, 0x3 ;  /* 0x000000260d027c11 */ /* 0x000fe4000f8e18ff */
[----:B------:R-:W-:-:S04]  /*142b0*/  SHF.L.U32 R3, R3, 0x1f, RZ ;  /* 0x0000001f03037819 */ /* 0x000fc800000006ff */
[----:B------:R-:W0:Y:S02]  /*142c0*/  SYNCS.PHASECHK.TRANS64.TRYWAIT P0, [R2+URZ+0x17070], R3 ;  /* 0x01707003020075a7 */ /* 0x000e24000800017f */
[----:B0-----:R-:W-:Y:S05]  /*142d0*/  @!P0 BRA `(.L_x_9691) ;  /* 0x0000001000ac8947 */ /* 0x001fea0003800000 */
.L_x_9726:
[----:B------:R-:W-:Y:S05]  /*142e0*/  BSYNC B0 ;  /* 0x0000000000007941 */ /* 0x000fea0003800000 */
.L_x_9690:
[----:B------:R-:W-:-:S06]  /*142f0*/  ULOP3.LUT UR4, UR41, 0x2, URZ, 0xfc, !UPT ;  /* 0x0000000229047892 */ /* 0x000fcc000f8efc3f */
[----:B------:R-:W-:-:S05]  /*14300*/  IMAD.U32 R0, RZ, RZ, UR4 ;  /* 0x00000004ff007e24 */ /* 0x000fca000f8e00ff */
[----:B------:R-:W-:-:S13]  /*14310*/  ISETP.NE.AND P1, PT, R0, 0x3, PT ;  /* 0x000000030000780c */ /* 0x000fda0003f25270 */
[----:B------:R-:W-:Y:S05]  /*14320*/  @!P1 BRA `(.L_x_9692) ;  /* 0x0000000000049947 */ /* 0x000fea0003800000 */
[----:B------:R-:W-:Y:S01]  /*14330*/  BPT.TRAP 0x1 ;  /* 0x000000040000795c */ /* 0x000fe20000300000 */
.L_x_9692:
[----:B------:R-:W-:Y:S01]  /*14340*/  SHF.L.U32 R5, R14, 0x1f, RZ ;  /* 0x0000001f0e057819 */ /* 0x000fe200000006ff */
[----:B------:R-:W-:-:S03]  /*14350*/  IMAD R0, R13, 0x3000, RZ ;  /* 0x000030000d007824 */ /* 0x000fc600078e02ff */
[----:B------:R-:W1:Y:S02]  /*14360*/  SYNCS.PHASECHK.TRANS64.TRYWAIT P0, [R2+URZ+0x17060], R5 ;  /* 0x01706005020075a7 */ /* 0x000e64000800017f */
[----:B0-----:R-:W-:Y:S01]  /*14370*/  LOP3.LUT R3, R0, R19, RZ, 0xfc, !PT ;  /* 0x0000001300037212 */ /* 0x001fe200078efcff */
[----:B-1----:R-:W-:Y:S06]  /*14380*/  @!P0 BRA `(.L_x_9693) ;  /* 0x0000001000948947 */ /* 0x002fec0003800000 */
.L_x_9727:
[----:B------:R-:W-:Y:S05]  /*14390*/  WARPSYNC.ALL ;  /* 0x0000000000007948 */ /* 0x000fea0003800000 */
[----:B0-----:R-:W0:Y:S01]  /*143a0*/  LDSM.16.MT88.4 R4, [R3+UR38+0x6400] ;  /* 0x006400260304783b */ /* 0x001e220008004200 */
[C---:B------:R-:W-:Y:S02]  /*143b0*/  VIADD R15, R0.reuse, 0x1000 ;  /* 0x00001000000f7836 */ /* 0x040fe40000000000 */
[----:B------:R-:W-:-:S03]  /*143c0*/  VIADD R17, R0, 0x2000 ;  /* 0x0000200000117836 */ /* 0x000fc60000000000 */
[-C--:B------:R-:W-:Y:S02]  /*143d0*/  LOP3.LUT R16, R15, R19.reuse, RZ, 0xfc, !PT ;  /* 0x000000130f107212 */ /* 0x080fe400078efcff */
[----:B------:R-:W-:Y:S02]  /*143e0*/  LOP3.LUT R19, R17, R19, RZ, 0xfc, !PT ;  /* 0x0000001311137212 */ /* 0x000fe400078efcff */
[C-C-:B0-----:R-:W-:Y:S02]  /*143f0*/  PRMT R8, R4.reuse, 0x6420, R5.reuse ;  /* 0x0000642004087816 */ /* 0x141fe40000000005 */
[----:B------:R-:W-:Y:S02]  /*14400*/  PRMT R9, R4, 0x7531, R5 ;  /* 0x0000753104097816 */ /* 0x000fe40000000005 */
[----:B------:R-:W-:Y:S02]  /*14410*/  LOP3.LUT R4, R0, R18, RZ, 0xfc, !PT ;  /* 0x0000001200047212 */ /* 0x000fe400078efcff */
[----:B------:R-:W-:-:S02]  /*14420*/  PRMT R10, R6, 0x6420, R7 ;  /* 0x00006420060a7816 */ /* 0x000fc40000000007 */
[----:B------:R-:W-:Y:S01]  /*14430*/  PRMT R11, R6, 0x7531, R7 ;  /* 0x00007531060b7816 */ /* 0x000fe20000000007 */
[----:B------:R-:W-:Y:S01]  /*14440*/  IMAD.IADD R12, R4, 0x1, R25 ;  /* 0x00000001040c7824 */ /* 0x000fe200078e0219 */
[----:B------:R-:W-:-:S04]  /*14450*/  IADD3 R0, R0, R18, R27 ;  /* 0x0000001200007210 */ /* 0x000fc80007ffe01b */
[----:B------:R0:W-:Y:S04]  /*14460*/  STSM.16.M88.4 [R12], R8 ;  /* 0x000000080c007844 */ /* 0x0001e80000000200 */
[----:B------:R-:W1:Y:S01]  /*14470*/  LDSM.16.MT88.4 R4, [R16+UR38+0x6400] ;  /* 0x006400261004783b */ /* 0x000e620008004200 */
[----:B0-----:R-:W-:-:S05]  /*14480*/  LOP3.LUT R12, R17, R18, RZ, 0xfc, !PT ;  /* 0x00000012110c7212 */ /* 0x001fca00078efcff */
[----:B------:R-:W-:Y:S01]  /*14490*/  IMAD.IADD R12, R12, 0x1, R25 ;  /* 0x000000010c0c7824 */ /* 0x000fe200078e0219 */
[C-C-:B-1----:R-:W-:Y:S02]  /*144a0*/  PRMT R8, R4.reuse, 0x6420, R5.reuse ;  /* 0x0000642004087816 */ /* 0x142fe40000000005 */
        /* <DEDUP_REMOVED lines=39> */
.L_x_9694:
[----:B-1----:R1:W-:Y:S01]  /*14720*/  SYNCS.ARRIVE.TRANS64.A1T0 RZ, [R2+URZ+0x17050], RZ ;  /* 0x017050ff02ff79a7 */ /* 0x0023e2000810003f */
[----:B------:R-:W-:Y:S01]  /*14730*/  BAR.SYNC.DEFER_BLOCKING 0x2, 0x80 ;  /* 0x0082000000007b1d */ /* 0x000fe20000010000 */
[----:B------:R-:W-:-:S13]  /*14740*/  ISETP.NE.AND P0, PT, R28, RZ, PT ;  /* 0x000000ff1c00720c */ /* 0x000fda0003f05270 */
[----:B------:R-:W-:Y:S02]  /*14750*/  @!P0 VIADD R0, R2, 0x17080 ;  /* 0x0001708002008836 */ /* 0x000fe40000000000 */
        /* <DEDUP_REMOVED lines=8> */
.L_x_9641:
[----:B------:R-:W1:Y:S01]  /*147e0*/  S2R R4, SR_CgaCtaId ;  /* 0x0000000000047919 */ /* 0x000e620000008800 */
[----:B------:R-:W-:Y:S02]  /*147f0*/  MOV R3, 0x400 ;  /* 0x0000040000037802 */ /* 0x000fe40000000f00 */
[----:B------:R-:W-:Y:S02]  /*14800*/  SHF.L.U32 R2, R2, 0x1f, RZ ;  /* 0x0000001f02027819 */ /* 0x000fe400000006ff */
[----:B-1----:R-:W-:-:S04]  /*14810*/  LEA R7, R4, R3, 0x18 ;  /* 0x0000000304077211 */ /* 0x002fc800078ec0ff */
[----:B------:R-:W1:Y:S02]  /*14820*/  SYNCS.PHASECHK.TRANS64.TRYWAIT P0, [R7+URZ+0x17020], R2 ;  /* 0x01702002070075a7 */ /* 0x000e64000800017f */
[----:B-1----:R-:W-:Y:S05]  /*14830*/  @!P0 BRA `(.L_x_9695) ;  /* 0x0000000c007c8947 */ /* 0x002fea0003800000 */
.L_x_9728:
        /* <DEDUP_REMOVED lines=13> */
.L_x_9696:
        /* <DEDUP_REMOVED lines=12> */
.L_x_9729:
[----:B------:R-:W1:Y:S02]  /*149d0*/  SYNCS.PHASECHK.TRANS64.TRYWAIT P1, [R3+URZ], R2 ;  /* 0x00000002030075a7 */ /* 0x000e64000802017f */
[----:B-1----:R-:W-:Y:S05]  /*149e0*/  @!P1 BRA `(.L_x_9698) ;  /* 0x0000000c00389947 */ /* 0x002fea0003800000 */
.L_x_9730:
[----:B------:R-:W-:Y:S05]  /*149f0*/  @!P0 BRA `(.L_x_9699) ;  /* 0x0000000000048947 */ /* 0x000fea0003800000 */
[----:B------:R-:W-:Y:S01]  /*14a00*/  BPT.TRAP 0x1 ;  /* 0x000000040000795c */ /* 0x000fe20000300000 */
.L_x_9699:
[----:B-1----:R-:W-:-:S04]  /*14a10*/  IMAD R3, R0, 0x8, R7 ;  /* 0x0000000800037824 */ /* 0x002fc800078e0207 */
[----:B------:R-:W1:Y:S02]  /*14a20*/  SYNCS.PHASECHK.TRANS64.TRYWAIT P1, [R3+URZ+0x17060], R4 ;  /* 0x01706004030075a7 */ /* 0x000e64000802017f */
[----:B-1----:R-:W-:Y:S05]  /*14a30*/  @!P1 BRA `(.L_x_9700) ;  /* 0x0000000c00389947 */ /* 0x002fea0003800000 */
.L_x_9731:
[----:B------:R-:W-:Y:S05]  /*14a40*/  @!P0 BRA `(.L_x_9701) ;  /* 0x0000000000048947 */ /* 0x000fea0003800000 */
[----:B------:R-:W-:Y:S01]  /*14a50*/  BPT.TRAP 0x1 ;  /* 0x000000040000795c */ /* 0x000fe20000300000 */
.L_x_9701:
[----:B0-----:R-:W-:-:S04]  /*14a60*/  IMAD R5, R6, 0x8, R7 ;  /* 0x0000000806057824 */ /* 0x001fc800078e0207 */
[----:B------:R-:W0:Y:S02]  /*14a70*/  SYNCS.PHASECHK.TRANS64.TRYWAIT P1, [R5+URZ+0x17060], R2 ;  /* 0x01706002050075a7 */ /* 0x000e24000802017f */
[----:B0-----:R-:W-:Y:S05]  /*14a80*/  @!P1 BRA `(.L_x_9702) ;  /* 0x0000000c00389947 */ /* 0x001fea0003800000 */
.L_x_9732:
[----:B------:R-:W-:Y:S05]  /*14a90*/  @!P0 BRA `(.L_x_9703) ;  /* 0x0000000000048947 */ /* 0x000fea0003800000 */
[----:B------:R-:W-:Y:S01]  /*14aa0*/  BPT.TRAP 0x1 ;  /* 0x000000040000795c */ /* 0x000fe20000300000 */
.L_x_9703:
[----:B------:R-:W2:Y:S02]  /*14ab0*/  SYNCS.PHASECHK.TRANS64.TRYWAIT P0, [R3+URZ+0x17080], R4 ;  /* 0x01708004030075a7 */ /* 0x000ea4000800017f */
[----:B--2---:R-:W-:Y:S05]  /*14ac0*/  @!P0 BRA `(.L_x_9704) ;  /* 0x0000000c003c8947 */ /* 0x004fea0003800000 */
.L_x_9705:
[----:B---3--:R3:W4:Y:S02]  /*14ad0*/  SYNCS.PHASECHK.TRANS64.TRYWAIT P0, [R5+URZ+0x17080], R2 ;  /* 0x01708002050075a7 */ /* 0x008724000800017f */
[----:B----4-:R-:W-:Y:S05]  /*14ae0*/  @!P0 NANOSLEEP.SYNCS 0x989680 ;  /* 0x009896800000895d */ /* 0x010fea0003900000 */
[----:B------:R-:W4:Y:S02]  /*14af0*/  @!P0 SYNCS.PHASECHK.TRANS64 P0, [R5+URZ+0x17080], R2 ;  /* 0x01708002050085a7 */ /* 0x000f24000800007f */
[----:B----4-:R-:W-:Y:S05]  /*14b00*/  @!P0 BRA `(.L_x_9705) ;  /* 0xfffffffc00f08947 */ /* 0x010fea000383ffff */
.L_x_9553:
[----:B------:R-:W-:Y:S05]  /*14b10*/  BSYNC B6 ;  /* 0x0000000000067941 */ /* 0x000fea0003800000 */
.L_x_9550:
[----:B------:R-:W-:Y:S05]  /*14b20*/  EXIT ;  /* 0x000000000000794d */ /* 0x000fea0003800000 */
.L_x_9563:
[----:B0-----:R-:W-:-:S04]  /*14b30*/  IMAD.U32 R3, RZ, RZ, UR38 ;  /* 0x00000026ff037e24 */ /* 0x001fc8000f8e00ff */
[----:B------:R0:W1:Y:S03]  /*14b40*/  SYNCS.PHASECHK.TRANS64.TRYWAIT P0, [R3+URZ+0x17000], R8 ;  /* 0x01700008030075a7 */ /* 0x000066000800017f */
[----:B-1----:R-:W-:Y:S05]  /*14b50*/  @!P0 NANOSLEEP.SYNCS 0x989680 ;  /* 0x009896800000895d */ /* 0x002fea0003900000 */
[----:B------:R-:W1:Y:S02]  /*14b60*/  @!P0 SYNCS.PHASECHK.TRANS64 P0, [R3+URZ+0x17000], R8 ;  /* 0x01700008030085a7 */ /* 0x000e64000800007f */
[----:B-1----:R-:W-:Y:S05]  /*14b70*/  @!P0 BRA `(.L_x_9563) ;  /* 0xfffffffc00ec8947 */ /* 0x002fea000383ffff */
[----:B------:R-:W-:Y:S05]  /*14b80*/  BRA `(.L_x_9706) ;  /* 0xfffffecc00a47947 */ /* 0x000fea000383ffff */
.L_x_9567:
[----:B0-----:R-:W-:-:S04]  /*14b90*/  IMAD.U32 R3, RZ, RZ, UR38 ;  /* 0x00000026ff037e24 */ /* 0x001fc8000f8e00ff */
[----:B------:R0:W2:Y:S03]  /*14ba0*/  SYNCS.PHASECHK.TRANS64.TRYWAIT P2, [R3+URZ+0x17030], R8 ;  /* 0x01703008030075a7 */ /* 0x0000a6000804017f */
[----:B--2---:R-:W-:Y:S05]  /*14bb0*/  @!P2 NANOSLEEP.SYNCS 0x989680 ;  /* 0x009896800000a95d */ /* 0x004fea0003900000 */
[----:B------:R-:W2:Y:S02]  /*14bc0*/  @!P2 SYNCS.PHASECHK.TRANS64 P2, [R3+URZ+0x17030], R8 ;  /* 0x017030080300a5a7 */ /* 0x000ea4000804007f */
[----:B--2---:R-:W-:Y:S05]  /*14bd0*/  @!P2 BRA `(.L_x_9567) ;  /* 0xfffffffc00eca947 */ /* 0x004fea000383ffff */
[----:B------:R-:W-:Y:S05]  /*14be0*/  BRA `(.L_x_9566) ;  /* 0xfffffecc00c47947 */ /* 0x000fea000383ffff */
.L_x_9583:
[----:B-1----:R-:W-:-:S04]  /*14bf0*/  IMAD.U32 R12, RZ, RZ, UR28 ;  /* 0x0000001cff0c7e24 */ /* 0x002fc8000f8e00ff */
[----:B------:R1:W2:Y:S03]  /*14c00*/  SYNCS.PHASECHK.TRANS64.TRYWAIT P2, [R12+URZ+0x17030], R11 ;  /* 0x0170300b0c0075a7 */ /* 0x0002a6000804017f */
[----:B--2---:R-:W-:Y:S05]  /*14c10*/  @!P2 NANOSLEEP.SYNCS 0x989680 ;  /* 0x009896800000a95d */ /* 0x004fea0003900000 */
[----:B------:R-:W2:Y:S02]  /*14c20*/  @!P2 SYNCS.PHASECHK.TRANS64 P2, [R12+URZ+0x17030], R11 ;  /* 0x0170300b0c00a5a7 */ /* 0x000ea4000804007f */
[----:B--2---:R-:W-:Y:S05]  /*14c30*/  @!P2 BRA `(.L_x_9583) ;  /* 0xfffffffc00eca947 */ /* 0x004fea000383ffff */
[----:B------:R-:W-:Y:S05]  /*14c40*/  BRA `(.L_x_9582) ;  /* 0xffffff0c00147947 */ /* 0x000fea000383ffff */
.L_x_9587:
[----:B---3--:R-:W-:-:S04]  /*14c50*/  IMAD.U32 R14, RZ, RZ, UR11 ;  /* 0x0000000bff0e7e24 */ /* 0x008fc8000f8e00ff */
[----:B------:R3:W4:Y:S03]  /*14c60*/  SYNCS.PHASECHK.TRANS64.TRYWAIT P2, [R14+URZ+0x17050], R13 ;  /* 0x0170500d0e0075a7 */ /* 0x000726000804017f */
[----:B----4-:R-:W-:Y:S05]  /*14c70*/  @!P2 NANOSLEEP.SYNCS 0x989680 ;  /* 0x009896800000a95d */ /* 0x010fea0003900000 */
[----:B------:R-:W4:Y:S02]  /*14c80*/  @!P2 SYNCS.PHASECHK.TRANS64 P2, [R14+URZ+0x17050], R13 ;  /* 0x0170500d0e00a5a7 */ /* 0x000f24000804007f */
[----:B----4-:R-:W-:Y:S05]  /*14c90*/  @!P2 BRA `(.L_x_9587) ;  /* 0xfffffffc00eca947 */ /* 0x010fea000383ffff */
[----:B------:R-:W-:Y:S05]  /*14ca0*/  BRA `(.L_x_9586) ;  /* 0xffffff0c007c7947 */ /* 0x000fea000383ffff */
.L_x_9605:
[----:B-1----:R-:W-:-:S04]  /*14cb0*/  IMAD.U32 R10, RZ, RZ, UR25 ;  /* 0x00000019ff0a7e24 */ /* 0x002fc8000f8e00ff */
[----:B------:R1:W2:Y:S03]  /*14cc0*/  SYNCS.PHASECHK.TRANS64.TRYWAIT P2, [R10+URZ+0x17030], R9 ;  /* 0x017030090a0075a7 */ /* 0x0002a6000804017f */
[----:B--2---:R-:W-:Y:S05]  /*14cd0*/  @!P2 NANOSLEEP.SYNCS 0x989680 ;  /* 0x009896800000a95d */ /* 0x004fea0003900000 */
[----:B------:R-:W2:Y:S02]  /*14ce0*/  @!P2 SYNCS.PHASECHK.TRANS64 P2, [R10+URZ+0x17030], R9 ;  /* 0x017030090a00a5a7 */ /* 0x000ea4000804007f */
[----:B--2---:R-:W-:Y:S05]  /*14cf0*/  @!P2 BRA `(.L_x_9605) ;  /* 0xfffffffc00eca947 */ /* 0x004fea000383ffff */
[----:B------:R-:W-:Y:S05]  /*14d00*/  BRA `(.L_x_9604) ;  /* 0xffffff4000cc7947 */ /* 0x000fea000383ffff */
.L_x_9609:
[----:B-1----:R-:W-:-:S04]  /*14d10*/  IMAD.U32 R10, RZ, RZ, UR14 ;  /* 0x0000000eff0a7e24 */ /* 0x002fc8000f8e00ff */
[----:B------:R1:W3:Y:S03]  /*14d20*/  SYNCS.PHASECHK.TRANS64.TRYWAIT P2, [R10+URZ+0x17050], R9 ;  /* 0x017050090a0075a7 */ /* 0x0002e6000804017f */
[----:B---3--:R-:W-:Y:S05]  /*14d30*/  @!P2 NANOSLEEP.SYNCS 0x989680 ;  /* 0x009896800000a95d */ /* 0x008fea0003900000 */
[----:B------:R-:W3:Y:S02]  /*14d40*/  @!P2 SYNCS.PHASECHK.TRANS64 P2, [R10+URZ+0x17050], R9 ;  /* 0x017050090a00a5a7 */ /* 0x000ee4000804007f */
[----:B---3--:R-:W-:Y:S05]  /*14d50*/  @!P2 BRA `(.L_x_9609) ;  /* 0xfffffffc00eca947 */ /* 0x008fea000383ffff */
[----:B------:R-:W-:Y:S05]  /*14d60*/  BRA `(.L_x_9608) ;  /* 0xffffff5000207947 */ /* 0x000fea000383ffff */
.L_x_9616:
[----:B-1----:R-:W-:-:S04]  /*14d70*/  IMAD.U32 R10, RZ, RZ, UR28 ;  /* 0x0000001cff0a7e24 */ /* 0x002fc8000f8e00ff */
[----:B------:R1:W2:Y:S03]  /*14d80*/  SYNCS.PHASECHK.TRANS64.TRYWAIT P2, [R10+URZ+0x17030], R9 ;  /* 0x017030090a0075a7 */ /* 0x0002a6000804017f */
[----:B--2---:R-:W-:Y:S05]  /*14d90*/  @!P2 NANOSLEEP.SYNCS 0x989680 ;  /* 0x009896800000a95d */ /* 0x004fea0003900000 */
[----:B------:R-:W2:Y:S02]  /*14da0*/  @!P2 SYNCS.PHASECHK.TRANS64 P2, [R10+URZ+0x17030], R9 ;  /* 0x017030090a00a5a7 */ /* 0x000ea4000804007f */
[----:B--2---:R-:W-:Y:S05]  /*14db0*/  @!P2 BRA `(.L_x_9616) ;  /* 0xfffffffc00eca947 */ /* 0x004fea000383ffff */
[----:B------:R-:W-:Y:S05]  /*14dc0*/  BRA `(.L_x_9615) ;  /* 0xffffff6400a87947 */ /* 0x000fea000383ffff */
.L_x_9620:
[----:B--2---:R-:W-:-:S04]  /*14dd0*/  IMAD.U32 R15, RZ, RZ, UR14 ;  /* 0x0000000eff0f7e24 */ /* 0x004fc8000f8e00ff */
[----:B------:R2:W4:Y:S03]  /*14de0*/  SYNCS.PHASECHK.TRANS64.TRYWAIT P2, [R15+URZ+0x17050], R10 ;  /* 0x0170500a0f0075a7 */ /* 0x000526000804017f */
[----:B----4-:R-:W-:Y:S05]  /*14df0*/  @!P2 NANOSLEEP.SYNCS 0x989680 ;  /* 0x009896800000a95d */ /* 0x010fea0003900000 */
[----:B------:R-:W4:Y:S02]  /*14e00*/  @!P2 SYNCS.PHASECHK.TRANS64 P2, [R15+URZ+0x17050], R10 ;  /* 0x0170500a0f00a5a7 */ /* 0x000f24000804007f */
[----:B----4-:R-:W-:Y:S05]  /*14e10*/  @!P2 BRA `(.L_x_9620) ;  /* 0xfffffffc00eca947 */ /* 0x010fea000383ffff */
[----:B------:R-:W-:Y:S05]  /*14e20*/  BRA `(.L_x_9619) ;  /* 0xffffff6800107947 */ /* 0x000fea000383ffff */
.L_x_9634:
[----:B-1----:R-:W-:-:S04]  /*14e30*/  IMAD.U32 R3, RZ, RZ, UR11 ;  /* 0x0000000bff037e24 */ /* 0x002fc8000f8e00ff */
[----:B------:R1:W2:Y:S03]  /*14e40*/  SYNCS.PHASECHK.TRANS64.TRYWAIT P1, [R3+URZ+0x17050], R0 ;  /* 0x01705000030075a7 */ /* 0x0002a6000802017f */
[----:B--2---:R-:W-:Y:S05]  /*14e50*/  @!P1 NANOSLEEP.SYNCS 0x989680 ;  /* 0x009896800000995d */ /* 0x004fea0003900000 */
[----:B------:R-:W2:Y:S02]  /*14e60*/  @!P1 SYNCS.PHASECHK.TRANS64 P1, [R3+URZ+0x17050], R0 ;  /* 0x01705000030095a7 */ /* 0x000ea4000802007f */
[----:B--2---:R-:W-:Y:S05]  /*14e70*/  @!P1 BRA `(.L_x_9634) ;  /* 0xfffffffc00ec9947 */ /* 0x004fea000383ffff */
[----:B------:R-:W-:Y:S05]  /*14e80*/  BRA `(.L_x_9633) ;  /* 0xffffff9800707947 */ /* 0x000fea000383ffff */
.L_x_9653:
[----:B------:R-:W-:Y:S02]  /*14e90*/  IMAD.MOV.U32 R13, RZ, RZ, R20 ;  /* 0x000000ffff0d7224 */ /* 0x000fe400078e0014 */
[----:B------:R-:W-:Y:S02]  /*14ea0*/  IMAD.MOV.U32 R12, RZ, RZ, RZ ;  /* 0x000000ffff0c7224 */ /* 0x000fe400078e00ff */
[----:B------:R-:W-:Y:S02]  /*14eb0*/  IMAD.MOV.U32 R11, RZ, RZ, 0x1f ;  /* 0x0000001fff0b7424 */ /* 0x000fe400078e00ff */
[----:B------:R-:W-:-:S07]  /*14ec0*/  IMAD.MOV.U32 R15, RZ, RZ, -0x1 ;  /* 0xffffffffff0f7424 */ /* 0x000fce00078e00ff */
[----:B------:R-:W-:Y:S05]  /*14ed0*/  WARPSYNC.COLLECTIVE R15, `(.L_x_9707) ;  /* 0x000000000f087348 */ /* 0x000fea0003c00000 */
[----:B------:R0:W1:Y:S02]  /*14ee0*/  SHFL.IDX P6, R14, R13, R12, R11 ;  /* 0x0000000c0d0e7389 */ /* 0x00006400000c000b */
[----:B01----:R-:W-:Y:S01]  /*14ef0*/  ENDCOLLECTIVE ;  /* 0x000000000000791b */ /* 0x003fe20003800000 */
.L_x_9707:
[----:B------:R-:W-:Y:S05]  /*14f00*/  BRA `(.L_x_9708) ;  /* 0xffffffd000d47947 */ /* 0x000fea000383ffff */
.L_x_9655:
[----:B------:R-:W-:Y:S01]  /*14f10*/  BSSY B0, `(.L_x_9709) ;  /* 0x0000006000007945 */ /* 0x000fe20003800000 */
[----:B------:R-:W-:-:S07]  /*14f20*/  IMAD.MOV.U32 R15, RZ, RZ, -0x1 ;  /* 0xffffffffff0f7424 */ /* 0x000fce00078e00ff */
[----:B0-----:R-:W-:Y:S05]  /*14f30*/  WARPSYNC.COLLECTIVE R15, `(.L_x_9710) ;  /* 0x000000000f0c7348 */ /* 0x001fea0003c00000 */
[----:B------:R-:W-:Y:S02]  /*14f40*/  ELECT P6, UR62, PT ;  /* 0x00000000003e782f */ /* 0x000fe400038c0000 */
[----:B------:R-:W-:Y:S01]  /*14f50*/  MOV R14, UR62 ;  /* 0x0000003e000e7c02 */ /* 0x000fe20008000f00 */
[----:B0-----:R-:W-:Y:S10]  /*14f60*/  ENDCOLLECTIVE ;  /* 0x000000000000791b */ /* 0x001ff40003800000 */
.L_x_9710:
[----:B------:R-:W-:Y:S05]  /*14f70*/  BSYNC B0 ;  /* 0x0000000000007941 */ /* 0x000fea0003800000 */
.L_x_9709:
[----:B------:R-:W-:Y:S05]  /*14f80*/  BRA `(.L_x_9711) ;  /* 0xffffffd000d87947 */ /* 0x000fea000383ffff */
.L_x_9657:
[----:B--2---:R2:W3:Y:S02]  /*14f90*/  SYNCS.PHASECHK.TRANS64.TRYWAIT P0, [R24+URZ+0x17080], R3 ;  /* 0x01708003180075a7 */ /* 0x0044e4000800017f */
[----:B---3--:R-:W-:Y:S05]  /*14fa0*/  @!P0 NANOSLEEP.SYNCS 0x989680 ;  /* 0x009896800000895d */ /* 0x008fea0003900000 */
[----:B------:R-:W3:Y:S02]  /*14fb0*/  @!P0 SYNCS.PHASECHK.TRANS64 P0, [R24+URZ+0x17080], R3 ;  /* 0x01708003180085a7 */ /* 0x000ee4000800007f */
[----:B---3--:R-:W-:Y:S05]  /*14fc0*/  @!P0 BRA `(.L_x_9657) ;  /* 0xfffffffc00f08947 */ /* 0x008fea000383ffff */
[----:B------:R-:W-:Y:S05]  /*14fd0*/  BRA `(.L_x_9712) ;  /* 0xffffffd4002c7947 */ /* 0x000fea000383ffff */
.L_x_9659:
[----:B---3--:R3:W4:Y:S02]  /*14fe0*/  SYNCS.PHASECHK.TRANS64.TRYWAIT P0, [R24+URZ+0x17040], R3 ;  /* 0x01704003180075a7 */ /* 0x008724000800017f */
[----:B----4-:R-:W-:Y:S05]  /*14ff0*/  @!P0 NANOSLEEP.SYNCS 0x989680 ;  /* 0x009896800000895d */ /* 0x010fea0003900000 */
[----:B------:R-:W4:Y:S02]  /*15000*/  @!P0 SYNCS.PHASECHK.TRANS64 P0, [R24+URZ+0x17040], R3 ;  /* 0x01704003180085a7 */ /* 0x000f24000800007f */
[----:B----4-:R-:W-:Y:S05]  /*15010*/  @!P0 BRA `(.L_x_9659) ;  /* 0xfffffffc00f08947 */ /* 0x010fea000383ffff */
[----:B------:R-:W-:Y:S05]  /*15020*/  BRA `(.L_x_9713) ;  /* 0xffffffd400a47947 */ /* 0x000fea000383ffff */
.L_x_9662:
        /* <DEDUP_REMOVED lines=8> */
.L_x_9714:
[----:B------:R-:W-:Y:S02]  /*150b0*/  IMAD.MOV.U32 R13, RZ, RZ, R4 ;  /* 0x000000ffff0d7224 */ /* 0x000fe400078e0004 */
[----:B------:R-:W-:-:S07]  /*150c0*/  IMAD.MOV.U32 R2, RZ, RZ, R14 ;  /* 0x000000ffff027224 */ /* 0x000fce00078e000e */
[----:B------:R-:W-:Y:S05]  /*150d0*/  WARPSYNC.COLLECTIVE R15, `(.L_x_9715) ;  /* 0x000000000f087348 */ /* 0x000fea0003c00000 */
[----:B------:R0:W1:Y:S02]  /*150e0*/  SHFL.IDX P6, R14, R13, R12, R11 ;  /* 0x0000000c0d0e7389 */ /* 0x00006400000c000b */
[----:B01----:R-:W-:Y:S01]  /*150f0*/  ENDCOLLECTIVE ;  /* 0x000000000000791b */ /* 0x003fe20003800000 */
.L_x_9715:
        /* <DEDUP_REMOVED lines=10> */
.L_x_9716:
[----:B------:R-:W-:-:S05]  /*151a0*/  @!P3 IADD3 R29, P4, R8, R3, RZ ;  /* 0x00000003081db210 */ /* 0x000fca0007f9e0ff */
[----:B------:R-:W-:Y:S02]  /*151b0*/  @!P3 IMAD.X R3, RZ, RZ, R2, P4 ;  /* 0x000000ffff03b224 */ /* 0x000fe400020e0602 */
[----:B------:R-:W-:Y:S02]  /*151c0*/  @!P3 IMAD.MOV.U32 R2, RZ, RZ, R29 ;  /* 0x000000ffff02b224 */ /* 0x000fe400078e001d */
[----:B------:R-:W-:-:S03]  /*151d0*/  IMAD.MOV.U32 R13, RZ, RZ, R4 ;  /* 0x000000ffff0d7224 */ /* 0x000fc600078e0004 */
        /* <DEDUP_REMOVED lines=10> */
.L_x_9717:
        /* <DEDUP_REMOVED lines=10> */
.L_x_9718:
        /* <DEDUP_REMOVED lines=13> */
.L_x_9719:
[----:B------:R-:W-:Y:S05]  /*153f0*/  BRA `(.L_x_9720) ;  /* 0xffffffdc00487947 */ /* 0x000fea000383ffff */
.L_x_9665:
[----:B0-----:R0:W2:Y:S02]  /*15400*/  SYNCS.PHASECHK.TRANS64.TRYWAIT P0, [R24+URZ+0x17020], R3 ;  /* 0x01702003180075a7 */ /* 0x0010a4000800017f */
[----:B--2---:R-:W-:Y:S05]  /*15410*/  @!P0 NANOSLEEP.SYNCS 0x989680 ;  /* 0x009896800000895d */ /* 0x004fea0003900000 */
[----:B------:R-:W2:Y:S02]  /*15420*/  @!P0 SYNCS.PHASECHK.TRANS64 P0, [R24+URZ+0x17020], R3 ;  /* 0x01702003180085a7 */ /* 0x000ea4000800007f */
[----:B--2---:R-:W-:Y:S05]  /*15430*/  @!P0 BRA `(.L_x_9665) ;  /* 0xfffffffc00f08947 */ /* 0x004fea000383ffff */
[----:B------:R-:W-:Y:S05]  /*15440*/  BRA `(.L_x_9721) ;  /* 0xffffffdc00987947 */ /* 0x000fea000383ffff */
.L_x_9670:
[----:B0-----:R0:W1:Y:S02]  /*15450*/  SYNCS.PHASECHK.TRANS64.TRYWAIT P0, [R4+URZ+0x17080], R3 ;  /* 0x01708003040075a7 */ /* 0x001064000800017f */
[----:B-1----:R-:W-:Y:S05]  /*15460*/  @!P0 NANOSLEEP.SYNCS 0x989680 ;  /* 0x009896800000895d */ /* 0x002fea0003900000 */
[----:B------:R-:W1:Y:S02]  /*15470*/  @!P0 SYNCS.PHASECHK.TRANS64 P0, [R4+URZ+0x17080], R3 ;  /* 0x01708003040085a7 */ /* 0x000e64000800007f */
[----:B-1----:R-:W-:Y:S05]  /*15480*/  @!P0 BRA `(.L_x_9670) ;  /* 0xfffffffc00f08947 */ /* 0x002fea000383ffff */
[----:B------:R-:W-:Y:S05]  /*15490*/  BRA `(.L_x_9722) ;  /* 0xffffffe0003c7947 */ /* 0x000fea000383ffff */
.L_x_9676:
[----:B-1----:R1:W2:Y:S02]  /*154a0*/  SYNCS.PHASECHK.TRANS64.TRYWAIT P0, [R4+URZ+0x17040], R3 ;  /* 0x01704003040075a7 */ /* 0x0022a4000800017f */
[----:B--2---:R-:W-:Y:S05]  /*154b0*/  @!P0 NANOSLEEP.SYNCS 0x989680 ;  /* 0x009896800000895d */ /* 0x004fea0003900000 */
[----:B------:R-:W2:Y:S02]  /*154c0*/  @!P0 SYNCS.PHASECHK.TRANS64 P0, [R4+URZ+0x17040], R3 ;  /* 0x01704003040085a7 */ /* 0x000ea4000800007f */
[----:B--2---:R-:W-:Y:S05]  /*154d0*/  @!P0 BRA `(.L_x_9676) ;  /* 0xfffffffc00f08947 */ /* 0x004fea000383ffff */
[----:B------:R-:W-:Y:S05]  /*154e0*/  BRA `(.L_x_9723) ;  /* 0xffffffe4001c7947 */ /* 0x000fea000383ffff */
.L_x_9683:
[----:B-1----:R1:W2:Y:S02]  /*154f0*/  SYNCS.PHASECHK.TRANS64.TRYWAIT P0, [R12+URZ+0x17070], R3 ;  /* 0x017070030c0075a7 */ /* 0x0022a4000800017f */
[----:B--2---:R-:W-:Y:S05]  /*15500*/  @!P0 NANOSLEEP.SYNCS 0x989680 ;  /* 0x009896800000895d */ /* 0x004fea0003900000 */
[----:B------:R-:W2:Y:S02]  /*15510*/  @!P0 SYNCS.PHASECHK.TRANS64 P0, [R12+URZ+0x17070], R3 ;  /* 0x017070030c0085a7 */ /* 0x000ea4000800007f */
[----:B--2---:R-:W-:Y:S05]  /*15520*/  @!P0 BRA `(.L_x_9683) ;  /* 0xfffffffc00f08947 */ /* 0x004fea000383ffff */
[----:B------:R-:W-:Y:S05]  /*15530*/  BRA `(.L_x_9724) ;  /* 0xffffffe8000c7947 */ /* 0x000fea000383ffff */
.L_x_9685:
[----:B-1----:R1:W2:Y:S02]  /*15540*/  SYNCS.PHASECHK.TRANS64.TRYWAIT P0, [R12+URZ+0x17060], R3 ;  /* 0x017060030c0075a7 */ /* 0x0022a4000800017f */
[----:B--2---:R-:W-:Y:S05]  /*15550*/  @!P0 NANOSLEEP.SYNCS 0x989680 ;  /* 0x009896800000895d */ /* 0x004fea0003900000 */
[----:B------:R-:W2:Y:S02]  /*15560*/  @!P0 SYNCS.PHASECHK.TRANS64 P0, [R12+URZ+0x17060], R3 ;  /* 0x017060030c0085a7 */ /* 0x000ea4000800007f */
[----:B--2---:R-:W-:Y:S05]  /*15570*/  @!P0 BRA `(.L_x_9685) ;  /* 0xfffffffc00f08947 */ /* 0x004fea000383ffff */
[----:B------:R-:W-:Y:S05]  /*15580*/  BRA `(.L_x_9725) ;  /* 0xffffffe800107947 */ /* 0x000fea000383ffff */
.L_x_9691:
[----:B0-----:R0:W1:Y:S02]  /*15590*/  SYNCS.PHASECHK.TRANS64.TRYWAIT P0, [R2+URZ+0x17070], R3 ;  /* 0x01707003020075a7 */ /* 0x001064000800017f */
[----:B-1----:R-:W-:Y:S05]  /*155a0*/  @!P0 NANOSLEEP.SYNCS 0x989680 ;  /* 0x009896800000895d */ /* 0x002fea0003900000 */
[----:B------:R-:W1:Y:S02]  /*155b0*/  @!P0 SYNCS.PHASECHK.TRANS64 P0, [R2+URZ+0x17070], R3 ;  /* 0x01707003020085a7 */ /* 0x000e64000800007f */
[----:B-1----:R-:W-:Y:S05]  /*155c0*/  @!P0 BRA `(.L_x_9691) ;  /* 0xfffffffc00f08947 */ /* 0x002fea000383ffff */
[----:B------:R-:W-:Y:S05]  /*155d0*/  BRA `(.L_x_9726) ;  /* 0xffffffec00407947 */ /* 0x000fea000383ffff */
.L_x_9693:
[----:B0-----:R0:W1:Y:S02]  /*155e0*/  SYNCS.PHASECHK.TRANS64.TRYWAIT P0, [R2+URZ+0x17060], R5 ;  /* 0x01706005020075a7 */ /* 0x001064000800017f */
[----:B-1----:R-:W-:Y:S05]  /*155f0*/  @!P0 NANOSLEEP.SYNCS 0x989680 ;  /* 0x009896800000895d */ /* 0x002fea0003900000 */
[----:B------:R-:W1:Y:S02]  /*15600*/  @!P0 SYNCS.PHASECHK.TRANS64 P0, [R2+URZ+0x17060], R5 ;  /* 0x01706005020085a7 */ /* 0x000e64000800007f */
[----:B-1----:R-:W-:Y:S05]  /*15610*/  @!P0 BRA `(.L_x_9693) ;  /* 0xfffffffc00f08947 */ /* 0x002fea000383ffff */
[----:B------:R-:W-:Y:S05]  /*15620*/  BRA `(.L_x_9727) ;  /* 0xffffffec00587947 */ /* 0x000fea000383ffff */
.L_x_9695:
[----:B-1----:R1:W2:Y:S02]  /*15630*/  SYNCS.PHASECHK.TRANS64.TRYWAIT P0, [R7+URZ+0x17020], R2 ;  /* 0x01702002070075a7 */ /* 0x0022a4000800017f */
[----:B--2---:R-:W-:Y:S05]  /*15640*/  @!P0 NANOSLEEP.SYNCS 0x989680 ;  /* 0x009896800000895d */ /* 0x004fea0003900000 */
[----:B------:R-:W2:Y:S02]  /*15650*/  @!P0 SYNCS.PHASECHK.TRANS64 P0, [R7+URZ+0x17020], R2 ;  /* 0x01702002070085a7 */ /* 0x000ea4000800007f */
[----:B--2---:R-:W-:Y:S05]  /*15660*/  @!P0 BRA `(.L_x_9695) ;  /* 0xfffffffc00f08947 */ /* 0x004fea000383ffff */
[----:B------:R-:W-:Y:S05]  /*15670*/  BRA `(.L_x_9728) ;  /* 0xfffffff000707947 */ /* 0x000fea000383ffff */
.L_x_9697:
[----:B0-----:R0:W1:Y:S02]  /*15680*/  SYNCS.PHASECHK.TRANS64.TRYWAIT P1, [R5+URZ], R4 ;  /* 0x00000004050075a7 */ /* 0x001064000802017f */
[----:B-1----:R-:W-:Y:S05]  /*15690*/  @!P1 NANOSLEEP.SYNCS 0x989680 ;  /* 0x009896800000995d */ /* 0x002fea0003900000 */
[----:B------:R-:W1:Y:S02]  /*156a0*/  @!P1 SYNCS.PHASECHK.TRANS64 P1, [R5+URZ], R4 ;  /* 0x00000004050095a7 */ /* 0x000e64000802007f */
[----:B-1----:R-:W-:Y:S05]  /*156b0*/  @!P1 BRA `(.L_x_9697) ;  /* 0xfffffffc00f09947 */ /* 0x002fea000383ffff */
[----:B------:R-:W-:Y:S05]  /*156c0*/  BRA `(.L_x_9729) ;  /* 0xfffffff000c07947 */ /* 0x000fea000383ffff */
.L_x_9698:
[----:B-1----:R1:W2:Y:S02]  /*156d0*/  SYNCS.PHASECHK.TRANS64.TRYWAIT P1, [R3+URZ], R2 ;  /* 0x00000002030075a7 */ /* 0x0022a4000802017f */
[----:B--2---:R-:W-:Y:S05]  /*156e0*/  @!P1 NANOSLEEP.SYNCS 0x989680 ;  /* 0x009896800000995d */ /* 0x004fea0003900000 */
[----:B------:R-:W2:Y:S02]  /*156f0*/  @!P1 SYNCS.PHASECHK.TRANS64 P1, [R3+URZ], R2 ;  /* 0x00000002030095a7 */ /* 0x000ea4000802007f */
[----:B--2---:R-:W-:Y:S05]  /*15700*/  @!P1 BRA `(.L_x_9698) ;  /* 0xfffffffc00f09947 */ /* 0x004fea000383ffff */
[----:B------:R-:W-:Y:S05]  /*15710*/  BRA `(.L_x_9730) ;  /* 0xfffffff000b47947 */ /* 0x000fea000383ffff */
.L_x_9700:
[----:B-1----:R1:W2:Y:S02]  /*15720*/  SYNCS.PHASECHK.TRANS64.TRYWAIT P1, [R3+URZ+0x17060], R4 ;  /* 0x01706004030075a7 */ /* 0x0022a4000802017f */
[----:B--2---:R-:W-:Y:S05]  /*15730*/  @!P1 NANOSLEEP.SYNCS 0x989680 ;  /* 0x009896800000995d */ /* 0x004fea0003900000 */
[----:B------:R-:W2:Y:S02]  /*15740*/  @!P1 SYNCS.PHASECHK.TRANS64 P1, [R3+URZ+0x17060], R4 ;  /* 0x01706004030095a7 */ /* 0x000ea4000802007f */
[----:B--2---:R-:W-:Y:S05]  /*15750*/  @!P1 BRA `(.L_x_9700) ;  /* 0xfffffffc00f09947 */ /* 0x004fea000383ffff */
[----:B------:R-:W-:Y:S05]  /*15760*/  BRA `(.L_x_9731) ;  /* 0xfffffff000b47947 */ /* 0x000fea000383ffff */
.L_x_9702:
[----:B0-----:R0:W2:Y:S02]  /*15770*/  SYNCS.PHASECHK.TRANS64.TRYWAIT P1, [R5+URZ+0x17060], R2 ;  /* 0x01706002050075a7 */ /* 0x0010a4000802017f */
[----:B--2---:R-:W-:Y:S05]  /*15780*/  @!P1 NANOSLEEP.SYNCS 0x989680 ;  /* 0x009896800000995d */ /* 0x004fea0003900000 */
[----:B------:R-:W2:Y:S02]  /*15790*/  @!P1 SYNCS.PHASECHK.TRANS64 P1, [R5+URZ+0x17060], R2 ;  /* 0x01706002050095a7 */ /* 0x000ea4000802007f */
[----:B--2---:R-:W-:Y:S05]  /*157a0*/  @!P1 BRA `(.L_x_9702) ;  /* 0xfffffffc00f09947 */ /* 0x004fea000383ffff */
[----:B------:R-:W-:Y:S05]  /*157b0*/  BRA `(.L_x_9732) ;  /* 0xfffffff000b47947 */ /* 0x000fea000383ffff */
.L_x_9704:
[----:B--2---:R2:W3:Y:S02]  /*157c0*/  SYNCS.PHASECHK.TRANS64.TRYWAIT P0, [R3+URZ+0x17080], R4 ;  /* 0x01708004030075a7 */ /* 0x0044e4000800017f */
[----:B---3--:R-:W-:Y:S05]  /*157d0*/  @!P0 NANOSLEEP.SYNCS 0x989680 ;  /* 0x009896800000895d */ /* 0x008fea0003900000 */
[----:B------:R-:W3:Y:S02]  /*157e0*/  @!P0 SYNCS.PHASECHK.TRANS64 P0, [R3+URZ+0x17080], R4 ;  /* 0x01708004030085a7 */ /* 0x000ee4000800007f */
[----:B---3--:R-:W-:Y:S05]  /*157f0*/  @!P0 BRA `(.L_x_9704) ;  /* 0xfffffffc00f08947 */ /* 0x008fea000383ffff */
[----:B------:R-:W-:Y:S05]  /*15800*/  BRA `(.L_x_9705) ;  /* 0xfffffff000b07947 */ /* 0x000fea000383ffff */
.L_x_9733:
        /* <DEDUP_REMOVED lines=15> */
.L_x_13368:


//--------------------- .text._ZN7cutlass13device_kernelIN5flash11enable_sm90INS1_16FlashAttnFwdSm90INS1_25CollectiveMainloopFwdSm90ILi2EN4cute5tupleIJNS5_1CILi1EEES8_S8_EEENS6_IJNS7_ILi192EEENS7_ILi128EEENS7_ILi96EEEEEELi96ENS_12float_e4m3_tEfNS_4arch4Sm90ELb0ELb1ELb1ELb1ELb0ELb0ELb0ELb1ELb1ELb1ELb1ELb0EEENS1_21CollectiveEpilogueFwdINS6_IJSA_SC_SB_EEES9_NS_10bfloat16_tESG_Li384ELb1ELb1ELb1ELb1EEENS1_36VarlenDynamicPersistentTileSchedulerILi192ELi128ELi384ELi128ELb1ELb1ELb1ELb1ELb0ELb1EEEEEEEEEvNT_6ParamsE --------------------------
	.section	.text._ZN7cutlass13device_kernelIN5flash11enable_sm90INS1_16FlashAttnFwdSm90INS1_25CollectiveMainloopFwdSm90ILi2EN4cute5tupleIJNS5_1CILi1EEES8_S8_EEENS6_IJNS7_ILi192EEENS7_ILi128EEENS7_ILi96EEEEEELi96ENS_12float_e4m3_tEfNS_4arch4Sm90ELb0ELb1ELb1ELb1ELb0ELb0ELb0ELb1ELb1ELb1ELb1ELb0EEENS1_21CollectiveEpilogueFwdINS6_IJSA_SC_SB_EEES9_NS_10bfloat16_tESG_Li384ELb1ELb1ELb1ELb1EEENS1_36VarlenDynamicPersistentTileSchedulerILi192ELi128ELi384ELi128ELb1ELb1ELb1ELb1ELb0ELb1EEEEEEEEEvNT_6ParamsE,"ax",@progbits
	.align	128
.text._ZN7cutlass13device_kernelIN5flash11enable_sm90INS1_16FlashAttnFwdSm90INS1_25CollectiveMainloopFwdSm90ILi2EN4cute5tupleIJNS5_1CILi1EEES8_S8_EEENS6_IJNS7_ILi192EEENS7_ILi128EEENS7_ILi96EEEEEELi96ENS_12float_e4m3_tEfNS_4arch4Sm90ELb0ELb1ELb1ELb1ELb0ELb0ELb0ELb1ELb1ELb1ELb1ELb0EEENS1_21CollectiveEpilogueFwdINS6_IJSA_SC_SB_EEES9_NS_10bfloat16_tESG_Li384ELb1ELb1ELb1ELb1EEENS1_36VarlenDynamicPersistentTileSchedulerILi192ELi128ELi384ELi128ELb1ELb1ELb1ELb1ELb0ELb1EEEEEEEEEvNT_6ParamsE:
        .type           _ZN7cutlass13device_kernelIN5flash11enable_sm90INS1_16FlashAttnFwdSm90INS1_25CollectiveMainloopFwdSm90ILi2EN4cute5tupleIJNS5_1CILi1EEES8_S8_EEENS6_IJNS7_ILi192EEENS7_ILi128EEENS7_ILi96EEEEEELi96ENS_12float_e4m3_tEfNS_4arch4Sm90ELb0ELb1ELb1ELb1ELb0ELb0ELb0ELb1ELb1ELb1ELb1ELb0EEENS1_21CollectiveEpilogueFwdINS6_IJSA_SC_SB_EEES9_NS_10bfloat16_tESG_Li384ELb1ELb1ELb1ELb1EEENS1_36VarlenDynamicPersistentTileSchedulerILi192ELi128ELi384ELi128ELb1ELb1ELb1ELb1ELb0ELb1EEEEEEEEEvNT_6ParamsE,@function
        .size           _ZN7cutlass13device_kernelIN5flash11enable_sm90INS1_16FlashAttnFwdSm90INS1_25CollectiveMainloopFwdSm90ILi2EN4cute5tupleIJNS5_1CILi1EEES8_S8_EEENS6_IJNS7_ILi192EEENS7_ILi128EEENS7_ILi96EEEEEELi96ENS_12float_e4m3_tEfNS_4arch4Sm90ELb0ELb1ELb1ELb1ELb0ELb0ELb0ELb1ELb1ELb1ELb1ELb0EEENS1_21CollectiveEpilogueFwdINS6_IJSA_SC_SB_EEES9_NS_10bfloat16_tESG_Li384ELb1ELb1ELb1ELb1EEENS1_36VarlenDynamicPersistentTileSchedulerILi192ELi128ELi384ELi128ELb1ELb1ELb1ELb1ELb0ELb1EEEEEEEEEvNT_6ParamsE,(.L_x_13369 - _ZN7cutlass13device_kernelIN5flash11enable_sm90INS1_16FlashAttnFwdSm90INS1_25CollectiveMainloopFwdSm90ILi2EN4cute5tupleIJNS5_1CILi1EEES8_S8_EEENS6_IJNS7_ILi192EEENS7_ILi128EEENS7_ILi96EEEEEELi96ENS_12float_e4m3_tEfNS_4arch4Sm90ELb0ELb1ELb1ELb1ELb0ELb0ELb0ELb1ELb1ELb1ELb1ELb0EEENS1_21CollectiveEpilogueFwdINS6_IJSA_SC_SB_EEES9_NS_10bfloat16_tESG_Li384ELb1ELb1ELb1ELb1EEENS1_36VarlenDynamicPersistentTileSchedulerILi192ELi128ELi384ELi128ELb1ELb1ELb1ELb1ELb0ELb1EEEEEEEEEvNT_6ParamsE)
        .other          _ZN7cutlass13device_kernelIN5flash11enable_sm90INS1_16FlashAttnFwdSm90INS1_25CollectiveMainloopFwdSm90ILi2EN4cute5tupleIJNS5_1CILi1EEES8_S8_EEENS6_IJNS7_ILi192EEENS7_ILi128EEENS7_ILi96EEEEEELi96ENS_12float_e4m3_tEfNS_4arch4Sm90ELb0ELb1ELb1ELb1ELb0ELb0ELb0ELb1ELb1ELb1ELb1ELb0EEENS1_21CollectiveEpilogueFwdINS6_IJSA_SC_SB_EEES9_NS_10bfloat16_tESG_Li384ELb1ELb1ELb1ELb1EEENS1_36VarlenDynamicPersistentTileSchedulerILi192ELi128ELi384ELi128ELb1ELb1ELb1ELb1ELb0ELb1EEEEEEEEEvNT_6ParamsE,@"STO_CUDA_ENTRY STV_DEFAULT"
_ZN7cutlass13device_kernelIN5flash11enable_sm90INS1_16FlashAttnFwdSm90INS1_25CollectiveMainloopFwdSm90ILi2EN4cute5tupleIJNS5_1CILi1EEES8_S8_EEENS6_IJNS7_ILi192EEENS7_ILi128EEENS7_ILi96EEEEEELi96ENS_12float_e4m3_tEfNS_4arch4Sm90ELb0ELb1ELb1ELb1ELb0ELb0ELb0ELb1ELb1ELb1ELb1ELb0EEENS1_21CollectiveEpilogueFwdINS6_IJSA_SC_SB_EEES9_NS_10bfloat16_tESG_Li384ELb1ELb1ELb1ELb1EEENS1_36VarlenDynamicPersistentTileSchedulerILi192ELi128ELi384ELi128ELb1ELb1ELb1ELb1ELb0ELb1EEEEEEEEEvNT_6ParamsE:
        /* <DEDUP_REMOVED lines=18> */
.L_x_9735:
[----:B------:R-:W-:Y:S05]  /*0120*/  BSYNC B0 ;  /* 0x0000000000007941 */ /* 0x000fea0003800000 */
.L_x_9734:
        /* <DEDUP_REMOVED lines=41> */
.L_x_9736:
        /* <DEDUP_REMOVED lines=22> */
.L_x_9737:
        /* <DEDUP_REMOVED lines=18> */
.L_x_9738:
        /* <DEDUP_REMOVED lines=22> */
.L_x_9739:
        /* <DEDUP_REMOVED lines=22> */
.L_x_9740:
[----:B------:R-:W-:Y:S01]  /*0900*/  PLOP3.LUT P0, PT, PT, PT, UP0, 0x80, 0x0 ;  /* 0x000000000000781c */ /* 0x000fe20003f0f008 */
[----:B------:R-:W-:Y:S01]  /*0910*/  UMOV UR38, 0x1 ;  /* 0x0000000100267882 */ /* 0x000fe20000000000 */
[----:B------:R-:W-:Y:S01]  /*0920*/  NOP ;  /* 0x0000000000007918 */ /* 0x000fe20000000000 */
[----:B------:R-:W-:Y:S01]  /*0930*/  USEL UR38, UR38, 0x2, !UP0 ;  /* 0x0000000226267887 */ /* 0x000fe2000c000000 */
[----:B------:R-:W-:Y:S01]  /*0940*/  ULDC.64 UR50, c[0x0][0x208] ;  /* 0x0000820000327ab9 */ /* 0x000fe20000000a00 */
[----:B012-4-:R-:W-:Y:S08]  /*0950*/  BAR.SYNC.DEFER_BLOCKING 0x0 ;  /* 0x0000000000007b1d */ /* 0x017ff00000010000 */
[----:B------:R-:W-:Y:S05]  /*0960*/  @!P0 BRA `(.L_x_9741) ;  /* 0x00000120004c8947 */ /* 0x000fea0003800000 */
.L_x_9742:
        /* <DEDUP_REMOVED lines=19> */
[----:B------:R-:W-:Y:S01]  /*0aa0*/  R2UR UR49, R11 ;  /* 0x000000000b3172ca */ /* 0x000fe200000e0000 */
        /* <DEDUP_REMOVED lines=11> */
[----:B------:R-:W-:Y:S02]  /*0b60*/  LOP3.LUT R5, R5, 0xfffffe00, RZ, 0xc0, !PT ;  /* 0xfffffe0005057812 */ /* 0x000fe400078ec0ff */
[----:B------:R-:W-:Y:S02]  /*0b70*/  SHF.R.S32.HI R7, RZ, 0x1f, R12 ;  /* 0x0000001fff077819 */ /* 0x000fe4000001140c */
[----:B------:R-:W-:Y:S02]  /*0b80*/  SHF.R.S32.HI R4, RZ, 0x4, R3 ;  /* 0x00000004ff047819 */ /* 0x000fe40000011403 */
[----:B------:R-:W-:Y:S02]  /*0b90*/  LEA.HI R8, R7, R12, RZ, 0x2 ;  /* 0x0000000c07087211 */ /* 0x000fe400078f10ff */
[----:B------:R-:W-:Y:S02]  /*0ba0*/  LOP3.LUT R2, R3, 0x7fffff0, RZ, 0xc0, !PT ;  /* 0x07fffff003027812 */ /* 0x000fe400078ec0ff */
[----:B------:R-:W-:-:S02]  /*0bb0*/  SHF.R.S32.HI R9, RZ, 0x2, R8 ;  /* 0x00000002ff097819 */ /* 0x000fc40000011408 */
[----:B------:R-:W-:Y:S01]  /*0bc0*/  SHF.R.S32.HI R6, RZ, 0x1f, R8 ;  /* 0x0000001fff067819 */ /* 0x000fe20000011408 */
[----:B------:R-:W-:Y:S01]  /*0bd0*/  IMAD.IADD R2, R13, 0x1, -R2 ;  /* 0x000000010d027824 */ /* 0x000fe200078e0a02 */
[----:B------:R-:W-:Y:S02]  /*0be0*/  LEA.HI R3, R3, R4, RZ, 0x1 ;  /* 0x0000000403037211 */ /* 0x000fe400078f08ff */
[----:B------:R-:W-:Y:S01]  /*0bf0*/  LEA.HI R10, R6, R9, RZ, 0x3 ;  /* 0x00000009060a7211 */ /* 0x000fe200078f18ff */
[----:B------:R-:W-:Y:S01]  /*0c00*/  IMAD.HI R6, R14, 0x55555556, RZ ;  /* 0x555555560e067827 */ /* 0x000fe200078e02ff */
[----:B------:R-:W-:Y:S02]  /*0c10*/  LEA.HI R7, R7, R12, RZ, 0x5 ;  /* 0x0000000c07077211 */ /* 0x000fe400078f28ff */
[----:B------:R-:W-:Y:S01]  /*0c20*/  LOP3.LUT R10, R10, 0xfffffff8, RZ, 0xc0, !PT ;  /* 0xfffffff80a0a7812 */ /* 0x000fe200078ec0ff */
[----:B------:R-:W-:Y:S01]  /*0c30*/  IMAD R2, R2, 0x20, R5 ;  /* 0x0000002002027824 */ /* 0x000fe200078e0205 */
[----:B------:R-:W-:-:S02]  /*0c40*/  LOP3.LUT R3, R3, 0x1ffffffe, RZ, 0xc0, !PT ;  /* 0x1ffffffe03037812 */ /* 0x000fc400078ec0ff */
[----:B------:R-:W-:Y:S01]  /*0c50*/  LEA.HI R6, R6, R6, RZ, 0x1 ;  /* 0x0000000606067211 */ /* 0x000fe200078f08ff */
[----:B------:R-:W-:Y:S01]  /*0c60*/  IMAD.IADD R10, R9, 0x1, -R10 ;  /* 0x00000001090a7824 */ /* 0x000fe200078e0a0a */
[----:B------:R-:W-:Y:S01]  /*0c70*/  SHF.R.S32.HI R7, RZ, 0x5, R7 ;  /* 0x00000005ff077819 */ /* 0x000fe20000011407 */
[----:B------:R-:W-:Y:S01]  /*0c80*/  IMAD.IADD R3, R4, 0x1, -R3 ;  /* 0x0000000104037824 */ /* 0x000fe200078e0a03 */
[----:B------:R-:W-:Y:S01]  /*0c90*/  LEA.HI R0, R0, R13, RZ, 0x2 ;  /* 0x0000000d00007211 */ /* 0x000fe200078f10ff */
[----:B------:R-:W-:Y:S01]  /*0ca0*/  IMAD R6, R6, -0x3, R14 ;  /* 0xfffffffd06067824 */ /* 0x000fe200078e020e */
[----:B------:R-:W-:Y:S01]  /*0cb0*/  LOP3.LUT R8, R8, 0x7ffffffc, RZ, 0xc0, !PT ;  /* 0x7ffffffc08087812 */ /* 0x000fe200078ec0ff */
[----:B------:R-:W-:Y:S01]  /*0cc0*/  IMAD R7, R7, 0x10, R10 ;  /* 0x0000001007077824 */ /* 0x000fe200078e020a */
[----:B------:R-:W-:Y:S01]  /*0cd0*/  LOP3.LUT R4, R0, 0xfffffffc, RZ, 0xc0, !PT ;  /* 0xfffffffc00047812 */ /* 0x000fe200078ec0ff */
[----:B------:R-:W-:Y:S01]  /*0ce0*/  IMAD R2, R3, 0x8, R2 ;  /* 0x0000000803027824 */ /* 0x000fe200078e0202 */
[----:B------:R-:W-:Y:S01]  /*0cf0*/  SHF.R.S32.HI R0, RZ, 0x2, R0 ;  /* 0x00000002ff007819 */ /* 0x000fe20000011400 */
[----:B------:R-:W-:-:S02]  /*0d00*/  IMAD R5, R6, 0x40, R7 ;  /* 0x0000004006057824 */ /* 0x000fc400078e0207 */
[----:B------:R-:W-:Y:S01]  /*0d10*/  IMAD.IADD R4, R13, 0x1, -R4 ;  /* 0x000000010d047824 */ /* 0x000fe200078e0a04 */
[----:B------:R0:W-:Y:S01]  /*0d20*/  STL [R1+0x20], R2 ;  /* 0x0000200201007387 */ /* 0x0001e20000100800 */
[----:B------:R-:W-:Y:S02]  /*0d30*/  IMAD.IADD R8, R12, 0x1, -R8 ;  /* 0x000000010c087824 */ /* 0x000fe400078e0a08 */
[----:B------:R-:W-:Y:S01]  /*0d40*/  IMAD.SHL.U32 R18, R4, 0x8, RZ ;  /* 0x0000000804127824 */ /* 0x000fe200078e00ff */
[----:B------:R1:W-:Y:S01]  /*0d50*/  STL [R1+0x1c], R5 ;  /* 0x00001c0501007387 */ /* 0x0003e20000100800 */
[----:B------:R-:W-:Y:S02]  /*0d60*/  IMAD.SHL.U32 R16, R8, 0x2, RZ ;  /* 0x0000000208107824 */ /* 0x000fe400078e00ff */
[C---:B------:R-:W-:Y:S02]  /*0d70*/  VIADD R19, R18.reuse, 0x20 ;  /* 0x0000002012137836 */ /* 0x040fe40000000000 */
[----:B------:R-:W-:Y:S01]  /*0d80*/  VIADD R23, R18, 0x40 ;  /* 0x0000004012177836 */ /* 0x000fe20000000000 */
[----:B0-----:R-:W-:Y:S01]  /*0d90*/  LEA.HI R2, R4, R4, RZ, 0x1 ;  /* 0x0000000404027211 */ /* 0x001fe200078f08ff */
[C---:B------:R-:W-:Y:S01]  /*0da0*/  VIADD R157, R16.reuse, 0x30 ;  /* 0x00000030109d7836 */ /* 0x040fe20000000000 */
[----:B------:R-:W-:Y:S01]  /*0db0*/  SHF.R.S32.HI R3, RZ, 0x1f, R19 ;  /* 0x0000001fff037819 */ /* 0x000fe20000011413 */
[----:B------:R-:W-:Y:S01]  /*0dc0*/  VIADD R3, R16, 0x20 ;  /* 0x0000002010037836 */ /* 0x000fe20000000000 */
[----:B------:R-:W-:Y:S01]  /*0dd0*/  LOP3.LUT R2, R2, 0x1ffffffe, RZ, 0xc0, !PT ;  /* 0x1ffffffe02027812 */ /* 0x000fe200078ec0ff */
[C---:B------:R-:W-:Y:S01]  /*0de0*/  VIADD R156, R16.reuse, 0x38 ;  /* 0x00000038109c7836 */ /* 0x040fe20000000000 */
[----:B------:R-:W-:Y:S01]  /*0df0*/  SHF.R.S32.HI R0, RZ, 0x1f, R23 ;  /* 0x0000001fff007819 */ /* 0x000fe20000011417 */
        /* <DEDUP_REMOVED lines=16> */
[----:B------:R-:W-:Y:S02]  /*0f00*/  SHF.R.S32.HI R4, RZ, 0x1f, R154 ;  /* 0x0000001fff047819 */ /* 0x000fe4000001149a */
[----:B------:R-:W-:-:S02]  /*0f10*/  SHF.R.S32.HI R3, RZ, 0x1f, R153 ;  /* 0x0000001fff037819 */ /* 0x000fc40000011499 */
[----:B-1----:R-:W-:-:S07]  /*0f20*/  SHF.R.S32.HI R0, RZ, 0x1f, R152 ;  /* 0x0000001fff007819 */ /* 0x002fce0000011498 */
.L_x_9842:
        /* <DEDUP_REMOVED lines=14> */
[----:B------:R-:W-:Y:S01]  /*1010*/  IMAD.U32 R3, RZ, RZ, UR9 ;  /* 0x00000009ff037e24 */ /* 0x000fe2000f8e00ff */
[----:B------:R-:W-:Y:S02]  /*1020*/  @UP1 UIMAD.WIDE UR8, UR49, 0x4, UR10 ;  /* 0x00000004310818a5 */ /* 0x000fe4000f8e020a */
[----:B------:R-:W-:Y:S02]  /*1030*/  ULOP3.LUT UR43, UR6, 0xff0000, URZ, 0xc0, !UPT ;  /* 0x00ff0000062b7892 */ /* 0x000fe4000f8ec03f */
[----:B--2---:R-:W2:Y:S01]  /*1040*/  @P0 LDG.E R2, desc[UR50][R2.64] ;  /* 0x0000003202020981 */ /* 0x004ea2000c1e1900 */
[----:B------:R-:W-:Y:S01]  /*1050*/  ULDC.64 UR10, c[0x0][0xa20] ;  /* 0x00028800000a7ab9 */ /* 0x000fe20000000a00 */
[----:B------:R-:W-:-:S02]  /*1060*/  IMAD.U32 R4, RZ, RZ, UR8 ;  /* 0x00000008ff047e24 */ /* 0x000fc4000f8e00ff */
[----:B---3--:R-:W-:Y:S01]  /*1070*/  IMAD.U32 R5, RZ, RZ, UR9 ;  /* 0x00000009ff057e24 */ /* 0x008fe2000f8e00ff */
        /* <DEDUP_REMOVED lines=30> */
.L_x_9743:
        /* <DEDUP_REMOVED lines=9> */
.L_x_9744:
        /* <DEDUP_REMOVED lines=13> */
.L_x_9745:
[----:B------:R-:W-:Y:S01]  /*13c0*/  ULDC UR6, c[0x0][0x448] ;  /* 0x0001120000067ab9 */ /* 0x000fe20000000800 */
[----:B------:R-:W-:Y:S02]  /*13d0*/  UIMAD UR40, UR5, 0xc0, URZ ;  /* 0x000000c0052878a4 */ /* 0x000fe4000f8e023f */
        /* <DEDUP_REMOVED lines=24> */
.L_x_9747:
[----:B------:R-:W-:-:S11]  /*1560*/  UISETP.NE.AND UP1, UPT, UR5, 0x1, UPT ;  /* 0x000000010500788c */ /* 0x000fd6000bf25270 */
[----:B------:R-:W-:Y:S02]  /*1570*/  @UP1 ULDC.64 UR10, c[0x0][0x9e8] ;  /* 0x00027a00000a1ab9 */ /* 0x000fe40000000a00 */
[----:B------:R-:W-:-:S04]  /*1580*/  UIMAD.WIDE.U32 UR6, UR8, UR10, URZ ;  /* 0x0000000a080672a5 */ /* 0x000fc8000f8e003f */
[----:B------:R-:W-:-:S12]  /*1590*/  @UP1 USHF.R.U32.HI UR8, URZ, UR11, UR7 ;  /* 0x0000000b3f081299 */ /* 0x000fd80008011607 */
.L_x_9748:
[----:B------:R-:W-:-:S04]  /*15a0*/  UIMAD UR8, UR8, UR5, UR5 ;  /* 0x00000005080872a4 */ /* 0x000fc8000f8e0205 */
[----:B------:R-:W-:-:S04]  /*15b0*/  UISETP.LT.AND UP1, UPT, UR4, UR8, UPT ;  /* 0x000000080400728c */ /* 0x000fc8000bf21270 */
[----:B------:R-:W-:-:S12]  /*15c0*/  USEL UR4, UR4, UR8, UP1 ;  /* 0x0000000804047287 */ /* 0x000fd80008800000 */
.L_x_9746:
        /* <DEDUP_REMOVED lines=30> */
.L_x_9750:
[----:B------:R-:W-:-:S11]  /*17b0*/  UISETP.NE.AND UP0, UPT, UR5, 0x1, UPT ;  /* 0x000000010500788c */ /* 0x000fd6000bf05270 */
[----:B------:R-:W-:Y:S02]  /*17c0*/  @UP0 ULDC.64 UR10, c[0x0][0x9e8] ;  /* 0x00027a00000a0ab9 */ /* 0x000fe40000000a00 */
[----:B------:R-:W-:-:S04]  /*17d0*/  UIMAD.WIDE.U32 UR8, UR7, UR10, URZ ;  /* 0x0000000a070872a5 */ /* 0x000fc8000f8e003f */
[----:B------:R-:W-:-:S12]  /*17e0*/  @UP0 USHF.R.U32.HI UR7, URZ, UR11, UR9 ;  /* 0x0000000b3f070299 */ /* 0x000fd80008011609 */
.L_x_9751:
[----:B------:R-:W-:-:S04]  /*17f0*/  UIMAD UR5, UR7, UR5, URZ ;  /* 0x00000005070572a4 */ /* 0x000fc8000f8e023f */
[----:B------:R-:W-:-:S04]  /*1800*/  UISETP.LT.AND UP0, UPT, UR4, UR5, UPT ;  /* 0x000000050400728c */ /* 0x000fc8000bf01270 */
[----:B------:R-:W-:-:S12]  /*1810*/  USEL UR4, UR4, UR5, !UP0 ;  /* 0x0000000504047287 */ /* 0x000fd8000c000000 */
.L_x_9749:
        /* <DEDUP_REMOVED lines=48> */
.L_x_9752:
[----:B------:R-:W-:Y:S01]  /*1b20*/  UIMAD UR44, UR42, UR4, UR44 ;  /* 0x000000042a2c72a4 */ /* 0x000fe2000f8e022c */
[----:B------:R-:W-:Y:S01]  /*1b30*/  IMAD.U32 R88, RZ, RZ, UR6 ;  /* 0x00000006ff587e24 */ /* 0x000fe2000f8e00ff */
[----:B------:R-:W-:Y:S01]  /*1b40*/  PLOP3.LUT P0, PT, PT, PT, PT, 0x80, 0x0 ;  /* 0x000000000000781c */ /* 0x000fe20003f0f070 */
[----:B------:R-:W-:Y:S01]  /*1b50*/  IMAD.U32 R3, RZ, RZ, UR4 ;  /* 0x00000004ff037e24 */ /* 0x000fe2000f8e00ff */
[----:B------:R-:W-:Y:S01]  /*1b60*/  CS2R R20, SRZ ;  /* 0x0000000000147805 */ /* 0x000fe2000001ff00 */
[----:B------:R-:W-:Y:S01]  /*1b70*/  IMAD.MOV.U32 R2, RZ, RZ, RZ ;  /* 0x000000ffff027224 */ /* 0x000fe200078e00ff */
[----:B------:R-:W-:Y:S01]  /*1b80*/  CS2R R40, SRZ ;  /* 0x0000000000287805 */ /* 0x000fe2000001ff00 */
[----:B------:R-:W-:Y:S01]  /*1b90*/  IMAD.MOV.U32 R0, RZ, RZ, RZ ;  /* 0x000000ffff007224 */ /* 0x000fe200078e00ff */
[----:B------:R-:W-:Y:S01]  /*1ba0*/  VIADDMNMX R88, R3, UR44, R88, PT ;  /* 0x0000002c03587c46 */ /* 0x000fe2000b800158 */
[----:B------:R-:W-:Y:S01]  /*1bb0*/  IMAD.MOV.U32 R15, RZ, RZ, RZ ;  /* 0x000000ffff0f7224 */ /* 0x000fe200078e00ff */
[----:B------:R-:W-:Y:S01]  /*1bc0*/  CS2R R38, SRZ ;  /* 0x0000000000267805 */ /* 0x000fe2000001ff00 */
[----:B------:R-:W-:Y:S01]  /*1bd0*/  IMAD.MOV.U32 R93, RZ, RZ, RZ ;  /* 0x000000ffff5d7224 */ /* 0x000fe200078e00ff */
[----:B------:R-:W-:-:S02]  /*1be0*/  ISETP.GT.AND P1, PT, R88, UR44, PT ;  /* 0x0000002c58007c0c */ /* 0x000fc4000bf24270 */
[----:B------:R-:W-:Y:S01]  /*1bf0*/  CS2R R8, SRZ ;  /* 0x0000000000087805 */ /* 0x000fe2000001ff00 */
[----:B------:R-:W-:Y:S01]  /*1c00*/  IMAD.MOV.U32 R95, RZ, RZ, RZ ;  /* 0x000000ffff5f7224 */ /* 0x000fe200078e00ff */
        /* <DEDUP_REMOVED lines=60> */
.L_x_9754:
        /* <DEDUP_REMOVED lines=50> */
.L_x_9949:
[----:B------:R-:W-:Y:S05]  /*22f0*/  @!P0 BRA `(.L_x_9756) ;  /* 0x0000000000048947 */ /* 0x000fea0003800000 */
[----:B------:R-:W-:Y:S01]  /*2300*/  BPT.TRAP 0x1 ;  /* 0x000000040000795c */ /* 0x000fe20000300000 */
.L_x_9756:
[----:B------:R-:W-:Y:S02]  /*2310*/  IMAD.U32 R90, RZ, RZ, UR52 ;  /* 0x00000034ff5a7e24 */ /* 0x000fe4000f8e00ff */
[----:B0-----:R-:W-:-:S03]  /*2320*/  IMAD.U32 R3, RZ, RZ, UR53 ;  /* 0x00000035ff037e24 */ /* 0x001fc6000f8e00ff */
[----:B------:R-:W-:Y:S02]  /*2330*/  LEA R90, R90, UR46, 0x3 ;  /* 0x0000002e5a5a7c11 */ /* 0x000fe4000f8e18ff */
[----:B------:R-:W-:-:S04]  /*2340*/  SHF.L.U32 R3, R3, 0x1f, RZ ;  /* 0x0000001f03037819 */ /* 0x000fc800000006ff */
[----:B------:R0:W1:Y:S01]  /*2350*/  SYNCS.PHASECHK.TRANS64.TRYWAIT P2, [R90+URZ+0x19c30], R3 ;  /* 0x019c30035a0075a7 */ /* 0x000062000804017f */
[----:B------:R-:W-:Y:S05]  /*2360*/  @!P0 BRA `(.L_x_9757) ;  /* 0x0000000000048947 */ /* 0x000fea0003800000 */
[----:B------:R-:W-:Y:S01]  /*2370*/  BPT.TRAP 0x1 ;  /* 0x000000040000795c */ /* 0x000fe20000300000 */
.L_x_9757:
[----:B------:R-:W2:Y:S02]  /*2380*/  S2R R2, SR_TID.X ;  /* 0x0000000000027919 */ /* 0x000ea40000002100 */
[----:B--2---:R-:W-:Y:S01]  /*2390*/  LOP3.LUT P1, RZ, R2, 0x7f, RZ, 0xc0, !PT ;  /* 0x0000007f02ff7812 */ /* 0x004fe2000782c0ff */
[----:B-1----:R-:W-:-:S12]  /*23a0*/  @P2 BRA `(.L_x_9758) ;  /* 0x0000000000082947 */ /* 0x002fd80003800000 */
[----:B------:R-:W1:Y:S02]  /*23b0*/  SYNCS.PHASECHK.TRANS64.TRYWAIT P2, [R90+URZ+0x19c30], R3 ;  /* 0x019c30035a0075a7 */ /* 0x000e64000804017f */
[----:B-1----:R-:W-:Y:S05]  /*23c0*/  @!P2 BRA `(.L_x_9759) ;  /* 0x0000016c0090a947 */ /* 0x002fea0003800000 */
.L_x_9758:
        /* <DEDUP_REMOVED lines=34> */
[----:B------:R-:W-:Y:S02]  /*25f0*/  ULDC.64 UR10, c[0x0][0x9e0] ;  /* 0x00027800000a7ab9 */ /* 0x000fe40000000a00 */
[----:B------:R-:W-:Y:S01]  /*2600*/  UISETP.GE.AND UP1, UPT, UR11, 0x1, UPT ;  /* 0x000000010b00788c */ /* 0x000fe2000bf26270 */
[----:B------:R-:W-:Y:S02]  /*2610*/  WARPGROUP.DEPBAR.LE gsb0, 0x0 ;  /* 0x00008000000079c5 */ /* 0x000fe40000010000 */
[C---:B------:R-:W-:Y:S01]  /*2620*/  FMUL.FTZ R94, R0.reuse, R32 ;  /* 0x00000020005e7220 */ /* 0x040fe20000410000 */
[C---:B------:R-:W-:Y:S01]  /*2630*/  FMUL.FTZ R32, R0.reuse, R66 ;  /* 0x0000004200207220 */ /* 0x040fe20000410000 */
        /* <DEDUP_REMOVED lines=8> */
[----:B------:R-:W-:Y:S01]  /*26c0*/  IMAD.MOV.U32 R43, RZ, RZ, -0x80 ;  /* 0xffffff80ff2b7424 */ /* 0x000fe200078e00ff */
[----:B------:R-:W-:Y:S01]  /*26d0*/  @P3 SHF.R.U32.HI R66, RZ, UR6, R36 ;  /* 0x00000006ff423c19 */ /* 0x000fe20008011624 */
        /* <DEDUP_REMOVED lines=62> */
[C-C-:B------:R-:W-:Y:S01]  /*2ac0*/  IADD3 R42, -R16.reuse, 0x1, R73.reuse ;  /* 0x00000001102a7810 */ /* 0x140fe20007ffe149 */
[----:B------:R2:W-:Y:S01]  /*2ad0*/  @!P1 SYNCS.ARRIVE.TRANS64.RED.A1T0 RZ, [R90+URZ], RZ ;  /* 0x000000ff5aff99a7 */ /* 0x0005e2000810043f */
[----:B------:R-:W-:-:S02]  /*2ae0*/  IADD3 R72, -R16, UR41, R73 ;  /* 0x0000002910487c10 */ /* 0x000fc4000fffe149 */
[----:B------:R-:W-:Y:S02]  /*2af0*/  IADD3 R42, -R43, UR41, R42 ;  /* 0x000000292b2a7c10 */ /* 0x000fe4000fffe12a */
[----:B------:R-:W-:Y:S01]  /*2b00*/  LEA R68, R88, 0xffffff80, 0x7 ;  /* 0xffffff8058447811 */ /* 0x000fe200078e38ff */
[----:B------:R-:W3:Y:S02]  /*2b10*/  MUFU.TANH R89, R89 ;  /* 0x0000005900597308 */ /* 0x000ee40000002400 */
[C---:B------:R-:W-:Y:S02]  /*2b20*/  VIADD R75, R42.reuse, UR10 ;  /* 0x0000000a2a4b7c36 */ /* 0x040fe40008000000 */
[----:B------:R-:W-:-:S03]  /*2b30*/  VIADD R74, R42, UR17 ;  /* 0x000000112a4a7c36 */ /* 0x000fc60008000000 */
[----:B0-----:R-:W-:Y:S01]  /*2b40*/  VIADDMNMX R70, R45, R75, R72, PT ;  /* 0x0000004b2d467246 */ /* 0x001fe20003800148 */
[----:B------:R-:W0:Y:S01]  /*2b50*/  MUFU.TANH R3, R3 ;  /* 0x0000000300037308 */ /* 0x000e220000002400 */
        /* <DEDUP_REMOVED lines=76> */
.L_x_9762:
[----:B------:R-:W-:-:S06]  /*3020*/  UISETP.NE.AND UP2, UPT, UR11, 0x1, UPT ;  /* 0x000000010b00788c */ /* 0x000fcc000bf45270 */
[----:B------:R-:W-:-:S05]  /*3030*/  PLOP3.LUT P2, PT, PT, PT, UP2, 0x80, 0x0 ;  /* 0x000000000000781c */ /* 0x000fca0003f4f028 */
[----:B------:R-:W-:-:S08]  /*3040*/  @UP2 ULDC.64 UR6, c[0x0][0x9e8] ;  /* 0x00027a0000062ab9 */ /* 0x000fd00000000a00 */
[----:B------:R-:W-:-:S05]  /*3050*/  @P2 IMAD.HI.U32 R42, R43, UR6, RZ ;  /* 0x000000062b2a2c27 */ /* 0x000fca000f8e00ff */
[----:B------:R-:W-:-:S07]  /*3060*/  @P2 SHF.R.U32.HI R43, RZ, UR7, R42 ;  /* 0x00000007ff2b2c19 */ /* 0x000fce000801162a */
.L_x_9763:
[----:B------:R-:W-:Y:S05]  /*3070*/  BSYNC B0 ;  /* 0x0000000000007941 */ /* 0x000fea0003800000 */
.L_x_9761:
[----:B------:R-:W-:-:S04]  /*3080*/  IMAD R43, R43, UR11, -R68 ;  /* 0x0000000b2b2b7c24 */ /* 0x000fc8000f8e0a44 */
[----:B------:R-:W-:-:S05]  /*3090*/  IMAD.IADD R43, R43, 0x1, -R16 ;  /* 0x000000012b2b7824 */ /* 0x000fca00078e0a10 */
[----:B------:R-:W-:Y:S02]  /*30a0*/  VIMNMX R71, R71, R43, !PT ;  /* 0x0000002b47477248 */ /* 0x000fe40007fe0100 */
[----:B------:R-:W-:-:S07]  /*30b0*/  VIADDMNMX R70, R43, UR11, R70, PT ;  /* 0x0000000b2b467c46 */ /* 0x000fce000b800146 */
.L_x_9760:
        /* <DEDUP_REMOVED lines=12> */
[C---:B------:R-:W-:Y:S02]  /*3180*/  ISETP.GE.AND P5, PT, R73.reuse, 0x11, PT ;  /* 0x000000114900780c */ /* 0x040fe40003fa6270 */
[C---:B------:R-:W-:Y:S02]  /*3190*/  ISETP.LT.OR P4, PT, R70.reuse, 0x9, P4 ;  /* 0x000000094600780c */ /* 0x040fe40002781670 */
[----:B------:R-:W-:Y:S02]  /*31a0*/  ISETP.LT.OR P3, PT, R70, 0xa, P3 ;  /* 0x0000000a4600780c */ /* 0x000fe40001f61670 */
[----:B0-----:R-:W-:Y:S02]  /*31b0*/  FSEL R92, R92, -INF , !P4 ;  /* 0xff8000005c5c7808 */ /* 0x001fe40006000000 */
        /* <DEDUP_REMOVED lines=166> */
[----:B------:R-:W-:-:S04]  /*3c20*/  ISETP.LT.OR P6, PT, R70, 0x7a, P6 ;  /* 0x0000007a4600780c */ /* 0x000fc800037c1670 */
[----:B------:R-:W-:Y:S02]  /*3c30*/  FSEL R2, R67, -INF , !P6 ;  /* 0xff80000043027808 */ /* 0x000fe40007000000 */
[----:B------:R-:W0:Y:S01]  /*3c40*/  SHFL.IDX PT, R67, R66, 0x1, 0x1c1f ;  /* 0x003c1f0042437f89 */ /* 0x000e2200000e0000 */
[----:B------:R-:W-:Y:S02]  /*3c50*/  PLOP3.LUT P6, PT, PT, PT, UP1, 0x40, 0x0 ;  /* 0x000000000000781c */ /* 0x000fe40003fce818 */
[----:B0-----:R-:W-:Y:S01]  /*3c60*/  VIADDMNMX R73, R67, R75, R72, PT ;  /* 0x0000004b43497246 */ /* 0x001fe20003800148 */
[----:B------:R-:W-:-:S10]  /*3c70*/  IMAD.IADD R74, R74, 0x1, R67 ;  /* 0x000000014a4a7824 */ /* 0x000fd400078e0243 */
        /* <DEDUP_REMOVED lines=15> */
.L_x_9766:
[----:B------:R-:W-:-:S06]  /*3d70*/  UISETP.NE.AND UP2, UPT, UR11, 0x1, UPT ;  /* 0x000000010b00788c */ /* 0x000fcc000bf45270 */
[----:B------:R-:W-:-:S05]  /*3d80*/  PLOP3.LUT P6, PT, PT, PT, UP2, 0x80, 0x0 ;  /* 0x000000000000781c */ /* 0x000fca0003fcf028 */
[----:B------:R-:W-:-:S08]  /*3d90*/  @UP2 ULDC.64 UR6, c[0x0][0x9e8] ;  /* 0x00027a0000062ab9 */ /* 0x000fd00000000a00 */
[----:B------:R-:W-:Y:S01]  /*3da0*/  @P6 IMAD.HI.U32 R66, R67, UR6, RZ ;  /* 0x0000000643426c27 */ /* 0x000fe2000f8e00ff */
[----:B------:R-:W-:-:S13]  /*3db0*/  PLOP3.LUT P6, PT, PT, PT, UP2, 0x80, 0x0 ;  /* 0x000000000000781c */ /* 0x000fda0003fcf028 */
[----:B------:R-:W-:-:S07]  /*3dc0*/  @P6 SHF.R.U32.HI R67, RZ, UR7, R66 ;  /* 0x00000007ff436c19 */ /* 0x000fce0008011642 */
.L_x_9767:
[----:B------:R-:W-:Y:S05]  /*3dd0*/  BSYNC B0 ;  /* 0x0000000000007941 */ /* 0x000fea0003800000 */
.L_x_9765:
[----:B------:R-:W-:-:S04]  /*3de0*/  IMAD R67, R67, UR11, -R68 ;  /* 0x0000000b43437c24 */ /* 0x000fc8000f8e0a44 */
[----:B------:R-:W-:-:S05]  /*3df0*/  IMAD.IADD R67, R67, 0x1, -R16 ;  /* 0x0000000143437824 */ /* 0x000fca00078e0a10 */
[----:B------:R-:W-:Y:S02]  /*3e00*/  VIMNMX R74, R74, R67, !PT ;  /* 0x000000434a4a7248 */ /* 0x000fe40007fe0100 */
[----:B------:R-:W-:-:S07]  /*3e10*/  VIADDMNMX R73, R67, UR11, R73, PT ;  /* 0x0000000b43497c46 */ /* 0x000fce000b800149 */
.L_x_9764:
        /* <DEDUP_REMOVED lines=9> */
[----:B------:R-:W-:Y:S01]  /*3eb0*/  UMOV UR7, UR40 ;  /* 0x0000002800077c82 */ /* 0x000fe20008000000 */
[----:B------:R-:W-:Y:S01]  /*3ec0*/  LOP3.LUT P2, RZ, R22, 0x2, RZ, 0xc0, !PT ;  /* 0x0000000216ff7812 */ /* 0x000fe2000784c0ff */
        /* <DEDUP_REMOVED lines=9> */
[----:B------:R-:W-:-:S02]  /*3f60*/  LOP3.LUT P2, RZ, R22, 0x4, RZ, 0xc0, !PT ;  /* 0x0000000416ff7812 */ /* 0x000fc4000784c0ff */
[C---:B------:R-:W-:Y:S02]  /*3f70*/  ISETP.LT.OR P4, PT, R73.reuse, 0x72, P4 ;  /* 0x000000724900780c */ /* 0x040fe40002781670 */
[----:B------:R-:W-:Y:S02]  /*3f80*/  ISETP.GT.AND P2, PT, R74, 0x9, !P2 ;  /* 0x000000094a00780c */ /* 0x000fe40005744270 */
[----:B------:R-:W-:Y:S02]  /*3f90*/  FSEL R28, R28, -INF , !P3 ;  /* 0xff8000001c1c7808 */ /* 0x000fe40005800000 */
[C---:B------:R-:W-:Y:S02]  /*3fa0*/  ISETP.LT.OR P2, PT, R73.reuse, 0xa, P2 ;  /* 0x0000000a4900780c */ /* 0x040fe40001741670 */
[----:B------:R-:W-:Y:S02]  /*3fb0*/  ISETP.LT.OR P5, PT, R73, 0x79, P5 ;  /* 0x000000794900780c */ /* 0x000fe40002fa1670 */
[----:B------:R-:W-:-:S02]  /*3fc0*/  FSEL R6, R6, -INF , !P2 ;  /* 0xff80000006067808 */ /* 0x000fc40005000000 */
[----:B------:R-:W-:Y:S02]  /*3fd0*/  ISETP.GT.AND P2, PT, R74, 0x10, !P6 ;  /* 0x000000104a00780c */ /* 0x000fe40007744270 */
[C---:B------:R-:W-:Y:S02]  /*3fe0*/  LOP3.LUT P6, RZ, R22.reuse, 0x8000, RZ, 0xc0, !PT ;  /* 0x0000800016ff7812 */ /* 0x040fe400078cc0ff */
[----:B------:R-:W-:Y:S02]  /*3ff0*/  ISETP.LT.OR P2, PT, R73, 0x11, P2 ;  /* 0x000000114900780c */ /* 0x000fe40001741670 */
[----:B------:R-:W-:Y:S02]  /*4000*/  FSEL R31, R31, -INF , !P4 ;  /* 0xff8000001f1f7808 */ /* 0x000fe40006000000 */
[----:B------:R-:W-:Y:S02]  /*4010*/  FSEL R66, R7, -INF , !P2 ;  /* 0xff80000007427808 */ /* 0x000fe40005000000 */
[----:B------:R-:W-:-:S02]  /*4020*/  LOP3.LUT P2, RZ, R22, 0x2000000, RZ, 0xc0, !PT ;  /* 0x0200000016ff7812 */ /* 0x000fc4000784c0ff */
[----:B------:R-:W-:Y:S02]  /*4030*/  FMNMX.FTZ R7, R69, R89, !PT ;  /* 0x0000005945077209 */ /* 0x000fe40007810000 */
[----:B------:R-:W-:Y:S02]  /*4040*/  ISETP.GT.AND P2, PT, R74, 0x11, !P2 ;  /* 0x000000114a00780c */ /* 0x000fe40005744270 */
[----:B------:R-:W-:Y:S02]  /*4050*/  FSEL R36, R36, -INF , !P5 ;  /* 0xff80000024247808 */ /* 0x000fe40006800000 */
[----:B------:R-:W-:-:S04]  /*4060*/  ISETP.LT.OR P2, PT, R73, 0x12, P2 ;  /* 0x000000124900780c */ /* 0x000fc80001741670 */
        /* <DEDUP_REMOVED lines=72> */
[----:B------:R-:W-:Y:S01]  /*44f0*/  LOP3.LUT P6, RZ, R22, 0x10, RZ, 0xc0, !PT ;  /* 0x0000001016ff7812 */ /* 0x000fe200078cc0ff */
[----:B------:R-:W0:Y:S01]  /*4500*/  SHFL.BFLY PT, R8, R7, 0x2, 0x1f ;  /* 0x0c401f0007087f89 */ /* 0x000e2200000e0000 */
[----:B------:R-:W-:-:S04]  /*4510*/  ISETP.LT.OR P2, PT, R73, 0x41, P2 ;  /* 0x000000414900780c */ /* 0x000fc80001741670 */
[----:B------:R-:W-:Y:S02]  /*4520*/  FSEL R26, R26, -INF , !P2 ;  /* 0xff8000001a1a7808 */ /* 0x000fe40005000000 */
[----:B------:R-:W-:-:S04]  /*4530*/  LOP3.LUT P2, RZ, R22, 0x2000, RZ, 0xc0, !PT ;  /* 0x0000200016ff7812 */ /* 0x000fc8000784c0ff */
[----:B------:R-:W-:-:S04]  /*4540*/  ISETP.GT.AND P2, PT, R74, 0x41, !P2 ;  /* 0x000000414a00780c */ /* 0x000fc80005744270 */
[----:B------:R-:W-:-:S04]  /*4550*/  ISETP.LT.OR P2, PT, R73, 0x42, P2 ;  /* 0x000000424900780c */ /* 0x000fc80001741670 */
[----:B------:R-:W-:Y:S02]  /*4560*/  FSEL R27, R27, -INF , !P2 ;  /* 0xff8000001b1b7808 */ /* 0x000fe40005000000 */
[----:B------:R-:W-:Y:S02]  /*4570*/  LOP3.LUT P2, RZ, R22, 0x1000, RZ, 0xc0, !PT ;  /* 0x0000100016ff7812 */ /* 0x000fe4000784c0ff */
[----:B0-----:R-:W-:Y:S02]  /*4580*/  FMNMX.FTZ R68, R7, R8, !PT ;  /* 0x0000000807447209 */ /* 0x001fe40007810000 */
[----:B------:R-:W-:-:S03]  /*4590*/  ISETP.GT.AND P2, PT, R74, 0x48, !P2 ;  /* 0x000000484a00780c */ /* 0x000fc60005744270 */
        /* <DEDUP_REMOVED lines=8> */
[----:B0-----:R-:W-:Y:S01]  /*4620*/  FMNMX.FTZ R8, R68, R71, !PT ;  /* 0x0000004744087209 */ /* 0x001fe20007810000 */
[----:B------:R-:W-:Y:S01]  /*4630*/  IMAD.U32 R71, RZ, RZ, UR6 ;  /* 0x00000006ff477e24 */ /* 0x000fe2000f8e00ff */
[----:B------:R-:W-:-:S03]  /*4640*/  ISETP.GT.AND P2, PT, R74, 0x50, !P2 ;  /* 0x000000504a00780c */ /* 0x000fc60005744270 */
[----:B------:R-:W-:Y:S01]  /*4650*/  FFMA.FTZ R76, R8, R71, -8 ;  /* 0xc1000000084c7423 */ /* 0x000fe20000010047 */
        /* <DEDUP_REMOVED lines=30> */
[----:B------:R-:W-:-:S01]  /*4840*/  FFMA.FTZ R77, R41, UR6, -R76 ;  /* 0x00000006294d7c23 */ /* 0x000fc2000801084c */
[----:B------:R-:W-:Y:S01]  /*4850*/  ISETP.LT.OR P2, PT, R73, 0x1, P2 ;  /* 0x000000014900780c */ /* 0x000fe20001741670 */
[----:B------:R-:W-:-:S01]  /*4860*/  FFMA.FTZ R41, R48, UR6, -R76 ;  /* 0x0000000630297c23 */ /* 0x000fc2000801084c */
[----:B------:R-:W-:Y:S01]  /*4870*/  ISETP.GT.AND P6, PT, R74, 0x79, !P6 ;  /* 0x000000794a00780c */ /* 0x000fe200077c4270 */
[----:B------:R-:W-:-:S01]  /*4880*/  FFMA.FTZ R48, R47, UR6, -R76 ;  /* 0x000000062f307c23 */ /* 0x000fc2000801084c */
[----:B------:R-:W-:Y:S01]  /*4890*/  FSEL R75, R3, -INF , !P2 ;  /* 0xff800000034b7808 */ /* 0x000fe20005000000 */
[----:B------:R-:W-:-:S01]  /*48a0*/  FFMA.FTZ R47, R49, UR6, -R76 ;  /* 0x00000006312f7c23 */ /* 0x000fc2000801084c */
[----:B------:R-:W-:Y:S01]  /*48b0*/  LOP3.LUT P2, RZ, R22, 0x4000000, RZ, 0xc0, !PT ;  /* 0x0400000016ff7812 */ /* 0x000fe2000784c0ff */
[----:B------:R-:W-:-:S01]  /*48c0*/  FFMA.FTZ R49, R51, UR6, -R76 ;  /* 0x0000000633317c23 */ /* 0x000fc2000801084c */
[----:B------:R-:W-:Y:S01]  /*48d0*/  FMNMX.FTZ R72, R75, R4, !PT ;  /* 0x000000044b487209 */ /* 0x000fe20007810000 */
        /* <DEDUP_REMOVED lines=8> */
[----:B------:R-:W-:-:S01]  /*4960*/  FFMA.FTZ R59, R61, UR6, -R76 ;  /* 0x000000063d3b7c23 */ /* 0x000fc2000801084c */
[----:B------:R-:W-:Y:S01]  /*4970*/  FSEL R25, R25, -INF , !P2 ;  /* 0xff80000019197808 */ /* 0x000fe20005000000 */
        /* <DEDUP_REMOVED lines=32> */
[----:B------:R-:W0:Y:S01]  /*4b80*/  MUFU.EX2 R70, R70 ;  /* 0x0000004600467308 */ /* 0x000e220000000800 */
[----:B------:R-:W-:Y:S01]  /*4b90*/  FMNMX.FTZ R7, R15, R78, !PT ;  /* 0x0000004e0f077209 */ /* 0x000fe20007810000 */
[----:B------:R-:W-:-:S03]  /*4ba0*/  FFMA.FTZ R62, R62, UR6, -R76 ;  /* 0x000000063e3e7c23 */ /* 0x000fc6000801084c */
        /* <DEDUP_REMOVED lines=33> */
[----:B0-----:R-:W-:Y:S01]  /*4dc0*/  F2FP.SATFINITE.E4M3.F32.PACK_AB_MERGE_C R144, R46, R77, RZ ;  /* 0x0000004d2e90723e */ /* 0x001fe200048070ff */
[----:B------:R-:W0:Y:S03]  /*4dd0*/  SHFL.BFLY PT, R7, R74, 0x2, 0x1f ;  /* 0x0c401f004a077f89 */ /* 0x000e2600000e0000 */
[----:B------:R-:W-:-:S03]  /*4de0*/  F2FP.SATFINITE.E4M3.F32.PACK_AB_MERGE_C R144, R42, R43, R144 ;  /* 0x0000002b2a90723e */ /* 0x000fc60004807090 */
[----:B------:R-:W-:Y:S08]  /*4df0*/  MUFU.EX2 R47, R47 ;  /* 0x0000002f002f7308 */ /* 0x000ff00000000800 */
[----:B------:R-:W1:Y:S08]  /*4e00*/  MUFU.EX2 R50, R50 ;  /* 0x0000003200327308 */ /* 0x000e700000000800 */
[----:B------:R-:W-:Y:S01]  /*4e10*/  MUFU.EX2 R51, R51 ;  /* 0x0000003300337308 */ /* 0x000fe20000000800 */
[----:B0-----:R-:W-:Y:S01]  /*4e20*/  FMNMX.FTZ R73, R74, R7, !PT ;  /* 0x000000074a497209 */ /* 0x001fe20007810000 */
[--C-:B------:R-:W-:Y:S01]  /*4e30*/  FFMA.FTZ R74, R63, UR6, -R76.reuse ;  /* 0x000000063f4a7c23 */ /* 0x100fe2000801084c */
[----:B------:R-:W-:-:S03]  /*4e40*/  FFMA.FTZ R63, R2, UR6, -R76 ;  /* 0x00000006023f7c23 */ /* 0x000fc6000801084c */
[----:B------:R-:W0:Y:S02]  /*4e50*/  SHFL.BFLY PT, R78, R73, 0x1, 0x1f ;  /* 0x0c201f00494e7f89 */ /* 0x000e2400000e0000 */
[----:B------:R-:W2:Y:S01]  /*4e60*/  MUFU.EX2 R54, R54 ;  /* 0x0000003600367308 */ /* 0x000ea20000000800 */
[----:B-1----:R-:W-:-:S04]  /*4e70*/  F2FP.SATFINITE.E4M3.F32.PACK_AB_MERGE_C R146, R50, R47, RZ ;  /* 0x0000002f3292723e */ /* 0x002fc800048070ff */
[----:B------:R-:W-:-:S03]  /*4e80*/  F2FP.SATFINITE.E4M3.F32.PACK_AB_MERGE_C R146, R48, R41, R146 ;  /* 0x000000293092723e */ /* 0x000fc60004807092 */
[----:B------:R-:W-:Y:S08]  /*4e90*/  MUFU.EX2 R49, R49 ;  /* 0x0000003100317308 */ /* 0x000ff00000000800 */
[----:B------:R-:W1:Y:S01]  /*4ea0*/  MUFU.EX2 R52, R52 ;  /* 0x0000003400347308 */ /* 0x000e620000000800 */
[----:B--2---:R-:W-:Y:S02]  /*4eb0*/  F2FP.SATFINITE.E4M3.F32.PACK_AB_MERGE_C R140, R54, R51, RZ ;  /* 0x00000033368c723e */ /* 0x004fe400048070ff */
[----:B0-----:R-:W-:Y:S01]  /*4ec0*/  FMNMX.FTZ R7, R73, R78, !PT ;  /* 0x0000004e49077209 */ /* 0x001fe20007810000 */
[----:B------:R-:W-:-:S04]  /*4ed0*/  IMAD.U32 R78, RZ, RZ, UR6 ;  /* 0x00000006ff4e7e24 */ /* 0x000fc8000f8e00ff */
[----:B------:R-:W-:Y:S01]  /*4ee0*/  MUFU.EX2 R55, R55 ;  /* 0x0000003700377308 */ /* 0x000fe20000000800 */
[C---:B------:R-:W-:Y:S01]  /*4ef0*/  FSETP.NEU.FTZ.AND P2, PT, R7.reuse, -INF , PT ;  /* 0xff8000000700780b */ /* 0x040fe20003f5d000 */
[----:B------:R-:W-:-:S05]  /*4f00*/  FFMA.FTZ R65, R7, R78, -8 ;  /* 0xc100000007417423 */ /* 0x000fca000001004e */
[----:B------:R-:W-:Y:S01]  /*4f10*/  FSEL R2, R65, RZ, P2 ;  /* 0x000000ff41027208 */ /* 0x000fe20001000000 */
[----:B------:R-:W-:Y:S01]  /*4f20*/  MUFU.EX2 R58, R58 ;  /* 0x0000003a003a7308 */ /* 0x000fe20000000800 */
[----:B-1----:R-:W-:Y:S02]  /*4f30*/  F2FP.SATFINITE.E4M3.F32.PACK_AB_MERGE_C R140, R52, R49, R140 ;  /* 0x00000031348c723e */ /* 0x002fe4000480708c */
        /* <DEDUP_REMOVED lines=43> */
[----:B------:R-:W-:-:S02]  /*51f0*/  FFMA.FTZ R36, R36, UR6, -R2 ;  /* 0x0000000624247c23 */ /* 0x000fc40008010802 */
[----:B------:R-:W-:-:S01]  /*5200*/  FADD.FTZ R69, R43, R30 ;  /* 0x0000001e2b457221 */ /* 0x000fc20000010000 */
[----:B------:R-:W-:Y:S01]  /*5210*/  FFMA.FTZ R30, R33, UR6, -R2 ;  /* 0x00000006211e7c23 */ /* 0x000fe20008010802 */
        /* <DEDUP_REMOVED lines=16> */
[----:B0-----:R-:W-:-:S01]  /*5320*/  FADD.FTZ R33, R76, R33 ;  /* 0x000000214c217221 */ /* 0x001fc20000010000 */
[----:B------:R-:W-:-:S04]  /*5330*/  F2FP.SATFINITE.E4M3.F32.PACK_AB_MERGE_C R9, R76, R9, RZ ;  /* 0x000000094c09723e */ /* 0x000fc800048070ff */
[----:B------:R-:W-:Y:S02]  /*5340*/  F2FP.SATFINITE.E4M3.F32.PACK_AB_MERGE_C R151, R67, R66, R9 ;  /* 0x000000424397723e */ /* 0x000fe40004807009 */
        /* <DEDUP_REMOVED lines=17> */
[----:B-1----:R-:W-:-:S07]  /*5460*/  FADD.FTZ R33, R15, R38 ;  /* 0x000000260f217221 */ /* 0x002fce0000010000 */
[----:B------:R-:W-:Y:S01]  /*5470*/  MUFU.EX2 R53, R53 ;  /* 0x0000003500357308 */ /* 0x000fe20000000800 */
[----:B--2---:R-:W-:-:S01]  /*5480*/  FADD.FTZ R33, R24, R33 ;  /* 0x0000002118217221 */ /* 0x004fc20000010000 */
[----:B------:R-:W-:-:S04]  /*5490*/  F2FP.SATFINITE.E4M3.F32.PACK_AB_MERGE_C R15, R24, R15, RZ ;  /* 0x0000000f180f723e */ /* 0x000fc800048070ff */
[----:B------:R-:W-:Y:S02]  /*54a0*/  F2FP.SATFINITE.E4M3.F32.PACK_AB_MERGE_C R147, R14, R13, R15 ;  /* 0x0000000d0e93723e */ /* 0x000fe4000480700f */
[----:B------:R-:W1:Y:S08]  /*54b0*/  MUFU.EX2 R56, R56 ;  /* 0x0000003800387308 */ /* 0x000e700000000800 */
[----:B------:R-:W2:Y:S08]  /*54c0*/  MUFU.EX2 R21, R21 ;  /* 0x0000001500157308 */ /* 0x000eb00000000800 */
[----:B------:R-:W3:Y:S08]  /*54d0*/  MUFU.EX2 R26, R26 ;  /* 0x0000001a001a7308 */ /* 0x000ef00000000800 */
[----:B------:R4:W-:Y:S08]  /*54e0*/  MUFU.EX2 R34, R35 ;  /* 0x0000002300227308 */ /* 0x0009f00000000800 */
[----:B------:R-:W5:Y:S01]  /*54f0*/  MUFU.EX2 R27, R27 ;  /* 0x0000001b001b7308 */ /* 0x000f620000000800 */
[----:B----4-:R-:W-:-:S04]  /*5500*/  FADD.FTZ R35, R49, R50 ;  /* 0x0000003231237221 */ /* 0x010fc80000010000 */
[----:B------:R-:W-:Y:S01]  /*5510*/  FADD.FTZ R52, R52, R35 ;  /* 0x0000002334347221 */ /* 0x000fe20000010000 */
[----:B------:R-:W-:Y:S01]  /*5520*/  F2FP.SATFINITE.E4M3.F32.PACK_AB_MERGE_C R35, R6, R5, RZ ;  /* 0x000000050623723e */ /* 0x000fe200048070ff */
[----:B0-----:R-:W-:Y:S01]  /*5530*/  FADD.FTZ R6, R20, R33 ;  /* 0x0000002114067221 */ /* 0x001fe20000010000 */
[----:B------:R-:W0:Y:S01]  /*5540*/  MUFU.EX2 R29, R29 ;  /* 0x0000001d001d7308 */ /* 0x000e220000000800 */
[----:B------:R-:W-:Y:S01]  /*5550*/  F2FP.SATFINITE.E4M3.F32.PACK_AB_MERGE_C R5, R58, R55, RZ ;  /* 0x000000373a05723e */ /* 0x000fe200048070ff */
[----:B------:R-:W-:Y:S01]  /*5560*/  FADD.FTZ R51, R51, R52 ;  /* 0x0000003433337221 */ /* 0x000fe20000010000 */
[----:B------:R-:W-:Y:S02]  /*5570*/  F2FP.SATFINITE.E4M3.F32.PACK_AB_MERGE_C R149, R4, R65, R35 ;  /* 0x000000410495723e */ /* 0x000fe40004807023 */
[----:B-1----:R-:W-:Y:S01]  /*5580*/  F2FP.SATFINITE.E4M3.F32.PACK_AB_MERGE_C R142, R56, R53, R5 ;  /* 0x00000035388e723e */ /* 0x002fe20004807005 */
[----:B--2---:R-:W-:-:S01]  /*5590*/  FADD.FTZ R5, R21, R6 ;  /* 0x0000000615057221 */ /* 0x004fc20000010000 */
[----:B------:R-:W-:Y:S01]  /*55a0*/  FADD.FTZ R54, R54, R51 ;  /* 0x0000003336367221 */ /* 0x000fe20000010000 */
[----:B------:R-:W1:Y:S02]  /*55b0*/  MUFU.EX2 R30, R30 ;  /* 0x0000001e001e7308 */ /* 0x000e640000000800 */
[----:B---3--:R-:W-:-:S01]  /*55c0*/  FADD.FTZ R6, R26, R5 ;  /* 0x000000051a067221 */ /* 0x008fc20000010000 */
[----:B------:R-:W-:Y:S01]  /*55d0*/  FADD.FTZ R53, R53, R54 ;  /* 0x0000003635357221 */ /* 0x000fe20000010000 */
[----:B-----5:R-:W-:-:S02]  /*55e0*/  F2FP.SATFINITE.E4M3.F32.PACK_AB_MERGE_C R26, R27, R26, RZ ;  /* 0x0000001a1b1a723e */ /* 0x020fc400048070ff */
[----:B------:R-:W-:Y:S01]  /*55f0*/  FADD.FTZ R6, R27, R6 ;  /* 0x000000061b067221 */ /* 0x000fe20000010000 */
[----:B------:R-:W-:-:S01]  /*5600*/  FADD.FTZ R56, R56, R53 ;  /* 0x0000003538387221 */ /* 0x000fc20000010000 */
[----:B------:R-:W2:Y:S01]  /*5610*/  MUFU.EX2 R3, R3 ;  /* 0x0000000300037308 */ /* 0x000ea20000000800 */
[----:B------:R-:W-:Y:S01]  /*5620*/  F2FP.SATFINITE.E4M3.F32.PACK_AB_MERGE_C R141, R21, R20, R26 ;  /* 0x00000014158d723e */ /* 0x000fe2000480701a */
[----:B0-----:R-:W-:Y:S01]  /*5630*/  FADD.FTZ R5, R29, R6 ;  /* 0x000000061d057221 */ /* 0x001fe20000010000 */
[----:B------:R-:W-:-:S04]  /*5640*/  FADD.FTZ R55, R55, R56 ;  /* 0x0000003837377221 */ /* 0x000fc80000010000 */
[----:B------:R-:W-:Y:S01]  /*5650*/  FADD.FTZ R58, R58, R55 ;  /* 0x000000373a3a7221 */ /* 0x000fe20000010000 */
[----:B------:R-:W-:Y:S01]  /*5660*/  MUFU.EX2 R59, R59 ;  /* 0x0000003b003b7308 */ /* 0x000fe20000000800 */
[----:B-1----:R-:W-:-:S07]  /*5670*/  FADD.FTZ R6, R30, R5 ;  /* 0x000000051e067221 */ /* 0x002fce0000010000 */
[----:B------:R-:W0:Y:S01]  /*5680*/  MUFU.EX2 R74, R74 ;  /* 0x0000004a004a7308 */ /* 0x000e220000000800 */
[----:B--2---:R-:W-:-:S01]  /*5690*/  FADD.FTZ R5, R3, R6 ;  /* 0x0000000603057221 */ /* 0x004fc20000010000 */
        /* <DEDUP_REMOVED lines=31> */
[----:B------:R-:W-:Y:S02]  /*5890*/  MUFU.EX2 R36, R36 ;  /* 0x0000002400247308 */ /* 0x000fe40000000800 */
[----:B------:R-:W-:-:S04]  /*58a0*/  FADD.FTZ R4, R62, R61 ;  /* 0x0000003d3e047221 */ /* 0x000fc80000010000 */
[----:B------:R-:W-:Y:S02]  /*58b0*/  FADD.FTZ R4, R63, R4 ;  /* 0x000000043f047221 */ /* 0x000fe40000010000 */
[----:B------:R1:W0:Y:S02]  /*58c0*/  MUFU.EX2 R3, R2 ;  /* 0x0000000200037308 */ /* 0x0002240000000800 */
[----:B-1----:R-:W-:-:S04]  /*58d0*/  FADD.FTZ R2, R28, R25 ;  /* 0x000000191c027221 */ /* 0x002fc80000010000 */
        /* <DEDUP_REMOVED lines=17> */
.L_x_9769:
[----:B------:R-:W-:-:S11]  /*59f0*/  UISETP.NE.AND UP2, UPT, UR11, 0x1, UPT ;  /* 0x000000010b00788c */ /* 0x000fd6000bf45270 */
[----:B------:R-:W-:Y:S02]  /*5a00*/  @UP2 ULDC.64 UR18, c[0x0][0x9e8] ;  /* 0x00027a0000122ab9 */ /* 0x000fe40000000a00 */
[----:B------:R-:W-:-:S04]  /*5a10*/  UIMAD.WIDE.U32 UR14, UR7, UR18, URZ ;  /* 0x00000012070e72a5 */ /* 0x000fc8000f8e003f */
[----:B------:R-:W-:-:S12]  /*5a20*/  @UP2 USHF.R.U32.HI UR7, URZ, UR19, UR15 ;  /* 0x000000133f072299 */ /* 0x000fd8000801160f */
.L_x_9770:
[----:B------:R-:W-:-:S04]  /*5a30*/  UIMAD UR7, UR7, UR11, UR11 ;  /* 0x0000000b070772a4 */ /* 0x000fc8000f8e020b */
[----:B------:R-:W-:-:S04]  /*5a40*/  UISETP.LT.AND UP2, UPT, UR10, UR7, UPT ;  /* 0x000000070a00728c */ /* 0x000fc8000bf41270 */
[----:B------:R-:W-:-:S12]  /*5a50*/  USEL UR10, UR10, UR7, UP2 ;  /* 0x000000070a0a7287 */ /* 0x000fd80009000000 */
.L_x_9768:
        /* <DEDUP_REMOVED lines=58> */
.L_x_9789:
[----:B------:R-:W-:-:S04]  /*5e00*/  UIADD3 UR20, UR52, 0x1, URZ ;  /* 0x0000000134147890 */ /* 0x000fc8000fffe03f */
[----:B------:R-:W-:-:S04]  /*5e10*/  UISETP.NE.AND UP2, UPT, UR20, 0x2, UPT ;  /* 0x000000021400788c */ /* 0x000fc8000bf45270 */
[----:B------:R-:W-:Y:S02]  /*5e20*/  USEL UR21, URZ, 0x1, UP2 ;  /* 0x000000013f157887 */ /* 0x000fe40009000000 */
[----:B------:R-:W-:Y:S02]  /*5e30*/  USEL UR20, UR20, URZ, UP2 ;  /* 0x0000003f14147287 */ /* 0x000fe40009000000 */
[----:B------:R-:W-:Y:S01]  /*5e40*/  ULOP3.LUT UR21, UR53, UR21, URZ, 0x3c, !UPT ;  /* 0x0000001535157292 */ /* 0x000fe2000f8e3c3f */
[----:B------:R-:W-:Y:S11]  /*5e50*/  @!P0 BRA `(.L_x_9772) ;  /* 0x0000000000048947 */ /* 0x000ff60003800000 */
[----:B------:R-:W-:Y:S01]  /*5e60*/  BPT.TRAP 0x1 ;  /* 0x000000040000795c */ /* 0x000fe20000300000 */
.L_x_9772:
[----:B------:R-:W-:Y:S01]  /*5e70*/  ULEA UR24, UR20, UR46, 0x3 ;  /* 0x0000002e14187291 */ /* 0x000fe2000f8e183f */
[----:B------:R-:W-:-:S05]  /*5e80*/  IMAD.U32 R5, RZ, RZ, UR21 ;  /* 0x00000015ff057e24 */ /* 0x000fca000f8e00ff */
[----:B------:R-:W-:-:S04]  /*5e90*/  SHF.L.U32 R5, R5, 0x1f, RZ ;  /* 0x0000001f05057819 */ /* 0x000fc800000006ff */
[----:B------:R0:W1:Y:S01]  /*5ea0*/  SYNCS.PHASECHK.TRANS64.TRYWAIT P2, [UR24+0x19c30], R5 ;  /* 0x019c3005ff0075a7 */ /* 0x0000620008040158 */
[----:B------:R-:W-:Y:S05]  /*5eb0*/  @!P0 BRA `(.L_x_9773) ;  /* 0x0000000000048947 */ /* 0x000fea0003800000 */
[----:B------:R-:W-:Y:S01]  /*5ec0*/  BPT.TRAP 0x1 ;  /* 0x000000040000795c */ /* 0x000fe20000300000 */
.L_x_9773:
[----:B-1----:R-:W-:Y:S05]  /*5ed0*/  @P2 BRA `(.L_x_9774) ;  /* 0x0000000000082947 */ /* 0x002fea0003800000 */
[----:B------:R-:W1:Y:S02]  /*5ee0*/  SYNCS.PHASECHK.TRANS64.TRYWAIT P2, [UR24+0x19c30], R5 ;  /* 0x019c3005ff0075a7 */ /* 0x000e640008040158 */
[----:B-1----:R-:W-:Y:S05]  /*5ef0*/  @!P2 BRA `(.L_x_9775) ;  /* 0x0000013000d8a947 */ /* 0x002fea0003800000 */
.L_x_9774:
        /* <DEDUP_REMOVED lines=17> */
.L_x_9776:
[----:B------:R-:W-:Y:S01]  /*6010*/  ULEA UR11, UR52, UR46, 0x3 ;  /* 0x0000002e340b7291 */ /* 0x000fe2000f8e183f */
[----:B01----:R-:W-:-:S05]  /*6020*/  IMAD.U32 R5, RZ, RZ, UR53 ;  /* 0x00000035ff057e24 */ /* 0x003fca000f8e00ff */
[----:B------:R-:W-:-:S04]  /*6030*/  SHF.L.U32 R5, R5, 0x1f, RZ ;  /* 0x0000001f05057819 */ /* 0x000fc800000006ff */
[----:B------:R0:W1:Y:S01]  /*6040*/  SYNCS.PHASECHK.TRANS64.TRYWAIT P2, [UR11+0x19c50], R5 ;  /* 0x019c5005ff0075a7 */ /* 0x000062000804014b */
[----:B------:R-:W-:Y:S05]  /*6050*/  @!P0 BRA `(.L_x_9777) ;  /* 0x0000000000048947 */ /* 0x000fea0003800000 */
[----:B------:R-:W-:Y:S01]  /*6060*/  BPT.TRAP 0x1 ;  /* 0x000000040000795c */ /* 0x000fe20000300000 */
.L_x_9777:
[----:B-1----:R-:W-:Y:S05]  /*6070*/  @P2 BRA `(.L_x_9778) ;  /* 0x0000000000082947 */ /* 0x002fea0003800000 */
[----:B------:R-:W1:Y:S02]  /*6080*/  SYNCS.PHASECHK.TRANS64.TRYWAIT P2, [UR11+0x19c50], R5 ;  /* 0x019c5005ff0075a7 */ /* 0x000e64000804014b */
[----:B-1----:R-:W-:Y:S05]  /*6090*/  @!P2 BRA `(.L_x_9779) ;  /* 0x000001300088a947 */ /* 0x002fea0003800000 */
.L_x_9778:
        /* <DEDUP_REMOVED lines=13> */
[----:B------:R-:W-:Y:S01]  /*6170*/  FMUL.FTZ R70, R0, R79 ;  /* 0x0000004f00467220 */ /* 0x000fe20000410000 */
[----:B------:R-:W-:-:S02]  /*6180*/  VIADD R79, R17, UR40 ;  /* 0x00000028114f7c36 */ /* 0x000fc40008000000 */
        /* <DEDUP_REMOVED lines=10> */
[----:B------:R-:W-:Y:S01]  /*6230*/  QGMMA.64x96x32.F32.E4M3.E4M3 R88, R148, gdesc[UR4], R88, gsb0 ;  /* 0x0160000494587df3 */ /* 0x000fe20008000858 */
[----:B------:R-:W-:Y:S01]  /*6240*/  UIADD3 UR6, UR10, 0x2, URZ ;  /* 0x000000020a067890 */ /* 0x000fe2000fffe03f */
[----:B------:R-:W-:Y:S01]  /*6250*/  IMAD.U32 R35, RZ, RZ, UR24 ;  /* 0x00000018ff237e24 */ /* 0x000fe2000f8e00ff */
        /* <DEDUP_REMOVED lines=50> */
[C---:B------:R-:W-:Y:S01]  /*6580*/  FMUL.FTZ R75, R0.reuse, R86 ;  /* 0x00000056004b7220 */ /* 0x040fe20000410000 */
        /* <DEDUP_REMOVED lines=58> */
[----:B------:R-:W-:-:S04]  /*6930*/  @!P1 VIADD R34, R35, 0x19c40 ;  /* 0x00019c4023229836 */ /* 0x000fc80000000000 */
[----:B------:R-:W5:Y:S01]  /*6940*/  SHFL.IDX PT, R85, R79, RZ, 0x1c1f ;  /* 0x001c1fff4f557589 */ /* 0x000f6200000e0000 */
[----:B------:R-:W-:Y:S01]  /*6950*/  @!P1 PRMT R34, RZ, 0x654, R34 ;  /* 0x00000654ff229816 */ /* 0x000fe20000000022 */
        /* <DEDUP_REMOVED lines=13> */
[----:B------:R1:W-:Y:S05]  /*6a30*/  @!P1 SYNCS.ARRIVE.TRANS64.RED.A1T0 RZ, [R34+URZ], RZ ;  /* 0x000000ff22ff99a7 */ /* 0x0003ea000810043f */
[----:B------:R-:W0:Y:S01]  /*6a40*/  MUFU.TANH R63, R63 ;  /* 0x0000003f003f7308 */ /* 0x000e220000002400 */
[----:B-1----:R-:W-:-:S07]  /*6a50*/  IADD3 R34, -R16, 0x1, -R76 ;  /* 0x0000000110227810 */ /* 0x002fce0007ffe94c */
[----:B------:R-:W1:Y:S01]  /*6a60*/  MUFU.TANH R64, R64 ;  /* 0x0000004000407308 */ /* 0x000e620000002400 */
[----:B------:R-:W-:-:S07]  /*6a70*/  IADD3 R82, -R82, UR41, R34 ;  /* 0x0000002952527c10 */ /* 0x000fce000fffe122 */
[----:B------:R-:W0:Y:S01]  /*6a80*/  MUFU.TANH R67, R67 ;  /* 0x0000004300437308 */ /* 0x000e220000002400 */
[C---:B------:R-:W-:Y:S02]  /*6a90*/  VIADD R81, R82.reuse, UR23 ;  /* 0x0000001752517c36 */ /* 0x040fe40008000000 */
[----:B------:R-:W-:Y:S02]  /*6aa0*/  VIADD R82, R82, UR17 ;  /* 0x0000001152527c36 */ /* 0x000fe40008000000 */
[--C-:B-----5:R-:W-:Y:S02]  /*6ab0*/  IMAD.IADD R83, R81, 0x1, R85.reuse ;  /* 0x0000000151537824 */ /* 0x120fe400078e0255 */
[----:B------:R-:W-:Y:S01]  /*6ac0*/  IMAD.IADD R84, R82, 0x1, R85 ;  /* 0x0000000152547824 */ /* 0x000fe200078e0255 */
        /* <DEDUP_REMOVED lines=25> */
.L_x_9782:
[----:B------:R-:W-:-:S05]  /*6c60*/  IMAD.U32 R86, RZ, RZ, UR22 ;  /* 0x00000016ff567e24 */ /* 0x000fca000f8e00ff */
[----:B------:R-:W-:-:S13]  /*6c70*/  ISETP.NE.AND P2, PT, R86, 0x1, PT ;  /* 0x000000015600780c */ /* 0x000fda0003f45270 */
[----:B------:R-:W1:Y:S02]  /*6c80*/  @P2 LDC.64 R34, c[0x0][0x9e8] ;  /* 0x00027a00ff222b82 */ /* 0x000e640000000a00 */
[----:B-1----:R-:W-:-:S05]  /*6c90*/  @P2 IMAD.HI.U32 R34, R85, R34, RZ ;  /* 0x0000002255222227 */ /* 0x002fca00078e00ff */
[----:B------:R-:W-:-:S07]  /*6ca0*/  @P2 SHF.R.U32.HI R85, RZ, R35, R34 ;  /* 0x00000023ff552219 */ /* 0x000fce0000011622 */
.L_x_9783:
[----:B------:R-:W-:Y:S05]  /*6cb0*/  BSYNC B0 ;  /* 0x0000000000007941 */ /* 0x000fea0003800000 */
.L_x_9781:
[----:B------:R-:W-:-:S04]  /*6cc0*/  IMAD R85, R85, R86, -R76 ;  /* 0x0000005655557224 */ /* 0x000fc800078e0a4c */
[----:B------:R-:W-:-:S05]  /*6cd0*/  IMAD.IADD R85, R85, 0x1, -R16 ;  /* 0x0000000155557824 */ /* 0x000fca00078e0a10 */
[----:B------:R-:W-:Y:S02]  /*6ce0*/  VIMNMX R84, R84, R85, !PT ;  /* 0x0000005554547248 */ /* 0x000fe40007fe0100 */
[----:B------:R-:W-:-:S07]  /*6cf0*/  VIADDMNMX R83, R85, R86, R83, PT ;  /* 0x0000005655537246 */ /* 0x000fce0003800153 */
.L_x_9780:
[----:B------:R-:W-:Y:S01]  /*6d00*/  ISETP.GT.AND P2, PT, R2, -0x1, PT ;  /* 0xffffffff0200780c */ /* 0x000fe20003f44270 */
[----:B------:R-:W1:Y:S03]  /*6d10*/  SHFL.IDX PT, R79, R79, 0x1, 0x1c1f ;  /* 0x003c1f004f4f7f89 */ /* 0x000e6600000e0000 */
        /* <DEDUP_REMOVED lines=113> */
.L_x_9786:
[----:B------:R-:W-:-:S05]  /*7430*/  IMAD.U32 R83, RZ, RZ, UR22 ;  /* 0x00000016ff537e24 */ /* 0x000fca000f8e00ff */
[----:B------:R-:W-:-:S13]  /*7440*/  ISETP.NE.AND P3, PT, R83, 0x1, PT ;  /* 0x000000015300780c */ /* 0x000fda0003f65270 */
[----:B------:R-:W0:Y:S02]  /*7450*/  @P3 LDC.64 R34, c[0x0][0x9e8] ;  /* 0x00027a00ff223b82 */ /* 0x000e240000000a00 */
[----:B0-----:R-:W-:-:S05]  /*7460*/  @P3 IMAD.HI.U32 R34, R79, R34, RZ ;  /* 0x000000224f223227 */ /* 0x001fca00078e00ff */
[----:B------:R-:W-:-:S07]  /*7470*/  @P3 SHF.R.U32.HI R79, RZ, R35, R34 ;  /* 0x00000023ff4f3219 */ /* 0x000fce0000011622 */
.L_x_9787:
[----:B------:R-:W-:Y:S05]  /*7480*/  BSYNC B0 ;  /* 0x0000000000007941 */ /* 0x000fea0003800000 */
.L_x_9785:
[----:B------:R-:W-:-:S04]  /*7490*/  IMAD R76, R79, R83, -R76 ;  /* 0x000000534f4c7224 */ /* 0x000fc800078e0a4c */
[----:B------:R-:W-:-:S05]  /*74a0*/  IMAD.IADD R76, R76, 0x1, -R16 ;  /* 0x000000014c4c7824 */ /* 0x000fca00078e0a10 */
[----:B------:R-:W-:Y:S02]  /*74b0*/  VIMNMX R82, R82, R76, !PT ;  /* 0x0000004c52527248 */ /* 0x000fe40007fe0100 */
[----:B------:R-:W-:-:S07]  /*74c0*/  VIADDMNMX R81, R76, R83, R81, PT ;  /* 0x000000534c517246 */ /* 0x000fce0003800151 */
.L_x_9784:
        /* <DEDUP_REMOVED lines=38> */
[----:B------:R-:W-:Y:S02]  /*7730*/  ISETP.GT.AND P4, PT, R82, RZ, P2 ;  /* 0x000000ff5200720c */ /* 0x000fe40001784270 */
        /* <DEDUP_REMOVED lines=9> */
[----:B------:R-:W-:-:S02]  /*77d0*/  FMNMX.FTZ R79, R9, R7, !PT ;  /* 0x00000007094f7209 */ /* 0x000fc40007810000 */
[----:B------:R-:W-:Y:S02]  /*77e0*/  FMNMX.FTZ R35, R65, R34, !PT ;  /* 0x0000002241237209 */ /* 0x000fe40007810000 */
[----:B------:R-:W-:Y:S02]  /*77f0*/  ISETP.GT.AND P6, PT, R82, 0x10, P2 ;  /* 0x000000105200780c */ /* 0x000fe400017c4270 */
[----:B------:R-:W-:Y:S02]  /*7800*/  FMNMX.FTZ R34, R66, R35, !PT ;  /* 0x0000002342227209 */ /* 0x000fe40007810000 */
[----:B------:R-:W-:Y:S02]  /*7810*/  FSEL R13, R13, -INF , !P5 ;  /* 0xff8000000d0d7808 */ /* 0x000fe40006800000 */
[----:B------:R-:W-:Y:S02]  /*7820*/  FMNMX.FTZ R35, R67, R34, !PT ;  /* 0x0000002243237209 */ /* 0x000fe40007810000 */
[----:B------:R-:W-:-:S02]  /*7830*/  ISETP.LT.OR P6, PT, R81, 0x11, P6 ;  /* 0x000000115100780c */ /* 0x000fc400037c1670 */
        /* <DEDUP_REMOVED lines=10> */
[----:B------:R-:W-:Y:S01]  /*78e0*/  ISETP.LT.OR P6, PT, R81, 0x21, P6 ;  /* 0x000000215100780c */ /* 0x000fe200037c1670 */
[----:B------:R-:W0:Y:S01]  /*78f0*/  SHFL.BFLY PT, R35, R34, 0x2, 0x1f ;  /* 0x0c401f0022237f89 */ /* 0x000e2200000e0000 */
[----:B------:R-:W-:-:S02]  /*7900*/  ISETP.GT.AND P5, PT, R82, 0x28, P2 ;  /* 0x000000285200780c */ /* 0x000fc400017a4270 */
[----:B------:R-:W-:Y:S02]  /*7910*/  FSEL R31, R31, -INF , !P6 ;  /* 0xff8000001f1f7808 */ /* 0x000fe40007000000 */
[----:B------:R-:W-:Y:S02]  /*7920*/  ISETP.LT.OR P5, PT, R81, 0x29, P5 ;  /* 0x000000295100780c */ /* 0x000fe40002fa1670 */
[C---:B------:R-:W-:Y:S02]  /*7930*/  ISETP.GT.AND P6, PT, R82.reuse, 0x30, P2 ;  /* 0x000000305200780c */ /* 0x040fe400017c4270 */
[----:B------:R-:W-:Y:S02]  /*7940*/  FSEL R37, R37, -INF , !P5 ;  /* 0xff80000025257808 */ /* 0x000fe40006800000 */
[----:B------:R-:W-:Y:S02]  /*7950*/  ISETP.LT.OR P6, PT, R81, 0x31, P6 ;  /* 0x000000315100780c */ /* 0x000fe400037c1670 */
[----:B------:R-:W-:-:S02]  /*7960*/  ISETP.GT.AND P5, PT, R82, 0x38, P2 ;  /* 0x000000385200780c */ /* 0x000fc400017a4270 */
[----:B------:R-:W-:Y:S02]  /*7970*/  FSEL R41, R41, -INF , !P6 ;  /* 0xff80000029297808 */ /* 0x000fe40007000000 */
[----:B------:R-:W-:Y:S02]  /*7980*/  ISETP.LT.OR P5, PT, R81, 0x39, P5 ;  /* 0x000000395100780c */ /* 0x000fe40002fa1670 */
[----:B------:R-:W-:Y:S02]  /*7990*/  ISETP.GT.AND P6, PT, R82, 0x40, P2 ;  /* 0x000000405200780c */ /* 0x000fe400017c4270 */
[----:B------:R-:W-:Y:S02]  /*79a0*/  FSEL R45, R45, -INF , !P5 ;  /* 0xff8000002d2d7808 */ /* 0x000fe40006800000 */
[----:B------:R-:W-:Y:S02]  /*79b0*/  ISETP.LT.OR P6, PT, R81, 0x41, P6 ;  /* 0x000000415100780c */ /* 0x000fe400037c1670 */
[----:B0-----:R-:W-:-:S02]  /*79c0*/  FMNMX.FTZ R34, R34, R35, !PT ;  /* 0x0000002322227209 */ /* 0x001fc40007810000 */
[C---:B------:R-:W-:Y:S02]  /*79d0*/  ISETP.GT.AND P5, PT, R82.reuse, 0x48, P2 ;  /* 0x000000485200780c */ /* 0x040fe400017a4270 */
[----:B------:R-:W-:Y:S01]  /*79e0*/  FSEL R49, R49, -INF , !P6 ;  /* 0xff80000031317808 */ /* 0x000fe20007000000 */
[----:B------:R-:W0:Y:S01]  /*79f0*/  SHFL.BFLY PT, R35, R34, 0x1, 0x1f ;  /* 0x0c201f0022237f89 */ /* 0x000e2200000e0000 */
[----:B------:R-:W-:Y:S02]  /*7a00*/  ISETP.LT.OR P5, PT, R81, 0x49, P5 ;  /* 0x000000495100780c */ /* 0x000fe40002fa1670 */
[----:B------:R-:W-:Y:S02]  /*7a10*/  ISETP.GT.AND P6, PT, R82, 0x50, P2 ;  /* 0x000000505200780c */ /* 0x000fe400017c4270 */
[----:B------:R-:W-:Y:S02]  /*7a20*/  FSEL R53, R53, -INF , !P5 ;  /* 0xff80000035357808 */ /* 0x000fe40006800000 */
[----:B------:R-:W-:-:S02]  /*7a30*/  ISETP.LT.OR P6, PT, R81, 0x51, P6 ;  /* 0x000000515100780c */ /* 0x000fc400037c1670 */
[C---:B------:R-:W-:Y:S02]  /*7a40*/  ISETP.GT.AND P5, PT, R82.reuse, 0x58, P2 ;  /* 0x000000585200780c */ /* 0x040fe400017a4270 */
[----:B------:R-:W-:Y:S02]  /*7a50*/  FSEL R55, R55, -INF , !P6 ;  /* 0xff80000037377808 */ /* 0x000fe40007000000 */
[----:B------:R-:W-:Y:S02]  /*7a60*/  ISETP.LT.OR P5, PT, R81, 0x59, P5 ;  /* 0x000000595100780c */ /* 0x000fe40002fa1670 */
[----:B------:R-:W-:Y:S02]  /*7a70*/  ISETP.GT.AND P6, PT, R82, 0x60, P2 ;  /* 0x000000605200780c */ /* 0x000fe400017c4270 */
[----:B------:R-:W-:Y:S02]  /*7a80*/  FSEL R59, R59, -INF , !P5 ;  /* 0xff8000003b3b7808 */ /* 0x000fe40006800000 */
[----:B------:R-:W-:-:S02]  /*7a90*/  ISETP.LT.OR P6, PT, R81, 0x61, P6 ;  /* 0x000000615100780c */ /* 0x000fc400037c1670 */
[----:B------:R-:W-:Y:S02]  /*7aa0*/  ISETP.GT.AND P5, PT, R82, 0x68, P2 ;  /* 0x000000685200780c */ /* 0x000fe400017a4270 */
[----:B------:R-:W-:Y:S02]  /*7ab0*/  FSEL R63, R63, -INF , !P6 ;  /* 0xff8000003f3f7808 */ /* 0x000fe40007000000 */
[----:B0-----:R-:W-:Y:S02]  /*7ac0*/  FMNMX.FTZ R34, R34, R35, !PT ;  /* 0x0000002322227209 */ /* 0x001fe40007810000 */
[----:B------:R-:W-:Y:S02]  /*7ad0*/  ISETP.GT.AND P6, PT, R82, 0x69, P2 ;  /* 0x000000695200780c */ /* 0x000fe400017c4270 */
[----:B------:R-:W-:Y:S02]  /*7ae0*/  FSETP.NEU.FTZ.AND P3, PT, R34, -INF , PT ;  /* 0xff8000002200780b */ /* 0x000fe40003f7d000 */
[----:B------:R-:W-:-:S02]  /*7af0*/  ISETP.LT.OR P5, PT, R81, 0x69, P5 ;  /* 0x000000695100780c */ /* 0x000fc40002fa1670 */
[----:B------:R-:W-:Y:S02]  /*7b00*/  FSEL R35, R34, RZ, P3 ;  /* 0x000000ff22237208 */ /* 0x000fe40001800000 */
[----:B------:R-:W-:Y:S02]  /*7b10*/  FSEL R69, R69, -INF , !P5 ;  /* 0xff80000045457808 */ /* 0x000fe40006800000 */
[----:B------:R-:W-:Y:S01]  /*7b20*/  ISETP.LT.OR P6, PT, R81, 0x6a, P6 ;  /* 0x0000006a5100780c */ /* 0x000fe200037c1670 */
[----:B------:R-:W-:-:S01]  /*7b30*/  FADD.FTZ R8, -R35, R8 ;  /* 0x0000000823087221 */ /* 0x000fc20000010100 */
[----:B------:R-:W-:Y:S01]  /*7b40*/  IMAD.U32 R35, RZ, RZ, UR6 ;  /* 0x00000006ff237e24 */ /* 0x000fe2000f8e00ff */
[----:B------:R-:W-:Y:S02]  /*7b50*/  ISETP.GT.AND P5, PT, R82, 0x71, P2 ;  /* 0x000000715200780c */ /* 0x000fe400017a4270 */
[----:B------:R-:W-:Y:S01]  /*7b60*/  FSEL R70, R70, -INF , !P6 ;  /* 0xff80000046467808 */ /* 0x000fe20007000000 */
[----:B------:R-:W-:-:S01]  /*7b70*/  FFMA.FTZ R35, R34, R35, -8 ;  /* 0xc100000022237423 */ /* 0x000fc20000010023 */
[----:B------:R-:W-:Y:S01]  /*7b80*/  ISETP.GT.AND P4, PT, R82, 0x78, P2 ;  /* 0x000000785200780c */ /* 0x000fe20001784270 */
[----:B------:R-:W-:Y:S01]  /*7b90*/  FMUL.FTZ R8, R8, UR6 ;  /* 0x0000000608087c20 */ /* 0x000fe20008410000 */
[----:B------:R-:W-:-:S02]  /*7ba0*/  ISETP.LT.OR P5, PT, R81, 0x72, P5 ;  /* 0x000000725100780c */ /* 0x000fc40002fa1670 */
[----:B------:R-:W-:Y:S02]  /*7bb0*/  FSEL R35, R35, RZ, P3 ;  /* 0x000000ff23237208 */ /* 0x000fe40001800000 */
[----:B------:R-:W-:Y:S01]  /*7bc0*/  ISETP.GT.AND P3, PT, R82, 0x1, P2 ;  /* 0x000000015200780c */ /* 0x000fe20001764270 */
[----:B------:R-:W-:Y:S01]  /*7bd0*/  MUFU.EX2 R8, R8 ;  /* 0x0000000800087308 */ /* 0x000fe20000000800 */
        /* <DEDUP_REMOVED lines=10> */
[----:B------:R-:W-:Y:S01]  /*7c80*/  FMNMX.FTZ R76, R10, R79, !PT ;  /* 0x0000004f0a4c7209 */ /* 0x000fe20007810000 */
[--C-:B------:R-:W-:Y:S01]  /*7c90*/  FFMA.FTZ R15, R15, UR6, -R35.reuse ;  /* 0x000000060f0f7c23 */ /* 0x100fe20008010823 */
        /* <DEDUP_REMOVED lines=51> */
[----:B------:R-:W-:Y:S01]  /*7fd0*/  FFMA.FTZ R35, R80, UR6, -R35 ;  /* 0x0000000650237c23 */ /* 0x000fe20008010823 */
[----:B------:R-:W-:Y:S01]  /*7fe0*/  FSEL R56, R56, -INF , !P3 ;  /* 0xff80000038387808 */ /* 0x000fe20005800000 */
[----:B------:R-:W0:Y:S01]  /*7ff0*/  MUFU.EX2 R5, R5 ;  /* 0x0000000500057308 */ /* 0x000e220000000800 */
[----:B------:R-:W-:-:S02]  /*8000*/  FMNMX.FTZ R76, R46, R79, !PT ;  /* 0x0000004f2e4c7209 */ /* 0x000fc40007810000 */
[----:B------:R-:W-:Y:S02]  /*8010*/  ISETP.GT.AND P3, PT, R82, 0x61, P2 ;  /* 0x000000615200780c */ /* 0x000fe40001764270 */
[----:B------:R-:W-:Y:S02]  /*8020*/  FMNMX.FTZ R79, R49, R76, !PT ;  /* 0x0000004c314f7209 */ /* 0x000fe40007810000 */
[----:B------:R-:W-:Y:S01]  /*8030*/  ISETP.LT.OR P3, PT, R81, 0x62, P3 ;  /* 0x000000625100780c */ /* 0x000fe20001f61670 */
[----:B------:R-:W1:Y:S01]  /*8040*/  MUFU.EX2 R6, R6 ;  /* 0x0000000600067308 */ /* 0x000e620000000800 */
[----:B------:R-:W-:Y:S02]  /*8050*/  FMNMX.FTZ R76, R50, R79, !PT ;  /* 0x0000004f324c7209 */ /* 0x000fe40007810000 */
[----:B------:R-:W-:Y:S02]  /*8060*/  FSEL R64, R64, -INF , !P3 ;  /* 0xff80000040407808 */ /* 0x000fe40005800000 */
[----:B------:R-:W-:-:S02]  /*8070*/  FMNMX.FTZ R79, R53, R76, !PT ;  /* 0x0000004c354f7209 */ /* 0x000fc40007810000 */
[----:B------:R-:W-:Y:S01]  /*8080*/  ISETP.GT.AND P3, PT, R82, 0x70, P2 ;  /* 0x000000705200780c */ /* 0x000fe20001764270 */
[----:B------:R-:W-:Y:S01]  /*8090*/  MUFU.EX2 R11, R11 ;  /* 0x0000000b000b7308 */ /* 0x000fe20000000800 */
[----:B------:R-:W-:Y:S02]  /*80a0*/  FMNMX.FTZ R76, R54, R79, !PT ;  /* 0x0000004f364c7209 */ /* 0x000fe40007810000 */
[----:B------:R-:W-:Y:S02]  /*80b0*/  ISETP.LT.OR P3, PT, R81, 0x71, P3 ;  /* 0x000000715100780c */ /* 0x000fe40001f61670 */
[----:B------:R-:W-:Y:S02]  /*80c0*/  FMNMX.FTZ R79, R55, R76, !PT ;  /* 0x0000004c374f7209 */ /* 0x000fe40007810000 */
[----:B------:R-:W-:Y:S01]  /*80d0*/  FSEL R71, R71, -INF , !P3 ;  /* 0xff80000047477808 */ /* 0x000fe20005800000 */
        /* <DEDUP_REMOVED lines=9> */
[----:B------:R-:W-:Y:S01]  /*8170*/  FSEL R77, R77, -INF , !P2 ;  /* 0xff8000004d4d7808 */ /* 0x000fe20005000000 */
        /* <DEDUP_REMOVED lines=11> */
[----:B------:R-:W2:Y:S02]  /*8230*/  SHFL.BFLY PT, R79, R76, 0x2, 0x1f ;  /* 0x0c401f004c4f7f89 */ /* 0x000ea400000e0000 */
[----:B------:R-:W-:Y:S08]  /*8240*/  MUFU.EX2 R30, R30 ;  /* 0x0000001e001e7308 */ /* 0x000ff00000000800 */
[----:B------:R-:W-:Y:S08]  /*8250*/  MUFU.EX2 R33, R33 ;  /* 0x0000002100217308 */ /* 0x000ff00000000800 */
[----:B------:R-:W-:Y:S01]  /*8260*/  MUFU.EX2 R36, R36 ;  /* 0x0000002400247308 */ /* 0x000fe20000000800 */
[----:B--2---:R-:W-:-:S07]  /*8270*/  FMNMX.FTZ R79, R76, R79, !PT ;  /* 0x0000004f4c4f7209 */ /* 0x004fce0007810000 */
[----:B------:R2:W-:Y:S08]  /*8280*/  MUFU.EX2 R76, R39 ;  /* 0x00000027004c7308 */ /* 0x0005f00000000800 */
[----:B------:R-:W-:Y:S01]  /*8290*/  MUFU.EX2 R40, R40 ;  /* 0x0000002800287308 */ /* 0x000fe20000000800 */
[----:B--2---:R-:W2:Y:S07]  /*82a0*/  SHFL.BFLY PT, R39, R79, 0x1, 0x1f ;  /* 0x0c201f004f277f89 */ /* 0x004eae00000e0000 */
[----:B------:R-:W-:Y:S08]  /*82b0*/  MUFU.EX2 R43, R43 ;  /* 0x0000002b002b7308 */ /* 0x000ff00000000800 */
[----:B------:R-:W-:Y:S08]  /*82c0*/  MUFU.EX2 R44, R44 ;  /* 0x0000002c002c7308 */ /* 0x000ff00000000800 */
[----:B------:R-:W-:Y:S01]  /*82d0*/  MUFU.EX2 R47, R47 ;  /* 0x0000002f002f7308 */ /* 0x000fe20000000800 */
[----:B--2---:R-:W-:-:S04]  /*82e0*/  FMNMX.FTZ R39, R79, R39, !PT ;  /* 0x000000274f277209 */ /* 0x004fc80007810000 */
[----:B------:R-:W-:-:S03]  /*82f0*/  FSETP.NEU.FTZ.AND P2, PT, R39, -INF , PT ;  /* 0xff8000002700780b */ /* 0x000fc60003f5d000 */
[----:B------:R-:W-:Y:S01]  /*8300*/  MUFU.EX2 R48, R48 ;  /* 0x0000003000307308 */ /* 0x000fe20000000800 */
[----:B------:R-:W-:-:S05]  /*8310*/  FSEL R80, R39, RZ, P2 ;  /* 0x000000ff27507208 */ /* 0x000fca0001000000 */
[----:B------:R-:W-:Y:S01]  /*8320*/  FADD.FTZ R7, -R80, R7 ;  /* 0x0000000750077221 */ /* 0x000fe20000010100 */
[----:B------:R-:W-:Y:S01]  /*8330*/  IMAD.U32 R80, RZ, RZ, UR6 ;  /* 0x00000006ff507e24 */ /* 0x000fe2000f8e00ff */
[----:B------:R-:W-:Y:S02]  /*8340*/  MUFU.EX2 R51, R51 ;  /* 0x0000003300337308 */ /* 0x000fe40000000800 */
        /* <DEDUP_REMOVED lines=36> */
[----:B------:R-:W-:Y:S08]  /*8590*/  MUFU.EX2 R79, R10 ;  /* 0x0000000a004f7308 */ /* 0x000ff00000000800 */
[----:B------:R0:W2:Y:S08]  /*85a0*/  MUFU.EX2 R80, R9 ;  /* 0x0000000900507308 */ /* 0x0000b00000000800 */
[----:B------:R-:W3:Y:S01]  /*85b0*/  MUFU.EX2 R13, R13 ;  /* 0x0000000d000d7308 */ /* 0x000ee20000000800 */
[----:B0-----:R-:W-:-:S04]  /*85c0*/  FFMA.FTZ R9, R8, R4, R5 ;  /* 0x0000000408097223 */ /* 0x001fc80000010005 */
[----:B-1----:R-:W-:-:S03]  /*85d0*/  FADD.FTZ R10, R6, R9 ;  /* 0x00000009060a7221 */ /* 0x002fc60000010000 */
[----:B------:R-:W0:Y:S01]  /*85e0*/  MUFU.EX2 R14, R14 ;  /* 0x0000000e000e7308 */ /* 0x000e220000000800 */
[----:B--2---:R-:W-:-:S01]  /*85f0*/  FFMA.FTZ R4, R7, R3, R80 ;  /* 0x0000000307047223 */ /* 0x004fc20000010050 */
[----:B------:R-:W-:-:S03]  /*8600*/  FADD.FTZ R3, R11, R10 ;  /* 0x0000000a0b037221 */ /* 0x000fc60000010000 */
[----:B------:R-:W-:-:S03]  /*8610*/  FADD.FTZ R4, R79, R4 ;  /* 0x000000044f047221 */ /* 0x000fc60000010000 */
[----:B------:R-:W1:Y:S01]  /*8620*/  MUFU.EX2 R21, R21 ;  /* 0x0000001500157308 */ /* 0x000e620000000800 */
[----:B---3--:R-:W-:-:S01]  /*8630*/  FADD.FTZ R9, R13, R4 ;  /* 0x000000040d097221 */ /* 0x008fc20000010000 */
        /* <DEDUP_REMOVED lines=100> */
.L_x_9788:
[----:B------:R-:W-:Y:S01]  /*8c80*/  UIADD3 UR7, UR11, 0x19c60, URZ ;  /* 0x00019c600b077890 */ /* 0x000fe2000fffe03f */
[----:B------:R-:W-:Y:S01]  /*8c90*/  ISETP.GT.AND P2, PT, R2, UR18, PT ;  /* 0x0000001202007c0c */ /* 0x000fe2000bf44270 */
        /* <DEDUP_REMOVED lines=88> */
[----:B------:R-:W-:Y:S01]  /*9220*/  IMAD.MOV.U32 R7, RZ, RZ, R39 ;  /* 0x000000ffff077224 */ /* 0x000fe200078e0027 */
[----:B------:R-:W-:Y:S01]  /*9230*/  UMOV UR52, UR20 ;  /* 0x0000001400347c82 */ /* 0x000fe20008000000 */
[----:B------:R-:W-:Y:S01]  /*9240*/  IMAD.MOV.U32 R8, RZ, RZ, R34 ;  /* 0x000000ffff087224 */ /* 0x000fe200078e0022 */
[----:B------:R-:W-:-:S06]  /*9250*/  UMOV UR53, UR21 ;  /* 0x0000001500357c82 */ /* 0x000fcc0008000000 */
.L_x_9771:
[----:B------:R-:W-:Y:S01]  /*9260*/  ULDC UR7, c[0x0][0x448] ;  /* 0x0001120000077ab9 */ /* 0x000fe20000000800 */
[----:B------:R-:W-:Y:S01]  /*9270*/  ULDC UR15, c[0x0][0x9e4] ;  /* 0x00027900000f7ab9 */ /* 0x000fe20000000800 */
[----:B------:R-:W-:Y:S02]  /*9280*/  UISETP.NE.AND UP0, UPT, UR7, 0x1, UPT ;  /* 0x000000010700788c */ /* 0x000fe4000bf05270 */
[----:B------:R-:W-:Y:S02]  /*9290*/  UISETP.GE.AND UP1, UPT, UR15, 0x1, UPT ;  /* 0x000000010f00788c */ /* 0x000fe4000bf26270 */
[----:B------:R-:W-:Y:S02]  /*92a0*/  UIADD3 UR7, UR40, 0xbf, URZ ;  /* 0x000000bf28077890 */ /* 0x000fe4000fffe03f */
[----:B------:R-:W-:Y:S02]  /*92b0*/  UIADD3 UR14, UR41, 0x1, -UR36 ;  /* 0x00000001290e7890 */ /* 0x000fe4000fffe824 */
[----:B------:R-:W-:-:S03]  /*92c0*/  PLOP3.LUT P6, PT, PT, PT, UP1, 0x80, 0x0 ;  /* 0x000000000000781c */ /* 0x000fc60003fcf018 */
[----:B------:R-:W-:Y:S01]  /*92d0*/  @UP0 ULDC UR10, c[0x0][0x44c] ;  /* 0x00011300000a0ab9 */ /* 0x000fe20000000800 */
[----:B------:R-:W-:Y:S01]  /*92e0*/  @UP0 ULDC UR18, c[0x0][0x450] ;  /* 0x0001140000120ab9 */ /* 0x000fe20000000800 */
        /* <DEDUP_REMOVED lines=16> */
.L_x_9791:
[----:B------:R-:W-:-:S11]  /*93f0*/  UISETP.NE.AND UP1, UPT, UR15, 0x1, UPT ;  /* 0x000000010f00788c */ /* 0x000fd6000bf25270 */
[----:B------:R-:W-:Y:S02]  /*9400*/  @UP1 ULDC.64 UR18, c[0x0][0x9e8] ;  /* 0x00027a0000121ab9 */ /* 0x000fe40000000a00 */
[----:B------:R-:W-:-:S04]  /*9410*/  UIMAD.WIDE.U32 UR10, UR7, UR18, URZ ;  /* 0x00000012070a72a5 */ /* 0x000fc8000f8e003f */
[----:B------:R-:W-:-:S12]  /*9420*/  @UP1 USHF.R.U32.HI UR7, URZ, UR19, UR11 ;  /* 0x000000133f071299 */ /* 0x000fd8000801160b */
.L_x_9792:
[----:B------:R-:W-:-:S04]  /*9430*/  UIMAD UR7, UR7, UR15, URZ ;  /* 0x0000000f070772a4 */ /* 0x000fc8000f8e023f */
[----:B------:R-:W-:-:S04]  /*9440*/  UISETP.LT.AND UP1, UPT, UR14, UR7, UPT ;  /* 0x000000070e00728c */ /* 0x000fc8000bf21270 */
[----:B------:R-:W-:-:S12]  /*9450*/  USEL UR14, UR14, UR7, !UP1 ;  /* 0x000000070e0e7287 */ /* 0x000fd8000c800000 */
.L_x_9790:
        /* <DEDUP_REMOVED lines=13> */
.L_x_9803:
[----:B------:R-:W-:-:S04]  /*9530*/  UISETP.NE.AND UP1, UPT, UR21, 0x1, UPT ;  /* 0x000000011500788c */ /* 0x000fc8000bf25270 */
[----:B------:R-:W-:-:S04]  /*9540*/  USEL UR53, URZ, 0x1, UP1 ;  /* 0x000000013f357887 */ /* 0x000fc80008800000 */
[----:B------:R-:W-:Y:S01]  /*9550*/  ULOP3.LUT UR53, UR20, UR53, URZ, 0x3c, !UPT ;  /* 0x0000003514357292 */ /* 0x000fe2000f8e3c3f */
[----:B------:R-:W-:Y:S11]  /*9560*/  @!P0 BRA `(.L_x_9794) ;  /* 0x0000000000048947 */ /* 0x000ff60003800000 */
[----:B------:R-:W-:Y:S01]  /*9570*/  BPT.TRAP 0x1 ;  /* 0x000000040000795c */ /* 0x000fe20000300000 */
.L_x_9794:
        /* <DEDUP_REMOVED lines=9> */
.L_x_9795:
[----:B-1----:R-:W-:Y:S05]  /*9610*/  @P2 BRA `(.L_x_9796) ;  /* 0x0000000000082947 */ /* 0x002fea0003800000 */
[----:B------:R-:W1:Y:S02]  /*9620*/  SYNCS.PHASECHK.TRANS64.TRYWAIT P2, [UR22+0x19c30], R7 ;  /* 0x019c3007ff0075a7 */ /* 0x000e640008040156 */
[----:B-1----:R-:W-:Y:S05]  /*9630*/  @!P2 BRA `(.L_x_9797) ;  /* 0x000000fc0038a947 */ /* 0x002fea0003800000 */
.L_x_9796:
        /* <DEDUP_REMOVED lines=17> */
.L_x_9798:
[----:B------:R-:W-:Y:S01]  /*9750*/  ULEA UR11, UR21, UR46, 0x3 ;  /* 0x0000002e150b7291 */ /* 0x000fe2000f8e183f */
[----:B01----:R-:W-:-:S05]  /*9760*/  IMAD.U32 R7, RZ, RZ, UR20 ;  /* 0x00000014ff077e24 */ /* 0x003fca000f8e00ff */
[----:B------:R-:W-:-:S04]  /*9770*/  SHF.L.U32 R7, R7, 0x1f, RZ ;  /* 0x0000001f07077819 */ /* 0x000fc800000006ff */
[----:B------:R0:W1:Y:S01]  /*9780*/  SYNCS.PHASECHK.TRANS64.TRYWAIT P2, [UR11+0x19c50], R7 ;  /* 0x019c5007ff0075a7 */ /* 0x000062000804014b */
[----:B------:R-:W-:Y:S05]  /*9790*/  @!P0 BRA `(.L_x_9799) ;  /* 0x0000000000048947 */ /* 0x000fea0003800000 */
[----:B------:R-:W-:Y:S01]  /*97a0*/  BPT.TRAP 0x1 ;  /* 0x000000040000795c */ /* 0x000fe20000300000 */
.L_x_9799:
[----:B-1----:R-:W-:Y:S05]  /*97b0*/  @P2 BRA `(.L_x_9800) ;  /* 0x0000000000082947 */ /* 0x002fea0003800000 */
[----:B------:R-:W1:Y:S02]  /*97c0*/  SYNCS.PHASECHK.TRANS64.TRYWAIT P2, [UR11+0x19c50], R7 ;  /* 0x019c5007ff0075a7 */ /* 0x000e64000804014b */
[----:B-1----:R-:W-:Y:S05]  /*97d0*/  @!P2 BRA `(.L_x_9801) ;  /* 0x000000f800e8a947 */ /* 0x002fea0003800000 */
.L_x_9800:
        /* <DEDUP_REMOVED lines=25> */
[----:B------:R-:W-:Y:S01]  /*9970*/  QGMMA.64x96x32.F32.E4M3.E4M3 R88, R148, gdesc[UR4], R88, gsb0 ;  /* 0x0160000494587df3 */ /* 0x000fe20008000858 */
[----:B------:R-:W0:Y:S01]  /*9980*/  MUFU.TANH R11, R11 ;  /* 0x0000000b000b7308 */ /* 0x000e220000002400 */
[----:B-1----:R-:W-:Y:S01]  /*9990*/  FMNMX.FTZ R8, R9, R5, !PT ;  /* 0x0000000509087209 */ /* 0x002fe20007810000 */
[----:B------:R-:W-:Y:S01]  /*99a0*/  UIADD3 UR6, UR10, 0x2, URZ ;  /* 0x000000020a067890 */ /* 0x000fe2000fffe03f */
[C---:B------:R-:W-:Y:S01]  /*99b0*/  FMUL.FTZ R31, R0.reuse, R40 ;  /* 0x00000028001f7220 */ /* 0x040fe20000410000 */
[----:B------:R-:W-:Y:S01]  /*99c0*/  UMOV UR7, 0x40000040 ;  /* 0x4000004000077882 */ /* 0x000fe20000000000 */
        /* <DEDUP_REMOVED lines=63> */
[----:B------:R-:W-:-:S04]  /*9dc0*/  FMUL.FTZ R78, R0, R87 ;  /* 0x00000057004e7220 */ /* 0x000fc80000410000 */
        /* <DEDUP_REMOVED lines=14> */
[----:B------:R-:W-:Y:S01]  /*9eb0*/  QGMMA.64x96x32.F32.E4M3.E4M3 R88, R144, gdesc[UR4], R88, gsb0 ;  /* 0x0160000490587df3 */ /* 0x000fe20008000858 */
[----:B------:R-:W-:-:S05]  /*9ec0*/  UIADD3 UR6, UR10, 0x4, URZ ;  /* 0x000000040a067890 */ /* 0x000fca000fffe03f */
[----:B------:R-:W0:Y:S01]  /*9ed0*/  MUFU.TANH R32, R32 ;  /* 0x0000002000207308 */ /* 0x000e220000002400 */
[----:B-1----:R-:W-:Y:S01]  /*9ee0*/  FMNMX.FTZ R8, R31, R8, !PT ;  /* 0x000000081f087209 */ /* 0x002fe20007810000 */
[----:B------:R-:W-:-:S06]  /*9ef0*/  UMOV UR7, 0x40000040 ;  /* 0x4000004000077882 */ /* 0x000fcc0000000000 */
        /* <DEDUP_REMOVED lines=66> */
[----:B------:R-:W-:-:S05]  /*a320*/  UMOV UR6, UR19 ;  /* 0x0000001300067c82 */ /* 0x000fca0008000000 */
        /* <DEDUP_REMOVED lines=28> */
[----:B------:R-:W-:-:S06]  /*a4f0*/  WARPGROUP.DEPBAR.LE gsb0, 0x0 ;  /* 0x00008000000079c5 */ /* 0x000fcc0000010000 */
[----:B------:R-:W2:Y:S01]  /*a500*/  MUFU.TANH R76, R76 ;  /* 0x0000004c004c7308 */ /* 0x000ea20000002400 */
[----:B0-----:R-:W-:-:S07]  /*a510*/  FMNMX.FTZ R8, R75, R8, !PT ;  /* 0x000000084b087209 */ /* 0x001fce0007810000 */
[----:B------:R-:W0:Y:S01]  /*a520*/  MUFU.TANH R77, R77 ;  /* 0x0000004d004d7308 */ /* 0x000e220000002400 */
[----:B-1----:R-:W-:-:S07]  /*a530*/  FMNMX.FTZ R7, R74, R7, !PT ;  /* 0x000000074a077209 */ /* 0x002fce0007810000 */
[----:B------:R-:W1:Y:S01]  /*a540*/  MUFU.TANH R78, R78 ;  /* 0x0000004e004e7308 */ /* 0x000e620000002400 */
[----:B--2---:R-:W-:-:S05]  /*a550*/  FMNMX.FTZ R8, R76, R8, !PT ;  /* 0x000000084c087209 */ /* 0x004fca0007810000 */
[----:B------:R-:W2:Y:S01]  /*a560*/  SHFL.BFLY PT, R80, R8, 0x2, 0x1f ;  /* 0x0c401f0008507f89 */ /* 0x000ea200000e0000 */
[----:B0-----:R-:W-:-:S04]  /*a570*/  FMNMX.FTZ R7, R77, R7, !PT ;  /* 0x000000074d077209 */ /* 0x001fc80007810000 */
[----:B-1----:R-:W-:-:S05]  /*a580*/  FMNMX.FTZ R7, R78, R7, !PT ;  /* 0x000000074e077209 */ /* 0x002fca0007810000 */
[----:B------:R-:W0:Y:S01]  /*a590*/  SHFL.BFLY PT, R79, R7, 0x2, 0x1f ;  /* 0x0c401f00074f7f89 */ /* 0x000e2200000e0000 */
[----:B--2---:R-:W-:-:S05]  /*a5a0*/  FMNMX.FTZ R8, R8, R80, !PT ;  /* 0x0000005008087209 */ /* 0x004fca0007810000 */
[----:B------:R-:W1:Y:S01]  /*a5b0*/  SHFL.BFLY PT, R80, R8, 0x1, 0x1f ;  /* 0x0c201f0008507f89 */ /* 0x000e6200000e0000 */
[----:B0-----:R-:W-:-:S05]  /*a5c0*/  FMNMX.FTZ R7, R7, R79, !PT ;  /* 0x0000004f07077209 */ /* 0x001fca0007810000 */
[----:B------:R-:W0:Y:S01]  /*a5d0*/  SHFL.BFLY PT, R79, R7, 0x1, 0x1f ;  /* 0x0c201f00074f7f89 */ /* 0x000e2200000e0000 */
[----:B-1----:R-:W-:-:S05]  /*a5e0*/  FMNMX.FTZ R8, R8, R80, !PT ;  /* 0x0000005008087209 */ /* 0x002fca0007810000 */
[----:B------:R-:W-:-:S04]  /*a5f0*/  FADD.FTZ R5, -R8, R5 ;  /* 0x0000000508057221 */ /* 0x000fc80000010100 */
[----:B------:R-:W-:Y:S01]  /*a600*/  FMUL.FTZ R5, R5, UR6 ;  /* 0x0000000605057c20 */ /* 0x000fe20008410000 */
[----:B0-----:R-:W-:Y:S01]  /*a610*/  FMNMX.FTZ R7, R7, R79, !PT ;  /* 0x0000004f07077209 */ /* 0x001fe20007810000 */
[----:B------:R-:W-:-:S04]  /*a620*/  IMAD.U32 R79, RZ, RZ, UR6 ;  /* 0x00000006ff4f7e24 */ /* 0x000fc8000f8e00ff */
[----:B------:R-:W-:Y:S01]  /*a630*/  FADD.FTZ R80, -R7, R6 ;  /* 0x0000000607507221 */ /* 0x000fe20000010100 */
[----:B------:R-:W-:-:S01]  /*a640*/  FFMA.FTZ R79, R8, R79, -8 ;  /* 0xc1000000084f7423 */ /* 0x000fc2000001004f */
[----:B------:R0:W-:Y:S03]  /*a650*/  MUFU.EX2 R6, R5 ;  /* 0x0000000500067308 */ /* 0x0001e60000000800 */
[----:B------:R-:W-:-:S01]  /*a660*/  FFMA.FTZ R9, R9, UR6, -R79 ;  /* 0x0000000609097c23 */ /* 0x000fc2000801084f */
[--C-:B------:R-:W-:Y:S01]  /*a670*/  FFMA.FTZ R10, R10, UR6, -R79.reuse ;  /* 0x000000060a0a7c23 */ /* 0x100fe2000801084f */
[----:B------:R-:W-:-:S01]  /*a680*/  FFMA.FTZ R13, R13, UR6, -R79 ;  /* 0x000000060d0d7c23 */ /* 0x000fc2000801084f */
[--C-:B------:R-:W-:Y:S01]  /*a690*/  FFMA.FTZ R14, R14, UR6, -R79.reuse ;  /* 0x000000060e0e7c23 */ /* 0x100fe2000801084f */
[----:B------:R-:W-:-:S01]  /*a6a0*/  FFMA.FTZ R21, R21, UR6, -R79 ;  /* 0x0000000615157c23 */ /* 0x000fc2000801084f */
[----:B------:R-:W-:Y:S01]  /*a6b0*/  FFMA.FTZ R24, R24, UR6, -R79 ;  /* 0x0000000618187c23 */ /* 0x000fe2000801084f */
[----:B0-----:R-:W-:Y:S01]  /*a6c0*/  FMUL.FTZ R5, R80, UR6 ;  /* 0x0000000650057c20 */ /* 0x001fe20008410000 */
[----:B------:R-:W-:-:S02]  /*a6d0*/  IMAD.U32 R80, RZ, RZ, UR6 ;  /* 0x00000006ff507e24 */ /* 0x000fc4000f8e00ff */
        /* <DEDUP_REMOVED lines=27> */
[----:B------:R-:W0:Y:S03]  /*a890*/  MUFU.EX2 R9, R9 ;  /* 0x0000000900097308 */ /* 0x000e260000000800 */
        /* <DEDUP_REMOVED lines=39> */
[----:B------:R-:W-:Y:S01]  /*ab10*/  FFMA.FTZ R78, R78, UR6, -R79 ;  /* 0x000000064e4e7c23 */ /* 0x000fe2000801084f */
[----:B------:R-:W-:-:S04]  /*ab20*/  IMAD.U32 R79, RZ, RZ, UR22 ;  /* 0x00000016ff4f7e24 */ /* 0x000fc8000f8e00ff */
[----:B------:R-:W-:Y:S01]  /*ab30*/  @!P1 VIADD R79, R79, 0x19c40 ;  /* 0x00019c404f4f9836 */ /* 0x000fe20000000000 */
[----:B------:R-:W0:Y:S01]  /*ab40*/  MUFU.EX2 R15, R15 ;  /* 0x0000000f000f7308 */ /* 0x000e220000000800 */
[----:B--2---:R-:W-:-:S03]  /*ab50*/  FADD.FTZ R3, R12, R3 ;  /* 0x000000030c037221 */ /* 0x004fc60000010000 */
[----:B------:R-:W-:-:S04]  /*ab60*/  @!P1 PRMT R79, RZ, 0x654, R79 ;  /* 0x00000654ff4f9816 */ /* 0x000fc8000000004f */
[----:B------:R-:W2:Y:S01]  /*ab70*/  MUFU.EX2 R14, R14 ;  /* 0x0000000e000e7308 */ /* 0x000ea20000000800 */
[----:B-1----:R-:W-:-:S01]  /*ab80*/  FADD.FTZ R4, R13, R4 ;  /* 0x000000040d047221 */ /* 0x002fc20000010000 */
[----:B------:R1:W-:Y:S06]  /*ab90*/  @!P1 SYNCS.ARRIVE.TRANS64.RED.A1T0 RZ, [R79+URZ], RZ ;  /* 0x000000ff4fff99a7 */ /* 0x0003ec000810043f */
        /* <DEDUP_REMOVED lines=118> */
.L_x_9802:
        /* <DEDUP_REMOVED lines=90> */
.L_x_9793:
        /* <DEDUP_REMOVED lines=9> */
.L_x_9822:
[----:B------:R-:W-:-:S04]  /*b930*/  UISETP.NE.AND UP1, UPT, UR20, 0x1, UPT ;  /* 0x000000011400788c */ /* 0x000fc8000bf25270 */
[----:B------:R-:W-:-:S04]  /*b940*/  USEL UR53, URZ, 0x1, UP1 ;  /* 0x000000013f357887 */ /* 0x000fc80008800000 */
[----:B------:R-:W-:Y:S01]  /*b950*/  ULOP3.LUT UR53, UR19, UR53, URZ, 0x3c, !UPT ;  /* 0x0000003513357292 */ /* 0x000fe2000f8e3c3f */
[----:B------:R-:W-:Y:S11]  /*b960*/  @!P0 BRA `(.L_x_9805) ;  /* 0x0000000000048947 */ /* 0x000ff60003800000 */
[----:B------:R-:W-:Y:S01]  /*b970*/  BPT.TRAP 0x1 ;  /* 0x000000040000795c */ /* 0x000fe20000300000 */
.L_x_9805:
        /* <DEDUP_REMOVED lines=9> */
.L_x_9806:
[----:B-1----:R-:W-:Y:S05]  /*ba10*/  @P2 BRA `(.L_x_9807) ;  /* 0x0000000000082947 */ /* 0x002fea0003800000 */
[----:B------:R-:W1:Y:S02]  /*ba20*/  SYNCS.PHASECHK.TRANS64.TRYWAIT P2, [UR23+0x19c30], R7 ;  /* 0x019c3007ff0075a7 */ /* 0x000e640008040157 */
[----:B-1----:R-:W-:Y:S05]  /*ba30*/  @!P2 BRA `(.L_x_9808) ;  /* 0x000000d80068a947 */ /* 0x002fea0003800000 */
.L_x_9807:
        /* <DEDUP_REMOVED lines=17> */
.L_x_9809:
[----:B------:R-:W-:Y:S01]  /*bb50*/  ULEA UR11, UR20, UR46, 0x3 ;  /* 0x0000002e140b7291 */ /* 0x000fe2000f8e183f */
[----:B01----:R-:W-:-:S05]  /*bb60*/  IMAD.U32 R7, RZ, RZ, UR19 ;  /* 0x00000013ff077e24 */ /* 0x003fca000f8e00ff */
[----:B------:R-:W-:-:S04]  /*bb70*/  SHF.L.U32 R7, R7, 0x1f, RZ ;  /* 0x0000001f07077819 */ /* 0x000fc800000006ff */
[----:B------:R0:W1:Y:S01]  /*bb80*/  SYNCS.PHASECHK.TRANS64.TRYWAIT P2, [UR11+0x19c50], R7 ;  /* 0x019c5007ff0075a7 */ /* 0x000062000804014b */
[----:B------:R-:W-:Y:S05]  /*bb90*/  @!P0 BRA `(.L_x_9810) ;  /* 0x0000000000048947 */ /* 0x000fea0003800000 */
[----:B------:R-:W-:Y:S01]  /*bba0*/  BPT.TRAP 0x1 ;  /* 0x000000040000795c */ /* 0x000fe20000300000 */
.L_x_9810:
[----:B-1----:R-:W-:Y:S05]  /*bbb0*/  @P2 BRA `(.L_x_9811) ;  /* 0x0000000000082947 */ /* 0x002fea0003800000 */
[----:B------:R-:W1:Y:S02]  /*bbc0*/  SYNCS.PHASECHK.TRANS64.TRYWAIT P2, [UR11+0x19c50], R7 ;  /* 0x019c5007ff0075a7 */ /* 0x000e64000804014b */
[----:B-1----:R-:W-:Y:S05]  /*bbd0*/  @!P2 BRA `(.L_x_9812) ;  /* 0x000000d80018a947 */ /* 0x002fea0003800000 */
.L_x_9811:
        /* <DEDUP_REMOVED lines=15> */
[C---:B-1----:R-:W-:Y:S01]  /*bcd0*/  FMUL.FTZ R8, R0.reuse, R25 ;  /* 0x0000001900087220 */ /* 0x042fe20000410000 */
[----:B------:R-:W-:Y:S01]  /*bce0*/  UIMAD UR10, UR20, 0x300, UR6 ;  /* 0x00000300140a78a4 */ /* 0x000fe2000f8e0206 */
[C---:B------:R-:W-:Y:S01]  /*bcf0*/  FMUL.FTZ R25, R0.reuse, R36 ;  /* 0x0000002400197220 */ /* 0x040fe20000410000 */
[C---:B0-----:R-:W-:Y:S01]  /*bd00*/  FMUL.FTZ R7, R0.reuse, R24 ;  /* 0x0000001800077220 */ /* 0x041fe20000410000 */
[C---:B------:R-:W-:Y:S01]  /*bd10*/  FMUL.FTZ R36, R0.reuse, R46 ;  /* 0x0000002e00247220 */ /* 0x040fe20000410000 */
[C---:B------:R-:W-:Y:S01]  /*bd20*/  FMUL.FTZ R24, R0.reuse, R35 ;  /* 0x0000002300187220 */ /* 0x040fe20000410000 */
[C---:B------:R-:W-:Y:S01]  /*bd30*/  FMUL.FTZ R46, R0.reuse, R55 ;  /* 0x00000037002e7220 */ /* 0x040fe20000410000 */
[C---:B------:R-:W-:Y:S01]  /*bd40*/  FMUL.FTZ R55, R0.reuse, R66 ;  /* 0x0000004200377220 */ /* 0x040fe20000410000 */
[----:B------:R-:W-:Y:S01]  /*bd50*/  UMOV UR6, UR10 ;  /* 0x0000000a00067c82 */ /* 0x000fe20008000000 */
[----:B------:R-:W-:Y:S01]  /*bd60*/  IMAD.U32 R35, RZ, RZ, UR23 ;  /* 0x00000017ff237e24 */ /* 0x000fe2000f8e00ff */
[----:B------:R-:W-:Y:S01]  /*bd70*/  QGMMA.64x96x32.F32.E4M3.E4M3 R88, R148, gdesc[UR4], R88, gsb0 ;  /* 0x0160000494587df3 */ /* 0x000fe20008000858 */
        /* <DEDUP_REMOVED lines=106> */
[----:B------:R-:W-:-:S03]  /*c420*/  @UP0 ULDC UR6, c[0x0][0x450] ;  /* 0x0001140000060ab9 */ /* 0x000fc60000000800 */
        /* <DEDUP_REMOVED lines=53> */
.L_x_9815:
[----:B------:R-:W-:-:S05]  /*c780*/  IMAD.U32 R86, RZ, RZ, UR22 ;  /* 0x00000016ff567e24 */ /* 0x000fca000f8e00ff */
[----:B------:R-:W-:-:S13]  /*c790*/  ISETP.NE.AND P2, PT, R86, 0x1, PT ;  /* 0x000000015600780c */ /* 0x000fda0003f45270 */
[----:B------:R-:W1:Y:S02]  /*c7a0*/  @P2 LDC.64 R34, c[0x0][0x9e8] ;  /* 0x00027a00ff222b82 */ /* 0x000e640000000a00 */
[----:B-1----:R-:W-:-:S05]  /*c7b0*/  @P2 IMAD.HI.U32 R34, R85, R34, RZ ;  /* 0x0000002255222227 */ /* 0x002fca00078e00ff */
[----:B------:R-:W-:-:S07]  /*c7c0*/  @P2 SHF.R.U32.HI R85, RZ, R35, R34 ;  /* 0x00000023ff552219 */ /* 0x000fce0000011622 */
.L_x_9816:
[----:B------:R-:W-:Y:S05]  /*c7d0*/  BSYNC B0 ;  /* 0x0000000000007941 */ /* 0x000fea0003800000 */
.L_x_9814:
[----:B------:R-:W-:-:S04]  /*c7e0*/  IMAD R85, R85, R86, -R77 ;  /* 0x0000005655557224 */ /* 0x000fc800078e0a4d */
[----:B------:R-:W-:-:S05]  /*c7f0*/  IMAD.IADD R85, R85, 0x1, -R16 ;  /* 0x0000000155557824 */ /* 0x000fca00078e0a10 */
[----:B------:R-:W-:Y:S02]  /*c800*/  VIMNMX R84, R84, R85, !PT ;  /* 0x0000005554547248 */ /* 0x000fe40007fe0100 */
[----:B------:R-:W-:-:S07]  /*c810*/  VIADDMNMX R83, R85, R86, R83, PT ;  /* 0x0000005655537246 */ /* 0x000fce0003800153 */
.L_x_9813:
[----:B------:R-:W-:Y:S01]  /*c820*/  ISETP.GT.AND P2, PT, R2, -0x1, PT ;  /* 0xffffffff0200780c */ /* 0x000fe20003f44270 */
[----:B------:R-:W1:Y:S03]  /*c830*/  SHFL.IDX PT, R79, R79, 0x1, 0x1c1f ;  /* 0x003c1f004f4f7f89 */ /* 0x000e6600000e0000 */
[C---:B------:R-:W-:Y:S02]  /*c840*/  ISETP.GT.AND P4, PT, R84.reuse, RZ, P2 ;  /* 0x000000ff5400720c */ /* 0x040fe40001784270 */
[----:B------:R-:W-:Y:S02]  /*c850*/  ISETP.GT.AND P5, PT, R84, 0x1, P2 ;  /* 0x000000015400780c */ /* 0x000fe400017a4270 */
[C---:B------:R-:W-:Y:S02]  /*c860*/  ISETP.LT.OR P4, PT, R83.reuse, 0x1, P4 ;  /* 0x000000015300780c */ /* 0x040fe40002781670 */
[----:B------:R-:W-:-:S02]  /*c870*/  ISETP.LT.OR P5, PT, R83, 0x2, P5 ;  /* 0x000000025300780c */ /* 0x000fc40002fa1670 */
[----:B0-----:R-:W-:Y:S02]  /*c880*/  FSEL R7, R7, -INF , !P4 ;  /* 0xff80000007077808 */ /* 0x001fe40006000000 */
[----:B------:R-:W-:Y:S02]  /*c890*/  FSEL R85, R8, -INF , !P5 ;  /* 0xff80000008557808 */ /* 0x000fe40006800000 */
[C---:B------:R-:W-:Y:S02]  /*c8a0*/  ISETP.GT.AND P3, PT, R84.reuse, 0x8, P2 ;  /* 0x000000085400780c */ /* 0x040fe40001764270 */
[C---:B------:R-:W-:Y:S02]  /*c8b0*/  ISETP.GT.AND P4, PT, R84.reuse, 0x9, P2 ;  /* 0x000000095400780c */ /* 0x040fe40001784270 */
[----:B------:R-:W-:Y:S02]  /*c8c0*/  ISETP.GT.AND P5, PT, R84, 0x10, P2 ;  /* 0x000000105400780c */ /* 0x000fe400017a4270 */
[----:B------:R-:W-:-:S02]  /*c8d0*/  ISETP.LT.OR P3, PT, R83, 0x9, P3 ;  /* 0x000000095300780c */ /* 0x000fc40001f61670 */
[----:B------:R-:W-:Y:S01]  /*c8e0*/  ISETP.LT.OR P4, PT, R83, 0xa, P4 ;  /* 0x0000000a5300780c */ /* 0x000fe20002781670 */
[--C-:B-1----:R-:W-:Y:S01]  /*c8f0*/  IMAD.IADD R81, R81, 0x1, R79.reuse ;  /* 0x0000000151517824 */ /* 0x102fe200078e024f */
        /* <DEDUP_REMOVED lines=100> */
.L_x_9819:
[----:B------:R-:W-:-:S05]  /*cf40*/  IMAD.U32 R8, RZ, RZ, UR22 ;  /* 0x00000016ff087e24 */ /* 0x000fca000f8e00ff */
[----:B------:R-:W-:-:S13]  /*cf50*/  ISETP.NE.AND P3, PT, R8, 0x1, PT ;  /* 0x000000010800780c */ /* 0x000fda0003f65270 */
[----:B------:R-:W0:Y:S02]  /*cf60*/  @P3 LDC.64 R34, c[0x0][0x9e8] ;  /* 0x00027a00ff223b82 */ /* 0x000e240000000a00 */
[----:B0-----:R-:W-:-:S05]  /*cf70*/  @P3 IMAD.HI.U32 R34, R79, R34, RZ ;  /* 0x000000224f223227 */ /* 0x001fca00078e00ff */
[----:B------:R-:W-:-:S07]  /*cf80*/  @P3 SHF.R.U32.HI R79, RZ, R35, R34 ;  /* 0x00000023ff4f3219 */ /* 0x000fce0000011622 */
.L_x_9820:
[----:B------:R-:W-:Y:S05]  /*cf90*/  BSYNC B0 ;  /* 0x0000000000007941 */ /* 0x000fea0003800000 */
.L_x_9818:
[----:B------:R-:W-:-:S04]  /*cfa0*/  IMAD R77, R79, R8, -R77 ;  /* 0x000000084f4d7224 */ /* 0x000fc800078e0a4d */
[----:B------:R-:W-:-:S05]  /*cfb0*/  IMAD.IADD R77, R77, 0x1, -R16 ;  /* 0x000000014d4d7824 */ /* 0x000fca00078e0a10 */
[----:B------:R-:W-:Y:S02]  /*cfc0*/  VIMNMX R82, R82, R77, !PT ;  /* 0x0000004d52527248 */ /* 0x000fe40007fe0100 */
[----:B------:R-:W-:-:S07]  /*cfd0*/  VIADDMNMX R81, R77, R8, R81, PT ;  /* 0x000000084d517246 */ /* 0x000fce0003800151 */
.L_x_9817:
        /* <DEDUP_REMOVED lines=65> */
[C---:B------:R-:W-:Y:S01]  /*d3f0*/  ISETP.LT.OR P4, PT, R81.reuse, 0x42, P4 ;  /* 0x000000425100780c */ /* 0x040fe20002781670 */
[----:B------:R-:W0:Y:S01]  /*d400*/  SHFL.BFLY PT, R34, R8, 0x2, 0x1f ;  /* 0x0c401f0008227f89 */ /* 0x000e2200000e0000 */
[----:B------:R-:W-:-:S02]  /*d410*/  ISETP.LT.OR P5, PT, R81, 0x49, P5 ;  /* 0x000000495100780c */ /* 0x000fc40002fa1670 */
[----:B------:R-:W-:Y:S02]  /*d420*/  FSEL R50, R50, -INF , !P4 ;  /* 0xff80000032327808 */ /* 0x000fe40006000000 */
[----:B------:R-:W-:Y:S02]  /*d430*/  ISETP.GT.AND P4, PT, R82, 0x50, P2 ;  /* 0x000000505200780c */ /* 0x000fe40001784270 */
[----:B------:R-:W-:Y:S02]  /*d440*/  FSEL R52, R52, -INF , !P5 ;  /* 0xff80000034347808 */ /* 0x000fe40006800000 */
[----:B------:R-:W-:Y:S02]  /*d450*/  ISETP.GT.AND P5, PT, R82, 0x51, P2 ;  /* 0x000000515200780c */ /* 0x000fe400017a4270 */
[C---:B------:R-:W-:Y:S02]  /*d460*/  ISETP.LT.OR P4, PT, R81.reuse, 0x51, P4 ;  /* 0x000000515100780c */ /* 0x040fe40002781670 */
[----:B------:R-:W-:-:S02]  /*d470*/  ISETP.LT.OR P5, PT, R81, 0x52, P5 ;  /* 0x000000525100780c */ /* 0x000fc40002fa1670 */
[----:B------:R-:W-:Y:S02]  /*d480*/  FSEL R55, R55, -INF , !P4 ;  /* 0xff80000037377808 */ /* 0x000fe40006000000 */
[----:B------:R-:W-:Y:S02]  /*d490*/  ISETP.GT.AND P4, PT, R82, 0x59, P2 ;  /* 0x000000595200780c */ /* 0x000fe40001784270 */
[----:B------:R-:W-:Y:S02]  /*d4a0*/  FSEL R56, R56, -INF , !P5 ;  /* 0xff80000038387808 */ /* 0x000fe40006800000 */
[----:B------:R-:W-:Y:S02]  /*d4b0*/  ISETP.GT.AND P5, PT, R82, 0x60, P2 ;  /* 0x000000605200780c */ /* 0x000fe400017a4270 */
[----:B------:R-:W-:Y:S02]  /*d4c0*/  ISETP.LT.OR P4, PT, R81, 0x5a, P4 ;  /* 0x0000005a5100780c */ /* 0x000fe40002781670 */
[----:B0-----:R-:W-:-:S02]  /*d4d0*/  FMNMX.FTZ R8, R8, R34, !PT ;  /* 0x0000002208087209 */ /* 0x001fc40007810000 */
[----:B------:R-:W-:Y:S02]  /*d4e0*/  ISETP.LT.OR P5, PT, R81, 0x61, P5 ;  /* 0x000000615100780c */ /* 0x000fe40002fa1670 */
[----:B------:R-:W-:Y:S01]  /*d4f0*/  FSEL R60, R60, -INF , !P4 ;  /* 0xff8000003c3c7808 */ /* 0x000fe20006000000 */
[----:B------:R-:W0:Y:S01]  /*d500*/  SHFL.BFLY PT, R34, R8, 0x1, 0x1f ;  /* 0x0c201f0008227f89 */ /* 0x000e2200000e0000 */
[C---:B------:R-:W-:Y:S02]  /*d510*/  ISETP.GT.AND P4, PT, R82.reuse, 0x68, P2 ;  /* 0x000000685200780c */ /* 0x040fe40001784270 */
[----:B------:R-:W-:Y:S02]  /*d520*/  FSEL R63, R63, -INF , !P5 ;  /* 0xff8000003f3f7808 */ /* 0x000fe40006800000 */
[----:B------:R-:W-:Y:S02]  /*d530*/  ISETP.GT.AND P5, PT, R82, 0x69, P2 ;  /* 0x000000695200780c */ /* 0x000fe400017a4270 */
[----:B------:R-:W-:-:S02]  /*d540*/  ISETP.LT.OR P4, PT, R81, 0x69, P4 ;  /* 0x000000695100780c */ /* 0x000fc40002781670 */
[C---:B------:R-:W-:Y:S02]  /*d550*/  ISETP.LT.OR P5, PT, R81.reuse, 0x6a, P5 ;  /* 0x0000006a5100780c */ /* 0x040fe40002fa1670 */
[----:B------:R-:W-:Y:S02]  /*d560*/  FSEL R68, R68, -INF , !P4 ;  /* 0xff80000044447808 */ /* 0x000fe40006000000 */
[----:B------:R-:W-:Y:S02]  /*d570*/  ISETP.GT.AND P4, PT, R82, 0x70, P2 ;  /* 0x000000705200780c */ /* 0x000fe40001784270 */
[----:B------:R-:W-:Y:S02]  /*d580*/  FSEL R70, R70, -INF , !P5 ;  /* 0xff80000046467808 */ /* 0x000fe40006800000 */
[----:B------:R-:W-:Y:S02]  /*d590*/  ISETP.GT.AND P5, PT, R82, 0x71, P2 ;  /* 0x000000715200780c */ /* 0x000fe400017a4270 */
[----:B------:R-:W-:-:S02]  /*d5a0*/  ISETP.LT.OR P4, PT, R81, 0x71, P4 ;  /* 0x000000715100780c */ /* 0x000fc40002781670 */
[----:B------:R-:W-:Y:S02]  /*d5b0*/  ISETP.LT.OR P5, PT, R81, 0x72, P5 ;  /* 0x000000725100780c */ /* 0x000fe40002fa1670 */
[----:B------:R-:W-:Y:S02]  /*d5c0*/  FSEL R71, R71, -INF , !P4 ;  /* 0xff80000047477808 */ /* 0x000fe40006000000 */
[----:B0-----:R-:W-:Y:S02]  /*d5d0*/  FMNMX.FTZ R8, R8, R34, !PT ;  /* 0x0000002208087209 */ /* 0x001fe40007810000 */
[----:B------:R-:W-:Y:S02]  /*d5e0*/  FSEL R72, R72, -INF , !P5 ;  /* 0xff80000048487808 */ /* 0x000fe40006800000 */
        /* <DEDUP_REMOVED lines=53> */
[----:B------:R-:W-:Y:S01]  /*d940*/  FFMA.FTZ R34, R80, UR6, -R34 ;  /* 0x0000000650227c23 */ /* 0x000fe20008010822 */
        /* <DEDUP_REMOVED lines=23> */
[C---:B------:R-:W-:Y:S02]  /*dac0*/  ISETP.GT.AND P3, PT, R82.reuse, 0x78, P2 ;  /* 0x000000785200780c */ /* 0x040fe40001764270 */
[----:B------:R-:W-:Y:S02]  /*dad0*/  FMNMX.FTZ R35, R9, R5, !PT ;  /* 0x0000000509237209 */ /* 0x000fe40007810000 */
[----:B------:R-:W-:Y:S01]  /*dae0*/  ISETP.GT.AND P2, PT, R82, 0x79, P2 ;  /* 0x000000795200780c */ /* 0x000fe20001744270 */
[----:B------:R-:W-:Y:S01]  /*daf0*/  MUFU.EX2 R29, R29 ;  /* 0x0000001d001d7308 */ /* 0x000fe20000000800 */
[----:B------:R-:W-:Y:S02]  /*db00*/  FMNMX.FTZ R35, R10, R35, !PT ;  /* 0x000000230a237209 */ /* 0x000fe40007810000 */
[----:B------:R-:W-:-:S02]  /*db10*/  ISETP.LT.OR P3, PT, R81, 0x79, P3 ;  /* 0x000000795100780c */ /* 0x000fc40001f61670 */
[----:B------:R-:W-:Y:S02]  /*db20*/  FMNMX.FTZ R35, R12, R35, !PT ;  /* 0x000000230c237209 */ /* 0x000fe40007810000 */
[----:B------:R-:W-:Y:S01]  /*db30*/  ISETP.LT.OR P2, PT, R81, 0x7a, P2 ;  /* 0x0000007a5100780c */ /* 0x000fe20001741670 */
[----:B------:R-:W-:Y:S01]  /*db40*/  MUFU.EX2 R31, R31 ;  /* 0x0000001f001f7308 */ /* 0x000fe20000000800 */
[----:B------:R-:W-:Y:S02]  /*db50*/  FMNMX.FTZ R35, R14, R35, !PT ;  /* 0x000000230e237209 */ /* 0x000fe40007810000 */
[----:B------:R-:W-:Y:S02]  /*db60*/  FSEL R74, R74, -INF , !P3 ;  /* 0xff8000004a4a7808 */ /* 0x000fe40005800000 */
[----:B------:R-:W-:Y:S02]  /*db70*/  FMNMX.FTZ R35, R20, R35, !PT ;  /* 0x0000002314237209 */ /* 0x000fe40007810000 */
        /* <DEDUP_REMOVED lines=43> */
[----:B------:R-:W1:Y:S08]  /*de30*/  MUFU.EX2 R35, R7 ;  /* 0x0000000700237308 */ /* 0x000e700000000800 */
[----:B------:R-:W-:Y:S08]  /*de40*/  MUFU.EX2 R62, R62 ;  /* 0x0000003e003e7308 */ /* 0x000ff00000000800 */
[----:B------:R-:W-:Y:S01]  /*de50*/  MUFU.EX2 R65, R65 ;  /* 0x0000004100417308 */ /* 0x000fe20000000800 */
[----:B-1----:R-:W-:-:S04]  /*de60*/  FFMA.FTZ R4, R6, R4, R35 ;  /* 0x0000000406047223 */ /* 0x002fc80000010023 */
[----:B------:R-:W-:Y:S01]  /*de70*/  FADD.FTZ R4, R85, R4 ;  /* 0x0000000455047221 */ /* 0x000fe20000010000 */
[----:B0-----:R-:W-:Y:S02]  /*de80*/  FMNMX.FTZ R79, R77, R79, !PT ;  /* 0x0000004f4d4f7209 */ /* 0x001fe40007810000 */
[----:B------:R-:W-:Y:S01]  /*de90*/  MUFU.EX2 R66, R66 ;  /* 0x0000004200427308 */ /* 0x000fe20000000800 */
[----:B------:R-:W-:-:S02]  /*dea0*/  FADD.FTZ R4, R11, R4 ;  /* 0x000000040b047221 */ /* 0x000fc40000010000 */
[----:B------:R-:W0:Y:S02]  /*deb0*/  SHFL.BFLY PT, R7, R79, 0x1, 0x1f ;  /* 0x0c201f004f077f89 */ /* 0x000e2400000e0000 */
[----:B------:R-:W-:-:S03]  /*dec0*/  FADD.FTZ R4, R13, R4 ;  /* 0x000000040d047221 */ /* 0x000fc60000010000 */
[----:B------:R-:W-:Y:S01]  /*ded0*/  MUFU.EX2 R67, R67 ;  /* 0x0000004300437308 */ /* 0x000fe20000000800 */
[----:B------:R-:W-:-:S04]  /*dee0*/  FADD.FTZ R4, R15, R4 ;  /* 0x000000040f047221 */ /* 0x000fc80000010000 */
[----:B------:R-:W-:-:S03]  /*def0*/  FADD.FTZ R4, R21, R4 ;  /* 0x0000000415047221 */ /* 0x000fc60000010000 */
[----:B------:R-:W-:Y:S08]  /*df00*/  MUFU.EX2 R69, R69 ;  /* 0x0000004500457308 */ /* 0x000ff00000000800 */
[----:B------:R-:W-:Y:S01]  /*df10*/  MUFU.EX2 R73, R73 ;  /* 0x0000004900497308 */ /* 0x000fe20000000800 */
[----:B0-----:R-:W-:-:S04]  /*df20*/  FMNMX.FTZ R7, R79, R7, !PT ;  /* 0x000000074f077209 */ /* 0x001fc80007810000 */
        /* <DEDUP_REMOVED lines=45> */
[----:B------:R-:W-:Y:S01]  /*e200*/  MUFU.EX2 R20, R20 ;  /* 0x0000001400147308 */ /* 0x000fe20000000800 */
[----:B0-----:R-:W-:-:S04]  /*e210*/  FFMA.FTZ R10, R5, R3, R34 ;  /* 0x00000003050a7223 */ /* 0x001fc80000010022 */
[----:B-1----:R-:W-:-:S03]  /*e220*/  FADD.FTZ R3, R75, R10 ;  /* 0x0000000a4b037221 */ /* 0x002fc60000010000 */
[----:B------:R-:W0:Y:S01]  /*e230*/  MUFU.EX2 R77, R14 ;  /* 0x0000000e004d7308 */ /* 0x000e220000000800 */
[----:B--2---:R-:W-:-:S07]  /*e240*/  FADD.FTZ R10, R12, R3 ;  /* 0x000000030c0a7221 */ /* 0x004fce0000010000 */
[----:B------:R-:W1:Y:S08]  /*e250*/  MUFU.EX2 R81, R24 ;  /* 0x0000001800517308 */ /* 0x000e700000000800 */
[----:B------:R-:W2:Y:S01]  /*e260*/  MUFU.EX2 R27, R27 ;  /* 0x0000001b001b7308 */ /* 0x000ea20000000800 */
[----:B0-----:R-:W-:-:S04]  /*e270*/  FADD.FTZ R3, R77, R10 ;  /* 0x0000000a4d037221 */ /* 0x001fc80000010000 */
        /* <DEDUP_REMOVED lines=77> */
[----:B--2---:R-:W-:-:S04]  /*e750*/  FADD.FTZ R10, R74, R147 ;  /* 0x000000934a0a7221 */ /* 0x004fc80000010000 */
[----:B0-----:R-:W-:Y:S01]  /*e760*/  FADD.FTZ R3, R145, R10 ;  /* 0x0000000a91037221 */ /* 0x001fe20000010000 */
[----:B------:R-:W-:Y:S06]  /*e770*/  @!P0 BRA `(.L_x_9821) ;  /* 0x0000000000048947 */ /* 0x000fec0003800000 */
[----:B------:R-:W-:Y:S01]  /*e780*/  BPT.TRAP 0x1 ;  /* 0x000000040000795c */ /* 0x000fe20000300000 */
.L_x_9821:
        /* <DEDUP_REMOVED lines=90> */
.L_x_9804:
[----:B------:R-:W-:Y:S06]  /*ed30*/  BAR.ARV 0x8, 0x200 ;  /* 0x0208000000007b1d */ /* 0x000fec0000002000 */
[----:B------:R-:W-:Y:S05]  /*ed40*/  @!P0 BRA `(.L_x_9823) ;  /* 0x0000000000048947 */ /* 0x000fea0003800000 */
[----:B------:R-:W-:Y:S01]  /*ed50*/  BPT.TRAP 0x1 ;  /* 0x000000040000795c */ /* 0x000fe20000300000 */
.L_x_9823:
[----:B------:R-:W-:Y:S01]  /*ed60*/  ULEA UR14, UR52, UR46, 0x3 ;  /* 0x0000002e340e7291 */ /* 0x000fe2000f8e183f */
[----:B------:R-:W-:-:S05]  /*ed70*/  IMAD.U32 R0, RZ, RZ, UR53 ;  /* 0x00000035ff007e24 */ /* 0x000fca000f8e00ff */
[----:B------:R-:W-:-:S04]  /*ed80*/  SHF.L.U32 R0, R0, 0x1f, RZ ;  /* 0x0000001f00007819 */ /* 0x000fc800000006ff */
[----:B------:R0:W1:Y:S01]  /*ed90*/  SYNCS.PHASECHK.TRANS64.TRYWAIT P1, [UR14+0x19c50], R0 ;  /* 0x019c5000ff0075a7 */ /* 0x000062000802014e */
[----:B------:R-:W-:Y:S05]  /*eda0*/  @!P0 BRA `(.L_x_9824) ;  /* 0x0000000000048947 */ /* 0x000fea0003800000 */
[----:B------:R-:W-:Y:S01]  /*edb0*/  BPT.TRAP 0x1 ;  /* 0x000000040000795c */ /* 0x000fe20000300000 */
.L_x_9824:
[----:B-1----:R-:W-:Y:S05]  /*edc0*/  @P1 BRA `(.L_x_9825) ;  /* 0x0000000000081947 */ /* 0x002fea0003800000 */
[----:B------:R-:W1:Y:S02]  /*edd0*/  SYNCS.PHASECHK.TRANS64.TRYWAIT P1, [UR14+0x19c50], R0 ;  /* 0x019c5000ff0075a7 */ /* 0x000e64000802014e */
[----:B-1----:R-:W-:Y:S05]  /*ede0*/  @!P1 BRA `(.L_x_9826) ;  /* 0x000000a400ac9947 */ /* 0x002fea0003800000 */
.L_x_9825:
[----:B------:R-:W-:Y:S01]  /*edf0*/  ULDC.64 UR4, c[0x0][0x9a0] ;  /* 0x0002680000047ab9 */ /* 0x000fe20000000a00 */
[----:B------:R-:W-:Y:S01]  /*ee00*/  UIADD3 UR46, UR46, 0x3000, URZ ;  /* 0x000030002e2e7890 */ /* 0x000fe2000fffe03f */
[----:B------:R-:W-:Y:S01]  /*ee10*/  WARPGROUP.ARRIVE ;  /* 0x00000000000079c5 */ /* 0x000fe20000000000 */
[----:B------:R-:W-:Y:S01]  /*ee20*/  UISETP.NE.U32.AND UP0, UPT, UR4, URZ, UPT ;  /* 0x0000003f0400728c */ /* 0x000fe2000bf05070 */
[----:B-1----:R-:W-:Y:S01]  /*ee30*/  IMAD.MOV.U32 R5, RZ, RZ, 0x3f800000 ;  /* 0x3f800000ff057424 */ /* 0x002fe200078e00ff */
[----:B------:R-:W-:Y:S02]  /*ee40*/  USHF.R.U32.HI UR46, URZ, 0x4, UR46 ;  /* 0x000000043f2e7899 */ /* 0x000fe4000801162e */
[----:B------:R-:W-:Y:S02]  /*ee50*/  UISETP.NE.AND.EX UP0, UPT, UR5, URZ, UPT, UP0 ;  /* 0x0000003f0500728c */ /* 0x000fe4000bf05300 */
[----:B------:R-:W-:-:S04]  /*ee60*/  ULOP3.LUT UR46, UR46, 0x3fff, URZ, 0xc0, !UPT ;  /* 0x00003fff2e2e7892 */ /* 0x000fc8000f8ec03f */
[----:B------:R-:W-:Y:S01]  /*ee70*/  ULOP3.LUT UR46, UR46, 0x10000, URZ, 0xfc, !UPT ;  /* 0x000100002e2e7892 */ /* 0x000fe2000f8efc3f */
[----:B------:R-:W-:-:S04]  /*ee80*/  PLOP3.LUT P1, PT, PT, PT, UP0, 0x80, 0x0 ;  /* 0x000000000000781c */ /* 0x000fc80003f2f008 */
[----:B------:R-:W-:Y:S01]  /*ee90*/  @UP0 USHF.R.S32.HI UR7, URZ, 0x1f, UR49 ;  /* 0x0000001f3f070899 */ /* 0x000fe20008011431 */
[----:B------:R-:W-:Y:S01]  /*eea0*/  @UP0 ULDC.64 UR10, c[0x0][0x9c8] ;  /* 0x00027200000a0ab9 */ /* 0x000fe20000000a00 */
[----:B------:R-:W-:Y:S02]  /*eeb0*/  @UP0 ULDC.64 UR12, c[0x0][0x9d0] ;  /* 0x00027400000c0ab9 */ /* 0x000fe40000000a00 */
[----:B------:R-:W-:Y:S02]  /*eec0*/  @UP0 UIMAD UR7, UR7, UR10, URZ ;  /* 0x0000000a070702a4 */ /* 0x000fe4000f8e023f */
[----:B------:R-:W-:Y:S02]  /*eed0*/  @UP0 UIMAD.WIDE.U32 UR8, UR49, UR10, URZ ;  /* 0x0000000a310802a5 */ /* 0x000fe4000f8e003f */
[----:B------:R-:W-:Y:S02]  /*eee0*/  @UP0 UIMAD UR10, UR49, UR11, UR7 ;  /* 0x0000000b310a02a4 */ /* 0x000fe4000f8e0207 */
[----:B------:R-:W-:-:S02]  /*eef0*/  UIMAD UR7, UR52, 0x300, UR46 ;  /* 0x00000300340778a4 */ /* 0x000fc4000f8e022e */
[----:B------:R-:W-:Y:S01]  /*ef00*/  @UP0 UIADD3 UR9, UR9, UR10, URZ ;  /* 0x0000000a09090290 */ /* 0x000fe2000fffe03f */
[----:B------:R-:W-:-:S03]  /*ef10*/  UMOV UR11, 0x40000040 ;  /* 0x40000040000b7882 */ /* 0x000fc60000000000 */
[----:B------:R-:W-:Y:S01]  /*ef20*/  @UP0 UIMAD.WIDE.U32 UR8, UR37, UR12, UR8 ;  /* 0x0000000c250802a5 */ /* 0x000fe2000f8e0008 */
[----:B------:R-:W-:-:S08]  /*ef30*/  UMOV UR10, UR7 ;  /* 0x00000007000a7c82 */ /* 0x000fd00008000000 */
[----:B------:R-:W-:Y:S01]  /*ef40*/  QGMMA.64x96x32.F32.E4M3.E4M3 R88, R148, gdesc[UR8], R88, gsb0 ;  /* 0x0160000894587df3 */ /* 0x000fe20008000858 */
        /* <DEDUP_REMOVED lines=8> */
[----:B------:R-:W-:Y:S02]  /*efd0*/  WARPGROUP.DEPBAR.LE gsb0, 0x0 ;  /* 0x00008000000079c5 */ /* 0x000fe40000010000 */
[----:B------:R-:W-:-:S06]  /*efe0*/  WARPGROUP.ARRIVE ;  /* 0x00000000000079c5 */ /* 0x000fcc0000000000 */
[----:B------:R-:W-:Y:S01]  /*eff0*/  QGMMA.64x96x32.F32.E4M3.E4M3 R88, R144, gdesc[UR8], R88, gsb0 ;  /* 0x0160000890587df3 */ /* 0x000fe20008000858 */
[----:B------:R-:W-:Y:S01]  /*f000*/  UIADD3 UR10, UR7, 0x4, URZ ;  /* 0x00000004070a7890 */ /* 0x000fe2000fffe03f */
[----:B------:R-:W-:Y:S01]  /*f010*/  UMOV UR11, 0x40000040 ;  /* 0x40000040000b7882 */ /* 0x000fe20000000000 */
        /* <DEDUP_REMOVED lines=44> */
.L_x_9827:
        /* <DEDUP_REMOVED lines=58> */
.L_x_9753:
        /* <DEDUP_REMOVED lines=23> */
[----:B------:R-:W-:-:S03]  /*f7f0*/  LOP3.LUT P0, R6, R45, 0x3, RZ, 0xc0, !PT ;  /* 0x000000032d067812 */ /* 0x000fc6000780c0ff */
[----:B------:R-:W3:Y:S01]  /*f800*/  LDL R5, [R1+0x20] ;  /* 0x0000200001057983 */ /* 0x000ee20000100800 */
[----:B------:R-:W-:Y:S01]  /*f810*/  ISETP.EQ.OR P0, PT, R6, 0x3, !P0 ;  /* 0x000000030600780c */ /* 0x000fe20004702670 */
[----:B------:R-:W-:Y:S01]  /*f820*/  UIMAD.WIDE UR8, UR39, 0x4, UR8 ;  /* 0x00000004270878a5 */ /* 0x000fe2000f8e0208 */
[----:B0-----:R-:W0:Y:S02]  /*f830*/  S2R R4, SR_SWINHI ;  /* 0x0000000000047919 */ /* 0x001e240000002f00 */
        /* <DEDUP_REMOVED lines=50> */
[----:B--2---:R-:W-:Y:S04]  /*fb60*/  SHFL.IDX PT, R69, R69, R14, 0x1c1f ;  /* 0x001c1f0e45457589 */ /* 0x004fe800000e0000 */
[----:B------:R-:W-:Y:S04]  /*fb70*/  SHFL.IDX PT, R70, R45, R14, 0x1c1f ;  /* 0x001c1f0e2d467589 */ /* 0x000fe800000e0000 */
[----:B------:R-:W-:Y:S01]  /*fb80*/  SHFL.IDX PT, R47, R47, R14, 0x1c1f ;  /* 0x001c1f0e2f2f7589 */ /* 0x000fe200000e0000 */
[----:B---3--:R-:W-:-:S03]  /*fb90*/  IMAD.WIDE R10, R5, 0x2, R74 ;  /* 0x00000002050a7825 */ /* 0x008fc600078e024a */
[----:B------:R-:W-:Y:S01]  /*fba0*/  SHFL.IDX PT, R48, R71, R14, 0x1c1f ;  /* 0x001c1f0e47307589 */ /* 0x000fe200000e0000 */
[----:B------:R-:W-:-:S03]  /*fbb0*/  IADD3 R77, P5, R10, 0x20, RZ ;  /* 0x000000200a4d7810 */ /* 0x000fc60007fbe0ff */
[----:B------:R-:W-:Y:S01]  /*fbc0*/  SHFL.IDX PT, R50, R81, R14, 0x1c1f ;  /* 0x001c1f0e51327589 */ /* 0x000fe200000e0000 */
[C---:B------:R-:W-:Y:S02]  /*fbd0*/  IADD3 R99, P4, R10.reuse, 0x3000, RZ ;  /* 0x000030000a637810 */ /* 0x040fe40007f9e0ff */
[----:B------:R-:W-:Y:S01]  /*fbe0*/  LOP3.LUT R4, R77, 0x180, RZ, 0xc0, !PT ;  /* 0x000001804d047812 */ /* 0x000fe200078ec0ff */
[--C-:B------:R-:W-:Y:S01]  /*fbf0*/  IMAD.X R13, RZ, RZ, R11.reuse, P5 ;  /* 0x000000ffff0d7224 */ /* 0x100fe200028e060b */
[----:B------:R-:W-:Y:S01]  /*fc00*/  IADD3 R105, P1, R10, 0x6020, RZ ;  /* 0x000060200a697810 */ /* 0x000fe20007f3e0ff */
[--C-:B------:R-:W-:Y:S01]  /*fc10*/  IMAD.X R9, RZ, RZ, R11.reuse, P4 ;  /* 0x000000ffff097224 */ /* 0x100fe200020e060b */
[----:B------:R-:W-:Y:S01]  /*fc20*/  SHF.R.U64 R4, R4, 0x3, RZ ;  /* 0x0000000304047819 */ /* 0x000fe200000012ff */
[----:B------:R-:W-:Y:S01]  /*fc30*/  SHFL.IDX PT, R49, R49, R14, 0x1c1f ;  /* 0x001c1f0e31317589 */ /* 0x000fe200000e0000 */
[----:B------:R-:W-:Y:S02]  /*fc40*/  IADD3 R101, P3, R10, 0x3020, RZ ;  /* 0x000030200a657810 */ /* 0x000fe40007f7e0ff */
[----:B------:R-:W-:Y:S01]  /*fc50*/  LOP3.LUT R12, R4, R77, RZ, 0x3c, !PT ;  /* 0x0000004d040c7212 */ /* 0x000fe200078e3cff */
[----:B------:R-:W-:Y:S01]  /*fc60*/  SHFL.IDX PT, R54, R53, R14, 0x1c1f ;  /* 0x001c1f0e35367589 */ /* 0x000fe200000e0000 */
[----:B------:R-:W-:Y:S01]  /*fc70*/  LOP3.LUT R4, R99, 0x180, RZ, 0xc0, !PT ;  /* 0x0000018063047812 */ /* 0x000fe200078ec0ff */
[----:B------:R-:W-:Y:S01]  /*fc80*/  IMAD.X R7, RZ, RZ, R11, P3 ;  /* 0x000000ffff077224 */ /* 0x000fe200018e060b */
[----:B------:R-:W-:Y:S01]  /*fc90*/  IADD3 R103, P2, R10, 0x6000, RZ ;  /* 0x000060000a677810 */ /* 0x000fe20007f5e0ff */
[----:B------:R-:W-:Y:S01]  /*fca0*/  SHFL.IDX PT, R46, R57, R14, 0x1c1f ;  /* 0x001c1f0e392e7589 */ /* 0x000fe200000e0000 */
[----:B------:R-:W-:-:S02]  /*fcb0*/  LOP3.LUT R44, R105, 0x180, RZ, 0xc0, !PT ;  /* 0x00000180692c7812 */ /* 0x000fc400078ec0ff */
[----:B------:R-:W-:Y:S01]  /*fcc0*/  LOP3.LUT R5, R10, 0x180, RZ, 0xc0, !PT ;  /* 0x000001800a057812 */ /* 0x000fe200078ec0ff */
[----:B------:R-:W-:Y:S01]  /*fcd0*/  IMAD.X R79, RZ, RZ, R11, P2 ;  /* 0x000000ffff4f7224 */ /* 0x000fe200010e060b */
[----:B------:R-:W-:Y:S01]  /*fce0*/  SHF.R.U64 R4, R4, 0x3, RZ ;  /* 0x0000000304047819 */ /* 0x000fe200000012ff */
[----:B------:R-:W-:Y:S01]  /*fcf0*/  SHFL.IDX PT, R58, R73, R14, 0x1c1f ;  /* 0x001c1f0e493a7589 */ /* 0x000fe200000e0000 */
[----:B------:R-:W-:Y:S02]  /*fd00*/  LOP3.LUT R6, R101, 0x180, RZ, 0xc0, !PT ;  /* 0x0000018065067812 */ /* 0x000fe400078ec0ff */
[----:B------:R-:W-:Y:S01]  /*fd10*/  LOP3.LUT R38, R103, 0x180, RZ, 0xc0, !PT ;  /* 0x0000018067267812 */ /* 0x000fe200078ec0ff */
[----:B------:R-:W-:Y:S01]  /*fd20*/  SHFL.IDX PT, R45, R87, R14, 0x1c1f ;  /* 0x001c1f0e572d7589 */ /* 0x000fe200000e0000 */
[----:B------:R-:W-:Y:S02]  /*fd30*/  SHF.R.U64 R44, R44, 0x3, RZ ;  /* 0x000000032c2c7819 */ /* 0x000fe400000012ff */
[----:B------:R-:W-:Y:S01]  /*fd40*/  SHF.R.U64 R5, R5, 0x3, RZ ;  /* 0x0000000305057819 */ /* 0x000fe200000012ff */
[----:B------:R-:W-:Y:S01]  /*fd50*/  SHFL.IDX PT, R52, R91, R14, 0x1c1f ;  /* 0x001c1f0e5b347589 */ /* 0x000fe200000e0000 */
[----:B------:R-:W-:-:S02]  /*fd60*/  LOP3.LUT R8, R4, R99, RZ, 0x3c, !PT ;  /* 0x0000006304087212 */ /* 0x000fc400078e3cff */
[----:B------:R-:W-:Y:S01]  /*fd70*/  SHF.R.U64 R6, R6, 0x3, RZ ;  /* 0x0000000306067819 */ /* 0x000fe200000012ff */
[----:B------:R-:W-:Y:S01]  /*fd80*/  SHFL.IDX PT, R51, R51, R14, 0x1c1f ;  /* 0x001c1f0e33337589 */ /* 0x000fe200000e0000 */
[----:B------:R-:W-:Y:S02]  /*fd90*/  SHF.R.U64 R38, R38, 0x3, RZ ;  /* 0x0000000326267819 */ /* 0x000fe400000012ff */
[----:B------:R-:W-:Y:S01]  /*fda0*/  LOP3.LUT R4, R44, R105, RZ, 0x3c, !PT ;  /* 0x000000692c047212 */ /* 0x000fe200078e3cff */
[----:B------:R-:W-:Y:S01]  /*fdb0*/  SHFL.IDX PT, R84, R83, R14, 0x1c1f ;  /* 0x001c1f0e53547589 */ /* 0x000fe200000e0000 */
[----:B------:R-:W-:Y:S02]  /*fdc0*/  LOP3.LUT R44, R14, 0x2, RZ, 0x3c, !PT ;  /* 0x000000020e2c7812 */ /* 0x000fe400078e3cff */
[----:B------:R-:W-:Y:S01]  /*fdd0*/  LOP3.LUT R10, R5, R10, RZ, 0x3c, !PT ;  /* 0x0000000a050a7212 */ /* 0x000fe200078e3cff */
[----:B------:R-:W-:Y:S01]  /*fde0*/  IMAD.X R5, RZ, RZ, R11, P1 ;  /* 0x000000ffff057224 */ /* 0x000fe200008e060b */
[----:B------:R-:W-:Y:S01]  /*fdf0*/  LOP3.LUT R6, R6, R101, RZ, 0x3c, !PT ;  /* 0x0000006506067212 */ /* 0x000fe200078e3cff */
[----:B------:R-:W0:Y:S01]  /*fe00*/  SHFL.IDX PT, R66, R39, R44, 0x1c1f ;  /* 0x001c1f2c27427589 */ /* 0x000e2200000e0000 */
[----:B------:R-:W-:-:S02]  /*fe10*/  LOP3.LUT R78, R38, R103, RZ, 0x3c, !PT ;  /* 0x00000067264e7212 */ /* 0x000fc400078e3cff */
[----:B------:R-:W-:Y:S01]  /*fe20*/  MOV R80, R12 ;  /* 0x0000000c00507202 */ /* 0x000fe20000000f00 */
[----:B------:R-:W1:Y:S01]  /*fe30*/  SHFL.IDX PT, R15, R15, R44, 0x1c1f ;  /* 0x001c1f2c0f0f7589 */ /* 0x000e6200000e0000 */
[----:B------:R-:W-:Y:S02]  /*fe40*/  MOV R77, R8 ;  /* 0x00000008004d7202 */ /* 0x000fe40000000f00 */
[----:B------:R-:W-:Y:S01]  /*fe50*/  MOV R78, R78 ;  /* 0x0000004e004e7202 */ /* 0x000fe20000000f00 */
[----:B------:R-:W-:Y:S01]  /*fe60*/  SHFL.IDX PT, R12, R55, R14, 0x1c1f ;  /* 0x001c1f0e370c7589 */ /* 0x000fe200000e0000 */
[----:B------:R-:W-:Y:S02]  /*fe70*/  MOV R10, R10 ;  /* 0x0000000a000a7202 */ /* 0x000fe40000000f00 */
[----:B------:R-:W-:Y:S01]  /*fe80*/  MOV R76, R6 ;  /* 0x00000006004c7202 */ /* 0x000fe20000000f00 */
[----:B------:R-:W-:Y:S01]  /*fe90*/  SHFL.IDX PT, R9, R59, R14, 0x1c1f ;  /* 0x001c1f0e3b097589 */ /* 0x000fe200000e0000 */
[----:B------:R-:W-:-:S03]  /*fea0*/  MOV R79, R4 ;  /* 0x00000004004f7202 */ /* 0x000fc60000000f00 */
[----:B------:R-:W2:Y:S04]  /*feb0*/  SHFL.IDX PT, R20, R20, R44, 0x1c1f ;  /* 0x001c1f2c14147589 */ /* 0x000ea800000e0000 */
[----:B------:R-:W3:Y:S04]  /*fec0*/  SHFL.IDX PT, R55, R40, R44, 0x1c1f ;  /* 0x001c1f2c28377589 */ /* 0x000ee800000e0000 */
[----:B------:R-:W4:Y:S01]  /*fed0*/  SHFL.IDX PT, R59, R135, R44, 0x1c1f ;  /* 0x001c1f2c873b7589 */ /* 0x000f2200000e0000 */
[----:B0-----:R-:W-:Y:S02]  /*fee0*/  SEL R68, R69, R66, P0 ;  /* 0x0000004245447207 */ /* 0x001fe40000000000 */
[----:B------:R-:W-:Y:S01]  /*fef0*/  SEL R66, R66, R69, P0 ;  /* 0x0000004542427207 */ /* 0x000fe20000000000 */
[----:B------:R4:W0:Y:S01]  /*ff00*/  SHFL.IDX PT, R62, R21, R44, 0x1c1f ;  /* 0x001c1f2c153e7589 */ /* 0x00082200000e0000 */
[----:B-1----:R-:W-:-:S02]  /*ff10*/  SEL R72, R70, R15, P0 ;  /* 0x0000000f46487207 */ /* 0x002fc40000000000 */
[----:B------:R-:W-:Y:S01]  /*ff20*/  SEL R70, R15, R70, P0 ;  /* 0x000000460f467207 */ /* 0x000fe20000000000 */
[----:B------:R-:W-:Y:S04]  /*ff30*/  SHFL.IDX PT, R81, R30, R44, 0x1c1f ;  /* 0x001c1f2c1e517589 */ /* 0x000fe800000e0000 */
[----:B------:R-:W1:Y:S04]  /*ff40*/  SHFL.IDX PT, R33, R33, R44, 0x1c1f ;  /* 0x001c1f2c21217589 */ /* 0x000e6800000e0000 */
[----:B------:R-:W-:Y:S01]  /*ff50*/  SHFL.IDX PT, R36, R36, R44, 0x1c1f ;  /* 0x001c1f2c24247589 */ /* 0x000fe200000e0000 */
[----:B--2---:R-:W-:-:S02]  /*ff60*/  SEL R73, R47, R20, P0 ;  /* 0x000000142f497207 */ /* 0x004fc40000000000 */
[----:B------:R-:W-:Y:S01]  /*ff70*/  SEL R71, R20, R47, P0 ;  /* 0x0000002f14477207 */ /* 0x000fe20000000000 */
[----:B------:R-:W-:Y:S01]  /*ff80*/  SHFL.IDX PT, R38, R61, R14, 0x1c1f ;  /* 0x001c1f0e3d267589 */ /* 0x000fe200000e0000 */
[----:B---3--:R-:W-:-:S03]  /*ff90*/  SEL R69, R48, R55, P0 ;  /* 0x0000003730457207 */ /* 0x008fc60000000000 */
[----:B------:R-:W2:Y:S01]  /*ffa0*/  SHFL.IDX PT, R6, R63, R14, 0x1c1f ;  /* 0x001c1f0e3f067589 */ /* 0x000ea200000e0000 */
[----:B----4-:R-:W-:-:S03]  /*ffb0*/  SEL R21, R59, R52, P0 ;  /* 0x000000343b157207 */ /* 0x010fc60000000000 */
[----:B------:R-:W-:Y:S01]  /*ffc0*/  SHFL.IDX PT, R5, R65, R14, 0x1c1f ;  /* 0x001c1f0e41057589 */ /* 0x000fe200000e0000 */
[----:B0-----:R-:W-:Y:S02]  /*ffd0*/  SEL R64, R49, R62, P0 ;  /* 0x0000003e31407207 */ /* 0x001fe40000000000 */
[----:B------:R-:W-:Y:S01]  /*ffe0*/  SEL R62, R62, R49, P0 ;  /* 0x000000313e3e7207 */ /* 0x000fe20000000000 */
[----:B------:R0:W-:Y:S04]  /*fff0*/  SHFL.IDX PT, R4, R67, R14, 0x1c1f ;  /* 0x001c1f0e43047589 */ /* 0x0001e800000e0000 */
[----:B------:R-:W-:Y:S01]  /*10000*/  SHFL.IDX PT, R82, R85, R14, 0x1c1f ;  /* 0x001c1f0e55527589 */ /* 0x000fe200000e0000 */
[----:B-1----:R-:W-:Y:S02]  /*10010*/  SEL R60, R58, R33, P0 ;  /* 0x000000213a3c7207 */ /* 0x002fe40000000000 */
[----:B------:R-:W-:Y:S01]  /*10020*/  SEL R58, R33, R58, P0 ;  /* 0x0000003a213a7207 */ /* 0x000fe20000000000 */
[----:B------:R-:W-:Y:S01]  /*10030*/  SHFL.IDX PT, R13, R97, R14, 0x1c1f ;  /* 0x001c1f0e610d7589 */ /* 0x000fe200000e0000 */
[----:B0-----:R-:W-:-:S03]  /*10040*/  SEL R67, R55, R48, P0 ;  /* 0x0000003037437207 */ /* 0x001fc60000000000 */
[----:B------:R-:W-:Y:S01]  /*10050*/  SHFL.IDX PT, R11, R93, R14, 0x1c1f ;  /* 0x001c1f0e5d0b7589 */ /* 0x000fe200000e0000 */
[----:B------:R-:W-:-:S03]  /*10060*/  F2FP.BF16.F32.PACK_AB R15, R67, R66 ;  /* 0x00000042430f723e */ /* 0x000fc600000010ff */
[----:B------:R-:W-:Y:S01]  /*10070*/  SHFL.IDX PT, R8, R95, R14, 0x1c1f ;  /* 0x001c1f0e5f087589 */ /* 0x000fe200000e0000 */
[----:B--2---:R-:W-:-:S03]  /*10080*/  SEL R39, R81, R6, P0 ;  /* 0x0000000651277207 */ /* 0x004fc60000000000 */
[----:B------:R-:W-:Y:S04]  /*10090*/  SHFL.IDX PT, R7, R89, R14, 0x1c1f ;  /* 0x001c1f0e59077589 */ /* 0x000fe800000e0000 */
[----:B------:R-:W0:Y:S04]  /*100a0*/  SHFL.IDX PT, R24, R24, R44, 0x1c1f ;  /* 0x001c1f2c18187589 */ /* 0x000e2800000e0000 */
[----:B------:R-:W1:Y:S04]  /*100b0*/  SHFL.IDX PT, R53, R26, R44, 0x1c1f ;  /* 0x001c1f2c1a357589 */ /* 0x000e6800000e0000 */
[----:B------:R-:W2:Y:S04]  /*100c0*/  SHFL.IDX PT, R57, R34, R44, 0x1c1f ;  /* 0x001c1f2c22397589 */ /* 0x000ea800000e0000 */
[----:B------:R3:W4:Y:S04]  /*100d0*/  SHFL.IDX PT, R30, R41, R44, 0x1c1f ;  /* 0x001c1f2c291e7589 */ /* 0x00072800000e0000 */
[----:B------:R-:W-:Y:S04]  /*100e0*/  SHFL.IDX PT, R14, R31, R44, 0x1c1f ;  /* 0x001c1f2c1f0e7589 */ /* 0x000fe800000e0000 */
[----:B------:R1:W-:Y:S01]  /*100f0*/  SHFL.IDX PT, R26, R42, R44, 0x1c1f ;  /* 0x001c1f2c2a1a7589 */ /* 0x0003e200000e0000 */
[----:B---3--:R-:W-:Y:S01]  /*10100*/  SEL R41, R6, R81, P0 ;  /* 0x0000005106297207 */ /* 0x008fe20000000000 */
[----:B------:R-:W-:-:S02]  /*10110*/  IMAD.U32 R81, RZ, RZ, UR9 ;  /* 0x00000009ff517e24 */ /* 0x000fc4000f8e00ff */
[----:B------:R-:W3:Y:S01]  /*10120*/  SHFL.IDX PT, R25, R25, R44, 0x1c1f ;  /* 0x001c1f2c19197589 */ /* 0x000ee200000e0000 */
[----:B0-----:R-:W-:Y:S02]  /*10130*/  SEL R65, R51, R24, P0 ;  /* 0x0000001833417207 */ /* 0x001fe40000000000 */
[----:B------:R-:W-:Y:S01]  /*10140*/  SEL R63, R24, R51, P0 ;  /* 0x00000033183f7207 */ /* 0x000fe20000000000 */
[----:B------:R-:W0:Y:S01]  /*10150*/  SHFL.IDX PT, R27, R27, R44, 0x1c1f ;  /* 0x001c1f2c1b1b7589 */ /* 0x000e2200000e0000 */
[----:B-1----:R-:W-:Y:S02]  /*10160*/  SEL R55, R53, R12, P0 ;  /* 0x0000000c35377207 */ /* 0x002fe40000000000 */
[----:B------:R-:W-:Y:S01]  /*10170*/  SEL R42, R36, R45, P0 ;  /* 0x0000002d242a7207 */ /* 0x000fe20000000000 */
[----:B------:R-:W-:Y:S01]  /*10180*/  SHFL.IDX PT, R37, R37, R44, 0x1c1f ;  /* 0x001c1f2c25257589 */ /* 0x000fe200000e0000 */
[----:B--2---:R-:W-:Y:S02]  /*10190*/  SEL R61, R50, R57, P0 ;  /* 0x00000039323d7207 */ /* 0x004fe40000000000 */
[----:B------:R-:W-:Y:S01]  /*101a0*/  F2FP.BF16.F32.PACK_AB R24, R65, R64 ;  /* 0x000000404118723e */ /* 0x000fe200000010ff */
[----:B------:R-:W1:Y:S01]  /*101b0*/  SHFL.IDX PT, R35, R35, R44, 0x1c1f ;  /* 0x001c1f2c23237589 */ /* 0x000e6200000e0000 */
[----:B----4-:R-:W-:-:S03]  /*101c0*/  SEL R34, R30, R11, P0 ;  /* 0x0000000b1e227207 */ /* 0x010fc60000000000 */
[----:B------:R-:W2:Y:S04]  /*101d0*/  SHFL.IDX PT, R28, R28, R44, 0x1c1f ;  /* 0x001c1f2c1c1c7589 */ /* 0x000ea800000e0000 */
[----:B------:R4:W2:Y:S04]  /*101e0*/  SHFL.IDX PT, R83, R29, R44, 0x1c1f ;  /* 0x001c1f2c1d537589 */ /* 0x0008a800000e0000 */
[----:B------:R1:W2:Y:S01]  /*101f0*/  SHFL.IDX PT, R87, R43, R44, 0x1c1f ;  /* 0x001c1f2c2b577589 */ /* 0x0002a200000e0000 */
[----:B---3--:R-:W-:Y:S02]  /*10200*/  SEL R56, R54, R25, P0 ;  /* 0x0000001936387207 */ /* 0x008fe40000000000 */
[----:B------:R-:W-:Y:S01]  /*10210*/  SEL R54, R25, R54, P0 ;  /* 0x0000003619367207 */ /* 0x000fe20000000000 */
[----:B------:R3:W2:Y:S01]  /*10220*/  SHFL.IDX PT, R85, R32, R44, 0x1c1f ;  /* 0x001c1f2c20557589 */ /* 0x0006a200000e0000 */
[----:B0-----:R-:W-:-:S02]  /*10230*/  SEL R48, R46, R27, P0 ;  /* 0x0000001b2e307207 */ /* 0x001fc40000000000 */
[----:B----4-:R-:W-:Y:S01]  /*10240*/  SEL R29, R52, R59, P0 ;  /* 0x0000003b341d7207 */ /* 0x010fe20000000000 */
[----:B------:R0:W4:Y:S01]  /*10250*/  SHFL.IDX PT, R130, R130, R44, 0x1c1f ;  /* 0x001c1f2c82827589 */ /* 0x00012200000e0000 */
[----:B------:R-:W-:Y:S02]  /*10260*/  SEL R59, R57, R50, P0 ;  /* 0x00000032393b7207 */ /* 0x000fe40000000000 */
[----:B------:R-:W-:Y:S02]  /*10270*/  SEL R57, R12, R53, P0 ;  /* 0x000000350c397207 */ /* 0x000fe40000000000 */
[----:B-1----:R-:W-:Y:S02]  /*10280*/  SEL R43, R26, R13, P0 ;  /* 0x0000000d1a2b7207 */ /* 0x002fe40000000000 */
[----:B---3--:R-:W-:Y:S02]  /*10290*/  SEL R32, R5, R14, P0 ;  /* 0x0000000e05207207 */ /* 0x008fe40000000000 */
[----:B------:R-:W-:-:S02]  /*102a0*/  F2FP.BF16.F32.PACK_AB R12, R73, R72 ;  /* 0x00000048490c723e */ /* 0x000fc400000010ff */
[----:B0-----:R-:W-:Y:S02]  /*102b0*/  SEL R44, R45, R36, P0 ;  /* 0x000000242d2c7207 */ /* 0x001fe40000000000 */
[----:B------:R-:W-:Y:S02]  /*102c0*/  SEL R36, R11, R30, P0 ;  /* 0x0000001e0b247207 */ /* 0x000fe40000000000 */
[----:B------:R-:W-:Y:S02]  /*102d0*/  SEL R45, R13, R26, P0 ;  /* 0x0000001a0d2d7207 */ /* 0x000fe40000000000 */
[----:B------:R-:W-:Y:S02]  /*102e0*/  SEL R30, R14, R5, P0 ;  /* 0x000000050e1e7207 */ /* 0x000fe40000000000 */
[----:B------:R-:W-:Y:S02]  /*102f0*/  F2FP.BF16.F32.PACK_AB R13, R69, R68 ;  /* 0x00000044450d723e */ /* 0x000fe400000010ff */
[----:B------:R-:W-:-:S02]  /*10300*/  F2FP.BF16.F32.PACK_AB R14, R71, R70 ;  /* 0x00000046470e723e */ /* 0x000fc400000010ff */
[----:B------:R-:W-:Y:S02]  /*10310*/  SEL R52, R84, R35, P0 ;  /* 0x0000002354347207 */ /* 0x000fe40000000000 */
[----:B------:R-:W-:Y:S01]  /*10320*/  SEL R50, R35, R84, P0 ;  /* 0x0000005423327207 */ /* 0x000fe20000000000 */
[----:B------:R-:W-:Y:S01]  /*10330*/  STSM.16.M88.4 [R10], R12 ;  /* 0x0000000c0a007844 */ /* 0x000fe20000000200 */
[----:B------:R-:W-:Y:S02]  /*10340*/  SEL R53, R82, R37, P0 ;  /* 0x0000002552357207 */ /* 0x000fe40000000000 */
[----:B------:R-:W-:Y:S02]  /*10350*/  SEL R51, R37, R82, P0 ;  /* 0x0000005225337207 */ /* 0x000fe40000000000 */
[----:B------:R-:W-:Y:S02]  /*10360*/  SEL R46, R27, R46, P0 ;  /* 0x0000002e1b2e7207 */ /* 0x000fe40000000000 */
[----:B--2---:R-:W-:-:S02]  /*10370*/  SEL R49, R9, R28, P0 ;  /* 0x0000001c09317207 */ /* 0x004fc40000000000 */
[----:B------:R-:W-:Y:S02]  /*10380*/  SEL R47, R28, R9, P0 ;  /* 0x000000091c2f7207 */ /* 0x000fe40000000000 */
[----:B------:R-:W-:Y:S02]  /*10390*/  SEL R40, R38, R83, P0 ;  /* 0x0000005326287207 */ /* 0x000fe40000000000 */
[----:B------:R-:W-:Y:S02]  /*103a0*/  F2FP.BF16.F32.PACK_AB R25, R61, R60 ;  /* 0x0000003c3d19723e */ /* 0x000fe400000010ff */
[----:B------:R-:W-:Y:S02]  /*103b0*/  F2FP.BF16.F32.PACK_AB R26, R63, R62 ;  /* 0x0000003e3f1a723e */ /* 0x000fe400000010ff */
[----:B------:R-:W-:Y:S02]  /*103c0*/  F2FP.BF16.F32.PACK_AB R27, R59, R58 ;  /* 0x0000003a3b1b723e */ /* 0x000fe400000010ff */
[----:B------:R-:W-:-:S02]  /*103d0*/  SEL R38, R83, R38, P0 ;  /* 0x0000002653267207 */ /* 0x000fc40000000000 */
[----:B------:R-:W-:Y:S01]  /*103e0*/  SEL R37, R8, R87, P0 ;  /* 0x0000005708257207 */ /* 0x000fe20000000000 */
[----:B------:R0:W-:Y:S01]  /*103f0*/  STSM.16.M88.4 [R80], R24 ;  /* 0x0000001850007844 */ /* 0x0001e20000000200 */
[----:B------:R-:W-:Y:S02]  /*10400*/  SEL R35, R87, R8, P0 ;  /* 0x0000000857237207 */ /* 0x000fe40000000000 */
[----:B------:R-:W-:Y:S02]  /*10410*/  SEL R33, R4, R85, P0 ;  /* 0x0000005504217207 */ /* 0x000fe40000000000 */
[----:B------:R-:W-:Y:S02]  /*10420*/  SEL R31, R85, R4, P0 ;  /* 0x00000004551f7207 */ /* 0x000fe40000000000 */
[----:B----4-:R-:W-:Y:S02]  /*10430*/  SEL R28, R7, R130, P0 ;  /* 0x00000082071c7207 */ /* 0x010fe40000000000 */
[----:B------:R-:W-:-:S02]  /*10440*/  SEL R20, R130, R7, P0 ;  /* 0x0000000782147207 */ /* 0x000fc40000000000 */
[----:B------:R-:W-:Y:S02]  /*10450*/  F2FP.BF16.F32.PACK_AB R4, R57, R56 ;  /* 0x000000383904723e */ /* 0x000fe400000010ff */
[----:B------:R-:W-:Y:S02]  /*10460*/  F2FP.BF16.F32.PACK_AB R5, R53, R52 ;  /* 0x000000343505723e */ /* 0x000fe400000010ff */
[----:B------:R-:W-:Y:S01]  /*10470*/  F2FP.BF16.F32.PACK_AB R6, R55, R54 ;  /* 0x000000363706723e */ /* 0x000fe200000010ff */
[----:B0-----:R-:W-:Y:S01]  /*10480*/  IMAD.U32 R80, RZ, RZ, UR8 ;  /* 0x00000008ff507e24 */ /* 0x001fe2000f8e00ff */
[----:B------:R-:W-:Y:S01]  /*10490*/  F2FP.BF16.F32.PACK_AB R7, R51, R50 ;  /* 0x000000323307723e */ /* 0x000fe200000010ff */
[----:B------:R-:W-:Y:S01]  /*104a0*/  ULDC.64 UR8, c[0x0][0xc08] ;  /* 0x0003020000087ab9 */ /* 0x000fe20000000a00 */
        /* <DEDUP_REMOVED lines=17> */
[----:B------:R3:W-:Y:S01]  /*105c0*/  STSM.16.M88.4 [R79], R24 ;  /* 0x000000184f007844 */ /* 0x0007e20000000200 */
[----:B------:R-:W-:Y:S01]  /*105d0*/  ISETP.NE.AND.EX P0, PT, RZ, UR11, PT, P0 ;  /* 0x0000000bff007c0c */ /* 0x000fe2000bf05300 */
[----:B------:R-:W-:-:S12]  /*105e0*/  BAR.SYNC.DEFER_BLOCKING 0x1, 0x180 ;  /* 0x0046000000007b1d */ /* 0x000fd80000010000 */
[----:B------:R-:W4:Y:S01]  /*105f0*/  @P0 LDG.E R82, desc[UR50][R80.64] ;  /* 0x0000003250520981 */ /* 0x000f22000c1e1900 */
[----:B0-----:R-:W-:Y:S01]  /*10600*/  ISETP.NE.AND P1, PT, R77, 0x1, PT ;  /* 0x000000014d00780c */ /* 0x001fe20003f25270 */
[----:B------:R-:W-:Y:S02]  /*10610*/  UISETP.NE.U32.AND UP0, UPT, UR8, URZ, UPT ;  /* 0x0000003f0800728c */ /* 0x000fe4000bf05070 */
[----:B------:R-:W-:Y:S02]  /*10620*/  UISETP.GT.AND UP1, UPT, UR43, 0x1, UPT ;  /* 0x000000012b00788c */ /* 0x000fe4000bf24270 */
[----:B------:R-:W-:Y:S01]  /*10630*/  UISETP.NE.AND.EX UP0, UPT, UR9, URZ, UPT, UP0 ;  /* 0x0000003f0900728c */ /* 0x000fe2000bf05300 */
[----:B------:R-:W-:Y:S01]  /*10640*/  UMOV UR18, 0x9b8 ;  /* 0x000009b800127882 */ /* 0x000fe20000000000 */
[----:B------:R-:W-:-:S06]  /*10650*/  ULDC UR4, c[0x0][0xa88] ;  /* 0x0002a20000047ab9 */ /* 0x000fcc0000000800 */
[----:B------:R-:W0:Y:S01]  /*10660*/  @P1 LDC R6, c[0x0][0xbec] ;  /* 0x0002fb00ff061b82 */ /* 0x000e220000000800 */
[----:B------:R-:W-:Y:S01]  /*10670*/  USEL UR18, UR18, 0x978, UP1 ;  /* 0x0000097812127887 */ /* 0x000fe20008800000 */
[----:B------:R-:W-:Y:S01]  /*10680*/  PLOP3.LUT P4, PT, PT, PT, UP0, 0x80, 0x0 ;  /* 0x000000000000781c */ /* 0x000fe20003f8f008 */
[----:B------:R-:W-:Y:S01]  /*10690*/  @UP0 ULDC.64 UR8, c[0x0][0xc08] ;  /* 0x0003020000080ab9 */ /* 0x000fe20000000a00 */
[----:B-1----:R-:W-:Y:S01]  /*106a0*/  IMAD.U32 R76, RZ, RZ, UR4 ;  /* 0x00000004ff4c7e24 */ /* 0x002fe2000f8e00ff */
[----:B------:R-:W-:-:S03]  /*106b0*/  @UP0 UIMAD.WIDE UR8, UR39, 0x4, UR8 ;  /* 0x00000004270808a5 */ /* 0x000fc6000f8e0208 */
[----:B------:R-:W1:Y:S01]  /*106c0*/  @P1 LDC R9, c[0x0][0xbf0] ;  /* 0x0002fc00ff091b82 */ /* 0x000e620000000800 */
[----:B------:R-:W-:Y:S02]  /*106d0*/  UISETP.NE.U32.AND UP0, UPT, UR10, URZ, UPT ;  /* 0x0000003f0a00728c */ /* 0x000fe4000bf05070 */
[----:B------:R-:W-:Y:S01]  /*106e0*/  IMAD.U32 R4, RZ, RZ, UR8 ;  /* 0x00000008ff047e24 */ /* 0x000fe2000f8e00ff */
[----:B------:R-:W-:Y:S01]  /*106f0*/  USEL UR16, UR42, URZ, UP1 ;  /* 0x0000003f2a107287 */ /* 0x000fe20008800000 */
[----:B------:R-:W-:Y:S01]  /*10700*/  IMAD.U32 R5, RZ, RZ, UR9 ;  /* 0x00000009ff057e24 */ /* 0x000fe2000f8e00ff */
[----:B------:R-:W-:Y:S01]  /*10710*/  UISETP.NE.AND.EX UP0, UPT, UR11, URZ, UPT, UP0 ;  /* 0x0000003f0b00728c */ /* 0x000fe2000bf05300 */
[----:B------:R-:W-:Y:S01]  /*10720*/  ULDC.64 UR12, c[0x0][UR18+0x218] ;  /* 0x00008600120c7abb */ /* 0x000fe20008000a00 */
[----:B------:R-:W-:Y:S01]  /*10730*/  UMOV UR4, URZ ;  /* 0x0000003f00047c82 */ /* 0x000fe20008000000 */
[----:B------:R-:W-:Y:S01]  /*10740*/  UIMAD.WIDE.U32 UR8, UR12, UR37, URZ ;  /* 0x000000250c0872a5 */ /* 0x000fe2000f8e003f */
[----:B--2---:R-:W-:Y:S01]  /*10750*/  VIADD R13, R17, UR40 ;  /* 0x00000028110d7c36 */ /* 0x004fe20008000000 */
[----:B------:R-:W-:Y:S01]  /*10760*/  ULDC.64 UR14, c[0x0][UR18+0x228] ;  /* 0x00008a00120e7abb */ /* 0x000fe20008000a00 */
[----:B------:R-:W-:Y:S01]  /*10770*/  UIMAD UR12, UR13, UR37, URZ ;  /* 0x000000250d0c72a4 */ /* 0x000fe2000f8e023f */
[----:B------:R0:W5:Y:S01]  /*10780*/  @P4 LDG.E R76, desc[UR50][R4.64] ;  /* 0x00000032044c4981 */ /* 0x000162000c1e1900 */
[----:B------:R-:W-:Y:S01]  /*10790*/  USHF.R.S32.HI UR17, URZ, 0x1f, UR39 ;  /* 0x0000001f3f117899 */ /* 0x000fe20008011427 */
[----:B------:R-:W-:Y:S01]  /*107a0*/  IMAD.MOV.U32 R7, RZ, RZ, R13 ;  /* 0x000000ffff077224 */ /* 0x000fe200078e000d */
[----:B------:R-:W-:-:S02]  /*107b0*/  USEL UR7, UR39, URZ, !UP0 ;  /* 0x0000003f27077287 */ /* 0x000fc4000c000000 */
[----:B------:R-:W-:Y:S01]  /*107c0*/  UIMAD.WIDE.U32 UR20, UR14, UR16, URZ ;  /* 0x000000100e1472a5 */ /* 0x000fe2000f8e003f */
[----:B------:R-:W-:Y:S01]  /*107d0*/  ULDC.64 UR10, c[0x0][UR18+0x220] ;  /* 0x00008800120a7abb */ /* 0x000fe20008000a00 */
[----:B------:R-:W-:Y:S02]  /*107e0*/  UIMAD UR14, UR15, UR16, URZ ;  /* 0x000000100f0e72a4 */ /* 0x000fe4000f8e023f */
[----:B------:R-:W-:Y:S01]  /*107f0*/  UIADD3 UR15, UR9, UR12, URZ ;  /* 0x0000000c090f7290 */ /* 0x000fe2000fffe03f */
[----:B0-----:R-:W-:Y:S01]  /*10800*/  @P1 IMAD.HI.U32 R4, R13, R6, RZ ;  /* 0x000000060d041227 */ /* 0x001fe200078e00ff */
[----:B------:R-:W-:Y:S02]  /*10810*/  USEL UR17, UR17, URZ, !UP0 ;  /* 0x0000003f11117287 */ /* 0x000fe4000c000000 */
[----:B------:R-:W-:Y:S01]  /*10820*/  UIMAD UR9, UR11, UR7, URZ ;  /* 0x000000070b0972a4 */ /* 0x000fe2000f8e023f */
[----:B------:R-:W-:Y:S01]  /*10830*/  IMAD.U32 R5, RZ, RZ, UR21 ;  /* 0x00000015ff057e24 */ /* 0x000fe2000f8e00ff */
[----:B------:R-:W-:Y:S01]  /*10840*/  UIMAD.WIDE.U32 UR12, UR10, UR7, URZ ;  /* 0x000000070a0c72a5 */ /* 0x000fe2000f8e003f */
[----:B-1----:R-:W-:Y:S01]  /*10850*/  @P1 SHF.R.U32.HI R7, RZ, R9, R4 ;  /* 0x00000009ff071219 */ /* 0x002fe20000011604 */
[----:B------:R-:W-:Y:S01]  /*10860*/  UIMAD UR9, UR10, UR17, UR9 ;  /* 0x000000110a0972a4 */ /* 0x000fe2000f8e0209 */
[----:B------:R-:W-:Y:S01]  /*10870*/  IMAD.U32 R4, RZ, RZ, UR20 ;  /* 0x00000014ff047e24 */ /* 0x000fe2000f8e00ff */
[----:B------:R-:W-:Y:S01]  /*10880*/  UIADD3 UR14, UR21, UR14, URZ ;  /* 0x0000000e150e7290 */ /* 0x000fe2000fffe03f */
[--C-:B------:R-:W-:Y:S01]  /*10890*/  SHF.R.S32.HI R5, RZ, 0x1f, R7.reuse ;  /* 0x0000001fff057819 */ /* 0x100fe20000011407 */
[----:B------:R-:W-:Y:S01]  /*108a0*/  UIADD3 UR9, UR13, UR9, URZ ;  /* 0x000000090d097290 */ /* 0x000fe2000fffe03f */
[----:B------:R-:W-:-:S03]  /*108b0*/  IMAD.MOV R6, RZ, RZ, -R7 ;  /* 0x000000ffff067224 */ /* 0x000fc600078e0a07 */
[----:B------:R-:W-:Y:S02]  /*108c0*/  IMAD.U32 R8, RZ, RZ, UR14 ;  /* 0x0000000eff087e24 */ /* 0x000fe4000f8e00ff */
[----:B------:R-:W-:-:S05]  /*108d0*/  IMAD R9, R77, R6, R13 ;  /* 0x000000064d097224 */ /* 0x000fca00078e020d */
        /* <DEDUP_REMOVED lines=22> */
.L_x_9830:
        /* <DEDUP_REMOVED lines=32> */
[----:B------:R-:W-:Y:S01]  /*10c40*/  LEA.HI R2, R2, R79, RZ, 0x2 ;  /* 0x0000004f02027211 */ /* 0x000fe200078f10ff */
[----:B------:R-:W-:Y:S01]  /*10c50*/  UIMAD UR10, UR11, UR12, URZ ;  /* 0x0000000c0b0a72a4 */ /* 0x000fe2000f8e023f */
[----:B------:R-:W-:Y:S02]  /*10c60*/  IADD3 R5, P5, R74, 0x7800, RZ ;  /* 0x000078004a057810 */ /* 0x000fe40007fbe0ff */
[----:B------:R-:W-:Y:S02]  /*10c70*/  LOP3.LUT R2, R2, 0xfffffffc, RZ, 0xc0, !PT ;  /* 0xfffffffc02027812 */ /* 0x000fe400078ec0ff */
[----:B------:R-:W-:Y:S01]  /*10c80*/  LOP3.LUT R0, R5, 0x180, RZ, 0xc0, !PT ;  /* 0x0000018005007812 */ /* 0x000fe200078ec0ff */
[----:B------:R-:W-:Y:S01]  /*10c90*/  UIMAD UR10, UR4, UR13, UR10 ;  /* 0x0000000d040a72a4 */ /* 0x000fe2000f8e020a */
[----:B------:R-:W-:Y:S01]  /*10ca0*/  IADD3 R9, P0, R74, 0x1800, RZ ;  /* 0x000018004a097810 */ /* 0x000fe20007f1e0ff */
[----:B------:R-:W-:Y:S01]  /*10cb0*/  UIMAD.WIDE.U32 UR8, UR4, UR12, URZ ;  /* 0x0000000c040872a5 */ /* 0x000fe2000f8e003f */
[----:B------:R-:W-:Y:S01]  /*10cc0*/  SHF.R.U64 R0, R0, 0x3, RZ ;  /* 0x0000000300007819 */ /* 0x000fe200000012ff */
[----:B------:R-:W-:Y:S01]  /*10cd0*/  IMAD.IADD R2, R79, 0x1, -R2 ;  /* 0x000000014f027824 */ /* 0x000fe200078e0a02 */
[----:B------:R-:W-:Y:S01]  /*10ce0*/  IADD3 R13, P2, R74, 0x3000, RZ ;  /* 0x000030004a0d7810 */ /* 0x000fe20007f5e0ff */
[----:B------:R-:W-:Y:S01]  /*10cf0*/  UIADD3 UR9, UR9, UR10, URZ ;  /* 0x0000000a09097290 */ /* 0x000fe2000fffe03f */
[----:B------:R-:W-:Y:S01]  /*10d00*/  LOP3.LUT R32, R0, R5, RZ, 0x3c, !PT ;  /* 0x0000000500207212 */ /* 0x000fe200078e3cff */
[----:B------:R-:W-:Y:S01]  /*10d10*/  IMAD R0, R2, 0x60, R78 ;  /* 0x0000006002007824 */ /* 0x000fe200078e024e */
[----:B------:R-:W-:Y:S01]  /*10d20*/  ULDC.64 UR10, c[0x0][0xae8] ;  /* 0x0002ba00000a7ab9 */ /* 0x000fe20000000a00 */
[----:B------:R-:W-:Y:S01]  /*10d30*/  IADD3 R25, P3, R74, 0x4800, RZ ;  /* 0x000048004a197810 */ /* 0x000fe20007f7e0ff */
[----:B------:R-:W-:Y:S01]  /*10d40*/  UIMAD.WIDE.U32 UR8, UR37, UR10, UR8 ;  /* 0x0000000a250872a5 */ /* 0x000fe2000f8e0008 */
[----:B------:R-:W-:Y:S01]  /*10d50*/  VIADD R36, R0, UR40 ;  /* 0x0000002800247c36 */ /* 0x000fe20008000000 */
[----:B------:R-:W-:Y:S01]  /*10d60*/  IADD3 R29, P4, R74, 0x6000, RZ ;  /* 0x000060004a1d7810 */ /* 0x000fe20007f9e0ff */
[----:B------:R-:W-:Y:S01]  /*10d70*/  USHF.R.S32.HI UR4, URZ, 0x1f, UR7 ;  /* 0x0000001f3f047899 */ /* 0x000fe20008011407 */
[----:B------:R-:W-:Y:S01]  /*10d80*/  LOP3.LUT R8, R9, 0x180, RZ, 0xc0, !PT ;  /* 0x0000018009087812 */ /* 0x000fe200078ec0ff */
[----:B------:R-:W-:Y:S01]  /*10d90*/  UIMAD UR9, UR37, UR11, UR9 ;  /* 0x0000000b250972a4 */ /* 0x000fe2000f8e0209 */
[----:B-1----:R-:W-:Y:S01]  /*10da0*/  @P1 IMAD.HI.U32 R0, R36, R21, RZ ;  /* 0x0000001524001227 */ /* 0x002fe200078e00ff */
[----:B------:R-:W-:Y:S01]  /*10db0*/  LOP3.LUT R12, R13, 0x180, RZ, 0xc0, !PT ;  /* 0x000001800d0c7812 */ /* 0x000fe200078ec0ff */
[----:B------:R-:W-:Y:S01]  /*10dc0*/  ULDC.64 UR10, c[0x0][0xaf0] ;  /* 0x0002bc00000a7ab9 */ /* 0x000fe20000000a00 */
[----:B------:R-:W-:Y:S01]  /*10dd0*/  LOP3.LUT R24, R25, 0x180, RZ, 0xc0, !PT ;  /* 0x0000018019187812 */ /* 0x000fe200078ec0ff */
[----:B------:R-:W-:Y:S01]  /*10de0*/  UIMAD UR4, UR4, UR10, URZ ;  /* 0x0000000a040472a4 */ /* 0x000fe2000f8e023f */
[----:B------:R-:W-:Y:S01]  /*10df0*/  LOP3.LUT R28, R29, 0x180, RZ, 0xc0, !PT ;  /* 0x000001801d1c7812 */ /* 0x000fe200078ec0ff */
[----:B------:R-:W-:Y:S01]  /*10e00*/  IMAD.MOV.U32 R37, RZ, RZ, R36 ;  /* 0x000000ffff257224 */ /* 0x000fe200078e0024 */
[----:B------:R-:W-:Y:S01]  /*10e10*/  LOP3.LUT R7, R74, 0x180, RZ, 0xc0, !PT ;  /* 0x000001804a077812 */ /* 0x000fe200078ec0ff */
[----:B------:R-:W-:Y:S01]  /*10e20*/  UIMAD UR4, UR7, UR11, UR4 ;  /* 0x0000000b070472a4 */ /* 0x000fe2000f8e0204 */
[----:B--2---:R-:W-:Y:S01]  /*10e30*/  @P1 SHF.R.U32.HI R37, RZ, R39, R0 ;  /* 0x00000027ff251219 */ /* 0x004fe20000011600 */
[----:B------:R-:W-:Y:S01]  /*10e40*/  UIMAD.WIDE.U32 UR8, UR7, UR10, UR8 ;  /* 0x0000000a070872a5 */ /* 0x000fe2000f8e0008 */
[----:B------:R-:W-:Y:S01]  /*10e50*/  SHF.R.U64 R8, R8, 0x3, RZ ;  /* 0x0000000308087819 */ /* 0x000fe200000012ff */
[----:B------:R-:W-:Y:S01]  /*10e60*/  IMAD.X R33, RZ, RZ, R75, P5 ;  /* 0x000000ffff217224 */ /* 0x000fe200028e064b */
[----:B------:R-:W-:-:S02]  /*10e70*/  SHF.R.U64 R12, R12, 0x3, RZ ;  /* 0x000000030c0c7819 */ /* 0x000fc400000012ff */
        /* <DEDUP_REMOVED lines=20> */
[----:B------:R0:W5:Y:S01]  /*10fc0*/  LD.E.128 R4, desc[UR50][R74.64] ;  /* 0x000000324a047980 */ /* 0x000162000c101d00 */
[----:B------:R-:W-:Y:S01]  /*10fd0*/  IMAD.U32 R20, RZ, RZ, UR8 ;  /* 0x00000008ff147e24 */ /* 0x000fe2000f8e00ff */
[----:B------:R-:W-:Y:S01]  /*10fe0*/  ULDC.64 UR8, c[0x0][0xad8] ;  /* 0x0002b60000087ab9 */ /* 0x000fe20000000a00 */
[----:B------:R-:W-:Y:S01]  /*10ff0*/  IMAD.U32 R21, RZ, RZ, UR4 ;  /* 0x00000004ff157e24 */ /* 0x000fe2000f8e00ff */
[----:B------:R-:W5:Y:S01]  /*11000*/  LD.E.128 R12, desc[UR50][R12.64] ;  /* 0x000000320c0c7980 */ /* 0x000f62000c101d00 */
[C---:B------:R-:W-:Y:S01]  /*11010*/  IMAD R39, R37.reuse, UR11, R0 ;  /* 0x0000000b25277c24 */ /* 0x040fe2000f8e0200 */
[----:B------:R-:W-:Y:S02]  /*11020*/  SHF.R.S32.HI R0, RZ, 0x1f, R77 ;  /* 0x0000001fff007819 */ /* 0x000fe4000001144d */
        /* <DEDUP_REMOVED lines=10> */
[----:B------:R-:W-:-:S02]  /*110d0*/  IMAD.IADD R21, R21, 0x1, R39 ;  /* 0x0000000115157824 */ /* 0x000fc400078e0227 */
[----:B------:R-:W-:Y:S02]  /*110e0*/  IMAD R0, R0, UR8, RZ ;  /* 0x0000000800007c24 */ /* 0x000fe4000f8e02ff */
[----:B------:R-:W-:Y:S02]  /*110f0*/  VIADD R41, R78, UR40 ;  /* 0x000000284e297c36 */ /* 0x000fe40008000000 */
        /* <DEDUP_REMOVED lines=10> */
[----:B------:R-:W-:Y:S02]  /*111a0*/  BSSY B1, `(.L_x_9832) ;  /* 0x0000012000017945 */ /* 0x000fe40003800000 */
[----:B------:R0:W-:Y:S01]  /*111b0*/  SYNCS.ARRIVE.TRANS64.RED.A1T0 RZ, [R3+URZ], RZ ;  /* 0x000000ff03ff79a7 */ /* 0x0001e2000810043f */
        /* <DEDUP_REMOVED lines=10> */
[----:B0-2---:R-:W-:Y:S01]  /*11260*/  @!P0 IMAD.WIDE R2, R18, 0x2, R20 ;  /* 0x0000000212028825 */ /* 0x005fe200078e0214 */
[-C--:B------:R-:W-:Y:S02]  /*11270*/  @!P1 LEA.HI.X R37, R19, R21.reuse, R43, 0x1, P3 ;  /* 0x0000001513259211 */ /* 0x080fe400018f0c2b */
[----:B------:R-:W-:Y:S02]  /*11280*/  @!P2 LEA.HI.X R39, R23, R21, R42, 0x1, P4 ;  /* 0x000000151727a211 */ /* 0x000fe400020f0c2a */
[----:B-----5:R3:W-:Y:S04]  /*11290*/  @!P0 ST.E.128 desc[UR50][R2.64], R4 ;  /* 0x0000000402008985 */ /* 0x0207e8000c101d32 */
[----:B------:R3:W-:Y:S04]  /*112a0*/  @!P1 ST.E.128 desc[UR50][R36.64], R12 ;  /* 0x0000000c24009985 */ /* 0x0007e8000c101d32 */
[----:B------:R3:W-:Y:S02]  /*112b0*/  @!P2 ST.E.128 desc[UR50][R38.64], R28 ;  /* 0x0000001c2600a985 */ /* 0x0007e4000c101d32 */
.L_x_9833:
[----:B------:R-:W-:Y:S05]  /*112c0*/  BSYNC B1 ;  /* 0x0000000000017941 */ /* 0x000fea0003800000 */
.L_x_9832:
        /* <DEDUP_REMOVED lines=19> */
.L_x_9831:
[----:B------:R-:W-:Y:S01]  /*11400*/  ULDC.64 UR12, c[0x0][0xb08] ;  /* 0x0002c200000c7ab9 */ /* 0x000fe20000000a00 */
[----:B------:R-:W0:Y:S01]  /*11410*/  @P1 LDC R0, c[0x0][0xbec] ;  /* 0x0002fb00ff001b82 */ /* 0x000e220000000800 */
[----:B------:R-:W-:Y:S01]  /*11420*/  UIMAD UR10, UR11, UR12, URZ ;  /* 0x0000000c0b0a72a4 */ /* 0x000fe2000f8e023f */
[----:B------:R-:W-:Y:S01]  /*11430*/  IMAD.MOV.U32 R7, RZ, RZ, R13 ;  /* 0x000000ffff077224 */ /* 0x000fe200078e000d */
[----:B------:R-:W-:Y:S01]  /*11440*/  UIMAD.WIDE.U32 UR8, UR4, UR12, URZ ;  /* 0x0000000c040872a5 */ /* 0x000fe2000f8e003f */
[----:B------:R-:W-:Y:S01]  /*11450*/  ISETP.GE.AND P0, PT, R11, R76, PT ;  /* 0x0000004c0b00720c */ /* 0x000fe20003f06270 */
[----:B------:R-:W-:Y:S01]  /*11460*/  UIMAD UR10, UR4, UR13, UR10 ;  /* 0x0000000d040a72a4 */ /* 0x000fe2000f8e020a */
[C---:B------:R-:W-:Y:S01]  /*11470*/  VIADD R26, R16.reuse, 0x8 ;  /* 0x00000008101a7836 */ /* 0x040fe20000000000 */
[----:B------:R-:W-:Y:S01]  /*11480*/  USHF.R.S32.HI UR4, URZ, 0x1f, UR7 ;  /* 0x0000001f3f047899 */ /* 0x000fe20008011407 */
[----:B------:R-:W1:Y:S01]  /*11490*/  @P1 LDC R5, c[0x0][0xbf0] ;  /* 0x0002fc00ff051b82 */ /* 0x000e620000000800 */
[----:B------:R-:W-:Y:S01]  /*114a0*/  UIADD3 UR9, UR9, UR10, URZ ;  /* 0x0000000a09097290 */ /* 0x000fe2000fffe03f */
[C---:B------:R-:W-:Y:S01]  /*114b0*/  VIADD R84, R16.reuse, 0x28 ;  /* 0x0000002810547836 */ /* 0x040fe20000000000 */
[----:B------:R-:W-:Y:S01]  /*114c0*/  BSSY B1, `(.L_x_9835) ;  /* 0x000006c000017945 */ /* 0x000fe20003800000 */
[----:B------:R-:W-:Y:S01]  /*114d0*/  ULDC.64 UR10, c[0x0][0xb38] ;  /* 0x0002ce00000a7ab9 */ /* 0x000fe20000000a00 */
[C---:B------:R-:W-:Y:S01]  /*114e0*/  VIADD R86, R16.reuse, 0x20 ;  /* 0x0000002010567836 */ /* 0x040fe20000000000 */
[----:B------:R-:W-:Y:S01]  /*114f0*/  UIMAD.WIDE.U32 UR8, UR37, UR10, UR8 ;  /* 0x0000000a250872a5 */ /* 0x000fe2000f8e0008 */
[C---:B------:R-:W-:Y:S01]  /*11500*/  VIADD R88, R16.reuse, 0x18 ;  /* 0x0000001810587836 */ /* 0x040fe20000000000 */
[----:B------:R-:W-:Y:S01]  /*11510*/  SHF.R.S32.HI R24, RZ, 0x1f, R16 ;  /* 0x0000001fff187819 */ /* 0x000fe20000011410 */
[C---:B------:R-:W-:Y:S01]  /*11520*/  VIADD R90, R16.reuse, 0x10 ;  /* 0x00000010105a7836 */ /* 0x040fe20000000000 */
[----:B------:R-:W-:Y:S01]  /*11530*/  UIMAD UR9, UR37, UR11, UR9 ;  /* 0x0000000b250972a4 */ /* 0x000fe2000f8e0209 */
[----:B------:R-:W-:Y:S01]  /*11540*/  SHF.R.S32.HI R74, RZ, 0x1f, R26 ;  /* 0x0000001fff4a7819 */ /* 0x000fe2000001141a */
[C---:B------:R-:W-:Y:S01]  /*11550*/  VIADD R83, R16.reuse, 0x28 ;  /* 0x0000002810537836 */ /* 0x040fe20000000000 */
[----:B------:R-:W-:Y:S01]  /*11560*/  ULDC.64 UR10, c[0x0][0xb40] ;  /* 0x0002d000000a7ab9 */ /* 0x000fe20000000a00 */
[----:B------:R-:W-:Y:S01]  /*11570*/  SHF.R.S32.HI R75, RZ, 0x1f, R152 ;  /* 0x0000001fff4b7819 */ /* 0x000fe20000011498 */
[----:B------:R-:W-:Y:S01]  /*11580*/  UIMAD UR4, UR4, UR10, URZ ;  /* 0x0000000a040472a4 */ /* 0x000fe2000f8e023f */
[----:B0-----:R-:W-:Y:S01]  /*11590*/  @P1 IMAD.HI.U32 R0, R13, R0, RZ ;  /* 0x000000000d001227 */ /* 0x001fe200078e00ff */
[----:B------:R-:W-:Y:S01]  /*115a0*/  UIMAD.WIDE.U32 UR8, UR7, UR10, UR8 ;  /* 0x0000000a070872a5 */ /* 0x000fe2000f8e0008 */
[----:B------:R-:W-:Y:S01]  /*115b0*/  SHF.R.S32.HI R78, RZ, 0x1f, R153 ;  /* 0x0000001fff4e7819 */ /* 0x000fe20000011499 */
[----:B------:R-:W-:Y:S01]  /*115c0*/  UIMAD UR4, UR7, UR11, UR4 ;  /* 0x0000000b070472a4 */ /* 0x000fe2000f8e0204 */
[----:B------:R-:W-:Y:S01]  /*115d0*/  SHF.R.S32.HI R79, RZ, 0x1f, R154 ;  /* 0x0000001fff4f7819 */ /* 0x000fe2000001149a */
[C---:B------:R-:W-:Y:S01]  /*115e0*/  VIADD R85, R16.reuse, 0x20 ;  /* 0x0000002010557836 */ /* 0x040fe20000000000 */
[----:B------:R-:W-:Y:S01]  /*115f0*/  ULDC.64 UR10, c[0x0][0xb48] ;  /* 0x0002d200000a7ab9 */ /* 0x000fe20000000a00 */
[----:B------:R-:W-:Y:S01]  /*11600*/  UIADD3 UR9, UR9, UR4, URZ ;  /* 0x0000000409097290 */ /* 0x000fe2000fffe03f */
[----:B-1----:R-:W-:Y:S01]  /*11610*/  @P1 SHF.R.U32.HI R7, RZ, R5, R0 ;  /* 0x00000005ff071219 */ /* 0x002fe20000011600 */
[----:B------:R-:W-:Y:S01]  /*11620*/  VIADD R87, R16, 0x18 ;  /* 0x0000001810577836 */ /* 0x000fe20000000000 */
        /* <DEDUP_REMOVED lines=20> */
[----:B------:R-:W-:-:S03]  /*11770*/  SHF.R.S32.HI R90, RZ, 0x1f, R90 ;  /* 0x0000001fff5a7819 */ /* 0x000fc6000001145a */
[----:B------:R-:W-:Y:S02]  /*11780*/  IMAD R0, R0, UR8, RZ ;  /* 0x0000000800007c24 */ /* 0x000fe4000f8e02ff */
[----:B------:R-:W-:Y:S02]  /*11790*/  IMAD.IADD R5, R5, 0x1, R9 ;  /* 0x0000000105057824 */ /* 0x000fe400078e0209 */
[C---:B------:R-:W-:Y:S02]  /*117a0*/  IMAD R7, R77.reuse, UR9, R0 ;  /* 0x000000094d077c24 */ /* 0x040fe4000f8e0200 */
[----:B------:R-:W-:Y:S01]  /*117b0*/  IMAD.WIDE.U32 R4, R77, UR8, R4 ;  /* 0x000000084d047c25 */ /* 0x000fe2000f8e0004 */
[----:B------:R-:W-:-:S03]  /*117c0*/  ULDC.64 UR8, c[0x0][0xb00] ;  /* 0x0002c00000087ab9 */ /* 0x000fc60000000a00 */
[----:B------:R-:W-:Y:S01]  /*117d0*/  VIADD R2, R3, 0x19c20 ;  /* 0x00019c2003027836 */ /* 0x000fe20000000000 */
[----:B------:R-:W-:Y:S01]  /*117e0*/  LEA R0, P1, R4, UR8, 0x2 ;  /* 0x0000000804007c11 */ /* 0x000fe2000f8210ff */
[----:B------:R-:W-:Y:S02]  /*117f0*/  IMAD.IADD R3, R5, 0x1, R7 ;  /* 0x0000000105037824 */ /* 0x000fe400078e0207 */
[----:B------:R-:W-:Y:S01]  /*11800*/  VIADD R89, R16, 0x10 ;  /* 0x0000001010597836 */ /* 0x000fe20000000000 */
[----:B------:R-:W-:Y:S01]  /*11810*/  PRMT R2, RZ, 0x654, R2 ;  /* 0x00000654ff027816 */ /* 0x000fe20000000002 */
[----:B------:R0:W1:Y:S01]  /*11820*/  SHFL.IDX PT, R27, R0, RZ, 0x1c1f ;  /* 0x001c1fff001b7589 */ /* 0x00006200000e0000 */
[----:B------:R-:W-:Y:S02]  /*11830*/  LEA.HI.X R14, R4, UR9, R3, 0x2, P1 ;  /* 0x00000009040e7c11 */ /* 0x000fe400088f1403 */
[----:B------:R0:W-:Y:S03]  /*11840*/  SYNCS.ARRIVE.TRANS64.RED.A1T0 RZ, [R2+URZ], RZ ;  /* 0x000000ff02ff79a7 */ /* 0x0001e6000810043f */
[----:B------:R0:W2:Y:S01]  /*11850*/  SHFL.IDX PT, R25, R14, RZ, 0x1c1f ;  /* 0x001c1fff0e197589 */ /* 0x0000a200000e0000 */
[----:B------:R-:W-:Y:S05]  /*11860*/  @P0 BRA `(.L_x_9836) ;  /* 0x0000000000c40947 */ /* 0x000fea0003800000 */
[----:B------:R-:W-:Y:S02]  /*11870*/  ULDC UR4, c[0x0][0xac8] ;  /* 0x0002b20000047ab9 */ /* 0x000fe40000000800 */
[----:B------:R-:W-:Y:S02]  /*11880*/  ISETP.GE.AND P2, PT, R16, UR4, PT ;  /* 0x0000000410007c0c */ /* 0x000fe4000bf46270 */
[----:B------:R-:W-:Y:S02]  /*11890*/  ISETP.GE.AND P4, PT, R26, UR4, PT ;  /* 0x000000041a007c0c */ /* 0x000fe4000bf86270 */
[----:B------:R-:W-:Y:S02]  /*118a0*/  ISETP.GE.AND P3, PT, R89, UR4, PT ;  /* 0x0000000459007c0c */ /* 0x000fe4000bf66270 */
[----:B------:R-:W-:-:S07]  /*118b0*/  ISETP.GE.AND P0, PT, R87, UR4, PT ;  /* 0x0000000457007c0c */ /* 0x000fce000bf06270 */
[-C--:B01----:R-:W-:Y:S02]  /*118c0*/  @!P2 LEA R2, P1, R16, R27.reuse, 0x2 ;  /* 0x0000001b1002a211 */ /* 0x083fe400078210ff */
[----:B------:R-:W-:Y:S02]  /*118d0*/  @!P4 LEA R4, P6, R26, R27, 0x2 ;  /* 0x0000001b1a04c211 */ /* 0x000fe400078c10ff */
[-C--:B--2---:R-:W-:Y:S02]  /*118e0*/  @!P2 LEA.HI.X R3, R16, R25.reuse, R24, 0x2, P1 ;  /* 0x000000191003a211 */ /* 0x084fe400008f1418 */
[----:B------:R-:W-:Y:S02]  /*118f0*/  ISETP.GE.AND P1, PT, R85, UR4, PT ;  /* 0x0000000455007c0c */ /* 0x000fe4000bf26270 */
[----:B------:R-:W-:Y:S01]  /*11900*/  @!P4 LEA.HI.X R5, R26, R25, R74, 0x2, P6 ;  /* 0x000000191a05c211 */ /* 0x000fe200030f144a */
[----:B------:R0:W-:Y:S01]  /*11910*/  @!P2 ST.E.64 desc[UR50][R2.64], R72 ;  /* 0x000000480200a985 */ /* 0x0001e2000c101b32 */
[----:B------:R-:W-:-:S02]  /*11920*/  ISETP.GE.AND P2, PT, R83, UR4, PT ;  /* 0x0000000453007c0c */ /* 0x000fc4000bf46270 */
[----:B------:R-:W-:Y:S01]  /*11930*/  @!P3 LEA R6, P5, R89, R27, 0x2 ;  /* 0x0000001b5906b211 */ /* 0x000fe200078a10ff */
[----:B------:R1:W-:Y:S01]  /*11940*/  @!P4 ST.E.64 desc[UR50][R4.64], R70 ;  /* 0x000000460400c985 */ /* 0x0003e2000c101b32 */
[----:B------:R-:W-:Y:S02]  /*11950*/  ISETP.GE.AND P4, PT, R157, UR4, PT ;  /* 0x000000049d007c0c */ /* 0x000fe4000bf86270 */
[----:B------:R-:W-:Y:S02]  /*11960*/  @!P3 LEA.HI.X R7, R89, R25, R90, 0x2, P5 ;  /* 0x000000195907b211 */ /* 0x000fe400028f145a */
[-C--:B------:R-:W-:Y:S02]  /*11970*/  @!P0 LEA R8, P6, R87, R27.reuse, 0x2 ;  /* 0x0000001b57088211 */ /* 0x080fe400078c10ff */
[----:B------:R-:W-:Y:S01]  /*11980*/  @!P1 LEA R10, P5, R85, R27, 0x2 ;  /* 0x0000001b550a9211 */ /* 0x000fe200078a10ff */
[----:B------:R2:W-:Y:S01]  /*11990*/  @!P3 ST.E.64 desc[UR50][R6.64], R64 ;  /* 0x000000400600b985 */ /* 0x0005e2000c101b32 */
[----:B------:R-:W-:-:S02]  /*119a0*/  @!P0 LEA.HI.X R9, R87, R25, R88, 0x2, P6 ;  /* 0x0000001957098211 */ /* 0x000fc400030f1458 */
[----:B------:R-:W-:Y:S02]  /*119b0*/  ISETP.GE.AND P3, PT, R156, UR4, PT ;  /* 0x000000049c007c0c */ /* 0x000fe4000bf66270 */
[----:B------:R-:W-:Y:S01]  /*119c0*/  @!P2 LEA R12, P6, R83, R27, 0x2 ;  /* 0x0000001b530ca211 */ /* 0x000fe200078c10ff */
[----:B------:R3:W-:Y:S01]  /*119d0*/  @!P0 ST.E.64 desc[UR50][R8.64], R62 ;  /* 0x0000003e08008985 */ /* 0x0007e2000c101b32 */
[-C--:B------:R-:W-:Y:S02]  /*119e0*/  @!P1 LEA.HI.X R11, R85, R25.reuse, R86, 0x2, P5 ;  /* 0x00000019550b9211 */ /* 0x080fe400028f1456 */
        /* <DEDUP_REMOVED lines=10> */
[-C--:B-1----:R-:W-:Y:S02]  /*11a90*/  @!P3 LEA R4, P6, R156, R27.reuse, 0x2 ;  /* 0x0000001b9c04b211 */ /* 0x082fe400078c10ff */
[----:B--2---:R-:W-:-:S02]  /*11aa0*/  @!P0 LEA R6, P4, R155, R27, 0x2 ;  /* 0x0000001b9b068211 */ /* 0x004fc400078810ff */
[-C--:B------:R-:W-:Y:S02]  /*11ab0*/  @!P3 LEA.HI.X R5, R156, R25.reuse, R81, 0x2, P6 ;  /* 0x000000199c05b211 */ /* 0x080fe400030f1451 */
[----:B------:R-:W-:-:S03]  /*11ac0*/  @!P0 LEA.HI.X R7, R155, R25, R80, 0x2, P4 ;  /* 0x000000199b078211 */ /* 0x000fc600020f1450 */
[----:B------:R1:W-:Y:S01]  /*11ad0*/  @!P3 ST.E.64 desc[UR50][R4.64], R46 ;  /* 0x0000002e0400b985 */ /* 0x0003e2000c101b32 */
[-C--:B---3--:R-:W-:Y:S02]  /*11ae0*/  @!P5 LEA R8, P3, R154, R27.reuse, 0x2 ;  /* 0x0000001b9a08d211 */ /* 0x088fe400078610ff */
[CC--:B----4-:R-:W-:Y:S01]  /*11af0*/  @!P2 LEA R10, P4, R153.reuse, R27.reuse, 0x2 ;  /* 0x0000001b990aa211 */ /* 0x0d0fe200078810ff */
[----:B------:R1:W-:Y:S01]  /*11b00*/  @!P0 ST.E.64 desc[UR50][R6.64], R40 ;  /* 0x0000002806008985 */ /* 0x0003e2000c101b32 */
[----:B0-----:R-:W-:Y:S02]  /*11b10*/  @!P1 LEA R12, P6, R152, R27, 0x2 ;  /* 0x0000001b980c9211 */ /* 0x001fe400078c10ff */
[-C--:B------:R-:W-:Y:S02]  /*11b20*/  @!P5 LEA.HI.X R9, R154, R25.reuse, R79, 0x2, P3 ;  /* 0x000000199a09d211 */ /* 0x080fe400018f144f */
[-C--:B------:R-:W-:Y:S02]  /*11b30*/  @!P2 LEA.HI.X R11, R153, R25.reuse, R78, 0x2, P4 ;  /* 0x00000019990ba211 */ /* 0x080fe400020f144e */
[----:B------:R-:W-:Y:S01]  /*11b40*/  @!P1 LEA.HI.X R13, R152, R25, R75, 0x2, P6 ;  /* 0x00000019980d9211 */ /* 0x000fe200030f144b */
[----:B------:R1:W-:Y:S04]  /*11b50*/  @!P5 ST.E.64 desc[UR50][R8.64], R38 ;  /* 0x000000260800d985 */ /* 0x0003e8000c101b32 */
[----:B------:R1:W-:Y:S04]  /*11b60*/  @!P2 ST.E.64 desc[UR50][R10.64], R32 ;  /* 0x000000200a00a985 */ /* 0x0003e8000c101b32 */
[----:B------:R1:W-:Y:S02]  /*11b70*/  @!P1 ST.E.64 desc[UR50][R12.64], R30 ;  /* 0x0000001e0c009985 */ /* 0x0003e4000c101b32 */
.L_x_9836:
[----:B------:R-:W-:Y:S05]  /*11b80*/  BSYNC B1 ;  /* 0x0000000000017941 */ /* 0x000fea0003800000 */
.L_x_9835:
[----:B------:R-:W-:Y:S01]  /*11b90*/  ISETP.GE.AND P0, PT, R15, R76, PT ;  /* 0x0000004c0f00720c */ /* 0x000fe20003f06270 */
[----:B--2---:R2:W3:Y:S04]  /*11ba0*/  SHFL.IDX PT, R25, R14, 0x1, 0x1c1f ;  /* 0x003c1f000e197f89 */ /* 0x0044e800000e0000 */
[----:B-1----:R2:W1:Y:S08]  /*11bb0*/  SHFL.IDX PT, R27, R0, 0x1, 0x1c1f ;  /* 0x003c1f00001b7f89 */ /* 0x00247000000e0000 */
[----:B--2---:R-:W-:Y:S05]  /*11bc0*/  @P0 BRA `(.L_x_9834) ;  /* 0x0000000c009c0947 */ /* 0x004fea0003800000 */
[----:B------:R-:W-:Y:S02]  /*11bd0*/  ULDC UR4, c[0x0][0xac8] ;  /* 0x0002b20000047ab9 */ /* 0x000fe40000000800 */
[----:B------:R-:W-:Y:S02]  /*11be0*/  ISETP.GE.AND P5, PT, R16, UR4, PT ;  /* 0x0000000410007c0c */ /* 0x000fe4000bfa6270 */
[----:B------:R-:W-:Y:S02]  /*11bf0*/  ISETP.GE.AND P0, PT, R26, UR4, PT ;  /* 0x000000041a007c0c */ /* 0x000fe4000bf06270 */
[----:B------:R-:W-:Y:S02]  /*11c00*/  ISETP.GE.AND P2, PT, R89, UR4, PT ;  /* 0x0000000459007c0c */ /* 0x000fe4000bf46270 */
[----:B------:R-:W-:-:S07]  /*11c10*/  ISETP.GE.AND P4, PT, R87, UR4, PT ;  /* 0x0000000457007c0c */ /* 0x000fce000bf86270 */
[-C--:B01----:R-:W-:Y:S02]  /*11c20*/  @!P5 LEA R2, P1, R16, R27.reuse, 0x2 ;  /* 0x0000001b1002d211 */ /* 0x083fe400078210ff */
[----:B------:R-:W-:Y:S02]  /*11c30*/  @!P0 LEA R4, P3, R26, R27, 0x2 ;  /* 0x0000001b1a048211 */ /* 0x000fe400078610ff */
[-C--:B---3--:R-:W-:Y:S02]  /*11c40*/  @!P5 LEA.HI.X R3, R16, R25.reuse, R24, 0x2, P1 ;  /* 0x000000191003d211 */ /* 0x088fe400008f1418 */
        /* <DEDUP_REMOVED lines=8> */
[----:B------:R-:W-:Y:S02]  /*11cd0*/  @!P4 LEA.HI.X R9, R87, R25, R88, 0x2, P5 ;  /* 0x000000195709c211 */ /* 0x000fe400028f1458 */
[----:B------:R-:W-:Y:S01]  /*11ce0*/  ISETP.GE.AND P1, PT, R157, UR4, PT ;  /* 0x000000049d007c0c */ /* 0x000fe2000bf26270 */
[----:B------:R2:W-:Y:S01]  /*11cf0*/  @!P2 ST.E.64 desc[UR50][R6.64], R60 ;  /* 0x0000003c0600a985 */ /* 0x0005e2000c101b32 */
[----:B------:R-:W-:-:S02]  /*11d00*/  @!P3 LEA R10, P6, R85, R27, 0x2 ;  /* 0x0000001b550ab211 */ /* 0x000fc400078c10ff */
[----:B------:R-:W-:Y:S01]  /*11d10*/  ISETP.GE.AND P2, PT, R156, UR4, PT ;  /* 0x000000049c007c0c */ /* 0x000fe2000bf46270 */
[----:B------:R3:W-:Y:S01]  /*11d20*/  @!P4 ST.E.64 desc[UR50][R8.64], R58 ;  /* 0x0000003a0800c985 */ /* 0x0007e2000c101b32 */
[----:B------:R-:W-:Y:S02]  /*11d30*/  @!P3 LEA.HI.X R11, R85, R25, R86, 0x2, P6 ;  /* 0x00000019550bb211 */ /* 0x000fe400030f1456 */
[----:B0-----:R-:W-:Y:S02]  /*11d40*/  @!P0 LEA R2, P4, R83, R27, 0x2 ;  /* 0x0000001b53028211 */ /* 0x001fe400078810ff */
[----:B------:R-:W-:Y:S01]  /*11d50*/  ISETP.GE.AND P5, PT, R155, UR4, PT ;  /* 0x000000049b007c0c */ /* 0x000fe2000bfa6270 */
[----:B------:R0:W-:Y:S01]  /*11d60*/  @!P3 ST.E.64 desc[UR50][R10.64], R52 ;  /* 0x000000340a00b985 */ /* 0x0001e2000c101b32 */
[----:B------:R-:W-:Y:S02]  /*11d70*/  @!P0 LEA.HI.X R3, R83, R25, R84, 0x2, P4 ;  /* 0x0000001953038211 */ /* 0x000fe400020f1454 */
[----:B------:R-:W-:-:S02]  /*11d80*/  ISETP.GE.AND P4, PT, R154, UR4, PT ;  /* 0x000000049a007c0c */ /* 0x000fc4000bf86270 */
[----:B------:R-:W-:Y:S01]  /*11d90*/  ISETP.GE.AND P3, PT, R153, UR4, PT ;  /* 0x0000000499007c0c */ /* 0x000fe2000bf66270 */
[----:B------:R4:W-:Y:S01]  /*11da0*/  @!P0 ST.E.64 desc[UR50][R2.64], R50 ;  /* 0x0000003202008985 */ /* 0x0009e2000c101b32 */
[----:B-1----:R-:W-:-:S04]  /*11db0*/  @!P1 LEA R4, P6, R157, R27, 0x2 ;  /* 0x0000001b9d049211 */ /* 0x002fc800078c10ff */
[----:B------:R-:W-:Y:S02]  /*11dc0*/  @!P1 LEA.HI.X R5, R157, R25, R82, 0x2, P6 ;  /* 0x000000199d059211 */ /* 0x000fe400030f1452 */
[CC--:B--2---:R-:W-:Y:S02]  /*11dd0*/  @!P2 LEA R6, P6, R156.reuse, R27.reuse, 0x2 ;  /* 0x0000001b9c06a211 */ /* 0x0c4fe400078c10ff */
[----:B---3--:R-:W-:Y:S01]  /*11de0*/  @!P5 LEA R8, P0, R155, R27, 0x2 ;  /* 0x0000001b9b08d211 */ /* 0x008fe200078010ff */
[----:B------:R4:W-:Y:S01]  /*11df0*/  @!P1 ST.E.64 desc[UR50][R4.64], R44 ;  /* 0x0000002c04009985 */ /* 0x0009e2000c101b32 */
[----:B------:R-:W-:Y:S02]  /*11e00*/  @!P2 LEA.HI.X R7, R156, R25, R81, 0x2, P6 ;  /* 0x000000199c07a211 */ /* 0x000fe400030f1451 */
        /* <DEDUP_REMOVED lines=15> */
.L_x_9829:
        /* <DEDUP_REMOVED lines=30> */
.L_x_9837:
        /* <DEDUP_REMOVED lines=58> */
.L_x_9839:
[----:B------:R-:W-:Y:S05]  /*12480*/  BSYNC B1 ;  /* 0x0000000000017941 */ /* 0x000fea0003800000 */
.L_x_9838:
        /* <DEDUP_REMOVED lines=13> */
[----:B------:R-:W-:Y:S01]  /*12560*/  BSSY B1, `(.L_x_9840) ;  /* 0x000003c000017945 */ /* 0x000fe20003800000 */
[----:B------:R-:W-:Y:S01]  /*12570*/  SHF.R.S32.HI R6, RZ, 0x2, R6 ;  /* 0x00000002ff067819 */ /* 0x000fe20000011406 */
[----:B------:R-:W-:Y:S01]  /*12580*/  UIADD3 UR9, UR9, UR10, URZ ;  /* 0x0000000a09097290 */ /* 0x000fe2000fffe03f */
[----:B------:R-:W-:Y:S01]  /*12590*/  SHF.R.S32.HI R10, RZ, 0x1f, R23 ;  /* 0x0000001fff0a7819 */ /* 0x000fe20000011417 */
[----:B------:R-:W-:Y:S01]  /*125a0*/  IMAD.IADD R2, R8, 0x1, -R2 ;  /* 0x0000000108027824 */ /* 0x000fe200078e0a02 */
[----:B------:R-:W-:Y:S01]  /*125b0*/  ULDC.64 UR10, c[0x0][0xae8] ;  /* 0x0002ba00000a7ab9 */ /* 0x000fe20000000a00 */
[----:B------:R-:W-:Y:S01]  /*125c0*/  SHF.R.S32.HI R14, RZ, 0x1f, R19 ;  /* 0x0000001fff0e7819 */ /* 0x000fe20000011413 */
[----:B------:R-:W-:Y:S01]  /*125d0*/  UIMAD.WIDE.U32 UR8, UR37, UR10, UR8 ;  /* 0x0000000a250872a5 */ /* 0x000fe2000f8e0008 */
[----:B------:R-:W-:-:S03]  /*125e0*/  IMAD R2, R2, 0x60, R6 ;  /* 0x0000006002027824 */ /* 0x000fc600078e0206 */
[----:B------:R-:W-:Y:S01]  /*125f0*/  UIMAD UR9, UR37, UR11, UR9 ;  /* 0x0000000b250972a4 */ /* 0x000fe2000f8e0209 */
[----:B0-----:R-:W-:Y:S01]  /*12600*/  VIADD R4, R2, UR40 ;  /* 0x0000002802047c36 */ /* 0x001fe20008000000 */
[----:B-1----:R-:W-:Y:S01]  /*12610*/  ISETP.NE.AND P0, PT, R11, 0x1, PT ;  /* 0x000000010b00780c */ /* 0x002fe20003f05270 */
[----:B------:R-:W-:Y:S02]  /*12620*/  ULDC.64 UR10, c[0x0][0xaf0] ;  /* 0x0002bc00000a7ab9 */ /* 0x000fe40000000a00 */
[----:B------:R-:W-:Y:S01]  /*12630*/  IMAD.MOV.U32 R5, RZ, RZ, R4 ;  /* 0x000000ffff057224 */ /* 0x000fe200078e0004 */
[----:B------:R-:W-:Y:S02]  /*12640*/  UIMAD UR12, UR12, UR10, URZ ;  /* 0x0000000a0c0c72a4 */ /* 0x000fe4000f8e023f */
[----:B------:R-:W-:Y:S02]  /*12650*/  UIMAD.WIDE.U32 UR8, UR7, UR10, UR8 ;  /* 0x0000000a070872a5 */ /* 0x000fe4000f8e0008 */
[----:B------:R-:W-:-:S03]  /*12660*/  UIMAD UR4, UR7, UR11, UR12 ;  /* 0x0000000b070472a4 */ /* 0x000fc6000f8e020c */
[----:B------:R-:W-:Y:S01]  /*12670*/  ULDC.64 UR10, c[0x0][0xae0] ;  /* 0x0002b800000a7ab9 */ /* 0x000fe20000000a00 */
[----:B------:R-:W-:Y:S01]  /*12680*/  UIADD3 UR4, UR9, UR4, URZ ;  /* 0x0000000409047290 */ /* 0x000fe2000fffe03f */
        /* <DEDUP_REMOVED lines=10> */
[----:B------:R-:W-:Y:S01]  /*12730*/  IMAD.U32 R2, RZ, RZ, UR8 ;  /* 0x00000008ff027e24 */ /* 0x000fe2000f8e00ff */
[----:B------:R-:W-:Y:S01]  /*12740*/  ULDC.64 UR8, c[0x0][0xad8] ;  /* 0x0002b60000087ab9 */ /* 0x000fe20000000a00 */
[C---:B------:R-:W-:Y:S01]  /*12750*/  IMAD R9, R5.reuse, UR11, R4 ;  /* 0x0000000b05097c24 */ /* 0x040fe2000f8e0204 */
[----:B------:R-:W-:Y:S01]  /*12760*/  SHF.R.S32.HI R4, RZ, 0x1f, R7 ;  /* 0x0000001fff047819 */ /* 0x000fe20000011407 */
[----:B------:R-:W-:-:S04]  /*12770*/  IMAD.WIDE.U32 R2, R5, UR10, R2 ;  /* 0x0000000a05027c25 */ /* 0x000fc8000f8e0002 */
[----:B------:R-:W-:Y:S02]  /*12780*/  IMAD R4, R4, UR8, RZ ;  /* 0x0000000804047c24 */ /* 0x000fe4000f8e02ff */
[----:B------:R-:W-:Y:S02]  /*12790*/  IMAD.IADD R3, R3, 0x1, R9 ;  /* 0x0000000103037824 */ /* 0x000fe400078e0209 */
[----:B-----5:R-:W-:Y:S02]  /*127a0*/  IMAD R11, R0, R11, RZ ;  /* 0x0000000b000b7224 */ /* 0x020fe400078e02ff */
[----:B------:R-:W-:Y:S02]  /*127b0*/  VIADD R0, R6, UR40 ;  /* 0x0000002806007c36 */ /* 0x000fe40008000000 */
        /* <DEDUP_REMOVED lines=14> */
[-C--:B-1----:R-:W-:Y:S02]  /*128a0*/  @!P3 LEA R8, P0, R19, R2.reuse, 0x1 ;  /* 0x000000021308b211 */ /* 0x082fe400078008ff */
[----:B------:R-:W-:Y:S02]  /*128b0*/  @!P4 LEA R12, P1, R23, R2, 0x1 ;  /* 0x00000002170cc211 */ /* 0x000fe400078208ff */
[----:B--2---:R-:W-:Y:S01]  /*128c0*/  @!P2 IMAD.WIDE R6, R18, 0x2, R2 ;  /* 0x000000021206a825 */ /* 0x004fe200078e0202 */
[-C--:B------:R-:W-:Y:S02]  /*128d0*/  @!P3 LEA.HI.X R9, R19, R3.reuse, R14, 0x1, P0 ;  /* 0x000000031309b211 */ /* 0x080fe400000f0c0e */
[----:B------:R-:W-:Y:S02]  /*128e0*/  @!P4 LEA.HI.X R13, R23, R3, R10, 0x1, P1 ;  /* 0x00000003170dc211 */ /* 0x000fe400008f0c0a */
[----:B------:R3:W-:Y:S04]  /*128f0*/  @!P2 ST.E.128 desc[UR50][R6.64], RZ ;  /* 0x000000ff0600a985 */ /* 0x0007e8000c101d32 */
[----:B------:R3:W-:Y:S04]  /*12900*/  @!P3 ST.E.128 desc[UR50][R8.64], RZ ;  /* 0x000000ff0800b985 */ /* 0x0007e8000c101d32 */
[----:B------:R3:W-:Y:S02]  /*12910*/  @!P4 ST.E.128 desc[UR50][R12.64], RZ ;  /* 0x000000ff0c00c985 */ /* 0x0007e4000c101d32 */
.L_x_9841:
[----:B------:R-:W-:Y:S05]  /*12920*/  BSYNC B1 ;  /* 0x0000000000017941 */ /* 0x000fea0003800000 */
.L_x_9840:
        /* <DEDUP_REMOVED lines=9> */
[-C--:B-1-3--:R-:W-:Y:S02]  /*129c0*/  @!P3 LEA R6, P0, R19, R2.reuse, 0x1 ;  /* 0x000000021306b211 */ /* 0x08afe400078008ff */
[----:B------:R-:W-:Y:S02]  /*129d0*/  @!P4 LEA R8, P1, R23, R2, 0x1 ;  /* 0x000000021708c211 */ /* 0x000fe400078208ff */
[----:B0---4-:R-:W-:Y:S01]  /*129e0*/  @!P2 IMAD.WIDE R4, R18, 0x2, R2 ;  /* 0x000000021204a825 */ /* 0x011fe200078e0202 */
[-C--:B------:R-:W-:Y:S02]  /*129f0*/  @!P3 LEA.HI.X R7, R19, R3.reuse, R14, 0x1, P0 ;  /* 0x000000031307b211 */ /* 0x080fe400000f0c0e */
[----:B------:R-:W-:Y:S02]  /*12a00*/  @!P4 LEA.HI.X R9, R23, R3, R10, 0x1, P1 ;  /* 0x000000031709c211 */ /* 0x000fe400008f0c0a */
[----:B------:R2:W-:Y:S04]  /*12a10*/  @!P2 ST.E.128 desc[UR50][R4.64], RZ ;  /* 0x000000ff0400a985 */ /* 0x0005e8000c101d32 */
[----:B------:R2:W-:Y:S04]  /*12a20*/  @!P3 ST.E.128 desc[UR50][R6.64], RZ ;  /* 0x000000ff0600b985 */ /* 0x0005e8000c101d32 */
[----:B------:R2:W-:Y:S02]  /*12a30*/  @!P4 ST.E.128 desc[UR50][R8.64], RZ ;  /* 0x000000ff0800c985 */ /* 0x0005e4000c101d32 */
.L_x_9834:
[----:B------:R-:W-:Y:S05]  /*12a40*/  BSYNC B0 ;  /* 0x0000000000007941 */ /* 0x000fea0003800000 */
.L_x_9828:
[----:B------:R-:W-:Y:S02]  /*12a50*/  ULDC UR4, c[0x0][0xc3c] ;  /* 0x00030f0000047ab9 */ /* 0x000fe40000000800 */
[----:B------:R-:W-:-:S06]  /*12a60*/  UISETP.GE.AND UP0, UPT, UR49, UR4, UPT ;  /* 0x000000043100728c */ /* 0x000fcc000bf06270 */
[----:B------:R-:W-:-:S13]  /*12a70*/  PLOP3.LUT P0, PT, PT, PT, UP0, 0x80, 0x0 ;  /* 0x000000000000781c */ /* 0x000fda0003f0f008 */
[----:B------:R-:W-:Y:S05]  /*12a80*/  @!P0 BRA `(.L_x_9842) ;  /* 0xfffffee400288947 */ /* 0x000fea000383ffff */
[----:B------:R-:W-:Y:S05]  /*12a90*/  EXIT ;  /* 0x000000000000794d */ /* 0x000fea0003800000 */
.L_x_9741:
        /* <DEDUP_REMOVED lines=20> */
.L_x_9843:
        /* <DEDUP_REMOVED lines=9> */
[----:B------:R0:W2:Y:S01]  /*12c70*/  @!P1 LDG.E R7, desc[UR50][R4.64] ;  /* 0x0000003204079981 */ /* 0x0000a2000c1e1900 */
[----:B-1----:R-:W-:-:S05]  /*12c80*/  @!P1 IMAD.WIDE.U32 R2, R0, 0x4, R2 ;  /* 0x0000000400029825 */ /* 0x002fca00078e0002 */
[----:B------:R-:W2:Y:S01]  /*12c90*/  @!P1 LDG.E R8, desc[UR50][R2.64] ;  /* 0x0000003202089981 */ /* 0x000ea2000c1e1900 */
[C---:B------:R-:W-:Y:S01]  /*12ca0*/  ISETP.NE.AND P1, PT, R0.reuse, RZ, PT ;  /* 0x000000ff0000720c */ /* 0x040fe20003f25270 */
[----:B0-----:R-:W0:Y:S01]  /*12cb0*/  LDC R5, c[0x0][0xc38] ;  /* 0x00030e00ff057b82 */ /* 0x001e220000000800 */
[C---:B------:R-:W-:Y:S02]  /*12cc0*/  ISETP.GE.U32.AND P2, PT, R0.reuse, 0x2, PT ;  /* 0x000000020000780c */ /* 0x040fe40003f46070 */
[C---:B------:R-:W-:Y:S02]  /*12cd0*/  ISETP.GE.U32.AND P3, PT, R0.reuse, 0x4, PT ;  /* 0x000000040000780c */ /* 0x040fe40003f66070 */
[C---:B------:R-:W-:Y:S02]  /*12ce0*/  ISETP.GE.U32.AND P4, PT, R0.reuse, 0x8, PT ;  /* 0x000000080000780c */ /* 0x040fe40003f86070 */
[----:B------:R-:W-:Y:S01]  /*12cf0*/  ISETP.GE.U32.AND P5, PT, R0, 0x10, PT ;  /* 0x000000100000780c */ /* 0x000fe20003fa6070 */
[----:B------:R-:W-:Y:S01]  /*12d00*/  UMOV UR42, URZ ;  /* 0x0000003f002a7c82 */ /* 0x000fe20008000000 */
        /* <DEDUP_REMOVED lines=13> */
[----:B------:R-:W1:Y:S01]  /*12de0*/  SHFL.UP PT, R2, R3, 0x10, RZ ;  /* 0x0600000003027989 */ /* 0x000e6200000e00ff */
[----:B------:R-:W2:Y:S01]  /*12df0*/  S2R R9, SR_CTAID.X ;  /* 0x0000000000097919 */ /* 0x000ea20000002500 */
[----:B-1----:R-:W-:-:S05]  /*12e00*/  SEL R2, R2, RZ, P5 ;  /* 0x000000ff02027207 */ /* 0x002fca0002800000 */
[----:B------:R-:W-:-:S05]  /*12e10*/  IMAD.IADD R2, R3, 0x1, R2 ;  /* 0x0000000103027824 */ /* 0x000fca00078e0202 */
[----:B------:R-:W0:Y:S02]  /*12e20*/  SHFL.IDX PT, R10, R2, 0x1f, 0x1f ;  /* 0x03e01f00020a7f89 */ /* 0x000e2400000e0000 */
[----:B0-----:R-:W-:-:S05]  /*12e30*/  IMAD R10, R10, R5, RZ ;  /* 0x000000050a0a7224 */ /* 0x001fca00078e02ff */
[----:B--2---:R-:W-:Y:S01]  /*12e40*/  ISETP.GT.AND P6, PT, R10, R9, PT ;  /* 0x000000090a00720c */ /* 0x004fe20003fc4270 */
[----:B------:R-:W-:-:S12]  /*12e50*/  IMAD.MOV.U32 R11, RZ, RZ, R10 ;  /* 0x000000ffff0b7224 */ /* 0x000fd800078e000a */
[----:B------:R-:W-:Y:S05]  /*12e60*/  @P6 BRA `(.L_x_9845) ;  /* 0x0000000000a46947 */ /* 0x000fea0003800000 */
[----:B------:R-:W-:Y:S01]  /*12e70*/  IMAD.MOV.U32 R10, RZ, RZ, R11 ;  /* 0x000000ffff0a7224 */ /* 0x000fe200078e000b */
[----:B------:R-:W-:Y:S01]  /*12e80*/  UMOV UR42, URZ ;  /* 0x0000003f002a7c82 */ /* 0x000fe20008000000 */
[----:B------:R-:W-:-:S05]  /*12e90*/  ULDC UR5, c[0x0][0xc3c] ;  /* 0x00030f0000057ab9 */ /* 0x000fca0000000800 */
.L_x_9847:
[----:B------:R-:W-:-:S03]  /*12ea0*/  UIADD3 UR4, UR42, 0x1f, URZ ;  /* 0x0000001f2a047890 */ /* 0x000fc6000fffe03f */
[----:B------:R-:W-:Y:S01]  /*12eb0*/  ULDC UR42, c[0x0][0xc3c] ;  /* 0x00030f00002a7ab9 */ /* 0x000fe20000000800 */
[----:B------:R-:W-:-:S06]  /*12ec0*/  UISETP.GE.AND UP0, UPT, UR4, UR5, UPT ;  /* 0x000000050400728c */ /* 0x000fcc000bf06270 */
[----:B------:R-:W-:-:S13]  /*12ed0*/  PLOP3.LUT P6, PT, PT, PT, UP0, 0x40, 0x0 ;  /* 0x000000000000781c */ /* 0x000fda0003fce808 */
[----:B------:R-:W-:Y:S05]  /*12ee0*/  @!P6 BRA `(.L_x_9846) ;  /* 0x0000000800d4e947 */ /* 0x000fea0003800000 */
[----:B------:R-:W-:Y:S01]  /*12ef0*/  UMOV UR42, UR4 ;  /* 0x00000004002a7c82 */ /* 0x000fe20008000000 */
[----:B------:R-:W-:Y:S02]  /*12f00*/  IMAD.MOV.U32 R7, RZ, RZ, RZ ;  /* 0x000000ffff077224 */ /* 0x000fe400078e00ff */
[----:B------:R-:W-:Y:S02]  /*12f10*/  VIADD R11, R0, UR42 ;  /* 0x0000002a000b7c36 */ /* 0x000fe40008000000 */
[----:B------:R-:W-:-:S03]  /*12f20*/  IMAD.MOV.U32 R8, RZ, RZ, RZ ;  /* 0x000000ffff087224 */ /* 0x000fc600078e00ff */
[----:B------:R-:W-:-:S13]  /*12f30*/  ISETP.GE.OR P6, PT, R11, UR5, !P0 ;  /* 0x000000050b007c0c */ /* 0x000fda000c7c6670 */
[----:B------:R-:W0:Y:S08]  /*12f40*/  @!P6 LDC.64 R4, c[0x0][0xc80] ;  /* 0x00032000ff04eb82 */ /* 0x000e300000000a00 */
[----:B------:R-:W1:Y:S01]  /*12f50*/  @!P6 LDC.64 R2, c[0x0][0xc78] ;  /* 0x00031e00ff02eb82 */ /* 0x000e620000000a00 */
[----:B0-----:R-:W-:-:S05]  /*12f60*/  @!P6 IMAD.WIDE R4, R11, 0x4, R4 ;  /* 0x000000040b04e825 */ /* 0x001fca00078e0204 */
[----:B------:R0:W2:Y:S01]  /*12f70*/  @!P6 LDG.E R7, desc[UR50][R4.64] ;  /* 0x000000320407e981 */ /* 0x0000a2000c1e1900 */
[----:B-1----:R-:W-:-:S05]  /*12f80*/  @!P6 IMAD.WIDE R2, R11, 0x4, R2 ;  /* 0x000000040b02e825 */ /* 0x002fca00078e0202 */
[----:B------:R-:W2:Y:S01]  /*12f90*/  @!P6 LDG.E R8, desc[UR50][R2.64] ;  /* 0x000000320208e981 */ /* 0x000ea2000c1e1900 */
[----:B0-----:R-:W0:Y:S01]  /*12fa0*/  LDC R5, c[0x0][0xc38] ;  /* 0x00030e00ff057b82 */ /* 0x001e220000000800 */
        /* <DEDUP_REMOVED lines=21> */
.L_x_9845:
[----:B------:R-:W-:Y:S02]  /*13100*/  IMAD.IADD R11, R10, 0x1, -R11 ;  /* 0x000000010a0b7824 */ /* 0x000fe400078e0a0b */
[----:B------:R-:W-:Y:S02]  /*13110*/  IMAD.MOV.U32 R10, RZ, RZ, RZ ;  /* 0x000000ffff0a7224 */ /* 0x000fe400078e00ff */
[----:B------:R-:W-:-:S05]  /*13120*/  IMAD R4, R2, R5, R11 ;  /* 0x0000000502047224 */ /* 0x000fca00078e020b */
[----:B------:R-:W-:-:S13]  /*13130*/  ISETP.GT.AND P0, PT, R4, R9, PT ;  /* 0x000000090400720c */ /* 0x000fda0003f04270 */
[----:B------:R-:W-:Y:S02]  /*13140*/  VOTEU.ANY UR5, UPT, !P0 ;  /* 0x0000000000057886 */ /* 0x000fe400040e0100 */
[----:B------:R-:W-:Y:S02]  /*13150*/  UPOPC UR4, UR5 ;  /* 0x00000005000472bf */ /* 0x000fe40008000000 */
[----:B------:R-:W-:Y:S02]  /*13160*/  ISETP.NE.AND P0, PT, RZ, UR5, PT ;  /* 0x00000005ff007c0c */ /* 0x000fe4000bf05270 */
[----:B------:R-:W-:Y:S02]  /*13170*/  UIADD3 UR42, UR4, UR42, URZ ;  /* 0x0000002a042a7290 */ /* 0x000fe4000fffe03f */
[----:B------:R-:W-:Y:S02]  /*13180*/  IMAD.U32 R3, RZ, RZ, UR4 ;  /* 0x00000004ff037e24 */ /* 0x000fe4000f8e00ff */
[----:B------:R-:W-:-:S03]  /*13190*/  IMAD.U32 R4, RZ, RZ, UR4 ;  /* 0x00000004ff047e24 */ /* 0x000fc6000f8e00ff */
[----:B------:R-:W0:Y:S04]  /*131a0*/  SHFL.IDX PT, R8, R8, R3, 0x1f ;  /* 0x00001f0308087589 */ /* 0x000e2800000e0000 */
[----:B------:R1:W2:Y:S01]  /*131b0*/  SHFL.IDX PT, R4, R7, R4, 0x1f ;  /* 0x00001f0407047589 */ /* 0x0002a200000e0000 */
[----:B0-----:R-:W-:Y:S01]  /*131c0*/  ISETP.NE.AND P1, PT, R8, 0x1, PT ;  /* 0x000000010800780c */ /* 0x001fe20003f25270 */
[----:B-1----:R-:W-:-:S12]  /*131d0*/  @!P0 BRA `(.L_x_9848) ;  /* 0x00000000000c8947 */ /* 0x002fd80003800000 */
[----:B------:R-:W-:-:S06]  /*131e0*/  UIADD3 UR4, UR4, -0x1, URZ ;  /* 0xffffffff04047890 */ /* 0x000fcc000fffe03f */
[----:B------:R-:W-:-:S05]  /*131f0*/  IMAD.U32 R3, RZ, RZ, UR4 ;  /* 0x00000004ff037e24 */ /* 0x000fca000f8e00ff */
[----:B------:R0:W1:Y:S02]  /*13200*/  SHFL.IDX PT, R10, R2, R3, 0x1f ;  /* 0x00001f03020a7589 */ /* 0x00006400000e0000 */
.L_x_9848:
[----:B01----:R-:W-:-:S04]  /*13210*/  IMAD R2, R10, R5, R11 ;  /* 0x000000050a027224 */ /* 0x003fc800078e020b */
[----:B------:R-:W-:Y:S01]  /*13220*/  IMAD.IADD R7, R9, 0x1, -R2 ;  /* 0x0000000109077824 */ /* 0x000fe200078e0a02 */
[----:B------:R0:W-:Y:S01]  /*13230*/  STL [R1], R2 ;  /* 0x0000000201007387 */ /* 0x0001e20000100800 */
[----:B------:R-:W-:Y:S05]  /*13240*/  @!P1 BRA `(.L_x_9849) ;  /* 0x0000000000ec9947 */ /* 0x000fea0003800000 */
[----:B--2---:R-:W-:Y:S02]  /*13250*/  IABS R9, R4 ;  /* 0x0000000400097213 */ /* 0x004fe40000000000 */
[----:B------:R-:W-:Y:S02]  /*13260*/  IABS R5, R8 ;  /* 0x0000000800057213 */ /* 0x000fe40000000000 */
[----:B------:R-:W1:Y:S08]  /*13270*/  I2F.RP R10, R9 ;  /* 0x00000009000a7306 */ /* 0x000e700000209400 */
[----:B-1----:R-:W0:Y:S02]  /*13280*/  MUFU.RCP R10, R10 ;  /* 0x0000000a000a7308 */ /* 0x002e240000001000 */
[----:B0-----:R-:W-:Y:S01]  /*13290*/  VIADD R2, R10, 0xffffffe ;  /* 0x0ffffffe0a027836 */ /* 0x001fe20000000000 */
[----:B------:R-:W-:-:S05]  /*132a0*/  IABS R10, R7 ;  /* 0x00000007000a7213 */ /* 0x000fca0000000000 */
[----:B------:R0:W1:Y:S02]  /*132b0*/  F2I.FTZ.U32.TRUNC.NTZ R3, R2 ;  /* 0x0000000200037305 */ /* 0x000064000021f000 */
[----:B0-----:R-:W-:Y:S02]  /*132c0*/  IMAD.MOV.U32 R2, RZ, RZ, RZ ;  /* 0x000000ffff027224 */ /* 0x001fe400078e00ff */
[----:B-1----:R-:W-:-:S04]  /*132d0*/  IMAD.MOV R12, RZ, RZ, -R3 ;  /* 0x000000ffff0c7224 */ /* 0x002fc800078e0a03 */
[----:B------:R-:W-:Y:S01]  /*132e0*/  IMAD R11, R12, R9, RZ ;  /* 0x000000090c0b7224 */ /* 0x000fe200078e02ff */
[----:B------:R-:W-:-:S03]  /*132f0*/  IABS R12, R4 ;  /* 0x00000004000c7213 */ /* 0x000fc60000000000 */
[----:B------:R-:W-:Y:S02]  /*13300*/  IMAD.HI.U32 R3, R3, R11, R2 ;  /* 0x0000000b03037227 */ /* 0x000fe400078e0002 */
[----:B------:R-:W0:Y:S02]  /*13310*/  I2F.RP R11, R5 ;  /* 0x00000005000b7306 */ /* 0x000e240000209400 */
[----:B------:R-:W-:Y:S01]  /*13320*/  IMAD.MOV R13, RZ, RZ, -R12 ;  /* 0x000000ffff0d7224 */ /* 0x000fe200078e0a0c */
[----:B------:R-:W-:Y:S01]  /*13330*/  IABS R12, R8 ;  /* 0x00000008000c7213 */ /* 0x000fe20000000000 */
[----:B------:R-:W-:-:S04]  /*13340*/  IMAD.HI.U32 R2, R3, R10, RZ ;  /* 0x0000000a03027227 */ /* 0x000fc800078e00ff */
[----:B------:R-:W-:Y:S02]  /*13350*/  IMAD R10, R2, R13, R10 ;  /* 0x0000000d020a7224 */ /* 0x000fe400078e020a */
[----:B------:R-:W-:-:S03]  /*13360*/  IMAD.MOV R12, RZ, RZ, -R12 ;  /* 0x000000ffff0c7224 */ /* 0x000fc600078e0a0c */
[----:B------:R-:W-:Y:S01]  /*13370*/  ISETP.GT.U32.AND P1, PT, R9, R10, PT ;  /* 0x0000000a0900720c */ /* 0x000fe20003f24070 */
[----:B0-----:R-:W0:-:S12]  /*13380*/  MUFU.RCP R11, R11 ;  /* 0x0000000b000b7308 */ /* 0x001e180000001000 */
[----:B------:R-:W-:Y:S02]  /*13390*/  @!P1 IMAD.IADD R10, R10, 0x1, -R9 ;  /* 0x000000010a0a9824 */ /* 0x000fe400078e0a09 */
[----:B------:R-:W-:Y:S01]  /*133a0*/  @!P1 VIADD R2, R2, 0x1 ;  /* 0x0000000102029836 */ /* 0x000fe20000000000 */
[----:B------:R-:W-:Y:S02]  /*133b0*/  ISETP.NE.AND P1, PT, R4, RZ, PT ;  /* 0x000000ff0400720c */ /* 0x000fe40003f25270 */
[----:B------:R-:W-:Y:S01]  /*133c0*/  ISETP.GE.U32.AND P0, PT, R10, R9, PT ;  /* 0x000000090a00720c */ /* 0x000fe20003f06070 */
[----:B0-----:R-:W-:Y:S01]  /*133d0*/  VIADD R3, R11, 0xffffffe ;  /* 0x0ffffffe0b037836 */ /* 0x001fe20000000000 */
[----:B------:R-:W-:-:S04]  /*133e0*/  LOP3.LUT R9, R7, R4, RZ, 0x3c, !PT ;  /* 0x0000000407097212 */ /* 0x000fc800078e3cff */
[----:B------:R-:W-:Y:S01]  /*133f0*/  ISETP.GE.AND P2, PT, R9, RZ, PT ;  /* 0x000000ff0900720c */ /* 0x000fe20003f46270 */
[----:B------:R-:W0:Y:S06]  /*13400*/  F2I.FTZ.U32.TRUNC.NTZ R3, R3 ;  /* 0x0000000300037305 */ /* 0x000e2c000021f000 */
[----:B------:R-:W-:-:S04]  /*13410*/  @P0 VIADD R2, R2, 0x1 ;  /* 0x0000000102020836 */ /* 0x000fc80000000000 */
[----:B------:R-:W-:-:S04]  /*13420*/  IMAD.MOV.U32 R11, RZ, RZ, R2 ;  /* 0x000000ffff0b7224 */ /* 0x000fc800078e0002 */
[----:B------:R-:W-:Y:S01]  /*13430*/  @!P2 IMAD.MOV R11, RZ, RZ, -R11 ;  /* 0x000000ffff0ba224 */ /* 0x000fe200078e0a0b */
[----:B------:R-:W-:Y:S01]  /*13440*/  @!P1 LOP3.LUT R11, RZ, R4, RZ, 0x33, !PT ;  /* 0x00000004ff0b9212 */ /* 0x000fe200078e33ff */
[----:B0-----:R-:W-:-:S03]  /*13450*/  IMAD.MOV R2, RZ, RZ, -R3 ;  /* 0x000000ffff027224 */ /* 0x001fc600078e0a03 */
[----:B------:R-:W-:Y:S01]  /*13460*/  IABS R10, R11 ;  /* 0x0000000b000a7213 */ /* 0x000fe20000000000 */
[----:B------:R-:W-:Y:S02]  /*13470*/  IMAD R9, R2, R5, RZ ;  /* 0x0000000502097224 */ /* 0x000fe400078e02ff */
[----:B------:R-:W-:-:S04]  /*13480*/  IMAD.MOV.U32 R2, RZ, RZ, RZ ;  /* 0x000000ffff027224 */ /* 0x000fc800078e00ff */
[----:B------:R-:W-:-:S04]  /*13490*/  IMAD.HI.U32 R2, R3, R9, R2 ;  /* 0x0000000903027227 */ /* 0x000fc800078e0002 */
[----:B------:R-:W-:Y:S02]  /*134a0*/  IMAD.MOV.U32 R3, RZ, RZ, R10 ;  /* 0x000000ffff037224 */ /* 0x000fe400078e000a */
[----:B------:R-:W-:Y:S02]  /*134b0*/  IMAD.MOV.U32 R10, RZ, RZ, R12 ;  /* 0x000000ffff0a7224 */ /* 0x000fe400078e000c */
        /* <DEDUP_REMOVED lines=9> */
[----:B------:R-:W-:-:S12]  /*13550*/  IMAD.MOV R5, RZ, RZ, -R11 ;  /* 0x000000ffff057224 */ /* 0x000fd800078e0a0b */
[----:B------:R-:W-:-:S04]  /*13560*/  @P0 VIADD R2, R2, 0x1 ;  /* 0x0000000102020836 */ /* 0x000fc80000000000 */
[----:B------:R-:W-:Y:S01]  /*13570*/  @!P2 IMAD.MOV R2, RZ, RZ, -R2 ;  /* 0x000000ffff02a224 */ /* 0x000fe200078e0a02 */
[----:B------:R-:W-:-:S05]  /*13580*/  @!P1 LOP3.LUT R2, RZ, R8, RZ, 0x33, !PT ;  /* 0x00000008ff029212 */ /* 0x000fca00078e33ff */
[----:B------:R-:W-:-:S04]  /*13590*/  IMAD.MOV R3, RZ, RZ, -R2 ;  /* 0x000000ffff037224 */ /* 0x000fc800078e0a02 */
[C---:B------:R-:W-:Y:S02]  /*135a0*/  IMAD R3, R8.reuse, R3, R11 ;  /* 0x0000000308037224 */ /* 0x040fe400078e020b */
[----:B------:R-:W-:Y:S02]  /*135b0*/  IMAD R8, R8, 0x1000000, R2 ;  /* 0x0100000008087824 */ /* 0x000fe400078e0202 */
[----:B------:R-:W-:Y:S02]  /*135c0*/  IMAD R2, R4, R5, R7 ;  /* 0x0000000504027224 */ /* 0x000fe400078e0207 */
[----:B------:R-:W-:-:S05]  /*135d0*/  IMAD R3, R3, 0x10000, R8 ;  /* 0x0001000003037824 */ /* 0x000fca00078e0208 */
[----:B------:R1:W-:Y:S01]  /*135e0*/  STL [R1+0x8], R3 ;  /* 0x0000080301007387 */ /* 0x0003e20000100800 */
[----:B------:R-:W-:Y:S05]  /*135f0*/  BRA `(.L_x_9850) ;  /* 0x0000000400007947 */ /* 0x000fea0003800000 */
.L_x_9849:
        /* <DEDUP_REMOVED lines=33> */
[----:B------:R-:W-:Y:S02]  /*13810*/  IMAD R8, R8, R2, R7 ;  /* 0x0000000208087224 */ /* 0x000fe400078e0207 */
[----:B------:R-:W-:Y:S01]  /*13820*/  IMAD.MOV.U32 R2, RZ, RZ, RZ ;  /* 0x000000ffff027224 */ /* 0x000fe200078e00ff */
[----:B------:R-:W-:Y:S02]  /*13830*/  VIADDMNMX R5, R3, R5, R10, PT ;  /* 0x0000000503057246 */ /* 0x000fe4000380010a */
[----:B------:R-:W-:-:S02]  /*13840*/  IABS R12, R8 ;  /* 0x00000008000c7213 */ /* 0x000fc40000000000 */
[----:B------:R-:W-:Y:S02]  /*13850*/  IABS R10, R5 ;  /* 0x00000005000a7213 */ /* 0x000fe40000000000 */
[----:B------:R-:W-:Y:S02]  /*13860*/  IADD3 R9, R9, 0x1000000, R8 ;  /* 0x0100000009097810 */ /* 0x000fe40007ffe008 */
[----:B------:R-:W0:Y:S08]  /*13870*/  I2F.RP R11, R10 ;  /* 0x0000000a000b7306 */ /* 0x000e300000209400 */
[----:B0-----:R-:W0:Y:S02]  /*13880*/  MUFU.RCP R11, R11 ;  /* 0x0000000b000b7308 */ /* 0x001e240000001000 */
[----:B0-----:R-:W-:-:S06]  /*13890*/  VIADD R3, R11, 0xffffffe ;  /* 0x0ffffffe0b037836 */ /* 0x001fcc0000000000 */
[----:B------:R-:W0:Y:S02]  /*138a0*/  F2I.FTZ.U32.TRUNC.NTZ R3, R3 ;  /* 0x0000000300037305 */ /* 0x000e24000021f000 */
[----:B0-----:R-:W-:-:S04]  /*138b0*/  IMAD.MOV R13, RZ, RZ, -R3 ;  /* 0x000000ffff0d7224 */ /* 0x001fc800078e0a03 */
[----:B------:R-:W-:Y:S01]  /*138c0*/  IMAD R7, R13, R10, RZ ;  /* 0x0000000a0d077224 */ /* 0x000fe200078e02ff */
[----:B------:R-:W-:-:S03]  /*138d0*/  IABS R13, R5 ;  /* 0x00000005000d7213 */ /* 0x000fc60000000000 */
[----:B------:R-:W-:-:S04]  /*138e0*/  IMAD.HI.U32 R2, R3, R7, R2 ;  /* 0x0000000703027227 */ /* 0x000fc800078e0002 */
[----:B------:R-:W-:Y:S02]  /*138f0*/  IMAD.MOV.U32 R7, RZ, RZ, R12 ;  /* 0x000000ffff077224 */ /* 0x000fe400078e000c */
        /* <DEDUP_REMOVED lines=10> */
[----:B------:R-:W-:-:S06]  /*139a0*/  IMAD.MOV R3, RZ, RZ, -R5 ;  /* 0x000000ffff037224 */ /* 0x000fcc00078e0a05 */
[----:B------:R-:W-:-:S06]  /*139b0*/  @P0 VIADD R2, R2, 0x1 ;  /* 0x0000000102020836 */ /* 0x000fcc0000000000 */
[----:B------:R-:W-:Y:S01]  /*139c0*/  @!P2 IMAD.MOV R2, RZ, RZ, -R2 ;  /* 0x000000ffff02a224 */ /* 0x000fe200078e0a02 */
[----:B------:R-:W-:-:S05]  /*139d0*/  @!P1 LOP3.LUT R2, RZ, R5, RZ, 0x33, !PT ;  /* 0x00000005ff029212 */ /* 0x000fca00078e33ff */
[----:B------:R-:W-:-:S05]  /*139e0*/  IMAD R3, R2, R3, R9 ;  /* 0x0000000302037224 */ /* 0x000fca00078e0209 */
[----:B------:R0:W-:Y:S02]  /*139f0*/  STL [R1+0x8], R3 ;  /* 0x0000080301007387 */ /* 0x0001e40000100800 */
.L_x_9850:
[----:B01----:R-:W-:-:S05]  /*13a00*/  LOP3.LUT R3, RZ, R2, RZ, 0x33, !PT ;  /* 0x00000002ff037212 */ /* 0x003fca00078e33ff */
[----:B------:R-:W-:-:S05]  /*13a10*/  IMAD.IADD R2, R4, 0x1, R3 ;  /* 0x0000000104027824 */ /* 0x000fca00078e0203 */
[----:B------:R1:W-:Y:S01]  /*13a20*/  STL [R1+0x4], R2 ;  /* 0x0000040201007387 */ /* 0x0003e20000100800 */
[----:B------:R-:W-:Y:S05]  /*13a30*/  BRA `(.L_x_9851) ;  /* 0x00000000000c7947 */ /* 0x000fea0003800000 */
.L_x_9846:
[----:B------:R0:W-:Y:S04]  /*13a40*/  STL [R1], R9 ;  /* 0x0000000901007387 */ /* 0x0001e80000100800 */
[----:B------:R0:W-:Y:S04]  /*13a50*/  STL [R1+0x4], RZ ;  /* 0x000004ff01007387 */ /* 0x0001e80000100800 */
[----:B------:R0:W-:Y:S02]  /*13a60*/  STL [R1+0x8], RZ ;  /* 0x000008ff01007387 */ /* 0x0001e40000100800 */
.L_x_9851:
[----:B------:R-:W2:Y:S04]  /*13a70*/  LDL R8, [R1] ;  /* 0x0000000001087983 */ /* 0x000ea80000100800 */
[----:B0-----:R-:W2:Y:S04]  /*13a80*/  LDL R9, [R1+0x4] ;  /* 0x0000040001097983 */ /* 0x001ea80000100800 */
[----:B------:R-:W2:Y:S01]  /*13a90*/  LDL R10, [R1+0x8] ;  /* 0x00000800010a7983 */ /* 0x000ea20000100800 */
[----:B------:R-:W-:Y:S01]  /*13aa0*/  ISETP.NE.AND P0, PT, R0, RZ, PT ;  /* 0x000000ff0000720c */ /* 0x000fe20003f05270 */
[----:B-1----:R-:W-:-:S12]  /*13ab0*/  IMAD.U32 R2, RZ, RZ, UR42 ;  /* 0x0000002aff027e24 */ /* 0x002fd8000f8e00ff */
[----:B------:R-:W0:Y:S01]  /*13ac0*/  @!P0 S2R R3, SR_CgaCtaId ;  /* 0x0000000000038919 */ /* 0x000e220000008800 */
[----:B------:R-:W-:Y:S01]  /*13ad0*/  @!P0 MOV R0, 0x400 ;  /* 0x0000040000008802 */ /* 0x000fe20000000f00 */
[----:B------:R-:W-:-:S03]  /*13ae0*/  @!P0 IMAD.MOV.U32 R11, RZ, RZ, R2 ;  /* 0x000000ffff0b8224 */ /* 0x000fc600078e0002 */
[----:B0-----:R-:W-:-:S05]  /*13af0*/  @!P0 LEA R0, R3, R0, 0x18 ;  /* 0x0000000003008211 */ /* 0x001fca00078ec0ff */
[----:B--2---:R0:W-:Y:S01]  /*13b00*/  @!P0 STS.128 [R0+0x19cd0], R8 ;  /* 0x019cd00800008388 */ /* 0x0041e20000000c00 */
[----:B------:R-:W-:Y:S06]  /*13b10*/  BAR.ARV 0x5, 0x200 ;  /* 0x0148000000007b1d */ /* 0x000fec0000002000 */
.L_x_9844:
[----:B------:R-:W-:Y:S01]  /*13b20*/  ULDC UR4, c[0x0][0xc3c] ;  /* 0x00030f0000047ab9 */ /* 0x000fe20000000800 */
[----:B------:R2:W-:Y:S01]  /*13b30*/  STL [R1+0x18], RZ ;  /* 0x000018ff01007387 */ /* 0x0005e20000100800 */
[----:B------:R-:W-:Y:S01]  /*13b40*/  UISETP.GE.AND UP0, UPT, UR42, UR4, UPT ;  /* 0x000000042a00728c */ /* 0x000fe2000bf06270 */
[----:B------:R-:W-:Y:S02]  /*13b50*/  IMAD.MOV.U32 R24, RZ, RZ, 0x1 ;  /* 0x00000001ff187424 */ /* 0x000fe400078e00ff */
[----:B------:R-:W-:-:S03]  /*13b60*/  IMAD.MOV.U32 R18, RZ, RZ, RZ ;  /* 0x000000ffff127224 */ /* 0x000fc600078e00ff */
[----:B------:R-:W-:-:S13]  /*13b70*/  PLOP3.LUT P0, PT, PT, PT, UP0, 0x80, 0x0 ;  /* 0x000000000000781c */ /* 0x000fda0003f0f008 */
[----:B--2---:R-:W-:Y:S05]  /*13b80*/  @P0 BRA `(.L_x_9852) ;  /* 0x0000005000840947 */ /* 0x004fea0003800000 */
[----:B------:R-:W0:Y:S01]  /*13b90*/  S2R R12, SR_TID.X ;  /* 0x00000000000c7919 */ /* 0x000e220000002100 */
[----:B------:R-:W2:Y:S01]  /*13ba0*/  S2UR UR5, SR_CgaCtaId ;  /* 0x00000000000579c3 */ /* 0x000ea20000008800 */
        /* <DEDUP_REMOVED lines=9> */
[----:B--2---:R-:W-:-:S06]  /*13c40*/  ULEA UR4, UR5, UR4, 0x18 ;  /* 0x0000000405047291 */ /* 0x004fcc000f8ec03f */
[----:B------:R-:W-:Y:S01]  /*13c50*/  IMAD.U32 R16, RZ, RZ, UR4 ;  /* 0x00000004ff107e24 */ /* 0x000fe2000f8e00ff */
[C---:B0-----:R-:W-:Y:S01]  /*13c60*/  LOP3.LUT R11, R12.reuse, 0x7f, RZ, 0xc0, !PT ;  /* 0x0000007f0c0b7812 */ /* 0x041fe200078ec0ff */
[C---:B------:R-:W-:Y:S01]  /*13c70*/  IMAD.SHL.U32 R0, R12.reuse, 0x10, RZ ;  /* 0x000000100c007824 */ /* 0x040fe200078e00ff */
[C---:B------:R-:W-:Y:S01]  /*13c80*/  LOP3.LUT P0, RZ, R12.reuse, 0x4, RZ, 0xc0, !PT ;  /* 0x000000040cff7812 */ /* 0x040fe2000780c0ff */
[----:B------:R-:W-:Y:S02]  /*13c90*/  IMAD.SHL.U32 R2, R12, 0x20, RZ ;  /* 0x000000200c027824 */ /* 0x000fe400078e00ff */
[----:B------:R-:W-:Y:S01]  /*13ca0*/  IMAD.SHL.U32 R4, R11, 0x10, RZ ;  /* 0x000000100b047824 */ /* 0x000fe200078e00ff */
[----:B------:R-:W-:Y:S01]  /*13cb0*/  LOP3.LUT R3, R0, 0x60, RZ, 0xc0, !PT ;  /* 0x0000006000037812 */ /* 0x000fe200078ec0ff */
[----:B-1----:R-:W-:Y:S01]  /*13cc0*/  IMAD.SHL.U32 R9, R12, 0x4, RZ ;  /* 0x000000040c097824 */ /* 0x002fe200078e00ff */
[----:B------:R-:W-:Y:S01]  /*13cd0*/  LOP3.LUT R23, R2, 0x360, RZ, 0xc0, !PT ;  /* 0x0000036002177812 */ /* 0x000fe200078ec0ff */
[----:B------:R-:W-:Y:S01]  /*13ce0*/  IMAD.SHL.U32 R8, R12, 0x2, RZ ;  /* 0x000000020c087824 */ /* 0x000fe200078e00ff */
[----:B------:R-:W-:-:S02]  /*13cf0*/  LOP3.LUT R10, R3, 0x700, R4, 0xf8, !PT ;  /* 0x00000700030a7812 */ /* 0x000fc400078ef804 */
[----:B------:R-:W-:Y:S02]  /*13d00*/  SHF.R.U32.HI R3, RZ, 0x1, R12 ;  /* 0x00000001ff037819 */ /* 0x000fe4000001160c */
[----:B------:R-:W-:Y:S02]  /*13d10*/  LOP3.LUT R2, R2, 0x80, RZ, 0xc0, !PT ;  /* 0x0000008002027812 */ /* 0x000fe400078ec0ff */
[----:B------:R-:W-:Y:S01]  /*13d20*/  LOP3.LUT R23, R23, 0x400, R4, 0xf8, !PT ;  /* 0x0000040017177812 */ /* 0x000fe200078ef804 */
[----:B------:R-:W-:Y:S01]  /*13d30*/  IMAD.SHL.U32 R4, R12, 0x80, RZ ;  /* 0x000000800c047824 */ /* 0x000fe200078e00ff */
[----:B------:R-:W-:Y:S02]  /*13d40*/  LOP3.LUT R2, R2, 0x10, R3, 0xf8, !PT ;  /* 0x0000001002027812 */ /* 0x000fe400078ef803 */
[----:B------:R-:W-:Y:S02]  /*13d50*/  LOP3.LUT R3, R3, 0x20, RZ, 0xc0, !PT ;  /* 0x0000002003037812 */ /* 0x000fe400078ec0ff */
[----:B------:R-:W-:-:S02]  /*13d60*/  LOP3.LUT R2, R2, 0x10, R9, 0x78, !PT ;  /* 0x0000001002027812 */ /* 0x000fc400078e7809 */
[----:B------:R-:W-:Y:S02]  /*13d70*/  LOP3.LUT R3, R3, 0x10, R12, 0xf8, !PT ;  /* 0x0000001003037812 */ /* 0x000fe400078ef80c */
[----:B------:R-:W-:Y:S02]  /*13d80*/  LOP3.LUT R5, R4, 0x400, RZ, 0xc0, !PT ;  /* 0x0000040004057812 */ /* 0x000fe400078ec0ff */
[----:B------:R-:W-:Y:S02]  /*13d90*/  LOP3.LUT R3, R3, 0x380, R4, 0xf8, !PT ;  /* 0x0000038003037812 */ /* 0x000fe400078ef804 */
[----:B------:R-:W-:Y:S02]  /*13da0*/  LOP3.LUT R7, R0, 0x90, RZ, 0xc0, !PT ;  /* 0x0000009000077812 */ /* 0x000fe400078ec0ff */
[----:B------:R-:W-:Y:S02]  /*13db0*/  LOP3.LUT R23, R23, R2, RZ, 0xfc, !PT ;  /* 0x0000000217177212 */ /* 0x000fe400078efcff */
[----:B------:R-:W-:-:S02]  /*13dc0*/  LOP3.LUT R5, R5, 0x800, R6, 0xf8, !PT ;  /* 0x0000080005057812 */ /* 0x000fc400078ef806 */
[----:B------:R-:W-:Y:S02]  /*13dd0*/  LOP3.LUT R2, R3, 0x70, R0, 0x78, !PT ;  /* 0x0000007003027812 */ /* 0x000fe400078e7800 */
[----:B------:R-:W-:Y:S02]  /*13de0*/  LOP3.LUT R7, R7, 0x10, R8, 0x78, !PT ;  /* 0x0000001007077812 */ /* 0x000fe400078e7808 */
[----:B------:R-:W-:Y:S01]  /*13df0*/  LOP3.LUT R25, R5, R2, RZ, 0xfc, !PT ;  /* 0x0000000205197212 */ /* 0x000fe200078efcff */
[----:B------:R-:W-:Y:S01]  /*13e00*/  IMAD.SHL.U32 R2, R12, 0x40, RZ ;  /* 0x000000400c027824 */ /* 0x000fe200078e00ff */
[----:B------:R-:W-:Y:S02]  /*13e10*/  LOP3.LUT R7, R10, R7, RZ, 0xfc, !PT ;  /* 0x000000070a077212 */ /* 0x000fe400078efcff */
[----:B------:R-:W-:Y:S01]  /*13e20*/  SHF.R.U32.HI R4, RZ, 0x1, R11 ;  /* 0x00000001ff047819 */ /* 0x000fe2000001160b */
[C---:B------:R-:W-:Y:S01]  /*13e30*/  VIADD R3, R25.reuse, 0x40 ;  /* 0x0000004019037836 */ /* 0x040fe20000000000 */
[----:B------:R-:W-:Y:S01]  /*13e40*/  LOP3.LUT R0, R0, 0x10, RZ, 0xc0, !PT ;  /* 0x0000001000007812 */ /* 0x000fe200078ec0ff */
[----:B------:R-:W-:Y:S01]  /*13e50*/  @P0 VIADD R3, R25, 0xffffffc0 ;  /* 0xffffffc019030836 */ /* 0x000fe20000000000 */
[----:B------:R-:W-:Y:S01]  /*13e60*/  LOP3.LUT R4, R4, 0x40, R2, 0xf8, !PT ;  /* 0x0000004004047812 */ /* 0x000fe200078ef802 */
[----:B------:R-:W-:Y:S01]  /*13e70*/  IMAD.IADD R2, R16, 0x1, R7 ;  /* 0x0000000110027824 */ /* 0x000fe200078e0207 */
[----:B------:R-:W-:-:S04]  /*13e80*/  LOP3.LUT R4, R0, 0x20, RZ, 0xfc, !PT ;  /* 0x0000002000047812 */ /* 0x000fc800078efcff */
[----:B------:R0:W-:Y:S04]  /*13e90*/  STL [R1+0x14], R2 ;  /* 0x0000140201007387 */ /* 0x0001e80000100800 */
[----:B------:R1:W-:Y:S01]  /*13ea0*/  STL [R1+0x10], R3 ;  /* 0x0000100301007387 */ /* 0x0003e20000100800 */
[C---:B0-----:R-:W-:Y:S02]  /*13eb0*/  LOP3.LUT R2, R23.reuse, 0x1800, RZ, 0xfc, !PT ;  /* 0x0000180017027812 */ /* 0x041fe400078efcff */
[----:B-1----:R-:W-:Y:S02]  /*13ec0*/  LOP3.LUT R3, R0, 0x40, RZ, 0xfc, !PT ;  /* 0x0000004000037812 */ /* 0x002fe400078efcff */
[----:B------:R-:W-:-:S07]  /*13ed0*/  LOP3.LUT R0, R23, 0x2800, RZ, 0xfc, !PT ;  /* 0x0000280017007812 */ /* 0x000fce00078efcff */
.L_x_9932:
[----:B------:R-:W-:Y:S01]  /*13ee0*/  ULDC.64 UR4, c[0x0][0xa28] ;  /* 0x00028a0000047ab9 */ /* 0x000fe20000000a00 */
[----:B------:R-:W-:Y:S01]  /*13ef0*/  ULDC.64 UR8, c[0x0][0xa00] ;  /* 0x0002800000087ab9 */ /* 0x000fe20000000a00 */
[----:B------:R-:W-:Y:S01]  /*13f00*/  UISETP.NE.U32.AND UP0, UPT, UR4, URZ, UPT ;  /* 0x0000003f0400728c */ /* 0x000fe2000bf05070 */
[----:B------:R-:W-:Y:S01]  /*13f10*/  ISETP.NE.U32.AND P0, PT, RZ, UR8, PT ;  /* 0x00000008ff007c0c */ /* 0x000fe2000bf05070 */
[----:B------:R-:W-:Y:S01]  /*13f20*/  ULDC.64 UR6, c[0x0][0xa00] ;  /* 0x0002800000067ab9 */ /* 0x000fe20000000a00 */
[----:B-12---:R-:W-:Y:S01]  /*13f30*/  IMAD.MOV.U32 R4, RZ, RZ, RZ ;  /* 0x000000ffff047224 */ /* 0x006fe200078e00ff */
[----:B------:R-:W-:Y:S01]  /*13f40*/  UISETP.NE.AND.EX UP0, UPT, UR5, URZ, UPT, UP0 ;  /* 0x0000003f0500728c */ /* 0x000fe2000bf05300 */
[----:B------:R-:W-:Y:S01]  /*13f50*/  ISETP.NE.AND.EX P0, PT, RZ, UR9, PT, P0 ;  /* 0x00000009ff007c0c */ /* 0x000fe2000bf05300 */
[----:B------:R-:W-:Y:S01]  /*13f60*/  UIMAD.WIDE UR6, UR42, 0x4, UR6 ;  /* 0x000000042a0678a5 */ /* 0x000fe2000f8e0206 */
[----:B------:R-:W2:Y:S01]  /*13f70*/  LDL.LU R5, [R1+0x8] ;  /* 0x0000080001057983 */ /* 0x000ea20000300800 */
[----:B------:R-:W-:Y:S01]  /*13f80*/  ULDC.64 UR10, c[0x0][0xa18] ;  /* 0x00028600000a7ab9 */ /* 0x000fe20000000a00 */
[----:B0-----:R-:W0:Y:S01]  /*13f90*/  LDC R6, c[0x0][0x288] ;  /* 0x0000a200ff067b82 */ /* 0x001e220000000800 */
        /* <DEDUP_REMOVED lines=36> */
[----:B------:R-:W-:Y:S02]  /*141e0*/  SHF.R.U32.HI R3, RZ, 0x8, R3 ;  /* 0x00000008ff037819 */ /* 0x000fe40000011603 */
[----:B---3--:R-:W-:-:S05]  /*141f0*/  @P0 R2UR UR43, R0 ;  /* 0x00000000002b02ca */ /* 0x008fca00000e0000 */
[----:B------:R-:W-:Y:S01]  /*14200*/  ULOP3.LUT UR36, UR36, 0xffff, URZ, 0xc0, !UPT ;  /* 0x0000ffff24247892 */ /* 0x000fe2000f8ec03f */
[----:B------:R-:W0:Y:S02]  /*14210*/  LDC R0, c[0x0][0x424] ;  /* 0x00010900ff007b82 */ /* 0x000e240000000800 */
[----:B0-----:R-:W-:Y:S02]  /*14220*/  SEL R5, R0, 0x1, P2 ;  /* 0x0000000100057807 */ /* 0x001fe40001000000 */
[----:B------:R-:W-:Y:S01]  /*14230*/  LEA.HI R0, R2, R3, RZ, 0x10 ;  /* 0x0000000302007211 */ /* 0x000fe200078f80ff */
[----:B----4-:R0:W-:Y:S01]  /*14240*/  STL [R1+0xc], R6 ;  /* 0x00000c0601007387 */ /* 0x0101e20000100800 */
[----:B------:R-:W-:Y:S02]  /*14250*/  IMAD.MOV.U32 R9, RZ, RZ, R6 ;  /* 0x000000ffff097224 */ /* 0x000fe400078e0006 */
        /* <DEDUP_REMOVED lines=10> */
.L_x_9853:
[----:B-----5:R-:W-:Y:S01]  /*14300*/  IMAD.IADD R29, R29, 0x1, R4 ;  /* 0x000000011d1d7824 */ /* 0x020fe200078e0204 */
[----:B------:R-:W-:Y:S06]  /*14310*/  @!P3 BRA `(.L_x_9854) ;  /* 0x000000000018b947 */ /* 0x000fec0003800000 */
[----:B------:R-:W-:Y:S02]  /*14320*/  ULDC.64 UR4, c[0x0][0xa20] ;  /* 0x0002880000047ab9 */ /* 0x000fe40000000a00 */
[----:B------:R-:W-:-:S06]  /*14330*/  UIMAD.WIDE UR4, UR42, 0x4, UR4 ;  /* 0x000000042a0478a5 */ /* 0x000fcc000f8e0204 */
[----:B------:R-:W-:Y:S02]  /*14340*/  IMAD.U32 R2, RZ, RZ, UR4 ;  /* 0x00000004ff027e24 */ /* 0x000fe4000f8e00ff */
[----:B------:R-:W-:-:S05]  /*14350*/  IMAD.U32 R3, RZ, RZ, UR5 ;  /* 0x00000005ff037e24 */ /* 0x000fca000f8e00ff */
[----:B------:R1:W5:Y:S01]  /*14360*/  LDG.E R6, desc[UR50][R2.64] ;  /* 0x0000003202067981 */ /* 0x000362000c1e1900 */
[----:B------:R-:W-:Y:S05]  /*14370*/  BRA `(.L_x_9855) ;  /* 0x0000000000187947 */ /* 0x000fea0003800000 */
.L_x_9854:
[----:B------:R-:W-:Y:S05]  /*14380*/  @!P1 BRA `(.L_x_9855) ;  /* 0x0000000000149947 */ /* 0x000fea0003800000 */
[----:B------:R-:W-:Y:S02]  /*14390*/  IMAD.U32 R2, RZ, RZ, UR8 ;  /* 0x00000008ff027e24 */ /* 0x000fe4000f8e00ff */
[----:B------:R-:W-:-:S05]  /*143a0*/  IMAD.U32 R3, RZ, RZ, UR9 ;  /* 0x00000009ff037e24 */ /* 0x000fca000f8e00ff */
[----:B------:R-:W2:Y:S04]  /*143b0*/  LDG.E R5, desc[UR50][R2.64] ;  /* 0x0000003202057981 */ /* 0x000ea8000c1e1900 */
[----:B------:R-:W2:Y:S02]  /*143c0*/  LDG.E R6, desc[UR50][R2.64+0x4] ;  /* 0x0000043202067981 */ /* 0x000ea4000c1e1900 */
[----:B--2---:R-:W-:-:S07]  /*143d0*/  IMAD.IADD R6, R6, 0x1, -R5 ;  /* 0x0000000106067824 */ /* 0x004fce00078e0a05 */
.L_x_9855:
[----:B-1----:R-:W2:Y:S01]  /*143e0*/  LDL.LU R3, [R1+0x4] ;  /* 0x0000040001037983 */ /* 0x002ea20000300800 */
[----:B------:R-:W1:Y:S01]  /*143f0*/  LDC R2, c[0x0][0x448] ;  /* 0x00011200ff027b82 */ /* 0x000e620000000800 */
[----:B-----5:R-:W-:Y:S01]  /*14400*/  IMAD.IADD R6, R6, 0x1, -R4 ;  /* 0x0000000106067824 */ /* 0x020fe200078e0a04 */
[----:B-1----:R-:W-:-:S13]  /*14410*/  ISETP.NE.AND P1, PT, R2, 0x1, PT ;  /* 0x000000010200780c */ /* 0x002fda0003f25270 */
[----:B------:R-:W1:Y:S08]  /*14420*/  @P1 LDC R4, c[0x0][0x44c] ;  /* 0x00011300ff041b82 */ /* 0x000e700000000800 */
[----:B------:R-:W3:Y:S01]  /*14430*/  @P1 LDC R2, c[0x0][0x450] ;  /* 0x00011400ff021b82 */ /* 0x000ee20000000800 */
[----:B--2---:R-:W-:-:S04]  /*14440*/  IMAD R10, R3, 0xc0, RZ ;  /* 0x000000c0030a7824 */ /* 0x004fc800078e02ff */
[----:B------:R-:W-:Y:S01]  /*14450*/  VIADD R3, R10, 0xbf ;  /* 0x000000bf0a037836 */ /* 0x000fe20000000000 */
[----:B------:R2:W-:Y:S03]  /*14460*/  STL [R1+0x4], R10 ;  /* 0x0000040a01007387 */ /* 0x0005e60000100800 */
[----:B-1----:R-:W-:-:S05]  /*14470*/  @P1 IMAD.HI.U32 R5, R3, R4, RZ ;  /* 0x0000000403051227 */ /* 0x002fca00078e00ff */
        /* <DEDUP_REMOVED lines=17> */
.L_x_9857:
[----:B------:R-:W-:-:S13]  /*14590*/  ISETP.NE.AND P0, PT, R3, 0x1, PT ;  /* 0x000000010300780c */ /* 0x000fda0003f05270 */
[----:B------:R-:W1:Y:S02]  /*145a0*/  @P0 LDC.64 R4, c[0x0][0x9e8] ;  /* 0x00027a00ff040b82 */ /* 0x000e640000000a00 */
[----:B-1----:R-:W-:-:S05]  /*145b0*/  @P0 IMAD.HI.U32 R4, R8, R4, RZ ;  /* 0x0000000408040227 */ /* 0x002fca00078e00ff */
[----:B------:R-:W-:-:S07]  /*145c0*/  @P0 SHF.R.U32.HI R8, RZ, R5, R4 ;  /* 0x00000005ff080219 */ /* 0x000fce0000011604 */
.L_x_9858:
[----:B------:R-:W-:-:S05]  /*145d0*/  IMAD R5, R8, R3, R3 ;  /* 0x0000000308057224 */ /* 0x000fca00078e0203 */
[----:B------:R-:W-:-:S07]  /*145e0*/  VIMNMX R2, R2, R5, PT ;  /* 0x0000000502027248 */ /* 0x000fce0003fe0100 */
.L_x_9856:
[----:B------:R-:W1:Y:S01]  /*145f0*/  @P1 LDC R5, c[0x0][0x44c] ;  /* 0x00011300ff051b82 */ /* 0x000e620000000800 */
[----:B------:R-:W-:Y:S01]  /*14600*/  IMAD.MOV.U32 R7, RZ, RZ, R10 ;  /* 0x000000ffff077224 */ /* 0x000fe200078e000a */
[----:B------:R-:W-:Y:S01]  /*14610*/  ULDC UR4, c[0x0][0x9dc] ;  /* 0x0002770000047ab9 */ /* 0x000fe20000000800 */
[----:B------:R-:W-:-:S05]  /*14620*/  VIADD R2, R2, 0x7f ;  /* 0x0000007f02027836 */ /* 0x000fca0000000000 */
[----:B------:R-:W2:Y:S01]  /*14630*/  @P1 LDC R4, c[0x0][0x450] ;  /* 0x00011400ff041b82 */ /* 0x000ea20000000800 */
[----:B-1----:R-:W-:-:S05]  /*14640*/  @P1 IMAD.HI.U32 R5, R10, R5, RZ ;  /* 0x000000050a051227 */ /* 0x002fca00078e00ff */
[----:B--2---:R-:W-:Y:S02]  /*14650*/  @P1 SHF.R.U32.HI R7, RZ, R4, R5 ;  /* 0x00000004ff071219 */ /* 0x004fe40000011605 */
[----:B------:R-:W-:Y:S02]  /*14660*/  SHF.R.S32.HI R5, RZ, 0x1f, R2 ;  /* 0x0000001fff057819 */ /* 0x000fe40000011402 */
[----:B------:R-:W-:Y:S01]  /*14670*/  IADD3 R7, R7, R6, -R9 ;  /* 0x0000000607077210 */ /* 0x000fe20007ffe809 */
[----:B------:R-:W-:Y:S01]  /*14680*/  VIADD R6, R6, 0x7f ;  /* 0x0000007f06067836 */ /* 0x000fe20000000000 */
[----:B------:R-:W-:-:S04]  /*14690*/  LEA.HI R2, R5, R2, RZ, 0x7 ;  /* 0x0000000205027211 */ /* 0x000fc800078f38ff */
[----:B------:R-:W-:Y:S02]  /*146a0*/  SHF.R.S32.HI R5, RZ, 0x1f, R6 ;  /* 0x0000001fff057819 */ /* 0x000fe40000011406 */
[----:B------:R-:W-:Y:S02]  /*146b0*/  SHF.R.S32.HI R2, RZ, 0x7, R2 ;  /* 0x00000007ff027819 */ /* 0x000fe40000011402 */
[----:B------:R-:W-:-:S04]  /*146c0*/  LEA.HI R5, R5, R6, RZ, 0x7 ;  /* 0x0000000605057211 */ /* 0x000fc800078f38ff */
        /* <DEDUP_REMOVED lines=13> */
.L_x_9860:
[----:B------:R-:W-:-:S13]  /*147a0*/  ISETP.NE.AND P0, PT, R3, 0x1, PT ;  /* 0x000000010300780c */ /* 0x000fda0003f05270 */
[----:B------:R-:W1:Y:S02]  /*147b0*/  @P0 LDC.64 R4, c[0x0][0x9e8] ;  /* 0x00027a00ff040b82 */ /* 0x000e640000000a00 */
[----:B-1----:R-:W-:-:S05]  /*147c0*/  @P0 IMAD.HI.U32 R4, R7, R4, RZ ;  /* 0x0000000407040227 */ /* 0x002fca00078e00ff */
[----:B------:R-:W-:-:S07]  /*147d0*/  @P0 SHF.R.U32.HI R7, RZ, R5, R4 ;  /* 0x00000005ff070219 */ /* 0x000fce0000011604 */
.L_x_9861:
[----:B------:R-:W-:-:S05]  /*147e0*/  IMAD R3, R7, R3, RZ ;  /* 0x0000000307037224 */ /* 0x000fca00078e02ff */
[----:B------:R-:W-:-:S07]  /*147f0*/  VIMNMX R2, R2, R3, !PT ;  /* 0x0000000302027248 */ /* 0x000fce0007fe0100 */
.L_x_9859:
[----:B------:R-:W-:Y:S02]  /*14800*/  SHF.R.U32.HI R4, RZ, 0x10, R0 ;  /* 0x00000010ff047819 */ /* 0x000fe40000011600 */
[----:B------:R-:W-:Y:S02]  /*14810*/  SHF.R.S32.HI R3, RZ, 0x1f, R2 ;  /* 0x0000001fff037819 */ /* 0x000fe40000011402 */
[----:B------:R-:W-:Y:S02]  /*14820*/  ISETP.NE.AND P0, PT, R4, RZ, PT ;  /* 0x000000ff0400720c */ /* 0x000fe40003f05270 */
[----:B------:R-:W-:Y:S01]  /*14830*/  LEA.HI R3, R3, R2, RZ, 0x7 ;  /* 0x0000000203037211 */ /* 0x000fe200078f38ff */
[----:B------:R-:W-:-:S03]  /*14840*/  IMAD.MOV.U32 R2, RZ, RZ, RZ ;  /* 0x000000ffff027224 */ /* 0x000fc600078e00ff */
[----:B------:R-:W-:-:S04]  /*14850*/  SHF.R.S32.HI R3, RZ, 0x7, R3 ;  /* 0x00000007ff037819 */ /* 0x000fc80000011403 */
[----:B------:R-:W-:-:S03]  /*14860*/  VIMNMX R27, RZ, R3, !PT ;  /* 0x00000003ff1b7248 */ /* 0x000fc60007fe0100 */
[----:B------:R-:W1:Y:S01]  /*14870*/  @!P0 LDC R4, c[0x0][0x9f0] ;  /* 0x00027c00ff048b82 */ /* 0x000e620000000800 */
[----:B------:R-:W-:-:S13]  /*14880*/  ISETP.GT.AND P1, PT, R6, R27, PT ;  /* 0x0000001b0600720c */ /* 0x000fda0003f24270 */
[----:B------:R-:W-:Y:S05]  /*14890*/  @!P1 BRA `(.L_x_9862) ;  /* 0x00000000006c9947 */ /* 0x000fea0003800000 */
[-C--:B-1----:R-:W-:Y:S02]  /*148a0*/  IABS R5, R4.reuse ;  /* 0x0000000400057213 */ /* 0x082fe40000000000 */
[----:B------:R-:W-:Y:S02]  /*148b0*/  IABS R8, R4 ;  /* 0x0000000400087213 */ /* 0x000fe40000000000 */
[----:B0-----:R-:W0:Y:S03]  /*148c0*/  I2F.RP R9, R5 ;  /* 0x0000000500097306 */ /* 0x001e260000209400 */
        /* <DEDUP_REMOVED lines=24> */
.L_x_9862:
[----:B------:R-:W-:Y:S01]  /*14a50*/  LOP3.LUT R0, R0, 0xff, RZ, 0xc0, !PT ;  /* 0x000000ff00007812 */ /* 0x000fe200078ec0ff */
[----:B------:R-:W-:Y:S04]  /*14a60*/  BSSY B7, `(.L_x_9863) ;  /* 0x0000329000077945 */ /* 0x000fe80003800000 */
[----:B------:R-:W-:-:S05]  /*14a70*/  IMAD R27, R0, R2, R27 ;  /* 0x00000002001b7224 */ /* 0x000fca00078e021b */
[----:B------:R-:W-:-:S04]  /*14a80*/  VIADDMNMX R3, R27, R2, R6, PT ;  /* 0x000000021b037246 */ /* 0x000fc80003800106 */
        /* <DEDUP_REMOVED lines=13> */
[----:B---3--:R-:W2:Y:S01]  /*14b60*/  @P0 ATOMG.E.ADD.STRONG.GPU PT, R3, desc[UR50][R2.64], R5 ;  /* 0x00000005020309a8 */ /* 0x008ea200081ee1f2 */
[----:B-1----:R-:W1:Y:S02]  /*14b70*/  S2R R4, SR_LTMASK ;  /* 0x0000000000047919 */ /* 0x002e640000003900 */
[----:B-1----:R-:W-:-:S04]  /*14b80*/  LOP3.LUT R4, R4, UR4, RZ, 0xc0, !PT ;  /* 0x0000000404047c12 */ /* 0x002fc8000f8ec0ff */
[----:B------:R-:W1:Y:S01]  /*14b90*/  POPC R7, R4 ;  /* 0x0000000400077309 */ /* 0x000e620000000000 */
[----:B--2---:R-:W1:Y:S02]  /*14ba0*/  SHFL.IDX PT, R0, R3, R0, 0x1f ;  /* 0x00001f0003007589 */ /* 0x004e6400000e0000 */
[----:B-1----:R-:W-:-:S05]  /*14bb0*/  IADD3 R0, R0, UR40, R7 ;  /* 0x0000002800007c10 */ /* 0x002fca000fffe007 */
[----:B------:R2:W-:Y:S01]  /*14bc0*/  STL [R1], R0 ;  /* 0x0000000001007387 */ /* 0x0005e20000100800 */
[----:B------:R-:W-:Y:S05]  /*14bd0*/  BRA `(.L_x_9865) ;  /* 0x0000003000447947 */ /* 0x000fea0003800000 */
.L_x_9864:
        /* <DEDUP_REMOVED lines=20> */
.L_x_9867:
[----:B------:R-:W-:Y:S05]  /*14d20*/  BSYNC B6 ;  /* 0x0000000000067941 */ /* 0x000fea0003800000 */
.L_x_9866:
        /* <DEDUP_REMOVED lines=22> */
.L_x_9869:
[----:B------:R-:W-:Y:S05]  /*14e90*/  BSYNC B6 ;  /* 0x0000000000067941 */ /* 0x000fea0003800000 */
.L_x_9868:
        /* <DEDUP_REMOVED lines=20> */
.L_x_9871:
[----:B------:R-:W-:Y:S05]  /*14fe0*/  BSYNC B6 ;  /* 0x0000000000067941 */ /* 0x000fea0003800000 */
.L_x_9870:
        /* <DEDUP_REMOVED lines=19> */
.L_x_9873:
[----:B------:R-:W-:Y:S05]  /*15120*/  BSYNC B6 ;  /* 0x0000000000067941 */ /* 0x000fea0003800000 */
.L_x_9872:
        /* <DEDUP_REMOVED lines=18> */
[----:B----4-:R-:W-:Y:S02]  /*15250*/  SHF.R.S32.HI R28, RZ, 0x1f, R26 ;  /* 0x0000001fff1c7819 */ /* 0x010fe4000001141a */
[----:B------:R-:W-:Y:S01]  /*15260*/  SEL R17, R26, RZ, !P0 ;  /* 0x000000ff1a117207 */ /* 0x000fe20004000000 */
[----:B------:R-:W-:Y:S08]  /*15270*/  BRA.DIV UR4, `(.L_x_9874) ;  /* 0x0000004204a07947 */ /* 0x000ff0000b800000 */
[----:B------:R2:W3:Y:S02]  /*15280*/  SHFL.IDX PT, R14, R20, RZ, 0x1f ;  /* 0x00001fff140e7589 */ /* 0x0004e400000e0000 */
.L_x_9951:
[----:B---3--:R-:W-:Y:S02]  /*15290*/  ISETP.NE.AND P0, PT, R14, RZ, PT ;  /* 0x000000ff0e00720c */ /* 0x008fe40003f05270 */
[----:B------:R-:W-:Y:S02]  /*152a0*/  PLOP3.LUT P1, PT, PT, PT, PT, 0x8, 0x0 ;  /* 0x000000000000781c */ /* 0x000fe40003f2e170 */
[----:B------:R-:W-:-:S11]  /*152b0*/  LOP3.LUT R22, R22, 0xfffffffe, RZ, 0xc0, !PT ;  /* 0xfffffffe16167812 */ /* 0x000fd600078ec0ff */
[----:B------:R-:W-:Y:S01]  /*152c0*/  @P1 LOP3.LUT R22, R22, 0x1, RZ, 0xfc, !PT ;  /* 0x0000000116161812 */ /* 0x000fe200078efcff */
[----:B------:R-:W-:Y:S06]  /*152d0*/  @P0 BRA `(.L_x_9875) ;  /* 0x0000000400b80947 */ /* 0x000fec0003800000 */
[----:B------:R-:W3:Y:S01]  /*152e0*/  LDL R0, [R1+0x8] ;  /* 0x0000080001007983 */ /* 0x000ee20000100800 */
[----:B------:R-:W-:Y:S01]  /*152f0*/  UMOV UR4, 0xffffffff ;  /* 0xffffffff00047882 */ /* 0x000fe20000000000 */
[----:B---3--:R-:W-:Y:S02]  /*15300*/  VIADD R0, R0, 0xffffffff ;  /* 0xffffffff00007836 */ /* 0x008fe40000000000 */
[----:B------:R-:W-:Y:S05]  /*15310*/  BRA.DIV UR4, `(.L_x_9876) ;  /* 0x0000004204987947 */ /* 0x000fea000b800000 */
[----:B------:R-:W-:-:S13]  /*15320*/  ELECT P6, URZ, PT ;  /* 0x00000000003f782f */ /* 0x000fda00038c0000 */
.L_x_9954:
[----:B------:R-:W-:Y:S05]  /*15330*/  @!P6 BRA `(.L_x_9875) ;  /* 0x0000000400a0e947 */ /* 0x000fea0003800000 */
[----:B------:R-:W-:-:S04]  /*15340*/  ISETP.NE.U32.AND P0, PT, R2, RZ, PT ;  /* 0x000000ff0200720c */ /* 0x000fc80003f05070 */
[----:B------:R-:W-:-:S13]  /*15350*/  ISETP.NE.AND.EX P0, PT, R3, RZ, PT, P0 ;  /* 0x000000ff0300720c */ /* 0x000fda0003f05300 */
[----:B------:R-:W-:Y:S05]  /*15360*/  @!P0 BRA `(.L_x_9877) ;  /* 0x0000000000448947 */ /* 0x000fea0003800000 */
[----:B------:R-:W3:Y:S01]  /*15370*/  LDC R7, c[0x0][0x43c] ;  /* 0x00010f00ff077b82 */ /* 0x000ee20000000800 */
[----:B------:R-:W-:Y:S01]  /*15380*/  ULDC.64 UR4, c[0x0][0x428] ;  /* 0x00010a0000047ab9 */ /* 0x000fe20000000a00 */
[----:B---3--:R-:W-:-:S13]  /*15390*/  ISETP.NE.AND P0, PT, R7, 0x1, PT ;  /* 0x000000010700780c */ /* 0x008fda0003f05270 */
        /* <DEDUP_REMOVED lines=14> */
.L_x_9877:
[----:B-1----:R-:W-:Y:S01]  /*15480*/  IMAD R4, R18, 0x8, R16 ;  /* 0x0000000812047824 */ /* 0x002fe200078e0210 */
[----:B---3--:R-:W-:Y:S01]  /*15490*/  SHF.L.U32 R3, R24, 0x1f, RZ ;  /* 0x0000001f18037819 */ /* 0x008fe200000006ff */
[----:B------:R-:W1:Y:S03]  /*154a0*/  S2R R2, SR_TID.X ;  /* 0x0000000000027919 */ /* 0x000e660000002100 */
[----:B------:R-:W3:Y:S01]  /*154b0*/  SYNCS.PHASECHK.TRANS64.TRYWAIT P0, [R4+URZ+0x19c80], R3 ;  /* 0x019c8003040075a7 */ /* 0x000ee2000800017f */
[----:B-1----:R-:W-:-:S04]  /*154c0*/  LOP3.LUT R2, R2, 0x7f, RZ, 0xc0, !PT ;  /* 0x0000007f02027812 */ /* 0x002fc800078ec0ff */
[----:B------:R-:W-:Y:S01]  /*154d0*/  ISETP.NE.AND P1, PT, R2, RZ, PT ;  /* 0x000000ff0200720c */ /* 0x000fe20003f25270 */
[----:B---3--:R-:W-:-:S12]  /*154e0*/  @!P0 BRA `(.L_x_9878) ;  /* 0x0000004000448947 */ /* 0x008fd80003800000 */
.L_x_9955:
        /* <DEDUP_REMOVED lines=8> */
.L_x_9879:
[----:B------:R-:W-:Y:S01]  /*15570*/  IMAD R2, R18, 0x3000, R16 ;  /* 0x0000300012027824 */ /* 0x000fe200078e0210 */
[----:B------:R-:W-:Y:S01]  /*15580*/  R2UR UR33, R4 ;  /* 0x00000000042172ca */ /* 0x000fe200000e0000 */
[----:B------:R-:W-:Y:S01]  /*15590*/  IMAD R0, R0, 0x80, R29 ;  /* 0x0000008000007824 */ /* 0x000fe200078e021d */
[----:B-----5:R-:W-:Y:S01]  /*155a0*/  R2UR UR37, R17 ;  /* 0x00000000112572ca */ /* 0x020fe200000e0000 */
[----:B------:R-:W-:Y:S01]  /*155b0*/  UIADD3 UR4, UP0, UR46, 0x470, URZ ;  /* 0x000004702e047890 */ /* 0x000fe2000ff1e03f */
[----:B------:R-:W-:Y:S01]  /*155c0*/  R2UR UR8, R2 ;  /* 0x00000000020872ca */ /* 0x000fe200000e0000 */
[----:B------:R-:W-:Y:S01]  /*155d0*/  UMOV UR6, 0x0 ;  /* 0x0000000000067882 */ /* 0x000fe20000000000 */
[----:B------:R-:W-:Y:S01]  /*155e0*/  R2UR UR35, R0 ;  /* 0x00000000002372ca */ /* 0x000fe200000e0000 */
[----:B------:R-:W-:Y:S01]  /*155f0*/  UIADD3.X UR5, URZ, UR47, URZ, UP0, !UPT ;  /* 0x0000002f3f057290 */ /* 0x000fe200087fe43f */
[----:B------:R-:W-:Y:S01]  /*15600*/  UMOV UR7, 0x14f00000 ;  /* 0x14f0000000077882 */ /* 0x000fe20000000000 */
[----:B------:R-:W-:Y:S01]  /*15610*/  UMOV UR34, URZ ;  /* 0x0000003f00227c82 */ /* 0x000fe20008000000 */
[----:B------:R-:W-:Y:S01]  /*15620*/  UMOV UR18, 0x20 ;  /* 0x0000002000127882 */ /* 0x000fe20000000000 */
[----:B------:R-:W-:-:S02]  /*15630*/  UMOV UR20, UR36 ;  /* 0x0000002400147c82 */ /* 0x000fc40008000000 */
[----:B------:R-:W-:Y:S02]  /*15640*/  UIADD3 UR33, UR33, 0x19c70, URZ ;  /* 0x00019c7021217890 */ /* 0x000fe4000fffe03f */
[----:B------:R-:W-:Y:S01]  /*15650*/  UMOV UR21, UR37 ;  /* 0x0000002500157c82 */ /* 0x000fe20008000000 */
[----:B------:R-:W-:Y:S01]  /*15660*/  UMOV UR10, 0x40 ;  /* 0x00000040000a7882 */ /* 0x000fe20000000000 */
        /* <DEDUP_REMOVED lines=12> */
[----:B------:R-:W4:Y:S02]  /*15730*/  SYNCS.PHASECHK.TRANS64.TRYWAIT P0, [R4+URZ+0x19c40], R3 ;  /* 0x019c4003040075a7 */ /* 0x000f24000800017f */
[----:B---34-:R-:W-:Y:S05]  /*15740*/  @!P0 BRA `(.L_x_9880) ;  /* 0x0000003c00c08947 */ /* 0x018fea0003800000 */
.L_x_9956:
[----:B------:R-:W-:Y:S05]  /*15750*/  @P1 BRA `(.L_x_9881) ;  /* 0x00000000001c1947 */ /* 0x000fea0003800000 */
[----:B------:R-:W4:Y:S01]  /*15760*/  S2R R5, SR_TID.X ;  /* 0x0000000000057919 */ /* 0x000f220000002100 */
[----:B-1-3--:R-:W-:-:S04]  /*15770*/  IMAD.MOV.U32 R3, RZ, RZ, 0x3000 ;  /* 0x00003000ff037424 */ /* 0x00afc800078e00ff */
[----:B------:R1:W-:Y:S01]  /*15780*/  SYNCS.ARRIVE.TRANS64 RZ, [R4+URZ+0x19c30], R3 ;  /* 0x019c300304ff79a7 */ /* 0x0003e2000800003f */
[----:B----4-:R-:W-:-:S04]  /*15790*/  LOP3.LUT R5, R5, 0x1f, RZ, 0xc0, !PT ;  /* 0x0000001f05057812 */ /* 0x010fc800078ec0ff */
[----:B------:R-:W-:-:S13]  /*157a0*/  ISETP.NE.AND P0, PT, R5, RZ, PT ;  /* 0x000000ff0500720c */ /* 0x000fda0003f05270 */
[----:B-1----:R-:W-:Y:S05]  /*157b0*/  @!P0 BRA `(.L_x_9881) ;  /* 0x0000000000048947 */ /* 0x002fea0003800000 */
[----:B------:R-:W-:Y:S01]  /*157c0*/  BPT.TRAP 0x1 ;  /* 0x000000040000795c */ /* 0x000fe20000300000 */
.L_x_9881:
        /* <DEDUP_REMOVED lines=31> */
.L_x_9875:
[----:B------:R-:W-:Y:S05]  /*159c0*/  WARPSYNC.ALL ;  /* 0x0000000000007948 */ /* 0x000fea0003800000 */
[----:B------:R-:W-:Y:S01]  /*159d0*/  VIADD R0, R16, 0xf000 ;  /* 0x0000f00010007836 */ /* 0x000fe20000000000 */
[----:B------:R-:W-:Y:S01]  /*159e0*/  USHF.R.S32.HI UR4, URZ, 0x1f, UR43 ;  /* 0x0000001f3f047899 */ /* 0x000fe2000801142b */
[----:B------:R-:W-:Y:S01]  /*159f0*/  BAR.SYNC.DEFER_BLOCKING 0x8, 0x200 ;  /* 0x0208000000007b1d */ /* 0x000fe20000010000 */
[----:B------:R-:W-:Y:S02]  /*15a00*/  USHF.R.S32.HI UR37, URZ, 0x1f, UR42 ;  /* 0x0000001f3f257899 */ /* 0x000fe4000801142a */
        /* <DEDUP_REMOVED lines=17> */
[----:B-1-3--:R-:W-:Y:S02]  /*15b20*/  IMAD.U32 R4, RZ, RZ, UR6 ;  /* 0x00000006ff047e24 */ /* 0x00afe4000f8e00ff */
        /* <DEDUP_REMOVED lines=9> */
[----:B--2---:R-:W-:-:S07]  /*15bc0*/  LEPC R20, `(.L_x_9883) ;  /* 0x000000001014794e */ /* 0x004fce0000000000 */
[----:B01----:R-:W-:Y:S05]  /*15bd0*/  CALL.ABS.NOINC R2 ;  /* 0x0000000002007343 */ /* 0x003fea0003c00000 */
.L_x_9883:
[----:B------:R-:W-:Y:S05]  /*15be0*/  BSYNC B6 ;  /* 0x0000000000067941 */ /* 0x000fea0003800000 */
.L_x_9882:
[----:B------:R-:W4:Y:S01]  /*15bf0*/  LDL R12, [R1+0x4] ;  /* 0x00000400010c7983 */ /* 0x000f220000100800 */
[----:B0-----:R-:W0:Y:S01]  /*15c00*/  LDC R9, c[0x0][0x448] ;  /* 0x00011200ff097b82 */ /* 0x001e220000000800 */
[----:B------:R-:W-:Y:S01]  /*15c10*/  ULDC.64 UR6, c[0x0][0x2d8] ;  /* 0x0000b60000067ab9 */ /* 0x000fe20000000a00 */
[----:B------:R-:W-:Y:S01]  /*15c20*/  UMOV UR44, UR48 ;  /* 0x00000030002c7c82 */ /* 0x000fe20008000000 */
[----:B------:R-:W0:Y:S01]  /*15c30*/  S2R R2, SR_TID.X ;  /* 0x0000000000027919 */ /* 0x000e220000002100 */
[----:B------:R-:W-:Y:S01]  /*15c40*/  UIMAD.WIDE.U32 UR4, UR36, UR6, UR44 ;  /* 0x00000006240472a5 */ /* 0x000fe2000f8e002c */
[----:B------:R-:W-:Y:S01]  /*15c50*/  ULDC.64 UR8, c[0x0][0x2e0] ;  /* 0x0000b80000087ab9 */ /* 0x000fe20000000a00 */
[----:B--2---:R-:W2:Y:S02]  /*15c60*/  S2R R20, SR_TID.X ;  /* 0x0000000000147919 */ /* 0x004ea40000002100 */
[----:B------:R-:W-:Y:S02]  /*15c70*/  UIMAD UR5, UR36, UR7, UR5 ;  /* 0x00000007240572a4 */ /* 0x000fe4000f8e0205 */
[----:B------:R-:W-:Y:S01]  /*15c80*/  UIMAD UR6, UR37, UR8, URZ ;  /* 0x00000008250672a4 */ /* 0x000fe2000f8e023f */
[----:B------:R-:W2:Y:S01]  /*15c90*/  S2R R10, SR_TID.X ;  /* 0x00000000000a7919 */ /* 0x000ea20000002100 */
[----:B------:R-:W-:-:S02]  /*15ca0*/  UIMAD.WIDE.U32 UR4, UR43, UR8, UR4 ;  /* 0x000000082b0472a5 */ /* 0x000fc4000f8e0004 */
[----:B------:R-:W-:-:S03]  /*15cb0*/  UIMAD UR6, UR43, UR9, UR6 ;  /* 0x000000092b0672a4 */ /* 0x000fc6000f8e0206 */
[----:B------:R-:W-:Y:S01]  /*15cc0*/  ULDC.64 UR8, c[0x0][0x280] ;  /* 0x0000a00000087ab9 */ /* 0x000fe20000000a00 */
[----:B-1-3--:R-:W-:Y:S01]  /*15cd0*/  IMAD.U32 R4, RZ, RZ, UR4 ;  /* 0x00000004ff047e24 */ /* 0x00afe2000f8e00ff */
[----:B------:R-:W-:Y:S02]  /*15ce0*/  UIADD3 UR6, UR5, UR6, URZ ;  /* 0x0000000605067290 */ /* 0x000fe4000fffe03f */
[----:B------:R-:W-:Y:S01]  /*15cf0*/  IMAD.U32 R5, RZ, RZ, UR5 ;  /* 0x00000005ff057e24 */ /* 0x000fe2000f8e00ff */
[----:B------:R-:W-:Y:S01]  /*15d00*/  ULDC.64 UR4, c[0x0][0x2d0] ;  /* 0x0000b40000047ab9 */ /* 0x000fe20000000a00 */
[----:B0-----:R-:W-:Y:S02]  /*15d10*/  ISETP.NE.AND P1, PT, R9, 0x1, PT ;  /* 0x000000010900780c */ /* 0x001fe40003f25270 */
[----:B------:R-:W-:-:S11]  /*15d20*/  LOP3.LUT R21, R2, 0x7f, RZ, 0xc0, !PT ;  /* 0x0000007f02157812 */ /* 0x000fd600078ec0ff */
[----:B------:R-:W0:Y:S01]  /*15d30*/  @P1 LDC R3, c[0x0][0x44c] ;  /* 0x00011300ff031b82 */ /* 0x000e220000000800 */
[----:B--2---:R-:W-:Y:S01]  /*15d40*/  IMAD.SHL.U32 R20, R20, 0x40, RZ ;  /* 0x0000004014147824 */ /* 0x004fe200078e00ff */
[----:B------:R-:W-:Y:S01]  /*15d50*/  SHF.R.U32.HI R21, RZ, 0x1, R21 ;  /* 0x00000001ff157819 */ /* 0x000fe20000011615 */
[----:B------:R-:W-:-:S03]  /*15d60*/  IMAD.SHL.U32 R10, R10, 0x10, RZ ;  /* 0x000000100a0a7824 */ /* 0x000fc600078e00ff */
[----:B------:R-:W-:Y:S02]  /*15d70*/  LOP3.LUT R20, R21, 0x40, R20, 0xf8, !PT ;  /* 0x0000004015147812 */ /* 0x000fe400078ef814 */
[----:B------:R-:W1:Y:S01]  /*15d80*/  @P1 LDC R2, c[0x0][0x450] ;  /* 0x00011400ff021b82 */ /* 0x000e620000000800 */
[----:B------:R-:W2:Y:S01]  /*15d90*/  S2R R21, SR_TID.X ;  /* 0x0000000000157919 */ /* 0x000ea20000002100 */
[----:B------:R-:W-:-:S04]  /*15da0*/  LOP3.LUT R10, R10, 0x10, RZ, 0xc0, !PT ;  /* 0x000000100a0a7812 */ /* 0x000fc800078ec0ff */
[C---:B------:R-:W-:Y:S02]  /*15db0*/  LOP3.LUT R11, R10.reuse, 0x20, RZ, 0xfc, !PT ;  /* 0x000000200a0b7812 */ /* 0x040fe400078efcff */
[----:B------:R-:W-:Y:S01]  /*15dc0*/  LOP3.LUT R10, R10, 0x40, RZ, 0xfc, !PT ;  /* 0x000000400a0a7812 */ /* 0x000fe200078efcff */
[----:B----4-:R-:W-:Y:S02]  /*15dd0*/  IMAD.IADD R0, R20, 0x1, R12 ;  /* 0x0000000114007824 */ /* 0x010fe400078e020c */
[----:B--2---:R-:W-:Y:S02]  /*15de0*/  IMAD.SHL.U32 R20, R21, 0x10, RZ ;  /* 0x0000001015147824 */ /* 0x004fe400078e00ff */
[----:B0-----:R-:W-:-:S03]  /*15df0*/  @P1 IMAD.HI.U32 R3, R0, R3, RZ ;  /* 0x0000000300031227 */ /* 0x001fc600078e00ff */
[----:B------:R-:W-:Y:S01]  /*15e00*/  LOP3.LUT R20, R20, 0x10, RZ, 0xc0, !PT ;  /* 0x0000001014147812 */ /* 0x000fe200078ec0ff */
[----:B------:R-:W-:Y:S01]  /*15e10*/  IMAD.MOV.U32 R7, RZ, RZ, R0 ;  /* 0x000000ffff077224 */ /* 0x000fe200078e0000 */
[----:B-1----:R-:W-:Y:S01]  /*15e20*/  @P1 SHF.R.U32.HI R7, RZ, R2, R3 ;  /* 0x00000002ff071219 */ /* 0x002fe20000011603 */
[----:B------:R-:W-:Y:S02]  /*15e30*/  IMAD.MOV.U32 R2, RZ, RZ, R4 ;  /* 0x000000ffff027224 */ /* 0x000fe400078e0004 */
[----:B------:R-:W-:Y:S01]  /*15e40*/  IMAD.U32 R3, RZ, RZ, UR6 ;  /* 0x00000006ff037e24 */ /* 0x000fe2000f8e00ff */
[--C-:B------:R-:W-:Y:S01]  /*15e50*/  SHF.R.S32.HI R4, RZ, 0x1f, R7.reuse ;  /* 0x0000001fff047819 */ /* 0x100fe20000011407 */
[----:B------:R-:W-:Y:S01]  /*15e60*/  IMAD.MOV R6, RZ, RZ, -R7 ;  /* 0x000000ffff067224 */ /* 0x000fe200078e0a07 */
[----:B------:R-:W-:-:S03]  /*15e70*/  ULDC.64 UR6, c[0x0][0x2c8] ;  /* 0x0000b20000067ab9 */ /* 0x000fc60000000a00 */
[----:B------:R-:W-:Y:S02]  /*15e80*/  IMAD R4, R4, UR4, RZ ;  /* 0x0000000404047c24 */ /* 0x000fe4000f8e02ff */
[----:B------:R-:W-:Y:S02]  /*15e90*/  IMAD R6, R9, R6, R0 ;  /* 0x0000000609067224 */ /* 0x000fe400078e0200 */
[C---:B------:R-:W-:Y:S02]  /*15ea0*/  IMAD R8, R7.reuse, UR5, R4 ;  /* 0x0000000507087c24 */ /* 0x040fe4000f8e0204 */
[----:B------:R-:W-:Y:S01]  /*15eb0*/  IMAD.WIDE.U32 R4, R7, UR4, R2 ;  /* 0x0000000407047c25 */ /* 0x000fe2000f8e0002 */
[----:B------:R-:W-:-:S03]  /*15ec0*/  SHF.R.S32.HI R7, RZ, 0x1f, R6 ;  /* 0x0000001fff077819 */ /* 0x000fc60000011406 */
[----:B------:R-:W-:Y:S02]  /*15ed0*/  IMAD.IADD R5, R5, 0x1, R8 ;  /* 0x0000000105057824 */ /* 0x000fe400078e0208 */
[----:B------:R-:W-:Y:S01]  /*15ee0*/  IMAD R7, R7, UR6, RZ ;  /* 0x0000000607077c24 */ /* 0x000fe2000f8e02ff */
[----:B------:R-:W0:Y:S01]  /*15ef0*/  @P1 LDC R8, c[0x0][0x450] ;  /* 0x00011400ff081b82 */ /* 0x000e220000000800 */
[----:B------:R-:W-:-:S04]  /*15f00*/  IMAD.WIDE.U32 R4, R6, UR6, R4 ;  /* 0x0000000606047c25 */ /* 0x000fc8000f8e0004 */
[----:B------:R-:W-:Y:S01]  /*15f10*/  IMAD R7, R6, UR7, R7 ;  /* 0x0000000706077c24 */ /* 0x000fe2000f8e0207 */
[----:B------:R-:W-:Y:S01]  /*15f20*/  IADD3 R6, P0, R4, UR8, RZ ;  /* 0x0000000804067c10 */ /* 0x000fe2000ff1e0ff */
[----:B------:R-:W-:Y:S01]  /*15f30*/  VIADD R0, R0, 0x80 ;  /* 0x0000008000007836 */ /* 0x000fe20000000000 */
[----:B------:R-:W1:Y:S02]  /*15f40*/  @P1 LDC R4, c[0x0][0x44c] ;  /* 0x00011300ff041b82 */ /* 0x000e640000000800 */
[----:B------:R-:W-:Y:S01]  /*15f50*/  IADD3.X R5, R5, UR9, R7, P0, !PT ;  /* 0x0000000905057c10 */ /* 0x000fe200087fe407 */
[----:B-1----:R-:W-:-:S04]  /*15f60*/  @P1 IMAD.HI.U32 R7, R0, R4, RZ ;  /* 0x0000000400071227 */ /* 0x002fc800078e00ff */
[----:B------:R-:W-:Y:S01]  /*15f70*/  IMAD.MOV.U32 R4, RZ, RZ, R0 ;  /* 0x000000ffff047224 */ /* 0x000fe200078e0000 */
[----:B0-----:R-:W-:-:S05]  /*15f80*/  @P1 SHF.R.U32.HI R4, RZ, R8, R7 ;  /* 0x00000008ff041219 */ /* 0x001fca0000011607 */
        /* <DEDUP_REMOVED lines=8> */
[----:B------:R-:W-:Y:S02]  /*16010*/  SHF.R.S32.HI R4, RZ, 0x1f, R0 ;  /* 0x0000001fff047819 */ /* 0x000fe40000011400 */
[----:B------:R-:W-:Y:S01]  /*16020*/  ISETP.GE.AND P1, PT, R11, UR4, PT ;  /* 0x000000040b007c0c */ /* 0x000fe2000bf26270 */
[----:B------:R-:W-:Y:S02]  /*16030*/  IMAD.IADD R3, R3, 0x1, R7 ;  /* 0x0000000103037824 */ /* 0x000fe400078e0207 */
[----:B------:R-:W-:-:S02]  /*16040*/  IMAD R4, R4, UR6, RZ ;  /* 0x0000000604047c24 */ /* 0x000fc4000f8e02ff */
[----:B------:R-:W-:-:S04]  /*16050*/  IMAD.WIDE.U32 R2, R0, UR6, R2 ;  /* 0x0000000600027c25 */ /* 0x000fc8000f8e0002 */
[----:B------:R-:W-:Y:S01]  /*16060*/  IMAD R4, R0, UR7, R4 ;  /* 0x0000000700047c24 */ /* 0x000fe2000f8e0204 */
[----:B------:R-:W-:-:S04]  /*16070*/  IADD3 R8, P0, R2, UR8, RZ ;  /* 0x0000000802087c10 */ /* 0x000fc8000ff1e0ff */
[----:B------:R-:W-:Y:S02]  /*16080*/  IADD3.X R7, R3, UR9, R4, P0, !PT ;  /* 0x0000000903077c10 */ /* 0x000fe400087fe404 */
[----:B------:R-:W-:Y:S02]  /*16090*/  ISETP.GE.AND P0, PT, R10, UR4, PT ;  /* 0x000000040a007c0c */ /* 0x000fe4000bf06270 */
[----:B------:R0:W5:Y:S01]  /*160a0*/  LDL R10, [R1+0x14] ;  /* 0x00001400010a7983 */ /* 0x0001620000100800 */
[----:B------:R-:W-:Y:S01]  /*160b0*/  UMOV UR4, 0xffffffff ;  /* 0xffffffff00047882 */ /* 0x000fe20000000000 */
[----:B------:R-:W-:-:S04]  /*160c0*/  LOP3.LUT R21, R21, 0x7f, RZ, 0xc0, !PT ;  /* 0x0000007f15157812 */ /* 0x000fc800078ec0ff */
[----:B------:R-:W-:Y:S01]  /*160d0*/  SHF.R.U32.HI R21, RZ, 0x1, R21 ;  /* 0x00000001ff157819 */ /* 0x000fe20000011615 */
[----:B------:R-:W-:Y:S06]  /*160e0*/  BRA.DIV UR4, `(.L_x_9884) ;  /* 0x00000036046c7947 */ /* 0x000fec000b800000 */
[----:B------:R-:W2:Y:S04]  /*160f0*/  LDL.LU R3, [R1+0xc] ;  /* 0x00000c0001037983 */ /* 0x000ea80000300800 */
[----:B------:R-:W3:Y:S04]  /*16100*/  LDL.LU R11, [R1+0x4] ;  /* 0x00000400010b7983 */ /* 0x000ee80000300800 */
[----:B------:R-:W-:Y:S04]  /*16110*/  SHFL.IDX PT, R2, R5, RZ, 0x1e1f ;  /* 0x001e1fff05027589 */ /* 0x000fe800000e0000 */
[----:B------:R-:W-:Y:S04]  /*16120*/  SHFL.IDX PT, R5, R5, 0x1, 0x1e1f ;  /* 0x003e1f0005057f89 */ /* 0x000fe800000e0000 */
[----:B------:R-:W-:Y:S01]  /*16130*/  SHFL.IDX PT, R7, R7, RZ, 0x1e1f ;  /* 0x001e1fff07077589 */ /* 0x000fe200000e0000 */
[----:B--2---:R-:W-:-:S03]  /*16140*/  IMAD R0, R3, R9, RZ ;  /* 0x0000000903007224 */ /* 0x004fc600078e02ff */
[----:B------:R-:W1:Y:S01]  /*16150*/  SHFL.IDX PT, R3, R6, RZ, 0x1e1f ;  /* 0x001e1fff06037589 */ /* 0x000e6200000e0000 */
[----:B---3--:R-:W-:-:S03]  /*16160*/  IMAD.IADD R4, R21, 0x1, R11 ;  /* 0x0000000115047824 */ /* 0x008fc600078e020b */
[----:B------:R-:W2:Y:S02]  /*16170*/  SHFL.IDX PT, R6, R6, 0x1, 0x1e1f ;  /* 0x003e1f0006067f89 */ /* 0x000ea400000e0000 */
[----:B------:R-:W-:-:S13]  /*16180*/  ISETP.GE.AND P4, PT, R4, R0, PT ;  /* 0x000000000400720c */ /* 0x000fda0003f86270 */
[----:B-1----:R-:W-:-:S05]  /*16190*/  @!P4 IADD3 R3, P3, R20, R3, RZ ;  /* 0x000000031403c210 */ /* 0x002fca0007f7e0ff */
[----:B------:R-:W-:-:S05]  /*161a0*/  @!P4 IMAD.X R2, RZ, RZ, R2, P3 ;  /* 0x000000ffff02c224 */ /* 0x000fca00018e0602 */
[----:B------:R-:W-:-:S04]  /*161b0*/  @!P4 LOP3.LUT R3, R3, R2, RZ, 0x3c, !PT ;  /* 0x000000020303c212 */ /* 0x000fc800078e3cff */
[----:B------:R-:W-:-:S04]  /*161c0*/  @!P4 LOP3.LUT R2, R3, R2, RZ, 0x3c, !PT ;  /* 0x000000020302c212 */ /* 0x000fc800078e3cff */
[----:B------:R-:W-:-:S05]  /*161d0*/  @!P4 LOP3.LUT R3, R3, R2, RZ, 0x3c, !PT ;  /* 0x000000020303c212 */ /* 0x000fca00078e3cff */
[----:B-----5:R-:W-:Y:S04]  /*161e0*/  @!P4 LDGSTS.E.BYPASS.LTC128B.128 [R10+0xf000], desc[UR50][R2.64], !P2 ;  /* 0x0f000000020acfae */ /* 0x020fe8000d101d72 */
[----:B------:R-:W-:Y:S04]  /*161f0*/  @!P4 LDGSTS.E.BYPASS.LTC128B.128 [R10+0x10800], desc[UR50][R2.64+0x20], !P1 ;  /* 0x10800020020acfae */ /* 0x000fe8000c901d72 */
[----:B------:R1:W-:Y:S02]  /*16200*/  @!P4 LDGSTS.E.BYPASS.LTC128B.128 [R10+0x12000], desc[UR50][R2.64+0x40], !P0 ;  /* 0x12000040020acfae */ /* 0x0003e4000c101d72 */
[----:B-1----:R-:W-:-:S05]  /*16210*/  VIADD R2, R4, 0x40 ;  /* 0x0000004004027836 */ /* 0x002fca0000000000 */
[----:B------:R-:W-:-:S13]  /*16220*/  ISETP.GE.AND P4, PT, R2, R0, PT ;  /* 0x000000000200720c */ /* 0x000fda0003f86270 */
[----:B--2---:R-:W-:-:S05]  /*16230*/  @!P4 IADD3 R2, P3, R20, R6, RZ ;  /* 0x000000061402c210 */ /* 0x004fca0007f7e0ff */
[----:B------:R-:W-:-:S05]  /*16240*/  @!P4 IMAD.X R3, RZ, RZ, R5, P3 ;  /* 0x000000ffff03c224 */ /* 0x000fca00018e0605 */
[----:B------:R-:W-:Y:S04]  /*16250*/  @!P4 LDGSTS.E.BYPASS.LTC128B.128 [R10+0xf800], desc[UR50][R2.64], !P2 ;  /* 0x0f800000020acfae */ /* 0x000fe8000d101d72 */
[----:B------:R-:W-:Y:S04]  /*16260*/  @!P4 LDGSTS.E.BYPASS.LTC128B.128 [R10+0x11000], desc[UR50][R2.64+0x20], !P1 ;  /* 0x11000020020acfae */ /* 0x000fe8000c901d72 */
[----:B------:R1:W-:Y:S04]  /*16270*/  @!P4 LDGSTS.E.BYPASS.LTC128B.128 [R10+0x12800], desc[UR50][R2.64+0x40], !P0 ;  /* 0x12800040020acfae */ /* 0x0003e8000c101d72 */
[----:B-1----:R1:W2:Y:S02]  /*16280*/  SHFL.IDX PT, R2, R8, RZ, 0x1e1f ;  /* 0x001e1fff08027589 */ /* 0x0022a400000e0000 */
.L_x_9963:
[----:B------:R-:W-:Y:S01]  /*16290*/  VIADD R4, R4, 0x80 ;  /* 0x0000008004047836 */ /* 0x000fe20000000000 */
[----:B------:R-:W-:Y:S04]  /*162a0*/  BSSY B0, `(.L_x_9885) ;  /* 0x000000b000007945 */ /* 0x000fe80003800000 */
[----:B------:R-:W-:-:S13]  /*162b0*/  ISETP.GE.AND P3, PT, R4, R0, PT ;  /* 0x000000000400720c */ /* 0x000fda0003f66270 */
[----:B------:R-:W-:Y:S05]  /*162c0*/  @P3 BRA `(.L_x_9886) ;  /* 0x0000000000203947 */ /* 0x000fea0003800000 */
[----:B--2---:R-:W-:-:S05]  /*162d0*/  IADD3 R2, P3, R20, R2, RZ ;  /* 0x0000000214027210 */ /* 0x004fca0007f7e0ff */
[----:B------:R-:W-:-:S05]  /*162e0*/  IMAD.X R3, RZ, RZ, R7, P3 ;  /* 0x000000ffff037224 */ /* 0x000fca00018e0607 */
[----:B------:R-:W-:Y:S01]  /*162f0*/  @!PT LDS RZ, [RZ] ;  /* 0x00000000fffff984 */ /* 0x000fe20000000800 */
[----:B------:R-:W-:Y:S01]  /*16300*/  @!PT LDS RZ, [RZ] ;  /* 0x00000000fffff984 */ /* 0x000fe20000000800 */
[----:B------:R-:W-:Y:S01]  /*16310*/  @!PT LDS RZ, [RZ] ;  /* 0x00000000fffff984 */ /* 0x000fe20000000800 */
[----:B------:R3:W-:Y:S04]  /*16320*/  LDGSTS.E.BYPASS.LTC128B.128 [R10+0x10000], desc[UR50][R2.64], !P2 ;  /* 0x10000000020a7fae */ /* 0x0007e8000d101d72 */
[----:B------:R3:W-:Y:S04]  /*16330*/  LDGSTS.E.BYPASS.LTC128B.128 [R10+0x11800], desc[UR50][R2.64+0x20], !P1 ;  /* 0x11800020020a7fae */ /* 0x0007e8000c901d72 */
[----:B------:R3:W-:Y:S02]  /*16340*/  LDGSTS.E.BYPASS.LTC128B.128 [R10+0x13000], desc[UR50][R2.64+0x40], !P0 ;  /* 0x13000040020a7fae */ /* 0x0007e4000c101d72 */
.L_x_9886:
[----:B------:R-:W-:Y:S05]  /*16350*/  BSYNC B0 ;  /* 0x0000000000007941 */ /* 0x000fea0003800000 */
.L_x_9885:
[----:B------:R-:W-:Y:S01]  /*16360*/  NOP ;  /* 0x0000000000007918 */ /* 0x000fe20000000000 */
[----:B------:R-:W-:-:S13]  /*16370*/  PLOP3.LUT P0, PT, PT, PT, PT, 0x80, 0x0 ;  /* 0x000000000000781c */ /* 0x000fda0003f0f070 */
.L_x_9887:
        /* <DEDUP_REMOVED lines=18> */
.L_x_9964:
[----:B------:R-:W-:Y:S05]  /*164a0*/  BSYNC B0 ;  /* 0x0000000000007941 */ /* 0x000fea0003800000 */
.L_x_9888:
[----:B------:R-:W3:Y:S02]  /*164b0*/  LDL.LU R0, [R1+0x8] ;  /* 0x0000080001007983 */ /* 0x000ee40000300800 */
[----:B---3--:R-:W-:-:S05]  /*164c0*/  VIADD R2, R0, 0xfffffffe ;  /* 0xfffffffe00027836 */ /* 0x008fca0000000000 */
[----:B------:R-:W-:-:S13]  /*164d0*/  ISETP.GE.AND P0, PT, R2, R27, PT ;  /* 0x0000001b0200720c */ /* 0x000fda0003f06270 */
[----:B------:R-:W-:Y:S05]  /*164e0*/  @!P0 BRA `(.L_x_9890) ;  /* 0x0000001000348947 */ /* 0x000fea0003800000 */
[----:B------:R-:W-:Y:S02]  /*164f0*/  IMAD.MOV.U32 R0, RZ, RZ, R18 ;  /* 0x000000ffff007224 */ /* 0x000fe400078e0012 */
[----:B-1----:R-:W-:-:S07]  /*16500*/  IMAD.MOV.U32 R8, RZ, RZ, R24 ;  /* 0x000000ffff087224 */ /* 0x002fce00078e0018 */
.L_x_9914:
[----:B------:R-:W-:Y:S01]  /*16510*/  LOP3.LUT P1, RZ, R22, 0x1, RZ, 0xc0, !PT ;  /* 0x0000000116ff7812 */ /* 0x000fe2000782c0ff */
[----:B------:R-:W-:Y:S01]  /*16520*/  VIADD R18, R0, 0x1 ;  /* 0x0000000100127836 */ /* 0x000fe20000000000 */
[----:B------:R-:W-:Y:S05]  /*16530*/  YIELD ;  /* 0x0000000000007946 */ /* 0x000fea0003800000 */
[----:B------:R-:W-:Y:S01]  /*16540*/  ISETP.NE.AND P0, PT, R18, 0x2, PT ;  /* 0x000000021200780c */ /* 0x000fe20003f05270 */
[----:B------:R-:W-:Y:S03]  /*16550*/  BSSY B0, `(.L_x_9891) ;  /* 0x00000a3000007945 */ /* 0x000fe60003800000 */
[----:B--2---:R-:W-:-:S02]  /*16560*/  SEL R3, RZ, 0x1, P0 ;  /* 0x00000001ff037807 */ /* 0x004fc40000000000 */
[----:B------:R-:W-:Y:S02]  /*16570*/  SEL R18, R18, RZ, P0 ;  /* 0x000000ff12127207 */ /* 0x000fe40000000000 */
[----:B------:R-:W-:Y:S01]  /*16580*/  LOP3.LUT R24, R8, R3, RZ, 0x3c, !PT ;  /* 0x0000000308187212 */ /* 0x000fe200078e3cff */
[----:B------:R-:W-:Y:S06]  /*16590*/  @!P1 BRA `(.L_x_9892) ;  /* 0x0000000800789947 */ /* 0x000fec0003800000 */
[----:B------:R-:W-:Y:S01]  /*165a0*/  ULDC.64 UR4, c[0x0][0x418] ;  /* 0x0001060000047ab9 */ /* 0x000fe20000000a00 */
[----:B------:R-:W-:Y:S01]  /*165b0*/  IMAD.MOV.U32 R3, RZ, RZ, R2 ;  /* 0x000000ffff037224 */ /* 0x000fe200078e0002 */
[----:B------:R-:W-:-:S04]  /*165c0*/  ISETP.NE.U32.AND P0, PT, RZ, UR4, PT ;  /* 0x00000004ff007c0c */ /* 0x000fc8000bf05070 */
[----:B------:R-:W-:-:S13]  /*165d0*/  ISETP.NE.AND.EX P0, PT, RZ, UR5, PT, P0 ;  /* 0x00000005ff007c0c */ /* 0x000fda000bf05300 */
        /* <DEDUP_REMOVED lines=18> */
.L_x_9893:
[----:B------:R-:W2:Y:S01]  /*16700*/  S2R R4, SR_TID.X ;  /* 0x0000000000047919 */ /* 0x000ea20000002100 */
[----:B-1----:R-:W-:Y:S01]  /*16710*/  IMAD R6, R18, 0x8, R16 ;  /* 0x0000000812067824 */ /* 0x002fe200078e0210 */
[----:B------:R-:W-:Y:S01]  /*16720*/  BSSY B1, `(.L_x_9894) ;  /* 0x0000006000017945 */ /* 0x000fe20003800000 */
[----:B--2---:R-:W-:Y:S02]  /*16730*/  LOP3.LUT R5, R4, 0x7f, RZ, 0xc0, !PT ;  /* 0x0000007f04057812 */ /* 0x004fe400078ec0ff */
[----:B------:R-:W-:Y:S02]  /*16740*/  SHF.L.U32 R4, R24, 0x1f, RZ ;  /* 0x0000001f18047819 */ /* 0x000fe400000006ff */
[----:B------:R-:W-:Y:S02]  /*16750*/  ISETP.NE.AND P1, PT, R5, RZ, PT ;  /* 0x000000ff0500720c */ /* 0x000fe40003f25270 */
[----:B------:R-:W1:Y:S02]  /*16760*/  SYNCS.PHASECHK.TRANS64.TRYWAIT P0, [R6+URZ+0x19c80], R4 ;  /* 0x019c8004060075a7 */ /* 0x000e64000800017f */
[----:B-1----:R-:W-:Y:S09]  /*16770*/  @!P0 BRA `(.L_x_9895) ;  /* 0x0000003000d48947 */ /* 0x002ff20003800000 */
.L_x_9965:
[----:B------:R-:W-:Y:S05]  /*16780*/  BSYNC B1 ;  /* 0x0000000000017941 */ /* 0x000fea0003800000 */
.L_x_9894:
        /* <DEDUP_REMOVED lines=9> */
.L_x_9897:
[----:B------:R-:W-:Y:S05]  /*16820*/  BSYNC B1 ;  /* 0x0000000000017941 */ /* 0x000fea0003800000 */
.L_x_9896:
        /* <DEDUP_REMOVED lines=11> */
.L_x_9898:
        /* <DEDUP_REMOVED lines=16> */
.L_x_9899:
        /* <DEDUP_REMOVED lines=16> */
.L_x_9900:
        /* <DEDUP_REMOVED lines=10> */
[----:B------:R-:W2:Y:S01]  /*16b80*/  SYNCS.PHASECHK.TRANS64.TRYWAIT P0, [R6+URZ+0x19c40], R4 ;  /* 0x019c4004060075a7 */ /* 0x000ea2000800017f */
[----:B------:R-:W-:Y:S04]  /*16b90*/  BSSY B1, `(.L_x_9901) ;  /* 0x0000002000017945 */ /* 0x000fe80003800000 */
[----:B--2---:R-:W-:Y:S05]  /*16ba0*/  @!P0 BRA `(.L_x_9902) ;  /* 0x0000002c00dc8947 */ /* 0x004fea0003800000 */
.L_x_9966:
[----:B------:R-:W-:Y:S05]  /*16bb0*/  BSYNC B1 ;  /* 0x0000000000017941 */ /* 0x000fea0003800000 */
.L_x_9901:
[----:B------:R-:W-:Y:S01]  /*16bc0*/  BSSY B1, `(.L_x_9903) ;  /* 0x000000b000017945 */ /* 0x000fe20003800000 */
[----:B-12---:R-:W-:Y:S02]  /*16bd0*/  IMAD.MOV.U32 R4, RZ, RZ, 0x0 ;  /* 0x00000000ff047424 */ /* 0x006fe400078e00ff */
        /* <DEDUP_REMOVED lines=9> */
.L_x_9904:
[----:B------:R-:W-:Y:S05]  /*16c70*/  BSYNC B1 ;  /* 0x0000000000017941 */ /* 0x000fea0003800000 */
.L_x_9903:
        /* <DEDUP_REMOVED lines=8> */
.L_x_9905:
        /* <DEDUP_REMOVED lines=15> */
.L_x_9906:
        /* <DEDUP_REMOVED lines=15> */
.L_x_9907:
        /* <DEDUP_REMOVED lines=10> */
.L_x_9892:
[----:B------:R-:W-:Y:S05]  /*16f80*/  BSYNC B0 ;  /* 0x0000000000007941 */ /* 0x000fea0003800000 */
.L_x_9891:
[----:B------:R-:W-:-:S06]  /*16f90*/  UISETP.NE.AND UP0, UPT, UR39, 0x3, UPT ;  /* 0x000000032700788c */ /* 0x000fcc000bf05270 */
[----:B------:R-:W-:-:S13]  /*16fa0*/  PLOP3.LUT P0, PT, PT, PT, UP0, 0x80, 0x0 ;  /* 0x000000000000781c */ /* 0x000fda0003f0f008 */
[----:B------:R-:W-:Y:S05]  /*16fb0*/  @!P0 BRA `(.L_x_9908) ;  /* 0x0000000000048947 */ /* 0x000fea0003800000 */
[----:B------:R-:W-:Y:S01]  /*16fc0*/  BPT.TRAP 0x1 ;  /* 0x000000040000795c */ /* 0x000fe20000300000 */
.L_x_9908:
[----:B------:R-:W-:Y:S01]  /*16fd0*/  IMAD.U32 R3, RZ, RZ, UR41 ;  /* 0x00000029ff037e24 */ /* 0x000fe2000f8e00ff */
[----:B------:R-:W-:Y:S01]  /*16fe0*/  LOP3.LUT R4, R8, 0x1, RZ, 0x3c, !PT ;  /* 0x0000000108047812 */ /* 0x000fe200078e3cff */
[----:B------:R-:W-:Y:S03]  /*16ff0*/  BSSY B0, `(.L_x_9909) ;  /* 0x0000006000007945 */ /* 0x000fe60003800000 */
[----:B------:R-:W-:Y:S01]  /*17000*/  ISETP.NE.AND P1, PT, R3, 0x3, PT ;  /* 0x000000030300780c */ /* 0x000fe20003f25270 */
[----:B------:R-:W-:Y:S01]  /*17010*/  IMAD R3, R0, 0x8, R16 ;  /* 0x0000000800037824 */ /* 0x000fe200078e0210 */
[----:B------:R-:W-:-:S04]  /*17020*/  SHF.L.U32 R4, R4, 0x1f, RZ ;  /* 0x0000001f04047819 */ /* 0x000fc800000006ff */
[----:B------:R-:W1:Y:S02]  /*17030*/  SYNCS.PHASECHK.TRANS64.TRYWAIT P0, [R3+URZ+0x19c70], R4 ;  /* 0x019c7004030075a7 */ /* 0x000e64000800017f */
[----:B-1----:R-:W-:Y:S05]  /*17040*/  @!P0 BRA `(.L_x_9910) ;  /* 0x0000002800c88947 */ /* 0x002fea0003800000 */
.L_x_9967:
[----:B------:R-:W-:Y:S05]  /*17050*/  BSYNC B0 ;  /* 0x0000000000007941 */ /* 0x000fea0003800000 */
.L_x_9909:
[----:B------:R-:W-:Y:S05]  /*17060*/  @!P1 BRA `(.L_x_9911) ;  /* 0x0000000000049947 */ /* 0x000fea0003800000 */
[----:B------:R-:W-:Y:S01]  /*17070*/  BPT.TRAP 0x1 ;  /* 0x000000040000795c */ /* 0x000fe20000300000 */
.L_x_9911:
[----:B-1----:R-:W-:Y:S01]  /*17080*/  SHF.L.U32 R4, R8, 0x1f, RZ ;  /* 0x0000001f08047819 */ /* 0x002fe200000006ff */
[----:B------:R-:W-:-:S03]  /*17090*/  IMAD R0, R0, 0x3000, RZ ;  /* 0x0000300000007824 */ /* 0x000fc600078e02ff */
[----:B------:R-:W1:Y:S02]  /*170a0*/  SYNCS.PHASECHK.TRANS64.TRYWAIT P0, [R3+URZ+0x19c60], R4 ;  /* 0x019c6004030075a7 */ /* 0x000e64000800017f */
[----:B-1----:R-:W-:Y:S05]  /*170b0*/  @!P0 BRA `(.L_x_9912) ;  /* 0x0000002800c08947 */ /* 0x002fea0003800000 */
.L_x_9968:
[----:B------:R-:W2:Y:S01]  /*170c0*/  LDL R12, [R1+0x10] ;  /* 0x00001000010c7983 */ /* 0x000ea20000100800 */
[----:B-1----:R-:W-:Y:S01]  /*170d0*/  LOP3.LUT R4, R0, R23, RZ, 0xfc, !PT ;  /* 0x0000001700047212 */ /* 0x002fe200078efcff */
[----:B------:R-:W-:Y:S05]  /*170e0*/  WARPSYNC.ALL ;  /* 0x0000000000007948 */ /* 0x000fea0003800000 */
[----:B------:R-:W-:Y:S01]  /*170f0*/  IMAD.IADD R4, R16, 0x1, R4 ;  /* 0x0000000110047824 */ /* 0x000fe200078e0204 */
[----:B------:R-:W-:-:S05]  /*17100*/  LOP3.LUT R13, R23, 0x1800, RZ, 0xfc, !PT ;  /* 0x00001800170d7812 */ /* 0x000fca00078efcff */
        /* <DEDUP_REMOVED lines=30> */
[----:B-1----:R-:W-:-:S05]  /*172f0*/  LOP3.LUT R4, R0, 0x800, R23, 0xfe, !PT ;  /* 0x0000080000047812 */ /* 0x002fca00078efe17 */
[----:B------:R-:W-:-:S06]  /*17300*/  IMAD.IADD R4, R16, 0x1, R4 ;  /* 0x0000000110047824 */ /* 0x000fcc00078e0204 */
[----:B------:R-:W1:Y:S01]  /*17310*/  LDSM.16.MT88.4 R4, [R4+0x9000] ;  /* 0x009000000404783b */ /* 0x000e620000004200 */
[--C-:B--2---:R-:W-:Y:S02]  /*17320*/  IADD3 R12, R19, R12, R0.reuse ;  /* 0x0000000c130c7210 */ /* 0x104fe40007ffe000 */
[C-C-:B-1----:R-:W-:Y:S02]  /*17330*/  PRMT R8, R4.reuse, 0x6420, R5.reuse ;  /* 0x0000642004087816 */ /* 0x142fe40000000005 */
[----:B------:R-:W-:Y:S02]  /*17340*/  PRMT R9, R4, 0x7531, R5 ;  /* 0x0000753104097816 */ /* 0x000fe40000000005 */
[C-C-:B------:R-:W-:Y:S02]  /*17350*/  PRMT R10, R6.reuse, 0x6420, R7.reuse ;  /* 0x00006420060a7816 */ /* 0x140fe40000000007 */
[----:B------:R-:W-:Y:S02]  /*17360*/  PRMT R11, R6, 0x7531, R7 ;  /* 0x00007531060b7816 */ /* 0x000fe40000000007 */
[----:B------:R-:W-:-:S02]  /*17370*/  IADD3 R4, R16, R13, R0 ;  /* 0x0000000d10047210 */ /* 0x000fc40007ffe000 */
[----:B------:R-:W-:Y:S01]  /*17380*/  LOP3.LUT R13, R23, 0x2800, RZ, 0xfc, !PT ;  /* 0x00002800170d7812 */ /* 0x000fe200078efcff */
[----:B------:R-:W-:Y:S04]  /*17390*/  STSM.16.M88.4 [R12], R8 ;  /* 0x000000080c007844 */ /* 0x000fe80000000200 */
[----:B------:R-:W1:Y:S02]  /*173a0*/  LDSM.16.MT88.4 R4, [R4+0x9000] ;  /* 0x009000000404783b */ /* 0x000e640000004200 */
[C-C-:B-1----:R-:W-:Y:S02]  /*173b0*/  PRMT R8, R4.reuse, 0x6420, R5.reuse ;  /* 0x0000642004087816 */ /* 0x142fe40000000005 */
[----:B------:R-:W-:Y:S02]  /*173c0*/  PRMT R9, R4, 0x7531, R5 ;  /* 0x0000753104097816 */ /* 0x000fe40000000005 */
[----:B------:R-:W-:-:S02]  /*173d0*/  PRMT R10, R6, 0x6420, R7 ;  /* 0x00006420060a7816 */ /* 0x000fc40000000007 */
[----:B------:R-:W-:Y:S02]  /*173e0*/  PRMT R11, R6, 0x7531, R7 ;  /* 0x00007531060b7816 */ /* 0x000fe40000000007 */
[----:B------:R-:W-:-:S03]  /*173f0*/  IADD3 R4, R16, R13, R0 ;  /* 0x0000000d10047210 */ /* 0x000fc60007ffe000 */
[----:B------:R-:W-:Y:S04]  /*17400*/  STSM.16.M88.4 [R12+0x1000], R8 ;  /* 0x001000080c007844 */ /* 0x000fe80000000200 */
[----:B------:R-:W1:Y:S02]  /*17410*/  LDSM.16.MT88.4 R4, [R4+0x9000] ;  /* 0x009000000404783b */ /* 0x000e640000004200 */
        /* <DEDUP_REMOVED lines=13> */
.L_x_9913:
[----:B------:R-:W3:Y:S01]  /*174f0*/  S2R R0, SR_TID.X ;  /* 0x0000000000007919 */ /* 0x000ee20000002100 */
[----:B--2---:R2:W-:Y:S01]  /*17500*/  SYNCS.ARRIVE.TRANS64.A1T0 RZ, [R3+URZ+0x19c50], RZ ;  /* 0x019c50ff03ff79a7 */ /* 0x0045e2000810003f */
[----:B-1----:R-:W-:Y:S01]  /*17510*/  IMAD.MOV.U32 R8, RZ, RZ, R24 ;  /* 0x000000ffff087224 */ /* 0x002fe200078e0018 */
[----:B---3--:R-:W-:Y:S01]  /*17520*/  LOP3.LUT R0, R0, 0x7f, RZ, 0xc0, !PT ;  /* 0x0000007f00007812 */ /* 0x008fe200078ec0ff */
[----:B------:R-:W-:Y:S03]  /*17530*/  BAR.SYNC.DEFER_BLOCKING 0x2, 0x80 ;  /* 0x0082000000007b1d */ /* 0x000fe60000010000 */
[----:B------:R-:W-:Y:S01]  /*17540*/  ISETP.NE.AND P0, PT, R0, RZ, PT ;  /* 0x000000ff0000720c */ /* 0x000fe20003f05270 */
[----:B------:R-:W-:-:S12]  /*17550*/  IMAD.MOV.U32 R0, RZ, RZ, R18 ;  /* 0x000000ffff007224 */ /* 0x000fd800078e0012 */
[----:B--2---:R-:W-:-:S05]  /*17560*/  @!P0 VIADD R3, R3, 0x19c80 ;  /* 0x00019c8003038836 */ /* 0x004fca0000000000 */
[----:B------:R-:W-:-:S04]  /*17570*/  @!P0 PRMT R3, RZ, 0x654, R3 ;  /* 0x00000654ff038816 */ /* 0x000fc80000000003 */
[----:B------:R3:W-:Y:S01]  /*17580*/  @!P0 SYNCS.ARRIVE.TRANS64.RED.A1T0 RZ, [R3+URZ], RZ ;  /* 0x000000ff03ff89a7 */ /* 0x0007e2000810043f */
[C---:B------:R-:W-:Y:S01]  /*17590*/  ISETP.GT.AND P0, PT, R2.reuse, R27, PT ;  /* 0x0000001b0200720c */ /* 0x040fe20003f04270 */
[----:B------:R-:W-:-:S12]  /*175a0*/  VIADD R2, R2, 0xffffffff ;  /* 0xffffffff02027836 */ /* 0x000fd80000000000 */
[----:B---3--:R-:W-:Y:S05]  /*175b0*/  @P0 BRA `(.L_x_9914) ;  /* 0xffffffec00d40947 */ /* 0x008fea000383ffff */
.L_x_9890:
[----:B--2---:R-:W2:Y:S01]  /*175c0*/  S2R R3, SR_TID.X ;  /* 0x0000000000037919 */ /* 0x004ea20000002100 */
[----:B------:R-:W-:Y:S01]  /*175d0*/  BSSY B0, `(.L_x_9915) ;  /* 0x0000011000007945 */ /* 0x000fe20003800000 */
        /* <DEDUP_REMOVED lines=10> */
[----:B------:R-:W3:Y:S02]  /*17680*/  S2R R4, SR_LTMASK ;  /* 0x0000000000047919 */ /* 0x000ee40000003900 */
[----:B---3--:R-:W-:-:S04]  /*17690*/  LOP3.LUT R4, R4, UR4, RZ, 0xc0, !PT ;  /* 0x0000000404047c12 */ /* 0x008fc8000f8ec0ff */
[----:B------:R-:W3:Y:S01]  /*176a0*/  POPC R7, R4 ;  /* 0x0000000400077309 */ /* 0x000ee20000000000 */
[----:B--2---:R-:W3:Y:S02]  /*176b0*/  SHFL.IDX PT, R0, R3, R0, 0x1f ;  /* 0x00001f0003007589 */ /* 0x004ee400000e0000 */
[----:B---3--:R-:W-:-:S05]  /*176c0*/  IADD3 R0, R0, UR40, R7 ;  /* 0x0000002800007c10 */ /* 0x008fca000fffe007 */
[----:B------:R2:W-:Y:S02]  /*176d0*/  STL [R1], R0 ;  /* 0x0000000001007387 */ /* 0x0005e40000100800 */
.L_x_9916:
[----:B------:R-:W-:Y:S05]  /*176e0*/  BSYNC B0 ;  /* 0x0000000000007941 */ /* 0x000fea0003800000 */
.L_x_9915:
[----:B------:R-:W-:-:S06]  /*176f0*/  UISETP.NE.AND UP0, UPT, UR39, 0x3, UPT ;  /* 0x000000032700788c */ /* 0x000fcc000bf05270 */
[----:B------:R-:W-:-:S13]  /*17700*/  PLOP3.LUT P1, PT, PT, PT, UP0, 0x80, 0x0 ;  /* 0x000000000000781c */ /* 0x000fda0003f2f008 */
[----:B------:R-:W-:Y:S05]  /*17710*/  @!P1 BRA `(.L_x_9917) ;  /* 0x0000000000049947 */ /* 0x000fea0003800000 */
[----:B------:R-:W-:Y:S01]  /*17720*/  BPT.TRAP 0x1 ;  /* 0x000000040000795c */ /* 0x000fe20000300000 */
.L_x_9917:
[----:B------:R-:W-:Y:S01]  /*17730*/  LOP3.LUT R3, R24, 0x1, RZ, 0x3c, !PT ;  /* 0x0000000118037812 */ /* 0x000fe200078e3cff */
[----:B--2---:R-:W-:Y:S01]  /*17740*/  IMAD R0, R18, 0x8, R16 ;  /* 0x0000000812007824 */ /* 0x004fe200078e0210 */
[----:B------:R-:W-:Y:S01]  /*17750*/  BSSY B0, `(.L_x_9918) ;  /* 0x0000006000007945 */ /* 0x000fe20003800000 */
[----:B------:R-:W-:Y:S01]  /*17760*/  IMAD.U32 R2, RZ, RZ, UR41 ;  /* 0x00000029ff027e24 */ /* 0x000fe2000f8e00ff */
[----:B------:R-:W-:-:S04]  /*17770*/  SHF.L.U32 R3, R3, 0x1f, RZ ;  /* 0x0000001f03037819 */ /* 0x000fc800000006ff */
[----:B------:R-:W2:Y:S01]  /*17780*/  SYNCS.PHASECHK.TRANS64.TRYWAIT P1, [R0+URZ+0x19c70], R3 ;  /* 0x019c7003000075a7 */ /* 0x000ea2000802017f */
[----:B------:R-:W-:Y:S01]  /*17790*/  ISETP.NE.AND P2, PT, R2, 0x3, PT ;  /* 0x000000030200780c */ /* 0x000fe20003f45270 */
[----:B--2---:R-:W-:-:S12]  /*177a0*/  @!P1 BRA `(.L_x_9919) ;  /* 0x0000002400189947 */ /* 0x004fd80003800000 */
.L_x_9969:
[----:B------:R-:W-:Y:S05]  /*177b0*/  BSYNC B0 ;  /* 0x0000000000007941 */ /* 0x000fea0003800000 */
.L_x_9918:
[----:B------:R-:W-:Y:S05]  /*177c0*/  @!P2 BRA `(.L_x_9920) ;  /* 0x000000000004a947 */ /* 0x000fea0003800000 */
[----:B------:R-:W-:Y:S01]  /*177d0*/  BPT.TRAP 0x1 ;  /* 0x000000040000795c */ /* 0x000fe20000300000 */
.L_x_9920:
[----:B--2---:R-:W-:-:S04]  /*177e0*/  SHF.L.U32 R3, R24, 0x1f, RZ ;  /* 0x0000001f18037819 */ /* 0x004fc800000006ff */
[----:B------:R-:W2:Y:S02]  /*177f0*/  SYNCS.PHASECHK.TRANS64.TRYWAIT P1, [R0+URZ+0x19c60], R3 ;  /* 0x019c6003000075a7 */ /* 0x000ea4000802017f */
[----:B--2---:R-:W-:Y:S05]  /*17800*/  @!P1 BRA `(.L_x_9921) ;  /* 0x0000002400149947 */ /* 0x004fea0003800000 */
.L_x_9970:
[----:B------:R-:W3:Y:S01]  /*17810*/  LDL R15, [R1+0x10] ;  /* 0x00001000010f7983 */ /* 0x000ee20000100800 */
[----:B------:R-:W-:Y:S01]  /*17820*/  IMAD R2, R18, 0x3000, RZ ;  /* 0x0000300012027824 */ /* 0x000fe200078e02ff */
[----:B------:R-:W-:Y:S05]  /*17830*/  WARPSYNC.ALL ;  /* 0x0000000000007948 */ /* 0x000fea0003800000 */
[----:B--2---:R-:W-:Y:S02]  /*17840*/  LOP3.LUT R3, R2, R23, RZ, 0xfc, !PT ;  /* 0x0000001702037212 */ /* 0x004fe400078efcff */
[----:B------:R-:W-:-:S03]  /*17850*/  LOP3.LUT R14, R23, 0x1800, RZ, 0xfc, !PT ;  /* 0x00001800170e7812 */ /* 0x000fc600078efcff */
[----:B------:R-:W-:Y:S02]  /*17860*/  IMAD.IADD R6, R16, 0x1, R3 ;  /* 0x0000000110067824 */ /* 0x000fe400078e0203 */
[----:B------:R-:W-:-:S04]  /*17870*/  VIADD R3, R2, 0x1000 ;  /* 0x0000100002037836 */ /* 0x000fc80000000000 */
[----:B------:R-:W1:Y:S02]  /*17880*/  LDSM.16.MT88.4 R4, [R6+0x9000] ;  /* 0x009000000604783b */ /* 0x000e640000004200 */
[C-C-:B-1----:R-:W-:Y:S02]  /*17890*/  PRMT R8, R4.reuse, 0x6420, R5.reuse ;  /* 0x0000642004087816 */ /* 0x142fe40000000005 */
        /* <DEDUP_REMOVED lines=10> */
[----:B------:R-:W1:Y:S01]  /*17940*/  LDSM.16.MT88.4 R4, [R4+0x9000] ;  /* 0x009000000404783b */ /* 0x000e620000004200 */
[----:B------:R-:W-:Y:S01]  /*17950*/  VIADD R3, R2, 0x2000 ;  /* 0x0000200002037836 */ /* 0x000fe20000000000 */
[C-C-:B-1----:R-:W-:Y:S02]  /*17960*/  PRMT R8, R4.reuse, 0x6420, R5.reuse ;  /* 0x0000642004087816 */ /* 0x142fe40000000005 */
        /* <DEDUP_REMOVED lines=8> */
[----:B------:R1:W2:Y:S02]  /*179f0*/  LDSM.16.MT88.4 R4, [R12+0x9000] ;  /* 0x009000000c04783b */ /* 0x0002a40000004200 */
[----:B-1----:R-:W-:Y:S02]  /*17a00*/  IADD3 R12, R16, R14, R2 ;  /* 0x0000000e100c7210 */ /* 0x002fe40007ffe002 */
[----:B------:R-:W-:Y:S02]  /*17a10*/  LOP3.LUT R14, R23, 0x2800, RZ, 0xfc, !PT ;  /* 0x00002800170e7812 */ /* 0x000fe400078efcff */
[----:B--2---:R-:W-:-:S02]  /*17a20*/  PRMT R8, R4, 0x6420, R5 ;  /* 0x0000642004087816 */ /* 0x004fc40000000005 */
[----:B------:R-:W-:Y:S02]  /*17a30*/  PRMT R9, R4, 0x7531, R5 ;  /* 0x0000753104097816 */ /* 0x000fe40000000005 */
[----:B------:R-:W-:Y:S02]  /*17a40*/  LOP3.LUT R5, R2, 0x800, R23, 0xfe, !PT ;  /* 0x0000080002057812 */ /* 0x000fe400078efe17 */
[C-C-:B------:R-:W-:Y:S02]  /*17a50*/  PRMT R10, R6.reuse, 0x6420, R7.reuse ;  /* 0x00006420060a7816 */ /* 0x140fe40000000007 */
[----:B------:R-:W-:Y:S01]  /*17a60*/  PRMT R11, R6, 0x7531, R7 ;  /* 0x00007531060b7816 */ /* 0x000fe20000000007 */
[----:B------:R-:W-:-:S04]  /*17a70*/  IMAD.IADD R13, R16, 0x1, R5 ;  /* 0x00000001100d7824 */ /* 0x000fc800078e0205 */
[----:B------:R-:W-:Y:S04]  /*17a80*/  STSM.16.M88.4 [R3], R8 ;  /* 0x0000000803007844 */ /* 0x000fe80000000200 */
[----:B------:R-:W1:Y:S02]  /*17a90*/  LDSM.16.MT88.4 R4, [R13+0x9000] ;  /* 0x009000000d04783b */ /* 0x000e640000004200 */
[C-C-:B-1----:R-:W-:Y:S02]  /*17aa0*/  PRMT R8, R4.reuse, 0x6420, R5.reuse ;  /* 0x0000642004087816 */ /* 0x142fe40000000005 */
[----:B------:R-:W-:Y:S02]  /*17ab0*/  PRMT R9, R4, 0x7531, R5 ;  /* 0x0000753104097816 */ /* 0x000fe40000000005 */
[----:B------:R-:W-:-:S02]  /*17ac0*/  PRMT R10, R6, 0x6420, R7 ;  /* 0x00006420060a7816 */ /* 0x000fc40000000007 */
[----:B------:R-:W-:Y:S02]  /*17ad0*/  PRMT R11, R6, 0x7531, R7 ;  /* 0x00007531060b7816 */ /* 0x000fe40000000007 */
[----:B---3--:R-:W-:-:S05]  /*17ae0*/  IADD3 R19, R19, R15, R2 ;  /* 0x0000000f13137210 */ /* 0x008fca0007ffe002 */
        /* <DEDUP_REMOVED lines=22> */
.L_x_9922:
[----:B--2---:R2:W-:Y:S01]  /*17c50*/  SYNCS.ARRIVE.TRANS64.A1T0 RZ, [R0+URZ+0x19c50], RZ ;  /* 0x019c50ff00ff79a7 */ /* 0x0045e2000810003f */
[----:B------:R-:W-:Y:S02]  /*17c60*/  @!P0 VIADD R2, R0, 0x19c80 ;  /* 0x00019c8000028836 */ /* 0x000fe40000000000 */
[----:B------:R-:W-:-:S03]  /*17c70*/  VIADD R18, R18, 0x1 ;  /* 0x0000000112127836 */ /* 0x000fc60000000000 */
[----:B------:R-:W-:Y:S01]  /*17c80*/  @!P0 PRMT R2, RZ, 0x654, R2 ;  /* 0x00000654ff028816 */ /* 0x000fe20000000002 */
[----:B------:R-:W-:Y:S06]  /*17c90*/  BAR.SYNC.DEFER_BLOCKING 0x2, 0x80 ;  /* 0x0082000000007b1d */ /* 0x000fec0000010000 */
[----:B------:R2:W-:Y:S01]  /*17ca0*/  @!P0 SYNCS.ARRIVE.TRANS64.RED.A1T0 RZ, [R2+URZ], RZ ;  /* 0x000000ff02ff89a7 */ /* 0x0005e2000810043f */
[----:B------:R-:W-:-:S04]  /*17cb0*/  ISETP.NE.AND P0, PT, R18, 0x2, PT ;  /* 0x000000021200780c */ /* 0x000fc80003f05270 */
[----:B------:R-:W-:Y:S02]  /*17cc0*/  SEL R3, RZ, 0x1, P0 ;  /* 0x00000001ff037807 */ /* 0x000fe40000000000 */
[----:B------:R-:W-:Y:S02]  /*17cd0*/  SEL R18, R18, RZ, P0 ;  /* 0x000000ff12127207 */ /* 0x000fe40000000000 */
[----:B--2---:R-:W-:-:S07]  /*17ce0*/  LOP3.LUT R24, R24, R3, RZ, 0x3c, !PT ;  /* 0x0000000318187212 */ /* 0x004fce00078e3cff */
.L_x_9865:
[----:B------:R-:W-:Y:S05]  /*17cf0*/  BSYNC B7 ;  /* 0x0000000000077941 */ /* 0x000fea0003800000 */
.L_x_9863:
        /* <DEDUP_REMOVED lines=8> */
[----:B-1----:R1:W-:Y:S01]  /*17d80*/  STL.64 [R1], R4 ;  /* 0x0000000401007387 */ /* 0x0023e20000100a00 */
[----:B--2---:R-:W-:-:S03]  /*17d90*/  IMAD.MOV.U32 R0, RZ, RZ, R7 ;  /* 0x000000ffff007224 */ /* 0x004fc600078e0007 */
[----:B------:R1:W-:Y:S02]  /*17da0*/  STL [R1+0x8], R6 ;  /* 0x0000080601007387 */ /* 0x0003e40000100800 */
[----:B------:R-:W-:Y:S01]  /*17db0*/  R2UR UR42, R0 ;  /* 0x00000000002a72ca */ /* 0x000fe200000e0000 */
[----:B------:R-:W-:Y:S06]  /*17dc0*/  BAR.ARV 0x4, 0x200 ;  /* 0x0108000000007b1d */ /* 0x000fec0000002000 */
[----:B------:R-:W-:Y:S08]  /*17dd0*/  BRA `(.L_x_9924) ;  /* 0x0000000c00e07947 */ /* 0x000ff00003800000 */
.L_x_9923:
[----:B--2---:R-:W0:Y:S01]  /*17de0*/  LDL.LU R0, [R1] ;  /* 0x0000000001007983 */ /* 0x004e220000300800 */
[----:B------:R-:W-:Y:S01]  /*17df0*/  ULDC UR4, c[0x0][0xc3c] ;  /* 0x00030f0000047ab9 */ /* 0x000fe20000000800 */
[----:B------:R-:W1:Y:S02]  /*17e00*/  S2R R2, SR_TID.X ;  /* 0x0000000000027919 */ /* 0x000e640000002100 */
[----:B-1----:R-:W-:-:S04]  /*17e10*/  LOP3.LUT R10, R2, 0x1f, RZ, 0xc0, !PT ;  /* 0x0000001f020a7812 */ /* 0x002fc800078ec0ff */
[C---:B------:R-:W-:Y:S01]  /*17e20*/  ISETP.NE.AND P0, PT, R10.reuse, 0x1f, PT ;  /* 0x0000001f0a00780c */ /* 0x040fe20003f05270 */
[----:B------:R-:W-:-:S05]  /*17e30*/  VIADD R7, R10, UR42 ;  /* 0x0000002a0a077c36 */ /* 0x000fca0008000000 */
[----:B------:R-:W-:Y:S01]  /*17e40*/  ISETP.GE.OR P1, PT, R7, UR4, !P0 ;  /* 0x0000000407007c0c */ /* 0x000fe2000c726670 */
[----:B------:R-:W-:Y:S02]  /*17e50*/  IMAD.MOV.U32 R8, RZ, RZ, RZ ;  /* 0x000000ffff087224 */ /* 0x000fe400078e00ff */
[----:B0-----:R-:W-:-:S10]  /*17e60*/  IMAD.MOV.U32 R9, RZ, RZ, R0 ;  /* 0x000000ffff097224 */ /* 0x001fd400078e0000 */
        /* <DEDUP_REMOVED lines=12> */
[----:B------:R-:W-:Y:S02]  /*17f30*/  ISETP.GE.U32.AND P5, PT, R10, 0x10, PT ;  /* 0x000000100a00780c */ /* 0x000fe40003fa6070 */
[----:B------:R-:W-:Y:S01]  /*17f40*/  SHFL.IDX PT, R10, R9, 0x1, 0x1f ;  /* 0x00201f00090a7f89 */ /* 0x000fe200000e0000 */
[----:B--2---:R-:W-:-:S05]  /*17f50*/  IMAD R4, R8, R0, RZ ;  /* 0x0000000008047224 */ /* 0x004fca00078e02ff */
[----:B------:R-:W0:Y:S02]  /*17f60*/  SHFL.UP PT, R5, R4, 0x1, RZ ;  /* 0x0420000004057989 */ /* 0x000e2400000e00ff */
[----:B0-----:R-:W-:-:S05]  /*17f70*/  SEL R5, R5, RZ, P1 ;  /* 0x000000ff05057207 */ /* 0x001fca0000800000 */
[----:B------:R-:W-:Y:S02]  /*17f80*/  IMAD.IADD R5, R4, 0x1, R5 ;  /* 0x0000000104057824 */ /* 0x000fe400078e0205 */
[----:B------:R-:W-:Y:S04]  /*17f90*/  SHFL.IDX PT, R4, R9, RZ, 0x1f ;  /* 0x00001fff09047589 */ /* 0x000fe800000e0000 */
        /* <DEDUP_REMOVED lines=19> */
.L_x_9927:
        /* <DEDUP_REMOVED lines=14> */
[----:B0-----:R-:W-:-:S05]  /*181b0*/  @!P6 IMAD.WIDE R2, R7, 0x4, R2 ;  /* 0x000000040702e825 */ /* 0x001fca00078e0202 */
        /* <DEDUP_REMOVED lines=23> */
.L_x_9925:
[----:B------:R-:W-:-:S04]  /*18330*/  IMAD.IADD R6, R6, 0x1, -R3 ;  /* 0x0000000106067824 */ /* 0x000fc800078e0a03 */
[----:B------:R-:W-:-:S05]  /*18340*/  IMAD R3, R2, R7, R6 ;  /* 0x0000000702037224 */ /* 0x000fca00078e0206 */
[----:B------:R-:W-:-:S13]  /*18350*/  ISETP.GT.AND P0, PT, R3, R4, PT ;  /* 0x000000040300720c */ /* 0x000fda0003f04270 */
[----:B------:R-:W-:Y:S02]  /*18360*/  VOTEU.ANY UR5, UPT, !P0 ;  /* 0x0000000000057886 */ /* 0x000fe400040e0100 */
[----:B------:R-:W-:Y:S01]  /*18370*/  ISETP.NE.AND P0, PT, RZ, UR5, PT ;  /* 0x00000005ff007c0c */ /* 0x000fe2000bf05270 */
[----:B------:R-:W-:-:S06]  /*18380*/  UPOPC UR4, UR5 ;  /* 0x00000005000472bf */ /* 0x000fcc0008000000 */
[----:B------:R-:W-:Y:S02]  /*18390*/  IMAD.U32 R3, RZ, RZ, UR4 ;  /* 0x00000004ff037e24 */ /* 0x000fe4000f8e00ff */
[----:B------:R-:W-:-:S03]  /*183a0*/  IMAD.U32 R9, RZ, RZ, UR4 ;  /* 0x00000004ff097e24 */ /* 0x000fc6000f8e00ff */
[----:B------:R0:W1:Y:S04]  /*183b0*/  SHFL.IDX PT, R0, R0, R3, 0x1f ;  /* 0x00001f0300007589 */ /* 0x00006800000e0000 */
[----:B------:R0:W2:Y:S01]  /*183c0*/  SHFL.IDX PT, R8, R8, R9, 0x1f ;  /* 0x00001f0908087589 */ /* 0x0000a200000e0000 */
[----:B------:R-:W-:Y:S05]  /*183d0*/  @!P0 BRA `(.L_x_9928) ;  /* 0x00000000000c8947 */ /* 0x000fea0003800000 */
[----:B------:R-:W-:-:S06]  /*183e0*/  UIADD3 UR5, UR4, -0x1, URZ ;  /* 0xffffffff04057890 */ /* 0x000fcc000fffe03f */
[----:B------:R-:W-:-:S06]  /*183f0*/  IMAD.U32 R5, RZ, RZ, UR5 ;  /* 0x00000005ff057e24 */ /* 0x000fcc000f8e00ff */
[----:B------:R3:W4:Y:S02]  /*18400*/  SHFL.IDX PT, R5, R2, R5, 0x1f ;  /* 0x00001f0502057589 */ /* 0x00072400000e0000 */
.L_x_9928:
[----:B0---4-:R-:W-:Y:S01]  /*18410*/  IMAD R3, R5, R7, R6 ;  /* 0x0000000705037224 */ /* 0x011fe200078e0206 */
[----:B--2---:R-:W-:Y:S01]  /*18420*/  ISETP.NE.AND P0, PT, R8, 0x1, PT ;  /* 0x000000010800780c */ /* 0x004fe20003f05270 */
[----:B------:R-:W-:Y:S02]  /*18430*/  UIADD3 UR42, UR4, UR42, URZ ;  /* 0x0000002a042a7290 */ /* 0x000fe4000fffe03f */
[----:B------:R-:W-:Y:S01]  /*18440*/  IMAD.IADD R4, R4, 0x1, -R3 ;  /* 0x0000000104047824 */ /* 0x000fe200078e0a03 */
[----:B------:R0:W-:Y:S09]  /*18450*/  STL [R1], R3 ;  /* 0x0000000301007387 */ /* 0x0001f20000100800 */
[----:B------:R-:W-:Y:S05]  /*18460*/  @!P0 BRA `(.L_x_9929) ;  /* 0x0000000000e08947 */ /* 0x000fea0003800000 */
[----:B-1----:R-:W-:Y:S01]  /*18470*/  IABS R6, R0 ;  /* 0x0000000000067213 */ /* 0x002fe20000000000 */
[----:B---3--:R-:W-:-:S03]  /*18480*/  IMAD.MOV.U32 R2, RZ, RZ, RZ ;  /* 0x000000ffff027224 */ /* 0x008fc600078e00ff */
[----:B------:R-:W1:Y:S08]  /*18490*/  I2F.RP R5, R6 ;  /* 0x0000000600057306 */ /* 0x000e700000209400 */
[----:B-1----:R-:W1:Y:S02]  /*184a0*/  MUFU.RCP R5, R5 ;  /* 0x0000000500057308 */ /* 0x002e640000001000 */
[----:B-1----:R-:W-:-:S06]  /*184b0*/  VIADD R7, R5, 0xffffffe ;  /* 0x0ffffffe05077836 */ /* 0x002fcc0000000000 */
[----:B0-----:R-:W0:Y:S02]  /*184c0*/  F2I.FTZ.U32.TRUNC.NTZ R3, R7 ;  /* 0x0000000700037305 */ /* 0x001e24000021f000 */
[----:B0-----:R-:W-:-:S04]  /*184d0*/  IMAD.MOV R9, RZ, RZ, -R3 ;  /* 0x000000ffff097224 */ /* 0x001fc800078e0a03 */
[----:B------:R-:W-:-:S04]  /*184e0*/  IMAD R9, R9, R6, RZ ;  /* 0x0000000609097224 */ /* 0x000fc800078e02ff */
[----:B------:R-:W-:Y:S01]  /*184f0*/  IMAD.HI.U32 R3, R3, R9, R2 ;  /* 0x0000000903037227 */ /* 0x000fe200078e0002 */
[----:B------:R-:W-:Y:S02]  /*18500*/  IABS R2, R4 ;  /* 0x0000000400027213 */ /* 0x000fe40000000000 */
[----:B------:R-:W-:-:S03]  /*18510*/  IABS R9, R0 ;  /* 0x0000000000097213 */ /* 0x000fc60000000000 */
[----:B------:R-:W-:-:S04]  /*18520*/  IMAD.HI.U32 R5, R3, R2, RZ ;  /* 0x0000000203057227 */ /* 0x000fc800078e00ff */
[----:B------:R-:W-:-:S04]  /*18530*/  IMAD.MOV R9, RZ, RZ, -R9 ;  /* 0x000000ffff097224 */ /* 0x000fc800078e0a09 */
[----:B------:R-:W-:Y:S02]  /*18540*/  IMAD R3, R5, R9, R2 ;  /* 0x0000000905037224 */ /* 0x000fe400078e0202 */
[----:B------:R-:W-:-:S03]  /*18550*/  IMAD.MOV.U32 R2, RZ, RZ, RZ ;  /* 0x000000ffff027224 */ /* 0x000fc600078e00ff */
        /* <DEDUP_REMOVED lines=41> */
.L_x_9929:
[----:B------:R-:W-:Y:S02]  /*187f0*/  ULDC.64 UR4, c[0x0][0xc90] ;  /* 0x0003240000047ab9 */ /* 0x000fe40000000a00 */
[----:B------:R-:W-:-:S06]  /*18800*/  UIMAD.WIDE UR4, UR42, 0x4, UR4 ;  /* 0x000000042a0478a5 */ /* 0x000fcc000f8e0204 */
[----:B---3--:R-:W-:Y:S02]  /*18810*/  IMAD.U32 R2, RZ, RZ, UR4 ;  /* 0x00000004ff027e24 */ /* 0x008fe4000f8e00ff */
[----:B0-----:R-:W-:-:S05]  /*18820*/  IMAD.U32 R3, RZ, RZ, UR5 ;  /* 0x00000005ff037e24 */ /* 0x001fca000f8e00ff */
[----:B------:R0:W1:Y:S02]  /*18830*/  LDG.E R6, desc[UR50][R2.64] ;  /* 0x0000003202067981 */ /* 0x000064000c1e1900 */
[----:B0-----:R-:W-:Y:S02]  /*18840*/  IMAD.MOV.U32 R2, RZ, RZ, RZ ;  /* 0x000000ffff027224 */ /* 0x001fe400078e00ff */
[----:B-1----:R-:W-:-:S05]  /*18850*/  IMAD R5, R0, R6, RZ ;  /* 0x0000000600057224 */ /* 0x002fca00078e02ff */
        /* <DEDUP_REMOVED lines=40> */
[----:B------:R-:W-:-:S04]  /*18ae0*/  IMAD.HI.U32 R2, R2, R3, RZ ;  /* 0x0000000302027227 */ /* 0x000fc800078e00ff */
[----:B------:R-:W-:Y:S01]  /*18af0*/  IMAD R4, R2, R4, R3 ;  /* 0x0000000402047224 */ /* 0x000fe200078e0203 */
[----:B------:R-:W-:Y:S02]  /*18b00*/  LOP3.LUT R3, R5, R6, RZ, 0x3c, !PT ;  /* 0x0000000605037212 */ /* 0x000fe400078e3cff */
[----:B------:R-:W-:Y:S02]  /*18b10*/  IADD3 R5, R8, 0x1000000, R5 ;  /* 0x0100000008057810 */ /* 0x000fe40007ffe005 */
        /* <DEDUP_REMOVED lines=12> */
.L_x_9930:
[----:B01----:R-:W-:-:S05]  /*18be0*/  LOP3.LUT R3, RZ, R2, RZ, 0x33, !PT ;  /* 0x00000002ff037212 */ /* 0x003fca00078e33ff */
[----:B------:R-:W-:-:S05]  /*18bf0*/  IMAD.IADD R0, R0, 0x1, R3 ;  /* 0x0000000100007824 */ /* 0x000fca00078e0203 */
[----:B------:R0:W-:Y:S01]  /*18c00*/  STL [R1+0x4], R0 ;  /* 0x0000040001007387 */ /* 0x0001e20000100800 */
[----:B------:R-:W-:Y:S05]  /*18c10*/  BRA `(.L_x_9931) ;  /* 0x0000000000107947 */ /* 0x000fea0003800000 */
.L_x_9926:
[----:B------:R1:W-:Y:S01]  /*18c20*/  STL [R1], R4 ;  /* 0x0000000401007387 */ /* 0x0003e20000100800 */
[----:B------:R-:W-:-:S03]  /*18c30*/  ULDC UR42, c[0x0][0xc3c] ;  /* 0x00030f00002a7ab9 */ /* 0x000fc60000000800 */
[----:B------:R1:W-:Y:S04]  /*18c40*/  STL [R1+0x4], RZ ;  /* 0x000004ff01007387 */ /* 0x0003e80000100800 */
[----:B------:R1:W-:Y:S02]  /*18c50*/  STL [R1+0x8], RZ ;  /* 0x000008ff01007387 */ /* 0x0003e40000100800 */
.L_x_9931:
[----:B------:R-:W2:Y:S04]  /*18c60*/  LDL R3, [R1+0x4] ;  /* 0x0000040001037983 */ /* 0x000ea80000100800 */
[----:B------:R-:W3:Y:S04]  /*18c70*/  LDL R2, [R1+0x8] ;  /* 0x0000080001027983 */ /* 0x000ee80000100800 */
[----:B-1----:R-:W4:Y:S01]  /*18c80*/  LDL R4, [R1] ;  /* 0x0000000001047983 */ /* 0x002f220000100800 */
[----:B0-----:R-:W0:Y:S02]  /*18c90*/  S2R R0, SR_TID.X ;  /* 0x0000000000007919 */ /* 0x001e240000002100 */
        /* <DEDUP_REMOVED lines=12> */
.L_x_9924:
[----:B------:R-:W-:Y:S02]  /*18d60*/  ULDC UR4, c[0x0][0xc3c] ;  /* 0x00030f0000047ab9 */ /* 0x000fe40000000800 */
[----:B------:R-:W-:-:S06]  /*18d70*/  UISETP.GE.AND UP0, UPT, UR42, UR4, UPT ;  /* 0x000000042a00728c */ /* 0x000fcc000bf06270 */
[----:B------:R-:W-:-:S13]  /*18d80*/  PLOP3.LUT P0, PT, PT, PT, UP0, 0x80, 0x0 ;  /* 0x000000000000781c */ /* 0x000fda0003f0f008 */
[----:B------:R-:W-:Y:S05]  /*18d90*/  @!P0 BRA `(.L_x_9932) ;  /* 0xffffffb000508947 */ /* 0x000fea000383ffff */
.L_x_9852:
[----:B0-----:R-:W3:Y:S01]  /*18da0*/  LDL.LU R0, [R1+0x18] ;  /* 0x0000180001007983 */ /* 0x001ee20000300800 */
[----:B------:R-:W-:Y:S01]  /*18db0*/  BSSY B0, `(.L_x_9933) ;  /* 0x000000b000007945 */ /* 0x000fe20003800000 */
[----:B-12---:R-:W0:Y:S01]  /*18dc0*/  S2R R5, SR_CgaCtaId ;  /* 0x0000000000057919 */ /* 0x006e220000008800 */
        /* <DEDUP_REMOVED lines=9> */
.L_x_9971:
[----:B------:R-:W-:Y:S05]  /*18e60*/  BSYNC B0 ;  /* 0x0000000000007941 */ /* 0x000fea0003800000 */
.L_x_9933:
[----:B------:R-:W-:-:S03]  /*18e70*/  UMOV UR4, 0xffffffff ;  /* 0xffffffff00047882 */ /* 0x000fc60000000000 */
[----:B------:R-:W-:Y:S05]  /*18e80*/  BRA.DIV UR4, `(.L_x_9935) ;  /* 0x0000000e049c7947 */ /* 0x000fea000b800000 */
[----:B0-----:R-:W0:Y:S02]  /*18e90*/  S2R R0, SR_TID.X ;  /* 0x0000000000007919 */ /* 0x001e240000002100 */
[----:B0-----:R-:W-:-:S04]  /*18ea0*/  SHF.R.U32.HI R0, RZ, 0x5, R0 ;  /* 0x00000005ff007819 */ /* 0x001fc80000011600 */
[----:B------:R-:W-:-:S05]  /*18eb0*/  LOP3.LUT R0, R0, 0x3, RZ, 0xc0, !PT ;  /* 0x0000000300007812 */ /* 0x000fca00078ec0ff */
[----:B------:R0:W1:Y:S02]  /*18ec0*/  SHFL.IDX PT, R14, R0, RZ, 0x1f ;  /* 0x00001fff000e7589 */ /* 0x00006400000e0000 */
.L_x_9974:
[----:B-1----:R-:W-:Y:S01]  /*18ed0*/  ISETP.NE.AND P0, PT, R14, RZ, PT ;  /* 0x000000ff0e00720c */ /* 0x002fe20003f05270 */
[----:B------:R-:W-:-:S12]  /*18ee0*/  BSSY B0, `(.L_x_9936) ;  /* 0x000002b000007945 */ /* 0x000fd80003800000 */
[----:B------:R-:W-:Y:S05]  /*18ef0*/  @P0 BRA `(.L_x_9937) ;  /* 0x0000000000a40947 */ /* 0x000fea0003800000 */
[----:B------:R-:W-:-:S03]  /*18f00*/  UMOV UR4, 0xffffffff ;  /* 0xffffffff00047882 */ /* 0x000fc60000000000 */
[----:B------:R-:W-:Y:S05]  /*18f10*/  BRA.DIV UR4, `(.L_x_9938) ;  /* 0x0000000e04ac7947 */ /* 0x000fea000b800000 */
[----:B------:R-:W-:-:S13]  /*18f20*/  ELECT P6, URZ, PT ;  /* 0x00000000003f782f */ /* 0x000fda00038c0000 */
.L_x_9977:
[----:B------:R-:W-:Y:S05]  /*18f30*/  @!P6 BRA `(.L_x_9937) ;  /* 0x000000000094e947 */ /* 0x000fea0003800000 */
[----:B------:R-:W-:-:S06]  /*18f40*/  ULOP3.LUT UR4, UR38, 0x2, URZ, 0xfc, !UPT ;  /* 0x0000000226047892 */ /* 0x000fcc000f8efc3f */
[----:B0-----:R-:W-:-:S05]  /*18f50*/  IMAD.U32 R0, RZ, RZ, UR4 ;  /* 0x00000004ff007e24 */ /* 0x001fca000f8e00ff */
[----:B------:R-:W-:-:S13]  /*18f60*/  ISETP.NE.AND P0, PT, R0, 0x3, PT ;  /* 0x000000030000780c */ /* 0x000fda0003f05270 */
[----:B------:R-:W-:Y:S05]  /*18f70*/  @!P0 BRA `(.L_x_9939) ;  /* 0x0000000000048947 */ /* 0x000fea0003800000 */
[----:B------:R-:W-:Y:S01]  /*18f80*/  BPT.TRAP 0x1 ;  /* 0x000000040000795c */ /* 0x000fe20000300000 */
.L_x_9939:
        /* <DEDUP_REMOVED lines=12> */
.L_x_9978:
[----:B------:R-:W1:Y:S02]  /*19050*/  SYNCS.PHASECHK.TRANS64.TRYWAIT P1, [R3+URZ], R0 ;  /* 0x00000000030075a7 */ /* 0x000e64000802017f */
[----:B-1----:R-:W-:Y:S05]  /*19060*/  @!P1 BRA `(.L_x_9941) ;  /* 0x0000000c008c9947 */ /* 0x002fea0003800000 */
.L_x_9979:
[----:B------:R-:W-:Y:S05]  /*19070*/  @!P0 BRA `(.L_x_9942) ;  /* 0x0000000000048947 */ /* 0x000fea0003800000 */
[----:B------:R-:W-:Y:S01]  /*19080*/  BPT.TRAP 0x1 ;  /* 0x000000040000795c */ /* 0x000fe20000300000 */
.L_x_9942:
[----:B-1----:R-:W-:-:S04]  /*19090*/  IMAD R3, R18, 0x8, R9 ;  /* 0x0000000812037824 */ /* 0x002fc800078e0209 */
[----:B------:R-:W1:Y:S02]  /*190a0*/  SYNCS.PHASECHK.TRANS64.TRYWAIT P1, [R3+URZ+0x19c60], R2 ;  /* 0x019c6002030075a7 */ /* 0x000e64000802017f */
[----:B-1----:R-:W-:Y:S05]  /*190b0*/  @!P1 BRA `(.L_x_9943) ;  /* 0x0000000c008c9947 */ /* 0x002fea0003800000 */
.L_x_9980:
[----:B------:R-:W-:Y:S05]  /*190c0*/  @!P0 BRA `(.L_x_9944) ;  /* 0x0000000000048947 */ /* 0x000fea0003800000 */
[----:B------:R-:W-:Y:S01]  /*190d0*/  BPT.TRAP 0x1 ;  /* 0x000000040000795c */ /* 0x000fe20000300000 */
.L_x_9944:
[----:B------:R-:W-:-:S04]  /*190e0*/  IMAD R5, R4, 0x8, R9 ;  /* 0x0000000804057824 */ /* 0x000fc800078e0209 */
[----:B------:R-:W2:Y:S02]  /*190f0*/  SYNCS.PHASECHK.TRANS64.TRYWAIT P1, [R5+URZ+0x19c60], R0 ;  /* 0x019c6000050075a7 */ /* 0x000ea4000802017f */
[----:B--2---:R-:W-:Y:S05]  /*19100*/  @!P1 BRA `(.L_x_9945) ;  /* 0x0000000c008c9947 */ /* 0x004fea0003800000 */
.L_x_9981:
[----:B------:R-:W-:Y:S05]  /*19110*/  @!P0 BRA `(.L_x_9946) ;  /* 0x0000000000048947 */ /* 0x000fea0003800000 */
[----:B------:R-:W-:Y:S01]  /*19120*/  BPT.TRAP 0x1 ;  /* 0x000000040000795c */ /* 0x000fe20000300000 */
.L_x_9946:
[----:B------:R-:W3:Y:S02]  /*19130*/  SYNCS.PHASECHK.TRANS64.TRYWAIT P0, [R3+URZ+0x19c80], R2 ;  /* 0x019c8002030075a7 */ /* 0x000ee4000800017f */
[----:B---3--:R-:W-:Y:S05]  /*19140*/  @!P0 BRA `(.L_x_9947) ;  /* 0x0000000c00908947 */ /* 0x008fea0003800000 */
.L_x_9948:
[----:B----4-:R4:W0:Y:S02]  /*19150*/  SYNCS.PHASECHK.TRANS64.TRYWAIT P0, [R5+URZ+0x19c80], R0 ;  /* 0x019c8000050075a7 */ /* 0x010824000800017f */
[----:B0-----:R-:W-:Y:S05]  /*19160*/  @!P0 NANOSLEEP.SYNCS 0x989680 ;  /* 0x009896800000895d */ /* 0x001fea0003900000 */
[----:B------:R-:W0:Y:S02]  /*19170*/  @!P0 SYNCS.PHASECHK.TRANS64 P0, [R5+URZ+0x19c80], R0 ;  /* 0x019c8000050085a7 */ /* 0x000e24000800007f */
[----:B0-----:R-:W-:Y:S05]  /*19180*/  @!P0 BRA `(.L_x_9948) ;  /* 0xfffffffc00f08947 */ /* 0x001fea000383ffff */
.L_x_9937:
[----:B------:R-:W-:Y:S05]  /*19190*/  BSYNC B0 ;  /* 0x0000000000007941 */ /* 0x000fea0003800000 */
.L_x_9936:
[----:B------:R-:W-:Y:S05]  /*191a0*/  EXIT ;  /* 0x000000000000794d */ /* 0x000fea0003800000 */
.L_x_9755:
[----:B0-----:R-:W-:-:S04]  /*191b0*/  IMAD.U32 R3, RZ, RZ, UR46 ;  /* 0x0000002eff037e24 */ /* 0x001fc8000f8e00ff */
[----:B------:R0:W1:Y:S03]  /*191c0*/  SYNCS.PHASECHK.TRANS64.TRYWAIT P1, [R3+URZ+0x19c00], R6 ;  /* 0x019c0006030075a7 */ /* 0x000066000802017f */
[----:B-1----:R-:W-:Y:S05]  /*191d0*/  @!P1 NANOSLEEP.SYNCS 0x989680 ;  /* 0x009896800000995d */ /* 0x002fea0003900000 */
[----:B------:R-:W1:Y:S02]  /*191e0*/  @!P1 SYNCS.PHASECHK.TRANS64 P1, [R3+URZ+0x19c00], R6 ;  /* 0x019c0006030095a7 */ /* 0x000e64000802007f */
[----:B-1----:R-:W-:Y:S05]  /*191f0*/  @!P1 BRA `(.L_x_9755) ;  /* 0xfffffffc00ec9947 */ /* 0x002fea000383ffff */
[----:B------:R-:W-:Y:S05]  /*19200*/  BRA `(.L_x_9949) ;  /* 0xfffffe9000387947 */ /* 0x000fea000383ffff */
.L_x_9759:
[----:B-1----:R1:W2:Y:S02]  /*19210*/  SYNCS.PHASECHK.TRANS64.TRYWAIT P2, [R90+URZ+0x19c30], R3 ;  /* 0x019c30035a0075a7 */ /* 0x0022a4000804017f */
[----:B--2---:R-:W-:Y:S05]  /*19220*/  @!P2 NANOSLEEP.SYNCS 0x989680 ;  /* 0x009896800000a95d */ /* 0x004fea0003900000 */
[----:B------:R-:W2:Y:S02]  /*19230*/  @!P2 SYNCS.PHASECHK.TRANS64 P2, [R90+URZ+0x19c30], R3 ;  /* 0x019c30035a00a5a7 */ /* 0x000ea4000804007f */
[----:B--2---:R-:W-:Y:S05]  /*19240*/  @!P2 BRA `(.L_x_9759) ;  /* 0xfffffffc00f0a947 */ /* 0x004fea000383ffff */
[----:B------:R-:W-:Y:S05]  /*19250*/  BRA `(.L_x_9758) ;  /* 0xfffffe90005c7947 */ /* 0x000fea000383ffff */
.L_x_9775:
[----:B-1----:R-:W-:-:S04]  /*19260*/  IMAD.U32 R6, RZ, RZ, UR24 ;  /* 0x00000018ff067e24 */ /* 0x002fc8000f8e00ff */
[----:B------:R1:W2:Y:S03]  /*19270*/  SYNCS.PHASECHK.TRANS64.TRYWAIT P2, [R6+URZ+0x19c30], R5 ;  /* 0x019c3005060075a7 */ /* 0x0002a6000804017f */
[----:B--2---:R-:W-:Y:S05]  /*19280*/  @!P2 NANOSLEEP.SYNCS 0x989680 ;  /* 0x009896800000a95d */ /* 0x004fea0003900000 */
[----:B------:R-:W2:Y:S02]  /*19290*/  @!P2 SYNCS.PHASECHK.TRANS64 P2, [R6+URZ+0x19c30], R5 ;  /* 0x019c30050600a5a7 */ /* 0x000ea4000804007f */
[----:B--2---:R-:W-:Y:S05]  /*192a0*/  @!P2 BRA `(.L_x_9775) ;  /* 0xfffffffc00eca947 */ /* 0x004fea000383ffff */
[----:B------:R-:W-:Y:S05]  /*192b0*/  BRA `(.L_x_9774) ;  /* 0xfffffecc00107947 */ /* 0x000fea000383ffff */
.L_x_9779:
[----:B-1----:R-:W-:-:S04]  /*192c0*/  IMAD.U32 R6, RZ, RZ, UR11 ;  /* 0x0000000bff067e24 */ /* 0x002fc8000f8e00ff */
[----:B------:R1:W2:Y:S03]  /*192d0*/  SYNCS.PHASECHK.TRANS64.TRYWAIT P2, [R6+URZ+0x19c50], R5 ;  /* 0x019c5005060075a7 */ /* 0x0002a6000804017f */
[----:B--2---:R-:W-:Y:S05]  /*192e0*/  @!P2 NANOSLEEP.SYNCS 0x989680 ;  /* 0x009896800000a95d */ /* 0x004fea0003900000 */
[----:B------:R-:W2:Y:S02]  /*192f0*/  @!P2 SYNCS.PHASECHK.TRANS64 P2, [R6+URZ+0x19c50], R5 ;  /* 0x019c50050600a5a7 */ /* 0x000ea4000804007f */
[----:B--2---:R-:W-:Y:S05]  /*19300*/  @!P2 BRA `(.L_x_9779) ;  /* 0xfffffffc00eca947 */ /* 0x004fea000383ffff */
[----:B------:R-:W-:Y:S05]  /*19310*/  BRA `(.L_x_9778) ;  /* 0xfffffecc00607947 */ /* 0x000fea000383ffff */
.L_x_9797:
[----:B-1----:R-:W-:-:S04]  /*19320*/  IMAD.U32 R8, RZ, RZ, UR22 ;  /* 0x00000016ff087e24 */ /* 0x002fc8000f8e00ff */
[----:B------:R1:W2:Y:S03]  /*19330*/  SYNCS.PHASECHK.TRANS64.TRYWAIT P2, [R8+URZ+0x19c30], R7 ;  /* 0x019c3007080075a7 */ /* 0x0002a6000804017f */
[----:B--2---:R-:W-:Y:S05]  /*19340*/  @!P2 NANOSLEEP.SYNCS 0x989680 ;  /* 0x009896800000a95d */ /* 0x004fea0003900000 */
[----:B------:R-:W2:Y:S02]  /*19350*/  @!P2 SYNCS.PHASECHK.TRANS64 P2, [R8+URZ+0x19c30], R7 ;  /* 0x019c30070800a5a7 */ /* 0x000ea4000804007f */
[----:B--2---:R-:W-:Y:S05]  /*19360*/  @!P2 BRA `(.L_x_9797) ;  /* 0xfffffffc00eca947 */ /* 0x004fea000383ffff */
[----:B------:R-:W-:Y:S05]  /*19370*/  BRA `(.L_x_9796) ;  /* 0xffffff0000b07947 */ /* 0x000fea000383ffff */
.L_x_9801:
[----:B-1----:R-:W-:-:S04]  /*19380*/  IMAD.U32 R8, RZ, RZ, UR11 ;  /* 0x0000000bff087e24 */ /* 0x002fc8000f8e00ff */
[----:B------:R1:W2:Y:S03]  /*19390*/  SYNCS.PHASECHK.TRANS64.TRYWAIT P2, [R8+URZ+0x19c50], R7 ;  /* 0x019c5007080075a7 */ /* 0x0002a6000804017f */
[----:B--2---:R-:W-:Y:S05]  /*193a0*/  @!P2 NANOSLEEP.SYNCS 0x989680 ;  /* 0x009896800000a95d */ /* 0x004fea0003900000 */
[----:B------:R-:W2:Y:S02]  /*193b0*/  @!P2 SYNCS.PHASECHK.TRANS64 P2, [R8+URZ+0x19c50], R7 ;  /* 0x019c50070800a5a7 */ /* 0x000ea4000804007f */
[----:B--2---:R-:W-:Y:S05]  /*193c0*/  @!P2 BRA `(.L_x_9801) ;  /* 0xfffffffc00eca947 */ /* 0x004fea000383ffff */
[----:B------:R-:W-:Y:S05]  /*193d0*/  BRA `(.L_x_9800) ;  /* 0xffffff0400007947 */ /* 0x000fea000383ffff */
.L_x_9808:
[----:B-1----:R-:W-:-:S04]  /*193e0*/  IMAD.U32 R8, RZ, RZ, UR23 ;  /* 0x00000017ff087e24 */ /* 0x002fc8000f8e00ff */
[----:B------:R1:W2:Y:S03]  /*193f0*/  SYNCS.PHASECHK.TRANS64.TRYWAIT P2, [R8+URZ+0x19c30], R7 ;  /* 0x019c3007080075a7 */ /* 0x0002a6000804017f */
[----:B--2---:R-:W-:Y:S05]  /*19400*/  @!P2 NANOSLEEP.SYNCS 0x989680 ;  /* 0x009896800000a95d */ /* 0x004fea0003900000 */
[----:B------:R-:W2:Y:S02]  /*19410*/  @!P2 SYNCS.PHASECHK.TRANS64 P2, [R8+URZ+0x19c30], R7 ;  /* 0x019c30070800a5a7 */ /* 0x000ea4000804007f */
[----:B--2---:R-:W-:Y:S05]  /*19420*/  @!P2 BRA `(.L_x_9808) ;  /* 0xfffffffc00eca947 */ /* 0x004fea000383ffff */
[----:B------:R-:W-:Y:S05]  /*19430*/  BRA `(.L_x_9807) ;  /* 0xffffff2400807947 */ /* 0x000fea000383ffff */
.L_x_9812:
[----:B-1----:R-:W-:-:S04]  /*19440*/  IMAD.U32 R8, RZ, RZ, UR11 ;  /* 0x0000000bff087e24 */ /* 0x002fc8000f8e00ff */
[----:B------:R1:W2:Y:S03]  /*19450*/  SYNCS.PHASECHK.TRANS64.TRYWAIT P2, [R8+URZ+0x19c50], R7 ;  /* 0x019c5007080075a7 */ /* 0x0002a6000804017f */
[----:B--2---:R-:W-:Y:S05]  /*19460*/  @!P2 NANOSLEEP.SYNCS 0x989680 ;  /* 0x009896800000a95d */ /* 0x004fea0003900000 */
[----:B------:R-:W2:Y:S02]  /*19470*/  @!P2 SYNCS.PHASECHK.TRANS64 P2, [R8+URZ+0x19c50], R7 ;  /* 0x019c50070800a5a7 */ /* 0x000ea4000804007f */
[----:B--2---:R-:W-:Y:S05]  /*19480*/  @!P2 BRA `(.L_x_9812) ;  /* 0xfffffffc00eca947 */ /* 0x004fea000383ffff */
[----:B------:R-:W-:Y:S05]  /*19490*/  BRA `(.L_x_9811) ;  /* 0xffffff2400d07947 */ /* 0x000fea000383ffff */
.L_x_9826:
[----:B-1----:R-:W-:-:S04]  /*194a0*/  IMAD.U32 R5, RZ, RZ, UR14 ;  /* 0x0000000eff057e24 */ /* 0x002fc8000f8e00ff */
[----:B------:R1:W2:Y:S03]  /*194b0*/  SYNCS.PHASECHK.TRANS64.TRYWAIT P1, [R5+URZ+0x19c50], R0 ;  /* 0x019c5000050075a7 */ /* 0x0002a6000802017f */
[----:B--2---:R-:W-:Y:S05]  /*194c0*/  @!P1 NANOSLEEP.SYNCS 0x989680 ;  /* 0x009896800000995d */ /* 0x004fea0003900000 */
[----:B------:R-:W2:Y:S02]  /*194d0*/  @!P1 SYNCS.PHASECHK.TRANS64 P1, [R5+URZ+0x19c50], R0 ;  /* 0x019c5000050095a7 */ /* 0x000ea4000802007f */
[----:B--2---:R-:W-:Y:S05]  /*194e0*/  @!P1 BRA `(.L_x_9826) ;  /* 0xfffffffc00ec9947 */ /* 0x004fea000383ffff */
[----:B------:R-:W-:Y:S05]  /*194f0*/  BRA `(.L_x_9825) ;  /* 0xffffff58003c7947 */ /* 0x000fea000383ffff */
.L_x_9874:
[----:B------:R-:W-:Y:S02]  /*19500*/  IMAD.MOV.U32 R13, RZ, RZ, R20 ;  /* 0x000000ffff0d7224 */ /* 0x000fe400078e0014 */
[----:B------:R-:W-:Y:S02]  /*19510*/  IMAD.MOV.U32 R12, RZ, RZ, RZ ;  /* 0x000000ffff0c7224 */ /* 0x000fe400078e00ff */
[----:B------:R-:W-:Y:S02]  /*19520*/  IMAD.MOV.U32 R11, RZ, RZ, 0x1f ;  /* 0x0000001fff0b7424 */ /* 0x000fe400078e00ff */
[----:B------:R-:W-:-:S07]  /*19530*/  IMAD.MOV.U32 R15, RZ, RZ, -0x1 ;  /* 0xffffffffff0f7424 */ /* 0x000fce00078e00ff */
[----:B01----:R-:W-:Y:S05]  /*19540*/  WARPSYNC.COLLECTIVE R15, `(.L_x_9950) ;  /* 0x000000000f087348 */ /* 0x003fea0003c00000 */
[----:B------:R2:W3:Y:S02]  /*19550*/  SHFL.IDX P6, R14, R13, R12, R11 ;  /* 0x0000000c0d0e7389 */ /* 0x0004e400000c000b */
[----:B0123--:R-:W-:Y:S01]  /*19560*/  ENDCOLLECTIVE ;  /* 0x000000000000791b */ /* 0x00ffe20003800000 */
.L_x_9950:
[----:B------:R-:W-:Y:S05]  /*19570*/  BRA `(.L_x_9951) ;  /* 0xffffffbc00447947 */ /* 0x000fea000383ffff */
.L_x_9876:
[----:B------:R-:W-:Y:S01]  /*19580*/  BSSY B0, `(.L_x_9952) ;  /* 0x0000006000007945 */ /* 0x000fe20003800000 */
[----:B------:R-:W-:-:S07]  /*19590*/  IMAD.MOV.U32 R15, RZ, RZ, -0x1 ;  /* 0xffffffffff0f7424 */ /* 0x000fce00078e00ff */
[----:B012---:R-:W-:Y:S05]  /*195a0*/  WARPSYNC.COLLECTIVE R15, `(.L_x_9953) ;  /* 0x000000000f0c7348 */ /* 0x007fea0003c00000 */
[----:B------:R-:W-:Y:S02]  /*195b0*/  ELECT P6, UR62, PT ;  /* 0x00000000003e782f */ /* 0x000fe400038c0000 */
[----:B------:R-:W-:Y:S01]  /*195c0*/  MOV R14, UR62 ;  /* 0x0000003e000e7c02 */ /* 0x000fe20008000f00 */
[----:B012---:R-:W-:Y:S10]  /*195d0*/  ENDCOLLECTIVE ;  /* 0x000000000000791b */ /* 0x007ff40003800000 */
.L_x_9953:
[----:B------:R-:W-:Y:S05]  /*195e0*/  BSYNC B0 ;  /* 0x0000000000007941 */ /* 0x000fea0003800000 */
.L_x_9952:
[----:B------:R-:W-:Y:S05]  /*195f0*/  BRA `(.L_x_9954) ;  /* 0xffffffbc004c7947 */ /* 0x000fea000383ffff */
.L_x_9878:
[----:B-1----:R1:W3:Y:S02]  /*19600*/  SYNCS.PHASECHK.TRANS64.TRYWAIT P0, [R4+URZ+0x19c80], R3 ;  /* 0x019c8003040075a7 */ /* 0x0022e4000800017f */
[----:B---3--:R-:W-:Y:S05]  /*19610*/  @!P0 NANOSLEEP.SYNCS 0x989680 ;  /* 0x009896800000895d */ /* 0x008fea0003900000 */
[----:B------:R-:W3:Y:S02]  /*19620*/  @!P0 SYNCS.PHASECHK.TRANS64 P0, [R4+URZ+0x19c80], R3 ;  /* 0x019c8003040085a7 */ /* 0x000ee4000800007f */
[----:B---3--:R-:W-:Y:S05]  /*19630*/  @!P0 BRA `(.L_x_9878) ;  /* 0xfffffffc00f08947 */ /* 0x008fea000383ffff */
[----:B------:R-:W-:Y:S05]  /*19640*/  BRA `(.L_x_9955) ;  /* 0xffffffbc00a87947 */ /* 0x000fea000383ffff */
.L_x_9880:
[----:B---3--:R3:W4:Y:S02]  /*19650*/  SYNCS.PHASECHK.TRANS64.TRYWAIT P0, [R4+URZ+0x19c40], R3 ;  /* 0x019c4003040075a7 */ /* 0x008724000800017f */
[----:B----4-:R-:W-:Y:S05]  /*19660*/  @!P0 NANOSLEEP.SYNCS 0x989680 ;  /* 0x009896800000895d */ /* 0x010fea0003900000 */
[----:B------:R-:W4:Y:S02]  /*19670*/  @!P0 SYNCS.PHASECHK.TRANS64 P0, [R4+URZ+0x19c40], R3 ;  /* 0x019c4003040085a7 */ /* 0x000f24000800007f */
[----:B----4-:R-:W-:Y:S05]  /*19680*/  @!P0 BRA `(.L_x_9880) ;  /* 0xfffffffc00f08947 */ /* 0x010fea000383ffff */
[----:B------:R-:W-:Y:S05]  /*19690*/  BRA `(.L_x_9956) ;  /* 0xffffffc0002c7947 */ /* 0x000fea000383ffff */
.L_x_9884:
[----:B------:R-:W2:Y:S01]  /*196a0*/  LDL.LU R11, [R1+0xc] ;  /* 0x00000c00010b7983 */ /* 0x000ea20000300800 */
[----:B------:R-:W-:Y:S02]  /*196b0*/  IMAD.MOV.U32 R4, RZ, RZ, R12 ;  /* 0x000000ffff047224 */ /* 0x000fe400078e000c */
[----:B------:R-:W-:Y:S02]  /*196c0*/  IMAD.MOV.U32 R13, RZ, RZ, R5 ;  /* 0x000000ffff0d7224 */ /* 0x000fe400078e0005 */
[----:B------:R-:W-:Y:S02]  /*196d0*/  IMAD.MOV.U32 R12, RZ, RZ, RZ ;  /* 0x000000ffff0c7224 */ /* 0x000fe400078e00ff */
[----:B------:R-:W-:Y:S02]  /*196e0*/  IMAD.MOV.U32 R15, RZ, RZ, -0x1 ;  /* 0xffffffffff0f7424 */ /* 0x000fe400078e00ff */
[----:B------:R-:W-:Y:S02]  /*196f0*/  IMAD.IADD R4, R21, 0x1, R4 ;  /* 0x0000000115047824 */ /* 0x000fe400078e0204 */
[----:B--2---:R-:W-:-:S02]  /*19700*/  IMAD R0, R11, R9, RZ ;  /* 0x000000090b007224 */ /* 0x004fc400078e02ff */
[----:B------:R-:W-:-:S03]  /*19710*/  IMAD.MOV.U32 R11, RZ, RZ, 0x1e1f ;  /* 0x00001e1fff0b7424 */ /* 0x000fc600078e00ff */
[----:B------:R-:W-:-:S13]  /*19720*/  ISETP.GE.AND P4, PT, R4, R0, PT ;  /* 0x000000000400720c */ /* 0x000fda0003f86270 */
[----:B0----5:R-:W-:Y:S05]  /*19730*/  WARPSYNC.COLLECTIVE R15, `(.L_x_9957) ;  /* 0x000000000f087348 */ /* 0x021fea0003c00000 */
[----:B------:R1:W2:Y:S02]  /*19740*/  SHFL.IDX P6, R14, R13, R12, R11 ;  /* 0x0000000c0d0e7389 */ /* 0x0002a400000c000b */
[----:B012--5:R-:W-:Y:S01]  /*19750*/  ENDCOLLECTIVE ;  /* 0x000000000000791b */ /* 0x027fe20003800000 */
.L_x_9957:
[----:B------:R-:W-:Y:S02]  /*19760*/  IMAD.MOV.U32 R13, RZ, RZ, R6 ;  /* 0x000000ffff0d7224 */ /* 0x000fe400078e0006 */
[----:B------:R-:W-:-:S07]  /*19770*/  IMAD.MOV.U32 R2, RZ, RZ, R14 ;  /* 0x000000ffff027224 */ /* 0x000fce00078e000e */
[----:B------:R-:W-:Y:S05]  /*19780*/  WARPSYNC.COLLECTIVE R15, `(.L_x_9958) ;  /* 0x000000000f087348 */ /* 0x000fea0003c00000 */
[----:B------:R0:W1:Y:S02]  /*19790*/  SHFL.IDX P6, R14, R13, R12, R11 ;  /* 0x0000000c0d0e7389 */ /* 0x00006400000c000b */
[----:B01----:R-:W-:Y:S01]  /*197a0*/  ENDCOLLECTIVE ;  /* 0x000000000000791b */ /* 0x003fe20003800000 */
.L_x_9958:
[----:B------:R-:W-:Y:S02]  /*197b0*/  IMAD.MOV.U32 R13, RZ, RZ, R5 ;  /* 0x000000ffff0d7224 */ /* 0x000fe400078e0005 */
[----:B------:R-:W-:Y:S02]  /*197c0*/  IMAD.MOV.U32 R12, RZ, RZ, 0x1 ;  /* 0x00000001ff0c7424 */ /* 0x000fe400078e00ff */
[----:B------:R-:W-:-:S07]  /*197d0*/  IMAD.MOV.U32 R3, RZ, RZ, R14 ;  /* 0x000000ffff037224 */ /* 0x000fce00078e000e */
[----:B------:R-:W-:Y:S05]  /*197e0*/  WARPSYNC.COLLECTIVE R15, `(.L_x_9959) ;  /* 0x000000000f087348 */ /* 0x000fea0003c00000 */
[----:B------:R0:W1:Y:S02]  /*197f0*/  SHFL.IDX P6, R14, R13, R12, R11 ;  /* 0x0000000c0d0e7389 */ /* 0x00006400000c000b */
[----:B01----:R-:W-:Y:S01]  /*19800*/  ENDCOLLECTIVE ;  /* 0x000000000000791b */ /* 0x003fe20003800000 */
.L_x_9959:
        /* <DEDUP_REMOVED lines=10> */
.L_x_9960:
        /* <DEDUP_REMOVED lines=12> */
.L_x_9961:
        /* <DEDUP_REMOVED lines=8> */
.L_x_9962:
[----:B------:R-:W-:-:S05]  /*199f0*/  @!P4 IMAD.X R3, RZ, RZ, R5, P3 ;  /* 0x000000ffff03c224 */ /* 0x000fca00018e0605 */
        /* <DEDUP_REMOVED lines=8> */
.L_x_9889:
[----:B--2---:R2:W3:Y:S02]  /*19a80*/  SYNCS.PHASECHK.TRANS64.TRYWAIT P0, [R16+URZ+0x19c20], R3 ;  /* 0x019c2003100075a7 */ /* 0x0044e4000800017f */
[----:B---3--:R-:W-:Y:S05]  /*19a90*/  @!P0 NANOSLEEP.SYNCS 0x989680 ;  /* 0x009896800000895d */ /* 0x008fea0003900000 */
[----:B------:R-:W3:Y:S02]  /*19aa0*/  @!P0 SYNCS.PHASECHK.TRANS64 P0, [R16+URZ+0x19c20], R3 ;  /* 0x019c2003100085a7 */ /* 0x000ee4000800007f */
[----:B---3--:R-:W-:Y:S05]  /*19ab0*/  @!P0 BRA `(.L_x_9889) ;  /* 0xfffffffc00f08947 */ /* 0x008fea000383ffff */
[----:B------:R-:W-:Y:S05]  /*19ac0*/  BRA `(.L_x_9964) ;  /* 0xffffffc800747947 */ /* 0x000fea000383ffff */
.L_x_9895:
[----:B-1----:R1:W2:Y:S02]  /*19ad0*/  SYNCS.PHASECHK.TRANS64.TRYWAIT P0, [R6+URZ+0x19c80], R4 ;  /* 0x019c8004060075a7 */ /* 0x0022a4000800017f */
[----:B--2---:R-:W-:Y:S05]  /*19ae0*/  @!P0 NANOSLEEP.SYNCS 0x989680 ;  /* 0x009896800000895d */ /* 0x004fea0003900000 */
[----:B------:R-:W2:Y:S02]  /*19af0*/  @!P0 SYNCS.PHASECHK.TRANS64 P0, [R6+URZ+0x19c80], R4 ;  /* 0x019c8004060085a7 */ /* 0x000ea4000800007f */
[----:B--2---:R-:W-:Y:S05]  /*19b00*/  @!P0 BRA `(.L_x_9895) ;  /* 0xfffffffc00f08947 */ /* 0x004fea000383ffff */
[----:B------:R-:W-:Y:S05]  /*19b10*/  BRA `(.L_x_9965) ;  /* 0xffffffcc00187947 */ /* 0x000fea000383ffff */
.L_x_9902:
[----:B--2---:R2:W3:Y:S02]  /*19b20*/  SYNCS.PHASECHK.TRANS64.TRYWAIT P0, [R6+URZ+0x19c40], R4 ;  /* 0x019c4004060075a7 */ /* 0x0044e4000800017f */
[----:B---3--:R-:W-:Y:S05]  /*19b30*/  @!P0 NANOSLEEP.SYNCS 0x989680 ;  /* 0x009896800000895d */ /* 0x008fea0003900000 */
[----:B------:R-:W3:Y:S02]  /*19b40*/  @!P0 SYNCS.PHASECHK.TRANS64 P0, [R6+URZ+0x19c40], R4 ;  /* 0x019c4004060085a7 */ /* 0x000ee4000800007f */
[----:B---3--:R-:W-:Y:S05]  /*19b50*/  @!P0 BRA `(.L_x_9902) ;  /* 0xfffffffc00f08947 */ /* 0x008fea000383ffff */
[----:B------:R-:W-:Y:S05]  /*19b60*/  BRA `(.L_x_9966) ;  /* 0xffffffd000107947 */ /* 0x000fea000383ffff */
.L_x_9910:
[----:B-1----:R1:W2:Y:S02]  /*19b70*/  SYNCS.PHASECHK.TRANS64.TRYWAIT P0, [R3+URZ+0x19c70], R4 ;  /* 0x019c7004030075a7 */ /* 0x0022a4000800017f */
[----:B--2---:R-:W-:Y:S05]  /*19b80*/  @!P0 NANOSLEEP.SYNCS 0x989680 ;  /* 0x009896800000895d */ /* 0x004fea0003900000 */
[----:B------:R-:W2:Y:S02]  /*19b90*/  @!P0 SYNCS.PHASECHK.TRANS64 P0, [R3+URZ+0x19c70], R4 ;  /* 0x019c7004030085a7 */ /* 0x000ea4000800007f */
[----:B--2---:R-:W-:Y:S05]  /*19ba0*/  @!P0 BRA `(.L_x_9910) ;  /* 0xfffffffc00f08947 */ /* 0x004fea000383ffff */
[----:B------:R-:W-:Y:S05]  /*19bb0*/  BRA `(.L_x_9967) ;  /* 0xffffffd400247947 */ /* 0x000fea000383ffff */
.L_x_9912:
[----:B-1----:R1:W2:Y:S02]  /*19bc0*/  SYNCS.PHASECHK.TRANS64.TRYWAIT P0, [R3+URZ+0x19c60], R4 ;  /* 0x019c6004030075a7 */ /* 0x0022a4000800017f */
[----:B--2---:R-:W-:Y:S05]  /*19bd0*/  @!P0 NANOSLEEP.SYNCS 0x989680 ;  /* 0x009896800000895d */ /* 0x004fea0003900000 */
[----:B------:R-:W2:Y:S02]  /*19be0*/  @!P0 SYNCS.PHASECHK.TRANS64 P0, [R3+URZ+0x19c60], R4 ;  /* 0x019c6004030085a7 */ /* 0x000ea4000800007f */
[----:B--2---:R-:W-:Y:S05]  /*19bf0*/  @!P0 BRA `(.L_x_9912) ;  /* 0xfffffffc00f08947 */ /* 0x004fea000383ffff */
[----:B------:R-:W-:Y:S05]  /*19c00*/  BRA `(.L_x_9968) ;  /* 0xffffffd4002c7947 */ /* 0x000fea000383ffff */
.L_x_9919:
[----:B--2---:R2:W3:Y:S02]  /*19c10*/  SYNCS.PHASECHK.TRANS64.TRYWAIT P1, [R0+URZ+0x19c70], R3 ;  /* 0x019c7003000075a7 */ /* 0x0044e4000802017f */
[----:B---3--:R-:W-:Y:S05]  /*19c20*/  @!P1 NANOSLEEP.SYNCS 0x989680 ;  /* 0x009896800000995d */ /* 0x008fea0003900000 */
[----:B------:R-:W3:Y:S02]  /*19c30*/  @!P1 SYNCS.PHASECHK.TRANS64 P1, [R0+URZ+0x19c70], R3 ;  /* 0x019c7003000095a7 */ /* 0x000ee4000802007f */
[----:B---3--:R-:W-:Y:S05]  /*19c40*/  @!P1 BRA `(.L_x_9919) ;  /* 0xfffffffc00f09947 */ /* 0x008fea000383ffff */
[----:B------:R-:W-:Y:S05]  /*19c50*/  BRA `(.L_x_9969) ;  /* 0xffffffd800d47947 */ /* 0x000fea000383ffff */
.L_x_9921:
[----:B--2---:R2:W3:Y:S02]  /*19c60*/  SYNCS.PHASECHK.TRANS64.TRYWAIT P1, [R0+URZ+0x19c60], R3 ;  /* 0x019c6003000075a7 */ /* 0x0044e4000802017f */
[----:B---3--:R-:W-:Y:S05]  /*19c70*/  @!P1 NANOSLEEP.SYNCS 0x989680 ;  /* 0x009896800000995d */ /* 0x008fea0003900000 */
[----:B------:R-:W3:Y:S02]  /*19c80*/  @!P1 SYNCS.PHASECHK.TRANS64 P1, [R0+URZ+0x19c60], R3 ;  /* 0x019c6003000095a7 */ /* 0x000ee4000802007f */
[----:B---3--:R-:W-:Y:S05]  /*19c90*/  @!P1 BRA `(.L_x_9921) ;  /* 0xfffffffc00f09947 */ /* 0x008fea000383ffff */
[----:B------:R-:W-:Y:S05]  /*19ca0*/  BRA `(.L_x_9970) ;  /* 0xffffffd800d87947 */ /* 0x000fea000383ffff */
.L_x_9934:
[----:B0-----:R0:W1:Y:S02]  /*19cb0*/  SYNCS.PHASECHK.TRANS64.TRYWAIT P0, [R9+URZ+0x19c20], R0 ;  /* 0x019c2000090075a7 */ /* 0x001064000800017f */
[----:B-1----:R-:W-:Y:S05]  /*19cc0*/  @!P0 NANOSLEEP.SYNCS 0x989680 ;  /* 0x009896800000895d */ /* 0x002fea0003900000 */
[----:B------:R-:W1:Y:S02]  /*19cd0*/  @!P0 SYNCS.PHASECHK.TRANS64 P0, [R9+URZ+0x19c20], R0 ;  /* 0x019c2000090085a7 */ /* 0x000e64000800007f */
[----:B-1----:R-:W-:Y:S05]  /*19ce0*/  @!P0 BRA `(.L_x_9934) ;  /* 0xfffffffc00f08947 */ /* 0x002fea000383ffff */
[----:B------:R-:W-:Y:S05]  /*19cf0*/  BRA `(.L_x_9971) ;  /* 0xfffffff000587947 */ /* 0x000fea000383ffff */
.L_x_9935:
        /* <DEDUP_REMOVED lines=11> */
.L_x_9973:
[----:B------:R-:W-:Y:S05]  /*19db0*/  BSYNC B0 ;  /* 0x0000000000007941 */ /* 0x000fea0003800000 */
.L_x_9972:
[----:B------:R-:W-:Y:S05]  /*19dc0*/  BRA `(.L_x_9974) ;  /* 0xfffffff000407947 */ /* 0x000fea000383ffff */
.L_x_9938:
[----:B------:R-:W-:Y:S01]  /*19dd0*/  BSSY B1, `(.L_x_9975) ;  /* 0x0000006000017945 */ /* 0x000fe20003800000 */
[----:B------:R-:W-:-:S07]  /*19de0*/  IMAD.MOV.U32 R15, RZ, RZ, -0x1 ;  /* 0xffffffffff0f7424 */ /* 0x000fce00078e00ff */
[----:B0-----:R-:W-:Y:S05]  /*19df0*/  WARPSYNC.COLLECTIVE R15, `(.L_x_9976) ;  /* 0x000000000f0c7348 */ /* 0x001fea0003c00000 */
[----:B------:R-:W-:Y:S02]  /*19e00*/  ELECT P6, UR62, PT ;  /* 0x00000000003e782f */ /* 0x000fe400038c0000 */
[----:B------:R-:W-:Y:S01]  /*19e10*/  MOV R14, UR62 ;  /* 0x0000003e000e7c02 */ /* 0x000fe20008000f00 */
[----:B0-----:R-:W-:Y:S10]  /*19e20*/  ENDCOLLECTIVE ;  /* 0x000000000000791b */ /* 0x001ff40003800000 */
.L_x_9976:
[----:B------:R-:W-:Y:S05]  /*19e30*/  BSYNC B1 ;  /* 0x0000000000017941 */ /* 0x000fea0003800000 */
.L_x_9975:
[----:B------:R-:W-:Y:S05]  /*19e40*/  BRA `(.L_x_9977) ;  /* 0xfffffff000387947 */ /* 0x000fea000383ffff */
.L_x_9940:
[----:B0-----:R0:W1:Y:S02]  /*19e50*/  SYNCS.PHASECHK.TRANS64.TRYWAIT P1, [R7+URZ], R2 ;  /* 0x00000002070075a7 */ /* 0x001064000802017f */
[----:B-1----:R-:W-:Y:S05]  /*19e60*/  @!P1 NANOSLEEP.SYNCS 0x989680 ;  /* 0x009896800000995d */ /* 0x002fea0003900000 */
[----:B------:R-:W1:Y:S02]  /*19e70*/  @!P1 SYNCS.PHASECHK.TRANS64 P1, [R7+URZ], R2 ;  /* 0x00000002070095a7 */ /* 0x000e64000802007f */
[----:B-1----:R-:W-:Y:S05]  /*19e80*/  @!P1 BRA `(.L_x_9940) ;  /* 0xfffffffc00f09947 */ /* 0x002fea000383ffff */
[----:B------:R-:W-:Y:S05]  /*19e90*/  BRA `(.L_x_9978) ;  /* 0xfffffff0006c7947 */ /* 0x000fea000383ffff */
.L_x_9941:
[----:B-1----:R1:W2:Y:S02]  /*19ea0*/  SYNCS.PHASECHK.TRANS64.TRYWAIT P1, [R3+URZ], R0 ;  /* 0x00000000030075a7 */ /* 0x0022a4000802017f */
[----:B--2---:R-:W-:Y:S05]  /*19eb0*/  @!P1 NANOSLEEP.SYNCS 0x989680 ;  /* 0x009896800000995d */ /* 0x004fea0003900000 */
[----:B------:R-:W2:Y:S02]  /*19ec0*/  @!P1 SYNCS.PHASECHK.TRANS64 P1, [R3+URZ], R0 ;  /* 0x00000000030095a7 */ /* 0x000ea4000802007f */
[----:B--2---:R-:W-:Y:S05]  /*19ed0*/  @!P1 BRA `(.L_x_9941) ;  /* 0xfffffffc00f09947 */ /* 0x004fea000383ffff */
[----:B------:R-:W-:Y:S05]  /*19ee0*/  BRA `(.L_x_9979) ;  /* 0xfffffff000607947 */ /* 0x000fea000383ffff */
.L_x_9943:
[----:B-1----:R1:W2:Y:S02]  /*19ef0*/  SYNCS.PHASECHK.TRANS64.TRYWAIT P1, [R3+URZ+0x19c60], R2 ;  /* 0x019c6002030075a7 */ /* 0x0022a4000802017f */
[----:B--2---:R-:W-:Y:S05]  /*19f00*/  @!P1 NANOSLEEP.SYNCS 0x989680 ;  /* 0x009896800000995d */ /* 0x004fea0003900000 */
[----:B------:R-:W2:Y:S02]  /*19f10*/  @!P1 SYNCS.PHASECHK.TRANS64 P1, [R3+URZ+0x19c60], R2 ;  /* 0x019c6002030095a7 */ /* 0x000ea4000802007f */
[----:B--2---:R-:W-:Y:S05]  /*19f20*/  @!P1 BRA `(.L_x_9943) ;  /* 0xfffffffc00f09947 */ /* 0x004fea000383ffff */
[----:B------:R-:W-:Y:S05]  /*19f30*/  BRA `(.L_x_9980) ;  /* 0xfffffff000607947 */ /* 0x000fea000383ffff */
.L_x_9945:
[----:B--2---:R2:W3:Y:S02]  /*19f40*/  SYNCS.PHASECHK.TRANS64.TRYWAIT P1, [R5+URZ+0x19c60], R0 ;  /* 0x019c6000050075a7 */ /* 0x0044e4000802017f */
[----:B---3--:R-:W-:Y:S05]  /*19f50*/  @!P1 NANOSLEEP.SYNCS 0x989680 ;  /* 0x009896800000995d */ /* 0x008fea0003900000 */
[----:B------:R-:W3:Y:S02]  /*19f60*/  @!P1 SYNCS.PHASECHK.TRANS64 P1, [R5+URZ+0x19c60], R0 ;  /* 0x019c6000050095a7 */ /* 0x000ee4000802007f */
[----:B---3--:R-:W-:Y:S05]  /*19f70*/  @!P1 BRA `(.L_x_9945) ;  /* 0xfffffffc00f09947 */ /* 0x008fea000383ffff */
[----:B------:R-:W-:Y:S05]  /*19f80*/  BRA `(.L_x_9981) ;  /* 0xfffffff000607947 */ /* 0x000fea000383ffff */
.L_x_9947:
[----:B---3--:R3:W4:Y:S02]  /*19f90*/  SYNCS.PHASECHK.TRANS64.TRYWAIT P0, [R3+URZ+0x19c80], R2 ;  /* 0x019c8002030075a7 */ /* 0x008724000800017f */
[----:B----4-:R-:W-:Y:S05]  /*19fa0*/  @!P0 NANOSLEEP.SYNCS 0x989680 ;  /* 0x009896800000895d */ /* 0x010fea0003900000 */
[----:B------:R-:W4:Y:S02]  /*19fb0*/  @!P0 SYNCS.PHASECHK.TRANS64 P0, [R3+URZ+0x19c80], R2 ;  /* 0x019c8002030085a7 */ /* 0x000f24000800007f */
[----:B----4-:R-:W-:Y:S05]  /*19fc0*/  @!P0 BRA `(.L_x_9947) ;  /* 0xfffffffc00f08947 */ /* 0x010fea000383ffff */
[----:B------:R-:W-:Y:S05]  /*19fd0*/  BRA `(.L_x_9948) ;  /* 0xfffffff0005c7947 */ /* 0x000fea000383ffff */
.L_x_9982:
        /* <DEDUP_REMOVED lines=10> */
.L_x_13369:


//--------------------- .text._ZN7cutlass13device_kernelIN5flash11enable_sm90INS1_16FlashAttnFwdSm90INS1_25CollectiveMainloopFwdSm90ILi2EN4cute5tupleIJNS5_1CILi1EEES8_S8_EEENS6_IJNS7_ILi192EEENS7_ILi128EEENS7_ILi96EEEEEELi96ENS_12float_e4m3_tEfNS_4arch4Sm90ELb0ELb1ELb1ELb1ELb0ELb1ELb0ELb1ELb1ELb1ELb1ELb0EEENS1_21CollectiveEpilogueFwdINS6_IJSA_SC_SB_EEES9_NS_10bfloat16_tESG_Li384ELb1ELb1ELb1ELb1EEENS1_36VarlenDynamicPersistentTileSchedulerILi192ELi128ELi384ELi128ELb1ELb1ELb1ELb1ELb0ELb1EEEEEEEEEvNT_6ParamsE --------------------------
	.section	.text._ZN7cutlass13device_kernelIN5flash11enable_sm90INS1_16FlashAttnFwdSm90INS1_25CollectiveMainloopFwdSm90ILi2EN4cute5tupleIJNS5_1CILi1EEES8_S8_EEENS6_IJNS7_ILi192EEENS7_ILi128EEENS7_ILi96EEEEEELi96ENS_12float_e4m3_tEfNS_4arch4Sm90ELb0ELb1ELb1ELb1ELb0ELb1ELb0ELb1ELb1ELb1ELb1ELb0EEENS1_21CollectiveEpilogueFwdINS6_IJSA_SC_SB_EEES9_NS_10bfloat16_tESG_Li384ELb1ELb1ELb1ELb1EEENS1_36VarlenDynamicPersistentTileSchedulerILi192ELi128ELi384ELi128ELb1ELb1ELb1ELb1ELb0ELb1EEEEEEEEEvNT_6ParamsE,"ax",@progbits
	.align	128
.text._ZN7cutlass13device_kernelIN5flash11enable_sm90INS1_16FlashAttnFwdSm90INS1_25CollectiveMainloopFwdSm90ILi2EN4cute5tupleIJNS5_1CILi1EEES8_S8_EEENS6_IJNS7_ILi192EEENS7_ILi128EEENS7_ILi96EEEEEELi96ENS_12float_e4m3_tEfNS_4arch4Sm90ELb0ELb1ELb1ELb1ELb0ELb1ELb0ELb1ELb1ELb1ELb1ELb0EEENS1_21CollectiveEpilogueFwdINS6_IJSA_SC_SB_EEES9_NS_10bfloat16_tESG_Li384ELb1ELb1ELb1ELb1EEENS1_36VarlenDynamicPersistentTileSchedulerILi192ELi128ELi384ELi128ELb1ELb1ELb1ELb1ELb0ELb1EEEEEEEEEvNT_6ParamsE:
        .type           _ZN7cutlass13device_kernelIN5flash11enable_sm90INS1_16FlashAttnFwdSm90INS1_25CollectiveMainloopFwdSm90ILi2EN4cute5tupleIJNS5_1CILi1EEES8_S8_EEENS6_IJNS7_ILi192EEENS7_ILi128EEENS7_ILi96EEEEEELi96ENS_12float_e4m3_tEfNS_4arch4Sm90ELb0ELb1ELb1ELb1ELb0ELb1ELb0ELb1ELb1ELb1ELb1ELb0EEENS1_21CollectiveEpilogueFwdINS6_IJSA_SC_SB_EEES9_NS_10bfloat16_tESG_Li384ELb1ELb1ELb1ELb1EEENS1_36VarlenDynamicPersistentTileSchedulerILi192ELi128ELi384ELi128ELb1ELb1ELb1ELb1ELb0ELb1EEEEEEEEEvNT_6ParamsE,@function
        .size           _ZN7cutlass13device_kernelIN5flash11enable_sm90INS1_16FlashAttnFwdSm90INS1_25CollectiveMainloopFwdSm90ILi2EN4cute5tupleIJNS5_1CILi1EEES8_S8_EEENS6_IJNS7_ILi192EEENS7_ILi128EEENS7_ILi96EEEEEELi96ENS_12float_e4m3_tEfNS_4arch4Sm90ELb0ELb1ELb1ELb1ELb0ELb1ELb0ELb1ELb1ELb1ELb1ELb0EEENS1_21CollectiveEpilogueFwdINS6_IJSA_SC_SB_EEES9_NS_10bfloat16_tESG_Li384ELb1ELb1ELb1ELb1EEENS1_36VarlenDynamicPersistentTileSchedulerILi192ELi128ELi384ELi128ELb1ELb1ELb1ELb1ELb0ELb1EEEEEEEEEvNT_6ParamsE,(.L_x_13370 - _ZN7cutlass13device_kernelIN5flash11enable_sm90INS1_16FlashAttnFwdSm90INS1_25CollectiveMainloopFwdSm90ILi2EN4cute5tupleIJNS5_1CILi1EEES8_S8_EEENS6_IJNS7_ILi192EEENS7_ILi128EEENS7_ILi96EEEEEELi96ENS_12float_e4m3_tEfNS_4arch4Sm90ELb0ELb1ELb1ELb1ELb0ELb1ELb0ELb1ELb1ELb1ELb1ELb0EEENS1_21CollectiveEpilogueFwdINS6_IJSA_SC_SB_EEES9_NS_10bfloat16_tESG_Li384ELb1ELb1ELb1ELb1EEENS1_36VarlenDynamicPersistentTileSchedulerILi192ELi128ELi384ELi128ELb1ELb1ELb1ELb1ELb0ELb1EEEEEEEEEvNT_6ParamsE)
        .other          _ZN7cutlass13device_kernelIN5flash11enable_sm90INS1_16FlashAttnFwdSm90INS1_25CollectiveMainloopFwdSm90ILi2EN4cute5tupleIJNS5_1CILi1EEES8_S8_EEENS6_IJNS7_ILi192EEENS7_ILi128EEENS7_ILi96EEEEEELi96ENS_12float_e4m3_tEfNS_4arch4Sm90ELb0ELb1ELb1ELb1ELb0ELb1ELb0ELb1ELb1ELb1ELb1ELb0EEENS1_21CollectiveEpilogueFwdINS6_IJSA_SC_SB_EEES9_NS_10bfloat16_tESG_Li384ELb1ELb1ELb1ELb1EEENS1_36VarlenDynamicPersistentTileSchedulerILi192ELi128ELi384ELi128ELb1ELb1ELb1ELb1ELb0ELb1EEEEEEEEEvNT_6ParamsE,@"STO_CUDA_ENTRY STV_DEFAULT"
_ZN7cutlass13device_kernelIN5flash11enable_sm90INS1_16FlashAttnFwdSm90INS1_25CollectiveMainloopFwdSm90ILi2EN4cute5tupleIJNS5_1CILi1EEES8_S8_EEENS6_IJNS7_ILi192EEENS7_ILi128EEENS7_ILi96EEEEEELi96ENS_12float_e4m3_tEfNS_4arch4Sm90ELb0ELb1ELb1ELb1ELb0ELb1ELb0ELb1ELb1ELb1ELb1ELb0EEENS1_21CollectiveEpilogueFwdINS6_IJSA_SC_SB_EEES9_NS_10bfloat16_tESG_Li384ELb1ELb1ELb1ELb1EEENS1_36VarlenDynamicPersistentTileSchedulerILi192ELi128ELi384ELi128ELb1ELb1ELb1ELb1ELb0ELb1EEEEEEEEEvNT_6ParamsE:
        /* <DEDUP_REMOVED lines=24> */
.L_x_9984:
[----:B------:R-:W-:Y:S05]  /*0180*/  BSYNC B0 ;  /* 0x0000000000007941 */ /* 0x000fea0003800000 */
.L_x_9983:
        /* <DEDUP_REMOVED lines=41> */
.L_x_9985:
        /* <DEDUP_REMOVED lines=22> */
.L_x_9986:
        /* <DEDUP_REMOVED lines=18> */
.L_x_9987:
        /* <DEDUP_REMOVED lines=22> */
.L_x_9988:
        /* <DEDUP_REMOVED lines=22> */
.L_x_9989:
        /* <DEDUP_REMOVED lines=8> */
.L_x_9992:
[----:B------:R-:W-:-:S08]  /*09e0*/  NOP ;  /* 0x0000000000007918 */ /* 0x000fd00000000000 */
[----:B------:R-:W0:Y:S02]  /*09f0*/  USETMAXREG.TRY_ALLOC.CTAPOOL UP0, 0xa0 ;  /* 0x000000a0000079c8 */ /* 0x000e240008000600 */
[----:B0-----:R-:W-:-:S13]  /*0a00*/  PLOP3.LUT P0, PT, PT, PT, UP0, 0x80, 0x0 ;  /* 0x000000000000781c */ /* 0x001fda0003f0f008 */
[----:B------:R-:W-:Y:S05]  /*0a10*/  @!P0 BRA `(.L_x_9992) ;  /* 0xfffffffc00f08947 */ /* 0x000fea000383ffff */
[----:B------:R-:W0:Y:S08]  /*0a20*/  S2UR UR4, SR_CgaCtaId ;  /* 0x00000000000479c3 */ /* 0x000e300000008800 */
[----:B------:R-:W-:Y:S06]  /*0a30*/  BAR.ARV 0x8, 0x200 ;  /* 0x0208000000007b1d */ /* 0x000fec0000002000 */
[----:B------:R-:W-:-:S02]  /*0a40*/  MOV R16, 0x400 ;  /* 0x0000040000107802 */ /* 0x000fc40000000f00 */
[----:B------:R-:W-:Y:S01]  /*0a50*/  BAR.SYNC.DEFER_BLOCKING 0x5, 0x200 ;  /* 0x0148000000007b1d */ /* 0x000fe20000010000 */
[----:B0-----:R-:W-:-:S05]  /*0a60*/  IMAD.U32 R0, RZ, RZ, UR4 ;  /* 0x00000004ff007e24 */ /* 0x001fca000f8e00ff */
[----:B------:R-:W-:Y:S01]  /*0a70*/  ULDC UR4, c[0x0][0xc3c] ;  /* 0x00030f0000047ab9 */ /* 0x000fe20000000800 */
[----:B------:R-:W-:Y:S01]  /*0a80*/  LEA R16, R0, R16, 0x18 ;  /* 0x0000001000107211 */ /* 0x000fe200078ec0ff */
[----:B------:R-:W-:Y:S04]  /*0a90*/  STL [R1+0x18], R0 ;  /* 0x0000180001007387 */ /* 0x000fe80000100800 */
[----:B------:R-:W0:Y:S01]  /*0aa0*/  LDS.128 R8, [R16+0x19cd0] ;  /* 0x019cd00010087984 */ /* 0x000e220000000c00 */
[----:B------:R-:W-:Y:S06]  /*0ab0*/  BAR.ARV 0x4, 0x200 ;  /* 0x0108000000007b1d */ /* 0x000fec0000002000 */
[----:B0-----:R-:W-:-:S13]  /*0ac0*/  ISETP.GE.AND P0, PT, R11, UR4, PT ;  /* 0x000000040b007c0c */ /* 0x001fda000bf06270 */
[----:B------:R-:W-:Y:S05]  /*0ad0*/  @P0 BRA `(.L_x_9993) ;  /* 0x0000024c003c0947 */ /* 0x000fea0003800000 */
[----:B------:R-:W0:Y:S01]  /*0ae0*/  S2R R0, SR_TID.X ;  /* 0x0000000000007919 */ /* 0x000e220000002100 */
[----:B------:R-:W-:Y:S01]  /*0af0*/  IMAD.MOV.U32 R22, RZ, RZ, RZ ;  /* 0x000000ffff167224 */ /* 0x000fe200078e00ff */
[----:B------:R-:W-:Y:S01]  /*0b00*/  ULOP3.LUT UR38, UR37, 0x1, URZ, 0xfc, !UPT ;  /* 0x0000000125267892 */ /* 0x000fe2000f8efc3f */
[----:B0-----:R-:W-:-:S05]  /*0b10*/  VIADD R27, R0, 0xffffff80 ;  /* 0xffffff80001b7836 */ /* 0x001fca0000000000 */
[----:B------:R-:W-:Y:S02]  /*0b20*/  SHF.R.S32.HI R0, RZ, 0x1f, R27 ;  /* 0x0000001fff007819 */ /* 0x000fe4000001141b */
[-C--:B------:R-:W-:Y:S02]  /*0b30*/  LEA.HI R3, R27, R27.reuse, RZ, 0x1 ;  /* 0x0000001b1b037211 */ /* 0x080fe400078f08ff */
[CC--:B------:R-:W-:Y:S02]  /*0b40*/  LEA.HI R2, R0.reuse, R27.reuse, RZ, 0x5 ;  /* 0x0000001b00027211 */ /* 0x0c0fe400078f28ff */
[----:B------:R-:W-:Y:S02]  /*0b50*/  LEA.HI R6, R0, R27, RZ, 0x4 ;  /* 0x0000001b00067211 */ /* 0x000fe400078f20ff */
[----:B------:R-:W-:Y:S01]  /*0b60*/  SHF.R.S32.HI R154, RZ, 0x1, R3 ;  /* 0x00000001ff9a7819 */ /* 0x000fe20000011403 */
[----:B------:R-:W-:Y:S01]  /*0b70*/  IMAD.SHL.U32 R4, R2, 0x10, RZ ;  /* 0x0000001002047824 */ /* 0x000fe200078e00ff */
[----:B------:R-:W-:-:S04]  /*0b80*/  LOP3.LUT R2, R6, 0x7fffff0, RZ, 0xc0, !PT ;  /* 0x07fffff006027812 */ /* 0x000fc800078ec0ff */
[----:B------:R-:W-:Y:S01]  /*0b90*/  LOP3.LUT R5, R4, 0xfffffe00, RZ, 0xc0, !PT ;  /* 0xfffffe0004057812 */ /* 0x000fe200078ec0ff */
[----:B------:R-:W-:Y:S01]  /*0ba0*/  IMAD.IADD R4, R27, 0x1, -R2 ;  /* 0x000000011b047824 */ /* 0x000fe200078e0a02 */
[----:B------:R-:W-:-:S03]  /*0bb0*/  LEA.HI R2, R0, R27, RZ, 0x7 ;  /* 0x0000001b00027211 */ /* 0x000fc600078f38ff */
[----:B------:R-:W-:Y:S01]  /*0bc0*/  IMAD R13, R4, 0x20, R5 ;  /* 0x00000020040d7824 */ /* 0x000fe200078e0205 */
[----:B------:R-:W-:Y:S02]  /*0bd0*/  LOP3.LUT R7, R2, 0xffffff80, RZ, 0xc0, !PT ;  /* 0xffffff8002077812 */ /* 0x000fe400078ec0ff */
[----:B------:R-:W-:Y:S02]  /*0be0*/  SHF.R.S32.HI R5, RZ, 0x1f, R3 ;  /* 0x0000001fff057819 */ /* 0x000fe40000011403 */
[----:B------:R-:W-:Y:S01]  /*0bf0*/  LOP3.LUT R3, R3, 0xfffffffe, RZ, 0xc0, !PT ;  /* 0xfffffffe03037812 */ /* 0x000fe200078ec0ff */
[----:B------:R-:W-:Y:S01]  /*0c00*/  IMAD.IADD R21, R27, 0x1, -R7 ;  /* 0x000000011b157824 */ /* 0x000fe200078e0a07 */
[----:B------:R-:W-:Y:S02]  /*0c10*/  LEA.HI R5, R5, R154, RZ, 0x2 ;  /* 0x0000009a05057211 */ /* 0x000fe400078f10ff */
[----:B------:R-:W-:Y:S01]  /*0c20*/  SHF.R.S32.HI R7, RZ, 0x4, R6 ;  /* 0x00000004ff077819 */ /* 0x000fe20000011406 */
[----:B------:R-:W-:Y:S01]  /*0c30*/  IMAD.IADD R26, R27, 0x1, -R3 ;  /* 0x000000011b1a7824 */ /* 0x000fe200078e0a03 */
[----:B------:R-:W-:-:S02]  /*0c40*/  LOP3.LUT R5, R5, 0x7fffffc, RZ, 0xc0, !PT ;  /* 0x07fffffc05057812 */ /* 0x000fc400078ec0ff */
[----:B------:R-:W-:Y:S01]  /*0c50*/  SHF.R.S32.HI R3, RZ, 0x1f, R21 ;  /* 0x0000001fff037819 */ /* 0x000fe20000011415 */
[----:B------:R-:W-:Y:S01]  /*0c60*/  IMAD.SHL.U32 R24, R26, 0x8, RZ ;  /* 0x000000081a187824 */ /* 0x000fe200078e00ff */
[----:B------:R-:W-:Y:S01]  /*0c70*/  LEA.HI R4, R0, R27, RZ, 0x3 ;  /* 0x0000001b00047211 */ /* 0x000fe200078f18ff */
[----:B------:R-:W-:Y:S01]  /*0c80*/  IMAD.IADD R5, R154, 0x1, -R5 ;  /* 0x000000019a057824 */ /* 0x000fe200078e0a05 */
[----:B------:R-:W-:Y:S01]  /*0c90*/  LEA.HI R8, R3, R21, RZ, 0x2 ;  /* 0x0000001503087211 */ /* 0x000fe200078f10ff */
[----:B------:R-:W-:Y:S01]  /*0ca0*/  VIADD R14, R24, 0x20 ;  /* 0x00000020180e7836 */ /* 0x000fe20000000000 */
[----:B------:R-:W-:Y:S01]  /*0cb0*/  LEA.HI R6, R6, R7, RZ, 0x1 ;  /* 0x0000000706067211 */ /* 0x000fe200078f08ff */
[----:B------:R-:W-:Y:S01]  /*0cc0*/  IMAD R17, R7, 0x8, R5 ;  /* 0x0000000807117824 */ /* 0x000fe200078e0205 */
[----:B------:R-:W-:Y:S01]  /*0cd0*/  SHF.R.S32.HI R12, RZ, 0x2, R8 ;  /* 0x00000002ff0c7819 */ /* 0x000fe20000011408 */
[----:B------:R-:W-:Y:S01]  /*0ce0*/  IMAD.IADD R5, R24, 0x1, R14 ;  /* 0x0000000118057824 */ /* 0x000fe200078e020e */
[----:B------:R-:W-:Y:S01]  /*0cf0*/  SHF.R.S32.HI R15, RZ, 0x1f, R8 ;  /* 0x0000001fff0f7819 */ /* 0x000fe20000011408 */
[----:B------:R-:W-:Y:S01]  /*0d00*/  STL [R1+0x8], R24 ;  /* 0x0000081801007387 */ /* 0x000fe20000100800 */
[----:B------:R-:W-:Y:S01]  /*0d10*/  SHF.R.S32.HI R18, RZ, 0x7, R2 ;  /* 0x00000007ff127819 */ /* 0x000fe20000011402 */
[----:B------:R-:W-:Y:S01]  /*0d20*/  IMAD.SHL.U32 R17, R17, 0x20, RZ ;  /* 0x0000002011117824 */ /* 0x000fe200078e00ff */
[----:B------:R-:W-:Y:S01]  /*0d30*/  SHF.R.S32.HI R4, RZ, 0x3, R4 ;  /* 0x00000003ff047819 */ /* 0x000fe20000011404 */
[----:B------:R0:W-:Y:S01]  /*0d40*/  STL [R1+0x28], R14 ;  /* 0x0000280e01007387 */ /* 0x0001e20000100800 */
[----:B------:R-:W-:Y:S01]  /*0d50*/  LOP3.LUT R6, R6, 0x1ffffffe, RZ, 0xc0, !PT ;  /* 0x1ffffffe06067812 */ /* 0x000fe200078ec0ff */
[----:B------:R-:W-:Y:S01]  /*0d60*/  IMAD.HI R2, R18, 0x55555556, RZ ;  /* 0x5555555612027827 */ /* 0x000fe200078e02ff */
[----:B------:R-:W-:-:S02]  /*0d70*/  LEA.HI R15, R15, R12, RZ, 0x3 ;  /* 0x0000000c0f0f7211 */ /* 0x000fc400078f18ff */
[----:B------:R-:W-:Y:S01]  /*0d80*/  LEA.HI R3, R3, R21, RZ, 0x5 ;  /* 0x0000001503037211 */ /* 0x000fe200078f28ff */
[----:B------:R-:W-:Y:S01]  /*0d90*/  IMAD.SHL.U32 R4, R4, 0x80, RZ ;  /* 0x0000008004047824 */ /* 0x000fe200078e00ff */
[----:B------:R-:W-:Y:S01]  /*0da0*/  LOP3.LUT R15, R15, 0xfffffff8, RZ, 0xc0, !PT ;  /* 0xfffffff80f0f7812 */ /* 0x000fe200078ec0ff */
[----:B------:R-:W-:Y:S01]  /*0db0*/  IMAD.IADD R6, R7, 0x1, -R6 ;  /* 0x0000000107067824 */ /* 0x000fe200078e0a06 */
[----:B------:R-:W-:Y:S01]  /*0dc0*/  LEA.HI R2, R2, R2, RZ, 0x1 ;  /* 0x0000000202027211 */ /* 0x000fe200078f08ff */
[----:B------:R-:W-:Y:S01]  /*0dd0*/  IMAD.SHL.U32 R152, R26, 0x10, RZ ;  /* 0x000000101a987824 */ /* 0x000fe200078e00ff */
[----:B0-----:R-:W-:Y:S01]  /*0de0*/  SHF.R.S32.HI R14, RZ, 0x1f, R5 ;  /* 0x0000001fff0e7819 */ /* 0x001fe20000011405 */
[----:B------:R-:W-:Y:S01]  /*0df0*/  IMAD.IADD R12, R12, 0x1, -R15 ;  /* 0x000000010c0c7824 */ /* 0x000fe200078e0a0f */
[----:B------:R-:W-:Y:S01]  /*0e00*/  SHF.R.S32.HI R3, RZ, 0x5, R3 ;  /* 0x00000005ff037819 */ /* 0x000fe20000011403 */
[----:B------:R-:W-:Y:S01]  /*0e10*/  IMAD R2, R2, -0x3, R18 ;  /* 0xfffffffd02027824 */ /* 0x000fe200078e0212 */
[-C--:B------:R-:W-:Y:S01]  /*0e20*/  LEA.HI R7, R14, R5.reuse, RZ, 0x4 ;  /* 0x000000050e077211 */ /* 0x080fe200078f20ff */
[----:B------:R-:W-:Y:S01]  /*0e30*/  IMAD R6, R6, 0x8, R13 ;  /* 0x0000000806067824 */ /* 0x000fe200078e020d */
[----:B------:R-:W-:Y:S01]  /*0e40*/  LEA.HI R5, R14, R5, RZ, 0x5 ;  /* 0x000000050e057211 */ /* 0x000fe200078f28ff */
[----:B------:R-:W-:Y:S01]  /*0e50*/  IMAD R3, R3, 0x10, R12 ;  /* 0x0000001003037824 */ /* 0x000fe200078e020c */
[----:B------:R-:W-:-:S02]  /*0e60*/  LOP3.LUT R23, R4, 0x80, RZ, 0xc0, !PT ;  /* 0x0000008004177812 */ /* 0x000fc400078ec0ff */
[----:B------:R-:W-:Y:S02]  /*0e70*/  CS2R R18, SRZ ;  /* 0x0000000000127805 */ /* 0x000fe4000001ff00 */
[----:B------:R-:W-:Y:S01]  /*0e80*/  SHF.R.S32.HI R5, RZ, 0x5, R5 ;  /* 0x00000005ff057819 */ /* 0x000fe20000011405 */
[----:B------:R-:W-:Y:S01]  /*0e90*/  IMAD R3, R2, 0x40, R3 ;  /* 0x0000004002037824 */ /* 0x000fe200078e0203 */
[----:B------:R-:W-:Y:S01]  /*0ea0*/  SHF.R.U32.HI R20, RZ, 0x3, R23 ;  /* 0x00000003ff147819 */ /* 0x000fe20000011617 */
[----:B------:R-:W-:Y:S01]  /*0eb0*/  STL [R1+0x1c], R23 ;  /* 0x00001c1701007387 */ /* 0x000fe20000100800 */
[----:B------:R-:W-:Y:S01]  /*0ec0*/  LOP3.LUT R4, R23, 0x10, R7, 0xf8, !PT ;  /* 0x0000001017047812 */ /* 0x000fe200078ef807 */
[----:B------:R-:W-:Y:S01]  /*0ed0*/  IMAD R5, R5, 0x1800, R17 ;  /* 0x0000180005057824 */ /* 0x000fe200078e0211 */
[----:B------:R-:W-:Y:S01]  /*0ee0*/  LEA.HI R0, R0, R27, RZ, 0x2 ;  /* 0x0000001b00007211 */ /* 0x000fe200078f10ff */
[----:B------:R-:W-:Y:S01]  /*0ef0*/  STL [R1+0x2c], R17 ;  /* 0x00002c1101007387 */ /* 0x000fe20000100800 */
[----:B------:R-:W-:-:S02]  /*0f00*/  LOP3.LUT R4, R4, R20, RZ, 0x3c, !PT ;  /* 0x0000001404047212 */ /* 0x000fc400078e3cff */
[----:B------:R-:W-:Y:S01]  /*0f10*/  LOP3.LUT R2, R0, 0xfffffffc, RZ, 0xc0, !PT ;  /* 0xfffffffc00027812 */ /* 0x000fe200078ec0ff */
[----:B------:R-:W-:Y:S01]  /*0f20*/  STL [R1+0x74], R20 ;  /* 0x0000741401007387 */ /* 0x000fe20000100800 */
[----:B------:R-:W-:Y:S01]  /*0f30*/  IADD3 R4, R16, R5, R4 ;  /* 0x0000000510047210 */ /* 0x000fe20007ffe004 */
[----:B------:R-:W-:Y:S01]  /*0f40*/  VIADD R5, R24, 0x10 ;  /* 0x0000001018057836 */ /* 0x000fe20000000000 */
[----:B------:R-:W-:Y:S01]  /*0f50*/  LOP3.LUT R8, R8, 0x7ffffffc, RZ, 0xc0, !PT ;  /* 0x7ffffffc08087812 */ /* 0x000fe200078ec0ff */
[----:B------:R0:W-:Y:S04]  /*0f60*/  STL [R1+0x7c], R6 ;  /* 0x00007c0601007387 */ /* 0x0001e80000100800 */
[----:B------:R1:W-:Y:S01]  /*0f70*/  STL [R1+0x70], R4 ;  /* 0x0000700401007387 */ /* 0x0003e20000100800 */
[----:B------:R-:W-:-:S03]  /*0f80*/  IMAD.IADD R8, R21, 0x1, -R8 ;  /* 0x0000000115087824 */ /* 0x000fc600078e0a08 */
[----:B------:R-:W-:Y:S01]  /*0f90*/  STL [R1+0x44], R9 ;  /* 0x0000440901007387 */ /* 0x000fe20000100800 */
[----:B0-----:R-:W-:Y:S01]  /*0fa0*/  IMAD.IADD R6, R27, 0x1, -R2 ;  /* 0x000000011b067824 */ /* 0x001fe200078e0a02 */
[----:B------:R-:W-:Y:S02]  /*0fb0*/  SHF.R.S32.HI R2, RZ, 0x2, R0 ;  /* 0x00000002ff027819 */ /* 0x000fe40000011400 */
[----:B------:R-:W-:Y:S01]  /*0fc0*/  STL [R1+0x48], R10 ;  /* 0x0000480a01007387 */ /* 0x000fe20000100800 */
[----:B------:R-:W-:Y:S01]  /*0fd0*/  SHF.R.S32.HI R0, RZ, 0x1f, R154 ;  /* 0x0000001fff007819 */ /* 0x000fe2000001149a */
[C---:B-1----:R-:W-:Y:S01]  /*0fe0*/  IMAD.SHL.U32 R4, R6.reuse, 0x8, RZ ;  /* 0x0000000806047824 */ /* 0x042fe200078e00ff */
[----:B------:R-:W-:Y:S01]  /*0ff0*/  LEA.HI R0, R6, R6, RZ, 0x1 ;  /* 0x0000000606007211 */ /* 0x000fe200078f08ff */
[----:B------:R-:W-:Y:S03]  /*1000*/  STL [R1+0x4c], R11 ;  /* 0x00004c0b01007387 */ /* 0x000fe60000100800 */
[----:B------:R-:W-:Y:S01]  /*1010*/  LOP3.LUT R2, R0, 0x1ffffffe, RZ, 0xc0, !PT ;  /* 0x1ffffffe00027812 */ /* 0x000fe200078ec0ff */
[----:B------:R-:W-:Y:S01]  /*1020*/  STL [R1+0x78], R3 ;  /* 0x0000780301007387 */ /* 0x000fe20000100800 */
[----:B------:R-:W-:Y:S01]  /*1030*/  LOP3.LUT R0, R23, 0x10, R152, 0xf8, !PT ;  /* 0x0000001017007812 */ /* 0x000fe200078ef898 */
[----:B------:R-:W-:-:S02]  /*1040*/  IMAD.SHL.U32 R23, R8, 0x2, RZ ;  /* 0x0000000208177824 */ /* 0x000fc400078e00ff */
[----:B------:R-:W-:Y:S01]  /*1050*/  STL [R1+0x5c], RZ ;  /* 0x00005cff01007387 */ /* 0x000fe20000100800 */
[----:B------:R-:W-:Y:S01]  /*1060*/  LOP3.LUT R0, R0, R20, RZ, 0x3c, !PT ;  /* 0x0000001400007212 */ /* 0x000fe200078e3cff */
[----:B------:R-:W-:Y:S02]  /*1070*/  IMAD.IADD R2, R6, 0x1, -R2 ;  /* 0x0000000106027824 */ /* 0x000fe400078e0a02 */
[----:B------:R-:W-:Y:S01]  /*1080*/  STL [R1+0x4], RZ ;  /* 0x000004ff01007387 */ /* 0x000fe20000100800 */
[----:B------:R-:W-:Y:S02]  /*1090*/  VIADD R6, R23, 0x48 ;  /* 0x0000004817067836 */ /* 0x000fe40000000000 */
[----:B------:R-:W-:Y:S01]  /*10a0*/  IMAD.IADD R0, R17, 0x1, R0 ;  /* 0x0000000111007824 */ /* 0x000fe200078e0200 */
[----:B------:R0:W-:Y:S02]  /*10b0*/  STL [R1+0x24], R5 ;  /* 0x0000240501007387 */ /* 0x0001e40000100800 */
[----:B------:R-:W-:-:S02]  /*10c0*/  SHF.R.S32.HI R6, RZ, 0x1f, R6 ;  /* 0x0000001fff067819 */ /* 0x000fc40000011406 */
[----:B------:R1:W-:Y:S01]  /*10d0*/  STL [R1+0x50], R4 ;  /* 0x0000500401007387 */ /* 0x0003e20000100800 */
[C---:B0-----:R-:W-:Y:S02]  /*10e0*/  VIADD R5, R4.reuse, 0x20 ;  /* 0x0000002004057836 */ /* 0x041fe40000000000 */
[----:B-1----:R-:W-:-:S03]  /*10f0*/  VIADD R4, R4, 0x40 ;  /* 0x0000004004047836 */ /* 0x002fc60000000000 */
[----:B------:R0:W-:Y:S04]  /*1100*/  STL [R1+0x60], R5 ;  /* 0x0000600501007387 */ /* 0x0001e80000100800 */
[----:B------:R1:W-:Y:S01]  /*1110*/  STL [R1+0x68], R4 ;  /* 0x0000680401007387 */ /* 0x0003e20000100800 */
[----:B0-----:R-:W-:Y:S02]  /*1120*/  SHF.R.S32.HI R5, RZ, 0x1f, R5 ;  /* 0x0000001fff057819 */ /* 0x001fe40000011405 */
[----:B-1----:R-:W-:-:S03]  /*1130*/  SHF.R.S32.HI R4, RZ, 0x1f, R4 ;  /* 0x0000001fff047819 */ /* 0x002fc60000011404 */
[----:B------:R0:W-:Y:S04]  /*1140*/  STL [R1+0x84], R5 ;  /* 0x0000840501007387 */ /* 0x0001e80000100800 */
[----:B------:R1:W-:Y:S04]  /*1150*/  STL [R1+0x80], R4 ;  /* 0x0000800401007387 */ /* 0x0003e80000100800 */
[----:B------:R2:W-:Y:S01]  /*1160*/  STL [R1+0x3c], R0 ;  /* 0x00003c0001007387 */ /* 0x0005e20000100800 */
[C---:B0-----:R-:W-:Y:S02]  /*1170*/  VIADD R5, R23.reuse, 0x50 ;  /* 0x0000005017057836 */ /* 0x041fe40000000000 */
[----:B-1----:R-:W-:Y:S01]  /*1180*/  VIADD R4, R23, 0x58 ;  /* 0x0000005817047836 */ /* 0x002fe20000000000 */
[----:B--2---:R-:W-:-:S04]  /*1190*/  SHF.R.S32.HI R0, RZ, 0x4, R7 ;  /* 0x00000004ff007819 */ /* 0x004fc80000011407 */
[----:B------:R-:W-:Y:S01]  /*11a0*/  SHF.R.S32.HI R4, RZ, 0x1f, R4 ;  /* 0x0000001fff047819 */ /* 0x000fe20000011404 */
[----:B------:R0:W-:Y:S02]  /*11b0*/  STL [R1+0x6c], R0 ;  /* 0x00006c0001007387 */ /* 0x0001e40000100800 */
[----:B0-----:R-:W-:Y:S01]  /*11c0*/  SHF.R.S32.HI R0, RZ, 0x1f, R5 ;  /* 0x0000001fff007819 */ /* 0x001fe20000011405 */
[----:B------:R-:W-:-:S05]  /*11d0*/  IMAD R0, R2, 0x8, R3 ;  /* 0x0000000802007824 */ /* 0x000fca00078e0203 */
[----:B------:R0:W-:Y:S02]  /*11e0*/  STL [R1+0x30], R0 ;  /* 0x0000300001007387 */ /* 0x0001e40000100800 */
.L_x_10192:
[----:B---3--:R-:W2:Y:S01]  /*11f0*/  LDL.LU R12, [R1+0x48] ;  /* 0x00004800010c7983 */ /* 0x008ea20000300800 */
[----:B------:R-:W-:Y:S01]  /*1200*/  ULDC.64 UR4, c[0x0][0xa28] ;  /* 0x00028a0000047ab9 */ /* 0x000fe20000000a00 */
[----:B-1--4-:R-:W1:Y:S01]  /*1210*/  LDC.64 R4, c[0x0][0xa08] ;  /* 0x00028200ff047b82 */ /* 0x012e620000000a00 */
[----:B-----5:R-:W-:Y:S01]  /*1220*/  IMAD.MOV.U32 R27, RZ, RZ, RZ ;  /* 0x000000ffff1b7224 */ /* 0x020fe200078e00ff */
[----:B------:R-:W1:Y:S01]  /*1230*/  LDL R31, [R1+0x4c] ;  /* 0x00004c00011f7983 */ /* 0x000e620000100800 */
[----:B------:R-:W-:Y:S01]  /*1240*/  ISETP.NE.U32.AND P0, PT, RZ, UR4, PT ;  /* 0x00000004ff007c0c */ /* 0x000fe2000bf05070 */
[----:B------:R-:W-:Y:S01]  /*1250*/  IMAD.MOV.U32 R11, RZ, RZ, RZ ;  /* 0x000000ffff0b7224 */ /* 0x000fe200078e00ff */
[----:B------:R-:W-:Y:S02]  /*1260*/  ULDC.64 UR6, c[0x0][0xa20] ;  /* 0x0002880000067ab9 */ /* 0x000fe40000000a00 */
[----:B------:R-:W-:Y:S01]  /*1270*/  ISETP.NE.AND.EX P0, PT, RZ, UR5, PT, P0 ;  /* 0x00000005ff007c0c */ /* 0x000fe2000bf05300 */
[----:B------:R-:W-:-:S02]  /*1280*/  ULDC.64 UR4, c[0x0][0xa18] ;  /* 0x0002860000047ab9 */ /* 0x000fc40000000a00 */
[----:B------:R-:W-:-:S04]  /*1290*/  ISETP.NE.U32.AND P1, PT, RZ, UR4, PT ;  /* 0x00000004ff007c0c */ /* 0x000fc8000bf25070 */
[----:B------:R-:W-:Y:S01]  /*12a0*/  ISETP.NE.AND.EX P1, PT, RZ, UR5, PT, P1 ;  /* 0x00000005ff007c0c */ /* 0x000fe2000bf25310 */
[----:B------:R-:W-:Y:S02]  /*12b0*/  ULDC.64 UR4, c[0x0][0xa08] ;  /* 0x0002820000047ab9 */ /* 0x000fe40000000a00 */
[----:B------:R-:W-:-:S03]  /*12c0*/  ISETP.NE.U32.AND P3, PT, RZ, UR4, PT ;  /* 0x00000004ff007c0c */ /* 0x000fc6000bf65070 */
[----:B------:R-:W3:Y:S01]  /*12d0*/  @P0 LDC.64 R2, c[0x0][0xa28] ;  /* 0x00028a00ff020b82 */ /* 0x000ee20000000a00 */
[----:B------:R-:W-:-:S07]  /*12e0*/  ISETP.NE.AND.EX P3, PT, RZ, UR5, PT, P3 ;  /* 0x00000005ff007c0c */ /* 0x000fce000bf65330 */
[----:B------:R-:W4:Y:S01]  /*12f0*/  @P1 LDC.64 R6, c[0x0][0xa18] ;  /* 0x00028600ff061b82 */ /* 0x000f220000000a00 */
[----:B------:R-:W-:Y:S02]  /*1300*/  ULDC UR4, c[0x0][0x288] ;  /* 0x0000a20000047ab9 */ /* 0x000fe40000000800 */
[----:B------:R-:W-:Y:S01]  /*1310*/  IMAD.U32 R155, RZ, RZ, UR4 ;  /* 0x00000004ff9b7e24 */ /* 0x000fe2000f8e00ff */
[----:B------:R-:W-:Y:S01]  /*1320*/  ULDC.64 UR4, c[0x0][0x418] ;  /* 0x0001060000047ab9 */ /* 0x000fe20000000a00 */
[----:B-1----:R-:W-:-:S04]  /*1330*/  IMAD.WIDE R8, R31, 0x4, R4 ;  /* 0x000000041f087825 */ /* 0x002fc800078e0204 */
[C---:B----4-:R-:W-:Y:S01]  /*1340*/  @P1 IMAD.WIDE R4, R31.reuse, 0x4, R6 ;  /* 0x000000041f041825 */ /* 0x050fe200078e0206 */
[----:B------:R-:W5:Y:S01]  /*1350*/  @P3 LDG.E R27, desc[UR42][R8.64] ;  /* 0x0000002a081b3981 */ /* 0x000f62000c1e1900 */
[----:B--2---:R-:W-:Y:S02]  /*1360*/  LOP3.LUT R30, R12, 0xffff, RZ, 0xc0, !PT ;  /* 0x0000ffff0c1e7812 */ /* 0x004fe400078ec0ff */
[----:B---3--:R-:W-:Y:S01]  /*1370*/  @P0 IMAD.WIDE R2, R31, 0x4, R2 ;  /* 0x000000041f020825 */ /* 0x008fe200078e0202 */
[----:B------:R-:W5:Y:S04]  /*1380*/  @P1 LDG.E R155, desc[UR42][R4.64] ;  /* 0x0000002a049b1981 */ /* 0x000f68000c1e1900 */
[----:B------:R1:W-:Y:S04]  /*1390*/  STL [R1+0x58], R31 ;  /* 0x0000581f01007387 */ /* 0x0003e80000100800 */
[----:B------:R1:W-:Y:S01]  /*13a0*/  STL [R1+0x38], R30 ;  /* 0x0000381e01007387 */ /* 0x0003e20000100800 */
[----:B------:R-:W-:-:S03]  /*13b0*/  UISETP.NE.U32.AND UP0, UPT, UR4, URZ, UPT ;  /* 0x0000003f0400728c */ /* 0x000fc6000bf05070 */
[----:B------:R-:W-:Y:S01]  /*13c0*/  ULDC UR4, c[0x0][0x424] ;  /* 0x0001090000047ab9 */ /* 0x000fe20000000800 */
[----:B------:R-:W-:Y:S01]  /*13d0*/  UISETP.NE.AND.EX UP0, UPT, UR5, URZ, UPT, UP0 ;  /* 0x0000003f0500728c */ /* 0x000fe2000bf05300 */
[----:B------:R2:W5:Y:S01]  /*13e0*/  @P0 LDG.E R11, desc[UR42][R2.64] ;  /* 0x0000002a020b0981 */ /* 0x000562000c1e1900 */
[----:B------:R-:W-:Y:S01]  /*13f0*/  ISETP.NE.U32.AND P2, PT, RZ, UR6, PT ;  /* 0x00000006ff007c0c */ /* 0x000fe2000bf45070 */
[----:B------:R-:W-:Y:S01]  /*1400*/  ULDC UR5, c[0x0][0x2f0] ;  /* 0x0000bc0000057ab9 */ /* 0x000fe20000000800 */
[----:B------:R-:W-:Y:S01]  /*1410*/  USEL UR4, UR4, 0x1, UP0 ;  /* 0x0000000104047887 */ /* 0x000fe20008000000 */
[C---:B0-----:R-:W-:Y:S02]  /*1420*/  LOP3.LUT R0, R12.reuse, 0xff0000, RZ, 0xc0, !PT ;  /* 0x00ff00000c007812 */ /* 0x041fe400078ec0ff */
[----:B--2---:R-:W-:Y:S01]  /*1430*/  LOP3.LUT R2, R12, 0xff000000, RZ, 0xc0, !PT ;  /* 0xff0000000c027812 */ /* 0x004fe200078ec0ff */
[----:B------:R-:W-:Y:S01]  /*1440*/  UIMAD UR4, UR4, UR5, URZ ;  /* 0x00000005040472a4 */ /* 0x000fe2000f8e023f */
[----:B------:R-:W-:-:S02]  /*1450*/  ISETP.NE.AND.EX P2, PT, RZ, UR7, PT, P2 ;  /* 0x00000007ff007c0c */ /* 0x000fc4000bf45320 */
[----:B------:R-:W-:Y:S01]  /*1460*/  SHF.R.U32.HI R3, RZ, 0x8, R2 ;  /* 0x00000008ff037819 */ /* 0x000fe20000011602 */
[----:B------:R-:W-:-:S03]  /*1470*/  ULDC UR5, c[0x0][0x348] ;  /* 0x0000d20000057ab9 */ /* 0x000fc60000000800 */
[----:B------:R-:W-:Y:S01]  /*1480*/  LEA.HI R10, R0, R3, RZ, 0x10 ;  /* 0x00000003000a7211 */ /* 0x000fe200078f80ff */
        /* <DEDUP_REMOVED lines=10> */
.L_x_9994:
[----:B------:R-:W-:Y:S02]  /*1530*/  IMAD.U32 R26, RZ, RZ, UR5 ;  /* 0x00000005ff1a7e24 */ /* 0x000fe4000f8e00ff */
[----:B------:R-:W-:Y:S01]  /*1540*/  IMAD.U32 R28, RZ, RZ, UR4 ;  /* 0x00000004ff1c7e24 */ /* 0x000fe2000f8e00ff */
[----:B------:R-:W-:Y:S06]  /*1550*/  @!P2 BRA `(.L_x_9995) ;  /* 0x000000000010a947 */ /* 0x000fec0003800000 */
[----:B------:R-:W0:Y:S02]  /*1560*/  LDC.64 R28, c[0x0][0xa20] ;  /* 0x00028800ff1c7b82 */ /* 0x000e240000000a00 */
[----:B0-----:R-:W-:-:S06]  /*1570*/  IMAD.WIDE R28, R31, 0x4, R28 ;  /* 0x000000041f1c7825 */ /* 0x001fcc00078e021c */
[----:B------:R0:W5:Y:S01]  /*1580*/  LDG.E R28, desc[UR42][R28.64] ;  /* 0x0000002a1c1c7981 */ /* 0x000162000c1e1900 */
[----:B------:R-:W-:Y:S05]  /*1590*/  BRA `(.L_x_9996) ;  /* 0x0000000000107947 */ /* 0x000fea0003800000 */
.L_x_9995:
[----:B------:R-:W-:Y:S05]  /*15a0*/  @!P3 BRA `(.L_x_9996) ;  /* 0x00000000000cb947 */ /* 0x000fea0003800000 */
[----:B------:R-:W2:Y:S04]  /*15b0*/  LDG.E R3, desc[UR42][R8.64] ;  /* 0x0000002a08037981 */ /* 0x000ea8000c1e1900 */
[----:B------:R-:W2:Y:S02]  /*15c0*/  LDG.E R28, desc[UR42][R8.64+0x4] ;  /* 0x0000042a081c7981 */ /* 0x000ea4000c1e1900 */
[----:B--2---:R-:W-:-:S07]  /*15d0*/  IMAD.IADD R28, R28, 0x1, -R3 ;  /* 0x000000011c1c7824 */ /* 0x004fce00078e0a03 */
.L_x_9996:
[----:B------:R-:W-:Y:S01]  /*15e0*/  ULDC.64 UR4, c[0x0][0xa10] ;  /* 0x0002840000047ab9 */ /* 0x000fe20000000a00 */
[----:B------:R-:W2:Y:S01]  /*15f0*/  LDL R12, [R1+0x44] ;  /* 0x00004400010c7983 */ /* 0x000ea20000100800 */
[----:B------:R-:W-:Y:S01]  /*1600*/  ISETP.NE.U32.AND P0, PT, RZ, UR4, PT ;  /* 0x00000004ff007c0c */ /* 0x000fe2000bf05070 */
[----:B------:R-:W1:Y:S03]  /*1610*/  LDC R2, c[0x0][0x448] ;  /* 0x00011200ff027b82 */ /* 0x000e660000000800 */
[----:B------:R-:W-:Y:S01]  /*1620*/  ISETP.NE.AND.EX P0, PT, RZ, UR5, PT, P0 ;  /* 0x00000005ff007c0c */ /* 0x000fe2000bf05300 */
[----:B------:R-:W-:Y:S02]  /*1630*/  ULDC.64 UR4, c[0x0][0xa30] ;  /* 0x00028c0000047ab9 */ /* 0x000fe40000000a00 */
[----:B------:R-:W-:-:S04]  /*1640*/  ISETP.NE.U32.AND P1, PT, RZ, UR4, PT ;  /* 0x00000004ff007c0c */ /* 0x000fc8000bf25070 */
[----:B------:R-:W-:-:S06]  /*1650*/  ISETP.NE.AND.EX P1, PT, RZ, UR5, PT, P1 ;  /* 0x00000005ff007c0c */ /* 0x000fcc000bf25310 */
[----:B------:R-:W3:Y:S08]  /*1660*/  @P0 LDC.64 R4, c[0x0][0xa10] ;  /* 0x00028400ff040b82 */ /* 0x000ef00000000a00 */
[----:B------:R-:W4:Y:S01]  /*1670*/  @P1 LDC.64 R6, c[0x0][0xa30] ;  /* 0x00028c00ff061b82 */ /* 0x000f220000000a00 */
[----:B---3--:R-:W-:-:S05]  /*1680*/  @P0 IMAD.WIDE R4, R31, 0x4, R4 ;  /* 0x000000041f040825 */ /* 0x008fca00078e0204 */
[----:B------:R-:W3:Y:S04]  /*1690*/  @P0 LDG.E R0, desc[UR42][R4.64] ;  /* 0x0000002a04000981 */ /* 0x000ee8000c1e1900 */
[----:B------:R-:W3:Y:S01]  /*16a0*/  @P0 LDG.E R9, desc[UR42][R4.64+0x4] ;  /* 0x0000042a04090981 */ /* 0x000ee2000c1e1900 */
[----:B-----5:R-:W-:Y:S02]  /*16b0*/  IMAD.MOV.U32 R24, RZ, RZ, R28 ;  /* 0x000000ffff187224 */ /* 0x020fe400078e001c */
[----:B----4-:R-:W-:-:S05]  /*16c0*/  @P1 IMAD.WIDE R6, R31, 0x4, R6 ;  /* 0x000000041f061825 */ /* 0x010fca00078e0206 */
[----:B------:R4:W5:Y:S01]  /*16d0*/  @P1 LDG.E R24, desc[UR42][R6.64] ;  /* 0x0000002a06181981 */ /* 0x000962000c1e1900 */
[----:B-1----:R-:W-:Y:S01]  /*16e0*/  ISETP.NE.AND P1, PT, R2, 0x1, PT ;  /* 0x000000010200780c */ /* 0x002fe20003f25270 */
[----:B------:R-:W-:Y:S01]  /*16f0*/  IMAD.IADD R11, R28, 0x1, -R11 ;  /* 0x000000011c0b7824 */ /* 0x000fe200078e0a0b */
[----:B------:R-:W1:Y:S11]  /*1700*/  LDC.64 R2, c[0x0][0x9e0] ;  /* 0x00027800ff027b82 */ /* 0x000e760000000a00 */
[----:B------:R-:W0:Y:S08]  /*1710*/  @P1 LDC R13, c[0x0][0x44c] ;  /* 0x00011300ff0d1b82 */ /* 0x000e300000000800 */
[----:B------:R-:W4:Y:S01]  /*1720*/  @P1 LDC R8, c[0x0][0x450] ;  /* 0x00011400ff081b82 */ /* 0x000f220000000800 */
[----:B-1----:R-:W-:Y:S01]  /*1730*/  ISETP.GE.AND P2, PT, R3, 0x1, PT ;  /* 0x000000010300780c */ /* 0x002fe20003f46270 */
[----:B--2---:R-:W-:-:S05]  /*1740*/  IMAD R14, R12, 0xc0, RZ ;  /* 0x000000c00c0e7824 */ /* 0x004fca00078e02ff */
[----:B------:R1:W-:Y:S01]  /*1750*/  STL [R1+0x10], R14 ;  /* 0x0000100e01007387 */ /* 0x0003e20000100800 */
[----:B---3--:R-:W-:Y:S02]  /*1760*/  @P0 IMAD.IADD R26, R9, 0x1, -R0 ;  /* 0x00000001091a0824 */ /* 0x008fe400078e0a00 */
[----:B------:R-:W-:Y:S02]  /*1770*/  VIADD R0, R14, 0xbf ;  /* 0x000000bf0e007836 */ /* 0x000fe40000000000 */
[----:B------:R-:W-:Y:S02]  /*1780*/  IMAD.IADD R12, R11, 0x1, R26 ;  /* 0x000000010b0c7824 */ /* 0x000fe400078e021a */
[----:B0-----:R-:W-:-:S03]  /*1790*/  @P1 IMAD.HI.U32 R5, R0, R13, RZ ;  /* 0x0000000d00051227 */ /* 0x001fc600078e00ff */
[----:B------:R1:W-:Y:S01]  /*17a0*/  STL [R1], R12 ;  /* 0x0000000c01007387 */ /* 0x0003e20000100800 */
[----:B------:R-:W-:Y:S01]  /*17b0*/  IMAD.MOV.U32 R4, RZ, RZ, R0 ;  /* 0x000000ffff047224 */ /* 0x000fe200078e0000 */
[----:B----4-:R-:W-:Y:S01]  /*17c0*/  @P1 SHF.R.U32.HI R4, RZ, R8, R5 ;  /* 0x00000008ff041219 */ /* 0x010fe20000011605 */
[C---:B------:R-:W-:Y:S01]  /*17d0*/  VIADD R0, R12.reuse, 0x7f ;  /* 0x0000007f0c007836 */ /* 0x040fe20000000000 */
[----:B------:R-:W-:-:S04]  /*17e0*/  IADD3 R87, R12, 0x1, -R155 ;  /* 0x000000010c577810 */ /* 0x000fc80007ffe89b */
[----:B------:R-:W-:Y:S01]  /*17f0*/  SHF.R.S32.HI R5, RZ, 0x1f, R0 ;  /* 0x0000001fff057819 */ /* 0x000fe20000011400 */
[----:B------:R-:W-:-:S03]  /*1800*/  IMAD.IADD R9, R87, 0x1, R4 ;  /* 0x0000000157097824 */ /* 0x000fc600078e0204 */
[----:B------:R-:W-:Y:S01]  /*1810*/  LEA.HI R5, R5, R0, RZ, 0x7 ;  /* 0x0000000005057211 */ /* 0x000fe200078f38ff */
[----:B------:R-:W-:-:S03]  /*1820*/  IMAD.IADD R2, R9, 0x1, R2 ;  /* 0x0000000109027824 */ /* 0x000fc600078e0202 */
[----:B------:R-:W-:Y:S01]  /*1830*/  SHF.R.S32.HI R88, RZ, 0x7, R5 ;  /* 0x00000007ff587819 */ /* 0x000fe20000011405 */
[----:B-1----:R-:W-:Y:S06]  /*1840*/  @!P2 BRA `(.L_x_9997) ;  /* 0x000000000048a947 */ /* 0x002fec0003800000 */
        /* <DEDUP_REMOVED lines=11> */
.L_x_9999:
[----:B------:R-:W-:-:S13]  /*1900*/  ISETP.NE.AND P0, PT, R3, 0x1, PT ;  /* 0x000000010300780c */ /* 0x000fda0003f05270 */
[----:B------:R-:W0:Y:S02]  /*1910*/  @P0 LDC.64 R4, c[0x0][0x9e8] ;  /* 0x00027a00ff040b82 */ /* 0x000e240000000a00 */
[----:B0-----:R-:W-:-:S05]  /*1920*/  @P0 IMAD.HI.U32 R4, R0, R4, RZ ;  /* 0x0000000400040227 */ /* 0x001fca00078e00ff */
[----:B------:R-:W-:-:S07]  /*1930*/  @P0 SHF.R.U32.HI R0, RZ, R5, R4 ;  /* 0x00000005ff000219 */ /* 0x000fce0000011604 */
.L_x_10000:
[----:B------:R-:W-:Y:S05]  /*1940*/  BSYNC B0 ;  /* 0x0000000000007941 */ /* 0x000fea0003800000 */
.L_x_9998:
[----:B------:R-:W-:-:S05]  /*1950*/  IMAD R5, R0, R3, R3 ;  /* 0x0000000300057224 */ /* 0x000fca00078e0203 */
[----:B------:R-:W-:-:S07]  /*1960*/  VIMNMX R2, R2, R5, PT ;  /* 0x0000000502027248 */ /* 0x000fce0003fe0100 */
.L_x_9997:
[----:B------:R-:W0:Y:S01]  /*1970*/  @P1 LDC R4, c[0x0][0x44c] ;  /* 0x00011300ff041b82 */ /* 0x000e220000000800 */
[----:B------:R-:W-:Y:S01]  /*1980*/  VIADD R2, R2, 0x7f ;  /* 0x0000007f02027836 */ /* 0x000fe20000000000 */
[----:B------:R-:W-:Y:S01]  /*1990*/  ULDC UR4, c[0x0][0x9dc] ;  /* 0x0002770000047ab9 */ /* 0x000fe20000000800 */
[----:B------:R-:W-:Y:S02]  /*19a0*/  IMAD.MOV.U32 R0, RZ, RZ, R14 ;  /* 0x000000ffff007224 */ /* 0x000fe400078e000e */
[----:B------:R-:W-:Y:S01]  /*19b0*/  IMAD.IADD R89, R12, 0x1, -R155 ;  /* 0x000000010c597824 */ /* 0x000fe200078e0a9b */
[----:B------:R-:W-:Y:S02]  /*19c0*/  SHF.R.S32.HI R5, RZ, 0x1f, R2 ;  /* 0x0000001fff057819 */ /* 0x000fe40000011402 */
[----:B------:R-:W1:Y:S02]  /*19d0*/  @P1 LDC R7, c[0x0][0x450] ;  /* 0x00011400ff071b82 */ /* 0x000e640000000800 */
[----:B------:R-:W-:-:S04]  /*19e0*/  LEA.HI R5, R5, R2, RZ, 0x7 ;  /* 0x0000000205057211 */ /* 0x000fc800078f38ff */
[----:B------:R-:W-:-:S04]  /*19f0*/  SHF.R.S32.HI R5, RZ, 0x7, R5 ;  /* 0x00000007ff057819 */ /* 0x000fc80000011405 */
        /* <DEDUP_REMOVED lines=16> */
.L_x_10003:
[----:B------:R-:W-:-:S13]  /*1b00*/  ISETP.NE.AND P0, PT, R3, 0x1, PT ;  /* 0x000000010300780c */ /* 0x000fda0003f05270 */
[----:B------:R-:W0:Y:S02]  /*1b10*/  @P0 LDC.64 R4, c[0x0][0x9e8] ;  /* 0x00027a00ff040b82 */ /* 0x000e240000000a00 */
[----:B0-----:R-:W-:-:S05]  /*1b20*/  @P0 IMAD.HI.U32 R4, R0, R4, RZ ;  /* 0x0000000400040227 */ /* 0x001fca00078e00ff */
[----:B------:R-:W-:-:S07]  /*1b30*/  @P0 SHF.R.U32.HI R0, RZ, R5, R4 ;  /* 0x00000005ff000219 */ /* 0x000fce0000011604 */
.L_x_10004:
[----:B------:R-:W-:Y:S05]  /*1b40*/  BSYNC B0 ;  /* 0x0000000000007941 */ /* 0x000fea0003800000 */
.L_x_10002:
[----:B------:R-:W-:-:S05]  /*1b50*/  IMAD R3, R0, R3, RZ ;  /* 0x0000000300037224 */ /* 0x000fca00078e02ff */
[----:B------:R-:W-:-:S07]  /*1b60*/  VIMNMX R2, R2, R3, !PT ;  /* 0x0000000302027248 */ /* 0x000fce0007fe0100 */
.L_x_10001:
[----:B------:R-:W-:Y:S01]  /*1b70*/  SHF.R.S32.HI R3, RZ, 0x1f, R2 ;  /* 0x0000001fff037819 */ /* 0x000fe20000011402 */
[----:B------:R-:W-:Y:S01]  /*1b80*/  BSSY B0, `(.L_x_10005) ;  /* 0x000002a000007945 */ /* 0x000fe20003800000 */
[----:B------:R-:W-:Y:S01]  /*1b90*/  LOP3.LUT R12, R10, 0xff, RZ, 0xc0, !PT ;  /* 0x000000ff0a0c7812 */ /* 0x000fe200078ec0ff */
[----:B------:R-:W-:Y:S01]  /*1ba0*/  IMAD.MOV.U32 R0, RZ, RZ, RZ ;  /* 0x000000ffff007224 */ /* 0x000fe200078e00ff */
[----:B------:R-:W-:Y:S02]  /*1bb0*/  LEA.HI R3, R3, R2, RZ, 0x7 ;  /* 0x0000000203037211 */ /* 0x000fe400078f38ff */
[----:B------:R-:W-:Y:S01]  /*1bc0*/  SHF.R.U32.HI R4, RZ, 0x10, R10 ;  /* 0x00000010ff047819 */ /* 0x000fe2000001160a */
[----:B------:R0:W-:Y:S01]  /*1bd0*/  STL [R1+0x64], R12 ;  /* 0x0000640c01007387 */ /* 0x0001e20000100800 */
[----:B------:R-:W-:-:S03]  /*1be0*/  SHF.R.S32.HI R3, RZ, 0x7, R3 ;  /* 0x00000007ff037819 */ /* 0x000fc60000011403 */
[----:B------:R0:W-:Y:S01]  /*1bf0*/  STL [R1+0x54], R4 ;  /* 0x0000540401007387 */ /* 0x0001e20000100800 */
        /* <DEDUP_REMOVED lines=34> */
.L_x_10006:
[----:B------:R-:W-:Y:S05]  /*1e20*/  BSYNC B0 ;  /* 0x0000000000007941 */ /* 0x000fea0003800000 */
.L_x_10005:
[----:B------:R-:W-:Y:S01]  /*1e30*/  IMAD R3, R12, R0, R9 ;  /* 0x000000000c037224 */ /* 0x000fe200078e0209 */
        /* <DEDUP_REMOVED lines=35> */
.L_x_10009:
[----:B------:R-:W-:Y:S05]  /*2070*/  BSYNC B6 ;  /* 0x0000000000067941 */ /* 0x000fea0003800000 */
.L_x_10008:
        /* <DEDUP_REMOVED lines=20> */
.L_x_10011:
[----:B------:R-:W-:Y:S05]  /*21c0*/  BSYNC B6 ;  /* 0x0000000000067941 */ /* 0x000fea0003800000 */
.L_x_10010:
[----:B------:R-:W-:Y:S01]  /*21d0*/  ULDC.64 UR4, c[0x0][0x9f8] ;  /* 0x00027e0000047ab9 */ /* 0x000fe20000000a00 */
[----:B------:R-:W-:Y:S01]  /*21e0*/  IMAD.MOV.U32 R0, RZ, RZ, R31 ;  /* 0x000000ffff007224 */ /* 0x000fe200078e001f */
[----:B------:R-:W-:Y:S01]  /*21f0*/  ISETP.NE.U32.AND P0, PT, RZ, UR4, PT ;  /* 0x00000004ff007c0c */ /* 0x000fe2000bf05070 */
[----:B------:R-:W2:Y:S01]  /*2200*/  LDL.64 R14, [R1+0x8] ;  /* 0x00000800010e7983 */ /* 0x000ea20000100a00 */
[----:B------:R-:W0:Y:S03]  /*2210*/  LDC.64 R6, c[0x0][0x300] ;  /* 0x0000c000ff067b82 */ /* 0x000e260000000a00 */
[----:B------:R-:W2:Y:S01]  /*2220*/  LDL.64 R32, [R1+0x8] ;  /* 0x0000080001207983 */ /* 0x000ea20000100a00 */
[----:B------:R-:W-:Y:S01]  /*2230*/  ISETP.NE.AND.EX P0, PT, RZ, UR5, PT, P0 ;  /* 0x00000005ff007c0c */ /* 0x000fe2000bf05300 */
[----:B------:R-:W-:Y:S01]  /*2240*/  IMAD.IADD R27, R27, 0x1, R28 ;  /* 0x000000011b1b7824 */ /* 0x000fe200078e021c */
[----:B------:R-:W-:Y:S01]  /*2250*/  SHF.R.S32.HI R153, RZ, 0x1f, R152 ;  /* 0x0000001fff997819 */ /* 0x000fe20000011498 */
[----:B------:R-:W-:Y:S01]  /*2260*/  ULDC.64 UR4, c[0x0][0x308] ;  /* 0x0000c20000047ab9 */ /* 0x000fe20000000a00 */
[----:B------:R-:W-:Y:S01]  /*2270*/  ULDC.64 UR6, c[0x0][0x330] ;  /* 0x0000cc0000067ab9 */ /* 0x000fe20000000a00 */
[----:B------:R-:W-:Y:S01]  /*2280*/  ULDC.64 UR8, c[0x0][0xa08] ;  /* 0x0002820000087ab9 */ /* 0x000fe20000000a00 */
[----:B------:R-:W1:Y:S08]  /*2290*/  LDC.64 R62, c[0x0][0x408] ;  /* 0x00010200ff3e7b82 */ /* 0x000e700000000a00 */
[----:B------:R-:W3:Y:S01]  /*22a0*/  @P0 LDC.64 R4, c[0x0][0x9f8] ;  /* 0x00027e00ff040b82 */ /* 0x000ee20000000a00 */
[----:B------:R-:W-:Y:S01]  /*22b0*/  SHF.R.S32.HI R20, RZ, 0x1f, R154 ;  /* 0x0000001fff147819 */ /* 0x000fe2000001149a */
[----:B------:R-:W4:Y:S06]  /*22c0*/  LDL R28, [R1+0x74] ;  /* 0x00007400011c7983 */ /* 0x000f2c0000100800 */
[----:B------:R-:W1:Y:S01]  /*22d0*/  LDC R13, c[0x0][0x3f4] ;  /* 0x0000fd00ff0d7b82 */ /* 0x000e620000000800 */
[----:B---3--:R-:W-:-:S05]  /*22e0*/  @P0 IMAD.WIDE R4, R31, 0x4, R4 ;  /* 0x000000041f040825 */ /* 0x008fca00078e0204 */
[----:B------:R3:W4:Y:S01]  /*22f0*/  @P0 LDG.E R0, desc[UR42][R4.64] ;  /* 0x0000002a04000981 */ /* 0x000722000c1e1900 */
[----:B------:R-:W-:Y:S01]  /*2300*/  SHF.R.S32.HI R3, RZ, 0x1f, R27 ;  /* 0x0000001fff037819 */ /* 0x000fe2000001141b */
[----:B0-----:R-:W-:-:S04]  /*2310*/  IMAD.WIDE.U32 R8, R27, R6, RZ ;  /* 0x000000061b087225 */ /* 0x001fc800078e00ff */
[----:B------:R-:W-:-:S04]  /*2320*/  IMAD R10, R3, R6, RZ ;  /* 0x00000006030a7224 */ /* 0x000fc800078e02ff */
[----:B------:R-:W-:-:S04]  /*2330*/  IMAD R11, R27, R7, R10 ;  /* 0x000000071b0b7224 */ /* 0x000fc800078e020a */
[----:B------:R-:W-:Y:S02]  /*2340*/  IMAD.IADD R9, R9, 0x1, R11 ;  /* 0x0000000109097824 */ /* 0x000fe400078e020b */
[----:B------:R-:W-:-:S04]  /*2350*/  IMAD.WIDE.U32 R56, R30, UR6, R152 ;  /* 0x000000061e387c25 */ /* 0x000fc8000f8e0098 */
[----:B---3--:R-:W-:Y:S01]  /*2360*/  IMAD.WIDE.U32 R4, R30, UR4, R8 ;  /* 0x000000041e047c25 */ /* 0x008fe2000f8e0008 */
[----:B------:R-:W-:-:S03]  /*2370*/  ISETP.NE.U32.AND P0, PT, RZ, UR8, PT ;  /* 0x00000008ff007c0c */ /* 0x000fc6000bf05070 */
[C---:B------:R-:W-:Y:S02]  /*2380*/  IMAD R57, R30.reuse, UR7, R57 ;  /* 0x000000071e397c24 */ /* 0x040fe4000f8e0239 */
[----:B------:R-:W-:Y:S01]  /*2390*/  IMAD R59, R30, UR5, R5 ;  /* 0x000000051e3b7c24 */ /* 0x000fe2000f8e0205 */
[----:B------:R-:W-:Y:S01]  /*23a0*/  ISETP.NE.AND.EX P0, PT, RZ, UR9, PT, P0 ;  /* 0x00000009ff007c0c */ /* 0x000fe2000bf05300 */
[----:B------:R-:W3:Y:S01]  /*23b0*/  LDL R30, [R1+0x1c] ;  /* 0x00001c00011e7983 */ /* 0x000ee20000100800 */
[----:B------:R-:W-:Y:S01]  /*23c0*/  IMAD.MOV.U32 R58, RZ, RZ, R4 ;  /* 0x000000ffff3a7224 */ /* 0x000fe200078e0004 */
[----:B------:R-:W-:Y:S01]  /*23d0*/  ULDC.64 UR4, c[0x0][0x310] ;  /* 0x0000c40000047ab9 */ /* 0x000fe20000000a00 */
[----:B------:R-:W-:Y:S01]  /*23e0*/  IMAD.WIDE.U32 R8, R154, R6, R152 ;  /* 0x000000069a087225 */ /* 0x000fe200078e0098 */
[----:B------:R-:W-:-:S03]  /*23f0*/  ULDC.64 UR6, c[0x0][0x338] ;  /* 0x0000ce0000067ab9 */ /* 0x000fc60000000a00 */
[----:B--2---:R-:W-:Y:S02]  /*2400*/  IMAD.MOV.U32 R32, RZ, RZ, R14 ;  /* 0x000000ffff207224 */ /* 0x004fe400078e000e */
[----:B------:R-:W-:-:S03]  /*2410*/  IMAD R14, R20, R6, RZ ;  /* 0x00000006140e7224 */ /* 0x000fc600078e02ff */
[----:B------:R-:W-:Y:S01]  /*2420*/  SHF.R.S32.HI R33, RZ, 0x1f, R32 ;  /* 0x0000001fff217819 */ /* 0x000fe20000011420 */
[----:B------:R-:W-:-:S04]  /*2430*/  IMAD R14, R154, R7, R14 ;  /* 0x000000079a0e7224 */ /* 0x000fc800078e020e */
[----:B------:R0:W-:Y:S01]  /*2440*/  STL [R1+0xc], R33 ;  /* 0x00000c2101007387 */ /* 0x0001e20000100800 */
[----:B----4-:R-:W-:Y:S02]  /*2450*/  SHF.R.S32.HI R5, RZ, 0x1f, R0 ;  /* 0x0000001fff057819 */ /* 0x010fe40000011400 */
[----:B------:R-:W-:Y:S02]  /*2460*/  SEL R11, R0, RZ, !P0 ;  /* 0x000000ff000b7207 */ /* 0x000fe40004000000 */
[----:B------:R-:W-:Y:S01]  /*2470*/  SEL R12, R5, RZ, !P0 ;  /* 0x000000ff050c7207 */ /* 0x000fe20004000000 */
[----:B------:R-:W-:Y:S01]  /*2480*/  VIADD R80, R152, 0x20 ;  /* 0x0000002098507836 */ /* 0x000fe20000000000 */
[----:B------:R-:W2:Y:S01]  /*2490*/  LDC.64 R4, c[0x0][0x3f8] ;  /* 0x0000fe00ff047b82 */ /* 0x000ea20000000a00 */
[----:B------:R-:W-:-:S04]  /*24a0*/  IMAD.WIDE.U32 R58, R11, UR4, R58 ;  /* 0x000000040b3a7c25 */ /* 0x000fc8000f8e003a */
[----:B------:R-:W-:Y:S01]  /*24b0*/  IMAD R0, R12, UR4, RZ ;  /* 0x000000040c007c24 */ /* 0x000fe2000f8e02ff */
[----:B------:R-:W-:Y:S02]  /*24c0*/  ULDC UR4, c[0x0][0x2f4] ;  /* 0x0000bd0000047ab9 */ /* 0x000fe40000000800 */
[----:B------:R-:W-:Y:S01]  /*24d0*/  ISETP.GE.AND P0, PT, R152, UR4, PT ;  /* 0x0000000498007c0c */ /* 0x000fe2000bf06270 */
[----:B------:R-:W-:-:S03]  /*24e0*/  IMAD R75, R11, UR5, R0 ;  /* 0x000000050b4b7c24 */ /* 0x000fc6000f8e0200 */
[----:B------:R-:W-:Y:S01]  /*24f0*/  SEL R0, RZ, 0x1, P0 ;  /* 0x00000001ff007807 */ /* 0x000fe20000000000 */
[----:B------:R-:W-:Y:S01]  /*2500*/  IMAD.IADD R75, R59, 0x1, R75 ;  /* 0x000000013b4b7824 */ /* 0x000fe200078e024b */
[----:B------:R-:W-:-:S04]  /*2510*/  IADD3 R74, P0, R58, R8, RZ ;  /* 0x000000083a4a7210 */ /* 0x000fc80007f1e0ff */
[----:B------:R-:W-:Y:S02]  /*2520*/  IADD3.X R73, R75, R9, R14, P0, !PT ;  /* 0x000000094b497210 */ /* 0x000fe400007fe40e */
[----:B------:R-:W4:Y:S01]  /*2530*/  LDL R14, [R1+0x2c] ;  /* 0x00002c00010e7983 */ /* 0x000f220000100800 */
[----:B------:R-:W-:-:S04]  /*2540*/  ISETP.GE.AND P1, PT, R80, UR4, PT ;  /* 0x0000000450007c0c */ /* 0x000fc8000bf26270 */
[----:B------:R-:W-:Y:S01]  /*2550*/  SEL R10, RZ, 0xffffffff, P1 ;  /* 0xffffffffff0a7807 */ /* 0x000fe20000800000 */
[----:B-1----:R-:W-:Y:S01]  /*2560*/  IMAD R9, R20, R62, RZ ;  /* 0x0000003e14097224 */ /* 0x002fe200078e02ff */
[----:B------:R-:W-:-:S03]  /*2570*/  ISETP.GE.AND P0, PT, R152, R13, PT ;  /* 0x0000000d9800720c */ /* 0x000fc60003f06270 */
[----:B------:R-:W-:Y:S01]  /*2580*/  IMAD.SHL.U32 R15, R10, 0x2, RZ ;  /* 0x000000020a0f7824 */ /* 0x000fe200078e00ff */
[----:B------:R-:W-:Y:S01]  /*2590*/  ISETP.GE.AND P2, PT, R80, R13, PT ;  /* 0x0000000d5000720c */ /* 0x000fe20003f46270 */
[----:B------:R-:W-:Y:S01]  /*25a0*/  IMAD R29, R154, R63, R9 ;  /* 0x0000003f9a1d7224 */ /* 0x000fe200078e0209 */
[----:B------:R-:W-:Y:S02]  /*25b0*/  SEL R9, R13, RZ, P0 ;  /* 0x000000ff0d097207 */ /* 0x000fe40000000000 */
[----:B------:R-:W-:Y:S02]  /*25c0*/  LOP3.LUT R0, R15, 0x2, R0, 0xe2, !PT ;  /* 0x000000020f007812 */ /* 0x000fe400078ee200 */
[----:B------:R-:W-:Y:S01]  /*25d0*/  SEL R15, R13, RZ, P2 ;  /* 0x000000ff0d0f7207 */ /* 0x000fe20001000000 */
[----:B--2---:R-:W-:Y:S02]  /*25e0*/  IMAD R8, R20, R4, RZ ;  /* 0x0000000414087224 */ /* 0x004fe400078e02ff */
[----:B------:R-:W-:-:S02]  /*25f0*/  IMAD.IADD R9, R152, 0x1, R9 ;  /* 0x0000000198097824 */ /* 0x000fc400078e0209 */
[----:B------:R-:W-:Y:S02]  /*2600*/  IMAD.IADD R15, R80, 0x1, R15 ;  /* 0x00000001500f7824 */ /* 0x000fe400078e020f */
[----:B------:R-:W-:Y:S01]  /*2610*/  IMAD R21, R154, R5, R8 ;  /* 0x000000059a157224 */ /* 0x000fe200078e0208 */
[----:B------:R-:W-:Y:S02]  /*2620*/  SHF.R.S32.HI R8, RZ, 0x1f, R9 ;  /* 0x0000001fff087819 */ /* 0x000fe40000011409 */
[----:B------:R-:W-:Y:S01]  /*2630*/  SHF.R.S32.HI R10, RZ, 0x1f, R15 ;  /* 0x0000001fff0a7819 */ /* 0x000fe2000001140f */
[----:B------:R-:W-:Y:S01]  /*2640*/  IMAD R12, R12, UR6, RZ ;  /* 0x000000060c0c7c24 */ /* 0x000fe2000f8e02ff */
[----:B------:R-:W-:Y:S02]  /*2650*/  LEA.HI R72, R8, R9, RZ, 0x4 ;  /* 0x0000000908487211 */ /* 0x000fe400078f20ff */
[----:B------:R-:W-:Y:S02]  /*2660*/  LEA.HI R71, R10, R15, RZ, 0x4 ;  /* 0x0000000f0a477211 */ /* 0x000fe400078f20ff */
[----:B------:R-:W-:-:S02]  /*2670*/  LEA.HI R8, R8, R9, RZ, 0x5 ;  /* 0x0000000908087211 */ /* 0x000fc400078f28ff */
[----:B------:R-:W-:Y:S01]  /*2680*/  LEA.HI R10, R10, R15, RZ, 0x5 ;  /* 0x0000000f0a0a7211 */ /* 0x000fe200078f28ff */
[----:B------:R-:W-:-:S04]  /*2690*/  IMAD.WIDE.U32 R56, R11, UR6, R56 ;  /* 0x000000060b387c25 */ /* 0x000fc8000f8e0038 */
[----:B------:R-:W-:Y:S02]  /*26a0*/  IMAD R11, R11, UR7, R12 ;  /* 0x000000070b0b7c24 */ /* 0x000fe4000f8e020c */
[----:B------:R-:W-:Y:S01]  /*26b0*/  IMAD.SHL.U32 R9, R8, 0x80, RZ ;  /* 0x0000008008097824 */ /* 0x000fe200078e00ff */
[----:B---3--:R-:W-:Y:S01]  /*26c0*/  LOP3.LUT R8, R30, 0x10, R72, 0xf8, !PT ;  /* 0x000000101e087812 */ /* 0x008fe200078ef848 */
[----:B------:R-:W-:Y:S01]  /*26d0*/  IMAD.SHL.U32 R12, R10, 0x80, RZ ;  /* 0x000000800a0c7824 */ /* 0x000fe200078e00ff */
[----:B------:R-:W-:Y:S02]  /*26e0*/  LOP3.LUT R10, R30, 0x10, R71, 0xf8, !PT ;  /* 0x000000101e0a7812 */ /* 0x000fe400078ef847 */
[----:B------:R-:W1:Y:S01]  /*26f0*/  S2R R30, SR_TID.X ;  /* 0x00000000001e7919 */ /* 0x000e620000002100 */
[----:B-----5:R-:W-:Y:S01]  /*2700*/  SHF.R.S32.HI R15, RZ, 0x1f, R24 ;  /* 0x0000001fff0f7819 */ /* 0x020fe20000011418 */
[----:B------:R-:W-:Y:S01]  /*2710*/  IMAD.WIDE.U32 R54, R154, R4, R32 ;  /* 0x000000049a367225 */ /* 0x000fe200078e0020 */
[----:B------:R-:W-:-:S02]  /*2720*/  LOP3.LUT R9, R9, 0xfffff000, RZ, 0xc0, !PT ;  /* 0xfffff00009097812 */ /* 0x000fc400078ec0ff */
[----:B------:R-:W-:Y:S01]  /*2730*/  LOP3.LUT R8, R8, R28, RZ, 0x3c, !PT ;  /* 0x0000001c08087212 */ /* 0x000fe200078e3cff */
[----:B------:R-:W-:Y:S01]  /*2740*/  IMAD.WIDE.U32 R52, R154, R4, R152 ;  /* 0x000000049a347225 */ /* 0x000fe200078e0098 */
[----:B------:R-:W-:-:S03]  /*2750*/  P2R R81, PR, RZ, 0x4 ;  /* 0x00000004ff517803 */ /* 0x000fc60000000000 */
[----:B------:R-:W-:Y:S01]  /*2760*/  IMAD.WIDE.U32 R50, R154, R62, R32 ;  /* 0x0000003e9a327225 */ /* 0x000fe200078e0020 */
[----:B------:R-:W-:-:S03]  /*2770*/  LOP3.LUT R12, R12, 0xfffff000, RZ, 0xc0, !PT ;  /* 0xfffff0000c0c7812 */ /* 0x000fc600078ec0ff */
[----:B------:R-:W-:Y:S01]  /*2780*/  IMAD.WIDE.U32 R48, R154, R62, R152 ;  /* 0x0000003e9a307225 */ /* 0x000fe200078e0098 */
[----:B------:R-:W-:Y:S02]  /*2790*/  LOP3.LUT R69, R10, R28, RZ, 0x3c, !PT ;  /* 0x0000001c0a457212 */ /* 0x000fe400078e3cff */
[----:B------:R-:W-:Y:S01]  /*27a0*/  IADD3 R46, P2, R154, R27, RZ ;  /* 0x0000001b9a2e7210 */ /* 0x000fe20007f5e0ff */
[----:B------:R-:W-:Y:S02]  /*27b0*/  IMAD.IADD R55, R55, 0x1, R21 ;  /* 0x0000000137377824 */ /* 0x000fe400078e0215 */
[----:B------:R-:W-:Y:S02]  /*27c0*/  IMAD.IADD R53, R21, 0x1, R53 ;  /* 0x0000000115357824 */ /* 0x000fe400078e0235 */
[----:B------:R-:W-:Y:S02]  /*27d0*/  IMAD.IADD R51, R51, 0x1, R29 ;  /* 0x0000000133337824 */ /* 0x000fe400078e021d */
[----:B------:R-:W-:Y:S01]  /*27e0*/  IMAD.IADD R49, R29, 0x1, R49 ;  /* 0x000000011d317824 */ /* 0x000fe200078e0231 */
[----:B------:R-:W-:Y:S01]  /*27f0*/  SHF.L.U64.HI R68, R6, 0x7, R7 ;  /* 0x0000000706447819 */ /* 0x000fe20000010207 */
[----:B------:R-:W-:Y:S01]  /*2800*/  IMAD.WIDE.U32 R54, R24, R4, R54 ;  /* 0x0000000418367225 */ /* 0x000fe200078e0036 */
[----:B------:R-:W-:-:S03]  /*2810*/  LOP3.LUT R7, R71, 0xfffffff0, RZ, 0xc0, !PT ;  /* 0xfffffff047077812 */ /* 0x000fc600078ec0ff */
[----:B------:R-:W-:Y:S02]  /*2820*/  VIADD R64, R152, 0x40 ;  /* 0x0000004098407836 */ /* 0x000fe40000000000 */
[----:B------:R-:W-:Y:S01]  /*2830*/  IMAD.X R47, R20, 0x1, R3, P2 ;  /* 0x00000001142f7824 */ /* 0x000fe200010e0603 */
[----:B------:R-:W-:Y:S01]  /*2840*/  LOP3.LUT R20, R72, 0xfffffff0, RZ, 0xc0, !PT ;  /* 0xfffffff048147812 */ /* 0x000fe200078ec0ff */
[----:B------:R-:W-:Y:S01]  /*2850*/  IMAD.WIDE.U32 R52, R24, R4, R52 ;  /* 0x0000000418347225 */ /* 0x000fe200078e0034 */
[----:B------:R-:W-:-:S03]  /*2860*/  SHF.L.U64.HI R66, R4, 0x7, R5 ;  /* 0x0000000704427819 */ /* 0x000fc60000010205 */
[----:B------:R-:W-:Y:S01]  /*2870*/  IMAD.WIDE.U32 R50, R24, R62, R50 ;  /* 0x0000003e18327225 */ /* 0x000fe200078e0032 */
[----:B------:R-:W-:-:S03]  /*2880*/  LOP3.LUT R45, R0, 0x1, RZ, 0xc0, !PT ;  /* 0x00000001002d7812 */ /* 0x000fc600078ec0ff */
[----:B------:R-:W-:Y:S01]  /*2890*/  IMAD.WIDE.U32 R48, R24, R62, R48 ;  /* 0x0000003e18307225 */ /* 0x000fe200078e0030 */
[----:B------:R-:W-:Y:S02]  /*28a0*/  LOP3.LUT R44, R0, 0x2, RZ, 0xc0, !PT ;  /* 0x00000002002c7812 */ /* 0x000fe400078ec0ff */
[----:B------:R-:W-:Y:S01]  /*28b0*/  ISETP.GE.AND P1, PT, R64, UR4, PT ;  /* 0x0000000440007c0c */ /* 0x000fe2000bf26270 */
[----:B------:R-:W-:Y:S01]  /*28c0*/  IMAD.SHL.U32 R67, R6, 0x80, RZ ;  /* 0x0000008006437824 */ /* 0x000fe200078e00ff */
[----:B------:R-:W-:Y:S01]  /*28d0*/  SHF.R.S32.HI R3, RZ, 0x1f, R7 ;  /* 0x0000001fff037819 */ /* 0x000fe20000011407 */
[----:B------:R-:W-:Y:S02]  /*28e0*/  IMAD.SHL.U32 R65, R4, 0x80, RZ ;  /* 0x0000008004417824 */ /* 0x000fe400078e00ff */
[----:B------:R-:W-:Y:S02]  /*28f0*/  IMAD.SHL.U32 R60, R13, 0x2, RZ ;  /* 0x000000020d3c7824 */ /* 0x000fe400078e00ff */
[----:B------:R-:W-:Y:S01]  /*2900*/  IMAD.IADD R0, R57, 0x1, R11 ;  /* 0x0000000139007824 */ /* 0x000fe200078e020b */
[----:B----4-:R-:W-:Y:S01]  /*2910*/  IADD3 R70, R8, R9, R14 ;  /* 0x0000000908467210 */ /* 0x010fe20007ffe00e */
[----:B------:R-:W-:-:S02]  /*2920*/  IMAD R8, R15, R4, RZ ;  /* 0x000000040f087224 */ /* 0x000fc400078e02ff */
[----:B------:R-:W-:Y:S01]  /*2930*/  IMAD R15, R15, R62, RZ ;  /* 0x0000003e0f0f7224 */ /* 0x000fe200078e02ff */
[----:B------:R-:W-:Y:S01]  /*2940*/  IADD3 R69, R69, R12, R14 ;  /* 0x0000000c45457210 */ /* 0x000fe20007ffe00e */
[C---:B------:R-:W-:Y:S01]  /*2950*/  IMAD R21, R24.reuse, R5, R8 ;  /* 0x0000000518157224 */ /* 0x040fe200078e0208 */
[----:B-1----:R-:W-:Y:S01]  /*2960*/  SHF.R.U32.HI R14, RZ, 0x7, R30 ;  /* 0x00000007ff0e7819 */ /* 0x002fe2000001161e */
[----:B------:R-:W-:Y:S01]  /*2970*/  IMAD R15, R24, R63, R15 ;  /* 0x0000003f180f7224 */ /* 0x000fe200078e020f */
[C---:B------:R-:W-:Y:S01]  /*2980*/  SHF.L.U64.HI R63, R62.reuse, 0x7, R63 ;  /* 0x000000073e3f7819 */ /* 0x040fe2000001023f */
[----:B------:R-:W-:Y:S01]  /*2990*/  IMAD.IADD R27, R55, 0x1, R21 ;  /* 0x00000001371b7824 */ /* 0x000fe200078e0215 */
[----:B------:R-:W-:Y:S01]  /*29a0*/  SHF.R.S32.HI R4, RZ, 0x1f, R20 ;  /* 0x0000001fff047819 */ /* 0x000fe20000011414 */
[----:B------:R-:W-:Y:S02]  /*29b0*/  IMAD.SHL.U32 R62, R62, 0x80, RZ ;  /* 0x000000803e3e7824 */ /* 0x000fe400078e00ff */
[----:B------:R-:W-:-:S02]  /*29c0*/  VIADD R61, R14, 0x8 ;  /* 0x000000080e3d7836 */ /* 0x000fc40000000000 */
[----:B------:R-:W-:Y:S02]  /*29d0*/  IMAD.IADD R21, R21, 0x1, R53 ;  /* 0x0000000115157824 */ /* 0x000fe400078e0235 */
[----:B------:R-:W-:Y:S02]  /*29e0*/  IMAD.IADD R6, R51, 0x1, R15 ;  /* 0x0000000133067824 */ /* 0x000fe400078e020f */
[----:B0-----:R-:W-:-:S07]  /*29f0*/  IMAD.IADD R5, R15, 0x1, R49 ;  /* 0x000000010f057824 */ /* 0x001fce00078e0231 */
.L_x_10051:
[----:B------:R-:W2:Y:S01]  /*2a00*/  LDL R8, [R1+0x3c] ;  /* 0x00003c0001087983 */ /* 0x000ea20000100800 */
[----:B0-----:R-:W0:Y:S01]  /*2a10*/  LDC R86, c[0x0][0x3f4] ;  /* 0x0000fd00ff567b82 */ /* 0x001e220000000800 */
[----:B------:R-:W-:Y:S01]  /*2a20*/  VIADD R10, R2, 0xffffffff ;  /* 0xffffffff020a7836 */ /* 0x000fe20000000000 */
[----:B------:R-:W-:Y:S05]  /*2a30*/  YIELD ;  /* 0x0000000000007946 */ /* 0x000fea0003800000 */
[----:B---3--:R-:W-:Y:S01]  /*2a40*/  SHF.R.S32.HI R12, RZ, 0x1f, R10 ;  /* 0x0000001fff0c7819 */ /* 0x008fe2000001140a */
[----:B----4-:R-:W1:Y:S01]  /*2a50*/  LDC.64 R76, c[0x0][0x2e8] ;  /* 0x0000ba00ff4c7b82 */ /* 0x010e620000000a00 */
[-C--:B------:R-:W-:Y:S01]  /*2a60*/  IMAD R2, R68, R10.reuse, RZ ;  /* 0x0000000a44027224 */ /* 0x080fe200078e02ff */
[----:B------:R-:W-:Y:S01]  /*2a70*/  BSSY B0, `(.L_x_10012) ;  /* 0x00003f9000007945 */ /* 0x000fe20003800000 */
[----:B------:R-:W-:Y:S01]  /*2a80*/  IMAD.WIDE.U32 R36, R67, R10, RZ ;  /* 0x0000000a43247225 */ /* 0x000fe200078e00ff */
[----:B------:R-:W-:-:S03]  /*2a90*/  ISETP.GT.AND P2, PT, R10, R25, PT ;  /* 0x000000190a00720c */ /* 0x000fc60003f44270 */
[----:B------:R-:W-:Y:S02]  /*2aa0*/  IMAD R79, R12, R67, R2 ;  /* 0x000000430c4f7224 */ /* 0x000fe400078e0202 */
[----:B------:R-:W-:Y:S02]  /*2ab0*/  IMAD.MOV.U32 R2, RZ, RZ, R10 ;  /* 0x000000ffff027224 */ /* 0x000fe400078e000a */
[----:B------:R-:W-:Y:S01]  /*2ac0*/  IMAD.IADD R79, R37, 0x1, R79 ;  /* 0x00000001254f7824 */ /* 0x000fe200078e024f */
[----:B0-----:R-:W-:Y:S02]  /*2ad0*/  ISETP.GE.AND P3, PT, R86, 0x1, PT ;  /* 0x000000015600780c */ /* 0x001fe40003f66270 */
[----:B-1----:R-:W-:-:S04]  /*2ae0*/  IADD3 R32, P4, P5, R36, R76, R74 ;  /* 0x0000004c24207210 */ /* 0x002fc80007d9e04a */
[----:B------:R-:W-:Y:S01]  /*2af0*/  IADD3.X R33, R79, R77, R73, P4, P5 ;  /* 0x0000004d4f217210 */ /* 0x000fe200027ea449 */
[----:B--2---:R-:W-:-:S04]  /*2b00*/  IMAD R83, R19, 0x3000, R8 ;  /* 0x0000300013537824 */ /* 0x004fc800078e0208 */
[----:B------:R-:W-:Y:S02]  /*2b10*/  IMAD.IADD R83, R16, 0x1, R83 ;  /* 0x0000000110537824 */ /* 0x000fe400078e0253 */
[----:B------:R-:W-:Y:S05]  /*2b20*/  @!P3 BRA `(.L_x_10013) ;  /* 0x0000003c0058b947 */ /* 0x000fea0003800000 */
[----:B------:R-:W-:Y:S01]  /*2b30*/  ULDC.U8 UR4, c[0x0][0x410] ;  /* 0x0001040000047ab9 */ /* 0x000fe20000000000 */
[-C--:B------:R-:W-:Y:S01]  /*2b40*/  IMAD R8, R66, R10.reuse, RZ ;  /* 0x0000000a42087224 */ /* 0x080fe200078e02ff */
[----:B------:R-:W-:Y:S01]  /*2b50*/  ISETP.NE.AND P3, PT, RZ, UR4, PT ;  /* 0x00000004ff007c0c */ /* 0x000fe2000bf65270 */
[----:B------:R-:W-:Y:S02]  /*2b60*/  IMAD R11, R63, R10, RZ ;  /* 0x0000000a3f0b7224 */ /* 0x000fe400078e02ff */
        /* <DEDUP_REMOVED lines=18> */
[----:B------:R-:W2:Y:S01]  /*2c90*/  LDL.64 R90, [R1+0x8] ;  /* 0x00000800015a7983 */ /* 0x000ea20000100a00 */
[----:B------:R-:W-:Y:S01]  /*2ca0*/  ULDC.64 UR4, c[0x0][0x3e8] ;  /* 0x0000fa0000047ab9 */ /* 0x000fe20000000a00 */
[----:B------:R-:W-:Y:S02]  /*2cb0*/  ULDC.64 UR6, c[0x0][0x400] ;  /* 0x0001000000067ab9 */ /* 0x000fe40000000a00 */
[----:B------:R-:W3:Y:S04]  /*2cc0*/  LDL R82, [R1+0x24] ;  /* 0x0000240001527983 */ /* 0x000ee80000100800 */
[----:B------:R-:W4:Y:S01]  /*2cd0*/  LDL R78, [R1+0x28] ;  /* 0x00002800014e7983 */ /* 0x000f220000100800 */
[----:B------:R-:W-:Y:S02]  /*2ce0*/  IADD3 R40, P3, P5, R54, UR4, R40 ;  /* 0x0000000436287c10 */ /* 0x000fe4000fd7e028 */
[----:B------:R-:W-:-:S02]  /*2cf0*/  CS2R R34, SRZ ;  /* 0x0000000000227805 */ /* 0x000fc4000001ff00 */
[----:B------:R-:W-:Y:S02]  /*2d00*/  CS2R R36, SRZ ;  /* 0x0000000000247805 */ /* 0x000fe4000001ff00 */
[----:B------:R-:W-:Y:S02]  /*2d10*/  IADD3.X R41, R27, UR5, R42, P3, P5 ;  /* 0x000000051b297c10 */ /* 0x000fe40009fea42a */
[----:B------:R-:W-:-:S04]  /*2d20*/  IADD3 R38, P3, P5, R50, UR6, R38 ;  /* 0x0000000632267c10 */ /* 0x000fc8000fd7e026 */
[----:B------:R-:W-:Y:S02]  /*2d30*/  IADD3.X R39, R6, UR7, R43, P3, P5 ;  /* 0x0000000706277c10 */ /* 0x000fe40009fea42b */
[----:B------:R-:W-:Y:S02]  /*2d40*/  CS2R R28, SRZ ;  /* 0x00000000001c7805 */ /* 0x000fe4000001ff00 */
[----:B------:R-:W-:Y:S02]  /*2d50*/  CS2R R12, SRZ ;  /* 0x00000000000c7805 */ /* 0x000fe4000001ff00 */
[----:B------:R-:W-:Y:S02]  /*2d60*/  CS2R R30, SRZ ;  /* 0x00000000001e7805 */ /* 0x000fe4000001ff00 */
[----:B------:R-:W-:Y:S02]  /*2d70*/  CS2R R14, SRZ ;  /* 0x00000000000e7805 */ /* 0x000fe4000001ff00 */
[----:B--2---:R-:W-:-:S02]  /*2d80*/  ISETP.GE.AND P5, PT, R90, R86, PT ;  /* 0x000000565a00720c */ /* 0x004fc40003fa6270 */
[----:B---3--:R-:W-:-:S11]  /*2d90*/  ISETP.GE.AND P3, PT, R82, R86, PT ;  /* 0x000000565200720c */ /* 0x008fd60003f66270 */
[----:B------:R0:W5:Y:S04]  /*2da0*/  @!P5 LDG.E.64 R34, desc[UR42][R40.64] ;  /* 0x0000002a2822d981 */ /* 0x000168000c1e1b00 */
[----:B------:R0:W5:Y:S01]  /*2db0*/  @!P5 LDG.E.64 R36, desc[UR42][R38.64] ;  /* 0x0000002a2624d981 */ /* 0x000162000c1e1b00 */
[----:B----4-:R-:W-:-:S03]  /*2dc0*/  ISETP.GE.AND P5, PT, R78, R86, PT ;  /* 0x000000564e00720c */ /* 0x010fc60003fa6270 */
[----:B------:R0:W5:Y:S04]  /*2dd0*/  @!P3 LDG.E.64 R28, desc[UR42][R40.64+0x10] ;  /* 0x0000102a281cb981 */ /* 0x000168000c1e1b00 */
[----:B------:R0:W5:Y:S06]  /*2de0*/  @!P3 LDG.E.64 R30, desc[UR42][R38.64+0x10] ;  /* 0x0000102a261eb981 */ /* 0x00016c000c1e1b00 */
[----:B------:R0:W5:Y:S04]  /*2df0*/  @!P5 LDG.E.64 R12, desc[UR42][R40.64+0x20] ;  /* 0x0000202a280cd981 */ /* 0x000168000c1e1b00 */
[----:B------:R0:W5:Y:S02]  /*2e00*/  @!P5 LDG.E.64 R14, desc[UR42][R38.64+0x20] ;  /* 0x0000202a260ed981 */ /* 0x000164000c1e1b00 */
.L_x_10016:
[----:B------:R-:W-:Y:S05]  /*2e10*/  BSYNC B1 ;  /* 0x0000000000017941 */ /* 0x000fea0003800000 */
.L_x_10015:
[----:B------:R-:W-:Y:S01]  /*2e20*/  UISETP.NE.AND UP0, UPT, UR38, 0x3, UPT ;  /* 0x000000032600788c */ /* 0x000fe2000bf05270 */
[----:B0----5:R-:W-:Y:S02]  /*2e30*/  IMAD.MOV.U32 R38, RZ, RZ, R12 ;  /* 0x000000ffff267224 */ /* 0x021fe400078e000c */
[----:B------:R-:W-:Y:S02]  /*2e40*/  IMAD.MOV.U32 R41, RZ, RZ, R28 ;  /* 0x000000ffff297224 */ /* 0x000fe400078e001c */
[----:B------:R-:W-:Y:S01]  /*2e50*/  IMAD.MOV.U32 R42, RZ, RZ, R34 ;  /* 0x000000ffff2a7224 */ /* 0x000fe200078e0022 */
[----:B------:R-:W-:Y:S01]  /*2e60*/  PLOP3.LUT P3, PT, PT, PT, UP0, 0x80, 0x0 ;  /* 0x000000000000781c */ /* 0x000fe20003f6f008 */
[----:B------:R-:W-:Y:S02]  /*2e70*/  IMAD.MOV.U32 R39, RZ, RZ, R14 ;  /* 0x000000ffff277224 */ /* 0x000fe400078e000e */
[----:B------:R-:W-:Y:S02]  /*2e80*/  IMAD.MOV.U32 R40, RZ, RZ, R30 ;  /* 0x000000ffff287224 */ /* 0x000fe400078e001e */
[----:B------:R-:W-:-:S08]  /*2e90*/  IMAD.MOV.U32 R43, RZ, RZ, R36 ;  /* 0x000000ffff2b7224 */ /* 0x000fd000078e0024 */
[----:B------:R-:W-:Y:S05]  /*2ea0*/  @!P3 BRA `(.L_x_10017) ;  /* 0x000000000004b947 */ /* 0x000fea0003800000 */
[----:B------:R-:W-:Y:S01]  /*2eb0*/  BPT.TRAP 0x1 ;  /* 0x000000040000795c */ /* 0x000fe20000300000 */
.L_x_10017:
[----:B------:R-:W2:Y:S01]  /*2ec0*/  LDL R8, [R1+0x4] ;  /* 0x0000040001087983 */ /* 0x000ea20000100800 */
[----:B------:R-:W-:Y:S01]  /*2ed0*/  IMAD R82, R19, 0x8, R16 ;  /* 0x0000000813527824 */ /* 0x000fe200078e0210 */
[----:B------:R-:W-:Y:S01]  /*2ee0*/  BSSY B1, `(.L_x_10018) ;  /* 0x0000004000017945 */ /* 0x000fe20003800000 */
[----:B--2---:R-:W-:-:S04]  /*2ef0*/  SHF.L.U32 R85, R8, 0x1f, RZ ;  /* 0x0000001f08557819 */ /* 0x004fc800000006ff */
[----:B------:R-:W0:Y:S02]  /*2f00*/  SYNCS.PHASECHK.TRANS64.TRYWAIT P5, [R82+URZ+0x19c90], R85 ;  /* 0x019c9055520075a7 */ /* 0x000e2400080a017f */
[----:B0-----:R-:W-:Y:S05]  /*2f10*/  @!P5 BRA `(.L_x_10019) ;  /* 0x000002280034d947 */ /* 0x001fea0003800000 */
.L_x_10353:
[----:B------:R-:W-:Y:S05]  /*2f20*/  BSYNC B1 ;  /* 0x0000000000017941 */ /* 0x000fea0003800000 */
.L_x_10018:
[----:B------:R-:W-:Y:S05]  /*2f30*/  @P4 BRA `(.L_x_10020) ;  /* 0x0000003800b04947 */ /* 0x000fea0003800000 */
[----:B------:R-:W-:Y:S01]  /*2f40*/  ISETP.NE.AND P4, PT, R45, RZ, PT ;  /* 0x000000ff2d00720c */ /* 0x000fe20003f85270 */
[----:B------:R-:W-:-:S12]  /*2f50*/  BSSY B1, `(.L_x_10021) ;  /* 0x0000074000017945 */ /* 0x000fd80003800000 */
[----:B------:R-:W-:Y:S05]  /*2f60*/  @!P4 BRA `(.L_x_10022) ;  /* 0x0000000400c8c947 */ /* 0x000fea0003800000 */
[----:B------:R-:W2:Y:S01]  /*2f70*/  LDL.64 R76, [R1+0x8] ;  /* 0x00000800014c7983 */ /* 0x000ea20000100a00 */
[----:B------:R-:W-:Y:S03]  /*2f80*/  BSSY B2, `(.L_x_10023) ;  /* 0x000006f000027945 */ /* 0x000fe60003800000 */
[----:B------:R1:W3:Y:S01]  /*2f90*/  LDS.128 R8, [R83+0x13800] ;  /* 0x0138000053087984 */ /* 0x0002e20000000c00 */
[----:B--2---:R-:W-:-:S13]  /*2fa0*/  ISETP.GE.AND P4, PT, R76, R86, PT ;  /* 0x000000564c00720c */ /* 0x004fda0003f86270 */
[----:B-1-3--:R-:W-:Y:S05]  /*2fb0*/  @P4 BRA `(.L_x_10024) ;  /* 0x0000000400ac4947 */ /* 0x00afea0003800000 */
        /* <DEDUP_REMOVED lines=11> */
[----:B------:R-:W-:Y:S02]  /*3070*/  IMAD.SHL.U32 R37, R77, 0x100, RZ ;  /* 0x000001004d257824 */ /* 0x000fe400078e00ff */
[----:B------:R-:W-:Y:S01]  /*3080*/  IMAD.MOV.U32 R36, RZ, RZ, R8 ;  /* 0x000000ffff247224 */ /* 0x000fe200078e0008 */
        /* <DEDUP_REMOVED lines=36> */
[--C-:B------:R-:W-:Y:S02]  /*32d0*/  HADD2.F32 R42, -RZ, R36.reuse.H1_H1 ;  /* 0x30000024ff2a7230 */ /* 0x100fe40000004100 */
[----:B------:R-:W-:Y:S01]  /*32e0*/  FMUL.FTZ R91, R77, R79 ;  /* 0x0000004f4d5b7220 */ /* 0x000fe20000410000 */
[----:B------:R-:W-:Y:S01]  /*32f0*/  HADD2.F32 R37, -RZ, R36.H0_H0 ;  /* 0x20000024ff257230 */ /* 0x000fe20000004100 */
[----:B------:R-:W-:Y:S01]  /*3300*/  F2FP.SATFINITE.E4M3.F32.PACK_AB_MERGE_C R9, R9, R8, R43 ;  /* 0x000000080909723e */ /* 0x000fe2000480702b */
[----:B------:R-:W-:-:S02]  /*3310*/  HADD2.F32 R36, -RZ, R78.H1_H1 ;  /* 0x3000004eff247230 */ /* 0x000fc40000004100 */
[-C--:B------:R-:W-:Y:S01]  /*3320*/  FMUL.FTZ R92, R42, R90.reuse ;  /* 0x0000005a2a5c7220 */ /* 0x080fe20000410000 */
[----:B------:R-:W-:Y:S02]  /*3330*/  HADD2.F32 R78, -RZ, R78.H0_H0 ;  /* 0x2000004eff4e7230 */ /* 0x000fe40000004100 */
[----:B------:R-:W-:Y:S01]  /*3340*/  FMUL.FTZ R79, R37, R90 ;  /* 0x0000005a254f7220 */ /* 0x000fe20000410000 */
[-C--:B------:R-:W-:Y:S01]  /*3350*/  FFMA.FTZ R91, R76, R36.reuse, -R91 ;  /* 0x000000244c5b7223 */ /* 0x080fe2000001085b */
[----:B------:R-:W-:Y:S01]  /*3360*/  FFMA.FTZ R94, R77, R36, R94 ;  /* 0x000000244d5e7223 */ /* 0x000fe2000001005e */
[-C--:B------:R-:W-:Y:S01]  /*3370*/  FFMA.FTZ R36, R37, R78.reuse, -R92 ;  /* 0x0000004e25247223 */ /* 0x080fe2000001085c */
[----:B------:R-:W-:Y:S01]  /*3380*/  F2FP.F16.E4M3.UNPACK_B R76, R11.H1 ;  /* 0x0000000bff4c723e */ /* 0x000fe200030006ff */
[----:B------:R-:W-:Y:S01]  /*3390*/  FFMA.FTZ R37, R42, R78, R79 ;  /* 0x0000004e2a257223 */ /* 0x000fe2000001004f */
[----:B------:R-:W-:Y:S02]  /*33a0*/  F2FP.F16.E4M3.UNPACK_B R78, R35.H1 ;  /* 0x00000023ff4e723e */ /* 0x000fe400030006ff */
[----:B------:R-:W-:Y:S01]  /*33b0*/  F2FP.SATFINITE.E4M3.F32.PACK_AB_MERGE_C R42, R94, R91, RZ ;  /* 0x0000005b5e2a723e */ /* 0x000fe200048070ff */
[--C-:B------:R-:W-:Y:S01]  /*33c0*/  HADD2.F32 R91, -RZ, R76.reuse.H0_H0 ;  /* 0x2000004cff5b7230 */ /* 0x100fe20000004100 */
[----:B------:R-:W-:Y:S01]  /*33d0*/  F2FP.F16.E4M3.UNPACK_B R79, R10.H1 ;  /* 0x0000000aff4f723e */ /* 0x000fe200030006ff */
[----:B------:R-:W-:Y:S01]  /*33e0*/  HADD2.F32 R92, -RZ, R76.H1_H1 ;  /* 0x3000004cff5c7230 */ /* 0x000fe20000004100 */
[-C--:B------:R-:W-:Y:S01]  /*33f0*/  F2FP.F16.E4M3.UNPACK_B R76, R34.reuse.H1 ;  /* 0x00000022ff4c723e */ /* 0x080fe200030006ff */
        /* <DEDUP_REMOVED lines=14> */
[----:B------:R-:W-:Y:S01]  /*34e0*/  F2FP.F16.E4M3.UNPACK_B R10, R10 ;  /* 0x0000000aff0a723e */ /* 0x000fe200020006ff */
[----:B------:R-:W-:Y:S01]  /*34f0*/  FFMA.FTZ R11, R92, R94, R97 ;  /* 0x0000005e5c0b7223 */ /* 0x000fe20000010061 */
[----:B------:R-:W-:-:S02]  /*3500*/  HADD2.F32 R92, -RZ, R78.H0_H0 ;  /* 0x2000004eff5c7230 */ /* 0x000fc40000004100 */
[-C--:B------:R-:W-:Y:S01]  /*3510*/  FFMA.FTZ R94, R90, R93.reuse, R95 ;  /* 0x0000005d5a5e7223 */ /* 0x080fe2000001005f */
[--C-:B------:R-:W-:Y:S02]  /*3520*/  HADD2.F32 R90, -RZ, R91.reuse.H0_H0 ;  /* 0x2000005bff5a7230 */ /* 0x100fe40000004100 */
[----:B------:R-:W-:Y:S01]  /*3530*/  FFMA.FTZ R79, R79, R93, -R96 ;  /* 0x0000005d4f4f7223 */ /* 0x000fe20000010860 */
[--C-:B------:R-:W-:Y:S01]  /*3540*/  HADD2.F32 R78, -RZ, R10.reuse.H0_H0 ;  /* 0x2000000aff4e7230 */ /* 0x100fe20000004100 */
[----:B------:R-:W-:Y:S01]  /*3550*/  F2FP.SATFINITE.E4M3.F32.PACK_AB_MERGE_C R11, R11, R34, RZ ;  /* 0x000000220b0b723e */ /* 0x000fe200048070ff */
[----:B------:R-:W-:Y:S01]  /*3560*/  HADD2.F32 R91, -RZ, R91.H1_H1 ;  /* 0x3000005bff5b7230 */ /* 0x000fe20000004100 */
[----:B------:R-:W-:Y:S01]  /*3570*/  F2FP.SATFINITE.E4M3.F32.PACK_AB_MERGE_C R8, R37, R36, R42 ;  /* 0x000000242508723e */ /* 0x000fe2000480702a */
[----:B------:R-:W-:Y:S01]  /*3580*/  HADD2.F32 R10, -RZ, R10.H1_H1 ;  /* 0x3000000aff0a7230 */ /* 0x000fe20000004100 */
[----:B------:R-:W-:Y:S01]  /*3590*/  F2FP.SATFINITE.E4M3.F32.PACK_AB_MERGE_C R79, R94, R79, RZ ;  /* 0x0000004f5e4f723e */ /* 0x000fe200048070ff */
[----:B------:R-:W-:-:S02]  /*35a0*/  HADD2.F32 R77, -RZ, R77.H0_H0 ;  /* 0x2000004dff4d7230 */ /* 0x000fc40000004100 */
[CC--:B------:R-:W-:Y:S01]  /*35b0*/  FMUL.FTZ R95, R91.reuse, R92.reuse ;  /* 0x0000005c5b5f7220 */ /* 0x0c0fe20000410000 */
        /* <DEDUP_REMOVED lines=11> */
.L_x_10024:
[----:B------:R-:W-:Y:S05]  /*3670*/  BSYNC B2 ;  /* 0x0000000000027941 */ /* 0x000fea0003800000 */
.L_x_10023:
[----:B------:R1:W-:Y:S02]  /*3680*/  STG.E.128 desc[UR42][R32.64], R8 ;  /* 0x0000000820007986 */ /* 0x0003e4000c101d2a */
.L_x_10022:
[----:B------:R-:W-:Y:S05]  /*3690*/  BSYNC B1 ;  /* 0x0000000000017941 */ /* 0x000fea0003800000 */
.L_x_10021:
        /* <DEDUP_REMOVED lines=115> */
.L_x_10028:
[----:B------:R-:W-:Y:S05]  /*3dd0*/  BSYNC B2 ;  /* 0x0000000000027941 */ /* 0x000fea0003800000 */
.L_x_10027:
[----:B------:R2:W-:Y:S02]  /*3de0*/  STG.E.128 desc[UR42][R32.64+0x20], R8 ;  /* 0x0000200820007986 */ /* 0x0005e4000c101d2a */
.L_x_10026:
[----:B------:R-:W-:Y:S05]  /*3df0*/  BSYNC B1 ;  /* 0x0000000000017941 */ /* 0x000fea0003800000 */
.L_x_10025:
        /* <DEDUP_REMOVED lines=16> */
[----:B------:R-:W-:Y:S01]  /*3f00*/  IMAD.MOV.U32 R13, RZ, RZ, R9 ;  /* 0x000000ffff0d7224 */ /* 0x000fe200078e0009 */
[----:B------:R-:W-:Y:S01]  /*3f10*/  LOP3.LUT R30, R29, 0xff00, R28, 0xf8, !PT ;  /* 0x0000ff001d1e7812 */ /* 0x000fe200078ef81c */
[----:B------:R-:W-:Y:S01]  /*3f20*/  IMAD.U32 R9, R34, 0x10000, RZ ;  /* 0x0001000022097824 */ /* 0x000fe200078e00ff */
[----:B------:R-:W-:Y:S01]  /*3f30*/  LOP3.LUT R12, R15, 0xff00, R12, 0xf8, !PT ;  /* 0x0000ff000f0c7812 */ /* 0x000fe200078ef80c */
[----:B------:R-:W-:Y:S01]  /*3f40*/  IMAD.MOV.U32 R14, RZ, RZ, R8 ;  /* 0x000000ffff0e7224 */ /* 0x000fe200078e0008 */
[----:B------:R-:W-:Y:S01]  /*3f50*/  F2FP.F16.E4M3.UNPACK_B R28, R39.H1 ;  /* 0x00000027ff1c723e */ /* 0x000fe200030006ff */
[----:B------:R-:W-:Y:S01]  /*3f60*/  IMAD.U32 R15, R31, 0x10000, RZ ;  /* 0x000100001f0f7824 */ /* 0x000fe200078e00ff */
        /* <DEDUP_REMOVED lines=53> */
[----:B------:R-:W-:-:S02]  /*42c0*/  HADD2.F32 R37, -RZ, R36.H1_H1 ;  /* 0x30000024ff257230 */ /* 0x000fc40000004100 */
[----:B------:R-:W-:Y:S01]  /*42d0*/  FMUL.FTZ R9, R31, R40 ;  /* 0x000000281f097220 */ /* 0x000fe20000410000 */
[----:B------:R-:W-:Y:S01]  /*42e0*/  HADD2.F32 R12, -RZ, R30.H1_H1 ;  /* 0x3000001eff0c7230 */ /* 0x000fe20000004100 */
[----:B------:R-:W-:Y:S01]  /*42f0*/  F2FP.F16.E4M3.UNPACK_B R11, R11 ;  /* 0x0000000bff0b723e */ /* 0x000fe200020006ff */
[----:B------:R-:W-:Y:S02]  /*4300*/  HADD2.F32 R41, -RZ, R38.H1_H1 ;  /* 0x30000026ff297230 */ /* 0x000fe40000004100 */
[----:B------:R-:W-:Y:S01]  /*4310*/  FFMA.FTZ R42, R34, R37, -R9 ;  /* 0x00000025222a7223 */ /* 0x000fe20000010809 */
[----:B------:R-:W-:Y:S01]  /*4320*/  HADD2.F32 R30, -RZ, R30.H0_H0 ;  /* 0x2000001eff1e7230 */ /* 0x000fe20000004100 */
[----:B------:R-:W-:Y:S01]  /*4330*/  F2FP.F16.E4M3.UNPACK_B R10, R10 ;  /* 0x0000000aff0a723e */ /* 0x000fe200020006ff */
[----:B------:R-:W-:Y:S02]  /*4340*/  HADD2.F32 R9, -RZ, R35.H1_H1 ;  /* 0x30000023ff097230 */ /* 0x000fe40000004100 */
[-C--:B------:R-:W-:Y:S01]  /*4350*/  FMUL.FTZ R43, R12, R41.reuse ;  /* 0x000000290c2b7220 */ /* 0x080fe20000410000 */
[----:B------:R-:W-:Y:S01]  /*4360*/  FMUL.FTZ R40, R34, R40 ;  /* 0x0000002822287220 */ /* 0x000fe20000410000 */
[----:B------:R-:W-:Y:S01]  /*4370*/  FMUL.FTZ R41, R30, R41 ;  /* 0x000000291e297220 */ /* 0x000fe20000410000 */
[----:B------:R-:W-:-:S02]  /*4380*/  HADD2.F32 R38, -RZ, R38.H0_H0 ;  /* 0x20000026ff267230 */ /* 0x000fc40000004100 */
[----:B------:R-:W-:Y:S01]  /*4390*/  FFMA.FTZ R43, R30, R9, -R43 ;  /* 0x000000091e2b7223 */ /* 0x000fe2000001082b */
[----:B------:R-:W-:Y:S01]  /*43a0*/  FFMA.FTZ R77, R31, R37, R40 ;  /* 0x000000251f4d7223 */ /* 0x000fe20000010028 */
[----:B------:R-:W-:Y:S01]  /*43b0*/  FFMA.FTZ R34, R12, R9, R41 ;  /* 0x000000090c227223 */ /* 0x000fe20000010029 */
[--C-:B------:R-:W-:Y:S02]  /*43c0*/  HADD2.F32 R12, -RZ, R11.reuse.H0_H0 ;  /* 0x2000000bff0c7230 */ /* 0x100fe40000004100 */
[--C-:B------:R-:W-:Y:S01]  /*43d0*/  HADD2.F32 R9, -RZ, R10.reuse.H0_H0 ;  /* 0x2000000aff097230 */ /* 0x100fe20000004100 */
[----:B------:R-:W-:Y:S01]  /*43e0*/  F2FP.SATFINITE.E4M3.F32.PACK_AB_MERGE_C R42, R77, R42, RZ ;  /* 0x0000002a4d2a723e */ /* 0x000fe200048070ff */
[----:B------:R-:W-:Y:S02]  /*43f0*/  HADD2.F32 R11, -RZ, R11.H1_H1 ;  /* 0x3000000bff0b7230 */ /* 0x000fe40000004100 */
[----:B------:R-:W-:Y:S01]  /*4400*/  FMUL.FTZ R40, R12, R39 ;  /* 0x000000270c287220 */ /* 0x000fe20000410000 */
[----:B------:R-:W-:-:S02]  /*4410*/  HADD2.F32 R10, -RZ, R10.H1_H1 ;  /* 0x3000000aff0a7230 */ /* 0x000fc40000004100 */
        /* <DEDUP_REMOVED lines=14> */
.L_x_10030:
[----:B------:R-:W-:Y:S05]  /*4500*/  BSYNC B1 ;  /* 0x0000000000017941 */ /* 0x000fea0003800000 */
.L_x_10029:
[----:B------:R1:W-:Y:S01]  /*4510*/  STG.E.128 desc[UR42][R32.64+0x40], R8 ;  /* 0x0000400820007986 */ /* 0x0003e2000c101d2a */
[----:B------:R-:W-:Y:S05]  /*4520*/  BRA `(.L_x_10020) ;  /* 0x0000002400347947 */ /* 0x000fea0003800000 */
.L_x_10014:
        /* <DEDUP_REMOVED lines=11> */
[----:B------:R-:W-:Y:S01]  /*45e0*/  ULDC.64 UR4, c[0x0][0x3e8] ;  /* 0x0000fa0000047ab9 */ /* 0x000fe20000000a00 */
[----:B------:R-:W-:Y:S01]  /*45f0*/  ULDC.64 UR6, c[0x0][0x400] ;  /* 0x0001000000067ab9 */ /* 0x000fe20000000a00 */
[----:B------:R-:W-:Y:S02]  /*4600*/  IADD3 R40, P3, P5, R52, UR4, R40 ;  /* 0x0000000434287c10 */ /* 0x000fe4000fd7e028 */
[----:B------:R-:W-:Y:S02]  /*4610*/  CS2R R10, SRZ ;  /* 0x00000000000a7805 */ /* 0x000fe4000001ff00 */
[----:B------:R-:W-:Y:S02]  /*4620*/  CS2R R8, SRZ ;  /* 0x0000000000087805 */ /* 0x000fe4000001ff00 */
[----:B------:R-:W-:Y:S02]  /*4630*/  CS2R R30, SRZ ;  /* 0x00000000001e7805 */ /* 0x000fe4000001ff00 */
[----:B------:R-:W-:-:S02]  /*4640*/  IADD3.X R41, R21, UR5, R42, P3, P5 ;  /* 0x0000000515297c10 */ /* 0x000fc40009fea42a */
[----:B------:R-:W-:Y:S02]  /*4650*/  CS2R R28, SRZ ;  /* 0x00000000001c7805 */ /* 0x000fe4000001ff00 */
[----:B------:R-:W-:-:S04]  /*4660*/  IADD3 R38, P3, P5, R48, UR6, R38 ;  /* 0x0000000630267c10 */ /* 0x000fc8000fd7e026 */
[----:B------:R-:W-:Y:S02]  /*4670*/  IADD3.X R39, R5, UR7, R43, P3, P5 ;  /* 0x0000000705277c10 */ /* 0x000fe40009fea42b */
[-C--:B------:R-:W-:Y:S02]  /*4680*/  ISETP.GE.AND P3, PT, R152, R86.reuse, PT ;  /* 0x000000569800720c */ /* 0x080fe40003f66270 */
[----:B------:R-:W-:-:S11]  /*4690*/  ISETP.GE.AND P5, PT, R80, R86, PT ;  /* 0x000000565000720c */ /* 0x000fd60003fa6270 */
[----:B------:R0:W5:Y:S04]  /*46a0*/  @!P3 LDG.E.128 R12, desc[UR42][R40.64] ;  /* 0x0000002a280cb981 */ /* 0x000168000c1e1d00 */
[----:B------:R0:W5:Y:S04]  /*46b0*/  @!P5 LDG.E.128 R8, desc[UR42][R40.64+0x20] ;  /* 0x0000202a2808d981 */ /* 0x000168000c1e1d00 */
[----:B------:R0:W5:Y:S04]  /*46c0*/  @!P3 LDG.E.128 R32, desc[UR42][R38.64] ;  /* 0x0000002a2620b981 */ /* 0x000168000c1e1d00 */
[----:B------:R0:W5:Y:S02]  /*46d0*/  @!P5 LDG.E.128 R28, desc[UR42][R38.64+0x20] ;  /* 0x0000202a261cd981 */ /* 0x000164000c1e1d00 */
.L_x_10032:
[----:B------:R-:W-:Y:S05]  /*46e0*/  BSYNC B1 ;  /* 0x0000000000017941 */ /* 0x000fea0003800000 */
.L_x_10031:
        /* <DEDUP_REMOVED lines=9> */
[----:B------:R-:W-:-:S04]  /*4780*/  IMAD.MOV.U32 R100, RZ, RZ, R32 ;  /* 0x000000ffff647224 */ /* 0x000fc800078e0020 */
[----:B------:R-:W-:Y:S05]  /*4790*/  @!P3 BRA `(.L_x_10033) ;  /* 0x000000000004b947 */ /* 0x000fea0003800000 */
[----:B------:R-:W-:Y:S01]  /*47a0*/  BPT.TRAP 0x1 ;  /* 0x000000040000795c */ /* 0x000fe20000300000 */
.L_x_10033:
[----:B0-----:R-:W2:Y:S01]  /*47b0*/  LDL R38, [R1+0x4] ;  /* 0x0000040001267983 */ /* 0x001ea20000100800 */
[----:B------:R-:W-:Y:S01]  /*47c0*/  IMAD R82, R19, 0x8, R16 ;  /* 0x0000000813527824 */ /* 0x000fe200078e0210 */
[----:B------:R-:W-:Y:S01]  /*47d0*/  BSSY B1, `(.L_x_10034) ;  /* 0x0000004000017945 */ /* 0x000fe20003800000 */
[----:B--2---:R-:W-:-:S04]  /*47e0*/  SHF.L.U32 R85, R38, 0x1f, RZ ;  /* 0x0000001f26557819 */ /* 0x004fc800000006ff */
[----:B------:R-:W0:Y:S02]  /*47f0*/  SYNCS.PHASECHK.TRANS64.TRYWAIT P5, [R82+URZ+0x19c90], R85 ;  /* 0x019c9055520075a7 */ /* 0x000e2400080a017f */
[----:B0-----:R-:W-:Y:S05]  /*4800*/  @!P5 BRA `(.L_x_10035) ;  /* 0x00000210000cd947 */ /* 0x001fea0003800000 */
.L_x_10354:
[----:B------:R-:W-:Y:S05]  /*4810*/  BSYNC B1 ;  /* 0x0000000000017941 */ /* 0x000fea0003800000 */
.L_x_10034:
[----:B------:R-:W-:Y:S05]  /*4820*/  @P4 BRA `(.L_x_10020) ;  /* 0x0000002000744947 */ /* 0x000fea0003800000 */
[----:B------:R-:W1:Y:S01]  /*4830*/  LDC R94, c[0x0][0x2f4] ;  /* 0x0000bd00ff5e7b82 */ /* 0x000e620000000800 */
[----:B------:R-:W-:Y:S01]  /*4840*/  ISETP.NE.AND P4, PT, R45, RZ, PT ;  /* 0x000000ff2d00720c */ /* 0x000fe20003f85270 */
[----:B------:R-:W-:Y:S01]  /*4850*/  ULDC.64 UR4, c[0x0][0x300] ;  /* 0x0000c00000047ab9 */ /* 0x000fe20000000a00 */
[----:B------:R-:W-:Y:S01]  /*4860*/  SHF.R.S32.HI R38, RZ, 0x1f, R154 ;  /* 0x0000001fff267819 */ /* 0x000fe2000001149a */
[----:B------:R-:W-:Y:S01]  /*4870*/  IMAD.MOV.U32 R78, RZ, RZ, R36 ;  /* 0x000000ffff4e7224 */ /* 0x000fe200078e0024 */
[----:B------:R-:W-:Y:S03]  /*4880*/  BSSY B1, `(.L_x_10036) ;  /* 0x0000104000017945 */ /* 0x000fe60003800000 */
[----:B------:R-:W-:Y:S02]  /*4890*/  IMAD R37, R38, UR4, RZ ;  /* 0x0000000426257c24 */ /* 0x000fe4000f8e02ff */
[----:B------:R-:W-:-:S04]  /*48a0*/  IMAD.WIDE.U32 R78, R154, UR4, R78 ;  /* 0x000000049a4e7c25 */ /* 0x000fc8000f8e004e */
[----:B------:R-:W-:-:S04]  /*48b0*/  IMAD R37, R154, UR5, R37 ;  /* 0x000000059a257c24 */ /* 0x000fc8000f8e0225 */
[----:B------:R-:W-:Y:S02]  /*48c0*/  IMAD.IADD R95, R37, 0x1, R79 ;  /* 0x00000001255f7824 */ /* 0x000fe400078e024f */
[----:B-1----:R-:W-:Y:S01]  /*48d0*/  IMAD.IADD R96, R94, 0x1, -R60 ;  /* 0x000000015e607824 */ /* 0x002fe200078e0a3c */
[----:B------:R-:W-:Y:S06]  /*48e0*/  @!P4 BRA `(.L_x_10037) ;  /* 0x0000000c00f4c947 */ /* 0x000fec0003800000 */
[----:B------:R-:W2:Y:S04]  /*48f0*/  LDL R40, [R1+0x1c] ;  /* 0x00001c0001287983 */ /* 0x000ea80000100800 */
[----:B------:R-:W3:Y:S04]  /*4900*/  LDL R39, [R1+0x74] ;  /* 0x0000740001277983 */ /* 0x000ee80000100800 */
[----:B------:R-:W4:Y:S01]  /*4910*/  LDL R38, [R1+0x2c] ;  /* 0x00002c0001267983 */ /* 0x000f220000100800 */
[----:B------:R-:W-:Y:S01]  /*4920*/  SEL R36, R60, R96, !P0 ;  /* 0x000000603c247207 */ /* 0x000fe20004000000 */
[----:B------:R-:W-:Y:S01]  /*4930*/  BSSY B2, `(.L_x_10038) ;  /* 0x00000ec000027945 */ /* 0x000fe20003800000 */
[----:B------:R-:W-:-:S02]  /*4940*/  ISETP.GE.AND P4, PT, R152, R86, PT ;  /* 0x000000569800720c */ /* 0x000fc40003f86270 */
[----:B------:R-:W-:-:S04]  /*4950*/  SHF.R.S32.HI R37, RZ, 0x1f, R36 ;  /* 0x0000001fff257819 */ /* 0x000fc80000011424 */
[----:B------:R-:W-:-:S04]  /*4960*/  LEA.HI R37, R37, R36, RZ, 0x5 ;  /* 0x0000002425257211 */ /* 0x000fc800078f28ff */
[----:B------:R-:W-:-:S04]  /*4970*/  SHF.R.S32.HI R37, RZ, 0x5, R37 ;  /* 0x00000005ff257819 */ /* 0x000fc80000011425 */
[----:B------:R-:W-:-:S04]  /*4980*/  LEA.HI.SX32 R37, R72, R37, 0x1c ;  /* 0x0000002548257211 */ /* 0x000fc800078fe2ff */
[C---:B------:R-:W-:Y:S01]  /*4990*/  LEA.HI R36, R37.reuse, R37, RZ, 0x1 ;  /* 0x0000002525247211 */ /* 0x040fe200078f08ff */
[----:B------:R-:W-:-:S04]  /*49a0*/  IMAD.SHL.U32 R101, R37, 0x10, RZ ;  /* 0x0000001025657824 */ /* 0x000fc800078e00ff */
[----:B------:R-:W-:-:S05]  /*49b0*/  IMAD.SHL.U32 R37, R36, 0x800, RZ ;  /* 0x0000080024257824 */ /* 0x000fca00078e00ff */
[----:B------:R-:W-:Y:S02]  /*49c0*/  LOP3.LUT R37, R37, 0xfffff000, RZ, 0xc0, !PT ;  /* 0xfffff00025257812 */ /* 0x000fe400078ec0ff */
[----:B--2---:R-:W-:-:S04]  /*49d0*/  LOP3.LUT R36, R40, 0x10, R101, 0xf8, !PT ;  /* 0x0000001028247812 */ /* 0x004fc800078ef865 */
[----:B---3--:R-:W-:-:S04]  /*49e0*/  LOP3.LUT R36, R36, R39, RZ, 0x3c, !PT ;  /* 0x0000002724247212 */ /* 0x008fc800078e3cff */
[----:B----4-:R-:W-:Y:S01]  /*49f0*/  IADD3 R36, R36, R37, R38 ;  /* 0x0000002524247210 */ /* 0x010fe20007ffe026 */
[----:B------:R-:W-:-:S04]  /*4a00*/  IMAD R37, R19, 0x3000, R70 ;  /* 0x0000300013257824 */ /* 0x000fc800078e0246 */
[----:B------:R-:W-:Y:S02]  /*4a10*/  IMAD R39, R19, 0x3000, R36 ;  /* 0x0000300013277824 */ /* 0x000fe400078e0224 */
[C---:B------:R-:W-:Y:S02]  /*4a20*/  IMAD.IADD R37, R16.reuse, 0x1, R37 ;  /* 0x0000000110257824 */ /* 0x040fe400078e0225 */
[----:B------:R-:W-:-:S04]  /*4a30*/  IMAD.IADD R40, R16, 0x1, R39 ;  /* 0x0000000110287824 */ /* 0x000fc800078e0227 */
[----:B------:R-:W1:Y:S04]  /*4a40*/  LDS.128 R36, [R37+0x13800] ;  /* 0x0138000025247984 */ /* 0x000e680000000c00 */
[----:B------:R-:W2:Y:S01]  /*4a50*/  LDS.128 R40, [R40+0x13800] ;  /* 0x0138000028287984 */ /* 0x000ea20000000c00 */
[----:B------:R-:W-:Y:S05]  /*4a60*/  @P4 BRA `(.L_x_10039) ;  /* 0x0000000c00604947 */ /* 0x000fea0003800000 */
[----:B------:R-:W-:Y:S02]  /*4a70*/  LOP3.LUT R14, R13, 0xff, RZ, 0xc0, !PT ;  /* 0x000000ff0d0e7812 */ /* 0x000fe400078ec0ff */
[--C-:B------:R-:W-:Y:S02]  /*4a80*/  SHF.R.U32.HI R105, RZ, 0x18, R13.reuse ;  /* 0x00000018ff697819 */ /* 0x100fe4000001160d */
[--C-:B------:R-:W-:Y:S02]  /*4a90*/  SHF.R.U32.HI R12, RZ, 0x10, R13.reuse ;  /* 0x00000010ff0c7819 */ /* 0x100fe4000001160d */
[----:B------:R-:W-:Y:S02]  /*4aa0*/  SHF.R.U32.HI R32, RZ, 0x8, R13 ;  /* 0x00000008ff207819 */ /* 0x000fe4000001160d */
[----:B------:R-:W-:Y:S01]  /*4ab0*/  LOP3.LUT R102, R15, 0xff, RZ, 0xc0, !PT ;  /* 0x000000ff0f667812 */ /* 0x000fe200078ec0ff */
[----:B------:R-:W-:Y:S01]  /*4ac0*/  IMAD.U32 R12, R12, 0x10000, RZ ;  /* 0x000100000c0c7824 */ /* 0x000fe200078e00ff */
[----:B------:R-:W-:-:S02]  /*4ad0*/  SHF.R.U32.HI R106, RZ, 0x18, R15 ;  /* 0x00000018ff6a7819 */ /* 0x000fc4000001160f */
[--C-:B------:R-:W-:Y:S02]  /*4ae0*/  SHF.R.U32.HI R13, RZ, 0x10, R15.reuse ;  /* 0x00000010ff0d7819 */ /* 0x100fe4000001160f */
[----:B------:R-:W-:Y:S02]  /*4af0*/  SHF.R.U32.HI R34, RZ, 0x8, R15 ;  /* 0x00000008ff227819 */ /* 0x000fe4000001160f */
[--C-:B------:R-:W-:Y:S02]  /*4b00*/  SHF.R.U32.HI R104, RZ, 0x8, R33.reuse ;  /* 0x00000008ff687819 */ /* 0x100fe40000011621 */
[----:B------:R-:W-:Y:S02]  /*4b10*/  PRMT R105, R105, 0x654, R14 ;  /* 0x0000065469697816 */ /* 0x000fe4000000000e */
[----:B------:R-:W-:Y:S01]  /*4b20*/  SHF.R.U32.HI R103, RZ, 0x10, R33 ;  /* 0x00000010ff677819 */ /* 0x000fe20000011621 */
[----:B------:R-:W-:Y:S01]  /*4b30*/  IMAD.SHL.U32 R104, R104, 0x100, RZ ;  /* 0x0000010068687824 */ /* 0x000fe200078e00ff */
[----:B------:R-:W-:-:S02]  /*4b40*/  LOP3.LUT R107, R33, 0xff, RZ, 0xc0, !PT ;  /* 0x000000ff216b7812 */ /* 0x000fc400078ec0ff */
[--C-:B------:R-:W-:Y:S01]  /*4b50*/  SHF.R.U32.HI R14, RZ, 0x10, R35.reuse ;  /* 0x00000010ff0e7819 */ /* 0x100fe20000011623 */
[----:B------:R-:W-:Y:S01]  /*4b60*/  IMAD.U32 R103, R103, 0x10000, RZ ;  /* 0x0001000067677824 */ /* 0x000fe200078e00ff */
[----:B------:R-:W-:Y:S02]  /*4b70*/  SHF.R.U32.HI R15, RZ, 0x8, R35 ;  /* 0x00000008ff0f7819 */ /* 0x000fe40000011623 */
[----:B------:R-:W-:Y:S02]  /*4b80*/  LOP3.LUT R108, R35, 0xff, RZ, 0xc0, !PT ;  /* 0x000000ff236c7812 */ /* 0x000fe400078ec0ff */
[----:B------:R-:W-:Y:S01]  /*4b90*/  SHF.R.U32.HI R33, RZ, 0x18, R33 ;  /* 0x00000018ff217819 */ /* 0x000fe20000011621 */
[----:B------:R-:W-:Y:S01]  /*4ba0*/  IMAD.SHL.U32 R15, R15, 0x100, RZ ;  /* 0x000001000f0f7824 */ /* 0x000fe200078e00ff */
[----:B------:R-:W-:Y:S02]  /*4bb0*/  SHF.R.U32.HI R35, RZ, 0x18, R35 ;  /* 0x00000018ff237819 */ /* 0x000fe40000011623 */
[----:B------:R-:W-:Y:S01]  /*4bc0*/  PRMT R102, R106, 0x654, R102 ;  /* 0x000006546a667816 */ /* 0x000fe20000000066 */
[----:B------:R-:W-:Y:S01]  /*4bd0*/  IMAD.SHL.U32 R106, R32, 0x100, RZ ;  /* 0x00000100206a7824 */ /* 0x000fe200078e00ff */
[----:B------:R-:W-:-:S02]  /*4be0*/  PRMT R33, R33, 0x654, R107 ;  /* 0x0000065421217816 */ /* 0x000fc4000000006b */
[----:B------:R-:W-:Y:S01]  /*4bf0*/  PRMT R32, R35, 0x654, R108 ;  /* 0x0000065423207816 */ /* 0x000fe2000000006c */
[----:B------:R-:W-:Y:S01]  /*4c00*/  IMAD.SHL.U32 R35, R34, 0x100, RZ ;  /* 0x0000010022237824 */ /* 0x000fe200078e00ff */
[----:B------:R-:W-:Y:S02]  /*4c10*/  LOP3.LUT R105, R105, 0xff00, R106, 0xf8, !PT ;  /* 0x0000ff0069697812 */ /* 0x000fe400078ef86a */
[----:B------:R-:W-:Y:S02]  /*4c20*/  LOP3.LUT R104, R33, 0xff00, R104, 0xf8, !PT ;  /* 0x0000ff0021687812 */ /* 0x000fe400078ef868 */
[----:B------:R-:W-:Y:S02]  /*4c30*/  LOP3.LUT R35, R102, 0xff00, R35, 0xf8, !PT ;  /* 0x0000ff0066237812 */ /* 0x000fe400078ef823 */
[----:B------:R-:W-:Y:S02]  /*4c40*/  LOP3.LUT R102, R105, 0xff0000, R12, 0xf8, !PT ;  /* 0x00ff000069667812 */ /* 0x000fe400078ef80c */
[----:B------:R-:W-:-:S02]  /*4c50*/  LOP3.LUT R12, R104, 0xff0000, R103, 0xf8, !PT ;  /* 0x00ff0000680c7812 */ /* 0x000fc400078ef867 */
[----:B--2---:R-:W-:Y:S02]  /*4c60*/  F2FP.F16.E4M3.UNPACK_B R103, R41 ;  /* 0x00000029ff67723e */ /* 0x004fe400020006ff */
[----:B------:R-:W-:Y:S02]  /*4c70*/  F2FP.F16.E4M3.UNPACK_B R105, R12 ;  /* 0x0000000cff69723e */ /* 0x000fe400020006ff */
[-C--:B-1----:R-:W-:Y:S01]  /*4c80*/  F2FP.F16.E4M3.UNPACK_B R33, R37.reuse ;  /* 0x00000025ff21723e */ /* 0x082fe200020006ff */
        /* <DEDUP_REMOVED lines=24> */
[--C-:B------:R-:W-:Y:S02]  /*4e10*/  HADD2.F32 R108, -RZ, R106.reuse.H0_H0 ;  /* 0x2000006aff6c7230 */ /* 0x100fe40000004100 */
[----:B------:R-:W-:-:S02]  /*4e20*/  HADD2.F32 R106, -RZ, R106.H1_H1 ;  /* 0x3000006aff6a7230 */ /* 0x000fc40000004100 */
        /* <DEDUP_REMOVED lines=11> */
[----:B------:R-:W-:Y:S01]  /*4ee0*/  LOP3.LUT R106, R32, 0xff00, R15, 0xf8, !PT ;  /* 0x0000ff00206a7812 */ /* 0x000fe200078ef80f */
[----:B------:R-:W-:Y:S02]  /*4ef0*/  IMAD.U32 R32, R13, 0x10000, RZ ;  /* 0x000100000d207824 */ /* 0x000fe400078e00ff */
[----:B------:R-:W-:Y:S01]  /*4f00*/  IMAD.U32 R13, R14, 0x10000, RZ ;  /* 0x000100000e0d7824 */ /* 0x000fe200078e00ff */
[----:B------:R-:W-:Y:S01]  /*4f10*/  F2FP.SATFINITE.E4M3.F32.PACK_AB_MERGE_C R41, R105, R41, RZ ;  /* 0x000000296929723e */ /* 0x000fe200048070ff */
[----:B------:R-:W-:Y:S01]  /*4f20*/  IMAD.MOV.U32 R15, RZ, RZ, R43 ;  /* 0x000000ffff0f7224 */ /* 0x000fe200078e002b */
[----:B------:R-:W-:Y:S02]  /*4f30*/  LOP3.LUT R14, R35, 0xff0000, R32, 0xf8, !PT ;  /* 0x00ff0000230e7812 */ /* 0x000fe400078ef820 */
[----:B------:R-:W-:-:S02]  /*4f40*/  LOP3.LUT R13, R106, 0xff0000, R13, 0xf8, !PT ;  /* 0x00ff00006a0d7812 */ /* 0x000fc400078ef80d */
[----:B------:R-:W-:Y:S02]  /*4f50*/  F2FP.F16.E4M3.UNPACK_B R32, R15 ;  /* 0x0000000fff20723e */ /* 0x000fe400020006ff */
        /* <DEDUP_REMOVED lines=19> */
[--C-:B------:R-:W-:Y:S01]  /*5090*/  HADD2.F32 R108, -RZ, R13.reuse.H0_H0 ;  /* 0x2000000dff6c7230 */ /* 0x100fe20000004100 */
[----:B------:R-:W-:Y:S01]  /*50a0*/  F2FP.SATFINITE.E4M3.F32.PACK_AB_MERGE_C R103, R103, R104, R41 ;  /* 0x000000686767723e */ /* 0x000fe20004807029 */
[CC--:B------:R-:W-:Y:S01]  /*50b0*/  FFMA.FTZ R35, R37.reuse, R106.reuse, -R35 ;  /* 0x0000006a25237223 */ /* 0x0c0fe20000010823 */
[----:B------:R-:W-:Y:S01]  /*50c0*/  FMUL.FTZ R37, R37, R43 ;  /* 0x0000002b25257220 */ /* 0x000fe20000410000 */
[----:B------:R-:W-:Y:S01]  /*50d0*/  HADD2.F32 R43, -RZ, R14.H0_H0 ;  /* 0x2000000eff2b7230 */ /* 0x000fe20000004100 */
[----:B------:R-:W-:Y:S01]  /*50e0*/  F2FP.F16.E4M3.UNPACK_B R41, R97.H1 ;  /* 0x00000061ff29723e */ /* 0x000fe200030006ff */
[----:B------:R-:W-:Y:S02]  /*50f0*/  HADD2.F32 R13, -RZ, R13.H1_H1 ;  /* 0x3000000dff0d7230 */ /* 0x000fe40000004100 */
[----:B------:R-:W-:Y:S01]  /*5100*/  FFMA.FTZ R32, R32, R106, R37 ;  /* 0x0000006a20207223 */ /* 0x000fe20000010025 */
[----:B------:R-:W-:Y:S01]  /*5110*/  F2FP.F16.E4M3.UNPACK_B R37, R39.H1 ;  /* 0x00000027ff25723e */ /* 0x000fe200030006ff */
[--C-:B------:R-:W-:Y:S01]  /*5120*/  HADD2.F32 R39, -RZ, R15.reuse.H0_H0 ;  /* 0x2000000fff277230 */ /* 0x100fe20000004100 */
[----:B------:R-:W-:Y:S01]  /*5130*/  F2FP.SATFINITE.E4M3.F32.PACK_AB_MERGE_C R12, R102, R12, RZ ;  /* 0x0000000c660c723e */ /* 0x000fe200048070ff */
[----:B------:R-:W-:Y:S01]  /*5140*/  HADD2.F32 R15, -RZ, R15.H1_H1 ;  /* 0x3000000fff0f7230 */ /* 0x000fe20000004100 */
[----:B------:R-:W-:Y:S01]  /*5150*/  F2FP.F16.E4M3.UNPACK_B R97, R97 ;  /* 0x00000061ff61723e */ /* 0x000fe200020006ff */
[----:B------:R-:W-:-:S02]  /*5160*/  HADD2.F32 R106, -RZ, R37.H0_H0 ;  /* 0x20000025ff6a7230 */ /* 0x000fc40000004100 */
[CC--:B------:R-:W-:Y:S01]  /*5170*/  FMUL.FTZ R109, R39.reuse, R108.reuse ;  /* 0x0000006c276d7220 */ /* 0x0c0fe20000410000 */
[----:B------:R-:W-:Y:S02]  /*5180*/  HADD2.F32 R37, -RZ, R37.H1_H1 ;  /* 0x30000025ff257230 */ /* 0x000fe40000004100 */
[----:B------:R-:W-:Y:S02]  /*5190*/  HADD2.F32 R14, -RZ, R14.H1_H1 ;  /* 0x3000000eff0e7230 */ /* 0x000fe40000004100 */
        /* <DEDUP_REMOVED lines=78> */
[----:B------:R-:W-:Y:S01]  /*5680*/  F2FP.SATFINITE.E4M3.F32.PACK_AB_MERGE_C R40, R40, R109, RZ ;  /* 0x0000006d2828723e */ /* 0x000fe200048070ff */
        /* <DEDUP_REMOVED lines=13> */
[----:B------:R-:W-:Y:S01]  /*5760*/  FMUL.FTZ R98, R38, R98 ;  /* 0x0000006226627220 */ /* 0x000fe20000410000 */
[----:B------:R-:W-:Y:S01]  /*5770*/  F2FP.SATFINITE.E4M3.F32.PACK_AB_MERGE_C R43, R32, R107, R14 ;  /* 0x0000006b202b723e */ /* 0x000fe2000480700e */
[-C--:B------:R-:W-:Y:S01]  /*5780*/  FFMA.FTZ R41, R38, R99.reuse, -R41 ;  /* 0x0000006326297223 */ /* 0x080fe20000010829 */
[----:B------:R-:W-:Y:S02]  /*5790*/  IMAD.MOV.U32 R37, RZ, RZ, R103 ;  /* 0x000000ffff257224 */ /* 0x000fe400078e0067 */
[----:B------:R-:W-:Y:S02]  /*57a0*/  FFMA.FTZ R99, R42, R99, R98 ;  /* 0x000000632a637223 */ /* 0x000fe40000010062 */
[----:B------:R-:W-:Y:S01]  /*57b0*/  F2FP.SATFINITE.E4M3.F32.PACK_AB_MERGE_C R38, R41, R102, R40 ;  /* 0x000000662926723e */ /* 0x000fe20004807028 */
[----:B------:R-:W-:-:S02]  /*57c0*/  IMAD.MOV.U32 R40, RZ, RZ, R13 ;  /* 0x000000ffff287224 */ /* 0x000fc400078e000d */
[----:B------:R-:W-:Y:S02]  /*57d0*/  F2FP.SATFINITE.E4M3.F32.PACK_AB_MERGE_C R42, R99, R108, R15 ;  /* 0x0000006c632a723e */ /* 0x000fe4000480700f */
[----:B------:R-:W-:-:S07]  /*57e0*/  F2FP.SATFINITE.E4M3.F32.PACK_AB_MERGE_C R41, R33, R34, R12 ;  /* 0x000000222129723e */ /* 0x000fce000480700c */
.L_x_10039:
[----:B------:R-:W-:Y:S05]  /*57f0*/  BSYNC B2 ;  /* 0x0000000000027941 */ /* 0x000fea0003800000 */
.L_x_10038:
        /* <DEDUP_REMOVED lines=11> */
[----:B--2---:R1:W-:Y:S03]  /*58b0*/  @!P4 STG.E.128 desc[UR42][R14.64], R40 ;  /* 0x000000280e00c986 */ /* 0x0043e6000c101d2a */
.L_x_10037:
[----:B------:R-:W-:Y:S05]  /*58c0*/  BSYNC B1 ;  /* 0x0000000000017941 */ /* 0x000fea0003800000 */
.L_x_10036:
[----:B------:R-:W-:-:S13]  /*58d0*/  ISETP.NE.AND P4, PT, R44, RZ, PT ;  /* 0x000000ff2c00720c */ /* 0x000fda0003f85270 */
[----:B------:R-:W-:Y:S05]  /*58e0*/  @!P4 BRA `(.L_x_10020) ;  /* 0x000000100044c947 */ /* 0x000fea0003800000 */
[----:B------:R-:W2:Y:S04]  /*58f0*/  LDL R32, [R1+0x1c] ;  /* 0x00001c0001207983 */ /* 0x000ea80000100800 */
[----:B-1----:R-:W3:Y:S04]  /*5900*/  LDL R15, [R1+0x74] ;  /* 0x00007400010f7983 */ /* 0x002ee80000100800 */
[----:B------:R-:W4:Y:S01]  /*5910*/  LDL R14, [R1+0x2c] ;  /* 0x00002c00010e7983 */ /* 0x000f220000100800 */
[----:B------:R-:W-:Y:S01]  /*5920*/  ISETP.NE.AND P5, PT, R81, RZ, PT ;  /* 0x000000ff5100720c */ /* 0x000fe20003fa5270 */
[----:B------:R-:W-:Y:S03]  /*5930*/  BSSY B1, `(.L_x_10040) ;  /* 0x00000eb000017945 */ /* 0x000fe60003800000 */
[----:B------:R-:W-:-:S02]  /*5940*/  SEL R96, R60, R96, !P5 ;  /* 0x000000603c607207 */ /* 0x000fc40006800000 */
[----:B------:R-:W-:Y:S02]  /*5950*/  IADD3 R37, P4, P5, R58, R78, R7 ;  /* 0x0000004e3a257210 */ /* 0x000fe40007d9e007 */
[----:B------:R-:W-:Y:S02]  /*5960*/  SHF.R.S32.HI R13, RZ, 0x1f, R96 ;  /* 0x0000001fff0d7819 */ /* 0x000fe40000011460 */
[----:B------:R-:W-:Y:S02]  /*5970*/  IADD3.X R38, R75, R95, R3, P4, P5 ;  /* 0x0000005f4b267210 */ /* 0x000fe400027ea403 */
[----:B------:R-:W-:Y:S02]  /*5980*/  LEA.HI R13, R13, R96, RZ, 0x5 ;  /* 0x000000600d0d7211 */ /* 0x000fe400078f28ff */
[----:B------:R-:W-:Y:S02]  /*5990*/  ISETP.GE.AND P5, PT, R80, R86, PT ;  /* 0x000000565000720c */ /* 0x000fe40003fa6270 */
[----:B------:R-:W-:-:S02]  /*59a0*/  SHF.R.S32.HI R12, RZ, 0x5, R13 ;  /* 0x00000005ff0c7819 */ /* 0x000fc4000001140d */
[----:B------:R-:W-:Y:S02]  /*59b0*/  IADD3 R36, P4, R37, R76, RZ ;  /* 0x0000004c25247210 */ /* 0x000fe40007f9e0ff */
[----:B------:R-:W-:-:S03]  /*59c0*/  LEA.HI.SX32 R12, R71, R12, 0x1c ;  /* 0x0000000c470c7211 */ /* 0x000fc600078fe2ff */
[----:B------:R-:W-:Y:S01]  /*59d0*/  IMAD.X R37, R38, 0x1, R77, P4 ;  /* 0x0000000126257824 */ /* 0x000fe200020e064d */
        /* <DEDUP_REMOVED lines=14> */
[--C-:B------:R-:W-:Y:S02]  /*5ac0*/  SHF.R.U32.HI R41, RZ, 0x18, R9.reuse ;  /* 0x00000018ff297819 */ /* 0x100fe40000011609 */
[----:B------:R-:W-:Y:S02]  /*5ad0*/  LOP3.LUT R10, R9, 0xff, RZ, 0xc0, !PT ;  /* 0x000000ff090a7812 */ /* 0x000fe400078ec0ff */
[----:B------:R-:W-:Y:S02]  /*5ae0*/  SHF.R.U32.HI R8, RZ, 0x8, R9 ;  /* 0x00000008ff087819 */ /* 0x000fe40000011609 */
[--C-:B------:R-:W-:Y:S02]  /*5af0*/  SHF.R.U32.HI R43, RZ, 0x18, R29.reuse ;  /* 0x00000018ff2b7819 */ /* 0x100fe4000001161d */
[----:B------:R-:W-:Y:S02]  /*5b00*/  LOP3.LUT R42, R29, 0xff, RZ, 0xc0, !PT ;  /* 0x000000ff1d2a7812 */ /* 0x000fe400078ec0ff */
[----:B------:R-:W-:-:S02]  /*5b10*/  SHF.R.U32.HI R40, RZ, 0x8, R29 ;  /* 0x00000008ff287819 */ /* 0x000fc4000001161d */
[----:B------:R-:W-:Y:S01]  /*5b20*/  PRMT R10, R41, 0x654, R10 ;  /* 0x00000654290a7816 */ /* 0x000fe2000000000a */
[----:B------:R-:W-:Y:S01]  /*5b30*/  IMAD.SHL.U32 R41, R8, 0x100, RZ ;  /* 0x0000010008297824 */ /* 0x000fe200078e00ff */
[----:B------:R-:W-:Y:S02]  /*5b40*/  SHF.R.U32.HI R38, RZ, 0x8, R11 ;  /* 0x00000008ff267819 */ /* 0x000fe4000001160b */
[----:B------:R-:W-:Y:S02]  /*5b50*/  SHF.R.U32.HI R30, RZ, 0x10, R9 ;  /* 0x00000010ff1e7819 */ /* 0x000fe40000011609 */
[----:B------:R-:W-:Y:S01]  /*5b60*/  PRMT R42, R43, 0x654, R42 ;  /* 0x000006542b2a7816 */ /* 0x000fe2000000002a */
[----:B------:R-:W-:Y:S01]  /*5b70*/  IMAD.SHL.U32 R43, R40, 0x100, RZ ;  /* 0x00000100282b7824 */ /* 0x000fe200078e00ff */
[----:B------:R-:W-:Y:S02]  /*5b80*/  SHF.R.U32.HI R9, RZ, 0x18, R11 ;  /* 0x00000018ff097819 */ /* 0x000fe4000001160b */
[----:B------:R-:W-:-:S02]  /*5b90*/  LOP3.LUT R28, R11, 0xff, RZ, 0xc0, !PT ;  /* 0x000000ff0b1c7812 */ /* 0x000fc400078ec0ff */
[----:B------:R-:W-:Y:S02]  /*5ba0*/  SHF.R.U32.HI R11, RZ, 0x10, R11 ;  /* 0x00000010ff0b7819 */ /* 0x000fe4000001160b */
[----:B------:R-:W-:Y:S01]  /*5bb0*/  LOP3.LUT R10, R10, 0xff00, R41, 0xf8, !PT ;  /* 0x0000ff000a0a7812 */ /* 0x000fe200078ef829 */
[----:B------:R-:W-:Y:S01]  /*5bc0*/  IMAD.SHL.U32 R41, R38, 0x100, RZ ;  /* 0x0000010026297824 */ /* 0x000fe200078e00ff */
[----:B------:R-:W-:Y:S01]  /*5bd0*/  PRMT R28, R9, 0x654, R28 ;  /* 0x00000654091c7816 */ /* 0x000fe2000000001c */
[----:B------:R-:W-:Y:S01]  /*5be0*/  IMAD.U32 R9, R30, 0x10000, RZ ;  /* 0x000100001e097824 */ /* 0x000fe200078e00ff */
[----:B------:R-:W-:Y:S01]  /*5bf0*/  SHF.R.U32.HI R86, RZ, 0x8, R31 ;  /* 0x00000008ff567819 */ /* 0x000fe2000001161f */
[----:B------:R-:W-:Y:S01]  /*5c00*/  IMAD.U32 R11, R11, 0x10000, RZ ;  /* 0x000100000b0b7824 */ /* 0x000fe200078e00ff */
[----:B------:R-:W-:Y:S02]  /*5c10*/  LOP3.LUT R42, R42, 0xff00, R43, 0xf8, !PT ;  /* 0x0000ff002a2a7812 */ /* 0x000fe400078ef82b */
[----:B------:R-:W-:Y:S01]  /*5c20*/  F2FP.F16.E4M3.UNPACK_B R43, R93.H1 ;  /* 0x0000005dff2b723e */ /* 0x000fe200030006ff */
[----:B------:R-:W-:Y:S01]  /*5c30*/  IMAD.SHL.U32 R97, R86, 0x100, RZ ;  /* 0x0000010056617824 */ /* 0x000fe200078e00ff */
[----:B--2---:R-:W-:-:S02]  /*5c40*/  F2FP.F16.E4M3.UNPACK_B R30, R32.H1 ;  /* 0x00000020ff1e723e */ /* 0x004fc400030006ff */
[----:B-1----:R-:W-:Y:S02]  /*5c50*/  F2FP.F16.E4M3.UNPACK_B R38, R12.H1 ;  /* 0x0000000cff26723e */ /* 0x002fe400030006ff */
[----:B------:R-:W-:Y:S01]  /*5c60*/  SHF.R.U32.HI R29, RZ, 0x10, R29 ;  /* 0x00000010ff1d7819 */ /* 0x000fe2000001161d */
[----:B------:R-:W-:Y:S01]  /*5c70*/  HADD2.F32 R40, -RZ, R30.H0_H0 ;  /* 0x2000001eff287230 */ /* 0x000fe20000004100 */
[----:B------:R-:W-:Y:S02]  /*5c80*/  LOP3.LUT R96, R31, 0xff0000ff, RZ, 0xc0, !PT ;  /* 0xff0000ff1f607812 */ /* 0x000fe400078ec0ff */
[----:B------:R-:W-:Y:S01]  /*5c90*/  LOP3.LUT R8, R28, 0xff00, R41, 0xf8, !PT ;  /* 0x0000ff001c087812 */ /* 0x000fe200078ef829 */
[----:B------:R-:W-:Y:S01]  /*5ca0*/  HADD2.F32 R28, -RZ, R38.H0_H0 ;  /* 0x20000026ff1c7230 */ /* 0x000fe20000004100 */
[----:B------:R-:W-:Y:S02]  /*5cb0*/  SHF.R.U32.HI R31, RZ, 0x10, R31 ;  /* 0x00000010ff1f7819 */ /* 0x000fe4000001161f */
[----:B------:R-:W-:Y:S01]  /*5cc0*/  LOP3.LUT R10, R10, 0xff0000, R9, 0xf8, !PT ;  /* 0x00ff00000a0a7812 */ /* 0x000fe200078ef809 */
[----:B------:R-:W-:Y:S01]  /*5cd0*/  HADD2.F32 R9, -RZ, R43.H0_H0 ;  /* 0x2000002bff097230 */ /* 0x000fe20000004100 */
[----:B------:R-:W-:-:S02]  /*5ce0*/  F2FP.F16.E4M3.UNPACK_B R41, R90.H1 ;  /* 0x0000005aff29723e */ /* 0x000fc400030006ff */
[----:B------:R-:W-:Y:S01]  /*5cf0*/  LOP3.LUT R8, R8, 0xff0000, R11, 0xf8, !PT ;  /* 0x00ff000008087812 */ /* 0x000fe200078ef80b */
[----:B------:R-:W-:Y:S01]  /*5d00*/  IMAD.U32 R11, R29, 0x10000, RZ ;  /* 0x000100001d0b7824 */ /* 0x000fe200078e00ff */
[----:B------:R-:W-:Y:S01]  /*5d10*/  LOP3.LUT R96, R96, 0xff00, R97, 0xf8, !PT ;  /* 0x0000ff0060607812 */ /* 0x000fe200078ef861 */
[----:B------:R-:W-:Y:S02]  /*5d20*/  IMAD.U32 R29, R31, 0x10000, RZ ;  /* 0x000100001f1d7824 */ /* 0x000fe400078e00ff */
[-C--:B------:R-:W-:Y:S01]  /*5d30*/  FMUL.FTZ R97, R40, R9.reuse ;  /* 0x0000000928617220 */ /* 0x080fe20000410000 */
        /* <DEDUP_REMOVED lines=18> */
[----:B------:R-:W-:Y:S01]  /*5e60*/  F2FP.F16.E4M3.UNPACK_B R96, R91.H1 ;  /* 0x0000005bff60723e */ /* 0x000fe200030006ff */
        /* <DEDUP_REMOVED lines=14> */
[-C--:B------:R-:W-:Y:S01]  /*5f50*/  FMUL.FTZ R43, R41, R93.reuse ;  /* 0x0000005d292b7220 */ /* 0x080fe20000410000 */
[----:B------:R-:W-:Y:S02]  /*5f60*/  HADD2.F32 R99, -RZ, R42.H0_H0 ;  /* 0x2000002aff637230 */ /* 0x000fe40000004100 */
[----:B------:R-:W-:Y:S01]  /*5f70*/  FMUL.FTZ R98, R38, R93 ;  /* 0x0000005d26627220 */ /* 0x000fe20000410000 */
[----:B------:R-:W-:-:S02]  /*5f80*/  HADD2.F32 R40, -RZ, R86.H0_H0 ;  /* 0x20000056ff287230 */ /* 0x000fc40000004100 */
[----:B------:R-:W-:Y:S01]  /*5f90*/  FFMA.FTZ R43, R38, R90, -R43 ;  /* 0x0000005a262b7223 */ /* 0x000fe2000001082b */
[----:B------:R-:W-:Y:S01]  /*5fa0*/  F2FP.F16.E4M3.UNPACK_B R38, R14.H1 ;  /* 0x0000000eff26723e */ /* 0x000fe200030006ff */
[----:B------:R-:W-:Y:S01]  /*5fb0*/  FFMA.FTZ R41, R41, R90, R98 ;  /* 0x0000005a29297223 */ /* 0x000fe20000010062 */
[----:B------:R-:W-:Y:S02]  /*5fc0*/  HADD2.F32 R90, -RZ, R42.H1_H1 ;  /* 0x3000002aff5a7230 */ /* 0x000fe40000004100 */
[----:B------:R-:W-:Y:S01]  /*5fd0*/  FMUL.FTZ R101, R40, R99 ;  /* 0x0000006328657220 */ /* 0x000fe20000410000 */
[----:B------:R-:W-:Y:S01]  /*5fe0*/  HADD2.F32 R97, -RZ, R96.H0_H0 ;  /* 0x20000060ff617230 */ /* 0x000fe20000004100 */
[----:B------:R-:W-:Y:S01]  /*5ff0*/  F2FP.F16.E4M3.UNPACK_B R92, R92 ;  /* 0x0000005cff5c723e */ /* 0x000fe200020006ff */
[--C-:B------:R-:W-:Y:S01]  /*6000*/  HADD2.F32 R42, -RZ, R38.reuse.H0_H0 ;  /* 0x20000026ff2a7230 */ /* 0x100fe20000004100 */
[----:B------:R-:W-:Y:S01]  /*6010*/  F2FP.F16.E4M3.UNPACK_B R14, R14 ;  /* 0x0000000eff0e723e */ /* 0x000fe200020006ff */
[----:B------:R-:W-:Y:S01]  /*6020*/  HADD2.F32 R93, -RZ, R38.H1_H1 ;  /* 0x30000026ff5d7230 */ /* 0x000fe20000004100 */
[----:B------:R-:W-:Y:S01]  /*6030*/  F2FP.F16.E4M3.UNPACK_B R91, R91 ;  /* 0x0000005bff5b723e */ /* 0x000fe200020006ff */
[----:B------:R-:W-:-:S02]  /*6040*/  HADD2.F32 R86, -RZ, R86.H1_H1 ;  /* 0x30000056ff567230 */ /* 0x000fc40000004100 */
[C---:B------:R-:W-:Y:S01]  /*6050*/  FMUL.FTZ R99, R42.reuse, R99 ;  /* 0x000000632a637220 */ /* 0x040fe20000410000 */
[-C--:B------:R-:W-:Y:S01]  /*6060*/  FFMA.FTZ R38, R42, R97.reuse, -R101 ;  /* 0x000000612a267223 */ /* 0x080fe20000010865 */
[----:B------:R-:W-:Y:S02]  /*6070*/  HADD2.F32 R96, -RZ, R96.H1_H1 ;  /* 0x30000060ff607230 */ /* 0x000fe40000004100 */
[CC--:B------:R-:W-:Y:S01]  /*6080*/  FMUL.FTZ R101, R93.reuse, R90.reuse ;  /* 0x0000005a5d657220 */ /* 0x0c0fe20000410000 */
[----:B------:R-:W-:Y:S01]  /*6090*/  FFMA.FTZ R40, R40, R97, R99 ;  /* 0x0000006128287223 */ /* 0x000fe20000010063 */
[C---:B------:R-:W-:Y:S01]  /*60a0*/  FMUL.FTZ R42, R86.reuse, R90 ;  /* 0x0000005a562a7220 */ /* 0x040fe20000410000 */
[--C-:B------:R-:W-:Y:S02]  /*60b0*/  HADD2.F32 R103, -RZ, R92.reuse.H1_H1 ;  /* 0x3000005cff677230 */ /* 0x100fe40000004100 */
[----:B------:R-:W-:Y:S01]  /*60c0*/  FFMA.FTZ R97, R86, R96, R101 ;  /* 0x0000006056617223 */ /* 0x000fe20000010065 */
[----:B------:R-:W-:Y:S01]  /*60d0*/  F2FP.F16.E4M3.UNPACK_B R86, R34 ;  /* 0x00000022ff56723e */ /* 0x000fe200020006ff */
[----:B------:R-:W-:Y:S01]  /*60e0*/  FFMA.FTZ R93, R93, R96, -R42 ;  /* 0x000000605d5d7223 */ /* 0x000fe2000001082a */
[----:B------:R-:W-:Y:S01]  /*60f0*/  HADD2.F32 R101, -RZ, R92.H0_H0 ;  /* 0x2000005cff657230 */ /* 0x000fe20000004100 */
[----:B------:R-:W-:Y:S01]  /*6100*/  F2FP.SATFINITE.E4M3.F32.PACK_AB_MERGE_C R12, R12, R29, RZ ;  /* 0x0000001d0c0c723e */ /* 0x000fe200048070ff */
[----:B------:R-:W-:Y:S01]  /*6110*/  HADD2.F32 R34, -RZ, R14.H0_H0 ;  /* 0x2000000eff227230 */ /* 0x000fe20000004100 */
[----:B------:R-:W-:Y:S01]  /*6120*/  F2FP.SATFINITE.E4M3.F32.PACK_AB_MERGE_C R28, R31, R28, RZ ;  /* 0x0000001c1f1c723e */ /* 0x000fe200048070ff */
[--C-:B------:R-:W-:Y:S01]  /*6130*/  HADD2.F32 R90, -RZ, R86.reuse.H0_H0 ;  /* 0x20000056ff5a7230 */ /* 0x100fe20000004100 */
[----:B------:R-:W-:Y:S01]  /*6140*/  F2FP.SATFINITE.E4M3.F32.PACK_AB_MERGE_C R12, R43, R30, R12 ;  /* 0x0000001e2b0c723e */ /* 0x000fe2000480700c */
[----:B------:R-:W-:Y:S01]  /*6150*/  HADD2.F32 R86, -RZ, R86.H1_H1 ;  /* 0x30000056ff567230 */ /* 0x000fe20000004100 */
[----:B------:R-:W-:Y:S01]  /*6160*/  F2FP.F16.E4M3.UNPACK_B R31, R33 ;  /* 0x00000021ff1f723e */ /* 0x000fe200020006ff */
[----:B------:R-:W-:-:S02]  /*6170*/  HADD2.F32 R42, -RZ, R14.H1_H1 ;  /* 0x3000000eff2a7230 */ /* 0x000fc40000004100 */
[----:B------:R-:W-:Y:S01]  /*6180*/  FMUL.FTZ R105, R90, R101 ;  /* 0x000000655a697220 */ /* 0x000fe20000410000 */
[--C-:B------:R-:W-:Y:S02]  /*6190*/  HADD2.F32 R99, -RZ, R91.reuse.H0_H0 ;  /* 0x2000005bff637230 */ /* 0x100fe40000004100 */
[----:B------:R-:W-:Y:S01]  /*61a0*/  FMUL.FTZ R107, R86, R103 ;  /* 0x00000067566b7220 */ /* 0x000fe20000410000 */
[----:B------:R-:W-:Y:S02]  /*61b0*/  HADD2.F32 R91, -RZ, R91.H1_H1 ;  /* 0x3000005bff5b7230 */ /* 0x000fe40000004100 */
[----:B------:R-:W-:Y:S01]  /*61c0*/  FMUL.FTZ R101, R34, R101 ;  /* 0x0000006522657220 */ /* 0x000fe20000410000 */
[----:B------:R-:W-:Y:S01]  /*61d0*/  FMUL.FTZ R103, R42, R103 ;  /* 0x000000672a677220 */ /* 0x000fe20000410000 */
[----:B------:R-:W-:Y:S01]  /*61e0*/  F2FP.F16.E4M3.UNPACK_B R30, R11 ;  /* 0x0000000bff1e723e */ /* 0x000fe200020006ff */
[----:B------:R-:W-:Y:S01]  /*61f0*/  FFMA.FTZ R14, R34, R99, -R105 ;  /* 0x00000063220e7223 */ /* 0x000fe20000010869 */
[----:B------:R-:W-:Y:S01]  /*6200*/  F2FP.F16.E4M3.UNPACK_B R29, R13 ;  /* 0x0000000dff1d723e */ /* 0x000fe200020006ff */
[----:B------:R-:W-:Y:S01]  /*6210*/  FFMA.FTZ R34, R90, R99, R101 ;  /* 0x000000635a227223 */ /* 0x000fe20000010065 */
[-C--:B------:R-:W-:Y:S01]  /*6220*/  FFMA.FTZ R103, R86, R91.reuse, R103 ;  /* 0x0000005b56677223 */ /* 0x080fe20000010067 */
[----:B------:R-:W-:Y:S01]  /*6230*/  FFMA.FTZ R107, R42, R91, -R107 ;  /* 0x0000005b2a6b7223 */ /* 0x000fe2000001086b */
[----:B------:R-:W-:Y:S01]  /*6240*/  F2FP.SATFINITE.E4M3.F32.PACK_AB_MERGE_C R93, R93, R38, RZ ;  /* 0x000000265d5d723e */ /* 0x000fe200048070ff */
[----:B------:R-:W-:Y:S01]  /*6250*/  HADD2.F32 R38, -RZ, R31.H0_H0 ;  /* 0x2000001fff267230 */ /* 0x000fe20000004100 */
[----:B------:R-:W-:Y:S01]  /*6260*/  F2FP.SATFINITE.E4M3.F32.PACK_AB_MERGE_C R40, R97, R40, RZ ;  /* 0x000000286128723e */ /* 0x000fe200048070ff */
[----:B------:R-:W-:Y:S01]  /*6270*/  HADD2.F32 R91, -RZ, R30.H0_H0 ;  /* 0x2000001eff5b7230 */ /* 0x000fe20000004100 */
[----:B------:R-:W-:Y:S01]  /*6280*/  F2FP.SATFINITE.E4M3.F32.PACK_AB_MERGE_C R32, R41, R32, R28 ;  /* 0x000000202920723e */ /* 0x000fe2000480701c */
[----:B------:R-:W-:Y:S01]  /*6290*/  HADD2.F32 R28, -RZ, R29.H0_H0 ;  /* 0x2000001dff1c7230 */ /* 0x000fe20000004100 */
[----:B------:R-:W-:-:S02]  /*62a0*/  F2FP.F16.E4M3.UNPACK_B R41, R10 ;  /* 0x0000000aff29723e */ /* 0x000fc400020006ff */
[----:B------:R-:W-:Y:S01]  /*62b0*/  F2FP.SATFINITE.E4M3.F32.PACK_AB_MERGE_C R34, R103, R34, R40 ;  /* 0x000000226722723e */ /* 0x000fe20004807028 */
[----:B------:R-:W-:Y:S01]  /*62c0*/  HADD2.F32 R40, -RZ, R31.H1_H1 ;  /* 0x3000001fff287230 */ /* 0x000fe20000004100 */
[----:B------:R-:W-:Y:S01]  /*62d0*/  F2FP.SATFINITE.E4M3.F32.PACK_AB_MERGE_C R14, R107, R14, R93 ;  /* 0x0000000e6b0e723e */ /* 0x000fe2000480705d */
[----:B------:R-:W-:Y:S02]  /*62e0*/  HADD2.F32 R43, -RZ, R41.H0_H0 ;  /* 0x20000029ff2b7230 */ /* 0x000fe40000004100 */
[-C--:B------:R-:W-:Y:S01]  /*62f0*/  FMUL.FTZ R93, R38, R91.reuse ;  /* 0x0000005b265d7220 */ /* 0x080fe20000410000 */
        /* <DEDUP_REMOVED lines=10> */
[----:B------:R-:W-:Y:S01]  /*63a0*/  HADD2.F32 R38, -RZ, R33.H0_H0 ;  /* 0x20000021ff267230 */ /* 0x000fe20000004100 */
[----:B------:R-:W-:Y:S01]  /*63b0*/  F2FP.F16.E4M3.UNPACK_B R31, R13.H1 ;  /* 0x0000000dff1f723e */ /* 0x000fe200030006ff */
[-C--:B------:R-:W-:Y:S01]  /*63c0*/  FFMA.FTZ R13, R30, R41.reuse, -R43 ;  /* 0x000000291e0d7223 */ /* 0x080fe2000001082b */
[----:B------:R-:W-:Y:S01]  /*63d0*/  FFMA.FTZ R30, R40, R41, R91 ;  /* 0x00000029281e7223 */ /* 0x000fe2000001005b */
[----:B------:R-:W-:Y:S01]  /*63e0*/  F2FP.F16.E4M3.UNPACK_B R10, R10.H1 ;  /* 0x0000000aff0a723e */ /* 0x000fe200030006ff */
[----:B------:R-:W-:Y:S02]  /*63f0*/  HADD2.F32 R40, -RZ, R42.H0_H0 ;  /* 0x2000002aff287230 */ /* 0x000fe40000004100 */
        /* <DEDUP_REMOVED lines=11> */
[C---:B------:R-:W-:Y:S01]  /*64b0*/  FMUL.FTZ R38, R31.reuse, R86 ;  /* 0x000000561f267220 */ /* 0x040fe20000410000 */
[-C--:B------:R-:W-:Y:S01]  /*64c0*/  F2FP.F16.E4M3.UNPACK_B R33, R35.reuse ;  /* 0x00000023ff21723e */ /* 0x080fe200020006ff */
[-C--:B------:R-:W-:Y:S01]  /*64d0*/  FFMA.FTZ R31, R31, R42.reuse, -R40 ;  /* 0x0000002a1f1f7223 */ /* 0x080fe20000010828 */
[----:B------:R-:W-:Y:S01]  /*64e0*/  F2FP.F16.E4M3.UNPACK_B R43, R35.H1 ;  /* 0x00000023ff2b723e */ /* 0x000fe200030006ff */
        /* <DEDUP_REMOVED lines=46> */
[----:B------:R-:W-:-:S07]  /*67d0*/  F2FP.SATFINITE.E4M3.F32.PACK_AB_MERGE_C R35, R9, R42, R91 ;  /* 0x0000002a0923723e */ /* 0x000fce000480705b */
.L_x_10041:
[----:B------:R-:W-:Y:S05]  /*67e0*/  BSYNC B1 ;  /* 0x0000000000017941 */ /* 0x000fea0003800000 */
.L_x_10040:
[----:B-1----:R3:W-:Y:S01]  /*67f0*/  STG.E.128 desc[UR42][R36.64], R12 ;  /* 0x0000000c24007986 */ /* 0x0027e2000c101d2a */
[----:B------:R-:W-:-:S13]  /*6800*/  ISETP.GE.AND P4, PT, R39, R94, PT ;  /* 0x0000005e2700720c */ /* 0x000fda0003f86270 */
[----:B------:R-:W-:Y:S05]  /*6810*/  @P4 BRA `(.L_x_10020) ;  /* 0x0000000000784947 */ /* 0x000fea0003800000 */
[--C-:B------:R-:W-:Y:S02]  /*6820*/  IADD3 R79, P4, P5, R58, R78, R39.reuse ;  /* 0x0000004e3a4f7210 */ /* 0x100fe40007d9e027 */
[----:B------:R-:W-:-:S04]  /*6830*/  SHF.R.S32.HI R8, RZ, 0x1f, R39 ;  /* 0x0000001fff087819 */ /* 0x000fc80000011427 */
[----:B------:R-:W-:Y:S02]  /*6840*/  IADD3.X R8, R75, R95, R8, P4, P5 ;  /* 0x0000005f4b087210 */ /* 0x000fe400027ea408 */
[----:B------:R-:W-:-:S05]  /*6850*/  IADD3 R76, P4, R79, R76, RZ ;  /* 0x0000004c4f4c7210 */ /* 0x000fca0007f9e0ff */
[----:B------:R-:W-:-:S05]  /*6860*/  IMAD.X R77, R8, 0x1, R77, P4 ;  /* 0x00000001084d7824 */ /* 0x000fca00020e064d */
[----:B--2---:R4:W-:Y:S01]  /*6870*/  STG.E.128 desc[UR42][R76.64], R32 ;  /* 0x000000204c007986 */ /* 0x0049e2000c101d2a */
[----:B------:R-:W-:Y:S05]  /*6880*/  BRA `(.L_x_10020) ;  /* 0x00000000005c7947 */ /* 0x000fea0003800000 */
.L_x_10013:
[----:B------:R-:W-:-:S06]  /*6890*/  UISETP.NE.AND UP0, UPT, UR38, 0x3, UPT ;  /* 0x000000032600788c */ /* 0x000fcc000bf05270 */
[----:B------:R-:W-:-:S13]  /*68a0*/  PLOP3.LUT P3, PT, PT, PT, UP0, 0x80, 0x0 ;  /* 0x000000000000781c */ /* 0x000fda0003f6f008 */
[----:B------:R-:W-:Y:S05]  /*68b0*/  @!P3 BRA `(.L_x_10042) ;  /* 0x000000000004b947 */ /* 0x000fea0003800000 */
[----:B------:R-:W-:Y:S01]  /*68c0*/  BPT.TRAP 0x1 ;  /* 0x000000040000795c */ /* 0x000fe20000300000 */
.L_x_10042:
[----:B------:R-:W2:Y:S01]  /*68d0*/  LDL R8, [R1+0x4] ;  /* 0x0000040001087983 */ /* 0x000ea20000100800 */
[----:B------:R-:W-:Y:S01]  /*68e0*/  IMAD R82, R19, 0x8, R16 ;  /* 0x0000000813527824 */ /* 0x000fe200078e0210 */
[----:B------:R-:W-:Y:S01]  /*68f0*/  BSSY B1, `(.L_x_10043) ;  /* 0x0000007000017945 */ /* 0x000fe20003800000 */
[----:B------:R-:W-:-:S05]  /*6900*/  IMAD R84, R2, -0x80, R26 ;  /* 0xffffff8002547824 */ /* 0x000fca00078e021a */
[----:B------:R-:W-:-:S04]  /*6910*/  VIMNMX R84, R84, 0x80, PT ;  /* 0x0000008054547848 */ /* 0x000fc80003fe0100 */
[----:B------:R-:W-:Y:S02]  /*6920*/  ISETP.GE.AND P4, PT, R154, R84, PT ;  /* 0x000000549a00720c */ /* 0x000fe40003f86270 */
[----:B--2---:R-:W-:-:S04]  /*6930*/  SHF.L.U32 R85, R8, 0x1f, RZ ;  /* 0x0000001f08557819 */ /* 0x004fc800000006ff */
[----:B------:R-:W0:Y:S02]  /*6940*/  SYNCS.PHASECHK.TRANS64.TRYWAIT P5, [R82+URZ+0x19c90], R85 ;  /* 0x019c9055520075a7 */ /* 0x000e2400080a017f */
[----:B0-----:R-:W-:Y:S05]  /*6950*/  @!P5 BRA `(.L_x_10044) ;  /* 0x000001ec00ccd947 */ /* 0x001fea0003800000 */
.L_x_10355:
[----:B------:R-:W-:Y:S05]  /*6960*/  BSYNC B1 ;  /* 0x0000000000017941 */ /* 0x000fea0003800000 */
.L_x_10043:
[----:B------:R-:W-:Y:S05]  /*6970*/  @P4 BRA `(.L_x_10020) ;  /* 0x0000000000204947 */ /* 0x000fea0003800000 */
[----:B------:R-:W-:Y:S01]  /*6980*/  ISETP.NE.AND P4, PT, R45, RZ, PT ;  /* 0x000000ff2d00720c */ /* 0x000fe20003f85270 */
[----:B------:R-:W1:Y:S01]  /*6990*/  @!P1 LDS.128 R8, [R83+0x15800] ;  /* 0x0158000053089984 */ /* 0x000e620000000c00 */
[----:B------:R-:W-:-:S11]  /*69a0*/  ISETP.NE.AND P5, PT, R44, RZ, PT ;  /* 0x000000ff2c00720c */ /* 0x000fd60003fa5270 */
[----:B------:R-:W2:Y:S04]  /*69b0*/  @P4 LDS.128 R12, [R83+0x13800] ;  /* 0x01380000530c4984 */ /* 0x000ea80000000c00 */
[----:B------:R-:W3:Y:S04]  /*69c0*/  @P5 LDS.128 R28, [R83+0x14800] ;  /* 0x01480000531c5984 */ /* 0x000ee80000000c00 */
[----:B-1----:R1:W-:Y:S04]  /*69d0*/  @!P1 STG.E.128 desc[UR42][R32.64+0x40], R8 ;  /* 0x0000400820009986 */ /* 0x0023e8000c101d2a */
[----:B--2---:R1:W-:Y:S04]  /*69e0*/  @P4 STG.E.128 desc[UR42][R32.64], R12 ;  /* 0x0000000c20004986 */ /* 0x0043e8000c101d2a */
[----:B---3--:R1:W-:Y:S02]  /*69f0*/  @P5 STG.E.128 desc[UR42][R32.64+0x20], R28 ;  /* 0x0000201c20005986 */ /* 0x0083e4000c101d2a */
.L_x_10020:
[----:B------:R-:W-:Y:S05]  /*6a00*/  BSYNC B0 ;  /* 0x0000000000007941 */ /* 0x000fea0003800000 */
.L_x_10012:
        /* <DEDUP_REMOVED lines=17> */
.L_x_10046:
[----:B------:R-:W-:Y:S05]  /*6b20*/  BSYNC B0 ;  /* 0x0000000000007941 */ /* 0x000fea0003800000 */
.L_x_10045:
[----:B------:R-:W2:Y:S01]  /*6b30*/  SYNCS.PHASECHK.TRANS64.TRYWAIT P5, [R82+URZ+0x19cb0], R85 ;  /* 0x019cb055520075a7 */ /* 0x000ea200080a017f */
[----:B------:R-:W-:Y:S01]  /*6b40*/  BSSY B0, `(.L_x_10047) ;  /* 0x0000003000007945 */ /* 0x000fe20003800000 */
[----:B------:R-:W-:-:S03]  /*6b50*/  ISETP.GE.AND P3, PT, R154, R84, PT ;  /* 0x000000549a00720c */ /* 0x000fc60003f66270 */
[----:B--2---:R-:W-:Y:S10]  /*6b60*/  @!P5 BRA `(.L_x_10048) ;  /* 0x000001ec005cd947 */ /* 0x004ff40003800000 */
.L_x_10356:
[----:B------:R-:W-:Y:S05]  /*6b70*/  BSYNC B0 ;  /* 0x0000000000007941 */ /* 0x000fea0003800000 */
.L_x_10047:
[----:B------:R-:W-:Y:S04]  /*6b80*/  BSSY B0, `(.L_x_10049) ;  /* 0x0000016000007945 */ /* 0x000fe80003800000 */
[----:B------:R-:W-:Y:S05]  /*6b90*/  @P3 BRA `(.L_x_10050) ;  /* 0x0000000000503947 */ /* 0x000fea0003800000 */
[----:B------:R-:W-:Y:S01]  /*6ba0*/  ULDC UR8, c[0x0][0x2f4] ;  /* 0x0000bd0000087ab9 */ /* 0x000fe20000000800 */
[----:B---3--:R-:W-:Y:S01]  /*6bb0*/  IMAD.WIDE R12, R2, 0x80, R46 ;  /* 0x00000080020c7825 */ /* 0x008fe200078e022e */
[----:B------:R-:W-:Y:S01]  /*6bc0*/  ISETP.GE.AND P5, PT, R152, UR8, PT ;  /* 0x0000000898007c0c */ /* 0x000fe2000bfa6270 */
[----:B------:R-:W-:Y:S01]  /*6bd0*/  ULDC.64 UR4, c[0x0][0x328] ;  /* 0x0000ca0000047ab9 */ /* 0x000fe20000000a00 */
[----:B------:R-:W-:Y:S01]  /*6be0*/  ULDC.64 UR6, c[0x0][0x318] ;  /* 0x0000c60000067ab9 */ /* 0x000fe20000000a00 */
[----:B------:R-:W-:Y:S02]  /*6bf0*/  IMAD.MOV.U32 R14, RZ, RZ, R56 ;  /* 0x000000ffff0e7224 */ /* 0x000fe400078e0038 */
[----:B------:R-:W-:Y:S02]  /*6c00*/  IMAD.MOV.U32 R15, RZ, RZ, R0 ;  /* 0x000000ffff0f7224 */ /* 0x000fe400078e0000 */
[----:B------:R-:W-:Y:S02]  /*6c10*/  IMAD R13, R13, UR4, RZ ;  /* 0x000000040d0d7c24 */ /* 0x000fe4000f8e02ff */
[----:B------:R-:W-:-:S04]  /*6c20*/  IMAD.WIDE.U32 R14, R12, UR4, R14 ;  /* 0x000000040c0e7c25 */ /* 0x000fc8000f8e000e */
[----:B-1----:R-:W1:Y:S01]  /*6c30*/  @!P5 LDS.128 R8, [R83+0x9000] ;  /* 0x009000005308d984 */ /* 0x002e620000000c00 */
[----:B------:R-:W-:Y:S01]  /*6c40*/  IMAD R13, R12, UR5, R13 ;  /* 0x000000050c0d7c24 */ /* 0x000fe2000f8e020d */
[----:B------:R-:W-:-:S04]  /*6c50*/  IADD3 R28, P3, R14, UR6, RZ ;  /* 0x000000060e1c7c10 */ /* 0x000fc8000ff7e0ff */
[----:B------:R-:W-:Y:S02]  /*6c60*/  IADD3.X R29, R15, UR7, R13, P3, !PT ;  /* 0x000000070f1d7c10 */ /* 0x000fe40009ffe40d */
[----:B------:R-:W-:-:S03]  /*6c70*/  ISETP.GE.AND P3, PT, R80, UR8, PT ;  /* 0x0000000850007c0c */ /* 0x000fc6000bf66270 */
[----:B-1----:R-:W-:Y:S01]  /*6c80*/  @!P5 STG.E.128 desc[UR42][R28.64], R8 ;  /* 0x000000081c00d986 */ /* 0x002fe2000c101d2a */
[----:B------:R-:W-:-:S09]  /*6c90*/  ISETP.GE.AND P5, PT, R64, UR8, PT ;  /* 0x0000000840007c0c */ /* 0x000fd2000bfa6270 */
[----:B------:R-:W1:Y:S04]  /*6ca0*/  @!P3 LDS.128 R8, [R83+0xa000] ;  /* 0x00a000005308b984 */ /* 0x000e680000000c00 */
[----:B------:R-:W3:Y:S04]  /*6cb0*/  @!P5 LDS.128 R12, [R83+0xb000] ;  /* 0x00b00000530cd984 */ /* 0x000ee80000000c00 */
[----:B-1----:R1:W-:Y:S04]  /*6cc0*/  @!P3 STG.E.128 desc[UR42][R28.64+0x20], R8 ;  /* 0x000020081c00b986 */ /* 0x0023e8000c101d2a */
[----:B---3--:R1:W-:Y:S02]  /*6cd0*/  @!P5 STG.E.128 desc[UR42][R28.64+0x40], R12 ;  /* 0x0000400c1c00d986 */ /* 0x0083e4000c101d2a */
.L_x_10050:
[----:B------:R-:W-:Y:S05]  /*6ce0*/  BSYNC B0 ;  /* 0x0000000000007941 */ /* 0x000fea0003800000 */
.L_x_10049:
[----:B-1----:R-:W5:Y:S01]  /*6cf0*/  LDL.LU R9, [R1+0x4] ;  /* 0x0000040001097983 */ /* 0x002f620000300800 */
[----:B0-2---:R-:W-:Y:S01]  /*6d00*/  @!P4 VIADD R82, R82, 0x19cc0 ;  /* 0x00019cc05252c836 */ /* 0x005fe20000000000 */
[----:B------:R-:W-:Y:S01]  /*6d10*/  PLOP3.LUT P3, PT, PT, PT, PT, 0x8, 0x0 ;  /* 0x000000000000781c */ /* 0x000fe20003f6e170 */
        /* <DEDUP_REMOVED lines=13> */
[----:B-----5:R-:W-:-:S05]  /*6df0*/  LOP3.LUT R9, R9, R8, RZ, 0x3c, !PT ;  /* 0x0000000809097212 */ /* 0x020fca00078e3cff */
[----:B------:R0:W-:Y:S01]  /*6e00*/  STL [R1+0x4], R9 ;  /* 0x0000040901007387 */ /* 0x0001e20000100800 */
[----:B------:R-:W-:Y:S05]  /*6e10*/  @P2 BRA `(.L_x_10051) ;  /* 0xffffffb800f82947 */ /* 0x000fea000383ffff */
.L_x_10007:
[----:B------:R-:W2:Y:S01]  /*6e20*/  LDL R8, [R1+0x10] ;  /* 0x0000100001087983 */ /* 0x000ea20000100800 */
[----:B------:R-:W1:Y:S01]  /*6e30*/  LDC R0, c[0x0][0x448] ;  /* 0x00011200ff007b82 */ /* 0x000e620000000800 */
[----:B------:R-:W-:Y:S07]  /*6e40*/  BSSY B0, `(.L_x_10052) ;  /* 0x000000d000007945 */ /* 0x000fee0003800000 */
[----:B------:R-:W3:Y:S01]  /*6e50*/  LDC.64 R2, c[0x0][0x9e0] ;  /* 0x00027800ff027b82 */ /* 0x000ee20000000a00 */
[----:B-1----:R-:W-:-:S02]  /*6e60*/  ISETP.NE.AND P1, PT, R0, 0x1, PT ;  /* 0x000000010000780c */ /* 0x002fc40003f25270 */
[----:B---3--:R-:W-:-:S11]  /*6e70*/  ISETP.GE.AND P2, PT, R3, 0x1, PT ;  /* 0x000000010300780c */ /* 0x008fd60003f46270 */
[----:B------:R-:W1:Y:S08]  /*6e80*/  @P1 LDC R5, c[0x0][0x44c] ;  /* 0x00011300ff051b82 */ /* 0x000e700000000800 */
[----:B------:R-:W3:Y:S01]  /*6e90*/  @P1 LDC R4, c[0x0][0x450] ;  /* 0x00011400ff041b82 */ /* 0x000ee20000000800 */
[----:B--2---:R-:W-:-:S04]  /*6ea0*/  VIADD R0, R8, 0xbf ;  /* 0x000000bf08007836 */ /* 0x004fc80000000000 */
[----:B-1----:R-:W-:-:S05]  /*6eb0*/  @P1 IMAD.HI.U32 R5, R0, R5, RZ ;  /* 0x0000000500051227 */ /* 0x002fca00078e00ff */
[----:B---3--:R-:W-:-:S05]  /*6ec0*/  @P1 SHF.R.U32.HI R0, RZ, R4, R5 ;  /* 0x00000004ff001219 */ /* 0x008fca0000011605 */
[----:B------:R-:W-:Y:S01]  /*6ed0*/  IMAD.IADD R5, R87, 0x1, R0 ;  /* 0x0000000157057824 */ /* 0x000fe200078e0200 */
[----:B------:R-:W-:Y:S06]  /*6ee0*/  @P3 BRA `(.L_x_10053) ;  /* 0x0000000000083947 */ /* 0x000fec0003800000 */
[----:B------:R-:W1:Y:S02]  /*6ef0*/  FENCE.VIEW.ASYNC.G ;  /* 0x00000000000073c6 */ /* 0x000e640000000100 */
[----:B-1----:R-:W-:Y:S06]  /*6f00*/  BAR.ARV 0xc, 0x200 ;  /* 0x0308000000007b1d */ /* 0x002fec0000002000 */
.L_x_10053:
[----:B------:R-:W-:Y:S05]  /*6f10*/  BSYNC B0 ;  /* 0x0000000000007941 */ /* 0x000fea0003800000 */
.L_x_10052:
        /* <DEDUP_REMOVED lines=13> */
.L_x_10056:
[----:B------:R-:W-:-:S13]  /*6ff0*/  ISETP.NE.AND P0, PT, R3, 0x1, PT ;  /* 0x000000010300780c */ /* 0x000fda0003f05270 */
[----:B------:R-:W1:Y:S02]  /*7000*/  @P0 LDC.64 R4, c[0x0][0x9e8] ;  /* 0x00027a00ff040b82 */ /* 0x000e640000000a00 */
[----:B-1----:R-:W-:-:S05]  /*7010*/  @P0 IMAD.HI.U32 R4, R0, R4, RZ ;  /* 0x0000000400040227 */ /* 0x002fca00078e00ff */
[----:B------:R-:W-:-:S07]  /*7020*/  @P0 SHF.R.U32.HI R0, RZ, R5, R4 ;  /* 0x00000005ff000219 */ /* 0x000fce0000011604 */
.L_x_10057:
[----:B------:R-:W-:Y:S05]  /*7030*/  BSYNC B0 ;  /* 0x0000000000007941 */ /* 0x000fea0003800000 */
.L_x_10055:
[----:B------:R-:W-:-:S05]  /*7040*/  IMAD R5, R0, R3, R3 ;  /* 0x0000000300057224 */ /* 0x000fca00078e0203 */
[----:B------:R-:W-:-:S07]  /*7050*/  VIMNMX R2, R2, R5, PT ;  /* 0x0000000502027248 */ /* 0x000fce0003fe0100 */
.L_x_10054:
[----:B------:R-:W1:Y:S01]  /*7060*/  @P1 LDC R0, c[0x0][0x44c] ;  /* 0x00011300ff001b82 */ /* 0x000e620000000800 */
[----:B------:R-:W-:Y:S01]  /*7070*/  VIADD R2, R2, 0x7f ;  /* 0x0000007f02027836 */ /* 0x000fe20000000000 */
[----:B------:R-:W-:-:S04]  /*7080*/  ULDC UR4, c[0x0][0x9dc] ;  /* 0x0002770000047ab9 */ /* 0x000fc80000000800 */
[----:B------:R-:W-:Y:S02]  /*7090*/  SHF.R.S32.HI R5, RZ, 0x1f, R2 ;  /* 0x0000001fff057819 */ /* 0x000fe40000011402 */
[----:B------:R-:W2:Y:S02]  /*70a0*/  @P1 LDC R7, c[0x0][0x450] ;  /* 0x00011400ff071b82 */ /* 0x000ea40000000800 */
[----:B------:R-:W-:-:S04]  /*70b0*/  LEA.HI R5, R5, R2, RZ, 0x7 ;  /* 0x0000000205057211 */ /* 0x000fc800078f38ff */
[----:B------:R-:W-:-:S04]  /*70c0*/  SHF.R.S32.HI R5, RZ, 0x7, R5 ;  /* 0x00000007ff057819 */ /* 0x000fc80000011405 */
[----:B0-----:R-:W-:Y:S01]  /*70d0*/  VIMNMX R9, R88, R5, PT ;  /* 0x0000000558097248 */ /* 0x001fe20003fe0100 */
[----:B-1----:R-:W-:-:S04]  /*70e0*/  @P1 IMAD.HI.U32 R4, R8, R0, RZ ;  /* 0x0000000008041227 */ /* 0x002fc800078e00ff */
[----:B------:R-:W-:Y:S01]  /*70f0*/  IMAD.MOV.U32 R0, RZ, RZ, R8 ;  /* 0x000000ffff007224 */ /* 0x000fe200078e0008 */
        /* <DEDUP_REMOVED lines=14> */
.L_x_10060:
[----:B------:R-:W-:-:S13]  /*71e0*/  ISETP.NE.AND P0, PT, R3, 0x1, PT ;  /* 0x000000010300780c */ /* 0x000fda0003f05270 */
[----:B------:R-:W0:Y:S02]  /*71f0*/  @P0 LDC.64 R4, c[0x0][0x9e8] ;  /* 0x00027a00ff040b82 */ /* 0x000e240000000a00 */
[----:B0-----:R-:W-:-:S05]  /*7200*/  @P0 IMAD.HI.U32 R4, R0, R4, RZ ;  /* 0x0000000400040227 */ /* 0x001fca00078e00ff */
[----:B------:R-:W-:-:S07]  /*7210*/  @P0 SHF.R.U32.HI R0, RZ, R5, R4 ;  /* 0x00000005ff000219 */ /* 0x000fce0000011604 */
.L_x_10061:
[----:B------:R-:W-:Y:S05]  /*7220*/  BSYNC B0 ;  /* 0x0000000000007941 */ /* 0x000fea0003800000 */
.L_x_10059:
[----:B------:R-:W-:-:S05]  /*7230*/  IMAD R3, R0, R3, RZ ;  /* 0x0000000300037224 */ /* 0x000fca00078e02ff */
[----:B------:R-:W-:-:S07]  /*7240*/  VIMNMX R2, R2, R3, !PT ;  /* 0x0000000302027248 */ /* 0x000fce0007fe0100 */
.L_x_10058:
[----:B------:R-:W-:Y:S01]  /*7250*/  SHF.R.S32.HI R3, RZ, 0x1f, R2 ;  /* 0x0000001fff037819 */ /* 0x000fe20000011402 */
[----:B------:R-:W-:Y:S01]  /*7260*/  BSSY B0, `(.L_x_10062) ;  /* 0x0000027000007945 */ /* 0x000fe20003800000 */
[----:B------:R-:W-:Y:S02]  /*7270*/  IMAD.MOV.U32 R88, RZ, RZ, RZ ;  /* 0x000000ffff587224 */ /* 0x000fe400078e00ff */
[----:B------:R-:W-:-:S04]  /*7280*/  LEA.HI R3, R3, R2, RZ, 0x7 ;  /* 0x0000000203037211 */ /* 0x000fc800078f38ff */
[----:B------:R-:W-:-:S04]  /*7290*/  SHF.R.S32.HI R3, RZ, 0x7, R3 ;  /* 0x00000007ff037819 */ /* 0x000fc80000011403 */
[----:B------:R-:W-:-:S04]  /*72a0*/  VIMNMX R11, RZ, R3, !PT ;  /* 0x00000003ff0b7248 */ /* 0x000fc80007fe0100 */
[----:B------:R-:W-:-:S13]  /*72b0*/  ISETP.GT.AND P0, PT, R9, R11, PT ;  /* 0x0000000b0900720c */ /* 0x000fda0003f04270 */
        /* <DEDUP_REMOVED lines=33> */
.L_x_10063:
[----:B------:R-:W-:Y:S05]  /*74d0*/  BSYNC B0 ;  /* 0x0000000000007941 */ /* 0x000fea0003800000 */
.L_x_10062:
[----:B------:R-:W2:Y:S01]  /*74e0*/  LDL R0, [R1+0x64] ;  /* 0x0000640001007983 */ /* 0x000ea20000100800 */
[----:B------:R-:W-:Y:S02]  /*74f0*/  PLOP3.LUT P0, PT, PT, PT, PT, 0x80, 0x0 ;  /* 0x000000000000781c */ /* 0x000fe40003f0f070 */
[----:B------:R-:W-:Y:S02]  /*7500*/  CS2R R92, SRZ ;  /* 0x00000000005c7805 */ /* 0x000fe4000001ff00 */
[----:B------:R-:W-:Y:S01]  /*7510*/  CS2R R2, SRZ ;  /* 0x0000000000027805 */ /* 0x000fe2000001ff00 */
[----:B------:R-:W-:Y:S01]  /*7520*/  IMAD.MOV.U32 R15, RZ, RZ, RZ ;  /* 0x000000ffff0f7224 */ /* 0x000fe200078e00ff */
[----:B------:R-:W-:Y:S01]  /*7530*/  CS2R R102, SRZ ;  /* 0x0000000000667805 */ /* 0x000fe2000001ff00 */
[----:B----4-:R-:W-:Y:S01]  /*7540*/  IMAD.MOV.U32 R32, RZ, RZ, RZ ;  /* 0x000000ffff207224 */ /* 0x010fe200078e00ff */
        /* <DEDUP_REMOVED lines=21> */
[----:B--2---:R-:W-:Y:S01]  /*76a0*/  IMAD R4, R0, R88, R11 ;  /* 0x0000005800047224 */ /* 0x004fe200078e020b */
[----:B------:R-:W-:Y:S01]  /*76b0*/  CS2R R10, SRZ ;  /* 0x00000000000a7805 */ /* 0x000fe2000001ff00 */
        /* <DEDUP_REMOVED lines=38> */
.L_x_10066:
[----:B------:R-:W-:Y:S05]  /*7920*/  BSYNC B6 ;  /* 0x0000000000067941 */ /* 0x000fea0003800000 */
.L_x_10065:
[----:B------:R-:W2:Y:S01]  /*7930*/  LDL R21, [R1+0x4c] ;  /* 0x00004c0001157983 */ /* 0x000ea20000100800 */
[----:B------:R-:W-:Y:S01]  /*7940*/  ULDC.64 UR6, c[0x0][0x998] ;  /* 0x0002660000067ab9 */ /* 0x000fe20000000a00 */
[----:B------:R-:W-:Y:S02]  /*7950*/  ULDC.64 UR4, c[0x0][0x990] ;  /* 0x0002640000047ab9 */ /* 0x000fe40000000a00 */
[----:B------:R-:W3:Y:S01]  /*7960*/  LDL R20, [R1+0x38] ;  /* 0x0000380001147983 */ /* 0x000ee20000100800 */
[----:B------:R-:W-:Y:S02]  /*7970*/  ISETP.NE.U32.AND P1, PT, RZ, UR6, PT ;  /* 0x00000006ff007c0c */ /* 0x000fe4000bf25070 */
[----:B------:R-:W-:Y:S02]  /*7980*/  ISETP.NE.U32.AND P0, PT, RZ, UR4, PT ;  /* 0x00000004ff007c0c */ /* 0x000fe4000bf05070 */
[----:B------:R-:W-:Y:S02]  /*7990*/  ISETP.NE.AND.EX P1, PT, RZ, UR7, PT, P1 ;  /* 0x00000007ff007c0c */ /* 0x000fe4000bf25310 */
[----:B------:R-:W-:-:S11]  /*79a0*/  ISETP.NE.AND.EX P0, PT, RZ, UR5, PT, P0 ;  /* 0x00000005ff007c0c */ /* 0x000fd6000bf05300 */
[----:B------:R-:W0:Y:S08]  /*79b0*/  @P1 LDC.64 R8, c[0x0][0x9b8] ;  /* 0x00026e00ff081b82 */ /* 0x000e300000000a00 */
[----:B------:R-:W1:Y:S08]  /*79c0*/  @P0 LDC.64 R6, c[0x0][0x9a8] ;  /* 0x00026a00ff060b82 */ /* 0x000e700000000a00 */
[----:B------:R-:W3:Y:S08]  /*79d0*/  @P0 LDC.64 R10, c[0x0][0x9b0] ;  /* 0x00026c00ff0a0b82 */ /* 0x000ef00000000a00 */
[----:B------:R-:W4:Y:S01]  /*79e0*/  @P1 LDC.64 R12, c[0x0][0x9c0] ;  /* 0x00027000ff0c1b82 */ /* 0x000f220000000a00 */
[----:B--2---:R-:W-:-:S02]  /*79f0*/  @P1 SHF.R.S32.HI R5, RZ, 0x1f, R21 ;  /* 0x0000001fff051819 */ /* 0x004fc40000011415 */
[----:B------:R-:W-:-:S03]  /*7a00*/  @P0 SHF.R.S32.HI R3, RZ, 0x1f, R21 ;  /* 0x0000001fff030819 */ /* 0x000fc60000011415 */
[----:B0-----:R-:W-:Y:S02]  /*7a10*/  @P1 IMAD R2, R5, R8, RZ ;  /* 0x0000000805021224 */ /* 0x001fe400078e02ff */
[-C--:B-1----:R-:W-:Y:S02]  /*7a20*/  @P0 IMAD R0, R3, R6.reuse, RZ ;  /* 0x0000000603000224 */ /* 0x082fe400078e02ff */
[C---:B------:R-:W-:Y:S02]  /*7a30*/  @P1 IMAD R9, R21.reuse, R9, R2 ;  /* 0x0000000915091224 */ /* 0x040fe400078e0202 */
[C---:B------:R-:W-:Y:S02]  /*7a40*/  @P0 IMAD R7, R21.reuse, R7, R0 ;  /* 0x0000000715070224 */ /* 0x040fe400078e0200 */
[----:B------:R-:W-:-:S04]  /*7a50*/  @P0 IMAD.WIDE.U32 R2, R21, R6, RZ ;  /* 0x0000000615020225 */ /* 0x000fc800078e00ff */
[----:B------:R-:W-:-:S04]  /*7a60*/  @P1 IMAD.WIDE.U32 R4, R21, R8, RZ ;  /* 0x0000000815041225 */ /* 0x000fc800078e00ff */
[----:B------:R-:W-:Y:S02]  /*7a70*/  @P0 IMAD.IADD R3, R3, 0x1, R7 ;  /* 0x0000000103030824 */ /* 0x000fe400078e0207 */
[----:B------:R-:W-:Y:S02]  /*7a80*/  @P1 IMAD.IADD R5, R5, 0x1, R9 ;  /* 0x0000000105051824 */ /* 0x000fe400078e0209 */
[----:B---3--:R-:W-:-:S04]  /*7a90*/  @P0 IMAD.WIDE.U32 R2, R20, R10, R2 ;  /* 0x0000000a14020225 */ /* 0x008fc800078e0002 */
[----:B----4-:R-:W-:Y:S01]  /*7aa0*/  @P1 IMAD.WIDE.U32 R6, R20, R12, R4 ;  /* 0x0000000c14061225 */ /* 0x010fe200078e0004 */
[----:B------:R-:W-:Y:S01]  /*7ab0*/  @P0 LEA R4, P2, R2, UR4, 0x2 ;  /* 0x0000000402040c11 */ /* 0x000fe2000f8410ff */
[----:B------:R-:W-:Y:S02]  /*7ac0*/  ULDC UR4, c[0x0][0x3f4] ;  /* 0x0000fd0000047ab9 */ /* 0x000fe40000000800 */
[----:B------:R-:W-:Y:S01]  /*7ad0*/  @P0 IMAD R5, R20, R11, R3 ;  /* 0x0000000b14050224 */ /* 0x000fe200078e0203 */
[----:B------:R-:W-:Y:S01]  /*7ae0*/  @P1 LEA R8, P3, R6, UR6, 0x2 ;  /* 0x0000000606081c11 */ /* 0x000fe2000f8610ff */
[----:B------:R-:W-:Y:S02]  /*7af0*/  @P1 IMAD R3, R20, R13, R7 ;  /* 0x0000000d14031224 */ /* 0x000fe400078e0207 */
        /* <DEDUP_REMOVED lines=21> */
.L_x_10070:
[----:B-1----:R1:W2:Y:S02]  /*7c50*/  SYNCS.PHASECHK.TRANS64.TRYWAIT P0, [R16+URZ+0x19c00], R3 ;  /* 0x019c0003100075a7 */ /* 0x0022a4000800017f */
[----:B--2---:R-:W-:Y:S05]  /*7c60*/  @!P0 NANOSLEEP.SYNCS 0x989680 ;  /* 0x009896800000895d */ /* 0x004fea0003900000 */
[----:B------:R-:W2:Y:S02]  /*7c70*/  @!P0 SYNCS.PHASECHK.TRANS64 P0, [R16+URZ+0x19c00], R3 ;  /* 0x019c0003100085a7 */ /* 0x000ea4000800007f */
[----:B--2---:R-:W-:Y:S05]  /*7c80*/  @!P0 BRA `(.L_x_10070) ;  /* 0xfffffffc00f08947 */ /* 0x004fea000383ffff */
.L_x_10069:
[----:B------:R-:W-:Y:S05]  /*7c90*/  BSYNC B0 ;  /* 0x0000000000007941 */ /* 0x000fea0003800000 */
.L_x_10068:
[----:B------:R-:W-:Y:S05]  /*7ca0*/  BRA `(.L_x_10071) ;  /* 0x0000004400647947 */ /* 0x000fea0003800000 */
.L_x_10067:
        /* <DEDUP_REMOVED lines=30> */
.L_x_10073:
[----:B------:R-:W-:Y:S05]  /*7e90*/  BSYNC B6 ;  /* 0x0000000000067941 */ /* 0x000fea0003800000 */
.L_x_10072:
[----:B------:R-:W2:Y:S01]  /*7ea0*/  LDL R21, [R1+0x10] ;  /* 0x0000100001157983 */ /* 0x000ea20000100800 */
[----:B------:R-:W-:-:S03]  /*7eb0*/  ULDC.U8 UR4, c[0x0][0x410] ;  /* 0x0001040000047ab9 */ /* 0x000fc60000000000 */
[----:B------:R-:W3:Y:S01]  /*7ec0*/  LDL R20, [R1+0x3c] ;  /* 0x00003c0001147983 */ /* 0x000ee20000100800 */
[----:B------:R-:W-:Y:S01]  /*7ed0*/  ISETP.NE.AND P0, PT, RZ, UR4, PT ;  /* 0x00000004ff007c0c */ /* 0x000fe2000bf05270 */
[----:B------:R-:W-:Y:S01]  /*7ee0*/  BSSY B0, `(.L_x_10074) ;  /* 0x000042d000007945 */ /* 0x000fe20003800000 */
[----:B--2---:R-:W-:Y:S02]  /*7ef0*/  IMAD.IADD R10, R154, 0x1, R21 ;  /* 0x000000019a0a7824 */ /* 0x004fe400078e0215 */
[----:B---3--:R-:W-:-:S09]  /*7f00*/  IMAD.IADD R37, R16, 0x1, R20 ;  /* 0x0000000110257824 */ /* 0x008fd200078e0214 */
        /* <DEDUP_REMOVED lines=33> */
.L_x_10362:
[----:B------:R-:W5:Y:S01]  /*8120*/  LDL R6, [R1+0x5c] ;  /* 0x00005c0001067983 */ /* 0x000f620000100800 */
[----:B------:R-:W-:Y:S01]  /*8130*/  IMAD R39, R155, R20, RZ ;  /* 0x000000149b277224 */ /* 0x000fe200078e02ff */
[----:B------:R-:W-:Y:S01]  /*8140*/  BSSY B1, `(.L_x_10077) ;  /* 0x000002f000017945 */ /* 0x000fe20003800000 */
[----:B------:R-:W-:Y:S02]  /*8150*/  CS2R R26, SRZ ;  /* 0x00000000001a7805 */ /* 0x000fe4000001ff00 */
[----:B0-----:R-:W-:Y:S02]  /*8160*/  CS2R R12, SRZ ;  /* 0x00000000000c7805 */ /* 0x001fe4000001ff00 */
[----:B------:R-:W-:Y:S02]  /*8170*/  CS2R R8, SRZ ;  /* 0x0000000000087805 */ /* 0x000fe4000001ff00 */
[----:B------:R-:W-:Y:S02]  /*8180*/  ISETP.GE.AND P0, PT, R10, R39, PT ;  /* 0x000000270a00720c */ /* 0x000fe40003f06270 */
[----:B------:R-:W-:-:S02]  /*8190*/  CS2R R24, SRZ ;  /* 0x0000000000187805 */ /* 0x000fc4000001ff00 */
        /* <DEDUP_REMOVED lines=9> */
[----:B------:R-:W3:Y:S04]  /*8230*/  LDL.64 R28, [R1+0x8] ;  /* 0x00000800011c7983 */ /* 0x000ee80000100a00 */
[----:B------:R-:W4:Y:S01]  /*8240*/  LDL R15, [R1+0x28] ;  /* 0x00002800010f7983 */ /* 0x000f220000100800 */
[----:B------:R-:W-:Y:S02]  /*8250*/  CS2R R20, SRZ ;  /* 0x0000000000147805 */ /* 0x000fe4000001ff00 */
[----:B------:R-:W-:Y:S02]  /*8260*/  CS2R R12, SRZ ;  /* 0x00000000000c7805 */ /* 0x000fe4000001ff00 */
[----:B------:R-:W-:Y:S02]  /*8270*/  CS2R R24, SRZ ;  /* 0x0000000000187805 */ /* 0x000fe4000001ff00 */
[----:B------:R-:W-:-:S02]  /*8280*/  CS2R R26, SRZ ;  /* 0x00000000001a7805 */ /* 0x000fc4000001ff00 */
[----:B------:R-:W-:Y:S02]  /*8290*/  CS2R R10, SRZ ;  /* 0x00000000000a7805 */ /* 0x000fe4000001ff00 */
[----:B--2---:R-:W-:Y:S02]  /*82a0*/  ISETP.GE.AND P2, PT, R34, UR4, PT ;  /* 0x0000000422007c0c */ /* 0x004fe4000bf46270 */
[----:B------:R-:W-:Y:S02]  /*82b0*/  SHF.R.S32.HI R7, RZ, 0x1f, R34 ;  /* 0x0000001fff077819 */ /* 0x000fe40000011422 */
[----:B---3--:R-:W-:Y:S02]  /*82c0*/  ISETP.GE.AND P1, PT, R28, UR4, PT ;  /* 0x000000041c007c0c */ /* 0x008fe4000bf26270 */
[----:B----4-:R-:W-:Y:S02]  /*82d0*/  ISETP.GE.AND P0, PT, R15, UR4, PT ;  /* 0x000000040f007c0c */ /* 0x010fe4000bf06270 */
[----:B------:R-:W-:-:S05]  /*82e0*/  SHF.R.S32.HI R9, RZ, 0x1f, R15 ;  /* 0x0000001fff097819 */ /* 0x000fca000001140f */
[CC--:B------:R-:W-:Y:S02]  /*82f0*/  @!P2 IADD3 R32, P6, R34.reuse, R3.reuse, RZ ;  /* 0x000000032220a210 */ /* 0x0c0fe40007fde0ff */
[-C--:B------:R-:W-:Y:S02]  /*8300*/  @!P2 IADD3 R34, P5, R34, R14.reuse, RZ ;  /* 0x0000000e2222a210 */ /* 0x080fe40007fbe0ff */
[-C--:B------:R-:W-:Y:S01]  /*8310*/  @!P1 IADD3 R30, P3, R28, R3.reuse, RZ ;  /* 0x000000031c1e9210 */ /* 0x080fe20007f7e0ff */
[--C-:B-1----:R-:W-:Y:S02]  /*8320*/  @!P2 IMAD.X R33, R0, 0x1, R7.reuse, P6 ;  /* 0x000000010021a824 */ /* 0x102fe400030e0607 */
[----:B------:R-:W-:Y:S01]  /*8330*/  @!P2 IMAD.X R35, R4, 0x1, R7, P5 ;  /* 0x000000010423a824 */ /* 0x000fe200028e0607 */
[C---:B------:R-:W-:Y:S02]  /*8340*/  @!P0 IADD3 R6, P4, R15.reuse, R3, RZ ;  /* 0x000000030f068210 */ /* 0x040fe40007f9e0ff */
[----:B------:R-:W-:Y:S01]  /*8350*/  @!P1 SHF.R.S32.HI R3, RZ, 0x1f, R28 ;  /* 0x0000001fff039819 */ /* 0x000fe2000001141c */
[----:B------:R0:W5:Y:S01]  /*8360*/  @!P2 LD.E.64 R20, desc[UR42][R32.64] ;  /* 0x0000002a2014a980 */ /* 0x000162000c101b00 */
[-C--:B------:R-:W-:Y:S01]  /*8370*/  @!P1 IADD3 R28, P6, R28, R14.reuse, RZ ;  /* 0x0000000e1c1c9210 */ /* 0x080fe20007fde0ff */
[C---:B------:R-:W-:Y:S01]  /*8380*/  @!P0 IMAD.X R7, R0.reuse, 0x1, R9, P4 ;  /* 0x0000000100078824 */ /* 0x040fe200020e0609 */
[----:B------:R-:W-:Y:S01]  /*8390*/  @!P0 IADD3 R14, P5, R15, R14, RZ ;  /* 0x0000000e0f0e8210 */ /* 0x000fe20007fbe0ff */
[--C-:B------:R-:W-:Y:S01]  /*83a0*/  @!P1 IMAD.X R31, R0, 0x1, R3.reuse, P3 ;  /* 0x00000001001f9824 */ /* 0x100fe200018e0603 */
[----:B------:R0:W5:Y:S01]  /*83b0*/  @!P2 LD.E.64 R12, desc[UR42][R34.64] ;  /* 0x0000002a220ca980 */ /* 0x000162000c101b00 */
[----:B------:R-:W-:-:S02]  /*83c0*/  @!P1 IMAD.X R29, R4, 0x1, R3, P6 ;  /* 0x00000001041d9824 */ /* 0x000fc400030e0603 */
[----:B------:R-:W-:Y:S01]  /*83d0*/  @!P0 IMAD.X R15, R4, 0x1, R9, P5 ;  /* 0x00000001040f8824 */ /* 0x000fe200028e0609 */
[----:B------:R-:W-:Y:S01]  /*83e0*/  CS2R R8, SRZ ;  /* 0x0000000000087805 */ /* 0x000fe2000001ff00 */
[----:B------:R0:W5:Y:S04]  /*83f0*/  @!P1 LD.E.64 R24, desc[UR42][R30.64] ;  /* 0x0000002a1e189980 */ /* 0x000168000c101b00 */
[----:B------:R0:W5:Y:S04]  /*8400*/  @!P1 LD.E.64 R26, desc[UR42][R28.64] ;  /* 0x0000002a1c1a9980 */ /* 0x000168000c101b00 */
[----:B------:R0:W5:Y:S04]  /*8410*/  @!P0 LD.E.64 R10, desc[UR42][R6.64] ;  /* 0x0000002a060a8980 */ /* 0x000168000c101b00 */
[----:B------:R0:W5:Y:S02]  /*8420*/  @!P0 LD.E.64 R8, desc[UR42][R14.64] ;  /* 0x0000002a0e088980 */ /* 0x000164000c101b00 */
.L_x_10078:
[----:B------:R-:W-:Y:S05]  /*8430*/  BSYNC B1 ;  /* 0x0000000000017941 */ /* 0x000fea0003800000 */
.L_x_10077:
[----:B-1----:R-:W2:Y:S01]  /*8440*/  LDL.LU R0, [R1+0x44] ;  /* 0x0000440001007983 */ /* 0x002ea20000300800 */
[----:B------:R-:W1:Y:S01]  /*8450*/  SYNCS.PHASECHK.TRANS64.TRYWAIT P0, [R16+URZ+0x19c00], R5 ;  /* 0x019c0005100075a7 */ /* 0x000e62000800017f */
[----:B------:R-:W-:Y:S01]  /*8460*/  BSSY B1, `(.L_x_10079) ;  /* 0x0000005000017945 */ /* 0x000fe20003800000 */
[----:B--2---:R-:W-:-:S05]  /*8470*/  IMAD R0, R0, -0xc0, R39 ;  /* 0xffffff4000007824 */ /* 0x004fca00078e0227 */
[----:B------:R-:W-:-:S04]  /*8480*/  VIMNMX R3, R0, 0xc0, PT ;  /* 0x000000c000037848 */ /* 0x000fc80003fe0100 */
[----:B------:R-:W-:Y:S01]  /*8490*/  ISETP.GE.AND P1, PT, R154, R3, PT ;  /* 0x000000039a00720c */ /* 0x000fe20003f26270 */
[----:B-1----:R-:W-:-:S12]  /*84a0*/  @!P0 BRA `(.L_x_10080) ;  /* 0x000001d4008c8947 */ /* 0x002fd80003800000 */
.L_x_10363:
[----:B------:R-:W-:Y:S05]  /*84b0*/  BSYNC B1 ;  /* 0x0000000000017941 */ /* 0x000fea0003800000 */
.L_x_10079:
[----:B------:R-:W-:Y:S05]  /*84c0*/  @P1 BRA `(.L_x_10081) ;  /* 0x0000003c00381947 */ /* 0x000fea0003800000 */
[----:B0-----:R-:W2:Y:S01]  /*84d0*/  LDL.64 R6, [R1+0x8] ;  /* 0x0000080001067983 */ /* 0x001ea20000100a00 */
[----:B------:R-:W2:Y:S03]  /*84e0*/  LDC R0, c[0x0][0x3f4] ;  /* 0x0000fd00ff007b82 */ /* 0x000ea60000000800 */
[----:B---3--:R-:W3:Y:S04]  /*84f0*/  LDL R4, [R1+0x24] ;  /* 0x0000240001047983 */ /* 0x008ee80000100800 */
[----:B------:R-:W4:Y:S01]  /*8500*/  LDL R3, [R1+0x28] ;  /* 0x0000280001037983 */ /* 0x000f220000100800 */
[----:B------:R-:W-:Y:S01]  /*8510*/  BSSY B1, `(.L_x_10082) ;  /* 0x000007b000017945 */ /* 0x000fe20003800000 */
[----:B--2---:R-:W-:-:S02]  /*8520*/  ISETP.GE.AND P0, PT, R6, R0, PT ;  /* 0x000000000600720c */ /* 0x004fc40003f06270 */
[-C--:B---3--:R-:W-:Y:S02]  /*8530*/  ISETP.GE.AND P1, PT, R4, R0.reuse, PT ;  /* 0x000000000400720c */ /* 0x088fe40003f26270 */
[----:B----4-:R-:W-:-:S09]  /*8540*/  ISETP.GE.AND P2, PT, R3, R0, PT ;  /* 0x000000000300720c */ /* 0x010fd20003f46270 */
[----:B------:R-:W-:Y:S05]  /*8550*/  @P0 BRA `(.L_x_10083) ;  /* 0x0000000400d80947 */ /* 0x000fea0003800000 */
[----:B-1----:R-:W0:Y:S01]  /*8560*/  LDS.128 R4, [R37+0xf000] ;  /* 0x00f0000025047984 */ /* 0x002e220000000c00 */
        /* <DEDUP_REMOVED lines=22> */
[--C-:B------:R-:W-:Y:S02]  /*86d0*/  LOP3.LUT R29, R29, 0xff0000, R26.reuse, 0xf8, !PT ;  /* 0x00ff00001d1d7812 */ /* 0x100fe400078ef81a */
[----:B------:R-:W-:Y:S02]  /*86e0*/  LOP3.LUT R31, R31, 0xff000000, R27, 0xf8, !PT ;  /* 0xff0000001f1f7812 */ /* 0x000fe400078ef81b */
[----:B------:R-:W-:Y:S02]  /*86f0*/  LOP3.LUT R27, R15, 0xff000000, R25, 0xf8, !PT ;  /* 0xff0000000f1b7812 */ /* 0x000fe400078ef819 */
[----:B------:R-:W-:-:S02]  /*8700*/  LOP3.LUT R30, R29, 0xff000000, R26, 0xf8, !PT ;  /* 0xff0000001d1e7812 */ /* 0x000fc400078ef81a */
[--C-:B------:R-:W-:Y:S02]  /*8710*/  LOP3.LUT R3, R3, 0xff0000, R24.reuse, 0xf8, !PT ;  /* 0x00ff000003037812 */ /* 0x100fe400078ef818 */
[-C--:B0-----:R-:W-:Y:S02]  /*8720*/  F2FP.F16.E4M3.UNPACK_B R0, R6.reuse.H1 ;  /* 0x00000006ff00723e */ /* 0x081fe400030006ff */
[----:B------:R-:W-:Y:S02]  /*8730*/  F2FP.F16.E4M3.UNPACK_B R32, R31 ;  /* 0x0000001fff20723e */ /* 0x000fe400020006ff */
[----:B------:R-:W-:Y:S01]  /*8740*/  F2FP.F16.E4M3.UNPACK_B R26, R27 ;  /* 0x0000001bff1a723e */ /* 0x000fe200020006ff */
[----:B------:R-:W-:Y:S01]  /*8750*/  HADD2.F32 R15, -RZ, R0.H1_H1 ;  /* 0x30000000ff0f7230 */ /* 0x000fe20000004100 */
[----:B------:R-:W-:Y:S01]  /*8760*/  LOP3.LUT R28, R3, 0xff000000, R24, 0xf8, !PT ;  /* 0xff000000031c7812 */ /* 0x000fe200078ef818 */
[----:B------:R-:W-:Y:S01]  /*8770*/  HADD2.F32 R33, -RZ, R32.H1_H1 ;  /* 0x30000020ff217230 */ /* 0x000fe20000004100 */
[----:B------:R-:W-:Y:S01]  /*8780*/  F2FP.F16.E4M3.UNPACK_B R3, R6 ;  /* 0x00000006ff03723e */ /* 0x000fe200020006ff */
[----:B------:R-:W-:Y:S01]  /*8790*/  HADD2.F32 R29, -RZ, R26.H1_H1 ;  /* 0x3000001aff1d7230 */ /* 0x000fe20000004100 */
[-C--:B------:R-:W-:Y:S01]  /*87a0*/  F2FP.F16.E4M3.UNPACK_B R24, R7.reuse ;  /* 0x00000007ff18723e */ /* 0x080fe200020006ff */
[----:B------:R-:W-:Y:S01]  /*87b0*/  HADD2.F32 R14, -RZ, R0.H0_H0 ;  /* 0x20000000ff0e7230 */ /* 0x000fe20000004100 */
[----:B------:R-:W-:Y:S01]  /*87c0*/  F2FP.F16.E4M3.UNPACK_B R25, R7.H1 ;  /* 0x00000007ff19723e */ /* 0x000fe200030006ff */
[C---:B------:R-:W-:Y:S01]  /*87d0*/  FMUL.FTZ R35, R15.reuse, R33 ;  /* 0x000000210f237220 */ /* 0x040fe20000410000 */
[----:B------:R-:W-:Y:S01]  /*87e0*/  F2FP.F16.E4M3.UNPACK_B R6, R5 ;  /* 0x00000005ff06723e */ /* 0x000fe200020006ff */
[----:B------:R-:W-:Y:S01]  /*87f0*/  FMUL.FTZ R34, R15, R29 ;  /* 0x0000001d0f227220 */ /* 0x000fe20000410000 */
[----:B------:R-:W-:Y:S01]  /*8800*/  F2FP.F16.E4M3.UNPACK_B R7, R5.H1 ;  /* 0x00000005ff07723e */ /* 0x000fe200030006ff */
[----:B------:R-:W-:Y:S01]  /*8810*/  HADD2.F32 R32, -RZ, R32.H0_H0 ;  /* 0x20000020ff207230 */ /* 0x000fe20000004100 */
[----:B------:R-:W-:Y:S01]  /*8820*/  F2FP.F16.E4M3.UNPACK_B R31, R31.H1 ;  /* 0x0000001fff1f723e */ /* 0x000fe200030006ff */
[----:B------:R-:W-:-:S02]  /*8830*/  HADD2.F32 R5, -RZ, R3.H1_H1 ;  /* 0x30000003ff057230 */ /* 0x000fc40000004100 */
[C---:B------:R-:W-:Y:S01]  /*8840*/  FFMA.FTZ R35, R14.reuse, R29, -R35 ;  /* 0x0000001d0e237223 */ /* 0x040fe20000010823 */
[----:B------:R-:W-:Y:S02]  /*8850*/  HADD2.F32 R26, -RZ, R26.H0_H0 ;  /* 0x2000001aff1a7230 */ /* 0x000fe40000004100 */
[----:B------:R-:W-:Y:S01]  /*8860*/  FFMA.FTZ R38, R14, R33, R34 ;  /* 0x000000210e267223 */ /* 0x000fe20000010022 */
[----:B------:R-:W-:Y:S01]  /*8870*/  HADD2.F32 R3, -RZ, R3.H0_H0 ;  /* 0x20000003ff037230 */ /* 0x000fe20000004100 */
[----:B------:R-:W-:Y:S01]  /*8880*/  F2FP.F16.E4M3.UNPACK_B R27, R27.H1 ;  /* 0x0000001bff1b723e */ /* 0x000fe200030006ff */
[C---:B------:R-:W-:Y:S01]  /*8890*/  FMUL.FTZ R14, R5.reuse, R32 ;  /* 0x00000020050e7220 */ /* 0x040fe20000410000 */
[----:B------:R-:W-:Y:S01]  /*88a0*/  FMUL.FTZ R29, R5, R26 ;  /* 0x0000001a051d7220 */ /* 0x000fe20000410000 */
[----:B------:R-:W-:Y:S01]  /*88b0*/  HADD2.F32 R5, -RZ, R24.H1_H1 ;  /* 0x30000018ff057230 */ /* 0x000fe20000004100 */
[----:B------:R-:W-:Y:S01]  /*88c0*/  F2FP.F16.E4M3.UNPACK_B R0, R4 ;  /* 0x00000004ff00723e */ /* 0x000fe200020006ff */
[----:B------:R-:W-:-:S02]  /*88d0*/  HADD2.F32 R15, -RZ, R31.H0_H0 ;  /* 0x2000001fff0f7230 */ /* 0x000fc40000004100 */
[C---:B------:R-:W-:Y:S01]  /*88e0*/  FFMA.FTZ R33, R3.reuse, R26, -R14 ;  /* 0x0000001a03217223 */ /* 0x040fe2000001080e */
        /* <DEDUP_REMOVED lines=61> */
.L_x_10083:
[----:B------:R-:W-:Y:S05]  /*8cc0*/  BSYNC B1 ;  /* 0x0000000000017941 */ /* 0x000fea0003800000 */
.L_x_10082:
[----:B------:R-:W-:Y:S04]  /*8cd0*/  BSSY B1, `(.L_x_10084) ;  /* 0x000007c000017945 */ /* 0x000fe80003800000 */
[----:B------:R-:W-:Y:S05]  /*8ce0*/  @P1 BRA `(.L_x_10085) ;  /* 0x0000000400e81947 */ /* 0x000fea0003800000 */
[----:B01----:R-:W0:Y:S01]  /*8cf0*/  LDS.128 R4, [R37+0x10800] ;  /* 0x0108000025047984 */ /* 0x003e220000000c00 */
        /* <DEDUP_REMOVED lines=121> */
.L_x_10085:
[----:B------:R-:W-:Y:S05]  /*9490*/  BSYNC B1 ;  /* 0x0000000000017941 */ /* 0x000fea0003800000 */
.L_x_10084:
[----:B------:R-:W-:Y:S05]  /*94a0*/  @P2 BRA `(.L_x_10081) ;  /* 0x0000002c00402947 */ /* 0x000fea0003800000 */
[----:B012---:R-:W0:Y:S01]  /*94b0*/  LDS.128 R4, [R37+0x12000] ;  /* 0x0120000025047984 */ /* 0x007e220000000c00 */
        /* <DEDUP_REMOVED lines=118> */
.L_x_10075:
        /* <DEDUP_REMOVED lines=32> */
.L_x_10369:
[----:B------:R-:W5:Y:S01]  /*9e20*/  LDL R13, [R1+0x5c] ;  /* 0x00005c00010d7983 */ /* 0x000f620000100800 */
        /* <DEDUP_REMOVED lines=16> */
[----:B------:R-:W3:Y:S01]  /*9f30*/  LDL R29, [R1+0x6c] ;  /* 0x00006c00011d7983 */ /* 0x000ee20000100800 */
        /* <DEDUP_REMOVED lines=12> */
[----:B--2---:R-:W-:-:S02]  /*a000*/  @!P4 IADD3 R32, P0, R152, R3, RZ ;  /* 0x000000039820c210 */ /* 0x004fc40007f1e0ff */
[----:B----4-:R-:W-:-:S03]  /*a010*/  @!P4 IADD3 R28, P1, R152, R21, RZ ;  /* 0x00000015981cc210 */ /* 0x010fc60007f3e0ff */
[----:B-1----:R-:W-:-:S05]  /*a020*/  @!P4 IMAD.X R33, R0, 0x1, R5, P0 ;  /* 0x000000010021c824 */ /* 0x002fca00000e0605 */
[----:B------:R0:W5:Y:S01]  /*a030*/  @!P4 LD.E.128 R12, desc[UR42][R32.64] ;  /* 0x0000002a200cc980 */ /* 0x000162000c101d00 */
[----:B---3--:R-:W-:Y:S02]  /*a040*/  @!P5 IMAD.SHL.U32 R4, R29, 0x10, RZ ;  /* 0x000000101d04d824 */ /* 0x008fe400078e00ff */
[----:B------:R-:W-:-:S03]  /*a050*/  @!P4 IMAD.X R29, R20, 0x1, R5, P1 ;  /* 0x00000001141dc824 */ /* 0x000fc600008e0605 */
[-C--:B------:R-:W-:Y:S02]  /*a060*/  @!P5 IADD3 R30, P2, R3, R4.reuse, RZ ;  /* 0x00000004031ed210 */ /* 0x080fe40007f5e0ff */
[----:B------:R-:W-:Y:S02]  /*a070*/  @!P5 IADD3 R34, P3, R21, R4, RZ ;  /* 0x000000041522d210 */ /* 0x000fe40007f7e0ff */
[----:B------:R-:W-:Y:S02]  /*a080*/  @!P5 SHF.R.S32.HI R3, RZ, 0x1f, R4 ;  /* 0x0000001fff03d819 */ /* 0x000fe40000011404 */
[----:B------:R-:W-:-:S03]  /*a090*/  CS2R R4, SRZ ;  /* 0x0000000000047805 */ /* 0x000fc6000001ff00 */
[--C-:B------:R-:W-:Y:S02]  /*a0a0*/  @!P5 IMAD.X R31, R0, 0x1, R3.reuse, P2 ;  /* 0x00000001001fd824 */ /* 0x100fe400010e0603 */
[----:B------:R-:W-:Y:S01]  /*a0b0*/  @!P5 IMAD.X R35, R20, 0x1, R3, P3 ;  /* 0x000000011423d824 */ /* 0x000fe200018e0603 */
[----:B------:R0:W5:Y:S04]  /*a0c0*/  @!P4 LD.E.128 R4, desc[UR42][R28.64] ;  /* 0x0000002a1c04c980 */ /* 0x000168000c101d00 */
[----:B------:R0:W5:Y:S04]  /*a0d0*/  @!P5 LD.E.128 R24, desc[UR42][R30.64] ;  /* 0x0000002a1e18d980 */ /* 0x000168000c101d00 */
[----:B------:R0:W5:Y:S02]  /*a0e0*/  @!P5 LD.E.128 R8, desc[UR42][R34.64] ;  /* 0x0000002a2208d980 */ /* 0x000164000c101d00 */
.L_x_10088:
[----:B------:R-:W-:Y:S05]  /*a0f0*/  BSYNC B1 ;  /* 0x0000000000017941 */ /* 0x000fea0003800000 */
.L_x_10087:
[----:B-1----:R-:W2:Y:S01]  /*a100*/  LDL.LU R0, [R1+0x44] ;  /* 0x0000440001007983 */ /* 0x002ea20000300800 */
[----:B------:R-:W1:Y:S01]  /*a110*/  SYNCS.PHASECHK.TRANS64.TRYWAIT P0, [R16+URZ+0x19c00], R39 ;  /* 0x019c0027100075a7 */ /* 0x000e62000800017f */
[----:B------:R-:W-:Y:S01]  /*a120*/  BSSY B1, `(.L_x_10089) ;  /* 0x0000005000017945 */ /* 0x000fe20003800000 */
[----:B--2---:R-:W-:-:S05]  /*a130*/  IMAD R0, R0, -0xc0, R41 ;  /* 0xffffff4000007824 */ /* 0x004fca00078e0229 */
[----:B------:R-:W-:-:S04]  /*a140*/  VIMNMX R3, R0, 0xc0, PT ;  /* 0x000000c000037848 */ /* 0x000fc80003fe0100 */
[----:B------:R-:W-:Y:S01]  /*a150*/  ISETP.GE.AND P1, PT, R154, R3, PT ;  /* 0x000000039a00720c */ /* 0x000fe20003f26270 */
[----:B-1----:R-:W-:-:S12]  /*a160*/  @!P0 BRA `(.L_x_10090) ;  /* 0x000001b800e08947 */ /* 0x002fd80003800000 */
.L_x_10370:
[----:B------:R-:W-:Y:S05]  /*a170*/  BSYNC B1 ;  /* 0x0000000000017941 */ /* 0x000fea0003800000 */
.L_x_10089:
[----:B------:R-:W-:Y:S05]  /*a180*/  @P1 BRA `(.L_x_10081) ;  /* 0x0000002000081947 */ /* 0x000fea0003800000 */
[----:B------:R2:W5:Y:S01]  /*a190*/  LDL R63, [R1+0x1c] ;  /* 0x00001c00013f7983 */ /* 0x0005620000100800 */
[----:B------:R-:W0:Y:S03]  /*a1a0*/  LDC R3, c[0x0][0x3f4] ;  /* 0x0000fd00ff037b82 */ /* 0x000e260000000800 */
[----:B------:R2:W5:Y:S04]  /*a1b0*/  LDL R62, [R1+0x2c] ;  /* 0x00002c00013e7983 */ /* 0x0005680000100800 */
[----:B------:R2:W5:Y:S01]  /*a1c0*/  LDL R60, [R1+0x74] ;  /* 0x00007400013c7983 */ /* 0x0005620000100800 */
[C---:B------:R-:W-:Y:S01]  /*a1d0*/  VIADD R0, R152.reuse, 0x20 ;  /* 0x0000002098007836 */ /* 0x040fe20000000000 */
[----:B------:R-:W-:Y:S01]  /*a1e0*/  BSSY B1, `(.L_x_10091) ;  /* 0x00000fd000017945 */ /* 0x000fe20003800000 */
[----:B0-----:R-:W-:-:S03]  /*a1f0*/  ISETP.GE.AND P0, PT, R152, R3, PT ;  /* 0x000000039800720c */ /* 0x001fc60003f06270 */
[----:B------:R-:W-:-:S10]  /*a200*/  ISETP.GE.AND P1, PT, R0, R3, PT ;  /* 0x000000030000720c */ /* 0x000fd40003f26270 */
[----:B--2---:R-:W-:Y:S05]  /*a210*/  @P0 BRA `(.L_x_10092) ;  /* 0x0000000c00e40947 */ /* 0x004fea0003800000 */
[----:B----4-:R-:W0:Y:S01]  /*a220*/  S2R R21, SR_TID.X ;  /* 0x0000000000157919 */ /* 0x010e220000002100 */
[----:B---3-5:R-:W-:Y:S02]  /*a230*/  SHF.R.U32.HI R20, RZ, 0x8, R12 ;  /* 0x00000008ff147819 */ /* 0x028fe4000001160c */
[----:B------:R-:W-:Y:S02]  /*a240*/  LOP3.LUT R0, R12, 0xff, RZ, 0xc0, !PT ;  /* 0x000000ff0c007812 */ /* 0x000fe400078ec0ff */
[----:B------:R-:W-:Y:S02]  /*a250*/  SHF.R.U32.HI R30, RZ, 0x8, R14 ;  /* 0x00000008ff1e7819 */ /* 0x000fe4000001160e */
[----:B------:R-:W-:Y:S02]  /*a260*/  SHF.R.U32.HI R29, RZ, 0x8, R13 ;  /* 0x00000008ff1d7819 */ /* 0x000fe4000001160d */
[----:B------:R-:W-:Y:S02]  /*a270*/  LOP3.LUT R28, R13, 0xff, RZ, 0xc0, !PT ;  /* 0x000000ff0d1c7812 */ /* 0x000fe400078ec0ff */
[----:B------:R-:W-:-:S02]  /*a280*/  LOP3.LUT R29, R29, 0xff, RZ, 0xc0, !PT ;  /* 0x000000ff1d1d7812 */ /* 0x000fc400078ec0ff */
[----:B------:R-:W-:Y:S02]  /*a290*/  SHF.R.U32.HI R45, RZ, 0x8, R7 ;  /* 0x00000008ff2d7819 */ /* 0x000fe40000011607 */
[----:B------:R-:W-:Y:S02]  /*a2a0*/  PRMT R38, R29, 0x7604, R28 ;  /* 0x000076041d267816 */ /* 0x000fe4000000001c */
[----:B------:R-:W-:Y:S02]  /*a2b0*/  SHF.R.U32.HI R29, RZ, 0x8, R15 ;  /* 0x00000008ff1d7819 */ /* 0x000fe4000001160f */
[----:B------:R-:W-:Y:S02]  /*a2c0*/  LOP3.LUT R28, R15, 0xff, RZ, 0xc0, !PT ;  /* 0x000000ff0f1c7812 */ /* 0x000fe400078ec0ff */
[----:B------:R-:W-:Y:S02]  /*a2d0*/  LOP3.LUT R29, R29, 0xff, RZ, 0xc0, !PT ;  /* 0x000000ff1d1d7812 */ /* 0x000fe400078ec0ff */
[----:B------:R-:W-:-:S02]  /*a2e0*/  SHF.R.U32.HI R40, RZ, 0x8, R5 ;  /* 0x00000008ff287819 */ /* 0x000fc40000011605 */
[----:B------:R-:W-:Y:S02]  /*a2f0*/  LOP3.LUT R44, R7, 0xff, RZ, 0xc0, !PT ;  /* 0x000000ff072c7812 */ /* 0x000fe400078ec0ff */
[----:B------:R-:W-:Y:S02]  /*a300*/  LOP3.LUT R45, R45, 0xff, RZ, 0xc0, !PT ;  /* 0x000000ff2d2d7812 */ /* 0x000fe400078ec0ff */
[----:B------:R-:W-:Y:S02]  /*a310*/  SHF.R.U32.HI R43, RZ, 0x8, R6 ;  /* 0x00000008ff2b7819 */ /* 0x000fe40000011606 */
[----:B------:R-:W-:Y:S01]  /*a320*/  LOP3.LUT R40, R40, 0xff, RZ, 0xc0, !PT ;  /* 0x000000ff28287812 */ /* 0x000fe200078ec0ff */
[----:B0-----:R-:W-:Y:S01]  /*a330*/  VIADD R31, R21, 0xffffff80 ;  /* 0xffffff80151f7836 */ /* 0x001fe20000000000 */
[----:B------:R-:W-:Y:S02]  /*a340*/  LOP3.LUT R21, R20, 0xff, RZ, 0xc0, !PT ;  /* 0x000000ff14157812 */ /* 0x000fe400078ec0ff */
[----:B------:R-:W-:-:S02]  /*a350*/  LOP3.LUT R20, R14, 0xff, RZ, 0xc0, !PT ;  /* 0x000000ff0e147812 */ /* 0x000fc400078ec0ff */
[----:B------:R-:W-:Y:S02]  /*a360*/  LEA.HI R32, R31, R31, RZ, 0x1 ;  /* 0x0000001f1f207211 */ /* 0x000fe400078f08ff */
[----:B-1----:R-:W-:Y:S02]  /*a370*/  PRMT R39, R21, 0x7604, R0 ;  /* 0x0000760415277816 */ /* 0x002fe40000000000 */
[----:B------:R-:W-:Y:S02]  /*a380*/  LOP3.LUT R32, R32, 0xfffffffe, RZ, 0xc0, !PT ;  /* 0xfffffffe20207812 */ /* 0x000fe400078ec0ff */
[----:B------:R-:W-:Y:S02]  /*a390*/  SHF.R.U32.HI R21, RZ, 0x8, R4 ;  /* 0x00000008ff157819 */ /* 0x000fe40000011604 */
[----:B------:R-:W-:Y:S01]  /*a3a0*/  PRMT R44, R45, 0x7604, R44 ;  /* 0x000076042d2c7816 */ /* 0x000fe2000000002c */
[----:B------:R-:W-:Y:S01]  /*a3b0*/  IMAD.IADD R32, R31, 0x1, -R32 ;  /* 0x000000011f207824 */ /* 0x000fe200078e0a20 */
[----:B------:R-:W-:-:S02]  /*a3c0*/  LOP3.LUT R31, R30, 0xff, RZ, 0xc0, !PT ;  /* 0x000000ff1e1f7812 */ /* 0x000fc400078ec0ff */
[----:B------:R-:W-:Y:S02]  /*a3d0*/  LOP3.LUT R33, R21, 0xff, RZ, 0xc0, !PT ;  /* 0x000000ff15217812 */ /* 0x000fe400078ec0ff */
        /* <DEDUP_REMOVED lines=14> */
[----:B------:R-:W-:Y:S01]  /*a4c0*/  LOP3.LUT R42, R6, 0xff, RZ, 0xc0, !PT ;  /* 0x000000ff062a7812 */ /* 0x000fe200078ec0ff */
[----:B------:R-:W1:Y:S01]  /*a4d0*/  LDS.128 R32, [R0+0xf000] ;  /* 0x00f0000000207984 */ /* 0x000e620000000c00 */
[----:B------:R-:W-:Y:S02]  /*a4e0*/  LOP3.LUT R43, R43, 0xff, RZ, 0xc0, !PT ;  /* 0x000000ff2b2b7812 */ /* 0x000fe400078ec0ff */
[----:B------:R-:W-:Y:S02]  /*a4f0*/  SHF.R.U32.HI R45, RZ, 0x10, R5 ;  /* 0x00000010ff2d7819 */ /* 0x000fe40000011605 */
[----:B------:R-:W-:Y:S02]  /*a500*/  PRMT R40, R40, 0x7604, R21 ;  /* 0x0000760428287816 */ /* 0x000fe40000000015 */
[----:B------:R-:W-:Y:S01]  /*a510*/  SHF.R.U32.HI R21, RZ, 0x10, R13 ;  /* 0x00000010ff157819 */ /* 0x000fe2000001160d */
[----:B------:R-:W-:Y:S01]  /*a520*/  IMAD.U32 R45, R45, 0x10000, RZ ;  /* 0x000100002d2d7824 */ /* 0x000fe200078e00ff */
        /* <DEDUP_REMOVED lines=13> */
[----:B------:R-:W-:Y:S02]  /*a600*/  F2FP.F16.E4M3.UNPACK_B R48, R49 ;  /* 0x00000031ff30723e */ /* 0x000fe400020006ff */
[----:B------:R-:W-:-:S02]  /*a610*/  SHF.R.U32.HI R53, RZ, 0x10, R7 ;  /* 0x00000010ff357819 */ /* 0x000fc40000011607 */
[----:B------:R-:W-:Y:S01]  /*a620*/  LOP3.LUT R20, R39, 0xff000000, R12, 0xf8, !PT ;  /* 0xff00000027147812 */ /* 0x000fe200078ef80c */
[--C-:B------:R-:W-:Y:S01]  /*a630*/  HADD2.F32 R50, -RZ, R48.reuse.H0_H0 ;  /* 0x20000030ff327230 */ /* 0x100fe20000004100 */
[----:B------:R-:W-:Y:S01]  /*a640*/  LOP3.LUT R42, R43, 0xff000000, R15, 0xf8, !PT ;  /* 0xff0000002b2a7812 */ /* 0x000fe200078ef80f */
[----:B------:R-:W-:Y:S01]  /*a650*/  IMAD.U32 R53, R53, 0x10000, RZ ;  /* 0x0001000035357824 */ /* 0x000fe200078e00ff */
[-C--:B0-----:R-:W-:Y:S01]  /*a660*/  F2FP.F16.E4M3.UNPACK_B R15, R28.reuse ;  /* 0x0000001cff0f723e */ /* 0x081fe200020006ff */
[----:B------:R-:W-:Y:S01]  /*a670*/  HADD2.F32 R48, -RZ, R48.H1_H1 ;  /* 0x30000030ff307230 */ /* 0x000fe20000004100 */
[----:B-1----:R-:W-:Y:S02]  /*a680*/  F2FP.F16.E4M3.UNPACK_B R21, R33 ;  /* 0x00000021ff15723e */ /* 0x002fe400020006ff */
[----:B------:R-:W-:Y:S02]  /*a690*/  F2FP.F16.E4M3.UNPACK_B R39, R28.H1 ;  /* 0x0000001cff27723e */ /* 0x000fe400030006ff */
[----:B------:R-:W-:-:S02]  /*a6a0*/  LOP3.LUT R12, R41, 0xff000000, R14, 0xf8, !PT ;  /* 0xff000000290c7812 */ /* 0x000fc400078ef80e */
[----:B------:R-:W-:Y:S02]  /*a6b0*/  LOP3.LUT R38, R47, 0xff000000, R4, 0xf8, !PT ;  /* 0xff0000002f267812 */ /* 0x000fe400078ef804 */
[----:B------:R-:W-:Y:S02]  /*a6c0*/  F2FP.F16.E4M3.UNPACK_B R28, R45 ;  /* 0x0000002dff1c723e */ /* 0x000fe400020006ff */
[----:B------:R-:W-:Y:S01]  /*a6d0*/  LOP3.LUT R4, R51, 0xff000000, R6, 0xf8, !PT ;  /* 0xff00000033047812 */ /* 0x000fe200078ef806 */
[--C-:B------:R-:W-:Y:S01]  /*a6e0*/  HADD2.F32 R6, -RZ, R21.reuse.H0_H0 ;  /* 0x20000015ff067230 */ /* 0x100fe20000004100 */
[-C--:B------:R-:W-:Y:S01]  /*a6f0*/  F2FP.F16.E4M3.UNPACK_B R14, R29.reuse ;  /* 0x0000001dff0e723e */ /* 0x080fe200020006ff */
[----:B------:R-:W-:Y:S01]  /*a700*/  HADD2.F32 R21, -RZ, R21.H1_H1 ;  /* 0x30000015ff157230 */ /* 0x000fe20000004100 */
[----:B------:R-:W-:Y:S01]  /*a710*/  F2FP.F16.E4M3.UNPACK_B R40, R29.H1 ;  /* 0x0000001dff28723e */ /* 0x000fe200030006ff */
[----:B------:R-:W-:Y:S01]  /*a720*/  HADD2.F32 R29, -RZ, R28.H0_H0 ;  /* 0x2000001cff1d7230 */ /* 0x000fe20000004100 */
[-C--:B------:R-:W-:Y:S01]  /*a730*/  F2FP.F16.E4M3.UNPACK_B R43, R31.reuse ;  /* 0x0000001fff2b723e */ /* 0x080fe200020006ff */
[--C-:B------:R-:W-:Y:S01]  /*a740*/  HADD2.F32 R13, -RZ, R14.reuse.H0_H0 ;  /* 0x2000000eff0d7230 */ /* 0x100fe20000004100 */
[----:B------:R-:W-:Y:S01]  /*a750*/  F2FP.F16.E4M3.UNPACK_B R46, R31.H1 ;  /* 0x0000001fff2e723e */ /* 0x000fe200030006ff */
[----:B------:R-:W-:Y:S01]  /*a760*/  HADD2.F32 R14, -RZ, R14.H1_H1 ;  /* 0x3000000eff0e7230 */ /* 0x000fe20000004100 */
[----:B------:R-:W-:Y:S01]  /*a770*/  F2FP.F16.E4M3.UNPACK_B R31, R32 ;  /* 0x00000020ff1f723e */ /* 0x000fe200020006ff */
[----:B------:R-:W-:Y:S01]  /*a780*/  FMUL.FTZ R51, R21, R48 ;  /* 0x0000003015337220 */ /* 0x000fe20000410000 */
[----:B------:R-:W-:Y:S01]  /*a790*/  F2FP.F16.E4M3.UNPACK_B R41, R32.H1 ;  /* 0x00000020ff29723e */ /* 0x000fe200030006ff */
[----:B------:R-:W-:Y:S01]  /*a7a0*/  FMUL.FTZ R32, R6, R50 ;  /* 0x0000003206207220 */ /* 0x000fe20000410000 */
[----:B------:R-:W-:-:S02]  /*a7b0*/  LOP3.LUT R53, R44, 0xff0000, R53, 0xf8, !PT ;  /* 0x00ff00002c357812 */ /* 0x000fc400078ef835 */
[-C--:B------:R-:W-:Y:S02]  /*a7c0*/  F2FP.F16.E4M3.UNPACK_B R44, R35.reuse ;  /* 0x00000023ff2c723e */ /* 0x080fe400020006ff */
[----:B------:R-:W-:Y:S01]  /*a7d0*/  F2FP.F16.E4M3.UNPACK_B R47, R35.H1 ;  /* 0x00000023ff2f723e */ /* 0x000fe200030006ff */
[----:B------:R-:W-:Y:S01]  /*a7e0*/  FMUL.FTZ R35, R6, R29 ;  /* 0x0000001d06237220 */ /* 0x000fe20000410000 */
[----:B------:R-:W-:Y:S01]  /*a7f0*/  F2FP.F16.E4M3.UNPACK_B R33, R33.H1 ;  /* 0x00000021ff21723e */ /* 0x000fe200030006ff */
[C---:B------:R-:W-:Y:S01]  /*a800*/  FFMA.FTZ R6, R13.reuse, R29, -R32 ;  /* 0x0000001d0d067223 */ /* 0x040fe20000010820 */
[----:B------:R-:W-:Y:S01]  /*a810*/  F2FP.F16.E4M3.UNPACK_B R49, R49.H1 ;  /* 0x00000031ff31723e */ /* 0x000fe200030006ff */
[----:B------:R-:W-:Y:S01]  /*a820*/  HADD2.F32 R32, -RZ, R28.H1_H1 ;  /* 0x3000001cff207230 */ /* 0x000fe20000004100 */
[----:B------:R-:W-:Y:S01]  /*a830*/  F2FP.F16.E4M3.UNPACK_B R45, R45.H1 ;  /* 0x0000002dff2d723e */ /* 0x000fe200030006ff */
[----:B------:R-:W-:Y:S01]  /*a840*/  FFMA.FTZ R13, R13, R50, R35 ;  /* 0x000000320d0d7223 */ /* 0x000fe20000010023 */
[----:B------:R-:W-:Y:S01]  /*a850*/  HADD2.F32 R28, -RZ, R33.H0_H0 ;  /* 0x20000021ff1c7230 */ /* 0x000fe20000004100 */
[----:B------:R-:W-:Y:S01]  /*a860*/  LOP3.LUT R53, R53, 0xff000000, R7, 0xf8, !PT ;  /* 0xff00000035357812 */ /* 0x000fe200078ef807 */
        /* <DEDUP_REMOVED lines=13> */
[-C--:B------:R-:W-:Y:S01]  /*a940*/  F2FP.F16.E4M3.UNPACK_B R7, R34.reuse ;  /* 0x00000022ff07723e */ /* 0x080fe200020006ff */
[----:B------:R-:W-:Y:S01]  /*a950*/  HADD2.F32 R52, -RZ, R51.H0_H0 ;  /* 0x20000033ff347230 */ /* 0x000fe20000004100 */
[----:B------:R-:W-:Y:S01]  /*a960*/  F2FP.F16.E4M3.UNPACK_B R34, R34.H1 ;  /* 0x00000022ff22723e */ /* 0x000fe200030006ff */
[----:B------:R-:W-:Y:S01]  /*a970*/  HADD2.F32 R35, -RZ, R44.H0_H0 ;  /* 0x2000002cff237230 */ /* 0x000fe20000004100 */
[-C--:B------:R-:W-:Y:S01]  /*a980*/  F2FP.F16.E4M3.UNPACK_B R5, R30.reuse ;  /* 0x0000001eff05723e */ /* 0x080fe200020006ff */
        /* <DEDUP_REMOVED lines=10> */
[C---:B------:R-:W-:Y:S01]  /*aa30*/  FMUL.FTZ R55, R33.reuse, R50 ;  /* 0x0000003221377220 */ /* 0x040fe20000410000 */
[----:B------:R-:W-:Y:S01]  /*aa40*/  HADD2.F32 R49, -RZ, R48.H1_H1 ;  /* 0x30000030ff317230 */ /* 0x000fe20000004100 */
[----:B------:R-:W-:Y:S01]  /*aa50*/  F2FP.F16.E4M3.UNPACK_B R52, R53.H1 ;  /* 0x00000035ff34723e */ /* 0x000fe200030006ff */
[----:B------:R-:W-:Y:S01]  /*aa60*/  FMUL.FTZ R57, R33, R45 ;  /* 0x0000002d21397220 */ /* 0x000fe20000410000 */
[----:B------:R-:W-:Y:S01]  /*aa70*/  F2FP.F16.E4M3.UNPACK_B R48, R42.H1 ;  /* 0x0000002aff30723e */ /* 0x000fe200030006ff */
[----:B------:R-:W-:-:S02]  /*aa80*/  HADD2.F32 R51, -RZ, R51.H1_H1 ;  /* 0x30000033ff337230 */ /* 0x000fc40000004100 */
[C---:B------:R-:W-:Y:S01]  /*aa90*/  FFMA.FTZ R33, R40.reuse, R45, -R55 ;  /* 0x0000002d28217223 */ /* 0x040fe20000010837 */
[----:B------:R-:W-:Y:S02]  /*aaa0*/  HADD2.F32 R44, -RZ, R44.H1_H1 ;  /* 0x3000002cff2c7230 */ /* 0x000fe40000004100 */
[----:B------:R-:W-:Y:S01]  /*aab0*/  FFMA.FTZ R40, R40, R50, R57 ;  /* 0x0000003228287223 */ /* 0x000fe20000010039 */
[----:B------:R-:W-:Y:S02]  /*aac0*/  HADD2.F32 R53, -RZ, R52.H0_H0 ;  /* 0x20000034ff357230 */ /* 0x000fe40000004100 */
[----:B------:R-:W-:Y:S02]  /*aad0*/  HADD2.F32 R42, -RZ, R47.H0_H0 ;  /* 0x2000002fff2a7230 */ /* 0x000fe40000004100 */
[C---:B------:R-:W-:Y:S01]  /*aae0*/  FMUL.FTZ R54, R44.reuse, R51 ;  /* 0x000000332c367220 */ /* 0x040fe20000410000 */
[----:B------:R-:W-:Y:S02]  /*aaf0*/  HADD2.F32 R50, -RZ, R48.H0_H0 ;  /* 0x20000030ff327230 */ /* 0x000fe40000004100 */
[----:B------:R-:W-:Y:S01]  /*ab00*/  FMUL.FTZ R44, R44, R49 ;  /* 0x000000312c2c7220 */ /* 0x000fe20000410000 */
[----:B------:R-:W-:-:S02]  /*ab10*/  HADD2.F32 R43, -RZ, R43.H1_H1 ;  /* 0x3000002bff2b7230 */ /* 0x000fc40000004100 */
[C---:B------:R-:W-:Y:S01]  /*ab20*/  FMUL.FTZ R56, R42.reuse, R53 ;  /* 0x000000352a387220 */ /* 0x040fe20000410000 */
[----:B------:R-:W-:Y:S02]  /*ab30*/  HADD2.F32 R45, -RZ, R46.H0_H0 ;  /* 0x2000002eff2d7230 */ /* 0x000fe40000004100 */
[-C--:B------:R-:W-:Y:S01]  /*ab40*/  FMUL.FTZ R58, R42, R50.reuse ;  /* 0x000000322a3a7220 */ /* 0x080fe20000410000 */
        /* <DEDUP_REMOVED lines=9> */
[----:B------:R-:W-:Y:S01]  /*abe0*/  F2FP.SATFINITE.E4M3.F32.PACK_AB_MERGE_C R29, R40, R29, RZ ;  /* 0x0000001d281d723e */ /* 0x000fe200048070ff */
[----:B------:R-:W-:-:S02]  /*abf0*/  HADD2.F32 R54, -RZ, R53.H0_H0 ;  /* 0x20000035ff367230 */ /* 0x000fc40000004100 */
[----:B------:R-:W-:Y:S02]  /*ac00*/  HADD2.F32 R47, -RZ, R41.H0_H0 ;  /* 0x20000029ff2f7230 */ /* 0x000fe40000004100 */
        /* <DEDUP_REMOVED lines=11> */
[C---:B------:R-:W-:Y:S01]  /*acc0*/  FFMA.FTZ R47, R46.reuse, R51, -R59 ;  /* 0x000000332e2f7223 */ /* 0x040fe2000001083b */
[----:B------:R-:W-:Y:S02]  /*acd0*/  HADD2.F32 R54, -RZ, R53.H1_H1 ;  /* 0x30000035ff367230 */ /* 0x000fe40000004100 */
[----:B------:R-:W-:Y:S01]  /*ace0*/  FFMA.FTZ R46, R46, R55, R56 ;  /* 0x000000372e2e7223 */ /* 0x000fe20000010038 */
        /* <DEDUP_REMOVED lines=49> */
[--C-:B------:R-:W-:Y:S02]  /*b000*/  HADD2.F32 R34, -RZ, R4.reuse.H1_H1 ;  /* 0x30000004ff227230 */ /* 0x100fe40000004100 */
[----:B------:R-:W-:Y:S02]  /*b010*/  HADD2.F32 R7, -RZ, R7.H1_H1 ;  /* 0x30000007ff077230 */ /* 0x000fe40000004100 */
[----:B------:R-:W-:Y:S02]  /*b020*/  HADD2.F32 R31, -RZ, R4.H0_H0 ;  /* 0x20000004ff1f7230 */ /* 0x000fe40000004100 */
[----:B------:R-:W-:-:S02]  /*b030*/  HADD2.F32 R4, -RZ, R5.H0_H0 ;  /* 0x20000005ff047230 */ /* 0x000fc40000004100 */
[C---:B------:R-:W-:Y:S01]  /*b040*/  FMUL.FTZ R38, R7.reuse, R34 ;  /* 0x0000002207267220 */ /* 0x040fe20000410000 */
[----:B------:R-:W-:Y:S02]  /*b050*/  HADD2.F32 R5, -RZ, R5.H1_H1 ;  /* 0x30000005ff057230 */ /* 0x000fe40000004100 */
[C---:B------:R-:W-:Y:S01]  /*b060*/  FMUL.FTZ R41, R12.reuse, R31 ;  /* 0x0000001f0c297220 */ /* 0x040fe20000410000 */
[-C--:B------:R-:W-:Y:S01]  /*b070*/  FMUL.FTZ R7, R7, R30.reuse ;  /* 0x0000001e07077220 */ /* 0x080fe20000410000 */
[-C--:B------:R-:W-:Y:S01]  /*b080*/  FMUL.FTZ R12, R12, R15.reuse ;  /* 0x0000000f0c0c7220 */ /* 0x080fe20000410000 */
[C---:B------:R-:W-:Y:S02]  /*b090*/  FFMA.FTZ R38, R5.reuse, R30, -R38 ;  /* 0x0000001e05267223 */ /* 0x040fe40000010826 */
        /* <DEDUP_REMOVED lines=15> */
[----:B------:R-:W-:-:S05]  /*b190*/  F2FP.SATFINITE.E4M3.F32.PACK_AB_MERGE_C R14, R34, R31, R51 ;  /* 0x0000001f220e723e */ /* 0x000fca0004807033 */
[----:B------:R0:W-:Y:S02]  /*b1a0*/  STS.128 [R0+0xf000], R12 ;  /* 0x00f0000c00007388 */ /* 0x0001e40000000c00 */
.L_x_10092:
[----:B------:R-:W-:Y:S05]  /*b1b0*/  BSYNC B1 ;  /* 0x0000000000017941 */ /* 0x000fea0003800000 */
.L_x_10091:
[----:B------:R-:W-:Y:S05]  /*b1c0*/  @P1 BRA `(.L_x_10081) ;  /* 0x0000000c00f81947 */ /* 0x000fea0003800000 */
[----:B----4-:R-:W2:Y:S04]  /*b1d0*/  LDL R21, [R1+0x6c] ;  /* 0x00006c0001157983 */ /* 0x010ea80000100800 */
[----:B------:R-:W4:Y:S01]  /*b1e0*/  LDL R49, [R1+0x70] ;  /* 0x0000700001317983 */ /* 0x000f220000100800 */
[----:B0----5:R-:W-:Y:S02]  /*b1f0*/  SHF.R.U32.HI R0, RZ, 0x8, R24 ;  /* 0x00000008ff007819 */ /* 0x021fe40000011618 */
[----:B------:R-:W-:Y:S02]  /*b200*/  LOP3.LUT R5, R24, 0xff, RZ, 0xc0, !PT ;  /* 0x000000ff18057812 */ /* 0x000fe400078ec0ff */
[----:B------:R-:W-:Y:S02]  /*b210*/  LOP3.LUT R0, R0, 0xff, RZ, 0xc0, !PT ;  /* 0x000000ff00007812 */ /* 0x000fe400078ec0ff */
[----:B------:R-:W-:-:S02]  /*b220*/  SHF.R.U32.HI R14, RZ, 0x8, R25 ;  /* 0x00000008ff0e7819 */ /* 0x000fc40000011619 */
[----:B---3--:R-:W-:Y:S02]  /*b230*/  PRMT R20, R0, 0x7604, R5 ;  /* 0x0000760400147816 */ /* 0x008fe40000000005 */
[----:B------:R-:W-:Y:S02]  /*b240*/  LOP3.LUT R7, R25, 0xff, RZ, 0xc0, !PT ;  /* 0x000000ff19077812 */ /* 0x000fe400078ec0ff */
[----:B------:R-:W-:Y:S02]  /*b250*/  SHF.R.U32.HI R6, RZ, 0x8, R27 ;  /* 0x00000008ff067819 */ /* 0x000fe4000001161b */
[----:B------:R-:W-:Y:S02]  /*b260*/  LOP3.LUT R0, R14, 0xff, RZ, 0xc0, !PT ;  /* 0x000000ff0e007812 */ /* 0x000fe400078ec0ff */
[----:B------:R-:W-:Y:S02]  /*b270*/  LOP3.LUT R13, R27, 0xff, RZ, 0xc0, !PT ;  /* 0x000000ff1b0d7812 */ /* 0x000fe400078ec0ff */
[----:B------:R-:W-:-:S02]  /*b280*/  LOP3.LUT R6, R6, 0xff, RZ, 0xc0, !PT ;  /* 0x000000ff06067812 */ /* 0x000fc400078ec0ff */
[----:B------:R-:W-:Y:S02]  /*b290*/  PRMT R28, R0, 0x7604, R7 ;  /* 0x00007604001c7816 */ /* 0x000fe40000000007 */
[----:B------:R-:W-:Y:S02]  /*b2a0*/  SHF.R.U32.HI R12, RZ, 0x8, R8 ;  /* 0x00000008ff0c7819 */ /* 0x000fe40000011608 */
[----:B------:R-:W-:Y:S02]  /*b2b0*/  PRMT R32, R6, 0x7604, R13 ;  /* 0x0000760406207816 */ /* 0x000fe4000000000d */
[----:B------:R-:W-:Y:S02]  /*b2c0*/  LOP3.LUT R15, R8, 0xff, RZ, 0xc0, !PT ;  /* 0x000000ff080f7812 */ /* 0x000fe400078ec0ff */
[----:B------:R-:W-:Y:S02]  /*b2d0*/  LOP3.LUT R12, R12, 0xff, RZ, 0xc0, !PT ;  /* 0x000000ff0c0c7812 */ /* 0x000fe400078ec0ff */
[----:B------:R-:W-:-:S02]  /*b2e0*/  SHF.R.U32.HI R13, RZ, 0x8, R10 ;  /* 0x00000008ff0d7819 */ /* 0x000fc4000001160a */
[----:B------:R-:W-:Y:S02]  /*b2f0*/  PRMT R33, R12, 0x7604, R15 ;  /* 0x000076040c217816 */ /* 0x000fe4000000000f */
[----:B------:R-:W-:Y:S02]  /*b300*/  LOP3.LUT R14, R13, 0xff, RZ, 0xc0, !PT ;  /* 0x000000ff0d0e7812 */ /* 0x000fe400078ec0ff */
        /* <DEDUP_REMOVED lines=8> */
[----:B------:R-:W-:Y:S02]  /*b390*/  SHF.R.U32.HI R29, RZ, 0x8, R11 ;  /* 0x00000008ff1d7819 */ /* 0x000fe4000001160b */
[----:B------:R-:W-:-:S02]  /*b3a0*/  LOP3.LUT R34, R11, 0xff, RZ, 0xc0, !PT ;  /* 0x000000ff0b227812 */ /* 0x000fc400078ec0ff */
[----:B------:R-:W-:-:S04]  /*b3b0*/  SHF.R.U32.HI R31, RZ, 0x10, R27 ;  /* 0x00000010ff1f7819 */ /* 0x000fc8000001161b */
[----:B------:R-:W-:-:S04]  /*b3c0*/  LOP3.LUT R31, R31, 0xff, RZ, 0xc0, !PT ;  /* 0x000000ff1f1f7812 */ /* 0x000fc800078ec0ff */
[----:B------:R-:W-:Y:S02]  /*b3d0*/  PRMT R31, R31, 0x7054, R32 ;  /* 0x000070541f1f7816 */ /* 0x000fe40000000020 */
[----:B------:R-:W-:-:S04]  /*b3e0*/  SHF.R.U32.HI R32, RZ, 0x10, R11 ;  /* 0x00000010ff207819 */ /* 0x000fc8000001160b */
[----:B------:R-:W-:Y:S02]  /*b3f0*/  LOP3.LUT R32, R32, 0xff, RZ, 0xc0, !PT ;  /* 0x000000ff20207812 */ /* 0x000fe400078ec0ff */
[----:B--2---:R-:W-:Y:S02]  /*b400*/  LEA.HI R3, R3, R21, RZ, 0x1c ;  /* 0x0000001503037211 */ /* 0x004fe400078fe0ff */
[----:B------:R-:W-:Y:S02]  /*b410*/  LOP3.LUT R21, R10, 0xff, RZ, 0xc0, !PT ;  /* 0x000000ff0a157812 */ /* 0x000fe400078ec0ff */
[C---:B------:R-:W-:Y:S01]  /*b420*/  LEA.HI R0, R3.reuse, R3, RZ, 0x1 ;  /* 0x0000000303007211 */ /* 0x040fe200078f08ff */
[----:B------:R-:W-:Y:S01]  /*b430*/  IMAD.SHL.U32 R3, R3, 0x10, RZ ;  /* 0x0000001003037824 */ /* 0x000fe200078e00ff */
[----:B------:R-:W-:Y:S01]  /*b440*/  PRMT R37, R14, 0x7604, R21 ;  /* 0x000076040e257816 */ /* 0x000fe20000000015 */
[----:B----4-:R-:W-:Y:S01]  /*b450*/  LDS.128 R4, [R49+0xf000] ;  /* 0x00f0000031047984 */ /* 0x010fe20000000c00 */
[----:B------:R-:W-:-:S02]  /*b460*/  SHF.R.S32.HI R0, RZ, 0x1, R0 ;  /* 0x00000001ff007819 */ /* 0x000fc40000011400 */
[----:B------:R-:W-:Y:S02]  /*b470*/  LOP3.LUT R3, R63, 0x10, R3, 0xf8, !PT ;  /* 0x000000103f037812 */ /* 0x000fe400078ef803 */
[----:B------:R-:W-:Y:S01]  /*b480*/  SHF.R.U32.HI R21, RZ, 0x10, R25 ;  /* 0x00000010ff157819 */ /* 0x000fe20000011619 */
[----:B------:R-:W-:Y:S01]  /*b490*/  IMAD R13, R0, 0x1800, R62 ;  /* 0x00001800000d7824 */ /* 0x000fe200078e023e */
[----:B------:R-:W-:Y:S02]  /*b4a0*/  LOP3.LUT R0, R3, R60, RZ, 0x3c, !PT ;  /* 0x0000003c03007212 */ /* 0x000fe400078e3cff */
[----:B------:R-:W-:Y:S02]  /*b4b0*/  LOP3.LUT R3, R29, 0xff, RZ, 0xc0, !PT ;  /* 0x000000ff1d037812 */ /* 0x000fe400078ec0ff */
[----:B------:R-:W-:Y:S02]  /*b4c0*/  IADD3 R0, R16, R13, R0 ;  /* 0x0000000d10007210 */ /* 0x000fe40007ffe000 */
[----:B------:R-:W-:-:S02]  /*b4d0*/  LOP3.LUT R21, R21, 0xff, RZ, 0xc0, !PT ;  /* 0x000000ff15157812 */ /* 0x000fc400078ec0ff */
[----:B-1----:R-:W-:Y:S01]  /*b4e0*/  PRMT R39, R3, 0x7604, R34 ;  /* 0x0000760403277816 */ /* 0x002fe20000000022 */
[----:B------:R-:W0:Y:S01]  /*b4f0*/  LDS.128 R12, [R0+0xf000] ;  /* 0x00f00000000c7984 */ /* 0x000e220000000c00 */
[----:B------:R-:W-:Y:S02]  /*b500*/  SHF.R.U32.HI R3, RZ, 0x10, R24 ;  /* 0x00000010ff037819 */ /* 0x000fe40000011618 */
[----:B------:R-:W-:Y:S02]  /*b510*/  PRMT R21, R21, 0x7054, R28 ;  /* 0x0000705415157816 */ /* 0x000fe4000000001c */
[----:B------:R-:W-:Y:S02]  /*b520*/  SHF.R.U32.HI R28, RZ, 0x10, R9 ;  /* 0x00000010ff1c7819 */ /* 0x000fe40000011609 */
[----:B------:R-:W-:Y:S02]  /*b530*/  LOP3.LUT R3, R3, 0xff, RZ, 0xc0, !PT ;  /* 0x000000ff03037812 */ /* 0x000fe400078ec0ff */
[----:B------:R-:W-:-:S02]  /*b540*/  SHF.R.U32.HI R29, RZ, 0x10, R26 ;  /* 0x00000010ff1d7819 */ /* 0x000fc4000001161a */
[----:B------:R-:W-:Y:S02]  /*b550*/  LOP3.LUT R28, R28, 0xff, RZ, 0xc0, !PT ;  /* 0x000000ff1c1c7812 */ /* 0x000fe400078ec0ff */
[----:B------:R-:W-:Y:S02]  /*b560*/  PRMT R3, R3, 0x7054, R20 ;  /* 0x0000705403037816 */ /* 0x000fe40000000014 */
[----:B------:R-:W-:Y:S02]  /*b570*/  LOP3.LUT R29, R29, 0xff, RZ, 0xc0, !PT ;  /* 0x000000ff1d1d7812 */ /* 0x000fe400078ec0ff */
[----:B------:R-:W-:Y:S02]  /*b580*/  SHF.R.U32.HI R20, RZ, 0x10, R8 ;  /* 0x00000010ff147819 */ /* 0x000fe40000011608 */
[----:B------:R-:W-:Y:S02]  /*b590*/  PRMT R35, R28, 0x7054, R35 ;  /* 0x000070541c237816 */ /* 0x000fe40000000023 */
[----:B------:R-:W-:-:S02]  /*b5a0*/  PRMT R29, R29, 0x7054, R30 ;  /* 0x000070541d1d7816 */ /* 0x000fc4000000001e */
[----:B------:R-:W-:Y:S02]  /*b5b0*/  LOP3.LUT R20, R20, 0xff, RZ, 0xc0, !PT ;  /* 0x000000ff14147812 */ /* 0x000fe400078ec0ff */
[----:B------:R-:W-:Y:S02]  /*b5c0*/  SHF.R.U32.HI R30, RZ, 0x10, R10 ;  /* 0x00000010ff1e7819 */ /* 0x000fe4000001160a */
[----:B------:R-:W-:Y:S02]  /*b5d0*/  PRMT R39, R32, 0x7054, R39 ;  /* 0x0000705420277816 */ /* 0x000fe40000000027 */
[----:B------:R-:W-:Y:S02]  /*b5e0*/  LOP3.LUT R38, R35, 0xff000000, R9, 0xf8, !PT ;  /* 0xff00000023267812 */ /* 0x000fe400078ef809 */
[----:B------:R-:W-:Y:S02]  /*b5f0*/  LOP3.LUT R28, R21, 0xff000000, R25, 0xf8, !PT ;  /* 0xff000000151c7812 */ /* 0x000fe400078ef819 */
[----:B------:R-:W-:-:S02]  /*b600*/  PRMT R33, R20, 0x7054, R33 ;  /* 0x0000705414217816 */ /* 0x000fc40000000021 */
[----:B------:R-:W-:Y:S02]  /*b610*/  LOP3.LUT R30, R30, 0xff, RZ, 0xc0, !PT ;  /* 0x000000ff1e1e7812 */ /* 0x000fe400078ec0ff */
[----:B------:R-:W-:Y:S02]  /*b620*/  LOP3.LUT R20, R3, 0xff000000, R24, 0xf8, !PT ;  /* 0xff00000003147812 */ /* 0x000fe400078ef818 */
[----:B------:R-:W-:Y:S02]  /*b630*/  LOP3.LUT R41, R39, 0xff000000, R11, 0xf8, !PT ;  /* 0xff00000027297812 */ /* 0x000fe400078ef80b */
[----:B------:R-:W-:Y:S02]  /*b640*/  LOP3.LUT R34, R31, 0xff000000, R27, 0xf8, !PT ;  /* 0xff0000001f227812 */ /* 0x000fe400078ef81b */
[----:B------:R-:W-:Y:S02]  /*b650*/  F2FP.F16.E4M3.UNPACK_B R39, R38 ;  /* 0x00000026ff27723e */ /* 0x000fe400020006ff */
[----:B0-----:R-:W-:-:S02]  /*b660*/  F2FP.F16.E4M3.UNPACK_B R24, R13 ;  /* 0x0000000dff18723e */ /* 0x001fc400020006ff */
[----:B------:R-:W-:Y:S01]  /*b670*/  F2FP.F16.E4M3.UNPACK_B R27, R28 ;  /* 0x0000001cff1b723e */ /* 0x000fe200020006ff */
[--C-:B------:R-:W-:Y:S01]  /*b680*/  HADD2.F32 R40, -RZ, R39.reuse.H0_H0 ;  /* 0x20000027ff287230 */ /* 0x100fe20000004100 */
[----:B------:R-:W-:Y:S01]  /*b690*/  PRMT R37, R30, 0x7054, R37 ;  /* 0x000070541e257816 */ /* 0x000fe20000000025 */
[----:B------:R-:W-:Y:S01]  /*b6a0*/  HADD2.F32 R39, -RZ, R39.H1_H1 ;  /* 0x30000027ff277230 */ /* 0x000fe20000004100 */
[-C--:B------:R-:W-:Y:S01]  /*b6b0*/  F2FP.F16.E4M3.UNPACK_B R11, R5.reuse ;  /* 0x00000005ff0b723e */ /* 0x080fe200020006ff */
[----:B------:R-:W-:Y:S01]  /*b6c0*/  HADD2.F32 R32, -RZ, R27.H0_H0 ;  /* 0x2000001bff207230 */ /* 0x000fe20000004100 */
[----:B------:R-:W-:Y:S01]  /*b6d0*/  F2FP.F16.E4M3.UNPACK_B R25, R5.H1 ;  /* 0x00000005ff19723e */ /* 0x000fe200030006ff */
[--C-:B------:R-:W-:Y:S01]  /*b6e0*/  HADD2.F32 R5, -RZ, R24.reuse.H0_H0 ;  /* 0x20000018ff057230 */ /* 0x100fe20000004100 */
[----:B------:R-:W-:Y:S01]  /*b6f0*/  LOP3.LUT R21, R33, 0xff000000, R8, 0xf8, !PT ;  /* 0xff00000021157812 */ /* 0x000fe200078ef808 */
[----:B------:R-:W-:Y:S01]  /*b700*/  HADD2.F32 R9, -RZ, R11.H0_H0 ;  /* 0x2000000bff097230 */ /* 0x000fe20000004100 */
[----:B------:R-:W-:Y:S01]  /*b710*/  LOP3.LUT R8, R37, 0xff000000, R10, 0xf8, !PT ;  /* 0xff00000025087812 */ /* 0x000fe200078ef80a */
[----:B------:R-:W-:Y:S01]  /*b720*/  HADD2.F32 R27, -RZ, R27.H1_H1 ;  /* 0x3000001bff1b7230 */ /* 0x000fe20000004100 */
[-C--:B------:R-:W-:Y:S01]  /*b730*/  F2FP.F16.E4M3.UNPACK_B R33, R15.reuse ;  /* 0x0000000fff21723e */ /* 0x080fe200020006ff */
[----:B------:R-:W-:Y:S01]  /*b740*/  HADD2.F32 R24, -RZ, R24.H1_H1 ;  /* 0x30000018ff187230 */ /* 0x000fe20000004100 */
[----:B------:R-:W-:Y:S01]  /*b750*/  F2FP.F16.E4M3.UNPACK_B R37, R15.H1 ;  /* 0x0000000fff25723e */ /* 0x000fe200030006ff */
[----:B------:R-:W-:Y:S01]  /*b760*/  HADD2.F32 R11, -RZ, R11.H1_H1 ;  /* 0x3000000bff0b7230 */ /* 0x000fe20000004100 */
[----:B------:R-:W-:-:S02]  /*b770*/  LOP3.LUT R3, R29, 0xff000000, R26, 0xf8, !PT ;  /* 0xff0000001d037812 */ /* 0x000fc400078ef81a */
[-C--:B------:R-:W-:Y:S01]  /*b780*/  F2FP.F16.E4M3.UNPACK_B R15, R12.reuse ;  /* 0x0000000cff0f723e */ /* 0x080fe200020006ff */
[----:B------:R-:W-:Y:S01]  /*b790*/  FMUL.FTZ R42, R24, R39 ;  /* 0x00000027182a7220 */ /* 0x000fe20000410000 */
[----:B------:R-:W-:Y:S01]  /*b7a0*/  F2FP.F16.E4M3.UNPACK_B R31, R12.H1 ;  /* 0x0000000cff1f723e */ /* 0x000fe200030006ff */
[C---:B------:R-:W-:Y:S01]  /*b7b0*/  FMUL.FTZ R12, R5.reuse, R40 ;  /* 0x00000028050c7220 */ /* 0x040fe20000410000 */
[----:B------:R-:W-:Y:S01]  /*b7c0*/  F2FP.F16.E4M3.UNPACK_B R26, R13.H1 ;  /* 0x0000000dff1a723e */ /* 0x000fe200030006ff */
[----:B------:R-:W-:Y:S01]  /*b7d0*/  FMUL.FTZ R13, R5, R32 ;  /* 0x00000020050d7220 */ /* 0x000fe20000410000 */
[----:B------:R-:W-:Y:S01]  /*b7e0*/  F2FP.F16.E4M3.UNPACK_B R38, R38.H1 ;  /* 0x00000026ff26723e */ /* 0x000fe200030006ff */
[C---:B------:R-:W-:Y:S01]  /*b7f0*/  FFMA.FTZ R5, R9.reuse, R32, -R12 ;  /* 0x0000002009057223 */ /* 0x040fe2000001080c */
[----:B------:R-:W-:Y:S01]  /*b800*/  F2FP.F16.E4M3.UNPACK_B R28, R28.H1 ;  /* 0x0000001cff1c723e */ /* 0x000fe200030006ff */
[----:B------:R-:W-:Y:S01]  /*b810*/  FFMA.FTZ R9, R9, R40, R13 ;  /* 0x0000002809097223 */ /* 0x000fe2000001000d */
[----:B------:R-:W-:-:S02]  /*b820*/  HADD2.F32 R12, -RZ, R26.H0_H0 ;  /* 0x2000001aff0c7230 */ /* 0x000fc40000004100 */
[-C--:B------:R-:W-:Y:S01]  /*b830*/  FMUL.FTZ R44, R24, R27.reuse ;  /* 0x0000001b182c7220 */ /* 0x080fe20000410000 */
[----:B------:R-:W-:Y:S02]  /*b840*/  HADD2.F32 R40, -RZ, R38.H0_H0 ;  /* 0x20000026ff287230 */ /* 0x000fe40000004100 */
[C---:B------:R-:W-:Y:S01]  /*b850*/  FFMA.FTZ R24, R11.reuse, R27, -R42 ;  /* 0x0000001b0b187223 */ /* 0x040fe2000001082a */
[----:B------:R-:W-:Y:S01]  /*b860*/  HADD2.F32 R32, -RZ, R28.H0_H0 ;  /* 0x2000001cff207230 */ /* 0x000fe20000004100 */
[----:B------:R-:W-:Y:S01]  /*b870*/  F2FP.F16.E4M3.UNPACK_B R42, R41 ;  /* 0x00000029ff2a723e */ /* 0x000fe200020006ff */
[----:B------:R-:W-:Y:S02]  /*b880*/  HADD2.F32 R13, -RZ, R25.H0_H0 ;  /* 0x20000019ff0d7230 */ /* 0x000fe40000004100 */
[C---:B------:R-:W-:Y:S01]  /*b890*/  FMUL.FTZ R46, R12.reuse, R40 ;  /* 0x000000280c2e7220 */ /* 0x040fe20000410000 */
[----:B------:R-:W-:Y:S01]  /*b8a0*/  F2FP.F16.E4M3.UNPACK_B R30, R7 ;  /* 0x00000007ff1e723e */ /* 0x000fe200020006ff */
[-C--:B------:R-:W-:Y:S01]  /*b8b0*/  FMUL.FTZ R43, R12, R32.reuse ;  /* 0x000000200c2b7220 */ /* 0x080fe20000410000 */
[----:B------:R-:W-:Y:S01]  /*b8c0*/  FFMA.FTZ R12, R11, R39, R44 ;  /* 0x000000270b0c7223 */ /* 0x000fe2000001002c */
[----:B------:R-:W-:Y:S01]  /*b8d0*/  FFMA.FTZ R11, R13, R32, -R46 ;  /* 0x000000200d0b7223 */ /* 0x000fe2000001082e */
[----:B------:R-:W-:-:S02]  /*b8e0*/  HADD2.F32 R26, -RZ, R26.H1_H1 ;  /* 0x3000001aff1a7230 */ /* 0x000fc40000004100 */
[----:B------:R-:W-:Y:S01]  /*b8f0*/  FFMA.FTZ R13, R13, R40, R43 ;  /* 0x000000280d0d7223 */ /* 0x000fe2000001002b */
[----:B------:R-:W-:Y:S01]  /*b900*/  HADD2.F32 R40, -RZ, R38.H1_H1 ;  /* 0x30000026ff287230 */ /* 0x000fe20000004100 */
[----:B------:R-:W-:Y:S01]  /*b910*/  F2FP.F16.E4M3.UNPACK_B R38, R34 ;  /* 0x00000022ff26723e */ /* 0x000fe200020006ff */
[----:B------:R-:W-:Y:S01]  /*b920*/  HADD2.F32 R28, -RZ, R28.H1_H1 ;  /* 0x3000001cff1c7230 */ /* 0x000fe20000004100 */
[----:B------:R-:W-:Y:S01]  /*b930*/  F2FP.F16.E4M3.UNPACK_B R35, R7.H1 ;  /* 0x00000007ff23723e */ /* 0x000fe200030006ff */
[----:B------:R-:W-:Y:S02]  /*b940*/  HADD2.F32 R43, -RZ, R42.H0_H0 ;  /* 0x2000002aff2b7230 */ /* 0x000fe40000004100 */
[C---:B------:R-:W-:Y:S01]  /*b950*/  FMUL.FTZ R44, R26.reuse, R40 ;  /* 0x000000281a2c7220 */ /* 0x040fe20000410000 */
[----:B------:R-:W-:Y:S02]  /*b960*/  HADD2.F32 R27, -RZ, R33.H0_H0 ;  /* 0x20000021ff1b7230 */ /* 0x000fe40000004100 */
[----:B------:R-:W-:Y:S01]  /*b970*/  FMUL.FTZ R45, R26, R28 ;  /* 0x0000001c1a2d7220 */ /* 0x000fe20000410000 */
[----:B------:R-:W-:Y:S01]  /*b980*/  HADD2.F32 R25, -RZ, R25.H1_H1 ;  /* 0x30000019ff197230 */ /* 0x000fe20000004100 */
[----:B------:R-:W-:Y:S01]  /*b990*/  F2FP.F16.E4M3.UNPACK_B R29, R4.H1 ;  /* 0x00000004ff1d723e */ /* 0x000fe200030006ff */
[----:B------:R-:W-:-:S02]  /*b9a0*/  HADD2.F32 R39, -RZ, R38.H0_H0 ;  /* 0x20000026ff277230 */ /* 0x000fc40000004100 */
[----:B------:R-:W-:Y:S01]  /*b9b0*/  FMUL.FTZ R47, R27, R43 ;  /* 0x0000002b1b2f7220 */ /* 0x000fe20000410000 */
[----:B------:R-:W-:Y:S02]  /*b9c0*/  HADD2.F32 R32, -RZ, R30.H0_H0 ;  /* 0x2000001eff207230 */ /* 0x000fe40000004100 */
[C---:B------:R-:W-:Y:S01]  /*b9d0*/  FFMA.FTZ R26, R25.reuse, R28, -R44 ;  /* 0x0000001c191a7223 */ /* 0x040fe2000001082c */
[----:B------:R-:W-:Y:S01]  /*b9e0*/  FFMA.FTZ R28, R25, R40, R45 ;  /* 0x00000028191c7223 */ /* 0x000fe2000001002d */
[----:B------:R-:W-:Y:S01]  /*b9f0*/  FMUL.FTZ R46, R27, R39 ;  /* 0x000000271b2e7220 */ /* 0x000fe20000410000 */
[----:B------:R-:W-:Y:S01]  /*ba00*/  F2FP.F16.E4M3.UNPACK_B R40, R41.H1 ;  /* 0x00000029ff28723e */ /* 0x000fe200030006ff */
[----:B------:R-:W-:Y:S01]  /*ba10*/  FFMA.FTZ R27, R32, R39, -R47 ;  /* 0x00000027201b7223 */ /* 0x000fe2000001082f */
[----:B------:R-:W-:Y:S01]  /*ba20*/  HADD2.F32 R39, -RZ, R38.H1_H1 ;  /* 0x30000026ff277230 */ /* 0x000fe20000004100 */
[----:B------:R-:W-:Y:S01]  /*ba30*/  F2FP.F16.E4M3.UNPACK_B R38, R34.H1 ;  /* 0x00000022ff26723e */ /* 0x000fe200030006ff */
[----:B------:R-:W-:-:S02]  /*ba40*/  HADD2.F32 R42, -RZ, R42.H1_H1 ;  /* 0x3000002aff2a7230 */ /* 0x000fc40000004100 */
[----:B------:R-:W-:Y:S01]  /*ba50*/  FFMA.FTZ R25, R32, R43, R46 ;  /* 0x0000002b20197223 */ /* 0x000fe2000001002e */
[----:B------:R-:W-:Y:S01]  /*ba60*/  HADD2.F32 R33, -RZ, R33.H1_H1 ;  /* 0x30000021ff217230 */ /* 0x000fe20000004100 */
[----:B------:R-:W-:Y:S01]  /*ba70*/  F2FP.F16.E4M3.UNPACK_B R10, R4 ;  /* 0x00000004ff0a723e */ /* 0x000fe200020006ff */
[----:B------:R-:W-:Y:S01]  /*ba80*/  HADD2.F32 R43, -RZ, R40.H0_H0 ;  /* 0x20000028ff2b7230 */ /* 0x000fe20000004100 */
[----:B------:R-:W-:Y:S01]  /*ba90*/  F2FP.F16.E4M3.UNPACK_B R4, R6 ;  /* 0x00000006ff04723e */ /* 0x000fe200020006ff */
        /* <DEDUP_REMOVED lines=24> */
[--C-:B------:R-:W-:Y:S02]  /*bc20*/  HADD2.F32 R42, -RZ, R40.reuse.H0_H0 ;  /* 0x20000028ff2a7230 */ /* 0x100fe40000004100 */
[-C--:B------:R-:W-:Y:S01]  /*bc30*/  FMUL.FTZ R50, R38, R41.reuse ;  /* 0x0000002926327220 */ /* 0x080fe20000410000 */
[----:B------:R-:W-:Y:S02]  /*bc40*/  HADD2.F32 R39, -RZ, R29.H0_H0 ;  /* 0x2000001dff277230 */ /* 0x000fe40000004100 */
[C---:B------:R-:W-:Y:S01]  /*bc50*/  FMUL.FTZ R46, R37.reuse, R44 ;  /* 0x0000002c252e7220 */ /* 0x040fe20000410000 */
[----:B------:R-:W-:Y:S02]  /*bc60*/  HADD2.F32 R31, -RZ, R31.H1_H1 ;  /* 0x3000001fff1f7230 */ /* 0x000fe40000004100 */
[-C--:B------:R-:W-:Y:S01]  /*bc70*/  FMUL.FTZ R47, R37, R42.reuse ;  /* 0x0000002a252f7220 */ /* 0x080fe20000410000 */
[----:B------:R-:W-:Y:S01]  /*bc80*/  FFMA.FTZ R38, R35, R41, -R48 ;  /* 0x0000002923267223 */ /* 0x000fe20000010830 */
[----:B------:R-:W-:Y:S01]  /*bc90*/  FFMA.FTZ R37, R39, R42, -R46 ;  /* 0x0000002a27257223 */ /* 0x000fe2000001082e */
[----:B------:R-:W-:-:S02]  /*bca0*/  HADD2.F32 R42, -RZ, R40.H1_H1 ;  /* 0x30000028ff2a7230 */ /* 0x000fc40000004100 */
[----:B------:R-:W-:Y:S01]  /*bcb0*/  FFMA.FTZ R39, R39, R44, R47 ;  /* 0x0000002c27277223 */ /* 0x000fe2000001002f */
[----:B------:R-:W-:Y:S01]  /*bcc0*/  HADD2.F32 R44, -RZ, R43.H1_H1 ;  /* 0x3000002bff2c7230 */ /* 0x000fe20000004100 */
[----:B------:R-:W-:Y:S01]  /*bcd0*/  F2FP.F16.E4M3.UNPACK_B R41, R21 ;  /* 0x00000015ff29723e */ /* 0x000fe200020006ff */
[----:B------:R-:W-:Y:S01]  /*bce0*/  HADD2.F32 R29, -RZ, R29.H1_H1 ;  /* 0x3000001dff1d7230 */ /* 0x000fe20000004100 */
[----:B------:R-:W-:Y:S01]  /*bcf0*/  F2FP.F16.E4M3.UNPACK_B R40, R20 ;  /* 0x00000014ff28723e */ /* 0x000fe200020006ff */
[C---:B------:R-:W-:Y:S01]  /*bd00*/  FMUL.FTZ R43, R31.reuse, R42 ;  /* 0x0000002a1f2b7220 */ /* 0x040fe20000410000 */
[----:B------:R-:W-:Y:S01]  /*bd10*/  FMUL.FTZ R20, R31, R44 ;  /* 0x0000002c1f147220 */ /* 0x000fe20000410000 */
[----:B------:R-:W-:Y:S02]  /*bd20*/  HADD2.F32 R31, -RZ, R41.H0_H0 ;  /* 0x20000029ff1f7230 */ /* 0x000fe40000004100 */
[----:B------:R-:W-:Y:S01]  /*bd30*/  FFMA.FTZ R35, R35, R45, R50 ;  /* 0x0000002d23237223 */ /* 0x000fe20000010032 */
[----:B------:R-:W-:-:S02]  /*bd40*/  HADD2.F32 R21, -RZ, R15.H0_H0 ;  /* 0x2000000fff157230 */ /* 0x000fc40000004100 */
[C---:B------:R-:W-:Y:S01]  /*bd50*/  FFMA.FTZ R46, R29.reuse, R42, -R20 ;  /* 0x0000002a1d2e7223 */ /* 0x040fe20000010814 */
        /* <DEDUP_REMOVED lines=12> */
[----:B------:R-:W-:Y:S01]  /*be20*/  F2FP.F16.E4M3.UNPACK_B R20, R3.H1 ;  /* 0x00000003ff14723e */ /* 0x000fe200030006ff */
[----:B------:R-:W-:Y:S02]  /*be30*/  HADD2.F32 R10, -RZ, R10.H1_H1 ;  /* 0x3000000aff0a7230 */ /* 0x000fe40000004100 */
[C---:B------:R-:W-:Y:S01]  /*be40*/  FMUL.FTZ R45, R15.reuse, R41 ;  /* 0x000000290f2d7220 */ /* 0x040fe20000410000 */
[----:B------:R-:W-:Y:S01]  /*be50*/  FMUL.FTZ R44, R15, R40 ;  /* 0x000000280f2c7220 */ /* 0x000fe20000410000 */
[----:B------:R-:W-:Y:S01]  /*be60*/  HADD2.F32 R31, -RZ, R29.H0_H0 ;  /* 0x2000001dff1f7230 */ /* 0x000fe20000004100 */
[----:B------:R-:W-:Y:S01]  /*be70*/  F2FP.F16.E4M3.UNPACK_B R3, R3 ;  /* 0x00000003ff03723e */ /* 0x000fe200020006ff */
        /* <DEDUP_REMOVED lines=14> */
[----:B------:R-:W-:Y:S01]  /*bf60*/  F2FP.F16.E4M3.UNPACK_B R10, R8 ;  /* 0x00000008ff0a723e */ /* 0x000fe200020006ff */
[-C--:B------:R-:W-:Y:S01]  /*bf70*/  FMUL.FTZ R14, R14, R20.reuse ;  /* 0x000000140e0e7220 */ /* 0x080fe20000410000 */
[--C-:B------:R-:W-:Y:S02]  /*bf80*/  HADD2.F32 R8, -RZ, R3.reuse.H0_H0 ;  /* 0x20000003ff087230 */ /* 0x100fe40000004100 */
[----:B------:R-:W-:Y:S01]  /*bf90*/  FFMA.FTZ R44, R7, R20, -R44 ;  /* 0x00000014072c7223 */ /* 0x000fe2000001082c */
[----:B------:R-:W-:-:S02]  /*bfa0*/  HADD2.F32 R15, -RZ, R3.H1_H1 ;  /* 0x30000003ff0f7230 */ /* 0x000fc40000004100 */
[----:B------:R-:W-:Y:S01]  /*bfb0*/  FFMA.FTZ R50, R7, R29, R14 ;  /* 0x0000001d07327223 */ /* 0x000fe2000001000e */
[----:B------:R-:W-:Y:S01]  /*bfc0*/  HADD2.F32 R14, -RZ, R10.H0_H0 ;  /* 0x2000000aff0e7230 */ /* 0x000fe20000004100 */
[----:B------:R-:W-:Y:S01]  /*bfd0*/  F2FP.SATFINITE.E4M3.F32.PACK_AB_MERGE_C R13, R28, R13, RZ ;  /* 0x0000000d1c0d723e */ /* 0x000fe200048070ff */
[----:B------:R-:W-:Y:S01]  /*bfe0*/  HADD2.F32 R7, -RZ, R6.H0_H0 ;  /* 0x20000006ff077230 */ /* 0x000fe20000004100 */
[----:B------:R-:W-:Y:S01]  /*bff0*/  F2FP.SATFINITE.E4M3.F32.PACK_AB_MERGE_C R44, R44, R45, RZ ;  /* 0x0000002d2c2c723e */ /* 0x000fe200048070ff */
[----:B------:R-:W-:Y:S01]  /*c000*/  HADD2.F32 R21, -RZ, R10.H1_H1 ;  /* 0x3000000aff157230 */ /* 0x000fe20000004100 */
[----:B------:R-:W-:Y:S01]  /*c010*/  F2FP.SATFINITE.E4M3.F32.PACK_AB_MERGE_C R34, R35, R34, RZ ;  /* 0x000000222322723e */ /* 0x000fe200048070ff */
        /* <DEDUP_REMOVED lines=21> */
[----:B------:R2:W-:Y:S01]  /*c170*/  STS.128 [R49+0xf000], R4 ;  /* 0x00f0000431007388 */ /* 0x0005e20000000c00 */
[----:B------:R-:W-:Y:S02]  /*c180*/  F2FP.SATFINITE.E4M3.F32.PACK_AB_MERGE_C R8, R41, R42, R8 ;  /* 0x0000002a2908723e */ /* 0x000fe40004807008 */
[----:B------:R-:W-:-:S05]  /*c190*/  F2FP.SATFINITE.E4M3.F32.PACK_AB_MERGE_C R10, R21, R10, R31 ;  /* 0x0000000a150a723e */ /* 0x000fca000480701f */
[----:B------:R2:W-:Y:S02]  /*c1a0*/  STS.128 [R0+0xf000], R8 ;  /* 0x00f0000800007388 */ /* 0x0005e40000000c00 */
.L_x_10081:
[----:B------:R-:W-:Y:S05]  /*c1b0*/  BSYNC B0 ;  /* 0x0000000000007941 */ /* 0x000fea0003800000 */
.L_x_10074:
        /* <DEDUP_REMOVED lines=8> */
.L_x_10071:
[----:B0-2---:R-:W-:Y:S01]  /*c240*/  IMAD.U32 R0, RZ, RZ, UR38 ;  /* 0x00000026ff007e24 */ /* 0x005fe2000f8e00ff */
[----:B------:R-:W-:-:S04]  /*c250*/  LOP3.LUT R17, R17, 0xfffffffe, RZ, 0xc0, !PT ;  /* 0xfffffffe11117812 */ /* 0x000fc800078ec0ff */
[----:B------:R-:W-:-:S13]  /*c260*/  ISETP.NE.AND P0, PT, R0, 0x3, PT ;  /* 0x000000030000780c */ /* 0x000fda0003f05270 */
[----:B------:R-:W-:Y:S01]  /*c270*/  @P0 LOP3.LUT R17, R17, 0x1, RZ, 0xfc, !PT ;  /* 0x0000000111110812 */ /* 0x000fe200078efcff */
[----:B------:R-:W-:Y:S06]  /*c280*/  @!P0 BRA `(.L_x_10093) ;  /* 0x0000000000048947 */ /* 0x000fec0003800000 */
[----:B------:R-:W-:Y:S01]  /*c290*/  BPT.TRAP 0x1 ;  /* 0x000000040000795c */ /* 0x000fe20000300000 */
.L_x_10093:
[----:B-1----:R-:W-:Y:S01]  /*c2a0*/  IMAD R3, R18, 0x8, R16 ;  /* 0x0000000812037824 */ /* 0x002fe200078e0210 */
[----:B------:R-:W-:-:S04]  /*c2b0*/  SHF.L.U32 R0, R22, 0x1f, RZ ;  /* 0x0000001f16007819 */ /* 0x000fc800000006ff */
[----:B------:R0:W1:Y:S01]  /*c2c0*/  SYNCS.PHASECHK.TRANS64.TRYWAIT P1, [R3+URZ+0x19c30], R0 ;  /* 0x019c3000030075a7 */ /* 0x000062000802017f */
[----:B------:R-:W-:Y:S05]  /*c2d0*/  @!P0 BRA `(.L_x_10094) ;  /* 0x0000000000048947 */ /* 0x000fea0003800000 */
[----:B------:R-:W-:Y:S01]  /*c2e0*/  BPT.TRAP 0x1 ;  /* 0x000000040000795c */ /* 0x000fe20000300000 */
.L_x_10094:
[----:B---3-5:R-:W2:Y:S02]  /*c2f0*/  S2R R4, SR_TID.X ;  /* 0x0000000000047919 */ /* 0x028ea40000002100 */
[----:B--2---:R-:W-:-:S04]  /*c300*/  LOP3.LUT R4, R4, 0x7f, RZ, 0xc0, !PT ;  /* 0x0000007f04047812 */ /* 0x004fc800078ec0ff */
[----:B------:R-:W-:Y:S01]  /*c310*/  ISETP.NE.AND P0, PT, R4, RZ, PT ;  /* 0x000000ff0400720c */ /* 0x000fe20003f05270 */
[----:B-1----:R-:W-:-:S12]  /*c320*/  @P1 BRA `(.L_x_10095) ;  /* 0x0000000000081947 */ /* 0x002fd80003800000 */
[----:B------:R-:W1:Y:S02]  /*c330*/  SYNCS.PHASECHK.TRANS64.TRYWAIT P1, [R3+URZ+0x19c30], R0 ;  /* 0x019c3000030075a7 */ /* 0x000e64000802017f */
[----:B-1----:R-:W-:Y:S05]  /*c340*/  @!P1 BRA `(.L_x_10096) ;  /* 0x00000198007c9947 */ /* 0x002fea0003800000 */
.L_x_10095:
[----:B------:R-:W-:Y:S05]  /*c350*/  WARPSYNC.ALL ;  /* 0x0000000000007948 */ /* 0x000fea0003800000 */
[----:B01----:R-:W-:Y:S01]  /*c360*/  VIADD R0, R16, 0x13800 ;  /* 0x0001380010007836 */ /* 0x003fe20000000000 */
[----:B------:R-:W-:Y:S01]  /*c370*/  LOP3.LUT R6, R36, 0x10000, RZ, 0xfc, !PT ;  /* 0x0001000024067812 */ /* 0x000fe200078efcff */
[----:B------:R-:W-:Y:S01]  /*c380*/  IMAD.MOV.U32 R7, RZ, RZ, -0x3ffffff0 ;  /* 0xc0000010ff077424 */ /* 0x000fe200078e00ff */
[----:B------:R-:W0:Y:S01]  /*c390*/  LDC R95, c[0x0][0x448] ;  /* 0x00011200ff5f7b82 */ /* 0x000e220000000800 */
[----:B------:R-:W-:Y:S01]  /*c3a0*/  IMAD.MOV.U32 R5, RZ, RZ, -0x3ffffff0 ;  /* 0xc0000010ff057424 */ /* 0x000fe200078e00ff */
[----:B------:R-:W-:Y:S01]  /*c3b0*/  SHF.R.U32.HI R0, RZ, 0x4, R0 ;  /* 0x00000004ff007819 */ /* 0x000fe20000011600 */
[----:B------:R-:W-:-:S02]  /*c3c0*/  IMAD.MOV.U32 R157, RZ, RZ, -0x3ffffff0 ;  /* 0xc0000010ff9d7424 */ /* 0x000fc400078e00ff */
[----:B------:R-:W-:Y:S01]  /*c3d0*/  IMAD.MOV.U32 R9, RZ, RZ, -0x3ffffff0 ;  /* 0xc0000010ff097424 */ /* 0x000fe200078e00ff */
[----:B------:R-:W-:Y:S01]  /*c3e0*/  LOP3.LUT R0, R0, 0x3fff, RZ, 0xc0, !PT ;  /* 0x00003fff00007812 */ /* 0x000fe200078ec0ff */
[----:B------:R-:W-:Y:S01]  /*c3f0*/  IMAD.MOV.U32 R11, RZ, RZ, -0x3ffffff0 ;  /* 0xc0000010ff0b7424 */ /* 0x000fe200078e00ff */
[----:B------:R-:W-:Y:S01]  /*c400*/  LOP3.LUT R17, R17, 0xffffffbf, RZ, 0xc0, !PT ;  /* 0xffffffbf11117812 */ /* 0x000fe200078ec0ff */
[----:B------:R-:W-:Y:S01]  /*c410*/  @!P0 VIADD R3, R3, 0x19c40 ;  /* 0x00019c4003038836 */ /* 0x000fe20000000000 */
[----:B------:R-:W-:Y:S01]  /*c420*/  LOP3.LUT R4, R0, 0x10000, RZ, 0xfc, !PT ;  /* 0x0001000000047812 */ /* 0x000fe200078efcff */
[----:B------:R-:W-:-:S04]  /*c430*/  ULDC UR36, c[0x0][0x9dc] ;  /* 0x0002770000247ab9 */ /* 0x000fc80000000800 */
[----:B------:R1:W-:Y:S01]  /*c440*/  STL [R1+0x14], R4 ;  /* 0x0000140401007387 */ /* 0x0003e20000100800 */
[----:B------:R-:W-:Y:S02]  /*c450*/  R2UR UR4, R6 ;  /* 0x00000000060472ca */ /* 0x000fe400000e0000 */
[----:B------:R-:W-:Y:S01]  /*c460*/  R2UR UR5, R7 ;  /* 0x00000000070572ca */ /* 0x000fe200000e0000 */
[----:B------:R-:W-:Y:S01]  /*c470*/  WARPGROUP.ARRIVE ;  /* 0x00000000000079c5 */ /* 0x000fe20000000000 */
[----:B------:R-:W-:Y:S01]  /*c480*/  R2UR UR7, R5 ;  /* 0x00000000050772ca */ /* 0x000fe200000e0000 */
[----:B------:R-:W2:Y:S01]  /*c490*/  LDL R12, [R1+0x30] ;  /* 0x00003000010c7983 */ /* 0x000ea20000100800 */
[----:B-1----:R-:W-:-:S03]  /*c4a0*/  IMAD R4, R18, 0x300, R4 ;  /* 0x0000030012047824 */ /* 0x002fc600078e0204 */
[----:B------:R-:W2:Y:S02]  /*c4b0*/  LDL R93, [R1+0x10] ;  /* 0x00001000015d7983 */ /* 0x000ea40000100800 */
[----:B------:R-:W-:Y:S02]  /*c4c0*/  R2UR UR6, R4 ;  /* 0x00000000040672ca */ /* 0x000fe400000e0000 */
[----:B------:R-:W3:Y:S11]  /*c4d0*/  LDL R97, [R1] ;  /* 0x0000000001617983 */ /* 0x000ef60000100800 */
[----:B------:R-:W-:Y:S01]  /*c4e0*/  QGMMA.64x128x32.F32.E4M3.E4M3 R24, gdesc[UR4], RZ, !UPT, gsb0 ;  /* 0x01e00000041879f3 */ /* 0x000fe2000c0008ff */
[----:B------:R-:W-:-:S02]  /*c4f0*/  VIADD R156, R6, 0x180 ;  /* 0x00000180069c7836 */ /* 0x000fc40000000000 */
[----:B------:R-:W-:Y:S01]  /*c500*/  VIADD R8, R4, 0x100 ;  /* 0x0000010004087836 */ /* 0x000fe20000000000 */
[----:B------:R-:W-:Y:S02]  /*c510*/  R2UR UR5, R157 ;  /* 0x000000009d0572ca */ /* 0x000fe400000e0000 */
[----:B------:R-:W-:Y:S02]  /*c520*/  R2UR UR4, R156 ;  /* 0x000000009c0472ca */ /* 0x000fe400000e0000 */
[----:B------:R-:W-:Y:S02]  /*c530*/  R2UR UR6, R8 ;  /* 0x00000000080672ca */ /* 0x000fe400000e0000 */
[----:B------:R-:W-:Y:S01]  /*c540*/  R2UR UR7, R9 ;  /* 0x00000000090772ca */ /* 0x000fe200000e0000 */
[----:B------:R-:W-:Y:S02]  /*c550*/  VIADD R10, R6, 0x300 ;  /* 0x00000300060a7836 */ /* 0x000fe40000000000 */
[----:B------:R-:W-:-:S02]  /*c560*/  VIADD R4, R4, 0x200 ;  /* 0x0000020004047836 */ /* 0x000fc40000000000 */
[----:B------:R-:W-:Y:S01]  /*c570*/  IMAD.MOV.U32 R5, RZ, RZ, -0x3ffffff0 ;  /* 0xc0000010ff057424 */ /* 0x000fe200078e00ff */
[----:B------:R-:W-:Y:S02]  /*c580*/  WARPGROUP.DEPBAR.LE gsb0, 0x0 ;  /* 0x00008000000079c5 */ /* 0x000fe40000010000 */
[----:B------:R-:W-:-:S06]  /*c590*/  WARPGROUP.ARRIVE ;  /* 0x00000000000079c5 */ /* 0x000fcc0000000000 */
[----:B------:R-:W-:Y:S01]  /*c5a0*/  QGMMA.64x128x32.F32.E4M3.E4M3 R24, gdesc[UR4], R24, gsb0 ;  /* 0x01e00000041879f3 */ /* 0x000fe20008000818 */
[----:B------:R-:W-:Y:S02]  /*c5b0*/  R2UR UR4, R10 ;  /* 0x000000000a0472ca */ /* 0x000fe400000e0000 */
[----:B------:R-:W-:Y:S02]  /*c5c0*/  R2UR UR5, R11 ;  /* 0x000000000b0572ca */ /* 0x000fe400000e0000 */
[----:B------:R-:W-:Y:S02]  /*c5d0*/  R2UR UR6, R4 ;  /* 0x00000000040672ca */ /* 0x000fe400000e0000 */
[----:B------:R-:W-:Y:S02]  /*c5e0*/  R2UR UR7, R5 ;  /* 0x00000000050772ca */ /* 0x000fe400000e0000 */
[----:B0-----:R-:W-:-:S13]  /*c5f0*/  ISETP.NE.AND P1, PT, R95, 0x1, PT ;  /* 0x000000015f00780c */ /* 0x001fda0003f25270 */
[----:B------:R-:W0:Y:S08]  /*c600*/  @P1 LDC R5, c[0x0][0x44c] ;  /* 0x00011300ff051b82 */ /* 0x000e300000000800 */
[----:B------:R-:W1:Y:S01]  /*c610*/  @P1 LDC R13, c[0x0][0x450] ;  /* 0x00011400ff0d1b82 */ /* 0x000e620000000800 */
[----:B------:R-:W-:Y:S02]  /*c620*/  WARPGROUP.DEPBAR.LE gsb0, 0x0 ;  /* 0x00008000000079c5 */ /* 0x000fe40000010000 */
[----:B------:R-:W-:-:S06]  /*c630*/  WARPGROUP.ARRIVE ;  /* 0x00000000000079c5 */ /* 0x000fcc0000000000 */
[----:B------:R-:W-:Y:S01]  /*c640*/  QGMMA.64x128x32.F32.E4M3.E4M3 R24, gdesc[UR4], R24, gsb0 ;  /* 0x01e00000041879f3 */ /* 0x000fe20008000818 */
[----:B------:R-:W-:Y:S01]  /*c650*/  @P1 LOP3.LUT R17, R17, 0x40, RZ, 0xfc, !PT ;  /* 0x0000004011111812 */ /* 0x000fe200078efcff */
[----:B------:R-:W-:-:S03]  /*c660*/  ULOP3.LUT UR36, URZ, UR36, URZ, 0x33, !UPT ;  /* 0x000000243f247292 */ /* 0x000fc6000f8e333f */
[----:B------:R-:W-:Y:S01]  /*c670*/  LOP3.LUT R17, R17, 0xffffffdf, RZ, 0xc0, !PT ;  /* 0xffffffdf11117812 */ /* 0x000fe200078ec0ff */
        /* <DEDUP_REMOVED lines=9> */
[----:B--2---:R-:W-:-:S04]  /*c710*/  IMAD.IADD R78, R12, 0x1, R93 ;  /* 0x000000010c4e7824 */ /* 0x004fc800078e025d */
[----:B0-----:R-:W-:-:S05]  /*c720*/  @P1 IMAD.HI.U32 R4, R78, R5, RZ ;  /* 0x000000054e041227 */ /* 0x001fca00078e00ff */
[----:B-1----:R-:W-:Y:S02]  /*c730*/  @P1 SHF.R.U32.HI R78, RZ, R13, R4 ;  /* 0x0000000dff4e1219 */ /* 0x002fe40000011604 */
[----:B------:R-:W0:Y:S01]  /*c740*/  LDC.64 R12, c[0x0][0x9e0] ;  /* 0x00027800ff0c7b82 */ /* 0x000e220000000a00 */
[C---:B----4-:R-:W-:Y:S01]  /*c750*/  FMUL.FTZ R21, R2.reuse, R28 ;  /* 0x0000001c02157220 */ /* 0x050fe20000410000 */
        /* <DEDUP_REMOVED lines=27> */
[----:B------:R-:W1:Y:S01]  /*c910*/  SHFL.IDX PT, R84, R78, RZ, 0x1c1f ;  /* 0x001c1fff4e547589 */ /* 0x000e6200000e0000 */
        /* <DEDUP_REMOVED lines=30> */
[----:B------:R2:W-:Y:S01]  /*cb00*/  @!P0 SYNCS.ARRIVE.TRANS64.RED.A1T0 RZ, [R4+URZ], RZ ;  /* 0x000000ff04ff89a7 */ /* 0x0005e2000810043f */
[----:B0-----:R-:W-:Y:S01]  /*cb10*/  ISETP.GE.AND P1, PT, R13, 0x1, PT ;  /* 0x000000010d00780c */ /* 0x001fe20003f26270 */
[----:B------:R-:W0:Y:S01]  /*cb20*/  MUFU.TANH R9, R9 ;  /* 0x0000000900097308 */ /* 0x000e220000002400 */
[----:B--2---:R-:W-:-:S07]  /*cb30*/  IADD3 R4, -R23, 0x1, R82 ;  /* 0x0000000117047810 */ /* 0x004fce0007ffe152 */
[----:B------:R-:W2:Y:S01]  /*cb40*/  MUFU.TANH R14, R14 ;  /* 0x0000000e000e7308 */ /* 0x000ea20000002400 */
[----:B---3--:R-:W-:-:S07]  /*cb50*/  IADD3 R85, -R155, R4, R97 ;  /* 0x000000049b557210 */ /* 0x008fce0007ffe161 */
[----:B------:R-:W3:Y:S01]  /*cb60*/  MUFU.TANH R0, R0 ;  /* 0x0000000000007308 */ /* 0x000ee20000002400 */
[----:B------:R-:W-:-:S07]  /*cb70*/  VIADD R87, R85, UR36 ;  /* 0x0000002455577c36 */ /* 0x000fce0008000000 */
[----:B------:R-:W4:Y:S01]  /*cb80*/  MUFU.TANH R8, R8 ;  /* 0x0000000800087308 */ /* 0x000f220000002400 */
[----:B------:R-:W-:-:S07]  /*cb90*/  FMUL.FTZ R86, R2, R86 ;  /* 0x0000005602567220 */ /* 0x000fce0000410000 */
        /* <DEDUP_REMOVED lines=60> */
[----:B------:R-:W-:Y:S01]  /*cf60*/  IADD3 R90, -R23, R97, R82 ;  /* 0x00000061175a7210 */ /* 0x000fe20007ffe152 */
[----:B-1----:R-:W-:Y:S01]  /*cf70*/  IMAD.IADD R83, R87, 0x1, R84 ;  /* 0x0000000157537824 */ /* 0x002fe200078e0254 */
[----:B------:R-:W-:-:S02]  /*cf80*/  @P1 LOP3.LUT R17, R17, 0x20, RZ, 0xfc, !PT ;  /* 0x0000002011111812 */ /* 0x000fc400078efcff */
[----:B------:R-:W-:-:S03]  /*cf90*/  LEA R80, R88, 0xffffff80, 0x7 ;  /* 0xffffff8058507811 */ /* 0x000fc600078e38ff */
[----:B------:R1:W0:Y:S02]  /*cfa0*/  MUFU.TANH R3, R86 ;  /* 0x0000005600037308 */ /* 0x0002240000002400 */
[----:B-1----:R-:W-:Y:S01]  /*cfb0*/  VIADDMNMX R86, R84, R85, R90, PT ;  /* 0x0000005554567246 */ /* 0x002fe2000380015a */
[----:B--234-:R-:W-:Y:S06]  /*cfc0*/  @!P1 BRA `(.L_x_10097) ;  /* 0x0000000000509947 */ /* 0x01cfec0003800000 */
        /* <DEDUP_REMOVED lines=11> */
.L_x_10099:
[----:B------:R-:W-:-:S13]  /*d080*/  ISETP.NE.AND P1, PT, R13, 0x1, PT ;  /* 0x000000010d00780c */ /* 0x000fda0003f25270 */
[----:B------:R-:W1:Y:S02]  /*d090*/  @P1 LDC.64 R4, c[0x0][0x9e8] ;  /* 0x00027a00ff041b82 */ /* 0x000e640000000a00 */
[----:B-1----:R-:W-:-:S05]  /*d0a0*/  @P1 IMAD.HI.U32 R4, R91, R4, RZ ;  /* 0x000000045b041227 */ /* 0x002fca00078e00ff */
[----:B------:R-:W-:-:S07]  /*d0b0*/  @P1 SHF.R.U32.HI R91, RZ, R5, R4 ;  /* 0x00000005ff5b1219 */ /* 0x000fce0000011604 */
.L_x_10100:
[----:B------:R-:W-:Y:S05]  /*d0c0*/  BSYNC B0 ;  /* 0x0000000000007941 */ /* 0x000fea0003800000 */
.L_x_10098:
[----:B------:R-:W-:-:S04]  /*d0d0*/  IMAD R4, R91, R13, -R80 ;  /* 0x0000000d5b047224 */ /* 0x000fc800078e0a50 */
[----:B------:R-:W-:-:S05]  /*d0e0*/  IMAD.IADD R4, R4, 0x1, -R23 ;  /* 0x0000000104047824 */ /* 0x000fca00078e0a17 */
[----:B------:R-:W-:Y:S02]  /*d0f0*/  VIMNMX R83, R83, R4, !PT ;  /* 0x0000000453537248 */ /* 0x000fe40007fe0100 */
[----:B------:R-:W-:-:S07]  /*d100*/  VIADDMNMX R86, R4, R13, R86, PT ;  /* 0x0000000d04567246 */ /* 0x000fce0003800156 */
.L_x_10097:
[C---:B------:R-:W-:Y:S01]  /*d110*/  ISETP.GE.AND P1, PT, R82.reuse, 0x2, PT ;  /* 0x000000025200780c */ /* 0x040fe20003f26270 */
[----:B------:R-:W1:Y:S01]  /*d120*/  SHFL.IDX PT, R78, R78, 0x1, 0x1c1f ;  /* 0x003c1f004e4e7f89 */ /* 0x000e6200000e0000 */
[C---:B------:R-:W-:Y:S02]  /*d130*/  ISETP.GE.AND P5, PT, R82.reuse, 0x9, PT ;  /* 0x000000095200780c */ /* 0x040fe40003fa6270 */
[----:B------:R-:W-:Y:S02]  /*d140*/  ISETP.GT.AND P2, PT, R83, 0x1, !P1 ;  /* 0x000000015300780c */ /* 0x000fe40004f44270 */
[----:B------:R-:W-:Y:S02]  /*d150*/  ISETP.GE.AND P3, PT, R82, 0xa, PT ;  /* 0x0000000a5200780c */ /* 0x000fe40003f66270 */
[----:B------:R-:W-:Y:S02]  /*d160*/  ISETP.LT.OR P2, PT, R86, 0x2, P2 ;  /* 0x000000025600780c */ /* 0x000fe40001741670 */
[----:B------:R-:W-:-:S02]  /*d170*/  LOP3.LUT R17, R17, 0xf7ffffff, RZ, 0xc0, !PT ;  /* 0xf7ffffff11117812 */ /* 0x000fc400078ec0ff */
[----:B------:R-:W-:Y:S02]  /*d180*/  FSEL R14, R14, -INF , !P2 ;  /* 0xff8000000e0e7808 */ /* 0x000fe40005000000 */
[----:B------:R-:W-:Y:S02]  /*d190*/  ISETP.GT.AND P2, PT, R83, 0x8, !P5 ;  /* 0x000000085300780c */ /* 0x000fe40006f44270 */
[----:B------:R-:W-:Y:S02]  /*d1a0*/  ISETP.GE.AND P6, PT, R82, 0x71, PT ;  /* 0x000000715200780c */ /* 0x000fe40003fc6270 */
[----:B------:R-:W-:Y:S02]  /*d1b0*/  ISETP.LT.OR P2, PT, R86, 0x9, P2 ;  /* 0x000000095600780c */ /* 0x000fe40001741670 */
[----:B------:R-:W-:Y:S02]  /*d1c0*/  @P3 LOP3.LUT R17, R17, 0x8000000, RZ, 0xfc, !PT ;  /* 0x0800000011113812 */ /* 0x000fe400078efcff */
[----:B0-----:R-:W-:-:S02]  /*d1d0*/  FSEL R84, R21, -INF , !P2 ;  /* 0xff80000015547808 */ /* 0x001fc40005000000 */
[----:B------:R-:W-:Y:S01]  /*d1e0*/  ISETP.GT.AND P2, PT, R83, 0x9, !P3 ;  /* 0x000000095300780c */ /* 0x000fe20005f44270 */
[----:B-1----:R-:W-:Y:S01]  /*d1f0*/  IMAD.IADD R87, R87, 0x1, R78 ;  /* 0x0000000157577824 */ /* 0x002fe200078e024e */
[----:B------:R-:W-:Y:S02]  /*d200*/  ISETP.GE.AND P3, PT, R82, 0x11, PT ;  /* 0x000000115200780c */ /* 0x000fe40003f66270 */
[----:B------:R-:W-:Y:S02]  /*d210*/  ISETP.LT.OR P2, PT, R86, 0xa, P2 ;  /* 0x0000000a5600780c */ /* 0x000fe40001741670 */
[----:B------:R-:W-:Y:S02]  /*d220*/  LOP3.LUT R17, R17, 0xfbffffff, RZ, 0xc0, !PT ;  /* 0xfbffffff11117812 */ /* 0x000fe400078ec0ff */
[----:B------:R-:W-:Y:S02]  /*d230*/  FSEL R24, R24, -INF , !P2 ;  /* 0xff80000018187808 */ /* 0x000fe40005000000 */
[----:B------:R-:W-:-:S02]  /*d240*/  ISETP.GT.AND P2, PT, R83, 0x10, !P3 ;  /* 0x000000105300780c */ /* 0x000fc40005f44270 */
[----:B------:R-:W-:Y:S02]  /*d250*/  ISETP.GE.AND P4, PT, R82, 0x1, PT ;  /* 0x000000015200780c */ /* 0x000fe40003f86270 */
[----:B------:R-:W-:Y:S02]  /*d260*/  ISETP.LT.OR P2, PT, R86, 0x11, P2 ;  /* 0x000000115600780c */ /* 0x000fe40001741670 */
[----:B------:R-:W-:Y:S02]  /*d270*/  @P3 LOP3.LUT R17, R17, 0x4000000, RZ, 0xfc, !PT ;  /* 0x0400000011113812 */ /* 0x000fe400078efcff */
[----:B------:R-:W-:Y:S02]  /*d280*/  ISETP.GE.AND P3, PT, R82, 0x12, PT ;  /* 0x000000125200780c */ /* 0x000fe40003f66270 */
[----:B------:R-:W-:Y:S02]  /*d290*/  LOP3.LUT R17, R17, 0xfdffffff, RZ, 0xc0, !PT ;  /* 0xfdffffff11117812 */ /* 0x000fe400078ec0ff */
[----:B------:R-:W-:-:S02]  /*d2a0*/  FSEL R92, R27, -INF , !P2 ;  /* 0xff8000001b5c7808 */ /* 0x000fc40005000000 */
[----:B------:R-:W-:Y:S02]  /*d2b0*/  ISETP.GT.AND P2, PT, R83, 0x11, !P3 ;  /* 0x000000115300780c */ /* 0x000fe40005f44270 */
[----:B------:R-:W-:Y:S02]  /*d2c0*/  VIADDMNMX R90, R78, R85, R90, PT ;  /* 0x000000554e5a7246 */ /* 0x000fe4000380015a */
        /* <DEDUP_REMOVED lines=134> */
[----:B------:R-:W-:Y:S02]  /*db30*/  ISETP.GT.AND P2, PT, R83, 0x70, !P6 ;  /* 0x000000705300780c */ /* 0x000fe40007744270 */
[----:B------:R-:W-:Y:S02]  /*db40*/  @P3 LOP3.LUT R17, R17, 0x2, RZ, 0xfc, !PT ;  /* 0x0000000211113812 */ /* 0x000fe400078efcff */
[----:B------:R-:W-:Y:S02]  /*db50*/  ISETP.LT.OR P2, PT, R86, 0x71, P2 ;  /* 0x000000715600780c */ /* 0x000fe40001741670 */
[----:B------:R-:W-:Y:S02]  /*db60*/  ISETP.GE.AND P3, PT, R82, 0x72, PT ;  /* 0x000000725200780c */ /* 0x000fe40003f66270 */
[----:B------:R-:W-:-:S02]  /*db70*/  FSEL R118, R75, -INF , !P2 ;  /* 0xff8000004b767808 */ /* 0x000fc40005000000 */
        /* <DEDUP_REMOVED lines=31> */
.L_x_10103:
[----:B------:R-:W-:-:S13]  /*dd70*/  ISETP.NE.AND P3, PT, R13, 0x1, PT ;  /* 0x000000010d00780c */ /* 0x000fda0003f65270 */
[----:B------:R-:W0:Y:S02]  /*dd80*/  @P3 LDC.64 R4, c[0x0][0x9e8] ;  /* 0x00027a00ff043b82 */ /* 0x000e240000000a00 */
[----:B0-----:R-:W-:-:S05]  /*dd90*/  @P3 IMAD.HI.U32 R4, R9, R4, RZ ;  /* 0x0000000409043227 */ /* 0x001fca00078e00ff */
[----:B------:R-:W-:-:S07]  /*dda0*/  @P3 SHF.R.U32.HI R9, RZ, R5, R4 ;  /* 0x00000005ff093219 */ /* 0x000fce0000011604 */
.L_x_10104:
[----:B------:R-:W-:Y:S05]  /*ddb0*/  BSYNC B0 ;  /* 0x0000000000007941 */ /* 0x000fea0003800000 */
.L_x_10102:
[----:B------:R-:W-:-:S04]  /*ddc0*/  IMAD R80, R9, R13, -R80 ;  /* 0x0000000d09507224 */ /* 0x000fc800078e0a50 */
[----:B------:R-:W-:-:S05]  /*ddd0*/  IMAD.IADD R80, R80, 0x1, -R23 ;  /* 0x0000000150507824 */ /* 0x000fca00078e0a17 */
[----:B------:R-:W-:Y:S02]  /*dde0*/  VIMNMX R87, R87, R80, !PT ;  /* 0x0000005057577248 */ /* 0x000fe40007fe0100 */
[----:B------:R-:W-:-:S07]  /*ddf0*/  VIADDMNMX R90, R80, R13, R90, PT ;  /* 0x0000000d505a7246 */ /* 0x000fce000380015a */
.L_x_10101:
[C---:B------:R-:W-:Y:S01]  /*de00*/  ISETP.GT.AND P1, PT, R87.reuse, 0x1, !P1 ;  /* 0x000000015700780c */ /* 0x040fe20004f24270 */
[----:B------:R-:W-:Y:S01]  /*de10*/  ULDC UR4, c[0x0][0x988] ;  /* 0x0002620000047ab9 */ /* 0x000fe20000000800 */
[----:B------:R-:W-:Y:S02]  /*de20*/  ISETP.GT.AND P5, PT, R87, 0x8, !P5 ;  /* 0x000000085700780c */ /* 0x000fe40006fa4270 */
[C---:B------:R-:W-:Y:S02]  /*de30*/  ISETP.LT.OR P1, PT, R90.reuse, 0x2, P1 ;  /* 0x000000025a00780c */ /* 0x040fe40000f21670 */
[----:B------:R-:W-:Y:S02]  /*de40*/  ISETP.LT.OR P5, PT, R90, 0x9, P5 ;  /* 0x000000095a00780c */ /* 0x000fe40002fa1670 */
[----:B------:R-:W-:Y:S02]  /*de50*/  FSEL R4, R8, -INF , !P1 ;  /* 0xff80000008047808 */ /* 0x000fe40004800000 */
[----:B------:R-:W-:-:S02]  /*de60*/  LOP3.LUT P1, RZ, R17, 0x8000000, RZ, 0xc0, !PT ;  /* 0x0800000011ff7812 */ /* 0x000fc4000782c0ff */
[----:B------:R-:W-:Y:S02]  /*de70*/  FSEL R78, R15, -INF , !P5 ;  /* 0xff8000000f4e7808 */ /* 0x000fe40006800000 */
[----:B------:R-:W-:Y:S02]  /*de80*/  ISETP.GT.AND P1, PT, R87, 0x9, !P1 ;  /* 0x000000095700780c */ /* 0x000fe40004f24270 */
[C---:B------:R-:W-:Y:S02]  /*de90*/  LOP3.LUT P5, RZ, R17.reuse, 0x4000000, RZ, 0xc0, !PT ;  /* 0x0400000011ff7812 */ /* 0x040fe400078ac0ff */
[----:B------:R-:W-:Y:S02]  /*dea0*/  ISETP.LT.OR P1, PT, R90, 0xa, P1 ;  /* 0x0000000a5a00780c */ /* 0x000fe40000f21670 */
[----:B------:R-:W-:Y:S02]  /*deb0*/  LOP3.LUT P3, RZ, R17, 0x2000000, RZ, 0xc0, !PT ;  /* 0x0200000011ff7812 */ /* 0x000fe4000786c0ff */
[----:B------:R-:W-:-:S02]  /*dec0*/  FSEL R20, R20, -INF , !P1 ;  /* 0xff80000014147808 */ /* 0x000fc40004800000 */
[----:B------:R-:W-:Y:S02]  /*ded0*/  ISETP.GT.AND P1, PT, R87, 0x10, !P5 ;  /* 0x000000105700780c */ /* 0x000fe40006f24270 */
[----:B------:R-:W-:Y:S02]  /*dee0*/  FMNMX.FTZ R5, R21, R14, !PT ;  /* 0x0000000e15057209 */ /* 0x000fe40007810000 */
[----:B------:R-:W-:Y:S02]  /*def0*/  ISETP.LT.OR P1, PT, R90, 0x11, P1 ;  /* 0x000000115a00780c */ /* 0x000fe40000f21670 */
[----:B------:R-:W-:Y:S02]  /*df00*/  FMNMX.FTZ R5, R84, R5, !PT ;  /* 0x0000000554057209 */ /* 0x000fe40007810000 */
[----:B------:R-:W-:Y:S02]  /*df10*/  FSEL R80, R25, -INF , !P1 ;  /* 0xff80000019507808 */ /* 0x000fe40004800000 */
        /* <DEDUP_REMOVED lines=13> */
[----:B------:R-:W-:Y:S02]  /*dff0*/  LOP3.LUT P5, RZ, R17, 0x8000, RZ, 0xc0, !PT ;  /* 0x0000800011ff7812 */ /* 0x000fe400078ac0ff */
[----:B------:R-:W-:Y:S02]  /*e000*/  ISETP.GT.AND P1, PT, R87, 0x19, !P1 ;  /* 0x000000195700780c */ /* 0x000fe40004f24270 */
[----:B------:R-:W-:Y:S02]  /*e010*/  FMNMX.FTZ R5, R96, R5, !PT ;  /* 0x0000000560057209 */ /* 0x000fe40007810000 */
[----:B------:R-:W-:Y:S02]  /*e020*/  ISETP.LT.OR P1, PT, R90, 0x1a, P1 ;  /* 0x0000001a5a00780c */ /* 0x000fe40000f21670 */
[----:B------:R-:W-:Y:S02]  /*e030*/  FMNMX.FTZ R5, R36, R5, !PT ;  /* 0x0000000524057209 */ /* 0x000fe40007810000 */
[----:B------:R-:W-:-:S02]  /*e040*/  FSEL R30, R30, -INF , !P1 ;  /* 0xff8000001e1e7808 */ /* 0x000fc40004800000 */
[C---:B------:R-:W-:Y:S02]  /*e050*/  LOP3.LUT P1, RZ, R17.reuse, 0x400000, RZ, 0xc0, !PT ;  /* 0x0040000011ff7812 */ /* 0x040fe4000782c0ff */
[----:B------:R-:W-:Y:S02]  /*e060*/  LOP3.LUT P3, RZ, R17, 0x4000, RZ, 0xc0, !PT ;  /* 0x0000400011ff7812 */ /* 0x000fe4000786c0ff */
        /* <DEDUP_REMOVED lines=27> */
[----:B------:R-:W-:-:S02]  /*e220*/  ISETP.GT.AND P4, PT, R87, RZ, !P4 ;  /* 0x000000ff5700720c */ /* 0x000fc40006784270 */
[----:B------:R-:W-:Y:S02]  /*e230*/  ISETP.GT.AND P1, PT, R87, 0x30, !P1 ;  /* 0x000000305700780c */ /* 0x000fe40004f24270 */
[----:B------:R-:W-:Y:S02]  /*e240*/  FMNMX.FTZ R5, R60, R5, !PT ;  /* 0x000000053c057209 */ /* 0x000fe40007810000 */
[C---:B------:R-:W-:Y:S02]  /*e250*/  ISETP.LT.OR P1, PT, R90.reuse, 0x31, P1 ;  /* 0x000000315a00780c */ /* 0x040fe40000f21670 */
[----:B------:R-:W-:Y:S02]  /*e260*/  ISETP.LT.OR P4, PT, R90, 0x1, P4 ;  /* 0x000000015a00780c */ /* 0x000fe40002781670 */
[----:B------:R-:W-:Y:S02]  /*e270*/  FSEL R126, R41, -INF , !P1 ;  /* 0xff800000297e7808 */ /* 0x000fe40004800000 */
[----:B------:R-:W-:-:S02]  /*e280*/  LOP3.LUT P1, RZ, R17, 0x20000, RZ, 0xc0, !PT ;  /* 0x0002000011ff7812 */ /* 0x000fc4000782c0ff */
[----:B------:R-:W-:Y:S02]  /*e290*/  FMNMX.FTZ R5, R110, R5, !PT ;  /* 0x000000056e057209 */ /* 0x000fe40007810000 */
[----:B------:R-:W-:Y:S02]  /*e2a0*/  ISETP.GT.AND P1, PT, R87, 0x31, !P1 ;  /* 0x000000315700780c */ /* 0x000fe40004f24270 */
[----:B------:R-:W-:Y:S02]  /*e2b0*/  FSEL R0, R0, -INF , !P4 ;  /* 0xff80000000007808 */ /* 0x000fe40006000000 */
        /* <DEDUP_REMOVED lines=41> */
[----:B------:R-:W-:Y:S01]  /*e550*/  LOP3.LUT P1, RZ, R17, 0x400, RZ, 0xc0, !PT ;  /* 0x0000040011ff7812 */ /* 0x000fe2000782c0ff */
[----:B------:R-:W0:Y:S01]  /*e560*/  SHFL.BFLY PT, R5, R8, 0x2, 0x1f ;  /* 0x0c401f0008057f89 */ /* 0x000e2200000e0000 */
        /* <DEDUP_REMOVED lines=16> */
[----:B0-----:R-:W-:Y:S02]  /*e670*/  FMNMX.FTZ R15, R8, R5, !PT ;  /* 0x00000005080f7209 */ /* 0x001fe40007810000 */
[----:B------:R-:W-:Y:S02]  /*e680*/  ISETP.LT.OR P1, PT, R90, 0x59, P1 ;  /* 0x000000595a00780c */ /* 0x000fe40000f21670 */
[----:B------:R-:W-:Y:S01]  /*e690*/  FMNMX.FTZ R33, R130, R33, !PT ;  /* 0x0000002182217209 */ /* 0x000fe20007810000 */
[----:B------:R-:W0:Y:S01]  /*e6a0*/  SHFL.BFLY PT, R142, R15, 0x1, 0x1f ;  /* 0x0c201f000f8e7f89 */ /* 0x000e2200000e0000 */
        /* <DEDUP_REMOVED lines=14> */
[----:B------:R-:W-:Y:S01]  /*e790*/  FSEL R138, R65, -INF , !P1 ;  /* 0xff800000418a7808 */ /* 0x000fe20004800000 */
[----:B------:R-:W-:Y:S01]  /*e7a0*/  IMAD.U32 R65, RZ, RZ, UR4 ;  /* 0x00000004ff417e24 */ /* 0x000fe2000f8e00ff */
[C---:B------:R-:W-:Y:S02]  /*e7b0*/  LOP3.LUT P1, RZ, R17.reuse, 0x8, RZ, 0xc0, !PT ;  /* 0x0000000811ff7812 */ /* 0x040fe4000782c0ff */
[----:B------:R-:W-:Y:S02]  /*e7c0*/  LOP3.LUT P3, RZ, R17, 0x2, RZ, 0xc0, !PT ;  /* 0x0000000211ff7812 */ /* 0x000fe4000786c0ff */
[----:B------:R-:W-:Y:S02]  /*e7d0*/  ISETP.GT.AND P1, PT, R87, 0x61, !P1 ;  /* 0x000000615700780c */ /* 0x000fe40004f24270 */
[----:B------:R-:W-:Y:S02]  /*e7e0*/  FMNMX.FTZ R37, R136, R35, !PT ;  /* 0x0000002388257209 */ /* 0x000fe40007810000 */
[----:B------:R-:W-:-:S02]  /*e7f0*/  ISETP.LT.OR P1, PT, R90, 0x62, P1 ;  /* 0x000000625a00780c */ /* 0x000fc40000f21670 */
[----:B------:R-:W-:Y:S02]  /*e800*/  FMNMX.FTZ R37, R62, R37, !PT ;  /* 0x000000253e257209 */ /* 0x000fe40007810000 */
[----:B------:R-:W-:Y:S02]  /*e810*/  FSEL R66, R66, -INF , !P1 ;  /* 0xff80000042427808 */ /* 0x000fe40004800000 */
[----:B------:R-:W-:Y:S02]  /*e820*/  ISETP.GT.AND P1, PT, R87, 0x68, !P5 ;  /* 0x000000685700780c */ /* 0x000fe40006f24270 */
[----:B0-----:R-:W-:Y:S02]  /*e830*/  FMNMX.FTZ R9, R15, R142, !PT ;  /* 0x0000008e0f097209 */ /* 0x001fe40007810000 */
[----:B------:R-:W-:Y:S02]  /*e840*/  ISETP.LT.OR P1, PT, R90, 0x69, P1 ;  /* 0x000000695a00780c */ /* 0x000fe40000f21670 */
[----:B------:R-:W-:Y:S01]  /*e850*/  FMNMX.FTZ R37, R138, R37, !PT ;  /* 0x000000258a257209 */ /* 0x000fe20007810000 */
[----:B------:R-:W-:-:S01]  /*e860*/  FFMA.FTZ R5, R9, R65, -8 ;  /* 0xc100000009057423 */ /* 0x000fc20000010041 */
[----:B------:R-:W-:-:S02]  /*e870*/  FSEL R140, R69, -INF , !P1 ;  /* 0xff800000458c7808 */ /* 0x000fc40004800000 */
[----:B------:R-:W-:Y:S02]  /*e880*/  ISETP.GT.AND P1, PT, R87, 0x69, !P3 ;  /* 0x000000695700780c */ /* 0x000fe40005f24270 */
[----:B------:R-:W-:Y:S02]  /*e890*/  LOP3.LUT P5, RZ, R17, 0x10000000, RZ, 0xc0, !PT ;  /* 0x1000000011ff7812 */ /* 0x000fe400078ac0ff */
[----:B------:R-:W-:Y:S02]  /*e8a0*/  ISETP.LT.OR P1, PT, R90, 0x6a, P1 ;  /* 0x0000006a5a00780c */ /* 0x000fe40000f21670 */
[----:B------:R-:W-:Y:S02]  /*e8b0*/  ISETP.GT.AND P6, PT, R87, 0x70, !P6 ;  /* 0x000000705700780c */ /* 0x000fe400077c4270 */
[----:B------:R-:W-:Y:S02]  /*e8c0*/  FSEL R70, R70, -INF , !P1 ;  /* 0xff80000046467808 */ /* 0x000fe40004800000 */
[----:B------:R-:W-:-:S02]  /*e8d0*/  FSETP.NEU.FTZ.AND P1, PT, R9, -INF , PT ;  /* 0xff8000000900780b */ /* 0x000fc40003f3d000 */
[----:B------:R-:W-:Y:S02]  /*e8e0*/  FMNMX.FTZ R37, R66, R37, !PT ;  /* 0x0000002542257209 */ /* 0x000fe40007810000 */
[----:B------:R-:W-:Y:S02]  /*e8f0*/  FSEL R5, R5, RZ, P1 ;  /* 0x000000ff05057208 */ /* 0x000fe40000800000 */
[----:B------:R-:W-:Y:S02]  /*e900*/  ISETP.LT.OR P6, PT, R90, 0x71, P6 ;  /* 0x000000715a00780c */ /* 0x000fe400037c1670 */
[----:B------:R-:W-:Y:S01]  /*e910*/  ISETP.GT.AND P1, PT, R87, 0x71, !P5 ;  /* 0x000000715700780c */ /* 0x000fe20006f24270 */
[----:B------:R-:W-:-:S01]  /*e920*/  FFMA.FTZ R8, R21, R65, -R5 ;  /* 0x0000004115087223 */ /* 0x000fc20000010805 */
[----:B------:R-:W-:Y:S01]  /*e930*/  FMNMX.FTZ R39, R140, R37, !PT ;  /* 0x000000258c277209 */ /* 0x000fe20007810000 */
[----:B------:R-:W-:-:S01]  /*e940*/  FFMA.FTZ R21, R84, R65, -R5 ;  /* 0x0000004154157223 */ /* 0x000fc20000010805 */
[----:B------:R-:W-:Y:S01]  /*e950*/  LOP3.LUT P3, RZ, R17, 0x20000000, RZ, 0xc0, !PT ;  /* 0x2000000011ff7812 */ /* 0x000fe2000786c0ff */
[----:B------:R-:W-:-:S01]  /*e960*/  FFMA.FTZ R84, R52, R65, -R5 ;  /* 0x0000004134547223 */ /* 0x000fc20000010805 */
[----:B------:R-:W-:Y:S01]  /*e970*/  FSEL R74, R74, -INF , !P6 ;  /* 0xff8000004a4a7808 */ /* 0x000fe20007000000 */
[----:B------:R0:W-:Y:S01]  /*e980*/  MUFU.EX2 R15, R8 ;  /* 0x00000008000f7308 */ /* 0x0001e20000000800 */
[C---:B------:R-:W-:Y:S01]  /*e990*/  ISETP.GT.AND P2, PT, R87.reuse, 0x78, !P2 ;  /* 0x000000785700780c */ /* 0x040fe20005744270 */
[-CC-:B------:R-:W-:Y:S01]  /*e9a0*/  FFMA.FTZ R92, R92, R65.reuse, -R5.reuse ;  /* 0x000000415c5c7223 */ /* 0x180fe20000010805 */
[----:B------:R-:W-:Y:S01]  /*e9b0*/  ISETP.LT.OR P1, PT, R90, 0x72, P1 ;  /* 0x000000725a00780c */ /* 0x000fe20000f21670 */
[--C-:B------:R-:W-:Y:S01]  /*e9c0*/  FFMA.FTZ R94, R94, R65, -R5.reuse ;  /* 0x000000415e5e7223 */ /* 0x100fe20000010805 */
[----:B------:R-:W-:Y:S01]  /*e9d0*/  FMNMX.FTZ R39, R70, R39, !PT ;  /* 0x0000002746277209 */ /* 0x000fe20007810000 */
[-CC-:B------:R-:W-:Y:S01]  /*e9e0*/  FFMA.FTZ R14, R14, R65.reuse, -R5.reuse ;  /* 0x000000410e0e7223 */ /* 0x180fe20000010805 */
[----:B------:R-:W-:Y:S01]  /*e9f0*/  ISETP.GT.AND P3, PT, R87, 0x79, !P3 ;  /* 0x000000795700780c */ /* 0x000fe20005f64270 */
[----:B------:R1:W-:Y:S01]  /*ea00*/  MUFU.EX2 R25, R92 ;  /* 0x0000005c00197308 */ /* 0x0003e20000000800 */
[----:B------:R-:W-:Y:S01]  /*ea10*/  ISETP.LT.OR P2, PT, R90, 0x79, P2 ;  /* 0x000000795a00780c */ /* 0x000fe20001741670 */
[-CC-:B------:R-:W-:Y:S01]  /*ea20*/  FFMA.FTZ R24, R24, R65.reuse, -R5.reuse ;  /* 0x0000004118187223 */ /* 0x180fe20000010805 */
[----:B------:R-:W-:Y:S01]  /*ea30*/  FSEL R72, R72, -INF , !P1 ;  /* 0xff80000048487808 */ /* 0x000fe20004800000 */
[--C-:B------:R-:W-:Y:S01]  /*ea40*/  FFMA.FTZ R28, R28, R65, -R5.reuse ;  /* 0x000000411c1c7223 */ /* 0x100fe20000010805 */
[----:B------:R-:W-:Y:S01]  /*ea50*/  FMNMX.FTZ R39, R74, R39, !PT ;  /* 0x000000274a277209 */ /* 0x000fe20007810000 */
[-CC-:B------:R-:W-:Y:S01]  /*ea60*/  FFMA.FTZ R32, R32, R65.reuse, -R5.reuse ;  /* 0x0000004120207223 */ /* 0x180fe20000010805 */
[----:B------:R-:W-:Y:S01]  /*ea70*/  ISETP.LT.OR P3, PT, R90, 0x7a, P3 ;  /* 0x0000007a5a00780c */ /* 0x000fe20001f61670 */
[----:B------:R2:W-:Y:S01]  /*ea80*/  MUFU.EX2 R27, R94 ;  /* 0x0000005e001b7308 */ /* 0x0005e20000000800 */
        /* <DEDUP_REMOVED lines=8> */
[----:B------:R-:W-:-:S01]  /*eb10*/  FFMA.FTZ R100, R100, R65, -R5 ;  /* 0x0000004164647223 */ /* 0x000fc20000010805 */
[--C-:B------:R-:W-:Y:S01]  /*eb20*/  FFMA.FTZ R44, R44, R65, -R5.reuse ;  /* 0x000000412c2c7223 */ /* 0x100fe20000010805 */
        /* <DEDUP_REMOVED lines=14> */
[----:B-1----:R-:W-:-:S01]  /*ec10*/  FFMA.FTZ R92, R116, R65, -R5 ;  /* 0x00000041745c7223 */ /* 0x002fc20000010805 */
[-CC-:B------:R-:W-:Y:S01]  /*ec20*/  FFMA.FTZ R47, R118, R65.reuse, -R5.reuse ;  /* 0x00000041762f7223 */ /* 0x180fe20000010805 */
[----:B--2---:R-:W-:-:S01]  /*ec30*/  FFMA.FTZ R94, R120, R65, -R5 ;  /* 0x00000041785e7223 */ /* 0x004fc20000010805 */
[----:B------:R-:W-:Y:S01]  /*ec40*/  MUFU.EX2 R14, R14 ;  /* 0x0000000e000e7308 */ /* 0x000fe20000000800 */
[----:B------:R-:W-:-:S07]  /*ec50*/  ISETP.NE.AND P5, PT, R95, 0x1, PT ;  /* 0x000000015f00780c */ /* 0x000fce0003fa5270 */
[----:B------:R-:W-:Y:S01]  /*ec60*/  MUFU.EX2 R21, R21 ;  /* 0x0000001500157308 */ /* 0x000fe20000000800 */
[----:B0-----:R-:W-:-:S07]  /*ec70*/  FMNMX.FTZ R49, R8, R43, !PT ;  /* 0x0000002b08317209 */ /* 0x001fce0007810000 */
[----:B------:R-:W0:Y:S01]  /*ec80*/  MUFU.EX2 R24, R24 ;  /* 0x0000001800187308 */ /* 0x000e220000000800 */
[----:B------:R-:W1:Y:S07]  /*ec90*/  SHFL.BFLY PT, R8, R49, 0x1, 0x1f ;  /* 0x0c201f0031087f89 */ /* 0x000e6e00000e0000 */
[----:B------:R-:W-:Y:S08]  /*eca0*/  MUFU.EX2 R28, R28 ;  /* 0x0000001c001c7308 */ /* 0x000ff00000000800 */
[----:B------:R-:W2:Y:S01]  /*ecb0*/  MUFU.EX2 R32, R32 ;  /* 0x0000002000207308 */ /* 0x000ea20000000800 */
[----:B0-----:R-:W-:-:S04]  /*ecc0*/  F2FP.SATFINITE.E4M3.F32.PACK_AB_MERGE_C R148, R24, R21, RZ ;  /* 0x000000151894723e */ /* 0x001fc800048070ff */
[----:B------:R-:W-:-:S03]  /*ecd0*/  F2FP.SATFINITE.E4M3.F32.PACK_AB_MERGE_C R148, R14, R15, R148 ;  /* 0x0000000f0e94723e */ /* 0x000fc60004807094 */
[----:B------:R-:W-:Y:S01]  /*ece0*/  MUFU.EX2 R29, R96 ;  /* 0x00000060001d7308 */ /* 0x000fe20000000800 */
[----:B-1----:R-:W-:Y:S01]  /*ecf0*/  FMNMX.FTZ R8, R49, R8, !PT ;  /* 0x0000000831087209 */ /* 0x002fe20007810000 */
[-CC-:B------:R-:W-:Y:S01]  /*ed00*/  FFMA.FTZ R49, R76, R65.reuse, -R5.reuse ;  /* 0x000000414c317223 */ /* 0x180fe20000010805 */
[----:B------:R-:W-:-:S02]  /*ed10*/  FFMA.FTZ R76, R82, R65, -R5 ;  /* 0x00000041524c7223 */ /* 0x000fc40000010805 */
[C---:B------:R-:W-:Y:S01]  /*ed20*/  FSETP.NEU.FTZ.AND P1, PT, R8.reuse, -INF , PT ;  /* 0xff8000000800780b */ /* 0x040fe20003f3d000 */
[----:B------:R-:W-:-:S02]  /*ed30*/  FFMA.FTZ R51, R8, R65, -8 ;  /* 0xc100000008337423 */ /* 0x000fc40000010041 */
[----:B------:R-:W-:Y:S01]  /*ed40*/  MUFU.EX2 R36, R36 ;  /* 0x0000002400247308 */ /* 0x000fe20000000800 */
[----:B--2---:R-:W-:Y:S02]  /*ed50*/  F2FP.SATFINITE.E4M3.F32.PACK_AB_MERGE_C R150, R32, R27, RZ ;  /* 0x0000001b2096723e */ /* 0x004fe400048070ff */
[----:B------:R-:W-:-:S02]  /*ed60*/  FSEL R5, R51, RZ, P1 ;  /* 0x000000ff33057208 */ /* 0x000fc40000800000 */
[----:B------:R-:W-:-:S03]  /*ed70*/  F2FP.SATFINITE.E4M3.F32.PACK_AB_MERGE_C R150, R28, R25, R150 ;  /* 0x000000191c96723e */ /* 0x000fc60004807096 */
[-CC-:B------:R-:W-:Y:S01]  /*ed80*/  FFMA.FTZ R0, R0, R65.reuse, -R5.reuse ;  /* 0x0000004100007223 */ /* 0x180fe20000010805 */
[----:B------:R-:W-:-:S01]  /*ed90*/  FFMA.FTZ R51, R4, R65, -R5 ;  /* 0x0000004104337223 */ /* 0x000fc20000010805 */
[-CC-:B------:R-:W-:Y:S01]  /*eda0*/  FFMA.FTZ R4, R78, R65.reuse, -R5.reuse ;  /* 0x000000414e047223 */ /* 0x180fe20000010805 */
[----:B------:R-:W-:-:S01]  /*edb0*/  FFMA.FTZ R53, R20, R65, -R5 ;  /* 0x0000004114357223 */ /* 0x000fc20000010805 */
        /* <DEDUP_REMOVED lines=8> */
[----:B------:R-:W-:Y:S01]  /*ee40*/  FFMA.FTZ R59, R34, R65, -R5 ;  /* 0x00000041223b7223 */ /* 0x000fe20000010805 */
[----:B------:R-:W-:-:S01]  /*ee50*/  FADD.FTZ R78, R24, R71 ;  /* 0x00000047184e7221 */ /* 0x000fc20000010000 */
[----:B------:R-:W0:Y:S01]  /*ee60*/  MUFU.EX2 R51, R51 ;  /* 0x0000003300337308 */ /* 0x000e220000000800 */
[----:B------:R-:W-:-:S01]  /*ee70*/  FFMA.FTZ R34, R124, R65, -R5 ;  /* 0x000000417c227223 */ /* 0x000fc20000010805 */
[----:B------:R-:W-:Y:S01]  /*ee80*/  FFMA.FTZ R61, R38, R65, -R5 ;  /* 0x00000041263d7223 */ /* 0x000fe20000010805 */
[----:B------:R-:W-:-:S01]  /*ee90*/  FADD.FTZ R75, R25, R78 ;  /* 0x0000004e194b7221 */ /* 0x000fc20000010000 */
[-CC-:B------:R-:W-:Y:S01]  /*eea0*/  FFMA.FTZ R38, R126, R65.reuse, -R5.reuse ;  /* 0x000000417e267223 */ /* 0x180fe20000010805 */
[----:B------:R-:W-:-:S01]  /*eeb0*/  FFMA.FTZ R63, R42, R65, -R5 ;  /* 0x000000412a3f7223 */ /* 0x000fc20000010805 */
[----:B------:R-:W-:Y:S01]  /*eec0*/  FFMA.FTZ R42, R128, R65, -R5 ;  /* 0x00000041802a7223 */ /* 0x000fe20000010805 */
[----:B------:R-:W-:-:S01]  /*eed0*/  FADD.FTZ R80, R28, R75 ;  /* 0x0000004b1c507221 */ /* 0x000fc20000010000 */
[----:B------:R-:W1:Y:S01]  /*eee0*/  MUFU.EX2 R4, R4 ;  /* 0x0000000400047308 */ /* 0x000e620000000800 */
[----:B------:R-:W-:-:S01]  /*eef0*/  FFMA.FTZ R67, R46, R65, -R5 ;  /* 0x000000412e437223 */ /* 0x000fc20000010805 */
[----:B------:R-:W-:Y:S01]  /*ef00*/  FFMA.FTZ R46, R130, R65, -R5 ;  /* 0x00000041822e7223 */ /* 0x000fe20000010805 */
[----:B------:R-:W-:-:S01]  /*ef10*/  FADD.FTZ R75, R27, R80 ;  /* 0x000000501b4b7221 */ /* 0x000fc20000010000 */
        /* <DEDUP_REMOVED lines=13> */
[----:B-1----:R-:W-:-:S07]  /*eff0*/  FADD.FTZ R78, R4, R73 ;  /* 0x00000049044e7221 */ /* 0x002fce0000010000 */
[----:B------:R-:W1:Y:S01]  /*f000*/  MUFU.EX2 R55, R55 ;  /* 0x0000003700377308 */ /* 0x000e620000000800 */
[----:B--2---:R-:W-:-:S01]  /*f010*/  FADD.FTZ R73, R53, R78 ;  /* 0x0000004e35497221 */ /* 0x004fc20000010000 */
[----:B------:R-:W-:Y:S01]  /*f020*/  FADD.FTZ R78, R32, R75 ;  /* 0x0000004b204e7221 */ /* 0x000fe20000010000 */
[----:B------:R-:W-:-:S04]  /*f030*/  F2FP.SATFINITE.E4M3.F32.PACK_AB_MERGE_C R149, R53, R4, RZ ;  /* 0x000000043595723e */ /* 0x000fc800048070ff */
[----:B------:R-:W-:Y:S01]  /*f040*/  F2FP.SATFINITE.E4M3.F32.PACK_AB_MERGE_C R149, R51, R0, R149 ;  /* 0x000000003395723e */ /* 0x000fe20004807095 */
        /* <DEDUP_REMOVED lines=16> */
[----:B------:R-:W-:-:S06]  /*f150*/  FFMA.FTZ R15, R62, R65, -R5 ;  /* 0x000000413e0f7223 */ /* 0x000fcc0000010805 */
[----:B------:R-:W2:Y:S01]  /*f160*/  MUFU.EX2 R33, R100 ;  /* 0x0000006400217308 */ /* 0x000ea20000000800 */
[C---:B0-----:R-:W-:Y:S01]  /*f170*/  F2FP.SATFINITE.E4M3.F32.PACK_AB_MERGE_C R144, R40.reuse, R31, RZ ;  /* 0x0000001f2890723e */ /* 0x041fe200048070ff */
[----:B------:R-:W-:-:S03]  /*f180*/  FADD.FTZ R40, R40, R25 ;  /* 0x0000001928287221 */ /* 0x000fc60000010000 */
[----:B------:R-:W-:-:S03]  /*f190*/  F2FP.SATFINITE.E4M3.F32.PACK_AB_MERGE_C R144, R36, R29, R144 ;  /* 0x0000001d2490723e */ /* 0x000fc60004807090 */
        /* <DEDUP_REMOVED lines=9> */
[----:B------:R-:W-:Y:S01]  /*f230*/  MUFU.EX2 R35, R102 ;  /* 0x0000006600237308 */ /* 0x000fe20000000800 */
[----:B--2---:R-:W-:-:S01]  /*f240*/  FADD.FTZ R27, R61, R24 ;  /* 0x000000183d1b7221 */ /* 0x004fc20000010000 */
[----:B------:R-:W-:-:S04]  /*f250*/  F2FP.SATFINITE.E4M3.F32.PACK_AB_MERGE_C R34, R61, R34, RZ ;  /* 0x000000223d22723e */ /* 0x000fc800048070ff */
[----:B------:R-:W-:Y:S02]  /*f260*/  F2FP.SATFINITE.E4M3.F32.PACK_AB_MERGE_C R145, R59, R30, R34 ;  /* 0x0000001e3b91723e */ /* 0x000fe40004807022 */
[----:B------:R-:W1:Y:S01]  /*f270*/  MUFU.EX2 R48, R48 ;  /* 0x0000003000307308 */ /* 0x000e620000000800 */
[----:B0-----:R-:W-:-:S01]  /*f280*/  FADD.FTZ R32, R38, R27 ;  /* 0x0000001b26207221 */ /* 0x001fc20000010000 */
[----:B------:R-:W-:-:S06]  /*f290*/  FFMA.FTZ R27, R140, R65, -R5 ;  /* 0x000000418c1b7223 */ /* 0x000fcc0000010805 */
[----:B------:R-:W0:Y:S08]  /*f2a0*/  MUFU.EX2 R63, R63 ;  /* 0x0000003f003f7308 */ /* 0x000e300000000800 */
[----:B------:R-:W-:Y:S01]  /*f2b0*/  MUFU.EX2 R3, R3 ;  /* 0x0000000300037308 */ /* 0x000fe20000000800 */
[----:B-1----:R-:W-:Y:S01]  /*f2c0*/  F2FP.SATFINITE.E4M3.F32.PACK_AB_MERGE_C R146, R48, R35, RZ ;  /* 0x000000233092723e */ /* 0x002fe200048070ff */
[----:B------:R-:W-:Y:S01]  /*f2d0*/  FADD.FTZ R35, R35, R28 ;  /* 0x0000001c23237221 */ /* 0x000fe20000010000 */
[----:B------:R-:W-:-:S01]  /*f2e0*/  FFMA.FTZ R28, R66, R65, -R5 ;  /* 0x00000041421c7223 */ /* 0x000fc20000010805 */
[----:B------:R-:W-:Y:S01]  /*f2f0*/  FFMA.FTZ R5, R90, R65, -R5 ;  /* 0x000000415a057223 */ /* 0x000fe20000010805 */
[----:B------:R-:W-:Y:S01]  /*f300*/  F2FP.SATFINITE.E4M3.F32.PACK_AB_MERGE_C R146, R44, R33, R146 ;  /* 0x000000212c92723e */ /* 0x000fe20004807092 */
[----:B------:R-:W-:-:S02]  /*f310*/  FADD.FTZ R48, R48, R35 ;  /* 0x0000002330307221 */ /* 0x000fc40000010000 */
        /* <DEDUP_REMOVED lines=11> */
[----:B------:R-:W-:Y:S01]  /*f3d0*/  FADD.FTZ R84, R84, R37 ;  /* 0x0000002554547221 */ /* 0x000fe20000010000 */
[----:B------:R-:W-:Y:S01]  /*f3e0*/  IMAD.MOV.U32 R140, RZ, RZ, R24 ;  /* 0x000000ffff8c7224 */ /* 0x000fe200078e0018 */
[----:B------:R-:W1:Y:S01]  /*f3f0*/  MUFU.EX2 R69, R69 ;  /* 0x0000004500457308 */ /* 0x000e620000000800 */
[----:B0-----:R-:W-:-:S01]  /*f400*/  FADD.FTZ R29, R67, R32 ;  /* 0x00000020431d7221 */ /* 0x001fc20000010000 */
[----:B------:R-:W-:-:S04]  /*f410*/  F2FP.SATFINITE.E4M3.F32.PACK_AB_MERGE_C R42, R67, R42, RZ ;  /* 0x0000002a432a723e */ /* 0x000fc800048070ff */
[----:B------:R-:W-:Y:S02]  /*f420*/  F2FP.SATFINITE.E4M3.F32.PACK_AB_MERGE_C R147, R63, R38, R42 ;  /* 0x000000263f93723e */ /* 0x000fe4000480702a */
        /* <DEDUP_REMOVED lines=8> */
[----:B------:R-:W-:Y:S01]  /*f4b0*/  MUFU.EX2 R41, R41 ;  /* 0x0000002900297308 */ /* 0x000fe20000000800 */
[----:B--2---:R-:W-:-:S01]  /*f4c0*/  FADD.FTZ R29, R71, R26 ;  /* 0x0000001a471d7221 */ /* 0x004fc20000010000 */
[----:B------:R-:W-:-:S04]  /*f4d0*/  F2FP.SATFINITE.E4M3.F32.PACK_AB_MERGE_C R50, R71, R50, RZ ;  /* 0x000000324732723e */ /* 0x000fc800048070ff */
[----:B------:R-:W-:Y:S02]  /*f4e0*/  F2FP.SATFINITE.E4M3.F32.PACK_AB_MERGE_C R141, R69, R46, R50 ;  /* 0x0000002e458d723e */ /* 0x000fe40004807032 */
[----:B------:R-:W0:Y:S01]  /*f4f0*/  MUFU.EX2 R64, R64 ;  /* 0x0000004000407308 */ /* 0x000e220000000800 */
[----:B-1----:R-:W-:-:S07]  /*f500*/  FADD.FTZ R26, R54, R29 ;  /* 0x0000001d361a7221 */ /* 0x002fce0000010000 */
[----:B------:R-:W1:Y:S08]  /*f510*/  MUFU.EX2 R21, R21 ;  /* 0x0000001500157308 */ /* 0x000e700000000800 */
[----:B------:R-:W-:Y:S01]  /*f520*/  MUFU.EX2 R39, R39 ;  /* 0x0000002700277308 */ /* 0x000fe20000000800 */
[----:B0-----:R-:W-:-:S07]  /*f530*/  F2FP.SATFINITE.E4M3.F32.PACK_AB_MERGE_C R142, R64, R41, RZ ;  /* 0x00000029408e723e */ /* 0x001fce00048070ff */
[----:B------:R-:W0:Y:S01]  /*f540*/  MUFU.EX2 R60, R60 ;  /* 0x0000003c003c7308 */ /* 0x000e220000000800 */
[----:B-1----:R-:W-:-:S02]  /*f550*/  FADD.FTZ R29, R21, R26 ;  /* 0x0000001a151d7221 */ /* 0x002fc40000010000 */
[----:B------:R-:W1:Y:S05]  /*f560*/  @P5 LDC R26, c[0x0][0x44c] ;  /* 0x00011300ff1a5b82 */ /* 0x000e6a0000000800 */
[----:B------:R-:W2:Y:S08]  /*f570*/  MUFU.EX2 R14, R14 ;  /* 0x0000000e000e7308 */ /* 0x000eb00000000800 */
[----:B------:R-:W3:Y:S01]  /*f580*/  MUFU.EX2 R15, R15 ;  /* 0x0000000f000f7308 */ /* 0x000ee20000000800 */
[----:B0-----:R-:W-:Y:S01]  /*f590*/  F2FP.SATFINITE.E4M3.F32.PACK_AB_MERGE_C R142, R60, R39, R142 ;  /* 0x000000273c8e723e */ /* 0x001fe2000480708e */
[----:B------:R-:W-:-:S04]  /*f5a0*/  FADD.FTZ R39, R39, R56 ;  /* 0x0000003827277221 */ /* 0x000fc80000010000 */
[----:B------:R-:W-:Y:S02]  /*f5b0*/  FADD.FTZ R60, R60, R39 ;  /* 0x000000273c3c7221 */ /* 0x000fe40000010000 */
[----:B------:R-:W0:Y:S01]  /*f5c0*/  MUFU.EX2 R25, R25 ;  /* 0x0000001900197308 */ /* 0x000e220000000800 */
[----:B--2---:R-:W-:-:S01]  /*f5d0*/  FADD.FTZ R0, R14, R29 ;  /* 0x0000001d0e007221 */ /* 0x004fc20000010000 */
[----:B------:R-:W-:Y:S01]  /*f5e0*/  FADD.FTZ R41, R41, R60 ;  /* 0x0000003c29297221 */ /* 0x000fe20000010000 */
[----:B------:R-:W2:Y:S01]  /*f5f0*/  @P5 LDC R29, c[0x0][0x450] ;  /* 0x00011400ff1d5b82 */ /* 0x000ea20000000800 */
[----:B-1----:R-:W-:-:S04]  /*f600*/  @P5 IMAD.HI.U32 R26, R93, R26, RZ ;  /* 0x0000001a5d1a5227 */ /* 0x002fc800078e00ff */
[----:B------:R-:W-:Y:S01]  /*f610*/  FADD.FTZ R64, R64, R41 ;  /* 0x0000002940407221 */ /* 0x000fe20000010000 */
[----:B------:R-:W-:Y:S01]  /*f620*/  MUFU.EX2 R45, R45 ;  /* 0x0000002d002d7308 */ /* 0x000fe20000000800 */
[----:B---3--:R-:W-:-:S01]  /*f630*/  FADD.FTZ R0, R15, R0 ;  /* 0x000000000f007221 */ /* 0x008fc20000010000 */
        /* <DEDUP_REMOVED lines=10> */
[----:B------:R-:W3:Y:S01]  /*f6e0*/  MUFU.EX2 R4, R70 ;  /* 0x0000004600047308 */ /* 0x000ee20000000800 */
        /* <DEDUP_REMOVED lines=8> */
[C---:B---3--:R-:W-:Y:S01]  /*f770*/  F2FP.SATFINITE.E4M3.F32.PACK_AB_MERGE_C R27, R4.reuse, R27, RZ ;  /* 0x0000001b041b723e */ /* 0x048fe200048070ff */
[----:B------:R-:W-:-:S03]  /*f780*/  FADD.FTZ R4, R4, R15 ;  /* 0x0000000f04047221 */ /* 0x000fc60000010000 */
[----:B------:R-:W-:-:S03]  /*f790*/  F2FP.SATFINITE.E4M3.F32.PACK_AB_MERGE_C R137, R28, R25, R27 ;  /* 0x000000191c89723e */ /* 0x000fc6000480701b */
[----:B------:R-:W0:Y:S01]  /*f7a0*/  MUFU.EX2 R76, R76 ;  /* 0x0000004c004c7308 */ /* 0x000e220000000800 */
[----:B-1----:R-:W-:-:S01]  /*f7b0*/  FADD.FTZ R15, R3, R4 ;  /* 0x00000004030f7221 */ /* 0x002fc20000010000 */
[----:B------:R-:W-:Y:S01]  /*f7c0*/  IMAD.MOV.U32 R4, RZ, RZ, R93 ;  /* 0x000000ffff047224 */ /* 0x000fe200078e005d */
[----:B--2---:R-:W-:Y:S02]  /*f7d0*/  @P5 SHF.R.U32.HI R4, RZ, R29, R26 ;  /* 0x0000001dff045219 */ /* 0x004fe4000001161a */
[----:B------:R-:W-:-:S03]  /*f7e0*/  ISETP.GE.AND P5, PT, R13, 0x1, PT ;  /* 0x000000010d00780c */ /* 0x000fc60003fa6270 */
[----:B------:R-:W-:Y:S01]  /*f7f0*/  MUFU.EX2 R47, R47 ;  /* 0x0000002f002f7308 */ /* 0x000fe20000000800 */
[----:B------:R-:W-:-:S04]  /*f800*/  IMAD.IADD R89, R89, 0x1, R4 ;  /* 0x0000000159597824 */ /* 0x000fc800078e0204 */
[----:B------:R-:W-:-:S03]  /*f810*/  IMAD.IADD R12, R89, 0x1, R12 ;  /* 0x00000001590c7824 */ /* 0x000fc600078e020c */
[----:B------:R-:W1:Y:S01]  /*f820*/  MUFU.EX2 R94, R94 ;  /* 0x0000005e005e7308 */ /* 0x000e620000000800 */
[----:B0-----:R-:W-:-:S07]  /*f830*/  F2FP.SATFINITE.E4M3.F32.PACK_AB_MERGE_C R0, R76, R49, RZ ;  /* 0x000000314c00723e */ /* 0x001fce00048070ff */
[----:B------:R-:W0:Y:S08]  /*f840*/  MUFU.EX2 R72, R72 ;  /* 0x0000004800487308 */ /* 0x000e300000000800 */
[----:B------:R-:W-:Y:S01]  /*f850*/  MUFU.EX2 R52, R52 ;  /* 0x0000003400347308 */ /* 0x000fe20000000800 */
[----:B-1----:R-:W-:Y:S01]  /*f860*/  F2FP.SATFINITE.E4M3.F32.PACK_AB_MERGE_C R138, R94, R47, R0 ;  /* 0x0000002f5e8a723e */ /* 0x002fe20004807000 */
[----:B------:R-:W-:-:S04]  /*f870*/  FADD.FTZ R47, R47, R92 ;  /* 0x0000005c2f2f7221 */ /* 0x000fc80000010000 */
[----:B------:R-:W-:Y:S02]  /*f880*/  FADD.FTZ R94, R94, R47 ;  /* 0x0000002f5e5e7221 */ /* 0x000fe40000010000 */
[----:B------:R-:W1:Y:S01]  /*f890*/  MUFU.EX2 R5, R5 ;  /* 0x0000000500057308 */ /* 0x000e620000000800 */
[----:B0-----:R-:W-:-:S01]  /*f8a0*/  FADD.FTZ R15, R72, R15 ;  /* 0x0000000f480f7221 */ /* 0x001fc20000010000 */
[----:B------:R-:W-:-:S04]  /*f8b0*/  FADD.FTZ R49, R49, R94 ;  /* 0x0000005e31317221 */ /* 0x000fc80000010000 */
[----:B------:R-:W-:Y:S01]  /*f8c0*/  FADD.FTZ R4, R76, R49 ;  /* 0x000000314c047221 */ /* 0x000fe20000010000 */
[----:B-1----:R-:W-:Y:S01]  /*f8d0*/  F2FP.SATFINITE.E4M3.F32.PACK_AB_MERGE_C R0, R5, R52, RZ ;  /* 0x000000340500723e */ /* 0x002fe200048070ff */
[----:B------:R-:W-:-:S03]  /*f8e0*/  FADD.FTZ R52, R52, R15 ;  /* 0x0000000f34347221 */ /* 0x000fc60000010000 */
[----:B------:R-:W-:Y:S01]  /*f8f0*/  F2FP.SATFINITE.E4M3.F32.PACK_AB_MERGE_C R139, R72, R3, R0 ;  /* 0x00000003488b723e */ /* 0x000fe20004807000 */
[----:B------:R-:W-:-:S01]  /*f900*/  FADD.FTZ R3, R5, R52 ;  /* 0x0000003405037221 */ /* 0x000fc20000010000 */
        /* <DEDUP_REMOVED lines=13> */
.L_x_10107:
[----:B------:R-:W-:-:S13]  /*f9e0*/  ISETP.NE.AND P1, PT, R13, 0x1, PT ;  /* 0x000000010d00780c */ /* 0x000fda0003f25270 */
[----:B------:R-:W0:Y:S02]  /*f9f0*/  @P1 LDC.64 R14, c[0x0][0x9e8] ;  /* 0x00027a00ff0e1b82 */ /* 0x000e240000000a00 */
[----:B0-----:R-:W-:-:S05]  /*fa00*/  @P1 IMAD.HI.U32 R14, R5, R14, RZ ;  /* 0x0000000e050e1227 */ /* 0x001fca00078e00ff */
[----:B------:R-:W-:-:S07]  /*fa10*/  @P1 SHF.R.U32.HI R5, RZ, R15, R14 ;  /* 0x0000000fff051219 */ /* 0x000fce000001160e */
.L_x_10108:
[----:B------:R-:W-:Y:S05]  /*fa20*/  BSYNC B0 ;  /* 0x0000000000007941 */ /* 0x000fea0003800000 */
.L_x_10106:
[----:B------:R-:W-:-:S05]  /*fa30*/  IMAD R5, R5, R13, R13 ;  /* 0x0000000d05057224 */ /* 0x000fca00078e020d */
[----:B------:R-:W-:-:S07]  /*fa40*/  VIMNMX R12, R12, R5, PT ;  /* 0x000000050c0c7248 */ /* 0x000fce0003fe0100 */
.L_x_10105:
[----:B------:R-:W2:Y:S01]  /*fa50*/  LDL R13, [R1+0x34] ;  /* 0x00003400010d7983 */ /* 0x000ea20000100800 */
        /* <DEDUP_REMOVED lines=10> */
[----:B------:R-:W-:Y:S01]  /*fb00*/  BSSY B1, `(.L_x_10109) ;  /* 0x00003b3000017945 */ /* 0x000fe20003800000 */
        /* <DEDUP_REMOVED lines=24> */
[----:B--2---:R-:W-:-:S04]  /*fc90*/  VIMNMX R13, R13, R5, !PT ;  /* 0x000000050d0d7248 */ /* 0x004fc80007fe0100 */
[----:B------:R-:W-:Y:S01]  /*fca0*/  ISETP.GE.AND P1, PT, R0, R13, PT ;  /* 0x0000000d0000720c */ /* 0x000fe20003f26270 */
[----:B------:R0:W-:-:S12]  /*fcb0*/  STL [R1+0x20], R13 ;  /* 0x0000200d01007387 */ /* 0x0001d80000100800 */
[----:B0-----:R-:W-:Y:S05]  /*fcc0*/  @!P1 BRA `(.L_x_10110) ;  /* 0x0000003800589947 */ /* 0x001fea0003800000 */
[----:B------:R-:W-:Y:S01]  /*fcd0*/  BSSY B0, `(.L_x_10111) ;  /* 0x0000391000007945 */ /* 0x000fe20003800000 */
        /* <DEDUP_REMOVED lines=24> */
.L_x_10131:
[----:B------:R-:W-:Y:S02]  /*fe60*/  IMAD.U32 R12, RZ, RZ, UR38 ;  /* 0x00000026ff0c7e24 */ /* 0x000fe4000f8e00ff */
[----:B------:R-:W-:-:S03]  /*fe70*/  VIADD R5, R18, 0x1 ;  /* 0x0000000112057836 */ /* 0x000fc60000000000 */
[----:B------:R-:W-:Y:S02]  /*fe80*/  ISETP.NE.AND P2, PT, R12, 0x3, PT ;  /* 0x000000030c00780c */ /* 0x000fe40003f45270 */
[----:B------:R-:W-:-:S04]  /*fe90*/  ISETP.NE.AND P1, PT, R5, 0x2, PT ;  /* 0x000000020500780c */ /* 0x000fc80003f25270 */
[----:B------:R-:W-:Y:S02]  /*fea0*/  SEL R13, RZ, 0x1, P1 ;  /* 0x00000001ff0d7807 */ /* 0x000fe40000800000 */
[----:B------:R-:W-:Y:S02]  /*feb0*/  SEL R5, R5, RZ, P1 ;  /* 0x000000ff05057207 */ /* 0x000fe40000800000 */
[----:B------:R-:W-:-:S03]  /*fec0*/  LOP3.LUT R20, R22, R13, RZ, 0x3c, !PT ;  /* 0x0000000d16147212 */ /* 0x000fc600078e3cff */
[----:B------:R-:W-:Y:S05]  /*fed0*/  @!P2 BRA `(.L_x_10112) ;  /* 0x000000000004a947 */ /* 0x000fea0003800000 */
[----:B------:R-:W-:Y:S01]  /*fee0*/  BPT.TRAP 0x1 ;  /* 0x000000040000795c */ /* 0x000fe20000300000 */
.L_x_10112:
[----:B------:R-:W-:Y:S01]  /*fef0*/  IMAD R21, R5, 0x8, R16 ;  /* 0x0000000805157824 */ /* 0x000fe200078e0210 */
[----:B------:R-:W-:-:S04]  /*ff00*/  SHF.L.U32 R12, R20, 0x1f, RZ ;  /* 0x0000001f140c7819 */ /* 0x000fc800000006ff */
[----:B------:R0:W1:Y:S01]  /*ff10*/  SYNCS.PHASECHK.TRANS64.TRYWAIT P1, [R21+URZ+0x19c30], R12 ;  /* 0x019c300c150075a7 */ /* 0x000062000802017f */
[----:B------:R-:W-:Y:S05]  /*ff20*/  @!P2 BRA `(.L_x_10113) ;  /* 0x000000000004a947 */ /* 0x000fea0003800000 */
[----:B------:R-:W-:Y:S01]  /*ff30*/  BPT.TRAP 0x1 ;  /* 0x000000040000795c */ /* 0x000fe20000300000 */
.L_x_10113:
[----:B------:R-:W2:Y:S01]  /*ff40*/  LDL R13, [R1+0x14] ;  /* 0x00001400010d7983 */ /* 0x000ea20000100800 */
[----:B------:R-:W-:Y:S01]  /*ff50*/  BSSY B2, `(.L_x_10114) ;  /* 0x0000006000027945 */ /* 0x000fe20003800000 */
[----:B------:R-:W-:Y:S02]  /*ff60*/  IMAD.MOV.U32 R15, RZ, RZ, -0x3ffffff0 ;  /* 0xc0000010ff0f7424 */ /* 0x000fe400078e00ff */
[----:B--2---:R-:W-:Y:S01]  /*ff70*/  IMAD R14, R5, 0x300, R13 ;  /* 0x00000300050e7824 */ /* 0x004fe200078e020d */
[----:B-1----:R-:W-:Y:S06]  /*ff80*/  @P1 BRA `(.L_x_10115) ;  /* 0x0000000000081947 */ /* 0x002fec0003800000 */
[----:B------:R-:W1:Y:S02]  /*ff90*/  SYNCS.PHASECHK.TRANS64.TRYWAIT P1, [R21+URZ+0x19c30], R12 ;  /* 0x019c300c150075a7 */ /* 0x000e64000802017f */
[----:B-1----:R-:W-:Y:S05]  /*ffa0*/  @!P1 BRA `(.L_x_10116) ;  /* 0x0000015c00789947 */ /* 0x002fea0003800000 */
.L_x_10115:
[----:B------:R-:W-:Y:S05]  /*ffb0*/  BSYNC B2 ;  /* 0x0000000000027941 */ /* 0x000fea0003800000 */
.L_x_10114:
[C---:B------:R-:W-:Y:S01]  /*ffc0*/  R2UR UR6, R14.reuse ;  /* 0x000000000e0672ca */ /* 0x040fe200000e0000 */
[----:B------:R-:W-:Y:S01]  /*ffd0*/  WARPGROUP.ARRIVE ;  /* 0x00000000000079c5 */ /* 0x000fe20000000000 */
[----:B------:R-:W-:Y:S01]  /*ffe0*/  R2UR UR7, R15 ;  /* 0x000000000f0772ca */ /* 0x000fe200000e0000 */
[----:B01----:R-:W-:Y:S01]  /*fff0*/  VIADD R12, R14, 0x100 ;  /* 0x000001000e0c7836 */ /* 0x003fe20000000000 */
[----:B------:R-:W-:Y:S01]  /*10000*/  R2UR UR4, R6 ;  /* 0x00000000060472ca */ /* 0x000fe200000e0000 */
[----:B------:R-:W-:Y:S01]  /*10010*/  IMAD.MOV.U32 R13, RZ, RZ, -0x3ffffff0 ;  /* 0xc0000010ff0d7424 */ /* 0x000fe200078e00ff */
[----:B------:R-:W-:Y:S01]  /*10020*/  R2UR UR5, R7 ;  /* 0x00000000070572ca */ /* 0x000fe200000e0000 */
[----:B------:R-:W-:Y:S01]  /*10030*/  VIADD R14, R14, 0x200 ;  /* 0x000002000e0e7836 */ /* 0x000fe20000000000 */
[----:B------:R-:W-:Y:S01]  /*10040*/  R2UR UR10, R12 ;  /* 0x000000000c0a72ca */ /* 0x000fe200000e0000 */
[----:B------:R-:W-:Y:S01]  /*10050*/  IMAD.MOV.U32 R15, RZ, RZ, -0x3ffffff0 ;  /* 0xc0000010ff0f7424 */ /* 0x000fe200078e00ff */
[----:B------:R-:W-:Y:S01]  /*10060*/  R2UR UR11, R13 ;  /* 0x000000000d0b72ca */ /* 0x000fe200000e0000 */
[----:B------:R-:W-:Y:S01]  /*10070*/  IMAD.U32 R13, RZ, RZ, UR38 ;  /* 0x00000026ff0d7e24 */ /* 0x000fe2000f8e00ff */
[----:B------:R-:W-:-:S02]  /*10080*/  R2UR UR8, R156 ;  /* 0x000000009c0872ca */ /* 0x000fc400000e0000 */
[----:B------:R-:W-:Y:S02]  /*10090*/  R2UR UR9, R157 ;  /* 0x000000009d0972ca */ /* 0x000fe400000e0000 */
[----:B------:R-:W-:Y:S02]  /*100a0*/  R2UR UR14, R14 ;  /* 0x000000000e0e72ca */ /* 0x000fe400000e0000 */
[----:B------:R-:W-:Y:S01]  /*100b0*/  R2UR UR15, R15 ;  /* 0x000000000f0f72ca */ /* 0x000fe200000e0000 */
[----:B------:R-:W-:Y:S01]  /*100c0*/  QGMMA.64x128x32.F32.E4M3.E4M3 R24, gdesc[UR4], RZ, !UPT, gsb0 ;  /* 0x01e00000041879f3 */ /* 0x000fe2000c0008ff */
[----:B------:R-:W-:Y:S02]  /*100d0*/  R2UR UR12, R10 ;  /* 0x000000000a0c72ca */ /* 0x000fe400000e0000 */
[----:B------:R-:W-:Y:S02]  /*100e0*/  R2UR UR13, R11 ;  /* 0x000000000b0d72ca */ /* 0x000fe400000e0000 */
[----:B------:R-:W-:Y:S01]  /*100f0*/  ISETP.NE.AND P2, PT, R13, 0x3, PT ;  /* 0x000000030d00780c */ /* 0x000fe20003f45270 */
[----:B------:R-:W-:-:S02]  /*10100*/  WARPGROUP.DEPBAR.LE gsb0, 0x0 ;  /* 0x00008000000079c5 */ /* 0x000fc40000010000 */
[----:B------:R-:W-:-:S06]  /*10110*/  WARPGROUP.ARRIVE ;  /* 0x00000000000079c5 */ /* 0x000fcc0000000000 */
[----:B------:R-:W-:Y:S03]  /*10120*/  QGMMA.64x128x32.F32.E4M3.E4M3 R24, gdesc[UR8], R24, gsb0 ;  /* 0x01e00000081879f3 */ /* 0x000fe60008000818 */
[----:B------:R-:W-:Y:S02]  /*10130*/  WARPGROUP.DEPBAR.LE gsb0, 0x0 ;  /* 0x00008000000079c5 */ /* 0x000fe40000010000 */
[----:B------:R-:W-:-:S07]  /*10140*/  WARPGROUP.ARRIVE ;  /* 0x00000000000079c5 */ /* 0x000fce0000000000 */
[----:B------:R-:W-:Y:S03]  /*10150*/  QGMMA.64x128x32.F32.E4M3.E4M3 R24, gdesc[UR12], R24, gsb0 ;  /* 0x01e000000c1879f3 */ /* 0x000fe60008000818 */
[----:B------:R-:W-:Y:S02]  /*10160*/  WARPGROUP.DEPBAR.LE gsb0, 0x0 ;  /* 0x00008000000079c5 */ /* 0x000fe40000010000 */
[----:B------:R-:W-:Y:S05]  /*10170*/  @!P2 BRA `(.L_x_10117) ;  /* 0x000000000004a947 */ /* 0x000fea0003800000 */
[----:B------:R-:W-:Y:S01]  /*10180*/  BPT.TRAP 0x1 ;  /* 0x000000040000795c */ /* 0x000fe20000300000 */
.L_x_10117:
[----:B------:R-:W-:Y:S01]  /*10190*/  SHF.L.U32 R12, R22, 0x1f, RZ ;  /* 0x0000001f160c7819 */ /* 0x000fe200000006ff */
[----:B------:R-:W-:-:S04]  /*101a0*/  IMAD R22, R18, 0x8, R16 ;  /* 0x0000000812167824 */ /* 0x000fc800078e0210 */
[----:B------:R0:W1:Y:S01]  /*101b0*/  SYNCS.PHASECHK.TRANS64.TRYWAIT P1, [R22+URZ+0x19c50], R12 ;  /* 0x019c500c160075a7 */ /* 0x000062000802017f */
[----:B------:R-:W-:Y:S05]  /*101c0*/  @!P2 BRA `(.L_x_10118) ;  /* 0x000000000004a947 */ /* 0x000fea0003800000 */
[----:B------:R-:W-:Y:S01]  /*101d0*/  BPT.TRAP 0x1 ;  /* 0x000000040000795c */ /* 0x000fe20000300000 */
.L_x_10118:
[----:B------:R-:W-:Y:S04]  /*101e0*/  BSSY B2, `(.L_x_10119) ;  /* 0x0000004000027945 */ /* 0x000fe80003800000 */
[----:B-1----:R-:W-:Y:S05]  /*101f0*/  @P1 BRA `(.L_x_10120) ;  /* 0x0000000000081947 */ /* 0x002fea0003800000 */
[----:B------:R-:W1:Y:S02]  /*10200*/  SYNCS.PHASECHK.TRANS64.TRYWAIT P1, [R22+URZ+0x19c50], R12 ;  /* 0x019c500c160075a7 */ /* 0x000e64000802017f */
[----:B-1----:R-:W-:Y:S05]  /*10210*/  @!P1 BRA `(.L_x_10121) ;  /* 0x0000015800f09947 */ /* 0x002fea0003800000 */
.L_x_10120:
[----:B------:R-:W-:Y:S05]  /*10220*/  BSYNC B2 ;  /* 0x0000000000027941 */ /* 0x000fea0003800000 */
.L_x_10119:
[----:B01----:R-:W-:Y:S01]  /*10230*/  VIADD R12, R16, 0x3000 ;  /* 0x00003000100c7836 */ /* 0x003fe20000000000 */
[----:B------:R-:W-:Y:S01]  /*10240*/  WARPGROUP.ARRIVE ;  /* 0x00000000000079c5 */ /* 0x000fe20000000000 */
[----:B------:R-:W-:Y:S01]  /*10250*/  IMAD.MOV.U32 R13, RZ, RZ, 0x40000040 ;  /* 0x40000040ff0d7424 */ /* 0x000fe200078e00ff */
[----:B------:R-:W-:Y:S02]  /*10260*/  LOP3.LUT P4, RZ, R17, 0x20, RZ, 0xc0, !PT ;  /* 0x0000002011ff7812 */ /* 0x000fe4000788c0ff */
[----:B------:R-:W-:Y:S02]  /*10270*/  SHF.R.U32.HI R12, RZ, 0x4, R12 ;  /* 0x00000004ff0c7819 */ /* 0x000fe4000001160c */
[----:B------:R-:W-:Y:S02]  /*10280*/  R2UR UR7, R13 ;  /* 0x000000000d0772ca */ /* 0x000fe400000e0000 */
[----:B------:R-:W-:-:S04]  /*10290*/  LOP3.LUT R12, R12, 0x3fff, RZ, 0xc0, !PT ;  /* 0x00003fff0c0c7812 */ /* 0x000fc800078ec0ff */
[----:B------:R-:W-:-:S05]  /*102a0*/  LOP3.LUT R12, R12, 0x10000, RZ, 0xfc, !PT ;  /* 0x000100000c0c7812 */ /* 0x000fca00078efcff */
[----:B------:R-:W-:-:S05]  /*102b0*/  IMAD R12, R18, 0x300, R12 ;  /* 0x00000300120c7824 */ /* 0x000fca00078e020c */
[----:B------:R-:W-:-:S13]  /*102c0*/  R2UR UR6, R12 ;  /* 0x000000000c0672ca */ /* 0x000fda00000e0000 */
[----:B------:R-:W-:Y:S01]  /*102d0*/  QGMMA.64x96x32.F32.E4M3.E4M3 R88, R148, gdesc[UR4], R88, gsb0 ;  /* 0x0160000494587df3 */ /* 0x000fe20008000858 */
        /* <DEDUP_REMOVED lines=8> */
[----:B------:R-:W2:Y:S01]  /*10360*/  LDL R150, [R1+0x10] ;  /* 0x0000100001967983 */ /* 0x000ea20000100800 */
[----:B------:R-:W-:Y:S01]  /*10370*/  VIADD R12, R12, 0x6 ;  /* 0x000000060c0c7836 */ /* 0x000fe20000000000 */
[----:B------:R-:W0:Y:S02]  /*10380*/  LDC R149, c[0x0][0x448] ;  /* 0x00011200ff957b82 */ /* 0x000e240000000800 */
[----:B------:R-:W2:Y:S02]  /*10390*/  LDL R151, [R1+0x30] ;  /* 0x0000300001977983 */ /* 0x000ea40000100800 */
[----:B------:R-:W-:Y:S01]  /*103a0*/  QGMMA.64x96x32.F32.E4M3.E4M3 R88, R144, gdesc[UR4], R88, gsb0 ;  /* 0x0160000490587df3 */ /* 0x000fe20008000858 */
[----:B------:R-:W-:Y:S01]  /*103b0*/  R2UR UR6, R14 ;  /* 0x000000000e0672ca */ /* 0x000fe200000e0000 */
[----:B------:R-:W-:Y:S01]  /*103c0*/  IMAD.MOV.U32 R13, RZ, RZ, 0x40000040 ;  /* 0x40000040ff0d7424 */ /* 0x000fe200078e00ff */
        /* <DEDUP_REMOVED lines=18> */
[----:B0-----:R-:W-:Y:S01]  /*104f0*/  ISETP.NE.AND P1, PT, R149, 0x1, PT ;  /* 0x000000019500780c */ /* 0x001fe20003f25270 */
        /* <DEDUP_REMOVED lines=9> */
[----:B------:R-:W-:Y:S01]  /*10590*/  @!P0 VIADD R21, R21, 0x19c40 ;  /* 0x00019c4015158836 */ /* 0x000fe20000000000 */
[----:B------:R-:W0:Y:S02]  /*105a0*/  MUFU.TANH R14, R14 ;  /* 0x0000000e000e7308 */ /* 0x000e240000002400 */
[----:B------:R-:W1:Y:S01]  /*105b0*/  @P1 LDC R45, c[0x0][0x44c] ;  /* 0x00011300ff2d1b82 */ /* 0x000e620000000800 */
[----:B------:R-:W-:-:S02]  /*105c0*/  WARPGROUP.DEPBAR.LE gsb0, 0x0 ;  /* 0x00008000000079c5 */ /* 0x000fc40000010000 */
[----:B------:R-:W-:Y:S01]  /*105d0*/  WARPGROUP.ARRIVE ;  /* 0x00000000000079c5 */ /* 0x000fe20000000000 */
[C---:B------:R-:W-:Y:S01]  /*105e0*/  FMUL.FTZ R78, R2.reuse, R83 ;  /* 0x00000053024e7220 */ /* 0x040fe20000410000 */
[----:B------:R-:W-:Y:S01]  /*105f0*/  FMUL.FTZ R47, R2, R50 ;  /* 0x00000032022f7220 */ /* 0x000fe20000410000 */
[----:B------:R-:W3:Y:S03]  /*10600*/  MUFU.TANH R15, R15 ;  /* 0x0000000f000f7308 */ /* 0x000ee60000002400 */
        /* <DEDUP_REMOVED lines=11> */
[----:B------:R-:W4:Y:S01]  /*106c0*/  @P1 LDC R44, c[0x0][0x450] ;  /* 0x00011400ff2c1b82 */ /* 0x000f220000000800 */
        /* <DEDUP_REMOVED lines=14> */
[----:B------:R-:W-:Y:S01]  /*107b0*/  @!P0 PRMT R21, RZ, 0x654, R21 ;  /* 0x00000654ff158816 */ /* 0x000fe20000000015 */
[----:B------:R-:W-:-:S06]  /*107c0*/  FMUL.FTZ R86, R2, R86 ;  /* 0x0000005602567220 */ /* 0x000fcc0000410000 */
        /* <DEDUP_REMOVED lines=11> */
[----:B------:R-:W5:Y:S01]  /*10880*/  LDL R140, [R1] ;  /* 0x00000000018c7983 */ /* 0x000f620000100800 */
[----:B------:R-:W-:Y:S01]  /*10890*/  WARPGROUP.ARRIVE ;  /* 0x00000000000079c5 */ /* 0x000fe20000000000 */
[C---:B------:R-:W-:Y:S01]  /*108a0*/  FMUL.FTZ R75, R2.reuse, R79 ;  /* 0x0000004f024b7220 */ /* 0x040fe20000410000 */
[C---:B------:R-:W-:Y:S02]  /*108b0*/  FMUL.FTZ R53, R2.reuse, R56 ;  /* 0x0000003802357220 */ /* 0x040fe40000410000 */
[----:B------:R-:W0:Y:S02]  /*108c0*/  MUFU.TANH R12, R12 ;  /* 0x0000000c000c7308 */ /* 0x000e240000002400 */
[----:B------:R-:W-:Y:S01]  /*108d0*/  QGMMA.64x96x32.F32.E4M3.E4M3 R88, R136, gdesc[UR4], R88, gsb0 ;  /* 0x0160000488587df3 */ /* 0x000fe20008000858 */
        /* <DEDUP_REMOVED lines=11> */
[----:B------:R-:W-:Y:S01]  /*10990*/  IMAD.SHL.U32 R82, R0, 0x80, RZ ;  /* 0x0000008000527824 */ /* 0x000fe200078e00ff */
[----:B------:R-:W0:Y:S08]  /*109a0*/  MUFU.TANH R13, R13 ;  /* 0x0000000d000d7308 */ /* 0x000e300000002400 */
[----:B------:R-:W0:Y:S08]  /*109b0*/  MUFU.TANH R24, R24 ;  /* 0x0000001800187308 */ /* 0x000e300000002400 */
[----:B------:R-:W0:Y:S08]  /*109c0*/  MUFU.TANH R26, R26 ;  /* 0x0000001a001a7308 */ /* 0x000e300000002400 */
[----:B------:R-:W0:Y:S08]  /*109d0*/  MUFU.TANH R29, R29 ;  /* 0x0000001d001d7308 */ /* 0x000e300000002400 */
[----:B------:R-:W0:Y:S08]  /*109e0*/  MUFU.TANH R31, R31 ;  /* 0x0000001f001f7308 */ /* 0x000e300000002400 */
[----:B------:R-:W0:Y:S08]  /*109f0*/  MUFU.TANH R34, R34 ;  /* 0x0000002200227308 */ /* 0x000e300000002400 */
[----:B------:R-:W0:Y:S01]  /*10a00*/  MUFU.TANH R36, R36 ;  /* 0x0000002400247308 */ /* 0x000e220000002400 */
[----:B--2---:R-:W-:-:S04]  /*10a10*/  IMAD.IADD R81, R151, 0x1, R150 ;  /* 0x0000000197517824 */ /* 0x004fc800078e0296 */
[----:B-1----:R-:W-:-:S03]  /*10a20*/  @P1 IMAD.HI.U32 R45, R81, R45, RZ ;  /* 0x0000002d512d1227 */ /* 0x002fc600078e00ff */
[----:B------:R-:W1:Y:S01]  /*10a30*/  MUFU.TANH R39, R39 ;  /* 0x0000002700277308 */ /* 0x000e620000002400 */
[----:B------:R-:W-:Y:S01]  /*10a40*/  IMAD.MOV.U32 R84, RZ, RZ, R81 ;  /* 0x000000ffff547224 */ /* 0x000fe200078e0051 */
[----:B----4-:R-:W-:Y:S01]  /*10a50*/  @P1 SHF.R.U32.HI R84, RZ, R44, R45 ;  /* 0x0000002cff541219 */ /* 0x010fe2000001162d */
[----:B------:R-:W-:Y:S01]  /*10a60*/  FMUL.FTZ R81, R2, R87 ;  /* 0x0000005702517220 */ /* 0x000fe20000410000 */
[----:B------:R-:W-:-:S04]  /*10a70*/  IADD3 R87, -R23, 0x1, -R82 ;  /* 0x0000000117577810 */ /* 0x000fc80007ffe952 */
[----:B------:R-:W2:Y:S08]  /*10a80*/  MUFU.TANH R41, R41 ;  /* 0x0000002900297308 */ /* 0x000eb00000002400 */
[----:B------:R-:W4:Y:S08]  /*10a90*/  MUFU.TANH R42, R42 ;  /* 0x0000002a002a7308 */ /* 0x000f300000002400 */
[----:B------:R-:W0:Y:S08]  /*10aa0*/  MUFU.TANH R43, R43 ;  /* 0x0000002b002b7308 */ /* 0x000e300000002400 */
[----:B------:R-:W0:Y:S08]  /*10ab0*/  MUFU.TANH R46, R46 ;  /* 0x0000002e002e7308 */ /* 0x000e300000002400 */
[----:B------:R-:W0:Y:S01]  /*10ac0*/  MUFU.TANH R47, R47 ;  /* 0x0000002f002f7308 */ /* 0x000e220000002400 */
[----:B------:R-:W-:-:S02]  /*10ad0*/  WARPGROUP.DEPBAR.LE gsb0, 0x0 ;  /* 0x00008000000079c5 */ /* 0x000fc40000010000 */
[----:B------:R-:W3:Y:S01]  /*10ae0*/  SHFL.IDX PT, R138, R84, RZ, 0x1c1f ;  /* 0x001c1fff548a7589 */ /* 0x000ee200000e0000 */
[----:B------:R1:W-:Y:S04]  /*10af0*/  @!P0 SYNCS.ARRIVE.TRANS64.RED.A1T0 RZ, [R21+URZ], RZ ;  /* 0x000000ff15ff89a7 */ /* 0x0003e8000810043f */
        /* <DEDUP_REMOVED lines=23> */
[----:B-----5:R-:W-:-:S07]  /*10c70*/  IADD3 R87, -R155, R87, R140 ;  /* 0x000000579b577210 */ /* 0x020fce0007ffe18c */
        /* <DEDUP_REMOVED lines=13> */
[----:B-1----:R1:W0:Y:S02]  /*10d50*/  MUFU.TANH R21, R86 ;  /* 0x0000005600157308 */ /* 0x0022240000002400 */
[----:B-1----:R-:W-:-:S02]  /*10d60*/  VIADD R86, R87, UR39 ;  /* 0x0000002757567c36 */ /* 0x002fc40008000000 */
[----:B------:R-:W-:Y:S02]  /*10d70*/  VIADD R87, R87, UR36 ;  /* 0x0000002457577c36 */ /* 0x000fe40008000000 */
[--C-:B---3--:R-:W-:Y:S02]  /*10d80*/  IMAD.IADD R136, R86, 0x1, R138.reuse ;  /* 0x0000000156887824 */ /* 0x108fe400078e028a */
[----:B------:R-:W-:Y:S01]  /*10d90*/  IMAD.IADD R137, R87, 0x1, R138 ;  /* 0x0000000157897824 */ /* 0x000fe200078e028a */
[----:B--2-4-:R-:W-:Y:S06]  /*10da0*/  @!P4 BRA `(.L_x_10122) ;  /* 0x000000000058c947 */ /* 0x014fec0003800000 */
[----:B------:R-:W-:Y:S01]  /*10db0*/  IADD3 R138, -R155, R140, R138 ;  /* 0x0000008c9b8a7210 */ /* 0x000fe20007ffe18a */
[----:B------:R-:W-:Y:S03]  /*10dc0*/  BSSY B2, `(.L_x_10123) ;  /* 0x0000010000027945 */ /* 0x000fe60003800000 */
        /* <DEDUP_REMOVED lines=10> */
.L_x_10124:
[----:B------:R-:W-:-:S05]  /*10e70*/  IMAD.U32 R139, RZ, RZ, UR46 ;  /* 0x0000002eff8b7e24 */ /* 0x000fca000f8e00ff */
[----:B------:R-:W-:-:S13]  /*10e80*/  ISETP.NE.AND P1, PT, R139, 0x1, PT ;  /* 0x000000018b00780c */ /* 0x000fda0003f25270 */
[----:B------:R-:W1:Y:S02]  /*10e90*/  @P1 LDC.64 R44, c[0x0][0x9e8] ;  /* 0x00027a00ff2c1b82 */ /* 0x000e640000000a00 */
[----:B-1----:R-:W-:-:S05]  /*10ea0*/  @P1 IMAD.HI.U32 R44, R138, R44, RZ ;  /* 0x0000002c8a2c1227 */ /* 0x002fca00078e00ff */
[----:B------:R-:W-:-:S07]  /*10eb0*/  @P1 SHF.R.U32.HI R138, RZ, R45, R44 ;  /* 0x0000002dff8a1219 */ /* 0x000fce000001162c */
.L_x_10125:
[----:B------:R-:W-:Y:S05]  /*10ec0*/  BSYNC B2 ;  /* 0x0000000000027941 */ /* 0x000fea0003800000 */
.L_x_10123:
[----:B------:R-:W-:-:S04]  /*10ed0*/  IMAD R138, R138, R139, -R82 ;  /* 0x0000008b8a8a7224 */ /* 0x000fc800078e0a52 */
[----:B------:R-:W-:-:S05]  /*10ee0*/  IMAD.IADD R138, R138, 0x1, -R23 ;  /* 0x000000018a8a7824 */ /* 0x000fca00078e0a17 */
[----:B------:R-:W-:Y:S02]  /*10ef0*/  VIMNMX R137, R137, R138, !PT ;  /* 0x0000008a89897248 */ /* 0x000fe40007fe0100 */
[----:B------:R-:W-:-:S07]  /*10f00*/  VIADDMNMX R136, R138, R139, R136, PT ;  /* 0x0000008b8a887246 */ /* 0x000fce0003800188 */
.L_x_10122:
        /* <DEDUP_REMOVED lines=9> */
[----:B------:R-:W-:Y:S02]  /*10fa0*/  ISETP.GT.AND P1, PT, R137, 0x9, P3 ;  /* 0x000000098900780c */ /* 0x000fe40001f24270 */
[C---:B------:R-:W-:Y:S02]  /*10fb0*/  ISETP.LT.OR P2, PT, R136.reuse, 0x9, P2 ;  /* 0x000000098800780c */ /* 0x040fe40001741670 */
[----:B------:R-:W-:-:S02]  /*10fc0*/  ISETP.LT.OR P1, PT, R136, 0xa, P1 ;  /* 0x0000000a8800780c */ /* 0x000fc40000f21670 */
[----:B------:R-:W-:Y:S01]  /*10fd0*/  FSEL R18, R18, -INF , !P2 ;  /* 0xff80000012127808 */ /* 0x000fe20005000000 */
[--C-:B-1----:R-:W-:Y:S01]  /*10fe0*/  IMAD.IADD R86, R86, 0x1, R84.reuse ;  /* 0x0000000156567824 */ /* 0x102fe200078e0254 */
[----:B------:R-:W-:Y:S01]  /*10ff0*/  FSEL R24, R24, -INF , !P1 ;  /* 0xff80000018187808 */ /* 0x000fe20004800000 */
[----:B------:R-:W-:Y:S01]  /*11000*/  IMAD.IADD R87, R87, 0x1, R84 ;  /* 0x0000000157577824 */ /* 0x000fe200078e0254 */
[C---:B------:R-:W-:Y:S02]  /*11010*/  ISETP.GT.AND P2, PT, R137.reuse, 0x10, P3 ;  /* 0x000000108900780c */ /* 0x040fe40001f44270 */
[----:B------:R-:W-:Y:S02]  /*11020*/  ISETP.GT.AND P1, PT, R137, 0x11, P3 ;  /* 0x000000118900780c */ /* 0x000fe40001f24270 */
[C---:B------:R-:W-:Y:S02]  /*11030*/  ISETP.LT.OR P2, PT, R136.reuse, 0x11, P2 ;  /* 0x000000118800780c */ /* 0x040fe40001741670 */
[----:B------:R-:W-:-:S02]  /*11040*/  ISETP.LT.OR P1, PT, R136, 0x12, P1 ;  /* 0x000000128800780c */ /* 0x000fc40000f21670 */
[----:B------:R-:W-:Y:S02]  /*11050*/  FSEL R27, R27, -INF , !P2 ;  /* 0xff8000001b1b7808 */ /* 0x000fe40005000000 */
[----:B------:R-:W-:Y:S02]  /*11060*/  FSEL R28, R28, -INF , !P1 ;  /* 0xff8000001c1c7808 */ /* 0x000fe40004800000 */
        /* <DEDUP_REMOVED lines=91> */
.L_x_10128:
[----:B------:R-:W-:-:S05]  /*11620*/  IMAD.U32 R65, RZ, RZ, UR46 ;  /* 0x0000002eff417e24 */ /* 0x000fca000f8e00ff */
[----:B------:R-:W-:-:S13]  /*11630*/  ISETP.NE.AND P1, PT, R65, 0x1, PT ;  /* 0x000000014100780c */ /* 0x000fda0003f25270 */
[----:B------:R-:W0:Y:S02]  /*11640*/  @P1 LDC.64 R44, c[0x0][0x9e8] ;  /* 0x00027a00ff2c1b82 */ /* 0x000e240000000a00 */
[----:B0-----:R-:W-:-:S05]  /*11650*/  @P1 IMAD.HI.U32 R44, R84, R44, RZ ;  /* 0x0000002c542c1227 */ /* 0x001fca00078e00ff */
[----:B------:R-:W-:-:S07]  /*11660*/  @P1 SHF.R.U32.HI R84, RZ, R45, R44 ;  /* 0x0000002dff541219 */ /* 0x000fce000001162c */
.L_x_10129:
[----:B------:R-:W-:Y:S05]  /*11670*/  BSYNC B2 ;  /* 0x0000000000027941 */ /* 0x000fea0003800000 */
.L_x_10127:
[----:B------:R-:W-:-:S04]  /*11680*/  IMAD R82, R84, R65, -R82 ;  /* 0x0000004154527224 */ /* 0x000fc800078e0a52 */
[----:B------:R-:W-:-:S05]  /*11690*/  IMAD.IADD R82, R82, 0x1, -R23 ;  /* 0x0000000152527824 */ /* 0x000fca00078e0a17 */
[----:B------:R-:W-:Y:S02]  /*116a0*/  VIMNMX R87, R87, R82, !PT ;  /* 0x0000005257577248 */ /* 0x000fe40007fe0100 */
[----:B------:R-:W-:-:S07]  /*116b0*/  VIADDMNMX R86, R82, R65, R86, PT ;  /* 0x0000004152567246 */ /* 0x000fce0003800156 */
.L_x_10126:
[C---:B------:R-:W-:Y:S01]  /*116c0*/  ISETP.GT.AND P1, PT, R87.reuse, 0x1, P3 ;  /* 0x000000015700780c */ /* 0x040fe20001f24270 */
[----:B------:R-:W-:Y:S01]  /*116d0*/  IMAD.U32 R65, RZ, RZ, UR45 ;  /* 0x0000002dff417e24 */ /* 0x000fe2000f8e00ff */
[----:B------:R-:W-:Y:S01]  /*116e0*/  ISETP.GT.AND P2, PT, R87, 0x8, P3 ;  /* 0x000000085700780c */ /* 0x000fe20001f44270 */
[----:B------:R-:W-:Y:S01]  /*116f0*/  IMAD.U32 R136, RZ, RZ, UR38 ;  /* 0x00000026ff887e24 */ /* 0x000fe2000f8e00ff */
[C---:B------:R-:W-:Y:S02]  /*11700*/  ISETP.LT.OR P1, PT, R86.reuse, 0x2, P1 ;  /* 0x000000025600780c */ /* 0x040fe40000f21670 */
[----:B------:R-:W-:Y:S02]  /*11710*/  ISETP.LT.OR P2, PT, R86, 0x9, P2 ;  /* 0x000000095600780c */ /* 0x000fe40001741670 */
[----:B------:R-:W-:Y:S02]  /*11720*/  FSEL R15, R15, -INF , !P1 ;  /* 0xff8000000f0f7808 */ /* 0x000fe40004800000 */
[----:B------:R-:W-:-:S02]  /*11730*/  ISETP.GT.AND P1, PT, R87, 0x9, P3 ;  /* 0x000000095700780c */ /* 0x000fc40001f24270 */
[----:B------:R-:W-:Y:S02]  /*11740*/  FSEL R25, R25, -INF , !P2 ;  /* 0xff80000019197808 */ /* 0x000fe40005000000 */
[----:B------:R-:W-:Y:S02]  /*11750*/  ISETP.LT.OR P1, PT, R86, 0xa, P1 ;  /* 0x0000000a5600780c */ /* 0x000fe40000f21670 */
[C---:B------:R-:W-:Y:S02]  /*11760*/  ISETP.GT.AND P2, PT, R87.reuse, 0x10, P3 ;  /* 0x000000105700780c */ /* 0x040fe40001f44270 */
[----:B------:R-:W-:Y:S02]  /*11770*/  FSEL R26, R26, -INF , !P1 ;  /* 0xff8000001a1a7808 */ /* 0x000fe40004800000 */
[----:B------:R-:W-:Y:S02]  /*11780*/  ISETP.GT.AND P1, PT, R87, 0x11, P3 ;  /* 0x000000115700780c */ /* 0x000fe40001f24270 */
[----:B------:R-:W-:-:S02]  /*11790*/  ISETP.LT.OR P2, PT, R86, 0x11, P2 ;  /* 0x000000115600780c */ /* 0x000fc40001741670 */
[----:B------:R-:W-:Y:S02]  /*117a0*/  ISETP.LT.OR P1, PT, R86, 0x12, P1 ;  /* 0x000000125600780c */ /* 0x000fe40000f21670 */
[----:B------:R-:W-:Y:S02]  /*117b0*/  FSEL R29, R29, -INF , !P2 ;  /* 0xff8000001d1d7808 */ /* 0x000fe40005000000 */
[----:B------:R-:W-:Y:S02]  /*117c0*/  FSEL R30, R30, -INF , !P1 ;  /* 0xff8000001e1e7808 */ /* 0x000fe40004800000 */
[C---:B------:R-:W-:Y:S02]  /*117d0*/  ISETP.GT.AND P1, PT, R87.reuse, 0x19, P3 ;  /* 0x000000195700780c */ /* 0x040fe40001f24270 */
[----:B------:R-:W-:Y:S02]  /*117e0*/  ISETP.GT.AND P2, PT, R87, 0x18, P3 ;  /* 0x000000185700780c */ /* 0x000fe40001f44270 */
[----:B------:R-:W-:-:S02]  /*117f0*/  ISETP.LT.OR P1, PT, R86, 0x1a, P1 ;  /* 0x0000001a5600780c */ /* 0x000fc40000f21670 */
[----:B------:R-:W-:Y:S02]  /*11800*/  ISETP.LT.OR P2, PT, R86, 0x19, P2 ;  /* 0x000000195600780c */ /* 0x000fe40001741670 */
[----:B------:R-:W-:Y:S02]  /*11810*/  FSEL R34, R34, -INF , !P1 ;  /* 0xff80000022227808 */ /* 0x000fe40004800000 */
[----:B------:R-:W-:Y:S02]  /*11820*/  ISETP.GT.AND P1, PT, R87, 0x21, P3 ;  /* 0x000000215700780c */ /* 0x000fe40001f24270 */
[----:B------:R-:W-:Y:S02]  /*11830*/  FSEL R33, R33, -INF , !P2 ;  /* 0xff80000021217808 */ /* 0x000fe40005000000 */
[----:B------:R-:W-:Y:S02]  /*11840*/  ISETP.LT.OR P1, PT, R86, 0x22, P1 ;  /* 0x000000225600780c */ /* 0x000fe40000f21670 */
[----:B------:R-:W-:-:S02]  /*11850*/  ISETP.GT.AND P2, PT, R87, 0x20, P3 ;  /* 0x000000205700780c */ /* 0x000fc40001f44270 */
[----:B------:R-:W-:Y:S02]  /*11860*/  FSEL R44, R38, -INF , !P1 ;  /* 0xff800000262c7808 */ /* 0x000fe40004800000 */
[----:B------:R-:W-:Y:S02]  /*11870*/  FMNMX.FTZ R38, R12, R9, !PT ;  /* 0x000000090c267209 */ /* 0x000fe40007810000 */
[----:B------:R-:W-:Y:S02]  /*11880*/  ISETP.LT.OR P2, PT, R86, 0x21, P2 ;  /* 0x000000215600780c */ /* 0x000fe40001741670 */
[----:B------:R-:W-:Y:S02]  /*11890*/  FMNMX.FTZ R38, R14, R38, !PT ;  /* 0x000000260e267209 */ /* 0x000fe40007810000 */
[----:B------:R-:W-:Y:S02]  /*118a0*/  FSEL R37, R37, -INF , !P2 ;  /* 0xff80000025257808 */ /* 0x000fe40005000000 */
[----:B------:R-:W-:-:S02]  /*118b0*/  FMNMX.FTZ R38, R18, R38, !PT ;  /* 0x0000002612267209 */ /* 0x000fc40007810000 */
[C---:B------:R-:W-:Y:S02]  /*118c0*/  ISETP.GT.AND P2, PT, R87.reuse, 0x28, P3 ;  /* 0x000000285700780c */ /* 0x040fe40001f44270 */
[----:B------:R-:W-:Y:S02]  /*118d0*/  FMNMX.FTZ R38, R24, R38, !PT ;  /* 0x0000002618267209 */ /* 0x000fe40007810000 */
[----:B------:R-:W-:Y:S02]  /*118e0*/  ISETP.GT.AND P1, PT, R87, 0x29, P3 ;  /* 0x000000295700780c */ /* 0x000fe40001f24270 */
[----:B------:R-:W-:Y:S02]  /*118f0*/  FMNMX.FTZ R38, R27, R38, !PT ;  /* 0x000000261b267209 */ /* 0x000fe40007810000 */
[----:B------:R-:W-:Y:S02]  /*11900*/  ISETP.LT.OR P2, PT, R86, 0x29, P2 ;  /* 0x000000295600780c */ /* 0x000fe40001741670 */
[----:B------:R-:W-:-:S02]  /*11910*/  FMNMX.FTZ R38, R28, R38, !PT ;  /* 0x000000261c267209 */ /* 0x000fc40007810000 */
[----:B------:R-:W-:Y:S02]  /*11920*/  ISETP.LT.OR P1, PT, R86, 0x2a, P1 ;  /* 0x0000002a5600780c */ /* 0x000fe40000f21670 */
[----:B------:R-:W-:Y:S02]  /*11930*/  FMNMX.FTZ R38, R31, R38, !PT ;  /* 0x000000261f267209 */ /* 0x000fe40007810000 */
[----:B------:R-:W-:Y:S02]  /*11940*/  FSEL R41, R41, -INF , !P2 ;  /* 0xff80000029297808 */ /* 0x000fe40005000000 */
        /* <DEDUP_REMOVED lines=39> */
[----:B------:R-:W-:Y:S02]  /*11bc0*/  ISETP.GT.AND P2, PT, R87, 0x48, P3 ;  /* 0x000000485700780c */ /* 0x000fe40001f44270 */
        /* <DEDUP_REMOVED lines=10> */
[C---:B------:R-:W-:Y:S01]  /*11c70*/  ISETP.GT.AND P2, PT, R87.reuse, 0x50, P3 ;  /* 0x000000505700780c */ /* 0x040fe20001f44270 */
[----:B------:R-:W0:Y:S01]  /*11c80*/  SHFL.BFLY PT, R45, R38, 0x2, 0x1f ;  /* 0x0c401f00262d7f89 */ /* 0x000e2200000e0000 */
[----:B------:R-:W-:-:S02]  /*11c90*/  ISETP.GT.AND P1, PT, R87, 0x51, P3 ;  /* 0x000000515700780c */ /* 0x000fc40001f24270 */
[----:B------:R-:W-:Y:S02]  /*11ca0*/  LOP3.LUT R17, R17, 0xbfffffff, RZ, 0xc0, !PT ;  /* 0xbfffffff11117812 */ /* 0x000fe400078ec0ff */
[C---:B------:R-:W-:Y:S02]  /*11cb0*/  ISETP.LT.OR P2, PT, R86.reuse, 0x51, P2 ;  /* 0x000000515600780c */ /* 0x040fe40001741670 */
[----:B------:R-:W-:Y:S02]  /*11cc0*/  ISETP.LT.OR P1, PT, R86, 0x52, P1 ;  /* 0x000000525600780c */ /* 0x000fe40000f21670 */
[----:B------:R-:W-:Y:S02]  /*11cd0*/  @P0 LOP3.LUT R17, R17, 0x40000000, RZ, 0xfc, !PT ;  /* 0x4000000011110812 */ /* 0x000fe400078efcff */
[----:B------:R-:W-:Y:S02]  /*11ce0*/  ISETP.GT.AND P0, PT, R87, RZ, P3 ;  /* 0x000000ff5700720c */ /* 0x000fe40001f04270 */
[----:B------:R-:W-:-:S02]  /*11cf0*/  FSEL R63, R63, -INF , !P2 ;  /* 0xff8000003f3f7808 */ /* 0x000fc40005000000 */
[----:B------:R-:W-:Y:S02]  /*11d00*/  FSEL R64, R64, -INF , !P1 ;  /* 0xff80000040407808 */ /* 0x000fe40004800000 */
[C---:B------:R-:W-:Y:S02]  /*11d10*/  ISETP.GT.AND P2, PT, R87.reuse, 0x58, P3 ;  /* 0x000000585700780c */ /* 0x040fe40001f44270 */
[----:B------:R-:W-:Y:S02]  /*11d20*/  ISETP.GT.AND P1, PT, R87, 0x59, P3 ;  /* 0x000000595700780c */ /* 0x000fe40001f24270 */
[C---:B------:R-:W-:Y:S02]  /*11d30*/  ISETP.LT.OR P2, PT, R86.reuse, 0x59, P2 ;  /* 0x000000595600780c */ /* 0x040fe40001741670 */
[----:B------:R-:W-:Y:S02]  /*11d40*/  ISETP.LT.OR P1, PT, R86, 0x5a, P1 ;  /* 0x0000005a5600780c */ /* 0x000fe40000f21670 */
[----:B------:R-:W-:-:S02]  /*11d50*/  LOP3.LUT R17, R17, 0xfffffff7, RZ, 0xc0, !PT ;  /* 0xfffffff711117812 */ /* 0x000fc400078ec0ff */
[----:B0-----:R-:W-:Y:S02]  /*11d60*/  FMNMX.FTZ R38, R38, R45, !PT ;  /* 0x0000002d26267209 */ /* 0x001fe40007810000 */
[----:B------:R-:W-:Y:S02]  /*11d70*/  FSEL R67, R67, -INF , !P2 ;  /* 0xff80000043437808 */ /* 0x000fe40005000000 */
[----:B------:R-:W-:Y:S01]  /*11d80*/  FSEL R68, R68, -INF , !P1 ;  /* 0xff80000044447808 */ /* 0x000fe20004800000 */
[----:B------:R-:W0:Y:S01]  /*11d90*/  SHFL.BFLY PT, R45, R38, 0x1, 0x1f ;  /* 0x0c201f00262d7f89 */ /* 0x000e2200000e0000 */
[C---:B------:R-:W-:Y:S02]  /*11da0*/  ISETP.GT.AND P2, PT, R87.reuse, 0x60, P3 ;  /* 0x000000605700780c */ /* 0x040fe40001f44270 */
[----:B------:R-:W-:Y:S02]  /*11db0*/  ISETP.GT.AND P1, PT, R87, 0x61, P3 ;  /* 0x000000615700780c */ /* 0x000fe40001f24270 */
[----:B------:R-:W-:-:S02]  /*11dc0*/  @P0 LOP3.LUT R17, R17, 0x8, RZ, 0xfc, !PT ;  /* 0x0000000811110812 */ /* 0x000fc400078efcff */
[----:B------:R-:W-:Y:S02]  /*11dd0*/  ISETP.GT.AND P0, PT, R87, 0x79, P3 ;  /* 0x000000795700780c */ /* 0x000fe40001f04270 */
[C---:B------:R-:W-:Y:S02]  /*11de0*/  ISETP.LT.OR P2, PT, R86.reuse, 0x61, P2 ;  /* 0x000000615600780c */ /* 0x040fe40001741670 */
[----:B------:R-:W-:Y:S02]  /*11df0*/  ISETP.LT.OR P1, PT, R86, 0x62, P1 ;  /* 0x000000625600780c */ /* 0x000fe40000f21670 */
[----:B------:R-:W-:Y:S02]  /*11e00*/  FSEL R69, R69, -INF , !P2 ;  /* 0xff80000045457808 */ /* 0x000fe40005000000 */
[----:B------:R-:W-:Y:S02]  /*11e10*/  FSEL R70, R70, -INF , !P1 ;  /* 0xff80000046467808 */ /* 0x000fe40004800000 */
[----:B------:R-:W-:-:S02]  /*11e20*/  ISETP.GT.AND P4, PT, R87, 0x68, P3 ;  /* 0x000000685700780c */ /* 0x000fc40001f84270 */
[C---:B------:R-:W-:Y:S02]  /*11e30*/  ISETP.GT.AND P5, PT, R87.reuse, 0x69, P3 ;  /* 0x000000695700780c */ /* 0x040fe40001fa4270 */
[C---:B------:R-:W-:Y:S02]  /*11e40*/  ISETP.GT.AND P6, PT, R87.reuse, 0x70, P3 ;  /* 0x000000705700780c */ /* 0x040fe40001fc4270 */
[C---:B------:R-:W-:Y:S02]  /*11e50*/  ISETP.GT.AND P2, PT, R87.reuse, 0x71, P3 ;  /* 0x000000715700780c */ /* 0x040fe40001f44270 */
[----:B------:R-:W-:Y:S02]  /*11e60*/  ISETP.GT.AND P1, PT, R87, 0x78, P3 ;  /* 0x000000785700780c */ /* 0x000fe40001f24270 */
[C---:B------:R-:W-:Y:S02]  /*11e70*/  LOP3.LUT P3, RZ, R17.reuse, 0x8, RZ, 0xc0, !PT ;  /* 0x0000000811ff7812 */ /* 0x040fe4000786c0ff */
[----:B------:R-:W-:-:S02]  /*11e80*/  LOP3.LUT R17, R17, 0xfffffffd, RZ, 0xc0, !PT ;  /* 0xfffffffd11117812 */ /* 0x000fc400078ec0ff */
[----:B0-----:R-:W-:Y:S02]  /*11e90*/  FMNMX.FTZ R38, R38, R45, !PT ;  /* 0x0000002d26267209 */ /* 0x001fe40007810000 */
[----:B------:R-:W-:Y:S02]  /*11ea0*/  @P0 LOP3.LUT R17, R17, 0x2, RZ, 0xfc, !PT ;  /* 0x0000000211110812 */ /* 0x000fe400078efcff */
[----:B------:R-:W-:Y:S01]  /*11eb0*/  ISETP.LT.OR P0, PT, R86, 0x69, P4 ;  /* 0x000000695600780c */ /* 0x000fe20002701670 */
[----:B------:R-:W-:-:S01]  /*11ec0*/  FFMA.FTZ R82, R38, R65, -8 ;  /* 0xc100000026527423 */ /* 0x000fc20000010041 */
[C---:B------:R-:W-:Y:S02]  /*11ed0*/  LOP3.LUT P4, RZ, R17.reuse, 0x2, RZ, 0xc0, !PT ;  /* 0x0000000211ff7812 */ /* 0x040fe4000788c0ff */
[----:B------:R-:W-:Y:S02]  /*11ee0*/  LOP3.LUT R17, R17, 0xffffffef, RZ, 0xc0, !PT ;  /* 0xffffffef11117812 */ /* 0x000fe400078ec0ff */
[----:B------:R-:W-:-:S02]  /*11ef0*/  ISETP.LT.OR P3, PT, R86, 0x1, P3 ;  /* 0x000000015600780c */ /* 0x000fc40001f61670 */
[C---:B------:R-:W-:Y:S02]  /*11f00*/  ISETP.LT.OR P6, PT, R86.reuse, 0x71, P6 ;  /* 0x000000715600780c */ /* 0x040fe400037c1670 */
[----:B------:R-:W-:Y:S02]  /*11f10*/  FSEL R13, R13, -INF , !P3 ;  /* 0xff8000000d0d7808 */ /* 0x000fe40005800000 */
[C---:B------:R-:W-:Y:S02]  /*11f20*/  ISETP.LT.OR P2, PT, R86.reuse, 0x72, P2 ;  /* 0x000000725600780c */ /* 0x040fe40001741670 */
[----:B------:R-:W-:Y:S02]  /*11f30*/  @P0 LOP3.LUT R17, R17, 0x10, RZ, 0xfc, !PT ;  /* 0x0000001011110812 */ /* 0x000fe400078efcff */
[----:B------:R-:W-:Y:S02]  /*11f40*/  ISETP.LT.OR P0, PT, R86, 0x6a, P5 ;  /* 0x0000006a5600780c */ /* 0x000fe40002f01670 */
[----:B------:R-:W-:-:S02]  /*11f50*/  FSETP.NEU.FTZ.AND P5, PT, R38, -INF , PT ;  /* 0xff8000002600780b */ /* 0x000fc40003fbd000 */
[----:B------:R-:W-:Y:S02]  /*11f60*/  FSEL R75, R75, -INF , !P0 ;  /* 0xff8000004b4b7808 */ /* 0x000fe40004000000 */
[----:B------:R-:W-:Y:S02]  /*11f70*/  FSEL R45, R38, RZ, P5 ;  /* 0x000000ff262d7208 */ /* 0x000fe40002800000 */
[----:B------:R-:W-:Y:S02]  /*11f80*/  FSEL R82, R82, RZ, P5 ;  /* 0x000000ff52527208 */ /* 0x000fe40002800000 */
[----:B------:R-:W-:Y:S01]  /*11f90*/  LOP3.LUT P5, RZ, R17, 0x10, RZ, 0xc0, !PT ;  /* 0x0000001011ff7812 */ /* 0x000fe200078ac0ff */
[----:B------:R-:W-:-:S01]  /*11fa0*/  FADD.FTZ R9, -R45, R9 ;  /* 0x000000092d097221 */ /* 0x000fc20000010100 */
[----:B------:R-:W-:Y:S01]  /*11fb0*/  FMNMX.FTZ R45, R13, R8, !PT ;  /* 0x000000080d2d7209 */ /* 0x000fe20007810000 */
[----:B------:R-:W-:-:S01]  /*11fc0*/  FFMA.FTZ R43, R43, R65, -R82 ;  /* 0x000000412b2b7223 */ /* 0x000fc20000010852 */
[----:B------:R-:W-:Y:S01]  /*11fd0*/  FSEL R74, R74, -INF , !P5 ;  /* 0xff8000004a4a7808 */ /* 0x000fe20006800000 */
[----:B------:R-:W-:-:S01]  /*11fe0*/  FFMA.FTZ R12, R12, R65, -R82 ;  /* 0x000000410c0c7223 */ /* 0x000fc20000010852 */
[----:B------:R-:W-:Y:S01]  /*11ff0*/  FMNMX.FTZ R45, R15, R45, !PT ;  /* 0x0000002d0f2d7209 */ /* 0x000fe20007810000 */
[----:B------:R-:W-:-:S01]  /*12000*/  FFMA.FTZ R14, R14, R65, -R82 ;  /* 0x000000410e0e7223 */ /* 0x000fc20000010852 */
[----:B------:R-:W-:Y:S01]  /*12010*/  FSEL R76, R76, -INF , !P6 ;  /* 0xff8000004c4c7808 */ /* 0x000fe20007000000 */
[----:B------:R-:W-:-:S01]  /*12020*/  FFMA.FTZ R18, R18, R65, -R82 ;  /* 0x0000004112127223 */ /* 0x000fc20000010852 */
[----:B------:R-:W-:Y:S01]  /*12030*/  FMNMX.FTZ R45, R25, R45, !PT ;  /* 0x0000002d192d7209 */ /* 0x000fe20007810000 */
[----:B------:R-:W-:-:S01]  /*12040*/  FFMA.FTZ R24, R24, R65, -R82 ;  /* 0x0000004118187223 */ /* 0x000fc20000010852 */
[----:B------:R-:W-:Y:S01]  /*12050*/  ISETP.LT.OR P1, PT, R86, 0x79, P1 ;  /* 0x000000795600780c */ /* 0x000fe20000f21670 */
        /* <DEDUP_REMOVED lines=42> */
[----:B------:R-:W-:Y:S01]  /*12300*/  MUFU.EX2 R85, R43 ;  /* 0x0000002b00557308 */ /* 0x000fe20000000800 */
[----:B------:R-:W-:Y:S01]  /*12310*/  FMUL.FTZ R9, R9, R65 ;  /* 0x0000004109097220 */ /* 0x000fe20000410000 */
[----:B------:R-:W-:-:S02]  /*12320*/  ISETP.NE.AND P5, PT, R136, 0x3, PT ;  /* 0x000000038800780c */ /* 0x000fc40003fa5270 */
[----:B------:R-:W-:Y:S02]  /*12330*/  FMNMX.FTZ R45, R51, R45, !PT ;  /* 0x0000002d332d7209 */ /* 0x000fe40007810000 */
[----:B------:R-:W-:Y:S02]  /*12340*/  LOP3.LUT P0, RZ, R17, 0x40000000, RZ, 0xc0, !PT ;  /* 0x4000000011ff7812 */ /* 0x000fe4000780c0ff */
[----:B------:R-:W-:Y:S01]  /*12350*/  FMNMX.FTZ R45, R52, R45, !PT ;  /* 0x0000002d342d7209 */ /* 0x000fe20007810000 */
[----:B------:R-:W-:Y:S03]  /*12360*/  MUFU.EX2 R12, R12 ;  /* 0x0000000c000c7308 */ /* 0x000fe60000000800 */
[----:B------:R-:W-:-:S04]  /*12370*/  FMNMX.FTZ R45, R55, R45, !PT ;  /* 0x0000002d372d7209 */ /* 0x000fc80007810000 */
        /* <DEDUP_REMOVED lines=8> */
[----:B0-----:R-:W-:-:S02]  /*12400*/  FFMA.FTZ R4, R9, R4, R12 ;  /* 0x0000000409047223 */ /* 0x001fc4000001000c */
[----:B------:R-:W-:-:S04]  /*12410*/  FMNMX.FTZ R45, R67, R45, !PT ;  /* 0x0000002d432d7209 */ /* 0x000fc80007810000 */
[----:B------:R-:W-:Y:S01]  /*12420*/  FMNMX.FTZ R45, R68, R45, !PT ;  /* 0x0000002d442d7209 */ /* 0x000fe20007810000 */
[----:B------:R-:W-:Y:S01]  /*12430*/  MUFU.EX2 R24, R24 ;  /* 0x0000001800187308 */ /* 0x000fe20000000800 */
[----:B-1----:R-:W-:-:S02]  /*12440*/  FADD.FTZ R4, R14, R4 ;  /* 0x000000040e047221 */ /* 0x002fc40000010000 */
        /* <DEDUP_REMOVED lines=23> */
[----:B------:R-:W-:-:S03]  /*125c0*/  FSETP.NEU.FTZ.AND P1, PT, R43, -INF , PT ;  /* 0xff8000002b00780b */ /* 0x000fc60003f3d000 */
[----:B------:R-:W-:Y:S01]  /*125d0*/  MUFU.EX2 R53, R53 ;  /* 0x0000003500357308 */ /* 0x000fe20000000800 */
[----:B------:R-:W-:-:S05]  /*125e0*/  FSEL R45, R43, RZ, P1 ;  /* 0x000000ff2b2d7208 */ /* 0x000fca0000800000 */
[----:B------:R-:W-:Y:S01]  /*125f0*/  FADD.FTZ R8, -R45, R8 ;  /* 0x000000082d087221 */ /* 0x000fe20000010100 */
[----:B------:R-:W-:-:S01]  /*12600*/  FFMA.FTZ R45, R43, R65, -8 ;  /* 0xc10000002b2d7423 */ /* 0x000fc20000010041 */
[----:B------:R-:W-:Y:S02]  /*12610*/  MUFU.EX2 R54, R54 ;  /* 0x0000003600367308 */ /* 0x000fe40000000800 */
[----:B------:R-:W-:Y:S02]  /*12620*/  FMUL.FTZ R8, R8, R65 ;  /* 0x0000004108087220 */ /* 0x000fe40000410000 */
[----:B------:R-:W-:-:S04]  /*12630*/  FSEL R84, R45, RZ, P1 ;  /* 0x000000ff2d547208 */ /* 0x000fc80000800000 */
        /* <DEDUP_REMOVED lines=42> */
[----:B------:R-:W-:Y:S01]  /*128e0*/  FADD.FTZ R3, R27, R3 ;  /* 0x000000031b037221 */ /* 0x000fe20000010000 */
[----:B------:R-:W-:-:S03]  /*128f0*/  FFMA.FTZ R81, R81, R65, -R84 ;  /* 0x0000004151517223 */ /* 0x000fc60000010854 */
        /* <DEDUP_REMOVED lines=99> */
.L_x_10130:
[----:B------:R-:W2:Y:S01]  /*12f30*/  LDL R45, [R1+0x18] ;  /* 0x00001800012d7983 */ /* 0x000ea20000100800 */
[----:B------:R-:W-:-:S05]  /*12f40*/  VIADD R22, R22, 0x19c60 ;  /* 0x00019c6016167836 */ /* 0x000fca0000000000 */
[----:B--2---:R-:W-:Y:S02]  /*12f50*/  PRMT R22, R45, 0x654, R22 ;  /* 0x000006542d167816 */ /* 0x004fe40000000016 */
[----:B------:R-:W2:Y:S01]  /*12f60*/  LDL R45, [R1+0x20] ;  /* 0x00002000012d7983 */ /* 0x000ea20000100800 */
        /* <DEDUP_REMOVED lines=81> */
[----:B------:R-:W-:-:S02]  /*13480*/  IMAD.MOV.U32 R8, RZ, RZ, R43 ;  /* 0x000000ffff087224 */ /* 0x000fc400078e002b */
[----:B------:R-:W-:Y:S02]  /*13490*/  IMAD.MOV.U32 R9, RZ, RZ, R38 ;  /* 0x000000ffff097224 */ /* 0x000fe400078e0026 */
[----:B0-----:R-:W-:Y:S02]  /*134a0*/  IMAD.MOV.U32 R22, RZ, RZ, R20 ;  /* 0x000000ffff167224 */ /* 0x001fe400078e0014 */
        /* <DEDUP_REMOVED lines=19> */
[----:B------:R-:W-:Y:S05]  /*135e0*/  BSYNC B0 ;  /* 0x0000000000007941 */ /* 0x000fea0003800000 */
.L_x_10111:
[----:B------:R-:W-:Y:S02]  /*135f0*/  IMAD.MOV.U32 R8, RZ, RZ, R43 ;  /* 0x000000ffff087224 */ /* 0x000fe400078e002b */
[----:B------:R-:W-:Y:S02]  /*13600*/  IMAD.MOV.U32 R9, RZ, RZ, R38 ;  /* 0x000000ffff097224 */ /* 0x000fe400078e0026 */
[----:B------:R-:W-:Y:S02]  /*13610*/  IMAD.MOV.U32 R18, RZ, RZ, R5 ;  /* 0x000000ffff127224 */ /* 0x000fe400078e0005 */
[----:B------:R-:W-:-:S07]  /*13620*/  IMAD.MOV.U32 R22, RZ, RZ, R20 ;  /* 0x000000ffff167224 */ /* 0x000fce00078e0014 */
.L_x_10110:
[----:B------:R-:W-:Y:S05]  /*13630*/  BSYNC B1 ;  /* 0x0000000000017941 */ /* 0x000fea0003800000 */
.L_x_10109:
[----:B------:R-:W2:Y:S01]  /*13640*/  LDL R5, [R1+0x10] ;  /* 0x0000100001057983 */ /* 0x000ea20000100800 */
[----:B------:R-:W0:Y:S03]  /*13650*/  LDC R12, c[0x0][0x448] ;  /* 0x00011200ff0c7b82 */ /* 0x000e260000000800 */
[----:B------:R-:W3:Y:S01]  /*13660*/  LDL R14, [R1] ;  /* 0x00000000010e7983 */ /* 0x000ee20000100800 */
[----:B------:R-:W-:Y:S01]  /*13670*/  LOP3.LUT R17, R17, 0xffffffdf, RZ, 0xc0, !PT ;  /* 0xffffffdf11117812 */ /* 0x000fe200078ec0ff */
[----:B------:R-:W-:-:S03]  /*13680*/  ULDC UR4, c[0x0][0x9dc] ;  /* 0x0002770000047ab9 */ /* 0x000fc60000000800 */
[----:B------:R-:W1:Y:S01]  /*13690*/  LDC R15, c[0x0][0x9e4] ;  /* 0x00027900ff0f7b82 */ /* 0x000e620000000800 */
[----:B0-----:R-:W-:-:S13]  /*136a0*/  ISETP.NE.AND P1, PT, R12, 0x1, PT ;  /* 0x000000010c00780c */ /* 0x001fda0003f25270 */
[----:B------:R-:W0:Y:S01]  /*136b0*/  @P1 LDC R12, c[0x0][0x44c] ;  /* 0x00011300ff0c1b82 */ /* 0x000e220000000800 */
[----:B------:R-:W-:-:S04]  /*136c0*/  @P1 LOP3.LUT R17, R17, 0x20, RZ, 0xfc, !PT ;  /* 0x0000002011111812 */ /* 0x000fc800078efcff */
[----:B------:R-:W-:-:S03]  /*136d0*/  LOP3.LUT R17, R17, 0xffffffbf, RZ, 0xc0, !PT ;  /* 0xffffffbf11117812 */ /* 0x000fc600078ec0ff */
[----:B------:R-:W4:Y:S01]  /*136e0*/  @P1 LDC R13, c[0x0][0x450] ;  /* 0x00011400ff0d1b82 */ /* 0x000f220000000800 */
[----:B--2---:R-:W-:-:S04]  /*136f0*/  VIADD R5, R5, 0xbf ;  /* 0x000000bf05057836 */ /* 0x004fc80000000000 */
[----:B0-----:R-:W-:Y:S01]  /*13700*/  @P1 IMAD.HI.U32 R12, R5, R12, RZ ;  /* 0x0000000c050c1227 */ /* 0x001fe200078e00ff */
[----:B---3--:R-:W-:-:S04]  /*13710*/  IADD3 R14, R14, 0x1, -R155 ;  /* 0x000000010e0e7810 */ /* 0x008fc80007ffe89b */
[----:B----4-:R-:W-:Y:S02]  /*13720*/  @P1 SHF.R.U32.HI R5, RZ, R13, R12 ;  /* 0x0000000dff051219 */ /* 0x010fe4000001160c */
        /* <DEDUP_REMOVED lines=15> */
.L_x_10134:
[----:B------:R-:W-:-:S13]  /*13820*/  ISETP.NE.AND P1, PT, R15, 0x1, PT ;  /* 0x000000010f00780c */ /* 0x000fda0003f25270 */
[----:B------:R-:W0:Y:S02]  /*13830*/  @P1 LDC.64 R12, c[0x0][0x9e8] ;  /* 0x00027a00ff0c1b82 */ /* 0x000e240000000a00 */
[----:B0-----:R-:W-:-:S05]  /*13840*/  @P1 IMAD.HI.U32 R12, R5, R12, RZ ;  /* 0x0000000c050c1227 */ /* 0x001fca00078e00ff */
[----:B------:R-:W-:-:S07]  /*13850*/  @P1 SHF.R.U32.HI R5, RZ, R13, R12 ;  /* 0x0000000dff051219 */ /* 0x000fce000001160c */
.L_x_10135:
[----:B------:R-:W-:Y:S05]  /*13860*/  BSYNC B0 ;  /* 0x0000000000007941 */ /* 0x000fea0003800000 */
.L_x_10133:
[----:B------:R-:W-:-:S05]  /*13870*/  IMAD R5, R5, R15, RZ ;  /* 0x0000000f05057224 */ /* 0x000fca00078e02ff */
[----:B------:R-:W-:-:S07]  /*13880*/  VIMNMX R14, R14, R5, !PT ;  /* 0x000000050e0e7248 */ /* 0x000fce0007fe0100 */
.L_x_10132:
[----:B------:R-:W2:Y:S01]  /*13890*/  LDL R12, [R1+0x34] ;  /* 0x00003400010c7983 */ /* 0x000ea20000100800 */
[----:B------:R-:W-:Y:S01]  /*138a0*/  VIADD R14, R14, 0x7f ;  /* 0x0000007f0e0e7836 */ /* 0x000fe20000000000 */
[----:B------:R-:W-:Y:S04]  /*138b0*/  BSSY B0, `(.L_x_10136) ;  /* 0x000026e000007945 */ /* 0x000fe80003800000 */
[----:B------:R-:W-:-:S04]  /*138c0*/  SHF.R.S32.HI R5, RZ, 0x1f, R14 ;  /* 0x0000001fff057819 */ /* 0x000fc8000001140e */
[----:B------:R-:W-:-:S04]  /*138d0*/  LEA.HI R5, R5, R14, RZ, 0x7 ;  /* 0x0000000e05057211 */ /* 0x000fc800078f38ff */
[----:B------:R-:W-:-:S04]  /*138e0*/  SHF.R.S32.HI R5, RZ, 0x7, R5 ;  /* 0x00000007ff057819 */ /* 0x000fc80000011405 */
[----:B--2---:R-:W-:-:S04]  /*138f0*/  VIMNMX R21, R12, R5, !PT ;  /* 0x000000050c157248 */ /* 0x004fc80007fe0100 */
[----:B------:R-:W-:-:S13]  /*13900*/  ISETP.GE.AND P1, PT, R0, R21, PT ;  /* 0x000000150000720c */ /* 0x000fda0003f26270 */
[----:B------:R-:W-:Y:S05]  /*13910*/  @!P1 BRA `(.L_x_10137) ;  /* 0x00000024009c9947 */ /* 0x000fea0003800000 */
[----:B------:R-:W-:Y:S01]  /*13920*/  BSSY B1, `(.L_x_10137) ;  /* 0x0000266000017945 */ /* 0x000fe20003800000 */
[----:B------:R-:W-:Y:S02]  /*13930*/  IMAD.MOV.U32 R5, RZ, RZ, R8 ;  /* 0x000000ffff057224 */ /* 0x000fe400078e0008 */
[----:B------:R-:W-:Y:S02]  /*13940*/  IMAD.MOV.U32 R14, RZ, RZ, R9 ;  /* 0x000000ffff0e7224 */ /* 0x000fe400078e0009 */
[----:B------:R-:W-:Y:S02]  /*13950*/  IMAD.MOV.U32 R13, RZ, RZ, R22 ;  /* 0x000000ffff0d7224 */ /* 0x000fe400078e0016 */
[----:B------:R-:W-:-:S07]  /*13960*/  IMAD.MOV.U32 R12, RZ, RZ, R18 ;  /* 0x000000ffff0c7224 */ /* 0x000fce00078e0012 */
.L_x_10149:
[----:B------:R-:W-:Y:S01]  /*13970*/  IMAD.U32 R8, RZ, RZ, UR38 ;  /* 0x00000026ff087e24 */ /* 0x000fe2000f8e00ff */
[----:B------:R-:W-:-:S04]  /*13980*/  ISETP.NE.AND P1, PT, R12, 0x1, PT ;  /* 0x000000010c00780c */ /* 0x000fc80003f25270 */
[----:B------:R-:W-:Y:S02]  /*13990*/  ISETP.NE.AND P2, PT, R8, 0x3, PT ;  /* 0x000000030800780c */ /* 0x000fe40003f45270 */
[----:B------:R-:W-:-:S04]  /*139a0*/  SEL R22, RZ, 0x1, P1 ;  /* 0x00000001ff167807 */ /* 0x000fc80000800000 */
[----:B------:R-:W-:-:S07]  /*139b0*/  LOP3.LUT R22, R13, R22, RZ, 0x3c, !PT ;  /* 0x000000160d167212 */ /* 0x000fce00078e3cff */
[----:B0-----:R-:W-:Y:S05]  /*139c0*/  @!P2 BRA `(.L_x_10138) ;  /* 0x000000000004a947 */ /* 0x001fea0003800000 */
[----:B------:R-:W-:Y:S01]  /*139d0*/  BPT.TRAP 0x1 ;  /* 0x000000040000795c */ /* 0x000fe20000300000 */
.L_x_10138:
        /* <DEDUP_REMOVED lines=8> */
.L_x_10139:
[----:B------:R-:W2:Y:S01]  /*13a60*/  LDL R9, [R1+0x14] ;  /* 0x0000140001097983 */ /* 0x000ea20000100800 */
[----:B------:R-:W-:Y:S01]  /*13a70*/  BSSY B2, `(.L_x_10140) ;  /* 0x0000006000027945 */ /* 0x000fe20003800000 */
[----:B------:R-:W-:Y:S02]  /*13a80*/  IMAD.MOV.U32 R25, RZ, RZ, -0x3ffffff0 ;  /* 0xc0000010ff197424 */ /* 0x000fe400078e00ff */
[----:B--2---:R-:W-:Y:S01]  /*13a90*/  IMAD R24, R18, 0x300, R9 ;  /* 0x0000030012187824 */ /* 0x004fe200078e0209 */
[----:B-1----:R-:W-:Y:S06]  /*13aa0*/  @P1 BRA `(.L_x_10141) ;  /* 0x0000000000081947 */ /* 0x002fec0003800000 */
[----:B------:R-:W1:Y:S02]  /*13ab0*/  SYNCS.PHASECHK.TRANS64.TRYWAIT P1, [R15+URZ+0x19c30], R8 ;  /* 0x019c30080f0075a7 */ /* 0x000e64000802017f */
[----:B-1----:R-:W-:Y:S05]  /*13ac0*/  @!P1 BRA `(.L_x_10142) ;  /* 0x0000012000d89947 */ /* 0x002fea0003800000 */
.L_x_10141:
[----:B------:R-:W-:Y:S05]  /*13ad0*/  BSYNC B2 ;  /* 0x0000000000027941 */ /* 0x000fea0003800000 */
.L_x_10140:
[C---:B------:R-:W-:Y:S01]  /*13ae0*/  R2UR UR6, R24.reuse ;  /* 0x00000000180672ca */ /* 0x040fe200000e0000 */
[C---:B01----:R-:W-:Y:S01]  /*13af0*/  VIADD R8, R24.reuse, 0x100 ;  /* 0x0000010018087836 */ /* 0x043fe20000000000 */
[----:B------:R-:W-:Y:S01]  /*13b00*/  R2UR UR7, R25 ;  /* 0x00000000190772ca */ /* 0x000fe200000e0000 */
[----:B------:R-:W-:Y:S01]  /*13b10*/  VIADD R24, R24, 0x200 ;  /* 0x0000020018187836 */ /* 0x000fe20000000000 */
[----:B------:R-:W-:Y:S01]  /*13b20*/  R2UR UR4, R6 ;  /* 0x00000000060472ca */ /* 0x000fe200000e0000 */
[----:B------:R-:W-:Y:S01]  /*13b30*/  IMAD.MOV.U32 R25, RZ, RZ, -0x3ffffff0 ;  /* 0xc0000010ff197424 */ /* 0x000fe200078e00ff */
[----:B------:R-:W-:Y:S01]  /*13b40*/  R2UR UR5, R7 ;  /* 0x00000000070572ca */ /* 0x000fe200000e0000 */
[----:B------:R-:W-:Y:S01]  /*13b50*/  IMAD.MOV.U32 R9, RZ, RZ, -0x3ffffff0 ;  /* 0xc0000010ff097424 */ /* 0x000fe200078e00ff */
[----:B------:R-:W-:Y:S01]  /*13b60*/  R2UR UR14, R24 ;  /* 0x00000000180e72ca */ /* 0x000fe200000e0000 */
[----:B------:R-:W-:Y:S01]  /*13b70*/  IMAD.U32 R20, RZ, RZ, UR38 ;  /* 0x00000026ff147e24 */ /* 0x000fe2000f8e00ff */
[----:B------:R-:W-:-:S02]  /*13b80*/  R2UR UR15, R25 ;  /* 0x00000000190f72ca */ /* 0x000fc400000e0000 */
[----:B------:R-:W-:Y:S01]  /*13b90*/  WARPGROUP.ARRIVE ;  /* 0x00000000000079c5 */ /* 0x000fe20000000000 */
[----:B------:R-:W-:Y:S02]  /*13ba0*/  R2UR UR10, R8 ;  /* 0x00000000080a72ca */ /* 0x000fe400000e0000 */
[----:B------:R-:W-:Y:S02]  /*13bb0*/  R2UR UR11, R9 ;  /* 0x00000000090b72ca */ /* 0x000fe400000e0000 */
[----:B------:R-:W-:Y:S02]  /*13bc0*/  R2UR UR8, R156 ;  /* 0x000000009c0872ca */ /* 0x000fe400000e0000 */
[----:B------:R-:W-:Y:S01]  /*13bd0*/  QGMMA.64x128x32.F32.E4M3.E4M3 R24, gdesc[UR4], RZ, !UPT, gsb0 ;  /* 0x01e00000041879f3 */ /* 0x000fe2000c0008ff */
[----:B------:R-:W-:Y:S02]  /*13be0*/  R2UR UR9, R157 ;  /* 0x000000009d0972ca */ /* 0x000fe400000e0000 */
[----:B------:R-:W-:-:S02]  /*13bf0*/  R2UR UR12, R10 ;  /* 0x000000000a0c72ca */ /* 0x000fc400000e0000 */
[----:B------:R-:W-:Y:S02]  /*13c00*/  R2UR UR13, R11 ;  /* 0x000000000b0d72ca */ /* 0x000fe400000e0000 */
[----:B------:R-:W-:Y:S01]  /*13c10*/  ISETP.NE.AND P2, PT, R20, 0x3, PT ;  /* 0x000000031400780c */ /* 0x000fe20003f45270 */
[----:B------:R-:W-:Y:S02]  /*13c20*/  WARPGROUP.DEPBAR.LE gsb0, 0x0 ;  /* 0x00008000000079c5 */ /* 0x000fe40000010000 */
        /* <DEDUP_REMOVED lines=8> */
.L_x_10143:
[----:B------:R-:W-:Y:S01]  /*13cb0*/  SHF.L.U32 R8, R13, 0x1f, RZ ;  /* 0x0000001f0d087819 */ /* 0x000fe200000006ff */
[----:B------:R-:W-:-:S04]  /*13cc0*/  IMAD R20, R12, 0x8, R16 ;  /* 0x000000080c147824 */ /* 0x000fc800078e0210 */
[----:B------:R0:W1:Y:S01]  /*13cd0*/  SYNCS.PHASECHK.TRANS64.TRYWAIT P1, [R20+URZ+0x19c50], R8 ;  /* 0x019c5008140075a7 */ /* 0x000062000802017f */
[----:B------:R-:W-:Y:S05]  /*13ce0*/  @!P2 BRA `(.L_x_10144) ;  /* 0x000000000004a947 */ /* 0x000fea0003800000 */
[----:B------:R-:W-:Y:S01]  /*13cf0*/  BPT.TRAP 0x1 ;  /* 0x000000040000795c */ /* 0x000fe20000300000 */
.L_x_10144:
[----:B------:R-:W-:Y:S04]  /*13d00*/  BSSY B2, `(.L_x_10145) ;  /* 0x0000004000027945 */ /* 0x000fe80003800000 */
[----:B-1----:R-:W-:Y:S05]  /*13d10*/  @P1 BRA `(.L_x_10146) ;  /* 0x0000000000081947 */ /* 0x002fea0003800000 */
[----:B------:R-:W1:Y:S02]  /*13d20*/  SYNCS.PHASECHK.TRANS64.TRYWAIT P1, [R20+URZ+0x19c50], R8 ;  /* 0x019c5008140075a7 */ /* 0x000e64000802017f */
[----:B-1----:R-:W-:Y:S05]  /*13d30*/  @!P1 BRA `(.L_x_10147) ;  /* 0x0000012000509947 */ /* 0x002fea0003800000 */
.L_x_10146:
[----:B------:R-:W-:Y:S05]  /*13d40*/  BSYNC B2 ;  /* 0x0000000000027941 */ /* 0x000fea0003800000 */
.L_x_10145:
[----:B01----:R-:W-:Y:S01]  /*13d50*/  VIADD R8, R16, 0x3000 ;  /* 0x0000300010087836 */ /* 0x003fe20000000000 */
[----:B------:R-:W-:Y:S01]  /*13d60*/  WARPGROUP.ARRIVE ;  /* 0x00000000000079c5 */ /* 0x000fe20000000000 */
[----:B------:R-:W-:Y:S02]  /*13d70*/  IMAD.MOV.U32 R9, RZ, RZ, 0x40000040 ;  /* 0x40000040ff097424 */ /* 0x000fe400078e00ff */
[----:B------:R-:W-:Y:S01]  /*13d80*/  IMAD.MOV.U32 R13, RZ, RZ, 0x40000040 ;  /* 0x40000040ff0d7424 */ /* 0x000fe200078e00ff */
[----:B------:R-:W-:Y:S01]  /*13d90*/  SHF.R.U32.HI R8, RZ, 0x4, R8 ;  /* 0x00000004ff087819 */ /* 0x000fe20000011608 */
[----:B------:R-:W-:Y:S01]  /*13da0*/  @!P0 VIADD R15, R15, 0x19c40 ;  /* 0x00019c400f0f8836 */ /* 0x000fe20000000000 */
[----:B------:R-:W-:Y:S02]  /*13db0*/  R2UR UR7, R9 ;  /* 0x00000000090772ca */ /* 0x000fe400000e0000 */
[----:B------:R-:W-:Y:S02]  /*13dc0*/  LOP3.LUT R8, R8, 0x3fff, RZ, 0xc0, !PT ;  /* 0x00003fff08087812 */ /* 0x000fe400078ec0ff */
[----:B------:R-:W-:-:S02]  /*13dd0*/  @!P0 PRMT R15, RZ, 0x654, R15 ;  /* 0x00000654ff0f8816 */ /* 0x000fc4000000000f */
[----:B------:R-:W-:-:S05]  /*13de0*/  LOP3.LUT R8, R8, 0x10000, RZ, 0xfc, !PT ;  /* 0x0001000008087812 */ /* 0x000fca00078efcff */
[----:B------:R-:W-:-:S04]  /*13df0*/  IMAD R8, R12, 0x300, R8 ;  /* 0x000003000c087824 */ /* 0x000fc800078e0208 */
[C---:B------:R-:W-:Y:S01]  /*13e00*/  VIADD R12, R8.reuse, 0x2 ;  /* 0x00000002080c7836 */ /* 0x040fe20000000000 */
[----:B------:R-:W-:-:S13]  /*13e10*/  R2UR UR6, R8 ;  /* 0x00000000080672ca */ /* 0x000fda00000e0000 */
[----:B------:R-:W-:Y:S01]  /*13e20*/  QGMMA.64x96x32.F32.E4M3.E4M3 R88, R148, gdesc[UR4], R88, gsb0 ;  /* 0x0160000494587df3 */ /* 0x000fe20008000858 */
[----:B------:R-:W-:Y:S01]  /*13e30*/  R2UR UR6, R12 ;  /* 0x000000000c0672ca */ /* 0x000fe200000e0000 */
[C---:B------:R-:W-:Y:S01]  /*13e40*/  VIADD R12, R8.reuse, 0x4 ;  /* 0x00000004080c7836 */ /* 0x040fe20000000000 */
[----:B------:R-:W-:Y:S01]  /*13e50*/  R2UR UR7, R13 ;  /* 0x000000000d0772ca */ /* 0x000fe200000e0000 */
[----:B------:R-:W-:Y:S02]  /*13e60*/  IMAD.MOV.U32 R13, RZ, RZ, 0x40000040 ;  /* 0x40000040ff0d7424 */ /* 0x000fe400078e00ff */
[----:B------:R-:W-:Y:S01]  /*13e70*/  VIADD R8, R8, 0x6 ;  /* 0x0000000608087836 */ /* 0x000fe20000000000 */
[----:B------:R-:W-:Y:S02]  /*13e80*/  WARPGROUP.DEPBAR.LE gsb0, 0x0 ;  /* 0x00008000000079c5 */ /* 0x000fe40000010000 */
[----:B------:R-:W-:Y:S01]  /*13e90*/  WARPGROUP.ARRIVE ;  /* 0x00000000000079c5 */ /* 0x000fe20000000000 */
[----:B------:R-:W-:-:S06]  /*13ea0*/  IMAD.U32 R151, RZ, RZ, UR38 ;  /* 0x00000026ff977e24 */ /* 0x000fcc000f8e00ff */
        /* <DEDUP_REMOVED lines=34> */
[----:B0-----:R-:W-:Y:S01]  /*140d0*/  FMNMX.FTZ R65, R12, R14, !PT ;  /* 0x0000000e0c417209 */ /* 0x001fe20007810000 */
[----:B------:R-:W-:Y:S01]  /*140e0*/  FMUL.FTZ R34, R2, R36 ;  /* 0x0000002402227220 */ /* 0x000fe20000410000 */
[----:B-1----:R-:W-:Y:S01]  /*140f0*/  FMNMX.FTZ R9, R24, R5, !PT ;  /* 0x0000000518097209 */ /* 0x002fe20007810000 */
[C---:B------:R-:W-:Y:S01]  /*14100*/  FMUL.FTZ R36, R2.reuse, R38 ;  /* 0x0000002602247220 */ /* 0x040fe20000410000 */
[C---:B------:R-:W-:Y:S01]  /*14110*/  FMUL.FTZ R38, R2.reuse, R40 ;  /* 0x0000002802267220 */ /* 0x040fe20000410000 */
[C---:B------:R-:W-:Y:S01]  /*14120*/  FMUL.FTZ R40, R2.reuse, R42 ;  /* 0x0000002a02287220 */ /* 0x040fe20000410000 */
[C---:B------:R-:W-:Y:S01]  /*14130*/  FMUL.FTZ R42, R2.reuse, R44 ;  /* 0x0000002c022a7220 */ /* 0x040fe20000410000 */
[----:B------:R-:W0:Y:S01]  /*14140*/  MUFU.TANH R26, R26 ;  /* 0x0000001a001a7308 */ /* 0x000e220000002400 */
[----:B--2---:R-:W-:Y:S01]  /*14150*/  FMNMX.FTZ R65, R13, R65, !PT ;  /* 0x000000410d417209 */ /* 0x004fe20007810000 */
        /* <DEDUP_REMOVED lines=41> */
[----:B------:R-:W-:Y:S01]  /*143f0*/  FMUL.FTZ R86, R2, R87 ;  /* 0x0000005702567220 */ /* 0x000fe20000410000 */
[----:B------:R-:W-:-:S04]  /*14400*/  ISETP.NE.AND P1, PT, R151, 0x3, PT ;  /* 0x000000039700780c */ /* 0x000fc80003f25270 */
        /* <DEDUP_REMOVED lines=10> */
[----:B------:R-:W-:Y:S01]  /*144b0*/  QGMMA.64x96x32.F32.E4M3.E4M3 R88, R140, gdesc[UR4], R88, gsb0 ;  /* 0x016000048c587df3 */ /* 0x000fe20008000858 */
[----:B------:R-:W-:-:S05]  /*144c0*/  R2UR UR6, R8 ;  /* 0x00000000080672ca */ /* 0x000fca00000e0000 */
        /* <DEDUP_REMOVED lines=108> */
[----:B-1----:R-:W-:Y:S01]  /*14b90*/  FMNMX.FTZ R65, R65, R9, !PT ;  /* 0x0000000941417209 */ /* 0x002fe20007810000 */
[----:B------:R-:W-:-:S04]  /*14ba0*/  IMAD.MOV.U32 R9, RZ, RZ, 0x40000040 ;  /* 0x40000040ff097424 */ /* 0x000fc800078e00ff */
[----:B------:R-:W1:Y:S01]  /*14bb0*/  SHFL.BFLY PT, R141, R65, 0x1, 0x1f ;  /* 0x0c201f00418d7f89 */ /* 0x000e6200000e0000 */
[----:B------:R-:W-:-:S13]  /*14bc0*/  R2UR UR7, R9 ;  /* 0x00000000090772ca */ /* 0x000fda00000e0000 */
[----:B------:R-:W-:Y:S01]  /*14bd0*/  QGMMA.64x96x32.F32.E4M3.E4M3 R88, R136, gdesc[UR4], R88, gsb0 ;  /* 0x0160000488587df3 */ /* 0x000fe20008000858 */
[----:B0-----:R-:W-:-:S05]  /*14be0*/  FMNMX.FTZ R9, R87, R140, !PT ;  /* 0x0000008c57097209 */ /* 0x001fca0007810000 */
[----:B------:R-:W-:Y:S01]  /*14bf0*/  FADD.FTZ R14, -R9, R14 ;  /* 0x0000000e090e7221 */ /* 0x000fe20000010100 */
[----:B-1----:R-:W-:Y:S01]  /*14c00*/  FMNMX.FTZ R8, R65, R141, !PT ;  /* 0x0000008d41087209 */ /* 0x002fe20007810000 */
[----:B------:R-:W-:-:S04]  /*14c10*/  IMAD.U32 R65, RZ, RZ, UR44 ;  /* 0x0000002cff417e24 */ /* 0x000fc8000f8e00ff */
[----:B------:R-:W-:Y:S01]  /*14c20*/  FADD.FTZ R5, -R8, R5 ;  /* 0x0000000508057221 */ /* 0x000fe20000010100 */
[----:B------:R-:W-:-:S03]  /*14c30*/  FMUL.FTZ R14, R14, R65 ;  /* 0x000000410e0e7220 */ /* 0x000fc60000410000 */
[----:B------:R-:W-:-:S03]  /*14c40*/  FMUL.FTZ R5, R5, R65 ;  /* 0x0000004105057220 */ /* 0x000fc60000410000 */
[----:B------:R-:W-:Y:S08]  /*14c50*/  MUFU.EX2 R14, R14 ;  /* 0x0000000e000e7308 */ /* 0x000ff00000000800 */
[----:B------:R-:W-:Y:S01]  /*14c60*/  MUFU.EX2 R5, R5 ;  /* 0x0000000500057308 */ /* 0x000fe20000000800 */
[----:B------:R-:W-:Y:S02]  /*14c70*/  WARPGROUP.DEPBAR.LE gsb0, 0x0 ;  /* 0x00008000000079c5 */ /* 0x000fe40000010000 */
[-C--:B------:R-:W-:Y:S01]  /*14c80*/  FFMA.FTZ R136, R9, R65.reuse, -8 ;  /* 0xc100000009887423 */ /* 0x080fe20000010041 */
[----:B------:R0:W-:Y:S03]  /*14c90*/  @!P0 SYNCS.ARRIVE.TRANS64.RED.A1T0 RZ, [R15+URZ], RZ ;  /* 0x000000ff0fff89a7 */ /* 0x0001e6000810043f */
        /* <DEDUP_REMOVED lines=33> */
[----:B------:R-:W1:Y:S03]  /*14eb0*/  MUFU.EX2 R12, R12 ;  /* 0x0000000c000c7308 */ /* 0x000e660000000800 */
        /* <DEDUP_REMOVED lines=30> */
[----:B---3--:R-:W-:-:S01]  /*150a0*/  FFMA.FTZ R3, R5, R3, R24 ;  /* 0x0000000305037223 */ /* 0x008fc20000010018 */
[-CC-:B------:R-:W-:Y:S01]  /*150b0*/  FFMA.FTZ R73, R73, R65.reuse, -R136.reuse ;  /* 0x0000004149497223 */ /* 0x180fe20000010888 */
[----:B------:R-:W-:-:S01]  /*150c0*/  FFMA.FTZ R74, R74, R65, -R136 ;  /* 0x000000414a4a7223 */ /* 0x000fc20000010888 */
[-CC-:B------:R-:W-:Y:S01]  /*150d0*/  FFMA.FTZ R77, R77, R65.reuse, -R136.reuse ;  /* 0x000000414d4d7223 */ /* 0x180fe20000010888 */
[----:B------:R-:W-:-:S01]  /*150e0*/  FFMA.FTZ R78, R78, R65, -R136 ;  /* 0x000000414e4e7223 */ /* 0x000fc20000010888 */
[-CC-:B------:R-:W-:Y:S01]  /*150f0*/  FFMA.FTZ R81, R81, R65.reuse, -R136.reuse ;  /* 0x0000004151517223 */ /* 0x180fe20000010888 */
[----:B------:R-:W-:-:S01]  /*15100*/  FFMA.FTZ R82, R82, R65, -R136 ;  /* 0x0000004152527223 */ /* 0x000fc20000010888 */
[----:B------:R-:W3:Y:S01]  /*15110*/  MUFU.EX2 R28, R28 ;  /* 0x0000001c001c7308 */ /* 0x000ee20000000800 */
[----:B-1----:R-:W-:-:S01]  /*15120*/  FADD.FTZ R3, R25, R3 ;  /* 0x0000000319037221 */ /* 0x002fc20000010000 */
[-CC-:B------:R-:W-:Y:S01]  /*15130*/  FFMA.FTZ R85, R85, R65.reuse, -R136.reuse ;  /* 0x0000004155557223 */ /* 0x180fe20000010888 */
[----:B------:R-:W-:-:S05]  /*15140*/  FFMA.FTZ R86, R86, R65, -R136 ;  /* 0x0000004156567223 */ /* 0x000fca0000010888 */
        /* <DEDUP_REMOVED lines=115> */
[----:B--2---:R-:W-:-:S01]  /*15880*/  FADD.FTZ R3, R85, R3 ;  /* 0x0000000355037221 */ /* 0x004fc20000010000 */
[----:B---3--:R-:W-:-:S03]  /*15890*/  FADD.FTZ R4, R84, R4 ;  /* 0x0000000454047221 */ /* 0x008fc60000010000 */
[----:B-1----:R-:W-:Y:S01]  /*158a0*/  FADD.FTZ R3, R86, R3 ;  /* 0x0000000356037221 */ /* 0x002fe20000010000 */
[----:B0-----:R-:W-:Y:S06]  /*158b0*/  @!P1 BRA `(.L_x_10148) ;  /* 0x0000000000049947 */ /* 0x001fec0003800000 */
[----:B------:R-:W-:Y:S01]  /*158c0*/  BPT.TRAP 0x1 ;  /* 0x000000040000795c */ /* 0x000fe20000300000 */
.L_x_10148:
[----:B------:R-:W2:Y:S01]  /*158d0*/  LDL R15, [R1+0x18] ;  /* 0x00001800010f7983 */ /* 0x000ea20000100800 */
[----:B------:R-:W-:Y:S01]  /*158e0*/  ISETP.GT.AND P1, PT, R0, R21, PT ;  /* 0x000000150000720c */ /* 0x000fe20003f24270 */
        /* <DEDUP_REMOVED lines=102> */
[----:B--2---:R-:W-:-:S04]  /*15f50*/  PRMT R20, R15, 0x654, R20 ;  /* 0x000006540f147816 */ /* 0x004fc80000000014 */
[----:B------:R0:W-:Y:S01]  /*15f60*/  SYNCS.ARRIVE.TRANS64.RED.A1T0 RZ, [R20+URZ], RZ ;  /* 0x000000ff14ff79a7 */ /* 0x0001e2000810043f */
[----:B------:R-:W-:Y:S05]  /*15f70*/  @P1 BRA `(.L_x_10149) ;  /* 0xffffffd8007c1947 */ /* 0x000fea000383ffff */
[----:B------:R-:W-:Y:S05]  /*15f80*/  BSYNC B1 ;  /* 0x0000000000017941 */ /* 0x000fea0003800000 */
.L_x_10137:
[----:B------:R-:W-:Y:S05]  /*15f90*/  BSYNC B0 ;  /* 0x0000000000007941 */ /* 0x000fea0003800000 */
.L_x_10136:
[----:B------:R-:W2:Y:S01]  /*15fa0*/  LDL R5, [R1+0x34] ;  /* 0x0000340001057983 */ /* 0x000ea20000100800 */
[----:B------:R-:W-:Y:S01]  /*15fb0*/  BSSY B0, `(.L_x_10150) ;  /* 0x0000381000007945 */ /* 0x000fe20003800000 */
[----:B--2---:R-:W-:-:S13]  /*15fc0*/  ISETP.GE.AND P1, PT, R0, R5, PT ;  /* 0x000000050000720c */ /* 0x004fda0003f26270 */
[----:B------:R-:W-:Y:S05]  /*15fd0*/  @!P1 BRA `(.L_x_10151) ;  /* 0x0000003400f89947 */ /* 0x000fea0003800000 */
[----:B------:R-:W-:Y:S02]  /*15fe0*/  IMAD.MOV.U32 R5, RZ, RZ, R8 ;  /* 0x000000ffff057224 */ /* 0x000fe400078e0008 */
[----:B------:R-:W-:Y:S02]  /*15ff0*/  IMAD.MOV.U32 R14, RZ, RZ, R9 ;  /* 0x000000ffff0e7224 */ /* 0x000fe400078e0009 */
[----:B------:R-:W-:Y:S02]  /*16000*/  IMAD.MOV.U32 R13, RZ, RZ, R22 ;  /* 0x000000ffff0d7224 */ /* 0x000fe400078e0016 */
[----:B------:R-:W-:-:S07]  /*16010*/  IMAD.MOV.U32 R12, RZ, RZ, R18 ;  /* 0x000000ffff0c7224 */ /* 0x000fce00078e0012 */
.L_x_10171:
[----:B------:R-:W-:Y:S01]  /*16020*/  IMAD.U32 R8, RZ, RZ, UR38 ;  /* 0x00000026ff087e24 */ /* 0x000fe2000f8e00ff */
[----:B------:R-:W-:-:S04]  /*16030*/  ISETP.NE.AND P1, PT, R12, 0x1, PT ;  /* 0x000000010c00780c */ /* 0x000fc80003f25270 */
[----:B------:R-:W-:Y:S02]  /*16040*/  ISETP.NE.AND P2, PT, R8, 0x3, PT ;  /* 0x000000030800780c */ /* 0x000fe40003f45270 */
[----:B------:R-:W-:-:S04]  /*16050*/  SEL R22, RZ, 0x1, P1 ;  /* 0x00000001ff167807 */ /* 0x000fc80000800000 */
[----:B------:R-:W-:-:S07]  /*16060*/  LOP3.LUT R22, R13, R22, RZ, 0x3c, !PT ;  /* 0x000000160d167212 */ /* 0x000fce00078e3cff */
[----:B------:R-:W-:Y:S05]  /*16070*/  @!P2 BRA `(.L_x_10152) ;  /* 0x000000000004a947 */ /* 0x000fea0003800000 */
[----:B------:R-:W-:Y:S01]  /*16080*/  BPT.TRAP 0x1 ;  /* 0x000000040000795c */ /* 0x000fe20000300000 */
.L_x_10152:
[----:B------:R-:W-:Y:S01]  /*16090*/  VIADD R18, R12, 0x1 ;  /* 0x000000010c127836 */ /* 0x000fe20000000000 */
[----:B------:R-:W-:-:S04]  /*160a0*/  SHF.L.U32 R9, R22, 0x1f, RZ ;  /* 0x0000001f16097819 */ /* 0x000fc800000006ff */
[----:B------:R-:W-:-:S04]  /*160b0*/  ISETP.NE.AND P1, PT, R18, 0x2, PT ;  /* 0x000000021200780c */ /* 0x000fc80003f25270 */
[----:B------:R-:W-:-:S05]  /*160c0*/  SEL R18, R18, RZ, P1 ;  /* 0x000000ff12127207 */ /* 0x000fca0000800000 */
[----:B0-----:R-:W-:-:S04]  /*160d0*/  IMAD R20, R18, 0x8, R16 ;  /* 0x0000000812147824 */ /* 0x001fc800078e0210 */
[----:B------:R0:W1:Y:S01]  /*160e0*/  SYNCS.PHASECHK.TRANS64.TRYWAIT P1, [R20+URZ+0x19c30], R9 ;  /* 0x019c3009140075a7 */ /* 0x000062000802017f */
[----:B------:R-:W-:Y:S05]  /*160f0*/  @!P2 BRA `(.L_x_10153) ;  /* 0x000000000004a947 */ /* 0x000fea0003800000 */
[----:B------:R-:W-:Y:S01]  /*16100*/  BPT.TRAP 0x1 ;  /* 0x000000040000795c */ /* 0x000fe20000300000 */
.L_x_10153:
[----:B------:R-:W2:Y:S01]  /*16110*/  LDL R8, [R1+0x14] ;  /* 0x0000140001087983 */ /* 0x000ea20000100800 */
[----:B------:R-:W-:Y:S01]  /*16120*/  BSSY B1, `(.L_x_10154) ;  /* 0x0000006000017945 */ /* 0x000fe20003800000 */
[----:B------:R-:W-:Y:S02]  /*16130*/  IMAD.MOV.U32 R25, RZ, RZ, -0x3ffffff0 ;  /* 0xc0000010ff197424 */ /* 0x000fe400078e00ff */
[----:B--2---:R-:W-:Y:S01]  /*16140*/  IMAD R24, R18, 0x300, R8 ;  /* 0x0000030012187824 */ /* 0x004fe200078e0208 */
[----:B-1----:R-:W-:Y:S06]  /*16150*/  @P1 BRA `(.L_x_10155) ;  /* 0x0000000000081947 */ /* 0x002fec0003800000 */
[----:B------:R-:W1:Y:S02]  /*16160*/  SYNCS.PHASECHK.TRANS64.TRYWAIT P1, [R20+URZ+0x19c30], R9 ;  /* 0x019c3009140075a7 */ /* 0x000e64000802017f */
[----:B-1----:R-:W-:Y:S05]  /*16170*/  @!P1 BRA `(.L_x_10156) ;  /* 0x000000fc00549947 */ /* 0x002fea0003800000 */
.L_x_10155:
[----:B------:R-:W-:Y:S05]  /*16180*/  BSYNC B1 ;  /* 0x0000000000017941 */ /* 0x000fea0003800000 */
.L_x_10154:
[C---:B------:R-:W-:Y:S01]  /*16190*/  R2UR UR6, R24.reuse ;  /* 0x00000000180672ca */ /* 0x040fe200000e0000 */
[C---:B------:R-:W-:Y:S01]  /*161a0*/  VIADD R8, R24.reuse, 0x100 ;  /* 0x0000010018087836 */ /* 0x040fe20000000000 */
[----:B------:R-:W-:Y:S01]  /*161b0*/  R2UR UR7, R25 ;  /* 0x00000000190772ca */ /* 0x000fe200000e0000 */
[----:B------:R-:W-:Y:S01]  /*161c0*/  VIADD R24, R24, 0x200 ;  /* 0x0000020018187836 */ /* 0x000fe20000000000 */
[----:B------:R-:W-:Y:S01]  /*161d0*/  R2UR UR4, R6 ;  /* 0x00000000060472ca */ /* 0x000fe200000e0000 */
[----:B------:R-:W-:Y:S01]  /*161e0*/  IMAD.MOV.U32 R25, RZ, RZ, -0x3ffffff0 ;  /* 0xc0000010ff197424 */ /* 0x000fe200078e00ff */
[----:B------:R-:W-:Y:S01]  /*161f0*/  R2UR UR5, R7 ;  /* 0x00000000070572ca */ /* 0x000fe200000e0000 */
[----:B01----:R-:W-:Y:S01]  /*16200*/  IMAD.MOV.U32 R9, RZ, RZ, -0x3ffffff0 ;  /* 0xc0000010ff097424 */ /* 0x003fe200078e00ff */
        /* <DEDUP_REMOVED lines=21> */
.L_x_10157:
[----:B------:R-:W-:Y:S01]  /*16360*/  SHF.L.U32 R8, R13, 0x1f, RZ ;  /* 0x0000001f0d087819 */ /* 0x000fe200000006ff */
[----:B------:R-:W-:-:S04]  /*16370*/  IMAD R15, R12, 0x8, R16 ;  /* 0x000000080c0f7824 */ /* 0x000fc800078e0210 */
[----:B------:R0:W1:Y:S01]  /*16380*/  SYNCS.PHASECHK.TRANS64.TRYWAIT P1, [R15+URZ+0x19c50], R8 ;  /* 0x019c50080f0075a7 */ /* 0x000062000802017f */
[----:B------:R-:W-:Y:S05]  /*16390*/  @!P2 BRA `(.L_x_10158) ;  /* 0x000000000004a947 */ /* 0x000fea0003800000 */
[----:B------:R-:W-:Y:S01]  /*163a0*/  BPT.TRAP 0x1 ;  /* 0x000000040000795c */ /* 0x000fe20000300000 */
.L_x_10158:
[----:B------:R-:W-:Y:S04]  /*163b0*/  BSSY B1, `(.L_x_10159) ;  /* 0x0000004000017945 */ /* 0x000fe80003800000 */
[----:B-1----:R-:W-:Y:S05]  /*163c0*/  @P1 BRA `(.L_x_10160) ;  /* 0x0000000000081947 */ /* 0x002fea0003800000 */
[----:B------:R-:W1:Y:S02]  /*163d0*/  SYNCS.PHASECHK.TRANS64.TRYWAIT P1, [R15+URZ+0x19c50], R8 ;  /* 0x019c50080f0075a7 */ /* 0x000e64000802017f */
[----:B-1----:R-:W-:Y:S05]  /*163e0*/  @!P1 BRA `(.L_x_10161) ;  /* 0x000000f800cc9947 */ /* 0x002fea0003800000 */
.L_x_10160:
[----:B------:R-:W-:Y:S05]  /*163f0*/  BSYNC B1 ;  /* 0x0000000000017941 */ /* 0x000fea0003800000 */
.L_x_10159:
[----:B01----:R-:W-:Y:S01]  /*16400*/  VIADD R8, R16, 0x3000 ;  /* 0x0000300010087836 */ /* 0x003fe20000000000 */
[----:B------:R-:W-:Y:S01]  /*16410*/  WARPGROUP.ARRIVE ;  /* 0x00000000000079c5 */ /* 0x000fe20000000000 */
[----:B------:R-:W-:-:S03]  /*16420*/  IMAD.MOV.U32 R9, RZ, RZ, 0x40000040 ;  /* 0x40000040ff097424 */ /* 0x000fc600078e00ff */
        /* <DEDUP_REMOVED lines=45> */
[----:B------:R-:W-:Y:S01]  /*16700*/  FMUL.FTZ R21, R2, R28 ;  /* 0x0000001c02157220 */ /* 0x000fe20000410000 */
[----:B------:R-:W0:Y:S07]  /*16710*/  MUFU.TANH R12, R12 ;  /* 0x0000000c000c7308 */ /* 0x000e2e0000002400 */
[----:B------:R-:W1:Y:S01]  /*16720*/  @P1 LDC R45, c[0x0][0x44c] ;  /* 0x00011300ff2d1b82 */ /* 0x000e620000000800 */
[----:B------:R-:W-:-:S02]  /*16730*/  WARPGROUP.DEPBAR.LE gsb0, 0x0 ;  /* 0x00008000000079c5 */ /* 0x000fc40000010000 */
[----:B------:R-:W-:Y:S01]  /*16740*/  WARPGROUP.ARRIVE ;  /* 0x00000000000079c5 */ /* 0x000fe20000000000 */
[C---:B------:R-:W-:Y:S01]  /*16750*/  FMUL.FTZ R78, R2.reuse, R80 ;  /* 0x00000050024e7220 */ /* 0x040fe20000410000 */
[C---:B------:R-:W-:Y:S01]  /*16760*/  FMUL.FTZ R28, R2.reuse, R33 ;  /* 0x00000021021c7220 */ /* 0x040fe20000410000 */
[C---:B------:R-:W-:Y:S01]  /*16770*/  FMUL.FTZ R33, R2.reuse, R38 ;  /* 0x0000002602217220 */ /* 0x040fe20000410000 */
[C---:B------:R-:W-:Y:S01]  /*16780*/  FMUL.FTZ R38, R2.reuse, R43 ;  /* 0x0000002b02267220 */ /* 0x040fe20000410000 */
[----:B------:R-:W-:Y:S01]  /*16790*/  FMUL.FTZ R43, R2, R48 ;  /* 0x00000030022b7220 */ /* 0x000fe20000410000 */
        /* <DEDUP_REMOVED lines=10> */
[----:B------:R-:W3:Y:S01]  /*16840*/  @P1 LDC R44, c[0x0][0x450] ;  /* 0x00011400ff2c1b82 */ /* 0x000ee20000000800 */
        /* <DEDUP_REMOVED lines=22> */
[----:B------:R-:W-:-:S07]  /*169b0*/  FMUL.FTZ R85, R2, R85 ;  /* 0x0000005502557220 */ /* 0x000fce0000410000 */
        /* <DEDUP_REMOVED lines=16> */
[----:B------:R-:W-:Y:S01]  /*16ac0*/  FMUL.FTZ R79, R2, R81 ;  /* 0x00000051024f7220 */ /* 0x000fe20000410000 */
[----:B------:R-:W-:Y:S02]  /*16ad0*/  IMAD.SHL.U32 R82, R0, 0x80, RZ ;  /* 0x0000008000527824 */ /* 0x000fe400078e00ff */
[----:B------:R-:W-:-:S02]  /*16ae0*/  FMUL.FTZ R81, R2, R87 ;  /* 0x0000005702517220 */ /* 0x000fc40000410000 */
[----:B------:R-:W0:Y:S01]  /*16af0*/  MUFU.TANH R8, R8 ;  /* 0x0000000800087308 */ /* 0x000e220000002400 */
[----:B------:R-:W-:-:S07]  /*16b00*/  IADD3 R87, -R23, 0x1, -R82 ;  /* 0x0000000117577810 */ /* 0x000fce0007ffe952 */
        /* <DEDUP_REMOVED lines=9> */
[----:B------:R-:W1:Y:S08]  /*16ba0*/  MUFU.TANH R39, R39 ;  /* 0x0000002700277308 */ /* 0x000e700000002400 */
[----:B------:R-:W2:Y:S08]  /*16bb0*/  MUFU.TANH R40, R40 ;  /* 0x0000002800287308 */ /* 0x000eb00000002400 */
[----:B------:R-:W0:Y:S08]  /*16bc0*/  MUFU.TANH R41, R41 ;  /* 0x0000002900297308 */ /* 0x000e300000002400 */
[----:B------:R-:W0:Y:S08]  /*16bd0*/  MUFU.TANH R42, R42 ;  /* 0x0000002a002a7308 */ /* 0x000e300000002400 */
[----:B------:R-:W0:Y:S08]  /*16be0*/  MUFU.TANH R43, R43 ;  /* 0x0000002b002b7308 */ /* 0x000e300000002400 */
[----:B------:R-:W0:Y:S01]  /*16bf0*/  MUFU.TANH R46, R46 ;  /* 0x0000002e002e7308 */ /* 0x000e220000002400 */
[----:B------:R-:W-:-:S02]  /*16c00*/  WARPGROUP.DEPBAR.LE gsb0, 0x0 ;  /* 0x00008000000079c5 */ /* 0x000fc40000010000 */
[----:B------:R-:W4:Y:S01]  /*16c10*/  LDC R139, c[0x0][0x9e4] ;  /* 0x00027900ff8b7b82 */ /* 0x000f220000000800 */
[C---:B------:R-:W-:Y:S01]  /*16c20*/  FMUL.FTZ R136, R2.reuse, R77 ;  /* 0x0000004d02887220 */ /* 0x040fe20000410000 */
[C---:B------:R-:W-:Y:S01]  /*16c30*/  FMUL.FTZ R77, R2.reuse, R83 ;  /* 0x00000053024d7220 */ /* 0x040fe20000410000 */
[C---:B------:R-:W-:Y:S01]  /*16c40*/  FMUL.FTZ R83, R2.reuse, R84 ;  /* 0x0000005402537220 */ /* 0x040fe20000410000 */
[----:B------:R-:W-:Y:S01]  /*16c50*/  IMAD.MOV.U32 R84, RZ, RZ, R80 ;  /* 0x000000ffff547224 */ /* 0x000fe200078e0050 */
[----:B---3--:R-:W-:Y:S01]  /*16c60*/  @P1 SHF.R.U32.HI R84, RZ, R44, R45 ;  /* 0x0000002cff541219 */ /* 0x008fe2000001162d */
[----:B------:R-:W3:Y:S04]  /*16c70*/  MUFU.TANH R47, R47 ;  /* 0x0000002f002f7308 */ /* 0x000ee80000002400 */
[----:B------:R-:W1:Y:S01]  /*16c80*/  SHFL.IDX PT, R138, R84, RZ, 0x1c1f ;  /* 0x001c1fff548a7589 */ /* 0x000e6200000e0000 */
[----:B------:R-:W-:Y:S01]  /*16c90*/  FMUL.FTZ R80, R2, R86 ;  /* 0x0000005602507220 */ /* 0x000fe20000410000 */
[----:B------:R-:W-:-:S02]  /*16ca0*/  @!P0 VIADD R44, R20, 0x19c40 ;  /* 0x00019c40142c8836 */ /* 0x000fc40000000000 */
[----:B------:R-:W0:Y:S08]  /*16cb0*/  MUFU.TANH R48, R48 ;  /* 0x0000003000307308 */ /* 0x000e300000002400 */
[----:B------:R-:W0:Y:S01]  /*16cc0*/  MUFU.TANH R49, R49 ;  /* 0x0000003100317308 */ /* 0x000e220000002400 */
[----:B----4-:R-:W-:-:S07]  /*16cd0*/  ISETP.GE.AND P4, PT, R139, 0x1, PT ;  /* 0x000000018b00780c */ /* 0x010fce0003f86270 */
[----:B------:R-:W4:Y:S01]  /*16ce0*/  MUFU.TANH R50, R50 ;  /* 0x0000003200327308 */ /* 0x000f220000002400 */
[----:B------:R-:W-:-:S04]  /*16cf0*/  @!P0 PRMT R44, RZ, 0x654, R44 ;  /* 0x00000654ff2c8816 */ /* 0x000fc8000000002c */
[----:B------:R0:W-:Y:S03]  /*16d00*/  @!P0 SYNCS.ARRIVE.TRANS64.RED.A1T0 RZ, [R44+URZ], RZ ;  /* 0x000000ff2cff89a7 */ /* 0x0001e6000810043f */
        /* <DEDUP_REMOVED lines=20> */
[----:B------:R-:W0:Y:S01]  /*16e50*/  MUFU.TANH R72, R72 ;  /* 0x0000004800487308 */ /* 0x000e220000002400 */
[----:B------:R-:W-:-:S07]  /*16e60*/  VIADD R137, R87, UR47 ;  /* 0x0000002f57897c36 */ /* 0x000fce0008000000 */
        /* <DEDUP_REMOVED lines=13> */
[----:B------:R-:W-:-:S02]  /*16f40*/  VIADD R87, R87, UR36 ;  /* 0x0000002457577c36 */ /* 0x000fc40008000000 */
[----:B-1----:R-:W-:-:S05]  /*16f50*/  IMAD.IADD R86, R137, 0x1, R138 ;  /* 0x0000000189567824 */ /* 0x002fca00078e028a */
[----:B------:R1:W0:Y:S02]  /*16f60*/  MUFU.TANH R20, R85 ;  /* 0x0000005500147308 */ /* 0x0002240000002400 */
[----:B-1----:R-:W-:Y:S01]  /*16f70*/  IMAD.IADD R85, R87, 0x1, R138 ;  /* 0x0000000157557824 */ /* 0x002fe200078e028a */
[----:B--234-:R-:W-:Y:S06]  /*16f80*/  @!P4 BRA `(.L_x_10162) ;  /* 0x000000000058c947 */ /* 0x01cfec0003800000 */
        /* <DEDUP_REMOVED lines=12> */
.L_x_10164:
[----:B------:R-:W-:-:S05]  /*17050*/  IMAD.U32 R139, RZ, RZ, UR41 ;  /* 0x00000029ff8b7e24 */ /* 0x000fca000f8e00ff */
[----:B------:R-:W-:-:S13]  /*17060*/  ISETP.NE.AND P1, PT, R139, 0x1, PT ;  /* 0x000000018b00780c */ /* 0x000fda0003f25270 */
[----:B0-----:R-:W0:Y:S02]  /*17070*/  @P1 LDC.64 R44, c[0x0][0x9e8] ;  /* 0x00027a00ff2c1b82 */ /* 0x001e240000000a00 */
[----:B0-----:R-:W-:-:S05]  /*17080*/  @P1 IMAD.HI.U32 R44, R138, R44, RZ ;  /* 0x0000002c8a2c1227 */ /* 0x001fca00078e00ff */
[----:B------:R-:W-:-:S07]  /*17090*/  @P1 SHF.R.U32.HI R138, RZ, R45, R44 ;  /* 0x0000002dff8a1219 */ /* 0x000fce000001162c */
.L_x_10165:
[----:B------:R-:W-:Y:S05]  /*170a0*/  BSYNC B1 ;  /* 0x0000000000017941 */ /* 0x000fea0003800000 */
.L_x_10163:
[----:B------:R-:W-:-:S04]  /*170b0*/  IMAD R138, R138, R139, -R82 ;  /* 0x0000008b8a8a7224 */ /* 0x000fc800078e0a52 */
[----:B------:R-:W-:-:S05]  /*170c0*/  IMAD.IADD R138, R138, 0x1, -R23 ;  /* 0x000000018a8a7824 */ /* 0x000fca00078e0a17 */
[----:B------:R-:W-:Y:S02]  /*170d0*/  VIMNMX R85, R85, R138, !PT ;  /* 0x0000008a55557248 */ /* 0x000fe40007fe0100 */
[----:B------:R-:W-:-:S07]  /*170e0*/  VIADDMNMX R86, R138, R139, R86, PT ;  /* 0x0000008b8a567246 */ /* 0x000fce0003800156 */
.L_x_10162:
        /* <DEDUP_REMOVED lines=113> */
.L_x_10168:
[----:B------:R-:W-:-:S05]  /*17800*/  IMAD.U32 R9, RZ, RZ, UR41 ;  /* 0x00000029ff097e24 */ /* 0x000fca000f8e00ff */
[----:B------:R-:W-:-:S13]  /*17810*/  ISETP.NE.AND P1, PT, R9, 0x1, PT ;  /* 0x000000010900780c */ /* 0x000fda0003f25270 */
[----:B------:R-:W0:Y:S02]  /*17820*/  @P1 LDC.64 R20, c[0x0][0x9e8] ;  /* 0x00027a00ff141b82 */ /* 0x000e240000000a00 */
[----:B0-----:R-:W-:-:S05]  /*17830*/  @P1 IMAD.HI.U32 R20, R84, R20, RZ ;  /* 0x0000001454141227 */ /* 0x001fca00078e00ff */
[----:B------:R-:W-:-:S07]  /*17840*/  @P1 SHF.R.U32.HI R84, RZ, R21, R20 ;  /* 0x00000015ff541219 */ /* 0x000fce0000011614 */
.L_x_10169:
[----:B------:R-:W-:Y:S05]  /*17850*/  BSYNC B1 ;  /* 0x0000000000017941 */ /* 0x000fea0003800000 */
.L_x_10167:
[----:B------:R-:W-:-:S04]  /*17860*/  IMAD R82, R84, R9, -R82 ;  /* 0x0000000954527224 */ /* 0x000fc800078e0a52 */
[----:B------:R-:W-:-:S05]  /*17870*/  IMAD.IADD R82, R82, 0x1, -R23 ;  /* 0x0000000152527824 */ /* 0x000fca00078e0a17 */
[----:B------:R-:W-:Y:S02]  /*17880*/  VIMNMX R87, R87, R82, !PT ;  /* 0x0000005257577248 */ /* 0x000fe40007fe0100 */
[----:B------:R-:W-:-:S07]  /*17890*/  VIADDMNMX R137, R82, R9, R137, PT ;  /* 0x0000000952897246 */ /* 0x000fce0003800189 */
.L_x_10166:
        /* <DEDUP_REMOVED lines=15> */
[----:B------:R-:W-:Y:S02]  /*17990*/  FMNMX.FTZ R9, R44, R14, !PT ;  /* 0x0000000e2c097209 */ /* 0x000fe40007810000 */
[----:B------:R-:W-:Y:S02]  /*179a0*/  FSEL R29, R29, -INF , !P2 ;  /* 0xff8000001d1d7808 */ /* 0x000fe40005000000 */
[----:B------:R-:W-:Y:S02]  /*179b0*/  FSEL R30, R30, -INF , !P1 ;  /* 0xff8000001e1e7808 */ /* 0x000fe40004800000 */
[C---:B------:R-:W-:Y:S02]  /*179c0*/  ISETP.GT.AND P2, PT, R87.reuse, 0x18, P3 ;  /* 0x000000185700780c */ /* 0x040fe40001f44270 */
[----:B------:R-:W-:-:S02]  /*179d0*/  ISETP.GT.AND P1, PT, R87, 0x19, P3 ;  /* 0x000000195700780c */ /* 0x000fc40001f24270 */
[----:B------:R-:W-:Y:S02]  /*179e0*/  FMNMX.FTZ R9, R12, R9, !PT ;  /* 0x000000090c097209 */ /* 0x000fe40007810000 */
[C---:B------:R-:W-:Y:S02]  /*179f0*/  ISETP.LT.OR P2, PT, R137.reuse, 0x19, P2 ;  /* 0x000000198900780c */ /* 0x040fe40001741670 */
[----:B------:R-:W-:Y:S02]  /*17a00*/  ISETP.LT.OR P1, PT, R137, 0x1a, P1 ;  /* 0x0000001a8900780c */ /* 0x000fe40000f21670 */
[----:B------:R-:W-:Y:S02]  /*17a10*/  FMNMX.FTZ R9, R45, R9, !PT ;  /* 0x000000092d097209 */ /* 0x000fe40007810000 */
[----:B------:R-:W-:Y:S02]  /*17a20*/  FSEL R33, R33, -INF , !P2 ;  /* 0xff80000021217808 */ /* 0x000fe40005000000 */
[----:B------:R-:W-:-:S02]  /*17a30*/  FSEL R34, R34, -INF , !P1 ;  /* 0xff80000022227808 */ /* 0x000fc40004800000 */
[C---:B------:R-:W-:Y:S02]  /*17a40*/  ISETP.GT.AND P2, PT, R87.reuse, 0x20, P3 ;  /* 0x000000205700780c */ /* 0x040fe40001f44270 */
[----:B------:R-:W-:Y:S02]  /*17a50*/  ISETP.GT.AND P1, PT, R87, 0x21, P3 ;  /* 0x000000215700780c */ /* 0x000fe40001f24270 */
[----:B------:R-:W-:Y:S02]  /*17a60*/  FMNMX.FTZ R9, R24, R9, !PT ;  /* 0x0000000918097209 */ /* 0x000fe40007810000 */
[C---:B------:R-:W-:Y:S02]  /*17a70*/  ISETP.LT.OR P2, PT, R137.reuse, 0x21, P2 ;  /* 0x000000218900780c */ /* 0x040fe40001741670 */
[----:B------:R-:W-:Y:S02]  /*17a80*/  ISETP.LT.OR P1, PT, R137, 0x22, P1 ;  /* 0x000000228900780c */ /* 0x000fe40000f21670 */
[----:B------:R-:W-:-:S02]  /*17a90*/  FMNMX.FTZ R9, R27, R9, !PT ;  /* 0x000000091b097209 */ /* 0x000fc40007810000 */
[----:B------:R-:W-:Y:S02]  /*17aa0*/  FSEL R37, R37, -INF , !P2 ;  /* 0xff80000025257808 */ /* 0x000fe40005000000 */
[----:B------:R-:W-:Y:S02]  /*17ab0*/  FSEL R38, R38, -INF , !P1 ;  /* 0xff80000026267808 */ /* 0x000fe40004800000 */
[----:B------:R-:W-:Y:S02]  /*17ac0*/  FMNMX.FTZ R9, R28, R9, !PT ;  /* 0x000000091c097209 */ /* 0x000fe40007810000 */
[C---:B------:R-:W-:Y:S02]  /*17ad0*/  ISETP.GT.AND P2, PT, R87.reuse, 0x28, P3 ;  /* 0x000000285700780c */ /* 0x040fe40001f44270 */
[----:B------:R-:W-:Y:S02]  /*17ae0*/  ISETP.GT.AND P1, PT, R87, 0x29, P3 ;  /* 0x000000295700780c */ /* 0x000fe40001f24270 */
[----:B------:R-:W-:-:S02]  /*17af0*/  FMNMX.FTZ R9, R31, R9, !PT ;  /* 0x000000091f097209 */ /* 0x000fc40007810000 */
[C---:B------:R-:W-:Y:S02]  /*17b00*/  ISETP.LT.OR P2, PT, R137.reuse, 0x29, P2 ;  /* 0x000000298900780c */ /* 0x040fe40001741670 */
[----:B------:R-:W-:Y:S02]  /*17b10*/  ISETP.LT.OR P1, PT, R137, 0x2a, P1 ;  /* 0x0000002a8900780c */ /* 0x000fe40000f21670 */
[----:B------:R-:W-:Y:S02]  /*17b20*/  FMNMX.FTZ R9, R32, R9, !PT ;  /* 0x0000000920097209 */ /* 0x000fe40007810000 */
[----:B------:R-:W-:Y:S02]  /*17b30*/  FSEL R41, R41, -INF , !P2 ;  /* 0xff80000029297808 */ /* 0x000fe40005000000 */
[----:B------:R-:W-:Y:S02]  /*17b40*/  FSEL R42, R42, -INF , !P1 ;  /* 0xff8000002a2a7808 */ /* 0x000fe40004800000 */
[----:B------:R-:W-:-:S02]  /*17b50*/  ISETP.GT.AND P2, PT, R87, 0x30, P3 ;  /* 0x000000305700780c */ /* 0x000fc40001f44270 */
[----:B------:R-:W-:Y:S02]  /*17b60*/  ISETP.GT.AND P1, PT, R87, 0x31, P3 ;  /* 0x000000315700780c */ /* 0x000fe40001f24270 */
[----:B------:R-:W-:Y:S02]  /*17b70*/  FMNMX.FTZ R9, R35, R9, !PT ;  /* 0x0000000923097209 */ /* 0x000fe40007810000 */
[C---:B------:R-:W-:Y:S02]  /*17b80*/  ISETP.LT.OR P2, PT, R137.reuse, 0x31, P2 ;  /* 0x000000318900780c */ /* 0x040fe40001741670 */
[----:B------:R-:W-:Y:S02]  /*17b90*/  ISETP.LT.OR P1, PT, R137, 0x32, P1 ;  /* 0x000000328900780c */ /* 0x000fe40000f21670 */
[----:B------:R-:W-:Y:S02]  /*17ba0*/  FMNMX.FTZ R9, R36, R9, !PT ;  /* 0x0000000924097209 */ /* 0x000fe40007810000 */
[----:B------:R-:W-:-:S02]  /*17bb0*/  FSEL R47, R47, -INF , !P2 ;  /* 0xff8000002f2f7808 */ /* 0x000fc40005000000 */
[----:B------:R-:W-:Y:S02]  /*17bc0*/  FSEL R48, R48, -INF , !P1 ;  /* 0xff80000030307808 */ /* 0x000fe40004800000 */
[C---:B------:R-:W-:Y:S02]  /*17bd0*/  ISETP.GT.AND P2, PT, R87.reuse, 0x38, P3 ;  /* 0x000000385700780c */ /* 0x040fe40001f44270 */
[----:B------:R-:W-:Y:S02]  /*17be0*/  ISETP.GT.AND P1, PT, R87, 0x39, P3 ;  /* 0x000000395700780c */ /* 0x000fe40001f24270 */
[----:B------:R-:W-:Y:S02]  /*17bf0*/  FMNMX.FTZ R9, R39, R9, !PT ;  /* 0x0000000927097209 */ /* 0x000fe40007810000 */
[C---:B------:R-:W-:Y:S02]  /*17c00*/  ISETP.LT.OR P2, PT, R137.reuse, 0x39, P2 ;  /* 0x000000398900780c */ /* 0x040fe40001741670 */
[----:B------:R-:W-:-:S02]  /*17c10*/  ISETP.LT.OR P1, PT, R137, 0x3a, P1 ;  /* 0x0000003a8900780c */ /* 0x000fc40000f21670 */
[----:B------:R-:W-:Y:S02]  /*17c20*/  FMNMX.FTZ R9, R40, R9, !PT ;  /* 0x0000000928097209 */ /* 0x000fe40007810000 */
[----:B------:R-:W-:Y:S02]  /*17c30*/  FSEL R51, R51, -INF , !P2 ;  /* 0xff80000033337808 */ /* 0x000fe40005000000 */
[----:B------:R-:W-:Y:S02]  /*17c40*/  FSEL R52, R52, -INF , !P1 ;  /* 0xff80000034347808 */ /* 0x000fe40004800000 */
        /* <DEDUP_REMOVED lines=8> */
[----:B------:R-:W-:-:S02]  /*17cd0*/  FMNMX.FTZ R9, R49, R9, !PT ;  /* 0x0000000931097209 */ /* 0x000fc40007810000 */
        /* <DEDUP_REMOVED lines=8> */
[C---:B------:R-:W-:Y:S02]  /*17d60*/  ISETP.GT.AND P2, PT, R87.reuse, 0x50, P3 ;  /* 0x000000505700780c */ /* 0x040fe40001f44270 */
[----:B------:R-:W-:Y:S02]  /*17d70*/  ISETP.GT.AND P1, PT, R87, 0x51, P3 ;  /* 0x000000515700780c */ /* 0x000fe40001f24270 */
[----:B------:R-:W-:Y:S02]  /*17d80*/  FMNMX.FTZ R9, R54, R9, !PT ;  /* 0x0000000936097209 */ /* 0x000fe40007810000 */
[----:B------:R-:W-:-:S02]  /*17d90*/  ISETP.LT.OR P2, PT, R137, 0x51, P2 ;  /* 0x000000518900780c */ /* 0x000fc40001741670 */
[----:B------:R-:W-:Y:S02]  /*17da0*/  ISETP.LT.OR P1, PT, R137, 0x52, P1 ;  /* 0x000000528900780c */ /* 0x000fe40000f21670 */
[----:B------:R-:W-:Y:S02]  /*17db0*/  LOP3.LUT R17, R17, 0xbfffffff, RZ, 0xc0, !PT ;  /* 0xbfffffff11117812 */ /* 0x000fe400078ec0ff */
[----:B------:R-:W-:Y:S02]  /*17dc0*/  FMNMX.FTZ R9, R57, R9, !PT ;  /* 0x0000000939097209 */ /* 0x000fe40007810000 */
[----:B------:R-:W-:Y:S02]  /*17dd0*/  FSEL R63, R63, -INF , !P2 ;  /* 0xff8000003f3f7808 */ /* 0x000fe40005000000 */
[----:B------:R-:W-:Y:S02]  /*17de0*/  FSEL R64, R64, -INF , !P1 ;  /* 0xff80000040407808 */ /* 0x000fe40004800000 */
[----:B------:R-:W-:-:S02]  /*17df0*/  ISETP.GT.AND P2, PT, R87, 0x58, P3 ;  /* 0x000000585700780c */ /* 0x000fc40001f44270 */
[----:B------:R-:W-:Y:S02]  /*17e00*/  ISETP.GT.AND P1, PT, R87, 0x59, P3 ;  /* 0x000000595700780c */ /* 0x000fe40001f24270 */
[----:B------:R-:W-:Y:S02]  /*17e10*/  @P0 LOP3.LUT R17, R17, 0x40000000, RZ, 0xfc, !PT ;  /* 0x4000000011110812 */ /* 0x000fe400078efcff */
[----:B------:R-:W-:Y:S02]  /*17e20*/  FMNMX.FTZ R9, R58, R9, !PT ;  /* 0x000000093a097209 */ /* 0x000fe40007810000 */
[----:B------:R-:W-:Y:S02]  /*17e30*/  ISETP.GT.AND P0, PT, R87, RZ, P3 ;  /* 0x000000ff5700720c */ /* 0x000fe40001f04270 */
        /* <DEDUP_REMOVED lines=8> */
[----:B------:R-:W-:Y:S02]  /*17ec0*/  LOP3.LUT R17, R17, 0xfffffff7, RZ, 0xc0, !PT ;  /* 0xfffffff711117812 */ /* 0x000fe400078ec0ff */
[C---:B------:R-:W-:Y:S02]  /*17ed0*/  ISETP.LT.OR P2, PT, R137.reuse, 0x61, P2 ;  /* 0x000000618900780c */ /* 0x040fe40001741670 */
[----:B------:R-:W-:Y:S02]  /*17ee0*/  ISETP.LT.OR P1, PT, R137, 0x62, P1 ;  /* 0x000000628900780c */ /* 0x000fe40000f21670 */
[----:B------:R-:W-:Y:S02]  /*17ef0*/  FMNMX.FTZ R9, R138, R9, !PT ;  /* 0x000000098a097209 */ /* 0x000fe40007810000 */
[----:B------:R-:W-:Y:S02]  /*17f00*/  @P0 LOP3.LUT R17, R17, 0x8, RZ, 0xfc, !PT ;  /* 0x0000000811110812 */ /* 0x000fe400078efcff */
[----:B------:R-:W-:-:S02]  /*17f10*/  FSEL R69, R69, -INF , !P2 ;  /* 0xff80000045457808 */ /* 0x000fc40005000000 */
[----:B------:R-:W-:Y:S02]  /*17f20*/  FSEL R70, R70, -INF , !P1 ;  /* 0xff80000046467808 */ /* 0x000fe40004800000 */
[----:B------:R-:W-:Y:S02]  /*17f30*/  FMNMX.FTZ R9, R66, R9, !PT ;  /* 0x0000000942097209 */ /* 0x000fe40007810000 */
[C---:B------:R-:W-:Y:S02]  /*17f40*/  ISETP.GT.AND P4, PT, R87.reuse, 0x68, P3 ;  /* 0x000000685700780c */ /* 0x040fe40001f84270 */
[C---:B------:R-:W-:Y:S02]  /*17f50*/  ISETP.GT.AND P5, PT, R87.reuse, 0x69, P3 ;  /* 0x000000695700780c */ /* 0x040fe40001fa4270 */
[C---:B------:R-:W-:Y:S02]  /*17f60*/  ISETP.GT.AND P6, PT, R87.reuse, 0x70, P3 ;  /* 0x000000705700780c */ /* 0x040fe40001fc4270 */
[----:B------:R-:W-:-:S02]  /*17f70*/  ISETP.GT.AND P2, PT, R87, 0x71, P3 ;  /* 0x000000715700780c */ /* 0x000fc40001f44270 */
[C---:B------:R-:W-:Y:S02]  /*17f80*/  ISETP.GT.AND P1, PT, R87.reuse, 0x78, P3 ;  /* 0x000000785700780c */ /* 0x040fe40001f24270 */
[----:B------:R-:W-:Y:S02]  /*17f90*/  ISETP.GT.AND P0, PT, R87, 0x79, P3 ;  /* 0x000000795700780c */ /* 0x000fe40001f04270 */
[----:B------:R-:W-:Y:S02]  /*17fa0*/  LOP3.LUT P3, RZ, R17, 0x8, RZ, 0xc0, !PT ;  /* 0x0000000811ff7812 */ /* 0x000fe4000786c0ff */
[----:B------:R-:W-:Y:S02]  /*17fb0*/  FMNMX.FTZ R9, R71, R9, !PT ;  /* 0x0000000947097209 */ /* 0x000fe40007810000 */
[----:B------:R-:W-:Y:S02]  /*17fc0*/  ISETP.LT.OR P3, PT, R137, 0x1, P3 ;  /* 0x000000018900780c */ /* 0x000fe40001f61670 */
[----:B------:R-:W-:-:S02]  /*17fd0*/  FMNMX.FTZ R9, R72, R9, !PT ;  /* 0x0000000948097209 */ /* 0x000fc40007810000 */
[----:B------:R-:W-:Y:S02]  /*17fe0*/  FSEL R21, R8, -INF , !P3 ;  /* 0xff80000008157808 */ /* 0x000fe40005800000 */
[----:B------:R-:W-:Y:S02]  /*17ff0*/  FMNMX.FTZ R9, R74, R9, !PT ;  /* 0x000000094a097209 */ /* 0x000fe40007810000 */
        /* <DEDUP_REMOVED lines=8> */
[----:B------:R-:W-:Y:S02]  /*18080*/  FMNMX.FTZ R8, R29, R8, !PT ;  /* 0x000000081d087209 */ /* 0x000fe40007810000 */
[----:B------:R-:W-:-:S02]  /*18090*/  FMNMX.FTZ R9, R85, R9, !PT ;  /* 0x0000000955097209 */ /* 0x000fc40007810000 */
[----:B------:R-:W-:Y:S02]  /*180a0*/  FMNMX.FTZ R8, R30, R8, !PT ;  /* 0x000000081e087209 */ /* 0x000fe40007810000 */
[----:B------:R-:W-:Y:S01]  /*180b0*/  LOP3.LUT R17, R17, 0xfffffffd, RZ, 0xc0, !PT ;  /* 0xfffffffd11117812 */ /* 0x000fe200078ec0ff */
[----:B------:R-:W0:Y:S01]  /*180c0*/  SHFL.BFLY PT, R20, R9, 0x2, 0x1f ;  /* 0x0c401f0009147f89 */ /* 0x000e2200000e0000 */
[----:B------:R-:W-:Y:S02]  /*180d0*/  FMNMX.FTZ R8, R33, R8, !PT ;  /* 0x0000000821087209 */ /* 0x000fe40007810000 */
[----:B------:R-:W-:Y:S02]  /*180e0*/  @P0 LOP3.LUT R17, R17, 0x2, RZ, 0xfc, !PT ;  /* 0x0000000211110812 */ /* 0x000fe400078efcff */
[----:B------:R-:W-:Y:S02]  /*180f0*/  FMNMX.FTZ R8, R34, R8, !PT ;  /* 0x0000000822087209 */ /* 0x000fe40007810000 */
[----:B------:R-:W-:-:S02]  /*18100*/  ISETP.LT.OR P0, PT, R137, 0x69, P4 ;  /* 0x000000698900780c */ /* 0x000fc40002701670 */
[----:B------:R-:W-:Y:S02]  /*18110*/  FMNMX.FTZ R8, R37, R8, !PT ;  /* 0x0000000825087209 */ /* 0x000fe40007810000 */
[C---:B------:R-:W-:Y:S02]  /*18120*/  LOP3.LUT P4, RZ, R17.reuse, 0x2, RZ, 0xc0, !PT ;  /* 0x0000000211ff7812 */ /* 0x040fe4000788c0ff */
[----:B------:R-:W-:Y:S02]  /*18130*/  FMNMX.FTZ R8, R38, R8, !PT ;  /* 0x0000000826087209 */ /* 0x000fe40007810000 */
[----:B------:R-:W-:Y:S02]  /*18140*/  LOP3.LUT R17, R17, 0xffffffef, RZ, 0xc0, !PT ;  /* 0xffffffef11117812 */ /* 0x000fe400078ec0ff */
[----:B------:R-:W-:Y:S02]  /*18150*/  FMNMX.FTZ R8, R41, R8, !PT ;  /* 0x0000000829087209 */ /* 0x000fe40007810000 */
[----:B------:R-:W-:-:S02]  /*18160*/  ISETP.LT.OR P6, PT, R137, 0x71, P6 ;  /* 0x000000718900780c */ /* 0x000fc400037c1670 */
[----:B------:R-:W-:Y:S02]  /*18170*/  FMNMX.FTZ R8, R42, R8, !PT ;  /* 0x000000082a087209 */ /* 0x000fe40007810000 */
[----:B------:R-:W-:Y:S02]  /*18180*/  @P0 LOP3.LUT R17, R17, 0x10, RZ, 0xfc, !PT ;  /* 0x0000001011110812 */ /* 0x000fe400078efcff */
[----:B0-----:R-:W-:Y:S02]  /*18190*/  FMNMX.FTZ R9, R9, R20, !PT ;  /* 0x0000001409097209 */ /* 0x001fe40007810000 */
[----:B------:R-:W-:Y:S02]  /*181a0*/  FMNMX.FTZ R8, R47, R8, !PT ;  /* 0x000000082f087209 */ /* 0x000fe40007810000 */
[----:B------:R-:W-:Y:S01]  /*181b0*/  ISETP.LT.OR P0, PT, R137, 0x6a, P5 ;  /* 0x0000006a8900780c */ /* 0x000fe20002f01670 */
[----:B------:R-:W0:Y:S01]  /*181c0*/  SHFL.BFLY PT, R20, R9, 0x1, 0x1f ;  /* 0x0c201f0009147f89 */ /* 0x000e2200000e0000 */
[----:B------:R-:W-:-:S02]  /*181d0*/  FMNMX.FTZ R8, R48, R8, !PT ;  /* 0x0000000830087209 */ /* 0x000fc40007810000 */
[----:B------:R-:W-:Y:S02]  /*181e0*/  FSEL R75, R75, -INF , !P0 ;  /* 0xff8000004b4b7808 */ /* 0x000fe40004000000 */
[----:B------:R-:W-:Y:S02]  /*181f0*/  FMNMX.FTZ R8, R51, R8, !PT ;  /* 0x0000000833087209 */ /* 0x000fe40007810000 */
[----:B------:R-:W-:Y:S02]  /*18200*/  ISETP.LT.OR P2, PT, R137, 0x72, P2 ;  /* 0x000000728900780c */ /* 0x000fe40001741670 */
[----:B------:R-:W-:Y:S02]  /*18210*/  FMNMX.FTZ R8, R52, R8, !PT ;  /* 0x0000000834087209 */ /* 0x000fe40007810000 */
[----:B------:R-:W-:Y:S02]  /*18220*/  FSEL R76, R76, -INF , !P6 ;  /* 0xff8000004c4c7808 */ /* 0x000fe40007000000 */
[----:B------:R-:W-:-:S02]  /*18230*/  FMNMX.FTZ R8, R55, R8, !PT ;  /* 0x0000000837087209 */ /* 0x000fc40007810000 */
[----:B------:R-:W-:Y:S02]  /*18240*/  ISETP.LT.OR P1, PT, R137, 0x79, P1 ;  /* 0x000000798900780c */ /* 0x000fe40000f21670 */
[----:B------:R-:W-:Y:S02]  /*18250*/  FMNMX.FTZ R8, R56, R8, !PT ;  /* 0x0000000838087209 */ /* 0x000fe40007810000 */
[----:B------:R-:W-:Y:S02]  /*18260*/  FSEL R77, R77, -INF , !P2 ;  /* 0xff8000004d4d7808 */ /* 0x000fe40005000000 */
[----:B------:R-:W-:Y:S02]  /*18270*/  FMNMX.FTZ R8, R59, R8, !PT ;  /* 0x000000083b087209 */ /* 0x000fe40007810000 */
[----:B------:R-:W-:Y:S02]  /*18280*/  ISETP.LT.OR P4, PT, R137, 0x7a, P4 ;  /* 0x0000007a8900780c */ /* 0x000fe40002781670 */
[----:B0-----:R-:W-:-:S02]  /*18290*/  FMNMX.FTZ R9, R9, R20, !PT ;  /* 0x0000001409097209 */ /* 0x001fc40007810000 */
[----:B------:R-:W-:Y:S02]  /*182a0*/  FMNMX.FTZ R8, R60, R8, !PT ;  /* 0x000000083c087209 */ /* 0x000fe40007810000 */
[----:B------:R-:W-:Y:S02]  /*182b0*/  FSETP.NEU.FTZ.AND P5, PT, R9, -INF , PT ;  /* 0xff8000000900780b */ /* 0x000fe40003fbd000 */
[----:B------:R-:W-:Y:S02]  /*182c0*/  FMNMX.FTZ R8, R63, R8, !PT ;  /* 0x000000083f087209 */ /* 0x000fe40007810000 */
[----:B------:R-:W-:Y:S02]  /*182d0*/  FSEL R20, R9, RZ, P5 ;  /* 0x000000ff09147208 */ /* 0x000fe40002800000 */
[----:B------:R-:W-:Y:S02]  /*182e0*/  FMNMX.FTZ R8, R64, R8, !PT ;  /* 0x0000000840087209 */ /* 0x000fe40007810000 */
[----:B------:R-:W-:Y:S01]  /*182f0*/  FSEL R80, R80, -INF , !P1 ;  /* 0xff80000050507808 */ /* 0x000fe20004800000 */
[----:B------:R-:W-:-:S01]  /*18300*/  FADD.FTZ R14, -R20, R14 ;  /* 0x0000000e140e7221 */ /* 0x000fc20000010100 */
[----:B------:R-:W-:Y:S01]  /*18310*/  FMNMX.FTZ R8, R67, R8, !PT ;  /* 0x0000000843087209 */ /* 0x000fe20007810000 */
[----:B------:R-:W-:-:S01]  /*18320*/  FFMA.FTZ R20, R9, R65, -8 ;  /* 0xc100000009147423 */ /* 0x000fc20000010041 */
[----:B------:R-:W-:Y:S01]  /*18330*/  FSEL R81, R81, -INF , !P4 ;  /* 0xff80000051517808 */ /* 0x000fe20006000000 */
[----:B------:R-:W-:Y:S01]  /*18340*/  FMUL.FTZ R14, R14, R65 ;  /* 0x000000410e0e7220 */ /* 0x000fe20000410000 */
[----:B------:R-:W-:-:S02]  /*18350*/  FMNMX.FTZ R8, R68, R8, !PT ;  /* 0x0000000844087209 */ /* 0x000fc40007810000 */
[----:B------:R-:W-:Y:S02]  /*18360*/  FSEL R20, R20, RZ, P5 ;  /* 0x000000ff14147208 */ /* 0x000fe40002800000 */
[----:B------:R-:W-:Y:S01]  /*18370*/  LOP3.LUT P5, RZ, R17, 0x10, RZ, 0xc0, !PT ;  /* 0x0000001011ff7812 */ /* 0x000fe200078ac0ff */
[----:B------:R-:W-:Y:S01]  /*18380*/  MUFU.EX2 R14, R14 ;  /* 0x0000000e000e7308 */ /* 0x000fe20000000800 */
[----:B------:R-:W-:Y:S01]  /*18390*/  FMNMX.FTZ R8, R69, R8, !PT ;  /* 0x0000000845087209 */ /* 0x000fe20007810000 */
[-CC-:B------:R-:W-:Y:S01]  /*183a0*/  FFMA.FTZ R44, R44, R65.reuse, -R20.reuse ;  /* 0x000000412c2c7223 */ /* 0x180fe20000010814 */
[----:B------:R-:W-:Y:S01]  /*183b0*/  FSEL R73, R73, -INF , !P5 ;  /* 0xff80000049497808 */ /* 0x000fe20006800000 */
[-CC-:B------:R-:W-:Y:S01]  /*183c0*/  FFMA.FTZ R12, R12, R65.reuse, -R20.reuse ;  /* 0x000000410c0c7223 */ /* 0x180fe20000010814 */
[----:B------:R-:W-:Y:S01]  /*183d0*/  FMNMX.FTZ R8, R70, R8, !PT ;  /* 0x0000000846087209 */ /* 0x000fe20007810000 */
[-CC-:B------:R-:W-:Y:S01]  /*183e0*/  FFMA.FTZ R45, R45, R65.reuse, -R20.reuse ;  /* 0x000000412d2d7223 */ /* 0x180fe20000010814 */
[----:B------:R-:W-:-:S01]  /*183f0*/  FFMA.FTZ R24, R24, R65, -R20 ;  /* 0x0000004118187223 */ /* 0x000fc20000010814 */
[----:B------:R-:W0:Y:S01]  /*18400*/  MUFU.EX2 R44, R44 ;  /* 0x0000002c002c7308 */ /* 0x000e220000000800 */
[----:B------:R-:W-:Y:S01]  /*18410*/  FMNMX.FTZ R8, R73, R8, !PT ;  /* 0x0000000849087209 */ /* 0x000fe20007810000 */
[-CC-:B------:R-:W-:Y:S01]  /*18420*/  FFMA.FTZ R27, R27, R65.reuse, -R20.reuse ;  /* 0x000000411b1b7223 */ /* 0x180fe20000010814 */
[----:B------:R-:W-:-:S01]  /*18430*/  FFMA.FTZ R28, R28, R65, -R20 ;  /* 0x000000411c1c7223 */ /* 0x000fc20000010814 */
[-CC-:B------:R-:W-:Y:S01]  /*18440*/  FFMA.FTZ R31, R31, R65.reuse, -R20.reuse ;  /* 0x000000411f1f7223 */ /* 0x180fe20000010814 */
[----:B------:R-:W-:Y:S01]  /*18450*/  FMNMX.FTZ R8, R75, R8, !PT ;  /* 0x000000084b087209 */ /* 0x000fe20007810000 */
[-CC-:B------:R-:W-:Y:S01]  /*18460*/  FFMA.FTZ R32, R32, R65.reuse, -R20.reuse ;  /* 0x0000004120207223 */ /* 0x180fe20000010814 */
[----:B------:R-:W-:-:S01]  /*18470*/  FFMA.FTZ R35, R35, R65, -R20 ;  /* 0x0000004123237223 */ /* 0x000fc20000010814 */
[----:B------:R-:W1:Y:S01]  /*18480*/  MUFU.EX2 R12, R12 ;  /* 0x0000000c000c7308 */ /* 0x000e620000000800 */
[----:B------:R-:W-:Y:S01]  /*18490*/  FMNMX.FTZ R8, R76, R8, !PT ;  /* 0x000000084c087209 */ /* 0x000fe20007810000 */
[-CC-:B------:R-:W-:Y:S01]  /*184a0*/  FFMA.FTZ R36, R36, R65.reuse, -R20.reuse ;  /* 0x0000004124247223 */ /* 0x180fe20000010814 */
[----:B------:R-:W-:-:S01]  /*184b0*/  FFMA.FTZ R39, R39, R65, -R20 ;  /* 0x0000004127277223 */ /* 0x000fc20000010814 */
[-CC-:B------:R-:W-:Y:S01]  /*184c0*/  FFMA.FTZ R40, R40, R65.reuse, -R20.reuse ;  /* 0x0000004128287223 */ /* 0x180fe20000010814 */
[----:B------:R-:W-:Y:S01]  /*184d0*/  FMNMX.FTZ R8, R77, R8, !PT ;  /* 0x000000084d087209 */ /* 0x000fe20007810000 */
[-CC-:B------:R-:W-:Y:S01]  /*184e0*/  FFMA.FTZ R43, R43, R65.reuse, -R20.reuse ;  /* 0x000000412b2b7223 */ /* 0x180fe20000010814 */
[----:B------:R-:W-:-:S01]  /*184f0*/  FFMA.FTZ R46, R46, R65, -R20 ;  /* 0x000000412e2e7223 */ /* 0x000fc20000010814 */
[----:B------:R-:W-:Y:S01]  /*18500*/  MUFU.EX2 R45, R45 ;  /* 0x0000002d002d7308 */ /* 0x000fe20000000800 */
[----:B------:R-:W-:Y:S01]  /*18510*/  FMNMX.FTZ R8, R80, R8, !PT ;  /* 0x0000000850087209 */ /* 0x000fe20007810000 */
[----:B0-----:R-:W-:Y:S01]  /*18520*/  FFMA.FTZ R4, R14, R4, R44 ;  /* 0x000000040e047223 */ /* 0x001fe2000001002c */
[----:B------:R-:W-:-:S01]  /*18530*/  FFMA.FTZ R49, R49, R65, -R20 ;  /* 0x0000004131317223 */ /* 0x000fc20000010814 */
[-CC-:B------:R-:W-:Y:S01]  /*18540*/  FFMA.FTZ R50, R50, R65.reuse, -R20.reuse ;  /* 0x0000004132327223 */ /* 0x180fe20000010814 */
[----:B------:R-:W-:Y:S01]  /*18550*/  FMNMX.FTZ R8, R81, R8, !PT ;  /* 0x0000000851087209 */ /* 0x000fe20007810000 */
[-CC-:B------:R-:W-:Y:S01]  /*18560*/  FFMA.FTZ R53, R53, R65.reuse, -R20.reuse ;  /* 0x0000004135357223 */ /* 0x180fe20000010814 */
[----:B------:R-:W-:-:S01]  /*18570*/  FFMA.FTZ R54, R54, R65, -R20 ;  /* 0x0000004136367223 */ /* 0x000fc20000010814 */
[----:B------:R-:W-:Y:S01]  /*18580*/  MUFU.EX2 R24, R24 ;  /* 0x0000001800187308 */ /* 0x000fe20000000800 */
[----:B-1----:R-:W-:-:S01]  /*18590*/  FADD.FTZ R4, R12, R4 ;  /* 0x000000040c047221 */ /* 0x002fc20000010000 */
[----:B------:R-:W0:Y:S01]  /*185a0*/  SHFL.BFLY PT, R82, R8, 0x2, 0x1f ;  /* 0x0c401f0008527f89 */ /* 0x000e2200000e0000 */
        /* <DEDUP_REMOVED lines=15> */
[----:B------:R-:W-:Y:S01]  /*186a0*/  FFMA.FTZ R20, R85, R65, -R20 ;  /* 0x0000004155147223 */ /* 0x000fe20000010814 */
[----:B------:R-:W-:-:S02]  /*186b0*/  ISETP.NE.AND P5, PT, R84, 0x3, PT ;  /* 0x000000035400780c */ /* 0x000fc40003fa5270 */
[----:B------:R-:W-:-:S03]  /*186c0*/  LOP3.LUT P0, RZ, R17, 0x40000000, RZ, 0xc0, !PT ;  /* 0x4000000011ff7812 */ /* 0x000fc6000780c0ff */
        /* <DEDUP_REMOVED lines=8> */
[----:B------:R-:W-:-:S04]  /*18750*/  FSETP.NEU.FTZ.AND P1, PT, R8, -INF , PT ;  /* 0xff8000000800780b */ /* 0x000fc80003f3d000 */
[----:B------:R-:W-:-:S03]  /*18760*/  FSEL R82, R8, RZ, P1 ;  /* 0x000000ff08527208 */ /* 0x000fc60000800000 */
[----:B------:R-:W-:Y:S02]  /*18770*/  MUFU.EX2 R40, R40 ;  /* 0x0000002800287308 */ /* 0x000fe40000000800 */
[----:B------:R-:W-:-:S01]  /*18780*/  FADD.FTZ R5, -R82, R5 ;  /* 0x0000000552057221 */ /* 0x000fc20000010100 */
[----:B------:R-:W-:-:S03]  /*18790*/  FFMA.FTZ R82, R8, R65, -8 ;  /* 0xc100000008527423 */ /* 0x000fc60000010041 */
[----:B------:R-:W-:Y:S02]  /*187a0*/  FMUL.FTZ R5, R5, R65 ;  /* 0x0000004105057220 */ /* 0x000fe40000410000 */
[----:B------:R-:W-:Y:S01]  /*187b0*/  MUFU.EX2 R43, R43 ;  /* 0x0000002b002b7308 */ /* 0x000fe20000000800 */
[----:B------:R-:W-:-:S05]  /*187c0*/  FSEL R82, R82, RZ, P1 ;  /* 0x000000ff52527208 */ /* 0x000fca0000800000 */
        /* <DEDUP_REMOVED lines=38> */
[----:B-1----:R-:W-:Y:S01]  /*18a30*/  FADD.FTZ R82, R13, R3 ;  /* 0x000000030d527221 */ /* 0x002fe20000010000 */
[----:B------:R-:W-:-:S03]  /*18a40*/  FADD.FTZ R3, R45, R4 ;  /* 0x000000042d037221 */ /* 0x000fc60000010000 */
        /* <DEDUP_REMOVED lines=108> */
.L_x_10170:
        /* <DEDUP_REMOVED lines=106> */
[----:B-1----:R-:W-:Y:S05]  /*197b0*/  @P1 BRA `(.L_x_10171) ;  /* 0xffffffc800181947 */ /* 0x002fea000383ffff */
.L_x_10151:
[----:B------:R-:W-:Y:S05]  /*197c0*/  BSYNC B0 ;  /* 0x0000000000007941 */ /* 0x000fea0003800000 */
.L_x_10150:
[----:B------:R-:W-:Y:S01]  /*197d0*/  IMAD.U32 R15, RZ, RZ, UR38 ;  /* 0x00000026ff0f7e24 */ /* 0x000fe2000f8e00ff */
[----:B------:R-:W-:Y:S06]  /*197e0*/  BAR.ARV 0x8, 0x200 ;  /* 0x0208000000007b1d */ /* 0x000fec0000002000 */
[----:B------:R-:W-:-:S13]  /*197f0*/  ISETP.NE.AND P1, PT, R15, 0x3, PT ;  /* 0x000000030f00780c */ /* 0x000fda0003f25270 */
[----:B------:R-:W-:Y:S05]  /*19800*/  @!P1 BRA `(.L_x_10172) ;  /* 0x0000000000049947 */ /* 0x000fea0003800000 */
[----:B------:R-:W-:Y:S01]  /*19810*/  BPT.TRAP 0x1 ;  /* 0x000000040000795c */ /* 0x000fe20000300000 */
.L_x_10172:
[----:B------:R-:W-:Y:S01]  /*19820*/  IMAD R5, R18, 0x8, R16 ;  /* 0x0000000812057824 */ /* 0x000fe200078e0210 */
[----:B------:R-:W-:-:S04]  /*19830*/  SHF.L.U32 R0, R22, 0x1f, RZ ;  /* 0x0000001f16007819 */ /* 0x000fc800000006ff */
[----:B------:R1:W2:Y:S01]  /*19840*/  SYNCS.PHASECHK.TRANS64.TRYWAIT P0, [R5+URZ+0x19c50], R0 ;  /* 0x019c5000050075a7 */ /* 0x0002a2000800017f */
[----:B------:R-:W-:Y:S05]  /*19850*/  @!P1 BRA `(.L_x_10173) ;  /* 0x0000000000049947 */ /* 0x000fea0003800000 */
[----:B------:R-:W-:Y:S01]  /*19860*/  BPT.TRAP 0x1 ;  /* 0x000000040000795c */ /* 0x000fe20000300000 */
.L_x_10173:
[----:B------:R-:W-:Y:S04]  /*19870*/  BSSY B0, `(.L_x_10174) ;  /* 0x0000004000007945 */ /* 0x000fe80003800000 */
[----:B--2---:R-:W-:Y:S05]  /*19880*/  @P0 BRA `(.L_x_10175) ;  /* 0x0000000000080947 */ /* 0x004fea0003800000 */
[----:B------:R-:W2:Y:S02]  /*19890*/  SYNCS.PHASECHK.TRANS64.TRYWAIT P0, [R5+URZ+0x19c50], R0 ;  /* 0x019c5000050075a7 */ /* 0x000ea4000800017f */
[----:B--2---:R-:W-:Y:S05]  /*198a0*/  @!P0 BRA `(.L_x_10176) ;  /* 0x000000c400b08947 */ /* 0x004fea0003800000 */
.L_x_10175:
[----:B------:R-:W-:Y:S05]  /*198b0*/  BSYNC B0 ;  /* 0x0000000000007941 */ /* 0x000fea0003800000 */
.L_x_10174:
[----:B------:R-:W3:Y:S01]  /*198c0*/  LDL.LU R14, [R1+0x4c] ;  /* 0x00004c00010e7983 */ /* 0x000ee20000300800 */
[----:B------:R-:W-:-:S03]  /*198d0*/  ULDC.64 UR4, c[0x0][0x9a0] ;  /* 0x0002680000047ab9 */ /* 0x000fc60000000a00 */
[----:B------:R-:W4:Y:S01]  /*198e0*/  LDL R2, [R1+0x38] ;  /* 0x0000380001027983 */ /* 0x000f220000100800 */
[----:B------:R-:W-:Y:S01]  /*198f0*/  VIADD R16, R16, 0x3000 ;  /* 0x0000300010107836 */ /* 0x000fe20000000000 */
[----:B------:R-:W-:Y:S01]  /*19900*/  ISETP.NE.U32.AND P0, PT, RZ, UR4, PT ;  /* 0x00000004ff007c0c */ /* 0x000fe2000bf05070 */
[----:B------:R-:W-:-:S03]  /*19910*/  WARPGROUP.ARRIVE ;  /* 0x00000000000079c5 */ /* 0x000fc60000000000 */
[----:B------:R-:W-:Y:S02]  /*19920*/  SHF.R.U32.HI R16, RZ, 0x4, R16 ;  /* 0x00000004ff107819 */ /* 0x000fe40000011610 */
[----:B------:R-:W-:Y:S02]  /*19930*/  ISETP.NE.AND.EX P0, PT, RZ, UR5, PT, P0 ;  /* 0x00000005ff007c0c */ /* 0x000fe4000bf05300 */
[----:B------:R-:W-:-:S04]  /*19940*/  LOP3.LUT R16, R16, 0x3fff, RZ, 0xc0, !PT ;  /* 0x00003fff10107812 */ /* 0x000fc800078ec0ff */
[----:B------:R-:W-:-:S05]  /*19950*/  LOP3.LUT R11, R16, 0x10000, RZ, 0xfc, !PT ;  /* 0x00010000100b7812 */ /* 0x000fca00078efcff */
[----:B------:R-:W-:Y:S02]  /*19960*/  IMAD R10, R18, 0x300, R11 ;  /* 0x00000300120a7824 */ /* 0x000fe400078e020b */
[----:B------:R-:W-:Y:S01]  /*19970*/  IMAD.MOV.U32 R11, RZ, RZ, 0x40000040 ;  /* 0x40000040ff0b7424 */ /* 0x000fe200078e00ff */
[----:B------:R-:W1:Y:S02]  /*19980*/  @P0 LDC.64 R6, c[0x0][0x9c8] ;  /* 0x00027200ff060b82 */ /* 0x000e640000000a00 */
[----:B------:R-:W-:Y:S02]  /*19990*/  R2UR UR6, R10 ;  /* 0x000000000a0672ca */ /* 0x000fe400000e0000 */
[----:B------:R-:W-:-:S04]  /*199a0*/  R2UR UR7, R11 ;  /* 0x000000000b0772ca */ /* 0x000fc800000e0000 */
[----:B------:R-:W4:Y:S09]  /*199b0*/  @P0 LDC.64 R12, c[0x0][0x9d0] ;  /* 0x00027400ff0c0b82 */ /* 0x000f320000000a00 */
[----:B------:R-:W-:Y:S03]  /*199c0*/  QGMMA.64x96x32.F32.E4M3.E4M3 R88, R148, gdesc[UR4], R88, gsb0 ;  /* 0x0160000494587df3 */ /* 0x000fe60008000858 */
[----:B------:R-:W-:-:S02]  /*199d0*/  WARPGROUP.DEPBAR.LE gsb0, 0x0 ;  /* 0x00008000000079c5 */ /* 0x000fc40000010000 */
[----:B------:R-:W-:Y:S01]  /*199e0*/  WARPGROUP.ARRIVE ;  /* 0x00000000000079c5 */ /* 0x000fe20000000000 */
[----:B---3--:R-:W-:-:S05]  /*199f0*/  @P0 SHF.R.S32.HI R15, RZ, 0x1f, R14 ;  /* 0x0000001fff0f0819 */ /* 0x008fca000001140e */
[----:B-12---:R-:W-:-:S04]  /*19a00*/  @P0 IMAD R0, R15, R6, RZ ;  /* 0x000000060f000224 */ /* 0x006fc800078e02ff */
[C---:B------:R-:W-:Y:S02]  /*19a10*/  @P0 IMAD R11, R14.reuse, R7, R0 ;  /* 0x000000070e0b0224 */ /* 0x040fe400078e0200 */
[----:B------:R-:W-:-:S04]  /*19a20*/  @P0 IMAD.WIDE.U32 R6, R14, R6, RZ ;  /* 0x000000060e060225 */ /* 0x000fc800078e00ff */
[----:B------:R-:W-:Y:S02]  /*19a30*/  @P0 IMAD.IADD R7, R7, 0x1, R11 ;  /* 0x0000000107070824 */ /* 0x000fe400078e020b */
[----:B------:R-:W-:Y:S02]  /*19a40*/  IMAD.MOV.U32 R14, RZ, RZ, 0x3f800000 ;  /* 0x3f800000ff0e7424 */ /* 0x000fe400078e00ff */
[----:B----4-:R-:W-:-:S04]  /*19a50*/  @P0 IMAD.WIDE.U32 R6, R2, R12, R6 ;  /* 0x0000000c02060225 */ /* 0x010fc800078e0006 */
[----:B------:R-:W-:Y:S01]  /*19a60*/  @P0 IMAD R13, R2, R13, R7 ;  /* 0x0000000d020d0224 */ /* 0x000fe200078e0207 */
[----:B------:R-:W-:-:S04]  /*19a70*/  @P0 LEA R12, P1, R6, UR4, 0x2 ;  /* 0x00000004060c0c11 */ /* 0x000fc8000f8210ff */
[----:B------:R-:W-:-:S05]  /*19a80*/  @P0 LEA.HI.X R13, R6, UR5, R13, 0x2, P1 ;  /* 0x00000005060d0c11 */ /* 0x000fca00088f140d */
[----:B------:R1:W2:Y:S01]  /*19a90*/  @P0 LDG.E R14, desc[UR42][R12.64] ;  /* 0x0000002a0c0e0981 */ /* 0x0002a2000c1e1900 */
[----:B------:R-:W-:Y:S02]  /*19aa0*/  VIADD R6, R10, 0x2 ;  /* 0x000000020a067836 */ /* 0x000fe40000000000 */
[----:B------:R-:W-:Y:S01]  /*19ab0*/  IMAD.MOV.U32 R7, RZ, RZ, 0x40000040 ;  /* 0x40000040ff077424 */ /* 0x000fe200078e00ff */
[----:B------:R-:W3:Y:S01]  /*19ac0*/  SHFL.BFLY PT, R2, R3, 0x2, 0x1f ;  /* 0x0c401f0003027f89 */ /* 0x000ee200000e0000 */
[----:B------:R-:W-:Y:S01]  /*19ad0*/  IMAD.MOV.U32 R11, RZ, RZ, 0x40000040 ;  /* 0x40000040ff0b7424 */ /* 0x000fe200078e00ff */
[----:B------:R-:W-:Y:S01]  /*19ae0*/  R2UR UR6, R6 ;  /* 0x00000000060672ca */ /* 0x000fe200000e0000 */
[C---:B------:R-:W-:Y:S01]  /*19af0*/  VIADD R6, R10.reuse, 0x4 ;  /* 0x000000040a067836 */ /* 0x040fe20000000000 */
[----:B------:R-:W-:Y:S01]  /*19b00*/  R2UR UR7, R7 ;  /* 0x00000000070772ca */ /* 0x000fe200000e0000 */
[----:B------:R-:W-:Y:S02]  /*19b10*/  IMAD.MOV.U32 R7, RZ, RZ, 0x40000040 ;  /* 0x40000040ff077424 */ /* 0x000fe400078e00ff */
[----:B------:R-:W-:-:S02]  /*19b20*/  VIADD R10, R10, 0x6 ;  /* 0x000000060a0a7836 */ /* 0x000fc40000000000 */
[----:B0-----:R-:W-:-:S05]  /*19b30*/  IMAD.U32 R20, RZ, RZ, UR38 ;  /* 0x00000026ff147e24 */ /* 0x001fca000f8e00ff */
[----:B------:R-:W-:-:S03]  /*19b40*/  ISETP.NE.AND P3, PT, R20, 0x3, PT ;  /* 0x000000031400780c */ /* 0x000fc60003f65270 */
[----:B------:R-:W-:Y:S01]  /*19b50*/  QGMMA.64x96x32.F32.E4M3.E4M3 R88, R144, gdesc[UR4], R88, gsb0 ;  /* 0x0160000490587df3 */ /* 0x000fe20008000858 */
[----:B------:R-:W-:Y:S02]  /*19b60*/  R2UR UR6, R6 ;  /* 0x00000000060672ca */ /* 0x000fe400000e0000 */
[----:B------:R-:W-:Y:S02]  /*19b70*/  R2UR UR7, R7 ;  /* 0x00000000070772ca */ /* 0x000fe400000e0000 */
[----:B------:R-:W0:Y:S01]  /*19b80*/  SHFL.BFLY PT, R7, R4, 0x2, 0x1f ;  /* 0x0c401f0004077f89 */ /* 0x000e2200000e0000 */
[----:B---3--:R-:W-:-:S01]  /*19b90*/  FADD.FTZ R2, R2, R3 ;  /* 0x0000000302027221 */ /* 0x008fc20000010000 */
[----:B------:R-:W-:Y:S02]  /*19ba0*/  IMAD.MOV.U32 R3, RZ, RZ, RZ ;  /* 0x000000ffff037224 */ /* 0x000fe400078e00ff */
[----:B0-----:R-:W-:-:S05]  /*19bb0*/  FADD.FTZ R7, R7, R4 ;  /* 0x0000000407077221 */ /* 0x001fca0000010000 */
[----:B------:R-:W1:Y:S02]  /*19bc0*/  SHFL.BFLY PT, R0, R7, 0x1, 0x1f ;  /* 0x0c201f0007007f89 */ /* 0x000e6400000e0000 */
[----:B-1----:R-:W-:-:S01]  /*19bd0*/  FADD.FTZ R12, R7, R0 ;  /* 0x00000000070c7221 */ /* 0x002fc20000010000 */
[----:B------:R-:W-:-:S03]  /*19be0*/  IMAD.MOV.U32 R0, RZ, RZ, -0x800000 ;  /* 0xff800000ff007424 */ /* 0x000fc600078e00ff */
[C---:B------:R-:W-:Y:S01]  /*19bf0*/  FMUL.FTZ R6, R12.reuse, 0.00390625 ;  /* 0x3b8000000c067820 */ /* 0x040fe20000410000 */
[----:B------:R-:W-:-:S04]  /*19c00*/  FSETP.NE.FTZ.AND P0, PT, R12, RZ, PT ;  /* 0x000000ff0c00720b */ /* 0x000fc80003f15000 */
[----:B------:R-:W-:-:S09]  /*19c10*/  FSETP.NE.FTZ.AND P1, PT, R6, RZ, PT ;  /* 0x000000ff0600720b */ /* 0x000fd20003f35000 */
[----:B------:R-:W-:Y:S04]  /*19c20*/  @P0 MUFU.RCP R3, R12 ;  /* 0x0000000c00030308 */ /* 0x000fe80000001000 */
[----:B------:R-:W-:-:S04]  /*19c30*/  @P1 FMUL.FTZ R4, R65, 0.69314718246459960938 ;  /* 0x3f31721841041820 */ /* 0x000fc80000410000 */
[----:B------:R-:W0:Y:S02]  /*19c40*/  @P1 MUFU.LG2 R6, R6 ;  /* 0x0000000600061308 */ /* 0x000e240000000c00 */
[----:B0-----:R-:W-:-:S04]  /*19c50*/  @P1 FMUL.FTZ R7, R6, 0.69314718246459960938 ;  /* 0x3f31721806071820 */ /* 0x001fc80000410000 */
[----:B------:R-:W-:Y:S01]  /*19c60*/  @P1 FFMA.FTZ R0, R4, R9, R7 ;  /* 0x0000000904001223 */ /* 0x000fe20000010007 */
[----:B------:R-:W-:Y:S02]  /*19c70*/  WARPGROUP.DEPBAR.LE gsb0, 0x0 ;  /* 0x00008000000079c5 */ /* 0x000fe40000010000 */
[----:B------:R-:W-:-:S06]  /*19c80*/  WARPGROUP.ARRIVE ;  /* 0x00000000000079c5 */ /* 0x000fcc0000000000 */
[----:B------:R-:W-:Y:S01]  /*19c90*/  QGMMA.64x96x32.F32.E4M3.E4M3 R88, R140, gdesc[UR4], R88, gsb0 ;  /* 0x016000048c587df3 */ /* 0x000fe20008000858 */
[----:B------:R-:W-:Y:S02]  /*19ca0*/  R2UR UR6, R10 ;  /* 0x000000000a0672ca */ /* 0x000fe400000e0000 */
[----:B------:R-:W-:Y:S02]  /*19cb0*/  R2UR UR7, R11 ;  /* 0x000000000b0772ca */ /* 0x000fe400000e0000 */
[----:B------:R-:W0:Y:S02]  /*19cc0*/  SHFL.BFLY PT, R11, R2, 0x1, 0x1f ;  /* 0x0c201f00020b7f89 */ /* 0x000e2400000e0000 */
[----:B0-----:R-:W-:-:S01]  /*19cd0*/  FADD.FTZ R15, R2, R11 ;  /* 0x0000000b020f7221 */ /* 0x001fc20000010000 */
[----:B------:R-:W-:Y:S02]  /*19ce0*/  IMAD.MOV.U32 R11, RZ, RZ, RZ ;  /* 0x000000ffff0b7224 */ /* 0x000fe400078e00ff */
[----:B------:R-:W-:-:S02]  /*19cf0*/  IMAD.MOV.U32 R2, RZ, RZ, -0x800000 ;  /* 0xff800000ff027424 */ /* 0x000fc400078e00ff */
        /* <DEDUP_REMOVED lines=16> */
.L_x_10177:
        /* <DEDUP_REMOVED lines=59> */
[----:B------:R-:W-:-:S03]  /*1a1b0*/  FMUL.FTZ R3, R116, R4 ;  /* 0x0000000474037220 */ /* 0x000fc60000410000 */
[----:B------:R-:W-:-:S07]  /*1a1c0*/  LOP3.LUT R22, R22, R5, RZ, 0x3c, !PT ;  /* 0x0000000516167212 */ /* 0x000fce00078e3cff */
.L_x_10064:
[----:B------:R-:W2:Y:S01]  /*1a1d0*/  LDL R90, [R1+0x54] ;  /* 0x00005400015a7983 */ /* 0x000ea20000100800 */
[----:B------:R-:W0:Y:S01]  /*1a1e0*/  S2UR UR4, SR_CgaCtaId ;  /* 0x00000000000479c3 */ /* 0x000e220000008800 */
[----:B------:R-:W-:Y:S01]  /*1a1f0*/  MOV R16, 0x400 ;  /* 0x0000040000107802 */ /* 0x000fe20000000f00 */
[----:B------:R-:W-:Y:S01]  /*1a200*/  BSSY B0, `(.L_x_10178) ;  /* 0x0000336000007945 */ /* 0x000fe20003800000 */
[----:B0-----:R-:W-:-:S05]  /*1a210*/  IMAD.U32 R4, RZ, RZ, UR4 ;  /* 0x00000004ff047e24 */ /* 0x001fca000f8e00ff */
[----:B------:R-:W-:Y:S01]  /*1a220*/  LEA R16, R4, R16, 0x18 ;  /* 0x0000001004107211 */ /* 0x000fe200078ec0ff */
[----:B------:R-:W-:Y:S06]  /*1a230*/  BAR.SYNC.DEFER_BLOCKING 0x5, 0x200 ;  /* 0x0148000000007b1d */ /* 0x000fec0000010000 */
[----:B------:R-:W-:Y:S04]  /*1a240*/  STL [R1+0x18], R4 ;  /* 0x0000180401007387 */ /* 0x000fe80000100800 */
[----:B------:R-:W0:Y:S04]  /*1a250*/  LDS.128 R36, [R16+0x19cd0] ;  /* 0x019cd00010247984 */ /* 0x000e280000000c00 */
[----:B0-----:R0:W-:Y:S04]  /*1a260*/  STL.64 [R1+0x40], R36 ;  /* 0x0000402401007387 */ /* 0x0011e80000100a00 */
[----:B------:R0:W-:Y:S01]  /*1a270*/  STL.64 [R1+0x48], R38 ;  /* 0x0000482601007387 */ /* 0x0001e20000100a00 */
[----:B------:R-:W-:Y:S06]  /*1a280*/  BAR.ARV 0x4, 0x200 ;  /* 0x0108000000007b1d */ /* 0x000fec0000002000 */
[----:B--2---:R-:W-:-:S13]  /*1a290*/  ISETP.NE.AND P1, PT, R90, RZ, PT ;  /* 0x000000ff5a00720c */ /* 0x004fda0003f25270 */
[----:B------:R-:W2:Y:S02]  /*1a2a0*/  @!P1 LDC R90, c[0x0][0xad4] ;  /* 0x0002b500ff5a9b82 */ /* 0x000ea40000000800 */
[----:B--2---:R0:W-:Y:S01]  /*1a2b0*/  @!P1 STL [R1+0x54], R90 ;  /* 0x0000545a01009387 */ /* 0x0041e20000100800 */
[----:B------:R-:W-:Y:S05]  /*1a2c0*/  @P0 BRA `(.L_x_10179) ;  /* 0x0000002400ec0947 */ /* 0x000fea0003800000 */
[----:B------:R-:W2:Y:S01]  /*1a2d0*/  LDL R4, [R1+0x38] ;  /* 0x0000380001047983 */ /* 0x000ea20000100800 */
[----:B------:R-:W-:Y:S01]  /*1a2e0*/  ULDC.64 UR4, c[0x4][0x70] ;  /* 0x01001c0000047ab9 */ /* 0x000fe20000000a00 */
[----:B------:R-:W-:Y:S01]  /*1a2f0*/  ULDC.64 UR6, c[0x0][0xc08] ;  /* 0x0003020000067ab9 */ /* 0x000fe20000000a00 */
[----:B-1----:R-:W1:Y:S01]  /*1a300*/  S2R R13, SR_TID.X ;  /* 0x00000000000d7919 */ /* 0x002e620000002100 */
[----:B------:R-:W-:Y:S01]  /*1a310*/  BAR.SYNC.DEFER_BLOCKING 0x1, 0x180 ;  /* 0x0046000000007b1d */ /* 0x000fe20000010000 */
[----:B--2---:R-:W-:Y:S02]  /*1a320*/  IMAD.MOV.U32 R20, RZ, RZ, R4 ;  /* 0x000000ffff147224 */ /* 0x004fe400078e0004 */
[----:B-1----:R-:W-:-:S05]  /*1a330*/  IMAD.SHL.U32 R4, R13, 0x4, RZ ;  /* 0x000000040d047824 */ /* 0x002fca00078e00ff */
[----:B------:R-:W-:-:S04]  /*1a340*/  LOP3.LUT R4, R4, 0xc, RZ, 0xc0, !PT ;  /* 0x0000000c04047812 */ /* 0x000fc800078ec0ff */
[----:B------:R-:W-:-:S05]  /*1a350*/  IADD3 R4, P0, R4, UR4, RZ ;  /* 0x0000000404047c10 */ /* 0x000fca000ff1e0ff */
[----:B------:R-:W-:Y:S01]  /*1a360*/  IMAD.X R5, RZ, RZ, UR5, P0 ;  /* 0x00000005ff057e24 */ /* 0x000fe200080e06ff */
[----:B------:R-:W-:-:S04]  /*1a370*/  ULDC.64 UR4, c[0x0][0xc00] ;  /* 0x0003000000047ab9 */ /* 0x000fc80000000a00 */
[----:B------:R1:W2:Y:S01]  /*1a380*/  LDG.E.CONSTANT R14, desc[UR42][R4.64] ;  /* 0x0000002a040e7981 */ /* 0x0002a2000c1e9900 */
[----:B------:R-:W-:Y:S01]  /*1a390*/  LOP3.LUT P0, R13, R13, 0x3, RZ, 0xc0, !PT ;  /* 0x000000030d0d7812 */ /* 0x000fe2000780c0ff */
[----:B0-----:R-:W-:Y:S02]  /*1a3a0*/  IMAD.MOV.U32 R36, RZ, RZ, R20 ;  /* 0x000000ffff247224 */ /* 0x001fe400078e0014 */
[----:B------:R-:W3:Y:S01]  /*1a3b0*/  LDL R4, [R1+0x7c] ;  /* 0x00007c0001047983 */ /* 0x000ee20000100800 */
[----:B------:R-:W-:Y:S01]  /*1a3c0*/  ISETP.EQ.OR P0, PT, R13, 0x3, !P0 ;  /* 0x000000030d00780c */ /* 0x000fe20004702670 */
[----:B------:R-:W-:Y:S01]  /*1a3d0*/  IMAD.MOV.U32 R89, RZ, RZ, R36 ;  /* 0x000000ffff597224 */ /* 0x000fe200078e0024 */
[----:B-1----:R-:W0:Y:S02]  /*1a3e0*/  S2R R5, SR_SWINHI ;  /* 0x0000000000057919 */ /* 0x002e240000002f00 */
[----:B------:R-:W-:Y:S02]  /*1a3f0*/  SEL R33, R92, R93, P0 ;  /* 0x0000005d5c217207 */ /* 0x000fe40000000000 */
[----:B-----5:R-:W-:-:S02]  /*1a400*/  SEL R24, R93, R92, P0 ;  /* 0x0000005c5d187207 */ /* 0x020fc40000000000 */
[----:B------:R-:W4:Y:S01]  /*1a410*/  LDL.LU R93, [R1+0x58] ;  /* 0x00005800015d7983 */ /* 0x000f220000300800 */
[----:B------:R-:W-:Y:S02]  /*1a420*/  SEL R35, R25, R10, P0 ;  /* 0x0000000a19237207 */ /* 0x000fe40000000000 */
[----:B------:R-:W-:Y:S01]  /*1a430*/  SEL R55, R11, R34, P0 ;  /* 0x000000220b377207 */ /* 0x000fe20000000000 */
[----:B------:R-:W4:Y:S01]  /*1a440*/  LDL R92, [R1+0x30] ;  /* 0x00003000015c7983 */ /* 0x000f220000100800 */
[----:B------:R-:W-:Y:S02]  /*1a450*/  SEL R25, R10, R25, P0 ;  /* 0x000000190a197207 */ /* 0x000fe40000000000 */
[----:B------:R-:W-:Y:S01]  /*1a460*/  SEL R34, R34, R11, P0 ;  /* 0x0000000b22227207 */ /* 0x000fe20000000000 */
[----:B------:R-:W4:Y:S01]  /*1a470*/  LDL R88, [R1+0x64] ;  /* 0x0000640001587983 */ /* 0x000f220000100800 */
        /* <DEDUP_REMOVED lines=10> */
[----:B0-----:R-:W-:Y:S02]  /*1a520*/  MOV R21, R5 ;  /* 0x0000000500157202 */ /* 0x001fe40000000f00 */
[----:B------:R-:W-:Y:S02]  /*1a530*/  SEL R26, R26, R9, P0 ;  /* 0x000000091a1a7207 */ /* 0x000fe40000000000 */
[----:B------:R-:W-:Y:S02]  /*1a540*/  SEL R41, R7, R28, P0 ;  /* 0x0000001c07297207 */ /* 0x000fe40000000000 */
[----:B------:R-:W-:-:S02]  /*1a550*/  SEL R28, R28, R7, P0 ;  /* 0x000000071c1c7207 */ /* 0x000fc40000000000 */
[----:B------:R-:W-:Y:S02]  /*1a560*/  SEL R57, R32, R91, P0 ;  /* 0x0000005b20397207 */ /* 0x000fe40000000000 */
[----:B------:R-:W-:Y:S02]  /*1a570*/  SEL R32, R91, R32, P0 ;  /* 0x000000205b207207 */ /* 0x000fe40000000000 */
[----:B------:R-:W-:Y:S01]  /*1a580*/  SEL R59, R98, R99, P0 ;  /* 0x00000063623b7207 */ /* 0x000fe20000000000 */
[----:B------:R-:W4:Y:S01]  /*1a590*/  LDL R91, [R1+0x10] ;  /* 0x00001000015b7983 */ /* 0x000f220000100800 */
        /* <DEDUP_REMOVED lines=39> */
[----:B------:R-:W-:-:S04]  /*1a810*/  LOP3.LUT R3, R8, 0x180, RZ, 0xc0, !PT ;  /* 0x0000018008037812 */ /* 0x000fc800078ec0ff */
[----:B------:R-:W-:Y:S01]  /*1a820*/  SHF.R.U64 R3, R3, 0x3, RZ ;  /* 0x0000000303037819 */ /* 0x000fe200000012ff */
[----:B------:R-:W-:Y:S01]  /*1a830*/  IMAD.X R9, RZ, RZ, R11, P4 ;  /* 0x000000ffff097224 */ /* 0x000fe200020e060b */
[----:B------:R-:W-:Y:S02]  /*1a840*/  LOP3.LUT R4, R79, 0x180, RZ, 0xc0, !PT ;  /* 0x000001804f047812 */ /* 0x000fe400078ec0ff */
[----:B------:R-:W-:Y:S02]  /*1a850*/  LOP3.LUT R6, R81, 0x180, RZ, 0xc0, !PT ;  /* 0x0000018051067812 */ /* 0x000fe400078ec0ff */
[----:B------:R-:W-:Y:S02]  /*1a860*/  LOP3.LUT R8, R3, R8, RZ, 0x3c, !PT ;  /* 0x0000000803087212 */ /* 0x000fe400078e3cff */
[----:B------:R-:W-:Y:S02]  /*1a870*/  LOP3.LUT R36, R85, 0x180, RZ, 0xc0, !PT ;  /* 0x0000018055247812 */ /* 0x000fe400078ec0ff */
[----:B------:R-:W-:-:S02]  /*1a880*/  SHF.R.U64 R4, R4, 0x3, RZ ;  /* 0x0000000304047819 */ /* 0x000fc400000012ff */
[----:B------:R-:W-:Y:S01]  /*1a890*/  SHF.R.U64 R6, R6, 0x3, RZ ;  /* 0x0000000306067819 */ /* 0x000fe200000012ff */
[--C-:B------:R-:W-:Y:S01]  /*1a8a0*/  IMAD.X R13, RZ, RZ, R11.reuse, P5 ;  /* 0x000000ffff0d7224 */ /* 0x100fe200028e060b */
[----:B------:R-:W-:Y:S01]  /*1a8b0*/  SHF.R.U64 R36, R36, 0x3, RZ ;  /* 0x0000000324247819 */ /* 0x000fe200000012ff */
[--C-:B------:R-:W-:Y:S01]  /*1a8c0*/  IMAD.X R83, RZ, RZ, R11.reuse, P3 ;  /* 0x000000ffff537224 */ /* 0x100fe200018e060b */
[----:B------:R-:W-:Y:S01]  /*1a8d0*/  MOV R86, R8 ;  /* 0x0000000800567202 */ /* 0x000fe20000000f00 */
[--C-:B------:R-:W-:Y:S01]  /*1a8e0*/  IMAD.X R7, RZ, RZ, R11.reuse, P2 ;  /* 0x000000ffff077224 */ /* 0x100fe200010e060b */
[----:B--2---:R0:W-:Y:S01]  /*1a8f0*/  SHFL.IDX PT, R8, R45, R14, 0x1c1f ;  /* 0x001c1f0e2d087589 */ /* 0x0041e200000e0000 */
[----:B------:R-:W-:Y:S01]  /*1a900*/  LOP3.LUT R82, R4, R79, RZ, 0x3c, !PT ;  /* 0x0000004f04527212 */ /* 0x000fe200078e3cff */
[----:B------:R-:W-:Y:S01]  /*1a910*/  IMAD.X R5, RZ, RZ, R11, P1 ;  /* 0x000000ffff057224 */ /* 0x000fe200008e060b */
[----:B------:R-:W-:Y:S02]  /*1a920*/  LOP3.LUT R6, R6, R81, RZ, 0x3c, !PT ;  /* 0x0000005106067212 */ /* 0x000fe400078e3cff */
[----:B------:R-:W-:Y:S01]  /*1a930*/  LOP3.LUT R4, R36, R85, RZ, 0x3c, !PT ;  /* 0x0000005524047212 */ /* 0x000fe200078e3cff */
[----:B------:R-:W-:Y:S01]  /*1a940*/  SHFL.IDX PT, R54, R39, R14, 0x1c1f ;  /* 0x001c1f0e27367589 */ /* 0x000fe200000e0000 */
[----:B0-----:R-:W-:-:S03]  /*1a950*/  LOP3.LUT R45, R14, 0x2, RZ, 0x3c, !PT ;  /* 0x000000020e2d7812 */ /* 0x001fc600078e3cff */
[----:B------:R-:W-:Y:S01]  /*1a960*/  SHFL.IDX PT, R31, R31, R14, 0x1c1f ;  /* 0x001c1f0e1f1f7589 */ /* 0x000fe200000e0000 */
[----:B------:R-:W-:Y:S01]  /*1a970*/  MOV R85, R12 ;  /* 0x0000000c00557202 */ /* 0x000fe20000000f00 */
[----:B------:R-:W4:Y:S01]  /*1a980*/  LDC.64 R80, c[0x0][0xc00] ;  /* 0x00030000ff507b82 */ /* 0x000f220000000a00 */
[----:B------:R-:W-:Y:S01]  /*1a990*/  MOV R82, R82 ;  /* 0x0000005200527202 */ /* 0x000fe20000000f00 */
[----:B------:R-:W-:Y:S01]  /*1a9a0*/  SHFL.IDX PT, R12, R33, R14, 0x1c1f ;  /* 0x001c1f0e210c7589 */ /* 0x000fe200000e0000 */
[----:B------:R-:W-:-:S03]  /*1a9b0*/  MOV R83, R6 ;  /* 0x0000000600537202 */ /* 0x000fc60000000f00 */
[----:B------:R-:W-:Y:S01]  /*1a9c0*/  SHFL.IDX PT, R39, R24, R45, 0x1c1f ;  /* 0x001c1f2d18277589 */ /* 0x000fe200000e0000 */
[----:B------:R-:W-:-:S03]  /*1a9d0*/  MOV R3, R10 ;  /* 0x0000000a00037202 */ /* 0x000fc60000000f00 */
[----:B------:R-:W0:Y:S01]  /*1a9e0*/  SHFL.IDX PT, R38, R15, R45, 0x1c1f ;  /* 0x001c1f2d0f267589 */ /* 0x000e2200000e0000 */
[----:B------:R-:W-:-:S03]  /*1a9f0*/  MOV R84, R4 ;  /* 0x0000000400547202 */ /* 0x000fc60000000f00 */
[----:B------:R-:W-:Y:S04]  /*1aa00*/  SHFL.IDX PT, R57, R57, R14, 0x1c1f ;  /* 0x001c1f0e39397589 */ /* 0x000fe800000e0000 */
[----:B------:R-:W-:Y:S04]  /*1aa10*/  SHFL.IDX PT, R55, R55, R14, 0x1c1f ;  /* 0x001c1f0e37377589 */ /* 0x000fe800000e0000 */
[----:B------:R-:W-:Y:S04]  /*1aa20*/  SHFL.IDX PT, R74, R71, R14, 0x1c1f ;  /* 0x001c1f0e474a7589 */ /* 0x000fe800000e0000 */
[----:B------:R-:W-:Y:S04]  /*1aa30*/  SHFL.IDX PT, R7, R75, R14, 0x1c1f ;  /* 0x001c1f0e4b077589 */ /* 0x000fe800000e0000 */
[----:B------:R-:W1:Y:S04]  /*1aa40*/  SHFL.IDX PT, R32, R32, R45, 0x1c1f ;  /* 0x001c1f2d20207589 */ /* 0x000e6800000e0000 */
[----:B------:R-:W2:Y:S04]  /*1aa50*/  SHFL.IDX PT, R34, R34, R45, 0x1c1f ;  /* 0x001c1f2d22227589 */ /* 0x000ea800000e0000 */
[----:B------:R-:W-:Y:S04]  /*1aa60*/  SHFL.IDX PT, R46, R35, R14, 0x1c1f ;  /* 0x001c1f0e232e7589 */ /* 0x000fe800000e0000 */
[----:B------:R-:W-:Y:S04]  /*1aa70*/  SHFL.IDX PT, R70, R47, R14, 0x1c1f ;  /* 0x001c1f0e2f467589 */ /* 0x000fe800000e0000 */
[----:B------:R-:W-:Y:S04]  /*1aa80*/  SHFL.IDX PT, R78, R51, R14, 0x1c1f ;  /* 0x001c1f0e334e7589 */ /* 0x000fe800000e0000 */
[----:B------:R-:W-:Y:S04]  /*1aa90*/  SHFL.IDX PT, R59, R59, R14, 0x1c1f ;  /* 0x001c1f0e3b3b7589 */ /* 0x000fe800000e0000 */
[----:B------:R-:W3:Y:S04]  /*1aaa0*/  SHFL.IDX PT, R25, R25, R45, 0x1c1f ;  /* 0x001c1f2d19197589 */ /* 0x000ee800000e0000 */
[----:B------:R-:W-:Y:S04]  /*1aab0*/  SHFL.IDX PT, R71, R120, R45, 0x1c1f ;  /* 0x001c1f2d78477589 */ /* 0x000fe800000e0000 */
[----:B------:R-:W4:Y:S04]  /*1aac0*/  SHFL.IDX PT, R98, R98, R45, 0x1c1f ;  /* 0x001c1f2d62627589 */ /* 0x000f2800000e0000 */
[----:B------:R-:W-:Y:S04]  /*1aad0*/  SHFL.IDX PT, R79, R128, R45, 0x1c1f ;  /* 0x001c1f2d804f7589 */ /* 0x000fe800000e0000 */
[----:B------:R-:W4:Y:S04]  /*1aae0*/  SHFL.IDX PT, R75, R122, R45, 0x1c1f ;  /* 0x001c1f2d7a4b7589 */ /* 0x000f2800000e0000 */
        /* <DEDUP_REMOVED lines=13> */
[----:B------:R-:W4:Y:S04]  /*1abc0*/  SHFL.IDX PT, R26, R26, R45, 0x1c1f ;  /* 0x001c1f2d1a1a7589 */ /* 0x000f2800000e0000 */
[----:B------:R-:W-:Y:S04]  /*1abd0*/  SHFL.IDX PT, R27, R27, R45, 0x1c1f ;  /* 0x001c1f2d1b1b7589 */ /* 0x000fe800000e0000 */
[----:B------:R-:W4:Y:S04]  /*1abe0*/  SHFL.IDX PT, R24, R103, R45, 0x1c1f ;  /* 0x001c1f2d67187589 */ /* 0x000f2800000e0000 */
[----:B------:R-:W-:Y:S04]  /*1abf0*/  SHFL.IDX PT, R60, R111, R45, 0x1c1f ;  /* 0x001c1f2d6f3c7589 */ /* 0x000fe800000e0000 */
[----:B------:R-:W4:Y:S04]  /*1ac00*/  SHFL.IDX PT, R106, R106, R45, 0x1c1f ;  /* 0x001c1f2d6a6a7589 */ /* 0x000f2800000e0000 */
[----:B------:R-:W4:Y:S04]  /*1ac10*/  SHFL.IDX PT, R28, R28, R45, 0x1c1f ;  /* 0x001c1f2d1c1c7589 */ /* 0x000f2800000e0000 */
[----:B------:R-:W-:Y:S04]  /*1ac20*/  SHFL.IDX PT, R67, R30, R45, 0x1c1f ;  /* 0x001c1f2d1e437589 */ /* 0x000fe800000e0000 */
[----:B------:R-:W4:Y:S04]  /*1ac30*/  SHFL.IDX PT, R29, R29, R45, 0x1c1f ;  /* 0x001c1f2d1d1d7589 */ /* 0x000f2800000e0000 */
[----:B------:R-:W-:Y:S04]  /*1ac40*/  SHFL.IDX PT, R14, R125, R45, 0x1c1f ;  /* 0x001c1f2d7d0e7589 */ /* 0x000fe800000e0000 */
[----:B------:R-:W-:Y:S04]  /*1ac50*/  SHFL.IDX PT, R133, R133, R45, 0x1c1f ;  /* 0x001c1f2d85857589 */ /* 0x000fe800000e0000 */
[----:B------:R-:W4:Y:S04]  /*1ac60*/  SHFL.IDX PT, R15, R114, R45, 0x1c1f ;  /* 0x001c1f2d720f7589 */ /* 0x000f2800000e0000 */
[----:B------:R-:W4:Y:S04]  /*1ac70*/  SHFL.IDX PT, R126, R126, R45, 0x1c1f ;  /* 0x001c1f2d7e7e7589 */ /* 0x000f2800000e0000 */
[----:B------:R-:W4:Y:S04]  /*1ac80*/  SHFL.IDX PT, R13, R130, R45, 0x1c1f ;  /* 0x001c1f2d820d7589 */ /* 0x000f2800000e0000 */
[----:B------:R4:W4:Y:S01]  /*1ac90*/  SHFL.IDX PT, R119, R119, R45, 0x1c1f ;  /* 0x001c1f2d77777589 */ /* 0x00092200000e0000 */
[----:B0-----:R-:W-:-:S02]  /*1aca0*/  SEL R36, R31, R38, P0 ;  /* 0x000000261f247207 */ /* 0x001fc40000000000 */
[----:B-1----:R-:W-:Y:S02]  /*1acb0*/  SEL R37, R12, R39, P0 ;  /* 0x000000270c257207 */ /* 0x002fe40000000000 */
[----:B------:R-:W-:Y:S02]  /*1acc0*/  SEL R38, R38, R31, P0 ;  /* 0x0000001f26267207 */ /* 0x000fe40000000000 */
[----:B------:R-:W-:Y:S02]  /*1acd0*/  SEL R39, R39, R12, P0 ;  /* 0x0000000c27277207 */ /* 0x000fe40000000000 */
[----:B------:R-:W-:Y:S02]  /*1ace0*/  SEL R40, R57, R32, P0 ;  /* 0x0000002039287207 */ /* 0x000fe40000000000 */
[----:B------:R-:W-:Y:S02]  /*1acf0*/  SEL R42, R32, R57, P0 ;  /* 0x00000039202a7207 */ /* 0x000fe40000000000 */
[----:B--2---:R-:W-:-:S02]  /*1ad00*/  SEL R41, R55, R34, P0 ;  /* 0x0000002237297207 */ /* 0x004fc40000000000 */
[----:B---3--:R-:W-:Y:S02]  /*1ad10*/  SEL R43, R34, R55, P0 ;  /* 0x00000037222b7207 */ /* 0x008fe40000000000 */
        /* <DEDUP_REMOVED lines=65> */
[----:B------:R-:W-:Y:S01]  /*1b130*/  F2FP.BF16.F32.PACK_AB R7, R35, R34 ;  /* 0x000000222307723e */ /* 0x000fe200000010ff */
[----:B------:R-:W-:Y:S04]  /*1b140*/  STSM.16.M88.4 [R86], R12 ;  /* 0x0000000c56007844 */ /* 0x000fe80000000200 */
[----:B------:R0:W-:Y:S04]  /*1b150*/  STSM.16.M88.4 [R82], R24 ;  /* 0x0000001852007844 */ /* 0x0001e80000000200 */
[----:B------:R-:W-:Y:S04]  /*1b160*/  STSM.16.M88.4 [R83], R28 ;  /* 0x0000001c53007844 */ /* 0x000fe80000000200 */
[----:B------:R2:W-:Y:S01]  /*1b170*/  STSM.16.M88.4 [R84], R4 ;  /* 0x0000000454007844 */ /* 0x0005e20000000200 */
[----:B------:R-:W-:Y:S01]  /*1b180*/  ISETP.NE.U32.AND P0, PT, RZ, UR4, PT ;  /* 0x00000004ff007c0c */ /* 0x000fe2000bf05070 */
[----:B------:R-:W-:-:S02]  /*1b190*/  IMAD.MOV.U32 R3, RZ, RZ, RZ ;  /* 0x000000ffff037224 */ /* 0x000fc400078e00ff */
[----:B-1----:R-:W-:Y:S01]  /*1b1a0*/  IMAD.WIDE R8, R93, 0x4, R80 ;  /* 0x000000045d087825 */ /* 0x002fe200078e0250 */
[----:B------:R-:W-:Y:S01]  /*1b1b0*/  ISETP.NE.AND.EX P0, PT, RZ, UR5, PT, P0 ;  /* 0x00000005ff007c0c */ /* 0x000fe2000bf05300 */
[----:B------:R-:W-:Y:S01]  /*1b1c0*/  BAR.SYNC.DEFER_BLOCKING 0x1, 0x180 ;  /* 0x0046000000007b1d */ /* 0x000fe20000010000 */
[----:B------:R-:W-:Y:S01]  /*1b1d0*/  ISETP.NE.U32.AND P1, PT, RZ, UR6, PT ;  /* 0x00000006ff007c0c */ /* 0x000fe2000bf25070 */
[----:B0-----:R-:W-:Y:S01]  /*1b1e0*/  IMAD.MOV.U32 R24, RZ, RZ, 0x9b8 ;  /* 0x000009b8ff187424 */ /* 0x001fe200078e00ff */
[----:B------:R-:W-:-:S05]  /*1b1f0*/  ISETP.GT.AND P3, PT, R90, 0x1, PT ;  /* 0x000000015a00780c */ /* 0x000fca0003f64270 */
[----:B------:R-:W0:Y:S01]  /*1b200*/  LDC R80, c[0x0][0xbe8] ;  /* 0x0002fa00ff507b82 */ /* 0x000e220000000800 */
[----:B------:R-:W-:-:S07]  /*1b210*/  ISETP.NE.U32.AND P2, PT, RZ, UR4, PT ;  /* 0x00000004ff007c0c */ /* 0x000fce000bf45070 */
[----:B------:R-:W1:Y:S01]  /*1b220*/  LDC.64 R14, c[0x0][0xba8] ;  /* 0x0002ea00ff0e7b82 */ /* 0x000e620000000a00 */
[----:B------:R-:W3:Y:S01]  /*1b230*/  @P0 LDG.E R3, desc[UR42][R8.64] ;  /* 0x0000002a08030981 */ /* 0x000ee2000c1e1900 */
[----:B------:R-:W-:Y:S02]  /*1b240*/  ISETP.NE.AND.EX P1, PT, RZ, UR7, PT, P1 ;  /* 0x00000007ff007c0c */ /* 0x000fe4000bf25310 */
[----:B------:R-:W-:-:S04]  /*1b250*/  SEL R24, R24, 0x978, P3 ;  /* 0x0000097818187807 */ /* 0x000fc80001800000 */
[----:B--2---:R-:W2:Y:S08]  /*1b260*/  LDC.64 R6, c[0x0][R24+0x220] ;  /* 0x0000880018067b82 */ /* 0x004eb00000000a00 */
[----:B------:R-:W4:Y:S08]  /*1b270*/  @P1 LDC.64 R4, c[0x0][0xc08] ;  /* 0x00030200ff041b82 */ /* 0x000f300000000a00 */
[----:B------:R-:W1:Y:S01]  /*1b280*/  LDC.64 R10, c[0x0][R24+0x218] ;  /* 0x00008600180a7b82 */ /* 0x000e620000000a00 */
[----:B------:R-:W-:Y:S01]  /*1b290*/  ULDC UR6, c[0x0][0xa88] ;  /* 0x0002a20000067ab9 */ /* 0x000fe20000000800 */
[----:B0-----:R-:W-:-:S06]  /*1b2a0*/  ISETP.NE.AND P4, PT, R80, 0x1, PT ;  /* 0x000000015000780c */ /* 0x001fcc0003f85270 */
[----:B------:R-:W0:Y:S01]  /*1b2b0*/  LDC.64 R12, c[0x0][R24+0x228] ;  /* 0x00008a00180c7b82 */ /* 0x000e220000000a00 */
[----:B------:R-:W-:Y:S02]  /*1b2c0*/  IMAD.U32 R85, RZ, RZ, UR6 ;  /* 0x00000006ff557e24 */ /* 0x000fe4000f8e00ff */
[----:B----4-:R-:W-:-:S05]  /*1b2d0*/  @P1 IMAD.WIDE R4, R93, 0x4, R4 ;  /* 0x000000045d041825 */ /* 0x010fca00078e0204 */
[----:B------:R-:W4:Y:S01]  /*1b2e0*/  @P4 LDC R26, c[0x0][0xbec] ;  /* 0x0002fb00ff1a4b82 */ /* 0x000f220000000800 */
[----:B------:R2:W5:Y:S01]  /*1b2f0*/  @P1 LDG.E R85, desc[UR42][R4.64] ;  /* 0x0000002a04551981 */ /* 0x000562000c1e1900 */
[----:B------:R-:W-:-:S06]  /*1b300*/  ISETP.NE.AND.EX P2, PT, RZ, UR5, PT, P2 ;  /* 0x00000005ff007c0c */ /* 0x000fcc000bf45320 */
[----:B------:R-:W4:Y:S08]  /*1b310*/  @P4 LDC R87, c[0x0][0xbf0] ;  /* 0x0002fc00ff574b82 */ /* 0x000f300000000800 */
[----:B--2---:R2:W2:Y:S01]  /*1b320*/  LDC.64 R4, c[0x0][R24+0x210] ;  /* 0x0000840018047b82 */ /* 0x0044a20000000a00 */
[----:B------:R-:W-:Y:S02]  /*1b330*/  SHF.R.S32.HI R25, RZ, 0x1f, R93 ;  /* 0x0000001fff197819 */ /* 0x000fe4000001145d */
[----:B------:R-:W-:-:S02]  /*1b340*/  SEL R81, R93, RZ, !P2 ;  /* 0x000000ff5d517207 */ /* 0x000fc40005000000 */
[----:B------:R-:W-:-:S03]  /*1b350*/  SEL R25, R25, RZ, !P2 ;  /* 0x000000ff19197207 */ /* 0x000fc60005000000 */
[----:B------:R-:W-:Y:S01]  /*1b360*/  IMAD R7, R7, R81, RZ ;  /* 0x0000005107077224 */ /* 0x000fe200078e02ff */
[----:B------:R-:W-:Y:S01]  /*1b370*/  SEL R27, R88, RZ, P3 ;  /* 0x000000ff581b7207 */ /* 0x000fe20001800000 */
[----:B-1----:R-:W1:Y:S02]  /*1b380*/  @!P3 LDC R14, c[0x0][0xb50] ;  /* 0x0002d400ff0ebb82 */ /* 0x002e640000000800 */
[C---:B------:R-:W-:Y:S02]  /*1b390*/  IMAD R31, R6.reuse, R25, R7 ;  /* 0x00000019061f7224 */ /* 0x040fe400078e0207 */
[----:B------:R-:W-:-:S04]  /*1b3a0*/  IMAD.WIDE.U32 R6, R6, R81, RZ ;  /* 0x0000005106067225 */ /* 0x000fc800078e00ff */
[-C--:B------:R-:W-:Y:S01]  /*1b3b0*/  IMAD R29, R11, R89.reuse, RZ ;  /* 0x000000590b1d7224 */ /* 0x080fe200078e02ff */
[----:B------:R-:W1:Y:S01]  /*1b3c0*/  @!P3 LDC R15, c[0x0][0xb54] ;  /* 0x0002d500ff0fbb82 */ /* 0x000e620000000800 */
[----:B------:R-:W-:-:S04]  /*1b3d0*/  IMAD.WIDE.U32 R10, R10, R89, RZ ;  /* 0x000000590a0a7225 */ /* 0x000fc800078e00ff */
[----:B------:R-:W-:Y:S02]  /*1b3e0*/  IMAD.IADD R25, R92, 0x1, R91 ;  /* 0x000000015c197824 */ /* 0x000fe400078e025b */
[----:B------:R-:W-:Y:S02]  /*1b3f0*/  IMAD.IADD R28, R11, 0x1, R29 ;  /* 0x000000010b1c7824 */ /* 0x000fe400078e021d */
[----:B------:R-:W-:Y:S02]  /*1b400*/  IMAD.IADD R11, R7, 0x1, R31 ;  /* 0x00000001070b7824 */ /* 0x000fe400078e021f */
[----:B------:R-:W-:Y:S02]  /*1b410*/  IMAD.MOV.U32 R7, RZ, RZ, R25 ;  /* 0x000000ffff077224 */ /* 0x000fe400078e0019 */
[-C--:B0-----:R-:W-:Y:S02]  /*1b420*/  IMAD R29, R13, R27.reuse, RZ ;  /* 0x0000001b0d1d7224 */ /* 0x081fe400078e02ff */
[----:B------:R-:W-:-:S04]  /*1b430*/  IMAD.WIDE.U32 R12, R12, R27, RZ ;  /* 0x0000001b0c0c7225 */ /* 0x000fc800078e00ff */
[----:B------:R-:W-:Y:S01]  /*1b440*/  IMAD.IADD R29, R13, 0x1, R29 ;  /* 0x000000010d1d7824 */ /* 0x000fe200078e021d */
[--C-:B---3--:R-:W-:Y:S01]  /*1b450*/  IADD3 R10, P2, P5, R6, R10, R3.reuse ;  /* 0x0000000a060a7210 */ /* 0x108fe20007d5e003 */
[----:B----4-:R-:W-:Y:S01]  /*1b460*/  @P4 IMAD.HI.U32 R6, R25, R26, RZ ;  /* 0x0000001a19064227 */ /* 0x010fe200078e00ff */
        /* <DEDUP_REMOVED lines=12> */
[----:B-1----:R-:W-:-:S03]  /*1b530*/  LEA R14, P2, R12, R14, 0x2 ;  /* 0x0000000e0c0e7211 */ /* 0x002fc600078410ff */
[----:B------:R-:W-:-:S05]  /*1b540*/  IMAD.IADD R4, R13, 0x1, R5 ;  /* 0x000000010d047824 */ /* 0x000fca00078e0205 */
[----:B------:R-:W-:Y:S01]  /*1b550*/  LEA.HI.X R15, R12, R15, R4, 0x2, P2 ;  /* 0x0000000f0c0f7211 */ /* 0x000fe200010f1404 */
[----:B------:R-:W-:Y:S06]  /*1b560*/  @P1 BRA `(.L_x_10180) ;  /* 0x0000000000101947 */ /* 0x000fec0003800000 */
[----:B------:R-:W-:Y:S05]  /*1b570*/  @!P0 BRA `(.L_x_10180) ;  /* 0x00000000000c8947 */ /* 0x000fea0003800000 */
[----:B------:R-:W2:Y:S04]  /*1b580*/  LDG.E R4, desc[UR42][R8.64] ;  /* 0x0000002a08047981 */ /* 0x000ea8000c1e1900 */
[----:B-----5:R-:W2:Y:S02]  /*1b590*/  LDG.E R85, desc[UR42][R8.64+0x4] ;  /* 0x0000042a08557981 */ /* 0x020ea4000c1e1900 */
[----:B--2---:R-:W-:-:S07]  /*1b5a0*/  IMAD.IADD R85, R85, 0x1, -R4 ;  /* 0x0000000155557824 */ /* 0x004fce00078e0a04 */
.L_x_10180:
        /* <DEDUP_REMOVED lines=13> */
[----:B--2---:R-:W-:-:S04]  /*1b680*/  IMAD.IADD R11, R9, 0x1, R91 ;  /* 0x00000001090b7824 */ /* 0x004fc800078e025b */
[C---:B------:R-:W-:Y:S01]  /*1b690*/  VIADD R9, R11.reuse, 0x8 ;  /* 0x000000080b097836 */ /* 0x040fe20000000000 */
[----:B------:R-:W-:-:S04]  /*1b6a0*/  ISETP.GE.OR P1, PT, R11, R82, P0 ;  /* 0x000000520b00720c */ /* 0x000fc80000726670 */
[----:B------:R-:W-:-:S09]  /*1b6b0*/  ISETP.GE.OR P0, PT, R9, R82, P0 ;  /* 0x000000520900720c */ /* 0x000fd20000706670 */
[----:B0-----:R0:W-:Y:S04]  /*1b6c0*/  @!P1 ST.E desc[UR42][R4.64], R0 ;  /* 0x0000000004009985 */ /* 0x0011e8000c10192a */
[----:B------:R0:W-:Y:S01]  /*1b6d0*/  @!P0 ST.E desc[UR42][R6.64], R2 ;  /* 0x0000000206008985 */ /* 0x0001e2000c10192a */
[----:B------:R-:W-:Y:S05]  /*1b6e0*/  @P3 BRA `(.L_x_10181) ;  /* 0x00000008001c3947 */ /* 0x000fea0003800000 */
[----:B------:R-:W0:Y:S01]  /*1b6f0*/  LDL R84, [R1+0x50] ;  /* 0x0000500001547983 */ /* 0x000e220000100800 */
[----:B------:R-:W1:Y:S01]  /*1b700*/  @P4 LDC R39, c[0x0][0xbec] ;  /* 0x0002fb00ff274b82 */ /* 0x000e620000000800 */
[----:B------:R-:W-:Y:S02]  /*1b710*/  ULDC.64 UR4, c[0x0][0xaa0] ;  /* 0x0002a80000047ab9 */ /* 0x000fe40000000a00 */
[----:B------:R-:W5:Y:S04]  /*1b720*/  LDL R46, [R1+0x84] ;  /* 0x00008400012e7983 */ /* 0x000f680000100800 */
[----:B------:R-:W5:Y:S01]  /*1b730*/  LDL R45, [R1+0x60] ;  /* 0x00006000012d7983 */ /* 0x000f620000100800 */
[----:B------:R-:W2:Y:S03]  /*1b740*/  @P4 LDC R41, c[0x0][0xbf0] ;  /* 0x0002fc00ff294b82 */ /* 0x000ea60000000800 */
[----:B------:R-:W5:Y:S04]  /*1b750*/  LDL R44, [R1+0x80] ;  /* 0x00008000012c7983 */ /* 0x000f680000100800 */
[----:B------:R-:W5:Y:S01]  /*1b760*/  LDL R42, [R1+0x68] ;  /* 0x00006800012a7983 */ /* 0x000f620000100800 */
[----:B------:R-:W3:Y:S02]  /*1b770*/  S2R R8, SR_TID.X ;  /* 0x0000000000087919 */ /* 0x000ee40000002100 */
[----:B---3--:R-:W-:-:S05]  /*1b780*/  VIADD R87, R8, 0xffffff80 ;  /* 0xffffff8008577836 */ /* 0x008fca0000000000 */
[----:B------:R-:W-:-:S04]  /*1b790*/  SHF.R.S32.HI R86, RZ, 0x1f, R87 ;  /* 0x0000001fff567819 */ /* 0x000fc80000011457 */
[----:B------:R-:W-:-:S04]  /*1b7a0*/  LEA.HI R86, R86, R87, RZ, 0x2 ;  /* 0x0000005756567211 */ /* 0x000fc800078f10ff */
[----:B------:R-:W-:Y:S02]  /*1b7b0*/  SHF.R.S32.HI R86, RZ, 0x2, R86 ;  /* 0x00000002ff567819 */ /* 0x000fe40000011456 */
[----:B------:R-:W-:-:S04]  /*1b7c0*/  SHF.R.S32.HI R36, RZ, 0x1f, R87 ;  /* 0x0000001fff247819 */ /* 0x000fc80000011457 */
[----:B------:R-:W-:-:S04]  /*1b7d0*/  LEA.HI R36, R36, R87, RZ, 0x2 ;  /* 0x0000005724247211 */ /* 0x000fc800078f10ff */
[----:B------:R-:W-:-:S05]  /*1b7e0*/  LOP3.LUT R36, R36, 0xfffffffc, RZ, 0xc0, !PT ;  /* 0xfffffffc24247812 */ /* 0x000fca00078ec0ff */
[----:B------:R-:W-:Y:S02]  /*1b7f0*/  IMAD.IADD R36, R87, 0x1, -R36 ;  /* 0x0000000157247824 */ /* 0x000fe400078e0a24 */
[C---:B------:R-:W-:Y:S01]  /*1b800*/  IMAD.IADD R43, R86.reuse, 0x1, R91 ;  /* 0x00000001562b7824 */ /* 0x040fe200078e025b */
[----:B------:R-:W-:Y:S01]  /*1b810*/  BSSY B1, `(.L_x_10182) ;  /* 0x0000061000017945 */ /* 0x000fe20003800000 */
[----:B0-----:R-:W-:-:S04]  /*1b820*/  IMAD R5, R86, 0x20, R84 ;  /* 0x0000002056057824 */ /* 0x001fc800078e0254 */
[----:B------:R-:W-:-:S03]  /*1b830*/  IMAD.WIDE R20, R5, 0x2, R20 ;  /* 0x0000000205147825 */ /* 0x000fc600078e0214 */
[----:B------:R-:W-:-:S04]  /*1b840*/  IADD3 R5, P5, R20, 0x7800, RZ ;  /* 0x0000780014057810 */ /* 0x000fc80007fbe0ff */
[----:B------:R-:W-:-:S04]  /*1b850*/  LOP3.LUT R0, R5, 0x180, RZ, 0xc0, !PT ;  /* 0x0000018005007812 */ /* 0x000fc800078ec0ff */
[----:B------:R-:W-:Y:S02]  /*1b860*/  SHF.R.U64 R0, R0, 0x3, RZ ;  /* 0x0000000300007819 */ /* 0x000fe400000012ff */
[----:B------:R-:W-:Y:S02]  /*1b870*/  LOP3.LUT R7, R20, 0x180, RZ, 0xc0, !PT ;  /* 0x0000018014077812 */ /* 0x000fe400078ec0ff */
[----:B------:R-:W-:Y:S01]  /*1b880*/  LOP3.LUT R32, R0, R5, RZ, 0x3c, !PT ;  /* 0x0000000500207212 */ /* 0x000fe200078e3cff */
[----:B------:R-:W-:Y:S01]  /*1b890*/  IMAD R0, R83, UR4, RZ ;  /* 0x0000000453007c24 */ /* 0x000fe2000f8e02ff */
[C---:B------:R-:W-:Y:S02]  /*1b8a0*/  IADD3 R9, P0, R20.reuse, 0x1800, RZ ;  /* 0x0000180014097810 */ /* 0x040fe40007f1e0ff */
[C---:B------:R-:W-:Y:S01]  /*1b8b0*/  IADD3 R13, P1, R20.reuse, 0x3000, RZ ;  /* 0x00003000140d7810 */ /* 0x040fe20007f3e0ff */
[C---:B------:R-:W-:Y:S01]  /*1b8c0*/  IMAD R37, R3.reuse, UR5, R0 ;  /* 0x0000000503257c24 */ /* 0x040fe2000f8e0200 */
[C---:B------:R-:W-:Y:S01]  /*1b8d0*/  IADD3 R25, P2, R20.reuse, 0x4800, RZ ;  /* 0x0000480014197810 */ /* 0x040fe20007f5e0ff */
[----:B------:R-:W-:Y:S01]  /*1b8e0*/  IMAD.WIDE.U32 R2, R3, UR4, RZ ;  /* 0x0000000403027c25 */ /* 0x000fe2000f8e00ff */
[----:B------:R-:W-:Y:S01]  /*1b8f0*/  IADD3 R29, P3, R20, 0x6000, RZ ;  /* 0x00006000141d7810 */ /* 0x000fe20007f7e0ff */
[----:B------:R-:W-:Y:S01]  /*1b900*/  ULDC.64 UR4, c[0x0][0xae8] ;  /* 0x0002ba0000047ab9 */ /* 0x000fe20000000a00 */
[----:B------:R-:W-:Y:S01]  /*1b910*/  SHF.R.U64 R7, R7, 0x3, RZ ;  /* 0x0000000307077819 */ /* 0x000fe200000012ff */
[----:B------:R-:W-:Y:S01]  /*1b920*/  IMAD R0, R36, 0x60, R86 ;  /* 0x0000006024007824 */ /* 0x000fe200078e0256 */
[----:B------:R-:W-:Y:S01]  /*1b930*/  LOP3.LUT R8, R9, 0x180, RZ, 0xc0, !PT ;  /* 0x0000018009087812 */ /* 0x000fe200078ec0ff */
[----:B------:R-:W-:Y:S01]  /*1b940*/  IMAD.IADD R3, R3, 0x1, R37 ;  /* 0x0000000103037824 */ /* 0x000fe200078e0225 */
[----:B------:R-:W-:-:S02]  /*1b950*/  LOP3.LUT R12, R13, 0x180, RZ, 0xc0, !PT ;  /* 0x000001800d0c7812 */ /* 0x000fc400078ec0ff */
[----:B------:R-:W-:Y:S02]  /*1b960*/  LOP3.LUT R24, R25, 0x180, RZ, 0xc0, !PT ;  /* 0x0000018019187812 */ /* 0x000fe400078ec0ff */
[----:B------:R-:W-:Y:S02]  /*1b970*/  LOP3.LUT R28, R29, 0x180, RZ, 0xc0, !PT ;  /* 0x000001801d1c7812 */ /* 0x000fe400078ec0ff */
[----:B------:R-:W-:Y:S01]  /*1b980*/  LOP3.LUT R20, R7, R20, RZ, 0x3c, !PT ;  /* 0x0000001407147212 */ /* 0x000fe200078e3cff */
[----:B------:R-:W-:Y:S01]  /*1b990*/  IMAD.IADD R36, R91, 0x1, R0 ;  /* 0x000000015b247824 */ /* 0x000fe200078e0200 */
[----:B------:R-:W-:Y:S01]  /*1b9a0*/  SHF.R.U64 R8, R8, 0x3, RZ ;  /* 0x0000000308087819 */ /* 0x000fe200000012ff */
[----:B------:R-:W-:Y:S01]  /*1b9b0*/  IMAD.WIDE.U32 R2, R89, UR4, R2 ;  /* 0x0000000459027c25 */ /* 0x000fe2000f8e0002 */
[----:B------:R-:W-:Y:S01]  /*1b9c0*/  SHF.R.U64 R12, R12, 0x3, RZ ;  /* 0x000000030c0c7819 */ /* 0x000fe200000012ff */
[----:B------:R0:W5:Y:S01]  /*1b9d0*/  LD.E.128 R4, desc[UR42][R20.64] ;  /* 0x0000002a14047980 */ /* 0x000162000c101d00 */
[----:B------:R-:W-:-:S02]  /*1b9e0*/  SHF.R.U64 R24, R24, 0x3, RZ ;  /* 0x0000000318187819 */ /* 0x000fc400000012ff */
[----:B------:R-:W-:Y:S01]  /*1b9f0*/  SHF.R.U64 R28, R28, 0x3, RZ ;  /* 0x000000031c1c7819 */ /* 0x000fe200000012ff */
[----:B-1----:R-:W-:Y:S01]  /*1ba00*/  @P4 IMAD.HI.U32 R0, R36, R39, RZ ;  /* 0x0000002724004227 */ /* 0x002fe200078e00ff */
[----:B------:R-:W-:Y:S02]  /*1ba10*/  LOP3.LUT R8, R8, R9, RZ, 0x3c, !PT ;  /* 0x0000000908087212 */ /* 0x000fe400078e3cff */
[----:B------:R-:W-:Y:S01]  /*1ba20*/  LOP3.LUT R12, R12, R13, RZ, 0x3c, !PT ;  /* 0x0000000d0c0c7212 */ /* 0x000fe200078e3cff */
[----:B------:R-:W-:Y:S01]  /*1ba30*/  IMAD R3, R89, UR5, R3 ;  /* 0x0000000559037c24 */ /* 0x000fe2000f8e0203 */
[----:B0-----:R-:W-:Y:S01]  /*1ba40*/  SHF.R.S32.HI R20, RZ, 0x1f, R81 ;  /* 0x0000001fff147819 */ /* 0x001fe20000011451 */
[--C-:B------:R-:W-:Y:S01]  /*1ba50*/  IMAD.X R9, RZ, RZ, R21.reuse, P0 ;  /* 0x000000ffff097224 */ /* 0x100fe200000e0615 */
[----:B------:R-:W-:Y:S01]  /*1ba60*/  LOP3.LUT R24, R24, R25, RZ, 0x3c, !PT ;  /* 0x0000001918187212 */ /* 0x000fe200078e3cff */
[--C-:B------:R-:W-:Y:S01]  /*1ba70*/  IMAD.X R13, RZ, RZ, R21.reuse, P1 ;  /* 0x000000ffff0d7224 */ /* 0x100fe200008e0615 */
[----:B------:R-:W-:Y:S01]  /*1ba80*/  LOP3.LUT R28, R28, R29, RZ, 0x3c, !PT ;  /* 0x0000001d1c1c7212 */ /* 0x000fe200078e3cff */
[--C-:B------:R-:W-:Y:S01]  /*1ba90*/  IMAD.X R25, RZ, RZ, R21.reuse, P2 ;  /* 0x000000ffff197224 */ /* 0x100fe200010e0615 */
[----:B------:R-:W-:Y:S01]  /*1baa0*/  ULDC.64 UR4, c[0x0][0xaf0] ;  /* 0x0002bc0000047ab9 */ /* 0x000fe20000000a00 */
[--C-:B------:R-:W-:Y:S01]  /*1bab0*/  IMAD.X R29, RZ, RZ, R21.reuse, P3 ;  /* 0x000000ffff1d7224 */ /* 0x100fe200018e0615 */
[----:B------:R-:W5:Y:S01]  /*1bac0*/  LD.E.128 R8, desc[UR42][R8.64] ;  /* 0x0000002a08087980 */ /* 0x000f62000c101d00 */
[----:B------:R-:W-:-:S02]  /*1bad0*/  IMAD.X R33, RZ, RZ, R21, P5 ;  /* 0x000000ffff217224 */ /* 0x000fc400028e0615 */
[----:B------:R-:W-:Y:S01]  /*1bae0*/  IMAD.MOV.U32 R21, RZ, RZ, R36 ;  /* 0x000000ffff157224 */ /* 0x000fe200078e0024 */
[----:B--2---:R-:W-:Y:S01]  /*1baf0*/  @P4 SHF.R.U32.HI R21, RZ, R41, R0 ;  /* 0x00000029ff154219 */ /* 0x004fe20000011600 */
[----:B------:R-:W-:Y:S01]  /*1bb00*/  IMAD R20, R20, UR4, RZ ;  /* 0x0000000414147c24 */ /* 0x000fe2000f8e02ff */
[----:B------:R-:W5:Y:S01]  /*1bb10*/  LD.E.128 R12, desc[UR42][R12.64] ;  /* 0x0000002a0c0c7980 */ /* 0x000f62000c101d00 */
[C---:B------:R-:W-:Y:S01]  /*1bb20*/  IMAD.WIDE.U32 R2, R81.reuse, UR4, R2 ;  /* 0x0000000451027c25 */ /* 0x040fe2000f8e0002 */
[--C-:B------:R-:W-:Y:S02]  /*1bb30*/  SHF.R.S32.HI R0, RZ, 0x1f, R21.reuse ;  /* 0x0000001fff007819 */ /* 0x100fe40000011415 */
[----:B------:R-:W5:Y:S01]  /*1bb40*/  LD.E.128 R24, desc[UR42][R24.64] ;  /* 0x0000002a18187980 */ /* 0x000f62000c101d00 */
[----:B------:R-:W-:Y:S01]  /*1bb50*/  IMAD R37, R81, UR5, R20 ;  /* 0x0000000551257c24 */ /* 0x000fe2000f8e0214 */
[----:B------:R-:W-:Y:S01]  /*1bb60*/  ULDC.64 UR4, c[0x0][0xae0] ;  /* 0x0002b80000047ab9 */ /* 0x000fe20000000a00 */
[----:B------:R-:W-:Y:S01]  /*1bb70*/  IMAD.MOV R39, RZ, RZ, -R21 ;  /* 0x000000ffff277224 */ /* 0x000fe200078e0a15 */
[----:B------:R-:W5:Y:S01]  /*1bb80*/  LD.E.128 R28, desc[UR42][R28.64] ;  /* 0x0000002a1c1c7980 */ /* 0x000f62000c101d00 */
[----:B------:R-:W-:-:S02]  /*1bb90*/  IMAD.IADD R3, R3, 0x1, R37 ;  /* 0x0000000103037824 */ /* 0x000fc400078e0225 */
[----:B------:R-:W-:Y:S01]  /*1bba0*/  IMAD R0, R0, UR4, RZ ;  /* 0x0000000400007c24 */ /* 0x000fe2000f8e02ff */
[----:B------:R-:W5:Y:S01]  /*1bbb0*/  LD.E.128 R32, desc[UR42][R32.64] ;  /* 0x0000002a20207980 */ /* 0x000f62000c101d00 */
[----:B------:R-:W-:Y:S02]  /*1bbc0*/  IMAD R37, R80, R39, R36 ;  /* 0x0000002750257224 */ /* 0x000fe400078e0224 */
[C---:B------:R-:W-:Y:S01]  /*1bbd0*/  IMAD R39, R21.reuse, UR5, R0 ;  /* 0x0000000515277c24 */ /* 0x040fe2000f8e0200 */
[----:B------:R-:W-:Y:S01]  /*1bbe0*/  @!PT LDS RZ, [RZ] ;  /* 0x00000000fffff984 */ /* 0x000fe20000000800 */
[----:B------:R-:W-:Y:S01]  /*1bbf0*/  @!PT LDS RZ, [RZ] ;  /* 0x00000000fffff984 */ /* 0x000fe20000000800 */
[----:B------:R-:W-:Y:S01]  /*1bc00*/  @!PT LDS RZ, [RZ] ;  /* 0x00000000fffff984 */ /* 0x000fe20000000800 */
[----:B------:R-:W-:Y:S01]  /*1bc10*/  @!PT LDS RZ, [RZ] ;  /* 0x00000000fffff984 */ /* 0x000fe20000000800 */
[----:B------:R0:W-:Y:S06]  /*1bc20*/  MEMBAR.ALL.CTA ;  /* 0x0000000000007992 */ /* 0x0001ec0000008000 */
[----:B0-----:R-:W0:Y:S01]  /*1bc30*/  FENCE.VIEW.ASYNC.S ;  /* 0x00000000000073c6 */ /* 0x001e220000000000 */
[----:B------:R-:W-:Y:S01]  /*1bc40*/  IMAD.WIDE.U32 R2, R21, UR4, R2 ;  /* 0x0000000415027c25 */ /* 0x000fe2000f8e0002 */
[----:B------:R-:W-:Y:S01]  /*1bc50*/  SHF.R.S32.HI R0, RZ, 0x1f, R37 ;  /* 0x0000001fff007819 */ /* 0x000fe20000011425 */
[----:B------:R-:W-:-:S02]  /*1bc60*/  ULDC.64 UR4, c[0x0][0xad8] ;  /* 0x0002b60000047ab9 */ /* 0x000fc40000000a00 */
[----:B------:R-:W-:Y:S02]  /*1bc70*/  IMAD.IADD R3, R3, 0x1, R39 ;  /* 0x0000000103037824 */ /* 0x000fe400078e0227 */
        /* <DEDUP_REMOVED lines=10> */
[----:B0-----:R0:W1:Y:S01]  /*1bd20*/  SHFL.IDX PT, R20, R40, RZ, 0x1c1f ;  /* 0x001c1fff28147589 */ /* 0x00106200000e0000 */
[----:B------:R0:W-:Y:S03]  /*1bd30*/  SYNCS.ARRIVE.TRANS64.RED.A1T0 RZ, [R0+URZ], RZ ;  /* 0x000000ff00ff79a7 */ /* 0x0001e6000810043f */
[----:B------:R0:W2:Y:S01]  /*1bd40*/  SHFL.IDX PT, R21, R41, RZ, 0x1c1f ;  /* 0x001c1fff29157589 */ /* 0x0000a200000e0000 */
[----:B------:R-:W-:Y:S05]  /*1bd50*/  @P0 BRA `(.L_x_10183) ;  /* 0x0000000000300947 */ /* 0x000fea0003800000 */
[----:B------:R-:W-:Y:S02]  /*1bd60*/  ULDC UR4, c[0x0][0xac8] ;  /* 0x0002b20000047ab9 */ /* 0x000fe40000000800 */
[----:B-----5:R-:W-:Y:S02]  /*1bd70*/  ISETP.GE.AND P1, PT, R45, UR4, PT ;  /* 0x000000042d007c0c */ /* 0x020fe4000bf26270 */
[----:B------:R-:W-:Y:S02]  /*1bd80*/  ISETP.GE.AND P2, PT, R42, UR4, PT ;  /* 0x000000042a007c0c */ /* 0x000fe4000bf46270 */
[----:B------:R-:W-:-:S09]  /*1bd90*/  ISETP.GE.AND P0, PT, R84, UR4, PT ;  /* 0x0000000454007c0c */ /* 0x000fd2000bf06270 */
[CC--:B-1----:R-:W-:Y:S02]  /*1bda0*/  @!P1 LEA R36, P3, R45.reuse, R20.reuse, 0x1 ;  /* 0x000000142d249211 */ /* 0x0c2fe400078608ff */
[----:B------:R-:W-:Y:S02]  /*1bdb0*/  @!P2 LEA R38, P4, R42, R20, 0x1 ;  /* 0x000000142a26a211 */ /* 0x000fe400078808ff */
[----:B--2---:R-:W-:Y:S01]  /*1bdc0*/  @!P0 IMAD.WIDE R2, R84, 0x2, R20 ;  /* 0x0000000254028825 */ /* 0x004fe200078e0214 */
[-C--:B------:R-:W-:Y:S02]  /*1bdd0*/  @!P1 LEA.HI.X R37, R45, R21.reuse, R46, 0x1, P3 ;  /* 0x000000152d259211 */ /* 0x080fe400018f0c2e */
[----:B------:R-:W-:Y:S02]  /*1bde0*/  @!P2 LEA.HI.X R39, R42, R21, R44, 0x1, P4 ;  /* 0x000000152a27a211 */ /* 0x000fe400020f0c2c */
[----:B------:R3:W-:Y:S04]  /*1bdf0*/  @!P0 ST.E.128 desc[UR42][R2.64], R4 ;  /* 0x0000000402008985 */ /* 0x0007e8000c101d2a */
[----:B------:R3:W-:Y:S04]  /*1be00*/  @!P1 ST.E.128 desc[UR42][R36.64], R12 ;  /* 0x0000000c24009985 */ /* 0x0007e8000c101d2a */
[----:B------:R3:W-:Y:S02]  /*1be10*/  @!P2 ST.E.128 desc[UR42][R38.64], R28 ;  /* 0x0000001c2600a985 */ /* 0x0007e4000c101d2a */
.L_x_10183:
[----:B------:R-:W-:Y:S05]  /*1be20*/  BSYNC B1 ;  /* 0x0000000000017941 */ /* 0x000fea0003800000 */
.L_x_10182:
[----:B---3--:R-:W-:Y:S01]  /*1be30*/  VIADD R3, R43, 0x60 ;  /* 0x000000602b037836 */ /* 0x008fe20000000000 */
[----:B-----5:R3:W4:Y:S04]  /*1be40*/  SHFL.IDX PT, R5, R41, 0x1, 0x1c1f ;  /* 0x003c1f0029057f89 */ /* 0x02072800000e0000 */
[----:B------:R-:W-:Y:S01]  /*1be50*/  ISETP.GE.AND P0, PT, R3, R82, PT ;  /* 0x000000520300720c */ /* 0x000fe20003f06270 */
[----:B------:R3:W0:-:S12]  /*1be60*/  SHFL.IDX PT, R4, R40, 0x1, 0x1c1f ;  /* 0x003c1f0028047f89 */ /* 0x00061800000e0000 */
[----:B---3--:R-:W-:Y:S05]  /*1be70*/  @P0 BRA `(.L_x_10184) ;  /* 0x0000001400b80947 */ /* 0x008fea0003800000 */
[----:B------:R-:W-:Y:S02]  /*1be80*/  ULDC UR4, c[0x0][0xac8] ;  /* 0x0002b20000047ab9 */ /* 0x000fe40000000800 */
[----:B------:R-:W-:Y:S02]  /*1be90*/  ISETP.GE.AND P2, PT, R45, UR4, PT ;  /* 0x000000042d007c0c */ /* 0x000fe4000bf46270 */
[----:B------:R-:W-:-:S11]  /*1bea0*/  ISETP.GE.AND P1, PT, R84, UR4, PT ;  /* 0x0000000454007c0c */ /* 0x000fd6000bf26270 */
[C---:B0-----:R-:W-:Y:S02]  /*1beb0*/  @!P2 LEA R6, P0, R45.reuse, R4, 0x1 ;  /* 0x000000042d06a211 */ /* 0x041fe400078008ff */
[----:B----4-:R-:W-:Y:S02]  /*1bec0*/  @!P1 IMAD.WIDE R2, R84, 0x2, R4 ;  /* 0x0000000254029825 */ /* 0x010fe400078e0204 */
        /* <DEDUP_REMOVED lines=9> */
.L_x_10181:
[----:B0-----:R-:W0:Y:S01]  /*1bf60*/  @P4 LDC R6, c[0x0][0xbec] ;  /* 0x0002fb00ff064b82 */ /* 0x001e220000000800 */
[----:B------:R-:W-:Y:S01]  /*1bf70*/  ULDC.64 UR4, c[0x0][0xb08] ;  /* 0x0002c20000047ab9 */ /* 0x000fe20000000a00 */
[----:B------:R-:W-:Y:S01]  /*1bf80*/  ULDC.64 UR6, c[0x0][0xb30] ;  /* 0x0002cc0000067ab9 */ /* 0x000fe20000000a00 */
[----:B------:R-:W-:Y:S01]  /*1bf90*/  IMAD R0, R83, UR4, RZ ;  /* 0x0000000453007c24 */ /* 0x000fe2000f8e02ff */
[----:B------:R-:W-:Y:S01]  /*1bfa0*/  ISETP.GE.AND P0, PT, R11, R82, PT ;  /* 0x000000520b00720c */ /* 0x000fe20003f06270 */
[C---:B------:R-:W-:Y:S01]  /*1bfb0*/  IMAD.WIDE.U32 R4, R3.reuse, UR4, RZ ;  /* 0x0000000403047c25 */ /* 0x040fe2000f8e00ff */
[----:B------:R-:W-:Y:S02]  /*1bfc0*/  BSSY B1, `(.L_x_10185) ;  /* 0x0000074000017945 */ /* 0x000fe40003800000 */
[----:B------:R-:W1:Y:S01]  /*1bfd0*/  @P4 LDC R13, c[0x0][0xbf0] ;  /* 0x0002fc00ff0d4b82 */ /* 0x000e620000000800 */
[----:B------:R-:W-:Y:S01]  /*1bfe0*/  IMAD R3, R3, UR5, R0 ;  /* 0x0000000503037c24 */ /* 0x000fe2000f8e0200 */
[----:B------:R-:W-:Y:S01]  /*1bff0*/  ULDC.64 UR4, c[0x0][0xb38] ;  /* 0x0002ce0000047ab9 */ /* 0x000fe20000000a00 */
[----:B------:R-:W-:Y:S01]  /*1c000*/  SHF.R.S32.HI R0, RZ, 0x1f, R81 ;  /* 0x0000001fff007819 */ /* 0x000fe20000011451 */
[----:B------:R-:W-:-:S02]  /*1c010*/  VIADD R84, R23, 0x10 ;  /* 0x0000001017547836 */ /* 0x000fc40000000000 */
[----:B------:R-:W-:Y:S02]  /*1c020*/  IMAD.IADD R5, R5, 0x1, R3 ;  /* 0x0000000105057824 */ /* 0x000fe400078e0203 */
[----:B------:R-:W-:Y:S01]  /*1c030*/  VIADD R86, R23, 0x18 ;  /* 0x0000001817567836 */ /* 0x000fe20000000000 */
[----:B------:R-:W-:Y:S01]  /*1c040*/  SHF.R.S32.HI R85, RZ, 0x1f, R84 ;  /* 0x0000001fff557819 */ /* 0x000fe20000011454 */
[----:B------:R-:W-:-:S03]  /*1c050*/  IMAD.WIDE.U32 R4, R89, UR4, R4 ;  /* 0x0000000459047c25 */ /* 0x000fc6000f8e0004 */
[----:B------:R-:W-:Y:S01]  /*1c060*/  SHF.R.S32.HI R87, RZ, 0x1f, R86 ;  /* 0x0000001fff577819 */ /* 0x000fe20000011456 */
[----:B------:R-:W-:Y:S01]  /*1c070*/  IMAD R5, R89, UR5, R5 ;  /* 0x0000000559057c24 */ /* 0x000fe2000f8e0205 */
[----:B------:R-:W-:Y:S01]  /*1c080*/  ULDC.64 UR4, c[0x0][0xb40] ;  /* 0x0002d00000047ab9 */ /* 0x000fe20000000a00 */
[----:B0-----:R-:W-:-:S04]  /*1c090*/  @P4 IMAD.HI.U32 R6, R25, R6, RZ ;  /* 0x0000000619064227 */ /* 0x001fc800078e00ff */
[----:B------:R-:W-:Y:S02]  /*1c0a0*/  IMAD R0, R0, UR4, RZ ;  /* 0x0000000400007c24 */ /* 0x000fe4000f8e02ff */
[----:B------:R-:W-:-:S04]  /*1c0b0*/  IMAD.WIDE.U32 R2, R81, UR4, R4 ;  /* 0x0000000451027c25 */ /* 0x000fc8000f8e0004 */
[----:B------:R-:W-:Y:S01]  /*1c0c0*/  IMAD R7, R81, UR5, R0 ;  /* 0x0000000551077c24 */ /* 0x000fe2000f8e0200 */
[----:B------:R-:W-:Y:S01]  /*1c0d0*/  ULDC.64 UR4, c[0x0][0xb48] ;  /* 0x0002d20000047ab9 */ /* 0x000fe20000000a00 */
[----:B------:R-:W-:Y:S01]  /*1c0e0*/  IMAD.MOV.U32 R5, RZ, RZ, R25 ;  /* 0x000000ffff057224 */ /* 0x000fe200078e0019 */
[----:B-1----:R-:W-:Y:S01]  /*1c0f0*/  @P4 SHF.R.U32.HI R5, RZ, R13, R6 ;  /* 0x0000000dff054219 */ /* 0x002fe20000011606 */
[----:B------:R-:W-:Y:S02]  /*1c100*/  IMAD.IADD R3, R3, 0x1, R7 ;  /* 0x0000000103037824 */ /* 0x000fe400078e0207 */
[----:B------:R-:W-:Y:S01]  /*1c110*/  VIADD R4, R16, 0x19c20 ;  /* 0x00019c2010047836 */ /* 0x000fe20000000000 */
[--C-:B------:R-:W-:Y:S01]  /*1c120*/  SHF.R.S32.HI R0, RZ, 0x1f, R5.reuse ;  /* 0x0000001fff007819 */ /* 0x100fe20000011405 */
[----:B------:R-:W-:Y:S02]  /*1c130*/  IMAD.MOV R7, RZ, RZ, -R5 ;  /* 0x000000ffff077224 */ /* 0x000fe400078e0a05 */
[----:B------:R-:W-:Y:S01]  /*1c140*/  IMAD.WIDE.U32 R2, R88, UR4, R2 ;  /* 0x0000000458027c25 */ /* 0x000fe2000f8e0002 */
[----:B------:R-:W-:-:S03]  /*1c150*/  PRMT R4, RZ, 0x654, R4 ;  /* 0x00000654ff047816 */ /* 0x000fc60000000004 */
[----:B------:R-:W-:Y:S01]  /*1c160*/  IMAD R7, R80, R7, R25 ;  /* 0x0000000750077224 */ /* 0x000fe200078e0219 */
[----:B------:R0:W-:Y:S01]  /*1c170*/  SYNCS.ARRIVE.TRANS64.RED.A1T0 RZ, [R4+URZ], RZ ;  /* 0x000000ff04ff79a7 */ /* 0x0001e2000810043f */
[----:B------:R-:W-:Y:S01]  /*1c180*/  IMAD R0, R0, UR6, RZ ;  /* 0x0000000600007c24 */ /* 0x000fe2000f8e02ff */
[----:B------:R-:W-:Y:S01]  /*1c190*/  SHF.R.S32.HI R80, RZ, 0x1f, R23 ;  /* 0x0000001fff507819 */ /* 0x000fe20000011417 */
        /* <DEDUP_REMOVED lines=11> */
[C---:B------:R-:W-:Y:S01]  /*1c250*/  LEA R26, P1, R2.reuse, UR4, 0x2 ;  /* 0x00000004021a7c11 */ /* 0x040fe2000f8210ff */
[C---:B------:R-:W-:Y:S02]  /*1c260*/  VIADD R81, R23.reuse, 0x8 ;  /* 0x0000000817517836 */ /* 0x040fe40000000000 */
[C---:B------:R-:W-:Y:S01]  /*1c270*/  VIADD R88, R23.reuse, 0x20 ;  /* 0x0000002017587836 */ /* 0x040fe20000000000 */
        /* <DEDUP_REMOVED lines=21> */
[----:B------:R-:W-:Y:S01]  /*1c3d0*/  SHF.R.S32.HI R95, RZ, 0x1f, R95 ;  /* 0x0000001fff5f7819 */ /* 0x000fe2000001145f */
[----:B0-----:R-:W-:Y:S06]  /*1c3e0*/  @P0 BRA `(.L_x_10186) ;  /* 0x0000000000c40947 */ /* 0x001fec0003800000 */
        /* <DEDUP_REMOVED lines=8> */
[----:B------:R-:W-:Y:S02]  /*1c470*/  ISETP.GE.AND P1, PT, R88, UR4, PT ;  /* 0x0000000458007c0c */ /* 0x000fe4000bf26270 */
[----:B------:R-:W-:Y:S01]  /*1c480*/  @!P4 LEA.HI.X R7, R81, R30, R83, 0x2, P6 ;  /* 0x0000001e5107c211 */ /* 0x000fe200030f1453 */
[----:B------:R-:W-:Y:S01]  /*1c490*/  @!P2 ST.E.64 desc[UR42][R4.64], R36 ;  /* 0x000000240400a985 */ /* 0x000fe2000c101b2a */
[----:B------:R-:W-:-:S02]  /*1c4a0*/  ISETP.GE.AND P2, PT, R24, UR4, PT ;  /* 0x0000000418007c0c */ /* 0x000fc4000bf46270 */
[-C--:B------:R-:W-:Y:S01]  /*1c4b0*/  @!P3 LEA R2, P5, R84, R31.reuse, 0x2 ;  /* 0x0000001f5402b211 */ /* 0x080fe200078a10ff */
[----:B------:R-:W-:Y:S01]  /*1c4c0*/  @!P4 ST.E.64 desc[UR42][R6.64], R38 ;  /* 0x000000260600c985 */ /* 0x000fe2000c101b2a */
[----:B------:R-:W-:Y:S02]  /*1c4d0*/  ISETP.GE.AND P4, PT, R20, UR4, PT ;  /* 0x0000000414007c0c */ /* 0x000fe4000bf86270 */
[-C--:B------:R-:W-:Y:S02]  /*1c4e0*/  @!P3 LEA.HI.X R3, R84, R30.reuse, R85, 0x2, P5 ;  /* 0x0000001e5403b211 */ /* 0x080fe400028f1455 */
[-C--:B------:R-:W-:Y:S02]  /*1c4f0*/  @!P0 LEA R10, P6, R86, R31.reuse, 0x2 ;  /* 0x0000001f560a8211 */ /* 0x080fe400078c10ff */
[----:B------:R-:W-:Y:S01]  /*1c500*/  @!P1 LEA R14, P5, R88, R31, 0x2 ;  /* 0x0000001f580e9211 */ /* 0x000fe200078a10ff */
[----:B------:R0:W-:Y:S01]  /*1c510*/  @!P3 ST.E.64 desc[UR42][R2.64], R44 ;  /* 0x0000002c0200b985 */ /* 0x0001e2000c101b2a */
[----:B------:R-:W-:-:S02]  /*1c520*/  @!P0 LEA.HI.X R11, R86, R30, R87, 0x2, P6 ;  /* 0x0000001e560b8211 */ /* 0x000fc400030f1457 */
[----:B------:R-:W-:Y:S02]  /*1c530*/  ISETP.GE.AND P3, PT, R8, UR4, PT ;  /* 0x0000000408007c0c */ /* 0x000fe4000bf66270 */
[----:B------:R-:W-:Y:S01]  /*1c540*/  @!P2 LEA R12, P6, R24, R31, 0x2 ;  /* 0x0000001f180ca211 */ /* 0x000fe200078c10ff */
[----:B------:R-:W-:Y:S01]  /*1c550*/  @!P0 ST.E.64 desc[UR42][R10.64], R46 ;  /* 0x0000002e0a008985 */ /* 0x000fe2000c101b2a */
[-C--:B------:R-:W-:Y:S02]  /*1c560*/  @!P1 LEA.HI.X R15, R88, R30.reuse, R89, 0x2, P5 ;  /* 0x0000001e580f9211 */ /* 0x080fe400028f1459 */
[----:B------:R-:W-:Y:S02]  /*1c570*/  @!P2 LEA.HI.X R13, R24, R30, R29, 0x2, P6 ;  /* 0x0000001e180da211 */ /* 0x000fe400030f141d */
[----:B------:R-:W-:Y:S01]  /*1c580*/  ISETP.GE.AND P0, PT, R0, UR4, PT ;  /* 0x0000000400007c0c */ /* 0x000fe2000bf06270 */
[----:B------:R-:W-:Y:S01]  /*1c590*/  @!P1 ST.E.64 desc[UR42][R14.64], R52 ;  /* 0x000000340e009985 */ /* 0x000fe2000c101b2a */
[----:B------:R-:W-:-:S02]  /*1c5a0*/  ISETP.GE.AND P5, PT, R94, UR4, PT ;  /* 0x000000045e007c0c */ /* 0x000fc4000bfa6270 */
[-C--:B0-----:R-:W-:Y:S01]  /*1c5b0*/  @!P4 LEA R2, P1, R20, R31.reuse, 0x2 ;  /* 0x0000001f1402c211 */ /* 0x081fe200078210ff */
[----:B------:R0:W-:Y:S01]  /*1c5c0*/  @!P2 ST.E.64 desc[UR42][R12.64], R54 ;  /* 0x000000360c00a985 */ /* 0x0001e2000c101b2a */
[----:B------:R-:W-:Y:S02]  /*1c5d0*/  ISETP.GE.AND P2, PT, R92, UR4, PT ;  /* 0x000000045c007c0c */ /* 0x000fe4000bf46270 */
[----:B------:R-:W-:Y:S02]  /*1c5e0*/  @!P4 LEA.HI.X R3, R20, R30, R27, 0x2, P1 ;  /* 0x0000001e1403c211 */ /* 0x000fe400008f141b */
[----:B------:R-:W-:Y:S02]  /*1c5f0*/  ISETP.GE.AND P1, PT, R90, UR4, PT ;  /* 0x000000045a007c0c */ /* 0x000fe4000bf26270 */
[-C--:B------:R-:W-:Y:S01]  /*1c600*/  @!P3 LEA R6, P6, R8, R31.reuse, 0x2 ;  /* 0x0000001f0806b211 */ /* 0x080fe200078c10ff */
[----:B------:R3:W-:Y:S01]  /*1c610*/  @!P4 ST.E.64 desc[UR42][R2.64], R60 ;  /* 0x0000003c0200c985 */ /* 0x0007e2000c101b2a */
[----:B------:R-:W-:-:S02]  /*1c620*/  @!P0 LEA R4, P4, R0, R31, 0x2 ;  /* 0x0000001f00048211 */ /* 0x000fc400078810ff */
[-C--:B------:R-:W-:Y:S02]  /*1c630*/  @!P3 LEA.HI.X R7, R8, R30.reuse, R25, 0x2, P6 ;  /* 0x0000001e0807b211 */ /* 0x080fe400030f1419 */
[-C--:B------:R-:W-:Y:S02]  /*1c640*/  @!P0 LEA.HI.X R5, R0, R30.reuse, R21, 0x2, P4 ;  /* 0x0000001e00058211 */ /* 0x080fe400020f1415 */
[-C--:B0-----:R-:W-:Y:S01]  /*1c650*/  @!P2 LEA R12, P4, R92, R31.reuse, 0x2 ;  /* 0x0000001f5c0ca211 */ /* 0x081fe200078810ff */
[----:B------:R3:W-:Y:S01]  /*1c660*/  @!P3 ST.E.64 desc[UR42][R6.64], R62 ;  /* 0x0000003e0600b985 */ /* 0x0007e2000c101b2a */
[-C--:B------:R-:W-:Y:S02]  /*1c670*/  @!P5 LEA R10, P3, R94, R31.reuse, 0x2 ;  /* 0x0000001f5e0ad211 */ /* 0x080fe400078610ff */
[----:B------:R-:W-:Y:S01]  /*1c680*/  @!P1 LEA R14, P6, R90, R31, 0x2 ;  /* 0x0000001f5a0e9211 */ /* 0x000fe200078c10ff */
[----:B------:R3:W-:Y:S01]  /*1c690*/  @!P0 ST.E.64 desc[UR42][R4.64], R68 ;  /* 0x0000004404008985 */ /* 0x0007e2000c101b2a */
[----:B------:R-:W-:-:S02]  /*1c6a0*/  @!P5 LEA.HI.X R11, R94, R30, R95, 0x2, P3 ;  /* 0x0000001e5e0bd211 */ /* 0x000fc400018f145f */
[-C--:B------:R-:W-:Y:S02]  /*1c6b0*/  @!P2 LEA.HI.X R13, R92, R30.reuse, R93, 0x2, P4 ;  /* 0x0000001e5c0da211 */ /* 0x080fe400020f145d */
[----:B------:R-:W-:Y:S01]  /*1c6c0*/  @!P1 LEA.HI.X R15, R90, R30, R91, 0x2, P6 ;  /* 0x0000001e5a0f9211 */ /* 0x000fe200030f145b */
[----:B------:R3:W-:Y:S04]  /*1c6d0*/  @!P5 ST.E.64 desc[UR42][R10.64], R70 ;  /* 0x000000460a00d985 */ /* 0x0007e8000c101b2a */
[----:B------:R3:W-:Y:S04]  /*1c6e0*/  @!P2 ST.E.64 desc[UR42][R12.64], R76 ;  /* 0x0000004c0c00a985 */ /* 0x0007e8000c101b2a */
[----:B------:R3:W-:Y:S02]  /*1c6f0*/  @!P1 ST.E.64 desc[UR42][R14.64], R78 ;  /* 0x0000004e0e009985 */ /* 0x0007e4000c101b2a */
.L_x_10186:
[----:B------:R-:W-:Y:S05]  /*1c700*/  BSYNC B1 ;  /* 0x0000000000017941 */ /* 0x000fea0003800000 */
.L_x_10185:
[----:B------:R-:W-:Y:S01]  /*1c710*/  ISETP.GE.AND P0, PT, R9, R82, PT ;  /* 0x000000520900720c */ /* 0x000fe20003f06270 */
[----:B------:R-:W0:Y:S04]  /*1c720*/  SHFL.IDX PT, R28, R28, 0x1, 0x1c1f ;  /* 0x003c1f001c1c7f89 */ /* 0x000e2800000e0000 */
[----:B-1----:R1:W4:Y:S08]  /*1c730*/  SHFL.IDX PT, R31, R26, 0x1, 0x1c1f ;  /* 0x003c1f001a1f7f89 */ /* 0x00233000000e0000 */
[----:B-1----:R-:W-:Y:S05]  /*1c740*/  @P0 BRA `(.L_x_10184) ;  /* 0x0000000c00840947 */ /* 0x002fea0003800000 */
[----:B------:R-:W-:Y:S02]  /*1c750*/  ULDC UR4, c[0x0][0xac8] ;  /* 0x0002b20000047ab9 */ /* 0x000fe40000000800 */
[----:B------:R-:W-:Y:S02]  /*1c760*/  ISETP.GE.AND P5, PT, R81, UR4, PT ;  /* 0x0000000451007c0c */ /* 0x000fe4000bfa6270 */
[----:B------:R-:W-:Y:S02]  /*1c770*/  ISETP.GE.AND P3, PT, R23, UR4, PT ;  /* 0x0000000417007c0c */ /* 0x000fe4000bf66270 */
[----:B------:R-:W-:Y:S02]  /*1c780*/  ISETP.GE.AND P4, PT, R84, UR4, PT ;  /* 0x0000000454007c0c */ /* 0x000fe4000bf86270 */
[----:B------:R-:W-:-:S07]  /*1c790*/  ISETP.GE.AND P0, PT, R86, UR4, PT ;  /* 0x0000000456007c0c */ /* 0x000fce000bf06270 */
[-C--:B---34-:R-:W-:Y:S02]  /*1c7a0*/  @!P5 LEA R2, P1, R81, R31.reuse, 0x2 ;  /* 0x0000001f5102d211 */ /* 0x098fe400078210ff */
[-C--:B------:R-:W-:Y:S02]  /*1c7b0*/  @!P3 LEA R6, P2, R23, R31.reuse, 0x2 ;  /* 0x0000001f1706b211 */ /* 0x080fe400078410ff */
[-C--:B0-----:R-:W-:Y:S02]  /*1c7c0*/  @!P5 LEA.HI.X R3, R81, R28.reuse, R83, 0x2, P1 ;  /* 0x0000001c5103d211 */ /* 0x081fe400008f1453 */
[----:B------:R-:W-:Y:S02]  /*1c7d0*/  ISETP.GE.AND P1, PT, R88, UR4, PT ;  /* 0x0000000458007c0c */ /* 0x000fe4000bf26270 */
[----:B------:R-:W-:Y:S02]  /*1c7e0*/  @!P3 LEA.HI.X R7, R23, R28, R80, 0x2, P2 ;  /* 0x0000001c1707b211 */ /* 0x000fe400010f1450 */
[----:B------:R-:W-:-:S02]  /*1c7f0*/  @!P4 LEA R10, P2, R84, R31, 0x2 ;  /* 0x0000001f540ac211 */ /* 0x000fc400078410ff */
[-C--:B------:R-:W-:Y:S01]  /*1c800*/  @!P0 LEA R4, P6, R86, R31.reuse, 0x2 ;  /* 0x0000001f56048211 */ /* 0x080fe200078c10ff */
[----:B------:R0:W-:Y:S01]  /*1c810*/  @!P3 ST.E.64 desc[UR42][R6.64], R40 ;  /* 0x000000280600b985 */ /* 0x0001e2000c101b2a */
[-C--:B------:R-:W-:Y:S02]  /*1c820*/  @!P4 LEA.HI.X R11, R84, R28.reuse, R85, 0x2, P2 ;  /* 0x0000001c540bc211 */ /* 0x080fe400010f1455 */
[----:B------:R-:W-:Y:S01]  /*1c830*/  ISETP.GE.AND P2, PT, R24, UR4, PT ;  /* 0x0000000418007c0c */ /* 0x000fe2000bf46270 */
[----:B------:R1:W-:Y:S01]  /*1c840*/  @!P5 ST.E.64 desc[UR42][R2.64], R42 ;  /* 0x0000002a0200d985 */ /* 0x0003e2000c101b2a */
[----:B------:R-:W-:Y:S02]  /*1c850*/  @!P0 LEA.HI.X R5, R86, R28, R87, 0x2, P6 ;  /* 0x0000001c56058211 */ /* 0x000fe400030f1457 */
[----:B------:R-:W-:Y:S01]  /*1c860*/  ISETP.GE.AND P3, PT, R20, UR4, PT ;  /* 0x0000000414007c0c */ /* 0x000fe2000bf66270 */
[----:B------:R3:W-:Y:S01]  /*1c870*/  @!P4 ST.E.64 desc[UR42][R10.64], R48 ;  /* 0x000000300a00c985 */ /* 0x0007e2000c101b2a */
[----:B------:R-:W-:-:S02]  /*1c880*/  @!P1 LEA R12, P6, R88, R31, 0x2 ;  /* 0x0000001f580c9211 */ /* 0x000fc400078c10ff */
[----:B------:R-:W-:Y:S01]  /*1c890*/  ISETP.GE.AND P5, PT, R8, UR4, PT ;  /* 0x0000000408007c0c */ /* 0x000fe2000bfa6270 */
[----:B------:R4:W-:Y:S01]  /*1c8a0*/  @!P0 ST.E.64 desc[UR42][R4.64], R50 ;  /* 0x0000003204008985 */ /* 0x0009e2000c101b2a */
[-C--:B------:R-:W-:Y:S02]  /*1c8b0*/  @!P1 LEA.HI.X R13, R88, R28.reuse, R89, 0x2, P6 ;  /* 0x0000001c580d9211 */ /* 0x080fe400030f1459 */
[----:B------:R-:W-:Y:S02]  /*1c8c0*/  ISETP.GE.AND P4, PT, R0, UR4, PT ;  /* 0x0000000400007c0c */ /* 0x000fe4000bf86270 */
[----:B------:R-:W-:Y:S01]  /*1c8d0*/  @!P2 LEA R14, P6, R24, R31, 0x2 ;  /* 0x0000001f180ea211 */ /* 0x000fe200078c10ff */
[----:B------:R4:W-:Y:S01]  /*1c8e0*/  @!P1 ST.E.64 desc[UR42][R12.64], R56 ;  /* 0x000000380c009985 */ /* 0x0009e2000c101b2a */
[----:B------:R-:W-:Y:S02]  /*1c8f0*/  ISETP.GE.AND P1, PT, R94, UR4, PT ;  /* 0x000000045e007c0c */ /* 0x000fe4000bf26270 */
[----:B------:R-:W-:-:S02]  /*1c900*/  @!P2 LEA.HI.X R15, R24, R28, R29, 0x2, P6 ;  /* 0x0000001c180fa211 */ /* 0x000fc400030f141d */
[----:B------:R-:W-:Y:S02]  /*1c910*/  ISETP.GE.AND P0, PT, R92, UR4, PT ;  /* 0x000000045c007c0c */ /* 0x000fe4000bf06270 */
[CC--:B------:R-:W-:Y:S01]  /*1c920*/  @!P3 LEA R26, P6, R20.reuse, R31.reuse, 0x2 ;  /* 0x0000001f141ab211 */ /* 0x0c0fe200078c10ff */
[----:B------:R4:W-:Y:S03]  /*1c930*/  @!P2 ST.E.64 desc[UR42][R14.64], R58 ;  /* 0x0000003a0e00a985 */ /* 0x0009e6000c101b2a */
[----:B------:R-:W-:Y:S02]  /*1c940*/  @!P3 LEA.HI.X R27, R20, R28, R27, 0x2, P6 ;  /* 0x0000001c141bb211 */ /* 0x000fe400030f141b */
[----:B0-----:R-:W-:-:S03]  /*1c950*/  @!P5 LEA R6, P6, R8, R31, 0x2 ;  /* 0x0000001f0806d211 */ /* 0x001fc600078c10ff */
[----:B------:R4:W-:Y:S01]  /*1c960*/  @!P3 ST.E.64 desc[UR42][R26.64], R64 ;  /* 0x000000401a00b985 */ /* 0x0009e2000c101b2a */
[-C--:B------:R-:W-:Y:S02]  /*1c970*/  @!P5 LEA.HI.X R7, R8, R28.reuse, R25, 0x2, P6 ;  /* 0x0000001c0807d211 */ /* 0x080fe400030f1419 */
[-C--:B-1----:R-:W-:Y:S02]  /*1c980*/  @!P4 LEA R2, P6, R0, R31.reuse, 0x2 ;  /* 0x0000001f0002c211 */ /* 0x082fe400078c10ff */
[-C--:B------:R-:W-:Y:S01]  /*1c990*/  @!P1 LEA R8, P2, R94, R31.reuse, 0x2 ;  /* 0x0000001f5e089211 */ /* 0x080fe200078410ff */
[----:B------:R4:W-:Y:S01]  /*1c9a0*/  @!P5 ST.E.64 desc[UR42][R6.64], R66 ;  /* 0x000000420600d985 */ /* 0x0009e2000c101b2a */
[----:B---3--:R-:W-:Y:S02]  /*1c9b0*/  @!P0 LEA R10, P3, R92, R31, 0x2 ;  /* 0x0000001f5c0a8211 */ /* 0x008fe400078610ff */
[-C--:B------:R-:W-:Y:S02]  /*1c9c0*/  @!P4 LEA.HI.X R3, R0, R28.reuse, R21, 0x2, P6 ;  /* 0x0000001c0003c211 */ /* 0x080fe400030f1415 */
[----:B------:R-:W-:-:S02]  /*1c9d0*/  @!P1 LEA.HI.X R9, R94, R28, R95, 0x2, P2 ;  /* 0x0000001c5e099211 */ /* 0x000fc400010f145f */
        /* <DEDUP_REMOVED lines=10> */
.L_x_10179:
[----:B------:R-:W2:Y:S01]  /*1ca80*/  LDL R7, [R1+0x58] ;  /* 0x0000580001077983 */ /* 0x000ea20000100800 */
[----:B------:R-:W-:Y:S01]  /*1ca90*/  ULDC.64 UR4, c[0x0][0xc08] ;  /* 0x0003020000047ab9 */ /* 0x000fe20000000a00 */
[----:B------:R-:W2:Y:S01]  /*1caa0*/  LDC.64 R2, c[0x0][0xc00] ;  /* 0x00030000ff027b82 */ /* 0x000ea20000000a00 */
[----:B------:R-:W-:Y:S01]  /*1cab0*/  ISETP.NE.U32.AND P0, PT, RZ, UR4, PT ;  /* 0x00000004ff007c0c */ /* 0x000fe2000bf05070 */
[----:B------:R-:W-:Y:S01]  /*1cac0*/  IMAD.MOV.U32 R15, RZ, RZ, RZ ;  /* 0x000000ffff0f7224 */ /* 0x000fe200078e00ff */
[----:B------:R-:W3:Y:S02]  /*1cad0*/  S2R R6, SR_TID.X ;  /* 0x0000000000067919 */ /* 0x000ee40000002100 */
[----:B------:R-:W-:Y:S01]  /*1cae0*/  ISETP.NE.AND.EX P1, PT, RZ, UR5, PT, P0 ;  /* 0x00000005ff007c0c */ /* 0x000fe2000bf25300 */
[----:B------:R-:W-:Y:S02]  /*1caf0*/  ULDC.64 UR4, c[0x0][0xc00] ;  /* 0x0003000000047ab9 */ /* 0x000fe40000000a00 */
[----:B------:R-:W-:-:S04]  /*1cb00*/  ISETP.NE.U32.AND P0, PT, RZ, UR4, PT ;  /* 0x00000004ff007c0c */ /* 0x000fc8000bf05070 */
[----:B------:R-:W-:-:S06]  /*1cb10*/  ISETP.NE.AND.EX P0, PT, RZ, UR5, PT, P0 ;  /* 0x00000005ff007c0c */ /* 0x000fcc000bf05300 */
[----:B------:R-:W4:Y:S01]  /*1cb20*/  @P1 LDC.64 R4, c[0x0][0xc08] ;  /* 0x00030200ff041b82 */ /* 0x000f220000000a00 */
[----:B------:R-:W-:Y:S02]  /*1cb30*/  ULDC UR4, c[0x0][0xa88] ;  /* 0x0002a20000047ab9 */ /* 0x000fe40000000800 */
[----:B------:R-:W-:Y:S02]  /*1cb40*/  IMAD.U32 R0, RZ, RZ, UR4 ;  /* 0x00000004ff007e24 */ /* 0x000fe4000f8e00ff */
[----:B--2---:R-:W-:-:S04]  /*1cb50*/  IMAD.WIDE R2, R7, 0x4, R2 ;  /* 0x0000000407027825 */ /* 0x004fc800078e0202 */
[----:B----4-:R-:W-:Y:S01]  /*1cb60*/  @P1 IMAD.WIDE R4, R7, 0x4, R4 ;  /* 0x0000000407041825 */ /* 0x010fe200078e0204 */
[----:B------:R2:W5:Y:S03]  /*1cb70*/  @P0 LDG.E R15, desc[UR42][R2.64] ;  /* 0x0000002a020f0981 */ /* 0x000566000c1e1900 */
[----:B---3--:R-:W-:Y:S01]  /*1cb80*/  VIADD R30, R6, 0xffffff80 ;  /* 0xffffff80061e7836 */ /* 0x008fe20000000000 */
[----:B------:R2:W5:Y:S01]  /*1cb90*/  @P1 LDG.E R0, desc[UR42][R4.64] ;  /* 0x0000002a04001981 */ /* 0x000562000c1e1900 */
[----:B------:R-:W-:Y:S02]  /*1cba0*/  ISETP.GT.AND P2, PT, R90, 0x1, PT ;  /* 0x000000015a00780c */ /* 0x000fe40003f44270 */
[----:B-----5:R-:W-:Y:S02]  /*1cbb0*/  SHF.R.S32.HI R24, RZ, 0x1f, R7 ;  /* 0x0000001fff187819 */ /* 0x020fe40000011407 */
[----:B------:R-:W-:Y:S01]  /*1cbc0*/  ISETP.GT.AND P3, PT, R30, 0xbf, PT ;  /* 0x000000bf1e00780c */ /* 0x000fe20003f64270 */
[----:B------:R-:W-:-:S12]  /*1cbd0*/  @P1 BRA `(.L_x_10187) ;  /* 0x0000000000101947 */ /* 0x000fd80003800000 */
[----:B------:R-:W-:Y:S05]  /*1cbe0*/  @!P0 BRA `(.L_x_10187) ;  /* 0x00000000000c8947 */ /* 0x000fea0003800000 */
[----:B--2---:R-:W2:Y:S04]  /*1cbf0*/  LDG.E R5, desc[UR42][R2.64] ;  /* 0x0000002a02057981 */ /* 0x004ea8000c1e1900 */
[----:B------:R-:W2:Y:S02]  /*1cc00*/  LDG.E R0, desc[UR42][R2.64+0x4] ;  /* 0x0000042a02007981 */ /* 0x000ea4000c1e1900 */
[----:B--2---:R-:W-:-:S07]  /*1cc10*/  IMAD.IADD R0, R0, 0x1, -R5 ;  /* 0x0000000100007824 */ /* 0x004fce00078e0a05 */
.L_x_10187:
[----:B------:R-:W-:Y:S01]  /*1cc20*/  BSSY B1, `(.L_x_10188) ;  /* 0x0000038000017945 */ /* 0x000fe20003800000 */
[----:B------:R-:W-:Y:S02]  /*1cc30*/  SEL R25, R7, RZ, !P0 ;  /* 0x000000ff07197207 */ /* 0x000fe40004000000 */
[----:B------:R-:W-:Y:S02]  /*1cc40*/  SEL R24, R24, RZ, !P0 ;  /* 0x000000ff18187207 */ /* 0x000fe40004000000 */
[----:B------:R-:W-:Y:S01]  /*1cc50*/  SHF.R.S32.HI R20, RZ, 0x1f, R15 ;  /* 0x0000001fff147819 */ /* 0x000fe2000001140f */
[----:B------:R-:W-:Y:S06]  /*1cc60*/  @P3 BRA `(.L_x_10189) ;  /* 0x0000000000cc3947 */ /* 0x000fec0003800000 */
[----:B--2---:R-:W2:Y:S01]  /*1cc70*/  LDL R3, [R1+0x10] ;  /* 0x0000100001037983 */ /* 0x004ea20000100800 */
[----:B------:R-:W3:Y:S02]  /*1cc80*/  LDC R29, c[0x0][0xbe8] ;  /* 0x0002fa00ff1d7b82 */ /* 0x000ee40000000800 */
[----:B---3--:R-:W-:Y:S01]  /*1cc90*/  IMAD R2, R0, R29, RZ ;  /* 0x0000001d00027224 */ /* 0x008fe200078e02ff */
[----:B--2---:R-:W-:-:S04]  /*1cca0*/  IADD3 R27, R3, -0x80, R6 ;  /* 0xffffff80031b7810 */ /* 0x004fc80007ffe006 */
        /* <DEDUP_REMOVED lines=9> */
[----:B------:R-:W4:Y:S08]  /*1cd40*/  LDC.64 R2, c[0x0][0xba8] ;  /* 0x0002ea00ff027b82 */ /* 0x000f300000000a00 */
[----:B------:R-:W5:Y:S08]  /*1cd50*/  LDC.64 R8, c[0x0][R26+0x220] ;  /* 0x000088001a087b82 */ /* 0x000f700000000a00 */
[----:B------:R-:W2:Y:S08]  /*1cd60*/  LDC.64 R6, c[0x0][R26+0x218] ;  /* 0x000086001a067b82 */ /* 0x000eb00000000a00 */
[----:B------:R-:W0:Y:S08]  /*1cd70*/  LDC.64 R10, c[0x0][R26+0x228] ;  /* 0x00008a001a0a7b82 */ /* 0x000e300000000a00 */
[----:B------:R-:W0:Y:S08]  /*1cd80*/  LDC.64 R4, c[0x0][R26+0x210] ;  /* 0x000084001a047b82 */ /* 0x000e300000000a00 */
[----:B------:R-:W1:Y:S08]  /*1cd90*/  @P0 LDC R14, c[0x0][0xbec] ;  /* 0x0002fb00ff0e0b82 */ /* 0x000e700000000800 */
[----:B------:R-:W0:Y:S01]  /*1cda0*/  @P0 LDC R33, c[0x0][0xbf0] ;  /* 0x0002fc00ff210b82 */ /* 0x000e220000000800 */
[----:B-----5:R-:W-:-:S07]  /*1cdb0*/  IMAD R9, R9, R25, RZ ;  /* 0x0000001909097224 */ /* 0x020fce00078e02ff */
[----:B----4-:R-:W4:Y:S01]  /*1cdc0*/  @!P3 LDC R2, c[0x0][0xb50] ;  /* 0x0002d400ff02bb82 */ /* 0x010f220000000800 */
[----:B------:R-:W-:Y:S02]  /*1cdd0*/  IMAD R9, R8, R24, R9 ;  /* 0x0000001808097224 */ /* 0x000fe400078e0209 */
[----:B-1----:R-:W-:-:S05]  /*1cde0*/  @P0 IMAD.HI.U32 R14, R27, R14, RZ ;  /* 0x0000000e1b0e0227 */ /* 0x002fca00078e00ff */
[----:B------:R-:W1:Y:S01]  /*1cdf0*/  @!P3 LDC R3, c[0x0][0xb54] ;  /* 0x0002d500ff03bb82 */ /* 0x000e620000000800 */
[----:B0-----:R-:W-:Y:S01]  /*1ce00*/  @P0 SHF.R.U32.HI R21, RZ, R33, R14 ;  /* 0x00000021ff150219 */ /* 0x001fe2000001160e */
        /* <DEDUP_REMOVED lines=13> */
[----:B------:R-:W-:Y:S01]  /*1cee0*/  IADD3 R6, P0, P1, R21, R12, R6 ;  /* 0x0000000c15067210 */ /* 0x000fe2000791e006 */
[----:B------:R-:W-:Y:S01]  /*1cef0*/  IMAD R5, R5, R9, RZ ;  /* 0x0000000905057224 */ /* 0x000fe200078e02ff */
[----:B------:R-:W-:Y:S02]  /*1cf00*/  SHF.R.S32.HI R21, RZ, 0x1f, R21 ;  /* 0x0000001fff157819 */ /* 0x000fe40000011415 */
[----:B------:R-:W-:Y:S02]  /*1cf10*/  SHF.R.S32.HI R11, RZ, 0x1f, R9 ;  /* 0x0000001fff0b7819 */ /* 0x000fe40000011409 */
[----:B------:R-:W-:-:S03]  /*1cf20*/  IADD3.X R7, R21, R8, R7, P0, P1 ;  /* 0x0000000815077210 */ /* 0x000fc600007e2407 */
[C---:B------:R-:W-:Y:S02]  /*1cf30*/  IMAD R11, R4.reuse, R11, R5 ;  /* 0x0000000b040b7224 */ /* 0x040fe400078e0205 */
[----:B------:R-:W-:-:S04]  /*1cf40*/  IMAD.WIDE.U32 R4, R4, R9, R6 ;  /* 0x0000000904047225 */ /* 0x000fc800078e0006 */
[----:B------:R-:W-:Y:S01]  /*1cf50*/  IMAD.IADD R5, R5, 0x1, R11 ;  /* 0x0000000105057824 */ /* 0x000fe200078e020b */
[----:B----4-:R-:W-:-:S04]  /*1cf60*/  LEA R2, P0, R4, R2, 0x2 ;  /* 0x0000000204027211 */ /* 0x010fc800078010ff */
[----:B-1----:R-:W-:Y:S01]  /*1cf70*/  LEA.HI.X R3, R4, R3, R5, 0x2, P0 ;  /* 0x0000000304037211 */ /* 0x002fe200000f1405 */
[----:B------:R-:W-:-:S05]  /*1cf80*/  IMAD.MOV.U32 R5, RZ, RZ, -0x800000 ;  /* 0xff800000ff057424 */ /* 0x000fca00078e00ff */
[----:B------:R3:W-:Y:S03]  /*1cf90*/  STG.E desc[UR42][R2.64], R5 ;  /* 0x0000000502007986 */ /* 0x0007e6000c10192a */
.L_x_10189:
[----:B------:R-:W-:Y:S05]  /*1cfa0*/  BSYNC B1 ;  /* 0x0000000000017941 */ /* 0x000fea0003800000 */
.L_x_10188:
[----:B------:R-:W-:Y:S05]  /*1cfb0*/  @P2 BRA `(.L_x_10184) ;  /* 0x0000000400682947 */ /* 0x000fea0003800000 */
[----:B------:R-:W4:Y:S01]  /*1cfc0*/  LDL.LU R28, [R1+0x38] ;  /* 0x00003800011c7983 */ /* 0x000f220000300800 */
[----:B------:R-:W0:Y:S01]  /*1cfd0*/  LDC R11, c[0x0][0xbe8] ;  /* 0x0002fa00ff0b7b82 */ /* 0x000e220000000800 */
[--C-:B--2---:R-:W-:Y:S01]  /*1cfe0*/  SHF.R.S32.HI R4, RZ, 0x1f, R30.reuse ;  /* 0x0000001fff047819 */ /* 0x104fe2000001141e */
        /* <DEDUP_REMOVED lines=8> */
[----:B-1----:R-:W2:Y:S01]  /*1d070*/  LDL.LU R13, [R1+0x10] ;  /* 0x00001000010d7983 */ /* 0x002ea20000300800 */
[----:B0-----:R-:W-:Y:S01]  /*1d080*/  ISETP.NE.AND P0, PT, R11, 0x1, PT ;  /* 0x000000010b00780c */ /* 0x001fe20003f05270 */
[----:B---3--:R-:W-:Y:S01]  /*1d090*/  IMAD R2, R20, UR4, RZ ;  /* 0x0000000414027c24 */ /* 0x008fe2000f8e02ff */
        /* <DEDUP_REMOVED lines=14> */
[----:B----4-:R-:W-:-:S04]  /*1d180*/  IMAD.WIDE.U32 R2, R28, UR4, R2 ;  /* 0x000000041c027c25 */ /* 0x010fc8000f8e0002 */
[----:B------:R-:W-:Y:S01]  /*1d190*/  IMAD R3, R28, UR5, R3 ;  /* 0x000000051c037c24 */ /* 0x000fe2000f8e0203 */
[----:B------:R-:W-:Y:S01]  /*1d1a0*/  ULDC.64 UR4, c[0x0][0xae0] ;  /* 0x0002b80000047ab9 */ /* 0x000fe20000000a00 */
[----:B------:R-:W-:-:S04]  /*1d1b0*/  IMAD.WIDE.U32 R2, R25, UR6, R2 ;  /* 0x0000000619027c25 */ /* 0x000fc8000f8e0002 */
[----:B--2---:R-:W-:-:S04]  /*1d1c0*/  IMAD.IADD R8, R13, 0x1, R4 ;  /* 0x000000010d087824 */ /* 0x004fc800078e0204 */
        /* <DEDUP_REMOVED lines=16> */
[----:B------:R-:W-:Y:S02]  /*1d2d0*/  IMAD.IADD R0, R12, 0x1, R13 ;  /* 0x000000010c007824 */ /* 0x000fe400078e020d */
[----:B------:R-:W-:-:S02]  /*1d2e0*/  IMAD R5, R7, UR5, R4 ;  /* 0x0000000507057c24 */ /* 0x000fc4000f8e0204 */
[----:B------:R-:W-:Y:S01]  /*1d2f0*/  IMAD.WIDE.U32 R2, R7, UR4, R2 ;  /* 0x0000000407027c25 */ /* 0x000fe2000f8e0002 */
[----:B------:R-:W-:Y:S01]  /*1d300*/  ISETP.GE.AND P0, PT, R0, R11, PT ;  /* 0x0000000b0000720c */ /* 0x000fe20003f06270 */
[----:B------:R-:W-:Y:S02]  /*1d310*/  ULDC.64 UR4, c[0x0][0xa80] ;  /* 0x0002a00000047ab9 */ /* 0x000fe40000000a00 */
        /* <DEDUP_REMOVED lines=9> */
[----:B------:R-:W-:-:S09]  /*1d3b0*/  ISETP.GE.AND P2, PT, R27, UR4, PT ;  /* 0x000000041b007c0c */ /* 0x000fd2000bf46270 */
[-C--:B-1----:R-:W-:Y:S02]  /*1d3c0*/  @!P3 LEA R8, P0, R21, R2.reuse, 0x1 ;  /* 0x000000021508b211 */ /* 0x082fe400078008ff */
[C---:B------:R-:W-:Y:S02]  /*1d3d0*/  @!P4 LEA R12, P1, R10.reuse, R2, 0x1 ;  /* 0x000000020a0cc211 */ /* 0x040fe400078208ff */
[----:B--2---:R-:W-:Y:S01]  /*1d3e0*/  @!P2 IMAD.WIDE R6, R27, 0x2, R2 ;  /* 0x000000021b06a825 */ /* 0x004fe200078e0202 */
[-C--:B------:R-:W-:Y:S02]  /*1d3f0*/  @!P3 LEA.HI.X R9, R21, R3.reuse, R26, 0x1, P0 ;  /* 0x000000031509b211 */ /* 0x080fe400000f0c1a */
[----:B------:R-:W-:Y:S02]  /*1d400*/  @!P4 LEA.HI.X R13, R10, R3, R14, 0x1, P1 ;  /* 0x000000030a0dc211 */ /* 0x000fe400008f0c0e */
[----:B------:R3:W-:Y:S04]  /*1d410*/  @!P2 ST.E.128 desc[UR42][R6.64], RZ ;  /* 0x000000ff0600a985 */ /* 0x0007e8000c101d2a */
[----:B------:R3:W-:Y:S04]  /*1d420*/  @!P3 ST.E.128 desc[UR42][R8.64], RZ ;  /* 0x000000ff0800b985 */ /* 0x0007e8000c101d2a */
[----:B------:R3:W-:Y:S02]  /*1d430*/  @!P4 ST.E.128 desc[UR42][R12.64], RZ ;  /* 0x000000ff0c00c985 */ /* 0x0007e4000c101d2a */
.L_x_10191:
[----:B------:R-:W-:Y:S05]  /*1d440*/  BSYNC B1 ;  /* 0x0000000000017941 */ /* 0x000fea0003800000 */
.L_x_10190:
[----:B------:R-:W-:Y:S01]  /*1d450*/  VIADD R0, R0, 0x60 ;  /* 0x0000006000007836 */ /* 0x000fe20000000000 */
[----:B--2---:R4:W2:Y:S04]  /*1d460*/  SHFL.IDX PT, R3, R5, 0x1, 0x1c1f ;  /* 0x003c1f0005037f89 */ /* 0x0048a800000e0000 */
[----:B------:R-:W-:Y:S01]  /*1d470*/  ISETP.GE.AND P0, PT, R0, R11, PT ;  /* 0x0000000b0000720c */ /* 0x000fe20003f06270 */
[----:B-1----:R4:W1:-:S12]  /*1d480*/  SHFL.IDX PT, R2, R4, 0x1, 0x1c1f ;  /* 0x003c1f0004027f89 */ /* 0x00285800000e0000 */
[----:B----4-:R-:W-:Y:S05]  /*1d490*/  @P0 BRA `(.L_x_10184) ;  /* 0x0000000000300947 */ /* 0x010fea0003800000 */
[----:B------:R-:W-:Y:S02]  /*1d4a0*/  ULDC UR4, c[0x0][0xac8] ;  /* 0x0002b20000047ab9 */ /* 0x000fe40000000800 */
[----:B-----5:R-:W-:Y:S02]  /*1d4b0*/  ISETP.GE.AND P3, PT, R21, UR4, PT ;  /* 0x0000000415007c0c */ /* 0x020fe4000bf66270 */
[----:B------:R-:W-:Y:S02]  /*1d4c0*/  ISETP.GE.AND P4, PT, R10, UR4, PT ;  /* 0x000000040a007c0c */ /* 0x000fe4000bf86270 */
[----:B------:R-:W-:-:S09]  /*1d4d0*/  ISETP.GE.AND P2, PT, R27, UR4, PT ;  /* 0x000000041b007c0c */ /* 0x000fd2000bf46270 */
[-C--:B-1-3--:R-:W-:Y:S02]  /*1d4e0*/  @!P3 LEA R6, P0, R21, R2.reuse, 0x1 ;  /* 0x000000021506b211 */ /* 0x08afe400078008ff */
[C---:B------:R-:W-:Y:S02]  /*1d4f0*/  @!P4 LEA R8, P1, R10.reuse, R2, 0x1 ;  /* 0x000000020a08c211 */ /* 0x040fe400078208ff */
[----:B0-2---:R-:W-:Y:S01]  /*1d500*/  @!P2 IMAD.WIDE R4, R27, 0x2, R2 ;  /* 0x000000021b04a825 */ /* 0x005fe200078e0202 */
[-C--:B------:R-:W-:Y:S02]  /*1d510*/  @!P3 LEA.HI.X R7, R21, R3.reuse, R26, 0x1, P0 ;  /* 0x000000031507b211 */ /* 0x080fe400000f0c1a */
[----:B------:R-:W-:Y:S02]  /*1d520*/  @!P4 LEA.HI.X R9, R10, R3, R14, 0x1, P1 ;  /* 0x000000030a09c211 */ /* 0x000fe400008f0c0e */
[----:B------:R4:W-:Y:S04]  /*1d530*/  @!P2 ST.E.128 desc[UR42][R4.64], RZ ;  /* 0x000000ff0400a985 */ /* 0x0009e8000c101d2a */
[----:B------:R4:W-:Y:S04]  /*1d540*/  @!P3 ST.E.128 desc[UR42][R6.64], RZ ;  /* 0x000000ff0600b985 */ /* 0x0009e8000c101d2a */
[----:B------:R4:W-:Y:S02]  /*1d550*/  @!P4 ST.E.128 desc[UR42][R8.64], RZ ;  /* 0x000000ff0800c985 */ /* 0x0009e4000c101d2a */
.L_x_10184:
[----:B------:R-:W-:Y:S05]  /*1d560*/  BSYNC B0 ;  /* 0x0000000000007941 */ /* 0x000fea0003800000 */
.L_x_10178:
[----:B0-----:R-:W2:Y:S01]  /*1d570*/  LDL R0, [R1+0x4c] ;  /* 0x00004c0001007983 */ /* 0x001ea20000100800 */
[----:B------:R-:W-:Y:S02]  /*1d580*/  ULDC UR4, c[0x0][0xc3c] ;  /* 0x00030f0000047ab9 */ /* 0x000fe40000000800 */
[----:B--2---:R-:W-:-:S13]  /*1d590*/  ISETP.GE.AND P0, PT, R0, UR4, PT ;  /* 0x0000000400007c0c */ /* 0x004fda000bf06270 */
[----:B------:R-:W-:Y:S05]  /*1d5a0*/  @!P0 BRA `(.L_x_10192) ;  /* 0xfffffe3c00108947 */ /* 0x000fea000383ffff */
[----:B------:R-:W-:Y:S05]  /*1d5b0*/  BRA `(.L_x_9993) ;  /* 0x0000008000847947 */ /* 0x000fea0003800000 */
.L_x_9991:
        /* <DEDUP_REMOVED lines=13> */
[----:B------:R-:W0:Y:S01]  /*1d690*/  LDS.128 R24, [UR4+0x19cd0] ;  /* 0x019cd004ff187984 */ /* 0x000e220008000c00 */
[----:B------:R-:W-:Y:S06]  /*1d6a0*/  BAR.ARV 0x4, 0x200 ;  /* 0x0108000000007b1d */ /* 0x000fec0000002000 */
[----:B------:R-:W-:Y:S05]  /*1d6b0*/  BRA `(.L_x_10194) ;  /* 0x0000000c008c7947 */ /* 0x000fea0003800000 */
.L_x_10193:
[----:B------:R-:W0:Y:S01]  /*1d6c0*/  S2R R0, SR_TID.X ;  /* 0x0000000000007919 */ /* 0x000e220000002100 */
[----:B------:R-:W-:Y:S01]  /*1d6d0*/  ULDC UR4, c[0x0][0xc3c] ;  /* 0x00030f0000047ab9 */ /* 0x000fe20000000800 */
[----:B------:R-:W-:Y:S01]  /*1d6e0*/  IMAD.MOV.U32 R8, RZ, RZ, RZ ;  /* 0x000000ffff087224 */ /* 0x000fe200078e00ff */
        /* <DEDUP_REMOVED lines=8> */
[----:B------:R-:W3:Y:S01]  /*1d770*/  @!P1 LDG.E R25, desc[UR42][R4.64] ;  /* 0x0000002a04199981 */ /* 0x000ee2000c1e1900 */
[----:B--2---:R-:W-:-:S05]  /*1d780*/  @!P1 IMAD.WIDE.U32 R2, R0, 0x4, R2 ;  /* 0x0000000400029825 */ /* 0x004fca00078e0002 */
        /* <DEDUP_REMOVED lines=25> */
[----:B-1----:R-:W-:Y:S01]  /*1d920*/  ISETP.GT.AND P6, PT, R7, UR6, PT ;  /* 0x0000000607007c0c */ /* 0x002fe2000bfc4270 */
[----:B------:R-:W-:-:S12]  /*1d930*/  IMAD.MOV.U32 R4, RZ, RZ, R7 ;  /* 0x000000ffff047224 */ /* 0x000fd800078e0007 */
[----:B------:R-:W-:Y:S05]  /*1d940*/  @P6 BRA `(.L_x_10195) ;  /* 0x0000000000a06947 */ /* 0x000fea0003800000 */
[----:B------:R-:W-:Y:S01]  /*1d950*/  IMAD.MOV.U32 R7, RZ, RZ, R4 ;  /* 0x000000ffff077224 */ /* 0x000fe200078e0004 */
[----:B------:R-:W-:Y:S01]  /*1d960*/  UMOV UR4, URZ ;  /* 0x0000003f00047c82 */ /* 0x000fe20008000000 */
[----:B------:R-:W-:-:S05]  /*1d970*/  ULDC UR5, c[0x0][0xc38] ;  /* 0x00030e0000057ab9 */ /* 0x000fca0000000800 */
.L_x_10197:
        /* <DEDUP_REMOVED lines=37> */
.L_x_10195:
        /* <DEDUP_REMOVED lines=8> */
[----:B------:R1:W2:Y:S01]  /*1dc50*/  SHFL.IDX PT, R25, R25, R27, 0x1f ;  /* 0x00001f1b19197589 */ /* 0x0002a200000e0000 */
[----:B0-----:R-:W-:-:S07]  /*1dc60*/  ISETP.NE.AND P1, PT, R8, 0x1, PT ;  /* 0x000000010800780c */ /* 0x001fce0003f25270 */
[----:B-1----:R-:W-:Y:S06]  /*1dc70*/  @!P0 BRA `(.L_x_10198) ;  /* 0x0000000000088947 */ /* 0x002fec0003800000 */
[----:B------:R-:W-:-:S05]  /*1dc80*/  VIADD R3, R27, 0xffffffff ;  /* 0xffffffff1b037836 */ /* 0x000fca0000000000 */
[----:B------:R0:W1:Y:S02]  /*1dc90*/  SHFL.IDX PT, R24, R2, R3, 0x1f ;  /* 0x00001f0302187589 */ /* 0x00006400000e0000 */
.L_x_10198:
[----:B-1----:R-:W-:Y:S02]  /*1dca0*/  IMAD R24, R24, UR5, R5 ;  /* 0x0000000518187c24 */ /* 0x002fe4000f8e0205 */
[----:B------:R-:W-:-:S03]  /*1dcb0*/  VIADD R27, R27, UR4 ;  /* 0x000000041b1b7c36 */ /* 0x000fc60008000000 */
[----:B------:R-:W-:Y:S01]  /*1dcc0*/  IADD3 R4, -R24, UR6, RZ ;  /* 0x0000000618047c10 */ /* 0x000fe2000fffe1ff */
[----:B------:R-:W-:Y:S06]  /*1dcd0*/  @!P1 BRA `(.L_x_10199) ;  /* 0x0000000000e49947 */ /* 0x000fec0003800000 */
[-C--:B--2---:R-:W-:Y:S02]  /*1dce0*/  IABS R7, R25.reuse ;  /* 0x0000001900077213 */ /* 0x084fe40000000000 */
[----:B------:R-:W-:Y:S02]  /*1dcf0*/  IABS R5, R8 ;  /* 0x0000000800057213 */ /* 0x000fe40000000000 */
[----:B------:R-:W1:Y:S08]  /*1dd00*/  I2F.RP R9, R7 ;  /* 0x0000000700097306 */ /* 0x000e700000209400 */
[----:B-1----:R-:W0:Y:S02]  /*1dd10*/  MUFU.RCP R9, R9 ;  /* 0x0000000900097308 */ /* 0x002e240000001000 */
[----:B0-----:R-:W-:Y:S01]  /*1dd20*/  VIADD R2, R9, 0xffffffe ;  /* 0x0ffffffe09027836 */ /* 0x001fe20000000000 */
[----:B------:R-:W-:-:S05]  /*1dd30*/  IABS R9, R25 ;  /* 0x0000001900097213 */ /* 0x000fca0000000000 */
[----:B------:R0:W1:Y:S01]  /*1dd40*/  F2I.FTZ.U32.TRUNC.NTZ R3, R2 ;  /* 0x0000000200037305 */ /* 0x000062000021f000 */
[----:B------:R-:W-:Y:S02]  /*1dd50*/  IMAD.MOV R9, RZ, RZ, -R9 ;  /* 0x000000ffff097224 */ /* 0x000fe400078e0a09 */
[----:B0-----:R-:W-:Y:S02]  /*1dd60*/  IMAD.MOV.U32 R2, RZ, RZ, RZ ;  /* 0x000000ffff027224 */ /* 0x001fe400078e00ff */
[----:B-1----:R-:W-:-:S04]  /*1dd70*/  IMAD.MOV R10, RZ, RZ, -R3 ;  /* 0x000000ffff0a7224 */ /* 0x002fc800078e0a03 */
[----:B------:R-:W-:Y:S01]  /*1dd80*/  IMAD R11, R10, R7, RZ ;  /* 0x000000070a0b7224 */ /* 0x000fe200078e02ff */
[----:B------:R-:W-:-:S03]  /*1dd90*/  IABS R10, R4 ;  /* 0x00000004000a7213 */ /* 0x000fc60000000000 */
[----:B------:R-:W-:Y:S02]  /*1dda0*/  IMAD.HI.U32 R3, R3, R11, R2 ;  /* 0x0000000b03037227 */ /* 0x000fe400078e0002 */
[----:B------:R-:W0:Y:S04]  /*1ddb0*/  I2F.RP R11, R5 ;  /* 0x00000005000b7306 */ /* 0x000e280000209400 */
[----:B------:R-:W-:-:S04]  /*1ddc0*/  IMAD.HI.U32 R2, R3, R10, RZ ;  /* 0x0000000a03027227 */ /* 0x000fc800078e00ff */
[----:B------:R-:W-:-:S05]  /*1ddd0*/  IMAD R10, R2, R9, R10 ;  /* 0x00000009020a7224 */ /* 0x000fca00078e020a */
        /* <DEDUP_REMOVED lines=14> */
[----:B0-----:R-:W-:-:S04]  /*1dec0*/  IMAD.MOV R9, RZ, RZ, -R3 ;  /* 0x000000ffff097224 */ /* 0x001fc800078e0a03 */
[----:B------:R-:W-:-:S04]  /*1ded0*/  IMAD.MOV.U32 R2, RZ, RZ, R9 ;  /* 0x000000ffff027224 */ /* 0x000fc800078e0009 */
[----:B------:R-:W-:Y:S02]  /*1dee0*/  IMAD R9, R2, R5, RZ ;  /* 0x0000000502097224 */ /* 0x000fe400078e02ff */
[----:B------:R-:W-:-:S04]  /*1def0*/  IMAD.MOV.U32 R2, RZ, RZ, RZ ;  /* 0x000000ffff027224 */ /* 0x000fc800078e00ff */
[----:B------:R-:W-:Y:S01]  /*1df00*/  IMAD.HI.U32 R2, R3, R9, R2 ;  /* 0x0000000903027227 */ /* 0x000fe200078e0002 */
[----:B------:R-:W-:Y:S02]  /*1df10*/  IABS R9, R8 ;  /* 0x0000000800097213 */ /* 0x000fe40000000000 */
[----:B------:R-:W-:-:S03]  /*1df20*/  IABS R3, R7 ;  /* 0x0000000700037213 */ /* 0x000fc60000000000 */
[----:B------:R-:W-:Y:S02]  /*1df30*/  IMAD.MOV R10, RZ, RZ, -R9 ;  /* 0x000000ffff0a7224 */ /* 0x000fe400078e0a09 */
[----:B------:R-:W-:-:S04]  /*1df40*/  IMAD.HI.U32 R2, R2, R3, RZ ;  /* 0x0000000302027227 */ /* 0x000fc800078e00ff */
[----:B------:R-:W-:Y:S01]  /*1df50*/  IMAD R10, R2, R10, R3 ;  /* 0x0000000a020a7224 */ /* 0x000fe200078e0203 */
[----:B------:R-:W-:-:S04]  /*1df60*/  LOP3.LUT R3, R7, R8, RZ, 0x3c, !PT ;  /* 0x0000000807037212 */ /* 0x000fc800078e3cff */
[----:B------:R-:W-:Y:S02]  /*1df70*/  ISETP.GT.U32.AND P1, PT, R5, R10, PT ;  /* 0x0000000a0500720c */ /* 0x000fe40003f24070 */
[----:B------:R-:W-:Y:S01]  /*1df80*/  ISETP.GE.AND P2, PT, R3, RZ, PT ;  /* 0x000000ff0300720c */ /* 0x000fe20003f46270 */
[----:B------:R-:W-:-:S10]  /*1df90*/  IMAD.MOV R3, RZ, RZ, -R7 ;  /* 0x000000ffff037224 */ /* 0x000fd400078e0a07 */
[----:B------:R-:W-:Y:S02]  /*1dfa0*/  @!P1 IMAD.IADD R10, R10, 0x1, -R5 ;  /* 0x000000010a0a9824 */ /* 0x000fe400078e0a05 */
[----:B------:R-:W-:Y:S01]  /*1dfb0*/  @!P1 VIADD R2, R2, 0x1 ;  /* 0x0000000102029836 */ /* 0x000fe20000000000 */
[----:B------:R-:W-:Y:S02]  /*1dfc0*/  ISETP.NE.AND P1, PT, R8, RZ, PT ;  /* 0x000000ff0800720c */ /* 0x000fe40003f25270 */
[----:B------:R-:W-:-:S13]  /*1dfd0*/  ISETP.GE.U32.AND P0, PT, R10, R5, PT ;  /* 0x000000050a00720c */ /* 0x000fda0003f06070 */
[----:B------:R-:W-:-:S04]  /*1dfe0*/  @P0 VIADD R2, R2, 0x1 ;  /* 0x0000000102020836 */ /* 0x000fc80000000000 */
[----:B------:R-:W-:Y:S01]  /*1dff0*/  @!P2 IMAD.MOV R2, RZ, RZ, -R2 ;  /* 0x000000ffff02a224 */ /* 0x000fe200078e0a02 */
[----:B------:R-:W-:-:S05]  /*1e000*/  @!P1 LOP3.LUT R2, RZ, R8, RZ, 0x33, !PT ;  /* 0x00000008ff029212 */ /* 0x000fca00078e33ff */
[----:B------:R-:W-:-:S04]  /*1e010*/  IMAD.MOV R5, RZ, RZ, -R2 ;  /* 0x000000ffff057224 */ /* 0x000fc800078e0a02 */
[C---:B------:R-:W-:Y:S02]  /*1e020*/  IMAD R7, R8.reuse, R5, R7 ;  /* 0x0000000508077224 */ /* 0x040fe400078e0207 */
[----:B------:R-:W-:Y:S02]  /*1e030*/  IMAD R8, R8, 0x1000000, R2 ;  /* 0x0100000008087824 */ /* 0x000fe400078e0202 */
[----:B------:R-:W-:Y:S02]  /*1e040*/  IMAD R2, R25, R3, R4 ;  /* 0x0000000319027224 */ /* 0x000fe400078e0204 */
[----:B------:R-:W-:Y:S01]  /*1e050*/  IMAD R26, R7, 0x10000, R8 ;  /* 0x00010000071a7824 */ /* 0x000fe200078e0208 */
[----:B------:R-:W-:Y:S06]  /*1e060*/  BRA `(.L_x_10200) ;  /* 0x0000000000f07947 */ /* 0x000fec0003800000 */
.L_x_10199:
[----:B0-----:R-:W0:Y:S02]  /*1e070*/  LDC.64 R2, c[0x0][0xc90] ;  /* 0x00032400ff027b82 */ /* 0x001e240000000a00 */
        /* <DEDUP_REMOVED lines=32> */
[----:B------:R-:W-:Y:S02]  /*1e280*/  VIADDMNMX R8, R3, UR5, R8, PT ;  /* 0x0000000503087c46 */ /* 0x000fe4000b800108 */
[----:B------:R-:W-:-:S02]  /*1e290*/  IADD3 R7, R7, 0x1000000, R11 ;  /* 0x0100000007077810 */ /* 0x000fc40007ffe00b */
[-C--:B------:R-:W-:Y:S01]  /*1e2a0*/  IABS R9, R8.reuse ;  /* 0x0000000800097213 */ /* 0x080fe20000000000 */
[----:B------:R-:W-:Y:S01]  /*1e2b0*/  IMAD.MOV R26, RZ, RZ, -R8 ;  /* 0x000000ffff1a7224 */ /* 0x000fe200078e0a08 */
[----:B------:R-:W-:Y:S02]  /*1e2c0*/  IABS R4, R8 ;  /* 0x0000000800047213 */ /* 0x000fe40000000000 */
[----:B------:R-:W0:Y:S03]  /*1e2d0*/  I2F.RP R10, R9 ;  /* 0x00000009000a7306 */ /* 0x000e260000209400 */
[----:B------:R-:W-:-:S05]  /*1e2e0*/  IMAD.MOV R4, RZ, RZ, -R4 ;  /* 0x000000ffff047224 */ /* 0x000fca00078e0a04 */
[----:B0-----:R-:W0:Y:S02]  /*1e2f0*/  MUFU.RCP R10, R10 ;  /* 0x0000000a000a7308 */ /* 0x001e240000001000 */
[----:B0-----:R-:W-:-:S06]  /*1e300*/  VIADD R3, R10, 0xffffffe ;  /* 0x0ffffffe0a037836 */ /* 0x001fcc0000000000 */
[----:B------:R-:W0:Y:S02]  /*1e310*/  F2I.FTZ.U32.TRUNC.NTZ R3, R3 ;  /* 0x0000000300037305 */ /* 0x000e24000021f000 */
[----:B0-----:R-:W-:-:S04]  /*1e320*/  IMAD.MOV R12, RZ, RZ, -R3 ;  /* 0x000000ffff0c7224 */ /* 0x001fc800078e0a03 */
[----:B------:R-:W-:-:S04]  /*1e330*/  IMAD R5, R12, R9, RZ ;  /* 0x000000090c057224 */ /* 0x000fc800078e02ff */
[----:B------:R-:W-:Y:S01]  /*1e340*/  IMAD.HI.U32 R2, R3, R5, R2 ;  /* 0x0000000503027227 */ /* 0x000fe200078e0002 */
        /* <DEDUP_REMOVED lines=13> */
[----:B------:R-:W-:-:S07]  /*1e420*/  IMAD R26, R2, R26, R7 ;  /* 0x0000001a021a7224 */ /* 0x000fce00078e0207 */
.L_x_10200:
[----:B------:R-:W-:-:S05]  /*1e430*/  LOP3.LUT R2, RZ, R2, RZ, 0x33, !PT ;  /* 0x00000002ff027212 */ /* 0x000fca00078e33ff */
[----:B------:R-:W-:Y:S01]  /*1e440*/  IMAD.IADD R25, R25, 0x1, R2 ;  /* 0x0000000119197824 */ /* 0x000fe200078e0202 */
[----:B------:R-:W-:Y:S06]  /*1e450*/  BRA `(.L_x_10201) ;  /* 0x00000000000c7947 */ /* 0x000fec0003800000 */
.L_x_10196:
[----:B------:R-:W-:Y:S02]  /*1e460*/  IMAD.MOV.U32 R25, RZ, RZ, RZ ;  /* 0x000000ffff197224 */ /* 0x000fe400078e00ff */
[----:B------:R-:W-:Y:S02]  /*1e470*/  IMAD.U32 R24, RZ, RZ, UR6 ;  /* 0x00000006ff187e24 */ /* 0x000fe4000f8e00ff */
[----:B------:R-:W-:-:S07]  /*1e480*/  IMAD.MOV.U32 R26, RZ, RZ, RZ ;  /* 0x000000ffff1a7224 */ /* 0x000fce00078e00ff */
.L_x_10201:
[----:B------:R-:W-:-:S13]  /*1e490*/  ISETP.NE.AND P0, PT, R0, RZ, PT ;  /* 0x000000ff0000720c */ /* 0x000fda0003f05270 */
[----:B------:R-:W0:Y:S01]  /*1e4a0*/  @!P0 S2R R3, SR_CgaCtaId ;  /* 0x0000000000038919 */ /* 0x000e220000008800 */
[----:B------:R-:W-:-:S04]  /*1e4b0*/  @!P0 MOV R0, 0x400 ;  /* 0x0000040000008802 */ /* 0x000fc80000000f00 */
[----:B0-----:R-:W-:-:S05]  /*1e4c0*/  @!P0 LEA R0, R3, R0, 0x18 ;  /* 0x0000000003008211 */ /* 0x001fca00078ec0ff */
[----:B------:R1:W-:Y:S01]  /*1e4d0*/  @!P0 STS.128 [R0+0x19cd0], R24 ;  /* 0x019cd01800008388 */ /* 0x0003e20000000c00 */
[----:B------:R-:W-:Y:S06]  /*1e4e0*/  BAR.ARV 0x5, 0x200 ;  /* 0x0148000000007b1d */ /* 0x000fec0000002000 */
.L_x_10194:
[----:B-1----:R-:W-:Y:S01]  /*1e4f0*/  IMAD.MOV.U32 R0, RZ, RZ, 0x1 ;  /* 0x00000001ff007424 */ /* 0x002fe200078e00ff */
[----:B------:R-:W-:Y:S01]  /*1e500*/  ULDC UR4, c[0x0][0xc3c] ;  /* 0x00030f0000047ab9 */ /* 0x000fe20000000800 */
[----:B------:R-:W-:Y:S01]  /*1e510*/  IMAD.MOV.U32 R23, RZ, RZ, RZ ;  /* 0x000000ffff177224 */ /* 0x000fe200078e00ff */
[----:B0-----:R-:W-:Y:S02]  /*1e520*/  ISETP.GE.AND P0, PT, R27, UR4, PT ;  /* 0x000000041b007c0c */ /* 0x001fe4000bf06270 */
[----:B------:R0:W-:Y:S04]  /*1e530*/  STL [R1], R0 ;  /* 0x0000000001007387 */ /* 0x0001e80000100800 */
[----:B------:R0:W-:Y:S07]  /*1e540*/  STL [R1+0x48], RZ ;  /* 0x000048ff01007387 */ /* 0x0001ee0000100800 */
[----:B------:R-:W-:Y:S05]  /*1e550*/  @P0 BRA `(.L_x_10202) ;  /* 0x0000006c00a00947 */ /* 0x000fea0003800000 */
[----:B------:R-:W1:Y:S01]  /*1e560*/  S2R R13, SR_TID.X ;  /* 0x00000000000d7919 */ /* 0x000e620000002100 */
[----:B------:R-:W2:Y:S01]  /*1e570*/  S2UR UR5, SR_CgaCtaId ;  /* 0x00000000000579c3 */ /* 0x000ea20000008800 */
[----:B------:R-:W-:Y:S01]  /*1e580*/  UMOV UR4, 0x400 ;  /* 0x0000040000047882 */ /* 0x000fe20000000000 */
[----:B------:R-:W-:Y:S01]  /*1e590*/  BSSY B7, `(.L_x_10202) ;  /* 0x00006e4000077945 */ /* 0x000fe20003800000 */
[----:B------:R-:W-:Y:S01]  /*1e5a0*/  IMAD.MOV.U32 R29, RZ, RZ, RZ ;  /* 0x000000ffff1d7224 */ /* 0x000fe200078e00ff */
[----:B------:R-:W-:Y:S01]  /*1e5b0*/  ULDC.64 UR40, c[0x0][0x198] ;  /* 0x0000660000287ab9 */ /* 0x000fe20000000a00 */
[----:B------:R-:W-:Y:S01]  /*1e5c0*/  IMAD.MOV.U32 R23, RZ, RZ, RZ ;  /* 0x000000ffff177224 */ /* 0x000fe200078e00ff */
[----:B------:R-:W-:Y:S02]  /*1e5d0*/  ULOP3.LUT UR36, UR37, 0x1, URZ, 0xfc, !UPT ;  /* 0x0000000125247892 */ /* 0x000fe4000f8efc3f */
[----:B------:R-:W-:Y:S01]  /*1e5e0*/  ULOP3.LUT UR39, UR37, 0x2, URZ, 0xfc, !UPT ;  /* 0x0000000225277892 */ /* 0x000fe2000f8efc3f */
[----:B------:R-:W-:Y:S01]  /*1e5f0*/  ULDC UR38, c[0x0][0xc] ;  /* 0x0000030000267ab9 */ /* 0x000fe20000000800 */
[----:B--2---:R-:W-:-:S06]  /*1e600*/  ULEA UR4, UR5, UR4, 0x18 ;  /* 0x0000000405047291 */ /* 0x004fcc000f8ec03f */
[----:B------:R-:W-:Y:S01]  /*1e610*/  IMAD.U32 R19, RZ, RZ, UR4 ;  /* 0x00000004ff137e24 */ /* 0x000fe2000f8e00ff */
[C---:B-1----:R-:W-:Y:S01]  /*1e620*/  LOP3.LUT R12, R13.reuse, 0x7f, RZ, 0xc0, !PT ;  /* 0x0000007f0d0c7812 */ /* 0x042fe200078ec0ff */
[C---:B------:R-:W-:Y:S01]  /*1e630*/  IMAD.SHL.U32 R2, R13.reuse, 0x20, RZ ;  /* 0x000000200d027824 */ /* 0x040fe200078e00ff */
[----:B------:R-:W-:Y:S01]  /*1e640*/  SHF.R.U32.HI R3, RZ, 0x1, R13 ;  /* 0x00000001ff037819 */ /* 0x000fe2000001160d */
[C---:B0-----:R-:W-:Y:S01]  /*1e650*/  IMAD.SHL.U32 R0, R13.reuse, 0x10, RZ ;  /* 0x000000100d007824 */ /* 0x041fe200078e00ff */
[C---:B------:R-:W-:Y:S01]  /*1e660*/  LOP3.LUT P0, RZ, R13.reuse, 0x4, RZ, 0xc0, !PT ;  /* 0x000000040dff7812 */ /* 0x040fe2000780c0ff */
[----:B------:R-:W-:Y:S01]  /*1e670*/  IMAD.SHL.U32 R5, R12, 0x10, RZ ;  /* 0x000000100c057824 */ /* 0x000fe200078e00ff */
[C---:B------:R-:W-:Y:S01]  /*1e680*/  LOP3.LUT R28, R2.reuse, 0x360, RZ, 0xc0, !PT ;  /* 0x00000360021c7812 */ /* 0x040fe200078ec0ff */
[C---:B------:R-:W-:Y:S01]  /*1e690*/  IMAD.SHL.U32 R7, R13.reuse, 0x2, RZ ;  /* 0x000000020d077824 */ /* 0x040fe200078e00ff */
[----:B------:R-:W-:Y:S01]  /*1e6a0*/  LOP3.LUT R2, R2, 0x80, RZ, 0xc0, !PT ;  /* 0x0000008002027812 */ /* 0x000fe200078ec0ff */
[----:B------:R-:W-:Y:S01]  /*1e6b0*/  IMAD.SHL.U32 R11, R13, 0x4, RZ ;  /* 0x000000040d0b7824 */ /* 0x000fe200078e00ff */
[----:B------:R-:W-:-:S02]  /*1e6c0*/  LOP3.LUT R8, R0, 0x60, RZ, 0xc0, !PT ;  /* 0x0000006000087812 */ /* 0x000fc400078ec0ff */
[----:B------:R-:W-:Y:S02]  /*1e6d0*/  LOP3.LUT R4, R0, 0x90, RZ, 0xc0, !PT ;  /* 0x0000009000047812 */ /* 0x000fe400078ec0ff */
[----:B------:R-:W-:Y:S02]  /*1e6e0*/  LOP3.LUT R2, R2, 0x10, R3, 0xf8, !PT ;  /* 0x0000001002027812 */ /* 0x000fe400078ef803 */
[----:B------:R-:W-:Y:S02]  /*1e6f0*/  LOP3.LUT R3, R3, 0x20, RZ, 0xc0, !PT ;  /* 0x0000002003037812 */ /* 0x000fe400078ec0ff */
[----:B------:R-:W-:Y:S02]  /*1e700*/  LOP3.LUT R9, R8, 0x700, R5, 0xf8, !PT ;  /* 0x0000070008097812 */ /* 0x000fe400078ef805 */
[----:B------:R-:W-:Y:S01]  /*1e710*/  LOP3.LUT R8, R4, 0x10, R7, 0x78, !PT ;  /* 0x0000001004087812 */ /* 0x000fe200078e7807 */
[----:B------:R-:W-:Y:S01]  /*1e720*/  IMAD.SHL.U32 R4, R13, 0x80, RZ ;  /* 0x000000800d047824 */ /* 0x000fe200078e00ff */
[----:B------:R-:W-:Y:S01]  /*1e730*/  LOP3.LUT R28, R28, 0x400, R5, 0xf8, !PT ;  /* 0x000004001c1c7812 */ /* 0x000fe200078ef805 */
[----:B------:R-:W-:Y:S01]  /*1e740*/  IMAD.SHL.U32 R7, R6, 0x800, RZ ;  /* 0x0000080006077824 */ /* 0x000fe200078e00ff */
[----:B------:R-:W-:-:S02]  /*1e750*/  LOP3.LUT R5, R3, 0x10, R13, 0xf8, !PT ;  /* 0x0000001003057812 */ /* 0x000fc400078ef80d */
[----:B------:R-:W-:Y:S02]  /*1e760*/  LOP3.LUT R6, R4, 0x400, RZ, 0xc0, !PT ;  /* 0x0000040004067812 */ /* 0x000fe400078ec0ff */
[----:B------:R-:W-:Y:S02]  /*1e770*/  LOP3.LUT R5, R5, 0x380, R4, 0xf8, !PT ;  /* 0x0000038005057812 */ /* 0x000fe400078ef804 */
[----:B------:R-:W-:Y:S01]  /*1e780*/  LOP3.LUT R3, R2, 0x10, R11, 0x78, !PT ;  /* 0x0000001002037812 */ /* 0x000fe200078e780b */
[----:B------:R-:W-:Y:S01]  /*1e790*/  IMAD.SHL.U32 R2, R13, 0x40, RZ ;  /* 0x000000400d027824 */ /* 0x000fe200078e00ff */
[----:B------:R-:W-:Y:S02]  /*1e7a0*/  LOP3.LUT R6, R6, 0x800, R7, 0xf8, !PT ;  /* 0x0000080006067812 */ /* 0x000fe400078ef807 */
[----:B------:R-:W-:Y:S02]  /*1e7b0*/  LOP3.LUT R5, R5, 0x70, R0, 0x78, !PT ;  /* 0x0000007005057812 */ /* 0x000fe400078e7800 */
[----:B------:R-:W-:-:S02]  /*1e7c0*/  LOP3.LUT R8, R9, R8, RZ, 0xfc, !PT ;  /* 0x0000000809087212 */ /* 0x000fc400078efcff */
[----:B------:R-:W-:Y:S02]  /*1e7d0*/  SHF.R.U32.HI R4, RZ, 0x1, R12 ;  /* 0x00000001ff047819 */ /* 0x000fe4000001160c */
[----:B------:R-:W-:Y:S01]  /*1e7e0*/  LOP3.LUT R10, R6, R5, RZ, 0xfc, !PT ;  /* 0x00000005060a7212 */ /* 0x000fe200078efcff */
[----:B------:R-:W-:Y:S01]  /*1e7f0*/  IMAD.MOV.U32 R5, RZ, RZ, 0x1 ;  /* 0x00000001ff057424 */ /* 0x000fe200078e00ff */
[----:B------:R-:W-:Y:S01]  /*1e800*/  LOP3.LUT R4, R4, 0x40, R2, 0xf8, !PT ;  /* 0x0000004004047812 */ /* 0x000fe200078ef802 */
[----:B------:R-:W-:Y:S01]  /*1e810*/  IMAD.IADD R2, R19, 0x1, R8 ;  /* 0x0000000113027824 */ /* 0x000fe200078e0208 */
[----:B------:R-:W-:Y:S01]  /*1e820*/  LOP3.LUT R28, R28, R3, RZ, 0xfc, !PT ;  /* 0x000000031c1c7212 */ /* 0x000fe200078efcff */
[----:B------:R-:W-:Y:S01]  /*1e830*/  STL [R1+0x4], R10 ;  /* 0x0000040a01007387 */ /* 0x000fe20000100800 */
[----:B------:R-:W-:Y:S01]  /*1e840*/  VIADD R3, R10, 0x40 ;  /* 0x000000400a037836 */ /* 0x000fe20000000000 */
[----:B------:R-:W-:Y:S01]  /*1e850*/  LOP3.LUT R0, R0, 0x10, RZ, 0xc0, !PT ;  /* 0x0000001000007812 */ /* 0x000fe200078ec0ff */
[----:B------:R-:W-:Y:S01]  /*1e860*/  @P0 VIADD R3, R10, 0xffffffc0 ;  /* 0xffffffc00a030836 */ /* 0x000fe20000000000 */
[----:B------:R-:W-:Y:S02]  /*1e870*/  STL [R1+0x8], R5 ;  /* 0x0000080501007387 */ /* 0x000fe40000100800 */
[----:B------:R-:W-:-:S02]  /*1e880*/  LOP3.LUT R4, R0, 0x20, RZ, 0xfc, !PT ;  /* 0x0000002000047812 */ /* 0x000fc400078efcff */
[----:B------:R0:W-:Y:S04]  /*1e890*/  STL [R1+0x28], R2 ;  /* 0x0000280201007387 */ /* 0x0001e80000100800 */
[----:B------:R-:W-:Y:S04]  /*1e8a0*/  STL [R1+0x48], RZ ;  /* 0x000048ff01007387 */ /* 0x000fe80000100800 */
[----:B------:R1:W-:Y:S01]  /*1e8b0*/  STL [R1+0x14], R3 ;  /* 0x0000140301007387 */ /* 0x0003e20000100800 */
[----:B0-----:R-:W-:-:S05]  /*1e8c0*/  IMAD.MOV.U32 R2, RZ, RZ, 0x1 ;  /* 0x00000001ff027424 */ /* 0x001fca00078e00ff */
[----:B------:R0:W-:Y:S01]  /*1e8d0*/  STL [R1], R2 ;  /* 0x0000000201007387 */ /* 0x0001e20000100800 */
[----:B-1----:R-:W-:Y:S02]  /*1e8e0*/  LOP3.LUT R3, R0, 0x40, RZ, 0xfc, !PT ;  /* 0x0000004000037812 */ /* 0x002fe400078efcff */
[C---:B------:R-:W-:Y:S02]  /*1e8f0*/  LOP3.LUT R0, R28.reuse, 0x2800, RZ, 0xfc, !PT ;  /* 0x000028001c007812 */ /* 0x040fe400078efcff */
[----:B0-----:R-:W-:-:S07]  /*1e900*/  LOP3.LUT R2, R28, 0x1800, RZ, 0xfc, !PT ;  /* 0x000018001c027812 */ /* 0x001fce00078efcff */
.L_x_10338:
[----:B------:R-:W-:Y:S05]  /*1e910*/  YIELD ;  /* 0x0000000000007946 */ /* 0x000fea0003800000 */
[----:B------:R-:W-:Y:S01]  /*1e920*/  ULDC.64 UR4, c[0x0][0xa28] ;  /* 0x00028a0000047ab9 */ /* 0x000fe20000000a00 */
[----:B------:R-:W-:Y:S02]  /*1e930*/  CS2R R6, SRZ ;  /* 0x0000000000067805 */ /* 0x000fe4000001ff00 */
[----:B------:R-:W-:Y:S01]  /*1e940*/  ISETP.NE.U32.AND P0, PT, RZ, UR4, PT ;  /* 0x00000004ff007c0c */ /* 0x000fe2000bf05070 */
[----:B0-----:R-:W0:Y:S01]  /*1e950*/  LDC.64 R10, c[0x0][0xa00] ;  /* 0x00028000ff0a7b82 */ /* 0x001e220000000a00 */
[----:B------:R-:W-:Y:S01]  /*1e960*/  IMAD.MOV.U32 R0, RZ, RZ, RZ ;  /* 0x000000ffff007224 */ /* 0x000fe200078e00ff */
[----:B------:R-:W-:Y:S01]  /*1e970*/  ULDC.64 UR6, c[0x0][0xa08] ;  /* 0x0002820000067ab9 */ /* 0x000fe20000000a00 */
[----:B------:R-:W-:Y:S01]  /*1e980*/  ISETP.NE.AND.EX P0, PT, RZ, UR5, PT, P0 ;  /* 0x00000005ff007c0c */ /* 0x000fe2000bf05300 */
[----:B------:R-:W-:Y:S01]  /*1e990*/  ULDC.64 UR4, c[0x0][0xa18] ;  /* 0x0002860000047ab9 */ /* 0x000fe20000000a00 */
[----:B------:R-:W-:-:S03]  /*1e9a0*/  ULDC.64 UR8, c[0x0][0xa10] ;  /* 0x0002840000087ab9 */ /* 0x000fc60000000a00 */
[----:B-1----:R-:W1:Y:S08]  /*1e9b0*/  LDC.64 R4, c[0x0][0xa08] ;  /* 0x00028200ff047b82 */ /* 0x002e700000000a00 */
[----:B--23--:R-:W2:Y:S02]  /*1e9c0*/  @P0 LDC.64 R2, c[0x0][0xa28] ;  /* 0x00028a00ff020b82 */ /* 0x00cea40000000a00 */
[----:B--2---:R-:W-:-:S05]  /*1e9d0*/  @P0 IMAD.WIDE R2, R27, 0x4, R2 ;  /* 0x000000041b020825 */ /* 0x004fca00078e0202 */
[----:B------:R2:W5:Y:S01]  /*1e9e0*/  @P0 LDG.E R7, desc[UR42][R2.64] ;  /* 0x0000002a02070981 */ /* 0x000562000c1e1900 */
[----:B------:R-:W-:Y:S01]  /*1e9f0*/  ISETP.NE.U32.AND P0, PT, RZ, UR4, PT ;  /* 0x00000004ff007c0c */ /* 0x000fe2000bf05070 */
[C---:B0-----:R-:W-:Y:S01]  /*1ea00*/  IMAD.WIDE R10, R27.reuse, 0x4, R10 ;  /* 0x000000041b0a7825 */ /* 0x041fe200078e020a */
[----:B------:R-:W-:Y:S02]  /*1ea10*/  ISETP.NE.U32.AND P2, PT, RZ, UR6, PT ;  /* 0x00000006ff007c0c */ /* 0x000fe4000bf45070 */
[----:B------:R-:W-:Y:S01]  /*1ea20*/  ISETP.NE.AND.EX P0, PT, RZ, UR5, PT, P0 ;  /* 0x00000005ff007c0c */ /* 0x000fe2000bf05300 */
[----:B------:R-:W-:Y:S01]  /*1ea30*/  ULDC.64 UR4, c[0x0][0xa00] ;  /* 0x0002800000047ab9 */ /* 0x000fe20000000a00 */
[----:B------:R-:W-:Y:S01]  /*1ea40*/  ISETP.NE.U32.AND P4, PT, RZ, UR8, PT ;  /* 0x00000008ff007c0c */ /* 0x000fe2000bf85070 */
[----:B------:R-:W-:Y:S01]  /*1ea50*/  IMAD.MOV.U32 R9, RZ, RZ, RZ ;  /* 0x000000ffff097224 */ /* 0x000fe200078e00ff */
[----:B------:R-:W-:Y:S01]  /*1ea60*/  ISETP.NE.U32.AND P1, PT, RZ, UR4, PT ;  /* 0x00000004ff007c0c */ /* 0x000fe2000bf25070 */
[----:B--2---:R-:W0:Y:S01]  /*1ea70*/  LDC.64 R2, c[0x0][0xa10] ;  /* 0x00028400ff027b82 */ /* 0x004e220000000a00 */
[----:B-1----:R-:W-:-:S02]  /*1ea80*/  IMAD.WIDE R4, R27, 0x4, R4 ;  /* 0x000000041b047825 */ /* 0x002fc400078e0204 */
[----:B------:R-:W-:-:S05]  /*1ea90*/  ISETP.NE.AND.EX P3, PT, RZ, UR5, PT, P1 ;  /* 0x00000005ff007c0c */ /* 0x000fca000bf65310 */
        /* <DEDUP_REMOVED lines=21> */
[----:B--2---:R0:W-:Y:S01]  /*1ebf0*/  STL [R1+0x24], R0 ;  /* 0x0000240001007387 */ /* 0x0041e20000100800 */
[----:B------:R-:W-:Y:S02]  /*1ec00*/  IMAD.MOV.U32 R13, RZ, RZ, R0 ;  /* 0x000000ffff0d7224 */ /* 0x000fe400078e0000 */
[----:B0-----:R-:W-:Y:S01]  /*1ec10*/  IMAD.U32 R0, RZ, RZ, UR4 ;  /* 0x00000004ff007e24 */ /* 0x001fe2000f8e00ff */
[----:B---3--:R-:W-:Y:S06]  /*1ec20*/  @P0 BRA `(.L_x_10203) ;  /* 0x0000000000140947 */ /* 0x008fec0003800000 */
[----:B------:R-:W-:Y:S05]  /*1ec30*/  @!P3 BRA `(.L_x_10203) ;  /* 0x000000000010b947 */ /* 0x000fea0003800000 */
[----:B------:R-:W2:Y:S04]  /*1ec40*/  LDG.E R12, desc[UR42][R10.64] ;  /* 0x0000002a0a0c7981 */ /* 0x000ea8000c1e1900 */
[----:B------:R-:W2:Y:S02]  /*1ec50*/  LDG.E R10, desc[UR42][R10.64+0x4] ;  /* 0x0000042a0a0a7981 */ /* 0x000ea4000c1e1900 */
[----:B--2---:R-:W-:-:S05]  /*1ec60*/  IMAD.IADD R13, R10, 0x1, -R12 ;  /* 0x000000010a0d7824 */ /* 0x004fca00078e0a0c */
[----:B------:R0:W-:Y:S02]  /*1ec70*/  STL [R1+0x24], R13 ;  /* 0x0000240d01007387 */ /* 0x0001e40000100800 */
.L_x_10203:
[----:B-----5:R-:W-:Y:S01]  /*1ec80*/  IMAD.IADD R9, R9, 0x1, R7 ;  /* 0x0000000109097824 */ /* 0x020fe200078e0207 */
[----:B------:R-:W-:Y:S01]  /*1ec90*/  ULDC.64 UR4, c[0x0][0xa20] ;  /* 0x0002880000047ab9 */ /* 0x000fe20000000a00 */
[C---:B------:R-:W-:Y:S02]  /*1eca0*/  LOP3.LUT R11, R26.reuse, 0xff000000, RZ, 0xc0, !PT ;  /* 0xff0000001a0b7812 */ /* 0x040fe400078ec0ff */
[----:B------:R-:W-:Y:S01]  /*1ecb0*/  ISETP.NE.U32.AND P0, PT, RZ, UR4, PT ;  /* 0x00000004ff007c0c */ /* 0x000fe2000bf05070 */
[----:B------:R1:W-:Y:S01]  /*1ecc0*/  STL [R1+0x10], R9 ;  /* 0x0000100901007387 */ /* 0x0003e20000100800 */
[----:B------:R-:W-:Y:S02]  /*1ecd0*/  SHF.R.U32.HI R11, RZ, 0x8, R11 ;  /* 0x00000008ff0b7819 */ /* 0x000fe4000001160b */
[----:B------:R-:W-:Y:S02]  /*1ece0*/  ISETP.NE.AND.EX P0, PT, RZ, UR5, PT, P0 ;  /* 0x00000005ff007c0c */ /* 0x000fe4000bf05300 */
[----:B------:R-:W-:-:S02]  /*1ecf0*/  LOP3.LUT R10, R26, 0xff0000, RZ, 0xc0, !PT ;  /* 0x00ff00001a0a7812 */ /* 0x000fc400078ec0ff */
[----:B------:R-:W-:Y:S02]  /*1ed00*/  LOP3.LUT R16, R26, 0xffff, RZ, 0xc0, !PT ;  /* 0x0000ffff1a107812 */ /* 0x000fe400078ec0ff */
[----:B------:R-:W-:-:S07]  /*1ed10*/  LEA.HI R11, R10, R11, RZ, 0x10 ;  /* 0x0000000b0a0b7211 */ /* 0x000fce00078f80ff */
[----:B-1----:R-:W-:Y:S05]  /*1ed20*/  @!P0 BRA `(.L_x_10204) ;  /* 0x0000000000108947 */ /* 0x002fea0003800000 */
[----:B------:R-:W1:Y:S02]  /*1ed30*/  LDC.64 R4, c[0x0][0xa20] ;  /* 0x00028800ff047b82 */ /* 0x000e640000000a00 */
[----:B-1----:R-:W-:-:S05]  /*1ed40*/  IMAD.WIDE R4, R27, 0x4, R4 ;  /* 0x000000041b047825 */ /* 0x002fca00078e0204 */
[----:B------:R1:W5:Y:S01]  /*1ed50*/  LDG.E R0, desc[UR42][R4.64] ;  /* 0x0000002a04007981 */ /* 0x000362000c1e1900 */
[----:B------:R-:W-:Y:S05]  /*1ed60*/  BRA `(.L_x_10205) ;  /* 0x0000000000107947 */ /* 0x000fea0003800000 */
.L_x_10204:
[----:B------:R-:W-:Y:S05]  /*1ed70*/  @!P1 BRA `(.L_x_10205) ;  /* 0x00000000000c9947 */ /* 0x000fea0003800000 */
[----:B------:R-:W2:Y:S04]  /*1ed80*/  LDG.E R0, desc[UR42][R4.64] ;  /* 0x0000002a04007981 */ /* 0x000ea8000c1e1900 */
[----:B------:R-:W2:Y:S02]  /*1ed90*/  LDG.E R4, desc[UR42][R4.64+0x4] ;  /* 0x0000042a04047981 */ /* 0x000ea4000c1e1900 */
[----:B--2---:R-:W-:-:S07]  /*1eda0*/  IMAD.IADD R0, R4, 0x1, -R0 ;  /* 0x0000000104007824 */ /* 0x004fce00078e0a00 */
.L_x_10205:
[----:B-1----:R-:W2:Y:S04]  /*1edb0*/  @P2 LDG.E R4, desc[UR42][R2.64] ;  /* 0x0000002a02042981 */ /* 0x002ea8000c1e1900 */
[----:B------:R1:W2:Y:S01]  /*1edc0*/  @P2 LDG.E R3, desc[UR42][R2.64+0x4] ;  /* 0x0000042a02032981 */ /* 0x0002a2000c1e1900 */
[----:B------:R-:W-:Y:S02]  /*1edd0*/  IMAD R12, R25, 0xc0, RZ ;  /* 0x000000c0190c7824 */ /* 0x000fe400078e02ff */
[----:B-----5:R-:W-:Y:S02]  /*1ede0*/  IMAD.IADD R7, R0, 0x1, -R7 ;  /* 0x0000000100077824 */ /* 0x020fe400078e0a07 */
[----:B------:R-:W-:Y:S01]  /*1edf0*/  VIADD R9, R12, 0xbf ;  /* 0x000000bf0c097836 */ /* 0x000fe20000000000 */
[----:B------:R3:W-:Y:S01]  /*1ee00*/  STL [R1+0x20], R12 ;  /* 0x0000200c01007387 */ /* 0x0007e20000100800 */
[----:B-1----:R-:W1:Y:S02]  /*1ee10*/  LDC R2, c[0x0][0x448] ;  /* 0x00011200ff027b82 */ /* 0x002e640000000800 */
[----:B-1----:R-:W-:-:S13]  /*1ee20*/  ISETP.NE.AND P1, PT, R2, 0x1, PT ;  /* 0x000000010200780c */ /* 0x002fda0003f25270 */
[----:B------:R-:W1:Y:S08]  /*1ee30*/  @P1 LDC R2, c[0x0][0x44c] ;  /* 0x00011300ff021b82 */ /* 0x000e700000000800 */
[----:B------:R-:W4:Y:S01]  /*1ee40*/  @P1 LDC R5, c[0x0][0x450] ;  /* 0x00011400ff051b82 */ /* 0x000f220000000800 */
[----:B-1----:R-:W-:-:S05]  /*1ee50*/  @P1 IMAD.HI.U32 R2, R9, R2, RZ ;  /* 0x0000000209021227 */ /* 0x002fca00078e00ff */
[----:B----4-:R-:W-:Y:S01]  /*1ee60*/  @P1 SHF.R.U32.HI R9, RZ, R5, R2 ;  /* 0x00000005ff091219 */ /* 0x010fe20000011602 */
[----:B--2---:R-:W-:-:S04]  /*1ee70*/  @P2 IMAD.IADD R8, R3, 0x1, -R4 ;  /* 0x0000000103082824 */ /* 0x004fc800078e0a04 */
[----:B------:R-:W-:-:S04]  /*1ee80*/  IMAD.IADD R0, R7, 0x1, R8 ;  /* 0x0000000107007824 */ /* 0x000fc800078e0208 */
[C---:B------:R-:W-:Y:S01]  /*1ee90*/  VIADD R21, R0.reuse, 0x7f ;  /* 0x0000007f00157836 */ /* 0x040fe20000000000 */
[----:B------:R-:W-:-:S04]  /*1eea0*/  IADD3 R20, R0, 0x1, -R13 ;  /* 0x0000000100147810 */ /* 0x000fc80007ffe80d */
[----:B------:R-:W-:Y:S01]  /*1eeb0*/  SHF.R.S32.HI R2, RZ, 0x1f, R21 ;  /* 0x0000001fff027819 */ /* 0x000fe20000011415 */
[----:B------:R-:W-:-:S03]  /*1eec0*/  IMAD.IADD R9, R20, 0x1, R9 ;  /* 0x0000000114097824 */ /* 0x000fc600078e0209 */
[----:B------:R-:W-:Y:S02]  /*1eed0*/  LEA.HI R21, R2, R21, RZ, 0x7 ;  /* 0x0000001502157211 */ /* 0x000fe400078f38ff */
[----:B------:R-:W1:Y:S02]  /*1eee0*/  LDC.64 R2, c[0x0][0x9e0] ;  /* 0x00027800ff027b82 */ /* 0x000e640000000a00 */
[----:B------:R-:W-:Y:S02]  /*1eef0*/  SHF.R.S32.HI R21, RZ, 0x7, R21 ;  /* 0x00000007ff157819 */ /* 0x000fe40000011415 */
[----:B-1----:R-:W-:Y:S01]  /*1ef00*/  ISETP.GE.AND P3, PT, R3, 0x1, PT ;  /* 0x000000010300780c */ /* 0x002fe20003f66270 */
[----:B------:R-:W-:-:S12]  /*1ef10*/  IMAD.IADD R2, R9, 0x1, R2 ;  /* 0x0000000109027824 */ /* 0x000fd800078e0202 */
[----:B---3--:R-:W-:Y:S05]  /*1ef20*/  @!P3 BRA `(.L_x_10206) ;  /* 0x000000000048b947 */ /* 0x008fea0003800000 */
        /* <DEDUP_REMOVED lines=11> */
.L_x_10208:
[----:B------:R-:W-:-:S13]  /*1efe0*/  ISETP.NE.AND P0, PT, R3, 0x1, PT ;  /* 0x000000010300780c */ /* 0x000fda0003f05270 */
[----:B------:R-:W1:Y:S02]  /*1eff0*/  @P0 LDC.64 R4, c[0x0][0x9e8] ;  /* 0x00027a00ff040b82 */ /* 0x000e640000000a00 */
[----:B-1----:R-:W-:-:S05]  /*1f000*/  @P0 IMAD.HI.U32 R4, R10, R4, RZ ;  /* 0x000000040a040227 */ /* 0x002fca00078e00ff */
[----:B------:R-:W-:-:S07]  /*1f010*/  @P0 SHF.R.U32.HI R10, RZ, R5, R4 ;  /* 0x00000005ff0a0219 */ /* 0x000fce0000011604 */
.L_x_10209:
[----:B------:R-:W-:Y:S05]  /*1f020*/  BSYNC B0 ;  /* 0x0000000000007941 */ /* 0x000fea0003800000 */
.L_x_10207:
[----:B------:R-:W-:-:S05]  /*1f030*/  IMAD R10, R10, R3, R3 ;  /* 0x000000030a0a7224 */ /* 0x000fca00078e0203 */
[----:B------:R-:W-:-:S07]  /*1f040*/  VIMNMX R2, R2, R10, PT ;  /* 0x0000000a02027248 */ /* 0x000fce0003fe0100 */
.L_x_10206:
[----:B------:R-:W1:Y:S01]  /*1f050*/  @P1 LDC R5, c[0x0][0x44c] ;  /* 0x00011300ff051b82 */ /* 0x000e620000000800 */
[----:B------:R-:W-:Y:S01]  /*1f060*/  VIADD R2, R2, 0x7f ;  /* 0x0000007f02027836 */ /* 0x000fe20000000000 */
[----:B------:R-:W-:Y:S01]  /*1f070*/  ULDC UR4, c[0x0][0x9dc] ;  /* 0x0002770000047ab9 */ /* 0x000fe20000000800 */
[----:B------:R-:W-:Y:S02]  /*1f080*/  IMAD.MOV.U32 R4, RZ, RZ, R12 ;  /* 0x000000ffff047224 */ /* 0x000fe400078e000c */
[----:B------:R-:W-:-:S03]  /*1f090*/  IMAD.IADD R18, R0, 0x1, -R13 ;  /* 0x0000000100127824 */ /* 0x000fc600078e0a0d */
[----:B------:R-:W2:Y:S01]  /*1f0a0*/  @P1 LDC R9, c[0x0][0x450] ;  /* 0x00011400ff091b82 */ /* 0x000ea20000000800 */
[----:B-1----:R-:W-:-:S05]  /*1f0b0*/  @P1 IMAD.HI.U32 R5, R12, R5, RZ ;  /* 0x000000050c051227 */ /* 0x002fca00078e00ff */
[----:B--2---:R-:W-:Y:S02]  /*1f0c0*/  @P1 SHF.R.U32.HI R4, RZ, R9, R5 ;  /* 0x00000009ff041219 */ /* 0x004fe40000011605 */
[----:B------:R-:W-:-:S04]  /*1f0d0*/  SHF.R.S32.HI R5, RZ, 0x1f, R2 ;  /* 0x0000001fff057819 */ /* 0x000fc80000011402 */
[----:B------:R-:W-:Y:S01]  /*1f0e0*/  LEA.HI R5, R5, R2, RZ, 0x7 ;  /* 0x0000000205057211 */ /* 0x000fe200078f38ff */
[----:B------:R-:W-:-:S03]  /*1f0f0*/  IMAD.IADD R2, R18, 0x1, R4 ;  /* 0x0000000112027824 */ /* 0x000fc600078e0204 */
[----:B------:R-:W-:Y:S01]  /*1f100*/  SHF.R.S32.HI R5, RZ, 0x7, R5 ;  /* 0x00000007ff057819 */ /* 0x000fe20000011405 */
[----:B------:R-:W-:-:S03]  /*1f110*/  VIADD R0, R2, -UR4 ;  /* 0x8000000402007c36 */ /* 0x000fc60008000000 */
[----:B------:R-:W-:Y:S01]  /*1f120*/  VIMNMX R9, R21, R5, PT ;  /* 0x0000000515097248 */ /* 0x000fe20003fe0100 */
        /* <DEDUP_REMOVED lines=11> */
.L_x_10212:
[----:B------:R-:W-:-:S13]  /*1f1e0*/  ISETP.NE.AND P0, PT, R3, 0x1, PT ;  /* 0x000000010300780c */ /* 0x000fda0003f05270 */
[----:B------:R-:W1:Y:S02]  /*1f1f0*/  @P0 LDC.64 R4, c[0x0][0x9e8] ;  /* 0x00027a00ff040b82 */ /* 0x000e640000000a00 */
[----:B-1----:R-:W-:-:S05]  /*1f200*/  @P0 IMAD.HI.U32 R4, R2, R4, RZ ;  /* 0x0000000402040227 */ /* 0x002fca00078e00ff */
[----:B------:R-:W-:-:S07]  /*1f210*/  @P0 SHF.R.U32.HI R2, RZ, R5, R4 ;  /* 0x00000005ff020219 */ /* 0x000fce0000011604 */
.L_x_10213:
[----:B------:R-:W-:Y:S05]  /*1f220*/  BSYNC B0 ;  /* 0x0000000000007941 */ /* 0x000fea0003800000 */
.L_x_10211:
[----:B------:R-:W-:-:S05]  /*1f230*/  IMAD R2, R2, R3, RZ ;  /* 0x0000000302027224 */ /* 0x000fca00078e02ff */
[----:B------:R-:W-:-:S07]  /*1f240*/  VIMNMX R0, R0, R2, !PT ;  /* 0x0000000200007248 */ /* 0x000fce0007fe0100 */
.L_x_10210:
        /* <DEDUP_REMOVED lines=40> */
.L_x_10215:
[----:B------:R-:W-:Y:S05]  /*1f4d0*/  BSYNC B0 ;  /* 0x0000000000007941 */ /* 0x000fea0003800000 */
.L_x_10214:
[-C--:B------:R-:W-:Y:S01]  /*1f4e0*/  IMAD R4, R26, R2.reuse, R4 ;  /* 0x000000021a047224 */ /* 0x080fe200078e0204 */
[----:B------:R-:W-:Y:S04]  /*1f4f0*/  BSSY B0, `(.L_x_10216) ;  /* 0x0000156000007945 */ /* 0x000fe80003800000 */
[C---:B------:R-:W-:Y:S01]  /*1f500*/  VIADDMNMX R2, R4.reuse, R2, R9, PT ;  /* 0x0000000204027246 */ /* 0x040fe20003800109 */
[----:B------:R-:W-:-:S04]  /*1f510*/  IMAD R4, R4, 0x80, -R7 ;  /* 0x0000008004047824 */ /* 0x000fc800078e0a07 */
[----:B------:R-:W-:Y:S01]  /*1f520*/  IMAD R2, R2, 0x80, -R7 ;  /* 0x0000008002027824 */ /* 0x000fe200078e0a07 */
[----:B------:R-:W-:-:S04]  /*1f530*/  VIMNMX R4, RZ, R4, !PT ;  /* 0x00000004ff047248 */ /* 0x000fc80007fe0100 */
[----:B------:R-:W-:Y:S02]  /*1f540*/  VIMNMX R2, R2, R8, PT ;  /* 0x0000000802027248 */ /* 0x000fe40003fe0100 */
[----:B------:R-:W-:Y:S02]  /*1f550*/  SHF.R.U32.HI R3, RZ, 0x7, R4 ;  /* 0x00000007ff037819 */ /* 0x000fe40000011604 */
[----:B------:R-:W-:-:S13]  /*1f560*/  ISETP.GT.AND P0, PT, R2, R4, PT ;  /* 0x000000040200720c */ /* 0x000fda0003f04270 */
[----:B------:R-:W-:-:S05]  /*1f570*/  @P0 VIADD R2, R2, 0x7f ;  /* 0x0000007f02020836 */ /* 0x000fca0000000000 */
[----:B------:R-:W-:-:S04]  /*1f580*/  @P0 SHF.R.S32.HI R4, RZ, 0x1f, R2 ;  /* 0x0000001fff040819 */ /* 0x000fc80000011402 */
[----:B------:R-:W-:Y:S01]  /*1f590*/  @P0 LEA.HI R2, R4, R2, RZ, 0x7 ;  /* 0x0000000204020211 */ /* 0x000fe200078f38ff */
[----:B------:R-:W-:-:S03]  /*1f5a0*/  IMAD.MOV.U32 R4, RZ, RZ, R3 ;  /* 0x000000ffff047224 */ /* 0x000fc600078e0003 */
        /* <DEDUP_REMOVED lines=11> */
.L_x_10373:
[----:B--2---:R-:W-:Y:S02]  /*1f660*/  ISETP.NE.AND P0, PT, R14, RZ, PT ;  /* 0x000000ff0e00720c */ /* 0x004fe40003f05270 */
[----:B------:R-:W-:-:S11]  /*1f670*/  PLOP3.LUT P6, PT, PT, PT, PT, 0x8, 0x0 ;  /* 0x000000000000781c */ /* 0x000fd60003fce170 */
[----:B------:R-:W-:Y:S05]  /*1f680*/  @P0 BRA `(.L_x_10219) ;  /* 0x00000000000c0947 */ /* 0x000fea0003800000 */
[----:B------:R-:W-:-:S03]  /*1f690*/  UMOV UR4, 0xffffffff ;  /* 0xffffffff00047882 */ /* 0x000fc60000000000 */
[----:B------:R-:W-:Y:S05]  /*1f6a0*/  BRA.DIV UR4, `(.L_x_10220) ;  /* 0x0000006a04787947 */ /* 0x000fea000b800000 */
[----:B------:R-:W-:-:S13]  /*1f6b0*/  ELECT P6, URZ, PT ;  /* 0x00000000003f782f */ /* 0x000fda00038c0000 */
.L_x_10219:
        /* <DEDUP_REMOVED lines=9> */
.L_x_10376:
[----:B------:R-:W-:Y:S05]  /*1f750*/  BSYNC B1 ;  /* 0x0000000000017941 */ /* 0x000fea0003800000 */
.L_x_10221:
[----:B------:R-:W-:Y:S04]  /*1f760*/  BSSY B1, `(.L_x_10223) ;  /* 0x000008c000017945 */ /* 0x000fe80003800000 */
[----:B------:R-:W-:Y:S05]  /*1f770*/  @!P6 BRA `(.L_x_10224) ;  /* 0x000000080028e947 */ /* 0x000fea0003800000 */
[----:B------:R-:W2:Y:S01]  /*1f780*/  LDL R8, [R1+0x8] ;  /* 0x0000080001087983 */ /* 0x000ea20000100800 */
[----:B------:R-:W-:Y:S01]  /*1f790*/  IMAD R9, R29, 0x8, R19 ;  /* 0x000000081d097824 */ /* 0x000fe200078e0213 */
[----:B------:R-:W3:Y:S01]  /*1f7a0*/  S2R R7, SR_TID.X ;  /* 0x0000000000077919 */ /* 0x000ee20000002100 */
[----:B------:R-:W-:Y:S01]  /*1f7b0*/  BSSY B2, `(.L_x_10225) ;  /* 0x0000006000027945 */ /* 0x000fe20003800000 */
[----:B---3--:R-:W-:-:S04]  /*1f7c0*/  LOP3.LUT R7, R7, 0x7f, RZ, 0xc0, !PT ;  /* 0x0000007f07077812 */ /* 0x008fc800078ec0ff */
[----:B------:R-:W-:Y:S02]  /*1f7d0*/  ISETP.NE.AND P1, PT, R7, RZ, PT ;  /* 0x000000ff0700720c */ /* 0x000fe40003f25270 */
[----:B--2---:R-:W-:-:S04]  /*1f7e0*/  SHF.L.U32 R11, R8, 0x1f, RZ ;  /* 0x0000001f080b7819 */ /* 0x004fc800000006ff */
[----:B------:R-:W2:Y:S02]  /*1f7f0*/  SYNCS.PHASECHK.TRANS64.TRYWAIT P0, [R9+URZ+0x19ca0], R11 ;  /* 0x019ca00b090075a7 */ /* 0x000ea4000800017f */
[----:B--2---:R-:W-:Y:S05]  /*1f800*/  @!P0 BRA `(.L_x_10226) ;  /* 0x0000006800548947 */ /* 0x004fea0003800000 */
.L_x_10377:
[----:B------:R-:W-:Y:S05]  /*1f810*/  BSYNC B2 ;  /* 0x0000000000027941 */ /* 0x000fea0003800000 */
.L_x_10225:
        /* <DEDUP_REMOVED lines=9> */
.L_x_10228:
[----:B------:R-:W-:Y:S05]  /*1f8b0*/  BSYNC B2 ;  /* 0x0000000000027941 */ /* 0x000fea0003800000 */
.L_x_10227:
        /* <DEDUP_REMOVED lines=8> */
[----:B-1----:R-:W-:Y:S01]  /*1f940*/  VIADD R5, R9, 0x19c90 ;  /* 0x00019c9009057836 */ /* 0x002fe20000000000 */
[----:B------:R-:W-:Y:S01]  /*1f950*/  UMOV UR6, 0x0 ;  /* 0x0000000000067882 */ /* 0x000fe20000000000 */
[----:B------:R-:W-:Y:S01]  /*1f960*/  VIADD R10, R8, 0x13800 ;  /* 0x00013800080a7836 */ /* 0x000fe20000000000 */
[----:B------:R-:W-:-:S09]  /*1f970*/  UMOV UR7, 0x12f00000 ;  /* 0x12f0000000077882 */ /* 0x000fd20000000000 */
.L_x_10229:
        /* <DEDUP_REMOVED lines=16> */
.L_x_10230:
        /* <DEDUP_REMOVED lines=16> */
.L_x_10231:
        /* <DEDUP_REMOVED lines=13> */
.L_x_10378:
[----:B------:R-:W-:Y:S05]  /*1fc50*/  BSYNC B2 ;  /* 0x0000000000027941 */ /* 0x000fea0003800000 */
.L_x_10232:
[----:B------:R-:W-:Y:S01]  /*1fc60*/  BSSY B2, `(.L_x_10234) ;  /* 0x000000b000027945 */ /* 0x000fe20003800000 */
[----:B------:R-:W-:Y:S02]  /*1fc70*/  IMAD.MOV.U32 R10, RZ, RZ, 0x0 ;  /* 0x00000000ff0a7424 */ /* 0x000fe400078e00ff */
[----:B0-2---:R-:W-:Y:S01]  /*1fc80*/  IMAD.MOV.U32 R11, RZ, RZ, 0x12f00000 ;  /* 0x12f00000ff0b7424 */ /* 0x005fe200078e00ff */
        /* <DEDUP_REMOVED lines=8> */
.L_x_10235:
[----:B------:R-:W-:Y:S05]  /*1fd10*/  BSYNC B2 ;  /* 0x0000000000027941 */ /* 0x000fea0003800000 */
.L_x_10234:
        /* <DEDUP_REMOVED lines=8> */
.L_x_10236:
        /* <DEDUP_REMOVED lines=15> */
.L_x_10237:
        /* <DEDUP_REMOVED lines=15> */
.L_x_10238:
        /* <DEDUP_REMOVED lines=10> */
.L_x_10224:
[----:B------:R-:W-:Y:S05]  /*20020*/  BSYNC B1 ;  /* 0x0000000000017941 */ /* 0x000fea0003800000 */
.L_x_10223:
[----:B-1----:R-:W2:Y:S01]  /*20030*/  LDL.LU R5, [R1+0x8] ;  /* 0x0000080001057983 */ /* 0x002ea20000300800 */
[----:B------:R-:W-:Y:S01]  /*20040*/  VIADD R29, R29, 0x1 ;  /* 0x000000011d1d7836 */ /* 0x000fe20000000000 */
[----:B------:R-:W-:Y:S01]  /*20050*/  PLOP3.LUT P0, PT, PT, PT, PT, 0x8, 0x0 ;  /* 0x000000000000781c */ /* 0x000fe20003f0e170 */
[----:B------:R-:W-:-:S03]  /*20060*/  VIADD R10, R4, 0xfffffffe ;  /* 0xfffffffe040a7836 */ /* 0x000fc60000000000 */
[C---:B------:R-:W-:Y:S02]  /*20070*/  ISETP.NE.AND P1, PT, R29.reuse, 0x2, PT ;  /* 0x000000021d00780c */ /* 0x040fe40003f25270 */
[----:B------:R-:W-:Y:S02]  /*20080*/  ISETP.GE.AND P2, PT, R10, R3, PT ;  /* 0x000000030a00720c */ /* 0x000fe40003f46270 */
[----:B------:R-:W-:Y:S02]  /*20090*/  SEL R4, RZ, 0x1, P1 ;  /* 0x00000001ff047807 */ /* 0x000fe40000800000 */
[----:B------:R-:W-:Y:S02]  /*200a0*/  SEL R29, R29, RZ, P1 ;  /* 0x000000ff1d1d7207 */ /* 0x000fe40000800000 */
[----:B--2---:R-:W-:-:S05]  /*200b0*/  LOP3.LUT R5, R5, R4, RZ, 0x3c, !PT ;  /* 0x0000000405057212 */ /* 0x004fca00078e3cff */
[----:B------:R1:W-:Y:S02]  /*200c0*/  STL [R1+0x8], R5 ;  /* 0x0000080501007387 */ /* 0x0003e40000100800 */
[----:B------:R-:W-:Y:S05]  /*200d0*/  @!P2 BRA `(.L_x_10217) ;  /* 0x00000008005ca947 */ /* 0x000fea0003800000 */
.L_x_10255:
[----:B------:R-:W-:Y:S05]  /*200e0*/  YIELD ;  /* 0x0000000000007946 */ /* 0x000fea0003800000 */
[----:B------:R-:W-:Y:S04]  /*200f0*/  BSSY B1, `(.L_x_10239) ;  /* 0x000008b000017945 */ /* 0x000fe80003800000 */
[----:B--2---:R-:W-:Y:S05]  /*20100*/  @!P6 BRA `(.L_x_10240) ;  /* 0x000000080024e947 */ /* 0x004fea0003800000 */
[----:B-1----:R-:W2:Y:S01]  /*20110*/  LDL R5, [R1+0x8] ;  /* 0x0000080001057983 */ /* 0x002ea20000100800 */
        /* <DEDUP_REMOVED lines=8> */
.L_x_10379:
[----:B------:R-:W-:Y:S05]  /*201a0*/  BSYNC B2 ;  /* 0x0000000000027941 */ /* 0x000fea0003800000 */
.L_x_10241:
        /* <DEDUP_REMOVED lines=9> */
.L_x_10244:
[----:B------:R-:W-:Y:S05]  /*20240*/  BSYNC B2 ;  /* 0x0000000000027941 */ /* 0x000fea0003800000 */
.L_x_10243:
        /* <DEDUP_REMOVED lines=11> */
.L_x_10245:
        /* <DEDUP_REMOVED lines=16> */
.L_x_10246:
        /* <DEDUP_REMOVED lines=16> */
.L_x_10247:
        /* <DEDUP_REMOVED lines=13> */
.L_x_10380:
[----:B------:R-:W-:Y:S05]  /*205d0*/  BSYNC B2 ;  /* 0x0000000000027941 */ /* 0x000fea0003800000 */
.L_x_10248:
        /* <DEDUP_REMOVED lines=11> */
.L_x_10251:
[----:B------:R-:W-:Y:S05]  /*20690*/  BSYNC B2 ;  /* 0x0000000000027941 */ /* 0x000fea0003800000 */
.L_x_10250:
        /* <DEDUP_REMOVED lines=8> */
.L_x_10252:
        /* <DEDUP_REMOVED lines=15> */
.L_x_10253:
        /* <DEDUP_REMOVED lines=15> */
.L_x_10254:
        /* <DEDUP_REMOVED lines=10> */
.L_x_10240:
[----:B------:R-:W-:Y:S05]  /*209a0*/  BSYNC B1 ;  /* 0x0000000000017941 */ /* 0x000fea0003800000 */
.L_x_10239:
        /* <DEDUP_REMOVED lines=10> */
.L_x_10217:
[----:B------:R-:W-:Y:S05]  /*20a50*/  BSYNC B0 ;  /* 0x0000000000007941 */ /* 0x000fea0003800000 */
.L_x_10216:
        /* <DEDUP_REMOVED lines=8> */
[----:B----4-:R-:W-:-:S05]  /*20ae0*/  @P1 IMAD.HI.U32 R4, R3, R4, RZ ;  /* 0x0000000403041227 */ /* 0x010fca00078e00ff */
[----:B-----5:R-:W-:-:S05]  /*20af0*/  @P1 SHF.R.U32.HI R3, RZ, R2, R4 ;  /* 0x00000002ff031219 */ /* 0x020fca0000011604 */
[----:B------:R-:W-:Y:S02]  /*20b00*/  IMAD.IADD R20, R20, 0x1, R3 ;  /* 0x0000000114147824 */ /* 0x000fe400078e0203 */
[----:B------:R-:W3:Y:S02]  /*20b10*/  LDC.64 R2, c[0x0][0x9e0] ;  /* 0x00027800ff027b82 */ /* 0x000ee40000000a00 */
[----:B---3--:R-:W-:Y:S01]  /*20b20*/  ISETP.GE.AND P2, PT, R3, 0x1, PT ;  /* 0x000000010300780c */ /* 0x008fe20003f46270 */
[----:B------:R-:W-:-:S12]  /*20b30*/  IMAD.IADD R2, R20, 0x1, R2 ;  /* 0x0000000114027824 */ /* 0x000fd800078e0202 */
[----:B------:R-:W-:Y:S05]  /*20b40*/  @!P2 BRA `(.L_x_10256) ;  /* 0x000000000048a947 */ /* 0x000fea0003800000 */
[C---:B------:R-:W-:Y:S01]  /*20b50*/  ISETP.GT.AND P0, PT, R20.reuse, RZ, PT ;  /* 0x000000ff1400720c */ /* 0x040fe20003f04270 */
[----:B------:R-:W-:Y:S01]  /*20b60*/  BSSY B0, `(.L_x_10257) ;  /* 0x000000e000007945 */ /* 0x000fe20003800000 */
[----:B------:R-:W-:-:S11]  /*20b70*/  VIADD R6, R20, 0xffffffff ;  /* 0xffffffff14067836 */ /* 0x000fd60000000000 */
[----:B------:R-:W-:Y:S05]  /*20b80*/  @P0 BRA `(.L_x_10258) ;  /* 0x00000000001c0947 */ /* 0x000fea0003800000 */
[----:B------:R-:W-:Y:S01]  /*20b90*/  ISETP.NE.AND P0, PT, R3, 0x1, PT ;  /* 0x000000010300780c */ /* 0x000fe20003f05270 */
[----:B------:R-:W-:-:S12]  /*20ba0*/  IMAD.MOV R6, RZ, RZ, -R20 ;  /* 0x000000ffff067224 */ /* 0x000fd800078e0a14 */
[----:B-1----:R-:W1:Y:S02]  /*20bb0*/  @P0 LDC.64 R4, c[0x0][0x9e8] ;  /* 0x00027a00ff040b82 */ /* 0x002e640000000a00 */
[----:B-1----:R-:W-:-:S05]  /*20bc0*/  @P0 IMAD.HI.U32 R4, R6, R4, RZ ;  /* 0x0000000406040227 */ /* 0x002fca00078e00ff */
[----:B------:R-:W-:-:S04]  /*20bd0*/  @P0 SHF.R.U32.HI R6, RZ, R5, R4 ;  /* 0x00000005ff060219 */ /* 0x000fc80000011604 */
[----:B------:R-:W-:Y:S01]  /*20be0*/  LOP3.LUT R6, RZ, R6, RZ, 0x33, !PT ;  /* 0x00000006ff067212 */ /* 0x000fe200078e33ff */
[----:B------:R-:W-:Y:S06]  /*20bf0*/  BRA `(.L_x_10259) ;  /* 0x0000000000107947 */ /* 0x000fec0003800000 */
.L_x_10258:
[----:B------:R-:W-:-:S13]  /*20c00*/  ISETP.NE.AND P0, PT, R3, 0x1, PT ;  /* 0x000000010300780c */ /* 0x000fda0003f05270 */
[----:B-1----:R-:W1:Y:S02]  /*20c10*/  @P0 LDC.64 R4, c[0x0][0x9e8] ;  /* 0x00027a00ff040b82 */ /* 0x002e640000000a00 */
[----:B-1----:R-:W-:-:S05]  /*20c20*/  @P0 IMAD.HI.U32 R4, R6, R4, RZ ;  /* 0x0000000406040227 */ /* 0x002fca00078e00ff */
[----:B------:R-:W-:-:S07]  /*20c30*/  @P0 SHF.R.U32.HI R6, RZ, R5, R4 ;  /* 0x00000005ff060219 */ /* 0x000fce0000011604 */
.L_x_10259:
[----:B------:R-:W-:Y:S05]  /*20c40*/  BSYNC B0 ;  /* 0x0000000000007941 */ /* 0x000fea0003800000 */
.L_x_10257:
[----:B------:R-:W-:-:S05]  /*20c50*/  IMAD R6, R6, R3, R3 ;  /* 0x0000000306067224 */ /* 0x000fca00078e0203 */
[----:B------:R-:W-:-:S07]  /*20c60*/  VIMNMX R2, R2, R6, PT ;  /* 0x0000000602027248 */ /* 0x000fce0003fe0100 */
.L_x_10256:
[----:B------:R-:W-:Y:S01]  /*20c70*/  VIADD R2, R2, 0x7f ;  /* 0x0000007f02027836 */ /* 0x000fe20000000000 */
[----:B------:R-:W-:Y:S01]  /*20c80*/  ULDC UR4, c[0x0][0x9dc] ;  /* 0x0002770000047ab9 */ /* 0x000fe20000000800 */
[----:B-1----:R-:W-:-:S03]  /*20c90*/  IMAD.MOV.U32 R5, RZ, RZ, R7 ;  /* 0x000000ffff057224 */ /* 0x002fc600078e0007 */
[----:B------:R-:W-:-:S04]  /*20ca0*/  SHF.R.S32.HI R4, RZ, 0x1f, R2 ;  /* 0x0000001fff047819 */ /* 0x000fc80000011402 */
[----:B------:R-:W-:Y:S02]  /*20cb0*/  LEA.HI R4, R4, R2, RZ, 0x7 ;  /* 0x0000000204047211 */ /* 0x000fe400078f38ff */
[----:B------:R-:W1:Y:S02]  /*20cc0*/  @P1 LDC R2, c[0x0][0x450] ;  /* 0x00011400ff021b82 */ /* 0x000e640000000800 */
[----:B------:R-:W-:-:S04]  /*20cd0*/  SHF.R.S32.HI R4, RZ, 0x7, R4 ;  /* 0x00000007ff047819 */ /* 0x000fc80000011404 */
[----:B------:R-:W-:Y:S02]  /*20ce0*/  VIMNMX R6, R21, R4, PT ;  /* 0x0000000415067248 */ /* 0x000fe40003fe0100 */
[----:B------:R-:W3:Y:S02]  /*20cf0*/  @P1 LDC R4, c[0x0][0x44c] ;  /* 0x00011300ff041b82 */ /* 0x000ee40000000800 */
[----:B---3--:R-:W-:-:S05]  /*20d00*/  @P1 IMAD.HI.U32 R4, R7, R4, RZ ;  /* 0x0000000407041227 */ /* 0x008fca00078e00ff */
        /* <DEDUP_REMOVED lines=14> */
.L_x_10262:
[----:B------:R-:W-:-:S13]  /*20df0*/  ISETP.NE.AND P0, PT, R3, 0x1, PT ;  /* 0x000000010300780c */ /* 0x000fda0003f05270 */
[----:B------:R-:W1:Y:S02]  /*20e00*/  @P0 LDC.64 R4, c[0x0][0x9e8] ;  /* 0x00027a00ff040b82 */ /* 0x000e640000000a00 */
[----:B-1----:R-:W-:-:S05]  /*20e10*/  @P0 IMAD.HI.U32 R4, R7, R4, RZ ;  /* 0x0000000407040227 */ /* 0x002fca00078e00ff */
[----:B------:R-:W-:-:S07]  /*20e20*/  @P0 SHF.R.U32.HI R7, RZ, R5, R4 ;  /* 0x00000005ff070219 */ /* 0x000fce0000011604 */
.L_x_10263:
[----:B------:R-:W-:Y:S05]  /*20e30*/  BSYNC B0 ;  /* 0x0000000000007941 */ /* 0x000fea0003800000 */
.L_x_10261:
[----:B------:R-:W-:-:S05]  /*20e40*/  IMAD R3, R7, R3, RZ ;  /* 0x0000000307037224 */ /* 0x000fca00078e02ff */
[----:B------:R-:W-:-:S07]  /*20e50*/  VIMNMX R2, R2, R3, !PT ;  /* 0x0000000302027248 */ /* 0x000fce0007fe0100 */
.L_x_10260:
[----:B------:R-:W-:Y:S01]  /*20e60*/  ISETP.NE.AND P1, PT, R0, RZ, PT ;  /* 0x000000ff0000720c */ /* 0x000fe20003f25270 */
[----:B------:R-:W-:Y:S01]  /*20e70*/  BSSY B0, `(.L_x_10264) ;  /* 0x0000024000007945 */ /* 0x000fe20003800000 */
[----:B------:R-:W-:-:S04]  /*20e80*/  SHF.R.S32.HI R3, RZ, 0x1f, R2 ;  /* 0x0000001fff037819 */ /* 0x000fc80000011402 */
[----:B------:R-:W-:Y:S01]  /*20e90*/  LEA.HI R3, R3, R2, RZ, 0x7 ;  /* 0x0000000203037211 */ /* 0x000fe200078f38ff */
[----:B------:R-:W-:-:S03]  /*20ea0*/  IMAD.MOV.U32 R2, RZ, RZ, RZ ;  /* 0x000000ffff027224 */ /* 0x000fc600078e00ff */
[----:B------:R-:W-:-:S03]  /*20eb0*/  SHF.R.S32.HI R3, RZ, 0x7, R3 ;  /* 0x00000007ff037819 */ /* 0x000fc60000011403 */
[----:B------:R-:W1:Y:S01]  /*20ec0*/  @!P1 LDC R0, c[0x0][0x9f0] ;  /* 0x00027c00ff009b82 */ /* 0x000e620000000800 */
[----:B------:R-:W-:-:S04]  /*20ed0*/  VIMNMX R4, RZ, R3, !PT ;  /* 0x00000003ff047248 */ /* 0x000fc80007fe0100 */
[----:B------:R-:W-:-:S13]  /*20ee0*/  ISETP.GT.AND P0, PT, R6, R4, PT ;  /* 0x000000040600720c */ /* 0x000fda0003f04270 */
[----:B------:R-:W-:Y:S05]  /*20ef0*/  @!P0 BRA `(.L_x_10265) ;  /* 0x00000000006c8947 */ /* 0x000fea0003800000 */
[-C--:B-1----:R-:W-:Y:S02]  /*20f00*/  IABS R5, R0.reuse ;  /* 0x0000000000057213 */ /* 0x082fe40000000000 */
[----:B--2---:R-:W-:Y:S02]  /*20f10*/  IABS R8, R0 ;  /* 0x0000000000087213 */ /* 0x004fe40000000000 */
[----:B------:R-:W1:Y:S03]  /*20f20*/  I2F.RP R2, R5 ;  /* 0x0000000500027306 */ /* 0x000e660000209400 */
[----:B------:R-:W-:-:S05]  /*20f30*/  IMAD.MOV R8, RZ, RZ, -R8 ;  /* 0x000000ffff087224 */ /* 0x000fca00078e0a08 */
[----:B-1----:R-:W1:Y:S02]  /*20f40*/  MUFU.RCP R2, R2 ;  /* 0x0000000200027308 */ /* 0x002e640000001000 */
[----:B-1----:R-:W-:-:S06]  /*20f50*/  VIADD R2, R2, 0xffffffe ;  /* 0x0ffffffe02027836 */ /* 0x002fcc0000000000 */
[----:B------:R-:W1:Y:S02]  /*20f60*/  F2I.FTZ.U32.TRUNC.NTZ R3, R2 ;  /* 0x0000000200037305 */ /* 0x000e64000021f000 */
[----:B-1----:R-:W-:-:S04]  /*20f70*/  IMAD.MOV R2, RZ, RZ, -R3 ;  /* 0x000000ffff027224 */ /* 0x002fc800078e0a03 */
        /* <DEDUP_REMOVED lines=19> */
.L_x_10265:
[----:B------:R-:W-:Y:S05]  /*210b0*/  BSYNC B0 ;  /* 0x0000000000007941 */ /* 0x000fea0003800000 */
.L_x_10264:
[----:B------:R-:W-:-:S05]  /*210c0*/  IMAD R26, R26, R2, R4 ;  /* 0x000000021a1a7224 */ /* 0x000fca00078e0204 */
[----:B-1----:R-:W-:-:S04]  /*210d0*/  VIADDMNMX R0, R26, R2, R6, PT ;  /* 0x000000021a007246 */ /* 0x002fc80003800106 */
        /* <DEDUP_REMOVED lines=9> */
[----:B------:R-:W3:Y:S01]  /*21170*/  LDC.64 R2, c[0x0][0xc60] ;  /* 0x00031800ff027b82 */ /* 0x000ee20000000a00 */
[----:B------:R-:W1:Y:S02]  /*21180*/  FLO.U32 R0, UR4 ;  /* 0x0000000400007d00 */ /* 0x000e6400080e0000 */
[----:B-1----:R-:W-:-:S06]  /*21190*/  ISETP.EQ.U32.AND P0, PT, R0, R5, PT ;  /* 0x000000050000720c */ /* 0x002fcc0003f02070 */
[----:B------:R-:W3:Y:S07]  /*211a0*/  POPC R5, UR4 ;  /* 0x0000000400057d09 */ /* 0x000eee0008000000 */
[----:B---3--:R-:W3:Y:S01]  /*211b0*/  @P0 ATOMG.E.ADD.STRONG.GPU PT, R3, desc[UR42][R2.64], R5 ;  /* 0x00000005020309a8 */ /* 0x008ee200081ee1ea */
[----:B------:R-:W1:Y:S02]  /*211c0*/  S2R R4, SR_LTMASK ;  /* 0x0000000000047919 */ /* 0x000e640000003900 */
[----:B-1----:R-:W-:-:S04]  /*211d0*/  LOP3.LUT R4, R4, UR4, RZ, 0xc0, !PT ;  /* 0x0000000404047c12 */ /* 0x002fc8000f8ec0ff */
[----:B------:R-:W1:Y:S01]  /*211e0*/  POPC R7, R4 ;  /* 0x0000000400077309 */ /* 0x000e620000000000 */
[----:B---3--:R-:W1:Y:S02]  /*211f0*/  SHFL.IDX PT, R0, R3, R0, 0x1f ;  /* 0x00001f0003007589 */ /* 0x008e6400000e0000 */
[----:B-1----:R-:W-:Y:S01]  /*21200*/  IADD3 R24, R0, UR38, R7 ;  /* 0x0000002600187c10 */ /* 0x002fe2000fffe007 */
[----:B------:R-:W-:Y:S06]  /*21210*/  BRA `(.L_x_10267) ;  /* 0x0000003000587947 */ /* 0x000fec0003800000 */
.L_x_10266:
        /* <DEDUP_REMOVED lines=15> */
[----:B--2---:R-:W-:Y:S02]  /*21310*/  IMAD.MOV.U32 R8, RZ, RZ, 0x70 ;  /* 0x00000070ff087424 */ /* 0x004fe400078e00ff */
[----:B------:R-:W-:Y:S02]  /*21320*/  IMAD.MOV.U32 R12, RZ, RZ, 0x1 ;  /* 0x00000001ff0c7424 */ /* 0x000fe400078e00ff */
[----:B0-----:R-:W-:-:S07]  /*21330*/  IMAD.MOV.U32 R13, RZ, RZ, RZ ;  /* 0x000000ffff0d7224 */ /* 0x001fce00078e00ff */
[----:B------:R-:W-:-:S07]  /*21340*/  LEPC R20, `(.L_x_10269) ;  /* 0x000000001014794e */ /* 0x000fce0000000000 */
[----:B-1----:R-:W-:Y:S05]  /*21350*/  CALL.ABS.NOINC R2 ;  /* 0x0000000002007343 */ /* 0x002fea0003c00000 */
.L_x_10269:
[----:B------:R-:W-:Y:S05]  /*21360*/  BSYNC B6 ;  /* 0x0000000000067941 */ /* 0x000fea0003800000 */
.L_x_10268:
        /* <DEDUP_REMOVED lines=22> */
.L_x_10271:
[----:B------:R-:W-:Y:S05]  /*214d0*/  BSYNC B6 ;  /* 0x0000000000067941 */ /* 0x000fea0003800000 */
.L_x_10270:
        /* <DEDUP_REMOVED lines=20> */
.L_x_10273:
[----:B------:R-:W-:Y:S05]  /*21620*/  BSYNC B6 ;  /* 0x0000000000067941 */ /* 0x000fea0003800000 */
.L_x_10272:
        /* <DEDUP_REMOVED lines=19> */
.L_x_10275:
[----:B------:R-:W-:Y:S05]  /*21760*/  BSYNC B6 ;  /* 0x0000000000067941 */ /* 0x000fea0003800000 */
.L_x_10274:
[----:B------:R-:W-:Y:S01]  /*21770*/  ULDC.64 UR4, c[0x0][0x9f8] ;  /* 0x00027e0000047ab9 */ /* 0x000fe20000000a00 */
[----:B------:R-:W-:Y:S01]  /*21780*/  IMAD.MOV.U32 R25, RZ, RZ, R27 ;  /* 0x000000ffff197224 */ /* 0x000fe200078e001b */
[----:B------:R-:W-:-:S04]  /*21790*/  ISETP.NE.U32.AND P0, PT, RZ, UR4, PT ;  /* 0x00000004ff007c0c */ /* 0x000fc8000bf05070 */
[----:B------:R-:W-:Y:S01]  /*217a0*/  ISETP.NE.AND.EX P0, PT, RZ, UR5, PT, P0 ;  /* 0x00000005ff007c0c */ /* 0x000fe2000bf05300 */
[----:B------:R-:W-:-:S12]  /*217b0*/  ULDC.64 UR4, c[0x0][0xa08] ;  /* 0x0002820000047ab9 */ /* 0x000fd80000000a00 */
[----:B------:R-:W1:Y:S02]  /*217c0*/  @P0 LDC.64 R2, c[0x0][0x9f8] ;  /* 0x00027e00ff020b82 */ /* 0x000e640000000a00 */
[----:B-1----:R-:W-:-:S05]  /*217d0*/  @P0 IMAD.WIDE R2, R27, 0x4, R2 ;  /* 0x000000041b020825 */ /* 0x002fca00078e0202 */
[----:B------:R1:W2:Y:S02]  /*217e0*/  @P0 LDG.E R25, desc[UR42][R2.64] ;  /* 0x0000002a02190981 */ /* 0x0002a4000c1e1900 */
[----:B-1----:R-:W1:Y:S02]  /*217f0*/  LDC.64 R2, c[0x0][0x418] ;  /* 0x00010600ff027b82 */ /* 0x002e640000000a00 */
[----:B-1----:R-:W-:Y:S01]  /*21800*/  LOP3.LUT P0, RZ, R2, UR4, RZ, 0xfc, !PT ;  /* 0x0000000402ff7c12 */ /* 0x002fe2000f80fcff */
[----:B------:R-:W-:-:S03]  /*21810*/  UMOV UR4, 0xffffffff ;  /* 0xffffffff00047882 */ /* 0x000fc60000000000 */
[----:B------:R-:W-:Y:S02]  /*21820*/  LOP3.LUT P0, RZ, R3, UR5, RZ, 0xfc, P0 ;  /* 0x0000000503ff7c12 */ /* 0x000fe4000800fcff */
[----:B--2---:R-:W-:Y:S02]  /*21830*/  SHF.R.S32.HI R8, RZ, 0x1f, R25 ;  /* 0x0000001fff087819 */ /* 0x004fe40000011419 */
[----:B------:R-:W-:-:S03]  /*21840*/  SEL R18, R25, RZ, !P0 ;  /* 0x000000ff19127207 */ /* 0x000fc60004000000 */
[----:B------:R1:W-:Y:S01]  /*21850*/  STL [R1+0xc], R8 ;  /* 0x00000c0801007387 */ /* 0x0003e20000100800 */
[----:B------:R-:W-:Y:S05]  /*21860*/  BRA.DIV UR4, `(.L_x_10276) ;  /* 0x0000004a048c7947 */ /* 0x000fea000b800000 */
[----:B------:R-:W2:Y:S02]  /*21870*/  S2R R0, SR_TID.X ;  /* 0x0000000000007919 */ /* 0x000ea40000002100 */
[----:B--2---:R-:W-:-:S04]  /*21880*/  SHF.R.U32.HI R0, RZ, 0x5, R0 ;  /* 0x00000005ff007819 */ /* 0x004fc80000011600 */
[----:B------:R-:W-:-:S05]  /*21890*/  LOP3.LUT R0, R0, 0x3, RZ, 0xc0, !PT ;  /* 0x0000000300007812 */ /* 0x000fca00078ec0ff */
[----:B------:R2:W3:Y:S02]  /*218a0*/  SHFL.IDX PT, R14, R0, RZ, 0x1f ;  /* 0x00001fff000e7589 */ /* 0x0004e400000e0000 */
.L_x_10383:
        /* <DEDUP_REMOVED lines=8> */
.L_x_10386:
        /* <DEDUP_REMOVED lines=23> */
.L_x_10279:
        /* <DEDUP_REMOVED lines=8> */
.L_x_10387:
        /* <DEDUP_REMOVED lines=8> */
.L_x_10281:
        /* <DEDUP_REMOVED lines=28> */
.L_x_10388:
[----:B------:R-:W-:Y:S05]  /*21d60*/  @P1 BRA `(.L_x_10283) ;  /* 0x00000000001c1947 */ /* 0x000fea0003800000 */
[----:B------:R-:W4:Y:S01]  /*21d70*/  S2R R5, SR_TID.X ;  /* 0x0000000000057919 */ /* 0x000f220000002100 */
[----:B--23--:R-:W-:-:S04]  /*21d80*/  IMAD.MOV.U32 R3, RZ, RZ, 0x3000 ;  /* 0x00003000ff037424 */ /* 0x00cfc800078e00ff */
[----:B------:R2:W-:Y:S01]  /*21d90*/  SYNCS.ARRIVE.TRANS64 RZ, [R4+URZ+0x19c30], R3 ;  /* 0x019c300304ff79a7 */ /* 0x0005e2000800003f */
[----:B----4-:R-:W-:-:S04]  /*21da0*/  LOP3.LUT R5, R5, 0x1f, RZ, 0xc0, !PT ;  /* 0x0000001f05057812 */ /* 0x010fc800078ec0ff */
[----:B------:R-:W-:-:S13]  /*21db0*/  ISETP.NE.AND P0, PT, R5, RZ, PT ;  /* 0x000000ff0500720c */ /* 0x000fda0003f05270 */
[----:B--2---:R-:W-:Y:S05]  /*21dc0*/  @!P0 BRA `(.L_x_10283) ;  /* 0x0000000000048947 */ /* 0x004fea0003800000 */
[----:B------:R-:W-:Y:S01]  /*21dd0*/  BPT.TRAP 0x1 ;  /* 0x000000040000795c */ /* 0x000fe20000300000 */
.L_x_10283:
        /* <DEDUP_REMOVED lines=10> */
[----:B------:R-:W-:Y:S01]  /*21e80*/  UMOV UR16, 0x20 ;  /* 0x0000002000107882 */ /* 0x000fe20000000000 */
[----:B------:R-:W-:-:S02]  /*21e90*/  PLOP3.LUT P0, PT, PT, PT, PT, 0x80, 0x0 ;  /* 0x000000000000781c */ /* 0x000fc40003f0f070 */
[----:B------:R-:W-:Y:S01]  /*21ea0*/  UIADD3 UR8, UR15, 0x13800, URZ ;  /* 0x000138000f087890 */ /* 0x000fe2000fffe03f */
[----:B------:R-:W-:Y:S01]  /*21eb0*/  LOP3.LUT R17, R17, 0xfffffffe, RZ, 0xc0, !PT ;  /* 0xfffffffe11117812 */ /* 0x000fe200078ec0ff */
[----:B------:R-:W-:Y:S02]  /*21ec0*/  UIADD3 UR9, UR9, 0x19c30, URZ ;  /* 0x00019c3009097890 */ /* 0x000fe4000fffe03f */
[----:B------:R-:W-:Y:S02]  /*21ed0*/  UIADD3 UR14, UR15, 0x14800, URZ ;  /* 0x000148000f0e7890 */ /* 0x000fe4000fffe03f */
[----:B------:R-:W-:-:S05]  /*21ee0*/  UIADD3 UR15, UR15, 0x15800, URZ ;  /* 0x000158000f0f7890 */ /* 0x000fca000fffe03f */
[----:B------:R4:W-:Y:S01]  /*21ef0*/  UTMALDG.4D [UR8], [UR4], desc[UR6] ;  /* 0x00000608040075b4 */ /* 0x0009e20008019000 */
[----:B------:R-:W-:Y:S01]  /*21f00*/  @P0 LOP3.LUT R17, R17, 0x1, RZ, 0xfc, !PT ;  /* 0x0000000111110812 */ /* 0x000fe200078efcff */
[----:B----4-:R-:W-:Y:S01]  /*21f10*/  UMOV UR8, UR14 ;  /* 0x0000000e00087c82 */ /* 0x010fe20008000000 */
[----:B------:R-:W-:Y:S01]  /*21f20*/  UMOV UR10, UR16 ;  /* 0x00000010000a7c82 */ /* 0x000fe20008000000 */
[----:B------:R-:W-:Y:S01]  /*21f30*/  UMOV UR14, 0x40 ;  /* 0x00000040000e7882 */ /* 0x000fe20000000000 */
[----:B------:R4:W-:Y:S02]  /*21f40*/  UTMALDG.4D [UR8], [UR4], desc[UR6] ;  /* 0x00000608040075b4 */ /* 0x0009e40008019000 */
[----:B----4-:R-:W-:Y:S01]  /*21f50*/  UMOV UR8, UR15 ;  /* 0x0000000f00087c82 */ /* 0x010fe20008000000 */
[----:B------:R-:W-:Y:S02]  /*21f60*/  UMOV UR10, UR14 ;  /* 0x0000000e000a7c82 */ /* 0x000fe40008000000 */
[----:B------:R4:W-:Y:S02]  /*21f70*/  UTMALDG.4D [UR8], [UR4], desc[UR6] ;  /* 0x00000608040075b4 */ /* 0x0009e40008019000 */
[----:B----4-:R-:W-:Y:S01]  /*21f80*/  NOP ;  /* 0x0000000000007918 */ /* 0x010fe20000000000 */
.L_x_10277:
[----:B--23--:R-:W2:Y:S01]  /*21f90*/  LDL.LU R3, [R1+0x2c] ;  /* 0x00002c0001037983 */ /* 0x00cea20000300800 */
[----:B------:R-:W-:Y:S05]  /*21fa0*/  WARPSYNC.ALL ;  /* 0x0000000000007948 */ /* 0x000fea0003800000 */
[----:B------:R-:W-:Y:S01]  /*21fb0*/  ULDC.64 UR4, c[0x0][0x298] ;  /* 0x0000a60000047ab9 */ /* 0x000fe20000000a00 */
[----:B------:R-:W-:Y:S01]  /*21fc0*/  VIADD R0, R19, 0xf000 ;  /* 0x0000f00013007836 */ /* 0x000fe20000000000 */
[----:B------:R-:W-:Y:S01]  /*21fd0*/  ULDC.64 UR6, c[0x0][0xa00] ;  /* 0x0002800000067ab9 */ /* 0x000fe20000000a00 */
[----:B------:R-:W-:Y:S01]  /*21fe0*/  BSSY B6, `(.L_x_10284) ;  /* 0x0000022000067945 */ /* 0x000fe20003800000 */
[----:B------:R-:W-:Y:S01]  /*21ff0*/  BAR.SYNC.DEFER_BLOCKING 0x8, 0x200 ;  /* 0x0208000000007b1d */ /* 0x000fe20000010000 */
[----:B------:R-:W-:-:S02]  /*22000*/  ISETP.NE.U32.AND P0, PT, RZ, UR6, PT ;  /* 0x00000006ff007c0c */ /* 0x000fc4000bf05070 */
[----:B------:R-:W-:Y:S02]  /*22010*/  LOP3.LUT P1, RZ, R0, 0x9f, RZ, 0xc0, !PT ;  /* 0x0000009f00ff7812 */ /* 0x000fe4000782c0ff */
[----:B------:R-:W-:Y:S02]  /*22020*/  ISETP.NE.AND.EX P0, PT, RZ, UR7, PT, P0 ;  /* 0x00000007ff007c0c */ /* 0x000fe4000bf05300 */
[----:B--2---:R-:W-:Y:S01]  /*22030*/  SHF.R.S32.HI R2, RZ, 0x1f, R3 ;  /* 0x0000001fff027819 */ /* 0x004fe20000011403 */
[----:B------:R-:W-:-:S04]  /*22040*/  IMAD.WIDE.U32 R4, R3, UR4, RZ ;  /* 0x0000000403047c25 */ /* 0x000fc8000f8e00ff */
[----:B------:R-:W-:Y:S01]  /*22050*/  IMAD R2, R2, UR4, RZ ;  /* 0x0000000402027c24 */ /* 0x000fe2000f8e02ff */
[----:B------:R2:W-:Y:S03]  /*22060*/  STL.64 [R1+0x38], R4 ;  /* 0x0000380401007387 */ /* 0x0005e60000100a00 */
[----:B------:R-:W-:Y:S01]  /*22070*/  IMAD R0, R3, UR5, R2 ;  /* 0x0000000503007c24 */ /* 0x000fe2000f8e0202 */
[----:B------:R-:W-:-:S03]  /*22080*/  SHF.R.S32.HI R2, RZ, 0x1f, R27 ;  /* 0x0000001fff027819 */ /* 0x000fc6000001141b */
[----:B------:R-:W-:Y:S01]  /*22090*/  IMAD.IADD R3, R5, 0x1, R0 ;  /* 0x0000000105037824 */ /* 0x000fe200078e0200 */
[----:B------:R-:W-:Y:S02]  /*220a0*/  SEL R0, R27, RZ, !P0 ;  /* 0x000000ff1b007207 */ /* 0x000fe40004000000 */
[----:B------:R-:W-:Y:S02]  /*220b0*/  SEL R2, R2, RZ, !P0 ;  /* 0x000000ff02027207 */ /* 0x000fe40004000000 */
[----:B------:R2:W-:Y:S04]  /*220c0*/  STL [R1+0x34], R3 ;  /* 0x0000340301007387 */ /* 0x0005e80000100800 */
        /* <DEDUP_REMOVED lines=16> */
[----:B0-----:R-:W-:-:S07]  /*221d0*/  IMAD.MOV.U32 R13, RZ, RZ, RZ ;  /* 0x000000ffff0d7224 */ /* 0x001fce00078e00ff */
[----:B------:R-:W-:-:S07]  /*221e0*/  LEPC R20, `(.L_x_10285) ;  /* 0x000000001014794e */ /* 0x000fce0000000000 */
[----:B--2---:R-:W-:Y:S05]  /*221f0*/  CALL.ABS.NOINC R2 ;  /* 0x0000000002007343 */ /* 0x004fea0003c00000 */
.L_x_10285:
[----:B------:R-:W-:Y:S05]  /*22200*/  BSYNC B6 ;  /* 0x0000000000067941 */ /* 0x000fea0003800000 */
.L_x_10284:
[----:B------:R-:W3:Y:S01]  /*22210*/  LDL.LU R20, [R1+0x34] ;  /* 0x0000340001147983 */ /* 0x000ee20000300800 */
[----:B------:R-:W4:Y:S01]  /*22220*/  LDC R9, c[0x0][0x448] ;  /* 0x00011200ff097b82 */ /* 0x000f220000000800 */
[----:B------:R-:W-:Y:S01]  /*22230*/  ULDC.64 UR6, c[0x0][0x2e0] ;  /* 0x0000b80000067ab9 */ /* 0x000fe20000000a00 */
[----:B------:R-:W-:Y:S01]  /*22240*/  ULDC.64 UR4, c[0x0][0x2d8] ;  /* 0x0000b60000047ab9 */ /* 0x000fe20000000a00 */
[----:B--2---:R-:W3:Y:S01]  /*22250*/  LDL.LU.64 R2, [R1+0x38] ;  /* 0x0000380001027983 */ /* 0x004ee20000300a00 */
[----:B------:R-:W-:-:S03]  /*22260*/  ULDC.64 UR8, c[0x0][0x280] ;  /* 0x0000a00000087ab9 */ /* 0x000fc60000000a00 */
[----:B------:R-:W2:Y:S04]  /*22270*/  LDL.LU R21, [R1+0x44] ;  /* 0x0000440001157983 */ /* 0x000ea80000300800 */
[----:B------:R-:W2:Y:S04]  /*22280*/  LDL.LU R4, [R1+0x2c] ;  /* 0x00002c0001047983 */ /* 0x000ea80000300800 */
[----:B------:R-:W2:Y:S01]  /*22290*/  LDL R12, [R1+0x20] ;  /* 0x00002000010c7983 */ /* 0x000ea20000100800 */
[----:B------:R-:W0:Y:S01]  /*222a0*/  S2R R10, SR_TID.X ;  /* 0x00000000000a7919 */ /* 0x000e220000002100 */
[----:B----4-:R-:W-:-:S13]  /*222b0*/  ISETP.NE.AND P1, PT, R9, 0x1, PT ;  /* 0x000000010900780c */ /* 0x010fda0003f25270 */
[----:B------:R-:W4:Y:S08]  /*222c0*/  @P1 LDC R5, c[0x0][0x44c] ;  /* 0x00011300ff051b82 */ /* 0x000f300000000800 */
[----:B------:R-:W4:Y:S01]  /*222d0*/  @P1 LDC R6, c[0x0][0x450] ;  /* 0x00011400ff061b82 */ /* 0x000f220000000800 */
[----:B0-----:R-:W-:-:S07]  /*222e0*/  IMAD.SHL.U32 R10, R10, 0x10, RZ ;  /* 0x000000100a0a7824 */ /* 0x001fce00078e00ff */
[----:B-1----:R-:W0:Y:S01]  /*222f0*/  @P1 LDC R8, c[0x0][0x450] ;  /* 0x00011400ff081b82 */ /* 0x002e220000000800 */
[----:B------:R-:W-:-:S04]  /*22300*/  LOP3.LUT R10, R10, 0x10, RZ, 0xc0, !PT ;  /* 0x000000100a0a7812 */ /* 0x000fc800078ec0ff */
[C---:B------:R-:W-:Y:S02]  /*22310*/  LOP3.LUT R11, R10.reuse, 0x20, RZ, 0xfc, !PT ;  /* 0x000000200a0b7812 */ /* 0x040fe400078efcff */
[----:B------:R-:W-:Y:S01]  /*22320*/  LOP3.LUT R10, R10, 0x40, RZ, 0xfc, !PT ;  /* 0x000000400a0a7812 */ /* 0x000fe200078efcff */
[----:B---3--:R-:W-:Y:S02]  /*22330*/  IMAD.MOV.U32 R3, RZ, RZ, R20 ;  /* 0x000000ffff037224 */ /* 0x008fe400078e0014 */
[----:B------:R-:W1:Y:S01]  /*22340*/  S2R R20, SR_TID.X ;  /* 0x0000000000147919 */ /* 0x000e620000002100 */
        /* <DEDUP_REMOVED lines=8> */
[C---:B-1----:R-:W-:Y:S01]  /*223d0*/  LOP3.LUT R21, R20.reuse, 0x7f, RZ, 0xc0, !PT ;  /* 0x0000007f14157812 */ /* 0x042fe200078ec0ff */
[----:B------:R-:W-:-:S03]  /*223e0*/  IMAD.SHL.U32 R20, R20, 0x40, RZ ;  /* 0x0000004014147824 */ /* 0x000fc600078e00ff */
[----:B------:R-:W-:-:S04]  /*223f0*/  SHF.R.U32.HI R21, RZ, 0x1, R21 ;  /* 0x00000001ff157819 */ /* 0x000fc80000011615 */
[----:B------:R-:W-:Y:S02]  /*22400*/  LOP3.LUT R20, R21, 0x40, R20, 0xf8, !PT ;  /* 0x0000004015147812 */ /* 0x000fe400078ef814 */
[----:B------:R-:W1:Y:S03]  /*22410*/  S2R R21, SR_TID.X ;  /* 0x0000000000157919 */ /* 0x000e660000002100 */
[----:B------:R-:W-:-:S04]  /*22420*/  IMAD.IADD R0, R20, 0x1, R12 ;  /* 0x0000000114007824 */ /* 0x000fc800078e020c */
[----:B----4-:R-:W-:-:S04]  /*22430*/  @P1 IMAD.HI.U32 R5, R0, R5, RZ ;  /* 0x0000000500051227 */ /* 0x010fc800078e00ff */
[----:B------:R-:W-:Y:S01]  /*22440*/  IMAD.MOV.U32 R4, RZ, RZ, R0 ;  /* 0x000000ffff047224 */ /* 0x000fe200078e0000 */
[----:B------:R-:W-:-:S04]  /*22450*/  @P1 SHF.R.U32.HI R4, RZ, R6, R5 ;  /* 0x00000006ff041219 */ /* 0x000fc80000011605 */
        /* <DEDUP_REMOVED lines=10> */
[C---:B-1----:R-:W-:Y:S01]  /*22500*/  IMAD.SHL.U32 R20, R21.reuse, 0x10, RZ ;  /* 0x0000001015147824 */ /* 0x042fe200078e00ff */
[----:B------:R-:W-:Y:S01]  /*22510*/  LOP3.LUT R21, R21, 0x7f, RZ, 0xc0, !PT ;  /* 0x0000007f15157812 */ /* 0x000fe200078ec0ff */
[----:B------:R-:W-:-:S03]  /*22520*/  IMAD R7, R7, UR6, RZ ;  /* 0x0000000607077c24 */ /* 0x000fc6000f8e02ff */
[----:B------:R-:W-:Y:S01]  /*22530*/  LOP3.LUT R20, R20, 0x10, RZ, 0xc0, !PT ;  /* 0x0000001014147812 */ /* 0x000fe200078ec0ff */
[----:B------:R-:W-:Y:S01]  /*22540*/  IMAD R7, R6, UR7, R7 ;  /* 0x0000000706077c24 */ /* 0x000fe2000f8e0207 */
[----:B------:R-:W-:Y:S01]  /*22550*/  IADD3 R6, P0, R4, UR8, RZ ;  /* 0x0000000804067c10 */ /* 0x000fe2000ff1e0ff */
[----:B------:R-:W-:-:S03]  /*22560*/  IMAD.MOV.U32 R4, RZ, RZ, R0 ;  /* 0x000000ffff047224 */ /* 0x000fc600078e0000 */
[----:B------:R-:W-:Y:S02]  /*22570*/  IADD3.X R5, R5, UR9, R7, P0, !PT ;  /* 0x0000000905057c10 */ /* 0x000fe400087fe407 */
[----:B------:R-:W1:Y:S02]  /*22580*/  @P1 LDC R7, c[0x0][0x44c] ;  /* 0x00011300ff071b82 */ /* 0x000e640000000800 */
[----:B-1----:R-:W-:-:S05]  /*22590*/  @P1 IMAD.HI.U32 R7, R0, R7, RZ ;  /* 0x0000000700071227 */ /* 0x002fca00078e00ff */
        /* <DEDUP_REMOVED lines=9> */
[----:B------:R0:W5:Y:S01]  /*22630*/  LDL R10, [R1+0x28] ;  /* 0x00002800010a7983 */ /* 0x0001620000100800 */
[----:B------:R-:W-:Y:S02]  /*22640*/  ISETP.GE.AND P2, PT, R20, UR4, PT ;  /* 0x0000000414007c0c */ /* 0x000fe4000bf46270 */
[----:B------:R-:W-:Y:S01]  /*22650*/  IMAD.IADD R3, R3, 0x1, R4 ;  /* 0x0000000103037824 */ /* 0x000fe200078e0204 */
[----:B------:R-:W-:Y:S02]  /*22660*/  SHF.R.S32.HI R4, RZ, 0x1f, R0 ;  /* 0x0000001fff047819 */ /* 0x000fe40000011400 */
[----:B------:R-:W-:Y:S01]  /*22670*/  ISETP.GE.AND P1, PT, R11, UR4, PT ;  /* 0x000000040b007c0c */ /* 0x000fe2000bf26270 */
[----:B------:R-:W-:-:S04]  /*22680*/  IMAD.WIDE.U32 R2, R0, UR6, R2 ;  /* 0x0000000600027c25 */ /* 0x000fc8000f8e0002 */
[----:B------:R-:W-:Y:S01]  /*22690*/  IMAD R4, R4, UR6, RZ ;  /* 0x0000000604047c24 */ /* 0x000fe2000f8e02ff */
[----:B------:R-:W-:-:S03]  /*226a0*/  IADD3 R8, P3, R2, UR8, RZ ;  /* 0x0000000802087c10 */ /* 0x000fc6000ff7e0ff */
[----:B------:R-:W-:Y:S01]  /*226b0*/  IMAD R4, R0, UR7, R4 ;  /* 0x0000000700047c24 */ /* 0x000fe2000f8e0204 */
[----:B------:R-:W-:Y:S01]  /*226c0*/  UMOV UR4, 0xffffffff ;  /* 0xffffffff00047882 */ /* 0x000fe20000000000 */
[----:B------:R-:W-:-:S03]  /*226d0*/  SHF.R.U32.HI R21, RZ, 0x1, R21 ;  /* 0x00000001ff157819 */ /* 0x000fc60000011615 */
[----:B------:R-:W-:Y:S01]  /*226e0*/  IADD3.X R7, R3, UR9, R4, P3, !PT ;  /* 0x0000000903077c10 */ /* 0x000fe20009ffe404 */
[----:B0-----:R-:W-:Y:S06]  /*226f0*/  BRA.DIV UR4, `(.L_x_10286) ;  /* 0x0000003e04647947 */ /* 0x001fec000b800000 */
[----:B------:R-:W2:Y:S04]  /*22700*/  LDL.LU R12, [R1+0x24] ;  /* 0x00002400010c7983 */ /* 0x000ea80000300800 */
[----:B------:R-:W3:Y:S04]  /*22710*/  LDL.LU R11, [R1+0x20] ;  /* 0x00002000010b7983 */ /* 0x000ee80000300800 */
[----:B------:R-:W0:Y:S04]  /*22720*/  SHFL.IDX PT, R3, R6, RZ, 0x1e1f ;  /* 0x001e1fff06037589 */ /* 0x000e2800000e0000 */
[----:B------:R-:W1:Y:S04]  /*22730*/  SHFL.IDX PT, R2, R5, RZ, 0x1e1f ;  /* 0x001e1fff05027589 */ /* 0x000e6800000e0000 */
[----:B------:R-:W4:Y:S04]  /*22740*/  SHFL.IDX PT, R6, R6, 0x1, 0x1e1f ;  /* 0x003e1f0006067f89 */ /* 0x000f2800000e0000 */
[----:B------:R-:W4:Y:S01]  /*22750*/  SHFL.IDX PT, R5, R5, 0x1, 0x1e1f ;  /* 0x003e1f0005057f89 */ /* 0x000f2200000e0000 */
[----:B--2---:R-:W-:-:S02]  /*22760*/  IMAD R4, R12, R9, RZ ;  /* 0x000000090c047224 */ /* 0x004fc400078e02ff */
[----:B---3--:R-:W-:-:S05]  /*22770*/  IMAD.IADD R0, R21, 0x1, R11 ;  /* 0x0000000115007824 */ /* 0x008fca00078e020b */
[----:B------:R-:W-:-:S13]  /*22780*/  ISETP.GE.AND P4, PT, R0, R4, PT ;  /* 0x000000040000720c */ /* 0x000fda0003f86270 */
[----:B0-----:R-:W-:-:S05]  /*22790*/  @!P4 IADD3 R3, P3, R20, R3, RZ ;  /* 0x000000031403c210 */ /* 0x001fca0007f7e0ff */
[----:B-1----:R-:W-:-:S05]  /*227a0*/  @!P4 IMAD.X R2, RZ, RZ, R2, P3 ;  /* 0x000000ffff02c224 */ /* 0x002fca00018e0602 */
        /* <DEDUP_REMOVED lines=8> */
[----:B----4-:R-:W-:-:S05]  /*22830*/  @!P4 IADD3 R2, P3, R20, R6, RZ ;  /* 0x000000061402c210 */ /* 0x010fca0007f7e0ff */
[----:B------:R-:W-:-:S05]  /*22840*/  @!P4 IMAD.X R3, RZ, RZ, R5, P3 ;  /* 0x000000ffff03c224 */ /* 0x000fca00018e0605 */
[----:B------:R-:W-:Y:S04]  /*22850*/  @!P4 LDGSTS.E.BYPASS.LTC128B.128 [R10+0xf800], desc[UR42][R2.64], !P2 ;  /* 0x0f800000020acfae */ /* 0x000fe8000d101d6a */
[----:B------:R-:W-:Y:S04]  /*22860*/  @!P4 LDGSTS.E.BYPASS.LTC128B.128 [R10+0x11000], desc[UR42][R2.64+0x20], !P1 ;  /* 0x11000020020acfae */ /* 0x000fe8000c901d6a */
[----:B------:R0:W-:Y:S04]  /*22870*/  @!P4 LDGSTS.E.BYPASS.LTC128B.128 [R10+0x12800], desc[UR42][R2.64+0x40], !P0 ;  /* 0x12800040020acfae */ /* 0x0001e8000c101d6a */
[----:B0-----:R0:W1:Y:S04]  /*22880*/  SHFL.IDX PT, R3, R7, RZ, 0x1e1f ;  /* 0x001e1fff07037589 */ /* 0x00106800000e0000 */
[----:B------:R0:W2:Y:S02]  /*22890*/  SHFL.IDX PT, R2, R8, RZ, 0x1e1f ;  /* 0x001e1fff08027589 */ /* 0x0000a400000e0000 */
.L_x_10395:
        /* <DEDUP_REMOVED lines=12> */
.L_x_10288:
[----:B------:R-:W-:Y:S05]  /*22960*/  BSYNC B0 ;  /* 0x0000000000007941 */ /* 0x000fea0003800000 */
.L_x_10287:
[----:B------:R-:W-:Y:S01]  /*22970*/  NOP ;  /* 0x0000000000007918 */ /* 0x000fe20000000000 */
[----:B------:R-:W-:-:S13]  /*22980*/  PLOP3.LUT P0, PT, PT, PT, PT, 0x80, 0x0 ;  /* 0x000000000000781c */ /* 0x000fda0003f0f070 */
.L_x_10289:
        /* <DEDUP_REMOVED lines=18> */
.L_x_10396:
[----:B------:R-:W-:Y:S05]  /*22ab0*/  BSYNC B0 ;  /* 0x0000000000007941 */ /* 0x000fea0003800000 */
.L_x_10290:
[----:B------:R-:W3:Y:S02]  /*22ac0*/  LDL.LU R2, [R1+0x30] ;  /* 0x0000300001027983 */ /* 0x000ee40000300800 */
[----:B---3--:R-:W-:-:S05]  /*22ad0*/  VIADD R2, R2, 0xfffffffe ;  /* 0xfffffffe02027836 */ /* 0x008fca0000000000 */
[----:B------:R-:W-:-:S13]  /*22ae0*/  ISETP.GE.AND P0, PT, R2, R26, PT ;  /* 0x0000001a0200720c */ /* 0x000fda0003f06270 */
[----:B------:R-:W-:Y:S05]  /*22af0*/  @!P0 BRA `(.L_x_10292) ;  /* 0x0000001000448947 */ /* 0x000fea0003800000 */
[----:B0-----:R0:W5:Y:S01]  /*22b00*/  LDL.LU R8, [R1] ;  /* 0x0000000001087983 */ /* 0x0011620000300800 */
[----:B--2---:R-:W-:-:S07]  /*22b10*/  IMAD.MOV.U32 R0, RZ, RZ, R23 ;  /* 0x000000ffff007224 */ /* 0x004fce00078e0017 */
.L_x_10316:
[----:B------:R-:W-:Y:S01]  /*22b20*/  VIADD R23, R0, 0x1 ;  /* 0x0000000100177836 */ /* 0x000fe20000000000 */
[----:B------:R-:W-:Y:S01]  /*22b30*/  LOP3.LUT P1, RZ, R17, 0x1, RZ, 0xc0, !PT ;  /* 0x0000000111ff7812 */ /* 0x000fe2000782c0ff */
[----:B------:R-:W-:Y:S05]  /*22b40*/  YIELD ;  /* 0x0000000000007946 */ /* 0x000fea0003800000 */
[----:B------:R-:W-:Y:S01]  /*22b50*/  ISETP.NE.AND P0, PT, R23, 0x2, PT ;  /* 0x000000021700780c */ /* 0x000fe20003f05270 */
[----:B------:R-:W-:Y:S03]  /*22b60*/  BSSY B0, `(.L_x_10293) ;  /* 0x00000a6000007945 */ /* 0x000fe60003800000 */
[----:B-1----:R-:W-:-:S02]  /*22b70*/  SEL R3, RZ, 0x1, P0 ;  /* 0x00000001ff037807 */ /* 0x002fc40000000000 */
[----:B------:R-:W-:Y:S02]  /*22b80*/  SEL R23, R23, RZ, P0 ;  /* 0x000000ff17177207 */ /* 0x000fe40000000000 */
[----:B-----5:R-:W-:-:S05]  /*22b90*/  LOP3.LUT R9, R8, R3, RZ, 0x3c, !PT ;  /* 0x0000000308097212 */ /* 0x020fca00078e3cff */
        /* <DEDUP_REMOVED lines=9> */
[----:B------:R-:W-:Y:S01]  /*22c30*/  ULDC.64 UR6, c[0x0][0x428] ;  /* 0x00010a0000067ab9 */ /* 0x000fe20000000a00 */
[----:B---3--:R-:W-:-:S13]  /*22c40*/  ISETP.NE.AND P0, PT, R3, 0x1, PT ;  /* 0x000000010300780c */ /* 0x008fda0003f05270 */
[----:B------:R-:W3:Y:S02]  /*22c50*/  @P0 LDC.64 R4, c[0x0][0x440] ;  /* 0x00011000ff040b82 */ /* 0x000ee40000000a00 */
[----:B---3--:R-:W-:-:S04]  /*22c60*/  @P0 IMAD.HI.U32 R6, R2, R4, RZ ;  /* 0x0000000402060227 */ /* 0x008fc800078e00ff */
[----:B------:R-:W-:Y:S01]  /*22c70*/  IMAD.MOV.U32 R4, RZ, RZ, R2 ;  /* 0x000000ffff047224 */ /* 0x000fe200078e0002 */
[----:B------:R-:W-:-:S05]  /*22c80*/  @P0 SHF.R.U32.HI R4, RZ, R5, R6 ;  /* 0x00000005ff040219 */ /* 0x000fca0000011606 */
[----:B------:R-:W-:-:S04]  /*22c90*/  IMAD.MOV R5, RZ, RZ, -R4 ;  /* 0x000000ffff057224 */ /* 0x000fc800078e0a04 */
[----:B------:R-:W-:Y:S01]  /*22ca0*/  IMAD R3, R3, R5, R2 ;  /* 0x0000000503037224 */ /* 0x000fe200078e0202 */
[----:B------:R-:W-:-:S03]  /*22cb0*/  SHF.R.S32.HI R5, RZ, 0x1f, R4 ;  /* 0x0000001fff057819 */ /* 0x000fc60000011404 */
[----:B------:R-:W-:-:S04]  /*22cc0*/  IMAD.WIDE.U32 R4, R25, UR6, R4 ;  /* 0x0000000619047c25 */ /* 0x000fc8000f8e0004 */
[----:B--2---:R-:W-:-:S04]  /*22cd0*/  IMAD R6, R7, UR6, RZ ;  /* 0x0000000607067c24 */ /* 0x004fc8000f8e02ff */
[----:B------:R-:W-:-:S04]  /*22ce0*/  IMAD R6, R25, UR7, R6 ;  /* 0x0000000719067c24 */ /* 0x000fc8000f8e0206 */
[----:B------:R-:W-:Y:S01]  /*22cf0*/  IMAD.IADD R5, R6, 0x1, R5 ;  /* 0x0000000106057824 */ /* 0x000fe200078e0205 */
[----:B------:R-:W-:-:S04]  /*22d00*/  LEA R6, P0, R4, UR4, 0x2 ;  /* 0x0000000404067c11 */ /* 0x000fc8000f8010ff */
[----:B------:R-:W-:-:S05]  /*22d10*/  LEA.HI.X R7, R4, UR5, R5, 0x2, P0 ;  /* 0x0000000504077c11 */ /* 0x000fca00080f1405 */
[----:B------:R2:W5:Y:S04]  /*22d20*/  LDG.E R18, desc[UR42][R6.64] ;  /* 0x0000002a06127981 */ /* 0x000568000c1e1900 */
.L_x_10295:
        /* <DEDUP_REMOVED lines=8> */
.L_x_10397:
[----:B------:R-:W-:Y:S05]  /*22db0*/  BSYNC B1 ;  /* 0x0000000000017941 */ /* 0x000fea0003800000 */
.L_x_10296:
        /* <DEDUP_REMOVED lines=9> */
.L_x_10299:
[----:B------:R-:W-:Y:S05]  /*22e50*/  BSYNC B1 ;  /* 0x0000000000017941 */ /* 0x000fea0003800000 */
.L_x_10298:
[----:B------:R-:W3:Y:S01]  /*22e60*/  LDL R7, [R1+0x10] ;  /* 0x0000100001077983 */ /* 0x000ee20000100800 */
[----:B------:R-:W-:Y:S01]  /*22e70*/  IMAD.MOV.U32 R14, RZ, RZ, RZ ;  /* 0x000000ffff0e7224 */ /* 0x000fe200078e00ff */
[----:B------:R-:W-:Y:S01]  /*22e80*/  UIADD3 UR4, UP0, UR40, 0x470, URZ ;  /* 0x0000047028047890 */ /* 0x000fe2000ff1e03f */
[----:B------:R-:W-:Y:S01]  /*22e90*/  IMAD R4, R23, 0x3000, R19 ;  /* 0x0000300017047824 */ /* 0x000fe200078e0213 */
[----:B------:R-:W-:Y:S01]  /*22ea0*/  PLOP3.LUT P0, PT, PT, PT, PT, 0x80, 0x0 ;  /* 0x000000000000781c */ /* 0x000fe20003f0f070 */
[----:B------:R-:W-:Y:S01]  /*22eb0*/  UMOV UR6, 0x0 ;  /* 0x0000000000067882 */ /* 0x000fe20000000000 */
[----:B------:R-:W-:Y:S01]  /*22ec0*/  R2UR UR10, R14 ;  /* 0x000000000e0a72ca */ /* 0x000fe200000e0000 */
[----:B-1----:R-:W-:Y:S01]  /*22ed0*/  VIADD R9, R4, 0x9000 ;  /* 0x0000900004097836 */ /* 0x002fe20000000000 */
[----:B------:R-:W-:Y:S01]  /*22ee0*/  UIADD3.X UR5, URZ, UR41, URZ, UP0, !UPT ;  /* 0x000000293f057290 */ /* 0x000fe200087fe43f */
[----:B------:R-:W-:Y:S01]  /*22ef0*/  UMOV UR7, 0x14f00000 ;  /* 0x14f0000000077882 */ /* 0x000fe20000000000 */
[----:B---3--:R-:W-:-:S02]  /*22f00*/  IMAD R7, R3, 0x80, R7 ;  /* 0x0000008003077824 */ /* 0x008fc400078e0207 */
[----:B------:R-:W-:-:S09]  /*22f10*/  VIADD R3, R6, 0x19c70 ;  /* 0x00019c7006037836 */ /* 0x000fd20000000000 */
.L_x_10300:
        /* <DEDUP_REMOVED lines=16> */
.L_x_10301:
        /* <DEDUP_REMOVED lines=16> */
.L_x_10302:
        /* <DEDUP_REMOVED lines=13> */
.L_x_10398:
[----:B------:R-:W-:Y:S05]  /*231f0*/  BSYNC B1 ;  /* 0x0000000000017941 */ /* 0x000fea0003800000 */
.L_x_10303:
        /* <DEDUP_REMOVED lines=11> */
.L_x_10306:
[----:B------:R-:W-:Y:S05]  /*232b0*/  BSYNC B1 ;  /* 0x0000000000017941 */ /* 0x000fea0003800000 */
.L_x_10305:
        /* <DEDUP_REMOVED lines=8> */
.L_x_10307:
        /* <DEDUP_REMOVED lines=15> */
.L_x_10308:
        /* <DEDUP_REMOVED lines=15> */
.L_x_10309:
        /* <DEDUP_REMOVED lines=10> */
.L_x_10294:
[----:B------:R-:W-:Y:S05]  /*235c0*/  BSYNC B0 ;  /* 0x0000000000007941 */ /* 0x000fea0003800000 */
.L_x_10293:
[----:B------:R-:W-:-:S06]  /*235d0*/  UISETP.NE.AND UP0, UPT, UR36, 0x3, UPT ;  /* 0x000000032400788c */ /* 0x000fcc000bf05270 */
[----:B------:R-:W-:-:S13]  /*235e0*/  PLOP3.LUT P0, PT, PT, PT, UP0, 0x80, 0x0 ;  /* 0x000000000000781c */ /* 0x000fda0003f0f008 */
[----:B------:R-:W-:Y:S05]  /*235f0*/  @!P0 BRA `(.L_x_10310) ;  /* 0x0000000000048947 */ /* 0x000fea0003800000 */
[----:B------:R-:W-:Y:S01]  /*23600*/  BPT.TRAP 0x1 ;  /* 0x000000040000795c */ /* 0x000fe20000300000 */
.L_x_10310:
        /* <DEDUP_REMOVED lines=8> */
.L_x_10399:
[----:B------:R-:W-:Y:S05]  /*23690*/  BSYNC B0 ;  /* 0x0000000000007941 */ /* 0x000fea0003800000 */
.L_x_10311:
[----:B------:R-:W-:Y:S05]  /*236a0*/  @!P1 BRA `(.L_x_10313) ;  /* 0x0000000000049947 */ /* 0x000fea0003800000 */
[----:B------:R-:W-:Y:S01]  /*236b0*/  BPT.TRAP 0x1 ;  /* 0x000000040000795c */ /* 0x000fe20000300000 */
.L_x_10313:
[----:B--2---:R-:W-:Y:S01]  /*236c0*/  SHF.L.U32 R4, R8, 0x1f, RZ ;  /* 0x0000001f08047819 */ /* 0x004fe200000006ff */
[----:B------:R-:W-:-:S03]  /*236d0*/  IMAD R0, R0, 0x3000, RZ ;  /* 0x0000300000007824 */ /* 0x000fc600078e02ff */
[----:B------:R-:W2:Y:S02]  /*236e0*/  SYNCS.PHASECHK.TRANS64.TRYWAIT P0, [R3+URZ+0x19c60], R4 ;  /* 0x019c6004030075a7 */ /* 0x000ea4000800017f */
[----:B--2---:R-:W-:Y:S05]  /*236f0*/  @!P0 BRA `(.L_x_10314) ;  /* 0x0000003000ac8947 */ /* 0x004fea0003800000 */
.L_x_10400:
[----:B------:R-:W3:Y:S04]  /*23700*/  LDL R13, [R1+0x4] ;  /* 0x00000400010d7983 */ /* 0x000ee80000100800 */
[----:B------:R-:W4:Y:S01]  /*23710*/  LDL R12, [R1+0x14] ;  /* 0x00001400010c7983 */ /* 0x000f220000100800 */
[----:B--2---:R-:W-:Y:S01]  /*23720*/  LOP3.LUT R4, R0, R28, RZ, 0xfc, !PT ;  /* 0x0000001c00047212 */ /* 0x004fe200078efcff */
[----:B------:R-:W-:Y:S05]  /*23730*/  WARPSYNC.ALL ;  /* 0x0000000000007948 */ /* 0x000fea0003800000 */
[----:B------:R-:W-:-:S06]  /*23740*/  IMAD.IADD R4, R19, 0x1, R4 ;  /* 0x0000000113047824 */ /* 0x000fcc00078e0204 */
[----:B------:R-:W2:Y:S02]  /*23750*/  LDSM.16.MT88.4 R4, [R4+0x9000] ;  /* 0x009000000404783b */ /* 0x000ea40000004200 */
[C-C-:B--2---:R-:W-:Y:S02]  /*23760*/  PRMT R8, R4.reuse, 0x6420, R5.reuse ;  /* 0x0000642004087816 */ /* 0x144fe40000000005 */
[----:B-1----:R-:W-:Y:S02]  /*23770*/  PRMT R9, R4, 0x7531, R5 ;  /* 0x0000753104097816 */ /* 0x002fe40000000005 */
[C-C-:B------:R-:W-:Y:S02]  /*23780*/  PRMT R10, R6.reuse, 0x6420, R7.reuse ;  /* 0x00006420060a7816 */ /* 0x140fe40000000007 */
[----:B------:R-:W-:Y:S02]  /*23790*/  PRMT R11, R6, 0x7531, R7 ;  /* 0x00007531060b7816 */ /* 0x000fe40000000007 */
[----:B---3--:R-:W-:-:S02]  /*237a0*/  LOP3.LUT R4, R0, R13, RZ, 0xfc, !PT ;  /* 0x0000000d00047212 */ /* 0x008fc400078efcff */
[----:B----4-:R-:W-:-:S03]  /*237b0*/  IADD3 R12, R22, R12, R0 ;  /* 0x0000000c160c7210 */ /* 0x010fc60007ffe000 */
        /* <DEDUP_REMOVED lines=23> */
[----:B------:R-:W-:-:S04]  /*23930*/  LOP3.LUT R13, R28, 0x1800, RZ, 0xfc, !PT ;  /* 0x000018001c0d7812 */ /* 0x000fc800078efcff */
[----:B------:R1:W-:Y:S02]  /*23940*/  STSM.16.M88.4 [R4], R8 ;  /* 0x0000000804007844 */ /* 0x0003e40000000200 */
[----:B-1----:R-:W-:-:S05]  /*23950*/  LOP3.LUT R4, R0, 0x800, R28, 0xfe, !PT ;  /* 0x0000080000047812 */ /* 0x002fca00078efe1c */
[----:B------:R-:W-:-:S06]  /*23960*/  IMAD.IADD R4, R19, 0x1, R4 ;  /* 0x0000000113047824 */ /* 0x000fcc00078e0204 */
[----:B------:R-:W1:Y:S02]  /*23970*/  LDSM.16.MT88.4 R4, [R4+0x9000] ;  /* 0x009000000404783b */ /* 0x000e640000004200 */
        /* <DEDUP_REMOVED lines=28> */
.L_x_10315:
[----:B-1----:R3:W5:Y:S01]  /*23b40*/  LDL R8, [R1] ;  /* 0x0000000001087983 */ /* 0x0027620000100800 */
[----:B--2---:R1:W-:Y:S01]  /*23b50*/  SYNCS.ARRIVE.TRANS64.A1T0 RZ, [R3+URZ+0x19c50], RZ ;  /* 0x019c50ff03ff79a7 */ /* 0x0043e2000810003f */
[----:B------:R-:W2:Y:S02]  /*23b60*/  S2R R0, SR_TID.X ;  /* 0x0000000000007919 */ /* 0x000ea40000002100 */
        /* <DEDUP_REMOVED lines=9> */
[----:B---3--:R-:W-:Y:S05]  /*23c00*/  @P0 BRA `(.L_x_10316) ;  /* 0xffffffec00c40947 */ /* 0x008fea000383ffff */
.L_x_10292:
[----:B-1----:R-:W1:Y:S01]  /*23c10*/  S2R R3, SR_TID.X ;  /* 0x0000000000037919 */ /* 0x002e620000002100 */
[----:B------:R-:W-:Y:S01]  /*23c20*/  BSSY B0, `(.L_x_10317) ;  /* 0x0000010000007945 */ /* 0x000fe20003800000 */
[----:B-1----:R-:W-:-:S04]  /*23c30*/  LOP3.LUT R3, R3, 0x7f, RZ, 0xc0, !PT ;  /* 0x0000007f03037812 */ /* 0x002fc800078ec0ff */
[----:B------:R-:W-:-:S13]  /*23c40*/  ISETP.NE.AND P0, PT, R3, RZ, PT ;  /* 0x000000ff0300720c */ /* 0x000fda0003f05270 */
[----:B------:R-:W-:Y:S05]  /*23c50*/  @P0 BRA `(.L_x_10318) ;  /* 0x0000000000300947 */ /* 0x000fea0003800000 */
[----:B------:R-:W1:Y:S01]  /*23c60*/  S2R R5, SR_LANEID ;  /* 0x0000000000057919 */ /* 0x000e620000000000 */
[----:B------:R-:W-:Y:S01]  /*23c70*/  VOTEU.ANY UR4, UPT, PT ;  /* 0x0000000000047886 */ /* 0x000fe200038e0100 */
[----:B------:R-:W3:Y:S01]  /*23c80*/  LDC.64 R2, c[0x0][0xc60] ;  /* 0x00031800ff027b82 */ /* 0x000ee20000000a00 */
[----:B--2---:R-:W1:Y:S02]  /*23c90*/  FLO.U32 R0, UR4 ;  /* 0x0000000400007d00 */ /* 0x004e6400080e0000 */
[----:B-1----:R-:W-:-:S06]  /*23ca0*/  ISETP.EQ.U32.AND P1, PT, R0, R5, PT ;  /* 0x000000050000720c */ /* 0x002fcc0003f22070 */
[----:B------:R-:W3:Y:S07]  /*23cb0*/  POPC R5, UR4 ;  /* 0x0000000400057d09 */ /* 0x000eee0008000000 */
[----:B---3--:R-:W2:Y:S01]  /*23cc0*/  @P1 ATOMG.E.ADD.STRONG.GPU PT, R3, desc[UR42][R2.64], R5 ;  /* 0x00000005020319a8 */ /* 0x008ea200081ee1ea */
[----:B------:R-:W1:Y:S02]  /*23cd0*/  S2R R4, SR_LTMASK ;  /* 0x0000000000047919 */ /* 0x000e640000003900 */
[----:B-1----:R-:W-:-:S04]  /*23ce0*/  LOP3.LUT R4, R4, UR4, RZ, 0xc0, !PT ;  /* 0x0000000404047c12 */ /* 0x002fc8000f8ec0ff */
[----:B0-----:R-:W0:Y:S01]  /*23cf0*/  POPC R7, R4 ;  /* 0x0000000400077309 */ /* 0x001e220000000000 */
[----:B--2---:R-:W0:Y:S02]  /*23d00*/  SHFL.IDX PT, R0, R3, R0, 0x1f ;  /* 0x00001f0003007589 */ /* 0x004e2400000e0000 */
[----:B0-----:R-:W-:-:S07]  /*23d10*/  IADD3 R24, R0, UR38, R7 ;  /* 0x0000002600187c10 */ /* 0x001fce000fffe007 */
.L_x_10318:
[----:B------:R-:W-:Y:S05]  /*23d20*/  BSYNC B0 ;  /* 0x0000000000007941 */ /* 0x000fea0003800000 */
.L_x_10317:
[----:B------:R-:W-:-:S06]  /*23d30*/  UISETP.NE.AND UP0, UPT, UR36, 0x3, UPT ;  /* 0x000000032400788c */ /* 0x000fcc000bf05270 */
[----:B------:R-:W-:-:S13]  /*23d40*/  PLOP3.LUT P1, PT, PT, PT, UP0, 0x80, 0x0 ;  /* 0x000000000000781c */ /* 0x000fda0003f2f008 */
[----:B------:R-:W-:Y:S05]  /*23d50*/  @!P1 BRA `(.L_x_10319) ;  /* 0x0000000000049947 */ /* 0x000fea0003800000 */
[----:B------:R-:W-:Y:S01]  /*23d60*/  BPT.TRAP 0x1 ;  /* 0x000000040000795c */ /* 0x000fe20000300000 */
.L_x_10319:
[----:B--2---:R-:W2:Y:S01]  /*23d70*/  LDL R0, [R1] ;  /* 0x0000000001007983 */ /* 0x004ea20000100800 */
[----:B------:R-:W-:Y:S01]  /*23d80*/  IMAD.U32 R2, RZ, RZ, UR39 ;  /* 0x00000027ff027e24 */ /* 0x000fe2000f8e00ff */
[----:B------:R-:W-:Y:S04]  /*23d90*/  BSSY B0, `(.L_x_10320) ;  /* 0x0000007000007945 */ /* 0x000fe80003800000 */
[----:B------:R-:W-:Y:S02]  /*23da0*/  ISETP.NE.AND P2, PT, R2, 0x3, PT ;  /* 0x000000030200780c */ /* 0x000fe40003f45270 */
[----:B--2---:R-:W-:Y:S01]  /*23db0*/  LOP3.LUT R3, R0, 0x1, RZ, 0x3c, !PT ;  /* 0x0000000100037812 */ /* 0x004fe200078e3cff */
[----:B------:R-:W-:-:S03]  /*23dc0*/  IMAD R0, R23, 0x8, R19 ;  /* 0x0000000817007824 */ /* 0x000fc600078e0213 */
[----:B------:R-:W-:-:S04]  /*23dd0*/  SHF.L.U32 R3, R3, 0x1f, RZ ;  /* 0x0000001f03037819 */ /* 0x000fc800000006ff */
[----:B------:R-:W1:Y:S02]  /*23de0*/  SYNCS.PHASECHK.TRANS64.TRYWAIT P1, [R0+URZ+0x19c70], R3 ;  /* 0x019c7003000075a7 */ /* 0x000e64000802017f */
[----:B-1----:R-:W-:Y:S05]  /*23df0*/  @!P1 BRA `(.L_x_10321) ;  /* 0x0000002c00009947 */ /* 0x002fea0003800000 */
.L_x_10401:
[----:B------:R-:W-:Y:S05]  /*23e00*/  BSYNC B0 ;  /* 0x0000000000007941 */ /* 0x000fea0003800000 */
.L_x_10320:
[----:B------:R-:W-:Y:S05]  /*23e10*/  @!P2 BRA `(.L_x_10322) ;  /* 0x000000000004a947 */ /* 0x000fea0003800000 */
[----:B------:R-:W-:Y:S01]  /*23e20*/  BPT.TRAP 0x1 ;  /* 0x000000040000795c */ /* 0x000fe20000300000 */
.L_x_10322:
[----:B------:R-:W1:Y:S02]  /*23e30*/  LDL R2, [R1] ;  /* 0x0000000001027983 */ /* 0x000e640000100800 */
[----:B-1----:R-:W-:-:S04]  /*23e40*/  SHF.L.U32 R3, R2, 0x1f, RZ ;  /* 0x0000001f02037819 */ /* 0x002fc800000006ff */
[----:B------:R-:W1:Y:S02]  /*23e50*/  SYNCS.PHASECHK.TRANS64.TRYWAIT P1, [R0+URZ+0x19c60], R3 ;  /* 0x019c6003000075a7 */ /* 0x000e64000802017f */
[----:B-1----:R-:W-:Y:S05]  /*23e60*/  @!P1 BRA `(.L_x_10323) ;  /* 0x0000002800f89947 */ /* 0x002fea0003800000 */
.L_x_10402:
[----:B------:R-:W1:Y:S04]  /*23e70*/  LDL R13, [R1+0x4] ;  /* 0x00000400010d7983 */ /* 0x000e680000100800 */
[----:B------:R-:W2:Y:S01]  /*23e80*/  LDL R15, [R1+0x14] ;  /* 0x00001400010f7983 */ /* 0x000ea20000100800 */
[----:B------:R-:W-:Y:S01]  /*23e90*/  IMAD R2, R23, 0x3000, RZ ;  /* 0x0000300017027824 */ /* 0x000fe200078e02ff */
[----:B------:R-:W-:Y:S05]  /*23ea0*/  WARPSYNC.ALL ;  /* 0x0000000000007948 */ /* 0x000fea0003800000 */
[----:B------:R-:W-:-:S02]  /*23eb0*/  LOP3.LUT R4, R2, R28, RZ, 0xfc, !PT ;  /* 0x0000001c02047212 */ /* 0x000fc400078efcff */
[----:B------:R-:W-:-:S03]  /*23ec0*/  LOP3.LUT R14, R28, 0x1800, RZ, 0xfc, !PT ;  /* 0x000018001c0e7812 */ /* 0x000fc600078efcff */
[----:B------:R-:W-:-:S06]  /*23ed0*/  IMAD.IADD R5, R19, 0x1, R4 ;  /* 0x0000000113057824 */ /* 0x000fcc00078e0204 */
[----:B0-----:R-:W0:Y:S02]  /*23ee0*/  LDSM.16.MT88.4 R4, [R5+0x9000] ;  /* 0x009000000504783b */ /* 0x001e240000004200 */
[C-C-:B0----5:R-:W-:Y:S02]  /*23ef0*/  PRMT R8, R4.reuse, 0x6420, R5.reuse ;  /* 0x0000642004087816 */ /* 0x161fe40000000005 */
[----:B------:R-:W-:Y:S02]  /*23f00*/  PRMT R9, R4, 0x7531, R5 ;  /* 0x0000753104097816 */ /* 0x000fe40000000005 */
[C-C-:B------:R-:W-:Y:S02]  /*23f10*/  PRMT R10, R6.reuse, 0x6420, R7.reuse ;  /* 0x00006420060a7816 */ /* 0x140fe40000000007 */
[----:B------:R-:W-:Y:S02]  /*23f20*/  PRMT R11, R6, 0x7531, R7 ;  /* 0x00007531060b7816 */ /* 0x000fe40000000007 */
[----:B-1----:R-:W-:-:S05]  /*23f30*/  LOP3.LUT R3, R2, R13, RZ, 0xfc, !PT ;  /* 0x0000000d02037212 */ /* 0x002fca00078efcff */
        /* <DEDUP_REMOVED lines=16> */
[C---:B------:R-:W-:Y:S02]  /*24040*/  IMAD.IADD R12, R19.reuse, 0x1, R4 ;  /* 0x00000001130c7824 */ /* 0x040fe400078e0204 */
[C---:B------:R-:W-:Y:S01]  /*24050*/  IMAD.IADD R3, R22.reuse, 0x1, R3 ;  /* 0x0000000116037824 */ /* 0x040fe200078e0203 */
[--C-:B--2---:R-:W-:Y:S02]  /*24060*/  IADD3 R22, R22, R15, R2.reuse ;  /* 0x0000000f16167210 */ /* 0x104fe40007ffe002 */
        /* <DEDUP_REMOVED lines=37> */
.L_x_10324:
[----:B------:R-:W2:Y:S01]  /*242c0*/  LDL.LU R3, [R1] ;  /* 0x0000000001037983 */ /* 0x000ea20000300800 */
        /* <DEDUP_REMOVED lines=9> */
[----:B--2---:R-:W-:-:S05]  /*24360*/  LOP3.LUT R3, R3, R0, RZ, 0x3c, !PT ;  /* 0x0000000003037212 */ /* 0x004fca00078e3cff */
[----:B------:R3:W-:Y:S02]  /*24370*/  STL [R1], R3 ;  /* 0x0000000301007387 */ /* 0x0007e40000100800 */
.L_x_10267:
[----:B------:R-:W-:-:S13]  /*24380*/  LOP3.LUT P0, RZ, R17, 0x2, RZ, 0xc0, !PT ;  /* 0x0000000211ff7812 */ /* 0x000fda000780c0ff */
[----:B------:R-:W-:Y:S05]  /*24390*/  @!P0 BRA `(.L_x_10325) ;  /* 0x0000000000248947 */ /* 0x000fea0003800000 */
[----:B------:R-:W-:Y:S05]  /*243a0*/  WARPSYNC.ALL ;  /* 0x0000000000007948 */ /* 0x000fea0003800000 */
[----:B------:R-:W1:Y:S08]  /*243b0*/  S2UR UR5, SR_CgaCtaId ;  /* 0x00000000000579c3 */ /* 0x000e700000008800 */
[----:B------:R-:W-:Y:S06]  /*243c0*/  BAR.SYNC.DEFER_BLOCKING 0x5, 0x200 ;  /* 0x0148000000007b1d */ /* 0x000fec0000010000 */
[----:B------:R-:W-:-:S02]  /*243d0*/  UMOV UR4, 0x400 ;  /* 0x0000040000047882 */ /* 0x000fc40000000000 */
[----:B-1----:R-:W-:-:S06]  /*243e0*/  ULEA UR4, UR5, UR4, 0x18 ;  /* 0x0000000405047291 */ /* 0x002fcc000f8ec03f */
[----:B------:R-:W-:-:S05]  /*243f0*/  IMAD.U32 R19, RZ, RZ, UR4 ;  /* 0x00000004ff137e24 */ /* 0x000fca000f8e00ff */
[----:B------:R1:W4:Y:S01]  /*24400*/  LDS.128 R24, [R19+0x19cd0] ;  /* 0x019cd00013187984 */ /* 0x0003220000000c00 */
[----:B------:R-:W-:Y:S06]  /*24410*/  BAR.ARV 0x4, 0x200 ;  /* 0x0108000000007b1d */ /* 0x000fec0000002000 */
[----:B------:R-:W-:Y:S05]  /*24420*/  BRA `(.L_x_10326) ;  /* 0x0000000c00dc7947 */ /* 0x000fea0003800000 */
.L_x_10325:
        /* <DEDUP_REMOVED lines=8> */
[----:B---3--:R-:W0:Y:S08]  /*244b0*/  @!P1 LDC.64 R2, c[0x0][0xc80] ;  /* 0x00032000ff029b82 */ /* 0x008e300000000a00 */
[----:B------:R-:W1:Y:S01]  /*244c0*/  @!P1 LDC.64 R4, c[0x0][0xc78] ;  /* 0x00031e00ff049b82 */ /* 0x000e620000000a00 */
[----:B0-----:R-:W-:-:S05]  /*244d0*/  @!P1 IMAD.WIDE R2, R0, 0x4, R2 ;  /* 0x0000000400029825 */ /* 0x001fca00078e0202 */
[----:B------:R1:W3:Y:S02]  /*244e0*/  @!P1 LDG.E R7, desc[UR42][R2.64] ;  /* 0x0000002a02079981 */ /* 0x0002e4000c1e1900 */
[----:B-1----:R-:W-:-:S05]  /*244f0*/  @!P1 IMAD.WIDE R2, R0, 0x4, R4 ;  /* 0x0000000400029825 */ /* 0x002fca00078e0204 */
[----:B------:R-:W4:Y:S01]  /*24500*/  @!P1 LDG.E R4, desc[UR42][R2.64] ;  /* 0x0000002a02049981 */ /* 0x000f22000c1e1900 */
        /* <DEDUP_REMOVED lines=8> */
[----:B---3--:R-:W-:Y:S02]  /*24590*/  @!P1 IMAD.MOV.U32 R25, RZ, RZ, R7 ;  /* 0x000000ffff199224 */ /* 0x008fe400078e0007 */
[----:B------:R-:W-:Y:S02]  /*245a0*/  IMAD.MOV.U32 R7, RZ, RZ, RZ ;  /* 0x000000ffff077224 */ /* 0x000fe400078e00ff */
[----:B----4-:R-:W-:Y:S01]  /*245b0*/  @!P1 IMAD.MOV.U32 R7, RZ, RZ, R4 ;  /* 0x000000ffff079224 */ /* 0x010fe200078e0004 */
        /* <DEDUP_REMOVED lines=18> */
.L_x_10412:
[----:B------:R-:W-:Y:S02]  /*246e0*/  ULDC UR4, c[0x0][0xc38] ;  /* 0x00030e0000047ab9 */ /* 0x000fe40000000800 */
[----:B------:R-:W-:-:S04]  /*246f0*/  IMAD.U32 R5, RZ, RZ, UR4 ;  /* 0x00000004ff057e24 */ /* 0x000fc8000f8e00ff */
[----:B-1----:R-:W-:-:S04]  /*24700*/  IMAD R3, R3, R5, RZ ;  /* 0x0000000503037224 */ /* 0x002fc800078e02ff */
[----:B------:R-:W-:-:S05]  /*24710*/  IMAD.IADD R4, R6, 0x1, R3 ;  /* 0x0000000106047824 */ /* 0x000fca00078e0203 */
[----:B------:R-:W-:-:S13]  /*24720*/  ISETP.GT.AND P6, PT, R4, R0, PT ;  /* 0x000000000400720c */ /* 0x000fda0003fc4270 */
[----:B------:R-:W-:Y:S05]  /*24730*/  @P6 BRA `(.L_x_10328) ;  /* 0x0000000000a46947 */ /* 0x000fea0003800000 */
.L_x_10331:
        /* <DEDUP_REMOVED lines=11> */
[----:B------:R0:W3:Y:S01]  /*247f0*/  @!P6 LDG.E R25, desc[UR42][R2.64] ;  /* 0x0000002a0219e981 */ /* 0x0000e2000c1e1900 */
[----:B------:R-:W-:Y:S01]  /*24800*/  IMAD.MOV.U32 R7, RZ, RZ, RZ ;  /* 0x000000ffff077224 */ /* 0x000fe200078e00ff */
[----:B0-----:R-:W0:Y:S02]  /*24810*/  @!P6 LDC.64 R2, c[0x0][0xc78] ;  /* 0x00031e00ff02eb82 */ /* 0x001e240000000a00 */
[----:B0-----:R-:W-:-:S05]  /*24820*/  @!P6 IMAD.WIDE R2, R5, 0x4, R2 ;  /* 0x000000040502e825 */ /* 0x001fca00078e0202 */
[----:B------:R-:W3:Y:S01]  /*24830*/  @!P6 LDG.E R7, desc[UR42][R2.64] ;  /* 0x0000002a0207e981 */ /* 0x000ee2000c1e1900 */
[----:B------:R-:W-:Y:S01]  /*24840*/  UMOV UR4, 0xffffffff ;  /* 0xffffffff00047882 */ /* 0x000fe20000000000 */
[----:B---3--:R-:W-:Y:S02]  /*24850*/  IMAD R2, R7, R25, RZ ;  /* 0x0000001907027224 */ /* 0x008fe400078e02ff */
        /* <DEDUP_REMOVED lines=17> */
.L_x_10420:
[----:B------:R-:W-:Y:S02]  /*24970*/  ULDC UR4, c[0x0][0xc38] ;  /* 0x00030e0000047ab9 */ /* 0x000fe40000000800 */
[----:B------:R-:W-:-:S04]  /*24980*/  IMAD.U32 R5, RZ, RZ, UR4 ;  /* 0x00000004ff057e24 */ /* 0x000fc8000f8e00ff */
[----:B-1----:R-:W-:-:S04]  /*24990*/  IMAD R3, R3, R5, RZ ;  /* 0x0000000503037224 */ /* 0x002fc800078e02ff */
[----:B------:R-:W-:-:S05]  /*249a0*/  IMAD.IADD R4, R3, 0x1, R4 ;  /* 0x0000000103047824 */ /* 0x000fca00078e0204 */
[----:B------:R-:W-:-:S13]  /*249b0*/  ISETP.GT.AND P6, PT, R4, R0, PT ;  /* 0x000000000400720c */ /* 0x000fda0003fc4270 */
[----:B------:R-:W-:Y:S05]  /*249c0*/  @!P6 BRA `(.L_x_10331) ;  /* 0xfffffffc005ce947 */ /* 0x000fea000383ffff */
.L_x_10328:
[----:B------:R-:W-:Y:S01]  /*249d0*/  IMAD.IADD R4, R4, 0x1, -R3 ;  /* 0x0000000104047824 */ /* 0x000fe200078e0a03 */
[----:B------:R-:W-:-:S03]  /*249e0*/  UMOV UR4, 0xffffffff ;  /* 0xffffffff00047882 */ /* 0x000fc60000000000 */
[----:B------:R-:W-:-:S05]  /*249f0*/  IMAD R3, R2, R5, R4 ;  /* 0x0000000502037224 */ /* 0x000fca00078e0204 */
[----:B------:R-:W-:Y:S01]  /*24a00*/  ISETP.GT.AND P6, PT, R3, R0, PT ;  /* 0x000000000300720c */ /* 0x000fe20003fc4270 */
[----:B------:R-:W-:-:S12]  /*24a10*/  BRA.DIV UR4, `(.L_x_10332) ;  /* 0x0000002a04247947 */ /* 0x000fd8000b800000 */
[----:B------:R-:W-:-:S04]  /*24a20*/  VOTE.ANY R3, PT, !P6 ;  /* 0x0000000000037806 */ /* 0x000fc800070e0100 */
[----:B------:R-:W1:Y:S02]  /*24a30*/  POPC R6, R3 ;  /* 0x0000000300067309 */ /* 0x000e640000000000 */
[----:B-1----:R1:W3:Y:S01]  /*24a40*/  SHFL.IDX PT, R25, R25, R6, 0x1f ;  /* 0x00001f0619197589 */ /* 0x0022e200000e0000 */
[----:B------:R-:W-:-:S03]  /*24a50*/  IMAD.IADD R27, R6, 0x1, R27 ;  /* 0x00000001061b7824 */ /* 0x000fc600078e021b */
[----:B------:R1:W4:Y:S04]  /*24a60*/  SHFL.IDX PT, R7, R7, R6, 0x1f ;  /* 0x00001f0607077589 */ /* 0x00032800000e0000 */
.L_x_10425:
[----:B------:R-:W-:-:S13]  /*24a70*/  ISETP.NE.AND P0, PT, R3, RZ, PT ;  /* 0x000000ff0300720c */ /* 0x000fda0003f05270 */
[----:B------:R-:W-:Y:S05]  /*24a80*/  @!P0 BRA `(.L_x_10333) ;  /* 0x0000000000108947 */ /* 0x000fea0003800000 */
[----:B------:R-:W-:Y:S01]  /*24a90*/  UMOV UR4, 0xffffffff ;  /* 0xffffffff00047882 */ /* 0x000fe20000000000 */
[----:B-1----:R-:W-:Y:S02]  /*24aa0*/  VIADD R6, R6, 0xffffffff ;  /* 0xffffffff06067836 */ /* 0x002fe40000000000 */
[----:B------:R-:W-:Y:S05]  /*24ab0*/  BRA.DIV UR4, `(.L_x_10334) ;  /* 0x0000002a045c7947 */ /* 0x000fea000b800000 */
[----:B------:R1:W0:Y:S02]  /*24ac0*/  SHFL.IDX PT, R24, R2, R6, 0x1f ;  /* 0x00001f0602187589 */ /* 0x00022400000e0000 */
.L_x_10333:
[----:B----4-:R-:W-:Y:S01]  /*24ad0*/  ISETP.NE.AND P0, PT, R7, 0x1, PT ;  /* 0x000000010700780c */ /* 0x010fe20003f05270 */
[----:B0-----:R-:W-:-:S04]  /*24ae0*/  IMAD R24, R24, R5, R4 ;  /* 0x0000000518187224 */ /* 0x001fc800078e0204 */
[----:B------:R-:W-:-:S08]  /*24af0*/  IMAD.IADD R0, R0, 0x1, -R24 ;  /* 0x0000000100007824 */ /* 0x000fd000078e0a18 */
[----:B------:R-:W-:Y:S05]  /*24b00*/  @!P0 BRA `(.L_x_10335) ;  /* 0x0000000000e08947 */ /* 0x000fea0003800000 */
[----:B---3--:R-:W-:-:S04]  /*24b10*/  IABS R4, R25 ;  /* 0x0000001900047213 */ /* 0x008fc80000000000 */
[----:B------:R-:W0:Y:S08]  /*24b20*/  I2F.RP R5, R4 ;  /* 0x0000000400057306 */ /* 0x000e300000209400 */
[----:B0-----:R-:W2:Y:S02]  /*24b30*/  MUFU.RCP R5, R5 ;  /* 0x0000000500057308 */ /* 0x001ea40000001000 */
[----:B--2---:R-:W-:-:S06]  /*24b40*/  VIADD R8, R5, 0xffffffe ;  /* 0x0ffffffe05087836 */ /* 0x004fcc0000000000 */
        /* <DEDUP_REMOVED lines=50> */
[----:B------:R-:W-:Y:S01]  /*24e70*/  IMAD R26, R3, 0x10000, R26 ;  /* 0x00010000031a7824 */ /* 0x000fe200078e021a */
[----:B------:R-:W-:Y:S06]  /*24e80*/  BRA `(.L_x_10336) ;  /* 0x0000000000f47947 */ /* 0x000fec0003800000 */
.L_x_10335:
[----:B-1----:R-:W0:Y:S02]  /*24e90*/  LDC.64 R2, c[0x0][0xc90] ;  /* 0x00032400ff027b82 */ /* 0x002e240000000a00 */
[----:B0-----:R-:W-:-:S05]  /*24ea0*/  IMAD.WIDE R2, R27, 0x4, R2 ;  /* 0x000000041b027825 */ /* 0x001fca00078e0202 */
        /* <DEDUP_REMOVED lines=8> */
[----:B--2---:R-:W-:Y:S02]  /*24f30*/  IMAD R8, R2, R7, RZ ;  /* 0x0000000702087224 */ /* 0x004fe400078e02ff */
        /* <DEDUP_REMOVED lines=49> */
[----:B------:R-:W-:-:S07]  /*25250*/  IMAD.MOV.U32 R0, RZ, RZ, R2 ;  /* 0x000000ffff007224 */ /* 0x000fce00078e0002 */
.L_x_10336:
[----:B------:R-:W-:-:S05]  /*25260*/  LOP3.LUT R0, RZ, R0, RZ, 0x33, !PT ;  /* 0x00000000ff007212 */ /* 0x000fca00078e33ff */
[----:B------:R-:W-:Y:S01]  /*25270*/  IMAD.IADD R25, R25, 0x1, R0 ;  /* 0x0000000119197824 */ /* 0x000fe200078e0200 */
[----:B------:R-:W-:Y:S06]  /*25280*/  BRA `(.L_x_10337) ;  /* 0x00000000001c7947 */ /* 0x000fec0003800000 */
.L_x_10329:
[----:B------:R-:W-:Y:S01]  /*25290*/  UMOV UR4, URZ ;  /* 0x0000003f00047c82 */ /* 0x000fe20008000000 */
[----:B------:R-:W-:Y:S01]  /*252a0*/  UMOV UR5, URZ ;  /* 0x0000003f00057c82 */ /* 0x000fe20008000000 */
[----:B------:R-:W-:Y:S01]  /*252b0*/  ULDC UR6, c[0x0][0xc3c] ;  /* 0x00030f0000067ab9 */ /* 0x000fe20000000800 */
[----:B------:R-:W-:Y:S02]  /*252c0*/  IMAD.MOV.U32 R24, RZ, RZ, R0 ;  /* 0x000000ffff187224 */ /* 0x000fe400078e0000 */
[----:B------:R-:W-:Y:S02]  /*252d0*/  IMAD.U32 R25, RZ, RZ, UR4 ;  /* 0x00000004ff197e24 */ /* 0x000fe4000f8e00ff */
[----:B------:R-:W-:Y:S02]  /*252e0*/  IMAD.U32 R26, RZ, RZ, UR5 ;  /* 0x00000005ff1a7e24 */ /* 0x000fe4000f8e00ff */
[----:B------:R-:W-:-:S07]  /*252f0*/  IMAD.U32 R27, RZ, RZ, UR6 ;  /* 0x00000006ff1b7e24 */ /* 0x000fce000f8e00ff */
.L_x_10337:
        /* <DEDUP_REMOVED lines=10> */
.L_x_10326:
[----:B------:R-:W-:Y:S02]  /*253a0*/  ULDC UR4, c[0x0][0xc3c] ;  /* 0x00030f0000047ab9 */ /* 0x000fe40000000800 */
[----:B----4-:R-:W-:-:S13]  /*253b0*/  ISETP.GE.AND P0, PT, R27, UR4, PT ;  /* 0x000000041b007c0c */ /* 0x010fda000bf06270 */
[----:B------:R-:W-:Y:S05]  /*253c0*/  @!P0 BRA `(.L_x_10338) ;  /* 0xffffff9400508947 */ /* 0x000fea000383ffff */
[----:B------:R-:W-:Y:S05]  /*253d0*/  BSYNC B7 ;  /* 0x0000000000077941 */ /* 0x000fea0003800000 */
.L_x_10202:
[----:B0-----:R-:W4:Y:S01]  /*253e0*/  LDL.LU R0, [R1+0x48] ;  /* 0x0000480001007983 */ /* 0x001f220000300800 */
[----:B------:R-:W-:Y:S01]  /*253f0*/  BSSY B0, `(.L_x_10339) ;  /* 0x000000b000007945 */ /* 0x000fe20003800000 */
[----:B------:R-:W0:Y:S01]  /*25400*/  S2R R5, SR_CgaCtaId ;  /* 0x0000000000057919 */ /* 0x000e220000008800 */
[----:B----4-:R-:W-:-:S05]  /*25410*/  VIADD R0, R0, 0x1 ;  /* 0x0000000100007836 */ /* 0x010fca0000000000 */
[----:B---3--:R-:W-:-:S04]  /*25420*/  LEA.HI R2, R0, R0, RZ, 0x1 ;  /* 0x0000000000027211 */ /* 0x008fc800078f08ff */
[----:B------:R-:W-:Y:S02]  /*25430*/  LOP3.LUT R3, R2, 0xfffffffe, RZ, 0xc0, !PT ;  /* 0xfffffffe02037812 */ /* 0x000fe400078ec0ff */
[----:B------:R-:W-:-:S03]  /*25440*/  MOV R2, 0x400 ;  /* 0x0000040000027802 */ /* 0x000fc60000000f00 */
[----:B------:R-:W-:Y:S01]  /*25450*/  IMAD.IADD R0, R0, 0x1, -R3 ;  /* 0x0000000100007824 */ /* 0x000fe200078e0a03 */
[----:B0-----:R-:W-:-:S04]  /*25460*/  LEA R6, R5, R2, 0x18 ;  /* 0x0000000205067211 */ /* 0x001fc800078ec0ff */
[----:B------:R-:W-:-:S04]  /*25470*/  SHF.L.U32 R0, R0, 0x1f, RZ ;  /* 0x0000001f00007819 */ /* 0x000fc800000006ff */
[----:B------:R-:W0:Y:S02]  /*25480*/  SYNCS.PHASECHK.TRANS64.TRYWAIT P0, [R6+URZ+0x19c20], R0 ;  /* 0x019c2000060075a7 */ /* 0x000e24000800017f */
[----:B0-----:R-:W-:Y:S05]  /*25490*/  @!P0 BRA `(.L_x_10340) ;  /* 0x0000002000108947 */ /* 0x001fea0003800000 */
.L_x_10428:
[----:B------:R-:W-:Y:S05]  /*254a0*/  BSYNC B0 ;  /* 0x0000000000007941 */ /* 0x000fea0003800000 */
.L_x_10339:
[----:B------:R-:W-:-:S03]  /*254b0*/  UMOV UR4, 0xffffffff ;  /* 0xffffffff00047882 */ /* 0x000fc60000000000 */
[----:B------:R-:W-:Y:S05]  /*254c0*/  BRA.DIV UR4, `(.L_x_10341) ;  /* 0x0000002204187947 */ /* 0x000fea000b800000 */
[----:B0-----:R-:W0:Y:S02]  /*254d0*/  S2R R0, SR_TID.X ;  /* 0x0000000000007919 */ /* 0x001e240000002100 */
[----:B0-----:R-:W-:-:S04]  /*254e0*/  SHF.R.U32.HI R0, RZ, 0x5, R0 ;  /* 0x00000005ff007819 */ /* 0x001fc80000011600 */
[----:B------:R-:W-:-:S05]  /*254f0*/  LOP3.LUT R0, R0, 0x3, RZ, 0xc0, !PT ;  /* 0x0000000300007812 */ /* 0x000fca00078ec0ff */
[----:B------:R0:W3:Y:S02]  /*25500*/  SHFL.IDX PT, R14, R0, RZ, 0x1f ;  /* 0x00001fff000e7589 */ /* 0x0000e400000e0000 */
.L_x_10431:
[----:B---3--:R-:W-:-:S13]  /*25510*/  ISETP.NE.AND P0, PT, R14, RZ, PT ;  /* 0x000000ff0e00720c */ /* 0x008fda0003f05270 */
[----:B------:R-:W-:Y:S05]  /*25520*/  @P0 BRA `(.L_x_9993) ;  /* 0x0000000000a80947 */ /* 0x000fea0003800000 */
[----:B------:R-:W-:-:S03]  /*25530*/  UMOV UR4, 0xffffffff ;  /* 0xffffffff00047882 */ /* 0x000fc60000000000 */
[----:B------:R-:W-:Y:S05]  /*25540*/  BRA.DIV UR4, `(.L_x_10342) ;  /* 0x00000022042c7947 */ /* 0x000fea000b800000 */
[----:B------:R-:W-:-:S13]  /*25550*/  ELECT P6, URZ, PT ;  /* 0x00000000003f782f */ /* 0x000fda00038c0000 */
.L_x_10434:
[----:B------:R-:W-:Y:S05]  /*25560*/  @!P6 BRA `(.L_x_9993) ;  /* 0x000000000098e947 */ /* 0x000fea0003800000 */
[----:B------:R-:W-:-:S06]  /*25570*/  ULOP3.LUT UR4, UR37, 0x2, URZ, 0xfc, !UPT ;  /* 0x0000000225047892 */ /* 0x000fcc000f8efc3f */
[----:B0-----:R-:W-:-:S05]  /*25580*/  IMAD.U32 R0, RZ, RZ, UR4 ;  /* 0x00000004ff007e24 */ /* 0x001fca000f8e00ff */
[----:B------:R-:W-:-:S13]  /*25590*/  ISETP.NE.AND P0, PT, R0, 0x3, PT ;  /* 0x000000030000780c */ /* 0x000fda0003f05270 */
[----:B------:R-:W-:Y:S05]  /*255a0*/  @!P0 BRA `(.L_x_10343) ;  /* 0x0000000000048947 */ /* 0x000fea0003800000 */
[----:B------:R-:W-:Y:S01]  /*255b0*/  BPT.TRAP 0x1 ;  /* 0x000000040000795c */ /* 0x000fe20000300000 */
.L_x_10343:
[----:B--2---:R-:W2:Y:S01]  /*255c0*/  LDL.LU R8, [R1] ;  /* 0x0000000001087983 */ /* 0x004ea20000300800 */
        /* <DEDUP_REMOVED lines=12> */
.L_x_10435:
[----:B------:R-:W2:Y:S02]  /*25690*/  SYNCS.PHASECHK.TRANS64.TRYWAIT P1, [R9+URZ], R0 ;  /* 0x00000000090075a7 */ /* 0x000ea4000802017f */
[----:B--2---:R-:W-:Y:S05]  /*256a0*/  @!P1 BRA `(.L_x_10345) ;  /* 0x0000002000089947 */ /* 0x004fea0003800000 */
.L_x_10436:
[----:B------:R-:W-:Y:S05]  /*256b0*/  @!P0 BRA `(.L_x_10346) ;  /* 0x0000000000048947 */ /* 0x000fea0003800000 */
[----:B------:R-:W-:Y:S01]  /*256c0*/  BPT.TRAP 0x1 ;  /* 0x000000040000795c */ /* 0x000fe20000300000 */
.L_x_10346:
[----:B------:R-:W-:-:S04]  /*256d0*/  IMAD R23, R23, 0x8, R6 ;  /* 0x0000000817177824 */ /* 0x000fc800078e0206 */
[----:B------:R-:W3:Y:S02]  /*256e0*/  SYNCS.PHASECHK.TRANS64.TRYWAIT P1, [R23+URZ+0x19c60], R4 ;  /* 0x019c6004170075a7 */ /* 0x000ee4000802017f */
[----:B---3--:R-:W-:Y:S05]  /*256f0*/  @!P1 BRA `(.L_x_10347) ;  /* 0x0000002000089947 */ /* 0x008fea0003800000 */
.L_x_10437:
[----:B------:R-:W-:Y:S05]  /*25700*/  @!P0 BRA `(.L_x_10348) ;  /* 0x0000000000048947 */ /* 0x000fea0003800000 */
[----:B------:R-:W-:Y:S01]  /*25710*/  BPT.TRAP 0x1 ;  /* 0x000000040000795c */ /* 0x000fe20000300000 */
.L_x_10348:
[----:B------:R-:W-:-:S04]  /*25720*/  IMAD R7, R7, 0x8, R6 ;  /* 0x0000000807077824 */ /* 0x000fc800078e0206 */
[----:B------:R-:W4:Y:S02]  /*25730*/  SYNCS.PHASECHK.TRANS64.TRYWAIT P1, [R7+URZ+0x19c60], R0 ;  /* 0x019c6000070075a7 */ /* 0x000f24000802017f */
[----:B----4-:R-:W-:Y:S05]  /*25740*/  @!P1 BRA `(.L_x_10349) ;  /* 0x0000002000089947 */ /* 0x010fea0003800000 */
.L_x_10438:
[----:B------:R-:W-:Y:S05]  /*25750*/  @!P0 BRA `(.L_x_10350) ;  /* 0x0000000000048947 */ /* 0x000fea0003800000 */
[----:B------:R-:W-:Y:S01]  /*25760*/  BPT.TRAP 0x1 ;  /* 0x000000040000795c */ /* 0x000fe20000300000 */
.L_x_10350:
[----:B------:R-:W5:Y:S02]  /*25770*/  SYNCS.PHASECHK.TRANS64.TRYWAIT P0, [R23+URZ+0x19c80], R4 ;  /* 0x019c8004170075a7 */ /* 0x000f64000800017f */
[----:B-----5:R-:W-:Y:S05]  /*25780*/  @!P0 BRA `(.L_x_10351) ;  /* 0x00000020000c8947 */ /* 0x020fea0003800000 */
.L_x_10352:
[----:B------:R0:W0:Y:S02]  /*25790*/  SYNCS.PHASECHK.TRANS64.TRYWAIT P0, [R7+URZ+0x19c80], R0 ;  /* 0x019c8000070075a7 */ /* 0x000024000800017f */
[----:B0-----:R-:W-:Y:S05]  /*257a0*/  @!P0 NANOSLEEP.SYNCS 0x989680 ;  /* 0x009896800000895d */ /* 0x001fea0003900000 */
[----:B------:R-:W0:Y:S02]  /*257b0*/  @!P0 SYNCS.PHASECHK.TRANS64 P0, [R7+URZ+0x19c80], R0 ;  /* 0x019c8000070085a7 */ /* 0x000e24000800007f */
[----:B0-----:R-:W-:Y:S05]  /*257c0*/  @!P0 BRA `(.L_x_10352) ;  /* 0xfffffffc00f08947 */ /* 0x001fea000383ffff */
.L_x_9993:
[----:B------:R-:W-:Y:S05]  /*257d0*/  BSYNC B8 ;  /* 0x0000000000087941 */ /* 0x000fea0003800000 */
.L_x_9990:
[----:B------:R-:W-:Y:S05]  /*257e0*/  EXIT ;  /* 0x000000000000794d */ /* 0x000fea0003800000 */
.L_x_10019:
[----:B0-----:R0:W1:Y:S02]  /*257f0*/  SYNCS.PHASECHK.TRANS64.TRYWAIT P5, [R82+URZ+0x19c90], R85 ;  /* 0x019c9055520075a7 */ /* 0x00106400080a017f */
[----:B-1----:R-:W-:Y:S05]  /*25800*/  @!P5 NANOSLEEP.SYNCS 0x989680 ;  /* 0x009896800000d95d */ /* 0x002fea0003900000 */
[----:B------:R-:W1:Y:S02]  /*25810*/  @!P5 SYNCS.PHASECHK.TRANS64 P5, [R82+URZ+0x19c90], R85 ;  /* 0x019c90555200d5a7 */ /* 0x000e6400080a007f */
[----:B-1----:R-:W-:Y:S05]  /*25820*/  @!P5 BRA `(.L_x_10019) ;  /* 0xfffffffc00f0d947 */ /* 0x002fea000383ffff */
[----:B------:R-:W-:Y:S05]  /*25830*/  BRA `(.L_x_10353) ;  /* 0xfffffdd400b87947 */ /* 0x000fea000383ffff */
.L_x_10035:
[----:B0-----:R0:W1:Y:S02]  /*25840*/  SYNCS.PHASECHK.TRANS64.TRYWAIT P5, [R82+URZ+0x19c90], R85 ;  /* 0x019c9055520075a7 */ /* 0x00106400080a017f */
[----:B-1----:R-:W-:Y:S05]  /*25850*/  @!P5 NANOSLEEP.SYNCS 0x989680 ;  /* 0x009896800000d95d */ /* 0x002fea0003900000 */
[----:B------:R-:W1:Y:S02]  /*25860*/  @!P5 SYNCS.PHASECHK.TRANS64 P5, [R82+URZ+0x19c90], R85 ;  /* 0x019c90555200d5a7 */ /* 0x000e6400080a007f */
[----:B-1----:R-:W-:Y:S05]  /*25870*/  @!P5 BRA `(.L_x_10035) ;  /* 0xfffffffc00f0d947 */ /* 0x002fea000383ffff */
[----:B------:R-:W-:Y:S05]  /*25880*/  BRA `(.L_x_10354) ;  /* 0xfffffdec00e07947 */ /* 0x000fea000383ffff */
.L_x_10044:
[----:B0-----:R0:W1:Y:S02]  /*25890*/  SYNCS.PHASECHK.TRANS64.TRYWAIT P5, [R82+URZ+0x19c90], R85 ;  /* 0x019c9055520075a7 */ /* 0x00106400080a017f */
[----:B-1----:R-:W-:Y:S05]  /*258a0*/  @!P5 NANOSLEEP.SYNCS 0x989680 ;  /* 0x009896800000d95d */ /* 0x002fea0003900000 */
[----:B------:R-:W1:Y:S02]  /*258b0*/  @!P5 SYNCS.PHASECHK.TRANS64 P5, [R82+URZ+0x19c90], R85 ;  /* 0x019c90555200d5a7 */ /* 0x000e6400080a007f */
[----:B-1----:R-:W-:Y:S05]  /*258c0*/  @!P5 BRA `(.L_x_10044) ;  /* 0xfffffffc00f0d947 */ /* 0x002fea000383ffff */
[----:B------:R-:W-:Y:S05]  /*258d0*/  BRA `(.L_x_10355) ;  /* 0xfffffe1000207947 */ /* 0x000fea000383ffff */
.L_x_10048:
[----:B--2---:R2:W0:Y:S02]  /*258e0*/  SYNCS.PHASECHK.TRANS64.TRYWAIT P5, [R82+URZ+0x19cb0], R85 ;  /* 0x019cb055520075a7 */ /* 0x00442400080a017f */
[----:B0-----:R-:W-:Y:S05]  /*258f0*/  @!P5 NANOSLEEP.SYNCS 0x989680 ;  /* 0x009896800000d95d */ /* 0x001fea0003900000 */
[----:B------:R-:W0:Y:S02]  /*25900*/  @!P5 SYNCS.PHASECHK.TRANS64 P5, [R82+URZ+0x19cb0], R85 ;  /* 0x019cb0555200d5a7 */ /* 0x000e2400080a007f */
[----:B0-----:R-:W-:Y:S05]  /*25910*/  @!P5 BRA `(.L_x_10048) ;  /* 0xfffffffc00f0d947 */ /* 0x001fea000383ffff */
[----:B------:R-:W-:Y:S05]  /*25920*/  BRA `(.L_x_10356) ;  /* 0xfffffe1000907947 */ /* 0x000fea000383ffff */
.L_x_10076:
[----:B------:R-:W-:Y:S01]  /*25930*/  BSSY B1, `(.L_x_10357) ;  /* 0x0000007000017945 */ /* 0x000fe20003800000 */
[----:B------:R-:W-:Y:S02]  /*25940*/  IMAD.MOV.U32 R12, RZ, RZ, RZ ;  /* 0x000000ffff0c7224 */ /* 0x000fe400078e00ff */
[----:B------:R-:W-:Y:S02]  /*25950*/  IMAD.MOV.U32 R11, RZ, RZ, 0x1e1f ;  /* 0x00001e1fff0b7424 */ /* 0x000fe400078e00ff */
[----:B------:R-:W-:-:S07]  /*25960*/  IMAD.MOV.U32 R15, RZ, RZ, -0x1 ;  /* 0xffffffffff0f7424 */ /* 0x000fce00078e00ff */
[----:B------:R-:W-:Y:S05]  /*25970*/  WARPSYNC.COLLECTIVE R15, `(.L_x_10358) ;  /* 0x000000000f087348 */ /* 0x000fea0003c00000 */
[----:B------:R0:W1:Y:S02]  /*25980*/  SHFL.IDX P6, R14, R13, R12, R11 ;  /* 0x0000000c0d0e7389 */ /* 0x00006400000c000b */
[----:B01----:R-:W-:Y:S01]  /*25990*/  ENDCOLLECTIVE ;  /* 0x000000000000791b */ /* 0x003fe20003800000 */
.L_x_10358:
[----:B------:R-:W-:Y:S05]  /*259a0*/  BSYNC B1 ;  /* 0x0000000000017941 */ /* 0x000fea0003800000 */
.L_x_10357:
        /* <DEDUP_REMOVED lines=8> */
.L_x_10359:
[----:B------:R-:W-:Y:S02]  /*25a30*/  IMAD.MOV.U32 R13, RZ, RZ, R4 ;  /* 0x000000ffff0d7224 */ /* 0x000fe400078e0004 */
[----:B------:R-:W-:-:S07]  /*25a40*/  IMAD.MOV.U32 R3, RZ, RZ, R14 ;  /* 0x000000ffff037224 */ /* 0x000fce00078e000e */
[----:B------:R-:W-:Y:S05]  /*25a50*/  WARPSYNC.COLLECTIVE R15, `(.L_x_10360) ;  /* 0x000000000f087348 */ /* 0x000fea0003c00000 */
[----:B------:R0:W1:Y:S02]  /*25a60*/  SHFL.IDX P6, R14, R13, R12, R11 ;  /* 0x0000000c0d0e7389 */ /* 0x00006400000c000b */
[----:B01----:R-:W-:Y:S01]  /*25a70*/  ENDCOLLECTIVE ;  /* 0x000000000000791b */ /* 0x003fe20003800000 */
.L_x_10360:
[----:B------:R-:W-:Y:S02]  /*25a80*/  IMAD.MOV.U32 R13, RZ, RZ, R5 ;  /* 0x000000ffff0d7224 */ /* 0x000fe400078e0005 */
[----:B------:R-:W-:-:S07]  /*25a90*/  IMAD.MOV.U32 R4, RZ, RZ, R14 ;  /* 0x000000ffff047224 */ /* 0x000fce00078e000e */
[----:B------:R-:W-:Y:S05]  /*25aa0*/  WARPSYNC.COLLECTIVE R15, `(.L_x_10361) ;  /* 0x000000000f087348 */ /* 0x000fea0003c00000 */
[----:B------:R0:W1:Y:S02]  /*25ab0*/  SHFL.IDX P6, R14, R13, R12, R11 ;  /* 0x0000000c0d0e7389 */ /* 0x00006400000c000b */
[----:B01----:R-:W-:Y:S01]  /*25ac0*/  ENDCOLLECTIVE ;  /* 0x000000000000791b */ /* 0x003fe20003800000 */
.L_x_10361:
[----:B------:R-:W-:Y:S05]  /*25ad0*/  BRA `(.L_x_10362) ;  /* 0xfffffe2400907947 */ /* 0x000fea000383ffff */
.L_x_10080:
[----:B-1----:R1:W2:Y:S02]  /*25ae0*/  SYNCS.PHASECHK.TRANS64.TRYWAIT P0, [R16+URZ+0x19c00], R5 ;  /* 0x019c0005100075a7 */ /* 0x0022a4000800017f */
[----:B--2---:R-:W-:Y:S05]  /*25af0*/  @!P0 NANOSLEEP.SYNCS 0x989680 ;  /* 0x009896800000895d */ /* 0x004fea0003900000 */
[----:B------:R-:W2:Y:S02]  /*25b00*/  @!P0 SYNCS.PHASECHK.TRANS64 P0, [R16+URZ+0x19c00], R5 ;  /* 0x019c0005100085a7 */ /* 0x000ea4000800007f */
[----:B--2---:R-:W-:Y:S05]  /*25b10*/  @!P0 BRA `(.L_x_10080) ;  /* 0xfffffffc00f08947 */ /* 0x004fea000383ffff */
[----:B------:R-:W-:Y:S05]  /*25b20*/  BRA `(.L_x_10363) ;  /* 0xfffffe2800607947 */ /* 0x000fea000383ffff */
.L_x_10086:
[----:B------:R-:W-:Y:S01]  /*25b30*/  BSSY B1, `(.L_x_10364) ;  /* 0x0000007000017945 */ /* 0x000fe20003800000 */
[----:B------:R-:W-:Y:S02]  /*25b40*/  IMAD.MOV.U32 R12, RZ, RZ, RZ ;  /* 0x000000ffff0c7224 */ /* 0x000fe400078e00ff */
[----:B------:R-:W-:Y:S02]  /*25b50*/  IMAD.MOV.U32 R11, RZ, RZ, 0x1e1f ;  /* 0x00001e1fff0b7424 */ /* 0x000fe400078e00ff */
[----:B------:R-:W-:-:S07]  /*25b60*/  IMAD.MOV.U32 R15, RZ, RZ, -0x1 ;  /* 0xffffffffff0f7424 */ /* 0x000fce00078e00ff */
[----:B------:R-:W-:Y:S05]  /*25b70*/  WARPSYNC.COLLECTIVE R15, `(.L_x_10365) ;  /* 0x000000000f087348 */ /* 0x000fea0003c00000 */
[----:B------:R0:W1:Y:S02]  /*25b80*/  SHFL.IDX P6, R14, R13, R12, R11 ;  /* 0x0000000c0d0e7389 */ /* 0x00006400000c000b */
[----:B01----:R-:W-:Y:S01]  /*25b90*/  ENDCOLLECTIVE ;  /* 0x000000000000791b */ /* 0x003fe20003800000 */
.L_x_10365:
[----:B------:R-:W-:Y:S05]  /*25ba0*/  BSYNC B1 ;  /* 0x0000000000017941 */ /* 0x000fea0003800000 */
.L_x_10364:
        /* <DEDUP_REMOVED lines=8> */
.L_x_10366:
[----:B------:R-:W-:Y:S02]  /*25c30*/  IMAD.MOV.U32 R13, RZ, RZ, R20 ;  /* 0x000000ffff0d7224 */ /* 0x000fe400078e0014 */
[----:B------:R-:W-:-:S07]  /*25c40*/  IMAD.MOV.U32 R3, RZ, RZ, R14 ;  /* 0x000000ffff037224 */ /* 0x000fce00078e000e */
[----:B------:R-:W-:Y:S05]  /*25c50*/  WARPSYNC.COLLECTIVE R15, `(.L_x_10367) ;  /* 0x000000000f087348 */ /* 0x000fea0003c00000 */
[----:B------:R0:W1:Y:S02]  /*25c60*/  SHFL.IDX P6, R14, R13, R12, R11 ;  /* 0x0000000c0d0e7389 */ /* 0x00006400000c000b */
[----:B01----:R-:W-:Y:S01]  /*25c70*/  ENDCOLLECTIVE ;  /* 0x000000000000791b */ /* 0x003fe20003800000 */
.L_x_10367:
[----:B------:R-:W-:Y:S02]  /*25c80*/  IMAD.MOV.U32 R13, RZ, RZ, R21 ;  /* 0x000000ffff0d7224 */ /* 0x000fe400078e0015 */
[----:B------:R-:W-:-:S07]  /*25c90*/  IMAD.MOV.U32 R20, RZ, RZ, R14 ;  /* 0x000000ffff147224 */ /* 0x000fce00078e000e */
[----:B------:R-:W-:Y:S05]  /*25ca0*/  WARPSYNC.COLLECTIVE R15, `(.L_x_10368) ;  /* 0x000000000f087348 */ /* 0x000fea0003c00000 */
[----:B------:R0:W1:Y:S02]  /*25cb0*/  SHFL.IDX P6, R14, R13, R12, R11 ;  /* 0x0000000c0d0e7389 */ /* 0x00006400000c000b */
[----:B01----:R-:W-:Y:S01]  /*25cc0*/  ENDCOLLECTIVE ;  /* 0x000000000000791b */ /* 0x003fe20003800000 */
.L_x_10368:
[----:B------:R-:W-:Y:S01]  /*25cd0*/  IMAD.MOV.U32 R21, RZ, RZ, R14 ;  /* 0x000000ffff157224 */ /* 0x000fe200078e000e */
[----:B------:R-:W-:Y:S06]  /*25ce0*/  BRA `(.L_x_10369) ;  /* 0xfffffe40004c7947 */ /* 0x000fec000383ffff */
.L_x_10090:
[----:B-1----:R1:W2:Y:S02]  /*25cf0*/  SYNCS.PHASECHK.TRANS64.TRYWAIT P0, [R16+URZ+0x19c00], R39 ;  /* 0x019c0027100075a7 */ /* 0x0022a4000800017f */
[----:B--2---:R-:W-:Y:S05]  /*25d00*/  @!P0 NANOSLEEP.SYNCS 0x989680 ;  /* 0x009896800000895d */ /* 0x004fea0003900000 */
[----:B------:R-:W2:Y:S02]  /*25d10*/  @!P0 SYNCS.PHASECHK.TRANS64 P0, [R16+URZ+0x19c00], R39 ;  /* 0x019c0027100085a7 */ /* 0x000ea4000800007f */
[----:B--2---:R-:W-:Y:S05]  /*25d20*/  @!P0 BRA `(.L_x_10090) ;  /* 0xfffffffc00f08947 */ /* 0x004fea000383ffff */
[----:B------:R-:W-:Y:S05]  /*25d30*/  BRA `(.L_x_10370) ;  /* 0xfffffe44000c7947 */ /* 0x000fea000383ffff */
.L_x_10096:
[----:B-1----:R1:W2:Y:S02]  /*25d40*/  SYNCS.PHASECHK.TRANS64.TRYWAIT P1, [R3+URZ+0x19c30], R0 ;  /* 0x019c3000030075a7 */ /* 0x0022a4000802017f */
[----:B--2---:R-:W-:Y:S05]  /*25d50*/  @!P1 NANOSLEEP.SYNCS 0x989680 ;  /* 0x009896800000995d */ /* 0x004fea0003900000 */
[----:B------:R-:W2:Y:S02]  /*25d60*/  @!P1 SYNCS.PHASECHK.TRANS64 P1, [R3+URZ+0x19c30], R0 ;  /* 0x019c3000030095a7 */ /* 0x000ea4000802007f */
[----:B--2---:R-:W-:Y:S05]  /*25d70*/  @!P1 BRA `(.L_x_10096) ;  /* 0xfffffffc00f09947 */ /* 0x004fea000383ffff */
[----:B------:R-:W-:Y:S05]  /*25d80*/  BRA `(.L_x_10095) ;  /* 0xfffffe6400707947 */ /* 0x000fea000383ffff */
.L_x_10116:
[----:B-1----:R1:W2:Y:S02]  /*25d90*/  SYNCS.PHASECHK.TRANS64.TRYWAIT P1, [R21+URZ+0x19c30], R12 ;  /* 0x019c300c150075a7 */ /* 0x0022a4000802017f */
[----:B--2---:R-:W-:Y:S05]  /*25da0*/  @!P1 NANOSLEEP.SYNCS 0x989680 ;  /* 0x009896800000995d */ /* 0x004fea0003900000 */
[----:B------:R-:W2:Y:S02]  /*25db0*/  @!P1 SYNCS.PHASECHK.TRANS64 P1, [R21+URZ+0x19c30], R12 ;  /* 0x019c300c150095a7 */ /* 0x000ea4000802007f */
[----:B--2---:R-:W-:Y:S05]  /*25dc0*/  @!P1 BRA `(.L_x_10116) ;  /* 0xfffffffc00f09947 */ /* 0x004fea000383ffff */
[----:B------:R-:W-:Y:S05]  /*25dd0*/  BRA `(.L_x_10115) ;  /* 0xfffffea000747947 */ /* 0x000fea000383ffff */
.L_x_10121:
[----:B-1----:R1:W2:Y:S02]  /*25de0*/  SYNCS.PHASECHK.TRANS64.TRYWAIT P1, [R22+URZ+0x19c50], R12 ;  /* 0x019c500c160075a7 */ /* 0x0022a4000802017f */
[----:B--2---:R-:W-:Y:S05]  /*25df0*/  @!P1 NANOSLEEP.SYNCS 0x989680 ;  /* 0x009896800000995d */ /* 0x004fea0003900000 */
[----:B------:R-:W2:Y:S02]  /*25e00*/  @!P1 SYNCS.PHASECHK.TRANS64 P1, [R22+URZ+0x19c50], R12 ;  /* 0x019c500c160095a7 */ /* 0x000ea4000802007f */
[----:B--2---:R-:W-:Y:S05]  /*25e10*/  @!P1 BRA `(.L_x_10121) ;  /* 0xfffffffc00f09947 */ /* 0x004fea000383ffff */
[----:B------:R-:W-:Y:S05]  /*25e20*/  BRA `(.L_x_10120) ;  /* 0xfffffea000fc7947 */ /* 0x000fea000383ffff */
.L_x_10142:
[----:B-1----:R1:W2:Y:S02]  /*25e30*/  SYNCS.PHASECHK.TRANS64.TRYWAIT P1, [R15+URZ+0x19c30], R8 ;  /* 0x019c30080f0075a7 */ /* 0x0022a4000802017f */
[----:B--2---:R-:W-:Y:S05]  /*25e40*/  @!P1 NANOSLEEP.SYNCS 0x989680 ;  /* 0x009896800000995d */ /* 0x004fea0003900000 */
[----:B------:R-:W2:Y:S02]  /*25e50*/  @!P1 SYNCS.PHASECHK.TRANS64 P1, [R15+URZ+0x19c30], R8 ;  /* 0x019c30080f0095a7 */ /* 0x000ea4000802007f */
[----:B--2---:R-:W-:Y:S05]  /*25e60*/  @!P1 BRA `(.L_x_10142) ;  /* 0xfffffffc00f09947 */ /* 0x004fea000383ffff */
[----:B------:R-:W-:Y:S05]  /*25e70*/  BRA `(.L_x_10141) ;  /* 0xfffffedc00147947 */ /* 0x000fea000383ffff */
.L_x_10147:
[----:B-1----:R1:W2:Y:S02]  /*25e80*/  SYNCS.PHASECHK.TRANS64.TRYWAIT P1, [R20+URZ+0x19c50], R8 ;  /* 0x019c5008140075a7 */ /* 0x0022a4000802017f */
[----:B--2---:R-:W-:Y:S05]  /*25e90*/  @!P1 NANOSLEEP.SYNCS 0x989680 ;  /* 0x009896800000995d */ /* 0x004fea0003900000 */
[----:B------:R-:W2:Y:S02]  /*25ea0*/  @!P1 SYNCS.PHASECHK.TRANS64 P1, [R20+URZ+0x19c50], R8 ;  /* 0x019c5008140095a7 */ /* 0x000ea4000802007f */
[----:B--2---:R-:W-:Y:S05]  /*25eb0*/  @!P1 BRA `(.L_x_10147) ;  /* 0xfffffffc00f09947 */ /* 0x004fea000383ffff */
[----:B------:R-:W-:Y:S05]  /*25ec0*/  BRA `(.L_x_10146) ;  /* 0xfffffedc009c7947 */ /* 0x000fea000383ffff */
.L_x_10156:
[----:B-1----:R1:W2:Y:S02]  /*25ed0*/  SYNCS.PHASECHK.TRANS64.TRYWAIT P1, [R20+URZ+0x19c30], R9 ;  /* 0x019c3009140075a7 */ /* 0x0022a4000802017f */
[----:B--2---:R-:W-:Y:S05]  /*25ee0*/  @!P1 NANOSLEEP.SYNCS 0x989680 ;  /* 0x009896800000995d */ /* 0x004fea0003900000 */
[----:B------:R-:W2:Y:S02]  /*25ef0*/  @!P1 SYNCS.PHASECHK.TRANS64 P1, [R20+URZ+0x19c30], R9 ;  /* 0x019c3009140095a7 */ /* 0x000ea4000802007f */
[----:B--2---:R-:W-:Y:S05]  /*25f00*/  @!P1 BRA `(.L_x_10156) ;  /* 0xfffffffc00f09947 */ /* 0x004fea000383ffff */
[----:B------:R-:W-:Y:S05]  /*25f10*/  BRA `(.L_x_10155) ;  /* 0xffffff0000987947 */ /* 0x000fea000383ffff */
.L_x_10161:
[----:B-1----:R1:W2:Y:S02]  /*25f20*/  SYNCS.PHASECHK.TRANS64.TRYWAIT P1, [R15+URZ+0x19c50], R8 ;  /* 0x019c50080f0075a7 */ /* 0x0022a4000802017f */
[----:B--2---:R-:W-:Y:S05]  /*25f30*/  @!P1 NANOSLEEP.SYNCS 0x989680 ;  /* 0x009896800000995d */ /* 0x004fea0003900000 */
[----:B------:R-:W2:Y:S02]  /*25f40*/  @!P1 SYNCS.PHASECHK.TRANS64 P1, [R15+URZ+0x19c50], R8 ;  /* 0x019c50080f0095a7 */ /* 0x000ea4000802007f */
[----:B--2---:R-:W-:Y:S05]  /*25f50*/  @!P1 BRA `(.L_x_10161) ;  /* 0xfffffffc00f09947 */ /* 0x004fea000383ffff */
[----:B------:R-:W-:Y:S05]  /*25f60*/  BRA `(.L_x_10160) ;  /* 0xffffff0400207947 */ /* 0x000fea000383ffff */
.L_x_10176:
[----:B--2---:R2:W3:Y:S02]  /*25f70*/  SYNCS.PHASECHK.TRANS64.TRYWAIT P0, [R5+URZ+0x19c50], R0 ;  /* 0x019c5000050075a7 */ /* 0x0044e4000800017f */
[----:B---3--:R-:W-:Y:S05]  /*25f80*/  @!P0 NANOSLEEP.SYNCS 0x989680 ;  /* 0x009896800000895d */ /* 0x008fea0003900000 */
[----:B------:R-:W3:Y:S02]  /*25f90*/  @!P0 SYNCS.PHASECHK.TRANS64 P0, [R5+URZ+0x19c50], R0 ;  /* 0x019c5000050085a7 */ /* 0x000ee4000800007f */
[----:B---3--:R-:W-:Y:S05]  /*25fa0*/  @!P0 BRA `(.L_x_10176) ;  /* 0xfffffffc00f08947 */ /* 0x008fea000383ffff */
[----:B------:R-:W-:Y:S05]  /*25fb0*/  BRA `(.L_x_10175) ;  /* 0xffffff38003c7947 */ /* 0x000fea000383ffff */
.L_x_10218:
        /* <DEDUP_REMOVED lines=11> */
.L_x_10372:
[----:B------:R-:W-:Y:S05]  /*26070*/  BSYNC B1 ;  /* 0x0000000000017941 */ /* 0x000fea0003800000 */
.L_x_10371:
[----:B------:R-:W-:Y:S05]  /*26080*/  BRA `(.L_x_10373) ;  /* 0xffffff9400747947 */ /* 0x000fea000383ffff */
.L_x_10220:
[----:B------:R-:W-:Y:S01]  /*26090*/  BSSY B1, `(.L_x_10374) ;  /* 0x0000006000017945 */ /* 0x000fe20003800000 */
[----:B------:R-:W-:-:S07]  /*260a0*/  IMAD.MOV.U32 R15, RZ, RZ, -0x1 ;  /* 0xffffffffff0f7424 */ /* 0x000fce00078e00ff */
[----:B01----:R-:W-:Y:S05]  /*260b0*/  WARPSYNC.COLLECTIVE R15, `(.L_x_10375) ;  /* 0x000000000f0c7348 */ /* 0x003fea0003c00000 */
[----:B------:R-:W-:Y:S02]  /*260c0*/  ELECT P6, UR62, PT ;  /* 0x00000000003e782f */ /* 0x000fe400038c0000 */
[----:B------:R-:W-:Y:S01]  /*260d0*/  MOV R14, UR62 ;  /* 0x0000003e000e7c02 */ /* 0x000fe20008000f00 */
[----:B01----:R-:W-:Y:S10]  /*260e0*/  ENDCOLLECTIVE ;  /* 0x000000000000791b */ /* 0x003ff40003800000 */
.L_x_10375:
[----:B------:R-:W-:Y:S05]  /*260f0*/  BSYNC B1 ;  /* 0x0000000000017941 */ /* 0x000fea0003800000 */
.L_x_10374:
[----:B------:R-:W-:Y:S05]  /*26100*/  BRA `(.L_x_10219) ;  /* 0xffffff94006c7947 */ /* 0x000fea000383ffff */
.L_x_10222:
[----:B-1----:R1:W2:Y:S02]  /*26110*/  SYNCS.PHASECHK.TRANS64.TRYWAIT P0, [R19+URZ+0x19c20], R5 ;  /* 0x019c2005130075a7 */ /* 0x0022a4000800017f */
[----:B--2---:R-:W-:Y:S05]  /*26120*/  @!P0 NANOSLEEP.SYNCS 0x989680 ;  /* 0x009896800000895d */ /* 0x004fea0003900000 */
[----:B------:R-:W2:Y:S02]  /*26130*/  @!P0 SYNCS.PHASECHK.TRANS64 P0, [R19+URZ+0x19c20], R5 ;  /* 0x019c2005130085a7 */ /* 0x000ea4000800007f */
[----:B--2---:R-:W-:Y:S05]  /*26140*/  @!P0 BRA `(.L_x_10222) ;  /* 0xfffffffc00f08947 */ /* 0x004fea000383ffff */
[----:B------:R-:W-:Y:S05]  /*26150*/  BRA `(.L_x_10376) ;  /* 0xffffff94007c7947 */ /* 0x000fea000383ffff */
.L_x_10226:
[----:B--2---:R2:W3:Y:S02]  /*26160*/  SYNCS.PHASECHK.TRANS64.TRYWAIT P0, [R9+URZ+0x19ca0], R11 ;  /* 0x019ca00b090075a7 */ /* 0x0044e4000800017f */
[----:B---3--:R-:W-:Y:S05]  /*26170*/  @!P0 NANOSLEEP.SYNCS 0x989680 ;  /* 0x009896800000895d */ /* 0x008fea0003900000 */
[----:B------:R-:W3:Y:S02]  /*26180*/  @!P0 SYNCS.PHASECHK.TRANS64 P0, [R9+URZ+0x19ca0], R11 ;  /* 0x019ca00b090085a7 */ /* 0x000ee4000800007f */
[----:B---3--:R-:W-:Y:S05]  /*26190*/  @!P0 BRA `(.L_x_10226) ;  /* 0xfffffffc00f08947 */ /* 0x008fea000383ffff */
[----:B------:R-:W-:Y:S05]  /*261a0*/  BRA `(.L_x_10377) ;  /* 0xffffff9400987947 */ /* 0x000fea000383ffff */
.L_x_10233:
[----:B0-----:R0:W1:Y:S02]  /*261b0*/  SYNCS.PHASECHK.TRANS64.TRYWAIT P0, [R9+URZ+0x19cc0], R11 ;  /* 0x019cc00b090075a7 */ /* 0x001064000800017f */
[----:B-1----:R-:W-:Y:S05]  /*261c0*/  @!P0 NANOSLEEP.SYNCS 0x989680 ;  /* 0x009896800000895d */ /* 0x002fea0003900000 */
[----:B------:R-:W1:Y:S02]  /*261d0*/  @!P0 SYNCS.PHASECHK.TRANS64 P0, [R9+URZ+0x19cc0], R11 ;  /* 0x019cc00b090085a7 */ /* 0x000e64000800007f */
[----:B-1----:R-:W-:Y:S05]  /*261e0*/  @!P0 BRA `(.L_x_10233) ;  /* 0xfffffffc00f08947 */ /* 0x002fea000383ffff */
[----:B------:R-:W-:Y:S05]  /*261f0*/  BRA `(.L_x_10378) ;  /* 0xffffff9800947947 */ /* 0x000fea000383ffff */
.L_x_10242:
[----:B-1----:R1:W2:Y:S02]  /*26200*/  SYNCS.PHASECHK.TRANS64.TRYWAIT P1, [R9+URZ+0x19ca0], R8 ;  /* 0x019ca008090075a7 */ /* 0x0022a4000802017f */
[----:B--2---:R-:W-:Y:S05]  /*26210*/  @!P1 NANOSLEEP.SYNCS 0x989680 ;  /* 0x009896800000995d */ /* 0x004fea0003900000 */
[----:B------:R-:W2:Y:S02]  /*26220*/  @!P1 SYNCS.PHASECHK.TRANS64 P1, [R9+URZ+0x19ca0], R8 ;  /* 0x019ca008090095a7 */ /* 0x000ea4000802007f */
[----:B--2---:R-:W-:Y:S05]  /*26230*/  @!P1 BRA `(.L_x_10242) ;  /* 0xfffffffc00f09947 */ /* 0x004fea000383ffff */
[----:B------:R-:W-:Y:S05]  /*26240*/  BRA `(.L_x_10379) ;  /* 0xffffff9c00d47947 */ /* 0x000fea000383ffff */
.L_x_10249:
[----:B--2---:R2:W3:Y:S02]  /*26250*/  SYNCS.PHASECHK.TRANS64.TRYWAIT P1, [R9+URZ+0x19cc0], R8 ;  /* 0x019cc008090075a7 */ /* 0x0044e4000802017f */
[----:B---3--:R-:W-:Y:S05]  /*26260*/  @!P1 NANOSLEEP.SYNCS 0x989680 ;  /* 0x009896800000995d */ /* 0x008fea0003900000 */
[----:B------:R-:W3:Y:S02]  /*26270*/  @!P1 SYNCS.PHASECHK.TRANS64 P1, [R9+URZ+0x19cc0], R8 ;  /* 0x019cc008090095a7 */ /* 0x000ee4000802007f */
[----:B---3--:R-:W-:Y:S05]  /*26280*/  @!P1 BRA `(.L_x_10249) ;  /* 0xfffffffc00f09947 */ /* 0x008fea000383ffff */
[----:B------:R-:W-:Y:S05]  /*26290*/  BRA `(.L_x_10380) ;  /* 0xffffffa000cc7947 */ /* 0x000fea000383ffff */
.L_x_10276:
[----:B------:R-:W2:Y:S01]  /*262a0*/  S2R R20, SR_TID.X ;  /* 0x0000000000147919 */ /* 0x000ea20000002100 */
[----:B------:R-:W-:Y:S01]  /*262b0*/  BSSY B0, `(.L_x_10381) ;  /* 0x000000a000007945 */ /* 0x000fe20003800000 */
[----:B------:R-:W-:Y:S02]  /*262c0*/  IMAD.MOV.U32 R12, RZ, RZ, RZ ;  /* 0x000000ffff0c7224 */ /* 0x000fe400078e00ff */
[----:B------:R-:W-:Y:S02]  /*262d0*/  IMAD.MOV.U32 R11, RZ, RZ, 0x1f ;  /* 0x0000001fff0b7424 */ /* 0x000fe400078e00ff */
[----:B------:R-:W-:Y:S01]  /*262e0*/  IMAD.MOV.U32 R15, RZ, RZ, -0x1 ;  /* 0xffffffffff0f7424 */ /* 0x000fe200078e00ff */
[----:B--2---:R-:W-:-:S04]  /*262f0*/  SHF.R.U32.HI R20, RZ, 0x5, R20 ;  /* 0x00000005ff147819 */ /* 0x004fc80000011614 */
[----:B------:R-:W-:-:S05]  /*26300*/  LOP3.LUT R20, R20, 0x3, RZ, 0xc0, !PT ;  /* 0x0000000314147812 */ /* 0x000fca00078ec0ff */
[----:B0-----:R-:W-:-:S07]  /*26310*/  IMAD.MOV.U32 R13, RZ, RZ, R20 ;  /* 0x000000ffff0d7224 */ /* 0x001fce00078e0014 */
[----:B-1----:R-:W-:Y:S05]  /*26320*/  WARPSYNC.COLLECTIVE R15, `(.L_x_10382) ;  /* 0x000000000f087348 */ /* 0x002fea0003c00000 */
[----:B------:R0:W2:Y:S02]  /*26330*/  SHFL.IDX P6, R14, R13, R12, R11 ;  /* 0x0000000c0d0e7389 */ /* 0x0000a400000c000b */
[----:B012---:R-:W-:Y:S01]  /*26340*/  ENDCOLLECTIVE ;  /* 0x000000000000791b */ /* 0x007fe20003800000 */
.L_x_10382:
[----:B------:R-:W-:Y:S05]  /*26350*/  BSYNC B0 ;  /* 0x0000000000007941 */ /* 0x000fea0003800000 */
.L_x_10381:
[----:B------:R-:W-:Y:S05]  /*26360*/  BRA `(.L_x_10383) ;  /* 0xffffffb400507947 */ /* 0x000fea000383ffff */
.L_x_10278:
[----:B------:R-:W-:Y:S01]  /*26370*/  BSSY B0, `(.L_x_10384) ;  /* 0x0000006000007945 */ /* 0x000fe20003800000 */
[----:B------:R-:W-:-:S07]  /*26380*/  IMAD.MOV.U32 R15, RZ, RZ, -0x1 ;  /* 0xffffffffff0f7424 */ /* 0x000fce00078e00ff */
[----:B012---:R-:W-:Y:S05]  /*26390*/  WARPSYNC.COLLECTIVE R15, `(.L_x_10385) ;  /* 0x000000000f0c7348 */ /* 0x007fea0003c00000 */
[----:B------:R-:W-:Y:S02]  /*263a0*/  ELECT P6, UR62, PT ;  /* 0x00000000003e782f */ /* 0x000fe400038c0000 */
[----:B------:R-:W-:Y:S01]  /*263b0*/  MOV R14, UR62 ;  /* 0x0000003e000e7c02 */ /* 0x000fe20008000f00 */
[----:B012---:R-:W-:Y:S10]  /*263c0*/  ENDCOLLECTIVE ;  /* 0x000000000000791b */ /* 0x007ff40003800000 */
.L_x_10385:
[----:B------:R-:W-:Y:S05]  /*263d0*/  BSYNC B0 ;  /* 0x0000000000007941 */ /* 0x000fea0003800000 */
.L_x_10384:
[----:B------:R-:W-:Y:S05]  /*263e0*/  BRA `(.L_x_10386) ;  /* 0xffffffb400507947 */ /* 0x000fea000383ffff */
.L_x_10280:
[----:B--2---:R2:W3:Y:S02]  /*263f0*/  SYNCS.PHASECHK.TRANS64.TRYWAIT P0, [R4+URZ+0x19c80], R3 ;  /* 0x019c8003040075a7 */ /* 0x0044e4000800017f */
[----:B---3--:R-:W-:Y:S05]  /*26400*/  @!P0 NANOSLEEP.SYNCS 0x989680 ;  /* 0x009896800000895d */ /* 0x008fea0003900000 */
[----:B------:R-:W3:Y:S02]  /*26410*/  @!P0 SYNCS.PHASECHK.TRANS64 P0, [R4+URZ+0x19c80], R3 ;  /* 0x019c8003040085a7 */ /* 0x000ee4000800007f */
[----:B---3--:R-:W-:Y:S05]  /*26420*/  @!P0 BRA `(.L_x_10280) ;  /* 0xfffffffc00f08947 */ /* 0x008fea000383ffff */
[----:B------:R-:W-:Y:S05]  /*26430*/  BRA `(.L_x_10387) ;  /* 0xffffffb400b87947 */ /* 0x000fea000383ffff */
.L_x_10282:
[----:B---3--:R3:W4:Y:S02]  /*26440*/  SYNCS.PHASECHK.TRANS64.TRYWAIT P0, [R4+URZ+0x19c40], R3 ;  /* 0x019c4003040075a7 */ /* 0x008724000800017f */
[----:B----4-:R-:W-:Y:S05]  /*26450*/  @!P0 NANOSLEEP.SYNCS 0x989680 ;  /* 0x009896800000895d */ /* 0x010fea0003900000 */
[----:B------:R-:W4:Y:S02]  /*26460*/  @!P0 SYNCS.PHASECHK.TRANS64 P0, [R4+URZ+0x19c40], R3 ;  /* 0x019c4003040085a7 */ /* 0x000f24000800007f */
[----:B----4-:R-:W-:Y:S05]  /*26470*/  @!P0 BRA `(.L_x_10282) ;  /* 0xfffffffc00f08947 */ /* 0x010fea000383ffff */
[----:B------:R-:W-:Y:S05]  /*26480*/  BRA `(.L_x_10388) ;  /* 0xffffffb800347947 */ /* 0x000fea000383ffff */
.L_x_10286:
        /* <DEDUP_REMOVED lines=9> */
[----:B-----5:R-:W-:Y:S05]  /*26520*/  WARPSYNC.COLLECTIVE R15, `(.L_x_10389) ;  /* 0x000000000f087348 */ /* 0x020fea0003c00000 */
[----:B------:R0:W1:Y:S02]  /*26530*/  SHFL.IDX P6, R14, R13, R12, R11 ;  /* 0x0000000c0d0e7389 */ /* 0x00006400000c000b */
[----:B01---5:R-:W-:Y:S01]  /*26540*/  ENDCOLLECTIVE ;  /* 0x000000000000791b */ /* 0x023fe20003800000 */
.L_x_10389:
[----:B------:R-:W-:Y:S02]  /*26550*/  IMAD.MOV.U32 R13, RZ, RZ, R6 ;  /* 0x000000ffff0d7224 */ /* 0x000fe400078e0006 */
[----:B------:R-:W-:-:S07]  /*26560*/  IMAD.MOV.U32 R2, RZ, RZ, R14 ;  /* 0x000000ffff027224 */ /* 0x000fce00078e000e */
[----:B------:R-:W-:Y:S05]  /*26570*/  WARPSYNC.COLLECTIVE R15, `(.L_x_10390) ;  /* 0x000000000f087348 */ /* 0x000fea0003c00000 */
[----:B------:R0:W1:Y:S02]  /*26580*/  SHFL.IDX P6, R14, R13, R12, R11 ;  /* 0x0000000c0d0e7389 */ /* 0x00006400000c000b */
[----:B01----:R-:W-:Y:S01]  /*26590*/  ENDCOLLECTIVE ;  /* 0x000000000000791b */ /* 0x003fe20003800000 */
.L_x_10390:
[----:B------:R-:W-:Y:S02]  /*265a0*/  IMAD.MOV.U32 R13, RZ, RZ, R5 ;  /* 0x000000ffff0d7224 */ /* 0x000fe400078e0005 */
[----:B------:R-:W-:Y:S02]  /*265b0*/  IMAD.MOV.U32 R12, RZ, RZ, 0x1 ;  /* 0x00000001ff0c7424 */ /* 0x000fe400078e00ff */
[----:B------:R-:W-:-:S07]  /*265c0*/  IMAD.MOV.U32 R3, RZ, RZ, R14 ;  /* 0x000000ffff037224 */ /* 0x000fce00078e000e */
[----:B------:R-:W-:Y:S05]  /*265d0*/  WARPSYNC.COLLECTIVE R15, `(.L_x_10391) ;  /* 0x000000000f087348 */ /* 0x000fea0003c00000 */
[----:B------:R0:W1:Y:S02]  /*265e0*/  SHFL.IDX P6, R14, R13, R12, R11 ;  /* 0x0000000c0d0e7389 */ /* 0x00006400000c000b */
[----:B01----:R-:W-:Y:S01]  /*265f0*/  ENDCOLLECTIVE ;  /* 0x000000000000791b */ /* 0x003fe20003800000 */
.L_x_10391:
        /* <DEDUP_REMOVED lines=10> */
.L_x_10392:
[----:B------:R-:W-:Y:S01]  /*266a0*/  @!PT LDS RZ, [RZ] ;  /* 0x00000000fffff984 */ /* 0x000fe20000000800 */
[----:B------:R-:W-:Y:S01]  /*266b0*/  @!PT LDS RZ, [RZ] ;  /* 0x00000000fffff984 */ /* 0x000fe20000000800 */
[----:B------:R-:W-:Y:S01]  /*266c0*/  @!PT LDS RZ, [RZ] ;  /* 0x00000000fffff984 */ /* 0x000fe20000000800 */
[----:B------:R-:W-:Y:S04]  /*266d0*/  @!P4 LDGSTS.E.BYPASS.LTC128B.128 [R10+0xf000], desc[UR42][R2.64], !P2 ;  /* 0x0f000000020acfae */ /* 0x000fe8000d101d6a */
[----:B------:R-:W-:Y:S04]  /*266e0*/  @!P4 LDGSTS.E.BYPASS.LTC128B.128 [R10+0x10800], desc[UR42][R2.64+0x20], !P1 ;  /* 0x10800020020acfae */ /* 0x000fe8000c901d6a */
[----:B------:R0:W-:Y:S01]  /*266f0*/  @!P4 LDGSTS.E.BYPASS.LTC128B.128 [R10+0x12000], desc[UR42][R2.64+0x40], !P0 ;  /* 0x12000040020acfae */ /* 0x0001e2000c101d6a */
[----:B------:R-:W-:Y:S02]  /*26700*/  IMAD.MOV.U32 R13, RZ, RZ, R7 ;  /* 0x000000ffff0d7224 */ /* 0x000fe400078e0007 */
[----:B------:R-:W-:-:S02]  /*26710*/  IMAD.MOV.U32 R12, RZ, RZ, RZ ;  /* 0x000000ffff0c7224 */ /* 0x000fc400078e00ff */
[----:B0-----:R-:W-:Y:S02]  /*26720*/  VIADD R3, R0, 0x40 ;  /* 0x0000004000037836 */ /* 0x001fe40000000000 */
[----:B------:R-:W-:-:S07]  /*26730*/  IMAD.MOV.U32 R6, RZ, RZ, R14 ;  /* 0x000000ffff067224 */ /* 0x000fce00078e000e */
[----:B------:R-:W-:Y:S05]  /*26740*/  WARPSYNC.COLLECTIVE R15, `(.L_x_10393) ;  /* 0x000000000f087348 */ /* 0x000fea0003c00000 */
[----:B------:R0:W1:Y:S02]  /*26750*/  SHFL.IDX P6, R14, R13, R12, R11 ;  /* 0x0000000c0d0e7389 */ /* 0x00006400000c000b */
[----:B01----:R-:W-:Y:S01]  /*26760*/  ENDCOLLECTIVE ;  /* 0x000000000000791b */ /* 0x003fe20003800000 */
.L_x_10393:
[----:B------:R-:W-:-:S13]  /*26770*/  ISETP.GE.AND P4, PT, R3, R4, PT ;  /* 0x000000040300720c */ /* 0x000fda0003f86270 */
[----:B------:R-:W-:Y:S01]  /*26780*/  @!P4 IADD3 R2, P3, R20, R6, RZ ;  /* 0x000000061402c210 */ /* 0x000fe20007f7e0ff */
[----:B------:R-:W-:-:S04]  /*26790*/  IMAD.MOV.U32 R13, RZ, RZ, R8 ;  /* 0x000000ffff0d7224 */ /* 0x000fc800078e0008 */
[----:B------:R-:W-:-:S05]  /*267a0*/  @!P4 IMAD.X R3, RZ, RZ, R5, P3 ;  /* 0x000000ffff03c224 */ /* 0x000fca00018e0605 */
        /* <DEDUP_REMOVED lines=10> */
.L_x_10394:
[----:B------:R-:W-:Y:S01]  /*26850*/  IMAD.MOV.U32 R2, RZ, RZ, R14 ;  /* 0x000000ffff027224 */ /* 0x000fe200078e000e */
[----:B------:R-:W-:Y:S06]  /*26860*/  BRA `(.L_x_10395) ;  /* 0xffffffc0000c7947 */ /* 0x000fec000383ffff */
.L_x_10291:
[----:B--2---:R2:W3:Y:S02]  /*26870*/  SYNCS.PHASECHK.TRANS64.TRYWAIT P0, [R19+URZ+0x19c20], R0 ;  /* 0x019c2000130075a7 */ /* 0x0044e4000800017f */
[----:B---3--:R-:W-:Y:S05]  /*26880*/  @!P0 NANOSLEEP.SYNCS 0x989680 ;  /* 0x009896800000895d */ /* 0x008fea0003900000 */
[----:B------:R-:W3:Y:S02]  /*26890*/  @!P0 SYNCS.PHASECHK.TRANS64 P0, [R19+URZ+0x19c20], R0 ;  /* 0x019c2000130085a7 */ /* 0x000ee4000800007f */
[----:B---3--:R-:W-:Y:S05]  /*268a0*/  @!P0 BRA `(.L_x_10291) ;  /* 0xfffffffc00f08947 */ /* 0x008fea000383ffff */
[----:B------:R-:W-:Y:S05]  /*268b0*/  BRA `(.L_x_10396) ;  /* 0xffffffc0007c7947 */ /* 0x000fea000383ffff */
.L_x_10297:
[----:B--2---:R2:W3:Y:S02]  /*268c0*/  SYNCS.PHASECHK.TRANS64.TRYWAIT P0, [R6+URZ+0x19c80], R5 ;  /* 0x019c8005060075a7 */ /* 0x0044e4000800017f */
[----:B---3--:R-:W-:Y:S05]  /*268d0*/  @!P0 NANOSLEEP.SYNCS 0x989680 ;  /* 0x009896800000895d */ /* 0x008fea0003900000 */
[----:B------:R-:W3:Y:S02]  /*268e0*/  @!P0 SYNCS.PHASECHK.TRANS64 P0, [R6+URZ+0x19c80], R5 ;  /* 0x019c8005060085a7 */ /* 0x000ee4000800007f */
[----:B---3--:R-:W-:Y:S05]  /*268f0*/  @!P0 BRA `(.L_x_10297) ;  /* 0xfffffffc00f08947 */ /* 0x008fea000383ffff */
[----:B------:R-:W-:Y:S05]  /*26900*/  BRA `(.L_x_10397) ;  /* 0xffffffc400287947 */ /* 0x000fea000383ffff */
.L_x_10304:
[----:B-1----:R1:W3:Y:S02]  /*26910*/  SYNCS.PHASECHK.TRANS64.TRYWAIT P0, [R6+URZ+0x19c40], R5 ;  /* 0x019c4005060075a7 */ /* 0x0022e4000800017f */
[----:B---3--:R-:W-:Y:S05]  /*26920*/  @!P0 NANOSLEEP.SYNCS 0x989680 ;  /* 0x009896800000895d */ /* 0x008fea0003900000 */
[----:B------:R-:W3:Y:S02]  /*26930*/  @!P0 SYNCS.PHASECHK.TRANS64 P0, [R6+URZ+0x19c40], R5 ;  /* 0x019c4005060085a7 */ /* 0x000ee4000800007f */
[----:B---3--:R-:W-:Y:S05]  /*26940*/  @!P0 BRA `(.L_x_10304) ;  /* 0xfffffffc00f08947 */ /* 0x008fea000383ffff */
[----:B------:R-:W-:Y:S05]  /*26950*/  BRA `(.L_x_10398) ;  /* 0xffffffc800247947 */ /* 0x000fea000383ffff */
.L_x_10312:
[----:B--2---:R2:W3:Y:S02]  /*26960*/  SYNCS.PHASECHK.TRANS64.TRYWAIT P0, [R3+URZ+0x19c70], R4 ;  /* 0x019c7004030075a7 */ /* 0x0044e4000800017f */
[----:B---3--:R-:W-:Y:S05]  /*26970*/  @!P0 NANOSLEEP.SYNCS 0x989680 ;  /* 0x009896800000895d */ /* 0x008fea0003900000 */
[----:B------:R-:W3:Y:S02]  /*26980*/  @!P0 SYNCS.PHASECHK.TRANS64 P0, [R3+URZ+0x19c70], R4 ;  /* 0x019c7004030085a7 */ /* 0x000ee4000800007f */
[----:B---3--:R-:W-:Y:S05]  /*26990*/  @!P0 BRA `(.L_x_10312) ;  /* 0xfffffffc00f08947 */ /* 0x008fea000383ffff */
[----:B------:R-:W-:Y:S05]  /*269a0*/  BRA `(.L_x_10399) ;  /* 0xffffffcc00387947 */ /* 0x000fea000383ffff */
.L_x_10314:
[----:B--2---:R2:W3:Y:S02]  /*269b0*/  SYNCS.PHASECHK.TRANS64.TRYWAIT P0, [R3+URZ+0x19c60], R4 ;  /* 0x019c6004030075a7 */ /* 0x0044e4000800017f */
[----:B---3--:R-:W-:Y:S05]  /*269c0*/  @!P0 NANOSLEEP.SYNCS 0x989680 ;  /* 0x009896800000895d */ /* 0x008fea0003900000 */
[----:B------:R-:W3:Y:S02]  /*269d0*/  @!P0 SYNCS.PHASECHK.TRANS64 P0, [R3+URZ+0x19c60], R4 ;  /* 0x019c6004030085a7 */ /* 0x000ee4000800007f */
[----:B---3--:R-:W-:Y:S05]  /*269e0*/  @!P0 BRA `(.L_x_10314) ;  /* 0xfffffffc00f08947 */ /* 0x008fea000383ffff */
[----:B------:R-:W-:Y:S05]  /*269f0*/  BRA `(.L_x_10400) ;  /* 0xffffffcc00407947 */ /* 0x000fea000383ffff */
.L_x_10321:
[----:B-1----:R1:W2:Y:S02]  /*26a00*/  SYNCS.PHASECHK.TRANS64.TRYWAIT P1, [R0+URZ+0x19c70], R3 ;  /* 0x019c7003000075a7 */ /* 0x0022a4000802017f */
[----:B--2---:R-:W-:Y:S05]  /*26a10*/  @!P1 NANOSLEEP.SYNCS 0x989680 ;  /* 0x009896800000995d */ /* 0x004fea0003900000 */
[----:B------:R-:W2:Y:S02]  /*26a20*/  @!P1 SYNCS.PHASECHK.TRANS64 P1, [R0+URZ+0x19c70], R3 ;  /* 0x019c7003000095a7 */ /* 0x000ea4000802007f */
[----:B--2---:R-:W-:Y:S05]  /*26a30*/  @!P1 BRA `(.L_x_10321) ;  /* 0xfffffffc00f09947 */ /* 0x004fea000383ffff */
[----:B------:R-:W-:Y:S05]  /*26a40*/  BRA `(.L_x_10401) ;  /* 0xffffffd000ec7947 */ /* 0x000fea000383ffff */
.L_x_10323:
[----:B-1----:R1:W2:Y:S02]  /*26a50*/  SYNCS.PHASECHK.TRANS64.TRYWAIT P1, [R0+URZ+0x19c60], R3 ;  /* 0x019c6003000075a7 */ /* 0x0022a4000802017f */
[----:B--2---:R-:W-:Y:S05]  /*26a60*/  @!P1 NANOSLEEP.SYNCS 0x989680 ;  /* 0x009896800000995d */ /* 0x004fea0003900000 */
[----:B------:R-:W2:Y:S02]  /*26a70*/  @!P1 SYNCS.PHASECHK.TRANS64 P1, [R0+URZ+0x19c60], R3 ;  /* 0x019c6003000095a7 */ /* 0x000ea4000802007f */
[----:B--2---:R-:W-:Y:S05]  /*26a80*/  @!P1 BRA `(.L_x_10323) ;  /* 0xfffffffc00f09947 */ /* 0x004fea000383ffff */
[----:B------:R-:W-:Y:S05]  /*26a90*/  BRA `(.L_x_10402) ;  /* 0xffffffd000f47947 */ /* 0x000fea000383ffff */
.L_x_10327:
[----:B------:R-:W-:Y:S01]  /*26aa0*/  BSSY B0, `(.L_x_10403) ;  /* 0x0000008000007945 */ /* 0x000fe20003800000 */
[----:B------:R-:W-:Y:S02]  /*26ab0*/  IMAD.MOV.U32 R13, RZ, RZ, R24 ;  /* 0x000000ffff0d7224 */ /* 0x000fe400078e0018 */
[----:B------:R-:W-:Y:S02]  /*26ac0*/  IMAD.MOV.U32 R12, RZ, RZ, RZ ;  /* 0x000000ffff0c7224 */ /* 0x000fe400078e00ff */
[----:B------:R-:W-:Y:S02]  /*26ad0*/  IMAD.MOV.U32 R11, RZ, RZ, 0x1f ;  /* 0x0000001fff0b7424 */ /* 0x000fe400078e00ff */
[----:B------:R-:W-:-:S07]  /*26ae0*/  IMAD.MOV.U32 R15, RZ, RZ, -0x1 ;  /* 0xffffffffff0f7424 */ /* 0x000fce00078e00ff */
[----:B--23--:R-:W-:Y:S05]  /*26af0*/  WARPSYNC.COLLECTIVE R15, `(.L_x_10404) ;  /* 0x000000000f087348 */ /* 0x00cfea0003c00000 */
[----:B------:R0:W1:Y:S02]  /*26b00*/  SHFL.IDX P6, R14, R13, R12, R11 ;  /* 0x0000000c0d0e7389 */ /* 0x00006400000c000b */
[----:B0123--:R-:W-:Y:S01]  /*26b10*/  ENDCOLLECTIVE ;  /* 0x000000000000791b */ /* 0x00ffe20003800000 */
.L_x_10404:
[----:B------:R-:W-:Y:S05]  /*26b20*/  BSYNC B0 ;  /* 0x0000000000007941 */ /* 0x000fea0003800000 */
.L_x_10403:
        /* <DEDUP_REMOVED lines=9> */
.L_x_10405:
[----:B------:R-:W-:Y:S02]  /*26bc0*/  ULDC UR4, c[0x0][0xc3c] ;  /* 0x00030f0000047ab9 */ /* 0x000fe40000000800 */
[----:B------:R-:W-:-:S13]  /*26bd0*/  ISETP.GE.OR P1, PT, R8, UR4, !P0 ;  /* 0x0000000408007c0c */ /* 0x000fda000c726670 */
[----:B------:R-:W0:Y:S08]  /*26be0*/  @!P1 LDC.64 R2, c[0x0][0xc80] ;  /* 0x00032000ff029b82 */ /* 0x000e300000000a00 */
[----:B------:R-:W1:Y:S01]  /*26bf0*/  @!P1 LDC.64 R4, c[0x0][0xc78] ;  /* 0x00031e00ff049b82 */ /* 0x000e620000000a00 */
[----:B------:R-:W-:Y:S01]  /*26c00*/  CS2R R24, SRZ ;  /* 0x0000000000187805 */ /* 0x000fe2000001ff00 */
[----:B------:R-:W-:-:S02]  /*26c10*/  IMAD.MOV.U32 R11, RZ, RZ, RZ ;  /* 0x000000ffff0b7224 */ /* 0x000fc400078e00ff */
[----:B------:R-:W-:Y:S02]  /*26c20*/  IMAD.MOV.U32 R6, RZ, RZ, R14 ;  /* 0x000000ffff067224 */ /* 0x000fe400078e000e */
[----:B0-----:R-:W-:-:S05]  /*26c30*/  @!P1 IMAD.WIDE R2, R8, 0x4, R2 ;  /* 0x0000000408029825 */ /* 0x001fca00078e0202 */
[----:B------:R1:W2:Y:S02]  /*26c40*/  @!P1 LDG.E R7, desc[UR42][R2.64] ;  /* 0x0000002a02079981 */ /* 0x0002a4000c1e1900 */
[----:B-1----:R-:W-:-:S05]  /*26c50*/  @!P1 IMAD.WIDE R2, R8, 0x4, R4 ;  /* 0x0000000408029825 */ /* 0x002fca00078e0204 */
[----:B------:R-:W3:Y:S01]  /*26c60*/  @!P1 LDG.E R4, desc[UR42][R2.64] ;  /* 0x0000002a02049981 */ /* 0x000ee2000c1e1900 */
[C---:B------:R-:W-:Y:S02]  /*26c70*/  ISETP.GE.U32.AND P2, PT, R9.reuse, 0x2, PT ;  /* 0x000000020900780c */ /* 0x040fe40003f46070 */
        /* <DEDUP_REMOVED lines=12> */
.L_x_10406:
[----:B------:R-:W-:Y:S01]  /*26d40*/  IMAD.MOV.U32 R12, RZ, RZ, 0x2 ;  /* 0x00000002ff0c7424 */ /* 0x000fe200078e00ff */
[----:B------:R-:W-:-:S05]  /*26d50*/  SEL R3, R14, RZ, P1 ;  /* 0x000000ff0e037207 */ /* 0x000fca0000800000 */
[----:B------:R-:W-:-:S04]  /*26d60*/  IMAD.IADD R2, R2, 0x1, R3 ;  /* 0x0000000102027824 */ /* 0x000fc800078e0203 */
[----:B------:R-:W-:-:S07]  /*26d70*/  IMAD.MOV.U32 R13, RZ, RZ, R2 ;  /* 0x000000ffff0d7224 */ /* 0x000fce00078e0002 */
[----:B------:R-:W-:Y:S05]  /*26d80*/  WARPSYNC.COLLECTIVE R15, `(.L_x_10407) ;  /* 0x000000000f087348 */ /* 0x000fea0003c00000 */
[----:B------:R0:W1:Y:S02]  /*26d90*/  SHFL.UP P6, R14, R13, R12, R11 ;  /* 0x0400000c0d0e7389 */ /* 0x00006400000c000b */
[----:B01----:R-:W-:Y:S01]  /*26da0*/  ENDCOLLECTIVE ;  /* 0x000000000000791b */ /* 0x003fe20003800000 */
.L_x_10407:
[----:B------:R-:W-:Y:S01]  /*26db0*/  IMAD.MOV.U32 R12, RZ, RZ, 0x4 ;  /* 0x00000004ff0c7424 */ /* 0x000fe200078e00ff */
[----:B------:R-:W-:-:S05]  /*26dc0*/  SEL R3, R14, RZ, P2 ;  /* 0x000000ff0e037207 */ /* 0x000fca0001000000 */
[----:B------:R-:W-:-:S04]  /*26dd0*/  IMAD.IADD R2, R2, 0x1, R3 ;  /* 0x0000000102027824 */ /* 0x000fc800078e0203 */
[----:B------:R-:W-:-:S07]  /*26de0*/  IMAD.MOV.U32 R13, RZ, RZ, R2 ;  /* 0x000000ffff0d7224 */ /* 0x000fce00078e0002 */
[----:B------:R-:W-:Y:S05]  /*26df0*/  WARPSYNC.COLLECTIVE R15, `(.L_x_10408) ;  /* 0x000000000f087348 */ /* 0x000fea0003c00000 */
[----:B------:R0:W1:Y:S02]  /*26e00*/  SHFL.UP P6, R14, R13, R12, R11 ;  /* 0x0400000c0d0e7389 */ /* 0x00006400000c000b */
[----:B01----:R-:W-:Y:S01]  /*26e10*/  ENDCOLLECTIVE ;  /* 0x000000000000791b */ /* 0x003fe20003800000 */
.L_x_10408:
[----:B------:R-:W-:Y:S01]  /*26e20*/  IMAD.MOV.U32 R12, RZ, RZ, 0x8 ;  /* 0x00000008ff0c7424 */ /* 0x000fe200078e00ff */
[----:B------:R-:W-:-:S05]  /*26e30*/  SEL R3, R14, RZ, P3 ;  /* 0x000000ff0e037207 */ /* 0x000fca0001800000 */
[----:B------:R-:W-:-:S04]  /*26e40*/  IMAD.IADD R2, R2, 0x1, R3 ;  /* 0x0000000102027824 */ /* 0x000fc800078e0203 */
[----:B------:R-:W-:-:S07]  /*26e50*/  IMAD.MOV.U32 R13, RZ, RZ, R2 ;  /* 0x000000ffff0d7224 */ /* 0x000fce00078e0002 */
[----:B------:R-:W-:Y:S05]  /*26e60*/  WARPSYNC.COLLECTIVE R15, `(.L_x_10409) ;  /* 0x000000000f087348 */ /* 0x000fea0003c00000 */
[----:B------:R0:W1:Y:S02]  /*26e70*/  SHFL.UP P6, R14, R13, R12, R11 ;  /* 0x0400000c0d0e7389 */ /* 0x00006400000c000b */
[----:B01----:R-:W-:Y:S01]  /*26e80*/  ENDCOLLECTIVE ;  /* 0x000000000000791b */ /* 0x003fe20003800000 */
.L_x_10409:
[----:B------:R-:W-:Y:S01]  /*26e90*/  IMAD.MOV.U32 R12, RZ, RZ, 0x10 ;  /* 0x00000010ff0c7424 */ /* 0x000fe200078e00ff */
[----:B------:R-:W-:-:S05]  /*26ea0*/  SEL R3, R14, RZ, P4 ;  /* 0x000000ff0e037207 */ /* 0x000fca0002000000 */
[----:B------:R-:W-:-:S04]  /*26eb0*/  IMAD.IADD R2, R2, 0x1, R3 ;  /* 0x0000000102027824 */ /* 0x000fc800078e0203 */
[----:B------:R-:W-:-:S07]  /*26ec0*/  IMAD.MOV.U32 R13, RZ, RZ, R2 ;  /* 0x000000ffff0d7224 */ /* 0x000fce00078e0002 */
[----:B------:R-:W-:Y:S05]  /*26ed0*/  WARPSYNC.COLLECTIVE R15, `(.L_x_10410) ;  /* 0x000000000f087348 */ /* 0x000fea0003c00000 */
[----:B------:R0:W1:Y:S02]  /*26ee0*/  SHFL.UP P6, R14, R13, R12, R11 ;  /* 0x0400000c0d0e7389 */ /* 0x00006400000c000b */
[----:B01----:R-:W-:Y:S01]  /*26ef0*/  ENDCOLLECTIVE ;  /* 0x000000000000791b */ /* 0x003fe20003800000 */
.L_x_10410:
[----:B------:R-:W-:Y:S02]  /*26f00*/  IMAD.MOV.U32 R12, RZ, RZ, 0x1f ;  /* 0x0000001fff0c7424 */ /* 0x000fe400078e00ff */
[----:B------:R-:W-:Y:S01]  /*26f10*/  IMAD.MOV.U32 R11, RZ, RZ, 0x1f ;  /* 0x0000001fff0b7424 */ /* 0x000fe200078e00ff */
[----:B------:R-:W-:-:S05]  /*26f20*/  SEL R3, R14, RZ, P5 ;  /* 0x000000ff0e037207 */ /* 0x000fca0002800000 */
[----:B------:R-:W-:-:S04]  /*26f30*/  IMAD.IADD R2, R2, 0x1, R3 ;  /* 0x0000000102027824 */ /* 0x000fc800078e0203 */
[----:B------:R-:W-:-:S07]  /*26f40*/  IMAD.MOV.U32 R13, RZ, RZ, R2 ;  /* 0x000000ffff0d7224 */ /* 0x000fce00078e0002 */
[----:B------:R-:W-:Y:S05]  /*26f50*/  WARPSYNC.COLLECTIVE R15, `(.L_x_10411) ;  /* 0x000000000f087348 */ /* 0x000fea0003c00000 */
[----:B------:R0:W1:Y:S02]  /*26f60*/  SHFL.IDX P6, R14, R13, R12, R11 ;  /* 0x0000000c0d0e7389 */ /* 0x00006400000c000b */
[----:B01----:R-:W-:Y:S01]  /*26f70*/  ENDCOLLECTIVE ;  /* 0x000000000000791b */ /* 0x003fe20003800000 */
.L_x_10411:
[----:B------:R-:W-:Y:S01]  /*26f80*/  IMAD.MOV.U32 R3, RZ, RZ, R14 ;  /* 0x000000ffff037224 */ /* 0x000fe200078e000e */
[----:B------:R-:W-:Y:S06]  /*26f90*/  BRA `(.L_x_10412) ;  /* 0xffffffd400d07947 */ /* 0x000fec000383ffff */
.L_x_10330:
[----:B------:R-:W-:Y:S01]  /*26fa0*/  BSSY B0, `(.L_x_10413) ;  /* 0x0000008000007945 */ /* 0x000fe20003800000 */
[----:B------:R-:W-:Y:S02]  /*26fb0*/  IMAD.MOV.U32 R13, RZ, RZ, R2 ;  /* 0x000000ffff0d7224 */ /* 0x000fe400078e0002 */
[----:B------:R-:W-:Y:S02]  /*26fc0*/  IMAD.MOV.U32 R12, RZ, RZ, 0x1 ;  /* 0x00000001ff0c7424 */ /* 0x000fe400078e00ff */
[----:B------:R-:W-:Y:S02]  /*26fd0*/  IMAD.MOV.U32 R11, RZ, RZ, RZ ;  /* 0x000000ffff0b7224 */ /* 0x000fe400078e00ff */
[----:B------:R-:W-:-:S07]  /*26fe0*/  IMAD.MOV.U32 R15, RZ, RZ, -0x1 ;  /* 0xffffffffff0f7424 */ /* 0x000fce00078e00ff */
[----:B--2---:R-:W-:Y:S05]  /*26ff0*/  WARPSYNC.COLLECTIVE R15, `(.L_x_10414) ;  /* 0x000000000f087348 */ /* 0x004fea0003c00000 */
[----:B------:R0:W1:Y:S02]  /*27000*/  SHFL.UP P6, R14, R13, R12, R11 ;  /* 0x0400000c0d0e7389 */ /* 0x00006400000c000b */
[----:B012---:R-:W-:Y:S01]  /*27010*/  ENDCOLLECTIVE ;  /* 0x000000000000791b */ /* 0x007fe20003800000 */
.L_x_10414:
[----:B------:R-:W-:Y:S05]  /*27020*/  BSYNC B0 ;  /* 0x0000000000007941 */ /* 0x000fea0003800000 */
.L_x_10413:
[----:B------:R-:W-:Y:S01]  /*27030*/  SEL R3, R14, RZ, P1 ;  /* 0x000000ff0e037207 */ /* 0x000fe20000800000 */
[----:B------:R-:W-:Y:S02]  /*27040*/  IMAD.MOV.U32 R12, RZ, RZ, 0x2 ;  /* 0x00000002ff0c7424 */ /* 0x000fe400078e00ff */
[----:B------:R-:W-:Y:S02]  /*27050*/  IMAD.MOV.U32 R11, RZ, RZ, RZ ;  /* 0x000000ffff0b7224 */ /* 0x000fe400078e00ff */
[----:B------:R-:W-:Y:S02]  /*27060*/  IMAD.IADD R2, R2, 0x1, R3 ;  /* 0x0000000102027824 */ /* 0x000fe400078e0203 */
[----:B------:R-:W-:Y:S02]  /*27070*/  IMAD.MOV.U32 R15, RZ, RZ, -0x1 ;  /* 0xffffffffff0f7424 */ /* 0x000fe400078e00ff */
[----:B------:R-:W-:-:S07]  /*27080*/  IMAD.MOV.U32 R13, RZ, RZ, R2 ;  /* 0x000000ffff0d7224 */ /* 0x000fce00078e0002 */
[----:B------:R-:W-:Y:S05]  /*27090*/  WARPSYNC.COLLECTIVE R15, `(.L_x_10415) ;  /* 0x000000000f087348 */ /* 0x000fea0003c00000 */
[----:B------:R0:W1:Y:S02]  /*270a0*/  SHFL.UP P6, R14, R13, R12, R11 ;  /* 0x0400000c0d0e7389 */ /* 0x00006400000c000b */
[----:B01----:R-:W-:Y:S01]  /*270b0*/  ENDCOLLECTIVE ;  /* 0x000000000000791b */ /* 0x003fe20003800000 */
.L_x_10415:
[----:B------:R-:W-:Y:S01]  /*270c0*/  IMAD.MOV.U32 R12, RZ, RZ, 0x4 ;  /* 0x00000004ff0c7424 */ /* 0x000fe200078e00ff */
[----:B------:R-:W-:-:S05]  /*270d0*/  SEL R3, R14, RZ, P2 ;  /* 0x000000ff0e037207 */ /* 0x000fca0001000000 */
[----:B------:R-:W-:-:S04]  /*270e0*/  IMAD.IADD R2, R2, 0x1, R3 ;  /* 0x0000000102027824 */ /* 0x000fc800078e0203 */
[----:B------:R-:W-:-:S07]  /*270f0*/  IMAD.MOV.U32 R13, RZ, RZ, R2 ;  /* 0x000000ffff0d7224 */ /* 0x000fce00078e0002 */
[----:B------:R-:W-:Y:S05]  /*27100*/  WARPSYNC.COLLECTIVE R15, `(.L_x_10416) ;  /* 0x000000000f087348 */ /* 0x000fea0003c00000 */
[----:B------:R0:W1:Y:S02]  /*27110*/  SHFL.UP P6, R14, R13, R12, R11 ;  /* 0x0400000c0d0e7389 */ /* 0x00006400000c000b */
[----:B01----:R-:W-:Y:S01]  /*27120*/  ENDCOLLECTIVE ;  /* 0x000000000000791b */ /* 0x003fe20003800000 */
.L_x_10416:
[----:B------:R-:W-:Y:S01]  /*27130*/  IMAD.MOV.U32 R12, RZ, RZ, 0x8 ;  /* 0x00000008ff0c7424 */ /* 0x000fe200078e00ff */
[----:B------:R-:W-:-:S05]  /*27140*/  SEL R3, R14, RZ, P3 ;  /* 0x000000ff0e037207 */ /* 0x000fca0001800000 */
[----:B------:R-:W-:-:S04]  /*27150*/  IMAD.IADD R2, R2, 0x1, R3 ;  /* 0x0000000102027824 */ /* 0x000fc800078e0203 */
[----:B------:R-:W-:-:S07]  /*27160*/  IMAD.MOV.U32 R13, RZ, RZ, R2 ;  /* 0x000000ffff0d7224 */ /* 0x000fce00078e0002 */
[----:B------:R-:W-:Y:S05]  /*27170*/  WARPSYNC.COLLECTIVE R15, `(.L_x_10417) ;  /* 0x000000000f087348 */ /* 0x000fea0003c00000 */
[----:B------:R0:W1:Y:S02]  /*27180*/  SHFL.UP P6, R14, R13, R12, R11 ;  /* 0x0400000c0d0e7389 */ /* 0x00006400000c000b */
[----:B01----:R-:W-:Y:S01]  /*27190*/  ENDCOLLECTIVE ;  /* 0x000000000000791b */ /* 0x003fe20003800000 */
.L_x_10417:
[----:B------:R-:W-:Y:S01]  /*271a0*/  IMAD.MOV.U32 R12, RZ, RZ, 0x10 ;  /* 0x00000010ff0c7424 */ /* 0x000fe200078e00ff */
[----:B------:R-:W-:-:S05]  /*271b0*/  SEL R3, R14, RZ, P4 ;  /* 0x000000ff0e037207 */ /* 0x000fca0002000000 */
[----:B------:R-:W-:-:S04]  /*271c0*/  IMAD.IADD R2, R2, 0x1, R3 ;  /* 0x0000000102027824 */ /* 0x000fc800078e0203 */
[----:B------:R-:W-:-:S07]  /*271d0*/  IMAD.MOV.U32 R13, RZ, RZ, R2 ;  /* 0x000000ffff0d7224 */ /* 0x000fce00078e0002 */
[----:B------:R-:W-:Y:S05]  /*271e0*/  WARPSYNC.COLLECTIVE R15, `(.L_x_10418) ;  /* 0x000000000f087348 */ /* 0x000fea0003c00000 */
[----:B------:R0:W1:Y:S02]  /*271f0*/  SHFL.UP P6, R14, R13, R12, R11 ;  /* 0x0400000c0d0e7389 */ /* 0x00006400000c000b */
[----:B01----:R-:W-:Y:S01]  /*27200*/  ENDCOLLECTIVE ;  /* 0x000000000000791b */ /* 0x003fe20003800000 */
.L_x_10418:
        /* <DEDUP_REMOVED lines=8> */
.L_x_10419:
[----:B------:R-:W-:Y:S01]  /*27290*/  IMAD.MOV.U32 R3, RZ, RZ, R14 ;  /* 0x000000ffff037224 */ /* 0x000fe200078e000e */
[----:B------:R-:W-:Y:S06]  /*272a0*/  BRA `(.L_x_10420) ;  /* 0xffffffd400b07947 */ /* 0x000fec000383ffff */
.L_x_10332:
[----:B------:R-:W-:Y:S01]  /*272b0*/  BSSY B0, `(.L_x_10421) ;  /* 0x0000006000007945 */ /* 0x000fe20003800000 */
[----:B------:R-:W-:Y:S01]  /*272c0*/  PLOP3.LUT P6, PT, P6, PT, PT, 0x8, 0x0 ;  /* 0x000000000000781c */ /* 0x000fe200037ce170 */
[----:B------:R-:W-:-:S12]  /*272d0*/  IMAD.MOV.U32 R15, RZ, RZ, -0x1 ;  /* 0xffffffffff0f7424 */ /* 0x000fd800078e00ff */
[----:B0-2---:R-:W-:Y:S05]  /*272e0*/  WARPSYNC.COLLECTIVE R15, `(.L_x_10422) ;  /* 0x000000000f087348 */ /* 0x005fea0003c00000 */
[----:B------:R-:W-:Y:S01]  /*272f0*/  VOTE.ANY R14, PT, P6 ;  /* 0x00000000000e7806 */ /* 0x000fe200030e0100 */
[----:B0-2---:R-:W-:Y:S06]  /*27300*/  ENDCOLLECTIVE ;  /* 0x000000000000791b */ /* 0x005fec0003800000 */
.L_x_10422:
[----:B------:R-:W-:Y:S05]  /*27310*/  BSYNC B0 ;  /* 0x0000000000007941 */ /* 0x000fea0003800000 */
.L_x_10421:
[----:B------:R-:W-:Y:S02]  /*27320*/  IMAD.MOV.U32 R3, RZ, RZ, R14 ;  /* 0x000000ffff037224 */ /* 0x000fe400078e000e */
[----:B------:R-:W-:Y:S02]  /*27330*/  IMAD.MOV.U32 R13, RZ, RZ, R25 ;  /* 0x000000ffff0d7224 */ /* 0x000fe400078e0019 */
[----:B------:R-:W0:Y:S01]  /*27340*/  POPC R6, R3 ;  /* 0x0000000300067309 */ /* 0x000e220000000000 */
[----:B------:R-:W-:Y:S02]  /*27350*/  IMAD.MOV.U32 R11, RZ, RZ, 0x1f ;  /* 0x0000001fff0b7424 */ /* 0x000fe400078e00ff */
[----:B------:R-:W-:Y:S02]  /*27360*/  IMAD.MOV.U32 R15, RZ, RZ, -0x1 ;  /* 0xffffffffff0f7424 */ /* 0x000fe400078e00ff */
[----:B0-----:R-:W-:Y:S02]  /*27370*/  IMAD.MOV.U32 R12, RZ, RZ, R6 ;  /* 0x000000ffff0c7224 */ /* 0x001fe400078e0006 */
[----:B------:R-:W-:-:S07]  /*27380*/  IMAD.IADD R27, R6, 0x1, R27 ;  /* 0x00000001061b7824 */ /* 0x000fce00078e021b */
[----:B------:R-:W-:Y:S05]  /*27390*/  WARPSYNC.COLLECTIVE R15, `(.L_x_10423) ;  /* 0x000000000f087348 */ /* 0x000fea0003c00000 */
[----:B------:R0:W1:Y:S02]  /*273a0*/  SHFL.IDX P6, R14, R13, R12, R11 ;  /* 0x0000000c0d0e7389 */ /* 0x00006400000c000b */
[----:B01----:R-:W-:Y:S01]  /*273b0*/  ENDCOLLECTIVE ;  /* 0x000000000000791b */ /* 0x003fe20003800000 */
.L_x_10423:
[----:B------:R-:W-:Y:S02]  /*273c0*/  IMAD.MOV.U32 R13, RZ, RZ, R7 ;  /* 0x000000ffff0d7224 */ /* 0x000fe400078e0007 */
[----:B------:R-:W-:-:S07]  /*273d0*/  IMAD.MOV.U32 R25, RZ, RZ, R14 ;  /* 0x000000ffff197224 */ /* 0x000fce00078e000e */
[----:B------:R-:W-:Y:S05]  /*273e0*/  WARPSYNC.COLLECTIVE R15, `(.L_x_10424) ;  /* 0x000000000f087348 */ /* 0x000fea0003c00000 */
[----:B------:R0:W1:Y:S02]  /*273f0*/  SHFL.IDX P6, R14, R13, R12, R11 ;  /* 0x0000000c0d0e7389 */ /* 0x00006400000c000b */
[----:B01----:R-:W-:Y:S01]  /*27400*/  ENDCOLLECTIVE ;  /* 0x000000000000791b */ /* 0x003fe20003800000 */
.L_x_10424:
[----:B------:R-:W-:Y:S01]  /*27410*/  IMAD.MOV.U32 R7, RZ, RZ, R14 ;  /* 0x000000ffff077224 */ /* 0x000fe200078e000e */
[----:B------:R-:W-:Y:S06]  /*27420*/  BRA `(.L_x_10425) ;  /* 0xffffffd400907947 */ /* 0x000fec000383ffff */
.L_x_10334:
[----:B------:R-:W-:Y:S01]  /*27430*/  BSSY B0, `(.L_x_10426) ;  /* 0x0000008000007945 */ /* 0x000fe20003800000 */
[----:B------:R-:W-:Y:S02]  /*27440*/  IMAD.MOV.U32 R13, RZ, RZ, R2 ;  /* 0x000000ffff0d7224 */ /* 0x000fe400078e0002 */
[----:B------:R-:W-:Y:S02]  /*27450*/  IMAD.MOV.U32 R12, RZ, RZ, R6 ;  /* 0x000000ffff0c7224 */ /* 0x000fe400078e0006 */
[----:B------:R-:W-:Y:S02]  /*27460*/  IMAD.MOV.U32 R11, RZ, RZ, 0x1f ;  /* 0x0000001fff0b7424 */ /* 0x000fe400078e00ff */
[----:B------:R-:W-:-:S07]  /*27470*/  IMAD.MOV.U32 R15, RZ, RZ, -0x1 ;  /* 0xffffffffff0f7424 */ /* 0x000fce00078e00ff */
[----:B0-234-:R-:W-:Y:S05]  /*27480*/  WARPSYNC.COLLECTIVE R15, `(.L_x_10427) ;  /* 0x000000000f087348 */ /* 0x01dfea0003c00000 */
[----:B------:R1:W0:Y:S02]  /*27490*/  SHFL.IDX P6, R14, R13, R12, R11 ;  /* 0x0000000c0d0e7389 */ /* 0x00022400000c000b */
[----:B01234-:R-:W-:Y:S01]  /*274a0*/  ENDCOLLECTIVE ;  /* 0x000000000000791b */ /* 0x01ffe20003800000 */
.L_x_10427:
[----:B------:R-:W-:Y:S05]  /*274b0*/  BSYNC B0 ;  /* 0x0000000000007941 */ /* 0x000fea0003800000 */
.L_x_10426:
[----:B------:R-:W-:Y:S01]  /*274c0*/  IMAD.MOV.U32 R24, RZ, RZ, R14 ;  /* 0x000000ffff187224 */ /* 0x000fe200078e000e */
[----:B------:R-:W-:Y:S06]  /*274d0*/  BRA `(.L_x_10333) ;  /* 0xffffffd4007c7947 */ /* 0x000fec000383ffff */
.L_x_10340:
[----:B0-----:R0:W3:Y:S02]  /*274e0*/  SYNCS.PHASECHK.TRANS64.TRYWAIT P0, [R6+URZ+0x19c20], R0 ;  /* 0x019c2000060075a7 */ /* 0x0010e4000800017f */
[----:B---3--:R-:W-:Y:S05]  /*274f0*/  @!P0 NANOSLEEP.SYNCS 0x989680 ;  /* 0x009896800000895d */ /* 0x008fea0003900000 */
[----:B------:R-:W3:Y:S02]  /*27500*/  @!P0 SYNCS.PHASECHK.TRANS64 P0, [R6+URZ+0x19c20], R0 ;  /* 0x019c2000060085a7 */ /* 0x000ee4000800007f */
[----:B---3--:R-:W-:Y:S05]  /*27510*/  @!P0 BRA `(.L_x_10340) ;  /* 0xfffffffc00f08947 */ /* 0x008fea000383ffff */
[----:B------:R-:W-:Y:S05]  /*27520*/  BRA `(.L_x_10428) ;  /* 0xffffffdc00dc7947 */ /* 0x000fea000383ffff */
.L_x_10341:
[----:B------:R-:W3:Y:S01]  /*27530*/  S2R R2, SR_TID.X ;  /* 0x0000000000027919 */ /* 0x000ee20000002100 */
[----:B------:R-:W-:Y:S01]  /*27540*/  BSSY B0, `(.L_x_10429) ;  /* 0x000000a000007945 */ /* 0x000fe20003800000 */
[----:B------:R-:W-:Y:S02]  /*27550*/  IMAD.MOV.U32 R12, RZ, RZ, RZ ;  /* 0x000000ffff0c7224 */ /* 0x000fe400078e00ff */
[----:B------:R-:W-:Y:S02]  /*27560*/  IMAD.MOV.U32 R11, RZ, RZ, 0x1f ;  /* 0x0000001fff0b7424 */ /* 0x000fe400078e00ff */
[----:B------:R-:W-:Y:S01]  /*27570*/  IMAD.MOV.U32 R15, RZ, RZ, -0x1 ;  /* 0xffffffffff0f7424 */ /* 0x000fe200078e00ff */
[----:B---3--:R-:W-:-:S04]  /*27580*/  SHF.R.U32.HI R2, RZ, 0x5, R2 ;  /* 0x00000005ff027819 */ /* 0x008fc80000011602 */
[----:B------:R-:W-:-:S05]  /*27590*/  LOP3.LUT R2, R2, 0x3, RZ, 0xc0, !PT ;  /* 0x0000000302027812 */ /* 0x000fca00078ec0ff */
[----:B------:R-:W-:-:S07]  /*275a0*/  IMAD.MOV.U32 R13, RZ, RZ, R2 ;  /* 0x000000ffff0d7224 */ /* 0x000fce00078e0002 */
[----:B012---:R-:W-:Y:S05]  /*275b0*/  WARPSYNC.COLLECTIVE R15, `(.L_x_10430) ;  /* 0x000000000f087348 */ /* 0x007fea0003c00000 */
[----:B------:R3:W4:Y:S02]  /*275c0*/  SHFL.IDX P6, R14, R13, R12, R11 ;  /* 0x0000000c0d0e7389 */ /* 0x00072400000c000b */
[----:B01234-:R-:W-:Y:S01]  /*275d0*/  ENDCOLLECTIVE ;  /* 0x000000000000791b */ /* 0x01ffe20003800000 */
.L_x_10430:
[----:B------:R-:W-:Y:S05]  /*275e0*/  BSYNC B0 ;  /* 0x0000000000007941 */ /* 0x000fea0003800000 */
.L_x_10429:
[----:B------:R-:W-:Y:S05]  /*275f0*/  BRA `(.L_x_10431) ;  /* 0xffffffdc00c47947 */ /* 0x000fea000383ffff */
.L_x_10342:
[----:B------:R-:W-:Y:S01]  /*27600*/  BSSY B0, `(.L_x_10432) ;  /* 0x0000006000007945 */ /* 0x000fe20003800000 */
[----:B------:R-:W-:-:S07]  /*27610*/  IMAD.MOV.U32 R15, RZ, RZ, -0x1 ;  /* 0xffffffffff0f7424 */ /* 0x000fce00078e00ff */
[----:B012---:R-:W-:Y:S05]  /*27620*/  WARPSYNC.COLLECTIVE R15, `(.L_x_10433) ;  /* 0x000000000f0c7348 */ /* 0x007fea0003c00000 */
[----:B------:R-:W-:Y:S02]  /*27630*/  ELECT P6, UR62, PT ;  /* 0x00000000003e782f */ /* 0x000fe400038c0000 */
[----:B------:R-:W-:Y:S01]  /*27640*/  MOV R14, UR62 ;  /* 0x0000003e000e7c02 */ /* 0x000fe20008000f00 */
[----:B012---:R-:W-:Y:S10]  /*27650*/  ENDCOLLECTIVE ;  /* 0x000000000000791b */ /* 0x007ff40003800000 */
.L_x_10433:
[----:B------:R-:W-:Y:S05]  /*27660*/  BSYNC B0 ;  /* 0x0000000000007941 */ /* 0x000fea0003800000 */
.L_x_10432:
[----:B------:R-:W-:Y:S05]  /*27670*/  BRA `(.L_x_10434) ;  /* 0xffffffdc00b87947 */ /* 0x000fea000383ffff */
.L_x_10344:
[----:B0-----:R0:W2:Y:S02]  /*27680*/  SYNCS.PHASECHK.TRANS64.TRYWAIT P1, [R5+URZ], R4 ;  /* 0x00000004050075a7 */ /* 0x0010a4000802017f */
[----:B--2---:R-:W-:Y:S05]  /*27690*/  @!P1 NANOSLEEP.SYNCS 0x989680 ;  /* 0x009896800000995d */ /* 0x004fea0003900000 */
[----:B------:R-:W2:Y:S02]  /*276a0*/  @!P1 SYNCS.PHASECHK.TRANS64 P1, [R5+URZ], R4 ;  /* 0x00000004050095a7 */ /* 0x000ea4000802007f */
[----:B--2---:R-:W-:Y:S05]  /*276b0*/  @!P1 BRA `(.L_x_10344) ;  /* 0xfffffffc00f09947 */ /* 0x004fea000383ffff */
[----:B------:R-:W-:Y:S05]  /*276c0*/  BRA `(.L_x_10435) ;  /* 0xffffffdc00f07947 */ /* 0x000fea000383ffff */
.L_x_10345:
[----:B--2---:R2:W3:Y:S02]  /*276d0*/  SYNCS.PHASECHK.TRANS64.TRYWAIT P1, [R9+URZ], R0 ;  /* 0x00000000090075a7 */ /* 0x0044e4000802017f */
[----:B---3--:R-:W-:Y:S05]  /*276e0*/  @!P1 NANOSLEEP.SYNCS 0x989680 ;  /* 0x009896800000995d */ /* 0x008fea0003900000 */
[----:B------:R-:W3:Y:S02]  /*276f0*/  @!P1 SYNCS.PHASECHK.TRANS64 P1, [R9+URZ], R0 ;  /* 0x00000000090095a7 */ /* 0x000ee4000802007f */
[----:B---3--:R-:W-:Y:S05]  /*27700*/  @!P1 BRA `(.L_x_10345) ;  /* 0xfffffffc00f09947 */ /* 0x008fea000383ffff */
[----:B------:R-:W-:Y:S05]  /*27710*/  BRA `(.L_x_10436) ;  /* 0xffffffdc00e47947 */ /* 0x000fea000383ffff */
.L_x_10347:
[----:B---3--:R3:W4:Y:S02]  /*27720*/  SYNCS.PHASECHK.TRANS64.TRYWAIT P1, [R23+URZ+0x19c60], R4 ;  /* 0x019c6004170075a7 */ /* 0x008724000802017f */
[----:B----4-:R-:W-:Y:S05]  /*27730*/  @!P1 NANOSLEEP.SYNCS 0x989680 ;  /* 0x009896800000995d */ /* 0x010fea0003900000 */
[----:B------:R-:W4:Y:S02]  /*27740*/  @!P1 SYNCS.PHASECHK.TRANS64 P1, [R23+URZ+0x19c60], R4 ;  /* 0x019c6004170095a7 */ /* 0x000f24000802007f */
[----:B----4-:R-:W-:Y:S05]  /*27750*/  @!P1 BRA `(.L_x_10347) ;  /* 0xfffffffc00f09947 */ /* 0x010fea000383ffff */
[----:B------:R-:W-:Y:S05]  /*27760*/  BRA `(.L_x_10437) ;  /* 0xffffffdc00e47947 */ /* 0x000fea000383ffff */
.L_x_10349:
[----:B----4-:R4:W0:Y:S02]  /*27770*/  SYNCS.PHASECHK.TRANS64.TRYWAIT P1, [R7+URZ+0x19c60], R0 ;  /* 0x019c6000070075a7 */ /* 0x010824000802017f */
[----:B0-----:R-:W-:Y:S05]  /*27780*/  @!P1 NANOSLEEP.SYNCS 0x989680 ;  /* 0x009896800000995d */ /* 0x001fea0003900000 */
[----:B------:R-:W0:Y:S02]  /*27790*/  @!P1 SYNCS.PHASECHK.TRANS64 P1, [R7+URZ+0x19c60], R0 ;  /* 0x019c6000070095a7 */ /* 0x000e24000802007f */
[----:B0-----:R-:W-:Y:S05]  /*277a0*/  @!P1 BRA `(.L_x_10349) ;  /* 0xfffffffc00f09947 */ /* 0x001fea000383ffff */
[----:B------:R-:W-:Y:S05]  /*277b0*/  BRA `(.L_x_10438) ;  /* 0xffffffdc00e47947 */ /* 0x000fea000383ffff */
.L_x_10351:
[----:B------:R0:W0:Y:S02]  /*277c0*/  SYNCS.PHASECHK.TRANS64.TRYWAIT P0, [R23+URZ+0x19c80], R4 ;  /* 0x019c8004170075a7 */ /* 0x000024000800017f */
[----:B0-----:R-:W-:Y:S05]  /*277d0*/  @!P0 NANOSLEEP.SYNCS 0x989680 ;  /* 0x009896800000895d */ /* 0x001fea0003900000 */
[----:B------:R-:W0:Y:S02]  /*277e0*/  @!P0 SYNCS.PHASECHK.TRANS64 P0, [R23+URZ+0x19c80], R4 ;  /* 0x019c8004170085a7 */ /* 0x000e24000800007f */
[----:B0-----:R-:W-:Y:S05]  /*277f0*/  @!P0 BRA `(.L_x_10351) ;  /* 0xfffffffc00f08947 */ /* 0x001fea000383ffff */
[----:B------:R-:W-:Y:S05]  /*27800*/  BRA `(.L_x_10352) ;  /* 0xffffffdc00e07947 */ /* 0x000fea000383ffff */
.L_x_10439:
        /* <DEDUP_REMOVED lines=15> */
.L_x_13370:


//--------------------- .text._ZN7cutlass13device_kernelIN5flash11enable_sm90INS1_16FlashAttnFwdSm90INS1_25CollectiveMainloopFwdSm90ILi2EN4cute5tupleIJNS5_1CILi1EEES8_S8_EEENS6_IJNS7_ILi192EEENS7_ILi128EEENS7_ILi96EEEEEELi96ENS_12float_e4m3_tEfNS_4arch4Sm90ELb1ELb0ELb1ELb0ELb0ELb0ELb0ELb1ELb1ELb1ELb1ELb0EEENS1_21CollectiveEpilogueFwdINS6_IJSA_SC_SB_EEES9_NS_10bfloat16_tESG_Li384ELb0ELb1ELb1ELb1EEENS1_19SingleTileSchedulerILb0ELb1ELb1ELi192EEEEEEEEEvNT_6ParamsE --------------------------
	.section	.text._ZN7cutlass13device_kernelIN5flash11enable_sm90INS1_16FlashAttnFwdSm90INS1_25CollectiveMainloopFwdSm90ILi2EN4cute5tupleIJNS5_1CILi1EEES8_S8_EEENS6_IJNS7_ILi192EEENS7_ILi128EEENS7_ILi96EEEEEELi96ENS_12float_e4m3_tEfNS_4arch4Sm90ELb1ELb0ELb1ELb0ELb0ELb0ELb0ELb1ELb1ELb1ELb1ELb0EEENS1_21CollectiveEpilogueFwdINS6_IJSA_SC_SB_EEES9_NS_10bfloat16_tESG_Li384ELb0ELb1ELb1ELb1EEENS1_19SingleTileSchedulerILb0ELb1ELb1ELi192EEEEEEEEEvNT_6ParamsE,"ax",@progbits
	.align	128
.text._ZN7cutlass13device_kernelIN5flash11enable_sm90INS1_16FlashAttnFwdSm90INS1_25CollectiveMainloopFwdSm90ILi2EN4cute5tupleIJNS5_1CILi1EEES8_S8_EEENS6_IJNS7_ILi192EEENS7_ILi128EEENS7_ILi96EEEEEELi96ENS_12float_e4m3_tEfNS_4arch4Sm90ELb1ELb0ELb1ELb0ELb0ELb0ELb0ELb1ELb1ELb1ELb1ELb0EEENS1_21CollectiveEpilogueFwdINS6_IJSA_SC_SB_EEES9_NS_10bfloat16_tESG_Li384ELb0ELb1ELb1ELb1EEENS1_19SingleTileSchedulerILb0ELb1ELb1ELi192EEEEEEEEEvNT_6ParamsE:
        .type           _ZN7cutlass13device_kernelIN5flash11enable_sm90INS1_16FlashAttnFwdSm90INS1_25CollectiveMainloopFwdSm90ILi2EN4cute5tupleIJNS5_1CILi1EEES8_S8_EEENS6_IJNS7_ILi192EEENS7_ILi128EEENS7_ILi96EEEEEELi96ENS_12float_e4m3_tEfNS_4arch4Sm90ELb1ELb0ELb1ELb0ELb0ELb0ELb0ELb1ELb1ELb1ELb1ELb0EEENS1_21CollectiveEpilogueFwdINS6_IJSA_SC_SB_EEES9_NS_10bfloat16_tESG_Li384ELb0ELb1ELb1ELb1EEENS1_19SingleTileSchedulerILb0ELb1ELb1ELi192EEEEEEEEEvNT_6ParamsE,@function
        .size           _ZN7cutlass13device_kernelIN5flash11enable_sm90INS1_16FlashAttnFwdSm90INS1_25CollectiveMainloopFwdSm90ILi2EN4cute5tupleIJNS5_1CILi1EEES8_S8_EEENS6_IJNS7_ILi192EEENS7_ILi128EEENS7_ILi96EEEEEELi96ENS_12float_e4m3_tEfNS_4arch4Sm90ELb1ELb0ELb1ELb0ELb0ELb0ELb0ELb1ELb1ELb1ELb1ELb0EEENS1_21CollectiveEpilogueFwdINS6_IJSA_SC_SB_EEES9_NS_10bfloat16_tESG_Li384ELb0ELb1ELb1ELb1EEENS1_19SingleTileSchedulerILb0ELb1ELb1ELi192EEEEEEEEEvNT_6ParamsE,(.L_x_13371 - _ZN7cutlass13device_kernelIN5flash11enable_sm90INS1_16FlashAttnFwdSm90INS1_25CollectiveMainloopFwdSm90ILi2EN4cute5tupleIJNS5_1CILi1EEES8_S8_EEENS6_IJNS7_ILi192EEENS7_ILi128EEENS7_ILi96EEEEEELi96ENS_12float_e4m3_tEfNS_4arch4Sm90ELb1ELb0ELb1ELb0ELb0ELb0ELb0ELb1ELb1ELb1ELb1ELb0EEENS1_21CollectiveEpilogueFwdINS6_IJSA_SC_SB_EEES9_NS_10bfloat16_tESG_Li384ELb0ELb1ELb1ELb1EEENS1_19SingleTileSchedulerILb0ELb1ELb1ELi192EEEEEEEEEvNT_6ParamsE)
        .other          _ZN7cutlass13device_kernelIN5flash11enable_sm90INS1_16FlashAttnFwdSm90INS1_25CollectiveMainloopFwdSm90ILi2EN4cute5tupleIJNS5_1CILi1EEES8_S8_EEENS6_IJNS7_ILi192EEENS7_ILi128EEENS7_ILi96EEEEEELi96ENS_12float_e4m3_tEfNS_4arch4Sm90ELb1ELb0ELb1ELb0ELb0ELb0ELb0ELb1ELb1ELb1ELb1ELb0EEENS1_21CollectiveEpilogueFwdINS6_IJSA_SC_SB_EEES9_NS_10bfloat16_tESG_Li384ELb0ELb1ELb1ELb1EEENS1_19SingleTileSchedulerILb0ELb1ELb1ELi192EEEEEEEEEvNT_6ParamsE,@"STO_CUDA_ENTRY STV_DEFAULT"
_ZN7cutlass13device_kernelIN5flash11enable_sm90INS1_16FlashAttnFwdSm90INS1_25CollectiveMainloopFwdSm90ILi2EN4cute5tupleIJNS5_1CILi1EEES8_S8_EEENS6_IJNS7_ILi192EEENS7_ILi128EEENS7_ILi96EEEEEELi96ENS_12float_e4m3_tEfNS_4arch4Sm90ELb1ELb0ELb1ELb0ELb0ELb0ELb0ELb1ELb1ELb1ELb1ELb0EEENS1_21CollectiveEpilogueFwdINS6_IJSA_SC_SB_EEES9_NS_10bfloat16_tESG_Li384ELb0ELb1ELb1ELb1EEENS1_19SingleTileSchedulerILb0ELb1ELb1ELi192EEEEEEEEEvNT_6ParamsE:
        /* <DEDUP_REMOVED lines=17> */
.L_x_10441:
[----:B------:R-:W-:Y:S05]  /*0110*/  BSYNC B0 ;  /* 0x0000000000007941 */ /* 0x000fea0003800000 */
.L_x_10440:
        /* <DEDUP_REMOVED lines=41> */
.L_x_10442:
        /* <DEDUP_REMOVED lines=22> */
.L_x_10443:
        /* <DEDUP_REMOVED lines=18> */
.L_x_10444:
        /* <DEDUP_REMOVED lines=22> */
.L_x_10445:
        /* <DEDUP_REMOVED lines=22> */
.L_x_10446:
        /* <DEDUP_REMOVED lines=9> */
.L_x_10449:
        /* <DEDUP_REMOVED lines=18> */
[----:B------:R-:W0:Y:S01]  /*0aa0*/  S2UR UR41, SR_CTAID.X ;  /* 0x00000000002979c3 */ /* 0x000e220000002500 */
[----:B------:R-:W-:Y:S01]  /*0ab0*/  ULDC UR4, c[0x0][0x448] ;  /* 0x0001120000047ab9 */ /* 0x000fe20000000800 */
[----:B------:R-:W-:Y:S01]  /*0ac0*/  ULDC UR37, c[0x0][0x424] ;  /* 0x0001090000257ab9 */ /* 0x000fe20000000800 */
[----:B------:R-:W-:Y:S01]  /*0ad0*/  UISETP.NE.AND UP1, UPT, UR4, 0x1, UPT ;  /* 0x000000010400788c */ /* 0x000fe2000bf25270 */
[----:B------:R-:W-:Y:S02]  /*0ae0*/  ULDC UR7, c[0x0][0x288] ;  /* 0x0000a20000077ab9 */ /* 0x000fe40000000800 */
[----:B------:R-:W-:Y:S01]  /*0af0*/  ULDC.64 UR4, c[0x0][0x418] ;  /* 0x0001060000047ab9 */ /* 0x000fe20000000a00 */
[----:B------:R-:W-:Y:S02]  /*0b00*/  UIADD3 UR7, -UR7, 0x80, URZ ;  /* 0x0000008007077890 */ /* 0x000fe4000fffe13f */
[----:B------:R-:W-:Y:S01]  /*0b10*/  UISETP.NE.U32.AND UP0, UPT, UR4, URZ, UPT ;  /* 0x0000003f0400728c */ /* 0x000fe2000bf05070 */
[----:B------:R-:W-:Y:S01]  /*0b20*/  ULDC UR8, c[0x0][0x2f0] ;  /* 0x0000bc0000087ab9 */ /* 0x000fe20000000800 */
[----:B------:R-:W-:-:S02]  /*0b30*/  USHF.R.U32.HI UR10, URZ, 0x10, UR38 ;  /* 0x000000103f0a7899 */ /* 0x000fc40008011626 */
[----:B------:R-:W-:Y:S01]  /*0b40*/  UISETP.NE.AND.EX UP0, UPT, UR5, URZ, UPT, UP0 ;  /* 0x0000003f0500728c */ /* 0x000fe2000bf05300 */
[----:B------:R-:W-:Y:S02]  /*0b50*/  @UP1 ULDC UR9, c[0x0][0x450] ;  /* 0x0001140000091ab9 */ /* 0x000fe40000000800 */
[----:B------:R-:W-:Y:S01]  /*0b60*/  @UP1 ULDC UR5, c[0x0][0x44c] ;  /* 0x0001130000051ab9 */ /* 0x000fe20000000800 */
[----:B------:R-:W-:Y:S02]  /*0b70*/  USEL UR37, UR37, 0x1, UP0 ;  /* 0x0000000125257887 */ /* 0x000fe40008000000 */
[----:B------:R-:W-:Y:S02]  /*0b80*/  ULOP3.LUT UR38, UR38, 0xffff, URZ, 0xc0, !UPT ;  /* 0x0000ffff26267892 */ /* 0x000fe4000f8ec03f */
[----:B------:R-:W-:Y:S02]  /*0b90*/  UIMAD UR7, UR37, UR8, UR7 ;  /* 0x00000008250772a4 */ /* 0x000fe4000f8e0207 */
[----:B0-----:R-:W-:-:S04]  /*0ba0*/  UIMAD UR41, UR41, 0xc0, URZ ;  /* 0x000000c0292978a4 */ /* 0x001fc8000f8e023f */
[----:B------:R-:W-:Y:S02]  /*0bb0*/  @UP1 UIADD3 UR4, UR41, 0xbf, URZ ;  /* 0x000000bf29041890 */ /* 0x000fe4000fffe03f */
[----:B------:R-:W-:Y:S02]  /*0bc0*/  UIADD3 UR6, UR41, 0xbf, URZ ;  /* 0x000000bf29067890 */ /* 0x000fe4000fffe03f */
[----:B------:R-:W-:Y:S02]  /*0bd0*/  UIMAD.WIDE.U32 UR4, UR4, UR5, URZ ;  /* 0x00000005040472a5 */ /* 0x000fe4000f8e003f */
[----:B------:R-:W-:Y:S02]  /*0be0*/  UIMAD UR4, UR37, UR8, 0x7f ;  /* 0x0000007f250474a4 */ /* 0x000fe4000f8e0208 */
[----:B------:R-:W-:Y:S02]  /*0bf0*/  @UP1 USHF.R.U32.HI UR6, URZ, UR9, UR5 ;  /* 0x000000093f061299 */ /* 0x000fe40008011605 */
[----:B------:R-:W-:-:S02]  /*0c00*/  USHF.R.S32.HI UR5, URZ, 0x1f, UR4 ;  /* 0x0000001f3f057899 */ /* 0x000fc40008011404 */
[----:B------:R-:W-:Y:S02]  /*0c10*/  UIADD3 UR6, UR7, UR6, URZ ;  /* 0x0000000607067290 */ /* 0x000fe4000fffe03f */
[----:B------:R-:W-:Y:S02]  /*0c20*/  ULEA.HI UR5, UR5, UR4, URZ, 0x7 ;  /* 0x0000000405057291 */ /* 0x000fe4000f8f383f */
[----:B------:R-:W-:Y:S02]  /*0c30*/  USHF.R.S32.HI UR7, URZ, 0x1f, UR6 ;  /* 0x0000001f3f077899 */ /* 0x000fe40008011406 */
[----:B------:R-:W-:Y:S02]  /*0c40*/  USHF.R.S32.HI UR5, URZ, 0x7, UR5 ;  /* 0x000000073f057899 */ /* 0x000fe40008011405 */
[----:B------:R-:W-:Y:S01]  /*0c50*/  ULEA.HI UR7, UR7, UR6, URZ, 0x7 ;  /* 0x0000000607077291 */ /* 0x000fe2000f8f383f */
[----:B------:R-:W-:-:S03]  /*0c60*/  UMOV UR4, URZ ;  /* 0x0000003f00047c82 */ /* 0x000fc60008000000 */
[----:B------:R-:W-:-:S04]  /*0c70*/  USHF.R.S32.HI UR7, URZ, 0x7, UR7 ;  /* 0x000000073f077899 */ /* 0x000fc80008011407 */
        /* <DEDUP_REMOVED lines=8> */
[----:B------:R-:W-:Y:S01]  /*0d00*/  UIADD3 UR6, UR10, -0x1, UR9 ;  /* 0xffffffff0a067890 */ /* 0x000fe2000fffe009 */
[----:B------:R-:W-:-:S03]  /*0d10*/  UMOV UR4, URZ ;  /* 0x0000003f00047c82 */ /* 0x000fc60008000000 */
        /* <DEDUP_REMOVED lines=30> */
.L_x_10451:
[----:B------:R-:W-:Y:S01]  /*0f00*/  UIMAD UR38, UR38, UR4, URZ ;  /* 0x00000004262672a4 */ /* 0x000fe2000f8e023f */
[----:B------:R-:W-:Y:S01]  /*0f10*/  IMAD.U32 R0, RZ, RZ, UR9 ;  /* 0x00000009ff007e24 */ /* 0x000fe2000f8e00ff */
[----:B------:R-:W0:Y:S01]  /*0f20*/  S2R R2, SR_TID.X ;  /* 0x0000000000027919 */ /* 0x000e220000002100 */
[----:B------:R-:W-:Y:S01]  /*0f30*/  IMAD.U32 R3, RZ, RZ, UR4 ;  /* 0x00000004ff037e24 */ /* 0x000fe2000f8e00ff */
[----:B------:R-:W-:Y:S01]  /*0f40*/  USHF.R.S32.HI UR45, URZ, 0x1f, UR44 ;  /* 0x0000001f3f2d7899 */ /* 0x000fe2000801142c */
[----:B------:R-:W-:Y:S02]  /*0f50*/  PLOP3.LUT P0, PT, PT, PT, PT, 0x80, 0x0 ;  /* 0x000000000000781c */ /* 0x000fe40003f0f070 */
[----:B------:R-:W-:Y:S02]  /*0f60*/  CS2R R14, SRZ ;  /* 0x00000000000e7805 */ /* 0x000fe4000001ff00 */
[----:B------:R-:W-:Y:S02]  /*0f70*/  CS2R R94, SRZ ;  /* 0x00000000005e7805 */ /* 0x000fe4000001ff00 */
[----:B------:R-:W-:-:S02]  /*0f80*/  VIADDMNMX R0, R3, UR38, R0, PT ;  /* 0x0000002603007c46 */ /* 0x000fc4000b800100 */
[----:B------:R-:W-:Y:S01]  /*0f90*/  CS2R R90, SRZ ;  /* 0x00000000005a7805 */ /* 0x000fe2000001ff00 */
[----:B------:R-:W-:Y:S01]  /*0fa0*/  IMAD.MOV.U32 R93, RZ, RZ, RZ ;  /* 0x000000ffff5d7224 */ /* 0x000fe200078e00ff */
[----:B------:R-:W-:Y:S02]  /*0fb0*/  CS2R R4, SRZ ;  /* 0x0000000000047805 */ /* 0x000fe4000001ff00 */
[----:B------:R-:W-:Y:S01]  /*0fc0*/  R2UR UR46, R0 ;  /* 0x00000000002e72ca */ /* 0x000fe200000e0000 */
        /* <DEDUP_REMOVED lines=21> */
[----:B0-----:R-:W-:Y:S01]  /*1120*/  VIADD R16, R2, 0xffffff80 ;  /* 0xffffff8002107836 */ /* 0x001fe20000000000 */
        /* <DEDUP_REMOVED lines=43> */
.L_x_10453:
        /* <DEDUP_REMOVED lines=48> */
.L_x_10550:
[----:B------:R-:W-:-:S06]  /*16e0*/  ULOP3.LUT UR4, UR40, 0x1, URZ, 0xfc, !UPT ;  /* 0x0000000128047892 */ /* 0x000fcc000f8efc3f */
[----:B------:R-:W-:-:S05]  /*16f0*/  IMAD.U32 R2, RZ, RZ, UR4 ;  /* 0x00000004ff027e24 */ /* 0x000fca000f8e00ff */
[----:B------:R-:W-:-:S13]  /*1700*/  ISETP.NE.AND P0, PT, R2, 0x3, PT ;  /* 0x000000030200780c */ /* 0x000fda0003f05270 */
[----:B------:R-:W-:Y:S05]  /*1710*/  @!P0 BRA `(.L_x_10455) ;  /* 0x0000000000048947 */ /* 0x000fea0003800000 */
[----:B------:R-:W-:Y:S01]  /*1720*/  BPT.TRAP 0x1 ;  /* 0x000000040000795c */ /* 0x000fe20000300000 */
.L_x_10455:
[----:B------:R1:W2:Y:S01]  /*1730*/  SYNCS.PHASECHK.TRANS64.TRYWAIT P2, [UR39+0x17030], R6 ;  /* 0x01703006ff0075a7 */ /* 0x0002a20008040167 */
[----:B------:R-:W-:Y:S05]  /*1740*/  @!P0 BRA `(.L_x_10456) ;  /* 0x0000000000048947 */ /* 0x000fea0003800000 */
[----:B------:R-:W-:Y:S01]  /*1750*/  BPT.TRAP 0x1 ;  /* 0x000000040000795c */ /* 0x000fe20000300000 */
.L_x_10456:
[----:B------:R-:W-:Y:S01]  /*1760*/  IMAD.U32 R4, RZ, RZ, UR47 ;  /* 0x0000002fff047e24 */ /* 0x000fe2000f8e00ff */
[----:B------:R-:W-:-:S04]  /*1770*/  ISETP.NE.AND P1, PT, R29, RZ, PT ;  /* 0x000000ff1d00720c */ /* 0x000fc80003f25270 */
[----:B------:R-:W-:Y:S01]  /*1780*/  LOP3.LUT R4, R4, 0x10000, RZ, 0xfc, !PT ;  /* 0x0001000004047812 */ /* 0x000fe200078efcff */
[----:B--2---:R-:W-:Y:S08]  /*1790*/  @P2 BRA `(.L_x_10457) ;  /* 0x0000000000082947 */ /* 0x004ff00003800000 */
[----:B------:R-:W2:Y:S02]  /*17a0*/  SYNCS.PHASECHK.TRANS64.TRYWAIT P2, [UR39+0x17030], R6 ;  /* 0x01703006ff0075a7 */ /* 0x000ea40008040167 */
[----:B--2---:R-:W-:Y:S05]  /*17b0*/  @!P2 BRA `(.L_x_10458) ;  /* 0x000000dc0074a947 */ /* 0x004fea0003800000 */
.L_x_10457:
        /* <DEDUP_REMOVED lines=17> */
[C---:B------:R-:W-:Y:S01]  /*18d0*/  IMAD.IADD R7, R16.reuse, 0x1, -R3 ;  /* 0x0000000110077824 */ /* 0x040fe200078e0a03 */
[----:B------:R-:W-:Y:S01]  /*18e0*/  UIADD3 UR10, UR22, 0x100, URZ ;  /* 0x00000100160a7890 */ /* 0x000fe2000fffe03f */
[----:B------:R-:W-:Y:S01]  /*18f0*/  LOP3.LUT R93, R93, 0xfffffffc, RZ, 0xc0, !PT ;  /* 0xfffffffc5d5d7812 */ /* 0x000fe200078ec0ff */
[----:B------:R-:W-:Y:S01]  /*1900*/  UIADD3 UR8, UR12, 0x180, URZ ;  /* 0x000001800c087890 */ /* 0x000fe2000fffe03f */
[----:B------:R-:W-:Y:S01]  /*1910*/  IMAD.HI R20, R17, 0x55555556, RZ ;  /* 0x5555555611147827 */ /* 0x000fe200078e02ff */
[----:B------:R-:W-:Y:S01]  /*1920*/  UIADD3 UR12, UR12, 0x300, URZ ;  /* 0x000003000c0c7890 */ /* 0x000fe2000fffe03f */
[----:B------:R-:W-:Y:S01]  /*1930*/  QGMMA.64x128x32.F32.E4M3.E4M3 R24, gdesc[UR20], RZ, !UPT, gsb0 ;  /* 0x01e00000141879f3 */ /* 0x000fe2000c0008ff */
[----:B------:R-:W-:Y:S01]  /*1940*/  UIADD3 UR14, UR22, 0x200, URZ ;  /* 0x00000200160e7890 */ /* 0x000fe2000fffe03f */
[----:B-1----:R-:W-:Y:S01]  /*1950*/  SHF.R.S32.HI R6, RZ, 0x1f, R7 ;  /* 0x0000001fff067819 */ /* 0x002fe20000011407 */
[----:B------:R-:W-:Y:S01]  /*1960*/  IMAD.IADD R93, R16, 0x1, -R93 ;  /* 0x00000001105d7824 */ /* 0x000fe200078e0a5d */
[----:B------:R-:W-:Y:S01]  /*1970*/  ULDC UR4, c[0x0][0x448] ;  /* 0x0001120000047ab9 */ /* 0x000fe20000000800 */
[----:B------:R-:W-:Y:S01]  /*1980*/  LEA.HI R20, R20, R20, RZ, 0x1 ;  /* 0x0000001414147211 */ /* 0x000fe200078f08ff */
[----:B------:R-:W-:Y:S01]  /*1990*/  UISETP.NE.AND UP0, UPT, UR4, 0x1, UPT ;  /* 0x000000010400788c */ /* 0x000fe2000bf05270 */
[CC--:B------:R-:W-:Y:S01]  /*19a0*/  LEA.HI R10, R6.reuse, R7.reuse, RZ, 0x2 ;  /* 0x00000007060a7211 */ /* 0x0c0fe200078f10ff */
[----:B------:R-:W-:Y:S01]  /*19b0*/  ULDC UR6, c[0x0][0x2f0] ;  /* 0x0000bc0000067ab9 */ /* 0x000fe20000000800 */
[----:B------:R-:W-:Y:S01]  /*19c0*/  LEA.HI R6, R6, R7, RZ, 0x5 ;  /* 0x0000000706067211 */ /* 0x000fe200078f28ff */
[----:B------:R-:W-:Y:S01]  /*19d0*/  IMAD R20, R20, -0x3, R17 ;  /* 0xfffffffd14147824 */ /* 0x000fe200078e0211 */
[--C-:B------:R-:W-:Y:S01]  /*19e0*/  SHF.R.S32.HI R3, RZ, 0x2, R10.reuse ;  /* 0x00000002ff037819 */ /* 0x100fe2000001140a */
[----:B------:R-:W-:Y:S01]  /*19f0*/  UMOV UR4, 0xffffff80 ;  /* 0xffffff8000047882 */ /* 0x000fe20000000000 */
[----:B------:R-:W-:Y:S01]  /*1a00*/  SHF.R.S32.HI R16, RZ, 0x1f, R10 ;  /* 0x0000001fff107819 */ /* 0x000fe2000001140a */
[----:B------:R-:W-:Y:S01]  /*1a10*/  UIMAD UR4, UR46, UR4, 0x80 ;  /* 0x000000802e0474a4 */ /* 0x000fe2000f8e0204 */
[----:B------:R-:W-:Y:S01]  /*1a20*/  SHF.R.S32.HI R6, RZ, 0x5, R6 ;  /* 0x00000005ff067819 */ /* 0x000fe20000011406 */
[----:B------:R-:W-:Y:S01]  /*1a30*/  IMAD.U32 R17, RZ, RZ, UR6 ;  /* 0x00000006ff117e24 */ /* 0x000fe2000f8e00ff */
[----:B------:R-:W-:Y:S01]  /*1a40*/  LEA.HI R16, R16, R3, RZ, 0x3 ;  /* 0x0000000310107211 */ /* 0x000fe200078f18ff */
[----:B------:R-:W-:Y:S01]  /*1a50*/  @UP0 ULDC UR5, c[0x0][0x44c] ;  /* 0x0001130000050ab9 */ /* 0x000fe20000000800 */
[----:B------:R-:W-:Y:S01]  /*1a60*/  LEA R22, R6, UR41, 0x4 ;  /* 0x0000002906167c11 */ /* 0x000fe2000f8e20ff */
[----:B------:R-:W-:Y:S01]  /*1a70*/  ULDC UR7, c[0x0][0x288] ;  /* 0x0000a20000077ab9 */ /* 0x000fe20000000800 */
[----:B------:R-:W-:Y:S01]  /*1a80*/  LOP3.LUT R16, R16, 0xfffffff8, RZ, 0xc0, !PT ;  /* 0xfffffff810107812 */ /* 0x000fe200078ec0ff */
[----:B------:R-:W-:Y:S01]  /*1a90*/  UIADD3 UR46, UR46, -0x2, URZ ;  /* 0xfffffffe2e2e7890 */ /* 0x000fe2000fffe03f */
[----:B------:R-:W-:Y:S01]  /*1aa0*/  LEA.HI R6, R93, R93, RZ, 0x1 ;  /* 0x0000005d5d067211 */ /* 0x000fe200078f08ff */
[----:B------:R-:W0:Y:S01]  /*1ab0*/  S2UR UR20, SR_CgaCtaId ;  /* 0x00000000001479c3 */ /* 0x000e220000008800 */
[----:B------:R-:W-:-:S02]  /*1ac0*/  IADD3 R3, R22, R3, -R16 ;  /* 0x0000000316037210 */ /* 0x000fc40007ffe810 */
[----:B------:R-:W-:Y:S02]  /*1ad0*/  CS2R R94, SRZ ;  /* 0x00000000005e7805 */ /* 0x000fe4000001ff00 */
[----:B------:R-:W-:Y:S02]  /*1ae0*/  LOP3.LUT R6, R6, 0x1ffffffe, RZ, 0xc0, !PT ;  /* 0x1ffffffe06067812 */ /* 0x000fe400078ec0ff */
[----:B------:R-:W-:Y:S02]  /*1af0*/  CS2R R96, SRZ ;  /* 0x0000000000607805 */ /* 0x000fe4000001ff00 */
[----:B------:R-:W-:Y:S01]  /*1b00*/  PLOP3.LUT P2, PT, PT, PT, UP0, 0x80, 0x0 ;  /* 0x000000000000781c */ /* 0x000fe20003f4f008 */
[----:B------:R-:W-:Y:S01]  /*1b10*/  IMAD R3, R20, 0x40, R3 ;  /* 0x0000004014037824 */ /* 0x000fe200078e0203 */
[----:B------:R-:W-:Y:S01]  /*1b20*/  LOP3.LUT R10, R10, 0x7ffffffc, RZ, 0xc0, !PT ;  /* 0x7ffffffc0a0a7812 */ /* 0x000fe200078ec0ff */
[----:B------:R-:W-:Y:S01]  /*1b30*/  IMAD.IADD R6, R93, 0x1, -R6 ;  /* 0x000000015d067824 */ /* 0x000fe200078e0a06 */
[----:B------:R-:W-:-:S02]  /*1b40*/  CS2R R92, SRZ ;  /* 0x00000000005c7805 */ /* 0x000fc4000001ff00 */
[----:B------:R-:W-:Y:S02]  /*1b50*/  CS2R R98, SRZ ;  /* 0x0000000000627805 */ /* 0x000fe4000001ff00 */
[----:B------:R-:W-:Y:S01]  /*1b60*/  CS2R R100, SRZ ;  /* 0x0000000000647805 */ /* 0x000fe2000001ff00 */
[----:B------:R-:W-:Y:S01]  /*1b70*/  IMAD R6, R6, 0x8, R3 ;  /* 0x0000000806067824 */ /* 0x000fe200078e0203 */
[----:B------:R-:W-:Y:S01]  /*1b80*/  CS2R R102, SRZ ;  /* 0x0000000000667805 */ /* 0x000fe2000001ff00 */
[----:B------:R-:W-:Y:S01]  /*1b90*/  IMAD.IADD R7, R7, 0x1, -R10 ;  /* 0x0000000107077824 */ /* 0x000fe200078e0a0a */
[----:B------:R-:W-:Y:S01]  /*1ba0*/  CS2R R104, SRZ ;  /* 0x0000000000687805 */ /* 0x000fe2000001ff00 */
[----:B------:R-:W-:Y:S01]  /*1bb0*/  IMAD.MOV.U32 R3, RZ, RZ, R6 ;  /* 0x000000ffff037224 */ /* 0x000fe200078e0006 */
[----:B------:R-:W-:Y:S01]  /*1bc0*/  CS2R R106, SRZ ;  /* 0x00000000006a7805 */ /* 0x000fe2000001ff00 */
[----:B------:R-:W-:Y:S01]  /*1bd0*/  @P2 IMAD.HI.U32 R16, R6, UR5, RZ ;  /* 0x0000000506102c27 */ /* 0x000fe2000f8e00ff */
[----:B------:R-:W-:Y:S01]  /*1be0*/  @UP0 ULDC UR5, c[0x0][0x450] ;  /* 0x0001140000050ab9 */ /* 0x000fe20000000800 */
[----:B------:R-:W-:-:S02]  /*1bf0*/  CS2R R108, SRZ ;  /* 0x00000000006c7805 */ /* 0x000fc4000001ff00 */
[----:B------:R-:W-:Y:S02]  /*1c00*/  CS2R R110, SRZ ;  /* 0x00000000006e7805 */ /* 0x000fe4000001ff00 */
[----:B------:R-:W-:Y:S02]  /*1c10*/  CS2R R112, SRZ ;  /* 0x0000000000707805 */ /* 0x000fe4000001ff00 */
[----:B------:R-:W-:Y:S01]  /*1c20*/  @P2 SHF.R.U32.HI R3, RZ, UR5, R16 ;  /* 0x00000005ff032c19 */ /* 0x000fe20008011610 */
[----:B------:R-:W-:Y:S01]  /*1c30*/  UIADD3 UR5, UR4, 0x1, URZ ;  /* 0x0000000104057890 */ /* 0x000fe2000fffe03f */
[----:B------:R-:W-:Y:S01]  /*1c40*/  CS2R R114, SRZ ;  /* 0x0000000000727805 */ /* 0x000fe2000001ff00 */
[----:B------:R-:W-:Y:S01]  /*1c50*/  UIMAD UR4, UR37, UR6, UR4 ;  /* 0x00000006250472a4 */ /* 0x000fe2000f8e0204 */
[----:B------:R-:W-:Y:S01]  /*1c60*/  CS2R R116, SRZ ;  /* 0x0000000000747805 */ /* 0x000fe2000001ff00 */
[----:B------:R-:W1:Y:S01]  /*1c70*/  SHFL.IDX PT, R16, R3, RZ, 0x1c1f ;  /* 0x001c1fff03107589 */ /* 0x000e6200000e0000 */
[----:B------:R-:W-:Y:S01]  /*1c80*/  UIMAD UR6, UR37, UR6, -UR7 ;  /* 0x00000006250672a4 */ /* 0x000fe2000f8e0a07 */
[----:B------:R-:W-:Y:S01]  /*1c90*/  IMAD.U32 R10, RZ, RZ, UR5 ;  /* 0x00000005ff0a7e24 */ /* 0x000fe2000f8e00ff */
[----:B------:R-:W-:Y:S01]  /*1ca0*/  CS2R R118, SRZ ;  /* 0x0000000000767805 */ /* 0x000fe2000001ff00 */
[----:B------:R-:W2:Y:S01]  /*1cb0*/  SHFL.IDX PT, R3, R3, 0x1, 0x1c1f ;  /* 0x003c1f0003037f89 */ /* 0x000ea200000e0000 */
[----:B------:R-:W-:Y:S01]  /*1cc0*/  CS2R R120, SRZ ;  /* 0x0000000000787805 */ /* 0x000fe2000001ff00 */
[----:B------:R-:W-:Y:S01]  /*1cd0*/  IMAD R10, R7, -0x2, R10 ;  /* 0xfffffffe070a7824 */ /* 0x000fe200078e020a */
[----:B------:R-:W-:-:S02]  /*1ce0*/  CS2R R122, SRZ ;  /* 0x00000000007a7805 */ /* 0x000fc4000001ff00 */
[----:B------:R-:W-:Y:S02]  /*1cf0*/  CS2R R124, SRZ ;  /* 0x00000000007c7805 */ /* 0x000fe4000001ff00 */
[----:B------:R-:W-:Y:S01]  /*1d00*/  CS2R R126, SRZ ;  /* 0x00000000007e7805 */ /* 0x000fe2000001ff00 */
[----:B------:R-:W-:Y:S01]  /*1d10*/  IMAD R10, R17, UR37, R10 ;  /* 0x00000025110a7c24 */ /* 0x000fe2000f8e020a */
[----:B------:R-:W-:Y:S02]  /*1d20*/  CS2R R128, SRZ ;  /* 0x0000000000807805 */ /* 0x000fe4000001ff00 */
[----:B------:R-:W-:Y:S02]  /*1d30*/  CS2R R130, SRZ ;  /* 0x0000000000827805 */ /* 0x000fe4000001ff00 */
[----:B------:R-:W-:Y:S02]  /*1d40*/  CS2R R132, SRZ ;  /* 0x0000000000847805 */ /* 0x000fe4000001ff00 */
[----:B------:R-:W-:Y:S01]  /*1d50*/  CS2R R134, SRZ ;  /* 0x0000000000867805 */ /* 0x000fe2000001ff00 */
        /* <DEDUP_REMOVED lines=12> */
[----:B------:R-:W-:Y:S02]  /*1e20*/  IMAD.U32 R26, RZ, RZ, UR4 ;  /* 0x00000004ff1a7e24 */ /* 0x000fe4000f8e00ff */
[C---:B------:R-:W-:Y:S01]  /*1e30*/  FMUL.FTZ R12, R0.reuse, R32 ;  /* 0x00000020000c7220 */ /* 0x040fe20000410000 */
[----:B------:R-:W3:Y:S01]  /*1e40*/  MUFU.TANH R2, R2 ;  /* 0x0000000200027308 */ /* 0x000ee20000002400 */
[C---:B------:R-:W-:Y:S01]  /*1e50*/  FMUL.FTZ R28, R0.reuse, R29 ;  /* 0x0000001d001c7220 */ /* 0x040fe20000410000 */
[C---:B------:R-:W-:Y:S01]  /*1e60*/  FMUL.FTZ R32, R0.reuse, R69 ;  /* 0x0000004500207220 */ /* 0x040fe20000410000 */
[C---:B------:R-:W-:Y:S01]  /*1e70*/  FMUL.FTZ R89, R0.reuse, R41 ;  /* 0x0000002900597220 */ /* 0x040fe20000410000 */
[----:B------:R-:W-:Y:S01]  /*1e80*/  FMUL.FTZ R69, R0, R80 ;  /* 0x0000005000457220 */ /* 0x000fe20000410000 */
[----:B------:R-:W-:-:S02]  /*1e90*/  IMAD R41, R7, -0x2, R26 ;  /* 0xfffffffe07297824 */ /* 0x000fc400078e021a */
[----:B------:R-:W-:Y:S01]  /*1ea0*/  FMUL.FTZ R90, R0, R33 ;  /* 0x00000021005a7220 */ /* 0x000fe20000410000 */
[----:B------:R-:W-:Y:S01]  /*1eb0*/  VIADD R80, R10, -UR7 ;  /* 0x800000070a507c36 */ /* 0x000fe20008000000 */
[----:B------:R-:W4:Y:S01]  /*1ec0*/  MUFU.TANH R88, R88 ;  /* 0x0000005800587308 */ /* 0x000f220000002400 */
[C---:B------:R-:W-:Y:S01]  /*1ed0*/  FMUL.FTZ R36, R0.reuse, R36 ;  /* 0x0000002400247220 */ /* 0x040fe20000410000 */
[C---:B------:R-:W-:Y:S01]  /*1ee0*/  FMUL.FTZ R33, R0.reuse, R37 ;  /* 0x0000002500217220 */ /* 0x040fe20000410000 */
[----:B------:R-:W-:Y:S01]  /*1ef0*/  FMUL.FTZ R37, R0, R53 ;  /* 0x0000003500257220 */ /* 0x000fe20000410000 */
[----:B-1----:R-:W-:Y:S01]  /*1f00*/  VIADDMNMX R80, R16, R80, R41, PT ;  /* 0x0000005010507246 */ /* 0x002fe20003800129 */
[C---:B------:R-:W-:Y:S01]  /*1f10*/  FMUL.FTZ R13, R0.reuse, R56 ;  /* 0x00000038000d7220 */ /* 0x040fe20000410000 */
[C---:B------:R-:W-:Y:S01]  /*1f20*/  FMUL.FTZ R9, R0.reuse, R49 ;  /* 0x0000003100097220 */ /* 0x040fe20000410000 */
[----:B------:R-:W-:Y:S01]  /*1f30*/  FMUL.FTZ R8, R0, R40 ;  /* 0x0000002800087220 */ /* 0x000fe20000410000 */
[----:B------:R-:W1:Y:S01]  /*1f40*/  MUFU.TANH R11, R11 ;  /* 0x0000000b000b7308 */ /* 0x000e620000002400 */
[----:B------:R-:W-:Y:S01]  /*1f50*/  ISETP.GT.AND P3, PT, R80, RZ, PT ;  /* 0x000000ff5000720c */ /* 0x000fe20003f64270 */
[----:B------:R-:W-:Y:S01]  /*1f60*/  FMUL.FTZ R21, R0, R45 ;  /* 0x0000002d00157220 */ /* 0x000fe20000410000 */
[----:B------:R-:W-:Y:S01]  /*1f70*/  ISETP.GT.AND P4, PT, R80, 0x1, PT ;  /* 0x000000015000780c */ /* 0x000fe20003f84270 */
[----:B------:R-:W-:Y:S01]  /*1f80*/  FMUL.FTZ R24, R0, R44 ;  /* 0x0000002c00187220 */ /* 0x000fe20000410000 */
[----:B------:R-:W-:Y:S01]  /*1f90*/  ISETP.GT.AND P5, PT, R80, 0x8, PT ;  /* 0x000000085000780c */ /* 0x000fe20003fa4270 */
[----:B------:R-:W-:Y:S01]  /*1fa0*/  FMUL.FTZ R18, R0, R48 ;  /* 0x0000003000127220 */ /* 0x000fe20000410000 */
[----:B---3--:R-:W-:Y:S01]  /*1fb0*/  FSEL R56, R2, -INF , P3 ;  /* 0xff80000002387808 */ /* 0x008fe20001800000 */
[----:B------:R-:W3:Y:S01]  /*1fc0*/  MUFU.TANH R28, R28 ;  /* 0x0000001c001c7308 */ /* 0x000ee20000002400 */
[----:B----4-:R-:W-:Y:S01]  /*1fd0*/  FSEL R53, R88, -INF , P4 ;  /* 0xff80000058357808 */ /* 0x010fe20002000000 */
[----:B------:R-:W-:Y:S01]  /*1fe0*/  FMUL.FTZ R48, R0, R38 ;  /* 0x0000002600307220 */ /* 0x000fe20000410000 */
[----:B------:R-:W-:Y:S01]  /*1ff0*/  ISETP.GT.AND P3, PT, R80, 0x9, PT ;  /* 0x000000095000780c */ /* 0x000fe20003f64270 */
[----:B------:R-:W-:Y:S01]  /*2000*/  FMUL.FTZ R22, R0, R27 ;  /* 0x0000001b00167220 */ /* 0x000fe20000410000 */
[----:B------:R-:W-:Y:S01]  /*2010*/  FMNMX.FTZ R2, R56, R53, !PT ;  /* 0x0000003538027209 */ /* 0x000fe20007810000 */
[----:B------:R-:W-:Y:S01]  /*2020*/  FMUL.FTZ R27, R0, R31 ;  /* 0x0000001f001b7220 */ /* 0x000fe20000410000 */
[----:B------:R-:W-:Y:S01]  /*2030*/  ISETP.GT.AND P4, PT, R80, 0x10, PT ;  /* 0x000000105000780c */ /* 0x000fe20003f84270 */
[----:B------:R-:W4:Y:S01]  /*2040*/  MUFU.TANH R12, R12 ;  /* 0x0000000c000c7308 */ /* 0x000f220000002400 */
        /* <DEDUP_REMOVED lines=9> */
[----:B------:R-:W-:Y:S01]  /*20e0*/  FMUL.FTZ R61, R0, R65 ;  /* 0x00000041003d7220 */ /* 0x000fe20000410000 */
[----:B------:R-:W-:Y:S01]  /*20f0*/  ISETP.GT.AND P3, PT, R80, 0x11, PT ;  /* 0x000000115000780c */ /* 0x000fe20003f64270 */
[C---:B------:R-:W-:Y:S01]  /*2100*/  FMUL.FTZ R60, R0.reuse, R68 ;  /* 0x00000044003c7220 */ /* 0x040fe20000410000 */
[----:B------:R-:W-:Y:S01]  /*2110*/  FMNMX.FTZ R11, R45, R2, !PT ;  /* 0x000000022d0b7209 */ /* 0x000fe20007810000 */
[C---:B------:R-:W-:Y:S01]  /*2120*/  FMUL.FTZ R29, R0.reuse, R72 ;  /* 0x00000048001d7220 */ /* 0x040fe20000410000 */
[----:B------:R-:W-:Y:S01]  /*2130*/  FMUL.FTZ R64, R0, R73 ;  /* 0x0000004900407220 */ /* 0x000fe20000410000 */
[----:B------:R-:W3:Y:S01]  /*2140*/  MUFU.TANH R36, R36 ;  /* 0x0000002400247308 */ /* 0x000ee20000002400 */
[----:B----4-:R-:W-:Y:S01]  /*2150*/  FSEL R44, R12, -INF , P4 ;  /* 0xff8000000c2c7808 */ /* 0x010fe20002000000 */
[----:B------:R-:W-:Y:S01]  /*2160*/  FMUL.FTZ R65, R0, R76 ;  /* 0x0000004c00417220 */ /* 0x000fe20000410000 */
[----:B------:R-:W-:Y:S01]  /*2170*/  ISETP.GT.AND P4, PT, R80, 0x18, PT ;  /* 0x000000185000780c */ /* 0x000fe20003f84270 */
[----:B------:R-:W-:Y:S01]  /*2180*/  FMUL.FTZ R68, R0, R77 ;  /* 0x0000004d00447220 */ /* 0x000fe20000410000 */
[----:B------:R-:W-:Y:S01]  /*2190*/  FMNMX.FTZ R11, R44, R11, !PT ;  /* 0x0000000b2c0b7209 */ /* 0x000fe20007810000 */
[C---:B------:R-:W-:Y:S01]  /*21a0*/  FMUL.FTZ R72, R0.reuse, R81 ;  /* 0x0000005100487220 */ /* 0x040fe20000410000 */
[----:B------:R-:W-:Y:S01]  /*21b0*/  FMUL.FTZ R73, R0, R84 ;  /* 0x0000005400497220 */ /* 0x000fe20000410000 */
[----:B------:R-:W4:Y:S01]  /*21c0*/  MUFU.TANH R33, R33 ;  /* 0x0000002100217308 */ /* 0x000f220000002400 */
[----:B-1----:R-:W-:Y:S01]  /*21d0*/  FSEL R38, R90, -INF , P3 ;  /* 0xff8000005a267808 */ /* 0x002fe20001800000 */
[----:B------:R-:W-:Y:S01]  /*21e0*/  FMUL.FTZ R25, R0, R30 ;  /* 0x0000001e00197220 */ /* 0x000fe20000410000 */
[----:B------:R-:W-:Y:S01]  /*21f0*/  ISETP.GT.AND P3, PT, R80, 0x19, PT ;  /* 0x000000195000780c */ /* 0x000fe20003f64270 */
[----:B------:R-:W-:Y:S01]  /*2200*/  FMUL.FTZ R30, R0, R34 ;  /* 0x00000022001e7220 */ /* 0x000fe20000410000 */
[----:B------:R-:W-:Y:S01]  /*2210*/  FMNMX.FTZ R11, R38, R11, !PT ;  /* 0x0000000b260b7209 */ /* 0x000fe20007810000 */
[C---:B------:R-:W-:Y:S01]  /*2220*/  FMUL.FTZ R76, R0.reuse, R85 ;  /* 0x00000055004c7220 */ /* 0x040fe20000410000 */
[----:B------:R-:W-:Y:S01]  /*2230*/  FMUL.FTZ R57, R0, R42 ;  /* 0x0000002a00397220 */ /* 0x000fe20000410000 */
[----:B------:R-:W1:Y:S01]  /*2240*/  MUFU.TANH R8, R8 ;  /* 0x0000000800087308 */ /* 0x000e620000002400 */
[----:B---3--:R-:W-:Y:S01]  /*2250*/  FSEL R36, R36, -INF , P4 ;  /* 0xff80000024247808 */ /* 0x008fe20002000000 */
[----:B------:R-:W-:Y:S01]  /*2260*/  FMUL.FTZ R40, R0, R35 ;  /* 0x0000002300287220 */ /* 0x000fe20000410000 */
[----:B------:R-:W-:Y:S01]  /*2270*/  ISETP.GT.AND P4, PT, R80, 0x20, PT ;  /* 0x000000205000780c */ /* 0x000fe20003f84270 */
[----:B------:R-:W-:Y:S01]  /*2280*/  FMUL.FTZ R52, R0, R39 ;  /* 0x0000002700347220 */ /* 0x000fe20000410000 */
[----:B------:R-:W-:Y:S01]  /*2290*/  FMNMX.FTZ R2, R36, R11, !PT ;  /* 0x0000000b24027209 */ /* 0x000fe20007810000 */
[C---:B------:R-:W-:Y:S01]  /*22a0*/  FMUL.FTZ R77, R0.reuse, R54 ;  /* 0x00000036004d7220 */ /* 0x040fe20000410000 */
[C---:B------:R-:W-:Y:S01]  /*22b0*/  FMUL.FTZ R43, R0.reuse, R43 ;  /* 0x0000002b002b7220 */ /* 0x040fe20000410000 */
[----:B------:R-:W3:Y:S01]  /*22c0*/  MUFU.TANH R89, R89 ;  /* 0x0000005900597308 */ /* 0x000ee20000002400 */
[----:B----4-:R-:W-:Y:S01]  /*22d0*/  FSEL R33, R33, -INF , P3 ;  /* 0xff80000021217808 */ /* 0x010fe20001800000 */
[----:B------:R-:W-:Y:S01]  /*22e0*/  FMUL.FTZ R46, R0, R46 ;  /* 0x0000002e002e7220 */ /* 0x000fe20000410000 */
[----:B------:R-:W-:Y:S01]  /*22f0*/  ISETP.GT.AND P3, PT, R80, 0x21, PT ;  /* 0x000000215000780c */ /* 0x000fe20003f64270 */
[C---:B------:R-:W-:Y:S01]  /*2300*/  FMUL.FTZ R47, R0.reuse, R47 ;  /* 0x0000002f002f7220 */ /* 0x040fe20000410000 */
[----:B------:R-:W-:Y:S01]  /*2310*/  FMNMX.FTZ R2, R33, R2, !PT ;  /* 0x0000000221027209 */ /* 0x000fe20007810000 */
[C---:B------:R-:W-:Y:S01]  /*2320*/  FMUL.FTZ R50, R0.reuse, R50 ;  /* 0x0000003200327220 */ /* 0x040fe20000410000 */
[----:B------:R-:W-:Y:S01]  /*2330*/  FMUL.FTZ R51, R0, R51 ;  /* 0x0000003300337220 */ /* 0x000fe20000410000 */
[----:B------:R-:W4:Y:S01]  /*2340*/  MUFU.TANH R24, R24 ;  /* 0x0000001800187308 */ /* 0x000f220000002400 */
[----:B-1----:R-:W-:Y:S01]  /*2350*/  FSEL R31, R8, -INF , P4 ;  /* 0xff800000081f7808 */ /* 0x002fe20002000000 */
[----:B------:R-:W-:Y:S01]  /*2360*/  FMUL.FTZ R55, R0, R55 ;  /* 0x0000003700377220 */ /* 0x000fe20000410000 */
[----:B------:R-:W-:Y:S01]  /*2370*/  ISETP.GT.AND P4, PT, R80, 0x28, PT ;  /* 0x000000285000780c */ /* 0x000fe20003f84270 */
[C---:B------:R-:W-:Y:S01]  /*2380*/  FMUL.FTZ R58, R0.reuse, R58 ;  /* 0x0000003a003a7220 */ /* 0x040fe20000410000 */
[----:B------:R-:W-:Y:S01]  /*2390*/  FMNMX.FTZ R11, R31, R2, !PT ;  /* 0x000000021f0b7209 */ /* 0x000fe20007810000 */
[C---:B------:R-:W-:Y:S01]  /*23a0*/  FMUL.FTZ R59, R0.reuse, R59 ;  /* 0x0000003b003b7220 */ /* 0x040fe20000410000 */
[----:B------:R-:W-:Y:S01]  /*23b0*/  FMUL.FTZ R70, R0, R70 ;  /* 0x0000004600467220 */ /* 0x000fe20000410000 */
[----:B------:R-:W1:Y:S01]  /*23c0*/  MUFU.TANH R21, R21 ;  /* 0x0000001500157308 */ /* 0x000e620000002400 */
[----:B---3--:R-:W-:Y:S01]  /*23d0*/  FSEL R28, R89, -INF , P3 ;  /* 0xff800000591c7808 */ /* 0x008fe20001800000 */
[----:B------:R-:W-:Y:S01]  /*23e0*/  @UP0 ULDC UR4, c[0x0][0x44c] ;  /* 0x0001130000040ab9 */ /* 0x000fe20000000800 */
[----:B------:R-:W-:Y:S01]  /*23f0*/  ISETP.GT.AND P3, PT, R80, 0x29, PT ;  /* 0x000000295000780c */ /* 0x000fe20003f64270 */
[----:B------:R-:W-:Y:S01]  /*2400*/  UIMAD.WIDE.U32 UR4, UR41, UR4, URZ ;  /* 0x00000004290472a5 */ /* 0x000fe2000f8e003f */
[----:B------:R-:W-:-:S02]  /*2410*/  FMNMX.FTZ R11, R28, R11, !PT ;  /* 0x0000000b1c0b7209 */ /* 0x000fc40007810000 */
[----:B------:R-:W-:Y:S01]  /*2420*/  CS2R R88, SRZ ;  /* 0x0000000000587805 */ /* 0x000fe2000001ff00 */
[----:B------:R-:W3:Y:S01]  /*2430*/  MUFU.TANH R18, R18 ;  /* 0x0000001200127308 */ /* 0x000ee20000002400 */
[----:B----4-:R-:W-:Y:S02]  /*2440*/  FSEL R24, R24, -INF , P4 ;  /* 0xff80000018187808 */ /* 0x010fe40002000000 */
[----:B------:R-:W-:Y:S02]  /*2450*/  ISETP.GT.AND P4, PT, R80, 0x30, PT ;  /* 0x000000305000780c */ /* 0x000fe40003f84270 */
[----:B------:R-:W-:-:S03]  /*2460*/  FMNMX.FTZ R2, R24, R11, !PT ;  /* 0x0000000b18027209 */ /* 0x000fc60007810000 */
[----:B------:R-:W4:Y:S01]  /*2470*/  MUFU.TANH R9, R9 ;  /* 0x0000000900097308 */ /* 0x000f220000002400 */
[----:B-1----:R-:W-:Y:S02]  /*2480*/  FSEL R21, R21, -INF , P3 ;  /* 0xff80000015157808 */ /* 0x002fe40001800000 */
[----:B------:R-:W-:Y:S02]  /*2490*/  ISETP.GT.AND P3, PT, R80, 0x31, PT ;  /* 0x000000315000780c */ /* 0x000fe40003f64270 */
[----:B------:R-:W-:-:S03]  /*24a0*/  FMNMX.FTZ R11, R21, R2, !PT ;  /* 0x00000002150b7209 */ /* 0x000fc60007810000 */
[----:B------:R-:W1:Y:S01]  /*24b0*/  MUFU.TANH R14, R14 ;  /* 0x0000000e000e7308 */ /* 0x000e620000002400 */
[----:B---3--:R-:W-:Y:S02]  /*24c0*/  FSEL R18, R18, -INF , P4 ;  /* 0xff80000012127808 */ /* 0x008fe40002000000 */
[----:B------:R-:W-:Y:S02]  /*24d0*/  ISETP.GT.AND P4, PT, R80, 0x38, PT ;  /* 0x000000385000780c */ /* 0x000fe40003f84270 */
[----:B------:R-:W-:-:S03]  /*24e0*/  FMNMX.FTZ R2, R18, R11, !PT ;  /* 0x0000000b12027209 */ /* 0x000fc60007810000 */
        /* <DEDUP_REMOVED lines=18> */
[----:B------:R-:W-:Y:S02]  /*2610*/  CS2R R90, SRZ ;  /* 0x00000000005a7805 */ /* 0x000fe4000001ff00 */
[----:B------:R-:W-:Y:S02]  /*2620*/  ISETP.GT.AND P3, PT, R80, 0x49, PT ;  /* 0x000000495000780c */ /* 0x000fe40003f64270 */
[----:B------:R-:W-:Y:S01]  /*2630*/  FMNMX.FTZ R16, R2, R11, !PT ;  /* 0x0000000b02107209 */ /* 0x000fe20007810000 */
[----:B------:R-:W1:Y:S01]  /*2640*/  MUFU.TANH R15, R15 ;  /* 0x0000000f000f7308 */ /* 0x000e620000002400 */
[----:B---3--:R-:W-:Y:S02]  /*2650*/  FSEL R9, R23, -INF , P4 ;  /* 0xff80000017097808 */ /* 0x008fe40002000000 */
[----:B------:R-:W-:-:S02]  /*2660*/  ISETP.GT.AND P4, PT, R80, 0x50, PT ;  /* 0x000000505000780c */ /* 0x000fc40003f84270 */
        /* <DEDUP_REMOVED lines=10> */
[----:B---3--:R-:W-:Y:S01]  /*2710*/  FSEL R16, R61, -INF , P3 ;  /* 0xff8000003d107808 */ /* 0x008fe20001800000 */
[----:B------:R-:W-:Y:S01]  /*2720*/  FMUL.FTZ R61, R0, R63 ;  /* 0x0000003f003d7220 */ /* 0x000fe20000410000 */
[----:B------:R-:W-:Y:S01]  /*2730*/  ISETP.GT.AND P3, PT, R80, 0x59, PT ;  /* 0x000000595000780c */ /* 0x000fe20003f64270 */
[----:B------:R-:W-:Y:S01]  /*2740*/  FMUL.FTZ R63, R0, R83 ;  /* 0x00000053003f7220 */ /* 0x000fe20000410000 */
[----:B------:R-:W-:-:S03]  /*2750*/  FMNMX.FTZ R26, R16, R11, !PT ;  /* 0x0000000b101a7209 */ /* 0x000fc60007810000 */
[----:B------:R-:W3:Y:S01]  /*2760*/  MUFU.TANH R29, R29 ;  /* 0x0000001d001d7308 */ /* 0x000ee20000002400 */
[----:B----4-:R-:W-:Y:S01]  /*2770*/  FSEL R19, R60, -INF , P4 ;  /* 0xff8000003c137808 */ /* 0x010fe20002000000 */
[----:B------:R-:W-:Y:S01]  /*2780*/  FMUL.FTZ R60, R0, R62 ;  /* 0x0000003e003c7220 */ /* 0x000fe20000410000 */
[----:B------:R-:W-:Y:S01]  /*2790*/  ISETP.GT.AND P4, PT, R80, 0x60, PT ;  /* 0x000000605000780c */ /* 0x000fe20003f84270 */
[----:B------:R-:W-:-:S04]  /*27a0*/  FMUL.FTZ R62, R0, R79 ;  /* 0x0000004f003e7220 */ /* 0x000fc80000410000 */
[----:B------:R-:W4:Y:S01]  /*27b0*/  MUFU.TANH R64, R64 ;  /* 0x0000004000407308 */ /* 0x000f220000002400 */
[----:B-1----:R-:W-:Y:S02]  /*27c0*/  FSEL R23, R32, -INF , P3 ;  /* 0xff80000020177808 */ /* 0x002fe40001800000 */
[----:B------:R-:W-:Y:S02]  /*27d0*/  FMNMX.FTZ R32, R19, R26, !PT ;  /* 0x0000001a13207209 */ /* 0x000fe40007810000 */
[C---:B------:R-:W-:Y:S02]  /*27e0*/  ISETP.GT.AND P3, PT, R80.reuse, 0x61, PT ;  /* 0x000000615000780c */ /* 0x040fe40003f64270 */
[----:B------:R-:W-:Y:S01]  /*27f0*/  FMNMX.FTZ R11, R23, R32, !PT ;  /* 0x00000020170b7209 */ /* 0x000fe20007810000 */
[----:B------:R-:W1:Y:S01]  /*2800*/  MUFU.TANH R65, R65 ;  /* 0x0000004100417308 */ /* 0x000e620000002400 */
[----:B---3--:R-:W-:Y:S02]  /*2810*/  FSEL R26, R29, -INF , P4 ;  /* 0xff8000001d1a7808 */ /* 0x008fe40002000000 */
[----:B------:R-:W-:-:S02]  /*2820*/  ISETP.GT.AND P4, PT, R80, 0x68, PT ;  /* 0x000000685000780c */ /* 0x000fc40003f84270 */
[----:B------:R-:W-:-:S03]  /*2830*/  FMNMX.FTZ R34, R26, R11, !PT ;  /* 0x0000000b1a227209 */ /* 0x000fc60007810000 */
[----:B------:R-:W3:Y:S01]  /*2840*/  MUFU.TANH R68, R68 ;  /* 0x0000004400447308 */ /* 0x000ee20000002400 */
[----:B----4-:R-:W-:Y:S01]  /*2850*/  FSEL R29, R64, -INF , P3 ;  /* 0xff800000401d7808 */ /* 0x010fe20001800000 */
[----:B------:R-:W-:Y:S01]  /*2860*/  FMUL.FTZ R64, R0, R71 ;  /* 0x0000004700407220 */ /* 0x000fe20000410000 */
[----:B------:R-:W-:Y:S01]  /*2870*/  ISETP.GT.AND P3, PT, R80, 0x69, PT ;  /* 0x000000695000780c */ /* 0x000fe20003f64270 */
[----:B------:R-:W-:Y:S01]  /*2880*/  FMUL.FTZ R71, R0, R87 ;  /* 0x0000005700477220 */ /* 0x000fe20000410000 */
[----:B------:R-:W-:-:S03]  /*2890*/  FMNMX.FTZ R11, R29, R34, !PT ;  /* 0x000000221d0b7209 */ /* 0x000fc60007810000 */
[----:B------:R-:W4:Y:S01]  /*28a0*/  MUFU.TANH R69, R69 ;  /* 0x0000004500457308 */ /* 0x000f220000002400 */
[----:B-1----:R-:W-:Y:S01]  /*28b0*/  FSEL R32, R65, -INF , P4 ;  /* 0xff80000041207808 */ /* 0x002fe20002000000 */
[----:B------:R-:W-:Y:S01]  /*28c0*/  FMUL.FTZ R65, R0, R74 ;  /* 0x0000004a00417220 */ /* 0x000fe20000410000 */
[----:B------:R-:W-:Y:S02]  /*28d0*/  ISETP.GT.AND P4, PT, R80, 0x70, PT ;  /* 0x000000705000780c */ /* 0x000fe40003f84270 */
[----:B------:R-:W-:Y:S02]  /*28e0*/  FMNMX.FTZ R11, R32, R11, !PT ;  /* 0x0000000b200b7209 */ /* 0x000fe40007810000 */
[----:B--2---:R-:W-:Y:S01]  /*28f0*/  IADD3 R74, R3, -UR7, R10 ;  /* 0x80000007034a7c10 */ /* 0x004fe2000fffe00a */
[----:B------:R-:W1:Y:S01]  /*2900*/  MUFU.TANH R72, R72 ;  /* 0x0000004800487308 */ /* 0x000e620000002400 */
[----:B---3--:R-:W-:Y:S01]  /*2910*/  FSEL R34, R68, -INF , P3 ;  /* 0xff80000044227808 */ /* 0x008fe20001800000 */
[----:B------:R-:W-:Y:S01]  /*2920*/  FMUL.FTZ R68, R0, R75 ;  /* 0x0000004b00447220 */ /* 0x000fe20000410000 */
[----:B------:R-:W-:Y:S01]  /*2930*/  ISETP.GT.AND P3, PT, R80, 0x71, PT ;  /* 0x000000715000780c */ /* 0x000fe20003f64270 */
[----:B------:R-:W-:Y:S01]  /*2940*/  @UP0 ULDC UR7, c[0x0][0x450] ;  /* 0x0001140000070ab9 */ /* 0x000fe20000000800 */
[----:B------:R-:W-:Y:S01]  /*2950*/  FMNMX.FTZ R42, R34, R11, !PT ;  /* 0x0000000b222a7209 */ /* 0x000fe20007810000 */
[----:B------:R-:W-:Y:S01]  /*2960*/  @UP0 USHF.R.U32.HI UR41, URZ, UR7, UR5 ;  /* 0x000000073f290299 */ /* 0x000fe20008011605 */
[----:B------:R-:W-:Y:S01]  /*2970*/  VIMNMX R74, R41, R74, PT ;  /* 0x0000004a294a7248 */ /* 0x000fe20003fe0100 */
[----:B------:R-:W2:Y:S01]  /*2980*/  MUFU.TANH R73, R73 ;  /* 0x0000004900497308 */ /* 0x000ea20000002400 */
[----:B----4-:R-:W-:Y:S01]  /*2990*/  FSEL R37, R69, -INF , P4 ;  /* 0xff80000045257808 */ /* 0x010fe20002000000 */
[----:B------:R-:W-:Y:S01]  /*29a0*/  FMUL.FTZ R69, R0, R67 ;  /* 0x0000004300457220 */ /* 0x000fe20000410000 */
[----:B------:R-:W-:Y:S01]  /*29b0*/  ISETP.GT.AND P4, PT, R80, 0x78, PT ;  /* 0x000000785000780c */ /* 0x000fe20003f84270 */
[----:B------:R-:W-:Y:S01]  /*29c0*/  FMUL.FTZ R67, R0, R78 ;  /* 0x0000004e00437220 */ /* 0x000fe20000410000 */
[----:B------:R-:W-:Y:S01]  /*29d0*/  FMNMX.FTZ R42, R37, R42, !PT ;  /* 0x0000002a252a7209 */ /* 0x000fe20007810000 */
[----:B------:R-:W-:Y:S01]  /*29e0*/  UIADD3 UR6, UR6, UR41, URZ ;  /* 0x0000002906067290 */ /* 0x000fe2000fffe03f */
[----:B------:R-:W-:Y:S01]  /*29f0*/  ISETP.GT.AND P5, PT, R74, 0x8, PT ;  /* 0x000000084a00780c */ /* 0x000fe20003fa4270 */
[----:B------:R-:W3:Y:S01]  /*2a00*/  MUFU.TANH R76, R76 ;  /* 0x0000004c004c7308 */ /* 0x000ee20000002400 */
[----:B-1----:R-:W-:Y:S01]  /*2a10*/  FSEL R35, R72, -INF , P3 ;  /* 0xff80000048237808 */ /* 0x002fe20001800000 */
[----:B------:R-:W-:Y:S01]  /*2a20*/  FMUL.FTZ R72, R0, R66 ;  /* 0x0000004200487220 */ /* 0x000fe20000410000 */
[----:B------:R-:W-:Y:S01]  /*2a30*/  ISETP.GT.AND P3, PT, R80, 0x79, PT ;  /* 0x000000795000780c */ /* 0x000fe20003f64270 */
[----:B------:R-:W-:Y:S01]  /*2a40*/  FMUL.FTZ R66, R0, R82 ;  /* 0x0000005200427220 */ /* 0x000fe20000410000 */
[----:B------:R-:W-:Y:S01]  /*2a50*/  FMNMX.FTZ R54, R35, R42, !PT ;  /* 0x0000002a23367209 */ /* 0x000fe20007810000 */
[----:B------:R-:W-:-:S02]  /*2a60*/  USHF.R.S32.HI UR4, URZ, 0x1f, UR6 ;  /* 0x0000001f3f047899 */ /* 0x000fc40008011406 */
[----:B------:R-:W1:Y:S01]  /*2a70*/  MUFU.TANH R20, R20 ;  /* 0x0000001400147308 */ /* 0x000e620000002400 */
[----:B--2---:R-:W-:Y:S01]  /*2a80*/  FSEL R39, R73, -INF , P4 ;  /* 0xff80000049277808 */ /* 0x004fe20002000000 */
[----:B------:R-:W-:Y:S01]  /*2a90*/  FMUL.FTZ R73, R0, R86 ;  /* 0x0000005600497220 */ /* 0x000fe20000410000 */
[----:B------:R-:W-:Y:S01]  /*2aa0*/  ISETP.GT.AND P4, PT, R74, 0x1, PT ;  /* 0x000000014a00780c */ /* 0x000fe20003f84270 */
[----:B------:R-:W-:Y:S01]  /*2ab0*/  ULEA.HI UR4, UR4, UR6, URZ, 0x7 ;  /* 0x0000000604047291 */ /* 0x000fe2000f8f383f */
[----:B------:R-:W-:Y:S01]  /*2ac0*/  FMNMX.FTZ R11, R39, R54, !PT ;  /* 0x00000036270b7209 */ /* 0x000fe20007810000 */
[----:B------:R-:W-:Y:S02]  /*2ad0*/  UMOV UR5, URZ ;  /* 0x0000003f00057c82 */ /* 0x000fe40008000000 */
[----:B------:R-:W2:Y:S01]  /*2ae0*/  MUFU.TANH R22, R22 ;  /* 0x0000001600167308 */ /* 0x000ea20000002400 */
[----:B---3--:R-:W-:Y:S01]  /*2af0*/  FSEL R42, R76, -INF , P3 ;  /* 0xff8000004c2a7808 */ /* 0x008fe20001800000 */
[----:B------:R-:W-:-:S03]  /*2b00*/  USHF.R.S32.HI UR4, URZ, 0x7, UR4 ;  /* 0x000000073f047899 */ /* 0x000fc60008011404 */
[----:B------:R-:W-:Y:S01]  /*2b10*/  FMNMX.FTZ R11, R42, R11, !PT ;  /* 0x0000000b2a0b7209 */ /* 0x000fe20007810000 */
[----:B------:R-:W-:Y:S02]  /*2b20*/  UISETP.LT.AND UP1, UPT, UR38, UR4, UPT ;  /* 0x000000042600728c */ /* 0x000fe4000bf21270 */
[----:B------:R-:W3:Y:S02]  /*2b30*/  MUFU.TANH R25, R25 ;  /* 0x0000001900197308 */ /* 0x000ee40000002400 */
[----:B------:R-:W4:Y:S01]  /*2b40*/  SHFL.BFLY PT, R54, R11, 0x2, 0x1f ;  /* 0x0c401f000b367f89 */ /* 0x000f2200000e0000 */
[----:B------:R-:W-:-:S03]  /*2b50*/  USEL UR21, UR38, UR4, !UP1 ;  /* 0x0000000426157287 */ /* 0x000fc6000c800000 */
[----:B------:R-:W-:Y:S01]  /*2b60*/  UMOV UR4, URZ ;  /* 0x0000003f00047c82 */ /* 0x000fe20008000000 */
[----:B------:R-:W-:Y:S01]  /*2b70*/  UISETP.GE.AND UP1, UPT, UR46, UR21, UPT ;  /* 0x000000152e00728c */ /* 0x000fe2000bf26270 */
[----:B------:R-:W5:Y:S08]  /*2b80*/  MUFU.TANH R27, R27 ;  /* 0x0000001b001b7308 */ /* 0x000f700000002400 */
[----:B------:R-:W0:Y:S08]  /*2b90*/  MUFU.TANH R30, R30 ;  /* 0x0000001e001e7308 */ /* 0x000e300000002400 */
[----:B------:R-:W0:Y:S01]  /*2ba0*/  MUFU.TANH R40, R40 ;  /* 0x0000002800287308 */ /* 0x000e220000002400 */
[----:B----4-:R-:W-:-:S05]  /*2bb0*/  FMNMX.FTZ R54, R11, R54, !PT ;  /* 0x000000360b367209 */ /* 0x010fca0007810000 */
[----:B------:R-:W4:Y:S02]  /*2bc0*/  SHFL.BFLY PT, R11, R54, 0x1, 0x1f ;  /* 0x0c201f00360b7f89 */ /* 0x000f2400000e0000 */
[----:B------:R-:W0:Y:S08]  /*2bd0*/  MUFU.TANH R48, R48 ;  /* 0x0000003000307308 */ /* 0x000e300000002400 */
[----:B------:R-:W0:Y:S08]  /*2be0*/  MUFU.TANH R52, R52 ;  /* 0x0000003400347308 */ /* 0x000e300000002400 */
[----:B------:R-:W0:Y:S01]  /*2bf0*/  MUFU.TANH R57, R57 ;  /* 0x0000003900397308 */ /* 0x000e220000002400 */
[----:B----4-:R-:W-:Y:S01]  /*2c00*/  FMNMX.FTZ R11, R54, R11, !PT ;  /* 0x0000000b360b7209 */ /* 0x010fe20007810000 */
[----:B------:R-:W-:-:S06]  /*2c10*/  IMAD.U32 R54, RZ, RZ, UR10 ;  /* 0x0000000aff367e24 */ /* 0x000fcc000f8e00ff */
[----:B------:R-:W4:Y:S01]  /*2c20*/  MUFU.TANH R43, R43 ;  /* 0x0000002b002b7308 */ /* 0x000f220000002400 */
[C---:B------:R-:W-:Y:S01]  /*2c30*/  FSETP.NEU.FTZ.AND P3, PT, R11.reuse, -INF , PT ;  /* 0xff8000000b00780b */ /* 0x040fe20003f7d000 */
[----:B------:R-:W-:-:S05]  /*2c40*/  FFMA.FTZ R54, R11, R54, -8 ;  /* 0xc10000000b367423 */ /* 0x000fca0000010036 */
[----:B------:R-:W-:Y:S01]  /*2c50*/  FSEL R54, R54, RZ, P3 ;  /* 0x000000ff36367208 */ /* 0x000fe20001800000 */
[----:B------:R-:W4:Y:S01]  /*2c60*/  MUFU.TANH R46, R46 ;  /* 0x0000002e002e7308 */ /* 0x000f220000002400 */
[----:B------:R-:W-:-:S03]  /*2c70*/  ISETP.GT.AND P3, PT, R74, RZ, PT ;  /* 0x000000ff4a00720c */ /* 0x000fc60003f64270 */
[--C-:B------:R-:W-:Y:S01]  /*2c80*/  FFMA.FTZ R75, R56, UR10, -R54.reuse ;  /* 0x0000000a384b7c23 */ /* 0x100fe20008010836 */
[----:B-1----:R-:W-:Y:S01]  /*2c90*/  FSEL R41, R20, -INF , P3 ;  /* 0xff80000014297808 */ /* 0x002fe20001800000 */
[--C-:B------:R-:W-:Y:S01]  /*2ca0*/  FFMA.FTZ R10, R53, UR10, -R54.reuse ;  /* 0x0000000a350a7c23 */ /* 0x100fe20008010836 */
[----:B--2---:R-:W-:Y:S01]  /*2cb0*/  FSEL R56, R22, -INF , P4 ;  /* 0xff80000016387808 */ /* 0x004fe20002000000 */
[--C-:B------:R-:W-:Y:S01]  /*2cc0*/  FFMA.FTZ R20, R49, UR10, -R54.reuse ;  /* 0x0000000a31147c23 */ /* 0x100fe20008010836 */
[----:B------:R-:W-:Y:S01]  /*2cd0*/  ISETP.GT.AND P3, PT, R74, 0x9, PT ;  /* 0x000000094a00780c */ /* 0x000fe20003f64270 */
[----:B------:R-:W1:Y:S01]  /*2ce0*/  MUFU.TANH R47, R47 ;  /* 0x0000002f002f7308 */ /* 0x000e620000002400 */
[----:B---3--:R-:W-:Y:S01]  /*2cf0*/  FSEL R53, R25, -INF , P5 ;  /* 0xff80000019357808 */ /* 0x008fe20002800000 */
[--C-:B------:R-:W-:Y:S01]  /*2d00*/  FFMA.FTZ R25, R45, UR10, -R54.reuse ;  /* 0x0000000a2d197c23 */ /* 0x100fe20008010836 */
[----:B------:R-:W-:Y:S01]  /*2d10*/  FMNMX.FTZ R22, R41, R56, !PT ;  /* 0x0000003829167209 */ /* 0x000fe20007810000 */
[--C-:B------:R-:W-:Y:S01]  /*2d20*/  FFMA.FTZ R44, R44, UR10, -R54.reuse ;  /* 0x0000000a2c2c7c23 */ /* 0x100fe20008010836 */
[----:B------:R-:W-:Y:S01]  /*2d30*/  ISETP.GT.AND P4, PT, R74, 0x10, PT ;  /* 0x000000104a00780c */ /* 0x000fe20003f84270 */
[--C-:B------:R-:W-:Y:S01]  /*2d40*/  FFMA.FTZ R38, R38, UR10, -R54.reuse ;  /* 0x0000000a26267c23 */ /* 0x100fe20008010836 */
[----:B-----5:R-:W-:Y:S01]  /*2d50*/  FSEL R49, R27, -INF , P3 ;  /* 0xff8000001b317808 */ /* 0x020fe20001800000 */
[----:B------:R2:W-:Y:S01]  /*2d60*/  MUFU.EX2 R3, R75 ;  /* 0x0000004b00037308 */ /* 0x0005e20000000800 */
        /* <DEDUP_REMOVED lines=19> */
[--C-:B------:R-:W-:Y:S01]  /*2ea0*/  FFMA.FTZ R14, R14, UR10, -R54.reuse ;  /* 0x0000000a0e0e7c23 */ /* 0x100fe20008010836 */
[----:B------:R-:W-:Y:S01]  /*2eb0*/  ISETP.GT.AND P4, PT, R74, 0x20, PT ;  /* 0x000000204a00780c */ /* 0x000fe20003f84270 */
[--C-:B------:R-:W-:Y:S01]  /*2ec0*/  FFMA.FTZ R16, R16, UR10, -R54.reuse ;  /* 0x0000000a10107c23 */ /* 0x100fe20008010836 */
[----:B------:R-:W-:Y:S01]  /*2ed0*/  FSEL R52, R52, -INF , P3 ;  /* 0xff80000034347808 */ /* 0x000fe20001800000 */
[----:B------:R-:W5:Y:S01]  /*2ee0*/  MUFU.TANH R51, R51 ;  /* 0x0000003300337308 */ /* 0x000f620000002400 */
[----:B--2---:R-:W-:Y:S01]  /*2ef0*/  FMNMX.FTZ R75, R48, R27, !PT ;  /* 0x0000001b304b7209 */ /* 0x004fe20007810000 */
[--C-:B---3--:R-:W-:Y:S01]  /*2f00*/  FFMA.FTZ R44, R36, UR10, -R54.reuse ;  /* 0x0000000a242c7c23 */ /* 0x108fe20008010836 */
[----:B------:R-:W-:Y:S01]  /*2f10*/  ISETP.GT.AND P3, PT, R74, 0x21, PT ;  /* 0x000000214a00780c */ /* 0x000fe20003f64270 */
[----:B------:R-:W-:Y:S01]  /*2f20*/  FFMA.FTZ R42, R42, UR10, -R54 ;  /* 0x0000000a2a2a7c23 */ /* 0x000fe20008010836 */
[----:B------:R-:W-:-:S02]  /*2f30*/  FSEL R57, R57, -INF , P4 ;  /* 0xff80000039397808 */ /* 0x000fc40002000000 */
[----:B------:R-:W-:Y:S01]  /*2f40*/  FMNMX.FTZ R30, R52, R75, !PT ;  /* 0x0000004b341e7209 */ /* 0x000fe20007810000 */
[----:B------:R-:W2:Y:S01]  /*2f50*/  MUFU.TANH R77, R77 ;  /* 0x0000004d004d7308 */ /* 0x000ea20000002400 */
[C---:B------:R-:W-:Y:S02]  /*2f60*/  ISETP.GT.AND P4, PT, R74.reuse, 0x28, PT ;  /* 0x000000284a00780c */ /* 0x040fe40003f84270 */
[----:B----4-:R-:W-:Y:S02]  /*2f70*/  FSEL R43, R43, -INF , P3 ;  /* 0xff8000002b2b7808 */ /* 0x010fe40001800000 */
[----:B------:R-:W-:Y:S02]  /*2f80*/  FMNMX.FTZ R36, R57, R30, !PT ;  /* 0x0000001e39247209 */ /* 0x000fe40007810000 */
[----:B------:R-:W-:Y:S01]  /*2f90*/  ISETP.GT.AND P3, PT, R74, 0x29, PT ;  /* 0x000000294a00780c */ /* 0x000fe20003f64270 */
[----:B------:R-:W3:Y:S01]  /*2fa0*/  MUFU.TANH R55, R55 ;  /* 0x0000003700377308 */ /* 0x000ee20000002400 */
[----:B------:R-:W-:-:S02]  /*2fb0*/  FSEL R46, R46, -INF , P4 ;  /* 0xff8000002e2e7808 */ /* 0x000fc40002000000 */
[----:B------:R-:W-:Y:S02]  /*2fc0*/  FMNMX.FTZ R75, R43, R36, !PT ;  /* 0x000000242b4b7209 */ /* 0x000fe40007810000 */
[----:B------:R-:W-:Y:S02]  /*2fd0*/  ISETP.GT.AND P4, PT, R74, 0x30, PT ;  /* 0x000000304a00780c */ /* 0x000fe40003f84270 */
[----:B-1----:R-:W-:Y:S01]  /*2fe0*/  FSEL R47, R47, -INF , P3 ;  /* 0xff8000002f2f7808 */ /* 0x002fe20001800000 */
[----:B------:R-:W1:Y:S01]  /*2ff0*/  MUFU.TANH R58, R58 ;  /* 0x0000003a003a7308 */ /* 0x000e620000002400 */
[----:B------:R-:W-:Y:S02]  /*3000*/  FMNMX.FTZ R36, R46, R75, !PT ;  /* 0x0000004b2e247209 */ /* 0x000fe40007810000 */
[----:B------:R-:W-:Y:S02]  /*3010*/  ISETP.GT.AND P3, PT, R74, 0x31, PT ;  /* 0x000000314a00780c */ /* 0x000fe40003f64270 */
[----:B0-----:R-:W-:-:S02]  /*3020*/  FSEL R50, R50, -INF , P4 ;  /* 0xff80000032327808 */ /* 0x001fc40002000000 */
[----:B------:R-:W-:Y:S01]  /*3030*/  FMNMX.FTZ R75, R47, R36, !PT ;  /* 0x000000242f4b7209 */ /* 0x000fe20007810000 */
[----:B------:R-:W0:Y:S01]  /*3040*/  MUFU.TANH R59, R59 ;  /* 0x0000003b003b7308 */ /* 0x000e220000002400 */
[----:B------:R-:W-:Y:S02]  /*3050*/  ISETP.GT.AND P4, PT, R74, 0x38, PT ;  /* 0x000000384a00780c */ /* 0x000fe40003f84270 */
[----:B-----5:R-:W-:Y:S02]  /*3060*/  FSEL R51, R51, -INF , P3 ;  /* 0xff80000033337808 */ /* 0x020fe40001800000 */
[----:B------:R-:W-:Y:S02]  /*3070*/  FMNMX.FTZ R36, R50, R75, !PT ;  /* 0x0000004b32247209 */ /* 0x000fe40007810000 */
[----:B------:R-:W-:Y:S01]  /*3080*/  ISETP.GT.AND P3, PT, R74, 0x39, PT ;  /* 0x000000394a00780c */ /* 0x000fe20003f64270 */
[----:B------:R-:W4:Y:S01]  /*3090*/  MUFU.TANH R60, R60 ;  /* 0x0000003c003c7308 */ /* 0x000f220000002400 */
[----:B--2---:R-:W-:-:S02]  /*30a0*/  FSEL R77, R77, -INF , P4 ;  /* 0xff8000004d4d7808 */ /* 0x004fc40002000000 */
[----:B------:R-:W-:Y:S02]  /*30b0*/  FMNMX.FTZ R36, R51, R36, !PT ;  /* 0x0000002433247209 */ /* 0x000fe40007810000 */
[C---:B------:R-:W-:Y:S02]  /*30c0*/  ISETP.GT.AND P4, PT, R74.reuse, 0x40, PT ;  /* 0x000000404a00780c */ /* 0x040fe40003f84270 */
[----:B---3--:R-:W-:Y:S01]  /*30d0*/  FSEL R55, R55, -INF , P3 ;  /* 0xff80000037377808 */ /* 0x008fe20001800000 */
[----:B------:R-:W2:Y:S01]  /*30e0*/  MUFU.TANH R61, R61 ;  /* 0x0000003d003d7308 */ /* 0x000ea20000002400 */
[----:B------:R-:W-:Y:S02]  /*30f0*/  FMNMX.FTZ R36, R77, R36, !PT ;  /* 0x000000244d247209 */ /* 0x000fe40007810000 */
[----:B------:R-:W-:Y:S02]  /*3100*/  ISETP.GT.AND P3, PT, R74, 0x41, PT ;  /* 0x000000414a00780c */ /* 0x000fe40003f64270 */
[----:B-1----:R-:W-:-:S02]  /*3110*/  FSEL R58, R58, -INF , P4 ;  /* 0xff8000003a3a7808 */ /* 0x002fc40002000000 */
[----:B------:R-:W-:Y:S01]  /*3120*/  FMNMX.FTZ R75, R55, R36, !PT ;  /* 0x00000024374b7209 */ /* 0x000fe20007810000 */
[----:B------:R-:W1:Y:S01]  /*3130*/  MUFU.TANH R72, R72 ;  /* 0x0000004800487308 */ /* 0x000e620000002400 */
[----:B------:R-:W-:Y:S02]  /*3140*/  ISETP.GT.AND P4, PT, R74, 0x48, PT ;  /* 0x000000484a00780c */ /* 0x000fe40003f84270 */
[----:B0-----:R-:W-:Y:S02]  /*3150*/  FSEL R59, R59, -INF , P3 ;  /* 0xff8000003b3b7808 */ /* 0x001fe40001800000 */
[----:B------:R-:W-:Y:S02]  /*3160*/  FMNMX.FTZ R36, R58, R75, !PT ;  /* 0x0000004b3a247209 */ /* 0x000fe40007810000 */
[----:B------:R-:W-:Y:S01]  /*3170*/  ISETP.GT.AND P3, PT, R74, 0x49, PT ;  /* 0x000000494a00780c */ /* 0x000fe20003f64270 */
[----:B------:R-:W0:Y:S01]  /*3180*/  MUFU.TANH R69, R69 ;  /* 0x0000004500457308 */ /* 0x000e220000002400 */
[----:B----4-:R-:W-:-:S02]  /*3190*/  FSEL R60, R60, -INF , P4 ;  /* 0xff8000003c3c7808 */ /* 0x010fc40002000000 */
[----:B------:R-:W-:Y:S02]  /*31a0*/  FMNMX.FTZ R75, R59, R36, !PT ;  /* 0x000000243b4b7209 */ /* 0x000fe40007810000 */
[----:B------:R-:W-:Y:S02]  /*31b0*/  ISETP.GT.AND P4, PT, R74, 0x50, PT ;  /* 0x000000504a00780c */ /* 0x000fe40003f84270 */
[----:B--2---:R-:W-:Y:S01]  /*31c0*/  FSEL R61, R61, -INF , P3 ;  /* 0xff8000003d3d7808 */ /* 0x004fe20001800000 */
        /* <DEDUP_REMOVED lines=11> */
[----:B--2---:R-:W-:-:S02]  /*3280*/  FSEL R70, R70, -INF , P4 ;  /* 0xff80000046467808 */ /* 0x004fc40002000000 */
[----:B------:R-:W-:Y:S02]  /*3290*/  FMNMX.FTZ R75, R69, R36, !PT ;  /* 0x00000024454b7209 */ /* 0x000fe40007810000 */
[----:B------:R-:W-:Y:S02]  /*32a0*/  ISETP.GT.AND P4, PT, R74, 0x60, PT ;  /* 0x000000604a00780c */ /* 0x000fe40003f84270 */
[----:B------:R-:W-:Y:S01]  /*32b0*/  FMNMX.FTZ R75, R70, R75, !PT ;  /* 0x0000004b464b7209 */ /* 0x000fe20007810000 */
[----:B------:R-:W2:Y:S01]  /*32c0*/  MUFU.TANH R68, R68 ;  /* 0x0000004400447308 */ /* 0x000ea20000002400 */
[----:B-1----:R-:W-:Y:S02]  /*32d0*/  FSEL R64, R64, -INF , P3 ;  /* 0xff80000040407808 */ /* 0x002fe40001800000 */
[----:B------:R-:W-:Y:S02]  /*32e0*/  ISETP.GT.AND P3, PT, R74, 0x61, PT ;  /* 0x000000614a00780c */ /* 0x000fe40003f64270 */
[----:B------:R-:W-:-:S03]  /*32f0*/  FMNMX.FTZ R36, R64, R75, !PT ;  /* 0x0000004b40247209 */ /* 0x000fc60007810000 */
[----:B------:R-:W1:Y:S01]  /*3300*/  MUFU.TANH R67, R67 ;  /* 0x0000004300437308 */ /* 0x000e620000002400 */
[----:B0-----:R-:W-:Y:S02]  /*3310*/  FSEL R65, R65, -INF , P4 ;  /* 0xff80000041417808 */ /* 0x001fe40002000000 */
[----:B------:R-:W-:Y:S02]  /*3320*/  ISETP.GT.AND P4, PT, R74, 0x68, PT ;  /* 0x000000684a00780c */ /* 0x000fe40003f84270 */
[----:B------:R-:W-:-:S03]  /*3330*/  FMNMX.FTZ R75, R65, R36, !PT ;  /* 0x00000024414b7209 */ /* 0x000fc60007810000 */
[----:B------:R-:W0:Y:S01]  /*3340*/  MUFU.TANH R62, R62 ;  /* 0x0000003e003e7308 */ /* 0x000e220000002400 */
[----:B--2---:R-:W-:Y:S02]  /*3350*/  FSEL R68, R68, -INF , P3 ;  /* 0xff80000044447808 */ /* 0x004fe40001800000 */
[----:B------:R-:W-:Y:S02]  /*3360*/  ISETP.GT.AND P3, PT, R74, 0x69, PT ;  /* 0x000000694a00780c */ /* 0x000fe40003f64270 */
[----:B------:R-:W-:Y:S01]  /*3370*/  FMNMX.FTZ R36, R68, R75, !PT ;  /* 0x0000004b44247209 */ /* 0x000fe20007810000 */
[--C-:B------:R-:W-:Y:S01]  /*3380*/  FFMA.FTZ R75, R12, UR10, -R54.reuse ;  /* 0x0000000a0c4b7c23 */ /* 0x100fe20008010836 */
[----:B------:R-:W-:Y:S01]  /*3390*/  FFMA.FTZ R12, R8, UR10, -R54 ;  /* 0x0000000a080c7c23 */ /* 0x000fe20008010836 */
[----:B------:R-:W2:Y:S01]  /*33a0*/  MUFU.TANH R66, R66 ;  /* 0x0000004200427308 */ /* 0x000ea20000002400 */
[----:B-1----:R-:W-:Y:S02]  /*33b0*/  FSEL R67, R67, -INF , P4 ;  /* 0xff80000043437808 */ /* 0x002fe40002000000 */
[----:B------:R-:W-:-:S02]  /*33c0*/  ISETP.GT.AND P4, PT, R74, 0x70, PT ;  /* 0x000000704a00780c */ /* 0x000fc40003f84270 */
        /* <DEDUP_REMOVED lines=9> */
[----:B------:R-:W2:Y:S01]  /*3460*/  MUFU.TANH R71, R71 ;  /* 0x0000004700477308 */ /* 0x000ea20000002400 */
[----:B-1----:R-:W-:Y:S02]  /*3470*/  FSEL R63, R63, -INF , P3 ;  /* 0xff8000003f3f7808 */ /* 0x002fe40001800000 */
[----:B------:R-:W-:Y:S02]  /*3480*/  ISETP.GT.AND P3, PT, R74, 0x79, PT ;  /* 0x000000794a00780c */ /* 0x000fe40003f64270 */
[----:B------:R-:W-:-:S03]  /*3490*/  FMNMX.FTZ R8, R63, R8, !PT ;  /* 0x000000083f087209 */ /* 0x000fc60007810000 */
[----:B------:R-:W-:Y:S01]  /*34a0*/  MUFU.EX2 R30, R44 ;  /* 0x0000002c001e7308 */ /* 0x000fe20000000800 */
[----:B0-----:R-:W-:-:S04]  /*34b0*/  FSEL R73, R73, -INF , P4 ;  /* 0xff80000049497808 */ /* 0x001fc80002000000 */
[----:B------:R-:W-:-:S03]  /*34c0*/  FMNMX.FTZ R79, R73, R8, !PT ;  /* 0x00000008494f7209 */ /* 0x000fc60007810000 */
[----:B------:R0:W-:Y:S01]  /*34d0*/  MUFU.EX2 R27, R38 ;  /* 0x00000026001b7308 */ /* 0x0001e20000000800 */
[----:B--2---:R-:W-:Y:S01]  /*34e0*/  FSEL R36, R71, -INF , P3 ;  /* 0xff80000047247808 */ /* 0x004fe20001800000 */
[--C-:B------:R-:W-:Y:S01]  /*34f0*/  FFMA.FTZ R71, R2, UR10, -R54.reuse ;  /* 0x0000000a02477c23 */ /* 0x100fe20008010836 */
[--C-:B------:R-:W-:Y:S01]  /*3500*/  FFMA.FTZ R2, R9, UR10, -R54.reuse ;  /* 0x0000000a09027c23 */ /* 0x100fe20008010836 */
[--C-:B------:R-:W-:Y:S01]  /*3510*/  FFMA.FTZ R9, R13, UR10, -R54.reuse ;  /* 0x0000000a0d097c23 */ /* 0x100fe20008010836 */
[----:B------:R-:W-:Y:S01]  /*3520*/  FMNMX.FTZ R79, R36, R79, !PT ;  /* 0x0000004f244f7209 */ /* 0x000fe20007810000 */
[--C-:B------:R-:W-:Y:S01]  /*3530*/  FFMA.FTZ R13, R15, UR10, -R54.reuse ;  /* 0x0000000a0f0d7c23 */ /* 0x100fe20008010836 */
[--C-:B------:R-:W-:Y:S01]  /*3540*/  FFMA.FTZ R15, R19, UR10, -R54.reuse ;  /* 0x0000000a130f7c23 */ /* 0x100fe20008010836 */
[--C-:B------:R-:W-:Y:S01]  /*3550*/  FFMA.FTZ R19, R26, UR10, -R54.reuse ;  /* 0x0000000a1a137c23 */ /* 0x100fe20008010836 */
[--C-:B------:R-:W-:Y:S01]  /*3560*/  FFMA.FTZ R26, R29, UR10, -R54.reuse ;  /* 0x0000000a1d1a7c23 */ /* 0x100fe20008010836 */
[----:B------:R-:W1:Y:S01]  /*3570*/  SHFL.BFLY PT, R8, R79, 0x2, 0x1f ;  /* 0x0c401f004f087f89 */ /* 0x000e6200000e0000 */
[----:B------:R-:W-:Y:S01]  /*3580*/  FFMA.FTZ R29, R37, UR10, -R54 ;  /* 0x0000000a251d7c23 */ /* 0x000fe20008010836 */
[----:B------:R-:W-:-:S02]  /*3590*/  IMAD.U32 R37, RZ, RZ, UR10 ;  /* 0x0000000aff257e24 */ /* 0x000fc4000f8e00ff */
[--C-:B0-----:R-:W-:Y:S01]  /*35a0*/  FFMA.FTZ R38, R23, UR10, -R54.reuse ;  /* 0x0000000a17267c23 */ /* 0x101fe20008010836 */
[--C-:B------:R-:W-:Y:S01]  /*35b0*/  FFMA.FTZ R23, R32, UR10, -R54.reuse ;  /* 0x0000000a20177c23 */ /* 0x100fe20008010836 */
[----:B------:R-:W-:Y:S01]  /*35c0*/  MUFU.EX2 R10, R10 ;  /* 0x0000000a000a7308 */ /* 0x000fe20000000800 */
[--C-:B------:R-:W-:Y:S01]  /*35d0*/  FFMA.FTZ R32, R34, UR10, -R54.reuse ;  /* 0x0000000a22207c23 */ /* 0x100fe20008010836 */
[--C-:B------:R-:W-:Y:S01]  /*35e0*/  FFMA.FTZ R34, R35, UR10, -R54.reuse ;  /* 0x0000000a23227c23 */ /* 0x100fe20008010836 */
[----:B------:R-:W-:-:S05]  /*35f0*/  FFMA.FTZ R35, R39, UR10, -R54 ;  /* 0x0000000a27237c23 */ /* 0x000fca0008010836 */
[----:B------:R-:W-:Y:S08]  /*3600*/  MUFU.EX2 R20, R20 ;  /* 0x0000001400147308 */ /* 0x000ff00000000800 */
[----:B------:R-:W0:Y:S01]  /*3610*/  MUFU.EX2 R25, R25 ;  /* 0x0000001900197308 */ /* 0x000e220000000800 */
[----:B-1----:R-:W-:-:S05]  /*3620*/  FMNMX.FTZ R44, R79, R8, !PT ;  /* 0x000000084f2c7209 */ /* 0x002fca0007810000 */
[----:B------:R-:W1:Y:S02]  /*3630*/  SHFL.BFLY PT, R79, R44, 0x1, 0x1f ;  /* 0x0c201f002c4f7f89 */ /* 0x000e6400000e0000 */
[----:B------:R-:W2:Y:S08]  /*3640*/  MUFU.EX2 R33, R33 ;  /* 0x0000002100217308 */ /* 0x000eb00000000800 */
[----:B------:R-:W-:Y:S01]  /*3650*/  MUFU.EX2 R31, R31 ;  /* 0x0000001f001f7308 */ /* 0x000fe20000000800 */
[----:B0-----:R-:W-:-:S04]  /*3660*/  F2FP.SATFINITE.E4M3.F32.PACK_AB_MERGE_C R148, R25, R20, RZ ;  /* 0x000000141994723e */ /* 0x001fc800048070ff */
[----:B------:R-:W-:-:S03]  /*3670*/  F2FP.SATFINITE.E4M3.F32.PACK_AB_MERGE_C R148, R10, R3, R148 ;  /* 0x000000030a94723e */ /* 0x000fc60004807094 */
[----:B------:R-:W-:Y:S01]  /*3680*/  MUFU.EX2 R28, R28 ;  /* 0x0000001c001c7308 */ /* 0x000fe20000000800 */
[----:B--2---:R-:W-:-:S04]  /*3690*/  F2FP.SATFINITE.E4M3.F32.PACK_AB_MERGE_C R150, R33, R30, RZ ;  /* 0x0000001e2196723e */ /* 0x004fc800048070ff */
[----:B------:R-:W-:Y:S02]  /*36a0*/  F2FP.SATFINITE.E4M3.F32.PACK_AB_MERGE_C R150, R27, R22, R150 ;  /* 0x000000161b96723e */ /* 0x000fe40004807096 */
[----:B-1----:R-:W-:Y:S01]  /*36b0*/  FMNMX.FTZ R8, R44, R79, !PT ;  /* 0x0000004f2c087209 */ /* 0x002fe20007810000 */
[----:B------:R-:W-:Y:S03]  /*36c0*/  MUFU.EX2 R24, R24 ;  /* 0x0000001800187308 */ /* 0x000fe60000000800 */
[C---:B------:R-:W-:Y:S01]  /*36d0*/  FSETP.NEU.FTZ.AND P3, PT, R8.reuse, -INF , PT ;  /* 0xff8000000800780b */ /* 0x040fe20003f7d000 */
[----:B------:R-:W-:-:S04]  /*36e0*/  FFMA.FTZ R37, R8, R37, -8 ;  /* 0xc100000008257423 */ /* 0x000fc80000010025 */
        /* <DEDUP_REMOVED lines=10> */
[----:B------:R-:W-:Y:S01]  /*3790*/  FFMA.FTZ R74, R55, UR10, -R76 ;  /* 0x0000000a374a7c23 */ /* 0x000fe2000801084c */
[----:B------:R-:W-:Y:S01]  /*37a0*/  FADD.FTZ R55, R3, R10 ;  /* 0x0000000a03377221 */ /* 0x000fe20000010000 */
[--C-:B------:R-:W-:Y:S01]  /*37b0*/  FFMA.FTZ R49, R47, UR10, -R76.reuse ;  /* 0x0000000a2f317c23 */ /* 0x100fe2000801084c */
[--C-:B------:R-:W-:Y:S01]  /*37c0*/  FFMA.FTZ R45, R48, UR10, -R76.reuse ;  /* 0x0000000a302d7c23 */ /* 0x100fe2000801084c */
[--C-:B------:R-:W-:Y:S01]  /*37d0*/  FFMA.FTZ R47, R50, UR10, -R76.reuse ;  /* 0x0000000a322f7c23 */ /* 0x100fe2000801084c */
[--C-:B------:R-:W-:Y:S01]  /*37e0*/  FFMA.FTZ R50, R51, UR10, -R76.reuse ;  /* 0x0000000a33327c23 */ /* 0x100fe2000801084c */
[--C-:B------:R-:W-:Y:S01]  /*37f0*/  FFMA.FTZ R51, R58, UR10, -R76.reuse ;  /* 0x0000000a3a337c23 */ /* 0x100fe2000801084c */
[----:B------:R-:W0:Y:S01]  /*3800*/  MUFU.EX2 R44, R44 ;  /* 0x0000002c002c7308 */ /* 0x000e220000000800 */
[----:B------:R-:W-:Y:S01]  /*3810*/  FADD.FTZ R78, R20, R55 ;  /* 0x00000037144e7221 */ /* 0x000fe20000010000 */
[--C-:B------:R-:W-:Y:S01]  /*3820*/  FFMA.FTZ R48, R57, UR10, -R76.reuse ;  /* 0x0000000a39307c23 */ /* 0x100fe2000801084c */
[--C-:B------:R-:W-:Y:S01]  /*3830*/  FFMA.FTZ R52, R52, UR10, -R76.reuse ;  /* 0x0000000a34347c23 */ /* 0x100fe2000801084c */
[--C-:B------:R-:W-:Y:S01]  /*3840*/  FFMA.FTZ R57, R60, UR10, -R76.reuse ;  /* 0x0000000a3c397c23 */ /* 0x100fe2000801084c */
[--C-:B------:R-:W-:Y:S01]  /*3850*/  FFMA.FTZ R60, R61, UR10, -R76.reuse ;  /* 0x0000000a3d3c7c23 */ /* 0x100fe2000801084c */
[----:B------:R-:W-:Y:S01]  /*3860*/  FFMA.FTZ R56, R59, UR10, -R76 ;  /* 0x0000000a3b387c23 */ /* 0x000fe2000801084c */
[----:B------:R-:W-:Y:S01]  /*3870*/  FADD.FTZ R61, R25, R78 ;  /* 0x0000004e193d7221 */ /* 0x000fe20000010000 */
[----:B------:R-:W1:Y:S01]  /*3880*/  MUFU.EX2 R39, R39 ;  /* 0x0000002700277308 */ /* 0x000e620000000800 */
[--C-:B------:R-:W-:Y:S01]  /*3890*/  FFMA.FTZ R55, R72, UR10, -R76.reuse ;  /* 0x0000000a48377c23 */ /* 0x100fe2000801084c */
[--C-:B------:R-:W-:Y:S01]  /*38a0*/  FFMA.FTZ R43, R43, UR10, -R76.reuse ;  /* 0x0000000a2b2b7c23 */ /* 0x100fe2000801084c */
[----:B------:R-:W-:Y:S01]  /*38b0*/  FADD.FTZ R78, R22, R61 ;  /* 0x0000003d164e7221 */ /* 0x000fe20000010000 */
[--C-:B------:R-:W-:Y:S01]  /*38c0*/  FFMA.FTZ R53, R77, UR10, -R76.reuse ;  /* 0x0000000a4d357c23 */ /* 0x100fe2000801084c */
[--C-:B------:R-:W-:Y:S01]  /*38d0*/  FFMA.FTZ R46, R46, UR10, -R76.reuse ;  /* 0x0000000a2e2e7c23 */ /* 0x100fe2000801084c */
[----:B------:R-:W-:Y:S01]  /*38e0*/  FFMA.FTZ R69, R69, UR10, -R76 ;  /* 0x0000000a45457c23 */ /* 0x000fe2000801084c */
[----:B------:R-:W-:Y:S01]  /*38f0*/  FADD.FTZ R77, R27, R78 ;  /* 0x0000004e1b4d7221 */ /* 0x000fe20000010000 */
[----:B------:R-:W2:Y:S01]  /*3900*/  MUFU.EX2 R54, R54 ;  /* 0x0000003600367308 */ /* 0x000ea20000000800 */
[----:B0-----:R-:W-:Y:S01]  /*3910*/  FADD.FTZ R58, R37, R44 ;  /* 0x0000002c253a7221 */ /* 0x001fe20000010000 */
[--C-:B------:R-:W-:Y:S01]  /*3920*/  FFMA.FTZ R64, R64, UR10, -R76.reuse ;  /* 0x0000000a40407c23 */ /* 0x100fe2000801084c */
[----:B------:R-:W-:Y:S01]  /*3930*/  FADD.FTZ R78, R30, R77 ;  /* 0x0000004d1e4e7221 */ /* 0x000fe20000010000 */
[----:B------:R-:W-:Y:S01]  /*3940*/  F2FP.SATFINITE.E4M3.F32.PACK_AB_MERGE_C R144, R21, R24, RZ ;  /* 0x000000181590723e */ /* 0x000fe200048070ff */
[--C-:B------:R-:W-:Y:S01]  /*3950*/  FFMA.FTZ R70, R70, UR10, -R76.reuse ;  /* 0x0000000a46467c23 */ /* 0x100fe2000801084c */
[----:B------:R-:W-:Y:S01]  /*3960*/  FFMA.FTZ R65, R65, UR10, -R76 ;  /* 0x0000000a41417c23 */ /* 0x000fe2000801084c */
[----:B------:R-:W-:Y:S01]  /*3970*/  FADD.FTZ R78, R33, R78 ;  /* 0x0000004e214e7221 */ /* 0x000fe20000010000 */
[----:B------:R-:W0:Y:S01]  /*3980*/  MUFU.EX2 R41, R41 ;  /* 0x0000002900297308 */ /* 0x000e220000000800 */
[----:B-1----:R-:W-:Y:S01]  /*3990*/  FADD.FTZ R59, R39, R58 ;  /* 0x0000003a273b7221 */ /* 0x002fe20000010000 */
[----:B------:R-:W-:-:S02]  /*39a0*/  IMAD.U32 R58, RZ, RZ, UR39 ;  /* 0x00000027ff3a7e24 */ /* 0x000fc4000f8e00ff */
[--C-:B------:R-:W-:Y:S01]  /*39b0*/  FFMA.FTZ R68, R68, UR10, -R76.reuse ;  /* 0x0000000a44447c23 */ /* 0x100fe2000801084c */
[--C-:B------:R-:W-:Y:S01]  /*39c0*/  FFMA.FTZ R67, R67, UR10, -R76.reuse ;  /* 0x0000000a43437c23 */ /* 0x100fe2000801084c */
[--C-:B------:R-:W-:Y:S01]  /*39d0*/  FFMA.FTZ R62, R62, UR10, -R76.reuse ;  /* 0x0000000a3e3e7c23 */ /* 0x100fe2000801084c */
[----:B------:R-:W-:Y:S02]  /*39e0*/  @!P1 VIADD R58, R58, 0x17040 ;  /* 0x000170403a3a9836 */ /* 0x000fe40000000000 */
[--C-:B------:R-:W-:Y:S01]  /*39f0*/  FFMA.FTZ R66, R66, UR10, -R76.reuse ;  /* 0x0000000a42427c23 */ /* 0x100fe2000801084c */
[----:B------:R-:W1:Y:S01]  /*3a00*/  MUFU.EX2 R40, R40 ;  /* 0x0000002800287308 */ /* 0x000e620000000800 */
[----:B--2---:R-:W-:Y:S01]  /*3a10*/  FADD.FTZ R72, R54, R59 ;  /* 0x0000003b36487221 */ /* 0x004fe20000010000 */
[----:B------:R-:W-:Y:S01]  /*3a20*/  FFMA.FTZ R63, R63, UR10, -R76 ;  /* 0x0000000a3f3f7c23 */ /* 0x000fe2000801084c */
[----:B------:R-:W-:Y:S01]  /*3a30*/  @!P1 PRMT R59, RZ, 0x654, R58 ;  /* 0x00000654ff3b9816 */ /* 0x000fe2000000003a */
[--C-:B------:R-:W-:Y:S01]  /*3a40*/  FFMA.FTZ R73, R73, UR10, -R76.reuse ;  /* 0x0000000a49497c23 */ /* 0x100fe2000801084c */
[----:B------:R-:W-:Y:S01]  /*3a50*/  FFMA.FTZ R36, R36, UR10, -R76 ;  /* 0x0000000a24247c23 */ /* 0x000fe2000801084c */
[----:B------:R-:W-:Y:S01]  /*3a60*/  F2FP.SATFINITE.E4M3.F32.PACK_AB_MERGE_C R39, R54, R39, RZ ;  /* 0x000000273627723e */ /* 0x000fe200048070ff */
[----:B------:R2:W-:Y:S01]  /*3a70*/  @!P1 SYNCS.ARRIVE.TRANS64.RED.A1T0 RZ, [R59+URZ], RZ ;  /* 0x000000ff3bff99a7 */ /* 0x0005e2000810043f */
[----:B------:R-:W2:Y:S01]  /*3a80*/  MUFU.EX2 R45, R45 ;  /* 0x0000002d002d7308 */ /* 0x000ea20000000800 */
[----:B0-----:R-:W-:Y:S01]  /*3a90*/  FADD.FTZ R61, R41, R72 ;  /* 0x00000048293d7221 */ /* 0x001fe20000010000 */
[----:B------:R-:W-:-:S02]  /*3aa0*/  F2FP.SATFINITE.E4M3.F32.PACK_AB_MERGE_C R144, R28, R31, R144 ;  /* 0x0000001f1c90723e */ /* 0x000fc40004807090 */
[----:B------:R-:W-:-:S04]  /*3ab0*/  F2FP.SATFINITE.E4M3.F32.PACK_AB_MERGE_C R149, R44, R37, R39 ;  /* 0x000000252c95723e */ /* 0x000fc80004807027 */
[----:B------:R-:W0:Y:S01]  /*3ac0*/  MUFU.EX2 R52, R52 ;  /* 0x0000003400347308 */ /* 0x000e220000000800 */
[----:B-1----:R-:W-:Y:S01]  /*3ad0*/  FADD.FTZ R72, R40, R61 ;  /* 0x0000003d28487221 */ /* 0x002fe20000010000 */
[----:B------:R-:W-:-:S04]  /*3ae0*/  FADD.FTZ R61, R31, R78 ;  /* 0x0000004e1f3d7221 */ /* 0x000fc80000010000 */
[----:B------:R-:W-:Y:S02]  /*3af0*/  FADD.FTZ R61, R28, R61 ;  /* 0x0000003d1c3d7221 */ /* 0x000fe40000010000 */
[----:B------:R-:W1:Y:S01]  /*3b00*/  MUFU.EX2 R48, R48 ;  /* 0x0000003000307308 */ /* 0x000e620000000800 */
[----:B--2---:R-:W-:Y:S01]  /*3b10*/  FADD.FTZ R59, R45, R72 ;  /* 0x000000482d3b7221 */ /* 0x004fe20000010000 */
[----:B------:R-:W-:-:S06]  /*3b20*/  FADD.FTZ R78, R24, R61 ;  /* 0x0000003d184e7221 */ /* 0x000fcc0000010000 */
        /* <DEDUP_REMOVED lines=10> */
[----:B------:R-:W-:Y:S08]  /*3bd0*/  MUFU.EX2 R17, R17 ;  /* 0x0000001100117308 */ /* 0x000ff00000000800 */
[----:B------:R-:W0:Y:S01]  /*3be0*/  MUFU.EX2 R47, R47 ;  /* 0x0000002f002f7308 */ /* 0x000e220000000800 */
[C---:B-1----:R-:W-:Y:S01]  /*3bf0*/  FADD.FTZ R72, R49.reuse, R72 ;  /* 0x0000004831487221 */ /* 0x042fe20000010000 */
[----:B------:R-:W-:-:S04]  /*3c00*/  F2FP.SATFINITE.E4M3.F32.PACK_AB_MERGE_C R46, R49, R46, RZ ;  /* 0x0000002e312e723e */ /* 0x000fc800048070ff */
[----:B------:R-:W-:Y:S02]  /*3c10*/  F2FP.SATFINITE.E4M3.F32.PACK_AB_MERGE_C R145, R43, R48, R46 ;  /* 0x000000302b91723e */ /* 0x000fe4000480702e */
[----:B------:R-:W-:Y:S08]  /*3c20*/  MUFU.EX2 R14, R14 ;  /* 0x0000000e000e7308 */ /* 0x000ff00000000800 */
[----:B------:R-:W1:Y:S01]  /*3c30*/  MUFU.EX2 R50, R50 ;  /* 0x0000003200327308 */ /* 0x000e620000000800 */
[----:B0-----:R-:W-:-:S07]  /*3c40*/  FADD.FTZ R61, R47, R72 ;  /* 0x000000482f3d7221 */ /* 0x001fce0000010000 */
[----:B------:R-:W0:Y:S08]  /*3c50*/  MUFU.EX2 R75, R75 ;  /* 0x0000004b004b7308 */ /* 0x000e300000000800 */
[----:B------:R2:W-:Y:S01]  /*3c60*/  MUFU.EX2 R58, R69 ;  /* 0x00000045003a7308 */ /* 0x0005e20000000800 */
[----:B-1----:R-:W-:-:S07]  /*3c70*/  FADD.FTZ R20, R50, R61 ;  /* 0x0000003d32147221 */ /* 0x002fce0000010000 */
[----:B------:R-:W1:Y:S01]  /*3c80*/  MUFU.EX2 R53, R53 ;  /* 0x0000003500357308 */ /* 0x000e620000000800 */
[----:B--2---:R-:W-:Y:S01]  /*3c90*/  FADD.FTZ R69, R21, R78 ;  /* 0x0000004e15457221 */ /* 0x004fe20000010000 */
[----:B0-----:R-:W-:-:S03]  /*3ca0*/  F2FP.SATFINITE.E4M3.F32.PACK_AB_MERGE_C R146, R75, R14, RZ ;  /* 0x0000000e4b92723e */ /* 0x001fc600048070ff */
[----:B------:R-:W-:Y:S01]  /*3cb0*/  FADD.FTZ R78, R18, R69 ;  /* 0x00000045124e7221 */ /* 0x000fe20000010000 */
[C---:B------:R-:W-:Y:S02]  /*3cc0*/  F2FP.SATFINITE.E4M3.F32.PACK_AB_MERGE_C R146, R17.reuse, R18, R146 ;  /* 0x000000121192723e */ /* 0x040fe40004807092 */
[----:B------:R-:W-:Y:S01]  /*3cd0*/  MUFU.EX2 R12, R12 ;  /* 0x0000000c000c7308 */ /* 0x000fe20000000800 */
[----:B------:R-:W-:-:S07]  /*3ce0*/  FADD.FTZ R69, R17, R78 ;  /* 0x0000004e11457221 */ /* 0x000fce0000010000 */
[----:B------:R-:W0:Y:S01]  /*3cf0*/  MUFU.EX2 R74, R74 ;  /* 0x0000004a004a7308 */ /* 0x000e220000000800 */
[----:B-1----:R-:W-:-:S07]  /*3d00*/  FADD.FTZ R21, R53, R20 ;  /* 0x0000001435157221 */ /* 0x002fce0000010000 */
[----:B------:R-:W-:Y:S08]  /*3d10*/  MUFU.EX2 R71, R71 ;  /* 0x0000004700477308 */ /* 0x000ff00000000800 */
[----:B------:R-:W1:Y:S01]  /*3d20*/  MUFU.EX2 R51, R51 ;  /* 0x0000003300337308 */ /* 0x000e620000000800 */
[----:B0-----:R-:W-:-:S04]  /*3d30*/  F2FP.SATFINITE.E4M3.F32.PACK_AB_MERGE_C R53, R74, R53, RZ ;  /* 0x000000354a35723e */ /* 0x001fc800048070ff */
[----:B------:R-:W-:-:S03]  /*3d40*/  F2FP.SATFINITE.E4M3.F32.PACK_AB_MERGE_C R147, R50, R47, R53 ;  /* 0x0000002f3293723e */ /* 0x000fc60004807035 */
[----:B------:R-:W0:Y:S08]  /*3d50*/  MUFU.EX2 R2, R2 ;  /* 0x0000000200027308 */ /* 0x000e300000000800 */
[----:B------:R2:W-:Y:S08]  /*3d60*/  MUFU.EX2 R59, R64 ;  /* 0x00000040003b7308 */ /* 0x0005f00000000800 */
[----:B------:R-:W3:Y:S01]  /*3d70*/  MUFU.EX2 R56, R56 ;  /* 0x0000003800387308 */ /* 0x000ee20000000800 */
[----:B--2---:R-:W-:Y:S01]  /*3d80*/  FADD.FTZ R64, R14, R69 ;  /* 0x000000450e407221 */ /* 0x004fe20000010000 */
[----:B------:R-:W-:-:S03]  /*3d90*/  FADD.FTZ R14, R74, R21 ;  /* 0x000000154a0e7221 */ /* 0x000fc60000010000 */
[----:B------:R-:W-:Y:S01]  /*3da0*/  FADD.FTZ R25, R75, R64 ;  /* 0x000000404b197221 */ /* 0x000fe20000010000 */
[----:B-1----:R-:W-:Y:S02]  /*3db0*/  FADD.FTZ R3, R51, R14 ;  /* 0x0000000e33037221 */ /* 0x002fe40000010000 */
[----:B------:R-:W1:Y:S01]  /*3dc0*/  MUFU.EX2 R9, R9 ;  /* 0x0000000900097308 */ /* 0x000e620000000800 */
[----:B------:R-:W-:-:S04]  /*3dd0*/  FADD.FTZ R20, R12, R25 ;  /* 0x000000190c147221 */ /* 0x000fc80000010000 */
[----:B------:R-:W-:-:S03]  /*3de0*/  FADD.FTZ R21, R71, R20 ;  /* 0x0000001447157221 */ /* 0x000fc60000010000 */
[----:B------:R-:W2:Y:S01]  /*3df0*/  MUFU.EX2 R57, R57 ;  /* 0x0000003900397308 */ /* 0x000ea20000000800 */
[----:B0-----:R-:W-:Y:S01]  /*3e00*/  FADD.FTZ R14, R2, R21 ;  /* 0x00000015020e7221 */ /* 0x001fe20000010000 */
[----:B---3--:R-:W-:-:S06]  /*3e10*/  FADD.FTZ R10, R56, R3 ;  /* 0x00000003380a7221 */ /* 0x008fcc0000010000 */
[----:B------:R-:W-:Y:S01]  /*3e20*/  MUFU.EX2 R15, R15 ;  /* 0x0000000f000f7308 */ /* 0x000fe20000000800 */
[C---:B-1----:R-:W-:Y:S01]  /*3e30*/  FADD.FTZ R14, R9.reuse, R14 ;  /* 0x0000000e090e7221 */ /* 0x042fe20000010000 */
[----:B------:R-:W-:-:S04]  /*3e40*/  F2FP.SATFINITE.E4M3.F32.PACK_AB_MERGE_C R140, R9, R2, RZ ;  /* 0x00000002098c723e */ /* 0x000fc800048070ff */
[----:B------:R-:W-:Y:S02]  /*3e50*/  F2FP.SATFINITE.E4M3.F32.PACK_AB_MERGE_C R140, R71, R12, R140 ;  /* 0x0000000c478c723e */ /* 0x000fe4000480708c */
[----:B------:R-:W0:Y:S01]  /*3e60*/  MUFU.EX2 R38, R38 ;  /* 0x0000002600267308 */ /* 0x000e220000000800 */
[----:B--2---:R-:W-:-:S07]  /*3e70*/  FADD.FTZ R3, R57, R10 ;  /* 0x0000000a39037221 */ /* 0x004fce0000010000 */
[----:B------:R-:W1:Y:S08]  /*3e80*/  MUFU.EX2 R13, R13 ;  /* 0x0000000d000d7308 */ /* 0x000e700000000800 */
[----:B------:R-:W2:Y:S01]  /*3e90*/  MUFU.EX2 R60, R60 ;  /* 0x0000003c003c7308 */ /* 0x000ea20000000800 */
[----:B0-----:R-:W-:-:S07]  /*3ea0*/  F2FP.SATFINITE.E4M3.F32.PACK_AB_MERGE_C R10, R38, R15, RZ ;  /* 0x0000000f260a723e */ /* 0x001fce00048070ff */
[----:B------:R-:W0:Y:S01]  /*3eb0*/  MUFU.EX2 R16, R16 ;  /* 0x0000001000107308 */ /* 0x000e220000000800 */
[----:B-1----:R-:W-:-:S07]  /*3ec0*/  FADD.FTZ R9, R13, R14 ;  /* 0x0000000e0d097221 */ /* 0x002fce0000010000 */
[----:B------:R-:W1:Y:S01]  /*3ed0*/  MUFU.EX2 R55, R55 ;  /* 0x0000003700377308 */ /* 0x000e620000000800 */
[C---:B--2---:R-:W-:Y:S01]  /*3ee0*/  FADD.FTZ R2, R60.reuse, R3 ;  /* 0x000000033c027221 */ /* 0x044fe20000010000 */
[----:B------:R-:W-:-:S04]  /*3ef0*/  F2FP.SATFINITE.E4M3.F32.PACK_AB_MERGE_C R57, R60, R57, RZ ;  /* 0x000000393c39723e */ /* 0x000fc800048070ff */
[----:B------:R-:W-:Y:S02]  /*3f00*/  F2FP.SATFINITE.E4M3.F32.PACK_AB_MERGE_C R141, R56, R51, R57 ;  /* 0x00000033388d723e */ /* 0x000fe40004807039 */
[----:B------:R-:W2:Y:S01]  /*3f10*/  MUFU.EX2 R70, R70 ;  /* 0x0000004600467308 */ /* 0x000ea20000000800 */
[C---:B0-----:R-:W-:Y:S01]  /*3f20*/  F2FP.SATFINITE.E4M3.F32.PACK_AB_MERGE_C R142, R16.reuse, R13, R10 ;  /* 0x0000000d108e723e */ /* 0x041fe2000480700a */
[----:B------:R-:W-:-:S04]  /*3f30*/  FADD.FTZ R16, R16, R9 ;  /* 0x0000000910107221 */ /* 0x000fc80000010000 */
[----:B------:R-:W-:Y:S02]  /*3f40*/  FADD.FTZ R15, R15, R16 ;  /* 0x000000100f0f7221 */ /* 0x000fe40000010000 */
[----:B------:R-:W-:Y:S01]  /*3f50*/  MUFU.EX2 R23, R23 ;  /* 0x0000001700177308 */ /* 0x000fe20000000800 */
[----:B-1----:R-:W-:Y:S01]  /*3f60*/  FADD.FTZ R3, R55, R2 ;  /* 0x0000000237037221 */ /* 0x002fe20000010000 */
[----:B------:R-:W-:-:S03]  /*3f70*/  FADD.FTZ R38, R38, R15 ;  /* 0x0000000f26267221 */ /* 0x000fc60000010000 */
[----:B------:R-:W-:-:S03]  /*3f80*/  FADD.FTZ R3, R58, R3 ;  /* 0x000000033a037221 */ /* 0x000fc60000010000 */
[----:B------:R-:W0:Y:S01]  /*3f90*/  MUFU.EX2 R32, R32 ;  /* 0x0000002000207308 */ /* 0x000e220000000800 */
[----:B--2---:R-:W-:-:S04]  /*3fa0*/  FADD.FTZ R2, R70, R3 ;  /* 0x0000000346027221 */ /* 0x004fc80000010000 */
[C---:B------:R-:W-:Y:S01]  /*3fb0*/  FADD.FTZ R2, R59.reuse, R2 ;  /* 0x000000023b027221 */ /* 0x040fe20000010000 */
[----:B------:R-:W-:Y:S02]  /*3fc0*/  F2FP.SATFINITE.E4M3.F32.PACK_AB_MERGE_C R59, R59, R70, RZ ;  /* 0x000000463b3b723e */ /* 0x000fe400048070ff */
[----:B------:R-:W1:Y:S02]  /*3fd0*/  MUFU.EX2 R19, R19 ;  /* 0x0000001300137308 */ /* 0x000e640000000800 */
[----:B------:R-:W-:-:S06]  /*3fe0*/  F2FP.SATFINITE.E4M3.F32.PACK_AB_MERGE_C R143, R58, R55, R59 ;  /* 0x000000373a8f723e */ /* 0x000fcc000480703b */
[----:B------:R-:W2:Y:S01]  /*3ff0*/  MUFU.EX2 R26, R26 ;  /* 0x0000001a001a7308 */ /* 0x000ea20000000800 */
[----:B0-----:R-:W-:-:S07]  /*4000*/  F2FP.SATFINITE.E4M3.F32.PACK_AB_MERGE_C R9, R32, R23, RZ ;  /* 0x000000172009723e */ /* 0x001fce00048070ff */
[----:B------:R-:W0:Y:S01]  /*4010*/  MUFU.EX2 R65, R65 ;  /* 0x0000004100417308 */ /* 0x000e220000000800 */
[----:B-1----:R-:W-:-:S07]  /*4020*/  FADD.FTZ R3, R19, R38 ;  /* 0x0000002613037221 */ /* 0x002fce0000010000 */
[----:B------:R-:W1:Y:S01]  /*4030*/  MUFU.EX2 R68, R68 ;  /* 0x0000004400447308 */ /* 0x000e620000000800 */
[C---:B--2---:R-:W-:Y:S01]  /*4040*/  F2FP.SATFINITE.E4M3.F32.PACK_AB_MERGE_C R136, R26.reuse, R19, R9 ;  /* 0x000000131a88723e */ /* 0x044fe20004807009 */
[----:B------:R-:W-:-:S04]  /*4050*/  FADD.FTZ R26, R26, R3 ;  /* 0x000000031a1a7221 */ /* 0x000fc80000010000 */
[----:B------:R-:W-:Y:S02]  /*4060*/  FADD.FTZ R23, R23, R26 ;  /* 0x0000001a17177221 */ /* 0x000fe40000010000 */
[----:B------:R-:W2:Y:S01]  /*4070*/  MUFU.EX2 R67, R67 ;  /* 0x0000004300437308 */ /* 0x000ea20000000800 */
[----:B0-----:R-:W-:Y:S01]  /*4080*/  FADD.FTZ R3, R65, R2 ;  /* 0x0000000241037221 */ /* 0x001fe20000010000 */
[----:B------:R-:W-:-:S06]  /*4090*/  FADD.FTZ R32, R32, R23 ;  /* 0x0000001720207221 */ /* 0x000fcc0000010000 */
[----:B------:R-:W-:Y:S01]  /*40a0*/  MUFU.EX2 R35, R35 ;  /* 0x0000002300237308 */ /* 0x000fe20000000800 */
[----:B-1----:R-:W-:-:S07]  /*40b0*/  FADD.FTZ R2, R68, R3 ;  /* 0x0000000344027221 */ /* 0x002fce0000010000 */
[----:B------:R-:W0:Y:S01]  /*40c0*/  MUFU.EX2 R42, R42 ;  /* 0x0000002a002a7308 */ /* 0x000e220000000800 */
[----:B--2---:R-:W-:-:S07]  /*40d0*/  FADD.FTZ R3, R67, R2 ;  /* 0x0000000243037221 */ /* 0x004fce0000010000 */
        /* <DEDUP_REMOVED lines=54> */
.L_x_10469:
[----:B------:R-:W-:-:S04]  /*4440*/  UISETP.NE.AND UP1, UPT, UR7, 0x1, UPT ;  /* 0x000000010700788c */ /* 0x000fc8000bf25270 */
[----:B------:R-:W-:-:S04]  /*4450*/  USEL UR5, URZ, 0x1, UP1 ;  /* 0x000000013f057887 */ /* 0x000fc80008800000 */
[----:B------:R-:W-:Y:S01]  /*4460*/  ULOP3.LUT UR5, UR6, UR5, URZ, 0x3c, !UPT ;  /* 0x0000000506057292 */ /* 0x000fe2000f8e3c3f */
[----:B------:R-:W-:Y:S11]  /*4470*/  @!P0 BRA `(.L_x_10460) ;  /* 0x0000000000048947 */ /* 0x000ff60003800000 */
[----:B------:R-:W-:Y:S01]  /*4480*/  BPT.TRAP 0x1 ;  /* 0x000000040000795c */ /* 0x000fe20000300000 */
.L_x_10460:
        /* <DEDUP_REMOVED lines=9> */
.L_x_10461:
[----:B-1----:R-:W-:Y:S05]  /*4520*/  @P3 BRA `(.L_x_10462) ;  /* 0x0000000000083947 */ /* 0x002fea0003800000 */
[----:B------:R-:W1:Y:S02]  /*4530*/  SYNCS.PHASECHK.TRANS64.TRYWAIT P3, [UR26+0x17030], R8 ;  /* 0x01703008ff0075a7 */ /* 0x000e64000806015a */
[----:B-1----:R-:W-:Y:S05]  /*4540*/  @!P3 BRA `(.L_x_10463) ;  /* 0x000000b00028b947 */ /* 0x002fea0003800000 */
.L_x_10462:
        /* <DEDUP_REMOVED lines=19> */
.L_x_10464:
[----:B------:R-:W-:Y:S01]  /*4680*/  ULEA UR14, UR7, UR39, 0x3 ;  /* 0x00000027070e7291 */ /* 0x000fe2000f8e183f */
[----:B01----:R-:W-:-:S05]  /*4690*/  IMAD.U32 R8, RZ, RZ, UR6 ;  /* 0x00000006ff087e24 */ /* 0x003fca000f8e00ff */
[----:B------:R-:W-:-:S04]  /*46a0*/  SHF.L.U32 R8, R8, 0x1f, RZ ;  /* 0x0000001f08087819 */ /* 0x000fc800000006ff */
[----:B------:R0:W1:Y:S01]  /*46b0*/  SYNCS.PHASECHK.TRANS64.TRYWAIT P3, [UR14+0x17050], R8 ;  /* 0x01705008ff0075a7 */ /* 0x000062000806014e */
[----:B------:R-:W-:Y:S05]  /*46c0*/  @!P0 BRA `(.L_x_10465) ;  /* 0x0000000000048947 */ /* 0x000fea0003800000 */
[----:B------:R-:W-:Y:S01]  /*46d0*/  BPT.TRAP 0x1 ;  /* 0x000000040000795c */ /* 0x000fe20000300000 */
.L_x_10465:
        /* <DEDUP_REMOVED lines=61> */
[----:B------:R-:W1:Y:S02]  /*4ab0*/  SYNCS.PHASECHK.TRANS64.TRYWAIT P3, [UR14+0x17050], R8 ;  /* 0x01705008ff0075a7 */ /* 0x000e64000806014e */
[----:B-1----:R-:W-:Y:S05]  /*4ac0*/  @!P3 BRA `(.L_x_10467) ;  /* 0x000000a800e0b947 */ /* 0x002fea0003800000 */
.L_x_10466:
[----:B------:R-:W-:Y:S01]  /*4ad0*/  @UP0 ULDC UR6, c[0x0][0x44c] ;  /* 0x0001130000060ab9 */ /* 0x000fe20000000800 */
[----:B-1----:R-:W-:Y:S02]  /*4ae0*/  IMAD.MOV.U32 R41, RZ, RZ, R6 ;  /* 0x000000ffff297224 */ /* 0x002fe400078e0006 */
[----:B0-----:R-:W-:Y:S01]  /*4af0*/  FMUL.FTZ R8, R0, R54 ;  /* 0x0000003600087220 */ /* 0x001fe20000410000 */
[----:B------:R-:W-:Y:S01]  /*4b00*/  @P2 IMAD.HI.U32 R42, R6, UR6, RZ ;  /* 0x00000006062a2c27 */ /* 0x000fe2000f8e00ff */
[----:B------:R-:W-:-:S03]  /*4b10*/  @UP0 ULDC UR6, c[0x0][0x450] ;  /* 0x0001140000060ab9 */ /* 0x000fc60000000800 */
[C---:B------:R-:W-:Y:S01]  /*4b20*/  FMUL.FTZ R43, R0.reuse, R56 ;  /* 0x00000038002b7220 */ /* 0x040fe20000410000 */
[C---:B------:R-:W-:Y:S01]  /*4b30*/  FMUL.FTZ R45, R0.reuse, R57 ;  /* 0x00000039002d7220 */ /* 0x040fe20000410000 */
[----:B------:R-:W-:Y:S01]  /*4b40*/  IMAD.MOV.U32 R46, RZ, RZ, -0x2 ;  /* 0xfffffffeff2e7424 */ /* 0x000fe200078e00ff */
[----:B------:R-:W-:Y:S01]  /*4b50*/  @P2 SHF.R.U32.HI R41, RZ, UR6, R42 ;  /* 0x00000006ff292c19 */ /* 0x000fe2000801162a */
[----:B------:R-:W-:Y:S01]  /*4b60*/  UMOV UR6, 0xffffff80 ;  /* 0xffffff8000067882 */ /* 0x000fe20000000000 */
[----:B------:R-:W-:Y:S01]  /*4b70*/  IMAD.U32 R47, RZ, RZ, UR24 ;  /* 0x00000018ff2f7e24 */ /* 0x000fe2000f8e00ff */
[----:B------:R-:W-:Y:S01]  /*4b80*/  UIMAD UR6, UR46, UR6, 0x1 ;  /* 0x000000012e0674a4 */ /* 0x000fe2000f8e0206 */
[----:B------:R-:W0:Y:S01]  /*4b90*/  MUFU.TANH R43, R43 ;  /* 0x0000002b002b7308 */ /* 0x000e220000002400 */
[----:B------:R-:W1:Y:S01]  /*4ba0*/  SHFL.IDX PT, R49, R41, RZ, 0x1c1f ;  /* 0x001c1fff29317589 */ /* 0x000e6200000e0000 */
[C---:B------:R-:W-:Y:S01]  /*4bb0*/  FMUL.FTZ R51, R0.reuse, R61 ;  /* 0x0000003d00337220 */ /* 0x040fe20000410000 */
[C---:B------:R-:W-:Y:S01]  /*4bc0*/  FMUL.FTZ R44, R0.reuse, R58 ;  /* 0x0000003a002c7220 */ /* 0x040fe20000410000 */
[----:B------:R-:W-:Y:S01]  /*4bd0*/  FMUL.FTZ R53, R0, R65 ;  /* 0x0000004100357220 */ /* 0x000fe20000410000 */
[----:B------:R-:W-:-:S02]  /*4be0*/  IMAD R46, R7, R46, UR6 ;  /* 0x00000006072e7e24 */ /* 0x000fc4000f8e022e */
[C---:B------:R-:W-:Y:S01]  /*4bf0*/  FMUL.FTZ R42, R0.reuse, R55 ;  /* 0x00000037002a7220 */ /* 0x040fe20000410000 */
[C---:B------:R-:W-:Y:S01]  /*4c00*/  FMUL.FTZ R55, R0.reuse, R69 ;  /* 0x0000004500377220 */ /* 0x040fe20000410000 */
[----:B------:R-:W2:Y:S01]  /*4c10*/  MUFU.TANH R45, R45 ;  /* 0x0000002d002d7308 */ /* 0x000ea20000002400 */
[----:B------:R-:W-:Y:S02]  /*4c20*/  IMAD R46, R47, UR37, R46 ;  /* 0x000000252f2e7c24 */ /* 0x000fe4000f8e022e */
[C---:B------:R-:W-:Y:S01]  /*4c30*/  FMUL.FTZ R57, R0.reuse, R72 ;  /* 0x0000004800397220 */ /* 0x040fe20000410000 */
[C---:B------:R-:W-:Y:S01]  /*4c40*/  FMUL.FTZ R47, R0.reuse, R59 ;  /* 0x0000003b002f7220 */ /* 0x040fe20000410000 */
[C---:B------:R-:W-:Y:S01]  /*4c50*/  FMUL.FTZ R59, R0.reuse, R77 ;  /* 0x0000004d003b7220 */ /* 0x040fe20000410000 */
[C---:B------:R-:W-:Y:S01]  /*4c60*/  FMUL.FTZ R84, R0.reuse, R84 ;  /* 0x0000005400547220 */ /* 0x040fe20000410000 */
[C---:B------:R-:W-:Y:S01]  /*4c70*/  FMUL.FTZ R85, R0.reuse, R85 ;  /* 0x0000005500557220 */ /* 0x040fe20000410000 */
[----:B------:R-:W-:Y:S01]  /*4c80*/  UIADD3 UR6, UR39, 0x400, URZ ;  /* 0x0000040027067890 */ /* 0x000fe2000fffe03f */
[----:B------:R-:W-:Y:S01]  /*4c90*/  MUFU.TANH R51, R51 ;  /* 0x0000003300337308 */ /* 0x000fe20000002400 */
[----:B------:R-:W3:Y:S01]  /*4ca0*/  SHFL.IDX PT, R77, R41, 0x1, 0x1c1f ;  /* 0x003c1f00294d7f89 */ /* 0x000ee200000e0000 */
[----:B------:R-:W-:Y:S01]  /*4cb0*/  WARPGROUP.ARRIVE ;  /* 0x00000000000079c5 */ /* 0x000fe20000000000 */
[----:B------:R-:W-:Y:S01]  /*4cc0*/  USHF.R.U32.HI UR6, URZ, 0x4, UR6 ;  /* 0x000000043f067899 */ /* 0x000fe20008011606 */
[C---:B------:R-:W-:Y:S01]  /*4cd0*/  FMUL.FTZ R63, R0.reuse, R63 ;  /* 0x0000003f003f7220 */ /* 0x040fe20000410000 */
[----:B------:R-:W-:Y:S01]  /*4ce0*/  UMOV UR10, UR23 ;  /* 0x00000017000a7c82 */ /* 0x000fe20008000000 */
[C---:B------:R-:W-:Y:S01]  /*4cf0*/  FMUL.FTZ R69, R0.reuse, R74 ;  /* 0x0000004a00457220 */ /* 0x040fe20000410000 */
[----:B------:R-:W-:Y:S01]  /*4d00*/  ULOP3.LUT UR6, UR6, 0x3fff, URZ, 0xc0, !UPT ;  /* 0x00003fff06067892 */ /* 0x000fe2000f8ec03f */
[----:B------:R-:W-:Y:S01]  /*4d10*/  MUFU.TANH R53, R53 ;  /* 0x0000003500357308 */ /* 0x000fe20000002400 */
[----:B-1----:R-:W-:Y:S01]  /*4d20*/  IADD3 R48, R49, -UR25, R46 ;  /* 0x8000001931307c10 */ /* 0x002fe2000fffe02e */
[C---:B------:R-:W-:Y:S01]  /*4d30*/  FMUL.FTZ R49, R0.reuse, R60 ;  /* 0x0000003c00317220 */ /* 0x040fe20000410000 */
[----:B------:R-:W-:Y:S01]  /*4d40*/  ULOP3.LUT UR6, UR6, 0x10000, URZ, 0xfc, !UPT ;  /* 0x0001000006067892 */ /* 0x000fe2000f8efc3f */
[----:B------:R-:W-:Y:S01]  /*4d50*/  FMUL.FTZ R74, R0, R83 ;  /* 0x00000053004a7220 */ /* 0x000fe20000410000 */
[----:B------:R-:W-:-:S02]  /*4d60*/  ISETP.GT.AND P3, PT, R48, RZ, PT ;  /* 0x000000ff3000720c */ /* 0x000fc40003f64270 */
[C---:B------:R-:W-:Y:S01]  /*4d70*/  ISETP.GT.AND P4, PT, R48.reuse, 0x1, PT ;  /* 0x000000013000780c */ /* 0x040fe20003f84270 */
[----:B------:R-:W1:Y:S01]  /*4d80*/  MUFU.TANH R49, R49 ;  /* 0x0000003100317308 */ /* 0x000e620000002400 */
[----:B------:R-:W-:Y:S01]  /*4d90*/  FSEL R50, R11, -INF , P3 ;  /* 0xff8000000b327808 */ /* 0x000fe20001800000 */
[----:B------:R-:W-:Y:S01]  /*4da0*/  UIMAD UR11, UR7, 0x300, UR6 ;  /* 0x00000300070b78a4 */ /* 0x000fe2000f8e0206 */
[----:B------:R-:W-:Y:S02]  /*4db0*/  ISETP.GT.AND P3, PT, R48, 0x8, PT ;  /* 0x000000083000780c */ /* 0x000fe40003f64270 */
[----:B------:R-:W-:Y:S01]  /*4dc0*/  FSEL R12, R12, -INF , P4 ;  /* 0xff8000000c0c7808 */ /* 0x000fe20002000000 */
[----:B------:R-:W-:Y:S01]  /*4dd0*/  UMOV UR7, 0x40000040 ;  /* 0x4000004000077882 */ /* 0x000fe20000000000 */
[----:B------:R-:W-:Y:S01]  /*4de0*/  FMNMX.FTZ R11, R50, R9, !PT ;  /* 0x00000009320b7209 */ /* 0x000fe20007810000 */
[----:B------:R-:W-:Y:S01]  /*4df0*/  MUFU.TANH R55, R55 ;  /* 0x0000003700377308 */ /* 0x000fe20000002400 */
[----:B------:R-:W-:Y:S01]  /*4e00*/  ISETP.GT.AND P4, PT, R48, 0x9, PT ;  /* 0x000000093000780c */ /* 0x000fe20003f84270 */
[----:B------:R-:W-:Y:S01]  /*4e10*/  UMOV UR6, UR11 ;  /* 0x0000000b00067c82 */ /* 0x000fe20008000000 */
[----:B------:R-:W-:Y:S01]  /*4e20*/  FSEL R15, R15, -INF , P3 ;  /* 0xff8000000f0f7808 */ /* 0x000fe20001800000 */
[----:B------:R-:W-:Y:S01]  /*4e30*/  QGMMA.64x96x32.F32.E4M3.E4M3 R88, R148, gdesc[UR4], R88, gsb0 ;  /* 0x0160000494587df3 */ /* 0x000fe20008000858 */
[----:B------:R-:W-:Y:S01]  /*4e40*/  FMNMX.FTZ R52, R12, R11, !PT ;  /* 0x0000000b0c347209 */ /* 0x000fe20007810000 */
[----:B------:R-:W-:Y:S01]  /*4e50*/  UIADD3 UR6, UR11, 0x2, URZ ;  /* 0x000000020b067890 */ /* 0x000fe2000fffe03f */
[----:B------:R-:W-:Y:S01]  /*4e60*/  ISETP.GT.AND P3, PT, R48, 0x10, PT ;  /* 0x000000103000780c */ /* 0x000fe20003f64270 */
[----:B------:R-:W-:Y:S01]  /*4e70*/  MUFU.TANH R57, R57 ;  /* 0x0000003900397308 */ /* 0x000fe20000002400 */
[----:B------:R-:W-:Y:S01]  /*4e80*/  FSEL R16, R16, -INF , P4 ;  /* 0xff80000010107808 */ /* 0x000fe20002000000 */
[----:B------:R-:W-:Y:S01]  /*4e90*/  UMOV UR7, 0x40000040 ;  /* 0x4000004000077882 */ /* 0x000fe20000000000 */
        /* <DEDUP_REMOVED lines=9> */
[----:B------:R-:W4:Y:S01]  /*4f30*/  MUFU.TANH R52, R52 ;  /* 0x0000003400347308 */ /* 0x000f220000002400 */
[----:B------:R-:W-:-:S02]  /*4f40*/  ISETP.GT.AND P4, PT, R48, 0x19, PT ;  /* 0x000000193000780c */ /* 0x000fc40003f84270 */
[----:B------:R-:W-:Y:S02]  /*4f50*/  FSEL R23, R23, -INF , P3 ;  /* 0xff80000017177808 */ /* 0x000fe40001800000 */
[----:B------:R-:W-:Y:S02]  /*4f60*/  FMNMX.FTZ R54, R20, R11, !PT ;  /* 0x0000000b14367209 */ /* 0x000fe40007810000 */
[----:B------:R-:W-:Y:S01]  /*4f70*/  ISETP.GT.AND P3, PT, R48, 0x20, PT ;  /* 0x000000203000780c */ /* 0x000fe20003f64270 */
[----:B------:R-:W-:Y:S01]  /*4f80*/  MUFU.TANH R84, R84 ;  /* 0x0000005400547308 */ /* 0x000fe20000002400 */
[----:B------:R-:W-:Y:S02]  /*4f90*/  FSEL R24, R24, -INF , P4 ;  /* 0xff80000018187808 */ /* 0x000fe40002000000 */
[----:B------:R-:W-:Y:S01]  /*4fa0*/  FMNMX.FTZ R11, R23, R54, !PT ;  /* 0x00000036170b7209 */ /* 0x000fe20007810000 */
[----:B------:R-:W-:Y:S01]  /*4fb0*/  FMUL.FTZ R54, R0, R68 ;  /* 0x0000004400367220 */ /* 0x000fe20000410000 */
[----:B------:R-:W-:Y:S01]  /*4fc0*/  ISETP.GT.AND P4, PT, R48, 0x21, PT ;  /* 0x000000213000780c */ /* 0x000fe20003f84270 */
[----:B------:R-:W-:Y:S01]  /*4fd0*/  FMUL.FTZ R68, R0, R71 ;  /* 0x0000004700447220 */ /* 0x000fe20000410000 */
[----:B------:R-:W-:Y:S01]  /*4fe0*/  FSEL R27, R27, -INF , P3 ;  /* 0xff8000001b1b7808 */ /* 0x000fe20001800000 */
[----:B------:R-:W-:Y:S01]  /*4ff0*/  MUFU.TANH R85, R85 ;  /* 0x0000005500557308 */ /* 0x000fe20000002400 */
[----:B------:R-:W-:Y:S01]  /*5000*/  FMNMX.FTZ R56, R24, R11, !PT ;  /* 0x0000000b18387209 */ /* 0x000fe20007810000 */
[----:B------:R-:W-:Y:S01]  /*5010*/  FMUL.FTZ R71, R0, R78 ;  /* 0x0000004e00477220 */ /* 0x000fe20000410000 */
[----:B------:R-:W-:Y:S01]  /*5020*/  ISETP.GT.AND P3, PT, R48, 0x28, PT ;  /* 0x000000283000780c */ /* 0x000fe20003f64270 */
[----:B------:R-:W-:Y:S01]  /*5030*/  IMAD.U32 R78, RZ, RZ, UR10 ;  /* 0x0000000aff4e7e24 */ /* 0x000fe2000f8e00ff */
[----:B------:R-:W-:-:S02]  /*5040*/  FSEL R28, R28, -INF , P4 ;  /* 0xff8000001c1c7808 */ /* 0x000fc40002000000 */
[----:B------:R-:W-:Y:S01]  /*5050*/  FMNMX.FTZ R11, R27, R56, !PT ;  /* 0x000000381b0b7209 */ /* 0x000fe20007810000 */
[----:B------:R-:W5:Y:S01]  /*5060*/  MUFU.TANH R54, R54 ;  /* 0x0000003600367308 */ /* 0x000f620000002400 */
        /* <DEDUP_REMOVED lines=14> */
[----:B------:R-:W-:Y:S01]  /*5150*/  FMUL.FTZ R56, R0, R73 ;  /* 0x0000004900387220 */ /* 0x000fe20000410000 */
[----:B------:R-:W-:Y:S01]  /*5160*/  ISETP.GT.AND P4, PT, R48, 0x39, PT ;  /* 0x000000393000780c */ /* 0x000fe20003f84270 */
[----:B------:R-:W-:Y:S01]  /*5170*/  MUFU.TANH R44, R44 ;  /* 0x0000002c002c7308 */ /* 0x000fe20000002400 */
[----:B------:R-:W-:Y:S01]  /*5180*/  FSEL R39, R39, -INF , P3 ;  /* 0xff80000027277808 */ /* 0x000fe20001800000 */
[----:B------:R-:W-:Y:S01]  /*5190*/  FMUL.FTZ R73, R0, R82 ;  /* 0x0000005200497220 */ /* 0x000fe20000410000 */
[----:B------:R-:W-:Y:S02]  /*51a0*/  FMNMX.FTZ R58, R36, R11, !PT ;  /* 0x0000000b243a7209 */ /* 0x000fe40007810000 */
[----:B------:R-:W-:Y:S02]  /*51b0*/  ISETP.GT.AND P3, PT, R48, 0x40, PT ;  /* 0x000000403000780c */ /* 0x000fe40003f64270 */
[----:B------:R-:W-:Y:S01]  /*51c0*/  FSEL R40, R40, -INF , P4 ;  /* 0xff80000028287808 */ /* 0x000fe20002000000 */
[----:B------:R-:W3:Y:S01]  /*51d0*/  MUFU.TANH R56, R56 ;  /* 0x0000003800387308 */ /* 0x000ee20000002400 */
[----:B------:R-:W-:Y:S01]  /*51e0*/  FMNMX.FTZ R11, R39, R58, !PT ;  /* 0x0000003a270b7209 */ /* 0x000fe20007810000 */
[----:B------:R-:W-:Y:S01]  /*51f0*/  FMUL.FTZ R58, R0, R76 ;  /* 0x0000004c003a7220 */ /* 0x000fe20000410000 */
[----:B------:R-:W-:-:S02]  /*5200*/  ISETP.GT.AND P4, PT, R48, 0x41, PT ;  /* 0x000000413000780c */ /* 0x000fc40003f84270 */
[----:B0-----:R-:W-:Y:S02]  /*5210*/  FSEL R43, R43, -INF , P3 ;  /* 0xff8000002b2b7808 */ /* 0x001fe40001800000 */
[----:B------:R-:W-:Y:S01]  /*5220*/  FMNMX.FTZ R60, R40, R11, !PT ;  /* 0x0000000b283c7209 */ /* 0x000fe20007810000 */
[----:B------:R-:W0:Y:S01]  /*5230*/  MUFU.TANH R58, R58 ;  /* 0x0000003a003a7308 */ /* 0x000e220000002400 */
[C---:B------:R-:W-:Y:S02]  /*5240*/  ISETP.GT.AND P3, PT, R48.reuse, 0x48, PT ;  /* 0x000000483000780c */ /* 0x040fe40003f64270 */
[----:B--2---:R-:W-:Y:S02]  /*5250*/  FSEL R45, R45, -INF , P4 ;  /* 0xff8000002d2d7808 */ /* 0x004fe40002000000 */
[----:B------:R-:W-:Y:S02]  /*5260*/  FMNMX.FTZ R60, R43, R60, !PT ;  /* 0x0000003c2b3c7209 */ /* 0x000fe40007810000 */
[----:B------:R-:W-:Y:S01]  /*5270*/  ISETP.GT.AND P4, PT, R48, 0x49, PT ;  /* 0x000000493000780c */ /* 0x000fe20003f84270 */
[----:B------:R-:W-:Y:S01]  /*5280*/  MUFU.TANH R47, R47 ;  /* 0x0000002f002f7308 */ /* 0x000fe20000002400 */
[----:B-1----:R-:W-:-:S02]  /*5290*/  FSEL R49, R49, -INF , P3 ;  /* 0xff80000031317808 */ /* 0x002fc40001800000 */
[----:B------:R-:W-:Y:S02]  /*52a0*/  FMNMX.FTZ R60, R45, R60, !PT ;  /* 0x0000003c2d3c7209 */ /* 0x000fe40007810000 */
[----:B------:R-:W-:Y:S02]  /*52b0*/  ISETP.GT.AND P3, PT, R48, 0x50, PT ;  /* 0x000000503000780c */ /* 0x000fe40003f64270 */
[----:B------:R-:W-:Y:S01]  /*52c0*/  FSEL R51, R51, -INF , P4 ;  /* 0xff80000033337808 */ /* 0x000fe20002000000 */
[----:B------:R-:W-:Y:S01]  /*52d0*/  MUFU.TANH R63, R63 ;  /* 0x0000003f003f7308 */ /* 0x000fe20000002400 */
[----:B------:R-:W-:Y:S01]  /*52e0*/  FMNMX.FTZ R64, R49, R60, !PT ;  /* 0x0000003c31407209 */ /* 0x000fe20007810000 */
[----:B------:R-:W-:Y:S01]  /*52f0*/  FMUL.FTZ R60, R0, R80 ;  /* 0x00000050003c7220 */ /* 0x000fe20000410000 */
[----:B------:R-:W-:Y:S02]  /*5300*/  ISETP.GT.AND P4, PT, R48, 0x51, PT ;  /* 0x000000513000780c */ /* 0x000fe40003f84270 */
[----:B----4-:R-:W-:-:S02]  /*5310*/  FSEL R52, R52, -INF , P3 ;  /* 0xff80000034347808 */ /* 0x010fc40001800000 */
[----:B------:R-:W-:Y:S01]  /*5320*/  FMNMX.FTZ R11, R51, R64, !PT ;  /* 0x00000040330b7209 */ /* 0x000fe20007810000 */
[----:B------:R-:W1:Y:S01]  /*5330*/  MUFU.TANH R60, R60 ;  /* 0x0000003c003c7308 */ /* 0x000e620000002400 */
[----:B------:R-:W-:Y:S01]  /*5340*/  ISETP.GT.AND P3, PT, R48, 0x58, PT ;  /* 0x000000583000780c */ /* 0x000fe20003f64270 */
[----:B------:R-:W-:Y:S02]  /*5350*/  WARPGROUP.DEPBAR.LE gsb0, 0x0 ;  /* 0x00008000000079c5 */ /* 0x000fe40000010000 */
[----:B------:R-:W-:Y:S01]  /*5360*/  FSEL R53, R53, -INF , P4 ;  /* 0xff80000035357808 */ /* 0x000fe20002000000 */
[----:B------:R-:W-:Y:S01]  /*5370*/  WARPGROUP.ARRIVE ;  /* 0x00000000000079c5 */ /* 0x000fe20000000000 */
[----:B------:R-:W-:Y:S01]  /*5380*/  FMNMX.FTZ R64, R52, R11, !PT ;  /* 0x0000000b34407209 */ /* 0x000fe20007810000 */
[----:B------:R-:W-:Y:S01]  /*5390*/  FMUL.FTZ R11, R0, R81 ;  /* 0x00000051000b7220 */ /* 0x000fe20000410000 */
[----:B------:R-:W-:Y:S01]  /*53a0*/  ISETP.GT.AND P4, PT, R48, 0x59, PT ;  /* 0x000000593000780c */ /* 0x000fe20003f84270 */
[----:B------:R-:W-:Y:S01]  /*53b0*/  MUFU.TANH R68, R68 ;  /* 0x0000004400447308 */ /* 0x000fe20000002400 */
[----:B-----5:R-:W-:Y:S01]  /*53c0*/  FSEL R54, R54, -INF , P3 ;  /* 0xff80000036367808 */ /* 0x020fe20001800000 */
[----:B------:R-:W-:Y:S01]  /*53d0*/  QGMMA.64x96x32.F32.E4M3.E4M3 R88, R144, gdesc[UR4], R88, gsb0 ;  /* 0x0160000490587df3 */ /* 0x000fe20008000858 */
[----:B------:R-:W-:Y:S01]  /*53e0*/  FMNMX.FTZ R61, R53, R64, !PT ;  /* 0x00000040353d7209 */ /* 0x000fe20007810000 */
[----:B------:R-:W-:Y:S01]  /*53f0*/  UIADD3 UR6, UR11, 0x4, URZ ;  /* 0x000000040b067890 */ /* 0x000fe2000fffe03f */
[----:B------:R-:W-:Y:S01]  /*5400*/  ISETP.GT.AND P3, PT, R48, 0x60, PT ;  /* 0x000000603000780c */ /* 0x000fe20003f64270 */
[----:B------:R-:W-:Y:S01]  /*5410*/  UMOV UR7, 0x40000040 ;  /* 0x4000004000077882 */ /* 0x000fe20000000000 */
[----:B------:R-:W-:Y:S01]  /*5420*/  FSEL R55, R55, -INF , P4 ;  /* 0xff80000037377808 */ /* 0x000fe20002000000 */
[----:B------:R-:W2:Y:S01]  /*5430*/  MUFU.TANH R11, R11 ;  /* 0x0000000b000b7308 */ /* 0x000ea20000002400 */
[----:B------:R-:W-:-:S02]  /*5440*/  FMNMX.FTZ R64, R54, R61, !PT ;  /* 0x0000003d36407209 */ /* 0x000fc40007810000 */
[C---:B------:R-:W-:Y:S02]  /*5450*/  ISETP.GT.AND P4, PT, R48.reuse, 0x61, PT ;  /* 0x000000613000780c */ /* 0x040fe40003f84270 */
[----:B------:R-:W-:Y:S02]  /*5460*/  FSEL R57, R57, -INF , P3 ;  /* 0xff80000039397808 */ /* 0x000fe40001800000 */
[----:B------:R-:W-:Y:S01]  /*5470*/  FMNMX.FTZ R64, R55, R64, !PT ;  /* 0x0000004037407209 */ /* 0x000fe20007810000 */
[----:B------:R-:W-:Y:S01]  /*5480*/  MUFU.TANH R69, R69 ;  /* 0x0000004500457308 */ /* 0x000fe20000002400 */
[----:B------:R-:W-:Y:S02]  /*5490*/  ISETP.GT.AND P3, PT, R48, 0x68, PT ;  /* 0x000000683000780c */ /* 0x000fe40003f64270 */
[----:B---3--:R-:W-:Y:S02]  /*54a0*/  FSEL R56, R56, -INF , P4 ;  /* 0xff80000038387808 */ /* 0x008fe40002000000 */
[----:B------:R-:W-:-:S02]  /*54b0*/  FMNMX.FTZ R61, R57, R64, !PT ;  /* 0x00000040393d7209 */ /* 0x000fc40007810000 */
[----:B------:R-:W-:Y:S01]  /*54c0*/  ISETP.GT.AND P4, PT, R48, 0x69, PT ;  /* 0x000000693000780c */ /* 0x000fe20003f84270 */
[----:B------:R-:W-:Y:S01]  /*54d0*/  MUFU.TANH R71, R71 ;  /* 0x0000004700477308 */ /* 0x000fe20000002400 */
[----:B0-----:R-:W-:Y:S02]  /*54e0*/  FSEL R58, R58, -INF , P3 ;  /* 0xff8000003a3a7808 */ /* 0x001fe40001800000 */
[----:B------:R-:W-:Y:S02]  /*54f0*/  FMNMX.FTZ R61, R56, R61, !PT ;  /* 0x0000003d383d7209 */ /* 0x000fe40007810000 */
[----:B------:R-:W-:Y:S02]  /*5500*/  ISETP.GT.AND P3, PT, R48, 0x70, PT ;  /* 0x000000703000780c */ /* 0x000fe40003f64270 */
[----:B------:R-:W-:Y:S01]  /*5510*/  FSEL R59, R59, -INF , P4 ;  /* 0xff8000003b3b7808 */ /* 0x000fe20002000000 */
[----:B------:R-:W-:Y:S01]  /*5520*/  MUFU.TANH R73, R73 ;  /* 0x0000004900497308 */ /* 0x000fe20000002400 */
[----:B------:R-:W-:Y:S01]  /*5530*/  FMNMX.FTZ R64, R58, R61, !PT ;  /* 0x0000003d3a407209 */ /* 0x000fe20007810000 */
[----:B------:R-:W-:Y:S01]  /*5540*/  FMUL.FTZ R61, R0, R62 ;  /* 0x0000003e003d7220 */ /* 0x000fe20000410000 */
[----:B------:R-:W-:-:S02]  /*5550*/  ISETP.GT.AND P4, PT, R48, 0x71, PT ;  /* 0x000000713000780c */ /* 0x000fc40003f84270 */
[----:B-1----:R-:W-:Y:S02]  /*5560*/  FSEL R60, R60, -INF , P3 ;  /* 0xff8000003c3c7808 */ /* 0x002fe40001800000 */
[----:B------:R-:W-:Y:S01]  /*5570*/  FMNMX.FTZ R65, R59, R64, !PT ;  /* 0x000000403b417209 */ /* 0x000fe20007810000 */
[----:B------:R-:W-:Y:S01]  /*5580*/  MUFU.TANH R61, R61 ;  /* 0x0000003d003d7308 */ /* 0x000fe20000002400 */
[----:B------:R-:W-:Y:S02]  /*5590*/  ISETP.GT.AND P3, PT, R48, 0x78, PT ;  /* 0x000000783000780c */ /* 0x000fe40003f64270 */
[----:B--2---:R-:W-:Y:S02]  /*55a0*/  FSEL R62, R11, -INF , P4 ;  /* 0xff8000000b3e7808 */ /* 0x004fe40002000000 */
[----:B------:R-:W-:Y:S02]  /*55b0*/  FMNMX.FTZ R65, R60, R65, !PT ;  /* 0x000000413c417209 */ /* 0x000fe40007810000 */
[----:B------:R-:W-:Y:S01]  /*55c0*/  ISETP.GT.AND P4, PT, R48, 0x79, PT ;  /* 0x000000793000780c */ /* 0x000fe20003f84270 */
[----:B------:R-:W-:Y:S01]  /*55d0*/  MUFU.TANH R74, R74 ;  /* 0x0000004a004a7308 */ /* 0x000fe20000002400 */
[----:B------:R-:W-:-:S02]  /*55e0*/  FSEL R48, R84, -INF , P3 ;  /* 0xff80000054307808 */ /* 0x000fc40001800000 */
[----:B------:R-:W-:Y:S02]  /*55f0*/  FMNMX.FTZ R65, R62, R65, !PT ;  /* 0x000000413e417209 */ /* 0x000fe40007810000 */
[----:B------:R-:W-:Y:S02]  /*5600*/  FSEL R64, R85, -INF , P4 ;  /* 0xff80000055407808 */ /* 0x000fe40002000000 */
[----:B------:R-:W-:Y:S01]  /*5610*/  FMNMX.FTZ R11, R48, R65, !PT ;  /* 0x00000041300b7209 */ /* 0x000fe20007810000 */
[C---:B------:R-:W-:Y:S01]  /*5620*/  FMUL.FTZ R65, R0.reuse, R66 ;  /* 0x0000004200417220 */ /* 0x040fe20000410000 */
[----:B------:R-:W-:Y:S01]  /*5630*/  IADD3 R46, R77, -UR25, R46 ;  /* 0x800000194d2e7c10 */ /* 0x000fe2000fffe02e */
[----:B------:R-:W-:Y:S01]  /*5640*/  FMUL.FTZ R66, R0, R67 ;  /* 0x0000004300427220 */ /* 0x000fe20000410000 */
[----:B------:R-:W-:Y:S01]  /*5650*/  FMNMX.FTZ R11, R64, R11, !PT ;  /* 0x0000000b400b7209 */ /* 0x000fe20007810000 */
[----:B------:R-:W-:Y:S01]  /*5660*/  FMUL.FTZ R67, R0, R70 ;  /* 0x0000004600437220 */ /* 0x000fe20000410000 */
[C---:B------:R-:W-:Y:S01]  /*5670*/  ISETP.GT.AND P4, PT, R46.reuse, RZ, PT ;  /* 0x000000ff2e00720c */ /* 0x040fe20003f84270 */
[----:B------:R-:W-:Y:S01]  /*5680*/  MUFU.TANH R65, R65 ;  /* 0x0000004100417308 */ /* 0x000fe20000002400 */
[----:B------:R-:W-:Y:S01]  /*5690*/  ISETP.GT.AND P5, PT, R46, 0x1, PT ;  /* 0x000000012e00780c */ /* 0x000fe20003fa4270 */
[----:B------:R-:W0:Y:S01]  /*56a0*/  SHFL.BFLY PT, R72, R11, 0x2, 0x1f ;  /* 0x0c401f000b487f89 */ /* 0x000e2200000e0000 */
[----:B------:R-:W-:Y:S01]  /*56b0*/  FSEL R13, R13, -INF , P4 ;  /* 0xff8000000d0d7808 */ /* 0x000fe20002000000 */
[----:B------:R-:W-:Y:S01]  /*56c0*/  FMUL.FTZ R70, R0, R75 ;  /* 0x0000004b00467220 */ /* 0x000fe20000410000 */
[----:B------:R-:W-:Y:S01]  /*56d0*/  ISETP.GT.AND P4, PT, R46, 0x8, PT ;  /* 0x000000082e00780c */ /* 0x000fe20003f84270 */
[----:B------:R-:W-:Y:S01]  /*56e0*/  FMUL.FTZ R75, R0, R86 ;  /* 0x00000056004b7220 */ /* 0x000fe20000410000 */
[----:B------:R-:W-:Y:S01]  /*56f0*/  FSEL R14, R14, -INF , P5 ;  /* 0xff8000000e0e7808 */ /* 0x000fe20002800000 */
[----:B------:R-:W1:Y:S01]  /*5700*/  MUFU.TANH R66, R66 ;  /* 0x0000004200427308 */ /* 0x000e620000002400 */
[----:B------:R-:W-:-:S02]  /*5710*/  ISETP.GT.AND P5, PT, R46, 0x9, PT ;  /* 0x000000092e00780c */ /* 0x000fc40003fa4270 */
[----:B------:R-:W-:Y:S02]  /*5720*/  FSEL R17, R17, -INF , P4 ;  /* 0xff80000011117808 */ /* 0x000fe40002000000 */
[----:B------:R-:W-:Y:S02]  /*5730*/  ISETP.GT.AND P4, PT, R46, 0x10, PT ;  /* 0x000000102e00780c */ /* 0x000fe40003f84270 */
[----:B------:R-:W-:Y:S01]  /*5740*/  FSEL R18, R18, -INF , P5 ;  /* 0xff80000012127808 */ /* 0x000fe20002800000 */
[----:B------:R-:W-:Y:S01]  /*5750*/  MUFU.TANH R67, R67 ;  /* 0x0000004300437308 */ /* 0x000fe20000002400 */
[C---:B------:R-:W-:Y:S02]  /*5760*/  ISETP.GT.AND P5, PT, R46.reuse, 0x11, PT ;  /* 0x000000112e00780c */ /* 0x040fe40003fa4270 */
[----:B------:R-:W-:Y:S02]  /*5770*/  FSEL R21, R21, -INF , P4 ;  /* 0xff80000015157808 */ /* 0x000fe40002000000 */
[----:B------:R-:W-:-:S02]  /*5780*/  ISETP.GT.AND P4, PT, R46, 0x18, PT ;  /* 0x000000182e00780c */ /* 0x000fc40003f84270 */
[----:B------:R-:W-:Y:S01]  /*5790*/  FSEL R22, R22, -INF , P5 ;  /* 0xff80000016167808 */ /* 0x000fe20002800000 */
[----:B------:R-:W2:Y:S01]  /*57a0*/  MUFU.TANH R70, R70 ;  /* 0x0000004600467308 */ /* 0x000ea20000002400 */
[----:B------:R-:W-:Y:S02]  /*57b0*/  ISETP.GT.AND P5, PT, R46, 0x19, PT ;  /* 0x000000192e00780c */ /* 0x000fe40003fa4270 */
[----:B0-----:R-:W-:Y:S01]  /*57c0*/  FMNMX.FTZ R76, R11, R72, !PT ;  /* 0x000000480b4c7209 */ /* 0x001fe20007810000 */
[----:B------:R-:W-:Y:S01]  /*57d0*/  FMUL.FTZ R72, R0, R79 ;  /* 0x0000004f00487220 */ /* 0x000fe20000410000 */
[----:B------:R-:W-:Y:S02]  /*57e0*/  FSEL R25, R25, -INF , P4 ;  /* 0xff80000019197808 */ /* 0x000fe40002000000 */
[----:B------:R-:W-:Y:S01]  /*57f0*/  ISETP.GT.AND P4, PT, R46, 0x20, PT ;  /* 0x000000202e00780c */ /* 0x000fe20003f84270 */
[----:B------:R-:W0:Y:S01]  /*5800*/  SHFL.BFLY PT, R11, R76, 0x1, 0x1f ;  /* 0x0c201f004c0b7f89 */ /* 0x000e2200000e0000 */
[----:B------:R-:W-:Y:S01]  /*5810*/  FSEL R26, R26, -INF , P5 ;  /* 0xff8000001a1a7808 */ /* 0x000fe20002800000 */
[----:B------:R-:W3:Y:S01]  /*5820*/  MUFU.TANH R72, R72 ;  /* 0x0000004800487308 */ /* 0x000ee20000002400 */
[----:B------:R-:W-:-:S02]  /*5830*/  ISETP.GT.AND P5, PT, R46, 0x21, PT ;  /* 0x000000212e00780c */ /* 0x000fc40003fa4270 */
[----:B------:R-:W-:Y:S02]  /*5840*/  FSEL R29, R29, -INF , P4 ;  /* 0xff8000001d1d7808 */ /* 0x000fe40002000000 */
[----:B------:R-:W-:Y:S02]  /*5850*/  ISETP.GT.AND P4, PT, R46, 0x28, PT ;  /* 0x000000282e00780c */ /* 0x000fe40003f84270 */
[----:B------:R-:W-:Y:S01]  /*5860*/  FSEL R30, R30, -INF , P5 ;  /* 0xff8000001e1e7808 */ /* 0x000fe20002800000 */
[----:B------:R-:W4:Y:S01]  /*5870*/  MUFU.TANH R75, R75 ;  /* 0x0000004b004b7308 */ /* 0x000f220000002400 */
[C---:B------:R-:W-:Y:S02]  /*5880*/  ISETP.GT.AND P5, PT, R46.reuse, 0x29, PT ;  /* 0x000000292e00780c */ /* 0x040fe40003fa4270 */
[----:B------:R-:W-:Y:S02]  /*5890*/  FSEL R33, R33, -INF , P4 ;  /* 0xff80000021217808 */ /* 0x000fe40002000000 */
[----:B------:R-:W-:-:S02]  /*58a0*/  ISETP.GT.AND P4, PT, R46, 0x30, PT ;  /* 0x000000302e00780c */ /* 0x000fc40003f84270 */
[----:B------:R-:W-:Y:S01]  /*58b0*/  FSEL R34, R34, -INF , P5 ;  /* 0xff80000022227808 */ /* 0x000fe20002800000 */
[----:B------:R-:W-:Y:S02]  /*58c0*/  WARPGROUP.DEPBAR.LE gsb0, 0x0 ;  /* 0x00008000000079c5 */ /* 0x000fe40000010000 */
[----:B------:R-:W-:Y:S01]  /*58d0*/  ISETP.GT.AND P5, PT, R46, 0x31, PT ;  /* 0x000000312e00780c */ /* 0x000fe20003fa4270 */
[----:B------:R-:W-:Y:S01]  /*58e0*/  WARPGROUP.ARRIVE ;  /* 0x00000000000079c5 */ /* 0x000fe20000000000 */
[----:B------:R-:W-:Y:S02]  /*58f0*/  FSEL R37, R37, -INF , P4 ;  /* 0xff80000025257808 */ /* 0x000fe40002000000 */
[----:B0-----:R-:W-:Y:S01]  /*5900*/  FMNMX.FTZ R11, R76, R11, !PT ;  /* 0x0000000b4c0b7209 */ /* 0x001fe20007810000 */
[----:B------:R-:W-:Y:S01]  /*5910*/  FMUL.FTZ R76, R0, R87 ;  /* 0x00000057004c7220 */ /* 0x000fe20000410000 */
[----:B------:R-:W-:Y:S01]  /*5920*/  ISETP.GT.AND P4, PT, R46, 0x38, PT ;  /* 0x000000382e00780c */ /* 0x000fe20003f84270 */
[----:B------:R-:W-:Y:S01]  /*5930*/  QGMMA.64x96x32.F32.E4M3.E4M3 R88, R140, gdesc[UR4], R88, gsb0 ;  /* 0x016000048c587df3 */ /* 0x000fe20008000858 */
[C---:B------:R-:W-:Y:S01]  /*5940*/  FSETP.NEU.FTZ.AND P3, PT, R11.reuse, -INF , PT ;  /* 0xff8000000b00780b */ /* 0x040fe20003f7d000 */
[----:B------:R-:W-:-:S01]  /*5950*/  FFMA.FTZ R78, R11, R78, -8 ;  /* 0xc10000000b4e7423 */ /* 0x000fc2000001004e */
[----:B------:R-:W-:Y:S01]  /*5960*/  FSEL R38, R38, -INF , P5 ;  /* 0xff80000026267808 */ /* 0x000fe20002800000 */
[----:B------:R-:W0:Y:S01]  /*5970*/  MUFU.TANH R76, R76 ;  /* 0x0000004c004c7308 */ /* 0x000e220000002400 */
[----:B------:R-:W-:Y:S01]  /*5980*/  ISETP.GT.AND P5, PT, R46, 0x39, PT ;  /* 0x000000392e00780c */ /* 0x000fe20003fa4270 */
[----:B------:R-:W-:Y:S01]  /*5990*/  UIADD3 UR6, UR11, 0x6, URZ ;  /* 0x000000060b067890 */ /* 0x000fe2000fffe03f */
[----:B------:R-:W-:Y:S01]  /*59a0*/  FSEL R41, R78, RZ, P3 ;  /* 0x000000ff4e297208 */ /* 0x000fe20001800000 */
[----:B------:R-:W-:Y:S01]  /*59b0*/  UMOV UR7, 0x40000040 ;  /* 0x4000004000077882 */ /* 0x000fe20000000000 */
[----:B------:R-:W-:-:S02]  /*59c0*/  FSEL R42, R42, -INF , P5 ;  /* 0xff8000002a2a7808 */ /* 0x000fc40002800000 */
[----:B------:R-:W-:Y:S01]  /*59d0*/  ISETP.GT.AND P5, PT, R46, 0x41, PT ;  /* 0x000000412e00780c */ /* 0x000fe20003fa4270 */
[----:B------:R-:W-:-:S01]  /*59e0*/  FFMA.FTZ R77, R12, UR10, -R41 ;  /* 0x0000000a0c4d7c23 */ /* 0x000fc20008010829 */
[--C-:B------:R-:W-:Y:S01]  /*59f0*/  FFMA.FTZ R12, R15, UR10, -R41.reuse ;  /* 0x0000000a0f0c7c23 */ /* 0x100fe20008010829 */
[----:B------:R-:W-:Y:S01]  /*5a00*/  FMNMX.FTZ R15, R13, R10, !PT ;  /* 0x0000000a0d0f7209 */ /* 0x000fe20007810000 */
[--C-:B------:R-:W-:Y:S01]  /*5a10*/  FFMA.FTZ R80, R16, UR10, -R41.reuse ;  /* 0x0000000a10507c23 */ /* 0x100fe20008010829 */
[----:B------:R-:W-:Y:S01]  /*5a20*/  FSEL R47, R47, -INF , P5 ;  /* 0xff8000002f2f7808 */ /* 0x000fe20002800000 */
[--C-:B------:R-:W-:Y:S01]  /*5a30*/  FFMA.FTZ R50, R50, UR10, -R41.reuse ;  /* 0x0000000a32327c23 */ /* 0x100fe20008010829 */
[----:B------:R-:W-:Y:S01]  /*5a40*/  FMNMX.FTZ R16, R14, R15, !PT ;  /* 0x0000000f0e107209 */ /* 0x000fe20007810000 */
[--C-:B------:R-:W-:Y:S01]  /*5a50*/  FFMA.FTZ R56, R56, UR10, -R41.reuse ;  /* 0x0000000a38387c23 */ /* 0x100fe20008010829 */
[----:B------:R5:W-:Y:S01]  /*5a60*/  MUFU.EX2 R15, R80 ;  /* 0x00000050000f7308 */ /* 0x000be20000000800 */
[----:B------:R-:W-:Y:S01]  /*5a70*/  ISETP.GT.AND P5, PT, R46, 0x49, PT ;  /* 0x000000492e00780c */ /* 0x000fe20003fa4270 */
[--C-:B------:R-:W-:Y:S01]  /*5a80*/  FFMA.FTZ R48, R48, UR10, -R41.reuse ;  /* 0x0000000a30307c23 */ /* 0x100fe20008010829 */
[----:B------:R-:W-:Y:S01]  /*5a90*/  FMNMX.FTZ R79, R17, R16, !PT ;  /* 0x00000010114f7209 */ /* 0x000fe20007810000 */
[----:B------:R-:W-:Y:S01]  /*5aa0*/  FFMA.FTZ R16, R19, UR10, -R41 ;  /* 0x0000000a13107c23 */ /* 0x000fe20008010829 */
[----:B------:R-:W-:-:S02]  /*5ab0*/  FSEL R63, R63, -INF , P5 ;  /* 0xff8000003f3f7808 */ /* 0x000fc40002800000 */
[----:B------:R-:W-:Y:S01]  /*5ac0*/  FMNMX.FTZ R78, R18, R79, !PT ;  /* 0x0000004f124e7209 */ /* 0x000fe20007810000 */
[----:B------:R-:W-:Y:S01]  /*5ad0*/  MUFU.EX2 R50, R50 ;  /* 0x0000003200327308 */ /* 0x000fe20000000800 */
[----:B-----5:R-:W-:-:S01]  /*5ae0*/  FFMA.FTZ R80, R20, UR10, -R41 ;  /* 0x0000000a14507c23 */ /* 0x020fc20008010829 */
[----:B------:R-:W-:Y:S02]  /*5af0*/  ISETP.GT.AND P5, PT, R46, 0x51, PT ;  /* 0x000000512e00780c */ /* 0x000fe40003fa4270 */
[----:B------:R-:W-:Y:S02]  /*5b00*/  FMNMX.FTZ R19, R21, R78, !PT ;  /* 0x0000004e15137209 */ /* 0x000fe40007810000 */
[----:B-1----:R-:W-:Y:S02]  /*5b10*/  FSEL R66, R66, -INF , P5 ;  /* 0xff80000042427808 */ /* 0x002fe40002800000 */
[----:B------:R-:W-:Y:S01]  /*5b20*/  FMNMX.FTZ R20, R22, R19, !PT ;  /* 0x0000001316147209 */ /* 0x000fe20007810000 */
[----:B------:R-:W-:Y:S01]  /*5b30*/  MUFU.EX2 R77, R77 ;  /* 0x0000004d004d7308 */ /* 0x000fe20000000800 */
[----:B------:R-:W-:-:S02]  /*5b40*/  ISETP.GT.AND P5, PT, R46, 0x59, PT ;  /* 0x000000592e00780c */ /* 0x000fc40003fa4270 */
[----:B------:R-:W-:Y:S01]  /*5b50*/  FMNMX.FTZ R79, R25, R20, !PT ;  /* 0x00000014194f7209 */ /* 0x000fe20007810000 */
[----:B------:R-:W-:-:S01]  /*5b60*/  FFMA.FTZ R20, R23, UR10, -R41 ;  /* 0x0000000a17147c23 */ /* 0x000fc20008010829 */
[----:B------:R-:W-:Y:S02]  /*5b70*/  FSEL R68, R68, -INF , P5 ;  /* 0xff80000044447808 */ /* 0x000fe40002800000 */
[----:B------:R-:W-:Y:S01]  /*5b80*/  FMNMX.FTZ R78, R26, R79, !PT ;  /* 0x0000004f1a4e7209 */ /* 0x000fe20007810000 */
[----:B------:R1:W-:Y:S01]  /*5b90*/  MUFU.EX2 R19, R80 ;  /* 0x0000005000137308 */ /* 0x0003e20000000800 */
[----:B------:R-:W-:Y:S02]  /*5ba0*/  ISETP.GT.AND P5, PT, R46, 0x61, PT ;  /* 0x000000612e00780c */ /* 0x000fe40003fa4270 */
[----:B------:R-:W-:Y:S02]  /*5bb0*/  FMNMX.FTZ R23, R29, R78, !PT ;  /* 0x0000004e1d177209 */ /* 0x000fe40007810000 */
[----:B--2---:R-:W-:-:S02]  /*5bc0*/  FSEL R70, R70, -INF , P5 ;  /* 0xff80000046467808 */ /* 0x004fc40002800000 */
[----:B------:R-:W-:Y:S01]  /*5bd0*/  ISETP.GT.AND P5, PT, R46, 0x69, PT ;  /* 0x000000692e00780c */ /* 0x000fe20003fa4270 */
[----:B------:R-:W-:Y:S01]  /*5be0*/  MUFU.EX2 R12, R12 ;  /* 0x0000000c000c7308 */ /* 0x000fe20000000800 */
[----:B-1----:R-:W-:-:S01]  /*5bf0*/  FFMA.FTZ R80, R24, UR10, -R41 ;  /* 0x0000000a18507c23 */ /* 0x002fc20008010829 */
[----:B------:R-:W-:Y:S02]  /*5c00*/  FMNMX.FTZ R24, R30, R23, !PT ;  /* 0x000000171e187209 */ /* 0x000fe40007810000 */
[----:B---3--:R-:W-:Y:S02]  /*5c10*/  FSEL R72, R72, -INF , P5 ;  /* 0xff80000048487808 */ /* 0x008fe40002800000 */
[----:B------:R-:W-:Y:S01]  /*5c20*/  FMNMX.FTZ R79, R33, R24, !PT ;  /* 0x00000018214f7209 */ /* 0x000fe20007810000 */
[----:B------:R-:W-:-:S01]  /*5c30*/  FFMA.FTZ R24, R27, UR10, -R41 ;  /* 0x0000000a1b187c23 */ /* 0x000fc20008010829 */
[----:B------:R-:W-:Y:S01]  /*5c40*/  FSEL R27, R8, -INF , P4 ;  /* 0xff800000081b7808 */ /* 0x000fe20002000000 */
[----:B------:R1:W-:Y:S01]  /*5c50*/  MUFU.EX2 R23, R80 ;  /* 0x0000005000177308 */ /* 0x0003e20000000800 */
[----:B------:R-:W-:-:S02]  /*5c60*/  FMNMX.FTZ R78, R34, R79, !PT ;  /* 0x0000004f224e7209 */ /* 0x000fc40007810000 */
[----:B------:R-:W-:Y:S02]  /*5c70*/  ISETP.GT.AND P4, PT, R46, 0x40, PT ;  /* 0x000000402e00780c */ /* 0x000fe40003f84270 */
        /* <DEDUP_REMOVED lines=9> */
[----:B------:R2:W-:Y:S01]  /*5d10*/  MUFU.EX2 R79, R78 ;  /* 0x0000004e004f7308 */ /* 0x0005e20000000800 */
[----:B------:R-:W-:Y:S01]  /*5d20*/  FSEL R61, R61, -INF , P4 ;  /* 0xff8000003d3d7808 */ /* 0x000fe20002000000 */
[--C-:B-1----:R-:W-:Y:S01]  /*5d30*/  FFMA.FTZ R80, R49, UR10, -R41.reuse ;  /* 0x0000000a31507c23 */ /* 0x102fe20008010829 */
[----:B------:R-:W-:Y:S01]  /*5d40*/  FMNMX.FTZ R81, R42, R81, !PT ;  /* 0x000000512a517209 */ /* 0x000fe20007810000 */
[--C-:B------:R-:W-:Y:S01]  /*5d50*/  FFMA.FTZ R49, R52, UR10, -R41.reuse ;  /* 0x0000000a34317c23 */ /* 0x100fe20008010829 */
[----:B------:R-:W-:Y:S01]  /*5d60*/  ISETP.GT.AND P4, PT, R46, 0x50, PT ;  /* 0x000000502e00780c */ /* 0x000fe20003f84270 */
[--C-:B------:R-:W-:Y:S01]  /*5d70*/  FFMA.FTZ R52, R53, UR10, -R41.reuse ;  /* 0x0000000a35347c23 */ /* 0x100fe20008010829 */
[----:B------:R-:W-:Y:S01]  /*5d80*/  FMNMX.FTZ R8, R44, R81, !PT ;  /* 0x000000512c087209 */ /* 0x000fe20007810000 */
[--C-:B------:R-:W-:Y:S01]  /*5d90*/  FFMA.FTZ R53, R57, UR10, -R41.reuse ;  /* 0x0000000a39357c23 */ /* 0x100fe20008010829 */
[----:B------:R-:W-:Y:S01]  /*5da0*/  FSEL R65, R65, -INF , P4 ;  /* 0xff80000041417808 */ /* 0x000fe20002000000 */
[--C-:B--2---:R-:W-:Y:S01]  /*5db0*/  FFMA.FTZ R78, R36, UR10, -R41.reuse ;  /* 0x0000000a244e7c23 */ /* 0x104fe20008010829 */
[----:B------:R-:W-:Y:S01]  /*5dc0*/  FMNMX.FTZ R8, R47, R8, !PT ;  /* 0x000000082f087209 */ /* 0x000fe20007810000 */
[--C-:B------:R-:W-:Y:S01]  /*5dd0*/  FFMA.FTZ R36, R39, UR10, -R41.reuse ;  /* 0x0000000a27247c23 */ /* 0x100fe20008010829 */
[----:B------:R-:W-:Y:S01]  /*5de0*/  ISETP.GT.AND P4, PT, R46, 0x58, PT ;  /* 0x000000582e00780c */ /* 0x000fe20003f84270 */
[--C-:B------:R-:W-:Y:S01]  /*5df0*/  FFMA.FTZ R57, R60, UR10, -R41.reuse ;  /* 0x0000000a3c397c23 */ /* 0x100fe20008010829 */
[----:B------:R-:W-:Y:S01]  /*5e00*/  FMNMX.FTZ R8, R61, R8, !PT ;  /* 0x000000083d087209 */ /* 0x000fe20007810000 */
[----:B------:R-:W-:Y:S01]  /*5e10*/  FFMA.FTZ R60, R62, UR10, -R41 ;  /* 0x0000000a3e3c7c23 */ /* 0x000fe20008010829 */
[----:B------:R-:W-:Y:S01]  /*5e20*/  FSEL R67, R67, -INF , P4 ;  /* 0xff80000043437808 */ /* 0x000fe20002000000 */
[----:B------:R-:W-:Y:S01]  /*5e30*/  MUFU.EX2 R16, R16 ;  /* 0x0000001000107308 */ /* 0x000fe20000000800 */
[----:B------:R-:W-:-:S02]  /*5e40*/  FMNMX.FTZ R8, R63, R8, !PT ;  /* 0x000000083f087209 */ /* 0x000fc40007810000 */
[----:B------:R-:W-:Y:S02]  /*5e50*/  ISETP.GT.AND P4, PT, R46, 0x60, PT ;  /* 0x000000602e00780c */ /* 0x000fe40003f84270 */
[----:B------:R-:W-:Y:S02]  /*5e60*/  FMNMX.FTZ R35, R65, R8, !PT ;  /* 0x0000000841237209 */ /* 0x000fe40007810000 */
[----:B------:R-:W-:Y:S01]  /*5e70*/  FSEL R69, R69, -INF , P4 ;  /* 0xff80000045457808 */ /* 0x000fe20002000000 */
[----:B------:R-:W-:Y:S01]  /*5e80*/  MUFU.EX2 R20, R20 ;  /* 0x0000001400147308 */ /* 0x000fe20000000800 */
[----:B------:R-:W-:Y:S02]  /*5e90*/  FMNMX.FTZ R8, R66, R35, !PT ;  /* 0x0000002342087209 */ /* 0x000fe40007810000 */
[----:B------:R-:W-:Y:S02]  /*5ea0*/  ISETP.GT.AND P4, PT, R46, 0x68, PT ;  /* 0x000000682e00780c */ /* 0x000fe40003f84270 */
[----:B------:R-:W-:-:S02]  /*5eb0*/  FMNMX.FTZ R81, R67, R8, !PT ;  /* 0x0000000843517209 */ /* 0x000fc40007810000 */
[----:B------:R-:W-:Y:S01]  /*5ec0*/  FSEL R71, R71, -INF , P4 ;  /* 0xff80000047477808 */ /* 0x000fe20002000000 */
[----:B------:R1:W-:Y:S01]  /*5ed0*/  MUFU.EX2 R35, R78 ;  /* 0x0000004e00237308 */ /* 0x0003e20000000800 */
[----:B------:R-:W-:Y:S01]  /*5ee0*/  FMNMX.FTZ R8, R68, R81, !PT ;  /* 0x0000005144087209 */ /* 0x000fe20007810000 */
[----:B------:R-:W-:Y:S02]  /*5ef0*/  WARPGROUP.DEPBAR.LE gsb0, 0x0 ;  /* 0x00008000000079c5 */ /* 0x000fe40000010000 */
[C---:B------:R-:W-:Y:S01]  /*5f00*/  ISETP.GT.AND P4, PT, R46.reuse, 0x70, PT ;  /* 0x000000702e00780c */ /* 0x040fe20003f84270 */
[----:B------:R-:W-:Y:S01]  /*5f10*/  WARPGROUP.ARRIVE ;  /* 0x00000000000079c5 */ /* 0x000fe20000000000 */
[----:B------:R-:W-:Y:S02]  /*5f20*/  FMNMX.FTZ R39, R69, R8, !PT ;  /* 0x0000000845277209 */ /* 0x000fe40007810000 */
[----:B------:R-:W-:Y:S01]  /*5f30*/  ISETP.GT.AND P5, PT, R46, 0x71, PT ;  /* 0x000000712e00780c */ /* 0x000fe20003fa4270 */
[----:B-1----:R-:W-:-:S01]  /*5f40*/  FFMA.FTZ R78, R40, UR10, -R41 ;  /* 0x0000000a284e7c23 */ /* 0x002fc20008010829 */
[----:B------:R-:W-:Y:S01]  /*5f50*/  FMNMX.FTZ R8, R70, R39, !PT ;  /* 0x0000002746087209 */ /* 0x000fe20007810000 */
[----:B------:R-:W-:-:S01]  /*5f60*/  FFMA.FTZ R40, R43, UR10, -R41 ;  /* 0x0000000a2b287c23 */ /* 0x000fc20008010829 */
[----:B------:R-:W-:Y:S01]  /*5f70*/  FSEL R73, R73, -INF , P4 ;  /* 0xff80000049497808 */ /* 0x000fe20002000000 */
[----:B------:R1:W-:Y:S01]  /*5f80*/  MUFU.EX2 R39, R78 ;  /* 0x0000004e00277308 */ /* 0x0003e20000000800 */
[----:B------:R-:W-:Y:S01]  /*5f90*/  FMNMX.FTZ R81, R71, R8, !PT ;  /* 0x0000000847517209 */ /* 0x000fe20007810000 */
[----:B------:R-:W-:Y:S01]  /*5fa0*/  QGMMA.64x96x32.F32.E4M3.E4M3 R88, R136, gdesc[UR4], R88, gsb0 ;  /* 0x0160000488587df3 */ /* 0x000fe20008000858 */
[----:B------:R-:W-:-:S02]  /*5fb0*/  ISETP.GT.AND P4, PT, R46, 0x78, PT ;  /* 0x000000782e00780c */ /* 0x000fc40003f84270 */
[----:B------:R-:W-:Y:S02]  /*5fc0*/  FMNMX.FTZ R8, R72, R81, !PT ;  /* 0x0000005148087209 */ /* 0x000fe40007810000 */
[----:B------:R-:W-:Y:S01]  /*5fd0*/  FSEL R74, R74, -INF , P5 ;  /* 0xff8000004a4a7808 */ /* 0x000fe20002800000 */
[----:B------:R-:W-:Y:S01]  /*5fe0*/  MUFU.EX2 R24, R24 ;  /* 0x0000001800187308 */ /* 0x000fe20000000800 */
[----:B------:R-:W-:Y:S01]  /*5ff0*/  FMNMX.FTZ R43, R73, R8, !PT ;  /* 0x00000008492b7209 */ /* 0x000fe20007810000 */
[--C-:B-1----:R-:W-:Y:S01]  /*6000*/  FFMA.FTZ R78, R45, UR10, -R41.reuse ;  /* 0x0000000a2d4e7c23 */ /* 0x102fe20008010829 */
[----:B------:R-:W-:Y:S01]  /*6010*/  ISETP.GT.AND P5, PT, R46, 0x79, PT ;  /* 0x000000792e00780c */ /* 0x000fe20003fa4270 */
[--C-:B------:R-:W-:Y:S01]  /*6020*/  FFMA.FTZ R46, R51, UR10, -R41.reuse ;  /* 0x0000000a332e7c23 */ /* 0x100fe20008010829 */
[----:B----4-:R-:W-:Y:S01]  /*6030*/  FSEL R75, R75, -INF , P4 ;  /* 0xff8000004b4b7808 */ /* 0x010fe20002000000 */
[--C-:B------:R-:W-:Y:S01]  /*6040*/  FFMA.FTZ R51, R54, UR10, -R41.reuse ;  /* 0x0000000a36337c23 */ /* 0x100fe20008010829 */
[----:B------:R-:W-:Y:S01]  /*6050*/  FMNMX.FTZ R8, R74, R43, !PT ;  /* 0x0000002b4a087209 */ /* 0x000fe20007810000 */
[--C-:B------:R-:W-:Y:S01]  /*6060*/  FFMA.FTZ R54, R55, UR10, -R41.reuse ;  /* 0x0000000a37367c23 */ /* 0x100fe20008010829 */
[----:B0-----:R-:W-:Y:S01]  /*6070*/  FSEL R76, R76, -INF , P5 ;  /* 0xff8000004c4c7808 */ /* 0x001fe20002800000 */
[--C-:B------:R-:W-:Y:S01]  /*6080*/  FFMA.FTZ R55, R58, UR10, -R41.reuse ;  /* 0x0000000a3a377c23 */ /* 0x100fe20008010829 */
[----:B------:R-:W-:Y:S01]  /*6090*/  FMNMX.FTZ R45, R75, R8, !PT ;  /* 0x000000084b2d7209 */ /* 0x000fe20007810000 */
[----:B------:R-:W-:Y:S01]  /*60a0*/  FFMA.FTZ R58, R59, UR10, -R41 ;  /* 0x0000000a3b3a7c23 */ /* 0x000fe20008010829 */
[----:B------:R-:W-:-:S02]  /*60b0*/  IMAD.U32 R59, RZ, RZ, UR10 ;  /* 0x0000000aff3b7e24 */ /* 0x000fc4000f8e00ff */
[----:B------:R-:W-:Y:S01]  /*60c0*/  FFMA.FTZ R41, R64, UR10, -R41 ;  /* 0x0000000a40297c23 */ /* 0x000fe20008010829 */
[----:B------:R-:W-:Y:S01]  /*60d0*/  FMNMX.FTZ R8, R76, R45, !PT ;  /* 0x0000002d4c087209 */ /* 0x000fe20007810000 */
[----:B------:R-:W-:Y:S01]  /*60e0*/  MUFU.EX2 R43, R78 ;  /* 0x0000004e002b7308 */ /* 0x000fe20000000800 */
[----:B------:R-:W-:-:S03]  /*60f0*/  FSEL R64, R11, RZ, P3 ;  /* 0x000000ff0b407208 */ /* 0x000fc60001800000 */
[----:B------:R-:W0:Y:S02]  /*6100*/  SHFL.BFLY PT, R81, R8, 0x2, 0x1f ;  /* 0x0c401f0008517f89 */ /* 0x000e2400000e0000 */
[----:B------:R-:W-:-:S02]  /*6110*/  FADD.FTZ R64, -R64, R9 ;  /* 0x0000000940407221 */ /* 0x000fc40000010100 */
        /* <DEDUP_REMOVED lines=17> */
[----:B------:R-:W-:Y:S01]  /*6230*/  FMUL.FTZ R27, R64, UR10 ;  /* 0x0000000a401b7c20 */ /* 0x000fe20008410000 */
[----:B------:R-:W-:-:S01]  /*6240*/  FFMA.FTZ R13, R13, UR10, -R62 ;  /* 0x0000000a0d0d7c23 */ /* 0x000fc2000801083e */
[----:B------:R-:W-:Y:S01]  /*6250*/  FMUL.FTZ R10, R59, UR10 ;  /* 0x0000000a3b0a7c20 */ /* 0x000fe20008410000 */
        /* <DEDUP_REMOVED lines=33> */
[----:B------:R-:W-:-:S02]  /*6470*/  WARPGROUP.DEPBAR.LE gsb0, 0x0 ;  /* 0x00008000000079c5 */ /* 0x000fc40000010000 */
[----:B------:R-:W2:Y:S01]  /*6480*/  MUFU.EX2 R17, R17 ;  /* 0x0000001100117308 */ /* 0x000ea20000000800 */
[----:B-1----:R-:W-:-:S01]  /*6490*/  FFMA.FTZ R3, R10, R2, R13 ;  /* 0x000000020a037223 */ /* 0x002fc2000001000d */
[----:B------:R-:W-:-:S04]  /*64a0*/  FADD.FTZ R78, R16, R63 ;  /* 0x0000003f104e7221 */ /* 0x000fc80000010000 */
[----:B------:R-:W-:Y:S02]  /*64b0*/  FADD.FTZ R63, R19, R78 ;  /* 0x0000004e133f7221 */ /* 0x000fe40000010000 */
[----:B------:R-:W1:Y:S01]  /*64c0*/  MUFU.EX2 R18, R18 ;  /* 0x0000001200127308 */ /* 0x000e620000000800 */
[----:B0-----:R-:W-:-:S01]  /*64d0*/  FADD.FTZ R2, R14, R3 ;  /* 0x000000030e027221 */ /* 0x001fc20000010000 */
[----:B------:R-:W-:Y:S01]  /*64e0*/  FADD.FTZ R78, R20, R63 ;  /* 0x0000003f144e7221 */ /* 0x000fe20000010000 */
[----:B------:R-:W-:-:S03]  /*64f0*/  FFMA.FTZ R63, R67, UR10, -R62 ;  /* 0x0000000a433f7c23 */ /* 0x000fc6000801083e */
[----:B------:R-:W-:Y:S02]  /*6500*/  FADD.FTZ R65, R23, R78 ;  /* 0x0000004e17417221 */ /* 0x000fe40000010000 */
[----:B------:R-:W0:Y:S01]  /*6510*/  MUFU.EX2 R21, R21 ;  /* 0x0000001500157308 */ /* 0x000e220000000800 */
[----:B--2---:R-:W-:-:S01]  /*6520*/  FADD.FTZ R3, R17, R2 ;  /* 0x0000000211037221 */ /* 0x004fc20000010000 */
[----:B------:R-:W-:-:S04]  /*6530*/  FADD.FTZ R78, R24, R65 ;  /* 0x00000041184e7221 */ /* 0x000fc80000010000 */
[----:B------:R-:W-:Y:S02]  /*6540*/  FADD.FTZ R65, R79, R78 ;  /* 0x0000004e4f417221 */ /* 0x000fe40000010000 */
[----:B------:R-:W2:Y:S01]  /*6550*/  MUFU.EX2 R22, R22 ;  /* 0x0000001600167308 */ /* 0x000ea20000000800 */
[----:B-1----:R-:W-:-:S01]  /*6560*/  FADD.FTZ R2, R18, R3 ;  /* 0x0000000312027221 */ /* 0x002fc20000010000 */
[----:B------:R-:W-:Y:S01]  /*6570*/  FADD.FTZ R78, R28, R65 ;  /* 0x000000411c4e7221 */ /* 0x000fe20000010000 */
[----:B------:R-:W-:-:S03]  /*6580*/  FFMA.FTZ R65, R69, UR10, -R62 ;  /* 0x0000000a45417c23 */ /* 0x000fc6000801083e */
[----:B------:R-:W-:Y:S02]  /*6590*/  FADD.FTZ R67, R31, R78 ;  /* 0x0000004e1f437221 */ /* 0x000fe40000010000 */
[----:B------:R-:W1:Y:S01]  /*65a0*/  MUFU.EX2 R25, R25 ;  /* 0x0000001900197308 */ /* 0x000e620000000800 */
[----:B0-----:R-:W-:-:S01]  /*65b0*/  FADD.FTZ R3, R21, R2 ;  /* 0x0000000215037221 */ /* 0x001fc20000010000 */
[----:B------:R-:W-:-:S04]  /*65c0*/  FADD.FTZ R78, R32, R67 ;  /* 0x00000043204e7221 */ /* 0x000fc80000010000 */
[----:B------:R-:W-:Y:S02]  /*65d0*/  FADD.FTZ R67, R35, R78 ;  /* 0x0000004e23437221 */ /* 0x000fe40000010000 */
[----:B------:R-:W0:Y:S01]  /*65e0*/  MUFU.EX2 R26, R26 ;  /* 0x0000001a001a7308 */ /* 0x000e220000000800 */
[----:B--2---:R-:W-:-:S01]  /*65f0*/  FADD.FTZ R2, R22, R3 ;  /* 0x0000000316027221 */ /* 0x004fc20000010000 */
[----:B------:R-:W-:Y:S01]  /*6600*/  FADD.FTZ R78, R36, R67 ;  /* 0x00000043244e7221 */ /* 0x000fe20000010000 */
[----:B------:R-:W-:-:S03]  /*6610*/  FFMA.FTZ R67, R71, UR10, -R62 ;  /* 0x0000000a47437c23 */ /* 0x000fc6000801083e */
        /* <DEDUP_REMOVED lines=33> */
[----:B0-----:R-:W-:-:S01]  /*6830*/  FADD.FTZ R78, R64, R69 ;  /* 0x00000045404e7221 */ /* 0x001fc20000010000 */
[--C-:B------:R-:W-:Y:S01]  /*6840*/  FFMA.FTZ R69, R73, UR10, -R62.reuse ;  /* 0x0000000a49457c23 */ /* 0x100fe2000801083e */
[----:B------:R-:W-:Y:S02]  /*6850*/  IMAD.U32 R73, RZ, RZ, UR26 ;  /* 0x0000001aff497e24 */ /* 0x000fe4000f8e00ff */
        /* <DEDUP_REMOVED lines=17> */
[----:B------:R-:W-:-:S05]  /*6970*/  @!P1 VIADD R2, R73, 0x17040 ;  /* 0x0001704049029836 */ /* 0x000fca0000000000 */
[----:B------:R-:W-:Y:S01]  /*6980*/  @!P1 PRMT R2, RZ, 0x654, R2 ;  /* 0x00000654ff029816 */ /* 0x000fe20000000002 */
[----:B------:R-:W1:Y:S01]  /*6990*/  MUFU.EX2 R70, R70 ;  /* 0x0000004600467308 */ /* 0x000e620000000800 */
[----:B0-----:R-:W-:-:S02]  /*69a0*/  FADD.FTZ R71, R65, R78 ;  /* 0x0000004e41477221 */ /* 0x001fc40000010000 */
[----:B------:R0:W-:Y:S05]  /*69b0*/  @!P1 SYNCS.ARRIVE.TRANS64.RED.A1T0 RZ, [R2+URZ], RZ ;  /* 0x000000ff02ff99a7 */ /* 0x0001ea000810043f */
[----:B------:R-:W3:Y:S01]  /*69c0*/  MUFU.EX2 R55, R55 ;  /* 0x0000003700377308 */ /* 0x000ee20000000800 */
[----:B--2---:R-:W-:-:S07]  /*69d0*/  FADD.FTZ R78, R56, R3 ;  /* 0x00000003384e7221 */ /* 0x004fce0000010000 */
[----:B------:R-:W2:Y:S01]  /*69e0*/  MUFU.EX2 R67, R67 ;  /* 0x0000004300437308 */ /* 0x000ea20000000800 */
[----:B-1----:R-:W-:-:S07]  /*69f0*/  FADD.FTZ R80, R70, R71 ;  /* 0x0000004746507221 */ /* 0x002fce0000010000 */
[----:B------:R-:W0:Y:S01]  /*6a00*/  MUFU.EX2 R58, R58 ;  /* 0x0000003a003a7308 */ /* 0x000e220000000800 */
[----:B---3--:R-:W-:-:S07]  /*6a10*/  FADD.FTZ R3, R55, R78 ;  /* 0x0000004e37037221 */ /* 0x008fce0000010000 */
        /* <DEDUP_REMOVED lines=22> */
.L_x_10468:
        /* <DEDUP_REMOVED lines=91> */
.L_x_10459:
        /* <DEDUP_REMOVED lines=8> */
.L_x_10480:
[----:B------:R-:W-:-:S04]  /*71b0*/  UIADD3 UR4, UR7, 0x1, URZ ;  /* 0x0000000107047890 */ /* 0x000fc8000fffe03f */
[----:B------:R-:W-:-:S04]  /*71c0*/  UISETP.NE.AND UP0, UPT, UR4, 0x2, UPT ;  /* 0x000000020400788c */ /* 0x000fc8000bf05270 */
[----:B------:R-:W-:Y:S02]  /*71d0*/  USEL UR5, URZ, 0x1, UP0 ;  /* 0x000000013f057887 */ /* 0x000fe40008000000 */
[----:B------:R-:W-:Y:S02]  /*71e0*/  USEL UR4, UR4, URZ, UP0 ;  /* 0x0000003f04047287 */ /* 0x000fe40008000000 */
[----:B------:R-:W-:Y:S01]  /*71f0*/  ULOP3.LUT UR5, UR6, UR5, URZ, 0x3c, !UPT ;  /* 0x0000000506057292 */ /* 0x000fe2000f8e3c3f */
[----:B------:R-:W-:Y:S11]  /*7200*/  @!P0 BRA `(.L_x_10471) ;  /* 0x0000000000048947 */ /* 0x000ff60003800000 */
[----:B------:R-:W-:Y:S01]  /*7210*/  BPT.TRAP 0x1 ;  /* 0x000000040000795c */ /* 0x000fe20000300000 */
.L_x_10471:
[----:B------:R-:W-:Y:S01]  /*7220*/  ULEA UR23, UR4, UR39, 0x3 ;  /* 0x0000002704177291 */ /* 0x000fe2000f8e183f */
[----:B------:R-:W-:-:S05]  /*7230*/  IMAD.U32 R8, RZ, RZ, UR5 ;  /* 0x00000005ff087e24 */ /* 0x000fca000f8e00ff */
[----:B------:R-:W-:-:S04]  /*7240*/  SHF.L.U32 R8, R8, 0x1f, RZ ;  /* 0x0000001f08087819 */ /* 0x000fc800000006ff */
[----:B------:R0:W1:Y:S01]  /*7250*/  SYNCS.PHASECHK.TRANS64.TRYWAIT P2, [UR23+0x17030], R8 ;  /* 0x01703008ff0075a7 */ /* 0x0000620008040157 */
[----:B------:R-:W-:Y:S05]  /*7260*/  @!P0 BRA `(.L_x_10472) ;  /* 0x0000000000048947 */ /* 0x000fea0003800000 */
[----:B------:R-:W-:Y:S01]  /*7270*/  BPT.TRAP 0x1 ;  /* 0x000000040000795c */ /* 0x000fe20000300000 */
.L_x_10472:
[----:B-1----:R-:W-:Y:S05]  /*7280*/  @P2 BRA `(.L_x_10473) ;  /* 0x0000000000082947 */ /* 0x002fea0003800000 */
[----:B------:R-:W1:Y:S02]  /*7290*/  SYNCS.PHASECHK.TRANS64.TRYWAIT P2, [UR23+0x17030], R8 ;  /* 0x01703008ff0075a7 */ /* 0x000e640008040157 */
[----:B-1----:R-:W-:Y:S05]  /*72a0*/  @!P2 BRA `(.L_x_10474) ;  /* 0x000000840000a947 */ /* 0x002fea0003800000 */
.L_x_10473:
        /* <DEDUP_REMOVED lines=19> */
.L_x_10475:
[----:B------:R-:W-:Y:S01]  /*73e0*/  ULEA UR14, UR7, UR39, 0x3 ;  /* 0x00000027070e7291 */ /* 0x000fe2000f8e183f */
[----:B01----:R-:W-:-:S05]  /*73f0*/  IMAD.U32 R8, RZ, RZ, UR6 ;  /* 0x00000006ff087e24 */ /* 0x003fca000f8e00ff */
[----:B------:R-:W-:-:S04]  /*7400*/  SHF.L.U32 R8, R8, 0x1f, RZ ;  /* 0x0000001f08087819 */ /* 0x000fc800000006ff */
[----:B------:R0:W1:Y:S01]  /*7410*/  SYNCS.PHASECHK.TRANS64.TRYWAIT P2, [UR14+0x17050], R8 ;  /* 0x01705008ff0075a7 */ /* 0x000062000804014e */
[----:B------:R-:W-:Y:S05]  /*7420*/  @!P0 BRA `(.L_x_10476) ;  /* 0x0000000000048947 */ /* 0x000fea0003800000 */
[----:B------:R-:W-:Y:S01]  /*7430*/  BPT.TRAP 0x1 ;  /* 0x000000040000795c */ /* 0x000fe20000300000 */
.L_x_10476:
        /* <DEDUP_REMOVED lines=194> */
.L_x_10477:
[----:B------:R-:W-:Y:S01]  /*8060*/  UIADD3 UR6, UR39, 0x400, URZ ;  /* 0x0000040027067890 */ /* 0x000fe2000fffe03f */
[----:B------:R-:W-:Y:S01]  /*8070*/  WARPGROUP.ARRIVE ;  /* 0x00000000000079c5 */ /* 0x000fe20000000000 */
[----:B--2---:R-:W-:Y:S01]  /*8080*/  FMNMX.FTZ R76, R73, R76, !PT ;  /* 0x0000004c494c7209 */ /* 0x004fe20007810000 */
[----:B-1----:R-:W1:Y:S01]  /*8090*/  SHFL.BFLY PT, R11, R74, 0x2, 0x1f ;  /* 0x0c401f004a0b7f89 */ /* 0x002e6200000e0000 */
[----:B------:R-:W-:Y:S01]  /*80a0*/  USHF.R.U32.HI UR6, URZ, 0x4, UR6 ;  /* 0x000000043f067899 */ /* 0x000fe20008011606 */
[----:B------:R-:W-:Y:S02]  /*80b0*/  UMOV UR10, UR21 ;  /* 0x00000015000a7c82 */ /* 0x000fe40008000000 */
[----:B------:R-:W2:Y:S01]  /*80c0*/  SHFL.BFLY PT, R77, R76, 0x2, 0x1f ;  /* 0x0c401f004c4d7f89 */ /* 0x000ea200000e0000 */
[----:B------:R-:W-:-:S04]  /*80d0*/  ULOP3.LUT UR6, UR6, 0x3fff, URZ, 0xc0, !UPT ;  /* 0x00003fff06067892 */ /* 0x000fc8000f8ec03f */
        /* <DEDUP_REMOVED lines=8> */
[----:B--2---:R-:W-:-:S03]  /*8160*/  FMNMX.FTZ R77, R76, R77, !PT ;  /* 0x0000004d4c4d7209 */ /* 0x004fc60007810000 */
[----:B0-----:R-:W0:Y:S04]  /*8170*/  SHFL.BFLY PT, R8, R75, 0x1, 0x1f ;  /* 0x0c201f004b087f89 */ /* 0x001e2800000e0000 */
[----:B------:R-:W1:Y:S01]  /*8180*/  SHFL.BFLY PT, R78, R77, 0x1, 0x1f ;  /* 0x0c201f004d4e7f89 */ /* 0x000e6200000e0000 */
[----:B0-----:R-:W-:Y:S01]  /*8190*/  FMNMX.FTZ R11, R75, R8, !PT ;  /* 0x000000084b0b7209 */ /* 0x001fe20007810000 */
[----:B------:R-:W-:Y:S01]  /*81a0*/  IMAD.U32 R75, RZ, RZ, UR10 ;  /* 0x0000000aff4b7e24 */ /* 0x000fe2000f8e00ff */
[----:B-1----:R-:W-:Y:S01]  /*81b0*/  FMNMX.FTZ R8, R77, R78, !PT ;  /* 0x0000004e4d087209 */ /* 0x002fe20007810000 */
[----:B------:R-:W-:Y:S02]  /*81c0*/  IMAD.U32 R78, RZ, RZ, UR10 ;  /* 0x0000000aff4e7e24 */ /* 0x000fe4000f8e00ff */
[----:B------:R-:W-:-:S02]  /*81d0*/  FADD.FTZ R6, -R11, R6 ;  /* 0x000000060b067221 */ /* 0x000fc40000010100 */
[----:B------:R-:W-:Y:S01]  /*81e0*/  FFMA.FTZ R74, R11, R78, -8 ;  /* 0xc10000000b4a7423 */ /* 0x000fe2000001004e */
[----:B------:R-:W-:-:S01]  /*81f0*/  FADD.FTZ R7, -R8, R7 ;  /* 0x0000000708077221 */ /* 0x000fc20000010100 */
[----:B------:R-:W-:Y:S02]  /*8200*/  FMUL.FTZ R6, R6, UR10 ;  /* 0x0000000a06067c20 */ /* 0x000fe40008410000 */
        /* <DEDUP_REMOVED lines=34> */
[----:B------:R-:W-:Y:S02]  /*8430*/  MUFU.EX2 R6, R6 ;  /* 0x0000000600067308 */ /* 0x000fe40000000800 */
        /* <DEDUP_REMOVED lines=30> */
[----:B------:R-:W-:-:S02]  /*8620*/  WARPGROUP.DEPBAR.LE gsb0, 0x0 ;  /* 0x00008000000079c5 */ /* 0x000fc40000010000 */
[----:B------:R-:W-:Y:S01]  /*8630*/  WARPGROUP.ARRIVE ;  /* 0x00000000000079c5 */ /* 0x000fe20000000000 */
[----:B------:R-:W0:Y:S01]  /*8640*/  MUFU.EX2 R10, R10 ;  /* 0x0000000a000a7308 */ /* 0x000e220000000800 */
[----:B------:R-:W-:-:S01]  /*8650*/  FFMA.FTZ R64, R64, UR10, -R74 ;  /* 0x0000000a40407c23 */ /* 0x000fc2000801084a */
[--C-:B------:R-:W-:Y:S01]  /*8660*/  FFMA.FTZ R65, R65, UR10, -R74.reuse ;  /* 0x0000000a41417c23 */ /* 0x100fe2000801084a */
[----:B------:R-:W-:-:S01]  /*8670*/  FFMA.FTZ R68, R68, UR10, -R74 ;  /* 0x0000000a44447c23 */ /* 0x000fc2000801084a */
[----:B------:R-:W-:Y:S01]  /*8680*/  FFMA.FTZ R69, R69, UR10, -R74 ;  /* 0x0000000a45457c23 */ /* 0x000fe2000801084a */
[----:B------:R-:W-:Y:S01]  /*8690*/  QGMMA.64x96x32.F32.E4M3.E4M3 R88, R144, gdesc[UR4], R88, gsb0 ;  /* 0x0160000490587df3 */ /* 0x000fe20008000858 */
[----:B------:R-:W-:Y:S01]  /*86a0*/  UIADD3 UR6, UR11, 0x4, URZ ;  /* 0x000000040b067890 */ /* 0x000fe2000fffe03f */
[----:B-1----:R-:W-:Y:S01]  /*86b0*/  FFMA.FTZ R2, R7, R2, R12 ;  /* 0x0000000207027223 */ /* 0x002fe2000001000c */
[----:B------:R-:W-:Y:S01]  /*86c0*/  UMOV UR7, 0x40000040 ;  /* 0x4000004000077882 */ /* 0x000fe20000000000 */
[----:B------:R-:W1:Y:S01]  /*86d0*/  MUFU.EX2 R13, R13 ;  /* 0x0000000d000d7308 */ /* 0x000e620000000800 */
[----:B------:R-:W-:-:S01]  /*86e0*/  FFMA.FTZ R72, R72, UR10, -R74 ;  /* 0x0000000a48487c23 */ /* 0x000fc2000801084a */
        /* <DEDUP_REMOVED lines=32> */
[----:B------:R-:W-:Y:S01]  /*88f0*/  UIADD3 UR6, UR11, 0x6, URZ ;  /* 0x000000060b067890 */ /* 0x000fe2000fffe03f */
[----:B------:R-:W-:-:S04]  /*8900*/  UMOV UR7, 0x40000040 ;  /* 0x4000004000077882 */ /* 0x000fc80000000000 */
        /* <DEDUP_REMOVED lines=92> */
[----:B-1----:R-:W-:-:S07]  /*8ed0*/  FADD.FTZ R3, R67, R2 ;  /* 0x0000000243037221 */ /* 0x002fce0000010000 */
[----:B------:R1:W2:Y:S08]  /*8ee0*/  MUFU.EX2 R77, R72 ;  /* 0x00000048004d7308 */ /* 0x0002b00000000800 */
[----:B------:R-:W3:Y:S01]  /*8ef0*/  MUFU.EX2 R71, R71 ;  /* 0x0000004700477308 */ /* 0x000ee20000000800 */
[----:B-1----:R-:W-:-:S01]  /*8f00*/  FADD.FTZ R72, R68, R75 ;  /* 0x0000004b44487221 */ /* 0x002fc20000010000 */
[----:B0-----:R-:W-:-:S03]  /*8f10*/  FADD.FTZ R2, R70, R3 ;  /* 0x0000000346027221 */ /* 0x001fc60000010000 */
[----:B------:R-:W-:-:S03]  /*8f20*/  FADD.FTZ R72, R69, R72 ;  /* 0x0000004845487221 */ /* 0x000fc60000010000 */
[----:B------:R-:W0:Y:S01]  /*8f30*/  MUFU.EX2 R73, R73 ;  /* 0x0000004900497308 */ /* 0x000e220000000800 */
[----:B--2---:R-:W-:-:S01]  /*8f40*/  FADD.FTZ R72, R77, R72 ;  /* 0x000000484d487221 */ /* 0x004fc20000010000 */
[----:B---3--:R-:W-:-:S03]  /*8f50*/  FADD.FTZ R3, R71, R2 ;  /* 0x0000000247037221 */ /* 0x008fc60000010000 */
[----:B0-----:R-:W-:Y:S01]  /*8f60*/  FADD.FTZ R2, R73, R72 ;  /* 0x0000004849027221 */ /* 0x001fe20000010000 */
[----:B------:R-:W-:Y:S06]  /*8f70*/  @!P0 BRA `(.L_x_10479) ;  /* 0x0000000000048947 */ /* 0x000fec0003800000 */
[----:B------:R-:W-:Y:S01]  /*8f80*/  BPT.TRAP 0x1 ;  /* 0x000000040000795c */ /* 0x000fe20000300000 */
.L_x_10479:
        /* <DEDUP_REMOVED lines=91> */
.L_x_10470:
[----:B------:R-:W-:Y:S06]  /*9540*/  BAR.ARV 0x8, 0x200 ;  /* 0x0208000000007b1d */ /* 0x000fec0000002000 */
[----:B------:R-:W-:Y:S05]  /*9550*/  @!P0 BRA `(.L_x_10481) ;  /* 0x0000000000048947 */ /* 0x000fea0003800000 */
[----:B------:R-:W-:Y:S01]  /*9560*/  BPT.TRAP 0x1 ;  /* 0x000000040000795c */ /* 0x000fe20000300000 */
.L_x_10481:
[----:B------:R-:W-:Y:S01]  /*9570*/  ULEA UR11, UR4, UR39, 0x3 ;  /* 0x00000027040b7291 */ /* 0x000fe2000f8e183f */
[----:B------:R-:W-:-:S05]  /*9580*/  IMAD.U32 R0, RZ, RZ, UR5 ;  /* 0x00000005ff007e24 */ /* 0x000fca000f8e00ff */
[----:B------:R-:W-:-:S04]  /*9590*/  SHF.L.U32 R0, R0, 0x1f, RZ ;  /* 0x0000001f00007819 */ /* 0x000fc800000006ff */
[----:B------:R0:W1:Y:S01]  /*95a0*/  SYNCS.PHASECHK.TRANS64.TRYWAIT P1, [UR11+0x17050], R0 ;  /* 0x01705000ff0075a7 */ /* 0x000062000802014b */
[----:B------:R-:W-:Y:S05]  /*95b0*/  @!P0 BRA `(.L_x_10482) ;  /* 0x0000000000048947 */ /* 0x000fea0003800000 */
[----:B------:R-:W-:Y:S01]  /*95c0*/  BPT.TRAP 0x1 ;  /* 0x000000040000795c */ /* 0x000fe20000300000 */
.L_x_10482:
[----:B-1----:R-:W-:Y:S05]  /*95d0*/  @P1 BRA `(.L_x_10483) ;  /* 0x0000000000081947 */ /* 0x002fea0003800000 */
[----:B------:R-:W1:Y:S02]  /*95e0*/  SYNCS.PHASECHK.TRANS64.TRYWAIT P1, [UR11+0x17050], R0 ;  /* 0x01705000ff0075a7 */ /* 0x000e64000802014b */
[----:B-1----:R-:W-:Y:S05]  /*95f0*/  @!P1 BRA `(.L_x_10484) ;  /* 0x00000060005c9947 */ /* 0x002fea0003800000 */
.L_x_10483:
        /* <DEDUP_REMOVED lines=84> */
.L_x_10485:
        /* <DEDUP_REMOVED lines=52> */
.L_x_10452:
        /* <DEDUP_REMOVED lines=104> */
[----:B0-----:R-:W-:-:S02]  /*a500*/  SEL R13, R105, R104, P0 ;  /* 0x00000068690d7207 */ /* 0x001fc40000000000 */
        /* <DEDUP_REMOVED lines=240> */
.L_x_10488:
[----:B------:R-:W-:Y:S05]  /*b410*/  BSYNC B0 ;  /* 0x0000000000007941 */ /* 0x000fea0003800000 */
.L_x_10487:
        /* <DEDUP_REMOVED lines=98> */
.L_x_10486:
        /* <DEDUP_REMOVED lines=58> */
.L_x_10448:
        /* <DEDUP_REMOVED lines=18> */
.L_x_10489:
[----:B------:R-:W-:Y:S01]  /*bf00*/  ULDC UR39, c[0x0][0xc50] ;  /* 0x0003140000277ab9 */ /* 0x000fe20000000800 */
[----:B------:R-:W-:Y:S01]  /*bf10*/  UMOV UR36, UR6 ;  /* 0x0000000600247c82 */ /* 0x000fe20008000000 */
[----:B------:R-:W-:-:S11]  /*bf20*/  UISETP.NE.AND UP0, UPT, UR39, 0x1, UPT ;  /* 0x000000012700788c */ /* 0x000fd6000bf05270 */
[----:B------:R-:W-:Y:S01]  /*bf30*/  @UP0 ULDC UR4, c[0x0][0xc54] ;  /* 0x0003150000040ab9 */ /* 0x000fe20000000800 */
[----:B------:R-:W-:Y:S01]  /*bf40*/  @UP0 ULDC UR7, c[0x0][0xc58] ;  /* 0x0003160000070ab9 */ /* 0x000fe20000000800 */
[----:B------:R-:W-:-:S04]  /*bf50*/  UIMAD.WIDE.U32 UR4, UR6, UR4, URZ ;  /* 0x00000004060472a5 */ /* 0x000fc8000f8e003f */
[----:B------:R-:W-:-:S12]  /*bf60*/  @UP0 USHF.R.U32.HI UR36, URZ, UR7, UR5 ;  /* 0x000000073f240299 */ /* 0x000fd80008011605 */
.L_x_10490:
        /* <DEDUP_REMOVED lines=10> */
[----:B------:R-:W-:Y:S02]  /*c010*/  UISETP.NE.AND UP1, UPT, UR7, 0x1, UPT ;  /* 0x000000010700788c */ /* 0x000fe4000bf25270 */
[----:B------:R-:W-:Y:S01]  /*c020*/  UISETP.NE.U32.AND UP0, UPT, UR4, URZ, UPT ;  /* 0x0000003f0400728c */ /* 0x000fe2000bf05070 */
[----:B------:R-:W-:Y:S02]  /*c030*/  ULDC UR7, c[0x0][0x424] ;  /* 0x0001090000077ab9 */ /* 0x000fe40000000800 */
[----:B------:R-:W-:Y:S01]  /*c040*/  ULDC UR4, c[0x0][0x288] ;  /* 0x0000a20000047ab9 */ /* 0x000fe20000000800 */
[----:B------:R-:W-:Y:S02]  /*c050*/  UISETP.NE.AND.EX UP0, UPT, UR5, URZ, UPT, UP0 ;  /* 0x0000003f0500728c */ /* 0x000fe4000bf05300 */
[----:B------:R-:W-:Y:S01]  /*c060*/  UIADD3 UR9, -UR4, 0x80, URZ ;  /* 0x0000008004097890 */ /* 0x000fe2000fffe13f */
[----:B------:R-:W-:-:S02]  /*c070*/  UMOV UR5, 0xc0 ;  /* 0x000000c000057882 */ /* 0x000fc40000000000 */
[----:B------:R-:W-:Y:S01]  /*c080*/  @UP1 ULDC UR4, c[0x0][0x44c] ;  /* 0x0001130000041ab9 */ /* 0x000fe20000000800 */
[----:B------:R-:W-:Y:S01]  /*c090*/  USEL UR7, UR7, 0x1, UP0 ;  /* 0x0000000107077887 */ /* 0x000fe20008000000 */
[----:B------:R-:W-:Y:S01]  /*c0a0*/  ULDC UR8, c[0x0][0x2f0] ;  /* 0x0000bc0000087ab9 */ /* 0x000fe20000000800 */
[----:B------:R-:W-:Y:S02]  /*c0b0*/  @UP1 ULDC UR10, c[0x0][0x450] ;  /* 0x00011400000a1ab9 */ /* 0x000fe40000000800 */
[----:B------:R-:W-:Y:S02]  /*c0c0*/  UIMAD UR9, UR7, UR8, UR9 ;  /* 0x00000008070972a4 */ /* 0x000fe4000f8e0209 */
[----:B------:R-:W-:Y:S02]  /*c0d0*/  UIMAD UR7, UR7, UR8, 0x7f ;  /* 0x0000007f070774a4 */ /* 0x000fe4000f8e0208 */
[----:B0-----:R-:W-:-:S04]  /*c0e0*/  UIMAD UR6, UR6, UR5, 0xbf ;  /* 0x000000bf060674a4 */ /* 0x001fc8000f8e0205 */
        /* <DEDUP_REMOVED lines=9> */
[----:B------:R-:W-:Y:S02]  /*c180*/  USHF.R.S32.HI UR4, URZ, 0x7, UR4 ;  /* 0x000000073f047899 */ /* 0x000fe40008011404 */
[----:B------:R-:W-:Y:S02]  /*c190*/  ULOP3.LUT UR39, UR39, 0xffff, URZ, 0xc0, !UPT ;  /* 0x0000ffff27277892 */ /* 0x000fe4000f8ec03f */
[----:B------:R-:W-:-:S04]  /*c1a0*/  UISETP.LT.AND UP0, UPT, UR5, UR4, UPT ;  /* 0x000000040500728c */ /* 0x000fc8000bf01270 */
[----:B------:R-:W-:Y:S02]  /*c1b0*/  USEL UR9, UR5, UR4, UP0 ;  /* 0x0000000405097287 */ /* 0x000fe40008000000 */
[----:B------:R-:W-:Y:S02]  /*c1c0*/  UISETP.NE.AND UP0, UPT, UR10, URZ, UPT ;  /* 0x0000003f0a00728c */ /* 0x000fe4000bf05270 */
[----:B------:R-:W-:Y:S01]  /*c1d0*/  UISETP.GE.AND UP1, UPT, UR9, 0x1, UPT ;  /* 0x000000010900788c */ /* 0x000fe2000bf26270 */
[----:B------:R-:W-:-:S05]  /*c1e0*/  UMOV UR4, URZ ;  /* 0x0000003f00047c82 */ /* 0x000fca0008000000 */
        /* <DEDUP_REMOVED lines=36> */
.L_x_10492:
[----:B------:R-:W-:Y:S01]  /*c430*/  UIMAD UR39, UR39, UR4, URZ ;  /* 0x00000004272772a4 */ /* 0x000fe2000f8e023f */
[----:B------:R-:W-:Y:S02]  /*c440*/  IMAD.U32 R17, RZ, RZ, UR9 ;  /* 0x00000009ff117e24 */ /* 0x000fe4000f8e00ff */
[----:B------:R-:W-:-:S03]  /*c450*/  IMAD.MOV.U32 R2, RZ, RZ, 0x1 ;  /* 0x00000001ff027424 */ /* 0x000fc600078e00ff */
        /* <DEDUP_REMOVED lines=28> */
.L_x_10493:
        /* <DEDUP_REMOVED lines=20> */
.L_x_10494:
        /* <DEDUP_REMOVED lines=20> */
.L_x_10495:
        /* <DEDUP_REMOVED lines=18> */
.L_x_10496:
        /* <DEDUP_REMOVED lines=10> */
[----:B------:R-:W-:Y:S01]  /*ca60*/  IMAD.SHL.U32 R0, R20, 0x20, RZ ;  /* 0x0000002014007824 */ /* 0x000fe200078e00ff */
[----:B--2---:R-:W-:Y:S01]  /*ca70*/  ISETP.NE.U32.AND P0, PT, R4, RZ, PT ;  /* 0x000000ff0400720c */ /* 0x004fe20003f05070 */
[----:B------:R-:W-:Y:S01]  /*ca80*/  IMAD.SHL.U32 R7, R20, 0x80, RZ ;  /* 0x0000008014077824 */ /* 0x000fe200078e00ff */
[----:B------:R-:W-:Y:S01]  /*ca90*/  LOP3.LUT R6, R10, 0x20, RZ, 0xc0, !PT ;  /* 0x000000200a067812 */ /* 0x000fe200078ec0ff */
[----:B------:R-:W-:Y:S01]  /*caa0*/  IMAD.SHL.U32 R16, R16, 0x800, RZ ;  /* 0x0000080010107824 */ /* 0x000fe200078e00ff */
[----:B------:R-:W-:Y:S01]  /*cab0*/  UMOV UR4, 0xffffffff ;  /* 0xffffffff00047882 */ /* 0x000fe20000000000 */
[----:B------:R-:W-:Y:S01]  /*cac0*/  IMAD.SHL.U32 R19, R20, 0x4, RZ ;  /* 0x0000000414137824 */ /* 0x000fe200078e00ff */
[----:B------:R-:W-:Y:S01]  /*cad0*/  LOP3.LUT R8, R6, 0x10, R20, 0xf8, !PT ;  /* 0x0000001006087812 */ /* 0x000fe200078ef814 */
[----:B0-----:R-:W-:Y:S01]  /*cae0*/  IMAD.SHL.U32 R3, R29, 0x10, RZ ;  /* 0x000000101d037824 */ /* 0x001fe200078e00ff */
[----:B------:R-:W-:Y:S01]  /*caf0*/  LOP3.LUT R6, R0, 0x80, RZ, 0xc0, !PT ;  /* 0x0000008000067812 */ /* 0x000fe200078ec0ff */
[----:B------:R-:W-:Y:S01]  /*cb00*/  IMAD.SHL.U32 R2, R20, 0x10, RZ ;  /* 0x0000001014027824 */ /* 0x000fe200078e00ff */
[----:B------:R-:W-:Y:S01]  /*cb10*/  LOP3.LUT R9, R7, 0x400, RZ, 0xc0, !PT ;  /* 0x0000040007097812 */ /* 0x000fe200078ec0ff */
[----:B------:R-:W-:Y:S01]  /*cb20*/  IMAD.MOV.U32 R28, RZ, RZ, 0x40 ;  /* 0x00000040ff1c7424 */ /* 0x000fe200078e00ff */
[----:B------:R-:W-:-:S02]  /*cb30*/  LOP3.LUT R8, R8, 0x380, R7, 0xf8, !PT ;  /* 0x0000038008087812 */ /* 0x000fc400078ef807 */
[----:B------:R-:W-:Y:S02]  /*cb40*/  LOP3.LUT R6, R6, 0x10, R10, 0xf8, !PT ;  /* 0x0000001006067812 */ /* 0x000fe400078ef80a */
[----:B------:R-:W-:Y:S02]  /*cb50*/  LOP3.LUT R0, R0, 0x360, RZ, 0xc0, !PT ;  /* 0x0000036000007812 */ /* 0x000fe400078ec0ff */
[----:B------:R-:W-:Y:S02]  /*cb60*/  LOP3.LUT R9, R9, 0x800, R16, 0xf8, !PT ;  /* 0x0000080009097812 */ /* 0x000fe400078ef810 */
[----:B------:R-:W-:Y:S02]  /*cb70*/  LOP3.LUT R19, R6, 0x10, R19, 0x78, !PT ;  /* 0x0000001006137812 */ /* 0x000fe400078e7813 */
[----:B------:R-:W-:Y:S02]  /*cb80*/  LOP3.LUT R0, R0, 0x400, R3, 0xf8, !PT ;  /* 0x0000040000007812 */ /* 0x000fe400078ef803 */
[----:B------:R-:W-:-:S02]  /*cb90*/  LOP3.LUT R8, R8, 0x70, R2, 0x78, !PT ;  /* 0x0000007008087812 */ /* 0x000fc400078e7802 */
[----:B------:R-:W-:Y:S02]  /*cba0*/  LOP3.LUT P1, RZ, R20, 0x4, RZ, 0xc0, !PT ;  /* 0x0000000414ff7812 */ /* 0x000fe4000782c0ff */
[----:B------:R-:W-:Y:S02]  /*cbb0*/  ISETP.NE.AND.EX P2, PT, R5, RZ, PT, P0 ;  /* 0x000000ff0500720c */ /* 0x000fe40003f45300 */
[----:B------:R-:W-:Y:S02]  /*cbc0*/  LOP3.LUT R19, R0, R19, RZ, 0xfc, !PT ;  /* 0x0000001300137212 */ /* 0x000fe400078efcff */
[----:B------:R-:W-:Y:S02]  /*cbd0*/  LOP3.LUT R18, R9, R8, RZ, 0xfc, !PT ;  /* 0x0000000809127212 */ /* 0x000fe400078efcff */
[----:B------:R-:W-:Y:S02]  /*cbe0*/  SEL R28, R28, 0xffffffc0, !P1 ;  /* 0xffffffc01c1c7807 */ /* 0x000fe40004800000 */
[----:B------:R-:W-:-:S02]  /*cbf0*/  P2R R25, PR, RZ, 0x4 ;  /* 0x00000004ff197803 */ /* 0x000fc40000000000 */
[----:B---3--:R-:W-:Y:S02]  /*cc00*/  SHF.R.S32.HI R23, RZ, 0x1f, R22 ;  /* 0x0000001fff177819 */ /* 0x008fe40000011416 */
[----:B------:R-:W-:Y:S01]  /*cc10*/  SEL R16, R22, RZ, !P2 ;  /* 0x000000ff16107207 */ /* 0x000fe20005000000 */
[----:B------:R-:W-:Y:S06]  /*cc20*/  BRA.DIV UR4, `(.L_x_10497) ;  /* 0x0000002a04e87947 */ /* 0x000fec000b800000 */
[----:B------:R0:W1:Y:S02]  /*cc30*/  SHFL.IDX PT, R14, R24, RZ, 0x1f ;  /* 0x00001fff180e7589 */ /* 0x00006400000e0000 */
.L_x_10552:
[----:B-1----:R-:W-:Y:S02]  /*cc40*/  ISETP.NE.AND P0, PT, R14, RZ, PT ;  /* 0x000000ff0e00720c */ /* 0x002fe40003f05270 */
[----:B------:R-:W-:-:S04]  /*cc50*/  PLOP3.LUT P1, PT, PT, PT, PT, 0x8, 0x0 ;  /* 0x000000000000781c */ /* 0x000fc80003f2e170 */
[----:B0-----:R-:W-:-:S07]  /*cc60*/  P2R R24, PR, RZ, 0x2 ;  /* 0x00000002ff187803 */ /* 0x001fce0000000000 */
[----:B------:R-:W-:Y:S05]  /*cc70*/  @P0 BRA `(.L_x_10498) ;  /* 0x0000000400900947 */ /* 0x000fea0003800000 */
[----:B------:R-:W-:Y:S01]  /*cc80*/  UMOV UR4, 0xffffffff ;  /* 0xffffffff00047882 */ /* 0x000fe20000000000 */
[----:B------:R-:W-:Y:S02]  /*cc90*/  VIADD R0, R17, 0xffffffff ;  /* 0xffffffff11007836 */ /* 0x000fe40000000000 */
[----:B------:R-:W-:Y:S05]  /*cca0*/  BRA.DIV UR4, `(.L_x_10499) ;  /* 0x0000002a04e87947 */ /* 0x000fea000b800000 */
[----:B------:R-:W-:-:S13]  /*ccb0*/  ELECT P6, URZ, PT ;  /* 0x00000000003f782f */ /* 0x000fda00038c0000 */
.L_x_10555:
[----:B------:R-:W-:Y:S05]  /*ccc0*/  @!P6 BRA `(.L_x_10498) ;  /* 0x00000004007ce947 */ /* 0x000fea0003800000 */
[----:B------:R-:W-:Y:S01]  /*ccd0*/  IMAD.MOV.U32 R16, RZ, RZ, R22 ;  /* 0x000000ffff107224 */ /* 0x000fe200078e0016 */
[----:B------:R-:W-:Y:S06]  /*cce0*/  @!P2 BRA `(.L_x_10500) ;  /* 0x000000000048a947 */ /* 0x000fec0003800000 */
[----:B------:R-:W0:Y:S01]  /*ccf0*/  LDC R7, c[0x0][0x43c] ;  /* 0x00010f00ff077b82 */ /* 0x000e220000000800 */
[----:B------:R-:W-:Y:S01]  /*cd00*/  IMAD.MOV.U32 R6, RZ, RZ, R0 ;  /* 0x000000ffff067224 */ /* 0x000fe200078e0000 */
[----:B------:R-:W-:Y:S02]  /*cd10*/  ULDC.64 UR4, c[0x0][0x428] ;  /* 0x00010a0000047ab9 */ /* 0x000fe40000000a00 */
[----:B------:R-:W-:-:S04]  /*cd20*/  IMAD R9, R23, UR4, RZ ;  /* 0x0000000417097c24 */ /* 0x000fc8000f8e02ff */
        /* <DEDUP_REMOVED lines=14> */
.L_x_10500:
[----:B------:R-:W-:Y:S01]  /*ce10*/  IMAD.MOV.U32 R3, RZ, RZ, 0x1 ;  /* 0x00000001ff037424 */ /* 0x000fe200078e00ff */
[----:B------:R-:W-:-:S04]  /*ce20*/  ISETP.NE.AND P1, PT, R29, RZ, PT ;  /* 0x000000ff1d00720c */ /* 0x000fc80003f25270 */
[----:B------:R-:W-:-:S04]  /*ce30*/  SHF.L.U32 R3, R3, 0x1f, RZ ;  /* 0x0000001f03037819 */ /* 0x000fc800000006ff */
[----:B------:R-:W1:Y:S02]  /*ce40*/  SYNCS.PHASECHK.TRANS64.TRYWAIT P0, [UR38+0x17080], R3 ;  /* 0x01708003ff0075a7 */ /* 0x000e640008000166 */
[----:B-1----:R-:W-:Y:S05]  /*ce50*/  @!P0 BRA `(.L_x_10501) ;  /* 0x00000028009c8947 */ /* 0x002fea0003800000 */
.L_x_10556:
[----:B------:R-:W-:Y:S05]  /*ce60*/  @P1 BRA `(.L_x_10502) ;  /* 0x0000000000181947 */ /* 0x000fea0003800000 */
[----:B0-----:R-:W0:Y:S01]  /*ce70*/  S2R R4, SR_TID.X ;  /* 0x0000000000047919 */ /* 0x001e220000002100 */
[----:B------:R-:W-:-:S04]  /*ce80*/  IMAD.MOV.U32 R2, RZ, RZ, 0x3000 ;  /* 0x00003000ff027424 */ /* 0x000fc800078e00ff */
[----:B------:R2:W-:Y:S01]  /*ce90*/  SYNCS.ARRIVE.TRANS64 RZ, [UR38+0x17070], R2 ;  /* 0x01707002ffff79a7 */ /* 0x0005e20008000026 */
[----:B0-----:R-:W-:-:S13]  /*cea0*/  LOP3.LUT P0, RZ, R4, 0x1f, RZ, 0xc0, !PT ;  /* 0x0000001f04ff7812 */ /* 0x001fda000780c0ff */
[----:B--2---:R-:W-:Y:S05]  /*ceb0*/  @!P0 BRA `(.L_x_10502) ;  /* 0x0000000000048947 */ /* 0x004fea0003800000 */
[----:B------:R-:W-:Y:S01]  /*cec0*/  BPT.TRAP 0x1 ;  /* 0x000000040000795c */ /* 0x000fe20000300000 */
.L_x_10502:
        /* <DEDUP_REMOVED lines=28> */
.L_x_10557:
[----:B------:R-:W-:Y:S05]  /*d090*/  @P1 BRA `(.L_x_10504) ;  /* 0x0000000000181947 */ /* 0x000fea0003800000 */
[----:B0-----:R-:W0:Y:S01]  /*d0a0*/  S2R R4, SR_TID.X ;  /* 0x0000000000047919 */ /* 0x001e220000002100 */
[----:B------:R-:W-:-:S04]  /*d0b0*/  IMAD.MOV.U32 R2, RZ, RZ, 0x3000 ;  /* 0x00003000ff027424 */ /* 0x000fc800078e00ff */
[----:B------:R3:W-:Y:S01]  /*d0c0*/  SYNCS.ARRIVE.TRANS64 RZ, [UR38+0x17030], R2 ;  /* 0x01703002ffff79a7 */ /* 0x0007e20008000026 */
[----:B0-----:R-:W-:-:S13]  /*d0d0*/  LOP3.LUT P0, RZ, R4, 0x1f, RZ, 0xc0, !PT ;  /* 0x0000001f04ff7812 */ /* 0x001fda000780c0ff */
[----:B---3--:R-:W-:Y:S05]  /*d0e0*/  @!P0 BRA `(.L_x_10504) ;  /* 0x0000000000048947 */ /* 0x008fea0003800000 */
[----:B------:R-:W-:Y:S01]  /*d0f0*/  BPT.TRAP 0x1 ;  /* 0x000000040000795c */ /* 0x000fe20000300000 */
.L_x_10504:
        /* <DEDUP_REMOVED lines=26> */
[----:B------:R3:W-:Y:S02]  /*d2a0*/  UTMALDG.4D [UR32], [UR4], desc[UR6] ;  /* 0x00000620040075b4 */ /* 0x0007e40008019000 */
[----:B---3--:R-:W-:Y:S01]  /*d2b0*/  NOP ;  /* 0x0000000000007918 */ /* 0x008fe20000000000 */
.L_x_10498:
        /* <DEDUP_REMOVED lines=16> */
[----:B0-----:R-:W-:Y:S02]  /*d3c0*/  IMAD.U32 R4, RZ, RZ, UR6 ;  /* 0x00000006ff047e24 */ /* 0x001fe4000f8e00ff */
[----:B-12---:R-:W0:Y:S01]  /*d3d0*/  LDC.64 R2, c[0x4][R2] ;  /* 0x0100000002027b82 */ /* 0x006e220000000a00 */
        /* <DEDUP_REMOVED lines=10> */
.L_x_10505:
[----:B------:R-:W3:Y:S01]  /*d480*/  S2R R2, SR_TID.X ;  /* 0x0000000000027919 */ /* 0x000ee20000002100 */
[----:B------:R-:W-:Y:S01]  /*d490*/  IMAD.SHL.U32 R20, R29, 0x10, RZ ;  /* 0x000000101d147824 */ /* 0x000fe200078e00ff */
[----:B------:R-:W4:Y:S01]  /*d4a0*/  LDC R9, c[0x0][0x448] ;  /* 0x00011200ff097b82 */ /* 0x000f220000000800 */
[----:B------:R-:W-:Y:S01]  /*d4b0*/  SHF.R.U32.HI R10, RZ, 0x1, R29 ;  /* 0x00000001ff0a7819 */ /* 0x000fe2000001161d */
[----:B------:R-:W5:Y:S01]  /*d4c0*/  S2R R15, SR_CTAID.X ;  /* 0x00000000000f7919 */ /* 0x000f620000002500 */
[----:B------:R-:W-:Y:S01]  /*d4d0*/  UMOV UR4, UR44 ;  /* 0x0000002c00047c82 */ /* 0x000fe20008000000 */
[----:B------:R-:W-:Y:S01]  /*d4e0*/  UMOV UR5, UR41 ;  /* 0x0000002900057c82 */ /* 0x000fe20008000000 */
[----:B------:R-:W-:Y:S01]  /*d4f0*/  ULDC.64 UR6, c[0x0][0x2c8] ;  /* 0x0000b20000067ab9 */ /* 0x000fe20000000a00 */
[----:B------:R-:W0:Y:S01]  /*d500*/  S2R R11, SR_CTAID.Z ;  /* 0x00000000000b7919 */ /* 0x000e220000002700 */
[----:B------:R-:W-:Y:S01]  /*d510*/  ULDC.64 UR8, c[0x0][0x280] ;  /* 0x0000a00000087ab9 */ /* 0x000fe20000000a00 */
[----:B----4-:R-:W-:-:S02]  /*d520*/  ISETP.NE.AND P1, PT, R9, 0x1, PT ;  /* 0x000000010900780c */ /* 0x010fc40003f25270 */
[----:B---3--:R-:W-:-:S05]  /*d530*/  SHF.R.U32.HI R21, RZ, 0x1, R2 ;  /* 0x00000001ff157819 */ /* 0x008fca0000011602 */
[----:B------:R-:W-:-:S06]  /*d540*/  IMAD.SHL.U32 R0, R21, 0x20, RZ ;  /* 0x0000002015007824 */ /* 0x000fcc00078e00ff */
[----:B------:R-:W3:Y:S01]  /*d550*/  @P1 LDC R12, c[0x0][0x44c] ;  /* 0x00011300ff0c1b82 */ /* 0x000ee20000000800 */
[----:B0-----:R-:W-:Y:S02]  /*d560*/  SHF.R.S32.HI R21, RZ, 0x1f, R11 ;  /* 0x0000001fff157819 */ /* 0x001fe4000001140b */
[----:B------:R-:W-:-:S04]  /*d570*/  LOP3.LUT R0, R0, 0x60, RZ, 0xc0, !PT ;  /* 0x0000006000007812 */ /* 0x000fc800078ec0ff */
[----:B------:R-:W-:Y:S01]  /*d580*/  LOP3.LUT R0, R0, 0x700, R20, 0xf8, !PT ;  /* 0x0000070000007812 */ /* 0x000fe200078ef814 */
[----:B------:R-:W0:Y:S01]  /*d590*/  @P1 LDC R4, c[0x0][0x450] ;  /* 0x00011400ff041b82 */ /* 0x000e220000000800 */
[----:B------:R-:W-:Y:S01]  /*d5a0*/  SHF.R.U32.HI R20, RZ, 0x3, R2 ;  /* 0x00000003ff147819 */ /* 0x000fe20000011602 */
[----:B------:R-:W-:-:S03]  /*d5b0*/  IMAD.SHL.U32 R2, R2, 0x10, RZ ;  /* 0x0000001002027824 */ /* 0x000fc600078e00ff */
[----:B------:R-:W-:Y:S02]  /*d5c0*/  LOP3.LUT R20, R20, 0x1, RZ, 0xc0, !PT ;  /* 0x0000000114147812 */ /* 0x000fe400078ec0ff */
[----:B------:R-:W-:-:S03]  /*d5d0*/  LOP3.LUT R6, R2, 0x10, RZ, 0xc0, !PT ;  /* 0x0000001002067812 */ /* 0x000fc600078ec0ff */
[C---:B------:R-:W-:Y:S02]  /*d5e0*/  IMAD.SHL.U32 R2, R20.reuse, 0x10, RZ ;  /* 0x0000001014027824 */ /* 0x040fe400078e00ff */
[----:B-12---:R-:W-:Y:S02]  /*d5f0*/  IMAD R3, R20, 0x80, R6 ;  /* 0x0000008014037824 */ /* 0x006fe400078e0206 */
[----:B------:R-:W1:Y:S03]  /*d600*/  S2R R20, SR_TID.X ;  /* 0x0000000000147919 */ /* 0x000e660000002100 */
[----:B------:R-:W-:Y:S02]  /*d610*/  LOP3.LUT R0, R0, R3, R2, 0xf6, !PT ;  /* 0x0000000300007212 */ /* 0x000fe400078ef602 */
[----:B------:R-:W2:Y:S01]  /*d620*/  LDC.64 R2, c[0x0][0x2e0] ;  /* 0x0000b800ff027b82 */ /* 0x000ea20000000a00 */
[----:B-1----:R-:W-:-:S02]  /*d630*/  IMAD.SHL.U32 R5, R20, 0x40, RZ ;  /* 0x0000004014057824 */ /* 0x002fc400078e00ff */
[----:B------:R-:W1:Y:S03]  /*d640*/  S2R R20, SR_CTAID.Z ;  /* 0x0000000000147919 */ /* 0x000e660000002700 */
[----:B------:R-:W-:-:S05]  /*d650*/  LOP3.LUT R8, R10, 0x40, R5, 0xf8, !PT ;  /* 0x000000400a087812 */ /* 0x000fca00078ef805 */
[----:B-----5:R-:W-:-:S04]  /*d660*/  IMAD R7, R15, 0xc0, R8 ;  /* 0x000000c00f077824 */ /* 0x020fc800078e0208 */
[----:B---3--:R-:W-:-:S04]  /*d670*/  @P1 IMAD.HI.U32 R5, R7, R12, RZ ;  /* 0x0000000c07051227 */ /* 0x008fc800078e00ff */
[----:B------:R-:W-:Y:S01]  /*d680*/  IMAD.MOV.U32 R8, RZ, RZ, R7 ;  /* 0x000000ffff087224 */ /* 0x000fe200078e0007 */
[----:B0-----:R-:W-:Y:S01]  /*d690*/  @P1 SHF.R.U32.HI R8, RZ, R4, R5 ;  /* 0x00000004ff081219 */ /* 0x001fe20000011605 */
[----:B--2---:R-:W-:-:S04]  /*d6a0*/  IMAD R4, R21, R2, RZ ;  /* 0x0000000215047224 */ /* 0x004fc800078e02ff */
[----:B------:R-:W-:-:S04]  /*d6b0*/  IMAD.MOV R12, RZ, RZ, -R8 ;  /* 0x000000ffff0c7224 */ /* 0x000fc800078e0a08 */
[----:B------:R-:W-:Y:S02]  /*d6c0*/  IMAD R12, R9, R12, R7 ;  /* 0x0000000c090c7224 */ /* 0x000fe400078e0207 */
[----:B------:R-:W-:-:S03]  /*d6d0*/  VIADD R7, R7, 0x80 ;  /* 0x0000008007077836 */ /* 0x000fc60000000000 */
[----:B------:R-:W-:Y:S01]  /*d6e0*/  SHF.R.S32.HI R13, RZ, 0x1f, R12 ;  /* 0x0000001fff0d7819 */ /* 0x000fe2000001140c */
[C---:B-1----:R-:W-:Y:S01]  /*d6f0*/  IMAD R5, R20.reuse, R3, R4 ;  /* 0x0000000314057224 */ /* 0x042fe200078e0204 */
[----:B------:R-:W-:Y:S01]  /*d700*/  SHF.R.S32.HI R4, RZ, 0x1f, R8 ;  /* 0x0000001fff047819 */ /* 0x000fe20000011408 */
[----:B------:R-:W-:Y:S01]  /*d710*/  IMAD.WIDE.U32 R2, R20, R2, UR4 ;  /* 0x0000000414027e25 */ /* 0x000fe2000f8e0002 */
[----:B------:R-:W-:-:S03]  /*d720*/  ULDC.64 UR4, c[0x0][0x2d0] ;  /* 0x0000b40000047ab9 */ /* 0x000fc60000000a00 */
[----:B------:R-:W-:Y:S02]  /*d730*/  IMAD.IADD R3, R3, 0x1, R5 ;  /* 0x0000000103037824 */ /* 0x000fe400078e0205 */
[----:B------:R-:W-:Y:S02]  /*d740*/  IMAD R5, R4, UR4, RZ ;  /* 0x0000000404057c24 */ /* 0x000fe4000f8e02ff */
[----:B------:R-:W-:Y:S02]  /*d750*/  IMAD R13, R13, UR6, RZ ;  /* 0x000000060d0d7c24 */ /* 0x000fe4000f8e02ff */
[C---:B------:R-:W-:Y:S02]  /*d760*/  IMAD R11, R8.reuse, UR5, R5 ;  /* 0x00000005080b7c24 */ /* 0x040fe4000f8e0205 */
[----:B------:R-:W-:Y:S02]  /*d770*/  IMAD.WIDE.U32 R4, R8, UR4, R2 ;  /* 0x0000000408047c25 */ /* 0x000fe4000f8e0002 */
[----:B------:R-:W0:Y:S02]  /*d780*/  @P1 LDC R8, c[0x0][0x44c] ;  /* 0x00011300ff081b82 */ /* 0x000e240000000800 */
[----:B------:R-:W-:-:S02]  /*d790*/  IMAD.IADD R5, R5, 0x1, R11 ;  /* 0x0000000105057824 */ /* 0x000fc400078e020b */
[C---:B------:R-:W-:Y:S02]  /*d7a0*/  IMAD R13, R12.reuse, UR7, R13 ;  /* 0x000000070c0d7c24 */ /* 0x040fe4000f8e020d */
[----:B------:R-:W-:Y:S02]  /*d7b0*/  IMAD.WIDE.U32 R4, R12, UR6, R4 ;  /* 0x000000060c047c25 */ /* 0x000fe4000f8e0004 */
[----:B------:R-:W1:Y:S01]  /*d7c0*/  @P1 LDC R11, c[0x0][0x450] ;  /* 0x00011400ff0b1b82 */ /* 0x000e620000000800 */
[----:B------:R-:W-:-:S04]  /*d7d0*/  IADD3 R4, P0, R4, UR8, RZ ;  /* 0x0000000804047c10 */ /* 0x000fc8000ff1e0ff */
[----:B------:R-:W-:Y:S01]  /*d7e0*/  IADD3.X R5, R5, UR9, R13, P0, !PT ;  /* 0x0000000905057c10 */ /* 0x000fe200087fe40d */
[----:B------:R-:W-:Y:S02]  /*d7f0*/  IMAD.MOV.U32 R13, RZ, RZ, R7 ;  /* 0x000000ffff0d7224 */ /* 0x000fe400078e0007 */
[----:B0-----:R-:W-:-:S05]  /*d800*/  @P1 IMAD.HI.U32 R8, R7, R8, RZ ;  /* 0x0000000807081227 */ /* 0x001fca00078e00ff */
[----:B-1----:R-:W-:-:S04]  /*d810*/  @P1 SHF.R.U32.HI R13, RZ, R11, R8 ;  /* 0x0000000bff0d1219 */ /* 0x002fc80000011608 */
[--C-:B------:R-:W-:Y:S01]  /*d820*/  SHF.R.S32.HI R8, RZ, 0x1f, R13.reuse ;  /* 0x0000001fff087819 */ /* 0x100fe2000001140d */
[----:B------:R-:W-:Y:S02]  /*d830*/  IMAD.MOV R12, RZ, RZ, -R13 ;  /* 0x000000ffff0c7224 */ /* 0x000fe400078e0a0d */
[----:B------:R-:W-:-:S04]  /*d840*/  IMAD.WIDE.U32 R2, R13, UR4, R2 ;  /* 0x000000040d027c25 */ /* 0x000fc8000f8e0002 */
[----:B------:R-:W-:Y:S02]  /*d850*/  IMAD R7, R9, R12, R7 ;  /* 0x0000000c09077224 */ /* 0x000fe400078e0207 */
[----:B------:R-:W-:Y:S01]  /*d860*/  IMAD R8, R8, UR4, RZ ;  /* 0x0000000408087c24 */ /* 0x000fe2000f8e02ff */
[----:B------:R-:W-:Y:S02]  /*d870*/  ULDC UR4, c[0x0][0x2b8] ;  /* 0x0000ae0000047ab9 */ /* 0x000fe40000000800 */
[----:B------:R-:W-:Y:S01]  /*d880*/  ISETP.GE.AND P2, PT, R6, UR4, PT ;  /* 0x0000000406007c0c */ /* 0x000fe2000bf46270 */
[----:B------:R-:W-:Y:S01]  /*d890*/  IMAD R13, R13, UR5, R8 ;  /* 0x000000050d0d7c24 */ /* 0x000fe2000f8e0208 */
[----:B------:R-:W-:-:S03]  /*d8a0*/  SHF.R.S32.HI R8, RZ, 0x1f, R7 ;  /* 0x0000001fff087819 */ /* 0x000fc60000011407 */
[----:B------:R-:W-:Y:S02]  /*d8b0*/  IMAD.IADD R3, R3, 0x1, R13 ;  /* 0x0000000103037824 */ /* 0x000fe400078e020d */
[----:B------:R-:W-:Y:S02]  /*d8c0*/  IMAD R8, R8, UR6, RZ ;  /* 0x0000000608087c24 */ /* 0x000fe4000f8e02ff */
[----:B------:R-:W-:-:S04]  /*d8d0*/  IMAD.WIDE.U32 R2, R7, UR6, R2 ;  /* 0x0000000607027c25 */ /* 0x000fc8000f8e0002 */
[----:B------:R-:W-:Y:S01]  /*d8e0*/  IMAD R11, R7, UR7, R8 ;  /* 0x00000007070b7c24 */ /* 0x000fe2000f8e0208 */
[----:B------:R-:W-:-:S04]  /*d8f0*/  LOP3.LUT R7, R6, 0x20, RZ, 0xfc, !PT ;  /* 0x0000002006077812 */ /* 0x000fc800078efcff */
[----:B------:R-:W-:Y:S02]  /*d900*/  ISETP.GE.AND P0, PT, R7, UR4, PT ;  /* 0x0000000407007c0c */ /* 0x000fe4000bf06270 */
[----:B------:R-:W-:-:S04]  /*d910*/  LOP3.LUT R7, R6, 0x40, RZ, 0xfc, !PT ;  /* 0x0000004006077812 */ /* 0x000fc800078efcff */
[----:B------:R-:W-:Y:S01]  /*d920*/  ISETP.GE.AND P1, PT, R7, UR4, PT ;  /* 0x0000000407007c0c */ /* 0x000fe2000bf26270 */
[----:B------:R-:W-:Y:S01]  /*d930*/  UMOV UR4, 0xffffffff ;  /* 0xffffffff00047882 */ /* 0x000fe20000000000 */
[----:B------:R-:W-:-:S04]  /*d940*/  IADD3 R7, P3, R2, UR8, RZ ;  /* 0x0000000802077c10 */ /* 0x000fc8000ff7e0ff */
[----:B------:R-:W-:Y:S01]  /*d950*/  IADD3.X R8, R3, UR9, R11, P3, !PT ;  /* 0x0000000903087c10 */ /* 0x000fe20009ffe40b */
[----:B------:R-:W-:Y:S08]  /*d960*/  BRA.DIV UR4, `(.L_x_10506) ;  /* 0x0000002204007947 */ /* 0x000ff0000b800000 */
[----:B------:R-:W0:Y:S01]  /*d970*/  SHFL.IDX PT, R3, R4, RZ, 0x1e1f ;  /* 0x001e1fff04037589 */ /* 0x000e2200000e0000 */
[----:B------:R-:W-:Y:S01]  /*d980*/  ULDC UR4, c[0x0][0x288] ;  /* 0x0000a20000047ab9 */ /* 0x000fe20000000800 */
[----:B------:R-:W-:Y:S02]  /*d990*/  IMAD R10, R15, 0xc0, R10 ;  /* 0x000000c00f0a7824 */ /* 0x000fe400078e020a */
[----:B------:R-:W1:Y:S01]  /*d9a0*/  SHFL.IDX PT, R2, R5, RZ, 0x1e1f ;  /* 0x001e1fff05027589 */ /* 0x000e6200000e0000 */
[----:B------:R-:W-:Y:S02]  /*d9b0*/  IMAD R9, R9, UR4, RZ ;  /* 0x0000000409097c24 */ /* 0x000fe4000f8e02ff */
[C---:B------:R-:W-:Y:S01]  /*d9c0*/  VIADD R12, R10.reuse, 0x40 ;  /* 0x000000400a0c7836 */ /* 0x040fe20000000000 */
[----:B------:R2:W3:Y:S02]  /*d9d0*/  SHFL.IDX PT, R14, R4, 0x1, 0x1e1f ;  /* 0x003e1f00040e7f89 */ /* 0x0004e400000e0000 */
[----:B------:R-:W-:-:S02]  /*d9e0*/  ISETP.GE.AND P3, PT, R10, R9, PT ;  /* 0x000000090a00720c */ /* 0x000fc40003f66270 */
[----:B------:R-:W4:Y:S04]  /*d9f0*/  SHFL.IDX PT, R5, R5, 0x1, 0x1e1f ;  /* 0x003e1f0005057f89 */ /* 0x000f2800000e0000 */
[----:B------:R-:W2:Y:S07]  /*da00*/  SHFL.IDX PT, R8, R8, RZ, 0x1e1f ;  /* 0x001e1fff08087589 */ /* 0x000eae00000e0000 */
[----:B------:R-:W-:Y:S01]  /*da10*/  @!P3 VIADD R21, R0, UR38 ;  /* 0x000000260015bc36 */ /* 0x000fe20008000000 */
[----:B0-----:R-:W-:-:S05]  /*da20*/  @!P3 IADD3 R20, P4, R6, R3, RZ ;  /* 0x000000030614b210 */ /* 0x001fca0007f9e0ff */
[----:B-1----:R-:W-:Y:S01]  /*da30*/  @!P3 IMAD.X R3, RZ, RZ, R2, P4 ;  /* 0x000000ffff03b224 */ /* 0x002fe200020e0602 */
[----:B------:R-:W-:Y:S01]  /*da40*/  ISETP.GE.AND P4, PT, R12, R9, PT ;  /* 0x000000090c00720c */ /* 0x000fe20003f86270 */
[----:B------:R-:W-:-:S05]  /*da50*/  @!P3 IMAD.MOV.U32 R2, RZ, RZ, R20 ;  /* 0x000000ffff02b224 */ /* 0x000fca00078e0014 */
[----:B------:R-:W-:Y:S04]  /*da60*/  @!P3 LDGSTS.E.BYPASS.LTC128B.128 [R21+0xc400], desc[UR42][R2.64], !P2 ;  /* 0x0c4000000215bfae */ /* 0x000fe8000d101d6a */
[----:B------:R-:W-:Y:S03]  /*da70*/  @!P3 LDGSTS.E.BYPASS.LTC128B.128 [R21+0xdc00], desc[UR42][R2.64+0x20], !P0 ;  /* 0x0dc000200215bfae */ /* 0x000fe6000c101d6a */
[----:B--2---:R-:W-:Y:S01]  /*da80*/  @!P4 VIADD R4, R0, UR38 ;  /* 0x000000260004cc36 */ /* 0x004fe20008000000 */
[----:B------:R0:W-:Y:S01]  /*da90*/  @!P3 LDGSTS.E.BYPASS.LTC128B.128 [R21+0xf400], desc[UR42][R2.64+0x40], !P1 ;  /* 0x0f4000400215bfae */ /* 0x0001e2000c901d6a */
[----:B---3--:R-:W-:-:S05]  /*daa0*/  @!P4 IADD3 R14, P3, R6, R14, RZ ;  /* 0x0000000e060ec210 */ /* 0x008fca0007f7e0ff */
[----:B----4-:R-:W-:Y:S02]  /*dab0*/  @!P4 IMAD.X R5, RZ, RZ, R5, P3 ;  /* 0x000000ffff05c224 */ /* 0x010fe400018e0605 */
[----:B0-----:R-:W-:Y:S02]  /*dac0*/  @!P4 IMAD.MOV.U32 R2, RZ, RZ, R14 ;  /* 0x000000ffff02c224 */ /* 0x001fe400078e000e */
[----:B------:R-:W-:Y:S01]  /*dad0*/  @!P4 IMAD.MOV.U32 R3, RZ, RZ, R5 ;  /* 0x000000ffff03c224 */ /* 0x000fe200078e0005 */
[----:B------:R0:W1:Y:S04]  /*dae0*/  SHFL.IDX PT, R14, R7, RZ, 0x1e1f ;  /* 0x001e1fff070e7589 */ /* 0x00006800000e0000 */
[----:B------:R0:W-:Y:S04]  /*daf0*/  @!P4 LDGSTS.E.BYPASS.LTC128B.128 [R4+0xcc00], desc[UR42][R2.64], !P2 ;  /* 0x0cc000000204cfae */ /* 0x0001e8000d101d6a */
[----:B------:R0:W-:Y:S04]  /*db00*/  @!P4 LDGSTS.E.BYPASS.LTC128B.128 [R4+0xe400], desc[UR42][R2.64+0x20], !P0 ;  /* 0x0e4000200204cfae */ /* 0x0001e8000c101d6a */
[----:B------:R0:W-:Y:S02]  /*db10*/  @!P4 LDGSTS.E.BYPASS.LTC128B.128 [R4+0xfc00], desc[UR42][R2.64+0x40], !P1 ;  /* 0x0fc000400204cfae */ /* 0x0001e4000c901d6a */
.L_x_10564:
[----:B------:R-:W-:Y:S01]  /*db20*/  VIADD R10, R10, 0x80 ;  /* 0x000000800a0a7836 */ /* 0x000fe20000000000 */
[----:B------:R-:W-:Y:S01]  /*db30*/  BSSY B0, `(.L_x_10507) ;  /* 0x000000d000007945 */ /* 0x000fe20003800000 */
[----:B0-----:R-:W-:-:S03]  /*db40*/  IMAD.MOV.U32 R4, RZ, RZ, 0x1 ;  /* 0x00000001ff047424 */ /* 0x001fc600078e00ff */
        /* <DEDUP_REMOVED lines=11> */
.L_x_10508:
[----:B------:R-:W-:Y:S05]  /*dc00*/  BSYNC B0 ;  /* 0x0000000000007941 */ /* 0x000fea0003800000 */
.L_x_10507:
        /* <DEDUP_REMOVED lines=10> */
.L_x_10565:
[----:B-1----:R-:W-:Y:S01]  /*dcb0*/  IMAD.MOV.U32 R14, RZ, RZ, 0x1 ;  /* 0x00000001ff0e7424 */ /* 0x002fe200078e00ff */
[----:B------:R-:W-:Y:S06]  /*dcc0*/  @!P1 BRA `(.L_x_10510) ;  /* 0x0000000c00d49947 */ /* 0x000fec0003800000 */
[----:B------:R-:W1:Y:S01]  /*dcd0*/  S2R R2, SR_TID.X ;  /* 0x0000000000027919 */ /* 0x000e620000002100 */
[----:B------:R-:W-:Y:S02]  /*dce0*/  IMAD.U32 R21, RZ, RZ, UR40 ;  /* 0x00000028ff157e24 */ /* 0x000fe4000f8e00ff */
[----:B------:R-:W-:Y:S02]  /*dcf0*/  IMAD.IADD R15, R28, 0x1, R18 ;  /* 0x000000011c0f7824 */ /* 0x000fe400078e0212 */
[----:B------:R-:W-:Y:S01]  /*dd00*/  IMAD.MOV.U32 R4, RZ, RZ, 0x1 ;  /* 0x00000001ff047424 */ /* 0x000fe200078e00ff */
[----:B------:R-:W-:Y:S01]  /*dd10*/  LOP3.LUT R21, R21, 0x1, RZ, 0xfc, !PT ;  /* 0x0000000115157812 */ /* 0x000fe200078efcff */
[----:B------:R-:W-:Y:S01]  /*dd20*/  IMAD.MOV.U32 R5, RZ, RZ, RZ ;  /* 0x000000ffff057224 */ /* 0x000fe200078e00ff */
[----:B-1----:R-:W-:-:S07]  /*dd30*/  LOP3.LUT R20, R2, 0x1f, RZ, 0xc0, !PT ;  /* 0x0000001f02147812 */ /* 0x002fce00078ec0ff */
.L_x_10531:
[----:B------:R-:W-:Y:S01]  /*dd40*/  ISETP.NE.AND P1, PT, R24, RZ, PT ;  /* 0x000000ff1800720c */ /* 0x000fe20003f25270 */
[----:B------:R-:W-:Y:S01]  /*dd50*/  VIADD R13, R5, 0x1 ;  /* 0x00000001050d7836 */ /* 0x000fe20000000000 */
[----:B------:R-:W-:Y:S04]  /*dd60*/  BSSY B0, `(.L_x_10511) ;  /* 0x0000095000007945 */ /* 0x000fe80003800000 */
[----:B------:R-:W-:-:S04]  /*dd70*/  ISETP.NE.AND P0, PT, R13, 0x2, PT ;  /* 0x000000020d00780c */ /* 0x000fc80003f05270 */
[----:B0-----:R-:W-:Y:S02]  /*dd80*/  SEL R3, RZ, 0x1, P0 ;  /* 0x00000001ff037807 */ /* 0x001fe40000000000 */
[----:B------:R-:W-:Y:S02]  /*dd90*/  SEL R13, R13, RZ, P0 ;  /* 0x000000ff0d0d7207 */ /* 0x000fe40000000000 */
[----:B------:R-:W-:Y:S01]  /*dda0*/  LOP3.LUT R14, R4, R3, RZ, 0x3c, !PT ;  /* 0x00000003040e7212 */ /* 0x000fe200078e3cff */
[----:B------:R-:W-:Y:S06]  /*ddb0*/  @!P1 BRA `(.L_x_10512) ;  /* 0x00000008003c9947 */ /* 0x000fec0003800000 */
[----:B------:R-:W-:Y:S01]  /*ddc0*/  ISETP.NE.AND P1, PT, R25, RZ, PT ;  /* 0x000000ff1900720c */ /* 0x000fe20003f25270 */
        /* <DEDUP_REMOVED lines=21> */
.L_x_10513:
[----:B------:R-:W-:Y:S02]  /*df20*/  LEA R6, R13, UR38, 0x3 ;  /* 0x000000260d067c11 */ /* 0x000fe4000f8e18ff */
[----:B------:R-:W-:Y:S02]  /*df30*/  SHF.L.U32 R3, R14, 0x1f, RZ ;  /* 0x0000001f0e037819 */ /* 0x000fe400000006ff */
[----:B------:R-:W-:Y:S02]  /*df40*/  ISETP.NE.AND P1, PT, R29, RZ, PT ;  /* 0x000000ff1d00720c */ /* 0x000fe40003f25270 */
[----:B------:R-:W1:Y:S02]  /*df50*/  SYNCS.PHASECHK.TRANS64.TRYWAIT P0, [R6+URZ+0x17080], R3 ;  /* 0x01708003060075a7 */ /* 0x000e64000800017f */
[----:B-1----:R-:W-:Y:S09]  /*df60*/  @!P0 BRA `(.L_x_10514) ;  /* 0x0000001c00888947 */ /* 0x002ff20003800000 */
.L_x_10566:
[----:B------:R-:W-:Y:S04]  /*df70*/  BSSY B1, `(.L_x_10515) ;  /* 0x0000007000017945 */ /* 0x000fe80003800000 */
[----:B------:R-:W-:Y:S05]  /*df80*/  @P1 BRA `(.L_x_10516) ;  /* 0x0000000000141947 */ /* 0x000fea0003800000 */
[----:B------:R-:W-:Y:S01]  /*df90*/  ISETP.NE.AND P0, PT, R20, RZ, PT ;  /* 0x000000ff1400720c */ /* 0x000fe20003f05270 */
[----:B------:R-:W-:-:S04]  /*dfa0*/  IMAD.MOV.U32 R7, RZ, RZ, 0x3000 ;  /* 0x00003000ff077424 */ /* 0x000fc800078e00ff */
[----:B------:R2:W-:Y:S08]  /*dfb0*/  SYNCS.ARRIVE.TRANS64 RZ, [R6+URZ+0x17070], R7 ;  /* 0x0170700706ff79a7 */ /* 0x0005f0000800003f */
[----:B------:R-:W-:Y:S05]  /*dfc0*/  @!P0 BRA `(.L_x_10516) ;  /* 0x0000000000048947 */ /* 0x000fea0003800000 */
[----:B------:R-:W-:Y:S01]  /*dfd0*/  BPT.TRAP 0x1 ;  /* 0x000000040000795c */ /* 0x000fe20000300000 */
.L_x_10516:
[----:B------:R-:W-:Y:S05]  /*dfe0*/  BSYNC B1 ;  /* 0x0000000000017941 */ /* 0x000fea0003800000 */
.L_x_10515:
        /* <DEDUP_REMOVED lines=15> */
.L_x_10517:
        /* <DEDUP_REMOVED lines=13> */
.L_x_10518:
        /* <DEDUP_REMOVED lines=15> */
.L_x_10519:
        /* <DEDUP_REMOVED lines=10> */
.L_x_10567:
[----:B------:R-:W-:Y:S01]  /*e340*/  BSSY B1, `(.L_x_10521) ;  /* 0x0000009000017945 */ /* 0x000fe20003800000 */
[----:B------:R-:W-:Y:S02]  /*e350*/  IMAD.MOV.U32 R2, RZ, RZ, 0x0 ;  /* 0x00000000ff027424 */ /* 0x000fe400078e00ff */
[----:B-12---:R-:W-:Y:S01]  /*e360*/  IMAD.MOV.U32 R3, RZ, RZ, 0x14f00000 ;  /* 0x14f00000ff037424 */ /* 0x006fe200078e00ff */
[----:B------:R-:W-:Y:S06]  /*e370*/  @P1 BRA `(.L_x_10522) ;  /* 0x0000000000141947 */ /* 0x000fec0003800000 */
[----:B------:R-:W-:Y:S01]  /*e380*/  ISETP.NE.AND P0, PT, R20, RZ, PT ;  /* 0x000000ff1400720c */ /* 0x000fe20003f05270 */
[----:B------:R-:W-:-:S04]  /*e390*/  IMAD.MOV.U32 R12, RZ, RZ, 0x3000 ;  /* 0x00003000ff0c7424 */ /* 0x000fc800078e00ff */
[----:B------:R1:W-:Y:S08]  /*e3a0*/  SYNCS.ARRIVE.TRANS64 RZ, [R6+URZ+0x17030], R12 ;  /* 0x0170300c06ff79a7 */ /* 0x0003f0000800003f */
[----:B------:R-:W-:Y:S05]  /*e3b0*/  @!P0 BRA `(.L_x_10522) ;  /* 0x0000000000048947 */ /* 0x000fea0003800000 */
[----:B------:R-:W-:Y:S01]  /*e3c0*/  BPT.TRAP 0x1 ;  /* 0x000000040000795c */ /* 0x000fe20000300000 */
.L_x_10522:
[----:B------:R-:W-:Y:S05]  /*e3d0*/  BSYNC B1 ;  /* 0x0000000000017941 */ /* 0x000fea0003800000 */
.L_x_10521:
        /* <DEDUP_REMOVED lines=12> */
.L_x_10523:
        /* <DEDUP_REMOVED lines=13> */
.L_x_10524:
        /* <DEDUP_REMOVED lines=13> */
.L_x_10525:
[----:B------:R-:W-:-:S13]  /*e640*/  @P0 ELECT P1, URZ, PT ;  /* 0x00000000003f082f */ /* 0x000fda0003820000 */
[----:B------:R-:W-:Y:S01]  /*e650*/  @P1 R2UR UR13, R16 ;  /* 0x00000000100d12ca */ /* 0x000fe200000e0000 */
[----:B------:R-:W-:Y:S01]  /*e660*/  UMOV UR12, UR36 ;  /* 0x00000024000c7c82 */ /* 0x000fe20008000000 */
[----:B------:R-:W-:-:S11]  /*e670*/  @P1 PLOP3.LUT P0, PT, P1, PT, PT, 0x8, 0x0 ;  /* 0x000000000000181c */ /* 0x000fd60000f0e170 */
[----:B------:R2:W-:Y:S01]  /*e680*/  UTMALDG.4D [UR8], [UR6], desc[UR14] ;  /* 0x00000e08060075b4 */ /* 0x0005e20008019000 */
[----:B------:R-:W-:Y:S01]  /*e690*/  PLOP3.LUT P1, PT, PT, PT, PT, 0x8, 0x0 ;  /* 0x000000000000781c */ /* 0x000fe20003f2e170 */
[----:B--2---:R-:W-:-:S12]  /*e6a0*/  @P0 BRA.U.ANY `(.L_x_10525) ;  /* 0xfffffffd00e40947 */ /* 0x004fd8000393ffff */
.L_x_10512:
[----:B------:R-:W-:Y:S05]  /*e6b0*/  BSYNC B0 ;  /* 0x0000000000007941 */ /* 0x000fea0003800000 */
.L_x_10511:
[----:B------:R-:W-:-:S13]  /*e6c0*/  ISETP.NE.AND P0, PT, R21, 0x3, PT ;  /* 0x000000031500780c */ /* 0x000fda0003f05270 */
[----:B------:R-:W-:Y:S05]  /*e6d0*/  @!P0 BRA `(.L_x_10526) ;  /* 0x0000000000048947 */ /* 0x000fea0003800000 */
[----:B------:R-:W-:Y:S01]  /*e6e0*/  BPT.TRAP 0x1 ;  /* 0x000000040000795c */ /* 0x000fe20000300000 */
.L_x_10526:
[----:B------:R-:W-:Y:S01]  /*e6f0*/  LOP3.LUT R2, R4, 0x1, RZ, 0x3c, !PT ;  /* 0x0000000104027812 */ /* 0x000fe200078e3cff */
[----:B-1----:R-:W-:Y:S01]  /*e700*/  IMAD.U32 R6, RZ, RZ, UR40 ;  /* 0x00000028ff067e24 */ /* 0x002fe2000f8e00ff */
[----:B------:R-:W-:Y:S02]  /*e710*/  LEA R3, R5, UR38, 0x3 ;  /* 0x0000002605037c11 */ /* 0x000fe4000f8e18ff */
[----:B------:R-:W-:Y:S02]  /*e720*/  SHF.L.U32 R2, R2, 0x1f, RZ ;  /* 0x0000001f02027819 */ /* 0x000fe400000006ff */
[----:B------:R-:W-:Y:S02]  /*e730*/  LOP3.LUT R6, R6, 0x2, RZ, 0xfc, !PT ;  /* 0x0000000206067812 */ /* 0x000fe400078efcff */
[----:B------:R-:W1:Y:S02]  /*e740*/  SYNCS.PHASECHK.TRANS64.TRYWAIT P0, [R3+URZ+0x17070], R2 ;  /* 0x01707002030075a7 */ /* 0x000e64000800017f */
[----:B------:R-:W-:Y:S01]  /*e750*/  ISETP.NE.AND P1, PT, R6, 0x3, PT ;  /* 0x000000030600780c */ /* 0x000fe20003f25270 */
[----:B-1----:R-:W-:-:S12]  /*e760*/  @!P0 BRA `(.L_x_10527) ;  /* 0x0000001400b08947 */ /* 0x002fd80003800000 */
.L_x_10568:
[----:B------:R-:W-:Y:S05]  /*e770*/  @!P1 BRA `(.L_x_10528) ;  /* 0x0000000000049947 */ /* 0x000fea0003800000 */
[----:B------:R-:W-:Y:S01]  /*e780*/  BPT.TRAP 0x1 ;  /* 0x000000040000795c */ /* 0x000fe20000300000 */
.L_x_10528:
[----:B------:R-:W-:Y:S01]  /*e790*/  SHF.L.U32 R4, R4, 0x1f, RZ ;  /* 0x0000001f04047819 */ /* 0x000fe200000006ff */
[----:B-1----:R-:W-:-:S03]  /*e7a0*/  IMAD R2, R5, 0x3000, RZ ;  /* 0x0000300005027824 */ /* 0x002fc600078e02ff */
[----:B------:R-:W1:Y:S02]  /*e7b0*/  SYNCS.PHASECHK.TRANS64.TRYWAIT P0, [R3+URZ+0x17060], R4 ;  /* 0x01706004030075a7 */ /* 0x000e64000800017f */
[----:B-1----:R-:W-:Y:S05]  /*e7c0*/  @!P0 BRA `(.L_x_10529) ;  /* 0x0000001400ac8947 */ /* 0x002fea0003800000 */
.L_x_10569:
[C---:B------:R-:W-:Y:S01]  /*e7d0*/  LOP3.LUT R12, R2.reuse, R19, RZ, 0xfc, !PT ;  /* 0x00000013020c7212 */ /* 0x040fe200078efcff */
[----:B------:R-:W-:Y:S05]  /*e7e0*/  WARPSYNC.ALL ;  /* 0x0000000000007948 */ /* 0x000fea0003800000 */
[----:B-1----:R-:W1:Y:S01]  /*e7f0*/  LDSM.16.MT88.4 R4, [R12+UR38+0x6400] ;  /* 0x006400260c04783b */ /* 0x002e620008004200 */
[----:B0-----:R-:W-:Y:S01]  /*e800*/  VIADD R17, R2, 0x1000 ;  /* 0x0000100002117836 */ /* 0x001fe20000000000 */
        /* <DEDUP_REMOVED lines=8> */
[----:B------:R-:W-:Y:S03]  /*e890*/  STSM.16.M88.4 [R4], R8 ;  /* 0x0000000804007844 */ /* 0x000fe60000000200 */
[----:B------:R-:W-:Y:S01]  /*e8a0*/  IMAD.IADD R17, R27, 0x1, R17 ;  /* 0x000000011b117824 */ /* 0x000fe200078e0211 */
[----:B------:R-:W0:Y:S02]  /*e8b0*/  LDSM.16.MT88.4 R4, [R5+UR38+0x6400] ;  /* 0x006400260504783b */ /* 0x000e240008004200 */
[----:B0-----:R-:W-:-:S02]  /*e8c0*/  PRMT R8, R4, 0x6420, R5 ;  /* 0x0000642004087816 */ /* 0x001fc40000000005 */
[----:B------:R-:W-:Y:S02]  /*e8d0*/  PRMT R9, R4, 0x7531, R5 ;  /* 0x0000753104097816 */ /* 0x000fe40000000005 */
[C-C-:B------:R-:W-:Y:S02]  /*e8e0*/  PRMT R10, R6.reuse, 0x6420, R7.reuse ;  /* 0x00006420060a7816 */ /* 0x140fe40000000007 */
[----:B------:R-:W-:-:S05]  /*e8f0*/  PRMT R11, R6, 0x7531, R7 ;  /* 0x00007531060b7816 */ /* 0x000fca0000000007 */
[----:B------:R0:W-:Y:S02]  /*e900*/  STSM.16.M88.4 [R17], R8 ;  /* 0x0000000811007844 */ /* 0x0001e40000000200 */
[----:B0-----:R-:W-:Y:S01]  /*e910*/  VIADD R17, R2, 0x2000 ;  /* 0x0000200002117836 */ /* 0x001fe20000000000 */
[----:B------:R-:W-:-:S04]  /*e920*/  IADD3 R2, R27, R15, R2 ;  /* 0x0000000f1b027210 */ /* 0x000fc80007ffe002 */
        /* <DEDUP_REMOVED lines=35> */
.L_x_10530:
        /* <DEDUP_REMOVED lines=12> */
.L_x_10510:
[----:B------:R-:W-:-:S07]  /*ec20*/  IMAD.MOV.U32 R13, RZ, RZ, RZ ;  /* 0x000000ffff0d7224 */ /* 0x000fce00078e00ff */
.L_x_10532:
[----:B------:R-:W-:-:S04]  /*ec30*/  ULOP3.LUT UR4, UR40, 0x1, URZ, 0xfc, !UPT ;  /* 0x0000000128047892 */ /* 0x000fc8000f8efc3f */
[----:B------:R-:W-:-:S06]  /*ec40*/  UISETP.NE.AND UP0, UPT, UR4, 0x3, UPT ;  /* 0x000000030400788c */ /* 0x000fcc000bf05270 */
[----:B------:R-:W-:-:S13]  /*ec50*/  PLOP3.LUT P0, PT, PT, PT, UP0, 0x80, 0x0 ;  /* 0x000000000000781c */ /* 0x000fda0003f0f008 */
[----:B------:R-:W-:Y:S05]  /*ec60*/  @!P0 BRA `(.L_x_10533) ;  /* 0x0000000000048947 */ /* 0x000fea0003800000 */
[----:B------:R-:W-:Y:S01]  /*ec70*/  BPT.TRAP 0x1 ;  /* 0x000000040000795c */ /* 0x000fe20000300000 */
.L_x_10533:
[----:B0-----:R-:W-:Y:S01]  /*ec80*/  LOP3.LUT R3, R14, 0x1, RZ, 0x3c, !PT ;  /* 0x000000010e037812 */ /* 0x001fe200078e3cff */
[----:B------:R-:W-:Y:S01]  /*ec90*/  BSSY B0, `(.L_x_10534) ;  /* 0x0000005000007945 */ /* 0x000fe20003800000 */
[----:B------:R-:W-:Y:S02]  /*eca0*/  LEA R2, R13, UR38, 0x3 ;  /* 0x000000260d027c11 */ /* 0x000fe4000f8e18ff */
[----:B------:R-:W-:-:S04]  /*ecb0*/  SHF.L.U32 R3, R3, 0x1f, RZ ;  /* 0x0000001f03037819 */ /* 0x000fc800000006ff */
[----:B------:R-:W0:Y:S02]  /*ecc0*/  SYNCS.PHASECHK.TRANS64.TRYWAIT P0, [R2+URZ+0x17070], R3 ;  /* 0x01707003020075a7 */ /* 0x000e24000800017f */
[----:B0-----:R-:W-:Y:S05]  /*ecd0*/  @!P0 BRA `(.L_x_10535) ;  /* 0x00000010007c8947 */ /* 0x001fea0003800000 */
.L_x_10570:
[----:B------:R-:W-:Y:S05]  /*ece0*/  BSYNC B0 ;  /* 0x0000000000007941 */ /* 0x000fea0003800000 */
.L_x_10534:
[----:B------:R-:W-:-:S06]  /*ecf0*/  ULOP3.LUT UR4, UR40, 0x2, URZ, 0xfc, !UPT ;  /* 0x0000000228047892 */ /* 0x000fcc000f8efc3f */
[----:B------:R-:W-:-:S05]  /*ed00*/  IMAD.U32 R0, RZ, RZ, UR4 ;  /* 0x00000004ff007e24 */ /* 0x000fca000f8e00ff */
[----:B------:R-:W-:-:S13]  /*ed10*/  ISETP.NE.AND P1, PT, R0, 0x3, PT ;  /* 0x000000030000780c */ /* 0x000fda0003f25270 */
[----:B------:R-:W-:Y:S05]  /*ed20*/  @!P1 BRA `(.L_x_10536) ;  /* 0x0000000000049947 */ /* 0x000fea0003800000 */
[----:B------:R-:W-:Y:S01]  /*ed30*/  BPT.TRAP 0x1 ;  /* 0x000000040000795c */ /* 0x000fe20000300000 */
.L_x_10536:
[----:B------:R-:W-:Y:S01]  /*ed40*/  SHF.L.U32 R5, R14, 0x1f, RZ ;  /* 0x0000001f0e057819 */ /* 0x000fe200000006ff */
[----:B------:R-:W-:-:S03]  /*ed50*/  IMAD R0, R13, 0x3000, RZ ;  /* 0x000030000d007824 */ /* 0x000fc600078e02ff */
[----:B------:R-:W1:Y:S02]  /*ed60*/  SYNCS.PHASECHK.TRANS64.TRYWAIT P0, [R2+URZ+0x17060], R5 ;  /* 0x01706005020075a7 */ /* 0x000e64000800017f */
[----:B0-----:R-:W-:Y:S01]  /*ed70*/  LOP3.LUT R3, R0, R19, RZ, 0xfc, !PT ;  /* 0x0000001300037212 */ /* 0x001fe200078efcff */
[----:B-1----:R-:W-:Y:S06]  /*ed80*/  @!P0 BRA `(.L_x_10537) ;  /* 0x0000001000648947 */ /* 0x002fec0003800000 */
.L_x_10571:
        /* <DEDUP_REMOVED lines=57> */
.L_x_10538:
        /* <DEDUP_REMOVED lines=12> */
.L_x_10491:
[----:B------:R-:W1:Y:S01]  /*f1e0*/  S2R R4, SR_CgaCtaId ;  /* 0x0000000000047919 */ /* 0x000e620000008800 */
[----:B------:R-:W-:Y:S02]  /*f1f0*/  MOV R3, 0x400 ;  /* 0x0000040000037802 */ /* 0x000fe40000000f00 */
[----:B------:R-:W-:Y:S02]  /*f200*/  SHF.L.U32 R2, R2, 0x1f, RZ ;  /* 0x0000001f02027819 */ /* 0x000fe400000006ff */
[----:B-1----:R-:W-:-:S04]  /*f210*/  LEA R7, R4, R3, 0x18 ;  /* 0x0000000304077211 */ /* 0x002fc800078ec0ff */
[----:B------:R-:W1:Y:S02]  /*f220*/  SYNCS.PHASECHK.TRANS64.TRYWAIT P0, [R7+URZ+0x17020], R2 ;  /* 0x01702002070075a7 */ /* 0x000e64000800017f */
[----:B-1----:R-:W-:Y:S05]  /*f230*/  @!P0 BRA `(.L_x_10539) ;  /* 0x0000000c004c8947 */ /* 0x002fea0003800000 */
.L_x_10572:
        /* <DEDUP_REMOVED lines=13> */
.L_x_10540:
        /* <DEDUP_REMOVED lines=12> */
.L_x_10573:
[----:B------:R-:W1:Y:S02]  /*f3d0*/  SYNCS.PHASECHK.TRANS64.TRYWAIT P1, [R3+URZ], R2 ;  /* 0x00000002030075a7 */ /* 0x000e64000802017f */
[----:B-1----:R-:W-:Y:S05]  /*f3e0*/  @!P1 BRA `(.L_x_10542) ;  /* 0x0000000c00089947 */ /* 0x002fea0003800000 */
.L_x_10574:
[----:B------:R-:W-:Y:S05]  /*f3f0*/  @!P0 BRA `(.L_x_10543) ;  /* 0x0000000000048947 */ /* 0x000fea0003800000 */
[----:B------:R-:W-:Y:S01]  /*f400*/  BPT.TRAP 0x1 ;  /* 0x000000040000795c */ /* 0x000fe20000300000 */
.L_x_10543:
[----:B-1----:R-:W-:-:S04]  /*f410*/  IMAD R3, R0, 0x8, R7 ;  /* 0x0000000800037824 */ /* 0x002fc800078e0207 */
[----:B------:R-:W1:Y:S02]  /*f420*/  SYNCS.PHASECHK.TRANS64.TRYWAIT P1, [R3+URZ+0x17060], R4 ;  /* 0x01706004030075a7 */ /* 0x000e64000802017f */
[----:B-1----:R-:W-:Y:S05]  /*f430*/  @!P1 BRA `(.L_x_10544) ;  /* 0x0000000c00089947 */ /* 0x002fea0003800000 */
.L_x_10575:
[----:B------:R-:W-:Y:S05]  /*f440*/  @!P0 BRA `(.L_x_10545) ;  /* 0x0000000000048947 */ /* 0x000fea0003800000 */
[----:B------:R-:W-:Y:S01]  /*f450*/  BPT.TRAP 0x1 ;  /* 0x000000040000795c */ /* 0x000fe20000300000 */
.L_x_10545:
[----:B0-----:R-:W-:-:S04]  /*f460*/  IMAD R5, R6, 0x8, R7 ;  /* 0x0000000806057824 */ /* 0x001fc800078e0207 */
[----:B------:R-:W0:Y:S02]  /*f470*/  SYNCS.PHASECHK.TRANS64.TRYWAIT P1, [R5+URZ+0x17060], R2 ;  /* 0x01706002050075a7 */ /* 0x000e24000802017f */
[----:B0-----:R-:W-:Y:S05]  /*f480*/  @!P1 BRA `(.L_x_10546) ;  /* 0x0000000c00089947 */ /* 0x001fea0003800000 */
.L_x_10576:
[----:B------:R-:W-:Y:S05]  /*f490*/  @!P0 BRA `(.L_x_10547) ;  /* 0x0000000000048947 */ /* 0x000fea0003800000 */
[----:B------:R-:W-:Y:S01]  /*f4a0*/  BPT.TRAP 0x1 ;  /* 0x000000040000795c */ /* 0x000fe20000300000 */
.L_x_10547:
[----:B------:R-:W2:Y:S02]  /*f4b0*/  SYNCS.PHASECHK.TRANS64.TRYWAIT P0, [R3+URZ+0x17080], R4 ;  /* 0x01708004030075a7 */ /* 0x000ea4000800017f */
[----:B--2---:R-:W-:Y:S05]  /*f4c0*/  @!P0 BRA `(.L_x_10548) ;  /* 0x0000000c000c8947 */ /* 0x004fea0003800000 */
.L_x_10549:
[----:B---3--:R3:W4:Y:S02]  /*f4d0*/  SYNCS.PHASECHK.TRANS64.TRYWAIT P0, [R5+URZ+0x17080], R2 ;  /* 0x01708002050075a7 */ /* 0x008724000800017f */
[----:B----4-:R-:W-:Y:S05]  /*f4e0*/  @!P0 NANOSLEEP.SYNCS 0x989680 ;  /* 0x009896800000895d */ /* 0x010fea0003900000 */
[----:B------:R-:W4:Y:S02]  /*f4f0*/  @!P0 SYNCS.PHASECHK.TRANS64 P0, [R5+URZ+0x17080], R2 ;  /* 0x01708002050085a7 */ /* 0x000f24000800007f */
[----:B----4-:R-:W-:Y:S05]  /*f500*/  @!P0 BRA `(.L_x_10549) ;  /* 0xfffffffc00f08947 */ /* 0x010fea000383ffff */
.L_x_10450:
[----:B------:R-:W-:Y:S05]  /*f510*/  BSYNC B6 ;  /* 0x0000000000067941 */ /* 0x000fea0003800000 */
.L_x_10447:
[----:B------:R-:W-:Y:S05]  /*f520*/  EXIT ;  /* 0x000000000000794d */ /* 0x000fea0003800000 */
.L_x_10454:
[----:B0-----:R-:W-:-:S04]  /*f530*/  IMAD.U32 R3, RZ, RZ, UR39 ;  /* 0x00000027ff037e24 */ /* 0x001fc8000f8e00ff */
[----:B------:R0:W1:Y:S03]  /*f540*/  SYNCS.PHASECHK.TRANS64.TRYWAIT P0, [R3+URZ+0x17000], R6 ;  /* 0x01700006030075a7 */ /* 0x000066000800017f */
[----:B-1----:R-:W-:Y:S05]  /*f550*/  @!P0 NANOSLEEP.SYNCS 0x989680 ;  /* 0x009896800000895d */ /* 0x002fea0003900000 */
[----:B------:R-:W1:Y:S02]  /*f560*/  @!P0 SYNCS.PHASECHK.TRANS64 P0, [R3+URZ+0x17000], R6 ;  /* 0x01700006030085a7 */ /* 0x000e64000800007f */
[----:B-1----:R-:W-:Y:S05]  /*f570*/  @!P0 BRA `(.L_x_10454) ;  /* 0xfffffffc00ec8947 */ /* 0x002fea000383ffff */
[----:B------:R-:W-:Y:S05]  /*f580*/  BRA `(.L_x_10550) ;  /* 0xffffff2000547947 */ /* 0x000fea000383ffff */
.L_x_10458:
[----:B0-----:R-:W-:-:S04]  /*f590*/  IMAD.U32 R3, RZ, RZ, UR39 ;  /* 0x00000027ff037e24 */ /* 0x001fc8000f8e00ff */
[----:B------:R0:W2:Y:S03]  /*f5a0*/  SYNCS.PHASECHK.TRANS64.TRYWAIT P2, [R3+URZ+0x17030], R6 ;  /* 0x01703006030075a7 */ /* 0x0000a6000804017f */
[----:B--2---:R-:W-:Y:S05]  /*f5b0*/  @!P2 NANOSLEEP.SYNCS 0x989680 ;  /* 0x009896800000a95d */ /* 0x004fea0003900000 */
[----:B------:R-:W2:Y:S02]  /*f5c0*/  @!P2 SYNCS.PHASECHK.TRANS64 P2, [R3+URZ+0x17030], R6 ;  /* 0x017030060300a5a7 */ /* 0x000ea4000804007f */
[----:B--2---:R-:W-:Y:S05]  /*f5d0*/  @!P2 BRA `(.L_x_10458) ;  /* 0xfffffffc00eca947 */ /* 0x004fea000383ffff */
[----:B------:R-:W-:Y:S05]  /*f5e0*/  BRA `(.L_x_10457) ;  /* 0xffffff2000747947 */ /* 0x000fea000383ffff */
.L_x_10463:
[----:B-1----:R-:W-:-:S04]  /*f5f0*/  IMAD.U32 R11, RZ, RZ, UR26 ;  /* 0x0000001aff0b7e24 */ /* 0x002fc8000f8e00ff */
[----:B------:R1:W2:Y:S03]  /*f600*/  SYNCS.PHASECHK.TRANS64.TRYWAIT P3, [R11+URZ+0x17030], R8 ;  /* 0x017030080b0075a7 */ /* 0x0002a6000806017f */
[----:B--2---:R-:W-:Y:S05]  /*f610*/  @!P3 NANOSLEEP.SYNCS 0x989680 ;  /* 0x009896800000b95d */ /* 0x004fea0003900000 */
[----:B------:R-:W2:Y:S02]  /*f620*/  @!P3 SYNCS.PHASECHK.TRANS64 P3, [R11+URZ+0x17030], R8 ;  /* 0x017030080b00b5a7 */ /* 0x000ea4000806007f */
[----:B--2---:R-:W-:Y:S05]  /*f630*/  @!P3 BRA `(.L_x_10463) ;  /* 0xfffffffc00ecb947 */ /* 0x004fea000383ffff */
[----:B------:R-:W-:Y:S05]  /*f640*/  BRA `(.L_x_10462) ;  /* 0xffffff4c00c07947 */ /* 0x000fea000383ffff */
.L_x_10467:
[----:B-1----:R-:W-:-:S04]  /*f650*/  IMAD.U32 R41, RZ, RZ, UR14 ;  /* 0x0000000eff297e24 */ /* 0x002fc8000f8e00ff */
[----:B------:R1:W2:Y:S03]  /*f660*/  SYNCS.PHASECHK.TRANS64.TRYWAIT P3, [R41+URZ+0x17050], R8 ;  /* 0x01705008290075a7 */ /* 0x0002a6000806017f */
[----:B--2---:R-:W-:Y:S05]  /*f670*/  @!P3 NANOSLEEP.SYNCS 0x989680 ;  /* 0x009896800000b95d */ /* 0x004fea0003900000 */
[----:B------:R-:W2:Y:S02]  /*f680*/  @!P3 SYNCS.PHASECHK.TRANS64 P3, [R41+URZ+0x17050], R8 ;  /* 0x017050082900b5a7 */ /* 0x000ea4000806007f */
[----:B--2---:R-:W-:Y:S05]  /*f690*/  @!P3 BRA `(.L_x_10467) ;  /* 0xfffffffc00ecb947 */ /* 0x004fea000383ffff */
[----:B------:R-:W-:Y:S05]  /*f6a0*/  BRA `(.L_x_10466) ;  /* 0xffffff5400087947 */ /* 0x000fea000383ffff */
.L_x_10474:
[----:B-1----:R-:W-:-:S04]  /*f6b0*/  IMAD.U32 R9, RZ, RZ, UR23 ;  /* 0x00000017ff097e24 */ /* 0x002fc8000f8e00ff */
[----:B------:R1:W2:Y:S03]  /*f6c0*/  SYNCS.PHASECHK.TRANS64.TRYWAIT P2, [R9+URZ+0x17030], R8 ;  /* 0x01703008090075a7 */ /* 0x0002a6000804017f */
[----:B--2---:R-:W-:Y:S05]  /*f6d0*/  @!P2 NANOSLEEP.SYNCS 0x989680 ;  /* 0x009896800000a95d */ /* 0x004fea0003900000 */
[----:B------:R-:W2:Y:S02]  /*f6e0*/  @!P2 SYNCS.PHASECHK.TRANS64 P2, [R9+URZ+0x17030], R8 ;  /* 0x017030080900a5a7 */ /* 0x000ea4000804007f */
[----:B--2---:R-:W-:Y:S05]  /*f6f0*/  @!P2 BRA `(.L_x_10474) ;  /* 0xfffffffc00eca947 */ /* 0x004fea000383ffff */
[----:B------:R-:W-:Y:S05]  /*f700*/  BRA `(.L_x_10473) ;  /* 0xffffff7800e87947 */ /* 0x000fea000383ffff */
.L_x_10478:
[----:B-1----:R-:W-:-:S04]  /*f710*/  IMAD.U32 R11, RZ, RZ, UR14 ;  /* 0x0000000eff0b7e24 */ /* 0x002fc8000f8e00ff */
[----:B------:R1:W3:Y:S03]  /*f720*/  SYNCS.PHASECHK.TRANS64.TRYWAIT P2, [R11+URZ+0x17050], R8 ;  /* 0x017050080b0075a7 */ /* 0x0002e6000804017f */
[----:B---3--:R-:W-:Y:S05]  /*f730*/  @!P2 NANOSLEEP.SYNCS 0x989680 ;  /* 0x009896800000a95d */ /* 0x008fea0003900000 */
[----:B------:R-:W3:Y:S02]  /*f740*/  @!P2 SYNCS.PHASECHK.TRANS64 P2, [R11+URZ+0x17050], R8 ;  /* 0x017050080b00a5a7 */ /* 0x000ee4000804007f */
[----:B---3--:R-:W-:Y:S05]  /*f750*/  @!P2 BRA `(.L_x_10478) ;  /* 0xfffffffc00eca947 */ /* 0x008fea000383ffff */
[----:B------:R-:W-:Y:S05]  /*f760*/  BRA `(.L_x_10477) ;  /* 0xffffff88003c7947 */ /* 0x000fea000383ffff */
.L_x_10484:
[----:B-1----:R-:W-:-:S04]  /*f770*/  IMAD.U32 R5, RZ, RZ, UR11 ;  /* 0x0000000bff057e24 */ /* 0x002fc8000f8e00ff */
[----:B------:R1:W2:Y:S03]  /*f780*/  SYNCS.PHASECHK.TRANS64.TRYWAIT P1, [R5+URZ+0x17050], R0 ;  /* 0x01705000050075a7 */ /* 0x0002a6000802017f */
[----:B--2---:R-:W-:Y:S05]  /*f790*/  @!P1 NANOSLEEP.SYNCS 0x989680 ;  /* 0x009896800000995d */ /* 0x004fea0003900000 */
[----:B------:R-:W2:Y:S02]  /*f7a0*/  @!P1 SYNCS.PHASECHK.TRANS64 P1, [R5+URZ+0x17050], R0 ;  /* 0x01705000050095a7 */ /* 0x000ea4000802007f */
[----:B--2---:R-:W-:Y:S05]  /*f7b0*/  @!P1 BRA `(.L_x_10484) ;  /* 0xfffffffc00ec9947 */ /* 0x004fea000383ffff */
[----:B------:R-:W-:Y:S05]  /*f7c0*/  BRA `(.L_x_10483) ;  /* 0xffffff9c008c7947 */ /* 0x000fea000383ffff */
.L_x_10497:
[----:B------:R-:W-:Y:S02]  /*f7d0*/  IMAD.MOV.U32 R13, RZ, RZ, R24 ;  /* 0x000000ffff0d7224 */ /* 0x000fe400078e0018 */
[----:B------:R-:W-:Y:S02]  /*f7e0*/  IMAD.MOV.U32 R12, RZ, RZ, RZ ;  /* 0x000000ffff0c7224 */ /* 0x000fe400078e00ff */
[----:B------:R-:W-:Y:S02]  /*f7f0*/  IMAD.MOV.U32 R11, RZ, RZ, 0x1f ;  /* 0x0000001fff0b7424 */ /* 0x000fe400078e00ff */
[----:B------:R-:W-:-:S07]  /*f800*/  IMAD.MOV.U32 R15, RZ, RZ, -0x1 ;  /* 0xffffffffff0f7424 */ /* 0x000fce00078e00ff */
[----:B------:R-:W-:Y:S05]  /*f810*/  WARPSYNC.COLLECTIVE R15, `(.L_x_10551) ;  /* 0x000000000f087348 */ /* 0x000fea0003c00000 */
[----:B------:R0:W1:Y:S02]  /*f820*/  SHFL.IDX P6, R14, R13, R12, R11 ;  /* 0x0000000c0d0e7389 */ /* 0x00006400000c000b */
[----:B01----:R-:W-:Y:S01]  /*f830*/  ENDCOLLECTIVE ;  /* 0x000000000000791b */ /* 0x003fe20003800000 */
.L_x_10551:
[----:B------:R-:W-:Y:S05]  /*f840*/  BRA `(.L_x_10552) ;  /* 0xffffffd000fc7947 */ /* 0x000fea000383ffff */
.L_x_10499:
[----:B------:R-:W-:Y:S01]  /*f850*/  BSSY B0, `(.L_x_10553) ;  /* 0x0000006000007945 */ /* 0x000fe20003800000 */
[----:B------:R-:W-:-:S07]  /*f860*/  IMAD.MOV.U32 R15, RZ, RZ, -0x1 ;  /* 0xffffffffff0f7424 */ /* 0x000fce00078e00ff */
[----:B------:R-:W-:Y:S05]  /*f870*/  WARPSYNC.COLLECTIVE R15, `(.L_x_10554) ;  /* 0x000000000f0c7348 */ /* 0x000fea0003c00000 */
[----:B------:R-:W-:Y:S02]  /*f880*/  ELECT P6, UR62, PT ;  /* 0x00000000003e782f */ /* 0x000fe400038c0000 */
[----:B------:R-:W-:Y:S01]  /*f890*/  MOV R14, UR62 ;  /* 0x0000003e000e7c02 */ /* 0x000fe20008000f00 */
[----:B------:R-:W-:Y:S10]  /*f8a0*/  ENDCOLLECTIVE ;  /* 0x000000000000791b */ /* 0x000ff40003800000 */
.L_x_10554:
[----:B------:R-:W-:Y:S05]  /*f8b0*/  BSYNC B0 ;  /* 0x0000000000007941 */ /* 0x000fea0003800000 */
.L_x_10553:
[----:B------:R-:W-:Y:S05]  /*f8c0*/  BRA `(.L_x_10555) ;  /* 0xffffffd000fc7947 */ /* 0x000fea000383ffff */
.L_x_10501:
[----:B-1----:R1:W2:Y:S02]  /*f8d0*/  SYNCS.PHASECHK.TRANS64.TRYWAIT P0, [R26+URZ+0x17080], R3 ;  /* 0x017080031a0075a7 */ /* 0x0022a4000800017f */
[----:B--2---:R-:W-:Y:S05]  /*f8e0*/  @!P0 NANOSLEEP.SYNCS 0x989680 ;  /* 0x009896800000895d */ /* 0x004fea0003900000 */
[----:B------:R-:W2:Y:S02]  /*f8f0*/  @!P0 SYNCS.PHASECHK.TRANS64 P0, [R26+URZ+0x17080], R3 ;  /* 0x017080031a0085a7 */ /* 0x000ea4000800007f */
[----:B--2---:R-:W-:Y:S05]  /*f900*/  @!P0 BRA `(.L_x_10501) ;  /* 0xfffffffc00f08947 */ /* 0x004fea000383ffff */
[----:B------:R-:W-:Y:S05]  /*f910*/  BRA `(.L_x_10556) ;  /* 0xffffffd400507947 */ /* 0x000fea000383ffff */
.L_x_10503:
[----:B--2---:R2:W3:Y:S02]  /*f920*/  SYNCS.PHASECHK.TRANS64.TRYWAIT P0, [R26+URZ+0x17040], R3 ;  /* 0x017040031a0075a7 */ /* 0x0044e4000800017f */
[----:B---3--:R-:W-:Y:S05]  /*f930*/  @!P0 NANOSLEEP.SYNCS 0x989680 ;  /* 0x009896800000895d */ /* 0x008fea0003900000 */
[----:B------:R-:W3:Y:S02]  /*f940*/  @!P0 SYNCS.PHASECHK.TRANS64 P0, [R26+URZ+0x17040], R3 ;  /* 0x017040031a0085a7 */ /* 0x000ee4000800007f */
[----:B---3--:R-:W-:Y:S05]  /*f950*/  @!P0 BRA `(.L_x_10503) ;  /* 0xfffffffc00f08947 */ /* 0x008fea000383ffff */
[----:B------:R-:W-:Y:S05]  /*f960*/  BRA `(.L_x_10557) ;  /* 0xffffffd400c87947 */ /* 0x000fea000383ffff */
.L_x_10506:
[----:B------:R-:W-:Y:S02]  /*f970*/  IMAD R10, R15, 0xc0, R10 ;  /* 0x000000c00f0a7824 */ /* 0x000fe400078e020a */
[----:B------:R-:W-:Y:S02]  /*f980*/  IMAD.MOV.U32 R13, RZ, RZ, R5 ;  /* 0x000000ffff0d7224 */ /* 0x000fe400078e0005 */
[----:B------:R-:W-:Y:S02]  /*f990*/  IMAD.MOV.U32 R12, RZ, RZ, RZ ;  /* 0x000000ffff0c7224 */ /* 0x000fe400078e00ff */
[----:B------:R-:W-:Y:S02]  /*f9a0*/  IMAD.MOV.U32 R11, RZ, RZ, 0x1e1f ;  /* 0x00001e1fff0b7424 */ /* 0x000fe400078e00ff */
[----:B------:R-:W-:-:S07]  /*f9b0*/  IMAD.MOV.U32 R15, RZ, RZ, -0x1 ;  /* 0xffffffffff0f7424 */ /* 0x000fce00078e00ff */
[----:B------:R-:W-:Y:S05]  /*f9c0*/  WARPSYNC.COLLECTIVE R15, `(.L_x_10558) ;  /* 0x000000000f087348 */ /* 0x000fea0003c00000 */
[----:B------:R0:W1:Y:S02]  /*f9d0*/  SHFL.IDX P6, R14, R13, R12, R11 ;  /* 0x0000000c0d0e7389 */ /* 0x00006400000c000b */
[----:B01----:R-:W-:Y:S01]  /*f9e0*/  ENDCOLLECTIVE ;  /* 0x000000000000791b */ /* 0x003fe20003800000 */
.L_x_10558:
[----:B------:R-:W-:Y:S02]  /*f9f0*/  IMAD.MOV.U32 R13, RZ, RZ, R4 ;  /* 0x000000ffff0d7224 */ /* 0x000fe400078e0004 */
[----:B------:R-:W-:-:S07]  /*fa00*/  IMAD.MOV.U32 R2, RZ, RZ, R14 ;  /* 0x000000ffff027224 */ /* 0x000fce00078e000e */
[----:B------:R-:W-:Y:S05]  /*fa10*/  WARPSYNC.COLLECTIVE R15, `(.L_x_10559) ;  /* 0x000000000f087348 */ /* 0x000fea0003c00000 */
[----:B------:R0:W1:Y:S02]  /*fa20*/  SHFL.IDX P6, R14, R13, R12, R11 ;  /* 0x0000000c0d0e7389 */ /* 0x00006400000c000b */
[----:B01----:R-:W-:Y:S01]  /*fa30*/  ENDCOLLECTIVE ;  /* 0x000000000000791b */ /* 0x003fe20003800000 */
.L_x_10559:
        /* <DEDUP_REMOVED lines=10> */
.L_x_10560:
        /* <DEDUP_REMOVED lines=14> */
.L_x_10561:
        /* <DEDUP_REMOVED lines=10> */
.L_x_10562:
        /* <DEDUP_REMOVED lines=13> */
.L_x_10563:
[----:B------:R-:W-:Y:S05]  /*fd30*/  BRA `(.L_x_10564) ;  /* 0xffffffdc00787947 */ /* 0x000fea000383ffff */
.L_x_10509:
[----:B0-----:R0:W2:Y:S02]  /*fd40*/  SYNCS.PHASECHK.TRANS64.TRYWAIT P0, [R26+URZ+0x17020], R3 ;  /* 0x017020031a0075a7 */ /* 0x0010a4000800017f */
[----:B--2---:R-:W-:Y:S05]  /*fd50*/  @!P0 NANOSLEEP.SYNCS 0x989680 ;  /* 0x009896800000895d */ /* 0x004fea0003900000 */
[----:B------:R-:W2:Y:S02]  /*fd60*/  @!P0 SYNCS.PHASECHK.TRANS64 P0, [R26+URZ+0x17020], R3 ;  /* 0x017020031a0085a7 */ /* 0x000ea4000800007f */
[----:B--2---:R-:W-:Y:S05]  /*fd70*/  @!P0 BRA `(.L_x_10509) ;  /* 0xfffffffc00f08947 */ /* 0x004fea000383ffff */
[----:B------:R-:W-:Y:S05]  /*fd80*/  BRA `(.L_x_10565) ;  /* 0xffffffdc00c87947 */ /* 0x000fea000383ffff */
.L_x_10514:
[----:B-1----:R1:W2:Y:S02]  /*fd90*/  SYNCS.PHASECHK.TRANS64.TRYWAIT P0, [R6+URZ+0x17080], R3 ;  /* 0x01708003060075a7 */ /* 0x0022a4000800017f */
[----:B--2---:R-:W-:Y:S05]  /*fda0*/  @!P0 NANOSLEEP.SYNCS 0x989680 ;  /* 0x009896800000895d */ /* 0x004fea0003900000 */
[----:B------:R-:W2:Y:S02]  /*fdb0*/  @!P0 SYNCS.PHASECHK.TRANS64 P0, [R6+URZ+0x17080], R3 ;  /* 0x01708003060085a7 */ /* 0x000ea4000800007f */
[----:B--2---:R-:W-:Y:S05]  /*fdc0*/  @!P0 BRA `(.L_x_10514) ;  /* 0xfffffffc00f08947 */ /* 0x004fea000383ffff */
[----:B------:R-:W-:Y:S05]  /*fdd0*/  BRA `(.L_x_10566) ;  /* 0xffffffe000647947 */ /* 0x000fea000383ffff */
.L_x_10520:
[----:B--2---:R2:W3:Y:S02]  /*fde0*/  SYNCS.PHASECHK.TRANS64.TRYWAIT P0, [R6+URZ+0x17040], R3 ;  /* 0x01704003060075a7 */ /* 0x0044e4000800017f */
[----:B---3--:R-:W-:Y:S05]  /*fdf0*/  @!P0 NANOSLEEP.SYNCS 0x989680 ;  /* 0x009896800000895d */ /* 0x008fea0003900000 */
[----:B------:R-:W3:Y:S02]  /*fe00*/  @!P0 SYNCS.PHASECHK.TRANS64 P0, [R6+URZ+0x17040], R3 ;  /* 0x01704003060085a7 */ /* 0x000ee4000800007f */
[----:B---3--:R-:W-:Y:S05]  /*fe10*/  @!P0 BRA `(.L_x_10520) ;  /* 0xfffffffc00f08947 */ /* 0x008fea000383ffff */
[----:B------:R-:W-:Y:S05]  /*fe20*/  BRA `(.L_x_10567) ;  /* 0xffffffe400447947 */ /* 0x000fea000383ffff */
.L_x_10527:
[----:B-1----:R1:W2:Y:S02]  /*fe30*/  SYNCS.PHASECHK.TRANS64.TRYWAIT P0, [R3+URZ+0x17070], R2 ;  /* 0x01707002030075a7 */ /* 0x0022a4000800017f */
[----:B--2---:R-:W-:Y:S05]  /*fe40*/  @!P0 NANOSLEEP.SYNCS 0x989680 ;  /* 0x009896800000895d */ /* 0x004fea0003900000 */
[----:B------:R-:W2:Y:S02]  /*fe50*/  @!P0 SYNCS.PHASECHK.TRANS64 P0, [R3+URZ+0x17070], R2 ;  /* 0x01707002030085a7 */ /* 0x000ea4000800007f */
[----:B--2---:R-:W-:Y:S05]  /*fe60*/  @!P0 BRA `(.L_x_10527) ;  /* 0xfffffffc00f08947 */ /* 0x004fea000383ffff */
[----:B------:R-:W-:Y:S05]  /*fe70*/  BRA `(.L_x_10568) ;  /* 0xffffffe8003c7947 */ /* 0x000fea000383ffff */
.L_x_10529:
[----:B-1----:R1:W2:Y:S02]  /*fe80*/  SYNCS.PHASECHK.TRANS64.TRYWAIT P0, [R3+URZ+0x17060], R4 ;  /* 0x01706004030075a7 */ /* 0x0022a4000800017f */
[----:B--2---:R-:W-:Y:S05]  /*fe90*/  @!P0 NANOSLEEP.SYNCS 0x989680 ;  /* 0x009896800000895d */ /* 0x004fea0003900000 */
[----:B------:R-:W2:Y:S02]  /*fea0*/  @!P0 SYNCS.PHASECHK.TRANS64 P0, [R3+URZ+0x17060], R4 ;  /* 0x01706004030085a7 */ /* 0x000ea4000800007f */
[----:B--2---:R-:W-:Y:S05]  /*feb0*/  @!P0 BRA `(.L_x_10529) ;  /* 0xfffffffc00f08947 */ /* 0x004fea000383ffff */
[----:B------:R-:W-:Y:S05]  /*fec0*/  BRA `(.L_x_10569) ;  /* 0xffffffe800407947 */ /* 0x000fea000383ffff */
.L_x_10535:
[----:B0-----:R0:W1:Y:S02]  /*fed0*/  SYNCS.PHASECHK.TRANS64.TRYWAIT P0, [R2+URZ+0x17070], R3 ;  /* 0x01707003020075a7 */ /* 0x001064000800017f */
[----:B-1----:R-:W-:Y:S05]  /*fee0*/  @!P0 NANOSLEEP.SYNCS 0x989680 ;  /* 0x009896800000895d */ /* 0x002fea0003900000 */
[----:B------:R-:W1:Y:S02]  /*fef0*/  @!P0 SYNCS.PHASECHK.TRANS64 P0, [R2+URZ+0x17070], R3 ;  /* 0x01707003020085a7 */ /* 0x000e64000800007f */
[----:B-1----:R-:W-:Y:S05]  /*ff00*/  @!P0 BRA `(.L_x_10535) ;  /* 0xfffffffc00f08947 */ /* 0x002fea000383ffff */
[----:B------:R-:W-:Y:S05]  /*ff10*/  BRA `(.L_x_10570) ;  /* 0xffffffec00707947 */ /* 0x000fea000383ffff */
.L_x_10537:
[----:B0-----:R0:W1:Y:S02]  /*ff20*/  SYNCS.PHASECHK.TRANS64.TRYWAIT P0, [R2+URZ+0x17060], R5 ;  /* 0x01706005020075a7 */ /* 0x001064000800017f */
[----:B-1----:R-:W-:Y:S05]  /*ff30*/  @!P0 NANOSLEEP.SYNCS 0x989680 ;  /* 0x009896800000895d */ /* 0x002fea0003900000 */
[----:B------:R-:W1:Y:S02]  /*ff40*/  @!P0 SYNCS.PHASECHK.TRANS64 P0, [R2+URZ+0x17060], R5 ;  /* 0x01706005020085a7 */ /* 0x000e64000800007f */
[----:B-1----:R-:W-:Y:S05]  /*ff50*/  @!P0 BRA `(.L_x_10537) ;  /* 0xfffffffc00f08947 */ /* 0x002fea000383ffff */
[----:B------:R-:W-:Y:S05]  /*ff60*/  BRA `(.L_x_10571) ;  /* 0xffffffec00887947 */ /* 0x000fea000383ffff */
.L_x_10539:
[----:B-1----:R1:W2:Y:S02]  /*ff70*/  SYNCS.PHASECHK.TRANS64.TRYWAIT P0, [R7+URZ+0x17020], R2 ;  /* 0x01702002070075a7 */ /* 0x0022a4000800017f */
[----:B--2---:R-:W-:Y:S05]  /*ff80*/  @!P0 NANOSLEEP.SYNCS 0x989680 ;  /* 0x009896800000895d */ /* 0x004fea0003900000 */
[----:B------:R-:W2:Y:S02]  /*ff90*/  @!P0 SYNCS.PHASECHK.TRANS64 P0, [R7+URZ+0x17020], R2 ;  /* 0x01702002070085a7 */ /* 0x000ea4000800007f */
[----:B--2---:R-:W-:Y:S05]  /*ffa0*/  @!P0 BRA `(.L_x_10539) ;  /* 0xfffffffc00f08947 */ /* 0x004fea000383ffff */
[----:B------:R-:W-:Y:S05]  /*ffb0*/  BRA `(.L_x_10572) ;  /* 0xfffffff000a07947 */ /* 0x000fea000383ffff */
.L_x_10541:
[----:B0-----:R0:W1:Y:S02]  /*ffc0*/  SYNCS.PHASECHK.TRANS64.TRYWAIT P1, [R5+URZ], R4 ;  /* 0x00000004050075a7 */ /* 0x001064000802017f */
[----:B-1----:R-:W-:Y:S05]  /*ffd0*/  @!P1 NANOSLEEP.SYNCS 0x989680 ;  /* 0x009896800000995d */ /* 0x002fea0003900000 */
[----:B------:R-:W1:Y:S02]  /*ffe0*/  @!P1 SYNCS.PHASECHK.TRANS64 P1, [R5+URZ], R4 ;  /* 0x00000004050095a7 */ /* 0x000e64000802007f */
[----:B-1----:R-:W-:Y:S05]  /*fff0*/  @!P1 BRA `(.L_x_10541) ;  /* 0xfffffffc00f09947 */ /* 0x002fea000383ffff */
[----:B------:R-:W-:Y:S05]  /*10000*/  BRA `(.L_x_10573) ;  /* 0xfffffff000f07947 */ /* 0x000fea000383ffff */
.L_x_10542:
[----:B-1----:R1:W2:Y:S02]  /*10010*/  SYNCS.PHASECHK.TRANS64.TRYWAIT P1, [R3+URZ], R2 ;  /* 0x00000002030075a7 */ /* 0x0022a4000802017f */
[----:B--2---:R-:W-:Y:S05]  /*10020*/  @!P1 NANOSLEEP.SYNCS 0x989680 ;  /* 0x009896800000995d */ /* 0x004fea0003900000 */
[----:B------:R-:W2:Y:S02]  /*10030*/  @!P1 SYNCS.PHASECHK.TRANS64 P1, [R3+URZ], R2 ;  /* 0x00000002030095a7 */ /* 0x000ea4000802007f */
[----:B--2---:R-:W-:Y:S05]  /*10040*/  @!P1 BRA `(.L_x_10542) ;  /* 0xfffffffc00f09947 */ /* 0x004fea000383ffff */
[----:B------:R-:W-:Y:S05]  /*10050*/  BRA `(.L_x_10574) ;  /* 0xfffffff000e47947 */ /* 0x000fea000383ffff */
.L_x_10544:
[----:B-1----:R1:W2:Y:S02]  /*10060*/  SYNCS.PHASECHK.TRANS64.TRYWAIT P1, [R3+URZ+0x17060], R4 ;  /* 0x01706004030075a7 */ /* 0x0022a4000802017f */
[----:B--2---:R-:W-:Y:S05]  /*10070*/  @!P1 NANOSLEEP.SYNCS 0x989680 ;  /* 0x009896800000995d */ /* 0x004fea0003900000 */
[----:B------:R-:W2:Y:S02]  /*10080*/  @!P1 SYNCS.PHASECHK.TRANS64 P1, [R3+URZ+0x17060], R4 ;  /* 0x01706004030095a7 */ /* 0x000ea4000802007f */
[----:B--2---:R-:W-:Y:S05]  /*10090*/  @!P1 BRA `(.L_x_10544) ;  /* 0xfffffffc00f09947 */ /* 0x004fea000383ffff */
[----:B------:R-:W-:Y:S05]  /*100a0*/  BRA `(.L_x_10575) ;  /* 0xfffffff000e47947 */ /* 0x000fea000383ffff */
.L_x_10546:
[----:B0-----:R0:W2:Y:S02]  /*100b0*/  SYNCS.PHASECHK.TRANS64.TRYWAIT P1, [R5+URZ+0x17060], R2 ;  /* 0x01706002050075a7 */ /* 0x0010a4000802017f */
[----:B--2---:R-:W-:Y:S05]  /*100c0*/  @!P1 NANOSLEEP.SYNCS 0x989680 ;  /* 0x009896800000995d */ /* 0x004fea0003900000 */
[----:B------:R-:W2:Y:S02]  /*100d0*/  @!P1 SYNCS.PHASECHK.TRANS64 P1, [R5+URZ+0x17060], R2 ;  /* 0x01706002050095a7 */ /* 0x000ea4000802007f */
[----:B--2---:R-:W-:Y:S05]  /*100e0*/  @!P1 BRA `(.L_x_10546) ;  /* 0xfffffffc00f09947 */ /* 0x004fea000383ffff */
[----:B------:R-:W-:Y:S05]  /*100f0*/  BRA `(.L_x_10576) ;  /* 0xfffffff000e47947 */ /* 0x000fea000383ffff */
.L_x_10548:
[----:B--2---:R2:W3:Y:S02]  /*10100*/  SYNCS.PHASECHK.TRANS64.TRYWAIT P0, [R3+URZ+0x17080], R4 ;  /* 0x01708004030075a7 */ /* 0x0044e4000800017f */
[----:B---3--:R-:W-:Y:S05]  /*10110*/  @!P0 NANOSLEEP.SYNCS 0x989680 ;  /* 0x009896800000895d */ /* 0x008fea0003900000 */
[----:B------:R-:W3:Y:S02]  /*10120*/  @!P0 SYNCS.PHASECHK.TRANS64 P0, [R3+URZ+0x17080], R4 ;  /* 0x01708004030085a7 */ /* 0x000ee4000800007f */
[----:B---3--:R-:W-:Y:S05]  /*10130*/  @!P0 BRA `(.L_x_10548) ;  /* 0xfffffffc00f08947 */ /* 0x008fea000383ffff */
[----:B------:R-:W-:Y:S05]  /*10140*/  BRA `(.L_x_10549) ;  /* 0xfffffff000e07947 */ /* 0x000fea000383ffff */
.L_x_10577:
        /* <DEDUP_REMOVED lines=11> */
.L_x_13371:


//--------------------- .text._ZN7cutlass13device_kernelIN5flash11enable_sm90INS1_16FlashAttnFwdSm90INS1_25CollectiveMainloopFwdSm90ILi2EN4cute5tupleIJNS5_1CILi1EEES8_S8_EEENS6_IJNS7_ILi192EEENS7_ILi128EEENS7_ILi96EEEEEELi96ENS_12float_e4m3_tEfNS_4arch4Sm90ELb1ELb0ELb1ELb1ELb0ELb0ELb0ELb1ELb1ELb1ELb1ELb0EEENS1_21CollectiveEpilogueFwdINS6_IJSA_SC_SB_EEES9_NS_10bfloat16_tESG_Li384ELb1ELb1ELb1ELb1EEENS1_36VarlenDynamicPersistentTileSchedulerILi192ELi128ELi384ELi128ELb1ELb1ELb1ELb1ELb1ELb1EEEEEEEEEvNT_6ParamsE --------------------------
	.section	.text._ZN7cutlass13device_kernelIN5flash11enable_sm90INS1_16FlashAttnFwdSm90INS1_25CollectiveMainloopFwdSm90ILi2EN4cute5tupleIJNS5_1CILi1EEES8_S8_EEENS6_IJNS7_ILi192EEENS7_ILi128EEENS7_ILi96EEEEEELi96ENS_12float_e4m3_tEfNS_4arch4Sm90ELb1ELb0ELb1ELb1ELb0ELb0ELb0ELb1ELb1ELb1ELb1ELb0EEENS1_21CollectiveEpilogueFwdINS6_IJSA_SC_SB_EEES9_NS_10bfloat16_tESG_Li384ELb1ELb1ELb1ELb1EEENS1_36VarlenDynamicPersistentTileSchedulerILi192ELi128ELi384ELi128ELb1ELb1ELb1ELb1ELb1ELb1EEEEEEEEEvNT_6ParamsE,"ax",@progbits
	.align	128
.text._ZN7cutlass13device_kernelIN5flash11enable_sm90INS1_16FlashAttnFwdSm90INS1_25CollectiveMainloopFwdSm90ILi2EN4cute5tupleIJNS5_1CILi1EEES8_S8_EEENS6_IJNS7_ILi192EEENS7_ILi128EEENS7_ILi96EEEEEELi96ENS_12float_e4m3_tEfNS_4arch4Sm90ELb1ELb0ELb1ELb1ELb0ELb0ELb0ELb1ELb1ELb1ELb1ELb0EEENS1_21CollectiveEpilogueFwdINS6_IJSA_SC_SB_EEES9_NS_10bfloat16_tESG_Li384ELb1ELb1ELb1ELb1EEENS1_36VarlenDynamicPersistentTileSchedulerILi192ELi128ELi384ELi128ELb1ELb1ELb1ELb1ELb1ELb1EEEEEEEEEvNT_6ParamsE:
        .type           _ZN7cutlass13device_kernelIN5flash11enable_sm90INS1_16FlashAttnFwdSm90INS1_25CollectiveMainloopFwdSm90ILi2EN4cute5tupleIJNS5_1CILi1EEES8_S8_EEENS6_IJNS7_ILi192EEENS7_ILi128EEENS7_ILi96EEEEEELi96ENS_12float_e4m3_tEfNS_4arch4Sm90ELb1ELb0ELb1ELb1ELb0ELb0ELb0ELb1ELb1ELb1ELb1ELb0EEENS1_21CollectiveEpilogueFwdINS6_IJSA_SC_SB_EEES9_NS_10bfloat16_tESG_Li384ELb1ELb1ELb1ELb1EEENS1_36VarlenDynamicPersistentTileSchedulerILi192ELi128ELi384ELi128ELb1ELb1ELb1ELb1ELb1ELb1EEEEEEEEEvNT_6ParamsE,@function
        .size           _ZN7cutlass13device_kernelIN5flash11enable_sm90INS1_16FlashAttnFwdSm90INS1_25CollectiveMainloopFwdSm90ILi2EN4cute5tupleIJNS5_1CILi1EEES8_S8_EEENS6_IJNS7_ILi192EEENS7_ILi128EEENS7_ILi96EEEEEELi96ENS_12float_e4m3_tEfNS_4arch4Sm90ELb1ELb0ELb1ELb1ELb0ELb0ELb0ELb1ELb1ELb1ELb1ELb0EEENS1_21CollectiveEpilogueFwdINS6_IJSA_SC_SB_EEES9_NS_10bfloat16_tESG_Li384ELb1ELb1ELb1ELb1EEENS1_36VarlenDynamicPersistentTileSchedulerILi192ELi128ELi384ELi128ELb1ELb1ELb1ELb1ELb1ELb1EEEEEEEEEvNT_6ParamsE,(.L_x_13372 - _ZN7cutlass13device_kernelIN5flash11enable_sm90INS1_16FlashAttnFwdSm90INS1_25CollectiveMainloopFwdSm90ILi2EN4cute5tupleIJNS5_1CILi1EEES8_S8_EEENS6_IJNS7_ILi192EEENS7_ILi128EEENS7_ILi96EEEEEELi96ENS_12float_e4m3_tEfNS_4arch4Sm90ELb1ELb0ELb1ELb1ELb0ELb0ELb0ELb1ELb1ELb1ELb1ELb0EEENS1_21CollectiveEpilogueFwdINS6_IJSA_SC_SB_EEES9_NS_10bfloat16_tESG_Li384ELb1ELb1ELb1ELb1EEENS1_36VarlenDynamicPersistentTileSchedulerILi192ELi128ELi384ELi128ELb1ELb1ELb1ELb1ELb1ELb1EEEEEEEEEvNT_6ParamsE)
        .other          _ZN7cutlass13device_kernelIN5flash11enable_sm90INS1_16FlashAttnFwdSm90INS1_25CollectiveMainloopFwdSm90ILi2EN4cute5tupleIJNS5_1CILi1EEES8_S8_EEENS6_IJNS7_ILi192EEENS7_ILi128EEENS7_ILi96EEEEEELi96ENS_12float_e4m3_tEfNS_4arch4Sm90ELb1ELb0ELb1ELb1ELb0ELb0ELb0ELb1ELb1ELb1ELb1ELb0EEENS1_21CollectiveEpilogueFwdINS6_IJSA_SC_SB_EEES9_NS_10bfloat16_tESG_Li384ELb1ELb1ELb1ELb1EEENS1_36VarlenDynamicPersistentTileSchedulerILi192ELi128ELi384ELi128ELb1ELb1ELb1ELb1ELb1ELb1EEEEEEEEEvNT_6ParamsE,@"STO_CUDA_ENTRY STV_DEFAULT"
_ZN7cutlass13device_kernelIN5flash11enable_sm90INS1_16FlashAttnFwdSm90INS1_25CollectiveMainloopFwdSm90ILi2EN4cute5tupleIJNS5_1CILi1EEES8_S8_EEENS6_IJNS7_ILi192EEENS7_ILi128EEENS7_ILi96EEEEEELi96ENS_12float_e4m3_tEfNS_4arch4Sm90ELb1ELb0ELb1ELb1ELb0ELb0ELb0ELb1ELb1ELb1ELb1ELb0EEENS1_21CollectiveEpilogueFwdINS6_IJSA_SC_SB_EEES9_NS_10bfloat16_tESG_Li384ELb1ELb1ELb1ELb1EEENS1_36VarlenDynamicPersistentTileSchedulerILi192ELi128ELi384ELi128ELb1ELb1ELb1ELb1ELb1ELb1EEEEEEEEEvNT_6ParamsE:
        /* <DEDUP_REMOVED lines=18> */
.L_x_10579:
[----:B------:R-:W-:Y:S05]  /*0120*/  BSYNC B0 ;  /* 0x0000000000007941 */ /* 0x000fea0003800000 */
.L_x_10578:
        /* <DEDUP_REMOVED lines=41> */
.L_x_10580:
        /* <DEDUP_REMOVED lines=22> */
.L_x_10581:
        /* <DEDUP_REMOVED lines=18> */
.L_x_10582:
        /* <DEDUP_REMOVED lines=22> */
.L_x_10583:
        /* <DEDUP_REMOVED lines=22> */
.L_x_10584:
[----:B------:R-:W-:Y:S01]  /*0900*/  PLOP3.LUT P0, PT, PT, PT, UP0, 0x80, 0x0 ;  /* 0x000000000000781c */ /* 0x000fe20003f0f008 */
[----:B------:R-:W-:Y:S01]  /*0910*/  UMOV UR40, 0x1 ;  /* 0x0000000100287882 */ /* 0x000fe20000000000 */
[----:B------:R-:W-:Y:S01]  /*0920*/  NOP ;  /* 0x0000000000007918 */ /* 0x000fe20000000000 */
[----:B------:R-:W-:Y:S01]  /*0930*/  USEL UR40, UR40, 0x2, !UP0 ;  /* 0x0000000228287887 */ /* 0x000fe2000c000000 */
[----:B------:R-:W-:Y:S01]  /*0940*/  ULDC.64 UR44, c[0x0][0x208] ;  /* 0x00008200002c7ab9 */ /* 0x000fe20000000a00 */
[----:B012-4-:R-:W-:Y:S08]  /*0950*/  BAR.SYNC.DEFER_BLOCKING 0x0 ;  /* 0x0000000000007b1d */ /* 0x017ff00000010000 */
[----:B------:R-:W-:Y:S05]  /*0960*/  @!P0 BRA `(.L_x_10585) ;  /* 0x000000cc00908947 */ /* 0x000fea0003800000 */
.L_x_10586:
        /* <DEDUP_REMOVED lines=91> */
[----:B-1----:R-:W-:-:S07]  /*0f20*/  SHF.R.S32.HI R0, RZ, 0x1f, R152 ;  /* 0x0000001fff007819 */ /* 0x002fce0000011498 */
.L_x_10639:
[----:B012-4-:R-:W0:Y:S01]  /*0f30*/  LDC.64 R2, c[0x0][0xc88] ;  /* 0x00032200ff027b82 */ /* 0x017e220000000a00 */
        /* <DEDUP_REMOVED lines=21> */
[----:B---3--:R-:W-:-:S03]  /*1090*/  IMAD.U32 R4, RZ, RZ, UR10 ;  /* 0x0000000aff047e24 */ /* 0x008fc6000f8e00ff */
        /* <DEDUP_REMOVED lines=33> */
.L_x_10587:
        /* <DEDUP_REMOVED lines=8> */
.L_x_10588:
        /* <DEDUP_REMOVED lines=13> */
.L_x_10589:
[----:B------:R-:W-:Y:S01]  /*1400*/  ULDC UR6, c[0x0][0x448] ;  /* 0x0001120000067ab9 */ /* 0x000fe20000000800 */
[----:B------:R-:W-:Y:S02]  /*1410*/  UIMAD UR39, UR5, 0xc0, URZ ;  /* 0x000000c0052778a4 */ /* 0x000fe4000f8e023f */
        /* <DEDUP_REMOVED lines=60> */
.L_x_10590:
[----:B------:R-:W-:Y:S01]  /*17e0*/  UIMAD UR43, UR41, UR4, URZ ;  /* 0x00000004292b72a4 */ /* 0x000fe2000f8e023f */
[----:B------:R-:W-:Y:S01]  /*17f0*/  IMAD.U32 R0, RZ, RZ, UR9 ;  /* 0x00000009ff007e24 */ /* 0x000fe2000f8e00ff */
[----:B------:R-:W-:Y:S01]  /*1800*/  PLOP3.LUT P0, PT, PT, PT, PT, 0x80, 0x0 ;  /* 0x000000000000781c */ /* 0x000fe20003f0f070 */
[----:B------:R-:W-:Y:S01]  /*1810*/  IMAD.U32 R3, RZ, RZ, UR4 ;  /* 0x00000004ff037e24 */ /* 0x000fe2000f8e00ff */
[----:B------:R-:W-:Y:S01]  /*1820*/  CS2R R14, SRZ ;  /* 0x00000000000e7805 */ /* 0x000fe2000001ff00 */
[----:B------:R-:W-:Y:S01]  /*1830*/  IMAD.MOV.U32 R2, RZ, RZ, RZ ;  /* 0x000000ffff027224 */ /* 0x000fe200078e00ff */
[----:B------:R-:W-:Y:S01]  /*1840*/  CS2R R42, SRZ ;  /* 0x00000000002a7805 */ /* 0x000fe2000001ff00 */
[----:B------:R-:W-:Y:S01]  /*1850*/  IMAD.MOV.U32 R13, RZ, RZ, RZ ;  /* 0x000000ffff0d7224 */ /* 0x000fe200078e00ff */
[----:B------:R-:W-:Y:S02]  /*1860*/  VIADDMNMX R0, R3, UR43, R0, PT ;  /* 0x0000002b03007c46 */ /* 0x000fe4000b800100 */
[----:B------:R-:W-:Y:S01]  /*1870*/  CS2R R40, SRZ ;  /* 0x0000000000287805 */ /* 0x000fe2000001ff00 */
[----:B------:R-:W-:Y:S01]  /*1880*/  IMAD.MOV.U32 R93, RZ, RZ, RZ ;  /* 0x000000ffff5d7224 */ /* 0x000fe200078e00ff */
[----:B------:R-:W-:-:S02]  /*1890*/  CS2R R6, SRZ ;  /* 0x0000000000067805 */ /* 0x000fc4000001ff00 */
[----:B------:R-:W-:Y:S01]  /*18a0*/  R2UR UR54, R0 ;  /* 0x00000000003672ca */ /* 0x000fe200000e0000 */
        /* <DEDUP_REMOVED lines=66> */
.L_x_10592:
        /* <DEDUP_REMOVED lines=42> */
.L_x_10740:
[----:B------:R-:W-:Y:S05]  /*1f70*/  @!P1 BRA `(.L_x_10594) ;  /* 0x0000000000049947 */ /* 0x000fea0003800000 */
[----:B------:R-:W-:Y:S01]  /*1f80*/  BPT.TRAP 0x1 ;  /* 0x000000040000795c */ /* 0x000fe20000300000 */
.L_x_10594:
[----:B0-----:R-:W-:Y:S02]  /*1f90*/  IMAD.U32 R2, RZ, RZ, UR48 ;  /* 0x00000030ff027e24 */ /* 0x001fe4000f8e00ff */
[----:B------:R-:W-:-:S03]  /*1fa0*/  IMAD.U32 R3, RZ, RZ, UR49 ;  /* 0x00000031ff037e24 */ /* 0x000fc6000f8e00ff */
[----:B------:R-:W-:Y:S02]  /*1fb0*/  LEA R2, R2, UR47, 0x3 ;  /* 0x0000002f02027c11 */ /* 0x000fe4000f8e18ff */
[----:B------:R-:W-:-:S04]  /*1fc0*/  SHF.L.U32 R3, R3, 0x1f, RZ ;  /* 0x0000001f03037819 */ /* 0x000fc800000006ff */
[----:B------:R0:W1:Y:S01]  /*1fd0*/  SYNCS.PHASECHK.TRANS64.TRYWAIT P2, [R2+URZ+0x19c30], R3 ;  /* 0x019c3003020075a7 */ /* 0x000062000804017f */
[----:B------:R-:W-:Y:S05]  /*1fe0*/  @!P1 BRA `(.L_x_10595) ;  /* 0x0000000000049947 */ /* 0x000fea0003800000 */
[----:B------:R-:W-:Y:S01]  /*1ff0*/  BPT.TRAP 0x1 ;  /* 0x000000040000795c */ /* 0x000fe20000300000 */
.L_x_10595:
[----:B------:R-:W2:Y:S02]  /*2000*/  S2R R4, SR_TID.X ;  /* 0x0000000000047919 */ /* 0x000ea40000002100 */
[----:B--2---:R-:W-:Y:S01]  /*2010*/  LOP3.LUT P0, RZ, R4, 0x7f, RZ, 0xc0, !PT ;  /* 0x0000007f04ff7812 */ /* 0x004fe2000780c0ff */
[----:B-1----:R-:W-:-:S12]  /*2020*/  @P2 BRA `(.L_x_10596) ;  /* 0x0000000000082947 */ /* 0x002fd80003800000 */
[----:B------:R-:W1:Y:S02]  /*2030*/  SYNCS.PHASECHK.TRANS64.TRYWAIT P2, [R2+URZ+0x19c30], R3 ;  /* 0x019c3003020075a7 */ /* 0x000e64000804017f */
[----:B-1----:R-:W-:Y:S05]  /*2040*/  @!P2 BRA `(.L_x_10597) ;  /* 0x0000011800e4a947 */ /* 0x002fea0003800000 */
.L_x_10596:
[----:B------:R-:W-:Y:S05]  /*2050*/  WARPSYNC.ALL ;  /* 0x0000000000007948 */ /* 0x000fea0003800000 */
[----:B------:R-:W-:Y:S01]  /*2060*/  UIADD3 UR4, UR47, 0x13800, URZ ;  /* 0x000138002f047890 */ /* 0x000fe2000fffe03f */
[----:B------:R-:W-:Y:S01]  /*2070*/  WARPGROUP.ARRIVE ;  /* 0x00000000000079c5 */ /* 0x000fe20000000000 */
[----:B------:R-:W-:Y:S01]  /*2080*/  ULOP3.LUT UR12, UR55, 0x10000, URZ, 0xfc, !UPT ;  /* 0x00010000370c7892 */ /* 0x000fe2000f8efc3f */
[----:B------:R-:W-:Y:S01]  /*2090*/  CS2R R98, SRZ ;  /* 0x0000000000627805 */ /* 0x000fe2000001ff00 */
[----:B------:R-:W-:Y:S01]  /*20a0*/  USHF.R.U32.HI UR4, URZ, 0x4, UR4 ;  /* 0x000000043f047899 */ /* 0x000fe20008011604 */
[----:B------:R-:W-:Y:S01]  /*20b0*/  CS2R R100, SRZ ;  /* 0x0000000000647805 */ /* 0x000fe2000001ff00 */
[----:B------:R-:W-:Y:S01]  /*20c0*/  UMOV UR13, 0xc0000010 ;  /* 0xc0000010000d7882 */ /* 0x000fe20000000000 */
[----:B------:R-:W-:Y:S01]  /*20d0*/  UMOV UR15, 0xc0000010 ;  /* 0xc0000010000f7882 */ /* 0x000fe20000000000 */
[----:B------:R-:W-:Y:S01]  /*20e0*/  ULOP3.LUT UR4, UR4, 0x3fff, URZ, 0xc0, !UPT ;  /* 0x00003fff04047892 */ /* 0x000fe2000f8ec03f */
[----:B------:R-:W-:Y:S01]  /*20f0*/  CS2R R102, SRZ ;  /* 0x0000000000667805 */ /* 0x000fe2000001ff00 */
[----:B------:R-:W-:Y:S01]  /*2100*/  UMOV UR5, 0xc0000010 ;  /* 0xc000001000057882 */ /* 0x000fe20000000000 */
[----:B------:R-:W-:Y:S01]  /*2110*/  UMOV UR7, 0xc0000010 ;  /* 0xc000001000077882 */ /* 0x000fe20000000000 */
[----:B------:R-:W-:Y:S01]  /*2120*/  ULOP3.LUT UR16, UR4, 0x10000, URZ, 0xfc, !UPT ;  /* 0x0001000004107892 */ /* 0x000fe2000f8efc3f */
[----:B------:R-:W-:Y:S01]  /*2130*/  CS2R R104, SRZ ;  /* 0x0000000000687805 */ /* 0x000fe2000001ff00 */
[----:B------:R-:W-:Y:S01]  /*2140*/  UIADD3 UR4, UR12, 0x180, URZ ;  /* 0x000001800c047890 */ /* 0x000fe2000fffe03f */
[----:B------:R-:W-:Y:S01]  /*2150*/  CS2R R106, SRZ ;  /* 0x00000000006a7805 */ /* 0x000fe2000001ff00 */
[----:B------:R-:W-:Y:S01]  /*2160*/  UIMAD UR14, UR48, 0x300, UR16 ;  /* 0x00000300300e78a4 */ /* 0x000fe2000f8e0210 */
        /* <DEDUP_REMOVED lines=10> */
[----:B------:R-:W-:Y:S01]  /*2210*/  ULDC UR19, c[0x0][0x988] ;  /* 0x0002620000137ab9 */ /* 0x000fe20000000800 */
        /* <DEDUP_REMOVED lines=21> */
[----:B------:R-:W-:Y:S01]  /*2370*/  @UP0 ULDC UR11, c[0x0][0x450] ;  /* 0x00011400000b0ab9 */ /* 0x000fe20000000800 */
[----:B------:R-:W-:Y:S01]  /*2380*/  UMOV UR10, UR39 ;  /* 0x00000027000a7c82 */ /* 0x000fe20008000000 */
[----:B------:R-:W-:Y:S02]  /*2390*/  WARPGROUP.DEPBAR.LE gsb0, 0x0 ;  /* 0x00008000000079c5 */ /* 0x000fe40000010000 */
[C---:B------:R-:W-:Y:S01]  /*23a0*/  FMUL.FTZ R6, R0.reuse, R49 ;  /* 0x0000003100067220 */ /* 0x040fe20000410000 */
[C---:B------:R-:W-:Y:S01]  /*23b0*/  FMUL.FTZ R26, R0.reuse, R26 ;  /* 0x0000001a001a7220 */ /* 0x040fe20000410000 */
[----:B------:R-:W-:Y:S02]  /*23c0*/  VIADD R49, R17, UR39 ;  /* 0x0000002711317c36 */ /* 0x000fe40008000000 */
[C---:B------:R-:W-:Y:S01]  /*23d0*/  FMUL.FTZ R10, R0.reuse, R44 ;  /* 0x0000002c000a7220 */ /* 0x040fe20000410000 */
[C---:B------:R-:W-:Y:S01]  /*23e0*/  FMUL.FTZ R14, R0.reuse, R33 ;  /* 0x00000021000e7220 */ /* 0x040fe20000410000 */
[----:B------:R2:W3:Y:S01]  /*23f0*/  MUFU.TANH R97, R26 ;  /* 0x0000001a00617308 */ /* 0x0004e20000002400 */
[C---:B------:R-:W-:Y:S01]  /*2400*/  FMUL.FTZ R27, R0.reuse, R27 ;  /* 0x0000001b001b7220 */ /* 0x040fe20000410000 */
[C---:B------:R-:W-:Y:S01]  /*2410*/  FMUL.FTZ R50, R0.reuse, R50 ;  /* 0x0000003200327220 */ /* 0x040fe20000410000 */
[C---:B------:R-:W-:Y:S01]  /*2420*/  FMUL.FTZ R30, R0.reuse, R30 ;  /* 0x0000001e001e7220 */ /* 0x040fe20000410000 */
[C---:B------:R-:W-:Y:S01]  /*2430*/  FMUL.FTZ R13, R0.reuse, R37 ;  /* 0x00000025000d7220 */ /* 0x040fe20000410000 */
[C---:B------:R-:W-:Y:S01]  /*2440*/  FMUL.FTZ R9, R0.reuse, R45 ;  /* 0x0000002d00097220 */ /* 0x040fe20000410000 */
[----:B------:R-:W-:Y:S01]  /*2450*/  FMUL.FTZ R51, R0, R51 ;  /* 0x0000003300337220 */ /* 0x000fe20000410000 */
[----:B------:R-:W-:Y:S01]  /*2460*/  IMAD.U32 R45, RZ, RZ, UR53 ;  /* 0x00000035ff2d7e24 */ /* 0x000fe2000f8e00ff */
[----:B------:R-:W4:Y:S01]  /*2470*/  MUFU.TANH R95, R27 ;  /* 0x0000001b005f7308 */ /* 0x000f220000002400 */
[----:B--2---:R-:W-:Y:S01]  /*2480*/  @P2 IMAD.HI.U32 R26, R49, UR6, RZ ;  /* 0x00000006311a2c27 */ /* 0x004fe2000f8e00ff */
[----:B------:R-:W-:-:S03]  /*2490*/  @UP0 ULDC UR6, c[0x0][0x450] ;  /* 0x0001140000060ab9 */ /* 0x000fc60000000800 */
[C---:B------:R-:W-:Y:S01]  /*24a0*/  FMUL.FTZ R31, R0.reuse, R31 ;  /* 0x0000001f001f7220 */ /* 0x040fe20000410000 */
[C---:B------:R-:W-:Y:S01]  /*24b0*/  FMUL.FTZ R20, R0.reuse, R29 ;  /* 0x0000001d00147220 */ /* 0x040fe20000410000 */
[C---:B------:R-:W-:Y:S01]  /*24c0*/  FMUL.FTZ R34, R0.reuse, R34 ;  /* 0x0000002200227220 */ /* 0x040fe20000410000 */
[----:B------:R-:W-:Y:S01]  /*24d0*/  @P2 SHF.R.U32.HI R49, RZ, UR6, R26 ;  /* 0x00000006ff312c19 */ /* 0x000fe2000801161a */
[----:B------:R-:W-:Y:S01]  /*24e0*/  UMOV UR6, 0xffffff80 ;  /* 0xffffff8000067882 */ /* 0x000fe20000000000 */
[----:B------:R2:W-:Y:S01]  /*24f0*/  MUFU.TANH R37, R50 ;  /* 0x0000003200257308 */ /* 0x0005e20000002400 */
[----:B------:R-:W-:Y:S01]  /*2500*/  UIMAD UR6, UR54, UR6, 0x80 ;  /* 0x00000080360674a4 */ /* 0x000fe2000f8e0206 */
[C---:B------:R-:W-:Y:S01]  /*2510*/  FMUL.FTZ R35, R0.reuse, R35 ;  /* 0x0000002300237220 */ /* 0x040fe20000410000 */
[----:B------:R-:W5:Y:S01]  /*2520*/  SHFL.IDX PT, R44, R49, 0x1, 0x1c1f ;  /* 0x003c1f00312c7f89 */ /* 0x000f6200000e0000 */
[C---:B------:R-:W-:Y:S01]  /*2530*/  FMUL.FTZ R38, R0.reuse, R38 ;  /* 0x0000002600267220 */ /* 0x040fe20000410000 */
[C---:B------:R-:W-:Y:S01]  /*2540*/  FMUL.FTZ R88, R0.reuse, R24 ;  /* 0x0000001800587220 */ /* 0x040fe20000410000 */
[C---:B------:R-:W-:Y:S01]  /*2550*/  FMUL.FTZ R39, R0.reuse, R39 ;  /* 0x0000002700277220 */ /* 0x040fe20000410000 */
[----:B------:R-:W-:Y:S01]  /*2560*/  IMAD.U32 R33, RZ, RZ, UR6 ;  /* 0x00000006ff217e24 */ /* 0x000fe2000f8e00ff */
[----:B------:R-:W4:Y:S01]  /*2570*/  MUFU.TANH R30, R30 ;  /* 0x0000001e001e7308 */ /* 0x000f220000002400 */
[C---:B------:R-:W-:Y:S01]  /*2580*/  FMUL.FTZ R24, R0.reuse, R25 ;  /* 0x0000001900187220 */ /* 0x040fe20000410000 */
[C---:B------:R-:W-:Y:S01]  /*2590*/  FMUL.FTZ R25, R0.reuse, R28 ;  /* 0x0000001c00197220 */ /* 0x040fe20000410000 */
[----:B------:R-:W-:Y:S01]  /*25a0*/  FMUL.FTZ R42, R0, R42 ;  /* 0x0000002a002a7220 */ /* 0x000fe20000410000 */
[--C-:B--2---:R-:W-:Y:S01]  /*25b0*/  IADD3 R50, -R16, 0x1, R33.reuse ;  /* 0x0000000110327810 */ /* 0x104fe20007ffe121 */
[C---:B------:R-:W-:Y:S01]  /*25c0*/  FMUL.FTZ R5, R0.reuse, R53 ;  /* 0x0000003500057220 */ /* 0x040fe20000410000 */
[C---:B------:R-:W-:Y:S01]  /*25d0*/  FMUL.FTZ R43, R0.reuse, R43 ;  /* 0x0000002b002b7220 */ /* 0x040fe20000410000 */
[C---:B------:R-:W-:Y:S01]  /*25e0*/  FMUL.FTZ R46, R0.reuse, R46 ;  /* 0x0000002e002e7220 */ /* 0x040fe20000410000 */
[----:B------:R2:W-:Y:S01]  /*25f0*/  MUFU.TANH R29, R51 ;  /* 0x00000033001d7308 */ /* 0x0005e20000002400 */
[----:B------:R-:W-:Y:S01]  /*2600*/  IADD3 R50, -R45, UR52, R50 ;  /* 0x000000342d327c10 */ /* 0x000fe2000fffe132 */
[C---:B------:R-:W-:Y:S01]  /*2610*/  FMUL.FTZ R26, R0.reuse, R55 ;  /* 0x00000037001a7220 */ /* 0x040fe20000410000 */
[C---:B------:R-:W-:Y:S01]  /*2620*/  FMUL.FTZ R47, R0.reuse, R47 ;  /* 0x0000002f002f7220 */ /* 0x040fe20000410000 */
[C---:B------:R-:W-:Y:S01]  /*2630*/  FMUL.FTZ R11, R0.reuse, R41 ;  /* 0x00000029000b7220 */ /* 0x040fe20000410000 */
[C---:B01----:R-:W-:Y:S01]  /*2640*/  FMUL.FTZ R3, R0.reuse, R57 ;  /* 0x0000003900037220 */ /* 0x043fe20000410000 */
[C---:B------:R-:W-:Y:S01]  /*2650*/  FMUL.FTZ R63, R0.reuse, R63 ;  /* 0x0000003f003f7220 */ /* 0x040fe20000410000 */
[----:B------:R-:W-:Y:S01]  /*2660*/  FMUL.FTZ R54, R0, R54 ;  /* 0x0000003600367220 */ /* 0x000fe20000410000 */
[----:B------:R-:W0:Y:S01]  /*2670*/  MUFU.TANH R31, R31 ;  /* 0x0000001f001f7308 */ /* 0x000e220000002400 */
[----:B--2---:R-:W-:Y:S01]  /*2680*/  IADD3 R51, -R16, UR52, R33 ;  /* 0x0000003410337c10 */ /* 0x004fe2000fffe121 */
[C---:B------:R-:W-:Y:S01]  /*2690*/  FMUL.FTZ R15, R0.reuse, R36 ;  /* 0x00000024000f7220 */ /* 0x040fe20000410000 */
[C---:B------:R-:W-:Y:S01]  /*26a0*/  FMUL.FTZ R27, R0.reuse, R58 ;  /* 0x0000003a001b7220 */ /* 0x040fe20000410000 */
[----:B------:R-:W-:Y:S01]  /*26b0*/  FMUL.FTZ R59, R0, R59 ;  /* 0x0000003b003b7220 */ /* 0x000fe20000410000 */
[----:B-----5:R-:W-:Y:S01]  /*26c0*/  VIADDMNMX R44, R44, R50, R51, PT ;  /* 0x000000322c2c7246 */ /* 0x020fe20003800133 */
        /* <DEDUP_REMOVED lines=8> */
[C---:B------:R-:W-:Y:S01]  /*2750*/  FMUL.FTZ R71, R0.reuse, R71 ;  /* 0x0000004700477220 */ /* 0x040fe20000410000 */
[----:B---3--:R-:W-:Y:S01]  /*2760*/  FSEL R97, R97, -INF , P3 ;  /* 0xff80000061617808 */ /* 0x008fe20001800000 */
[----:B------:R-:W2:Y:S01]  /*2770*/  MUFU.TANH R35, R35 ;  /* 0x0000002300237308 */ /* 0x000ea20000002400 */
[----:B----4-:R-:W-:Y:S01]  /*2780*/  FSEL R95, R95, -INF , P4 ;  /* 0xff8000005f5f7808 */ /* 0x010fe20002000000 */
[----:B------:R-:W-:Y:S01]  /*2790*/  FMUL.FTZ R74, R0, R74 ;  /* 0x0000004a004a7220 */ /* 0x000fe20000410000 */
[----:B------:R-:W-:Y:S01]  /*27a0*/  ISETP.GT.AND P3, PT, R44, 0x9, PT ;  /* 0x000000092c00780c */ /* 0x000fe20003f64270 */
[----:B------:R-:W-:Y:S01]  /*27b0*/  FMUL.FTZ R75, R0, R75 ;  /* 0x0000004b004b7220 */ /* 0x000fe20000410000 */
[----:B------:R-:W-:Y:S01]  /*27c0*/  FSEL R93, R30, -INF , P5 ;  /* 0xff8000001e5d7808 */ /* 0x000fe20002800000 */
[----:B------:R-:W-:Y:S01]  /*27d0*/  FMUL.FTZ R78, R0, R78 ;  /* 0x0000004e004e7220 */ /* 0x000fe20000410000 */
[----:B------:R-:W-:Y:S01]  /*27e0*/  FMNMX.FTZ R28, R97, R95, !PT ;  /* 0x0000005f611c7209 */ /* 0x000fe20007810000 */
[----:B------:R-:W3:Y:S01]  /*27f0*/  MUFU.TANH R38, R38 ;  /* 0x0000002600267308 */ /* 0x000ee20000002400 */
[----:B------:R-:W-:Y:S01]  /*2800*/  ISETP.GT.AND P4, PT, R44, 0x10, PT ;  /* 0x000000102c00780c */ /* 0x000fe20003f84270 */
[C---:B------:R-:W-:Y:S01]  /*2810*/  FMUL.FTZ R79, R0.reuse, R79 ;  /* 0x0000004f004f7220 */ /* 0x040fe20000410000 */
[----:B0-----:R-:W-:Y:S01]  /*2820*/  FSEL R53, R31, -INF , P3 ;  /* 0xff8000001f357808 */ /* 0x001fe20001800000 */
[C---:B------:R-:W-:Y:S01]  /*2830*/  FMUL.FTZ R82, R0.reuse, R82 ;  /* 0x0000005200527220 */ /* 0x040fe20000410000 */
[----:B------:R-:W-:Y:S01]  /*2840*/  FMNMX.FTZ R28, R93, R28, !PT ;  /* 0x0000001c5d1c7209 */ /* 0x000fe20007810000 */
[----:B------:R-:W-:Y:S01]  /*2850*/  FMUL.FTZ R83, R0, R83 ;  /* 0x0000005300537220 */ /* 0x000fe20000410000 */
[----:B------:R-:W-:Y:S01]  /*2860*/  ISETP.GT.AND P3, PT, R44, 0x11, PT ;  /* 0x000000112c00780c */ /* 0x000fe20003f64270 */
[----:B------:R-:W0:Y:S01]  /*2870*/  MUFU.TANH R39, R39 ;  /* 0x0000002700277308 */ /* 0x000e220000002400 */
[----:B-1----:R-:W-:Y:S01]  /*2880*/  FSEL R91, R34, -INF , P4 ;  /* 0xff800000225b7808 */ /* 0x002fe20002000000 */
[C---:B------:R-:W-:Y:S01]  /*2890*/  FMUL.FTZ R12, R0.reuse, R40 ;  /* 0x00000028000c7220 */ /* 0x040fe20000410000 */
[----:B------:R-:W-:Y:S01]  /*28a0*/  FMNMX.FTZ R28, R53, R28, !PT ;  /* 0x0000001c351c7209 */ /* 0x000fe20007810000 */
[----:B------:R-:W-:Y:S01]  /*28b0*/  FMUL.FTZ R86, R0, R86 ;  /* 0x0000005600567220 */ /* 0x000fe20000410000 */
[----:B------:R-:W-:Y:S01]  /*28c0*/  ISETP.GT.AND P4, PT, R44, 0x18, PT ;  /* 0x000000182c00780c */ /* 0x000fe20003f84270 */
[C---:B------:R-:W-:Y:S01]  /*28d0*/  FMUL.FTZ R87, R0.reuse, R87 ;  /* 0x0000005700577220 */ /* 0x040fe20000410000 */
[----:B--2---:R-:W-:Y:S01]  /*28e0*/  FSEL R55, R35, -INF , P3 ;  /* 0xff80000023377808 */ /* 0x004fe20001800000 */
[----:B------:R-:W1:Y:S01]  /*28f0*/  MUFU.TANH R42, R42 ;  /* 0x0000002a002a7308 */ /* 0x000e620000002400 */
[----:B------:R-:W-:Y:S01]  /*2900*/  FMNMX.FTZ R30, R91, R28, !PT ;  /* 0x0000001c5b1e7209 */ /* 0x000fe20007810000 */
[----:B------:R-:W-:Y:S01]  /*2910*/  FMUL.FTZ R28, R0, R67 ;  /* 0x00000043001c7220 */ /* 0x000fe20000410000 */
[----:B------:R-:W-:Y:S01]  /*2920*/  ISETP.GT.AND P3, PT, R44, 0x19, PT ;  /* 0x000000192c00780c */ /* 0x000fe20003f64270 */
[----:B------:R-:W-:Y:S01]  /*2930*/  FMUL.FTZ R8, R0, R48 ;  /* 0x0000003000087220 */ /* 0x000fe20000410000 */
[----:B---3--:R-:W-:Y:S01]  /*2940*/  FSEL R89, R38, -INF , P4 ;  /* 0xff80000026597808 */ /* 0x008fe20002000000 */
[----:B------:R-:W-:Y:S01]  /*2950*/  FMUL.FTZ R7, R0, R52 ;  /* 0x0000003400077220 */ /* 0x000fe20000410000 */
[----:B------:R-:W-:Y:S01]  /*2960*/  FMNMX.FTZ R30, R55, R30, !PT ;  /* 0x0000001e371e7209 */ /* 0x000fe20007810000 */
[----:B------:R-:W-:Y:S01]  /*2970*/  MUFU.TANH R43, R43 ;  /* 0x0000002b002b7308 */ /* 0x000fe20000002400 */
        /* <DEDUP_REMOVED lines=13> */
[----:B------:R-:W-:Y:S01]  /*2a50*/  @UP0 ULDC UR6, c[0x0][0x44c] ;  /* 0x0001130000060ab9 */ /* 0x000fe20000000800 */
[----:B------:R-:W-:Y:S01]  /*2a60*/  FMNMX.FTZ R30, R67, R30, !PT ;  /* 0x0000001e431e7209 */ /* 0x000fe20007810000 */
[----:B------:R0:W1:Y:S01]  /*2a70*/  MUFU.TANH R41, R47 ;  /* 0x0000002f00297308 */ /* 0x0000620000002400 */
[----:B------:R-:W-:-:S04]  /*2a80*/  UIMAD.WIDE.U32 UR6, UR39, UR6, URZ ;  /* 0x00000006270672a5 */ /* 0x000fc8000f8e003f */
[----:B------:R-:W-:-:S03]  /*2a90*/  @UP0 USHF.R.U32.HI UR10, URZ, UR11, UR7 ;  /* 0x0000000b3f0a0299 */ /* 0x000fc60008011607 */
[----:B------:R2:W-:Y:S01]  /*2aa0*/  MUFU.TANH R36, R63 ;  /* 0x0000003f00247308 */ /* 0x0005e20000002400 */
[----:B0-----:R-:W-:Y:S01]  /*2ab0*/  FSEL R47, R46, -INF , P4 ;  /* 0xff8000002e2f7808 */ /* 0x001fe20002000000 */
[----:B------:R-:W-:Y:S01]  /*2ac0*/  UIADD3 UR6, UR10, UR52, -UR53 ;  /* 0x000000340a067290 */ /* 0x000fe2000fffe835 */
[----:B------:R-:W-:-:S03]  /*2ad0*/  ISETP.GT.AND P4, PT, R44, 0x30, PT ;  /* 0x000000302c00780c */ /* 0x000fc60003f84270 */
[----:B------:R-:W-:Y:S01]  /*2ae0*/  USHF.R.S32.HI UR7, URZ, 0x1f, UR6 ;  /* 0x0000001f3f077899 */ /* 0x000fe20008011406 */
[----:B------:R-:W-:Y:S01]  /*2af0*/  FSEL R37, R37, -INF , P4 ;  /* 0xff80000025257808 */ /* 0x000fe20002000000 */
[----:B------:R-:W0:Y:S01]  /*2b00*/  MUFU.TANH R54, R54 ;  /* 0x0000003600367308 */ /* 0x000e220000002400 */
[----:B--2---:R-:W-:Y:S01]  /*2b10*/  FSEL R63, R43, -INF , P3 ;  /* 0xff8000002b3f7808 */ /* 0x004fe20001800000 */
[----:B------:R-:W-:Y:S01]  /*2b20*/  ULEA.HI UR7, UR7, UR6, URZ, 0x7 ;  /* 0x0000000607077291 */ /* 0x000fe2000f8f383f */
[C---:B------:R-:W-:Y:S02]  /*2b30*/  ISETP.GT.AND P3, PT, R44.reuse, 0x29, PT ;  /* 0x000000292c00780c */ /* 0x040fe40003f64270 */
[----:B------:R-:W-:Y:S01]  /*2b40*/  FMNMX.FTZ R30, R63, R30, !PT ;  /* 0x0000001e3f1e7209 */ /* 0x000fe20007810000 */
[----:B------:R-:W-:Y:S01]  /*2b50*/  USHF.R.S32.HI UR7, URZ, 0x7, UR7 ;  /* 0x000000073f077899 */ /* 0x000fe20008011407 */
[----:B-1----:R-:W-:Y:S01]  /*2b60*/  FSEL R41, R41, -INF , P3 ;  /* 0xff80000029297808 */ /* 0x002fe20001800000 */
[----:B------:R-:W1:Y:S01]  /*2b70*/  MUFU.TANH R26, R26 ;  /* 0x0000001a001a7308 */ /* 0x000e620000002400 */
[----:B------:R-:W-:Y:S01]  /*2b80*/  FMNMX.FTZ R30, R47, R30, !PT ;  /* 0x0000001e2f1e7209 */ /* 0x000fe20007810000 */
[----:B------:R-:W-:Y:S01]  /*2b90*/  UISETP.LT.AND UP1, UPT, UR43, UR7, UPT ;  /* 0x000000072b00728c */ /* 0x000fe2000bf21270 */
[----:B------:R-:W-:-:S02]  /*2ba0*/  ISETP.GT.AND P3, PT, R44, 0x31, PT ;  /* 0x000000312c00780c */ /* 0x000fc40003f64270 */
[----:B------:R-:W-:Y:S01]  /*2bb0*/  FMNMX.FTZ R30, R41, R30, !PT ;  /* 0x0000001e291e7209 */ /* 0x000fe20007810000 */
[----:B------:R-:W-:Y:S01]  /*2bc0*/  USEL UR17, UR43, UR7, !UP1 ;  /* 0x000000072b117287 */ /* 0x000fe2000c800000 */
[----:B------:R-:W-:Y:S01]  /*2bd0*/  ISETP.GT.AND P4, PT, R44, 0x38, PT ;  /* 0x000000382c00780c */ /* 0x000fe20003f84270 */
[----:B------:R-:W2:Y:S01]  /*2be0*/  MUFU.TANH R27, R27 ;  /* 0x0000001b001b7308 */ /* 0x000ea20000002400 */
[----:B------:R-:W-:Y:S01]  /*2bf0*/  FMNMX.FTZ R31, R37, R30, !PT ;  /* 0x0000001e251f7209 */ /* 0x000fe20007810000 */
[----:B------:R-:W-:-:S06]  /*2c00*/  UISETP.GE.AND UP1, UPT, UR18, UR17, UPT ;  /* 0x000000111200728c */ /* 0x000fcc000bf26270 */
[----:B------:R-:W3:Y:S08]  /*2c10*/  MUFU.TANH R59, R59 ;  /* 0x0000003b003b7308 */ /* 0x000ef00000002400 */
[----:B------:R4:W-:Y:S08]  /*2c20*/  MUFU.TANH R38, R28 ;  /* 0x0000001c00267308 */ /* 0x0009f00000002400 */
[----:B------:R-:W5:Y:S01]  /*2c30*/  MUFU.TANH R62, R62 ;  /* 0x0000003e003e7308 */ /* 0x000f620000002400 */
[----:B----4-:R-:W-:-:S02]  /*2c40*/  FSEL R28, R29, -INF , P3 ;  /* 0xff8000001d1c7808 */ /* 0x010fc40001800000 */
[----:B------:R-:W-:Y:S02]  /*2c50*/  ISETP.GT.AND P3, PT, R44, 0x39, PT ;  /* 0x000000392c00780c */ /* 0x000fe40003f64270 */
[----:B0-----:R-:W-:Y:S02]  /*2c60*/  FSEL R29, R54, -INF , P4 ;  /* 0xff800000361d7808 */ /* 0x001fe40002000000 */
[----:B------:R-:W-:Y:S01]  /*2c70*/  FMNMX.FTZ R30, R28, R31, !PT ;  /* 0x0000001f1c1e7209 */ /* 0x000fe20007810000 */
[----:B------:R-:W0:Y:S01]  /*2c80*/  MUFU.TANH R66, R66 ;  /* 0x0000004200427308 */ /* 0x000e220000002400 */
[----:B------:R-:W-:Y:S02]  /*2c90*/  ISETP.GT.AND P4, PT, R44, 0x40, PT ;  /* 0x000000402c00780c */ /* 0x000fe40003f84270 */
[----:B-1----:R-:W-:Y:S02]  /*2ca0*/  FSEL R26, R26, -INF , P3 ;  /* 0xff8000001a1a7808 */ /* 0x002fe40001800000 */
[----:B------:R-:W-:-:S02]  /*2cb0*/  FMNMX.FTZ R31, R29, R30, !PT ;  /* 0x0000001e1d1f7209 */ /* 0x000fc40007810000 */
[----:B------:R-:W-:Y:S01]  /*2cc0*/  ISETP.GT.AND P3, PT, R44, 0x41, PT ;  /* 0x000000412c00780c */ /* 0x000fe20003f64270 */
[----:B------:R-:W1:Y:S01]  /*2cd0*/  MUFU.TANH R70, R70 ;  /* 0x0000004600467308 */ /* 0x000e620000002400 */
[----:B--2---:R-:W-:Y:S02]  /*2ce0*/  FSEL R27, R27, -INF , P4 ;  /* 0xff8000001b1b7808 */ /* 0x004fe40002000000 */
[----:B------:R-:W-:Y:S02]  /*2cf0*/  FMNMX.FTZ R32, R26, R31, !PT ;  /* 0x0000001f1a207209 */ /* 0x000fe40007810000 */
[----:B------:R-:W-:Y:S02]  /*2d00*/  ISETP.GT.AND P4, PT, R44, 0x48, PT ;  /* 0x000000482c00780c */ /* 0x000fe40003f84270 */
[----:B---3--:R-:W-:Y:S01]  /*2d10*/  FSEL R30, R59, -INF , P3 ;  /* 0xff8000003b1e7808 */ /* 0x008fe20001800000 */
[----:B------:R-:W2:Y:S01]  /*2d20*/  MUFU.TANH R71, R71 ;  /* 0x0000004700477308 */ /* 0x000ea20000002400 */
[----:B------:R-:W-:-:S02]  /*2d30*/  FMNMX.FTZ R33, R27, R32, !PT ;  /* 0x000000201b217209 */ /* 0x000fc40007810000 */
[----:B------:R-:W-:Y:S02]  /*2d40*/  ISETP.GT.AND P3, PT, R44, 0x49, PT ;  /* 0x000000492c00780c */ /* 0x000fe40003f64270 */
[----:B-----5:R-:W-:Y:S01]  /*2d50*/  FSEL R31, R62, -INF , P4 ;  /* 0xff8000003e1f7808 */ /* 0x020fe20002000000 */
[----:B------:R-:W-:Y:S01]  /*2d60*/  FMUL.FTZ R62, R0, R61 ;  /* 0x0000003d003e7220 */ /* 0x000fe20000410000 */
[----:B------:R-:W-:Y:S01]  /*2d70*/  FMNMX.FTZ R34, R30, R33, !PT ;  /* 0x000000211e227209 */ /* 0x000fe20007810000 */
[----:B------:R-:W3:Y:S01]  /*2d80*/  MUFU.TANH R74, R74 ;  /* 0x0000004a004a7308 */ /* 0x000ee20000002400 */
[----:B------:R-:W-:Y:S02]  /*2d90*/  ISETP.GT.AND P4, PT, R44, 0x50, PT ;  /* 0x000000502c00780c */ /* 0x000fe40003f84270 */
[----:B------:R-:W-:Y:S02]  /*2da0*/  FSEL R32, R36, -INF , P3 ;  /* 0xff80000024207808 */ /* 0x000fe40001800000 */
[----:B------:R-:W-:-:S02]  /*2db0*/  FMNMX.FTZ R33, R31, R34, !PT ;  /* 0x000000221f217209 */ /* 0x000fc40007810000 */
[----:B------:R-:W-:Y:S01]  /*2dc0*/  ISETP.GT.AND P3, PT, R44, 0x51, PT ;  /* 0x000000512c00780c */ /* 0x000fe20003f64270 */
[----:B------:R-:W4:Y:S01]  /*2dd0*/  MUFU.TANH R75, R75 ;  /* 0x0000004b004b7308 */ /* 0x000f220000002400 */
[----:B0-----:R-:W-:Y:S01]  /*2de0*/  FSEL R34, R66, -INF , P4 ;  /* 0xff80000042227808 */ /* 0x001fe20002000000 */
[----:B------:R-:W-:Y:S01]  /*2df0*/  FMUL.FTZ R66, R0, R69 ;  /* 0x0000004500427220 */ /* 0x000fe20000410000 */
[----:B------:R-:W-:Y:S01]  /*2e00*/  FMNMX.FTZ R35, R32, R33, !PT ;  /* 0x0000002120237209 */ /* 0x000fe20007810000 */
[----:B------:R-:W-:Y:S01]  /*2e10*/  FMUL.FTZ R69, R0, R73 ;  /* 0x0000004900457220 */ /* 0x000fe20000410000 */
[----:B------:R-:W-:Y:S01]  /*2e20*/  FSEL R33, R38, -INF , P3 ;  /* 0xff80000026217808 */ /* 0x000fe20001800000 */
[----:B------:R-:W-:Y:S01]  /*2e30*/  FMUL.FTZ R73, R0, R80 ;  /* 0x0000005000497220 */ /* 0x000fe20000410000 */
[----:B------:R-:W-:Y:S01]  /*2e40*/  ISETP.GT.AND P4, PT, R44, 0x58, PT ;  /* 0x000000582c00780c */ /* 0x000fe20003f84270 */
[----:B------:R-:W0:Y:S01]  /*2e50*/  MUFU.TANH R43, R78 ;  /* 0x0000004e002b7308 */ /* 0x000e220000002400 */
[----:B------:R-:W-:-:S02]  /*2e60*/  FMNMX.FTZ R38, R34, R35, !PT ;  /* 0x0000002322267209 */ /* 0x000fc40007810000 */
[----:B------:R-:W-:Y:S02]  /*2e70*/  ISETP.GT.AND P3, PT, R44, 0x59, PT ;  /* 0x000000592c00780c */ /* 0x000fe40003f64270 */
[----:B-1----:R-:W-:Y:S01]  /*2e80*/  FSEL R36, R70, -INF , P4 ;  /* 0xff80000046247808 */ /* 0x002fe20002000000 */
[----:B------:R-:W-:Y:S01]  /*2e90*/  FMUL.FTZ R70, R0, R72 ;  /* 0x0000004800467220 */ /* 0x000fe20000410000 */
[----:B------:R-:W-:Y:S01]  /*2ea0*/  FMNMX.FTZ R39, R33, R38, !PT ;  /* 0x0000002621277209 */ /* 0x000fe20007810000 */
[----:B------:R-:W1:Y:S01]  /*2eb0*/  MUFU.TANH R42, R79 ;  /* 0x0000004f002a7308 */ /* 0x000e620000002400 */
[----:B------:R-:W-:Y:S01]  /*2ec0*/  ISETP.GT.AND P4, PT, R44, 0x60, PT ;  /* 0x000000602c00780c */ /* 0x000fe20003f84270 */
[C---:B------:R-:W-:Y:S01]  /*2ed0*/  FMUL.FTZ R72, R0.reuse, R76 ;  /* 0x0000004c00487220 */ /* 0x040fe20000410000 */
[----:B--2---:R-:W-:Y:S01]  /*2ee0*/  FSEL R35, R71, -INF , P3 ;  /* 0xff80000047237808 */ /* 0x004fe20001800000 */
[----:B------:R-:W-:Y:S01]  /*2ef0*/  FMUL.FTZ R71, R0, R77 ;  /* 0x0000004d00477220 */ /* 0x000fe20000410000 */
[----:B------:R-:W-:Y:S01]  /*2f00*/  FMNMX.FTZ R38, R36, R39, !PT ;  /* 0x0000002724267209 */ /* 0x000fe20007810000 */
[----:B------:R-:W2:Y:S01]  /*2f10*/  SHFL.IDX PT, R77, R49, RZ, 0x1c1f ;  /* 0x001c1fff314d7589 */ /* 0x000ea200000e0000 */
[----:B------:R-:W-:Y:S01]  /*2f20*/  ISETP.GT.AND P3, PT, R44, 0x61, PT ;  /* 0x000000612c00780c */ /* 0x000fe20003f64270 */
[----:B------:R-:W5:Y:S01]  /*2f30*/  MUFU.TANH R46, R82 ;  /* 0x00000052002e7308 */ /* 0x000f620000002400 */
[----:B---3--:R-:W-:Y:S01]  /*2f40*/  FSEL R39, R74, -INF , P4 ;  /* 0xff8000004a277808 */ /* 0x008fe20002000000 */
[C---:B------:R-:W-:Y:S01]  /*2f50*/  FMUL.FTZ R74, R0.reuse, R81 ;  /* 0x00000051004a7220 */ /* 0x040fe20000410000 */
[----:B------:R-:W-:Y:S01]  /*2f60*/  FMNMX.FTZ R40, R35, R38, !PT ;  /* 0x0000002623287209 */ /* 0x000fe20007810000 */
[----:B------:R-:W-:Y:S01]  /*2f70*/  FMUL.FTZ R76, R0, R84 ;  /* 0x00000054004c7220 */ /* 0x000fe20000410000 */
[----:B------:R-:W-:-:S02]  /*2f80*/  ISETP.GT.AND P4, PT, R44, 0x68, PT ;  /* 0x000000682c00780c */ /* 0x000fc40003f84270 */
[----:B----4-:R-:W-:Y:S01]  /*2f90*/  FSEL R38, R75, -INF , P3 ;  /* 0xff8000004b267808 */ /* 0x010fe20001800000 */
[----:B------:R-:W3:Y:S01]  /*2fa0*/  MUFU.TANH R83, R83 ;  /* 0x0000005300537308 */ /* 0x000ee20000002400 */
[----:B------:R-:W-:Y:S01]  /*2fb0*/  FMNMX.FTZ R45, R39, R40, !PT ;  /* 0x00000028272d7209 */ /* 0x000fe20007810000 */
[----:B------:R-:W-:Y:S01]  /*2fc0*/  FMUL.FTZ R75, R0, R85 ;  /* 0x00000055004b7220 */ /* 0x000fe20000410000 */
[----:B------:R-:W-:Y:S02]  /*2fd0*/  ISETP.GT.AND P3, PT, R44, 0x69, PT ;  /* 0x000000692c00780c */ /* 0x000fe40003f64270 */
[----:B0-----:R-:W-:Y:S02]  /*2fe0*/  FSEL R43, R43, -INF , P4 ;  /* 0xff8000002b2b7808 */ /* 0x001fe40002000000 */
[----:B------:R-:W-:Y:S01]  /*2ff0*/  FMNMX.FTZ R40, R38, R45, !PT ;  /* 0x0000002d26287209 */ /* 0x000fe20007810000 */
[----:B------:R-:W0:Y:S01]  /*3000*/  MUFU.TANH R86, R86 ;  /* 0x0000005600567308 */ /* 0x000e220000002400 */
[----:B------:R-:W-:-:S02]  /*3010*/  ISETP.GT.AND P4, PT, R44, 0x70, PT ;  /* 0x000000702c00780c */ /* 0x000fc40003f84270 */
[----:B-1----:R-:W-:Y:S02]  /*3020*/  FSEL R42, R42, -INF , P3 ;  /* 0xff8000002a2a7808 */ /* 0x002fe40001800000 */
[----:B------:R-:W-:Y:S02]  /*3030*/  FMNMX.FTZ R45, R43, R40, !PT ;  /* 0x000000282b2d7209 */ /* 0x000fe40007810000 */
[----:B------:R-:W-:Y:S01]  /*3040*/  ISETP.GT.AND P3, PT, R44, 0x71, PT ;  /* 0x000000712c00780c */ /* 0x000fe20003f64270 */
[----:B------:R-:W1:Y:S01]  /*3050*/  MUFU.TANH R87, R87 ;  /* 0x0000005700577308 */ /* 0x000e620000002400 */
[----:B-----5:R-:W-:Y:S02]  /*3060*/  FSEL R46, R46, -INF , P4 ;  /* 0xff8000002e2e7808 */ /* 0x020fe40002000000 */
[----:B------:R-:W-:Y:S02]  /*3070*/  FMNMX.FTZ R45, R42, R45, !PT ;  /* 0x0000002d2a2d7209 */ /* 0x000fe40007810000 */
[----:B------:R-:W-:-:S02]  /*3080*/  ISETP.GT.AND P4, PT, R44, 0x78, PT ;  /* 0x000000782c00780c */ /* 0x000fc40003f84270 */
[----:B---3--:R-:W-:Y:S01]  /*3090*/  FSEL R40, R83, -INF , P3 ;  /* 0xff80000053287808 */ /* 0x008fe20001800000 */
[----:B------:R-:W-:Y:S01]  /*30a0*/  MUFU.TANH R88, R88 ;  /* 0x0000005800587308 */ /* 0x000fe20000002400 */
[----:B------:R-:W-:Y:S02]  /*30b0*/  FMNMX.FTZ R59, R46, R45, !PT ;  /* 0x0000002d2e3b7209 */ /* 0x000fe40007810000 */
[----:B------:R-:W-:Y:S02]  /*30c0*/  ISETP.GT.AND P3, PT, R44, 0x79, PT ;  /* 0x000000792c00780c */ /* 0x000fe40003f64270 */
[----:B0-----:R-:W-:Y:S02]  /*30d0*/  FSEL R45, R86, -INF , P4 ;  /* 0xff800000562d7808 */ /* 0x001fe40002000000 */
[----:B------:R-:W-:Y:S01]  /*30e0*/  FMNMX.FTZ R48, R40, R59, !PT ;  /* 0x0000003b28307209 */ /* 0x000fe20007810000 */
[----:B------:R-:W0:Y:S01]  /*30f0*/  MUFU.TANH R24, R24 ;  /* 0x0000001800187308 */ /* 0x000e220000002400 */
[----:B-1----:R-:W-:-:S02]  /*3100*/  FSEL R44, R87, -INF , P3 ;  /* 0xff800000572c7808 */ /* 0x002fc40001800000 */
[----:B------:R-:W-:Y:S02]  /*3110*/  FMNMX.FTZ R59, R45, R48, !PT ;  /* 0x000000302d3b7209 */ /* 0x000fe40007810000 */
[----:B--2---:R-:W-:Y:S02]  /*3120*/  VIADDMNMX R77, R77, R50, R51, PT ;  /* 0x000000324d4d7246 */ /* 0x004fe40003800133 */
[----:B------:R-:W-:Y:S01]  /*3130*/  FMNMX.FTZ R59, R44, R59, !PT ;  /* 0x0000003b2c3b7209 */ /* 0x000fe20007810000 */
[----:B------:R-:W1:Y:S01]  /*3140*/  MUFU.TANH R25, R25 ;  /* 0x0000001900197308 */ /* 0x000e620000002400 */
[C---:B------:R-:W-:Y:S02]  /*3150*/  ISETP.GT.AND P4, PT, R77.reuse, 0x1, PT ;  /* 0x000000014d00780c */ /* 0x040fe40003f84270 */
[----:B------:R-:W-:Y:S01]  /*3160*/  ISETP.GT.AND P5, PT, R77, 0x8, PT ;  /* 0x000000084d00780c */ /* 0x000fe20003fa4270 */
[----:B------:R-:W2:Y:S04]  /*3170*/  SHFL.BFLY PT, R48, R59, 0x2, 0x1f ;  /* 0x0c401f003b307f89 */ /* 0x000ea800000e0000 */
[----:B------:R-:W-:Y:S01]  /*3180*/  MUFU.TANH R20, R20 ;  /* 0x0000001400147308 */ /* 0x000fe20000002400 */
[----:B0-----:R-:W-:-:S02]  /*3190*/  FSEL R51, R24, -INF , P4 ;  /* 0xff80000018337808 */ /* 0x001fc40002000000 */
[----:B------:R-:W-:-:S05]  /*31a0*/  ISETP.GT.AND P4, PT, R77, 0x10, PT ;  /* 0x000000104d00780c */ /* 0x000fca0003f84270 */
[----:B------:R-:W0:Y:S01]  /*31b0*/  MUFU.TANH R21, R21 ;  /* 0x0000001500157308 */ /* 0x000e220000002400 */
[----:B-1----:R-:W-:-:S07]  /*31c0*/  FSEL R25, R25, -INF , P5 ;  /* 0xff80000019197808 */ /* 0x002fce0002800000 */
[----:B------:R-:W-:Y:S01]  /*31d0*/  MUFU.TANH R14, R14 ;  /* 0x0000000e000e7308 */ /* 0x000fe20000002400 */
[----:B--2---:R-:W-:-:S07]  /*31e0*/  FMNMX.FTZ R48, R59, R48, !PT ;  /* 0x000000303b307209 */ /* 0x004fce0007810000 */
[----:B------:R-:W1:Y:S01]  /*31f0*/  MUFU.TANH R15, R15 ;  /* 0x0000000f000f7308 */ /* 0x000e620000002400 */
[----:B------:R-:W2:Y:S01]  /*3200*/  SHFL.BFLY PT, R59, R48, 0x1, 0x1f ;  /* 0x0c201f00303b7f89 */ /* 0x000ea200000e0000 */
[----:B0-----:R-:W-:Y:S02]  /*3210*/  FSEL R21, R21, -INF , P4 ;  /* 0xff80000015157808 */ /* 0x001fe40002000000 */
[----:B------:R-:W-:-:S04]  /*3220*/  ISETP.GT.AND P4, PT, R77, 0x18, PT ;  /* 0x000000184d00780c */ /* 0x000fc80003f84270 */
[----:B------:R-:W-:Y:S08]  /*3230*/  MUFU.TANH R13, R13 ;  /* 0x0000000d000d7308 */ /* 0x000ff00000002400 */
[----:B------:R-:W0:Y:S01]  /*3240*/  MUFU.TANH R12, R12 ;  /* 0x0000000c000c7308 */ /* 0x000e220000002400 */
[----:B-1----:R-:W-:Y:S02]  /*3250*/  FSEL R15, R15, -INF , P4 ;  /* 0xff8000000f0f7808 */ /* 0x002fe40002000000 */
[----:B------:R-:W-:-:S05]  /*3260*/  ISETP.GT.AND P4, PT, R77, 0x20, PT ;  /* 0x000000204d00780c */ /* 0x000fca0003f84270 */
[----:B------:R-:W1:Y:S01]  /*3270*/  MUFU.TANH R11, R11 ;  /* 0x0000000b000b7308 */ /* 0x000e620000002400 */
[----:B--2---:R-:W-:Y:S01]  /*3280*/  FMNMX.FTZ R59, R48, R59, !PT ;  /* 0x0000003b303b7209 */ /* 0x004fe20007810000 */
[----:B------:R-:W-:-:S03]  /*3290*/  IMAD.U32 R48, RZ, RZ, UR19 ;  /* 0x00000013ff307e24 */ /* 0x000fc6000f8e00ff */
[C---:B------:R-:W-:Y:S01]  /*32a0*/  FSETP.NEU.FTZ.AND P3, PT, R59.reuse, -INF , PT ;  /* 0xff8000003b00780b */ /* 0x040fe20003f7d000 */
[----:B------:R-:W-:-:S02]  /*32b0*/  FFMA.FTZ R48, R59, R48, -8 ;  /* 0xc10000003b307423 */ /* 0x000fc40000010030 */
[----:B------:R-:W2:Y:S01]  /*32c0*/  MUFU.TANH R10, R10 ;  /* 0x0000000a000a7308 */ /* 0x000ea20000002400 */
[----:B0-----:R-:W-:Y:S02]  /*32d0*/  FSEL R12, R12, -INF , P4 ;  /* 0xff8000000c0c7808 */ /* 0x001fe40002000000 */
[----:B------:R-:W-:Y:S02]  /*32e0*/  FSEL R48, R48, RZ, P3 ;  /* 0x000000ff30307208 */ /* 0x000fe40001800000 */
[C---:B------:R-:W-:Y:S02]  /*32f0*/  ISETP.GT.AND P3, PT, R77.reuse, RZ, PT ;  /* 0x000000ff4d00720c */ /* 0x040fe40003f64270 */
[----:B------:R-:W-:Y:S01]  /*3300*/  ISETP.GT.AND P4, PT, R77, 0x28, PT ;  /* 0x000000284d00780c */ /* 0x000fe20003f84270 */
[----:B------:R-:W0:Y:S01]  /*3310*/  MUFU.TANH R9, R9 ;  /* 0x0000000900097308 */ /* 0x000e220000002400 */
[----:B------:R-:W-:Y:S01]  /*3320*/  FSEL R88, R88, -INF , P3 ;  /* 0xff80000058587808 */ /* 0x000fe20001800000 */
[--C-:B------:R-:W-:Y:S01]  /*3330*/  FFMA.FTZ R63, R63, UR19, -R48.reuse ;  /* 0x000000133f3f7c23 */ /* 0x100fe20008010830 */
[----:B------:R-:W-:Y:S01]  /*3340*/  ISETP.GT.AND P3, PT, R77, 0x9, PT ;  /* 0x000000094d00780c */ /* 0x000fe20003f64270 */
[--C-:B------:R-:W-:Y:S01]  /*3350*/  FFMA.FTZ R67, R67, UR19, -R48.reuse ;  /* 0x0000001343437c23 */ /* 0x100fe20008010830 */
[----:B------:R-:W-:Y:S01]  /*3360*/  FMNMX.FTZ R52, R88, R51, !PT ;  /* 0x0000003358347209 */ /* 0x000fe20007810000 */
[--C-:B------:R-:W-:Y:S01]  /*3370*/  FFMA.FTZ R49, R97, UR19, -R48.reuse ;  /* 0x0000001361317c23 */ /* 0x100fe20008010830 */
[----:B------:R-:W-:Y:S01]  /*3380*/  FSEL R20, R20, -INF , P3 ;  /* 0xff80000014147808 */ /* 0x000fe20001800000 */
[----:B------:R-:W3:Y:S01]  /*3390*/  MUFU.TANH R8, R8 ;  /* 0x0000000800087308 */ /* 0x000ee20000002400 */
[----:B------:R-:W-:Y:S01]  /*33a0*/  FMNMX.FTZ R61, R25, R52, !PT ;  /* 0x00000034193d7209 */ /* 0x000fe20007810000 */
[--C-:B------:R-:W-:Y:S01]  /*33b0*/  FFMA.FTZ R50, R95, UR19, -R48.reuse ;  /* 0x000000135f327c23 */ /* 0x100fe20008010830 */
[----:B------:R-:W-:Y:S01]  /*33c0*/  ISETP.GT.AND P3, PT, R77, 0x11, PT ;  /* 0x000000114d00780c */ /* 0x000fe20003f64270 */
[--C-:B------:R-:W-:Y:S01]  /*33d0*/  FFMA.FTZ R93, R93, UR19, -R48.reuse ;  /* 0x000000135d5d7c23 */ /* 0x100fe20008010830 */
[----:B------:R-:W-:Y:S01]  /*33e0*/  FMNMX.FTZ R52, R20, R61, !PT ;  /* 0x0000003d14347209 */ /* 0x000fe20007810000 */
[--C-:B------:R-:W-:Y:S01]  /*33f0*/  FFMA.FTZ R53, R53, UR19, -R48.reuse ;  /* 0x0000001335357c23 */ /* 0x100fe20008010830 */
[----:B------:R-:W-:Y:S01]  /*3400*/  FSEL R14, R14, -INF , P3 ;  /* 0xff8000000e0e7808 */ /* 0x000fe20001800000 */
[----:B------:R-:W4:Y:S01]  /*3410*/  MUFU.TANH R6, R6 ;  /* 0x0000000600067308 */ /* 0x000f220000002400 */
[----:B------:R-:W-:Y:S01]  /*3420*/  FMNMX.FTZ R61, R21, R52, !PT ;  /* 0x00000034153d7209 */ /* 0x000fe20007810000 */
[--C-:B------:R-:W-:Y:S01]  /*3430*/  FFMA.FTZ R91, R91, UR19, -R48.reuse ;  /* 0x000000135b5b7c23 */ /* 0x100fe20008010830 */
[----:B------:R-:W-:Y:S01]  /*3440*/  ISETP.GT.AND P3, PT, R77, 0x19, PT ;  /* 0x000000194d00780c */ /* 0x000fe20003f64270 */
[--C-:B------:R-:W-:Y:S01]  /*3450*/  FFMA.FTZ R55, R55, UR19, -R48.reuse ;  /* 0x0000001337377c23 */ /* 0x100fe20008010830 */
[----:B------:R-:W-:Y:S01]  /*3460*/  FMNMX.FTZ R54, R14, R61, !PT ;  /* 0x0000003d0e367209 */ /* 0x000fe20007810000 */
[--C-:B------:R-:W-:Y:S01]  /*3470*/  FFMA.FTZ R89, R89, UR19, -R48.reuse ;  /* 0x0000001359597c23 */ /* 0x100fe20008010830 */
[----:B------:R-:W-:Y:S01]  /*3480*/  FSEL R13, R13, -INF , P3 ;  /* 0xff8000000d0d7808 */ /* 0x000fe20001800000 */
[----:B------:R-:W5:Y:S01]  /*3490*/  MUFU.TANH R7, R7 ;  /* 0x0000000700077308 */ /* 0x000f620000002400 */
[----:B------:R-:W-:Y:S01]  /*34a0*/  FMNMX.FTZ R54, R15, R54, !PT ;  /* 0x000000360f367209 */ /* 0x000fe20007810000 */
[--C-:B------:R-:W-:Y:S01]  /*34b0*/  FFMA.FTZ R57, R57, UR19, -R48.reuse ;  /* 0x0000001339397c23 */ /* 0x100fe20008010830 */
[----:B------:R-:W-:Y:S01]  /*34c0*/  ISETP.GT.AND P3, PT, R77, 0x21, PT ;  /* 0x000000214d00780c */ /* 0x000fe20003f64270 */
[--C-:B------:R-:W-:Y:S01]  /*34d0*/  FFMA.FTZ R47, R47, UR19, -R48.reuse ;  /* 0x000000132f2f7c23 */ /* 0x100fe20008010830 */
[----:B------:R-:W-:Y:S01]  /*34e0*/  FMNMX.FTZ R61, R13, R54, !PT ;  /* 0x000000360d3d7209 */ /* 0x000fe20007810000 */
[--C-:B------:R-:W-:Y:S01]  /*34f0*/  FFMA.FTZ R37, R37, UR19, -R48.reuse ;  /* 0x0000001325257c23 */ /* 0x100fe20008010830 */
[----:B-1----:R-:W-:Y:S01]  /*3500*/  FSEL R11, R11, -INF , P3 ;  /* 0xff8000000b0b7808 */ /* 0x002fe20001800000 */
[----:B------:R-:W1:Y:S01]  /*3510*/  MUFU.TANH R5, R5 ;  /* 0x0000000500057308 */ /* 0x000e620000002400 */
[----:B------:R-:W-:Y:S01]  /*3520*/  FMNMX.FTZ R56, R12, R61, !PT ;  /* 0x0000003d0c387209 */ /* 0x000fe20007810000 */
[--C-:B------:R-:W-:Y:S01]  /*3530*/  FFMA.FTZ R28, R28, UR19, -R48.reuse ;  /* 0x000000131c1c7c23 */ /* 0x100fe20008010830 */
[----:B------:R-:W-:Y:S01]  /*3540*/  ISETP.GT.AND P3, PT, R77, 0x29, PT ;  /* 0x000000294d00780c */ /* 0x000fe20003f64270 */
[--C-:B------:R-:W-:Y:S01]  /*3550*/  FFMA.FTZ R29, R29, UR19, -R48.reuse ;  /* 0x000000131d1d7c23 */ /* 0x100fe20008010830 */
[----:B--2---:R-:W-:Y:S01]  /*3560*/  FSEL R54, R10, -INF , P4 ;  /* 0xff8000000a367808 */ /* 0x004fe20002000000 */
[--C-:B------:R-:W-:Y:S01]  /*3570*/  FFMA.FTZ R26, R26, UR19, -R48.reuse ;  /* 0x000000131a1a7c23 */ /* 0x100fe20008010830 */
[----:B------:R-:W-:Y:S01]  /*3580*/  FMNMX.FTZ R61, R11, R56, !PT ;  /* 0x000000380b3d7209 */ /* 0x000fe20007810000 */
[----:B------:R-:W2:Y:S01]  /*3590*/  MUFU.TANH R4, R4 ;  /* 0x0000000400047308 */ /* 0x000ea20000002400 */
[----:B------:R-:W-:Y:S01]  /*35a0*/  ISETP.GT.AND P4, PT, R77, 0x30, PT ;  /* 0x000000304d00780c */ /* 0x000fe20003f84270 */
[--C-:B------:R-:W-:Y:S01]  /*35b0*/  FFMA.FTZ R27, R27, UR19, -R48.reuse ;  /* 0x000000131b1b7c23 */ /* 0x100fe20008010830 */
[----:B0-----:R-:W-:Y:S01]  /*35c0*/  FSEL R9, R9, -INF , P3 ;  /* 0xff80000009097808 */ /* 0x001fe20001800000 */
[----:B------:R-:W-:Y:S01]  /*35d0*/  FFMA.FTZ R30, R30, UR19, -R48 ;  /* 0x000000131e1e7c23 */ /* 0x000fe20008010830 */
[----:B------:R-:W-:-:S02]  /*35e0*/  FMNMX.FTZ R56, R54, R61, !PT ;  /* 0x0000003d36387209 */ /* 0x000fc40007810000 */
[----:B------:R-:W-:Y:S02]  /*35f0*/  CS2R R94, SRZ ;  /* 0x00000000005e7805 */ /* 0x000fe4000001ff00 */
[----:B------:R-:W-:Y:S01]  /*3600*/  ISETP.GT.AND P3, PT, R77, 0x31, PT ;  /* 0x000000314d00780c */ /* 0x000fe20003f64270 */
[----:B------:R-:W0:Y:S01]  /*3610*/  MUFU.TANH R3, R3 ;  /* 0x0000000300037308 */ /* 0x000e220000002400 */
[----:B---3--:R-:W-:Y:S02]  /*3620*/  FSEL R8, R8, -INF , P4 ;  /* 0xff80000008087808 */ /* 0x008fe40002000000 */
[----:B------:R-:W-:Y:S02]  /*3630*/  CS2R R96, SRZ ;  /* 0x0000000000607805 */ /* 0x000fe4000001ff00 */
[----:B------:R-:W-:Y:S02]  /*3640*/  FMNMX.FTZ R61, R9, R56, !PT ;  /* 0x00000038093d7209 */ /* 0x000fe40007810000 */
[----:B------:R-:W-:-:S02]  /*3650*/  ISETP.GT.AND P4, PT, R77, 0x38, PT ;  /* 0x000000384d00780c */ /* 0x000fc40003f84270 */
[----:B----4-:R-:W-:Y:S01]  /*3660*/  FSEL R6, R6, -INF , P3 ;  /* 0xff80000006067808 */ /* 0x010fe20001800000 */
[----:B------:R-:W3:Y:S01]  /*3670*/  MUFU.TANH R60, R60 ;  /* 0x0000003c003c7308 */ /* 0x000ee20000002400 */
[----:B------:R-:W-:Y:S02]  /*3680*/  FMNMX.FTZ R61, R8, R61, !PT ;  /* 0x0000003d083d7209 */ /* 0x000fe40007810000 */
[----:B------:R-:W-:Y:S02]  /*3690*/  ISETP.GT.AND P3, PT, R77, 0x39, PT ;  /* 0x000000394d00780c */ /* 0x000fe40003f64270 */
[----:B-----5:R-:W-:Y:S02]  /*36a0*/  FSEL R56, R7, -INF , P4 ;  /* 0xff80000007387808 */ /* 0x020fe40002000000 */
[----:B------:R-:W-:Y:S01]  /*36b0*/  FMNMX.FTZ R61, R6, R61, !PT ;  /* 0x0000003d063d7209 */ /* 0x000fe20007810000 */
[----:B------:R-:W4:Y:S01]  /*36c0*/  MUFU.TANH R62, R62 ;  /* 0x0000003e003e7308 */ /* 0x000f220000002400 */
[----:B------:R-:W-:-:S02]  /*36d0*/  ISETP.GT.AND P4, PT, R77, 0x40, PT ;  /* 0x000000404d00780c */ /* 0x000fc40003f84270 */
[----:B-1----:R-:W-:Y:S02]  /*36e0*/  FSEL R5, R5, -INF , P3 ;  /* 0xff80000005057808 */ /* 0x002fe40001800000 */
[----:B------:R-:W-:Y:S02]  /*36f0*/  FMNMX.FTZ R78, R56, R61, !PT ;  /* 0x0000003d384e7209 */ /* 0x000fe40007810000 */
[----:B------:R-:W-:Y:S01]  /*3700*/  ISETP.GT.AND P3, PT, R77, 0x41, PT ;  /* 0x000000414d00780c */ /* 0x000fe20003f64270 */
[----:B------:R-:W-:Y:S01]  /*3710*/  MUFU.TANH R64, R64 ;  /* 0x0000004000407308 */ /* 0x000fe20000002400 */
[----:B--2---:R-:W-:Y:S02]  /*3720*/  FSEL R58, R4, -INF , P4 ;  /* 0xff800000043a7808 */ /* 0x004fe40002000000 */
[----:B------:R-:W-:Y:S02]  /*3730*/  FMNMX.FTZ R61, R5, R78, !PT ;  /* 0x0000004e053d7209 */ /* 0x000fe40007810000 */
[----:B------:R-:W-:-:S02]  /*3740*/  ISETP.GT.AND P4, PT, R77, 0x48, PT ;  /* 0x000000484d00780c */ /* 0x000fc40003f84270 */
[----:B0-----:R-:W-:Y:S01]  /*3750*/  FSEL R3, R3, -INF , P3 ;  /* 0xff80000003037808 */ /* 0x001fe20001800000 */
[----:B------:R-:W0:Y:S01]  /*3760*/  MUFU.TANH R65, R65 ;  /* 0x0000004100417308 */ /* 0x000e220000002400 */
[----:B------:R-:W-:Y:S02]  /*3770*/  FMNMX.FTZ R78, R58, R61, !PT ;  /* 0x0000003d3a4e7209 */ /* 0x000fe40007810000 */
[----:B------:R-:W-:Y:S02]  /*3780*/  ISETP.GT.AND P3, PT, R77, 0x49, PT ;  /* 0x000000494d00780c */ /* 0x000fe40003f64270 */
[----:B---3--:R-:W-:Y:S02]  /*3790*/  FSEL R61, R60, -INF , P4 ;  /* 0xff8000003c3d7808 */ /* 0x008fe40002000000 */
[----:B------:R-:W-:Y:S01]  /*37a0*/  FMNMX.FTZ R78, R3, R78, !PT ;  /* 0x0000004e034e7209 */ /* 0x000fe20007810000 */
[----:B------:R-:W1:Y:S01]  /*37b0*/  MUFU.TANH R68, R68 ;  /* 0x0000004400447308 */ /* 0x000e620000002400 */
[----:B------:R-:W-:-:S02]  /*37c0*/  ISETP.GT.AND P4, PT, R77, 0x50, PT ;  /* 0x000000504d00780c */ /* 0x000fc40003f84270 */
[----:B----4-:R-:W-:Y:S02]  /*37d0*/  FSEL R62, R62, -INF , P3 ;  /* 0xff8000003e3e7808 */ /* 0x010fe40001800000 */
[----:B------:R-:W-:-:S03]  /*37e0*/  ISETP.GT.AND P3, PT, R77, 0x51, PT ;  /* 0x000000514d00780c */ /* 0x000fc60003f64270 */
[----:B------:R-:W2:Y:S08]  /*37f0*/  MUFU.TANH R66, R66 ;  /* 0x0000004200427308 */ /* 0x000eb00000002400 */
[----:B------:R3:W-:Y:S08]  /*3800*/  MUFU.EX2 R4, R63 ;  /* 0x0000003f00047308 */ /* 0x0007f00000000800 */
[----:B------:R4:W-:Y:S01]  /*3810*/  MUFU.EX2 R7, R67 ;  /* 0x0000004300077308 */ /* 0x0009e20000000800 */
[----:B---3--:R-:W-:Y:S01]  /*3820*/  FMNMX.FTZ R63, R61, R78, !PT ;  /* 0x0000004e3d3f7209 */ /* 0x008fe20007810000 */
[--C-:B------:R-:W-:Y:S01]  /*3830*/  FFMA.FTZ R78, R35, UR19, -R48.reuse ;  /* 0x00000013234e7c23 */ /* 0x100fe20008010830 */
[----:B------:R-:W-:-:S01]  /*3840*/  FFMA.FTZ R35, R38, UR19, -R48 ;  /* 0x0000001326237c23 */ /* 0x000fc20008010830 */
[----:B------:R-:W-:Y:S01]  /*3850*/  FFMA.FTZ R38, R46, UR19, -R48 ;  /* 0x000000132e267c23 */ /* 0x000fe20008010830 */
[----:B------:R-:W-:-:S02]  /*3860*/  FMNMX.FTZ R60, R62, R63, !PT ;  /* 0x0000003f3e3c7209 */ /* 0x000fc40007810000 */
[----:B0-----:R-:W-:Y:S01]  /*3870*/  FSEL R63, R65, -INF , P3 ;  /* 0xff800000413f7808 */ /* 0x001fe20001800000 */
[----:B------:R-:W0:Y:S01]  /*3880*/  MUFU.TANH R70, R70 ;  /* 0x0000004600467308 */ /* 0x000e220000002400 */
[----:B----4-:R-:W-:-:S01]  /*3890*/  FFMA.FTZ R67, R41, UR19, -R48 ;  /* 0x0000001329437c23 */ /* 0x010fc20008010830 */
[----:B------:R-:W-:Y:S02]  /*38a0*/  FSEL R41, R64, -INF , P4 ;  /* 0xff80000040297808 */ /* 0x000fe40002000000 */
[----:B------:R-:W-:Y:S02]  /*38b0*/  ISETP.GT.AND P4, PT, R77, 0x58, PT ;  /* 0x000000584d00780c */ /* 0x000fe40003f84270 */
[----:B------:R-:W-:Y:S02]  /*38c0*/  FMNMX.FTZ R60, R41, R60, !PT ;  /* 0x0000003c293c7209 */ /* 0x000fe40007810000 */
[----:B------:R-:W3:Y:S01]  /*38d0*/  MUFU.TANH R69, R69 ;  /* 0x0000004500457308 */ /* 0x000ee20000002400 */
[----:B------:R-:W-:-:S02]  /*38e0*/  ISETP.GT.AND P3, PT, R77, 0x59, PT ;  /* 0x000000594d00780c */ /* 0x000fc40003f64270 */
[----:B-1----:R-:W-:Y:S01]  /*38f0*/  FSEL R65, R68, -INF , P4 ;  /* 0xff80000044417808 */ /* 0x002fe20002000000 */
[----:B------:R-:W-:-:S01]  /*3900*/  FFMA.FTZ R68, R32, UR19, -R48 ;  /* 0x0000001320447c23 */ /* 0x000fc20008010830 */
[----:B------:R-:W-:Y:S01]  /*3910*/  FMNMX.FTZ R60, R63, R60, !PT ;  /* 0x0000003c3f3c7209 */ /* 0x000fe20007810000 */
[----:B------:R-:W-:-:S01]  /*3920*/  FFMA.FTZ R32, R33, UR19, -R48 ;  /* 0x0000001321207c23 */ /* 0x000fc20008010830 */
[C---:B------:R-:W-:Y:S01]  /*3930*/  ISETP.GT.AND P4, PT, R77.reuse, 0x60, PT ;  /* 0x000000604d00780c */ /* 0x040fe20003f84270 */
[----:B------:R-:W1:Y:S01]  /*3940*/  MUFU.TANH R72, R72 ;  /* 0x0000004800487308 */ /* 0x000e620000002400 */
[----:B--2---:R-:W-:Y:S01]  /*3950*/  FSEL R66, R66, -INF , P3 ;  /* 0xff80000042427808 */ /* 0x004fe20001800000 */
[--C-:B------:R-:W-:Y:S01]  /*3960*/  FFMA.FTZ R33, R36, UR19, -R48.reuse ;  /* 0x0000001324217c23 */ /* 0x100fe20008010830 */
[----:B------:R-:W-:Y:S01]  /*3970*/  ISETP.GT.AND P3, PT, R77, 0x61, PT ;  /* 0x000000614d00780c */ /* 0x000fe20003f64270 */
[--C-:B------:R-:W-:Y:S01]  /*3980*/  FFMA.FTZ R36, R39, UR19, -R48.reuse ;  /* 0x0000001327247c23 */ /* 0x100fe20008010830 */
[----:B0-----:R-:W-:Y:S01]  /*3990*/  FSEL R70, R70, -INF , P4 ;  /* 0xff80000046467808 */ /* 0x001fe20002000000 */
[----:B------:R-:W-:Y:S01]  /*39a0*/  FFMA.FTZ R39, R42, UR19, -R48 ;  /* 0x000000132a277c23 */ /* 0x000fe20008010830 */
[----:B------:R-:W-:Y:S01]  /*39b0*/  ISETP.GT.AND P4, PT, R77, 0x68, PT ;  /* 0x000000684d00780c */ /* 0x000fe20003f84270 */
[----:B------:R-:W0:Y:S01]  /*39c0*/  MUFU.TANH R71, R71 ;  /* 0x0000004700477308 */ /* 0x000e220000002400 */
[----:B---3--:R-:W-:-:S02]  /*39d0*/  FSEL R69, R69, -INF , P3 ;  /* 0xff80000045457808 */ /* 0x008fc40001800000 */
[----:B------:R-:W-:-:S05]  /*39e0*/  ISETP.GT.AND P3, PT, R77, 0x69, PT ;  /* 0x000000694d00780c */ /* 0x000fca0003f64270 */
[----:B------:R2:W-:Y:S01]  /*39f0*/  MUFU.EX2 R64, R67 ;  /* 0x0000004300407308 */ /* 0x0005e20000000800 */
[----:B-1----:R-:W-:Y:S02]  /*3a00*/  FSEL R72, R72, -INF , P4 ;  /* 0xff80000048487808 */ /* 0x002fe40002000000 */
[----:B------:R-:W-:-:S05]  /*3a10*/  ISETP.GT.AND P4, PT, R77, 0x70, PT ;  /* 0x000000704d00780c */ /* 0x000fca0003f84270 */
[----:B------:R-:W1:Y:S01]  /*3a20*/  MUFU.TANH R73, R73 ;  /* 0x0000004900497308 */ /* 0x000e620000002400 */
[----:B--2---:R-:W-:Y:S02]  /*3a30*/  FMNMX.FTZ R67, R65, R60, !PT ;  /* 0x0000003c41437209 */ /* 0x004fe40007810000 */
[----:B0-----:R-:W-:Y:S02]  /*3a40*/  FSEL R71, R71, -INF , P3 ;  /* 0xff80000047477808 */ /* 0x001fe40001800000 */
[----:B------:R-:W-:Y:S02]  /*3a50*/  FMNMX.FTZ R67, R66, R67, !PT ;  /* 0x0000004342437209 */ /* 0x000fe40007810000 */
[----:B------:R-:W-:Y:S01]  /*3a60*/  ISETP.GT.AND P3, PT, R77, 0x71, PT ;  /* 0x000000714d00780c */ /* 0x000fe20003f64270 */
[----:B------:R-:W0:Y:S01]  /*3a70*/  MUFU.TANH R74, R74 ;  /* 0x0000004a004a7308 */ /* 0x000e220000002400 */
[----:B------:R-:W-:-:S04]  /*3a80*/  FMNMX.FTZ R60, R70, R67, !PT ;  /* 0x00000043463c7209 */ /* 0x000fc80007810000 */
[----:B------:R-:W-:-:S03]  /*3a90*/  FMNMX.FTZ R67, R69, R60, !PT ;  /* 0x0000003c45437209 */ /* 0x000fc60007810000 */
[----:B------:R-:W2:Y:S01]  /*3aa0*/  MUFU.TANH R76, R76 ;  /* 0x0000004c004c7308 */ /* 0x000ea20000002400 */
[----:B------:R-:W-:Y:S02]  /*3ab0*/  FMNMX.FTZ R60, R72, R67, !PT ;  /* 0x00000043483c7209 */ /* 0x000fe40007810000 */
[----:B-1----:R-:W-:Y:S02]  /*3ac0*/  FSEL R73, R73, -INF , P4 ;  /* 0xff80000049497808 */ /* 0x002fe40002000000 */
[----:B------:R-:W-:Y:S02]  /*3ad0*/  FMNMX.FTZ R60, R71, R60, !PT ;  /* 0x0000003c473c7209 */ /* 0x000fe40007810000 */
[----:B------:R-:W-:Y:S01]  /*3ae0*/  ISETP.GT.AND P4, PT, R77, 0x78, PT ;  /* 0x000000784d00780c */ /* 0x000fe20003f84270 */
[----:B------:R-:W1:Y:S01]  /*3af0*/  MUFU.TANH R75, R75 ;  /* 0x0000004b004b7308 */ /* 0x000e620000002400 */
[----:B0-----:R-:W-:Y:S02]  /*3b00*/  FSEL R74, R74, -INF , P3 ;  /* 0xff8000004a4a7808 */ /* 0x001fe40001800000 */
[----:B------:R-:W-:-:S02]  /*3b10*/  FMNMX.FTZ R67, R73, R60, !PT ;  /* 0x0000003c49437209 */ /* 0x000fc40007810000 */
[----:B------:R-:W-:Y:S02]  /*3b20*/  ISETP.GT.AND P3, PT, R77, 0x79, PT ;  /* 0x000000794d00780c */ /* 0x000fe40003f64270 */
[----:B------:R-:W-:Y:S01]  /*3b30*/  FMNMX.FTZ R67, R74, R67, !PT ;  /* 0x000000434a437209 */ /* 0x000fe20007810000 */
[----:B------:R-:W-:Y:S01]  /*3b40*/  MUFU.EX2 R49, R49 ;  /* 0x0000003100317308 */ /* 0x000fe20000000800 */
[----:B--2---:R-:W-:-:S04]  /*3b50*/  FSEL R76, R76, -INF , P4 ;  /* 0xff8000004c4c7808 */ /* 0x004fc80002000000 */
[----:B------:R-:W-:Y:S01]  /*3b60*/  FMNMX.FTZ R60, R76, R67, !PT ;  /* 0x000000434c3c7209 */ /* 0x000fe20007810000 */
[----:B------:R-:W-:-:S01]  /*3b70*/  FFMA.FTZ R67, R31, UR19, -R48 ;  /* 0x000000131f437c23 */ /* 0x000fc20008010830 */
[--C-:B------:R-:W-:Y:S01]  /*3b80*/  FFMA.FTZ R31, R34, UR19, -R48.reuse ;  /* 0x00000013221f7c23 */ /* 0x100fe20008010830 */
[----:B------:R-:W-:-:S01]  /*3b90*/  FFMA.FTZ R34, R43, UR19, -R48 ;  /* 0x000000132b227c23 */ /* 0x000fc20008010830 */
[----:B-1----:R-:W-:Y:S01]  /*3ba0*/  FSEL R75, R75, -INF , P3 ;  /* 0xff8000004b4b7808 */ /* 0x002fe20001800000 */
[----:B------:R-:W-:-:S01]  /*3bb0*/  FFMA.FTZ R43, R40, UR19, -R48 ;  /* 0x00000013282b7c23 */ /* 0x000fc20008010830 */
[--C-:B------:R-:W-:Y:S01]  /*3bc0*/  FFMA.FTZ R40, R45, UR19, -R48.reuse ;  /* 0x000000132d287c23 */ /* 0x100fe20008010830 */
[----:B------:R-:W-:-:S01]  /*3bd0*/  FFMA.FTZ R45, R44, UR19, -R48 ;  /* 0x000000132c2d7c23 */ /* 0x000fc20008010830 */
[----:B------:R-:W-:Y:S01]  /*3be0*/  FMNMX.FTZ R60, R75, R60, !PT ;  /* 0x0000003c4b3c7209 */ /* 0x000fe20007810000 */
[----:B------:R-:W-:Y:S04]  /*3bf0*/  MUFU.EX2 R50, R50 ;  /* 0x0000003200327308 */ /* 0x000fe80000000800 */
[----:B------:R-:W0:Y:S04]  /*3c00*/  SHFL.BFLY PT, R77, R60, 0x2, 0x1f ;  /* 0x0c401f003c4d7f89 */ /* 0x000e2800000e0000 */
[----:B------:R1:W-:Y:S08]  /*3c10*/  MUFU.EX2 R24, R93 ;  /* 0x0000005d00187308 */ /* 0x0003f00000000800 */
[----:B------:R-:W2:Y:S01]  /*3c20*/  MUFU.EX2 R53, R53 ;  /* 0x0000003500357308 */ /* 0x000ea20000000800 */
[----:B-1----:R-:W-:-:S07]  /*3c30*/  CS2R R92, SRZ ;  /* 0x00000000005c7805 */ /* 0x002fce000001ff00 */
[----:B------:R1:W-:Y:S01]  /*3c40*/  MUFU.EX2 R52, R91 ;  /* 0x0000005b00347308 */ /* 0x0003e20000000800 */
[----:B0-----:R-:W-:-:S07]  /*3c50*/  FMNMX.FTZ R77, R60, R77, !PT ;  /* 0x0000004d3c4d7209 */ /* 0x001fce0007810000 */
[----:B------:R-:W-:Y:S01]  /*3c60*/  MUFU.EX2 R55, R55 ;  /* 0x0000003700377308 */ /* 0x000fe20000000800 */
[----:B------:R-:W0:Y:S01]  /*3c70*/  SHFL.BFLY PT, R60, R77, 0x1, 0x1f ;  /* 0x0c201f004d3c7f89 */ /* 0x000e2200000e0000 */
[----:B--2---:R-:W-:Y:S02]  /*3c80*/  F2FP.SATFINITE.E4M3.F32.PACK_AB_MERGE_C R149, R53, R24, RZ ;  /* 0x000000183595723e */ /* 0x004fe400048070ff */
[----:B-1----:R-:W-:Y:S02]  /*3c90*/  CS2R R90, SRZ ;  /* 0x00000000005a7805 */ /* 0x002fe4000001ff00 */
[----:B------:R-:W-:Y:S02]  /*3ca0*/  F2FP.SATFINITE.E4M3.F32.PACK_AB_MERGE_C R149, R50, R49, R149 ;  /* 0x000000313295723e */ /* 0x000fe40004807095 */
[----:B------:R-:W-:Y:S08]  /*3cb0*/  MUFU.EX2 R10, R89 ;  /* 0x00000059000a7308 */ /* 0x000ff00000000800 */
[----:B------:R-:W1:Y:S08]  /*3cc0*/  MUFU.EX2 R57, R57 ;  /* 0x0000003900397308 */ /* 0x000e700000000800 */
[----:B------:R-:W2:Y:S01]  /*3cd0*/  MUFU.EX2 R47, R47 ;  /* 0x0000002f002f7308 */ /* 0x000ea20000000800 */
[----:B0-----:R-:W-:Y:S01]  /*3ce0*/  FMNMX.FTZ R60, R77, R60, !PT ;  /* 0x0000003c4d3c7209 */ /* 0x001fe20007810000 */
[----:B------:R-:W-:-:S03]  /*3cf0*/  IMAD.U32 R77, RZ, RZ, UR19 ;  /* 0x00000013ff4d7e24 */ /* 0x000fc6000f8e00ff */
[C---:B------:R-:W-:Y:S01]  /*3d00*/  FSETP.NEU.FTZ.AND P3, PT, R60.reuse, -INF , PT ;  /* 0xff8000003c00780b */ /* 0x040fe20003f7d000 */
[----:B------:R-:W-:-:S02]  /*3d10*/  FFMA.FTZ R42, R60, R77, -8 ;  /* 0xc10000003c2a7423 */ /* 0x000fc4000001004d */
[----:B------:R-:W-:Y:S01]  /*3d20*/  MUFU.EX2 R37, R37 ;  /* 0x0000002500257308 */ /* 0x000fe20000000800 */
[----:B-1----:R-:W-:Y:S02]  /*3d30*/  F2FP.SATFINITE.E4M3.F32.PACK_AB_MERGE_C R151, R57, R10, RZ ;  /* 0x0000000a3997723e */ /* 0x002fe400048070ff */
[----:B------:R-:W-:Y:S02]  /*3d40*/  FSEL R44, R42, RZ, P3 ;  /* 0x000000ff2a2c7208 */ /* 0x000fe40001800000 */
[----:B------:R-:W-:Y:S02]  /*3d50*/  PLOP3.LUT P3, PT, PT, PT, UP1, 0x80, 0x0 ;  /* 0x000000000000781c */ /* 0x000fe40003f6f018 */
[----:B------:R-:W-:Y:S01]  /*3d60*/  F2FP.SATFINITE.E4M3.F32.PACK_AB_MERGE_C R151, R55, R52, R151 ;  /* 0x000000343797723e */ /* 0x000fe20004807097 */
        /* <DEDUP_REMOVED lines=29> */
[----:B--2---:R-:W-:Y:S01]  /*3f40*/  F2FP.SATFINITE.E4M3.F32.PACK_AB_MERGE_C R145, R64, R47, RZ ;  /* 0x0000002f4091723e */ /* 0x004fe200048070ff */
[----:B------:R-:W2:Y:S01]  /*3f50*/  MUFU.EX2 R46, R46 ;  /* 0x0000002e002e7308 */ /* 0x000ea20000000800 */
[----:B0-----:R-:W-:-:S01]  /*3f60*/  FADD.FTZ R58, R42, R51 ;  /* 0x000000332a3a7221 */ /* 0x001fc20000010000 */
[--C-:B------:R-:W-:Y:S01]  /*3f70*/  FFMA.FTZ R72, R72, UR19, -R44.reuse ;  /* 0x0000001348487c23 */ /* 0x100fe2000801082c */
[----:B------:R-:W-:Y:S01]  /*3f80*/  F2FP.SATFINITE.E4M3.F32.PACK_AB_MERGE_C R145, R4, R7, R145 ;  /* 0x000000070491723e */ /* 0x000fe20004807091 */
[--C-:B------:R-:W-:Y:S01]  /*3f90*/  FFMA.FTZ R71, R71, UR19, -R44.reuse ;  /* 0x0000001347477c23 */ /* 0x100fe2000801082c */
[----:B------:R-:W-:-:S01]  /*3fa0*/  FFMA.FTZ R73, R73, UR19, -R44 ;  /* 0x0000001349497c23 */ /* 0x000fc2000801082c */
[--C-:B------:R-:W-:Y:S01]  /*3fb0*/  FFMA.FTZ R74, R74, UR19, -R44.reuse ;  /* 0x000000134a4a7c23 */ /* 0x100fe2000801082c */
[----:B------:R-:W-:-:S01]  /*3fc0*/  FFMA.FTZ R76, R76, UR19, -R44 ;  /* 0x000000134c4c7c23 */ /* 0x000fc2000801082c */
[----:B------:R-:W0:Y:S01]  /*3fd0*/  MUFU.EX2 R20, R20 ;  /* 0x0000001400147308 */ /* 0x000e220000000800 */
[----:B-1----:R-:W-:-:S01]  /*3fe0*/  FADD.FTZ R61, R25, R58 ;  /* 0x0000003a193d7221 */ /* 0x002fc20000010000 */
[----:B------:R-:W-:Y:S01]  /*3ff0*/  FFMA.FTZ R58, R41, UR19, -R44 ;  /* 0x00000013293a7c23 */ /* 0x000fe2000801082c */
[----:B------:R-:W-:Y:S01]  /*4000*/  @!P0 VIADD R41, R2, 0x19c40 ;  /* 0x00019c4002298836 */ /* 0x000fe20000000000 */
[----:B------:R-:W-:-:S04]  /*4010*/  CS2R R88, SRZ ;  /* 0x0000000000587805 */ /* 0x000fc8000001ff00 */
[----:B------:R-:W1:Y:S01]  /*4020*/  MUFU.EX2 R21, R21 ;  /* 0x0000001500157308 */ /* 0x000e620000000800 */
[----:B--2---:R-:W-:-:S01]  /*4030*/  FADD.FTZ R61, R46, R61 ;  /* 0x0000003d2e3d7221 */ /* 0x004fc20000010000 */
[----:B------:R-:W-:Y:S02]  /*4040*/  @!P0 PRMT R41, RZ, 0x654, R41 ;  /* 0x00000654ff298816 */ /* 0x000fe40000000029 */
[----:B------:R-:W-:Y:S02]  /*4050*/  F2FP.SATFINITE.E4M3.F32.PACK_AB_MERGE_C R148, R46, R25, RZ ;  /* 0x000000192e94723e */ /* 0x000fe400048070ff */
[----:B------:R2:W-:Y:S02]  /*4060*/  @!P0 SYNCS.ARRIVE.TRANS64.RED.A1T0 RZ, [R41+URZ], RZ ;  /* 0x000000ff29ff89a7 */ /* 0x0005e4000810043f */
[----:B------:R-:W3:Y:S01]  /*4070*/  MUFU.EX2 R14, R14 ;  /* 0x0000000e000e7308 */ /* 0x000ee20000000800 */
[----:B0-----:R-:W-:-:S01]  /*4080*/  FADD.FTZ R62, R20, R61 ;  /* 0x0000003d143e7221 */ /* 0x001fc20000010000 */
[----:B------:R-:W-:Y:S01]  /*4090*/  FADD.FTZ R61, R55, R80 ;  /* 0x00000050373d7221 */ /* 0x000fe20000010000 */
[----:B------:R-:W-:-:S03]  /*40a0*/  F2FP.SATFINITE.E4M3.F32.PACK_AB_MERGE_C R148, R51, R42, R148 ;  /* 0x0000002a3394723e */ /* 0x000fc60004807094 */
[----:B------:R-:W-:Y:S01]  /*40b0*/  FADD.FTZ R82, R10, R61 ;  /* 0x0000003d0a527221 */ /* 0x000fe20000010000 */
[----:B------:R-:W-:-:S01]  /*40c0*/  FFMA.FTZ R61, R65, UR19, -R44 ;  /* 0x00000013413d7c23 */ /* 0x000fc2000801082c */
[----:B------:R-:W0:Y:S01]  /*40d0*/  MUFU.EX2 R13, R13 ;  /* 0x0000000d000d7308 */ /* 0x000e220000000800 */
[----:B-1----:R-:W-:-:S01]  /*40e0*/  FADD.FTZ R79, R21, R62 ;  /* 0x0000003e154f7221 */ /* 0x002fc20000010000 */
[----:B------:R-:W-:Y:S01]  /*40f0*/  FADD.FTZ R82, R57, R82 ;  /* 0x0000005239527221 */ /* 0x000fe20000010000 */
[----:B------:R-:W-:-:S05]  /*4100*/  FFMA.FTZ R62, R66, UR19, -R44 ;  /* 0x00000013423e7c23 */ /* 0x000fca000801082c */
[----:B------:R-:W1:Y:S01]  /*4110*/  MUFU.EX2 R12, R12 ;  /* 0x0000000c000c7308 */ /* 0x000e620000000800 */
[----:B---3--:R-:W-:-:S01]  /*4120*/  FADD.FTZ R80, R14, R79 ;  /* 0x0000004f0e507221 */ /* 0x008fc20000010000 */
[----:B------:R-:W-:-:S06]  /*4130*/  FADD.FTZ R79, R7, R82 ;  /* 0x00000052074f7221 */ /* 0x000fcc0000010000 */
[----:B------:R-:W3:Y:S01]  /*4140*/  MUFU.EX2 R11, R11 ;  /* 0x0000000b000b7308 */ /* 0x000ee20000000800 */
[----:B0-----:R-:W-:-:S07]  /*4150*/  FADD.FTZ R65, R13, R80 ;  /* 0x000000500d417221 */ /* 0x001fce0000010000 */
[----:B------:R-:W0:Y:S01]  /*4160*/  MUFU.EX2 R15, R15 ;  /* 0x0000000f000f7308 */ /* 0x000e220000000800 */
[----:B-1----:R-:W-:-:S07]  /*4170*/  FADD.FTZ R66, R12, R65 ;  /* 0x000000410c427221 */ /* 0x002fce0000010000 */
[----:B------:R-:W1:Y:S01]  /*4180*/  MUFU.EX2 R48, R48 ;  /* 0x0000003000307308 */ /* 0x000e620000000800 */
[----:B---3--:R-:W-:-:S07]  /*4190*/  FADD.FTZ R66, R11, R66 ;  /* 0x000000420b427221 */ /* 0x008fce0000010000 */
[----:B------:R-:W3:Y:S08]  /*41a0*/  MUFU.EX2 R8, R8 ;  /* 0x0000000800087308 */ /* 0x000ef00000000800 */
[----:B------:R4:W-:Y:S08]  /*41b0*/  MUFU.EX2 R2, R58 ;  /* 0x0000003a00027308 */ /* 0x0009f00000000800 */
[----:B------:R-:W5:Y:S01]  /*41c0*/  MUFU.EX2 R28, R28 ;  /* 0x0000001c001c7308 */ /* 0x000f620000000800 */
[----:B----4-:R-:W-:-:S01]  /*41d0*/  FFMA.FTZ R58, R70, UR19, -R44 ;  /* 0x00000013463a7c23 */ /* 0x010fc2000801082c */
[----:B------:R-:W-:Y:S01]  /*41e0*/  FADD.FTZ R70, R4, R79 ;  /* 0x0000004f04467221 */ /* 0x000fe20000010000 */
[----:B------:R-:W-:-:S03]  /*41f0*/  FFMA.FTZ R44, R75, UR19, -R44 ;  /* 0x000000134b2c7c23 */ /* 0x000fc6000801082c */
[----:B------:R-:W-:Y:S02]  /*4200*/  FADD.FTZ R65, R47, R70 ;  /* 0x000000462f417221 */ /* 0x000fe40000010000 */
[----:B------:R-:W4:Y:S08]  /*4210*/  MUFU.EX2 R9, R9 ;  /* 0x0000000900097308 */ /* 0x000f300000000800 */
[----:B------:R-:W4:Y:S08]  /*4220*/  MUFU.EX2 R29, R29 ;  /* 0x0000001d001d7308 */ /* 0x000f300000000800 */
[----:B------:R-:W4:Y:S08]  /*4230*/  MUFU.EX2 R54, R54 ;  /* 0x0000003600367308 */ /* 0x000f300000000800 */
[----:B--2---:R0:W-:Y:S08]  /*4240*/  MUFU.EX2 R41, R63 ;  /* 0x0000003f00297308 */ /* 0x0041f00000000800 */
[----:B------:R-:W2:Y:S01]  /*4250*/  MUFU.EX2 R26, R26 ;  /* 0x0000001a001a7308 */ /* 0x000ea20000000800 */
[----:B0-----:R-:W-:-:S01]  /*4260*/  FADD.FTZ R63, R15, R66 ;  /* 0x000000420f3f7221 */ /* 0x001fc20000010000 */
[----:B------:R-:W-:-:S03]  /*4270*/  FADD.FTZ R66, R64, R65 ;  /* 0x0000004140427221 */ /* 0x000fc60000010000 */
[----:B-1----:R-:W-:Y:S01]  /*4280*/  FADD.FTZ R63, R48, R63 ;  /* 0x0000003f303f7221 */ /* 0x002fe20000010000 */
[----:B------:R-:W-:-:S01]  /*4290*/  FADD.FTZ R65, R37, R66 ;  /* 0x0000004225417221 */ /* 0x000fc20000010000 */
[----:B------:R-:W-:Y:S01]  /*42a0*/  F2FP.SATFINITE.E4M3.F32.PACK_AB_MERGE_C R48, R48, R15, RZ ;  /* 0x0000000f3030723e */ /* 0x000fe200048070ff */
[----:B------:R-:W0:Y:S01]  /*42b0*/  MUFU.EX2 R77, R77 ;  /* 0x0000004d004d7308 */ /* 0x000e220000000800 */
[----:B---3--:R-:W-:-:S01]  /*42c0*/  FADD.FTZ R66, R8, R63 ;  /* 0x0000003f08427221 */ /* 0x008fc20000010000 */
[----:B-----5:R-:W-:Y:S01]  /*42d0*/  FADD.FTZ R24, R28, R65 ;  /* 0x000000411c187221 */ /* 0x020fe20000010000 */
[----:B------:R-:W-:Y:S02]  /*42e0*/  F2FP.SATFINITE.E4M3.F32.PACK_AB_MERGE_C R144, R11, R12, R48 ;  /* 0x0000000c0b90723e */ /* 0x000fe40004807030 */
[----:B----4-:R-:W-:Y:S01]  /*42f0*/  FADD.FTZ R57, R9, R66 ;  /* 0x0000004209397221 */ /* 0x010fe20000010000 */
[----:B------:R-:W-:-:S01]  /*4300*/  FADD.FTZ R63, R29, R24 ;  /* 0x000000181d3f7221 */ /* 0x000fc20000010000 */
[----:B------:R-:W-:Y:S01]  /*4310*/  F2FP.SATFINITE.E4M3.F32.PACK_AB_MERGE_C R24, R13, R14, RZ ;  /* 0x0000000e0d18723e */ /* 0x000fe200048070ff */
[----:B------:R-:W1:Y:S01]  /*4320*/  MUFU.EX2 R27, R27 ;  /* 0x0000001b001b7308 */ /* 0x000e620000000800 */
[----:B------:R-:W-:-:S01]  /*4330*/  FADD.FTZ R10, R54, R57 ;  /* 0x00000039360a7221 */ /* 0x000fc20000010000 */
[C---:B--2---:R-:W-:Y:S01]  /*4340*/  F2FP.SATFINITE.E4M3.F32.PACK_AB_MERGE_C R147, R26.reuse, R29, RZ ;  /* 0x0000001d1a93723e */ /* 0x044fe200048070ff */
[----:B------:R-:W-:-:S01]  /*4350*/  FADD.FTZ R26, R26, R63 ;  /* 0x0000003f1a1a7221 */ /* 0x000fc20000010000 */
[----:B------:R-:W-:-:S02]  /*4360*/  F2FP.SATFINITE.E4M3.F32.PACK_AB_MERGE_C R150, R21, R20, R24 ;  /* 0x000000141596723e */ /* 0x000fc40004807018 */
[----:B------:R-:W-:Y:S02]  /*4370*/  F2FP.SATFINITE.E4M3.F32.PACK_AB_MERGE_C R147, R28, R37, R147 ;  /* 0x000000251c93723e */ /* 0x000fe40004807093 */
        /* <DEDUP_REMOVED lines=21> */
[----:B--2---:R-:W-:-:S01]  /*44d0*/  FADD.FTZ R13, R56, R13 ;  /* 0x0000000d380d7221 */ /* 0x004fc20000010000 */
[----:B------:R-:W-:-:S03]  /*44e0*/  F2FP.SATFINITE.E4M3.F32.PACK_AB_MERGE_C R14, R56, R3, RZ ;  /* 0x00000003380e723e */ /* 0x000fc600048070ff */
[----:B------:R-:W-:Y:S01]  /*44f0*/  FADD.FTZ R10, R2, R13 ;  /* 0x0000000d020a7221 */ /* 0x000fe20000010000 */
[----:B------:R-:W-:Y:S02]  /*4500*/  F2FP.SATFINITE.E4M3.F32.PACK_AB_MERGE_C R140, R6, R5, R14 ;  /* 0x00000005068c723e */ /* 0x000fe4000480700e */
        /* <DEDUP_REMOVED lines=9> */
[----:B------:R-:W-:Y:S01]  /*45a0*/  MUFU.EX2 R34, R34 ;  /* 0x0000002200227308 */ /* 0x000fe20000000800 */
[----:B-1----:R-:W-:-:S01]  /*45b0*/  FADD.FTZ R7, R78, R7 ;  /* 0x000000074e077221 */ /* 0x002fc20000010000 */
[----:B------:R-:W-:-:S04]  /*45c0*/  F2FP.SATFINITE.E4M3.F32.PACK_AB_MERGE_C R143, R78, R33, RZ ;  /* 0x000000214e8f723e */ /* 0x000fc800048070ff */
[----:B------:R-:W-:Y:S02]  /*45d0*/  F2FP.SATFINITE.E4M3.F32.PACK_AB_MERGE_C R143, R32, R31, R143 ;  /* 0x0000001f208f723e */ /* 0x000fe4000480708f */
[----:B------:R-:W0:Y:S01]  /*45e0*/  MUFU.EX2 R39, R39 ;  /* 0x0000002700277308 */ /* 0x000e220000000800 */
[----:B--2---:R-:W-:-:S01]  /*45f0*/  FADD.FTZ R3, R62, R3 ;  /* 0x000000033e037221 */ /* 0x004fc20000010000 */
[----:B------:R-:W-:-:S04]  /*4600*/  F2FP.SATFINITE.E4M3.F32.PACK_AB_MERGE_C R61, R62, R61, RZ ;  /* 0x0000003d3e3d723e */ /* 0x000fc800048070ff */
[----:B------:R-:W-:Y:S02]  /*4610*/  F2FP.SATFINITE.E4M3.F32.PACK_AB_MERGE_C R142, R41, R2, R61 ;  /* 0x00000002298e723e */ /* 0x000fe4000480703d */
        /* <DEDUP_REMOVED lines=9> */
[----:B------:R-:W-:-:S04]  /*46b0*/  FADD.FTZ R35, R35, R10 ;  /* 0x0000000a23237221 */ /* 0x000fc80000010000 */
[----:B------:R-:W-:Y:S02]  /*46c0*/  FADD.FTZ R34, R34, R35 ;  /* 0x0000002322227221 */ /* 0x000fe40000010000 */
[----:B------:R-:W0:Y:S01]  /*46d0*/  MUFU.EX2 R71, R71 ;  /* 0x0000004700477308 */ /* 0x000e220000000800 */
[----:B-1----:R-:W-:-:S01]  /*46e0*/  FADD.FTZ R7, R53, R4 ;  /* 0x0000000435077221 */ /* 0x002fc20000010000 */
[----:B------:R-:W-:-:S06]  /*46f0*/  FADD.FTZ R39, R39, R34 ;  /* 0x0000002227277221 */ /* 0x000fcc0000010000 */
[----:B------:R-:W-:Y:S01]  /*4700*/  MUFU.EX2 R40, R40 ;  /* 0x0000002800287308 */ /* 0x000fe20000000800 */
[----:B--2---:R-:W-:-:S07]  /*4710*/  FADD.FTZ R4, R72, R7 ;  /* 0x0000000748047221 */ /* 0x004fce0000010000 */
[----:B------:R-:W1:Y:S01]  /*4720*/  MUFU.EX2 R45, R45 ;  /* 0x0000002d002d7308 */ /* 0x000e620000000800 */
[----:B0-----:R-:W-:-:S01]  /*4730*/  FADD.FTZ R4, R71, R4 ;  /* 0x0000000447047221 */ /* 0x001fc20000010000 */
[----:B------:R-:W-:-:S04]  /*4740*/  F2FP.SATFINITE.E4M3.F32.PACK_AB_MERGE_C R72, R71, R72, RZ ;  /* 0x000000484748723e */ /* 0x000fc800048070ff */
[----:B------:R-:W-:Y:S02]  /*4750*/  F2FP.SATFINITE.E4M3.F32.PACK_AB_MERGE_C R136, R53, R58, R72 ;  /* 0x0000003a3588723e */ /* 0x000fe40004807048 */
[----:B------:R-:W0:Y:S08]  /*4760*/  MUFU.EX2 R38, R38 ;  /* 0x0000002600267308 */ /* 0x000e300000000800 */
        /* <DEDUP_REMOVED lines=11> */
[----:B0-----:R-:W-:-:S01]  /*4820*/  FADD.FTZ R7, R74, R7 ;  /* 0x000000074a077221 */ /* 0x001fc20000010000 */
[----:B------:R-:W-:Y:S01]  /*4830*/  FADD.FTZ R2, R45, R2 ;  /* 0x000000022d027221 */ /* 0x000fe20000010000 */
[C---:B-1----:R-:W-:Y:S02]  /*4840*/  F2FP.SATFINITE.E4M3.F32.PACK_AB_MERGE_C R4, R3.reuse, R76, RZ ;  /* 0x0000004c0304723e */ /* 0x042fe400048070ff */
[----:B------:R-:W-:Y:S02]  /*4850*/  FADD.FTZ R76, R76, R7 ;  /* 0x000000074c4c7221 */ /* 0x000fe40000010000 */
[----:B------:R-:W-:Y:S02]  /*4860*/  F2FP.SATFINITE.E4M3.F32.PACK_AB_MERGE_C R138, R74, R73, R4 ;  /* 0x000000494a8a723e */ /* 0x000fe40004807004 */
        /* <DEDUP_REMOVED lines=31> */
.L_x_10608:
[----:B------:R-:W-:-:S04]  /*4a60*/  UISETP.NE.AND UP1, UPT, UR21, 0x1, UPT ;  /* 0x000000011500788c */ /* 0x000fc8000bf25270 */
[----:B------:R-:W-:-:S04]  /*4a70*/  USEL UR49, URZ, 0x1, UP1 ;  /* 0x000000013f317887 */ /* 0x000fc80008800000 */
[----:B------:R-:W-:Y:S01]  /*4a80*/  ULOP3.LUT UR49, UR20, UR49, URZ, 0x3c, !UPT ;  /* 0x0000003114317292 */ /* 0x000fe2000f8e3c3f */
[----:B------:R-:W-:Y:S11]  /*4a90*/  @!P1 BRA `(.L_x_10599) ;  /* 0x0000000000049947 */ /* 0x000ff60003800000 */
[----:B------:R-:W-:Y:S01]  /*4aa0*/  BPT.TRAP 0x1 ;  /* 0x000000040000795c */ /* 0x000fe20000300000 */
.L_x_10599:
        /* <DEDUP_REMOVED lines=9> */
.L_x_10600:
[----:B-1----:R-:W-:Y:S05]  /*4b40*/  @P3 BRA `(.L_x_10601) ;  /* 0x0000000000083947 */ /* 0x002fea0003800000 */
[----:B------:R-:W1:Y:S02]  /*4b50*/  SYNCS.PHASECHK.TRANS64.TRYWAIT P3, [UR22+0x19c30], R6 ;  /* 0x019c3006ff0075a7 */ /* 0x000e640008060156 */
[----:B-1----:R-:W-:Y:S05]  /*4b60*/  @!P3 BRA `(.L_x_10602) ;  /* 0x000000f00030b947 */ /* 0x002fea0003800000 */
.L_x_10601:
        /* <DEDUP_REMOVED lines=17> */
.L_x_10603:
[----:B------:R-:W-:Y:S01]  /*4c80*/  ULEA UR11, UR21, UR47, 0x3 ;  /* 0x0000002f150b7291 */ /* 0x000fe2000f8e183f */
[----:B01----:R-:W-:-:S05]  /*4c90*/  IMAD.U32 R6, RZ, RZ, UR20 ;  /* 0x00000014ff067e24 */ /* 0x003fca000f8e00ff */
[----:B------:R-:W-:-:S04]  /*4ca0*/  SHF.L.U32 R6, R6, 0x1f, RZ ;  /* 0x0000001f06067819 */ /* 0x000fc800000006ff */
[----:B------:R0:W1:Y:S01]  /*4cb0*/  SYNCS.PHASECHK.TRANS64.TRYWAIT P3, [UR11+0x19c50], R6 ;  /* 0x019c5006ff0075a7 */ /* 0x000062000806014b */
[----:B------:R-:W-:Y:S05]  /*4cc0*/  @!P1 BRA `(.L_x_10604) ;  /* 0x0000000000049947 */ /* 0x000fea0003800000 */
[----:B------:R-:W-:Y:S01]  /*4cd0*/  BPT.TRAP 0x1 ;  /* 0x000000040000795c */ /* 0x000fe20000300000 */
.L_x_10604:
[----:B-1----:R-:W-:Y:S05]  /*4ce0*/  @P3 BRA `(.L_x_10605) ;  /* 0x0000000000083947 */ /* 0x002fea0003800000 */
[----:B------:R-:W1:Y:S02]  /*4cf0*/  SYNCS.PHASECHK.TRANS64.TRYWAIT P3, [UR11+0x19c50], R6 ;  /* 0x019c5006ff0075a7 */ /* 0x000e64000806014b */
[----:B-1----:R-:W-:Y:S05]  /*4d00*/  @!P3 BRA `(.L_x_10606) ;  /* 0x000000ec00e0b947 */ /* 0x002fea0003800000 */
.L_x_10605:
        /* <DEDUP_REMOVED lines=10> */
[C---:B01----:R-:W-:Y:S01]  /*4db0*/  FMUL.FTZ R6, R0.reuse, R24 ;  /* 0x0000001800067220 */ /* 0x043fe20000410000 */
[C---:B------:R-:W-:Y:S01]  /*4dc0*/  FMUL.FTZ R24, R0.reuse, R36 ;  /* 0x0000002400187220 */ /* 0x040fe20000410000 */
[----:B------:R-:W-:Y:S01]  /*4dd0*/  ULOP3.LUT UR6, UR6, 0x10000, URZ, 0xfc, !UPT ;  /* 0x0001000006067892 */ /* 0x000fe2000f8efc3f */
[C---:B------:R-:W-:Y:S01]  /*4de0*/  FMUL.FTZ R36, R0.reuse, R48 ;  /* 0x0000003000247220 */ /* 0x040fe20000410000 */
[C---:B------:R-:W-:Y:S01]  /*4df0*/  FMUL.FTZ R11, R0.reuse, R29 ;  /* 0x0000001d000b7220 */ /* 0x040fe20000410000 */
[C---:B------:R-:W-:Y:S01]  /*4e00*/  FMUL.FTZ R29, R0.reuse, R41 ;  /* 0x00000029001d7220 */ /* 0x040fe20000410000 */
[----:B------:R-:W-:Y:S01]  /*4e10*/  UIMAD UR10, UR21, 0x300, UR6 ;  /* 0x00000300150a78a4 */ /* 0x000fe2000f8e0206 */
[----:B------:R-:W-:Y:S01]  /*4e20*/  FMUL.FTZ R41, R0, R53 ;  /* 0x0000003500297220 */ /* 0x000fe20000410000 */
[----:B------:R-:W-:-:S02]  /*4e30*/  IMAD.U32 R53, RZ, RZ, UR52 ;  /* 0x00000034ff357e24 */ /* 0x000fc4000f8e00ff */
[C---:B------:R-:W-:Y:S01]  /*4e40*/  FMUL.FTZ R7, R0.reuse, R26 ;  /* 0x0000001a00077220 */ /* 0x040fe20000410000 */
[C---:B------:R-:W-:Y:S01]  /*4e50*/  FMUL.FTZ R26, R0.reuse, R38 ;  /* 0x00000026001a7220 */ /* 0x040fe20000410000 */
[C---:B------:R-:W-:Y:S01]  /*4e60*/  FMUL.FTZ R8, R0.reuse, R25 ;  /* 0x0000001900087220 */ /* 0x040fe20000410000 */
[C---:B------:R-:W-:Y:S01]  /*4e70*/  FMUL.FTZ R38, R0.reuse, R50 ;  /* 0x0000003200267220 */ /* 0x040fe20000410000 */
[----:B------:R-:W-:Y:S01]  /*4e80*/  UMOV UR6, UR10 ;  /* 0x0000000a00067c82 */ /* 0x000fe20008000000 */
[----:B------:R-:W0:Y:S01]  /*4e90*/  MUFU.TANH R6, R6 ;  /* 0x0000000600067308 */ /* 0x000e220000002400 */
[----:B------:R-:W-:Y:S01]  /*4ea0*/  QGMMA.64x96x32.F32.E4M3.E4M3 R88, R148, gdesc[UR4], R88, gsb0 ;  /* 0x0160000494587df3 */ /* 0x000fe20008000858 */
[----:B------:R-:W-:Y:S01]  /*4eb0*/  UIADD3 UR6, UR10, 0x2, URZ ;  /* 0x000000020a067890 */ /* 0x000fe2000fffe03f */
[C---:B------:R-:W-:Y:S01]  /*4ec0*/  FMUL.FTZ R10, R0.reuse, R28 ;  /* 0x0000001c000a7220 */ /* 0x040fe20000410000 */
[----:B------:R-:W-:Y:S01]  /*4ed0*/  UMOV UR7, 0x40000040 ;  /* 0x4000004000077882 */ /* 0x000fe20000000000 */
        /* <DEDUP_REMOVED lines=56> */
[----:B------:R-:W-:Y:S01]  /*5260*/  QGMMA.64x96x32.F32.E4M3.E4M3 R88, R144, gdesc[UR4], R88, gsb0 ;  /* 0x0160000490587df3 */ /* 0x000fe20008000858 */
[----:B------:R-:W-:Y:S01]  /*5270*/  UIADD3 UR6, UR10, 0x4, URZ ;  /* 0x000000040a067890 */ /* 0x000fe2000fffe03f */
[----:B------:R-:W-:-:S05]  /*5280*/  UMOV UR7, 0x40000040 ;  /* 0x4000004000077882 */ /* 0x000fca0000000000 */
        /* <DEDUP_REMOVED lines=17> */
[----:B------:R-:W-:Y:S01]  /*53a0*/  QGMMA.64x96x32.F32.E4M3.E4M3 R88, R140, gdesc[UR4], R88, gsb0 ;  /* 0x016000048c587df3 */ /* 0x000fe20008000858 */
        /* <DEDUP_REMOVED lines=19> */
[----:B------:R-:W-:Y:S02]  /*54e0*/  @UP0 ULDC UR6, c[0x0][0x44c] ;  /* 0x0001130000060ab9 */ /* 0x000fe40000000800 */
[----:B------:R-:W-:Y:S01]  /*54f0*/  @P2 IMAD.HI.U32 R45, R47, UR6, RZ ;  /* 0x000000062f2d2c27 */ /* 0x000fe2000f8e00ff */
[----:B------:R-:W-:-:S03]  /*5500*/  @UP0 ULDC UR6, c[0x0][0x450] ;  /* 0x0001140000060ab9 */ /* 0x000fc60000000800 */
[----:B------:R-:W-:Y:S01]  /*5510*/  MUFU.TANH R42, R42 ;  /* 0x0000002a002a7308 */ /* 0x000fe20000002400 */
[----:B------:R-:W-:Y:S01]  /*5520*/  @P2 SHF.R.U32.HI R47, RZ, UR6, R45 ;  /* 0x00000006ff2f2c19 */ /* 0x000fe2000801162d */
[----:B------:R-:W-:Y:S01]  /*5530*/  UMOV UR6, 0xffffff80 ;  /* 0xffffff8000067882 */ /* 0x000fe20000000000 */
[----:B------:R-:W-:Y:S01]  /*5540*/  FMUL.FTZ R45, R0, R58 ;  /* 0x0000003a002d7220 */ /* 0x000fe20000410000 */
[----:B------:R-:W-:Y:S02]  /*5550*/  UIMAD UR6, UR18, UR6, 0x1 ;  /* 0x00000001120674a4 */ /* 0x000fe4000f8e0206 */
[----:B------:R-:W0:Y:S02]  /*5560*/  SHFL.IDX PT, R48, R47, RZ, 0x1c1f ;  /* 0x001c1fff2f307589 */ /* 0x000e2400000e0000 */
[----:B------:R-:W-:Y:S02]  /*5570*/  MUFU.TANH R43, R43 ;  /* 0x0000002b002b7308 */ /* 0x000fe40000002400 */
[----:B------:R-:W-:Y:S01]  /*5580*/  IADD3 R50, R53, UR6, -R16 ;  /* 0x0000000635327c10 */ /* 0x000fe2000fffe810 */
[----:B------:R-:W1:Y:S04]  /*5590*/  SHFL.IDX PT, R47, R47, 0x1, 0x1c1f ;  /* 0x003c1f002f2f7f89 */ /* 0x000e6800000e0000 */
[----:B------:R-:W-:Y:S01]  /*55a0*/  VIADD R50, R50, -UR53 ;  /* 0x8000003532327c36 */ /* 0x000fe20008000000 */
[----:B------:R-:W-:Y:S08]  /*55b0*/  MUFU.TANH R45, R45 ;  /* 0x0000002d002d7308 */ /* 0x000ff00000002400 */
[----:B------:R-:W-:Y:S01]  /*55c0*/  MUFU.TANH R49, R49 ;  /* 0x0000003100317308 */ /* 0x000fe20000002400 */
[----:B0-----:R-:W-:-:S07]  /*55d0*/  IMAD.IADD R53, R50, 0x1, R48 ;  /* 0x0000000132357824 */ /* 0x001fce00078e0230 */
[----:B------:R-:W0:Y:S01]  /*55e0*/  MUFU.TANH R48, R64 ;  /* 0x0000004000307308 */ /* 0x000e220000002400 */
[C---:B------:R-:W-:Y:S01]  /*55f0*/  ISETP.GT.AND P3, PT, R53.reuse, RZ, PT ;  /* 0x000000ff3500720c */ /* 0x040fe20003f64270 */
[----:B-1----:R-:W-:Y:S01]  /*5600*/  IMAD.IADD R47, R50, 0x1, R47 ;  /* 0x00000001322f7824 */ /* 0x002fe200078e022f */
[----:B------:R-:W-:Y:S02]  /*5610*/  ISETP.GT.AND P4, PT, R53, 0x1, PT ;  /* 0x000000013500780c */ /* 0x000fe40003f84270 */
[----:B------:R-:W-:-:S03]  /*5620*/  FSEL R6, R6, -INF , P3 ;  /* 0xff80000006067808 */ /* 0x000fc60001800000 */
[----:B------:R-:W-:Y:S01]  /*5630*/  MUFU.TANH R59, R59 ;  /* 0x0000003b003b7308 */ /* 0x000fe20000002400 */
[C---:B------:R-:W-:Y:S02]  /*5640*/  ISETP.GT.AND P3, PT, R53.reuse, 0x8, PT ;  /* 0x000000083500780c */ /* 0x040fe40003f64270 */
[----:B------:R-:W-:Y:S02]  /*5650*/  FSEL R8, R8, -INF , P4 ;  /* 0xff80000008087808 */ /* 0x000fe40002000000 */
[----:B------:R-:W-:Y:S02]  /*5660*/  FMNMX.FTZ R55, R6, R5, !PT ;  /* 0x0000000506377209 */ /* 0x000fe40007810000 */
[----:B------:R-:W-:Y:S01]  /*5670*/  ISETP.GT.AND P4, PT, R53, 0x9, PT ;  /* 0x000000093500780c */ /* 0x000fe20003f84270 */
[----:B------:R-:W-:Y:S01]  /*5680*/  MUFU.TANH R61, R61 ;  /* 0x0000003d003d7308 */ /* 0x000fe20000002400 */
[----:B--2---:R-:W-:Y:S02]  /*5690*/  FSEL R10, R10, -INF , P3 ;  /* 0xff8000000a0a7808 */ /* 0x004fe40001800000 */
        /* <DEDUP_REMOVED lines=8> */
[----:B------:R-:W-:Y:S01]  /*5720*/  MUFU.TANH R67, R67 ;  /* 0x0000004300437308 */ /* 0x000fe20000002400 */
[----:B------:R-:W-:-:S02]  /*5730*/  ISETP.GT.AND P3, PT, R53, 0x18, PT ;  /* 0x000000183500780c */ /* 0x000fc40003f64270 */
[----:B-----5:R-:W-:Y:S02]  /*5740*/  FSEL R15, R15, -INF , P4 ;  /* 0xff8000000f0f7808 */ /* 0x020fe40002000000 */
[----:B------:R-:W-:Y:S02]  /*5750*/  FMNMX.FTZ R55, R14, R55, !PT ;  /* 0x000000370e377209 */ /* 0x000fe40007810000 */
[----:B------:R-:W-:Y:S01]  /*5760*/  ISETP.GT.AND P4, PT, R53, 0x19, PT ;  /* 0x000000193500780c */ /* 0x000fe20003f84270 */
[----:B------:R-:W-:Y:S01]  /*5770*/  MUFU.TANH R70, R70 ;  /* 0x0000004600467308 */ /* 0x000fe20000002400 */
        /* <DEDUP_REMOVED lines=15> */
[----:B------:R-:W-:Y:S01]  /*5870*/  FSEL R33, R33, -INF , P4 ;  /* 0xff80000021217808 */ /* 0x000fe20002000000 */
[----:B------:R-:W-:Y:S02]  /*5880*/  WARPGROUP.DEPBAR.LE gsb0, 0x0 ;  /* 0x00008000000079c5 */ /* 0x000fe40000010000 */
        /* <DEDUP_REMOVED lines=25> */
[C---:B------:R-:W-:Y:S02]  /*5a20*/  ISETP.GT.AND P5, PT, R53.reuse, 0x51, PT ;  /* 0x000000513500780c */ /* 0x040fe40003fa4270 */
[----:B0-----:R-:W-:Y:S02]  /*5a30*/  FSEL R48, R48, -INF , P4 ;  /* 0xff80000030307808 */ /* 0x001fe40002000000 */
[----:B------:R-:W-:Y:S02]  /*5a40*/  FMNMX.FTZ R55, R52, R55, !PT ;  /* 0x0000003734377209 */ /* 0x000fe40007810000 */
[----:B------:R-:W-:-:S02]  /*5a50*/  ISETP.GT.AND P6, PT, R53, 0x58, PT ;  /* 0x000000583500780c */ /* 0x000fc40003fc4270 */
[----:B------:R-:W-:Y:S02]  /*5a60*/  FSEL R54, R54, -INF , P5 ;  /* 0xff80000036367808 */ /* 0x000fe40002800000 */
[----:B------:R-:W-:Y:S02]  /*5a70*/  FMNMX.FTZ R55, R48, R55, !PT ;  /* 0x0000003730377209 */ /* 0x000fe40007810000 */
[C---:B------:R-:W-:Y:S02]  /*5a80*/  ISETP.GT.AND P3, PT, R53.reuse, 0x59, PT ;  /* 0x000000593500780c */ /* 0x040fe40003f64270 */
[----:B------:R-:W-:Y:S02]  /*5a90*/  FSEL R68, R68, -INF , P6 ;  /* 0xff80000044447808 */ /* 0x000fe40003000000 */
[----:B------:R-:W-:Y:S02]  /*5aa0*/  FMNMX.FTZ R55, R54, R55, !PT ;  /* 0x0000003736377209 */ /* 0x000fe40007810000 */
[----:B------:R-:W-:-:S02]  /*5ab0*/  ISETP.GT.AND P4, PT, R53, 0x60, PT ;  /* 0x000000603500780c */ /* 0x000fc40003f84270 */
[----:B------:R-:W-:Y:S02]  /*5ac0*/  FSEL R69, R69, -INF , P3 ;  /* 0xff80000045457808 */ /* 0x000fe40001800000 */
[----:B------:R-:W-:Y:S02]  /*5ad0*/  FMNMX.FTZ R55, R68, R55, !PT ;  /* 0x0000003744377209 */ /* 0x000fe40007810000 */
[C---:B------:R-:W-:Y:S02]  /*5ae0*/  ISETP.GT.AND P5, PT, R53.reuse, 0x61, PT ;  /* 0x000000613500780c */ /* 0x040fe40003fa4270 */
[C---:B------:R-:W-:Y:S02]  /*5af0*/  ISETP.GT.AND P6, PT, R53.reuse, 0x68, PT ;  /* 0x000000683500780c */ /* 0x040fe40003fc4270 */
[----:B------:R-:W-:Y:S02]  /*5b00*/  ISETP.GT.AND P3, PT, R53, 0x69, PT ;  /* 0x000000693500780c */ /* 0x000fe40003f64270 */
[----:B------:R-:W-:-:S02]  /*5b10*/  FSEL R72, R72, -INF , P4 ;  /* 0xff80000048487808 */ /* 0x000fc40002000000 */
[----:B------:R-:W-:Y:S02]  /*5b20*/  FMNMX.FTZ R55, R69, R55, !PT ;  /* 0x0000003745377209 */ /* 0x000fe40007810000 */
[----:B------:R-:W-:Y:S02]  /*5b30*/  FSEL R73, R73, -INF , P5 ;  /* 0xff80000049497808 */ /* 0x000fe40002800000 */
[----:B------:R-:W-:Y:S02]  /*5b40*/  FSEL R76, R76, -INF , P6 ;  /* 0xff8000004c4c7808 */ /* 0x000fe40003000000 */
[----:B------:R-:W-:Y:S02]  /*5b50*/  FSEL R77, R77, -INF , P3 ;  /* 0xff8000004d4d7808 */ /* 0x000fe40001800000 */
[C---:B------:R-:W-:Y:S02]  /*5b60*/  ISETP.GT.AND P4, PT, R53.reuse, 0x70, PT ;  /* 0x000000703500780c */ /* 0x040fe40003f84270 */
[----:B------:R-:W-:-:S02]  /*5b70*/  ISETP.GT.AND P5, PT, R53, 0x71, PT ;  /* 0x000000713500780c */ /* 0x000fc40003fa4270 */
[C---:B------:R-:W-:Y:S02]  /*5b80*/  ISETP.GT.AND P6, PT, R53.reuse, 0x78, PT ;  /* 0x000000783500780c */ /* 0x040fe40003fc4270 */
[----:B------:R-:W-:Y:S01]  /*5b90*/  ISETP.GT.AND P3, PT, R53, 0x79, PT ;  /* 0x000000793500780c */ /* 0x000fe20003f64270 */
[----:B------:R-:W-:Y:S01]  /*5ba0*/  FMUL.FTZ R53, R0, R85 ;  /* 0x0000005500357220 */ /* 0x000fe20000410000 */
[----:B------:R-:W-:Y:S02]  /*5bb0*/  FMNMX.FTZ R56, R72, R55, !PT ;  /* 0x0000003748387209 */ /* 0x000fe40007810000 */
[----:B------:R-:W-:Y:S02]  /*5bc0*/  FSEL R80, R80, -INF , P4 ;  /* 0xff80000050507808 */ /* 0x000fe40002000000 */
[----:B------:R-:W-:Y:S01]  /*5bd0*/  FMNMX.FTZ R55, R73, R56, !PT ;  /* 0x0000003849377209 */ /* 0x000fe20007810000 */
[----:B------:R-:W0:Y:S01]  /*5be0*/  MUFU.TANH R53, R53 ;  /* 0x0000003500357308 */ /* 0x000e220000002400 */
[----:B------:R-:W-:-:S02]  /*5bf0*/  FSEL R81, R81, -INF , P5 ;  /* 0xff80000051517808 */ /* 0x000fc40002800000 */
[----:B------:R-:W-:Y:S02]  /*5c00*/  FMNMX.FTZ R55, R76, R55, !PT ;  /* 0x000000374c377209 */ /* 0x000fe40007810000 */
[----:B------:R-:W-:Y:S02]  /*5c10*/  FSEL R84, R84, -INF , P6 ;  /* 0xff80000054547808 */ /* 0x000fe40003000000 */
[----:B------:R-:W-:Y:S02]  /*5c20*/  FMNMX.FTZ R56, R77, R55, !PT ;  /* 0x000000374d387209 */ /* 0x000fe40007810000 */
[----:B------:R1:W-:Y:S01]  /*5c30*/  MUFU.TANH R55, R62 ;  /* 0x0000003e00377308 */ /* 0x0003e20000002400 */
[C---:B------:R-:W-:Y:S02]  /*5c40*/  ISETP.GT.AND P5, PT, R47.reuse, RZ, PT ;  /* 0x000000ff2f00720c */ /* 0x040fe40003fa4270 */
[----:B------:R-:W-:Y:S02]  /*5c50*/  FMNMX.FTZ R56, R80, R56, !PT ;  /* 0x0000003850387209 */ /* 0x000fe40007810000 */
[----:B------:R-:W-:-:S02]  /*5c60*/  ISETP.GT.AND P4, PT, R47, 0x1, PT ;  /* 0x000000012f00780c */ /* 0x000fc40003f84270 */
[----:B------:R-:W-:Y:S02]  /*5c70*/  FMNMX.FTZ R57, R81, R56, !PT ;  /* 0x0000003851397209 */ /* 0x000fe40007810000 */
[----:B0-----:R-:W-:Y:S01]  /*5c80*/  FSEL R53, R53, -INF , P3 ;  /* 0xff80000035357808 */ /* 0x001fe20001800000 */
[----:B-1----:R-:W-:Y:S01]  /*5c90*/  FMUL.FTZ R62, R0, R71 ;  /* 0x00000047003e7220 */ /* 0x002fe20000410000 */
[----:B------:R-:W-:Y:S01]  /*5ca0*/  FMNMX.FTZ R60, R84, R57, !PT ;  /* 0x00000039543c7209 */ /* 0x000fe20007810000 */
[----:B------:R-:W-:Y:S01]  /*5cb0*/  IMAD.U32 R71, RZ, RZ, UR19 ;  /* 0x00000013ff477e24 */ /* 0x000fe2000f8e00ff */
[----:B------:R-:W-:Y:S01]  /*5cc0*/  ISETP.GT.AND P6, PT, R47, 0x8, PT ;  /* 0x000000082f00780c */ /* 0x000fe20003fc4270 */
[C---:B------:R-:W-:Y:S01]  /*5cd0*/  FMUL.FTZ R57, R0.reuse, R66 ;  /* 0x0000004200397220 */ /* 0x040fe20000410000 */
[----:B------:R-:W-:Y:S01]  /*5ce0*/  FMNMX.FTZ R60, R53, R60, !PT ;  /* 0x0000003c353c7209 */ /* 0x000fe20007810000 */
[----:B------:R0:W1:Y:S01]  /*5cf0*/  MUFU.TANH R56, R63 ;  /* 0x0000003f00387308 */ /* 0x0000620000002400 */
[----:B------:R-:W-:Y:S01]  /*5d00*/  FSEL R9, R9, -INF , P4 ;  /* 0xff80000009097808 */ /* 0x000fe20002000000 */
[----:B------:R-:W-:Y:S01]  /*5d10*/  FMUL.FTZ R66, R0, R79 ;  /* 0x0000004f00427220 */ /* 0x000fe20000410000 */
[----:B------:R-:W-:Y:S01]  /*5d20*/  FSEL R12, R12, -INF , P6 ;  /* 0xff8000000c0c7808 */ /* 0x000fe20003000000 */
[----:B------:R-:W2:Y:S01]  /*5d30*/  SHFL.BFLY PT, R58, R60, 0x2, 0x1f ;  /* 0x0c401f003c3a7f89 */ /* 0x000ea200000e0000 */
[----:B------:R-:W-:-:S02]  /*5d40*/  ISETP.GT.AND P4, PT, R47, 0x10, PT ;  /* 0x000000102f00780c */ /* 0x000fc40003f84270 */
[----:B------:R-:W-:Y:S01]  /*5d50*/  ISETP.GT.AND P6, PT, R47, 0x11, PT ;  /* 0x000000112f00780c */ /* 0x000fe20003fc4270 */
[----:B------:R-:W3:Y:S01]  /*5d60*/  MUFU.TANH R57, R57 ;  /* 0x0000003900397308 */ /* 0x000ee20000002400 */
[----:B------:R-:W-:Y:S01]  /*5d70*/  FSEL R20, R20, -INF , P4 ;  /* 0xff80000014147808 */ /* 0x000fe20002000000 */
[C---:B0-----:R-:W-:Y:S01]  /*5d80*/  FMUL.FTZ R63, R0.reuse, R74 ;  /* 0x0000004a003f7220 */ /* 0x041fe20000410000 */
[----:B------:R-:W-:Y:S01]  /*5d90*/  FSEL R21, R21, -INF , P6 ;  /* 0xff80000015157808 */ /* 0x000fe20003000000 */
[----:B------:R-:W-:Y:S01]  /*5da0*/  FMUL.FTZ R74, R0, R87 ;  /* 0x00000057004a7220 */ /* 0x000fe20000410000 */
[C---:B------:R-:W-:Y:S02]  /*5db0*/  ISETP.GT.AND P4, PT, R47.reuse, 0x19, PT ;  /* 0x000000192f00780c */ /* 0x040fe40003f84270 */
[----:B------:R-:W-:Y:S01]  /*5dc0*/  ISETP.GT.AND P6, PT, R47, 0x20, PT ;  /* 0x000000202f00780c */ /* 0x000fe20003fc4270 */
[----:B------:R-:W0:Y:S01]  /*5dd0*/  MUFU.TANH R62, R62 ;  /* 0x0000003e003e7308 */ /* 0x000e220000002400 */
[----:B------:R-:W-:-:S02]  /*5de0*/  FSEL R27, R27, -INF , P4 ;  /* 0xff8000001b1b7808 */ /* 0x000fc40002000000 */
[----:B------:R-:W-:Y:S02]  /*5df0*/  FSEL R30, R30, -INF , P6 ;  /* 0xff8000001e1e7808 */ /* 0x000fe40003000000 */
[C---:B------:R-:W-:Y:S02]  /*5e00*/  ISETP.GT.AND P4, PT, R47.reuse, 0x28, PT ;  /* 0x000000282f00780c */ /* 0x040fe40003f84270 */
[----:B------:R-:W-:Y:S01]  /*5e10*/  ISETP.GT.AND P6, PT, R47, 0x29, PT ;  /* 0x000000292f00780c */ /* 0x000fe20003fc4270 */
[----:B------:R-:W-:Y:S01]  /*5e20*/  MUFU.TANH R63, R63 ;  /* 0x0000003f003f7308 */ /* 0x000fe20000002400 */
[----:B------:R-:W-:Y:S02]  /*5e30*/  FSEL R34, R34, -INF , P4 ;  /* 0xff80000022227808 */ /* 0x000fe40002000000 */
[----:B------:R-:W-:Y:S02]  /*5e40*/  FSEL R35, R35, -INF , P6 ;  /* 0xff80000023237808 */ /* 0x000fe40003000000 */
[----:B--2---:R-:W-:Y:S01]  /*5e50*/  FMNMX.FTZ R60, R60, R58, !PT ;  /* 0x0000003a3c3c7209 */ /* 0x004fe20007810000 */
[----:B------:R-:W-:Y:S01]  /*5e60*/  FMUL.FTZ R58, R0, R75 ;  /* 0x0000004b003a7220 */ /* 0x000fe20000410000 */
[C---:B------:R-:W-:Y:S01]  /*5e70*/  ISETP.GT.AND P4, PT, R47.reuse, 0x31, PT ;  /* 0x000000312f00780c */ /* 0x040fe20003f84270 */
[----:B------:R-:W-:Y:S01]  /*5e80*/  MUFU.TANH R66, R66 ;  /* 0x0000004200427308 */ /* 0x000fe20000002400 */
[----:B------:R-:W-:Y:S01]  /*5e90*/  ISETP.GT.AND P6, PT, R47, 0x38, PT ;  /* 0x000000382f00780c */ /* 0x000fe20003fc4270 */
[----:B------:R-:W2:Y:S01]  /*5ea0*/  SHFL.BFLY PT, R64, R60, 0x1, 0x1f ;  /* 0x0c201f003c407f89 */ /* 0x000ea200000e0000 */
[----:B------:R-:W-:-:S02]  /*5eb0*/  FSEL R39, R39, -INF , P4 ;  /* 0xff80000027277808 */ /* 0x000fc40002000000 */
[----:B------:R-:W-:Y:S02]  /*5ec0*/  FSEL R42, R42, -INF , P6 ;  /* 0xff8000002a2a7808 */ /* 0x000fe40003000000 */
[C---:B------:R-:W-:Y:S01]  /*5ed0*/  ISETP.GT.AND P4, PT, R47.reuse, 0x40, PT ;  /* 0x000000402f00780c */ /* 0x040fe20003f84270 */
[----:B------:R-:W4:Y:S01]  /*5ee0*/  MUFU.TANH R58, R58 ;  /* 0x0000003a003a7308 */ /* 0x000f220000002400 */
[----:B------:R-:W-:Y:S02]  /*5ef0*/  ISETP.GT.AND P6, PT, R47, 0x41, PT ;  /* 0x000000412f00780c */ /* 0x000fe40003fc4270 */
[----:B------:R-:W-:Y:S02]  /*5f00*/  FSEL R45, R45, -INF , P4 ;  /* 0xff8000002d2d7808 */ /* 0x000fe40002000000 */
[----:B------:R-:W-:Y:S02]  /*5f10*/  FSEL R49, R49, -INF , P6 ;  /* 0xff80000031317808 */ /* 0x000fe40003000000 */
[C---:B------:R-:W-:Y:S01]  /*5f20*/  ISETP.GT.AND P4, PT, R47.reuse, 0x49, PT ;  /* 0x000000492f00780c */ /* 0x040fe20003f84270 */
[----:B------:R-:W5:Y:S01]  /*5f30*/  MUFU.TANH R74, R74 ;  /* 0x0000004a004a7308 */ /* 0x000f620000002400 */
[----:B------:R-:W-:-:S02]  /*5f40*/  ISETP.GT.AND P6, PT, R47, 0x50, PT ;  /* 0x000000502f00780c */ /* 0x000fc40003fc4270 */
[----:B-1----:R-:W-:Y:S02]  /*5f50*/  FSEL R56, R56, -INF , P4 ;  /* 0xff80000038387808 */ /* 0x002fe40002000000 */
[----:B---3--:R-:W-:Y:S02]  /*5f60*/  FSEL R57, R57, -INF , P6 ;  /* 0xff80000039397808 */ /* 0x008fe40003000000 */
[C---:B------:R-:W-:Y:S02]  /*5f70*/  ISETP.GT.AND P4, PT, R47.reuse, 0x58, PT ;  /* 0x000000582f00780c */ /* 0x040fe40003f84270 */
[----:B------:R-:W-:Y:S02]  /*5f80*/  ISETP.GT.AND P6, PT, R47, 0x59, PT ;  /* 0x000000592f00780c */ /* 0x000fe40003fc4270 */
[----:B--2---:R-:W-:Y:S01]  /*5f90*/  FMNMX.FTZ R60, R60, R64, !PT ;  /* 0x000000403c3c7209 */ /* 0x004fe20007810000 */
[----:B------:R-:W-:Y:S01]  /*5fa0*/  FMUL.FTZ R64, R0, R86 ;  /* 0x0000005600407220 */ /* 0x000fe20000410000 */
[----:B------:R-:W-:-:S02]  /*5fb0*/  FSEL R61, R61, -INF , P4 ;  /* 0xff8000003d3d7808 */ /* 0x000fc40002000000 */
[C---:B------:R-:W-:Y:S01]  /*5fc0*/  FSETP.NEU.FTZ.AND P3, PT, R60.reuse, -INF , PT ;  /* 0xff8000003c00780b */ /* 0x040fe20003f7d000 */
[----:B------:R-:W-:-:S01]  /*5fd0*/  FFMA.FTZ R71, R60, R71, -8 ;  /* 0xc10000003c477423 */ /* 0x000fc20000010047 */
[----:B0-----:R-:W-:Y:S01]  /*5fe0*/  FSEL R62, R62, -INF , P6 ;  /* 0xff8000003e3e7808 */ /* 0x001fe20003000000 */
[----:B------:R-:W0:Y:S01]  /*5ff0*/  MUFU.TANH R64, R64 ;  /* 0x0000004000407308 */ /* 0x000e220000002400 */
[----:B------:R-:W-:Y:S02]  /*6000*/  ISETP.GT.AND P4, PT, R47, 0x61, PT ;  /* 0x000000612f00780c */ /* 0x000fe40003f84270 */
[----:B------:R-:W-:Y:S02]  /*6010*/  FSEL R71, R71, RZ, P3 ;  /* 0x000000ff47477208 */ /* 0x000fe40001800000 */
[----:B------:R-:W-:Y:S02]  /*6020*/  ISETP.GT.AND P6, PT, R47, 0x68, PT ;  /* 0x000000682f00780c */ /* 0x000fe40003fc4270 */
[----:B----4-:R-:W-:Y:S01]  /*6030*/  FSEL R58, R58, -INF , P4 ;  /* 0xff8000003a3a7808 */ /* 0x010fe20002000000 */
[----:B------:R-:W-:-:S01]  /*6040*/  FFMA.FTZ R75, R10, UR19, -R71 ;  /* 0x000000130a4b7c23 */ /* 0x000fc20008010847 */
[----:B------:R-:W-:Y:S01]  /*6050*/  FSEL R10, R7, -INF , P5 ;  /* 0xff800000070a7808 */ /* 0x000fe20002800000 */
[----:B------:R-:W-:-:S01]  /*6060*/  FFMA.FTZ R6, R6, UR19, -R71 ;  /* 0x0000001306067c23 */ /* 0x000fc20008010847 */
[----:B------:R-:W-:Y:S01]  /*6070*/  ISETP.GT.AND P5, PT, R47, 0x9, PT ;  /* 0x000000092f00780c */ /* 0x000fe20003fa4270 */
[----:B------:R1:W-:Y:S01]  /*6080*/  MUFU.EX2 R7, R75 ;  /* 0x0000004b00077308 */ /* 0x0003e20000000800 */
        /* <DEDUP_REMOVED lines=51> */
[C---:B------:R-:W-:Y:S01]  /*63c0*/  ISETP.GT.AND P4, PT, R47.reuse, 0x70, PT ;  /* 0x000000702f00780c */ /* 0x040fe20003f84270 */
[----:B------:R-:W-:Y:S01]  /*63d0*/  MUFU.EX2 R8, R8 ;  /* 0x0000000800087308 */ /* 0x000fe20000000800 */
[----:B------:R-:W-:Y:S02]  /*63e0*/  FMNMX.FTZ R50, R42, R50, !PT ;  /* 0x000000322a327209 */ /* 0x000fe40007810000 */
[----:B------:R-:W-:Y:S02]  /*63f0*/  ISETP.GT.AND P6, PT, R47, 0x71, PT ;  /* 0x000000712f00780c */ /* 0x000fe40003fc4270 */
[----:B------:R-:W-:-:S02]  /*6400*/  FMNMX.FTZ R50, R43, R50, !PT ;  /* 0x000000322b327209 */ /* 0x000fc40007810000 */
[----:B------:R-:W-:Y:S01]  /*6410*/  FSEL R67, R67, -INF , P4 ;  /* 0xff80000043437808 */ /* 0x000fe20002000000 */
[----:B------:R-:W-:Y:S01]  /*6420*/  MUFU.EX2 R11, R11 ;  /* 0x0000000b000b7308 */ /* 0x000fe20000000800 */
[----:B------:R-:W-:Y:S02]  /*6430*/  FMNMX.FTZ R50, R45, R50, !PT ;  /* 0x000000322d327209 */ /* 0x000fe40007810000 */
[----:B------:R-:W-:Y:S02]  /*6440*/  FSEL R70, R70, -INF , P6 ;  /* 0xff80000046467808 */ /* 0x000fe40003000000 */
[----:B------:R-:W-:Y:S02]  /*6450*/  FMNMX.FTZ R50, R49, R50, !PT ;  /* 0x0000003231327209 */ /* 0x000fe40007810000 */
[----:B------:R-:W-:Y:S01]  /*6460*/  ISETP.GT.AND P4, PT, R47, 0x79, PT ;  /* 0x000000792f00780c */ /* 0x000fe20003f84270 */
[----:B------:R-:W-:Y:S01]  /*6470*/  MUFU.EX2 R14, R14 ;  /* 0x0000000e000e7308 */ /* 0x000fe20000000800 */
[----:B------:R-:W-:-:S02]  /*6480*/  FMNMX.FTZ R50, R55, R50, !PT ;  /* 0x0000003237327209 */ /* 0x000fc40007810000 */
[----:B-----5:R-:W-:Y:S02]  /*6490*/  FSEL R74, R74, -INF , P4 ;  /* 0xff8000004a4a7808 */ /* 0x020fe40002000000 */
[----:B-1----:R-:W-:Y:S02]  /*64a0*/  FMNMX.FTZ R75, R56, R50, !PT ;  /* 0x00000032384b7209 */ /* 0x002fe40007810000 */
[----:B------:R-:W-:Y:S01]  /*64b0*/  FSEL R50, R59, -INF , P5 ;  /* 0xff8000003b327808 */ /* 0x000fe20002800000 */
[----:B------:R-:W-:Y:S01]  /*64c0*/  MUFU.EX2 R15, R15 ;  /* 0x0000000f000f7308 */ /* 0x000fe20000000800 */
[----:B------:R-:W-:Y:S02]  /*64d0*/  FMNMX.FTZ R75, R57, R75, !PT ;  /* 0x0000004b394b7209 */ /* 0x000fe40007810000 */
[----:B------:R-:W-:Y:S02]  /*64e0*/  ISETP.GT.AND P5, PT, R47, 0x60, PT ;  /* 0x000000602f00780c */ /* 0x000fe40003fa4270 */
[----:B------:R-:W-:-:S02]  /*64f0*/  FMNMX.FTZ R75, R50, R75, !PT ;  /* 0x0000004b324b7209 */ /* 0x000fc40007810000 */
[----:B------:R-:W-:Y:S01]  /*6500*/  FSEL R63, R63, -INF , P5 ;  /* 0xff8000003f3f7808 */ /* 0x000fe20002800000 */
[----:B------:R-:W-:Y:S01]  /*6510*/  MUFU.EX2 R24, R24 ;  /* 0x0000001800187308 */ /* 0x000fe20000000800 */
[----:B------:R-:W-:Y:S02]  /*6520*/  FMNMX.FTZ R75, R61, R75, !PT ;  /* 0x0000004b3d4b7209 */ /* 0x000fe40007810000 */
[----:B------:R-:W-:Y:S02]  /*6530*/  ISETP.GT.AND P5, PT, R47, 0x69, PT ;  /* 0x000000692f00780c */ /* 0x000fe40003fa4270 */
[----:B------:R-:W-:Y:S02]  /*6540*/  FMNMX.FTZ R75, R62, R75, !PT ;  /* 0x0000004b3e4b7209 */ /* 0x000fe40007810000 */
[----:B------:R-:W-:Y:S01]  /*6550*/  FSEL R66, R66, -INF , P5 ;  /* 0xff80000042427808 */ /* 0x000fe20002800000 */
[----:B------:R-:W-:Y:S01]  /*6560*/  MUFU.EX2 R25, R25 ;  /* 0x0000001900197308 */ /* 0x000fe20000000800 */
[----:B------:R-:W-:-:S02]  /*6570*/  FMNMX.FTZ R75, R63, R75, !PT ;  /* 0x0000004b3f4b7209 */ /* 0x000fc40007810000 */
[----:B------:R-:W-:Y:S01]  /*6580*/  ISETP.GT.AND P5, PT, R47, 0x78, PT ;  /* 0x000000782f00780c */ /* 0x000fe20003fa4270 */
[----:B------:R-:W-:-:S01]  /*6590*/  FFMA.FTZ R47, R51, UR19, -R71 ;  /* 0x00000013332f7c23 */ /* 0x000fc20008010847 */
[----:B------:R-:W-:Y:S01]  /*65a0*/  FMNMX.FTZ R75, R58, R75, !PT ;  /* 0x0000004b3a4b7209 */ /* 0x000fe20007810000 */
[----:B------:R-:W-:-:S01]  /*65b0*/  FFMA.FTZ R51, R52, UR19, -R71 ;  /* 0x0000001334337c23 */ /* 0x000fc20008010847 */
[----:B0-----:R-:W-:Y:S01]  /*65c0*/  FSEL R64, R64, -INF , P5 ;  /* 0xff80000040407808 */ /* 0x001fe20002800000 */
[----:B------:R-:W-:Y:S01]  /*65d0*/  MUFU.EX2 R28, R28 ;  /* 0x0000001c001c7308 */ /* 0x000fe20000000800 */
[----:B------:R-:W-:Y:S02]  /*65e0*/  FMNMX.FTZ R75, R65, R75, !PT ;  /* 0x0000004b414b7209 */ /* 0x000fe40007810000 */
[----:B------:R-:W-:Y:S02]  /*65f0*/  FSEL R82, R60, RZ, P3 ;  /* 0x000000ff3c527208 */ /* 0x000fe40001800000 */
[----:B------:R-:W-:-:S03]  /*6600*/  FMNMX.FTZ R75, R66, R75, !PT ;  /* 0x0000004b424b7209 */ /* 0x000fc60007810000 */
[----:B------:R-:W-:Y:S01]  /*6610*/  FADD.FTZ R82, -R82, R5 ;  /* 0x0000000552527221 */ /* 0x000fe20000010100 */
[----:B------:R-:W-:Y:S01]  /*6620*/  FMNMX.FTZ R75, R67, R75, !PT ;  /* 0x0000004b434b7209 */ /* 0x000fe20007810000 */
[----:B------:R-:W-:Y:S02]  /*6630*/  MUFU.EX2 R29, R29 ;  /* 0x0000001d001d7308 */ /* 0x000fe40000000800 */
[----:B------:R-:W-:Y:S01]  /*6640*/  FMUL.FTZ R79, R82, UR19 ;  /* 0x00000013524f7c20 */ /* 0x000fe20008410000 */
        /* <DEDUP_REMOVED lines=14> */
[----:B------:R-:W-:-:S01]  /*6730*/  FFMA.FTZ R77, R80, UR19, -R71 ;  /* 0x00000013504d7c23 */ /* 0x000fc20008010847 */
[----:B------:R-:W-:Y:S01]  /*6740*/  IMAD.U32 R80, RZ, RZ, UR19 ;  /* 0x00000013ff507e24 */ /* 0x000fe2000f8e00ff */
        /* <DEDUP_REMOVED lines=23> */
[----:B------:R-:W-:Y:S01]  /*68c0*/  FSEL R39, R59, RZ, P4 ;  /* 0x000000ff3b277208 */ /* 0x000fe20002000000 */
[----:B------:R-:W-:Y:S01]  /*68d0*/  MUFU.EX2 R71, R71 ;  /* 0x0000004700477308 */ /* 0x000fe20000000800 */
        /* <DEDUP_REMOVED lines=21> */
[----:B------:R-:W-:-:S03]  /*6a30*/  FFMA.FTZ R74, R74, UR19, -R80 ;  /* 0x000000134a4a7c23 */ /* 0x000fc60008010850 */
[----:B------:R-:W2:Y:S01]  /*6a40*/  MUFU.EX2 R10, R10 ;  /* 0x0000000a000a7308 */ /* 0x000ea20000000800 */
[----:B0-----:R-:W-:-:S04]  /*6a50*/  FFMA.FTZ R3, R39, R3, R6 ;  /* 0x0000000327037223 */ /* 0x001fc80000010006 */
[----:B------:R-:W-:-:S03]  /*6a60*/  FADD.FTZ R86, R8, R3 ;  /* 0x0000000308567221 */ /* 0x000fc60000010000 */
[----:B------:R-:W0:Y:S01]  /*6a70*/  MUFU.EX2 R9, R9 ;  /* 0x0000000900097308 */ /* 0x000e220000000800 */
[----:B-1----:R-:W-:-:S01]  /*6a80*/  FFMA.FTZ R49, R4, R2, R71 ;  /* 0x0000000204317223 */ /* 0x002fc20000010047 */
[----:B------:R-:W-:-:S06]  /*6a90*/  FADD.FTZ R86, R7, R86 ;  /* 0x0000005607567221 */ /* 0x000fcc0000010000 */
        /* <DEDUP_REMOVED lines=26> */
[----:B------:R2:W-:Y:S01]  /*6c40*/  MUFU.EX2 R49, R57 ;  /* 0x0000003900317308 */ /* 0x0005e20000000800 */
[----:B0-----:R-:W-:-:S07]  /*6c50*/  FADD.FTZ R2, R34, R3 ;  /* 0x0000000322027221 */ /* 0x001fce0000010000 */
[----:B------:R-:W0:Y:S01]  /*6c60*/  MUFU.EX2 R38, R38 ;  /* 0x0000002600267308 */ /* 0x000e220000000800 */
[----:B--2---:R-:W-:-:S01]  /*6c70*/  FADD.FTZ R57, R29, R86 ;  /* 0x000000561d397221 */ /* 0x004fc20000010000 */
[----:B-1----:R-:W-:-:S03]  /*6c80*/  FADD.FTZ R3, R35, R2 ;  /* 0x0000000223037221 */ /* 0x002fc60000010000 */
[----:B------:R-:W-:-:S03]  /*6c90*/  FADD.FTZ R86, R32, R57 ;  /* 0x0000003920567221 */ /* 0x000fc60000010000 */
[----:B------:R-:W1:Y:S01]  /*6ca0*/  MUFU.EX2 R5, R75 ;  /* 0x0000004b00057308 */ /* 0x000e620000000800 */
[----:B------:R-:W-:-:S04]  /*6cb0*/  FADD.FTZ R57, R33, R86 ;  /* 0x0000005621397221 */ /* 0x000fc80000010000 */
[----:B------:R-:W-:-:S03]  /*6cc0*/  FADD.FTZ R86, R36, R57 ;  /* 0x0000003924567221 */ /* 0x000fc60000010000 */
[----:B------:R-:W2:Y:S01]  /*6cd0*/  MUFU.EX2 R42, R42 ;  /* 0x0000002a002a7308 */ /* 0x000ea20000000800 */
[----:B0-----:R-:W-:-:S07]  /*6ce0*/  FADD.FTZ R2, R38, R3 ;  /* 0x0000000326027221 */ /* 0x001fce0000010000 */
[----:B------:R-:W0:Y:S01]  /*6cf0*/  MUFU.EX2 R43, R43 ;  /* 0x0000002b002b7308 */ /* 0x000e220000000800 */
[----:B-1----:R-:W-:-:S07]  /*6d00*/  FADD.FTZ R3, R5, R2 ;  /* 0x0000000205037221 */ /* 0x002fce0000010000 */
[----:B------:R1:W-:Y:S01]  /*6d10*/  MUFU.EX2 R55, R61 ;  /* 0x0000003d00377308 */ /* 0x0003e20000000800 */
[----:B--2---:R-:W-:-:S07]  /*6d20*/  FADD.FTZ R2, R42, R3 ;  /* 0x000000032a027221 */ /* 0x004fce0000010000 */
[----:B------:R-:W2:Y:S01]  /*6d30*/  MUFU.EX2 R82, R82 ;  /* 0x0000005200527308 */ /* 0x000ea20000000800 */
[----:B-1----:R-:W-:-:S04]  /*6d40*/  FADD.FTZ R61, R37, R86 ;  /* 0x00000056253d7221 */ /* 0x002fc80000010000 */
[----:B------:R-:W-:-:S03]  /*6d50*/  FADD.FTZ R86, R40, R61 ;  /* 0x0000003d28567221 */ /* 0x000fc60000010000 */
[----:B------:R-:W-:Y:S01]  /*6d60*/  MUFU.EX2 R45, R45 ;  /* 0x0000002d002d7308 */ /* 0x000fe20000000800 */
[----:B------:R-:W-:-:S04]  /*6d70*/  FADD.FTZ R61, R41, R86 ;  /* 0x00000056293d7221 */ /* 0x000fc80000010000 */
[----:B------:R-:W-:-:S03]  /*6d80*/  FADD.FTZ R3, R44, R61 ;  /* 0x0000003d2c037221 */ /* 0x000fc60000010000 */
[----:B------:R-:W1:Y:S01]  /*6d90*/  MUFU.EX2 R51, R51 ;  /* 0x0000003300337308 */ /* 0x000e620000000800 */
[----:B------:R-:W-:-:S04]  /*6da0*/  FADD.FTZ R86, R46, R3 ;  /* 0x000000032e567221 */ /* 0x000fc80000010000 */
[----:B------:R-:W-:-:S03]  /*6db0*/  FADD.FTZ R86, R47, R86 ;  /* 0x000000562f567221 */ /* 0x000fc60000010000 */
[----:B------:R-:W3:Y:S08]  /*6dc0*/  MUFU.EX2 R56, R56 ;  /* 0x0000003800387308 */ /* 0x000ef00000000800 */
[----:B------:R-:W4:Y:S08]  /*6dd0*/  MUFU.EX2 R48, R48 ;  /* 0x0000003000307308 */ /* 0x000f300000000800 */
[----:B------:R0:W-:Y:S08]  /*6de0*/  MUFU.EX2 R57, R63 ;  /* 0x0000003f00397308 */ /* 0x0001f00000000800 */
[----:B------:R-:W5:Y:S01]  /*6df0*/  MUFU.EX2 R54, R54 ;  /* 0x0000003600367308 */ /* 0x000f620000000800 */
[----:B0-----:R-:W-:-:S04]  /*6e00*/  FADD.FTZ R63, R43, R2 ;  /* 0x000000022b3f7221 */ /* 0x001fc80000010000 */
[----:B--2---:R-:W-:Y:S01]  /*6e10*/  FADD.FTZ R2, R82, R63 ;  /* 0x0000003f52027221 */ /* 0x004fe20000010000 */
[----:B-1----:R-:W-:-:S02]  /*6e20*/  FADD.FTZ R63, R51, R86 ;  /* 0x00000056333f7221 */ /* 0x002fc40000010000 */
[----:B------:R-:W-:Y:S01]  /*6e30*/  MUFU.EX2 R50, R50 ;  /* 0x0000003200327308 */ /* 0x000fe20000000800 */
[----:B------:R-:W-:-:S04]  /*6e40*/  FADD.FTZ R3, R45, R2 ;  /* 0x000000022d037221 */ /* 0x000fc80000010000 */
[----:B---3--:R-:W-:Y:S01]  /*6e50*/  FADD.FTZ R2, R56, R3 ;  /* 0x0000000338027221 */ /* 0x008fe20000010000 */
[----:B----4-:R-:W-:-:S02]  /*6e60*/  FADD.FTZ R3, R48, R63 ;  /* 0x0000003f30037221 */ /* 0x010fc40000010000 */
[----:B------:R-:W0:Y:S02]  /*6e70*/  MUFU.EX2 R68, R68 ;  /* 0x0000004400447308 */ /* 0x000e240000000800 */
[----:B-----5:R-:W-:-:S06]  /*6e80*/  FADD.FTZ R3, R54, R3 ;  /* 0x0000000336037221 */ /* 0x020fcc0000010000 */
[----:B------:R-:W1:Y:S08]  /*6e90*/  MUFU.EX2 R69, R69 ;  /* 0x0000004500457308 */ /* 0x000e700000000800 */
[----:B------:R-:W-:Y:S01]  /*6ea0*/  MUFU.EX2 R62, R62 ;  /* 0x0000003e003e7308 */ /* 0x000fe20000000800 */
[----:B0-----:R-:W-:-:S07]  /*6eb0*/  FADD.FTZ R86, R68, R3 ;  /* 0x0000000344567221 */ /* 0x001fce0000010000 */
[----:B------:R-:W0:Y:S08]  /*6ec0*/  MUFU.EX2 R52, R52 ;  /* 0x0000003400347308 */ /* 0x000e300000000800 */
[----:B------:R2:W-:Y:S08]  /*6ed0*/  MUFU.EX2 R61, R65 ;  /* 0x00000041003d7308 */ /* 0x0005f00000000800 */
[----:B------:R-:W3:Y:S01]  /*6ee0*/  MUFU.EX2 R72, R72 ;  /* 0x0000004800487308 */ /* 0x000ee20000000800 */
[----:B--2---:R-:W-:-:S04]  /*6ef0*/  FADD.FTZ R65, R49, R2 ;  /* 0x0000000231417221 */ /* 0x004fc80000010000 */
[----:B------:R-:W-:Y:S01]  /*6f00*/  FADD.FTZ R2, R50, R65 ;  /* 0x0000004132027221 */ /* 0x000fe20000010000 */
[----:B-1----:R-:W-:-:S02]  /*6f10*/  FADD.FTZ R65, R69, R86 ;  /* 0x0000005645417221 */ /* 0x002fc40000010000 */
[----:B------:R-:W1:Y:S01]  /*6f20*/  MUFU.EX2 R58, R58 ;  /* 0x0000003a003a7308 */ /* 0x000e620000000800 */
[----:B------:R-:W-:-:S01]  /*6f30*/  FADD.FTZ R3, R55, R2 ;  /* 0x0000000237037221 */ /* 0x000fc20000010000 */
[----:B------:R-:W-:Y:S02]  /*6f40*/  IMAD.U32 R2, RZ, RZ, UR22 ;  /* 0x00000016ff027e24 */ /* 0x000fe4000f8e00ff */
[----:B0-----:R-:W-:-:S01]  /*6f50*/  FADD.FTZ R65, R52, R65 ;  /* 0x0000004134417221 */ /* 0x001fc20000010000 */
[----:B------:R-:W-:Y:S01]  /*6f60*/  FADD.FTZ R80, R62, R3 ;  /* 0x000000033e507221 */ /* 0x000fe20000010000 */
[----:B------:R-:W-:Y:S02]  /*6f70*/  @!P0 VIADD R2, R2, 0x19c40 ;  /* 0x00019c4002028836 */ /* 0x000fe40000000000 */
[----:B------:R-:W0:Y:S01]  /*6f80*/  MUFU.EX2 R73, R73 ;  /* 0x0000004900497308 */ /* 0x000e220000000800 */
[----:B------:R-:W-:-:S01]  /*6f90*/  FADD.FTZ R3, R57, R80 ;  /* 0x0000005039037221 */ /* 0x000fc20000010000 */
[----:B---3--:R-:W-:Y:S01]  /*6fa0*/  FADD.FTZ R86, R72, R65 ;  /* 0x0000004148567221 */ /* 0x008fe20000010000 */
[----:B------:R-:W-:-:S04]  /*6fb0*/  @!P0 PRMT R2, RZ, 0x654, R2 ;  /* 0x00000654ff028816 */ /* 0x000fc80000000002 */
[----:B------:R2:W-:Y:S01]  /*6fc0*/  @!P0 SYNCS.ARRIVE.TRANS64.RED.A1T0 RZ, [R2+URZ], RZ ;  /* 0x000000ff02ff89a7 */ /* 0x0005e2000810043f */
[----:B------:R-:W2:Y:S01]  /*6fd0*/  MUFU.EX2 R76, R76 ;  /* 0x0000004c004c7308 */ /* 0x000ea20000000800 */
[----:B-1----:R-:W-:-:S07]  /*6fe0*/  FADD.FTZ R80, R58, R3 ;  /* 0x000000033a507221 */ /* 0x002fce0000010000 */
[----:B------:R-:W-:Y:S01]  /*6ff0*/  MUFU.EX2 R66, R66 ;  /* 0x0000004200427308 */ /* 0x000fe20000000800 */
[----:B0-----:R-:W-:-:S07]  /*7000*/  FADD.FTZ R3, R73, R86 ;  /* 0x0000005649037221 */ /* 0x001fce0000010000 */
[----:B------:R-:W0:Y:S01]  /*7010*/  MUFU.EX2 R77, R77 ;  /* 0x0000004d004d7308 */ /* 0x000e220000000800 */
[----:B--2---:R-:W-:-:S07]  /*7020*/  FADD.FTZ R2, R76, R3 ;  /* 0x000000034c027221 */ /* 0x004fce0000010000 */
[----:B------:R1:W2:Y:S08]  /*7030*/  MUFU.EX2 R63, R67 ;  /* 0x00000043003f7308 */ /* 0x0002b00000000800 */
[----:B------:R-:W3:Y:S01]  /*7040*/  MUFU.EX2 R78, R81 ;  /* 0x00000051004e7308 */ /* 0x000ee20000000800 */
[----:B-1----:R-:W-:-:S01]  /*7050*/  FADD.FTZ R67, R61, R80 ;  /* 0x000000503d437221 */ /* 0x002fc20000010000 */
[----:B0-----:R-:W-:-:S03]  /*7060*/  FADD.FTZ R3, R77, R2 ;  /* 0x000000024d037221 */ /* 0x001fc60000010000 */
        /* <DEDUP_REMOVED lines=15> */
.L_x_10607:
        /* <DEDUP_REMOVED lines=91> */
.L_x_10598:
        /* <DEDUP_REMOVED lines=8> */
.L_x_10619:
[----:B------:R-:W-:-:S04]  /*7790*/  UIADD3 UR48, UR20, 0x1, URZ ;  /* 0x0000000114307890 */ /* 0x000fc8000fffe03f */
[----:B------:R-:W-:-:S04]  /*77a0*/  UISETP.NE.AND UP0, UPT, UR48, 0x2, UPT ;  /* 0x000000023000788c */ /* 0x000fc8000bf05270 */
[----:B------:R-:W-:Y:S02]  /*77b0*/  USEL UR49, URZ, 0x1, UP0 ;  /* 0x000000013f317887 */ /* 0x000fe40008000000 */
[----:B------:R-:W-:Y:S02]  /*77c0*/  USEL UR48, UR48, URZ, UP0 ;  /* 0x0000003f30307287 */ /* 0x000fe40008000000 */
[----:B------:R-:W-:Y:S01]  /*77d0*/  ULOP3.LUT UR49, UR17, UR49, URZ, 0x3c, !UPT ;  /* 0x0000003111317292 */ /* 0x000fe2000f8e3c3f */
[----:B------:R-:W-:Y:S11]  /*77e0*/  @!P1 BRA `(.L_x_10610) ;  /* 0x0000000000049947 */ /* 0x000ff60003800000 */
[----:B------:R-:W-:Y:S01]  /*77f0*/  BPT.TRAP 0x1 ;  /* 0x000000040000795c */ /* 0x000fe20000300000 */
.L_x_10610:
[----:B------:R-:W-:Y:S01]  /*7800*/  ULEA UR6, UR48, UR47, 0x3 ;  /* 0x0000002f30067291 */ /* 0x000fe2000f8e183f */
[----:B------:R-:W-:-:S05]  /*7810*/  IMAD.U32 R6, RZ, RZ, UR49 ;  /* 0x00000031ff067e24 */ /* 0x000fca000f8e00ff */
[----:B------:R-:W-:-:S04]  /*7820*/  SHF.L.U32 R6, R6, 0x1f, RZ ;  /* 0x0000001f06067819 */ /* 0x000fc800000006ff */
[----:B------:R0:W1:Y:S01]  /*7830*/  SYNCS.PHASECHK.TRANS64.TRYWAIT P2, [UR6+0x19c30], R6 ;  /* 0x019c3006ff0075a7 */ /* 0x0000620008040146 */
[----:B------:R-:W-:Y:S05]  /*7840*/  @!P1 BRA `(.L_x_10611) ;  /* 0x0000000000049947 */ /* 0x000fea0003800000 */
[----:B------:R-:W-:Y:S01]  /*7850*/  BPT.TRAP 0x1 ;  /* 0x000000040000795c */ /* 0x000fe20000300000 */
.L_x_10611:
[----:B-1----:R-:W-:Y:S05]  /*7860*/  @P2 BRA `(.L_x_10612) ;  /* 0x0000000000082947 */ /* 0x002fea0003800000 */
[----:B------:R-:W1:Y:S02]  /*7870*/  SYNCS.PHASECHK.TRANS64.TRYWAIT P2, [UR6+0x19c30], R6 ;  /* 0x019c3006ff0075a7 */ /* 0x000e640008040146 */
[----:B-1----:R-:W-:Y:S05]  /*7880*/  @!P2 BRA `(.L_x_10613) ;  /* 0x000000c40018a947 */ /* 0x002fea0003800000 */
.L_x_10612:
        /* <DEDUP_REMOVED lines=17> */
.L_x_10614:
[----:B------:R-:W-:Y:S01]  /*79a0*/  ULEA UR11, UR20, UR47, 0x3 ;  /* 0x0000002f140b7291 */ /* 0x000fe2000f8e183f */
[----:B01----:R-:W-:-:S05]  /*79b0*/  IMAD.U32 R6, RZ, RZ, UR17 ;  /* 0x00000011ff067e24 */ /* 0x003fca000f8e00ff */
[----:B------:R-:W-:-:S04]  /*79c0*/  SHF.L.U32 R6, R6, 0x1f, RZ ;  /* 0x0000001f06067819 */ /* 0x000fc800000006ff */
[----:B------:R0:W1:Y:S01]  /*79d0*/  SYNCS.PHASECHK.TRANS64.TRYWAIT P2, [UR11+0x19c50], R6 ;  /* 0x019c5006ff0075a7 */ /* 0x000062000804014b */
[----:B------:R-:W-:Y:S05]  /*79e0*/  @!P1 BRA `(.L_x_10615) ;  /* 0x0000000000049947 */ /* 0x000fea0003800000 */
[----:B------:R-:W-:Y:S01]  /*79f0*/  BPT.TRAP 0x1 ;  /* 0x000000040000795c */ /* 0x000fe20000300000 */
.L_x_10615:
[----:B-1----:R-:W-:Y:S05]  /*7a00*/  @P2 BRA `(.L_x_10616) ;  /* 0x0000000000082947 */ /* 0x002fea0003800000 */
[----:B------:R-:W1:Y:S02]  /*7a10*/  SYNCS.PHASECHK.TRANS64.TRYWAIT P2, [UR11+0x19c50], R6 ;  /* 0x019c5006ff0075a7 */ /* 0x000e64000804014b */
[----:B-1----:R-:W-:Y:S05]  /*7a20*/  @!P2 BRA `(.L_x_10617) ;  /* 0x000000c000c8a947 */ /* 0x002fea0003800000 */
.L_x_10616:
[C---:B01----:R-:W-:Y:S01]  /*7a30*/  FMUL.FTZ R6, R0.reuse, R24 ;  /* 0x0000001800067220 */ /* 0x043fe20000410000 */
        /* <DEDUP_REMOVED lines=9> */
[----:B------:R-:W-:Y:S01]  /*7ad0*/  UIADD3 UR6, UR47, 0x3000, URZ ;  /* 0x000030002f067890 */ /* 0x000fe2000fffe03f */
[C---:B------:R-:W-:Y:S01]  /*7ae0*/  FMUL.FTZ R15, R0.reuse, R33 ;  /* 0x00000021000f7220 */ /* 0x040fe20000410000 */
[C---:B------:R-:W-:Y:S01]  /*7af0*/  FMUL.FTZ R20, R0.reuse, R34 ;  /* 0x0000002200147220 */ /* 0x040fe20000410000 */
[C---:B------:R-:W-:Y:S01]  /*7b00*/  FMUL.FTZ R24, R0.reuse, R36 ;  /* 0x0000002400187220 */ /* 0x040fe20000410000 */
[----:B------:R-:W1:Y:S01]  /*7b10*/  MUFU.TANH R7, R7 ;  /* 0x0000000700077308 */ /* 0x000e620000002400 */
[----:B------:R-:W-:Y:S01]  /*7b20*/  USHF.R.U32.HI UR6, URZ, 0x4, UR6 ;  /* 0x000000043f067899 */ /* 0x000fe20008011606 */
[C---:B------:R-:W-:Y:S01]  /*7b30*/  FMUL.FTZ R36, R0.reuse, R48 ;  /* 0x0000003000247220 */ /* 0x040fe20000410000 */
[C---:B------:R-:W-:Y:S01]  /*7b40*/  FMUL.FTZ R48, R0.reuse, R60 ;  /* 0x0000003c00307220 */ /* 0x040fe20000410000 */
[C---:B------:R-:W-:Y:S01]  /*7b50*/  FMUL.FTZ R21, R0.reuse, R35 ;  /* 0x0000002300157220 */ /* 0x040fe20000410000 */
[----:B------:R-:W-:Y:S01]  /*7b60*/  ULOP3.LUT UR6, UR6, 0x3fff, URZ, 0xc0, !UPT ;  /* 0x00003fff06067892 */ /* 0x000fe2000f8ec03f */
[C---:B------:R-:W-:Y:S01]  /*7b70*/  FMUL.FTZ R35, R0.reuse, R47 ;  /* 0x0000002f00237220 */ /* 0x040fe20000410000 */
[----:B------:R-:W-:Y:S01]  /*7b80*/  FMUL.FTZ R47, R0, R59 ;  /* 0x0000003b002f7220 */ /* 0x000fe20000410000 */
[----:B------:R-:W2:Y:S01]  /*7b90*/  MUFU.TANH R8, R8 ;  /* 0x0000000800087308 */ /* 0x000ea20000002400 */
[----:B0-----:R-:W-:Y:S01]  /*7ba0*/  FMNMX.FTZ R60, R6, R5, !PT ;  /* 0x00000005063c7209 */ /* 0x001fe20007810000 */
[C---:B------:R-:W-:Y:S01]  /*7bb0*/  FMUL.FTZ R25, R0.reuse, R37 ;  /* 0x0000002500197220 */ /* 0x040fe20000410000 */
[C---:B------:R-:W-:Y:S01]  /*7bc0*/  FMUL.FTZ R26, R0.reuse, R38 ;  /* 0x00000026001a7220 */ /* 0x040fe20000410000 */
[----:B------:R-:W-:Y:S01]  /*7bd0*/  ULOP3.LUT UR6, UR6, 0x10000, URZ, 0xfc, !UPT ;  /* 0x0001000006067892 */ /* 0x000fe2000f8efc3f */
[C---:B------:R-:W-:Y:S01]  /*7be0*/  FMUL.FTZ R27, R0.reuse, R39 ;  /* 0x00000027001b7220 */ /* 0x040fe20000410000 */
[C---:B------:R-:W-:Y:S01]  /*7bf0*/  FMUL.FTZ R28, R0.reuse, R40 ;  /* 0x00000028001c7220 */ /* 0x040fe20000410000 */
[----:B------:R-:W-:Y:S01]  /*7c00*/  WARPGROUP.ARRIVE ;  /* 0x00000000000079c5 */ /* 0x000fe20000000000 */
[----:B------:R-:W0:Y:S01]  /*7c10*/  MUFU.TANH R9, R9 ;  /* 0x0000000900097308 */ /* 0x000e220000002400 */
[----:B-1----:R-:W-:Y:S01]  /*7c20*/  FMNMX.FTZ R60, R7, R60, !PT ;  /* 0x0000003c073c7209 */ /* 0x002fe20007810000 */
[----:B------:R-:W-:Y:S01]  /*7c30*/  UIMAD UR10, UR20, 0x300, UR6 ;  /* 0x00000300140a78a4 */ /* 0x000fe2000f8e0206 */
[C---:B------:R-:W-:Y:S01]  /*7c40*/  FMUL.FTZ R29, R0.reuse, R41 ;  /* 0x00000029001d7220 */ /* 0x040fe20000410000 */
[C---:B------:R-:W-:Y:S01]  /*7c50*/  FMUL.FTZ R30, R0.reuse, R42 ;  /* 0x0000002a001e7220 */ /* 0x040fe20000410000 */
[----:B------:R-:W-:Y:S01]  /*7c60*/  UMOV UR7, 0x40000040 ;  /* 0x4000004000077882 */ /* 0x000fe20000000000 */
[C---:B------:R-:W-:Y:S01]  /*7c70*/  FMUL.FTZ R31, R0.reuse, R43 ;  /* 0x0000002b001f7220 */ /* 0x040fe20000410000 */
[----:B------:R-:W-:Y:S01]  /*7c80*/  FMUL.FTZ R32, R0, R44 ;  /* 0x0000002c00207220 */ /* 0x000fe20000410000 */
[----:B------:R-:W1:Y:S01]  /*7c90*/  MUFU.TANH R10, R10 ;  /* 0x0000000a000a7308 */ /* 0x000e620000002400 */
[----:B--2---:R-:W-:Y:S01]  /*7ca0*/  FMNMX.FTZ R59, R8, R4, !PT ;  /* 0x00000004083b7209 */ /* 0x004fe20007810000 */
[----:B------:R-:W-:Y:S01]  /*7cb0*/  UMOV UR6, UR10 ;  /* 0x0000000a00067c82 */ /* 0x000fe20008000000 */
[C---:B------:R-:W-:Y:S01]  /*7cc0*/  FMUL.FTZ R33, R0.reuse, R45 ;  /* 0x0000002d00217220 */ /* 0x040fe20000410000 */
[----:B------:R-:W-:Y:S01]  /*7cd0*/  QGMMA.64x96x32.F32.E4M3.E4M3 R88, R148, gdesc[UR4], R88, gsb0 ;  /* 0x0160000494587df3 */ /* 0x000fe20008000858 */
        /* <DEDUP_REMOVED lines=51> */
[----:B------:R-:W2:Y:S01]  /*8010*/  MUFU.TANH R21, R21 ;  /* 0x0000001500157308 */ /* 0x000ea20000002400 */
[----:B0-----:R-:W-:Y:S01]  /*8020*/  FMNMX.FTZ R60, R15, R60, !PT ;  /* 0x0000003c0f3c7209 */ /* 0x001fe20007810000 */
[----:B------:R-:W-:-:S06]  /*8030*/  UMOV UR7, 0x40000040 ;  /* 0x4000004000077882 */ /* 0x000fcc0000000000 */
        /* <DEDUP_REMOVED lines=18> */
[----:B------:R-:W-:Y:S01]  /*8160*/  QGMMA.64x96x32.F32.E4M3.E4M3 R88, R144, gdesc[UR4], R88, gsb0 ;  /* 0x0160000490587df3 */ /* 0x000fe20008000858 */
        /* <DEDUP_REMOVED lines=69> */
[----:B------:R-:W-:Y:S06]  /*85c0*/  QGMMA.64x96x32.F32.E4M3.E4M3 R88, R136, gdesc[UR4], R88, gsb0 ;  /* 0x0160000488587df3 */ /* 0x000fec0008000858 */
        /* <DEDUP_REMOVED lines=28> */
[----:B------:R-:W-:-:S04]  /*8790*/  WARPGROUP.DEPBAR.LE gsb0, 0x0 ;  /* 0x00008000000079c5 */ /* 0x000fc80000010000 */
[----:B------:R-:W1:Y:S01]  /*87a0*/  SHFL.BFLY PT, R79, R60, 0x2, 0x1f ;  /* 0x0c401f003c4f7f89 */ /* 0x000e6200000e0000 */
[----:B--2---:R-:W-:-:S04]  /*87b0*/  FMNMX.FTZ R59, R76, R59, !PT ;  /* 0x0000003b4c3b7209 */ /* 0x004fc80007810000 */
[----:B0-----:R-:W-:-:S05]  /*87c0*/  FMNMX.FTZ R59, R77, R59, !PT ;  /* 0x0000003b4d3b7209 */ /* 0x001fca0007810000 */
[----:B------:R-:W0:Y:S01]  /*87d0*/  SHFL.BFLY PT, R78, R59, 0x2, 0x1f ;  /* 0x0c401f003b4e7f89 */ /* 0x000e2200000e0000 */
[----:B-1----:R-:W-:-:S05]  /*87e0*/  FMNMX.FTZ R60, R60, R79, !PT ;  /* 0x0000004f3c3c7209 */ /* 0x002fca0007810000 */
[----:B------:R-:W1:Y:S01]  /*87f0*/  SHFL.BFLY PT, R79, R60, 0x1, 0x1f ;  /* 0x0c201f003c4f7f89 */ /* 0x000e6200000e0000 */
[----:B0-----:R-:W-:-:S05]  /*8800*/  FMNMX.FTZ R59, R59, R78, !PT ;  /* 0x0000004e3b3b7209 */ /* 0x001fca0007810000 */
[----:B------:R-:W0:Y:S01]  /*8810*/  SHFL.BFLY PT, R78, R59, 0x1, 0x1f ;  /* 0x0c201f003b4e7f89 */ /* 0x000e2200000e0000 */
[----:B-1----:R-:W-:Y:S02]  /*8820*/  FMNMX.FTZ R60, R60, R79, !PT ;  /* 0x0000004f3c3c7209 */ /* 0x002fe40007810000 */
[----:B0-----:R-:W-:-:S03]  /*8830*/  FMNMX.FTZ R59, R59, R78, !PT ;  /* 0x0000004e3b3b7209 */ /* 0x001fc60007810000 */
[----:B------:R-:W-:Y:S01]  /*8840*/  FADD.FTZ R78, -R60, R5 ;  /* 0x000000053c4e7221 */ /* 0x000fe20000010100 */
[----:B------:R-:W-:-:S03]  /*8850*/  IMAD.U32 R5, RZ, RZ, UR19 ;  /* 0x00000013ff057e24 */ /* 0x000fc6000f8e00ff */
[----:B------:R-:W-:Y:S01]  /*8860*/  FMUL.FTZ R80, R78, UR19 ;  /* 0x000000134e507c20 */ /* 0x000fe20008410000 */
[----:B------:R-:W-:-:S03]  /*8870*/  FADD.FTZ R78, -R59, R4 ;  /* 0x000000043b4e7221 */ /* 0x000fc60000010100 */
[----:B------:R-:W-:Y:S01]  /*8880*/  MUFU.EX2 R4, R80 ;  /* 0x0000005000047308 */ /* 0x000fe20000000800 */
[----:B------:R-:W-:Y:S01]  /*8890*/  FMUL.FTZ R81, R78, UR19 ;  /* 0x000000134e517c20 */ /* 0x000fe20008410000 */
        /* <DEDUP_REMOVED lines=33> */
[----:B------:R-:W-:Y:S01]  /*8ab0*/  FFMA.FTZ R78, R75, UR19, -R78 ;  /* 0x000000134b4e7c23 */ /* 0x000fe2000801084e */
        /* <DEDUP_REMOVED lines=40> */
[----:B------:R-:W-:-:S04]  /*8d40*/  FFMA.FTZ R75, R77, UR19, -R75 ;  /* 0x000000134d4b7c23 */ /* 0x000fc8000801084b */
[----:B------:R-:W3:Y:S08]  /*8d50*/  MUFU.EX2 R12, R12 ;  /* 0x0000000c000c7308 */ /* 0x000ef00000000800 */
[----:B------:R-:W4:Y:S08]  /*8d60*/  MUFU.EX2 R10, R10 ;  /* 0x0000000a000a7308 */ /* 0x000f300000000800 */
[----:B------:R-:W5:Y:S08]  /*8d70*/  MUFU.EX2 R13, R13 ;  /* 0x0000000d000d7308 */ /* 0x000f700000000800 */
[----:B------:R-:W5:Y:S08]  /*8d80*/  MUFU.EX2 R11, R11 ;  /* 0x0000000b000b7308 */ /* 0x000f700000000800 */
[----:B------:R-:W5:Y:S08]  /*8d90*/  MUFU.EX2 R20, R20 ;  /* 0x0000001400147308 */ /* 0x000f700000000800 */
[----:B------:R-:W5:Y:S08]  /*8da0*/  MUFU.EX2 R14, R14 ;  /* 0x0000000e000e7308 */ /* 0x000f700000000800 */
[----:B------:R0:W-:Y:S08]  /*8db0*/  MUFU.EX2 R74, R78 ;  /* 0x0000004e004a7308 */ /* 0x0001f00000000800 */
[----:B------:R-:W5:Y:S01]  /*8dc0*/  MUFU.EX2 R21, R21 ;  /* 0x0000001500157308 */ /* 0x000f620000000800 */
[----:B0-----:R-:W-:-:S01]  /*8dd0*/  FADD.FTZ R78, R6, R3 ;  /* 0x00000003064e7221 */ /* 0x001fc20000010000 */
[----:B--2---:R-:W-:-:S03]  /*8de0*/  FADD.FTZ R3, R9, R2 ;  /* 0x0000000209037221 */ /* 0x004fc60000010000 */
[----:B-1----:R-:W-:Y:S01]  /*8df0*/  FADD.FTZ R81, R7, R78 ;  /* 0x0000004e07517221 */ /* 0x002fe20000010000 */
[----:B---3--:R-:W-:-:S02]  /*8e00*/  FADD.FTZ R2, R12, R3 ;  /* 0x000000030c027221 */ /* 0x008fc40000010000 */
[----:B------:R-:W0:Y:S01]  /*8e10*/  MUFU.EX2 R15, R15 ;  /* 0x0000000f000f7308 */ /* 0x000e220000000800 */
[----:B----4-:R-:W-:-:S01]  /*8e20*/  FADD.FTZ R78, R10, R81 ;  /* 0x000000510a4e7221 */ /* 0x010fc20000010000 */
[----:B-----5:R-:W-:-:S03]  /*8e30*/  FADD.FTZ R3, R13, R2 ;  /* 0x000000020d037221 */ /* 0x020fc60000010000 */
[----:B------:R-:W-:Y:S01]  /*8e40*/  FADD.FTZ R81, R11, R78 ;  /* 0x0000004e0b517221 */ /* 0x000fe20000010000 */
[----:B------:R-:W-:-:S02]  /*8e50*/  FADD.FTZ R2, R20, R3 ;  /* 0x0000000314027221 */ /* 0x000fc40000010000 */
[----:B------:R-:W1:Y:S01]  /*8e60*/  MUFU.EX2 R26, R26 ;  /* 0x0000001a001a7308 */ /* 0x000e620000000800 */
[----:B------:R-:W-:-:S01]  /*8e70*/  FADD.FTZ R78, R14, R81 ;  /* 0x000000510e4e7221 */ /* 0x000fc20000010000 */
        /* <DEDUP_REMOVED lines=65> */
[----:B------:R-:W-:-:S05]  /*9290*/  IMAD.U32 R2, RZ, RZ, UR48 ;  /* 0x00000030ff027e24 */ /* 0x000fca000f8e00ff */
[----:B------:R-:W-:Y:S01]  /*92a0*/  @!P0 LEA R2, R2, UR47, 0x3 ;  /* 0x0000002f02028c11 */ /* 0x000fe2000f8e18ff */
[----:B------:R-:W1:Y:S01]  /*92b0*/  MUFU.EX2 R56, R56 ;  /* 0x0000003800387308 */ /* 0x000e620000000800 */
[----:B--2---:R-:W-:-:S03]  /*92c0*/  FADD.FTZ R77, R53, R78 ;  /* 0x0000004e354d7221 */ /* 0x004fc60000010000 */
[----:B------:R-:W-:-:S04]  /*92d0*/  @!P0 VIADD R2, R2, 0x19c40 ;  /* 0x00019c4002028836 */ /* 0x000fc80000000000 */
[----:B------:R-:W2:Y:S01]  /*92e0*/  MUFU.EX2 R61, R61 ;  /* 0x0000003d003d7308 */ /* 0x000ea20000000800 */
[----:B0-----:R-:W-:-:S01]  /*92f0*/  FADD.FTZ R78, R58, R3 ;  /* 0x000000033a4e7221 */ /* 0x001fc20000010000 */
[----:B------:R-:W-:-:S04]  /*9300*/  @!P0 PRMT R2, RZ, 0x654, R2 ;  /* 0x00000654ff028816 */ /* 0x000fc80000000002 */
[----:B------:R0:W-:Y:S02]  /*9310*/  @!P0 SYNCS.ARRIVE.TRANS64.RED.A1T0 RZ, [R2+URZ], RZ ;  /* 0x000000ff02ff89a7 */ /* 0x0001e4000810043f */
        /* <DEDUP_REMOVED lines=31> */
[----:B------:R-:W-:Y:S01]  /*9510*/  FADD.FTZ R3, R74, R77 ;  /* 0x0000004d4a037221 */ /* 0x000fe20000010000 */
[----:B--2---:R-:W-:-:S01]  /*9520*/  FADD.FTZ R2, R75, R2 ;  /* 0x000000024b027221 */ /* 0x004fc20000010000 */
[----:B------:R-:W-:Y:S06]  /*9530*/  @!P1 BRA `(.L_x_10618) ;  /* 0x0000000000049947 */ /* 0x000fec0003800000 */
[----:B------:R-:W-:Y:S01]  /*9540*/  BPT.TRAP 0x1 ;  /* 0x000000040000795c */ /* 0x000fe20000300000 */
.L_x_10618:
        /* <DEDUP_REMOVED lines=91> */
.L_x_10609:
[----:B------:R-:W-:Y:S06]  /*9b00*/  BAR.ARV 0x8, 0x200 ;  /* 0x0208000000007b1d */ /* 0x000fec0000002000 */
[----:B------:R-:W-:Y:S05]  /*9b10*/  @!P1 BRA `(.L_x_10620) ;  /* 0x0000000000049947 */ /* 0x000fea0003800000 */
[----:B------:R-:W-:Y:S01]  /*9b20*/  BPT.TRAP 0x1 ;  /* 0x000000040000795c */ /* 0x000fe20000300000 */
.L_x_10620:
[----:B------:R-:W-:Y:S01]  /*9b30*/  ULEA UR5, UR48, UR47, 0x3 ;  /* 0x0000002f30057291 */ /* 0x000fe2000f8e183f */
[----:B------:R-:W-:-:S05]  /*9b40*/  IMAD.U32 R0, RZ, RZ, UR49 ;  /* 0x00000031ff007e24 */ /* 0x000fca000f8e00ff */
[----:B------:R-:W-:-:S04]  /*9b50*/  SHF.L.U32 R0, R0, 0x1f, RZ ;  /* 0x0000001f00007819 */ /* 0x000fc800000006ff */
[----:B------:R0:W1:Y:S01]  /*9b60*/  SYNCS.PHASECHK.TRANS64.TRYWAIT P0, [UR5+0x19c50], R0 ;  /* 0x019c5000ff0075a7 */ /* 0x0000620008000145 */
[----:B------:R-:W-:Y:S05]  /*9b70*/  @!P1 BRA `(.L_x_10621) ;  /* 0x0000000000049947 */ /* 0x000fea0003800000 */
[----:B------:R-:W-:Y:S01]  /*9b80*/  BPT.TRAP 0x1 ;  /* 0x000000040000795c */ /* 0x000fe20000300000 */
.L_x_10621:
[----:B-1----:R-:W-:Y:S05]  /*9b90*/  @P0 BRA `(.L_x_10622) ;  /* 0x0000000000080947 */ /* 0x002fea0003800000 */
[----:B------:R-:W1:Y:S02]  /*9ba0*/  SYNCS.PHASECHK.TRANS64.TRYWAIT P0, [UR5+0x19c50], R0 ;  /* 0x019c5000ff0075a7 */ /* 0x000e640008000145 */
[----:B-1----:R-:W-:Y:S05]  /*9bb0*/  @!P0 BRA `(.L_x_10623) ;  /* 0x000000a0007c8947 */ /* 0x002fea0003800000 */
.L_x_10622:
[----:B------:R-:W-:Y:S01]  /*9bc0*/  UIADD3 UR47, UR47, 0x3000, URZ ;  /* 0x000030002f2f7890 */ /* 0x000fe2000fffe03f */
[----:B------:R-:W-:Y:S01]  /*9bd0*/  WARPGROUP.ARRIVE ;  /* 0x00000000000079c5 */ /* 0x000fe20000000000 */
[----:B------:R-:W-:Y:S01]  /*9be0*/  ULDC.64 UR8, c[0x0][0x9a0] ;  /* 0x0002680000087ab9 */ /* 0x000fe20000000a00 */
[----:B------:R-:W-:Y:S01]  /*9bf0*/  UMOV UR7, 0x40000040 ;  /* 0x4000004000077882 */ /* 0x000fe20000000000 */
[----:B------:R-:W-:Y:S01]  /*9c00*/  USHF.R.U32.HI UR47, URZ, 0x4, UR47 ;  /* 0x000000043f2f7899 */ /* 0x000fe2000801162f */
[----:B------:R-:W-:-:S03]  /*9c10*/  ISETP.NE.U32.AND P0, PT, RZ, UR8, PT ;  /* 0x00000008ff007c0c */ /* 0x000fc6000bf05070 */
[----:B------:R-:W-:Y:S01]  /*9c20*/  ULOP3.LUT UR47, UR47, 0x3fff, URZ, 0xc0, !UPT ;  /* 0x00003fff2f2f7892 */ /* 0x000fe2000f8ec03f */
[----:B------:R-:W-:-:S03]  /*9c30*/  ISETP.NE.AND.EX P0, PT, RZ, UR9, PT, P0 ;  /* 0x00000009ff007c0c */ /* 0x000fc6000bf05300 */
[----:B------:R-:W-:-:S04]  /*9c40*/  ULOP3.LUT UR4, UR47, 0x10000, URZ, 0xfc, !UPT ;  /* 0x000100002f047892 */ /* 0x000fc8000f8efc3f */
[----:B------:R-:W-:-:S06]  /*9c50*/  UIMAD UR4, UR48, 0x300, UR4 ;  /* 0x00000300300478a4 */ /* 0x000fcc000f8e0204 */
[----:B------:R-:W0:Y:S01]  /*9c60*/  @P0 LDC.64 R8, c[0x0][0x9c8] ;  /* 0x00027200ff080b82 */ /* 0x000e220000000a00 */
[----:B------:R-:W-:Y:S02]  /*9c70*/  UMOV UR6, UR4 ;  /* 0x0000000400067c82 */ /* 0x000fe40008000000 */
[----:B------:R-:W-:Y:S05]  /*9c80*/  QGMMA.64x96x32.F32.E4M3.E4M3 R88, R148, gdesc[UR4], R88, gsb0 ;  /* 0x0160000494587df3 */ /* 0x000fea0008000858 */
[----:B-1----:R-:W1:Y:S01]  /*9c90*/  @P0 LDC.64 R4, c[0x0][0x9d0] ;  /* 0x00027400ff040b82 */ /* 0x002e620000000a00 */
[C---:B0-----:R-:W-:Y:S02]  /*9ca0*/  @P0 IMAD R0, R8.reuse, UR37, RZ ;  /* 0x0000002508000c24 */ /* 0x041fe4000f8e02ff */
[----:B------:R-:W-:-:S04]  /*9cb0*/  @P0 IMAD.WIDE.U32 R6, R8, UR36, RZ ;  /* 0x0000002408060c25 */ /* 0x000fc8000f8e00ff */
[----:B------:R-:W-:-:S04]  /*9cc0*/  @P0 IMAD R9, R9, UR36, R0 ;  /* 0x0000002409090c24 */ /* 0x000fc8000f8e0200 */
[----:B------:R-:W-:Y:S02]  /*9cd0*/  @P0 IMAD.IADD R7, R7, 0x1, R9 ;  /* 0x0000000107070824 */ /* 0x000fe400078e0209 */
[----:B-1----:R-:W-:-:S04]  /*9ce0*/  @P0 IMAD.WIDE.U32 R6, R4, UR38, R6 ;  /* 0x0000002604060c25 */ /* 0x002fc8000f8e0006 */
[----:B------:R-:W-:Y:S01]  /*9cf0*/  @P0 IMAD R5, R5, UR38, R7 ;  /* 0x0000002605050c24 */ /* 0x000fe2000f8e0207 */
[----:B------:R-:W-:-:S04]  /*9d00*/  @P0 LEA R4, P2, R6, UR8, 0x2 ;  /* 0x0000000806040c11 */ /* 0x000fc8000f8410ff */
[----:B------:R-:W-:Y:S01]  /*9d10*/  @P0 LEA.HI.X R5, R6, UR9, R5, 0x2, P2 ;  /* 0x0000000906050c11 */ /* 0x000fe200090f1405 */
[----:B------:R-:W-:-:S06]  /*9d20*/  IMAD.MOV.U32 R6, RZ, RZ, 0x3f800000 ;  /* 0x3f800000ff067424 */ /* 0x000fcc00078e00ff */
        /* <DEDUP_REMOVED lines=8> */
[----:B------:R-:W1:Y:S04]  /*9db0*/  SHFL.BFLY PT, R0, R3, 0x2, 0x1f ;  /* 0x0c401f0003007f89 */ /* 0x000e6800000e0000 */
[----:B------:R-:W3:Y:S01]  /*9dc0*/  SHFL.BFLY PT, R7, R2, 0x2, 0x1f ;  /* 0x0c401f0002077f89 */ /* 0x000ee200000e0000 */
[----:B------:R-:W-:Y:S02]  /*9dd0*/  WARPGROUP.DEPBAR.LE gsb0, 0x0 ;  /* 0x00008000000079c5 */ /* 0x000fe40000010000 */
[----:B------:R-:W-:-:S06]  /*9de0*/  WARPGROUP.ARRIVE ;  /* 0x00000000000079c5 */ /* 0x000fcc0000000000 */
[----:B------:R-:W-:Y:S01]  /*9df0*/  QGMMA.64x96x32.F32.E4M3.E4M3 R88, R140, gdesc[UR4], R88, gsb0 ;  /* 0x016000048c587df3 */ /* 0x000fe20008000858 */
[----:B------:R-:W-:Y:S01]  /*9e00*/  UIADD3 UR6, UR4, 0x6, URZ ;  /* 0x0000000604067890 */ /* 0x000fe2000fffe03f */
[----:B------:R-:W-:Y:S01]  /*9e10*/  UMOV UR7, 0x40000040 ;  /* 0x4000004000077882 */ /* 0x000fe20000000000 */
[----:B-1----:R-:W-:-:S01]  /*9e20*/  FADD.FTZ R0, R0, R3 ;  /* 0x0000000300007221 */ /* 0x002fc20000010000 */
[----:B---3--:R-:W-:-:S04]  /*9e30*/  FADD.FTZ R7, R7, R2 ;  /* 0x0000000207077221 */ /* 0x008fc80000010000 */
[----:B0-----:R-:W0:Y:S04]  /*9e40*/  SHFL.BFLY PT, R5, R0, 0x1, 0x1f ;  /* 0x0c201f0000057f89 */ /* 0x001e2800000e0000 */
        /* <DEDUP_REMOVED lines=33> */
.L_x_10624:
        /* <DEDUP_REMOVED lines=58> */
.L_x_10591:
        /* <DEDUP_REMOVED lines=80> */
[----:B---3--:R-:W-:Y:S01]  /*a900*/  IMAD.WIDE R8, R5, 0x2, R76 ;  /* 0x0000000205087825 */ /* 0x008fe200078e024c */
[----:B0-----:R-:W-:-:S02]  /*a910*/  LOP3.LUT R49, R12, 0x2, RZ, 0x3c, !PT ;  /* 0x000000020c317812 */ /* 0x001fc400078e3cff */
        /* <DEDUP_REMOVED lines=10> */
[----:B------:R-:W-:Y:S01]  /*a9c0*/  IADD3 R103, P2, R8, 0x6000, RZ ;  /* 0x0000600008677810 */ /* 0x000fe20007f5e0ff */
[----:B------:R-:W-:Y:S01]  /*a9d0*/  IMAD.X R79, RZ, RZ, R9, P3 ;  /* 0x000000ffff4f7224 */ /* 0x000fe200018e0609 */
[----:B------:R-:W-:Y:S01]  /*a9e0*/  LOP3.LUT R10, R4, R97, RZ, 0x3c, !PT ;  /* 0x00000061040a7212 */ /* 0x000fe200078e3cff */
[----:B------:R-:W0:Y:S01]  /*a9f0*/  SHFL.IDX PT, R13, R13, R49, 0x1c1f ;  /* 0x001c1f310d0d7589 */ /* 0x000e2200000e0000 */
[----:B------:R-:W-:-:S02]  /*aa00*/  LOP3.LUT R5, R8, 0x180, RZ, 0xc0, !PT ;  /* 0x0000018008057812 */ /* 0x000fc400078ec0ff */
[----:B------:R-:W-:Y:S01]  /*aa10*/  LOP3.LUT R4, R99, 0x180, RZ, 0xc0, !PT ;  /* 0x0000018063047812 */ /* 0x000fe200078ec0ff */
[----:B------:R-:W1:Y:S01]  /*aa20*/  SHFL.IDX PT, R68, R41, R49, 0x1c1f ;  /* 0x001c1f3129447589 */ /* 0x000e6200000e0000 */
[----:B------:R-:W-:Y:S02]  /*aa30*/  IADD3 R105, P1, R8, 0x6020, RZ ;  /* 0x0000602008697810 */ /* 0x000fe40007f3e0ff */
[----:B------:R-:W-:Y:S01]  /*aa40*/  LOP3.LUT R38, R101, 0x180, RZ, 0xc0, !PT ;  /* 0x0000018065267812 */ /* 0x000fe200078ec0ff */
[----:B------:R-:W2:Y:S01]  /*aa50*/  SHFL.IDX PT, R42, R42, R49, 0x1c1f ;  /* 0x001c1f312a2a7589 */ /* 0x000ea200000e0000 */
[----:B------:R-:W-:Y:S01]  /*aa60*/  LOP3.LUT R40, R103, 0x180, RZ, 0xc0, !PT ;  /* 0x0000018067287812 */ /* 0x000fe200078ec0ff */
[----:B------:R-:W-:Y:S01]  /*aa70*/  IMAD.X R81, RZ, RZ, R9, P1 ;  /* 0x000000ffff517224 */ /* 0x000fe200008e0609 */
[----:B------:R-:W-:Y:S01]  /*aa80*/  SHF.R.U64 R5, R5, 0x3, RZ ;  /* 0x0000000305057819 */ /* 0x000fe200000012ff */
[----:B------:R-:W-:Y:S01]  /*aa90*/  SHFL.IDX PT, R52, R47, R12, 0x1c1f ;  /* 0x001c1f0c2f347589 */ /* 0x000fe200000e0000 */
[----:B------:R-:W-:-:S02]  /*aaa0*/  SHF.R.U64 R4, R4, 0x3, RZ ;  /* 0x0000000304047819 */ /* 0x000fc400000012ff */
[----:B------:R-:W-:Y:S01]  /*aab0*/  LOP3.LUT R48, R105, 0x180, RZ, 0xc0, !PT ;  /* 0x0000018069307812 */ /* 0x000fe200078ec0ff */
[----:B------:R-:W3:Y:S01]  /*aac0*/  SHFL.IDX PT, R51, R14, R49, 0x1c1f ;  /* 0x001c1f310e337589 */ /* 0x000ee200000e0000 */
[----:B------:R-:W-:Y:S02]  /*aad0*/  SHF.R.U64 R38, R38, 0x3, RZ ;  /* 0x0000000326267819 */ /* 0x000fe400000012ff */
[----:B------:R-:W-:Y:S01]  /*aae0*/  SHF.R.U64 R40, R40, 0x3, RZ ;  /* 0x0000000328287819 */ /* 0x000fe200000012ff */
[----:B------:R-:W-:Y:S01]  /*aaf0*/  SHFL.IDX PT, R56, R53, R12, 0x1c1f ;  /* 0x001c1f0c35387589 */ /* 0x000fe200000e0000 */
[----:B------:R-:W-:Y:S01]  /*ab00*/  LOP3.LUT R8, R5, R8, RZ, 0x3c, !PT ;  /* 0x0000000805087212 */ /* 0x000fe200078e3cff */
[----:B------:R-:W-:Y:S01]  /*ab10*/  IMAD.X R5, RZ, RZ, R9, P2 ;  /* 0x000000ffff057224 */ /* 0x000fe200010e0609 */
[----:B------:R-:W-:Y:S01]  /*ab20*/  LOP3.LUT R6, R4, R99, RZ, 0x3c, !PT ;  /* 0x0000006304067212 */ /* 0x000fe200078e3cff */
[----:B------:R3:W-:Y:S01]  /*ab30*/  SHFL.IDX PT, R54, R73, R12, 0x1c1f ;  /* 0x001c1f0c49367589 */ /* 0x0007e200000e0000 */
[----:B------:R-:W-:-:S02]  /*ab40*/  SHF.R.U64 R48, R48, 0x3, RZ ;  /* 0x0000000330307819 */ /* 0x000fc400000012ff */
[----:B------:R-:W-:Y:S01]  /*ab50*/  LOP3.LUT R78, R38, R101, RZ, 0x3c, !PT ;  /* 0x00000065264e7212 */ /* 0x000fe200078e3cff */
[----:B------:R-:W-:Y:S01]  /*ab60*/  SHFL.IDX PT, R47, R85, R12, 0x1c1f ;  /* 0x001c1f0c552f7589 */ /* 0x000fe200000e0000 */
[----:B------:R-:W-:Y:S02]  /*ab70*/  LOP3.LUT R4, R40, R103, RZ, 0x3c, !PT ;  /* 0x0000006728047212 */ /* 0x000fe400078e3cff */
[----:B------:R-:W-:Y:S01]  /*ab80*/  MOV R82, R10 ;  /* 0x0000000a00527202 */ /* 0x000fe20000000f00 */
[----:B------:R-:W-:Y:S01]  /*ab90*/  SHFL.IDX PT, R40, R61, R12, 0x1c1f ;  /* 0x001c1f0c3d287589 */ /* 0x000fe200000e0000 */
[----:B------:R-:W-:Y:S02]  /*aba0*/  MOV R38, R6 ;  /* 0x0000000600267202 */ /* 0x000fe40000000f00 */
[----:B------:R-:W-:Y:S01]  /*abb0*/  MOV R78, R78 ;  /* 0x0000004e004e7202 */ /* 0x000fe20000000f00 */
[----:B------:R-:W4:Y:S01]  /*abc0*/  SHFL.IDX PT, R61, R32, R49, 0x1c1f ;  /* 0x001c1f31203d7589 */ /* 0x000f2200000e0000 */
[----:B------:R-:W-:-:S02]  /*abd0*/  LOP3.LUT R80, R48, R105, RZ, 0x3c, !PT ;  /* 0x0000006930507212 */ /* 0x000fc400078e3cff */
[----:B------:R-:W-:Y:S01]  /*abe0*/  MOV R9, R8 ;  /* 0x0000000800097202 */ /* 0x000fe20000000f00 */
[----:B------:R-:W-:Y:S01]  /*abf0*/  SHFL.IDX PT, R11, R55, R12, 0x1c1f ;  /* 0x001c1f0c370b7589 */ /* 0x000fe200000e0000 */
[----:B------:R-:W-:Y:S02]  /*ac00*/  MOV R79, R4 ;  /* 0x00000004004f7202 */ /* 0x000fe40000000f00 */
[----:B------:R-:W-:Y:S01]  /*ac10*/  MOV R80, R80 ;  /* 0x0000005000507202 */ /* 0x000fe20000000f00 */
[----:B------:R-:W-:Y:S01]  /*ac20*/  SHFL.IDX PT, R7, R59, R12, 0x1c1f ;  /* 0x001c1f0c3b077589 */ /* 0x000fe200000e0000 */
[----:B0-----:R-:W-:Y:S02]  /*ac30*/  SEL R74, R72, R13, P0 ;  /* 0x0000000d484a7207 */ /* 0x001fe40000000000 */
[----:B-1----:R-:W-:Y:S01]  /*ac40*/  SEL R70, R67, R68, P0 ;  /* 0x0000004443467207 */ /* 0x002fe20000000000 */
[----:B------:R-:W0:Y:S01]  /*ac50*/  SHFL.IDX PT, R15, R15, R49, 0x1c1f ;  /* 0x001c1f310f0f7589 */ /* 0x000e2200000e0000 */
[----:B--2---:R-:W-:-:S02]  /*ac60*/  SEL R71, R69, R42, P0 ;  /* 0x0000002a45477207 */ /* 0x004fc40000000000 */
[----:B------:R-:W-:Y:S01]  /*ac70*/  SEL R72, R13, R72, P0 ;  /* 0x000000480d487207 */ /* 0x000fe20000000000 */
[----:B------:R-:W1:Y:S01]  /*ac80*/  SHFL.IDX PT, R33, R33, R49, 0x1c1f ;  /* 0x001c1f3121217589 */ /* 0x000e6200000e0000 */
[----:B---3--:R-:W-:Y:S02]  /*ac90*/  SEL R73, R51, R52, P0 ;  /* 0x0000003433497207 */ /* 0x008fe40000000000 */
[----:B------:R-:W-:Y:S01]  /*aca0*/  SEL R68, R68, R67, P0 ;  /* 0x0000004344447207 */ /* 0x000fe20000000000 */
[----:B------:R-:W-:Y:S01]  /*acb0*/  SHFL.IDX PT, R36, R36, R49, 0x1c1f ;  /* 0x001c1f3124247589 */ /* 0x000fe200000e0000 */
[----:B------:R-:W-:Y:S02]  /*acc0*/  SEL R69, R42, R69, P0 ;  /* 0x000000452a457207 */ /* 0x000fe40000000000 */
[----:B------:R-:W-:Y:S01]  /*acd0*/  F2FP.BF16.F32.PACK_AB R13, R71, R70 ;  /* 0x00000046470d723e */ /* 0x000fe200000010ff */
[----:B------:R-:W-:Y:S01]  /*ace0*/  SHFL.IDX PT, R48, R57, R12, 0x1c1f ;  /* 0x001c1f0c39307589 */ /* 0x000fe200000e0000 */
[----:B----4-:R-:W-:-:S02]  /*acf0*/  SEL R62, R60, R61, P0 ;  /* 0x0000003d3c3e7207 */ /* 0x010fc40000000000 */
[----:B------:R-:W-:Y:S01]  /*ad00*/  SEL R60, R61, R60, P0 ;  /* 0x0000003c3d3c7207 */ /* 0x000fe20000000000 */
[----:B------:R1:W-:Y:S04]  /*ad10*/  SHFL.IDX PT, R5, R63, R12, 0x1c1f ;  /* 0x001c1f0c3f057589 */ /* 0x0003e800000e0000 */
[----:B------:R-:W-:Y:S04]  /*ad20*/  SHFL.IDX PT, R31, R31, R12, 0x1c1f ;  /* 0x001c1f0c1f1f7589 */ /* 0x000fe800000e0000 */
[----:B------:R-:W-:Y:S01]  /*ad30*/  SHFL.IDX PT, R4, R65, R12, 0x1c1f ;  /* 0x001c1f0c41047589 */ /* 0x000fe200000e0000 */
[----:B0-----:R-:W-:-:S02]  /*ad40*/  SEL R66, R64, R15, P0 ;  /* 0x0000000f40427207 */ /* 0x001fc40000000000 */
[----:B------:R-:W-:Y:S01]  /*ad50*/  SEL R64, R15, R64, P0 ;  /* 0x000000400f407207 */ /* 0x000fe20000000000 */
[----:B------:R0:W-:Y:S01]  /*ad60*/  SHFL.IDX PT, R55, R75, R12, 0x1c1f ;  /* 0x001c1f0c4b377589 */ /* 0x0001e200000e0000 */
[----:B-1----:R-:W-:Y:S02]  /*ad70*/  SEL R63, R54, R33, P0 ;  /* 0x00000021363f7207 */ /* 0x002fe40000000000 */
[----:B------:R-:W-:Y:S01]  /*ad80*/  SEL R61, R33, R54, P0 ;  /* 0x00000036213d7207 */ /* 0x000fe20000000000 */
[----:B------:R-:W-:Y:S01]  /*ad90*/  SHFL.IDX PT, R83, R83, R12, 0x1c1f ;  /* 0x001c1f0c53537589 */ /* 0x000fe200000e0000 */
[----:B------:R-:W-:-:S03]  /*ada0*/  F2FP.BF16.F32.PACK_AB R15, R69, R68 ;  /* 0x00000044450f723e */ /* 0x000fc600000010ff */
[----:B------:R-:W-:Y:S01]  /*adb0*/  SHFL.IDX PT, R45, R87, R12, 0x1c1f ;  /* 0x001c1f0c572d7589 */ /* 0x000fe200000e0000 */
[----:B0-----:R-:W-:-:S03]  /*adc0*/  SEL R75, R52, R51, P0 ;  /* 0x00000033344b7207 */ /* 0x001fc60000000000 */
[----:B------:R-:W-:Y:S04]  /*add0*/  SHFL.IDX PT, R10, R93, R12, 0x1c1f ;  /* 0x001c1f0c5d0a7589 */ /* 0x000fe800000e0000 */
[----:B------:R-:W-:Y:S04]  /*ade0*/  SHFL.IDX PT, R8, R95, R12, 0x1c1f ;  /* 0x001c1f0c5f087589 */ /* 0x000fe800000e0000 */
[----:B------:R-:W-:Y:S04]  /*adf0*/  SHFL.IDX PT, R58, R91, R12, 0x1c1f ;  /* 0x001c1f0c5b3a7589 */ /* 0x000fe800000e0000 */
[----:B------:R-:W-:Y:S04]  /*ae00*/  SHFL.IDX PT, R6, R89, R12, 0x1c1f ;  /* 0x001c1f0c59067589 */ /* 0x000fe800000e0000 */
[----:B------:R-:W0:Y:S04]  /*ae10*/  SHFL.IDX PT, R59, R134, R49, 0x1c1f ;  /* 0x001c1f31863b7589 */ /* 0x000e2800000e0000 */
[----:B------:R-:W1:Y:S04]  /*ae20*/  SHFL.IDX PT, R53, R20, R49, 0x1c1f ;  /* 0x001c1f3114357589 */ /* 0x000e6800000e0000 */
[----:B------:R-:W2:Y:S04]  /*ae30*/  SHFL.IDX PT, R34, R34, R49, 0x1c1f ;  /* 0x001c1f3122227589 */ /* 0x000ea800000e0000 */
[----:B------:R-:W-:Y:S04]  /*ae40*/  SHFL.IDX PT, R14, R43, R49, 0x1c1f ;  /* 0x001c1f312b0e7589 */ /* 0x000fe800000e0000 */
[----:B------:R0:W-:Y:S04]  /*ae50*/  SHFL.IDX PT, R57, R21, R49, 0x1c1f ;  /* 0x001c1f3115397589 */ /* 0x0001e800000e0000 */
[----:B------:R-:W3:Y:S04]  /*ae60*/  SHFL.IDX PT, R12, R35, R49, 0x1c1f ;  /* 0x001c1f31230c7589 */ /* 0x000ee800000e0000 */
[----:B------:R-:W4:Y:S01]  /*ae70*/  SHFL.IDX PT, R25, R25, R49, 0x1c1f ;  /* 0x001c1f3119197589 */ /* 0x000f2200000e0000 */
[----:B0-----:R-:W-:-:S03]  /*ae80*/  SEL R21, R59, R58, P0 ;  /* 0x0000003a3b157207 */ /* 0x001fc60000000000 */
[----:B------:R-:W0:Y:S01]  /*ae90*/  SHFL.IDX PT, R27, R27, R49, 0x1c1f ;  /* 0x001c1f311b1b7589 */ /* 0x000e2200000e0000 */
[----:B-1----:R-:W-:Y:S02]  /*aea0*/  SEL R67, R50, R53, P0 ;  /* 0x0000003532437207 */ /* 0x002fe40000000000 */
[----:B------:R-:W-:Y:S01]  /*aeb0*/  SEL R65, R53, R50, P0 ;  /* 0x0000003235417207 */ /* 0x000fe20000000000 */
[----:B------:R-:W-:Y:S01]  /*aec0*/  SHFL.IDX PT, R24, R24, R49, 0x1c1f ;  /* 0x001c1f3118187589 */ /* 0x000fe200000e0000 */
[----:B--2---:R-:W-:Y:S02]  /*aed0*/  SEL R54, R55, R34, P0 ;  /* 0x0000002237367207 */ /* 0x004fe40000000000 */
[----:B------:R-:W-:Y:S01]  /*aee0*/  SEL R52, R34, R55, P0 ;  /* 0x0000003722347207 */ /* 0x000fe20000000000 */
[----:B------:R-:W1:Y:S04]  /*aef0*/  SHFL.IDX PT, R26, R26, R49, 0x1c1f ;  /* 0x001c1f311a1a7589 */ /* 0x000e6800000e0000 */
[----:B------:R-:W2:Y:S04]  /*af00*/  SHFL.IDX PT, R30, R30, R49, 0x1c1f ;  /* 0x001c1f311e1e7589 */ /* 0x000ea800000e0000 */
[----:B------:R-:W2:Y:S01]  /*af10*/  SHFL.IDX PT, R37, R37, R49, 0x1c1f ;  /* 0x001c1f3125257589 */ /* 0x000ea200000e0000 */
[----:B---3--:R-:W-:-:S02]  /*af20*/  SEL R55, R83, R12, P0 ;  /* 0x0000000c53377207 */ /* 0x008fc40000000000 */
[----:B------:R-:W-:Y:S01]  /*af30*/  SEL R53, R12, R83, P0 ;  /* 0x000000530c357207 */ /* 0x000fe20000000000 */
[----:B------:R-:W3:Y:S01]  /*af40*/  SHFL.IDX PT, R28, R28, R49, 0x1c1f ;  /* 0x001c1f311c1c7589 */ /* 0x000ee200000e0000 */
[----:B----4-:R-:W-:Y:S01]  /*af50*/  SEL R50, R48, R25, P0 ;  /* 0x0000001930327207 */ /* 0x010fe20000000000 */
[----:B------:R-:W-:Y:S01]  /*af60*/  IMAD.U32 R83, RZ, RZ, UR9 ;  /* 0x00000009ff537e24 */ /* 0x000fe2000f8e00ff */
[----:B------:R-:W-:Y:S01]  /*af70*/  F2FP.BF16.F32.PACK_AB R12, R75, R74 ;  /* 0x0000004a4b0c723e */ /* 0x000fe200000010ff */
[----:B------:R4:W3:Y:S01]  /*af80*/  SHFL.IDX PT, R85, R44, R49, 0x1c1f ;  /* 0x001c1f312c557589 */ /* 0x0008e200000e0000 */
[----:B0-----:R-:W-:Y:S02]  /*af90*/  SEL R42, R40, R27, P0 ;  /* 0x0000001b282a7207 */ /* 0x001fe40000000000 */
[----:B------:R-:W-:Y:S01]  /*afa0*/  SEL R48, R25, R48, P0 ;  /* 0x0000003019307207 */ /* 0x000fe20000000000 */
[----:B------:R0:W3:Y:S01]  /*afb0*/  SHFL.IDX PT, R81, R29, R49, 0x1c1f ;  /* 0x001c1f311d517589 */ /* 0x0000e200000e0000 */
[----:B------:R-:W-:-:S02]  /*afc0*/  SEL R40, R27, R40, P0 ;  /* 0x000000281b287207 */ /* 0x000fc40000000000 */
[----:B------:R-:W-:Y:S01]  /*afd0*/  F2FP.BF16.F32.PACK_AB R25, R63, R62 ;  /* 0x0000003e3f19723e */ /* 0x000fe200000010ff */
[----:B------:R0:W3:Y:S01]  /*afe0*/  SHFL.IDX PT, R87, R46, R49, 0x1c1f ;  /* 0x001c1f312e577589 */ /* 0x0000e200000e0000 */
[----:B-1----:R-:W-:Y:S02]  /*aff0*/  SEL R51, R7, R26, P0 ;  /* 0x0000001a07337207 */ /* 0x002fe40000000000 */
[----:B----4-:R-:W-:Y:S02]  /*b000*/  SEL R44, R36, R47, P0 ;  /* 0x0000002f242c7207 */ /* 0x010fe40000000000 */
[----:B--2---:R-:W-:Y:S02]  /*b010*/  SEL R32, R31, R30, P0 ;  /* 0x0000001e1f207207 */ /* 0x004fe40000000000 */
[----:B0-----:R-:W-:Y:S02]  /*b020*/  SEL R29, R58, R59, P0 ;  /* 0x0000003b3a1d7207 */ /* 0x001fe40000000000 */
[----:B------:R-:W-:-:S02]  /*b030*/  SEL R58, R56, R57, P0 ;  /* 0x00000039383a7207 */ /* 0x000fc40000000000 */
[----:B------:R-:W-:Y:S02]  /*b040*/  SEL R46, R47, R36, P0 ;  /* 0x000000242f2e7207 */ /* 0x000fe40000000000 */
[----:B------:R-:W-:Y:S02]  /*b050*/  SEL R47, R45, R14, P0 ;  /* 0x0000000e2d2f7207 */ /* 0x000fe40000000000 */
[----:B------:R-:W-:Y:S02]  /*b060*/  SEL R45, R14, R45, P0 ;  /* 0x0000002d0e2d7207 */ /* 0x000fe40000000000 */
[----:B------:R-:W-:Y:S02]  /*b070*/  SEL R56, R57, R56, P0 ;  /* 0x0000003839387207 */ /* 0x000fe40000000000 */
[----:B------:R-:W-:Y:S02]  /*b080*/  F2FP.BF16.F32.PACK_AB R14, R73, R72 ;  /* 0x00000048490e723e */ /* 0x000fe400000010ff */
[----:B------:R-:W-:-:S02]  /*b090*/  SEL R59, R11, R24, P0 ;  /* 0x000000180b3b7207 */ /* 0x000fc40000000000 */
[----:B------:R-:W-:Y:S01]  /*b0a0*/  SEL R57, R24, R11, P0 ;  /* 0x0000000b18397207 */ /* 0x000fe20000000000 */
[----:B------:R-:W-:Y:S01]  /*b0b0*/  STSM.16.M88.4 [R9], R12 ;  /* 0x0000000c09007844 */ /* 0x000fe20000000200 */
[----:B------:R-:W-:Y:S02]  /*b0c0*/  SEL R49, R26, R7, P0 ;  /* 0x000000071a317207 */ /* 0x000fe40000000000 */
[----:B------:R-:W-:Y:S02]  /*b0d0*/  SEL R36, R10, R37, P0 ;  /* 0x000000250a247207 */ /* 0x000fe40000000000 */
[----:B------:R-:W-:Y:S02]  /*b0e0*/  SEL R34, R37, R10, P0 ;  /* 0x0000000a25227207 */ /* 0x000fe40000000000 */
[----:B------:R-:W-:Y:S02]  /*b0f0*/  F2FP.BF16.F32.PACK_AB R24, R67, R66 ;  /* 0x000000424318723e */ /* 0x000fe400000010ff */
[----:B------:R-:W-:-:S02]  /*b100*/  F2FP.BF16.F32.PACK_AB R26, R65, R64 ;  /* 0x00000040411a723e */ /* 0x000fc400000010ff */
[----:B------:R-:W-:Y:S02]  /*b110*/  F2FP.BF16.F32.PACK_AB R27, R61, R60 ;  /* 0x0000003c3d1b723e */ /* 0x000fe400000010ff */
[----:B---3--:R-:W-:Y:S02]  /*b120*/  SEL R43, R5, R28, P0 ;  /* 0x0000001c052b7207 */ /* 0x008fe40000000000 */
[----:B------:R-:W-:Y:S01]  /*b130*/  SEL R41, R28, R5, P0 ;  /* 0x000000051c297207 */ /* 0x000fe20000000000 */
[----:B------:R0:W-:Y:S01]  /*b140*/  STSM.16.M88.4 [R82], R24 ;  /* 0x0000001852007844 */ /* 0x0001e20000000200 */
[----:B------:R-:W-:Y:S02]  /*b150*/  SEL R37, R8, R85, P0 ;  /* 0x0000005508257207 */ /* 0x000fe40000000000 */
[----:B------:R-:W-:Y:S02]  /*b160*/  SEL R35, R85, R8, P0 ;  /* 0x0000000855237207 */ /* 0x000fe40000000000 */
[----:B------:R-:W-:-:S02]  /*b170*/  SEL R30, R30, R31, P0 ;  /* 0x0000001f1e1e7207 */ /* 0x000fc40000000000 */
[----:B------:R-:W-:Y:S02]  /*b180*/  SEL R33, R4, R81, P0 ;  /* 0x0000005104217207 */ /* 0x000fe40000000000 */
[----:B------:R-:W-:Y:S02]  /*b190*/  SEL R31, R81, R4, P0 ;  /* 0x00000004511f7207 */ /* 0x000fe40000000000 */
[----:B------:R-:W-:Y:S02]  /*b1a0*/  SEL R28, R6, R87, P0 ;  /* 0x00000057061c7207 */ /* 0x000fe40000000000 */
[----:B------:R-:W-:Y:S02]  /*b1b0*/  SEL R20, R87, R6, P0 ;  /* 0x0000000657147207 */ /* 0x000fe40000000000 */
[----:B------:R-:W-:Y:S01]  /*b1c0*/  F2FP.BF16.F32.PACK_AB R4, R59, R58 ;  /* 0x0000003a3b04723e */ /* 0x000fe200000010ff */
[----:B0-----:R-:W-:Y:S01]  /*b1d0*/  IMAD.U32 R82, RZ, RZ, UR8 ;  /* 0x00000008ff527e24 */ /* 0x001fe2000f8e00ff */
[----:B------:R-:W-:Y:S01]  /*b1e0*/  F2FP.BF16.F32.PACK_AB R5, R55, R54 ;  /* 0x000000363705723e */ /* 0x000fe200000010ff */
[----:B------:R-:W-:Y:S01]  /*b1f0*/  ULDC.64 UR8, c[0x0][0xc08] ;  /* 0x0003020000087ab9 */ /* 0x000fe20000000a00 */
        /* <DEDUP_REMOVED lines=19> */
[----:B------:R-:W-:Y:S01]  /*b330*/  BAR.SYNC.DEFER_BLOCKING 0x1, 0x180 ;  /* 0x0046000000007b1d */ /* 0x000fe20000010000 */
[----:B------:R-:W-:-:S07]  /*b340*/  ISETP.NE.AND.EX P0, PT, RZ, UR11, PT, P0 ;  /* 0x0000000bff007c0c */ /* 0x000fce000bf05300 */
[----:B0-----:R-:W0:Y:S06]  /*b350*/  LDC R78, c[0x0][0xbe8] ;  /* 0x0002fa00ff4e7b82 */ /* 0x001e2c0000000800 */
[----:B------:R-:W3:Y:S01]  /*b360*/  @P0 LDG.E R81, desc[UR44][R82.64] ;  /* 0x0000002c52510981 */ /* 0x000ee2000c1e1900 */
[----:B------:R-:W-:Y:S01]  /*b370*/  UISETP.NE.U32.AND UP0, UPT, UR8, URZ, UPT ;  /* 0x0000003f0800728c */ /* 0x000fe2000bf05070 */
[----:B------:R-:W-:-:S03]  /*b380*/  ULDC UR4, c[0x0][0xa88] ;  /* 0x0002a20000047ab9 */ /* 0x000fc60000000800 */
[----:B------:R-:W-:Y:S01]  /*b390*/  UISETP.NE.AND.EX UP0, UPT, UR9, URZ, UPT, UP0 ;  /* 0x0000003f0900728c */ /* 0x000fe2000bf05300 */
[----:B0-----:R-:W-:Y:S01]  /*b3a0*/  ISETP.NE.AND P1, PT, R78, 0x1, PT ;  /* 0x000000014e00780c */ /* 0x001fe20003f25270 */
[----:B------:R-:W-:Y:S01]  /*b3b0*/  UMOV UR16, 0x9b8 ;  /* 0x000009b800107882 */ /* 0x000fe20000000000 */
[----:B------:R-:W-:-:S03]  /*b3c0*/  IMAD.U32 R9, RZ, RZ, UR4 ;  /* 0x00000004ff097e24 */ /* 0x000fc6000f8e00ff */
[----:B------:R-:W-:-:S05]  /*b3d0*/  PLOP3.LUT P4, PT, PT, PT, UP0, 0x80, 0x0 ;  /* 0x000000000000781c */ /* 0x000fca0003f8f008 */
[----:B------:R-:W-:-:S03]  /*b3e0*/  @UP0 ULEA UR8, UP1, UR36, UR8, 0x2 ;  /* 0x0000000824080291 */ /* 0x000fc6000f82103f */
[----:B------:R-:W0:Y:S01]  /*b3f0*/  @P1 LDC R6, c[0x0][0xbec] ;  /* 0x0002fb00ff061b82 */ /* 0x000e220000000800 */
[----:B------:R-:W-:Y:S02]  /*b400*/  @UP0 ULEA.HI.X UR9, UR36, UR9, UR37, 0x2, UP1 ;  /* 0x0000000924090291 */ /* 0x000fe400088f1425 */
[----:B------:R-:W-:Y:S01]  /*b410*/  UISETP.GT.AND UP1, UPT, UR42, 0x1, UPT ;  /* 0x000000012a00788c */ /* 0x000fe2000bf24270 */
[----:B------:R-:W-:-:S04]  /*b420*/  IMAD.U32 R4, RZ, RZ, UR8 ;  /* 0x00000008ff047e24 */ /* 0x000fc8000f8e00ff */
[----:B------:R-:W4:Y:S01]  /*b430*/  @P1 LDC R11, c[0x0][0xbf0] ;  /* 0x0002fc00ff0b1b82 */ /* 0x000f220000000800 */
[----:B------:R-:W-:Y:S01]  /*b440*/  USEL UR16, UR16, 0x978, UP1 ;  /* 0x0000097810107887 */ /* 0x000fe20008800000 */
[----:B------:R-:W-:Y:S01]  /*b450*/  IMAD.U32 R5, RZ, RZ, UR9 ;  /* 0x00000009ff057e24 */ /* 0x000fe2000f8e00ff */
[----:B------:R-:W-:Y:S01]  /*b460*/  UISETP.NE.U32.AND UP0, UPT, UR10, URZ, UPT ;  /* 0x0000003f0a00728c */ /* 0x000fe2000bf05070 */
[----:B-1----:R-:W-:Y:S01]  /*b470*/  VIADD R15, R17, UR39 ;  /* 0x00000027110f7c36 */ /* 0x002fe20008000000 */
[----:B------:R-:W-:Y:S02]  /*b480*/  UMOV UR4, URZ ;  /* 0x0000003f00047c82 */ /* 0x000fe40008000000 */
[----:B------:R-:W-:Y:S01]  /*b490*/  UISETP.NE.AND.EX UP0, UPT, UR11, URZ, UPT, UP0 ;  /* 0x0000003f0b00728c */ /* 0x000fe2000bf05300 */
[----:B------:R0:W5:Y:S01]  /*b4a0*/  @P4 LDG.E R9, desc[UR44][R4.64] ;  /* 0x0000002c04094981 */ /* 0x000162000c1e1900 */
[----:B------:R-:W-:Y:S01]  /*b4b0*/  USEL UR7, UR41, URZ, UP1 ;  /* 0x0000003f29077287 */ /* 0x000fe20008800000 */
[----:B------:R-:W-:Y:S01]  /*b4c0*/  IMAD.MOV.U32 R7, RZ, RZ, R15 ;  /* 0x000000ffff077224 */ /* 0x000fe200078e000f */
[----:B------:R-:W-:-:S02]  /*b4d0*/  USEL UR36, UR36, URZ, !UP0 ;  /* 0x0000003f24247287 */ /* 0x000fc4000c000000 */
[----:B------:R-:W-:Y:S01]  /*b4e0*/  ULDC.64 UR10, c[0x0][UR16+0x218] ;  /* 0x00008600100a7abb */ /* 0x000fe20008000a00 */
[----:B------:R-:W-:Y:S01]  /*b4f0*/  ULDC.64 UR14, c[0x0][UR16+0x228] ;  /* 0x00008a00100e7abb */ /* 0x000fe20008000a00 */
[----:B------:R-:W-:Y:S01]  /*b500*/  ULDC.64 UR12, c[0x0][UR16+0x220] ;  /* 0x00008800100c7abb */ /* 0x000fe20008000a00 */
[----:B------:R-:W-:Y:S02]  /*b510*/  UIMAD.WIDE.U32 UR8, UR10, UR38, URZ ;  /* 0x000000260a0872a5 */ /* 0x000fe4000f8e003f */
[----:B------:R-:W-:Y:S01]  /*b520*/  UIMAD.WIDE.U32 UR18, UR14, UR7, URZ ;  /* 0x000000070e1272a5 */ /* 0x000fe2000f8e003f */
[----:B0-----:R-:W-:Y:S01]  /*b530*/  @P1 IMAD.HI.U32 R4, R15, R6, RZ ;  /* 0x000000060f041227 */ /* 0x001fe200078e00ff */
[----:B------:R-:W-:Y:S02]  /*b540*/  UIMAD UR10, UR11, UR38, URZ ;  /* 0x000000260b0a72a4 */ /* 0x000fe4000f8e023f */
[----:B------:R-:W-:Y:S02]  /*b550*/  UIMAD UR14, UR15, UR7, URZ ;  /* 0x000000070f0e72a4 */ /* 0x000fe4000f8e023f */
[----:B------:R-:W-:Y:S01]  /*b560*/  USEL UR37, UR37, URZ, !UP0 ;  /* 0x0000003f25257287 */ /* 0x000fe2000c000000 */
[----:B----4-:R-:W-:Y:S01]  /*b570*/  @P1 SHF.R.U32.HI R7, RZ, R11, R4 ;  /* 0x0000000bff071219 */ /* 0x010fe20000011604 */
        /* <DEDUP_REMOVED lines=34> */
.L_x_10627:
        /* <DEDUP_REMOVED lines=37> */
[----:B------:R-:W-:Y:S01]  /*b9f0*/  UIMAD.WIDE.U32 UR8, UR4, UR10, URZ ;  /* 0x0000000a040872a5 */ /* 0x000fe2000f8e003f */
[----:B------:R-:W-:Y:S01]  /*ba00*/  IADD3 R9, P0, R76, 0x1800, RZ ;  /* 0x000018004c097810 */ /* 0x000fe20007f1e0ff */
[----:B------:R-:W-:Y:S01]  /*ba10*/  UIMAD UR7, UR4, UR11, UR7 ;  /* 0x0000000b040772a4 */ /* 0x000fe2000f8e0207 */
[----:B------:R-:W-:Y:S01]  /*ba20*/  SHF.R.U64 R0, R0, 0x3, RZ ;  /* 0x0000000300007819 */ /* 0x000fe200000012ff */
[----:B------:R-:W-:Y:S01]  /*ba30*/  IMAD.IADD R2, R80, 0x1, -R2 ;  /* 0x0000000150027824 */ /* 0x000fe200078e0a02 */
[----:B------:R-:W-:Y:S01]  /*ba40*/  ULDC.64 UR10, c[0x0][0xae8] ;  /* 0x0002ba00000a7ab9 */ /* 0x000fe20000000a00 */
[----:B------:R-:W-:Y:S01]  /*ba50*/  UIADD3 UR9, UR9, UR7, URZ ;  /* 0x0000000709097290 */ /* 0x000fe2000fffe03f */
[----:B------:R-:W-:Y:S01]  /*ba60*/  LOP3.LUT R32, R0, R5, RZ, 0x3c, !PT ;  /* 0x0000000500207212 */ /* 0x000fe200078e3cff */
[----:B------:R-:W-:Y:S01]  /*ba70*/  IMAD R0, R2, 0x60, R79 ;  /* 0x0000006002007824 */ /* 0x000fe200078e024f */
[C---:B------:R-:W-:Y:S01]  /*ba80*/  IADD3 R13, P2, R76.reuse, 0x3000, RZ ;  /* 0x000030004c0d7810 */ /* 0x040fe20007f5e0ff */
[----:B------:R-:W-:Y:S01]  /*ba90*/  UIMAD.WIDE.U32 UR8, UR38, UR10, UR8 ;  /* 0x0000000a260872a5 */ /* 0x000fe2000f8e0008 */
[----:B------:R-:W-:Y:S01]  /*baa0*/  IADD3 R25, P3, R76, 0x4800, RZ ;  /* 0x000048004c197810 */ /* 0x000fe20007f7e0ff */
[----:B------:R-:W-:Y:S01]  /*bab0*/  VIADD R2, R0, UR39 ;  /* 0x0000002700027c36 */ /* 0x000fe20008000000 */
[----:B------:R-:W-:Y:S01]  /*bac0*/  USHF.R.S32.HI UR4, URZ, 0x1f, UR36 ;  /* 0x0000001f3f047899 */ /* 0x000fe20008011424 */
[----:B------:R-:W-:Y:S01]  /*bad0*/  IADD3 R29, P4, R76, 0x6000, RZ ;  /* 0x000060004c1d7810 */ /* 0x000fe20007f9e0ff */
[----:B------:R-:W-:Y:S01]  /*bae0*/  UIMAD UR9, UR38, UR11, UR9 ;  /* 0x0000000b260972a4 */ /* 0x000fe2000f8e0209 */
[----:B-1----:R-:W-:Y:S01]  /*baf0*/  @P1 IMAD.HI.U32 R0, R2, R21, RZ ;  /* 0x0000001502001227 */ /* 0x002fe200078e00ff */
[----:B------:R-:W-:Y:S01]  /*bb00*/  LOP3.LUT R8, R9, 0x180, RZ, 0xc0, !PT ;  /* 0x0000018009087812 */ /* 0x000fe200078ec0ff */
[----:B------:R-:W-:Y:S01]  /*bb10*/  ULDC.64 UR10, c[0x0][0xaf0] ;  /* 0x0002bc00000a7ab9 */ /* 0x000fe20000000a00 */
[----:B------:R-:W-:Y:S01]  /*bb20*/  LOP3.LUT R12, R13, 0x180, RZ, 0xc0, !PT ;  /* 0x000001800d0c7812 */ /* 0x000fe200078ec0ff */
[----:B------:R-:W-:Y:S01]  /*bb30*/  UIMAD UR4, UR4, UR10, URZ ;  /* 0x0000000a040472a4 */ /* 0x000fe2000f8e023f */
[----:B------:R-:W-:Y:S01]  /*bb40*/  LOP3.LUT R24, R25, 0x180, RZ, 0xc0, !PT ;  /* 0x0000018019187812 */ /* 0x000fe200078ec0ff */
[----:B------:R-:W-:Y:S01]  /*bb50*/  IMAD.X R33, RZ, RZ, R77, P5 ;  /* 0x000000ffff217224 */ /* 0x000fe200028e064d */
[----:B------:R-:W-:Y:S01]  /*bb60*/  LOP3.LUT R28, R29, 0x180, RZ, 0xc0, !PT ;  /* 0x000001801d1c7812 */ /* 0x000fe200078ec0ff */
[----:B------:R-:W-:Y:S01]  /*bb70*/  IMAD.MOV.U32 R37, RZ, RZ, R2 ;  /* 0x000000ffff257224 */ /* 0x000fe200078e0002 */
[----:B------:R-:W-:Y:S01]  /*bb80*/  LOP3.LUT R7, R76, 0x180, RZ, 0xc0, !PT ;  /* 0x000001804c077812 */ /* 0x000fe200078ec0ff */
[----:B------:R-:W-:Y:S01]  /*bb90*/  UIMAD UR4, UR36, UR11, UR4 ;  /* 0x0000000b240472a4 */ /* 0x000fe2000f8e0204 */
[----:B--2---:R-:W-:Y:S01]  /*bba0*/  @P1 SHF.R.U32.HI R37, RZ, R41, R0 ;  /* 0x00000029ff251219 */ /* 0x004fe20000011600 */
[----:B------:R-:W-:Y:S01]  /*bbb0*/  UIMAD.WIDE.U32 UR36, UR36, UR10, UR8 ;  /* 0x0000000a242472a5 */ /* 0x000fe2000f8e0008 */
[----:B------:R-:W-:Y:S01]  /*bbc0*/  SHF.R.U64 R8, R8, 0x3, RZ ;  /* 0x0000000308087819 */ /* 0x000fe200000012ff */
[----:B------:R-:W5:Y:S01]  /*bbd0*/  LD.E.128 R32, desc[UR44][R32.64] ;  /* 0x0000002c20207980 */ /* 0x000f62000c101d00 */
        /* <DEDUP_REMOVED lines=30> */
[----:B------:R-:W5:Y:S01]  /*bdc0*/  LD.E.128 R28, desc[UR44][R28.64] ;  /* 0x0000002c1c1c7980 */ /* 0x000f62000c101d00 */
[----:B------:R-:W-:Y:S01]  /*bdd0*/  @!PT LDS RZ, [RZ] ;  /* 0x00000000fffff984 */ /* 0x000fe20000000800 */
[----:B------:R-:W-:Y:S01]  /*bde0*/  @!PT LDS RZ, [RZ] ;  /* 0x00000000fffff984 */ /* 0x000fe20000000800 */
[----:B------:R-:W-:Y:S01]  /*bdf0*/  @!PT LDS RZ, [RZ] ;  /* 0x00000000fffff984 */ /* 0x000fe20000000800 */
[----:B------:R-:W-:Y:S01]  /*be00*/  @!PT LDS RZ, [RZ] ;  /* 0x00000000fffff984 */ /* 0x000fe20000000800 */
[----:B------:R1:W-:Y:S06]  /*be10*/  MEMBAR.ALL.CTA ;  /* 0x0000000000007992 */ /* 0x0003ec0000008000 */
[----:B-1----:R-:W1:Y:S01]  /*be20*/  FENCE.VIEW.ASYNC.S ;  /* 0x00000000000073c6 */ /* 0x002e620000000000 */
[----:B------:R-:W-:Y:S02]  /*be30*/  IMAD.IADD R21, R21, 0x1, R43 ;  /* 0x0000000115157824 */ /* 0x000fe400078e022b */
[----:B------:R-:W-:-:S02]  /*be40*/  IMAD R0, R0, UR8, RZ ;  /* 0x0000000800007c24 */ /* 0x000fc4000f8e02ff */
        /* <DEDUP_REMOVED lines=29> */
.L_x_10630:
[----:B------:R-:W-:Y:S05]  /*c020*/  BSYNC B1 ;  /* 0x0000000000017941 */ /* 0x000fea0003800000 */
.L_x_10629:
        /* <DEDUP_REMOVED lines=19> */
.L_x_10628:
        /* <DEDUP_REMOVED lines=19> */
[C---:B------:R-:W-:Y:S01]  /*c290*/  VIADD R89, R16.reuse, 0x10 ;  /* 0x0000001010597836 */ /* 0x040fe20000000000 */
[----:B------:R2:W-:Y:S01]  /*c2a0*/  SYNCS.ARRIVE.TRANS64.RED.A1T0 RZ, [R2+URZ], RZ ;  /* 0x000000ff02ff79a7 */ /* 0x0005e2000810043f */
[----:B------:R-:W-:Y:S01]  /*c2b0*/  ULDC.64 UR10, c[0x0][0xb40] ;  /* 0x0002d000000a7ab9 */ /* 0x000fe20000000a00 */
[----:B------:R-:W-:Y:S01]  /*c2c0*/  SHF.R.S32.HI R27, RZ, 0x1f, R22 ;  /* 0x0000001fff1b7819 */ /* 0x000fe20000011416 */
[----:B------:R-:W-:Y:S01]  /*c2d0*/  UIMAD UR4, UR4, UR10, URZ ;  /* 0x0000000a040472a4 */ /* 0x000fe2000f8e023f */
[----:B------:R-:W-:Y:S01]  /*c2e0*/  SHF.R.S32.HI R26, RZ, 0x1f, R152 ;  /* 0x0000001fff1a7819 */ /* 0x000fe20000011498 */
[----:B0-----:R-:W-:Y:S01]  /*c2f0*/  @P1 IMAD.HI.U32 R0, R15, R0, RZ ;  /* 0x000000000f001227 */ /* 0x001fe200078e00ff */
[----:B------:R-:W-:Y:S01]  /*c300*/  SHF.R.S32.HI R76, RZ, 0x1f, R153 ;  /* 0x0000001fff4c7819 */ /* 0x000fe20000011499 */
[----:B------:R-:W-:Y:S01]  /*c310*/  UIMAD UR4, UR36, UR11, UR4 ;  /* 0x0000000b240472a4 */ /* 0x000fe2000f8e0204 */
[----:B------:R-:W-:Y:S01]  /*c320*/  SHF.R.S32.HI R77, RZ, 0x1f, R154 ;  /* 0x0000001fff4d7819 */ /* 0x000fe2000001149a */
[----:B------:R-:W-:Y:S01]  /*c330*/  UIMAD.WIDE.U32 UR36, UR36, UR10, UR8 ;  /* 0x0000000a242472a5 */ /* 0x000fe2000f8e0008 */
[----:B------:R-:W-:Y:S01]  /*c340*/  SHF.R.S32.HI R79, RZ, 0x1f, R155 ;  /* 0x0000001fff4f7819 */ /* 0x000fe2000001149b */
[C---:B------:R-:W-:Y:S01]  /*c350*/  VIADD R82, R16.reuse, 0x28 ;  /* 0x0000002810527836 */ /* 0x040fe20000000000 */
[----:B------:R-:W-:Y:S01]  /*c360*/  ULDC.64 UR10, c[0x0][0xb48] ;  /* 0x0002d200000a7ab9 */ /* 0x000fe20000000a00 */
[----:B------:R-:W-:Y:S01]  /*c370*/  UIADD3 UR9, UR37, UR4, URZ ;  /* 0x0000000425097290 */ /* 0x000fe2000fffe03f */
[----:B-1----:R-:W-:Y:S01]  /*c380*/  @P1 SHF.R.U32.HI R7, RZ, R5, R0 ;  /* 0x00000005ff071219 */ /* 0x002fe20000011600 */
[----:B------:R-:W-:Y:S01]  /*c390*/  VIADD R84, R16, 0x20 ;  /* 0x0000002010547836 */ /* 0x000fe20000000000 */
        /* <DEDUP_REMOVED lines=28> */
[C---:B------:R-:W-:Y:S02]  /*c560*/  VIADD R86, R16.reuse, 0x18 ;  /* 0x0000001810567836 */ /* 0x040fe40000000000 */
[----:B------:R-:W-:Y:S01]  /*c570*/  VIADD R88, R16, 0x10 ;  /* 0x0000001010587836 */ /* 0x000fe20000000000 */
        /* <DEDUP_REMOVED lines=12> */
[-C--:B------:R-:W-:Y:S02]  /*c640*/  @!P1 LEA.HI.X R7, R22, R5.reuse, R27, 0x2, P6 ;  /* 0x0000000516079211 */ /* 0x080fe400030f141b */
[----:B------:R-:W-:Y:S01]  /*c650*/  @!P0 LEA R8, P5, R88, R4, 0x2 ;  /* 0x0000000458088211 */ /* 0x000fe200078a10ff */
[----:B------:R0:W-:Y:S01]  /*c660*/  @!P2 ST.E.64 desc[UR44][R2.64], R74 ;  /* 0x0000004a0200a985 */ /* 0x0001e2000c101b2c */
        /* <DEDUP_REMOVED lines=37> */
.L_x_10633:
[----:B------:R-:W-:Y:S05]  /*c8c0*/  BSYNC B1 ;  /* 0x0000000000017941 */ /* 0x000fea0003800000 */
.L_x_10632:
[----:B------:R-:W-:Y:S01]  /*c8d0*/  ISETP.GE.AND P0, PT, R25, R38, PT ;  /* 0x000000261900720c */ /* 0x000fe20003f06270 */
[----:B01----:R0:W1:Y:S04]  /*c8e0*/  SHFL.IDX PT, R5, R24, 0x1, 0x1c1f ;  /* 0x003c1f0018057f89 */ /* 0x00306800000e0000 */
[----:B------:R0:W3:Y:S08]  /*c8f0*/  SHFL.IDX PT, R4, R0, 0x1, 0x1c1f ;  /* 0x003c1f0000047f89 */ /* 0x0000f000000e0000 */
[----:B0-----:R-:W-:Y:S05]  /*c900*/  @P0 BRA `(.L_x_10631) ;  /* 0x0000000c00940947 */ /* 0x001fea0003800000 */
[----:B------:R-:W-:Y:S02]  /*c910*/  ULDC UR4, c[0x0][0xac8] ;  /* 0x0002b20000047ab9 */ /* 0x000fe40000000800 */
[----:B------:R-:W-:Y:S02]  /*c920*/  ISETP.GE.AND P5, PT, R22, UR4, PT ;  /* 0x0000000416007c0c */ /* 0x000fe4000bfa6270 */
[----:B------:R-:W-:Y:S02]  /*c930*/  ISETP.GE.AND P1, PT, R16, UR4, PT ;  /* 0x0000000410007c0c */ /* 0x000fe4000bf26270 */
[----:B------:R-:W-:Y:S02]  /*c940*/  ISETP.GE.AND P2, PT, R88, UR4, PT ;  /* 0x0000000458007c0c */ /* 0x000fe4000bf46270 */
[----:B------:R-:W-:Y:S02]  /*c950*/  ISETP.GE.AND P4, PT, R86, UR4, PT ;  /* 0x0000000456007c0c */ /* 0x000fe4000bf86270 */
[----:B------:R-:W-:-:S05]  /*c960*/  ISETP.GE.AND P3, PT, R84, UR4, PT ;  /* 0x0000000454007c0c */ /* 0x000fca000bf66270 */
[-C--:B---3--:R-:W-:Y:S02]  /*c970*/  @!P5 LEA R6, P0, R22, R4.reuse, 0x2 ;  /* 0x000000041606d211 */ /* 0x088fe400078010ff */
[----:B-12---:R-:W-:Y:S02]  /*c980*/  @!P1 IMAD.WIDE R2, R16, 0x4, R4 ;  /* 0x0000000410029825 */ /* 0x006fe400078e0204 */
        /* <DEDUP_REMOVED lines=42> */
.L_x_10626:
        /* <DEDUP_REMOVED lines=31> */
.L_x_10634:
        /* <DEDUP_REMOVED lines=56> */
.L_x_10636:
[----:B------:R-:W-:Y:S05]  /*d1a0*/  BSYNC B1 ;  /* 0x0000000000017941 */ /* 0x000fea0003800000 */
.L_x_10635:
        /* <DEDUP_REMOVED lines=27> */
[----:B------:R-:W-:-:S04]  /*d360*/  UIMAD UR37, UR37, UR10, URZ ;  /* 0x0000000a252572a4 */ /* 0x000fc8000f8e023f */
        /* <DEDUP_REMOVED lines=45> */
.L_x_10638:
[----:B------:R-:W-:Y:S05]  /*d640*/  BSYNC B1 ;  /* 0x0000000000017941 */ /* 0x000fea0003800000 */
.L_x_10637:
        /* <DEDUP_REMOVED lines=17> */
.L_x_10631:
[----:B------:R-:W-:Y:S05]  /*d760*/  BSYNC B0 ;  /* 0x0000000000007941 */ /* 0x000fea0003800000 */
.L_x_10625:
[----:B------:R-:W-:Y:S02]  /*d770*/  ULDC UR4, c[0x0][0xc3c] ;  /* 0x00030f0000047ab9 */ /* 0x000fe40000000800 */
[----:B------:R-:W-:-:S13]  /*d780*/  ISETP.GE.AND P0, PT, R39, UR4, PT ;  /* 0x0000000427007c0c */ /* 0x000fda000bf06270 */
[----:B------:R-:W-:Y:S05]  /*d790*/  @!P0 BRA `(.L_x_10639) ;  /* 0xffffff3400e48947 */ /* 0x000fea000383ffff */
[----:B------:R-:W-:Y:S05]  /*d7a0*/  EXIT ;  /* 0x000000000000794d */ /* 0x000fea0003800000 */
.L_x_10585:
        /* <DEDUP_REMOVED lines=14> */
[----:B-1----:R1:W-:Y:S01]  /*d890*/  STL.64 [R1], R8 ;  /* 0x0000000801007387 */ /* 0x0023e20000100a00 */
[----:B0-----:R-:W-:-:S03]  /*d8a0*/  IMAD.MOV.U32 R0, RZ, RZ, R11 ;  /* 0x000000ffff007224 */ /* 0x001fc600078e000b */
[----:B------:R1:W-:Y:S02]  /*d8b0*/  STL [R1+0x8], R10 ;  /* 0x0000080a01007387 */ /* 0x0003e40000100800 */
[----:B------:R-:W-:Y:S01]  /*d8c0*/  R2UR UR43, R0 ;  /* 0x00000000002b72ca */ /* 0x000fe200000e0000 */
[----:B------:R-:W-:Y:S06]  /*d8d0*/  BAR.ARV 0x4, 0x200 ;  /* 0x0108000000007b1d */ /* 0x000fec0000002000 */
[----:B------:R-:W-:Y:S08]  /*d8e0*/  BRA `(.L_x_10641) ;  /* 0x0000000c00d07947 */ /* 0x000ff00003800000 */
.L_x_10640:
[----:B0-----:R-:W0:Y:S01]  /*d8f0*/  S2R R0, SR_TID.X ;  /* 0x0000000000007919 */ /* 0x001e220000002100 */
        /* <DEDUP_REMOVED lines=43> */
.L_x_10644:
        /* <DEDUP_REMOVED lines=38> */
.L_x_10642:
        /* <DEDUP_REMOVED lines=17> */
.L_x_10645:
        /* <DEDUP_REMOVED lines=63> */
.L_x_10646:
        /* <DEDUP_REMOVED lines=64> */
.L_x_10647:
[----:B01----:R-:W-:-:S05]  /*e710*/  LOP3.LUT R3, RZ, R2, RZ, 0x33, !PT ;  /* 0x00000002ff037212 */ /* 0x003fca00078e33ff */
[----:B------:R-:W-:-:S05]  /*e720*/  IMAD.IADD R2, R4, 0x1, R3 ;  /* 0x0000000104027824 */ /* 0x000fca00078e0203 */
[----:B------:R1:W-:Y:S01]  /*e730*/  STL [R1+0x4], R2 ;  /* 0x0000040201007387 */ /* 0x0003e20000100800 */
[----:B------:R-:W-:Y:S05]  /*e740*/  BRA `(.L_x_10648) ;  /* 0x00000000000c7947 */ /* 0x000fea0003800000 */
.L_x_10643:
[----:B------:R0:W-:Y:S04]  /*e750*/  STL [R1], R9 ;  /* 0x0000000901007387 */ /* 0x0001e80000100800 */
[----:B------:R0:W-:Y:S04]  /*e760*/  STL [R1+0x4], RZ ;  /* 0x000004ff01007387 */ /* 0x0001e80000100800 */
[----:B------:R0:W-:Y:S02]  /*e770*/  STL [R1+0x8], RZ ;  /* 0x000008ff01007387 */ /* 0x0001e40000100800 */
.L_x_10648:
        /* <DEDUP_REMOVED lines=11> */
.L_x_10641:
        /* <DEDUP_REMOVED lines=9> */
[----:B------:R-:W-:Y:S01]  /*e8c0*/  UMOV UR4, 0x400 ;  /* 0x0000040000047882 */ /* 0x000fe20000000000 */
[----:B------:R-:W-:Y:S01]  /*e8d0*/  IMAD.SHL.U32 R7, R6, 0x800, RZ ;  /* 0x0000080006077824 */ /* 0x000fe200078e00ff */
        /* <DEDUP_REMOVED lines=9> */
[C---:B01----:R-:W-:Y:S01]  /*e970*/  LOP3.LUT R10, R12.reuse, 0x7f, RZ, 0xc0, !PT ;  /* 0x0000007f0c0a7812 */ /* 0x043fe200078ec0ff */
[C---:B------:R-:W-:Y:S01]  /*e980*/  IMAD.SHL.U32 R2, R12.reuse, 0x20, RZ ;  /* 0x000000200c027824 */ /* 0x040fe200078e00ff */
[C---:B------:R-:W-:Y:S01]  /*e990*/  LOP3.LUT P0, RZ, R12.reuse, 0x4, RZ, 0xc0, !PT ;  /* 0x000000040cff7812 */ /* 0x040fe2000780c0ff */
[----:B------:R-:W-:Y:S02]  /*e9a0*/  IMAD.SHL.U32 R0, R12, 0x10, RZ ;  /* 0x000000100c007824 */ /* 0x000fe400078e00ff */
[----:B------:R-:W-:Y:S01]  /*e9b0*/  IMAD.SHL.U32 R3, R10, 0x10, RZ ;  /* 0x000000100a037824 */ /* 0x000fe200078e00ff */
[----:B------:R-:W-:Y:S01]  /*e9c0*/  LOP3.LUT R22, R2, 0x360, RZ, 0xc0, !PT ;  /* 0x0000036002167812 */ /* 0x000fe200078ec0ff */
[----:B------:R-:W-:Y:S01]  /*e9d0*/  IMAD.SHL.U32 R13, R12, 0x4, RZ ;  /* 0x000000040c0d7824 */ /* 0x000fe200078e00ff */
[----:B------:R-:W-:Y:S01]  /*e9e0*/  LOP3.LUT R4, R0, 0x60, RZ, 0xc0, !PT ;  /* 0x0000006000047812 */ /* 0x000fe200078ec0ff */
[----:B------:R-:W-:Y:S01]  /*e9f0*/  IMAD.SHL.U32 R9, R12, 0x2, RZ ;  /* 0x000000020c097824 */ /* 0x000fe200078e00ff */
[----:B------:R-:W-:-:S02]  /*ea00*/  LOP3.LUT R22, R22, 0x400, R3, 0xf8, !PT ;  /* 0x0000040016167812 */ /* 0x000fc400078ef803 */
[----:B------:R-:W-:Y:S01]  /*ea10*/  LOP3.LUT R11, R4, 0x700, R3, 0xf8, !PT ;  /* 0x00000700040b7812 */ /* 0x000fe200078ef803 */
[----:B------:R-:W-:Y:S01]  /*ea20*/  IMAD.SHL.U32 R4, R12, 0x80, RZ ;  /* 0x000000800c047824 */ /* 0x000fe200078e00ff */
[----:B------:R-:W-:Y:S02]  /*ea30*/  SHF.R.U32.HI R3, RZ, 0x1, R12 ;  /* 0x00000001ff037819 */ /* 0x000fe4000001160c */
[----:B------:R-:W-:Y:S02]  /*ea40*/  LOP3.LUT R2, R2, 0x80, RZ, 0xc0, !PT ;  /* 0x0000008002027812 */ /* 0x000fe400078ec0ff */
[----:B------:R-:W-:Y:S02]  /*ea50*/  LOP3.LUT R8, R0, 0x90, RZ, 0xc0, !PT ;  /* 0x0000009000087812 */ /* 0x000fe400078ec0ff */
[----:B------:R-:W-:Y:S02]  /*ea60*/  LOP3.LUT R2, R2, 0x10, R3, 0xf8, !PT ;  /* 0x0000001002027812 */ /* 0x000fe400078ef803 */
[----:B------:R-:W-:-:S02]  /*ea70*/  LOP3.LUT R3, R3, 0x20, RZ, 0xc0, !PT ;  /* 0x0000002003037812 */ /* 0x000fc400078ec0ff */
[----:B------:R-:W-:Y:S02]  /*ea80*/  LOP3.LUT R8, R8, 0x10, R9, 0x78, !PT ;  /* 0x0000001008087812 */ /* 0x000fe400078e7809 */
[----:B------:R-:W-:Y:S02]  /*ea90*/  LOP3.LUT R5, R3, 0x10, R12, 0xf8, !PT ;  /* 0x0000001003057812 */ /* 0x000fe400078ef80c */
[----:B------:R-:W-:Y:S01]  /*eaa0*/  LOP3.LUT R3, R2, 0x10, R13, 0x78, !PT ;  /* 0x0000001002037812 */ /* 0x000fe200078e780d */
[----:B------:R-:W-:Y:S01]  /*eab0*/  IMAD.SHL.U32 R2, R12, 0x40, RZ ;  /* 0x000000400c027824 */ /* 0x000fe200078e00ff */
[----:B------:R-:W-:Y:S02]  /*eac0*/  LOP3.LUT R6, R4, 0x400, RZ, 0xc0, !PT ;  /* 0x0000040004067812 */ /* 0x000fe400078ec0ff */
[----:B------:R-:W-:Y:S02]  /*ead0*/  LOP3.LUT R5, R5, 0x380, R4, 0xf8, !PT ;  /* 0x0000038005057812 */ /* 0x000fe400078ef804 */
[----:B------:R-:W-:-:S02]  /*eae0*/  LOP3.LUT R22, R22, R3, RZ, 0xfc, !PT ;  /* 0x0000000316167212 */ /* 0x000fc400078efcff */
[----:B------:R-:W-:Y:S02]  /*eaf0*/  LOP3.LUT R11, R11, R8, RZ, 0xfc, !PT ;  /* 0x000000080b0b7212 */ /* 0x000fe400078efcff */
[----:B------:R-:W-:Y:S02]  /*eb00*/  SHF.R.U32.HI R3, RZ, 0x1, R10 ;  /* 0x00000001ff037819 */ /* 0x000fe4000001160a */
[----:B------:R-:W-:Y:S02]  /*eb10*/  LOP3.LUT R6, R6, 0x800, R7, 0xf8, !PT ;  /* 0x0000080006067812 */ /* 0x000fe400078ef807 */
[----:B------:R-:W-:Y:S02]  /*eb20*/  LOP3.LUT R5, R5, 0x70, R0, 0x78, !PT ;  /* 0x0000007005057812 */ /* 0x000fe400078e7800 */
[----:B------:R-:W-:Y:S01]  /*eb30*/  LOP3.LUT R3, R3, 0x40, R2, 0xf8, !PT ;  /* 0x0000004003037812 */ /* 0x000fe200078ef802 */
[----:B------:R-:W-:Y:S01]  /*eb40*/  IMAD.IADD R2, R16, 0x1, R11 ;  /* 0x0000000110027824 */ /* 0x000fe200078e020b */
[----:B------:R-:W-:-:S02]  /*eb50*/  LOP3.LUT R24, R6, R5, RZ, 0xfc, !PT ;  /* 0x0000000506187212 */ /* 0x000fc400078efcff */
[----:B------:R-:W-:Y:S02]  /*eb60*/  LOP3.LUT R0, R0, 0x10, RZ, 0xc0, !PT ;  /* 0x0000001000007812 */ /* 0x000fe400078ec0ff */
[----:B------:R0:W-:Y:S01]  /*eb70*/  STL [R1+0x10], R2 ;  /* 0x0000100201007387 */ /* 0x0001e20000100800 */
[----:B------:R-:W-:Y:S01]  /*eb80*/  VIADD R29, R24, 0x40 ;  /* 0x00000040181d7836 */ /* 0x000fe20000000000 */
[----:B------:R-:W-:Y:S01]  /*eb90*/  LOP3.LUT R4, R0, 0x20, RZ, 0xfc, !PT ;  /* 0x0000002000047812 */ /* 0x000fe200078efcff */
[----:B------:R-:W-:Y:S01]  /*eba0*/  @P0 VIADD R29, R24, 0xffffffc0 ;  /* 0xffffffc0181d0836 */ /* 0x000fe20000000000 */
[----:B------:R-:W-:Y:S02]  /*ebb0*/  LOP3.LUT R3, R0, 0x40, RZ, 0xfc, !PT ;  /* 0x0000004000037812 */ /* 0x000fe400078efcff */
[C---:B------:R-:W-:Y:S02]  /*ebc0*/  LOP3.LUT R0, R22.reuse, 0x2800, RZ, 0xfc, !PT ;  /* 0x0000280016007812 */ /* 0x040fe400078efcff */
[----:B0-----:R-:W-:-:S07]  /*ebd0*/  LOP3.LUT R2, R22, 0x1800, RZ, 0xfc, !PT ;  /* 0x0000180016027812 */ /* 0x001fce00078efcff */
.L_x_10723:
[----:B------:R-:W-:Y:S01]  /*ebe0*/  ULDC.64 UR4, c[0x0][0xc88] ;  /* 0x0003220000047ab9 */ /* 0x000fe20000000a00 */
[----:B------:R-:W-:Y:S01]  /*ebf0*/  ULDC.64 UR6, c[0x0][0xa18] ;  /* 0x0002860000067ab9 */ /* 0x000fe20000000a00 */
[----:B------:R-:W-:Y:S01]  /*ec00*/  UIMAD.WIDE UR4, UR43, 0x4, UR4 ;  /* 0x000000042b0478a5 */ /* 0x000fe2000f8e0204 */
[----:B0-----:R-:W0:Y:S01]  /*ec10*/  LDC R0, c[0x0][0x288] ;  /* 0x0000a200ff007b82 */ /* 0x001e220000000800 */
[----:B------:R-:W-:Y:S01]  /*ec20*/  ULDC.64 UR8, c[0x0][0xa08] ;  /* 0x0002820000087ab9 */ /* 0x000fe20000000a00 */
[----:B--2---:R-:W2:Y:S03]  /*ec30*/  LDL.LU R9, [R1+0x8] ;  /* 0x0000080001097983 */ /* 0x004ea60000300800 */
[----:B------:R-:W-:Y:S02]  /*ec40*/  IMAD.U32 R2, RZ, RZ, UR4 ;  /* 0x00000004ff027e24 */ /* 0x000fe4000f8e00ff */
[----:B------:R-:W-:Y:S01]  /*ec50*/  IMAD.U32 R3, RZ, RZ, UR5 ;  /* 0x00000005ff037e24 */ /* 0x000fe2000f8e00ff */
[----:B------:R-:W-:Y:S01]  /*ec60*/  UISETP.NE.U32.AND UP1, UPT, UR6, URZ, UPT ;  /* 0x0000003f0600728c */ /* 0x000fe2000bf25070 */
[----:B-1----:R-:W1:Y:S01]  /*ec70*/  LDC.64 R6, c[0x0][0x418] ;  /* 0x00010600ff067b82 */ /* 0x002e620000000a00 */
[----:B------:R-:W-:-:S02]  /*ec80*/  ULDC.64 UR4, c[0x0][0xa28] ;  /* 0x00028a0000047ab9 */ /* 0x000fc40000000a00 */
[----:B------:R-:W3:Y:S01]  /*ec90*/  LDG.E R2, desc[UR44][R2.64] ;  /* 0x0000002c02027981 */ /* 0x000ee2000c1e1900 */
[----:B------:R-:W-:Y:S02]  /*eca0*/  UISETP.NE.AND.EX UP1, UPT, UR7, URZ, UPT, UP1 ;  /* 0x0000003f0700728c */ /* 0x000fe4000bf25310 */
[----:B------:R-:W-:-:S04]  /*ecb0*/  UISETP.NE.U32.AND UP0, UPT, UR4, URZ, UPT ;  /* 0x0000003f0400728c */ /* 0x000fc8000bf05070 */
[----:B------:R-:W-:Y:S01]  /*ecc0*/  PLOP3.LUT P3, PT, PT, PT, UP1, 0x80, 0x0 ;  /* 0x000000000000781c */ /* 0x000fe20003f6f018 */
[----:B------:R-:W-:-:S06]  /*ecd0*/  UISETP.NE.AND.EX UP0, UPT, UR5, URZ, UPT, UP0 ;  /* 0x0000003f0500728c */ /* 0x000fcc000bf05300 */
[----:B------:R-:W-:Y:S02]  /*ece0*/  PLOP3.LUT P4, PT, PT, PT, UP0, 0x80, 0x0 ;  /* 0x000000000000781c */ /* 0x000fe40003f8f008 */
[----:B---3--:R-:W-:-:S13]  /*ecf0*/  R2UR UR49, R2 ;  /* 0x00000000023172ca */ /* 0x008fda00000e0000 */
[----:B------:R-:W-:Y:S02]  /*ed00*/  USHF.R.S32.HI UR48, URZ, 0x1f, UR49 ;  /* 0x0000001f3f307899 */ /* 0x000fe40008011431 */
[----:B------:R-:W-:Y:S02]  /*ed10*/  USHF.L.U32 UR46, UR49, 0x2, URZ ;  /* 0x00000002312e7899 */ /* 0x000fe4000800063f */
[----:B------:R-:W-:Y:S02]  /*ed20*/  USHF.L.U64.HI UR47, UR49, 0x2, UR48 ;  /* 0x00000002312f7899 */ /* 0x000fe40008010230 */
[----:B------:R-:W-:-:S04]  /*ed30*/  @UP1 UIADD3 UR6, UP2, UR46, UR6, URZ ;  /* 0x000000062e061290 */ /* 0x000fc8000ff5e03f */
[----:B------:R-:W-:Y:S02]  /*ed40*/  @UP1 UIADD3.X UR7, UR47, UR7, URZ, UP2, !UPT ;  /* 0x000000072f071290 */ /* 0x000fe400097fe43f */
[----:B------:R-:W-:Y:S01]  /*ed50*/  IMAD.U32 R2, RZ, RZ, UR6 ;  /* 0x00000006ff027e24 */ /* 0x000fe2000f8e00ff */
[----:B------:R-:W-:-:S03]  /*ed60*/  @UP0 ULEA UR4, UP1, UR49, UR4, 0x2 ;  /* 0x0000000431040291 */ /* 0x000fc6000f82103f */
[----:B------:R-:W-:Y:S01]  /*ed70*/  IMAD.U32 R3, RZ, RZ, UR7 ;  /* 0x00000007ff037e24 */ /* 0x000fe2000f8e00ff */
[----:B------:R-:W-:Y:S01]  /*ed80*/  @UP0 ULEA.HI.X UR5, UR49, UR5, UR48, 0x2, UP1 ;  /* 0x0000000531050291 */ /* 0x000fe200088f1430 */
[----:B------:R-:W-:-:S03]  /*ed90*/  ULDC.64 UR6, c[0x0][0xa00] ;  /* 0x0002800000067ab9 */ /* 0x000fc60000000a00 */
[----:B0-----:R0:W3:Y:S01]  /*eda0*/  @P3 LDG.E R0, desc[UR44][R2.64] ;  /* 0x0000002c02003981 */ /* 0x0010e2000c1e1900 */
[----:B------:R-:W-:Y:S02]  /*edb0*/  ISETP.NE.U32.AND P0, PT, RZ, UR6, PT ;  /* 0x00000006ff007c0c */ /* 0x000fe4000bf05070 */
[----:B------:R-:W-:Y:S02]  /*edc0*/  ISETP.NE.U32.AND P2, PT, RZ, UR8, PT ;  /* 0x00000008ff007c0c */ /* 0x000fe4000bf45070 */
[----:B------:R-:W-:Y:S02]  /*edd0*/  ISETP.NE.AND.EX P0, PT, RZ, UR7, PT, P0 ;  /* 0x00000007ff007c0c */ /* 0x000fe4000bf05300 */
[----:B-1----:R-:W-:Y:S01]  /*ede0*/  ISETP.NE.U32.AND P1, PT, R6, RZ, PT ;  /* 0x000000ff0600720c */ /* 0x002fe20003f25070 */
[----:B0-----:R-:W-:Y:S02]  /*edf0*/  IMAD.U32 R2, RZ, RZ, UR4 ;  /* 0x00000004ff027e24 */ /* 0x001fe4000f8e00ff */
[----:B------:R-:W-:Y:S01]  /*ee00*/  IMAD.U32 R3, RZ, RZ, UR5 ;  /* 0x00000005ff037e24 */ /* 0x000fe2000f8e00ff */
[----:B------:R-:W-:-:S02]  /*ee10*/  UIADD3 UR4, UP0, UR46, UR6, URZ ;  /* 0x000000062e047290 */ /* 0x000fc4000ff1e03f */
[----:B------:R-:W-:Y:S02]  /*ee20*/  UIADD3 UR6, UP1, UR46, UR8, URZ ;  /* 0x000000082e067290 */ /* 0x000fe4000ff3e03f */
[----:B------:R0:W4:Y:S01]  /*ee30*/  @P4 LDG.E R8, desc[UR44][R2.64] ;  /* 0x0000002c02084981 */ /* 0x000122000c1e1900 */
[----:B------:R-:W-:Y:S01]  /*ee40*/  UIADD3.X UR5, UR47, UR7, URZ, UP0, !UPT ;  /* 0x000000072f057290 */ /* 0x000fe200087fe43f */
[----:B------:R-:W-:Y:S01]  /*ee50*/  ISETP.NE.AND.EX P2, PT, RZ, UR9, PT, P2 ;  /* 0x00000009ff007c0c */ /* 0x000fe2000bf45320 */
[----:B------:R-:W-:Y:S01]  /*ee60*/  UIADD3.X UR7, UR47, UR9, URZ, UP1, !UPT ;  /* 0x000000092f077290 */ /* 0x000fe20008ffe43f */
[----:B------:R-:W-:Y:S02]  /*ee70*/  IMAD.U32 R4, RZ, RZ, UR6 ;  /* 0x00000006ff047e24 */ /* 0x000fe4000f8e00ff */
[----:B0-----:R-:W-:Y:S02]  /*ee80*/  IMAD.U32 R2, RZ, RZ, UR4 ;  /* 0x00000004ff027e24 */ /* 0x001fe4000f8e00ff */
[----:B------:R-:W-:-:S02]  /*ee90*/  IMAD.U32 R3, RZ, RZ, UR5 ;  /* 0x00000005ff037e24 */ /* 0x000fc4000f8e00ff */
[----:B------:R-:W-:-:S05]  /*eea0*/  IMAD.U32 R5, RZ, RZ, UR7 ;  /* 0x00000007ff057e24 */ /* 0x000fca000f8e00ff */
[----:B------:R-:W5:Y:S04]  /*eeb0*/  @P2 LDG.E R6, desc[UR44][R4.64] ;  /* 0x0000002c04062981 */ /* 0x000f68000c1e1900 */
[----:B---3--:R0:W-:Y:S01]  /*eec0*/  STL [R1+0xc], R0 ;  /* 0x00000c0001007387 */ /* 0x0081e20000100800 */
[----:B------:R-:W-:-:S03]  /*eed0*/  IMAD.MOV.U32 R10, RZ, RZ, R0 ;  /* 0x000000ffff0a7224 */ /* 0x000fc600078e0000 */
[----:B0-----:R-:W3:Y:S01]  /*eee0*/  @P0 LDG.E R0, desc[UR44][R2.64] ;  /* 0x0000002c02000981 */ /* 0x001ee2000c1e1900 */
[----:B------:R-:W-:Y:S01]  /*eef0*/  UMOV UR4, URZ ;  /* 0x0000003f00047c82 */ /* 0x000fe20008000000 */
[----:B------:R-:W-:Y:S02]  /*ef00*/  ISETP.NE.AND.EX P1, PT, R7, RZ, PT, P1 ;  /* 0x000000ff0700720c */ /* 0x000fe40003f25310 */
        /* <DEDUP_REMOVED lines=18> */
.L_x_10650:
[----:B------:R-:W-:Y:S01]  /*f030*/  ULDC.64 UR6, c[0x0][0xa20] ;  /* 0x0002880000067ab9 */ /* 0x000fe20000000a00 */
[----:B------:R-:W-:Y:S01]  /*f040*/  SEL R7, R7, 0x1, P1 ;  /* 0x0000000107077807 */ /* 0x000fe20000800000 */
[----:B------:R-:W-:Y:S01]  /*f050*/  ULOP3.LUT UR36, UR36, 0xffff, URZ, 0xc0, !UPT ;  /* 0x0000ffff24247892 */ /* 0x000fe2000f8ec03f */
[----:B------:R-:W-:Y:S01]  /*f060*/  ISETP.NE.U32.AND P0, PT, RZ, UR6, PT ;  /* 0x00000006ff007c0c */ /* 0x000fe2000bf05070 */
[----:B------:R-:W-:Y:S01]  /*f070*/  UIADD3 UR39, UR39, UR4, URZ ;  /* 0x0000000427277290 */ /* 0x000fe2000fffe03f */
[----:B------:R-:W-:Y:S02]  /*f080*/  IMAD.U32 R25, RZ, RZ, UR49 ;  /* 0x00000031ff197e24 */ /* 0x000fe4000f8e00ff */
[----:B------:R-:W-:Y:S01]  /*f090*/  ISETP.NE.AND.EX P0, PT, RZ, UR7, PT, P0 ;  /* 0x00000007ff007c0c */ /* 0x000fe2000bf05300 */
[----:B------:R-:W-:-:S12]  /*f0a0*/  IMAD R2, R7, R8, RZ ;  /* 0x0000000807027224 */ /* 0x000fd800078e02ff */
[----:B------:R-:W-:Y:S05]  /*f0b0*/  @!P0 BRA `(.L_x_10651) ;  /* 0x0000000000188947 */ /* 0x000fea0003800000 */
[----:B------:R-:W-:-:S04]  /*f0c0*/  UIADD3 UR5, UP0, UR46, UR6, URZ ;  /* 0x000000062e057290 */ /* 0x000fc8000ff1e03f */
[----:B------:R-:W-:Y:S02]  /*f0d0*/  UIADD3.X UR6, UR47, UR7, URZ, UP0, !UPT ;  /* 0x000000072f067290 */ /* 0x000fe400087fe43f */
[----:B------:R-:W-:-:S04]  /*f0e0*/  IMAD.U32 R2, RZ, RZ, UR5 ;  /* 0x00000005ff027e24 */ /* 0x000fc8000f8e00ff */
[----:B------:R-:W-:-:S05]  /*f0f0*/  IMAD.U32 R3, RZ, RZ, UR6 ;  /* 0x00000006ff037e24 */ /* 0x000fca000f8e00ff */
[----:B------:R1:W5:Y:S01]  /*f100*/  LDG.E R2, desc[UR44][R2.64] ;  /* 0x0000002c02027981 */ /* 0x000362000c1e1900 */
[----:B------:R-:W-:Y:S05]  /*f110*/  BRA `(.L_x_10652) ;  /* 0x0000000000107947 */ /* 0x000fea0003800000 */
.L_x_10651:
[----:B------:R-:W-:Y:S05]  /*f120*/  @!P2 BRA `(.L_x_10652) ;  /* 0x00000000000ca947 */ /* 0x000fea0003800000 */
[----:B------:R-:W2:Y:S04]  /*f130*/  LDG.E R3, desc[UR44][R4.64] ;  /* 0x0000002c04037981 */ /* 0x000ea8000c1e1900 */
[----:B------:R-:W2:Y:S02]  /*f140*/  LDG.E R2, desc[UR44][R4.64+0x4] ;  /* 0x0000042c04027981 */ /* 0x000ea4000c1e1900 */
[----:B--2---:R-:W-:-:S07]  /*f150*/  IMAD.IADD R2, R2, 0x1, -R3 ;  /* 0x0000000102027824 */ /* 0x004fce00078e0a03 */
.L_x_10652:
[----:B------:R-:W2:Y:S01]  /*f160*/  LDL R5, [R1+0x4] ;  /* 0x0000040001057983 */ /* 0x000ea20000100800 */
[----:B-1----:R-:W1:Y:S01]  /*f170*/  LDC R3, c[0x0][0x448] ;  /* 0x00011200ff037b82 */ /* 0x002e620000000800 */
[----:B-----5:R-:W-:Y:S01]  /*f180*/  VIADD R2, R2, -UR4 ;  /* 0x8000000402027c36 */ /* 0x020fe20008000000 */
[----:B------:R-:W-:Y:S02]  /*f190*/  LOP3.LUT R26, R0, 0xff, RZ, 0xc0, !PT ;  /* 0x000000ff001a7812 */ /* 0x000fe400078ec0ff */
[----:B-1----:R-:W-:-:S13]  /*f1a0*/  ISETP.NE.AND P0, PT, R3, 0x1, PT ;  /* 0x000000010300780c */ /* 0x002fda0003f05270 */
[----:B------:R-:W1:Y:S08]  /*f1b0*/  @P0 LDC R6, c[0x0][0x44c] ;  /* 0x00011300ff060b82 */ /* 0x000e700000000800 */
[----:B------:R-:W3:Y:S01]  /*f1c0*/  @P0 LDC R4, c[0x0][0x450] ;  /* 0x00011400ff040b82 */ /* 0x000ee20000000800 */
[----:B--2---:R-:W-:-:S04]  /*f1d0*/  IMAD R3, R5, 0xc0, RZ ;  /* 0x000000c005037824 */ /* 0x004fc800078e02ff */
[----:B------:R-:W-:-:S04]  /*f1e0*/  VIADD R3, R3, 0xbf ;  /* 0x000000bf03037836 */ /* 0x000fc80000000000 */
[----:B-1----:R-:W-:-:S05]  /*f1f0*/  @P0 IMAD.HI.U32 R5, R3, R6, RZ ;  /* 0x0000000603050227 */ /* 0x002fca00078e00ff */
[----:B---3--:R-:W-:Y:S02]  /*f200*/  @P0 SHF.R.U32.HI R3, RZ, R4, R5 ;  /* 0x00000004ff030219 */ /* 0x008fe40000011605 */
        /* <DEDUP_REMOVED lines=8> */
[----:B------:R-:W-:Y:S02]  /*f290*/  SHF.R.S32.HI R4, RZ, 0x7, R5 ;  /* 0x00000007ff047819 */ /* 0x000fe40000011405 */
[----:B------:R-:W-:-:S02]  /*f2a0*/  SHF.R.U32.HI R5, RZ, 0x10, R0 ;  /* 0x00000010ff057819 */ /* 0x000fc40000011600 */
[----:B------:R-:W-:Y:S01]  /*f2b0*/  VIMNMX R4, R3, R4, PT ;  /* 0x0000000403047248 */ /* 0x000fe20003fe0100 */
[----:B------:R-:W-:Y:S01]  /*f2c0*/  IMAD.MOV.U32 R3, RZ, RZ, RZ ;  /* 0x000000ffff037224 */ /* 0x000fe200078e00ff */
[----:B------:R-:W-:Y:S02]  /*f2d0*/  ISETP.NE.AND P0, PT, R5, RZ, PT ;  /* 0x000000ff0500720c */ /* 0x000fe40003f05270 */
[----:B------:R-:W-:-:S11]  /*f2e0*/  ISETP.GE.AND P1, PT, R4, 0x1, PT ;  /* 0x000000010400780c */ /* 0x000fd60003f26270 */
[----:B------:R-:W1:Y:S02]  /*f2f0*/  @!P0 LDC R5, c[0x0][0x9f0] ;  /* 0x00027c00ff058b82 */ /* 0x000e640000000800 */
[----:B------:R-:W-:Y:S05]  /*f300*/  @!P1 BRA `(.L_x_10653) ;  /* 0x0000000000689947 */ /* 0x000fea0003800000 */
[-C--:B-1----:R-:W-:Y:S02]  /*f310*/  IABS R0, R5.reuse ;  /* 0x0000000500007213 */ /* 0x082fe40000000000 */
[----:B------:R-:W-:Y:S02]  /*f320*/  IABS R7, R5 ;  /* 0x0000000500077213 */ /* 0x000fe40000000000 */
        /* <DEDUP_REMOVED lines=24> */
.L_x_10653:
[-C--:B------:R-:W-:Y:S01]  /*f4b0*/  IMAD R26, R26, R3.reuse, RZ ;  /* 0x000000031a1a7224 */ /* 0x080fe200078e02ff */
[----:B------:R-:W-:Y:S04]  /*f4c0*/  BSSY B7, `(.L_x_10654) ;  /* 0x000031f000077945 */ /* 0x000fe80003800000 */
        /* <DEDUP_REMOVED lines=8> */
[----:B-1----:R-:W1:Y:S01]  /*f550*/  S2R R5, SR_LANEID ;  /* 0x0000000000057919 */ /* 0x002e620000000000 */
        /* <DEDUP_REMOVED lines=11> */
[----:B------:R2:W-:Y:S01]  /*f610*/  STL [R1], R0 ;  /* 0x0000000001007387 */ /* 0x0005e20000100800 */
[----:B------:R-:W-:Y:S05]  /*f620*/  BRA `(.L_x_10656) ;  /* 0x0000003000207947 */ /* 0x000fea0003800000 */
.L_x_10655:
        /* <DEDUP_REMOVED lines=20> */
.L_x_10658:
[----:B------:R-:W-:Y:S05]  /*f770*/  BSYNC B6 ;  /* 0x0000000000067941 */ /* 0x000fea0003800000 */
.L_x_10657:
        /* <DEDUP_REMOVED lines=21> */
.L_x_10660:
[----:B------:R-:W-:Y:S05]  /*f8d0*/  BSYNC B6 ;  /* 0x0000000000067941 */ /* 0x000fea0003800000 */
.L_x_10659:
        /* <DEDUP_REMOVED lines=20> */
.L_x_10662:
[----:B------:R-:W-:Y:S05]  /*fa20*/  BSYNC B6 ;  /* 0x0000000000067941 */ /* 0x000fea0003800000 */
.L_x_10661:
[----:B------:R-:W-:Y:S01]  /*fa30*/  ISETP.NE.AND P6, PT, R17, RZ, PT ;  /* 0x000000ff1100720c */ /* 0x000fe20003fc5270 */
        /* <DEDUP_REMOVED lines=18> */
.L_x_10664:
[----:B------:R-:W-:Y:S05]  /*fb60*/  BSYNC B6 ;  /* 0x0000000000067941 */ /* 0x000fea0003800000 */
.L_x_10663:
        /* <DEDUP_REMOVED lines=21> */
.L_x_10742:
[----:B---3--:R-:W-:Y:S02]  /*fcc0*/  ISETP.NE.AND P0, PT, R14, RZ, PT ;  /* 0x000000ff0e00720c */ /* 0x008fe40003f05270 */
[----:B------:R-:W-:-:S04]  /*fcd0*/  PLOP3.LUT P1, PT, PT, PT, PT, 0x8, 0x0 ;  /* 0x000000000000781c */ /* 0x000fc80003f2e170 */
[----:B------:R-:W-:-:S07]  /*fce0*/  P2R R28, PR, RZ, 0x2 ;  /* 0x00000002ff1c7803 */ /* 0x000fce0000000000 */
[----:B------:R-:W-:Y:S05]  /*fcf0*/  @P0 BRA `(.L_x_10666) ;  /* 0x0000000400b40947 */ /* 0x000fea0003800000 */
[----:B------:R-:W3:Y:S01]  /*fd00*/  LDL R0, [R1+0x8] ;  /* 0x0000080001007983 */ /* 0x000ee20000100800 */
[----:B------:R-:W-:Y:S01]  /*fd10*/  UMOV UR4, 0xffffffff ;  /* 0xffffffff00047882 */ /* 0x000fe20000000000 */
[----:B---3--:R-:W-:Y:S02]  /*fd20*/  VIADD R0, R0, 0xffffffff ;  /* 0xffffffff00007836 */ /* 0x008fe40000000000 */
[----:B------:R-:W-:Y:S05]  /*fd30*/  BRA.DIV UR4, `(.L_x_10667) ;  /* 0x0000004204547947 */ /* 0x000fea000b800000 */
[----:B------:R-:W-:-:S13]  /*fd40*/  ELECT P6, URZ, PT ;  /* 0x00000000003f782f */ /* 0x000fda00038c0000 */
.L_x_10745:
        /* <DEDUP_REMOVED lines=21> */
.L_x_10668:
[----:B------:R-:W-:Y:S01]  /*fea0*/  IMAD R4, R18, 0x8, R16 ;  /* 0x0000000812047824 */ /* 0x000fe200078e0210 */
[----:B---3--:R-:W-:Y:S01]  /*feb0*/  SHF.L.U32 R3, R23, 0x1f, RZ ;  /* 0x0000001f17037819 */ /* 0x008fe200000006ff */
[----:B------:R-:W3:Y:S03]  /*fec0*/  S2R R2, SR_TID.X ;  /* 0x0000000000027919 */ /* 0x000ee60000002100 */
[----:B------:R-:W4:Y:S01]  /*fed0*/  SYNCS.PHASECHK.TRANS64.TRYWAIT P0, [R4+URZ+0x19c80], R3 ;  /* 0x019c8003040075a7 */ /* 0x000f22000800017f */
[----:B---3--:R-:W-:-:S04]  /*fee0*/  LOP3.LUT R2, R2, 0x7f, RZ, 0xc0, !PT ;  /* 0x0000007f02027812 */ /* 0x008fc800078ec0ff */
[----:B------:R-:W-:Y:S01]  /*fef0*/  ISETP.NE.AND P1, PT, R2, RZ, PT ;  /* 0x000000ff0200720c */ /* 0x000fe20003f25270 */
[----:B----4-:R-:W-:-:S12]  /*ff00*/  @!P0 BRA `(.L_x_10669) ;  /* 0x0000004000008947 */ /* 0x010fd80003800000 */
.L_x_10746:
[----:B------:R-:W-:Y:S05]  /*ff10*/  @P1 BRA `(.L_x_10670) ;  /* 0x00000000001c1947 */ /* 0x000fea0003800000 */
[----:B------:R-:W1:Y:S02]  /*ff20*/  S2R R2, SR_TID.X ;  /* 0x0000000000027919 */ /* 0x000e640000002100 */
[----:B-1----:R-:W-:Y:S01]  /*ff30*/  LOP3.LUT R5, R2, 0x1f, RZ, 0xc0, !PT ;  /* 0x0000001f02057812 */ /* 0x002fe200078ec0ff */
[----:B------:R-:W-:-:S03]  /*ff40*/  IMAD.MOV.U32 R2, RZ, RZ, 0x3000 ;  /* 0x00003000ff027424 */ /* 0x000fc600078e00ff */
[----:B------:R-:W-:Y:S01]  /*ff50*/  ISETP.NE.AND P0, PT, R5, RZ, PT ;  /* 0x000000ff0500720c */ /* 0x000fe20003f05270 */
[----:B------:R4:W-:-:S12]  /*ff60*/  SYNCS.ARRIVE.TRANS64 RZ, [R4+URZ+0x19c70], R2 ;  /* 0x019c700204ff79a7 */ /* 0x0009d8000800003f */
[----:B----4-:R-:W-:Y:S05]  /*ff70*/  @!P0 BRA `(.L_x_10670) ;  /* 0x0000000000048947 */ /* 0x010fea0003800000 */
[----:B------:R-:W-:Y:S01]  /*ff80*/  BPT.TRAP 0x1 ;  /* 0x000000040000795c */ /* 0x000fe20000300000 */
.L_x_10670:
        /* <DEDUP_REMOVED lines=28> */
[----:B------:R-:W0:Y:S02]  /*10150*/  SYNCS.PHASECHK.TRANS64.TRYWAIT P0, [R4+URZ+0x19c40], R3 ;  /* 0x019c4003040075a7 */ /* 0x000e24000800017f */
[----:B0---4-:R-:W-:Y:S05]  /*10160*/  @!P0 BRA `(.L_x_10671) ;  /* 0x0000003c007c8947 */ /* 0x011fea0003800000 */
.L_x_10747:
[----:B------:R-:W-:Y:S05]  /*10170*/  @P1 BRA `(.L_x_10672) ;  /* 0x00000000001c1947 */ /* 0x000fea0003800000 */
[----:B-1----:R-:W1:Y:S01]  /*10180*/  S2R R5, SR_TID.X ;  /* 0x0000000000057919 */ /* 0x002e620000002100 */
[----:B0--3--:R-:W-:-:S04]  /*10190*/  IMAD.MOV.U32 R3, RZ, RZ, 0x3000 ;  /* 0x00003000ff037424 */ /* 0x009fc800078e00ff */
[----:B------:R4:W-:Y:S01]  /*101a0*/  SYNCS.ARRIVE.TRANS64 RZ, [R4+URZ+0x19c30], R3 ;  /* 0x019c300304ff79a7 */ /* 0x0009e2000800003f */
[----:B-1----:R-:W-:-:S04]  /*101b0*/  LOP3.LUT R5, R5, 0x1f, RZ, 0xc0, !PT ;  /* 0x0000001f05057812 */ /* 0x002fc800078ec0ff */
[----:B------:R-:W-:-:S13]  /*101c0*/  ISETP.NE.AND P0, PT, R5, RZ, PT ;  /* 0x000000ff0500720c */ /* 0x000fda0003f05270 */
[----:B----4-:R-:W-:Y:S05]  /*101d0*/  @!P0 BRA `(.L_x_10672) ;  /* 0x0000000000048947 */ /* 0x010fea0003800000 */
[----:B------:R-:W-:Y:S01]  /*101e0*/  BPT.TRAP 0x1 ;  /* 0x000000040000795c */ /* 0x000fe20000300000 */
.L_x_10672:
        /* <DEDUP_REMOVED lines=15> */
[----:B------:R-:W-:-:S02]  /*102e0*/  UIADD3 UR25, UR25, 0x19c30, URZ ;  /* 0x00019c3019197890 */ /* 0x000fc4000fffe03f */
[----:B------:R-:W-:Y:S01]  /*102f0*/  UIADD3 UR16, UR8, 0x14800, URZ ;  /* 0x0001480008107890 */ /* 0x000fe2000fffe03f */
[----:B------:R-:W-:Y:S01]  /*10300*/  P2R R28, PR, RZ, 0x1 ;  /* 0x00000001ff1c7803 */ /* 0x000fe20000000000 */
        /* <DEDUP_REMOVED lines=12> */
.L_x_10666:
        /* <DEDUP_REMOVED lines=21> */
[----:B0--3--:R-:W-:Y:S02]  /*10520*/  IMAD.U32 R4, RZ, RZ, UR6 ;  /* 0x00000006ff047e24 */ /* 0x009fe4000f8e00ff */
[----:B------:R-:W0:Y:S01]  /*10530*/  LDC.64 R2, c[0x4][R2] ;  /* 0x0100000002027b82 */ /* 0x000e220000000a00 */
        /* <DEDUP_REMOVED lines=9> */
[----:B0-----:R-:W-:Y:S05]  /*105d0*/  CALL.ABS.NOINC R2 ;  /* 0x0000000002007343 */ /* 0x001fea0003c00000 */
.L_x_10674:
[----:B------:R-:W-:Y:S05]  /*105e0*/  BSYNC B6 ;  /* 0x0000000000067941 */ /* 0x000fea0003800000 */
.L_x_10673:
[----:B------:R-:W1:Y:S01]  /*105f0*/  LDL R21, [R1+0x4] ;  /* 0x0000040001157983 */ /* 0x000e620000100800 */
[----:B------:R-:W4:Y:S01]  /*10600*/  LDC R9, c[0x0][0x448] ;  /* 0x00011200ff097b82 */ /* 0x000f220000000800 */
[----:B------:R-:W-:Y:S01]  /*10610*/  ULDC.64 UR6, c[0x0][0x2d8] ;  /* 0x0000b60000067ab9 */ /* 0x000fe20000000a00 */
[----:B------:R-:W2:Y:S01]  /*10620*/  S2R R2, SR_TID.X ;  /* 0x0000000000027919 */ /* 0x000ea20000002100 */
[----:B------:R-:W-:Y:S01]  /*10630*/  UMOV UR4, UR46 ;  /* 0x0000002e00047c82 */ /* 0x000fe20008000000 */
[----:B------:R-:W-:Y:S01]  /*10640*/  UMOV UR5, UR37 ;  /* 0x0000002500057c82 */ /* 0x000fe20008000000 */
[----:B------:R-:W-:Y:S01]  /*10650*/  ULDC.64 UR8, c[0x0][0x2e0] ;  /* 0x0000b80000087ab9 */ /* 0x000fe20000000a00 */
[----:B------:R-:W-:Y:S01]  /*10660*/  ULDC.64 UR10, c[0x0][0x280] ;  /* 0x0000a000000a7ab9 */ /* 0x000fe20000000a00 */
[----:B----4-:R-:W-:Y:S02]  /*10670*/  ISETP.NE.AND P1, PT, R9, 0x1, PT ;  /* 0x000000010900780c */ /* 0x010fe40003f25270 */
[----:B--2---:R-:W-:-:S11]  /*10680*/  LOP3.LUT R20, R2, 0x7f, RZ, 0xc0, !PT ;  /* 0x0000007f02147812 */ /* 0x004fd600078ec0ff */
[----:B0--3--:R-:W0:Y:S01]  /*10690*/  @P1 LDC R3, c[0x0][0x44c] ;  /* 0x00011300ff031b82 */ /* 0x009e220000000800 */
[----:B------:R-:W-:Y:S01]  /*106a0*/  IMAD.SHL.U32 R2, R2, 0x40, RZ ;  /* 0x0000004002027824 */ /* 0x000fe200078e00ff */
[----:B------:R-:W-:-:S06]  /*106b0*/  SHF.R.U32.HI R20, RZ, 0x1, R20 ;  /* 0x00000001ff147819 */ /* 0x000fcc0000011614 */
[----:B------:R-:W2:Y:S01]  /*106c0*/  @P1 LDC R0, c[0x0][0x450] ;  /* 0x00011400ff001b82 */ /* 0x000ea20000000800 */
        /* <DEDUP_REMOVED lines=10> */
[----:B------:R-:W3:Y:S02]  /*10770*/  S2R R8, SR_TID.X ;  /* 0x0000000000087919 */ /* 0x000ee40000002100 */
[----:B---3--:R-:W-:-:S05]  /*10780*/  IMAD.SHL.U32 R10, R8, 0x10, RZ ;  /* 0x00000010080a7824 */ /* 0x008fca00078e00ff */
[----:B------:R-:W-:-:S04]  /*10790*/  LOP3.LUT R10, R10, 0x10, RZ, 0xc0, !PT ;  /* 0x000000100a0a7812 */ /* 0x000fc800078ec0ff */
[C---:B------:R-:W-:Y:S02]  /*107a0*/  LOP3.LUT R11, R10.reuse, 0x20, RZ, 0xfc, !PT ;  /* 0x000000200a0b7812 */ /* 0x040fe400078efcff */
[----:B------:R-:W-:Y:S01]  /*107b0*/  LOP3.LUT R10, R10, 0x40, RZ, 0xfc, !PT ;  /* 0x000000400a0a7812 */ /* 0x000fe200078efcff */
[----:B-1----:R-:W-:-:S04]  /*107c0*/  IMAD R5, R21, 0xc0, R2 ;  /* 0x000000c015057824 */ /* 0x002fc800078e0202 */
[----:B0-----:R-:W-:-:S04]  /*107d0*/  @P1 IMAD.HI.U32 R3, R5, R3, RZ ;  /* 0x0000000305031227 */ /* 0x001fc800078e00ff */
[----:B------:R-:W-:Y:S01]  /*107e0*/  IMAD.MOV.U32 R2, RZ, RZ, R5 ;  /* 0x000000ffff027224 */ /* 0x000fe200078e0005 */
[----:B--2---:R-:W-:-:S04]  /*107f0*/  @P1 SHF.R.U32.HI R2, RZ, R0, R3 ;  /* 0x00000000ff021219 */ /* 0x004fc80000011603 */
        /* <DEDUP_REMOVED lines=71> */
.L_x_10754:
        /* <DEDUP_REMOVED lines=12> */
.L_x_10677:
[----:B------:R-:W-:Y:S05]  /*10d30*/  BSYNC B0 ;  /* 0x0000000000007941 */ /* 0x000fea0003800000 */
.L_x_10676:
[----:B------:R-:W-:Y:S01]  /*10d40*/  NOP ;  /* 0x0000000000007918 */ /* 0x000fe20000000000 */
[----:B------:R-:W-:-:S13]  /*10d50*/  PLOP3.LUT P0, PT, PT, PT, PT, 0x80, 0x0 ;  /* 0x000000000000781c */ /* 0x000fda0003f0f070 */
.L_x_10678:
        /* <DEDUP_REMOVED lines=21> */
.L_x_10755:
[----:B------:R-:W-:Y:S05]  /*10eb0*/  BSYNC B0 ;  /* 0x0000000000007941 */ /* 0x000fea0003800000 */
.L_x_10679:
[----:B------:R-:W-:Y:S05]  /*10ec0*/  @!P1 BRA `(.L_x_10681) ;  /* 0x0000001000309947 */ /* 0x000fea0003800000 */
[----:B0-----:R-:W-:Y:S02]  /*10ed0*/  IMAD.MOV.U32 R8, RZ, RZ, R23 ;  /* 0x000000ffff087224 */ /* 0x001fe400078e0017 */
[----:B------:R-:W-:-:S07]  /*10ee0*/  IMAD.MOV.U32 R0, RZ, RZ, R18 ;  /* 0x000000ffff007224 */ /* 0x000fce00078e0012 */
.L_x_10705:
[----:B------:R-:W-:Y:S01]  /*10ef0*/  ISETP.NE.AND P1, PT, R28, RZ, PT ;  /* 0x000000ff1c00720c */ /* 0x000fe20003f25270 */
        /* <DEDUP_REMOVED lines=30> */
.L_x_10684:
        /* <DEDUP_REMOVED lines=8> */
.L_x_10756:
[----:B------:R-:W-:Y:S05]  /*11160*/  BSYNC B1 ;  /* 0x0000000000017941 */ /* 0x000fea0003800000 */
.L_x_10685:
        /* <DEDUP_REMOVED lines=9> */
.L_x_10688:
[----:B------:R-:W-:Y:S05]  /*11200*/  BSYNC B1 ;  /* 0x0000000000017941 */ /* 0x000fea0003800000 */
.L_x_10687:
        /* <DEDUP_REMOVED lines=11> */
.L_x_10689:
        /* <DEDUP_REMOVED lines=16> */
.L_x_10690:
        /* <DEDUP_REMOVED lines=16> */
.L_x_10691:
        /* <DEDUP_REMOVED lines=13> */
.L_x_10757:
[----:B------:R-:W-:Y:S05]  /*11590*/  BSYNC B1 ;  /* 0x0000000000017941 */ /* 0x000fea0003800000 */
.L_x_10692:
        /* <DEDUP_REMOVED lines=11> */
.L_x_10695:
[----:B------:R-:W-:Y:S05]  /*11650*/  BSYNC B1 ;  /* 0x0000000000017941 */ /* 0x000fea0003800000 */
.L_x_10694:
        /* <DEDUP_REMOVED lines=8> */
.L_x_10696:
        /* <DEDUP_REMOVED lines=15> */
.L_x_10697:
        /* <DEDUP_REMOVED lines=15> */
.L_x_10698:
        /* <DEDUP_REMOVED lines=10> */
.L_x_10683:
[----:B------:R-:W-:Y:S05]  /*11960*/  BSYNC B0 ;  /* 0x0000000000007941 */ /* 0x000fea0003800000 */
.L_x_10682:
[----:B------:R-:W-:-:S06]  /*11970*/  UISETP.NE.AND UP0, UPT, UR38, 0x3, UPT ;  /* 0x000000032600788c */ /* 0x000fcc000bf05270 */
[----:B------:R-:W-:-:S13]  /*11980*/  PLOP3.LUT P0, PT, PT, PT, UP0, 0x80, 0x0 ;  /* 0x000000000000781c */ /* 0x000fda0003f0f008 */
[----:B------:R-:W-:Y:S05]  /*11990*/  @!P0 BRA `(.L_x_10699) ;  /* 0x0000000000048947 */ /* 0x000fea0003800000 */
[----:B------:R-:W-:Y:S01]  /*119a0*/  BPT.TRAP 0x1 ;  /* 0x000000040000795c */ /* 0x000fe20000300000 */
.L_x_10699:
        /* <DEDUP_REMOVED lines=8> */
.L_x_10758:
[----:B------:R-:W-:Y:S05]  /*11a30*/  BSYNC B0 ;  /* 0x0000000000007941 */ /* 0x000fea0003800000 */
.L_x_10700:
[----:B------:R-:W-:Y:S05]  /*11a40*/  @!P1 BRA `(.L_x_10702) ;  /* 0x0000000000049947 */ /* 0x000fea0003800000 */
[----:B------:R-:W-:Y:S01]  /*11a50*/  BPT.TRAP 0x1 ;  /* 0x000000040000795c */ /* 0x000fe20000300000 */
.L_x_10702:
[----:B0-----:R-:W-:Y:S01]  /*11a60*/  SHF.L.U32 R4, R8, 0x1f, RZ ;  /* 0x0000001f08047819 */ /* 0x001fe200000006ff */
[----:B------:R-:W-:-:S03]  /*11a70*/  IMAD R0, R0, 0x3000, RZ ;  /* 0x0000300000007824 */ /* 0x000fc600078e02ff */
[----:B------:R-:W0:Y:S02]  /*11a80*/  SYNCS.PHASECHK.TRANS64.TRYWAIT P0, [R3+URZ+0x19c60], R4 ;  /* 0x019c6004030075a7 */ /* 0x000e24000800017f */
[----:B0-----:R-:W-:Y:S05]  /*11a90*/  @!P0 BRA `(.L_x_10703) ;  /* 0x0000002800948947 */ /* 0x001fea0003800000 */
.L_x_10759:
[----:B0-----:R-:W-:Y:S01]  /*11aa0*/  LOP3.LUT R4, R0, R22, RZ, 0xfc, !PT ;  /* 0x0000001600047212 */ /* 0x001fe200078efcff */
[----:B------:R-:W-:Y:S05]  /*11ab0*/  WARPSYNC.ALL ;  /* 0x0000000000007948 */ /* 0x000fea0003800000 */
[----:B------:R-:W-:Y:S01]  /*11ac0*/  IMAD.IADD R4, R16, 0x1, R4 ;  /* 0x0000000110047824 */ /* 0x000fe200078e0204 */
[----:B------:R-:W-:Y:S02]  /*11ad0*/  LOP3.LUT R13, R22, 0x1800, RZ, 0xfc, !PT ;  /* 0x00001800160d7812 */ /* 0x000fe400078efcff */
[----:B------:R-:W-:-:S03]  /*11ae0*/  IADD3 R12, R19, R29, R0 ;  /* 0x0000001d130c7210 */ /* 0x000fc60007ffe000 */
        /* <DEDUP_REMOVED lines=61> */
.L_x_10704:
        /* <DEDUP_REMOVED lines=13> */
.L_x_10681:
        /* <DEDUP_REMOVED lines=18> */
.L_x_10707:
[----:B------:R-:W-:Y:S05]  /*120b0*/  BSYNC B0 ;  /* 0x0000000000007941 */ /* 0x000fea0003800000 */
.L_x_10706:
[----:B------:R-:W-:-:S06]  /*120c0*/  UISETP.NE.AND UP0, UPT, UR38, 0x3, UPT ;  /* 0x000000032600788c */ /* 0x000fcc000bf05270 */
[----:B------:R-:W-:-:S13]  /*120d0*/  PLOP3.LUT P1, PT, PT, PT, UP0, 0x80, 0x0 ;  /* 0x000000000000781c */ /* 0x000fda0003f2f008 */
[----:B------:R-:W-:Y:S05]  /*120e0*/  @!P1 BRA `(.L_x_10708) ;  /* 0x0000000000049947 */ /* 0x000fea0003800000 */
[----:B------:R-:W-:Y:S01]  /*120f0*/  BPT.TRAP 0x1 ;  /* 0x000000040000795c */ /* 0x000fe20000300000 */
.L_x_10708:
        /* <DEDUP_REMOVED lines=8> */
.L_x_10760:
[----:B------:R-:W-:Y:S05]  /*12180*/  BSYNC B0 ;  /* 0x0000000000007941 */ /* 0x000fea0003800000 */
.L_x_10709:
[----:B------:R-:W-:Y:S05]  /*12190*/  @!P2 BRA `(.L_x_10711) ;  /* 0x000000000004a947 */ /* 0x000fea0003800000 */
[----:B------:R-:W-:Y:S01]  /*121a0*/  BPT.TRAP 0x1 ;  /* 0x000000040000795c */ /* 0x000fe20000300000 */
.L_x_10711:
[----:B-1----:R-:W-:-:S04]  /*121b0*/  SHF.L.U32 R3, R23, 0x1f, RZ ;  /* 0x0000001f17037819 */ /* 0x002fc800000006ff */
[----:B------:R-:W1:Y:S02]  /*121c0*/  SYNCS.PHASECHK.TRANS64.TRYWAIT P1, [R0+URZ+0x19c60], R3 ;  /* 0x019c6003000075a7 */ /* 0x000e64000802017f */
[----:B-1----:R-:W-:Y:S05]  /*121d0*/  @!P1 BRA `(.L_x_10712) ;  /* 0x0000002000ec9947 */ /* 0x002fea0003800000 */
.L_x_10761:
        /* <DEDUP_REMOVED lines=67> */
.L_x_10713:
        /* <DEDUP_REMOVED lines=10> */
.L_x_10656:
[----:B------:R-:W-:Y:S05]  /*126b0*/  BSYNC B7 ;  /* 0x0000000000077941 */ /* 0x000fea0003800000 */
.L_x_10654:
[----:B--2---:R-:W2:Y:S02]  /*126c0*/  LDL R0, [R1+0x18] ;  /* 0x0000180001007983 */ /* 0x004ea40000100800 */
[----:B--2---:R-:W-:-:S13]  /*126d0*/  ISETP.NE.AND P0, PT, R0, RZ, PT ;  /* 0x000000ff0000720c */ /* 0x004fda0003f05270 */
[----:B------:R-:W-:Y:S05]  /*126e0*/  @!P0 BRA `(.L_x_10714) ;  /* 0x0000000000308947 */ /* 0x000fea0003800000 */
[----:B------:R-:W2:Y:S08]  /*126f0*/  S2UR UR5, SR_CgaCtaId ;  /* 0x00000000000579c3 */ /* 0x000eb00000008800 */
[----:B------:R-:W-:Y:S06]  /*12700*/  BAR.SYNC.DEFER_BLOCKING 0x5, 0x200 ;  /* 0x0148000000007b1d */ /* 0x000fec0000010000 */
[----:B------:R-:W-:-:S02]  /*12710*/  UMOV UR4, 0x400 ;  /* 0x0000040000047882 */ /* 0x000fc40000000000 */
[----:B--2---:R-:W-:-:S06]  /*12720*/  ULEA UR4, UR5, UR4, 0x18 ;  /* 0x0000000405047291 */ /* 0x004fcc000f8ec03f */
[----:B------:R-:W-:-:S05]  /*12730*/  IMAD.U32 R16, RZ, RZ, UR4 ;  /* 0x00000004ff107e24 */ /* 0x000fca000f8e00ff */
[----:B-1----:R-:W1:Y:S04]  /*12740*/  LDS.128 R4, [R16+0x19cd0] ;  /* 0x019cd00010047984 */ /* 0x002e680000000c00 */
[----:B-1----:R1:W-:Y:S01]  /*12750*/  STL.64 [R1], R4 ;  /* 0x0000000401007387 */ /* 0x0023e20000100a00 */
[----:B------:R-:W-:-:S03]  /*12760*/  IMAD.MOV.U32 R0, RZ, RZ, R7 ;  /* 0x000000ffff007224 */ /* 0x000fc600078e0007 */
[----:B------:R1:W-:Y:S02]  /*12770*/  STL [R1+0x8], R6 ;  /* 0x0000080601007387 */ /* 0x0003e40000100800 */
[----:B------:R-:W-:Y:S01]  /*12780*/  R2UR UR43, R0 ;  /* 0x00000000002b72ca */ /* 0x000fe200000e0000 */
[----:B------:R-:W-:Y:S06]  /*12790*/  BAR.ARV 0x4, 0x200 ;  /* 0x0108000000007b1d */ /* 0x000fec0000002000 */
[----:B------:R-:W-:Y:S08]  /*127a0*/  BRA `(.L_x_10715) ;  /* 0x0000000c00e07947 */ /* 0x000ff00003800000 */
.L_x_10714:
[----:B------:R-:W2:Y:S01]  /*127b0*/  LDL.LU R0, [R1] ;  /* 0x0000000001007983 */ /* 0x000ea20000300800 */
        /* <DEDUP_REMOVED lines=46> */
.L_x_10718:
        /* <DEDUP_REMOVED lines=38> */
.L_x_10716:
        /* <DEDUP_REMOVED lines=14> */
.L_x_10719:
        /* <DEDUP_REMOVED lines=62> */
.L_x_10720:
        /* <DEDUP_REMOVED lines=63> */
.L_x_10721:
[----:B01----:R-:W-:-:S05]  /*135b0*/  LOP3.LUT R3, RZ, R2, RZ, 0x33, !PT ;  /* 0x00000002ff037212 */ /* 0x003fca00078e33ff */
[----:B------:R-:W-:-:S05]  /*135c0*/  IMAD.IADD R0, R0, 0x1, R3 ;  /* 0x0000000100007824 */ /* 0x000fca00078e0203 */
[----:B------:R1:W-:Y:S01]  /*135d0*/  STL [R1+0x4], R0 ;  /* 0x0000040001007387 */ /* 0x0003e20000100800 */
[----:B------:R-:W-:Y:S05]  /*135e0*/  BRA `(.L_x_10722) ;  /* 0x0000000000107947 */ /* 0x000fea0003800000 */
.L_x_10717:
[----:B------:R0:W-:Y:S01]  /*135f0*/  STL [R1], R4 ;  /* 0x0000000401007387 */ /* 0x0001e20000100800 */
[----:B------:R-:W-:-:S03]  /*13600*/  ULDC UR43, c[0x0][0xc3c] ;  /* 0x00030f00002b7ab9 */ /* 0x000fc60000000800 */
[----:B------:R0:W-:Y:S04]  /*13610*/  STL [R1+0x4], RZ ;  /* 0x000004ff01007387 */ /* 0x0001e80000100800 */
[----:B------:R0:W-:Y:S02]  /*13620*/  STL [R1+0x8], RZ ;  /* 0x000008ff01007387 */ /* 0x0001e40000100800 */
.L_x_10722:
[----:B------:R-:W2:Y:S04]  /*13630*/  LDL R3, [R1+0x4] ;  /* 0x0000040001037983 */ /* 0x000ea80000100800 */
[----:B------:R-:W3:Y:S04]  /*13640*/  LDL R2, [R1+0x8] ;  /* 0x0000080001027983 */ /* 0x000ee80000100800 */
[----:B0-----:R-:W4:Y:S01]  /*13650*/  LDL R4, [R1] ;  /* 0x0000000001047983 */ /* 0x001f220000100800 */
        /* <DEDUP_REMOVED lines=13> */
.L_x_10715:
[----:B------:R-:W-:Y:S02]  /*13730*/  ULDC UR4, c[0x0][0xc3c] ;  /* 0x00030f0000047ab9 */ /* 0x000fe40000000800 */
[----:B------:R-:W-:-:S06]  /*13740*/  UISETP.GE.AND UP0, UPT, UR43, UR4, UPT ;  /* 0x000000042b00728c */ /* 0x000fcc000bf06270 */
[----:B------:R-:W-:-:S13]  /*13750*/  PLOP3.LUT P0, PT, PT, PT, UP0, 0x80, 0x0 ;  /* 0x000000000000781c */ /* 0x000fda0003f0f008 */
[----:B------:R-:W-:Y:S05]  /*13760*/  @!P0 BRA `(.L_x_10723) ;  /* 0xffffffb4001c8947 */ /* 0x000fea000383ffff */
.L_x_10649:
        /* <DEDUP_REMOVED lines=12> */
.L_x_10762:
[----:B------:R-:W-:Y:S05]  /*13830*/  BSYNC B0 ;  /* 0x0000000000007941 */ /* 0x000fea0003800000 */
.L_x_10724:
[----:B------:R-:W-:-:S03]  /*13840*/  UMOV UR4, 0xffffffff ;  /* 0xffffffff00047882 */ /* 0x000fc60000000000 */
[----:B------:R-:W-:Y:S05]  /*13850*/  BRA.DIV UR4, `(.L_x_10726) ;  /* 0x0000000e04747947 */ /* 0x000fea000b800000 */
[----:B0-----:R-:W0:Y:S02]  /*13860*/  S2R R0, SR_TID.X ;  /* 0x0000000000007919 */ /* 0x001e240000002100 */
[----:B0-----:R-:W-:-:S04]  /*13870*/  SHF.R.U32.HI R0, RZ, 0x5, R0 ;  /* 0x00000005ff007819 */ /* 0x001fc80000011600 */
[----:B------:R-:W-:-:S05]  /*13880*/  LOP3.LUT R0, R0, 0x3, RZ, 0xc0, !PT ;  /* 0x0000000300007812 */ /* 0x000fca00078ec0ff */
[----:B------:R0:W1:Y:S02]  /*13890*/  SHFL.IDX PT, R14, R0, RZ, 0x1f ;  /* 0x00001fff000e7589 */ /* 0x00006400000e0000 */
.L_x_10765:
[----:B-1----:R-:W-:Y:S01]  /*138a0*/  ISETP.NE.AND P0, PT, R14, RZ, PT ;  /* 0x000000ff0e00720c */ /* 0x002fe20003f05270 */
[----:B------:R-:W-:-:S12]  /*138b0*/  BSSY B0, `(.L_x_10727) ;  /* 0x000002b000007945 */ /* 0x000fd80003800000 */
[----:B------:R-:W-:Y:S05]  /*138c0*/  @P0 BRA `(.L_x_10728) ;  /* 0x0000000000a40947 */ /* 0x000fea0003800000 */
[----:B------:R-:W-:-:S03]  /*138d0*/  UMOV UR4, 0xffffffff ;  /* 0xffffffff00047882 */ /* 0x000fc60000000000 */
[----:B------:R-:W-:Y:S05]  /*138e0*/  BRA.DIV UR4, `(.L_x_10729) ;  /* 0x0000000e04847947 */ /* 0x000fea000b800000 */
[----:B------:R-:W-:-:S13]  /*138f0*/  ELECT P6, URZ, PT ;  /* 0x00000000003f782f */ /* 0x000fda00038c0000 */
.L_x_10768:
[----:B------:R-:W-:Y:S05]  /*13900*/  @!P6 BRA `(.L_x_10728) ;  /* 0x000000000094e947 */ /* 0x000fea0003800000 */
[----:B------:R-:W-:-:S06]  /*13910*/  ULOP3.LUT UR4, UR40, 0x2, URZ, 0xfc, !UPT ;  /* 0x0000000228047892 */ /* 0x000fcc000f8efc3f */
[----:B0-----:R-:W-:-:S05]  /*13920*/  IMAD.U32 R0, RZ, RZ, UR4 ;  /* 0x00000004ff007e24 */ /* 0x001fca000f8e00ff */
[----:B------:R-:W-:-:S13]  /*13930*/  ISETP.NE.AND P0, PT, R0, 0x3, PT ;  /* 0x000000030000780c */ /* 0x000fda0003f05270 */
[----:B------:R-:W-:Y:S05]  /*13940*/  @!P0 BRA `(.L_x_10730) ;  /* 0x0000000000048947 */ /* 0x000fea0003800000 */
[----:B------:R-:W-:Y:S01]  /*13950*/  BPT.TRAP 0x1 ;  /* 0x000000040000795c */ /* 0x000fe20000300000 */
.L_x_10730:
        /* <DEDUP_REMOVED lines=12> */
.L_x_10769:
[----:B------:R-:W1:Y:S02]  /*13a20*/  SYNCS.PHASECHK.TRANS64.TRYWAIT P1, [R3+URZ], R0 ;  /* 0x00000000030075a7 */ /* 0x000e64000802017f */
[----:B-1----:R-:W-:Y:S05]  /*13a30*/  @!P1 BRA `(.L_x_10732) ;  /* 0x0000000c00649947 */ /* 0x002fea0003800000 */
.L_x_10770:
[----:B------:R-:W-:Y:S05]  /*13a40*/  @!P0 BRA `(.L_x_10733) ;  /* 0x0000000000048947 */ /* 0x000fea0003800000 */
[----:B------:R-:W-:Y:S01]  /*13a50*/  BPT.TRAP 0x1 ;  /* 0x000000040000795c */ /* 0x000fe20000300000 */
.L_x_10733:
[----:B-1----:R-:W-:-:S04]  /*13a60*/  IMAD R3, R18, 0x8, R7 ;  /* 0x0000000812037824 */ /* 0x002fc800078e0207 */
[----:B------:R-:W1:Y:S02]  /*13a70*/  SYNCS.PHASECHK.TRANS64.TRYWAIT P1, [R3+URZ+0x19c60], R4 ;  /* 0x019c6004030075a7 */ /* 0x000e64000802017f */
[----:B-1----:R-:W-:Y:S05]  /*13a80*/  @!P1 BRA `(.L_x_10734) ;  /* 0x0000000c00649947 */ /* 0x002fea0003800000 */
.L_x_10771:
[----:B------:R-:W-:Y:S05]  /*13a90*/  @!P0 BRA `(.L_x_10735) ;  /* 0x0000000000048947 */ /* 0x000fea0003800000 */
[----:B------:R-:W-:Y:S01]  /*13aa0*/  BPT.TRAP 0x1 ;  /* 0x000000040000795c */ /* 0x000fe20000300000 */
.L_x_10735:
[----:B0-----:R-:W-:-:S04]  /*13ab0*/  IMAD R5, R6, 0x8, R7 ;  /* 0x0000000806057824 */ /* 0x001fc800078e0207 */
[----:B------:R-:W0:Y:S02]  /*13ac0*/  SYNCS.PHASECHK.TRANS64.TRYWAIT P1, [R5+URZ+0x19c60], R0 ;  /* 0x019c6000050075a7 */ /* 0x000e24000802017f */
[----:B0-----:R-:W-:Y:S05]  /*13ad0*/  @!P1 BRA `(.L_x_10736) ;  /* 0x0000000c00649947 */ /* 0x001fea0003800000 */
.L_x_10772:
[----:B------:R-:W-:Y:S05]  /*13ae0*/  @!P0 BRA `(.L_x_10737) ;  /* 0x0000000000048947 */ /* 0x000fea0003800000 */
[----:B------:R-:W-:Y:S01]  /*13af0*/  BPT.TRAP 0x1 ;  /* 0x000000040000795c */ /* 0x000fe20000300000 */
.L_x_10737:
[----:B------:R-:W2:Y:S02]  /*13b00*/  SYNCS.PHASECHK.TRANS64.TRYWAIT P0, [R3+URZ+0x19c80], R4 ;  /* 0x019c8004030075a7 */ /* 0x000ea4000800017f */
[----:B--2---:R-:W-:Y:S05]  /*13b10*/  @!P0 BRA `(.L_x_10738) ;  /* 0x0000000c00688947 */ /* 0x004fea0003800000 */
.L_x_10739:
[----:B---3--:R3:W4:Y:S02]  /*13b20*/  SYNCS.PHASECHK.TRANS64.TRYWAIT P0, [R5+URZ+0x19c80], R0 ;  /* 0x019c8000050075a7 */ /* 0x008724000800017f */
[----:B----4-:R-:W-:Y:S05]  /*13b30*/  @!P0 NANOSLEEP.SYNCS 0x989680 ;  /* 0x009896800000895d */ /* 0x010fea0003900000 */
[----:B------:R-:W4:Y:S02]  /*13b40*/  @!P0 SYNCS.PHASECHK.TRANS64 P0, [R5+URZ+0x19c80], R0 ;  /* 0x019c8000050085a7 */ /* 0x000f24000800007f */
[----:B----4-:R-:W-:Y:S05]  /*13b50*/  @!P0 BRA `(.L_x_10739) ;  /* 0xfffffffc00f08947 */ /* 0x010fea000383ffff */
.L_x_10728:
[----:B------:R-:W-:Y:S05]  /*13b60*/  BSYNC B0 ;  /* 0x0000000000007941 */ /* 0x000fea0003800000 */
.L_x_10727:
[----:B------:R-:W-:Y:S05]  /*13b70*/  EXIT ;  /* 0x000000000000794d */ /* 0x000fea0003800000 */
.L_x_10593:
[----:B0-----:R-:W-:-:S04]  /*13b80*/  IMAD.U32 R3, RZ, RZ, UR47 ;  /* 0x0000002fff037e24 */ /* 0x001fc8000f8e00ff */
[----:B------:R0:W1:Y:S03]  /*13b90*/  SYNCS.PHASECHK.TRANS64.TRYWAIT P0, [R3+URZ+0x19c00], R2 ;  /* 0x019c0002030075a7 */ /* 0x000066000800017f */
[----:B-1----:R-:W-:Y:S05]  /*13ba0*/  @!P0 NANOSLEEP.SYNCS 0x989680 ;  /* 0x009896800000895d */ /* 0x002fea0003900000 */
[----:B------:R-:W1:Y:S02]  /*13bb0*/  @!P0 SYNCS.PHASECHK.TRANS64 P0, [R3+URZ+0x19c00], R2 ;  /* 0x019c0002030085a7 */ /* 0x000e64000800007f */
[----:B-1----:R-:W-:Y:S05]  /*13bc0*/  @!P0 BRA `(.L_x_10593) ;  /* 0xfffffffc00ec8947 */ /* 0x002fea000383ffff */
[----:B------:R-:W-:Y:S05]  /*13bd0*/  BRA `(.L_x_10740) ;  /* 0xfffffee000e47947 */ /* 0x000fea000383ffff */
.L_x_10597:
[----:B-1----:R1:W2:Y:S02]  /*13be0*/  SYNCS.PHASECHK.TRANS64.TRYWAIT P2, [R2+URZ+0x19c30], R3 ;  /* 0x019c3003020075a7 */ /* 0x0022a4000804017f */
[----:B--2---:R-:W-:Y:S05]  /*13bf0*/  @!P2 NANOSLEEP.SYNCS 0x989680 ;  /* 0x009896800000a95d */ /* 0x004fea0003900000 */
[----:B------:R-:W2:Y:S02]  /*13c00*/  @!P2 SYNCS.PHASECHK.TRANS64 P2, [R2+URZ+0x19c30], R3 ;  /* 0x019c30030200a5a7 */ /* 0x000ea4000804007f */
[----:B--2---:R-:W-:Y:S05]  /*13c10*/  @!P2 BRA `(.L_x_10597) ;  /* 0xfffffffc00f0a947 */ /* 0x004fea000383ffff */
[----:B------:R-:W-:Y:S05]  /*13c20*/  BRA `(.L_x_10596) ;  /* 0xfffffee400087947 */ /* 0x000fea000383ffff */
.L_x_10602:
[----:B-1----:R-:W-:-:S04]  /*13c30*/  IMAD.U32 R7, RZ, RZ, UR22 ;  /* 0x00000016ff077e24 */ /* 0x002fc8000f8e00ff */
[----:B------:R1:W2:Y:S03]  /*13c40*/  SYNCS.PHASECHK.TRANS64.TRYWAIT P3, [R7+URZ+0x19c30], R6 ;  /* 0x019c3006070075a7 */ /* 0x0002a6000806017f */
[----:B--2---:R-:W-:Y:S05]  /*13c50*/  @!P3 NANOSLEEP.SYNCS 0x989680 ;  /* 0x009896800000b95d */ /* 0x004fea0003900000 */
[----:B------:R-:W2:Y:S02]  /*13c60*/  @!P3 SYNCS.PHASECHK.TRANS64 P3, [R7+URZ+0x19c30], R6 ;  /* 0x019c30060700b5a7 */ /* 0x000ea4000806007f */
[----:B--2---:R-:W-:Y:S05]  /*13c70*/  @!P3 BRA `(.L_x_10602) ;  /* 0xfffffffc00ecb947 */ /* 0x004fea000383ffff */
[----:B------:R-:W-:Y:S05]  /*13c80*/  BRA `(.L_x_10601) ;  /* 0xffffff0c00b87947 */ /* 0x000fea000383ffff */
.L_x_10606:
[----:B-1----:R-:W-:-:S04]  /*13c90*/  IMAD.U32 R7, RZ, RZ, UR11 ;  /* 0x0000000bff077e24 */ /* 0x002fc8000f8e00ff */
[----:B------:R1:W2:Y:S03]  /*13ca0*/  SYNCS.PHASECHK.TRANS64.TRYWAIT P3, [R7+URZ+0x19c50], R6 ;  /* 0x019c5006070075a7 */ /* 0x0002a6000806017f */
[----:B--2---:R-:W-:Y:S05]  /*13cb0*/  @!P3 NANOSLEEP.SYNCS 0x989680 ;  /* 0x009896800000b95d */ /* 0x004fea0003900000 */
[----:B------:R-:W2:Y:S02]  /*13cc0*/  @!P3 SYNCS.PHASECHK.TRANS64 P3, [R7+URZ+0x19c50], R6 ;  /* 0x019c50060700b5a7 */ /* 0x000ea4000806007f */
[----:B--2---:R-:W-:Y:S05]  /*13cd0*/  @!P3 BRA `(.L_x_10606) ;  /* 0xfffffffc00ecb947 */ /* 0x004fea000383ffff */
[----:B------:R-:W-:Y:S05]  /*13ce0*/  BRA `(.L_x_10605) ;  /* 0xffffff1000087947 */ /* 0x000fea000383ffff */
.L_x_10613:
[----:B-1----:R-:W-:-:S04]  /*13cf0*/  IMAD.U32 R7, RZ, RZ, UR6 ;  /* 0x00000006ff077e24 */ /* 0x002fc8000f8e00ff */
[----:B------:R1:W2:Y:S03]  /*13d00*/  SYNCS.PHASECHK.TRANS64.TRYWAIT P2, [R7+URZ+0x19c30], R6 ;  /* 0x019c3006070075a7 */ /* 0x0002a6000804017f */
[----:B--2---:R-:W-:Y:S05]  /*13d10*/  @!P2 NANOSLEEP.SYNCS 0x989680 ;  /* 0x009896800000a95d */ /* 0x004fea0003900000 */
[----:B------:R-:W2:Y:S02]  /*13d20*/  @!P2 SYNCS.PHASECHK.TRANS64 P2, [R7+URZ+0x19c30], R6 ;  /* 0x019c30060700a5a7 */ /* 0x000ea4000804007f */
[----:B--2---:R-:W-:Y:S05]  /*13d30*/  @!P2 BRA `(.L_x_10613) ;  /* 0xfffffffc00eca947 */ /* 0x004fea000383ffff */
[----:B------:R-:W-:Y:S05]  /*13d40*/  BRA `(.L_x_10612) ;  /* 0xffffff3800d07947 */ /* 0x000fea000383ffff */
.L_x_10617:
[----:B-1----:R-:W-:-:S04]  /*13d50*/  IMAD.U32 R7, RZ, RZ, UR11 ;  /* 0x0000000bff077e24 */ /* 0x002fc8000f8e00ff */
[----:B------:R1:W2:Y:S03]  /*13d60*/  SYNCS.PHASECHK.TRANS64.TRYWAIT P2, [R7+URZ+0x19c50], R6 ;  /* 0x019c5006070075a7 */ /* 0x0002a6000804017f */
[----:B--2---:R-:W-:Y:S05]  /*13d70*/  @!P2 NANOSLEEP.SYNCS 0x989680 ;  /* 0x009896800000a95d */ /* 0x004fea0003900000 */
[----:B------:R-:W2:Y:S02]  /*13d80*/  @!P2 SYNCS.PHASECHK.TRANS64 P2, [R7+URZ+0x19c50], R6 ;  /* 0x019c50060700a5a7 */ /* 0x000ea4000804007f */
[----:B--2---:R-:W-:Y:S05]  /*13d90*/  @!P2 BRA `(.L_x_10617) ;  /* 0xfffffffc00eca947 */ /* 0x004fea000383ffff */
[----:B------:R-:W-:Y:S05]  /*13da0*/  BRA `(.L_x_10616) ;  /* 0xffffff3c00207947 */ /* 0x000fea000383ffff */
.L_x_10623:
[----:B-1----:R-:W-:-:S04]  /*13db0*/  IMAD.U32 R5, RZ, RZ, UR5 ;  /* 0x00000005ff057e24 */ /* 0x002fc8000f8e00ff */
[----:B------:R1:W2:Y:S03]  /*13dc0*/  SYNCS.PHASECHK.TRANS64.TRYWAIT P0, [R5+URZ+0x19c50], R0 ;  /* 0x019c5000050075a7 */ /* 0x0002a6000800017f */
[----:B--2---:R-:W-:Y:S05]  /*13dd0*/  @!P0 NANOSLEEP.SYNCS 0x989680 ;  /* 0x009896800000895d */ /* 0x004fea0003900000 */
[----:B------:R-:W2:Y:S02]  /*13de0*/  @!P0 SYNCS.PHASECHK.TRANS64 P0, [R5+URZ+0x19c50], R0 ;  /* 0x019c5000050085a7 */ /* 0x000ea4000800007f */
[----:B--2---:R-:W-:Y:S05]  /*13df0*/  @!P0 BRA `(.L_x_10623) ;  /* 0xfffffffc00ec8947 */ /* 0x004fea000383ffff */
[----:B------:R-:W-:Y:S05]  /*13e00*/  BRA `(.L_x_10622) ;  /* 0xffffff5c006c7947 */ /* 0x000fea000383ffff */
.L_x_10665:
[----:B------:R-:W-:Y:S02]  /*13e10*/  IMAD.MOV.U32 R13, RZ, RZ, R20 ;  /* 0x000000ffff0d7224 */ /* 0x000fe400078e0014 */
[----:B------:R-:W-:Y:S02]  /*13e20*/  IMAD.MOV.U32 R12, RZ, RZ, RZ ;  /* 0x000000ffff0c7224 */ /* 0x000fe400078e00ff */
[----:B------:R-:W-:Y:S02]  /*13e30*/  IMAD.MOV.U32 R11, RZ, RZ, 0x1f ;  /* 0x0000001fff0b7424 */ /* 0x000fe400078e00ff */
[----:B------:R-:W-:-:S07]  /*13e40*/  IMAD.MOV.U32 R15, RZ, RZ, -0x1 ;  /* 0xffffffffff0f7424 */ /* 0x000fce00078e00ff */
[----:B01----:R-:W-:Y:S05]  /*13e50*/  WARPSYNC.COLLECTIVE R15, `(.L_x_10741) ;  /* 0x000000000f087348 */ /* 0x003fea0003c00000 */
[----:B------:R2:W3:Y:S02]  /*13e60*/  SHFL.IDX P6, R14, R13, R12, R11 ;  /* 0x0000000c0d0e7389 */ /* 0x0004e400000c000b */
[----:B0123--:R-:W-:Y:S01]  /*13e70*/  ENDCOLLECTIVE ;  /* 0x000000000000791b */ /* 0x00ffe20003800000 */
.L_x_10741:
[----:B------:R-:W-:Y:S05]  /*13e80*/  BRA `(.L_x_10742) ;  /* 0xffffffbc008c7947 */ /* 0x000fea000383ffff */
.L_x_10667:
[----:B------:R-:W-:Y:S01]  /*13e90*/  BSSY B0, `(.L_x_10743) ;  /* 0x0000006000007945 */ /* 0x000fe20003800000 */
[----:B------:R-:W-:-:S07]  /*13ea0*/  IMAD.MOV.U32 R15, RZ, RZ, -0x1 ;  /* 0xffffffffff0f7424 */ /* 0x000fce00078e00ff */
[----:B012---:R-:W-:Y:S05]  /*13eb0*/  WARPSYNC.COLLECTIVE R15, `(.L_x_10744) ;  /* 0x000000000f0c7348 */ /* 0x007fea0003c00000 */
[----:B------:R-:W-:Y:S02]  /*13ec0*/  ELECT P6, UR62, PT ;  /* 0x00000000003e782f */ /* 0x000fe400038c0000 */
[----:B------:R-:W-:Y:S01]  /*13ed0*/  MOV R14, UR62 ;  /* 0x0000003e000e7c02 */ /* 0x000fe20008000f00 */
[----:B012---:R-:W-:Y:S10]  /*13ee0*/  ENDCOLLECTIVE ;  /* 0x000000000000791b */ /* 0x007ff40003800000 */
.L_x_10744:
[----:B------:R-:W-:Y:S05]  /*13ef0*/  BSYNC B0 ;  /* 0x0000000000007941 */ /* 0x000fea0003800000 */
.L_x_10743:
[----:B------:R-:W-:Y:S05]  /*13f00*/  BRA `(.L_x_10745) ;  /* 0xffffffbc00907947 */ /* 0x000fea000383ffff */
.L_x_10669:
[----:B---3--:R3:W4:Y:S02]  /*13f10*/  SYNCS.PHASECHK.TRANS64.TRYWAIT P0, [R4+URZ+0x19c80], R3 ;  /* 0x019c8003040075a7 */ /* 0x008724000800017f */
[----:B----4-:R-:W-:Y:S05]  /*13f20*/  @!P0 NANOSLEEP.SYNCS 0x989680 ;  /* 0x009896800000895d */ /* 0x010fea0003900000 */
[----:B------:R-:W4:Y:S02]  /*13f30*/  @!P0 SYNCS.PHASECHK.TRANS64 P0, [R4+URZ+0x19c80], R3 ;  /* 0x019c8003040085a7 */ /* 0x000f24000800007f */
[----:B----4-:R-:W-:Y:S05]  /*13f40*/  @!P0 BRA `(.L_x_10669) ;  /* 0xfffffffc00f08947 */ /* 0x010fea000383ffff */
[----:B------:R-:W-:Y:S05]  /*13f50*/  BRA `(.L_x_10746) ;  /* 0xffffffbc00ec7947 */ /* 0x000fea000383ffff */
.L_x_10671:
[----:B0-----:R0:W4:Y:S02]  /*13f60*/  SYNCS.PHASECHK.TRANS64.TRYWAIT P0, [R4+URZ+0x19c40], R3 ;  /* 0x019c4003040075a7 */ /* 0x001124000800017f */
[----:B----4-:R-:W-:Y:S05]  /*13f70*/  @!P0 NANOSLEEP.SYNCS 0x989680 ;  /* 0x009896800000895d */ /* 0x010fea0003900000 */
[----:B------:R-:W4:Y:S02]  /*13f80*/  @!P0 SYNCS.PHASECHK.TRANS64 P0, [R4+URZ+0x19c40], R3 ;  /* 0x019c4003040085a7 */ /* 0x000f24000800007f */
[----:B----4-:R-:W-:Y:S05]  /*13f90*/  @!P0 BRA `(.L_x_10671) ;  /* 0xfffffffc00f08947 */ /* 0x010fea000383ffff */
[----:B------:R-:W-:Y:S05]  /*13fa0*/  BRA `(.L_x_10747) ;  /* 0xffffffc000707947 */ /* 0x000fea000383ffff */
.L_x_10675:
        /* <DEDUP_REMOVED lines=13> */
.L_x_10748:
[----:B------:R-:W-:Y:S02]  /*14080*/  IMAD.MOV.U32 R13, RZ, RZ, R6 ;  /* 0x000000ffff0d7224 */ /* 0x000fe400078e0006 */
[----:B------:R-:W-:-:S07]  /*14090*/  IMAD.MOV.U32 R2, RZ, RZ, R14 ;  /* 0x000000ffff027224 */ /* 0x000fce00078e000e */
[----:B------:R-:W-:Y:S05]  /*140a0*/  WARPSYNC.COLLECTIVE R15, `(.L_x_10749) ;  /* 0x000000000f087348 */ /* 0x000fea0003c00000 */
[----:B------:R0:W1:Y:S02]  /*140b0*/  SHFL.IDX P6, R14, R13, R12, R11 ;  /* 0x0000000c0d0e7389 */ /* 0x00006400000c000b */
[----:B01----:R-:W-:Y:S01]  /*140c0*/  ENDCOLLECTIVE ;  /* 0x000000000000791b */ /* 0x003fe20003800000 */
.L_x_10749:
[----:B------:R-:W-:Y:S02]  /*140d0*/  IMAD.MOV.U32 R13, RZ, RZ, R0 ;  /* 0x000000ffff0d7224 */ /* 0x000fe400078e0000 */
[----:B------:R-:W-:Y:S02]  /*140e0*/  IMAD.MOV.U32 R12, RZ, RZ, 0x1 ;  /* 0x00000001ff0c7424 */ /* 0x000fe400078e00ff */
[----:B------:R-:W-:-:S07]  /*140f0*/  IMAD.MOV.U32 R3, RZ, RZ, R14 ;  /* 0x000000ffff037224 */ /* 0x000fce00078e000e */
[----:B------:R-:W-:Y:S05]  /*14100*/  WARPSYNC.COLLECTIVE R15, `(.L_x_10750) ;  /* 0x000000000f087348 */ /* 0x000fea0003c00000 */
[----:B------:R0:W1:Y:S02]  /*14110*/  SHFL.IDX P6, R14, R13, R12, R11 ;  /* 0x0000000c0d0e7389 */ /* 0x00006400000c000b */
[----:B01----:R-:W-:Y:S01]  /*14120*/  ENDCOLLECTIVE ;  /* 0x000000000000791b */ /* 0x003fe20003800000 */
.L_x_10750:
        /* <DEDUP_REMOVED lines=10> */
.L_x_10751:
        /* <DEDUP_REMOVED lines=12> */
.L_x_10752:
        /* <DEDUP_REMOVED lines=8> */
.L_x_10753:
        /* <DEDUP_REMOVED lines=10> */
.L_x_10680:
[----:B-1----:R1:W2:Y:S02]  /*143b0*/  SYNCS.PHASECHK.TRANS64.TRYWAIT P0, [R16+URZ+0x19c20], R3 ;  /* 0x019c2003100075a7 */ /* 0x0022a4000800017f */
[----:B--2---:R-:W-:Y:S05]  /*143c0*/  @!P0 NANOSLEEP.SYNCS 0x989680 ;  /* 0x009896800000895d */ /* 0x004fea0003900000 */
[----:B------:R-:W2:Y:S02]  /*143d0*/  @!P0 SYNCS.PHASECHK.TRANS64 P0, [R16+URZ+0x19c20], R3 ;  /* 0x019c2003100085a7 */ /* 0x000ea4000800007f */
[----:B--2---:R-:W-:Y:S05]  /*143e0*/  @!P0 BRA `(.L_x_10680) ;  /* 0xfffffffc00f08947 */ /* 0x004fea000383ffff */
[----:B------:R-:W-:Y:S05]  /*143f0*/  BRA `(.L_x_10755) ;  /* 0xffffffc800ac7947 */ /* 0x000fea000383ffff */
.L_x_10686:
[----:B0-----:R0:W1:Y:S02]  /*14400*/  SYNCS.PHASECHK.TRANS64.TRYWAIT P0, [R6+URZ+0x19c80], R4 ;  /* 0x019c8004060075a7 */ /* 0x001064000800017f */
[----:B-1----:R-:W-:Y:S05]  /*14410*/  @!P0 NANOSLEEP.SYNCS 0x989680 ;  /* 0x009896800000895d */ /* 0x002fea0003900000 */
[----:B------:R-:W1:Y:S02]  /*14420*/  @!P0 SYNCS.PHASECHK.TRANS64 P0, [R6+URZ+0x19c80], R4 ;  /* 0x019c8004060085a7 */ /* 0x000e64000800007f */
[----:B-1----:R-:W-:Y:S05]  /*14430*/  @!P0 BRA `(.L_x_10686) ;  /* 0xfffffffc00f08947 */ /* 0x002fea000383ffff */
[----:B------:R-:W-:Y:S05]  /*14440*/  BRA `(.L_x_10756) ;  /* 0xffffffcc00447947 */ /* 0x000fea000383ffff */
.L_x_10693:
[----:B-1----:R1:W2:Y:S02]  /*14450*/  SYNCS.PHASECHK.TRANS64.TRYWAIT P0, [R6+URZ+0x19c40], R4 ;  /* 0x019c4004060075a7 */ /* 0x0022a4000800017f */
[----:B--2---:R-:W-:Y:S05]  /*14460*/  @!P0 NANOSLEEP.SYNCS 0x989680 ;  /* 0x009896800000895d */ /* 0x004fea0003900000 */
[----:B------:R-:W2:Y:S02]  /*14470*/  @!P0 SYNCS.PHASECHK.TRANS64 P0, [R6+URZ+0x19c40], R4 ;  /* 0x019c4004060085a7 */ /* 0x000ea4000800007f */
[----:B--2---:R-:W-:Y:S05]  /*14480*/  @!P0 BRA `(.L_x_10693) ;  /* 0xfffffffc00f08947 */ /* 0x004fea000383ffff */
[----:B------:R-:W-:Y:S05]  /*14490*/  BRA `(.L_x_10757) ;  /* 0xffffffd0003c7947 */ /* 0x000fea000383ffff */
.L_x_10701:
[----:B0-----:R0:W1:Y:S02]  /*144a0*/  SYNCS.PHASECHK.TRANS64.TRYWAIT P0, [R3+URZ+0x19c70], R4 ;  /* 0x019c7004030075a7 */ /* 0x001064000800017f */
[----:B-1----:R-:W-:Y:S05]  /*144b0*/  @!P0 NANOSLEEP.SYNCS 0x989680 ;  /* 0x009896800000895d */ /* 0x002fea0003900000 */
[----:B------:R-:W1:Y:S02]  /*144c0*/  @!P0 SYNCS.PHASECHK.TRANS64 P0, [R3+URZ+0x19c70], R4 ;  /* 0x019c7004030085a7 */ /* 0x000e64000800007f */
[----:B-1----:R-:W-:Y:S05]  /*144d0*/  @!P0 BRA `(.L_x_10701) ;  /* 0xfffffffc00f08947 */ /* 0x002fea000383ffff */
[----:B------:R-:W-:Y:S05]  /*144e0*/  BRA `(.L_x_10758) ;  /* 0xffffffd400507947 */ /* 0x000fea000383ffff */
.L_x_10703:
[----:B0-----:R0:W1:Y:S02]  /*144f0*/  SYNCS.PHASECHK.TRANS64.TRYWAIT P0, [R3+URZ+0x19c60], R4 ;  /* 0x019c6004030075a7 */ /* 0x001064000800017f */
[----:B-1----:R-:W-:Y:S05]  /*14500*/  @!P0 NANOSLEEP.SYNCS 0x989680 ;  /* 0x009896800000895d */ /* 0x002fea0003900000 */
[----:B------:R-:W1:Y:S02]  /*14510*/  @!P0 SYNCS.PHASECHK.TRANS64 P0, [R3+URZ+0x19c60], R4 ;  /* 0x019c6004030085a7 */ /* 0x000e64000800007f */
[----:B-1----:R-:W-:Y:S05]  /*14520*/  @!P0 BRA `(.L_x_10703) ;  /* 0xfffffffc00f08947 */ /* 0x002fea000383ffff */
[----:B------:R-:W-:Y:S05]  /*14530*/  BRA `(.L_x_10759) ;  /* 0xffffffd400587947 */ /* 0x000fea000383ffff */
.L_x_10710:
[----:B-1----:R1:W2:Y:S02]  /*14540*/  SYNCS.PHASECHK.TRANS64.TRYWAIT P1, [R0+URZ+0x19c70], R3 ;  /* 0x019c7003000075a7 */ /* 0x0022a4000802017f */
[----:B--2---:R-:W-:Y:S05]  /*14550*/  @!P1 NANOSLEEP.SYNCS 0x989680 ;  /* 0x009896800000995d */ /* 0x004fea0003900000 */
[----:B------:R-:W2:Y:S02]  /*14560*/  @!P1 SYNCS.PHASECHK.TRANS64 P1, [R0+URZ+0x19c70], R3 ;  /* 0x019c7003000095a7 */ /* 0x000ea4000802007f */
[----:B--2---:R-:W-:Y:S05]  /*14570*/  @!P1 BRA `(.L_x_10710) ;  /* 0xfffffffc00f09947 */ /* 0x004fea000383ffff */
[----:B------:R-:W-:Y:S05]  /*14580*/  BRA `(.L_x_10760) ;  /* 0xffffffd800fc7947 */ /* 0x000fea000383ffff */
.L_x_10712:
[----:B-1----:R1:W2:Y:S02]  /*14590*/  SYNCS.PHASECHK.TRANS64.TRYWAIT P1, [R0+URZ+0x19c60], R3 ;  /* 0x019c6003000075a7 */ /* 0x0022a4000802017f */
[----:B--2---:R-:W-:Y:S05]  /*145a0*/  @!P1 NANOSLEEP.SYNCS 0x989680 ;  /* 0x009896800000995d */ /* 0x004fea0003900000 */
[----:B------:R-:W2:Y:S02]  /*145b0*/  @!P1 SYNCS.PHASECHK.TRANS64 P1, [R0+URZ+0x19c60], R3 ;  /* 0x019c6003000095a7 */ /* 0x000ea4000802007f */
[----:B--2---:R-:W-:Y:S05]  /*145c0*/  @!P1 BRA `(.L_x_10712) ;  /* 0xfffffffc00f09947 */ /* 0x004fea000383ffff */
[----:B------:R-:W-:Y:S05]  /*145d0*/  BRA `(.L_x_10761) ;  /* 0xffffffdc00007947 */ /* 0x000fea000383ffff */
.L_x_10725:
[----:B0-----:R0:W1:Y:S02]  /*145e0*/  SYNCS.PHASECHK.TRANS64.TRYWAIT P0, [R7+URZ+0x19c20], R0 ;  /* 0x019c2000070075a7 */ /* 0x001064000800017f */
[----:B-1----:R-:W-:Y:S05]  /*145f0*/  @!P0 NANOSLEEP.SYNCS 0x989680 ;  /* 0x009896800000895d */ /* 0x002fea0003900000 */
[----:B------:R-:W1:Y:S02]  /*14600*/  @!P0 SYNCS.PHASECHK.TRANS64 P0, [R7+URZ+0x19c20], R0 ;  /* 0x019c2000070085a7 */ /* 0x000e64000800007f */
[----:B-1----:R-:W-:Y:S05]  /*14610*/  @!P0 BRA `(.L_x_10725) ;  /* 0xfffffffc00f08947 */ /* 0x002fea000383ffff */
[----:B------:R-:W-:Y:S05]  /*14620*/  BRA `(.L_x_10762) ;  /* 0xfffffff000807947 */ /* 0x000fea000383ffff */
.L_x_10726:
        /* <DEDUP_REMOVED lines=11> */
.L_x_10764:
[----:B------:R-:W-:Y:S05]  /*146e0*/  BSYNC B0 ;  /* 0x0000000000007941 */ /* 0x000fea0003800000 */
.L_x_10763:
[----:B------:R-:W-:Y:S05]  /*146f0*/  BRA `(.L_x_10765) ;  /* 0xfffffff000687947 */ /* 0x000fea000383ffff */
.L_x_10729:
[----:B------:R-:W-:Y:S01]  /*14700*/  BSSY B1, `(.L_x_10766) ;  /* 0x0000006000017945 */ /* 0x000fe20003800000 */
[----:B------:R-:W-:-:S07]  /*14710*/  IMAD.MOV.U32 R15, RZ, RZ, -0x1 ;  /* 0xffffffffff0f7424 */ /* 0x000fce00078e00ff */
[----:B0-----:R-:W-:Y:S05]  /*14720*/  WARPSYNC.COLLECTIVE R15, `(.L_x_10767) ;  /* 0x000000000f0c7348 */ /* 0x001fea0003c00000 */
[----:B------:R-:W-:Y:S02]  /*14730*/  ELECT P6, UR62, PT ;  /* 0x00000000003e782f */ /* 0x000fe400038c0000 */
[----:B------:R-:W-:Y:S01]  /*14740*/  MOV R14, UR62 ;  /* 0x0000003e000e7c02 */ /* 0x000fe20008000f00 */
[----:B0-----:R-:W-:Y:S10]  /*14750*/  ENDCOLLECTIVE ;  /* 0x000000000000791b */ /* 0x001ff40003800000 */
.L_x_10767:
[----:B------:R-:W-:Y:S05]  /*14760*/  BSYNC B1 ;  /* 0x0000000000017941 */ /* 0x000fea0003800000 */
.L_x_10766:
[----:B------:R-:W-:Y:S05]  /*14770*/  BRA `(.L_x_10768) ;  /* 0xfffffff000607947 */ /* 0x000fea000383ffff */
.L_x_10731:
[----:B0-----:R0:W1:Y:S02]  /*14780*/  SYNCS.PHASECHK.TRANS64.TRYWAIT P1, [R5+URZ], R4 ;  /* 0x00000004050075a7 */ /* 0x001064000802017f */
[----:B-1----:R-:W-:Y:S05]  /*14790*/  @!P1 NANOSLEEP.SYNCS 0x989680 ;  /* 0x009896800000995d */ /* 0x002fea0003900000 */
[----:B------:R-:W1:Y:S02]  /*147a0*/  @!P1 SYNCS.PHASECHK.TRANS64 P1, [R5+URZ], R4 ;  /* 0x00000004050095a7 */ /* 0x000e64000802007f */
[----:B-1----:R-:W-:Y:S05]  /*147b0*/  @!P1 BRA `(.L_x_10731) ;  /* 0xfffffffc00f09947 */ /* 0x002fea000383ffff */
[----:B------:R-:W-:Y:S05]  /*147c0*/  BRA `(.L_x_10769) ;  /* 0xfffffff000947947 */ /* 0x000fea000383ffff */
.L_x_10732:
[----:B-1----:R1:W2:Y:S02]  /*147d0*/  SYNCS.PHASECHK.TRANS64.TRYWAIT P1, [R3+URZ], R0 ;  /* 0x00000000030075a7 */ /* 0x0022a4000802017f */
[----:B--2---:R-:W-:Y:S05]  /*147e0*/  @!P1 NANOSLEEP.SYNCS 0x989680 ;  /* 0x009896800000995d */ /* 0x004fea0003900000 */
[----:B------:R-:W2:Y:S02]  /*147f0*/  @!P1 SYNCS.PHASECHK.TRANS64 P1, [R3+URZ], R0 ;  /* 0x00000000030095a7 */ /* 0x000ea4000802007f */
[----:B--2---:R-:W-:Y:S05]  /*14800*/  @!P1 BRA `(.L_x_10732) ;  /* 0xfffffffc00f09947 */ /* 0x004fea000383ffff */
[----:B------:R-:W-:Y:S05]  /*14810*/  BRA `(.L_x_10770) ;  /* 0xfffffff000887947 */ /* 0x000fea000383ffff */
.L_x_10734:
[----:B-1----:R1:W2:Y:S02]  /*14820*/  SYNCS.PHASECHK.TRANS64.TRYWAIT P1, [R3+URZ+0x19c60], R4 ;  /* 0x019c6004030075a7 */ /* 0x0022a4000802017f */
[----:B--2---:R-:W-:Y:S05]  /*14830*/  @!P1 NANOSLEEP.SYNCS 0x989680 ;  /* 0x009896800000995d */ /* 0x004fea0003900000 */
[----:B------:R-:W2:Y:S02]  /*14840*/  @!P1 SYNCS.PHASECHK.TRANS64 P1, [R3+URZ+0x19c60], R4 ;  /* 0x019c6004030095a7 */ /* 0x000ea4000802007f */
[----:B--2---:R-:W-:Y:S05]  /*14850*/  @!P1 BRA `(.L_x_10734) ;  /* 0xfffffffc00f09947 */ /* 0x004fea000383ffff */
[----:B------:R-:W-:Y:S05]  /*14860*/  BRA `(.L_x_10771) ;  /* 0xfffffff000887947 */ /* 0x000fea000383ffff */
.L_x_10736:
[----:B0-----:R0:W2:Y:S02]  /*14870*/  SYNCS.PHASECHK.TRANS64.TRYWAIT P1, [R5+URZ+0x19c60], R0 ;  /* 0x019c6000050075a7 */ /* 0x0010a4000802017f */
[----:B--2---:R-:W-:Y:S05]  /*14880*/  @!P1 NANOSLEEP.SYNCS 0x989680 ;  /* 0x009896800000995d */ /* 0x004fea0003900000 */
[----:B------:R-:W2:Y:S02]  /*14890*/  @!P1 SYNCS.PHASECHK.TRANS64 P1, [R5+URZ+0x19c60], R0 ;  /* 0x019c6000050095a7 */ /* 0x000ea4000802007f */
[----:B--2---:R-:W-:Y:S05]  /*148a0*/  @!P1 BRA `(.L_x_10736) ;  /* 0xfffffffc00f09947 */ /* 0x004fea000383ffff */
[----:B------:R-:W-:Y:S05]  /*148b0*/  BRA `(.L_x_10772) ;  /* 0xfffffff000887947 */ /* 0x000fea000383ffff */
.L_x_10738:
[----:B--2---:R2:W3:Y:S02]  /*148c0*/  SYNCS.PHASECHK.TRANS64.TRYWAIT P0, [R3+URZ+0x19c80], R4 ;  /* 0x019c8004030075a7 */ /* 0x0044e4000800017f */
[----:B---3--:R-:W-:Y:S05]  /*148d0*/  @!P0 NANOSLEEP.SYNCS 0x989680 ;  /* 0x009896800000895d */ /* 0x008fea0003900000 */
[----:B------:R-:W3:Y:S02]  /*148e0*/  @!P0 SYNCS.PHASECHK.TRANS64 P0, [R3+URZ+0x19c80], R4 ;  /* 0x019c8004030085a7 */ /* 0x000ee4000800007f */
[----:B---3--:R-:W-:Y:S05]  /*148f0*/  @!P0 BRA `(.L_x_10738) ;  /* 0xfffffffc00f08947 */ /* 0x008fea000383ffff */
[----:B------:R-:W-:Y:S05]  /*14900*/  BRA `(.L_x_10739) ;  /* 0xfffffff000847947 */ /* 0x000fea000383ffff */
.L_x_10773:
        /* <DEDUP_REMOVED lines=15> */
.L_x_13372:


//--------------------- .text._ZN7cutlass13device_kernelIN5flash11enable_sm90INS1_16FlashAttnFwdSm90INS1_25CollectiveMainloopFwdSm90ILi2EN4cute5tupleIJNS5_1CILi1EEES8_S8_EEENS6_IJNS7_ILi192EEENS7_ILi128EEENS7_ILi96EEEEEELi96ENS_12float_e4m3_tEfNS_4arch4Sm90ELb1ELb0ELb1ELb1ELb0ELb1ELb0ELb1ELb1ELb1ELb1ELb0EEENS1_21CollectiveEpilogueFwdINS6_IJSA_SC_SB_EEES9_NS_10bfloat16_tESG_Li384ELb1ELb1ELb1ELb1EEENS1_36VarlenDynamicPersistentTileSchedulerILi192ELi128ELi384ELi128ELb1ELb1ELb1ELb1ELb1ELb1EEEEEEEEEvNT_6ParamsE --------------------------
	.section	.text._ZN7cutlass13device_kernelIN5flash11enable_sm90INS1_16FlashAttnFwdSm90INS1_25CollectiveMainloopFwdSm90ILi2EN4cute5tupleIJNS5_1CILi1EEES8_S8_EEENS6_IJNS7_ILi192EEENS7_ILi128EEENS7_ILi96EEEEEELi96ENS_12float_e4m3_tEfNS_4arch4Sm90ELb1ELb0ELb1ELb1ELb0ELb1ELb0ELb1ELb1ELb1ELb1ELb0EEENS1_21CollectiveEpilogueFwdINS6_IJSA_SC_SB_EEES9_NS_10bfloat16_tESG_Li384ELb1ELb1ELb1ELb1EEENS1_36VarlenDynamicPersistentTileSchedulerILi192ELi128ELi384ELi128ELb1ELb1ELb1ELb1ELb1ELb1EEEEEEEEEvNT_6ParamsE,"ax",@progbits
	.align	128
.text._ZN7cutlass13device_kernelIN5flash11enable_sm90INS1_16FlashAttnFwdSm90INS1_25CollectiveMainloopFwdSm90ILi2EN4cute5tupleIJNS5_1CILi1EEES8_S8_EEENS6_IJNS7_ILi192EEENS7_ILi128EEENS7_ILi96EEEEEELi96ENS_12float_e4m3_tEfNS_4arch4Sm90ELb1ELb0ELb1ELb1ELb0ELb1ELb0ELb1ELb1ELb1ELb1ELb0EEENS1_21CollectiveEpilogueFwdINS6_IJSA_SC_SB_EEES9_NS_10bfloat16_tESG_Li384ELb1ELb1ELb1ELb1EEENS1_36VarlenDynamicPersistentTileSchedulerILi192ELi128ELi384ELi128ELb1ELb1ELb1ELb1ELb1ELb1EEEEEEEEEvNT_6ParamsE:
        .type           _ZN7cutlass13device_kernelIN5flash11enable_sm90INS1_16FlashAttnFwdSm90INS1_25CollectiveMainloopFwdSm90ILi2EN4cute5tupleIJNS5_1CILi1EEES8_S8_EEENS6_IJNS7_ILi192EEENS7_ILi128EEENS7_ILi96EEEEEELi96ENS_12float_e4m3_tEfNS_4arch4Sm90ELb1ELb0ELb1ELb1ELb0ELb1ELb0ELb1ELb1ELb1ELb1ELb0EEENS1_21CollectiveEpilogueFwdINS6_IJSA_SC_SB_EEES9_NS_10bfloat16_tESG_Li384ELb1ELb1ELb1ELb1EEENS1_36VarlenDynamicPersistentTileSchedulerILi192ELi128ELi384ELi128ELb1ELb1ELb1ELb1ELb1ELb1EEEEEEEEEvNT_6ParamsE,@function
        .size           _ZN7cutlass13device_kernelIN5flash11enable_sm90INS1_16FlashAttnFwdSm90INS1_25CollectiveMainloopFwdSm90ILi2EN4cute5tupleIJNS5_1CILi1EEES8_S8_EEENS6_IJNS7_ILi192EEENS7_ILi128EEENS7_ILi96EEEEEELi96ENS_12float_e4m3_tEfNS_4arch4Sm90ELb1ELb0ELb1ELb1ELb0ELb1ELb0ELb1ELb1ELb1ELb1ELb0EEENS1_21CollectiveEpilogueFwdINS6_IJSA_SC_SB_EEES9_NS_10bfloat16_tESG_Li384ELb1ELb1ELb1ELb1EEENS1_36VarlenDynamicPersistentTileSchedulerILi192ELi128ELi384ELi128ELb1ELb1ELb1ELb1ELb1ELb1EEEEEEEEEvNT_6ParamsE,(.L_x_13373 - _ZN7cutlass13device_kernelIN5flash11enable_sm90INS1_16FlashAttnFwdSm90INS1_25CollectiveMainloopFwdSm90ILi2EN4cute5tupleIJNS5_1CILi1EEES8_S8_EEENS6_IJNS7_ILi192EEENS7_ILi128EEENS7_ILi96EEEEEELi96ENS_12float_e4m3_tEfNS_4arch4Sm90ELb1ELb0ELb1ELb1ELb0ELb1ELb0ELb1ELb1ELb1ELb1ELb0EEENS1_21CollectiveEpilogueFwdINS6_IJSA_SC_SB_EEES9_NS_10bfloat16_tESG_Li384ELb1ELb1ELb1ELb1EEENS1_36VarlenDynamicPersistentTileSchedulerILi192ELi128ELi384ELi128ELb1ELb1ELb1ELb1ELb1ELb1EEEEEEEEEvNT_6ParamsE)
        .other          _ZN7cutlass13device_kernelIN5flash11enable_sm90INS1_16FlashAttnFwdSm90INS1_25CollectiveMainloopFwdSm90ILi2EN4cute5tupleIJNS5_1CILi1EEES8_S8_EEENS6_IJNS7_ILi192EEENS7_ILi128EEENS7_ILi96EEEEEELi96ENS_12float_e4m3_tEfNS_4arch4Sm90ELb1ELb0ELb1ELb1ELb0ELb1ELb0ELb1ELb1ELb1ELb1ELb0EEENS1_21CollectiveEpilogueFwdINS6_IJSA_SC_SB_EEES9_NS_10bfloat16_tESG_Li384ELb1ELb1ELb1ELb1EEENS1_36VarlenDynamicPersistentTileSchedulerILi192ELi128ELi384ELi128ELb1ELb1ELb1ELb1ELb1ELb1EEEEEEEEEvNT_6ParamsE,@"STO_CUDA_ENTRY STV_DEFAULT"
_ZN7cutlass13device_kernelIN5flash11enable_sm90INS1_16FlashAttnFwdSm90INS1_25CollectiveMainloopFwdSm90ILi2EN4cute5tupleIJNS5_1CILi1EEES8_S8_EEENS6_IJNS7_ILi192EEENS7_ILi128EEENS7_ILi96EEEEEELi96ENS_12float_e4m3_tEfNS_4arch4Sm90ELb1ELb0ELb1ELb1ELb0ELb1ELb0ELb1ELb1ELb1ELb1ELb0EEENS1_21CollectiveEpilogueFwdINS6_IJSA_SC_SB_EEES9_NS_10bfloat16_tESG_Li384ELb1ELb1ELb1ELb1EEENS1_36VarlenDynamicPersistentTileSchedulerILi192ELi128ELi384ELi128ELb1ELb1ELb1ELb1ELb1ELb1EEEEEEEEEvNT_6ParamsE:
        /* <DEDUP_REMOVED lines=23> */
.L_x_10775:
[----:B------:R-:W-:Y:S05]  /*0170*/  BSYNC B0 ;  /* 0x0000000000007941 */ /* 0x000fea0003800000 */
.L_x_10774:
        /* <DEDUP_REMOVED lines=40> */
.L_x_10776:
        /* <DEDUP_REMOVED lines=22> */
.L_x_10777:
        /* <DEDUP_REMOVED lines=18> */
.L_x_10778:
        /* <DEDUP_REMOVED lines=22> */
.L_x_10779:
        /* <DEDUP_REMOVED lines=22> */
.L_x_10780:
        /* <DEDUP_REMOVED lines=9> */
.L_x_10783:
        /* <DEDUP_REMOVED lines=18> */
[-C--:B------:R-:W-:Y:S02]  /*0af0*/  LEA.HI R3, R21, R21.reuse, RZ, 0x1 ;  /* 0x0000001515037211 */ /* 0x080fe400078f08ff */
[----:B------:R-:W-:Y:S02]  /*0b00*/  SHF.R.S32.HI R0, RZ, 0x1f, R21 ;  /* 0x0000001fff007819 */ /* 0x000fe40000011415 */
[--C-:B------:R-:W-:Y:S02]  /*0b10*/  SHF.R.S32.HI R19, RZ, 0x1, R3.reuse ;  /* 0x00000001ff137819 */ /* 0x100fe40000011403 */
[----:B------:R-:W-:Y:S02]  /*0b20*/  SHF.R.S32.HI R6, RZ, 0x1f, R3 ;  /* 0x0000001fff067819 */ /* 0x000fe40000011403 */
[----:B------:R-:W-:Y:S02]  /*0b30*/  LOP3.LUT R3, R3, 0xfffffffe, RZ, 0xc0, !PT ;  /* 0xfffffffe03037812 */ /* 0x000fe400078ec0ff */
[----:B------:R-:W-:-:S02]  /*0b40*/  LEA.HI R2, R0, R21, RZ, 0x5 ;  /* 0x0000001500027211 */ /* 0x000fc400078f28ff */
[----:B------:R-:W-:Y:S01]  /*0b50*/  LEA.HI R5, R0, R21, RZ, 0x4 ;  /* 0x0000001500057211 */ /* 0x000fe200078f20ff */
[----:B------:R-:W-:Y:S01]  /*0b60*/  IMAD.IADD R20, R21, 0x1, -R3 ;  /* 0x0000000115147824 */ /* 0x000fe200078e0a03 */
[----:B------:R-:W-:Y:S01]  /*0b70*/  LEA.HI R6, R6, R19, RZ, 0x2 ;  /* 0x0000001306067211 */ /* 0x000fe200078f10ff */
[----:B------:R-:W-:Y:S01]  /*0b80*/  IMAD.SHL.U32 R4, R2, 0x10, RZ ;  /* 0x0000001002047824 */ /* 0x000fe200078e00ff */
[----:B------:R-:W-:Y:S01]  /*0b90*/  LOP3.LUT R2, R5, 0x7fffff0, RZ, 0xc0, !PT ;  /* 0x07fffff005027812 */ /* 0x000fe200078ec0ff */
[----:B------:R-:W-:Y:S01]  /*0ba0*/  IMAD.SHL.U32 R154, R20, 0x8, RZ ;  /* 0x00000008149a7824 */ /* 0x000fe200078e00ff */
[----:B------:R-:W-:Y:S02]  /*0bb0*/  LOP3.LUT R6, R6, 0x7fffffc, RZ, 0xc0, !PT ;  /* 0x07fffffc06067812 */ /* 0x000fe400078ec0ff */
[----:B------:R-:W-:Y:S01]  /*0bc0*/  LOP3.LUT R7, R4, 0xfffffe00, RZ, 0xc0, !PT ;  /* 0xfffffe0004077812 */ /* 0x000fe200078ec0ff */
[----:B------:R-:W-:Y:S02]  /*0bd0*/  VIADD R13, R154, 0x20 ;  /* 0x000000209a0d7836 */ /* 0x000fe40000000000 */
[----:B------:R-:W-:Y:S01]  /*0be0*/  IMAD.IADD R4, R21, 0x1, -R2 ;  /* 0x0000000115047824 */ /* 0x000fe200078e0a02 */
[----:B------:R-:W-:Y:S01]  /*0bf0*/  LEA.HI R2, R0, R21, RZ, 0x7 ;  /* 0x0000001500027211 */ /* 0x000fe200078f38ff */
[----:B------:R-:W-:Y:S01]  /*0c00*/  IMAD.IADD R6, R19, 0x1, -R6 ;  /* 0x0000000113067824 */ /* 0x000fe200078e0a06 */
[----:B------:R0:W-:Y:S01]  /*0c10*/  STL [R1+0xc], R13 ;  /* 0x00000c0d01007387 */ /* 0x0001e20000100800 */
[----:B------:R-:W-:Y:S01]  /*0c20*/  IMAD R9, R4, 0x20, R7 ;  /* 0x0000002004097824 */ /* 0x000fe200078e0207 */
[----:B------:R-:W-:-:S02]  /*0c30*/  LOP3.LUT R7, R2, 0xffffff80, RZ, 0xc0, !PT ;  /* 0xffffff8002077812 */ /* 0x000fc400078ec0ff */
[----:B------:R-:W2:Y:S01]  /*0c40*/  LDL.LU R17, [R1+0x4c] ;  /* 0x00004c0001117983 */ /* 0x000ea20000300800 */
[----:B------:R-:W-:Y:S02]  /*0c50*/  LEA.HI R4, R0, R21, RZ, 0x3 ;  /* 0x0000001500047211 */ /* 0x000fe400078f18ff */
[----:B------:R-:W-:Y:S01]  /*0c60*/  IMAD.IADD R15, R21, 0x1, -R7 ;  /* 0x00000001150f7824 */ /* 0x000fe200078e0a07 */
[----:B------:R-:W-:Y:S02]  /*0c70*/  SHF.R.S32.HI R7, RZ, 0x4, R5 ;  /* 0x00000004ff077819 */ /* 0x000fe40000011405 */
[----:B------:R-:W-:Y:S02]  /*0c80*/  SHF.R.S32.HI R18, RZ, 0x7, R2 ;  /* 0x00000007ff127819 */ /* 0x000fe40000011402 */
[----:B------:R-:W-:Y:S01]  /*0c90*/  LEA.HI R5, R5, R7, RZ, 0x1 ;  /* 0x0000000705057211 */ /* 0x000fe200078f08ff */
[----:B------:R-:W-:Y:S01]  /*0ca0*/  IMAD R11, R7, 0x8, R6 ;  /* 0x00000008070b7824 */ /* 0x000fe200078e0206 */
[----:B------:R-:W-:Y:S01]  /*0cb0*/  SHF.R.S32.HI R8, RZ, 0x1f, R15 ;  /* 0x0000001fff087819 */ /* 0x000fe2000001140f */
[----:B------:R-:W-:Y:S01]  /*0cc0*/  IMAD.IADD R6, R154, 0x1, R13 ;  /* 0x000000019a067824 */ /* 0x000fe200078e020d */
[----:B------:R-:W-:-:S02]  /*0cd0*/  LOP3.LUT R2, R5, 0x1ffffffe, RZ, 0xc0, !PT ;  /* 0x1ffffffe05027812 */ /* 0x000fc400078ec0ff */
[----:B------:R-:W-:Y:S02]  /*0ce0*/  LEA.HI R10, R8, R15, RZ, 0x2 ;  /* 0x0000000f080a7211 */ /* 0x000fe400078f10ff */
[----:B------:R-:W-:Y:S01]  /*0cf0*/  SHF.R.S32.HI R4, RZ, 0x3, R4 ;  /* 0x00000003ff047819 */ /* 0x000fe20000011404 */
[----:B------:R-:W-:Y:S01]  /*0d00*/  IMAD.IADD R2, R7, 0x1, -R2 ;  /* 0x0000000107027824 */ /* 0x000fe200078e0a02 */
[--C-:B------:R-:W-:Y:S02]  /*0d10*/  SHF.R.S32.HI R5, RZ, 0x2, R10.reuse ;  /* 0x00000002ff057819 */ /* 0x100fe4000001140a */
[----:B------:R-:W-:Y:S02]  /*0d20*/  SHF.R.S32.HI R12, RZ, 0x1f, R10 ;  /* 0x0000001fff0c7819 */ /* 0x000fe4000001140a */
[----:B------:R-:W-:Y:S01]  /*0d30*/  SHF.R.S32.HI R7, RZ, 0x1f, R6 ;  /* 0x0000001fff077819 */ /* 0x000fe20000011406 */
[----:B------:R-:W-:Y:S01]  /*0d40*/  IMAD.SHL.U32 R4, R4, 0x80, RZ ;  /* 0x0000008004047824 */ /* 0x000fe200078e00ff */
[----:B------:R-:W-:-:S02]  /*0d50*/  LEA.HI R12, R12, R5, RZ, 0x3 ;  /* 0x000000050c0c7211 */ /* 0x000fc400078f18ff */
[CC--:B------:R-:W-:Y:S02]  /*0d60*/  LEA.HI R14, R7.reuse, R6.reuse, RZ, 0x4 ;  /* 0x00000006070e7211 */ /* 0x0c0fe400078f20ff */
[----:B------:R-:W-:Y:S02]  /*0d70*/  LEA.HI R6, R7, R6, RZ, 0x5 ;  /* 0x0000000607067211 */ /* 0x000fe400078f28ff */
[----:B------:R-:W-:Y:S02]  /*0d80*/  LOP3.LUT R157, R4, 0x80, RZ, 0xc0, !PT ;  /* 0x00000080049d7812 */ /* 0x000fe400078ec0ff */
[----:B------:R-:W-:Y:S02]  /*0d90*/  LOP3.LUT R12, R12, 0xfffffff8, RZ, 0xc0, !PT ;  /* 0xfffffff80c0c7812 */ /* 0x000fe400078ec0ff */
[----:B------:R-:W-:Y:S01]  /*0da0*/  LEA.HI R8, R8, R15, RZ, 0x5 ;  /* 0x0000000f08087211 */ /* 0x000fe200078f28ff */
[----:B------:R-:W-:Y:S01]  /*0db0*/  IMAD.SHL.U32 R11, R11, 0x20, RZ ;  /* 0x000000200b0b7824 */ /* 0x000fe200078e00ff */
[----:B------:R-:W-:-:S02]  /*0dc0*/  SHF.R.S32.HI R6, RZ, 0x5, R6 ;  /* 0x00000005ff067819 */ /* 0x000fc40000011406 */
[----:B0-----:R-:W-:Y:S02]  /*0dd0*/  SHF.R.U32.HI R13, RZ, 0x3, R157 ;  /* 0x00000003ff0d7819 */ /* 0x001fe4000001169d */
[----:B------:R-:W-:Y:S01]  /*0de0*/  LOP3.LUT R4, R157, 0x10, R14, 0xf8, !PT ;  /* 0x000000109d047812 */ /* 0x000fe200078ef80e */
[----:B------:R-:W-:Y:S01]  /*0df0*/  IMAD.IADD R5, R5, 0x1, -R12 ;  /* 0x0000000105057824 */ /* 0x000fe200078e0a0c */
[----:B------:R-:W-:Y:S01]  /*0e00*/  SHF.R.S32.HI R8, RZ, 0x5, R8 ;  /* 0x00000005ff087819 */ /* 0x000fe20000011408 */
[----:B------:R-:W-:Y:S01]  /*0e10*/  IMAD R7, R6, 0x1800, R11 ;  /* 0x0000180006077824 */ /* 0x000fe200078e020b */
[----:B------:R-:W-:Y:S01]  /*0e20*/  LOP3.LUT R4, R4, R13, RZ, 0x3c, !PT ;  /* 0x0000000d04047212 */ /* 0x000fe200078e3cff */
[----:B------:R-:W-:-:S04]  /*0e30*/  IMAD.HI R3, R18, 0x55555556, RZ ;  /* 0x5555555612037827 */ /* 0x000fc800078e02ff */
[----:B------:R-:W-:Y:S02]  /*0e40*/  IMAD R8, R8, 0x10, R5 ;  /* 0x0000001008087824 */ /* 0x000fe400078e0205 */
[----:B------:R-:W-:Y:S01]  /*0e50*/  IMAD R5, R2, 0x8, R9 ;  /* 0x0000000802057824 */ /* 0x000fe200078e0209 */
[----:B------:R-:W-:Y:S01]  /*0e60*/  IADD3 R2, R16, R7, R4 ;  /* 0x0000000710027210 */ /* 0x000fe20007ffe004 */
[----:B------:R-:W-:Y:S01]  /*0e70*/  STL [R1+0x10], R11 ;  /* 0x0000100b01007387 */ /* 0x000fe20000100800 */
[----:B------:R-:W-:Y:S02]  /*0e80*/  LEA.HI R0, R0, R21, RZ, 0x2 ;  /* 0x0000001500007211 */ /* 0x000fe400078f10ff */
[----:B------:R-:W-:Y:S01]  /*0e90*/  LEA.HI R3, R3, R3, RZ, 0x1 ;  /* 0x0000000303037211 */ /* 0x000fe200078f08ff */
[----:B------:R-:W-:Y:S04]  /*0ea0*/  STL [R1+0x88], R5 ;  /* 0x0000880501007387 */ /* 0x000fe80000100800 */
[----:B------:R0:W-:Y:S01]  /*0eb0*/  STL [R1+0x80], R2 ;  /* 0x0000800201007387 */ /* 0x0001e20000100800 */
[----:B------:R-:W-:Y:S01]  /*0ec0*/  IMAD R3, R3, -0x3, R18 ;  /* 0xfffffffd03037824 */ /* 0x000fe200078e0212 */
[----:B0-----:R-:W-:-:S03]  /*0ed0*/  LOP3.LUT R2, R0, 0xfffffffc, RZ, 0xc0, !PT ;  /* 0xfffffffc00027812 */ /* 0x001fc600078ec0ff */
[----:B------:R-:W-:Y:S02]  /*0ee0*/  IMAD R3, R3, 0x40, R8 ;  /* 0x0000004003037824 */ /* 0x000fe400078e0208 */
[----:B------:R-:W-:Y:S01]  /*0ef0*/  IMAD.IADD R6, R21, 0x1, -R2 ;  /* 0x0000000115067824 */ /* 0x000fe200078e0a02 */
[----:B------:R-:W-:Y:S01]  /*0f00*/  SHF.R.S32.HI R2, RZ, 0x2, R0 ;  /* 0x00000002ff027819 */ /* 0x000fe20000011400 */
[----:B------:R-:W-:Y:S01]  /*0f10*/  VIADD R5, R154, 0x10 ;  /* 0x000000109a057836 */ /* 0x000fe20000000000 */
[----:B------:R-:W-:Y:S01]  /*0f20*/  SHF.R.S32.HI R0, RZ, 0x1f, R19 ;  /* 0x0000001fff007819 */ /* 0x000fe20000011413 */
[----:B------:R-:W-:Y:S01]  /*0f30*/  IMAD.SHL.U32 R22, R20, 0x10, RZ ;  /* 0x0000001014167824 */ /* 0x000fe200078e00ff */
[C---:B------:R-:W-:Y:S01]  /*0f40*/  LEA.HI R0, R6.reuse, R6, RZ, 0x1 ;  /* 0x0000000606007211 */ /* 0x040fe200078f08ff */
[----:B------:R-:W-:Y:S01]  /*0f50*/  IMAD.SHL.U32 R4, R6, 0x8, RZ ;  /* 0x0000000806047824 */ /* 0x000fe200078e00ff */
[----:B------:R-:W-:Y:S01]  /*0f60*/  STL [R1+0x84], R3 ;  /* 0x0000840301007387 */ /* 0x000fe20000100800 */
[----:B------:R-:W-:-:S03]  /*0f70*/  LOP3.LUT R10, R10, 0x7ffffffc, RZ, 0xc0, !PT ;  /* 0x7ffffffc0a0a7812 */ /* 0x000fc600078ec0ff */
[----:B------:R-:W-:Y:S01]  /*0f80*/  STL [R1+0x50], RZ ;  /* 0x000050ff01007387 */ /* 0x000fe20000100800 */
[----:B------:R-:W-:-:S03]  /*0f90*/  LOP3.LUT R2, R0, 0x1ffffffe, RZ, 0xc0, !PT ;  /* 0x1ffffffe00027812 */ /* 0x000fc600078ec0ff */
[----:B------:R0:W-:Y:S01]  /*0fa0*/  STL [R1+0x8], R5 ;  /* 0x0000080501007387 */ /* 0x0001e20000100800 */
[----:B------:R-:W-:Y:S01]  /*0fb0*/  LOP3.LUT R0, R157, 0x10, R22, 0xf8, !PT ;  /* 0x000000109d007812 */ /* 0x000fe200078ef816 */
[----:B------:R-:W-:Y:S02]  /*0fc0*/  IMAD.IADD R10, R15, 0x1, -R10 ;  /* 0x000000010f0a7824 */ /* 0x000fe400078e0a0a */
[----:B------:R1:W-:Y:S01]  /*0fd0*/  STL [R1+0x40], R4 ;  /* 0x0000400401007387 */ /* 0x0003e20000100800 */
[----:B------:R-:W-:Y:S01]  /*0fe0*/  LOP3.LUT R0, R0, R13, RZ, 0x3c, !PT ;  /* 0x0000000d00007212 */ /* 0x000fe200078e3cff */
[C---:B0-----:R-:W-:Y:S02]  /*0ff0*/  VIADD R5, R4.reuse, 0x20 ;  /* 0x0000002004057836 */ /* 0x041fe40000000000 */
[----:B-1----:R-:W-:-:S03]  /*1000*/  VIADD R4, R4, 0x40 ;  /* 0x0000004004047836 */ /* 0x002fc60000000000 */
[----:B------:R0:W-:Y:S01]  /*1010*/  STL [R1+0x58], R5 ;  /* 0x0000580501007387 */ /* 0x0001e20000100800 */
[----:B------:R-:W-:Y:S02]  /*1020*/  IMAD.IADD R2, R6, 0x1, -R2 ;  /* 0x0000000106027824 */ /* 0x000fe400078e0a02 */
[----:B------:R-:W-:Y:S01]  /*1030*/  IMAD.SHL.U32 R6, R10, 0x2, RZ ;  /* 0x000000020a067824 */ /* 0x000fe200078e00ff */
[----:B------:R1:W-:Y:S01]  /*1040*/  STL [R1+0x60], R4 ;  /* 0x0000600401007387 */ /* 0x0003e20000100800 */
[----:B------:R-:W-:Y:S01]  /*1050*/  IMAD.IADD R0, R11, 0x1, R0 ;  /* 0x000000010b007824 */ /* 0x000fe200078e0200 */
[----:B0-----:R-:W-:Y:S02]  /*1060*/  SHF.R.S32.HI R5, RZ, 0x1f, R5 ;  /* 0x0000001fff057819 */ /* 0x001fe40000011405 */
[----:B-1----:R-:W-:-:S03]  /*1070*/  SHF.R.S32.HI R4, RZ, 0x1f, R4 ;  /* 0x0000001fff047819 */ /* 0x002fc60000011404 */
[----:B------:R0:W-:Y:S01]  /*1080*/  STL [R1+0x90], R5 ;  /* 0x0000900501007387 */ /* 0x0001e20000100800 */
[----:B------:R-:W-:-:S03]  /*1090*/  SHF.R.S32.HI R7, RZ, 0x4, R14 ;  /* 0x00000004ff077819 */ /* 0x000fc6000001140e */
[----:B------:R-:W-:Y:S04]  /*10a0*/  STL [R1+0x24], R6 ;  /* 0x0000240601007387 */ /* 0x000fe80000100800 */
[----:B------:R1:W-:Y:S01]  /*10b0*/  STL [R1+0x8c], R4 ;  /* 0x00008c0401007387 */ /* 0x0003e20000100800 */
[----:B0-----:R-:W-:-:S03]  /*10c0*/  VIADD R5, R6, 0x48 ;  /* 0x0000004806057836 */ /* 0x001fc60000000000 */
[----:B------:R0:W-:Y:S01]  /*10d0*/  STL [R1+0x34], R0 ;  /* 0x0000340001007387 */ /* 0x0001e20000100800 */
[----:B-1----:R-:W-:-:S03]  /*10e0*/  VIADD R4, R6, 0x50 ;  /* 0x0000005006047836 */ /* 0x002fc60000000000 */
[----:B------:R1:W-:Y:S01]  /*10f0*/  STL [R1+0x6c], R5 ;  /* 0x00006c0501007387 */ /* 0x0003e20000100800 */
[----:B0-----:R-:W-:Y:S01]  /*1100*/  VIADD R0, R6, 0x58 ;  /* 0x0000005806007836 */ /* 0x001fe20000000000 */
[----:B------:R-:W-:Y:S02]  /*1110*/  SHF.R.S32.HI R6, RZ, 0x1f, R5 ;  /* 0x0000001fff067819 */ /* 0x000fe40000011405 */
[----:B------:R-:W-:Y:S04]  /*1120*/  STL [R1+0x70], R7 ;  /* 0x0000700701007387 */ /* 0x000fe80000100800 */
[----:B------:R0:W-:Y:S01]  /*1130*/  STL [R1+0x68], R4 ;  /* 0x0000680401007387 */ /* 0x0001e20000100800 */
[----:B-1----:R-:W-:-:S03]  /*1140*/  SHF.R.S32.HI R5, RZ, 0x1f, R4 ;  /* 0x0000001fff057819 */ /* 0x002fc60000011404 */
[----:B------:R-:W-:Y:S04]  /*1150*/  STL [R1+0x7c], R6 ;  /* 0x00007c0601007387 */ /* 0x000fe80000100800 */
[----:B------:R1:W-:Y:S01]  /*1160*/  STL [R1+0x64], R0 ;  /* 0x0000640001007387 */ /* 0x0003e20000100800 */
[----:B0-----:R-:W-:-:S03]  /*1170*/  SHF.R.S32.HI R4, RZ, 0x1f, R0 ;  /* 0x0000001fff047819 */ /* 0x001fc60000011400 */
[----:B------:R0:W-:Y:S01]  /*1180*/  STL [R1+0x78], R5 ;  /* 0x0000780501007387 */ /* 0x0001e20000100800 */
[----:B-1----:R-:W-:-:S05]  /*1190*/  IMAD R0, R2, 0x8, R3 ;  /* 0x0000000802007824 */ /* 0x002fca00078e0203 */
[----:B------:R0:W-:Y:S04]  /*11a0*/  STL [R1+0x38], R0 ;  /* 0x0000380001007387 */ /* 0x0001e80000100800 */
[----:B------:R0:W-:Y:S01]  /*11b0*/  STL [R1+0x74], R4 ;  /* 0x0000740401007387 */ /* 0x0001e20000100800 */
[----:B------:R-:W-:Y:S02]  /*11c0*/  IMAD.MOV.U32 R156, RZ, RZ, RZ ;  /* 0x000000ffff9c7224 */ /* 0x000fe400078e00ff */
[----:B------:R-:W-:Y:S02]  /*11d0*/  IMAD.MOV.U32 R152, RZ, RZ, RZ ;  /* 0x000000ffff987224 */ /* 0x000fe400078e00ff */
[----:B------:R-:W-:Y:S01]  /*11e0*/  IMAD.MOV.U32 R18, RZ, RZ, RZ ;  /* 0x000000ffff127224 */ /* 0x000fe200078e00ff */
[----:B--2---:R-:W-:Y:S01]  /*11f0*/  LOP3.LUT R153, R17, 0x1, RZ, 0xfc, !PT ;  /* 0x0000000111997812 */ /* 0x004fe200078efcff */
[----:B0-----:R-:W-:-:S07]  /*1200*/  IMAD.MOV.U32 R17, RZ, RZ, RZ ;  /* 0x000000ffff117224 */ /* 0x001fce00078e00ff */
.L_x_10920:
[----:B012-4-:R-:W0:Y:S01]  /*1210*/  LDC.64 R2, c[0x0][0xc88] ;  /* 0x00032200ff027b82 */ /* 0x017e220000000a00 */
[----:B------:R-:W-:Y:S01]  /*1220*/  ULDC.64 UR4, c[0x0][0xa28] ;  /* 0x00028a0000047ab9 */ /* 0x000fe20000000a00 */
[----:B------:R-:W-:Y:S01]  /*1230*/  ULDC.64 UR8, c[0x0][0xa18] ;  /* 0x0002860000087ab9 */ /* 0x000fe20000000a00 */
[----:B------:R-:W-:Y:S01]  /*1240*/  ULDC.64 UR6, c[0x0][0xa08] ;  /* 0x0002820000067ab9 */ /* 0x000fe20000000a00 */
[----:B0-----:R-:W-:-:S05]  /*1250*/  IMAD.WIDE R2, R31, 0x4, R2 ;  /* 0x000000041f027825 */ /* 0x001fca00078e0202 */
[----:B---3--:R-:W2:Y:S01]  /*1260*/  LDG.E R32, desc[UR40][R2.64] ;  /* 0x0000002802207981 */ /* 0x008ea2000c1e1900 */
[----:B------:R-:W-:Y:S01]  /*1270*/  ISETP.NE.U32.AND P2, PT, RZ, UR4, PT ;  /* 0x00000004ff007c0c */ /* 0x000fe2000bf45070 */
[----:B------:R-:W-:Y:S01]  /*1280*/  IMAD.MOV.U32 R9, RZ, RZ, RZ ;  /* 0x000000ffff097224 */ /* 0x000fe200078e00ff */
[----:B------:R-:W-:Y:S01]  /*1290*/  ISETP.NE.U32.AND P1, PT, RZ, UR8, PT ;  /* 0x00000008ff007c0c */ /* 0x000fe2000bf25070 */
[----:B-----5:R-:W-:Y:S01]  /*12a0*/  IMAD.MOV.U32 R27, RZ, RZ, RZ ;  /* 0x000000ffff1b7224 */ /* 0x020fe200078e00ff */
        /* <DEDUP_REMOVED lines=11> */
[----:B------:R0:W-:Y:S01]  /*1360*/  STL [R1+0x54], R0 ;  /* 0x0000540001007387 */ /* 0x0001e20000100800 */
[----:B------:R-:W-:-:S03]  /*1370*/  IADD3 R6, P4, R34, UR6, RZ ;  /* 0x0000000622067c10 */ /* 0x000fc6000ff9e0ff */
[----:B------:R1:W5:Y:S01]  /*1380*/  @P2 LDG.E R9, desc[UR40][R2.64] ;  /* 0x0000002802092981 */ /* 0x000362000c1e1900 */
[----:B------:R-:W-:Y:S02]  /*1390*/  @P1 IADD3 R4, P2, R34, UR8, RZ ;  /* 0x0000000822041c10 */ /* 0x000fe4000ff5e0ff */
[C---:B------:R-:W-:Y:S01]  /*13a0*/  IADD3.X R7, R33.reuse, UR7, RZ, P4, !PT ;  /* 0x0000000721077c10 */ /* 0x040fe2000a7fe4ff */
[----:B------:R-:W-:Y:S01]  /*13b0*/  STL [R1+0x48], R34 ;  /* 0x0000482201007387 */ /* 0x000fe20000100800 */
[----:B------:R-:W-:Y:S01]  /*13c0*/  @P1 IADD3.X R5, R33, UR9, RZ, P2, !PT ;  /* 0x0000000921051c10 */ /* 0x000fe200097fe4ff */
[----:B0-----:R-:W-:Y:S01]  /*13d0*/  IMAD.U32 R0, RZ, RZ, UR4 ;  /* 0x00000004ff007e24 */ /* 0x001fe2000f8e00ff */
[----:B------:R-:W-:Y:S01]  /*13e0*/  LOP3.LUT R31, R30, 0xffff, RZ, 0xc0, !PT ;  /* 0x0000ffff1e1f7812 */ /* 0x000fe200078ec0ff */
[----:B------:R0:W5:Y:S01]  /*13f0*/  @P0 LDG.E R27, desc[UR40][R6.64] ;  /* 0x00000028061b0981 */ /* 0x000162000c1e1900 */
[----:B------:R-:W-:Y:S01]  /*1400*/  ULDC.64 UR4, c[0x0][0x418] ;  /* 0x0001060000047ab9 */ /* 0x000fe20000000a00 */
[----:B------:R-:W-:-:S02]  /*1410*/  ULDC.64 UR8, c[0x0][0xa20] ;  /* 0x0002880000087ab9 */ /* 0x000fc40000000a00 */
[----:B------:R-:W2:Y:S04]  /*1420*/  @P1 LDG.E R0, desc[UR40][R4.64] ;  /* 0x0000002804001981 */ /* 0x000ea8000c1e1900 */
[----:B------:R-:W-:Y:S01]  /*1430*/  STL [R1+0x4c], R33 ;  /* 0x00004c2101007387 */ /* 0x000fe20000100800 */
[----:B------:R-:W-:Y:S01]  /*1440*/  UISETP.NE.U32.AND UP0, UPT, UR4, URZ, UPT ;  /* 0x0000003f0400728c */ /* 0x000fe2000bf05070 */
[----:B-1----:R-:W-:Y:S02]  /*1450*/  LOP3.LUT R2, R30, 0xff000000, RZ, 0xc0, !PT ;  /* 0xff0000001e027812 */ /* 0x002fe400078ec0ff */
[----:B------:R-:W-:Y:S01]  /*1460*/  ULDC UR4, c[0x0][0x424] ;  /* 0x0001090000047ab9 */ /* 0x000fe20000000800 */
[----:B------:R-:W-:Y:S01]  /*1470*/  UISETP.NE.AND.EX UP0, UPT, UR5, URZ, UPT, UP0 ;  /* 0x0000003f0500728c */ /* 0x000fe2000bf05300 */
[----:B------:R-:W-:-:S02]  /*1480*/  ISETP.NE.U32.AND P2, PT, RZ, UR8, PT ;  /* 0x00000008ff007c0c */ /* 0x000fc4000bf45070 */
[----:B------:R-:W-:Y:S01]  /*1490*/  ULDC UR5, c[0x0][0x2f0] ;  /* 0x0000bc0000057ab9 */ /* 0x000fe20000000800 */
[----:B------:R-:W-:Y:S01]  /*14a0*/  USEL UR4, UR4, 0x1, UP0 ;  /* 0x0000000104047887 */ /* 0x000fe20008000000 */
[----:B------:R-:W-:Y:S02]  /*14b0*/  SHF.R.U32.HI R3, RZ, 0x8, R2 ;  /* 0x00000008ff037819 */ /* 0x000fe40000011602 */
[----:B------:R-:W-:Y:S01]  /*14c0*/  ISETP.NE.AND.EX P2, PT, RZ, UR9, PT, P2 ;  /* 0x00000009ff007c0c */ /* 0x000fe2000bf45320 */
[----:B------:R-:W-:-:S03]  /*14d0*/  UIMAD UR4, UR4, UR5, URZ ;  /* 0x00000005040472a4 */ /* 0x000fc6000f8e023f */
[----:B------:R-:W-:Y:S01]  /*14e0*/  ULDC UR5, c[0x0][0x348] ;  /* 0x0000d20000057ab9 */ /* 0x000fe20000000800 */
[----:B--2---:R1:W-:Y:S04]  /*14f0*/  STL [R1+0x20], R0 ;  /* 0x0000200001007387 */ /* 0x0043e80000100800 */
[----:B------:R0:W-:Y:S01]  /*1500*/  STL [R1+0x30], R31 ;  /* 0x0000301f01007387 */ /* 0x0001e20000100800 */
[----:B------:R-:W-:Y:S01]  /*1510*/  IMAD.MOV.U32 R10, RZ, RZ, R0 ;  /* 0x000000ffff0a7224 */ /* 0x000fe200078e0000 */
[----:B-1----:R-:W-:-:S04]  /*1520*/  LOP3.LUT R0, R30, 0xff0000, RZ, 0xc0, !PT ;  /* 0x00ff00001e007812 */ /* 0x002fc800078ec0ff */
[----:B------:R-:W-:Y:S01]  /*1530*/  LEA.HI R8, R0, R3, RZ, 0x10 ;  /* 0x0000000300087211 */ /* 0x000fe200078f80ff */
[----:B------:R-:W-:Y:S06]  /*1540*/  @P1 BRA `(.L_x_10785) ;  /* 0x0000000000281947 */ /* 0x000fec0003800000 */
[----:B------:R-:W-:Y:S02]  /*1550*/  ULDC.64 UR6, c[0x0][0xa00] ;  /* 0x0002800000067ab9 */ /* 0x000fe40000000a00 */
[----:B------:R-:W-:-:S04]  /*1560*/  ISETP.NE.U32.AND P1, PT, RZ, UR6, PT ;  /* 0x00000006ff007c0c */ /* 0x000fc8000bf25070 */
[----:B------:R-:W-:-:S13]  /*1570*/  ISETP.NE.AND.EX P1, PT, RZ, UR7, PT, P1 ;  /* 0x00000007ff007c0c */ /* 0x000fda000bf25310 */
[----:B------:R-:W-:Y:S05]  /*1580*/  @!P1 BRA `(.L_x_10785) ;  /* 0x0000000000189947 */ /* 0x000fea0003800000 */
[----:B------:R-:W1:Y:S02]  /*1590*/  LDC.64 R2, c[0x0][0xa00] ;  /* 0x00028000ff027b82 */ /* 0x000e640000000a00 */
[----:B-1----:R-:W-:-:S05]  /*15a0*/  IMAD.WIDE R2, R32, 0x4, R2 ;  /* 0x0000000420027825 */ /* 0x002fca00078e0202 */
[----:B------:R-:W2:Y:S04]  /*15b0*/  LDG.E R0, desc[UR40][R2.64] ;  /* 0x0000002802007981 */ /* 0x000ea8000c1e1900 */
[----:B------:R-:W2:Y:S02]  /*15c0*/  LDG.E R5, desc[UR40][R2.64+0x4] ;  /* 0x0000042802057981 */ /* 0x000ea4000c1e1900 */
[----:B--2---:R-:W-:-:S05]  /*15d0*/  IMAD.IADD R10, R5, 0x1, -R0 ;  /* 0x00000001050a7824 */ /* 0x004fca00078e0a00 */
[----:B------:R1:W-:Y:S02]  /*15e0*/  STL [R1+0x20], R10 ;  /* 0x0000200a01007387 */ /* 0x0003e40000100800 */
.L_x_10785:
[----:B------:R-:W-:Y:S02]  /*15f0*/  IMAD.U32 R26, RZ, RZ, UR5 ;  /* 0x00000005ff1a7e24 */ /* 0x000fe4000f8e00ff */
[----:B------:R-:W-:Y:S01]  /*1600*/  IMAD.U32 R28, RZ, RZ, UR4 ;  /* 0x00000004ff1c7e24 */ /* 0x000fe2000f8e00ff */
[----:B------:R-:W-:Y:S06]  /*1610*/  @!P2 BRA `(.L_x_10786) ;  /* 0x000000000010a947 */ /* 0x000fec0003800000 */
[----:B------:R-:W-:-:S04]  /*1620*/  IADD3 R2, P0, R34, UR8, RZ ;  /* 0x0000000822027c10 */ /* 0x000fc8000ff1e0ff */
[----:B------:R-:W-:-:S05]  /*1630*/  IADD3.X R3, R33, UR9, RZ, P0, !PT ;  /* 0x0000000921037c10 */ /* 0x000fca00087fe4ff */
[----:B------:R2:W5:Y:S01]  /*1640*/  LDG.E R28, desc[UR40][R2.64] ;  /* 0x00000028021c7981 */ /* 0x000562000c1e1900 */
[----:B------:R-:W-:Y:S05]  /*1650*/  BRA `(.L_x_10787) ;  /* 0x0000000000107947 */ /* 0x000fea0003800000 */
.L_x_10786:
[----:B------:R-:W-:Y:S05]  /*1660*/  @!P0 BRA `(.L_x_10787) ;  /* 0x00000000000c8947 */ /* 0x000fea0003800000 */
[----:B------:R-:W2:Y:S04]  /*1670*/  LDG.E R3, desc[UR40][R6.64] ;  /* 0x0000002806037981 */ /* 0x000ea8000c1e1900 */
[----:B------:R-:W2:Y:S02]  /*1680*/  LDG.E R28, desc[UR40][R6.64+0x4] ;  /* 0x00000428061c7981 */ /* 0x000ea4000c1e1900 */
[----:B--2---:R-:W-:-:S07]  /*1690*/  IMAD.IADD R28, R28, 0x1, -R3 ;  /* 0x000000011c1c7824 */ /* 0x004fce00078e0a03 */
.L_x_10787:
[----:B------:R-:W-:Y:S01]  /*16a0*/  ULDC.64 UR4, c[0x0][0xa10] ;  /* 0x0002840000047ab9 */ /* 0x000fe20000000a00 */
[----:B0-----:R-:W0:Y:S01]  /*16b0*/  LDC R6, c[0x0][0x448] ;  /* 0x00011200ff067b82 */ /* 0x001e220000000800 */
[----:B------:R-:W-:-:S04]  /*16c0*/  ISETP.NE.U32.AND P0, PT, RZ, UR4, PT ;  /* 0x00000004ff007c0c */ /* 0x000fc8000bf05070 */
[----:B------:R-:W-:Y:S01]  /*16d0*/  ISETP.NE.AND.EX P0, PT, RZ, UR5, PT, P0 ;  /* 0x00000005ff007c0c */ /* 0x000fe2000bf05300 */
[----:B------:R-:W-:-:S12]  /*16e0*/  ULDC.64 UR4, c[0x0][0xa30] ;  /* 0x00028c0000047ab9 */ /* 0x000fd80000000a00 */
[----:B--2---:R-:W2:Y:S02]  /*16f0*/  @P0 LDC.64 R2, c[0x0][0xa10] ;  /* 0x00028400ff020b82 */ /* 0x004ea40000000a00 */
[----:B--2---:R-:W-:-:S05]  /*1700*/  @P0 IMAD.WIDE R2, R32, 0x4, R2 ;  /* 0x0000000420020825 */ /* 0x004fca00078e0202 */
[----:B------:R-:W2:Y:S04]  /*1710*/  @P0 LDG.E R0, desc[UR40][R2.64] ;  /* 0x0000002802000981 */ /* 0x000ea8000c1e1900 */
[----:B------:R3:W2:Y:S01]  /*1720*/  @P0 LDG.E R7, desc[UR40][R2.64+0x4] ;  /* 0x0000042802070981 */ /* 0x0006a2000c1e1900 */
[----:B------:R-:W-:Y:S01]  /*1730*/  ISETP.NE.U32.AND P1, PT, RZ, UR4, PT ;  /* 0x00000004ff007c0c */ /* 0x000fe2000bf25070 */
[----:B-----5:R-:W-:-:S03]  /*1740*/  IMAD.MOV.U32 R24, RZ, RZ, R28 ;  /* 0x000000ffff187224 */ /* 0x020fc600078e001c */
[----:B------:R-:W-:-:S13]  /*1750*/  ISETP.NE.AND.EX P1, PT, RZ, UR5, PT, P1 ;  /* 0x00000005ff007c0c */ /* 0x000fda000bf25310 */
[----:B------:R-:W-:-:S04]  /*1760*/  @P1 IADD3 R4, P2, R34, UR4, RZ ;  /* 0x0000000422041c10 */ /* 0x000fc8000ff5e0ff */
[----:B------:R-:W-:-:S05]  /*1770*/  @P1 IADD3.X R5, R33, UR5, RZ, P2, !PT ;  /* 0x0000000521051c10 */ /* 0x000fca00097fe4ff */
[----:B------:R4:W5:Y:S01]  /*1780*/  @P1 LDG.E R24, desc[UR40][R4.64] ;  /* 0x0000002804181981 */ /* 0x000962000c1e1900 */
[----:B0-----:R-:W-:Y:S01]  /*1790*/  ISETP.NE.AND P1, PT, R6, 0x1, PT ;  /* 0x000000010600780c */ /* 0x001fe20003f25270 */
[----:B------:R-:W-:Y:S01]  /*17a0*/  IMAD R12, R29, 0xc0, RZ ;  /* 0x000000c01d0c7824 */ /* 0x000fe200078e02ff */
[----:B------:R-:W-:Y:S01]  /*17b0*/  BSSY B0, `(.L_x_10788) ;  /* 0x000003a000007945 */ /* 0x000fe20003800000 */
[----:B------:R-:W-:Y:S02]  /*17c0*/  IMAD.IADD R9, R28, 0x1, -R9 ;  /* 0x000000011c097824 */ /* 0x000fe400078e0a09 */
[----:B---3--:R-:W-:Y:S01]  /*17d0*/  VIADD R2, R12, 0xbf ;  /* 0x000000bf0c027836 */ /* 0x008fe20000000000 */
[----:B------:R0:W-:Y:S07]  /*17e0*/  STL [R1+0x1c], R12 ;  /* 0x00001c0c01007387 */ /* 0x0001ee0000100800 */
[----:B------:R-:W3:Y:S01]  /*17f0*/  @P1 LDC R11, c[0x0][0x44c] ;  /* 0x00011300ff0b1b82 */ /* 0x000ee20000000800 */
[----:B0-----:R-:W-:-:S07]  /*1800*/  LOP3.LUT R12, R8, 0xff, RZ, 0xc0, !PT ;  /* 0x000000ff080c7812 */ /* 0x001fce00078ec0ff */
[----:B------:R-:W0:Y:S01]  /*1810*/  @P1 LDC R3, c[0x0][0x450] ;  /* 0x00011400ff031b82 */ /* 0x000e220000000800 */
[----:B--2---:R-:W-:Y:S02]  /*1820*/  @P0 IMAD.IADD R26, R7, 0x1, -R0 ;  /* 0x00000001071a0824 */ /* 0x004fe400078e0a00 */
[----:B---3--:R-:W-:-:S04]  /*1830*/  @P1 IMAD.HI.U32 R0, R2, R11, RZ ;  /* 0x0000000b02001227 */ /* 0x008fc800078e00ff */
[----:B----4-:R-:W-:Y:S01]  /*1840*/  IMAD.IADD R4, R9, 0x1, R26 ;  /* 0x0000000109047824 */ /* 0x010fe200078e021a */
[----:B0-----:R-:W-:-:S03]  /*1850*/  @P1 SHF.R.U32.HI R2, RZ, R3, R0 ;  /* 0x00000003ff021219 */ /* 0x001fc60000011600 */
[C---:B------:R-:W-:Y:S01]  /*1860*/  VIADD R0, R4.reuse, 0x7f ;  /* 0x0000007f04007836 */ /* 0x040fe20000000000 */
[----:B------:R-:W-:Y:S01]  /*1870*/  IADD3 R88, R4, 0x80, -R10 ;  /* 0x0000008004587810 */ /* 0x000fe20007ffe80a */
[----:B------:R0:W-:Y:S03]  /*1880*/  STL [R1+0x28], R4 ;  /* 0x0000280401007387 */ /* 0x0001e60000100800 */
[----:B------:R-:W-:Y:S01]  /*1890*/  SHF.R.S32.HI R3, RZ, 0x1f, R0 ;  /* 0x0000001fff037819 */ /* 0x000fe20000011400 */
[----:B------:R-:W-:Y:S01]  /*18a0*/  IMAD.IADD R2, R88, 0x1, R2 ;  /* 0x0000000158027824 */ /* 0x000fe200078e0202 */
[----:B------:R2:W-:Y:S02]  /*18b0*/  STL [R1+0x5c], R12 ;  /* 0x00005c0c01007387 */ /* 0x0005e40000100800 */
[----:B------:R-:W-:Y:S02]  /*18c0*/  LEA.HI R3, R3, R0, RZ, 0x7 ;  /* 0x0000000003037211 */ /* 0x000fe400078f38ff */
[----:B------:R-:W-:-:S02]  /*18d0*/  SHF.R.S32.HI R5, RZ, 0x1f, R2 ;  /* 0x0000001fff057819 */ /* 0x000fc40000011402 */
[----:B0-----:R-:W-:Y:S02]  /*18e0*/  SHF.R.U32.HI R4, RZ, 0x10, R8 ;  /* 0x00000010ff047819 */ /* 0x001fe40000011608 */
[----:B------:R-:W-:Y:S02]  /*18f0*/  LEA.HI R5, R5, R2, RZ, 0x7 ;  /* 0x0000000205057211 */ /* 0x000fe400078f38ff */
[----:B------:R-:W-:Y:S01]  /*1900*/  SHF.R.S32.HI R89, RZ, 0x7, R3 ;  /* 0x00000007ff597819 */ /* 0x000fe20000011403 */
[----:B------:R2:W-:Y:S01]  /*1910*/  STL [R1+0x44], R4 ;  /* 0x0000440401007387 */ /* 0x0005e20000100800 */
[----:B------:R-:W-:-:S04]  /*1920*/  SHF.R.S32.HI R0, RZ, 0x7, R5 ;  /* 0x00000007ff007819 */ /* 0x000fc80000011405 */
[----:B------:R-:W-:Y:S01]  /*1930*/  VIMNMX R6, R89, R0, PT ;  /* 0x0000000059067248 */ /* 0x000fe20003fe0100 */
[----:B------:R-:W-:-:S03]  /*1940*/  IMAD.MOV.U32 R0, RZ, RZ, RZ ;  /* 0x000000ffff007224 */ /* 0x000fc600078e00ff */
[----:B------:R-:W-:-:S13]  /*1950*/  ISETP.GE.AND P0, PT, R6, 0x1, PT ;  /* 0x000000010600780c */ /* 0x000fda0003f06270 */
[----:B--2---:R-:W-:Y:S05]  /*1960*/  @!P0 BRA `(.L_x_10789) ;  /* 0x0000000000788947 */ /* 0x004fea0003800000 */
[----:B------:R-:W-:Y:S01]  /*1970*/  ISETP.NE.AND P0, PT, R4, RZ, PT ;  /* 0x000000ff0400720c */ /* 0x000fe20003f05270 */
[----:B------:R-:W-:-:S03]  /*1980*/  ULDC UR4, c[0x0][0x9f0] ;  /* 0x00027c0000047ab9 */ /* 0x000fc60000000800 */
[----:B------:R-:W-:-:S04]  /*1990*/  SEL R11, R4, UR4, P0 ;  /* 0x00000004040b7c07 */ /* 0x000fc80008000000 */
[-C--:B------:R-:W-:Y:S02]  /*19a0*/  IABS R5, R11.reuse ;  /* 0x0000000b00057213 */ /* 0x080fe40000000000 */
[----:B------:R-:W-:Y:S02]  /*19b0*/  IADD3 R0, R11, -0x1, R6 ;  /* 0xffffffff0b007810 */ /* 0x000fe40007ffe006 */
[----:B------:R-:W0:Y:S01]  /*19c0*/  I2F.RP R4, R5 ;  /* 0x0000000500047306 */ /* 0x000e220000209400 */
[----:B-1----:R-:W-:-:S05]  /*19d0*/  IABS R10, R11 ;  /* 0x0000000b000a7213 */ /* 0x002fca0000000000 */
        /* <DEDUP_REMOVED lines=23> */
.L_x_10789:
[----:B------:R-:W-:Y:S05]  /*1b50*/  BSYNC B0 ;  /* 0x0000000000007941 */ /* 0x000fea0003800000 */
.L_x_10788:
        /* <DEDUP_REMOVED lines=27> */
[----:B-1----:R-:W-:Y:S02]  /*1d10*/  IMAD.U32 R10, RZ, RZ, UR6 ;  /* 0x00000006ff0a7e24 */ /* 0x002fe4000f8e00ff */
[----:B------:R-:W-:Y:S02]  /*1d20*/  IMAD.U32 R6, RZ, RZ, UR4 ;  /* 0x00000004ff067e24 */ /* 0x000fe4000f8e00ff */
[----:B------:R-:W-:-:S02]  /*1d30*/  IMAD.U32 R7, RZ, RZ, UR5 ;  /* 0x00000005ff077e24 */ /* 0x000fc4000f8e00ff */
[----:B------:R-:W-:Y:S02]  /*1d40*/  IMAD.U32 R11, RZ, RZ, UR7 ;  /* 0x00000007ff0b7e24 */ /* 0x000fe4000f8e00ff */
[----:B------:R-:W-:Y:S02]  /*1d50*/  IMAD.MOV.U32 R8, RZ, RZ, 0x70 ;  /* 0x00000070ff087424 */ /* 0x000fe400078e00ff */
[----:B------:R-:W-:Y:S02]  /*1d60*/  IMAD.MOV.U32 R12, RZ, RZ, 0x1 ;  /* 0x00000001ff0c7424 */ /* 0x000fe400078e00ff */
[----:B0-----:R-:W-:-:S07]  /*1d70*/  IMAD.MOV.U32 R13, RZ, RZ, RZ ;  /* 0x000000ffff0d7224 */ /* 0x001fce00078e00ff */
[----:B------:R-:W-:-:S07]  /*1d80*/  LEPC R20, `(.L_x_10792) ;  /* 0x000000001014794e */ /* 0x000fce0000000000 */
[----:B--2--5:R-:W-:Y:S05]  /*1d90*/  CALL.ABS.NOINC R14 ;  /* 0x000000000e007343 */ /* 0x024fea0003c00000 */
.L_x_10792:
[----:B------:R-:W-:Y:S05]  /*1da0*/  BSYNC B6 ;  /* 0x0000000000067941 */ /* 0x000fea0003800000 */
.L_x_10791:
        /* <DEDUP_REMOVED lines=20> */
.L_x_10794:
[----:B------:R-:W-:Y:S05]  /*1ef0*/  BSYNC B6 ;  /* 0x0000000000067941 */ /* 0x000fea0003800000 */
.L_x_10793:
[----:B------:R-:W-:Y:S01]  /*1f00*/  ULDC.64 UR4, c[0x0][0x9f8] ;  /* 0x00027e0000047ab9 */ /* 0x000fe20000000a00 */
[----:B------:R-:W-:Y:S01]  /*1f10*/  IMAD.MOV.U32 R0, RZ, RZ, R32 ;  /* 0x000000ffff007224 */ /* 0x000fe200078e0020 */
[----:B------:R-:W-:Y:S01]  /*1f20*/  ISETP.NE.U32.AND P0, PT, RZ, UR4, PT ;  /* 0x00000004ff007c0c */ /* 0x000fe2000bf05070 */
[----:B------:R-:W2:Y:S01]  /*1f30*/  LDL R20, [R1+0x10] ;  /* 0x0000100001147983 */ /* 0x000ea20000100800 */
[----:B------:R-:W0:Y:S01]  /*1f40*/  LDC.64 R68, c[0x0][0x300] ;  /* 0x0000c000ff447b82 */ /* 0x000e220000000a00 */
[----:B------:R-:W-:Y:S01]  /*1f50*/  IMAD.IADD R30, R27, 0x1, R28 ;  /* 0x000000011b1e7824 */ /* 0x000fe200078e021c */
[----:B------:R-:W-:Y:S01]  /*1f60*/  ISETP.NE.AND.EX P0, PT, RZ, UR5, PT, P0 ;  /* 0x00000005ff007c0c */ /* 0x000fe2000bf05300 */
[----:B------:R-:W-:Y:S01]  /*1f70*/  ULDC.64 UR8, c[0x0][0xa08] ;  /* 0x0002820000087ab9 */ /* 0x000fe20000000a00 */
[----:B------:R-:W-:Y:S01]  /*1f80*/  SHF.R.S32.HI R23, RZ, 0x1f, R22 ;  /* 0x0000001fff177819 */ /* 0x000fe20000011416 */
[----:B------:R-:W-:-:S03]  /*1f90*/  ULDC.64 UR6, c[0x0][0x330] ;  /* 0x0000cc0000067ab9 */ /* 0x000fc60000000a00 */
[----:B------:R-:W3:Y:S07]  /*1fa0*/  LDC.64 R66, c[0x0][0x3f8] ;  /* 0x0000fe00ff427b82 */ /* 0x000eee0000000a00 */
[----:B------:R-:W-:Y:S01]  /*1fb0*/  @P0 IADD3 R4, P1, R34, UR4, RZ ;  /* 0x0000000422040c10 */ /* 0x000fe2000ff3e0ff */
[----:B------:R-:W4:Y:S03]  /*1fc0*/  LDC R61, c[0x0][0x3f4] ;  /* 0x0000fd00ff3d7b82 */ /* 0x000f260000000800 */
[----:B------:R-:W-:Y:S01]  /*1fd0*/  @P0 IADD3.X R5, R33, UR5, RZ, P1, !PT ;  /* 0x0000000521050c10 */ /* 0x000fe20008ffe4ff */
[----:B------:R-:W-:-:S04]  /*1fe0*/  ULDC.64 UR4, c[0x0][0x308] ;  /* 0x0000c20000047ab9 */ /* 0x000fc80000000a00 */
[----:B------:R1:W2:Y:S01]  /*1ff0*/  @P0 LDG.E R0, desc[UR40][R4.64] ;  /* 0x0000002804000981 */ /* 0x0002a2000c1e1900 */
[----:B------:R-:W-:Y:S01]  /*2000*/  SHF.R.S32.HI R3, RZ, 0x1f, R30 ;  /* 0x0000001fff037819 */ /* 0x000fe2000001141e */
[----:B0-----:R-:W-:Y:S01]  /*2010*/  IMAD.WIDE.U32 R6, R30, R68, RZ ;  /* 0x000000441e067225 */ /* 0x001fe200078e00ff */
[----:B------:R-:W-:-:S03]  /*2020*/  ISETP.NE.U32.AND P0, PT, RZ, UR8, PT ;  /* 0x00000008ff007c0c */ /* 0x000fc6000bf05070 */
[----:B------:R-:W-:Y:S01]  /*2030*/  IMAD R8, R3, R68, RZ ;  /* 0x0000004403087224 */ /* 0x000fe200078e02ff */
[----:B------:R-:W-:Y:S01]  /*2040*/  ISETP.NE.AND.EX P0, PT, RZ, UR9, PT, P0 ;  /* 0x00000009ff007c0c */ /* 0x000fe2000bf05300 */
[----:B------:R-:W-:Y:S02]  /*2050*/  VIADD R81, R22, 0x20 ;  /* 0x0000002016517836 */ /* 0x000fe40000000000 */
[----:B------:R-:W-:Y:S01]  /*2060*/  IMAD R9, R30, R69, R8 ;  /* 0x000000451e097224 */ /* 0x000fe200078e0208 */
[----:B------:R-:W-:Y:S01]  /*2070*/  SHF.R.S32.HI R14, RZ, 0x1f, R19 ;  /* 0x0000001fff0e7819 */ /* 0x000fe20000011413 */
[----:B------:R-:W-:-:S04]  /*2080*/  IMAD.WIDE.U32 R56, R31, UR6, R22 ;  /* 0x000000061f387c25 */ /* 0x000fc8000f8e0016 */
[----:B------:R-:W-:Y:S02]  /*2090*/  IMAD.IADD R7, R7, 0x1, R9 ;  /* 0x0000000107077824 */ /* 0x000fe400078e0209 */
[----:B------:R-:W-:Y:S02]  /*20a0*/  IMAD R12, R14, R68, RZ ;  /* 0x000000440e0c7224 */ /* 0x000fe400078e02ff */
[----:B-1----:R-:W-:-:S04]  /*20b0*/  IMAD.WIDE.U32 R4, R31, UR4, R6 ;  /* 0x000000041f047c25 */ /* 0x002fc8000f8e0006 */
[----:B------:R-:W-:Y:S01]  /*20c0*/  IMAD R59, R31, UR5, R5 ;  /* 0x000000051f3b7c24 */ /* 0x000fe2000f8e0205 */
[----:B------:R-:W-:Y:S01]  /*20d0*/  ULDC.64 UR4, c[0x0][0x310] ;  /* 0x0000c40000047ab9 */ /* 0x000fe20000000a00 */
[----:B------:R-:W-:Y:S02]  /*20e0*/  IMAD.MOV.U32 R58, RZ, RZ, R4 ;  /* 0x000000ffff3a7224 */ /* 0x000fe400078e0004 */
[----:B------:R-:W-:-:S04]  /*20f0*/  IMAD.WIDE.U32 R6, R19, R68, R22 ;  /* 0x0000004413067225 */ /* 0x000fc800078e0016 */
[----:B------:R-:W-:Y:S01]  /*2100*/  IMAD R12, R19, R69, R12 ;  /* 0x00000045130c7224 */ /* 0x000fe200078e020c */
[----:B----4-:R-:W-:Y:S02]  /*2110*/  ISETP.GE.AND P2, PT, R81, R61, PT ;  /* 0x0000003d5100720c */ /* 0x010fe40003f46270 */
[----:B------:R-:W-:Y:S01]  /*2120*/  SHF.R.S32.HI R155, RZ, 0x1f, R154 ;  /* 0x0000001fff9b7819 */ /* 0x000fe2000001149a */
[----:B---3--:R-:W-:-:S04]  /*2130*/  IMAD.WIDE.U32 R52, R19, R66, R22 ;  /* 0x0000004213347225 */ /* 0x008fc800078e0016 */
[----:B------:R-:W-:-:S04]  /*2140*/  IMAD.WIDE.U32 R54, R19, R66, R154 ;  /* 0x0000004213367225 */ /* 0x000fc800078e009a */
[----:B------:R-:W-:Y:S01]  /*2150*/  IMAD R57, R31, UR7, R57 ;  /* 0x000000071f397c24 */ /* 0x000fe2000f8e0239 */
[----:B------:R-:W-:Y:S01]  /*2160*/  ULDC.64 UR6, c[0x0][0x338] ;  /* 0x0000ce0000067ab9 */ /* 0x000fe20000000a00 */
[----:B------:R-:W-:Y:S02]  /*2170*/  SHF.R.U32.HI R21, RZ, 0x3, R157 ;  /* 0x00000003ff157819 */ /* 0x000fe4000001169d */
[----:B-----5:R-:W-:Y:S02]  /*2180*/  SHF.R.S32.HI R13, RZ, 0x1f, R24 ;  /* 0x0000001fff0d7819 */ /* 0x020fe40000011418 */
[----:B------:R-:W-:Y:S01]  /*2190*/  P2R R82, PR, RZ, 0x4 ;  /* 0x00000004ff527803 */ /* 0x000fe20000000000 */
[----:B------:R-:W-:Y:S01]  /*21a0*/  VIADD R65, R22, 0x40 ;  /* 0x0000004016417836 */ /* 0x000fe20000000000 */
[C---:B------:R-:W-:Y:S01]  /*21b0*/  SHF.L.U64.HI R69, R68.reuse, 0x7, R69 ;  /* 0x0000000744457819 */ /* 0x040fe20000010245 */
[----:B------:R-:W-:Y:S01]  /*21c0*/  IMAD.SHL.U32 R68, R68, 0x80, RZ ;  /* 0x0000008044447824 */ /* 0x000fe200078e00ff */
[----:B--2---:R-:W-:-:S02]  /*21d0*/  SHF.R.S32.HI R5, RZ, 0x1f, R0 ;  /* 0x0000001fff057819 */ /* 0x004fc40000011400 */
[----:B------:R-:W-:Y:S02]  /*21e0*/  SEL R9, R0, RZ, !P0 ;  /* 0x000000ff00097207 */ /* 0x000fe40004000000 */
[----:B------:R-:W-:Y:S02]  /*21f0*/  SEL R10, R5, RZ, !P0 ;  /* 0x000000ff050a7207 */ /* 0x000fe40004000000 */
[----:B------:R-:W0:Y:S01]  /*2200*/  LDC.64 R4, c[0x0][0x408] ;  /* 0x00010200ff047b82 */ /* 0x000e220000000a00 */
[----:B------:R-:W-:-:S04]  /*2210*/  IMAD.WIDE.U32 R58, R9, UR4, R58 ;  /* 0x00000004093a7c25 */ /* 0x000fc8000f8e003a */
[----:B------:R-:W-:Y:S01]  /*2220*/  IMAD R0, R10, UR4, RZ ;  /* 0x000000040a007c24 */ /* 0x000fe2000f8e02ff */
[----:B------:R-:W-:Y:S02]  /*2230*/  ULDC UR4, c[0x0][0x2f4] ;  /* 0x0000bd0000047ab9 */ /* 0x000fe40000000800 */
[----:B------:R-:W-:Y:S01]  /*2240*/  ISETP.GE.AND P1, PT, R81, UR4, PT ;  /* 0x0000000451007c0c */ /* 0x000fe2000bf26270 */
[----:B------:R-:W-:Y:S01]  /*2250*/  IMAD R75, R9, UR5, R0 ;  /* 0x00000005094b7c24 */ /* 0x000fe2000f8e0200 */
[----:B------:R-:W-:Y:S02]  /*2260*/  ISETP.GE.AND P0, PT, R22, UR4, PT ;  /* 0x0000000416007c0c */ /* 0x000fe4000bf06270 */
[----:B------:R-:W-:Y:S01]  /*2270*/  SEL R8, RZ, 0xffffffff, P1 ;  /* 0xffffffffff087807 */ /* 0x000fe20000800000 */
[----:B------:R-:W-:Y:S01]  /*2280*/  IMAD.IADD R75, R59, 0x1, R75 ;  /* 0x000000013b4b7824 */ /* 0x000fe200078e024b */
[----:B------:R-:W-:Y:S02]  /*2290*/  SEL R0, RZ, 0x1, P0 ;  /* 0x00000001ff007807 */ /* 0x000fe40000000000 */
[----:B------:R-:W-:Y:S01]  /*22a0*/  IADD3 R80, P0, R58, R6, RZ ;  /* 0x000000063a507210 */ /* 0x000fe20007f1e0ff */
[----:B------:R-:W-:-:S02]  /*22b0*/  IMAD.SHL.U32 R11, R8, 0x2, RZ ;  /* 0x00000002080b7824 */ /* 0x000fc400078e00ff */
[----:B------:R-:W-:Y:S01]  /*22c0*/  IMAD R6, R14, R66, RZ ;  /* 0x000000420e067224 */ /* 0x000fe200078e02ff */
[----:B------:R-:W-:Y:S02]  /*22d0*/  IADD3.X R74, R75, R7, R12, P0, !PT ;  /* 0x000000074b4a7210 */ /* 0x000fe400007fe40c */
[----:B------:R-:W-:Y:S02]  /*22e0*/  ISETP.GE.AND P0, PT, R22, R61, PT ;  /* 0x0000003d1600720c */ /* 0x000fe40003f06270 */
[----:B------:R-:W-:Y:S01]  /*22f0*/  LOP3.LUT R0, R11, 0x2, R0, 0xe2, !PT ;  /* 0x000000020b007812 */ /* 0x000fe200078ee200 */
[----:B------:R-:W-:Y:S01]  /*2300*/  IMAD R11, R19, R67, R6 ;  /* 0x00000043130b7224 */ /* 0x000fe200078e0206 */
[C---:B------:R-:W-:Y:S01]  /*2310*/  SEL R7, R61.reuse, RZ, P0 ;  /* 0x000000ff3d077207 */ /* 0x040fe20000000000 */
[----:B0-----:R-:W-:Y:S01]  /*2320*/  IMAD R8, R14, R4, RZ ;  /* 0x000000040e087224 */ /* 0x001fe200078e02ff */
[----:B------:R-:W-:-:S03]  /*2330*/  SEL R6, R61, RZ, P2 ;  /* 0x000000ff3d067207 */ /* 0x000fc60001000000 */
[----:B------:R-:W-:Y:S02]  /*2340*/  IMAD R15, R19, R5, R8 ;  /* 0x00000005130f7224 */ /* 0x000fe400078e0208 */
[----:B------:R-:W-:Y:S02]  /*2350*/  IMAD.IADD R7, R22, 0x1, R7 ;  /* 0x0000000116077824 */ /* 0x000fe400078e0207 */
[----:B------:R-:W-:Y:S02]  /*2360*/  IMAD.IADD R8, R81, 0x1, R6 ;  /* 0x0000000151087824 */ /* 0x000fe400078e0206 */
[----:B------:R-:W-:Y:S01]  /*2370*/  IMAD.IADD R55, R55, 0x1, R11 ;  /* 0x0000000137377824 */ /* 0x000fe200078e020b */
[----:B------:R-:W-:Y:S01]  /*2380*/  SHF.R.S32.HI R6, RZ, 0x1f, R7 ;  /* 0x0000001fff067819 */ /* 0x000fe20000011407 */
[----:B------:R-:W-:Y:S01]  /*2390*/  IMAD.IADD R53, R11, 0x1, R53 ;  /* 0x000000010b357824 */ /* 0x000fe200078e0235 */
[----:B------:R-:W-:Y:S01]  /*23a0*/  SHF.R.S32.HI R11, RZ, 0x1f, R8 ;  /* 0x0000001fff0b7819 */ /* 0x000fe20000011408 */
[----:B------:R-:W-:Y:S01]  /*23b0*/  IMAD R10, R10, UR6, RZ ;  /* 0x000000060a0a7c24 */ /* 0x000fe2000f8e02ff */
[----:B------:R-:W-:-:S02]  /*23c0*/  LEA.HI R73, R6, R7, RZ, 0x4 ;  /* 0x0000000706497211 */ /* 0x000fc400078f20ff */
[CC--:B------:R-:W-:Y:S02]  /*23d0*/  LEA.HI R72, R11.reuse, R8.reuse, RZ, 0x4 ;  /* 0x000000080b487211 */ /* 0x0c0fe400078f20ff */
[----:B------:R-:W-:Y:S02]  /*23e0*/  LEA.HI R6, R6, R7, RZ, 0x5 ;  /* 0x0000000706067211 */ /* 0x000fe400078f28ff */
[----:B------:R-:W-:Y:S01]  /*23f0*/  LEA.HI R8, R11, R8, RZ, 0x5 ;  /* 0x000000080b087211 */ /* 0x000fe200078f28ff */
[----:B------:R-:W-:-:S04]  /*2400*/  IMAD.WIDE.U32 R56, R9, UR6, R56 ;  /* 0x0000000609387c25 */ /* 0x000fc8000f8e0038 */
[----:B------:R-:W-:Y:S02]  /*2410*/  IMAD R9, R9, UR7, R10 ;  /* 0x0000000709097c24 */ /* 0x000fe4000f8e020a */
[----:B------:R-:W-:Y:S01]  /*2420*/  IMAD.SHL.U32 R7, R6, 0x80, RZ ;  /* 0x0000008006077824 */ /* 0x000fe200078e00ff */
[C---:B------:R-:W-:Y:S01]  /*2430*/  LOP3.LUT R6, R157.reuse, 0x10, R73, 0xf8, !PT ;  /* 0x000000109d067812 */ /* 0x040fe200078ef849 */
[----:B------:R-:W-:Y:S01]  /*2440*/  IMAD.SHL.U32 R10, R8, 0x80, RZ ;  /* 0x00000080080a7824 */ /* 0x000fe200078e00ff */
[----:B------:R-:W-:Y:S02]  /*2450*/  LOP3.LUT R8, R157, 0x10, R72, 0xf8, !PT ;  /* 0x000000109d087812 */ /* 0x000fe400078ef848 */
[----:B------:R-:W-:Y:S02]  /*2460*/  LOP3.LUT R7, R7, 0xfffff000, RZ, 0xc0, !PT ;  /* 0xfffff00007077812 */ /* 0x000fe400078ec0ff */
[----:B------:R-:W-:Y:S02]  /*2470*/  LOP3.LUT R6, R6, R21, RZ, 0x3c, !PT ;  /* 0x0000001506067212 */ /* 0x000fe400078e3cff */
[----:B------:R-:W-:-:S02]  /*2480*/  LOP3.LUT R10, R10, 0xfffff000, RZ, 0xc0, !PT ;  /* 0xfffff0000a0a7812 */ /* 0x000fc400078ec0ff */
[----:B------:R-:W-:Y:S02]  /*2490*/  LOP3.LUT R11, R8, R21, RZ, 0x3c, !PT ;  /* 0x00000015080b7212 */ /* 0x000fe400078e3cff */
[--C-:B------:R-:W-:Y:S02]  /*24a0*/  IADD3 R71, R6, R7, R20.reuse ;  /* 0x0000000706477210 */ /* 0x100fe40007ffe014 */
[----:B------:R-:W-:Y:S02]  /*24b0*/  IADD3 R70, R11, R10, R20 ;  /* 0x0000000a0b467210 */ /* 0x000fe40007ffe014 */
[----:B------:R-:W0:Y:S01]  /*24c0*/  S2R R20, SR_TID.X ;  /* 0x0000000000147919 */ /* 0x000e220000002100 */
[----:B------:R-:W-:-:S04]  /*24d0*/  IMAD.WIDE.U32 R50, R19, R4, R154 ;  /* 0x0000000413327225 */ /* 0x000fc800078e009a */
[C---:B------:R-:W-:Y:S01]  /*24e0*/  IMAD.WIDE.U32 R48, R19.reuse, R4, R22 ;  /* 0x0000000413307225 */ /* 0x040fe200078e0016 */
[----:B------:R-:W-:-:S03]  /*24f0*/  IADD3 R30, P2, R19, R30, RZ ;  /* 0x0000001e131e7210 */ /* 0x000fc60007f5e0ff */
[----:B------:R-:W-:Y:S02]  /*2500*/  IMAD R6, R13, R66, RZ ;  /* 0x000000420d067224 */ /* 0x000fe400078e02ff */
[----:B------:R-:W-:Y:S02]  /*2510*/  IMAD.IADD R51, R51, 0x1, R15 ;  /* 0x0000000133337824 */ /* 0x000fe400078e020f */
[----:B------:R-:W-:Y:S02]  /*2520*/  IMAD.IADD R49, R15, 0x1, R49 ;  /* 0x000000010f317824 */ /* 0x000fe400078e0231 */
[----:B------:R-:W-:Y:S01]  /*2530*/  IMAD R13, R13, R4, RZ ;  /* 0x000000040d0d7224 */ /* 0x000fe200078e02ff */
[----:B------:R-:W-:Y:S01]  /*2540*/  LOP3.LUT R7, R72, 0xfffffff0, RZ, 0xc0, !PT ;  /* 0xfffffff048077812 */ /* 0x000fe200078ec0ff */
[C---:B------:R-:W-:Y:S02]  /*2550*/  IMAD R21, R24.reuse, R67, R6 ;  /* 0x0000004318157224 */ /* 0x040fe400078e0206 */
[----:B------:R-:W-:Y:S01]  /*2560*/  IMAD.WIDE.U32 R54, R24, R66, R54 ;  /* 0x0000004218367225 */ /* 0x000fe200078e0036 */
[----:B------:R-:W-:-:S03]  /*2570*/  SHF.L.U64.HI R67, R66, 0x7, R67 ;  /* 0x0000000742437819 */ /* 0x000fc60000010243 */
[----:B------:R-:W-:Y:S01]  /*2580*/  IMAD.WIDE.U32 R52, R24, R66, R52 ;  /* 0x0000004218347225 */ /* 0x000fe200078e0034 */
[----:B0-----:R-:W-:-:S03]  /*2590*/  SHF.R.U32.HI R20, RZ, 0x7, R20 ;  /* 0x00000007ff147819 */ /* 0x001fc60000011614 */
[C---:B------:R-:W-:Y:S02]  /*25a0*/  IMAD R13, R24.reuse, R5, R13 ;  /* 0x00000005180d7224 */ /* 0x040fe400078e020d */
[----:B------:R-:W-:-:S04]  /*25b0*/  IMAD.WIDE.U32 R50, R24, R4, R50 ;  /* 0x0000000418327225 */ /* 0x000fc800078e0032 */
[----:B------:R-:W-:Y:S01]  /*25c0*/  VIADD R62, R20, 0x8 ;  /* 0x00000008143e7836 */ /* 0x000fe20000000000 */
[----:B------:R-:W-:Y:S01]  /*25d0*/  LOP3.LUT R20, R73, 0xfffffff0, RZ, 0xc0, !PT ;  /* 0xfffffff049147812 */ /* 0x000fe200078ec0ff */
[----:B------:R-:W-:Y:S01]  /*25e0*/  IMAD.WIDE.U32 R48, R24, R4, R48 ;  /* 0x0000000418307225 */ /* 0x000fe200078e0030 */
[----:B------:R-:W-:Y:S02]  /*25f0*/  SHF.L.U64.HI R64, R4, 0x7, R5 ;  /* 0x0000000704407819 */ /* 0x000fe40000010205 */
[----:B------:R-:W-:Y:S01]  /*2600*/  LOP3.LUT R60, R0, 0x1, RZ, 0xc0, !PT ;  /* 0x00000001003c7812 */ /* 0x000fe200078ec0ff */
[----:B------:R-:W-:Y:S01]  /*2610*/  IMAD.SHL.U32 R63, R4, 0x80, RZ ;  /* 0x00000080043f7824 */ /* 0x000fe200078e00ff */
[----:B------:R-:W-:Y:S01]  /*2620*/  LOP3.LUT R28, R0, 0x2, RZ, 0xc0, !PT ;  /* 0x00000002001c7812 */ /* 0x000fe200078ec0ff */
[----:B------:R-:W-:Y:S01]  /*2630*/  IMAD.X R31, R14, 0x1, R3, P2 ;  /* 0x000000010e1f7824 */ /* 0x000fe200010e0603 */
[----:B------:R-:W-:Y:S01]  /*2640*/  ISETP.GE.AND P1, PT, R65, UR4, PT ;  /* 0x0000000441007c0c */ /* 0x000fe2000bf26270 */
[----:B------:R-:W-:Y:S01]  /*2650*/  IMAD.IADD R27, R55, 0x1, R21 ;  /* 0x00000001371b7824 */ /* 0x000fe200078e0215 */
[----:B------:R-:W-:Y:S01]  /*2660*/  SHF.R.S32.HI R4, RZ, 0x1f, R20 ;  /* 0x0000001fff047819 */ /* 0x000fe20000011414 */
[----:B------:R-:W-:Y:S01]  /*2670*/  IMAD.SHL.U32 R66, R66, 0x80, RZ ;  /* 0x0000008042427824 */ /* 0x000fe200078e00ff */
[----:B------:R-:W-:Y:S01]  /*2680*/  SHF.R.S32.HI R3, RZ, 0x1f, R7 ;  /* 0x0000001fff037819 */ /* 0x000fe20000011407 */
[----:B------:R-:W-:-:S02]  /*2690*/  IMAD.SHL.U32 R61, R61, 0x2, RZ ;  /* 0x000000023d3d7824 */ /* 0x000fc400078e00ff */
[----:B------:R-:W-:Y:S02]  /*26a0*/  IMAD.IADD R21, R21, 0x1, R53 ;  /* 0x0000000115157824 */ /* 0x000fe400078e0235 */
[----:B------:R-:W-:Y:S02]  /*26b0*/  IMAD.IADD R6, R51, 0x1, R13 ;  /* 0x0000000133067824 */ /* 0x000fe400078e020d */
[----:B------:R-:W-:Y:S02]  /*26c0*/  IMAD.IADD R5, R13, 0x1, R49 ;  /* 0x000000010d057824 */ /* 0x000fe400078e0231 */
[----:B------:R-:W-:-:S07]  /*26d0*/  IMAD.IADD R0, R57, 0x1, R9 ;  /* 0x0000000139007824 */ /* 0x000fce00078e0209 */
.L_x_10834:
[----:B-1----:R-:W2:Y:S01]  /*26e0*/  LDL R8, [R1+0x34] ;  /* 0x0000340001087983 */ /* 0x002ea20000100800 */
[----:B------:R-:W0:Y:S01]  /*26f0*/  LDC R87, c[0x0][0x3f4] ;  /* 0x0000fd00ff577b82 */ /* 0x000e220000000800 */
[----:B------:R-:W-:Y:S01]  /*2700*/  VIADD R2, R2, 0xffffffff ;  /* 0xffffffff02027836 */ /* 0x000fe20000000000 */
[----:B------:R-:W-:Y:S05]  /*2710*/  YIELD ;  /* 0x0000000000007946 */ /* 0x000fea0003800000 */
[----:B------:R-:W-:Y:S01]  /*2720*/  SHF.R.S32.HI R11, RZ, 0x1f, R2 ;  /* 0x0000001fff0b7819 */ /* 0x000fe20000011402 */
[----:B----4-:R-:W1:Y:S01]  /*2730*/  LDC.64 R76, c[0x0][0x2e8] ;  /* 0x0000ba00ff4c7b82 */ /* 0x010e620000000a00 */
[-C--:B------:R-:W-:Y:S01]  /*2740*/  IMAD R9, R69, R2.reuse, RZ ;  /* 0x0000000245097224 */ /* 0x080fe200078e02ff */
[----:B------:R-:W-:Y:S01]  /*2750*/  BSSY B0, `(.L_x_10795) ;  /* 0x00003f2000007945 */ /* 0x000fe20003800000 */
[----:B---3--:R-:W-:Y:S01]  /*2760*/  IMAD.WIDE.U32 R40, R68, R2, RZ ;  /* 0x0000000244287225 */ /* 0x008fe200078e00ff */
[----:B------:R-:W-:-:S03]  /*2770*/  ISETP.GT.AND P2, PT, R2, R25, PT ;  /* 0x000000190200720c */ /* 0x000fc60003f44270 */
[----:B------:R-:W-:-:S04]  /*2780*/  IMAD R79, R11, R68, R9 ;  /* 0x000000440b4f7224 */ /* 0x000fc800078e0209 */
        /* <DEDUP_REMOVED lines=30> */
[----:B------:R-:W-:Y:S01]  /*2970*/  ULDC.64 UR4, c[0x0][0x3e8] ;  /* 0x0000fa0000047ab9 */ /* 0x000fe20000000a00 */
[----:B------:R-:W-:Y:S02]  /*2980*/  ULDC.64 UR6, c[0x0][0x400] ;  /* 0x0001000000067ab9 */ /* 0x000fe40000000a00 */
[----:B------:R-:W3:Y:S01]  /*2990*/  LDL R10, [R1+0xc] ;  /* 0x00000c00010a7983 */ /* 0x000ee20000100800 */
[----:B------:R-:W-:Y:S02]  /*29a0*/  IADD3 R44, P3, P5, R54, UR4, R44 ;  /* 0x00000004362c7c10 */ /* 0x000fe4000fd7e02c */
[----:B------:R-:W-:Y:S02]  /*29b0*/  CS2R R38, SRZ ;  /* 0x0000000000267805 */ /* 0x000fe4000001ff00 */
[----:B------:R-:W-:Y:S02]  /*29c0*/  CS2R R40, SRZ ;  /* 0x0000000000287805 */ /* 0x000fe4000001ff00 */
[----:B------:R-:W-:-:S02]  /*29d0*/  IADD3.X R45, R27, UR5, R78, P3, P5 ;  /* 0x000000051b2d7c10 */ /* 0x000fc40009fea44e */
[----:B------:R-:W-:-:S04]  /*29e0*/  IADD3 R42, P3, P5, R50, UR6, R42 ;  /* 0x00000006322a7c10 */ /* 0x000fc8000fd7e02a */
[----:B------:R-:W-:Y:S02]  /*29f0*/  IADD3.X R43, R6, UR7, R46, P3, P5 ;  /* 0x00000007062b7c10 */ /* 0x000fe40009fea42e */
[----:B------:R-:W-:Y:S02]  /*2a00*/  ISETP.GE.AND P5, PT, R154, R87, PT ;  /* 0x000000579a00720c */ /* 0x000fe40003fa6270 */
[----:B------:R-:W-:Y:S02]  /*2a10*/  CS2R R32, SRZ ;  /* 0x0000000000207805 */ /* 0x000fe4000001ff00 */
[----:B------:R-:W-:Y:S02]  /*2a20*/  CS2R R12, SRZ ;  /* 0x00000000000c7805 */ /* 0x000fe4000001ff00 */
[----:B------:R-:W-:Y:S02]  /*2a30*/  CS2R R34, SRZ ;  /* 0x0000000000227805 */ /* 0x000fe4000001ff00 */
[----:B------:R-:W-:-:S05]  /*2a40*/  CS2R R14, SRZ ;  /* 0x00000000000e7805 */ /* 0x000fca000001ff00 */
[----:B------:R0:W5:Y:S04]  /*2a50*/  @!P5 LDG.E.64 R38, desc[UR40][R44.64] ;  /* 0x000000282c26d981 */ /* 0x000168000c1e1b00 */
[----:B------:R0:W5:Y:S01]  /*2a60*/  @!P5 LDG.E.64 R40, desc[UR40][R42.64] ;  /* 0x000000282a28d981 */ /* 0x000162000c1e1b00 */
[-C--:B--2---:R-:W-:Y:S02]  /*2a70*/  ISETP.GE.AND P3, PT, R47, R87.reuse, PT ;  /* 0x000000572f00720c */ /* 0x084fe40003f66270 */
[----:B---3--:R-:W-:-:S11]  /*2a80*/  ISETP.GE.AND P5, PT, R10, R87, PT ;  /* 0x000000570a00720c */ /* 0x008fd60003fa6270 */
[----:B------:R0:W5:Y:S04]  /*2a90*/  @!P3 LDG.E.64 R32, desc[UR40][R44.64+0x10] ;  /* 0x000010282c20b981 */ /* 0x000168000c1e1b00 */
[----:B------:R0:W5:Y:S04]  /*2aa0*/  @!P5 LDG.E.64 R12, desc[UR40][R44.64+0x20] ;  /* 0x000020282c0cd981 */ /* 0x000168000c1e1b00 */
[----:B------:R0:W5:Y:S04]  /*2ab0*/  @!P3 LDG.E.64 R34, desc[UR40][R42.64+0x10] ;  /* 0x000010282a22b981 */ /* 0x000168000c1e1b00 */
[----:B------:R0:W5:Y:S02]  /*2ac0*/  @!P5 LDG.E.64 R14, desc[UR40][R42.64+0x20] ;  /* 0x000020282a0ed981 */ /* 0x000164000c1e1b00 */
.L_x_10799:
[----:B------:R-:W-:Y:S05]  /*2ad0*/  BSYNC B1 ;  /* 0x0000000000017941 */ /* 0x000fea0003800000 */
.L_x_10798:
        /* <DEDUP_REMOVED lines=9> */
.L_x_10800:
[----:B------:R-:W-:Y:S01]  /*2b70*/  IMAD R83, R17, 0x8, R16 ;  /* 0x0000000811537824 */ /* 0x000fe200078e0210 */
[----:B------:R-:W-:Y:S01]  /*2b80*/  SHF.L.U32 R86, R156, 0x1f, RZ ;  /* 0x0000001f9c567819 */ /* 0x000fe200000006ff */
[----:B------:R-:W-:Y:S03]  /*2b90*/  BSSY B1, `(.L_x_10801) ;  /* 0x0000003000017945 */ /* 0x000fe60003800000 */
[----:B------:R-:W0:Y:S02]  /*2ba0*/  SYNCS.PHASECHK.TRANS64.TRYWAIT P5, [R83+URZ+0x19c90], R86 ;  /* 0x019c9056530075a7 */ /* 0x000e2400080a017f */
[----:B0-----:R-:W-:Y:S05]  /*2bb0*/  @!P5 BRA `(.L_x_10802) ;  /* 0x000001c800dcd947 */ /* 0x001fea0003800000 */
.L_x_11065:
[----:B------:R-:W-:Y:S05]  /*2bc0*/  BSYNC B1 ;  /* 0x0000000000017941 */ /* 0x000fea0003800000 */
.L_x_10801:
        /* <DEDUP_REMOVED lines=70> */
[-C--:B------:R-:W-:Y:S02]  /*3030*/  F2FP.F16.E4M3.UNPACK_B R78, R39.reuse.H1 ;  /* 0x00000027ff4e723e */ /* 0x080fe400030006ff */
[----:B------:R-:W-:Y:S01]  /*3040*/  F2FP.F16.E4M3.UNPACK_B R79, R10.H1 ;  /* 0x0000000aff4f723e */ /* 0x000fe200030006ff */
[--C-:B------:R-:W-:Y:S01]  /*3050*/  HADD2.F32 R90, -RZ, R76.reuse.H0_H0 ;  /* 0x2000004cff5a7230 */ /* 0x100fe20000004100 */
[----:B------:R-:W-:Y:S01]  /*3060*/  F2FP.F16.E4M3.UNPACK_B R77, R39 ;  /* 0x00000027ff4d723e */ /* 0x000fe200020006ff */
[----:B------:R-:W-:Y:S01]  /*3070*/  HADD2.F32 R93, -RZ, R76.H1_H1 ;  /* 0x3000004cff5d7230 */ /* 0x000fe20000004100 */
[-C--:B------:R-:W-:Y:S01]  /*3080*/  F2FP.F16.E4M3.UNPACK_B R76, R38.reuse.H1 ;  /* 0x00000026ff4c723e */ /* 0x080fe200030006ff */
        /* <DEDUP_REMOVED lines=9> */
[-C--:B------:R-:W-:Y:S01]  /*3120*/  FMUL.FTZ R98, R91, R96.reuse ;  /* 0x000000605b627220 */ /* 0x080fe20000410000 */
[----:B------:R-:W-:Y:S01]  /*3130*/  HADD2.F32 R94, -RZ, R38.H1_H1 ;  /* 0x30000026ff5e7230 */ /* 0x000fe20000004100 */
[----:B------:R-:W-:Y:S01]  /*3140*/  F2FP.F16.E4M3.UNPACK_B R92, R11 ;  /* 0x0000000bff5c723e */ /* 0x000fe200020006ff */
[----:B------:R-:W-:Y:S01]  /*3150*/  FMUL.FTZ R96, R79, R96 ;  /* 0x000000604f607220 */ /* 0x000fe20000410000 */
[----:B------:R-:W-:Y:S01]  /*3160*/  F2FP.F16.E4M3.UNPACK_B R10, R10 ;  /* 0x0000000aff0a723e */ /* 0x000fe200020006ff */
[-C--:B------:R-:W-:Y:S01]  /*3170*/  FFMA.FTZ R39, R90, R95.reuse, -R39 ;  /* 0x0000005f5a277223 */ /* 0x080fe20000010827 */
[----:B------:R-:W-:Y:S01]  /*3180*/  FFMA.FTZ R90, R93, R95, R100 ;  /* 0x0000005f5d5a7223 */ /* 0x000fe20000010064 */
[----:B------:R-:W-:Y:S01]  /*3190*/  FFMA.FTZ R11, R79, R94, -R98 ;  /* 0x0000005e4f0b7223 */ /* 0x000fe20000010862 */
[----:B------:R-:W-:-:S02]  /*31a0*/  HADD2.F32 R79, -RZ, R92.H0_H0 ;  /* 0x2000005cff4f7230 */ /* 0x000fc40000004100 */
[----:B------:R-:W-:Y:S01]  /*31b0*/  FFMA.FTZ R96, R91, R94, R96 ;  /* 0x0000005e5b607223 */ /* 0x000fe20000010060 */
[----:B------:R-:W-:Y:S01]  /*31c0*/  HADD2.F32 R93, -RZ, R78.H0_H0 ;  /* 0x2000004eff5d7230 */ /* 0x000fe20000004100 */
[----:B------:R-:W-:Y:S01]  /*31d0*/  F2FP.SATFINITE.E4M3.F32.PACK_AB_MERGE_C R39, R90, R39, RZ ;  /* 0x000000275a27723e */ /* 0x000fe200048070ff */
[----:B------:R-:W-:Y:S01]  /*31e0*/  HADD2.F32 R92, -RZ, R92.H1_H1 ;  /* 0x3000005cff5c7230 */ /* 0x000fe20000004100 */
[----:B------:R-:W-:Y:S01]  /*31f0*/  F2FP.SATFINITE.E4M3.F32.PACK_AB_MERGE_C R8, R41, R40, R46 ;  /* 0x000000282908723e */ /* 0x000fe2000480702e */
[--C-:B------:R-:W-:Y:S02]  /*3200*/  HADD2.F32 R78, -RZ, R10.reuse.H0_H0 ;  /* 0x2000000aff4e7230 */ /* 0x100fe40000004100 */
[----:B------:R-:W-:Y:S01]  /*3210*/  FMUL.FTZ R95, R79, R93 ;  /* 0x0000005d4f5f7220 */ /* 0x000fe20000410000 */
[----:B------:R-:W-:Y:S01]  /*3220*/  HADD2.F32 R10, -RZ, R10.H1_H1 ;  /* 0x3000000aff0a7230 */ /* 0x000fe20000004100 */
[----:B------:R-:W-:Y:S01]  /*3230*/  F2FP.SATFINITE.E4M3.F32.PACK_AB_MERGE_C R11, R96, R11, RZ ;  /* 0x0000000b600b723e */ /* 0x000fe200048070ff */
[----:B------:R-:W-:-:S02]  /*3240*/  HADD2.F32 R91, -RZ, R77.H0_H0 ;  /* 0x2000004dff5b7230 */ /* 0x000fc40000004100 */
[----:B------:R-:W-:Y:S02]  /*3250*/  HADD2.F32 R77, -RZ, R38.H0_H0 ;  /* 0x20000026ff4d7230 */ /* 0x000fe40000004100 */
[----:B------:R-:W-:Y:S01]  /*3260*/  FMUL.FTZ R38, R92, R93 ;  /* 0x0000005d5c267220 */ /* 0x000fe20000410000 */
[----:B------:R-:W-:Y:S02]  /*3270*/  HADD2.F32 R76, -RZ, R76.H0_H0 ;  /* 0x2000004cff4c7230 */ /* 0x000fe40000004100 */
[-C--:B------:R-:W-:Y:S01]  /*3280*/  FMUL.FTZ R93, R10, R91.reuse ;  /* 0x0000005b0a5d7220 */ /* 0x080fe20000410000 */
[----:B------:R-:W-:-:S03]  /*3290*/  FMUL.FTZ R91, R78, R91 ;  /* 0x0000005b4e5b7220 */ /* 0x000fc60000410000 */
[-C--:B------:R-:W-:Y:S01]  /*32a0*/  FFMA.FTZ R93, R78, R77.reuse, -R93 ;  /* 0x0000004d4e5d7223 */ /* 0x080fe2000001085d */
[----:B------:R-:W-:Y:S01]  /*32b0*/  FFMA.FTZ R10, R10, R77, R91 ;  /* 0x0000004d0a0a7223 */ /* 0x000fe2000001005b */
[-C--:B------:R-:W-:Y:S01]  /*32c0*/  FFMA.FTZ R38, R79, R76.reuse, -R38 ;  /* 0x0000004c4f267223 */ /* 0x080fe20000010826 */
[----:B------:R-:W-:-:S03]  /*32d0*/  FFMA.FTZ R95, R92, R76, R95 ;  /* 0x0000004c5c5f7223 */ /* 0x000fc6000001005f */
[----:B------:R-:W-:Y:S02]  /*32e0*/  F2FP.SATFINITE.E4M3.F32.PACK_AB_MERGE_C R10, R10, R93, R11 ;  /* 0x0000005d0a0a723e */ /* 0x000fe4000480700b */
[----:B------:R-:W-:-:S07]  /*32f0*/  F2FP.SATFINITE.E4M3.F32.PACK_AB_MERGE_C R11, R95, R38, R39 ;  /* 0x000000265f0b723e */ /* 0x000fce0004807027 */
.L_x_10807:
[----:B------:R-:W-:Y:S05]  /*3300*/  BSYNC B2 ;  /* 0x0000000000027941 */ /* 0x000fea0003800000 */
.L_x_10806:
[----:B--2---:R1:W-:Y:S02]  /*3310*/  STG.E.128 desc[UR40][R36.64], R8 ;  /* 0x0000000824007986 */ /* 0x0043e4000c101d28 */
.L_x_10805:
[----:B------:R-:W-:Y:S05]  /*3320*/  BSYNC B1 ;  /* 0x0000000000017941 */ /* 0x000fea0003800000 */
.L_x_10804:
        /* <DEDUP_REMOVED lines=69> */
[-C--:B------:R-:W-:Y:S01]  /*3780*/  F2FP.F16.E4M3.UNPACK_B R78, R33.reuse.H1 ;  /* 0x00000021ff4e723e */ /* 0x080fe200030006ff */
[--C-:B------:R-:W-:Y:S01]  /*3790*/  HADD2.F32 R44, -RZ, R40.reuse.H0_H0 ;  /* 0x20000028ff2c7230 */ /* 0x100fe20000004100 */
[----:B------:R-:W-:Y:S01]  /*37a0*/  F2FP.F16.E4M3.UNPACK_B R41, R10.H1 ;  /* 0x0000000aff29723e */ /* 0x000fe200030006ff */
[----:B------:R-:W-:Y:S01]  /*37b0*/  HADD2.F32 R45, -RZ, R40.H1_H1 ;  /* 0x30000028ff2d7230 */ /* 0x000fe20000004100 */
[----:B------:R-:W-:Y:S02]  /*37c0*/  F2FP.F16.E4M3.UNPACK_B R77, R33 ;  /* 0x00000021ff4d723e */ /* 0x000fe400020006ff */
[----:B------:R-:W-:Y:S01]  /*37d0*/  F2FP.SATFINITE.E4M3.F32.PACK_AB_MERGE_C R39, R76, R39, RZ ;  /* 0x000000274c27723e */ /* 0x000fe200048070ff */
        /* <DEDUP_REMOVED lines=8> */
[----:B------:R-:W-:Y:S02]  /*3860*/  HADD2.F32 R41, -RZ, R41.H0_H0 ;  /* 0x20000029ff297230 */ /* 0x000fe40000004100 */
[----:B------:R-:W-:Y:S01]  /*3870*/  FMUL.FTZ R92, R33, R90 ;  /* 0x0000005a215c7220 */ /* 0x000fe20000410000 */
[----:B------:R-:W-:Y:S02]  /*3880*/  HADD2.F32 R76, -RZ, R46.H1_H1 ;  /* 0x3000002eff4c7230 */ /* 0x000fe40000004100 */
[----:B------:R-:W-:Y:S01]  /*3890*/  FFMA.FTZ R32, R44, R47, -R79 ;  /* 0x0000002f2c207223 */ /* 0x000fe2000001084f */
[----:B------:R-:W-:Y:S01]  /*38a0*/  F2FP.F16.E4M3.UNPACK_B R10, R10 ;  /* 0x0000000aff0a723e */ /* 0x000fe200020006ff */
[----:B------:R-:W-:Y:S01]  /*38b0*/  FMUL.FTZ R90, R41, R90 ;  /* 0x0000005a295a7220 */ /* 0x000fe20000410000 */
[----:B------:R-:W-:Y:S01]  /*38c0*/  F2FP.F16.E4M3.UNPACK_B R44, R11 ;  /* 0x0000000bff2c723e */ /* 0x000fe200020006ff */
[----:B------:R-:W-:Y:S01]  /*38d0*/  FFMA.FTZ R11, R45, R47, R94 ;  /* 0x0000002f2d0b7223 */ /* 0x000fe2000001005e */
[-C--:B------:R-:W-:Y:S01]  /*38e0*/  FFMA.FTZ R92, R41, R76.reuse, -R92 ;  /* 0x0000004c295c7223 */ /* 0x080fe2000001085c */
[----:B------:R-:W-:Y:S01]  /*38f0*/  FFMA.FTZ R45, R33, R76, R90 ;  /* 0x0000004c212d7223 */ /* 0x000fe2000001005a */
[----:B------:R-:W-:Y:S01]  /*3900*/  HADD2.F32 R33, -RZ, R10.H0_H0 ;  /* 0x2000000aff217230 */ /* 0x000fe20000004100 */
[----:B------:R-:W-:Y:S01]  /*3910*/  F2FP.SATFINITE.E4M3.F32.PACK_AB_MERGE_C R9, R9, R8, R38 ;  /* 0x000000080909723e */ /* 0x000fe20004807026 */
[----:B------:R-:W-:Y:S01]  /*3920*/  HADD2.F32 R41, -RZ, R44.H0_H0 ;  /* 0x2000002cff297230 */ /* 0x000fe20000004100 */
[----:B------:R-:W-:Y:S01]  /*3930*/  F2FP.SATFINITE.E4M3.F32.PACK_AB_MERGE_C R11, R11, R32, RZ ;  /* 0x000000200b0b723e */ /* 0x000fe200048070ff */
[----:B------:R-:W-:Y:S01]  /*3940*/  HADD2.F32 R10, -RZ, R10.H1_H1 ;  /* 0x3000000aff0a7230 */ /* 0x000fe20000004100 */
[----:B------:R-:W-:Y:S01]  /*3950*/  F2FP.SATFINITE.E4M3.F32.PACK_AB_MERGE_C R45, R45, R92, RZ ;  /* 0x0000005c2d2d723e */ /* 0x000fe200048070ff */
[----:B------:R-:W-:Y:S01]  /*3960*/  HADD2.F32 R77, -RZ, R77.H0_H0 ;  /* 0x2000004dff4d7230 */ /* 0x000fe20000004100 */
[----:B------:R-:W-:Y:S01]  /*3970*/  F2FP.SATFINITE.E4M3.F32.PACK_AB_MERGE_C R8, R35, R34, R39 ;  /* 0x000000222308723e */ /* 0x000fe20004807027 */
[----:B------:R-:W-:-:S02]  /*3980*/  HADD2.F32 R44, -RZ, R44.H1_H1 ;  /* 0x3000002cff2c7230 */ /* 0x000fc40000004100 */
[----:B------:R-:W-:Y:S02]  /*3990*/  HADD2.F32 R78, -RZ, R78.H0_H0 ;  /* 0x2000004eff4e7230 */ /* 0x000fe40000004100 */
[-C--:B------:R-:W-:Y:S01]  /*39a0*/  FMUL.FTZ R76, R10, R77.reuse ;  /* 0x0000004d0a4c7220 */ /* 0x080fe20000410000 */
        /* <DEDUP_REMOVED lines=11> */
.L_x_10811:
[----:B------:R-:W-:Y:S05]  /*3a60*/  BSYNC B2 ;  /* 0x0000000000027941 */ /* 0x000fea0003800000 */
.L_x_10810:
[----:B------:R2:W-:Y:S02]  /*3a70*/  STG.E.128 desc[UR40][R36.64+0x20], R8 ;  /* 0x0000200824007986 */ /* 0x0005e4000c101d28 */
.L_x_10809:
[----:B------:R-:W-:Y:S05]  /*3a80*/  BSYNC B1 ;  /* 0x0000000000017941 */ /* 0x000fea0003800000 */
.L_x_10808:
        /* <DEDUP_REMOVED lines=112> */
.L_x_10813:
[----:B------:R-:W-:Y:S05]  /*4190*/  BSYNC B1 ;  /* 0x0000000000017941 */ /* 0x000fea0003800000 */
.L_x_10812:
[----:B------:R1:W-:Y:S01]  /*41a0*/  STG.E.128 desc[UR40][R36.64+0x40], R8 ;  /* 0x0000400824007986 */ /* 0x0003e2000c101d28 */
[----:B------:R-:W-:Y:S05]  /*41b0*/  BRA `(.L_x_10803) ;  /* 0x00000024002c7947 */ /* 0x000fea0003800000 */
.L_x_10797:
        /* <DEDUP_REMOVED lines=27> */
.L_x_10815:
[----:B------:R-:W-:Y:S05]  /*4370*/  BSYNC B1 ;  /* 0x0000000000017941 */ /* 0x000fea0003800000 */
.L_x_10814:
[----:B------:R-:W-:Y:S01]  /*4380*/  ISETP.NE.AND P3, PT, R153, 0x3, PT ;  /* 0x000000039900780c */ /* 0x000fe20003f65270 */
[----:B-----5:R-:W-:Y:S01]  /*4390*/  IMAD.MOV.U32 R91, RZ, RZ, R10 ;  /* 0x000000ffff5b7224 */ /* 0x020fe200078e000a */
[----:B------:R-:W-:Y:S01]  /*43a0*/  MOV R90, R8 ;  /* 0x00000008005a7202 */ /* 0x000fe20000000f00 */
        /* <DEDUP_REMOVED lines=8> */
.L_x_10816:
[----:B------:R-:W-:Y:S01]  /*4430*/  IMAD R83, R17, 0x8, R16 ;  /* 0x0000000811537824 */ /* 0x000fe200078e0210 */
[----:B------:R-:W-:Y:S01]  /*4440*/  SHF.L.U32 R86, R156, 0x1f, RZ ;  /* 0x0000001f9c567819 */ /* 0x000fe200000006ff */
[----:B------:R-:W-:Y:S03]  /*4450*/  BSSY B1, `(.L_x_10817) ;  /* 0x0000003000017945 */ /* 0x000fe60003800000 */
[----:B------:R-:W1:Y:S02]  /*4460*/  SYNCS.PHASECHK.TRANS64.TRYWAIT P5, [R83+URZ+0x19c90], R86 ;  /* 0x019c9056530075a7 */ /* 0x000e6400080a017f */
[----:B-1----:R-:W-:Y:S05]  /*4470*/  @!P5 BRA `(.L_x_10818) ;  /* 0x000001b000c0d947 */ /* 0x002fea0003800000 */
.L_x_11066:
[----:B------:R-:W-:Y:S05]  /*4480*/  BSYNC B1 ;  /* 0x0000000000017941 */ /* 0x000fea0003800000 */
.L_x_10817:
        /* <DEDUP_REMOVED lines=109> */
[----:B------:R-:W-:Y:S02]  /*4b60*/  IMAD.U32 R106, R13, 0x10000, RZ ;  /* 0x000100000d6a7824 */ /* 0x000fe400078e00ff */
[----:B------:R-:W-:Y:S01]  /*4b70*/  IMAD.U32 R13, R14, 0x10000, RZ ;  /* 0x000100000e0d7824 */ /* 0x000fe200078e00ff */
[----:B------:R-:W-:Y:S02]  /*4b80*/  F2FP.SATFINITE.E4M3.F32.PACK_AB_MERGE_C R45, R105, R45, RZ ;  /* 0x0000002d692d723e */ /* 0x000fe400048070ff */
[----:B------:R-:W-:Y:S02]  /*4b90*/  LOP3.LUT R14, R39, 0xff0000, R106, 0xf8, !PT ;  /* 0x00ff0000270e7812 */ /* 0x000fe400078ef86a */
[----:B------:R-:W-:Y:S02]  /*4ba0*/  LOP3.LUT R13, R36, 0xff0000, R13, 0xf8, !PT ;  /* 0x00ff0000240d7812 */ /* 0x000fe400078ef80d */
[----:B------:R-:W-:-:S02]  /*4bb0*/  F2FP.F16.E4M3.UNPACK_B R36, R15 ;  /* 0x0000000fff24723e */ /* 0x000fc400020006ff */
        /* <DEDUP_REMOVED lines=19> */
[--C-:B------:R-:W-:Y:S01]  /*4cf0*/  HADD2.F32 R108, -RZ, R13.reuse.H0_H0 ;  /* 0x2000000dff6c7230 */ /* 0x100fe20000004100 */
        /* <DEDUP_REMOVED lines=117> */
.L_x_10822:
[----:B------:R-:W-:Y:S05]  /*5450*/  BSYNC B2 ;  /* 0x0000000000027941 */ /* 0x000fea0003800000 */
.L_x_10821:
        /* <DEDUP_REMOVED lines=12> */
.L_x_10820:
[----:B------:R-:W-:Y:S05]  /*5520*/  BSYNC B1 ;  /* 0x0000000000017941 */ /* 0x000fea0003800000 */
.L_x_10819:
[----:B------:R-:W-:-:S13]  /*5530*/  ISETP.NE.AND P4, PT, R28, RZ, PT ;  /* 0x000000ff1c00720c */ /* 0x000fda0003f85270 */
[----:B------:R-:W-:Y:S05]  /*5540*/  @!P4 BRA `(.L_x_10803) ;  /* 0x000000100048c947 */ /* 0x000fea0003800000 */
[----:B0-----:R-:W2:Y:S01]  /*5550*/  LDL R14, [R1+0x10] ;  /* 0x00001000010e7983 */ /* 0x001ea20000100800 */
[----:B------:R-:W-:Y:S01]  /*5560*/  ISETP.NE.AND P5, PT, R82, RZ, PT ;  /* 0x000000ff5200720c */ /* 0x000fe20003fa5270 */
[----:B------:R-:W-:Y:S01]  /*5570*/  BSSY B1, `(.L_x_10823) ;  /* 0x00000f0000017945 */ /* 0x000fe20003800000 */
[----:B------:R-:W-:Y:S02]  /*5580*/  SHF.R.U32.HI R15, RZ, 0x3, R157 ;  /* 0x00000003ff0f7819 */ /* 0x000fe4000001169d */
[----:B------:R-:W-:Y:S02]  /*5590*/  SEL R96, R61, R96, !P5 ;  /* 0x000000603d607207 */ /* 0x000fe40006800000 */
[----:B------:R-:W-:Y:S02]  /*55a0*/  IADD3 R41, P4, P5, R58, R78, R7 ;  /* 0x0000004e3a297210 */ /* 0x000fe40007d9e007 */
[----:B------:R-:W-:Y:S02]  /*55b0*/  SHF.R.S32.HI R13, RZ, 0x1f, R96 ;  /* 0x0000001fff0d7819 */ /* 0x000fe40000011460 */
[----:B------:R-:W-:-:S02]  /*55c0*/  IADD3.X R44, R75, R95, R3, P4, P5 ;  /* 0x0000005f4b2c7210 */ /* 0x000fc400027ea403 */
[----:B------:R-:W-:Y:S02]  /*55d0*/  LEA.HI R13, R13, R96, RZ, 0x5 ;  /* 0x000000600d0d7211 */ /* 0x000fe400078f28ff */
[----:B------:R-:W-:Y:S02]  /*55e0*/  ISETP.GE.AND P5, PT, R81, R87, PT ;  /* 0x000000575100720c */ /* 0x000fe40003fa6270 */
[----:B------:R-:W-:Y:S02]  /*55f0*/  SHF.R.S32.HI R13, RZ, 0x5, R13 ;  /* 0x00000005ff0d7819 */ /* 0x000fe4000001140d */
[----:B------:R-:W-:Y:S02]  /*5600*/  IADD3 R40, P4, R41, R76, RZ ;  /* 0x0000004c29287210 */ /* 0x000fe40007f9e0ff */
[----:B------:R-:W-:-:S03]  /*5610*/  LEA.HI.SX32 R13, R72, R13, 0x1c ;  /* 0x0000000d480d7211 */ /* 0x000fc600078fe2ff */
[----:B------:R-:W-:Y:S01]  /*5620*/  IMAD.X R41, R44, 0x1, R77, P4 ;  /* 0x000000012c297824 */ /* 0x000fe200020e064d */
        /* <DEDUP_REMOVED lines=14> */
[----:B0-----:R-:W-:Y:S01]  /*5710*/  IMAD.MOV.U32 R32, RZ, RZ, R12 ;  /* 0x000000ffff207224 */ /* 0x001fe200078e000c */
[----:B------:R-:W-:Y:S02]  /*5720*/  F2FP.F16.E4M3.UNPACK_B R34, R93.H1 ;  /* 0x0000005dff22723e */ /* 0x000fe400030006ff */
[----:B--2---:R-:W-:Y:S02]  /*5730*/  F2FP.F16.E4M3.UNPACK_B R10, R36.H1 ;  /* 0x00000024ff0a723e */ /* 0x004fe400030006ff */
[----:B------:R-:W-:Y:S01]  /*5740*/  F2FP.F16.E4M3.UNPACK_B R12, R32.H1 ;  /* 0x00000020ff0c723e */ /* 0x000fe200030006ff */
[----:B------:R-:W-:Y:S01]  /*5750*/  HADD2.F32 R46, -RZ, R34.H0_H0 ;  /* 0x20000022ff2e7230 */ /* 0x000fe20000004100 */
[----:B------:R-:W-:Y:S01]  /*5760*/  F2FP.F16.E4M3.UNPACK_B R44, R90.H1 ;  /* 0x0000005aff2c723e */ /* 0x000fe200030006ff */
[----:B------:R-:W-:Y:S01]  /*5770*/  HADD2.F32 R43, -RZ, R10.H0_H0 ;  /* 0x2000000aff2b7230 */ /* 0x000fe20000004100 */
[----:B------:R-:W-:Y:S01]  /*5780*/  F2FP.F16.E4M3.UNPACK_B R36, R36 ;  /* 0x00000024ff24723e */ /* 0x000fe200020006ff */
[----:B------:R-:W-:Y:S01]  /*5790*/  HADD2.F32 R8, -RZ, R12.H0_H0 ;  /* 0x2000000cff087230 */ /* 0x000fe20000004100 */
[----:B------:R-:W-:Y:S01]  /*57a0*/  SHF.R.U32.HI R96, RZ, 0x10, R11 ;  /* 0x00000010ff607819 */ /* 0x000fe2000001160b */
[----:B------:R-:W-:-:S02]  /*57b0*/  HADD2.F32 R45, -RZ, R44.H0_H0 ;  /* 0x2000002cff2d7230 */ /* 0x000fc40000004100 */
[CC--:B------:R-:W-:Y:S01]  /*57c0*/  FMUL.FTZ R47, R43.reuse, R46.reuse ;  /* 0x0000002e2b2f7220 */ /* 0x0c0fe20000410000 */
[----:B------:R-:W-:Y:S02]  /*57d0*/  HADD2.F32 R12, -RZ, R12.H1_H1 ;  /* 0x3000000cff0c7230 */ /* 0x000fe40000004100 */
[C---:B------:R-:W-:Y:S01]  /*57e0*/  FMUL.FTZ R46, R8.reuse, R46 ;  /* 0x0000002e082e7220 */ /* 0x040fe20000410000 */
[----:B------:R-:W-:Y:S01]  /*57f0*/  F2FP.F16.E4M3.UNPACK_B R101, R92.H1 ;  /* 0x0000005cff65723e */ /* 0x000fe200030006ff */
[-C--:B------:R-:W-:Y:S01]  /*5800*/  FFMA.FTZ R8, R8, R45.reuse, -R47 ;  /* 0x0000002d08087223 */ /* 0x080fe2000001082f */
[----:B------:R-:W-:Y:S01]  /*5810*/  HADD2.F32 R47, -RZ, R34.H1_H1 ;  /* 0x30000022ff2f7230 */ /* 0x000fe20000004100 */
[----:B------:R-:W-:Y:S01]  /*5820*/  F2FP.F16.E4M3.UNPACK_B R102, R38.H1 ;  /* 0x00000026ff66723e */ /* 0x000fe200030006ff */
[----:B------:R-:W-:Y:S02]  /*5830*/  HADD2.F32 R34, -RZ, R10.H1_H1 ;  /* 0x3000000aff227230 */ /* 0x000fe40000004100 */
[----:B------:R-:W-:Y:S01]  /*5840*/  FFMA.FTZ R10, R43, R45, R46 ;  /* 0x0000002d2b0a7223 */ /* 0x000fe2000001002e */
[----:B------:R-:W-:Y:S01]  /*5850*/  HADD2.F32 R45, -RZ, R44.H1_H1 ;  /* 0x3000002cff2d7230 */ /* 0x000fe20000004100 */
[----:B------:R-:W-:Y:S01]  /*5860*/  F2FP.F16.E4M3.UNPACK_B R44, R32 ;  /* 0x00000020ff2c723e */ /* 0x000fe200020006ff */
[----:B------:R-:W-:-:S02]  /*5870*/  HADD2.F32 R109, -RZ, R101.H0_H0 ;  /* 0x20000065ff6d7230 */ /* 0x000fc40000004100 */
[-C--:B------:R-:W-:Y:S01]  /*5880*/  FMUL.FTZ R43, R34, R47.reuse ;  /* 0x0000002f222b7220 */ /* 0x080fe20000410000 */
[C---:B------:R-:W-:Y:S01]  /*5890*/  FMUL.FTZ R47, R12.reuse, R47 ;  /* 0x0000002f0c2f7220 */ /* 0x040fe20000410000 */
[----:B------:R-:W-:Y:S01]  /*58a0*/  F2FP.F16.E4M3.UNPACK_B R46, R90 ;  /* 0x0000005aff2e723e */ /* 0x000fe200020006ff */
[----:B------:R-:W-:Y:S02]  /*58b0*/  HADD2.F32 R105, -RZ, R102.H0_H0 ;  /* 0x20000066ff697230 */ /* 0x000fe40000004100 */
[----:B------:R-:W-:Y:S01]  /*58c0*/  FFMA.FTZ R12, R12, R45, -R43 ;  /* 0x0000002d0c0c7223 */ /* 0x000fe2000001082b */
[----:B------:R-:W-:Y:S01]  /*58d0*/  F2FP.F16.E4M3.UNPACK_B R43, R93 ;  /* 0x0000005dff2b723e */ /* 0x000fe200020006ff */
[----:B------:R-:W-:Y:S01]  /*58e0*/  FFMA.FTZ R32, R34, R45, R47 ;  /* 0x0000002d22207223 */ /* 0x000fe2000001002f */
[----:B------:R-:W-:Y:S01]  /*58f0*/  HADD2.F32 R45, -RZ, R36.H0_H0 ;  /* 0x20000024ff2d7230 */ /* 0x000fe20000004100 */
[----:B------:R-:W-:Y:S01]  /*5900*/  F2FP.F16.E4M3.UNPACK_B R103, R14.H1 ;  /* 0x0000000eff67723e */ /* 0x000fe200030006ff */
[----:B------:R-:W-:Y:S01]  /*5910*/  HADD2.F32 R34, -RZ, R44.H0_H0 ;  /* 0x2000002cff227230 */ /* 0x000fe20000004100 */
[----:B------:R-:W-:Y:S01]  /*5920*/  SHF.R.U32.HI R97, RZ, 0x18, R33 ;  /* 0x00000018ff617819 */ /* 0x000fe20000011621 */
[--C-:B------:R-:W-:Y:S01]  /*5930*/  HADD2.F32 R87, -RZ, R43.reuse.H0_H0 ;  /* 0x2000002bff577230 */ /* 0x100fe20000004100 */
[----:B------:R-:W-:Y:S01]  /*5940*/  LOP3.LUT R98, R33, 0xff, RZ, 0xc0, !PT ;  /* 0x000000ff21627812 */ /* 0x000fe200078ec0ff */
[----:B------:R-:W-:Y:S01]  /*5950*/  HADD2.F32 R47, -RZ, R46.H0_H0 ;  /* 0x2000002eff2f7230 */ /* 0x000fe20000004100 */
[----:B------:R-:W-:Y:S01]  /*5960*/  F2FP.F16.E4M3.UNPACK_B R104, R91.H1 ;  /* 0x0000005bff68723e */ /* 0x000fe200030006ff */
[----:B------:R-:W-:-:S02]  /*5970*/  HADD2.F32 R43, -RZ, R43.H1_H1 ;  /* 0x3000002bff2b7230 */ /* 0x000fc40000004100 */
[-C--:B------:R-:W-:Y:S01]  /*5980*/  FMUL.FTZ R93, R45, R87.reuse ;  /* 0x000000572d5d7220 */ /* 0x080fe20000410000 */
[C---:B------:R-:W-:Y:S01]  /*5990*/  FMUL.FTZ R90, R34.reuse, R87 ;  /* 0x00000057225a7220 */ /* 0x040fe20000410000 */
[----:B------:R-:W-:Y:S01]  /*59a0*/  HADD2.F32 R36, -RZ, R36.H1_H1 ;  /* 0x30000024ff247230 */ /* 0x000fe20000004100 */
[----:B------:R-:W-:Y:S01]  /*59b0*/  PRMT R97, R97, 0x654, R98 ;  /* 0x0000065461617816 */ /* 0x000fe20000000062 */
[----:B------:R-:W-:Y:S02]  /*59c0*/  HADD2.F32 R44, -RZ, R44.H1_H1 ;  /* 0x3000002cff2c7230 */ /* 0x000fe40000004100 */
[-C--:B------:R-:W-:Y:S01]  /*59d0*/  FFMA.FTZ R34, R34, R47.reuse, -R93 ;  /* 0x0000002f22227223 */ /* 0x080fe2000001085d */
[----:B------:R-:W-:Y:S01]  /*59e0*/  FFMA.FTZ R45, R45, R47, R90 ;  /* 0x0000002f2d2d7223 */ /* 0x000fe2000001005a */
[----:B------:R-:W-:Y:S02]  /*59f0*/  HADD2.F32 R47, -RZ, R46.H1_H1 ;  /* 0x3000002eff2f7230 */ /* 0x000fe40000004100 */
[-C--:B------:R-:W-:Y:S01]  /*5a00*/  FMUL.FTZ R87, R36, R43.reuse ;  /* 0x0000002b24577220 */ /* 0x080fe20000410000 */
[----:B------:R-:W-:Y:S01]  /*5a10*/  FMUL.FTZ R93, R44, R43 ;  /* 0x0000002b2c5d7220 */ /* 0x000fe20000410000 */
[----:B------:R-:W-:Y:S01]  /*5a20*/  SHF.R.U32.HI R46, RZ, 0x18, R9 ;  /* 0x00000018ff2e7819 */ /* 0x000fe20000011609 */
[----:B------:R-:W-:-:S02]  /*5a30*/  HADD2.F32 R107, -RZ, R103.H0_H0 ;  /* 0x20000067ff6b7230 */ /* 0x000fc40000004100 */
[-C--:B------:R-:W-:Y:S01]  /*5a40*/  FFMA.FTZ R43, R44, R47.reuse, -R87 ;  /* 0x0000002f2c2b7223 */ /* 0x080fe20000010857 */
[----:B------:R-:W-:Y:S01]  /*5a50*/  FFMA.FTZ R36, R36, R47, R93 ;  /* 0x0000002f24247223 */ /* 0x000fe2000001005d */
[--C-:B------:R-:W-:Y:S01]  /*5a60*/  SHF.R.U32.HI R47, RZ, 0x8, R9.reuse ;  /* 0x00000008ff2f7819 */ /* 0x100fe20000011609 */
[----:B------:R-:W-:Y:S01]  /*5a70*/  HADD2.F32 R106, -RZ, R104.H0_H0 ;  /* 0x20000068ff6a7230 */ /* 0x000fe20000004100 */
[----:B------:R-:W-:Y:S01]  /*5a80*/  LOP3.LUT R44, R9, 0xff, RZ, 0xc0, !PT ;  /* 0x000000ff092c7812 */ /* 0x000fe200078ec0ff */
[-C--:B------:R-:W-:Y:S01]  /*5a90*/  FMUL.FTZ R108, R105, R109.reuse ;  /* 0x0000006d696c7220 */ /* 0x080fe20000410000 */
[----:B------:R-:W-:Y:S01]  /*5aa0*/  SHF.R.U32.HI R90, RZ, 0x10, R9 ;  /* 0x00000010ff5a7819 */ /* 0x000fe20000011609 */
[----:B------:R-:W-:Y:S01]  /*5ab0*/  IMAD.SHL.U32 R47, R47, 0x100, RZ ;  /* 0x000001002f2f7824 */ /* 0x000fe200078e00ff */
[--C-:B------:R-:W-:Y:S01]  /*5ac0*/  SHF.R.U32.HI R9, RZ, 0x18, R11.reuse ;  /* 0x00000018ff097819 */ /* 0x100fe2000001160b */
[----:B------:R-:W-:Y:S01]  /*5ad0*/  FMUL.FTZ R109, R107, R109 ;  /* 0x0000006d6b6d7220 */ /* 0x000fe20000410000 */
[----:B------:R-:W-:Y:S01]  /*5ae0*/  LOP3.LUT R87, R11, 0xff, RZ, 0xc0, !PT ;  /* 0x000000ff0b577812 */ /* 0x000fe200078ec0ff */
[----:B------:R-:W-:Y:S01]  /*5af0*/  HADD2.F32 R101, -RZ, R101.H1_H1 ;  /* 0x30000065ff657230 */ /* 0x000fe20000004100 */
[----:B------:R-:W-:Y:S01]  /*5b00*/  SHF.R.U32.HI R93, RZ, 0x8, R11 ;  /* 0x00000008ff5d7819 */ /* 0x000fe2000001160b */
[----:B------:R-:W-:Y:S01]  /*5b10*/  HADD2.F32 R102, -RZ, R102.H1_H1 ;  /* 0x30000066ff667230 */ /* 0x000fe20000004100 */
[----:B------:R-:W-:Y:S01]  /*5b20*/  PRMT R44, R46, 0x654, R44 ;  /* 0x000006542e2c7816 */ /* 0x000fe2000000002c */
[-C--:B------:R-:W-:Y:S01]  /*5b30*/  FFMA.FTZ R108, R107, R106.reuse, -R108 ;  /* 0x0000006a6b6c7223 */ /* 0x080fe2000001086c */
[----:B------:R-:W-:Y:S01]  /*5b40*/  SHF.R.U32.HI R11, RZ, 0x8, R33 ;  /* 0x00000008ff0b7819 */ /* 0x000fe20000011621 */
[----:B------:R-:W-:Y:S01]  /*5b50*/  FFMA.FTZ R109, R105, R106, R109 ;  /* 0x0000006a696d7223 */ /* 0x000fe2000001006d */
[----:B------:R-:W-:Y:S01]  /*5b60*/  PRMT R87, R9, 0x654, R87 ;  /* 0x0000065409577816 */ /* 0x000fe20000000057 */
[----:B------:R-:W-:Y:S01]  /*5b70*/  HADD2.F32 R106, -RZ, R103.H1_H1 ;  /* 0x30000067ff6a7230 */ /* 0x000fe20000004100 */
[----:B------:R-:W-:Y:S01]  /*5b80*/  LOP3.LUT R9, R44, 0xff00, R47, 0xf8, !PT ;  /* 0x0000ff002c097812 */ /* 0x000fe200078ef82f */
[----:B------:R-:W-:Y:S01]  /*5b90*/  IMAD.SHL.U32 R44, R93, 0x100, RZ ;  /* 0x000001005d2c7824 */ /* 0x000fe200078e00ff */
[----:B------:R-:W-:Y:S01]  /*5ba0*/  F2FP.F16.E4M3.UNPACK_B R92, R92 ;  /* 0x0000005cff5c723e */ /* 0x000fe200020006ff */
[----:B------:R-:W-:Y:S01]  /*5bb0*/  IMAD.SHL.U32 R46, R11, 0x100, RZ ;  /* 0x000001000b2e7824 */ /* 0x000fe200078e00ff */
[----:B------:R-:W-:Y:S01]  /*5bc0*/  F2FP.F16.E4M3.UNPACK_B R47, R38 ;  /* 0x00000026ff2f723e */ /* 0x000fe200020006ff */
[----:B------:R-:W-:Y:S01]  /*5bd0*/  HADD2.F32 R103, -RZ, R104.H1_H1 ;  /* 0x30000068ff677230 */ /* 0x000fe20000004100 */
[----:B------:R-:W-:Y:S01]  /*5be0*/  LOP3.LUT R11, R87, 0xff00, R44, 0xf8, !PT ;  /* 0x0000ff00570b7812 */ /* 0x000fe200078ef82c */
[--C-:B------:R-:W-:Y:S01]  /*5bf0*/  HADD2.F32 R93, -RZ, R92.reuse.H0_H0 ;  /* 0x2000005cff5d7230 */ /* 0x100fe20000004100 */
[----:B------:R-:W-:Y:S01]  /*5c00*/  LOP3.LUT R44, R97, 0xff00, R46, 0xf8, !PT ;  /* 0x0000ff00612c7812 */ /* 0x000fe200078ef82e */
[----:B------:R-:W-:Y:S01]  /*5c10*/  HADD2.F32 R92, -RZ, R92.H1_H1 ;  /* 0x3000005cff5c7230 */ /* 0x000fe20000004100 */
[----:B------:R-:W-:Y:S01]  /*5c20*/  SHF.R.U32.HI R33, RZ, 0x10, R33 ;  /* 0x00000010ff217819 */ /* 0x000fe20000011621 */
[----:B------:R-:W-:Y:S01]  /*5c30*/  FMUL.FTZ R105, R102, R101 ;  /* 0x0000006566697220 */ /* 0x000fe20000410000 */
[----:B------:R-:W-:Y:S01]  /*5c40*/  F2FP.F16.E4M3.UNPACK_B R46, R14 ;  /* 0x0000000eff2e723e */ /* 0x000fe200020006ff */
[----:B------:R-:W-:Y:S01]  /*5c50*/  HADD2.F32 R14, -RZ, R47.H0_H0 ;  /* 0x2000002fff0e7230 */ /* 0x000fe20000004100 */
[----:B------:R-:W-:Y:S01]  /*5c60*/  F2FP.F16.E4M3.UNPACK_B R91, R91 ;  /* 0x0000005bff5b723e */ /* 0x000fe200020006ff */
[----:B------:R-:W-:Y:S01]  /*5c70*/  IMAD.U32 R33, R33, 0x10000, RZ ;  /* 0x0001000021217824 */ /* 0x000fe200078e00ff */
[----:B------:R-:W-:Y:S01]  /*5c80*/  F2FP.SATFINITE.E4M3.F32.PACK_AB_MERGE_C R12, R12, R8, RZ ;  /* 0x000000080c0c723e */ /* 0x000fe200048070ff */
[----:B------:R-:W-:-:S02]  /*5c90*/  HADD2.F32 R38, -RZ, R46.H0_H0 ;  /* 0x2000002eff267230 */ /* 0x000fc40000004100 */
[-C--:B------:R-:W-:Y:S01]  /*5ca0*/  FMUL.FTZ R97, R14, R93.reuse ;  /* 0x0000005d0e617220 */ /* 0x080fe20000410000 */
[----:B------:R-:W-:Y:S01]  /*5cb0*/  HADD2.F32 R47, -RZ, R47.H1_H1 ;  /* 0x3000002fff2f7230 */ /* 0x000fe20000004100 */
[----:B------:R-:W-:Y:S01]  /*5cc0*/  LOP3.LUT R44, R44, 0xff0000, R33, 0xf8, !PT ;  /* 0x00ff00002c2c7812 */ /* 0x000fe200078ef821 */
[----:B------:R-:W-:Y:S02]  /*5cd0*/  IMAD.U32 R90, R90, 0x10000, RZ ;  /* 0x000100005a5a7824 */ /* 0x000fe400078e00ff */
[----:B------:R-:W-:Y:S01]  /*5ce0*/  FMUL.FTZ R93, R38, R93 ;  /* 0x0000005d265d7220 */ /* 0x000fe20000410000 */
[--C-:B------:R-:W-:Y:S02]  /*5cf0*/  HADD2.F32 R87, -RZ, R91.reuse.H0_H0 ;  /* 0x2000005bff577230 */ /* 0x100fe40000004100 */
[----:B------:R-:W-:Y:S01]  /*5d00*/  FFMA.FTZ R105, R106, R103, -R105 ;  /* 0x000000676a697223 */ /* 0x000fe20000010869 */
[----:B------:R-:W-:Y:S02]  /*5d10*/  HADD2.F32 R46, -RZ, R46.H1_H1 ;  /* 0x3000002eff2e7230 */ /* 0x000fe40000004100 */
[----:B------:R-:W-:Y:S01]  /*5d20*/  FMUL.FTZ R33, R47, R92 ;  /* 0x0000005c2f217220 */ /* 0x000fe20000410000 */
[----:B------:R-:W-:Y:S01]  /*5d30*/  HADD2.F32 R91, -RZ, R91.H1_H1 ;  /* 0x3000005bff5b7230 */ /* 0x000fe20000004100 */
[----:B------:R-:W-:Y:S01]  /*5d40*/  F2FP.SATFINITE.E4M3.F32.PACK_AB_MERGE_C R10, R32, R10, RZ ;  /* 0x0000000a200a723e */ /* 0x000fe200048070ff */
[-C--:B------:R-:W-:Y:S01]  /*5d50*/  FFMA.FTZ R14, R14, R87.reuse, R93 ;  /* 0x000000570e0e7223 */ /* 0x080fe2000001005d */
[----:B------:R-:W-:Y:S01]  /*5d60*/  F2FP.SATFINITE.E4M3.F32.PACK_AB_MERGE_C R12, R43, R34, R12 ;  /* 0x000000222b0c723e */ /* 0x000fe2000480700c */
[----:B------:R-:W-:Y:S01]  /*5d70*/  FFMA.FTZ R38, R38, R87, -R97 ;  /* 0x0000005726267223 */ /* 0x000fe20000010861 */
[----:B------:R-:W-:Y:S01]  /*5d80*/  LOP3.LUT R9, R9, 0xff0000, R90, 0xf8, !PT ;  /* 0x00ff000009097812 */ /* 0x000fe200078ef85a */
[C---:B------:R-:W-:Y:S01]  /*5d90*/  FFMA.FTZ R93, R46.reuse, R91, -R33 ;  /* 0x0000005b2e5d7223 */ /* 0x040fe20000010821 */
[----:B------:R-:W-:Y:S01]  /*5da0*/  F2FP.F16.E4M3.UNPACK_B R32, R37 ;  /* 0x00000025ff20723e */ /* 0x000fe200020006ff */
[----:B------:R-:W-:Y:S01]  /*5db0*/  FMUL.FTZ R92, R46, R92 ;  /* 0x0000005c2e5c7220 */ /* 0x000fe20000410000 */
[----:B------:R-:W-:Y:S01]  /*5dc0*/  F2FP.F16.E4M3.UNPACK_B R43, R44 ;  /* 0x0000002cff2b723e */ /* 0x000fe200020006ff */
[----:B------:R-:W-:Y:S01]  /*5dd0*/  IMAD.U32 R96, R96, 0x10000, RZ ;  /* 0x0001000060607824 */ /* 0x000fe200078e00ff */
[----:B------:R-:W-:Y:S01]  /*5de0*/  F2FP.SATFINITE.E4M3.F32.PACK_AB_MERGE_C R8, R105, R108, RZ ;  /* 0x0000006c6908723e */ /* 0x000fe200048070ff */
[--C-:B------:R-:W-:Y:S01]  /*5df0*/  HADD2.F32 R34, -RZ, R32.reuse.H0_H0 ;  /* 0x20000020ff227230 */ /* 0x100fe20000004100 */
[----:B------:R-:W-:Y:S01]  /*5e00*/  F2FP.SATFINITE.E4M3.F32.PACK_AB_MERGE_C R36, R36, R45, R10 ;  /* 0x0000002d2424723e */ /* 0x000fe2000480700a */
[--C-:B------:R-:W-:Y:S01]  /*5e10*/  HADD2.F32 R87, -RZ, R43.reuse.H0_H0 ;  /* 0x2000002bff577230 */ /* 0x100fe20000004100 */
[----:B------:R-:W-:Y:S01]  /*5e20*/  F2FP.F16.E4M3.UNPACK_B R10, R13 ;  /* 0x0000000dff0a723e */ /* 0x000fe200020006ff */
[----:B------:R-:W-:Y:S01]  /*5e30*/  FFMA.FTZ R33, R47, R91, R92 ;  /* 0x0000005b2f217223 */ /* 0x000fe2000001005c */
[----:B------:R-:W-:Y:S01]  /*5e40*/  F2FP.F16.E4M3.UNPACK_B R45, R9 ;  /* 0x00000009ff2d723e */ /* 0x000fe200020006ff */
[----:B------:R-:W-:Y:S01]  /*5e50*/  HADD2.F32 R46, -RZ, R43.H1_H1 ;  /* 0x3000002bff2e7230 */ /* 0x000fe20000004100 */
[----:B------:R-:W-:Y:S01]  /*5e60*/  F2FP.SATFINITE.E4M3.F32.PACK_AB_MERGE_C R8, R93, R38, R8 ;  /* 0x000000265d08723e */ /* 0x000fe20004807008 */
[----:B------:R-:W-:-:S02]  /*5e70*/  HADD2.F32 R38, -RZ, R32.H1_H1 ;  /* 0x30000020ff267230 */ /* 0x000fc40000004100 */
[-C--:B------:R-:W-:Y:S01]  /*5e80*/  FMUL.FTZ R91, R34, R87.reuse ;  /* 0x00000057225b7220 */ /* 0x080fe20000410000 */
[--C-:B------:R-:W-:Y:S01]  /*5e90*/  HADD2.F32 R32, -RZ, R10.reuse.H0_H0 ;  /* 0x2000000aff207230 */ /* 0x100fe20000004100 */
[----:B------:R-:W-:Y:S01]  /*5ea0*/  SHF.R.U32.HI R99, RZ, 0x8, R35 ;  /* 0x00000008ff637819 */ /* 0x000fe20000011623 */
[--C-:B------:R-:W-:Y:S02]  /*5eb0*/  HADD2.F32 R47, -RZ, R45.reuse.H0_H0 ;  /* 0x2000002dff2f7230 */ /* 0x100fe40000004100 */
[----:B------:R-:W-:Y:S01]  /*5ec0*/  FMUL.FTZ R90, R38, R46 ;  /* 0x0000002e265a7220 */ /* 0x000fe20000410000 */
[----:B------:R-:W-:Y:S02]  /*5ed0*/  HADD2.F32 R43, -RZ, R10.H1_H1 ;  /* 0x3000000aff2b7230 */ /* 0x000fe40000004100 */
[C---:B------:R-:W-:Y:S01]  /*5ee0*/  FMUL.FTZ R87, R32.reuse, R87 ;  /* 0x0000005720577220 */ /* 0x040fe20000410000 */
[----:B------:R-:W-:Y:S02]  /*5ef0*/  HADD2.F32 R45, -RZ, R45.H1_H1 ;  /* 0x3000002dff2d7230 */ /* 0x000fe40000004100 */
[-C--:B------:R-:W-:Y:S01]  /*5f00*/  FFMA.FTZ R32, R32, R47.reuse, -R91 ;  /* 0x0000002f20207223 */ /* 0x080fe2000001085b */
[----:B------:R-:W-:Y:S01]  /*5f10*/  F2FP.F16.E4M3.UNPACK_B R44, R44.H1 ;  /* 0x0000002cff2c723e */ /* 0x000fe200030006ff */
[C---:B------:R-:W-:Y:S01]  /*5f20*/  FMUL.FTZ R91, R43.reuse, R46 ;  /* 0x0000002e2b5b7220 */ /* 0x040fe20000410000 */
[----:B------:R-:W-:Y:S01]  /*5f30*/  FFMA.FTZ R10, R34, R47, R87 ;  /* 0x0000002f220a7223 */ /* 0x000fe20000010057 */
[----:B------:R-:W-:Y:S01]  /*5f40*/  F2FP.F16.E4M3.UNPACK_B R34, R13.H1 ;  /* 0x0000000dff22723e */ /* 0x000fe200030006ff */
[-C--:B------:R-:W-:Y:S01]  /*5f50*/  FFMA.FTZ R43, R43, R45.reuse, -R90 ;  /* 0x0000002d2b2b7223 */ /* 0x080fe2000001085a */
[----:B------:R-:W-:Y:S01]  /*5f60*/  FFMA.FTZ R13, R38, R45, R91 ;  /* 0x0000002d260d7223 */ /* 0x000fe2000001005b */
[----:B------:R-:W-:Y:S01]  /*5f70*/  F2FP.F16.E4M3.UNPACK_B R45, R37.H1 ;  /* 0x00000025ff2d723e */ /* 0x000fe200030006ff */
[----:B------:R-:W-:Y:S01]  /*5f80*/  IMAD.SHL.U32 R99, R99, 0x100, RZ ;  /* 0x0000010063637824 */ /* 0x000fe200078e00ff */
[----:B------:R-:W-:Y:S01]  /*5f90*/  LOP3.LUT R100, R35, 0xff0000ff, RZ, 0xc0, !PT ;  /* 0xff0000ff23647812 */ /* 0x000fe200078ec0ff */
[--C-:B------:R-:W-:Y:S01]  /*5fa0*/  HADD2.F32 R37, -RZ, R34.reuse.H0_H0 ;  /* 0x20000022ff257230 */ /* 0x100fe20000004100 */
[----:B------:R-:W-:Y:S01]  /*5fb0*/  SHF.R.U32.HI R35, RZ, 0x10, R35 ;  /* 0x00000010ff237819 */ /* 0x000fe20000011623 */
[----:B------:R-:W-:Y:S01]  /*5fc0*/  HADD2.F32 R38, -RZ, R34.H1_H1 ;  /* 0x30000022ff267230 */ /* 0x000fe20000004100 */
[----:B------:R-:W-:Y:S01]  /*5fd0*/  F2FP.F16.E4M3.UNPACK_B R34, R9.H1 ;  /* 0x00000009ff22723e */ /* 0x000fe200030006ff */
[--C-:B------:R-:W-:Y:S01]  /*5fe0*/  HADD2.F32 R9, -RZ, R45.reuse.H0_H0 ;  /* 0x2000002dff097230 */ /* 0x100fe20000004100 */
[----:B------:R-:W-:Y:S01]  /*5ff0*/  LOP3.LUT R100, R100, 0xff00, R99, 0xf8, !PT ;  /* 0x0000ff0064647812 */ /* 0x000fe200078ef863 */
[----:B------:R-:W-:Y:S01]  /*6000*/  HADD2.F32 R90, -RZ, R44.H0_H0 ;  /* 0x2000002cff5a7230 */ /* 0x000fe20000004100 */
[----:B------:R-:W-:Y:S01]  /*6010*/  LOP3.LUT R11, R11, 0xff0000, R96, 0xf8, !PT ;  /* 0x00ff00000b0b7812 */ /* 0x000fe200078ef860 */
[----:B------:R-:W-:-:S02]  /*6020*/  HADD2.F32 R45, -RZ, R45.H1_H1 ;  /* 0x3000002dff2d7230 */ /* 0x000fc40000004100 */
[----:B------:R-:W-:Y:S01]  /*6030*/  FMUL.FTZ R101, R106, R101 ;  /* 0x000000656a657220 */ /* 0x000fe20000410000 */
[----:B------:R-:W-:Y:S02]  /*6040*/  HADD2.F32 R47, -RZ, R44.H1_H1 ;  /* 0x3000002cff2f7230 */ /* 0x000fe40000004100 */
[----:B------:R-:W-:Y:S02]  /*6050*/  IMAD.U32 R35, R35, 0x10000, RZ ;  /* 0x0001000023237824 */ /* 0x000fe400078e00ff */
[----:B------:R-:W-:Y:S01]  /*6060*/  FFMA.FTZ R102, R102, R103, R101 ;  /* 0x0000006766667223 */ /* 0x000fe20000010065 */
[--C-:B------:R-:W-:Y:S02]  /*6070*/  HADD2.F32 R44, -RZ, R34.reuse.H0_H0 ;  /* 0x20000022ff2c7230 */ /* 0x100fe40000004100 */
[-C--:B------:R-:W-:Y:S01]  /*6080*/  FMUL.FTZ R87, R45, R47.reuse ;  /* 0x0000002f2d577220 */ /* 0x080fe20000410000 */
[----:B------:R-:W-:Y:S02]  /*6090*/  HADD2.F32 R46, -RZ, R34.H1_H1 ;  /* 0x30000022ff2e7230 */ /* 0x000fe40000004100 */
[-C--:B------:R-:W-:Y:S01]  /*60a0*/  FMUL.FTZ R34, R9, R90.reuse ;  /* 0x0000005a09227220 */ /* 0x080fe20000410000 */
[----:B------:R-:W-:Y:S01]  /*60b0*/  FMUL.FTZ R92, R38, R47 ;  /* 0x0000002f265c7220 */ /* 0x000fe20000410000 */
[----:B------:R-:W-:Y:S01]  /*60c0*/  LOP3.LUT R35, R100, 0xff0000, R35, 0xf8, !PT ;  /* 0x00ff000064237812 */ /* 0x000fe200078ef823 */
[C---:B------:R-:W-:Y:S01]  /*60d0*/  FMUL.FTZ R90, R37.reuse, R90 ;  /* 0x0000005a255a7220 */ /* 0x040fe20000410000 */
[----:B------:R-:W-:Y:S01]  /*60e0*/  FFMA.FTZ R34, R37, R44, -R34 ;  /* 0x0000002c25227223 */ /* 0x000fe20000010822 */
[-C--:B------:R-:W-:Y:S01]  /*60f0*/  FFMA.FTZ R37, R38, R46.reuse, -R87 ;  /* 0x0000002e26257223 */ /* 0x080fe20000010857 */
[----:B------:R-:W-:Y:S01]  /*6100*/  FFMA.FTZ R38, R45, R46, R92 ;  /* 0x0000002e2d267223 */ /* 0x000fe2000001005c */
[----:B------:R-:W-:Y:S01]  /*6110*/  FFMA.FTZ R9, R9, R44, R90 ;  /* 0x0000002c09097223 */ /* 0x000fe2000001005a */
[----:B------:R-:W-:-:S02]  /*6120*/  F2FP.F16.E4M3.UNPACK_B R46, R39 ;  /* 0x00000027ff2e723e */ /* 0x000fc400020006ff */
[----:B------:R-:W-:Y:S02]  /*6130*/  F2FP.F16.E4M3.UNPACK_B R45, R35 ;  /* 0x00000023ff2d723e */ /* 0x000fe400020006ff */
[-C--:B------:R-:W-:Y:S01]  /*6140*/  F2FP.F16.E4M3.UNPACK_B R44, R15.reuse ;  /* 0x0000000fff2c723e */ /* 0x080fe200020006ff */
[--C-:B------:R-:W-:Y:S01]  /*6150*/  HADD2.F32 R93, -RZ, R46.reuse.H0_H0 ;  /* 0x2000002eff5d7230 */ /* 0x100fe20000004100 */
[----:B------:R-:W-:Y:S01]  /*6160*/  F2FP.F16.E4M3.UNPACK_B R47, R15.H1 ;  /* 0x0000000fff2f723e */ /* 0x000fe200030006ff */
[----:B------:R-:W-:Y:S01]  /*6170*/  HADD2.F32 R92, -RZ, R45.H0_H0 ;  /* 0x2000002dff5c7230 */ /* 0x000fe20000004100 */
[----:B------:R-:W-:Y:S01]  /*6180*/  F2FP.F16.E4M3.UNPACK_B R15, R11 ;  /* 0x0000000bff0f723e */ /* 0x000fe200020006ff */
[----:B------:R-:W-:Y:S01]  /*6190*/  HADD2.F32 R46, -RZ, R46.H1_H1 ;  /* 0x3000002eff2e7230 */ /* 0x000fe20000004100 */
[----:B------:R-:W-:Y:S01]  /*61a0*/  F2FP.F16.E4M3.UNPACK_B R90, R39.H1 ;  /* 0x00000027ff5a723e */ /* 0x000fe200030006ff */
[----:B------:R-:W-:Y:S01]  /*61b0*/  HADD2.F32 R39, -RZ, R44.H0_H0 ;  /* 0x2000002cff277230 */ /* 0x000fe20000004100 */
[----:B------:R-:W-:Y:S01]  /*61c0*/  F2FP.F16.E4M3.UNPACK_B R91, R35.H1 ;  /* 0x00000023ff5b723e */ /* 0x000fe200030006ff */
[----:B------:R-:W-:Y:S01]  /*61d0*/  HADD2.F32 R96, -RZ, R15.H0_H0 ;  /* 0x2000000fff607230 */ /* 0x000fe20000004100 */
[----:B------:R-:W-:Y:S01]  /*61e0*/  F2FP.F16.E4M3.UNPACK_B R35, R11.H1 ;  /* 0x0000000bff23723e */ /* 0x000fe200030006ff */
[----:B------:R-:W-:-:S02]  /*61f0*/  HADD2.F32 R87, -RZ, R90.H0_H0 ;  /* 0x2000005aff577230 */ /* 0x000fc40000004100 */
[-C--:B------:R-:W-:Y:S01]  /*6200*/  FMUL.FTZ R100, R93, R92.reuse ;  /* 0x0000005c5d647220 */ /* 0x080fe20000410000 */
[--C-:B------:R-:W-:Y:S02]  /*6210*/  HADD2.F32 R98, -RZ, R91.reuse.H0_H0 ;  /* 0x2000005bff627230 */ /* 0x100fe40000004100 */
[C---:B------:R-:W-:Y:S01]  /*6220*/  FMUL.FTZ R104, R39.reuse, R92 ;  /* 0x0000005c27687220 */ /* 0x040fe20000410000 */
[----:B------:R-:W-:Y:S02]  /*6230*/  HADD2.F32 R90, -RZ, R90.H1_H1 ;  /* 0x3000005aff5a7230 */ /* 0x000fe40000004100 */
[-C--:B------:R-:W-:Y:S01]  /*6240*/  FFMA.FTZ R11, R39, R96.reuse, -R100 ;  /* 0x00000060270b7223 */ /* 0x080fe20000010864 */
[----:B------:R-:W-:Y:S02]  /*6250*/  HADD2.F32 R91, -RZ, R91.H1_H1 ;  /* 0x3000005bff5b7230 */ /* 0x000fe40000004100 */
[----:B------:R-:W-:Y:S01]  /*6260*/  FFMA.FTZ R39, R93, R96, R104 ;  /* 0x000000605d277223 */ /* 0x000fe20000010068 */
[----:B------:R-:W-:-:S02]  /*6270*/  HADD2.F32 R92, -RZ, R47.H0_H0 ;  /* 0x2000002fff5c7230 */ /* 0x000fc40000004100 */
[-C--:B------:R-:W-:Y:S01]  /*6280*/  FMUL.FTZ R99, R87, R98.reuse ;  /* 0x0000006257637220 */ /* 0x080fe20000410000 */
[----:B------:R-:W-:Y:S02]  /*6290*/  HADD2.F32 R47, -RZ, R47.H1_H1 ;  /* 0x3000002fff2f7230 */ /* 0x000fe40000004100 */
[-C--:B------:R-:W-:Y:S01]  /*62a0*/  FMUL.FTZ R96, R90, R91.reuse ;  /* 0x0000005b5a607220 */ /* 0x080fe20000410000 */
[--C-:B------:R-:W-:Y:S02]  /*62b0*/  HADD2.F32 R97, -RZ, R35.reuse.H0_H0 ;  /* 0x20000023ff617230 */ /* 0x100fe40000004100 */
[----:B------:R-:W-:Y:S01]  /*62c0*/  FMUL.FTZ R98, R92, R98 ;  /* 0x000000625c627220 */ /* 0x000fe20000410000 */
[----:B------:R-:W-:Y:S02]  /*62d0*/  HADD2.F32 R35, -RZ, R35.H1_H1 ;  /* 0x30000023ff237230 */ /* 0x000fe40000004100 */
[----:B------:R-:W-:Y:S01]  /*62e0*/  FMUL.FTZ R93, R47, R91 ;  /* 0x0000005b2f5d7220 */ /* 0x000fe20000410000 */
[----:B------:R-:W-:Y:S01]  /*62f0*/  HADD2.F32 R45, -RZ, R45.H1_H1 ;  /* 0x3000002dff2d7230 */ /* 0x000fe20000004100 */
[----:B------:R-:W-:Y:S01]  /*6300*/  F2FP.SATFINITE.E4M3.F32.PACK_AB_MERGE_C R102, R102, R109, RZ ;  /* 0x0000006d6666723e */ /* 0x000fe200048070ff */
[----:B------:R-:W-:-:S02]  /*6310*/  HADD2.F32 R44, -RZ, R44.H1_H1 ;  /* 0x3000002cff2c7230 */ /* 0x000fc40000004100 */
[----:B------:R-:W-:Y:S01]  /*6320*/  FFMA.FTZ R91, R47, R35, -R96 ;  /* 0x000000232f5b7223 */ /* 0x000fe20000010860 */
[----:B------:R-:W-:Y:S02]  /*6330*/  HADD2.F32 R15, -RZ, R15.H1_H1 ;  /* 0x3000000fff0f7230 */ /* 0x000fe40000004100 */
[----:B------:R-:W-:Y:S01]  /*6340*/  FMUL.FTZ R47, R46, R45 ;  /* 0x0000002d2e2f7220 */ /* 0x000fe20000410000 */
[-C--:B------:R-:W-:Y:S01]  /*6350*/  FFMA.FTZ R92, R92, R97.reuse, -R99 ;  /* 0x000000615c5c7223 */ /* 0x080fe20000010863 */
[----:B------:R-:W-:Y:S01]  /*6360*/  FFMA.FTZ R87, R87, R97, R98 ;  /* 0x0000006157577223 */ /* 0x000fe20000010062 */
[----:B------:R-:W-:Y:S01]  /*6370*/  FMUL.FTZ R45, R44, R45 ;  /* 0x0000002d2c2d7220 */ /* 0x000fe20000410000 */
[----:B------:R-:W-:Y:S01]  /*6380*/  FFMA.FTZ R90, R90, R35, R93 ;  /* 0x000000235a5a7223 */ /* 0x000fe2000001005d */
[----:B------:R-:W-:Y:S01]  /*6390*/  F2FP.SATFINITE.E4M3.F32.PACK_AB_MERGE_C R34, R37, R34, RZ ;  /* 0x000000222522723e */ /* 0x000fe200048070ff */
[-C--:B------:R-:W-:Y:S01]  /*63a0*/  FFMA.FTZ R44, R44, R15.reuse, -R47 ;  /* 0x0000000f2c2c7223 */ /* 0x080fe2000001082f */
[----:B------:R-:W-:Y:S01]  /*63b0*/  F2FP.SATFINITE.E4M3.F32.PACK_AB_MERGE_C R33, R33, R14, R102 ;  /* 0x0000000e2121723e */ /* 0x000fe20004807066 */
[----:B------:R-:W-:Y:S01]  /*63c0*/  FFMA.FTZ R46, R46, R15, R45 ;  /* 0x0000000f2e2e7223 */ /* 0x000fe2000001002d */
[----:B------:R-:W-:Y:S01]  /*63d0*/  F2FP.SATFINITE.E4M3.F32.PACK_AB_MERGE_C R9, R38, R9, RZ ;  /* 0x000000092609723e */ /* 0x000fe200048070ff */
[----:B------:R-:W-:Y:S01]  /*63e0*/  IMAD.MOV.U32 R14, RZ, RZ, R8 ;  /* 0x000000ffff0e7224 */ /* 0x000fe200078e0008 */
[----:B------:R-:W-:Y:S01]  /*63f0*/  F2FP.SATFINITE.E4M3.F32.PACK_AB_MERGE_C R43, R43, R32, R34 ;  /* 0x000000202b2b723e */ /* 0x000fe20004807022 */
[----:B------:R-:W-:Y:S01]  /*6400*/  IMAD.MOV.U32 R38, RZ, RZ, R33 ;  /* 0x000000ffff267224 */ /* 0x000fe200078e0021 */
[----:B------:R-:W-:-:S02]  /*6410*/  F2FP.SATFINITE.E4M3.F32.PACK_AB_MERGE_C R91, R91, R92, RZ ;  /* 0x0000005c5b5b723e */ /* 0x000fc400048070ff */
[----:B------:R-:W-:Y:S02]  /*6420*/  F2FP.SATFINITE.E4M3.F32.PACK_AB_MERGE_C R87, R90, R87, RZ ;  /* 0x000000575a57723e */ /* 0x000fe400048070ff */
[----:B------:R-:W-:Y:S01]  /*6430*/  F2FP.SATFINITE.E4M3.F32.PACK_AB_MERGE_C R37, R13, R10, R9 ;  /* 0x0000000a0d25723e */ /* 0x000fe20004807009 */
[----:B------:R-:W-:Y:S01]  /*6440*/  IMAD.MOV.U32 R13, RZ, RZ, R43 ;  /* 0x000000ffff0d7224 */ /* 0x000fe200078e002b */
[----:B------:R-:W-:Y:S02]  /*6450*/  F2FP.SATFINITE.E4M3.F32.PACK_AB_MERGE_C R15, R44, R11, R91 ;  /* 0x0000000b2c0f723e */ /* 0x000fe4000480705b */
[----:B------:R-:W-:-:S07]  /*6460*/  F2FP.SATFINITE.E4M3.F32.PACK_AB_MERGE_C R39, R46, R39, R87 ;  /* 0x000000272e27723e */ /* 0x000fce0004807057 */
.L_x_10824:
[----:B------:R-:W-:Y:S05]  /*6470*/  BSYNC B1 ;  /* 0x0000000000017941 */ /* 0x000fea0003800000 */
.L_x_10823:
[----:B0-----:R3:W-:Y:S01]  /*6480*/  STG.E.128 desc[UR40][R40.64], R12 ;  /* 0x0000000c28007986 */ /* 0x0017e2000c101d28 */
        /* <DEDUP_REMOVED lines=9> */
.L_x_10796:
[----:B------:R-:W-:-:S13]  /*6520*/  ISETP.NE.AND P3, PT, R153, 0x3, PT ;  /* 0x000000039900780c */ /* 0x000fda0003f65270 */
[----:B------:R-:W-:Y:S05]  /*6530*/  @!P3 BRA `(.L_x_10825) ;  /* 0x000000000004b947 */ /* 0x000fea0003800000 */
[----:B------:R-:W-:Y:S01]  /*6540*/  BPT.TRAP 0x1 ;  /* 0x000000040000795c */ /* 0x000fe20000300000 */
.L_x_10825:
[----:B------:R-:W-:Y:S01]  /*6550*/  IMAD R83, R17, 0x8, R16 ;  /* 0x0000000811537824 */ /* 0x000fe200078e0210 */
[----:B------:R-:W-:Y:S01]  /*6560*/  SHF.L.U32 R86, R156, 0x1f, RZ ;  /* 0x0000001f9c567819 */ /* 0x000fe200000006ff */
[----:B------:R-:W-:Y:S01]  /*6570*/  IMAD R85, R2, -0x80, R26 ;  /* 0xffffff8002557824 */ /* 0x000fe200078e021a */
[----:B------:R-:W-:Y:S02]  /*6580*/  BSSY B1, `(.L_x_10826) ;  /* 0x0000005000017945 */ /* 0x000fe40003800000 */
[----:B------:R-:W0:Y:S02]  /*6590*/  SYNCS.PHASECHK.TRANS64.TRYWAIT P5, [R83+URZ+0x19c90], R86 ;  /* 0x019c9056530075a7 */ /* 0x000e2400080a017f */
[----:B------:R-:W-:-:S04]  /*65a0*/  VIMNMX R85, R85, 0x80, PT ;  /* 0x0000008055557848 */ /* 0x000fc80003fe0100 */
[----:B------:R-:W-:Y:S01]  /*65b0*/  ISETP.GE.AND P4, PT, R19, R85, PT ;  /* 0x000000551300720c */ /* 0x000fe20003f86270 */
[----:B0-----:R-:W-:-:S12]  /*65c0*/  @!P5 BRA `(.L_x_10827) ;  /* 0x000001900080d947 */ /* 0x001fd80003800000 */
.L_x_11067:
[----:B------:R-:W-:Y:S05]  /*65d0*/  BSYNC B1 ;  /* 0x0000000000017941 */ /* 0x000fea0003800000 */
.L_x_10826:
        /* <DEDUP_REMOVED lines=9> */
.L_x_10803:
[----:B------:R-:W-:Y:S05]  /*6670*/  BSYNC B0 ;  /* 0x0000000000007941 */ /* 0x000fea0003800000 */
.L_x_10795:
        /* <DEDUP_REMOVED lines=17> */
.L_x_10829:
[----:B------:R-:W-:Y:S05]  /*6790*/  BSYNC B0 ;  /* 0x0000000000007941 */ /* 0x000fea0003800000 */
.L_x_10828:
[----:B------:R-:W2:Y:S01]  /*67a0*/  SYNCS.PHASECHK.TRANS64.TRYWAIT P5, [R83+URZ+0x19cb0], R86 ;  /* 0x019cb056530075a7 */ /* 0x000ea200080a017f */
[----:B------:R-:W-:Y:S01]  /*67b0*/  BSSY B0, `(.L_x_10830) ;  /* 0x0000003000007945 */ /* 0x000fe20003800000 */
[----:B------:R-:W-:-:S03]  /*67c0*/  ISETP.GE.AND P3, PT, R19, R85, PT ;  /* 0x000000551300720c */ /* 0x000fc60003f66270 */
[----:B--2---:R-:W-:Y:S10]  /*67d0*/  @!P5 BRA `(.L_x_10831) ;  /* 0x000001900010d947 */ /* 0x004ff40003800000 */
.L_x_11068:
[----:B------:R-:W-:Y:S05]  /*67e0*/  BSYNC B0 ;  /* 0x0000000000007941 */ /* 0x000fea0003800000 */
.L_x_10830:
[----:B------:R-:W-:Y:S04]  /*67f0*/  BSSY B0, `(.L_x_10832) ;  /* 0x0000016000007945 */ /* 0x000fe80003800000 */
[----:B------:R-:W-:Y:S05]  /*6800*/  @P3 BRA `(.L_x_10833) ;  /* 0x0000000000503947 */ /* 0x000fea0003800000 */
[----:B------:R-:W-:Y:S01]  /*6810*/  ULDC UR8, c[0x0][0x2f4] ;  /* 0x0000bd0000087ab9 */ /* 0x000fe20000000800 */
[----:B0--3--:R-:W-:Y:S01]  /*6820*/  IMAD.WIDE R12, R2, 0x80, R30 ;  /* 0x00000080020c7825 */ /* 0x009fe200078e021e */
[----:B------:R-:W-:Y:S01]  /*6830*/  ISETP.GE.AND P5, PT, R22, UR8, PT ;  /* 0x0000000816007c0c */ /* 0x000fe2000bfa6270 */
[----:B------:R-:W-:Y:S01]  /*6840*/  ULDC.64 UR4, c[0x0][0x328] ;  /* 0x0000ca0000047ab9 */ /* 0x000fe20000000a00 */
[----:B------:R-:W-:Y:S01]  /*6850*/  ULDC.64 UR6, c[0x0][0x318] ;  /* 0x0000c60000067ab9 */ /* 0x000fe20000000a00 */
[----:B------:R-:W-:Y:S02]  /*6860*/  IMAD.MOV.U32 R14, RZ, RZ, R56 ;  /* 0x000000ffff0e7224 */ /* 0x000fe400078e0038 */
[----:B------:R-:W-:Y:S02]  /*6870*/  IMAD.MOV.U32 R15, RZ, RZ, R0 ;  /* 0x000000ffff0f7224 */ /* 0x000fe400078e0000 */
[----:B------:R-:W-:Y:S02]  /*6880*/  IMAD R13, R13, UR4, RZ ;  /* 0x000000040d0d7c24 */ /* 0x000fe4000f8e02ff */
[----:B------:R-:W-:-:S04]  /*6890*/  IMAD.WIDE.U32 R14, R12, UR4, R14 ;  /* 0x000000040c0e7c25 */ /* 0x000fc8000f8e000e */
[----:B-1----:R-:W0:Y:S01]  /*68a0*/  @!P5 LDS.128 R8, [R84+0x9000] ;  /* 0x009000005408d984 */ /* 0x002e220000000c00 */
[----:B------:R-:W-:Y:S01]  /*68b0*/  IMAD R13, R12, UR5, R13 ;  /* 0x000000050c0d7c24 */ /* 0x000fe2000f8e020d */
[----:B------:R-:W-:-:S04]  /*68c0*/  IADD3 R32, P3, R14, UR6, RZ ;  /* 0x000000060e207c10 */ /* 0x000fc8000ff7e0ff */
[----:B------:R-:W-:Y:S02]  /*68d0*/  IADD3.X R33, R15, UR7, R13, P3, !PT ;  /* 0x000000070f217c10 */ /* 0x000fe40009ffe40d */
[----:B------:R-:W-:-:S03]  /*68e0*/  ISETP.GE.AND P3, PT, R81, UR8, PT ;  /* 0x0000000851007c0c */ /* 0x000fc6000bf66270 */
[----:B0-----:R-:W-:Y:S01]  /*68f0*/  @!P5 STG.E.128 desc[UR40][R32.64], R8 ;  /* 0x000000082000d986 */ /* 0x001fe2000c101d28 */
[----:B------:R-:W-:-:S09]  /*6900*/  ISETP.GE.AND P5, PT, R65, UR8, PT ;  /* 0x0000000841007c0c */ /* 0x000fd2000bfa6270 */
[----:B------:R-:W0:Y:S04]  /*6910*/  @!P3 LDS.128 R8, [R84+0xa000] ;  /* 0x00a000005408b984 */ /* 0x000e280000000c00 */
[----:B------:R-:W1:Y:S04]  /*6920*/  @!P5 LDS.128 R12, [R84+0xb000] ;  /* 0x00b00000540cd984 */ /* 0x000e680000000c00 */
[----:B0-----:R0:W-:Y:S04]  /*6930*/  @!P3 STG.E.128 desc[UR40][R32.64+0x20], R8 ;  /* 0x000020082000b986 */ /* 0x0011e8000c101d28 */
[----:B-1----:R0:W-:Y:S02]  /*6940*/  @!P5 STG.E.128 desc[UR40][R32.64+0x40], R12 ;  /* 0x0000400c2000d986 */ /* 0x0021e4000c101d28 */
.L_x_10833:
[----:B------:R-:W-:Y:S05]  /*6950*/  BSYNC B0 ;  /* 0x0000000000007941 */ /* 0x000fea0003800000 */
.L_x_10832:
        /* <DEDUP_REMOVED lines=13> */
[----:B------:R-:W-:Y:S02]  /*6a30*/  SEL R9, RZ, 0x1, P4 ;  /* 0x00000001ff097807 */ /* 0x000fe40002000000 */
[----:B------:R-:W-:Y:S02]  /*6a40*/  SEL R17, R17, RZ, P4 ;  /* 0x000000ff11117207 */ /* 0x000fe40002000000 */
[----:B------:R-:W-:Y:S01]  /*6a50*/  LOP3.LUT R156, R156, R9, RZ, 0x3c, !PT ;  /* 0x000000099c9c7212 */ /* 0x000fe200078e3cff */
[----:B0-----:R-:W-:Y:S06]  /*6a60*/  @P2 BRA `(.L_x_10834) ;  /* 0xffffffbc001c2947 */ /* 0x001fec000383ffff */
.L_x_10790:
[----:B-1----:R-:W2:Y:S01]  /*6a70*/  LDL R8, [R1+0x1c] ;  /* 0x00001c0001087983 */ /* 0x002ea20000100800 */
[----:B------:R-:W0:Y:S01]  /*6a80*/  LDC R0, c[0x0][0x448] ;  /* 0x00011200ff007b82 */ /* 0x000e220000000800 */
[----:B------:R-:W-:Y:S01]  /*6a90*/  BSSY B0, `(.L_x_10835) ;  /* 0x0000011000007945 */ /* 0x000fe20003800000 */
[----:B0-----:R-:W-:-:S13]  /*6aa0*/  ISETP.NE.AND P0, PT, R0, 0x1, PT ;  /* 0x000000010000780c */ /* 0x001fda0003f05270 */
[----:B------:R-:W0:Y:S08]  /*6ab0*/  @P0 LDC R0, c[0x0][0x44c] ;  /* 0x00011300ff000b82 */ /* 0x000e300000000800 */
[----:B------:R-:W1:Y:S01]  /*6ac0*/  @P0 LDC R5, c[0x0][0x450] ;  /* 0x00011400ff050b82 */ /* 0x000e620000000800 */
[----:B--2---:R-:W-:-:S04]  /*6ad0*/  VIADD R3, R8, 0xbf ;  /* 0x000000bf08037836 */ /* 0x004fc80000000000 */
[----:B0-----:R-:W-:-:S05]  /*6ae0*/  @P0 IMAD.HI.U32 R0, R3, R0, RZ ;  /* 0x0000000003000227 */ /* 0x001fca00078e00ff */
[----:B-1----:R-:W-:-:S05]  /*6af0*/  @P0 SHF.R.U32.HI R3, RZ, R5, R0 ;  /* 0x00000005ff030219 */ /* 0x002fca0000011600 */
[----:B------:R-:W-:Y:S02]  /*6b00*/  IMAD.IADD R3, R88, 0x1, R3 ;  /* 0x0000000158037824 */ /* 0x000fe400078e0203 */
[----:B------:R-:W-:-:S03]  /*6b10*/  IMAD.MOV.U32 R88, RZ, RZ, RZ ;  /* 0x000000ffff587224 */ /* 0x000fc600078e00ff */
[----:B------:R-:W-:-:S04]  /*6b20*/  SHF.R.S32.HI R0, RZ, 0x1f, R3 ;  /* 0x0000001fff007819 */ /* 0x000fc80000011403 */
[----:B------:R-:W-:-:S04]  /*6b30*/  LEA.HI R0, R0, R3, RZ, 0x7 ;  /* 0x0000000300007211 */ /* 0x000fc800078f38ff */
[----:B------:R-:W-:-:S04]  /*6b40*/  SHF.R.S32.HI R0, RZ, 0x7, R0 ;  /* 0x00000007ff007819 */ /* 0x000fc80000011400 */
[----:B------:R-:W-:-:S04]  /*6b50*/  VIMNMX R89, R89, R0, PT ;  /* 0x0000000059597248 */ /* 0x000fc80003fe0100 */
[----:B------:R-:W-:Y:S01]  /*6b60*/  ISETP.GE.AND P0, PT, R89, 0x1, PT ;  /* 0x000000015900780c */ /* 0x000fe20003f06270 */
[----:B------:R-:W-:-:S12]  /*6b70*/  @P3 BRA `(.L_x_10836) ;  /* 0x0000000000083947 */ /* 0x000fd80003800000 */
[----:B------:R-:W0:Y:S02]  /*6b80*/  FENCE.VIEW.ASYNC.G ;  /* 0x00000000000073c6 */ /* 0x000e240000000100 */
[----:B0-----:R-:W-:Y:S06]  /*6b90*/  BAR.ARV 0xc, 0x200 ;  /* 0x0308000000007b1d */ /* 0x001fec0000002000 */
.L_x_10836:
[----:B------:R-:W-:Y:S05]  /*6ba0*/  BSYNC B0 ;  /* 0x0000000000007941 */ /* 0x000fea0003800000 */
.L_x_10835:
        /* <DEDUP_REMOVED lines=33> */
.L_x_10838:
[----:B------:R-:W-:Y:S05]  /*6dc0*/  BSYNC B0 ;  /* 0x0000000000007941 */ /* 0x000fea0003800000 */
.L_x_10837:
[----:B------:R-:W2:Y:S01]  /*6dd0*/  LDL R0, [R1+0x5c] ;  /* 0x00005c0001007983 */ /* 0x000ea20000100800 */
[----:B------:R-:W-:Y:S02]  /*6de0*/  PLOP3.LUT P0, PT, PT, PT, PT, 0x80, 0x0 ;  /* 0x000000000000781c */ /* 0x000fe40003f0f070 */
        /* <DEDUP_REMOVED lines=16> */
[----:B----4-:R-:W-:Y:S01]  /*6ef0*/  CS2R R36, SRZ ;  /* 0x0000000000247805 */ /* 0x010fe2000001ff00 */
        /* <DEDUP_REMOVED lines=10> */
[----:B---3--:R-:W-:Y:S01]  /*6fa0*/  IMAD.MOV.U32 R40, RZ, RZ, RZ ;  /* 0x000000ffff287224 */ /* 0x008fe200078e00ff */
[----:B------:R-:W-:Y:S02]  /*6fb0*/  CS2R R134, SRZ ;  /* 0x0000000000867805 */ /* 0x000fe4000001ff00 */
[----:B------:R-:W-:Y:S01]  /*6fc0*/  CS2R R130, SRZ ;  /* 0x0000000000827805 */ /* 0x000fe2000001ff00 */
[----:B------:R-:W-:Y:S02]  /*6fd0*/  IMAD.MOV.U32 R129, RZ, RZ, RZ ;  /* 0x000000ffff817224 */ /* 0x000fe400078e00ff */
[----:B--2---:R-:W-:Y:S02]  /*6fe0*/  IMAD R4, R0, R88, RZ ;  /* 0x0000005800047224 */ /* 0x004fe400078e02ff */
[----:B------:R-:W-:-:S03]  /*6ff0*/  IMAD.MOV.U32 R0, RZ, RZ, RZ ;  /* 0x000000ffff007224 */ /* 0x000fc600078e00ff */
[----:B------:R0:W-:Y:S01]  /*7000*/  STL [R1+0x2c], R4 ;  /* 0x00002c0401007387 */ /* 0x0001e20000100800 */
[----:B------:R-:W-:-:S04]  /*7010*/  VIADDMNMX R88, R4, R88, R89, PT ;  /* 0x0000005804587246 */ /* 0x000fc80003800159 */
        /* <DEDUP_REMOVED lines=34> */
.L_x_10841:
[----:B------:R-:W-:Y:S05]  /*7240*/  BSYNC B6 ;  /* 0x0000000000067941 */ /* 0x000fea0003800000 */
.L_x_10840:
        /* <DEDUP_REMOVED lines=19> */
[----:B------:R-:W-:Y:S02]  /*7380*/  @P0 IMAD.IADD R3, R3, 0x1, R7 ;  /* 0x0000000103030824 */ /* 0x000fe400078e0207 */
[----:B------:R-:W-:Y:S02]  /*7390*/  @P1 IMAD.IADD R5, R5, 0x1, R9 ;  /* 0x0000000105051824 */ /* 0x000fe400078e0209 */
[----:B----4-:R-:W-:-:S04]  /*73a0*/  @P0 IMAD.WIDE.U32 R2, R20, R10, R2 ;  /* 0x0000000a14020225 */ /* 0x010fc800078e0002 */
[----:B-1----:R-:W-:Y:S01]  /*73b0*/  @P1 IMAD.WIDE.U32 R6, R20, R12, R4 ;  /* 0x0000000c14061225 */ /* 0x002fe200078e0004 */
        /* <DEDUP_REMOVED lines=26> */
.L_x_10845:
[----:B-1----:R1:W2:Y:S02]  /*7560*/  SYNCS.PHASECHK.TRANS64.TRYWAIT P0, [R16+URZ+0x19c00], R3 ;  /* 0x019c0003100075a7 */ /* 0x0022a4000800017f */
[----:B--2---:R-:W-:Y:S05]  /*7570*/  @!P0 NANOSLEEP.SYNCS 0x989680 ;  /* 0x009896800000895d */ /* 0x004fea0003900000 */
[----:B------:R-:W2:Y:S02]  /*7580*/  @!P0 SYNCS.PHASECHK.TRANS64 P0, [R16+URZ+0x19c00], R3 ;  /* 0x019c0003100085a7 */ /* 0x000ea4000800007f */
[----:B--2---:R-:W-:Y:S05]  /*7590*/  @!P0 BRA `(.L_x_10845) ;  /* 0xfffffffc00f08947 */ /* 0x004fea000383ffff */
.L_x_10844:
[----:B------:R-:W-:Y:S05]  /*75a0*/  BSYNC B0 ;  /* 0x0000000000007941 */ /* 0x000fea0003800000 */
.L_x_10843:
[----:B------:R-:W-:Y:S05]  /*75b0*/  BRA `(.L_x_10846) ;  /* 0x0000004400587947 */ /* 0x000fea0003800000 */
.L_x_10842:
        /* <DEDUP_REMOVED lines=30> */
.L_x_10848:
[----:B------:R-:W-:Y:S05]  /*77a0*/  BSYNC B6 ;  /* 0x0000000000067941 */ /* 0x000fea0003800000 */
.L_x_10847:
        /* <DEDUP_REMOVED lines=40> */
.L_x_11074:
[----:B0-----:R-:W5:Y:S04]  /*7a30*/  LDL R5, [R1+0x20] ;  /* 0x0000200001057983 */ /* 0x001f680000100800 */
[----:B------:R-:W2:Y:S01]  /*7a40*/  LDL R6, [R1+0x50] ;  /* 0x0000500001067983 */ /* 0x000ea20000100800 */
[----:B------:R-:W-:Y:S01]  /*7a50*/  BSSY B1, `(.L_x_10852) ;  /* 0x000002f000017945 */ /* 0x000fe20003800000 */
[----:B------:R-:W-:Y:S02]  /*7a60*/  CS2R R26, SRZ ;  /* 0x00000000001a7805 */ /* 0x000fe4000001ff00 */
[----:B------:R-:W-:Y:S02]  /*7a70*/  CS2R R12, SRZ ;  /* 0x00000000000c7805 */ /* 0x000fe4000001ff00 */
[----:B------:R-:W-:-:S02]  /*7a80*/  CS2R R8, SRZ ;  /* 0x0000000000087805 */ /* 0x000fc4000001ff00 */
[----:B------:R-:W-:Y:S02]  /*7a90*/  CS2R R24, SRZ ;  /* 0x0000000000187805 */ /* 0x000fe4000001ff00 */
[----:B------:R-:W-:Y:S01]  /*7aa0*/  CS2R R20, SRZ ;  /* 0x0000000000147805 */ /* 0x000fe2000001ff00 */
[----:B-----5:R-:W-:Y:S01]  /*7ab0*/  IMAD R28, R5, R28, RZ ;  /* 0x0000001c051c7224 */ /* 0x020fe200078e02ff */
[----:B--2---:R-:W-:-:S04]  /*7ac0*/  LEA.HI R5, R6, R6, RZ, 0x1 ;  /* 0x0000000606057211 */ /* 0x004fc800078f08ff */
[----:B------:R-:W-:Y:S02]  /*7ad0*/  ISETP.GE.AND P0, PT, R10, R28, PT ;  /* 0x0000001c0a00720c */ /* 0x000fe40003f06270 */
[----:B------:R-:W-:Y:S02]  /*7ae0*/  CS2R R10, SRZ ;  /* 0x00000000000a7805 */ /* 0x000fe4000001ff00 */
        /* <DEDUP_REMOVED lines=13> */
[----:B------:R-:W-:Y:S02]  /*7bc0*/  @!P1 IADD3 R32, P3, R154, R3, RZ ;  /* 0x000000039a209210 */ /* 0x000fe40007f7e0ff */
[----:B--2---:R-:W-:Y:S02]  /*7bd0*/  ISETP.GE.AND P2, PT, R30, UR4, PT ;  /* 0x000000041e007c0c */ /* 0x004fe4000bf46270 */
[----:B------:R-:W-:Y:S02]  /*7be0*/  SHF.R.S32.HI R7, RZ, 0x1f, R30 ;  /* 0x0000001fff077819 */ /* 0x000fe4000001141e */
[----:B---3--:R-:W-:Y:S02]  /*7bf0*/  ISETP.GE.AND P0, PT, R15, UR4, PT ;  /* 0x000000040f007c0c */ /* 0x008fe4000bf06270 */
[----:B------:R-:W-:-:S07]  /*7c00*/  SHF.R.S32.HI R9, RZ, 0x1f, R15 ;  /* 0x0000001fff097819 */ /* 0x000fce000001140f */
[CC--:B------:R-:W-:Y:S02]  /*7c10*/  @!P2 IADD3 R34, P6, R30.reuse, R3.reuse, RZ ;  /* 0x000000031e22a210 */ /* 0x0c0fe40007fde0ff */
[-C--:B----4-:R-:W-:Y:S02]  /*7c20*/  @!P2 IADD3 R38, P5, R30, R14.reuse, RZ ;  /* 0x0000000e1e26a210 */ /* 0x090fe40007fbe0ff */
[C---:B------:R-:W-:Y:S01]  /*7c30*/  @!P0 IADD3 R6, P4, R15.reuse, R3, RZ ;  /* 0x000000030f068210 */ /* 0x040fe20007f9e0ff */
[--C-:B-1----:R-:W-:Y:S01]  /*7c40*/  @!P2 IMAD.X R35, R0, 0x1, R7.reuse, P6 ;  /* 0x000000010023a824 */ /* 0x102fe200030e0607 */
[-C--:B------:R-:W-:Y:S01]  /*7c50*/  @!P1 IADD3 R30, P6, R154, R14.reuse, RZ ;  /* 0x0000000e9a1e9210 */ /* 0x080fe20007fde0ff */
[----:B------:R-:W-:Y:S01]  /*7c60*/  @!P2 IMAD.X R39, R4, 0x1, R7, P5 ;  /* 0x000000010427a824 */ /* 0x000fe200028e0607 */
[----:B------:R-:W-:Y:S01]  /*7c70*/  @!P0 IADD3 R14, P5, R15, R14, RZ ;  /* 0x0000000e0f0e8210 */ /* 0x000fe20007fbe0ff */
[--C-:B------:R-:W-:Y:S01]  /*7c80*/  @!P0 IMAD.X R7, R0, 0x1, R9.reuse, P4 ;  /* 0x0000000100078824 */ /* 0x100fe200020e0609 */
[----:B------:R-:W-:Y:S01]  /*7c90*/  @!P1 SHF.R.S32.HI R3, RZ, 0x1f, R154 ;  /* 0x0000001fff039819 */ /* 0x000fe2000001149a */
[----:B------:R0:W5:Y:S02]  /*7ca0*/  @!P2 LD.E.64 R20, desc[UR40][R34.64] ;  /* 0x000000282214a980 */ /* 0x000164000c101b00 */
[----:B------:R-:W-:Y:S01]  /*7cb0*/  @!P0 IMAD.X R15, R4, 0x1, R9, P5 ;  /* 0x00000001040f8824 */ /* 0x000fe200028e0609 */
[----:B------:R-:W-:Y:S01]  /*7cc0*/  CS2R R8, SRZ ;  /* 0x0000000000087805 */ /* 0x000fe2000001ff00 */
[--C-:B------:R-:W-:Y:S01]  /*7cd0*/  @!P1 IMAD.X R33, R0, 0x1, R3.reuse, P3 ;  /* 0x0000000100219824 */ /* 0x100fe200018e0603 */
[----:B------:R0:W5:Y:S01]  /*7ce0*/  @!P2 LD.E.64 R12, desc[UR40][R38.64] ;  /* 0x00000028260ca980 */ /* 0x000162000c101b00 */
[----:B------:R-:W-:-:S03]  /*7cf0*/  @!P1 IMAD.X R31, R4, 0x1, R3, P6 ;  /* 0x00000001041f9824 */ /* 0x000fc600030e0603 */
[----:B------:R0:W5:Y:S04]  /*7d00*/  @!P1 LD.E.64 R24, desc[UR40][R32.64] ;  /* 0x0000002820189980 */ /* 0x000168000c101b00 */
[----:B------:R0:W5:Y:S04]  /*7d10*/  @!P1 LD.E.64 R26, desc[UR40][R30.64] ;  /* 0x000000281e1a9980 */ /* 0x000168000c101b00 */
[----:B------:R0:W5:Y:S04]  /*7d20*/  @!P0 LD.E.64 R10, desc[UR40][R6.64] ;  /* 0x00000028060a8980 */ /* 0x000168000c101b00 */
[----:B------:R0:W5:Y:S02]  /*7d30*/  @!P0 LD.E.64 R8, desc[UR40][R14.64] ;  /* 0x000000280e088980 */ /* 0x000164000c101b00 */
.L_x_10853:
[----:B------:R-:W-:Y:S05]  /*7d40*/  BSYNC B1 ;  /* 0x0000000000017941 */ /* 0x000fea0003800000 */
.L_x_10852:
[----:B------:R-:W2:Y:S01]  /*7d50*/  SYNCS.PHASECHK.TRANS64.TRYWAIT P0, [R16+URZ+0x19c00], R5 ;  /* 0x019c0005100075a7 */ /* 0x000ea2000800017f */
[----:B------:R-:W-:Y:S01]  /*7d60*/  IMAD R29, R29, -0xc0, R28 ;  /* 0xffffff401d1d7824 */ /* 0x000fe200078e021c */
[----:B------:R-:W-:Y:S04]  /*7d70*/  BSSY B1, `(.L_x_10854) ;  /* 0x0000004000017945 */ /* 0x000fe80003800000 */
[----:B-1----:R-:W-:-:S04]  /*7d80*/  VIMNMX R0, R29, 0xc0, PT ;  /* 0x000000c01d007848 */ /* 0x002fc80003fe0100 */
[----:B------:R-:W-:Y:S01]  /*7d90*/  ISETP.GE.AND P1, PT, R19, R0, PT ;  /* 0x000000001300720c */ /* 0x000fe20003f26270 */
[----:B--2---:R-:W-:-:S12]  /*7da0*/  @!P0 BRA `(.L_x_10855) ;  /* 0x0000017c001c8947 */ /* 0x004fd80003800000 */
.L_x_11075:
[----:B------:R-:W-:Y:S05]  /*7db0*/  BSYNC B1 ;  /* 0x0000000000017941 */ /* 0x000fea0003800000 */
.L_x_10854:
[----:B------:R-:W-:Y:S05]  /*7dc0*/  @P1 BRA `(.L_x_10856) ;  /* 0x0000003c00301947 */ /* 0x000fea0003800000 */
[----:B---3--:R-:W2:Y:S01]  /*7dd0*/  LDL R4, [R1+0x8] ;  /* 0x0000080001047983 */ /* 0x008ea20000100800 */
[----:B------:R-:W3:Y:S03]  /*7de0*/  LDC R3, c[0x0][0x3f4] ;  /* 0x0000fd00ff037b82 */ /* 0x000ee60000000800 */
[----:B------:R-:W4:Y:S01]  /*7df0*/  LDL R0, [R1+0xc] ;  /* 0x00000c0001007983 */ /* 0x000f220000100800 */
[----:B------:R-:W-:Y:S01]  /*7e00*/  BSSY B1, `(.L_x_10857) ;  /* 0x000007b000017945 */ /* 0x000fe20003800000 */
[-C--:B---3--:R-:W-:Y:S02]  /*7e10*/  ISETP.GE.AND P0, PT, R154, R3.reuse, PT ;  /* 0x000000039a00720c */ /* 0x088fe40003f06270 */
[-C--:B--2---:R-:W-:Y:S02]  /*7e20*/  ISETP.GE.AND P1, PT, R4, R3.reuse, PT ;  /* 0x000000030400720c */ /* 0x084fe40003f26270 */
[----:B----4-:R-:W-:-:S09]  /*7e30*/  ISETP.GE.AND P2, PT, R0, R3, PT ;  /* 0x000000030000720c */ /* 0x010fd20003f46270 */
[----:B------:R-:W-:Y:S05]  /*7e40*/  @P0 BRA `(.L_x_10858) ;  /* 0x0000000400d80947 */ /* 0x000fea0003800000 */
[----:B01----:R-:W0:Y:S01]  /*7e50*/  LDS.128 R4, [R37+0xf000] ;  /* 0x00f0000025047984 */ /* 0x003e220000000c00 */
        /* <DEDUP_REMOVED lines=117> */
.L_x_10858:
[----:B------:R-:W-:Y:S05]  /*85b0*/  BSYNC B1 ;  /* 0x0000000000017941 */ /* 0x000fea0003800000 */
.L_x_10857:
        /* <DEDUP_REMOVED lines=124> */
.L_x_10860:
[----:B------:R-:W-:Y:S05]  /*8d80*/  BSYNC B1 ;  /* 0x0000000000017941 */ /* 0x000fea0003800000 */
.L_x_10859:
        /* <DEDUP_REMOVED lines=120> */
.L_x_10850:
        /* <DEDUP_REMOVED lines=32> */
.L_x_11081:
[----:B------:R-:W5:Y:S04]  /*9710*/  LDL R4, [R1+0x20] ;  /* 0x0000200001047983 */ /* 0x000f680000100800 */
[----:B------:R-:W2:Y:S01]  /*9720*/  LDL R9, [R1+0x50] ;  /* 0x0000500001097983 */ /* 0x000ea20000100800 */
[----:B------:R-:W-:Y:S01]  /*9730*/  BSSY B1, `(.L_x_10862) ;  /* 0x000002c000017945 */ /* 0x000fe20003800000 */
[----:B------:R-:W-:Y:S02]  /*9740*/  CS2R R12, SRZ ;  /* 0x00000000000c7805 */ /* 0x000fe4000001ff00 */
[----:B------:R-:W-:Y:S02]  /*9750*/  CS2R R14, SRZ ;  /* 0x00000000000e7805 */ /* 0x000fe4000001ff00 */
[----:B------:R-:W-:-:S02]  /*9760*/  CS2R R6, SRZ ;  /* 0x0000000000067805 */ /* 0x000fc4000001ff00 */
[----:B------:R-:W-:Y:S01]  /*9770*/  CS2R R26, SRZ ;  /* 0x00000000001a7805 */ /* 0x000fe2000001ff00 */
[----:B-----5:R-:W-:Y:S01]  /*9780*/  IMAD R28, R4, R25, RZ ;  /* 0x00000019041c7224 */ /* 0x020fe200078e02ff */
[----:B------:R-:W-:Y:S02]  /*9790*/  CS2R R24, SRZ ;  /* 0x0000000000187805 */ /* 0x000fe4000001ff00 */
[----:B--2---:R-:W-:Y:S02]  /*97a0*/  LEA.HI R4, R9, R9, RZ, 0x1 ;  /* 0x0000000909047211 */ /* 0x004fe400078f08ff */
[----:B------:R-:W-:Y:S02]  /*97b0*/  ISETP.GE.AND P0, PT, R10, R28, PT ;  /* 0x0000001c0a00720c */ /* 0x000fe40003f06270 */
[----:B------:R-:W-:Y:S02]  /*97c0*/  CS2R R10, SRZ ;  /* 0x00000000000a7805 */ /* 0x000fe4000001ff00 */
[----:B------:R-:W-:-:S02]  /*97d0*/  LOP3.LUT R8, R4, 0xfffffffe, RZ, 0xc0, !PT ;  /* 0xfffffffe04087812 */ /* 0x000fc400078ec0ff */
        /* <DEDUP_REMOVED lines=18> */
[----:B------:R-:W-:-:S05]  /*9900*/  @!P4 IADD3 R38, P0, R22, R3, RZ ;  /* 0x000000031626c210 */ /* 0x000fca0007f1e0ff */
[----:B-1----:R-:W-:-:S05]  /*9910*/  @!P4 IMAD.X R39, R0, 0x1, R5, P0 ;  /* 0x000000010027c824 */ /* 0x002fca00000e0605 */
[----:B------:R0:W5:Y:S01]  /*9920*/  @!P4 LD.E.128 R24, desc[UR40][R38.64] ;  /* 0x000000282618c980 */ /* 0x000162000c101d00 */
[----:B--2---:R-:W-:Y:S01]  /*9930*/  @!P5 IMAD.SHL.U32 R4, R30, 0x10, RZ ;  /* 0x000000101e04d824 */ /* 0x004fe200078e00ff */
[----:B----4-:R-:W-:-:S04]  /*9940*/  @!P4 IADD3 R30, P1, R22, R21, RZ ;  /* 0x00000015161ec210 */ /* 0x010fc80007f3e0ff */
[-C--:B------:R-:W-:Y:S01]  /*9950*/  @!P5 IADD3 R32, P2, R3, R4.reuse, RZ ;  /* 0x000000040320d210 */ /* 0x080fe20007f5e0ff */
[----:B---3--:R-:W-:Y:S01]  /*9960*/  @!P4 IMAD.X R31, R20, 0x1, R5, P1 ;  /* 0x00000001141fc824 */ /* 0x008fe200008e0605 */
[----:B------:R-:W-:Y:S02]  /*9970*/  @!P5 IADD3 R34, P3, R21, R4, RZ ;  /* 0x000000041522d210 */ /* 0x000fe40007f7e0ff */
[----:B------:R-:W-:Y:S02]  /*9980*/  @!P5 SHF.R.S32.HI R3, RZ, 0x1f, R4 ;  /* 0x0000001fff03d819 */ /* 0x000fe40000011404 */
[----:B------:R-:W-:Y:S01]  /*9990*/  CS2R R4, SRZ ;  /* 0x0000000000047805 */ /* 0x000fe2000001ff00 */
[----:B------:R0:W5:Y:S02]  /*99a0*/  @!P4 LD.E.128 R12, desc[UR40][R30.64] ;  /* 0x000000281e0cc980 */ /* 0x000164000c101d00 */
[--C-:B------:R-:W-:Y:S02]  /*99b0*/  @!P5 IMAD.X R33, R0, 0x1, R3.reuse, P2 ;  /* 0x000000010021d824 */ /* 0x100fe400010e0603 */
[----:B------:R-:W-:-:S03]  /*99c0*/  @!P5 IMAD.X R35, R20, 0x1, R3, P3 ;  /* 0x000000011423d824 */ /* 0x000fc600018e0603 */
[----:B------:R0:W5:Y:S04]  /*99d0*/  @!P5 LD.E.128 R8, desc[UR40][R32.64] ;  /* 0x000000282008d980 */ /* 0x000168000c101d00 */
[----:B------:R0:W5:Y:S02]  /*99e0*/  @!P5 LD.E.128 R4, desc[UR40][R34.64] ;  /* 0x000000282204d980 */ /* 0x000164000c101d00 */
.L_x_10863:
[----:B------:R-:W-:Y:S05]  /*99f0*/  BSYNC B1 ;  /* 0x0000000000017941 */ /* 0x000fea0003800000 */
.L_x_10862:
[----:B------:R-:W2:Y:S01]  /*9a00*/  SYNCS.PHASECHK.TRANS64.TRYWAIT P0, [R16+URZ+0x19c00], R41 ;  /* 0x019c0029100075a7 */ /* 0x000ea2000800017f */
[----:B------:R-:W-:Y:S01]  /*9a10*/  IMAD R29, R29, -0xc0, R28 ;  /* 0xffffff401d1d7824 */ /* 0x000fe200078e021c */
[----:B------:R-:W-:Y:S04]  /*9a20*/  BSSY B1, `(.L_x_10864) ;  /* 0x0000004000017945 */ /* 0x000fe80003800000 */
[----:B-1----:R-:W-:-:S04]  /*9a30*/  VIMNMX R0, R29, 0xc0, PT ;  /* 0x000000c01d007848 */ /* 0x002fc80003fe0100 */
[----:B------:R-:W-:Y:S01]  /*9a40*/  ISETP.GE.AND P1, PT, R19, R0, PT ;  /* 0x000000001300720c */ /* 0x000fe20003f26270 */
[----:B--2---:R-:W-:-:S12]  /*9a50*/  @!P0 BRA `(.L_x_10865) ;  /* 0x0000016000748947 */ /* 0x004fd80003800000 */
.L_x_11082:
[----:B------:R-:W-:Y:S05]  /*9a60*/  BSYNC B1 ;  /* 0x0000000000017941 */ /* 0x000fea0003800000 */
.L_x_10864:
[----:B------:R-:W-:Y:S05]  /*9a70*/  @P1 BRA `(.L_x_10856) ;  /* 0x0000002000041947 */ /* 0x000fea0003800000 */
[----:B------:R2:W5:Y:S01]  /*9a80*/  LDL R61, [R1+0x10] ;  /* 0x00001000013d7983 */ /* 0x0005620000100800 */
[----:B------:R-:W0:Y:S01]  /*9a90*/  LDC R3, c[0x0][0x3f4] ;  /* 0x0000fd00ff037b82 */ /* 0x000e220000000800 */
[C---:B------:R-:W-:Y:S01]  /*9aa0*/  VIADD R0, R22.reuse, 0x20 ;  /* 0x0000002016007836 */ /* 0x040fe20000000000 */
[----:B------:R-:W-:Y:S01]  /*9ab0*/  BSSY B1, `(.L_x_10866) ;  /* 0x00000fe000017945 */ /* 0x000fe20003800000 */
[----:B------:R-:W-:Y:S02]  /*9ac0*/  SHF.R.U32.HI R60, RZ, 0x3, R157 ;  /* 0x00000003ff3c7819 */ /* 0x000fe4000001169d */
[-C--:B0-----:R-:W-:Y:S02]  /*9ad0*/  ISETP.GE.AND P0, PT, R22, R3.reuse, PT ;  /* 0x000000031600720c */ /* 0x081fe40003f06270 */
[----:B------:R-:W-:-:S11]  /*9ae0*/  ISETP.GE.AND P1, PT, R0, R3, PT ;  /* 0x000000030000720c */ /* 0x000fd60003f26270 */
        /* <DEDUP_REMOVED lines=16> */
[----:B------:R-:W-:Y:S02]  /*9bf0*/  LOP3.LUT R45, R45, 0xff, RZ, 0xc0, !PT ;  /* 0x000000ff2d2d7812 */ /* 0x000fe400078ec0ff */
[----:B------:R-:W-:Y:S01]  /*9c00*/  SHF.R.U32.HI R51, RZ, 0x10, R13 ;  /* 0x00000010ff337819 */ /* 0x000fe2000001160d */
[----:B0-----:R-:W-:Y:S01]  /*9c10*/  VIADD R31, R21, 0xffffff80 ;  /* 0xffffff80151f7836 */ /* 0x001fe20000000000 */
[----:B------:R-:W-:Y:S02]  /*9c20*/  LOP3.LUT R21, R20, 0xff, RZ, 0xc0, !PT ;  /* 0x000000ff14157812 */ /* 0x000fe400078ec0ff */
[----:B------:R-:W-:Y:S01]  /*9c30*/  LOP3.LUT R20, R26, 0xff, RZ, 0xc0, !PT ;  /* 0x000000ff1a147812 */ /* 0x000fe200078ec0ff */
[----:B------:R-:W-:Y:S01]  /*9c40*/  IMAD.U32 R51, R51, 0x10000, RZ ;  /* 0x0001000033337824 */ /* 0x000fe200078e00ff */
[----:B------:R-:W-:-:S02]  /*9c50*/  LEA.HI R32, R31, R31, RZ, 0x1 ;  /* 0x0000001f1f207211 */ /* 0x000fc400078f08ff */
[----:B------:R-:W-:Y:S02]  /*9c60*/  PRMT R39, R21, 0x7604, R0 ;  /* 0x0000760415277816 */ /* 0x000fe40000000000 */
[----:B------:R-:W-:Y:S02]  /*9c70*/  LOP3.LUT R32, R32, 0xfffffffe, RZ, 0xc0, !PT ;  /* 0xfffffffe20207812 */ /* 0x000fe400078ec0ff */
[----:B------:R-:W-:Y:S02]  /*9c80*/  SHF.R.U32.HI R21, RZ, 0x8, R12 ;  /* 0x00000008ff157819 */ /* 0x000fe4000001160c */
[----:B------:R-:W-:Y:S01]  /*9c90*/  SHF.R.U32.HI R42, RZ, 0x8, R14 ;  /* 0x00000008ff2a7819 */ /* 0x000fe2000001160e */
[----:B------:R-:W-:Y:S01]  /*9ca0*/  IMAD.IADD R32, R31, 0x1, -R32 ;  /* 0x000000011f207824 */ /* 0x000fe200078e0a20 */
[----:B------:R-:W-:Y:S02]  /*9cb0*/  LOP3.LUT R31, R30, 0xff, RZ, 0xc0, !PT ;  /* 0x000000ff1e1f7812 */ /* 0x000fe400078ec0ff */
[----:B------:R-:W-:-:S02]  /*9cc0*/  LOP3.LUT R33, R21, 0xff, RZ, 0xc0, !PT ;  /* 0x000000ff15217812 */ /* 0x000fc400078ec0ff */
[----:B------:R-:W-:Y:S02]  /*9cd0*/  LEA.HI R0, R3, R32, RZ, 0x1c ;  /* 0x0000002003007211 */ /* 0x000fe400078fe0ff */
[----:B------:R-:W-:Y:S02]  /*9ce0*/  PRMT R43, R31, 0x7604, R20 ;  /* 0x000076041f2b7816 */ /* 0x000fe40000000014 */
[C---:B------:R-:W-:Y:S01]  /*9cf0*/  LEA.HI R20, R0.reuse, R0, RZ, 0x1 ;  /* 0x0000000000147211 */ /* 0x040fe200078f08ff */
[----:B------:R-:W-:Y:S01]  /*9d00*/  IMAD.SHL.U32 R0, R0, 0x10, RZ ;  /* 0x0000001000007824 */ /* 0x000fe200078e00ff */
[----:B------:R-:W-:Y:S02]  /*9d10*/  LOP3.LUT R32, R12, 0xff, RZ, 0xc0, !PT ;  /* 0x000000ff0c207812 */ /* 0x000fe400078ec0ff */
[----:B------:R-:W-:Y:S02]  /*9d20*/  SHF.R.S32.HI R20, RZ, 0x1, R20 ;  /* 0x00000001ff147819 */ /* 0x000fe40000011414 */
[----:B------:R-:W-:-:S02]  /*9d30*/  LOP3.LUT R0, R157, 0x10, R0, 0xf8, !PT ;  /* 0x000000109d007812 */ /* 0x000fc400078ef800 */
[----:B------:R-:W-:Y:S01]  /*9d40*/  PRMT R49, R33, 0x7604, R32 ;  /* 0x0000760421317816 */ /* 0x000fe20000000020 */
[----:B------:R-:W-:Y:S01]  /*9d50*/  IMAD R21, R20, 0x1800, R61 ;  /* 0x0000180014157824 */ /* 0x000fe200078e023d */
[----:B------:R-:W-:Y:S02]  /*9d60*/  LOP3.LUT R0, R0, R60, RZ, 0x3c, !PT ;  /* 0x0000003c00007212 */ /* 0x000fe400078e3cff */
[----:B------:R-:W-:Y:S02]  /*9d70*/  PRMT R20, R29, 0x7604, R28 ;  /* 0x000076041d147816 */ /* 0x000fe4000000001c */
[----:B------:R-:W-:Y:S01]  /*9d80*/  IADD3 R0, R16, R21, R0 ;  /* 0x0000001510007210 */ /* 0x000fe20007ffe000 */
[----:B------:R-:W0:Y:S01]  /*9d90*/  LDS.128 R28, [R37+0xf000] ;  /* 0x00f00000251c7984 */ /* 0x000e220000000c00 */
[----:B------:R-:W-:Y:S02]  /*9da0*/  LOP3.LUT R21, R13, 0xff, RZ, 0xc0, !PT ;  /* 0x000000ff0d157812 */ /* 0x000fe400078ec0ff */
[----:B------:R-:W-:Y:S01]  /*9db0*/  PRMT R44, R45, 0x7604, R44 ;  /* 0x000076042d2c7816 */ /* 0x000fe2000000002c */
[----:B------:R-:W2:Y:S01]  /*9dc0*/  LDS.128 R32, [R0+0xf000] ;  /* 0x00f0000000207984 */ /* 0x000ea20000000c00 */
[----:B------:R-:W-:-:S02]  /*9dd0*/  PRMT R40, R40, 0x7604, R21 ;  /* 0x0000760428287816 */ /* 0x000fc40000000015 */
[----:B------:R-:W-:Y:S02]  /*9de0*/  SHF.R.U32.HI R21, RZ, 0x10, R25 ;  /* 0x00000010ff157819 */ /* 0x000fe40000011619 */
[----:B------:R-:W-:Y:S02]  /*9df0*/  SHF.R.U32.HI R45, RZ, 0x10, R27 ;  /* 0x00000010ff2d7819 */ /* 0x000fe4000001161b */
[----:B-1----:R-:W-:Y:S01]  /*9e00*/  LOP3.LUT R41, R14, 0xff, RZ, 0xc0, !PT ;  /* 0x000000ff0e297812 */ /* 0x002fe200078ec0ff */
[----:B------:R-:W-:Y:S01]  /*9e10*/  IMAD.U32 R21, R21, 0x10000, RZ ;  /* 0x0001000015157824 */ /* 0x000fe200078e00ff */
[----:B------:R-:W-:Y:S01]  /*9e20*/  LOP3.LUT R42, R42, 0xff, RZ, 0xc0, !PT ;  /* 0x000000ff2a2a7812 */ /* 0x000fe200078ec0ff */
[----:B------:R-:W-:Y:S01]  /*9e30*/  IMAD.U32 R45, R45, 0x10000, RZ ;  /* 0x000100002d2d7824 */ /* 0x000fe200078e00ff */
        /* <DEDUP_REMOVED lines=13> */
[----:B0-----:R-:W-:-:S02]  /*9f10*/  F2FP.F16.E4M3.UNPACK_B R26, R28 ;  /* 0x0000001cff1a723e */ /* 0x001fc400020006ff */
[----:B------:R-:W-:Y:S02]  /*9f20*/  F2FP.F16.E4M3.UNPACK_B R39, R28.H1 ;  /* 0x0000001cff27723e */ /* 0x000fe400030006ff */
[----:B--2---:R-:W-:Y:S02]  /*9f30*/  F2FP.F16.E4M3.UNPACK_B R27, R33 ;  /* 0x00000021ff1b723e */ /* 0x004fe400020006ff */
[----:B------:R-:W-:Y:S02]  /*9f40*/  F2FP.F16.E4M3.UNPACK_B R28, R45 ;  /* 0x0000002dff1c723e */ /* 0x000fe400020006ff */
[----:B------:R-:W-:Y:S02]  /*9f50*/  LOP3.LUT R21, R21, 0xff000000, R24, 0xf8, !PT ;  /* 0xff00000015157812 */ /* 0x000fe400078ef818 */
[----:B------:R-:W-:Y:S01]  /*9f60*/  LOP3.LUT R38, R49, 0xff000000, R12, 0xf8, !PT ;  /* 0xff00000031267812 */ /* 0x000fe200078ef80c */
[--C-:B------:R-:W-:Y:S01]  /*9f70*/  HADD2.F32 R49, -RZ, R48.reuse.H0_H0 ;  /* 0x20000030ff317230 */ /* 0x100fe20000004100 */
[----:B------:R-:W-:Y:S01]  /*9f80*/  LOP3.LUT R12, R53, 0xff000000, R14, 0xf8, !PT ;  /* 0xff000000350c7812 */ /* 0x000fe200078ef80e */
[--C-:B------:R-:W-:Y:S01]  /*9f90*/  HADD2.F32 R14, -RZ, R27.reuse.H0_H0 ;  /* 0x2000001bff0e7230 */ /* 0x100fe20000004100 */
[-C--:B------:R-:W-:Y:S01]  /*9fa0*/  F2FP.F16.E4M3.UNPACK_B R24, R29.reuse ;  /* 0x0000001dff18723e */ /* 0x080fe200020006ff */
[----:B------:R-:W-:Y:S01]  /*9fb0*/  HADD2.F32 R48, -RZ, R48.H1_H1 ;  /* 0x30000030ff307230 */ /* 0x000fe20000004100 */
[----:B------:R-:W-:Y:S01]  /*9fc0*/  F2FP.F16.E4M3.UNPACK_B R40, R29.H1 ;  /* 0x0000001dff28723e */ /* 0x000fe200030006ff */
[----:B------:R-:W-:Y:S01]  /*9fd0*/  HADD2.F32 R29, -RZ, R28.H0_H0 ;  /* 0x2000001cff1d7230 */ /* 0x000fe20000004100 */
[----:B------:R-:W-:Y:S01]  /*9fe0*/  SHF.R.U32.HI R55, RZ, 0x10, R15 ;  /* 0x00000010ff377819 */ /* 0x000fe2000001160f */
[--C-:B------:R-:W-:Y:S01]  /*9ff0*/  HADD2.F32 R25, -RZ, R24.reuse.H0_H0 ;  /* 0x20000018ff197230 */ /* 0x100fe20000004100 */
[-C--:B------:R-:W-:Y:S01]  /*a000*/  F2FP.F16.E4M3.UNPACK_B R43, R31.reuse ;  /* 0x0000001fff2b723e */ /* 0x080fe200020006ff */
[----:B------:R-:W-:Y:S01]  /*a010*/  HADD2.F32 R27, -RZ, R27.H1_H1 ;  /* 0x3000001bff1b7230 */ /* 0x000fe20000004100 */
[----:B------:R-:W-:Y:S01]  /*a020*/  F2FP.F16.E4M3.UNPACK_B R46, R31.H1 ;  /* 0x0000001fff2e723e */ /* 0x000fe200030006ff */
[C---:B------:R-:W-:Y:S01]  /*a030*/  FMUL.FTZ R50, R14.reuse, R29 ;  /* 0x0000001d0e327220 */ /* 0x040fe20000410000 */
[-C--:B------:R-:W-:Y:S01]  /*a040*/  F2FP.F16.E4M3.UNPACK_B R31, R32.reuse ;  /* 0x00000020ff1f723e */ /* 0x080fe200020006ff */
[----:B------:R-:W-:Y:S01]  /*a050*/  IMAD.U32 R55, R55, 0x10000, RZ ;  /* 0x0001000037377824 */ /* 0x000fe200078e00ff */
[----:B------:R-:W-:Y:S01]  /*a060*/  F2FP.F16.E4M3.UNPACK_B R41, R32.H1 ;  /* 0x00000020ff29723e */ /* 0x000fe200030006ff */
[----:B------:R-:W-:Y:S01]  /*a070*/  FMUL.FTZ R32, R14, R49 ;  /* 0x000000310e207220 */ /* 0x000fe20000410000 */
[----:B------:R-:W-:Y:S01]  /*a080*/  F2FP.F16.E4M3.UNPACK_B R33, R33.H1 ;  /* 0x00000021ff21723e */ /* 0x000fe200030006ff */
[----:B------:R-:W-:Y:S01]  /*a090*/  HADD2.F32 R24, -RZ, R24.H1_H1 ;  /* 0x30000018ff187230 */ /* 0x000fe20000004100 */
[----:B------:R-:W-:Y:S01]  /*a0a0*/  F2FP.F16.E4M3.UNPACK_B R51, R51.H1 ;  /* 0x00000033ff33723e */ /* 0x000fe200030006ff */
[C---:B------:R-:W-:Y:S01]  /*a0b0*/  FFMA.FTZ R14, R25.reuse, R29, -R32 ;  /* 0x0000001d190e7223 */ /* 0x040fe20000010820 */
[----:B------:R-:W-:Y:S01]  /*a0c0*/  F2FP.F16.E4M3.UNPACK_B R45, R45.H1 ;  /* 0x0000002dff2d723e */ /* 0x000fe200030006ff */
[----:B------:R-:W-:Y:S01]  /*a0d0*/  FFMA.FTZ R25, R25, R49, R50 ;  /* 0x0000003119197223 */ /* 0x000fe20000010032 */
[----:B------:R-:W-:Y:S01]  /*a0e0*/  HADD2.F32 R32, -RZ, R28.H1_H1 ;  /* 0x3000001cff207230 */ /* 0x000fe20000004100 */
[----:B------:R-:W-:Y:S01]  /*a0f0*/  LOP3.LUT R55, R44, 0xff0000, R55, 0xf8, !PT ;  /* 0x00ff00002c377812 */ /* 0x000fe200078ef837 */
[----:B------:R-:W-:Y:S01]  /*a100*/  HADD2.F32 R49, -RZ, R51.H0_H0 ;  /* 0x20000033ff317230 */ /* 0x000fe20000004100 */
[-C--:B------:R-:W-:Y:S01]  /*a110*/  F2FP.F16.E4M3.UNPACK_B R44, R35.reuse ;  /* 0x00000023ff2c723e */ /* 0x080fe200020006ff */
[----:B------:R-:W-:Y:S01]  /*a120*/  HADD2.F32 R28, -RZ, R33.H0_H0 ;  /* 0x20000021ff1c7230 */ /* 0x000fe20000004100 */
[----:B------:R-:W-:Y:S01]  /*a130*/  F2FP.F16.E4M3.UNPACK_B R47, R35.H1 ;  /* 0x00000023ff2f723e */ /* 0x000fe200030006ff */
[----:B------:R-:W-:Y:S01]  /*a140*/  HADD2.F32 R35, -RZ, R45.H0_H0 ;  /* 0x2000002dff237230 */ /* 0x000fe20000004100 */
[----:B------:R-:W-:Y:S01]  /*a150*/  LOP3.LUT R55, R55, 0xff000000, R15, 0xf8, !PT ;  /* 0xff00000037377812 */ /* 0x000fe200078ef80f */
[----:B------:R-:W-:-:S02]  /*a160*/  HADD2.F32 R29, -RZ, R40.H0_H0 ;  /* 0x20000028ff1d7230 */ /* 0x000fc40000004100 */
[C---:B------:R-:W-:Y:S01]  /*a170*/  FMUL.FTZ R50, R28.reuse, R49 ;  /* 0x000000311c327220 */ /* 0x040fe20000410000 */
[C---:B------:R-:W-:Y:S01]  /*a180*/  FMUL.FTZ R53, R27.reuse, R48 ;  /* 0x000000301b357220 */ /* 0x040fe20000410000 */
[-C--:B------:R-:W-:Y:S01]  /*a190*/  FMUL.FTZ R57, R27, R32.reuse ;  /* 0x000000201b397220 */ /* 0x080fe20000410000 */
[-C--:B------:R-:W-:Y:S01]  /*a1a0*/  FMUL.FTZ R52, R28, R35.reuse ;  /* 0x000000231c347220 */ /* 0x080fe20000410000 */
[C---:B------:R-:W-:Y:S01]  /*a1b0*/  FFMA.FTZ R28, R29.reuse, R35, -R50 ;  /* 0x000000231d1c7223 */ /* 0x040fe20000010832 */
[----:B------:R-:W-:Y:S01]  /*a1c0*/  F2FP.F16.E4M3.UNPACK_B R50, R55 ;  /* 0x00000037ff32723e */ /* 0x000fe200020006ff */
[C---:B------:R-:W-:Y:S01]  /*a1d0*/  FFMA.FTZ R27, R24.reuse, R32, -R53 ;  /* 0x00000020181b7223 */ /* 0x040fe20000010835 */
[----:B------:R-:W-:Y:S01]  /*a1e0*/  FFMA.FTZ R24, R24, R48, R57 ;  /* 0x0000003018187223 */ /* 0x000fe20000010039 */
[----:B------:R-:W-:Y:S01]  /*a1f0*/  F2FP.F16.E4M3.UNPACK_B R48, R42 ;  /* 0x0000002aff30723e */ /* 0x000fe200020006ff */
[----:B------:R-:W-:Y:S01]  /*a200*/  FFMA.FTZ R29, R29, R49, R52 ;  /* 0x000000311d1d7223 */ /* 0x000fe20000010034 */
[----:B------:R-:W-:Y:S01]  /*a210*/  HADD2.F32 R52, -RZ, R50.H0_H0 ;  /* 0x20000032ff347230 */ /* 0x000fe20000004100 */
[----:B------:R-:W-:Y:S01]  /*a220*/  F2FP.F16.E4M3.UNPACK_B R55, R55.H1 ;  /* 0x00000037ff37723e */ /* 0x000fe200030006ff */
[----:B------:R-:W-:Y:S01]  /*a230*/  HADD2.F32 R35, -RZ, R44.H0_H0 ;  /* 0x2000002cff237230 */ /* 0x000fe20000004100 */
[-C--:B------:R-:W-:Y:S01]  /*a240*/  F2FP.F16.E4M3.UNPACK_B R15, R34.reuse ;  /* 0x00000022ff0f723e */ /* 0x080fe200020006ff */
[----:B------:R-:W-:Y:S01]  /*a250*/  HADD2.F32 R51, -RZ, R51.H1_H1 ;  /* 0x30000033ff337230 */ /* 0x000fe20000004100 */
[----:B------:R-:W-:Y:S01]  /*a260*/  F2FP.F16.E4M3.UNPACK_B R34, R34.H1 ;  /* 0x00000022ff22723e */ /* 0x000fe200030006ff */
[----:B------:R-:W-:-:S02]  /*a270*/  HADD2.F32 R33, -RZ, R33.H1_H1 ;  /* 0x30000021ff217230 */ /* 0x000fc40000004100 */
[----:B------:R-:W-:Y:S01]  /*a280*/  FMUL.FTZ R57, R35, R52 ;  /* 0x0000003423397220 */ /* 0x000fe20000410000 */
[----:B------:R-:W-:Y:S01]  /*a290*/  HADD2.F32 R45, -RZ, R45.H1_H1 ;  /* 0x3000002dff2d7230 */ /* 0x000fe20000004100 */
[----:B------:R-:W-:Y:S01]  /*a2a0*/  F2FP.F16.E4M3.UNPACK_B R13, R30 ;  /* 0x0000001eff0d723e */ /* 0x000fe200020006ff */
[----:B------:R-:W-:Y:S02]  /*a2b0*/  HADD2.F32 R49, -RZ, R48.H0_H0 ;  /* 0x20000030ff317230 */ /* 0x000fe40000004100 */
[C---:B------:R-:W-:Y:S01]  /*a2c0*/  FMUL.FTZ R53, R33.reuse, R51 ;  /* 0x0000003321357220 */ /* 0x040fe20000410000 */
[----:B------:R-:W-:Y:S02]  /*a2d0*/  HADD2.F32 R32, -RZ, R43.H0_H0 ;  /* 0x2000002bff207230 */ /* 0x000fe40000004100 */
[----:B------:R-:W-:Y:S01]  /*a2e0*/  FMUL.FTZ R54, R33, R45 ;  /* 0x0000002d21367220 */ /* 0x000fe20000410000 */
[----:B------:R-:W-:Y:S02]  /*a2f0*/  HADD2.F32 R40, -RZ, R40.H1_H1 ;  /* 0x30000028ff287230 */ /* 0x000fe40000004100 */
[----:B------:R-:W-:Y:S01]  /*a300*/  FMUL.FTZ R59, R35, R49 ;  /* 0x00000031233b7220 */ /* 0x000fe20000410000 */
[----:B------:R-:W-:-:S02]  /*a310*/  HADD2.F32 R44, -RZ, R44.H1_H1 ;  /* 0x3000002cff2c7230 */ /* 0x000fc40000004100 */
[----:B------:R-:W-:Y:S01]  /*a320*/  FFMA.FTZ R35, R32, R49, -R57 ;  /* 0x0000003120237223 */ /* 0x000fe20000010839 */
[----:B------:R-:W-:Y:S02]  /*a330*/  HADD2.F32 R49, -RZ, R48.H1_H1 ;  /* 0x30000030ff317230 */ /* 0x000fe40000004100 */
[C---:B------:R-:W-:Y:S01]  /*a340*/  FFMA.FTZ R33, R40.reuse, R45, -R53 ;  /* 0x0000002d28217223 */ /* 0x040fe20000010835 */
[----:B------:R-:W-:Y:S01]  /*a350*/  F2FP.F16.E4M3.UNPACK_B R48, R42.H1 ;  /* 0x0000002aff30723e */ /* 0x000fe200030006ff */
[----:B------:R-:W-:Y:S01]  /*a360*/  FFMA.FTZ R40, R40, R51, R54 ;  /* 0x0000003328287223 */ /* 0x000fe20000010036 */
[----:B------:R-:W-:Y:S02]  /*a370*/  HADD2.F32 R51, -RZ, R50.H1_H1 ;  /* 0x30000032ff337230 */ /* 0x000fe40000004100 */
[----:B------:R-:W-:Y:S01]  /*a380*/  FFMA.FTZ R32, R32, R52, R59 ;  /* 0x0000003420207223 */ /* 0x000fe2000001003b */
        /* <DEDUP_REMOVED lines=20> */
[----:B------:R-:W-:Y:S02]  /*a4d0*/  HADD2.F32 R54, -RZ, R53.H0_H0 ;  /* 0x20000035ff367230 */ /* 0x000fe40000004100 */
        /* <DEDUP_REMOVED lines=9> */
[----:B------:R-:W-:Y:S01]  /*a570*/  FFMA.FTZ R48, R49, R52, -R48 ;  /* 0x0000003431307223 */ /* 0x000fe20000010830 */
[----:B------:R-:W-:Y:S01]  /*a580*/  HADD2.F32 R52, -RZ, R53.H1_H1 ;  /* 0x30000035ff347230 */ /* 0x000fe20000004100 */
[----:B------:R-:W-:Y:S01]  /*a590*/  F2FP.F16.E4M3.UNPACK_B R53, R38 ;  /* 0x00000026ff35723e */ /* 0x000fe200020006ff */
[----:B------:R-:W-:Y:S02]  /*a5a0*/  HADD2.F32 R50, -RZ, R50.H1_H1 ;  /* 0x30000032ff327230 */ /* 0x000fe40000004100 */
[C---:B------:R-:W-:Y:S01]  /*a5b0*/  FFMA.FTZ R47, R46.reuse, R51, -R59 ;  /* 0x000000332e2f7223 */ /* 0x040fe2000001083b */
[----:B------:R-:W-:Y:S02]  /*a5c0*/  HADD2.F32 R39, -RZ, R39.H1_H1 ;  /* 0x30000027ff277230 */ /* 0x000fe40000004100 */
[----:B------:R-:W-:Y:S01]  /*a5d0*/  FFMA.FTZ R46, R46, R55, R56 ;  /* 0x000000372e2e7223 */ /* 0x000fe20000010038 */
[----:B------:R-:W-:Y:S01]  /*a5e0*/  FMUL.FTZ R38, R41, R52 ;  /* 0x0000003429267220 */ /* 0x000fe20000410000 */
[----:B------:R-:W-:Y:S01]  /*a5f0*/  FFMA.FTZ R49, R49, R54, R57 ;  /* 0x0000003631317223 */ /* 0x000fe20000010039 */
        /* <DEDUP_REMOVED lines=24> */
[----:B------:R-:W-:Y:S01]  /*a780*/  HADD2.F32 R39, -RZ, R34.H0_H0 ;  /* 0x20000022ff277230 */ /* 0x000fe20000004100 */
[----:B------:R-:W-:Y:S01]  /*a790*/  F2FP.F16.E4M3.UNPACK_B R20, R20 ;  /* 0x00000014ff14723e */ /* 0x000fe200020006ff */
[--C-:B------:R-:W-:Y:S01]  /*a7a0*/  HADD2.F32 R50, -RZ, R41.reuse.H0_H0 ;  /* 0x20000029ff327230 */ /* 0x100fe20000004100 */
        /* <DEDUP_REMOVED lines=11> */
[----:B------:R-:W-:Y:S01]  /*a860*/  F2FP.SATFINITE.E4M3.F32.PACK_AB_MERGE_C R25, R24, R25, R29 ;  /* 0x000000191819723e */ /* 0x000fe2000480701d */
[C---:B------:R-:W-:Y:S01]  /*a870*/  FFMA.FTZ R57, R26.reuse, R50, -R57 ;  /* 0x000000321a397223 */ /* 0x040fe20000010839 */
[----:B------:R-:W-:Y:S01]  /*a880*/  FFMA.FTZ R50, R26, R51, R39 ;  /* 0x000000331a327223 */ /* 0x000fe20000010027 */
[--C-:B------:R-:W-:Y:S02]  /*a890*/  HADD2.F32 R39, -RZ, R20.reuse.H0_H0 ;  /* 0x20000014ff277230 */ /* 0x100fe40000004100 */
[----:B------:R-:W-:Y:S01]  /*a8a0*/  FFMA.FTZ R52, R30, R41, -R59 ;  /* 0x000000291e347223 */ /* 0x000fe2000001083b */
[----:B------:R-:W-:-:S02]  /*a8b0*/  HADD2.F32 R26, -RZ, R20.H1_H1 ;  /* 0x30000014ff1a7230 */ /* 0x000fc40000004100 */
[----:B------:R-:W-:Y:S01]  /*a8c0*/  FFMA.FTZ R53, R30, R53, R34 ;  /* 0x000000351e357223 */ /* 0x000fe20000010022 */
[--C-:B------:R-:W-:Y:S01]  /*a8d0*/  HADD2.F32 R20, -RZ, R15.reuse.H0_H0 ;  /* 0x2000000fff147230 */ /* 0x100fe20000004100 */
[----:B------:R-:W-:Y:S01]  /*a8e0*/  F2FP.SATFINITE.E4M3.F32.PACK_AB_MERGE_C R24, R55, R58, R38 ;  /* 0x0000003a3718723e */ /* 0x000fe20004807026 */
[--C-:B------:R-:W-:Y:S01]  /*a8f0*/  HADD2.F32 R41, -RZ, R12.reuse.H0_H0 ;  /* 0x2000000cff297230 */ /* 0x100fe20000004100 */
[----:B------:R-:W-:Y:S01]  /*a900*/  F2FP.SATFINITE.E4M3.F32.PACK_AB_MERGE_C R52, R52, R57, RZ ;  /* 0x000000393434723e */ /* 0x000fe200048070ff */
        /* <DEDUP_REMOVED lines=24> */
.L_x_10867:
[----:B------:R-:W-:Y:S05]  /*aa90*/  BSYNC B1 ;  /* 0x0000000000017941 */ /* 0x000fea0003800000 */
.L_x_10866:
[----:B------:R-:W-:Y:S05]  /*aaa0*/  @P1 BRA `(.L_x_10856) ;  /* 0x0000000c00f81947 */ /* 0x000fea0003800000 */
[----:B0----5:R-:W2:Y:S04]  /*aab0*/  LDL R24, [R1+0x70] ;  /* 0x0000700001187983 */ /* 0x021ea80000100800 */
[----:B------:R-:W2:Y:S01]  /*aac0*/  LDL R51, [R1+0x80] ;  /* 0x0000800001337983 */ /* 0x000ea20000100800 */
[----:B------:R-:W-:Y:S02]  /*aad0*/  SHF.R.U32.HI R0, RZ, 0x8, R8 ;  /* 0x00000008ff007819 */ /* 0x000fe40000011608 */
[----:B------:R-:W-:Y:S02]  /*aae0*/  LOP3.LUT R13, R8, 0xff, RZ, 0xc0, !PT ;  /* 0x000000ff080d7812 */ /* 0x000fe400078ec0ff */
[----:B------:R-:W-:Y:S02]  /*aaf0*/  LOP3.LUT R0, R0, 0xff, RZ, 0xc0, !PT ;  /* 0x000000ff00007812 */ /* 0x000fe400078ec0ff */
[----:B----4-:R-:W-:-:S02]  /*ab00*/  SHF.R.U32.HI R21, RZ, 0x8, R9 ;  /* 0x00000008ff157819 */ /* 0x010fc40000011609 */
[----:B---3--:R-:W-:Y:S02]  /*ab10*/  SHF.R.U32.HI R20, RZ, 0x8, R4 ;  /* 0x00000008ff147819 */ /* 0x008fe40000011604 */
[----:B------:R-:W-:Y:S02]  /*ab20*/  PRMT R28, R0, 0x7604, R13 ;  /* 0x00007604001c7816 */ /* 0x000fe4000000000d */
        /* <DEDUP_REMOVED lines=26> */
[----:B------:R-:W0:Y:S01]  /*acd0*/  LDS.128 R12, [R51+0xf000] ;  /* 0x00f00000330c7984 */ /* 0x000e220000000c00 */
        /* <DEDUP_REMOVED lines=8> */
[----:B-1----:R-:W-:Y:S01]  /*ad60*/  PRMT R41, R20, 0x7604, R29 ;  /* 0x0000760414297816 */ /* 0x002fe2000000001d */
[----:B------:R-:W1:Y:S01]  /*ad70*/  LDS.128 R24, [R0+0xf000] ;  /* 0x00f0000000187984 */ /* 0x000e620000000c00 */
[----:B------:R-:W-:Y:S02]  /*ad80*/  SHF.R.U32.HI R20, RZ, 0x10, R9 ;  /* 0x00000010ff147819 */ /* 0x000fe40000011609 */
[----:B------:R-:W-:-:S02]  /*ad90*/  SHF.R.U32.HI R29, RZ, 0x10, R10 ;  /* 0x00000010ff1d7819 */ /* 0x000fc4000001160a */
[----:B------:R-:W-:Y:S02]  /*ada0*/  LOP3.LUT R3, R3, 0xff, RZ, 0xc0, !PT ;  /* 0x000000ff03037812 */ /* 0x000fe400078ec0ff */
[----:B------:R-:W-:Y:S02]  /*adb0*/  LOP3.LUT R20, R20, 0xff, RZ, 0xc0, !PT ;  /* 0x000000ff14147812 */ /* 0x000fe400078ec0ff */
[----:B------:R-:W-:Y:S02]  /*adc0*/  LOP3.LUT R29, R29, 0xff, RZ, 0xc0, !PT ;  /* 0x000000ff1d1d7812 */ /* 0x000fe400078ec0ff */
[----:B------:R-:W-:Y:S02]  /*add0*/  PRMT R3, R3, 0x7054, R28 ;  /* 0x0000705403037816 */ /* 0x000fe4000000001c */
[----:B------:R-:W-:Y:S02]  /*ade0*/  SHF.R.U32.HI R28, RZ, 0x10, R5 ;  /* 0x00000010ff1c7819 */ /* 0x000fe40000011605 */
[----:B------:R-:W-:-:S02]  /*adf0*/  SHF.R.U32.HI R31, RZ, 0x10, R11 ;  /* 0x00000010ff1f7819 */ /* 0x000fc4000001160b */
        /* <DEDUP_REMOVED lines=23> */
[-C--:B------:R-:W-:Y:S01]  /*af70*/  F2FP.F16.E4M3.UNPACK_B R20, R13.reuse ;  /* 0x0000000dff14723e */ /* 0x080fe200020006ff */
[--C-:B------:R-:W-:Y:S01]  /*af80*/  HADD2.F32 R40, -RZ, R39.reuse.H0_H0 ;  /* 0x20000027ff287230 */ /* 0x100fe20000004100 */
[----:B------:R-:W-:Y:S01]  /*af90*/  F2FP.F16.E4M3.UNPACK_B R29, R13.H1 ;  /* 0x0000000dff1d723e */ /* 0x000fe200030006ff */
[----:B------:R-:W-:Y:S01]  /*afa0*/  HADD2.F32 R6, -RZ, R12.H0_H0 ;  /* 0x2000000cff067230 */ /* 0x000fe20000004100 */
[----:B------:R-:W-:Y:S01]  /*afb0*/  SHF.R.U32.HI R32, RZ, 0x10, R7 ;  /* 0x00000010ff207819 */ /* 0x000fe20000011607 */
[----:B------:R-:W-:Y:S01]  /*afc0*/  HADD2.F32 R9, -RZ, R20.H0_H0 ;  /* 0x20000014ff097230 */ /* 0x000fe20000004100 */
[----:B------:R-:W-:Y:S01]  /*afd0*/  F2FP.F16.E4M3.UNPACK_B R13, R33 ;  /* 0x00000021ff0d723e */ /* 0x000fe200020006ff */
[----:B------:R-:W-:Y:S01]  /*afe0*/  HADD2.F32 R39, -RZ, R39.H1_H1 ;  /* 0x30000027ff277230 */ /* 0x000fe20000004100 */
[----:B------:R-:W-:Y:S01]  /*aff0*/  LOP3.LUT R32, R32, 0xff, RZ, 0xc0, !PT ;  /* 0x000000ff20207812 */ /* 0x000fe200078ec0ff */
[----:B------:R-:W-:Y:S01]  /*b000*/  HADD2.F32 R12, -RZ, R12.H1_H1 ;  /* 0x3000000cff0c7230 */ /* 0x000fe20000004100 */
[-C--:B------:R-:W-:Y:S01]  /*b010*/  F2FP.F16.E4M3.UNPACK_B R30, R15.reuse ;  /* 0x0000000fff1e723e */ /* 0x080fe200020006ff */
[----:B------:R-:W-:Y:S01]  /*b020*/  HADD2.F32 R20, -RZ, R20.H1_H1 ;  /* 0x30000014ff147230 */ /* 0x000fe20000004100 */
[----:B------:R-:W-:Y:S01]  /*b030*/  F2FP.F16.E4M3.UNPACK_B R35, R15.H1 ;  /* 0x0000000fff23723e */ /* 0x000fe200030006ff */
[----:B------:R-:W-:Y:S01]  /*b040*/  HADD2.F32 R15, -RZ, R13.H0_H0 ;  /* 0x2000000dff0f7230 */ /* 0x000fe20000004100 */
[-C--:B------:R-:W-:Y:S01]  /*b050*/  F2FP.F16.E4M3.UNPACK_B R21, R24.reuse ;  /* 0x00000018ff15723e */ /* 0x080fe200020006ff */
[----:B------:R-:W-:Y:S01]  /*b060*/  FMUL.FTZ R43, R12, R39 ;  /* 0x000000270c2b7220 */ /* 0x000fe20000410000 */
[----:B------:R-:W-:Y:S01]  /*b070*/  F2FP.F16.E4M3.UNPACK_B R31, R24.H1 ;  /* 0x00000018ff1f723e */ /* 0x000fe200030006ff */
[----:B------:R-:W-:Y:S01]  /*b080*/  FMUL.FTZ R24, R6, R40 ;  /* 0x0000002806187220 */ /* 0x000fe20000410000 */
[----:B------:R-:W-:-:S02]  /*b090*/  PRMT R41, R32, 0x7054, R41 ;  /* 0x0000705420297816 */ /* 0x000fc40000000029 */
[-C--:B------:R-:W-:Y:S02]  /*b0a0*/  F2FP.F16.E4M3.UNPACK_B R32, R27.reuse ;  /* 0x0000001bff20723e */ /* 0x080fe400020006ff */
[----:B------:R-:W-:Y:S01]  /*b0b0*/  F2FP.F16.E4M3.UNPACK_B R37, R27.H1 ;  /* 0x0000001bff25723e */ /* 0x000fe200030006ff */
[-C--:B------:R-:W-:Y:S01]  /*b0c0*/  FMUL.FTZ R27, R6, R15.reuse ;  /* 0x0000000f061b7220 */ /* 0x080fe20000410000 */
[C---:B------:R-:W-:Y:S01]  /*b0d0*/  FFMA.FTZ R6, R9.reuse, R15, -R24 ;  /* 0x0000000f09067223 */ /* 0x040fe20000010818 */
[----:B------:R-:W-:Y:S01]  /*b0e0*/  F2FP.F16.E4M3.UNPACK_B R25, R25.H1 ;  /* 0x00000019ff19723e */ /* 0x000fe200030006ff */
[----:B------:R-:W-:Y:S01]  /*b0f0*/  HADD2.F32 R15, -RZ, R13.H1_H1 ;  /* 0x3000000dff0f7230 */ /* 0x000fe20000004100 */
[----:B------:R-:W-:Y:S01]  /*b100*/  F2FP.F16.E4M3.UNPACK_B R38, R38.H1 ;  /* 0x00000026ff26723e */ /* 0x000fe200030006ff */
[----:B------:R-:W-:Y:S01]  /*b110*/  FFMA.FTZ R9, R9, R40, R27 ;  /* 0x0000002809097223 */ /* 0x000fe2000001001b */
[----:B------:R-:W-:Y:S01]  /*b120*/  F2FP.F16.E4M3.UNPACK_B R33, R33.H1 ;  /* 0x00000021ff21723e */ /* 0x000fe200030006ff */
[----:B------:R-:W-:-:S02]  /*b130*/  HADD2.F32 R13, -RZ, R25.H0_H0 ;  /* 0x20000019ff0d7230 */ /* 0x000fc40000004100 */
[----:B------:R-:W-:Y:S01]  /*b140*/  FMUL.FTZ R12, R12, R15 ;  /* 0x0000000f0c0c7220 */ /* 0x000fe20000410000 */
[--C-:B------:R-:W-:Y:S01]  /*b150*/  HADD2.F32 R40, -RZ, R38.reuse.H0_H0 ;  /* 0x20000026ff287230 */ /* 0x100fe20000004100 */
[----:B------:R-:W-:Y:S01]  /*b160*/  LOP3.LUT R41, R41, 0xff000000, R7, 0xf8, !PT ;  /* 0xff00000029297812 */ /* 0x000fe200078ef807 */
[----:B------:R-:W-:Y:S02]  /*b170*/  HADD2.F32 R27, -RZ, R33.H0_H0 ;  /* 0x20000021ff1b7230 */ /* 0x000fe40000004100 */
[----:B------:R-:W-:Y:S01]  /*b180*/  FFMA.FTZ R12, R20, R39, R12 ;  /* 0x00000027140c7223 */ /* 0x000fe2000001000c */
[----:B------:R-:W-:Y:S02]  /*b190*/  HADD2.F32 R24, -RZ, R29.H0_H0 ;  /* 0x2000001dff187230 */ /* 0x000fe40000004100 */
[----:B------:R-:W-:Y:S01]  /*b1a0*/  FMUL.FTZ R45, R13, R40 ;  /* 0x000000280d2d7220 */ /* 0x000fe20000410000 */
[----:B------:R-:W-:Y:S01]  /*b1b0*/  F2FP.F16.E4M3.UNPACK_B R42, R41 ;  /* 0x00000029ff2a723e */ /* 0x000fe200020006ff */
[----:B------:R-:W-:-:S02]  /*b1c0*/  HADD2.F32 R39, -RZ, R38.H1_H1 ;  /* 0x30000026ff277230 */ /* 0x000fc40000004100 */
[----:B------:R-:W-:Y:S01]  /*b1d0*/  FMUL.FTZ R47, R13, R27 ;  /* 0x0000001b0d2f7220 */ /* 0x000fe20000410000 */
[----:B------:R-:W-:Y:S01]  /*b1e0*/  F2FP.F16.E4M3.UNPACK_B R38, R34 ;  /* 0x00000022ff26723e */ /* 0x000fe200020006ff */
[----:B------:R-:W-:Y:S01]  /*b1f0*/  FFMA.FTZ R13, R20, R15, -R43 ;  /* 0x0000000f140d7223 */ /* 0x000fe2000001082b */
[C---:B------:R-:W-:Y:S01]  /*b200*/  FFMA.FTZ R15, R24.reuse, R27, -R45 ;  /* 0x0000001b180f7223 */ /* 0x040fe2000001082d */
[----:B------:R-:W-:Y:S01]  /*b210*/  FFMA.FTZ R20, R24, R40, R47 ;  /* 0x0000002818147223 */ /* 0x000fe2000001002f */
[----:B------:R-:W-:Y:S01]  /*b220*/  HADD2.F32 R44, -RZ, R42.H0_H0 ;  /* 0x2000002aff2c7230 */ /* 0x000fe20000004100 */
[-C--:B------:R-:W-:Y:S01]  /*b230*/  F2FP.F16.E4M3.UNPACK_B R7, R26.reuse ;  /* 0x0000001aff07723e */ /* 0x080fe200020006ff */
        /* <DEDUP_REMOVED lines=8> */
[----:B------:R-:W-:Y:S02]  /*b2c0*/  HADD2.F32 R25, -RZ, R30.H0_H0 ;  /* 0x2000001eff197230 */ /* 0x000fe40000004100 */
[C---:B------:R-:W-:Y:S01]  /*b2d0*/  FMUL.FTZ R46, R24.reuse, R39 ;  /* 0x00000027182e7220 */ /* 0x040fe20000410000 */
[----:B------:R-:W-:Y:S02]  /*b2e0*/  HADD2.F32 R29, -RZ, R29.H1_H1 ;  /* 0x3000001dff1d7230 */ /* 0x000fe40000004100 */
[----:B------:R-:W-:Y:S01]  /*b2f0*/  FMUL.FTZ R48, R24, R33 ;  /* 0x0000002118307220 */ /* 0x000fe20000410000 */
[----:B------:R-:W-:-:S02]  /*b300*/  HADD2.F32 R32, -RZ, R32.H1_H1 ;  /* 0x30000020ff207230 */ /* 0x000fc40000004100 */
[C---:B------:R-:W-:Y:S01]  /*b310*/  FFMA.FTZ R27, R25.reuse, R40, -R50 ;  /* 0x00000028191b7223 */ /* 0x040fe20000010832 */
[----:B------:R-:W-:Y:S01]  /*b320*/  FFMA.FTZ R25, R25, R44, R43 ;  /* 0x0000002c19197223 */ /* 0x000fe2000001002b */
[C---:B------:R-:W-:Y:S01]  /*b330*/  FFMA.FTZ R24, R29.reuse, R33, -R46 ;  /* 0x000000211d187223 */ /* 0x040fe2000001082e */
[----:B------:R-:W-:Y:S01]  /*b340*/  F2FP.F16.E4M3.UNPACK_B R44, R41.H1 ;  /* 0x00000029ff2c723e */ /* 0x000fe200030006ff */
[----:B------:R-:W-:Y:S01]  /*b350*/  FFMA.FTZ R29, R29, R39, R48 ;  /* 0x000000271d1d7223 */ /* 0x000fe20000010030 */
[----:B------:R-:W-:Y:S01]  /*b360*/  HADD2.F32 R39, -RZ, R38.H1_H1 ;  /* 0x30000026ff277230 */ /* 0x000fe20000004100 */
[----:B------:R-:W-:Y:S01]  /*b370*/  F2FP.F16.E4M3.UNPACK_B R38, R34.H1 ;  /* 0x00000022ff26723e */ /* 0x000fe200030006ff */
[----:B------:R-:W-:Y:S01]  /*b380*/  HADD2.F32 R41, -RZ, R42.H1_H1 ;  /* 0x3000002aff297230 */ /* 0x000fe20000004100 */
[----:B------:R-:W-:Y:S01]  /*b390*/  F2FP.F16.E4M3.UNPACK_B R14, R14.H1 ;  /* 0x0000000eff0e723e */ /* 0x000fe200030006ff */
[----:B------:R-:W-:Y:S02]  /*b3a0*/  HADD2.F32 R42, -RZ, R44.H0_H0 ;  /* 0x2000002cff2a7230 */ /* 0x000fe40000004100 */
[----:B------:R-:W-:Y:S01]  /*b3b0*/  FMUL.FTZ R46, R32, R39 ;  /* 0x00000027202e7220 */ /* 0x000fe20000410000 */
[----:B------:R-:W-:-:S02]  /*b3c0*/  HADD2.F32 R33, -RZ, R37.H0_H0 ;  /* 0x20000025ff217230 */ /* 0x000fc40000004100 */
[----:B------:R-:W-:Y:S01]  /*b3d0*/  FMUL.FTZ R43, R32, R41 ;  /* 0x00000029202b7220 */ /* 0x000fe20000410000 */
[----:B------:R-:W-:Y:S01]  /*b3e0*/  HADD2.F32 R30, -RZ, R30.H1_H1 ;  /* 0x3000001eff1e7230 */ /* 0x000fe20000004100 */
[----:B------:R-:W-:Y:S01]  /*b3f0*/  F2FP.SATFINITE.E4M3.F32.PACK_AB_MERGE_C R20, R29, R20, RZ ;  /* 0x000000141d14723e */ /* 0x000fe200048070ff */
        /* <DEDUP_REMOVED lines=9> */
[----:B------:R-:W-:Y:S01]  /*b490*/  HADD2.F32 R45, -RZ, R44.H1_H1 ;  /* 0x3000002cff2d7230 */ /* 0x000fe20000004100 */
[----:B------:R-:W-:Y:S01]  /*b4a0*/  F2FP.F16.E4M3.UNPACK_B R40, R8.H1 ;  /* 0x00000008ff28723e */ /* 0x000fe200030006ff */
[----:B------:R-:W-:Y:S02]  /*b4b0*/  HADD2.F32 R38, -RZ, R37.H1_H1 ;  /* 0x30000025ff267230 */ /* 0x000fe40000004100 */
[----:B------:R-:W-:Y:S01]  /*b4c0*/  FFMA.FTZ R34, R34, R42, R47 ;  /* 0x0000002a22227223 */ /* 0x000fe2000001002f */
[----:B------:R-:W-:Y:S01]  /*b4d0*/  HADD2.F32 R35, -RZ, R35.H1_H1 ;  /* 0x30000023ff237230 */ /* 0x000fe20000004100 */
[----:B------:R-:W-:Y:S01]  /*b4e0*/  F2FP.SATFINITE.E4M3.F32.PACK_AB_MERGE_C R9, R12, R9, R20 ;  /* 0x000000090c09723e */ /* 0x000fe20004807014 */
[----:B------:R-:W-:Y:S02]  /*b4f0*/  HADD2.F32 R44, -RZ, R43.H0_H0 ;  /* 0x2000002bff2c7230 */ /* 0x000fe40000004100 */
[----:B------:R-:W-:Y:S01]  /*b500*/  FMUL.FTZ R48, R38, R45 ;  /* 0x0000002d26307220 */ /* 0x000fe20000410000 */
[----:B------:R-:W-:-:S02]  /*b510*/  HADD2.F32 R37, -RZ, R31.H0_H0 ;  /* 0x2000001fff257230 */ /* 0x000fc40000004100 */
[-C--:B------:R-:W-:Y:S01]  /*b520*/  FMUL.FTZ R50, R38, R41.reuse ;  /* 0x0000002926327220 */ /* 0x080fe20000410000 */
[----:B------:R-:W-:Y:S02]  /*b530*/  HADD2.F32 R42, -RZ, R40.H0_H0 ;  /* 0x20000028ff2a7230 */ /* 0x000fe40000004100 */
[----:B------:R-:W-:Y:S01]  /*b540*/  FFMA.FTZ R38, R35, R41, -R48 ;  /* 0x0000002923267223 */ /* 0x000fe20000010830 */
[----:B------:R-:W-:Y:S02]  /*b550*/  HADD2.F32 R39, -RZ, R28.H0_H0 ;  /* 0x2000001cff277230 */ /* 0x000fe40000004100 */
[C---:B------:R-:W-:Y:S01]  /*b560*/  FMUL.FTZ R46, R37.reuse, R44 ;  /* 0x0000002c252e7220 */ /* 0x040fe20000410000 */
[----:B------:R-:W-:Y:S02]  /*b570*/  HADD2.F32 R43, -RZ, R43.H1_H1 ;  /* 0x3000002bff2b7230 */ /* 0x000fe40000004100 */
[----:B------:R-:W-:Y:S01]  /*b580*/  FMUL.FTZ R47, R37, R42 ;  /* 0x0000002a252f7220 */ /* 0x000fe20000410000 */
[----:B------:R-:W-:-:S02]  /*b590*/  HADD2.F32 R31, -RZ, R31.H1_H1 ;  /* 0x3000001fff1f7230 */ /* 0x000fc40000004100 */
[----:B------:R-:W-:Y:S01]  /*b5a0*/  FFMA.FTZ R37, R39, R42, -R46 ;  /* 0x0000002a27257223 */ /* 0x000fe2000001082e */
[----:B------:R-:W-:Y:S02]  /*b5b0*/  HADD2.F32 R41, -RZ, R40.H1_H1 ;  /* 0x30000028ff297230 */ /* 0x000fe40000004100 */
[----:B------:R-:W-:Y:S01]  /*b5c0*/  FFMA.FTZ R35, R35, R45, R50 ;  /* 0x0000002d23237223 */ /* 0x000fe20000010032 */
        /* <DEDUP_REMOVED lines=36> */
[C---:B------:R-:W-:Y:S01]  /*b810*/  FFMA.FTZ R31, R8.reuse, R31, R11 ;  /* 0x0000001f081f7223 */ /* 0x040fe2000001000b */
[----:B------:R-:W-:Y:S01]  /*b820*/  HADD2.F32 R14, -RZ, R14.H1_H1 ;  /* 0x3000000eff0e7230 */ /* 0x000fe20000004100 */
[----:B------:R-:W-:Y:S01]  /*b830*/  F2FP.F16.E4M3.UNPACK_B R11, R4 ;  /* 0x00000004ff0b723e */ /* 0x000fe200020006ff */
[----:B------:R-:W-:Y:S01]  /*b840*/  FFMA.FTZ R47, R8, R10, -R47 ;  /* 0x0000000a082f7223 */ /* 0x000fe2000001082f */
        /* <DEDUP_REMOVED lines=36> */
.L_x_10856:
[----:B------:R-:W-:Y:S05]  /*ba90*/  BSYNC B0 ;  /* 0x0000000000007941 */ /* 0x000fea0003800000 */
.L_x_10849:
        /* <DEDUP_REMOVED lines=8> */
.L_x_10846:
[----:B------:R-:W-:-:S13]  /*bb20*/  ISETP.NE.AND P1, PT, R153, 0x3, PT ;  /* 0x000000039900780c */ /* 0x000fda0003f25270 */
[----:B------:R-:W-:Y:S05]  /*bb30*/  @!P1 BRA `(.L_x_10868) ;  /* 0x0000000000049947 */ /* 0x000fea0003800000 */
[----:B------:R-:W-:Y:S01]  /*bb40*/  BPT.TRAP 0x1 ;  /* 0x000000040000795c */ /* 0x000fe20000300000 */
.L_x_10868:
[----:B0-2---:R-:W-:Y:S01]  /*bb50*/  IMAD R0, R18, 0x8, R16 ;  /* 0x0000000812007824 */ /* 0x005fe200078e0210 */
[----:B-1----:R-:W-:-:S04]  /*bb60*/  SHF.L.U32 R3, R152, 0x1f, RZ ;  /* 0x0000001f98037819 */ /* 0x002fc800000006ff */
[----:B------:R0:W1:Y:S01]  /*bb70*/  SYNCS.PHASECHK.TRANS64.TRYWAIT P0, [R0+URZ+0x19c30], R3 ;  /* 0x019c3003000075a7 */ /* 0x000062000800017f */
[----:B------:R-:W-:Y:S05]  /*bb80*/  @!P1 BRA `(.L_x_10869) ;  /* 0x0000000000049947 */ /* 0x000fea0003800000 */
[----:B------:R-:W-:Y:S01]  /*bb90*/  BPT.TRAP 0x1 ;  /* 0x000000040000795c */ /* 0x000fe20000300000 */
.L_x_10869:
[----:B---3-5:R-:W2:Y:S02]  /*bba0*/  S2R R4, SR_TID.X ;  /* 0x0000000000047919 */ /* 0x028ea40000002100 */
[----:B--2---:R-:W-:-:S04]  /*bbb0*/  LOP3.LUT R4, R4, 0x7f, RZ, 0xc0, !PT ;  /* 0x0000007f04047812 */ /* 0x004fc800078ec0ff */
[----:B------:R-:W-:Y:S01]  /*bbc0*/  ISETP.NE.AND P2, PT, R4, RZ, PT ;  /* 0x000000ff0400720c */ /* 0x000fe20003f45270 */
[----:B-1----:R-:W-:-:S12]  /*bbd0*/  @P0 BRA `(.L_x_10870) ;  /* 0x0000000000080947 */ /* 0x002fd80003800000 */
[----:B------:R-:W1:Y:S02]  /*bbe0*/  SYNCS.PHASECHK.TRANS64.TRYWAIT P0, [R0+URZ+0x19c30], R3 ;  /* 0x019c3003000075a7 */ /* 0x000e64000800017f */
[----:B-1----:R-:W-:Y:S05]  /*bbf0*/  @!P0 BRA `(.L_x_10871) ;  /* 0x0000014000208947 */ /* 0x002fea0003800000 */
.L_x_10870:
[----:B------:R-:W-:Y:S05]  /*bc00*/  WARPSYNC.ALL ;  /* 0x0000000000007948 */ /* 0x000fea0003800000 */
[----:B01----:R-:W-:Y:S01]  /*bc10*/  VIADD R3, R16, 0x13800 ;  /* 0x0001380010037836 */ /* 0x003fe20000000000 */
[----:B------:R-:W-:Y:S01]  /*bc20*/  LOP3.LUT R4, R36, 0x10000, RZ, 0xfc, !PT ;  /* 0x0001000024047812 */ /* 0x000fe200078efcff */
[----:B------:R-:W-:Y:S01]  /*bc30*/  IMAD.MOV.U32 R5, RZ, RZ, -0x3ffffff0 ;  /* 0xc0000010ff057424 */ /* 0x000fe200078e00ff */
[----:B------:R-:W-:Y:S01]  /*bc40*/  WARPGROUP.ARRIVE ;  /* 0x00000000000079c5 */ /* 0x000fe20000000000 */
[----:B------:R-:W-:Y:S01]  /*bc50*/  IMAD.MOV.U32 R7, RZ, RZ, -0x3ffffff0 ;  /* 0xc0000010ff077424 */ /* 0x000fe200078e00ff */
[----:B------:R-:W-:Y:S01]  /*bc60*/  SHF.R.U32.HI R3, RZ, 0x4, R3 ;  /* 0x00000004ff037819 */ /* 0x000fe20000011603 */
[C---:B------:R-:W-:Y:S01]  /*bc70*/  VIADD R10, R4.reuse, 0x180 ;  /* 0x00000180040a7836 */ /* 0x040fe20000000000 */
[----:B------:R-:W-:Y:S01]  /*bc80*/  R2UR UR4, R4 ;  /* 0x00000000040472ca */ /* 0x000fe200000e0000 */
[----:B------:R-:W-:Y:S01]  /*bc90*/  IMAD.MOV.U32 R11, RZ, RZ, -0x3ffffff0 ;  /* 0xc0000010ff0b7424 */ /* 0x000fe200078e00ff */
[----:B------:R-:W-:Y:S01]  /*bca0*/  LOP3.LUT R3, R3, 0x3fff, RZ, 0xc0, !PT ;  /* 0x00003fff03037812 */ /* 0x000fe200078ec0ff */
[----:B------:R-:W-:Y:S01]  /*bcb0*/  IMAD.MOV.U32 R9, RZ, RZ, -0x3ffffff0 ;  /* 0xc0000010ff097424 */ /* 0x000fe200078e00ff */
[----:B------:R-:W-:Y:S01]  /*bcc0*/  R2UR UR5, R5 ;  /* 0x00000000050572ca */ /* 0x000fe200000e0000 */
[----:B------:R-:W-:Y:S01]  /*bcd0*/  @!P2 VIADD R0, R0, 0x19c40 ;  /* 0x00019c400000a836 */ /* 0x000fe20000000000 */
[----:B----4-:R-:W-:Y:S01]  /*bce0*/  LOP3.LUT R21, R3, 0x10000, RZ, 0xfc, !PT ;  /* 0x0001000003157812 */ /* 0x010fe200078efcff */
[----:B------:R0:W-:Y:S01]  /*bcf0*/  STL.64 [R1], R10 ;  /* 0x0000000a01007387 */ /* 0x0001e20000100a00 */
[----:B------:R-:W-:Y:S01]  /*bd00*/  R2UR UR7, R7 ;  /* 0x00000000070772ca */ /* 0x000fe200000e0000 */
[----:B------:R-:W-:Y:S01]  /*bd10*/  ULDC UR36, c[0x0][0x988] ;  /* 0x0002620000247ab9 */ /* 0x000fe20000000800 */
[----:B------:R-:W-:Y:S01]  /*bd20*/  ULDC UR37, c[0x0][0x988] ;  /* 0x0002620000257ab9 */ /* 0x000fe20000000800 */
[----:B------:R-:W-:Y:S01]  /*bd30*/  IMAD R6, R18, 0x300, R21 ;  /* 0x0000030012067824 */ /* 0x000fe200078e0215 */
[----:B------:R-:W2:Y:S03]  /*bd40*/  LDL R89, [R1+0x38] ;  /* 0x0000380001597983 */ /* 0x000ea60000100800 */
[C---:B------:R-:W-:Y:S01]  /*bd50*/  VIADD R8, R6.reuse, 0x100 ;  /* 0x0000010006087836 */ /* 0x040fe20000000000 */
[----:B------:R-:W-:Y:S01]  /*bd60*/  R2UR UR6, R6 ;  /* 0x00000000060672ca */ /* 0x000fe200000e0000 */
[----:B------:R-:W2:Y:S04]  /*bd70*/  LDL R100, [R1+0x1c] ;  /* 0x00001c0001647983 */ /* 0x000ea80000100800 */
[----:B------:R-:W3:Y:S04]  /*bd80*/  LDL R91, [R1+0x24] ;  /* 0x00002400015b7983 */ /* 0x000ee80000100800 */
[----:B------:R-:W4:Y:S04]  /*bd90*/  LDL R98, [R1+0x20] ;  /* 0x0000200001627983 */ /* 0x000f280000100800 */
[----:B------:R-:W-:Y:S01]  /*bda0*/  QGMMA.64x128x32.F32.E4M3.E4M3 R24, gdesc[UR4], RZ, !UPT, gsb0 ;  /* 0x01e00000041879f3 */ /* 0x000fe2000c0008ff */
[----:B------:R-:W-:Y:S01]  /*bdb0*/  R2UR UR4, R10 ;  /* 0x000000000a0472ca */ /* 0x000fe200000e0000 */
[----:B------:R-:W5:Y:S01]  /*bdc0*/  LDL R96, [R1+0x28] ;  /* 0x0000280001607983 */ /* 0x000f620000100800 */
[----:B------:R-:W-:-:S02]  /*bdd0*/  R2UR UR5, R11 ;  /* 0x000000000b0572ca */ /* 0x000fc400000e0000 */
[----:B------:R-:W-:Y:S02]  /*bde0*/  R2UR UR6, R8 ;  /* 0x00000000080672ca */ /* 0x000fe400000e0000 */
[----:B------:R-:W-:Y:S01]  /*bdf0*/  R2UR UR7, R9 ;  /* 0x00000000090772ca */ /* 0x000fe200000e0000 */
[----:B------:R-:W-:Y:S02]  /*be00*/  VIADD R8, R4, 0x300 ;  /* 0x0000030004087836 */ /* 0x000fe40000000000 */
        /* <DEDUP_REMOVED lines=16> */
[C---:B------:R-:W-:Y:S02]  /*bf10*/  FMUL.FTZ R41, R2.reuse, R26 ;  /* 0x0000001a02297220 */ /* 0x040fe40000410000 */
[----:B------:R-:W1:Y:S01]  /*bf20*/  LDC R26, c[0x0][0x448] ;  /* 0x00011200ff1a7b82 */ /* 0x000e620000000800 */
[C---:B------:R-:W-:Y:S01]  /*bf30*/  FMUL.FTZ R6, R2.reuse, R25 ;  /* 0x0000001902067220 */ /* 0x040fe20000410000 */
[C---:B------:R-:W-:Y:S01]  /*bf40*/  FMUL.FTZ R25, R2.reuse, R45 ;  /* 0x0000002d02197220 */ /* 0x040fe20000410000 */
[C---:B------:R-:W-:Y:S01]  /*bf50*/  FMUL.FTZ R45, R2.reuse, R27 ;  /* 0x0000001b022d7220 */ /* 0x040fe20000410000 */
[C---:B0-----:R-:W-:Y:S01]  /*bf60*/  FMUL.FTZ R11, R2.reuse, R32 ;  /* 0x00000020020b7220 */ /* 0x041fe20000410000 */
[C---:B------:R-:W-:Y:S01]  /*bf70*/  FMUL.FTZ R32, R2.reuse, R52 ;  /* 0x0000003402207220 */ /* 0x040fe20000410000 */
[----:B------:R-:W-:Y:S01]  /*bf80*/  FMUL.FTZ R52, R2, R30 ;  /* 0x0000001e02347220 */ /* 0x000fe20000410000 */
[----:B-1----:R-:W-:-:S13]  /*bf90*/  ISETP.NE.AND P0, PT, R26, 0x1, PT ;  /* 0x000000011a00780c */ /* 0x002fda0003f05270 */
[----:B------:R-:W0:Y:S08]  /*bfa0*/  @P0 LDC R27, c[0x0][0x44c] ;  /* 0x00011300ff1b0b82 */ /* 0x000e300000000800 */
[----:B------:R-:W1:Y:S01]  /*bfb0*/  @P0 LDC R30, c[0x0][0x450] ;  /* 0x00011400ff1e0b82 */ /* 0x000e620000000800 */
[----:B--2---:R-:W-:Y:S02]  /*bfc0*/  IMAD.IADD R26, R89, 0x1, R100 ;  /* 0x00000001591a7824 */ /* 0x004fe400078e0264 */
[----:B------:R-:W-:-:S02]  /*bfd0*/  FMUL.FTZ R15, R2, R40 ;  /* 0x00000028020f7220 */ /* 0x000fc40000410000 */
[----:B0-----:R-:W-:-:S05]  /*bfe0*/  @P0 IMAD.HI.U32 R27, R26, R27, RZ ;  /* 0x0000001b1a1b0227 */ /* 0x001fca00078e00ff */
[----:B-1----:R-:W-:-:S05]  /*bff0*/  @P0 SHF.R.U32.HI R26, RZ, R30, R27 ;  /* 0x0000001eff1a0219 */ /* 0x002fca000001161b */
[----:B------:R-:W0:Y:S01]  /*c000*/  SHFL.IDX PT, R40, R26, 0x1, 0x1c1f ;  /* 0x003c1f001a287f89 */ /* 0x000e2200000e0000 */
[----:B------:R-:W-:-:S04]  /*c010*/  IMAD.MOV.U32 R27, RZ, RZ, -0x80 ;  /* 0xffffff80ff1b7424 */ /* 0x000fc800078e00ff */
[----:B------:R-:W-:Y:S02]  /*c020*/  IMAD R27, R88, R27, 0x80 ;  /* 0x00000080581b7424 */ /* 0x000fe400078e021b */
[C---:B------:R-:W-:Y:S01]  /*c030*/  FMUL.FTZ R10, R2.reuse, R29 ;  /* 0x0000001d020a7220 */ /* 0x040fe20000410000 */
[----:B------:R-:W1:Y:S01]  /*c040*/  MUFU.TANH R41, R41 ;  /* 0x0000002900297308 */ /* 0x000e620000002400 */
[C---:B------:R-:W-:Y:S01]  /*c050*/  FMUL.FTZ R29, R2.reuse, R49 ;  /* 0x00000031021d7220 */ /* 0x040fe20000410000 */
[C---:B------:R-:W-:Y:S01]  /*c060*/  FMUL.FTZ R49, R2.reuse, R31 ;  /* 0x0000001f02317220 */ /* 0x040fe20000410000 */
[----:B---3--:R-:W-:Y:S01]  /*c070*/  IADD3 R30, -R91, 0x1, R27 ;  /* 0x000000015b1e7810 */ /* 0x008fe20007ffe11b */
[----:B------:R-:W-:-:S04]  /*c080*/  FMUL.FTZ R12, R2, R33 ;  /* 0x00000021020c7220 */ /* 0x000fc80000410000 */
[----:B------:R-:W2:Y:S01]  /*c090*/  MUFU.TANH R45, R45 ;  /* 0x0000002d002d7308 */ /* 0x000ea20000002400 */
[C---:B------:R-:W-:Y:S01]  /*c0a0*/  FMUL.FTZ R33, R2.reuse, R53 ;  /* 0x0000003502217220 */ /* 0x040fe20000410000 */
[----:B-----5:R-:W-:Y:S01]  /*c0b0*/  IADD3 R27, -R91, R96, R27 ;  /* 0x000000605b1b7210 */ /* 0x020fe20007ffe11b */
[----:B------:R-:W-:Y:S01]  /*c0c0*/  FMUL.FTZ R53, R2, R34 ;  /* 0x0000002202357220 */ /* 0x000fe20000410000 */
[----:B----4-:R-:W-:-:S04]  /*c0d0*/  IADD3 R30, -R98, R30, R96 ;  /* 0x0000001e621e7210 */ /* 0x010fc80007ffe160 */
[----:B------:R-:W3:Y:S01]  /*c0e0*/  MUFU.TANH R52, R52 ;  /* 0x0000003400347308 */ /* 0x000ee20000002400 */
[C---:B------:R-:W-:Y:S01]  /*c0f0*/  FMUL.FTZ R13, R2.reuse, R36 ;  /* 0x00000024020d7220 */ /* 0x040fe20000410000 */
[----:B------:R-:W-:Y:S01]  /*c100*/  FMUL.FTZ R36, R2, R56 ;  /* 0x0000003802247220 */ /* 0x000fe20000410000 */
[----:B0-----:R-:W-:Y:S01]  /*c110*/  VIADDMNMX R40, R40, R30, R27, PT ;  /* 0x0000001e28287246 */ /* 0x001fe2000380011b */
[----:B------:R-:W-:-:S04]  /*c120*/  FMUL.FTZ R56, R2, R35 ;  /* 0x0000002302387220 */ /* 0x000fc80000410000 */
[----:B------:R-:W0:Y:S01]  /*c130*/  MUFU.TANH R49, R49 ;  /* 0x0000003100317308 */ /* 0x000e220000002400 */
[----:B------:R-:W-:Y:S01]  /*c140*/  ISETP.GT.AND P3, PT, R40, RZ, PT ;  /* 0x000000ff2800720c */ /* 0x000fe20003f64270 */
[----:B------:R-:W-:Y:S01]  /*c150*/  FMUL.FTZ R90, R2, R38 ;  /* 0x00000026025a7220 */ /* 0x000fe20000410000 */
[----:B------:R-:W-:Y:S01]  /*c160*/  ISETP.GT.AND P4, PT, R40, 0x1, PT ;  /* 0x000000012800780c */ /* 0x000fe20003f84270 */
[----:B------:R-:W-:-:S04]  /*c170*/  FMUL.FTZ R14, R2, R37 ;  /* 0x00000025020e7220 */ /* 0x000fc80000410000 */
[----:B------:R-:W4:Y:S01]  /*c180*/  MUFU.TANH R53, R53 ;  /* 0x0000003500357308 */ /* 0x000f220000002400 */
[----:B------:R-:W-:Y:S01]  /*c190*/  ISETP.GT.AND P5, PT, R40, 0x8, PT ;  /* 0x000000082800780c */ /* 0x000fe20003fa4270 */
[C---:B------:R-:W-:Y:S01]  /*c1a0*/  FMUL.FTZ R37, R2.reuse, R57 ;  /* 0x0000003902257220 */ /* 0x040fe20000410000 */
[----:B-1----:R-:W-:Y:S01]  /*c1b0*/  FSEL R31, R41, -INF , P3 ;  /* 0xff800000291f7808 */ /* 0x002fe20001800000 */
[----:B------:R-:W-:Y:S01]  /*c1c0*/  FMUL.FTZ R57, R2, R39 ;  /* 0x0000002702397220 */ /* 0x000fe20000410000 */
[----:B--2---:R-:W-:-:S03]  /*c1d0*/  FSEL R34, R45, -INF , P4 ;  /* 0xff8000002d227808 */ /* 0x004fc60002000000 */
[----:B------:R-:W1:Y:S01]  /*c1e0*/  MUFU.TANH R56, R56 ;  /* 0x0000003800387308 */ /* 0x000e620000002400 */
[----:B---3--:R-:W-:Y:S01]  /*c1f0*/  FSEL R39, R52, -INF , P5 ;  /* 0xff80000034277808 */ /* 0x008fe20002800000 */
[----:B------:R-:W-:Y:S01]  /*c200*/  FMUL.FTZ R92, R2, R42 ;  /* 0x0000002a025c7220 */ /* 0x000fe20000410000 */
[----:B------:R-:W-:Y:S02]  /*c210*/  ISETP.GT.AND P3, PT, R40, 0x9, PT ;  /* 0x000000092800780c */ /* 0x000fe40003f64270 */
[----:B------:R-:W-:-:S03]  /*c220*/  FMNMX.FTZ R52, R31, R34, !PT ;  /* 0x000000221f347209 */ /* 0x000fc60007810000 */
[----:B------:R-:W2:Y:S01]  /*c230*/  MUFU.TANH R90, R90 ;  /* 0x0000005a005a7308 */ /* 0x000ea20000002400 */
[----:B------:R-:W-:Y:S01]  /*c240*/  FMUL.FTZ R42, R2, R54 ;  /* 0x00000036022a7220 */ /* 0x000fe20000410000 */
[----:B------:R-:W-:Y:S01]  /*c250*/  ISETP.GT.AND P4, PT, R40, 0x10, PT ;  /* 0x000000102800780c */ /* 0x000fe20003f84270 */
[----:B------:R-:W-:Y:S01]  /*c260*/  FMUL.FTZ R93, R2, R43 ;  /* 0x0000002b025d7220 */ /* 0x000fe20000410000 */
[----:B0-----:R-:W-:Y:S02]  /*c270*/  FSEL R35, R49, -INF , P3 ;  /* 0xff80000031237808 */ /* 0x001fe40001800000 */
[----:B------:R-:W-:Y:S02]  /*c280*/  FMNMX.FTZ R54, R39, R52, !PT ;  /* 0x0000003427367209 */ /* 0x000fe40007810000 */
[----:B------:R-:W0:Y:S01]  /*c290*/  MUFU.TANH R57, R57 ;  /* 0x0000003900397308 */ /* 0x000e220000002400 */
[----:B------:R-:W-:Y:S01]  /*c2a0*/  ISETP.GT.AND P3, PT, R40, 0x11, PT ;  /* 0x000000112800780c */ /* 0x000fe20003f64270 */
[----:B------:R-:W-:Y:S01]  /*c2b0*/  FMUL.FTZ R94, R2, R46 ;  /* 0x0000002e025e7220 */ /* 0x000fe20000410000 */
[----:B----4-:R-:W-:-:S02]  /*c2c0*/  FSEL R45, R53, -INF , P4 ;  /* 0xff800000352d7808 */ /* 0x010fc40002000000 */
        /* <DEDUP_REMOVED lines=9> */
[----:B------:R-:W-:Y:S01]  /*c360*/  ISETP.GT.AND P3, PT, R40, 0x19, PT ;  /* 0x000000192800780c */ /* 0x000fe20003f64270 */
[----:B------:R-:W-:Y:S01]  /*c370*/  FMUL.FTZ R46, R2, R50 ;  /* 0x00000032022e7220 */ /* 0x000fe20000410000 */
        /* <DEDUP_REMOVED lines=22> */
[C---:B------:R-:W-:Y:S01]  /*c4e0*/  FMUL.FTZ R3, R2.reuse, R24 ;  /* 0x0000001802037220 */ /* 0x040fe20000410000 */
[----:B------:R-:W-:Y:S01]  /*c4f0*/  FMUL.FTZ R24, R2, R44 ;  /* 0x0000002c02187220 */ /* 0x000fe20000410000 */
[----:B------:R-:W-:Y:S01]  /*c500*/  ISETP.GT.AND P4, PT, R40, 0x30, PT ;  /* 0x000000302800780c */ /* 0x000fe20003f84270 */
[----:B------:R-:W-:Y:S01]  /*c510*/  FMUL.FTZ R44, R2, R59 ;  /* 0x0000003b022c7220 */ /* 0x000fe20000410000 */
[----:B0-----:R-:W-:Y:S02]  /*c520*/  FSEL R55, R48, -INF , P3 ;  /* 0xff80000030377808 */ /* 0x001fe40001800000 */
[----:B------:R-:W-:Y:S01]  /*c530*/  FMNMX.FTZ R56, R57, R56, !PT ;  /* 0x0000003839387209 */ /* 0x000fe20007810000 */
[----:B------:R-:W0:Y:S01]  /*c540*/  MUFU.TANH R43, R43 ;  /* 0x0000002b002b7308 */ /* 0x000e220000002400 */
[----:B------:R-:W-:Y:S01]  /*c550*/  ISETP.GT.AND P3, PT, R40, 0x31, PT ;  /* 0x000000312800780c */ /* 0x000fe20003f64270 */
[----:B------:R-:W-:Y:S01]  /*c560*/  FMUL.FTZ R91, R2, R62 ;  /* 0x0000003e025b7220 */ /* 0x000fe20000410000 */
[----:B---3--:R-:W-:-:S02]  /*c570*/  FSEL R59, R46, -INF , P4 ;  /* 0xff8000002e3b7808 */ /* 0x008fc40002000000 */
[----:B------:R-:W-:-:S03]  /*c580*/  FMNMX.FTZ R56, R55, R56, !PT ;  /* 0x0000003837387209 */ /* 0x000fc60007810000 */
[----:B------:R-:W3:Y:S01]  /*c590*/  MUFU.TANH R89, R89 ;  /* 0x0000005900597308 */ /* 0x000ee20000002400 */
[----:B------:R-:W-:Y:S01]  /*c5a0*/  FMUL.FTZ R50, R2, R63 ;  /* 0x0000003f02327220 */ /* 0x000fe20000410000 */
[----:B------:R-:W-:Y:S02]  /*c5b0*/  ISETP.GT.AND P4, PT, R40, 0x38, PT ;  /* 0x000000382800780c */ /* 0x000fe40003f84270 */
[----:B-1----:R-:W-:Y:S02]  /*c5c0*/  FSEL R63, R38, -INF , P3 ;  /* 0xff800000263f7808 */ /* 0x002fe40001800000 */
[----:B------:R-:W-:Y:S02]  /*c5d0*/  FMNMX.FTZ R56, R59, R56, !PT ;  /* 0x000000383b387209 */ /* 0x000fe40007810000 */
[----:B------:R-:W1:Y:S01]  /*c5e0*/  MUFU.TANH R44, R44 ;  /* 0x0000002c002c7308 */ /* 0x000e620000002400 */
[----:B------:R-:W-:Y:S01]  /*c5f0*/  FMUL.FTZ R54, R2, R71 ;  /* 0x0000004702367220 */ /* 0x000fe20000410000 */
[----:B------:R-:W-:Y:S01]  /*c600*/  ISETP.GT.AND P3, PT, R40, 0x39, PT ;  /* 0x000000392800780c */ /* 0x000fe20003f64270 */
[----:B------:R-:W-:Y:S01]  /*c610*/  FMUL.FTZ R52, R2, R66 ;  /* 0x0000004202347220 */ /* 0x000fe20000410000 */
[----:B--2---:R-:W-:-:S02]  /*c620*/  FSEL R71, R42, -INF , P4 ;  /* 0xff8000002a477808 */ /* 0x004fc40002000000 */
[----:B------:R-:W-:Y:S02]  /*c630*/  FMNMX.FTZ R56, R63, R56, !PT ;  /* 0x000000383f387209 */ /* 0x000fe40007810000 */
[----:B------:R-:W2:Y:S01]  /*c640*/  MUFU.TANH R91, R91 ;  /* 0x0000005b005b7308 */ /* 0x000ea20000002400 */
[----:B------:R-:W-:Y:S01]  /*c650*/  FMUL.FTZ R95, R2, R67 ;  /* 0x00000043025f7220 */ /* 0x000fe20000410000 */
[C---:B------:R-:W-:Y:S02]  /*c660*/  ISETP.GT.AND P4, PT, R40.reuse, 0x40, PT ;  /* 0x000000402800780c */ /* 0x040fe40003f84270 */
        /* <DEDUP_REMOVED lines=13> */
[----:B------:R-:W-:Y:S01]  /*c740*/  ISETP.GT.AND P3, PT, R40, 0x49, PT ;  /* 0x000000492800780c */ /* 0x000fe20003f64270 */
[----:B------:R-:W-:Y:S01]  /*c750*/  FMUL.FTZ R101, R2, R74 ;  /* 0x0000004a02657220 */ /* 0x000fe20000410000 */
[----:B--2---:R-:W-:-:S02]  /*c760*/  FSEL R91, R91, -INF , P4 ;  /* 0xff8000005b5b7808 */ /* 0x004fc40002000000 */
[----:B------:R-:W-:-:S03]  /*c770*/  FMNMX.FTZ R56, R75, R56, !PT ;  /* 0x000000384b387209 */ /* 0x000fc60007810000 */
[----:B------:R-:W2:Y:S01]  /*c780*/  MUFU.TANH R97, R97 ;  /* 0x0000006100617308 */ /* 0x000ea20000002400 */
[----:B------:R-:W-:Y:S01]  /*c790*/  FMUL.FTZ R38, R2, R79 ;  /* 0x0000004f02267220 */ /* 0x000fe20000410000 */
        /* <DEDUP_REMOVED lines=31> */
[----:B------:R1:W4:Y:S01]  /*c990*/  MUFU.TANH R107, R42 ;  /* 0x0000002a006b7308 */ /* 0x0003220000002400 */
[----:B------:R-:W-:Y:S02]  /*c9a0*/  ISETP.GT.AND P3, PT, R40, 0x69, PT ;  /* 0x000000692800780c */ /* 0x000fe40003f64270 */
[----:B--2---:R-:W-:Y:S02]  /*c9b0*/  FSEL R103, R103, -INF , P4 ;  /* 0xff80000067677808 */ /* 0x004fe40002000000 */
[----:B------:R-:W-:Y:S01]  /*c9c0*/  FMNMX.FTZ R56, R99, R56, !PT ;  /* 0x0000003863387209 */ /* 0x000fe20007810000 */
[----:B-1----:R-:W-:Y:S02]  /*c9d0*/  FMUL.FTZ R42, R2, R87 ;  /* 0x00000057022a7220 */ /* 0x002fe40000410000 */
[----:B------:R-:W1:Y:S01]  /*c9e0*/  MUFU.TANH R86, R86 ;  /* 0x0000005600567308 */ /* 0x000e620000002400 */
[----:B------:R-:W-:Y:S02]  /*c9f0*/  ISETP.GT.AND P4, PT, R40, 0x70, PT ;  /* 0x000000702800780c */ /* 0x000fe40003f84270 */
[----:B0-----:R-:W-:-:S02]  /*ca00*/  FSEL R87, R38, -INF , P3 ;  /* 0xff80000026577808 */ /* 0x001fc40001800000 */
[----:B------:R-:W-:-:S03]  /*ca10*/  FMNMX.FTZ R56, R103, R56, !PT ;  /* 0x0000003867387209 */ /* 0x000fc60007810000 */
[----:B------:R-:W0:Y:S01]  /*ca20*/  MUFU.TANH R42, R42 ;  /* 0x0000002a002a7308 */ /* 0x000e220000002400 */
[----:B------:R-:W-:Y:S02]  /*ca30*/  ISETP.GT.AND P3, PT, R40, 0x71, PT ;  /* 0x000000712800780c */ /* 0x000fe40003f64270 */
[----:B---3--:R-:W-:Y:S02]  /*ca40*/  FSEL R109, R82, -INF , P4 ;  /* 0xff800000526d7808 */ /* 0x008fe40002000000 */
[----:B------:R-:W-:Y:S02]  /*ca50*/  FMNMX.FTZ R56, R87, R56, !PT ;  /* 0x0000003857387209 */ /* 0x000fe40007810000 */
[----:B------:R-:W-:Y:S02]  /*ca60*/  ISETP.GT.AND P4, PT, R40, 0x78, PT ;  /* 0x000000782800780c */ /* 0x000fe40003f84270 */
[----:B----4-:R-:W-:Y:S02]  /*ca70*/  FSEL R107, R107, -INF , P3 ;  /* 0xff8000006b6b7808 */ /* 0x010fe40001800000 */
[----:B------:R-:W-:-:S02]  /*ca80*/  FMNMX.FTZ R56, R109, R56, !PT ;  /* 0x000000386d387209 */ /* 0x000fc40007810000 */
[----:B------:R-:W-:Y:S02]  /*ca90*/  ISETP.GT.AND P3, PT, R40, 0x79, PT ;  /* 0x000000792800780c */ /* 0x000fe40003f64270 */
[----:B-1----:R-:W-:Y:S02]  /*caa0*/  FSEL R105, R86, -INF , P4 ;  /* 0xff80000056697808 */ /* 0x002fe40002000000 */
[----:B------:R-:W-:Y:S01]  /*cab0*/  FMNMX.FTZ R56, R107, R56, !PT ;  /* 0x000000386b387209 */ /* 0x000fe20007810000 */
[----:B------:R-:W-:Y:S01]  /*cac0*/  FMUL.FTZ R40, R2, R61 ;  /* 0x0000003d02287220 */ /* 0x000fe20000410000 */
[----:B0-----:R-:W-:Y:S02]  /*cad0*/  FSEL R61, R42, -INF , P3 ;  /* 0xff8000002a3d7808 */ /* 0x001fe40001800000 */
[----:B------:R-:W-:-:S04]  /*cae0*/  FMNMX.FTZ R56, R105, R56, !PT ;  /* 0x0000003869387209 */ /* 0x000fc80007810000 */
[----:B------:R-:W-:-:S05]  /*caf0*/  FMNMX.FTZ R56, R61, R56, !PT ;  /* 0x000000383d387209 */ /* 0x000fca0007810000 */
[----:B------:R-:W0:Y:S01]  /*cb00*/  SHFL.BFLY PT, R43, R56, 0x2, 0x1f ;  /* 0x0c401f00382b7f89 */ /* 0x000e2200000e0000 */
[----:B------:R-:W-:-:S03]  /*cb10*/  FMUL.FTZ R48, R2, R68 ;  /* 0x0000004402307220 */ /* 0x000fc60000410000 */
[----:B------:R-:W1:Y:S01]  /*cb20*/  SHFL.IDX PT, R68, R26, RZ, 0x1c1f ;  /* 0x001c1fff1a447589 */ /* 0x000e6200000e0000 */
[----:B0-----:R-:W-:-:S05]  /*cb30*/  FMNMX.FTZ R43, R56, R43, !PT ;  /* 0x0000002b382b7209 */ /* 0x001fca0007810000 */
[----:B------:R-:W0:Y:S01]  /*cb40*/  SHFL.BFLY PT, R42, R43, 0x1, 0x1f ;  /* 0x0c201f002b2a7f89 */ /* 0x000e2200000e0000 */
[----:B------:R-:W2:Y:S01]  /*cb50*/  MUFU.TANH R3, R3 ;  /* 0x0000000300037308 */ /* 0x000ea20000002400 */
[----:B------:R-:W-:-:S07]  /*cb60*/  FMUL.FTZ R44, R2, R64 ;  /* 0x00000040022c7220 */ /* 0x000fce0000410000 */
[----:B------:R-:W3:Y:S01]  /*cb70*/  MUFU.TANH R6, R6 ;  /* 0x0000000600067308 */ /* 0x000ee20000002400 */
[----:B-1----:R-:W-:-:S07]  /*cb80*/  VIADDMNMX R30, R68, R30, R27, PT ;  /* 0x0000001e441e7246 */ /* 0x002fce000380011b */
[----:B------:R-:W1:Y:S01]  /*cb90*/  MUFU.TANH R7, R7 ;  /* 0x0000000700077308 */ /* 0x000e620000002400 */
[----:B0-----:R-:W-:Y:S01]  /*cba0*/  FMNMX.FTZ R43, R43, R42, !PT ;  /* 0x0000002a2b2b7209 */ /* 0x001fe20007810000 */
[----:B------:R-:W-:-:S06]  /*cbb0*/  IMAD.U32 R42, RZ, RZ, UR4 ;  /* 0x00000004ff2a7e24 */ /* 0x000fcc000f8e00ff */
[----:B------:R-:W0:Y:S01]  /*cbc0*/  MUFU.TANH R10, R10 ;  /* 0x0000000a000a7308 */ /* 0x000e220000002400 */
[C---:B------:R-:W-:Y:S01]  /*cbd0*/  FSETP.NEU.FTZ.AND P3, PT, R43.reuse, -INF , PT ;  /* 0xff8000002b00780b */ /* 0x040fe20003f7d000 */
[----:B------:R-:W-:-:S01]  /*cbe0*/  FFMA.FTZ R64, R43, R42, -8 ;  /* 0xc10000002b407423 */ /* 0x000fc2000001002a */
[----:B------:R-:W-:-:S04]  /*cbf0*/  ISETP.GT.AND P4, PT, R30, 0x1, PT ;  /* 0x000000011e00780c */ /* 0x000fc80003f84270 */
[----:B------:R-:W-:Y:S01]  /*cc00*/  FSEL R64, R64, RZ, P3 ;  /* 0x000000ff40407208 */ /* 0x000fe20001800000 */
[----:B------:R-:W4:Y:S01]  /*cc10*/  MUFU.TANH R11, R11 ;  /* 0x0000000b000b7308 */ /* 0x000f220000002400 */
[C---:B------:R-:W-:Y:S02]  /*cc20*/  ISETP.GT.AND P3, PT, R30.reuse, RZ, PT ;  /* 0x000000ff1e00720c */ /* 0x040fe40003f64270 */
[----:B------:R-:W-:Y:S01]  /*cc30*/  ISETP.GT.AND P5, PT, R30, 0x8, PT ;  /* 0x000000081e00780c */ /* 0x000fe20003fa4270 */
[----:B------:R-:W-:-:S01]  /*cc40*/  FFMA.FTZ R34, R34, R42, -R64 ;  /* 0x0000002a22227223 */ /* 0x000fc20000010840 */
[----:B--2---:R-:W-:Y:S02]  /*cc50*/  FSEL R3, R3, -INF , P3 ;  /* 0xff80000003037808 */ /* 0x004fe40001800000 */
[----:B---3--:R-:W-:Y:S01]  /*cc60*/  FSEL R6, R6, -INF , P4 ;  /* 0xff80000006067808 */ /* 0x008fe20002000000 */
[----:B------:R-:W2:Y:S01]  /*cc70*/  MUFU.TANH R12, R12 ;  /* 0x0000000c000c7308 */ /* 0x000ea20000002400 */
[----:B------:R-:W-:-:S02]  /*cc80*/  ISETP.GT.AND P3, PT, R30, 0x9, PT ;  /* 0x000000091e00780c */ /* 0x000fc40003f64270 */
[----:B-1----:R-:W-:Y:S01]  /*cc90*/  FSEL R7, R7, -INF , P5 ;  /* 0xff80000007077808 */ /* 0x002fe20002800000 */
[----:B------:R-:W-:-:S04]  /*cca0*/  FFMA.FTZ R68, R35, R42, -R64 ;  /* 0x0000002a23447223 */ /* 0x000fc80000010840 */
[----:B------:R-:W1:Y:S01]  /*ccb0*/  MUFU.TANH R13, R13 ;  /* 0x0000000d000d7308 */ /* 0x000e620000002400 */
[----:B------:R-:W-:Y:S02]  /*ccc0*/  ISETP.GT.AND P4, PT, R30, 0x10, PT ;  /* 0x000000101e00780c */ /* 0x000fe40003f84270 */
[----:B0-----:R-:W-:-:S05]  /*ccd0*/  FSEL R35, R10, -INF , P3 ;  /* 0xff8000000a237808 */ /* 0x001fca0001800000 */
[----:B------:R0:W-:Y:S01]  /*cce0*/  MUFU.EX2 R27, R34 ;  /* 0x00000022001b7308 */ /* 0x0001e20000000800 */
[----:B------:R-:W-:Y:S02]  /*ccf0*/  ISETP.GT.AND P3, PT, R30, 0x11, PT ;  /* 0x000000111e00780c */ /* 0x000fe40003f64270 */
[----:B0-----:R-:W-:-:S05]  /*cd00*/  FMNMX.FTZ R34, R3, R6, !PT ;  /* 0x0000000603227209 */ /* 0x001fca0007810000 */
[----:B------:R-:W-:Y:S01]  /*cd10*/  MUFU.TANH R14, R14 ;  /* 0x0000000e000e7308 */ /* 0x000fe20000002400 */
[----:B------:R-:W-:Y:S01]  /*cd20*/  FMNMX.FTZ R34, R7, R34, !PT ;  /* 0x0000002207227209 */ /* 0x000fe20007810000 */
[----:B------:R-:W-:Y:S01]  /*cd30*/  FMUL.FTZ R50, R2, R69 ;  /* 0x0000004502327220 */ /* 0x000fe20000410000 */
[----:B----4-:R-:W-:Y:S02]  /*cd40*/  FSEL R11, R11, -INF , P4 ;  /* 0xff8000000b0b7808 */ /* 0x010fe40002000000 */
[----:B------:R-:W-:-:S03]  /*cd50*/  FMNMX.FTZ R34, R35, R34, !PT ;  /* 0x0000002223227209 */ /* 0x000fc60007810000 */
[----:B------:R-:W0:Y:S01]  /*cd60*/  MUFU.TANH R15, R15 ;  /* 0x0000000f000f7308 */ /* 0x000e220000002400 */
[----:B------:R-:W-:-:S01]  /*cd70*/  FFMA.FTZ R69, R31, R42, -R64 ;  /* 0x0000002a1f457223 */ /* 0x000fc20000010840 */
[----:B------:R-:W-:Y:S01]  /*cd80*/  FFMA.FTZ R31, R39, R42, -R64 ;  /* 0x0000002a271f7223 */ /* 0x000fe20000010840 */
[----:B------:R-:W-:Y:S02]  /*cd90*/  ISETP.GT.AND P4, PT, R30, 0x18, PT ;  /* 0x000000181e00780c */ /* 0x000fe40003f84270 */
[----:B--2---:R-:W-:Y:S02]  /*cda0*/  FSEL R39, R12, -INF , P3 ;  /* 0xff8000000c277808 */ /* 0x004fe40001800000 */
[----:B------:R-:W-:Y:S01]  /*cdb0*/  FMNMX.FTZ R34, R11, R34, !PT ;  /* 0x000000220b227209 */ /* 0x000fe20007810000 */
[----:B------:R-:W2:Y:S01]  /*cdc0*/  MUFU.TANH R20, R20 ;  /* 0x0000001400147308 */ /* 0x000ea20000002400 */
[----:B------:R-:W-:Y:S02]  /*cdd0*/  ISETP.GT.AND P3, PT, R30, 0x19, PT ;  /* 0x000000191e00780c */ /* 0x000fe40003f64270 */
[----:B-1----:R-:W-:-:S02]  /*cde0*/  FSEL R13, R13, -INF , P4 ;  /* 0xff8000000d0d7808 */ /* 0x002fc40002000000 */
[----:B------:R-:W-:-:S03]  /*cdf0*/  FMNMX.FTZ R34, R39, R34, !PT ;  /* 0x0000002227227209 */ /* 0x000fc60007810000 */
[----:B------:R-:W-:Y:S01]  /*ce00*/  MUFU.TANH R24, R24 ;  /* 0x0000001800187308 */ /* 0x000fe20000002400 */
[----:B------:R-:W-:Y:S02]  /*ce10*/  ISETP.GT.AND P4, PT, R30, 0x20, PT ;  /* 0x000000201e00780c */ /* 0x000fe40003f84270 */
[----:B------:R-:W-:-:S05]  /*ce20*/  FMNMX.FTZ R34, R13, R34, !PT ;  /* 0x000000220d227209 */ /* 0x000fca0007810000 */
[----:B------:R1:W-:Y:S01]  /*ce30*/  MUFU.EX2 R26, R69 ;  /* 0x00000045001a7308 */ /* 0x0003e20000000800 */
[----:B0-----:R-:W-:-:S07]  /*ce40*/  FSEL R15, R15, -INF , P4 ;  /* 0xff8000000f0f7808 */ /* 0x001fce0002000000 */
[----:B------:R-:W0:Y:S01]  /*ce50*/  MUFU.TANH R25, R25 ;  /* 0x0000001900197308 */ /* 0x000e220000002400 */
[----:B-1----:R-:W-:-:S01]  /*ce60*/  FFMA.FTZ R69, R45, R42, -R64 ;  /* 0x0000002a2d457223 */ /* 0x002fc20000010840 */
[--C-:B------:R-:W-:Y:S01]  /*ce70*/  FFMA.FTZ R45, R41, R42, -R64.reuse ;  /* 0x0000002a292d7223 */ /* 0x100fe20000010840 */
[----:B------:R-:W-:Y:S02]  /*ce80*/  FSEL R41, R14, -INF , P3 ;  /* 0xff8000000e297808 */ /* 0x000fe40001800000 */
[----:B------:R-:W-:Y:S02]  /*ce90*/  ISETP.GT.AND P3, PT, R30, 0x21, PT ;  /* 0x000000211e00780c */ /* 0x000fe40003f64270 */
[----:B------:R-:W-:Y:S01]  /*cea0*/  FMNMX.FTZ R34, R41, R34, !PT ;  /* 0x0000002229227209 */ /* 0x000fe20007810000 */
[----:B------:R-:W1:Y:S01]  /*ceb0*/  MUFU.TANH R28, R28 ;  /* 0x0000001c001c7308 */ /* 0x000e620000002400 */
[----:B------:R-:W-:-:S01]  /*cec0*/  FFMA.FTZ R14, R49, R42, -R64 ;  /* 0x0000002a310e7223 */ /* 0x000fc20000010840 */
[----:B------:R-:W-:-:S02]  /*ced0*/  ISETP.GT.AND P4, PT, R30, 0x28, PT ;  /* 0x000000281e00780c */ /* 0x000fc40003f84270 */
[----:B--2---:R-:W-:Y:S02]  /*cee0*/  FSEL R49, R20, -INF , P3 ;  /* 0xff80000014317808 */ /* 0x004fe40001800000 */
[----:B------:R-:W-:Y:S02]  /*cef0*/  FMNMX.FTZ R34, R15, R34, !PT ;  /* 0x000000220f227209 */ /* 0x000fe40007810000 */
[----:B------:R-:W2:Y:S01]  /*cf00*/  MUFU.TANH R29, R29 ;  /* 0x0000001d001d7308 */ /* 0x000ea20000002400 */
[----:B------:R-:W-:Y:S02]  /*cf10*/  ISETP.GT.AND P3, PT, R30, 0x29, PT ;  /* 0x000000291e00780c */ /* 0x000fe40003f64270 */
[----:B------:R-:W-:-:S05]  /*cf20*/  FMNMX.FTZ R34, R49, R34, !PT ;  /* 0x0000002231227209 */ /* 0x000fca0007810000 */
[----:B------:R-:W3:Y:S01]  /*cf30*/  MUFU.TANH R32, R32 ;  /* 0x0000002000207308 */ /* 0x000ee20000002400 */
[----:B0-----:R-:W-:-:S07]  /*cf40*/  FSEL R25, R25, -INF , P3 ;  /* 0xff80000019197808 */ /* 0x001fce0001800000 */
[----:B------:R0:W-:Y:S01]  /*cf50*/  MUFU.EX2 R12, R69 ;  /* 0x00000045000c7308 */ /* 0x0001e20000000800 */
[----:B------:R-:W-:Y:S01]  /*cf60*/  FMUL.FTZ R54, R2, R73 ;  /* 0x0000004902367220 */ /* 0x000fe20000410000 */
[----:B0-----:R-:W-:-:S06]  /*cf70*/  FSEL R69, R24, -INF , P4 ;  /* 0xff80000018457808 */ /* 0x001fcc0002000000 */
[----:B------:R-:W0:Y:S01]  /*cf80*/  MUFU.TANH R33, R33 ;  /* 0x0000002100217308 */ /* 0x000e220000002400 */
[----:B------:R-:W-:Y:S02]  /*cf90*/  ISETP.GT.AND P4, PT, R30, 0x30, PT ;  /* 0x000000301e00780c */ /* 0x000fe40003f84270 */
[----:B------:R-:W-:Y:S01]  /*cfa0*/  FMNMX.FTZ R34, R69, R34, !PT ;  /* 0x0000002245227209 */ /* 0x000fe20007810000 */
[----:B------:R-:W-:Y:S01]  /*cfb0*/  FMUL.FTZ R38, R2, R60 ;  /* 0x0000003c02267220 */ /* 0x000fe20000410000 */
[----:B------:R-:W-:Y:S02]  /*cfc0*/  ISETP.GT.AND P3, PT, R30, 0x31, PT ;  /* 0x000000311e00780c */ /* 0x000fe40003f64270 */
[----:B-1----:R-:W-:Y:S01]  /*cfd0*/  FSEL R73, R28, -INF , P4 ;  /* 0xff8000001c497808 */ /* 0x002fe20002000000 */
[----:B------:R-:W1:Y:S01]  /*cfe0*/  MUFU.TANH R36, R36 ;  /* 0x0000002400247308 */ /* 0x000e620000002400 */
[----:B------:R-:W-:Y:S02]  /*cff0*/  FMNMX.FTZ R34, R25, R34, !PT ;  /* 0x0000002219227209 */ /* 0x000fe40007810000 */
[----:B------:R-:W-:-:S02]  /*d000*/  ISETP.GT.AND P4, PT, R30, 0x38, PT ;  /* 0x000000381e00780c */ /* 0x000fc40003f84270 */
[----:B--2---:R-:W-:Y:S02]  /*d010*/  FSEL R29, R29, -INF , P3 ;  /* 0xff8000001d1d7808 */ /* 0x004fe40001800000 */
[----:B------:R-:W-:Y:S01]  /*d020*/  FMNMX.FTZ R34, R73, R34, !PT ;  /* 0x0000002249227209 */ /* 0x000fe20007810000 */
[----:B------:R-:W2:Y:S01]  /*d030*/  MUFU.TANH R37, R37 ;  /* 0x0000002500257308 */ /* 0x000ea20000002400 */
[----:B------:R-:W-:-:S01]  /*d040*/  FFMA.FTZ R20, R53, R42, -R64 ;  /* 0x0000002a35147223 */ /* 0x000fc20000010840 */
[----:B------:R-:W-:Y:S02]  /*d050*/  ISETP.GT.AND P3, PT, R30, 0x39, PT ;  /* 0x000000391e00780c */ /* 0x000fe40003f64270 */
[----:B---3--:R-:W-:Y:S02]  /*d060*/  FSEL R53, R32, -INF , P4 ;  /* 0xff80000020357808 */ /* 0x008fe40002000000 */
[----:B------:R-:W-:Y:S02]  /*d070*/  FMNMX.FTZ R34, R29, R34, !PT ;  /* 0x000000221d227209 */ /* 0x000fe40007810000 */
[----:B------:R-:W3:Y:S01]  /*d080*/  MUFU.TANH R38, R38 ;  /* 0x0000002600267308 */ /* 0x000ee20000002400 */
[----:B------:R-:W-:-:S01]  /*d090*/  FFMA.FTZ R28, R51, R42, -R64 ;  /* 0x0000002a331c7223 */ /* 0x000fc20000010840 */
[----:B------:R-:W-:Y:S01]  /*d0a0*/  ISETP.GT.AND P4, PT, R30, 0x40, PT ;  /* 0x000000401e00780c */ /* 0x000fe20003f84270 */
[----:B------:R-:W-:Y:S01]  /*d0b0*/  FMUL.FTZ R46, R2, R65 ;  /* 0x00000041022e7220 */ /* 0x000fe20000410000 */
[----:B0-----:R-:W-:-:S02]  /*d0c0*/  FSEL R51, R33, -INF , P3 ;  /* 0xff80000021337808 */ /* 0x001fc40001800000 */
[----:B------:R-:W-:Y:S02]  /*d0d0*/  FMNMX.FTZ R34, R53, R34, !PT ;  /* 0x0000002235227209 */ /* 0x000fe40007810000 */
[----:B------:R-:W0:Y:S01]  /*d0e0*/  MUFU.TANH R40, R40 ;  /* 0x0000002800287308 */ /* 0x000e220000002400 */
[----:B------:R-:W-:Y:S01]  /*d0f0*/  FMUL.FTZ R58, R2, R77 ;  /* 0x0000004d023a7220 */ /* 0x000fe20000410000 */
[----:B------:R-:W-:Y:S02]  /*d100*/  ISETP.GT.AND P3, PT, R30, 0x41, PT ;  /* 0x000000411e00780c */ /* 0x000fe40003f64270 */
[----:B-1----:R-:W-:Y:S02]  /*d110*/  FSEL R77, R36, -INF , P4 ;  /* 0xff800000244d7808 */ /* 0x002fe40002000000 */
[----:B------:R-:W-:Y:S02]  /*d120*/  FMNMX.FTZ R34, R51, R34, !PT ;  /* 0x0000002233227209 */ /* 0x000fe40007810000 */
[----:B------:R-:W1:Y:S01]  /*d130*/  MUFU.TANH R44, R44 ;  /* 0x0000002c002c7308 */ /* 0x000e620000002400 */
[----:B------:R-:W-:-:S02]  /*d140*/  ISETP.GT.AND P4, PT, R30, 0x48, PT ;  /* 0x000000481e00780c */ /* 0x000fc40003f84270 */
[----:B--2---:R-:W-:Y:S02]  /*d150*/  FSEL R37, R37, -INF , P3 ;  /* 0xff80000025257808 */ /* 0x004fe40001800000 */
[----:B------:R-:W-:-:S03]  /*d160*/  FMNMX.FTZ R34, R77, R34, !PT ;  /* 0x000000224d227209 */ /* 0x000fc60007810000 */
[----:B------:R-:W-:Y:S01]  /*d170*/  MUFU.TANH R46, R46 ;  /* 0x0000002e002e7308 */ /* 0x000fe20000002400 */
[----:B------:R-:W-:-:S01]  /*d180*/  FFMA.FTZ R24, R57, R42, -R64 ;  /* 0x0000002a39187223 */ /* 0x000fc20000010840 */
[----:B------:R-:W-:Y:S01]  /*d190*/  ISETP.GT.AND P3, PT, R30, 0x49, PT ;  /* 0x000000491e00780c */ /* 0x000fe20003f64270 */
[----:B------:R-:W-:Y:S01]  /*d1a0*/  FMUL.FTZ R52, R2, R72 ;  /* 0x0000004802347220 */ /* 0x000fe20000410000 */
[----:B---3--:R-:W-:Y:S02]  /*d1b0*/  FSEL R57, R38, -INF , P4 ;  /* 0xff80000026397808 */ /* 0x008fe40002000000 */
[----:B------:R-:W-:Y:S02]  /*d1c0*/  FMNMX.FTZ R34, R37, R34, !PT ;  /* 0x0000002225227209 */ /* 0x000fe40007810000 */
[----:B------:R-:W2:Y:S01]  /*d1d0*/  MUFU.TANH R48, R48 ;  /* 0x0000003000307308 */ /* 0x000ea20000002400 */
[----:B------:R-:W-:Y:S01]  /*d1e0*/  FMUL.FTZ R62, R2, R81 ;  /* 0x00000051023e7220 */ /* 0x000fe20000410000 */
[----:B------:R-:W-:Y:S01]  /*d1f0*/  FFMA.FTZ R81, R55, R42, -R64 ;  /* 0x0000002a37517223 */ /* 0x000fe20000010840 */
[----:B------:R-:W-:-:S02]  /*d200*/  ISETP.GT.AND P4, PT, R30, 0x50, PT ;  /* 0x000000501e00780c */ /* 0x000fc40003f84270 */
[----:B0-----:R-:W-:Y:S02]  /*d210*/  FSEL R55, R40, -INF , P3 ;  /* 0xff80000028377808 */ /* 0x001fe40001800000 */
[----:B------:R-:W-:Y:S01]  /*d220*/  FMNMX.FTZ R34, R57, R34, !PT ;  /* 0x0000002239227209 */ /* 0x000fe20007810000 */
[----:B------:R-:W0:Y:S01]  /*d230*/  MUFU.TANH R50, R50 ;  /* 0x0000003200327308 */ /* 0x000e220000002400 */
[----:B------:R-:W-:Y:S01]  /*d240*/  FMUL.FTZ R66, R2, R85 ;  /* 0x0000005502427220 */ /* 0x000fe20000410000 */
[----:B------:R-:W-:Y:S01]  /*d250*/  ISETP.GT.AND P3, PT, R30, 0x51, PT ;  /* 0x000000511e00780c */ /* 0x000fe20003f64270 */
[----:B------:R-:W-:Y:S01]  /*d260*/  FMUL.FTZ R56, R2, R76 ;  /* 0x0000004c02387220 */ /* 0x000fe20000410000 */
[----:B-1----:R-:W-:Y:S02]  /*d270*/  FSEL R85, R44, -INF , P4 ;  /* 0xff8000002c557808 */ /* 0x002fe40002000000 */
[----:B------:R-:W-:Y:S02]  /*d280*/  FMNMX.FTZ R34, R55, R34, !PT ;  /* 0x0000002237227209 */ /* 0x000fe40007810000 */
[----:B------:R-:W1:Y:S01]  /*d290*/  MUFU.TANH R52, R52 ;  /* 0x0000003400347308 */ /* 0x000e620000002400 */
[----:B------:R-:W-:-:S02]  /*d2a0*/  ISETP.GT.AND P4, PT, R30, 0x58, PT ;  /* 0x000000581e00780c */ /* 0x000fc40003f84270 */
[----:B------:R-:W-:-:S05]  /*d2b0*/  FMNMX.FTZ R34, R85, R34, !PT ;  /* 0x0000002255227209 */ /* 0x000fca0007810000 */
[----:B------:R3:W-:Y:S01]  /*d2c0*/  MUFU.EX2 R33, R28 ;  /* 0x0000001c00217308 */ /* 0x0007e20000000800 */
[----:B--2---:R-:W-:Y:S01]  /*d2d0*/  FSEL R111, R48, -INF , P4 ;  /* 0xff800000306f7808 */ /* 0x004fe20002000000 */
[----:B------:R-:W-:-:S06]  /*d2e0*/  FMUL.FTZ R60, R2, R80 ;  /* 0x00000050023c7220 */ /* 0x000fcc0000410000 */
[----:B------:R-:W2:Y:S01]  /*d2f0*/  MUFU.TANH R54, R54 ;  /* 0x0000003600367308 */ /* 0x000ea20000002400 */
[----:B---3--:R-:W-:-:S01]  /*d300*/  FFMA.FTZ R28, R59, R42, -R64 ;  /* 0x0000002a3b1c7223 */ /* 0x008fc20000010840 */
[----:B------:R-:W-:Y:S02]  /*d310*/  FSEL R59, R46, -INF , P3 ;  /* 0xff8000002e3b7808 */ /* 0x000fe40001800000 */
[C---:B------:R-:W-:Y:S02]  /*d320*/  ISETP.GT.AND P3, PT, R30.reuse, 0x59, PT ;  /* 0x000000591e00780c */ /* 0x040fe40003f64270 */
[----:B------:R-:W-:Y:S02]  /*d330*/  FMNMX.FTZ R34, R59, R34, !PT ;  /* 0x000000223b227209 */ /* 0x000fe40007810000 */
[----:B------:R-:W3:Y:S01]  /*d340*/  MUFU.TANH R56, R56 ;  /* 0x0000003800387308 */ /* 0x000ee20000002400 */
[----:B------:R-:W-:Y:S02]  /*d350*/  ISETP.GT.AND P4, PT, R30, 0x60, PT ;  /* 0x000000601e00780c */ /* 0x000fe40003f84270 */
        /* <DEDUP_REMOVED lines=9> */
[----:B------:R-:W-:Y:S02]  /*d3f0*/  ISETP.GT.AND P4, PT, R30, 0x68, PT ;  /* 0x000000681e00780c */ /* 0x000fe40003f84270 */
[----:B--2---:R-:W-:Y:S02]  /*d400*/  FSEL R71, R54, -INF , P3 ;  /* 0xff80000036477808 */ /* 0x004fe40001800000 */
[----:B------:R-:W-:Y:S02]  /*d410*/  FMNMX.FTZ R34, R115, R34, !PT ;  /* 0x0000002273227209 */ /* 0x000fe40007810000 */
[----:B------:R-:W2:Y:S01]  /*d420*/  MUFU.TANH R62, R62 ;  /* 0x0000003e003e7308 */ /* 0x000ea20000002400 */
[----:B------:R-:W-:Y:S02]  /*d430*/  ISETP.GT.AND P3, PT, R30, 0x69, PT ;  /* 0x000000691e00780c */ /* 0x000fe40003f64270 */
[----:B---3--:R-:W-:-:S02]  /*d440*/  FSEL R117, R56, -INF , P4 ;  /* 0xff80000038757808 */ /* 0x008fc40002000000 */
[----:B------:R-:W-:-:S03]  /*d450*/  FMNMX.FTZ R34, R71, R34, !PT ;  /* 0x0000002247227209 */ /* 0x000fc60007810000 */
[----:B------:R-:W3:Y:S01]  /*d460*/  MUFU.TANH R65, R65 ;  /* 0x0000004100417308 */ /* 0x000ee20000002400 */
[----:B------:R-:W-:Y:S02]  /*d470*/  ISETP.GT.AND P4, PT, R30, 0x70, PT ;  /* 0x000000701e00780c */ /* 0x000fe40003f84270 */
[----:B0-----:R-:W-:Y:S02]  /*d480*/  FSEL R119, R58, -INF , P3 ;  /* 0xff8000003a777808 */ /* 0x001fe40001800000 */
[----:B------:R-:W-:-:S03]  /*d490*/  FMNMX.FTZ R34, R117, R34, !PT ;  /* 0x0000002275227209 */ /* 0x000fc60007810000 */
[----:B------:R-:W0:Y:S01]  /*d4a0*/  MUFU.TANH R66, R66 ;  /* 0x0000004200427308 */ /* 0x000e220000002400 */
[----:B------:R-:W-:Y:S02]  /*d4b0*/  ISETP.GT.AND P3, PT, R30, 0x71, PT ;  /* 0x000000711e00780c */ /* 0x000fe40003f64270 */
[----:B-1----:R-:W-:Y:S02]  /*d4c0*/  FSEL R121, R60, -INF , P4 ;  /* 0xff8000003c797808 */ /* 0x002fe40002000000 */
[----:B------:R-:W-:Y:S01]  /*d4d0*/  FMNMX.FTZ R36, R119, R34, !PT ;  /* 0x0000002277247209 */ /* 0x000fe20007810000 */
[----:B------:R-:W-:Y:S01]  /*d4e0*/  FFMA.FTZ R40, R89, R42, -R64 ;  /* 0x0000002a59287223 */ /* 0x000fe20000010840 */
[----:B------:R-:W-:Y:S02]  /*d4f0*/  ISETP.GT.AND P4, PT, R30, 0x78, PT ;  /* 0x000000781e00780c */ /* 0x000fe40003f84270 */
[----:B--2---:R-:W-:Y:S02]  /*d500*/  FSEL R89, R62, -INF , P3 ;  /* 0xff8000003e597808 */ /* 0x004fe40001800000 */
[----:B------:R-:W-:-:S02]  /*d510*/  FMNMX.FTZ R36, R121, R36, !PT ;  /* 0x0000002479247209 */ /* 0x000fc40007810000 */
[----:B------:R-:W-:Y:S02]  /*d520*/  ISETP.GT.AND P3, PT, R30, 0x79, PT ;  /* 0x000000791e00780c */ /* 0x000fe40003f64270 */
[----:B---3--:R-:W-:Y:S02]  /*d530*/  FSEL R123, R65, -INF , P4 ;  /* 0xff800000417b7808 */ /* 0x008fe40002000000 */
[----:B------:R-:W-:Y:S02]  /*d540*/  FMNMX.FTZ R36, R89, R36, !PT ;  /* 0x0000002459247209 */ /* 0x000fe40007810000 */
[----:B0-----:R-:W-:Y:S02]  /*d550*/  FSEL R125, R66, -INF , P3 ;  /* 0xff800000427d7808 */ /* 0x001fe40001800000 */
[----:B------:R-:W-:-:S04]  /*d560*/  FMNMX.FTZ R36, R123, R36, !PT ;  /* 0x000000247b247209 */ /* 0x000fc80007810000 */
[----:B------:R-:W-:-:S05]  /*d570*/  FMNMX.FTZ R38, R125, R36, !PT ;  /* 0x000000247d267209 */ /* 0x000fca0007810000 */
[----:B------:R-:W0:Y:S02]  /*d580*/  SHFL.BFLY PT, R65, R38, 0x2, 0x1f ;  /* 0x0c401f0026417f89 */ /* 0x000e2400000e0000 */
        /* <DEDUP_REMOVED lines=17> */
[----:B------:R-:W-:-:S01]  /*d6a0*/  FADD.FTZ R60, R26, R27 ;  /* 0x0000001b1a3c7221 */ /* 0x000fc20000010000 */
[----:B------:R-:W-:-:S06]  /*d6b0*/  FFMA.FTZ R47, R47, R42, -R64 ;  /* 0x0000002a2f2f7223 */ /* 0x000fcc0000010840 */
[----:B------:R-:W4:Y:S01]  /*d6c0*/  MUFU.EX2 R35, R35 ;  /* 0x0000002300237308 */ /* 0x000f220000000800 */
[----:B------:R-:W-:-:S01]  /*d6d0*/  FFMA.FTZ R39, R13, R42, -R50 ;  /* 0x0000002a0d277223 */ /* 0x000fc20000010832 */
[-C--:B------:R-:W-:Y:S01]  /*d6e0*/  FFMA.FTZ R11, R49, R42.reuse, -R50 ;  /* 0x0000002a310b7223 */ /* 0x080fe20000010832 */
[----:B------:R-:W-:-:S05]  /*d6f0*/  FFMA.FTZ R30, R91, R42, -R64 ;  /* 0x0000002a5b1e7223 */ /* 0x000fca0000010840 */
[----:B------:R-:W-:Y:S01]  /*d700*/  MUFU.EX2 R45, R45 ;  /* 0x0000002d002d7308 */ /* 0x000fe20000000800 */
[----:B------:R-:W-:-:S01]  /*d710*/  FFMA.FTZ R54, R51, R42, -R50 ;  /* 0x0000002a33367223 */ /* 0x000fc20000010832 */
[----:B-1----:R-:W-:Y:S01]  /*d720*/  FADD.FTZ R49, R31, R60 ;  /* 0x0000003c1f317221 */ /* 0x002fe20000010000 */
[----:B0-----:R-:W-:-:S05]  /*d730*/  FADD.FTZ R51, R148, R3 ;  /* 0x0000000394337221 */ /* 0x001fca0000010000 */
[----:B------:R-:W0:Y:S01]  /*d740*/  MUFU.EX2 R150, R150 ;  /* 0x0000009600967308 */ /* 0x000e220000000800 */
[----:B------:R-:W-:-:S01]  /*d750*/  FFMA.FTZ R46, R83, R42, -R64 ;  /* 0x0000002a532e7223 */ /* 0x000fc20000010840 */
[-CC-:B------:R-:W-:Y:S01]  /*d760*/  FFMA.FTZ R52, R41, R42.reuse, -R50.reuse ;  /* 0x0000002a29347223 */ /* 0x180fe20000010832 */
[----:B------:R-:W-:-:S01]  /*d770*/  FFMA.FTZ R58, R25, R42, -R50 ;  /* 0x0000002a193a7223 */ /* 0x000fc20000010832 */
[----:B------:R-:W-:-:S04]  /*d780*/  FFMA.FTZ R25, R53, R42, -R50 ;  /* 0x0000002a35197223 */ /* 0x000fc80000010832 */
[----:B------:R-:W-:Y:S01]  /*d790*/  MUFU.EX2 R14, R14 ;  /* 0x0000000e000e7308 */ /* 0x000fe20000000800 */
[----:B--2---:R-:W-:-:S01]  /*d7a0*/  FADD.FTZ R53, R10, R49 ;  /* 0x000000310a357221 */ /* 0x004fc20000010000 */
[----:B---3--:R-:W-:-:S06]  /*d7b0*/  FADD.FTZ R62, R6, R51 ;  /* 0x00000033063e7221 */ /* 0x008fcc0000010000 */
[----:B------:R-:W1:Y:S01]  /*d7c0*/  MUFU.EX2 R7, R7 ;  /* 0x0000000700077308 */ /* 0x000e620000000800 */
[----:B------:R-:W-:-:S01]  /*d7d0*/  FFMA.FTZ R91, R79, R42, -R64 ;  /* 0x0000002a4f5b7223 */ /* 0x000fc20000010840 */
[-C--:B------:R-:W-:Y:S01]  /*d7e0*/  FFMA.FTZ R144, R15, R42.reuse, -R50 ;  /* 0x0000002a0f907223 */ /* 0x080fe20000010832 */
[----:B------:R-:W-:-:S01]  /*d7f0*/  FFMA.FTZ R63, R63, R42, -R64 ;  /* 0x0000002a3f3f7223 */ /* 0x000fc20000010840 */
[----:B------:R-:W-:-:S04]  /*d800*/  FFMA.FTZ R67, R67, R42, -R64 ;  /* 0x0000002a43437223 */ /* 0x000fc80000010840 */
[----:B------:R-:W-:Y:S01]  /*d810*/  MUFU.EX2 R47, R47 ;  /* 0x0000002f002f7308 */ /* 0x000fe20000000800 */
[----:B------:R-:W-:-:S01]  /*d820*/  FFMA.FTZ R75, R75, R42, -R64 ;  /* 0x0000002a4b4b7223 */ /* 0x000fc20000010840 */
[-CC-:B------:R-:W-:Y:S01]  /*d830*/  FFMA.FTZ R79, R97, R42.reuse, -R64.reuse ;  /* 0x0000002a614f7223 */ /* 0x180fe20000010840 */
[----:B------:R-:W-:-:S01]  /*d840*/  FFMA.FTZ R38, R101, R42, -R64 ;  /* 0x0000002a65267223 */ /* 0x000fc20000010840 */
[-CC-:B------:R-:W-:Y:S01]  /*d850*/  FFMA.FTZ R83, R99, R42.reuse, -R64.reuse ;  /* 0x0000002a63537223 */ /* 0x180fe20000010840 */
[----:B------:R-:W-:-:S03]  /*d860*/  FFMA.FTZ R44, R103, R42, -R64 ;  /* 0x0000002a672c7223 */ /* 0x000fc60000010840 */
[----:B------:R2:W-:Y:S01]  /*d870*/  MUFU.EX2 R34, R40 ;  /* 0x0000002800227308 */ /* 0x0005e20000000800 */
[----:B------:R-:W-:-:S01]  /*d880*/  FFMA.FTZ R87, R87, R42, -R64 ;  /* 0x0000002a57577223 */ /* 0x000fc20000010840 */
[-CC-:B------:R-:W-:Y:S01]  /*d890*/  FFMA.FTZ R48, R105, R42.reuse, -R64.reuse ;  /* 0x0000002a69307223 */ /* 0x180fe20000010840 */
[----:B------:R-:W-:-:S05]  /*d8a0*/  FFMA.FTZ R61, R61, R42, -R64 ;  /* 0x0000002a3d3d7223 */ /* 0x000fca0000010840 */
[----:B------:R-:W3:Y:S01]  /*d8b0*/  MUFU.EX2 R39, R39 ;  /* 0x0000002700277308 */ /* 0x000ee20000000800 */
[----:B--2---:R-:W-:-:S01]  /*d8c0*/  FFMA.FTZ R40, R93, R42, -R64 ;  /* 0x0000002a5d287223 */ /* 0x004fc20000010840 */
[-CC-:B------:R-:W-:Y:S01]  /*d8d0*/  FFMA.FTZ R93, R95, R42.reuse, -R64.reuse ;  /* 0x0000002a5f5d7223 */ /* 0x180fe20000010840 */
[----:B------:R-:W-:-:S01]  /*d8e0*/  FFMA.FTZ R95, R107, R42, -R64 ;  /* 0x0000002a6b5f7223 */ /* 0x000fc20000010840 */
[----:B----4-:R-:W-:-:S04]  /*d8f0*/  FADD.FTZ R51, R35, R62 ;  /* 0x0000003e23337221 */ /* 0x010fc80000010000 */
[----:B------:R-:W-:Y:S01]  /*d900*/  MUFU.EX2 R36, R30 ;  /* 0x0000001e00247308 */ /* 0x000fe20000000800 */
[----:B0-----:R-:W-:-:S07]  /*d910*/  FADD.FTZ R62, R150, R51 ;  /* 0x00000033963e7221 */ /* 0x001fce0000010000 */
[----:B------:R0:W-:Y:S01]  /*d920*/  MUFU.EX2 R30, R46 ;  /* 0x0000002e001e7308 */ /* 0x0001e20000000800 */
[----:B------:R-:W-:-:S07]  /*d930*/  FFMA.FTZ R41, R69, R42, -R50 ;  /* 0x0000002a45297223 */ /* 0x000fce0000010832 */
[----:B------:R-:W-:Y:S01]  /*d940*/  MUFU.EX2 R20, R20 ;  /* 0x0000001400147308 */ /* 0x000fe20000000800 */
[----:B0-----:R-:W-:-:S01]  /*d950*/  FFMA.FTZ R46, R109, R42, -R64 ;  /* 0x0000002a6d2e7223 */ /* 0x001fc20000010840 */
[----:B------:R-:W-:-:S06]  /*d960*/  FADD.FTZ R64, R12, R53 ;  /* 0x000000350c407221 */ /* 0x000fcc0000010000 */
[----:B------:R-:W0:Y:S01]  /*d970*/  MUFU.EX2 R52, R52 ;  /* 0x0000003400347308 */ /* 0x000e220000000800 */
[----:B------:R-:W-:-:S01]  /*d980*/  FADD.FTZ R53, R45, R64 ;  /* 0x000000402d357221 */ /* 0x000fc20000010000 */
[----:B-1----:R-:W-:-:S06]  /*d990*/  FADD.FTZ R62, R7, R62 ;  /* 0x0000003e073e7221 */ /* 0x002fcc0000010000 */
[----:B------:R-:W1:Y:S01]  /*d9a0*/  MUFU.EX2 R144, R144 ;  /* 0x0000009000907308 */ /* 0x000e620000000800 */
[----:B------:R-:W-:-:S01]  /*d9b0*/  FADD.FTZ R64, R14, R53 ;  /* 0x000000350e407221 */ /* 0x000fc20000010000 */
[----:B---3--:R-:W-:-:S06]  /*d9c0*/  FADD.FTZ R51, R39, R62 ;  /* 0x0000003e27337221 */ /* 0x008fcc0000010000 */
[----:B------:R-:W2:Y:S01]  /*d9d0*/  MUFU.EX2 R11, R11 ;  /* 0x0000000b000b7308 */ /* 0x000ea20000000800 */
[----:B------:R-:W-:-:S01]  /*d9e0*/  FADD.FTZ R53, R47, R64 ;  /* 0x000000402f357221 */ /* 0x000fc20000010000 */
[----:B0-----:R-:W-:-:S06]  /*d9f0*/  FADD.FTZ R51, R52, R51 ;  /* 0x0000003334337221 */ /* 0x001fcc0000010000 */
[----:B------:R-:W0:Y:S01]  /*da00*/  MUFU.EX2 R41, R41 ;  /* 0x0000002900297308 */ /* 0x000e220000000800 */
[----:B------:R-:W-:-:S07]  /*da10*/  FADD.FTZ R62, R20, R53 ;  /* 0x00000035143e7221 */ /* 0x000fce0000010000 */
[----:B------:R-:W3:Y:S01]  /*da20*/  MUFU.EX2 R58, R58 ;  /* 0x0000003a003a7308 */ /* 0x000ee20000000800 */
[----:B------:R-:W-:-:S01]  /*da30*/  FADD.FTZ R53, R33, R62 ;  /* 0x0000003e21357221 */ /* 0x000fc20000010000 */
[----:B-1----:R-:W-:Y:S01]  /*da40*/  FADD.FTZ R62, R144, R51 ;  /* 0x00000033903e7221 */ /* 0x002fe20000010000 */
[----:B------:R-:W-:-:S03]  /*da50*/  F2FP.SATFINITE.E4M3.F32.PACK_AB_MERGE_C R149, R10, R31, RZ ;  /* 0x0000001f0a95723e */ /* 0x000fc600048070ff */
[----:B--2---:R-:W-:-:S04]  /*da60*/  FADD.FTZ R62, R11, R62 ;  /* 0x0000003e0b3e7221 */ /* 0x004fc80000010000 */
[----:B0-----:R-:W-:Y:S01]  /*da70*/  FADD.FTZ R31, R41, R62 ;  /* 0x0000003e291f7221 */ /* 0x001fe20000010000 */
[----:B---3--:R-:W-:-:S04]  /*da80*/  F2FP.SATFINITE.E4M3.F32.PACK_AB_MERGE_C R41, R58, R41, RZ ;  /* 0x000000293a29723e */ /* 0x008fc800048070ff */
[----:B------:R-:W-:Y:S02]  /*da90*/  F2FP.SATFINITE.E4M3.F32.PACK_AB_MERGE_C R144, R11, R144, R41 ;  /* 0x000000900b90723e */ /* 0x000fe40004807029 */
[----:B------:R-:W2:Y:S01]  /*daa0*/  LDL R11, [R1+0x2c] ;  /* 0x00002c00010b7983 */ /* 0x000ea20000100800 */
[----:B------:R-:W0:Y:S01]  /*dab0*/  MUFU.EX2 R24, R24 ;  /* 0x0000001800187308 */ /* 0x000e220000000800 */
[----:B------:R-:W-:-:S07]  /*dac0*/  FFMA.FTZ R146, R73, R42, -R50 ;  /* 0x0000002a49927223 */ /* 0x000fce0000010832 */
[----:B------:R-:W1:Y:S01]  /*dad0*/  MUFU.EX2 R81, R81 ;  /* 0x0000005100517308 */ /* 0x000e620000000800 */
[----:B------:R-:W-:-:S07]  /*dae0*/  FFMA.FTZ R13, R29, R42, -R50 ;  /* 0x0000002a1d0d7223 */ /* 0x000fce0000010832 */
[----:B------:R-:W3:Y:S01]  /*daf0*/  MUFU.EX2 R28, R28 ;  /* 0x0000001c001c7308 */ /* 0x000ee20000000800 */
[----:B0-----:R-:W-:-:S07]  /*db00*/  FADD.FTZ R64, R24, R53 ;  /* 0x0000003518407221 */ /* 0x001fce0000010000 */
[----:B------:R-:W0:Y:S01]  /*db10*/  MUFU.EX2 R63, R63 ;  /* 0x0000003f003f7308 */ /* 0x000e220000000800 */
[----:B------:R-:W-:-:S07]  /*db20*/  F2FP.SATFINITE.E4M3.F32.PACK_AB_MERGE_C R151, R47, R14, RZ ;  /* 0x0000000e2f97723e */ /* 0x000fce00048070ff */
[----:B------:R-:W4:Y:S01]  /*db30*/  MUFU.EX2 R146, R146 ;  /* 0x0000009200927308 */ /* 0x000f220000000800 */
[----:B-1----:R-:W-:-:S01]  /*db40*/  FADD.FTZ R47, R81, R64 ;  /* 0x00000040512f7221 */ /* 0x002fc20000010000 */
[----:B------:R-:W-:-:S06]  /*db50*/  FFMA.FTZ R140, R77, R42, -R50 ;  /* 0x0000002a4d8c7223 */ /* 0x000fcc0000010832 */
[----:B------:R-:W1:Y:S01]  /*db60*/  MUFU.EX2 R13, R13 ;  /* 0x0000000d000d7308 */ /* 0x000e620000000800 */
[----:B---3--:R-:W-:-:S01]  /*db70*/  FADD.FTZ R10, R28, R47 ;  /* 0x0000002f1c0a7221 */ /* 0x008fc20000010000 */
[----:B------:R-:W-:-:S06]  /*db80*/  FADD.FTZ R31, R58, R31 ;  /* 0x0000001f3a1f7221 */ /* 0x000fcc0000010000 */
[----:B------:R-:W3:Y:S01]  /*db90*/  MUFU.EX2 R32, R32 ;  /* 0x0000002000207308 */ /* 0x000ee20000000800 */
[----:B------:R-:W-:-:S07]  /*dba0*/  FFMA.FTZ R15, R37, R42, -R50 ;  /* 0x0000002a250f7223 */ /* 0x000fce0000010832 */
[----:B------:R-:W5:Y:S01]  /*dbb0*/  MUFU.EX2 R25, R25 ;  /* 0x0000001900197308 */ /* 0x000f620000000800 */
[----:B------:R-:W-:Y:S01]  /*dbc0*/  F2FP.SATFINITE.E4M3.F32.PACK_AB_MERGE_C R6, R35, R6, RZ ;  /* 0x000000062306723e */ /* 0x000fe200048070ff */
[----:B0-----:R-:W-:-:S06]  /*dbd0*/  FADD.FTZ R35, R63, R10 ;  /* 0x0000000a3f237221 */ /* 0x001fcc0000010000 */
[----:B------:R-:W0:Y:S01]  /*dbe0*/  MUFU.EX2 R67, R67 ;  /* 0x0000004300437308 */ /* 0x000e220000000800 */
[----:B----4-:R-:W-:-:S01]  /*dbf0*/  FADD.FTZ R10, R146, R31 ;  /* 0x0000001f920a7221 */ /* 0x010fc20000010000 */
[----:B------:R-:W-:-:S06]  /*dc00*/  FFMA.FTZ R29, R57, R42, -R50 ;  /* 0x0000002a391d7223 */ /* 0x000fcc0000010832 */
[----:B------:R-:W4:Y:S01]  /*dc10*/  MUFU.EX2 R54, R54 ;  /* 0x0000003600367308 */ /* 0x000f220000000800 */
[----:B------:R-:W-:Y:S01]  /*dc20*/  @!P2 PRMT R0, RZ, 0x654, R0 ;  /* 0x00000654ff00a816 */ /* 0x000fe20000000000 */
[----:B-1----:R-:W-:-:S06]  /*dc30*/  FADD.FTZ R10, R13, R10 ;  /* 0x0000000a0d0a7221 */ /* 0x002fcc0000010000 */
[----:B------:R-:W1:Y:S01]  /*dc40*/  MUFU.EX2 R140, R140 ;  /* 0x0000008c008c7308 */ /* 0x000e620000000800 */
[----:B------:R-:W-:-:S01]  /*dc50*/  FFMA.FTZ R56, R55, R42, -R50 ;  /* 0x0000002a37387223 */ /* 0x000fc20000010832 */
[----:B---3--:R-:W-:Y:S01]  /*dc60*/  FADD.FTZ R14, R32, R35 ;  /* 0x00000023200e7221 */ /* 0x008fe20000010000 */
[----:B------:R-:W-:Y:S01]  /*dc70*/  F2FP.SATFINITE.E4M3.F32.PACK_AB_MERGE_C R149, R27, R26, R149 ;  /* 0x0000001a1b95723e */ /* 0x000fe20004807095 */
[----:B------:R3:W-:Y:S04]  /*dc80*/  @!P2 SYNCS.ARRIVE.TRANS64.RED.A1T0 RZ, [R0+URZ], RZ ;  /* 0x000000ff00ffa9a7 */ /* 0x0007e8000810043f */
[----:B------:R-:W1:Y:S01]  /*dc90*/  MUFU.EX2 R75, R75 ;  /* 0x0000004b004b7308 */ /* 0x000e620000000800 */
[----:B-----5:R-:W-:-:S07]  /*dca0*/  FADD.FTZ R27, R25, R10 ;  /* 0x0000000a191b7221 */ /* 0x020fce0000010000 */
[----:B------:R-:W5:Y:S01]  /*dcb0*/  MUFU.EX2 R15, R15 ;  /* 0x0000000f000f7308 */ /* 0x000f620000000800 */
[----:B---3--:R-:W-:-:S01]  /*dcc0*/  FFMA.FTZ R0, R85, R42, -R50 ;  /* 0x0000002a55007223 */ /* 0x008fc20000010832 */
[C---:B0-----:R-:W-:Y:S01]  /*dcd0*/  F2FP.SATFINITE.E4M3.F32.PACK_AB_MERGE_C R147, R67.reuse, R32, RZ ;  /* 0x000000204393723e */ /* 0x041fe200048070ff */
[----:B------:R-:W-:-:S05]  /*dce0*/  FADD.FTZ R67, R67, R14 ;  /* 0x0000000e43437221 */ /* 0x000fca0000010000 */
[----:B------:R-:W0:Y:S01]  /*dcf0*/  MUFU.EX2 R29, R29 ;  /* 0x0000001d001d7308 */ /* 0x000e220000000800 */
[----:B----4-:R-:W-:-:S01]  /*dd00*/  FADD.FTZ R27, R54, R27 ;  /* 0x0000001b361b7221 */ /* 0x010fc20000010000 */
[----:B------:R-:W-:-:S06]  /*dd10*/  FFMA.FTZ R37, R59, R42, -R50 ;  /* 0x0000002a3b257223 */ /* 0x000fcc0000010832 */
[----:B------:R-:W3:Y:S01]  /*dd20*/  MUFU.EX2 R91, R91 ;  /* 0x0000005b005b7308 */ /* 0x000ee20000000800 */
[----:B------:R-:W-:Y:S01]  /*dd30*/  F2FP.SATFINITE.E4M3.F32.PACK_AB_MERGE_C R151, R45, R12, R151 ;  /* 0x0000000c2d97723e */ /* 0x000fe20004807097 */
[----:B------:R-:W-:-:S06]  /*dd40*/  FADD.FTZ R10, R34, R67 ;  /* 0x00000043220a7221 */ /* 0x000fcc0000010000 */
[----:B------:R-:W4:Y:S01]  /*dd50*/  MUFU.EX2 R79, R79 ;  /* 0x0000004f004f7308 */ /* 0x000f220000000800 */
[----:B-1----:R-:W-:-:S01]  /*dd60*/  FADD.FTZ R12, R140, R27 ;  /* 0x0000001b8c0c7221 */ /* 0x002fc20000010000 */
[----:B------:R-:W-:-:S06]  /*dd70*/  FFMA.FTZ R49, R111, R42, -R50 ;  /* 0x0000002a6f317223 */ /* 0x000fcc0000010832 */
[----:B------:R-:W1:Y:S01]  /*dd80*/  MUFU.EX2 R56, R56 ;  /* 0x0000003800387308 */ /* 0x000e620000000800 */
[----:B------:R-:W-:Y:S02]  /*dd90*/  F2FP.SATFINITE.E4M3.F32.PACK_AB_MERGE_C R145, R81, R24, RZ ;  /* 0x000000185191723e */ /* 0x000fe400048070ff */
[----:B------:R-:W-:-:S05]  /*dda0*/  F2FP.SATFINITE.E4M3.F32.PACK_AB_MERGE_C R24, R54, R25, RZ ;  /* 0x000000193618723e */ /* 0x000fca00048070ff */
[----:B------:R-:W-:Y:S01]  /*ddb0*/  MUFU.EX2 R40, R40 ;  /* 0x0000002800287308 */ /* 0x000fe20000000800 */
[----:B------:R-:W-:-:S07]  /*ddc0*/  FADD.FTZ R25, R75, R10 ;  /* 0x0000000a4b197221 */ /* 0x000fce0000010000 */
[----:B------:R-:W1:Y:S01]  /*ddd0*/  MUFU.EX2 R93, R93 ;  /* 0x0000005d005d7308 */ /* 0x000e620000000800 */
[----:B------:R-:W-:-:S01]  /*dde0*/  FFMA.FTZ R60, R113, R42, -R50 ;  /* 0x0000002a713c7223 */ /* 0x000fc20000010832 */
[----:B-----5:R-:W-:-:S06]  /*ddf0*/  FADD.FTZ R12, R15, R12 ;  /* 0x0000000c0f0c7221 */ /* 0x020fcc0000010000 */
[----:B------:R-:W5:Y:S01]  /*de00*/  MUFU.EX2 R0, R0 ;  /* 0x0000000000007308 */ /* 0x000f620000000800 */
[----:B------:R-:W-:-:S01]  /*de10*/  FADD.FTZ R14, R36, R25 ;  /* 0x00000019240e7221 */ /* 0x000fc20000010000 */
[----:B------:R-:W-:Y:S01]  /*de20*/  F2FP.SATFINITE.E4M3.F32.PACK_AB_MERGE_C R39, R52, R39, RZ ;  /* 0x000000273427723e */ /* 0x000fe200048070ff */
[----:B0-----:R-:W-:-:S05]  /*de30*/  FADD.FTZ R25, R29, R12 ;  /* 0x0000000c1d197221 */ /* 0x001fca0000010000 */
[----:B------:R-:W0:Y:S01]  /*de40*/  MUFU.EX2 R37, R37 ;  /* 0x0000002500257308 */ /* 0x000e220000000800 */
[----:B------:R-:W-:-:S01]  /*de50*/  FFMA.FTZ R115, R115, R42, -R50 ;  /* 0x0000002a73737223 */ /* 0x000fc20000010832 */
[C---:B---3--:R-:W-:Y:S01]  /*de60*/  F2FP.SATFINITE.E4M3.F32.PACK_AB_MERGE_C R141, R91.reuse, R36, RZ ;  /* 0x000000245b8d723e */ /* 0x048fe200048070ff */
[----:B------:R-:W-:-:S01]  /*de70*/  FADD.FTZ R91, R91, R14 ;  /* 0x0000000e5b5b7221 */ /* 0x000fc20000010000 */
[----:B----4-:R-:W-:-:S04]  /*de80*/  F2FP.SATFINITE.E4M3.F32.PACK_AB_MERGE_C R143, R30, R79, RZ ;  /* 0x0000004f1e8f723e */ /* 0x010fc800048070ff */
[----:B------:R-:W3:Y:S01]  /*de90*/  MUFU.EX2 R49, R49 ;  /* 0x0000003100317308 */ /* 0x000ee20000000800 */
[----:B-1----:R-:W-:-:S01]  /*dea0*/  FADD.FTZ R25, R56, R25 ;  /* 0x0000001938197221 */ /* 0x002fc20000010000 */
[----:B------:R-:W-:Y:S01]  /*deb0*/  F2FP.SATFINITE.E4M3.F32.PACK_AB_MERGE_C R150, R7, R150, R39 ;  /* 0x000000960796723e */ /* 0x000fe20004807027 */
[----:B------:R-:W-:-:S01]  /*dec0*/  FFMA.FTZ R71, R71, R42, -R50 ;  /* 0x0000002a47477223 */ /* 0x000fc20000010832 */
[----:B------:R-:W1:Y:S04]  /*ded0*/  @P0 LDC R7, c[0x0][0x44c] ;  /* 0x00011300ff070b82 */ /* 0x000e680000000800 */
[----:B------:R-:W4:Y:S01]  /*dee0*/  MUFU.EX2 R60, R60 ;  /* 0x0000003c003c7308 */ /* 0x000f220000000800 */
[----:B------:R-:W-:Y:S01]  /*def0*/  F2FP.SATFINITE.E4M3.F32.PACK_AB_MERGE_C R143, R93, R40, R143 ;  /* 0x000000285d8f723e */ /* 0x000fe2000480708f */
[----:B------:R-:W-:Y:S01]  /*df00*/  FADD.FTZ R40, R40, R91 ;  /* 0x0000005b28287221 */ /* 0x000fe20000010000 */
[----:B------:R-:W-:Y:S01]  /*df10*/  F2FP.SATFINITE.E4M3.F32.PACK_AB_MERGE_C R148, R3, R148, R6 ;  /* 0x000000940394723e */ /* 0x000fe20004807006 */
[----:B------:R-:W-:Y:S01]  /*df20*/  FFMA.FTZ R117, R117, R42, -R50 ;  /* 0x0000002a75757223 */ /* 0x000fe20000010832 */
[----:B-----5:R-:W-:-:S01]  /*df30*/  FADD.FTZ R6, R0, R25 ;  /* 0x0000001900067221 */ /* 0x020fc20000010000 */
[----:B------:R-:W-:Y:S01]  /*df40*/  FFMA.FTZ R119, R119, R42, -R50 ;  /* 0x0000002a77777223 */ /* 0x000fe20000010832 */
[----:B------:R-:W5:Y:S01]  /*df50*/  @P0 LDC R12, c[0x0][0x450] ;  /* 0x00011400ff0c0b82 */ /* 0x000f620000000800 */
[----:B------:R-:W-:Y:S01]  /*df60*/  MUFU.EX2 R44, R44 ;  /* 0x0000002c002c7308 */ /* 0x000fe20000000800 */
[----:B------:R-:W-:-:S07]  /*df70*/  FADD.FTZ R40, R93, R40 ;  /* 0x000000285d287221 */ /* 0x000fce0000010000 */
[----:B------:R-:W1:Y:S01]  /*df80*/  MUFU.EX2 R87, R87 ;  /* 0x0000005700577308 */ /* 0x000e620000000800 */
[----:B0-----:R-:W-:-:S07]  /*df90*/  FADD.FTZ R6, R37, R6 ;  /* 0x0000000625067221 */ /* 0x001fce0000010000 */
[----:B------:R-:W0:Y:S08]  /*dfa0*/  MUFU.EX2 R38, R38 ;  /* 0x0000002600267308 */ /* 0x000e300000000800 */
[----:B------:R-:W0:Y:S01]  /*dfb0*/  MUFU.EX2 R115, R115 ;  /* 0x0000007300737308 */ /* 0x000e220000000800 */
[----:B------:R-:W-:-:S07]  /*dfc0*/  FADD.FTZ R79, R79, R40 ;  /* 0x000000284f4f7221 */ /* 0x000fce0000010000 */
[----:B------:R-:W5:Y:S01]  /*dfd0*/  MUFU.EX2 R83, R83 ;  /* 0x0000005300537308 */ /* 0x000f620000000800 */
[----:B---3--:R-:W-:-:S07]  /*dfe0*/  FADD.FTZ R3, R49, R6 ;  /* 0x0000000631037221 */ /* 0x008fce0000010000 */
[----:B------:R-:W3:Y:S01]  /*dff0*/  MUFU.EX2 R136, R71 ;  /* 0x0000004700887308 */ /* 0x000ee20000000800 */
[----:B------:R-:W-:-:S01]  /*e000*/  FFMA.FTZ R121, R121, R42, -R50 ;  /* 0x0000002a79797223 */ /* 0x000fc20000010832 */
[----:B------:R-:W-:Y:S01]  /*e010*/  FADD.FTZ R79, R30, R79 ;  /* 0x0000004f1e4f7221 */ /* 0x000fe20000010000 */
[----:B----4-:R-:W-:-:S05]  /*e020*/  F2FP.SATFINITE.E4M3.F32.PACK_AB_MERGE_C R142, R60, R49, RZ ;  /* 0x000000313c8e723e */ /* 0x010fca00048070ff */
[----:B------:R-:W-:Y:S01]  /*e030*/  MUFU.EX2 R117, R117 ;  /* 0x0000007500757308 */ /* 0x000fe20000000800 */
[----:B------:R-:W-:-:S07]  /*e040*/  FADD.FTZ R60, R60, R3 ;  /* 0x000000033c3c7221 */ /* 0x000fce0000010000 */
[----:B------:R-:W4:Y:S01]  /*e050*/  MUFU.EX2 R10, R119 ;  /* 0x00000077000a7308 */ /* 0x000f220000000800 */
[----:B-1----:R-:W-:Y:S01]  /*e060*/  F2FP.SATFINITE.E4M3.F32.PACK_AB_MERGE_C R137, R87, R44, RZ ;  /* 0x0000002c5789723e */ /* 0x002fe200048070ff */
[----:B0-----:R-:W-:Y:S01]  /*e070*/  FADD.FTZ R6, R38, R79 ;  /* 0x0000004f26067221 */ /* 0x001fe20000010000 */
[----:B------:R-:W-:-:S02]  /*e080*/  FADD.FTZ R3, R115, R60 ;  /* 0x0000003c73037221 */ /* 0x000fc40000010000 */
[----:B-----5:R-:W-:-:S03]  /*e090*/  F2FP.SATFINITE.E4M3.F32.PACK_AB_MERGE_C R137, R83, R38, R137 ;  /* 0x000000265389723e */ /* 0x020fc60004807089 */
[----:B------:R-:W0:Y:S01]  /*e0a0*/  MUFU.EX2 R121, R121 ;  /* 0x0000007900797308 */ /* 0x000e220000000800 */
[----:B------:R-:W-:-:S01]  /*e0b0*/  FADD.FTZ R83, R83, R6 ;  /* 0x0000000653537221 */ /* 0x000fc20000010000 */
[----:B---3--:R-:W-:Y:S01]  /*e0c0*/  FADD.FTZ R6, R136, R3 ;  /* 0x0000000388067221 */ /* 0x008fe20000010000 */
[----:B------:R-:W-:Y:S01]  /*e0d0*/  @P0 IMAD.HI.U32 R7, R100, R7, RZ ;  /* 0x0000000764070227 */ /* 0x000fe200078e00ff */
[----:B----4-:R-:W-:-:S03]  /*e0e0*/  F2FP.SATFINITE.E4M3.F32.PACK_AB_MERGE_C R3, R10, R117, RZ ;  /* 0x000000750a03723e */ /* 0x010fc600048070ff */
[----:B------:R-:W-:-:S01]  /*e0f0*/  FADD.FTZ R117, R117, R6 ;  /* 0x0000000675757221 */ /* 0x000fc20000010000 */
[----:B------:R-:W-:Y:S01]  /*e100*/  IMAD.MOV.U32 R6, RZ, RZ, R100 ;  /* 0x000000ffff067224 */ /* 0x000fe200078e0064 */
[----:B------:R-:W-:Y:S02]  /*e110*/  @P0 SHF.R.U32.HI R6, RZ, R12, R7 ;  /* 0x0000000cff060219 */ /* 0x000fe40000011607 */
[----:B------:R-:W-:Y:S02]  /*e120*/  FADD.FTZ R10, R10, R117 ;  /* 0x000000750a0a7221 */ /* 0x000fe40000010000 */
[----:B------:R-:W-:Y:S02]  /*e130*/  IADD3 R7, R6, R96, -R98 ;  /* 0x0000006006077210 */ /* 0x000fe40007ffe862 */
[----:B------:R-:W-:Y:S01]  /*e140*/  F2FP.SATFINITE.E4M3.F32.PACK_AB_MERGE_C R136, R136, R115, R3 ;  /* 0x000000738888723e */ /* 0x000fe20004807003 */
[----:B0-----:R-:W-:-:S01]  /*e150*/  FADD.FTZ R3, R121, R10 ;  /* 0x0000000a79037221 */ /* 0x001fc20000010000 */
[----:B------:R-:W-:Y:S01]  /*e160*/  SHF.R.S32.HI R10, RZ, 0x1f, R7 ;  /* 0x0000001fff0a7819 */ /* 0x000fe20000011407 */
[----:B------:R-:W-:Y:S03]  /*e170*/  MUFU.EX2 R48, R48 ;  /* 0x0000003000307308 */ /* 0x000fe60000000800 */
[----:B------:R-:W-:Y:S01]  /*e180*/  LEA.HI R10, R10, R7, RZ, 0x7 ;  /* 0x000000070a0a7211 */ /* 0x000fe200078f38ff */
[-CC-:B------:R-:W-:Y:S01]  /*e190*/  FFMA.FTZ R89, R89, R42.reuse, -R50.reuse ;  /* 0x0000002a59597223 */ /* 0x180fe20000010832 */
[----:B------:R-:W-:-:S03]  /*e1a0*/  FFMA.FTZ R123, R123, R42, -R50 ;  /* 0x0000002a7b7b7223 */ /* 0x000fc60000010832 */
[----:B------:R-:W-:Y:S01]  /*e1b0*/  MUFU.EX2 R61, R61 ;  /* 0x0000003d003d7308 */ /* 0x000fe20000000800 */
[----:B------:R-:W-:Y:S01]  /*e1c0*/  SHF.R.S32.HI R10, RZ, 0x7, R10 ;  /* 0x00000007ff0a7819 */ /* 0x000fe2000001140a */
[----:B------:R-:W-:Y:S01]  /*e1d0*/  FFMA.FTZ R50, R125, R42, -R50 ;  /* 0x0000002a7d327223 */ /* 0x000fe20000010832 */
[----:B------:R-:W-:-:S05]  /*e1e0*/  F2FP.SATFINITE.E4M3.F32.PACK_AB_MERGE_C R29, R56, R29, RZ ;  /* 0x0000001d381d723e */ /* 0x000fca00048070ff */
[----:B------:R-:W0:Y:S01]  /*e1f0*/  MUFU.EX2 R46, R46 ;  /* 0x0000002e002e7308 */ /* 0x000e220000000800 */
[----:B------:R-:W-:Y:S01]  /*e200*/  F2FP.SATFINITE.E4M3.F32.PACK_AB_MERGE_C R140, R15, R140, R29 ;  /* 0x0000008c0f8c723e */ /* 0x000fe2000480701d */
[----:B------:R-:W-:-:S06]  /*e210*/  FADD.FTZ R44, R44, R83 ;  /* 0x000000532c2c7221 */ /* 0x000fcc0000010000 */
[----:B------:R-:W1:Y:S01]  /*e220*/  MUFU.EX2 R95, R95 ;  /* 0x0000005f005f7308 */ /* 0x000e620000000800 */
[----:B------:R-:W-:Y:S01]  /*e230*/  VIADD R15, R88, 0xfffffffe ;  /* 0xfffffffe580f7836 */ /* 0x000fe20000000000 */
[----:B--2---:R-:W-:-:S06]  /*e240*/  VIMNMX R11, R11, R10, !PT ;  /* 0x0000000a0b0b7248 */ /* 0x004fcc0007fe0100 */
[----:B------:R-:W2:Y:S01]  /*e250*/  MUFU.EX2 R138, R89 ;  /* 0x00000059008a7308 */ /* 0x000ea20000000800 */
[----:B------:R3:W-:Y:S07]  /*e260*/  STL [R1+0x18], R11 ;  /* 0x0000180b01007387 */ /* 0x0007ee0000100800 */
[----:B------:R-:W4:Y:S01]  /*e270*/  MUFU.EX2 R123, R123 ;  /* 0x0000007b007b7308 */ /* 0x000f220000000800 */
[----:B------:R-:W-:-:S07]  /*e280*/  FADD.FTZ R87, R87, R44 ;  /* 0x0000002c57577221 */ /* 0x000fce0000010000 */
[----:B------:R-:W5:Y:S01]  /*e290*/  MUFU.EX2 R50, R50 ;  /* 0x0000003200327308 */ /* 0x000f620000000800 */
[----:B------:R-:W-:Y:S02]  /*e2a0*/  ISETP.GE.AND P2, PT, R15, R11, PT ;  /* 0x0000000b0f00720c */ /* 0x000fe40003f46270 */
[----:B------:R-:W-:Y:S01]  /*e2b0*/  F2FP.SATFINITE.E4M3.F32.PACK_AB_MERGE_C R142, R37, R0, R142 ;  /* 0x00000000258e723e */ /* 0x000fe2000480708e */
[----:B0-----:R-:W-:-:S01]  /*e2c0*/  FADD.FTZ R0, R46, R87 ;  /* 0x000000572e007221 */ /* 0x001fc20000010000 */
[----:B------:R-:W-:-:S04]  /*e2d0*/  F2FP.SATFINITE.E4M3.F32.PACK_AB_MERGE_C R139, R61, R48, RZ ;  /* 0x000000303d8b723e */ /* 0x000fc800048070ff */
[C---:B-1----:R-:W-:Y:S01]  /*e2e0*/  F2FP.SATFINITE.E4M3.F32.PACK_AB_MERGE_C R139, R95.reuse, R46, R139 ;  /* 0x0000002e5f8b723e */ /* 0x042fe2000480708b */
[----:B------:R-:W-:-:S01]  /*e2f0*/  FADD.FTZ R95, R95, R0 ;  /* 0x000000005f5f7221 */ /* 0x000fc20000010000 */
[----:B--2---:R-:W-:Y:S01]  /*e300*/  FADD.FTZ R0, R138, R3 ;  /* 0x000000038a007221 */ /* 0x004fe20000010000 */
[----:B------:R-:W-:Y:S02]  /*e310*/  BSSY B0, `(.L_x_10872) ;  /* 0x0000338000007945 */ /* 0x000fe40003800000 */
[----:B------:R-:W-:-:S01]  /*e320*/  FADD.FTZ R48, R48, R95 ;  /* 0x0000005f30307221 */ /* 0x000fc20000010000 */
[----:B----4-:R-:W-:Y:S01]  /*e330*/  FADD.FTZ R3, R123, R0 ;  /* 0x000000007b037221 */ /* 0x010fe20000010000 */
[C---:B-----5:R-:W-:Y:S02]  /*e340*/  F2FP.SATFINITE.E4M3.F32.PACK_AB_MERGE_C R6, R50.reuse, R123, RZ ;  /* 0x0000007b3206723e */ /* 0x060fe400048070ff */
        /* <DEDUP_REMOVED lines=31> */
[----:B---3--:R-:W-:Y:S06]  /*e540*/  @!P2 BRA `(.L_x_10873) ;  /* 0x000000300050a947 */ /* 0x008fec0003800000 */
[----:B------:R-:W-:Y:S01]  /*e550*/  BSSY B1, `(.L_x_10873) ;  /* 0x0000313000017945 */ /* 0x000fe20003800000 */
        /* <DEDUP_REMOVED lines=28> */
.L_x_10885:
[----:B------:R-:W-:-:S04]  /*e720*/  ISETP.NE.AND P2, PT, R6, 0x1, PT ;  /* 0x000000010600780c */ /* 0x000fc80003f45270 */
[----:B------:R-:W-:-:S04]  /*e730*/  SEL R152, RZ, 0x1, P2 ;  /* 0x00000001ff987807 */ /* 0x000fc80001000000 */
[----:B------:R-:W-:Y:S01]  /*e740*/  LOP3.LUT R152, R7, R152, RZ, 0x3c, !PT ;  /* 0x0000009807987212 */ /* 0x000fe200078e3cff */
[----:B------:R-:W-:Y:S06]  /*e750*/  @!P1 BRA `(.L_x_10874) ;  /* 0x0000000000049947 */ /* 0x000fec0003800000 */
[----:B------:R-:W-:Y:S01]  /*e760*/  BPT.TRAP 0x1 ;  /* 0x000000040000795c */ /* 0x000fe20000300000 */
.L_x_10874:
        /* <DEDUP_REMOVED lines=8> */
.L_x_10875:
[----:B------:R-:W-:Y:S01]  /*e7f0*/  BSSY B2, `(.L_x_10876) ;  /* 0x0000006000027945 */ /* 0x000fe20003800000 */
[----:B------:R-:W-:Y:S02]  /*e800*/  IMAD R24, R18, 0x300, R21 ;  /* 0x0000030012187824 */ /* 0x000fe400078e0215 */
[----:B------:R-:W-:Y:S01]  /*e810*/  IMAD.MOV.U32 R25, RZ, RZ, -0x3ffffff0 ;  /* 0xc0000010ff197424 */ /* 0x000fe200078e00ff */
[----:B-1----:R-:W-:Y:S06]  /*e820*/  @P2 BRA `(.L_x_10877) ;  /* 0x0000000000082947 */ /* 0x002fec0003800000 */
[----:B------:R-:W1:Y:S02]  /*e830*/  SYNCS.PHASECHK.TRANS64.TRYWAIT P2, [R14+URZ+0x19c30], R11 ;  /* 0x019c300b0e0075a7 */ /* 0x000e64000804017f */
[----:B-1----:R-:W-:Y:S05]  /*e840*/  @!P2 BRA `(.L_x_10878) ;  /* 0x000001140020a947 */ /* 0x002fea0003800000 */
.L_x_10877:
[----:B------:R-:W-:Y:S05]  /*e850*/  BSYNC B2 ;  /* 0x0000000000027941 */ /* 0x000fea0003800000 */
.L_x_10876:
[C---:B------:R-:W-:Y:S01]  /*e860*/  VIADD R10, R24.reuse, 0x100 ;  /* 0x00000100180a7836 */ /* 0x040fe20000000000 */
[C---:B------:R-:W-:Y:S01]  /*e870*/  R2UR UR6, R24.reuse ;  /* 0x00000000180672ca */ /* 0x040fe200000e0000 */
[----:B01----:R-:W-:Y:S01]  /*e880*/  IMAD.MOV.U32 R11, RZ, RZ, -0x3ffffff0 ;  /* 0xc0000010ff0b7424 */ /* 0x003fe200078e00ff */
        /* <DEDUP_REMOVED lines=25> */
.L_x_10879:
[----:B------:R-:W-:Y:S01]  /*ea20*/  SHF.L.U32 R7, R7, 0x1f, RZ ;  /* 0x0000001f07077819 */ /* 0x000fe200000006ff */
[----:B------:R-:W-:-:S04]  /*ea30*/  IMAD R20, R6, 0x8, R16 ;  /* 0x0000000806147824 */ /* 0x000fc800078e0210 */
[----:B------:R0:W1:Y:S01]  /*ea40*/  SYNCS.PHASECHK.TRANS64.TRYWAIT P2, [R20+URZ+0x19c50], R7 ;  /* 0x019c5007140075a7 */ /* 0x000062000804017f */
[----:B------:R-:W-:Y:S05]  /*ea50*/  @!P1 BRA `(.L_x_10880) ;  /* 0x0000000000049947 */ /* 0x000fea0003800000 */
[----:B------:R-:W-:Y:S01]  /*ea60*/  BPT.TRAP 0x1 ;  /* 0x000000040000795c */ /* 0x000fe20000300000 */
.L_x_10880:
[----:B------:R-:W-:Y:S04]  /*ea70*/  BSSY B2, `(.L_x_10881) ;  /* 0x0000004000027945 */ /* 0x000fe80003800000 */
[----:B-1----:R-:W-:Y:S05]  /*ea80*/  @P2 BRA `(.L_x_10882) ;  /* 0x0000000000082947 */ /* 0x002fea0003800000 */
[----:B------:R-:W1:Y:S02]  /*ea90*/  SYNCS.PHASECHK.TRANS64.TRYWAIT P2, [R20+URZ+0x19c50], R7 ;  /* 0x019c5007140075a7 */ /* 0x000e64000804017f */
[----:B-1----:R-:W-:Y:S05]  /*eaa0*/  @!P2 BRA `(.L_x_10883) ;  /* 0x00000110009ca947 */ /* 0x002fea0003800000 */
.L_x_10882:
[----:B------:R-:W-:Y:S05]  /*eab0*/  BSYNC B2 ;  /* 0x0000000000027941 */ /* 0x000fea0003800000 */
.L_x_10881:
[----:B01----:R-:W-:Y:S01]  /*eac0*/  VIADD R7, R16, 0x3000 ;  /* 0x0000300010077836 */ /* 0x003fe20000000000 */
[----:B------:R-:W-:-:S04]  /*ead0*/  WARPGROUP.ARRIVE ;  /* 0x00000000000079c5 */ /* 0x000fc80000000000 */
[----:B------:R-:W-:-:S04]  /*eae0*/  SHF.R.U32.HI R7, RZ, 0x4, R7 ;  /* 0x00000004ff077819 */ /* 0x000fc80000011607 */
[----:B------:R-:W-:-:S04]  /*eaf0*/  LOP3.LUT R7, R7, 0x3fff, RZ, 0xc0, !PT ;  /* 0x00003fff07077812 */ /* 0x000fc800078ec0ff */
[----:B------:R-:W-:-:S05]  /*eb00*/  LOP3.LUT R7, R7, 0x10000, RZ, 0xfc, !PT ;  /* 0x0001000007077812 */ /* 0x000fca00078efcff */
[----:B------:R-:W-:Y:S02]  /*eb10*/  IMAD R6, R6, 0x300, R7 ;  /* 0x0000030006067824 */ /* 0x000fe400078e0207 */
[----:B------:R-:W-:-:S03]  /*eb20*/  IMAD.MOV.U32 R7, RZ, RZ, 0x40000040 ;  /* 0x40000040ff077424 */ /* 0x000fc600078e00ff */
[----:B------:R-:W-:Y:S02]  /*eb30*/  R2UR UR6, R6 ;  /* 0x00000000060672ca */ /* 0x000fe400000e0000 */
[----:B------:R-:W-:-:S13]  /*eb40*/  R2UR UR7, R7 ;  /* 0x00000000070772ca */ /* 0x000fda00000e0000 */
[----:B------:R-:W-:Y:S01]  /*eb50*/  QGMMA.64x96x32.F32.E4M3.E4M3 R88, R148, gdesc[UR4], R88, gsb0 ;  /* 0x0160000494587df3 */ /* 0x000fe20008000858 */
[----:B------:R-:W-:Y:S02]  /*eb60*/  VIADD R10, R6, 0x2 ;  /* 0x00000002060a7836 */ /* 0x000fe40000000000 */
[----:B------:R-:W-:-:S03]  /*eb70*/  IMAD.MOV.U32 R11, RZ, RZ, 0x40000040 ;  /* 0x40000040ff0b7424 */ /* 0x000fc600078e00ff */
[----:B------:R-:W-:Y:S02]  /*eb80*/  R2UR UR6, R10 ;  /* 0x000000000a0672ca */ /* 0x000fe400000e0000 */
[----:B------:R-:W-:Y:S01]  /*eb90*/  R2UR UR7, R11 ;  /* 0x000000000b0772ca */ /* 0x000fe200000e0000 */
[----:B------:R-:W-:Y:S02]  /*eba0*/  WARPGROUP.DEPBAR.LE gsb0, 0x0 ;  /* 0x00008000000079c5 */ /* 0x000fe40000010000 */
[----:B------:R-:W-:Y:S01]  /*ebb0*/  WARPGROUP.ARRIVE ;  /* 0x00000000000079c5 */ /* 0x000fe20000000000 */
[----:B------:R-:W2:Y:S04]  /*ebc0*/  LDL R148, [R1+0x38] ;  /* 0x0000380001947983 */ /* 0x000ea80000100800 */
[----:B------:R-:W3:Y:S05]  /*ebd0*/  LDL R149, [R1+0x24] ;  /* 0x0000240001957983 */ /* 0x000eea0000100800 */
[----:B------:R-:W-:Y:S01]  /*ebe0*/  QGMMA.64x96x32.F32.E4M3.E4M3 R88, R144, gdesc[UR4], R88, gsb0 ;  /* 0x0160000490587df3 */ /* 0x000fe20008000858 */
[----:B------:R-:W3:Y:S04]  /*ebf0*/  LDL R150, [R1+0x28] ;  /* 0x0000280001967983 */ /* 0x000ee80000100800 */
[----:B------:R-:W4:Y:S01]  /*ec00*/  LDL R151, [R1+0x20] ;  /* 0x0000200001977983 */ /* 0x000f220000100800 */
[----:B------:R-:W-:-:S03]  /*ec10*/  WARPGROUP.DEPBAR.LE gsb0, 0x0 ;  /* 0x00008000000079c5 */ /* 0x000fc60000010000 */
[----:B------:R-:W2:Y:S01]  /*ec20*/  LDL R147, [R1+0x1c] ;  /* 0x00001c0001937983 */ /* 0x000ea20000100800 */
[----:B------:R-:W-:Y:S01]  /*ec30*/  VIADD R10, R6, 0x4 ;  /* 0x00000004060a7836 */ /* 0x000fe20000000000 */
[----:B------:R-:W-:Y:S01]  /*ec40*/  WARPGROUP.ARRIVE ;  /* 0x00000000000079c5 */ /* 0x000fe20000000000 */
[----:B------:R-:W-:Y:S02]  /*ec50*/  IMAD.MOV.U32 R11, RZ, RZ, 0x40000040 ;  /* 0x40000040ff0b7424 */ /* 0x000fe400078e00ff */
[----:B------:R-:W-:Y:S01]  /*ec60*/  FMUL.FTZ R58, R2, R58 ;  /* 0x0000003a023a7220 */ /* 0x000fe20000410000 */
[----:B------:R-:W-:Y:S01]  /*ec70*/  VIADD R6, R6, 0x6 ;  /* 0x0000000606067836 */ /* 0x000fe20000000000 */
        /* <DEDUP_REMOVED lines=12> */
[----:B------:R-:W0:Y:S01]  /*ed40*/  @P0 LDC R54, c[0x0][0x44c] ;  /* 0x00011300ff360b82 */ /* 0x000e220000000800 */
        /* <DEDUP_REMOVED lines=15> */
[----:B------:R-:W1:Y:S01]  /*ee40*/  @P0 LDC R53, c[0x0][0x450] ;  /* 0x00011400ff350b82 */ /* 0x000e620000000800 */
        /* <DEDUP_REMOVED lines=47> */
[----:B------:R-:W-:Y:S07]  /*f140*/  QGMMA.64x96x32.F32.E4M3.E4M3 R88, R136, gdesc[UR4], R88, gsb0 ;  /* 0x0160000488587df3 */ /* 0x000fee0008000858 */
        /* <DEDUP_REMOVED lines=13> */
[----:B------:R-:W-:-:S07]  /*f220*/  WARPGROUP.DEPBAR.LE gsb0, 0x0 ;  /* 0x00008000000079c5 */ /* 0x000fce0000010000 */
[----:B------:R-:W-:Y:S08]  /*f230*/  MUFU.TANH R33, R33 ;  /* 0x0000002100217308 */ /* 0x000ff00000002400 */
[----:B------:R-:W-:Y:S08]  /*f240*/  MUFU.TANH R7, R7 ;  /* 0x0000000700077308 */ /* 0x000ff00000002400 */
[----:B------:R-:W-:Y:S08]  /*f250*/  MUFU.TANH R43, R43 ;  /* 0x0000002b002b7308 */ /* 0x000ff00000002400 */
[----:B------:R-:W-:Y:S08]  /*f260*/  MUFU.TANH R84, R84 ;  /* 0x0000005400547308 */ /* 0x000ff00000002400 */
[----:B------:R-:W-:Y:S08]  /*f270*/  MUFU.TANH R25, R25 ;  /* 0x0000001900197308 */ /* 0x000ff00000002400 */
[----:B------:R-:W-:Y:S08]  /*f280*/  MUFU.TANH R80, R80 ;  /* 0x0000005000507308 */ /* 0x000ff00000002400 */
[----:B------:R-:W-:Y:S01]  /*f290*/  MUFU.TANH R26, R26 ;  /* 0x0000001a001a7308 */ /* 0x000fe20000002400 */
[----:B--2---:R-:W-:-:S04]  /*f2a0*/  IMAD.IADD R56, R148, 0x1, R147 ;  /* 0x0000000194387824 */ /* 0x004fc800078e0293 */
[----:B0-----:R-:W-:-:S03]  /*f2b0*/  @P0 IMAD.HI.U32 R54, R56, R54, RZ ;  /* 0x0000003638360227 */ /* 0x001fc600078e00ff */
[----:B------:R-:W-:Y:S02]  /*f2c0*/  MUFU.TANH R29, R29 ;  /* 0x0000001d001d7308 */ /* 0x000fe40000002400 */
[----:B-1----:R-:W-:Y:S01]  /*f2d0*/  @P0 SHF.R.U32.HI R56, RZ, R53, R54 ;  /* 0x00000035ff380219 */ /* 0x002fe20000011636 */
[C---:B------:R-:W-:Y:S01]  /*f2e0*/  FMUL.FTZ R54, R2.reuse, R59 ;  /* 0x0000003b02367220 */ /* 0x040fe20000410000 */
[----:B------:R-:W-:-:S03]  /*f2f0*/  FMUL.FTZ R59, R2, R61 ;  /* 0x0000003d023b7220 */ /* 0x000fc60000410000 */
[----:B------:R-:W0:Y:S01]  /*f300*/  SHFL.IDX PT, R136, R56, RZ, 0x1c1f ;  /* 0x001c1fff38887589 */ /* 0x000e2200000e0000 */
[----:B------:R1:W-:Y:S08]  /*f310*/  MUFU.TANH R53, R58 ;  /* 0x0000003a00357308 */ /* 0x0003f00000002400 */
[----:B------:R-:W-:Y:S01]  /*f320*/  MUFU.TANH R59, R59 ;  /* 0x0000003b003b7308 */ /* 0x000fe20000002400 */
[----:B-1----:R-:W-:Y:S01]  /*f330*/  FMUL.FTZ R58, R2, R60 ;  /* 0x0000003c023a7220 */ /* 0x002fe20000410000 */
[----:B------:R-:W-:-:S04]  /*f340*/  IMAD.MOV.U32 R60, RZ, RZ, -0x80 ;  /* 0xffffff80ff3c7424 */ /* 0x000fc800078e00ff */
[----:B------:R-:W-:Y:S02]  /*f350*/  IMAD R60, R15, R60, 0x1 ;  /* 0x000000010f3c7424 */ /* 0x000fe400078e023c */
[----:B------:R-:W1:Y:S03]  /*f360*/  MUFU.TANH R58, R58 ;  /* 0x0000003a003a7308 */ /* 0x000e660000002400 */
[----:B---3--:R-:W-:-:S05]  /*f370*/  IADD3 R60, R150, R60, -R149 ;  /* 0x0000003c963c7210 */ /* 0x008fca0007ffe895 */
[----:B----4-:R-:W-:Y:S01]  /*f380*/  IMAD.IADD R60, R60, 0x1, -R151 ;  /* 0x000000013c3c7824 */ /* 0x010fe200078e0a97 */
[----:B------:R-:W-:Y:S01]  /*f390*/  MUFU.TANH R30, R30 ;  /* 0x0000001e001e7308 */ /* 0x000fe20000002400 */
[----:B------:R-:W2:Y:S02]  /*f3a0*/  S2R R151, SR_TID.X ;  /* 0x0000000000977919 */ /* 0x000ea40000002100 */
[----:B0-----:R-:W-:-:S05]  /*f3b0*/  IMAD.IADD R61, R60, 0x1, R136 ;  /* 0x000000013c3d7824 */ /* 0x001fca00078e0288 */
[C---:B------:R-:W-:Y:S01]  /*f3c0*/  ISETP.GT.AND P2, PT, R61.reuse, RZ, PT ;  /* 0x000000ff3d00720c */ /* 0x040fe20003f44270 */
[----:B------:R-:W-:Y:S01]  /*f3d0*/  MUFU.TANH R34, R34 ;  /* 0x0000002200227308 */ /* 0x000fe20000002400 */
[C---:B------:R-:W-:Y:S02]  /*f3e0*/  ISETP.GT.AND P3, PT, R61.reuse, 0x1, PT ;  /* 0x000000013d00780c */ /* 0x040fe40003f64270 */
[----:B-----5:R-:W-:Y:S02]  /*f3f0*/  FSEL R6, R6, -INF , P2 ;  /* 0xff80000006067808 */ /* 0x020fe40001000000 */
        /* <DEDUP_REMOVED lines=9> */
[----:B------:R-:W-:Y:S02]  /*f490*/  FSEL R27, R27, -INF , P3 ;  /* 0xff8000001b1b7808 */ /* 0x000fe40001800000 */
[----:B------:R-:W-:-:S02]  /*f4a0*/  FMNMX.FTZ R65, R24, R65, !PT ;  /* 0x0000004118417209 */ /* 0x000fc40007810000 */
[----:B------:R-:W-:Y:S01]  /*f4b0*/  ISETP.GT.AND P3, PT, R61, 0x11, PT ;  /* 0x000000113d00780c */ /* 0x000fe20003f64270 */
[----:B------:R-:W-:Y:S01]  /*f4c0*/  MUFU.TANH R41, R41 ;  /* 0x0000002900297308 */ /* 0x000fe20000002400 */
[----:B------:R-:W-:Y:S02]  /*f4d0*/  FSEL R28, R28, -INF , P2 ;  /* 0xff8000001c1c7808 */ /* 0x000fe40001000000 */
[----:B------:R-:W-:Y:S02]  /*f4e0*/  FMNMX.FTZ R65, R27, R65, !PT ;  /* 0x000000411b417209 */ /* 0x000fe40007810000 */
[----:B------:R-:W-:Y:S02]  /*f4f0*/  ISETP.GT.AND P2, PT, R61, 0x18, PT ;  /* 0x000000183d00780c */ /* 0x000fe40003f44270 */
[----:B------:R-:W-:Y:S01]  /*f500*/  FSEL R31, R31, -INF , P3 ;  /* 0xff8000001f1f7808 */ /* 0x000fe20001800000 */
[----:B------:R-:W-:Y:S01]  /*f510*/  MUFU.TANH R45, R45 ;  /* 0x0000002d002d7308 */ /* 0x000fe20000002400 */
[----:B------:R-:W-:-:S02]  /*f520*/  FMNMX.FTZ R65, R28, R65, !PT ;  /* 0x000000411c417209 */ /* 0x000fc40007810000 */
[----:B------:R-:W-:Y:S02]  /*f530*/  ISETP.GT.AND P3, PT, R61, 0x19, PT ;  /* 0x000000193d00780c */ /* 0x000fe40003f64270 */
        /* <DEDUP_REMOVED lines=17> */
[----:B------:R-:W-:Y:S01]  /*f650*/  FMUL.FTZ R65, R2, R77 ;  /* 0x0000004d02417220 */ /* 0x000fe20000410000 */
[----:B------:R-:W-:Y:S01]  /*f660*/  ISETP.GT.AND P2, PT, R61, 0x30, PT ;  /* 0x000000303d00780c */ /* 0x000fe20003f44270 */
[----:B------:R-:W-:Y:S01]  /*f670*/  MUFU.TANH R54, R54 ;  /* 0x0000003600367308 */ /* 0x000fe20000002400 */
[----:B------:R-:W-:Y:S02]  /*f680*/  FSEL R77, R42, -INF , P3 ;  /* 0xff8000002a4d7808 */ /* 0x000fe40001800000 */
        /* <DEDUP_REMOVED lines=25> */
[----:B-1----:R-:W-:Y:S02]  /*f820*/  FSEL R58, R58, -INF , P2 ;  /* 0xff8000003a3a7808 */ /* 0x002fe40001000000 */
[----:B------:R-:W-:Y:S02]  /*f830*/  FMNMX.FTZ R136, R55, R136, !PT ;  /* 0x0000008837887209 */ /* 0x000fe40007810000 */
[----:B------:R-:W-:Y:S01]  /*f840*/  FSEL R59, R59, -INF , P4 ;  /* 0xff8000003b3b7808 */ /* 0x000fe20002000000 */
[----:B------:R-:W-:Y:S01]  /*f850*/  MUFU.TANH R71, R71 ;  /* 0x0000004700477308 */ /* 0x000fe20000002400 */
[----:B------:R-:W-:Y:S02]  /*f860*/  FMNMX.FTZ R136, R58, R136, !PT ;  /* 0x000000883a887209 */ /* 0x000fe40007810000 */
[----:B------:R-:W-:Y:S02]  /*f870*/  ISETP.GT.AND P5, PT, R61, 0x50, PT ;  /* 0x000000503d00780c */ /* 0x000fe40003fa4270 */
[----:B------:R-:W-:-:S02]  /*f880*/  FMNMX.FTZ R136, R59, R136, !PT ;  /* 0x000000883b887209 */ /* 0x000fc40007810000 */
[----:B------:R-:W-:Y:S01]  /*f890*/  FSEL R62, R62, -INF , P5 ;  /* 0xff8000003e3e7808 */ /* 0x000fe20002800000 */
[----:B------:R-:W-:Y:S01]  /*f8a0*/  MUFU.TANH R74, R74 ;  /* 0x0000004a004a7308 */ /* 0x000fe20000002400 */
[C---:B------:R-:W-:Y:S02]  /*f8b0*/  ISETP.GT.AND P3, PT, R61.reuse, 0x51, PT ;  /* 0x000000513d00780c */ /* 0x040fe40003f64270 */
[----:B------:R-:W-:Y:S02]  /*f8c0*/  FMNMX.FTZ R42, R62, R136, !PT ;  /* 0x000000883e2a7209 */ /* 0x000fe40007810000 */
[----:B------:R1:W3:Y:S01]  /*f8d0*/  SHFL.IDX PT, R136, R56, 0x1, 0x1c1f ;  /* 0x003c1f0038887f89 */ /* 0x0002e200000e0000 */
[C---:B------:R-:W-:Y:S02]  /*f8e0*/  ISETP.GT.AND P2, PT, R61.reuse, 0x58, PT ;  /* 0x000000583d00780c */ /* 0x040fe40003f44270 */
[----:B------:R-:W-:Y:S01]  /*f8f0*/  FSEL R64, R64, -INF , P3 ;  /* 0xff80000040407808 */ /* 0x000fe20001800000 */
[----:B------:R-:W-:Y:S01]  /*f900*/  MUFU.TANH R75, R75 ;  /* 0x0000004b004b7308 */ /* 0x000fe20000002400 */
[----:B------:R-:W-:-:S02]  /*f910*/  ISETP.GT.AND P6, PT, R61, 0x59, PT ;  /* 0x000000593d00780c */ /* 0x000fc40003fc4270 */
[----:B------:R-:W-:Y:S01]  /*f920*/  FSEL R68, R68, -INF , P2 ;  /* 0xff80000044447808 */ /* 0x000fe20001000000 */
[----:B-1----:R-:W-:Y:S01]  /*f930*/  FMUL.FTZ R56, R2, R79 ;  /* 0x0000004f02387220 */ /* 0x002fe20000410000 */
        /* <DEDUP_REMOVED lines=8> */
[----:B------:R-:W-:-:S02]  /*f9c0*/  ISETP.GT.AND P4, PT, R61, 0x61, PT ;  /* 0x000000613d00780c */ /* 0x000fc40003f84270 */
[----:B------:R-:W-:Y:S02]  /*f9d0*/  ISETP.GT.AND P3, PT, R61, 0x68, PT ;  /* 0x000000683d00780c */ /* 0x000fe40003f64270 */
[----:B------:R-:W-:Y:S02]  /*f9e0*/  FSEL R72, R72, -INF , P5 ;  /* 0xff80000048487808 */ /* 0x000fe40002800000 */
[----:B------:R-:W-:Y:S01]  /*f9f0*/  FMNMX.FTZ R42, R69, R42, !PT ;  /* 0x0000002a452a7209 */ /* 0x000fe20007810000 */
[----:B---3--:R-:W-:Y:S01]  /*fa00*/  IMAD.IADD R136, R60, 0x1, R136 ;  /* 0x000000013c887824 */ /* 0x008fe200078e0288 */
[----:B------:R-:W-:Y:S01]  /*fa10*/  FSEL R73, R73, -INF , P4 ;  /* 0xff80000049497808 */ /* 0x000fe20002000000 */
[----:B------:R-:W-:Y:S01]  /*fa20*/  MUFU.TANH R56, R56 ;  /* 0x0000003800387308 */ /* 0x000fe20000002400 */
[----:B------:R-:W-:Y:S01]  /*fa30*/  FSEL R76, R76, -INF , P3 ;  /* 0xff8000004c4c7808 */ /* 0x000fe20001800000 */
[----:B------:R-:W-:Y:S01]  /*fa40*/  FMUL.FTZ R60, R2, R87 ;  /* 0x00000057023c7220 */ /* 0x000fe20000410000 */
[----:B------:R-:W-:-:S02]  /*fa50*/  FMNMX.FTZ R42, R72, R42, !PT ;  /* 0x0000002a482a7209 */ /* 0x000fc40007810000 */
[C---:B------:R-:W-:Y:S02]  /*fa60*/  ISETP.GT.AND P2, PT, R61.reuse, 0x69, PT ;  /* 0x000000693d00780c */ /* 0x040fe40003f44270 */
[C---:B------:R-:W-:Y:S01]  /*fa70*/  ISETP.GT.AND P6, PT, R61.reuse, 0x70, PT ;  /* 0x000000703d00780c */ /* 0x040fe20003fc4270 */
[----:B------:R-:W-:Y:S01]  /*fa80*/  MUFU.TANH R79, R79 ;  /* 0x0000004f004f7308 */ /* 0x000fe20000002400 */
[C---:B------:R-:W-:Y:S02]  /*fa90*/  ISETP.GT.AND P5, PT, R61.reuse, 0x71, PT ;  /* 0x000000713d00780c */ /* 0x040fe40003fa4270 */
[C---:B------:R-:W-:Y:S02]  /*faa0*/  ISETP.GT.AND P4, PT, R61.reuse, 0x78, PT ;  /* 0x000000783d00780c */ /* 0x040fe40003f84270 */
[----:B------:R-:W-:Y:S01]  /*fab0*/  ISETP.GT.AND P3, PT, R61, 0x79, PT ;  /* 0x000000793d00780c */ /* 0x000fe20003f64270 */
[----:B------:R-:W-:Y:S01]  /*fac0*/  FMUL.FTZ R61, R2, R85 ;  /* 0x00000055023d7220 */ /* 0x000fe20000410000 */
[----:B------:R-:W-:Y:S01]  /*fad0*/  FMNMX.FTZ R85, R73, R42, !PT ;  /* 0x0000002a49557209 */ /* 0x000fe20007810000 */
[----:B------:R-:W-:Y:S01]  /*fae0*/  MUFU.TANH R82, R82 ;  /* 0x0000005200527308 */ /* 0x000fe20000002400 */
[----:B------:R-:W-:-:S02]  /*faf0*/  FSEL R81, R81, -INF , P5 ;  /* 0xff80000051517808 */ /* 0x000fc40002800000 */
[----:B------:R-:W-:Y:S02]  /*fb00*/  ISETP.GT.AND P5, PT, R136, RZ, PT ;  /* 0x000000ff8800720c */ /* 0x000fe40003fa4270 */
[----:B------:R-:W-:Y:S02]  /*fb10*/  FSEL R84, R84, -INF , P4 ;  /* 0xff80000054547808 */ /* 0x000fe40002000000 */
[----:B------:R-:W-:Y:S01]  /*fb20*/  FSEL R7, R7, -INF , P5 ;  /* 0xff80000007077808 */ /* 0x000fe20002800000 */
[----:B------:R0:W1:Y:S01]  /*fb30*/  MUFU.TANH R42, R61 ;  /* 0x0000003d002a7308 */ /* 0x0000620000002400 */
[----:B------:R-:W-:Y:S02]  /*fb40*/  ISETP.GT.AND P4, PT, R136, 0x9, PT ;  /* 0x000000098800780c */ /* 0x000fe40003f84270 */
[----:B------:R-:W-:Y:S02]  /*fb50*/  FSEL R80, R80, -INF , P6 ;  /* 0xff80000050507808 */ /* 0x000fe40003000000 */
[----:B------:R-:W-:-:S02]  /*fb60*/  ISETP.GT.AND P6, PT, R136, 0x10, PT ;  /* 0x000000108800780c */ /* 0x000fc40003fc4270 */
[----:B------:R-:W-:Y:S01]  /*fb70*/  FSEL R26, R26, -INF , P4 ;  /* 0xff8000001a1a7808 */ /* 0x000fe20002000000 */
[----:B------:R-:W-:Y:S01]  /*fb80*/  MUFU.TANH R83, R83 ;  /* 0x0000005300537308 */ /* 0x000fe20000002400 */
[----:B0-----:R-:W-:Y:S02]  /*fb90*/  FSEL R61, R65, -INF , P2 ;  /* 0xff800000413d7808 */ /* 0x001fe40001000000 */
[----:B------:R-:W-:Y:S02]  /*fba0*/  ISETP.GT.AND P2, PT, R136, 0x1, PT ;  /* 0x000000018800780c */ /* 0x000fe40003f44270 */
[----:B------:R-:W-:Y:S01]  /*fbb0*/  FMNMX.FTZ R65, R76, R85, !PT ;  /* 0x000000554c417209 */ /* 0x000fe20007810000 */
[----:B------:R-:W-:Y:S01]  /*fbc0*/  FMUL.FTZ R85, R2, R66 ;  /* 0x0000004202557220 */ /* 0x000fe20000410000 */
[----:B------:R-:W-:Y:S01]  /*fbd0*/  FSEL R11, R11, -INF , P2 ;  /* 0xff8000000b0b7808 */ /* 0x000fe20001000000 */
[----:B------:R-:W-:Y:S01]  /*fbe0*/  MUFU.TANH R60, R60 ;  /* 0x0000003c003c7308 */ /* 0x000fe20000002400 */
[----:B------:R-:W-:-:S02]  /*fbf0*/  ISETP.GT.AND P2, PT, R136, 0x18, PT ;  /* 0x000000188800780c */ /* 0x000fc40003f44270 */
[----:B-1----:R-:W-:Y:S02]  /*fc00*/  FSEL R66, R42, -INF , P3 ;  /* 0xff8000002a427808 */ /* 0x002fe40001800000 */
[----:B------:R-:W-:Y:S02]  /*fc10*/  FSEL R33, R33, -INF , P2 ;  /* 0xff80000021217808 */ /* 0x000fe40001000000 */
[C---:B------:R-:W-:Y:S01]  /*fc20*/  ISETP.GT.AND P2, PT, R136.reuse, 0x29, PT ;  /* 0x000000298800780c */ /* 0x040fe20003f44270 */
[----:B------:R-:W0:Y:S01]  /*fc30*/  MUFU.TANH R85, R85 ;  /* 0x0000005500557308 */ /* 0x000e220000002400 */
[----:B------:R-:W-:Y:S02]  /*fc40*/  ISETP.GT.AND P3, PT, R136, 0x8, PT ;  /* 0x000000088800780c */ /* 0x000fe40003f64270 */
[----:B------:R-:W-:Y:S02]  /*fc50*/  FSEL R86, R43, -INF , P2 ;  /* 0xff8000002b567808 */ /* 0x000fe40001000000 */
[----:B------:R-:W-:-:S02]  /*fc60*/  FMNMX.FTZ R43, R7, R12, !PT ;  /* 0x0000000c072b7209 */ /* 0x000fc40007810000 */
[----:B------:R-:W-:Y:S02]  /*fc70*/  FSEL R25, R25, -INF , P3 ;  /* 0xff80000019197808 */ /* 0x000fe40001800000 */
[----:B------:R-:W-:Y:S02]  /*fc80*/  FMNMX.FTZ R43, R11, R43, !PT ;  /* 0x0000002b0b2b7209 */ /* 0x000fe40007810000 */
[----:B------:R-:W-:Y:S02]  /*fc90*/  ISETP.GT.AND P5, PT, R136, 0x11, PT ;  /* 0x000000118800780c */ /* 0x000fe40003fa4270 */
[----:B------:R-:W-:Y:S02]  /*fca0*/  FMNMX.FTZ R43, R25, R43, !PT ;  /* 0x0000002b192b7209 */ /* 0x000fe40007810000 */
[----:B------:R-:W-:Y:S02]  /*fcb0*/  FSEL R29, R29, -INF , P6 ;  /* 0xff8000001d1d7808 */ /* 0x000fe40003000000 */
[----:B------:R-:W-:-:S02]  /*fcc0*/  FMNMX.FTZ R43, R26, R43, !PT ;  /* 0x0000002b1a2b7209 */ /* 0x000fc40007810000 */
[----:B------:R-:W-:Y:S02]  /*fcd0*/  FSEL R30, R30, -INF , P5 ;  /* 0xff8000001e1e7808 */ /* 0x000fe40002800000 */
[----:B------:R-:W-:Y:S02]  /*fce0*/  FMNMX.FTZ R43, R29, R43, !PT ;  /* 0x0000002b1d2b7209 */ /* 0x000fe40007810000 */
[----:B------:R-:W-:Y:S02]  /*fcf0*/  ISETP.GT.AND P3, PT, R136, 0x19, PT ;  /* 0x000000198800780c */ /* 0x000fe40003f64270 */
        /* <DEDUP_REMOVED lines=10> */
[----:B------:R-:W-:Y:S02]  /*fda0*/  FSEL R41, R41, -INF , P5 ;  /* 0xff80000029297808 */ /* 0x000fe40002800000 */
[----:B------:R-:W-:Y:S02]  /*fdb0*/  FMNMX.FTZ R43, R38, R43, !PT ;  /* 0x0000002b262b7209 */ /* 0x000fe40007810000 */
[C---:B------:R-:W-:Y:S02]  /*fdc0*/  ISETP.GT.AND P3, PT, R136.reuse, 0x30, PT ;  /* 0x000000308800780c */ /* 0x040fe40003f64270 */
        /* <DEDUP_REMOVED lines=26> */
[----:B0-----:R-:W-:Y:S02]  /*ff70*/  FSEL R85, R85, -INF , P3 ;  /* 0xff80000055557808 */ /* 0x001fe40001800000 */
[----:B------:R-:W-:Y:S02]  /*ff80*/  FMNMX.FTZ R43, R63, R43, !PT ;  /* 0x0000002b3f2b7209 */ /* 0x000fe40007810000 */
[C---:B------:R-:W-:Y:S02]  /*ff90*/  ISETP.GT.AND P6, PT, R136.reuse, 0x58, PT ;  /* 0x000000588800780c */ /* 0x040fe40003fc4270 */
        /* <DEDUP_REMOVED lines=17> */
[----:B------:R-:W-:Y:S02]  /*100b0*/  FMNMX.FTZ R65, R61, R65, !PT ;  /* 0x000000413d417209 */ /* 0x000fe40007810000 */
[----:B------:R-:W-:Y:S02]  /*100c0*/  ISETP.GT.AND P3, PT, R136, 0x70, PT ;  /* 0x000000708800780c */ /* 0x000fe40003f64270 */
[----:B------:R-:W-:Y:S02]  /*100d0*/  FSEL R56, R56, -INF , P5 ;  /* 0xff80000038387808 */ /* 0x000fe40002800000 */
[----:B------:R-:W-:-:S02]  /*100e0*/  FMNMX.FTZ R43, R78, R43, !PT ;  /* 0x0000002b4e2b7209 */ /* 0x000fc40007810000 */
[----:B------:R-:W-:Y:S02]  /*100f0*/  FMNMX.FTZ R65, R80, R65, !PT ;  /* 0x0000004150417209 */ /* 0x000fe40007810000 */
[----:B------:R-:W-:Y:S02]  /*10100*/  ISETP.GT.AND P4, PT, R136, 0x71, PT ;  /* 0x000000718800780c */ /* 0x000fe40003f84270 */
[----:B------:R-:W-:Y:S02]  /*10110*/  FSEL R79, R79, -INF , P3 ;  /* 0xff8000004f4f7808 */ /* 0x000fe40001800000 */
[----:B------:R-:W-:Y:S02]  /*10120*/  FMNMX.FTZ R43, R56, R43, !PT ;  /* 0x0000002b382b7209 */ /* 0x000fe40007810000 */
        /* <DEDUP_REMOVED lines=9> */
[----:B------:R-:W-:Y:S02]  /*101c0*/  FSEL R60, R60, -INF , P5 ;  /* 0xff8000003c3c7808 */ /* 0x000fe40002800000 */
[----:B------:R-:W-:Y:S01]  /*101d0*/  FMNMX.FTZ R43, R83, R43, !PT ;  /* 0x0000002b532b7209 */ /* 0x000fe20007810000 */
[----:B------:R-:W0:Y:S01]  /*101e0*/  SHFL.BFLY PT, R42, R65, 0x2, 0x1f ;  /* 0x0c401f00412a7f89 */ /* 0x000e2200000e0000 */
[----:B--2---:R-:W-:Y:S02]  /*101f0*/  LOP3.LUT R137, R151, 0x7f, RZ, 0xc0, !PT ;  /* 0x0000007f97897812 */ /* 0x004fe400078ec0ff */
[----:B------:R-:W-:-:S05]  /*10200*/  FMNMX.FTZ R43, R60, R43, !PT ;  /* 0x0000002b3c2b7209 */ /* 0x000fca0007810000 */
[----:B------:R-:W1:Y:S01]  /*10210*/  SHFL.BFLY PT, R136, R43, 0x2, 0x1f ;  /* 0x0c401f002b887f89 */ /* 0x000e6200000e0000 */
[----:B0-----:R-:W-:-:S05]  /*10220*/  FMNMX.FTZ R42, R65, R42, !PT ;  /* 0x0000002a412a7209 */ /* 0x001fca0007810000 */
[----:B------:R-:W0:Y:S01]  /*10230*/  SHFL.BFLY PT, R65, R42, 0x1, 0x1f ;  /* 0x0c201f002a417f89 */ /* 0x000e2200000e0000 */
[----:B-1----:R-:W-:-:S05]  /*10240*/  FMNMX.FTZ R43, R43, R136, !PT ;  /* 0x000000882b2b7209 */ /* 0x002fca0007810000 */
[----:B------:R-:W1:Y:S01]  /*10250*/  SHFL.BFLY PT, R136, R43, 0x1, 0x1f ;  /* 0x0c201f002b887f89 */ /* 0x000e6200000e0000 */
[----:B0-----:R-:W-:Y:S01]  /*10260*/  FMNMX.FTZ R65, R42, R65, !PT ;  /* 0x000000412a417209 */ /* 0x001fe20007810000 */
[----:B------:R-:W-:-:S03]  /*10270*/  IMAD.U32 R42, RZ, RZ, UR37 ;  /* 0x00000025ff2a7e24 */ /* 0x000fc6000f8e00ff */
[C---:B------:R-:W-:Y:S01]  /*10280*/  FSETP.NEU.FTZ.AND P2, PT, R65.reuse, -INF , PT ;  /* 0xff8000004100780b */ /* 0x040fe20003f5d000 */
[----:B------:R-:W-:-:S01]  /*10290*/  FFMA.FTZ R87, R65, R42, -8 ;  /* 0xc100000041577423 */ /* 0x000fc2000001002a */
[----:B-1----:R-:W-:-:S04]  /*102a0*/  FMNMX.FTZ R43, R43, R136, !PT ;  /* 0x000000882b2b7209 */ /* 0x002fc80007810000 */
[----:B------:R-:W-:Y:S02]  /*102b0*/  FSEL R87, R87, RZ, P2 ;  /* 0x000000ff57577208 */ /* 0x000fe40001000000 */
[C---:B------:R-:W-:Y:S01]  /*102c0*/  FSETP.NEU.FTZ.AND P3, PT, R43.reuse, -INF , PT ;  /* 0xff8000002b00780b */ /* 0x040fe20003f7d000 */
[-C--:B------:R-:W-:Y:S02]  /*102d0*/  FFMA.FTZ R136, R43, R42.reuse, -8 ;  /* 0xc10000002b887423 */ /* 0x080fe4000001002a */
        /* <DEDUP_REMOVED lines=32> */
[----:B------:R-:W-:Y:S01]  /*104e0*/  FSEL R87, R136, RZ, P3 ;  /* 0x000000ff88577208 */ /* 0x000fe20001800000 */
[----:B------:R-:W-:Y:S01]  /*104f0*/  MUFU.EX2 R6, R6 ;  /* 0x0000000600067308 */ /* 0x000fe20000000800 */
[----:B------:R-:W-:-:S02]  /*10500*/  FSEL R136, R65, RZ, P2 ;  /* 0x000000ff41887208 */ /* 0x000fc40001000000 */
[----:B------:R-:W-:Y:S01]  /*10510*/  ISETP.NE.AND P2, PT, R137, RZ, PT ;  /* 0x000000ff8900720c */ /* 0x000fe20003f45270 */
[----:B------:R-:W-:-:S01]  /*10520*/  FFMA.FTZ R7, R7, R42, -R87 ;  /* 0x0000002a07077223 */ /* 0x000fc20000010857 */
[----:B------:R-:W-:Y:S01]  /*10530*/  FFMA.FTZ R11, R11, R42, -R87 ;  /* 0x0000002a0b0b7223 */ /* 0x000fe20000010857 */
[----:B------:R-:W-:-:S01]  /*10540*/  FADD.FTZ R136, -R136, R13 ;  /* 0x0000000d88887221 */ /* 0x000fc20000010100 */
[-CC-:B------:R-:W-:Y:S01]  /*10550*/  FFMA.FTZ R13, R50, R42.reuse, -R87.reuse ;  /* 0x0000002a320d7223 */ /* 0x180fe20000010857 */
[----:B------:R-:W-:Y:S01]  /*10560*/  FSEL R50, R43, RZ, P3 ;  /* 0x000000ff2b327208 */ /* 0x000fe20001800000 */
[-CC-:B------:R-:W-:Y:S01]  /*10570*/  FFMA.FTZ R25, R25, R42.reuse, -R87.reuse ;  /* 0x0000002a19197223 */ /* 0x180fe20000010857 */
[----:B------:R-:W-:Y:S01]  /*10580*/  MUFU.EX2 R7, R7 ;  /* 0x0000000700077308 */ /* 0x000fe20000000800 */
[----:B------:R-:W-:-:S01]  /*10590*/  FFMA.FTZ R26, R26, R42, -R87 ;  /* 0x0000002a1a1a7223 */ /* 0x000fc20000010857 */
[----:B------:R-:W-:Y:S01]  /*105a0*/  FFMA.FTZ R29, R29, R42, -R87 ;  /* 0x0000002a1d1d7223 */ /* 0x000fe20000010857 */
[----:B------:R-:W-:-:S01]  /*105b0*/  FADD.FTZ R12, -R50, R12 ;  /* 0x0000000c320c7221 */ /* 0x000fc20000010100 */
[-C--:B------:R-:W-:Y:S01]  /*105c0*/  FMUL.FTZ R50, R136, R42.reuse ;  /* 0x0000002a88327220 */ /* 0x080fe20000410000 */
[----:B------:R-:W-:-:S01]  /*105d0*/  FFMA.FTZ R30, R30, R42, -R87 ;  /* 0x0000002a1e1e7223 */ /* 0x000fc20000010857 */
[-CC-:B------:R-:W-:Y:S01]  /*105e0*/  FFMA.FTZ R33, R33, R42.reuse, -R87.reuse ;  /* 0x0000002a21217223 */ /* 0x180fe20000010857 */
        /* <DEDUP_REMOVED lines=29> */
[----:B------:R-:W-:Y:S01]  /*107c0*/  FFMA.FTZ R60, R60, R42, -R87 ;  /* 0x0000002a3c3c7223 */ /* 0x000fe20000010857 */
[----:B------:R-:W-:-:S01]  /*107d0*/  FADD.FTZ R3, R10, R3 ;  /* 0x000000030a037221 */ /* 0x000fc20000010000 */
[----:B------:R-:W-:-:S02]  /*107e0*/  @!P2 VIADD R14, R14, 0x19c40 ;  /* 0x00019c400e0ea836 */ /* 0x000fc40000000000 */
[----:B------:R-:W0:Y:S01]  /*107f0*/  MUFU.EX2 R24, R24 ;  /* 0x0000001800187308 */ /* 0x000e220000000800 */
[----:B-1----:R-:W-:-:S02]  /*10800*/  FFMA.FTZ R0, R12, R0, R7 ;  /* 0x000000000c007223 */ /* 0x002fc40000010007 */
        /* <DEDUP_REMOVED lines=124> */
.L_x_10884:
        /* <DEDUP_REMOVED lines=64> */
[----:B------:R-:W-:Y:S01]  /*113d0*/  F2FP.SATFINITE.E4M3.F32.PACK_AB_MERGE_C R60, R60, R83, RZ ;  /* 0x000000533c3c723e */ /* 0x000fe200048070ff */
[-C--:B------:R-:W-:Y:S01]  /*113e0*/  FMUL.FTZ R97, R97, R50.reuse ;  /* 0x0000003261617220 */ /* 0x080fe20000410000 */
[-C--:B------:R-:W-:Y:S01]  /*113f0*/  FMUL.FTZ R100, R100, R50.reuse ;  /* 0x0000003264647220 */ /* 0x080fe20000410000 */
        /* <DEDUP_REMOVED lines=40> */
[----:B------:R-:W-:Y:S05]  /*11680*/  BSYNC B1 ;  /* 0x0000000000017941 */ /* 0x000fea0003800000 */
.L_x_10873:
[----:B------:R-:W-:Y:S05]  /*11690*/  BSYNC B0 ;  /* 0x0000000000007941 */ /* 0x000fea0003800000 */
.L_x_10872:
        /* <DEDUP_REMOVED lines=8> */
.L_x_10899:
[----:B------:R-:W-:-:S05]  /*11720*/  VIADD R18, R6, 0x1 ;  /* 0x0000000106127836 */ /* 0x000fca0000000000 */
[----:B------:R-:W-:-:S04]  /*11730*/  ISETP.NE.AND P0, PT, R18, 0x2, PT ;  /* 0x000000021200780c */ /* 0x000fc80003f05270 */
[----:B------:R-:W-:Y:S02]  /*11740*/  SEL R152, RZ, 0x1, P0 ;  /* 0x00000001ff987807 */ /* 0x000fe40000000000 */
[----:B------:R-:W-:Y:S02]  /*11750*/  SEL R18, R18, RZ, P0 ;  /* 0x000000ff12127207 */ /* 0x000fe40000000000 */
[----:B------:R-:W-:Y:S01]  /*11760*/  LOP3.LUT R152, R7, R152, RZ, 0x3c, !PT ;  /* 0x0000009807987212 */ /* 0x000fe200078e3cff */
[----:B------:R-:W-:Y:S06]  /*11770*/  @!P1 BRA `(.L_x_10888) ;  /* 0x0000000000049947 */ /* 0x000fec0003800000 */
[----:B------:R-:W-:Y:S01]  /*11780*/  BPT.TRAP 0x1 ;  /* 0x000000040000795c */ /* 0x000fe20000300000 */
.L_x_10888:
[----:B------:R-:W-:Y:S01]  /*11790*/  IMAD R10, R18, 0x8, R16 ;  /* 0x00000008120a7824 */ /* 0x000fe200078e0210 */
[----:B------:R-:W-:-:S04]  /*117a0*/  SHF.L.U32 R11, R152, 0x1f, RZ ;  /* 0x0000001f980b7819 */ /* 0x000fc800000006ff */
[----:B------:R0:W1:Y:S01]  /*117b0*/  SYNCS.PHASECHK.TRANS64.TRYWAIT P0, [R10+URZ+0x19c30], R11 ;  /* 0x019c300b0a0075a7 */ /* 0x000062000800017f */
[----:B------:R-:W-:Y:S05]  /*117c0*/  @!P1 BRA `(.L_x_10889) ;  /* 0x0000000000049947 */ /* 0x000fea0003800000 */
[----:B------:R-:W-:Y:S01]  /*117d0*/  BPT.TRAP 0x1 ;  /* 0x000000040000795c */ /* 0x000fe20000300000 */
.L_x_10889:
[----:B------:R-:W-:Y:S01]  /*117e0*/  BSSY B1, `(.L_x_10890) ;  /* 0x0000006000017945 */ /* 0x000fe20003800000 */
[----:B------:R-:W-:Y:S02]  /*117f0*/  IMAD R24, R18, 0x300, R21 ;  /* 0x0000030012187824 */ /* 0x000fe400078e0215 */
[----:B------:R-:W-:Y:S01]  /*11800*/  IMAD.MOV.U32 R25, RZ, RZ, -0x3ffffff0 ;  /* 0xc0000010ff197424 */ /* 0x000fe200078e00ff */
[----:B-1----:R-:W-:Y:S06]  /*11810*/  @P0 BRA `(.L_x_10891) ;  /* 0x0000000000080947 */ /* 0x002fec0003800000 */
[----:B------:R-:W1:Y:S02]  /*11820*/  SYNCS.PHASECHK.TRANS64.TRYWAIT P0, [R10+URZ+0x19c30], R11 ;  /* 0x019c300b0a0075a7 */ /* 0x000e64000800017f */
[----:B-1----:R-:W-:Y:S05]  /*11830*/  @!P0 BRA `(.L_x_10892) ;  /* 0x000000e4004c8947 */ /* 0x002fea0003800000 */
.L_x_10891:
[----:B------:R-:W-:Y:S05]  /*11840*/  BSYNC B1 ;  /* 0x0000000000017941 */ /* 0x000fea0003800000 */
.L_x_10890:
        /* <DEDUP_REMOVED lines=28> */
.L_x_10893:
[----:B------:R-:W-:Y:S01]  /*11a10*/  SHF.L.U32 R7, R7, 0x1f, RZ ;  /* 0x0000001f07077819 */ /* 0x000fe200000006ff */
[----:B------:R-:W-:-:S04]  /*11a20*/  IMAD R14, R6, 0x8, R16 ;  /* 0x00000008060e7824 */ /* 0x000fc800078e0210 */
[----:B------:R0:W1:Y:S01]  /*11a30*/  SYNCS.PHASECHK.TRANS64.TRYWAIT P0, [R14+URZ+0x19c50], R7 ;  /* 0x019c50070e0075a7 */ /* 0x000062000800017f */
[----:B------:R-:W-:Y:S05]  /*11a40*/  @!P1 BRA `(.L_x_10894) ;  /* 0x0000000000049947 */ /* 0x000fea0003800000 */
[----:B------:R-:W-:Y:S01]  /*11a50*/  BPT.TRAP 0x1 ;  /* 0x000000040000795c */ /* 0x000fe20000300000 */
.L_x_10894:
[----:B------:R-:W-:Y:S04]  /*11a60*/  BSSY B1, `(.L_x_10895) ;  /* 0x0000004000017945 */ /* 0x000fe80003800000 */
[----:B-1----:R-:W-:Y:S05]  /*11a70*/  @P0 BRA `(.L_x_10896) ;  /* 0x0000000000080947 */ /* 0x002fea0003800000 */
[----:B------:R-:W1:Y:S02]  /*11a80*/  SYNCS.PHASECHK.TRANS64.TRYWAIT P0, [R14+URZ+0x19c50], R7 ;  /* 0x019c50070e0075a7 */ /* 0x000e64000800017f */
[----:B-1----:R-:W-:Y:S05]  /*11a90*/  @!P0 BRA `(.L_x_10897) ;  /* 0x000000e000c88947 */ /* 0x002fea0003800000 */
.L_x_10896:
[----:B------:R-:W-:Y:S05]  /*11aa0*/  BSYNC B1 ;  /* 0x0000000000017941 */ /* 0x000fea0003800000 */
.L_x_10895:
        /* <DEDUP_REMOVED lines=8> */
[----:B------:R-:W-:Y:S01]  /*11b30*/  FMUL.FTZ R39, R2, R43 ;  /* 0x0000002b02277220 */ /* 0x000fe20000410000 */
[----:B------:R-:W-:Y:S01]  /*11b40*/  LOP3.LUT R7, R7, 0x3fff, RZ, 0xc0, !PT ;  /* 0x00003fff07077812 */ /* 0x000fe200078ec0ff */
[----:B------:R-:W-:Y:S03]  /*11b50*/  MUFU.TANH R20, R20 ;  /* 0x0000001400147308 */ /* 0x000fe60000002400 */
[----:B------:R-:W-:-:S05]  /*11b60*/  LOP3.LUT R7, R7, 0x10000, RZ, 0xfc, !PT ;  /* 0x0001000007077812 */ /* 0x000fca00078efcff */
[----:B------:R-:W-:Y:S01]  /*11b70*/  IMAD R6, R6, 0x300, R7 ;  /* 0x0000030006067824 */ /* 0x000fe200078e0207 */
[----:B------:R-:W-:Y:S01]  /*11b80*/  MUFU.TANH R27, R27 ;  /* 0x0000001b001b7308 */ /* 0x000fe20000002400 */
[----:B------:R-:W-:Y:S02]  /*11b90*/  IMAD.MOV.U32 R7, RZ, RZ, 0x40000040 ;  /* 0x40000040ff077424 */ /* 0x000fe400078e00ff */
[C---:B------:R-:W-:Y:S01]  /*11ba0*/  VIADD R10, R6.reuse, 0x2 ;  /* 0x00000002060a7836 */ /* 0x040fe20000000000 */
[----:B------:R-:W-:Y:S02]  /*11bb0*/  R2UR UR6, R6 ;  /* 0x00000000060672ca */ /* 0x000fe400000e0000 */
        /* <DEDUP_REMOVED lines=13> */
[----:B------:R-:W-:Y:S01]  /*11c90*/  QGMMA.64x96x32.F32.E4M3.E4M3 R88, R148, gdesc[UR4], R88, gsb0 ;  /* 0x0160000494587df3 */ /* 0x000fe20008000858 */
[----:B------:R-:W-:Y:S01]  /*11ca0*/  R2UR UR6, R10 ;  /* 0x000000000a0672ca */ /* 0x000fe200000e0000 */
[----:B------:R-:W-:Y:S01]  /*11cb0*/  VIADD R10, R6, 0x4 ;  /* 0x00000004060a7836 */ /* 0x000fe20000000000 */
[----:B------:R-:W-:Y:S01]  /*11cc0*/  R2UR UR7, R11 ;  /* 0x000000000b0772ca */ /* 0x000fe200000e0000 */
[----:B------:R-:W-:Y:S01]  /*11cd0*/  IMAD.MOV.U32 R11, RZ, RZ, 0x40000040 ;  /* 0x40000040ff0b7424 */ /* 0x000fe200078e00ff */
        /* <DEDUP_REMOVED lines=73> */
[----:B------:R-:W-:Y:S01]  /*12170*/  FMUL.FTZ R63, R2, R65 ;  /* 0x00000041023f7220 */ /* 0x000fe20000410000 */
[----:B0-----:R-:W-:-:S02]  /*12180*/  LOP3.LUT R151, R151, 0x7f, RZ, 0xc0, !PT ;  /* 0x0000007f97977812 */ /* 0x001fc400078ec0ff */
[----:B------:R-:W-:Y:S02]  /*12190*/  FMNMX.FTZ R43, R24, R43, !PT ;  /* 0x0000002b182b7209 */ /* 0x000fe40007810000 */
[----:B------:R-:W0:Y:S01]  /*121a0*/  MUFU.TANH R26, R26 ;  /* 0x0000001a001a7308 */ /* 0x000e220000002400 */
[----:B--2---:R-:W-:Y:S02]  /*121b0*/  FMNMX.FTZ R42, R11, R12, !PT ;  /* 0x0000000c0b2a7209 */ /* 0x004fe40007810000 */
[----:B------:R-:W-:Y:S02]  /*121c0*/  ISETP.NE.AND P0, PT, R151, RZ, PT ;  /* 0x000000ff9700720c */ /* 0x000fe40003f05270 */
[----:B------:R-:W-:-:S03]  /*121d0*/  FMNMX.FTZ R42, R20, R42, !PT ;  /* 0x0000002a142a7209 */ /* 0x000fc60007810000 */
[----:B------:R-:W1:Y:S01]  /*121e0*/  MUFU.TANH R29, R29 ;  /* 0x0000001d001d7308 */ /* 0x000e620000002400 */
[----:B---3--:R-:W-:-:S04]  /*121f0*/  FMNMX.FTZ R43, R25, R43, !PT ;  /* 0x0000002b192b7209 */ /* 0x008fc80007810000 */
        /* <DEDUP_REMOVED lines=23> */
[----:B------:R-:W-:Y:S02]  /*12370*/  FMNMX.FTZ R42, R44, R42, !PT ;  /* 0x0000002a2c2a7209 */ /* 0x000fe40007810000 */
[----:B-1----:R-:W-:Y:S01]  /*12380*/  FMNMX.FTZ R43, R41, R43, !PT ;  /* 0x0000002b292b7209 */ /* 0x002fe20007810000 */
[----:B------:R-:W-:-:S04]  /*12390*/  WARPGROUP.DEPBAR.LE gsb0, 0x0 ;  /* 0x00008000000079c5 */ /* 0x000fc80000010000 */
[----:B------:R-:W1:Y:S01]  /*123a0*/  MUFU.TANH R49, R49 ;  /* 0x0000003100317308 */ /* 0x000e620000002400 */
[----:B--2---:R-:W-:Y:S01]  /*123b0*/  FMNMX.FTZ R42, R45, R42, !PT ;  /* 0x0000002a2d2a7209 */ /* 0x004fe20007810000 */
[----:B------:R-:W-:Y:S01]  /*123c0*/  WARPGROUP.ARRIVE ;  /* 0x00000000000079c5 */ /* 0x000fe20000000000 */
[----:B------:R-:W-:Y:S02]  /*123d0*/  FMNMX.FTZ R43, R46, R43, !PT ;  /* 0x0000002b2e2b7209 */ /* 0x000fe40007810000 */
[----:B------:R-:W-:-:S03]  /*123e0*/  FMNMX.FTZ R42, R48, R42, !PT ;  /* 0x0000002a302a7209 */ /* 0x000fc60007810000 */
[----:B------:R-:W2:Y:S01]  /*123f0*/  MUFU.TANH R51, R51 ;  /* 0x0000003300337308 */ /* 0x000ea20000002400 */
[----:B0-----:R-:W-:Y:S01]  /*12400*/  FMNMX.FTZ R43, R47, R43, !PT ;  /* 0x0000002b2f2b7209 */ /* 0x001fe20007810000 */
[----:B------:R-:W-:Y:S03]  /*12410*/  QGMMA.64x96x32.F32.E4M3.E4M3 R88, R140, gdesc[UR4], R88, gsb0 ;  /* 0x016000048c587df3 */ /* 0x000fe60008000858 */
        /* <DEDUP_REMOVED lines=72> */
[----:B-1----:R-:W-:Y:S01]  /*128a0*/  FMNMX.FTZ R65, R65, R43, !PT ;  /* 0x0000002b41417209 */ /* 0x002fe20007810000 */
[----:B------:R-:W-:-:S04]  /*128b0*/  IMAD.MOV.U32 R43, RZ, RZ, 0x40000040 ;  /* 0x40000040ff2b7424 */ /* 0x000fc800078e00ff */
[----:B------:R-:W1:Y:S01]  /*128c0*/  SHFL.BFLY PT, R140, R65, 0x1, 0x1f ;  /* 0x0c201f00418c7f89 */ /* 0x000e6200000e0000 */
[----:B------:R-:W-:Y:S02]  /*128d0*/  R2UR UR7, R43 ;  /* 0x000000002b0772ca */ /* 0x000fe400000e0000 */
[----:B0-----:R-:W-:Y:S01]  /*128e0*/  FMNMX.FTZ R87, R87, R42, !PT ;  /* 0x0000002a57577209 */ /* 0x001fe20007810000 */
[----:B------:R-:W-:-:S04]  /*128f0*/  VIADD R42, R6, 0x6 ;  /* 0x00000006062a7836 */ /* 0x000fc80000000000 */
[----:B------:R-:W0:Y:S01]  /*12900*/  SHFL.BFLY PT, R6, R87, 0x1, 0x1f ;  /* 0x0c201f0057067f89 */ /* 0x000e2200000e0000 */
[----:B------:R-:W-:Y:S01]  /*12910*/  R2UR UR6, R42 ;  /* 0x000000002a0672ca */ /* 0x000fe200000e0000 */
[----:B------:R-:W-:Y:S01]  /*12920*/  IMAD.U32 R42, RZ, RZ, UR36 ;  /* 0x00000024ff2a7e24 */ /* 0x000fe2000f8e00ff */
[----:B-1----:R-:W-:-:S11]  /*12930*/  FMNMX.FTZ R65, R65, R140, !PT ;  /* 0x0000008c41417209 */ /* 0x002fd60007810000 */
[----:B------:R-:W-:Y:S01]  /*12940*/  QGMMA.64x96x32.F32.E4M3.E4M3 R88, R136, gdesc[UR4], R88, gsb0 ;  /* 0x0160000488587df3 */ /* 0x000fe20008000858 */
[----:B0-----:R-:W-:Y:S01]  /*12950*/  FMNMX.FTZ R43, R87, R6, !PT ;  /* 0x00000006572b7209 */ /* 0x001fe20007810000 */
[----:B------:R-:W-:-:S04]  /*12960*/  FADD.FTZ R6, -R65, R13 ;  /* 0x0000000d41067221 */ /* 0x000fc80000010100 */
[----:B------:R-:W-:Y:S01]  /*12970*/  FMUL.FTZ R6, R6, R42 ;  /* 0x0000002a06067220 */ /* 0x000fe20000410000 */
[----:B------:R-:W-:-:S01]  /*12980*/  FADD.FTZ R13, -R43, R12 ;  /* 0x0000000c2b0d7221 */ /* 0x000fc20000010100 */
[-C--:B------:R-:W-:Y:S02]  /*12990*/  FFMA.FTZ R87, R43, R42.reuse, -8 ;  /* 0xc10000002b577423 */ /* 0x080fe4000001002a */
[----:B------:R0:W-:Y:S02]  /*129a0*/  MUFU.EX2 R12, R6 ;  /* 0x00000006000c7308 */ /* 0x0001e40000000800 */
[----:B------:R-:W-:-:S01]  /*129b0*/  FFMA.FTZ R11, R11, R42, -R87 ;  /* 0x0000002a0b0b7223 */ /* 0x000fc20000010857 */
[-CC-:B------:R-:W-:Y:S01]  /*129c0*/  FFMA.FTZ R20, R20, R42.reuse, -R87.reuse ;  /* 0x0000002a14147223 */ /* 0x180fe20000010857 */
[----:B------:R-:W-:-:S01]  /*129d0*/  FFMA.FTZ R26, R26, R42, -R87 ;  /* 0x0000002a1a1a7223 */ /* 0x000fc20000010857 */
[-CC-:B------:R-:W-:Y:S01]  /*129e0*/  FFMA.FTZ R27, R27, R42.reuse, -R87.reuse ;  /* 0x0000002a1b1b7223 */ /* 0x180fe20000010857 */
[----:B------:R-:W-:-:S01]  /*129f0*/  FFMA.FTZ R30, R30, R42, -R87 ;  /* 0x0000002a1e1e7223 */ /* 0x000fc20000010857 */
[-CC-:B------:R-:W-:Y:S01]  /*12a00*/  FFMA.FTZ R31, R31, R42.reuse, -R87.reuse ;  /* 0x0000002a1f1f7223 */ /* 0x180fe20000010857 */
[----:B------:R-:W-:Y:S01]  /*12a10*/  MUFU.EX2 R11, R11 ;  /* 0x0000000b000b7308 */ /* 0x000fe20000000800 */
[-C--:B0-----:R-:W-:Y:S01]  /*12a20*/  FMUL.FTZ R6, R13, R42.reuse ;  /* 0x0000002a0d067220 */ /* 0x081fe20000410000 */
[-C--:B------:R-:W-:Y:S01]  /*12a30*/  FFMA.FTZ R13, R65, R42.reuse, -8 ;  /* 0xc1000000410d7423 */ /* 0x080fe2000001002a */
        /* <DEDUP_REMOVED lines=73> */
[----:B------:R-:W-:Y:S01]  /*12ed0*/  FFMA.FTZ R86, R86, R42, -R87 ;  /* 0x0000002a56567223 */ /* 0x000fe20000010857 */
[----:B------:R-:W-:-:S03]  /*12ee0*/  @!P0 IMAD R84, R18, 0x8, R16 ;  /* 0x0000000812548824 */ /* 0x000fc600078e0210 */
[----:B------:R-:W0:Y:S01]  /*12ef0*/  MUFU.EX2 R30, R30 ;  /* 0x0000001e001e7308 */ /* 0x000e220000000800 */
[----:B-1----:R-:W-:-:S01]  /*12f00*/  FADD.FTZ R0, R27, R0 ;  /* 0x000000001b007221 */ /* 0x002fc20000010000 */
[----:B------:R-:W-:Y:S01]  /*12f10*/  @!P0 VIADD R84, R84, 0x19c40 ;  /* 0x00019c4054548836 */ /* 0x000fe20000000000 */
[----:B------:R-:W-:-:S04]  /*12f20*/  WARPGROUP.DEPBAR.LE gsb0, 0x0 ;  /* 0x00008000000079c5 */ /* 0x000fc80000010000 */
[----:B------:R-:W-:Y:S01]  /*12f30*/  @!P0 PRMT R84, RZ, 0x654, R84 ;  /* 0x00000654ff548816 */ /* 0x000fe20000000054 */
[----:B------:R-:W1:Y:S01]  /*12f40*/  MUFU.EX2 R29, R29 ;  /* 0x0000001d001d7308 */ /* 0x000e620000000800 */
[----:B--2---:R-:W-:-:S02]  /*12f50*/  FADD.FTZ R3, R28, R3 ;  /* 0x000000031c037221 */ /* 0x004fc40000010000 */
[----:B------:R2:W-:Y:S05]  /*12f60*/  @!P0 SYNCS.ARRIVE.TRANS64.RED.A1T0 RZ, [R84+URZ], RZ ;  /* 0x000000ff54ff89a7 */ /* 0x0005ea000810043f */
        /* <DEDUP_REMOVED lines=110> */
.L_x_10898:
        /* <DEDUP_REMOVED lines=104> */
.L_x_10887:
[----:B------:R-:W-:Y:S05]  /*13cd0*/  BSYNC B0 ;  /* 0x0000000000007941 */ /* 0x000fea0003800000 */
.L_x_10886:
[----:B------:R-:W-:Y:S06]  /*13ce0*/  BAR.ARV 0x8, 0x200 ;  /* 0x0208000000007b1d */ /* 0x000fec0000002000 */
[----:B------:R-:W-:Y:S05]  /*13cf0*/  @!P1 BRA `(.L_x_10900) ;  /* 0x0000000000049947 */ /* 0x000fea0003800000 */
[----:B------:R-:W-:Y:S01]  /*13d00*/  BPT.TRAP 0x1 ;  /* 0x000000040000795c */ /* 0x000fe20000300000 */
.L_x_10900:
[----:B------:R-:W-:Y:S01]  /*13d10*/  IMAD R10, R18, 0x8, R16 ;  /* 0x00000008120a7824 */ /* 0x000fe200078e0210 */
[----:B------:R-:W-:-:S04]  /*13d20*/  SHF.L.U32 R5, R152, 0x1f, RZ ;  /* 0x0000001f98057819 */ /* 0x000fc800000006ff */
[----:B------:R0:W1:Y:S01]  /*13d30*/  SYNCS.PHASECHK.TRANS64.TRYWAIT P0, [R10+URZ+0x19c50], R5 ;  /* 0x019c50050a0075a7 */ /* 0x000062000800017f */
[----:B------:R-:W-:Y:S05]  /*13d40*/  @!P1 BRA `(.L_x_10901) ;  /* 0x0000000000049947 */ /* 0x000fea0003800000 */
[----:B------:R-:W-:Y:S01]  /*13d50*/  BPT.TRAP 0x1 ;  /* 0x000000040000795c */ /* 0x000fe20000300000 */
.L_x_10901:
[----:B------:R-:W-:Y:S04]  /*13d60*/  BSSY B0, `(.L_x_10902) ;  /* 0x0000004000007945 */ /* 0x000fe80003800000 */
[----:B-1----:R-:W-:Y:S05]  /*13d70*/  @P0 BRA `(.L_x_10903) ;  /* 0x0000000000080947 */ /* 0x002fea0003800000 */
[----:B------:R-:W1:Y:S02]  /*13d80*/  SYNCS.PHASECHK.TRANS64.TRYWAIT P0, [R10+URZ+0x19c50], R5 ;  /* 0x019c50050a0075a7 */ /* 0x000e64000800017f */
[----:B-1----:R-:W-:Y:S05]  /*13d90*/  @!P0 BRA `(.L_x_10904) ;  /* 0x000000c0001c8947 */ /* 0x002fea0003800000 */
.L_x_10903:
[----:B------:R-:W-:Y:S05]  /*13da0*/  BSYNC B0 ;  /* 0x0000000000007941 */ /* 0x000fea0003800000 */
.L_x_10902:
        /* <DEDUP_REMOVED lines=41> */
[----:B------:R-:W-:-:S07]  /*14040*/  IMAD.MOV.U32 R3, RZ, RZ, RZ ;  /* 0x000000ffff037224 */ /* 0x000fce00078e00ff */
[----:B------:R-:W-:Y:S01]  /*14050*/  QGMMA.64x96x32.F32.E4M3.E4M3 R88, R144, gdesc[UR4], R88, gsb0 ;  /* 0x0160000490587df3 */ /* 0x000fe20008000858 */
[----:B------:R-:W-:Y:S01]  /*14060*/  R2UR UR6, R6 ;  /* 0x00000000060672ca */ /* 0x000fe200000e0000 */
[----:B---3--:R-:W-:Y:S01]  /*14070*/  FADD.FTZ R9, R9, R0 ;  /* 0x0000000009097221 */ /* 0x008fe20000010000 */
[----:B------:R-:W-:Y:S01]  /*14080*/  R2UR UR7, R7 ;  /* 0x00000000070772ca */ /* 0x000fe200000e0000 */
[----:B------:R-:W-:Y:S02]  /*14090*/  IMAD.MOV.U32 R7, RZ, RZ, RZ ;  /* 0x000000ffff077224 */ /* 0x000fe400078e00ff */
[----:B------:R-:W-:Y:S01]  /*140a0*/  IMAD.MOV.U32 R0, RZ, RZ, -0x800000 ;  /* 0xff800000ff007424 */ /* 0x000fe200078e00ff */
[----:B------:R-:W-:Y:S02]  /*140b0*/  WARPGROUP.DEPBAR.LE gsb0, 0x0 ;  /* 0x00008000000079c5 */ /* 0x000fe40000010000 */
[----:B------:R-:W-:-:S07]  /*140c0*/  WARPGROUP.ARRIVE ;  /* 0x00000000000079c5 */ /* 0x000fce0000000000 */
[----:B------:R-:W-:Y:S01]  /*140d0*/  QGMMA.64x96x32.F32.E4M3.E4M3 R88, R140, gdesc[UR4], R88, gsb0 ;  /* 0x016000048c587df3 */ /* 0x000fe20008000858 */
[----:B------:R-:W-:Y:S02]  /*140e0*/  R2UR UR6, R4 ;  /* 0x00000000040672ca */ /* 0x000fe400000e0000 */
[----:B------:R-:W-:Y:S01]  /*140f0*/  R2UR UR7, R5 ;  /* 0x00000000050772ca */ /* 0x000fe200000e0000 */
[----:B------:R-:W0:Y:S04]  /*14100*/  SHFL.BFLY PT, R4, R9, 0x1, 0x1f ;  /* 0x0c201f0009047f89 */ /* 0x000e2800000e0000 */
[----:B------:R-:W1:Y:S01]  /*14110*/  SHFL.BFLY PT, R5, R2, 0x1, 0x1f ;  /* 0x0c201f0002057f89 */ /* 0x000e6200000e0000 */
[----:B0-----:R-:W-:-:S01]  /*14120*/  FADD.FTZ R12, R9, R4 ;  /* 0x00000004090c7221 */ /* 0x001fc20000010000 */
[----:B-1----:R-:W-:-:S03]  /*14130*/  FADD.FTZ R11, R2, R5 ;  /* 0x00000005020b7221 */ /* 0x002fc60000010000 */
[----:B------:R-:W-:Y:S01]  /*14140*/  FMUL.FTZ R14, R12, 0.00390625 ;  /* 0x3b8000000c0e7820 */ /* 0x000fe20000410000 */
[----:B------:R-:W-:Y:S02]  /*14150*/  IMAD.MOV.U32 R2, RZ, RZ, -0x800000 ;  /* 0xff800000ff027424 */ /* 0x000fe400078e00ff */
[C---:B------:R-:W-:Y:S01]  /*14160*/  FMUL.FTZ R13, R11.reuse, 0.00390625 ;  /* 0x3b8000000b0d7820 */ /* 0x040fe20000410000 */
[----:B------:R-:W-:Y:S02]  /*14170*/  FSETP.NE.FTZ.AND P0, PT, R11, RZ, PT ;  /* 0x000000ff0b00720b */ /* 0x000fe40003f15000 */
[----:B------:R-:W-:Y:S02]  /*14180*/  FSETP.NE.FTZ.AND P3, PT, R14, RZ, PT ;  /* 0x000000ff0e00720b */ /* 0x000fe40003f75000 */
[----:B------:R-:W-:-:S09]  /*14190*/  FSETP.NE.FTZ.AND P2, PT, R13, RZ, PT ;  /* 0x000000ff0d00720b */ /* 0x000fd20003f55000 */
[----:B------:R-:W-:Y:S01]  /*141a0*/  @P0 MUFU.RCP R3, R11 ;  /* 0x0000000b00030308 */ /* 0x000fe20000001000 */
[----:B------:R-:W-:Y:S01]  /*141b0*/  FSETP.NE.FTZ.AND P0, PT, R12, RZ, PT ;  /* 0x000000ff0c00720b */ /* 0x000fe20003f15000 */
[C---:B------:R-:W-:Y:S02]  /*141c0*/  @P3 FMUL.FTZ R9, R42.reuse, 0.69314718246459960938 ;  /* 0x3f3172182a093820 */ /* 0x040fe40000410000 */
[----:B------:R-:W-:-:S04]  /*141d0*/  @P2 FMUL.FTZ R4, R42, 0.69314718246459960938 ;  /* 0x3f3172182a042820 */ /* 0x000fc80000410000 */
[----:B------:R-:W0:Y:S08]  /*141e0*/  @P2 MUFU.LG2 R5, R13 ;  /* 0x0000000d00052308 */ /* 0x000e300000000c00 */
[----:B------:R-:W1:Y:S08]  /*141f0*/  @P3 MUFU.LG2 R6, R14 ;  /* 0x0000000e00063308 */ /* 0x000e700000000c00 */
[----:B------:R-:W3:Y:S01]  /*14200*/  @P0 MUFU.RCP R7, R12 ;  /* 0x0000000c00070308 */ /* 0x000ee20000001000 */
[----:B0-----:R-:W-:-:S04]  /*14210*/  @P2 FMUL.FTZ R5, R5, 0.69314718246459960938 ;  /* 0x3f31721805052820 */ /* 0x001fc80000410000 */
[----:B------:R-:W-:Y:S01]  /*14220*/  @P2 FFMA.FTZ R0, R4, R65, R5 ;  /* 0x0000004104002223 */ /* 0x000fe20000010005 */
[----:B-1----:R-:W-:-:S04]  /*14230*/  @P3 FMUL.FTZ R6, R6, 0.69314718246459960938 ;  /* 0x3f31721806063820 */ /* 0x002fc80000410000 */
[----:B------:R-:W-:Y:S01]  /*14240*/  @P3 FFMA.FTZ R2, R9, R43, R6 ;  /* 0x0000002b09023223 */ /* 0x000fe20000010006 */
[----:B------:R-:W-:Y:S02]  /*14250*/  WARPGROUP.DEPBAR.LE gsb0, 0x0 ;  /* 0x00008000000079c5 */ /* 0x000fe40000010000 */
[----:B------:R-:W-:-:S06]  /*14260*/  WARPGROUP.ARRIVE ;  /* 0x00000000000079c5 */ /* 0x000fcc0000000000 */
[----:B------:R-:W-:Y:S01]  /*14270*/  QGMMA.64x96x32.F32.E4M3.E4M3 R88, R136, gdesc[UR4], R88, gsb0 ;  /* 0x0160000488587df3 */ /* 0x000fe20008000858 */
[-C--:B--2---:R-:W-:Y:S01]  /*14280*/  FMUL.FTZ R5, R3, R8.reuse ;  /* 0x0000000803057220 */ /* 0x084fe20000410000 */
[----:B---3--:R-:W-:Y:S01]  /*14290*/  FMUL.FTZ R13, R7, R8 ;  /* 0x00000008070d7220 */ /* 0x008fe20000410000 */
[----:B------:R-:W-:Y:S02]  /*142a0*/  WARPGROUP.DEPBAR.LE gsb0, 0x0 ;  /* 0x00008000000079c5 */ /* 0x000fe40000010000 */
[----:B------:R-:W-:Y:S05]  /*142b0*/  @!P1 BRA `(.L_x_10905) ;  /* 0x0000000000049947 */ /* 0x000fea0003800000 */
[----:B------:R-:W-:Y:S01]  /*142c0*/  BPT.TRAP 0x1 ;  /* 0x000000040000795c */ /* 0x000fe20000300000 */
.L_x_10905:
[----:B------:R-:W2:Y:S01]  /*142d0*/  LDL.LU R3, [R1+0x14] ;  /* 0x0000140001037983 */ /* 0x000ea20000300800 */
[----:B------:R-:W-:Y:S02]  /*142e0*/  VIADD R10, R10, 0x19c60 ;  /* 0x00019c600a0a7836 */ /* 0x000fe40000000000 */
[-C--:B------:R-:W-:Y:S01]  /*142f0*/  FMUL.FTZ R25, R88, R5.reuse ;  /* 0x0000000558197220 */ /* 0x080fe20000410000 */
[-C--:B------:R-:W-:Y:S01]  /*14300*/  FMUL.FTZ R26, R93, R5.reuse ;  /* 0x000000055d1a7220 */ /* 0x080fe20000410000 */
[----:B------:R-:W3:Y:S01]  /*14310*/  LDL.LU R12, [R1+0x50] ;  /* 0x00005000010c7983 */ /* 0x000ee20000300800 */
[----:B------:R-:W-:Y:S02]  /*14320*/  VIADD R18, R18, 0x1 ;  /* 0x0000000112127836 */ /* 0x000fe40000000000 */
[-C--:B------:R-:W-:Y:S01]  /*14330*/  FMUL.FTZ R27, R96, R5.reuse ;  /* 0x00000005601b7220 */ /* 0x080fe20000410000 */
[-C--:B------:R-:W-:Y:S02]  /*14340*/  FMUL.FTZ R32, R101, R5.reuse ;  /* 0x0000000565207220 */ /* 0x080fe40000410000 */
        /* <DEDUP_REMOVED lines=49> */
[-C--:B------:R-:W-:Y:S01]  /*14660*/  FMUL.FTZ R10, R89, R5.reuse ;  /* 0x00000005590a7220 */ /* 0x080fe20000410000 */
[----:B------:R-:W-:Y:S01]  /*14670*/  FMUL.FTZ R3, R108, R5 ;  /* 0x000000056c037220 */ /* 0x000fe20000410000 */
[----:B------:R-:W-:-:S04]  /*14680*/  SEL R5, RZ, 0x1, P1 ;  /* 0x00000001ff057807 */ /* 0x000fc80000800000 */
[----:B------:R-:W-:-:S07]  /*14690*/  LOP3.LUT R152, R152, R5, RZ, 0x3c, !PT ;  /* 0x0000000598987212 */ /* 0x000fce00078e3cff */
.L_x_10839:
        /* <DEDUP_REMOVED lines=8> */
[----:B------:R0:W1:Y:S02]  /*14720*/  LDS.128 R28, [R16+0x19cd0] ;  /* 0x019cd000101c7984 */ /* 0x0000640000000c00 */
[----:B------:R-:W-:Y:S06]  /*14730*/  BAR.ARV 0x4, 0x200 ;  /* 0x0108000000007b1d */ /* 0x000fec0000002000 */
[----:B--2---:R-:W-:-:S13]  /*14740*/  ISETP.NE.AND P1, PT, R92, RZ, PT ;  /* 0x000000ff5c00720c */ /* 0x004fda0003f25270 */
[----:B------:R-:W2:Y:S02]  /*14750*/  @!P1 LDC R92, c[0x0][0xad4] ;  /* 0x0002b500ff5c9b82 */ /* 0x000ea40000000800 */
[----:B--2---:R0:W-:Y:S01]  /*14760*/  @!P1 STL [R1+0x44], R92 ;  /* 0x0000445c01009387 */ /* 0x0041e20000100800 */
[----:B-1----:R-:W-:Y:S05]  /*14770*/  @P0 BRA `(.L_x_10907) ;  /* 0x0000002400f00947 */ /* 0x002fea0003800000 */
[----:B------:R-:W2:Y:S01]  /*14780*/  LDL.LU R13, [R1+0x3c] ;  /* 0x00003c00010d7983 */ /* 0x000ea20000300800 */
[----:B------:R-:W-:Y:S01]  /*14790*/  ULDC.64 UR4, c[0x4][0x70] ;  /* 0x01001c0000047ab9 */ /* 0x000fe20000000a00 */
[----:B------:R-:W-:Y:S02]  /*147a0*/  ULDC.64 UR6, c[0x0][0xc08] ;  /* 0x0003020000067ab9 */ /* 0x000fe40000000a00 */
[----:B------:R-:W3:Y:S04]  /*147b0*/  LDL.LU R5, [R1+0x54] ;  /* 0x0000540001057983 */ /* 0x000ee80000300800 */
[----:B0-----:R-:W4:Y:S01]  /*147c0*/  LDL R4, [R1+0x30] ;  /* 0x0000300001047983 */ /* 0x001f220000100800 */
[----:B------:R-:W0:Y:S01]  /*147d0*/  S2R R12, SR_TID.X ;  /* 0x00000000000c7919 */ /* 0x000e220000002100 */
[----:B------:R-:W-:Y:S01]  /*147e0*/  BAR.SYNC.DEFER_BLOCKING 0x1, 0x180 ;  /* 0x0046000000007b1d */ /* 0x000fe20000010000 */
[----:B--2---:R-:W-:-:S02]  /*147f0*/  IMAD.MOV.U32 R14, RZ, RZ, R13 ;  /* 0x000000ffff0e7224 */ /* 0x004fc400078e000d */
[----:B---3--:R-:W-:Y:S02]  /*14800*/  IMAD.MOV.U32 R15, RZ, RZ, R5 ;  /* 0x000000ffff0f7224 */ /* 0x008fe400078e0005 */
[----:B----4-:R-:W-:Y:S02]  /*14810*/  IMAD.MOV.U32 R13, RZ, RZ, R4 ;  /* 0x000000ffff0d7224 */ /* 0x010fe400078e0004 */
[----:B0-----:R-:W-:-:S05]  /*14820*/  IMAD.SHL.U32 R4, R12, 0x4, RZ ;  /* 0x000000040c047824 */ /* 0x001fca00078e00ff */
[----:B------:R-:W-:-:S04]  /*14830*/  LOP3.LUT R4, R4, 0xc, RZ, 0xc0, !PT ;  /* 0x0000000c04047812 */ /* 0x000fc800078ec0ff */
[----:B------:R-:W-:-:S05]  /*14840*/  IADD3 R4, P0, R4, UR4, RZ ;  /* 0x0000000404047c10 */ /* 0x000fca000ff1e0ff */
[----:B------:R-:W-:Y:S01]  /*14850*/  IMAD.X R5, RZ, RZ, UR5, P0 ;  /* 0x00000005ff057e24 */ /* 0x000fe200080e06ff */
[----:B------:R-:W-:-:S04]  /*14860*/  ULDC.64 UR4, c[0x0][0xc00] ;  /* 0x0003000000047ab9 */ /* 0x000fc80000000a00 */
[----:B-----5:R0:W2:Y:S01]  /*14870*/  LDG.E.CONSTANT R24, desc[UR40][R4.64] ;  /* 0x0000002804187981 */ /* 0x0200a2000c1e9900 */
[----:B------:R-:W-:Y:S01]  /*14880*/  LOP3.LUT P0, R12, R12, 0x3, RZ, 0xc0, !PT ;  /* 0x000000030c0c7812 */ /* 0x000fe2000780c0ff */
[----:B------:R-:W-:Y:S02]  /*14890*/  IMAD.MOV.U32 R35, RZ, RZ, R13 ;  /* 0x000000ffff237224 */ /* 0x000fe400078e000d */
        /* <DEDUP_REMOVED lines=73> */
[----:B------:R-:W-:Y:S01]  /*14d30*/  LOP3.LUT R3, R8, 0x180, RZ, 0xc0, !PT ;  /* 0x0000018008037812 */ /* 0x000fe200078ec0ff */
[----:B------:R-:W-:Y:S01]  /*14d40*/  IMAD.X R11, RZ, RZ, R13, P4 ;  /* 0x000000ffff0b7224 */ /* 0x000fe200020e060d */
[----:B------:R-:W-:Y:S02]  /*14d50*/  LOP3.LUT R4, R35, 0x180, RZ, 0xc0, !PT ;  /* 0x0000018023047812 */ /* 0x000fe400078ec0ff */
[----:B------:R-:W-:Y:S02]  /*14d60*/  SHF.R.U64 R3, R3, 0x3, RZ ;  /* 0x0000000303037819 */ /* 0x000fe400000012ff */
[----:B------:R-:W-:Y:S02]  /*14d70*/  LOP3.LUT R6, R85, 0x180, RZ, 0xc0, !PT ;  /* 0x0000018055067812 */ /* 0x000fe400078ec0ff */
[----:B------:R-:W-:-:S02]  /*14d80*/  LOP3.LUT R28, R93, 0x180, RZ, 0xc0, !PT ;  /* 0x000001805d1c7812 */ /* 0x000fc400078ec0ff */
[----:B------:R-:W-:Y:S02]  /*14d90*/  LOP3.LUT R10, R3, R8, RZ, 0x3c, !PT ;  /* 0x00000008030a7212 */ /* 0x000fe400078e3cff */
[----:B------:R-:W-:Y:S02]  /*14da0*/  SHF.R.U64 R4, R4, 0x3, RZ ;  /* 0x0000000304047819 */ /* 0x000fe400000012ff */
[----:B------:R-:W-:Y:S02]  /*14db0*/  SHF.R.U64 R6, R6, 0x3, RZ ;  /* 0x0000000306067819 */ /* 0x000fe400000012ff */
[----:B------:R-:W-:Y:S02]  /*14dc0*/  SHF.R.U64 R28, R28, 0x3, RZ ;  /* 0x000000031c1c7819 */ /* 0x000fe400000012ff */
[----:B------:R-:W-:Y:S02]  /*14dd0*/  MOV R86, R10 ;  /* 0x0000000a00567202 */ /* 0x000fe40000000f00 */
[----:B--2---:R0:W-:Y:S01]  /*14de0*/  SHFL.IDX PT, R11, R49, R24, 0x1c1f ;  /* 0x001c1f18310b7589 */ /* 0x0041e200000e0000 */
[----:B------:R-:W-:Y:S01]  /*14df0*/  LOP3.LUT R8, R4, R35, RZ, 0x3c, !PT ;  /* 0x0000002304087212 */ /* 0x000fe200078e3cff */
[--C-:B------:R-:W-:Y:S01]  /*14e00*/  IMAD.X R9, RZ, RZ, R13.reuse, P3 ;  /* 0x000000ffff097224 */ /* 0x100fe200018e060d */
[----:B------:R-:W-:Y:S01]  /*14e10*/  LOP3.LUT R6, R6, R85, RZ, 0x3c, !PT ;  /* 0x0000005506067212 */ /* 0x000fe200078e3cff */
[--C-:B------:R-:W-:Y:S01]  /*14e20*/  IMAD.X R7, RZ, RZ, R13.reuse, P2 ;  /* 0x000000ffff077224 */ /* 0x100fe200010e060d */
[----:B------:R-:W-:Y:S01]  /*14e30*/  LOP3.LUT R4, R28, R93, RZ, 0x3c, !PT ;  /* 0x0000005d1c047212 */ /* 0x000fe200078e3cff */
[--C-:B------:R-:W-:Y:S01]  /*14e40*/  IMAD.X R5, RZ, RZ, R13.reuse, P1 ;  /* 0x000000ffff057224 */ /* 0x100fe200008e060d */
[----:B0-----:R-:W-:Y:S01]  /*14e50*/  LOP3.LUT R49, R24, 0x2, RZ, 0x3c, !PT ;  /* 0x0000000218317812 */ /* 0x001fe200078e3cff */
[----:B------:R-:W-:Y:S01]  /*14e60*/  IMAD.X R15, RZ, RZ, R13, P5 ;  /* 0x000000ffff0f7224 */ /* 0x000fe200028e060d */
[----:B------:R-:W-:Y:S01]  /*14e70*/  SHFL.IDX PT, R41, R41, R24, 0x1c1f ;  /* 0x001c1f1829297589 */ /* 0x000fe200000e0000 */
[----:B------:R-:W-:-:S02]  /*14e80*/  MOV R28, R8 ;  /* 0x00000008001c7202 */ /* 0x000fc40000000f00 */
[----:B------:R-:W-:Y:S01]  /*14e90*/  MOV R84, R6 ;  /* 0x0000000600547202 */ /* 0x000fe20000000f00 */
[----:B------:R-:W0:Y:S01]  /*14ea0*/  SHFL.IDX PT, R48, R25, R49, 0x1c1f ;  /* 0x001c1f3119307589 */ /* 0x000e2200000e0000 */
[----:B------:R-:W-:-:S03]  /*14eb0*/  MOV R85, R4 ;  /* 0x0000000400557202 */ /* 0x000fc60000000f00 */
[----:B------:R-:W-:Y:S01]  /*14ec0*/  SHFL.IDX PT, R43, R43, R24, 0x1c1f ;  /* 0x001c1f182b2b7589 */ /* 0x000fe200000e0000 */
[----:B------:R-:W-:-:S03]  /*14ed0*/  MOV R3, R12 ;  /* 0x0000000c00037202 */ /* 0x000fc60000000f00 */
[----:B------:R-:W1:Y:S01]  /*14ee0*/  SHFL.IDX PT, R26, R26, R49, 0x1c1f ;  /* 0x001c1f311a1a7589 */ /* 0x000e6200000e0000 */
        /* <DEDUP_REMOVED lines=24> */
[----:B------:R-:W3:Y:S04]  /*15070*/  SHFL.IDX PT, R52, R45, R49, 0x1c1f ;  /* 0x001c1f312d347589 */ /* 0x000ee800000e0000 */
[----:B------:R-:W4:Y:S04]  /*15080*/  SHFL.IDX PT, R64, R111, R49, 0x1c1f ;  /* 0x001c1f316f407589 */ /* 0x000f2800000e0000 */
[----:B------:R-:W4:Y:S04]  /*15090*/  SHFL.IDX PT, R32, R32, R49, 0x1c1f ;  /* 0x001c1f3120207589 */ /* 0x000f2800000e0000 */
[----:B------:R-:W-:Y:S04]  /*150a0*/  SHFL.IDX PT, R65, R36, R49, 0x1c1f ;  /* 0x001c1f3124417589 */ /* 0x000fe800000e0000 */
[----:B------:R-:W4:Y:S04]  /*150b0*/  SHFL.IDX PT, R56, R44, R49, 0x1c1f ;  /* 0x001c1f312c387589 */ /* 0x000f2800000e0000 */
[----:B------:R0:W-:Y:S04]  /*150c0*/  SHFL.IDX PT, R83, R40, R49, 0x1c1f ;  /* 0x001c1f3128537589 */ /* 0x0001e800000e0000 */
[----:B------:R3:W4:Y:S04]  /*150d0*/  SHFL.IDX PT, R24, R46, R49, 0x1c1f ;  /* 0x001c1f312e187589 */ /* 0x00072800000e0000 */
        /* <DEDUP_REMOVED lines=9> */
[----:B------:R-:W4:Y:S04]  /*15170*/  SHFL.IDX PT, R119, R119, R49, 0x1c1f ;  /* 0x001c1f3177777589 */ /* 0x000f2800000e0000 */
        /* <DEDUP_REMOVED lines=8> */
[----:B---3--:R-:W-:Y:S02]  /*15200*/  SEL R46, R54, R67, P0 ;  /* 0x00000043362e7207 */ /* 0x008fe40000000000 */
[----:B------:R-:W-:-:S02]  /*15210*/  SEL R45, R69, R52, P0 ;  /* 0x00000034452d7207 */ /* 0x000fc40000000000 */
[----:B------:R-:W-:Y:S02]  /*15220*/  SEL R47, R52, R69, P0 ;  /* 0x00000045342f7207 */ /* 0x000fe40000000000 */
        /* <DEDUP_REMOVED lines=40> */
[----:B------:R-:W-:-:S02]  /*154b0*/  F2FP.BF16.F32.PACK_AB R8, R49, R48 ;  /* 0x000000303108723e */ /* 0x000fc400000010ff */
[----:B------:R-:W-:Y:S02]  /*154c0*/  F2FP.BF16.F32.PACK_AB R9, R53, R52 ;  /* 0x000000343509723e */ /* 0x000fe400000010ff */
[----:B------:R-:W-:Y:S02]  /*154d0*/  F2FP.BF16.F32.PACK_AB R10, R51, R50 ;  /* 0x00000032330a723e */ /* 0x000fe400000010ff */
[----:B------:R-:W-:Y:S02]  /*154e0*/  F2FP.BF16.F32.PACK_AB R11, R55, R54 ;  /* 0x00000036370b723e */ /* 0x000fe400000010ff */
[----:B------:R-:W-:Y:S02]  /*154f0*/  SEL R72, R74, R13, P0 ;  /* 0x0000000d4a487207 */ /* 0x000fe40000000000 */
[----:B------:R-:W-:Y:S01]  /*15500*/  SEL R74, R13, R74, P0 ;  /* 0x0000004a0d4a7207 */ /* 0x000fe20000000000 */
[----:B------:R-:W-:Y:S01]  /*15510*/  STSM.16.M88.4 [R3], R4 ;  /* 0x0000000403007844 */ /* 0x000fe20000000200 */
[----:B------:R-:W-:-:S02]  /*15520*/  SEL R37, R91, R134, P0 ;  /* 0x000000865b257207 */ /* 0x000fc40000000000 */
[----:B------:R-:W-:Y:S01]  /*15530*/  SEL R39, R134, R91, P0 ;  /* 0x0000005b86277207 */ /* 0x000fe20000000000 */
        /* <DEDUP_REMOVED lines=12> */
[----:B0-----:R-:W-:Y:S02]  /*15600*/  F2FP.BF16.F32.PACK_AB R35, R79, R78 ;  /* 0x0000004e4f23723e */ /* 0x001fe400000010ff */
        /* <DEDUP_REMOVED lines=46> */
[----:B------:R-:W-:Y:S02]  /*158f0*/  IMAD.IADD R25, R95, 0x1, R94 ;  /* 0x000000015f197824 */ /* 0x000fe400078e025e */
        /* <DEDUP_REMOVED lines=28> */
.L_x_10908:
[----:B------:R-:W2:Y:S01]  /*15ac0*/  LDL R9, [R1+0x84] ;  /* 0x0000840001097983 */ /* 0x000ea20000100800 */
[----:B------:R-:W0:Y:S03]  /*15ad0*/  S2R R4, SR_TID.X ;  /* 0x0000000000047919 */ /* 0x000e260000002100 */
[----:B------:R-:W-:Y:S04]  /*15ae0*/  SHFL.IDX PT, R5, R15, RZ, 0x1c1f ;  /* 0x001c1fff0f057589 */ /* 0x000fe800000e0000 */
[----:B------:R-:W-:Y:S04]  /*15af0*/  SHFL.IDX PT, R6, R14, 0x1, 0x1c1f ;  /* 0x003c1f000e067f89 */ /* 0x000fe800000e0000 */
[----:B------:R-:W-:Y:S01]  /*15b00*/  SHFL.IDX PT, R7, R15, 0x1, 0x1c1f ;  /* 0x003c1f000f077f89 */ /* 0x000fe200000e0000 */
[----:B0-----:R-:W-:-:S05]  /*15b10*/  VIADD R10, R4, 0xffffff80 ;  /* 0xffffff80040a7836 */ /* 0x001fca0000000000 */
[----:B------:R-:W-:-:S04]  /*15b20*/  SHF.R.S32.HI R8, RZ, 0x1f, R10 ;  /* 0x0000001fff087819 */ /* 0x000fc8000001140a */
[----:B------:R-:W-:-:S04]  /*15b30*/  LEA.HI R8, R8, R10, RZ, 0x7 ;  /* 0x0000000a08087211 */ /* 0x000fc800078f38ff */
[----:B------:R-:W-:Y:S01]  /*15b40*/  LOP3.LUT R8, R8, 0xffffff80, RZ, 0xc0, !PT ;  /* 0xffffff8008087812 */ /* 0x000fe200078ec0ff */
[----:B------:R-:W0:Y:S04]  /*15b50*/  SHFL.IDX PT, R4, R14, RZ, 0x1c1f ;  /* 0x001c1fff0e047589 */ /* 0x000e2800000e0000 */
[----:B------:R-:W-:Y:S02]  /*15b60*/  IMAD.IADD R8, R10, 0x1, -R8 ;  /* 0x000000010a087824 */ /* 0x000fe400078e0a08 */
[----:B-----5:R-:W-:-:S03]  /*15b70*/  IMAD R85, R27, R28, RZ ;  /* 0x0000001c1b557224 */ /* 0x020fc600078e02ff */
        /* <DEDUP_REMOVED lines=39> */
[C---:B------:R-:W-:Y:S01]  /*15df0*/  IMAD.IADD R46, R89.reuse, 0x1, R94 ;  /* 0x00000001592e7824 */ /* 0x040fe200078e025e */
        /* <DEDUP_REMOVED lines=21> */
[----:B0-----:R-:W-:Y:S01]  /*15f50*/  IMAD.IADD R20, R94, 0x1, R0 ;  /* 0x000000015e147824 */ /* 0x001fe200078e0200 */
        /* <DEDUP_REMOVED lines=10> */
[--C-:B------:R-:W-:Y:S02]  /*16000*/  IMAD.X R25, RZ, RZ, R21.reuse, P2 ;  /* 0x000000ffff197224 */ /* 0x100fe400010e0615 */
[--C-:B------:R-:W-:Y:S01]  /*16010*/  IMAD.X R33, RZ, RZ, R21.reuse, P3 ;  /* 0x000000ffff217224 */ /* 0x100fe200018e0615 */
[----:B------:R-:W5:Y:S01]  /*16020*/  LD.E.128 R8, desc[UR40][R8.64] ;  /* 0x0000002808087980 */ /* 0x000f62000c101d00 */
[----:B------:R-:W-:Y:S02]  /*16030*/  IMAD.X R37, RZ, RZ, R21, P5 ;  /* 0x000000ffff257224 */ /* 0x000fe400028e0615 */
[----:B------:R-:W-:Y:S01]  /*16040*/  IMAD.MOV.U32 R21, RZ, RZ, R20 ;  /* 0x000000ffff157224 */ /* 0x000fe200078e0014 */
[----:B---3--:R-:W-:Y:S01]  /*16050*/  @P4 SHF.R.U32.HI R21, RZ, R45, R0 ;  /* 0x0000002dff154219 */ /* 0x008fe20000011600 */
[----:B------:R-:W5:Y:S03]  /*16060*/  LD.E.128 R12, desc[UR40][R12.64] ;  /* 0x000000280c0c7980 */ /* 0x000f66000c101d00 */
[--C-:B------:R-:W-:Y:S01]  /*16070*/  SHF.R.S32.HI R0, RZ, 0x1f, R21.reuse ;  /* 0x0000001fff007819 */ /* 0x100fe20000011415 */
[----:B------:R-:W-:Y:S01]  /*16080*/  IMAD.MOV R43, RZ, RZ, -R21 ;  /* 0x000000ffff2b7224 */ /* 0x000fe200078e0a15 */
[----:B------:R-:W5:Y:S03]  /*16090*/  LD.E.128 R24, desc[UR40][R24.64] ;  /* 0x0000002818187980 */ /* 0x000f66000c101d00 */
[----:B------:R-:W-:Y:S01]  /*160a0*/  IMAD R0, R0, UR4, RZ ;  /* 0x0000000400007c24 */ /* 0x000fe2000f8e02ff */
[----:B------:R-:W5:Y:S01]  /*160b0*/  LD.E.128 R32, desc[UR40][R32.64] ;  /* 0x0000002820207980 */ /* 0x000f62000c101d00 */
[----:B------:R-:W-:-:S02]  /*160c0*/  IMAD R41, R28, R43, R20 ;  /* 0x0000002b1c297224 */ /* 0x000fc400078e0214 */
        /* <DEDUP_REMOVED lines=38> */
.L_x_10911:
[----:B------:R-:W-:Y:S05]  /*16330*/  BSYNC B1 ;  /* 0x0000000000017941 */ /* 0x000fea0003800000 */
.L_x_10910:
        /* <DEDUP_REMOVED lines=19> */
.L_x_10909:
[----:B------:R-:W2:Y:S01]  /*16470*/  LDL R98, [R1+0x24] ;  /* 0x0000240001627983 */ /* 0x000ea20000100800 */
[----:B0-----:R-:W0:Y:S01]  /*16480*/  @P4 LDC R0, c[0x0][0xbec] ;  /* 0x0002fb00ff004b82 */ /* 0x001e220000000800 */
[----:B------:R-:W-:Y:S01]  /*16490*/  ULDC.64 UR4, c[0x0][0xb08] ;  /* 0x0002c20000047ab9 */ /* 0x000fe20000000a00 */
[----:B------:R-:W-:Y:S01]  /*164a0*/  ULDC.64 UR6, c[0x0][0xb30] ;  /* 0x0002cc0000067ab9 */ /* 0x000fe20000000a00 */
[----:B------:R1:W5:Y:S01]  /*164b0*/  LDL R97, [R1+0x7c] ;  /* 0x00007c0001617983 */ /* 0x0003620000100800 */
[----:B------:R-:W-:Y:S02]  /*164c0*/  IMAD R86, R86, UR4, RZ ;  /* 0x0000000456567c24 */ /* 0x000fe4000f8e02ff */
[C---:B------:R-:W-:Y:S01]  /*164d0*/  IMAD.WIDE.U32 R4, R3.reuse, UR4, RZ ;  /* 0x0000000403047c25 */ /* 0x040fe2000f8e00ff */
[----:B------:R1:W5:Y:S01]  /*164e0*/  LDL R96, [R1+0x6c] ;  /* 0x00006c0001607983 */ /* 0x0003620000100800 */
[----:B------:R-:W3:Y:S02]  /*164f0*/  @P4 LDC R9, c[0x0][0xbf0] ;  /* 0x0002fc00ff094b82 */ /* 0x000ee40000000800 */
[----:B------:R-:W-:Y:S01]  /*16500*/  IMAD R3, R3, UR5, R86 ;  /* 0x0000000503037c24 */ /* 0x000fe2000f8e0256 */
[----:B------:R1:W5:Y:S01]  /*16510*/  LDL R95, [R1+0x78] ;  /* 0x00007800015f7983 */ /* 0x0003620000100800 */
[----:B------:R-:W-:-:S02]  /*16520*/  ULDC.64 UR4, c[0x0][0xb38] ;  /* 0x0002ce0000047ab9 */ /* 0x000fc40000000a00 */
[----:B------:R-:W-:Y:S01]  /*16530*/  IMAD.IADD R5, R5, 0x1, R3 ;  /* 0x0000000105057824 */ /* 0x000fe200078e0203 */
[----:B------:R1:W5:Y:S01]  /*16540*/  LDL R94, [R1+0x68] ;  /* 0x00006800015e7983 */ /* 0x0003620000100800 */
[----:B------:R-:W-:Y:S01]  /*16550*/  SHF.R.S32.HI R3, RZ, 0x1f, R84 ;  /* 0x0000001fff037819 */ /* 0x000fe20000011454 */
[C---:B------:R-:W-:Y:S02]  /*16560*/  IMAD.WIDE.U32 R4, R90.reuse, UR4, R4 ;  /* 0x000000045a047c25 */ /* 0x040fe4000f8e0004 */
[----:B------:R1:W5:Y:S02]  /*16570*/  LDL R93, [R1+0x74] ;  /* 0x00007400015d7983 */ /* 0x0003640000100800 */
[----:B------:R-:W-:Y:S02]  /*16580*/  IMAD R5, R90, UR5, R5 ;  /* 0x000000055a057c24 */ /* 0x000fe4000f8e0205 */
[----:B------:R1:W5:Y:S01]  /*16590*/  LDL R92, [R1+0x64] ;  /* 0x00006400015c7983 */ /* 0x0003620000100800 */
[----:B------:R-:W-:-:S02]  /*165a0*/  ULDC.64 UR4, c[0x0][0xb40] ;  /* 0x0002d00000047ab9 */ /* 0x000fc40000000a00 */
[----:B------:R-:W-:Y:S02]  /*165b0*/  IMAD R3, R3, UR4, RZ ;  /* 0x0000000403037c24 */ /* 0x000fe4000f8e02ff */
        /* <DEDUP_REMOVED lines=28> */
[----:B------:R1:W0:Y:S01]  /*16780*/  SHFL.IDX PT, R2, R28, RZ, 0x1c1f ;  /* 0x001c1fff1c027589 */ /* 0x00022200000e0000 */
[----:B------:R-:W-:Y:S02]  /*16790*/  BSSY B1, `(.L_x_10913) ;  /* 0x0000044000017945 */ /* 0x000fe40003800000 */
[----:B------:R1:W-:Y:S01]  /*167a0*/  SYNCS.ARRIVE.TRANS64.RED.A1T0 RZ, [R4+URZ], RZ ;  /* 0x000000ff04ff79a7 */ /* 0x0003e2000810043f */
[----:B------:R1:W3:Y:S01]  /*167b0*/  SHFL.IDX PT, R3, R32, RZ, 0x1c1f ;  /* 0x001c1fff20037589 */ /* 0x0002e200000e0000 */
[C---:B--2---:R-:W-:Y:S02]  /*167c0*/  VIADD R33, R98.reuse, 0x8 ;  /* 0x0000000862217836 */ /* 0x044fe40000000000 */
[----:B------:R-:W-:-:S02]  /*167d0*/  VIADD R35, R98, 0x10 ;  /* 0x0000001062237836 */ /* 0x000fc40000000000 */
[C---:B------:R-:W-:Y:S02]  /*167e0*/  VIADD R87, R98.reuse, 0x18 ;  /* 0x0000001862577836 */ /* 0x040fe40000000000 */
[C---:B------:R-:W-:Y:S02]  /*167f0*/  VIADD R89, R98.reuse, 0x20 ;  /* 0x0000002062597836 */ /* 0x040fe40000000000 */
[C---:B------:R-:W-:Y:S02]  /*16800*/  VIADD R91, R98.reuse, 0x28 ;  /* 0x00000028625b7836 */ /* 0x040fe40000000000 */
[C---:B------:R-:W-:Y:S02]  /*16810*/  VIADD R27, R98.reuse, 0x30 ;  /* 0x00000030621b7836 */ /* 0x040fe40000000000 */
[C---:B------:R-:W-:Y:S02]  /*16820*/  VIADD R25, R98.reuse, 0x38 ;  /* 0x0000003862197836 */ /* 0x040fe40000000000 */
        /* <DEDUP_REMOVED lines=23> */
[----:B------:R-:W-:Y:S01]  /*169a0*/  @!P1 ST.E.64 desc[UR40][R6.64], R42 ;  /* 0x0000002a06009985 */ /* 0x000fe2000c101b28 */
        /* <DEDUP_REMOVED lines=10> */
[----:B------:R-:W-:Y:S01]  /*16a50*/  @!P4 ST.E.64 desc[UR40][R20.64], R56 ;  /* 0x000000381400c985 */ /* 0x000fe2000c101b28 */
[-C--:B------:R-:W-:Y:S02]  /*16a60*/  @!P2 LEA.HI.X R15, R91, R3.reuse, R90, 0x2, P6 ;  /* 0x000000035b0fa211 */ /* 0x080fe400030f145a */
[C---:B0-----:R-:W-:Y:S02]  /*16a70*/  @!P1 LEA R4, P4, R27.reuse, R2, 0x2 ;  /* 0x000000021b049211 */ /* 0x041fe400078810ff */
[----:B-----5:R-:W-:Y:S01]  /*16a80*/  ISETP.GE.AND P5, PT, R96, UR4, PT ;  /* 0x0000000460007c0c */ /* 0x020fe2000bfa6270 */
[----:B------:R0:W-:Y:S01]  /*16a90*/  @!P2 ST.E.64 desc[UR40][R14.64], R58 ;  /* 0x0000003a0e00a985 */ /* 0x0001e2000c101b28 */
[----:B------:R-:W-:Y:S02]  /*16aa0*/  @!P1 LEA.HI.X R5, R27, R3, R26, 0x2, P4 ;  /* 0x000000031b059211 */ /* 0x000fe400020f141a */
[----:B------:R-:W-:-:S02]  /*16ab0*/  ISETP.GE.AND P4, PT, R94, UR4, PT ;  /* 0x000000045e007c0c */ /* 0x000fc4000bf86270 */
[----:B------:R-:W-:Y:S01]  /*16ac0*/  ISETP.GE.AND P2, PT, R92, UR4, PT ;  /* 0x000000045c007c0c */ /* 0x000fe2000bf46270 */
[----:B------:R2:W-:Y:S01]  /*16ad0*/  @!P1 ST.E.64 desc[UR40][R4.64], R64 ;  /* 0x0000004004009985 */ /* 0x0005e2000c101b28 */
[-C--:B------:R-:W-:Y:S02]  /*16ae0*/  @!P0 LEA R10, P6, R25, R2.reuse, 0x2 ;  /* 0x00000002190a8211 */ /* 0x080fe400078c10ff */
[----:B------:R-:W-:Y:S02]  /*16af0*/  @!P3 LEA R6, P1, R9, R2, 0x2 ;  /* 0x000000020906b211 */ /* 0x000fe400078210ff */
[-C--:B------:R-:W-:Y:S02]  /*16b00*/  @!P0 LEA.HI.X R11, R25, R3.reuse, R24, 0x2, P6 ;  /* 0x00000003190b8211 */ /* 0x080fe400030f1418 */
[----:B------:R-:W-:-:S03]  /*16b10*/  @!P3 LEA.HI.X R7, R9, R3, R0, 0x2, P1 ;  /* 0x000000030907b211 */ /* 0x000fc600008f1400 */
[----:B------:R2:W-:Y:S01]  /*16b20*/  @!P0 ST.E.64 desc[UR40][R10.64], R66 ;  /* 0x000000420a008985 */ /* 0x0005e2000c101b28 */
[-C--:B-1----:R-:W-:Y:S02]  /*16b30*/  @!P5 LEA R12, P0, R96, R2.reuse, 0x2 ;  /* 0x00000002600cd211 */ /* 0x082fe400078010ff */
        /* <DEDUP_REMOVED lines=9> */
.L_x_10914:
[----:B------:R-:W-:Y:S05]  /*16bd0*/  BSYNC B1 ;  /* 0x0000000000017941 */ /* 0x000fea0003800000 */
.L_x_10913:
[----:B------:R-:W-:Y:S01]  /*16be0*/  ISETP.GE.AND P0, PT, R8, R85, PT ;  /* 0x000000550800720c */ /* 0x000fe20003f06270 */
        /* <DEDUP_REMOVED lines=9> */
[----:B--2---:R-:W-:-:S04]  /*16c80*/  @!P5 LEA R6, P0, R33, R2, 0x2 ;  /* 0x000000022106d211 */ /* 0x004fc800078010ff */
[-C--:B-1----:R-:W-:Y:S01]  /*16c90*/  @!P5 LEA.HI.X R7, R33, R3.reuse, R34, 0x2, P0 ;  /* 0x000000032107d211 */ /* 0x082fe200000f1422 */
[----:B------:R-:W-:Y:S01]  /*16ca0*/  @!P1 IMAD.WIDE R12, R98, 0x4, R2 ;  /* 0x00000004620c9825 */ /* 0x000fe200078e0202 */
[-C--:B------:R-:W-:Y:S02]  /*16cb0*/  @!P4 LEA R10, P0, R35, R2.reuse, 0x2 ;  /* 0x00000002230ac211 */ /* 0x080fe400078010ff */
[----:B------:R-:W-:Y:S02]  /*16cc0*/  @!P3 LEA R4, P6, R87, R2, 0x2 ;  /* 0x000000025704b211 */ /* 0x000fe400078c10ff */
[-C--:B------:R-:W-:Y:S01]  /*16cd0*/  @!P4 LEA.HI.X R11, R35, R3.reuse, R84, 0x2, P0 ;  /* 0x00000003230bc211 */ /* 0x080fe200000f1454 */
[----:B------:R0:W-:Y:S01]  /*16ce0*/  @!P1 ST.E.64 desc[UR40][R12.64], R44 ;  /* 0x0000002c0c009985 */ /* 0x0001e2000c101b28 */
[----:B------:R-:W-:Y:S02]  /*16cf0*/  ISETP.GE.AND P0, PT, R91, UR4, PT ;  /* 0x000000045b007c0c */ /* 0x000fe4000bf06270 */
[----:B------:R-:W-:Y:S01]  /*16d00*/  ISETP.GE.AND P1, PT, R27, UR4, PT ;  /* 0x000000041b007c0c */ /* 0x000fe2000bf26270 */
[----:B------:R1:W-:Y:S01]  /*16d10*/  @!P5 ST.E.64 desc[UR40][R6.64], R46 ;  /* 0x0000002e0600d985 */ /* 0x0003e2000c101b28 */
        /* <DEDUP_REMOVED lines=9> */
[----:B-----5:R-:W-:-:S02]  /*16db0*/  ISETP.GE.AND P3, PT, R96, UR4, PT ;  /* 0x0000000460007c0c */ /* 0x020fc4000bf66270 */
[-C--:B------:R-:W-:Y:S02]  /*16dc0*/  @!P0 LEA.HI.X R21, R91, R3.reuse, R90, 0x2, P6 ;  /* 0x000000035b158211 */ /* 0x080fe400030f145a */
[----:B------:R-:W-:Y:S02]  /*16dd0*/  ISETP.GE.AND P2, PT, R94, UR4, PT ;  /* 0x000000045e007c0c */ /* 0x000fe4000bf46270 */
[CC--:B------:R-:W-:Y:S01]  /*16de0*/  @!P1 LEA R32, P6, R27.reuse, R2.reuse, 0x2 ;  /* 0x000000021b209211 */ /* 0x0c0fe200078c10ff */
[----:B------:R3:W-:Y:S03]  /*16df0*/  @!P0 ST.E.64 desc[UR40][R20.64], R62 ;  /* 0x0000003e14008985 */ /* 0x0007e6000c101b28 */
[----:B------:R-:W-:Y:S02]  /*16e00*/  @!P1 LEA.HI.X R33, R27, R3, R26, 0x2, P6 ;  /* 0x000000031b219211 */ /* 0x000fe400030f141a */
[----:B0-----:R-:W-:-:S02]  /*16e10*/  @!P5 LEA R12, P6, R25, R2, 0x2 ;  /* 0x00000002190cd211 */ /* 0x001fc400078c10ff */
[-C--:B------:R-:W-:Y:S01]  /*16e20*/  @!P3 LEA R8, P0, R96, R2.reuse, 0x2 ;  /* 0x000000026008b211 */ /* 0x080fe200078010ff */
[----:B------:R3:W-:Y:S01]  /*16e30*/  @!P1 ST.E.64 desc[UR40][R32.64], R68 ;  /* 0x0000004420009985 */ /* 0x0007e2000c101b28 */
[-C--:B------:R-:W-:Y:S02]  /*16e40*/  @!P5 LEA.HI.X R13, R25, R3.reuse, R24, 0x2, P6 ;  /* 0x00000003190dd211 */ /* 0x080fe400030f1418 */
[CC--:B-1----:R-:W-:Y:S02]  /*16e50*/  @!P4 LEA R6, P6, R9.reuse, R2.reuse, 0x2 ;  /* 0x000000020906c211 */ /* 0x0c2fe400078c10ff */
[----:B--2---:R-:W-:Y:S01]  /*16e60*/  @!P2 LEA R10, P1, R94, R2, 0x2 ;  /* 0x000000025e0aa211 */ /* 0x004fe200078210ff */
[----:B------:R3:W-:Y:S01]  /*16e70*/  @!P5 ST.E.64 desc[UR40][R12.64], R70 ;  /* 0x000000460c00d985 */ /* 0x0007e2000c101b28 */
[-C--:B------:R-:W-:Y:S02]  /*16e80*/  @!P4 LEA.HI.X R7, R9, R3.reuse, R0, 0x2, P6 ;  /* 0x000000030907c211 */ /* 0x080fe400030f1400 */
[----:B------:R-:W-:-:S02]  /*16e90*/  @!P3 LEA.HI.X R9, R96, R3, R97, 0x2, P0 ;  /* 0x000000036009b211 */ /* 0x000fc400000f1461 */
[----:B------:R-:W-:Y:S01]  /*16ea0*/  @!P2 LEA.HI.X R11, R94, R3, R95, 0x2, P1 ;  /* 0x000000035e0ba211 */ /* 0x000fe200008f145f */
[----:B------:R3:W-:Y:S01]  /*16eb0*/  @!P4 ST.E.64 desc[UR40][R6.64], R76 ;  /* 0x0000004c0600c985 */ /* 0x0007e2000c101b28 */
[----:B------:R-:W-:-:S03]  /*16ec0*/  ISETP.GE.AND P0, PT, R92, UR4, PT ;  /* 0x000000045c007c0c */ /* 0x000fc6000bf06270 */
[----:B------:R3:W-:Y:S04]  /*16ed0*/  @!P3 ST.E.64 desc[UR40][R8.64], R78 ;  /* 0x0000004e0800b985 */ /* 0x0007e8000c101b28 */
[----:B------:R3:W-:Y:S06]  /*16ee0*/  @!P2 ST.E.64 desc[UR40][R10.64], R36 ;  /* 0x000000240a00a985 */ /* 0x0007ec000c101b28 */
[----:B------:R-:W-:Y:S05]  /*16ef0*/  @P0 BRA `(.L_x_10912) ;  /* 0x0000000800d00947 */ /* 0x000fea0003800000 */
[----:B------:R-:W-:-:S04]  /*16f00*/  LEA R2, P0, R92, R2, 0x2 ;  /* 0x000000025c027211 */ /* 0x000fc800078010ff */
[----:B------:R-:W-:-:S05]  /*16f10*/  LEA.HI.X R3, R92, R3, R93, 0x2, P0 ;  /* 0x000000035c037211 */ /* 0x000fca00000f145d */
[----:B------:R0:W-:Y:S01]  /*16f20*/  ST.E.64 desc[UR40][R2.64], R38 ;  /* 0x0000002602007985 */ /* 0x0001e2000c101b28 */
[----:B------:R-:W-:Y:S05]  /*16f30*/  BRA `(.L_x_10912) ;  /* 0x0000000800c07947 */ /* 0x000fea0003800000 */
.L_x_10907:
[----:B0-----:R-:W2:Y:S01]  /*16f40*/  LDL.LU R4, [R1+0x48] ;  /* 0x0000480001047983 */ /* 0x001ea20000300800 */
[----:B------:R-:W-:Y:S01]  /*16f50*/  ULDC.64 UR6, c[0x0][0xc08] ;  /* 0x0003020000067ab9 */ /* 0x000fe20000000a00 */
[----:B------:R-:W-:Y:S02]  /*16f60*/  ULDC.64 UR4, c[0x0][0xc00] ;  /* 0x0003000000047ab9 */ /* 0x000fe40000000a00 */
[----:B------:R-:W3:Y:S01]  /*16f70*/  LDL.LU R0, [R1+0x4c] ;  /* 0x00004c0001007983 */ /* 0x000ee20000300800 */
[----:B------:R-:W-:Y:S01]  /*16f80*/  ISETP.NE.U32.AND P1, PT, RZ, UR6, PT ;  /* 0x00000006ff007c0c */ /* 0x000fe2000bf25070 */
[----:B------:R-:W-:Y:S01]  /*16f90*/  IMAD.MOV.U32 R15, RZ, RZ, RZ ;  /* 0x000000ffff0f7224 */ /* 0x000fe200078e00ff */
[----:B------:R-:W-:Y:S01]  /*16fa0*/  ISETP.NE.U32.AND P0, PT, RZ, UR4, PT ;  /* 0x00000004ff007c0c */ /* 0x000fe2000bf05070 */
[----:B------:R-:W0:Y:S01]  /*16fb0*/  S2R R6, SR_TID.X ;  /* 0x0000000000067919 */ /* 0x000e220000002100 */
[----:B------:R-:W-:Y:S02]  /*16fc0*/  ISETP.NE.AND.EX P1, PT, RZ, UR7, PT, P1 ;  /* 0x00000007ff007c0c */ /* 0x000fe4000bf25310 */
[----:B------:R-:W-:-:S02]  /*16fd0*/  ISETP.NE.AND.EX P0, PT, RZ, UR5, PT, P0 ;  /* 0x00000005ff007c0c */ /* 0x000fc4000bf05300 */
[----:B--2---:R-:W-:-:S04]  /*16fe0*/  IADD3 R2, P2, R4, UR4, RZ ;  /* 0x0000000404027c10 */ /* 0x004fc8000ff5e0ff */
[----:B---3--:R-:W-:-:S05]  /*16ff0*/  IADD3.X R3, R0, UR5, RZ, P2, !PT ;  /* 0x0000000500037c10 */ /* 0x008fca00097fe4ff */
        /* <DEDUP_REMOVED lines=11> */
[----:B-1----:R-:W2:Y:S04]  /*170b0*/  LDG.E R5, desc[UR40][R2.64] ;  /* 0x0000002802057981 */ /* 0x002ea8000c1e1900 */
[----:B-----5:R-:W2:Y:S02]  /*170c0*/  LDG.E R0, desc[UR40][R2.64+0x4] ;  /* 0x0000042802007981 */ /* 0x020ea4000c1e1900 */
[----:B--2---:R-:W-:-:S07]  /*170d0*/  IMAD.IADD R0, R0, 0x1, -R5 ;  /* 0x0000000100007824 */ /* 0x004fce00078e0a05 */
.L_x_10915:
[----:B-1----:R-:W2:Y:S04]  /*170e0*/  LDL.LU R2, [R1+0x54] ;  /* 0x0000540001027983 */ /* 0x002ea80000300800 */
[----:B------:R-:W3:Y:S01]  /*170f0*/  LDL.LU R3, [R1+0x3c] ;  /* 0x00003c0001037983 */ /* 0x000ee20000300800 */
[----:B------:R-:W-:Y:S01]  /*17100*/  BSSY B1, `(.L_x_10916) ;  /* 0x0000038000017945 */ /* 0x000fe20003800000 */
[----:B-----5:R-:W-:Y:S02]  /*17110*/  SHF.R.S32.HI R20, RZ, 0x1f, R15 ;  /* 0x0000001fff147819 */ /* 0x020fe4000001140f */
[----:B--2---:R-:W-:Y:S02]  /*17120*/  SEL R24, R2, RZ, !P0 ;  /* 0x000000ff02187207 */ /* 0x004fe40004000000 */
[----:B---3--:R-:W-:Y:S01]  /*17130*/  SEL R25, R3, RZ, !P0 ;  /* 0x000000ff03197207 */ /* 0x008fe20004000000 */
[----:B------:R-:W-:Y:S06]  /*17140*/  @P3 BRA `(.L_x_10917) ;  /* 0x0000000000cc3947 */ /* 0x000fec0003800000 */
[----:B------:R-:W2:Y:S01]  /*17150*/  LDL R3, [R1+0x1c] ;  /* 0x00001c0001037983 */ /* 0x000ea20000100800 */
[----:B------:R-:W0:Y:S02]  /*17160*/  LDC R33, c[0x0][0xbe8] ;  /* 0x0002fa00ff217b82 */ /* 0x000e240000000800 */
[----:B0-----:R-:W-:Y:S01]  /*17170*/  IMAD R2, R0, R33, RZ ;  /* 0x0000002100027224 */ /* 0x001fe200078e02ff */
        /* <DEDUP_REMOVED lines=22> */
[----:B-----5:R-:W-:Y:S01]  /*172e0*/  @P0 SHF.R.U32.HI R21, RZ, R37, R14 ;  /* 0x00000025ff150219 */ /* 0x020fe2000001160e */
        /* <DEDUP_REMOVED lines=25> */
.L_x_10917:
[----:B------:R-:W-:Y:S05]  /*17480*/  BSYNC B1 ;  /* 0x0000000000017941 */ /* 0x000fea0003800000 */
.L_x_10916:
        /* <DEDUP_REMOVED lines=33> */
[----:B----4-:R-:W-:-:S04]  /*176a0*/  IMAD.IADD R8, R13, 0x1, R4 ;  /* 0x000000010d087824 */ /* 0x010fc800078e0204 */
        /* <DEDUP_REMOVED lines=39> */
.L_x_10919:
[----:B------:R-:W-:Y:S05]  /*17920*/  BSYNC B1 ;  /* 0x0000000000017941 */ /* 0x000fea0003800000 */
.L_x_10918:
        /* <DEDUP_REMOVED lines=17> */
.L_x_10912:
[----:B------:R-:W-:Y:S05]  /*17a40*/  BSYNC B0 ;  /* 0x0000000000007941 */ /* 0x000fea0003800000 */
.L_x_10906:
[----:B------:R-:W-:Y:S02]  /*17a50*/  ULDC UR4, c[0x0][0xc3c] ;  /* 0x00030f0000047ab9 */ /* 0x000fe40000000800 */
[----:B------:R-:W-:-:S13]  /*17a60*/  ISETP.GE.AND P0, PT, R31, UR4, PT ;  /* 0x000000041f007c0c */ /* 0x000fda000bf06270 */
[----:B------:R-:W-:Y:S05]  /*17a70*/  @!P0 BRA `(.L_x_10920) ;  /* 0xfffffe9400e48947 */ /* 0x000fea000383ffff */
[----:B------:R-:W-:Y:S05]  /*17a80*/  BRA `(.L_x_10784) ;  /* 0x0000007c00207947 */ /* 0x000fea0003800000 */
.L_x_10782:
        /* <DEDUP_REMOVED lines=18> */
.L_x_10921:
        /* <DEDUP_REMOVED lines=44> */
.L_x_10925:
        /* <DEDUP_REMOVED lines=37> */
.L_x_10923:
        /* <DEDUP_REMOVED lines=11> */
[----:B------:R-:W-:-:S05]  /*18170*/  IADD3 R3, R27, -0x1, RZ ;  /* 0xffffffff1b037810 */ /* 0x000fca0007ffe0ff */
[----:B------:R0:W1:Y:S02]  /*18180*/  SHFL.IDX PT, R24, R2, R3, 0x1f ;  /* 0x00001f0302187589 */ /* 0x00006400000e0000 */
.L_x_10926:
[----:B-1----:R-:W-:Y:S02]  /*18190*/  IMAD R24, R24, UR5, R5 ;  /* 0x0000000518187c24 */ /* 0x002fe4000f8e0205 */
[----:B------:R-:W-:-:S03]  /*181a0*/  VIADD R27, R27, UR4 ;  /* 0x000000041b1b7c36 */ /* 0x000fc60008000000 */
[----:B------:R-:W-:Y:S01]  /*181b0*/  IADD3 R4, -R24, UR6, RZ ;  /* 0x0000000618047c10 */ /* 0x000fe2000fffe1ff */
[----:B------:R-:W-:Y:S06]  /*181c0*/  @!P1 BRA `(.L_x_10927) ;  /* 0x0000000000e49947 */ /* 0x000fec0003800000 */
[----:B--2---:R-:W-:Y:S02]  /*181d0*/  IABS R7, R25 ;  /* 0x0000001900077213 */ /* 0x004fe40000000000 */
[----:B------:R-:W-:Y:S02]  /*181e0*/  IABS R5, R8 ;  /* 0x0000000800057213 */ /* 0x000fe40000000000 */
[----:B------:R-:W1:Y:S08]  /*181f0*/  I2F.RP R9, R7 ;  /* 0x0000000700097306 */ /* 0x000e700000209400 */
[----:B-1----:R-:W0:Y:S02]  /*18200*/  MUFU.RCP R9, R9 ;  /* 0x0000000900097308 */ /* 0x002e240000001000 */
[----:B0-----:R-:W-:-:S06]  /*18210*/  VIADD R2, R9, 0xffffffe ;  /* 0x0ffffffe09027836 */ /* 0x001fcc0000000000 */
[----:B------:R-:W0:Y:S08]  /*18220*/  I2F.RP R9, R5 ;  /* 0x0000000500097306 */ /* 0x000e300000209400 */
[----:B------:R1:W2:Y:S08]  /*18230*/  F2I.FTZ.U32.TRUNC.NTZ R3, R2 ;  /* 0x0000000200037305 */ /* 0x0002b0000021f000 */
[----:B0-----:R-:W0:Y:S01]  /*18240*/  MUFU.RCP R9, R9 ;  /* 0x0000000900097308 */ /* 0x001e220000001000 */
[----:B-1----:R-:W-:-:S02]  /*18250*/  IMAD.MOV.U32 R2, RZ, RZ, RZ ;  /* 0x000000ffff027224 */ /* 0x002fc400078e00ff */
[----:B--2---:R-:W-:-:S04]  /*18260*/  IMAD.MOV R10, RZ, RZ, -R3 ;  /* 0x000000ffff0a7224 */ /* 0x004fc800078e0a03 */
[----:B------:R-:W-:Y:S01]  /*18270*/  IMAD R11, R10, R7, RZ ;  /* 0x000000070a0b7224 */ /* 0x000fe200078e02ff */
[----:B------:R-:W-:-:S03]  /*18280*/  IABS R10, R4 ;  /* 0x00000004000a7213 */ /* 0x000fc60000000000 */
[----:B------:R-:W-:Y:S01]  /*18290*/  IMAD.HI.U32 R3, R3, R11, R2 ;  /* 0x0000000b03037227 */ /* 0x000fe200078e0002 */
[----:B------:R-:W-:-:S05]  /*182a0*/  IABS R11, R25 ;  /* 0x00000019000b7213 */ /* 0x000fca0000000000 */
[----:B------:R-:W-:Y:S02]  /*182b0*/  IMAD.MOV R11, RZ, RZ, -R11 ;  /* 0x000000ffff0b7224 */ /* 0x000fe400078e0a0b */
[----:B------:R-:W-:-:S04]  /*182c0*/  IMAD.HI.U32 R2, R3, R10, RZ ;  /* 0x0000000a03027227 */ /* 0x000fc800078e00ff */
[----:B------:R-:W-:Y:S02]  /*182d0*/  IMAD R10, R2, R11, R10 ;  /* 0x0000000b020a7224 */ /* 0x000fe400078e020a */
[----:B0-----:R-:W-:-:S03]  /*182e0*/  VIADD R3, R9, 0xffffffe ;  /* 0x0ffffffe09037836 */ /* 0x001fc60000000000 */
[----:B------:R-:W-:-:S03]  /*182f0*/  ISETP.GT.U32.AND P1, PT, R7, R10, PT ;  /* 0x0000000a0700720c */ /* 0x000fc60003f24070 */
[----:B------:R-:W0:Y:S10]  /*18300*/  F2I.FTZ.U32.TRUNC.NTZ R3, R3 ;  /* 0x0000000300037305 */ /* 0x000e34000021f000 */
[----:B------:R-:W-:-:S02]  /*18310*/  @!P1 IMAD.IADD R10, R10, 0x1, -R7 ;  /* 0x000000010a0a9824 */ /* 0x000fc400078e0a07 */
[----:B------:R-:W-:Y:S01]  /*18320*/  @!P1 VIADD R2, R2, 0x1 ;  /* 0x0000000102029836 */ /* 0x000fe20000000000 */
[----:B------:R-:W-:Y:S02]  /*18330*/  ISETP.NE.AND P1, PT, R25, RZ, PT ;  /* 0x000000ff1900720c */ /* 0x000fe40003f25270 */
[----:B------:R-:W-:Y:S01]  /*18340*/  ISETP.GE.U32.AND P0, PT, R10, R7, PT ;  /* 0x000000070a00720c */ /* 0x000fe20003f06070 */
[----:B0-----:R-:W-:Y:S01]  /*18350*/  IMAD.MOV R9, RZ, RZ, -R3 ;  /* 0x000000ffff097224 */ /* 0x001fe200078e0a03 */
[----:B------:R-:W-:-:S04]  /*18360*/  LOP3.LUT R7, R4, R25, RZ, 0x3c, !PT ;  /* 0x0000001904077212 */ /* 0x000fc800078e3cff */
[----:B------:R-:W-:-:S07]  /*18370*/  ISETP.GE.AND P2, PT, R7, RZ, PT ;  /* 0x000000ff0700720c */ /* 0x000fce0003f46270 */
[----:B------:R-:W-:-:S04]  /*18380*/  @P0 VIADD R2, R2, 0x1 ;  /* 0x0000000102020836 */ /* 0x000fc80000000000 */
[----:B------:R-:W-:Y:S02]  /*18390*/  IMAD.MOV.U32 R7, RZ, RZ, R2 ;  /* 0x000000ffff077224 */ /* 0x000fe400078e0002 */
[----:B------:R-:W-:Y:S02]  /*183a0*/  IMAD.MOV.U32 R2, RZ, RZ, R9 ;  /* 0x000000ffff027224 */ /* 0x000fe400078e0009 */
[----:B------:R-:W-:Y:S01]  /*183b0*/  @!P2 IMAD.MOV R7, RZ, RZ, -R7 ;  /* 0x000000ffff07a224 */ /* 0x000fe200078e0a07 */
[----:B------:R-:W-:Y:S01]  /*183c0*/  @!P1 LOP3.LUT R7, RZ, R25, RZ, 0x33, !PT ;  /* 0x00000019ff079212 */ /* 0x000fe200078e33ff */
        /* <DEDUP_REMOVED lines=25> */
.L_x_10927:
        /* <DEDUP_REMOVED lines=60> */
.L_x_10928:
[----:B------:R-:W-:-:S05]  /*18920*/  LOP3.LUT R2, RZ, R2, RZ, 0x33, !PT ;  /* 0x00000002ff027212 */ /* 0x000fca00078e33ff */
[----:B------:R-:W-:Y:S01]  /*18930*/  IMAD.IADD R25, R25, 0x1, R2 ;  /* 0x0000000119197824 */ /* 0x000fe200078e0202 */
[----:B------:R-:W-:Y:S06]  /*18940*/  BRA `(.L_x_10929) ;  /* 0x00000000000c7947 */ /* 0x000fec0003800000 */
.L_x_10924:
[----:B------:R-:W-:Y:S02]  /*18950*/  IMAD.MOV.U32 R25, RZ, RZ, RZ ;  /* 0x000000ffff197224 */ /* 0x000fe400078e00ff */
[----:B------:R-:W-:Y:S02]  /*18960*/  IMAD.U32 R24, RZ, RZ, UR6 ;  /* 0x00000006ff187e24 */ /* 0x000fe4000f8e00ff */
[----:B------:R-:W-:-:S07]  /*18970*/  IMAD.MOV.U32 R26, RZ, RZ, RZ ;  /* 0x000000ffff1a7224 */ /* 0x000fce00078e00ff */
.L_x_10929:
[----:B------:R-:W-:-:S13]  /*18980*/  ISETP.NE.AND P0, PT, R0, RZ, PT ;  /* 0x000000ff0000720c */ /* 0x000fda0003f05270 */
[----:B------:R-:W0:Y:S01]  /*18990*/  @!P0 S2R R3, SR_CgaCtaId ;  /* 0x0000000000038919 */ /* 0x000e220000008800 */
[----:B------:R-:W-:-:S04]  /*189a0*/  @!P0 MOV R0, 0x400 ;  /* 0x0000040000008802 */ /* 0x000fc80000000f00 */
[----:B0-----:R-:W-:-:S05]  /*189b0*/  @!P0 LEA R0, R3, R0, 0x18 ;  /* 0x0000000003008211 */ /* 0x001fca00078ec0ff */
[----:B------:R0:W-:Y:S01]  /*189c0*/  @!P0 STS.128 [R0+0x19cd0], R24 ;  /* 0x019cd01800008388 */ /* 0x0001e20000000c00 */
[----:B------:R-:W-:Y:S06]  /*189d0*/  BAR.ARV 0x5, 0x200 ;  /* 0x0148000000007b1d */ /* 0x000fec0000002000 */
.L_x_10922:
[----:B0-----:R-:W-:Y:S01]  /*189e0*/  IMAD.MOV.U32 R0, RZ, RZ, 0x1 ;  /* 0x00000001ff007424 */ /* 0x001fe200078e00ff */
[----:B------:R-:W-:Y:S01]  /*189f0*/  ULDC UR4, c[0x0][0xc3c] ;  /* 0x00030f0000047ab9 */ /* 0x000fe20000000800 */
[----:B------:R-:W-:Y:S01]  /*18a00*/  IMAD.MOV.U32 R22, RZ, RZ, RZ ;  /* 0x000000ffff167224 */ /* 0x000fe200078e00ff */
[----:B-1----:R-:W-:Y:S02]  /*18a10*/  ISETP.GE.AND P0, PT, R27, UR4, PT ;  /* 0x000000041b007c0c */ /* 0x002fe4000bf06270 */
[----:B------:R0:W-:Y:S04]  /*18a20*/  STL [R1], R0 ;  /* 0x0000000001007387 */ /* 0x0001e80000100800 */
[----:B------:R0:W-:Y:S07]  /*18a30*/  STL [R1+0x50], RZ ;  /* 0x000050ff01007387 */ /* 0x0001ee0000100800 */
[----:B------:R-:W-:Y:S05]  /*18a40*/  @P0 BRA `(.L_x_10930) ;  /* 0x0000006800340947 */ /* 0x000fea0003800000 */
[----:B------:R-:W2:Y:S01]  /*18a50*/  LDL R11, [R1+0x4c] ;  /* 0x00004c00010b7983 */ /* 0x000ea20000100800 */
[----:B------:R-:W1:Y:S01]  /*18a60*/  S2R R14, SR_TID.X ;  /* 0x00000000000e7919 */ /* 0x000e620000002100 */
[----:B------:R-:W-:Y:S01]  /*18a70*/  IMAD.SHL.U32 R5, R6, 0x800, RZ ;  /* 0x0000080006057824 */ /* 0x000fe200078e00ff */
[----:B------:R-:W3:Y:S01]  /*18a80*/  S2UR UR5, SR_CgaCtaId ;  /* 0x00000000000579c3 */ /* 0x000ee20000008800 */
[----:B------:R-:W-:Y:S01]  /*18a90*/  UMOV UR4, 0x400 ;  /* 0x0000040000047882 */ /* 0x000fe20000000000 */
[C---:B-1----:R-:W-:Y:S02]  /*18aa0*/  IMAD.SHL.U32 R3, R14.reuse, 0x80, RZ ;  /* 0x000000800e037824 */ /* 0x042fe400078e00ff */
[----:B------:R-:W-:-:S03]  /*18ab0*/  IMAD.SHL.U32 R4, R14, 0x20, RZ ;  /* 0x000000200e047824 */ /* 0x000fc600078e00ff */
[----:B------:R-:W-:Y:S02]  /*18ac0*/  LOP3.LUT R2, R3, 0x400, RZ, 0xc0, !PT ;  /* 0x0000040003027812 */ /* 0x000fe400078ec0ff */
[----:B------:R-:W-:Y:S02]  /*18ad0*/  SHF.R.U32.HI R6, RZ, 0x1, R14 ;  /* 0x00000001ff067819 */ /* 0x000fe4000001160e */
[----:B------:R-:W-:Y:S02]  /*18ae0*/  LOP3.LUT R2, R2, 0x800, R5, 0xf8, !PT ;  /* 0x0000080002027812 */ /* 0x000fe400078ef805 */
[----:B------:R-:W-:Y:S02]  /*18af0*/  LOP3.LUT R5, R4, 0x80, RZ, 0xc0, !PT ;  /* 0x0000008004057812 */ /* 0x000fe400078ec0ff */
[C---:B------:R-:W-:Y:S01]  /*18b00*/  LOP3.LUT R13, R14.reuse, 0x7f, RZ, 0xc0, !PT ;  /* 0x0000007f0e0d7812 */ /* 0x040fe200078ec0ff */
[----:B0-----:R-:W-:Y:S01]  /*18b10*/  IMAD.SHL.U32 R0, R14, 0x10, RZ ;  /* 0x000000100e007824 */ /* 0x001fe200078e00ff */
        /* <DEDUP_REMOVED lines=11> */
[----:B------:R-:W-:-:S02]  /*18bd0*/  LOP3.LUT R8, R0, 0x90, RZ, 0xc0, !PT ;  /* 0x0000009000087812 */ /* 0x000fc400078ec0ff */
[----:B------:R-:W-:Y:S01]  /*18be0*/  LOP3.LUT P0, RZ, R14, 0x4, RZ, 0xc0, !PT ;  /* 0x000000040eff7812 */ /* 0x000fe2000780c0ff */
[----:B---3--:R-:W-:Y:S01]  /*18bf0*/  ULEA UR4, UR5, UR4, 0x18 ;  /* 0x0000000405047291 */ /* 0x008fe2000f8ec03f */
[----:B------:R-:W-:Y:S02]  /*18c00*/  LOP3.LUT R3, R3, 0x70, R0, 0x78, !PT ;  /* 0x0000007003037812 */ /* 0x000fe400078e7800 */
[----:B------:R-:W-:Y:S02]  /*18c10*/  LOP3.LUT R5, R5, 0x10, R10, 0x78, !PT ;  /* 0x0000001005057812 */ /* 0x000fe400078e780a */
[----:B------:R-:W-:Y:S02]  /*18c20*/  LOP3.LUT R8, R8, 0x10, R9, 0x78, !PT ;  /* 0x0000001008087812 */ /* 0x000fe400078e7809 */
[----:B------:R-:W-:Y:S01]  /*18c30*/  LOP3.LUT R12, R2, R3, RZ, 0xfc, !PT ;  /* 0x00000003020c7212 */ /* 0x000fe200078efcff */
[----:B------:R-:W-:Y:S01]  /*18c40*/  IMAD.SHL.U32 R2, R14, 0x40, RZ ;  /* 0x000000400e027824 */ /* 0x000fe200078e00ff */
[----:B------:R-:W-:Y:S01]  /*18c50*/  LOP3.LUT R28, R4, R5, RZ, 0xfc, !PT ;  /* 0x00000005041c7212 */ /* 0x000fe200078efcff */
[----:B------:R-:W-:Y:S01]  /*18c60*/  IMAD.U32 R17, RZ, RZ, UR4 ;  /* 0x00000004ff117e24 */ /* 0x000fe2000f8e00ff */
[----:B------:R-:W-:-:S02]  /*18c70*/  LOP3.LUT R8, R7, R8, RZ, 0xfc, !PT ;  /* 0x0000000807087212 */ /* 0x000fc400078efcff */
[----:B------:R-:W-:Y:S01]  /*18c80*/  SHF.R.U32.HI R4, RZ, 0x1, R13 ;  /* 0x00000001ff047819 */ /* 0x000fe2000001160d */
[----:B------:R-:W-:-:S03]  /*18c90*/  VIADD R3, R12, 0x40 ;  /* 0x000000400c037836 */ /* 0x000fc60000000000 */
[----:B------:R-:W-:Y:S01]  /*18ca0*/  LOP3.LUT R4, R4, 0x40, R2, 0xf8, !PT ;  /* 0x0000004004047812 */ /* 0x000fe200078ef802 */
[----:B------:R-:W-:Y:S02]  /*18cb0*/  IMAD.IADD R2, R17, 0x1, R8 ;  /* 0x0000000111027824 */ /* 0x000fe400078e0208 */
[----:B------:R-:W-:Y:S01]  /*18cc0*/  @P0 VIADD R3, R12, 0xffffffc0 ;  /* 0xffffffc00c030836 */ /* 0x000fe20000000000 */
        /* <DEDUP_REMOVED lines=21> */
.L_x_11050:
        /* <DEDUP_REMOVED lines=20> */
[----:B------:R-:W-:Y:S01]  /*18f60*/  IADD3 R6, P3, R18, UR6, RZ ;  /* 0x0000000612067c10 */ /* 0x000fe2000ff7e0ff */
        /* <DEDUP_REMOVED lines=31> */
[----:B------:R-:W-:-:S03]  /*19160*/  ULDC UR5, c[0x0][0x348] ;  /* 0x0000d20000057ab9 */ /* 0x000fc60000000800 */
[----:B0-----:R-:W-:Y:S01]  /*19170*/  IMAD.U32 R10, RZ, RZ, UR4 ;  /* 0x00000004ff0a7e24 */ /* 0x001fe2000f8e00ff */
[----:B--2---:R0:W-:Y:S01]  /*19180*/  STL [R1+0x38], R8 ;  /* 0x0000380801007387 */ /* 0x0041e20000100800 */
[----:B------:R-:W-:Y:S02]  /*19190*/  IMAD.MOV.U32 R13, RZ, RZ, R8 ;  /* 0x000000ffff0d7224 */ /* 0x000fe400078e0008 */
[----:B0-----:R-:W-:Y:S01]  /*191a0*/  IMAD.U32 R8, RZ, RZ, UR5 ;  /* 0x00000005ff087e24 */ /* 0x001fe2000f8e00ff */
[----:B----4-:R-:W-:Y:S06]  /*191b0*/  @P3 BRA `(.L_x_10931) ;  /* 0x0000000000143947 */ /* 0x010fec0003800000 */
[----:B------:R-:W-:Y:S05]  /*191c0*/  @!P0 BRA `(.L_x_10931) ;  /* 0x0000000000108947 */ /* 0x000fea0003800000 */
[----:B------:R-:W2:Y:S04]  /*191d0*/  LDG.E R11, desc[UR40][R2.64] ;  /* 0x00000028020b7981 */ /* 0x000ea8000c1e1900 */
[----:B------:R-:W2:Y:S02]  /*191e0*/  LDG.E R2, desc[UR40][R2.64+0x4] ;  /* 0x0000042802027981 */ /* 0x000ea4000c1e1900 */
[----:B--2---:R-:W-:-:S05]  /*191f0*/  IMAD.IADD R13, R2, 0x1, -R11 ;  /* 0x00000001020d7824 */ /* 0x004fca00078e0a0b */
[----:B------:R0:W-:Y:S02]  /*19200*/  STL [R1+0x38], R13 ;  /* 0x0000380d01007387 */ /* 0x0001e40000100800 */
.L_x_10931:
[C---:B------:R-:W-:Y:S01]  /*19210*/  LOP3.LUT R2, R26.reuse, 0xff000000, RZ, 0xc0, !PT ;  /* 0xff0000001a027812 */ /* 0x040fe200078ec0ff */
[----:B------:R-:W-:Y:S01]  /*19220*/  ULDC.64 UR4, c[0x0][0xa20] ;  /* 0x0002880000047ab9 */ /* 0x000fe20000000a00 */
[----:B------:R-:W-:Y:S02]  /*19230*/  LOP3.LUT R3, R26, 0xff0000, RZ, 0xc0, !PT ;  /* 0x00ff00001a037812 */ /* 0x000fe400078ec0ff */
        /* <DEDUP_REMOVED lines=9> */
[----:B------:R-:W-:-:S04]  /*192d0*/  IADD3 R10, P0, R18, UR4, RZ ;  /* 0x00000004120a7c10 */ /* 0x000fc8000ff1e0ff */
[----:B------:R-:W-:-:S05]  /*192e0*/  IADD3.X R11, R14, UR5, RZ, P0, !PT ;  /* 0x000000050e0b7c10 */ /* 0x000fca00087fe4ff */
[----:B------:R2:W5:Y:S01]  /*192f0*/  LDG.E R10, desc[UR40][R10.64] ;  /* 0x000000280a0a7981 */ /* 0x000562000c1e1900 */
[----:B------:R-:W-:Y:S05]  /*19300*/  BRA `(.L_x_10933) ;  /* 0x0000000000107947 */ /* 0x000fea0003800000 */
.L_x_10932:
[----:B------:R-:W-:Y:S05]  /*19310*/  @!P1 BRA `(.L_x_10933) ;  /* 0x00000000000c9947 */ /* 0x000fea0003800000 */
[----:B------:R-:W2:Y:S04]  /*19320*/  LDG.E R10, desc[UR40][R6.64] ;  /* 0x00000028060a7981 */ /* 0x000ea8000c1e1900 */
[----:B------:R-:W2:Y:S02]  /*19330*/  LDG.E R6, desc[UR40][R6.64+0x4] ;  /* 0x0000042806067981 */ /* 0x000ea4000c1e1900 */
[----:B--2---:R-:W-:-:S07]  /*19340*/  IMAD.IADD R10, R6, 0x1, -R10 ;  /* 0x00000001060a7824 */ /* 0x004fce00078e0a0a */
.L_x_10933:
[----:B-1----:R-:W3:Y:S04]  /*19350*/  @P2 LDG.E R3, desc[UR40][R4.64] ;  /* 0x0000002804032981 */ /* 0x002ee8000c1e1900 */
[----:B------:R1:W3:Y:S01]  /*19360*/  @P2 LDG.E R4, desc[UR40][R4.64+0x4] ;  /* 0x0000042804042981 */ /* 0x0002e2000c1e1900 */
[----:B-----5:R-:W-:Y:S01]  /*19370*/  IMAD.IADD R10, R10, 0x1, -R9 ;  /* 0x000000010a0a7824 */ /* 0x020fe200078e0a09 */
[----:B------:R-:W-:Y:S01]  /*19380*/  BSSY B0, `(.L_x_10934) ;  /* 0x0000037000007945 */ /* 0x000fe20003800000 */
[----:B------:R-:W-:Y:S01]  /*19390*/  LOP3.LUT R23, R2, 0xff, RZ, 0xc0, !PT ;  /* 0x000000ff02177812 */ /* 0x000fe200078ec0ff */
[----:B-1----:R-:W1:Y:S02]  /*193a0*/  LDC R5, c[0x0][0x448] ;  /* 0x00011200ff057b82 */ /* 0x002e640000000800 */
[----:B-1----:R-:W-:-:S13]  /*193b0*/  ISETP.NE.AND P0, PT, R5, 0x1, PT ;  /* 0x000000010500780c */ /* 0x002fda0003f05270 */
[----:B------:R-:W1:Y:S08]  /*193c0*/  @P0 LDC R5, c[0x0][0x44c] ;  /* 0x00011300ff050b82 */ /* 0x000e700000000800 */
[----:B------:R-:W4:Y:S01]  /*193d0*/  @P0 LDC R6, c[0x0][0x450] ;  /* 0x00011400ff060b82 */ /* 0x000f220000000800 */
[----:B---3--:R-:W-:Y:S02]  /*193e0*/  @P2 IMAD.IADD R8, R4, 0x1, -R3 ;  /* 0x0000000104082824 */ /* 0x008fe400078e0a03 */
[----:B------:R-:W-:-:S04]  /*193f0*/  IMAD R3, R25, 0xc0, RZ ;  /* 0x000000c019037824 */ /* 0x000fc800078e02ff */
        /* <DEDUP_REMOVED lines=8> */
[----:B------:R-:W-:Y:S02]  /*19480*/  LEA.HI R20, R5, R4, RZ, 0x7 ;  /* 0x0000000405147211 */ /* 0x000fe400078f38ff */
[----:B------:R-:W-:Y:S02]  /*19490*/  SHF.R.S32.HI R5, RZ, 0x1f, R3 ;  /* 0x0000001fff057819 */ /* 0x000fe40000011403 */
[----:B------:R-:W-:Y:S02]  /*194a0*/  SHF.R.S32.HI R20, RZ, 0x7, R20 ;  /* 0x00000007ff147819 */ /* 0x000fe40000011414 */
[----:B------:R-:W-:Y:S02]  /*194b0*/  LEA.HI R5, R5, R3, RZ, 0x7 ;  /* 0x0000000305057211 */ /* 0x000fe400078f38ff */
[----:B------:R-:W-:Y:S01]  /*194c0*/  SHF.R.U32.HI R4, RZ, 0x10, R2 ;  /* 0x00000010ff047819 */ /* 0x000fe20000011602 */
[----:B------:R-:W-:Y:S01]  /*194d0*/  IMAD.MOV.U32 R2, RZ, RZ, RZ ;  /* 0x000000ffff027224 */ /* 0x000fe200078e00ff */
[----:B------:R-:W-:-:S04]  /*194e0*/  SHF.R.S32.HI R5, RZ, 0x7, R5 ;  /* 0x00000007ff057819 */ /* 0x000fc80000011405 */
        /* <DEDUP_REMOVED lines=11> */
[----:B------:R1:W3:Y:S02]  /*195a0*/  F2I.FTZ.U32.TRUNC.NTZ R3, R2 ;  /* 0x0000000200037305 */ /* 0x0002e4000021f000 */
[----:B-1----:R-:W-:-:S04]  /*195b0*/  LOP3.LUT R2, R9, R6, RZ, 0x3c, !PT ;  /* 0x0000000609027212 */ /* 0x002fc800078e3cff */
[----:B------:R-:W-:Y:S01]  /*195c0*/  ISETP.GE.AND P3, PT, R2, RZ, PT ;  /* 0x000000ff0200720c */ /* 0x000fe20003f66270 */
[----:B---3--:R-:W-:-:S04]  /*195d0*/  IMAD.MOV R2, RZ, RZ, -R3 ;  /* 0x000000ffff027224 */ /* 0x008fc800078e0a03 */
[----:B--2---:R-:W-:Y:S02]  /*195e0*/  IMAD R11, R2, R7, RZ ;  /* 0x00000007020b7224 */ /* 0x004fe400078e02ff */
        /* <DEDUP_REMOVED lines=16> */
.L_x_10935:
[----:B------:R-:W-:Y:S05]  /*196f0*/  BSYNC B0 ;  /* 0x0000000000007941 */ /* 0x000fea0003800000 */
.L_x_10934:
        /* <DEDUP_REMOVED lines=23> */
[----:B------:R1:W3:Y:S02]  /*19870*/  SHFL.IDX PT, R14, R5, RZ, 0x1f ;  /* 0x00001fff050e7589 */ /* 0x0002e400000e0000 */
.L_x_11085:
[----:B---3--:R-:W-:Y:S02]  /*19880*/  ISETP.NE.AND P0, PT, R14, RZ, PT ;  /* 0x000000ff0e00720c */ /* 0x008fe40003f05270 */
[----:B------:R-:W-:-:S11]  /*19890*/  PLOP3.LUT P6, PT, PT, PT, PT, 0x8, 0x0 ;  /* 0x000000000000781c */ /* 0x000fd60003fce170 */
[----:B------:R-:W-:Y:S05]  /*198a0*/  @P0 BRA `(.L_x_10939) ;  /* 0x00000000000c0947 */ /* 0x000fea0003800000 */
[----:B------:R-:W-:-:S03]  /*198b0*/  UMOV UR4, 0xffffffff ;  /* 0xffffffff00047882 */ /* 0x000fc60000000000 */
[----:B------:R-:W-:Y:S05]  /*198c0*/  BRA.DIV UR4, `(.L_x_10940) ;  /* 0x0000006604987947 */ /* 0x000fea000b800000 */
[----:B------:R-:W-:-:S13]  /*198d0*/  ELECT P6, URZ, PT ;  /* 0x00000000003f782f */ /* 0x000fda00038c0000 */
.L_x_10939:
[----:B-1----:R-:W3:Y:S01]  /*198e0*/  LDL R5, [R1+0x50] ;  /* 0x0000500001057983 */ /* 0x002ee20000100800 */
[----:B------:R-:W-:Y:S01]  /*198f0*/  BSSY B1, `(.L_x_10941) ;  /* 0x0000008000017945 */ /* 0x000fe20003800000 */
[----:B---3--:R-:W-:-:S05]  /*19900*/  VIADD R5, R5, 0x1 ;  /* 0x0000000105057836 */ /* 0x008fca0000000000 */
[----:B------:R-:W-:-:S04]  /*19910*/  LEA.HI R6, R5, R5, RZ, 0x1 ;  /* 0x0000000505067211 */ /* 0x000fc800078f08ff */
[----:B------:R-:W-:-:S05]  /*19920*/  LOP3.LUT R6, R6, 0xfffffffe, RZ, 0xc0, !PT ;  /* 0xfffffffe06067812 */ /* 0x000fca00078ec0ff */
[----:B------:R-:W-:-:S05]  /*19930*/  IMAD.IADD R5, R5, 0x1, -R6 ;  /* 0x0000000105057824 */ /* 0x000fca00078e0a06 */
[----:B------:R-:W-:-:S04]  /*19940*/  SHF.L.U32 R5, R5, 0x1f, RZ ;  /* 0x0000001f05057819 */ /* 0x000fc800000006ff */
[----:B------:R-:W1:Y:S02]  /*19950*/  SYNCS.PHASECHK.TRANS64.TRYWAIT P0, [R17+URZ+0x19c20], R5 ;  /* 0x019c2005110075a7 */ /* 0x000e64000800017f */
[----:B-1----:R-:W-:Y:S05]  /*19960*/  @!P0 BRA `(.L_x_10942) ;  /* 0x0000006400908947 */ /* 0x002fea0003800000 */
.L_x_11088:
[----:B------:R-:W-:Y:S05]  /*19970*/  BSYNC B1 ;  /* 0x0000000000017941 */ /* 0x000fea0003800000 */
.L_x_10941:
        /* <DEDUP_REMOVED lines=11> */
.L_x_11089:
[----:B------:R-:W-:Y:S05]  /*19a30*/  BSYNC B2 ;  /* 0x0000000000027941 */ /* 0x000fea0003800000 */
.L_x_10945:
        /* <DEDUP_REMOVED lines=9> */
.L_x_10948:
[----:B------:R-:W-:Y:S05]  /*19ad0*/  BSYNC B2 ;  /* 0x0000000000027941 */ /* 0x000fea0003800000 */
.L_x_10947:
[----:B-1----:R-:W-:Y:S01]  /*19ae0*/  IMAD.MOV.U32 R5, RZ, RZ, RZ ;  /* 0x000000ffff057224 */ /* 0x002fe200078e00ff */
        /* <DEDUP_REMOVED lines=9> */
[----:B------:R-:W-:Y:S01]  /*19b80*/  VIADD R9, R7, 0x13800 ;  /* 0x0001380007097836 */ /* 0x000fe20000000000 */
[----:B------:R-:W-:-:S09]  /*19b90*/  UMOV UR7, 0x12f00000 ;  /* 0x12f0000000077882 */ /* 0x000fd20000000000 */
.L_x_10949:
        /* <DEDUP_REMOVED lines=16> */
.L_x_10950:
        /* <DEDUP_REMOVED lines=16> */
.L_x_10951:
        /* <DEDUP_REMOVED lines=13> */
.L_x_11090:
[----:B------:R-:W-:Y:S05]  /*19e70*/  BSYNC B2 ;  /* 0x0000000000027941 */ /* 0x000fea0003800000 */
.L_x_10952:
        /* <DEDUP_REMOVED lines=11> */
.L_x_10955:
[----:B------:R-:W-:Y:S05]  /*19f30*/  BSYNC B2 ;  /* 0x0000000000027941 */ /* 0x000fea0003800000 */
.L_x_10954:
[----:B------:R-:W-:Y:S01]  /*19f40*/  R2UR UR6, R12 ;  /* 0x000000000c0672ca */ /* 0x000fe200000e0000 */
[----:B------:R-:W-:Y:S01]  /*19f50*/  IMAD.MOV.U32 R5, RZ, RZ, RZ ;  /* 0x000000ffff057224 */ /* 0x000fe200078e00ff */
[----:B------:R-:W-:Y:S01]  /*19f60*/  R2UR UR7, R13 ;  /* 0x000000000d0772ca */ /* 0x000fe200000e0000 */
[----:B------:R-:W-:Y:S01]  /*19f70*/  UIADD3 UR4, UP0, UR38, 0x670, URZ ;  /* 0x0000067026047890 */ /* 0x000fe2000ff1e03f */
[----:B------:R-:W-:Y:S01]  /*19f80*/  PLOP3.LUT P0, PT, PT, PT, PT, 0x80, 0x0 ;  /* 0x000000000000781c */ /* 0x000fe20003f0f070 */
[----:B-12---:R-:W-:Y:S01]  /*19f90*/  VIADD R8, R8, 0x19cb0 ;  /* 0x00019cb008087836 */ /* 0x006fe20000000000 */
[----:B------:R-:W-:Y:S01]  /*19fa0*/  R2UR UR10, R5 ;  /* 0x00000000050a72ca */ /* 0x000fe200000e0000 */
[----:B------:R-:W-:Y:S01]  /*19fb0*/  VIADD R5, R7, 0x9000 ;  /* 0x0000900007057836 */ /* 0x000fe20000000000 */
[----:B------:R-:W-:-:S13]  /*19fc0*/  UIADD3.X UR5, URZ, UR39, URZ, UP0, !UPT ;  /* 0x000000273f057290 */ /* 0x000fda00087fe43f */
.L_x_10956:
        /* <DEDUP_REMOVED lines=15> */
.L_x_10957:
        /* <DEDUP_REMOVED lines=15> */
.L_x_10958:
        /* <DEDUP_REMOVED lines=10> */
.L_x_10944:
[----:B------:R-:W-:Y:S05]  /*1a250*/  BSYNC B1 ;  /* 0x0000000000017941 */ /* 0x000fea0003800000 */
.L_x_10943:
[----:B------:R-:W3:Y:S01]  /*1a260*/  LDL.LU R9, [R1+0x8] ;  /* 0x0000080001097983 */ /* 0x000ee20000300800 */
[----:B------:R-:W-:Y:S01]  /*1a270*/  VIADD R29, R29, 0x1 ;  /* 0x000000011d1d7836 */ /* 0x000fe20000000000 */
[----:B------:R-:W-:Y:S01]  /*1a280*/  PLOP3.LUT P0, PT, PT, PT, PT, 0x8, 0x0 ;  /* 0x000000000000781c */ /* 0x000fe20003f0e170 */
[----:B------:R-:W-:-:S03]  /*1a290*/  VIADD R10, R10, 0xfffffffe ;  /* 0xfffffffe0a0a7836 */ /* 0x000fc60000000000 */
[C---:B------:R-:W-:Y:S02]  /*1a2a0*/  ISETP.NE.AND P1, PT, R29.reuse, 0x2, PT ;  /* 0x000000021d00780c */ /* 0x040fe40003f25270 */
[----:B------:R-:W-:Y:S02]  /*1a2b0*/  ISETP.GE.AND P2, PT, R10, R3, PT ;  /* 0x000000030a00720c */ /* 0x000fe40003f46270 */
[----:B-1----:R-:W-:Y:S02]  /*1a2c0*/  SEL R5, RZ, 0x1, P1 ;  /* 0x00000001ff057807 */ /* 0x002fe40000800000 */
[----:B------:R-:W-:Y:S02]  /*1a2d0*/  SEL R29, R29, RZ, P1 ;  /* 0x000000ff1d1d7207 */ /* 0x000fe40000800000 */
[----:B---3--:R-:W-:-:S05]  /*1a2e0*/  LOP3.LUT R9, R9, R5, RZ, 0x3c, !PT ;  /* 0x0000000509097212 */ /* 0x008fca00078e3cff */
[----:B------:R1:W-:Y:S02]  /*1a2f0*/  STL [R1+0x8], R9 ;  /* 0x0000080901007387 */ /* 0x0003e40000100800 */
[----:B------:R-:W-:Y:S05]  /*1a300*/  @!P2 BRA `(.L_x_10937) ;  /* 0x000000080060a947 */ /* 0x000fea0003800000 */
.L_x_10975:
[----:B------:R-:W-:Y:S05]  /*1a310*/  YIELD ;  /* 0x0000000000007946 */ /* 0x000fea0003800000 */
[----:B------:R-:W-:Y:S04]  /*1a320*/  BSSY B1, `(.L_x_10959) ;  /* 0x000008c000017945 */ /* 0x000fe80003800000 */
[----:B---3--:R-:W-:Y:S05]  /*1a330*/  @!P6 BRA `(.L_x_10960) ;  /* 0x000000080028e947 */ /* 0x008fea0003800000 */
[----:B------:R-:W3:Y:S01]  /*1a340*/  LDL R6, [R1+0x8] ;  /* 0x0000080001067983 */ /* 0x000ee20000100800 */
[----:B-1----:R-:W-:Y:S01]  /*1a350*/  IMAD R9, R29, 0x8, R17 ;  /* 0x000000081d097824 */ /* 0x002fe200078e0211 */
[----:B------:R-:W1:Y:S01]  /*1a360*/  S2R R5, SR_TID.X ;  /* 0x0000000000057919 */ /* 0x000e620000002100 */
[----:B------:R-:W-:Y:S01]  /*1a370*/  BSSY B2, `(.L_x_10961) ;  /* 0x0000006000027945 */ /* 0x000fe20003800000 */
[----:B-1----:R-:W-:-:S04]  /*1a380*/  LOP3.LUT R5, R5, 0x7f, RZ, 0xc0, !PT ;  /* 0x0000007f05057812 */ /* 0x002fc800078ec0ff */
[----:B------:R-:W-:Y:S02]  /*1a390*/  ISETP.NE.AND P2, PT, R5, RZ, PT ;  /* 0x000000ff0500720c */ /* 0x000fe40003f45270 */
[----:B---3--:R-:W-:-:S04]  /*1a3a0*/  SHF.L.U32 R8, R6, 0x1f, RZ ;  /* 0x0000001f06087819 */ /* 0x008fc800000006ff */
[----:B------:R-:W1:Y:S02]  /*1a3b0*/  SYNCS.PHASECHK.TRANS64.TRYWAIT P1, [R9+URZ+0x19ca0], R8 ;  /* 0x019ca008090075a7 */ /* 0x000e64000802017f */
[----:B-1----:R-:W-:Y:S05]  /*1a3c0*/  @!P1 BRA `(.L_x_10962) ;  /* 0x0000005c00349947 */ /* 0x002fea0003800000 */
.L_x_11091:
[----:B------:R-:W-:Y:S05]  /*1a3d0*/  BSYNC B2 ;  /* 0x0000000000027941 */ /* 0x000fea0003800000 */
.L_x_10961:
        /* <DEDUP_REMOVED lines=9> */
.L_x_10964:
[----:B------:R-:W-:Y:S05]  /*1a470*/  BSYNC B2 ;  /* 0x0000000000027941 */ /* 0x000fea0003800000 */
.L_x_10963:
        /* <DEDUP_REMOVED lines=8> */
[----:B--2---:R-:W-:Y:S01]  /*1a500*/  VIADD R11, R7, 0x13800 ;  /* 0x00013800070b7836 */ /* 0x004fe20000000000 */
[----:B------:R-:W-:Y:S01]  /*1a510*/  UMOV UR6, 0x0 ;  /* 0x0000000000067882 */ /* 0x000fe20000000000 */
[----:B------:R-:W-:-:S10]  /*1a520*/  UMOV UR7, 0x12f00000 ;  /* 0x12f0000000077882 */ /* 0x000fd40000000000 */
.L_x_10965:
        /* <DEDUP_REMOVED lines=13> */
[----:B------:R-:W-:Y:S02]  /*1a600*/  UMOV UR7, 0x12f00000 ;  /* 0x12f0000000077882 */ /* 0x000fe40000000000 */
[----:B------:R-:W-:Y:S01]  /*1a610*/  R2UR UR10, R11 ;  /* 0x000000000b0a72ca */ /* 0x000fe200000e0000 */
[----:B------:R-:W-:-:S14]  /*1a620*/  VIADD R11, R7, 0x14800 ;  /* 0x00014800070b7836 */ /* 0x000fdc0000000000 */
.L_x_10966:
        /* <DEDUP_REMOVED lines=16> */
.L_x_10967:
        /* <DEDUP_REMOVED lines=13> */
.L_x_11092:
[----:B------:R-:W-:Y:S05]  /*1a800*/  BSYNC B2 ;  /* 0x0000000000027941 */ /* 0x000fea0003800000 */
.L_x_10968:
        /* <DEDUP_REMOVED lines=11> */
.L_x_10971:
[----:B------:R-:W-:Y:S05]  /*1a8c0*/  BSYNC B2 ;  /* 0x0000000000027941 */ /* 0x000fea0003800000 */
.L_x_10970:
        /* <DEDUP_REMOVED lines=8> */
.L_x_10972:
        /* <DEDUP_REMOVED lines=16> */
.L_x_10973:
        /* <DEDUP_REMOVED lines=15> */
.L_x_10974:
        /* <DEDUP_REMOVED lines=10> */
.L_x_10960:
[----:B------:R-:W-:Y:S05]  /*1abe0*/  BSYNC B1 ;  /* 0x0000000000017941 */ /* 0x000fea0003800000 */
.L_x_10959:
[----:B------:R-:W3:Y:S01]  /*1abf0*/  LDL.LU R8, [R1+0x8] ;  /* 0x0000080001087983 */ /* 0x000ee20000300800 */
[----:B------:R-:W-:Y:S01]  /*1ac00*/  VIADD R29, R29, 0x1 ;  /* 0x000000011d1d7836 */ /* 0x000fe20000000000 */
[C---:B------:R-:W-:Y:S01]  /*1ac10*/  ISETP.GT.AND P2, PT, R10.reuse, R3, PT ;  /* 0x000000030a00720c */ /* 0x040fe20003f44270 */
[----:B------:R-:W-:-:S03]  /*1ac20*/  VIADD R10, R10, 0xffffffff ;  /* 0xffffffff0a0a7836 */ /* 0x000fc60000000000 */
[----:B------:R-:W-:-:S04]  /*1ac30*/  ISETP.NE.AND P1, PT, R29, 0x2, PT ;  /* 0x000000021d00780c */ /* 0x000fc80003f25270 */
[----:B------:R-:W-:Y:S02]  /*1ac40*/  SEL R5, RZ, 0x1, P1 ;  /* 0x00000001ff057807 */ /* 0x000fe40000800000 */
[----:B------:R-:W-:Y:S02]  /*1ac50*/  SEL R29, R29, RZ, P1 ;  /* 0x000000ff1d1d7207 */ /* 0x000fe40000800000 */
[----:B---3--:R-:W-:-:S05]  /*1ac60*/  LOP3.LUT R8, R8, R5, RZ, 0x3c, !PT ;  /* 0x0000000508087212 */ /* 0x008fca00078e3cff */
[----:B------:R3:W-:Y:S01]  /*1ac70*/  STL [R1+0x8], R8 ;  /* 0x0000080801007387 */ /* 0x0007e20000100800 */
[----:B------:R-:W-:Y:S05]  /*1ac80*/  @P2 BRA `(.L_x_10975) ;  /* 0xfffffff400a02947 */ /* 0x000fea000383ffff */
.L_x_10937:
[----:B------:R-:W-:Y:S05]  /*1ac90*/  BSYNC B0 ;  /* 0x0000000000007941 */ /* 0x000fea0003800000 */
.L_x_10936:
[----:B------:R-:W4:Y:S01]  /*1aca0*/  LDC R0, c[0x0][0x448] ;  /* 0x00011200ff007b82 */ /* 0x000f220000000800 */
[----:B------:R-:W-:Y:S01]  /*1acb0*/  IMAD.MOV.U32 R2, RZ, RZ, 0xc0 ;  /* 0x000000c0ff027424 */ /* 0x000fe200078e00ff */
[----:B------:R-:W-:Y:S01]  /*1acc0*/  ISETP.NE.AND P2, PT, R4, RZ, PT ;  /* 0x000000ff0400720c */ /* 0x000fe20003f45270 */
[----:B------:R-:W-:Y:S05]  /*1acd0*/  @!P0 WARPSYNC.ALL ;  /* 0x0000000000008948 */ /* 0x000fea0003800000 */
[----:B------:R-:W-:Y:S01]  /*1ace0*/  IMAD R2, R25, R2, 0xbf ;  /* 0x000000bf19027424 */ /* 0x000fe200078e0202 */
[----:B------:R-:W-:Y:S06]  /*1acf0*/  BSSY B0, `(.L_x_10976) ;  /* 0x000002a000007945 */ /* 0x000fec0003800000 */
[----:B------:R-:W0:Y:S08]  /*1ad00*/  @!P2 LDC R4, c[0x0][0x9f0] ;  /* 0x00027c00ff04ab82 */ /* 0x000e300000000800 */
[----:B------:R-:W-:Y:S01]  /*1ad10*/  @!P0 BAR.SYNC.DEFER_BLOCKING 0xc, 0x200 ;  /* 0x0308000000008b1d */ /* 0x000fe20000010000 */
[----:B----4-:R-:W-:-:S13]  /*1ad20*/  ISETP.NE.AND P1, PT, R0, 0x1, PT ;  /* 0x000000010000780c */ /* 0x010fda0003f25270 */
[----:B------:R-:W4:Y:S08]  /*1ad30*/  @P1 LDC R0, c[0x0][0x44c] ;  /* 0x00011300ff001b82 */ /* 0x000f300000000800 */
[----:B------:R-:W5:Y:S01]  /*1ad40*/  @P1 LDC R3, c[0x0][0x450] ;  /* 0x00011400ff031b82 */ /* 0x000f620000000800 */
[----:B----4-:R-:W-:-:S05]  /*1ad50*/  @P1 IMAD.HI.U32 R0, R2, R0, RZ ;  /* 0x0000000002001227 */ /* 0x010fca00078e00ff */
[----:B-----5:R-:W-:-:S05]  /*1ad60*/  @P1 SHF.R.U32.HI R2, RZ, R3, R0 ;  /* 0x00000003ff021219 */ /* 0x020fca0000011600 */
        /* <DEDUP_REMOVED lines=16> */
[----:B---3--:R-:W-:Y:S01]  /*1ae70*/  IMAD.HI.U32 R8, R3, R6, R2 ;  /* 0x0000000603087227 */ /* 0x008fe200078e0002 */
        /* <DEDUP_REMOVED lines=17> */
.L_x_10977:
[----:B------:R-:W-:Y:S05]  /*1af90*/  BSYNC B0 ;  /* 0x0000000000007941 */ /* 0x000fea0003800000 */
.L_x_10976:
        /* <DEDUP_REMOVED lines=13> */
[----:B------:R-:W4:Y:S01]  /*1b070*/  POPC R5, UR4 ;  /* 0x0000000400057d09 */ /* 0x000f220008000000 */
[----:B0-----:R-:W-:-:S02]  /*1b080*/  ISETP.EQ.U32.AND P0, PT, R0, R3, PT ;  /* 0x000000030000720c */ /* 0x001fc40003f02070 */
[----:B------:R-:W4:Y:S11]  /*1b090*/  LDC.64 R2, c[0x0][0xc60] ;  /* 0x00031800ff027b82 */ /* 0x000f360000000a00 */
[----:B----4-:R-:W4:Y:S01]  /*1b0a0*/  @P0 ATOMG.E.ADD.STRONG.GPU PT, R3, desc[UR40][R2.64], R5 ;  /* 0x00000005020309a8 */ /* 0x010f2200081ee1e8 */
[----:B------:R-:W0:Y:S02]  /*1b0b0*/  S2R R4, SR_LTMASK ;  /* 0x0000000000047919 */ /* 0x000e240000003900 */
[----:B0-----:R-:W-:-:S04]  /*1b0c0*/  LOP3.LUT R4, R4, UR4, RZ, 0xc0, !PT ;  /* 0x0000000404047c12 */ /* 0x001fc8000f8ec0ff */
[----:B------:R-:W0:Y:S01]  /*1b0d0*/  POPC R7, R4 ;  /* 0x0000000400077309 */ /* 0x000e220000000000 */
[----:B----4-:R-:W0:Y:S02]  /*1b0e0*/  SHFL.IDX PT, R0, R3, R0, 0x1f ;  /* 0x00001f0003007589 */ /* 0x010e2400000e0000 */
[----:B0-----:R-:W-:Y:S01]  /*1b0f0*/  IADD3 R24, R0, UR36, R7 ;  /* 0x0000002400187c10 */ /* 0x001fe2000fffe007 */
[----:B------:R-:W-:Y:S06]  /*1b100*/  BRA `(.L_x_10979) ;  /* 0x0000003000647947 */ /* 0x000fec0003800000 */
.L_x_10978:
        /* <DEDUP_REMOVED lines=14> */
[----:B--2---:R-:W-:Y:S02]  /*1b1f0*/  IMAD.U32 R11, RZ, RZ, UR5 ;  /* 0x00000005ff0b7e24 */ /* 0x004fe4000f8e00ff */
[----:B---3--:R-:W-:Y:S02]  /*1b200*/  IMAD.MOV.U32 R8, RZ, RZ, 0x70 ;  /* 0x00000070ff087424 */ /* 0x008fe400078e00ff */
[----:B------:R-:W-:Y:S02]  /*1b210*/  IMAD.MOV.U32 R12, RZ, RZ, 0x1 ;  /* 0x00000001ff0c7424 */ /* 0x000fe400078e00ff */
[----:B------:R-:W-:-:S07]  /*1b220*/  IMAD.MOV.U32 R13, RZ, RZ, RZ ;  /* 0x000000ffff0d7224 */ /* 0x000fce00078e00ff */
[----:B------:R-:W-:-:S07]  /*1b230*/  LEPC R20, `(.L_x_10981) ;  /* 0x000000001014794e */ /* 0x000fce0000000000 */
[----:B01----:R-:W-:Y:S05]  /*1b240*/  CALL.ABS.NOINC R2 ;  /* 0x0000000002007343 */ /* 0x003fea0003c00000 */
.L_x_10981:
[----:B------:R-:W-:Y:S05]  /*1b250*/  BSYNC B6 ;  /* 0x0000000000067941 */ /* 0x000fea0003800000 */
.L_x_10980:
[----:B------:R-:W4:Y:S01]  /*1b260*/  LDL.LU R2, [R1+0xc] ;  /* 0x00000c0001027983 */ /* 0x000f220000300800 */
[----:B------:R-:W-:Y:S01]  /*1b270*/  VIADD R0, R17, 0x9000 ;  /* 0x0000900011007836 */ /* 0x000fe20000000000 */
[----:B------:R-:W-:Y:S04]  /*1b280*/  BSSY B6, `(.L_x_10982) ;  /* 0x0000016000067945 */ /* 0x000fe80003800000 */
[----:B------:R-:W-:Y:S02]  /*1b290*/  LOP3.LUT P0, RZ, R0, 0x9f, RZ, 0xc0, !PT ;  /* 0x0000009f00ff7812 */ /* 0x000fe4000780c0ff */
[----:B----4-:R-:W-:-:S11]  /*1b2a0*/  LOP3.LUT R2, R2, 0xfffffffe, RZ, 0xc0, !PT ;  /* 0xfffffffe02027812 */ /* 0x010fd600078ec0ff */
[----:B------:R-:W-:-:S05]  /*1b2b0*/  @P0 LOP3.LUT R2, R2, 0x1, RZ, 0xfc, !PT ;  /* 0x0000000102020812 */ /* 0x000fca00078efcff */
[----:B------:R0:W-:Y:S01]  /*1b2c0*/  STL [R1+0xc], R2 ;  /* 0x00000c0201007387 */ /* 0x0001e20000100800 */
        /* <DEDUP_REMOVED lines=17> */
.L_x_10983:
[----:B------:R-:W-:Y:S05]  /*1b3e0*/  BSYNC B6 ;  /* 0x0000000000067941 */ /* 0x000fea0003800000 */
.L_x_10982:
[----:B------:R-:W-:Y:S01]  /*1b3f0*/  VIADD R23, R17, 0x3000 ;  /* 0x0000300011177836 */ /* 0x000fe20000000000 */
[----:B------:R-:W-:Y:S04]  /*1b400*/  BSSY B6, `(.L_x_10984) ;  /* 0x0000013000067945 */ /* 0x000fe80003800000 */
[----:B------:R-:W-:-:S13]  /*1b410*/  LOP3.LUT P0, RZ, R23, 0x3ff, RZ, 0xc0, !PT ;  /* 0x000003ff17ff7812 */ /* 0x000fda000780c0ff */
        /* <DEDUP_REMOVED lines=17> */
.L_x_10985:
[----:B------:R-:W-:Y:S05]  /*1b530*/  BSYNC B6 ;  /* 0x0000000000067941 */ /* 0x000fea0003800000 */
.L_x_10984:
[----:B0-----:R-:W4:Y:S01]  /*1b540*/  LDL R2, [R1+0xc] ;  /* 0x00000c0001027983 */ /* 0x001f220000100800 */
[----:B------:R-:W-:Y:S01]  /*1b550*/  BSSY B6, `(.L_x_10986) ;  /* 0x0000013000067945 */ /* 0x000fe20003800000 */
[----:B----4-:R-:W-:-:S13]  /*1b560*/  LOP3.LUT P6, RZ, R2, 0x1, RZ, 0xc0, !PT ;  /* 0x0000000102ff7812 */ /* 0x010fda00078cc0ff */
        /* <DEDUP_REMOVED lines=17> */
.L_x_10987:
[----:B------:R-:W-:Y:S05]  /*1b680*/  BSYNC B6 ;  /* 0x0000000000067941 */ /* 0x000fea0003800000 */
.L_x_10986:
[----:B------:R-:W4:Y:S01]  /*1b690*/  LDL.LU R20, [R1+0x14] ;  /* 0x0000140001147983 */ /* 0x000f220000300800 */
[----:B------:R-:W-:Y:S02]  /*1b6a0*/  ULDC.64 UR4, c[0x0][0x9f8] ;  /* 0x00027e0000047ab9 */ /* 0x000fe40000000a00 */
[----:B------:R-:W-:-:S04]  /*1b6b0*/  ISETP.NE.U32.AND P0, PT, RZ, UR4, PT ;  /* 0x00000004ff007c0c */ /* 0x000fc8000bf05070 */
[----:B------:R-:W-:-:S13]  /*1b6c0*/  ISETP.NE.AND.EX P0, PT, RZ, UR5, PT, P0 ;  /* 0x00000005ff007c0c */ /* 0x000fda000bf05300 */
[----:B------:R-:W-:-:S04]  /*1b6d0*/  @P0 IADD3 R2, P1, R18, UR4, RZ ;  /* 0x0000000412020c10 */ /* 0x000fc8000ff3e0ff */
[----:B----4-:R-:W-:Y:S01]  /*1b6e0*/  @P0 IADD3.X R3, R20, UR5, RZ, P1, !PT ;  /* 0x0000000514030c10 */ /* 0x010fe20008ffe4ff */
[----:B------:R-:W-:-:S04]  /*1b6f0*/  ULDC.64 UR4, c[0x0][0xa08] ;  /* 0x0002820000047ab9 */ /* 0x000fc80000000a00 */
[----:B------:R0:W3:Y:S02]  /*1b700*/  @P0 LDG.E R26, desc[UR40][R2.64] ;  /* 0x00000028021a0981 */ /* 0x0000e4000c1e1900 */
[----:B0-----:R-:W0:Y:S02]  /*1b710*/  LDC.64 R2, c[0x0][0x418] ;  /* 0x00010600ff027b82 */ /* 0x001e240000000a00 */
[----:B0-----:R-:W-:Y:S01]  /*1b720*/  LOP3.LUT P0, RZ, R2, UR4, RZ, 0xfc, !PT ;  /* 0x0000000402ff7c12 */ /* 0x001fe2000f80fcff */
[----:B------:R-:W-:-:S03]  /*1b730*/  UMOV UR4, 0xffffffff ;  /* 0xffffffff00047882 */ /* 0x000fc60000000000 */
[----:B------:R-:W-:Y:S02]  /*1b740*/  LOP3.LUT P0, RZ, R3, UR5, RZ, 0xfc, P0 ;  /* 0x0000000503ff7c12 */ /* 0x000fe4000800fcff */
[----:B---3--:R-:W-:Y:S02]  /*1b750*/  SHF.R.S32.HI R8, RZ, 0x1f, R26 ;  /* 0x0000001fff087819 */ /* 0x008fe4000001141a */
[----:B------:R-:W-:-:S03]  /*1b760*/  SEL R18, R26, RZ, !P0 ;  /* 0x000000ff1a127207 */ /* 0x000fc60004000000 */
[----:B------:R0:W-:Y:S01]  /*1b770*/  STL [R1+0x14], R8 ;  /* 0x0000140801007387 */ /* 0x0001e20000100800 */
[----:B------:R-:W-:Y:S05]  /*1b780*/  BRA.DIV UR4, `(.L_x_10988) ;  /* 0x0000004a046c7947 */ /* 0x000fea000b800000 */
[----:B------:R-:W3:Y:S02]  /*1b790*/  S2R R0, SR_TID.X ;  /* 0x0000000000007919 */ /* 0x000ee40000002100 */
[----:B---3--:R-:W-:-:S04]  /*1b7a0*/  SHF.R.U32.HI R0, RZ, 0x5, R0 ;  /* 0x00000005ff007819 */ /* 0x008fc80000011600 */
[----:B------:R-:W-:-:S05]  /*1b7b0*/  LOP3.LUT R0, R0, 0x3, RZ, 0xc0, !PT ;  /* 0x0000000300007812 */ /* 0x000fca00078ec0ff */
[----:B------:R3:W4:Y:S02]  /*1b7c0*/  SHFL.IDX PT, R14, R0, RZ, 0x1f ;  /* 0x00001fff000e7589 */ /* 0x00072400000e0000 */
.L_x_11095:
        /* <DEDUP_REMOVED lines=10> */
.L_x_11098:
[----:B------:R-:W-:Y:S05]  /*1b870*/  @!P6 BRA `(.L_x_10989) ;  /* 0x00000004009ce947 */ /* 0x000fea0003800000 */
[----:B---3--:R-:W3:Y:S01]  /*1b880*/  LDL R0, [R1+0x3c] ;  /* 0x00003c0001007983 */ /* 0x008ee20000100800 */
[----:B------:R-:W-:-:S04]  /*1b890*/  ISETP.NE.U32.AND P0, PT, R2, RZ, PT ;  /* 0x000000ff0200720c */ /* 0x000fc80003f05070 */
[----:B------:R-:W-:Y:S01]  /*1b8a0*/  ISETP.NE.AND.EX P0, PT, R3, RZ, PT, P0 ;  /* 0x000000ff0300720c */ /* 0x000fe20003f05300 */
[----:B---3--:R-:W-:-:S12]  /*1b8b0*/  VIADD R0, R0, 0xffffffff ;  /* 0xffffffff00007836 */ /* 0x008fd80000000000 */
[----:B------:R-:W-:Y:S05]  /*1b8c0*/  @!P0 BRA `(.L_x_10991) ;  /* 0x0000000000448947 */ /* 0x000fea0003800000 */
[----:B------:R-:W3:Y:S01]  /*1b8d0*/  LDC R7, c[0x0][0x43c] ;  /* 0x00010f00ff077b82 */ /* 0x000ee20000000800 */
[----:B------:R-:W-:Y:S01]  /*1b8e0*/  ULDC.64 UR4, c[0x0][0x428] ;  /* 0x00010a0000047ab9 */ /* 0x000fe20000000a00 */
[----:B---3--:R-:W-:-:S13]  /*1b8f0*/  ISETP.NE.AND P0, PT, R7, 0x1, PT ;  /* 0x000000010700780c */ /* 0x008fda0003f05270 */
[----:B------:R-:W3:Y:S02]  /*1b900*/  @P0 LDC.64 R4, c[0x0][0x440] ;  /* 0x00011000ff040b82 */ /* 0x000ee40000000a00 */
[----:B---3--:R-:W-:-:S04]  /*1b910*/  @P0 IMAD.HI.U32 R6, R0, R4, RZ ;  /* 0x0000000400060227 */ /* 0x008fc800078e00ff */
        /* <DEDUP_REMOVED lines=12> */
.L_x_10991:
[----:B---3--:R-:W3:Y:S01]  /*1b9e0*/  LDL R3, [R1] ;  /* 0x0000000001037983 */ /* 0x008ee20000100800 */
[----:B------:R-:W-:Y:S01]  /*1b9f0*/  IMAD R4, R22, 0x8, R17 ;  /* 0x0000000816047824 */ /* 0x000fe200078e0211 */
[----:B------:R-:W4:Y:S02]  /*1ba00*/  S2R R2, SR_TID.X ;  /* 0x0000000000027919 */ /* 0x000f240000002100 */
[----:B----4-:R-:W-:-:S04]  /*1ba10*/  LOP3.LUT R2, R2, 0x7f, RZ, 0xc0, !PT ;  /* 0x0000007f02027812 */ /* 0x010fc800078ec0ff */
[----:B------:R-:W-:Y:S02]  /*1ba20*/  ISETP.NE.AND P1, PT, R2, RZ, PT ;  /* 0x000000ff0200720c */ /* 0x000fe40003f25270 */
[----:B---3--:R-:W-:-:S04]  /*1ba30*/  SHF.L.U32 R3, R3, 0x1f, RZ ;  /* 0x0000001f03037819 */ /* 0x008fc800000006ff */
[----:B------:R-:W3:Y:S02]  /*1ba40*/  SYNCS.PHASECHK.TRANS64.TRYWAIT P0, [R4+URZ+0x19c80], R3 ;  /* 0x019c8003040075a7 */ /* 0x000ee4000800017f */
[----:B---3--:R-:W-:Y:S05]  /*1ba50*/  @!P0 BRA `(.L_x_10992) ;  /* 0x00000048000c8947 */ /* 0x008fea0003800000 */
.L_x_11099:
        /* <DEDUP_REMOVED lines=8> */
.L_x_10993:
[----:B------:R-:W4:Y:S01]  /*1bae0*/  LDL R5, [R1+0x18] ;  /* 0x0000180001057983 */ /* 0x000f220000100800 */
        /* <DEDUP_REMOVED lines=15> */
[----:B----4-:R-:W-:-:S05]  /*1bbe0*/  IMAD R0, R0, 0x80, R5 ;  /* 0x0000008000007824 */ /* 0x010fca00078e0205 */
[----:B------:R-:W-:-:S13]  /*1bbf0*/  R2UR UR11, R0 ;  /* 0x00000000000b72ca */ /* 0x000fda00000e0000 */
[----:B------:R4:W-:Y:S02]  /*1bc00*/  UTMALDG.4D [UR8], [UR4], desc[UR6] ;  /* 0x00000608040075b4 */ /* 0x0009e40008019000 */
[----:B----4-:R-:W-:Y:S01]  /*1bc10*/  UMOV UR8, UR14 ;  /* 0x0000000e00087c82 */ /* 0x010fe20008000000 */
[----:B------:R-:W-:Y:S01]  /*1bc20*/  UMOV UR10, UR16 ;  /* 0x00000010000a7c82 */ /* 0x000fe20008000000 */
[----:B------:R-:W-:Y:S01]  /*1bc30*/  UMOV UR14, 0x40 ;  /* 0x00000040000e7882 */ /* 0x000fe20000000000 */
[----:B------:R4:W-:Y:S02]  /*1bc40*/  UTMALDG.4D [UR8], [UR4], desc[UR6] ;  /* 0x00000608040075b4 */ /* 0x0009e40008019000 */
[----:B----4-:R-:W-:Y:S01]  /*1bc50*/  UMOV UR8, UR15 ;  /* 0x0000000f00087c82 */ /* 0x010fe20008000000 */
[----:B------:R-:W-:Y:S02]  /*1bc60*/  UMOV UR10, UR14 ;  /* 0x0000000e000a7c82 */ /* 0x000fe40008000000 */
[----:B------:R4:W-:Y:S01]  /*1bc70*/  UTMALDG.4D [UR8], [UR4], desc[UR6] ;  /* 0x00000608040075b4 */ /* 0x0009e20008019000 */
[----:B------:R-:W0:Y:S02]  /*1bc80*/  SYNCS.PHASECHK.TRANS64.TRYWAIT P0, [R4+URZ+0x19c40], R3 ;  /* 0x019c4003040075a7 */ /* 0x000e24000800017f */
[----:B0---4-:R-:W-:Y:S05]  /*1bc90*/  @!P0 BRA `(.L_x_10994) ;  /* 0x0000004400908947 */ /* 0x011fea0003800000 */
.L_x_11100:
[----:B------:R-:W-:Y:S05]  /*1bca0*/  @P1 BRA `(.L_x_10995) ;  /* 0x00000000001c1947 */ /* 0x000fea0003800000 */
[----:B------:R-:W4:Y:S01]  /*1bcb0*/  S2R R5, SR_TID.X ;  /* 0x0000000000057919 */ /* 0x000f220000002100 */
[----:B0--3--:R-:W-:-:S04]  /*1bcc0*/  IMAD.MOV.U32 R3, RZ, RZ, 0x3000 ;  /* 0x00003000ff037424 */ /* 0x009fc800078e00ff */
[----:B------:R0:W-:Y:S01]  /*1bcd0*/  SYNCS.ARRIVE.TRANS64 RZ, [R4+URZ+0x19c30], R3 ;  /* 0x019c300304ff79a7 */ /* 0x0001e2000800003f */
[----:B----4-:R-:W-:-:S04]  /*1bce0*/  LOP3.LUT R5, R5, 0x1f, RZ, 0xc0, !PT ;  /* 0x0000001f05057812 */ /* 0x010fc800078ec0ff */
[----:B------:R-:W-:-:S13]  /*1bcf0*/  ISETP.NE.AND P0, PT, R5, RZ, PT ;  /* 0x000000ff0500720c */ /* 0x000fda0003f05270 */
[----:B0-----:R-:W-:Y:S05]  /*1bd00*/  @!P0 BRA `(.L_x_10995) ;  /* 0x0000000000048947 */ /* 0x001fea0003800000 */
[----:B------:R-:W-:Y:S01]  /*1bd10*/  BPT.TRAP 0x1 ;  /* 0x000000040000795c */ /* 0x000fe20000300000 */
.L_x_10995:
[----:B0--3--:R-:W3:Y:S01]  /*1bd20*/  LDL.LU R3, [R1+0xc] ;  /* 0x00000c0001037983 */ /* 0x009ee20000300800 */
        /* <DEDUP_REMOVED lines=24> */
[----:B---3--:R-:W-:-:S04]  /*1beb0*/  LOP3.LUT R3, R3, 0xfffffffe, RZ, 0xc0, !PT ;  /* 0xfffffffe03037812 */ /* 0x008fc800078ec0ff */
[----:B------:R-:W-:-:S05]  /*1bec0*/  @P0 LOP3.LUT R3, R3, 0x1, RZ, 0xfc, !PT ;  /* 0x0000000103030812 */ /* 0x000fca00078efcff */
[----:B------:R4:W-:Y:S01]  /*1bed0*/  STL [R1+0xc], R3 ;  /* 0x00000c0301007387 */ /* 0x0009e20000100800 */
[----:B------:R-:W-:Y:S01]  /*1bee0*/  NOP ;  /* 0x0000000000007918 */ /* 0x000fe20000000000 */
.L_x_10989:
[----:B------:R-:W5:Y:S04]  /*1bef0*/  LDL.LU R4, [R1+0x2c] ;  /* 0x00002c0001047983 */ /* 0x000f680000300800 */
[----:B----4-:R-:W4:Y:S01]  /*1bf00*/  LDL.LU R3, [R1+0x44] ;  /* 0x0000440001037983 */ /* 0x010f220000300800 */
[----:B------:R-:W-:Y:S05]  /*1bf10*/  WARPSYNC.ALL ;  /* 0x0000000000007948 */ /* 0x000fea0003800000 */
[----:B------:R-:W-:Y:S01]  /*1bf20*/  ULDC.64 UR4, c[0x0][0x298] ;  /* 0x0000a60000047ab9 */ /* 0x000fe20000000a00 */
[----:B------:R-:W-:Y:S01]  /*1bf30*/  ULDC.64 UR6, c[0x0][0xa00] ;  /* 0x0002800000067ab9 */ /* 0x000fe20000000a00 */
[----:B---3--:R-:W-:Y:S01]  /*1bf40*/  VIADD R0, R17, 0xf000 ;  /* 0x0000f00011007836 */ /* 0x008fe20000000000 */
[----:B------:R-:W-:Y:S01]  /*1bf50*/  BAR.SYNC.DEFER_BLOCKING 0x8, 0x200 ;  /* 0x0208000000007b1d */ /* 0x000fe20000010000 */
[----:B------:R-:W-:-:S03]  /*1bf60*/  ISETP.NE.U32.AND P0, PT, RZ, UR6, PT ;  /* 0x00000006ff007c0c */ /* 0x000fc6000bf05070 */
[----:B------:R-:W-:Y:S02]  /*1bf70*/  LOP3.LUT P1, RZ, R0, 0x9f, RZ, 0xc0, !PT ;  /* 0x0000009f00ff7812 */ /* 0x000fe4000782c0ff */
[----:B------:R-:W-:Y:S01]  /*1bf80*/  ISETP.NE.AND.EX P0, PT, RZ, UR7, PT, P0 ;  /* 0x00000007ff007c0c */ /* 0x000fe2000bf05300 */
[----:B------:R-:W-:Y:S03]  /*1bf90*/  BSSY B6, `(.L_x_10996) ;  /* 0x000001c000067945 */ /* 0x000fe60003800000 */
[----:B------:R-:W-:Y:S02]  /*1bfa0*/  SEL R19, R19, RZ, !P0 ;  /* 0x000000ff13137207 */ /* 0x000fe40004000000 */
[----:B-----5:R-:W-:-:S05]  /*1bfb0*/  SHF.R.S32.HI R2, RZ, 0x1f, R4 ;  /* 0x0000001fff027819 */ /* 0x020fca0000011404 */
[----:B------:R-:W-:-:S04]  /*1bfc0*/  IMAD R2, R2, UR4, RZ ;  /* 0x0000000402027c24 */ /* 0x000fc8000f8e02ff */
[C---:B------:R-:W-:Y:S01]  /*1bfd0*/  IMAD R0, R4.reuse, UR5, R2 ;  /* 0x0000000504007c24 */ /* 0x040fe2000f8e0202 */
[----:B----4-:R-:W-:Y:S01]  /*1bfe0*/  SEL R2, R3, RZ, !P0 ;  /* 0x000000ff03027207 */ /* 0x010fe20004000000 */
[----:B------:R-:W-:-:S04]  /*1bff0*/  IMAD.WIDE.U32 R4, R4, UR4, RZ ;  /* 0x0000000404047c25 */ /* 0x000fc8000f8e00ff */
[----:B------:R-:W-:Y:S01]  /*1c000*/  IMAD.IADD R0, R5, 0x1, R0 ;  /* 0x0000000105007824 */ /* 0x000fe200078e0200 */
[----:B------:R3:W-:Y:S04]  /*1c010*/  STL.64 [R1+0x30], R4 ;  /* 0x0000300401007387 */ /* 0x0007e80000100a00 */
[----:B------:R3:W-:Y:S04]  /*1c020*/  STL [R1+0x44], R2 ;  /* 0x0000440201007387 */ /* 0x0007e80000100800 */
[----:B------:R3:W-:Y:S01]  /*1c030*/  STL [R1+0x2c], R0 ;  /* 0x00002c0001007387 */ /* 0x0007e20000100800 */
[----:B------:R-:W-:Y:S05]  /*1c040*/  @!P1 BRA `(.L_x_10997) ;  /* 0x0000000000409947 */ /* 0x000fea0003800000 */
[----:B---3--:R-:W-:Y:S01]  /*1c050*/  MOV R2, 0x0 ;  /* 0x0000000000027802 */ /* 0x008fe20000000f00 */
[----:B------:R-:W-:Y:S01]  /*1c060*/  ULDC.64 UR4, c[0x4][0x1c8] ;  /* 0x0100720000047ab9 */ /* 0x000fe20000000a00 */
[----:B------:R-:W-:Y:S01]  /*1c070*/  ULDC.64 UR6, c[0x4][0x1d0] ;  /* 0x0100740000067ab9 */ /* 0x000fe20000000a00 */
[----:B------:R-:W-:Y:S01]  /*1c080*/  ULDC.64 UR8, c[0x4][0x60] ;  /* 0x0100180000087ab9 */ /* 0x000fe20000000a00 */
[----:B------:R-:W-:Y:S02]  /*1c090*/  IMAD.U32 R4, RZ, RZ, UR4 ;  /* 0x00000004ff047e24 */ /* 0x000fe4000f8e00ff */
[----:B------:R-:W3:Y:S01]  /*1c0a0*/  LDC.64 R2, c[0x4][R2] ;  /* 0x0100000002027b82 */ /* 0x000ee20000000a00 */
[----:B------:R-:W-:Y:S02]  /*1c0b0*/  IMAD.U32 R5, RZ, RZ, UR5 ;  /* 0x00000005ff057e24 */ /* 0x000fe4000f8e00ff */
[----:B------:R-:W-:Y:S02]  /*1c0c0*/  IMAD.U32 R6, RZ, RZ, UR6 ;  /* 0x00000006ff067e24 */ /* 0x000fe4000f8e00ff */
[----:B------:R-:W-:-:S02]  /*1c0d0*/  IMAD.U32 R7, RZ, RZ, UR7 ;  /* 0x00000007ff077e24 */ /* 0x000fc4000f8e00ff */
[----:B------:R-:W-:Y:S02]  /*1c0e0*/  IMAD.U32 R10, RZ, RZ, UR8 ;  /* 0x00000008ff0a7e24 */ /* 0x000fe4000f8e00ff */
[----:B--2---:R-:W-:Y:S02]  /*1c0f0*/  IMAD.U32 R11, RZ, RZ, UR9 ;  /* 0x00000009ff0b7e24 */ /* 0x004fe4000f8e00ff */
[----:B0-----:R-:W-:Y:S02]  /*1c100*/  IMAD.MOV.U32 R8, RZ, RZ, 0x70 ;  /* 0x00000070ff087424 */ /* 0x001fe400078e00ff */
[----:B------:R-:W-:Y:S02]  /*1c110*/  IMAD.MOV.U32 R12, RZ, RZ, 0x1 ;  /* 0x00000001ff0c7424 */ /* 0x000fe400078e00ff */
[----:B------:R-:W-:-:S07]  /*1c120*/  IMAD.MOV.U32 R13, RZ, RZ, RZ ;  /* 0x000000ffff0d7224 */ /* 0x000fce00078e00ff */
[----:B------:R-:W-:-:S07]  /*1c130*/  LEPC R20, `(.L_x_10997) ;  /* 0x000000001014794e */ /* 0x000fce0000000000 */
[----:B-1-3--:R-:W-:Y:S05]  /*1c140*/  CALL.ABS.NOINC R2 ;  /* 0x0000000002007343 */ /* 0x00afea0003c00000 */
.L_x_10997:
[----:B------:R-:W-:Y:S05]  /*1c150*/  BSYNC B6 ;  /* 0x0000000000067941 */ /* 0x000fea0003800000 */
.L_x_10996:
[----:B------:R-:W4:Y:S01]  /*1c160*/  LDL.LU R20, [R1+0x2c] ;  /* 0x00002c0001147983 */ /* 0x000f220000300800 */
[----:B-1----:R-:W1:Y:S01]  /*1c170*/  LDC R9, c[0x0][0x448] ;  /* 0x00011200ff097b82 */ /* 0x002e620000000800 */
[----:B------:R-:W-:Y:S01]  /*1c180*/  ULDC.64 UR6, c[0x0][0x2e0] ;  /* 0x0000b80000067ab9 */ /* 0x000fe20000000a00 */
[----:B------:R-:W-:Y:S01]  /*1c190*/  ULDC.64 UR4, c[0x0][0x2d8] ;  /* 0x0000b60000047ab9 */ /* 0x000fe20000000a00 */
[----:B---3--:R-:W4:Y:S01]  /*1c1a0*/  LDL.LU.64 R2, [R1+0x30] ;  /* 0x0000300001027983 */ /* 0x008f220000300a00 */
[----:B------:R-:W-:-:S03]  /*1c1b0*/  ULDC.64 UR8, c[0x0][0x280] ;  /* 0x0000a00000087ab9 */ /* 0x000fc60000000a00 */
[----:B------:R-:W3:Y:S01]  /*1c1c0*/  LDL.LU R21, [R1+0x44] ;  /* 0x0000440001157983 */ /* 0x000ee20000300800 */
[----:B-1----:R-:W-:-:S13]  /*1c1d0*/  ISETP.NE.AND P1, PT, R9, 0x1, PT ;  /* 0x000000010900780c */ /* 0x002fda0003f25270 */
[----:B------:R-:W1:Y:S08]  /*1c1e0*/  @P1 LDC R5, c[0x0][0x44c] ;  /* 0x00011300ff051b82 */ /* 0x000e700000000800 */
[----:B------:R-:W2:Y:S08]  /*1c1f0*/  @P1 LDC R6, c[0x0][0x450] ;  /* 0x00011400ff061b82 */ /* 0x000eb00000000800 */
[----:B0-----:R-:W0:Y:S01]  /*1c200*/  @P1 LDC R8, c[0x0][0x450] ;  /* 0x00011400ff081b82 */ /* 0x001e220000000800 */
[----:B----4-:R-:W-:-:S02]  /*1c210*/  IMAD.MOV.U32 R3, RZ, RZ, R20 ;  /* 0x000000ffff037224 */ /* 0x010fc400078e0014 */
[----:B------:R-:W4:Y:S01]  /*1c220*/  S2R R20, SR_TID.X ;  /* 0x0000000000147919 */ /* 0x000f220000002100 */
[----:B---3--:R-:W-:Y:S02]  /*1c230*/  IMAD R0, R21, UR6, RZ ;  /* 0x0000000615007c24 */ /* 0x008fe4000f8e02ff */
[----:B------:R-:W-:-:S04]  /*1c240*/  IMAD.WIDE.U32 R2, R16, UR4, R2 ;  /* 0x0000000410027c25 */ /* 0x000fc8000f8e0002 */
[----:B------:R-:W-:Y:S01]  /*1c250*/  IMAD R3, R16, UR5, R3 ;  /* 0x0000000510037c24 */ /* 0x000fe2000f8e0203 */
[----:B------:R-:W-:Y:S01]  /*1c260*/  ULDC.64 UR4, c[0x0][0x2d0] ;  /* 0x0000b40000047ab9 */ /* 0x000fe20000000a00 */
[C---:B------:R-:W-:Y:S02]  /*1c270*/  IMAD R0, R19.reuse, UR7, R0 ;  /* 0x0000000713007c24 */ /* 0x040fe4000f8e0200 */
[----:B------:R-:W-:Y:S01]  /*1c280*/  IMAD.WIDE.U32 R2, R19, UR6, R2 ;  /* 0x0000000613027c25 */ /* 0x000fe2000f8e0002 */
[----:B------:R-:W-:-:S03]  /*1c290*/  ULDC.64 UR6, c[0x0][0x2c8] ;  /* 0x0000b20000067ab9 */ /* 0x000fc60000000a00 */
[----:B------:R-:W-:Y:S01]  /*1c2a0*/  IMAD.IADD R3, R3, 0x1, R0 ;  /* 0x0000000103037824 */ /* 0x000fe200078e0200 */
[C---:B----4-:R-:W-:Y:S01]  /*1c2b0*/  LOP3.LUT R21, R20.reuse, 0x7f, RZ, 0xc0, !PT ;  /* 0x0000007f14157812 */ /* 0x050fe200078ec0ff */
[----:B------:R-:W-:-:S03]  /*1c2c0*/  IMAD.SHL.U32 R20, R20, 0x40, RZ ;  /* 0x0000004014147824 */ /* 0x000fc600078e00ff */
[----:B------:R-:W-:-:S04]  /*1c2d0*/  SHF.R.U32.HI R21, RZ, 0x1, R21 ;  /* 0x00000001ff157819 */ /* 0x000fc80000011615 */
[----:B------:R-:W-:-:S05]  /*1c2e0*/  LOP3.LUT R20, R21, 0x40, R20, 0xf8, !PT ;  /* 0x0000004015147812 */ /* 0x000fca00078ef814 */
[----:B------:R-:W-:Y:S02]  /*1c2f0*/  IMAD R0, R25, 0xc0, R20 ;  /* 0x000000c019007824 */ /* 0x000fe400078e0214 */
[----:B------:R3:W5:Y:S02]  /*1c300*/  LDL R20, [R1+0x38] ;  /* 0x0000380001147983 */ /* 0x0007640000100800 */
[----:B-1----:R-:W-:Y:S01]  /*1c310*/  @P1 IMAD.HI.U32 R5, R0, R5, RZ ;  /* 0x0000000500051227 */ /* 0x002fe200078e00ff */
[----:B--2---:R-:W1:Y:S03]  /*1c320*/  S2R R11, SR_TID.X ;  /* 0x00000000000b7919 */ /* 0x004e660000002100 */
[----:B------:R-:W-:Y:S01]  /*1c330*/  IMAD.MOV.U32 R4, RZ, RZ, R0 ;  /* 0x000000ffff047224 */ /* 0x000fe200078e0000 */
[----:B------:R-:W-:Y:S01]  /*1c340*/  @P1 SHF.R.U32.HI R4, RZ, R6, R5 ;  /* 0x00000006ff041219 */ /* 0x000fe20000011605 */
[----:B------:R-:W2:Y:S03]  /*1c350*/  S2R R21, SR_TID.X ;  /* 0x0000000000157919 */ /* 0x000ea60000002100 */
        /* <DEDUP_REMOVED lines=10> */
[----:B-1----:R-:W-:Y:S02]  /*1c400*/  IMAD.SHL.U32 R11, R11, 0x10, RZ ;  /* 0x000000100b0b7824 */ /* 0x002fe400078e00ff */
[----:B------:R-:W-:Y:S02]  /*1c410*/  IMAD R7, R7, UR6, RZ ;  /* 0x0000000607077c24 */ /* 0x000fe4000f8e02ff */
[----:B--2---:R-:W-:Y:S01]  /*1c420*/  IMAD.SHL.U32 R10, R21, 0x10, RZ ;  /* 0x00000010150a7824 */ /* 0x004fe200078e00ff */
[----:B------:R-:W-:Y:S01]  /*1c430*/  LOP3.LUT R11, R11, 0x10, RZ, 0xc0, !PT ;  /* 0x000000100b0b7812 */ /* 0x000fe200078ec0ff */
[----:B------:R-:W-:Y:S01]  /*1c440*/  IMAD R7, R6, UR7, R7 ;  /* 0x0000000706077c24 */ /* 0x000fe2000f8e0207 */
[----:B------:R-:W-:Y:S01]  /*1c450*/  IADD3 R6, P0, R4, UR8, RZ ;  /* 0x0000000804067c10 */ /* 0x000fe2000ff1e0ff */
[----:B------:R-:W-:Y:S01]  /*1c460*/  IMAD.MOV.U32 R4, RZ, RZ, R0 ;  /* 0x000000ffff047224 */ /* 0x000fe200078e0000 */
[----:B------:R-:W-:Y:S02]  /*1c470*/  LOP3.LUT R12, R11, 0x20, RZ, 0xfc, !PT ;  /* 0x000000200b0c7812 */ /* 0x000fe400078efcff */
[----:B------:R-:W-:-:S02]  /*1c480*/  IADD3.X R5, R5, UR9, R7, P0, !PT ;  /* 0x0000000905057c10 */ /* 0x000fc400087fe407 */
[----:B------:R-:W1:Y:S01]  /*1c490*/  @P1 LDC R7, c[0x0][0x44c] ;  /* 0x00011300ff071b82 */ /* 0x000e620000000800 */
[----:B------:R-:W-:Y:S02]  /*1c4a0*/  LOP3.LUT R10, R10, 0x10, RZ, 0xc0, !PT ;  /* 0x000000100a0a7812 */ /* 0x000fe400078ec0ff */
[----:B------:R-:W-:Y:S01]  /*1c4b0*/  LOP3.LUT R11, R11, 0x40, RZ, 0xfc, !PT ;  /* 0x000000400b0b7812 */ /* 0x000fe200078efcff */
[----:B-1----:R-:W-:-:S05]  /*1c4c0*/  @P1 IMAD.HI.U32 R7, R0, R7, RZ ;  /* 0x0000000700071227 */ /* 0x002fca00078e00ff */
[----:B0-----:R-:W-:Y:S02]  /*1c4d0*/  @P1 SHF.R.U32.HI R4, RZ, R8, R7 ;  /* 0x00000008ff041219 */ /* 0x001fe40000011607 */
        /* <DEDUP_REMOVED lines=21> */
[----:B---3--:R-:W-:Y:S06]  /*1c630*/  BRA.DIV UR4, `(.L_x_10998) ;  /* 0x0000003e043c7947 */ /* 0x008fec000b800000 */
        /* <DEDUP_REMOVED lines=14> */
[----:B--2---:R-:W-:-:S05]  /*1c720*/  @!P4 IADD3 R2, P3, R10, R6, RZ ;  /* 0x000000060a02c210 */ /* 0x004fca0007f7e0ff */
[----:B---3--:R-:W-:-:S05]  /*1c730*/  @!P4 IMAD.X R3, RZ, RZ, R5, P3 ;  /* 0x000000ffff03c224 */ /* 0x008fca00018e0605 */
[----:B------:R-:W-:Y:S04]  /*1c740*/  @!P4 LDGSTS.E.BYPASS.LTC128B.128 [R8+0xf800], desc[UR40][R2.64], !P2 ;  /* 0x0f8000000208cfae */ /* 0x000fe8000d101d68 */
[----:B------:R-:W-:Y:S04]  /*1c750*/  @!P4 LDGSTS.E.BYPASS.LTC128B.128 [R8+0x11000], desc[UR40][R2.64+0x20], !P1 ;  /* 0x110000200208cfae */ /* 0x000fe8000c901d68 */
[----:B------:R0:W-:Y:S04]  /*1c760*/  @!P4 LDGSTS.E.BYPASS.LTC128B.128 [R8+0x12800], desc[UR40][R2.64+0x40], !P0 ;  /* 0x128000400208cfae */ /* 0x0001e8000c101d68 */
[----:B0-----:R0:W1:Y:S04]  /*1c770*/  SHFL.IDX PT, R3, R4, RZ, 0x1e1f ;  /* 0x001e1fff04037589 */ /* 0x00106800000e0000 */
[----:B------:R0:W2:Y:S02]  /*1c780*/  SHFL.IDX PT, R2, R7, RZ, 0x1e1f ;  /* 0x001e1fff07027589 */ /* 0x0000a400000e0000 */
.L_x_11107:
        /* <DEDUP_REMOVED lines=12> */
.L_x_11000:
[----:B------:R-:W-:Y:S05]  /*1c850*/  BSYNC B0 ;  /* 0x0000000000007941 */ /* 0x000fea0003800000 */
.L_x_10999:
[----:B------:R-:W-:Y:S01]  /*1c860*/  NOP ;  /* 0x0000000000007918 */ /* 0x000fe20000000000 */
[----:B------:R-:W-:-:S13]  /*1c870*/  PLOP3.LUT P0, PT, PT, PT, PT, 0x80, 0x0 ;  /* 0x000000000000781c */ /* 0x000fda0003f0f070 */
.L_x_11001:
        /* <DEDUP_REMOVED lines=18> */
.L_x_11108:
[----:B------:R-:W-:Y:S05]  /*1c9a0*/  BSYNC B0 ;  /* 0x0000000000007941 */ /* 0x000fea0003800000 */
.L_x_11002:
[----:B------:R-:W3:Y:S04]  /*1c9b0*/  LDL.LU R2, [R1+0x3c] ;  /* 0x00003c0001027983 */ /* 0x000ee80000300800 */
[----:B-1----:R-:W4:Y:S01]  /*1c9c0*/  LDL R3, [R1+0x10] ;  /* 0x0000100001037983 */ /* 0x002f220000100800 */
[----:B---3--:R-:W-:-:S05]  /*1c9d0*/  VIADD R2, R2, 0xfffffffe ;  /* 0xfffffffe02027836 */ /* 0x008fca0000000000 */
[----:B----4-:R-:W-:-:S13]  /*1c9e0*/  ISETP.GE.AND P0, PT, R2, R3, PT ;  /* 0x000000030200720c */ /* 0x010fda0003f06270 */
[----:B------:R-:W-:Y:S05]  /*1c9f0*/  @!P0 BRA `(.L_x_11004) ;  /* 0x00000010004c8947 */ /* 0x000fea0003800000 */
[----:B------:R1:W5:Y:S01]  /*1ca00*/  LDL.LU R6, [R1] ;  /* 0x0000000001067983 */ /* 0x0003620000300800 */
[----:B--2---:R-:W-:-:S07]  /*1ca10*/  IMAD.MOV.U32 R0, RZ, RZ, R22 ;  /* 0x000000ffff007224 */ /* 0x004fce00078e0016 */
.L_x_11028:
        /* <DEDUP_REMOVED lines=34> */
.L_x_11007:
        /* <DEDUP_REMOVED lines=8> */
.L_x_11109:
[----:B------:R-:W-:Y:S05]  /*1ccc0*/  BSYNC B1 ;  /* 0x0000000000017941 */ /* 0x000fea0003800000 */
.L_x_11008:
        /* <DEDUP_REMOVED lines=9> */
.L_x_11011:
[----:B------:R-:W-:Y:S05]  /*1cd60*/  BSYNC B1 ;  /* 0x0000000000017941 */ /* 0x000fea0003800000 */
.L_x_11010:
        /* <DEDUP_REMOVED lines=12> */
.L_x_11012:
        /* <DEDUP_REMOVED lines=16> */
.L_x_11013:
        /* <DEDUP_REMOVED lines=16> */
.L_x_11014:
        /* <DEDUP_REMOVED lines=13> */
.L_x_11110:
[----:B------:R-:W-:Y:S05]  /*1d100*/  BSYNC B1 ;  /* 0x0000000000017941 */ /* 0x000fea0003800000 */
.L_x_11015:
        /* <DEDUP_REMOVED lines=11> */
.L_x_11018:
[----:B------:R-:W-:Y:S05]  /*1d1c0*/  BSYNC B1 ;  /* 0x0000000000017941 */ /* 0x000fea0003800000 */
.L_x_11017:
        /* <DEDUP_REMOVED lines=8> */
.L_x_11019:
        /* <DEDUP_REMOVED lines=15> */
.L_x_11020:
        /* <DEDUP_REMOVED lines=15> */
.L_x_11021:
        /* <DEDUP_REMOVED lines=10> */
.L_x_11006:
[----:B------:R-:W-:Y:S05]  /*1d4d0*/  BSYNC B0 ;  /* 0x0000000000007941 */ /* 0x000fea0003800000 */
.L_x_11005:
[----:B------:R-:W4:Y:S02]  /*1d4e0*/  LDL R3, [R1+0x54] ;  /* 0x0000540001037983 */ /* 0x000f240000100800 */
[----:B----4-:R-:W-:-:S13]  /*1d4f0*/  ISETP.NE.AND P0, PT, R3, 0x3, PT ;  /* 0x000000030300780c */ /* 0x010fda0003f05270 */
[----:B------:R-:W-:Y:S05]  /*1d500*/  @!P0 BRA `(.L_x_11022) ;  /* 0x0000000000048947 */ /* 0x000fea0003800000 */
[----:B------:R-:W-:Y:S01]  /*1d510*/  BPT.TRAP 0x1 ;  /* 0x000000040000795c */ /* 0x000fe20000300000 */
.L_x_11022:
        /* <DEDUP_REMOVED lines=8> */
.L_x_11111:
[----:B------:R-:W-:Y:S05]  /*1d5a0*/  BSYNC B0 ;  /* 0x0000000000007941 */ /* 0x000fea0003800000 */
.L_x_11023:
[----:B------:R-:W-:Y:S05]  /*1d5b0*/  @!P1 BRA `(.L_x_11025) ;  /* 0x0000000000049947 */ /* 0x000fea0003800000 */
[----:B------:R-:W-:Y:S01]  /*1d5c0*/  BPT.TRAP 0x1 ;  /* 0x000000040000795c */ /* 0x000fe20000300000 */
.L_x_11025:
[----:B0-----:R-:W-:Y:S01]  /*1d5d0*/  SHF.L.U32 R4, R6, 0x1f, RZ ;  /* 0x0000001f06047819 */ /* 0x001fe200000006ff */
[----:B------:R-:W-:-:S03]  /*1d5e0*/  IMAD R0, R0, 0x3000, RZ ;  /* 0x0000300000007824 */ /* 0x000fc600078e02ff */
[----:B------:R-:W0:Y:S02]  /*1d5f0*/  SYNCS.PHASECHK.TRANS64.TRYWAIT P0, [R3+URZ+0x19c60], R4 ;  /* 0x019c6004030075a7 */ /* 0x000e24000800017f */
[----:B0-----:R-:W-:Y:S05]  /*1d600*/  @!P0 BRA `(.L_x_11026) ;  /* 0x00000030007c8947 */ /* 0x001fea0003800000 */
.L_x_11112:
[----:B------:R-:W4:Y:S04]  /*1d610*/  LDL R13, [R1+0x4] ;  /* 0x00000400010d7983 */ /* 0x000f280000100800 */
[----:B------:R-:W5:Y:S01]  /*1d620*/  LDL R12, [R1+0x1c] ;  /* 0x00001c00010c7983 */ /* 0x000f620000100800 */
[----:B0-----:R-:W-:Y:S01]  /*1d630*/  LOP3.LUT R4, R0, R28, RZ, 0xfc, !PT ;  /* 0x0000001c00047212 */ /* 0x001fe200078efcff */
[----:B------:R-:W-:Y:S05]  /*1d640*/  WARPSYNC.ALL ;  /* 0x0000000000007948 */ /* 0x000fea0003800000 */
[----:B------:R-:W-:-:S06]  /*1d650*/  IADD3 R4, R17, R4, RZ ;  /* 0x0000000411047210 */ /* 0x000fcc0007ffe0ff */
        /* <DEDUP_REMOVED lines=63> */
.L_x_11027:
        /* <DEDUP_REMOVED lines=14> */
.L_x_11004:
        /* <DEDUP_REMOVED lines=19> */
.L_x_11030:
[----:B------:R-:W-:Y:S05]  /*1dc60*/  BSYNC B0 ;  /* 0x0000000000007941 */ /* 0x000fea0003800000 */
.L_x_11029:
[----:B------:R-:W-:Y:S05]  /*1dc70*/  @!P2 BRA `(.L_x_11031) ;  /* 0x000000000004a947 */ /* 0x000fea0003800000 */
[----:B------:R-:W-:Y:S01]  /*1dc80*/  BPT.TRAP 0x1 ;  /* 0x000000040000795c */ /* 0x000fe20000300000 */
.L_x_11031:
        /* <DEDUP_REMOVED lines=9> */
.L_x_11113:
[----:B------:R-:W-:Y:S05]  /*1dd20*/  BSYNC B0 ;  /* 0x0000000000007941 */ /* 0x000fea0003800000 */
.L_x_11032:
[----:B------:R-:W-:Y:S05]  /*1dd30*/  @!P2 BRA `(.L_x_11034) ;  /* 0x000000000004a947 */ /* 0x000fea0003800000 */
[----:B------:R-:W-:Y:S01]  /*1dd40*/  BPT.TRAP 0x1 ;  /* 0x000000040000795c */ /* 0x000fe20000300000 */
.L_x_11034:
[----:B------:R-:W0:Y:S02]  /*1dd50*/  LDL R2, [R1] ;  /* 0x0000000001027983 */ /* 0x000e240000100800 */
[----:B0-----:R-:W-:-:S04]  /*1dd60*/  SHF.L.U32 R3, R2, 0x1f, RZ ;  /* 0x0000001f02037819 */ /* 0x001fc800000006ff */
[----:B------:R-:W0:Y:S02]  /*1dd70*/  SYNCS.PHASECHK.TRANS64.TRYWAIT P1, [R0+URZ+0x19c60], R3 ;  /* 0x019c6003000075a7 */ /* 0x000e24000802017f */
[----:B0-----:R-:W-:Y:S05]  /*1dd80*/  @!P1 BRA `(.L_x_11035) ;  /* 0x0000002800c49947 */ /* 0x001fea0003800000 */
.L_x_11114:
        /* <DEDUP_REMOVED lines=69> */
.L_x_11036:
[----:B------:R-:W4:Y:S01]  /*1e1e0*/  LDL.LU R2, [R1] ;  /* 0x0000000001027983 */ /* 0x000f220000300800 */
        /* <DEDUP_REMOVED lines=11> */
.L_x_10979:
        /* <DEDUP_REMOVED lines=12> */
.L_x_11037:
[----:B------:R-:W0:Y:S01]  /*1e360*/  S2R R0, SR_TID.X ;  /* 0x0000000000007919 */ /* 0x000e220000002100 */
[----:B------:R-:W-:Y:S01]  /*1e370*/  UMOV UR4, 0xffffffff ;  /* 0xffffffff00047882 */ /* 0x000fe20000000000 */
[----:B01----:R-:W-:-:S04]  /*1e380*/  LOP3.LUT R9, R0, 0x1f, RZ, 0xc0, !PT ;  /* 0x0000001f00097812 */ /* 0x003fc800078ec0ff */
[----:B------:R-:W-:Y:S01]  /*1e390*/  ISETP.NE.AND P0, PT, R9, 0x1f, PT ;  /* 0x0000001f0900780c */ /* 0x000fe20003f05270 */
[----:B------:R-:W-:-:S12]  /*1e3a0*/  BRA.DIV UR4, `(.L_x_11039) ;  /* 0x0000002604507947 */ /* 0x000fd8000b800000 */
[----:B------:R-:W-:Y:S01]  /*1e3b0*/  IMAD.IADD R0, R27, 0x1, R9 ;  /* 0x000000011b007824 */ /* 0x000fe200078e0209 */
[----:B------:R-:W-:-:S04]  /*1e3c0*/  ULDC UR4, c[0x0][0xc3c] ;  /* 0x00030f0000047ab9 */ /* 0x000fc80000000800 */
[----:B------:R-:W-:-:S13]  /*1e3d0*/  ISETP.GE.OR P1, PT, R0, UR4, !P0 ;  /* 0x0000000400007c0c */ /* 0x000fda000c726670 */
[----:B--2---:R-:W0:Y:S08]  /*1e3e0*/  @!P1 LDC.64 R2, c[0x0][0xc80] ;  /* 0x00032000ff029b82 */ /* 0x004e300000000a00 */
[----:B------:R-:W1:Y:S01]  /*1e3f0*/  @!P1 LDC.64 R4, c[0x0][0xc78] ;  /* 0x00031e00ff049b82 */ /* 0x000e620000000a00 */
[----:B0-----:R-:W-:-:S05]  /*1e400*/  @!P1 IMAD.WIDE R2, R0, 0x4, R2 ;  /* 0x0000000400029825 */ /* 0x001fca00078e0202 */
[----:B------:R1:W2:Y:S02]  /*1e410*/  @!P1 LDG.E R7, desc[UR40][R2.64] ;  /* 0x0000002802079981 */ /* 0x0002a4000c1e1900 */
[----:B-1----:R-:W-:-:S06]  /*1e420*/  @!P1 IMAD.WIDE R2, R0, 0x4, R4 ;  /* 0x0000000400029825 */ /* 0x002fcc00078e0204 */
[----:B------:R-:W4:Y:S01]  /*1e430*/  @!P1 LDG.E R2, desc[UR40][R2.64] ;  /* 0x0000002802029981 */ /* 0x000f22000c1e1900 */
[----:B------:R-:W-:Y:S01]  /*1e440*/  IMAD.MOV.U32 R25, RZ, RZ, RZ ;  /* 0x000000ffff197224 */ /* 0x000fe200078e00ff */
[C---:B------:R-:W-:Y:S01]  /*1e450*/  ISETP.GE.U32.AND P2, PT, R9.reuse, 0x2, PT ;  /* 0x000000020900780c */ /* 0x040fe20003f46070 */
[----:B------:R-:W-:Y:S01]  /*1e460*/  IMAD.MOV.U32 R5, RZ, RZ, RZ ;  /* 0x000000ffff057224 */ /* 0x000fe200078e00ff */
[C---:B------:R-:W-:Y:S01]  /*1e470*/  ISETP.GE.U32.AND P3, PT, R9.reuse, 0x4, PT ;  /* 0x000000040900780c */ /* 0x040fe20003f66070 */
[----:B------:R-:W-:Y:S01]  /*1e480*/  SHFL.IDX PT, R0, R24, RZ, 0x1f ;  /* 0x00001fff18007589 */ /* 0x000fe200000e0000 */
[C---:B------:R-:W-:Y:S02]  /*1e490*/  ISETP.GE.U32.AND P4, PT, R9.reuse, 0x8, PT ;  /* 0x000000080900780c */ /* 0x040fe40003f86070 */
[----:B------:R-:W-:Y:S01]  /*1e4a0*/  ISETP.GE.U32.AND P5, PT, R9, 0x10, PT ;  /* 0x000000100900780c */ /* 0x000fe20003fa6070 */
[----:B------:R0:W-:Y:S02]  /*1e4b0*/  SHFL.IDX PT, R6, R24, 0x1, 0x1f ;  /* 0x00201f0018067f89 */ /* 0x0001e400000e0000 */
[----:B0-----:R-:W-:-:S02]  /*1e4c0*/  IMAD.MOV.U32 R24, RZ, RZ, RZ ;  /* 0x000000ffff187224 */ /* 0x001fc400078e00ff */
[----:B--2---:R-:W-:Y:S02]  /*1e4d0*/  @!P1 IMAD.MOV.U32 R25, RZ, RZ, R7 ;  /* 0x000000ffff199224 */ /* 0x004fe400078e0007 */
        /* <DEDUP_REMOVED lines=19> */
.L_x_11124:
[----:B------:R-:W-:Y:S02]  /*1e610*/  ULDC UR4, c[0x0][0xc38] ;  /* 0x00030e0000047ab9 */ /* 0x000fe40000000800 */
[----:B------:R-:W-:-:S04]  /*1e620*/  IMAD.U32 R7, RZ, RZ, UR4 ;  /* 0x00000004ff077e24 */ /* 0x000fc8000f8e00ff */
[----:B-1----:R-:W-:-:S04]  /*1e630*/  IMAD R3, R3, R7, RZ ;  /* 0x0000000703037224 */ /* 0x002fc800078e02ff */
[----:B------:R-:W-:-:S05]  /*1e640*/  IMAD.IADD R4, R6, 0x1, R3 ;  /* 0x0000000106047824 */ /* 0x000fca00078e0203 */
[----:B------:R-:W-:-:S13]  /*1e650*/  ISETP.GT.AND P6, PT, R4, R0, PT ;  /* 0x000000000400720c */ /* 0x000fda0003fc4270 */
[----:B------:R-:W-:Y:S05]  /*1e660*/  @P6 BRA `(.L_x_11040) ;  /* 0x0000000000a46947 */ /* 0x000fea0003800000 */
.L_x_11043:
        /* <DEDUP_REMOVED lines=35> */
.L_x_11132:
[----:B------:R-:W-:Y:S02]  /*1e8a0*/  ULDC UR4, c[0x0][0xc38] ;  /* 0x00030e0000047ab9 */ /* 0x000fe40000000800 */
[----:B------:R-:W-:-:S04]  /*1e8b0*/  IMAD.U32 R7, RZ, RZ, UR4 ;  /* 0x00000004ff077e24 */ /* 0x000fc8000f8e00ff */
[----:B-1----:R-:W-:-:S04]  /*1e8c0*/  IMAD R3, R3, R7, RZ ;  /* 0x0000000703037224 */ /* 0x002fc800078e02ff */
[----:B------:R-:W-:-:S05]  /*1e8d0*/  IMAD.IADD R4, R3, 0x1, R4 ;  /* 0x0000000103047824 */ /* 0x000fca00078e0204 */
[----:B------:R-:W-:-:S13]  /*1e8e0*/  ISETP.GT.AND P6, PT, R4, R0, PT ;  /* 0x000000000400720c */ /* 0x000fda0003fc4270 */
[----:B------:R-:W-:Y:S05]  /*1e8f0*/  @!P6 BRA `(.L_x_11043) ;  /* 0xfffffffc005ce947 */ /* 0x000fea000383ffff */
.L_x_11040:
[----:B------:R-:W-:Y:S01]  /*1e900*/  IMAD.IADD R4, R4, 0x1, -R3 ;  /* 0x0000000104047824 */ /* 0x000fe200078e0a03 */
[----:B------:R-:W-:-:S03]  /*1e910*/  UMOV UR4, 0xffffffff ;  /* 0xffffffff00047882 */ /* 0x000fc60000000000 */
[----:B------:R-:W-:-:S05]  /*1e920*/  IMAD R3, R2, R7, R4 ;  /* 0x0000000702037224 */ /* 0x000fca00078e0204 */
[----:B------:R-:W-:Y:S01]  /*1e930*/  ISETP.GT.AND P6, PT, R3, R0, PT ;  /* 0x000000000300720c */ /* 0x000fe20003fc4270 */
[----:B------:R-:W-:-:S12]  /*1e940*/  BRA.DIV UR4, `(.L_x_11044) ;  /* 0x0000002a04147947 */ /* 0x000fd8000b800000 */
[----:B------:R-:W-:-:S04]  /*1e950*/  VOTE.ANY R3, PT, !P6 ;  /* 0x0000000000037806 */ /* 0x000fc800070e0100 */
[----:B------:R-:W1:Y:S02]  /*1e960*/  POPC R6, R3 ;  /* 0x0000000300067309 */ /* 0x000e640000000000 */
[----:B-1----:R1:W2:Y:S01]  /*1e970*/  SHFL.IDX PT, R25, R25, R6, 0x1f ;  /* 0x00001f0619197589 */ /* 0x0022a200000e0000 */
[----:B------:R-:W-:-:S03]  /*1e980*/  IMAD.IADD R27, R6, 0x1, R27 ;  /* 0x00000001061b7824 */ /* 0x000fc600078e021b */
[----:B------:R1:W4:Y:S04]  /*1e990*/  SHFL.IDX PT, R5, R5, R6, 0x1f ;  /* 0x00001f0605057589 */ /* 0x00032800000e0000 */
.L_x_11137:
[----:B------:R-:W-:-:S13]  /*1e9a0*/  ISETP.NE.AND P0, PT, R3, RZ, PT ;  /* 0x000000ff0300720c */ /* 0x000fda0003f05270 */
[----:B------:R-:W-:Y:S05]  /*1e9b0*/  @!P0 BRA `(.L_x_11045) ;  /* 0x0000000000148947 */ /* 0x000fea0003800000 */
[----:B------:R-:W-:Y:S01]  /*1e9c0*/  UMOV UR4, 0xffffffff ;  /* 0xffffffff00047882 */ /* 0x000fe20000000000 */
[----:B-1----:R-:W-:Y:S02]  /*1e9d0*/  VIADD R6, R6, 0xffffffff ;  /* 0xffffffff06067836 */ /* 0x002fe40000000000 */
[----:B------:R-:W-:Y:S05]  /*1e9e0*/  BRA.DIV UR4, `(.L_x_11046) ;  /* 0x0000002a044c7947 */ /* 0x000fea000b800000 */
[----:B0-----:R0:W1:Y:S02]  /*1e9f0*/  SHFL.IDX PT, R2, R2, R6, 0x1f ;  /* 0x00001f0602027589 */ /* 0x00106400000e0000 */
.L_x_11140:
[----:B-1----:R-:W-:-:S07]  /*1ea00*/  IMAD.MOV.U32 R24, RZ, RZ, R2 ;  /* 0x000000ffff187224 */ /* 0x002fce00078e0002 */
.L_x_11045:
[----:B----4-:R-:W-:Y:S01]  /*1ea10*/  ISETP.NE.AND P0, PT, R5, 0x1, PT ;  /* 0x000000010500780c */ /* 0x010fe20003f05270 */
[----:B------:R-:W-:-:S04]  /*1ea20*/  IMAD R24, R24, R7, R4 ;  /* 0x0000000718187224 */ /* 0x000fc800078e0204 */
[----:B------:R-:W-:-:S08]  /*1ea30*/  IMAD.IADD R0, R0, 0x1, -R24 ;  /* 0x0000000100007824 */ /* 0x000fd000078e0a18 */
        /* <DEDUP_REMOVED lines=27> */
[----:B-1----:R-:W-:Y:S02]  /*1ebf0*/  IMAD R6, R2, R4, RZ ;  /* 0x0000000402067224 */ /* 0x002fe400078e02ff */
        /* <DEDUP_REMOVED lines=27> */
[----:B------:R-:W-:Y:S01]  /*1edb0*/  IMAD R26, R2, 0x10000, R5 ;  /* 0x00010000021a7824 */ /* 0x000fe200078e0205 */
[----:B------:R-:W-:Y:S06]  /*1edc0*/  BRA `(.L_x_11048) ;  /* 0x0000000000f47947 */ /* 0x000fec0003800000 */
.L_x_11047:
[----:B0-----:R-:W0:Y:S02]  /*1edd0*/  LDC.64 R2, c[0x0][0xc90] ;  /* 0x00032400ff027b82 */ /* 0x001e240000000a00 */
[----:B0-----:R-:W-:-:S05]  /*1ede0*/  IMAD.WIDE R2, R27, 0x4, R2 ;  /* 0x000000041b027825 */ /* 0x001fca00078e0202 */
[----:B------:R-:W2:Y:S02]  /*1edf0*/  LDG.E R5, desc[UR40][R2.64] ;  /* 0x0000002802057981 */ /* 0x000ea4000c1e1900 */
[----:B--2---:R-:W-:-:S05]  /*1ee00*/  IMAD R4, R25, R5, RZ ;  /* 0x0000000519047224 */ /* 0x004fca00078e02ff */
[----:B-1----:R-:W-:-:S04]  /*1ee10*/  IABS R6, R4 ;  /* 0x0000000400067213 */ /* 0x002fc80000000000 */
[----:B------:R-:W0:Y:S08]  /*1ee20*/  I2F.RP R2, R6 ;  /* 0x0000000600027306 */ /* 0x000e300000209400 */
[----:B0-----:R-:W0:Y:S02]  /*1ee30*/  MUFU.RCP R2, R2 ;  /* 0x0000000200027308 */ /* 0x001e240000001000 */
[----:B0-----:R-:W-:-:S06]  /*1ee40*/  VIADD R2, R2, 0xffffffe ;  /* 0x0ffffffe02027836 */ /* 0x001fcc0000000000 */
[----:B------:R-:W0:Y:S02]  /*1ee50*/  F2I.FTZ.U32.TRUNC.NTZ R3, R2 ;  /* 0x0000000200037305 */ /* 0x000e24000021f000 */
[----:B0-----:R-:W-:-:S04]  /*1ee60*/  IMAD.MOV R2, RZ, RZ, -R3 ;  /* 0x000000ffff027224 */ /* 0x001fc800078e0a03 */
[----:B---3--:R-:W-:Y:S02]  /*1ee70*/  IMAD R8, R2, R6, RZ ;  /* 0x0000000602087224 */ /* 0x008fe400078e02ff */
        /* <DEDUP_REMOVED lines=49> */
[----:B------:R-:W-:-:S07]  /*1f190*/  IMAD.MOV.U32 R0, RZ, RZ, R2 ;  /* 0x000000ffff007224 */ /* 0x000fce00078e0002 */
.L_x_11048:
[----:B------:R-:W-:-:S05]  /*1f1a0*/  LOP3.LUT R0, RZ, R0, RZ, 0x33, !PT ;  /* 0x00000000ff007212 */ /* 0x000fca00078e33ff */
[----:B------:R-:W-:Y:S01]  /*1f1b0*/  IMAD.IADD R25, R25, 0x1, R0 ;  /* 0x0000000119197824 */ /* 0x000fe200078e0200 */
[----:B------:R-:W-:Y:S06]  /*1f1c0*/  BRA `(.L_x_11049) ;  /* 0x00000000001c7947 */ /* 0x000fec0003800000 */
.L_x_11041:
[----:B------:R-:W-:Y:S01]  /*1f1d0*/  UMOV UR4, URZ ;  /* 0x0000003f00047c82 */ /* 0x000fe20008000000 */
[----:B------:R-:W-:Y:S01]  /*1f1e0*/  UMOV UR5, URZ ;  /* 0x0000003f00057c82 */ /* 0x000fe20008000000 */
[----:B------:R-:W-:Y:S01]  /*1f1f0*/  ULDC UR6, c[0x0][0xc3c] ;  /* 0x00030f0000067ab9 */ /* 0x000fe20000000800 */
[----:B------:R-:W-:Y:S02]  /*1f200*/  IMAD.MOV.U32 R24, RZ, RZ, R0 ;  /* 0x000000ffff187224 */ /* 0x000fe400078e0000 */
[----:B------:R-:W-:Y:S02]  /*1f210*/  IMAD.U32 R25, RZ, RZ, UR4 ;  /* 0x00000004ff197e24 */ /* 0x000fe4000f8e00ff */
[----:B------:R-:W-:Y:S02]  /*1f220*/  IMAD.U32 R26, RZ, RZ, UR5 ;  /* 0x00000005ff1a7e24 */ /* 0x000fe4000f8e00ff */
[----:B------:R-:W-:-:S07]  /*1f230*/  IMAD.U32 R27, RZ, RZ, UR6 ;  /* 0x00000006ff1b7e24 */ /* 0x000fce000f8e00ff */
.L_x_11049:
        /* <DEDUP_REMOVED lines=10> */
.L_x_11038:
[----:B------:R-:W-:Y:S02]  /*1f2e0*/  ULDC UR4, c[0x0][0xc3c] ;  /* 0x00030f0000047ab9 */ /* 0x000fe40000000800 */
[----:B0-----:R-:W-:-:S13]  /*1f2f0*/  ISETP.GE.AND P0, PT, R27, UR4, PT ;  /* 0x000000041b007c0c */ /* 0x001fda000bf06270 */
[----:B------:R-:W-:Y:S05]  /*1f300*/  @!P0 BRA `(.L_x_11050) ;  /* 0xffffff9800c48947 */ /* 0x000fea000383ffff */
[----:B------:R-:W-:Y:S05]  /*1f310*/  BSYNC B7 ;  /* 0x0000000000077941 */ /* 0x000fea0003800000 */
.L_x_10930:
[----:B0-----:R-:W5:Y:S01]  /*1f320*/  LDL.LU R0, [R1+0x50] ;  /* 0x0000500001007983 */ /* 0x001f620000300800 */
[----:B------:R-:W-:Y:S01]  /*1f330*/  BSSY B0, `(.L_x_11051) ;  /* 0x000000b000007945 */ /* 0x000fe20003800000 */
[----:B------:R-:W0:Y:S01]  /*1f340*/  S2R R5, SR_CgaCtaId ;  /* 0x0000000000057919 */ /* 0x000e220000008800 */
[----:B-----5:R-:W-:-:S05]  /*1f350*/  VIADD R0, R0, 0x1 ;  /* 0x0000000100007836 */ /* 0x020fca0000000000 */
[----:B--2---:R-:W-:-:S04]  /*1f360*/  LEA.HI R2, R0, R0, RZ, 0x1 ;  /* 0x0000000000027211 */ /* 0x004fc800078f08ff */
[----:B------:R-:W-:Y:S02]  /*1f370*/  LOP3.LUT R3, R2, 0xfffffffe, RZ, 0xc0, !PT ;  /* 0xfffffffe02037812 */ /* 0x000fe400078ec0ff */
[----:B------:R-:W-:-:S03]  /*1f380*/  MOV R2, 0x400 ;  /* 0x0000040000027802 */ /* 0x000fc60000000f00 */
[----:B------:R-:W-:Y:S01]  /*1f390*/  IMAD.IADD R0, R0, 0x1, -R3 ;  /* 0x0000000100007824 */ /* 0x000fe200078e0a03 */
[----:B0-----:R-:W-:-:S04]  /*1f3a0*/  LEA R7, R5, R2, 0x18 ;  /* 0x0000000205077211 */ /* 0x001fc800078ec0ff */
[----:B------:R-:W-:-:S04]  /*1f3b0*/  SHF.L.U32 R0, R0, 0x1f, RZ ;  /* 0x0000001f00007819 */ /* 0x000fc800000006ff */
[----:B------:R-:W0:Y:S02]  /*1f3c0*/  SYNCS.PHASECHK.TRANS64.TRYWAIT P0, [R7+URZ+0x19c20], R0 ;  /* 0x019c2000070075a7 */ /* 0x000e24000800017f */
[----:B0-----:R-:W-:Y:S05]  /*1f3d0*/  @!P0 BRA `(.L_x_11052) ;  /* 0x0000001c00fc8947 */ /* 0x001fea0003800000 */
.L_x_11141:
[----:B------:R-:W-:Y:S05]  /*1f3e0*/  BSYNC B0 ;  /* 0x0000000000007941 */ /* 0x000fea0003800000 */
.L_x_11051:
[----:B------:R-:W-:-:S03]  /*1f3f0*/  UMOV UR4, 0xffffffff ;  /* 0xffffffff00047882 */ /* 0x000fc60000000000 */
[----:B------:R-:W-:Y:S05]  /*1f400*/  BRA.DIV UR4, `(.L_x_11053) ;  /* 0x0000002204047947 */ /* 0x000fea000b800000 */
[----:B0-----:R-:W0:Y:S02]  /*1f410*/  S2R R0, SR_TID.X ;  /* 0x0000000000007919 */ /* 0x001e240000002100 */
[----:B0-----:R-:W-:-:S04]  /*1f420*/  SHF.R.U32.HI R0, RZ, 0x5, R0 ;  /* 0x00000005ff007819 */ /* 0x001fc80000011600 */
[----:B------:R-:W-:-:S05]  /*1f430*/  LOP3.LUT R0, R0, 0x3, RZ, 0xc0, !PT ;  /* 0x0000000300007812 */ /* 0x000fca00078ec0ff */
[----:B------:R0:W2:Y:S02]  /*1f440*/  SHFL.IDX PT, R14, R0, RZ, 0x1f ;  /* 0x00001fff000e7589 */ /* 0x0000a400000e0000 */
.L_x_11144:
[----:B--2---:R-:W-:-:S13]  /*1f450*/  ISETP.NE.AND P0, PT, R14, RZ, PT ;  /* 0x000000ff0e00720c */ /* 0x004fda0003f05270 */
[----:B------:R-:W-:Y:S05]  /*1f460*/  @P0 BRA `(.L_x_10784) ;  /* 0x0000000000a80947 */ /* 0x000fea0003800000 */
[----:B------:R-:W-:-:S03]  /*1f470*/  UMOV UR4, 0xffffffff ;  /* 0xffffffff00047882 */ /* 0x000fc60000000000 */
[----:B------:R-:W-:Y:S05]  /*1f480*/  BRA.DIV UR4, `(.L_x_11054) ;  /* 0x0000002204187947 */ /* 0x000fea000b800000 */
[----:B------:R-:W-:-:S13]  /*1f490*/  ELECT P6, URZ, PT ;  /* 0x00000000003f782f */ /* 0x000fda00038c0000 */
.L_x_11147:
[----:B------:R-:W-:Y:S05]  /*1f4a0*/  @!P6 BRA `(.L_x_10784) ;  /* 0x000000000098e947 */ /* 0x000fea0003800000 */
[----:B0-----:R-:W2:Y:S02]  /*1f4b0*/  LDL.LU R0, [R1+0x4c] ;  /* 0x00004c0001007983 */ /* 0x001ea40000300800 */
[----:B--2---:R-:W-:-:S04]  /*1f4c0*/  LOP3.LUT R0, R0, 0x2, RZ, 0xfc, !PT ;  /* 0x0000000200007812 */ /* 0x004fc800078efcff */
[----:B------:R-:W-:-:S13]  /*1f4d0*/  ISETP.NE.AND P0, PT, R0, 0x3, PT ;  /* 0x000000030000780c */ /* 0x000fda0003f05270 */
[----:B------:R-:W-:Y:S05]  /*1f4e0*/  @!P0 BRA `(.L_x_11055) ;  /* 0x0000000000048947 */ /* 0x000fea0003800000 */
[----:B------:R-:W-:Y:S01]  /*1f4f0*/  BPT.TRAP 0x1 ;  /* 0x000000040000795c */ /* 0x000fe20000300000 */
.L_x_11055:
[----:B---3--:R-:W2:Y:S01]  /*1f500*/  LDL.LU R8, [R1] ;  /* 0x0000000001087983 */ /* 0x008ea20000300800 */
        /* <DEDUP_REMOVED lines=12> */
.L_x_11148:
[----:B------:R-:W2:Y:S02]  /*1f5d0*/  SYNCS.PHASECHK.TRANS64.TRYWAIT P1, [R3+URZ], R0 ;  /* 0x00000000030075a7 */ /* 0x000ea4000802017f */
[----:B--2---:R-:W-:Y:S05]  /*1f5e0*/  @!P1 BRA `(.L_x_11057) ;  /* 0x0000001c00f49947 */ /* 0x004fea0003800000 */
.L_x_11149:
[----:B------:R-:W-:Y:S05]  /*1f5f0*/  @!P0 BRA `(.L_x_11058) ;  /* 0x0000000000048947 */ /* 0x000fea0003800000 */
[----:B------:R-:W-:Y:S01]  /*1f600*/  BPT.TRAP 0x1 ;  /* 0x000000040000795c */ /* 0x000fe20000300000 */
.L_x_11058:
[----:B--2---:R-:W-:-:S04]  /*1f610*/  IMAD R3, R22, 0x8, R7 ;  /* 0x0000000816037824 */ /* 0x004fc800078e0207 */
[----:B------:R-:W2:Y:S02]  /*1f620*/  SYNCS.PHASECHK.TRANS64.TRYWAIT P1, [R3+URZ+0x19c60], R4 ;  /* 0x019c6004030075a7 */ /* 0x000ea4000802017f */
[----:B--2---:R-:W-:Y:S05]  /*1f630*/  @!P1 BRA `(.L_x_11059) ;  /* 0x0000001c00f49947 */ /* 0x004fea0003800000 */
.L_x_11150:
[----:B------:R-:W-:Y:S05]  /*1f640*/  @!P0 BRA `(.L_x_11060) ;  /* 0x0000000000048947 */ /* 0x000fea0003800000 */
[----:B------:R-:W-:Y:S01]  /*1f650*/  BPT.TRAP 0x1 ;  /* 0x000000040000795c */ /* 0x000fe20000300000 */
.L_x_11060:
[----:B0-----:R-:W-:-:S04]  /*1f660*/  IMAD R5, R6, 0x8, R7 ;  /* 0x0000000806057824 */ /* 0x001fc800078e0207 */
[----:B------:R-:W0:Y:S02]  /*1f670*/  SYNCS.PHASECHK.TRANS64.TRYWAIT P1, [R5+URZ+0x19c60], R0 ;  /* 0x019c6000050075a7 */ /* 0x000e24000802017f */
[----:B0-----:R-:W-:Y:S05]  /*1f680*/  @!P1 BRA `(.L_x_11061) ;  /* 0x0000001c00f49947 */ /* 0x001fea0003800000 */
.L_x_11151:
[----:B------:R-:W-:Y:S05]  /*1f690*/  @!P0 BRA `(.L_x_11062) ;  /* 0x0000000000048947 */ /* 0x000fea0003800000 */
[----:B------:R-:W-:Y:S01]  /*1f6a0*/  BPT.TRAP 0x1 ;  /* 0x000000040000795c */ /* 0x000fe20000300000 */
.L_x_11062:
[----:B------:R-:W3:Y:S02]  /*1f6b0*/  SYNCS.PHASECHK.TRANS64.TRYWAIT P0, [R3+URZ+0x19c80], R4 ;  /* 0x019c8004030075a7 */ /* 0x000ee4000800017f */
[----:B---3--:R-:W-:Y:S05]  /*1f6c0*/  @!P0 BRA `(.L_x_11063) ;  /* 0x0000001c00f88947 */ /* 0x008fea0003800000 */
.L_x_11064:
[----:B------:R0:W0:Y:S02]  /*1f6d0*/  SYNCS.PHASECHK.TRANS64.TRYWAIT P0, [R5+URZ+0x19c80], R0 ;  /* 0x019c8000050075a7 */ /* 0x000024000800017f */
[----:B0-----:R-:W-:Y:S05]  /*1f6e0*/  @!P0 NANOSLEEP.SYNCS 0x989680 ;  /* 0x009896800000895d */ /* 0x001fea0003900000 */
[----:B------:R-:W0:Y:S02]  /*1f6f0*/  @!P0 SYNCS.PHASECHK.TRANS64 P0, [R5+URZ+0x19c80], R0 ;  /* 0x019c8000050085a7 */ /* 0x000e24000800007f */
[----:B0-----:R-:W-:Y:S05]  /*1f700*/  @!P0 BRA `(.L_x_11064) ;  /* 0xfffffffc00f08947 */ /* 0x001fea000383ffff */
.L_x_10784:
[----:B------:R-:W-:Y:S05]  /*1f710*/  BSYNC B8 ;  /* 0x0000000000087941 */ /* 0x000fea0003800000 */
.L_x_10781:
[----:B------:R-:W-:Y:S05]  /*1f720*/  EXIT ;  /* 0x000000000000794d */ /* 0x000fea0003800000 */
.L_x_10802:
[----:B0-----:R0:W1:Y:S02]  /*1f730*/  SYNCS.PHASECHK.TRANS64.TRYWAIT P5, [R83+URZ+0x19c90], R86 ;  /* 0x019c9056530075a7 */ /* 0x00106400080a017f */
[----:B-1----:R-:W-:Y:S05]  /*1f740*/  @!P5 NANOSLEEP.SYNCS 0x989680 ;  /* 0x009896800000d95d */ /* 0x002fea0003900000 */
[----:B------:R-:W1:Y:S02]  /*1f750*/  @!P5 SYNCS.PHASECHK.TRANS64 P5, [R83+URZ+0x19c90], R86 ;  /* 0x019c90565300d5a7 */ /* 0x000e6400080a007f */
[----:B-1----:R-:W-:Y:S05]  /*1f760*/  @!P5 BRA `(.L_x_10802) ;  /* 0xfffffffc00f0d947 */ /* 0x002fea000383ffff */
[----:B------:R-:W-:Y:S05]  /*1f770*/  BRA `(.L_x_11065) ;  /* 0xfffffe3400107947 */ /* 0x000fea000383ffff */
.L_x_10818:
[----:B-1----:R1:W2:Y:S02]  /*1f780*/  SYNCS.PHASECHK.TRANS64.TRYWAIT P5, [R83+URZ+0x19c90], R86 ;  /* 0x019c9056530075a7 */ /* 0x0022a400080a017f */
[----:B--2---:R-:W-:Y:S05]  /*1f790*/  @!P5 NANOSLEEP.SYNCS 0x989680 ;  /* 0x009896800000d95d */ /* 0x004fea0003900000 */
[----:B------:R-:W2:Y:S02]  /*1f7a0*/  @!P5 SYNCS.PHASECHK.TRANS64 P5, [R83+URZ+0x19c90], R86 ;  /* 0x019c90565300d5a7 */ /* 0x000ea400080a007f */
[----:B--2---:R-:W-:Y:S05]  /*1f7b0*/  @!P5 BRA `(.L_x_10818) ;  /* 0xfffffffc00f0d947 */ /* 0x004fea000383ffff */
[----:B------:R-:W-:Y:S05]  /*1f7c0*/  BRA `(.L_x_11066) ;  /* 0xfffffe4c002c7947 */ /* 0x000fea000383ffff */
.L_x_10827:
[----:B0-----:R0:W1:Y:S02]  /*1f7d0*/  SYNCS.PHASECHK.TRANS64.TRYWAIT P5, [R83+URZ+0x19c90], R86 ;  /* 0x019c9056530075a7 */ /* 0x00106400080a017f */
[----:B-1----:R-:W-:Y:S05]  /*1f7e0*/  @!P5 NANOSLEEP.SYNCS 0x989680 ;  /* 0x009896800000d95d */ /* 0x002fea0003900000 */
[----:B------:R-:W1:Y:S02]  /*1f7f0*/  @!P5 SYNCS.PHASECHK.TRANS64 P5, [R83+URZ+0x19c90], R86 ;  /* 0x019c90565300d5a7 */ /* 0x000e6400080a007f */
[----:B-1----:R-:W-:Y:S05]  /*1f800*/  @!P5 BRA `(.L_x_10827) ;  /* 0xfffffffc00f0d947 */ /* 0x002fea000383ffff */
[----:B------:R-:W-:Y:S05]  /*1f810*/  BRA `(.L_x_11067) ;  /* 0xfffffe6c006c7947 */ /* 0x000fea000383ffff */
.L_x_10831:
[----:B--2---:R2:W0:Y:S02]  /*1f820*/  SYNCS.PHASECHK.TRANS64.TRYWAIT P5, [R83+URZ+0x19cb0], R86 ;  /* 0x019cb056530075a7 */ /* 0x00442400080a017f */
[----:B0-----:R-:W-:Y:S05]  /*1f830*/  @!P5 NANOSLEEP.SYNCS 0x989680 ;  /* 0x009896800000d95d */ /* 0x001fea0003900000 */
[----:B------:R-:W0:Y:S02]  /*1f840*/  @!P5 SYNCS.PHASECHK.TRANS64 P5, [R83+URZ+0x19cb0], R86 ;  /* 0x019cb0565300d5a7 */ /* 0x000e2400080a007f */
[----:B0-----:R-:W-:Y:S05]  /*1f850*/  @!P5 BRA `(.L_x_10831) ;  /* 0xfffffffc00f0d947 */ /* 0x001fea000383ffff */
[----:B------:R-:W-:Y:S05]  /*1f860*/  BRA `(.L_x_11068) ;  /* 0xfffffe6c00dc7947 */ /* 0x000fea000383ffff */
.L_x_10851:
[----:B------:R-:W-:Y:S01]  /*1f870*/  BSSY B1, `(.L_x_11069) ;  /* 0x0000007000017945 */ /* 0x000fe20003800000 */
[----:B------:R-:W-:Y:S02]  /*1f880*/  IMAD.MOV.U32 R12, RZ, RZ, RZ ;  /* 0x000000ffff0c7224 */ /* 0x000fe400078e00ff */
[----:B------:R-:W-:Y:S02]  /*1f890*/  IMAD.MOV.U32 R11, RZ, RZ, 0x1e1f ;  /* 0x00001e1fff0b7424 */ /* 0x000fe400078e00ff */
[----:B------:R-:W-:-:S07]  /*1f8a0*/  IMAD.MOV.U32 R15, RZ, RZ, -0x1 ;  /* 0xffffffffff0f7424 */ /* 0x000fce00078e00ff */
[----:B------:R-:W-:Y:S05]  /*1f8b0*/  WARPSYNC.COLLECTIVE R15, `(.L_x_11070) ;  /* 0x000000000f087348 */ /* 0x000fea0003c00000 */
[----:B------:R0:W1:Y:S02]  /*1f8c0*/  SHFL.IDX P6, R14, R13, R12, R11 ;  /* 0x0000000c0d0e7389 */ /* 0x00006400000c000b */
[----:B01----:R-:W-:Y:S01]  /*1f8d0*/  ENDCOLLECTIVE ;  /* 0x000000000000791b */ /* 0x003fe20003800000 */
.L_x_11070:
[----:B------:R-:W-:Y:S05]  /*1f8e0*/  BSYNC B1 ;  /* 0x0000000000017941 */ /* 0x000fea0003800000 */
.L_x_11069:
        /* <DEDUP_REMOVED lines=8> */
.L_x_11071:
[----:B------:R-:W-:Y:S02]  /*1f970*/  IMAD.MOV.U32 R13, RZ, RZ, R4 ;  /* 0x000000ffff0d7224 */ /* 0x000fe400078e0004 */
[----:B------:R-:W-:-:S07]  /*1f980*/  IMAD.MOV.U32 R3, RZ, RZ, R14 ;  /* 0x000000ffff037224 */ /* 0x000fce00078e000e */
[----:B------:R-:W-:Y:S05]  /*1f990*/  WARPSYNC.COLLECTIVE R15, `(.L_x_11072) ;  /* 0x000000000f087348 */ /* 0x000fea0003c00000 */
[----:B------:R0:W1:Y:S02]  /*1f9a0*/  SHFL.IDX P6, R14, R13, R12, R11 ;  /* 0x0000000c0d0e7389 */ /* 0x00006400000c000b */
[----:B01----:R-:W-:Y:S01]  /*1f9b0*/  ENDCOLLECTIVE ;  /* 0x000000000000791b */ /* 0x003fe20003800000 */
.L_x_11072:
[----:B------:R-:W-:Y:S02]  /*1f9c0*/  IMAD.MOV.U32 R13, RZ, RZ, R5 ;  /* 0x000000ffff0d7224 */ /* 0x000fe400078e0005 */
[----:B------:R-:W-:-:S07]  /*1f9d0*/  IMAD.MOV.U32 R4, RZ, RZ, R14 ;  /* 0x000000ffff047224 */ /* 0x000fce00078e000e */
[----:B------:R-:W-:Y:S05]  /*1f9e0*/  WARPSYNC.COLLECTIVE R15, `(.L_x_11073) ;  /* 0x000000000f087348 */ /* 0x000fea0003c00000 */
[----:B------:R0:W1:Y:S02]  /*1f9f0*/  SHFL.IDX P6, R14, R13, R12, R11 ;  /* 0x0000000c0d0e7389 */ /* 0x00006400000c000b */
[----:B01----:R-:W-:Y:S01]  /*1fa00*/  ENDCOLLECTIVE ;  /* 0x000000000000791b */ /* 0x003fe20003800000 */
.L_x_11073:
[----:B------:R-:W-:Y:S05]  /*1fa10*/  BRA `(.L_x_11074) ;  /* 0xfffffe8000047947 */ /* 0x000fea000383ffff */
.L_x_10855:
[----:B-1----:R1:W2:Y:S02]  /*1fa20*/  SYNCS.PHASECHK.TRANS64.TRYWAIT P0, [R16+URZ+0x19c00], R5 ;  /* 0x019c0005100075a7 */ /* 0x0022a4000800017f */
[----:B--2---:R-:W-:Y:S05]  /*1fa30*/  @!P0 NANOSLEEP.SYNCS 0x989680 ;  /* 0x009896800000895d */ /* 0x004fea0003900000 */
[----:B------:R-:W2:Y:S02]  /*1fa40*/  @!P0 SYNCS.PHASECHK.TRANS64 P0, [R16+URZ+0x19c00], R5 ;  /* 0x019c0005100085a7 */ /* 0x000ea4000800007f */
[----:B--2---:R-:W-:Y:S05]  /*1fa50*/  @!P0 BRA `(.L_x_10855) ;  /* 0xfffffffc00f08947 */ /* 0x004fea000383ffff */
[----:B------:R-:W-:Y:S05]  /*1fa60*/  BRA `(.L_x_11075) ;  /* 0xfffffe8000d07947 */ /* 0x000fea000383ffff */
.L_x_10861:
[----:B------:R-:W-:Y:S01]  /*1fa70*/  BSSY B1, `(.L_x_11076) ;  /* 0x0000007000017945 */ /* 0x000fe20003800000 */
[----:B------:R-:W-:Y:S02]  /*1fa80*/  IMAD.MOV.U32 R12, RZ, RZ, RZ ;  /* 0x000000ffff0c7224 */ /* 0x000fe400078e00ff */
[----:B------:R-:W-:Y:S02]  /*1fa90*/  IMAD.MOV.U32 R11, RZ, RZ, 0x1e1f ;  /* 0x00001e1fff0b7424 */ /* 0x000fe400078e00ff */
[----:B------:R-:W-:-:S07]  /*1faa0*/  IMAD.MOV.U32 R15, RZ, RZ, -0x1 ;  /* 0xffffffffff0f7424 */ /* 0x000fce00078e00ff */
[----:B------:R-:W-:Y:S05]  /*1fab0*/  WARPSYNC.COLLECTIVE R15, `(.L_x_11077) ;  /* 0x000000000f087348 */ /* 0x000fea0003c00000 */
[----:B------:R0:W1:Y:S02]  /*1fac0*/  SHFL.IDX P6, R14, R13, R12, R11 ;  /* 0x0000000c0d0e7389 */ /* 0x00006400000c000b */
[----:B01----:R-:W-:Y:S01]  /*1fad0*/  ENDCOLLECTIVE ;  /* 0x000000000000791b */ /* 0x003fe20003800000 */
.L_x_11077:
[----:B------:R-:W-:Y:S05]  /*1fae0*/  BSYNC B1 ;  /* 0x0000000000017941 */ /* 0x000fea0003800000 */
.L_x_11076:
        /* <DEDUP_REMOVED lines=8> */
.L_x_11078:
[----:B------:R-:W-:Y:S02]  /*1fb70*/  IMAD.MOV.U32 R13, RZ, RZ, R20 ;  /* 0x000000ffff0d7224 */ /* 0x000fe400078e0014 */
[----:B------:R-:W-:-:S07]  /*1fb80*/  IMAD.MOV.U32 R3, RZ, RZ, R14 ;  /* 0x000000ffff037224 */ /* 0x000fce00078e000e */
[----:B------:R-:W-:Y:S05]  /*1fb90*/  WARPSYNC.COLLECTIVE R15, `(.L_x_11079) ;  /* 0x000000000f087348 */ /* 0x000fea0003c00000 */
[----:B------:R0:W1:Y:S02]  /*1fba0*/  SHFL.IDX P6, R14, R13, R12, R11 ;  /* 0x0000000c0d0e7389 */ /* 0x00006400000c000b */
[----:B01----:R-:W-:Y:S01]  /*1fbb0*/  ENDCOLLECTIVE ;  /* 0x000000000000791b */ /* 0x003fe20003800000 */
.L_x_11079:
[----:B------:R-:W-:Y:S02]  /*1fbc0*/  IMAD.MOV.U32 R13, RZ, RZ, R21 ;  /* 0x000000ffff0d7224 */ /* 0x000fe400078e0015 */
[----:B------:R-:W-:-:S07]  /*1fbd0*/  IMAD.MOV.U32 R20, RZ, RZ, R14 ;  /* 0x000000ffff147224 */ /* 0x000fce00078e000e */
[----:B------:R-:W-:Y:S05]  /*1fbe0*/  WARPSYNC.COLLECTIVE R15, `(.L_x_11080) ;  /* 0x000000000f087348 */ /* 0x000fea0003c00000 */
[----:B------:R0:W1:Y:S02]  /*1fbf0*/  SHFL.IDX P6, R14, R13, R12, R11 ;  /* 0x0000000c0d0e7389 */ /* 0x00006400000c000b */
[----:B01----:R-:W-:Y:S01]  /*1fc00*/  ENDCOLLECTIVE ;  /* 0x000000000000791b */ /* 0x003fe20003800000 */
.L_x_11080:
[----:B------:R-:W-:Y:S01]  /*1fc10*/  IMAD.MOV.U32 R21, RZ, RZ, R14 ;  /* 0x000000ffff157224 */ /* 0x000fe200078e000e */
[----:B------:R-:W-:Y:S06]  /*1fc20*/  BRA `(.L_x_11081) ;  /* 0xfffffe9800b87947 */ /* 0x000fec000383ffff */
.L_x_10865:
[----:B-1----:R1:W2:Y:S02]  /*1fc30*/  SYNCS.PHASECHK.TRANS64.TRYWAIT P0, [R16+URZ+0x19c00], R41 ;  /* 0x019c0029100075a7 */ /* 0x0022a4000800017f */
[----:B--2---:R-:W-:Y:S05]  /*1fc40*/  @!P0 NANOSLEEP.SYNCS 0x989680 ;  /* 0x009896800000895d */ /* 0x004fea0003900000 */
[----:B------:R-:W2:Y:S02]  /*1fc50*/  @!P0 SYNCS.PHASECHK.TRANS64 P0, [R16+URZ+0x19c00], R41 ;  /* 0x019c0029100085a7 */ /* 0x000ea4000800007f */
[----:B--2---:R-:W-:Y:S05]  /*1fc60*/  @!P0 BRA `(.L_x_10865) ;  /* 0xfffffffc00f08947 */ /* 0x004fea000383ffff */
[----:B------:R-:W-:Y:S05]  /*1fc70*/  BRA `(.L_x_11082) ;  /* 0xfffffe9c00787947 */ /* 0x000fea000383ffff */
.L_x_10871:
[----:B-1----:R1:W2:Y:S02]  /*1fc80*/  SYNCS.PHASECHK.TRANS64.TRYWAIT P0, [R0+URZ+0x19c30], R3 ;  /* 0x019c3003000075a7 */ /* 0x0022a4000800017f */
[----:B--2---:R-:W-:Y:S05]  /*1fc90*/  @!P0 NANOSLEEP.SYNCS 0x989680 ;  /* 0x009896800000895d */ /* 0x004fea0003900000 */
[----:B------:R-:W2:Y:S02]  /*1fca0*/  @!P0 SYNCS.PHASECHK.TRANS64 P0, [R0+URZ+0x19c30], R3 ;  /* 0x019c3003000085a7 */ /* 0x000ea4000800007f */
[----:B--2---:R-:W-:Y:S05]  /*1fcb0*/  @!P0 BRA `(.L_x_10871) ;  /* 0xfffffffc00f08947 */ /* 0x004fea000383ffff */
[----:B------:R-:W-:Y:S05]  /*1fcc0*/  BRA `(.L_x_10870) ;  /* 0xfffffebc00cc7947 */ /* 0x000fea000383ffff */
.L_x_10878:
[----:B-1----:R1:W2:Y:S02]  /*1fcd0*/  SYNCS.PHASECHK.TRANS64.TRYWAIT P2, [R14+URZ+0x19c30], R11 ;  /* 0x019c300b0e0075a7 */ /* 0x0022a4000804017f */
[----:B--2---:R-:W-:Y:S05]  /*1fce0*/  @!P2 NANOSLEEP.SYNCS 0x989680 ;  /* 0x009896800000a95d */ /* 0x004fea0003900000 */
[----:B------:R-:W2:Y:S02]  /*1fcf0*/  @!P2 SYNCS.PHASECHK.TRANS64 P2, [R14+URZ+0x19c30], R11 ;  /* 0x019c300b0e00a5a7 */ /* 0x000ea4000804007f */
[----:B--2---:R-:W-:Y:S05]  /*1fd00*/  @!P2 BRA `(.L_x_10878) ;  /* 0xfffffffc00f0a947 */ /* 0x004fea000383ffff */
[----:B------:R-:W-:Y:S05]  /*1fd10*/  BRA `(.L_x_10877) ;  /* 0xfffffee800cc7947 */ /* 0x000fea000383ffff */
.L_x_10883:
[----:B-1----:R1:W2:Y:S02]  /*1fd20*/  SYNCS.PHASECHK.TRANS64.TRYWAIT P2, [R20+URZ+0x19c50], R7 ;  /* 0x019c5007140075a7 */ /* 0x0022a4000804017f */
[----:B--2---:R-:W-:Y:S05]  /*1fd30*/  @!P2 NANOSLEEP.SYNCS 0x989680 ;  /* 0x009896800000a95d */ /* 0x004fea0003900000 */
[----:B------:R-:W2:Y:S02]  /*1fd40*/  @!P2 SYNCS.PHASECHK.TRANS64 P2, [R20+URZ+0x19c50], R7 ;  /* 0x019c50071400a5a7 */ /* 0x000ea4000804007f */
[----:B--2---:R-:W-:Y:S05]  /*1fd50*/  @!P2 BRA `(.L_x_10883) ;  /* 0xfffffffc00f0a947 */ /* 0x004fea000383ffff */
[----:B------:R-:W-:Y:S05]  /*1fd60*/  BRA `(.L_x_10882) ;  /* 0xfffffeec00507947 */ /* 0x000fea000383ffff */
.L_x_10892:
[----:B-1----:R1:W2:Y:S02]  /*1fd70*/  SYNCS.PHASECHK.TRANS64.TRYWAIT P0, [R10+URZ+0x19c30], R11 ;  /* 0x019c300b0a0075a7 */ /* 0x0022a4000800017f */
[----:B--2---:R-:W-:Y:S05]  /*1fd80*/  @!P0 NANOSLEEP.SYNCS 0x989680 ;  /* 0x009896800000895d */ /* 0x004fea0003900000 */
[----:B------:R-:W2:Y:S02]  /*1fd90*/  @!P0 SYNCS.PHASECHK.TRANS64 P0, [R10+URZ+0x19c30], R11 ;  /* 0x019c300b0a0085a7 */ /* 0x000ea4000800007f */
[----:B--2---:R-:W-:Y:S05]  /*1fda0*/  @!P0 BRA `(.L_x_10892) ;  /* 0xfffffffc00f08947 */ /* 0x004fea000383ffff */
[----:B------:R-:W-:Y:S05]  /*1fdb0*/  BRA `(.L_x_10891) ;  /* 0xffffff1800a07947 */ /* 0x000fea000383ffff */
.L_x_10897:
[----:B-1----:R1:W2:Y:S02]  /*1fdc0*/  SYNCS.PHASECHK.TRANS64.TRYWAIT P0, [R14+URZ+0x19c50], R7 ;  /* 0x019c50070e0075a7 */ /* 0x0022a4000800017f */
[----:B--2---:R-:W-:Y:S05]  /*1fdd0*/  @!P0 NANOSLEEP.SYNCS 0x989680 ;  /* 0x009896800000895d */ /* 0x004fea0003900000 */
[----:B------:R-:W2:Y:S02]  /*1fde0*/  @!P0 SYNCS.PHASECHK.TRANS64 P0, [R14+URZ+0x19c50], R7 ;  /* 0x019c50070e0085a7 */ /* 0x000ea4000800007f */
[----:B--2---:R-:W-:Y:S05]  /*1fdf0*/  @!P0 BRA `(.L_x_10897) ;  /* 0xfffffffc00f08947 */ /* 0x004fea000383ffff */
[----:B------:R-:W-:Y:S05]  /*1fe00*/  BRA `(.L_x_10896) ;  /* 0xffffff1c00247947 */ /* 0x000fea000383ffff */
.L_x_10904:
[----:B-1----:R1:W2:Y:S02]  /*1fe10*/  SYNCS.PHASECHK.TRANS64.TRYWAIT P0, [R10+URZ+0x19c50], R5 ;  /* 0x019c50050a0075a7 */ /* 0x0022a4000800017f */
[----:B--2---:R-:W-:Y:S05]  /*1fe20*/  @!P0 NANOSLEEP.SYNCS 0x989680 ;  /* 0x009896800000895d */ /* 0x004fea0003900000 */
[----:B------:R-:W2:Y:S02]  /*1fe30*/  @!P0 SYNCS.PHASECHK.TRANS64 P0, [R10+URZ+0x19c50], R5 ;  /* 0x019c50050a0085a7 */ /* 0x000ea4000800007f */
[----:B--2---:R-:W-:Y:S05]  /*1fe40*/  @!P0 BRA `(.L_x_10904) ;  /* 0xfffffffc00f08947 */ /* 0x004fea000383ffff */
[----:B------:R-:W-:Y:S05]  /*1fe50*/  BRA `(.L_x_10903) ;  /* 0xffffff3c00d07947 */ /* 0x000fea000383ffff */
.L_x_10938:
[----:B------:R-:W1:Y:S01]  /*1fe60*/  S2R R6, SR_TID.X ;  /* 0x0000000000067919 */ /* 0x000e620000002100 */
[----:B------:R-:W-:Y:S01]  /*1fe70*/  BSSY B1, `(.L_x_11083) ;  /* 0x000000a000017945 */ /* 0x000fe20003800000 */
[----:B------:R-:W-:Y:S02]  /*1fe80*/  IMAD.MOV.U32 R12, RZ, RZ, RZ ;  /* 0x000000ffff0c7224 */ /* 0x000fe400078e00ff */
[----:B--2---:R-:W-:Y:S02]  /*1fe90*/  IMAD.MOV.U32 R11, RZ, RZ, 0x1f ;  /* 0x0000001fff0b7424 */ /* 0x004fe400078e00ff */
[----:B------:R-:W-:Y:S01]  /*1fea0*/  IMAD.MOV.U32 R15, RZ, RZ, -0x1 ;  /* 0xffffffffff0f7424 */ /* 0x000fe200078e00ff */
[----:B-1----:R-:W-:-:S04]  /*1feb0*/  SHF.R.U32.HI R6, RZ, 0x5, R6 ;  /* 0x00000005ff067819 */ /* 0x002fc80000011606 */
[----:B------:R-:W-:-:S05]  /*1fec0*/  LOP3.LUT R6, R6, 0x3, RZ, 0xc0, !PT ;  /* 0x0000000306067812 */ /* 0x000fca00078ec0ff */
[----:B0-----:R-:W-:-:S07]  /*1fed0*/  IMAD.MOV.U32 R13, RZ, RZ, R6 ;  /* 0x000000ffff0d7224 */ /* 0x001fce00078e0006 */
[----:B------:R-:W-:Y:S05]  /*1fee0*/  WARPSYNC.COLLECTIVE R15, `(.L_x_11084) ;  /* 0x000000000f087348 */ /* 0x000fea0003c00000 */
[----:B------:R0:W1:Y:S02]  /*1fef0*/  SHFL.IDX P6, R14, R13, R12, R11 ;  /* 0x0000000c0d0e7389 */ /* 0x00006400000c000b */
[----:B01----:R-:W-:Y:S01]  /*1ff00*/  ENDCOLLECTIVE ;  /* 0x000000000000791b */ /* 0x003fe20003800000 */
.L_x_11084:
[----:B------:R-:W-:Y:S05]  /*1ff10*/  BSYNC B1 ;  /* 0x0000000000017941 */ /* 0x000fea0003800000 */
.L_x_11083:
[----:B------:R-:W-:Y:S05]  /*1ff20*/  BRA `(.L_x_11085) ;  /* 0xffffff9800547947 */ /* 0x000fea000383ffff */
.L_x_10940:
[----:B------:R-:W-:Y:S01]  /*1ff30*/  BSSY B1, `(.L_x_11086) ;  /* 0x0000006000017945 */ /* 0x000fe20003800000 */
[----:B------:R-:W-:-:S07]  /*1ff40*/  IMAD.MOV.U32 R15, RZ, RZ, -0x1 ;  /* 0xffffffffff0f7424 */ /* 0x000fce00078e00ff */
[----:B012---:R-:W-:Y:S05]  /*1ff50*/  WARPSYNC.COLLECTIVE R15, `(.L_x_11087) ;  /* 0x000000000f0c7348 */ /* 0x007fea0003c00000 */
[----:B------:R-:W-:Y:S02]  /*1ff60*/  ELECT P6, UR62, PT ;  /* 0x00000000003e782f */ /* 0x000fe400038c0000 */
[----:B------:R-:W-:Y:S01]  /*1ff70*/  MOV R14, UR62 ;  /* 0x0000003e000e7c02 */ /* 0x000fe20008000f00 */
[----:B012---:R-:W-:Y:S10]  /*1ff80*/  ENDCOLLECTIVE ;  /* 0x000000000000791b */ /* 0x007ff40003800000 */
.L_x_11087:
[----:B------:R-:W-:Y:S05]  /*1ff90*/  BSYNC B1 ;  /* 0x0000000000017941 */ /* 0x000fea0003800000 */
.L_x_11086:
[----:B------:R-:W-:Y:S05]  /*1ffa0*/  BRA `(.L_x_10939) ;  /* 0xffffff98004c7947 */ /* 0x000fea000383ffff */
.L_x_10942:
[----:B-1----:R1:W3:Y:S02]  /*1ffb0*/  SYNCS.PHASECHK.TRANS64.TRYWAIT P0, [R17+URZ+0x19c20], R5 ;  /* 0x019c2005110075a7 */ /* 0x0022e4000800017f */
[----:B---3--:R-:W-:Y:S05]  /*1ffc0*/  @!P0 NANOSLEEP.SYNCS 0x989680 ;  /* 0x009896800000895d */ /* 0x008fea0003900000 */
[----:B------:R-:W3:Y:S02]  /*1ffd0*/  @!P0 SYNCS.PHASECHK.TRANS64 P0, [R17+URZ+0x19c20], R5 ;  /* 0x019c2005110085a7 */ /* 0x000ee4000800007f */
[----:B---3--:R-:W-:Y:S05]  /*1ffe0*/  @!P0 BRA `(.L_x_10942) ;  /* 0xfffffffc00f08947 */ /* 0x008fea000383ffff */
[----:B------:R-:W-:Y:S05]  /*1fff0*/  BRA `(.L_x_11088) ;  /* 0xffffff98005c7947 */ /* 0x000fea000383ffff */
.L_x_10946:
[----:B--2---:R2:W3:Y:S02]  /*20000*/  SYNCS.PHASECHK.TRANS64.TRYWAIT P0, [R8+URZ+0x19ca0], R11 ;  /* 0x019ca00b080075a7 */ /* 0x0044e4000800017f */
[----:B---3--:R-:W-:Y:S05]  /*20010*/  @!P0 NANOSLEEP.SYNCS 0x989680 ;  /* 0x009896800000895d */ /* 0x008fea0003900000 */
[----:B------:R-:W3:Y:S02]  /*20020*/  @!P0 SYNCS.PHASECHK.TRANS64 P0, [R8+URZ+0x19ca0], R11 ;  /* 0x019ca00b080085a7 */ /* 0x000ee4000800007f */
[----:B---3--:R-:W-:Y:S05]  /*20030*/  @!P0 BRA `(.L_x_10946) ;  /* 0xfffffffc00f08947 */ /* 0x008fea000383ffff */
[----:B------:R-:W-:Y:S05]  /*20040*/  BRA `(.L_x_11089) ;  /* 0xffffff9800787947 */ /* 0x000fea000383ffff */
.L_x_10953:
[----:B-1----:R1:W3:Y:S02]  /*20050*/  SYNCS.PHASECHK.TRANS64.TRYWAIT P0, [R8+URZ+0x19cc0], R11 ;  /* 0x019cc00b080075a7 */ /* 0x0022e4000800017f */
[----:B---3--:R-:W-:Y:S05]  /*20060*/  @!P0 NANOSLEEP.SYNCS 0x989680 ;  /* 0x009896800000895d */ /* 0x008fea0003900000 */
[----:B------:R-:W3:Y:S02]  /*20070*/  @!P0 SYNCS.PHASECHK.TRANS64 P0, [R8+URZ+0x19cc0], R11 ;  /* 0x019cc00b080085a7 */ /* 0x000ee4000800007f */
[----:B---3--:R-:W-:Y:S05]  /*20080*/  @!P0 BRA `(.L_x_10953) ;  /* 0xfffffffc00f08947 */ /* 0x008fea000383ffff */
[----:B------:R-:W-:Y:S05]  /*20090*/  BRA `(.L_x_11090) ;  /* 0xffffff9c00747947 */ /* 0x000fea000383ffff */
.L_x_10962:
[----:B-1----:R1:W3:Y:S02]  /*200a0*/  SYNCS.PHASECHK.TRANS64.TRYWAIT P1, [R9+URZ+0x19ca0], R8 ;  /* 0x019ca008090075a7 */ /* 0x0022e4000802017f */
[----:B---3--:R-:W-:Y:S05]  /*200b0*/  @!P1 NANOSLEEP.SYNCS 0x989680 ;  /* 0x009896800000995d */ /* 0x008fea0003900000 */
[----:B------:R-:W3:Y:S02]  /*200c0*/  @!P1 SYNCS.PHASECHK.TRANS64 P1, [R9+URZ+0x19ca0], R8 ;  /* 0x019ca008090095a7 */ /* 0x000ee4000802007f */
[----:B---3--:R-:W-:Y:S05]  /*200d0*/  @!P1 BRA `(.L_x_10962) ;  /* 0xfffffffc00f09947 */ /* 0x008fea000383ffff */
[----:B------:R-:W-:Y:S05]  /*200e0*/  BRA `(.L_x_11091) ;  /* 0xffffffa000b87947 */ /* 0x000fea000383ffff */
.L_x_10969:
[----:B--2---:R2:W3:Y:S02]  /*200f0*/  SYNCS.PHASECHK.TRANS64.TRYWAIT P1, [R9+URZ+0x19cc0], R8 ;  /* 0x019cc008090075a7 */ /* 0x0044e4000802017f */
[----:B---3--:R-:W-:Y:S05]  /*20100*/  @!P1 NANOSLEEP.SYNCS 0x989680 ;  /* 0x009896800000995d */ /* 0x008fea0003900000 */
[----:B------:R-:W3:Y:S02]  /*20110*/  @!P1 SYNCS.PHASECHK.TRANS64 P1, [R9+URZ+0x19cc0], R8 ;  /* 0x019cc008090095a7 */ /* 0x000ee4000802007f */
[----:B---3--:R-:W-:Y:S05]  /*20120*/  @!P1 BRA `(.L_x_10969) ;  /* 0xfffffffc00f09947 */ /* 0x008fea000383ffff */
[----:B------:R-:W-:Y:S05]  /*20130*/  BRA `(.L_x_11092) ;  /* 0xffffffa400b07947 */ /* 0x000fea000383ffff */
.L_x_10988:
[----:B------:R-:W3:Y:S01]  /*20140*/  S2R R20, SR_TID.X ;  /* 0x0000000000147919 */ /* 0x000ee20000002100 */
[----:B------:R-:W-:Y:S01]  /*20150*/  BSSY B0, `(.L_x_11093) ;  /* 0x000000a000007945 */ /* 0x000fe20003800000 */
[----:B------:R-:W-:Y:S02]  /*20160*/  IMAD.MOV.U32 R12, RZ, RZ, RZ ;  /* 0x000000ffff0c7224 */ /* 0x000fe400078e00ff */
[----:B--2---:R-:W-:Y:S02]  /*20170*/  IMAD.MOV.U32 R11, RZ, RZ, 0x1f ;  /* 0x0000001fff0b7424 */ /* 0x004fe400078e00ff */
[----:B------:R-:W-:Y:S01]  /*20180*/  IMAD.MOV.U32 R15, RZ, RZ, -0x1 ;  /* 0xffffffffff0f7424 */ /* 0x000fe200078e00ff */
[----:B---3--:R-:W-:-:S04]  /*20190*/  SHF.R.U32.HI R20, RZ, 0x5, R20 ;  /* 0x00000005ff147819 */ /* 0x008fc80000011614 */
[----:B------:R-:W-:-:S05]  /*201a0*/  LOP3.LUT R20, R20, 0x3, RZ, 0xc0, !PT ;  /* 0x0000000314147812 */ /* 0x000fca00078ec0ff */
[----:B------:R-:W-:-:S07]  /*201b0*/  IMAD.MOV.U32 R13, RZ, RZ, R20 ;  /* 0x000000ffff0d7224 */ /* 0x000fce00078e0014 */
[----:B01----:R-:W-:Y:S05]  /*201c0*/  WARPSYNC.COLLECTIVE R15, `(.L_x_11094) ;  /* 0x000000000f087348 */ /* 0x003fea0003c00000 */
[----:B------:R2:W3:Y:S02]  /*201d0*/  SHFL.IDX P6, R14, R13, R12, R11 ;  /* 0x0000000c0d0e7389 */ /* 0x0004e400000c000b */
[----:B0123--:R-:W-:Y:S01]  /*201e0*/  ENDCOLLECTIVE ;  /* 0x000000000000791b */ /* 0x00ffe20003800000 */
.L_x_11094:
[----:B------:R-:W-:Y:S05]  /*201f0*/  BSYNC B0 ;  /* 0x0000000000007941 */ /* 0x000fea0003800000 */
.L_x_11093:
[----:B------:R-:W-:Y:S05]  /*20200*/  BRA `(.L_x_11095) ;  /* 0xffffffb400707947 */ /* 0x000fea000383ffff */
.L_x_10990:
[----:B------:R-:W-:Y:S01]  /*20210*/  BSSY B0, `(.L_x_11096) ;  /* 0x0000006000007945 */ /* 0x000fe20003800000 */
[----:B------:R-:W-:-:S07]  /*20220*/  IMAD.MOV.U32 R15, RZ, RZ, -0x1 ;  /* 0xffffffffff0f7424 */ /* 0x000fce00078e00ff */
[----:B0123--:R-:W-:Y:S05]  /*20230*/  WARPSYNC.COLLECTIVE R15, `(.L_x_11097) ;  /* 0x000000000f0c7348 */ /* 0x00ffea0003c00000 */
[----:B------:R-:W-:Y:S02]  /*20240*/  ELECT P6, UR62, PT ;  /* 0x00000000003e782f */ /* 0x000fe400038c0000 */
[----:B------:R-:W-:Y:S01]  /*20250*/  MOV R14, UR62 ;  /* 0x0000003e000e7c02 */ /* 0x000fe20008000f00 */
[----:B0123--:R-:W-:Y:S10]  /*20260*/  ENDCOLLECTIVE ;  /* 0x000000000000791b */ /* 0x00fff40003800000 */
.L_x_11097:
[----:B------:R-:W-:Y:S05]  /*20270*/  BSYNC B0 ;  /* 0x0000000000007941 */ /* 0x000fea0003800000 */
.L_x_11096:
[----:B------:R-:W-:Y:S05]  /*20280*/  BRA `(.L_x_11098) ;  /* 0xffffffb400787947 */ /* 0x000fea000383ffff */
.L_x_10992:
[----:B---3--:R3:W4:Y:S02]  /*20290*/  SYNCS.PHASECHK.TRANS64.TRYWAIT P0, [R4+URZ+0x19c80], R3 ;  /* 0x019c8003040075a7 */ /* 0x008724000800017f */
[----:B----4-:R-:W-:Y:S05]  /*202a0*/  @!P0 NANOSLEEP.SYNCS 0x989680 ;  /* 0x009896800000895d */ /* 0x010fea0003900000 */
[----:B------:R-:W4:Y:S02]  /*202b0*/  @!P0 SYNCS.PHASECHK.TRANS64 P0, [R4+URZ+0x19c80], R3 ;  /* 0x019c8003040085a7 */ /* 0x000f24000800007f */
[----:B----4-:R-:W-:Y:S05]  /*202c0*/  @!P0 BRA `(.L_x_10992) ;  /* 0xfffffffc00f08947 */ /* 0x010fea000383ffff */
[----:B------:R-:W-:Y:S05]  /*202d0*/  BRA `(.L_x_11099) ;  /* 0xffffffb400e07947 */ /* 0x000fea000383ffff */
.L_x_10994:
[----:B0-----:R0:W4:Y:S02]  /*202e0*/  SYNCS.PHASECHK.TRANS64.TRYWAIT P0, [R4+URZ+0x19c40], R3 ;  /* 0x019c4003040075a7 */ /* 0x001124000800017f */
[----:B----4-:R-:W-:Y:S05]  /*202f0*/  @!P0 NANOSLEEP.SYNCS 0x989680 ;  /* 0x009896800000895d */ /* 0x010fea0003900000 */
[----:B------:R-:W4:Y:S02]  /*20300*/  @!P0 SYNCS.PHASECHK.TRANS64 P0, [R4+URZ+0x19c40], R3 ;  /* 0x019c4003040085a7 */ /* 0x000f24000800007f */
[----:B----4-:R-:W-:Y:S05]  /*20310*/  @!P0 BRA `(.L_x_10994) ;  /* 0xfffffffc00f08947 */ /* 0x010fea000383ffff */
[----:B------:R-:W-:Y:S05]  /*20320*/  BRA `(.L_x_11100) ;  /* 0xffffffb8005c7947 */ /* 0x000fea000383ffff */
.L_x_10998:
[----:B------:R-:W-:Y:S02]  /*20330*/  IMAD.MOV.U32 R13, RZ, RZ, R5 ;  /* 0x000000ffff0d7224 */ /* 0x000fe400078e0005 */
[----:B------:R-:W-:Y:S02]  /*20340*/  IMAD.MOV.U32 R12, RZ, RZ, RZ ;  /* 0x000000ffff0c7224 */ /* 0x000fe400078e00ff */
[----:B------:R-:W-:Y:S02]  /*20350*/  IMAD.MOV.U32 R11, RZ, RZ, 0x1e1f ;  /* 0x00001e1fff0b7424 */ /* 0x000fe400078e00ff */
[----:B------:R-:W-:Y:S02]  /*20360*/  IMAD.MOV.U32 R15, RZ, RZ, -0x1 ;  /* 0xffffffffff0f7424 */ /* 0x000fe400078e00ff */
[----:B-----5:R-:W-:Y:S02]  /*20370*/  IMAD R0, R20, R9, RZ ;  /* 0x0000000914007224 */ /* 0x020fe400078e02ff */
[----:B------:R-:W-:-:S07]  /*20380*/  IMAD R25, R25, 0xc0, R19 ;  /* 0x000000c019197824 */ /* 0x000fce00078e0213 */
[----:B------:R-:W-:Y:S05]  /*20390*/  WARPSYNC.COLLECTIVE R15, `(.L_x_11101) ;  /* 0x000000000f087348 */ /* 0x000fea0003c00000 */
[----:B------:R0:W1:Y:S02]  /*203a0*/  SHFL.IDX P6, R14, R13, R12, R11 ;  /* 0x0000000c0d0e7389 */ /* 0x00006400000c000b */
[----:B01----:R-:W-:Y:S01]  /*203b0*/  ENDCOLLECTIVE ;  /* 0x000000000000791b */ /* 0x003fe20003800000 */
.L_x_11101:
[----:B------:R-:W-:Y:S01]  /*203c0*/  ISETP.GE.AND P4, PT, R25, R0, PT ;  /* 0x000000001900720c */ /* 0x000fe20003f86270 */
[----:B------:R-:W-:Y:S02]  /*203d0*/  IMAD.MOV.U32 R13, RZ, RZ, R6 ;  /* 0x000000ffff0d7224 */ /* 0x000fe400078e0006 */
[----:B------:R-:W-:-:S10]  /*203e0*/  IMAD.MOV.U32 R3, RZ, RZ, R14 ;  /* 0x000000ffff037224 */ /* 0x000fd400078e000e */
[----:B------:R-:W-:Y:S05]  /*203f0*/  WARPSYNC.COLLECTIVE R15, `(.L_x_11102) ;  /* 0x000000000f087348 */ /* 0x000fea0003c00000 */
[----:B------:R0:W1:Y:S02]  /*20400*/  SHFL.IDX P6, R14, R13, R12, R11 ;  /* 0x0000000c0d0e7389 */ /* 0x00006400000c000b */
[----:B01----:R-:W-:Y:S01]  /*20410*/  ENDCOLLECTIVE ;  /* 0x000000000000791b */ /* 0x003fe20003800000 */
.L_x_11102:
[----:B------:R-:W-:Y:S02]  /*20420*/  IMAD.MOV.U32 R13, RZ, RZ, R5 ;  /* 0x000000ffff0d7224 */ /* 0x000fe400078e0005 */
[----:B------:R-:W-:Y:S02]  /*20430*/  IMAD.MOV.U32 R12, RZ, RZ, 0x1 ;  /* 0x00000001ff0c7424 */ /* 0x000fe400078e00ff */
[----:B------:R-:W-:-:S07]  /*20440*/  IMAD.MOV.U32 R2, RZ, RZ, R14 ;  /* 0x000000ffff027224 */ /* 0x000fce00078e000e */
[----:B------:R-:W-:Y:S05]  /*20450*/  WARPSYNC.COLLECTIVE R15, `(.L_x_11103) ;  /* 0x000000000f087348 */ /* 0x000fea0003c00000 */
[----:B------:R0:W1:Y:S02]  /*20460*/  SHFL.IDX P6, R14, R13, R12, R11 ;  /* 0x0000000c0d0e7389 */ /* 0x00006400000c000b */
[----:B01----:R-:W-:Y:S01]  /*20470*/  ENDCOLLECTIVE ;  /* 0x000000000000791b */ /* 0x003fe20003800000 */
.L_x_11103:
        /* <DEDUP_REMOVED lines=13> */
.L_x_11104:
        /* <DEDUP_REMOVED lines=8> */
.L_x_11105:
        /* <DEDUP_REMOVED lines=13> */
.L_x_11106:
[----:B------:R-:W-:Y:S01]  /*206a0*/  IMAD.MOV.U32 R2, RZ, RZ, R14 ;  /* 0x000000ffff027224 */ /* 0x000fe200078e000e */
[----:B------:R-:W-:Y:S06]  /*206b0*/  BRA `(.L_x_11107) ;  /* 0xffffffc000347947 */ /* 0x000fec000383ffff */
.L_x_11003:
[----:B--2---:R2:W3:Y:S02]  /*206c0*/  SYNCS.PHASECHK.TRANS64.TRYWAIT P0, [R17+URZ+0x19c20], R0 ;  /* 0x019c2000110075a7 */ /* 0x0044e4000800017f */
[----:B---3--:R-:W-:Y:S05]  /*206d0*/  @!P0 NANOSLEEP.SYNCS 0x989680 ;  /* 0x009896800000895d */ /* 0x008fea0003900000 */
[----:B------:R-:W3:Y:S02]  /*206e0*/  @!P0 SYNCS.PHASECHK.TRANS64 P0, [R17+URZ+0x19c20], R0 ;  /* 0x019c2000110085a7 */ /* 0x000ee4000800007f */
[----:B---3--:R-:W-:Y:S05]  /*206f0*/  @!P0 BRA `(.L_x_11003) ;  /* 0xfffffffc00f08947 */ /* 0x008fea000383ffff */
[----:B------:R-:W-:Y:S05]  /*20700*/  BRA `(.L_x_11108) ;  /* 0xffffffc000a47947 */ /* 0x000fea000383ffff */
.L_x_11009:
[----:B0-----:R0:W4:Y:S02]  /*20710*/  SYNCS.PHASECHK.TRANS64.TRYWAIT P0, [R7+URZ+0x19c80], R5 ;  /* 0x019c8005070075a7 */ /* 0x001124000800017f */
[----:B----4-:R-:W-:Y:S05]  /*20720*/  @!P0 NANOSLEEP.SYNCS 0x989680 ;  /* 0x009896800000895d */ /* 0x010fea0003900000 */
[----:B------:R-:W4:Y:S02]  /*20730*/  @!P0 SYNCS.PHASECHK.TRANS64 P0, [R7+URZ+0x19c80], R5 ;  /* 0x019c8005070085a7 */ /* 0x000f24000800007f */
[----:B----4-:R-:W-:Y:S05]  /*20740*/  @!P0 BRA `(.L_x_11009) ;  /* 0xfffffffc00f08947 */ /* 0x010fea000383ffff */
[----:B------:R-:W-:Y:S05]  /*20750*/  BRA `(.L_x_11109) ;  /* 0xffffffc400587947 */ /* 0x000fea000383ffff */
.L_x_11016:
[----:B--2---:R2:W4:Y:S02]  /*20760*/  SYNCS.PHASECHK.TRANS64.TRYWAIT P0, [R7+URZ+0x19c40], R5 ;  /* 0x019c4005070075a7 */ /* 0x004524000800017f */
[----:B----4-:R-:W-:Y:S05]  /*20770*/  @!P0 NANOSLEEP.SYNCS 0x989680 ;  /* 0x009896800000895d */ /* 0x010fea0003900000 */
[----:B------:R-:W4:Y:S02]  /*20780*/  @!P0 SYNCS.PHASECHK.TRANS64 P0, [R7+URZ+0x19c40], R5 ;  /* 0x019c4005070085a7 */ /* 0x000f24000800007f */
[----:B----4-:R-:W-:Y:S05]  /*20790*/  @!P0 BRA `(.L_x_11016) ;  /* 0xfffffffc00f08947 */ /* 0x010fea000383ffff */
[----:B------:R-:W-:Y:S05]  /*207a0*/  BRA `(.L_x_11110) ;  /* 0xffffffc800547947 */ /* 0x000fea000383ffff */
.L_x_11024:
[----:B0-----:R0:W4:Y:S02]  /*207b0*/  SYNCS.PHASECHK.TRANS64.TRYWAIT P0, [R3+URZ+0x19c70], R4 ;  /* 0x019c7004030075a7 */ /* 0x001124000800017f */
[----:B----4-:R-:W-:Y:S05]  /*207c0*/  @!P0 NANOSLEEP.SYNCS 0x989680 ;  /* 0x009896800000895d */ /* 0x010fea0003900000 */
[----:B------:R-:W4:Y:S02]  /*207d0*/  @!P0 SYNCS.PHASECHK.TRANS64 P0, [R3+URZ+0x19c70], R4 ;  /* 0x019c7004030085a7 */ /* 0x000f24000800007f */
[----:B----4-:R-:W-:Y:S05]  /*207e0*/  @!P0 BRA `(.L_x_11024) ;  /* 0xfffffffc00f08947 */ /* 0x010fea000383ffff */
[----:B------:R-:W-:Y:S05]  /*207f0*/  BRA `(.L_x_11111) ;  /* 0xffffffcc00687947 */ /* 0x000fea000383ffff */
.L_x_11026:
[----:B0-----:R0:W4:Y:S02]  /*20800*/  SYNCS.PHASECHK.TRANS64.TRYWAIT P0, [R3+URZ+0x19c60], R4 ;  /* 0x019c6004030075a7 */ /* 0x001124000800017f */
[----:B----4-:R-:W-:Y:S05]  /*20810*/  @!P0 NANOSLEEP.SYNCS 0x989680 ;  /* 0x009896800000895d */ /* 0x010fea0003900000 */
[----:B------:R-:W4:Y:S02]  /*20820*/  @!P0 SYNCS.PHASECHK.TRANS64 P0, [R3+URZ+0x19c60], R4 ;  /* 0x019c6004030085a7 */ /* 0x000f24000800007f */
[----:B----4-:R-:W-:Y:S05]  /*20830*/  @!P0 BRA `(.L_x_11026) ;  /* 0xfffffffc00f08947 */ /* 0x010fea000383ffff */
[----:B------:R-:W-:Y:S05]  /*20840*/  BRA `(.L_x_11112) ;  /* 0xffffffcc00707947 */ /* 0x000fea000383ffff */
.L_x_11033:
[----:B0-----:R0:W2:Y:S02]  /*20850*/  SYNCS.PHASECHK.TRANS64.TRYWAIT P1, [R0+URZ+0x19c70], R3 ;  /* 0x019c7003000075a7 */ /* 0x0010a4000802017f */
[----:B--2---:R-:W-:Y:S05]  /*20860*/  @!P1 NANOSLEEP.SYNCS 0x989680 ;  /* 0x009896800000995d */ /* 0x004fea0003900000 */
[----:B------:R-:W2:Y:S02]  /*20870*/  @!P1 SYNCS.PHASECHK.TRANS64 P1, [R0+URZ+0x19c70], R3 ;  /* 0x019c7003000095a7 */ /* 0x000ea4000802007f */
[----:B--2---:R-:W-:Y:S05]  /*20880*/  @!P1 BRA `(.L_x_11033) ;  /* 0xfffffffc00f09947 */ /* 0x004fea000383ffff */
[----:B------:R-:W-:Y:S05]  /*20890*/  BRA `(.L_x_11113) ;  /* 0xffffffd400207947 */ /* 0x000fea000383ffff */
.L_x_11035:
[----:B0-----:R0:W2:Y:S02]  /*208a0*/  SYNCS.PHASECHK.TRANS64.TRYWAIT P1, [R0+URZ+0x19c60], R3 ;  /* 0x019c6003000075a7 */ /* 0x0010a4000802017f */
[----:B--2---:R-:W-:Y:S05]  /*208b0*/  @!P1 NANOSLEEP.SYNCS 0x989680 ;  /* 0x009896800000995d */ /* 0x004fea0003900000 */
[----:B------:R-:W2:Y:S02]  /*208c0*/  @!P1 SYNCS.PHASECHK.TRANS64 P1, [R0+URZ+0x19c60], R3 ;  /* 0x019c6003000095a7 */ /* 0x000ea4000802007f */
[----:B--2---:R-:W-:Y:S05]  /*208d0*/  @!P1 BRA `(.L_x_11035) ;  /* 0xfffffffc00f09947 */ /* 0x004fea000383ffff */
[----:B------:R-:W-:Y:S05]  /*208e0*/  BRA `(.L_x_11114) ;  /* 0xffffffd400287947 */ /* 0x000fea000383ffff */
.L_x_11039:
[----:B------:R-:W-:Y:S01]  /*208f0*/  BSSY B0, `(.L_x_11115) ;  /* 0x0000008000007945 */ /* 0x000fe20003800000 */
[----:B------:R-:W-:Y:S02]  /*20900*/  IMAD.MOV.U32 R13, RZ, RZ, R24 ;  /* 0x000000ffff0d7224 */ /* 0x000fe400078e0018 */
[----:B------:R-:W-:Y:S02]  /*20910*/  IMAD.MOV.U32 R12, RZ, RZ, RZ ;  /* 0x000000ffff0c7224 */ /* 0x000fe400078e00ff */
[----:B--2---:R-:W-:Y:S02]  /*20920*/  IMAD.MOV.U32 R11, RZ, RZ, 0x1f ;  /* 0x0000001fff0b7424 */ /* 0x004fe400078e00ff */
[----:B------:R-:W-:-:S07]  /*20930*/  IMAD.MOV.U32 R15, RZ, RZ, -0x1 ;  /* 0xffffffffff0f7424 */ /* 0x000fce00078e00ff */
[----:B---3--:R-:W-:Y:S05]  /*20940*/  WARPSYNC.COLLECTIVE R15, `(.L_x_11116) ;  /* 0x000000000f087348 */ /* 0x008fea0003c00000 */
[----:B------:R0:W1:Y:S02]  /*20950*/  SHFL.IDX P6, R14, R13, R12, R11 ;  /* 0x0000000c0d0e7389 */ /* 0x00006400000c000b */
[----:B01-3--:R-:W-:Y:S01]  /*20960*/  ENDCOLLECTIVE ;  /* 0x000000000000791b */ /* 0x00bfe20003800000 */
.L_x_11116:
[----:B------:R-:W-:Y:S05]  /*20970*/  BSYNC B0 ;  /* 0x0000000000007941 */ /* 0x000fea0003800000 */
.L_x_11115:
        /* <DEDUP_REMOVED lines=9> */
.L_x_11117:
        /* <DEDUP_REMOVED lines=9> */
[----:B-1----:R-:W-:-:S06]  /*20aa0*/  @!P1 IMAD.WIDE R2, R8, 0x4, R4 ;  /* 0x0000000408029825 */ /* 0x002fcc00078e0204 */
[----:B------:R-:W3:Y:S01]  /*20ab0*/  @!P1 LDG.E R2, desc[UR40][R2.64] ;  /* 0x0000002802029981 */ /* 0x000ee2000c1e1900 */
[----:B------:R-:W-:Y:S01]  /*20ac0*/  IMAD.MOV.U32 R5, RZ, RZ, RZ ;  /* 0x000000ffff057224 */ /* 0x000fe200078e00ff */
[C---:B------:R-:W-:Y:S02]  /*20ad0*/  ISETP.GE.U32.AND P2, PT, R9.reuse, 0x2, PT ;  /* 0x000000020900780c */ /* 0x040fe40003f46070 */
[C---:B------:R-:W-:Y:S02]  /*20ae0*/  ISETP.GE.U32.AND P3, PT, R9.reuse, 0x4, PT ;  /* 0x000000040900780c */ /* 0x040fe40003f66070 */
        /* <DEDUP_REMOVED lines=10> */
.L_x_11118:
        /* <DEDUP_REMOVED lines=8> */
.L_x_11119:
        /* <DEDUP_REMOVED lines=8> */
.L_x_11120:
        /* <DEDUP_REMOVED lines=8> */
.L_x_11121:
        /* <DEDUP_REMOVED lines=8> */
.L_x_11122:
        /* <DEDUP_REMOVED lines=9> */
.L_x_11123:
[----:B------:R-:W-:Y:S01]  /*20e20*/  IMAD.MOV.U32 R3, RZ, RZ, R14 ;  /* 0x000000ffff037224 */ /* 0x000fe200078e000e */
[----:B------:R-:W-:Y:S06]  /*20e30*/  BRA `(.L_x_11124) ;  /* 0xffffffd400f47947 */ /* 0x000fec000383ffff */
.L_x_11042:
        /* <DEDUP_REMOVED lines=8> */
.L_x_11126:
[----:B------:R-:W-:Y:S05]  /*20ec0*/  BSYNC B0 ;  /* 0x0000000000007941 */ /* 0x000fea0003800000 */
.L_x_11125:
        /* <DEDUP_REMOVED lines=10> */
.L_x_11127:
        /* <DEDUP_REMOVED lines=8> */
.L_x_11128:
        /* <DEDUP_REMOVED lines=8> */
.L_x_11129:
        /* <DEDUP_REMOVED lines=8> */
.L_x_11130:
        /* <DEDUP_REMOVED lines=9> */
.L_x_11131:
[----:B------:R-:W-:Y:S01]  /*21180*/  IMAD.MOV.U32 R3, RZ, RZ, R14 ;  /* 0x000000ffff037224 */ /* 0x000fe200078e000e */
[----:B------:R-:W-:Y:S06]  /*21190*/  BRA `(.L_x_11132) ;  /* 0xffffffd400c07947 */ /* 0x000fec000383ffff */
.L_x_11044:
[----:B------:R-:W-:Y:S01]  /*211a0*/  BSSY B0, `(.L_x_11133) ;  /* 0x0000006000007945 */ /* 0x000fe20003800000 */
[----:B------:R-:W-:Y:S01]  /*211b0*/  PLOP3.LUT P6, PT, P6, PT, PT, 0x8, 0x0 ;  /* 0x000000000000781c */ /* 0x000fe200037ce170 */
[----:B------:R-:W-:-:S12]  /*211c0*/  IMAD.MOV.U32 R15, RZ, RZ, -0x1 ;  /* 0xffffffffff0f7424 */ /* 0x000fd800078e00ff */
[----:B0--3--:R-:W-:Y:S05]  /*211d0*/  WARPSYNC.COLLECTIVE R15, `(.L_x_11134) ;  /* 0x000000000f087348 */ /* 0x009fea0003c00000 */
[----:B------:R-:W-:Y:S01]  /*211e0*/  VOTE.ANY R14, PT, P6 ;  /* 0x00000000000e7806 */ /* 0x000fe200030e0100 */
[----:B0--3--:R-:W-:Y:S06]  /*211f0*/  ENDCOLLECTIVE ;  /* 0x000000000000791b */ /* 0x009fec0003800000 */
.L_x_11134:
[----:B------:R-:W-:Y:S05]  /*21200*/  BSYNC B0 ;  /* 0x0000000000007941 */ /* 0x000fea0003800000 */
.L_x_11133:
        /* <DEDUP_REMOVED lines=10> */
.L_x_11135:
[----:B------:R-:W-:Y:S02]  /*212b0*/  IMAD.MOV.U32 R13, RZ, RZ, R5 ;  /* 0x000000ffff0d7224 */ /* 0x000fe400078e0005 */
[----:B------:R-:W-:-:S07]  /*212c0*/  IMAD.MOV.U32 R25, RZ, RZ, R14 ;  /* 0x000000ffff197224 */ /* 0x000fce00078e000e */
[----:B------:R-:W-:Y:S05]  /*212d0*/  WARPSYNC.COLLECTIVE R15, `(.L_x_11136) ;  /* 0x000000000f087348 */ /* 0x000fea0003c00000 */
[----:B------:R0:W1:Y:S02]  /*212e0*/  SHFL.IDX P6, R14, R13, R12, R11 ;  /* 0x0000000c0d0e7389 */ /* 0x00006400000c000b */
[----:B01----:R-:W-:Y:S01]  /*212f0*/  ENDCOLLECTIVE ;  /* 0x000000000000791b */ /* 0x003fe20003800000 */
.L_x_11136:
[----:B------:R-:W-:Y:S01]  /*21300*/  IMAD.MOV.U32 R5, RZ, RZ, R14 ;  /* 0x000000ffff057224 */ /* 0x000fe200078e000e */
[----:B------:R-:W-:Y:S06]  /*21310*/  BRA `(.L_x_11137) ;  /* 0xffffffd400a07947 */ /* 0x000fec000383ffff */
.L_x_11046:
        /* <DEDUP_REMOVED lines=8> */
.L_x_11139:
[----:B------:R-:W-:Y:S05]  /*213a0*/  BSYNC B0 ;  /* 0x0000000000007941 */ /* 0x000fea0003800000 */
.L_x_11138:
[----:B------:R-:W-:Y:S01]  /*213b0*/  IMAD.MOV.U32 R2, RZ, RZ, R14 ;  /* 0x000000ffff027224 */ /* 0x000fe200078e000e */
[----:B------:R-:W-:Y:S06]  /*213c0*/  BRA `(.L_x_11140) ;  /* 0xffffffd4008c7947 */ /* 0x000fec000383ffff */
.L_x_11052:
[----:B0-----:R0:W2:Y:S02]  /*213d0*/  SYNCS.PHASECHK.TRANS64.TRYWAIT P0, [R7+URZ+0x19c20], R0 ;  /* 0x019c2000070075a7 */ /* 0x0010a4000800017f */
[----:B--2---:R-:W-:Y:S05]  /*213e0*/  @!P0 NANOSLEEP.SYNCS 0x989680 ;  /* 0x009896800000895d */ /* 0x004fea0003900000 */
[----:B------:R-:W2:Y:S02]  /*213f0*/  @!P0 SYNCS.PHASECHK.TRANS64 P0, [R7+URZ+0x19c20], R0 ;  /* 0x019c2000070085a7 */ /* 0x000ea4000800007f */
[----:B--2---:R-:W-:Y:S05]  /*21400*/  @!P0 BRA `(.L_x_11052) ;  /* 0xfffffffc00f08947 */ /* 0x004fea000383ffff */
[----:B------:R-:W-:Y:S05]  /*21410*/  BRA `(.L_x_11141) ;  /* 0xffffffdc00f07947 */ /* 0x000fea000383ffff */
.L_x_11053:
        /* <DEDUP_REMOVED lines=8> */
[----:B01-34-:R-:W-:Y:S05]  /*214a0*/  WARPSYNC.COLLECTIVE R15, `(.L_x_11143) ;  /* 0x000000000f087348 */ /* 0x01bfea0003c00000 */
[----:B------:R2:W0:Y:S02]  /*214b0*/  SHFL.IDX P6, R14, R13, R12, R11 ;  /* 0x0000000c0d0e7389 */ /* 0x00042400000c000b */
[----:B01234-:R-:W-:Y:S01]  /*214c0*/  ENDCOLLECTIVE ;  /* 0x000000000000791b */ /* 0x01ffe20003800000 */
.L_x_11143:
[----:B------:R-:W-:Y:S05]  /*214d0*/  BSYNC B0 ;  /* 0x0000000000007941 */ /* 0x000fea0003800000 */
.L_x_11142:
[----:B------:R-:W-:Y:S05]  /*214e0*/  BRA `(.L_x_11144) ;  /* 0xffffffdc00d87947 */ /* 0x000fea000383ffff */
.L_x_11054:
[----:B------:R-:W-:Y:S01]  /*214f0*/  BSSY B0, `(.L_x_11145) ;  /* 0x0000006000007945 */ /* 0x000fe20003800000 */
[----:B------:R-:W-:-:S07]  /*21500*/  IMAD.MOV.U32 R15, RZ, RZ, -0x1 ;  /* 0xffffffffff0f7424 */ /* 0x000fce00078e00ff */
[----:B01-34-:R-:W-:Y:S05]  /*21510*/  WARPSYNC.COLLECTIVE R15, `(.L_x_11146) ;  /* 0x000000000f0c7348 */ /* 0x01bfea0003c00000 */
[----:B------:R-:W-:Y:S02]  /*21520*/  ELECT P6, UR62, PT ;  /* 0x00000000003e782f */ /* 0x000fe400038c0000 */
[----:B------:R-:W-:Y:S01]  /*21530*/  MOV R14, UR62 ;  /* 0x0000003e000e7c02 */ /* 0x000fe20008000f00 */
[----:B01-34-:R-:W-:Y:S10]  /*21540*/  ENDCOLLECTIVE ;  /* 0x000000000000791b */ /* 0x01bff40003800000 */
.L_x_11146:
[----:B------:R-:W-:Y:S05]  /*21550*/  BSYNC B0 ;  /* 0x0000000000007941 */ /* 0x000fea0003800000 */
.L_x_11145:
[----:B------:R-:W-:Y:S05]  /*21560*/  BRA `(.L_x_11147) ;  /* 0xffffffdc00cc7947 */ /* 0x000fea000383ffff */
.L_x_11056:
[----:B0-----:R0:W2:Y:S02]  /*21570*/  SYNCS.PHASECHK.TRANS64.TRYWAIT P1, [R5+URZ], R4 ;  /* 0x00000004050075a7 */ /* 0x0010a4000802017f */
[----:B--2---:R-:W-:Y:S05]  /*21580*/  @!P1 NANOSLEEP.SYNCS 0x989680 ;  /* 0x009896800000995d */ /* 0x004fea0003900000 */
[----:B------:R-:W2:Y:S02]  /*21590*/  @!P1 SYNCS.PHASECHK.TRANS64 P1, [R5+URZ], R4 ;  /* 0x00000004050095a7 */ /* 0x000ea4000802007f */
[----:B--2---:R-:W-:Y:S05]  /*215a0*/  @!P1 BRA `(.L_x_11056) ;  /* 0xfffffffc00f09947 */ /* 0x004fea000383ffff */
[----:B------:R-:W-:Y:S05]  /*215b0*/  BRA `(.L_x_11148) ;  /* 0xffffffe000047947 */ /* 0x000fea000383ffff */
.L_x_11057:
[----:B--2---:R2:W3:Y:S02]  /*215c0*/  SYNCS.PHASECHK.TRANS64.TRYWAIT P1, [R3+URZ], R0 ;  /* 0x00000000030075a7 */ /* 0x0044e4000802017f */
[----:B---3--:R-:W-:Y:S05]  /*215d0*/  @!P1 NANOSLEEP.SYNCS 0x989680 ;  /* 0x009896800000995d */ /* 0x008fea0003900000 */
[----:B------:R-:W3:Y:S02]  /*215e0*/  @!P1 SYNCS.PHASECHK.TRANS64 P1, [R3+URZ], R0 ;  /* 0x00000000030095a7 */ /* 0x000ee4000802007f */
[----:B---3--:R-:W-:Y:S05]  /*215f0*/  @!P1 BRA `(.L_x_11057) ;  /* 0xfffffffc00f09947 */ /* 0x008fea000383ffff */
[----:B------:R-:W-:Y:S05]  /*21600*/  BRA `(.L_x_11149) ;  /* 0xffffffdc00f87947 */ /* 0x000fea000383ffff */
.L_x_11059:
[----:B--2---:R2:W3:Y:S02]  /*21610*/  SYNCS.PHASECHK.TRANS64.TRYWAIT P1, [R3+URZ+0x19c60], R4 ;  /* 0x019c6004030075a7 */ /* 0x0044e4000802017f */
[----:B---3--:R-:W-:Y:S05]  /*21620*/  @!P1 NANOSLEEP.SYNCS 0x989680 ;  /* 0x009896800000995d */ /* 0x008fea0003900000 */
[----:B------:R-:W3:Y:S02]  /*21630*/  @!P1 SYNCS.PHASECHK.TRANS64 P1, [R3+URZ+0x19c60], R4 ;  /* 0x019c6004030095a7 */ /* 0x000ee4000802007f */
[----:B---3--:R-:W-:Y:S05]  /*21640*/  @!P1 BRA `(.L_x_11059) ;  /* 0xfffffffc00f09947 */ /* 0x008fea000383ffff */
[----:B------:R-:W-:Y:S05]  /*21650*/  BRA `(.L_x_11150) ;  /* 0xffffffdc00f87947 */ /* 0x000fea000383ffff */
.L_x_11061:
[----:B0-----:R0:W3:Y:S02]  /*21660*/  SYNCS.PHASECHK.TRANS64.TRYWAIT P1, [R5+URZ+0x19c60], R0 ;  /* 0x019c6000050075a7 */ /* 0x0010e4000802017f */
[----:B---3--:R-:W-:Y:S05]  /*21670*/  @!P1 NANOSLEEP.SYNCS 0x989680 ;  /* 0x009896800000995d */ /* 0x008fea0003900000 */
[----:B------:R-:W3:Y:S02]  /*21680*/  @!P1 SYNCS.PHASECHK.TRANS64 P1, [R5+URZ+0x19c60], R0 ;  /* 0x019c6000050095a7 */ /* 0x000ee4000802007f */
[----:B---3--:R-:W-:Y:S05]  /*21690*/  @!P1 BRA `(.L_x_11061) ;  /* 0xfffffffc00f09947 */ /* 0x008fea000383ffff */
[----:B------:R-:W-:Y:S05]  /*216a0*/  BRA `(.L_x_11151) ;  /* 0xffffffdc00f87947 */ /* 0x000fea000383ffff */
.L_x_11063:
[----:B---3--:R3:W0:Y:S02]  /*216b0*/  SYNCS.PHASECHK.TRANS64.TRYWAIT P0, [R3+URZ+0x19c80], R4 ;  /* 0x019c8004030075a7 */ /* 0x008624000800017f */
[----:B0-----:R-:W-:Y:S05]  /*216c0*/  @!P0 NANOSLEEP.SYNCS 0x989680 ;  /* 0x009896800000895d */ /* 0x001fea0003900000 */
[----:B------:R-:W0:Y:S02]  /*216d0*/  @!P0 SYNCS.PHASECHK.TRANS64 P0, [R3+URZ+0x19c80], R4 ;  /* 0x019c8004030085a7 */ /* 0x000e24000800007f */
[----:B0-----:R-:W-:Y:S05]  /*216e0*/  @!P0 BRA `(.L_x_11063) ;  /* 0xfffffffc00f08947 */ /* 0x001fea000383ffff */
[----:B------:R-:W-:Y:S05]  /*216f0*/  BRA `(.L_x_11064) ;  /* 0xffffffdc00f47947 */ /* 0x000fea000383ffff */
.L_x_11152:
        /* <DEDUP_REMOVED lines=16> */
.L_x_13373:


//--------------------- .text._ZN7cutlass13device_kernelIN5flash11enable_sm90INS1_16FlashAttnFwdSm90INS1_25CollectiveMainloopFwdSm90ILi2EN4cute5tupleIJNS5_1CILi1EEES8_S8_EEENS6_IJNS7_ILi192EEENS7_ILi160EEENS7_ILi64EEEEEELi64ENS_12float_e4m3_tEfNS_4arch4Sm90ELb0ELb0ELb1ELb0ELb0ELb0ELb0ELb1ELb1ELb1ELb1ELb0EEENS1_21CollectiveEpilogueFwdINS6_IJSA_SC_SB_EEES9_NS_10bfloat16_tESG_Li384ELb0ELb1ELb1ELb1EEENS1_19SingleTileSchedulerILb0ELb1ELb1ELi192EEEEEEEEEvNT_6ParamsE --------------------------
	.section	.text._ZN7cutlass13device_kernelIN5flash11enable_sm90INS1_16FlashAttnFwdSm90INS1_25CollectiveMainloopFwdSm90ILi2EN4cute5tupleIJNS5_1CILi1EEES8_S8_EEENS6_IJNS7_ILi192EEENS7_ILi160EEENS7_ILi64EEEEEELi64ENS_12float_e4m3_tEfNS_4arch4Sm90ELb0ELb0ELb1ELb0ELb0ELb0ELb0ELb1ELb1ELb1ELb1ELb0EEENS1_21CollectiveEpilogueFwdINS6_IJSA_SC_SB_EEES9_NS_10bfloat16_tESG_Li384ELb0ELb1ELb1ELb1EEENS1_19SingleTileSchedulerILb0ELb1ELb1ELi192EEEEEEEEEvNT_6ParamsE,"ax",@progbits
	.align	128
.text._ZN7cutlass13device_kernelIN5flash11enable_sm90INS1_16FlashAttnFwdSm90INS1_25CollectiveMainloopFwdSm90ILi2EN4cute5tupleIJNS5_1CILi1EEES8_S8_EEENS6_IJNS7_ILi192EEENS7_ILi160EEENS7_ILi64EEEEEELi64ENS_12float_e4m3_tEfNS_4arch4Sm90ELb0ELb0ELb1ELb0ELb0ELb0ELb0ELb1ELb1ELb1ELb1ELb0EEENS1_21CollectiveEpilogueFwdINS6_IJSA_SC_SB_EEES9_NS_10bfloat16_tESG_Li384ELb0ELb1ELb1ELb1EEENS1_19SingleTileSchedulerILb0ELb1ELb1ELi192EEEEEEEEEvNT_6ParamsE:
        .type           _ZN7cutlass13device_kernelIN5flash11enable_sm90INS1_16FlashAttnFwdSm90INS1_25CollectiveMainloopFwdSm90ILi2EN4cute5tupleIJNS5_1CILi1EEES8_S8_EEENS6_IJNS7_ILi192EEENS7_ILi160EEENS7_ILi64EEEEEELi64ENS_12float_e4m3_tEfNS_4arch4Sm90ELb0ELb0ELb1ELb0ELb0ELb0ELb0ELb1ELb1ELb1ELb1ELb0EEENS1_21CollectiveEpilogueFwdINS6_IJSA_SC_SB_EEES9_NS_10bfloat16_tESG_Li384ELb0ELb1ELb1ELb1EEENS1_19SingleTileSchedulerILb0ELb1ELb1ELi192EEEEEEEEEvNT_6ParamsE,@function
        .size           _ZN7cutlass13device_kernelIN5flash11enable_sm90INS1_16FlashAttnFwdSm90INS1_25CollectiveMainloopFwdSm90ILi2EN4cute5tupleIJNS5_1CILi1EEES8_S8_EEENS6_IJNS7_ILi192EEENS7_ILi160EEENS7_ILi64EEEEEELi64ENS_12float_e4m3_tEfNS_4arch4Sm90ELb0ELb0ELb1ELb0ELb0ELb0ELb0ELb1ELb1ELb1ELb1ELb0EEENS1_21CollectiveEpilogueFwdINS6_IJSA_SC_SB_EEES9_NS_10bfloat16_tESG_Li384ELb0ELb1ELb1ELb1EEENS1_19SingleTileSchedulerILb0ELb1ELb1ELi192EEEEEEEEEvNT_6ParamsE,(.L_x_13374 - _ZN7cutlass13device_kernelIN5flash11enable_sm90INS1_16FlashAttnFwdSm90INS1_25CollectiveMainloopFwdSm90ILi2EN4cute5tupleIJNS5_1CILi1EEES8_S8_EEENS6_IJNS7_ILi192EEENS7_ILi160EEENS7_ILi64EEEEEELi64ENS_12float_e4m3_tEfNS_4arch4Sm90ELb0ELb0ELb1ELb0ELb0ELb0ELb0ELb1ELb1ELb1ELb1ELb0EEENS1_21CollectiveEpilogueFwdINS6_IJSA_SC_SB_EEES9_NS_10bfloat16_tESG_Li384ELb0ELb1ELb1ELb1EEENS1_19SingleTileSchedulerILb0ELb1ELb1ELi192EEEEEEEEEvNT_6ParamsE)
        .other          _ZN7cutlass13device_kernelIN5flash11enable_sm90INS1_16FlashAttnFwdSm90INS1_25CollectiveMainloopFwdSm90ILi2EN4cute5tupleIJNS5_1CILi1EEES8_S8_EEENS6_IJNS7_ILi192EEENS7_ILi160EEENS7_ILi64EEEEEELi64ENS_12float_e4m3_tEfNS_4arch4Sm90ELb0ELb0ELb1ELb0ELb0ELb0ELb0ELb1ELb1ELb1ELb1ELb0EEENS1_21CollectiveEpilogueFwdINS6_IJSA_SC_SB_EEES9_NS_10bfloat16_tESG_Li384ELb0ELb1ELb1ELb1EEENS1_19SingleTileSchedulerILb0ELb1ELb1ELi192EEEEEEEEEvNT_6ParamsE,@"STO_CUDA_ENTRY STV_DEFAULT"
_ZN7cutlass13device_kernelIN5flash11enable_sm90INS1_16FlashAttnFwdSm90INS1_25CollectiveMainloopFwdSm90ILi2EN4cute5tupleIJNS5_1CILi1EEES8_S8_EEENS6_IJNS7_ILi192EEENS7_ILi160EEENS7_ILi64EEEEEELi64ENS_12float_e4m3_tEfNS_4arch4Sm90ELb0ELb0ELb1ELb0ELb0ELb0ELb0ELb1ELb1ELb1ELb1ELb0EEENS1_21CollectiveEpilogueFwdINS6_IJSA_SC_SB_EEES9_NS_10bfloat16_tESG_Li384ELb0ELb1ELb1ELb1EEENS1_19SingleTileSchedulerILb0ELb1ELb1ELi192EEEEEEEEEvNT_6ParamsE:
        /* <DEDUP_REMOVED lines=17> */
.L_x_11154:
[----:B------:R-:W-:Y:S05]  /*0110*/  BSYNC B0 ;  /* 0x0000000000007941 */ /* 0x000fea0003800000 */
.L_x_11153:
        /* <DEDUP_REMOVED lines=41> */
.L_x_11155:
        /* <DEDUP_REMOVED lines=22> */
.L_x_11156:
        /* <DEDUP_REMOVED lines=18> */
.L_x_11157:
        /* <DEDUP_REMOVED lines=22> */
.L_x_11158:
        /* <DEDUP_REMOVED lines=22> */
.L_x_11159:
        /* <DEDUP_REMOVED lines=9> */
.L_x_11162:
        /* <DEDUP_REMOVED lines=29> */
[----:B------:R-:W-:-:S04]  /*0b50*/  UIMAD.WIDE UR4, UR4, 0x66666667, URZ ;  /* 0x66666667040478a5 */ /* 0x000fc8000f8e023f */
[----:B------:R-:W-:-:S03]  /*0b60*/  USHF.R.U32.HI UR6, URZ, 0x1f, UR5 ;  /* 0x0000001f3f067899 */ /* 0x000fc60008011605 */
[----:B------:R-:W-:Y:S01]  /*0b70*/  UMOV UR4, URZ ;  /* 0x0000003f00047c82 */ /* 0x000fe20008000000 */
[----:B------:R-:W-:-:S04]  /*0b80*/  ULEA.HI.SX32 UR6, UR5, UR6, 0x1a ;  /* 0x0000000605067291 */ /* 0x000fc8000f8fd23f */
        /* <DEDUP_REMOVED lines=17> */
[----:B0-----:R-:W-:Y:S01]  /*0ca0*/  VIADD R2, R0, 0xffffffe ;  /* 0x0ffffffe00027836 */ /* 0x001fe20000000000 */
[----:B------:R-:W-:-:S05]  /*0cb0*/  IADD3 R0, RZ, -R5, RZ ;  /* 0x80000005ff007210 */ /* 0x000fca0007ffe0ff */
        /* <DEDUP_REMOVED lines=18> */
.L_x_11164:
[----:B------:R-:W-:Y:S01]  /*0de0*/  UIMAD UR44, UR44, UR4, URZ ;  /* 0x000000042c2c72a4 */ /* 0x000fe2000f8e023f */
[----:B------:R-:W-:Y:S01]  /*0df0*/  IMAD.U32 R0, RZ, RZ, UR6 ;  /* 0x00000006ff007e24 */ /* 0x000fe2000f8e00ff */
[----:B------:R-:W-:Y:S01]  /*0e00*/  USHF.R.S32.HI UR47, URZ, 0x1f, UR46 ;  /* 0x0000001f3f2f7899 */ /* 0x000fe2000801142e */
[----:B------:R-:W-:Y:S01]  /*0e10*/  IMAD.U32 R3, RZ, RZ, UR4 ;  /* 0x00000004ff037e24 */ /* 0x000fe2000f8e00ff */
[----:B------:R-:W-:Y:S01]  /*0e20*/  PLOP3.LUT P0, PT, PT, PT, PT, 0x80, 0x0 ;  /* 0x000000000000781c */ /* 0x000fe20003f0f070 */
[----:B------:R-:W-:Y:S01]  /*0e30*/  VIADD R27, R27, 0xffffff80 ;  /* 0xffffff801b1b7836 */ /* 0x000fe20000000000 */
[----:B------:R-:W-:Y:S02]  /*0e40*/  CS2R R6, SRZ ;  /* 0x0000000000067805 */ /* 0x000fe4000001ff00 */
[----:B------:R-:W-:Y:S02]  /*0e50*/  CS2R R30, SRZ ;  /* 0x00000000001e7805 */ /* 0x000fe4000001ff00 */
[----:B------:R-:W-:-:S02]  /*0e60*/  VIADDMNMX R0, R3, UR44, R0, PT ;  /* 0x0000002c03007c46 */ /* 0x000fc4000b800100 */
[----:B------:R-:W-:Y:S02]  /*0e70*/  CS2R R2, SRZ ;  /* 0x0000000000027805 */ /* 0x000fe4000001ff00 */
[----:B------:R-:W-:Y:S02]  /*0e80*/  MOV R26, RZ ;  /* 0x000000ff001a7202 */ /* 0x000fe40000000f00 */
[----:B------:R-:W-:Y:S02]  /*0e90*/  CS2R R8, SRZ ;  /* 0x0000000000087805 */ /* 0x000fe4000001ff00 */
[----:B------:R-:W-:Y:S01]  /*0ea0*/  R2UR UR39, R0 ;  /* 0x00000000002772ca */ /* 0x000fe200000e0000 */
        /* <DEDUP_REMOVED lines=17> */
[----:B------:R-:W-:-:S13]  /*0fc0*/  PLOP3.LUT P1, PT, PT, PT, UP0, 0x80, 0x0 ;  /* 0x000000000000781c */ /* 0x000fda0003f2f008 */
[----:B------:R-:W-:Y:S05]  /*0fd0*/  @!P1 BRA `(.L_x_11165) ;  /* 0x0000006c00489947 */ /* 0x000fea0003800000 */
[----:B------:R-:W-:Y:S01]  /*0fe0*/  SHF.R.S32.HI R0, RZ, 0x1f, R27 ;  /* 0x0000001fff007819 */ /* 0x000fe2000001141b */
[----:B------:R-:W0:Y:S01]  /*0ff0*/  S2UR UR7, SR_CgaCtaId ;  /* 0x00000000000779c3 */ /* 0x000e220000008800 */
[----:B------:R-:W-:Y:S01]  /*1000*/  UMOV UR45, 0x400 ;  /* 0x00000400002d7882 */ /* 0x000fe20000000000 */
[----:B------:R-:W-:Y:S01]  /*1010*/  UMOV UR37, 0x80000020 ;  /* 0x8000002000257882 */ /* 0x000fe20000000000 */
        /* <DEDUP_REMOVED lines=10> */
[----:B------:R-:W-:Y:S01]  /*10c0*/  ULEA UR5, UR5, UR4, 0xc ;  /* 0x0000000405057291 */ /* 0x000fe2000f8e603f */
[----:B------:R-:W-:-:S03]  /*10d0*/  PLOP3.LUT P0, PT, PT, PT, UP0, 0x80, 0x0 ;  /* 0x000000000000781c */ /* 0x000fc60003f0f008 */
[----:B------:R-:W-:-:S04]  /*10e0*/  USHF.R.U32.HI UR5, URZ, 0x4, UR5 ;  /* 0x000000043f057899 */ /* 0x000fc80008011605 */
[----:B------:R-:W-:-:S04]  /*10f0*/  ULOP3.LUT UR5, UR5, 0x3fff, URZ, 0xc0, !UPT ;  /* 0x00003fff05057892 */ /* 0x000fc8000f8ec03f */
[----:B------:R-:W-:Y:S02]  /*1100*/  ULOP3.LUT UR36, UR5, 0x10000, URZ, 0xfc, !UPT ;  /* 0x0001000005247892 */ /* 0x000fe4000f8efc3f */
[----:B------:R-:W-:Y:S10]  /*1110*/  @!P0 BRA `(.L_x_11166) ;  /* 0x0000000000408947 */ /* 0x000ff40003800000 */
        /* <DEDUP_REMOVED lines=9> */
[----:B------:R-:W-:Y:S01]  /*11b0*/  IMAD.U32 R6, RZ, RZ, UR4 ;  /* 0x00000004ff067e24 */ /* 0x000fe2000f8e00ff */
[----:B------:R-:W-:Y:S01]  /*11c0*/  MOV R13, RZ ;  /* 0x000000ff000d7202 */ /* 0x000fe20000000f00 */
[----:B------:R-:W-:-:S02]  /*11d0*/  IMAD.U32 R11, RZ, RZ, UR7 ;  /* 0x00000007ff0b7e24 */ /* 0x000fc4000f8e00ff */
[----:B------:R-:W-:Y:S02]  /*11e0*/  IMAD.MOV.U32 R8, RZ, RZ, 0x70 ;  /* 0x00000070ff087424 */ /* 0x000fe400078e00ff */
[----:B0-----:R-:W-:-:S07]  /*11f0*/  IMAD.MOV.U32 R12, RZ, RZ, 0x1 ;  /* 0x00000001ff0c7424 */ /* 0x001fce00078e00ff */
[----:B------:R-:W-:-:S07]  /*1200*/  LEPC R20, `(.L_x_11166) ;  /* 0x000000001014794e */ /* 0x000fce0000000000 */
[----:B-1----:R-:W-:Y:S05]  /*1210*/  CALL.ABS.NOINC R2 ;  /* 0x0000000002007343 */ /* 0x002fea0003c00000 */
.L_x_11166:
        /* <DEDUP_REMOVED lines=37> */
[----:B------:R-:W-:Y:S01]  /*1470*/  MOV R4, UR4 ;  /* 0x0000000400047c02 */ /* 0x000fe20008000f00 */
[----:B------:R-:W-:Y:S01]  /*1480*/  ULDC UR4, c[0x0][0x9d8] ;  /* 0x0002760000047ab9 */ /* 0x000fe20000000800 */
[----:B------:R-:W-:-:S02]  /*1490*/  IMAD.U32 R3, RZ, RZ, UR7 ;  /* 0x00000007ff037e24 */ /* 0x000fc4000f8e00ff */
[----:B------:R-:W-:-:S03]  /*14a0*/  IMAD.U32 R5, RZ, RZ, UR5 ;  /* 0x00000005ff057e24 */ /* 0x000fc6000f8e00ff */
[----:B------:R-:W2:Y:S04]  /*14b0*/  @P0 LDG.E R7, desc[UR42][R2.64] ;  /* 0x0000002a02070981 */ /* 0x000ea8000c1e1900 */
[----:B------:R-:W2:Y:S01]  /*14c0*/  @P1 LDG.E R0, desc[UR42][R4.64] ;  /* 0x0000002a04001981 */ /* 0x000ea2000c1e1900 */
[----:B------:R-:W-:-:S04]  /*14d0*/  SHF.L.U32 R6, RZ, 0x1f, RZ ;  /* 0x0000001fff067819 */ /* 0x000fc800000006ff */
[----:B------:R-:W0:Y:S01]  /*14e0*/  SYNCS.PHASECHK.TRANS64.TRYWAIT P0, [UR45+0x12400], R6 ;  /* 0x01240006ff0075a7 */ /* 0x000e22000800016d */
[----:B--2---:R-:W-:-:S04]  /*14f0*/  FMUL.FTZ R0, R7, R0 ;  /* 0x0000000007007220 */ /* 0x004fc80000410000 */
[----:B------:R-:W-:Y:S01]  /*1500*/  FMUL.FTZ R0, R0, UR4 ;  /* 0x0000000400007c20 */ /* 0x000fe20008410000 */
[----:B0-----:R-:W-:Y:S06]  /*1510*/  @!P0 BRA `(.L_x_11167) ;  /* 0x000000b000188947 */ /* 0x001fec0003800000 */
.L_x_11246:
[----:B------:R-:W-:-:S06]  /*1520*/  ULOP3.LUT UR4, UR40, 0x1, URZ, 0xfc, !UPT ;  /* 0x0000000128047892 */ /* 0x000fcc000f8efc3f */
[----:B------:R-:W-:-:S05]  /*1530*/  IMAD.U32 R2, RZ, RZ, UR4 ;  /* 0x00000004ff027e24 */ /* 0x000fca000f8e00ff */
[----:B------:R-:W-:-:S13]  /*1540*/  ISETP.NE.AND P0, PT, R2, 0x3, PT ;  /* 0x000000030200780c */ /* 0x000fda0003f05270 */
[----:B------:R-:W-:Y:S05]  /*1550*/  @!P0 BRA `(.L_x_11168) ;  /* 0x0000000000048947 */ /* 0x000fea0003800000 */
[----:B------:R-:W-:Y:S01]  /*1560*/  BPT.TRAP 0x1 ;  /* 0x000000040000795c */ /* 0x000fe20000300000 */
.L_x_11168:
[----:B------:R1:W2:Y:S01]  /*1570*/  SYNCS.PHASECHK.TRANS64.TRYWAIT P2, [UR45+0x12430], R6 ;  /* 0x01243006ff0075a7 */ /* 0x0002a2000804016d */
[----:B------:R-:W-:Y:S05]  /*1580*/  @!P0 BRA `(.L_x_11169) ;  /* 0x0000000000048947 */ /* 0x000fea0003800000 */
[----:B------:R-:W-:Y:S01]  /*1590*/  BPT.TRAP 0x1 ;  /* 0x000000040000795c */ /* 0x000fe20000300000 */
.L_x_11169:
[----:B------:R-:W-:Y:S01]  /*15a0*/  ISETP.NE.AND P1, PT, R16, RZ, PT ;  /* 0x000000ff1000720c */ /* 0x000fe20003f25270 */
[----:B------:R-:W-:Y:S01]  /*15b0*/  IMAD.MOV.U32 R2, RZ, RZ, RZ ;  /* 0x000000ffff027224 */ /* 0x000fe200078e00ff */
[----:B--2---:R-:W-:Y:S11]  /*15c0*/  @P2 BRA `(.L_x_11170) ;  /* 0x0000000000082947 */ /* 0x004ff60003800000 */
[----:B------:R-:W2:Y:S02]  /*15d0*/  SYNCS.PHASECHK.TRANS64.TRYWAIT P2, [UR45+0x12430], R6 ;  /* 0x01243006ff0075a7 */ /* 0x000ea4000804016d */
[----:B--2---:R-:W-:Y:S05]  /*15e0*/  @!P2 BRA `(.L_x_11171) ;  /* 0x000000ac00fca947 */ /* 0x004fea0003800000 */
.L_x_11170:
[----:B------:R-:W-:Y:S05]  /*15f0*/  WARPSYNC.ALL ;  /* 0x0000000000007948 */ /* 0x000fea0003800000 */
[----:B------:R-:W-:Y:S01]  /*1600*/  IMAD.MOV.U32 R25, RZ, RZ, RZ ;  /* 0x000000ffff197224 */ /* 0x000fe200078e00ff */
[----:B------:R-:W-:Y:S01]  /*1610*/  UIADD3 UR4, UR45, 0xd200, URZ ;  /* 0x0000d2002d047890 */ /* 0x000fe2000fffe03f */
[----:B------:R-:W-:Y:S01]  /*1620*/  WARPGROUP.ARRIVE ;  /* 0x00000000000079c5 */ /* 0x000fe20000000000 */
[----:B------:R-:W-:Y:S01]  /*1630*/  UMOV UR5, UR37 ;  /* 0x0000002500057c82 */ /* 0x000fe20008000000 */
[----:B------:R-:W-:Y:S01]  /*1640*/  UMOV UR7, 0x80000020 ;  /* 0x8000002000077882 */ /* 0x000fe20000000000 */
[----:B------:R-:W-:Y:S01]  /*1650*/  USHF.R.U32.HI UR4, URZ, 0x4, UR4 ;  /* 0x000000043f047899 */ /* 0x000fe20008011604 */
[----:B------:R-:W-:Y:S01]  /*1660*/  P2R R108, PR, RZ, 0x1 ;  /* 0x00000001ff6c7803 */ /* 0x000fe20000000000 */
[----:B------:R-:W-:-:S02]  /*1670*/  UIADD3 UR10, UR36, 0x2, URZ ;  /* 0x00000002240a7890 */ /* 0x000fc4000fffe03f */
[----:B------:R-:W-:Y:S01]  /*1680*/  ULOP3.LUT UR4, UR4, 0x3fff, URZ, 0xc0, !UPT ;  /* 0x00003fff04047892 */ /* 0x000fe2000f8ec03f */
[----:B------:R-:W-:Y:S01]  /*1690*/  UMOV UR11, 0x80000020 ;  /* 0x80000020000b7882 */ /* 0x000fe20000000000 */
[----:B------:R-:W-:Y:S02]  /*16a0*/  ULDC UR18, c[0x0][0x988] ;  /* 0x0002620000127ab9 */ /* 0x000fe40000000800 */
[----:B------:R-:W-:Y:S02]  /*16b0*/  ULOP3.LUT UR16, UR4, 0x10000, URZ, 0xfc, !UPT ;  /* 0x0001000004107892 */ /* 0x000fe4000f8efc3f */
[----:B------:R-:W-:Y:S01]  /*16c0*/  UIADD3 UR17, UR39, -0x2, URZ ;  /* 0xfffffffe27117890 */ /* 0x000fe2000fffe03f */
[----:B------:R-:W-:Y:S01]  /*16d0*/  UMOV UR4, UR36 ;  /* 0x0000002400047c82 */ /* 0x000fe20008000000 */
[----:B------:R-:W-:-:S03]  /*16e0*/  UIADD3 UR8, UR16, 0x100, URZ ;  /* 0x0000010010087890 */ /* 0x000fc6000fffe03f */
[----:B------:R-:W-:Y:S01]  /*16f0*/  UMOV UR6, UR16 ;  /* 0x0000001000067c82 */ /* 0x000fe20008000000 */
[----:B------:R-:W-:Y:S01]  /*1700*/  UIADD3 UR9, UR16, 0x180, URZ ;  /* 0x0000018010097890 */ /* 0x000fe2000fffe03f */
[----:B------:R-:W-:Y:S01]  /*1710*/  QGMMA.64x32x32.F32.E4M3.E4M3 R92, gdesc[UR4], RZ, !UPT, gsb0 ;  /* 0x00600000045c79f3 */ /* 0x000fe2000c0008ff */
[----:B------:R-:W-:Y:S01]  /*1720*/  UIADD3 UR6, UR16, 0x80, URZ ;  /* 0x0000008010067890 */ /* 0x000fe2000fffe03f */
[----:B------:R-:W-:Y:S01]  /*1730*/  UMOV UR4, UR36 ;  /* 0x0000002400047c82 */ /* 0x000fe20008000000 */
[----:B------:R-:W-:Y:S01]  /*1740*/  UMOV UR5, UR37 ;  /* 0x0000002500057c82 */ /* 0x000fe20008000000 */
[----:B------:R-:W-:Y:S01]  /*1750*/  UMOV UR7, 0x80000020 ;  /* 0x8000002000077882 */ /* 0x000fe20000000000 */
[----:B------:R-:W-:Y:S02]  /*1760*/  UIADD3 UR12, UR16, 0x2, URZ ;  /* 0x00000002100c7890 */ /* 0x000fe4000fffe03f */
[----:B------:R-:W-:Y:S01]  /*1770*/  UISETP.GE.AND UP0, UPT, UR17, UR44, UPT ;  /* 0x0000002c1100728c */ /* 0x000fe2000bf06270 */
[----:B------:R-:W-:-:S02]  /*1780*/  WARPGROUP.DEPBAR.LE gsb0, 0x0 ;  /* 0x00008000000079c5 */ /* 0x000fc40000010000 */
[----:B------:R-:W-:-:S06]  /*1790*/  WARPGROUP.ARRIVE ;  /* 0x00000000000079c5 */ /* 0x000fcc0000000000 */
[----:B------:R-:W-:Y:S01]  /*17a0*/  QGMMA.64x32x32.F32.E4M3.E4M3 R76, gdesc[UR4], RZ, !UPT, gsb0 ;  /* 0x00600000044c79f3 */ /* 0x000fe2000c0008ff */
[----:B------:R-:W-:Y:S01]  /*17b0*/  UMOV UR4, UR36 ;  /* 0x0000002400047c82 */ /* 0x000fe20008000000 */
[----:B------:R-:W-:Y:S01]  /*17c0*/  UMOV UR5, UR37 ;  /* 0x0000002500057c82 */ /* 0x000fe20008000000 */
[----:B------:R-:W-:Y:S01]  /*17d0*/  UMOV UR6, UR8 ;  /* 0x0000000800067c82 */ /* 0x000fe20008000000 */
[----:B------:R-:W-:Y:S01]  /*17e0*/  UMOV UR7, 0x80000020 ;  /* 0x8000002000077882 */ /* 0x000fe20000000000 */
[----:B------:R-:W-:Y:S01]  /*17f0*/  UIADD3 UR8, UR16, 0x200, URZ ;  /* 0x0000020010087890 */ /* 0x000fe2000fffe03f */
[----:B------:R-:W-:Y:S02]  /*1800*/  WARPGROUP.DEPBAR.LE gsb0, 0x0 ;  /* 0x00008000000079c5 */ /* 0x000fe40000010000 */
[----:B------:R-:W-:-:S06]  /*1810*/  WARPGROUP.ARRIVE ;  /* 0x00000000000079c5 */ /* 0x000fcc0000000000 */
[----:B------:R-:W-:Y:S01]  /*1820*/  QGMMA.64x32x32.F32.E4M3.E4M3 R60, gdesc[UR4], RZ, !UPT, gsb0 ;  /* 0x00600000043c79f3 */ /* 0x000fe2000c0008ff */
[----:B------:R-:W-:Y:S01]  /*1830*/  UMOV UR4, UR36 ;  /* 0x0000002400047c82 */ /* 0x000fe20008000000 */
[----:B------:R-:W-:Y:S01]  /*1840*/  UMOV UR5, UR37 ;  /* 0x0000002500057c82 */ /* 0x000fe20008000000 */
[----:B------:R-:W-:Y:S01]  /*1850*/  UMOV UR6, UR9 ;  /* 0x0000000900067c82 */ /* 0x000fe20008000000 */
[----:B------:R-:W-:Y:S01]  /*1860*/  UMOV UR7, 0x80000020 ;  /* 0x8000002000077882 */ /* 0x000fe20000000000 */
[----:B------:R-:W-:Y:S01]  /*1870*/  UMOV UR9, 0x80000020 ;  /* 0x8000002000097882 */ /* 0x000fe20000000000 */
[----:B------:R-:W-:Y:S02]  /*1880*/  WARPGROUP.DEPBAR.LE gsb0, 0x0 ;  /* 0x00008000000079c5 */ /* 0x000fe40000010000 */
[----:B------:R-:W-:-:S06]  /*1890*/  WARPGROUP.ARRIVE ;  /* 0x00000000000079c5 */ /* 0x000fcc0000000000 */
[----:B------:R-:W-:Y:S01]  /*18a0*/  QGMMA.64x32x32.F32.E4M3.E4M3 R44, gdesc[UR4], RZ, !UPT, gsb0 ;  /* 0x00600000042c79f3 */ /* 0x000fe2000c0008ff */
[----:B------:R-:W-:Y:S01]  /*18b0*/  UMOV UR4, UR36 ;  /* 0x0000002400047c82 */ /* 0x000fe20008000000 */
[----:B------:R-:W-:Y:S01]  /*18c0*/  UMOV UR5, UR37 ;  /* 0x0000002500057c82 */ /* 0x000fe20008000000 */
[----:B------:R-:W-:Y:S01]  /*18d0*/  UMOV UR6, UR8 ;  /* 0x0000000800067c82 */ /* 0x000fe20008000000 */
[----:B------:R-:W-:Y:S01]  /*18e0*/  UMOV UR7, 0x80000020 ;  /* 0x8000002000077882 */ /* 0x000fe20000000000 */
[----:B------:R-:W-:Y:S01]  /*18f0*/  UMOV UR8, UR10 ;  /* 0x0000000a00087c82 */ /* 0x000fe20008000000 */
[----:B------:R-:W-:Y:S01]  /*1900*/  UMOV UR10, UR12 ;  /* 0x0000000c000a7c82 */ /* 0x000fe20008000000 */
[----:B------:R-:W-:Y:S02]  /*1910*/  WARPGROUP.DEPBAR.LE gsb0, 0x0 ;  /* 0x00008000000079c5 */ /* 0x000fe40000010000 */
[----:B------:R-:W-:-:S06]  /*1920*/  WARPGROUP.ARRIVE ;  /* 0x00000000000079c5 */ /* 0x000fcc0000000000 */
[----:B------:R-:W-:Y:S03]  /*1930*/  QGMMA.64x32x32.F32.E4M3.E4M3 R28, gdesc[UR4], RZ, !UPT, gsb0 ;  /* 0x00600000041c79f3 */ /* 0x000fe6000c0008ff */
[----:B------:R-:W2:Y:S01]  /*1940*/  S2UR UR7, SR_CgaCtaId ;  /* 0x00000000000779c3 */ /* 0x000ea20000008800 */
[----:B------:R-:W-:Y:S01]  /*1950*/  UMOV UR4, URZ ;  /* 0x0000003f00047c82 */ /* 0x000fe20008000000 */
        /* <DEDUP_REMOVED lines=14> */
[----:B------:R-:W3:Y:S01]  /*1a40*/  MUFU.TANH R14, R14 ;  /* 0x0000000e000e7308 */ /* 0x000ee20000002400 */
[----:B------:R-:W-:Y:S01]  /*1a50*/  UMOV UR11, 0x80000020 ;  /* 0x80000020000b7882 */ /* 0x000fe20000000000 */
        /* <DEDUP_REMOVED lines=11> */
[----:B------:R-:W-:-:S03]  /*1b10*/  FMUL.FTZ R15, R0, R107 ;  /* 0x0000006b000f7220 */ /* 0x000fc60000410000 */
[----:B------:R-:W1:Y:S08]  /*1b20*/  MUFU.TANH R20, R20 ;  /* 0x0000001400147308 */ /* 0x000e700000002400 */
[----:B------:R-:W4:Y:S08]  /*1b30*/  MUFU.TANH R21, R21 ;  /* 0x0000001500157308 */ /* 0x000f300000002400 */
[----:B------:R-:W5:Y:S08]  /*1b40*/  MUFU.TANH R5, R5 ;  /* 0x0000000500057308 */ /* 0x000f700000002400 */
[----:B------:R-:W2:Y:S08]  /*1b50*/  MUFU.TANH R6, R6 ;  /* 0x0000000600067308 */ /* 0x000eb00000002400 */
[----:B------:R-:W2:Y:S08]  /*1b60*/  MUFU.TANH R7, R7 ;  /* 0x0000000700077308 */ /* 0x000eb00000002400 */
[----:B------:R-:W2:Y:S01]  /*1b70*/  MUFU.TANH R4, R4 ;  /* 0x0000000400047308 */ /* 0x000ea20000002400 */
        /* <DEDUP_REMOVED lines=9> */
[----:B------:R-:W2:Y:S01]  /*1c10*/  MUFU.TANH R22, R22 ;  /* 0x0000001600167308 */ /* 0x000ea20000002400 */
        /* <DEDUP_REMOVED lines=13> */
[----:B------:R-:W2:Y:S08]  /*1cf0*/  MUFU.TANH R10, R10 ;  /* 0x0000000a000a7308 */ /* 0x000eb00000002400 */
[----:B------:R-:W2:Y:S08]  /*1d00*/  MUFU.TANH R12, R12 ;  /* 0x0000000c000c7308 */ /* 0x000eb00000002400 */
[----:B------:R-:W2:Y:S08]  /*1d10*/  MUFU.TANH R23, R23 ;  /* 0x0000001700177308 */ /* 0x000eb00000002400 */
        /* <DEDUP_REMOVED lines=13> */
[----:B------:R-:W-:Y:S01]  /*1df0*/  LOP3.LUT R74, R17, 0xffffff80, RZ, 0xc0, !PT ;  /* 0xffffff80114a7812 */ /* 0x000fe200078ec0ff */
[----:B------:R-:W-:Y:S01]  /*1e00*/  UIADD3 UR10, UR16, 0x202, URZ ;  /* 0x00000202100a7890 */ /* 0x000fe2000fffe03f */
[----:B------:R-:W2:Y:S01]  /*1e10*/  MUFU.TANH R9, R9 ;  /* 0x0000000900097308 */ /* 0x000ea20000002400 */
[----:B------:R-:W-:Y:S01]  /*1e20*/  UMOV UR11, 0x80000020 ;  /* 0x80000020000b7882 */ /* 0x000fe20000000000 */
[----:B------:R-:W-:Y:S01]  /*1e30*/  IADD3 R27, R27, -R74, RZ ;  /* 0x8000004a1b1b7210 */ /* 0x000fe20007ffe0ff */
[C---:B------:R-:W-:Y:S01]  /*1e40*/  FMUL.FTZ R67, R0.reuse, R67 ;  /* 0x0000004300437220 */ /* 0x040fe20000410000 */
[C---:B------:R-:W-:Y:S01]  /*1e50*/  FMUL.FTZ R60, R0.reuse, R60 ;  /* 0x0000003c003c7220 */ /* 0x040fe20000410000 */
[C---:B------:R-:W-:Y:S01]  /*1e60*/  FMUL.FTZ R61, R0.reuse, R61 ;  /* 0x0000003d003d7220 */ /* 0x040fe20000410000 */
[----:B------:R-:W-:Y:S01]  /*1e70*/  SHF.R.S32.HI R74, RZ, 0x1f, R27 ;  /* 0x0000001fff4a7819 */ /* 0x000fe2000001141b */
[C---:B------:R-:W-:Y:S01]  /*1e80*/  FMUL.FTZ R66, R0.reuse, R66 ;  /* 0x0000004200427220 */ /* 0x040fe20000410000 */
[----:B------:R-:W2:Y:S01]  /*1e90*/  MUFU.TANH R13, R13 ;  /* 0x0000000d000d7308 */ /* 0x000ea20000002400 */
[----:B------:R-:W-:Y:S01]  /*1ea0*/  FMUL.FTZ R62, R0, R62 ;  /* 0x0000003e003e7220 */ /* 0x000fe20000410000 */
[----:B------:R-:W-:Y:S01]  /*1eb0*/  LEA.HI R3, R74, R27, RZ, 0x2 ;  /* 0x0000001b4a037211 */ /* 0x000fe200078f10ff */
[C---:B------:R-:W-:Y:S01]  /*1ec0*/  FMUL.FTZ R74, R0.reuse, R75 ;  /* 0x0000004b004a7220 */ /* 0x040fe20000410000 */
[C---:B------:R-:W-:Y:S01]  /*1ed0*/  FMUL.FTZ R73, R0.reuse, R73 ;  /* 0x0000004900497220 */ /* 0x040fe20000410000 */
[C---:B------:R-:W-:Y:S01]  /*1ee0*/  FMUL.FTZ R70, R0.reuse, R70 ;  /* 0x0000004600467220 */ /* 0x040fe20000410000 */
[----:B------:R-:W-:Y:S01]  /*1ef0*/  LOP3.LUT R88, R3, 0x7ffffffc, RZ, 0xc0, !PT ;  /* 0x7ffffffc03587812 */ /* 0x000fe200078ec0ff */
[----:B------:R-:W-:Y:S01]  /*1f00*/  FMUL.FTZ R71, R0, R71 ;  /* 0x0000004700477220 */ /* 0x000fe20000410000 */
[----:B------:R-:W2:Y:S03]  /*1f10*/  MUFU.TANH R76, R76 ;  /* 0x0000004c004c7308 */ /* 0x000ea60000002400 */
[----:B------:R-:W-:-:S05]  /*1f20*/  IMAD.IADD R27, R27, 0x1, -R88 ;  /* 0x000000011b1b7824 */ /* 0x000fca00078e0a58 */
[----:B------:R-:W2:Y:S08]  /*1f30*/  MUFU.TANH R15, R15 ;  /* 0x0000000f000f7308 */ /* 0x000eb00000002400 */
[----:B------:R-:W2:Y:S08]  /*1f40*/  MUFU.TANH R16, R16 ;  /* 0x0000001000107308 */ /* 0x000eb00000002400 */
[----:B------:R-:W2:Y:S08]  /*1f50*/  MUFU.TANH R77, R77 ;  /* 0x0000004d004d7308 */ /* 0x000eb00000002400 */
[----:B------:R-:W2:Y:S01]  /*1f60*/  MUFU.TANH R85, R85 ;  /* 0x0000005500557308 */ /* 0x000ea20000002400 */
[----:B------:R-:W-:-:S02]  /*1f70*/  WARPGROUP.DEPBAR.LE gsb0, 0x0 ;  /* 0x00008000000079c5 */ /* 0x000fc40000010000 */
[C---:B------:R-:W-:Y:S01]  /*1f80*/  FMUL.FTZ R75, R0.reuse, R44 ;  /* 0x0000002c004b7220 */ /* 0x040fe20000410000 */
[----:B------:R-:W-:Y:S01]  /*1f90*/  IMAD.MOV.U32 R44, RZ, RZ, -0x2 ;  /* 0xfffffffeff2c7424 */ /* 0x000fe200078e00ff */
[----:B------:R-:W-:Y:S01]  /*1fa0*/  WARPGROUP.ARRIVE ;  /* 0x00000000000079c5 */ /* 0x000fe20000000000 */
[C---:B------:R-:W-:Y:S01]  /*1fb0*/  FMUL.FTZ R17, R0.reuse, R50 ;  /* 0x0000003200117220 */ /* 0x040fe20000410000 */
[C---:B------:R-:W-:Y:S01]  /*1fc0*/  FMUL.FTZ R50, R0.reuse, R49 ;  /* 0x0000003100327220 */ /* 0x040fe20000410000 */
[----:B------:R-:W-:Y:S02]  /*1fd0*/  IMAD R27, R27, R44, 0xa0 ;  /* 0x000000a01b1b7424 */ /* 0x000fe400078e022c */
[C---:B------:R-:W-:Y:S01]  /*1fe0*/  FMUL.FTZ R89, R0.reuse, R45 ;  /* 0x0000002d00597220 */ /* 0x040fe20000410000 */
[----:B------:R-:W-:Y:S01]  /*1ff0*/  IMAD.U32 R44, RZ, RZ, UR39 ;  /* 0x00000027ff2c7e24 */ /* 0x000fe2000f8e00ff */
[----:B------:R-:W-:Y:S01]  /*2000*/  QGMMA.64x32x32.F32.E4M3.E4M3 R28, gdesc[UR8], R28, gsb0 ;  /* 0x00600000081c79f3 */ /* 0x000fe2000800081c */
[----:B------:R-:W-:Y:S01]  /*2010*/  VIADD R3, R27, UR38 ;  /* 0x000000261b037c36 */ /* 0x000fe20008000000 */
[----:B------:R4:W-:Y:S01]  /*2020*/  MUFU.TANH R49, R17 ;  /* 0x0000001100317308 */ /* 0x0009e20000002400 */
[C---:B------:R-:W-:Y:S01]  /*2030*/  FMUL.FTZ R45, R0.reuse, R56 ;  /* 0x00000038002d7220 */ /* 0x040fe20000410000 */
[----:B------:R-:W-:Y:S01]  /*2040*/  FMUL.FTZ R51, R0, R51 ;  /* 0x0000003300337220 */ /* 0x000fe20000410000 */
[----:B------:R-:W-:-:S02]  /*2050*/  IMAD R3, R44, -0xa0, R3 ;  /* 0xffffff602c037824 */ /* 0x000fc400078e0203 */
[C---:B------:R-:W-:Y:S01]  /*2060*/  FMUL.FTZ R88, R0.reuse, R46 ;  /* 0x0000002e00587220 */ /* 0x040fe20000410000 */
[C---:B------:R-:W-:Y:S01]  /*2070*/  FMUL.FTZ R46, R0.reuse, R59 ;  /* 0x0000003b002e7220 */ /* 0x040fe20000410000 */
[C---:B------:R-:W-:Y:S01]  /*2080*/  FMUL.FTZ R90, R0.reuse, R52 ;  /* 0x00000034005a7220 */ /* 0x040fe20000410000 */
[C---:B------:R-:W-:Y:S01]  /*2090*/  FMUL.FTZ R27, R0.reuse, R53 ;  /* 0x00000035001b7220 */ /* 0x040fe20000410000 */
[C---:B------:R-:W-:Y:S01]  /*20a0*/  ISETP.GT.AND P6, PT, R3.reuse, RZ, PT ;  /* 0x000000ff0300720c */ /* 0x040fe20003fc4270 */
[----:B------:R2:W-:Y:S01]  /*20b0*/  MUFU.TANH R59, R51 ;  /* 0x00000033003b7308 */ /* 0x0005e20000002400 */
[C---:B------:R-:W-:Y:S01]  /*20c0*/  ISETP.GT.AND P5, PT, R3.reuse, 0x1, PT ;  /* 0x000000010300780c */ /* 0x040fe20003fa4270 */
[C---:B------:R-:W-:Y:S01]  /*20d0*/  FMUL.FTZ R44, R0.reuse, R55 ;  /* 0x00000037002c7220 */ /* 0x040fe20000410000 */
[----:B------:R-:W-:Y:S01]  /*20e0*/  ISETP.GT.AND P4, PT, R3, 0x8, PT ;  /* 0x000000080300780c */ /* 0x000fe20003f84270 */
[----:B------:R-:W-:Y:S01]  /*20f0*/  FMUL.FTZ R91, R0, R54 ;  /* 0x00000036005b7220 */ /* 0x000fe20000410000 */
[----:B---3--:R-:W-:Y:S01]  /*2100*/  FSEL R14, R14, -INF , P6 ;  /* 0xff8000000e0e7808 */ /* 0x008fe20003000000 */
[C---:B------:R-:W-:Y:S01]  /*2110*/  FMUL.FTZ R58, R0.reuse, R58 ;  /* 0x0000003a003a7220 */ /* 0x040fe20000410000 */
[----:B0-----:R-:W-:Y:S01]  /*2120*/  FSEL R19, R19, -INF , P5 ;  /* 0xff80000013137808 */ /* 0x001fe20002800000 */
[----:B------:R-:W0:Y:S01]  /*2130*/  MUFU.TANH R18, R18 ;  /* 0x0000001200127308 */ /* 0x000e220000002400 */
[C---:B------:R-:W-:Y:S01]  /*2140*/  ISETP.GT.AND P3, PT, R3.reuse, 0x9, PT ;  /* 0x000000090300780c */ /* 0x040fe20003f64270 */
[----:B------:R-:W-:Y:S01]  /*2150*/  FMUL.FTZ R57, R0, R57 ;  /* 0x0000003900397220 */ /* 0x000fe20000410000 */
[----:B-1----:R-:W-:Y:S01]  /*2160*/  FSEL R20, R20, -INF , P4 ;  /* 0xff80000014147808 */ /* 0x002fe20002000000 */
[----:B------:R-:W-:Y:S01]  /*2170*/  FMUL.FTZ R48, R0, R48 ;  /* 0x0000003000307220 */ /* 0x000fe20000410000 */
[----:B----4-:R-:W-:Y:S01]  /*2180*/  FMNMX.FTZ R17, R14, R19, !PT ;  /* 0x000000130e117209 */ /* 0x010fe20007810000 */
[----:B------:R-:W-:Y:S01]  /*2190*/  FMUL.FTZ R47, R0, R47 ;  /* 0x0000002f002f7220 */ /* 0x000fe20000410000 */
[----:B------:R-:W-:Y:S01]  /*21a0*/  ISETP.GT.AND P2, PT, R3, 0x10, PT ;  /* 0x000000100300780c */ /* 0x000fe20003f44270 */
[----:B------:R-:W1:Y:S01]  /*21b0*/  MUFU.TANH R80, R80 ;  /* 0x0000005000507308 */ /* 0x000e620000002400 */
[----:B------:R-:W-:-:S02]  /*21c0*/  FSEL R21, R21, -INF , P3 ;  /* 0xff80000015157808 */ /* 0x000fc40001800000 */
[----:B------:R-:W-:Y:S02]  /*21d0*/  FMNMX.FTZ R56, R20, R17, !PT ;  /* 0x0000001114387209 */ /* 0x000fe40007810000 */
[----:B-----5:R-:W-:Y:S02]  /*21e0*/  FSEL R5, R5, -INF , P5 ;  /* 0xff80000005057808 */ /* 0x020fe40002800000 */
[----:B--2---:R-:W-:Y:S01]  /*21f0*/  FSEL R6, R6, -INF , P4 ;  /* 0xff80000006067808 */ /* 0x004fe20002000000 */
[----:B------:R-:W-:Y:S01]  /*2200*/  MUFU.TANH R78, R78 ;  /* 0x0000004e004e7308 */ /* 0x000fe20000002400 */
[C---:B------:R-:W-:Y:S02]  /*2210*/  ISETP.GT.AND P5, PT, R3.reuse, 0x18, PT ;  /* 0x000000180300780c */ /* 0x040fe40003fa4270 */
[----:B------:R-:W-:Y:S02]  /*2220*/  ISETP.GT.AND P4, PT, R3, 0x19, PT ;  /* 0x000000190300780c */ /* 0x000fe40003f84270 */
[----:B------:R-:W-:-:S02]  /*2230*/  FSEL R7, R7, -INF , P3 ;  /* 0xff80000007077808 */ /* 0x000fc40001800000 */
[----:B------:R-:W-:Y:S01]  /*2240*/  FSEL R4, R4, -INF , P6 ;  /* 0xff80000004047808 */ /* 0x000fe20003000000 */
[----:B------:R-:W2:Y:S01]  /*2250*/  MUFU.TANH R82, R82 ;  /* 0x0000005200527308 */ /* 0x000ea20000002400 */
[C---:B------:R-:W-:Y:S02]  /*2260*/  ISETP.GT.AND P3, PT, R3.reuse, 0x20, PT ;  /* 0x000000200300780c */ /* 0x040fe40003f64270 */
[----:B------:R-:W-:Y:S02]  /*2270*/  ISETP.GT.AND P6, PT, R3, 0x11, PT ;  /* 0x000000110300780c */ /* 0x000fe40003fc4270 */
[----:B------:R-:W-:Y:S02]  /*2280*/  FSEL R22, R22, -INF , P2 ;  /* 0xff80000016167808 */ /* 0x000fe40001000000 */
[----:B------:R-:W-:Y:S01]  /*2290*/  FMNMX.FTZ R17, R21, R56, !PT ;  /* 0x0000003815117209 */ /* 0x000fe20007810000 */
[----:B------:R-:W3:Y:S01]  /*22a0*/  MUFU.TANH R87, R87 ;  /* 0x0000005700577308 */ /* 0x000ee20000002400 */
[----:B------:R-:W-:-:S02]  /*22b0*/  FSEL R10, R10, -INF , P5 ;  /* 0xff8000000a0a7808 */ /* 0x000fc40002800000 */
[----:B------:R-:W-:Y:S02]  /*22c0*/  FSEL R51, R11, -INF , P5 ;  /* 0xff8000000b337808 */ /* 0x000fe40002800000 */
[----:B------:R-:W-:Y:S02]  /*22d0*/  FSEL R52, R12, -INF , P4 ;  /* 0xff8000000c347808 */ /* 0x000fe40002000000 */
[----:B------:R-:W-:Y:S01]  /*22e0*/  ISETP.GT.AND P5, PT, R3, 0x29, PT ;  /* 0x000000290300780c */ /* 0x000fe20003fa4270 */
[----:B------:R-:W4:Y:S01]  /*22f0*/  MUFU.TANH R79, R79 ;  /* 0x0000004f004f7308 */ /* 0x000f220000002400 */
[----:B------:R-:W-:Y:S01]  /*2300*/  FSEL R12, R23, -INF , P3 ;  /* 0xff800000170c7808 */ /* 0x000fe20001800000 */
[----:B------:R-:W-:Y:S02]  /*2310*/  WARPGROUP.DEPBAR.LE gsb0, 0x0 ;  /* 0x00008000000079c5 */ /* 0x000fe40000010000 */
[----:B------:R-:W-:Y:S02]  /*2320*/  FSEL R24, R24, -INF , P6 ;  /* 0xff80000018187808 */ /* 0x000fe40003000000 */
[----:B------:R-:W-:-:S02]  /*2330*/  FMNMX.FTZ R23, R22, R17, !PT ;  /* 0x0000001116177209 */ /* 0x000fc40007810000 */
[----:B------:R-:W-:Y:S01]  /*2340*/  FSEL R8, R8, -INF , P2 ;  /* 0xff80000008087808 */ /* 0x000fe20001000000 */
[----:B------:R-:W5:Y:S01]  /*2350*/  MUFU.TANH R81, R81 ;  /* 0x0000005100517308 */ /* 0x000f620000002400 */
[----:B------:R-:W-:Y:S02]  /*2360*/  ISETP.GT.AND P2, PT, R3, 0x21, PT ;  /* 0x000000210300780c */ /* 0x000fe40003f44270 */
[----:B------:R-:W-:Y:S02]  /*2370*/  FSEL R56, R26, -INF , P5 ;  /* 0xff8000001a387808 */ /* 0x000fe40002800000 */
[----:B------:R-:W-:Y:S02]  /*2380*/  FMNMX.FTZ R26, R24, R23, !PT ;  /* 0x00000017181a7209 */ /* 0x000fe40007810000 */
[----:B------:R-:W-:Y:S01]  /*2390*/  FSEL R9, R9, -INF , P6 ;  /* 0xff80000009097808 */ /* 0x000fe20003000000 */
[----:B------:R-:W5:Y:S01]  /*23a0*/  MUFU.TANH R84, R84 ;  /* 0x0000005400547308 */ /* 0x000f620000002400 */
[----:B------:R-:W-:-:S02]  /*23b0*/  FSEL R53, R13, -INF , P3 ;  /* 0xff8000000d357808 */ /* 0x000fc40001800000 */
[----:B------:R-:W-:Y:S02]  /*23c0*/  ISETP.GT.AND P6, PT, R3, 0x28, PT ;  /* 0x000000280300780c */ /* 0x000fe40003fc4270 */
[----:B------:R-:W-:Y:S02]  /*23d0*/  FSEL R13, R76, -INF , P2 ;  /* 0xff8000004c0d7808 */ /* 0x000fe40001000000 */
[----:B------:R-:W-:Y:S01]  /*23e0*/  FSEL R11, R15, -INF , P4 ;  /* 0xff8000000f0b7808 */ /* 0x000fe20002000000 */
[----:B------:R0:W-:Y:S01]  /*23f0*/  MUFU.TANH R76, R27 ;  /* 0x0000001b004c7308 */ /* 0x0001e20000002400 */
[----:B------:R-:W-:Y:S02]  /*2400*/  FSEL R54, R16, -INF , P2 ;  /* 0xff80000010367808 */ /* 0x000fe40001000000 */
[----:B------:R-:W-:Y:S02]  /*2410*/  FSEL R15, R77, -INF , P6 ;  /* 0xff8000004d0f7808 */ /* 0x000fe40003000000 */
[----:B------:R-:W-:-:S02]  /*2420*/  ISETP.GT.AND P2, PT, R3, 0x38, PT ;  /* 0x000000380300780c */ /* 0x000fc40003f44270 */
[----:B------:R-:W-:Y:S01]  /*2430*/  ISETP.GT.AND P4, PT, R3, 0x30, PT ;  /* 0x000000300300780c */ /* 0x000fe20003f84270 */
[----:B------:R2:W-:Y:S01]  /*2440*/  MUFU.TANH R77, R44 ;  /* 0x0000002c004d7308 */ /* 0x0005e20000002400 */
[----:B0-----:R-:W-:Y:S02]  /*2450*/  FMNMX.FTZ R27, R51, R26, !PT ;  /* 0x0000001a331b7209 */ /* 0x001fe40007810000 */
[----:B------:R-:W-:Y:S02]  /*2460*/  FSEL R23, R85, -INF , P2 ;  /* 0xff80000055177808 */ /* 0x000fe40001000000 */
[----:B------:R-:W-:Y:S02]  /*2470*/  FSEL R55, R18, -INF , P6 ;  /* 0xff80000012377808 */ /* 0x000fe40003000000 */
[----:B-1----:R-:W-:Y:S01]  /*2480*/  FSEL R16, R80, -INF , P5 ;  /* 0xff80000050107808 */ /* 0x002fe20002800000 */
[----:B------:R-:W0:Y:S01]  /*2490*/  MUFU.TANH R83, R83 ;  /* 0x0000005300537308 */ /* 0x000e220000002400 */
[----:B--2---:R-:W-:-:S02]  /*24a0*/  FMNMX.FTZ R44, R52, R27, !PT ;  /* 0x0000001b342c7209 */ /* 0x004fc40007810000 */
[----:B------:R-:W-:Y:S02]  /*24b0*/  FSEL R17, R82, -INF , P4 ;  /* 0xff80000052117808 */ /* 0x000fe40002000000 */
[----:B------:R-:W-:Y:S02]  /*24c0*/  FMNMX.FTZ R85, R53, R44, !PT ;  /* 0x0000002c35557209 */ /* 0x000fe40007810000 */
[----:B------:R-:W-:Y:S01]  /*24d0*/  FSEL R78, R78, -INF , P4 ;  /* 0xff8000004e4e7808 */ /* 0x000fe20002000000 */
[----:B------:R1:W-:Y:S01]  /*24e0*/  MUFU.TANH R80, R45 ;  /* 0x0000002d00507308 */ /* 0x0003e20000002400 */
[----:B------:R-:W-:Y:S02]  /*24f0*/  FMNMX.FTZ R44, R54, R85, !PT ;  /* 0x00000055362c7209 */ /* 0x000fe40007810000 */
[C---:B------:R-:W-:Y:S02]  /*2500*/  ISETP.GT.AND P4, PT, R3.reuse, 0x41, PT ;  /* 0x000000410300780c */ /* 0x040fe40003f84270 */
[----:B------:R-:W-:-:S02]  /*2510*/  ISETP.GT.AND P3, PT, R3, 0x31, PT ;  /* 0x000000310300780c */ /* 0x000fc40003f64270 */
[----:B------:R-:W-:Y:S01]  /*2520*/  ISETP.GT.AND P6, PT, R3, 0x39, PT ;  /* 0x000000390300780c */ /* 0x000fe20003fc4270 */
[----:B------:R-:W-:Y:S01]  /*2530*/  MUFU.TANH R67, R67 ;  /* 0x0000004300437308 */ /* 0x000fe20000002400 */
[----:B-1----:R-:W-:Y:S02]  /*2540*/  FMNMX.FTZ R45, R55, R44, !PT ;  /* 0x0000002c372d7209 */ /* 0x002fe40007810000 */
[----:B---3--:R-:W-:Y:S02]  /*2550*/  FSEL R44, R87, -INF , P4 ;  /* 0xff800000572c7808 */ /* 0x008fe40002000000 */
[----:B------:R-:W-:Y:S02]  /*2560*/  FMNMX.FTZ R87, R56, R45, !PT ;  /* 0x0000002d38577209 */ /* 0x000fe40007810000 */
[----:B----4-:R-:W-:Y:S01]  /*2570*/  FSEL R79, R79, -INF , P3 ;  /* 0xff8000004f4f7808 */ /* 0x010fe20001800000 */
[----:B------:R-:W1:Y:S01]  /*2580*/  MUFU.TANH R60, R60 ;  /* 0x0000003c003c7308 */ /* 0x000e620000002400 */
[----:B-----5:R-:W-:-:S02]  /*2590*/  FSEL R81, R81, -INF , P2 ;  /* 0xff80000051517808 */ /* 0x020fc40001000000 */
[C---:B------:R-:W-:Y:S02]  /*25a0*/  ISETP.GT.AND P2, PT, R3.reuse, 0x49, PT ;  /* 0x000000490300780c */ /* 0x040fe40003f44270 */
[----:B------:R-:W-:Y:S02]  /*25b0*/  ISETP.GT.AND P5, PT, R3, 0x40, PT ;  /* 0x000000400300780c */ /* 0x000fe40003fa4270 */
[----:B------:R-:W-:Y:S01]  /*25c0*/  FSEL R18, R84, -INF , P3 ;  /* 0xff80000054127808 */ /* 0x000fe20001800000 */
[----:B------:R-:W2:Y:S01]  /*25d0*/  MUFU.TANH R61, R61 ;  /* 0x0000003d003d7308 */ /* 0x000ea20000002400 */
[----:B0-----:R-:W-:Y:S02]  /*25e0*/  FSEL R83, R83, -INF , P6 ;  /* 0xff80000053537808 */ /* 0x001fe40003000000 */
[----:B------:R-:W-:-:S05]  /*25f0*/  ISETP.GT.AND P3, PT, R3, 0x48, PT ;  /* 0x000000480300780c */ /* 0x000fca0003f64270 */
[----:B------:R0:W-:Y:S01]  /*2600*/  MUFU.TANH R82, R58 ;  /* 0x0000003a00527308 */ /* 0x0001e20000002400 */
[----:B-1----:R-:W-:-:S07]  /*2610*/  FSEL R60, R60, -INF , P5 ;  /* 0xff8000003c3c7808 */ /* 0x002fce0002800000 */
[----:B------:R-:W1:Y:S01]  /*2620*/  MUFU.TANH R66, R66 ;  /* 0x0000004200427308 */ /* 0x000e620000002400 */
[----:B0-----:R-:W-:Y:S02]  /*2630*/  FMNMX.FTZ R58, R78, R87, !PT ;  /* 0x000000574e3a7209 */ /* 0x001fe40007810000 */
[----:B--2---:R-:W-:Y:S02]  /*2640*/  FSEL R61, R61, -INF , P4 ;  /* 0xff8000003d3d7808 */ /* 0x004fe40002000000 */
[----:B------:R-:W-:Y:S02]  /*2650*/  FMNMX.FTZ R58, R79, R58, !PT ;  /* 0x0000003a4f3a7209 */ /* 0x000fe40007810000 */
[----:B------:R-:W-:Y:S01]  /*2660*/  ISETP.GT.AND P4, PT, R3, 0x58, PT ;  /* 0x000000580300780c */ /* 0x000fe20003f84270 */
[----:B------:R-:W0:Y:S01]  /*2670*/  MUFU.TANH R63, R63 ;  /* 0x0000003f003f7308 */ /* 0x000e220000002400 */
[----:B------:R-:W-:-:S07]  /*2680*/  FMNMX.FTZ R58, R81, R58, !PT ;  /* 0x0000003a513a7209 */ /* 0x000fce0007810000 */
[----:B------:R-:W2:Y:S01]  /*2690*/  MUFU.TANH R62, R62 ;  /* 0x0000003e003e7308 */ /* 0x000ea20000002400 */
[----:B-1----:R-:W-:-:S07]  /*26a0*/  FSEL R45, R66, -INF , P3 ;  /* 0xff800000422d7808 */ /* 0x002fce0001800000 */
[----:B------:R-:W1:Y:S01]  /*26b0*/  MUFU.TANH R86, R86 ;  /* 0x0000005600567308 */ /* 0x000e620000002400 */
[----:B0-----:R-:W-:Y:S02]  /*26c0*/  FSEL R63, R63, -INF , P3 ;  /* 0xff8000003f3f7808 */ /* 0x001fe40001800000 */
[----:B------:R-:W-:-:S05]  /*26d0*/  ISETP.GT.AND P3, PT, R3, 0x59, PT ;  /* 0x000000590300780c */ /* 0x000fca0003f64270 */
[----:B------:R-:W0:Y:S01]  /*26e0*/  MUFU.TANH R64, R64 ;  /* 0x0000004000407308 */ /* 0x000e220000002400 */
[----:B--2---:R-:W-:Y:S01]  /*26f0*/  FSEL R27, R62, -INF , P5 ;  /* 0xff8000003e1b7808 */ /* 0x004fe20002800000 */
[----:B------:R-:W-:Y:S01]  /*2700*/  FMUL.FTZ R62, R0, R30 ;  /* 0x0000001e003e7220 */ /* 0x000fe20000410000 */
[----:B------:R-:W-:-:S05]  /*2710*/  ISETP.GT.AND P5, PT, R3, 0x51, PT ;  /* 0x000000510300780c */ /* 0x000fca0003fa4270 */
[----:B------:R2:W-:Y:S01]  /*2720*/  MUFU.TANH R84, R57 ;  /* 0x0000003900547308 */ /* 0x0005e20000002400 */
[----:B-1----:R-:W-:Y:S02]  /*2730*/  FSEL R26, R86, -INF , P6 ;  /* 0xff800000561a7808 */ /* 0x002fe40003000000 */
[----:B------:R-:W-:-:S05]  /*2740*/  ISETP.GT.AND P6, PT, R3, 0x50, PT ;  /* 0x000000500300780c */ /* 0x000fca0003fc4270 */
[----:B------:R-:W1:Y:S01]  /*2750*/  MUFU.TANH R65, R65 ;  /* 0x0000004100417308 */ /* 0x000e620000002400 */
[C---:B--2---:R-:W-:Y:S01]  /*2760*/  FMUL.FTZ R57, R0.reuse, R28 ;  /* 0x0000001c00397220 */ /* 0x044fe20000410000 */
[----:B------:R-:W-:Y:S02]  /*2770*/  FSEL R28, R67, -INF , P2 ;  /* 0xff800000431c7808 */ /* 0x000fe40001000000 */
[----:B------:R-:W-:Y:S01]  /*2780*/  FMNMX.FTZ R67, R83, R58, !PT ;  /* 0x0000003a53437209 */ /* 0x000fe20007810000 */
[----:B------:R-:W-:Y:S01]  /*2790*/  FMUL.FTZ R58, R0, R29 ;  /* 0x0000001d003a7220 */ /* 0x000fe20000410000 */
[----:B0-----:R-:W-:Y:S02]  /*27a0*/  FSEL R64, R64, -INF , P2 ;  /* 0xff80000040407808 */ /* 0x001fe40001000000 */
[----:B------:R-:W0:Y:S01]  /*27b0*/  MUFU.TANH R68, R68 ;  /* 0x0000004400447308 */ /* 0x000e220000002400 */
[----:B------:R-:W-:-:S07]  /*27c0*/  ISETP.GT.AND P2, PT, R3, 0x60, PT ;  /* 0x000000600300780c */ /* 0x000fce0003f44270 */
[----:B------:R2:W-:Y:S01]  /*27d0*/  MUFU.TANH R85, R46 ;  /* 0x0000002e00557308 */ /* 0x0005e20000002400 */
[----:B-1----:R-:W-:-:S07]  /*27e0*/  FSEL R65, R65, -INF , P6 ;  /* 0xff80000041417808 */ /* 0x002fce0003000000 */
[----:B------:R-:W1:Y:S01]  /*27f0*/  MUFU.TANH R69, R69 ;  /* 0x0000004500457308 */ /* 0x000e620000002400 */
[----:B--2---:R-:W-:Y:S02]  /*2800*/  FMNMX.FTZ R46, R60, R67, !PT ;  /* 0x000000433c2e7209 */ /* 0x004fe40007810000 */
[----:B0-----:R-:W-:Y:S02]  /*2810*/  FSEL R68, R68, -INF , P5 ;  /* 0xff80000044447808 */ /* 0x001fe40002800000 */
[----:B------:R-:W-:-:S03]  /*2820*/  FMNMX.FTZ R66, R61, R46, !PT ;  /* 0x0000002e3d427209 */ /* 0x000fc60007810000 */
[----:B------:R-:W0:Y:S01]  /*2830*/  MUFU.TANH R73, R73 ;  /* 0x0000004900497308 */ /* 0x000e220000002400 */
[----:B------:R-:W-:-:S07]  /*2840*/  FMNMX.FTZ R67, R63, R66, !PT ;  /* 0x000000423f437209 */ /* 0x000fce0007810000 */
[----:B------:R-:W2:Y:S01]  /*2850*/  MUFU.TANH R70, R70 ;  /* 0x0000004600467308 */ /* 0x000ea20000002400 */
[----:B-1----:R-:W-:-:S07]  /*2860*/  FSEL R69, R69, -INF , P4 ;  /* 0xff80000045457808 */ /* 0x002fce0002000000 */
[----:B------:R-:W1:Y:S01]  /*2870*/  MUFU.TANH R75, R75 ;  /* 0x0000004b004b7308 */ /* 0x000e620000002400 */
[----:B0-----:R-:W-:-:S07]  /*2880*/  FSEL R73, R73, -INF , P3 ;  /* 0xff80000049497808 */ /* 0x001fce0001800000 */
[----:B------:R0:W-:Y:S01]  /*2890*/  MUFU.TANH R87, R62 ;  /* 0x0000003e00577308 */ /* 0x0001e20000002400 */
[----:B--2---:R-:W-:Y:S02]  /*28a0*/  FSEL R30, R70, -INF , P6 ;  /* 0xff800000461e7808 */ /* 0x004fe40003000000 */
[----:B------:R-:W-:-:S05]  /*28b0*/  ISETP.GT.AND P6, PT, R3, 0x61, PT ;  /* 0x000000610300780c */ /* 0x000fca0003fc4270 */
[----:B------:R-:W2:Y:S01]  /*28c0*/  MUFU.TANH R71, R71 ;  /* 0x0000004700477308 */ /* 0x000ea20000002400 */
[----:B0-----:R-:W-:Y:S02]  /*28d0*/  FMNMX.FTZ R62, R64, R67, !PT ;  /* 0x00000043403e7209 */ /* 0x001fe40007810000 */
[----:B-1----:R-:W-:Y:S02]  /*28e0*/  FSEL R75, R75, -INF , P2 ;  /* 0xff8000004b4b7808 */ /* 0x002fe40001000000 */
[----:B------:R-:W-:Y:S01]  /*28f0*/  FMNMX.FTZ R67, R65, R62, !PT ;  /* 0x0000003e41437209 */ /* 0x000fe20007810000 */
[----:B------:R-:W-:Y:S02]  /*2900*/  FMUL.FTZ R62, R0, R34 ;  /* 0x00000022003e7220 */ /* 0x000fe40000410000 */
[----:B------:R-:W0:Y:S01]  /*2910*/  MUFU.TANH R89, R89 ;  /* 0x0000005900597308 */ /* 0x000e220000002400 */
[----:B------:R-:W-:-:S04]  /*2920*/  FMNMX.FTZ R66, R68, R67, !PT ;  /* 0x0000004344427209 */ /* 0x000fc80007810000 */
[----:B------:R-:W-:-:S03]  /*2930*/  FMNMX.FTZ R66, R69, R66, !PT ;  /* 0x0000004245427209 */ /* 0x000fc60007810000 */
[----:B------:R-:W1:Y:S01]  /*2940*/  MUFU.TANH R72, R72 ;  /* 0x0000004800487308 */ /* 0x000e620000002400 */
[----:B------:R-:W-:Y:S02]  /*2950*/  FMNMX.FTZ R66, R73, R66, !PT ;  /* 0x0000004249427209 */ /* 0x000fe40007810000 */
[----:B--2---:R-:W-:Y:S02]  /*2960*/  FSEL R29, R71, -INF , P5 ;  /* 0xff800000471d7808 */ /* 0x004fe40002800000 */
[----:B------:R-:W-:Y:S02]  /*2970*/  ISETP.GT.AND P5, PT, R3, 0x68, PT ;  /* 0x000000680300780c */ /* 0x000fe40003fa4270 */
[----:B------:R-:W-:Y:S01]  /*2980*/  FMNMX.FTZ R66, R75, R66, !PT ;  /* 0x000000424b427209 */ /* 0x000fe20007810000 */
[----:B------:R-:W-:Y:S01]  /*2990*/  MUFU.TANH R48, R48 ;  /* 0x0000003000307308 */ /* 0x000fe20000002400 */
[----:B0-----:R-:W-:-:S04]  /*29a0*/  FSEL R89, R89, -INF , P6 ;  /* 0xff80000059597808 */ /* 0x001fc80003000000 */
[----:B------:R-:W-:-:S03]  /*29b0*/  FMNMX.FTZ R66, R89, R66, !PT ;  /* 0x0000004259427209 */ /* 0x000fc60007810000 */
[----:B------:R-:W0:Y:S01]  /*29c0*/  MUFU.TANH R74, R74 ;  /* 0x0000004a004a7308 */ /* 0x000e220000002400 */
[----:B-1----:R-:W-:Y:S02]  /*29d0*/  FSEL R46, R72, -INF , P4 ;  /* 0xff800000482e7808 */ /* 0x002fe40002000000 */
[----:B------:R-:W-:-:S05]  /*29e0*/  ISETP.GT.AND P4, PT, R3, 0x69, PT ;  /* 0x000000690300780c */ /* 0x000fca0003f84270 */
[----:B------:R-:W-:Y:S08]  /*29f0*/  MUFU.TANH R50, R50 ;  /* 0x0000003200327308 */ /* 0x000ff00000002400 */
[----:B------:R-:W-:Y:S08]  /*2a00*/  MUFU.TANH R88, R88 ;  /* 0x0000005800587308 */ /* 0x000ff00000002400 */
[----:B------:R-:W-:Y:S08]  /*2a10*/  MUFU.TANH R90, R90 ;  /* 0x0000005a005a7308 */ /* 0x000ff00000002400 */
[----:B------:R-:W1:Y:S08]  /*2a20*/  MUFU.TANH R47, R47 ;  /* 0x0000002f002f7308 */ /* 0x000e700000002400 */
[----:B------:R2:W-:Y:S08]  /*2a30*/  MUFU.TANH R86, R57 ;  /* 0x0000003900567308 */ /* 0x0005f00000002400 */
[----:B------:R3:W-:Y:S01]  /*2a40*/  MUFU.TANH R71, R58 ;  /* 0x0000003a00477308 */ /* 0x0007e20000002400 */
[----:B--2---:R-:W-:Y:S01]  /*2a50*/  FMUL.FTZ R57, R0, R31 ;  /* 0x0000001f00397220 */ /* 0x004fe20000410000 */
[----:B0-----:R-:W-:-:S02]  /*2a60*/  FSEL R31, R74, -INF , P3 ;  /* 0xff8000004a1f7808 */ /* 0x001fc40001800000 */
[----:B------:R-:W-:Y:S02]  /*2a70*/  ISETP.GT.AND P3, PT, R3, 0x70, PT ;  /* 0x000000700300780c */ /* 0x000fe40003f64270 */
[----:B-1----:R-:W-:Y:S02]  /*2a80*/  FSEL R34, R47, -INF , P6 ;  /* 0xff8000002f227808 */ /* 0x002fe40003000000 */
[----:B------:R0:W-:Y:S01]  /*2a90*/  MUFU.TANH R92, R57 ;  /* 0x00000039005c7308 */ /* 0x0001e20000002400 */
[----:B---3--:R-:W-:Y:S01]  /*2aa0*/  FMUL.FTZ R58, R0, R32 ;  /* 0x00000020003a7220 */ /* 0x008fe20000410000 */
[----:B------:R-:W-:Y:S02]  /*2ab0*/  FSEL R32, R88, -INF , P2 ;  /* 0xff80000058207808 */ /* 0x000fe40001000000 */
[C---:B------:R-:W-:Y:S02]  /*2ac0*/  ISETP.GT.AND P2, PT, R3.reuse, 0x71, PT ;  /* 0x000000710300780c */ /* 0x040fe40003f44270 */
[----:B------:R-:W-:-:S02]  /*2ad0*/  ISETP.GT.AND P6, PT, R3, 0x78, PT ;  /* 0x000000780300780c */ /* 0x000fc40003fc4270 */
[----:B------:R1:W-:Y:S01]  /*2ae0*/  MUFU.TANH R72, R58 ;  /* 0x0000003a00487308 */ /* 0x0003e20000002400 */
[----:B0-----:R-:W-:Y:S01]  /*2af0*/  FSEL R57, R48, -INF , P5 ;  /* 0xff80000030397808 */ /* 0x001fe20002800000 */
[----:B------:R-:W-:Y:S01]  /*2b00*/  FMUL.FTZ R48, R0, R33 ;  /* 0x0000002100307220 */ /* 0x000fe20000410000 */
[----:B------:R-:W-:Y:S02]  /*2b10*/  FSEL R33, R59, -INF , P4 ;  /* 0xff8000003b217808 */ /* 0x000fe40002000000 */
[----:B------:R-:W-:Y:S02]  /*2b20*/  FMNMX.FTZ R67, R57, R66, !PT ;  /* 0x0000004239437209 */ /* 0x000fe40007810000 */
[----:B------:R-:W-:Y:S01]  /*2b30*/  FSEL R59, R90, -INF , P3 ;  /* 0xff8000005a3b7808 */ /* 0x000fe20001800000 */
[----:B------:R-:W0:Y:S01]  /*2b40*/  MUFU.TANH R91, R91 ;  /* 0x0000005b005b7308 */ /* 0x000e220000002400 */
[----:B-1----:R-:W-:Y:S01]  /*2b50*/  FSEL R58, R50, -INF , P4 ;  /* 0xff800000323a7808 */ /* 0x002fe20002000000 */
[C---:B------:R-:W-:Y:S01]  /*2b60*/  FMUL.FTZ R90, R0.reuse, R38 ;  /* 0x00000026005a7220 */ /* 0x040fe20000410000 */
[----:B------:R-:W-:Y:S01]  /*2b70*/  FSEL R47, R49, -INF , P5 ;  /* 0xff800000312f7808 */ /* 0x000fe20002800000 */
[----:B------:R-:W-:Y:S01]  /*2b80*/  FMUL.FTZ R49, R0, R36 ;  /* 0x0000002400317220 */ /* 0x000fe20000410000 */
[----:B------:R-:W-:-:S02]  /*2b90*/  FMNMX.FTZ R50, R58, R67, !PT ;  /* 0x000000433a327209 */ /* 0x000fc40007810000 */
[----:B------:R-:W-:Y:S01]  /*2ba0*/  ISETP.GT.AND P5, PT, R3, 0x79, PT ;  /* 0x000000790300780c */ /* 0x000fe20003fa4270 */
[----:B------:R1:W-:Y:S01]  /*2bb0*/  MUFU.TANH R88, R62 ;  /* 0x0000003e00587308 */ /* 0x0003e20000002400 */
[----:B------:R-:W-:Y:S01]  /*2bc0*/  FMNMX.FTZ R67, R59, R50, !PT ;  /* 0x000000323b437209 */ /* 0x000fe20007810000 */
[----:B------:R-:W-:Y:S01]  /*2bd0*/  FMUL.FTZ R50, R0, R37 ;  /* 0x0000002500327220 */ /* 0x000fe20000410000 */
[----:B------:R-:W-:Y:S02]  /*2be0*/  FSEL R37, R77, -INF , P2 ;  /* 0xff8000004d257808 */ /* 0x000fe40001000000 */
[----:B------:R-:W-:Y:S02]  /*2bf0*/  FSEL R66, R80, -INF , P6 ;  /* 0xff80000050427808 */ /* 0x000fe40003000000 */
[----:B------:R-:W-:Y:S01]  /*2c00*/  ISETP.GT.AND P4, PT, R3, 0x80, PT ;  /* 0x000000800300780c */ /* 0x000fe20003f84270 */
[----:B------:R-:W2:Y:S01]  /*2c10*/  MUFU.TANH R48, R48 ;  /* 0x0000003000307308 */ /* 0x000ea20000002400 */
[----:B-1----:R-:W-:-:S02]  /*2c20*/  FSEL R62, R76, -INF , P2 ;  /* 0xff8000004c3e7808 */ /* 0x002fc40001000000 */
[----:B0-----:R-:W-:Y:S02]  /*2c30*/  FSEL R36, R91, -INF , P3 ;  /* 0xff8000005b247808 */ /* 0x001fe40001800000 */
[----:B------:R-:W-:Y:S02]  /*2c40*/  FMNMX.FTZ R77, R62, R67, !PT ;  /* 0x000000433e4d7209 */ /* 0x000fe40007810000 */
[----:B------:R-:W-:Y:S01]  /*2c50*/  FSEL R67, R84, -INF , P5 ;  /* 0xff80000054437808 */ /* 0x000fe20002800000 */
[----:B------:R-:W0:Y:S01]  /*2c60*/  MUFU.TANH R49, R49 ;  /* 0x0000003100317308 */ /* 0x000e220000002400 */
[----:B------:R-:W-:Y:S01]  /*2c70*/  FMNMX.FTZ R74, R66, R77, !PT ;  /* 0x0000004d424a7209 */ /* 0x000fe20007810000 */
[----:B------:R-:W-:Y:S01]  /*2c80*/  FMUL.FTZ R77, R0, R40 ;  /* 0x00000028004d7220 */ /* 0x000fe20000410000 */
[----:B------:R-:W-:Y:S02]  /*2c90*/  ISETP.GT.AND P3, PT, R3, 0x81, PT ;  /* 0x000000810300780c */ /* 0x000fe40003f64270 */
[----:B------:R-:W-:Y:S01]  /*2ca0*/  FSEL R70, R86, -INF , P4 ;  /* 0xff80000056467808 */ /* 0x000fe20002000000 */
[----:B------:R-:W-:Y:S01]  /*2cb0*/  FMUL.FTZ R86, R0, R42 ;  /* 0x0000002a00567220 */ /* 0x000fe20000410000 */
[----:B------:R-:W-:Y:S01]  /*2cc0*/  FMNMX.FTZ R91, R67, R74, !PT ;  /* 0x0000004a435b7209 */ /* 0x000fe20007810000 */
[----:B------:R1:W3:Y:S01]  /*2cd0*/  MUFU.TANH R76, R50 ;  /* 0x00000032004c7308 */ /* 0x0002e20000002400 */
[----:B------:R-:W-:-:S02]  /*2ce0*/  ISETP.GT.AND P2, PT, R3, 0x88, PT ;  /* 0x000000880300780c */ /* 0x000fc40003f44270 */
[----:B------:R-:W-:Y:S01]  /*2cf0*/  FSEL R40, R82, -INF , P6 ;  /* 0xff80000052287808 */ /* 0x000fe20003000000 */
[----:B------:R-:W-:Y:S01]  /*2d00*/  FMUL.FTZ R82, R0, R41 ;  /* 0x0000002900527220 */ /* 0x000fe20000410000 */
[----:B------:R-:W-:Y:S02]  /*2d10*/  FSEL R71, R71, -INF , P3 ;  /* 0xff80000047477808 */ /* 0x000fe40001800000 */
[----:B------:R-:W-:Y:S01]  /*2d20*/  FMNMX.FTZ R74, R70, R91, !PT ;  /* 0x0000005b464a7209 */ /* 0x000fe20007810000 */
[----:B------:R0:W4:Y:S01]  /*2d30*/  MUFU.TANH R80, R77 ;  /* 0x0000004d00507308 */ /* 0x0001220000002400 */
[----:B------:R-:W-:Y:S02]  /*2d40*/  ISETP.GT.AND P6, PT, R3, 0x89, PT ;  /* 0x000000890300780c */ /* 0x000fe40003fc4270 */
[----:B------:R-:W-:Y:S02]  /*2d50*/  FSEL R72, R72, -INF , P2 ;  /* 0xff80000048487808 */ /* 0x000fe40001000000 */
[----:B------:R-:W-:-:S02]  /*2d60*/  FMNMX.FTZ R41, R71, R74, !PT ;  /* 0x0000004a47297209 */ /* 0x000fc40007810000 */
[----:B-1----:R-:W-:Y:S01]  /*2d70*/  FSEL R50, R85, -INF , P5 ;  /* 0xff80000055327808 */ /* 0x002fe20002800000 */
[----:B------:R-:W1:Y:S01]  /*2d80*/  MUFU.TANH R82, R82 ;  /* 0x0000005200527308 */ /* 0x000e620000002400 */
[----:B------:R-:W-:Y:S02]  /*2d90*/  ISETP.GT.AND P5, PT, R3, 0x90, PT ;  /* 0x000000900300780c */ /* 0x000fe40003fa4270 */
[----:B--2---:R-:W-:Y:S02]  /*2da0*/  FSEL R74, R48, -INF , P6 ;  /* 0xff800000304a7808 */ /* 0x004fe40003000000 */
[----:B------:R-:W-:Y:S02]  /*2db0*/  FMNMX.FTZ R85, R72, R41, !PT ;  /* 0x0000002948557209 */ /* 0x000fe40007810000 */
[----:B------:R-:W-:Y:S01]  /*2dc0*/  FSEL R41, R87, -INF , P4 ;  /* 0xff80000057297808 */ /* 0x000fe20002000000 */
[----:B------:R-:W2:Y:S01]  /*2dd0*/  MUFU.TANH R90, R90 ;  /* 0x0000005a005a7308 */ /* 0x000ea20000002400 */
[----:B------:R-:W-:-:S02]  /*2de0*/  ISETP.GT.AND P4, PT, R3, 0x91, PT ;  /* 0x000000910300780c */ /* 0x000fc40003f84270 */
[----:B0-----:R-:W-:Y:S02]  /*2df0*/  FSEL R77, R49, -INF , P5 ;  /* 0xff800000314d7808 */ /* 0x001fe40002800000 */
[----:B------:R-:W-:Y:S02]  /*2e00*/  FMNMX.FTZ R84, R74, R85, !PT ;  /* 0x000000554a547209 */ /* 0x000fe40007810000 */
[----:B------:R-:W-:Y:S01]  /*2e10*/  FSEL R48, R92, -INF , P3 ;  /* 0xff8000005c307808 */ /* 0x000fe20001800000 */
[----:B------:R-:W0:Y:S01]  /*2e20*/  MUFU.TANH R86, R86 ;  /* 0x0000005600567308 */ /* 0x000e220000002400 */
[----:B------:R-:W-:Y:S02]  /*2e30*/  ISETP.GT.AND P3, PT, R3, 0x98, PT ;  /* 0x000000980300780c */ /* 0x000fe40003f64270 */
[----:B---3--:R-:W-:Y:S02]  /*2e40*/  FSEL R76, R76, -INF , P4 ;  /* 0xff8000004c4c7808 */ /* 0x008fe40002000000 */
[----:B------:R-:W-:-:S02]  /*2e50*/  FMNMX.FTZ R85, R77, R84, !PT ;  /* 0x000000544d557209 */ /* 0x000fc40007810000 */
[----:B------:R-:W-:Y:S01]  /*2e60*/  FSEL R49, R88, -INF , P2 ;  /* 0xff80000058317808 */ /* 0x000fe20001000000 */
[----:B------:R-:W-:Y:S01]  /*2e70*/  FMUL.FTZ R88, R0, R35 ;  /* 0x0000002300587220 */ /* 0x000fe20000410000 */
[----:B----4-:R-:W-:Y:S02]  /*2e80*/  FSEL R87, R80, -INF , P3 ;  /* 0xff80000050577808 */ /* 0x010fe40001800000 */
[----:B------:R-:W-:Y:S02]  /*2e90*/  ISETP.GT.AND P2, PT, R3, 0x99, PT ;  /* 0x000000990300780c */ /* 0x000fe40003f44270 */
[----:B------:R-:W-:Y:S01]  /*2ea0*/  FMNMX.FTZ R80, R76, R85, !PT ;  /* 0x000000554c507209 */ /* 0x000fe20007810000 */
[----:B------:R-:W3:Y:S01]  /*2eb0*/  MUFU.TANH R88, R88 ;  /* 0x0000005800587308 */ /* 0x000ee20000002400 */
[----:B-1----:R-:W-:Y:S02]  /*2ec0*/  FSEL R85, R82, -INF , P2 ;  /* 0xff80000052557808 */ /* 0x002fe40001000000 */
[----:B------:R-:W-:-:S02]  /*2ed0*/  FMNMX.FTZ R80, R87, R80, !PT ;  /* 0x0000005057507209 */ /* 0x000fc40007810000 */
[----:B--2---:R-:W-:Y:S02]  /*2ee0*/  FSEL R90, R90, -INF , P5 ;  /* 0xff8000005a5a7808 */ /* 0x004fe40002800000 */
[----:B------:R-:W-:Y:S02]  /*2ef0*/  FMNMX.FTZ R82, R85, R80, !PT ;  /* 0x0000005055527209 */ /* 0x000fe40007810000 */
[----:B------:R-:W-:Y:S02]  /*2f00*/  MOV R80, UR18 ;  /* 0x0000001200507c02 */ /* 0x000fe40008000f00 */
[----:B0-----:R-:W-:Y:S01]  /*2f10*/  FSEL R86, R86, -INF , P3 ;  /* 0xff80000056567808 */ /* 0x001fe20001800000 */
[----:B------:R-:W0:Y:S01]  /*2f20*/  SHFL.BFLY PT, R3, R82, 0x2, 0x1f ;  /* 0x0c401f0052037f89 */ /* 0x000e2200000e0000 */
[----:B---3--:R-:W-:Y:S02]  /*2f30*/  FSEL R88, R88, -INF , P6 ;  /* 0xff80000058587808 */ /* 0x008fe40003000000 */
[----:B0-----:R-:W-:Y:S01]  /*2f40*/  FMNMX.FTZ R84, R82, R3, !PT ;  /* 0x0000000352547209 */ /* 0x001fe20007810000 */
[----:B------:R-:W-:-:S04]  /*2f50*/  FMUL.FTZ R82, R0, R43 ;  /* 0x0000002b00527220 */ /* 0x000fc80000410000 */
[----:B------:R-:W0:Y:S02]  /*2f60*/  SHFL.BFLY PT, R3, R84, 0x1, 0x1f ;  /* 0x0c201f0054037f89 */ /* 0x000e2400000e0000 */
[----:B------:R-:W1:Y:S02]  /*2f70*/  MUFU.TANH R82, R82 ;  /* 0x0000005200527308 */ /* 0x000e640000002400 */
[----:B-1----:R-:W-:Y:S02]  /*2f80*/  FSEL R82, R82, -INF , P2 ;  /* 0xff80000052527808 */ /* 0x002fe40001000000 */
[----:B0-----:R-:W-:Y:S01]  /*2f90*/  FMNMX.FTZ R3, R84, R3, !PT ;  /* 0x0000000354037209 */ /* 0x001fe20007810000 */
[----:B------:R-:W-:Y:S01]  /*2fa0*/  FMUL.FTZ R84, R0, R39 ;  /* 0x0000002700547220 */ /* 0x000fe20000410000 */
[----:B------:R-:W-:Y:S02]  /*2fb0*/  FMNMX.FTZ R39, R4, R5, !PT ;  /* 0x0000000504277209 */ /* 0x000fe40007810000 */
[C---:B------:R-:W-:Y:S01]  /*2fc0*/  FSETP.NEU.FTZ.AND P0, PT, R3.reuse, -INF , PT ;  /* 0xff8000000300780b */ /* 0x040fe20003f1d000 */
[----:B------:R-:W-:Y:S01]  /*2fd0*/  FFMA.FTZ R80, R3, R80, -8 ;  /* 0xc100000003507423 */ /* 0x000fe20000010050 */
[----:B------:R-:W-:Y:S01]  /*2fe0*/  FMNMX.FTZ R38, R6, R39, !PT ;  /* 0x0000002706267209 */ /* 0x000fe20007810000 */
[----:B------:R-:W0:Y:S03]  /*2ff0*/  MUFU.TANH R84, R84 ;  /* 0x0000005400547308 */ /* 0x000e260000002400 */
[----:B------:R-:W-:-:S02]  /*3000*/  FMNMX.FTZ R43, R7, R38, !PT ;  /* 0x00000026072b7209 */ /* 0x000fc40007810000 */
[----:B------:R-:W-:Y:S02]  /*3010*/  FSEL R80, R80, RZ, P0 ;  /* 0x000000ff50507208 */ /* 0x000fe40000000000 */
[----:B------:R-:W-:Y:S02]  /*3020*/  FMNMX.FTZ R42, R8, R43, !PT ;  /* 0x0000002b082a7209 */ /* 0x000fe40007810000 */
[----:B------:R-:W-:Y:S01]  /*3030*/  ISETP.NE.AND P0, PT, R108, RZ, PT ;  /* 0x000000ff6c00720c */ /* 0x000fe20003f05270 */
        /* <DEDUP_REMOVED lines=10> */
[----:B------:R1:W-:Y:S01]  /*30e0*/  MUFU.EX2 R39, R52 ;  /* 0x0000003400277308 */ /* 0x0003e20000000800 */
[--C-:B------:R-:W-:Y:S01]  /*30f0*/  FFMA.FTZ R42, R55, UR18, -R80.reuse ;  /* 0x00000012372a7c23 */ /* 0x100fe20008010850 */
[--C-:B------:R-:W-:Y:S01]  /*3100*/  FFMA.FTZ R53, R56, UR18, -R80.reuse ;  /* 0x0000001238357c23 */ /* 0x100fe20008010850 */
[--C-:B------:R-:W-:Y:S01]  /*3110*/  FFMA.FTZ R91, R81, UR18, -R80.reuse ;  /* 0x00000012515b7c23 */ /* 0x100fe20008010850 */
[----:B0-----:R-:W-:Y:S01]  /*3120*/  FSEL R84, R84, -INF , P4 ;  /* 0xff80000054547808 */ /* 0x001fe20002000000 */
[--C-:B------:R-:W-:Y:S01]  /*3130*/  FFMA.FTZ R75, R75, UR18, -R80.reuse ;  /* 0x000000124b4b7c23 */ /* 0x100fe20008010850 */
[--C-:B------:R-:W-:Y:S01]  /*3140*/  FFMA.FTZ R14, R14, UR18, -R80.reuse ;  /* 0x000000120e0e7c23 */ /* 0x100fe20008010850 */
[--C-:B------:R-:W-:Y:S01]  /*3150*/  FFMA.FTZ R19, R19, UR18, -R80.reuse ;  /* 0x0000001213137c23 */ /* 0x100fe20008010850 */
[----:B------:R0:W-:Y:S01]  /*3160*/  MUFU.EX2 R43, R54 ;  /* 0x00000036002b7308 */ /* 0x0001e20000000800 */
[----:B-1----:R-:W-:Y:S01]  /*3170*/  FMNMX.FTZ R52, R12, R51, !PT ;  /* 0x000000330c347209 */ /* 0x002fe20007810000 */
        /* <DEDUP_REMOVED lines=18> */
[----:B------:R-:W-:Y:S01]  /*32a0*/  FFMA.FTZ R72, R72, UR18, -R80 ;  /* 0x0000001248487c23 */ /* 0x000fe20008010850 */
[----:B------:R-:W-:Y:S01]  /*32b0*/  FMNMX.FTZ R52, R18, R55, !PT ;  /* 0x0000003712347209 */ /* 0x000fe20007810000 */
[----:B------:R-:W-:Y:S03]  /*32c0*/  MUFU.EX2 R14, R14 ;  /* 0x0000000e000e7308 */ /* 0x000fe60000000800 */
[----:B------:R-:W-:-:S04]  /*32d0*/  FMNMX.FTZ R55, R23, R52, !PT ;  /* 0x0000003417377209 */ /* 0x000fc80007810000 */
        /* <DEDUP_REMOVED lines=10> */
[----:B------:R-:W-:Y:S01]  /*3380*/  FFMA.FTZ R56, R61, UR18, -R80 ;  /* 0x000000123d387c23 */ /* 0x000fe20008010850 */
[----:B------:R-:W-:Y:S02]  /*3390*/  MUFU.EX2 R55, R83 ;  /* 0x0000005300377308 */ /* 0x000fe40000000800 */
[----:B------:R-:W-:Y:S01]  /*33a0*/  FMNMX.FTZ R60, R46, R81, !PT ;  /* 0x000000512e3c7209 */ /* 0x000fe20007810000 */
[----:B------:R-:W-:-:S03]  /*33b0*/  IMAD.U32 R81, RZ, RZ, UR18 ;  /* 0x00000012ff517e24 */ /* 0x000fc6000f8e00ff */
[----:B------:R-:W-:Y:S01]  /*33c0*/  FMNMX.FTZ R61, R31, R60, !PT ;  /* 0x0000003c1f3d7209 */ /* 0x000fe20007810000 */
[--C-:B------:R-:W-:Y:S01]  /*33d0*/  FFMA.FTZ R60, R63, UR18, -R80.reuse ;  /* 0x000000123f3c7c23 */ /* 0x100fe20008010850 */
[----:B------:R-:W-:Y:S01]  /*33e0*/  FFMA.FTZ R63, R64, UR18, -R80 ;  /* 0x00000012403f7c23 */ /* 0x000fe20008010850 */
[----:B------:R-:W1:Y:S01]  /*33f0*/  MUFU.EX2 R35, R35 ;  /* 0x0000002300237308 */ /* 0x000e620000000800 */
[----:B------:R-:W-:-:S04]  /*3400*/  FMNMX.FTZ R61, R32, R61, !PT ;  /* 0x0000003d203d7209 */ /* 0x000fc80007810000 */
[----:B0-----:R-:W-:-:S03]  /*3410*/  FMNMX.FTZ R78, R34, R61, !PT ;  /* 0x0000003d224e7209 */ /* 0x001fc60007810000 */
[----:B------:R-:W-:Y:S01]  /*3420*/  MUFU.EX2 R21, R21 ;  /* 0x0000001500157308 */ /* 0x000fe20000000800 */
[----:B------:R-:W-:-:S04]  /*3430*/  FMNMX.FTZ R78, R47, R78, !PT ;  /* 0x0000004e2f4e7209 */ /* 0x000fc80007810000 */
[----:B------:R-:W-:Y:S01]  /*3440*/  FMNMX.FTZ R61, R33, R78, !PT ;  /* 0x0000004e213d7209 */ /* 0x000fe20007810000 */
[--C-:B------:R-:W-:Y:S02]  /*3450*/  FFMA.FTZ R78, R65, UR18, -R80.reuse ;  /* 0x00000012414e7c23 */ /* 0x100fe40008010850 */
[----:B------:R-:W-:Y:S01]  /*3460*/  MUFU.EX2 R22, R22 ;  /* 0x0000001600167308 */ /* 0x000fe20000000800 */
[----:B------:R-:W-:Y:S02]  /*3470*/  FMNMX.FTZ R64, R36, R61, !PT ;  /* 0x0000003d24407209 */ /* 0x000fe40007810000 */
[----:B-1----:R-:W-:Y:S02]  /*3480*/  F2FP.SATFINITE.E4M3.F32.PACK_AB_MERGE_C R152, R35, R20, RZ ;  /* 0x000000142398723e */ /* 0x002fe400048070ff */
[----:B------:R-:W-:Y:S01]  /*3490*/  FMNMX.FTZ R65, R37, R64, !PT ;  /* 0x0000004025417209 */ /* 0x000fe20007810000 */
[----:B------:R-:W-:Y:S01]  /*34a0*/  FFMA.FTZ R64, R68, UR18, -R80 ;  /* 0x0000001244407c23 */ /* 0x000fe20008010850 */
[----:B------:R-:W-:Y:S01]  /*34b0*/  F2FP.SATFINITE.E4M3.F32.PACK_AB_MERGE_C R152, R19, R14, R152 ;  /* 0x0000000e1398723e */ /* 0x000fe20004807098 */
[----:B------:R0:W-:Y:S01]  /*34c0*/  MUFU.EX2 R61, R78 ;  /* 0x0000004e003d7308 */ /* 0x0001e20000000800 */
[----:B------:R-:W-:-:S04]  /*34d0*/  FMNMX.FTZ R65, R40, R65, !PT ;  /* 0x0000004128417209 */ /* 0x000fc80007810000 */
[----:B------:R-:W-:Y:S01]  /*34e0*/  FMNMX.FTZ R68, R50, R65, !PT ;  /* 0x0000004132447209 */ /* 0x000fe20007810000 */
[--C-:B------:R-:W-:Y:S02]  /*34f0*/  FFMA.FTZ R65, R69, UR18, -R80.reuse ;  /* 0x0000001245417c23 */ /* 0x100fe40008010850 */
[----:B------:R-:W1:Y:S01]  /*3500*/  MUFU.EX2 R24, R24 ;  /* 0x0000001800187308 */ /* 0x000e620000000800 */
[----:B------:R-:W-:Y:S01]  /*3510*/  FMNMX.FTZ R69, R41, R68, !PT ;  /* 0x0000004429457209 */ /* 0x000fe20007810000 */
[----:B0-----:R-:W-:-:S03]  /*3520*/  FFMA.FTZ R78, R73, UR18, -R80 ;  /* 0x00000012494e7c23 */ /* 0x001fc60008010850 */
[----:B------:R-:W-:-:S03]  /*3530*/  FMNMX.FTZ R68, R48, R69, !PT ;  /* 0x0000004530447209 */ /* 0x000fc60007810000 */
[----:B------:R-:W-:Y:S01]  /*3540*/  MUFU.EX2 R38, R38 ;  /* 0x0000002600267308 */ /* 0x000fe20000000800 */
[----:B------:R-:W-:-:S04]  /*3550*/  FMNMX.FTZ R69, R49, R68, !PT ;  /* 0x0000004431457209 */ /* 0x000fc80007810000 */
[----:B------:R-:W-:-:S03]  /*3560*/  FMNMX.FTZ R69, R88, R69, !PT ;  /* 0x0000004558457209 */ /* 0x000fc60007810000 */
[----:B------:R-:W-:Y:S01]  /*3570*/  MUFU.EX2 R42, R42 ;  /* 0x0000002a002a7308 */ /* 0x000fe20000000800 */
[----:B------:R-:W-:Y:S02]  /*3580*/  FMNMX.FTZ R73, R90, R69, !PT ;  /* 0x000000455a497209 */ /* 0x000fe40007810000 */
[----:B-1----:R-:W-:Y:S02]  /*3590*/  F2FP.SATFINITE.E4M3.F32.PACK_AB_MERGE_C R154, R39, R24, RZ ;  /* 0x00000018279a723e */ /* 0x002fe400048070ff */
[----:B------:R-:W-:Y:S02]  /*35a0*/  FMNMX.FTZ R73, R84, R73, !PT ;  /* 0x0000004954497209 */ /* 0x000fe40007810000 */
[----:B------:R-:W-:Y:S01]  /*35b0*/  F2FP.SATFINITE.E4M3.F32.PACK_AB_MERGE_C R154, R22, R21, R154 ;  /* 0x00000015169a723e */ /* 0x000fe2000480709a */
[----:B------:R-:W-:Y:S01]  /*35c0*/  MUFU.EX2 R69, R75 ;  /* 0x0000004b00457308 */ /* 0x000fe20000000800 */
[----:B------:R-:W-:-:S04]  /*35d0*/  FMNMX.FTZ R73, R86, R73, !PT ;  /* 0x0000004956497209 */ /* 0x000fc80007810000 */
[----:B------:R-:W-:-:S03]  /*35e0*/  FMNMX.FTZ R73, R82, R73, !PT ;  /* 0x0000004952497209 */ /* 0x000fc60007810000 */
[----:B------:R-:W0:Y:S02]  /*35f0*/  MUFU.EX2 R53, R53 ;  /* 0x0000003500357308 */ /* 0x000e240000000800 */
[----:B------:R-:W1:Y:S06]  /*3600*/  SHFL.BFLY PT, R92, R73, 0x2, 0x1f ;  /* 0x0c401f00495c7f89 */ /* 0x000e6c00000e0000 */
[----:B------:R-:W-:Y:S08]  /*3610*/  MUFU.EX2 R68, R78 ;  /* 0x0000004e00447308 */ /* 0x000ff00000000800 */
[----:B------:R-:W-:Y:S01]  /*3620*/  MUFU.EX2 R78, R89 ;  /* 0x00000059004e7308 */ /* 0x000fe20000000800 */
[----:B0-----:R-:W-:-:S04]  /*3630*/  F2FP.SATFINITE.E4M3.F32.PACK_AB_MERGE_C R136, R53, R42, RZ ;  /* 0x0000002a3588723e */ /* 0x001fc800048070ff */
[----:B------:R-:W-:-:S03]  /*3640*/  F2FP.SATFINITE.E4M3.F32.PACK_AB_MERGE_C R136, R43, R38, R136 ;  /* 0x000000262b88723e */ /* 0x000fc60004807088 */
[----:B------:R-:W-:Y:S01]  /*3650*/  MUFU.EX2 R51, R51 ;  /* 0x0000003300337308 */ /* 0x000fe20000000800 */
[----:B-1----:R-:W-:Y:S01]  /*3660*/  FMNMX.FTZ R92, R73, R92, !PT ;  /* 0x0000005c495c7209 */ /* 0x002fe20007810000 */
[--C-:B------:R-:W-:Y:S01]  /*3670*/  FFMA.FTZ R73, R74, UR18, -R80.reuse ;  /* 0x000000124a497c23 */ /* 0x100fe20008010850 */
[--C-:B------:R-:W-:Y:S01]  /*3680*/  FFMA.FTZ R74, R77, UR18, -R80.reuse ;  /* 0x000000124d4a7c23 */ /* 0x100fe20008010850 */
[--C-:B------:R-:W-:Y:S02]  /*3690*/  FFMA.FTZ R77, R85, UR18, -R80.reuse ;  /* 0x00000012554d7c23 */ /* 0x100fe40008010850 */
[----:B------:R-:W0:Y:S02]  /*36a0*/  SHFL.BFLY PT, R75, R92, 0x1, 0x1f ;  /* 0x0c201f005c4b7f89 */ /* 0x000e2400000e0000 */
[----:B------:R-:W-:Y:S08]  /*36b0*/  MUFU.EX2 R54, R91 ;  /* 0x0000005b00367308 */ /* 0x000ff00000000800 */
[----:B------:R-:W1:Y:S08]  /*36c0*/  MUFU.EX2 R79, R79 ;  /* 0x0000004f004f7308 */ /* 0x000e700000000800 */
[----:B------:R-:W-:Y:S01]  /*36d0*/  MUFU.EX2 R56, R56 ;  /* 0x0000003800387308 */ /* 0x000fe20000000800 */
[----:B0-----:R-:W-:Y:S01]  /*36e0*/  FMNMX.FTZ R120, R92, R75, !PT ;  /* 0x0000004b5c787209 */ /* 0x001fe20007810000 */
[--C-:B------:R-:W-:Y:S01]  /*36f0*/  FFMA.FTZ R75, R76, UR18, -R80.reuse ;  /* 0x000000124c4b7c23 */ /* 0x100fe20008010850 */
[----:B------:R-:W-:Y:S01]  /*3700*/  FFMA.FTZ R76, R87, UR18, -R80 ;  /* 0x00000012574c7c23 */ /* 0x000fe20008010850 */
[----:B------:R-:W-:Y:S01]  /*3710*/  IMAD.U32 R87, RZ, RZ, UR45 ;  /* 0x0000002dff577e24 */ /* 0x000fe2000f8e00ff */
[C---:B------:R-:W-:Y:S01]  /*3720*/  FSETP.NEU.FTZ.AND P2, PT, R120.reuse, -INF , PT ;  /* 0xff8000007800780b */ /* 0x040fe20003f5d000 */
[----:B------:R-:W-:-:S02]  /*3730*/  FFMA.FTZ R81, R120, R81, -8 ;  /* 0xc100000078517423 */ /* 0x000fc40000010051 */
[----:B------:R-:W-:Y:S01]  /*3740*/  MUFU.EX2 R60, R60 ;  /* 0x0000003c003c7308 */ /* 0x000fe20000000800 */
[----:B-1----:R-:W-:Y:S02]  /*3750*/  F2FP.SATFINITE.E4M3.F32.PACK_AB_MERGE_C R138, R79, R54, RZ ;  /* 0x000000364f8a723e */ /* 0x002fe400048070ff */
[----:B------:R-:W-:Y:S02]  /*3760*/  FSEL R81, R81, RZ, P2 ;  /* 0x000000ff51517208 */ /* 0x000fe40001000000 */
[----:B------:R-:W-:-:S03]  /*3770*/  PLOP3.LUT P2, PT, PT, PT, UP0, 0x80, 0x0 ;  /* 0x000000000000781c */ /* 0x000fc60003f4f008 */
[----:B------:R-:W-:Y:S01]  /*3780*/  MUFU.EX2 R63, R63 ;  /* 0x0000003f003f7308 */ /* 0x000fe20000000800 */
        /* <DEDUP_REMOVED lines=15> */
[----:B------:R-:W0:Y:S01]  /*3880*/  MUFU.EX2 R5, R5 ;  /* 0x0000000500057308 */ /* 0x000e220000000800 */
[--C-:B------:R-:W-:Y:S01]  /*3890*/  FFMA.FTZ R15, R27, UR18, -R81.reuse ;  /* 0x000000121b0f7c23 */ /* 0x100fe20008010851 */
[--C-:B------:R-:W-:Y:S01]  /*38a0*/  FFMA.FTZ R28, R29, UR18, -R81.reuse ;  /* 0x000000121d1c7c23 */ /* 0x100fe20008010851 */
[--C-:B------:R-:W-:Y:S01]  /*38b0*/  FFMA.FTZ R11, R17, UR18, -R81.reuse ;  /* 0x00000012110b7c23 */ /* 0x100fe20008010851 */
[----:B------:R-:W-:Y:S01]  /*38c0*/  FFMA.FTZ R27, R45, UR18, -R81 ;  /* 0x000000122d1b7c23 */ /* 0x000fe20008010851 */
[----:B------:R-:W-:Y:S01]  /*38d0*/  FADD.FTZ R29, R14, R19 ;  /* 0x000000130e1d7221 */ /* 0x000fe20000010000 */
[--C-:B------:R-:W-:Y:S01]  /*38e0*/  FFMA.FTZ R17, R23, UR18, -R81.reuse ;  /* 0x0000001217117c23 */ /* 0x100fe20008010851 */
[--C-:B------:R-:W-:Y:S01]  /*38f0*/  FFMA.FTZ R23, R30, UR18, -R81.reuse ;  /* 0x000000121e177c23 */ /* 0x100fe20008010851 */
[----:B------:R-:W1:Y:S01]  /*3900*/  MUFU.EX2 R80, R80 ;  /* 0x0000005000507308 */ /* 0x000e620000000800 */
[----:B------:R-:W-:Y:S01]  /*3910*/  FFMA.FTZ R30, R46, UR18, -R81 ;  /* 0x000000122e1e7c23 */ /* 0x000fe20008010851 */
[----:B------:R-:W-:Y:S01]  /*3920*/  FADD.FTZ R46, R20, R29 ;  /* 0x0000001d142e7221 */ /* 0x000fe20000010000 */
[----:B------:R-:W-:Y:S01]  /*3930*/  FFMA.FTZ R29, R32, UR18, -R81 ;  /* 0x00000012201d7c23 */ /* 0x000fe20008010851 */
[----:B------:R-:W-:-:S02]  /*3940*/  @!P1 VIADD R32, R87, 0x12440 ;  /* 0x0001244057209836 */ /* 0x000fc40000000000 */
[--C-:B------:R-:W-:Y:S01]  /*3950*/  FFMA.FTZ R16, R16, UR18, -R81.reuse ;  /* 0x0000001210107c23 */ /* 0x100fe20008010851 */
[----:B------:R-:W-:Y:S01]  /*3960*/  FADD.FTZ R46, R35, R46 ;  /* 0x0000002e232e7221 */ /* 0x000fe20000010000 */
[----:B------:R-:W-:Y:S01]  /*3970*/  FFMA.FTZ R34, R34, UR18, -R81 ;  /* 0x0000001222227c23 */ /* 0x000fe20008010851 */
[----:B------:R-:W2:Y:S01]  /*3980*/  MUFU.EX2 R83, R83 ;  /* 0x0000005300537308 */ /* 0x000ea20000000800 */
[----:B0-----:R-:W-:Y:S01]  /*3990*/  FADD.FTZ R45, R4, R5 ;  /* 0x00000005042d7221 */ /* 0x001fe20000010000 */
[----:B------:R-:W-:Y:S01]  /*39a0*/  FADD.FTZ R87, R21, R46 ;  /* 0x0000002e15577221 */ /* 0x000fe20000010000 */
[----:B------:R-:W-:Y:S01]  /*39b0*/  @!P1 PRMT R32, RZ, 0x654, R32 ;  /* 0x00000654ff209816 */ /* 0x000fe20000000020 */
[--C-:B------:R-:W-:Y:S01]  /*39c0*/  FFMA.FTZ R47, R47, UR18, -R81.reuse ;  /* 0x000000122f2f7c23 */ /* 0x100fe20008010851 */
[----:B------:R-:W-:Y:S01]  /*39d0*/  FFMA.FTZ R26, R26, UR18, -R81 ;  /* 0x000000121a1a7c23 */ /* 0x000fe20008010851 */
[----:B------:R-:W-:Y:S01]  /*39e0*/  FADD.FTZ R87, R22, R87 ;  /* 0x0000005716577221 */ /* 0x000fe20000010000 */
[----:B------:R0:W-:Y:S01]  /*39f0*/  @!P1 SYNCS.ARRIVE.TRANS64.RED.A1T0 RZ, [R32+URZ], RZ ;  /* 0x000000ff20ff99a7 */ /* 0x0001e2000810043f */
[----:B------:R-:W3:Y:S01]  /*3a00*/  MUFU.EX2 R6, R6 ;  /* 0x0000000600067308 */ /* 0x000ee20000000800 */
        /* <DEDUP_REMOVED lines=8> */
[C---:B--2---:R-:W-:Y:S01]  /*3a90*/  FADD.FTZ R45, R83.reuse, R92 ;  /* 0x0000005c532d7221 */ /* 0x044fe20000010000 */
[--C-:B------:R-:W-:Y:S01]  /*3aa0*/  FFMA.FTZ R88, R88, UR18, -R81.reuse ;  /* 0x0000001258587c23 */ /* 0x100fe20008010851 */
[--C-:B------:R-:W-:Y:S01]  /*3ab0*/  FFMA.FTZ R90, R90, UR18, -R81.reuse ;  /* 0x000000125a5a7c23 */ /* 0x100fe20008010851 */
[----:B------:R-:W-:Y:S01]  /*3ac0*/  F2FP.SATFINITE.E4M3.F32.PACK_AB_MERGE_C R80, R83, R80, RZ ;  /* 0x000000505350723e */ /* 0x000fe200048070ff */
[--C-:B------:R-:W-:Y:S01]  /*3ad0*/  FFMA.FTZ R84, R84, UR18, -R81.reuse ;  /* 0x0000001254547c23 */ /* 0x100fe20008010851 */
[----:B------:R-:W-:Y:S01]  /*3ae0*/  FFMA.FTZ R86, R86, UR18, -R81 ;  /* 0x0000001256567c23 */ /* 0x000fe20008010851 */
[----:B------:R-:W-:Y:S01]  /*3af0*/  F2FP.SATFINITE.E4M3.F32.PACK_AB_MERGE_C R138, R52, R51, R138 ;  /* 0x00000033348a723e */ /* 0x000fe2000480708a */
[----:B------:R-:W2:Y:S01]  /*3b00*/  MUFU.EX2 R10, R10 ;  /* 0x0000000a000a7308 */ /* 0x000ea20000000800 */
[----:B---3--:R-:W-:Y:S01]  /*3b10*/  FADD.FTZ R46, R6, R45 ;  /* 0x0000002d062e7221 */ /* 0x008fe20000010000 */
[----:B------:R-:W-:-:S06]  /*3b20*/  F2FP.SATFINITE.E4M3.F32.PACK_AB_MERGE_C R153, R5, R4, R80 ;  /* 0x000000040599723e */ /* 0x000fcc0004807050 */
[----:B------:R-:W3:Y:S01]  /*3b30*/  MUFU.EX2 R85, R85 ;  /* 0x0000005500557308 */ /* 0x000ee20000000800 */
[----:B-1----:R-:W-:Y:S01]  /*3b40*/  FADD.FTZ R45, R7, R46 ;  /* 0x0000002e072d7221 */ /* 0x002fe20000010000 */
[----:B------:R-:W-:-:S04]  /*3b50*/  FADD.FTZ R46, R24, R87 ;  /* 0x00000057182e7221 */ /* 0x000fc80000010000 */
[----:B------:R-:W-:Y:S01]  /*3b60*/  FADD.FTZ R87, R39, R46 ;  /* 0x0000002e27577221 */ /* 0x000fe20000010000 */
[----:B------:R-:W-:Y:S01]  /*3b70*/  FFMA.FTZ R46, R37, UR18, -R81 ;  /* 0x00000012252e7c23 */ /* 0x000fe20008010851 */
[----:B------:R-:W1:Y:S01]  /*3b80*/  MUFU.EX2 R8, R8 ;  /* 0x0000000800087308 */ /* 0x000e620000000800 */
[----:B--2---:R-:W-:Y:S01]  /*3b90*/  FADD.FTZ R92, R10, R45 ;  /* 0x0000002d0a5c7221 */ /* 0x004fe20000010000 */
[--C-:B------:R-:W-:Y:S01]  /*3ba0*/  FFMA.FTZ R45, R33, UR18, -R81.reuse ;  /* 0x00000012212d7c23 */ /* 0x100fe20008010851 */
[--C-:B------:R-:W-:Y:S01]  /*3bb0*/  FFMA.FTZ R33, R36, UR18, -R81.reuse ;  /* 0x0000001224217c23 */ /* 0x100fe20008010851 */
[----:B------:R-:W-:-:S04]  /*3bc0*/  FFMA.FTZ R81, R82, UR18, -R81 ;  /* 0x0000001252517c23 */ /* 0x000fc80008010851 */
[----:B------:R-:W2:Y:S01]  /*3bd0*/  MUFU.EX2 R9, R9 ;  /* 0x0000000900097308 */ /* 0x000ea20000000800 */
[C---:B---3--:R-:W-:Y:S01]  /*3be0*/  FADD.FTZ R89, R85.reuse, R92 ;  /* 0x0000005c55597221 */ /* 0x048fe20000010000 */
[----:B------:R-:W-:Y:S01]  /*3bf0*/  FADD.FTZ R92, R38, R87 ;  /* 0x00000057265c7221 */ /* 0x000fe20000010000 */
[----:B------:R-:W-:Y:S01]  /*3c00*/  F2FP.SATFINITE.E4M3.F32.PACK_AB_MERGE_C R85, R85, R10, RZ ;  /* 0x0000000a5555723e */ /* 0x000fe200048070ff */
[----:B------:R-:W-:Y:S02]  /*3c10*/  IMAD.MOV.U32 R38, RZ, RZ, R25 ;  /* 0x000000ffff267224 */ /* 0x000fe400078e0019 */
[----:B------:R-:W-:Y:S01]  /*3c20*/  FADD.FTZ R87, R43, R92 ;  /* 0x0000005c2b577221 */ /* 0x000fe20000010000 */
[----:B------:R-:W-:Y:S01]  /*3c30*/  F2FP.SATFINITE.E4M3.F32.PACK_AB_MERGE_C R155, R7, R6, R85 ;  /* 0x00000006079b723e */ /* 0x000fe20004807055 */
[----:B------:R-:W3:Y:S01]  /*3c40*/  MUFU.EX2 R13, R13 ;  /* 0x0000000d000d7308 */ /* 0x000ee20000000800 */
[----:B------:R-:W-:Y:S02]  /*3c50*/  IMAD.MOV.U32 R43, RZ, RZ, R25 ;  /* 0x000000ffff2b7224 */ /* 0x000fe400078e0019 */
[----:B------:R-:W-:Y:S01]  /*3c60*/  FADD.FTZ R92, R42, R87 ;  /* 0x000000572a5c7221 */ /* 0x000fe20000010000 */
[----:B------:R-:W-:-:S03]  /*3c70*/  IMAD.MOV.U32 R42, RZ, RZ, R25 ;  /* 0x000000ffff2a7224 */ /* 0x000fc600078e0019 */
[----:B------:R-:W-:Y:S01]  /*3c80*/  FADD.FTZ R92, R53, R92 ;  /* 0x0000005c355c7221 */ /* 0x000fe20000010000 */
[----:B------:R-:W-:Y:S01]  /*3c90*/  IMAD.MOV.U32 R53, RZ, RZ, R25 ;  /* 0x000000ffff357224 */ /* 0x000fe200078e0019 */
[----:B------:R-:W4:Y:S08]  /*3ca0*/  MUFU.EX2 R16, R16 ;  /* 0x0000001000107308 */ /* 0x000f300000000800 */
[----:B------:R-:W5:Y:S08]  /*3cb0*/  MUFU.EX2 R11, R11 ;  /* 0x0000000b000b7308 */ /* 0x000f700000000800 */
[----:B0-----:R1:W-:Y:S08]  /*3cc0*/  MUFU.EX2 R32, R34 ;  /* 0x0000002200207308 */ /* 0x0013f00000000800 */
[----:B------:R-:W0:Y:S01]  /*3cd0*/  MUFU.EX2 R12, R12 ;  /* 0x0000000c000c7308 */ /* 0x000e220000000800 */
[----:B-1----:R-:W-:-:S04]  /*3ce0*/  FADD.FTZ R34, R8, R89 ;  /* 0x0000005908227221 */ /* 0x002fc80000010000 */
[----:B--2---:R-:W-:-:S03]  /*3cf0*/  FADD.FTZ R34, R9, R34 ;  /* 0x0000002209227221 */ /* 0x004fc60000010000 */
[----:B------:R-:W1:Y:S08]  /*3d00*/  MUFU.EX2 R17, R17 ;  /* 0x0000001100117308 */ /* 0x000e700000000800 */
[----:B------:R3:W-:Y:S08]  /*3d10*/  MUFU.EX2 R36, R47 ;  /* 0x0000002f00247308 */ /* 0x0007f00000000800 */
[----:B------:R-:W2:Y:S01]  /*3d20*/  MUFU.EX2 R26, R26 ;  /* 0x0000001a001a7308 */ /* 0x000ea20000000800 */
[----:B---3--:R-:W-:-:S04]  /*3d30*/  FADD.FTZ R47, R13, R34 ;  /* 0x000000220d2f7221 */ /* 0x008fc80000010000 */
[C---:B----4-:R-:W-:Y:S01]  /*3d40*/  FADD.FTZ R34, R16.reuse, R47 ;  /* 0x0000002f10227221 */ /* 0x050fe20000010000 */
[----:B------:R-:W-:Y:S01]  /*3d50*/  FADD.FTZ R47, R51, R92 ;  /* 0x0000005c332f7221 */ /* 0x000fe20000010000 */
[----:B------:R-:W-:Y:S01]  /*3d60*/  F2FP.SATFINITE.E4M3.F32.PACK_AB_MERGE_C R16, R16, R13, RZ ;  /* 0x0000000d1010723e */ /* 0x000fe200048070ff */
[----:B------:R-:W3:Y:S01]  /*3d70*/  MUFU.EX2 R15, R15 ;  /* 0x0000000f000f7308 */ /* 0x000ee20000000800 */
[----:B------:R-:W-:Y:S02]  /*3d80*/  IMAD.MOV.U32 R51, RZ, RZ, R25 ;  /* 0x000000ffff337224 */ /* 0x000fe400078e0019 */
[----:B------:R-:W-:Y:S01]  /*3d90*/  FADD.FTZ R47, R52, R47 ;  /* 0x0000002f342f7221 */ /* 0x000fe20000010000 */
[----:B------:R-:W-:Y:S01]  /*3da0*/  F2FP.SATFINITE.E4M3.F32.PACK_AB_MERGE_C R137, R9, R8, R16 ;  /* 0x000000080989723e */ /* 0x000fe20004807010 */
[----:B------:R-:W-:Y:S02]  /*3db0*/  IMAD.MOV.U32 R52, RZ, RZ, R25 ;  /* 0x000000ffff347224 */ /* 0x000fe400078e0019 */
[----:B------:R-:W-:Y:S01]  /*3dc0*/  FADD.FTZ R94, R54, R47 ;  /* 0x0000002f365e7221 */ /* 0x000fe20000010000 */
[----:B------:R-:W-:Y:S01]  /*3dd0*/  MOV R47, R25 ;  /* 0x00000019002f7202 */ /* 0x000fe20000000f00 */
[----:B------:R5:W-:Y:S01]  /*3de0*/  MUFU.EX2 R37, R45 ;  /* 0x0000002d00257308 */ /* 0x000be20000000800 */
[----:B------:R-:W-:-:S02]  /*3df0*/  IMAD.MOV.U32 R54, RZ, RZ, R25 ;  /* 0x000000ffff367224 */ /* 0x000fc400078e0019 */
[----:B------:R-:W-:-:S04]  /*3e00*/  FADD.FTZ R94, R79, R94 ;  /* 0x0000005e4f5e7221 */ /* 0x000fc80000010000 */
[----:B------:R-:W-:Y:S01]  /*3e10*/  FADD.FTZ R35, R55, R94 ;  /* 0x0000005e37237221 */ /* 0x000fe20000010000 */
[----:B------:R-:W4:Y:S01]  /*3e20*/  MUFU.EX2 R18, R18 ;  /* 0x0000001200127308 */ /* 0x000f220000000800 */
[----:B-----5:R-:W-:-:S04]  /*3e30*/  FADD.FTZ R45, R11, R34 ;  /* 0x000000220b2d7221 */ /* 0x020fc80000010000 */
[----:B0-----:R-:W-:-:S03]  /*3e40*/  FADD.FTZ R92, R12, R45 ;  /* 0x0000002d0c5c7221 */ /* 0x001fc60000010000 */
[----:B------:R-:W0:Y:S01]  /*3e50*/  MUFU.EX2 R27, R27 ;  /* 0x0000001b001b7308 */ /* 0x000e220000000800 */
[----:B-1----:R-:W-:-:S04]  /*3e60*/  FADD.FTZ R45, R17, R92 ;  /* 0x0000005c112d7221 */ /* 0x002fc80000010000 */
[----:B--2---:R-:W-:Y:S01]  /*3e70*/  FADD.FTZ R20, R26, R45 ;  /* 0x0000002d1a147221 */ /* 0x004fe20000010000 */
[----:B------:R-:W-:Y:S01]  /*3e80*/  FADD.FTZ R45, R56, R35 ;  /* 0x00000023382d7221 */ /* 0x000fe20000010000 */
[----:B------:R-:W-:Y:S01]  /*3e90*/  F2FP.SATFINITE.E4M3.F32.PACK_AB_MERGE_C R26, R26, R17, RZ ;  /* 0x000000111a1a723e */ /* 0x000fe200048070ff */
[----:B------:R-:W1:Y:S01]  /*3ea0*/  MUFU.EX2 R44, R44 ;  /* 0x0000002c002c7308 */ /* 0x000e620000000800 */
[----:B---3--:R-:W-:Y:S01]  /*3eb0*/  FADD.FTZ R39, R15, R20 ;  /* 0x000000140f277221 */ /* 0x008fe20000010000 */
[----:B------:R-:W-:Y:S01]  /*3ec0*/  FADD.FTZ R24, R60, R45 ;  /* 0x0000002d3c187221 */ /* 0x000fe20000010000 */
[C---:B------:R-:W-:Y:S01]  /*3ed0*/  F2FP.SATFINITE.E4M3.F32.PACK_AB_MERGE_C R60, R63.reuse, R60, RZ ;  /* 0x0000003c3f3c723e */ /* 0x040fe200048070ff */
[----:B------:R-:W-:Y:S02]  /*3ee0*/  IMAD.MOV.U32 R45, RZ, RZ, R25 ;  /* 0x000000ffff2d7224 */ /* 0x000fe400078e0019 */
[----:B----4-:R-:W-:Y:S01]  /*3ef0*/  FADD.FTZ R20, R18, R39 ;  /* 0x0000002712147221 */ /* 0x010fe20000010000 */
[----:B------:R-:W-:Y:S01]  /*3f00*/  FADD.FTZ R24, R63, R24 ;  /* 0x000000183f187221 */ /* 0x000fe20000010000 */
[----:B------:R-:W-:Y:S01]  /*3f10*/  F2FP.SATFINITE.E4M3.F32.PACK_AB_MERGE_C R140, R56, R55, R60 ;  /* 0x00000037388c723e */ /* 0x000fe2000480703c */
[----:B------:R-:W2:Y:S01]  /*3f20*/  MUFU.EX2 R23, R23 ;  /* 0x0000001700177308 */ /* 0x000ea20000000800 */
[----:B0-----:R-:W-:Y:S01]  /*3f30*/  FADD.FTZ R39, R27, R20 ;  /* 0x000000141b277221 */ /* 0x001fe20000010000 */
[----:B------:R-:W-:Y:S01]  /*3f40*/  F2FP.SATFINITE.E4M3.F32.PACK_AB_MERGE_C R139, R12, R11, R26 ;  /* 0x0000000b0c8b723e */ /* 0x000fe2000480701a */
[----:B------:R-:W-:-:S02]  /*3f50*/  IMAD.MOV.U32 R26, RZ, RZ, R25 ;  /* 0x000000ffff1a7224 */ /* 0x000fc400078e0019 */
[----:B------:R-:W-:-:S03]  /*3f60*/  IMAD.MOV.U32 R55, RZ, RZ, R25 ;  /* 0x000000ffff377224 */ /* 0x000fc600078e0019 */
[----:B------:R-:W0:Y:S01]  /*3f70*/  MUFU.EX2 R64, R64 ;  /* 0x0000004000407308 */ /* 0x000e220000000800 */
[C---:B-1----:R-:W-:Y:S01]  /*3f80*/  FADD.FTZ R10, R44.reuse, R39 ;  /* 0x000000272c0a7221 */ /* 0x042fe20000010000 */
[----:B------:R-:W-:Y:S01]  /*3f90*/  FADD.FTZ R39, R61, R24 ;  /* 0x000000183d277221 */ /* 0x000fe20000010000 */
[----:B------:R-:W-:Y:S01]  /*3fa0*/  F2FP.SATFINITE.E4M3.F32.PACK_AB_MERGE_C R27, R44, R27, RZ ;  /* 0x0000001b2c1b723e */ /* 0x000fe200048070ff */
[--C-:B------:R-:W-:Y:S02]  /*3fb0*/  IMAD.MOV.U32 R24, RZ, RZ, R25.reuse ;  /* 0x000000ffff187224 */ /* 0x100fe400078e0019 */
[----:B------:R-:W-:Y:S01]  /*3fc0*/  IMAD.MOV.U32 R44, RZ, RZ, R25 ;  /* 0x000000ffff2c7224 */ /* 0x000fe200078e0019 */
[----:B------:R-:W-:Y:S01]  /*3fd0*/  F2FP.SATFINITE.E4M3.F32.PACK_AB_MERGE_C R141, R18, R15, R27 ;  /* 0x0000000f128d723e */ /* 0x000fe2000480701b */
[----:B------:R-:W1:Y:S01]  /*3fe0*/  MUFU.EX2 R28, R28 ;  /* 0x0000001c001c7308 */ /* 0x000e620000000800 */
[----:B--2---:R-:W-:Y:S01]  /*3ff0*/  FADD.FTZ R13, R23, R10 ;  /* 0x0000000a170d7221 */ /* 0x004fe20000010000 */
[----:B------:R-:W-:-:S06]  /*4000*/  MOV R27, R25 ;  /* 0x00000019001b7202 */ /* 0x000fcc0000000f00 */
[----:B------:R-:W2:Y:S01]  /*4010*/  MUFU.EX2 R65, R65 ;  /* 0x0000004100417308 */ /* 0x000ea20000000800 */
[----:B0-----:R-:W-:Y:S01]  /*4020*/  FADD.FTZ R10, R64, R39 ;  /* 0x00000027400a7221 */ /* 0x001fe20000010000 */
[----:B------:R-:W-:-:S06]  /*4030*/  IMAD.MOV.U32 R39, RZ, RZ, R25 ;  /* 0x000000ffff277224 */ /* 0x000fcc00078e0019 */
[----:B------:R-:W0:Y:S01]  /*4040*/  MUFU.EX2 R30, R30 ;  /* 0x0000001e001e7308 */ /* 0x000e220000000800 */
[----:B-1----:R-:W-:-:S07]  /*4050*/  FADD.FTZ R13, R28, R13 ;  /* 0x0000000d1c0d7221 */ /* 0x002fce0000010000 */
[----:B------:R-:W1:Y:S01]  /*4060*/  MUFU.EX2 R31, R31 ;  /* 0x0000001f001f7308 */ /* 0x000e620000000800 */
[----:B--2---:R-:W-:Y:S01]  /*4070*/  FADD.FTZ R17, R65, R10 ;  /* 0x0000000a41117221 */ /* 0x004fe20000010000 */
[----:B------:R-:W-:-:S03]  /*4080*/  F2FP.SATFINITE.E4M3.F32.PACK_AB_MERGE_C R65, R68, R65, RZ ;  /* 0x000000414441723e */ /* 0x000fc600048070ff */
[----:B------:R-:W-:Y:S01]  /*4090*/  FADD.FTZ R68, R68, R17 ;  /* 0x0000001144447221 */ /* 0x000fe20000010000 */
[----:B------:R-:W-:Y:S02]  /*40a0*/  F2FP.SATFINITE.E4M3.F32.PACK_AB_MERGE_C R142, R64, R61, R65 ;  /* 0x0000003d408e723e */ /* 0x000fe40004807041 */
[----:B------:R-:W2:Y:S01]  /*40b0*/  MUFU.EX2 R29, R29 ;  /* 0x0000001d001d7308 */ /* 0x000ea20000000800 */
[----:B0-----:R-:W-:Y:S01]  /*40c0*/  FADD.FTZ R10, R30, R13 ;  /* 0x0000000d1e0a7221 */ /* 0x001fe20000010000 */
[----:B------:R-:W-:-:S06]  /*40d0*/  FADD.FTZ R13, R69, R68 ;  /* 0x00000044450d7221 */ /* 0x000fcc0000010000 */
[----:B------:R-:W0:Y:S01]  /*40e0*/  MUFU.EX2 R57, R57 ;  /* 0x0000003900397308 */ /* 0x000e220000000800 */
[C---:B-1----:R-:W-:Y:S01]  /*40f0*/  FADD.FTZ R10, R31.reuse, R10 ;  /* 0x0000000a1f0a7221 */ /* 0x042fe20000010000 */
[----:B------:R-:W-:Y:S01]  /*4100*/  F2FP.SATFINITE.E4M3.F32.PACK_AB_MERGE_C R30, R31, R30, RZ ;  /* 0x0000001e1f1e723e */ /* 0x000fe200048070ff */
[----:B------:R-:W-:-:S03]  /*4110*/  IMAD.MOV.U32 R31, RZ, RZ, R25 ;  /* 0x000000ffff1f7224 */ /* 0x000fc600078e0019 */
[----:B------:R-:W-:Y:S01]  /*4120*/  F2FP.SATFINITE.E4M3.F32.PACK_AB_MERGE_C R143, R28, R23, R30 ;  /* 0x000000171c8f723e */ /* 0x000fe2000480701e */
[----:B------:R-:W-:Y:S01]  /*4130*/  IMAD.MOV.U32 R28, RZ, RZ, R25 ;  /* 0x000000ffff1c7224 */ /* 0x000fe200078e0019 */
[----:B------:R-:W1:Y:S01]  /*4140*/  MUFU.EX2 R58, R58 ;  /* 0x0000003a003a7308 */ /* 0x000e620000000800 */
[----:B--2---:R-:W-:Y:S01]  /*4150*/  FADD.FTZ R17, R29, R10 ;  /* 0x0000000a1d117221 */ /* 0x004fe20000010000 */
[----:B------:R-:W-:Y:S01]  /*4160*/  FADD.FTZ R10, R78, R13 ;  /* 0x0000000d4e0a7221 */ /* 0x000fe20000010000 */
[----:B------:R-:W-:Y:S02]  /*4170*/  MOV R30, R25 ;  /* 0x00000019001e7202 */ /* 0x000fe40000000f00 */
[----:B------:R-:W-:-:S03]  /*4180*/  FADD.FTZ R17, R32, R17 ;  /* 0x0000001120117221 */ /* 0x000fc60000010000 */
[----:B------:R-:W2:Y:S01]  /*4190*/  MUFU.EX2 R59, R59 ;  /* 0x0000003b003b7308 */ /* 0x000ea20000000800 */
[----:B0-----:R-:W-:Y:S01]  /*41a0*/  FADD.FTZ R13, R57, R10 ;  /* 0x0000000a390d7221 */ /* 0x001fe20000010000 */
[----:B------:R-:W-:Y:S01]  /*41b0*/  FADD.FTZ R10, R36, R17 ;  /* 0x00000011240a7221 */ /* 0x000fe20000010000 */
[----:B------:R-:W-:-:S03]  /*41c0*/  F2FP.SATFINITE.E4M3.F32.PACK_AB_MERGE_C R36, R37, R36, RZ ;  /* 0x000000242524723e */ /* 0x000fc600048070ff */
[----:B------:R-:W-:Y:S01]  /*41d0*/  FADD.FTZ R10, R37, R10 ;  /* 0x0000000a250a7221 */ /* 0x000fe20000010000 */
[----:B------:R-:W-:Y:S01]  /*41e0*/  F2FP.SATFINITE.E4M3.F32.PACK_AB_MERGE_C R145, R32, R29, R36 ;  /* 0x0000001d2091723e */ /* 0x000fe20004807024 */
[----:B------:R-:W0:Y:S01]  /*41f0*/  MUFU.EX2 R33, R33 ;  /* 0x0000002100217308 */ /* 0x000e220000000800 */
[C---:B-1----:R-:W-:Y:S01]  /*4200*/  F2FP.SATFINITE.E4M3.F32.PACK_AB_MERGE_C R57, R58.reuse, R57, RZ ;  /* 0x000000393a39723e */ /* 0x042fe200048070ff */
[----:B------:R-:W-:Y:S01]  /*4210*/  FADD.FTZ R58, R58, R13 ;  /* 0x0000000d3a3a7221 */ /* 0x000fe20000010000 */
[--C-:B------:R-:W-:Y:S01]  /*4220*/  IMAD.MOV.U32 R29, RZ, RZ, R25.reuse ;  /* 0x000000ffff1d7224 */ /* 0x100fe200078e0019 */
[----:B------:R-:W-:Y:S01]  /*4230*/  MOV R37, R25 ;  /* 0x0000001900257202 */ /* 0x000fe20000000f00 */
[----:B------:R-:W-:Y:S01]  /*4240*/  IMAD.MOV.U32 R32, RZ, RZ, R25 ;  /* 0x000000ffff207224 */ /* 0x000fe200078e0019 */
[----:B------:R-:W-:Y:S01]  /*4250*/  F2FP.SATFINITE.E4M3.F32.PACK_AB_MERGE_C R144, R78, R69, R57 ;  /* 0x000000454e90723e */ /* 0x000fe20004807039 */
[----:B------:R-:W-:Y:S01]  /*4260*/  IMAD.MOV.U32 R36, RZ, RZ, R25 ;  /* 0x000000ffff247224 */ /* 0x000fe200078e0019 */
[----:B------:R-:W1:Y:S01]  /*4270*/  MUFU.EX2 R62, R62 ;  /* 0x0000003e003e7308 */ /* 0x000e620000000800 */
[----:B--2---:R-:W-:-:S07]  /*4280*/  FADD.FTZ R13, R59, R58 ;  /* 0x0000003a3b0d7221 */ /* 0x004fce0000010000 */
[----:B------:R-:W-:Y:S01]  /*4290*/  MUFU.EX2 R66, R66 ;  /* 0x0000004200427308 */ /* 0x000fe20000000800 */
[----:B0-----:R-:W-:-:S07]  /*42a0*/  FADD.FTZ R17, R33, R10 ;  /* 0x0000000a21117221 */ /* 0x001fce0000010000 */
[----:B------:R-:W0:Y:S01]  /*42b0*/  MUFU.EX2 R67, R67 ;  /* 0x0000004300437308 */ /* 0x000e220000000800 */
[----:B-1----:R-:W-:-:S07]  /*42c0*/  FADD.FTZ R19, R62, R13 ;  /* 0x0000000d3e137221 */ /* 0x002fce0000010000 */
[----:B------:R1:W2:Y:S08]  /*42d0*/  MUFU.EX2 R34, R46 ;  /* 0x0000002e00227308 */ /* 0x0002b00000000800 */
[----:B------:R-:W3:Y:S01]  /*42e0*/  MUFU.EX2 R40, R40 ;  /* 0x0000002800287308 */ /* 0x000ee20000000800 */
[----:B0-----:R-:W-:Y:S01]  /*42f0*/  F2FP.SATFINITE.E4M3.F32.PACK_AB_MERGE_C R10, R67, R66, RZ ;  /* 0x00000042430a723e */ /* 0x001fe200048070ff */
[----:B------:R-:W-:Y:S01]  /*4300*/  FADD.FTZ R66, R66, R19 ;  /* 0x0000001342427221 */ /* 0x000fe20000010000 */
[----:B-1----:R-:W-:-:S02]  /*4310*/  IMAD.MOV.U32 R46, RZ, RZ, R25 ;  /* 0x000000ffff2e7224 */ /* 0x002fc400078e0019 */
[----:B------:R-:W-:Y:S01]  /*4320*/  F2FP.SATFINITE.E4M3.F32.PACK_AB_MERGE_C R146, R62, R59, R10 ;  /* 0x0000003b3e92723e */ /* 0x000fe2000480700a */
[----:B------:R-:W-:Y:S02]  /*4330*/  FADD.FTZ R67, R67, R66 ;  /* 0x0000004243437221 */ /* 0x000fe40000010000 */
[----:B------:R0:W1:Y:S01]  /*4340*/  MUFU.EX2 R35, R50 ;  /* 0x0000003200237308 */ /* 0x0000620000000800 */
[----:B--2---:R-:W-:-:S07]  /*4350*/  FADD.FTZ R17, R34, R17 ;  /* 0x0000001122117221 */ /* 0x004fce0000010000 */
[----:B------:R-:W-:Y:S01]  /*4360*/  MUFU.EX2 R72, R72 ;  /* 0x0000004800487308 */ /* 0x000fe20000000800 */
[----:B---3--:R-:W-:Y:S01]  /*4370*/  FADD.FTZ R10, R40, R17 ;  /* 0x00000011280a7221 */ /* 0x008fe20000010000 */
[----:B0-----:R-:W-:-:S06]  /*4380*/  MOV R50, R25 ;  /* 0x0000001900327202 */ /* 0x001fcc0000000f00 */
[----:B------:R-:W0:Y:S01]  /*4390*/  MUFU.EX2 R73, R73 ;  /* 0x0000004900497308 */ /* 0x000e220000000800 */
[C---:B-1----:R-:W-:Y:S01]  /*43a0*/  FADD.FTZ R10, R35.reuse, R10 ;  /* 0x0000000a230a7221 */ /* 0x042fe20000010000 */
[----:B------:R-:W-:Y:S01]  /*43b0*/  F2FP.SATFINITE.E4M3.F32.PACK_AB_MERGE_C R40, R35, R40, RZ ;  /* 0x000000282328723e */ /* 0x000fe200048070ff */
[----:B------:R-:W-:-:S03]  /*43c0*/  IMAD.MOV.U32 R35, RZ, RZ, R25 ;  /* 0x000000ffff237224 */ /* 0x000fc600078e0019 */
[----:B------:R-:W-:Y:S01]  /*43d0*/  F2FP.SATFINITE.E4M3.F32.PACK_AB_MERGE_C R147, R34, R33, R40 ;  /* 0x000000212293723e */ /* 0x000fe20004807028 */
[--C-:B------:R-:W-:Y:S01]  /*43e0*/  IMAD.MOV.U32 R33, RZ, RZ, R25.reuse ;  /* 0x000000ffff217224 */ /* 0x100fe200078e0019 */
[----:B------:R-:W1:Y:S01]  /*43f0*/  MUFU.EX2 R70, R70 ;  /* 0x0000004600467308 */ /* 0x000e620000000800 */
[----:B------:R-:W-:Y:S01]  /*4400*/  IMAD.MOV.U32 R34, RZ, RZ, R25 ;  /* 0x000000ffff227224 */ /* 0x000fe200078e0019 */
[----:B------:R-:W-:-:S06]  /*4410*/  MOV R40, R25 ;  /* 0x0000001900287202 */ /* 0x000fcc0000000f00 */
        /* <DEDUP_REMOVED lines=11> */
[----:B-1----:R-:W-:Y:S01]  /*44d0*/  FADD.FTZ R4, R48, R5 ;  /* 0x0000000530047221 */ /* 0x002fe20000010000 */
[----:B------:R-:W-:-:S06]  /*44e0*/  FADD.FTZ R73, R73, R72 ;  /* 0x0000004849497221 */ /* 0x000fcc0000010000 */
[----:B------:R-:W-:Y:S01]  /*44f0*/  MUFU.EX2 R76, R76 ;  /* 0x0000004c004c7308 */ /* 0x000fe20000000800 */
[----:B--2---:R-:W-:-:S07]  /*4500*/  FADD.FTZ R5, R49, R4 ;  /* 0x0000000431057221 */ /* 0x004fce0000010000 */
[----:B------:R-:W1:Y:S01]  /*4510*/  MUFU.EX2 R77, R77 ;  /* 0x0000004d004d7308 */ /* 0x000e620000000800 */
[C---:B0-----:R-:W-:Y:S01]  /*4520*/  FADD.FTZ R5, R88.reuse, R5 ;  /* 0x0000000558057221 */ /* 0x041fe20000010000 */
[----:B------:R-:W-:-:S04]  /*4530*/  F2FP.SATFINITE.E4M3.F32.PACK_AB_MERGE_C R49, R88, R49, RZ ;  /* 0x000000315831723e */ /* 0x000fc800048070ff */
[----:B------:R-:W-:Y:S01]  /*4540*/  F2FP.SATFINITE.E4M3.F32.PACK_AB_MERGE_C R149, R48, R41, R49 ;  /* 0x000000293095723e */ /* 0x000fe20004807031 */
[--C-:B------:R-:W-:Y:S01]  /*4550*/  IMAD.MOV.U32 R41, RZ, RZ, R25.reuse ;  /* 0x000000ffff297224 */ /* 0x100fe200078e0019 */
[----:B------:R-:W0:Y:S01]  /*4560*/  MUFU.EX2 R74, R74 ;  /* 0x0000004a004a7308 */ /* 0x000e220000000800 */
[--C-:B------:R-:W-:Y:S02]  /*4570*/  IMAD.MOV.U32 R49, RZ, RZ, R25.reuse ;  /* 0x000000ffff317224 */ /* 0x100fe400078e0019 */
[----:B------:R-:W-:-:S05]  /*4580*/  IMAD.MOV.U32 R48, RZ, RZ, R25 ;  /* 0x000000ffff307224 */ /* 0x000fca00078e0019 */
        /* <DEDUP_REMOVED lines=8> */
[----:B------:R-:W-:-:S04]  /*4610*/  FADD.FTZ R75, R75, R4 ;  /* 0x000000044b4b7221 */ /* 0x000fc80000010000 */
[----:B------:R-:W-:Y:S02]  /*4620*/  FADD.FTZ R76, R76, R75 ;  /* 0x0000004b4c4c7221 */ /* 0x000fe40000010000 */
[----:B------:R-:W1:Y:S01]  /*4630*/  MUFU.EX2 R81, R81 ;  /* 0x0000005100517308 */ /* 0x000e620000000800 */
[----:B0-----:R-:W-:Y:S01]  /*4640*/  FADD.FTZ R5, R13, R6 ;  /* 0x000000060d057221 */ /* 0x001fe20000010000 */
[----:B------:R-:W-:-:S03]  /*4650*/  FADD.FTZ R7, R77, R76 ;  /* 0x0000004c4d077221 */ /* 0x000fc60000010000 */
[----:B--2---:R-:W-:Y:S01]  /*4660*/  FADD.FTZ R6, R86, R5 ;  /* 0x0000000556067221 */ /* 0x004fe20000010000 */
[----:B-1----:R-:W-:-:S03]  /*4670*/  F2FP.SATFINITE.E4M3.F32.PACK_AB_MERGE_C R4, R81, R86, RZ ;  /* 0x000000565104723e */ /* 0x002fc600048070ff */
[----:B------:R-:W-:Y:S01]  /*4680*/  FADD.FTZ R6, R81, R6 ;  /* 0x0000000651067221 */ /* 0x000fe20000010000 */
[----:B------:R-:W-:Y:S01]  /*4690*/  F2FP.SATFINITE.E4M3.F32.PACK_AB_MERGE_C R151, R13, R90, R4 ;  /* 0x0000005a0d97723e */ /* 0x000fe20004807004 */
[----:B------:R-:W-:Y:S06]  /*46a0*/  @!P2 BRA `(.L_x_11172) ;  /* 0x0000002c0068a947 */ /* 0x000fec0003800000 */
        /* <DEDUP_REMOVED lines=18> */
[----:B------:R-:W-:Y:S01]  /*47d0*/  UMOV UR5, URZ ;  /* 0x0000003f00057c82 */ /* 0x000fe20008000000 */
[----:B------:R-:W-:Y:S01]  /*47e0*/  UMOV UR6, URZ ;  /* 0x0000003f00067c82 */ /* 0x000fe20008000000 */
[----:B------:R-:W-:-:S05]  /*47f0*/  ULDC UR18, c[0x0][0x988] ;  /* 0x0002620000127ab9 */ /* 0x000fca0000000800 */
.L_x_11182:
[----:B------:R-:W-:-:S04]  /*4800*/  UISETP.NE.AND UP0, UPT, UR6, 0x1, UPT ;  /* 0x000000010600788c */ /* 0x000fc8000bf05270 */
[----:B------:R-:W-:-:S04]  /*4810*/  USEL UR4, URZ, 0x1, UP0 ;  /* 0x000000013f047887 */ /* 0x000fc80008000000 */
[----:B------:R-:W-:Y:S01]  /*4820*/  ULOP3.LUT UR4, UR5, UR4, URZ, 0x3c, !UPT ;  /* 0x0000000405047292 */ /* 0x000fe2000f8e3c3f */
[----:B------:R-:W-:Y:S11]  /*4830*/  @!P0 BRA `(.L_x_11173) ;  /* 0x0000000000048947 */ /* 0x000ff60003800000 */
[----:B------:R-:W-:Y:S01]  /*4840*/  BPT.TRAP 0x1 ;  /* 0x000000040000795c */ /* 0x000fe20000300000 */
.L_x_11173:
        /* <DEDUP_REMOVED lines=10> */
.L_x_11174:
[----:B-1----:R-:W-:Y:S05]  /*48f0*/  @P2 BRA `(.L_x_11175) ;  /* 0x0000000000082947 */ /* 0x002fea0003800000 */
[----:B------:R-:W1:Y:S02]  /*4900*/  SYNCS.PHASECHK.TRANS64.TRYWAIT P2, [UR19+0x12430], R3 ;  /* 0x01243003ff0075a7 */ /* 0x000e640008040153 */
[----:B-1----:R-:W-:Y:S05]  /*4910*/  @!P2 BRA `(.L_x_11176) ;  /* 0x0000007c0048a947 */ /* 0x002fea0003800000 */
.L_x_11175:
[----:B------:R-:W-:Y:S01]  /*4920*/  R2UR UR20, R2 ;  /* 0x00000000021472ca */ /* 0x000fe200000e0000 */
[----:B------:R-:W-:Y:S01]  /*4930*/  WARPGROUP.ARRIVE ;  /* 0x00000000000079c5 */ /* 0x000fe20000000000 */
[----:B------:R-:W-:Y:S01]  /*4940*/  UMOV UR39, 0x80000020 ;  /* 0x8000002000277882 */ /* 0x000fe20000000000 */
[----:B------:R-:W-:Y:S01]  /*4950*/  UMOV UR12, UR36 ;  /* 0x00000024000c7c82 */ /* 0x000fe20008000000 */
[----:B------:R-:W-:Y:S01]  /*4960*/  UMOV UR13, UR37 ;  /* 0x00000025000d7c82 */ /* 0x000fe20008000000 */
[----:B------:R-:W-:-:S08]  /*4970*/  UMOV UR15, 0x80000020 ;  /* 0x80000020000f7882 */ /* 0x000fd00000000000 */
[----:B------:R-:W-:-:S04]  /*4980*/  UIMAD UR20, UR20, 0x280, UR16 ;  /* 0x00000280141478a4 */ /* 0x000fc8000f8e0210 */
[----:B------:R-:W-:Y:S02]  /*4990*/  UIADD3 UR10, UR20, 0x80, URZ ;  /* 0x00000080140a7890 */ /* 0x000fe4000fffe03f */
[----:B------:R-:W-:Y:S02]  /*49a0*/  UIADD3 UR14, UR20, 0x100, URZ ;  /* 0x00000100140e7890 */ /* 0x000fe4000fffe03f */
[----:B------:R-:W-:Y:S01]  /*49b0*/  UMOV UR38, UR20 ;  /* 0x0000001400267c82 */ /* 0x000fe20008000000 */
[----:B------:R-:W-:Y:S01]  /*49c0*/  UIADD3 UR11, UR20, 0x180, URZ ;  /* 0x00000180140b7890 */ /* 0x000fe2000fffe03f */
[----:B------:R-:W-:Y:S01]  /*49d0*/  QGMMA.64x32x32.F32.E4M3.E4M3 R120, gdesc[UR36], RZ, !UPT, gsb0 ;  /* 0x00600000247879f3 */ /* 0x000fe2000c0008ff */
[----:B------:R-:W-:Y:S01]  /*49e0*/  UMOV UR38, UR10 ;  /* 0x0000000a00267c82 */ /* 0x000fe20008000000 */
[----:B------:R-:W-:Y:S01]  /*49f0*/  UMOV UR39, 0x80000020 ;  /* 0x8000002000277882 */ /* 0x000fe20000000000 */
[----:B------:R-:W-:Y:S02]  /*4a00*/  UIADD3 UR10, UR20, 0x200, URZ ;  /* 0x00000200140a7890 */ /* 0x000fe4000fffe03f */
[----:B------:R-:W-:-:S02]  /*4a10*/  UIADD3 UR21, UR20, 0x102, URZ ;  /* 0x0000010214157890 */ /* 0x000fc4000fffe03f */
[----:B------:R-:W-:Y:S01]  /*4a20*/  UIADD3 UR22, UR20, 0x182, URZ ;  /* 0x0000018214167890 */ /* 0x000fe2000fffe03f */
        /* <DEDUP_REMOVED lines=16> */
[----:B------:R-:W-:Y:S01]  /*4b30*/  UMOV UR38, UR10 ;  /* 0x0000000a00267c82 */ /* 0x000fe20008000000 */
[----:B------:R-:W-:Y:S01]  /*4b40*/  UMOV UR39, 0x80000020 ;  /* 0x8000002000277882 */ /* 0x000fe20000000000 */
[----:B------:R-:W-:Y:S02]  /*4b50*/  UIADD3 UR10, UR20, 0x2, URZ ;  /* 0x00000002140a7890 */ /* 0x000fe4000fffe03f */
[----:B------:R-:W-:Y:S01]  /*4b60*/  UIADD3 UR20, UR20, 0x202, URZ ;  /* 0x0000020214147890 */ /* 0x000fe2000fffe03f */
        /* <DEDUP_REMOVED lines=26> */
[----:B------:R-:W-:Y:S05]  /*4d10*/  @!P0 BRA `(.L_x_11177) ;  /* 0x0000000000048947 */ /* 0x000fea0003800000 */
[----:B------:R-:W-:Y:S01]  /*4d20*/  BPT.TRAP 0x1 ;  /* 0x000000040000795c */ /* 0x000fe20000300000 */
.L_x_11177:
[----:B------:R-:W-:Y:S01]  /*4d30*/  ULEA UR12, UR6, UR45, 0x3 ;  /* 0x0000002d060c7291 */ /* 0x000fe2000f8e183f */
[----:B01----:R-:W-:-:S05]  /*4d40*/  IMAD.U32 R3, RZ, RZ, UR5 ;  /* 0x00000005ff037e24 */ /* 0x003fca000f8e00ff */
[----:B------:R-:W-:-:S04]  /*4d50*/  SHF.L.U32 R3, R3, 0x1f, RZ ;  /* 0x0000001f03037819 */ /* 0x000fc800000006ff */
[----:B------:R0:W1:Y:S01]  /*4d60*/  SYNCS.PHASECHK.TRANS64.TRYWAIT P2, [UR12+0x12450], R3 ;  /* 0x01245003ff0075a7 */ /* 0x000062000804014c */
[----:B------:R-:W-:Y:S05]  /*4d70*/  @!P0 BRA `(.L_x_11178) ;  /* 0x0000000000048947 */ /* 0x000fea0003800000 */
[----:B------:R-:W-:Y:S01]  /*4d80*/  BPT.TRAP 0x1 ;  /* 0x000000040000795c */ /* 0x000fe20000300000 */
.L_x_11178:
        /* <DEDUP_REMOVED lines=61> */
[C---:B------:R-:W-:Y:S01]  /*5160*/  FMUL.FTZ R73, R0.reuse, R73 ;  /* 0x0000004900497220 */ /* 0x040fe20000410000 */
[----:B------:R-:W3:Y:S01]  /*5170*/  MUFU.TANH R15, R15 ;  /* 0x0000000f000f7308 */ /* 0x000ee20000002400 */
[----:B----4-:R-:W-:Y:S01]  /*5180*/  FMNMX.FTZ R121, R13, R120, !PT ;  /* 0x000000780d797209 */ /* 0x010fe20007810000 */
[C---:B------:R-:W-:Y:S01]  /*5190*/  FMUL.FTZ R74, R0.reuse, R74 ;  /* 0x0000004a004a7220 */ /* 0x040fe20000410000 */
[C---:B------:R-:W-:Y:S01]  /*51a0*/  FMUL.FTZ R75, R0.reuse, R75 ;  /* 0x0000004b004b7220 */ /* 0x040fe20000410000 */
[C---:B------:R-:W-:Y:S01]  /*51b0*/  FMUL.FTZ R76, R0.reuse, R76 ;  /* 0x0000004c004c7220 */ /* 0x040fe20000410000 */
[C---:B------:R-:W-:Y:S01]  /*51c0*/  FMUL.FTZ R77, R0.reuse, R77 ;  /* 0x0000004d004d7220 */ /* 0x040fe20000410000 */
[C---:B------:R-:W-:Y:S01]  /*51d0*/  FMUL.FTZ R78, R0.reuse, R78 ;  /* 0x0000004e004e7220 */ /* 0x040fe20000410000 */
[----:B------:R-:W-:Y:S01]  /*51e0*/  FMUL.FTZ R79, R0, R79 ;  /* 0x0000004f004f7220 */ /* 0x000fe20000410000 */
[----:B------:R-:W4:Y:S01]  /*51f0*/  MUFU.TANH R16, R16 ;  /* 0x0000001000107308 */ /* 0x000f220000002400 */
        /* <DEDUP_REMOVED lines=166> */
[----:B----4-:R-:W-:Y:S02]  /*5c60*/  FMNMX.FTZ R121, R69, R120, !PT ;  /* 0x0000007845797209 */ /* 0x010fe40007810000 */
[----:B--2---:R-:W-:Y:S01]  /*5c70*/  FMNMX.FTZ R122, R70, R123, !PT ;  /* 0x0000007b467a7209 */ /* 0x004fe20007810000 */
[----:B-1----:R-:W-:Y:S06]  /*5c80*/  @P2 BRA `(.L_x_11179) ;  /* 0x0000000000082947 */ /* 0x002fec0003800000 */
[----:B------:R-:W1:Y:S02]  /*5c90*/  SYNCS.PHASECHK.TRANS64.TRYWAIT P2, [UR12+0x12450], R3 ;  /* 0x01245003ff0075a7 */ /* 0x000e64000804014c */
[----:B-1----:R-:W-:Y:S05]  /*5ca0*/  @!P2 BRA `(.L_x_11180) ;  /* 0x00000068007ca947 */ /* 0x002fea0003800000 */
.L_x_11179:
[----:B------:R-:W-:Y:S01]  /*5cb0*/  UIADD3 UR5, UR45, 0x200, URZ ;  /* 0x000002002d057890 */ /* 0x000fe2000fffe03f */
[----:B------:R-:W-:Y:S01]  /*5cc0*/  WARPGROUP.ARRIVE ;  /* 0x00000000000079c5 */ /* 0x000fe20000000000 */
[----:B------:R-:W-:Y:S01]  /*5cd0*/  UMOV UR11, 0xc0000010 ;  /* 0xc0000010000b7882 */ /* 0x000fe20000000000 */
[----:B---3--:R-:W-:Y:S01]  /*5ce0*/  FMNMX.FTZ R122, R71, R122, !PT ;  /* 0x0000007a477a7209 */ /* 0x008fe20007810000 */
[----:B------:R-:W-:Y:S01]  /*5cf0*/  USHF.R.U32.HI UR5, URZ, 0x4, UR5 ;  /* 0x000000043f057899 */ /* 0x000fe20008011605 */
[----:B-1----:R-:W1:Y:S01]  /*5d00*/  SHFL.BFLY PT, R120, R121, 0x2, 0x1f ;  /* 0x0c401f0079787f89 */ /* 0x002e6200000e0000 */
[----:B------:R-:W-:Y:S02]  /*5d10*/  MOV R126, UR18 ;  /* 0x00000012007e7c02 */ /* 0x000fe40008000f00 */
[----:B------:R-:W-:Y:S01]  /*5d20*/  ULOP3.LUT UR5, UR5, 0x3fff, URZ, 0xc0, !UPT ;  /* 0x00003fff05057892 */ /* 0x000fe2000f8ec03f */
[----:B0-----:R-:W0:Y:S03]  /*5d30*/  SHFL.BFLY PT, R3, R122, 0x2, 0x1f ;  /* 0x0c401f007a037f89 */ /* 0x001e2600000e0000 */
[----:B------:R-:W-:-:S04]  /*5d40*/  ULOP3.LUT UR5, UR5, 0x10000, URZ, 0xfc, !UPT ;  /* 0x0001000005057892 */ /* 0x000fc8000f8efc3f */
[----:B------:R-:W-:-:S07]  /*5d50*/  UIMAD UR6, UR6, 0x280, UR5 ;  /* 0x00000280060678a4 */ /* 0x000fce000f8e0205 */
[----:B------:R-:W-:Y:S02]  /*5d60*/  UMOV UR10, UR6 ;  /* 0x00000006000a7c82 */ /* 0x000fe40008000000 */
[----:B------:R-:W-:Y:S01]  /*5d70*/  QGMMA.64x64x32.F32.E4M3.E4M3 R24, R152, gdesc[UR8], R24, gsb0 ;  /* 0x00e0000898187df3 */ /* 0x000fe20008000818 */
[----:B------:R-:W-:Y:S01]  /*5d80*/  UIADD3 UR10, UR6, 0x80, URZ ;  /* 0x00000080060a7890 */ /* 0x000fe2000fffe03f */
[----:B------:R-:W-:Y:S01]  /*5d90*/  UMOV UR11, 0xc0000010 ;  /* 0xc0000010000b7882 */ /* 0x000fe20000000000 */
[----:B-1----:R-:W-:Y:S02]  /*5da0*/  FMNMX.FTZ R123, R121, R120, !PT ;  /* 0x00000078797b7209 */ /* 0x002fe40007810000 */
[----:B0-----:R-:W-:-:S03]  /*5db0*/  FMNMX.FTZ R124, R122, R3, !PT ;  /* 0x000000037a7c7209 */ /* 0x001fc60007810000 */
        /* <DEDUP_REMOVED lines=45> */
[--C-:B------:R-:W-:Y:S01]  /*6090*/  FFMA.FTZ R64, R64, UR18, -R121.reuse ;  /* 0x0000001240407c23 */ /* 0x100fe20008010879 */
[----:B------:R-:W-:-:S01]  /*60a0*/  FFMA.FTZ R65, R65, UR18, -R121 ;  /* 0x0000001241417c23 */ /* 0x000fc20008010879 */
[--C-:B------:R-:W-:Y:S01]  /*60b0*/  FFMA.FTZ R68, R68, UR18, -R121.reuse ;  /* 0x0000001244447c23 */ /* 0x100fe20008010879 */
[----:B------:R-:W-:-:S01]  /*60c0*/  FFMA.FTZ R69, R69, UR18, -R121 ;  /* 0x0000001245457c23 */ /* 0x000fc20008010879 */
[C---:B------:R-:W-:Y:S01]  /*60d0*/  FADD.FTZ R5, -R120.reuse, R5 ;  /* 0x0000000578057221 */ /* 0x040fe20000010100 */
[----:B------:R-:W-:Y:S01]  /*60e0*/  QGMMA.64x64x32.F32.E4M3.E4M3 R24, R136, gdesc[UR8], R24, gsb0 ;  /* 0x00e0000888187df3 */ /* 0x000fe20008000818 */
[----:B------:R-:W-:Y:S01]  /*60f0*/  UIADD3 UR10, UR6, 0x100, URZ ;  /* 0x00000100060a7890 */ /* 0x000fe2000fffe03f */
[----:B------:R-:W-:Y:S01]  /*6100*/  FFMA.FTZ R121, R120, R123, -8 ;  /* 0xc100000078797423 */ /* 0x000fe2000001007b */
[----:B------:R-:W-:Y:S01]  /*6110*/  UMOV UR11, 0xc0000010 ;  /* 0xc0000010000b7882 */ /* 0x000fe20000000000 */
[----:B------:R-:W-:Y:S01]  /*6120*/  FMUL.FTZ R4, R4, UR18 ;  /* 0x0000001204047c20 */ /* 0x000fe20008410000 */
[----:B------:R-:W-:Y:S01]  /*6130*/  FMUL.FTZ R5, R5, UR18 ;  /* 0x0000001205057c20 */ /* 0x000fe20008410000 */
        /* <DEDUP_REMOVED lines=53> */
[----:B-1----:R-:W-:-:S01]  /*6490*/  FADD.FTZ R6, R12, R7 ;  /* 0x000000070c067221 */ /* 0x002fc20000010000 */
[----:B------:R-:W-:Y:S02]  /*64a0*/  WARPGROUP.DEPBAR.LE gsb0, 0x0 ;  /* 0x00008000000079c5 */ /* 0x000fe40000010000 */
[----:B------:R-:W-:-:S04]  /*64b0*/  WARPGROUP.ARRIVE ;  /* 0x00000000000079c5 */ /* 0x000fc80000000000 */
[----:B------:R-:W1:Y:S01]  /*64c0*/  MUFU.EX2 R15, R15 ;  /* 0x0000000f000f7308 */ /* 0x000e620000000800 */
[----:B0-----:R-:W-:-:S01]  /*64d0*/  FADD.FTZ R122, R14, R123 ;  /* 0x0000007b0e7a7221 */ /* 0x001fc20000010000 */
[----:B------:R-:W-:Y:S01]  /*64e0*/  QGMMA.64x64x32.F32.E4M3.E4M3 R24, R140, gdesc[UR8], R24, gsb0 ;  /* 0x00e000088c187df3 */ /* 0x000fe20008000818 */
[----:B------:R-:W-:-:S05]  /*64f0*/  UIADD3 UR10, UR6, 0x180, URZ ;  /* 0x00000180060a7890 */ /* 0x000fca000fffe03f */
[----:B------:R-:W0:Y:S01]  /*6500*/  MUFU.EX2 R16, R16 ;  /* 0x0000001000107308 */ /* 0x000e220000000800 */
[----:B------:R-:W-:Y:S01]  /*6510*/  UMOV UR11, 0xc0000010 ;  /* 0xc0000010000b7882 */ /* 0x000fe20000000000 */
[----:B--2---:R-:W-:-:S06]  /*6520*/  FADD.FTZ R7, R13, R6 ;  /* 0x000000060d077221 */ /* 0x004fcc0000010000 */
        /* <DEDUP_REMOVED lines=22> */
[----:B------:R-:W-:Y:S01]  /*6690*/  QGMMA.64x64x32.F32.E4M3.E4M3 R24, R144, gdesc[UR8], R24, gsb0 ;  /* 0x00e0000890187df3 */ /* 0x000fe20008000818 */
[----:B------:R-:W-:Y:S01]  /*66a0*/  UIADD3 UR10, UR6, 0x200, URZ ;  /* 0x00000200060a7890 */ /* 0x000fe2000fffe03f */
[----:B------:R-:W-:-:S04]  /*66b0*/  UMOV UR11, 0xc0000010 ;  /* 0xc0000010000b7882 */ /* 0x000fc80000000000 */
        /* <DEDUP_REMOVED lines=24> */
[----:B------:R-:W-:Y:S06]  /*6840*/  QGMMA.64x64x32.F32.E4M3.E4M3 R24, R148, gdesc[UR8], R24, gsb0 ;  /* 0x00e0000894187df3 */ /* 0x000fec0008000818 */
        /* <DEDUP_REMOVED lines=71> */
[----:B------:R-:W-:-:S04]  /*6cc0*/  IMAD.U32 R6, RZ, RZ, UR19 ;  /* 0x00000013ff067e24 */ /* 0x000fc8000f8e00ff */
[----:B------:R-:W-:Y:S02]  /*6cd0*/  @!P1 VIADD R6, R6, 0x12440 ;  /* 0x0001244006069836 */ /* 0x000fe40000000000 */
[----:B------:R-:W0:Y:S01]  /*6ce0*/  MUFU.EX2 R58, R58 ;  /* 0x0000003a003a7308 */ /* 0x000e220000000800 */
[----:B--2---:R-:W-:-:S02]  /*6cf0*/  FADD.FTZ R123, R87, R122 ;  /* 0x0000007a577b7221 */ /* 0x004fc40000010000 */
[----:B------:R-:W-:-:S04]  /*6d00*/  @!P1 PRMT R6, RZ, 0x654, R6 ;  /* 0x00000654ff069816 */ /* 0x000fc80000000006 */
[----:B------:R2:W-:Y:S01]  /*6d10*/  @!P1 SYNCS.ARRIVE.TRANS64.RED.A1T0 RZ, [R6+URZ], RZ ;  /* 0x000000ff06ff99a7 */ /* 0x0005e2000810043f */
        /* <DEDUP_REMOVED lines=32> */
.L_x_11181:
        /* <DEDUP_REMOVED lines=81> */
[----:B------:R-:W-:Y:S01]  /*7430*/  MOV R4, R3 ;  /* 0x0000000300047202 */ /* 0x000fe20000000f00 */
[----:B------:R-:W-:Y:S06]  /*7440*/  @P2 BRA `(.L_x_11182) ;  /* 0xffffffd000ec2947 */ /* 0x000fec000383ffff */
.L_x_11172:
[----:B------:R-:W-:Y:S06]  /*7450*/  BAR.ARV 0x8, 0x200 ;  /* 0x0208000000007b1d */ /* 0x000fec0000002000 */
[----:B------:R-:W-:Y:S05]  /*7460*/  @!P0 BRA `(.L_x_11183) ;  /* 0x0000000000048947 */ /* 0x000fea0003800000 */
[----:B------:R-:W-:Y:S01]  /*7470*/  BPT.TRAP 0x1 ;  /* 0x000000040000795c */ /* 0x000fe20000300000 */
.L_x_11183:
[----:B------:R-:W-:Y:S01]  /*7480*/  R2UR UR16, R2 ;  /* 0x00000000021072ca */ /* 0x000fe200000e0000 */
[----:B------:R-:W-:-:S05]  /*7490*/  IMAD.U32 R0, RZ, RZ, UR4 ;  /* 0x00000004ff007e24 */ /* 0x000fca000f8e00ff */
[----:B------:R-:W-:-:S07]  /*74a0*/  SHF.L.U32 R0, R0, 0x1f, RZ ;  /* 0x0000001f00007819 */ /* 0x000fce00000006ff */
[----:B------:R-:W-:-:S09]  /*74b0*/  ULEA UR16, UR16, UR45, 0x3 ;  /* 0x0000002d10107291 */ /* 0x000fd2000f8e183f */
[----:B------:R0:W1:Y:S01]  /*74c0*/  SYNCS.PHASECHK.TRANS64.TRYWAIT P1, [UR16+0x12450], R0 ;  /* 0x01245000ff0075a7 */ /* 0x0000620008020150 */
[----:B------:R-:W-:Y:S05]  /*74d0*/  @!P0 BRA `(.L_x_11184) ;  /* 0x0000000000048947 */ /* 0x000fea0003800000 */
[----:B------:R-:W-:Y:S01]  /*74e0*/  BPT.TRAP 0x1 ;  /* 0x000000040000795c */ /* 0x000fe20000300000 */
.L_x_11184:
[----:B-1----:R-:W-:Y:S05]  /*74f0*/  @P1 BRA `(.L_x_11185) ;  /* 0x0000000000081947 */ /* 0x002fea0003800000 */
[----:B------:R-:W1:Y:S02]  /*7500*/  SYNCS.PHASECHK.TRANS64.TRYWAIT P1, [UR16+0x12450], R0 ;  /* 0x01245000ff0075a7 */ /* 0x000e640008020150 */
[----:B-1----:R-:W-:Y:S05]  /*7510*/  @!P1 BRA `(.L_x_11186) ;  /* 0x0000005000789947 */ /* 0x002fea0003800000 */
.L_x_11185:
        /* <DEDUP_REMOVED lines=22> */
[----:B------:R-:W-:Y:S02]  /*7680*/  @UP0 UIMAD UR9, UR41, UR13, UR9 ;  /* 0x0000000d290902a4 */ /* 0x000fe4000f8e0209 */
[----:B------:R-:W-:Y:S01]  /*7690*/  QGMMA.64x64x32.F32.E4M3.E4M3 R24, R152, gdesc[UR12], R24, gsb0 ;  /* 0x00e0000c98187df3 */ /* 0x000fe20008000818 */
[----:B------:R-:W-:-:S04]  /*76a0*/  @UP0 UIMAD.WIDE.U32 UR4, UR41, UR12, UR4 ;  /* 0x0000000c290402a5 */ /* 0x000fc8000f8e0004 */
[----:B------:R-:W-:Y:S02]  /*76b0*/  @UP0 UIADD3 UR5, UR5, UR9, URZ ;  /* 0x0000000905050290 */ /* 0x000fe4000fffe03f */
[----:B------:R-:W-:-:S04]  /*76c0*/  @UP0 ULEA UR8, UP1, UR4, UR10, 0x2 ;  /* 0x0000000a04080291 */ /* 0x000fc8000f82103f */
[----:B------:R-:W-:Y:S02]  /*76d0*/  @UP0 ULEA.HI.X UR9, UR4, UR11, UR5, 0x2, UP1 ;  /* 0x0000000b04090291 */ /* 0x000fe400088f1405 */
[----:B------:R-:W-:-:S04]  /*76e0*/  IMAD.U32 R4, RZ, RZ, UR8 ;  /* 0x00000008ff047e24 */ /* 0x000fc8000f8e00ff */
[----:B-1----:R-:W-:Y:S01]  /*76f0*/  IMAD.U32 R5, RZ, RZ, UR9 ;  /* 0x00000009ff057e24 */ /* 0x002fe2000f8e00ff */
[----:B------:R-:W-:-:S04]  /*7700*/  UIADD3 UR4, UR6, 0x80, URZ ;  /* 0x0000008006047890 */ /* 0x000fc8000fffe03f */
[----:B------:R1:W2:Y:S01]  /*7710*/  @P1 LDG.E R8, desc[UR42][R4.64] ;  /* 0x0000002a04081981 */ /* 0x0002a2000c1e1900 */
[----:B------:R-:W-:Y:S02]  /*7720*/  UMOV UR11, 0xc0000010 ;  /* 0xc0000010000b7882 */ /* 0x000fe40000000000 */
[----:B------:R-:W-:Y:S01]  /*7730*/  UMOV UR10, UR4 ;  /* 0x00000004000a7c82 */ /* 0x000fe20008000000 */
[----:B------:R-:W-:Y:S02]  /*7740*/  WARPGROUP.DEPBAR.LE gsb0, 0x0 ;  /* 0x00008000000079c5 */ /* 0x000fe40000010000 */
[----:B------:R-:W-:-:S06]  /*7750*/  WARPGROUP.ARRIVE ;  /* 0x00000000000079c5 */ /* 0x000fcc0000000000 */
[----:B------:R-:W-:Y:S01]  /*7760*/  QGMMA.64x64x32.F32.E4M3.E4M3 R24, R136, gdesc[UR8], R24, gsb0 ;  /* 0x00e0000888187df3 */ /* 0x000fe20008000818 */
[----:B------:R-:W-:Y:S01]  /*7770*/  UIADD3 UR4, UR6, 0x100, URZ ;  /* 0x0000010006047890 */ /* 0x000fe2000fffe03f */
[----:B------:R-:W-:-:S06]  /*7780*/  UMOV UR11, 0xc0000010 ;  /* 0xc0000010000b7882 */ /* 0x000fcc0000000000 */
[----:B------:R-:W-:Y:S01]  /*7790*/  UMOV UR10, UR4 ;  /* 0x00000004000a7c82 */ /* 0x000fe20008000000 */
[----:B------:R-:W-:Y:S02]  /*77a0*/  WARPGROUP.DEPBAR.LE gsb0, 0x0 ;  /* 0x00008000000079c5 */ /* 0x000fe40000010000 */
[----:B------:R-:W-:-:S06]  /*77b0*/  WARPGROUP.ARRIVE ;  /* 0x00000000000079c5 */ /* 0x000fcc0000000000 */
[----:B------:R-:W-:Y:S01]  /*77c0*/  QGMMA.64x64x32.F32.E4M3.E4M3 R24, R140, gdesc[UR8], R24, gsb0 ;  /* 0x00e000088c187df3 */ /* 0x000fe20008000818 */
[----:B------:R-:W-:Y:S01]  /*77d0*/  UIADD3 UR4, UR6, 0x180, URZ ;  /* 0x0000018006047890 */ /* 0x000fe2000fffe03f */
[----:B------:R-:W-:-:S06]  /*77e0*/  UMOV UR11, 0xc0000010 ;  /* 0xc0000010000b7882 */ /* 0x000fcc0000000000 */
[----:B------:R-:W-:Y:S01]  /*77f0*/  UMOV UR10, UR4 ;  /* 0x00000004000a7c82 */ /* 0x000fe20008000000 */
[----:B0-----:R-:W0:Y:S04]  /*7800*/  SHFL.BFLY PT, R0, R7, 0x2, 0x1f ;  /* 0x0c401f0007007f89 */ /* 0x001e2800000e0000 */
[----:B------:R-:W3:Y:S01]  /*7810*/  SHFL.BFLY PT, R9, R6, 0x2, 0x1f ;  /* 0x0c401f0006097f89 */ /* 0x000ee200000e0000 */
[----:B------:R-:W-:Y:S02]  /*7820*/  WARPGROUP.DEPBAR.LE gsb0, 0x0 ;  /* 0x00008000000079c5 */ /* 0x000fe40000010000 */
[----:B------:R-:W-:-:S06]  /*7830*/  WARPGROUP.ARRIVE ;  /* 0x00000000000079c5 */ /* 0x000fcc0000000000 */
[----:B------:R-:W-:Y:S01]  /*7840*/  QGMMA.64x64x32.F32.E4M3.E4M3 R24, R144, gdesc[UR8], R24, gsb0 ;  /* 0x00e0000890187df3 */ /* 0x000fe20008000818 */
[----:B0-----:R-:W-:Y:S01]  /*7850*/  FADD.FTZ R0, R0, R7 ;  /* 0x0000000700007221 */ /* 0x001fe20000010000 */
[----:B------:R-:W-:Y:S01]  /*7860*/  UIADD3 UR6, UR6, 0x200, URZ ;  /* 0x0000020006067890 */ /* 0x000fe2000fffe03f */
[----:B---3--:R-:W-:Y:S01]  /*7870*/  FADD.FTZ R9, R9, R6 ;  /* 0x0000000609097221 */ /* 0x008fe20000010000 */
[----:B------:R-:W-:Y:S02]  /*7880*/  UMOV UR11, 0xc0000010 ;  /* 0xc0000010000b7882 */ /* 0x000fe40000000000 */
[----:B-1----:R-:W0:Y:S03]  /*7890*/  SHFL.BFLY PT, R5, R0, 0x1, 0x1f ;  /* 0x0c201f0000057f89 */ /* 0x002e2600000e0000 */
[----:B------:R-:W-:Y:S01]  /*78a0*/  UMOV UR10, UR6 ;  /* 0x00000006000a7c82 */ /* 0x000fe20008000000 */
[----:B------:R-:W1:Y:S01]  /*78b0*/  SHFL.BFLY PT, R2, R9, 0x1, 0x1f ;  /* 0x0c201f0009027f89 */ /* 0x000e6200000e0000 */
[----:B0-----:R-:W-:Y:S01]  /*78c0*/  FADD.FTZ R4, R0, R5 ;  /* 0x0000000500047221 */ /* 0x001fe20000010000 */
[----:B-1----:R-:W-:-:S04]  /*78d0*/  FADD.FTZ R12, R9, R2 ;  /* 0x00000002090c7221 */ /* 0x002fc80000010000 */
[C---:B------:R-:W-:Y:S01]  /*78e0*/  FSETP.NE.FTZ.AND P1, PT, R4.reuse, RZ, PT ;  /* 0x000000ff0400720b */ /* 0x040fe20003f35000 */
[----:B------:R-:W-:Y:S01]  /*78f0*/  FMUL.FTZ R7, R4, 0.00390625 ;  /* 0x3b80000004077820 */ /* 0x000fe20000410000 */
[----:B------:R-:W-:Y:S01]  /*7900*/  FMUL.FTZ R10, R12, 0.00390625 ;  /* 0x3b8000000c0a7820 */ /* 0x000fe20000410000 */
[----:B------:R-:W-:Y:S01]  /*7910*/  MOV R5, RZ ;  /* 0x000000ff00057202 */ /* 0x000fe20000000f00 */
[----:B------:R-:W-:Y:S02]  /*7920*/  WARPGROUP.DEPBAR.LE gsb0, 0x0 ;  /* 0x00008000000079c5 */ /* 0x000fe40000010000 */
[----:B------:R-:W-:-:S06]  /*7930*/  WARPGROUP.ARRIVE ;  /* 0x00000000000079c5 */ /* 0x000fcc0000000000 */
[----:B------:R-:W-:Y:S01]  /*7940*/  QGMMA.64x64x32.F32.E4M3.E4M3 R24, R148, gdesc[UR8], R24, gsb0 ;  /* 0x00e0000894187df3 */ /* 0x000fe20008000818 */
[----:B------:R-:W-:Y:S02]  /*7950*/  FSETP.NE.FTZ.AND P2, PT, R7, RZ, PT ;  /* 0x000000ff0700720b */ /* 0x000fe40003f55000 */
[----:B------:R-:W-:Y:S01]  /*7960*/  FSETP.NE.FTZ.AND P3, PT, R10, RZ, PT ;  /* 0x000000ff0a00720b */ /* 0x000fe20003f75000 */
[----:B------:R-:W-:Y:S01]  /*7970*/  @P1 MUFU.RCP R5, R4 ;  /* 0x0000000400051308 */ /* 0x000fe20000001000 */
[----:B------:R-:W-:Y:S01]  /*7980*/  FSETP.NE.FTZ.AND P1, PT, R12, RZ, PT ;  /* 0x000000ff0c00720b */ /* 0x000fe20003f35000 */
[----:B------:R-:W-:-:S08]  /*7990*/  IMAD.MOV.U32 R9, RZ, RZ, RZ ;  /* 0x000000ffff097224 */ /* 0x000fd000078e00ff */
        /* <DEDUP_REMOVED lines=9> */
[----:B------:R-:W-:Y:S01]  /*7a30*/  IMAD.MOV.U32 R0, RZ, RZ, -0x800000 ;  /* 0xff800000ff007424 */ /* 0x000fe200078e00ff */
[----:B------:R-:W-:Y:S01]  /*7a40*/  MOV R2, 0xff800000 ;  /* 0xff80000000027802 */ /* 0x000fe20000000f00 */
[----:B------:R-:W-:Y:S01]  /*7a50*/  @P2 FFMA.FTZ R0, R4, R3, R7 ;  /* 0x0000000304002223 */ /* 0x000fe20000010007 */
[----:B------:R-:W-:Y:S01]  /*7a60*/  @P3 FFMA.FTZ R2, R14, R120, R11 ;  /* 0x000000780e023223 */ /* 0x000fe2000001000b */
[-C--:B--2---:R-:W-:Y:S01]  /*7a70*/  FMUL.FTZ R5, R5, R8.reuse ;  /* 0x0000000805057220 */ /* 0x084fe20000410000 */
[----:B---3--:R-:W-:Y:S01]  /*7a80*/  FMUL.FTZ R4, R9, R8 ;  /* 0x0000000809047220 */ /* 0x008fe20000410000 */
[----:B------:R-:W-:-:S02]  /*7a90*/  WARPGROUP.DEPBAR.LE gsb0, 0x0 ;  /* 0x00008000000079c5 */ /* 0x000fc40000010000 */
[----:B------:R-:W-:Y:S05]  /*7aa0*/  @!P0 BRA `(.L_x_11187) ;  /* 0x0000000000048947 */ /* 0x000fea0003800000 */
[----:B------:R-:W-:Y:S01]  /*7ab0*/  BPT.TRAP 0x1 ;  /* 0x000000040000795c */ /* 0x000fe20000300000 */
.L_x_11187:
        /* <DEDUP_REMOVED lines=36> */
.L_x_11165:
[----:B------:R-:W-:Y:S05]  /*7d00*/  @P0 BRA `(.L_x_11188) ;  /* 0x00000014006c0947 */ /* 0x000fea0003800000 */
[----:B------:R-:W0:Y:S01]  /*7d10*/  S2R R18, SR_TID.X ;  /* 0x0000000000127919 */ /* 0x000e220000002100 */
[----:B------:R-:W-:Y:S01]  /*7d20*/  ULDC.64 UR4, c[0x4][0x38] ;  /* 0x01000e0000047ab9 */ /* 0x000fe20000000a00 */
[----:B------:R-:W1:Y:S01]  /*7d30*/  LDC R27, c[0x0][0xbe8] ;  /* 0x0002fa00ff1b7b82 */ /* 0x000e620000000800 */
        /* <DEDUP_REMOVED lines=9> */
[----:B------:R-:W-:Y:S01]  /*7dd0*/  LOP3.LUT P0, R16, R18, 0x3, RZ, 0xc0, !PT ;  /* 0x0000000312107812 */ /* 0x000fe2000780c0ff */
[----:B------:R-:W-:Y:S01]  /*7de0*/  UIMAD.WIDE.U32 UR4, UR41, UR8, URZ ;  /* 0x00000008290472a5 */ /* 0x000fe2000f8e003f */
[----:B-1----:R-:W-:Y:S01]  /*7df0*/  ISETP.NE.AND P2, PT, R27, 0x1, PT ;  /* 0x000000011b00780c */ /* 0x002fe20003f45270 */
[----:B------:R-:W-:Y:S01]  /*7e00*/  UIMAD UR6, UR7, UR8, URZ ;  /* 0x00000008070672a4 */ /* 0x000fe2000f8e023f */
[----:B------:R-:W-:Y:S01]  /*7e10*/  ISETP.EQ.OR P0, PT, R16, 0x3, !P0 ;  /* 0x000000031000780c */ /* 0x000fe20004702670 */
[----:B------:R-:W-:Y:S01]  /*7e20*/  UIMAD UR8, UR7, UR10, URZ ;  /* 0x0000000a070872a4 */ /* 0x000fe2000f8e023f */
[----:B------:R-:W-:Y:S01]  /*7e30*/  IMAD R45, RZ, RZ, -UR41 ;  /* 0x80000029ff2d7e24 */ /* 0x000fe2000f8e02ff */
[----:B------:R-:W-:Y:S01]  /*7e40*/  MOV R22, UR4 ;  /* 0x0000000400167c02 */ /* 0x000fe20008000f00 */
[----:B------:R-:W-:Y:S01]  /*7e50*/  UIMAD UR9, UR41, UR9, UR6 ;  /* 0x00000009290972a4 */ /* 0x000fe2000f8e0206 */
[----:B------:R-:W-:Y:S01]  /*7e60*/  SEL R86, R6, R7, P0 ;  /* 0x0000000706567207 */ /* 0x000fe20000000000 */
[----:B------:R-:W-:Y:S01]  /*7e70*/  IMAD.U32 R23, RZ, RZ, UR5 ;  /* 0x00000005ff177e24 */ /* 0x000fe2000f8e00ff */
[----:B------:R-:W-:Y:S01]  /*7e80*/  SEL R82, R7, R6, P0 ;  /* 0x0000000607527207 */ /* 0x000fe20000000000 */
[----:B------:R-:W-:Y:S01]  /*7e90*/  VIADD R7, R18, 0xffffff80 ;  /* 0xffffff8012077836 */ /* 0x000fe20000000000 */
[----:B------:R-:W-:Y:S01]  /*7ea0*/  SEL R88, R3, R8, P0 ;  /* 0x0000000803587207 */ /* 0x000fe20000000000 */
[----:B------:R-:W1:Y:S01]  /*7eb0*/  S2UR UR4, SR_CTAID.Y ;  /* 0x00000000000479c3 */ /* 0x000e620000002600 */
[----:B------:R-:W-:Y:S01]  /*7ec0*/  SEL R84, R8, R3, P0 ;  /* 0x0000000308547207 */ /* 0x000fe20000000000 */
[----:B------:R-:W-:Y:S01]  /*7ed0*/  UIADD3 UR9, UR5, UR9, URZ ;  /* 0x0000000905097290 */ /* 0x000fe2000fffe03f */
[----:B------:R-:W-:Y:S01]  /*7ee0*/  SHF.R.S32.HI R6, RZ, 0x1f, R7 ;  /* 0x0000001fff067819 */ /* 0x000fe20000011407 */
[----:B------:R-:W-:Y:S01]  /*7ef0*/  UIMAD.WIDE.U32 UR6, UR41, UR10, URZ ;  /* 0x0000000a290672a5 */ /* 0x000fe2000f8e003f */
[----:B------:R-:W-:Y:S01]  /*7f00*/  SEL R16, R26, R9, P0 ;  /* 0x000000091a107207 */ /* 0x000fe20000000000 */
[----:B------:R-:W-:Y:S01]  /*7f10*/  UIMAD UR8, UR41, UR11, UR8 ;  /* 0x0000000b290872a4 */ /* 0x000fe2000f8e0208 */
[----:B------:R-:W-:Y:S01]  /*7f20*/  LEA.HI R8, R6, R7, RZ, 0x7 ;  /* 0x0000000706087211 */ /* 0x000fe200078f38ff */
[----:B------:R-:W3:Y:S01]  /*7f30*/  @P2 LDC R37, c[0x0][0xbec] ;  /* 0x0002fb00ff252b82 */ /* 0x000ee20000000800 */
[----:B------:R-:W-:Y:S01]  /*7f40*/  SEL R58, R9, R26, P0 ;  /* 0x0000001a093a7207 */ /* 0x000fe20000000000 */
[----:B------:R-:W-:Y:S01]  /*7f50*/  IMAD.U32 R23, RZ, RZ, UR9 ;  /* 0x00000009ff177e24 */ /* 0x000fe2000f8e00ff */
[----:B0-----:R-:W-:Y:S01]  /*7f60*/  LOP3.LUT R4, R8, 0xffffff80, RZ, 0xc0, !PT ;  /* 0xffffff8008047812 */ /* 0x001fe200078ec0ff */
[----:B------:R-:W-:Y:S01]  /*7f70*/  UIADD3 UR8, UR7, UR8, URZ ;  /* 0x0000000807087290 */ /* 0x000fe2000fffe03f */
[----:B------:R-:W-:Y:S01]  /*7f80*/  SEL R80, R36, R11, P0 ;  /* 0x0000000b24507207 */ /* 0x000fe20000000000 */
[----:B------:R-:W-:Y:S01]  /*7f90*/  BSSY B0, `(.L_x_11189) ;  /* 0x00000ee000007945 */ /* 0x000fe20003800000 */
[----:B------:R-:W-:Y:S01]  /*7fa0*/  SEL R76, R11, R36, P0 ;  /* 0x000000240b4c7207 */ /* 0x000fe20000000000 */
[----:B------:R-:W-:Y:S01]  /*7fb0*/  IMAD.IADD R28, R7, 0x1, -R4 ;  /* 0x00000001071c7824 */ /* 0x000fe200078e0a04 */
[----:B------:R-:W-:Y:S01]  /*7fc0*/  LEA.HI R5, R6, R7, RZ, 0x2 ;  /* 0x0000000706057211 */ /* 0x000fe200078f10ff */
[----:B------:R-:W0:Y:S01]  /*7fd0*/  S2R R36, SR_CTAID.X ;  /* 0x0000000000247919 */ /* 0x000e220000002500 */
[----:B------:R-:W-:-:S02]  /*7fe0*/  SHF.R.S32.HI R8, RZ, 0x7, R8 ;  /* 0x00000007ff087819 */ /* 0x000fc40000011408 */
[----:B------:R-:W-:Y:S02]  /*7ff0*/  SHF.R.S32.HI R9, RZ, 0x1f, R28 ;  /* 0x0000001fff097819 */ /* 0x000fe4000001141c */
[----:B------:R-:W-:Y:S02]  /*8000*/  LOP3.LUT R6, R5, 0xfffffffc, RZ, 0xc0, !PT ;  /* 0xfffffffc05067812 */ /* 0x000fe400078ec0ff */
[----:B------:R-:W-:Y:S02]  /*8010*/  LEA.HI R11, R9, R28, RZ, 0x2 ;  /* 0x0000001c090b7211 */ /* 0x000fe400078f10ff */
[----:B------:R-:W-:Y:S02]  /*8020*/  IADD3 R7, R7, -R6, RZ ;  /* 0x8000000607077210 */ /* 0x000fe40007ffe0ff */
[--C-:B------:R-:W-:Y:S02]  /*8030*/  SHF.R.S32.HI R4, RZ, 0x2, R11.reuse ;  /* 0x00000002ff047819 */ /* 0x100fe4000001140b */
[----:B------:R-:W-:-:S02]  /*8040*/  SHF.R.S32.HI R3, RZ, 0x1f, R11 ;  /* 0x0000001fff037819 */ /* 0x000fc4000001140b */
[----:B------:R-:W-:Y:S02]  /*8050*/  SEL R78, R10, R33, P0 ;  /* 0x000000210a4e7207 */ /* 0x000fe40000000000 */
[----:B------:R-:W-:Y:S02]  /*8060*/  LEA.HI R3, R3, R4, RZ, 0x3 ;  /* 0x0000000403037211 */ /* 0x000fe400078f18ff */
[----:B------:R-:W-:Y:S02]  /*8070*/  SEL R74, R33, R10, P0 ;  /* 0x0000000a214a7207 */ /* 0x000fe40000000000 */
[----:B------:R-:W-:Y:S01]  /*8080*/  LOP3.LUT R5, R3, 0xfffffff8, RZ, 0xc0, !PT ;  /* 0xfffffff803057812 */ /* 0x000fe200078ec0ff */
[----:B------:R-:W-:Y:S01]  /*8090*/  IMAD.HI R3, R8, 0x55555556, RZ ;  /* 0x5555555608037827 */ /* 0x000fe200078e02ff */
[----:B------:R-:W-:Y:S02]  /*80a0*/  SEL R64, R14, R49, P0 ;  /* 0x000000310e407207 */ /* 0x000fe40000000000 */
[----:B------:R-:W-:Y:S01]  /*80b0*/  SEL R48, R49, R14, P0 ;  /* 0x0000000e31307207 */ /* 0x000fe20000000000 */
[----:B------:R-:W-:Y:S01]  /*80c0*/  IMAD.IADD R5, R4, 0x1, -R5 ;  /* 0x0000000104057824 */ /* 0x000fe200078e0a05 */
[----:B------:R-:W-:Y:S01]  /*80d0*/  LEA.HI R4, R9, R28, RZ, 0x5 ;  /* 0x0000001c09047211 */ /* 0x000fe200078f28ff */
[----:B------:R-:W-:Y:S01]  /*80e0*/  IMAD.U32 R9, RZ, RZ, UR7 ;  /* 0x00000007ff097e24 */ /* 0x000fe2000f8e00ff */
[----:B------:R-:W-:-:S02]  /*80f0*/  LEA.HI R3, R3, R3, RZ, 0x1 ;  /* 0x0000000303037211 */ /* 0x000fc400078f08ff */
[----:B------:R-:W-:Y:S02]  /*8100*/  SHF.R.S32.HI R4, RZ, 0x5, R4 ;  /* 0x00000005ff047819 */ /* 0x000fe40000011404 */
[----:B------:R-:W-:Y:S01]  /*8110*/  SEL R66, R52, R15, P0 ;  /* 0x0000000f34427207 */ /* 0x000fe20000000000 */
[----:B------:R-:W-:Y:S01]  /*8120*/  IMAD R3, R3, -0x3, R8 ;  /* 0xfffffffd03037824 */ /* 0x000fe200078e0208 */
[----:B------:R-:W-:Y:S01]  /*8130*/  LEA.HI R8, R7, R7, RZ, 0x1 ;  /* 0x0000000707087211 */ /* 0x000fe200078f08ff */
[----:B------:R-:W-:Y:S01]  /*8140*/  IMAD R6, R4, 0x10, R5 ;  /* 0x0000001004067824 */ /* 0x000fe200078e0205 */
[----:B------:R-:W-:Y:S01]  /*8150*/  SEL R62, R15, R52, P0 ;  /* 0x000000340f3e7207 */ /* 0x000fe20000000000 */
[----:B------:R-:W4:Y:S01]  /*8160*/  LDC.64 R4, c[0x0][0xbd8] ;  /* 0x0002f600ff047b82 */ /* 0x000f220000000a00 */
[----:B------:R-:W-:Y:S01]  /*8170*/  SEL R24, R54, R55, P0 ;  /* 0x0000003736187207 */ /* 0x000fe20000000000 */
[----:B------:R-:W-:Y:S01]  /*8180*/  IMAD R3, R3, 0x40, R6 ;  /* 0x0000004003037824 */ /* 0x000fe200078e0206 */
[----:B------:R-:W-:-:S02]  /*8190*/  SEL R18, R55, R54, P0 ;  /* 0x0000003637127207 */ /* 0x000fc40000000000 */
[----:B------:R-:W-:Y:S01]  /*81a0*/  SEL R14, R34, R35, P0 ;  /* 0x00000023220e7207 */ /* 0x000fe20000000000 */
[--C-:B0-----:R-:W-:Y:S01]  /*81b0*/  IMAD R29, R36, 0xc0, R3.reuse ;  /* 0x000000c0241d7824 */ /* 0x101fe200078e0203 */
[----:B------:R-:W-:Y:S02]  /*81c0*/  SEL R52, R35, R34, P0 ;  /* 0x0000002223347207 */ /* 0x000fe40000000000 */
[----:B------:R-:W-:Y:S01]  /*81d0*/  SEL R34, R38, R39, P0 ;  /* 0x0000002726227207 */ /* 0x000fe20000000000 */
[----:B------:R-:W-:Y:S01]  /*81e0*/  VIADD R53, R29, 0x8 ;  /* 0x000000081d357836 */ /* 0x000fe20000000000 */
[----:B------:R-:W-:Y:S02]  /*81f0*/  LOP3.LUT R8, R8, 0x1ffffffe, RZ, 0xc0, !PT ;  /* 0x1ffffffe08087812 */ /* 0x000fe400078ec0ff */
[----:B------:R-:W-:Y:S02]  /*8200*/  SEL R32, R44, R13, P0 ;  /* 0x0000000d2c207207 */ /* 0x000fe40000000000 */
[----:B------:R-:W-:Y:S01]  /*8210*/  SEL R70, R13, R44, P0 ;  /* 0x0000002c0d467207 */ /* 0x000fe20000000000 */
[----:B------:R-:W-:Y:S01]  /*8220*/  IMAD.IADD R10, R7, 0x1, -R8 ;  /* 0x00000001070a7824 */ /* 0x000fe200078e0a08 */
[----:B------:R-:W-:Y:S01]  /*8230*/  SEL R40, R30, R31, P0 ;  /* 0x0000001f1e287207 */ /* 0x000fe20000000000 */
[----:B------:R-:W-:Y:S01]  /*8240*/  IMAD.U32 R8, RZ, RZ, UR6 ;  /* 0x00000006ff087e24 */ /* 0x000fe2000f8e00ff */
[----:B------:R-:W-:Y:S01]  /*8250*/  SEL R60, R31, R30, P0 ;  /* 0x0000001e1f3c7207 */ /* 0x000fe20000000000 */
[----:B------:R-:W-:Y:S01]  /*8260*/  IMAD R10, R10, 0x8, R3 ;  /* 0x000000080a0a7824 */ /* 0x000fe200078e0203 */
[----:B------:R-:W-:Y:S01]  /*8270*/  SEL R26, R46, R47, P0 ;  /* 0x0000002f2e1a7207 */ /* 0x000fe20000000000 */
[----:B------:R-:W-:Y:S01]  /*8280*/  ULDC.64 UR6, c[0x0][0xb48] ;  /* 0x0002d20000067ab9 */ /* 0x000fe20000000a00 */
[----:B------:R-:W-:Y:S01]  /*8290*/  SEL R72, R12, R41, P0 ;  /* 0x000000290c487207 */ /* 0x000fe20000000000 */
[C---:B----4-:R-:W-:Y:S01]  /*82a0*/  IMAD R54, R4.reuse, UR47, RZ ;  /* 0x0000002f04367c24 */ /* 0x050fe2000f8e02ff */
[----:B------:R-:W-:Y:S01]  /*82b0*/  SEL R46, R47, R46, P0 ;  /* 0x0000002e2f2e7207 */ /* 0x000fe20000000000 */
[----:B------:R-:W-:Y:S01]  /*82c0*/  IMAD.WIDE.U32 R22, R4, UR46, R22 ;  /* 0x0000002e04167c25 */ /* 0x000fe2000f8e0016 */
[----:B------:R-:W0:Y:S01]  /*82d0*/  @P2 LDC R47, c[0x0][0xbec] ;  /* 0x0002fb00ff2f2b82 */ /* 0x000e220000000800 */
[----:B------:R-:W-:-:S02]  /*82e0*/  SEL R68, R41, R12, P0 ;  /* 0x0000000c29447207 */ /* 0x000fc40000000000 */
[----:B------:R-:W-:Y:S01]  /*82f0*/  IMAD R35, R5, UR46, R54 ;  /* 0x0000002e05237c24 */ /* 0x000fe2000f8e0236 */
[----:B------:R-:W-:Y:S01]  /*8300*/  SEL R12, R42, R43, P0 ;  /* 0x0000002b2a0c7207 */ /* 0x000fe20000000000 */
[----:B------:R-:W-:Y:S01]  /*8310*/  IMAD R36, R36, 0xc0, R10 ;  /* 0x000000c024247824 */ /* 0x000fe200078e020a */
[----:B------:R-:W-:Y:S01]  /*8320*/  SEL R44, R43, R42, P0 ;  /* 0x0000002a2b2c7207 */ /* 0x000fe20000000000 */
[----:B------:R-:W-:Y:S01]  /*8330*/  IMAD.IADD R23, R23, 0x1, R35 ;  /* 0x0000000117177824 */ /* 0x000fe200078e0223 */
[----:B------:R-:W4:Y:S01]  /*8340*/  @P2 LDC R54, c[0x0][0xbf0] ;  /* 0x0002fc00ff362b82 */ /* 0x000f220000000800 */
[----:B------:R-:W-:Y:S01]  /*8350*/  LOP3.LUT R11, R11, 0x7ffffffc, RZ, 0xc0, !PT ;  /* 0x7ffffffc0b0b7812 */ /* 0x000fe200078ec0ff */
[----:B---3--:R-:W-:Y:S01]  /*8360*/  @P2 IMAD.HI.U32 R35, R36, R37, RZ ;  /* 0x0000002524232227 */ /* 0x008fe200078e00ff */
[----:B------:R-:W-:Y:S02]  /*8370*/  SEL R20, R50, R51, P0 ;  /* 0x0000003332147207 */ /* 0x000fe40000000000 */
[----:B------:R-:W-:-:S02]  /*8380*/  SEL R56, R39, R38, P0 ;  /* 0x0000002627387207 */ /* 0x000fc40000000000 */
[----:B------:R-:W-:Y:S02]  /*8390*/  SEL R50, R51, R50, P0 ;  /* 0x0000003233327207 */ /* 0x000fe40000000000 */
[----:B------:R-:W-:Y:S01]  /*83a0*/  MOV R9, UR8 ;  /* 0x0000000800097c02 */ /* 0x000fe20008000f00 */
[----:B------:R-:W-:Y:S01]  /*83b0*/  ULDC.64 UR8, c[0x0][0xb28] ;  /* 0x0002ca0000087ab9 */ /* 0x000fe20000000a00 */
[C---:B------:R-:W-:Y:S01]  /*83c0*/  LOP3.LUT P1, RZ, R28.reuse, 0x3, RZ, 0xc0, !PT ;  /* 0x000000031cff7812 */ /* 0x040fe2000782c0ff */
[----:B------:R-:W-:Y:S01]  /*83d0*/  IMAD.IADD R28, R28, 0x1, -R11 ;  /* 0x000000011c1c7824 */ /* 0x000fe200078e0a0b */
[----:B------:R-:W-:Y:S01]  /*83e0*/  MOV R37, R36 ;  /* 0x0000002400257202 */ /* 0x000fe20000000f00 */
[----:B0-----:R-:W-:Y:S01]  /*83f0*/  @P2 IMAD.HI.U32 R47, R36, R47, RZ ;  /* 0x0000002f242f2227 */ /* 0x001fe200078e00ff */
[----:B----4-:R-:W-:Y:S02]  /*8400*/  @P2 SHF.R.U32.HI R37, RZ, R54, R35 ;  /* 0x00000036ff252219 */ /* 0x010fe40000011623 */
[----:B--2---:R-:W-:Y:S01]  /*8410*/  LOP3.LUT R33, R17, 0x2, RZ, 0x3c, !PT ;  /* 0x0000000211217812 */ /* 0x004fe200078e3cff */
[----:B------:R-:W-:Y:S04]  /*8420*/  SHFL.IDX PT, R6, R86, R17, 0x1c1f ;  /* 0x001c1f1156067589 */ /* 0x000fe800000e0000 */
[----:B------:R-:W0:Y:S04]  /*8430*/  SHFL.IDX PT, R5, R82, R33, 0x1c1f ;  /* 0x001c1f2152057589 */ /* 0x000e2800000e0000 */
[----:B------:R-:W-:Y:S04]  /*8440*/  SHFL.IDX PT, R13, R34, R17, 0x1c1f ;  /* 0x001c1f11220d7589 */ /* 0x000fe800000e0000 */
[----:B------:R-:W-:Y:S04]  /*8450*/  SHFL.IDX PT, R7, R88, R17, 0x1c1f ;  /* 0x001c1f1158077589 */ /* 0x000fe800000e0000 */
[----:B------:R2:W-:Y:S04]  /*8460*/  SHFL.IDX PT, R30, R66, R17, 0x1c1f ;  /* 0x001c1f11421e7589 */ /* 0x0005e800000e0000 */
[----:B------:R-:W3:Y:S04]  /*8470*/  SHFL.IDX PT, R34, R84, R33, 0x1c1f ;  /* 0x001c1f2154227589 */ /* 0x000ee800000e0000 */
[----:B------:R4:W-:Y:S01]  /*8480*/  SHFL.IDX PT, R31, R64, R17, 0x1c1f ;  /* 0x001c1f11401f7589 */ /* 0x0009e200000e0000 */
[----:B--2---:R-:W1:Y:S03]  /*8490*/  LDC R66, c[0x0][0xc50] ;  /* 0x00031400ff427b82 */ /* 0x004e660000000800 */
[----:B------:R2:W-:Y:S01]  /*84a0*/  SHFL.IDX PT, R42, R72, R17, 0x1c1f ;  /* 0x001c1f11482a7589 */ /* 0x0005e200000e0000 */
[----:B0-----:R-:W-:-:S02]  /*84b0*/  SEL R4, R6, R5, P0 ;  /* 0x0000000506047207 */ /* 0x001fc40000000000 */
[----:B------:R-:W-:Y:S01]  /*84c0*/  SEL R6, R5, R6, P0 ;  /* 0x0000000605067207 */ /* 0x000fe20000000000 */
[----:B------:R-:W-:Y:S01]  /*84d0*/  SHFL.IDX PT, R39, R78, R17, 0x1c1f ;  /* 0x001c1f114e277589 */ /* 0x000fe200000e0000 */
[----:B----4-:R-:W0:Y:S03]  /*84e0*/  LDC.64 R64, c[0x0][0xb40] ;  /* 0x0002d000ff407b82 */ /* 0x010e260000000a00 */
[----:B------:R-:W-:Y:S04]  /*84f0*/  SHFL.IDX PT, R38, R80, R17, 0x1c1f ;  /* 0x001c1f1150267589 */ /* 0x000fe800000e0000 */
[----:B------:R-:W-:Y:S01]  /*8500*/  SHFL.IDX PT, R32, R32, R17, 0x1c1f ;  /* 0x001c1f1120207589 */ /* 0x000fe200000e0000 */
[----:B--2---:R-:W2:Y:S01]  /*8510*/  @P2 LDC R72, c[0x0][0xbf0] ;  /* 0x0002fc00ff482b82 */ /* 0x004ea20000000800 */
[----:B---3--:R-:W-:-:S02]  /*8520*/  SEL R5, R7, R34, P0 ;  /* 0x0000002207057207 */ /* 0x008fc40000000000 */
[----:B------:R-:W-:Y:S01]  /*8530*/  SHFL.IDX PT, R16, R16, R17, 0x1c1f ;  /* 0x001c1f1110107589 */ /* 0x000fe200000e0000 */
[----:B------:R-:W-:-:S03]  /*8540*/  SEL R7, R34, R7, P0 ;  /* 0x0000000722077207 */ /* 0x000fc60000000000 */
[----:B------:R-:W-:Y:S01]  /*8550*/  SHFL.IDX PT, R15, R40, R17, 0x1c1f ;  /* 0x001c1f11280f7589 */ /* 0x000fe200000e0000 */
[----:B-1----:R-:W-:Y:S01]  /*8560*/  IMAD R66, R66, R45, UR4 ;  /* 0x0000000442427e24 */ /* 0x002fe2000f8e022d */
[----:B------:R-:W-:Y:S01]  /*8570*/  ULDC.64 UR4, c[0x0][0xbe0] ;  /* 0x0002f80000047ab9 */ /* 0x000fe20000000a00 */
[----:B------:R-:W-:Y:S01]  /*8580*/  IMAD.MOV.U32 R45, RZ, RZ, R36 ;  /* 0x000000ffff2d7224 */ /* 0x000fe200078e0024 */
[----:B------:R-:W-:Y:S04]  /*8590*/  SHFL.IDX PT, R14, R14, R17, 0x1c1f ;  /* 0x001c1f110e0e7589 */ /* 0x000fe800000e0000 */
[----:B------:R-:W-:Y:S01]  /*85a0*/  SHFL.IDX PT, R12, R12, R17, 0x1c1f ;  /* 0x001c1f110c0c7589 */ /* 0x000fe200000e0000 */
[C---:B0-----:R-:W-:Y:S02]  /*85b0*/  IMAD R34, R64.reuse, UR47, RZ ;  /* 0x0000002f40227c24 */ /* 0x041fe4000f8e02ff */
[----:B------:R-:W-:Y:S01]  /*85c0*/  IMAD.WIDE.U32 R8, R64, UR46, R8 ;  /* 0x0000002e40087c25 */ /* 0x000fe2000f8e0008 */
[----:B------:R-:W-:Y:S03]  /*85d0*/  SHFL.IDX PT, R11, R26, R17, 0x1c1f ;  /* 0x001c1f111a0b7589 */ /* 0x000fe600000e0000 */
[----:B------:R-:W-:Y:S01]  /*85e0*/  IMAD R35, R65, UR46, R34 ;  /* 0x0000002e41237c24 */ /* 0x000fe2000f8e0222 */
[----:B------:R-:W-:Y:S01]  /*85f0*/  SHFL.IDX PT, R3, R24, R17, 0x1c1f ;  /* 0x001c1f1118037589 */ /* 0x000fe200000e0000 */
[----:B------:R-:W-:Y:S01]  /*8600*/  IMAD.MOV.U32 R34, RZ, RZ, R8 ;  /* 0x000000ffff227224 */ /* 0x000fe200078e0008 */
[----:B--2---:R-:W-:Y:S01]  /*8610*/  @P2 SHF.R.U32.HI R45, RZ, R72, R47 ;  /* 0x00000048ff2d2219 */ /* 0x004fe2000001162f */
[----:B------:R-:W-:Y:S01]  /*8620*/  IMAD.IADD R35, R9, 0x1, R35 ;  /* 0x0000000109237824 */ /* 0x000fe200078e0223 */
[----:B------:R-:W-:Y:S04]  /*8630*/  SHFL.IDX PT, R10, R20, R17, 0x1c1f ;  /* 0x001c1f11140a7589 */ /* 0x000fe800000e0000 */
[----:B------:R-:W-:Y:S04]  /*8640*/  SHFL.IDX PT, R41, R76, R33, 0x1c1f ;  /* 0x001c1f214c297589 */ /* 0x000fe800000e0000 */
[----:B------:R-:W0:Y:S04]  /*8650*/  SHFL.IDX PT, R40, R74, R33, 0x1c1f ;  /* 0x001c1f214a287589 */ /* 0x000e2800000e0000 */
[----:B------:R-:W-:Y:S04]  /*8660*/  SHFL.IDX PT, R43, R70, R33, 0x1c1f ;  /* 0x001c1f21462b7589 */ /* 0x000fe800000e0000 */
[----:B------:R-:W1:Y:S04]  /*8670*/  SHFL.IDX PT, R49, R68, R33, 0x1c1f ;  /* 0x001c1f2144317589 */ /* 0x000e6800000e0000 */
[----:B------:R-:W-:Y:S04]  /*8680*/  SHFL.IDX PT, R51, R62, R33, 0x1c1f ;  /* 0x001c1f213e337589 */ /* 0x000fe800000e0000 */
[----:B------:R-:W2:Y:S04]  /*8690*/  SHFL.IDX PT, R48, R48, R33, 0x1c1f ;  /* 0x001c1f2130307589 */ /* 0x000ea800000e0000 */
[----:B------:R-:W-:Y:S04]  /*86a0*/  SHFL.IDX PT, R26, R60, R33, 0x1c1f ;  /* 0x001c1f213c1a7589 */ /* 0x000fe800000e0000 */
[----:B------:R-:W-:Y:S04]  /*86b0*/  SHFL.IDX PT, R25, R58, R33, 0x1c1f ;  /* 0x001c1f213a197589 */ /* 0x000fe800000e0000 */
[----:B------:R-:W-:Y:S04]  /*86c0*/  SHFL.IDX PT, R24, R56, R33, 0x1c1f ;  /* 0x001c1f2138187589 */ /* 0x000fe800000e0000 */
[----:B------:R-:W-:Y:S04]  /*86d0*/  SHFL.IDX PT, R21, R52, R33, 0x1c1f ;  /* 0x001c1f2134157589 */ /* 0x000fe800000e0000 */
[----:B------:R3:W-:Y:S04]  /*86e0*/  SHFL.IDX PT, R20, R46, R33, 0x1c1f ;  /* 0x001c1f212e147589 */ /* 0x0007e800000e0000 */
[----:B------:R-:W-:Y:S04]  /*86f0*/  SHFL.IDX PT, R19, R44, R33, 0x1c1f ;  /* 0x001c1f212c137589 */ /* 0x000fe800000e0000 */
[----:B------:R-:W-:Y:S01]  /*8700*/  SHFL.IDX PT, R18, R18, R33, 0x1c1f ;  /* 0x001c1f2112127589 */ /* 0x000fe200000e0000 */
[----:B---3--:R-:W-:-:S03]  /*8710*/  IADD3 R46, -R45, RZ, RZ ;  /* 0x000000ff2d2e7210 */ /* 0x008fc60007ffe1ff */
[----:B------:R3:W-:Y:S02]  /*8720*/  SHFL.IDX PT, R17, R50, R33, 0x1c1f ;  /* 0x001c1f2132117589 */ /* 0x0007e400000e0000 */
[----:B---3--:R-:W-:-:S05]  /*8730*/  SHF.R.S32.HI R33, RZ, 0x1f, R66 ;  /* 0x0000001fff217819 */ /* 0x008fca0000011442 */
[C---:B------:R-:W-:Y:S02]  /*8740*/  IMAD R9, R33.reuse, UR4, RZ ;  /* 0x0000000421097c24 */ /* 0x040fe4000f8e02ff */
[----:B------:R-:W-:Y:S02]  /*8750*/  IMAD R33, R33, UR6, RZ ;  /* 0x0000000621217c24 */ /* 0x000fe4000f8e02ff */
[C---:B------:R-:W-:Y:S02]  /*8760*/  IMAD R44, R66.reuse, UR5, R9 ;  /* 0x00000005422c7c24 */ /* 0x040fe4000f8e0209 */
[----:B------:R-:W-:Y:S01]  /*8770*/  IMAD.WIDE.U32 R8, R66, UR4, R22 ;  /* 0x0000000442087c25 */ /* 0x000fe2000f8e0016 */
[----:B------:R-:W-:-:S03]  /*8780*/  ULDC.64 UR4, c[0x0][0xb30] ;  /* 0x0002cc0000047ab9 */ /* 0x000fc60000000a00 */
[C---:B------:R-:W-:Y:S01]  /*8790*/  IMAD.WIDE.U32 R22, R66.reuse, UR6, R34 ;  /* 0x0000000642167c25 */ /* 0x040fe2000f8e0022 */
[----:B------:R-:W-:Y:S02]  /*87a0*/  IADD3 R34, P2, R37, R8, RZ ;  /* 0x0000000825227210 */ /* 0x000fe40007f5e0ff */
[----:B------:R-:W-:Y:S01]  /*87b0*/  SHF.R.S32.HI R8, RZ, 0x1f, R45 ;  /* 0x0000001fff087819 */ /* 0x000fe2000001142d */
[----:B------:R-:W-:Y:S01]  /*87c0*/  IMAD R47, R66, UR7, R33 ;  /* 0x00000007422f7c24 */ /* 0x000fe2000f8e0221 */
[--C-:B------:R-:W-:Y:S01]  /*87d0*/  SHF.R.S32.HI R33, RZ, 0x1f, R37.reuse ;  /* 0x0000001fff217819 */ /* 0x100fe20000011425 */
[----:B------:R-:W-:Y:S01]  /*87e0*/  IMAD.MOV R37, RZ, RZ, -R37 ;  /* 0x000000ffff257224 */ /* 0x000fe200078e0a25 */
[----:B------:R-:W-:Y:S01]  /*87f0*/  ULDC.64 UR6, c[0x0][0xbc8] ;  /* 0x0002f20000067ab9 */ /* 0x000fe20000000a00 */
[----:B------:R-:W-:Y:S01]  /*8800*/  IMAD R8, R8, UR4, RZ ;  /* 0x0000000408087c24 */ /* 0x000fe2000f8e02ff */
[----:B------:R-:W-:Y:S01]  /*8810*/  IADD3.X R35, R33, R9, R44, P2, !PT ;  /* 0x0000000921237210 */ /* 0x000fe200017fe42c */
[----:B------:R-:W-:-:S02]  /*8820*/  IMAD.IADD R23, R23, 0x1, R47 ;  /* 0x0000000117177824 */ /* 0x000fc400078e022f */
[C-C-:B------:R-:W-:Y:S02]  /*8830*/  IMAD R33, R27.reuse, R37, R36.reuse ;  /* 0x000000251b217224 */ /* 0x140fe400078e0224 */
[----:B------:R-:W-:Y:S02]  /*8840*/  IMAD R37, R27, R46, R36 ;  /* 0x0000002e1b257224 */ /* 0x000fe400078e0224 */
[C---:B------:R-:W-:Y:S01]  /*8850*/  IMAD R47, R45.reuse, UR5, R8 ;  /* 0x000000052d2f7c24 */ /* 0x040fe2000f8e0208 */
[----:B------:R-:W3:Y:S01]  /*8860*/  S2UR UR5, SR_CgaCtaId ;  /* 0x00000000000579c3 */ /* 0x000ee20000008800 */
[----:B------:R-:W-:Y:S01]  /*8870*/  IMAD.WIDE.U32 R8, R45, UR4, R22 ;  /* 0x000000042d087c25 */ /* 0x000fe2000f8e0016 */
[----:B------:R-:W-:Y:S01]  /*8880*/  SHF.R.S32.HI R22, RZ, 0x1f, R33 ;  /* 0x0000001fff167819 */ /* 0x000fe20000011421 */
[----:B------:R-:W-:Y:S01]  /*8890*/  UMOV UR4, 0x400 ;  /* 0x0000040000047882 */ /* 0x000fe20000000000 */
[----:B------:R-:W-:Y:S01]  /*88a0*/  SHF.R.S32.HI R23, RZ, 0x1f, R37 ;  /* 0x0000001fff177819 */ /* 0x000fe20000011425 */
[----:B------:R-:W-:-:S02]  /*88b0*/  IMAD.IADD R9, R9, 0x1, R47 ;  /* 0x0000000109097824 */ /* 0x000fc400078e022f */
[----:B------:R-:W-:Y:S02]  /*88c0*/  IMAD R22, R22, UR6, RZ ;  /* 0x0000000616167c24 */ /* 0x000fe4000f8e02ff */
[----:B------:R-:W-:Y:S02]  /*88d0*/  IMAD R36, R23, UR8, RZ ;  /* 0x0000000817247c24 */ /* 0x000fe4000f8e02ff */
[C---:B------:R-:W-:Y:S01]  /*88e0*/  IMAD R23, R33.reuse, UR7, R22 ;  /* 0x0000000721177c24 */ /* 0x040fe2000f8e0216 */
[----:B0-----:R-:W-:Y:S01]  /*88f0*/  SEL R22, R40, R39, P0 ;  /* 0x0000002728167207 */ /* 0x001fe20000000000 */
[----:B------:R-:W-:Y:S01]  /*8900*/  IMAD.WIDE.U32 R34, R33, UR6, R34 ;  /* 0x0000000621227c25 */ /* 0x000fe2000f8e0022 */
[----:B------:R-:W-:-:S03]  /*8910*/  ULDC.64 UR6, c[0x0][0xba8] ;  /* 0x0002ea0000067ab9 */ /* 0x000fc60000000a00 */
[C---:B------:R-:W-:Y:S02]  /*8920*/  IMAD R33, R37.reuse, UR9, R36 ;  /* 0x0000000925217c24 */ /* 0x040fe4000f8e0224 */
[----:B------:R-:W-:Y:S01]  /*8930*/  IMAD.WIDE.U32 R36, R37, UR8, R8 ;  /* 0x0000000825247c25 */ /* 0x000fe2000f8e0008 */
[----:B------:R-:W-:Y:S01]  /*8940*/  SEL R8, R39, R40, P0 ;  /* 0x0000002827087207 */ /* 0x000fe20000000000 */
[----:B------:R-:W-:Y:S01]  /*8950*/  ULDC.64 UR8, c[0x0][0xb00] ;  /* 0x0002c00000087ab9 */ /* 0x000fe20000000a00 */
[C---:B------:R-:W-:Y:S01]  /*8960*/  LEA R40, P2, R34.reuse, UR6, 0x2 ;  /* 0x0000000622287c11 */ /* 0x040fe2000f8410ff */
[----:B------:R-:W-:Y:S01]  /*8970*/  IMAD.IADD R23, R35, 0x1, R23 ;  /* 0x0000000123177824 */ /* 0x000fe200078e0217 */
[----:B------:R-:W-:Y:S01]  /*8980*/  IADD3 R9, R37, R33, RZ ;  /* 0x0000002125097210 */ /* 0x000fe20007ffe0ff */
[----:B------:R-:W-:Y:S01]  /*8990*/  ULDC UR6, c[0x0][0xa88] ;  /* 0x0002a20000067ab9 */ /* 0x000fe20000000800 */
[----:B---3--:R-:W-:Y:S01]  /*89a0*/  ULEA UR4, UR5, UR4, 0x18 ;  /* 0x0000000405047291 */ /* 0x008fe2000f8ec03f */
[----:B------:R-:W-:Y:S01]  /*89b0*/  SHFL.IDX PT, R44, R40, 0x1, 0x1c1f ;  /* 0x003c1f00282c7f89 */ /* 0x000fe200000e0000 */
[----:B------:R-:W-:Y:S01]  /*89c0*/  LEA.HI.X R33, R34, UR7, R23, 0x2, P2 ;  /* 0x0000000722217c11 */ /* 0x000fe200090f1417 */
[----:B------:R-:W-:Y:S01]  /*89d0*/  IMAD R50, R27, UR6, RZ ;  /* 0x000000061b327c24 */ /* 0x000fe2000f8e02ff */
[----:B------:R-:W-:Y:S01]  /*89e0*/  UIADD3 UR4, UR4, 0x12420, URZ ;  /* 0x0001242004047890 */ /* 0x000fe2000fffe03f */
[----:B------:R2:W-:Y:S01]  /*89f0*/  SHFL.IDX PT, R34, R40, RZ, 0x1c1f ;  /* 0x001c1fff28227589 */ /* 0x0005e200000e0000 */
[----:B------:R-:W-:-:S02]  /*8a00*/  LEA R52, P3, R36, UR8, 0x2 ;  /* 0x0000000824347c11 */ /* 0x000fc4000f8610ff */
[-C--:B------:R-:W-:Y:S01]  /*8a10*/  ISETP.GE.OR P2, PT, R29, R50.reuse, P1 ;  /* 0x000000321d00720c */ /* 0x080fe20000f46670 */
[----:B------:R-:W0:Y:S01]  /*8a20*/  SHFL.IDX PT, R35, R33, RZ, 0x1c1f ;  /* 0x001c1fff21237589 */ /* 0x000e2200000e0000 */
[-C--:B------:R-:W-:Y:S01]  /*8a30*/  ISETP.GE.OR P1, PT, R53, R50.reuse, P1 ;  /* 0x000000323500720c */ /* 0x080fe20000f26670 */
[----:B------:R-:W-:Y:S01]  /*8a40*/  UPRMT UR4, URZ, 0x654, UR4 ;  /* 0x000006543f047896 */ /* 0x000fe20008000004 */
[----:B------:R-:W-:Y:S01]  /*8a50*/  LEA.HI.X R54, R36, UR9, R9, 0x2, P3 ;  /* 0x0000000924367c11 */ /* 0x000fe200098f1409 */
[----:B------:R-:W3:Y:S01]  /*8a60*/  SHFL.IDX PT, R45, R33, 0x1, 0x1c1f ;  /* 0x003c1f00212d7f89 */ /* 0x000ee200000e0000 */
[----:B------:R-:W-:Y:S02]  /*8a70*/  ISETP.GE.AND P3, PT, R29, R50, PT ;  /* 0x000000321d00720c */ /* 0x000fe40003f66270 */
[----:B------:R-:W-:Y:S01]  /*8a80*/  SEL R9, R38, R41, P0 ;  /* 0x0000002926097207 */ /* 0x000fe20000000000 */
[----:B------:R4:W4:Y:S01]  /*8a90*/  SHFL.IDX PT, R46, R52, RZ, 0x1c1f ;  /* 0x001c1fff342e7589 */ /* 0x00092200000e0000 */
[----:B------:R-:W-:-:S02]  /*8aa0*/  SEL R23, R41, R38, P0 ;  /* 0x0000002629177207 */ /* 0x000fc40000000000 */
[----:B------:R-:W-:Y:S01]  /*8ab0*/  SYNCS.ARRIVE.TRANS64.RED.A1T0 RZ, [UR4], RZ ;  /* 0x000000ffffff79a7 */ /* 0x000fe20008100404 */
[----:B------:R0:W4:Y:S01]  /*8ac0*/  SHFL.IDX PT, R47, R54, RZ, 0x1c1f ;  /* 0x001c1fff362f7589 */ /* 0x00012200000e0000 */
[----:B-1----:R-:W-:Y:S02]  /*8ad0*/  SEL R36, R42, R49, P0 ;  /* 0x000000312a247207 */ /* 0x002fe40000000000 */
[----:B------:R-:W-:Y:S01]  /*8ae0*/  SEL R38, R49, R42, P0 ;  /* 0x0000002a31267207 */ /* 0x000fe20000000000 */
[----:B------:R-:W-:Y:S01]  /*8af0*/  IMAD.SHL.U32 R49, R28, 0x2, RZ ;  /* 0x000000021c317824 */ /* 0x000fe200078e00ff */
[----:B------:R-:W-:Y:S02]  /*8b00*/  SEL R37, R32, R43, P0 ;  /* 0x0000002b20257207 */ /* 0x000fe40000000000 */
[----:B------:R-:W-:Y:S02]  /*8b10*/  SEL R39, R43, R32, P0 ;  /* 0x000000202b277207 */ /* 0x000fe40000000000 */
[----:B--2---:R-:W-:-:S02]  /*8b20*/  SEL R40, R31, R48, P0 ;  /* 0x000000301f287207 */ /* 0x004fc40000000000 */
[----:B------:R-:W-:Y:S01]  /*8b30*/  SEL R42, R48, R31, P0 ;  /* 0x0000001f302a7207 */ /* 0x000fe20000000000 */
[----:B0-----:R0:W-:Y:S01]  /*8b40*/  @!P2 ST.E desc[UR42][R34.64], R0 ;  /* 0x000000002200a985 */ /* 0x0011e2000c10192a */
[----:B------:R-:W-:Y:S02]  /*8b50*/  SEL R41, R30, R51, P0 ;  /* 0x000000331e297207 */ /* 0x000fe40000000000 */
[----:B------:R-:W-:Y:S01]  /*8b60*/  SEL R43, R51, R30, P0 ;  /* 0x0000001e332b7207 */ /* 0x000fe20000000000 */
        /* <DEDUP_REMOVED lines=9> */
[C---:B------:R-:W-:Y:S01]  /*8c00*/  IADD3 R33, R49.reuse, 0x30, RZ ;  /* 0x0000003031217810 */ /* 0x040fe20007ffe0ff */
[----:B------:R-:W-:Y:S01]  /*8c10*/  VIADD R34, R49, 0x38 ;  /* 0x0000003831227836 */ /* 0x000fe20000000000 */
[----:B------:R-:W-:Y:S02]  /*8c20*/  ISETP.GE.AND P3, PT, R27, UR4, PT ;  /* 0x000000041b007c0c */ /* 0x000fe4000bf66270 */
[----:B------:R-:W-:-:S02]  /*8c30*/  ISETP.GE.AND P4, PT, R32, UR4, PT ;  /* 0x0000000420007c0c */ /* 0x000fc4000bf86270 */
[----:B------:R-:W-:Y:S02]  /*8c40*/  ISETP.GE.AND P5, PT, R33, UR4, PT ;  /* 0x0000000421007c0c */ /* 0x000fe4000bfa6270 */
[----:B------:R-:W-:Y:S01]  /*8c50*/  ISETP.GE.AND P6, PT, R34, UR4, PT ;  /* 0x0000000422007c0c */ /* 0x000fe2000bfc6270 */
[----:B----4-:R-:W-:Y:S02]  /*8c60*/  @!P1 IMAD.WIDE R28, R49, 0x4, R46 ;  /* 0x00000004311c9825 */ /* 0x010fe400078e022e */
[----:B------:R-:W-:-:S03]  /*8c70*/  @!P2 LEA.HI R0, R0, R0, RZ, 0x1 ;  /* 0x000000000000a211 */ /* 0x000fc600078f08ff */
[----:B------:R0:W-:Y:S01]  /*8c80*/  @!P1 ST.E.64 desc[UR42][R28.64], R4 ;  /* 0x000000041c009985 */ /* 0x0001e2000c101b2a */
[----:B------:R-:W-:Y:S02]  /*8c90*/  @!P2 LOP3.LUT R31, R0, 0xfffffffe, RZ, 0xc0, !PT ;  /* 0xfffffffe001fa812 */ /* 0x000fe400078ec0ff */
[----:B------:R-:W-:Y:S02]  /*8ca0*/  IADD3 R0, R49, 0x10, RZ ;  /* 0x0000001031007810 */ /* 0x000fe40007ffe0ff */
[----:B------:R-:W-:Y:S01]  /*8cb0*/  @!P3 LEA.HI R27, R27, R27, RZ, 0x1 ;  /* 0x0000001b1b1bb211 */ /* 0x000fe200078f08ff */
[----:B------:R-:W-:Y:S01]  /*8cc0*/  @!P2 IMAD.WIDE R30, R31, 0x4, R46 ;  /* 0x000000041f1ea825 */ /* 0x000fe200078e022e */
[----:B------:R-:W-:Y:S02]  /*8cd0*/  ISETP.GE.AND P1, PT, R0, UR4, PT ;  /* 0x0000000400007c0c */ /* 0x000fe4000bf26270 */
[----:B------:R-:W-:Y:S02]  /*8ce0*/  @!P4 LEA.HI R32, R32, R32, RZ, 0x1 ;  /* 0x000000202020c211 */ /* 0x000fe400078f08ff */
[----:B------:R1:W-:Y:S01]  /*8cf0*/  @!P2 ST.E.64 desc[UR42][R30.64], R6 ;  /* 0x000000061e00a985 */ /* 0x0003e2000c101b2a */
[----:B------:R-:W-:-:S02]  /*8d00*/  ISETP.GE.AND P2, PT, R2, UR4, PT ;  /* 0x0000000402007c0c */ /* 0x000fc4000bf46270 */
[----:B------:R-:W-:Y:S02]  /*8d10*/  @!P5 LEA.HI R33, R33, R33, RZ, 0x1 ;  /* 0x000000212121d211 */ /* 0x000fe400078f08ff */
[----:B------:R-:W-:Y:S02]  /*8d20*/  @!P6 LEA.HI R34, R34, R34, RZ, 0x1 ;  /* 0x000000222222e211 */ /* 0x000fe400078f08ff */
[----:B------:R-:W-:Y:S02]  /*8d30*/  @!P3 LOP3.LUT R27, R27, 0xfffffffe, RZ, 0xc0, !PT ;  /* 0xfffffffe1b1bb812 */ /* 0x000fe400078ec0ff */
[----:B------:R-:W-:Y:S02]  /*8d40*/  @!P1 LEA.HI R0, R0, R0, RZ, 0x1 ;  /* 0x0000000000009211 */ /* 0x000fe400078f08ff */
[----:B------:R-:W-:Y:S01]  /*8d50*/  @!P5 LOP3.LUT R33, R33, 0xfffffffe, RZ, 0xc0, !PT ;  /* 0xfffffffe2121d812 */ /* 0x000fe200078ec0ff */
[----:B0-----:R-:W-:Y:S01]  /*8d60*/  @!P3 IMAD.WIDE R28, R27, 0x4, R46 ;  /* 0x000000041b1cb825 */ /* 0x001fe200078e022e */
[----:B------:R-:W-:-:S02]  /*8d70*/  @!P1 LOP3.LUT R5, R0, 0xfffffffe, RZ, 0xc0, !PT ;  /* 0xfffffffe00059812 */ /* 0x000fc400078ec0ff */
[----:B------:R-:W-:Y:S02]  /*8d80*/  @!P2 LEA.HI R2, R2, R2, RZ, 0x1 ;  /* 0x000000020202a211 */ /* 0x000fe400078f08ff */
[----:B-1----:R-:W-:Y:S01]  /*8d90*/  @!P4 LOP3.LUT R31, R32, 0xfffffffe, RZ, 0xc0, !PT ;  /* 0xfffffffe201fc812 */ /* 0x002fe200078ec0ff */
[--C-:B------:R-:W-:Y:S01]  /*8da0*/  @!P1 IMAD.WIDE R4, R5, 0x4, R46.reuse ;  /* 0x0000000405049825 */ /* 0x100fe200078e022e */
[----:B------:R-:W-:Y:S02]  /*8db0*/  @!P2 LOP3.LUT R7, R2, 0xfffffffe, RZ, 0xc0, !PT ;  /* 0xfffffffe0207a812 */ /* 0x000fe400078ec0ff */
[----:B------:R-:W-:Y:S01]  /*8dc0*/  @!P6 LOP3.LUT R35, R34, 0xfffffffe, RZ, 0xc0, !PT ;  /* 0xfffffffe2223e812 */ /* 0x000fe200078ec0ff */
[--C-:B------:R-:W-:Y:S01]  /*8dd0*/  @!P4 IMAD.WIDE R30, R31, 0x4, R46.reuse ;  /* 0x000000041f1ec825 */ /* 0x100fe200078e022e */
[----:B------:R1:W-:Y:S03]  /*8de0*/  @!P1 ST.E.64 desc[UR42][R4.64], R8 ;  /* 0x0000000804009985 */ /* 0x0003e6000c101b2a */
[----:B------:R-:W-:-:S04]  /*8df0*/  @!P2 IMAD.WIDE R6, R7, 0x4, R46 ;  /* 0x000000040706a825 */ /* 0x000fc800078e022e */
[--C-:B------:R-:W-:Y:S01]  /*8e00*/  @!P5 IMAD.WIDE R32, R33, 0x4, R46.reuse ;  /* 0x000000042120d825 */ /* 0x100fe200078e022e */
[----:B------:R1:W-:Y:S03]  /*8e10*/  @!P2 ST.E.64 desc[UR42][R6.64], R22 ;  /* 0x000000160600a985 */ /* 0x0003e6000c101b2a */
[----:B------:R-:W-:Y:S01]  /*8e20*/  @!P6 IMAD.WIDE R34, R35, 0x4, R46 ;  /* 0x000000042322e825 */ /* 0x000fe200078e022e */
[----:B------:R1:W-:Y:S04]  /*8e30*/  @!P3 ST.E.64 desc[UR42][R28.64], R36 ;  /* 0x000000241c00b985 */ /* 0x0003e8000c101b2a */
[----:B------:R1:W-:Y:S04]  /*8e40*/  @!P4 ST.E.64 desc[UR42][R30.64], R38 ;  /* 0x000000261e00c985 */ /* 0x0003e8000c101b2a */
[----:B------:R1:W-:Y:S04]  /*8e50*/  @!P5 ST.E.64 desc[UR42][R32.64], R40 ;  /* 0x000000282000d985 */ /* 0x0003e8000c101b2a */
[----:B------:R1:W-:Y:S02]  /*8e60*/  @!P6 ST.E.64 desc[UR42][R34.64], R42 ;  /* 0x0000002a2200e985 */ /* 0x0003e4000c101b2a */
.L_x_11190:
[----:B------:R-:W-:Y:S05]  /*8e70*/  BSYNC B0 ;  /* 0x0000000000007941 */ /* 0x000fea0003800000 */
.L_x_11189:
        /* <DEDUP_REMOVED lines=19> */
[----:B-123--:R-:W-:Y:S06]  /*8fb0*/  @P1 BRA `(.L_x_11163) ;  /* 0x0000003400681947 */ /* 0x00efec0003800000 */
[C---:B0-----:R-:W-:Y:S01]  /*8fc0*/  VIADD R0, R49.reuse, 0x8 ;  /* 0x0000000831007836 */ /* 0x041fe20000000000 */
[----:B------:R-:W-:Y:S01]  /*8fd0*/  ULDC UR4, c[0x0][0xac8] ;  /* 0x0002b20000047ab9 */ /* 0x000fe20000000800 */
[C---:B------:R-:W-:Y:S01]  /*8fe0*/  VIADD R2, R49.reuse, 0x10 ;  /* 0x0000001031027836 */ /* 0x040fe20000000000 */
[C---:B------:R-:W-:Y:S01]  /*8ff0*/  IADD3 R6, R49.reuse, 0x18, RZ ;  /* 0x0000001831067810 */ /* 0x040fe20007ffe0ff */
[C---:B------:R-:W-:Y:S01]  /*9000*/  VIADD R8, R49.reuse, 0x20 ;  /* 0x0000002031087836 */ /* 0x040fe20000000000 */
[----:B------:R-:W-:Y:S01]  /*9010*/  ISETP.GE.AND P1, PT, R0, UR4, PT ;  /* 0x0000000400007c0c */ /* 0x000fe2000bf26270 */
[C---:B------:R-:W-:Y:S01]  /*9020*/  VIADD R10, R49.reuse, 0x28 ;  /* 0x00000028310a7836 */ /* 0x040fe20000000000 */
[----:B------:R-:W-:Y:S01]  /*9030*/  ISETP.GE.AND P3, PT, R6, UR4, PT ;  /* 0x0000000406007c0c */ /* 0x000fe2000bf66270 */
[C---:B------:R-:W-:Y:S01]  /*9040*/  VIADD R11, R49.reuse, 0x30 ;  /* 0x00000030310b7836 */ /* 0x040fe20000000000 */
[----:B------:R-:W-:Y:S02]  /*9050*/  ISETP.GE.AND P2, PT, R2, UR4, PT ;  /* 0x0000000402007c0c */ /* 0x000fe4000bf46270 */
[----:B------:R-:W-:-:S02]  /*9060*/  ISETP.GE.AND P0, PT, R49, UR4, PT ;  /* 0x0000000431007c0c */ /* 0x000fc4000bf06270 */
[----:B------:R-:W-:Y:S02]  /*9070*/  ISETP.GE.AND P4, PT, R8, UR4, PT ;  /* 0x0000000408007c0c */ /* 0x000fe4000bf86270 */
[----:B------:R-:W-:Y:S02]  /*9080*/  ISETP.GE.AND P5, PT, R10, UR4, PT ;  /* 0x000000040a007c0c */ /* 0x000fe4000bfa6270 */
[----:B------:R-:W-:Y:S02]  /*9090*/  ISETP.GE.AND P6, PT, R11, UR4, PT ;  /* 0x000000040b007c0c */ /* 0x000fe4000bfc6270 */
[----:B------:R-:W-:-:S03]  /*90a0*/  @!P1 LEA.HI R0, R0, R0, RZ, 0x1 ;  /* 0x0000000000009211 */ /* 0x000fc600078f08ff */
[----:B------:R-:W-:Y:S02]  /*90b0*/  @!P2 LEA.HI R4, R2, R2, RZ, 0x1 ;  /* 0x000000020204a211 */ /* 0x000fe400078f08ff */
[----:B------:R-:W-:Y:S01]  /*90c0*/  @!P1 LOP3.LUT R5, R0, 0xfffffffe, RZ, 0xc0, !PT ;  /* 0xfffffffe00059812 */ /* 0x000fe200078ec0ff */
[----:B------:R-:W-:Y:S01]  /*90d0*/  @!P0 IMAD.WIDE R2, R49, 0x4, R30 ;  /* 0x0000000431028825 */ /* 0x000fe200078e021e */
[----:B------:R-:W-:Y:S02]  /*90e0*/  @!P3 LEA.HI R0, R6, R6, RZ, 0x1 ;  /* 0x000000060600b211 */ /* 0x000fe400078f08ff */
[----:B------:R-:W-:Y:S02]  /*90f0*/  @!P4 LEA.HI R8, R8, R8, RZ, 0x1 ;  /* 0x000000080808c211 */ /* 0x000fe400078f08ff */
[----:B------:R-:W-:Y:S01]  /*9100*/  @!P3 LOP3.LUT R9, R0, 0xfffffffe, RZ, 0xc0, !PT ;  /* 0xfffffffe0009b812 */ /* 0x000fe200078ec0ff */
[----:B------:R0:W-:Y:S01]  /*9110*/  @!P0 ST.E.64 desc[UR42][R2.64], R22 ;  /* 0x0000001602008985 */ /* 0x0001e2000c101b2a */
[----:B------:R-:W-:-:S02]  /*9120*/  @!P5 LEA.HI R10, R10, R10, RZ, 0x1 ;  /* 0x0000000a0a0ad211 */ /* 0x000fc400078f08ff */
[----:B------:R-:W-:Y:S01]  /*9130*/  @!P2 LOP3.LUT R7, R4, 0xfffffffe, RZ, 0xc0, !PT ;  /* 0xfffffffe0407a812 */ /* 0x000fe200078ec0ff */
[--C-:B------:R-:W-:Y:S01]  /*9140*/  @!P1 IMAD.WIDE R4, R5, 0x4, R30.reuse ;  /* 0x0000000405049825 */ /* 0x100fe200078e021e */
[----:B------:R-:W-:Y:S02]  /*9150*/  @!P6 LEA.HI R0, R11, R11, RZ, 0x1 ;  /* 0x0000000b0b00e211 */ /* 0x000fe400078f08ff */
[----:B------:R-:W-:Y:S01]  /*9160*/  @!P4 LOP3.LUT R11, R8, 0xfffffffe, RZ, 0xc0, !PT ;  /* 0xfffffffe080bc812 */ /* 0x000fe200078ec0ff */
[--C-:B------:R-:W-:Y:S01]  /*9170*/  @!P2 IMAD.WIDE R6, R7, 0x4, R30.reuse ;  /* 0x000000040706a825 */ /* 0x100fe200078e021e */
[----:B------:R-:W-:Y:S01]  /*9180*/  @!P5 LOP3.LUT R19, R10, 0xfffffffe, RZ, 0xc0, !PT ;  /* 0xfffffffe0a13d812 */ /* 0x000fe200078ec0ff */
[----:B------:R1:W-:Y:S01]  /*9190*/  @!P1 ST.E.64 desc[UR42][R4.64], R28 ;  /* 0x0000001c04009985 */ /* 0x0003e2000c101b2a */
[----:B------:R-:W-:Y:S01]  /*91a0*/  IADD3 R49, R49, 0x38, RZ ;  /* 0x0000003831317810 */ /* 0x000fe20007ffe0ff */
[--C-:B------:R-:W-:Y:S01]  /*91b0*/  @!P3 IMAD.WIDE R8, R9, 0x4, R30.reuse ;  /* 0x000000040908b825 */ /* 0x100fe200078e021e */
[----:B0-----:R-:W-:Y:S01]  /*91c0*/  @!P6 LOP3.LUT R23, R0, 0xfffffffe, RZ, 0xc0, !PT ;  /* 0xfffffffe0017e812 */ /* 0x001fe200078ec0ff */
[----:B------:R0:W-:Y:S02]  /*91d0*/  @!P2 ST.E.64 desc[UR42][R6.64], R26 ;  /* 0x0000001a0600a985 */ /* 0x0001e4000c101b2a */
[--C-:B------:R-:W-:Y:S01]  /*91e0*/  @!P4 IMAD.WIDE R2, R11, 0x4, R30.reuse ;  /* 0x000000040b02c825 */ /* 0x100fe200078e021e */
[----:B------:R-:W-:Y:S01]  /*91f0*/  ISETP.GE.AND P0, PT, R49, UR4, PT ;  /* 0x0000000431007c0c */ /* 0x000fe2000bf06270 */
[----:B------:R0:W-:Y:S02]  /*9200*/  @!P3 ST.E.64 desc[UR42][R8.64], R14 ;  /* 0x0000000e0800b985 */ /* 0x0001e4000c101b2a */
[----:B------:R-:W-:-:S02]  /*9210*/  @!P6 IMAD.WIDE R10, R23, 0x4, R30 ;  /* 0x00000004170ae825 */ /* 0x000fc400078e021e */
[----:B------:R0:W-:Y:S02]  /*9220*/  @!P4 ST.E.64 desc[UR42][R2.64], R24 ;  /* 0x000000180200c985 */ /* 0x0001e4000c101b2a */
[----:B-1----:R-:W-:-:S05]  /*9230*/  @!P5 IMAD.WIDE R4, R19, 0x4, R30 ;  /* 0x000000041304d825 */ /* 0x002fca00078e021e */
[----:B------:R0:W-:Y:S04]  /*9240*/  @!P5 ST.E.64 desc[UR42][R4.64], R12 ;  /* 0x0000000c0400d985 */ /* 0x0001e8000c101b2a */
[----:B------:R0:W-:Y:S01]  /*9250*/  @!P6 ST.E.64 desc[UR42][R10.64], R16 ;  /* 0x000000100a00e985 */ /* 0x0001e2000c101b2a */
[----:B------:R-:W-:Y:S05]  /*9260*/  @P0 BRA `(.L_x_11163) ;  /* 0x0000003000bc0947 */ /* 0x000fea0003800000 */
[----:B------:R-:W-:-:S04]  /*9270*/  LEA.HI R49, R49, R49, RZ, 0x1 ;  /* 0x0000003131317211 */ /* 0x000fc800078f08ff */
[----:B0-----:R-:W-:-:S05]  /*9280*/  LOP3.LUT R3, R49, 0xfffffffe, RZ, 0xc0, !PT ;  /* 0xfffffffe31037812 */ /* 0x001fca00078ec0ff */
[----:B------:R-:W-:-:S05]  /*9290*/  IMAD.WIDE R2, R3, 0x4, R30 ;  /* 0x0000000403027825 */ /* 0x000fca00078e021e */
[----:B------:R0:W-:Y:S01]  /*92a0*/  ST.E.64 desc[UR42][R2.64], R20 ;  /* 0x0000001402007985 */ /* 0x0001e2000c101b2a */
[----:B------:R-:W-:Y:S05]  /*92b0*/  BRA `(.L_x_11163) ;  /* 0x0000003000a87947 */ /* 0x000fea0003800000 */
.L_x_11188:
        /* <DEDUP_REMOVED lines=21> */
[----:B------:R-:W-:Y:S01]  /*9410*/  UIADD3 UR6, UR5, UR6, URZ ;  /* 0x0000000605067290 */ /* 0x000fe2000fffe03f */
[----:B------:R-:W-:Y:S01]  /*9420*/  MOV R2, UR4 ;  /* 0x0000000400027c02 */ /* 0x000fe20008000f00 */
[----:B------:R-:W-:Y:S01]  /*9430*/  IMAD.U32 R3, RZ, RZ, UR5 ;  /* 0x00000005ff037e24 */ /* 0x000fe2000f8e00ff */
[----:B------:R-:W2:Y:S01]  /*9440*/  @P0 LDC R7, c[0x0][0xbec] ;  /* 0x0002fb00ff070b82 */ /* 0x000ea20000000800 */
[----:B------:R-:W-:Y:S02]  /*9450*/  ULDC.64 UR4, c[0x0][0xbe0] ;  /* 0x0002f80000047ab9 */ /* 0x000fe40000000a00 */
        /* <DEDUP_REMOVED lines=10> */
[----:B-1----:R-:W-:Y:S01]  /*9500*/  IMAD R9, R8, R7, UR7 ;  /* 0x0000000708097e24 */ /* 0x002fe2000f8e0207 */
[----:B------:R-:W-:-:S03]  /*9510*/  IADD3 R7, -R5, RZ, RZ ;  /* 0x000000ff05077210 */ /* 0x000fc60007ffe1ff */
        /* <DEDUP_REMOVED lines=20> */
.L_x_11161:
        /* <DEDUP_REMOVED lines=18> */
.L_x_11191:
[----:B------:R-:W-:Y:S01]  /*9780*/  ULDC UR7, c[0x0][0xc50] ;  /* 0x0003140000077ab9 */ /* 0x000fe20000000800 */
[----:B------:R-:W-:Y:S01]  /*9790*/  UMOV UR36, UR6 ;  /* 0x0000000600247c82 */ /* 0x000fe20008000000 */
[----:B------:R-:W-:-:S11]  /*97a0*/  UISETP.NE.AND UP0, UPT, UR7, 0x1, UPT ;  /* 0x000000010700788c */ /* 0x000fd6000bf05270 */
[----:B------:R-:W-:Y:S01]  /*97b0*/  @UP0 ULDC UR4, c[0x0][0xc54] ;  /* 0x0003150000040ab9 */ /* 0x000fe20000000800 */
[----:B------:R-:W-:Y:S01]  /*97c0*/  @UP0 ULDC UR8, c[0x0][0xc58] ;  /* 0x0003160000080ab9 */ /* 0x000fe20000000800 */
[----:B------:R-:W-:-:S04]  /*97d0*/  UIMAD.WIDE.U32 UR4, UR6, UR4, URZ ;  /* 0x00000004060472a5 */ /* 0x000fc8000f8e003f */
[----:B------:R-:W-:-:S12]  /*97e0*/  @UP0 USHF.R.U32.HI UR36, URZ, UR8, UR5 ;  /* 0x000000083f240299 */ /* 0x000fd80008011605 */
.L_x_11192:
[----:B------:R-:W-:Y:S01]  /*97f0*/  ISETP.GE.AND P0, PT, R26, RZ, PT ;  /* 0x000000ff1a00720c */ /* 0x000fe20003f06270 */
[----:B------:R-:W-:Y:S01]  /*9800*/  UIADD3 UR4, -UR36, URZ, URZ ;  /* 0x0000003f24047290 */ /* 0x000fe2000fffe13f */
[----:B------:R-:W-:Y:S01]  /*9810*/  MOV R0, 0x1 ;  /* 0x0000000100007802 */ /* 0x000fe20000000f00 */
[----:B------:R-:W-:Y:S02]  /*9820*/  IMAD.MOV.U32 R3, RZ, RZ, RZ ;  /* 0x000000ffff037224 */ /* 0x000fe400078e00ff */
[----:B------:R-:W-:Y:S01]  /*9830*/  UIMAD UR6, UR7, UR4, UR6 ;  /* 0x00000004070672a4 */ /* 0x000fe2000f8e0206 */
[----:B------:R-:W-:-:S07]  /*9840*/  IMAD.MOV.U32 R4, RZ, RZ, 0x1 ;  /* 0x00000001ff047424 */ /* 0x000fce00078e00ff */
[----:B------:R-:W-:Y:S05]  /*9850*/  @!P0 BRA `(.L_x_11193) ;  /* 0x0000002800808947 */ /* 0x000fea0003800000 */
[----:B------:R-:W-:Y:S01]  /*9860*/  ULDC.64 UR4, c[0x0][0x418] ;  /* 0x0001060000047ab9 */ /* 0x000fe20000000a00 */
[----:B------:R-:W0:Y:S01]  /*9870*/  S2R R25, SR_CTAID.X ;  /* 0x0000000000197919 */ /* 0x000e220000002500 */
[----:B------:R-:W-:Y:S02]  /*9880*/  UISETP.NE.U32.AND UP0, UPT, UR4, URZ, UPT ;  /* 0x0000003f0400728c */ /* 0x000fe4000bf05070 */
[----:B------:R-:W-:Y:S02]  /*9890*/  ULOP3.LUT UR41, UR6, 0xffff, URZ, 0xc0, !UPT ;  /* 0x0000ffff06297892 */ /* 0x000fe4000f8ec03f */
[----:B------:R-:W-:Y:S01]  /*98a0*/  UISETP.NE.AND.EX UP0, UPT, UR5, URZ, UPT, UP0 ;  /* 0x0000003f0500728c */ /* 0x000fe2000bf05300 */
[----:B------:R-:W-:Y:S02]  /*98b0*/  ULDC UR4, c[0x0][0x424] ;  /* 0x0001090000047ab9 */ /* 0x000fe40000000800 */
[----:B------:R-:W-:Y:S01]  /*98c0*/  ULDC UR5, c[0x0][0x2f0] ;  /* 0x0000bc0000057ab9 */ /* 0x000fe20000000800 */
        /* <DEDUP_REMOVED lines=9> */
[----:B0-----:R-:W-:Y:S08]  /*9960*/  @!P0 BRA `(.L_x_11194) ;  /* 0x0000000000908947 */ /* 0x001ff00003800000 */
        /* <DEDUP_REMOVED lines=16> */
[----:B0-----:R-:W-:Y:S01]  /*9a70*/  IADD3 R4, R3, 0xffffffe, RZ ;  /* 0x0ffffffe03047810 */ /* 0x001fe20007ffe0ff */
[----:B------:R-:W-:-:S05]  /*9a80*/  IMAD.MOV R3, RZ, RZ, -R7 ;  /* 0x000000ffff037224 */ /* 0x000fca00078e0a07 */
        /* <DEDUP_REMOVED lines=18> */
.L_x_11194:
[----:B------:R-:W-:Y:S01]  /*9bb0*/  UIMAD UR41, UR41, UR4, URZ ;  /* 0x00000004292972a4 */ /* 0x000fe2000f8e023f */
[----:B------:R-:W-:-:S05]  /*9bc0*/  MOV R3, UR10 ;  /* 0x0000000a00037c02 */ /* 0x000fca0008000f00 */
[----:B------:R-:W-:-:S05]  /*9bd0*/  IMAD.U32 R4, RZ, RZ, UR41 ;  /* 0x00000029ff047e24 */ /* 0x000fca000f8e00ff */
[----:B------:R-:W-:Y:S01]  /*9be0*/  VIADDMNMX R3, R4, UR4, R3, PT ;  /* 0x0000000404037c46 */ /* 0x000fe2000b800103 */
[----:B------:R-:W-:-:S03]  /*9bf0*/  IMAD.MOV.U32 R4, RZ, RZ, 0x1 ;  /* 0x00000001ff047424 */ /* 0x000fc600078e00ff */
[----:B------:R-:W-:Y:S01]  /*9c00*/  R2UR UR39, R3 ;  /* 0x00000000032772ca */ /* 0x000fe200000e0000 */
[----:B------:R-:W-:-:S12]  /*9c10*/  IMAD.MOV.U32 R3, RZ, RZ, RZ ;  /* 0x000000ffff037224 */ /* 0x000fd800078e00ff */
        /* <DEDUP_REMOVED lines=19> */
[----:B------:R-:W-:Y:S01]  /*9d50*/  IMAD.U32 R7, RZ, RZ, UR7 ;  /* 0x00000007ff077e24 */ /* 0x000fe2000f8e00ff */
[----:B------:R-:W-:Y:S01]  /*9d60*/  MOV R13, RZ ;  /* 0x000000ff000d7202 */ /* 0x000fe20000000f00 */
[----:B------:R-:W-:-:S02]  /*9d70*/  IMAD.U32 R11, RZ, RZ, UR5 ;  /* 0x00000005ff0b7e24 */ /* 0x000fc4000f8e00ff */
[----:B------:R-:W-:Y:S02]  /*9d80*/  IMAD.MOV.U32 R8, RZ, RZ, 0x70 ;  /* 0x00000070ff087424 */ /* 0x000fe400078e00ff */
[----:B------:R-:W-:-:S07]  /*9d90*/  IMAD.MOV.U32 R12, RZ, RZ, 0x1 ;  /* 0x00000001ff0c7424 */ /* 0x000fce00078e00ff */
[----:B------:R-:W-:-:S07]  /*9da0*/  LEPC R20, `(.L_x_11195) ;  /* 0x000000001014794e */ /* 0x000fce0000000000 */
[----:B0-----:R-:W-:Y:S05]  /*9db0*/  CALL.ABS.NOINC R14 ;  /* 0x000000000e007343 */ /* 0x001fea0003c00000 */
.L_x_11195:
[----:B------:R-:W-:-:S06]  /*9dc0*/  UIADD3 UR4, UR38, 0x5200, URZ ;  /* 0x0000520026047890 */ /* 0x000fcc000fffe03f */
[----:B------:R-:W-:-:S05]  /*9dd0*/  IMAD.U32 R17, RZ, RZ, UR4 ;  /* 0x00000004ff117e24 */ /* 0x000fca000f8e00ff */
[----:B------:R-:W-:-:S13]  /*9de0*/  LOP3.LUT P0, RZ, R17, 0x1bf, RZ, 0xc0, !PT ;  /* 0x000001bf11ff7812 */ /* 0x000fda000780c0ff */
[----:B------:R-:W-:Y:S05]  /*9df0*/  @!P0 BRA `(.L_x_11196) ;  /* 0x0000000000408947 */ /* 0x000fea0003800000 */
        /* <DEDUP_REMOVED lines=8> */
[----:B------:R-:W-:Y:S01]  /*9e80*/  IMAD.U32 R7, RZ, RZ, UR7 ;  /* 0x00000007ff077e24 */ /* 0x000fe2000f8e00ff */
[----:B------:R-:W-:Y:S01]  /*9e90*/  MOV R8, 0x70 ;  /* 0x0000007000087802 */ /* 0x000fe20000000f00 */
[----:B------:R-:W-:-:S02]  /*9ea0*/  IMAD.U32 R10, RZ, RZ, UR4 ;  /* 0x00000004ff0a7e24 */ /* 0x000fc4000f8e00ff */
[----:B------:R-:W-:Y:S02]  /*9eb0*/  IMAD.U32 R11, RZ, RZ, UR5 ;  /* 0x00000005ff0b7e24 */ /* 0x000fe4000f8e00ff */
[----:B------:R-:W-:Y:S02]  /*9ec0*/  IMAD.MOV.U32 R12, RZ, RZ, 0x1 ;  /* 0x00000001ff0c7424 */ /* 0x000fe400078e00ff */
[----:B------:R-:W-:-:S07]  /*9ed0*/  IMAD.MOV.U32 R13, RZ, RZ, RZ ;  /* 0x000000ffff0d7224 */ /* 0x000fce00078e00ff */
[----:B------:R-:W-:-:S07]  /*9ee0*/  LEPC R20, `(.L_x_11196) ;  /* 0x000000001014794e */ /* 0x000fce0000000000 */
[----:B0-----:R-:W-:Y:S05]  /*9ef0*/  CALL.ABS.NOINC R14 ;  /* 0x000000000e007343 */ /* 0x001fea0003c00000 */
.L_x_11196:
[----:B------:R-:W-:-:S04]  /*9f00*/  UIADD3 UR4, UR38, 0x200, URZ ;  /* 0x0000020026047890 */ /* 0x000fc8000fffe03f */
[----:B------:R-:W-:-:S06]  /*9f10*/  ULOP3.LUT UP0, URZ, UR4, 0x9f, URZ, 0xc0, !UPT ;  /* 0x0000009f043f7892 */ /* 0x000fcc000f80c03f */
[----:B------:R-:W-:-:S13]  /*9f20*/  PLOP3.LUT P0, PT, PT, PT, UP0, 0x80, 0x0 ;  /* 0x000000000000781c */ /* 0x000fda0003f0f008 */
        /* <DEDUP_REMOVED lines=16> */
[----:B0-----:R-:W-:Y:S05]  /*a030*/  CALL.ABS.NOINC R14 ;  /* 0x000000000e007343 */ /* 0x001fea0003c00000 */
.L_x_11197:
[----:B------:R-:W-:-:S13]  /*a040*/  LOP3.LUT P6, RZ, R17, 0x1bf, RZ, 0xc0, !PT ;  /* 0x000001bf11ff7812 */ /* 0x000fda00078cc0ff */
        /* <DEDUP_REMOVED lines=17> */
.L_x_11198:
[----:B------:R-:W0:Y:S01]  /*a160*/  LDC.64 R4, c[0x0][0x9f8] ;  /* 0x00027e00ff047b82 */ /* 0x000e220000000a00 */
[----:B------:R-:W-:Y:S01]  /*a170*/  IMAD.MOV.U32 R23, RZ, RZ, R26 ;  /* 0x000000ffff177224 */ /* 0x000fe200078e001a */
[----:B0-----:R-:W-:-:S04]  /*a180*/  ISETP.NE.U32.AND P0, PT, R4, RZ, PT ;  /* 0x000000ff0400720c */ /* 0x001fc80003f05070 */
[----:B------:R-:W-:-:S13]  /*a190*/  ISETP.NE.AND.EX P0, PT, R5, RZ, PT, P0 ;  /* 0x000000ff0500720c */ /* 0x000fda0003f05300 */
[----:B------:R-:W0:Y:S02]  /*a1a0*/  @P0 LDC.64 R4, c[0x0][0x9f8] ;  /* 0x00027e00ff040b82 */ /* 0x000e240000000a00 */
[----:B0-----:R-:W-:-:S06]  /*a1b0*/  @P0 IMAD.WIDE R6, R26, 0x4, R4 ;  /* 0x000000041a060825 */ /* 0x001fcc00078e0204 */
[----:B------:R-:W0:Y:S01]  /*a1c0*/  LDC.64 R4, c[0x0][0x418] ;  /* 0x00010600ff047b82 */ /* 0x000e220000000a00 */
[----:B------:R1:W2:Y:S01]  /*a1d0*/  @P0 LDG.E R23, desc[UR42][R6.64] ;  /* 0x0000002a06170981 */ /* 0x0002a2000c1e1900 */
[C---:B------:R-:W-:Y:S01]  /*a1e0*/  IMAD.SHL.U32 R22, R27.reuse, 0x40, RZ ;  /* 0x000000401b167824 */ /* 0x040fe200078e00ff */
[----:B------:R-:W-:Y:S01]  /*a1f0*/  SHF.L.U32 R28, R16, 0x4, RZ ;  /* 0x00000004101c7819 */ /* 0x000fe200000006ff */
[----:B------:R-:W-:Y:S01]  /*a200*/  IMAD.SHL.U32 R9, R27, 0x20, RZ ;  /* 0x000000201b097824 */ /* 0x000fe200078e00ff */
[--C-:B------:R-:W-:Y:S01]  /*a210*/  SHF.R.U32.HI R0, RZ, 0x1, R27.reuse ;  /* 0x00000001ff007819 */ /* 0x100fe2000001161b */
[----:B------:R-:W-:Y:S01]  /*a220*/  UMOV UR4, 0xffffffff ;  /* 0xffffffff00047882 */ /* 0x000fe20000000000 */
[----:B------:R-:W-:Y:S02]  /*a230*/  LOP3.LUT R3, R22, 0x180, RZ, 0xc0, !PT ;  /* 0x0000018016037812 */ /* 0x000fe400078ec0ff */
[----:B------:R-:W-:Y:S02]  /*a240*/  LOP3.LUT R8, R9, 0x80, RZ, 0xc0, !PT ;  /* 0x0000008009087812 */ /* 0x000fe400078ec0ff */
[----:B------:R-:W-:Y:S01]  /*a250*/  LOP3.LUT R28, R28, 0x600, RZ, 0xc0, !PT ;  /* 0x000006001c1c7812 */ /* 0x000fe200078ec0ff */
[----:B-1----:R-:W-:Y:S01]  /*a260*/  IMAD.SHL.U32 R7, R27, 0x4, RZ ;  /* 0x000000041b077824 */ /* 0x002fe200078e00ff */
[----:B------:R-:W-:Y:S01]  /*a270*/  LOP3.LUT R0, R3, 0x30, R0, 0xf8, !PT ;  /* 0x0000003003007812 */ /* 0x000fe200078ef800 */
[----:B------:R-:W-:Y:S01]  /*a280*/  IMAD.SHL.U32 R3, R27, 0x8, RZ ;  /* 0x000000081b037824 */ /* 0x000fe200078e00ff */
[----:B------:R-:W-:-:S02]  /*a290*/  LOP3.LUT R8, R8, 0x10, R27, 0xf8, !PT ;  /* 0x0000001008087812 */ /* 0x000fc400078ef81b */
[----:B------:R-:W-:Y:S02]  /*a2a0*/  LOP3.LUT R6, R28, 0x60, R9, 0xf8, !PT ;  /* 0x000000601c067812 */ /* 0x000fe400078ef809 */
[----:B------:R-:W-:Y:S02]  /*a2b0*/  LOP3.LUT R3, R0, 0x30, R3, 0x78, !PT ;  /* 0x0000003000037812 */ /* 0x000fe400078e7803 */
[----:B------:R-:W-:Y:S02]  /*a2c0*/  LOP3.LUT R8, R8, 0x10, R7, 0x78, !PT ;  /* 0x0000001008087812 */ /* 0x000fe400078e7807 */
[----:B0-----:R-:W-:Y:S02]  /*a2d0*/  ISETP.NE.U32.AND P0, PT, R4, RZ, PT ;  /* 0x000000ff0400720c */ /* 0x001fe40003f05070 */
[----:B------:R-:W-:Y:S02]  /*a2e0*/  LOP3.LUT R17, R6, 0x100, R9, 0xf8, !PT ;  /* 0x0000010006117812 */ /* 0x000fe400078ef809 */
[----:B------:R-:W-:-:S02]  /*a2f0*/  ISETP.NE.AND.EX P1, PT, R5, RZ, PT, P0 ;  /* 0x000000ff0500720c */ /* 0x000fc40003f25300 */
[----:B------:R-:W-:Y:S02]  /*a300*/  LOP3.LUT R24, R24, 0xfffffffe, RZ, 0xc0, !PT ;  /* 0xfffffffe18187812 */ /* 0x000fe400078ec0ff */
[----:B------:R-:W-:Y:S02]  /*a310*/  LOP3.LUT R22, R3, 0x640, R22, 0xf8, !PT ;  /* 0x0000064003167812 */ /* 0x000fe400078ef816 */
[----:B------:R-:W-:Y:S02]  /*a320*/  LOP3.LUT R17, R17, R8, RZ, 0xfc, !PT ;  /* 0x0000000811117212 */ /* 0x000fe400078efcff */
[----:B------:R-:W-:-:S05]  /*a330*/  SHF.R.U32.HI R29, RZ, 0x3, R27 ;  /* 0x00000003ff1d7819 */ /* 0x000fca000001161b */
[----:B------:R-:W-:Y:S02]  /*a340*/  @P1 LOP3.LUT R24, R24, 0x1, RZ, 0xfc, !PT ;  /* 0x0000000118181812 */ /* 0x000fe400078efcff */
[----:B--2---:R-:W-:Y:S02]  /*a350*/  SHF.R.S32.HI R18, RZ, 0x1f, R23 ;  /* 0x0000001fff127819 */ /* 0x004fe40000011417 */
[----:B------:R-:W-:Y:S01]  /*a360*/  SEL R19, R23, RZ, !P1 ;  /* 0x000000ff17137207 */ /* 0x000fe20004800000 */
[----:B------:R-:W-:Y:S06]  /*a370*/  BRA.DIV UR4, `(.L_x_11199) ;  /* 0x0000002204f87947 */ /* 0x000fec000b800000 */
[----:B------:R0:W1:Y:S02]  /*a380*/  SHFL.IDX PT, R14, R2, RZ, 0x1f ;  /* 0x00001fff020e7589 */ /* 0x00006400000e0000 */
.L_x_11248:
        /* <DEDUP_REMOVED lines=10> */
.L_x_11251:
[----:B------:R-:W-:Y:S05]  /*a430*/  @!P6 BRA `(.L_x_11200) ;  /* 0x00000004000ce947 */ /* 0x000fea0003800000 */
[----:B------:R-:W-:Y:S01]  /*a440*/  MOV R0, 0x1 ;  /* 0x0000000100007802 */ /* 0x000fe20000000f00 */
[----:B------:R-:W-:-:S03]  /*a450*/  IMAD.MOV.U32 R19, RZ, RZ, R23 ;  /* 0x000000ffff137224 */ /* 0x000fc600078e0017 */
[----:B------:R-:W-:Y:S01]  /*a460*/  SHF.L.U32 R0, R0, 0x1f, RZ ;  /* 0x0000001f00007819 */ /* 0x000fe200000006ff */
        /* <DEDUP_REMOVED lines=12> */
[----:B------:R-:W-:-:S03]  /*a530*/  IMAD.WIDE.U32 R6, R23, UR4, R6 ;  /* 0x0000000417067c25 */ /* 0x000fc6000f8e0006 */
[----:B------:R-:W-:Y:S02]  /*a540*/  LEA R4, P0, R6, R4, 0x2 ;  /* 0x0000000406047211 */ /* 0x000fe400078010ff */
[----:B------:R-:W-:-:S04]  /*a550*/  IADD3 R7, R7, R11, RZ ;  /* 0x0000000b07077210 */ /* 0x000fc80007ffe0ff */
[----:B------:R-:W-:-:S05]  /*a560*/  LEA.HI.X R5, R6, R5, R7, 0x2, P0 ;  /* 0x0000000506057211 */ /* 0x000fca00000f1407 */
[----:B------:R1:W5:Y:S01]  /*a570*/  LDG.E R19, desc[UR42][R4.64] ;  /* 0x0000002a04137981 */ /* 0x000362000c1e1900 */
[----:B------:R-:W-:-:S04]  /*a580*/  IMAD.MOV R6, RZ, RZ, -R9 ;  /* 0x000000ffff067224 */ /* 0x000fc800078e0a09 */
[----:B------:R-:W-:-:S07]  /*a590*/  IMAD R3, R8, R6, R3 ;  /* 0x0000000608037224 */ /* 0x000fce00078e0203 */
.L_x_11202:
[----:B------:R-:W2:Y:S01]  /*a5a0*/  SYNCS.PHASECHK.TRANS64.TRYWAIT P0, [UR38+0x12480], R0 ;  /* 0x01248000ff0075a7 */ /* 0x000ea20008000166 */
[----:B------:R-:W-:Y:S01]  /*a5b0*/  ISETP.NE.AND P1, PT, R16, RZ, PT ;  /* 0x000000ff1000720c */ /* 0x000fe20003f25270 */
[----:B--2---:R-:W-:-:S12]  /*a5c0*/  @!P0 BRA `(.L_x_11203) ;  /* 0x0000002000a48947 */ /* 0x004fd80003800000 */
.L_x_11252:
[----:B------:R-:W-:Y:S05]  /*a5d0*/  @P1 BRA `(.L_x_11204) ;  /* 0x0000000000141947 */ /* 0x000fea0003800000 */
[----:B------:R-:W-:Y:S01]  /*a5e0*/  LOP3.LUT P0, RZ, R27, 0x1f, RZ, 0xc0, !PT ;  /* 0x0000001f1bff7812 */ /* 0x000fe2000780c0ff */
[----:B-1----:R-:W-:-:S04]  /*a5f0*/  IMAD.MOV.U32 R4, RZ, RZ, 0x2800 ;  /* 0x00002800ff047424 */ /* 0x002fc800078e00ff */
[----:B------:R2:W-:Y:S08]  /*a600*/  SYNCS.ARRIVE.TRANS64 RZ, [UR38+0x12470], R4 ;  /* 0x01247004ffff79a7 */ /* 0x0005f00008000026 */
[----:B--2---:R-:W-:Y:S05]  /*a610*/  @!P0 BRA `(.L_x_11204) ;  /* 0x0000000000048947 */ /* 0x004fea0003800000 */
[----:B------:R-:W-:Y:S01]  /*a620*/  BPT.TRAP 0x1 ;  /* 0x000000040000795c */ /* 0x000fe20000300000 */
.L_x_11204:
        /* <DEDUP_REMOVED lines=15> */
.L_x_11253:
[----:B------:R-:W-:Y:S05]  /*a720*/  @P1 BRA `(.L_x_11206) ;  /* 0x0000000000141947 */ /* 0x000fea0003800000 */
[----:B------:R-:W-:Y:S01]  /*a730*/  LOP3.LUT P0, RZ, R27, 0x1f, RZ, 0xc0, !PT ;  /* 0x0000001f1bff7812 */ /* 0x000fe2000780c0ff */
[----:B-1----:R-:W-:-:S04]  /*a740*/  IMAD.MOV.U32 R0, RZ, RZ, 0x2800 ;  /* 0x00002800ff007424 */ /* 0x002fc800078e00ff */
[----:B------:R2:W-:Y:S08]  /*a750*/  SYNCS.ARRIVE.TRANS64 RZ, [UR38+0x12430], R0 ;  /* 0x01243000ffff79a7 */ /* 0x0005f00008000026 */
[----:B--2---:R-:W-:Y:S05]  /*a760*/  @!P0 BRA `(.L_x_11206) ;  /* 0x0000000000048947 */ /* 0x004fea0003800000 */
[----:B------:R-:W-:Y:S01]  /*a770*/  BPT.TRAP 0x1 ;  /* 0x000000040000795c */ /* 0x000fe20000300000 */
.L_x_11206:
        /* <DEDUP_REMOVED lines=14> */
[----:B--2---:R-:W-:-:S07]  /*a860*/  @P0 LOP3.LUT R24, R24, 0x2, RZ, 0xfc, !PT ;  /* 0x0000000218180812 */ /* 0x004fce00078efcff */
.L_x_11200:
        /* <DEDUP_REMOVED lines=16> */
[----:B-1----:R-:W-:Y:S01]  /*a970*/  MOV R4, UR6 ;  /* 0x0000000600047c02 */ /* 0x002fe20008000f00 */
[----:B------:R-:W-:Y:S01]  /*a980*/  IMAD.U32 R5, RZ, RZ, UR7 ;  /* 0x00000007ff057e24 */ /* 0x000fe2000f8e00ff */
[----:B------:R-:W1:Y:S01]  /*a990*/  LDC.64 R14, c[0x4][R14] ;  /* 0x010000000e0e7b82 */ /* 0x000e620000000a00 */
        /* <DEDUP_REMOVED lines=8> */
[----:B01----:R-:W-:Y:S05]  /*aa20*/  CALL.ABS.NOINC R14 ;  /* 0x000000000e007343 */ /* 0x003fea0003c00000 */
.L_x_11207:
[----:B-1----:R-:W1:Y:S01]  /*aa30*/  LDC R0, c[0x0][0x448] ;  /* 0x00011200ff007b82 */ /* 0x002e620000000800 */
[----:B------:R-:W-:Y:S01]  /*aa40*/  IMAD.SHL.U32 R3, R27, 0x10, RZ ;  /* 0x000000101b037824 */ /* 0x000fe200078e00ff */
[----:B------:R-:W-:Y:S01]  /*aa50*/  UMOV UR46, UR44 ;  /* 0x0000002c002e7c82 */ /* 0x000fe20008000000 */
[C---:B------:R-:W-:Y:S01]  /*aa60*/  IMAD.SHL.U32 R4, R29.reuse, 0x80, RZ ;  /* 0x000000801d047824 */ /* 0x040fe200078e00ff */
[----:B------:R-:W-:Y:S01]  /*aa70*/  ULDC.64 UR4, c[0x0][0x2d0] ;  /* 0x0000b40000047ab9 */ /* 0x000fe20000000a00 */
[----:B------:R-:W-:Y:S01]  /*aa80*/  IMAD.SHL.U32 R29, R29, 0x10, RZ ;  /* 0x000000101d1d7824 */ /* 0x000fe200078e00ff */
[----:B------:R-:W-:Y:S01]  /*aa90*/  LOP3.LUT R3, R3, 0x30, RZ, 0xe2, !PT ;  /* 0x0000003003037812 */ /* 0x000fe200078ee2ff */
[----:B------:R-:W-:Y:S01]  /*aaa0*/  IMAD.SHL.U32 R20, R27, 0x20, RZ ;  /* 0x000000201b147824 */ /* 0x000fe200078e00ff */
[----:B------:R-:W-:Y:S01]  /*aab0*/  ULDC.64 UR6, c[0x0][0x2c8] ;  /* 0x0000b20000067ab9 */ /* 0x000fe20000000a00 */
[----:B------:R-:W-:Y:S01]  /*aac0*/  ULDC.64 UR8, c[0x0][0x280] ;  /* 0x0000a00000087ab9 */ /* 0x000fe20000000a00 */
[----:B------:R-:W-:-:S02]  /*aad0*/  LOP3.LUT R4, R3, 0x180, R4, 0xf8, !PT ;  /* 0x0000018003047812 */ /* 0x000fc400078ef804 */
[----:B------:R-:W-:Y:S02]  /*aae0*/  LOP3.LUT R20, R20, 0x60, RZ, 0xc0, !PT ;  /* 0x0000006014147812 */ /* 0x000fe400078ec0ff */
[----:B------:R-:W-:Y:S02]  /*aaf0*/  LOP3.LUT R29, R4, 0x30, R29, 0x78, !PT ;  /* 0x00000030041d7812 */ /* 0x000fe400078e781d */
[----:B------:R-:W-:-:S04]  /*ab00*/  SHF.L.U32 R4, R27, 0x4, RZ ;  /* 0x000000041b047819 */ /* 0x000fc800000006ff */
[----:B------:R-:W-:Y:S02]  /*ab10*/  LOP3.LUT R5, R4, 0x40, RZ, 0xc0, !PT ;  /* 0x0000004004057812 */ /* 0x000fe400078ec0ff */
[----:B------:R-:W-:Y:S02]  /*ab20*/  LEA.HI R4, R16, R20, RZ, 0x1e ;  /* 0x0000001410047211 */ /* 0x000fe400078ff0ff */
[----:B-1----:R-:W-:Y:S02]  /*ab30*/  ISETP.NE.AND P0, PT, R0, 0x1, PT ;  /* 0x000000010000780c */ /* 0x002fe40003f05270 */
[----:B------:R-:W-:Y:S01]  /*ab40*/  IADD3 R28, R29, R5, R28 ;  /* 0x000000051d1c7210 */ /* 0x000fe20007ffe01c */
[----:B------:R-:W-:Y:S01]  /*ab50*/  IMAD R13, R25, 0xc0, R4 ;  /* 0x000000c0190d7824 */ /* 0x000fe200078e0204 */
[----:B------:R-:W-:Y:S01]  /*ab60*/  SHF.R.S32.HI R20, RZ, 0x1f, R26 ;  /* 0x0000001fff147819 */ /* 0x000fe2000001141a */
[----:B------:R-:W1:Y:S02]  /*ab70*/  LDC.64 R4, c[0x0][0x2e0] ;  /* 0x0000b800ff047b82 */ /* 0x000e640000000a00 */
[----:B------:R-:W-:-:S02]  /*ab80*/  VIADD R9, R13, 0x80 ;  /* 0x000000800d097836 */ /* 0x000fc40000000000 */
[----:B------:R-:W-:-:S04]  /*ab90*/  IMAD.MOV.U32 R11, RZ, RZ, R13 ;  /* 0x000000ffff0b7224 */ /* 0x000fc800078e000d */
[----:B------:R-:W2:Y:S08]  /*aba0*/  @P0 LDC R6, c[0x0][0x44c] ;  /* 0x00011300ff060b82 */ /* 0x000eb00000000800 */
[----:B------:R-:W3:Y:S08]  /*abb0*/  @P0 LDC R7, c[0x0][0x450] ;  /* 0x00011400ff070b82 */ /* 0x000ef00000000800 */
[----:B------:R-:W4:Y:S08]  /*abc0*/  @P0 LDC R8, c[0x0][0x44c] ;  /* 0x00011300ff080b82 */ /* 0x000f300000000800 */
[----:B------:R-:W5:Y:S01]  /*abd0*/  @P0 LDC R15, c[0x0][0x450] ;  /* 0x00011400ff0f0b82 */ /* 0x000f620000000800 */
[----:B--2---:R-:W-:-:S05]  /*abe0*/  @P0 IMAD.HI.U32 R6, R13, R6, RZ ;  /* 0x000000060d060227 */ /* 0x004fca00078e00ff */
[----:B---3--:R-:W-:Y:S01]  /*abf0*/  @P0 SHF.R.U32.HI R11, RZ, R7, R6 ;  /* 0x00000007ff0b0219 */ /* 0x008fe20000011606 */
[----:B----4-:R-:W-:Y:S01]  /*ac00*/  @P0 IMAD.HI.U32 R6, R9, R8, RZ ;  /* 0x0000000809060227 */ /* 0x010fe200078e00ff */
[----:B------:R-:W-:-:S04]  /*ac10*/  MOV R8, R9 ;  /* 0x0000000900087202 */ /* 0x000fc80000000f00 */
[----:B-----5:R-:W-:Y:S01]  /*ac20*/  @P0 SHF.R.U32.HI R8, RZ, R15, R6 ;  /* 0x0000000fff080219 */ /* 0x020fe20000011606 */
[----:B-1----:R-:W-:-:S04]  /*ac30*/  IMAD R6, R20, R4, RZ ;  /* 0x0000000414067224 */ /* 0x002fc800078e02ff */
[C---:B------:R-:W-:Y:S02]  /*ac40*/  IMAD R7, R26.reuse, R5, R6 ;  /* 0x000000051a077224 */ /* 0x040fe400078e0206 */
[----:B------:R-:W-:-:S04]  /*ac50*/  IMAD.WIDE.U32 R4, R26, R4, UR46 ;  /* 0x0000002e1a047e25 */ /* 0x000fc8000f8e0004 */
[----:B------:R-:W-:Y:S01]  /*ac60*/  IMAD.MOV.U32 R6, RZ, RZ, R4 ;  /* 0x000000ffff067224 */ /* 0x000fe200078e0004 */
[----:B------:R-:W-:Y:S01]  /*ac70*/  SHF.R.S32.HI R4, RZ, 0x1f, R11 ;  /* 0x0000001fff047819 */ /* 0x000fe2000001140b */
[----:B------:R-:W-:Y:S02]  /*ac80*/  IMAD.IADD R7, R5, 0x1, R7 ;  /* 0x0000000105077824 */ /* 0x000fe400078e0207 */
[----:B------:R-:W-:Y:S02]  /*ac90*/  IMAD.MOV R5, RZ, RZ, -R11 ;  /* 0x000000ffff057224 */ /* 0x000fe400078e0a0b */
[----:B------:R-:W-:Y:S02]  /*aca0*/  IMAD R4, R4, UR4, RZ ;  /* 0x0000000404047c24 */ /* 0x000fe4000f8e02ff */
[----:B------:R-:W-:Y:S02]  /*acb0*/  IMAD R13, R0, R5, R13 ;  /* 0x00000005000d7224 */ /* 0x000fe400078e020d */
[----:B------:R-:W-:-:S02]  /*acc0*/  IMAD R15, R11, UR5, R4 ;  /* 0x000000050b0f7c24 */ /* 0x000fc4000f8e0204 */
[----:B------:R-:W-:Y:S01]  /*acd0*/  IMAD.WIDE.U32 R4, R11, UR4, R6 ;  /* 0x000000040b047c25 */ /* 0x000fe2000f8e0006 */
[----:B------:R-:W-:-:S03]  /*ace0*/  SHF.R.S32.HI R10, RZ, 0x1f, R13 ;  /* 0x0000001fff0a7819 */ /* 0x000fc6000001140d */
[----:B------:R-:W-:Y:S01]  /*acf0*/  IMAD.WIDE.U32 R6, R8, UR4, R6 ;  /* 0x0000000408067c25 */ /* 0x000fe2000f8e0006 */
[----:B------:R-:W-:-:S03]  /*ad00*/  IADD3 R5, R5, R15, RZ ;  /* 0x0000000f05057210 */ /* 0x000fc60007ffe0ff */
[----:B------:R-:W-:Y:S02]  /*ad10*/  IMAD R10, R10, UR6, RZ ;  /* 0x000000060a0a7c24 */ /* 0x000fe4000f8e02ff */
[----:B------:R-:W-:-:S04]  /*ad20*/  IMAD.WIDE.U32 R4, R13, UR6, R4 ;  /* 0x000000060d047c25 */ /* 0x000fc8000f8e0004 */
[----:B------:R-:W-:Y:S01]  /*ad30*/  IMAD R13, R13, UR7, R10 ;  /* 0x000000070d0d7c24 */ /* 0x000fe2000f8e020a */
[----:B------:R-:W-:Y:S02]  /*ad40*/  IADD3 R10, P0, R4, UR8, RZ ;  /* 0x00000008040a7c10 */ /* 0x000fe4000ff1e0ff */
[----:B------:R-:W-:Y:S02]  /*ad50*/  SHF.R.S32.HI R4, RZ, 0x1f, R8 ;  /* 0x0000001fff047819 */ /* 0x000fe40000011408 */
[----:B------:R-:W-:-:S03]  /*ad60*/  IADD3.X R20, R5, UR9, R13, P0, !PT ;  /* 0x0000000905147c10 */ /* 0x000fc600087fe40d */
[----:B------:R-:W-:Y:S01]  /*ad70*/  IMAD R5, R4, UR4, RZ ;  /* 0x0000000404057c24 */ /* 0x000fe2000f8e02ff */
[----:B------:R-:W-:Y:S01]  /*ad80*/  ULDC UR4, c[0x0][0x2b8] ;  /* 0x0000ae0000047ab9 */ /* 0x000fe20000000800 */
[----:B------:R-:W-:Y:S01]  /*ad90*/  IMAD.MOV R4, RZ, RZ, -R8 ;  /* 0x000000ffff047224 */ /* 0x000fe200078e0a08 */
[----:B------:R-:W-:Y:S01]  /*ada0*/  ISETP.GE.AND P0, PT, R3, UR4, PT ;  /* 0x0000000403007c0c */ /* 0x000fe2000bf06270 */
[----:B------:R-:W-:Y:S01]  /*adb0*/  IMAD R5, R8, UR5, R5 ;  /* 0x0000000508057c24 */ /* 0x000fe2000f8e0205 */
[----:B------:R-:W-:Y:S01]  /*adc0*/  UMOV UR4, 0xffffffff ;  /* 0xffffffff00047882 */ /* 0x000fe20000000000 */
[----:B------:R-:W-:Y:S02]  /*add0*/  IMAD R9, R0, R4, R9 ;  /* 0x0000000400097224 */ /* 0x000fe400078e0209 */
[----:B------:R-:W-:Y:S02]  /*ade0*/  IMAD.MOV.U32 R4, RZ, RZ, R6 ;  /* 0x000000ffff047224 */ /* 0x000fe400078e0006 */
[----:B------:R-:W-:Y:S01]  /*adf0*/  IMAD.IADD R5, R7, 0x1, R5 ;  /* 0x0000000107057824 */ /* 0x000fe200078e0205 */
[----:B------:R-:W-:Y:S01]  /*ae00*/  SHF.R.S32.HI R6, RZ, 0x1f, R9 ;  /* 0x0000001fff067819 */ /* 0x000fe20000011409 */
[----:B------:R-:W-:-:S04]  /*ae10*/  IMAD.WIDE.U32 R4, R9, UR6, R4 ;  /* 0x0000000609047c25 */ /* 0x000fc8000f8e0004 */
[----:B------:R-:W-:-:S04]  /*ae20*/  IMAD R6, R6, UR6, RZ ;  /* 0x0000000606067c24 */ /* 0x000fc8000f8e02ff */
[----:B------:R-:W-:Y:S01]  /*ae30*/  IMAD R7, R9, UR7, R6 ;  /* 0x0000000709077c24 */ /* 0x000fe2000f8e0206 */
[----:B------:R-:W-:Y:S02]  /*ae40*/  IADD3 R6, P1, R4, UR8, RZ ;  /* 0x0000000804067c10 */ /* 0x000fe4000ff3e0ff */
[----:B------:R-:W-:Y:S02]  /*ae50*/  SHF.R.U32.HI R4, RZ, 0x2, R16 ;  /* 0x00000002ff047819 */ /* 0x000fe40000011610 */
[----:B------:R-:W-:Y:S01]  /*ae60*/  IADD3.X R7, R5, UR9, R7, P1, !PT ;  /* 0x0000000905077c10 */ /* 0x000fe20008ffe407 */
[----:B------:R-:W-:Y:S08]  /*ae70*/  BRA.DIV UR4, `(.L_x_11208) ;  /* 0x0000001a04a87947 */ /* 0x000ff0000b800000 */
[----:B------:R-:W1:Y:S01]  /*ae80*/  SHFL.IDX PT, R14, R10, RZ, 0x1c1f ;  /* 0x001c1fff0a0e7589 */ /* 0x000e6200000e0000 */
[----:B------:R-:W-:Y:S01]  /*ae90*/  IMAD R25, R25, 0xc0, R4 ;  /* 0x000000c019197824 */ /* 0x000fe200078e0204 */
[----:B------:R-:W-:Y:S02]  /*aea0*/  ULDC UR4, c[0x0][0x288] ;  /* 0x0000a20000047ab9 */ /* 0x000fe40000000800 */
[----:B------:R-:W2:Y:S01]  /*aeb0*/  SHFL.IDX PT, R4, R20, RZ, 0x1c1f ;  /* 0x001c1fff14047589 */ /* 0x000ea200000e0000 */
[----:B------:R-:W-:Y:S02]  /*aec0*/  IMAD R0, R0, UR4, RZ ;  /* 0x0000000400007c24 */ /* 0x000fe4000f8e02ff */
[C---:B------:R-:W-:Y:S01]  /*aed0*/  VIADD R11, R25.reuse, 0x20 ;  /* 0x00000020190b7836 */ /* 0x040fe20000000000 */
[----:B------:R-:W-:Y:S02]  /*aee0*/  SHFL.IDX PT, R21, R20, 0x1, 0x1c1f ;  /* 0x003c1f0014157f89 */ /* 0x000fe400000e0000 */
[----:B------:R-:W-:-:S02]  /*aef0*/  ISETP.GE.AND P1, PT, R25, R0, PT ;  /* 0x000000001900720c */ /* 0x000fc40003f26270 */
[----:B------:R-:W-:Y:S04]  /*af00*/  SHFL.IDX PT, R26, R10, 0x2, 0x1c1f ;  /* 0x005c1f000a1a7f89 */ /* 0x000fe800000e0000 */
[----:B------:R-:W-:Y:S04]  /*af10*/  SHFL.IDX PT, R8, R20, 0x2, 0x1c1f ;  /* 0x005c1f0014087f89 */ /* 0x000fe800000e0000 */
[----:B------:R-:W-:Y:S03]  /*af20*/  SHFL.IDX PT, R20, R20, 0x3, 0x1c1f ;  /* 0x007c1f0014147f89 */ /* 0x000fe600000e0000 */
[----:B------:R-:W-:Y:S01]  /*af30*/  @!P1 VIADD R9, R28, UR38 ;  /* 0x000000261c099c36 */ /* 0x000fe20008000000 */
[----:B-1----:R-:W-:-:S04]  /*af40*/  @!P1 IADD3 R14, P2, R3, R14, RZ ;  /* 0x0000000e030e9210 */ /* 0x002fc80007f5e0ff */
[----:B--2---:R-:W-:Y:S01]  /*af50*/  @!P1 IADD3.X R5, RZ, R4, RZ, P2, !PT ;  /* 0x00000004ff059210 */ /* 0x004fe200017fe4ff */
[----:B------:R-:W-:Y:S02]  /*af60*/  @!P1 IMAD.MOV.U32 R4, RZ, RZ, R14 ;  /* 0x000000ffff049224 */ /* 0x000fe400078e000e */
[----:B------:R-:W1:Y:S04]  /*af70*/  SHFL.IDX PT, R14, R10, 0x1, 0x1c1f ;  /* 0x003c1f000a0e7f89 */ /* 0x000e6800000e0000 */
[----:B------:R2:W-:Y:S01]  /*af80*/  @!P1 LDGSTS.E.BYPASS.LTC128B.128 [R9+0xa200], desc[UR42][R4.64], !P0 ;  /* 0x0a20000004099fae */ /* 0x0005e2000c101d6a */
[----:B------:R-:W-:Y:S02]  /*af90*/  ISETP.GE.AND P1, PT, R11, R0, PT ;  /* 0x000000000b00720c */ /* 0x000fe40003f26270 */
[----:B------:R-:W-:-:S04]  /*afa0*/  IADD3 R11, R25, 0x40, RZ ;  /* 0x00000040190b7810 */ /* 0x000fc80007ffe0ff */
[----:B------:R-:W-:Y:S01]  /*afb0*/  ISETP.GE.AND P2, PT, R11, R0, PT ;  /* 0x000000000b00720c */ /* 0x000fe20003f46270 */
[----:B------:R-:W-:-:S06]  /*afc0*/  VIADD R11, R25, 0x60 ;  /* 0x00000060190b7836 */ /* 0x000fcc0000000000 */
[C---:B--2---:R-:W-:Y:S01]  /*afd0*/  @!P1 VIADD R9, R28.reuse, UR38 ;  /* 0x000000261c099c36 */ /* 0x044fe20008000000 */
[----:B-1----:R-:W-:Y:S02]  /*afe0*/  @!P1 IADD3 R4, P3, R3, R14, RZ ;  /* 0x0000000e03049210 */ /* 0x002fe40007f7e0ff */
[----:B------:R-:W1:Y:S03]  /*aff0*/  SHFL.IDX PT, R14, R10, 0x3, 0x1c1f ;  /* 0x007c1f000a0e7f89 */ /* 0x000e6600000e0000 */
[----:B------:R-:W-:Y:S01]  /*b000*/  @!P1 IMAD.X R5, RZ, RZ, R21, P3 ;  /* 0x000000ffff059224 */ /* 0x000fe200018e0615 */
[----:B------:R-:W-:-:S04]  /*b010*/  @!P2 IADD3 R21, R28, UR38, RZ ;  /* 0x000000261c15ac10 */ /* 0x000fc8000fffe0ff */
[----:B------:R2:W-:Y:S02]  /*b020*/  @!P1 LDGSTS.E.BYPASS.LTC128B.128 [R9+0xaa00], desc[UR42][R4.64], !P0 ;  /* 0x0aa0000004099fae */ /* 0x0005e4000c101d6a */
[----:B--2---:R-:W-:Y:S01]  /*b030*/  @!P2 IADD3 R4, P1, R3, R26, RZ ;  /* 0x0000001a0304a210 */ /* 0x004fe20007f3e0ff */
[----:B------:R-:W-:Y:S01]  /*b040*/  VIADD R9, R25, 0x80 ;  /* 0x0000008019097836 */ /* 0x000fe20000000000 */
[----:B------:R-:W2:Y:S03]  /*b050*/  SHFL.IDX PT, R26, R6, RZ, 0x1c1f ;  /* 0x001c1fff061a7589 */ /* 0x000ea600000e0000 */
[----:B------:R-:W-:Y:S01]  /*b060*/  @!P2 IMAD.X R5, RZ, RZ, R8, P1 ;  /* 0x000000ffff05a224 */ /* 0x000fe200008e0608 */
[-C--:B------:R-:W-:Y:S01]  /*b070*/  ISETP.GE.AND P1, PT, R11, R0.reuse, PT ;  /* 0x000000000b00720c */ /* 0x080fe20003f26270 */
[----:B------:R-:W3:Y:S04]  /*b080*/  SHFL.IDX PT, R8, R7, RZ, 0x1c1f ;  /* 0x001c1fff07087589 */ /* 0x000ee800000e0000 */
[----:B------:R1:W-:Y:S01]  /*b090*/  @!P2 LDGSTS.E.BYPASS.LTC128B.128 [R21+0xb200], desc[UR42][R4.64], !P0 ;  /* 0x0b2000000415afae */ /* 0x0003e2000c101d6a */
[----:B------:R-:W-:-:S03]  /*b0a0*/  ISETP.GE.AND P2, PT, R9, R0, PT ;  /* 0x000000000900720c */ /* 0x000fc60003f46270 */
[----:B------:R-:W4:Y:S04]  /*b0b0*/  SHFL.IDX PT, R7, R7, 0x1, 0x1c1f ;  /* 0x003c1f0007077f89 */ /* 0x000f2800000e0000 */
[----:B------:R-:W-:Y:S02]  /*b0c0*/  @!P1 IADD3 R9, R28, UR38, RZ ;  /* 0x000000261c099c10 */ /* 0x000fe4000fffe0ff */
[----:B-1----:R-:W-:-:S04]  /*b0d0*/  @!P1 IADD3 R4, P3, R3, R14, RZ ;  /* 0x0000000e03049210 */ /* 0x002fc80007f7e0ff */
[----:B------:R-:W-:Y:S01]  /*b0e0*/  @!P2 VIADD R21, R28, UR38 ;  /* 0x000000261c15ac36 */ /* 0x000fe20008000000 */
[----:B------:R1:W0:Y:S01]  /*b0f0*/  SHFL.IDX PT, R14, R6, 0x1, 0x1c1f ;  /* 0x003c1f00060e7f89 */ /* 0x00022200000e0000 */
[----:B------:R-:W-:-:S05]  /*b100*/  @!P1 IMAD.X R5, RZ, RZ, R20, P3 ;  /* 0x000000ffff059224 */ /* 0x000fca00018e0614 */
[----:B------:R2:W-:Y:S02]  /*b110*/  @!P1 LDGSTS.E.BYPASS.LTC128B.128 [R9+0xba00], desc[UR42][R4.64], !P0 ;  /* 0x0ba0000004099fae */ /* 0x0005e4000c101d6a */
[----:B--2---:R-:W-:-:S05]  /*b120*/  @!P2 IADD3 R4, P1, R3, R26, RZ ;  /* 0x0000001a0304a210 */ /* 0x004fca0007f3e0ff */
[----:B---3--:R-:W-:-:S05]  /*b130*/  @!P2 IMAD.X R5, RZ, RZ, R8, P1 ;  /* 0x000000ffff05a224 */ /* 0x008fca00008e0608 */
[----:B0---4-:R1:W-:Y:S03]  /*b140*/  @!P2 LDGSTS.E.BYPASS.LTC128B.128 [R21+0xc200], desc[UR42][R4.64], !P0 ;  /* 0x0c2000000415afae */ /* 0x0113e6000c101d6a */
.L_x_11266:
[----:B------:R-:W-:-:S05]  /*b150*/  VIADD R25, R25, 0xa0 ;  /* 0x000000a019197836 */ /* 0x000fca0000000000 */
[----:B------:R-:W-:Y:S02]  /*b160*/  ISETP.GE.AND P1, PT, R25, R0, PT ;  /* 0x000000001900720c */ /* 0x000fe40003f26270 */
[----:B------:R-:W-:-:S04]  /*b170*/  MOV R0, 0x1 ;  /* 0x0000000100007802 */ /* 0x000fc80000000f00 */
[----:B------:R-:W-:-:S07]  /*b180*/  SHF.L.U32 R0, R0, 0x1f, RZ ;  /* 0x0000001f00007819 */ /* 0x000fce00000006ff */
[----:B-1----:R-:W-:Y:S01]  /*b190*/  @!P1 IADD3 R4, P2, R3, R14, RZ ;  /* 0x0000000e03049210 */ /* 0x002fe20007f5e0ff */
        /* <DEDUP_REMOVED lines=11> */
[----:B------:R-:W1:Y:S02]  /*b250*/  SYNCS.PHASECHK.TRANS64.TRYWAIT P0, [UR38+0x12420], R0 ;  /* 0x01242000ff0075a7 */ /* 0x000e640008000166 */
[----:B01----:R-:W-:Y:S05]  /*b260*/  @!P0 BRA `(.L_x_11209) ;  /* 0x0000001c00708947 */ /* 0x003fea0003800000 */
.L_x_11267:
[----:B------:R-:W-:-:S04]  /*b270*/  UIADD3 UR4, UR39, -0x2, URZ ;  /* 0xfffffffe27047890 */ /* 0x000fc8000fffe03f */
[----:B------:R-:W-:-:S06]  /*b280*/  UISETP.GE.AND UP0, UPT, UR4, UR41, UPT ;  /* 0x000000290400728c */ /* 0x000fcc000bf06270 */
[----:B------:R-:W-:-:S13]  /*b290*/  PLOP3.LUT P0, PT, PT, PT, UP0, 0x80, 0x0 ;  /* 0x000000000000781c */ /* 0x000fda0003f0f008 */
[----:B------:R-:W-:Y:S05]  /*b2a0*/  @!P0 BRA `(.L_x_11210) ;  /* 0x0000000800b88947 */ /* 0x000fea0003800000 */
[----:B------:R-:W-:Y:S01]  /*b2b0*/  IMAD.U32 R12, RZ, RZ, UR40 ;  /* 0x00000028ff0c7e24 */ /* 0x000fe2000f8e00ff */
[----:B------:R-:W-:Y:S01]  /*b2c0*/  MOV R14, UR40 ;  /* 0x00000028000e7c02 */ /* 0x000fe20008000f00 */
[----:B------:R-:W-:Y:S01]  /*b2d0*/  IMAD.U32 R15, RZ, RZ, UR4 ;  /* 0x00000004ff0f7e24 */ /* 0x000fe2000f8e00ff */
[----:B------:R-:W-:Y:S01]  /*b2e0*/  LOP3.LUT R13, R27, 0x1f, RZ, 0xc0, !PT ;  /* 0x0000001f1b0d7812 */ /* 0x000fe200078ec0ff */
[----:B------:R-:W-:Y:S01]  /*b2f0*/  IMAD.MOV.U32 R8, RZ, RZ, 0x1 ;  /* 0x00000001ff087424 */ /* 0x000fe200078e00ff */
[----:B------:R-:W-:Y:S01]  /*b300*/  LOP3.LUT R12, R12, 0x1, RZ, 0xfc, !PT ;  /* 0x000000010c0c7812 */ /* 0x000fe200078efcff */
[----:B------:R-:W-:Y:S01]  /*b310*/  IMAD.MOV.U32 R9, RZ, RZ, RZ ;  /* 0x000000ffff097224 */ /* 0x000fe200078e00ff */
[----:B------:R-:W-:-:S07]  /*b320*/  LOP3.LUT R14, R14, 0x2, RZ, 0xfc, !PT ;  /* 0x000000020e0e7812 */ /* 0x000fce00078efcff */
.L_x_11227:
[----:B------:R-:W-:Y:S01]  /*b330*/  LOP3.LUT P1, RZ, R24, 0x2, RZ, 0xc0, !PT ;  /* 0x0000000218ff7812 */ /* 0x000fe2000782c0ff */
[----:B------:R-:W-:Y:S01]  /*b340*/  BSSY B0, `(.L_x_11211) ;  /* 0x000005f000007945 */ /* 0x000fe20003800000 */
[----:B0-----:R-:W-:-:S04]  /*b350*/  IADD3 R3, R9, 0x1, RZ ;  /* 0x0000000109037810 */ /* 0x001fc80007ffe0ff */
        /* <DEDUP_REMOVED lines=20> */
[----:B------:R-:W-:-:S05]  /*b4a0*/  IMAD.WIDE.U32 R4, R23, UR4, R4 ;  /* 0x0000000417047c25 */ /* 0x000fca000f8e0004 */
[----:B------:R-:W-:Y:S02]  /*b4b0*/  IADD3 R5, R19, R5, RZ ;  /* 0x0000000513057210 */ /* 0x000fe40007ffe0ff */
[----:B-1----:R-:W-:-:S04]  /*b4c0*/  LEA R6, P0, R4, R6, 0x2 ;  /* 0x0000000604067211 */ /* 0x002fc800078010ff */
[----:B------:R-:W-:-:S05]  /*b4d0*/  LEA.HI.X R7, R4, R7, R5, 0x2, P0 ;  /* 0x0000000704077211 */ /* 0x000fca00000f1405 */
[----:B------:R0:W5:Y:S01]  /*b4e0*/  LDG.E R19, desc[UR42][R6.64] ;  /* 0x0000002a06137981 */ /* 0x000162000c1e1900 */
[----:B------:R-:W-:-:S04]  /*b4f0*/  IMAD.MOV R4, RZ, RZ, -R11 ;  /* 0x000000ffff047224 */ /* 0x000fc800078e0a0b */
[----:B------:R-:W-:-:S07]  /*b500*/  IMAD R10, R10, R4, R15 ;  /* 0x000000040a0a7224 */ /* 0x000fce00078e020f */
.L_x_11213:
[----:B0-----:R-:W-:Y:S02]  /*b510*/  LEA R7, R3, UR38, 0x3 ;  /* 0x0000002603077c11 */ /* 0x001fe4000f8e18ff */
[----:B------:R-:W-:Y:S02]  /*b520*/  SHF.L.U32 R4, R0, 0x1f, RZ ;  /* 0x0000001f00047819 */ /* 0x000fe400000006ff */
[----:B------:R-:W-:Y:S02]  /*b530*/  ISETP.NE.AND P1, PT, R16, RZ, PT ;  /* 0x000000ff1000720c */ /* 0x000fe40003f25270 */
[----:B------:R-:W0:Y:S02]  /*b540*/  SYNCS.PHASECHK.TRANS64.TRYWAIT P0, [R7+URZ+0x12480], R4 ;  /* 0x01248004070075a7 */ /* 0x000e24000800017f */
[----:B0-----:R-:W-:Y:S09]  /*b550*/  @!P0 BRA `(.L_x_11214) ;  /* 0x0000001800cc8947 */ /* 0x001ff20003800000 */
.L_x_11268:
[----:B------:R-:W-:Y:S04]  /*b560*/  BSSY B1, `(.L_x_11215) ;  /* 0x0000007000017945 */ /* 0x000fe80003800000 */
[----:B------:R-:W-:Y:S05]  /*b570*/  @P1 BRA `(.L_x_11216) ;  /* 0x0000000000141947 */ /* 0x000fea0003800000 */
[----:B------:R-:W-:Y:S01]  /*b580*/  ISETP.NE.AND P0, PT, R13, RZ, PT ;  /* 0x000000ff0d00720c */ /* 0x000fe20003f05270 */
[----:B------:R-:W-:-:S04]  /*b590*/  IMAD.MOV.U32 R6, RZ, RZ, 0x2800 ;  /* 0x00002800ff067424 */ /* 0x000fc800078e00ff */
[----:B------:R1:W-:Y:S08]  /*b5a0*/  SYNCS.ARRIVE.TRANS64 RZ, [R7+URZ+0x12470], R6 ;  /* 0x0124700607ff79a7 */ /* 0x0003f0000800003f */
[----:B------:R-:W-:Y:S05]  /*b5b0*/  @!P0 BRA `(.L_x_11216) ;  /* 0x0000000000048947 */ /* 0x000fea0003800000 */
[----:B------:R-:W-:Y:S01]  /*b5c0*/  BPT.TRAP 0x1 ;  /* 0x000000040000795c */ /* 0x000fe20000300000 */
.L_x_11216:
[----:B------:R-:W-:Y:S05]  /*b5d0*/  BSYNC B1 ;  /* 0x0000000000017941 */ /* 0x000fea0003800000 */
.L_x_11215:
[----:B-1----:R-:W-:Y:S01]  /*b5e0*/  IMAD.U32 R6, RZ, RZ, UR38 ;  /* 0x00000026ff067e24 */ /* 0x002fe2000f8e00ff */
[----:B------:R-:W-:Y:S01]  /*b5f0*/  MOV R20, RZ ;  /* 0x000000ff00147202 */ /* 0x000fe20000000f00 */
[----:B------:R-:W-:Y:S01]  /*b600*/  IMAD R11, R10, 0xa0, RZ ;  /* 0x000000a00a0b7824 */ /* 0x000fe200078e02ff */
[----:B------:R-:W-:Y:S01]  /*b610*/  R2UR UR33, R7 ;  /* 0x00000000072172ca */ /* 0x000fe200000e0000 */
[----:B------:R-:W-:Y:S01]  /*b620*/  IMAD R6, R3, 0x2800, R6 ;  /* 0x0000280003067824 */ /* 0x000fe200078e0206 */
        /* <DEDUP_REMOVED lines=9> */
[----:B------:R-:W-:-:S06]  /*b6c0*/  UIADD3 UR33, UR33, 0x12470, URZ ;  /* 0x0001247021217890 */ /* 0x000fcc000fffe03f */
[----:B------:R-:W-:-:S12]  /*b6d0*/  UIADD3 UR32, UR32, 0x5200, URZ ;  /* 0x0000520020207890 */ /* 0x000fd8000fffe03f */
.L_x_11217:
        /* <DEDUP_REMOVED lines=8> */
.L_x_11269:
[----:B------:R-:W-:Y:S01]  /*b760*/  BSSY B1, `(.L_x_11219) ;  /* 0x0000009000017945 */ /* 0x000fe20003800000 */
[----:B01----:R-:W-:Y:S02]  /*b770*/  IMAD.MOV.U32 R4, RZ, RZ, 0x0 ;  /* 0x00000000ff047424 */ /* 0x003fe400078e00ff */
[----:B------:R-:W-:Y:S01]  /*b780*/  IMAD.MOV.U32 R5, RZ, RZ, 0x14f00000 ;  /* 0x14f00000ff057424 */ /* 0x000fe200078e00ff */
[----:B------:R-:W-:Y:S06]  /*b790*/  @P1 BRA `(.L_x_11220) ;  /* 0x0000000000141947 */ /* 0x000fec0003800000 */
[----:B------:R-:W-:Y:S01]  /*b7a0*/  ISETP.NE.AND P0, PT, R13, RZ, PT ;  /* 0x000000ff0d00720c */ /* 0x000fe20003f05270 */
[----:B------:R-:W-:-:S04]  /*b7b0*/  IMAD.MOV.U32 R10, RZ, RZ, 0x2800 ;  /* 0x00002800ff0a7424 */ /* 0x000fc800078e00ff */
[----:B------:R0:W-:Y:S08]  /*b7c0*/  SYNCS.ARRIVE.TRANS64 RZ, [R7+URZ+0x12430], R10 ;  /* 0x0124300a07ff79a7 */ /* 0x0001f0000800003f */
[----:B------:R-:W-:Y:S05]  /*b7d0*/  @!P0 BRA `(.L_x_11220) ;  /* 0x0000000000048947 */ /* 0x000fea0003800000 */
[----:B------:R-:W-:Y:S01]  /*b7e0*/  BPT.TRAP 0x1 ;  /* 0x000000040000795c */ /* 0x000fe20000300000 */
.L_x_11220:
[----:B------:R-:W-:Y:S05]  /*b7f0*/  BSYNC B1 ;  /* 0x0000000000017941 */ /* 0x000fea0003800000 */
.L_x_11219:
        /* <DEDUP_REMOVED lines=12> */
.L_x_11221:
[----:B------:R-:W-:-:S13]  /*b8c0*/  @P0 ELECT P1, URZ, PT ;  /* 0x00000000003f082f */ /* 0x000fda0003820000 */
[----:B------:R-:W-:Y:S01]  /*b8d0*/  @P1 R2UR UR13, R19 ;  /* 0x00000000130d12ca */ /* 0x000fe200000e0000 */
[----:B------:R-:W-:Y:S01]  /*b8e0*/  UMOV UR12, UR36 ;  /* 0x00000024000c7c82 */ /* 0x000fe20008000000 */
[----:B------:R-:W-:-:S11]  /*b8f0*/  @P1 PLOP3.LUT P0, PT, P1, PT, PT, 0x8, 0x0 ;  /* 0x000000000000181c */ /* 0x000fd60000f0e170 */
[----:B------:R1:W-:Y:S01]  /*b900*/  UTMALDG.4D [UR8], [UR4], desc[UR6] ;  /* 0x00000608040075b4 */ /* 0x0003e20008019000 */
[----:B------:R-:W-:Y:S01]  /*b910*/  PLOP3.LUT P1, PT, PT, PT, PT, 0x8, 0x0 ;  /* 0x000000000000781c */ /* 0x000fe20003f2e170 */
[----:B-1----:R-:W-:-:S12]  /*b920*/  @P0 BRA.U.ANY `(.L_x_11221) ;  /* 0xfffffffd00e40947 */ /* 0x002fd8000393ffff */
.L_x_11212:
[----:B------:R-:W-:Y:S05]  /*b930*/  BSYNC B0 ;  /* 0x0000000000007941 */ /* 0x000fea0003800000 */
.L_x_11211:
[----:B------:R-:W-:-:S13]  /*b940*/  ISETP.NE.AND P0, PT, R12, 0x3, PT ;  /* 0x000000030c00780c */ /* 0x000fda0003f05270 */
[----:B------:R-:W-:Y:S05]  /*b950*/  @!P0 BRA `(.L_x_11222) ;  /* 0x0000000000048947 */ /* 0x000fea0003800000 */
[----:B------:R-:W-:Y:S01]  /*b960*/  BPT.TRAP 0x1 ;  /* 0x000000040000795c */ /* 0x000fe20000300000 */
.L_x_11222:
[----:B------:R-:W-:Y:S02]  /*b970*/  LOP3.LUT R5, R8, 0x1, RZ, 0x3c, !PT ;  /* 0x0000000108057812 */ /* 0x000fe400078e3cff */
[----:B------:R-:W-:Y:S02]  /*b980*/  LEA R20, R9, UR38, 0x3 ;  /* 0x0000002609147c11 */ /* 0x000fe4000f8e18ff */
[----:B------:R-:W-:Y:S02]  /*b990*/  SHF.L.U32 R5, R5, 0x1f, RZ ;  /* 0x0000001f05057819 */ /* 0x000fe400000006ff */
[----:B------:R-:W-:Y:S02]  /*b9a0*/  ISETP.NE.AND P1, PT, R14, 0x3, PT ;  /* 0x000000030e00780c */ /* 0x000fe40003f25270 */
[----:B------:R-:W1:Y:S02]  /*b9b0*/  SYNCS.PHASECHK.TRANS64.TRYWAIT P0, [R20+URZ+0x12470], R5 ;  /* 0x01247005140075a7 */ /* 0x000e64000800017f */
[----:B-1----:R-:W-:Y:S09]  /*b9c0*/  @!P0 BRA `(.L_x_11223) ;  /* 0x0000001400d88947 */ /* 0x002ff20003800000 */
.L_x_11270:
[----:B------:R-:W-:Y:S05]  /*b9d0*/  @!P1 BRA `(.L_x_11224) ;  /* 0x0000000000049947 */ /* 0x000fea0003800000 */
[----:B------:R-:W-:Y:S01]  /*b9e0*/  BPT.TRAP 0x1 ;  /* 0x000000040000795c */ /* 0x000fe20000300000 */
.L_x_11224:
[----:B-1----:R-:W-:Y:S01]  /*b9f0*/  SHF.L.U32 R5, R8, 0x1f, RZ ;  /* 0x0000001f08057819 */ /* 0x002fe200000006ff */
[----:B0-----:R-:W-:-:S03]  /*ba00*/  IMAD R10, R9, 0x2800, RZ ;  /* 0x00002800090a7824 */ /* 0x001fc600078e02ff */
[----:B------:R-:W0:Y:S02]  /*ba10*/  SYNCS.PHASECHK.TRANS64.TRYWAIT P0, [R20+URZ+0x12460], R5 ;  /* 0x01246005140075a7 */ /* 0x000e24000800017f */
[----:B0-----:R-:W-:Y:S05]  /*ba20*/  @!P0 BRA `(.L_x_11225) ;  /* 0x0000001400d48947 */ /* 0x001fea0003800000 */
.L_x_11271:
[C---:B------:R-:W-:Y:S01]  /*ba30*/  LOP3.LUT R25, R10.reuse, R22, RZ, 0xfc, !PT ;  /* 0x000000160a197212 */ /* 0x040fe200078efcff */
[----:B------:R-:W-:Y:S05]  /*ba40*/  WARPSYNC.ALL ;  /* 0x0000000000007948 */ /* 0x000fea0003800000 */
[----:B0-----:R-:W0:Y:S01]  /*ba50*/  LDSM.16.MT88.4 R4, [R25+UR38+0x5200] ;  /* 0x005200261904783b */ /* 0x001e220008004200 */
[----:B------:R-:W-:-:S04]  /*ba60*/  LOP3.LUT R21, R10, R17, RZ, 0xfc, !PT ;  /* 0x000000110a157212 */ /* 0x000fc800078efcff */
[----:B------:R-:W-:Y:S02]  /*ba70*/  IADD3 R21, R21, UR38, RZ ;  /* 0x0000002615157c10 */ /* 0x000fe4000fffe0ff */
        /* <DEDUP_REMOVED lines=37> */
.L_x_11226:
[----:B-1----:R1:W-:Y:S01]  /*bcd0*/  SYNCS.ARRIVE.TRANS64.A1T0 RZ, [R20+URZ+0x12450], RZ ;  /* 0x012450ff14ff79a7 */ /* 0x0023e2000810003f */
[----:B------:R-:W-:Y:S01]  /*bce0*/  BAR.SYNC.DEFER_BLOCKING 0x2, 0x80 ;  /* 0x0082000000007b1d */ /* 0x000fe20000010000 */
[----:B------:R-:W-:Y:S01]  /*bcf0*/  ISETP.NE.AND P0, PT, R16, RZ, PT ;  /* 0x000000ff1000720c */ /* 0x000fe20003f05270 */
[----:B0-----:R-:W-:Y:S01]  /*bd00*/  IMAD.MOV.U32 R9, RZ, RZ, R3 ;  /* 0x000000ffff097224 */ /* 0x001fe200078e0003 */
[----:B------:R-:W-:-:S11]  /*bd10*/  MOV R8, R0 ;  /* 0x0000000000087202 */ /* 0x000fd60000000f00 */
[----:B------:R-:W-:-:S05]  /*bd20*/  @!P0 VIADD R4, R20, 0x12480 ;  /* 0x0001248014048836 */ /* 0x000fca0000000000 */
[----:B------:R-:W-:-:S04]  /*bd30*/  @!P0 PRMT R4, RZ, 0x654, R4 ;  /* 0x00000654ff048816 */ /* 0x000fc80000000004 */
[----:B------:R1:W-:Y:S01]  /*bd40*/  @!P0 SYNCS.ARRIVE.TRANS64.RED.A1T0 RZ, [R4+URZ], RZ ;  /* 0x000000ff04ff89a7 */ /* 0x0003e2000810043f */
[C---:B------:R-:W-:Y:S01]  /*bd50*/  ISETP.GT.AND P0, PT, R15.reuse, UR41, PT ;  /* 0x000000290f007c0c */ /* 0x040fe2000bf04270 */
[----:B------:R-:W-:-:S12]  /*bd60*/  VIADD R15, R15, 0xffffffff ;  /* 0xffffffff0f0f7836 */ /* 0x000fd80000000000 */
[----:B-1----:R-:W-:Y:S05]  /*bd70*/  @P0 BRA `(.L_x_11227) ;  /* 0xfffffff4006c0947 */ /* 0x002fea000383ffff */
[----:B------:R-:W-:Y:S05]  /*bd80*/  BRA `(.L_x_11228) ;  /* 0x0000000000087947 */ /* 0x000fea0003800000 */
.L_x_11210:
[----:B0-----:R-:W-:Y:S02]  /*bd90*/  IMAD.MOV.U32 R3, RZ, RZ, RZ ;  /* 0x000000ffff037224 */ /* 0x001fe400078e00ff */
[----:B------:R-:W-:-:S07]  /*bda0*/  IMAD.MOV.U32 R0, RZ, RZ, 0x1 ;  /* 0x00000001ff007424 */ /* 0x000fce00078e00ff */
.L_x_11228:
[----:B------:R-:W-:-:S04]  /*bdb0*/  ULOP3.LUT UR4, UR40, 0x1, URZ, 0xfc, !UPT ;  /* 0x0000000128047892 */ /* 0x000fc8000f8efc3f */
[----:B------:R-:W-:-:S06]  /*bdc0*/  UISETP.NE.AND UP0, UPT, UR4, 0x3, UPT ;  /* 0x000000030400788c */ /* 0x000fcc000bf05270 */
[----:B------:R-:W-:-:S13]  /*bdd0*/  PLOP3.LUT P0, PT, PT, PT, UP0, 0x80, 0x0 ;  /* 0x000000000000781c */ /* 0x000fda0003f0f008 */
[----:B------:R-:W-:Y:S05]  /*bde0*/  @!P0 BRA `(.L_x_11229) ;  /* 0x0000000000048947 */ /* 0x000fea0003800000 */
[----:B------:R-:W-:Y:S01]  /*bdf0*/  BPT.TRAP 0x1 ;  /* 0x000000040000795c */ /* 0x000fe20000300000 */
.L_x_11229:
[----:B------:R-:W-:Y:S01]  /*be00*/  LOP3.LUT R5, R0, 0x1, RZ, 0x3c, !PT ;  /* 0x0000000100057812 */ /* 0x000fe200078e3cff */
[----:B------:R-:W-:Y:S01]  /*be10*/  BSSY B0, `(.L_x_11230) ;  /* 0x0000005000007945 */ /* 0x000fe20003800000 */
[----:B------:R-:W-:Y:S02]  /*be20*/  LEA R12, R3, UR38, 0x3 ;  /* 0x00000026030c7c11 */ /* 0x000fe4000f8e18ff */
[----:B------:R-:W-:-:S04]  /*be30*/  SHF.L.U32 R5, R5, 0x1f, RZ ;  /* 0x0000001f05057819 */ /* 0x000fc800000006ff */
[----:B------:R-:W0:Y:S02]  /*be40*/  SYNCS.PHASECHK.TRANS64.TRYWAIT P0, [R12+URZ+0x12470], R5 ;  /* 0x012470050c0075a7 */ /* 0x000e24000800017f */
[----:B0-----:R-:W-:Y:S05]  /*be50*/  @!P0 BRA `(.L_x_11231) ;  /* 0x0000001000dc8947 */ /* 0x001fea0003800000 */
.L_x_11272:
[----:B------:R-:W-:Y:S05]  /*be60*/  BSYNC B0 ;  /* 0x0000000000007941 */ /* 0x000fea0003800000 */
.L_x_11230:
[----:B------:R-:W-:-:S06]  /*be70*/  ULOP3.LUT UR4, UR40, 0x2, URZ, 0xfc, !UPT ;  /* 0x0000000228047892 */ /* 0x000fcc000f8efc3f */
[----:B------:R-:W-:-:S05]  /*be80*/  IMAD.U32 R4, RZ, RZ, UR4 ;  /* 0x00000004ff047e24 */ /* 0x000fca000f8e00ff */
[----:B------:R-:W-:-:S13]  /*be90*/  ISETP.NE.AND P1, PT, R4, 0x3, PT ;  /* 0x000000030400780c */ /* 0x000fda0003f25270 */
[----:B------:R-:W-:Y:S05]  /*bea0*/  @!P1 BRA `(.L_x_11232) ;  /* 0x0000000000049947 */ /* 0x000fea0003800000 */
[----:B------:R-:W-:Y:S01]  /*beb0*/  BPT.TRAP 0x1 ;  /* 0x000000040000795c */ /* 0x000fe20000300000 */
.L_x_11232:
[----:B0-----:R-:W-:Y:S01]  /*bec0*/  SHF.L.U32 R5, R0, 0x1f, RZ ;  /* 0x0000001f00057819 */ /* 0x001fe200000006ff */
[----:B------:R-:W-:-:S03]  /*bed0*/  IMAD R8, R3, 0x2800, RZ ;  /* 0x0000280003087824 */ /* 0x000fc600078e02ff */
[----:B------:R-:W0:Y:S02]  /*bee0*/  SYNCS.PHASECHK.TRANS64.TRYWAIT P0, [R12+URZ+0x12460], R5 ;  /* 0x012460050c0075a7 */ /* 0x000e24000800017f */
[----:B------:R-:W-:Y:S01]  /*bef0*/  LOP3.LUT R22, R8, R22, RZ, 0xfc, !PT ;  /* 0x0000001608167212 */ /* 0x000fe200078efcff */
[----:B0-----:R-:W-:Y:S06]  /*bf00*/  @!P0 BRA `(.L_x_11233) ;  /* 0x0000001000c48947 */ /* 0x001fec0003800000 */
.L_x_11273:
        /* <DEDUP_REMOVED lines=41> */
.L_x_11234:
[----:B-1----:R-:W-:Y:S01]  /*c1a0*/  SYNCS.ARRIVE.TRANS64.A1T0 RZ, [R12+URZ+0x12450], RZ ;  /* 0x012450ff0cff79a7 */ /* 0x002fe2000810003f */
[----:B------:R-:W-:Y:S01]  /*c1b0*/  BAR.SYNC.DEFER_BLOCKING 0x2, 0x80 ;  /* 0x0082000000007b1d */ /* 0x000fe20000010000 */
[----:B------:R-:W-:Y:S01]  /*c1c0*/  ISETP.NE.AND P0, PT, R16, RZ, PT ;  /* 0x000000ff1000720c */ /* 0x000fe20003f05270 */
[----:B------:R-:W-:-:S12]  /*c1d0*/  VIADD R3, R3, 0x1 ;  /* 0x0000000103037836 */ /* 0x000fd80000000000 */
[----:B------:R-:W-:-:S05]  /*c1e0*/  @!P0 VIADD R4, R12, 0x12480 ;  /* 0x000124800c048836 */ /* 0x000fca0000000000 */
[----:B------:R-:W-:-:S04]  /*c1f0*/  @!P0 PRMT R4, RZ, 0x654, R4 ;  /* 0x00000654ff048816 */ /* 0x000fc80000000004 */
[----:B------:R1:W-:Y:S01]  /*c200*/  @!P0 SYNCS.ARRIVE.TRANS64.RED.A1T0 RZ, [R4+URZ], RZ ;  /* 0x000000ff04ff89a7 */ /* 0x0003e2000810043f */
[----:B------:R-:W-:-:S04]  /*c210*/  ISETP.NE.AND P0, PT, R3, 0x2, PT ;  /* 0x000000020300780c */ /* 0x000fc80003f05270 */
[----:B------:R-:W-:Y:S02]  /*c220*/  SEL R5, RZ, 0x1, P0 ;  /* 0x00000001ff057807 */ /* 0x000fe40000000000 */
[----:B------:R-:W-:Y:S01]  /*c230*/  SEL R3, R3, RZ, P0 ;  /* 0x000000ff03037207 */ /* 0x000fe20000000000 */
[----:B-1----:R-:W-:Y:S01]  /*c240*/  IMAD.MOV.U32 R4, RZ, RZ, RZ ;  /* 0x000000ffff047224 */ /* 0x002fe200078e00ff */
[----:B------:R-:W-:-:S07]  /*c250*/  LOP3.LUT R0, R0, R5, RZ, 0x3c, !PT ;  /* 0x0000000500007212 */ /* 0x000fce00078e3cff */
.L_x_11193:
[----:B------:R-:W0:Y:S01]  /*c260*/  S2R R6, SR_CgaCtaId ;  /* 0x0000000000067919 */ /* 0x000e220000008800 */
[----:B------:R-:W-:Y:S02]  /*c270*/  MOV R5, 0x400 ;  /* 0x0000040000057802 */ /* 0x000fe40000000f00 */
[----:B------:R-:W-:Y:S02]  /*c280*/  SHF.L.U32 R4, R4, 0x1f, RZ ;  /* 0x0000001f04047819 */ /* 0x000fe400000006ff */
[----:B0-----:R-:W-:-:S04]  /*c290*/  LEA R9, R6, R5, 0x18 ;  /* 0x0000000506097211 */ /* 0x001fc800078ec0ff */
[----:B------:R-:W0:Y:S02]  /*c2a0*/  SYNCS.PHASECHK.TRANS64.TRYWAIT P0, [R9+URZ+0x12420], R4 ;  /* 0x01242004090075a7 */ /* 0x000e24000800017f */
[----:B0-----:R-:W-:Y:S05]  /*c2b0*/  @!P0 BRA `(.L_x_11235) ;  /* 0x0000000c00ec8947 */ /* 0x001fea0003800000 */
.L_x_11274:
[----:B------:R-:W1:Y:S02]  /*c2c0*/  SHFL.IDX PT, R2, R2, RZ, 0x1f ;  /* 0x00001fff02027589 */ /* 0x000e6400000e0000 */
[----:B-1----:R-:W-:-:S13]  /*c2d0*/  ISETP.NE.AND P0, PT, R2, RZ, PT ;  /* 0x000000ff0200720c */ /* 0x002fda0003f05270 */
[----:B------:R-:W-:Y:S05]  /*c2e0*/  @P0 BRA `(.L_x_11163) ;  /* 0x00000000009c0947 */ /* 0x000fea0003800000 */
[----:B------:R-:W-:-:S13]  /*c2f0*/  ELECT P0, URZ, PT ;  /* 0x00000000003f782f */ /* 0x000fda0003800000 */
[----:B------:R-:W-:Y:S05]  /*c300*/  @!P0 BRA `(.L_x_11163) ;  /* 0x0000000000948947 */ /* 0x000fea0003800000 */
[----:B------:R-:W-:-:S06]  /*c310*/  ULOP3.LUT UR4, UR40, 0x2, URZ, 0xfc, !UPT ;  /* 0x0000000228047892 */ /* 0x000fcc000f8efc3f */
[----:B------:R-:W-:-:S04]  /*c320*/  MOV R2, UR4 ;  /* 0x0000000400027c02 */ /* 0x000fc80008000f00 */
[----:B------:R-:W-:-:S13]  /*c330*/  ISETP.NE.AND P0, PT, R2, 0x3, PT ;  /* 0x000000030200780c */ /* 0x000fda0003f05270 */
[----:B------:R-:W-:Y:S05]  /*c340*/  @!P0 BRA `(.L_x_11236) ;  /* 0x0000000000048947 */ /* 0x000fea0003800000 */
[----:B------:R-:W-:Y:S01]  /*c350*/  BPT.TRAP 0x1 ;  /* 0x000000040000795c */ /* 0x000fe20000300000 */
.L_x_11236:
[----:B------:R-:W-:Y:S01]  /*c360*/  VIADD R6, R9, 0x12440 ;  /* 0x0001244009067836 */ /* 0x000fe20000000000 */
[----:B0-----:R-:W-:Y:S01]  /*c370*/  SHF.L.U32 R4, R0, 0x1f, RZ ;  /* 0x0000001f00047819 */ /* 0x001fe200000006ff */
[C---:B------:R-:W-:Y:S02]  /*c380*/  VIADD R2, R3.reuse, 0x1 ;  /* 0x0000000103027836 */ /* 0x040fe40000000000 */
[----:B------:R-:W-:-:S03]  /*c390*/  IMAD R7, R3, 0x8, R6 ;  /* 0x0000000803077824 */ /* 0x000fc600078e0206 */
        /* <DEDUP_REMOVED lines=8> */
.L_x_11275:
[----:B------:R-:W1:Y:S02]  /*c420*/  SYNCS.PHASECHK.TRANS64.TRYWAIT P1, [R5+URZ], R0 ;  /* 0x00000000050075a7 */ /* 0x000e64000802017f */
[----:B-1----:R-:W-:Y:S05]  /*c430*/  @!P1 BRA `(.L_x_11238) ;  /* 0x0000000c00b49947 */ /* 0x002fea0003800000 */
.L_x_11276:
[----:B------:R-:W-:Y:S05]  /*c440*/  @!P0 BRA `(.L_x_11239) ;  /* 0x0000000000048947 */ /* 0x000fea0003800000 */
[----:B------:R-:W-:Y:S01]  /*c450*/  BPT.TRAP 0x1 ;  /* 0x000000040000795c */ /* 0x000fe20000300000 */
.L_x_11239:
[----:B------:R-:W-:-:S04]  /*c460*/  IMAD R3, R3, 0x8, R9 ;  /* 0x0000000803037824 */ /* 0x000fc800078e0209 */
[----:B------:R-:W2:Y:S02]  /*c470*/  SYNCS.PHASECHK.TRANS64.TRYWAIT P1, [R3+URZ+0x12460], R4 ;  /* 0x01246004030075a7 */ /* 0x000ea4000802017f */
[----:B--2---:R-:W-:Y:S05]  /*c480*/  @!P1 BRA `(.L_x_11240) ;  /* 0x0000000c00b49947 */ /* 0x004fea0003800000 */
.L_x_11277:
[----:B------:R-:W-:Y:S05]  /*c490*/  @!P0 BRA `(.L_x_11241) ;  /* 0x0000000000048947 */ /* 0x000fea0003800000 */
[----:B------:R-:W-:Y:S01]  /*c4a0*/  BPT.TRAP 0x1 ;  /* 0x000000040000795c */ /* 0x000fe20000300000 */
.L_x_11241:
[----:B-1----:R-:W-:-:S04]  /*c4b0*/  IMAD R5, R2, 0x8, R9 ;  /* 0x0000000802057824 */ /* 0x002fc800078e0209 */
[----:B------:R-:W1:Y:S02]  /*c4c0*/  SYNCS.PHASECHK.TRANS64.TRYWAIT P1, [R5+URZ+0x12460], R0 ;  /* 0x01246000050075a7 */ /* 0x000e64000802017f */
[----:B-1----:R-:W-:Y:S05]  /*c4d0*/  @!P1 BRA `(.L_x_11242) ;  /* 0x0000000c00b49947 */ /* 0x002fea0003800000 */
.L_x_11278:
[----:B------:R-:W-:Y:S05]  /*c4e0*/  @!P0 BRA `(.L_x_11243) ;  /* 0x0000000000048947 */ /* 0x000fea0003800000 */
[----:B------:R-:W-:Y:S01]  /*c4f0*/  BPT.TRAP 0x1 ;  /* 0x000000040000795c */ /* 0x000fe20000300000 */
.L_x_11243:
[----:B------:R-:W3:Y:S02]  /*c500*/  SYNCS.PHASECHK.TRANS64.TRYWAIT P0, [R3+URZ+0x12480], R4 ;  /* 0x01248004030075a7 */ /* 0x000ee4000800017f */
[----:B---3--:R-:W-:Y:S05]  /*c510*/  @!P0 BRA `(.L_x_11244) ;  /* 0x0000000c00b88947 */ /* 0x008fea0003800000 */
.L_x_11245:
[----:B----4-:R4:W0:Y:S02]  /*c520*/  SYNCS.PHASECHK.TRANS64.TRYWAIT P0, [R5+URZ+0x12480], R0 ;  /* 0x01248000050075a7 */ /* 0x010824000800017f */
[----:B0-----:R-:W-:Y:S05]  /*c530*/  @!P0 NANOSLEEP.SYNCS 0x989680 ;  /* 0x009896800000895d */ /* 0x001fea0003900000 */
[----:B------:R-:W0:Y:S02]  /*c540*/  @!P0 SYNCS.PHASECHK.TRANS64 P0, [R5+URZ+0x12480], R0 ;  /* 0x01248000050085a7 */ /* 0x000e24000800007f */
[----:B0-----:R-:W-:Y:S05]  /*c550*/  @!P0 BRA `(.L_x_11245) ;  /* 0xfffffffc00f08947 */ /* 0x001fea000383ffff */
.L_x_11163:
[----:B------:R-:W-:Y:S05]  /*c560*/  BSYNC B6 ;  /* 0x0000000000067941 */ /* 0x000fea0003800000 */
.L_x_11160:
[----:B------:R-:W-:Y:S05]  /*c570*/  EXIT ;  /* 0x000000000000794d */ /* 0x000fea0003800000 */
.L_x_11167:
[----:B0-----:R-:W-:-:S04]  /*c580*/  IMAD.U32 R3, RZ, RZ, UR45 ;  /* 0x0000002dff037e24 */ /* 0x001fc8000f8e00ff */
[----:B------:R0:W1:Y:S03]  /*c590*/  SYNCS.PHASECHK.TRANS64.TRYWAIT P0, [R3+URZ+0x12400], R6 ;  /* 0x01240006030075a7 */ /* 0x000066000800017f */
[----:B-1----:R-:W-:Y:S05]  /*c5a0*/  @!P0 NANOSLEEP.SYNCS 0x989680 ;  /* 0x009896800000895d */ /* 0x002fea0003900000 */
[----:B------:R-:W1:Y:S02]  /*c5b0*/  @!P0 SYNCS.PHASECHK.TRANS64 P0, [R3+URZ+0x12400], R6 ;  /* 0x01240006030085a7 */ /* 0x000e64000800007f */
[----:B-1----:R-:W-:Y:S05]  /*c5c0*/  @!P0 BRA `(.L_x_11167) ;  /* 0xfffffffc00ec8947 */ /* 0x002fea000383ffff */
[----:B------:R-:W-:Y:S05]  /*c5d0*/  BRA `(.L_x_11246) ;  /* 0xffffff4c00d07947 */ /* 0x000fea000383ffff */
.L_x_11171:
[----:B0-----:R-:W-:-:S04]  /*c5e0*/  MOV R3, UR45 ;  /* 0x0000002d00037c02 */ /* 0x001fc80008000f00 */
[----:B------:R0:W2:Y:S03]  /*c5f0*/  SYNCS.PHASECHK.TRANS64.TRYWAIT P2, [R3+URZ+0x12430], R6 ;  /* 0x01243006030075a7 */ /* 0x0000a6000804017f */
[----:B--2---:R-:W-:Y:S05]  /*c600*/  @!P2 NANOSLEEP.SYNCS 0x989680 ;  /* 0x009896800000a95d */ /* 0x004fea0003900000 */
[----:B------:R-:W2:Y:S02]  /*c610*/  @!P2 SYNCS.PHASECHK.TRANS64 P2, [R3+URZ+0x12430], R6 ;  /* 0x012430060300a5a7 */ /* 0x000ea4000804007f */
[----:B--2---:R-:W-:Y:S05]  /*c620*/  @!P2 BRA `(.L_x_11171) ;  /* 0xfffffffc00eca947 */ /* 0x004fea000383ffff */
[----:B------:R-:W-:Y:S05]  /*c630*/  BRA `(.L_x_11170) ;  /* 0xffffff4c00ec7947 */ /* 0x000fea000383ffff */
.L_x_11176:
[----:B-1----:R-:W-:-:S04]  /*c640*/  IMAD.U32 R8, RZ, RZ, UR19 ;  /* 0x00000013ff087e24 */ /* 0x002fc8000f8e00ff */
[----:B------:R1:W2:Y:S03]  /*c650*/  SYNCS.PHASECHK.TRANS64.TRYWAIT P2, [R8+URZ+0x12430], R3 ;  /* 0x01243003080075a7 */ /* 0x0002a6000804017f */
[----:B--2---:R-:W-:Y:S05]  /*c660*/  @!P2 NANOSLEEP.SYNCS 0x989680 ;  /* 0x009896800000a95d */ /* 0x004fea0003900000 */
[----:B------:R-:W2:Y:S02]  /*c670*/  @!P2 SYNCS.PHASECHK.TRANS64 P2, [R8+URZ+0x12430], R3 ;  /* 0x012430030800a5a7 */ /* 0x000ea4000804007f */
[----:B--2---:R-:W-:Y:S05]  /*c680*/  @!P2 BRA `(.L_x_11176) ;  /* 0xfffffffc00eca947 */ /* 0x004fea000383ffff */
[----:B------:R-:W-:Y:S05]  /*c690*/  BRA `(.L_x_11175) ;  /* 0xffffff8000a07947 */ /* 0x000fea000383ffff */
.L_x_11180:
[----:B-1----:R-:W-:-:S04]  /*c6a0*/  IMAD.U32 R120, RZ, RZ, UR12 ;  /* 0x0000000cff787e24 */ /* 0x002fc8000f8e00ff */
[----:B------:R1:W2:Y:S03]  /*c6b0*/  SYNCS.PHASECHK.TRANS64.TRYWAIT P2, [R120+URZ+0x12450], R3 ;  /* 0x01245003780075a7 */ /* 0x0002a6000804017f */
[----:B--2---:R-:W-:Y:S05]  /*c6c0*/  @!P2 NANOSLEEP.SYNCS 0x989680 ;  /* 0x009896800000a95d */ /* 0x004fea0003900000 */
[----:B------:R-:W2:Y:S02]  /*c6d0*/  @!P2 SYNCS.PHASECHK.TRANS64 P2, [R120+URZ+0x12450], R3 ;  /* 0x012450037800a5a7 */ /* 0x000ea4000804007f */
[----:B--2---:R-:W-:Y:S05]  /*c6e0*/  @!P2 BRA `(.L_x_11180) ;  /* 0xfffffffc00eca947 */ /* 0x004fea000383ffff */
[----:B------:R-:W-:Y:S05]  /*c6f0*/  BRA `(.L_x_11179) ;  /* 0xffffff94006c7947 */ /* 0x000fea000383ffff */
.L_x_11186:
[----:B-1----:R-:W-:-:S04]  /*c700*/  IMAD.U32 R5, RZ, RZ, UR16 ;  /* 0x00000010ff057e24 */ /* 0x002fc8000f8e00ff */
[----:B------:R1:W2:Y:S03]  /*c710*/  SYNCS.PHASECHK.TRANS64.TRYWAIT P1, [R5+URZ+0x12450], R0 ;  /* 0x01245000050075a7 */ /* 0x0002a6000802017f */
[----:B--2---:R-:W-:Y:S05]  /*c720*/  @!P1 NANOSLEEP.SYNCS 0x989680 ;  /* 0x009896800000995d */ /* 0x004fea0003900000 */
[----:B------:R-:W2:Y:S02]  /*c730*/  @!P1 SYNCS.PHASECHK.TRANS64 P1, [R5+URZ+0x12450], R0 ;  /* 0x01245000050095a7 */ /* 0x000ea4000802007f */
[----:B--2---:R-:W-:Y:S05]  /*c740*/  @!P1 BRA `(.L_x_11186) ;  /* 0xfffffffc00ec9947 */ /* 0x004fea000383ffff */
[----:B------:R-:W-:Y:S05]  /*c750*/  BRA `(.L_x_11185) ;  /* 0xffffffac00707947 */ /* 0x000fea000383ffff */
.L_x_11199:
[----:B------:R-:W-:Y:S01]  /*c760*/  MOV R13, R2 ;  /* 0x00000002000d7202 */ /* 0x000fe20000000f00 */
[----:B------:R-:W-:Y:S02]  /*c770*/  IMAD.MOV.U32 R12, RZ, RZ, RZ ;  /* 0x000000ffff0c7224 */ /* 0x000fe400078e00ff */
[----:B------:R-:W-:Y:S02]  /*c780*/  IMAD.MOV.U32 R11, RZ, RZ, 0x1f ;  /* 0x0000001fff0b7424 */ /* 0x000fe400078e00ff */
[----:B------:R-:W-:-:S07]  /*c790*/  IMAD.MOV.U32 R15, RZ, RZ, -0x1 ;  /* 0xffffffffff0f7424 */ /* 0x000fce00078e00ff */
[----:B------:R-:W-:Y:S05]  /*c7a0*/  WARPSYNC.COLLECTIVE R15, `(.L_x_11247) ;  /* 0x000000000f087348 */ /* 0x000fea0003c00000 */
[----:B------:R0:W1:Y:S02]  /*c7b0*/  SHFL.IDX P6, R14, R13, R12, R11 ;  /* 0x0000000c0d0e7389 */ /* 0x00006400000c000b */
[----:B01----:R-:W-:Y:S01]  /*c7c0*/  ENDCOLLECTIVE ;  /* 0x000000000000791b */ /* 0x003fe20003800000 */
.L_x_11247:
[----:B------:R-:W-:Y:S05]  /*c7d0*/  BRA `(.L_x_11248) ;  /* 0xffffffd800ec7947 */ /* 0x000fea000383ffff */
.L_x_11201:
[----:B------:R-:W-:Y:S01]  /*c7e0*/  BSSY B0, `(.L_x_11249) ;  /* 0x0000006000007945 */ /* 0x000fe20003800000 */
[----:B------:R-:W-:-:S07]  /*c7f0*/  MOV R15, 0xffffffff ;  /* 0xffffffff000f7802 */ /* 0x000fce0000000f00 */
[----:B0-----:R-:W-:Y:S05]  /*c800*/  WARPSYNC.COLLECTIVE R15, `(.L_x_11250) ;  /* 0x000000000f0c7348 */ /* 0x001fea0003c00000 */
[----:B------:R-:W-:Y:S02]  /*c810*/  ELECT P6, UR62, PT ;  /* 0x00000000003e782f */ /* 0x000fe400038c0000 */
[----:B------:R-:W-:Y:S01]  /*c820*/  MOV R14, UR62 ;  /* 0x0000003e000e7c02 */ /* 0x000fe20008000f00 */
[----:B0-----:R-:W-:Y:S10]  /*c830*/  ENDCOLLECTIVE ;  /* 0x000000000000791b */ /* 0x001ff40003800000 */
.L_x_11250:
[----:B------:R-:W-:Y:S05]  /*c840*/  BSYNC B0 ;  /* 0x0000000000007941 */ /* 0x000fea0003800000 */
.L_x_11249:
[----:B------:R-:W-:Y:S05]  /*c850*/  BRA `(.L_x_11251) ;  /* 0xffffffd800f47947 */ /* 0x000fea000383ffff */
.L_x_11203:
[----:B-1----:R-:W-:-:S04]  /*c860*/  IMAD.U32 R5, RZ, RZ, UR38 ;  /* 0x00000026ff057e24 */ /* 0x002fc8000f8e00ff */
[----:B------:R1:W2:Y:S03]  /*c870*/  SYNCS.PHASECHK.TRANS64.TRYWAIT P0, [R5+URZ+0x12480], R0 ;  /* 0x01248000050075a7 */ /* 0x0002a6000800017f */
[----:B--2---:R-:W-:Y:S05]  /*c880*/  @!P0 NANOSLEEP.SYNCS 0x989680 ;  /* 0x009896800000895d */ /* 0x004fea0003900000 */
[----:B------:R-:W2:Y:S02]  /*c890*/  @!P0 SYNCS.PHASECHK.TRANS64 P0, [R5+URZ+0x12480], R0 ;  /* 0x01248000050085a7 */ /* 0x000ea4000800007f */
[----:B--2---:R-:W-:Y:S05]  /*c8a0*/  @!P0 BRA `(.L_x_11203) ;  /* 0xfffffffc00ec8947 */ /* 0x004fea000383ffff */
[----:B------:R-:W-:Y:S05]  /*c8b0*/  BRA `(.L_x_11252) ;  /* 0xffffffdc00447947 */ /* 0x000fea000383ffff */
.L_x_11205:
[----:B-1----:R-:W-:-:S04]  /*c8c0*/  IMAD.U32 R5, RZ, RZ, UR38 ;  /* 0x00000026ff057e24 */ /* 0x002fc8000f8e00ff */
[----:B------:R1:W2:Y:S03]  /*c8d0*/  SYNCS.PHASECHK.TRANS64.TRYWAIT P0, [R5+URZ+0x12440], R0 ;  /* 0x01244000050075a7 */ /* 0x0002a6000800017f */
[----:B--2---:R-:W-:Y:S05]  /*c8e0*/  @!P0 NANOSLEEP.SYNCS 0x989680 ;  /* 0x009896800000895d */ /* 0x004fea0003900000 */
[----:B------:R-:W2:Y:S02]  /*c8f0*/  @!P0 SYNCS.PHASECHK.TRANS64 P0, [R5+URZ+0x12440], R0 ;  /* 0x01244000050085a7 */ /* 0x000ea4000800007f */
[----:B--2---:R-:W-:Y:S05]  /*c900*/  @!P0 BRA `(.L_x_11205) ;  /* 0xfffffffc00ec8947 */ /* 0x004fea000383ffff */
[----:B------:R-:W-:Y:S05]  /*c910*/  BRA `(.L_x_11253) ;  /* 0xffffffdc00807947 */ /* 0x000fea000383ffff */
.L_x_11208:
[----:B------:R-:W-:Y:S01]  /*c920*/  IMAD.MOV.U32 R13, RZ, RZ, R20 ;  /* 0x000000ffff0d7224 */ /* 0x000fe200078e0014 */
[----:B------:R-:W-:Y:S01]  /*c930*/  MOV R12, RZ ;  /* 0x000000ff000c7202 */ /* 0x000fe20000000f00 */
[----:B------:R-:W-:Y:S02]  /*c940*/  IMAD.MOV.U32 R11, RZ, RZ, 0x1c1f ;  /* 0x00001c1fff0b7424 */ /* 0x000fe400078e00ff */
[----:B------:R-:W-:Y:S02]  /*c950*/  IMAD.MOV.U32 R15, RZ, RZ, -0x1 ;  /* 0xffffffffff0f7424 */ /* 0x000fe400078e00ff */
[----:B------:R-:W-:-:S07]  /*c960*/  IMAD R25, R25, 0xc0, R4 ;  /* 0x000000c019197824 */ /* 0x000fce00078e0204 */
[----:B0-----:R-:W-:Y:S05]  /*c970*/  WARPSYNC.COLLECTIVE R15, `(.L_x_11254) ;  /* 0x000000000f087348 */ /* 0x001fea0003c00000 */
[----:B------:R1:W2:Y:S02]  /*c980*/  SHFL.IDX P6, R14, R13, R12, R11 ;  /* 0x0000000c0d0e7389 */ /* 0x0002a400000c000b */
[----:B012---:R-:W-:Y:S01]  /*c990*/  ENDCOLLECTIVE ;  /* 0x000000000000791b */ /* 0x007fe20003800000 */
.L_x_11254:
[----:B------:R-:W-:Y:S02]  /*c9a0*/  IADD3 R21, R25, 0x20, RZ ;  /* 0x0000002019157810 */ /* 0x000fe40007ffe0ff */
[----:B------:R-:W-:Y:S01]  /*c9b0*/  MOV R13, R10 ;  /* 0x0000000a000d7202 */ /* 0x000fe20000000f00 */
[----:B------:R-:W-:-:S07]  /*c9c0*/  IMAD.MOV.U32 R4, RZ, RZ, R14 ;  /* 0x000000ffff047224 */ /* 0x000fce00078e000e */
[----:B------:R-:W-:Y:S05]  /*c9d0*/  WARPSYNC.COLLECTIVE R15, `(.L_x_11255) ;  /* 0x000000000f087348 */ /* 0x000fea0003c00000 */
[----:B------:R0:W1:Y:S02]  /*c9e0*/  SHFL.IDX P6, R14, R13, R12, R11 ;  /* 0x0000000c0d0e7389 */ /* 0x00006400000c000b */
[----:B01----:R-:W-:Y:S01]  /*c9f0*/  ENDCOLLECTIVE ;  /* 0x000000000000791b */ /* 0x003fe20003800000 */
.L_x_11255:
[----:B------:R-:W-:Y:S02]  /*ca00*/  ULDC UR4, c[0x0][0x288] ;  /* 0x0000a20000047ab9 */ /* 0x000fe40000000800 */
[----:B------:R-:W-:-:S05]  /*ca10*/  IMAD R0, R0, UR4, RZ ;  /* 0x0000000400007c24 */ /* 0x000fca000f8e02ff */
[----:B------:R-:W-:Y:S01]  /*ca20*/  ISETP.GE.AND P1, PT, R25, R0, PT ;  /* 0x000000001900720c */ /* 0x000fe20003f26270 */
[----:B------:R-:W-:Y:S02]  /*ca30*/  IMAD.MOV.U32 R13, RZ, RZ, R20 ;  /* 0x000000ffff0d7224 */ /* 0x000fe400078e0014 */
[----:B------:R-:W-:-:S10]  /*ca40*/  IMAD.MOV.U32 R12, RZ, RZ, 0x1 ;  /* 0x00000001ff0c7424 */ /* 0x000fd400078e00ff */
[----:B------:R-:W-:Y:S01]  /*ca50*/  @!P1 VIADD R9, R28, UR38 ;  /* 0x000000261c099c36 */ /* 0x000fe20008000000 */
[----:B------:R-:W-:-:S05]  /*ca60*/  @!P1 IADD3 R14, P2, R3, R14, RZ ;  /* 0x0000000e030e9210 */ /* 0x000fca0007f5e0ff */
[----:B------:R-:W-:Y:S02]  /*ca70*/  @!P1 IMAD.X R5, RZ, RZ, R4, P2 ;  /* 0x000000ffff059224 */ /* 0x000fe400010e0604 */
[----:B------:R-:W-:-:S07]  /*ca80*/  @!P1 IMAD.MOV.U32 R4, RZ, RZ, R14 ;  /* 0x000000ffff049224 */ /* 0x000fce00078e000e */
[----:B------:R-:W-:Y:S05]  /*ca90*/  WARPSYNC.COLLECTIVE R15, `(.L_x_11256) ;  /* 0x000000000f087348 */ /* 0x000fea0003c00000 */
[----:B------:R0:W1:Y:S02]  /*caa0*/  SHFL.IDX P6, R14, R13, R12, R11 ;  /* 0x0000000c0d0e7389 */ /* 0x00006400000c000b */
[----:B01----:R-:W-:Y:S01]  /*cab0*/  ENDCOLLECTIVE ;  /* 0x000000000000791b */ /* 0x003fe20003800000 */
.L_x_11256:
[----:B------:R-:W-:Y:S01]  /*cac0*/  @!PT LDS RZ, [RZ] ;  /* 0x00000000fffff984 */ /* 0x000fe20000000800 */
[----:B------:R-:W-:Y:S01]  /*cad0*/  @!PT LDS RZ, [RZ] ;  /* 0x00000000fffff984 */ /* 0x000fe20000000800 */
[----:B------:R-:W-:Y:S01]  /*cae0*/  @!PT LDS RZ, [RZ] ;  /* 0x00000000fffff984 */ /* 0x000fe20000000800 */
[----:B------:R0:W-:Y:S01]  /*caf0*/  @!P1 LDGSTS.E.BYPASS.LTC128B.128 [R9+0xa200], desc[UR42][R4.64], !P0 ;  /* 0x0a20000004099fae */ /* 0x0001e2000c101d6a */
[----:B------:R-:W-:Y:S02]  /*cb00*/  ISETP.GE.AND P1, PT, R21, R0, PT ;  /* 0x000000001500720c */ /* 0x000fe40003f26270 */
[----:B------:R-:W-:-:S11]  /*cb10*/  MOV R13, R10 ;  /* 0x0000000a000d7202 */ /* 0x000fd60000000f00 */
[----:B0-----:R-:W-:Y:S02]  /*cb20*/  @!P1 VIADD R9, R28, UR38 ;  /* 0x000000261c099c36 */ /* 0x001fe40008000000 */
[----:B------:R-:W-:-:S07]  /*cb30*/  IMAD.MOV.U32 R21, RZ, RZ, R14 ;  /* 0x000000ffff157224 */ /* 0x000fce00078e000e */
[----:B------:R-:W-:Y:S05]  /*cb40*/  WARPSYNC.COLLECTIVE R15, `(.L_x_11257) ;  /* 0x000000000f087348 */ /* 0x000fea0003c00000 */
[----:B------:R0:W1:Y:S02]  /*cb50*/  SHFL.IDX P6, R14, R13, R12, R11 ;  /* 0x0000000c0d0e7389 */ /* 0x00006400000c000b */
[----:B01----:R-:W-:Y:S01]  /*cb60*/  ENDCOLLECTIVE ;  /* 0x000000000000791b */ /* 0x003fe20003800000 */
.L_x_11257:
[----:B------:R-:W-:Y:S01]  /*cb70*/  IMAD.MOV.U32 R13, RZ, RZ, R20 ;  /* 0x000000ffff0d7224 */ /* 0x000fe200078e0014 */
[----:B------:R-:W-:Y:S02]  /*cb80*/  MOV R12, 0x2 ;  /* 0x00000002000c7802 */ /* 0x000fe40000000f00 */
[----:B------:R-:W-:-:S13]  /*cb90*/  @!P1 IADD3 R4, P3, R3, R14, RZ ;  /* 0x0000000e03049210 */ /* 0x000fda0007f7e0ff */
[----:B------:R-:W-:Y:S05]  /*cba0*/  WARPSYNC.COLLECTIVE R15, `(.L_x_11258) ;  /* 0x000000000f087348 */ /* 0x000fea0003c00000 */
[----:B------:R0:W1:Y:S02]  /*cbb0*/  SHFL.IDX P6, R14, R13, R12, R11 ;  /* 0x0000000c0d0e7389 */ /* 0x00006400000c000b */
[----:B01----:R-:W-:Y:S01]  /*cbc0*/  ENDCOLLECTIVE ;  /* 0x000000000000791b */ /* 0x003fe20003800000 */
.L_x_11258:
[----:B------:R-:W-:-:S05]  /*cbd0*/  @!P1 IMAD.X R5, RZ, RZ, R21, P3 ;  /* 0x000000ffff059224 */ /* 0x000fca00018e0615 */
[----:B------:R-:W-:Y:S01]  /*cbe0*/  @!PT LDS RZ, [RZ] ;  /* 0x00000000fffff984 */ /* 0x000fe20000000800 */
[----:B------:R-:W-:Y:S01]  /*cbf0*/  @!PT LDS RZ, [RZ] ;  /* 0x00000000fffff984 */ /* 0x000fe20000000800 */
[----:B------:R-:W-:Y:S01]  /*cc00*/  @!PT LDS RZ, [RZ] ;  /* 0x00000000fffff984 */ /* 0x000fe20000000800 */
[----:B------:R0:W-:Y:S01]  /*cc10*/  @!P1 LDGSTS.E.BYPASS.LTC128B.128 [R9+0xaa00], desc[UR42][R4.64], !P0 ;  /* 0x0aa0000004099fae */ /* 0x0001e2000c101d6a */
[----:B------:R-:W-:Y:S01]  /*cc20*/  IMAD.MOV.U32 R13, RZ, RZ, R10 ;  /* 0x000000ffff0d7224 */ /* 0x000fe200078e000a */
[----:B0-----:R-:W-:Y:S01]  /*cc30*/  IADD3 R5, R25, 0x40, RZ ;  /* 0x0000004019057810 */ /* 0x001fe20007ffe0ff */
[----:B------:R-:W-:-:S03]  /*cc40*/  IMAD.MOV.U32 R8, RZ, RZ, R14 ;  /* 0x000000ffff087224 */ /* 0x000fc600078e000e */
[----:B------:R-:W-:-:S13]  /*cc50*/  ISETP.GE.AND P2, PT, R5, R0, PT ;  /* 0x000000000500720c */ /* 0x000fda0003f46270 */
[----:B------:R-:W-:Y:S05]  /*cc60*/  WARPSYNC.COLLECTIVE R15, `(.L_x_11259) ;  /* 0x000000000f087348 */ /* 0x000fea0003c00000 */
[----:B------:R0:W1:Y:S02]  /*cc70*/  SHFL.IDX P6, R14, R13, R12, R11 ;  /* 0x0000000c0d0e7389 */ /* 0x00006400000c000b */
[----:B01----:R-:W-:Y:S01]  /*cc80*/  ENDCOLLECTIVE ;  /* 0x000000000000791b */ /* 0x003fe20003800000 */
.L_x_11259:
[----:B------:R-:W-:Y:S02]  /*cc90*/  @!P2 VIADD R21, R28, UR38 ;  /* 0x000000261c15ac36 */ /* 0x000fe40008000000 */
[----:B------:R-:W-:Y:S01]  /*cca0*/  IMAD.MOV.U32 R13, RZ, RZ, R20 ;  /* 0x000000ffff0d7224 */ /* 0x000fe200078e0014 */
[----:B------:R-:W-:Y:S01]  /*ccb0*/  MOV R12, 0x3 ;  /* 0x00000003000c7802 */ /* 0x000fe20000000f00 */
[----:B------:R-:W-:-:S07]  /*ccc0*/  IMAD.MOV.U32 R26, RZ, RZ, R14 ;  /* 0x000000ffff1a7224 */ /* 0x000fce00078e000e */
[----:B------:R-:W-:Y:S05]  /*ccd0*/  WARPSYNC.COLLECTIVE R15, `(.L_x_11260) ;  /* 0x000000000f087348 */ /* 0x000fea0003c00000 */
[----:B------:R0:W1:Y:S02]  /*cce0*/  SHFL.IDX P6, R14, R13, R12, R11 ;  /* 0x0000000c0d0e7389 */ /* 0x00006400000c000b */
[----:B01----:R-:W-:Y:S01]  /*ccf0*/  ENDCOLLECTIVE ;  /* 0x000000000000791b */ /* 0x003fe20003800000 */
.L_x_11260:
[----:B------:R-:W-:-:S05]  /*cd00*/  @!P2 IADD3 R4, P1, R3, R26, RZ ;  /* 0x0000001a0304a210 */ /* 0x000fca0007f3e0ff */
[----:B------:R-:W-:-:S05]  /*cd10*/  @!P2 IMAD.X R5, RZ, RZ, R8, P1 ;  /* 0x000000ffff05a224 */ /* 0x000fca00008e0608 */
[----:B------:R-:W-:Y:S01]  /*cd20*/  @!PT LDS RZ, [RZ] ;  /* 0x00000000fffff984 */ /* 0x000fe20000000800 */
[----:B------:R-:W-:Y:S01]  /*cd30*/  @!PT LDS RZ, [RZ] ;  /* 0x00000000fffff984 */ /* 0x000fe20000000800 */
[----:B------:R-:W-:Y:S01]  /*cd40*/  @!PT LDS RZ, [RZ] ;  /* 0x00000000fffff984 */ /* 0x000fe20000000800 */
[----:B------:R0:W-:Y:S01]  /*cd50*/  @!P2 LDGSTS.E.BYPASS.LTC128B.128 [R21+0xb200], desc[UR42][R4.64], !P0 ;  /* 0x0b2000000415afae */ /* 0x0001e2000c101d6a */
[----:B------:R-:W-:Y:S02]  /*cd60*/  IMAD.MOV.U32 R13, RZ, RZ, R10 ;  /* 0x000000ffff0d7224 */ /* 0x000fe400078e000a */
[----:B------:R-:W-:-:S07]  /*cd70*/  IMAD.MOV.U32 R20, RZ, RZ, R14 ;  /* 0x000000ffff147224 */ /* 0x000fce00078e000e */
[----:B0-----:R-:W-:Y:S05]  /*cd80*/  WARPSYNC.COLLECTIVE R15, `(.L_x_11261) ;  /* 0x000000000f087348 */ /* 0x001fea0003c00000 */
[----:B------:R1:W2:Y:S02]  /*cd90*/  SHFL.IDX P6, R14, R13, R12, R11 ;  /* 0x0000000c0d0e7389 */ /* 0x0002a400000c000b */
[----:B012---:R-:W-:Y:S01]  /*cda0*/  ENDCOLLECTIVE ;  /* 0x000000000000791b */ /* 0x007fe20003800000 */
.L_x_11261:
[----:B------:R-:W-:-:S05]  /*cdb0*/  VIADD R5, R25, 0x60 ;  /* 0x0000006019057836 */ /* 0x000fca0000000000 */
[----:B------:R-:W-:Y:S01]  /*cdc0*/  ISETP.GE.AND P1, PT, R5, R0, PT ;  /* 0x000000000500720c */ /* 0x000fe20003f26270 */
[----:B------:R-:W-:Y:S02]  /*cdd0*/  IMAD.MOV.U32 R13, RZ, RZ, R7 ;  /* 0x000000ffff0d7224 */ /* 0x000fe400078e0007 */
[----:B------:R-:W-:-:S10]  /*cde0*/  IMAD.MOV.U32 R12, RZ, RZ, RZ ;  /* 0x000000ffff0c7224 */ /* 0x000fd400078e00ff */
[----:B------:R-:W-:Y:S01]  /*cdf0*/  @!P1 VIADD R9, R28, UR38 ;  /* 0x000000261c099c36 */ /* 0x000fe20008000000 */
[----:B------:R-:W-:-:S13]  /*ce00*/  @!P1 IADD3 R4, P3, R3, R14, RZ ;  /* 0x0000000e03049210 */ /* 0x000fda0007f7e0ff */
[----:B------:R-:W-:Y:S05]  /*ce10*/  WARPSYNC.COLLECTIVE R15, `(.L_x_11262) ;  /* 0x000000000f087348 */ /* 0x000fea0003c00000 */
[----:B------:R0:W1:Y:S02]  /*ce20*/  SHFL.IDX P6, R14, R13, R12, R11 ;  /* 0x0000000c0d0e7389 */ /* 0x00006400000c000b */
[----:B01----:R-:W-:Y:S01]  /*ce30*/  ENDCOLLECTIVE ;  /* 0x000000000000791b */ /* 0x003fe20003800000 */
.L_x_11262:
[----:B------:R-:W-:-:S05]  /*ce40*/  @!P1 IADD3.X R5, RZ, R20, RZ, P3, !PT ;  /* 0x00000014ff059210 */ /* 0x000fca0001ffe4ff */
[----:B------:R-:W-:Y:S01]  /*ce50*/  @!PT LDS RZ, [RZ] ;  /* 0x00000000fffff984 */ /* 0x000fe20000000800 */
[----:B------:R-:W-:Y:S01]  /*ce60*/  @!PT LDS RZ, [RZ] ;  /* 0x00000000fffff984 */ /* 0x000fe20000000800 */
[----:B------:R-:W-:Y:S01]  /*ce70*/  @!PT LDS RZ, [RZ] ;  /* 0x00000000fffff984 */ /* 0x000fe20000000800 */
[----:B------:R0:W-:Y:S01]  /*ce80*/  @!P1 LDGSTS.E.BYPASS.LTC128B.128 [R9+0xba00], desc[UR42][R4.64], !P0 ;  /* 0x0ba0000004099fae */ /* 0x0001e2000c101d6a */
[----:B------:R-:W-:Y:S02]  /*ce90*/  IMAD.MOV.U32 R13, RZ, RZ, R6 ;  /* 0x000000ffff0d7224 */ /* 0x000fe400078e0006 */
[----:B0-----:R-:W-:Y:S01]  /*cea0*/  VIADD R5, R25, 0x80 ;  /* 0x0000008019057836 */ /* 0x001fe20000000000 */
[----:B------:R-:W-:-:S07]  /*ceb0*/  MOV R8, R14 ;  /* 0x0000000e00087202 */ /* 0x000fce0000000f00 */
[----:B------:R-:W-:Y:S05]  /*cec0*/  WARPSYNC.COLLECTIVE R15, `(.L_x_11263) ;  /* 0x000000000f087348 */ /* 0x000fea0003c00000 */
[----:B------:R0:W1:Y:S02]  /*ced0*/  SHFL.IDX P6, R14, R13, R12, R11 ;  /* 0x0000000c0d0e7389 */ /* 0x00006400000c000b */
[----:B01----:R-:W-:Y:S01]  /*cee0*/  ENDCOLLECTIVE ;  /* 0x000000000000791b */ /* 0x003fe20003800000 */
.L_x_11263:
        /* <DEDUP_REMOVED lines=8> */
.L_x_11264:
[----:B------:R-:W-:-:S04]  /*cf70*/  @!P2 IADD3 R4, P1, R3, R26, RZ ;  /* 0x0000001a0304a210 */ /* 0x000fc80007f3e0ff */
[----:B------:R-:W-:-:S05]  /*cf80*/  @!P2 IADD3.X R5, RZ, R8, RZ, P1, !PT ;  /* 0x00000008ff05a210 */ /* 0x000fca0000ffe4ff */
[----:B------:R-:W-:Y:S01]  /*cf90*/  @!PT LDS RZ, [RZ] ;  /* 0x00000000fffff984 */ /* 0x000fe20000000800 */
[----:B------:R-:W-:Y:S01]  /*cfa0*/  @!PT LDS RZ, [RZ] ;  /* 0x00000000fffff984 */ /* 0x000fe20000000800 */
[----:B------:R-:W-:Y:S01]  /*cfb0*/  @!PT LDS RZ, [RZ] ;  /* 0x00000000fffff984 */ /* 0x000fe20000000800 */
[----:B------:R0:W-:Y:S01]  /*cfc0*/  @!P2 LDGSTS.E.BYPASS.LTC128B.128 [R21+0xc200], desc[UR42][R4.64], !P0 ;  /* 0x0c2000000415afae */ /* 0x0001e2000c101d6a */
[----:B------:R-:W-:Y:S01]  /*cfd0*/  IMAD.MOV.U32 R13, RZ, RZ, R6 ;  /* 0x000000ffff0d7224 */ /* 0x000fe200078e0006 */
[----:B------:R-:W-:-:S07]  /*cfe0*/  MOV R7, R14 ;  /* 0x0000000e00077202 */ /* 0x000fce0000000f00 */
[----:B0-----:R-:W-:Y:S05]  /*cff0*/  WARPSYNC.COLLECTIVE R15, `(.L_x_11265) ;  /* 0x000000000f087348 */ /* 0x001fea0003c00000 */
[----:B------:R1:W2:Y:S02]  /*d000*/  SHFL.IDX P6, R14, R13, R12, R11 ;  /* 0x0000000c0d0e7389 */ /* 0x0002a400000c000b */
[----:B012---:R-:W-:Y:S01]  /*d010*/  ENDCOLLECTIVE ;  /* 0x000000000000791b */ /* 0x007fe20003800000 */
.L_x_11265:
[----:B------:R-:W-:Y:S05]  /*d020*/  BRA `(.L_x_11266) ;  /* 0xffffffe000487947 */ /* 0x000fea000383ffff */
.L_x_11209:
[----:B0-----:R-:W-:-:S04]  /*d030*/  IMAD.U32 R3, RZ, RZ, UR38 ;  /* 0x00000026ff037e24 */ /* 0x001fc8000f8e00ff */
[----:B------:R0:W1:Y:S03]  /*d040*/  SYNCS.PHASECHK.TRANS64.TRYWAIT P0, [R3+URZ+0x12420], R0 ;  /* 0x01242000030075a7 */ /* 0x000066000800017f */
[----:B-1----:R-:W-:Y:S05]  /*d050*/  @!P0 NANOSLEEP.SYNCS 0x989680 ;  /* 0x009896800000895d */ /* 0x002fea0003900000 */
[----:B------:R-:W1:Y:S02]  /*d060*/  @!P0 SYNCS.PHASECHK.TRANS64 P0, [R3+URZ+0x12420], R0 ;  /* 0x01242000030085a7 */ /* 0x000e64000800007f */
[----:B-1----:R-:W-:Y:S05]  /*d070*/  @!P0 BRA `(.L_x_11209) ;  /* 0xfffffffc00ec8947 */ /* 0x002fea000383ffff */
[----:B------:R-:W-:Y:S05]  /*d080*/  BRA `(.L_x_11267) ;  /* 0xffffffe000787947 */ /* 0x000fea000383ffff */
.L_x_11214:
[----:B0-----:R0:W1:Y:S02]  /*d090*/  SYNCS.PHASECHK.TRANS64.TRYWAIT P0, [R7+URZ+0x12480], R4 ;  /* 0x01248004070075a7 */ /* 0x001064000800017f */
[----:B-1----:R-:W-:Y:S05]  /*d0a0*/  @!P0 NANOSLEEP.SYNCS 0x989680 ;  /* 0x009896800000895d */ /* 0x002fea0003900000 */
[----:B------:R-:W1:Y:S02]  /*d0b0*/  @!P0 SYNCS.PHASECHK.TRANS64 P0, [R7+URZ+0x12480], R4 ;  /* 0x01248004070085a7 */ /* 0x000e64000800007f */
[----:B-1----:R-:W-:Y:S05]  /*d0c0*/  @!P0 BRA `(.L_x_11214) ;  /* 0xfffffffc00f08947 */ /* 0x002fea000383ffff */
[----:B------:R-:W-:Y:S05]  /*d0d0*/  BRA `(.L_x_11268) ;  /* 0xffffffe400207947 */ /* 0x000fea000383ffff */
.L_x_11218:
[----:B-1----:R1:W2:Y:S02]  /*d0e0*/  SYNCS.PHASECHK.TRANS64.TRYWAIT P0, [R7+URZ+0x12440], R4 ;  /* 0x01244004070075a7 */ /* 0x0022a4000800017f */
[----:B--2---:R-:W-:Y:S05]  /*d0f0*/  @!P0 NANOSLEEP.SYNCS 0x989680 ;  /* 0x009896800000895d */ /* 0x004fea0003900000 */
[----:B------:R-:W2:Y:S02]  /*d100*/  @!P0 SYNCS.PHASECHK.TRANS64 P0, [R7+URZ+0x12440], R4 ;  /* 0x01244004070085a7 */ /* 0x000ea4000800007f */
[----:B--2---:R-:W-:Y:S05]  /*d110*/  @!P0 BRA `(.L_x_11218) ;  /* 0xfffffffc00f08947 */ /* 0x004fea000383ffff */
[----:B------:R-:W-:Y:S05]  /*d120*/  BRA `(.L_x_11269) ;  /* 0xffffffe4008c7947 */ /* 0x000fea000383ffff */
.L_x_11223:
[----:B-1----:R1:W2:Y:S02]  /*d130*/  SYNCS.PHASECHK.TRANS64.TRYWAIT P0, [R20+URZ+0x12470], R5 ;  /* 0x01247005140075a7 */ /* 0x0022a4000800017f */
[----:B--2---:R-:W-:Y:S05]  /*d140*/  @!P0 NANOSLEEP.SYNCS 0x989680 ;  /* 0x009896800000895d */ /* 0x004fea0003900000 */
[----:B------:R-:W2:Y:S02]  /*d150*/  @!P0 SYNCS.PHASECHK.TRANS64 P0, [R20+URZ+0x12470], R5 ;  /* 0x01247005140085a7 */ /* 0x000ea4000800007f */
[----:B--2---:R-:W-:Y:S05]  /*d160*/  @!P0 BRA `(.L_x_11223) ;  /* 0xfffffffc00f08947 */ /* 0x004fea000383ffff */
[----:B------:R-:W-:Y:S05]  /*d170*/  BRA `(.L_x_11270) ;  /* 0xffffffe800147947 */ /* 0x000fea000383ffff */
.L_x_11225:
[----:B0-----:R0:W1:Y:S02]  /*d180*/  SYNCS.PHASECHK.TRANS64.TRYWAIT P0, [R20+URZ+0x12460], R5 ;  /* 0x01246005140075a7 */ /* 0x001064000800017f */
[----:B-1----:R-:W-:Y:S05]  /*d190*/  @!P0 NANOSLEEP.SYNCS 0x989680 ;  /* 0x009896800000895d */ /* 0x002fea0003900000 */
[----:B------:R-:W1:Y:S02]  /*d1a0*/  @!P0 SYNCS.PHASECHK.TRANS64 P0, [R20+URZ+0x12460], R5 ;  /* 0x01246005140085a7 */ /* 0x000e64000800007f */
[----:B-1----:R-:W-:Y:S05]  /*d1b0*/  @!P0 BRA `(.L_x_11225) ;  /* 0xfffffffc00f08947 */ /* 0x002fea000383ffff */
[----:B------:R-:W-:Y:S05]  /*d1c0*/  BRA `(.L_x_11271) ;  /* 0xffffffe800187947 */ /* 0x000fea000383ffff */
.L_x_11231:
[----:B0-----:R0:W1:Y:S02]  /*d1d0*/  SYNCS.PHASECHK.TRANS64.TRYWAIT P0, [R12+URZ+0x12470], R5 ;  /* 0x012470050c0075a7 */ /* 0x001064000800017f */
[----:B-1----:R-:W-:Y:S05]  /*d1e0*/  @!P0 NANOSLEEP.SYNCS 0x989680 ;  /* 0x009896800000895d */ /* 0x002fea0003900000 */
[----:B------:R-:W1:Y:S02]  /*d1f0*/  @!P0 SYNCS.PHASECHK.TRANS64 P0, [R12+URZ+0x12470], R5 ;  /* 0x012470050c0085a7 */ /* 0x000e64000800007f */
[----:B-1----:R-:W-:Y:S05]  /*d200*/  @!P0 BRA `(.L_x_11231) ;  /* 0xfffffffc00f08947 */ /* 0x002fea000383ffff */
[----:B------:R-:W-:Y:S05]  /*d210*/  BRA `(.L_x_11272) ;  /* 0xffffffec00107947 */ /* 0x000fea000383ffff */
.L_x_11233:
[----:B0-----:R0:W1:Y:S02]  /*d220*/  SYNCS.PHASECHK.TRANS64.TRYWAIT P0, [R12+URZ+0x12460], R5 ;  /* 0x012460050c0075a7 */ /* 0x001064000800017f */
[----:B-1----:R-:W-:Y:S05]  /*d230*/  @!P0 NANOSLEEP.SYNCS 0x989680 ;  /* 0x009896800000895d */ /* 0x002fea0003900000 */
[----:B------:R-:W1:Y:S02]  /*d240*/  @!P0 SYNCS.PHASECHK.TRANS64 P0, [R12+URZ+0x12460], R5 ;  /* 0x012460050c0085a7 */ /* 0x000e64000800007f */
[----:B-1----:R-:W-:Y:S05]  /*d250*/  @!P0 BRA `(.L_x_11233) ;  /* 0xfffffffc00f08947 */ /* 0x002fea000383ffff */
[----:B------:R-:W-:Y:S05]  /*d260*/  BRA `(.L_x_11273) ;  /* 0xffffffec00287947 */ /* 0x000fea000383ffff */
.L_x_11235:
[----:B0-----:R0:W1:Y:S02]  /*d270*/  SYNCS.PHASECHK.TRANS64.TRYWAIT P0, [R9+URZ+0x12420], R4 ;  /* 0x01242004090075a7 */ /* 0x001064000800017f */
[----:B-1----:R-:W-:Y:S05]  /*d280*/  @!P0 NANOSLEEP.SYNCS 0x989680 ;  /* 0x009896800000895d */ /* 0x002fea0003900000 */
[----:B------:R-:W1:Y:S02]  /*d290*/  @!P0 SYNCS.PHASECHK.TRANS64 P0, [R9+URZ+0x12420], R4 ;  /* 0x01242004090085a7 */ /* 0x000e64000800007f */
[----:B-1----:R-:W-:Y:S05]  /*d2a0*/  @!P0 BRA `(.L_x_11235) ;  /* 0xfffffffc00f08947 */ /* 0x002fea000383ffff */
[----:B------:R-:W-:Y:S05]  /*d2b0*/  BRA `(.L_x_11274) ;  /* 0xfffffff000007947 */ /* 0x000fea000383ffff */
.L_x_11237:
[----:B0-----:R0:W1:Y:S02]  /*d2c0*/  SYNCS.PHASECHK.TRANS64.TRYWAIT P1, [R7+URZ], R4 ;  /* 0x00000004070075a7 */ /* 0x001064000802017f */
[----:B-1----:R-:W-:Y:S05]  /*d2d0*/  @!P1 NANOSLEEP.SYNCS 0x989680 ;  /* 0x009896800000995d */ /* 0x002fea0003900000 */
[----:B------:R-:W1:Y:S02]  /*d2e0*/  @!P1 SYNCS.PHASECHK.TRANS64 P1, [R7+URZ], R4 ;  /* 0x00000004070095a7 */ /* 0x000e64000802007f */
[----:B-1----:R-:W-:Y:S05]  /*d2f0*/  @!P1 BRA `(.L_x_11237) ;  /* 0xfffffffc00f09947 */ /* 0x002fea000383ffff */
[----:B------:R-:W-:Y:S05]  /*d300*/  BRA `(.L_x_11275) ;  /* 0xfffffff000447947 */ /* 0x000fea000383ffff */
.L_x_11238:
[----:B-1----:R1:W2:Y:S02]  /*d310*/  SYNCS.PHASECHK.TRANS64.TRYWAIT P1, [R5+URZ], R0 ;  /* 0x00000000050075a7 */ /* 0x0022a4000802017f */
[----:B--2---:R-:W-:Y:S05]  /*d320*/  @!P1 NANOSLEEP.SYNCS 0x989680 ;  /* 0x009896800000995d */ /* 0x004fea0003900000 */
[----:B------:R-:W2:Y:S02]  /*d330*/  @!P1 SYNCS.PHASECHK.TRANS64 P1, [R5+URZ], R0 ;  /* 0x00000000050095a7 */ /* 0x000ea4000802007f */
[----:B--2---:R-:W-:Y:S05]  /*d340*/  @!P1 BRA `(.L_x_11238) ;  /* 0xfffffffc00f09947 */ /* 0x004fea000383ffff */
[----:B------:R-:W-:Y:S05]  /*d350*/  BRA `(.L_x_11276) ;  /* 0xfffffff000387947 */ /* 0x000fea000383ffff */
.L_x_11240:
[----:B--2---:R2:W3:Y:S02]  /*d360*/  SYNCS.PHASECHK.TRANS64.TRYWAIT P1, [R3+URZ+0x12460], R4 ;  /* 0x01246004030075a7 */ /* 0x0044e4000802017f */
[----:B---3--:R-:W-:Y:S05]  /*d370*/  @!P1 NANOSLEEP.SYNCS 0x989680 ;  /* 0x009896800000995d */ /* 0x008fea0003900000 */
[----:B------:R-:W3:Y:S02]  /*d380*/  @!P1 SYNCS.PHASECHK.TRANS64 P1, [R3+URZ+0x12460], R4 ;  /* 0x01246004030095a7 */ /* 0x000ee4000802007f */
[----:B---3--:R-:W-:Y:S05]  /*d390*/  @!P1 BRA `(.L_x_11240) ;  /* 0xfffffffc00f09947 */ /* 0x008fea000383ffff */
[----:B------:R-:W-:Y:S05]  /*d3a0*/  BRA `(.L_x_11277) ;  /* 0xfffffff000387947 */ /* 0x000fea000383ffff */
.L_x_11242:
[----:B-1----:R1:W3:Y:S02]  /*d3b0*/  SYNCS.PHASECHK.TRANS64.TRYWAIT P1, [R5+URZ+0x12460], R0 ;  /* 0x01246000050075a7 */ /* 0x0022e4000802017f */
[----:B---3--:R-:W-:Y:S05]  /*d3c0*/  @!P1 NANOSLEEP.SYNCS 0x989680 ;  /* 0x009896800000995d */ /* 0x008fea0003900000 */
[----:B------:R-:W3:Y:S02]  /*d3d0*/  @!P1 SYNCS.PHASECHK.TRANS64 P1, [R5+URZ+0x12460], R0 ;  /* 0x01246000050095a7 */ /* 0x000ee4000802007f */
[----:B---3--:R-:W-:Y:S05]  /*d3e0*/  @!P1 BRA `(.L_x_11242) ;  /* 0xfffffffc00f09947 */ /* 0x008fea000383ffff */
[----:B------:R-:W-:Y:S05]  /*d3f0*/  BRA `(.L_x_11278) ;  /* 0xfffffff000387947 */ /* 0x000fea000383ffff */
.L_x_11244:
[----:B---3--:R3:W4:Y:S02]  /*d400*/  SYNCS.PHASECHK.TRANS64.TRYWAIT P0, [R3+URZ+0x12480], R4 ;  /* 0x01248004030075a7 */ /* 0x008724000800017f */
[----:B----4-:R-:W-:Y:S05]  /*d410*/  @!P0 NANOSLEEP.SYNCS 0x989680 ;  /* 0x009896800000895d */ /* 0x010fea0003900000 */
[----:B------:R-:W4:Y:S02]  /*d420*/  @!P0 SYNCS.PHASECHK.TRANS64 P0, [R3+URZ+0x12480], R4 ;  /* 0x01248004030085a7 */ /* 0x000f24000800007f */
[----:B----4-:R-:W-:Y:S05]  /*d430*/  @!P0 BRA `(.L_x_11244) ;  /* 0xfffffffc00f08947 */ /* 0x010fea000383ffff */
[----:B------:R-:W-:Y:S05]  /*d440*/  BRA `(.L_x_11245) ;  /* 0xfffffff000347947 */ /* 0x000fea000383ffff */
.L_x_11279:
        /* <DEDUP_REMOVED lines=11> */
.L_x_13374:


//--------------------- .text._ZN7cutlass13device_kernelIN5flash11enable_sm90INS1_16FlashAttnFwdSm90INS1_25CollectiveMainloopFwdSm90ILi2EN4cute5tupleIJNS5_1CILi1EEES8_S8_EEENS6_IJNS7_ILi192EEENS7_ILi160EEENS7_ILi64EEEEEELi64ENS_12float_e4m3_tEfNS_4arch4Sm90ELb0ELb0ELb1ELb1ELb0ELb0ELb0ELb1ELb1ELb1ELb1ELb0EEENS1_21CollectiveEpilogueFwdINS6_IJSA_SC_SB_EEES9_NS_10bfloat16_tESG_Li384ELb1ELb1ELb1ELb1EEENS1_36VarlenDynamicPersistentTileSchedulerILi192ELi160ELi384ELi128ELb1ELb1ELb1ELb0ELb1ELb1EEEEEEEEEvNT_6ParamsE --------------------------
	.section	.text._ZN7cutlass13device_kernelIN5flash11enable_sm90INS1_16FlashAttnFwdSm90INS1_25CollectiveMainloopFwdSm90ILi2EN4cute5tupleIJNS5_1CILi1EEES8_S8_EEENS6_IJNS7_ILi192EEENS7_ILi160EEENS7_ILi64EEEEEELi64ENS_12float_e4m3_tEfNS_4arch4Sm90ELb0ELb0ELb1ELb1ELb0ELb0ELb0ELb1ELb1ELb1ELb1ELb0EEENS1_21CollectiveEpilogueFwdINS6_IJSA_SC_SB_EEES9_NS_10bfloat16_tESG_Li384ELb1ELb1ELb1ELb1EEENS1_36VarlenDynamicPersistentTileSchedulerILi192ELi160ELi384ELi128ELb1ELb1ELb1ELb0ELb1ELb1EEEEEEEEEvNT_6ParamsE,"ax",@progbits
	.align	128
.text._ZN7cutlass13device_kernelIN5flash11enable_sm90INS1_16FlashAttnFwdSm90INS1_25CollectiveMainloopFwdSm90ILi2EN4cute5tupleIJNS5_1CILi1EEES8_S8_EEENS6_IJNS7_ILi192EEENS7_ILi160EEENS7_ILi64EEEEEELi64ENS_12float_e4m3_tEfNS_4arch4Sm90ELb0ELb0ELb1ELb1ELb0ELb0ELb0ELb1ELb1ELb1ELb1ELb0EEENS1_21CollectiveEpilogueFwdINS6_IJSA_SC_SB_EEES9_NS_10bfloat16_tESG_Li384ELb1ELb1ELb1ELb1EEENS1_36VarlenDynamicPersistentTileSchedulerILi192ELi160ELi384ELi128ELb1ELb1ELb1ELb0ELb1ELb1EEEEEEEEEvNT_6ParamsE:
        .type           _ZN7cutlass13device_kernelIN5flash11enable_sm90INS1_16FlashAttnFwdSm90INS1_25CollectiveMainloopFwdSm90ILi2EN4cute5tupleIJNS5_1CILi1EEES8_S8_EEENS6_IJNS7_ILi192EEENS7_ILi160EEENS7_ILi64EEEEEELi64ENS_12float_e4m3_tEfNS_4arch4Sm90ELb0ELb0ELb1ELb1ELb0ELb0ELb0ELb1ELb1ELb1ELb1ELb0EEENS1_21CollectiveEpilogueFwdINS6_IJSA_SC_SB_EEES9_NS_10bfloat16_tESG_Li384ELb1ELb1ELb1ELb1EEENS1_36VarlenDynamicPersistentTileSchedulerILi192ELi160ELi384ELi128ELb1ELb1ELb1ELb0ELb1ELb1EEEEEEEEEvNT_6ParamsE,@function
        .size           _ZN7cutlass13device_kernelIN5flash11enable_sm90INS1_16FlashAttnFwdSm90INS1_25CollectiveMainloopFwdSm90ILi2EN4cute5tupleIJNS5_1CILi1EEES8_S8_EEENS6_IJNS7_ILi192EEENS7_ILi160EEENS7_ILi64EEEEEELi64ENS_12float_e4m3_tEfNS_4arch4Sm90ELb0ELb0ELb1ELb1ELb0ELb0ELb0ELb1ELb1ELb1ELb1ELb0EEENS1_21CollectiveEpilogueFwdINS6_IJSA_SC_SB_EEES9_NS_10bfloat16_tESG_Li384ELb1ELb1ELb1ELb1EEENS1_36VarlenDynamicPersistentTileSchedulerILi192ELi160ELi384ELi128ELb1ELb1ELb1ELb0ELb1ELb1EEEEEEEEEvNT_6ParamsE,(.L_x_13375 - _ZN7cutlass13device_kernelIN5flash11enable_sm90INS1_16FlashAttnFwdSm90INS1_25CollectiveMainloopFwdSm90ILi2EN4cute5tupleIJNS5_1CILi1EEES8_S8_EEENS6_IJNS7_ILi192EEENS7_ILi160EEENS7_ILi64EEEEEELi64ENS_12float_e4m3_tEfNS_4arch4Sm90ELb0ELb0ELb1ELb1ELb0ELb0ELb0ELb1ELb1ELb1ELb1ELb0EEENS1_21CollectiveEpilogueFwdINS6_IJSA_SC_SB_EEES9_NS_10bfloat16_tESG_Li384ELb1ELb1ELb1ELb1EEENS1_36VarlenDynamicPersistentTileSchedulerILi192ELi160ELi384ELi128ELb1ELb1ELb1ELb0ELb1ELb1EEEEEEEEEvNT_6ParamsE)
        .other          _ZN7cutlass13device_kernelIN5flash11enable_sm90INS1_16FlashAttnFwdSm90INS1_25CollectiveMainloopFwdSm90ILi2EN4cute5tupleIJNS5_1CILi1EEES8_S8_EEENS6_IJNS7_ILi192EEENS7_ILi160EEENS7_ILi64EEEEEELi64ENS_12float_e4m3_tEfNS_4arch4Sm90ELb0ELb0ELb1ELb1ELb0ELb0ELb0ELb1ELb1ELb1ELb1ELb0EEENS1_21CollectiveEpilogueFwdINS6_IJSA_SC_SB_EEES9_NS_10bfloat16_tESG_Li384ELb1ELb1ELb1ELb1EEENS1_36VarlenDynamicPersistentTileSchedulerILi192ELi160ELi384ELi128ELb1ELb1ELb1ELb0ELb1ELb1EEEEEEEEEvNT_6ParamsE,@"STO_CUDA_ENTRY STV_DEFAULT"
_ZN7cutlass13device_kernelIN5flash11enable_sm90INS1_16FlashAttnFwdSm90INS1_25CollectiveMainloopFwdSm90ILi2EN4cute5tupleIJNS5_1CILi1EEES8_S8_EEENS6_IJNS7_ILi192EEENS7_ILi160EEENS7_ILi64EEEEEELi64ENS_12float_e4m3_tEfNS_4arch4Sm90ELb0ELb0ELb1ELb1ELb0ELb0ELb0ELb1ELb1ELb1ELb1ELb0EEENS1_21CollectiveEpilogueFwdINS6_IJSA_SC_SB_EEES9_NS_10bfloat16_tESG_Li384ELb1ELb1ELb1ELb1EEENS1_36VarlenDynamicPersistentTileSchedulerILi192ELi160ELi384ELi128ELb1ELb1ELb1ELb0ELb1ELb1EEEEEEEEEvNT_6ParamsE:
        /* <DEDUP_REMOVED lines=18> */
.L_x_11281:
[----:B------:R-:W-:Y:S05]  /*0120*/  BSYNC B0 ;  /* 0x0000000000007941 */ /* 0x000fea0003800000 */
.L_x_11280:
        /* <DEDUP_REMOVED lines=41> */
.L_x_11282:
        /* <DEDUP_REMOVED lines=22> */
.L_x_11283:
        /* <DEDUP_REMOVED lines=18> */
.L_x_11284:
        /* <DEDUP_REMOVED lines=22> */
.L_x_11285:
        /* <DEDUP_REMOVED lines=22> */
.L_x_11286:
[----:B------:R-:W-:Y:S01]  /*0900*/  PLOP3.LUT P0, PT, PT, PT, UP0, 0x80, 0x0 ;  /* 0x000000000000781c */ /* 0x000fe20003f0f008 */
[----:B------:R-:W-:Y:S01]  /*0910*/  UMOV UR40, 0x1 ;  /* 0x0000000100287882 */ /* 0x000fe20000000000 */
[----:B------:R-:W-:Y:S01]  /*0920*/  NOP ;  /* 0x0000000000007918 */ /* 0x000fe20000000000 */
[----:B------:R-:W-:Y:S01]  /*0930*/  USEL UR40, UR40, 0x2, !UP0 ;  /* 0x0000000228287887 */ /* 0x000fe2000c000000 */
[----:B------:R-:W-:Y:S01]  /*0940*/  ULDC.64 UR52, c[0x0][0x208] ;  /* 0x0000820000347ab9 */ /* 0x000fe20000000a00 */
[----:B012-4-:R-:W-:Y:S08]  /*0950*/  BAR.SYNC.DEFER_BLOCKING 0x0 ;  /* 0x0000000000007b1d */ /* 0x017ff00000010000 */
[----:B------:R-:W-:Y:S05]  /*0960*/  @!P0 BRA `(.L_x_11287) ;  /* 0x000000a400688947 */ /* 0x000fea0003800000 */
.L_x_11288:
        /* <DEDUP_REMOVED lines=26> */
[----:B------:R-:W-:Y:S02]  /*0b10*/  SHF.R.S32.HI R6, RZ, 0x4, R3 ;  /* 0x00000004ff067819 */ /* 0x000fe40000011403 */
[----:B------:R-:W-:Y:S01]  /*0b20*/  SHF.R.S32.HI R14, RZ, 0x7, R2 ;  /* 0x00000007ff0e7819 */ /* 0x000fe20000011402 */
[----:B------:R-:W-:Y:S01]  /*0b30*/  IMAD.IADD R12, R13, 0x1, -R4 ;  /* 0x000000010d0c7824 */ /* 0x000fe200078e0a04 */
[----:B------:R-:W-:-:S02]  /*0b40*/  LEA.HI R4, R0, R13, RZ, 0x5 ;  /* 0x0000000d00047211 */ /* 0x000fc400078f28ff */
[----:B------:R-:W-:Y:S01]  /*0b50*/  LEA.HI R11, R0, R13, RZ, 0x2 ;  /* 0x0000000d000b7211 */ /* 0x000fe200078f10ff */
[----:B------:R-:W-:Y:S01]  /*0b60*/  IMAD.HI R2, R14, 0x55555556, RZ ;  /* 0x555555560e027827 */ /* 0x000fe200078e02ff */
[----:B------:R-:W-:Y:S02]  /*0b70*/  SHF.R.S32.HI R7, RZ, 0x1f, R12 ;  /* 0x0000001fff077819 */ /* 0x000fe4000001140c */
[----:B------:R-:W-:Y:S01]  /*0b80*/  LOP3.LUT R11, R11, 0xfffffffc, RZ, 0xc0, !PT ;  /* 0xfffffffc0b0b7812 */ /* 0x000fe200078ec0ff */
[----:B------:R-:W-:Y:S01]  /*0b90*/  IMAD.SHL.U32 R5, R4, 0x20, RZ ;  /* 0x0000002004057824 */ /* 0x000fe200078e00ff */
[----:B------:R-:W-:Y:S02]  /*0ba0*/  LEA.HI R8, R7, R12, RZ, 0x2 ;  /* 0x0000000c07087211 */ /* 0x000fe400078f10ff */
[----:B------:R-:W-:Y:S01]  /*0bb0*/  LOP3.LUT R4, R3, 0x3fffff0, RZ, 0xc0, !PT ;  /* 0x03fffff003047812 */ /* 0x000fe200078ec0ff */
[----:B------:R-:W-:Y:S01]  /*0bc0*/  IMAD.IADD R11, R13, 0x1, -R11 ;  /* 0x000000010d0b7824 */ /* 0x000fe200078e0a0b */
[----:B------:R-:W-:-:S02]  /*0bd0*/  SHF.R.S32.HI R9, RZ, 0x2, R8 ;  /* 0x00000002ff097819 */ /* 0x000fc40000011408 */
[----:B------:R-:W-:Y:S01]  /*0be0*/  SHF.R.S32.HI R10, RZ, 0x1f, R8 ;  /* 0x0000001fff0a7819 */ /* 0x000fe20000011408 */
[----:B------:R-:W-:Y:S01]  /*0bf0*/  IMAD.IADD R4, R13, 0x1, -R4 ;  /* 0x000000010d047824 */ /* 0x000fe200078e0a04 */
        /* <DEDUP_REMOVED lines=10> */
[----:B------:R-:W-:Y:S01]  /*0ca0*/  SHF.R.S32.HI R7, RZ, 0x5, R7 ;  /* 0x00000005ff077819 */ /* 0x000fe20000011407 */
[----:B------:R-:W-:Y:S01]  /*0cb0*/  IMAD R3, R3, 0x8, R4 ;  /* 0x0000000803037824 */ /* 0x000fe200078e0204 */
[----:B------:R-:W-:Y:S01]  /*0cc0*/  LOP3.LUT R8, R8, 0x7ffffffc, RZ, 0xc0, !PT ;  /* 0x7ffffffc08087812 */ /* 0x000fe200078ec0ff */
[----:B------:R-:W-:Y:S01]  /*0cd0*/  IMAD R2, R2, -0x3, R14 ;  /* 0xfffffffd02027824 */ /* 0x000fe200078e020e */
[----:B------:R-:W-:Y:S01]  /*0ce0*/  LEA.HI R0, R0, R13, RZ, 0x3 ;  /* 0x0000000d00007211 */ /* 0x000fe200078f18ff */
[----:B------:R-:W-:Y:S01]  /*0cf0*/  IMAD R7, R7, 0x10, R10 ;  /* 0x0000001007077824 */ /* 0x000fe200078e020a */
[----:B------:R0:W-:Y:S01]  /*0d00*/  STL [R1+0x1c], R3 ;  /* 0x00001c0301007387 */ /* 0x0001e20000100800 */
[----:B------:R-:W-:Y:S01]  /*0d10*/  IMAD.IADD R8, R12, 0x1, -R8 ;  /* 0x000000010c087824 */ /* 0x000fe200078e0a08 */
[----:B------:R-:W-:Y:S01]  /*0d20*/  LOP3.LUT R16, R0, 0xfffffff8, RZ, 0xc0, !PT ;  /* 0xfffffff800107812 */ /* 0x000fe200078ec0ff */
[----:B------:R-:W-:Y:S01]  /*0d30*/  IMAD R5, R2, 0x40, R7 ;  /* 0x0000004002057824 */ /* 0x000fe200078e0207 */
[----:B------:R-:W-:Y:S01]  /*0d40*/  SHF.R.S32.HI R0, RZ, 0x3, R0 ;  /* 0x00000003ff007819 */ /* 0x000fe20000011400 */
[----:B------:R-:W-:-:S02]  /*0d50*/  IMAD.SHL.U32 R2, R8, 0x2, RZ ;  /* 0x0000000208027824 */ /* 0x000fc400078e00ff */
[----:B------:R-:W-:Y:S01]  /*0d60*/  IMAD.IADD R16, R13, 0x1, -R16 ;  /* 0x000000010d107824 */ /* 0x000fe200078e0a10 */
[----:B------:R-:W-:Y:S01]  /*0d70*/  STL [R1+0x14], R5 ;  /* 0x0000140501007387 */ /* 0x000fe20000100800 */
[C---:B------:R-:W-:Y:S01]  /*0d80*/  VIADD R0, R2.reuse, 0x8 ;  /* 0x0000000802007836 */ /* 0x040fe20000000000 */
[----:B0-----:R-:W-:Y:S01]  /*0d90*/  LEA.HI R3, R11, R11, RZ, 0x1 ;  /* 0x0000000b0b037211 */ /* 0x001fe200078f08ff */
[C---:B------:R-:W-:Y:S01]  /*0da0*/  VIADD R157, R2.reuse, 0x10 ;  /* 0x00000010029d7836 */ /* 0x040fe20000000000 */
[----:B------:R0:W-:Y:S01]  /*0db0*/  STL [R1+0x4], R2 ;  /* 0x0000040201007387 */ /* 0x0001e20000100800 */
[C---:B------:R-:W-:Y:S01]  /*0dc0*/  VIADD R22, R2.reuse, 0x28 ;  /* 0x0000002802167836 */ /* 0x040fe20000000000 */
[----:B------:R-:W-:Y:S01]  /*0dd0*/  LOP3.LUT R4, R3, 0x1ffffffe, RZ, 0xc0, !PT ;  /* 0x1ffffffe03047812 */ /* 0x000fe200078ec0ff */
[C---:B------:R-:W-:Y:S01]  /*0de0*/  VIADD R156, R2.reuse, 0x18 ;  /* 0x00000018029c7836 */ /* 0x040fe20000000000 */
[----:B------:R1:W-:Y:S01]  /*0df0*/  STL [R1], R0 ;  /* 0x0000000001007387 */ /* 0x0003e20000100800 */
[----:B------:R-:W-:Y:S01]  /*0e00*/  VIADD R23, R2, 0x20 ;  /* 0x0000002002177836 */ /* 0x000fe20000000000 */
[----:B------:R-:W-:Y:S01]  /*0e10*/  SHF.L.U32 R17, R16, 0x3, RZ ;  /* 0x0000000310117819 */ /* 0x000fe200000006ff */
[----:B------:R-:W-:-:S02]  /*0e20*/  IMAD.IADD R4, R11, 0x1, -R4 ;  /* 0x000000010b047824 */ /* 0x000fc400078e0a04 */
[C---:B------:R-:W-:Y:S01]  /*0e30*/  VIADD R19, R2.reuse, 0x30 ;  /* 0x0000003002137836 */ /* 0x040fe20000000000 */
[----:B------:R-:W-:Y:S01]  /*0e40*/  SHF.R.S32.HI R3, RZ, 0x1f, R17 ;  /* 0x0000001fff037819 */ /* 0x000fe20000011411 */
[----:B------:R-:W-:Y:S01]  /*0e50*/  VIADD R18, R2, 0x38 ;  /* 0x0000003802127836 */ /* 0x000fe20000000000 */
[----:B0-----:R-:W-:Y:S02]  /*0e60*/  SHF.R.S32.HI R2, RZ, 0x1f, R0 ;  /* 0x0000001fff027819 */ /* 0x001fe40000011400 */
[----:B-1----:R-:W-:Y:S02]  /*0e70*/  SHF.R.S32.HI R0, RZ, 0x1f, R157 ;  /* 0x0000001fff007819 */ /* 0x002fe4000001149d */
[----:B------:R-:W-:Y:S01]  /*0e80*/  SHF.R.S32.HI R0, RZ, 0x1f, R22 ;  /* 0x0000001fff007819 */ /* 0x000fe20000011416 */
[----:B------:R-:W-:Y:S01]  /*0e90*/  IMAD R0, R4, 0x8, R5 ;  /* 0x0000000804007824 */ /* 0x000fe200078e0205 */
[----:B------:R0:W-:Y:S01]  /*0ea0*/  STL [R1+0x10], R2 ;  /* 0x0000100201007387 */ /* 0x0001e20000100800 */
[----:B------:R-:W-:-:S02]  /*0eb0*/  SHF.R.S32.HI R3, RZ, 0x1f, R156 ;  /* 0x0000001fff037819 */ /* 0x000fc4000001149c */
[----:B------:R-:W-:Y:S01]  /*0ec0*/  SHF.R.S32.HI R3, RZ, 0x1f, R19 ;  /* 0x0000001fff037819 */ /* 0x000fe20000011413 */
[----:B------:R1:W-:Y:S01]  /*0ed0*/  STL [R1+0x18], R0 ;  /* 0x0000180001007387 */ /* 0x0003e20000100800 */
[----:B0-----:R-:W-:Y:S02]  /*0ee0*/  SHF.R.S32.HI R2, RZ, 0x1f, R23 ;  /* 0x0000001fff027819 */ /* 0x001fe40000011417 */
[----:B------:R-:W-:-:S07]  /*0ef0*/  SHF.R.S32.HI R2, RZ, 0x1f, R18 ;  /* 0x0000001fff027819 */ /* 0x000fce0000011412 */
.L_x_11324:
[----:B012---:R-:W0:Y:S01]  /*0f00*/  LDC.64 R2, c[0x0][0xc88] ;  /* 0x00032200ff027b82 */ /* 0x007e220000000a00 */
        /* <DEDUP_REMOVED lines=24> */
[----:B---3--:R-:W3:Y:S01]  /*1090*/  @P1 LDG.E R4, desc[UR52][R4.64] ;  /* 0x0000003404041981 */ /* 0x008ee2000c1e1900 */
        /* <DEDUP_REMOVED lines=25> */
.L_x_11289:
        /* <DEDUP_REMOVED lines=18> */
[----:B------:R-:W-:-:S04]  /*1350*/  MOV R3, UR10 ;  /* 0x0000000a00037c02 */ /* 0x000fc80008000f00 */
[-C--:B-1----:R-:W-:Y:S01]  /*1360*/  IABS R0, R3.reuse ;  /* 0x0000000300007213 */ /* 0x082fe20000000000 */
        /* <DEDUP_REMOVED lines=29> */
.L_x_11290:
[----:B------:R-:W-:Y:S01]  /*1540*/  UIMAD UR49, UR47, UR4, URZ ;  /* 0x000000042f3172a4 */ /* 0x000fe2000f8e023f */
[----:B-1----:R-:W-:Y:S01]  /*1550*/  IMAD.U32 R0, RZ, RZ, UR9 ;  /* 0x00000009ff007e24 */ /* 0x002fe2000f8e00ff */
[----:B------:R-:W-:Y:S01]  /*1560*/  PLOP3.LUT P0, PT, PT, PT, PT, 0x80, 0x0 ;  /* 0x000000000000781c */ /* 0x000fe20003f0f070 */
[----:B------:R-:W-:Y:S01]  /*1570*/  IMAD.U32 R3, RZ, RZ, UR4 ;  /* 0x00000004ff037e24 */ /* 0x000fe2000f8e00ff */
[----:B------:R-:W-:Y:S01]  /*1580*/  CS2R R4, SRZ ;  /* 0x0000000000047805 */ /* 0x000fe2000001ff00 */
[----:B------:R-:W-:Y:S01]  /*1590*/  IMAD.MOV.U32 R58, RZ, RZ, RZ ;  /* 0x000000ffff3a7224 */ /* 0x000fe200078e00ff */
[----:B------:R-:W-:Y:S01]  /*15a0*/  CS2R R6, SRZ ;  /* 0x0000000000067805 */ /* 0x000fe2000001ff00 */
[----:B------:R-:W-:Y:S01]  /*15b0*/  IMAD.MOV.U32 R57, RZ, RZ, RZ ;  /* 0x000000ffff397224 */ /* 0x000fe200078e00ff */
[----:B------:R-:W-:Y:S02]  /*15c0*/  VIADDMNMX R0, R3, UR49, R0, PT ;  /* 0x0000003103007c46 */ /* 0x000fe4000b800100 */
[----:B------:R-:W-:-:S02]  /*15d0*/  CS2R R26, SRZ ;  /* 0x00000000001a7805 */ /* 0x000fc4000001ff00 */
[----:B------:R-:W-:Y:S01]  /*15e0*/  CS2R R8, SRZ ;  /* 0x0000000000087805 */ /* 0x000fe2000001ff00 */
[----:B------:R-:W-:Y:S01]  /*15f0*/  IMAD.MOV.U32 R36, RZ, RZ, RZ ;  /* 0x000000ffff247224 */ /* 0x000fe200078e00ff */
[----:B------:R-:W-:Y:S02]  /*1600*/  R2UR UR54, R0 ;  /* 0x00000000003672ca */ /* 0x000fe400000e0000 */
        /* <DEDUP_REMOVED lines=12> */
[----:B------:R-:W-:Y:S01]  /*16d0*/  UISETP.GT.AND UP0, UPT, UR54, UR49, UPT ;  /* 0x000000313600728c */ /* 0x000fe2000bf04270 */
[----:B------:R-:W-:Y:S01]  /*16e0*/  CS2R R50, SRZ ;  /* 0x0000000000327805 */ /* 0x000fe2000001ff00 */
[----:B------:R-:W-:-:S04]  /*16f0*/  IMAD.MOV.U32 R49, RZ, RZ, RZ ;  /* 0x000000ffff317224 */ /* 0x000fc800078e00ff */
[----:B------:R-:W-:-:S13]  /*1700*/  PLOP3.LUT P1, PT, PT, PT, UP0, 0x80, 0x0 ;  /* 0x000000000000781c */ /* 0x000fda0003f2f008 */
[----:B------:R-:W-:Y:S05]  /*1710*/  @!P1 BRA `(.L_x_11291) ;  /* 0x0000006c00389947 */ /* 0x000fea0003800000 */
[----:B------:R-:W0:Y:S01]  /*1720*/  S2R R2, SR_TID.X ;  /* 0x0000000000027919 */ /* 0x000e220000002100 */
[----:B------:R-:W1:Y:S01]  /*1730*/  S2UR UR8, SR_CgaCtaId ;  /* 0x00000000000879c3 */ /* 0x000e620000008800 */
[----:B------:R-:W-:Y:S01]  /*1740*/  UMOV UR7, 0x400 ;  /* 0x0000040000077882 */ /* 0x000fe20000000000 */
[----:B------:R-:W-:Y:S01]  /*1750*/  UMOV UR37, 0x80000020 ;  /* 0x8000002000257882 */ /* 0x000fe20000000000 */
        /* <DEDUP_REMOVED lines=21> */
[----:B------:R-:W-:Y:S01]  /*18b0*/  MOV R4, UR4 ;  /* 0x0000000400047c02 */ /* 0x000fe20008000f00 */
        /* <DEDUP_REMOVED lines=12> */
.L_x_11292:
        /* <DEDUP_REMOVED lines=46> */
.L_x_11415:
[----:B------:R-:W-:Y:S05]  /*1c60*/  @!P0 BRA `(.L_x_11294) ;  /* 0x0000000000048947 */ /* 0x000fea0003800000 */
[----:B------:R-:W-:Y:S01]  /*1c70*/  BPT.TRAP 0x1 ;  /* 0x000000040000795c */ /* 0x000fe20000300000 */
.L_x_11294:
[----:B------:R-:W-:Y:S01]  /*1c80*/  MOV R5, UR42 ;  /* 0x0000002a00057c02 */ /* 0x000fe20008000f00 */
[----:B------:R-:W-:-:S04]  /*1c90*/  IMAD.U32 R7, RZ, RZ, UR41 ;  /* 0x00000029ff077e24 */ /* 0x000fc8000f8e00ff */
[----:B------:R-:W-:Y:S01]  /*1ca0*/  IMAD R6, R5, 0x8, R2 ;  /* 0x0000000805067824 */ /* 0x000fe200078e0202 */
[----:B------:R-:W-:-:S04]  /*1cb0*/  SHF.L.U32 R7, R7, 0x1f, RZ ;  /* 0x0000001f07077819 */ /* 0x000fc800000006ff */
[----:B------:R1:W2:Y:S01]  /*1cc0*/  SYNCS.PHASECHK.TRANS64.TRYWAIT P2, [R6+URZ+0x13230], R7 ;  /* 0x01323007060075a7 */ /* 0x0002a2000804017f */
[----:B------:R-:W-:Y:S05]  /*1cd0*/  @!P0 BRA `(.L_x_11295) ;  /* 0x0000000000048947 */ /* 0x000fea0003800000 */
[----:B------:R-:W-:Y:S01]  /*1ce0*/  BPT.TRAP 0x1 ;  /* 0x000000040000795c */ /* 0x000fe20000300000 */
.L_x_11295:
        /* <DEDUP_REMOVED lines=8> */
.L_x_11296:
[----:B------:R-:W-:Y:S05]  /*1d70*/  WARPSYNC.ALL ;  /* 0x0000000000007948 */ /* 0x000fea0003800000 */
[----:B------:R-:W-:Y:S01]  /*1d80*/  IMAD.MOV.U32 R25, RZ, RZ, RZ ;  /* 0x000000ffff197224 */ /* 0x000fe200078e00ff */
[----:B------:R-:W-:-:S04]  /*1d90*/  LOP3.LUT R5, R5, 0x10000, RZ, 0xfc, !PT ;  /* 0x0001000005057812 */ /* 0x000fc800078efcff */
[----:B------:R-:W-:Y:S01]  /*1da0*/  R2UR UR12, R5 ;  /* 0x00000000050c72ca */ /* 0x000fe200000e0000 */
[----:B------:R-:W-:Y:S01]  /*1db0*/  WARPGROUP.ARRIVE ;  /* 0x00000000000079c5 */ /* 0x000fe20000000000 */
[----:B------:R-:W-:Y:S01]  /*1dc0*/  UMOV UR39, 0x80000020 ;  /* 0x8000002000277882 */ /* 0x000fe20000000000 */
[----:B------:R-:W-:Y:S01]  /*1dd0*/  UMOV UR4, UR36 ;  /* 0x0000002400047c82 */ /* 0x000fe20008000000 */
[----:B------:R-:W-:Y:S01]  /*1de0*/  UMOV UR5, UR37 ;  /* 0x0000002500057c82 */ /* 0x000fe20008000000 */
[----:B------:R-:W-:Y:S01]  /*1df0*/  UMOV UR7, 0x80000020 ;  /* 0x8000002000077882 */ /* 0x000fe20000000000 */
[----:B------:R-:W-:Y:S01]  /*1e00*/  UMOV UR8, UR36 ;  /* 0x0000002400087c82 */ /* 0x000fe20008000000 */
[----:B------:R-:W-:Y:S01]  /*1e10*/  UMOV UR9, UR37 ;  /* 0x0000002500097c82 */ /* 0x000fe20008000000 */
[----:B------:R-:W-:Y:S01]  /*1e20*/  UMOV UR11, 0x80000020 ;  /* 0x80000020000b7882 */ /* 0x000fe20000000000 */
[----:B------:R-:W3:Y:S01]  /*1e30*/  LDL R109, [R1+0x4] ;  /* 0x00000400016d7983 */ /* 0x000ee20000100800 */
[----:B------:R-:W-:Y:S01]  /*1e40*/  UIADD3 UR13, UR36, 0x2, URZ ;  /* 0x00000002240d7890 */ /* 0x000fe2000fffe03f */
[----:B------:R-:W-:Y:S01]  /*1e50*/  P2R R108, PR, RZ, 0x1 ;  /* 0x00000001ff6c7803 */ /* 0x000fe20000000000 */
[----:B------:R-:W-:Y:S01]  /*1e60*/  ULDC UR16, c[0x0][0x988] ;  /* 0x0002620000107ab9 */ /* 0x000fe20000000800 */
[----:B------:R-:W-:-:S02]  /*1e70*/  UIMAD UR12, UR42, 0x280, UR12 ;  /* 0x000002802a0c78a4 */ /* 0x000fc4000f8e020c */
[----:B------:R-:W-:Y:S02]  /*1e80*/  UIADD3 UR17, UR54, -0x2, URZ ;  /* 0xfffffffe36117890 */ /* 0x000fe4000fffe03f */
[----:B------:R-:W-:Y:S02]  /*1e90*/  UIADD3 UR6, UR12, 0x100, URZ ;  /* 0x000001000c067890 */ /* 0x000fe4000fffe03f */
[----:B------:R-:W-:Y:S02]  /*1ea0*/  UIADD3 UR10, UR12, 0x180, URZ ;  /* 0x000001800c0a7890 */ /* 0x000fe4000fffe03f */
[----:B------:R-:W-:Y:S01]  /*1eb0*/  UMOV UR38, UR12 ;  /* 0x0000000c00267c82 */ /* 0x000fe20008000000 */
[----:B------:R-:W-:Y:S01]  /*1ec0*/  UISETP.GE.AND UP0, UPT, UR17, UR49, UPT ;  /* 0x000000311100728c */ /* 0x000fe2000bf06270 */
[----:B------:R-:W-:Y:S01]  /*1ed0*/  QGMMA.64x32x32.F32.E4M3.E4M3 R92, gdesc[UR36], RZ, !UPT, gsb0 ;  /* 0x00600000245c79f3 */ /* 0x000fe2000c0008ff */
[----:B------:R-:W-:Y:S01]  /*1ee0*/  UIADD3 UR38, UR12, 0x80, URZ ;  /* 0x000000800c267890 */ /* 0x000fe2000fffe03f */
[----:B------:R-:W-:Y:S01]  /*1ef0*/  UMOV UR39, 0x80000020 ;  /* 0x8000002000277882 */ /* 0x000fe20000000000 */
        /* <DEDUP_REMOVED lines=24> */
[----:B------:R-:W-:Y:S01]  /*2080*/  WARPGROUP.ARRIVE ;  /* 0x00000000000079c5 */ /* 0x000fe20000000000 */
[C---:B-12---:R-:W-:Y:S01]  /*2090*/  FMUL.FTZ R7, R0.reuse, R92 ;  /* 0x0000005c00077220 */ /* 0x046fe20000410000 */
[C---:B------:R-:W-:Y:S01]  /*20a0*/  FMUL.FTZ R9, R0.reuse, R93 ;  /* 0x0000005d00097220 */ /* 0x040fe20000410000 */
[C---:B------:R-:W-:Y:S01]  /*20b0*/  FMUL.FTZ R10, R0.reuse, R95 ;  /* 0x0000005f000a7220 */ /* 0x040fe20000410000 */
[C---:B0-----:R-:W-:Y:S01]  /*20c0*/  FMUL.FTZ R11, R0.reuse, R96 ;  /* 0x00000060000b7220 */ /* 0x041fe20000410000 */
[----:B------:R-:W-:Y:S01]  /*20d0*/  IMAD.U32 R95, RZ, RZ, UR55 ;  /* 0x00000037ff5f7e24 */ /* 0x000fe2000f8e00ff */
[----:B------:R-:W-:Y:S01]  /*20e0*/  QGMMA.64x32x32.F32.E4M3.E4M3 R76, gdesc[UR4], R76, gsb0 ;  /* 0x00600000044c79f3 */ /* 0x000fe2000800084c */
[----:B------:R-:W-:Y:S01]  /*20f0*/  UIADD3 UR6, UR12, 0x102, URZ ;  /* 0x000001020c067890 */ /* 0x000fe2000fffe03f */
[----:B------:R-:W0:Y:S01]  /*2100*/  MUFU.TANH R7, R7 ;  /* 0x0000000700077308 */ /* 0x000e220000002400 */
[----:B------:R-:W-:Y:S01]  /*2110*/  UMOV UR7, 0x80000020 ;  /* 0x8000002000077882 */ /* 0x000fe20000000000 */
[----:B------:R-:W-:Y:S01]  /*2120*/  FMUL.FTZ R13, R0, R97 ;  /* 0x00000061000d7220 */ /* 0x000fe20000410000 */
[----:B---3--:R-:W-:Y:S01]  /*2130*/  IADD3 R95, R95, 0xa0, -R109 ;  /* 0x000000a05f5f7810 */ /* 0x008fe20007ffe86d */
[----:B------:R-:W-:-:S02]  /*2140*/  IMAD.U32 R96, RZ, RZ, UR54 ;  /* 0x00000036ff607e24 */ /* 0x000fc4000f8e00ff */
        /* <DEDUP_REMOVED lines=12> */
[----:B------:R-:W-:-:S07]  /*2210*/  FMUL.FTZ R93, R0, R107 ;  /* 0x0000006b005d7220 */ /* 0x000fce0000410000 */
        /* <DEDUP_REMOVED lines=9> */
[C---:B------:R-:W-:Y:S02]  /*22b0*/  FMUL.FTZ R80, R0.reuse, R80 ;  /* 0x0000005000507220 */ /* 0x040fe40000410000 */
[----:B------:R-:W5:Y:S01]  /*22c0*/  MUFU.TANH R12, R12 ;  /* 0x0000000c000c7308 */ /* 0x000f620000002400 */
[C---:B------:R-:W-:Y:S01]  /*22d0*/  FMUL.FTZ R81, R0.reuse, R81 ;  /* 0x0000005100517220 */ /* 0x040fe20000410000 */
[----:B------:R-:W-:Y:S01]  /*22e0*/  QGMMA.64x32x32.F32.E4M3.E4M3 R60, gdesc[UR4], R60, gsb0 ;  /* 0x00600000043c79f3 */ /* 0x000fe2000800083c */
[----:B------:R-:W-:Y:S01]  /*22f0*/  UIADD3 UR6, UR12, 0x182, URZ ;  /* 0x000001820c067890 */ /* 0x000fe2000fffe03f */
[C---:B------:R-:W-:Y:S01]  /*2300*/  FMUL.FTZ R78, R0.reuse, R78 ;  /* 0x0000004e004e7220 */ /* 0x040fe20000410000 */
[----:B------:R-:W-:Y:S01]  /*2310*/  UMOV UR7, 0x80000020 ;  /* 0x8000002000077882 */ /* 0x000fe20000000000 */
        /* <DEDUP_REMOVED lines=46> */
[----:B------:R-:W5:Y:S01]  /*2600*/  MUFU.TANH R85, R85 ;  /* 0x0000005500557308 */ /* 0x000f620000002400 */
[----:B------:R-:W-:-:S02]  /*2610*/  WARPGROUP.DEPBAR.LE gsb0, 0x0 ;  /* 0x00008000000079c5 */ /* 0x000fc40000010000 */
[----:B------:R-:W-:Y:S01]  /*2620*/  WARPGROUP.ARRIVE ;  /* 0x00000000000079c5 */ /* 0x000fe20000000000 */
[----:B------:R-:W-:Y:S01]  /*2630*/  FMUL.FTZ R94, R0, R45 ;  /* 0x0000002d005e7220 */ /* 0x000fe20000410000 */
[----:B------:R-:W-:Y:S02]  /*2640*/  IMAD R45, R96, -0xa0, R95 ;  /* 0xffffff60602d7824 */ /* 0x000fe400078e025f */
[C---:B------:R-:W-:Y:S01]  /*2650*/  FMUL.FTZ R96, R0.reuse, R50 ;  /* 0x0000003200607220 */ /* 0x040fe20000410000 */
[C---:B------:R-:W-:Y:S01]  /*2660*/  FMUL.FTZ R100, R0.reuse, R56 ;  /* 0x0000003800647220 */ /* 0x040fe20000410000 */
[C---:B------:R-:W-:Y:S01]  /*2670*/  FMUL.FTZ R95, R0.reuse, R49 ;  /* 0x00000031005f7220 */ /* 0x040fe20000410000 */
[----:B------:R-:W-:Y:S01]  /*2680*/  QGMMA.64x32x32.F32.E4M3.E4M3 R28, gdesc[UR4], R28, gsb0 ;  /* 0x00600000041c79f3 */ /* 0x000fe2000800081c */
[C---:B------:R-:W-:Y:S01]  /*2690*/  ISETP.GT.AND P6, PT, R45.reuse, RZ, PT ;  /* 0x000000ff2d00720c */ /* 0x040fe20003fc4270 */
[----:B------:R-:W5:Y:S01]  /*26a0*/  MUFU.TANH R82, R82 ;  /* 0x0000005200527308 */ /* 0x000f620000002400 */
[C---:B------:R-:W-:Y:S01]  /*26b0*/  ISETP.GT.AND P5, PT, R45.reuse, 0x1, PT ;  /* 0x000000012d00780c */ /* 0x040fe20003fa4270 */
[C---:B------:R-:W-:Y:S01]  /*26c0*/  FMUL.FTZ R44, R0.reuse, R44 ;  /* 0x0000002c002c7220 */ /* 0x040fe20000410000 */
[----:B------:R-:W-:Y:S01]  /*26d0*/  ISETP.GT.AND P4, PT, R45, 0x8, PT ;  /* 0x000000082d00780c */ /* 0x000fe20003f84270 */
[C---:B------:R-:W-:Y:S01]  /*26e0*/  FMUL.FTZ R48, R0.reuse, R48 ;  /* 0x0000003000307220 */ /* 0x040fe20000410000 */
[----:B0-----:R-:W-:Y:S01]  /*26f0*/  FSEL R50, R7, -INF , P6 ;  /* 0xff80000007327808 */ /* 0x001fe20003000000 */
[C---:B------:R-:W-:Y:S01]  /*2700*/  FMUL.FTZ R46, R0.reuse, R46 ;  /* 0x0000002e002e7220 */ /* 0x040fe20000410000 */
[----:B-1----:R-:W-:Y:S01]  /*2710*/  FSEL R9, R9, -INF , P5 ;  /* 0xff80000009097808 */ /* 0x002fe20002800000 */
[----:B------:R-:W0:Y:S01]  /*2720*/  MUFU.TANH R88, R88 ;  /* 0x0000005800587308 */ /* 0x000e220000002400 */
[----:B------:R-:W-:Y:S01]  /*2730*/  ISETP.GT.AND P2, PT, R45, 0x9, PT ;  /* 0x000000092d00780c */ /* 0x000fe20003f44270 */
[C---:B------:R-:W-:Y:S01]  /*2740*/  FMUL.FTZ R51, R0.reuse, R51 ;  /* 0x0000003300337220 */ /* 0x040fe20000410000 */
[----:B--2---:R-:W-:Y:S01]  /*2750*/  FSEL R11, R11, -INF , P4 ;  /* 0xff8000000b0b7808 */ /* 0x004fe20002000000 */
[----:B------:R-:W-:Y:S01]  /*2760*/  FMUL.FTZ R52, R0, R52 ;  /* 0x0000003400347220 */ /* 0x000fe20000410000 */
[----:B------:R-:W-:Y:S01]  /*2770*/  FMNMX.FTZ R56, R50, R9, !PT ;  /* 0x0000000932387209 */ /* 0x000fe20007810000 */
[C---:B------:R-:W-:Y:S01]  /*2780*/  FMUL.FTZ R47, R0.reuse, R47 ;  /* 0x0000002f002f7220 */ /* 0x040fe20000410000 */
[----:B------:R-:W-:Y:S01]  /*2790*/  ISETP.GT.AND P3, PT, R45, 0x10, PT ;  /* 0x000000102d00780c */ /* 0x000fe20003f64270 */
[----:B------:R-:W1:Y:S01]  /*27a0*/  MUFU.TANH R83, R83 ;  /* 0x0000005300537308 */ /* 0x000e620000002400 */
[----:B---3--:R-:W-:Y:S01]  /*27b0*/  FSEL R13, R13, -INF , P2 ;  /* 0xff8000000d0d7808 */ /* 0x008fe20001000000 */
[C---:B------:R-:W-:Y:S01]  /*27c0*/  FMUL.FTZ R98, R0.reuse, R53 ;  /* 0x0000003500627220 */ /* 0x040fe20000410000 */
[----:B------:R-:W-:Y:S01]  /*27d0*/  FMNMX.FTZ R56, R11, R56, !PT ;  /* 0x000000380b387209 */ /* 0x000fe20007810000 */
[----:B------:R-:W-:Y:S01]  /*27e0*/  FMUL.FTZ R57, R0, R57 ;  /* 0x0000003900397220 */ /* 0x000fe20000410000 */
[----:B----4-:R-:W-:Y:S01]  /*27f0*/  FSEL R8, R8, -INF , P6 ;  /* 0xff80000008087808 */ /* 0x010fe20003000000 */
[C---:B------:R-:W-:Y:S01]  /*2800*/  FMUL.FTZ R54, R0.reuse, R54 ;  /* 0x0000003600367220 */ /* 0x040fe20000410000 */
[----:B------:R-:W-:Y:S01]  /*2810*/  ISETP.GT.AND P6, PT, R45, 0x11, PT ;  /* 0x000000112d00780c */ /* 0x000fe20003fc4270 */
[----:B------:R-:W2:Y:S01]  /*2820*/  MUFU.TANH R89, R89 ;  /* 0x0000005900597308 */ /* 0x000ea20000002400 */
[----:B-----5:R-:W-:Y:S01]  /*2830*/  FSEL R15, R15, -INF , P3 ;  /* 0xff8000000f0f7808 */ /* 0x020fe20001800000 */
[C---:B------:R-:W-:Y:S01]  /*2840*/  FMUL.FTZ R97, R0.reuse, R55 ;  /* 0x0000003700617220 */ /* 0x040fe20000410000 */
[----:B------:R-:W-:Y:S01]  /*2850*/  FMNMX.FTZ R56, R13, R56, !PT ;  /* 0x000000380d387209 */ /* 0x000fe20007810000 */
[----:B------:R-:W-:Y:S01]  /*2860*/  FMUL.FTZ R55, R0, R58 ;  /* 0x0000003a00377220 */ /* 0x000fe20000410000 */
[----:B------:R-:W-:Y:S01]  /*2870*/  FSEL R7, R10, -INF , P5 ;  /* 0xff8000000a077808 */ /* 0x000fe20002800000 */
[----:B------:R-:W-:Y:S01]  /*2880*/  FMUL.FTZ R59, R0, R59 ;  /* 0x0000003b003b7220 */ /* 0x000fe20000410000 */
[----:B------:R-:W-:Y:S01]  /*2890*/  ISETP.GT.AND P5, PT, R45, 0x18, PT ;  /* 0x000000182d00780c */ /* 0x000fe20003fa4270 */
[----:B------:R3:W-:Y:S01]  /*28a0*/  MUFU.TANH R10, R95 ;  /* 0x0000005f000a7308 */ /* 0x0007e20000002400 */
[----:B------:R-:W-:-:S02]  /*28b0*/  FSEL R21, R21, -INF , P6 ;  /* 0xff80000015157808 */ /* 0x000fc40003000000 */
[----:B------:R-:W-:Y:S02]  /*28c0*/  FMNMX.FTZ R56, R15, R56, !PT ;  /* 0x000000380f387209 */ /* 0x000fe40007810000 */
[----:B------:R-:W-:Y:S02]  /*28d0*/  FSEL R12, R12, -INF , P4 ;  /* 0xff8000000c0c7808 */ /* 0x000fe40002000000 */
[----:B------:R-:W-:Y:S01]  /*28e0*/  ISETP.GT.AND P4, PT, R45, 0x19, PT ;  /* 0x000000192d00780c */ /* 0x000fe20003f84270 */
[----:B------:R-:W4:Y:S01]  /*28f0*/  MUFU.TANH R86, R86 ;  /* 0x0000005600567308 */ /* 0x000f220000002400 */
[----:B------:R-:W-:Y:S02]  /*2900*/  FSEL R26, R26, -INF , P5 ;  /* 0xff8000001a1a7808 */ /* 0x000fe40002800000 */
[----:B---3--:R-:W-:Y:S02]  /*2910*/  FMNMX.FTZ R95, R21, R56, !PT ;  /* 0x00000038155f7209 */ /* 0x008fe40007810000 */
[----:B------:R-:W-:-:S02]  /*2920*/  FSEL R14, R14, -INF , P2 ;  /* 0xff8000000e0e7808 */ /* 0x000fc40001000000 */
[C---:B------:R-:W-:Y:S01]  /*2930*/  ISETP.GT.AND P2, PT, R45.reuse, 0x20, PT ;  /* 0x000000202d00780c */ /* 0x040fe20003f44270 */
[----:B------:R-:W3:Y:S01]  /*2940*/  MUFU.TANH R60, R60 ;  /* 0x0000003c003c7308 */ /* 0x000ee20000002400 */
[----:B------:R-:W-:Y:S02]  /*2950*/  FSEL R92, R92, -INF , P4 ;  /* 0xff8000005c5c7808 */ /* 0x000fe40002000000 */
[----:B------:R-:W-:Y:S02]  /*2960*/  FMNMX.FTZ R95, R26, R95, !PT ;  /* 0x0000005f1a5f7209 */ /* 0x000fe40007810000 */
[----:B------:R-:W-:Y:S02]  /*2970*/  FSEL R20, R20, -INF , P3 ;  /* 0xff80000014147808 */ /* 0x000fe40001800000 */
[----:B------:R-:W-:Y:S01]  /*2980*/  ISETP.GT.AND P3, PT, R45, 0x21, PT ;  /* 0x000000212d00780c */ /* 0x000fe20003f64270 */
[----:B------:R-:W5:Y:S01]  /*2990*/  MUFU.TANH R87, R87 ;  /* 0x0000005700577308 */ /* 0x000f620000002400 */
[----:B------:R-:W-:Y:S01]  /*29a0*/  FSEL R76, R76, -INF , P2 ;  /* 0xff8000004c4c7808 */ /* 0x000fe20001000000 */
[----:B------:R-:W-:-:S02]  /*29b0*/  WARPGROUP.DEPBAR.LE gsb0, 0x0 ;  /* 0x00008000000079c5 */ /* 0x000fc40000010000 */
[----:B------:R-:W-:Y:S01]  /*29c0*/  FMNMX.FTZ R95, R92, R95, !PT ;  /* 0x0000005f5c5f7209 */ /* 0x000fe20007810000 */
[----:B------:R-:W-:Y:S01]  /*29d0*/  FMUL.FTZ R112, R0, R28 ;  /* 0x0000001c00707220 */ /* 0x000fe20000410000 */
[----:B------:R-:W-:Y:S01]  /*29e0*/  FSEL R24, R24, -INF , P6 ;  /* 0xff80000018187808 */ /* 0x000fe20003000000 */
[C---:B------:R-:W-:Y:S01]  /*29f0*/  FMUL.FTZ R104, R0.reuse, R29 ;  /* 0x0000001d00687220 */ /* 0x040fe20000410000 */
[----:B------:R-:W-:Y:S01]  /*2a00*/  ISETP.GT.AND P6, PT, R45, 0x28, PT ;  /* 0x000000282d00780c */ /* 0x000fe20003fc4270 */
[----:B------:R-:W5:Y:S01]  /*2a10*/  MUFU.TANH R61, R61 ;  /* 0x0000003d003d7308 */ /* 0x000f620000002400 */
[----:B------:R-:W-:Y:S01]  /*2a20*/  FSEL R77, R77, -INF , P3 ;  /* 0xff8000004d4d7808 */ /* 0x000fe20001800000 */
[----:B------:R-:W-:Y:S01]  /*2a30*/  FMUL.FTZ R32, R0, R32 ;  /* 0x0000002000207220 */ /* 0x000fe20000410000 */
[----:B------:R-:W-:Y:S01]  /*2a40*/  FMNMX.FTZ R56, R76, R95, !PT ;  /* 0x0000005f4c387209 */ /* 0x000fe20007810000 */
[C---:B------:R-:W-:Y:S01]  /*2a50*/  FMUL.FTZ R33, R0.reuse, R33 ;  /* 0x0000002100217220 */ /* 0x040fe20000410000 */
[----:B------:R-:W-:Y:S01]  /*2a60*/  FSEL R27, R27, -INF , P5 ;  /* 0xff8000001b1b7808 */ /* 0x000fe20002800000 */
[----:B------:R-:W-:Y:S01]  /*2a70*/  FMUL.FTZ R36, R0, R36 ;  /* 0x0000002400247220 */ /* 0x000fe20000410000 */
[----:B------:R-:W-:Y:S01]  /*2a80*/  ISETP.GT.AND P5, PT, R45, 0x29, PT ;  /* 0x000000292d00780c */ /* 0x000fe20003fa4270 */
[----:B------:R-:W5:Y:S01]  /*2a90*/  MUFU.TANH R90, R90 ;  /* 0x0000005a005a7308 */ /* 0x000f620000002400 */
[----:B------:R-:W-:Y:S01]  /*2aa0*/  FSEL R80, R80, -INF , P6 ;  /* 0xff80000050507808 */ /* 0x000fe20003000000 */
[C---:B------:R-:W-:Y:S01]  /*2ab0*/  FMUL.FTZ R31, R0.reuse, R31 ;  /* 0x0000001f001f7220 */ /* 0x040fe20000410000 */
[----:B------:R-:W-:Y:S01]  /*2ac0*/  FMNMX.FTZ R95, R77, R56, !PT ;  /* 0x000000384d5f7209 */ /* 0x000fe20007810000 */
[C---:B------:R-:W-:Y:S01]  /*2ad0*/  FMUL.FTZ R37, R0.reuse, R37 ;  /* 0x0000002500257220 */ /* 0x040fe20000410000 */
[----:B------:R-:W-:Y:S01]  /*2ae0*/  FSEL R93, R93, -INF , P4 ;  /* 0xff8000005d5d7808 */ /* 0x000fe20002000000 */
[C---:B------:R-:W-:Y:S01]  /*2af0*/  FMUL.FTZ R34, R0.reuse, R34 ;  /* 0x0000002200227220 */ /* 0x040fe20000410000 */
[----:B------:R-:W-:Y:S01]  /*2b00*/  ISETP.GT.AND P4, PT, R45, 0x30, PT ;  /* 0x000000302d00780c */ /* 0x000fe20003f84270 */
[----:B------:R-:W5:Y:S01]  /*2b10*/  MUFU.TANH R64, R64 ;  /* 0x0000004000407308 */ /* 0x000f620000002400 */
[----:B------:R-:W-:Y:S01]  /*2b20*/  FSEL R81, R81, -INF , P5 ;  /* 0xff80000051517808 */ /* 0x000fe20002800000 */
[----:B------:R-:W-:Y:S01]  /*2b30*/  FMUL.FTZ R40, R0, R40 ;  /* 0x0000002800287220 */ /* 0x000fe20000410000 */
[----:B------:R-:W-:Y:S01]  /*2b40*/  FMNMX.FTZ R56, R80, R95, !PT ;  /* 0x0000005f50387209 */ /* 0x000fe20007810000 */
[----:B------:R-:W-:Y:S01]  /*2b50*/  FMUL.FTZ R41, R0, R41 ;  /* 0x0000002900297220 */ /* 0x000fe20000410000 */
[----:B------:R-:W-:-:S02]  /*2b60*/  FSEL R78, R78, -INF , P2 ;  /* 0xff8000004e4e7808 */ /* 0x000fc40001000000 */
[----:B------:R-:W-:Y:S01]  /*2b70*/  ISETP.GT.AND P2, PT, R45, 0x31, PT ;  /* 0x000000312d00780c */ /* 0x000fe20003f44270 */
[----:B------:R-:W5:Y:S01]  /*2b80*/  MUFU.TANH R91, R91 ;  /* 0x0000005b005b7308 */ /* 0x000f620000002400 */
[----:B------:R-:W-:Y:S02]  /*2b90*/  FSEL R84, R84, -INF , P4 ;  /* 0xff80000054547808 */ /* 0x000fe40002000000 */
[----:B------:R-:W-:Y:S02]  /*2ba0*/  FMNMX.FTZ R95, R81, R56, !PT ;  /* 0x00000038515f7209 */ /* 0x000fe40007810000 */
[----:B------:R-:W-:Y:S02]  /*2bb0*/  FSEL R79, R79, -INF , P3 ;  /* 0xff8000004f4f7808 */ /* 0x000fe40001800000 */
[----:B------:R-:W-:Y:S01]  /*2bc0*/  ISETP.GT.AND P3, PT, R45, 0x38, PT ;  /* 0x000000382d00780c */ /* 0x000fe20003f64270 */
[----:B------:R-:W5:Y:S01]  /*2bd0*/  MUFU.TANH R65, R65 ;  /* 0x0000004100417308 */ /* 0x000f620000002400 */
[----:B------:R-:W-:-:S02]  /*2be0*/  FSEL R85, R85, -INF , P2 ;  /* 0xff80000055557808 */ /* 0x000fc40001000000 */
[----:B------:R-:W-:Y:S02]  /*2bf0*/  FMNMX.FTZ R56, R84, R95, !PT ;  /* 0x0000005f54387209 */ /* 0x000fe40007810000 */
[----:B------:R-:W-:Y:S02]  /*2c00*/  FSEL R82, R82, -INF , P6 ;  /* 0xff80000052527808 */ /* 0x000fe40003000000 */
[----:B------:R-:W-:Y:S01]  /*2c10*/  ISETP.GT.AND P6, PT, R45, 0x39, PT ;  /* 0x000000392d00780c */ /* 0x000fe20003fc4270 */
[----:B------:R-:W5:Y:S01]  /*2c20*/  MUFU.TANH R62, R62 ;  /* 0x0000003e003e7308 */ /* 0x000f620000002400 */
[----:B0-----:R-:W-:Y:S02]  /*2c30*/  FSEL R88, R88, -INF , P3 ;  /* 0xff80000058587808 */ /* 0x001fe40001800000 */
[----:B------:R-:W-:Y:S01]  /*2c40*/  FMNMX.FTZ R95, R85, R56, !PT ;  /* 0x00000038555f7209 */ /* 0x000fe20007810000 */
[----:B------:R-:W-:Y:S01]  /*2c50*/  FMUL.FTZ R56, R0, R30 ;  /* 0x0000001e00387220 */ /* 0x000fe20000410000 */
[----:B-1----:R-:W-:-:S02]  /*2c60*/  FSEL R83, R83, -INF , P5 ;  /* 0xff80000053537808 */ /* 0x002fc40002800000 */
[----:B------:R-:W-:Y:S01]  /*2c70*/  ISETP.GT.AND P5, PT, R45, 0x40, PT ;  /* 0x000000402d00780c */ /* 0x000fe20003fa4270 */
[----:B------:R-:W0:Y:S01]  /*2c80*/  MUFU.TANH R68, R68 ;  /* 0x0000004400447308 */ /* 0x000e220000002400 */
[----:B--2---:R-:W-:Y:S02]  /*2c90*/  FSEL R89, R89, -INF , P6 ;  /* 0xff80000059597808 */ /* 0x004fe40003000000 */
[----:B------:R-:W-:Y:S02]  /*2ca0*/  FMNMX.FTZ R28, R88, R95, !PT ;  /* 0x0000005f581c7209 */ /* 0x000fe40007810000 */
[----:B----4-:R-:W-:Y:S02]  /*2cb0*/  FSEL R86, R86, -INF , P4 ;  /* 0xff80000056567808 */ /* 0x010fe40002000000 */
[----:B------:R-:W-:Y:S01]  /*2cc0*/  ISETP.GT.AND P4, PT, R45, 0x41, PT ;  /* 0x000000412d00780c */ /* 0x000fe20003f84270 */
[----:B------:R-:W1:Y:S01]  /*2cd0*/  MUFU.TANH R63, R63 ;  /* 0x0000003f003f7308 */ /* 0x000e620000002400 */
[----:B---3--:R-:W-:-:S02]  /*2ce0*/  FSEL R60, R60, -INF , P5 ;  /* 0xff8000003c3c7808 */ /* 0x008fc40002800000 */
[----:B------:R-:W-:Y:S02]  /*2cf0*/  FMNMX.FTZ R95, R89, R28, !PT ;  /* 0x0000001c595f7209 */ /* 0x000fe40007810000 */
[----:B-----5:R-:W-:Y:S02]  /*2d00*/  FSEL R87, R87, -INF , P2 ;  /* 0xff80000057577808 */ /* 0x020fe40001000000 */
[----:B------:R-:W-:Y:S01]  /*2d10*/  ISETP.GT.AND P2, PT, R45, 0x48, PT ;  /* 0x000000482d00780c */ /* 0x000fe20003f44270 */
[----:B------:R-:W2:Y:S01]  /*2d20*/  MUFU.TANH R69, R69 ;  /* 0x0000004500457308 */ /* 0x000ea20000002400 */
[----:B------:R-:W-:Y:S02]  /*2d30*/  FSEL R61, R61, -INF , P4 ;  /* 0xff8000003d3d7808 */ /* 0x000fe40002000000 */
[----:B------:R-:W-:Y:S01]  /*2d40*/  FMNMX.FTZ R28, R60, R95, !PT ;  /* 0x0000005f3c1c7209 */ /* 0x000fe20007810000 */
[----:B------:R-:W-:Y:S01]  /*2d50*/  FMUL.FTZ R95, R0, R43 ;  /* 0x0000002b005f7220 */ /* 0x000fe20000410000 */
[----:B------:R-:W-:-:S02]  /*2d60*/  FSEL R90, R90, -INF , P3 ;  /* 0xff8000005a5a7808 */ /* 0x000fc40001800000 */
[----:B------:R-:W-:Y:S01]  /*2d70*/  ISETP.GT.AND P3, PT, R45, 0x49, PT ;  /* 0x000000492d00780c */ /* 0x000fe20003f64270 */
[----:B------:R-:W3:Y:S01]  /*2d80*/  MUFU.TANH R66, R66 ;  /* 0x0000004200427308 */ /* 0x000ee20000002400 */
[----:B------:R-:W-:Y:S02]  /*2d90*/  FSEL R64, R64, -INF , P2 ;  /* 0xff80000040407808 */ /* 0x000fe40001000000 */
[----:B------:R-:W-:Y:S02]  /*2da0*/  FMNMX.FTZ R29, R61, R28, !PT ;  /* 0x0000001c3d1d7209 */ /* 0x000fe40007810000 */
[----:B------:R-:W-:Y:S02]  /*2db0*/  FSEL R91, R91, -INF , P6 ;  /* 0xff8000005b5b7808 */ /* 0x000fe40003000000 */
[----:B------:R-:W-:Y:S01]  /*2dc0*/  ISETP.GT.AND P6, PT, R45, 0x50, PT ;  /* 0x000000502d00780c */ /* 0x000fe20003fc4270 */
[----:B------:R-:W4:Y:S01]  /*2dd0*/  MUFU.TANH R72, R72 ;  /* 0x0000004800487308 */ /* 0x000f220000002400 */
[----:B------:R-:W-:-:S02]  /*2de0*/  FSEL R65, R65, -INF , P3 ;  /* 0xff80000041417808 */ /* 0x000fc40001800000 */
[----:B------:R-:W-:Y:S02]  /*2df0*/  FMNMX.FTZ R28, R64, R29, !PT ;  /* 0x0000001d401c7209 */ /* 0x000fe40007810000 */
[----:B------:R-:W-:Y:S02]  /*2e00*/  FSEL R62, R62, -INF , P5 ;  /* 0xff8000003e3e7808 */ /* 0x000fe40002800000 */
[----:B------:R-:W-:Y:S01]  /*2e10*/  ISETP.GT.AND P5, PT, R45, 0x51, PT ;  /* 0x000000512d00780c */ /* 0x000fe20003fa4270 */
[----:B------:R-:W5:Y:S01]  /*2e20*/  MUFU.TANH R67, R67 ;  /* 0x0000004300437308 */ /* 0x000f620000002400 */
[----:B0-----:R-:W-:Y:S02]  /*2e30*/  FSEL R68, R68, -INF , P6 ;  /* 0xff80000044447808 */ /* 0x001fe40003000000 */
[----:B------:R-:W-:Y:S02]  /*2e40*/  FMNMX.FTZ R29, R65, R28, !PT ;  /* 0x0000001c411d7209 */ /* 0x000fe40007810000 */
[----:B-1----:R-:W-:-:S02]  /*2e50*/  FSEL R63, R63, -INF , P4 ;  /* 0xff8000003f3f7808 */ /* 0x002fc40002000000 */
[----:B------:R-:W-:Y:S01]  /*2e60*/  ISETP.GT.AND P4, PT, R45, 0x58, PT ;  /* 0x000000582d00780c */ /* 0x000fe20003f84270 */
[----:B------:R-:W0:Y:S01]  /*2e70*/  MUFU.TANH R73, R73 ;  /* 0x0000004900497308 */ /* 0x000e220000002400 */
[----:B--2---:R-:W-:Y:S02]  /*2e80*/  FSEL R69, R69, -INF , P5 ;  /* 0xff80000045457808 */ /* 0x004fe40002800000 */
[----:B------:R-:W-:Y:S02]  /*2e90*/  FMNMX.FTZ R28, R68, R29, !PT ;  /* 0x0000001d441c7209 */ /* 0x000fe40007810000 */
[----:B---3--:R-:W-:Y:S02]  /*2ea0*/  FSEL R66, R66, -INF , P2 ;  /* 0xff80000042427808 */ /* 0x008fe40001000000 */
[----:B------:R-:W-:Y:S01]  /*2eb0*/  ISETP.GT.AND P2, PT, R45, 0x59, PT ;  /* 0x000000592d00780c */ /* 0x000fe20003f44270 */
[----:B------:R-:W1:Y:S01]  /*2ec0*/  MUFU.TANH R70, R70 ;  /* 0x0000004600467308 */ /* 0x000e620000002400 */
[----:B----4-:R-:W-:-:S02]  /*2ed0*/  FSEL R72, R72, -INF , P4 ;  /* 0xff80000048487808 */ /* 0x010fc40002000000 */
[----:B------:R-:W-:Y:S02]  /*2ee0*/  FMNMX.FTZ R29, R69, R28, !PT ;  /* 0x0000001c451d7209 */ /* 0x000fe40007810000 */
[----:B-----5:R-:W-:Y:S02]  /*2ef0*/  FSEL R67, R67, -INF , P3 ;  /* 0xff80000043437808 */ /* 0x020fe40001800000 */
[----:B------:R-:W-:Y:S01]  /*2f00*/  ISETP.GT.AND P3, PT, R45, 0x60, PT ;  /* 0x000000602d00780c */ /* 0x000fe20003f64270 */
[----:B------:R-:W2:Y:S01]  /*2f10*/  MUFU.TANH R44, R44 ;  /* 0x0000002c002c7308 */ /* 0x000ea20000002400 */
[----:B0-----:R-:W-:Y:S02]  /*2f20*/  FSEL R73, R73, -INF , P2 ;  /* 0xff80000049497808 */ /* 0x001fe40001000000 */
[----:B------:R-:W-:-:S04]  /*2f30*/  FMNMX.FTZ R28, R72, R29, !PT ;  /* 0x0000001d481c7209 */ /* 0x000fc80007810000 */
[----:B------:R-:W-:Y:S01]  /*2f40*/  FMNMX.FTZ R29, R73, R28, !PT ;  /* 0x0000001c491d7209 */ /* 0x000fe20007810000 */
        /* <DEDUP_REMOVED lines=14> */
[----:B------:R-:W-:-:S04]  /*3030*/  ISETP.GT.AND P4, PT, R45, 0x69, PT ;  /* 0x000000692d00780c */ /* 0x000fc80003f84270 */
[----:B------:R-:W-:Y:S01]  /*3040*/  FSEL R58, R10, -INF , P4 ;  /* 0xff8000000a3a7808 */ /* 0x000fe20002000000 */
[----:B------:R-:W2:Y:S01]  /*3050*/  MUFU.TANH R46, R46 ;  /* 0x0000002e002e7308 */ /* 0x000ea20000002400 */
[----:B0-----:R-:W-:-:S04]  /*3060*/  FSEL R48, R48, -INF , P5 ;  /* 0xff80000030307808 */ /* 0x001fc80002800000 */
[----:B------:R-:W-:-:S03]  /*3070*/  FMNMX.FTZ R29, R48, R29, !PT ;  /* 0x0000001d301d7209 */ /* 0x000fc60007810000 */
[----:B------:R-:W0:Y:S01]  /*3080*/  MUFU.TANH R51, R51 ;  /* 0x0000003300337308 */ /* 0x000e220000002400 */
[----:B-1----:R-:W-:Y:S02]  /*3090*/  FSEL R75, R75, -INF , P2 ;  /* 0xff8000004b4b7808 */ /* 0x002fe40001000000 */
[----:B------:R-:W-:-:S05]  /*30a0*/  ISETP.GT.AND P2, PT, R45, 0x70, PT ;  /* 0x000000702d00780c */ /* 0x000fca0003f44270 */
[----:B------:R-:W-:Y:S01]  /*30b0*/  MUFU.TANH R52, R52 ;  /* 0x0000003400347308 */ /* 0x000fe20000002400 */
[----:B--2---:R-:W-:Y:S02]  /*30c0*/  FSEL R46, R46, -INF , P3 ;  /* 0xff8000002e2e7808 */ /* 0x004fe40001800000 */
[----:B------:R-:W-:-:S05]  /*30d0*/  ISETP.GT.AND P3, PT, R45, 0x71, PT ;  /* 0x000000712d00780c */ /* 0x000fca0003f64270 */
[----:B------:R-:W1:Y:S01]  /*30e0*/  MUFU.TANH R47, R47 ;  /* 0x0000002f002f7308 */ /* 0x000e620000002400 */
[----:B0-----:R-:W-:Y:S02]  /*30f0*/  FSEL R28, R51, -INF , P4 ;  /* 0xff800000331c7808 */ /* 0x001fe40002000000 */
[----:B------:R-:W-:Y:S02]  /*3100*/  FMNMX.FTZ R51, R58, R29, !PT ;  /* 0x0000001d3a337209 */ /* 0x000fe40007810000 */
[----:B------:R-:W-:-:S03]  /*3110*/  ISETP.GT.AND P4, PT, R45, 0x80, PT ;  /* 0x000000802d00780c */ /* 0x000fc60003f84270 */
[----:B------:R-:W0:Y:S08]  /*3120*/  MUFU.TANH R98, R98 ;  /* 0x0000006200627308 */ /* 0x000e300000002400 */
[----:B------:R2:W3:Y:S01]  /*3130*/  MUFU.TANH R49, R96 ;  /* 0x0000006000317308 */ /* 0x0004e20000002400 */
[----:B-1----:R-:W-:Y:S02]  /*3140*/  FSEL R47, R47, -INF , P6 ;  /* 0xff8000002f2f7808 */ /* 0x002fe40003000000 */
[----:B------:R-:W-:-:S05]  /*3150*/  ISETP.GT.AND P6, PT, R45, 0x78, PT ;  /* 0x000000782d00780c */ /* 0x000fca0003fc4270 */
[----:B------:R-:W1:Y:S01]  /*3160*/  MUFU.TANH R100, R100 ;  /* 0x0000006400647308 */ /* 0x000e620000002400 */
[----:B--2---:R-:W-:Y:S02]  /*3170*/  FSEL R96, R52, -INF , P2 ;  /* 0xff80000034607808 */ /* 0x004fe40001000000 */
[----:B0-----:R-:W-:Y:S02]  /*3180*/  FSEL R98, R98, -INF , P3 ;  /* 0xff80000062627808 */ /* 0x001fe40001800000 */
[----:B------:R-:W-:-:S03]  /*3190*/  FMNMX.FTZ R51, R96, R51, !PT ;  /* 0x0000003360337209 */ /* 0x000fc60007810000 */
[----:B------:R-:W0:Y:S01]  /*31a0*/  MUFU.TANH R57, R57 ;  /* 0x0000003900397308 */ /* 0x000e220000002400 */
[----:B---3--:R-:W-:Y:S02]  /*31b0*/  FSEL R49, R49, -INF , P5 ;  /* 0xff80000031317808 */ /* 0x008fe40002800000 */
[----:B------:R-:W-:Y:S02]  /*31c0*/  ISETP.GT.AND P5, PT, R45, 0x79, PT ;  /* 0x000000792d00780c */ /* 0x000fe40003fa4270 */
[----:B------:R-:W-:-:S03]  /*31d0*/  FMNMX.FTZ R51, R98, R51, !PT ;  /* 0x0000003362337209 */ /* 0x000fc60007810000 */
[----:B------:R-:W2:Y:S01]  /*31e0*/  MUFU.TANH R53, R54 ;  /* 0x0000003600357308 */ /* 0x000ea20000002400 */
[----:B-1----:R-:W-:-:S04]  /*31f0*/  FSEL R100, R100, -INF , P6 ;  /* 0xff80000064647808 */ /* 0x002fc80003000000 */
[----:B------:R-:W-:-:S03]  /*3200*/  FMNMX.FTZ R51, R100, R51, !PT ;  /* 0x0000003364337209 */ /* 0x000fc60007810000 */
[----:B------:R1:W3:Y:S01]  /*3210*/  MUFU.TANH R54, R97 ;  /* 0x0000006100367308 */ /* 0x0002e20000002400 */
[----:B0-----:R-:W-:Y:S01]  /*3220*/  FSEL R102, R57, -INF , P5 ;  /* 0xff80000039667808 */ /* 0x001fe20002800000 */
[----:B------:R-:W-:-:S03]  /*3230*/  FMUL.FTZ R57, R0, R38 ;  /* 0x0000002600397220 */ /* 0x000fc60000410000 */
[----:B------:R-:W-:-:S03]  /*3240*/  FMNMX.FTZ R51, R102, R51, !PT ;  /* 0x0000003366337209 */ /* 0x000fc60007810000 */
[----:B------:R-:W0:Y:S01]  /*3250*/  MUFU.TANH R112, R112 ;  /* 0x0000007000707308 */ /* 0x000e220000002400 */
[----:B--2---:R-:W-:Y:S01]  /*3260*/  FSEL R10, R53, -INF , P2 ;  /* 0xff800000350a7808 */ /* 0x004fe20001000000 */
[----:B-1----:R-:W-:Y:S01]  /*3270*/  FMUL.FTZ R97, R0, R42 ;  /* 0x0000002a00617220 */ /* 0x002fe20000410000 */
[----:B------:R-:W-:-:S05]  /*3280*/  ISETP.GT.AND P2, PT, R45, 0x88, PT ;  /* 0x000000882d00780c */ /* 0x000fca0003f44270 */
[----:B------:R-:W1:Y:S01]  /*3290*/  MUFU.TANH R104, R104 ;  /* 0x0000006800687308 */ /* 0x000e620000002400 */
[----:B---3--:R-:W-:Y:S02]  /*32a0*/  FSEL R29, R54, -INF , P3 ;  /* 0xff800000361d7808 */ /* 0x008fe40001800000 */
[----:B------:R-:W-:-:S05]  /*32b0*/  ISETP.GT.AND P3, PT, R45, 0x81, PT ;  /* 0x000000812d00780c */ /* 0x000fca0003f64270 */
[----:B------:R-:W2:Y:S01]  /*32c0*/  MUFU.TANH R55, R55 ;  /* 0x0000003700377308 */ /* 0x000ea20000002400 */
[----:B0-----:R-:W-:-:S04]  /*32d0*/  FSEL R112, R112, -INF , P4 ;  /* 0xff80000070707808 */ /* 0x001fc80002000000 */
[----:B------:R-:W-:-:S03]  /*32e0*/  FMNMX.FTZ R51, R112, R51, !PT ;  /* 0x0000003370337209 */ /* 0x000fc60007810000 */
[----:B------:R-:W0:Y:S01]  /*32f0*/  MUFU.TANH R32, R32 ;  /* 0x0000002000207308 */ /* 0x000e220000002400 */
[----:B-1----:R-:W-:-:S04]  /*3300*/  FSEL R104, R104, -INF , P3 ;  /* 0xff80000068687808 */ /* 0x002fc80001800000 */
[----:B------:R-:W-:-:S03]  /*3310*/  FMNMX.FTZ R51, R104, R51, !PT ;  /* 0x0000003368337209 */ /* 0x000fc60007810000 */
[----:B------:R-:W-:Y:S01]  /*3320*/  MUFU.TANH R59, R59 ;  /* 0x0000003b003b7308 */ /* 0x000fe20000002400 */
[----:B--2---:R-:W-:Y:S01]  /*3330*/  FSEL R30, R55, -INF , P6 ;  /* 0xff800000371e7808 */ /* 0x004fe20003000000 */
[----:B------:R-:W-:Y:S01]  /*3340*/  FMUL.FTZ R55, R0, R35 ;  /* 0x0000002300377220 */ /* 0x000fe20000410000 */
[----:B------:R-:W-:-:S05]  /*3350*/  ISETP.GT.AND P6, PT, R45, 0x89, PT ;  /* 0x000000892d00780c */ /* 0x000fca0003fc4270 */
[----:B------:R-:W1:Y:S01]  /*3360*/  MUFU.TANH R33, R33 ;  /* 0x0000002100217308 */ /* 0x000e620000002400 */
[----:B0-----:R-:W-:-:S04]  /*3370*/  FSEL R110, R32, -INF , P2 ;  /* 0xff800000206e7808 */ /* 0x001fc80001000000 */
[----:B------:R-:W-:-:S03]  /*3380*/  FMNMX.FTZ R51, R110, R51, !PT ;  /* 0x000000336e337209 */ /* 0x000fc60007810000 */
[----:B------:R-:W0:Y:S08]  /*3390*/  MUFU.TANH R56, R56 ;  /* 0x0000003800387308 */ /* 0x000e300000002400 */
[----:B------:R2:W3:Y:S01]  /*33a0*/  MUFU.TANH R54, R36 ;  /* 0x0000002400367308 */ /* 0x0004e20000002400 */
[----:B-1----:R-:W-:-:S04]  /*33b0*/  FSEL R106, R33, -INF , P6 ;  /* 0xff800000216a7808 */ /* 0x002fc80003000000 */
[----:B------:R-:W-:-:S03]  /*33c0*/  FMNMX.FTZ R51, R106, R51, !PT ;  /* 0x000000336a337209 */ /* 0x000fc60007810000 */
[----:B------:R-:W1:Y:S01]  /*33d0*/  MUFU.TANH R31, R31 ;  /* 0x0000001f001f7308 */ /* 0x000e620000002400 */
[----:B--2---:R-:W-:Y:S01]  /*33e0*/  FSEL R36, R59, -INF , P5 ;  /* 0xff8000003b247808 */ /* 0x004fe20002800000 */
[----:B------:R-:W-:Y:S01]  /*33f0*/  FMUL.FTZ R59, R0, R39 ;  /* 0x00000027003b7220 */ /* 0x000fe20000410000 */
[C---:B------:R-:W-:Y:S02]  /*3400*/  ISETP.GT.AND P5, PT, R45.reuse, 0x90, PT ;  /* 0x000000902d00780c */ /* 0x040fe40003fa4270 */
[----:B0-----:R-:W-:Y:S02]  /*3410*/  FSEL R32, R56, -INF , P4 ;  /* 0xff80000038207808 */ /* 0x001fe40002000000 */
[----:B------:R-:W-:Y:S01]  /*3420*/  ISETP.GT.AND P4, PT, R45, 0x91, PT ;  /* 0x000000912d00780c */ /* 0x000fe20003f84270 */
[----:B------:R-:W0:Y:S01]  /*3430*/  MUFU.TANH R37, R37 ;  /* 0x0000002500257308 */ /* 0x000e220000002400 */
[----:B---3--:R-:W-:-:S04]  /*3440*/  FSEL R54, R54, -INF , P5 ;  /* 0xff80000036367808 */ /* 0x008fc80002800000 */
        /* <DEDUP_REMOVED lines=15> */
[----:B------:R-:W-:Y:S01]  /*3540*/  FMNMX.FTZ R41, R40, R37, !PT ;  /* 0x0000002528297209 */ /* 0x000fe20007810000 */
[----:B------:R-:W-:Y:S02]  /*3550*/  IMAD.U32 R37, RZ, RZ, UR16 ;  /* 0x00000010ff257e24 */ /* 0x000fe4000f8e00ff */
[----:B------:R-:W-:Y:S01]  /*3560*/  MUFU.TANH R59, R59 ;  /* 0x0000003b003b7308 */ /* 0x000fe20000002400 */
[----:B--2---:R-:W-:Y:S01]  /*3570*/  FSEL R55, R55, -INF , P6 ;  /* 0xff80000037377808 */ /* 0x004fe20003000000 */
[----:B------:R-:W0:Y:S06]  /*3580*/  SHFL.BFLY PT, R56, R41, 0x2, 0x1f ;  /* 0x0c401f0029387f89 */ /* 0x000e2c00000e0000 */
[----:B------:R-:W-:Y:S01]  /*3590*/  MUFU.TANH R97, R97 ;  /* 0x0000006100617308 */ /* 0x000fe20000002400 */
[----:B-1----:R-:W-:-:S07]  /*35a0*/  FSEL R57, R57, -INF , P5 ;  /* 0xff80000039397808 */ /* 0x002fce0002800000 */
[----:B------:R-:W-:Y:S01]  /*35b0*/  MUFU.TANH R95, R95 ;  /* 0x0000005f005f7308 */ /* 0x000fe20000002400 */
[----:B0-----:R-:W-:-:S05]  /*35c0*/  FMNMX.FTZ R45, R41, R56, !PT ;  /* 0x00000038292d7209 */ /* 0x001fca0007810000 */
[----:B------:R-:W0:Y:S02]  /*35d0*/  SHFL.BFLY PT, R56, R45, 0x1, 0x1f ;  /* 0x0c201f002d387f89 */ /* 0x000e2400000e0000 */
[----:B0-----:R-:W-:-:S04]  /*35e0*/  FMNMX.FTZ R56, R45, R56, !PT ;  /* 0x000000382d387209 */ /* 0x001fc80007810000 */
[C---:B------:R-:W-:Y:S01]  /*35f0*/  FSETP.NEU.FTZ.AND P0, PT, R56.reuse, -INF , PT ;  /* 0xff8000003800780b */ /* 0x040fe20003f1d000 */
[----:B------:R-:W-:-:S05]  /*3600*/  FFMA.FTZ R37, R56, R37, -8 ;  /* 0xc100000038257423 */ /* 0x000fca0000010025 */
[----:B------:R-:W-:Y:S02]  /*3610*/  FSEL R37, R37, RZ, P0 ;  /* 0x000000ff25257208 */ /* 0x000fe40000000000 */
[----:B------:R-:W-:-:S03]  /*3620*/  ISETP.NE.AND P0, PT, R108, RZ, PT ;  /* 0x000000ff6c00720c */ /* 0x000fc60003f05270 */
        /* <DEDUP_REMOVED lines=28> */
[----:B------:R-:W-:-:S03]  /*37f0*/  FFMA.FTZ R52, R52, UR16, -R37 ;  /* 0x0000001034347c23 */ /* 0x000fc60008010825 */
[----:B------:R-:W-:Y:S02]  /*3800*/  FMNMX.FTZ R80, R78, R21, !PT ;  /* 0x000000154e507209 */ /* 0x000fe40007810000 */
[----:B------:R1:W-:Y:S01]  /*3810*/  MUFU.EX2 R21, R43 ;  /* 0x0000002b00157308 */ /* 0x0003e20000000800 */
[----:B0-----:R-:W-:-:S01]  /*3820*/  FFMA.FTZ R77, R68, UR16, -R37 ;  /* 0x00000010444d7c23 */ /* 0x001fc20008010825 */
[----:B------:R-:W-:Y:S01]  /*3830*/  FMNMX.FTZ R39, R79, R80, !PT ;  /* 0x000000504f277209 */ /* 0x000fe20007810000 */
[----:B------:R-:W-:-:S01]  /*3840*/  FFMA.FTZ R80, R81, UR16, -R37 ;  /* 0x0000001051507c23 */ /* 0x000fc20008010825 */
[----:B------:R-:W-:Y:S02]  /*3850*/  FFMA.FTZ R81, R100, UR16, -R37 ;  /* 0x0000001064517c23 */ /* 0x000fe40008010825 */
[----:B------:R-:W-:Y:S02]  /*3860*/  FMNMX.FTZ R92, R82, R39, !PT ;  /* 0x00000027525c7209 */ /* 0x000fe40007810000 */
[----:B------:R-:W-:Y:S02]  /*3870*/  MUFU.EX2 R35, R35 ;  /* 0x0000002300237308 */ /* 0x000fe40000000800 */
[----:B------:R-:W-:-:S04]  /*3880*/  FMNMX.FTZ R39, R83, R92, !PT ;  /* 0x0000005c53277209 */ /* 0x000fc80007810000 */
[----:B------:R-:W-:Y:S02]  /*3890*/  FMNMX.FTZ R84, R86, R39, !PT ;  /* 0x0000002756547209 */ /* 0x000fe40007810000 */
[----:B------:R0:W-:Y:S02]  /*38a0*/  MUFU.EX2 R39, R45 ;  /* 0x0000002d00277308 */ /* 0x0001e40000000800 */
[----:B------:R-:W-:Y:S01]  /*38b0*/  FMNMX.FTZ R41, R87, R84, !PT ;  /* 0x0000005457297209 */ /* 0x000fe20007810000 */
[--C-:B------:R-:W-:Y:S01]  /*38c0*/  FFMA.FTZ R84, R85, UR16, -R37.reuse ;  /* 0x0000001055547c23 */ /* 0x100fe20008010825 */
[----:B------:R-:W-:-:S02]  /*38d0*/  FFMA.FTZ R85, R112, UR16, -R37 ;  /* 0x0000001070557c23 */ /* 0x000fc40008010825 */
[----:B------:R-:W-:Y:S02]  /*38e0*/  FMNMX.FTZ R92, R90, R41, !PT ;  /* 0x000000295a5c7209 */ /* 0x000fe40007810000 */
[----:B------:R-:W-:Y:S02]  /*38f0*/  MUFU.EX2 R38, R38 ;  /* 0x0000002600267308 */ /* 0x000fe40000000800 */
[----:B------:R-:W-:-:S04]  /*3900*/  FMNMX.FTZ R41, R91, R92, !PT ;  /* 0x0000005c5b297209 */ /* 0x000fc80007810000 */
[----:B------:R-:W-:Y:S02]  /*3910*/  FMNMX.FTZ R88, R62, R41, !PT ;  /* 0x000000293e587209 */ /* 0x000fe40007810000 */
[----:B------:R2:W-:Y:S02]  /*3920*/  MUFU.EX2 R41, R51 ;  /* 0x0000003300297308 */ /* 0x0005e40000000800 */
[----:B-1----:R-:W-:Y:S01]  /*3930*/  FMNMX.FTZ R43, R63, R88, !PT ;  /* 0x000000583f2b7209 */ /* 0x002fe20007810000 */
[--C-:B------:R-:W-:Y:S01]  /*3940*/  FFMA.FTZ R88, R89, UR16, -R37.reuse ;  /* 0x0000001059587c23 */ /* 0x100fe20008010825 */
[----:B------:R-:W-:-:S02]  /*3950*/  FFMA.FTZ R89, R110, UR16, -R37 ;  /* 0x000000106e597c23 */ /* 0x000fc40008010825 */
[----:B------:R-:W-:Y:S02]  /*3960*/  FMNMX.FTZ R92, R66, R43, !PT ;  /* 0x0000002b425c7209 */ /* 0x000fe40007810000 */
[----:B------:R-:W-:Y:S02]  /*3970*/  MUFU.EX2 R9, R9 ;  /* 0x0000000900097308 */ /* 0x000fe40000000800 */
[----:B------:R-:W-:-:S04]  /*3980*/  FMNMX.FTZ R43, R67, R92, !PT ;  /* 0x0000005c432b7209 */ /* 0x000fc80007810000 */
[----:B------:R-:W-:Y:S02]  /*3990*/  FMNMX.FTZ R60, R70, R43, !PT ;  /* 0x0000002b463c7209 */ /* 0x000fe40007810000 */
[----:B------:R-:W-:Y:S02]  /*39a0*/  MUFU.EX2 R43, R53 ;  /* 0x00000035002b7308 */ /* 0x000fe40000000800 */
[----:B0-----:R-:W-:Y:S01]  /*39b0*/  FMNMX.FTZ R45, R71, R60, !PT ;  /* 0x0000003c472d7209 */ /* 0x001fe20007810000 */
        /* <DEDUP_REMOVED lines=8> */
[----:B--2---:R-:W-:Y:S02]  /*3a40*/  FMNMX.FTZ R51, R49, R64, !PT ;  /* 0x0000004031337209 */ /* 0x004fe40007810000 */
[----:B------:R1:W2:Y:S01]  /*3a50*/  MUFU.EX2 R64, R65 ;  /* 0x0000004100407308 */ /* 0x0002a20000000800 */
[----:B0-----:R-:W-:Y:S02]  /*3a60*/  F2FP.SATFINITE.E4M3.F32.PACK_AB_MERGE_C R152, R42, R9, RZ ;  /* 0x000000092a98723e */ /* 0x001fe400048070ff */
[----:B------:R-:W-:Y:S02]  /*3a70*/  FMNMX.FTZ R51, R28, R51, !PT ;  /* 0x000000331c337209 */ /* 0x000fe40007810000 */
[----:B------:R-:W-:Y:S02]  /*3a80*/  F2FP.SATFINITE.E4M3.F32.PACK_AB_MERGE_C R152, R38, R35, R152 ;  /* 0x000000232698723e */ /* 0x000fe40004807098 */
[----:B------:R-:W-:Y:S01]  /*3a90*/  FMNMX.FTZ R68, R10, R51, !PT ;  /* 0x000000330a447209 */ /* 0x000fe20007810000 */
[----:B------:R-:W-:Y:S01]  /*3aa0*/  MUFU.EX2 R11, R11 ;  /* 0x0000000b000b7308 */ /* 0x000fe20000000800 */
[----:B-1----:R-:W-:-:S01]  /*3ab0*/  FFMA.FTZ R65, R44, UR16, -R37 ;  /* 0x000000102c417c23 */ /* 0x002fc20008010825 */
[----:B------:R-:W-:-:S02]  /*3ac0*/  FSEL R44, R97, -INF , P3 ;  /* 0xff800000612c7808 */ /* 0x000fc40001800000 */
[----:B------:R-:W-:Y:S01]  /*3ad0*/  FMNMX.FTZ R53, R29, R68, !PT ;  /* 0x000000441d357209 */ /* 0x000fe20007810000 */
[--C-:B------:R-:W-:Y:S01]  /*3ae0*/  FFMA.FTZ R68, R69, UR16, -R37.reuse ;  /* 0x0000001045447c23 */ /* 0x100fe20008010825 */
[----:B------:R-:W-:-:S02]  /*3af0*/  FFMA.FTZ R69, R72, UR16, -R37 ;  /* 0x0000001048457c23 */ /* 0x000fc40008010825 */
[----:B------:R-:W-:Y:S01]  /*3b00*/  FMNMX.FTZ R53, R30, R53, !PT ;  /* 0x000000351e357209 */ /* 0x000fe20007810000 */
[----:B------:R0:W-:Y:S01]  /*3b10*/  MUFU.EX2 R51, R77 ;  /* 0x0000004d00337308 */ /* 0x0001e20000000800 */
[----:B--2---:R-:W-:Y:S02]  /*3b20*/  F2FP.SATFINITE.E4M3.F32.PACK_AB_MERGE_C R136, R64, R45, RZ ;  /* 0x0000002d4088723e */ /* 0x004fe400048070ff */
[----:B------:R-:W-:-:S04]  /*3b30*/  FMNMX.FTZ R53, R36, R53, !PT ;  /* 0x0000003524357209 */ /* 0x000fc80007810000 */
        /* <DEDUP_REMOVED lines=9> */
[----:B------:R0:W-:Y:S01]  /*3bd0*/  MUFU.EX2 R53, R69 ;  /* 0x0000004500357308 */ /* 0x0001e20000000800 */
[----:B------:R-:W-:Y:S01]  /*3be0*/  FSEL R61, R59, -INF , P4 ;  /* 0xff8000003b3d7808 */ /* 0x000fe20002000000 */
[----:B------:R-:W-:Y:S01]  /*3bf0*/  FFMA.FTZ R96, R104, UR16, -R37 ;  /* 0x0000001068607c23 */ /* 0x000fe20008010825 */
[----:B------:R-:W-:-:S04]  /*3c00*/  FMNMX.FTZ R92, R55, R92, !PT ;  /* 0x0000005c375c7209 */ /* 0x000fc80007810000 */
[----:B------:R-:W-:Y:S01]  /*3c10*/  FMNMX.FTZ R92, R57, R92, !PT ;  /* 0x0000005c395c7209 */ /* 0x000fe20007810000 */
[----:B------:R-:W-:Y:S01]  /*3c20*/  MUFU.EX2 R13, R13 ;  /* 0x0000000d000d7308 */ /* 0x000fe20000000800 */
[----:B0-----:R-:W-:Y:S02]  /*3c30*/  FSEL R69, R95, -INF , P2 ;  /* 0xff8000005f457808 */ /* 0x001fe40001000000 */
[----:B------:R-:W-:Y:S01]  /*3c40*/  FMNMX.FTZ R59, R61, R92, !PT ;  /* 0x0000005c3d3b7209 */ /* 0x000fe20007810000 */
[----:B------:R-:W-:-:S01]  /*3c50*/  FFMA.FTZ R92, R94, UR16, -R37 ;  /* 0x000000105e5c7c23 */ /* 0x000fc20008010825 */
[----:B------:R-:W-:Y:S02]  /*3c60*/  FFMA.FTZ R37, R40, UR16, -R37 ;  /* 0x0000001028257c23 */ /* 0x000fe40008010825 */
[----:B------:R-:W-:Y:S01]  /*3c70*/  FMNMX.FTZ R94, R44, R59, !PT ;  /* 0x0000003b2c5e7209 */ /* 0x000fe20007810000 */
[----:B------:R-:W0:Y:S03]  /*3c80*/  MUFU.EX2 R26, R26 ;  /* 0x0000001a001a7308 */ /* 0x000e260000000800 */
[----:B------:R-:W-:-:S05]  /*3c90*/  FMNMX.FTZ R94, R69, R94, !PT ;  /* 0x0000005e455e7209 */ /* 0x000fca0007810000 */
[----:B------:R-:W1:Y:S01]  /*3ca0*/  SHFL.BFLY PT, R59, R94, 0x2, 0x1f ;  /* 0x0c401f005e3b7f89 */ /* 0x000e6200000e0000 */
[----:B------:R-:W2:Y:S08]  /*3cb0*/  MUFU.EX2 R80, R80 ;  /* 0x0000005000507308 */ /* 0x000eb00000000800 */
[----:B------:R-:W-:Y:S01]  /*3cc0*/  MUFU.EX2 R84, R84 ;  /* 0x0000005400547308 */ /* 0x000fe20000000800 */
[----:B0-----:R-:W-:-:S04]  /*3cd0*/  F2FP.SATFINITE.E4M3.F32.PACK_AB_MERGE_C R154, R26, R13, RZ ;  /* 0x0000000d1a9a723e */ /* 0x001fc800048070ff */
[----:B------:R-:W-:-:S03]  /*3ce0*/  F2FP.SATFINITE.E4M3.F32.PACK_AB_MERGE_C R154, R50, R11, R154 ;  /* 0x0000000b329a723e */ /* 0x000fc6000480709a */
[----:B------:R-:W0:Y:S01]  /*3cf0*/  MUFU.EX2 R88, R88 ;  /* 0x0000005800587308 */ /* 0x000e220000000800 */
[----:B--2---:R-:W-:-:S04]  /*3d00*/  F2FP.SATFINITE.E4M3.F32.PACK_AB_MERGE_C R148, R80, R21, RZ ;  /* 0x000000155094723e */ /* 0x004fc800048070ff */
[----:B------:R-:W-:Y:S02]  /*3d10*/  F2FP.SATFINITE.E4M3.F32.PACK_AB_MERGE_C R148, R76, R15, R148 ;  /* 0x0000000f4c94723e */ /* 0x000fe40004807094 */
[----:B-1----:R-:W-:Y:S01]  /*3d20*/  FMNMX.FTZ R95, R94, R59, !PT ;  /* 0x0000003b5e5f7209 */ /* 0x002fe20007810000 */
[----:B------:R-:W1:Y:S04]  /*3d30*/  MUFU.EX2 R60, R60 ;  /* 0x0000003c003c7308 */ /* 0x000e680000000800 */
[----:B------:R-:W2:Y:S04]  /*3d40*/  SHFL.BFLY PT, R100, R95, 0x1, 0x1f ;  /* 0x0c201f005f647f89 */ /* 0x000ea800000e0000 */
[----:B------:R-:W-:Y:S01]  /*3d50*/  MUFU.EX2 R68, R68 ;  /* 0x0000004400447308 */ /* 0x000fe20000000800 */
[----:B0-----:R-:W-:-:S04]  /*3d60*/  F2FP.SATFINITE.E4M3.F32.PACK_AB_MERGE_C R150, R88, R41, RZ ;  /* 0x000000295896723e */ /* 0x001fc800048070ff */
[----:B------:R-:W-:-:S03]  /*3d70*/  F2FP.SATFINITE.E4M3.F32.PACK_AB_MERGE_C R150, R84, R39, R150 ;  /* 0x000000275496723e */ /* 0x000fc60004807096 */
[----:B------:R-:W0:Y:S01]  /*3d80*/  MUFU.EX2 R72, R72 ;  /* 0x0000004800487308 */ /* 0x000e220000000800 */
[----:B-1----:R-:W-:-:S07]  /*3d90*/  F2FP.SATFINITE.E4M3.F32.PACK_AB_MERGE_C R136, R60, R43, R136 ;  /* 0x0000002b3c88723e */ /* 0x002fce0004807088 */
[----:B------:R-:W-:Y:S01]  /*3da0*/  MUFU.EX2 R65, R65 ;  /* 0x0000004100417308 */ /* 0x000fe20000000800 */
[----:B--2---:R-:W-:Y:S01]  /*3db0*/  FMNMX.FTZ R59, R95, R100, !PT ;  /* 0x000000645f3b7209 */ /* 0x004fe20007810000 */
[----:B------:R-:W-:-:S03]  /*3dc0*/  IMAD.U32 R100, RZ, RZ, UR16 ;  /* 0x00000010ff647e24 */ /* 0x000fc6000f8e00ff */
[C---:B------:R-:W-:Y:S01]  /*3dd0*/  FSETP.NEU.FTZ.AND P2, PT, R59.reuse, -INF , PT ;  /* 0xff8000003b00780b */ /* 0x040fe20003f5d000 */
[----:B------:R-:W-:-:S02]  /*3de0*/  FFMA.FTZ R97, R59, R100, -8 ;  /* 0xc10000003b617423 */ /* 0x000fc40000010064 */
[----:B------:R-:W-:Y:S01]  /*3df0*/  MUFU.EX2 R92, R92 ;  /* 0x0000005c005c7308 */ /* 0x000fe20000000800 */
[----:B0-----:R-:W-:Y:S02]  /*3e00*/  F2FP.SATFINITE.E4M3.F32.PACK_AB_MERGE_C R138, R72, R53, RZ ;  /* 0x00000035488a723e */ /* 0x001fe400048070ff */
[----:B------:R-:W-:Y:S02]  /*3e10*/  FSEL R97, R97, RZ, P2 ;  /* 0x000000ff61617208 */ /* 0x000fe40001000000 */
[----:B------:R-:W-:-:S03]  /*3e20*/  F2FP.SATFINITE.E4M3.F32.PACK_AB_MERGE_C R138, R68, R51, R138 ;  /* 0x00000033448a723e */ /* 0x000fc6000480708a */
        /* <DEDUP_REMOVED lines=28> */
[----:B------:R-:W-:Y:S01]  /*3ff0*/  FFMA.FTZ R83, R83, UR16, -R97 ;  /* 0x0000001053537c23 */ /* 0x000fe20008010861 */
[----:B------:R-:W-:-:S02]  /*4000*/  @!P1 VIADD R46, R6, 0x13240 ;  /* 0x00013240062e9836 */ /* 0x000fc40000000000 */
[----:B------:R-:W-:Y:S01]  /*4010*/  FADD.FTZ R100, R42, R101 ;  /* 0x000000652a647221 */ /* 0x000fe20000010000 */
[----:B------:R-:W-:-:S01]  /*4020*/  FFMA.FTZ R62, R62, UR16, -R97 ;  /* 0x000000103e3e7c23 */ /* 0x000fc20008010861 */
[----:B------:R-:W2:Y:S01]  /*4030*/  MUFU.EX2 R99, R99 ;  /* 0x0000006300637308 */ /* 0x000ea20000000800 */
[----:B0-----:R-:W-:-:S01]  /*4040*/  FADD.FTZ R75, R8, R7 ;  /* 0x00000007084b7221 */ /* 0x001fc20000010000 */
[----:B------:R-:W-:Y:S01]  /*4050*/  FADD.FTZ R101, R11, R100 ;  /* 0x000000640b657221 */ /* 0x000fe20000010000 */
[----:B------:R-:W-:Y:S01]  /*4060*/  @!P1 PRMT R46, RZ, 0x654, R46 ;  /* 0x00000654ff2e9816 */ /* 0x000fe2000000002e */
[--C-:B------:R-:W-:Y:S01]  /*4070*/  FFMA.FTZ R49, R49, UR16, -R97.reuse ;  /* 0x0000001031317c23 */ /* 0x100fe20008010861 */
[----:B------:R-:W-:-:S01]  /*4080*/  FFMA.FTZ R63, R63, UR16, -R97 ;  /* 0x000000103f3f7c23 */ /* 0x000fc20008010861 */
[----:B------:R-:W-:Y:S01]  /*4090*/  FADD.FTZ R100, R50, R101 ;  /* 0x0000006532647221 */ /* 0x000fe20000010000 */
[----:B------:R0:W-:Y:S01]  /*40a0*/  @!P1 SYNCS.ARRIVE.TRANS64.RED.A1T0 RZ, [R46+URZ], RZ ;  /* 0x000000ff2eff99a7 */ /* 0x0001e2000810043f */
[----:B------:R-:W3:Y:S01]  /*40b0*/  MUFU.EX2 R12, R12 ;  /* 0x0000000c000c7308 */ /* 0x000ee20000000800 */
[----:B-1----:R-:W-:-:S01]  /*40c0*/  FADD.FTZ R90, R40, R75 ;  /* 0x0000004b285a7221 */ /* 0x002fc20000010000 */
[----:B------:R-:W-:Y:S01]  /*40d0*/  FADD.FTZ R101, R13, R100 ;  /* 0x000000640d657221 */ /* 0x000fe20000010000 */
[----:B------:R-:W-:-:S01]  /*40e0*/  FFMA.FTZ R47, R47, UR16, -R97 ;  /* 0x000000102f2f7c23 */ /* 0x000fc20008010861 */
[--C-:B------:R-:W-:Y:S01]  /*40f0*/  FFMA.FTZ R36, R36, UR16, -R97.reuse ;  /* 0x0000001024247c23 */ /* 0x100fe20008010861 */
[----:B------:R-:W-:-:S01]  /*4100*/  FFMA.FTZ R32, R32, UR16, -R97 ;  /* 0x0000001020207c23 */ /* 0x000fc20008010861 */
[--C-:B------:R-:W-:Y:S01]  /*4110*/  FFMA.FTZ R34, R34, UR16, -R97.reuse ;  /* 0x0000001022227c23 */ /* 0x100fe20008010861 */
[----:B0-----:R-:W-:-:S01]  /*4120*/  FFMA.FTZ R46, R28, UR16, -R97 ;  /* 0x000000101c2e7c23 */ /* 0x001fc20008010861 */
        /* <DEDUP_REMOVED lines=8> */
[----:B------:R-:W1:Y:S01]  /*41b0*/  MUFU.EX2 R24, R24 ;  /* 0x0000001800187308 */ /* 0x000e620000000800 */
[----:B---3--:R-:W-:-:S01]  /*41c0*/  FADD.FTZ R90, R12, R75 ;  /* 0x0000004b0c5a7221 */ /* 0x008fc20000010000 */
[----:B------:R-:W-:Y:S01]  /*41d0*/  F2FP.SATFINITE.E4M3.F32.PACK_AB_MERGE_C R40, R99, R40, RZ ;  /* 0x000000286328723e */ /* 0x000fe200048070ff */
[--C-:B------:R-:W-:Y:S01]  /*41e0*/  IMAD.MOV.U32 R35, RZ, RZ, R25.reuse ;  /* 0x000000ffff237224 */ /* 0x100fe200078e0019 */
[----:B------:R-:W-:Y:S01]  /*41f0*/  PLOP3.LUT P1, PT, PT, PT, UP0, 0x80, 0x0 ;  /* 0x000000000000781c */ /* 0x000fe20003f2f008 */
[--C-:B------:R-:W-:Y:S01]  /*4200*/  IMAD.MOV.U32 R38, RZ, RZ, R25.reuse ;  /* 0x000000ffff267224 */ /* 0x100fe200078e0019 */
[----:B------:R-:W-:Y:S01]  /*4210*/  F2FP.SATFINITE.E4M3.F32.PACK_AB_MERGE_C R153, R7, R8, R40 ;  /* 0x000000080799723e */ /* 0x000fe20004807028 */
[----:B------:R-:W-:Y:S01]  /*4220*/  IMAD.MOV.U32 R40, RZ, RZ, R25 ;  /* 0x000000ffff287224 */ /* 0x000fe200078e0019 */
[----:B------:R-:W2:Y:S01]  /*4230*/  MUFU.EX2 R93, R93 ;  /* 0x0000005d005d7308 */ /* 0x000ea20000000800 */
[----:B0-----:R-:W-:-:S01]  /*4240*/  FADD.FTZ R75, R95, R90 ;  /* 0x0000005a5f4b7221 */ /* 0x001fc20000010000 */
[----:B------:R-:W-:Y:S01]  /*4250*/  FADD.FTZ R90, R26, R101 ;  /* 0x000000651a5a7221 */ /* 0x000fe20000010000 */
[----:B------:R-:W-:-:S03]  /*4260*/  IMAD.MOV.U32 R50, RZ, RZ, R25 ;  /* 0x000000ffff327224 */ /* 0x000fc600078e0019 */
[----:B------:R-:W-:Y:S02]  /*4270*/  FADD.FTZ R101, R15, R90 ;  /* 0x0000005a0f657221 */ /* 0x000fe40000010000 */
[----:B------:R-:W0:Y:S08]  /*4280*/  MUFU.EX2 R14, R14 ;  /* 0x0000000e000e7308 */ /* 0x000e300000000800 */
[----:B------:R-:W3:Y:S08]  /*4290*/  MUFU.EX2 R27, R27 ;  /* 0x0000001b001b7308 */ /* 0x000ef00000000800 */
[----:B------:R-:W4:Y:S08]  /*42a0*/  MUFU.EX2 R78, R78 ;  /* 0x0000004e004e7308 */ /* 0x000f300000000800 */
[----:B------:R1:W-:Y:S08]  /*42b0*/  MUFU.EX2 R6, R74 ;  /* 0x0000004a00067308 */ /* 0x0003f00000000800 */
[----:B------:R-:W5:Y:S01]  /*42c0*/  MUFU.EX2 R83, R83 ;  /* 0x0000005300537308 */ /* 0x000f620000000800 */
[----:B-1----:R-:W-:-:S01]  /*42d0*/  FADD.FTZ R74, R24, R75 ;  /* 0x0000004b184a7221 */ /* 0x002fc20000010000 */
[----:B--2---:R-:W-:-:S03]  /*42e0*/  F2FP.SATFINITE.E4M3.F32.PACK_AB_MERGE_C R24, R93, R24, RZ ;  /* 0x000000185d18723e */ /* 0x004fc600048070ff */
[----:B------:R-:W-:Y:S01]  /*42f0*/  FADD.FTZ R75, R93, R74 ;  /* 0x0000004a5d4b7221 */ /* 0x000fe20000010000 */
[----:B------:R-:W-:-:S01]  /*4300*/  FFMA.FTZ R74, R29, UR16, -R97 ;  /* 0x000000101d4a7c23 */ /* 0x000fc20008010861 */
[----:B------:R-:W-:Y:S01]  /*4310*/  F2FP.SATFINITE.E4M3.F32.PACK_AB_MERGE_C R155, R95, R12, R24 ;  /* 0x0000000c5f9b723e */ /* 0x000fe20004807018 */
[----:B------:R-:W1:Y:S01]  /*4320*/  MUFU.EX2 R20, R20 ;  /* 0x0000001400147308 */ /* 0x000e620000000800 */
[----:B0-----:R-:W-:-:S01]  /*4330*/  FADD.FTZ R90, R14, R75 ;  /* 0x0000004b0e5a7221 */ /* 0x001fc20000010000 */
[----:B------:R-:W-:Y:S01]  /*4340*/  FFMA.FTZ R75, R30, UR16, -R97 ;  /* 0x000000101e4b7c23 */ /* 0x000fe20008010861 */
[----:B------:R-:W-:-:S01]  /*4350*/  FADD.FTZ R30, R76, R101 ;  /* 0x000000654c1e7221 */ /* 0x000fc20000010000 */
[----:B------:R-:W-:Y:S02]  /*4360*/  IMAD.MOV.U32 R24, RZ, RZ, R25 ;  /* 0x000000ffff187224 */ /* 0x000fe400078e0019 */
[----:B---3--:R-:W-:-:S01]  /*4370*/  FADD.FTZ R101, R27, R90 ;  /* 0x0000005a1b657221 */ /* 0x008fc20000010000 */
[----:B------:R-:W-:Y:S01]  /*4380*/  FADD.FTZ R103, R21, R30 ;  /* 0x0000001e15677221 */ /* 0x000fe20000010000 */
[----:B------:R-:W0:Y:S02]  /*4390*/  MUFU.EX2 R79, R79 ;  /* 0x0000004f004f7308 */ /* 0x000e240000000800 */
[----:B----4-:R-:W-:-:S01]  /*43a0*/  FADD.FTZ R90, R78, R101 ;  /* 0x000000654e5a7221 */ /* 0x010fc20000010000 */
[----:B------:R-:W-:Y:S01]  /*43b0*/  FFMA.FTZ R30, R33, UR16, -R97 ;  /* 0x00000010211e7c23 */ /* 0x000fe20008010861 */
[----:B------:R-:W-:-:S01]  /*43c0*/  FADD.FTZ R100, R80, R103 ;  /* 0x0000006750647221 */ /* 0x000fc20000010000 */
[C---:B-----5:R-:W-:Y:S01]  /*43d0*/  F2FP.SATFINITE.E4M3.F32.PACK_AB_MERGE_C R78, R83.reuse, R78, RZ ;  /* 0x0000004e534e723e */ /* 0x060fe200048070ff */
[----:B------:R-:W-:-:S02]  /*43e0*/  FADD.FTZ R33, R83, R90 ;  /* 0x0000005a53217221 */ /* 0x000fc40000010000 */
[----:B------:R-:W2:Y:S01]  /*43f0*/  MUFU.EX2 R82, R82 ;  /* 0x0000005200527308 */ /* 0x000ea20000000800 */
[----:B------:R-:W-:Y:S01]  /*4400*/  F2FP.SATFINITE.E4M3.F32.PACK_AB_MERGE_C R149, R27, R14, R78 ;  /* 0x0000000e1b95723e */ /* 0x000fe2000480704e */
[----:B------:R-:W-:-:S06]  /*4410*/  IMAD.MOV.U32 R27, RZ, RZ, R25 ;  /* 0x000000ffff1b7224 */ /* 0x000fcc00078e0019 */
[----:B------:R-:W-:Y:S08]  /*4420*/  MUFU.EX2 R87, R87 ;  /* 0x0000005700577308 */ /* 0x000ff00000000800 */
[----:B------:R3:W-:Y:S08]  /*4430*/  MUFU.EX2 R10, R49 ;  /* 0x00000031000a7308 */ /* 0x0007f00000000800 */
[----:B------:R-:W-:Y:S01]  /*4440*/  MUFU.EX2 R62, R62 ;  /* 0x0000003e003e7308 */ /* 0x000fe20000000800 */
[----:B---3--:R-:W-:-:S01]  /*4450*/  FADD.FTZ R49, R39, R100 ;  /* 0x0000006427317221 */ /* 0x008fc20000010000 */
[----:B------:R-:W-:-:S03]  /*4460*/  IMAD.MOV.U32 R39, RZ, RZ, R25 ;  /* 0x000000ffff277224 */ /* 0x000fc600078e0019 */
[----:B------:R-:W-:-:S03]  /*4470*/  FADD.FTZ R90, R84, R49 ;  /* 0x00000031545a7221 */ /* 0x000fc60000010000 */
[----:B------:R1:W3:Y:S01]  /*4480*/  MUFU.EX2 R29, R46 ;  /* 0x0000002e001d7308 */ /* 0x0002e20000000800 */
[----:B------:R-:W-:-:S04]  /*4490*/  FADD.FTZ R101, R41, R90 ;  /* 0x0000005a29657221 */ /* 0x000fc80000010000 */
[----:B------:R-:W-:-:S03]  /*44a0*/  FADD.FTZ R90, R88, R101 ;  /* 0x00000065585a7221 */ /* 0x000fc60000010000 */
[----:B------:R-:W4:Y:S01]  /*44b0*/  MUFU.EX2 R63, R63 ;  /* 0x0000003f003f7308 */ /* 0x000f220000000800 */
[----:B-1----:R-:W-:-:S01]  /*44c0*/  FADD.FTZ R46, R20, R33 ;  /* 0x00000021142e7221 */ /* 0x002fc20000010000 */
[----:B------:R-:W-:Y:S01]  /*44d0*/  FADD.FTZ R97, R43, R90 ;  /* 0x0000005a2b617221 */ /* 0x000fe20000010000 */
[----:B------:R-:W-:Y:S02]  /*44e0*/  IMAD.MOV.U32 R43, RZ, RZ, R25 ;  /* 0x000000ffff2b7224 */ /* 0x000fe400078e0019 */
[----:B0-----:R-:W-:Y:S01]  /*44f0*/  FADD.FTZ R49, R79, R46 ;  /* 0x0000002e4f317221 */ /* 0x001fe20000010000 */
[----:B------:R-:W-:-:S02]  /*4500*/  FADD.FTZ R42, R60, R97 ;  /* 0x000000613c2a7221 */ /* 0x000fc40000010000 */
[----:B------:R-:W0:Y:S01]  /*4510*/  MUFU.EX2 R86, R86 ;  /* 0x0000005600567308 */ /* 0x000e220000000800 */
[----:B--2---:R-:W-:-:S01]  /*4520*/  FADD.FTZ R46, R82, R49 ;  /* 0x00000031522e7221 */ /* 0x004fc20000010000 */
[----:B------:R-:W-:Y:S01]  /*4530*/  FADD.FTZ R21, R45, R42 ;  /* 0x0000002a2d157221 */ /* 0x000fe20000010000 */
[----:B---3--:R-:W-:Y:S01]  /*4540*/  F2FP.SATFINITE.E4M3.F32.PACK_AB_MERGE_C R15, R29, R10, RZ ;  /* 0x0000000a1d0f723e */ /* 0x008fe200048070ff */
[----:B------:R-:W-:-:S02]  /*4550*/  IMAD.MOV.U32 R45, RZ, RZ, R25 ;  /* 0x000000ffff2d7224 */ /* 0x000fc400078e0019 */
[----:B------:R-:W-:-:S01]  /*4560*/  FADD.FTZ R49, R87, R46 ;  /* 0x0000002e57317221 */ /* 0x000fc20000010000 */
[----:B------:R-:W-:Y:S01]  /*4570*/  FADD.FTZ R64, R64, R21 ;  /* 0x0000001540407221 */ /* 0x000fe20000010000 */
[----:B------:R-:W-:Y:S01]  /*4580*/  F2FP.SATFINITE.E4M3.F32.PACK_AB_MERGE_C R82, R87, R82, RZ ;  /* 0x000000525752723e */ /* 0x000fe200048070ff */
[----:B------:R-:W1:Y:S01]  /*4590*/  MUFU.EX2 R91, R91 ;  /* 0x0000005b005b7308 */ /* 0x000e620000000800 */
[----:B------:R-:W-:-:S01]  /*45a0*/  FADD.FTZ R26, R62, R49 ;  /* 0x000000313e1a7221 */ /* 0x000fc20000010000 */
[----:B------:R-:W-:Y:S01]  /*45b0*/  FADD.FTZ R41, R51, R64 ;  /* 0x0000004033297221 */ /* 0x000fe20000010000 */
[----:B------:R-:W-:Y:S01]  /*45c0*/  F2FP.SATFINITE.E4M3.F32.PACK_AB_MERGE_C R151, R79, R20, R82 ;  /* 0x000000144f97723e */ /* 0x000fe20004807052 */
[----:B------:R-:W-:Y:S02]  /*45d0*/  IMAD.MOV.U32 R49, RZ, RZ, R25 ;  /* 0x000000ffff317224 */ /* 0x000fe400078e0019 */
[----:B----4-:R-:W-:-:S01]  /*45e0*/  FADD.FTZ R13, R63, R26 ;  /* 0x0000001a3f0d7221 */ /* 0x010fc20000010000 */
[----:B------:R-:W-:Y:S01]  /*45f0*/  MOV R46, R25 ;  /* 0x00000019002e7202 */ /* 0x000fe20000000f00 */
[----:B------:R-:W-:Y:S01]  /*4600*/  IMAD.MOV.U32 R51, RZ, RZ, R25 ;  /* 0x000000ffff337224 */ /* 0x000fe200078e0019 */
[----:B------:R-:W2:Y:S01]  /*4610*/  MUFU.EX2 R66, R66 ;  /* 0x0000004200427308 */ /* 0x000ea20000000800 */
[----:B0-----:R-:W-:-:S07]  /*4620*/  FADD.FTZ R42, R86, R13 ;  /* 0x0000000d562a7221 */ /* 0x001fce0000010000 */
[----:B------:R-:W0:Y:S01]  /*4630*/  MUFU.EX2 R67, R67 ;  /* 0x0000004300437308 */ /* 0x000e220000000800 */
[----:B-1----:R-:W-:-:S01]  /*4640*/  FADD.FTZ R21, R91, R42 ;  /* 0x0000002a5b157221 */ /* 0x002fc20000010000 */
[----:B------:R-:W-:Y:S01]  /*4650*/  FADD.FTZ R42, R68, R41 ;  /* 0x00000029442a7221 */ /* 0x000fe20000010000 */
[----:B------:R-:W-:-:S03]  /*4660*/  F2FP.SATFINITE.E4M3.F32.PACK_AB_MERGE_C R86, R91, R86, RZ ;  /* 0x000000565b56723e */ /* 0x000fc600048070ff */
[----:B------:R-:W-:Y:S01]  /*4670*/  FADD.FTZ R41, R53, R42 ;  /* 0x0000002a35297221 */ /* 0x000fe20000010000 */
[----:B------:R-:W-:Y:S01]  /*4680*/  F2FP.SATFINITE.E4M3.F32.PACK_AB_MERGE_C R137, R63, R62, R86 ;  /* 0x0000003e3f89723e */ /* 0x000fe20004807056 */
[----:B------:R-:W1:Y:S01]  /*4690*/  MUFU.EX2 R70, R70 ;  /* 0x0000004600467308 */ /* 0x000e620000000800 */
[----:B------:R-:W-:Y:S02]  /*46a0*/  IMAD.MOV.U32 R42, RZ, RZ, R25 ;  /* 0x000000ffff2a7224 */ /* 0x000fe400078e0019 */
[----:B------:R-:W-:Y:S01]  /*46b0*/  FADD.FTZ R72, R72, R41 ;  /* 0x0000002948487221 */ /* 0x000fe20000010000 */
[--C-:B------:R-:W-:Y:S02]  /*46c0*/  IMAD.MOV.U32 R41, RZ, RZ, R25.reuse ;  /* 0x000000ffff297224 */ /* 0x100fe400078e0019 */
[----:B------:R-:W-:Y:S02]  /*46d0*/  IMAD.MOV.U32 R53, RZ, RZ, R25 ;  /* 0x000000ffff357224 */ /* 0x000fe400078e0019 */
[----:B------:R-:W3:Y:S08]  /*46e0*/  MUFU.EX2 R71, R71 ;  /* 0x0000004700477308 */ /* 0x000ef00000000800 */
[----:B------:R2:W-:Y:S08]  /*46f0*/  MUFU.EX2 R26, R36 ;  /* 0x00000024001a7308 */ /* 0x0005f00000000800 */
[----:B------:R-:W4:Y:S01]  /*4700*/  MUFU.EX2 R47, R47 ;  /* 0x0000002f002f7308 */ /* 0x000f220000000800 */
[----:B--2---:R-:W-:-:S04]  /*4710*/  FADD.FTZ R36, R66, R21 ;  /* 0x0000001542247221 */ /* 0x004fc80000010000 */
[----:B0-----:R-:W-:-:S03]  /*4720*/  FADD.FTZ R21, R67, R36 ;  /* 0x0000002443157221 */ /* 0x001fc60000010000 */
[----:B------:R1:W-:Y:S08]  /*4730*/  MUFU.EX2 R13, R32 ;  /* 0x00000020000d7308 */ /* 0x0003f00000000800 */
[----:B------:R-:W0:Y:S01]  /*4740*/  MUFU.EX2 R73, R73 ;  /* 0x0000004900497308 */ /* 0x000e220000000800 */
[----:B-1----:R-:W-:-:S01]  /*4750*/  FADD.FTZ R32, R70, R21 ;  /* 0x0000001546207221 */ /* 0x002fc20000010000 */
[----:B---3--:R-:W-:Y:S01]  /*4760*/  F2FP.SATFINITE.E4M3.F32.PACK_AB_MERGE_C R70, R71, R70, RZ ;  /* 0x000000464746723e */ /* 0x008fe200048070ff */
[----:B------:R-:W-:-:S01]  /*4770*/  FADD.FTZ R21, R65, R72 ;  /* 0x0000004841157221 */ /* 0x000fc20000010000 */
[----:B----4-:R-:W-:Y:S01]  /*4780*/  F2FP.SATFINITE.E4M3.F32.PACK_AB_MERGE_C R141, R47, R6, R15 ;  /* 0x000000062f8d723e */ /* 0x010fe2000480700f */
[----:B------:R-:W-:-:S01]  /*4790*/  FADD.FTZ R71, R71, R32 ;  /* 0x0000002047477221 */ /* 0x000fc20000010000 */
[----:B------:R-:W-:Y:S01]  /*47a0*/  F2FP.SATFINITE.E4M3.F32.PACK_AB_MERGE_C R139, R67, R66, R70 ;  /* 0x00000042438b723e */ /* 0x000fe20004807046 */
[----:B------:R-:W-:-:S01]  /*47b0*/  FADD.FTZ R21, R92, R21 ;  /* 0x000000155c157221 */ /* 0x000fc20000010000 */
[----:B------:R-:W1:Y:S01]  /*47c0*/  MUFU.EX2 R58, R58 ;  /* 0x0000003a003a7308 */ /* 0x000e620000000800 */
[----:B------:R-:W-:-:S04]  /*47d0*/  FADD.FTZ R32, R6, R71 ;  /* 0x0000004706207221 */ /* 0x000fc80000010000 */
[----:B------:R-:W-:Y:S01]  /*47e0*/  FADD.FTZ R11, R47, R32 ;  /* 0x000000202f0b7221 */ /* 0x000fe20000010000 */
[----:B------:R-:W-:-:S01]  /*47f0*/  FADD.FTZ R32, R48, R21 ;  /* 0x0000001530207221 */ /* 0x000fc20000010000 */
[----:B------:R-:W-:Y:S01]  /*4800*/  IMAD.MOV.U32 R47, RZ, RZ, R25 ;  /* 0x000000ffff2f7224 */ /* 0x000fe200078e0019 */
[----:B------:R-:W2:Y:S01]  /*4810*/  MUFU.EX2 R28, R28 ;  /* 0x0000001c001c7308 */ /* 0x000ea20000000800 */
[----:B------:R-:W-:-:S01]  /*4820*/  FADD.FTZ R36, R10, R11 ;  /* 0x0000000b0a247221 */ /* 0x000fc20000010000 */
[C---:B0-----:R-:W-:Y:S01]  /*4830*/  F2FP.SATFINITE.E4M3.F32.PACK_AB_MERGE_C R140, R73.reuse, R48, RZ ;  /* 0x00000030498c723e */ /* 0x041fe200048070ff */
[----:B------:R-:W-:-:S01]  /*4840*/  FADD.FTZ R73, R73, R32 ;  /* 0x0000002049497221 */ /* 0x000fc20000010000 */
[----:B------:R-:W-:Y:S02]  /*4850*/  IMAD.MOV.U32 R48, RZ, RZ, R25 ;  /* 0x000000ffff307224 */ /* 0x000fe400078e0019 */
[----:B------:R-:W-:-:S01]  /*4860*/  FADD.FTZ R29, R29, R36 ;  /* 0x000000241d1d7221 */ /* 0x000fc20000010000 */
[----:B------:R-:W-:Y:S01]  /*4870*/  F2FP.SATFINITE.E4M3.F32.PACK_AB_MERGE_C R140, R92, R65, R140 ;  /* 0x000000415c8c723e */ /* 0x000fe2000480708c */
[----:B------:R-:W0:Y:S01]  /*4880*/  MUFU.EX2 R77, R77 ;  /* 0x0000004d004d7308 */ /* 0x000e220000000800 */
[----:B-1----:R-:W-:-:S07]  /*4890*/  FADD.FTZ R10, R58, R73 ;  /* 0x000000493a0a7221 */ /* 0x002fce0000010000 */
[----:B------:R-:W1:Y:S01]  /*48a0*/  MUFU.EX2 R33, R74 ;  /* 0x0000004a00217308 */ /* 0x000e620000000800 */
[----:B--2---:R-:W-:-:S01]  /*48b0*/  FADD.FTZ R32, R28, R29 ;  /* 0x0000001d1c207221 */ /* 0x004fc20000010000 */
[----:B------:R-:W-:-:S06]  /*48c0*/  IMAD.MOV.U32 R29, RZ, RZ, R25 ;  /* 0x000000ffff1d7224 */ /* 0x000fcc00078e0019 */
[----:B------:R-:W-:Y:S01]  /*48d0*/  MUFU.EX2 R81, R81 ;  /* 0x0000005100517308 */ /* 0x000fe20000000800 */
[----:B0-----:R-:W-:-:S07]  /*48e0*/  FADD.FTZ R36, R77, R10 ;  /* 0x0000000a4d247221 */ /* 0x001fce0000010000 */
[----:B------:R-:W0:Y:S01]  /*48f0*/  MUFU.EX2 R94, R102 ;  /* 0x00000066005e7308 */ /* 0x000e220000000800 */
[----:B-1----:R-:W-:-:S07]  /*4900*/  FADD.FTZ R32, R33, R32 ;  /* 0x0000002021207221 */ /* 0x002fce0000010000 */
[----:B------:R-:W1:Y:S08]  /*4910*/  MUFU.EX2 R9, R75 ;  /* 0x0000004b00097308 */ /* 0x000e700000000800 */
[----:B------:R-:W-:Y:S01]  /*4920*/  MUFU.EX2 R89, R89 ;  /* 0x0000005900597308 */ /* 0x000fe20000000800 */
[----:B0-----:R-:W-:Y:S01]  /*4930*/  F2FP.SATFINITE.E4M3.F32.PACK_AB_MERGE_C R142, R94, R81, RZ ;  /* 0x000000515e8e723e */ /* 0x001fe200048070ff */
[----:B------:R-:W-:Y:S01]  /*4940*/  FADD.FTZ R81, R81, R36 ;  /* 0x0000002451517221 */ /* 0x000fe20000010000 */
[----:B------:R-:W-:-:S02]  /*4950*/  IMAD.MOV.U32 R36, RZ, RZ, R25 ;  /* 0x000000ffff247224 */ /* 0x000fc400078e0019 */
[----:B------:R-:W-:Y:S01]  /*4960*/  F2FP.SATFINITE.E4M3.F32.PACK_AB_MERGE_C R142, R77, R58, R142 ;  /* 0x0000003a4d8e723e */ /* 0x000fe2000480708e */
[----:B------:R-:W-:-:S02]  /*4970*/  FADD.FTZ R94, R94, R81 ;  /* 0x000000515e5e7221 */ /* 0x000fc40000010000 */
[----:B------:R-:W0:Y:S01]  /*4980*/  MUFU.EX2 R98, R98 ;  /* 0x0000006200627308 */ /* 0x000e220000000800 */
[----:B-1----:R-:W-:-:S01]  /*4990*/  FADD.FTZ R11, R9, R32 ;  /* 0x00000020090b7221 */ /* 0x002fc20000010000 */
[C---:B------:R-:W-:Y:S01]  /*49a0*/  F2FP.SATFINITE.E4M3.F32.PACK_AB_MERGE_C R21, R26.reuse, R9, RZ ;  /* 0x000000091a15723e */ /* 0x040fe200048070ff */
[----:B------:R-:W-:Y:S02]  /*49b0*/  IMAD.MOV.U32 R32, RZ, RZ, R25 ;  /* 0x000000ffff207224 */ /* 0x000fe400078e0019 */
[----:B------:R-:W-:Y:S01]  /*49c0*/  FADD.FTZ R26, R26, R11 ;  /* 0x0000000b1a1a7221 */ /* 0x000fe20000010000 */
[----:B------:R-:W-:Y:S01]  /*49d0*/  F2FP.SATFINITE.E4M3.F32.PACK_AB_MERGE_C R143, R33, R28, R21 ;  /* 0x0000001c218f723e */ /* 0x000fe20004807015 */
[----:B------:R-:W-:Y:S01]  /*49e0*/  IMAD.MOV.U32 R28, RZ, RZ, R25 ;  /* 0x000000ffff1c7224 */ /* 0x000fe200078e0019 */
[----:B------:R-:W1:Y:S01]  /*49f0*/  MUFU.EX2 R85, R85 ;  /* 0x0000005500557308 */ /* 0x000e620000000800 */
[----:B------:R-:W-:-:S01]  /*4a00*/  FADD.FTZ R9, R13, R26 ;  /* 0x0000001a0d097221 */ /* 0x000fc20000010000 */
[----:B------:R-:W-:-:S02]  /*4a10*/  IMAD.MOV.U32 R26, RZ, RZ, R25 ;  /* 0x000000ffff1a7224 */ /* 0x000fc400078e0019 */
[----:B------:R-:W-:-:S04]  /*4a20*/  IMAD.MOV.U32 R33, RZ, RZ, R25 ;  /* 0x000000ffff217224 */ /* 0x000fc800078e0019 */
        /* <DEDUP_REMOVED lines=9> */
[----:B0-----:R-:W-:-:S01]  /*4ac0*/  FADD.FTZ R9, R30, R9 ;  /* 0x000000091e097221 */ /* 0x001fc20000010000 */
[----:B------:R-:W-:-:S06]  /*4ad0*/  FADD.FTZ R89, R98, R89 ;  /* 0x0000005962597221 */ /* 0x000fcc0000010000 */
[----:B------:R-:W-:Y:S01]  /*4ae0*/  MUFU.EX2 R52, R52 ;  /* 0x0000003400347308 */ /* 0x000fe20000000800 */
[----:B-1----:R-:W-:-:S07]  /*4af0*/  FADD.FTZ R8, R34, R9 ;  /* 0x0000000922087221 */ /* 0x002fce0000010000 */
[----:B------:R-:W0:Y:S01]  /*4b00*/  MUFU.EX2 R37, R37 ;  /* 0x0000002500257308 */ /* 0x000e220000000800 */
[----:B--2---:R-:W-:-:S01]  /*4b10*/  FADD.FTZ R8, R55, R8 ;  /* 0x0000000837087221 */ /* 0x004fc20000010000 */
[----:B------:R-:W-:Y:S01]  /*4b20*/  F2FP.SATFINITE.E4M3.F32.PACK_AB_MERGE_C R34, R55, R34, RZ ;  /* 0x000000223722723e */ /* 0x000fe200048070ff */
[----:B------:R-:W-:-:S03]  /*4b30*/  IMAD.MOV.U32 R55, RZ, RZ, R25 ;  /* 0x000000ffff377224 */ /* 0x000fc600078e0019 */
[----:B------:R-:W-:Y:S01]  /*4b40*/  F2FP.SATFINITE.E4M3.F32.PACK_AB_MERGE_C R145, R30, R13, R34 ;  /* 0x0000000d1e91723e */ /* 0x000fe20004807022 */
[----:B------:R-:W-:Y:S01]  /*4b50*/  IMAD.MOV.U32 R34, RZ, RZ, R25 ;  /* 0x000000ffff227224 */ /* 0x000fe200078e0019 */
[----:B------:R-:W1:Y:S01]  /*4b60*/  MUFU.EX2 R54, R54 ;  /* 0x0000003600367308 */ /* 0x000e620000000800 */
[----:B------:R-:W-:-:S07]  /*4b70*/  MOV R30, R25 ;  /* 0x00000019001e7202 */ /* 0x000fce0000000f00 */
        /* <DEDUP_REMOVED lines=8> */
[----:B------:R-:W-:Y:S01]  /*4c00*/  FADD.FTZ R31, R31, R12 ;  /* 0x0000000c1f1f7221 */ /* 0x000fe20000010000 */
[----:B------:R-:W-:-:S03]  /*4c10*/  IMAD.MOV.U32 R54, RZ, RZ, R25 ;  /* 0x000000ffff367224 */ /* 0x000fc600078e0019 */
[----:B------:R-:W-:Y:S01]  /*4c20*/  FADD.FTZ R6, R52, R31 ;  /* 0x0000001f34067221 */ /* 0x000fe20000010000 */
[----:B------:R-:W-:Y:S01]  /*4c30*/  IMAD.MOV.U32 R31, RZ, RZ, R25 ;  /* 0x000000ffff1f7224 */ /* 0x000fe200078e0019 */
[----:B------:R-:W0:Y:S01]  /*4c40*/  MUFU.EX2 R69, R69 ;  /* 0x0000004500457308 */ /* 0x000e220000000800 */
[----:B-1----:R-:W-:-:S01]  /*4c50*/  FADD.FTZ R7, R10, R7 ;  /* 0x000000070a077221 */ /* 0x002fc20000010000 */
[----:B------:R-:W-:Y:S01]  /*4c60*/  FADD.FTZ R6, R37, R6 ;  /* 0x0000000625067221 */ /* 0x000fe20000010000 */
[--C-:B------:R-:W-:Y:S02]  /*4c70*/  IMAD.MOV.U32 R37, RZ, RZ, R25.reuse ;  /* 0x000000ffff257224 */ /* 0x100fe400078e0019 */
[----:B------:R-:W-:Y:S01]  /*4c80*/  IMAD.MOV.U32 R52, RZ, RZ, R25 ;  /* 0x000000ffff347224 */ /* 0x000fe200078e0019 */
[----:B0-----:R-:W-:Y:S01]  /*4c90*/  F2FP.SATFINITE.E4M3.F32.PACK_AB_MERGE_C R8, R69, R44, RZ ;  /* 0x0000002c4508723e */ /* 0x001fe200048070ff */
[----:B------:R-:W-:-:S03]  /*4ca0*/  FADD.FTZ R44, R44, R7 ;  /* 0x000000072c2c7221 */ /* 0x000fc60000010000 */
[----:B------:R-:W-:Y:S01]  /*4cb0*/  F2FP.SATFINITE.E4M3.F32.PACK_AB_MERGE_C R147, R10, R57, R8 ;  /* 0x000000390a93723e */ /* 0x000fe20004807008 */
[----:B------:R-:W-:-:S01]  /*4cc0*/  FADD.FTZ R7, R69, R44 ;  /* 0x0000002c45077221 */ /* 0x000fc20000010000 */
        /* <DEDUP_REMOVED lines=23> */
.L_x_11308:
[----:B------:R-:W-:-:S04]  /*4e40*/  UISETP.NE.AND UP0, UPT, UR18, 0x1, UPT ;  /* 0x000000011200788c */ /* 0x000fc8000bf05270 */
[----:B------:R-:W-:-:S04]  /*4e50*/  USEL UR41, URZ, 0x1, UP0 ;  /* 0x000000013f297887 */ /* 0x000fc80008000000 */
[----:B------:R-:W-:Y:S01]  /*4e60*/  ULOP3.LUT UR41, UR19, UR41, URZ, 0x3c, !UPT ;  /* 0x0000002913297292 */ /* 0x000fe2000f8e3c3f */
[----:B------:R-:W-:Y:S11]  /*4e70*/  @!P0 BRA `(.L_x_11299) ;  /* 0x0000000000048947 */ /* 0x000ff60003800000 */
[----:B------:R-:W-:Y:S01]  /*4e80*/  BPT.TRAP 0x1 ;  /* 0x000000040000795c */ /* 0x000fe20000300000 */
.L_x_11299:
        /* <DEDUP_REMOVED lines=14> */
.L_x_11300:
[----:B-1----:R-:W-:Y:S05]  /*4f70*/  @P1 BRA `(.L_x_11301) ;  /* 0x0000000000081947 */ /* 0x002fea0003800000 */
[----:B------:R-:W1:Y:S02]  /*4f80*/  SYNCS.PHASECHK.TRANS64.TRYWAIT P1, [R10+URZ+0x13230], R11 ;  /* 0x0132300b0a0075a7 */ /* 0x000e64000802017f */
[----:B-1----:R-:W-:Y:S05]  /*4f90*/  @!P1 BRA `(.L_x_11302) ;  /* 0x000000b0000c9947 */ /* 0x002fea0003800000 */
.L_x_11301:
        /* <DEDUP_REMOVED lines=9> */
[----:B------:R-:W-:-:S04]  /*5030*/  UMOV UR7, 0x80000020 ;  /* 0x8000002000077882 */ /* 0x000fc80000000000 */
[----:B------:R-:W-:-:S04]  /*5040*/  UIMAD UR20, UR42, 0x280, UR20 ;  /* 0x000002802a1478a4 */ /* 0x000fc8000f8e0214 */
[----:B------:R-:W-:Y:S02]  /*5050*/  UIADD3 UR10, UR20, 0x80, URZ ;  /* 0x00000080140a7890 */ /* 0x000fe4000fffe03f */
[----:B------:R-:W-:Y:S02]  /*5060*/  UIADD3 UR14, UR20, 0x100, URZ ;  /* 0x00000100140e7890 */ /* 0x000fe4000fffe03f */
[----:B------:R-:W-:Y:S01]  /*5070*/  UMOV UR38, UR20 ;  /* 0x0000001400267c82 */ /* 0x000fe20008000000 */
[----:B------:R-:W-:Y:S01]  /*5080*/  UIADD3 UR6, UR20, 0x200, URZ ;  /* 0x0000020014067890 */ /* 0x000fe2000fffe03f */
        /* <DEDUP_REMOVED lines=49> */
.L_x_11303:
[----:B------:R-:W-:Y:S01]  /*53a0*/  R2UR UR9, R2 ;  /* 0x00000000020972ca */ /* 0x000fe200000e0000 */
[----:B01----:R-:W-:-:S05]  /*53b0*/  IMAD.U32 R11, RZ, RZ, UR19 ;  /* 0x00000013ff0b7e24 */ /* 0x003fca000f8e00ff */
[----:B------:R-:W-:-:S07]  /*53c0*/  SHF.L.U32 R11, R11, 0x1f, RZ ;  /* 0x0000001f0b0b7819 */ /* 0x000fce00000006ff */
[----:B------:R-:W-:-:S09]  /*53d0*/  ULEA UR9, UR18, UR9, 0x3 ;  /* 0x0000000912097291 */ /* 0x000fd2000f8e183f */
[----:B------:R0:W1:Y:S01]  /*53e0*/  SYNCS.PHASECHK.TRANS64.TRYWAIT P1, [UR9+0x13250], R11 ;  /* 0x0132500bff0075a7 */ /* 0x0000620008020149 */
[----:B------:R-:W-:Y:S05]  /*53f0*/  @!P0 BRA `(.L_x_11304) ;  /* 0x0000000000048947 */ /* 0x000fea0003800000 */
[----:B------:R-:W-:Y:S01]  /*5400*/  BPT.TRAP 0x1 ;  /* 0x000000040000795c */ /* 0x000fe20000300000 */
.L_x_11304:
[----:B-1----:R-:W-:Y:S05]  /*5410*/  @P1 BRA `(.L_x_11305) ;  /* 0x0000000000081947 */ /* 0x002fea0003800000 */
[----:B------:R-:W1:Y:S02]  /*5420*/  SYNCS.PHASECHK.TRANS64.TRYWAIT P1, [UR9+0x13250], R11 ;  /* 0x0132500bff0075a7 */ /* 0x000e640008020149 */
[----:B-1----:R-:W-:Y:S05]  /*5430*/  @!P1 BRA `(.L_x_11306) ;  /* 0x000000a800f89947 */ /* 0x002fea0003800000 */
.L_x_11305:
[C---:B01----:R-:W-:Y:S01]  /*5440*/  FMUL.FTZ R11, R0.reuse, R120 ;  /* 0x00000078000b7220 */ /* 0x043fe20000410000 */
[----:B------:R-:W-:Y:S01]  /*5450*/  FMUL.FTZ R13, R0, R122 ;  /* 0x0000007a000d7220 */ /* 0x000fe20000410000 */
[----:B------:R-:W-:Y:S01]  /*5460*/  R2UR UR6, R2 ;  /* 0x00000000020672ca */ /* 0x000fe200000e0000 */
        /* <DEDUP_REMOVED lines=12> */
[----:B------:R-:W-:Y:S01]  /*5530*/  UIADD3 UR6, UR6, 0x1000, URZ ;  /* 0x0000100006067890 */ /* 0x000fe2000fffe03f */
[C---:B------:R-:W-:Y:S01]  /*5540*/  FMUL.FTZ R125, R0.reuse, R132 ;  /* 0x00000084007d7220 */ /* 0x040fe20000410000 */
[C---:B------:R-:W-:Y:S01]  /*5550*/  FMUL.FTZ R127, R0.reuse, R134 ;  /* 0x00000086007f7220 */ /* 0x040fe20000410000 */
[C---:B------:R-:W-:Y:S01]  /*5560*/  FMUL.FTZ R126, R0.reuse, R133 ;  /* 0x00000085007e7220 */ /* 0x040fe20000410000 */
[----:B------:R-:W-:Y:S01]  /*5570*/  USHF.R.U32.HI UR6, URZ, 0x4, UR6 ;  /* 0x000000043f067899 */ /* 0x000fe20008011606 */
[C---:B------:R-:W-:Y:S01]  /*5580*/  FMUL.FTZ R128, R0.reuse, R135 ;  /* 0x0000008700807220 */ /* 0x040fe20000410000 */
[C---:B------:R-:W-:Y:S01]  /*5590*/  FMUL.FTZ R104, R0.reuse, R104 ;  /* 0x0000006800687220 */ /* 0x040fe20000410000 */
[----:B------:R-:W2:Y:S01]  /*55a0*/  MUFU.TANH R12, R12 ;  /* 0x0000000c000c7308 */ /* 0x000ea20000002400 */
[----:B------:R-:W-:Y:S01]  /*55b0*/  ULOP3.LUT UR6, UR6, 0x3fff, URZ, 0xc0, !UPT ;  /* 0x00003fff06067892 */ /* 0x000fe2000f8ec03f */
[----:B0-----:R-:W-:Y:S01]  /*55c0*/  FMNMX.FTZ R130, R11, R9, !PT ;  /* 0x000000090b827209 */ /* 0x001fe20007810000 */
[C---:B------:R-:W-:Y:S01]  /*55d0*/  FMUL.FTZ R106, R0.reuse, R106 ;  /* 0x0000006a006a7220 */ /* 0x040fe20000410000 */
[----:B------:R-:W-:Y:S01]  /*55e0*/  WARPGROUP.ARRIVE ;  /* 0x00000000000079c5 */ /* 0x000fe20000000000 */
[----:B------:R-:W-:Y:S01]  /*55f0*/  ULOP3.LUT UR6, UR6, 0x10000, URZ, 0xfc, !UPT ;  /* 0x0001000006067892 */ /* 0x000fe2000f8efc3f */
[C---:B------:R-:W-:Y:S01]  /*5600*/  FMUL.FTZ R105, R0.reuse, R105 ;  /* 0x0000006900697220 */ /* 0x040fe20000410000 */
[C---:B------:R-:W-:Y:S01]  /*5610*/  FMUL.FTZ R107, R0.reuse, R107 ;  /* 0x0000006b006b7220 */ /* 0x040fe20000410000 */
[----:B------:R-:W0:Y:S01]  /*5620*/  MUFU.TANH R14, R14 ;  /* 0x0000000e000e7308 */ /* 0x000e220000002400 */
[----:B-1----:R-:W-:Y:S01]  /*5630*/  FMNMX.FTZ R131, R13, R8, !PT ;  /* 0x000000080d837209 */ /* 0x002fe20007810000 */
[----:B------:R-:W-:Y:S01]  /*5640*/  UIMAD UR8, UR18, 0x280, UR6 ;  /* 0x00000280120878a4 */ /* 0x000fe2000f8e0206 */
[C---:B------:R-:W-:Y:S01]  /*5650*/  FMUL.FTZ R129, R0.reuse, R56 ;  /* 0x0000003800817220 */ /* 0x040fe20000410000 */
[----:B------:R-:W-:Y:S01]  /*5660*/  UMOV UR7, 0xc0000010 ;  /* 0xc000001000077882 */ /* 0x000fe20000000000 */
[C---:B------:R-:W-:Y:S01]  /*5670*/  FMUL.FTZ R108, R0.reuse, R108 ;  /* 0x0000006c006c7220 */ /* 0x040fe20000410000 */
[C---:B------:R-:W-:Y:S01]  /*5680*/  FMUL.FTZ R110, R0.reuse, R110 ;  /* 0x0000006e006e7220 */ /* 0x040fe20000410000 */
[----:B------:R-:W-:Y:S01]  /*5690*/  FMUL.FTZ R109, R0, R109 ;  /* 0x0000006d006d7220 */ /* 0x000fe20000410000 */
[----:B------:R-:W1:Y:S01]  /*56a0*/  MUFU.TANH R15, R15 ;  /* 0x0000000f000f7308 */ /* 0x000e620000002400 */
[----:B--2---:R-:W-:Y:S01]  /*56b0*/  FMNMX.FTZ R130, R12, R130, !PT ;  /* 0x000000820c827209 */ /* 0x004fe20007810000 */
[----:B------:R-:W-:Y:S01]  /*56c0*/  UMOV UR6, UR8 ;  /* 0x0000000800067c82 */ /* 0x000fe20008000000 */
[C---:B------:R-:W-:Y:S01]  /*56d0*/  FMUL.FTZ R111, R0.reuse, R111 ;  /* 0x0000006f006f7220 */ /* 0x040fe20000410000 */
[----:B------:R-:W-:Y:S01]  /*56e0*/  QGMMA.64x64x32.F32.E4M3.E4M3 R24, R152, gdesc[UR4], R24, gsb0 ;  /* 0x00e0000498187df3 */ /* 0x000fe20008000818 */
        /* <DEDUP_REMOVED lines=38> */
[----:B------:R-:W-:Y:S01]  /*5950*/  UIADD3 UR6, UR8, 0x80, URZ ;  /* 0x0000008008067890 */ /* 0x000fe2000fffe03f */
[C---:B------:R-:W-:Y:S01]  /*5960*/  FMUL.FTZ R76, R0.reuse, R76 ;  /* 0x0000004c004c7220 */ /* 0x040fe20000410000 */
[C---:B------:R-:W-:Y:S01]  /*5970*/  FMUL.FTZ R78, R0.reuse, R78 ;  /* 0x0000004e004e7220 */ /* 0x040fe20000410000 */
[C---:B------:R-:W-:Y:S01]  /*5980*/  FMUL.FTZ R77, R0.reuse, R77 ;  /* 0x0000004d004d7220 */ /* 0x040fe20000410000 */
[C---:B------:R-:W-:Y:S01]  /*5990*/  FMUL.FTZ R79, R0.reuse, R79 ;  /* 0x0000004f004f7220 */ /* 0x040fe20000410000 */
[----:B------:R-:W1:Y:S01]  /*59a0*/  MUFU.TANH R122, R122 ;  /* 0x0000007a007a7308 */ /* 0x000e620000002400 */
[----:B--2---:R-:W-:Y:S01]  /*59b0*/  FMNMX.FTZ R130, R121, R130, !PT ;  /* 0x0000008279827209 */ /* 0x004fe20007810000 */
[----:B------:R-:W-:Y:S01]  /*59c0*/  UMOV UR7, 0xc0000010 ;  /* 0xc000001000077882 */ /* 0x000fe20000000000 */
        /* <DEDUP_REMOVED lines=31> */
[----:B------:R-:W-:-:S02]  /*5bc0*/  WARPGROUP.DEPBAR.LE gsb0, 0x0 ;  /* 0x00008000000079c5 */ /* 0x000fc40000010000 */
[----:B------:R-:W-:Y:S01]  /*5bd0*/  WARPGROUP.ARRIVE ;  /* 0x00000000000079c5 */ /* 0x000fe20000000000 */
[----:B------:R-:W-:-:S03]  /*5be0*/  ISETP.NE.AND P1, PT, R4, RZ, PT ;  /* 0x000000ff0400720c */ /* 0x000fc60003f25270 */
[----:B------:R-:W0:Y:S01]  /*5bf0*/  MUFU.TANH R128, R128 ;  /* 0x0000008000807308 */ /* 0x000e220000002400 */
[----:B-1----:R-:W-:Y:S01]  /*5c00*/  FMNMX.FTZ R56, R127, R56, !PT ;  /* 0x000000387f387209 */ /* 0x002fe20007810000 */
[----:B------:R-:W-:Y:S01]  /*5c10*/  QGMMA.64x64x32.F32.E4M3.E4M3 R24, R148, gdesc[UR4], R24, gsb0 ;  /* 0x00e0000494187df3 */ /* 0x000fe20008000818 */
        /* <DEDUP_REMOVED lines=26> */
[----:B------:R-:W-:Y:S01]  /*5dc0*/  QGMMA.64x64x32.F32.E4M3.E4M3 R24, R136, gdesc[UR4], R24, gsb0 ;  /* 0x00e0000488187df3 */ /* 0x000fe20008000818 */
        /* <DEDUP_REMOVED lines=23> */
[----:B------:R-:W-:Y:S01]  /*5f40*/  IMAD.U32 R136, RZ, RZ, UR16 ;  /* 0x00000010ff887e24 */ /* 0x000fe2000f8e00ff */
[----:B------:R-:W-:-:S03]  /*5f50*/  WARPGROUP.ARRIVE ;  /* 0x00000000000079c5 */ /* 0x000fc60000000000 */
[----:B------:R-:W1:Y:S01]  /*5f60*/  MUFU.TANH R94, R94 ;  /* 0x0000005e005e7308 */ /* 0x000e620000002400 */
[----:B--2---:R-:W-:Y:S02]  /*5f70*/  FMNMX.FTZ R56, R91, R56, !PT ;  /* 0x000000385b387209 */ /* 0x004fe40007810000 */
[----:B------:R-:W-:Y:S01]  /*5f80*/  QGMMA.64x64x32.F32.E4M3.E4M3 R24, R140, gdesc[UR4], R24, gsb0 ;  /* 0x00e000048c187df3 */ /* 0x000fe20008000818 */
        /* <DEDUP_REMOVED lines=26> */
[----:B------:R-:W-:Y:S06]  /*6130*/  QGMMA.64x64x32.F32.E4M3.E4M3 R24, R144, gdesc[UR4], R24, gsb0 ;  /* 0x00e0000490187df3 */ /* 0x000fec0008000818 */
        /* <DEDUP_REMOVED lines=71> */
[----:B0-----:R-:W-:-:S05]  /*65b0*/  FMNMX.FTZ R56, R56, R132, !PT ;  /* 0x0000008438387209 */ /* 0x001fca0007810000 */
[----:B------:R-:W-:Y:S01]  /*65c0*/  FADD.FTZ R9, -R56, R9 ;  /* 0x0000000938097221 */ /* 0x000fe20000010100 */
[----:B-1----:R-:W-:-:S03]  /*65d0*/  FMNMX.FTZ R59, R59, R131, !PT ;  /* 0x000000833b3b7209 */ /* 0x002fc60007810000 */
[----:B------:R-:W-:Y:S01]  /*65e0*/  FMUL.FTZ R9, R9, UR16 ;  /* 0x0000001009097c20 */ /* 0x000fe20008410000 */
[----:B------:R-:W-:Y:S01]  /*65f0*/  MOV R131, UR16 ;  /* 0x0000001000837c02 */ /* 0x000fe20008000f00 */
[----:B------:R-:W-:-:S04]  /*6600*/  FADD.FTZ R8, -R59, R8 ;  /* 0x000000083b087221 */ /* 0x000fc80000010100 */
[----:B------:R-:W-:Y:S01]  /*6610*/  FFMA.FTZ R132, R56, R131, -8 ;  /* 0xc100000038847423 */ /* 0x000fe20000010083 */
[----:B------:R-:W-:Y:S01]  /*6620*/  MUFU.EX2 R9, R9 ;  /* 0x0000000900097308 */ /* 0x000fe20000000800 */
[----:B------:R-:W-:Y:S02]  /*6630*/  FMUL.FTZ R8, R8, UR16 ;  /* 0x0000001008087c20 */ /* 0x000fe40008410000 */
        /* <DEDUP_REMOVED lines=210> */
[----:B------:R-:W-:-:S05]  /*7360*/  @!P1 VIADD R6, R10, 0x13240 ;  /* 0x000132400a069836 */ /* 0x000fca0000000000 */
[----:B------:R-:W-:Y:S01]  /*7370*/  @!P1 PRMT R6, RZ, 0x654, R6 ;  /* 0x00000654ff069816 */ /* 0x000fe20000000006 */
[----:B------:R-:W0:Y:S01]  /*7380*/  MUFU.EX2 R58, R58 ;  /* 0x0000003a003a7308 */ /* 0x000e220000000800 */
[----:B--2---:R-:W-:-:S02]  /*7390*/  FADD.FTZ R133, R87, R130 ;  /* 0x0000008257857221 */ /* 0x004fc40000010000 */
[----:B------:R2:W-:Y:S05]  /*73a0*/  @!P1 SYNCS.ARRIVE.TRANS64.RED.A1T0 RZ, [R6+URZ], RZ ;  /* 0x000000ff06ff99a7 */ /* 0x0005ea000810043f */
        /* <DEDUP_REMOVED lines=14> */
[----:B------:R-:W-:Y:S01]  /*7490*/  MUFU.EX2 R66, R66 ;  /* 0x0000004200427308 */ /* 0x000fe20000000800 */
[----:B0-----:R-:W-:-:S07]  /*74a0*/  FADD.FTZ R129, R63, R132 ;  /* 0x000000843f817221 */ /* 0x001fce0000010000 */
[----:B------:R-:W0:Y:S01]  /*74b0*/  MUFU.EX2 R65, R65 ;  /* 0x0000004100417308 */ /* 0x000e220000000800 */
[----:B--2---:R-:W-:-:S07]  /*74c0*/  FADD.FTZ R6, R64, R7 ;  /* 0x0000000740067221 */ /* 0x004fce0000010000 */
[----:B------:R-:W-:Y:S08]  /*74d0*/  MUFU.EX2 R67, R67 ;  /* 0x0000004300437308 */ /* 0x000ff00000000800 */
[----:B------:R-:W1:Y:S01]  /*74e0*/  MUFU.EX2 R68, R68 ;  /* 0x0000004400447308 */ /* 0x000e620000000800 */
[----:B0-----:R-:W-:-:S07]  /*74f0*/  FADD.FTZ R7, R65, R6 ;  /* 0x0000000641077221 */ /* 0x001fce0000010000 */
[----:B------:R0:W2:Y:S08]  /*7500*/  MUFU.EX2 R10, R70 ;  /* 0x00000046000a7308 */ /* 0x0000b00000000800 */
[----:B------:R-:W3:Y:S01]  /*7510*/  MUFU.EX2 R69, R69 ;  /* 0x0000004500457308 */ /* 0x000ee20000000800 */
[----:B0-----:R-:W-:-:S01]  /*7520*/  FADD.FTZ R70, R66, R129 ;  /* 0x0000008142467221 */ /* 0x001fc20000010000 */
[----:B-1----:R-:W-:-:S03]  /*7530*/  FADD.FTZ R6, R68, R7 ;  /* 0x0000000744067221 */ /* 0x002fc60000010000 */
[----:B------:R-:W-:-:S03]  /*7540*/  FADD.FTZ R129, R67, R70 ;  /* 0x0000004643817221 */ /* 0x000fc60000010000 */
[----:B------:R-:W0:Y:S01]  /*7550*/  MUFU.EX2 R71, R71 ;  /* 0x0000004700477308 */ /* 0x000e220000000800 */
[----:B--2---:R-:W-:-:S01]  /*7560*/  FADD.FTZ R70, R10, R129 ;  /* 0x000000810a467221 */ /* 0x004fc20000010000 */
[----:B---3--:R-:W-:-:S03]  /*7570*/  FADD.FTZ R6, R69, R6 ;  /* 0x0000000645067221 */ /* 0x008fc60000010000 */
[----:B0-----:R-:W-:Y:S01]  /*7580*/  FADD.FTZ R7, R71, R70 ;  /* 0x0000004647077221 */ /* 0x001fe20000010000 */
[----:B------:R-:W-:Y:S06]  /*7590*/  @!P0 BRA `(.L_x_11307) ;  /* 0x0000000000048947 */ /* 0x000fec0003800000 */
[----:B------:R-:W-:Y:S01]  /*75a0*/  BPT.TRAP 0x1 ;  /* 0x000000040000795c */ /* 0x000fe20000300000 */
.L_x_11307:
        /* <DEDUP_REMOVED lines=84> */
.L_x_11298:
[----:B------:R-:W-:Y:S06]  /*7af0*/  BAR.ARV 0x8, 0x200 ;  /* 0x0208000000007b1d */ /* 0x000fec0000002000 */
[----:B------:R-:W-:Y:S05]  /*7b00*/  @!P0 BRA `(.L_x_11309) ;  /* 0x0000000000048947 */ /* 0x000fea0003800000 */
[----:B------:R-:W-:Y:S01]  /*7b10*/  BPT.TRAP 0x1 ;  /* 0x000000040000795c */ /* 0x000fe20000300000 */
.L_x_11309:
[----:B------:R-:W-:Y:S02]  /*7b20*/  IMAD.U32 R0, RZ, RZ, UR41 ;  /* 0x00000029ff007e24 */ /* 0x000fe4000f8e00ff */
[----:B------:R-:W-:-:S03]  /*7b30*/  IMAD.U32 R13, RZ, RZ, UR42 ;  /* 0x0000002aff0d7e24 */ /* 0x000fc6000f8e00ff */
[----:B------:R-:W-:Y:S01]  /*7b40*/  SHF.L.U32 R0, R0, 0x1f, RZ ;  /* 0x0000001f00007819 */ /* 0x000fe200000006ff */
[----:B------:R-:W-:-:S04]  /*7b50*/  IMAD R13, R13, 0x8, R2 ;  /* 0x000000080d0d7824 */ /* 0x000fc800078e0202 */
[----:B------:R0:W1:Y:S01]  /*7b60*/  SYNCS.PHASECHK.TRANS64.TRYWAIT P1, [R13+URZ+0x13250], R0 ;  /* 0x013250000d0075a7 */ /* 0x000062000802017f */
[----:B------:R-:W-:Y:S05]  /*7b70*/  @!P0 BRA `(.L_x_11310) ;  /* 0x0000000000048947 */ /* 0x000fea0003800000 */
[----:B------:R-:W-:Y:S01]  /*7b80*/  BPT.TRAP 0x1 ;  /* 0x000000040000795c */ /* 0x000fe20000300000 */
.L_x_11310:
[----:B-1----:R-:W-:Y:S05]  /*7b90*/  @P1 BRA `(.L_x_11311) ;  /* 0x0000000000081947 */ /* 0x002fea0003800000 */
[----:B------:R-:W1:Y:S02]  /*7ba0*/  SYNCS.PHASECHK.TRANS64.TRYWAIT P1, [R13+URZ+0x13250], R0 ;  /* 0x013250000d0075a7 */ /* 0x000e64000802017f */
[----:B-1----:R-:W-:Y:S05]  /*7bb0*/  @!P1 BRA `(.L_x_11312) ;  /* 0x0000008400309947 */ /* 0x002fea0003800000 */
.L_x_11311:
[----:B------:R-:W-:Y:S01]  /*7bc0*/  VIADD R2, R2, 0x1000 ;  /* 0x0000100002027836 */ /* 0x000fe20000000000 */
[----:B------:R-:W-:Y:S05]  /*7bd0*/  WARPSYNC.ALL ;  /* 0x0000000000007948 */ /* 0x000fea0003800000 */
[----:B------:R-:W-:Y:S01]  /*7be0*/  SHF.R.U32.HI R2, RZ, 0x4, R2 ;  /* 0x00000004ff027819 */ /* 0x000fe20000011602 */
[----:B------:R-:W-:Y:S01]  /*7bf0*/  IMAD.U32 R5, RZ, RZ, UR42 ;  /* 0x0000002aff057e24 */ /* 0x000fe2000f8e00ff */
[----:B------:R-:W-:Y:S01]  /*7c00*/  ULDC.64 UR4, c[0x0][0x9a0] ;  /* 0x0002680000047ab9 */ /* 0x000fe20000000a00 */
[----:B------:R-:W-:Y:S01]  /*7c10*/  WARPGROUP.ARRIVE ;  /* 0x00000000000079c5 */ /* 0x000fe20000000000 */
[----:B------:R-:W-:-:S02]  /*7c20*/  LOP3.LUT R2, R2, 0x3fff, RZ, 0xc0, !PT ;  /* 0x00003fff02027812 */ /* 0x000fc400078ec0ff */
[----:B------:R-:W-:Y:S02]  /*7c30*/  ISETP.NE.U32.AND P1, PT, RZ, UR4, PT ;  /* 0x00000004ff007c0c */ /* 0x000fe4000bf25070 */
[----:B------:R-:W-:Y:S02]  /*7c40*/  LOP3.LUT R2, R2, 0x10000, RZ, 0xfc, !PT ;  /* 0x0001000002027812 */ /* 0x000fe400078efcff */
[----:B------:R-:W-:-:S03]  /*7c50*/  ISETP.NE.AND.EX P1, PT, RZ, UR5, PT, P1 ;  /* 0x00000005ff007c0c */ /* 0x000fc6000bf25310 */
[----:B------:R-:W-:Y:S02]  /*7c60*/  IMAD R4, R5, 0x280, R2 ;  /* 0x0000028005047824 */ /* 0x000fe400078e0202 */
[----:B------:R-:W-:-:S03]  /*7c70*/  IMAD.MOV.U32 R5, RZ, RZ, -0x3ffffff0 ;  /* 0xc0000010ff057424 */ /* 0x000fc600078e00ff */
[----:B------:R-:W-:Y:S02]  /*7c80*/  R2UR UR6, R4 ;  /* 0x00000000040672ca */ /* 0x000fe400000e0000 */
[----:B------:R-:W-:-:S03]  /*7c90*/  R2UR UR7, R5 ;  /* 0x00000000050772ca */ /* 0x000fc600000e0000 */
[----:B------:R-:W0:Y:S08]  /*7ca0*/  @P1 LDC.64 R8, c[0x0][0x9c8] ;  /* 0x00027200ff081b82 */ /* 0x000e300000000a00 */
[----:B------:R-:W2:Y:S02]  /*7cb0*/  @P1 LDC.64 R10, c[0x0][0x9d0] ;  /* 0x00027400ff0a1b82 */ /* 0x000ea40000000a00 */
[----:B------:R-:W-:Y:S01]  /*7cc0*/  QGMMA.64x64x32.F32.E4M3.E4M3 R24, R152, gdesc[UR4], R24, gsb0 ;  /* 0x00e0000498187df3 */ /* 0x000fe20008000818 */
[----:B01----:R-:W-:-:S04]  /*7cd0*/  @P1 IMAD R0, R8, UR44, RZ ;  /* 0x0000002c08001c24 */ /* 0x003fc8000f8e02ff */
[----:B------:R-:W-:Y:S02]  /*7ce0*/  @P1 IMAD R5, R9, UR43, R0 ;  /* 0x0000002b09051c24 */ /* 0x000fe4000f8e0200 */
[----:B------:R-:W-:-:S04]  /*7cf0*/  @P1 IMAD.WIDE.U32 R8, R8, UR43, RZ ;  /* 0x0000002b08081c25 */ /* 0x000fc8000f8e00ff */
[----:B------:R-:W-:Y:S02]  /*7d00*/  @P1 IMAD.IADD R9, R9, 0x1, R5 ;  /* 0x0000000109091824 */ /* 0x000fe400078e0205 */
[----:B------:R-:W-:Y:S02]  /*7d10*/  IMAD.MOV.U32 R0, RZ, RZ, 0x3f800000 ;  /* 0x3f800000ff007424 */ /* 0x000fe400078e00ff */
[----:B--2---:R-:W-:-:S04]  /*7d20*/  @P1 IMAD.WIDE.U32 R8, R10, UR46, R8 ;  /* 0x0000002e0a081c25 */ /* 0x004fc8000f8e0008 */
[----:B------:R-:W-:Y:S01]  /*7d30*/  @P1 IMAD R5, R11, UR46, R9 ;  /* 0x0000002e0b051c24 */ /* 0x000fe2000f8e0209 */
[----:B------:R-:W-:Y:S01]  /*7d40*/  @P1 LEA R10, P2, R8, UR4, 0x2 ;  /* 0x00000004080a1c11 */ /* 0x000fe2000f8410ff */
[----:B------:R-:W-:-:S03]  /*7d50*/  IMAD.MOV.U32 R9, RZ, RZ, -0x3ffffff0 ;  /* 0xc0000010ff097424 */ /* 0x000fc600078e00ff */
[----:B------:R-:W-:Y:S01]  /*7d60*/  @P1 LEA.HI.X R11, R8, UR5, R5, 0x2, P2 ;  /* 0x00000005080b1c11 */ /* 0x000fe200090f1405 */
[----:B------:R-:W-:Y:S01]  /*7d70*/  VIADD R8, R4, 0x80 ;  /* 0x0000008004087836 */ /* 0x000fe20000000000 */
[----:B------:R-:W-:-:S03]  /*7d80*/  R2UR UR7, R9 ;  /* 0x00000000090772ca */ /* 0x000fc600000e0000 */
[----:B------:R0:W2:Y:S01]  /*7d90*/  @P1 LDG.E R0, desc[UR52][R10.64] ;  /* 0x000000340a001981 */ /* 0x0000a2000c1e1900 */
[----:B------:R-:W-:Y:S01]  /*7da0*/  R2UR UR6, R8 ;  /* 0x00000000080672ca */ /* 0x000fe200000e0000 */
[----:B------:R-:W-:Y:S02]  /*7db0*/  WARPGROUP.DEPBAR.LE gsb0, 0x0 ;  /* 0x00008000000079c5 */ /* 0x000fe40000010000 */
[----:B------:R-:W-:-:S10]  /*7dc0*/  WARPGROUP.ARRIVE ;  /* 0x00000000000079c5 */ /* 0x000fd40000000000 */
[----:B------:R-:W-:Y:S01]  /*7dd0*/  QGMMA.64x64x32.F32.E4M3.E4M3 R24, R148, gdesc[UR4], R24, gsb0 ;  /* 0x00e0000494187df3 */ /* 0x000fe20008000818 */
[----:B------:R-:W-:Y:S01]  /*7de0*/  VIADD R8, R4, 0x100 ;  /* 0x0000010004087836 */ /* 0x000fe20000000000 */
[----:B------:R-:W-:-:S04]  /*7df0*/  MOV R9, 0xc0000010 ;  /* 0xc000001000097802 */ /* 0x000fc80000000f00 */
[----:B------:R-:W-:Y:S02]  /*7e00*/  R2UR UR6, R8 ;  /* 0x00000000080672ca */ /* 0x000fe400000e0000 */
[----:B------:R-:W-:Y:S01]  /*7e10*/  R2UR UR7, R9 ;  /* 0x00000000090772ca */ /* 0x000fe200000e0000 */
[----:B------:R-:W-:Y:S02]  /*7e20*/  VIADD R8, R4, 0x180 ;  /* 0x0000018004087836 */ /* 0x000fe40000000000 */
[----:B------:R-:W-:Y:S01]  /*7e30*/  IMAD.MOV.U32 R9, RZ, RZ, -0x3ffffff0 ;  /* 0xc0000010ff097424 */ /* 0x000fe200078e00ff */
[----:B------:R-:W-:Y:S02]  /*7e40*/  WARPGROUP.DEPBAR.LE gsb0, 0x0 ;  /* 0x00008000000079c5 */ /* 0x000fe40000010000 */
[----:B------:R-:W-:-:S07]  /*7e50*/  WARPGROUP.ARRIVE ;  /* 0x00000000000079c5 */ /* 0x000fce0000000000 */
[----:B------:R-:W-:Y:S01]  /*7e60*/  QGMMA.64x64x32.F32.E4M3.E4M3 R24, R136, gdesc[UR4], R24, gsb0 ;  /* 0x00e0000488187df3 */ /* 0x000fe20008000818 */
[----:B------:R-:W-:Y:S02]  /*7e70*/  R2UR UR6, R8 ;  /* 0x00000000080672ca */ /* 0x000fe400000e0000 */
[----:B------:R-:W-:Y:S01]  /*7e80*/  R2UR UR7, R9 ;  /* 0x00000000090772ca */ /* 0x000fe200000e0000 */
[----:B------:R-:W1:Y:S04]  /*7e90*/  SHFL.BFLY PT, R5, R6, 0x2, 0x1f ;  /* 0x0c401f0006057f89 */ /* 0x000e6800000e0000 */
[----:B------:R-:W3:Y:S01]  /*7ea0*/  SHFL.BFLY PT, R8, R7, 0x2, 0x1f ;  /* 0x0c401f0007087f89 */ /* 0x000ee200000e0000 */
[----:B------:R-:W-:Y:S01]  /*7eb0*/  VIADD R4, R4, 0x200 ;  /* 0x0000020004047836 */ /* 0x000fe20000000000 */
[----:B------:R-:W-:-:S02]  /*7ec0*/  WARPGROUP.DEPBAR.LE gsb0, 0x0 ;  /* 0x00008000000079c5 */ /* 0x000fc40000010000 */
[----:B------:R-:W-:-:S06]  /*7ed0*/  WARPGROUP.ARRIVE ;  /* 0x00000000000079c5 */ /* 0x000fcc0000000000 */
[----:B------:R-:W-:Y:S01]  /*7ee0*/  QGMMA.64x64x32.F32.E4M3.E4M3 R24, R140, gdesc[UR4], R24, gsb0 ;  /* 0x00e000048c187df3 */ /* 0x000fe20008000818 */
[----:B-1----:R-:W-:-:S01]  /*7ef0*/  FADD.FTZ R2, R5, R6 ;  /* 0x0000000605027221 */ /* 0x002fc20000010000 */
[----:B------:R-:W-:Y:S01]  /*7f00*/  IMAD.MOV.U32 R5, RZ, RZ, -0x3ffffff0 ;  /* 0xc0000010ff057424 */ /* 0x000fe200078e00ff */
[----:B------:R-:W-:-:S04]  /*7f10*/  R2UR UR6, R4 ;  /* 0x00000000040672ca */ /* 0x000fc800000e0000 */
[----:B------:R-:W-:Y:S01]  /*7f20*/  R2UR UR7, R5 ;  /* 0x00000000050772ca */ /* 0x000fe200000e0000 */
[----:B------:R-:W0:Y:S01]  /*7f30*/  SHFL.BFLY PT, R9, R2, 0x1, 0x1f ;  /* 0x0c201f0002097f89 */ /* 0x000e2200000e0000 */
[----:B---3--:R-:W-:-:S05]  /*7f40*/  FADD.FTZ R8, R8, R7 ;  /* 0x0000000708087221 */ /* 0x008fca0000010000 */
[----:B------:R-:W1:Y:S01]  /*7f50*/  SHFL.BFLY PT, R5, R8, 0x1, 0x1f ;  /* 0x0c201f0008057f89 */ /* 0x000e6200000e0000 */
[----:B0-----:R-:W-:-:S05]  /*7f60*/  FADD.FTZ R10, R2, R9 ;  /* 0x00000009020a7221 */ /* 0x001fca0000010000 */
[----:B------:R-:W-:Y:S01]  /*7f70*/  FSETP.NE.FTZ.AND P1, PT, R10, RZ, PT ;  /* 0x000000ff0a00720b */ /* 0x000fe20003f35000 */
[----:B-1----:R-:W-:-:S01]  /*7f80*/  FADD.FTZ R6, R8, R5 ;  /* 0x0000000508067221 */ /* 0x002fc20000010000 */
[----:B------:R-:W-:Y:S01]  /*7f90*/  FMUL.FTZ R11, R10, 0.00390625 ;  /* 0x3b8000000a0b7820 */ /* 0x000fe20000410000 */
[----:B------:R-:W-:Y:S02]  /*7fa0*/  WARPGROUP.DEPBAR.LE gsb0, 0x0 ;  /* 0x00008000000079c5 */ /* 0x000fe40000010000 */
[----:B------:R-:W-:-:S06]  /*7fb0*/  WARPGROUP.ARRIVE ;  /* 0x00000000000079c5 */ /* 0x000fcc0000000000 */
[----:B------:R-:W-:Y:S01]  /*7fc0*/  QGMMA.64x64x32.F32.E4M3.E4M3 R24, R144, gdesc[UR4], R24, gsb0 ;  /* 0x00e0000490187df3 */ /* 0x000fe20008000818 */
[----:B------:R-:W-:Y:S01]  /*7fd0*/  FMUL.FTZ R12, R6, 0.00390625 ;  /* 0x3b800000060c7820 */ /* 0x000fe20000410000 */
[----:B------:R-:W-:Y:S01]  /*7fe0*/  IMAD.MOV.U32 R5, RZ, RZ, RZ ;  /* 0x000000ffff057224 */ /* 0x000fe200078e00ff */
[----:B------:R-:W-:-:S03]  /*7ff0*/  FSETP.NE.FTZ.AND P2, PT, R11, RZ, PT ;  /* 0x000000ff0b00720b */ /* 0x000fc60003f55000 */
[----:B------:R-:W-:Y:S02]  /*8000*/  FSETP.NE.FTZ.AND P3, PT, R12, RZ, PT ;  /* 0x000000ff0c00720b */ /* 0x000fe40003f75000 */
        /* <DEDUP_REMOVED lines=21> */
.L_x_11313:
        /* <DEDUP_REMOVED lines=42> */
.L_x_11291:
        /* <DEDUP_REMOVED lines=16> */
[----:B------:R-:W1:Y:S03]  /*8500*/  S2R R29, SR_SWINHI ;  /* 0x00000000001d7919 */ /* 0x000e660000002f00 */
[----:B------:R-:W3:Y:S01]  /*8510*/  LDL R69, [R1+0x18] ;  /* 0x0000180001457983 */ /* 0x000ee20000100800 */
[----:B0-----:R-:W-:-:S05]  /*8520*/  IMAD.SHL.U32 R2, R24, 0x4, RZ ;  /* 0x0000000418027824 */ /* 0x001fca00078e00ff */
[----:B------:R-:W-:Y:S01]  /*8530*/  LOP3.LUT R2, R2, 0xc, RZ, 0xc0, !PT ;  /* 0x0000000c02027812 */ /* 0x000fe200078ec0ff */
[----:B------:R-:W-:Y:S03]  /*8540*/  BAR.SYNC.DEFER_BLOCKING 0x1, 0x180 ;  /* 0x0046000000007b1d */ /* 0x000fe60000010000 */
[----:B------:R-:W-:-:S05]  /*8550*/  IADD3 R2, P0, R2, UR8, RZ ;  /* 0x0000000802027c10 */ /* 0x000fca000ff1e0ff */
[----:B------:R-:W-:Y:S01]  /*8560*/  IMAD.X R3, RZ, RZ, UR9, P0 ;  /* 0x00000009ff037e24 */ /* 0x000fe200080e06ff */
[----:B------:R-:W-:Y:S02]  /*8570*/  MOV R42, R0 ;  /* 0x00000000002a7202 */ /* 0x000fe40000000f00 */
[----:B-1----:R-:W-:Y:S01]  /*8580*/  MOV R43, R29 ;  /* 0x0000001d002b7202 */ /* 0x002fe20000000f00 */
[----:B------:R-:W-:Y:S01]  /*8590*/  ULDC.64 UR8, c[0x0][0xc00] ;  /* 0x0003000000087ab9 */ /* 0x000fe20000000a00 */
[----:B------:R2:W4:Y:S01]  /*85a0*/  LDG.E.CONSTANT R25, desc[UR52][R2.64] ;  /* 0x0000003402197981 */ /* 0x000522000c1e9900 */
        /* <DEDUP_REMOVED lines=32> */
[----:B------:R-:W-:-:S06]  /*87b0*/  UIMAD.WIDE UR8, UR43, 0x4, UR8 ;  /* 0x000000042b0878a5 */ /* 0x000fcc000f8e0208 */
[----:B------:R-:W-:Y:S02]  /*87c0*/  IMAD.U32 R65, RZ, RZ, UR9 ;  /* 0x00000009ff417e24 */ /* 0x000fe4000f8e00ff */
[----:B--2---:R-:W-:-:S03]  /*87d0*/  IMAD.WIDE R2, R32, 0x2, R42 ;  /* 0x0000000220027825 */ /* 0x004fc600078e022a */
[C---:B------:R-:W-:Y:S02]  /*87e0*/  IADD3 R9, P3, R2.reuse, 0x20, RZ ;  /* 0x0000002002097810 */ /* 0x040fe40007f7e0ff */
[C---:B------:R-:W-:Y:S02]  /*87f0*/  LOP3.LUT R7, R2.reuse, 0x380, RZ, 0xc0, !PT ;  /* 0x0000038002077812 */ /* 0x040fe400078ec0ff */
[C---:B------:R-:W-:Y:S02]  /*8800*/  IADD3 R11, P2, R2.reuse, 0x40, RZ ;  /* 0x00000040020b7810 */ /* 0x040fe40007f5e0ff */
[----:B------:R-:W-:Y:S02]  /*8810*/  LOP3.LUT R8, R9, 0x380, RZ, 0xc0, !PT ;  /* 0x0000038009087812 */ /* 0x000fe400078ec0ff */
[----:B------:R-:W-:Y:S02]  /*8820*/  IADD3 R34, P1, R2, 0x60, RZ ;  /* 0x0000006002227810 */ /* 0x000fe40007f3e0ff */
[----:B------:R-:W-:-:S02]  /*8830*/  SHF.R.U64 R7, R7, 0x3, RZ ;  /* 0x0000000307077819 */ /* 0x000fc400000012ff */
[----:B------:R-:W-:Y:S02]  /*8840*/  SEL R32, R14, R13, P0 ;  /* 0x0000000d0e207207 */ /* 0x000fe40000000000 */
[----:B------:R-:W-:Y:S02]  /*8850*/  LOP3.LUT R4, R11, 0x380, RZ, 0xc0, !PT ;  /* 0x000003800b047812 */ /* 0x000fe400078ec0ff */
[----:B------:R-:W-:Y:S02]  /*8860*/  SHF.R.U64 R8, R8, 0x3, RZ ;  /* 0x0000000308087819 */ /* 0x000fe400000012ff */
[----:B------:R-:W-:Y:S02]  /*8870*/  LOP3.LUT R13, R34, 0x380, RZ, 0xc0, !PT ;  /* 0x00000380220d7812 */ /* 0x000fe400078ec0ff */
[----:B------:R-:W-:Y:S02]  /*8880*/  LOP3.LUT R2, R7, R2, RZ, 0x3c, !PT ;  /* 0x0000000207027212 */ /* 0x000fe400078e3cff */
[----:B------:R-:W-:Y:S01]  /*8890*/  SHF.R.U64 R4, R4, 0x3, RZ ;  /* 0x0000000304047819 */ /* 0x000fe200000012ff */
[--C-:B------:R-:W-:Y:S01]  /*88a0*/  IMAD.X R5, RZ, RZ, R3.reuse, P1 ;  /* 0x000000ffff057224 */ /* 0x100fe200008e0603 */
[----:B------:R-:W-:Y:S01]  /*88b0*/  LOP3.LUT R8, R8, R9, RZ, 0x3c, !PT ;  /* 0x0000000908087212 */ /* 0x000fe200078e3cff */
[----:B------:R-:W-:Y:S01]  /*88c0*/  IMAD.X R7, RZ, RZ, R3, P2 ;  /* 0x000000ffff077224 */ /* 0x000fe200010e0603 */
[----:B------:R-:W-:-:S02]  /*88d0*/  SHF.R.U64 R13, R13, 0x3, RZ ;  /* 0x000000030d0d7819 */ /* 0x000fc400000012ff */
[-C--:B------:R-:W-:Y:S02]  /*88e0*/  IADD3.X R9, RZ, R3.reuse, RZ, P3, !PT ;  /* 0x00000003ff097210 */ /* 0x080fe40001ffe4ff */
[----:B------:R-:W-:Y:S02]  /*88f0*/  MOV R68, R2 ;  /* 0x0000000200447202 */ /* 0x000fe40000000f00 */
[----:B------:R-:W-:Y:S02]  /*8900*/  LOP3.LUT R6, R4, R11, RZ, 0x3c, !PT ;  /* 0x0000000b04067212 */ /* 0x000fe400078e3cff */
[----:B------:R-:W-:Y:S02]  /*8910*/  LOP3.LUT R4, R13, R34, RZ, 0x3c, !PT ;  /* 0x000000220d047212 */ /* 0x000fe400078e3cff */
[----:B------:R-:W-:Y:S02]  /*8920*/  SEL R14, R46, R47, P0 ;  /* 0x0000002f2e0e7207 */ /* 0x000fe40000000000 */
[----:B----4-:R-:W-:Y:S01]  /*8930*/  LOP3.LUT R3, R25, 0x2, RZ, 0x3c, !PT ;  /* 0x0000000219037812 */ /* 0x010fe200078e3cff */
[----:B------:R-:W-:Y:S01]  /*8940*/  SHFL.IDX PT, R46, R96, R25, 0x1c1f ;  /* 0x001c1f19602e7589 */ /* 0x000fe200000e0000 */
[----:B------:R-:W-:-:S03]  /*8950*/  MOV R56, R4 ;  /* 0x0000000400387202 */ /* 0x000fc60000000f00 */
[----:B------:R-:W0:Y:S01]  /*8960*/  SHFL.IDX PT, R47, R92, R3, 0x1c1f ;  /* 0x001c1f035c2f7589 */ /* 0x000e2200000e0000 */
[----:B------:R-:W-:-:S03]  /*8970*/  MOV R66, R6 ;  /* 0x0000000600427202 */ /* 0x000fc60000000f00 */
[----:B------:R-:W-:Y:S01]  /*8980*/  SHFL.IDX PT, R38, R64, R25, 0x1c1f ;  /* 0x001c1f1940267589 */ /* 0x000fe200000e0000 */
[----:B------:R-:W-:-:S03]  /*8990*/  MOV R67, R8 ;  /* 0x0000000800437202 */ /* 0x000fc60000000f00 */
[----:B------:R-:W1:Y:S04]  /*89a0*/  SHFL.IDX PT, R39, R52, R3, 0x1c1f ;  /* 0x001c1f0334277589 */ /* 0x000e6800000e0000 */
[----:B------:R-:W-:Y:S04]  /*89b0*/  SHFL.IDX PT, R54, R88, R25, 0x1c1f ;  /* 0x001c1f1958367589 */ /* 0x000fe800000e0000 */
[----:B------:R-:W2:Y:S04]  /*89c0*/  SHFL.IDX PT, R55, R84, R3, 0x1c1f ;  /* 0x001c1f0354377589 */ /* 0x000ea800000e0000 */
[----:B------:R0:W-:Y:S04]  /*89d0*/  SHFL.IDX PT, R34, R44, R25, 0x1c1f ;  /* 0x001c1f192c227589 */ /* 0x0001e800000e0000 */
[----:B------:R1:W4:Y:S04]  /*89e0*/  SHFL.IDX PT, R35, R40, R3, 0x1c1f ;  /* 0x001c1f0328237589 */ /* 0x00032800000e0000 */
[----:B------:R-:W-:Y:S04]  /*89f0*/  SHFL.IDX PT, R2, R98, R25, 0x1c1f ;  /* 0x001c1f1962027589 */ /* 0x000fe800000e0000 */
[----:B------:R-:W-:Y:S04]  /*8a00*/  SHFL.IDX PT, R50, R80, R25, 0x1c1f ;  /* 0x001c1f1950327589 */ /* 0x000fe800000e0000 */
[----:B------:R-:W3:Y:S04]  /*8a10*/  SHFL.IDX PT, R5, R94, R3, 0x1c1f ;  /* 0x001c1f035e057589 */ /* 0x000ee800000e0000 */
[----:B------:R-:W-:Y:S04]  /*8a20*/  SHFL.IDX PT, R10, R10, R25, 0x1c1f ;  /* 0x001c1f190a0a7589 */ /* 0x000fe800000e0000 */
[----:B------:R-:W3:Y:S04]  /*8a30*/  SHFL.IDX PT, R51, R76, R3, 0x1c1f ;  /* 0x001c1f034c337589 */ /* 0x000ee800000e0000 */
[----:B------:R-:W-:Y:S04]  /*8a40*/  SHFL.IDX PT, R28, R28, R25, 0x1c1f ;  /* 0x001c1f191c1c7589 */ /* 0x000fe800000e0000 */
[----:B------:R-:W3:Y:S04]  /*8a50*/  SHFL.IDX PT, R13, R60, R3, 0x1c1f ;  /* 0x001c1f033c0d7589 */ /* 0x000ee800000e0000 */
[----:B------:R-:W3:Y:S04]  /*8a60*/  SHFL.IDX PT, R29, R32, R3, 0x1c1f ;  /* 0x001c1f03201d7589 */ /* 0x000ee800000e0000 */
[----:B------:R-:W-:Y:S04]  /*8a70*/  SHFL.IDX PT, R4, R90, R25, 0x1c1f ;  /* 0x001c1f195a047589 */ /* 0x000fe800000e0000 */
[----:B------:R-:W-:Y:S04]  /*8a80*/  SHFL.IDX PT, R62, R62, R25, 0x1c1f ;  /* 0x001c1f193e3e7589 */ /* 0x000fe800000e0000 */
[----:B------:R-:W3:Y:S04]  /*8a90*/  SHFL.IDX PT, R7, R86, R3, 0x1c1f ;  /* 0x001c1f0356077589 */ /* 0x000ee800000e0000 */
[----:B------:R-:W-:Y:S04]  /*8aa0*/  SHFL.IDX PT, R12, R12, R25, 0x1c1f ;  /* 0x001c1f190c0c7589 */ /* 0x000fe800000e0000 */
[----:B------:R-:W3:Y:S04]  /*8ab0*/  SHFL.IDX PT, R63, R70, R3, 0x1c1f ;  /* 0x001c1f03463f7589 */ /* 0x000ee800000e0000 */
[----:B------:R-:W3:Y:S04]  /*8ac0*/  SHFL.IDX PT, R15, R48, R3, 0x1c1f ;  /* 0x001c1f03300f7589 */ /* 0x000ee800000e0000 */
[----:B------:R-:W-:Y:S04]  /*8ad0*/  SHFL.IDX PT, R6, R82, R25, 0x1c1f ;  /* 0x001c1f1952067589 */ /* 0x000fe800000e0000 */
[----:B------:R-:W3:Y:S04]  /*8ae0*/  SHFL.IDX PT, R9, R78, R3, 0x1c1f ;  /* 0x001c1f034e097589 */ /* 0x000ee800000e0000 */
[----:B------:R-:W-:Y:S04]  /*8af0*/  SHFL.IDX PT, R14, R14, R25, 0x1c1f ;  /* 0x001c1f190e0e7589 */ /* 0x000fe800000e0000 */
[----:B------:R4:W3:Y:S04]  /*8b00*/  SHFL.IDX PT, R21, R36, R3, 0x1c1f ;  /* 0x001c1f0324157589 */ /* 0x0008e800000e0000 */
[----:B------:R-:W-:Y:S04]  /*8b10*/  SHFL.IDX PT, R8, R74, R25, 0x1c1f ;  /* 0x001c1f194a087589 */ /* 0x000fe800000e0000 */
[----:B------:R-:W-:Y:S04]  /*8b20*/  SHFL.IDX PT, R24, R24, R25, 0x1c1f ;  /* 0x001c1f1918187589 */ /* 0x000fe800000e0000 */
[----:B------:R-:W3:Y:S04]  /*8b30*/  SHFL.IDX PT, R11, R72, R3, 0x1c1f ;  /* 0x001c1f03480b7589 */ /* 0x000ee800000e0000 */
[----:B------:R-:W-:Y:S04]  /*8b40*/  SHFL.IDX PT, R26, R26, R25, 0x1c1f ;  /* 0x001c1f191a1a7589 */ /* 0x000fe800000e0000 */
[----:B------:R-:W-:Y:S04]  /*8b50*/  SHFL.IDX PT, R27, R30, R3, 0x1c1f ;  /* 0x001c1f031e1b7589 */ /* 0x000fe800000e0000 */
[----:B------:R-:W3:Y:S01]  /*8b60*/  SHFL.IDX PT, R59, R20, R3, 0x1c1f ;  /* 0x001c1f03143b7589 */ /* 0x000ee200000e0000 */
        /* <DEDUP_REMOVED lines=48> */
[----:B------:R-:W-:Y:S04]  /*8e70*/  STSM.16.M88.4 [R68], R4 ;  /* 0x0000000444007844 */ /* 0x000fe80000000200 */
[----:B------:R-:W-:Y:S04]  /*8e80*/  STSM.16.M88.4 [R67], R8 ;  /* 0x0000000843007844 */ /* 0x000fe80000000200 */
[----:B------:R-:W-:Y:S04]  /*8e90*/  STSM.16.M88.4 [R66], R12 ;  /* 0x0000000c42007844 */ /* 0x000fe80000000200 */
[----:B------:R0:W-:Y:S01]  /*8ea0*/  STSM.16.M88.4 [R56], R24 ;  /* 0x0000001838007844 */ /* 0x0001e20000000200 */
[----:B------:R-:W-:Y:S01]  /*8eb0*/  BAR.SYNC.DEFER_BLOCKING 0x1, 0x180 ;  /* 0x0046000000007b1d */ /* 0x000fe20000010000 */
[----:B------:R-:W-:-:S04]  /*8ec0*/  ISETP.NE.U32.AND P0, PT, RZ, UR10, PT ;  /* 0x0000000aff007c0c */ /* 0x000fc8000bf05070 */
[----:B------:R-:W-:Y:S01]  /*8ed0*/  ISETP.NE.AND.EX P0, PT, RZ, UR11, PT, P0 ;  /* 0x0000000bff007c0c */ /* 0x000fe2000bf05300 */
[----:B------:R-:W-:Y:S01]  /*8ee0*/  IMAD.U32 R64, RZ, RZ, UR8 ;  /* 0x00000008ff407e24 */ /* 0x000fe2000f8e00ff */
[----:B------:R-:W-:Y:S01]  /*8ef0*/  ULDC.64 UR8, c[0x0][0xc08] ;  /* 0x0003020000087ab9 */ /* 0x000fe20000000a00 */
[----:B0-----:R-:W0:Y:S10]  /*8f00*/  LDC R56, c[0x0][0xbe8] ;  /* 0x0002fa00ff387b82 */ /* 0x001e340000000800 */
[----:B------:R-:W2:Y:S01]  /*8f10*/  @P0 LDG.E R30, desc[UR52][R64.64] ;  /* 0x00000034401e0981 */ /* 0x000ea2000c1e1900 */
[----:B------:R-:W-:-:S04]  /*8f20*/  UISETP.NE.U32.AND UP0, UPT, UR8, URZ, UPT ;  /* 0x0000003f0800728c */ /* 0x000fc8000bf05070 */
[----:B------:R-:W-:Y:S01]  /*8f30*/  UISETP.NE.AND.EX UP0, UPT, UR9, URZ, UPT, UP0 ;  /* 0x0000003f0900728c */ /* 0x000fe2000bf05300 */
[----:B0-----:R-:W-:-:S10]  /*8f40*/  ISETP.NE.AND P1, PT, R56, 0x1, PT ;  /* 0x000000013800780c */ /* 0x001fd40003f25270 */
[----:B------:R-:W-:-:S04]  /*8f50*/  @UP0 ULEA UR8, UP1, UR43, UR8, 0x2 ;  /* 0x000000082b080291 */ /* 0x000fc8000f82103f */
[----:B------:R-:W-:Y:S01]  /*8f60*/  @UP0 ULEA.HI.X UR9, UR43, UR9, UR44, 0x2, UP1 ;  /* 0x000000092b090291 */ /* 0x000fe200088f142c */
[----:B------:R-:W0:Y:S01]  /*8f70*/  @P1 LDC R6, c[0x0][0xbec] ;  /* 0x0002fb00ff061b82 */ /* 0x000e220000000800 */
[----:B------:R-:W-:Y:S01]  /*8f80*/  UISETP.GT.AND UP1, UPT, UR48, 0x1, UPT ;  /* 0x000000013000788c */ /* 0x000fe2000bf24270 */
[----:B------:R-:W-:-:S06]  /*8f90*/  UMOV UR16, 0x9b8 ;  /* 0x000009b800107882 */ /* 0x000fcc0000000000 */
        /* <DEDUP_REMOVED lines=61> */
.L_x_11316:
        /* <DEDUP_REMOVED lines=10> */
[----:B-----5:R-:W-:-:S03]  /*9410*/  IMAD R30, R9, R56, RZ ;  /* 0x00000038091e7224 */ /* 0x020fc600078e02ff */
[----:B------:R-:W-:-:S04]  /*9420*/  IADD3 R11, R14, -R11, RZ ;  /* 0x8000000b0e0b7210 */ /* 0x000fc80007ffe0ff */
        /* <DEDUP_REMOVED lines=11> */
[----:B------:R-:W-:Y:S01]  /*94e0*/  ULDC.64 UR10, c[0x0][0xaa0] ;  /* 0x0002a800000a7ab9 */ /* 0x000fe20000000a00 */
[----:B0-----:R-:W-:-:S05]  /*94f0*/  VIADD R11, R11, 0xffffff80 ;  /* 0xffffff800b0b7836 */ /* 0x001fca0000000000 */
        /* <DEDUP_REMOVED lines=8> */
[----:B------:R-:W-:Y:S02]  /*9580*/  LOP3.LUT R8, R9, 0x380, RZ, 0xc0, !PT ;  /* 0x0000038009087812 */ /* 0x000fe400078ec0ff */
[----:B------:R-:W-:Y:S02]  /*9590*/  LOP3.LUT R12, R13, 0x380, RZ, 0xc0, !PT ;  /* 0x000003800d0c7812 */ /* 0x000fe400078ec0ff */
[----:B------:R-:W-:-:S02]  /*95a0*/  SHF.R.U64 R5, R5, 0x3, RZ ;  /* 0x0000000305057819 */ /* 0x000fc400000012ff */
[----:B------:R-:W-:Y:S02]  /*95b0*/  SHF.R.U64 R8, R8, 0x3, RZ ;  /* 0x0000000308087819 */ /* 0x000fe400000012ff */
[----:B------:R-:W-:Y:S02]  /*95c0*/  SHF.R.U64 R12, R12, 0x3, RZ ;  /* 0x000000030c0c7819 */ /* 0x000fe400000012ff */
[----:B------:R-:W-:Y:S01]  /*95d0*/  LOP3.LUT R4, R5, R42, RZ, 0x3c, !PT ;  /* 0x0000002a05047212 */ /* 0x000fe200078e3cff */
[--C-:B------:R-:W-:Y:S01]  /*95e0*/  IMAD.MOV.U32 R5, RZ, RZ, R43.reuse ;  /* 0x000000ffff057224 */ /* 0x100fe200078e002b */
[----:B------:R-:W-:Y:S01]  /*95f0*/  LOP3.LUT R8, R8, R9, RZ, 0x3c, !PT ;  /* 0x0000000908087212 */ /* 0x000fe200078e3cff */
[--C-:B------:R-:W-:Y:S01]  /*9600*/  IMAD.X R9, RZ, RZ, R43.reuse, P0 ;  /* 0x000000ffff097224 */ /* 0x100fe200000e062b */
[----:B------:R-:W-:Y:S01]  /*9610*/  LOP3.LUT R12, R12, R13, RZ, 0x3c, !PT ;  /* 0x0000000d0c0c7212 */ /* 0x000fe200078e3cff */
[----:B------:R-:W-:Y:S02]  /*9620*/  IMAD.X R13, RZ, RZ, R43, P2 ;  /* 0x000000ffff0d7224 */ /* 0x000fe400010e062b */
[----:B------:R-:W2:Y:S04]  /*9630*/  LD.E.128 R4, desc[UR52][R4.64] ;  /* 0x0000003404047980 */ /* 0x000ea8000c101d00 */
[----:B------:R-:W3:Y:S04]  /*9640*/  LD.E.128 R8, desc[UR52][R8.64] ;  /* 0x0000003408087980 */ /* 0x000ee8000c101d00 */
[----:B------:R-:W4:Y:S01]  /*9650*/  LD.E.128 R12, desc[UR52][R12.64] ;  /* 0x000000340c0c7980 */ /* 0x000f22000c101d00 */
[----:B------:R-:W-:-:S04]  /*9660*/  IADD3 R3, P0, R42, 0x4800, RZ ;  /* 0x000048002a037810 */ /* 0x000fc80007f1e0ff */
[----:B------:R-:W-:Y:S01]  /*9670*/  LOP3.LUT R2, R3, 0x380, RZ, 0xc0, !PT ;  /* 0x0000038003027812 */ /* 0x000fe200078ec0ff */
[----:B------:R-:W-:Y:S01]  /*9680*/  UIMAD UR7, UR12, UR10, URZ ;  /* 0x0000000a0c0772a4 */ /* 0x000fe2000f8e023f */
[----:B------:R-:W-:Y:S02]  /*9690*/  IMAD.U32 R21, RZ, RZ, UR45 ;  /* 0x0000002dff157e24 */ /* 0x000fe4000f8e00ff */
[----:B------:R-:W-:Y:S01]  /*96a0*/  SHF.R.U64 R2, R2, 0x3, RZ ;  /* 0x0000000302027819 */ /* 0x000fe200000012ff */
[----:B------:R-:W-:Y:S01]  /*96b0*/  UIMAD.WIDE.U32 UR8, UR4, UR10, URZ ;  /* 0x0000000a040872a5 */ /* 0x000fe2000f8e003f */
[----:B------:R-:W-:Y:S01]  /*96c0*/  IMAD.X R25, RZ, RZ, R43, P0 ;  /* 0x000000ffff197224 */ /* 0x000fe200000e062b */
[----:B------:R-:W-:Y:S01]  /*96d0*/  ULDC.64 UR12, c[0x0][0xaf0] ;  /* 0x0002bc00000c7ab9 */ /* 0x000fe20000000a00 */
[----:B------:R-:W-:Y:S02]  /*96e0*/  LOP3.LUT R24, R2, R3, RZ, 0x3c, !PT ;  /* 0x0000000302187212 */ /* 0x000fe400078e3cff */
[----:B------:R-:W0:Y:S01]  /*96f0*/  @P1 LDC R3, c[0x0][0xbec] ;  /* 0x0002fb00ff031b82 */ /* 0x000e220000000800 */
[----:B------:R-:W-:Y:S01]  /*9700*/  UIMAD UR7, UR4, UR11, UR7 ;  /* 0x0000000b040772a4 */ /* 0x000fe2000f8e0207 */
[----:B------:R-:W-:-:S02]  /*9710*/  IMAD R2, R16, 0x30, R59 ;  /* 0x0000003010027824 */ /* 0x000fc400078e023b */
[----:B------:R-:W-:Y:S01]  /*9720*/  ULDC.64 UR10, c[0x0][0xae8] ;  /* 0x0002ba00000a7ab9 */ /* 0x000fe20000000a00 */
[----:B------:R-:W-:Y:S01]  /*9730*/  UIADD3 UR9, UR9, UR7, URZ ;  /* 0x0000000709097290 */ /* 0x000fe2000fffe03f */
[----:B------:R-:W-:Y:S01]  /*9740*/  IMAD R28, R21, 0xc0, R2 ;  /* 0x000000c0151c7824 */ /* 0x000fe200078e0202 */
[----:B------:R-:W-:Y:S01]  /*9750*/  USHF.R.S32.HI UR4, URZ, 0x1f, UR43 ;  /* 0x0000001f3f047899 */ /* 0x000fe2000801142b */
[----:B------:R-:W5:Y:S01]  /*9760*/  LD.E.128 R24, desc[UR52][R24.64] ;  /* 0x0000003418187980 */ /* 0x000f62000c101d00 */
[----:B------:R-:W-:Y:S01]  /*9770*/  UIMAD.WIDE.U32 UR8, UR46, UR10, UR8 ;  /* 0x0000000a2e0872a5 */ /* 0x000fe2000f8e0008 */
[----:B------:R-:W-:Y:S01]  /*9780*/  IMAD.MOV.U32 R21, RZ, RZ, R28 ;  /* 0x000000ffff157224 */ /* 0x000fe200078e001c */
[----:B------:R-:W-:Y:S01]  /*9790*/  UIMAD UR4, UR4, UR12, URZ ;  /* 0x0000000c040472a4 */ /* 0x000fe2000f8e023f */
[----:B------:R-:W-:Y:S01]  /*97a0*/  @!PT LDS RZ, [RZ] ;  /* 0x00000000fffff984 */ /* 0x000fe20000000800 */
[----:B------:R-:W-:Y:S01]  /*97b0*/  @!PT LDS RZ, [RZ] ;  /* 0x00000000fffff984 */ /* 0x000fe20000000800 */
[----:B------:R-:W-:Y:S01]  /*97c0*/  @!PT LDS RZ, [RZ] ;  /* 0x00000000fffff984 */ /* 0x000fe20000000800 */
[----:B------:R-:W-:Y:S01]  /*97d0*/  @!PT LDS RZ, [RZ] ;  /* 0x00000000fffff984 */ /* 0x000fe20000000800 */
[----:B------:R1:W-:Y:S06]  /*97e0*/  MEMBAR.ALL.CTA ;  /* 0x0000000000007992 */ /* 0x0003ec0000008000 */
[----:B-1----:R-:W1:Y:S01]  /*97f0*/  FENCE.VIEW.ASYNC.S ;  /* 0x00000000000073c6 */ /* 0x002e620000000000 */
[----:B------:R-:W-:Y:S01]  /*9800*/  UIMAD UR9, UR46, UR11, UR9 ;  /* 0x0000000b2e0972a4 */ /* 0x000fe2000f8e0209 */
[----:B------:R-:W-:Y:S01]  /*9810*/  VIADD R0, R0, 0x13220 ;  /* 0x0001322000007836 */ /* 0x000fe20000000000 */
[----:B------:R-:W-:-:S02]  /*9820*/  UIMAD UR4, UR43, UR13, UR4 ;  /* 0x0000000d2b0472a4 */ /* 0x000fc4000f8e0204 */
[----:B------:R-:W-:Y:S01]  /*9830*/  UIMAD.WIDE.U32 UR8, UR43, UR12, UR8 ;  /* 0x0000000c2b0872a5 */ /* 0x000fe2000f8e0008 */
[----:B------:R-:W-:Y:S01]  /*9840*/  ULDC.64 UR10, c[0x0][0xae0] ;  /* 0x0002b800000a7ab9 */ /* 0x000fe20000000a00 */
[----:B------:R-:W-:Y:S02]  /*9850*/  PRMT R0, RZ, 0x654, R0 ;  /* 0x00000654ff007816 */ /* 0x000fe40000000000 */
[----:B------:R-:W-:Y:S01]  /*9860*/  UIADD3 UR4, UR9, UR4, URZ ;  /* 0x0000000409047290 */ /* 0x000fe2000fffe03f */
[----:B0-----:R-:W-:-:S04]  /*9870*/  @P1 IMAD.HI.U32 R2, R28, R3, RZ ;  /* 0x000000031c021227 */ /* 0x001fc800078e00ff */
[----:B------:R-:W-:Y:S01]  /*9880*/  IMAD.U32 R3, RZ, RZ, UR9 ;  /* 0x00000009ff037e24 */ /* 0x000fe2000f8e00ff */
[----:B------:R-:W-:Y:S01]  /*9890*/  @P1 SHF.R.U32.HI R21, RZ, R29, R2 ;  /* 0x0000001dff151219 */ /* 0x000fe20000011602 */
[----:B------:R-:W-:Y:S01]  /*98a0*/  IMAD.U32 R2, RZ, RZ, UR8 ;  /* 0x00000008ff027e24 */ /* 0x000fe2000f8e00ff */
[----:B------:R-:W-:Y:S01]  /*98b0*/  ULDC.64 UR8, c[0x0][0xad8] ;  /* 0x0002b60000087ab9 */ /* 0x000fe20000000a00 */
[----:B------:R-:W-:Y:S01]  /*98c0*/  IMAD.U32 R3, RZ, RZ, UR4 ;  /* 0x00000004ff037e24 */ /* 0x000fe2000f8e00ff */
[--C-:B------:R-:W-:Y:S01]  /*98d0*/  SHF.R.S32.HI R20, RZ, 0x1f, R21.reuse ;  /* 0x0000001fff147819 */ /* 0x100fe20000011415 */
[----:B------:R-:W-:Y:S01]  /*98e0*/  IMAD.MOV R29, RZ, RZ, -R21 ;  /* 0x000000ffff1d7224 */ /* 0x000fe200078e0a15 */
[----:B------:R-:W-:Y:S01]  /*98f0*/  ULDC UR4, c[0x0][0xac8] ;  /* 0x0002b20000047ab9 */ /* 0x000fe20000000800 */
[----:B------:R-:W-:Y:S01]  /*9900*/  IMAD.WIDE.U32 R2, R21, UR10, R2 ;  /* 0x0000000a15027c25 */ /* 0x000fe2000f8e0002 */
[----:B-1----:R0:W-:Y:S03]  /*9910*/  SYNCS.ARRIVE.TRANS64.RED.A1T0 RZ, [R0+URZ], RZ ;  /* 0x000000ff00ff79a7 */ /* 0x0021e6000810043f */
[----:B------:R-:W-:-:S02]  /*9920*/  IMAD R20, R20, UR10, RZ ;  /* 0x0000000a14147c24 */ /* 0x000fc4000f8e02ff */
[----:B------:R-:W-:Y:S02]  /*9930*/  IMAD R29, R56, R29, R28 ;  /* 0x0000001d381d7224 */ /* 0x000fe400078e021c */
[----:B------:R-:W-:-:S03]  /*9940*/  IMAD R33, R21, UR11, R20 ;  /* 0x0000000b15217c24 */ /* 0x000fc6000f8e0214 */
[----:B------:R-:W-:Y:S01]  /*9950*/  SHF.R.S32.HI R20, RZ, 0x1f, R29 ;  /* 0x0000001fff147819 */ /* 0x000fe2000001141d */
[----:B------:R-:W-:Y:S01]  /*9960*/  IMAD.IADD R3, R3, 0x1, R33 ;  /* 0x0000000103037824 */ /* 0x000fe200078e0221 */
[----:B------:R-:W-:-:S03]  /*9970*/  MOV R33, UR45 ;  /* 0x0000002d00217c02 */ /* 0x000fc60008000f00 */
[----:B------:R-:W-:Y:S02]  /*9980*/  IMAD R20, R20, UR8, RZ ;  /* 0x0000000814147c24 */ /* 0x000fe4000f8e02ff */
[----:B------:R-:W-:-:S04]  /*9990*/  IMAD.WIDE.U32 R2, R29, UR8, R2 ;  /* 0x000000081d027c25 */ /* 0x000fc8000f8e0002 */
[----:B------:R-:W-:Y:S01]  /*99a0*/  IMAD R21, R29, UR9, R20 ;  /* 0x000000091d157c24 */ /* 0x000fe2000f8e0214 */
[----:B------:R-:W-:Y:S01]  /*99b0*/  ULDC.64 UR8, c[0x0][0xa80] ;  /* 0x0002a00000087ab9 */ /* 0x000fe20000000a00 */
[----:B------:R-:W-:Y:S01]  /*99c0*/  IMAD R33, R33, 0xc0, R59 ;  /* 0x000000c021217824 */ /* 0x000fe200078e023b */
[C---:B------:R-:W-:Y:S01]  /*99d0*/  LEA R32, P0, R2.reuse, UR8, 0x1 ;  /* 0x0000000802207c11 */ /* 0x040fe2000f8008ff */
[----:B------:R-:W-:Y:S01]  /*99e0*/  IMAD.IADD R3, R3, 0x1, R21 ;  /* 0x0000000103037824 */ /* 0x000fe200078e0215 */
[----:B------:R-:W-:Y:S01]  /*99f0*/  SHF.R.S32.HI R59, RZ, 0x1f, R17 ;  /* 0x0000001fff3b7819 */ /* 0x000fe20000011411 */
[C---:B------:R-:W-:Y:S02]  /*9a00*/  VIADD R21, R33.reuse, 0x60 ;  /* 0x0000006021157836 */ /* 0x040fe40000000000 */
[----:B------:R-:W1:Y:S01]  /*9a10*/  SHFL.IDX PT, R20, R32, 0x1, 0x181f ;  /* 0x00381f0020147f89 */ /* 0x000e6200000e0000 */
[----:B------:R-:W-:Y:S01]  /*9a20*/  LEA.HI.X R34, R2, UR9, R3, 0x1, P0 ;  /* 0x0000000902227c11 */ /* 0x000fe200080f0c03 */
[----:B------:R-:W-:Y:S01]  /*9a30*/  VIADD R3, R33, 0x30 ;  /* 0x0000003021037836 */ /* 0x000fe20000000000 */
[----:B------:R-:W-:Y:S01]  /*9a40*/  ISETP.GE.AND P0, PT, R17, UR4, PT ;  /* 0x0000000411007c0c */ /* 0x000fe2000bf06270 */
[----:B------:R-:W0:Y:S03]  /*9a50*/  SHFL.IDX PT, R2, R32, RZ, 0x181f ;  /* 0x00181fff20027589 */ /* 0x000e2600000e0000 */
[-C--:B------:R-:W-:Y:S01]  /*9a60*/  ISETP.GE.OR P1, PT, R33, R30.reuse, P0 ;  /* 0x0000001e2100720c */ /* 0x080fe20000726670 */
[----:B------:R-:W0:Y:S01]  /*9a70*/  SHFL.IDX PT, R28, R32, 0x2, 0x181f ;  /* 0x00581f00201c7f89 */ /* 0x000e2200000e0000 */
[-C--:B------:R-:W-:Y:S01]  /*9a80*/  ISETP.GE.OR P2, PT, R3, R30.reuse, P0 ;  /* 0x0000001e0300720c */ /* 0x080fe20000746670 */
[----:B------:R-:W-:Y:S01]  /*9a90*/  VIADD R33, R33, 0x90 ;  /* 0x0000009021217836 */ /* 0x000fe20000000000 */
[-C--:B------:R-:W-:Y:S01]  /*9aa0*/  ISETP.GE.OR P3, PT, R21, R30.reuse, P0 ;  /* 0x0000001e1500720c */ /* 0x080fe20000766670 */
[----:B------:R-:W0:Y:S03]  /*9ab0*/  SHFL.IDX PT, R36, R34, RZ, 0x181f ;  /* 0x00181fff22247589 */ /* 0x000e2600000e0000 */
[----:B------:R-:W-:Y:S01]  /*9ac0*/  ISETP.GE.OR P0, PT, R33, R30, P0 ;  /* 0x0000001e2100720c */ /* 0x000fe20000706670 */
[----:B------:R-:W0:Y:S04]  /*9ad0*/  SHFL.IDX PT, R38, R34, 0x1, 0x181f ;  /* 0x00381f0022267f89 */ /* 0x000e2800000e0000 */
[----:B------:R-:W0:Y:S02]  /*9ae0*/  SHFL.IDX PT, R40, R34, 0x2, 0x181f ;  /* 0x00581f0022287f89 */ /* 0x000e2400000e0000 */
[----:B-1----:R-:W-:-:S02]  /*9af0*/  @!P2 LEA R20, P5, R17, R20, 0x1 ;  /* 0x000000141114a211 */ /* 0x002fc400078a08ff */
[----:B------:R-:W1:Y:S01]  /*9b00*/  SHFL.IDX PT, R32, R32, 0x3, 0x181f ;  /* 0x00781f0020207f89 */ /* 0x000e6200000e0000 */
[----:B0-----:R-:W-:-:S03]  /*9b10*/  @!P1 LEA R2, P4, R17, R2, 0x1 ;  /* 0x0000000211029211 */ /* 0x001fc600078808ff */
[----:B------:R-:W0:Y:S01]  /*9b20*/  SHFL.IDX PT, R34, R34, 0x3, 0x181f ;  /* 0x00781f0022227f89 */ /* 0x000e2200000e0000 */
[C---:B------:R-:W-:Y:S02]  /*9b30*/  @!P3 LEA R28, P6, R17.reuse, R28, 0x1 ;  /* 0x0000001c111cb211 */ /* 0x040fe400078c08ff */
[C-C-:B------:R-:W-:Y:S02]  /*9b40*/  @!P1 LEA.HI.X R3, R17.reuse, R36, R59.reuse, 0x1, P4 ;  /* 0x0000002411039211 */ /* 0x140fe400020f0c3b */
[C-C-:B------:R-:W-:Y:S02]  /*9b50*/  @!P2 LEA.HI.X R21, R17.reuse, R38, R59.reuse, 0x1, P5 ;  /* 0x000000261115a211 */ /* 0x140fe400028f0c3b */
[----:B------:R-:W-:Y:S01]  /*9b60*/  @!P3 LEA.HI.X R29, R17, R40, R59, 0x1, P6 ;  /* 0x00000028111db211 */ /* 0x000fe200030f0c3b */
[----:B--2---:R2:W-:Y:S04]  /*9b70*/  @!P1 ST.E.128 desc[UR52][R2.64], R4 ;  /* 0x0000000402009985 */ /* 0x0045e8000c101d34 */
[----:B---3--:R2:W-:Y:S04]  /*9b80*/  @!P2 ST.E.128 desc[UR52][R20.64], R8 ;  /* 0x000000081400a985 */ /* 0x0085e8000c101d34 */
[----:B----4-:R2:W-:Y:S01]  /*9b90*/  @!P3 ST.E.128 desc[UR52][R28.64], R12 ;  /* 0x0000000c1c00b985 */ /* 0x0105e2000c101d34 */
[----:B01----:R-:W-:Y:S05]  /*9ba0*/  @P0 BRA `(.L_x_11318) ;  /* 0x0000001000c40947 */ /* 0x003fea0003800000 */
[----:B--2---:R-:W-:-:S04]  /*9bb0*/  LEA R2, P0, R17, R32, 0x1 ;  /* 0x0000002011027211 */ /* 0x004fc800078008ff */
[----:B------:R-:W-:-:S05]  /*9bc0*/  LEA.HI.X R3, R17, R34, R59, 0x1, P0 ;  /* 0x0000002211037211 */ /* 0x000fca00000f0c3b */
[----:B-----5:R0:W-:Y:S01]  /*9bd0*/  ST.E.128 desc[UR52][R2.64], R24 ;  /* 0x0000001802007985 */ /* 0x0201e2000c101d34 */
[----:B------:R-:W-:Y:S05]  /*9be0*/  BRA `(.L_x_11318) ;  /* 0x0000001000b47947 */ /* 0x000fea0003800000 */
.L_x_11317:
[----:B------:R0:W5:Y:S01]  /*9bf0*/  LDL R65, [R1+0x4] ;  /* 0x0000040001417983 */ /* 0x0001620000100800 */
[----:B------:R-:W-:Y:S01]  /*9c00*/  ULDC.64 UR10, c[0x0][0xb08] ;  /* 0x0002c200000a7ab9 */ /* 0x000fe20000000a00 */
[----:B------:R-:W1:Y:S02]  /*9c10*/  @P1 LDC R4, c[0x0][0xbec] ;  /* 0x0002fb00ff041b82 */ /* 0x000e640000000800 */
        /* <DEDUP_REMOVED lines=9> */
[----:B------:R-:W-:Y:S01]  /*9cb0*/  BSSY B1, `(.L_x_11319) ;  /* 0x000004f000017945 */ /* 0x000fe20003800000 */
[----:B------:R-:W-:Y:S01]  /*9cc0*/  UIADD3 UR9, UR9, UR7, URZ ;  /* 0x0000000709097290 */ /* 0x000fe2000fffe03f */
[----:B------:R-:W-:Y:S01]  /*9cd0*/  SHF.R.S32.HI R26, RZ, 0x1f, R18 ;  /* 0x0000001fff1a7819 */ /* 0x000fe20000011412 */
[----:B------:R-:W-:Y:S01]  /*9ce0*/  ULDC.64 UR10, c[0x0][0xb38] ;  /* 0x0002ce00000a7ab9 */ /* 0x000fe20000000a00 */
[----:B------:R-:W-:Y:S01]  /*9cf0*/  SHF.R.S32.HI R27, RZ, 0x1f, R19 ;  /* 0x0000001fff1b7819 */ /* 0x000fe20000011413 */
[----:B------:R-:W-:Y:S01]  /*9d00*/  UIMAD.WIDE.U32 UR8, UR46, UR10, UR8 ;  /* 0x0000000a2e0872a5 */ /* 0x000fe2000f8e0008 */
[----:B------:R-:W-:-:S02]  /*9d10*/  SHF.R.S32.HI R42, RZ, 0x1f, R22 ;  /* 0x0000001fff2a7819 */ /* 0x000fc40000011416 */
[----:B------:R-:W-:Y:S01]  /*9d20*/  SHF.R.S32.HI R43, RZ, 0x1f, R23 ;  /* 0x0000001fff2b7819 */ /* 0x000fe20000011417 */
[----:B------:R-:W-:Y:S01]  /*9d30*/  UIMAD UR9, UR46, UR11, UR9 ;  /* 0x0000000b2e0972a4 */ /* 0x000fe2000f8e0209 */
[----:B-1----:R-:W-:Y:S01]  /*9d40*/  @P1 IMAD.HI.U32 R4, R13, R4, RZ ;  /* 0x000000040d041227 */ /* 0x002fe200078e00ff */
[----:B------:R-:W-:Y:S01]  /*9d50*/  SHF.R.S32.HI R57, RZ, 0x1f, R156 ;  /* 0x0000001fff397819 */ /* 0x000fe2000001149c */
[----:B------:R-:W-:Y:S01]  /*9d60*/  ULDC.64 UR10, c[0x0][0xb40] ;  /* 0x0002d000000a7ab9 */ /* 0x000fe20000000a00 */
[----:B------:R-:W-:Y:S01]  /*9d70*/  SHF.R.S32.HI R58, RZ, 0x1f, R157 ;  /* 0x0000001fff3a7819 */ /* 0x000fe2000001149d */
[----:B------:R-:W-:Y:S02]  /*9d80*/  UIMAD UR4, UR4, UR10, URZ ;  /* 0x0000000a040472a4 */ /* 0x000fe4000f8e023f */
[----:B------:R-:W-:Y:S02]  /*9d90*/  UIMAD.WIDE.U32 UR8, UR43, UR10, UR8 ;  /* 0x0000000a2b0872a5 */ /* 0x000fe4000f8e0008 */
[----:B------:R-:W-:Y:S01]  /*9da0*/  UIMAD UR4, UR43, UR11, UR4 ;  /* 0x0000000b2b0472a4 */ /* 0x000fe2000f8e0204 */
[----:B--2---:R-:W-:-:S02]  /*9db0*/  @P1 SHF.R.U32.HI R7, RZ, R5, R4 ;  /* 0x00000005ff071219 */ /* 0x004fc40000011604 */
[----:B------:R-:W-:Y:S01]  /*9dc0*/  ULDC.64 UR10, c[0x0][0xb48] ;  /* 0x0002d200000a7ab9 */ /* 0x000fe20000000a00 */
[----:B------:R-:W-:Y:S01]  /*9dd0*/  UIADD3 UR9, UR9, UR4, URZ ;  /* 0x0000000409097290 */ /* 0x000fe2000fffe03f */
[--C-:B------:R-:W-:Y:S01]  /*9de0*/  SHF.R.S32.HI R4, RZ, 0x1f, R7.reuse ;  /* 0x0000001fff047819 */ /* 0x100fe20000011407 */
[----:B------:R-:W-:Y:S02]  /*9df0*/  IMAD.MOV R9, RZ, RZ, -R7 ;  /* 0x000000ffff097224 */ /* 0x000fe400078e0a07 */
[----:B------:R-:W-:Y:S02]  /*9e00*/  UIMAD.WIDE.U32 UR8, UR47, UR10, UR8 ;  /* 0x0000000a2f0872a5 */ /* 0x000fe4000f8e0008 */
[----:B------:R-:W-:Y:S02]  /*9e10*/  IMAD R9, R56, R9, R13 ;  /* 0x0000000938097224 */ /* 0x000fe400078e020d */
[----:B------:R-:W-:Y:S02]  /*9e20*/  UIMAD UR47, UR47, UR11, UR9 ;  /* 0x0000000b2f2f72a4 */ /* 0x000fe4000f8e0209 */
[----:B------:R-:W-:Y:S01]  /*9e30*/  IMAD.U32 R5, RZ, RZ, UR9 ;  /* 0x00000009ff057e24 */ /* 0x000fe2000f8e00ff */
[----:B------:R-:W-:-:S02]  /*9e40*/  ULDC.64 UR10, c[0x0][0xb30] ;  /* 0x0002cc00000a7ab9 */ /* 0x000fc40000000a00 */
[----:B------:R-:W-:Y:S02]  /*9e50*/  IMAD R6, R4, UR10, RZ ;  /* 0x0000000a04067c24 */ /* 0x000fe4000f8e02ff */
        /* <DEDUP_REMOVED lines=11> */
[----:B------:R-:W-:Y:S01]  /*9f10*/  VIADD R6, R0, 0x13220 ;  /* 0x0001322000067836 */ /* 0x000fe20000000000 */
[----:B------:R-:W-:Y:S01]  /*9f20*/  LEA R0, P1, R4, UR8, 0x2 ;  /* 0x0000000804007c11 */ /* 0x000fe2000f8210ff */
[----:B------:R-:W-:-:S03]  /*9f30*/  IMAD.IADD R5, R5, 0x1, R7 ;  /* 0x0000000105057824 */ /* 0x000fc600078e0207 */
[----:B------:R-:W-:Y:S02]  /*9f40*/  PRMT R6, RZ, 0x654, R6 ;  /* 0x00000654ff067816 */ /* 0x000fe40000000006 */
[----:B------:R-:W-:Y:S02]  /*9f50*/  LEA.HI.X R24, R4, UR9, R5, 0x2, P1 ;  /* 0x0000000904187c11 */ /* 0x000fe400088f1405 */
[----:B------:R1:W-:Y:S03]  /*9f60*/  SYNCS.ARRIVE.TRANS64.RED.A1T0 RZ, [R6+URZ], RZ ;  /* 0x000000ff06ff79a7 */ /* 0x0003e6000810043f */
[----:B------:R0:W2:Y:S04]  /*9f70*/  SHFL.IDX PT, R7, R24, RZ, 0x1c1f ;  /* 0x001c1fff18077589 */ /* 0x0000a800000e0000 */
[----:B-1----:R0:W1:Y:S01]  /*9f80*/  SHFL.IDX PT, R6, R0, RZ, 0x1c1f ;  /* 0x001c1fff00067589 */ /* 0x00206200000e0000 */
        /* <DEDUP_REMOVED lines=9> */
[-C--:B------:R-:W-:Y:S02]  /*a020*/  @!P1 LEA.HI.X R9, R59, R7.reuse, R64, 0x2, P2 ;  /* 0x000000073b099211 */ /* 0x080fe400010f1440 */
[----:B------:R-:W-:Y:S01]  /*a030*/  ISETP.GE.AND P2, PT, R22, UR4, PT ;  /* 0x0000000416007c0c */ /* 0x000fe2000bf46270 */
[----:B------:R1:W-:Y:S01]  /*a040*/  @!P0 ST.E.64 desc[UR52][R4.64], R44 ;  /* 0x0000002c04008985 */ /* 0x0003e2000c101b34 */
[CC--:B------:R-:W-:Y:S02]  /*a050*/  @!P4 LEA R10, P0, R157.reuse, R6.reuse, 0x2 ;  /* 0x000000069d0ac211 */ /* 0x0c0fe400078010ff */
[----:B------:R-:W-:Y:S01]  /*a060*/  @!P5 LEA R12, P6, R156, R6, 0x2 ;  /* 0x000000069c0cd211 */ /* 0x000fe200078c10ff */
[----:B------:R2:W-:Y:S01]  /*a070*/  @!P1 ST.E.64 desc[UR52][R8.64], R46 ;  /* 0x0000002e08009985 */ /* 0x0005e2000c101b34 */
[----:B------:R-:W-:-:S02]  /*a080*/  @!P4 LEA.HI.X R11, R157, R7, R58, 0x2, P0 ;  /* 0x000000079d0bc211 */ /* 0x000fc400000f143a */
[----:B------:R-:W-:Y:S02]  /*a090*/  ISETP.GE.AND P1, PT, R19, UR4, PT ;  /* 0x0000000413007c0c */ /* 0x000fe4000bf26270 */
[----:B------:R-:W-:Y:S01]  /*a0a0*/  ISETP.GE.AND P0, PT, R18, UR4, PT ;  /* 0x0000000412007c0c */ /* 0x000fe2000bf06270 */
[----:B------:R3:W-:Y:S01]  /*a0b0*/  @!P4 ST.E.64 desc[UR52][R10.64], R52 ;  /* 0x000000340a00c985 */ /* 0x0007e2000c101b34 */
[-C--:B------:R-:W-:Y:S02]  /*a0c0*/  @!P5 LEA.HI.X R13, R156, R7.reuse, R57, 0x2, P6 ;  /* 0x000000079c0dd211 */ /* 0x080fe400030f1439 */
[CC--:B------:R-:W-:Y:S02]  /*a0d0*/  @!P2 LEA R14, P4, R22.reuse, R6.reuse, 0x2 ;  /* 0x00000006160ea211 */ /* 0x0c0fe400078810ff */
[----:B-1----:R-:W-:Y:S01]  /*a0e0*/  @!P3 LEA R4, P6, R23, R6, 0x2 ;  /* 0x000000061704b211 */ /* 0x002fe200078c10ff */
[----:B------:R3:W-:Y:S01]  /*a0f0*/  @!P5 ST.E.64 desc[UR52][R12.64], R54 ;  /* 0x000000360c00d985 */ /* 0x0007e2000c101b34 */
[----:B------:R-:W-:-:S02]  /*a100*/  @!P2 LEA.HI.X R15, R22, R7, R42, 0x2, P4 ;  /* 0x00000007160fa211 */ /* 0x000fc400020f142a */
[-C--:B------:R-:W-:Y:S02]  /*a110*/  @!P3 LEA.HI.X R5, R23, R7.reuse, R43, 0x2, P6 ;  /* 0x000000071705b211 */ /* 0x080fe400030f142b */
[CC--:B--2---:R-:W-:Y:S02]  /*a120*/  @!P1 LEA R8, P5, R19.reuse, R6.reuse, 0x2 ;  /* 0x0000000613089211 */ /* 0x0c4fe400078a10ff */
[C---:B------:R-:W-:Y:S01]  /*a130*/  @!P0 LEA R6, P6, R18.reuse, R6, 0x2 ;  /* 0x0000000612068211 */ /* 0x040fe200078c10ff */
[----:B------:R3:W-:Y:S01]  /*a140*/  @!P3 ST.E.64 desc[UR52][R4.64], R48 ;  /* 0x000000300400b985 */ /* 0x0007e2000c101b34 */
[-C--:B------:R-:W-:Y:S02]  /*a150*/  @!P1 LEA.HI.X R9, R19, R7.reuse, R27, 0x2, P5 ;  /* 0x0000000713099211 */ /* 0x080fe400028f141b */
[----:B------:R-:W-:Y:S01]  /*a160*/  @!P0 LEA.HI.X R7, R18, R7, R26, 0x2, P6 ;  /* 0x0000000712078211 */ /* 0x000fe200030f141a */
[----:B------:R3:W-:Y:S04]  /*a170*/  @!P2 ST.E.64 desc[UR52][R14.64], R50 ;  /* 0x000000320e00a985 */ /* 0x0007e8000c101b34 */
[----:B------:R3:W-:Y:S04]  /*a180*/  @!P1 ST.E.64 desc[UR52][R8.64], R60 ;  /* 0x0000003c08009985 */ /* 0x0007e8000c101b34 */
[----:B------:R3:W-:Y:S02]  /*a190*/  @!P0 ST.E.64 desc[UR52][R6.64], R62 ;  /* 0x0000003e06008985 */ /* 0x0007e4000c101b34 */
.L_x_11320:
[----:B------:R-:W-:Y:S05]  /*a1a0*/  BSYNC B1 ;  /* 0x0000000000017941 */ /* 0x000fea0003800000 */
.L_x_11319:
[----:B------:R-:W-:Y:S01]  /*a1b0*/  ISETP.GE.AND P0, PT, R25, R30, PT ;  /* 0x0000001e1900720c */ /* 0x000fe20003f06270 */
[----:B--23--:R2:W3:Y:S04]  /*a1c0*/  SHFL.IDX PT, R7, R24, 0x1, 0x1c1f ;  /* 0x003c1f0018077f89 */ /* 0x00c4e800000e0000 */
[----:B-1----:R2:W4:Y:S08]  /*a1d0*/  SHFL.IDX PT, R6, R0, 0x1, 0x1c1f ;  /* 0x003c1f0000067f89 */ /* 0x00253000000e0000 */
[----:B--2---:R-:W-:Y:S05]  /*a1e0*/  @P0 BRA `(.L_x_11318) ;  /* 0x0000000c00340947 */ /* 0x004fea0003800000 */
[----:B------:R-:W-:Y:S02]  /*a1f0*/  ULDC UR4, c[0x0][0xac8] ;  /* 0x0002b20000047ab9 */ /* 0x000fe40000000800 */
[----:B-----5:R-:W-:Y:S02]  /*a200*/  ISETP.GE.AND P1, PT, R65, UR4, PT ;  /* 0x0000000441007c0c */ /* 0x020fe4000bf26270 */
[----:B------:R-:W-:Y:S02]  /*a210*/  ISETP.GE.AND P4, PT, R59, UR4, PT ;  /* 0x000000043b007c0c */ /* 0x000fe4000bf86270 */
[----:B------:R-:W-:Y:S02]  /*a220*/  ISETP.GE.AND P5, PT, R157, UR4, PT ;  /* 0x000000049d007c0c */ /* 0x000fe4000bfa6270 */
[----:B------:R-:W-:Y:S02]  /*a230*/  ISETP.GE.AND P3, PT, R156, UR4, PT ;  /* 0x000000049c007c0c */ /* 0x000fe4000bf66270 */
[----:B------:R-:W-:-:S05]  /*a240*/  ISETP.GE.AND P2, PT, R23, UR4, PT ;  /* 0x0000000417007c0c */ /* 0x000fca000bf46270 */
[----:B---34-:R-:W-:Y:S02]  /*a250*/  @!P1 IMAD.WIDE R4, R65, 0x4, R6 ;  /* 0x0000000441049825 */ /* 0x018fe400078e0206 */
[-C--:B------:R-:W-:Y:S02]  /*a260*/  @!P4 LEA R8, P0, R59, R6.reuse, 0x2 ;  /* 0x000000063b08c211 */ /* 0x080fe400078010ff */
[----:B------:R-:W-:Y:S01]  /*a270*/  @!P5 LEA R10, P6, R157, R6, 0x2 ;  /* 0x000000069d0ad211 */ /* 0x000fe200078c10ff */
[----:B------:R1:W-:Y:S01]  /*a280*/  @!P1 ST.E.64 desc[UR52][R4.64], R40 ;  /* 0x0000002804009985 */ /* 0x0003e2000c101b34 */
[-C--:B------:R-:W-:Y:S02]  /*a290*/  @!P4 LEA.HI.X R9, R59, R7.reuse, R64, 0x2, P0 ;  /* 0x000000073b09c211 */ /* 0x080fe400000f1440 */
[----:B------:R-:W-:Y:S02]  /*a2a0*/  ISETP.GE.AND P1, PT, R22, UR4, PT ;  /* 0x0000000416007c0c */ /* 0x000fe4000bf26270 */
[----:B------:R-:W-:Y:S01]  /*a2b0*/  ISETP.GE.AND P0, PT, R19, UR4, PT ;  /* 0x0000000413007c0c */ /* 0x000fe2000bf06270 */
[----:B------:R2:W-:Y:S01]  /*a2c0*/  @!P4 ST.E.64 desc[UR52][R8.64], R38 ;  /* 0x000000260800c985 */ /* 0x0005e2000c101b34 */
[----:B------:R-:W-:-:S02]  /*a2d0*/  @!P5 LEA.HI.X R11, R157, R7, R58, 0x2, P6 ;  /* 0x000000079d0bd211 */ /* 0x000fc400030f143a */
[CC--:B------:R-:W-:Y:S02]  /*a2e0*/  @!P3 LEA R12, P6, R156.reuse, R6.reuse, 0x2 ;  /* 0x000000069c0cb211 */ /* 0x0c0fe400078c10ff */
[CC--:B------:R-:W-:Y:S01]  /*a2f0*/  @!P2 LEA R14, P4, R23.reuse, R6.reuse, 0x2 ;  /* 0x00000006170ea211 */ /* 0x0c0fe200078810ff */
[----:B------:R2:W-:Y:S01]  /*a300*/  @!P5 ST.E.64 desc[UR52][R10.64], R36 ;  /* 0x000000240a00d985 */ /* 0x0005e2000c101b34 */
[-C--:B------:R-:W-:Y:S02]  /*a310*/  @!P3 LEA.HI.X R13, R156, R7.reuse, R57, 0x2, P6 ;  /* 0x000000079c0db211 */ /* 0x080fe400030f1439 */
[----:B------:R-:W-:Y:S02]  /*a320*/  @!P2 LEA.HI.X R15, R23, R7, R43, 0x2, P4 ;  /* 0x00000007170fa211 */ /* 0x000fe400020f142b */
[-C--:B-1----:R-:W-:Y:S01]  /*a330*/  @!P1 LEA R4, P5, R22, R6.reuse, 0x2 ;  /* 0x0000000616049211 */ /* 0x082fe200078a10ff */
[----:B------:R2:W-:Y:S01]  /*a340*/  @!P3 ST.E.64 desc[UR52][R12.64], R34 ;  /* 0x000000220c00b985 */ /* 0x0005e2000c101b34 */
[----:B0-----:R-:W-:-:S02]  /*a350*/  @!P0 LEA R24, P6, R19, R6, 0x2 ;  /* 0x0000000613188211 */ /* 0x001fc400078c10ff */
[-C--:B------:R-:W-:Y:S01]  /*a360*/  @!P1 LEA.HI.X R5, R22, R7.reuse, R42, 0x2, P5 ;  /* 0x0000000716059211 */ /* 0x080fe200028f142a */
[----:B------:R2:W-:Y:S01]  /*a370*/  @!P2 ST.E.64 desc[UR52][R14.64], R32 ;  /* 0x000000200e00a985 */ /* 0x0005e2000c101b34 */
[----:B------:R-:W-:-:S03]  /*a380*/  @!P0 LEA.HI.X R25, R19, R7, R27, 0x2, P6 ;  /* 0x0000000713198211 */ /* 0x000fc600030f141b */
        /* <DEDUP_REMOVED lines=8> */
.L_x_11315:
        /* <DEDUP_REMOVED lines=18> */
[----:B------:R-:W-:-:S04]  /*a530*/  MOV R4, UR8 ;  /* 0x0000000800047c02 */ /* 0x000fc80008000f00 */
        /* <DEDUP_REMOVED lines=12> */
.L_x_11321:
        /* <DEDUP_REMOVED lines=57> */
.L_x_11323:
[----:B------:R-:W-:Y:S05]  /*a990*/  BSYNC B1 ;  /* 0x0000000000017941 */ /* 0x000fea0003800000 */
.L_x_11322:
        /* <DEDUP_REMOVED lines=10> */
[----:B------:R-:W-:Y:S01]  /*aa40*/  IMAD.U32 R30, RZ, RZ, UR45 ;  /* 0x0000002dff1e7e24 */ /* 0x000fe2000f8e00ff */
[----:B------:R-:W-:Y:S01]  /*aa50*/  UIMAD UR7, UR4, UR11, UR7 ;  /* 0x0000000b040772a4 */ /* 0x000fe2000f8e0207 */
[----:B------:R-:W-:Y:S02]  /*aa60*/  SHF.R.S32.HI R6, RZ, 0x3, R6 ;  /* 0x00000003ff067819 */ /* 0x000fe40000011406 */
[----:B------:R-:W-:Y:S01]  /*aa70*/  ULDC.64 UR10, c[0x0][0xae8] ;  /* 0x0002ba00000a7ab9 */ /* 0x000fe20000000a00 */
[----:B------:R-:W-:Y:S01]  /*aa80*/  UIADD3 UR9, UR9, UR7, URZ ;  /* 0x0000000709097290 */ /* 0x000fe2000fffe03f */
[----:B------:R-:W-:Y:S01]  /*aa90*/  SHF.R.S32.HI R13, RZ, 0x1f, R17 ;  /* 0x0000001fff0d7819 */ /* 0x000fe20000011411 */
[----:B------:R-:W-:-:S02]  /*aaa0*/  IMAD R2, R16, 0x30, R6 ;  /* 0x0000003010027824 */ /* 0x000fc400078e0206 */
[----:B------:R-:W-:Y:S01]  /*aab0*/  UIMAD.WIDE.U32 UR8, UR46, UR10, UR8 ;  /* 0x0000000a2e0872a5 */ /* 0x000fe2000f8e0008 */
[----:B------:R-:W-:Y:S02]  /*aac0*/  IMAD R30, R30, 0xc0, R6 ;  /* 0x000000c01e1e7824 */ /* 0x000fe400078e0206 */
[----:B------:R-:W-:Y:S01]  /*aad0*/  IMAD R4, R5, 0xc0, R2 ;  /* 0x000000c005047824 */ /* 0x000fe200078e0202 */
[----:B------:R-:W-:-:S03]  /*aae0*/  UIMAD UR9, UR46, UR11, UR9 ;  /* 0x0000000b2e0972a4 */ /* 0x000fc6000f8e0209 */
[----:B------:R-:W-:Y:S01]  /*aaf0*/  ULDC.64 UR10, c[0x0][0xaf0] ;  /* 0x0002bc00000a7ab9 */ /* 0x000fe20000000a00 */
[----:B-1----:R-:W-:Y:S01]  /*ab00*/  ISETP.NE.AND P0, PT, R11, 0x1, PT ;  /* 0x000000010b00780c */ /* 0x002fe20003f05270 */
[----:B------:R-:W-:Y:S01]  /*ab10*/  UIMAD UR44, UR44, UR10, URZ ;  /* 0x0000000a2c2c72a4 */ /* 0x000fe2000f8e023f */
[----:B------:R-:W-:Y:S01]  /*ab20*/  IMAD.MOV.U32 R5, RZ, RZ, R4 ;  /* 0x000000ffff057224 */ /* 0x000fe200078e0004 */
        /* <DEDUP_REMOVED lines=9> */
[----:B------:R-:W-:Y:S01]  /*abc0*/  ULDC UR4, c[0x0][0xac8] ;  /* 0x0002b20000047ab9 */ /* 0x000fe20000000800 */
[----:B-1----:R-:W-:-:S04]  /*abd0*/  @P0 SHF.R.U32.HI R5, RZ, R7, R2 ;  /* 0x00000007ff050219 */ /* 0x002fc80000011602 */
[--C-:B------:R-:W-:Y:S01]  /*abe0*/  SHF.R.S32.HI R2, RZ, 0x1f, R5.reuse ;  /* 0x0000001fff027819 */ /* 0x100fe20000011405 */
[----:B------:R-:W-:-:S04]  /*abf0*/  IMAD.MOV R7, RZ, RZ, -R5 ;  /* 0x000000ffff077224 */ /* 0x000fc800078e0a05 */
[----:B------:R-:W-:Y:S02]  /*ac00*/  IMAD R7, R11, R7, R4 ;  /* 0x000000070b077224 */ /* 0x000fe400078e0204 */
[----:B------:R-:W-:Y:S01]  /*ac10*/  IMAD R4, R2, UR10, RZ ;  /* 0x0000000a02047c24 */ /* 0x000fe2000f8e02ff */
[----:B------:R-:W-:Y:S01]  /*ac20*/  MOV R2, UR8 ;  /* 0x0000000800027c02 */ /* 0x000fe20008000f00 */
[----:B------:R-:W-:Y:S01]  /*ac30*/  ULDC.64 UR8, c[0x0][0xad8] ;  /* 0x0002b60000087ab9 */ /* 0x000fe20000000a00 */
[----:B-----5:R-:W-:Y:S02]  /*ac40*/  IMAD R11, R0, R11, RZ ;  /* 0x0000000b000b7224 */ /* 0x020fe400078e02ff */
        /* <DEDUP_REMOVED lines=12> */
[----:B------:R-:W0:Y:S01]  /*ad10*/  SHFL.IDX PT, R6, R4, RZ, 0x181f ;  /* 0x00181fff04067589 */ /* 0x000e2200000e0000 */
[----:B------:R-:W-:Y:S01]  /*ad20*/  ISETP.GE.AND P0, PT, R17, UR4, PT ;  /* 0x0000000411007c0c */ /* 0x000fe2000bf06270 */
[C---:B------:R-:W-:Y:S02]  /*ad30*/  VIADD R2, R30.reuse, 0x60 ;  /* 0x000000601e027836 */ /* 0x040fe40000000000 */
[----:B------:R-:W1:Y:S01]  /*ad40*/  SHFL.IDX PT, R14, R4, 0x1, 0x181f ;  /* 0x00381f00040e7f89 */ /* 0x000e6200000e0000 */
[CC--:B------:R-:W-:Y:S01]  /*ad50*/  ISETP.GE.OR P3, PT, R30.reuse, R11.reuse, P0 ;  /* 0x0000000b1e00720c */ /* 0x0c0fe20000766670 */
[----:B------:R-:W-:Y:S01]  /*ad60*/  VIADD R3, R30, 0x90 ;  /* 0x000000901e037836 */ /* 0x000fe20000000000 */
[-C--:B------:R-:W-:Y:S01]  /*ad70*/  ISETP.GE.OR P2, PT, R0, R11.reuse, P0 ;  /* 0x0000000b0000720c */ /* 0x080fe20000746670 */
[----:B------:R-:W2:Y:S01]  /*ad80*/  SHFL.IDX PT, R24, R4, 0x2, 0x181f ;  /* 0x00581f0004187f89 */ /* 0x000ea200000e0000 */
[----:B------:R-:W-:-:S02]  /*ad90*/  ISETP.GE.OR P1, PT, R2, R11, P0 ;  /* 0x0000000b0200720c */ /* 0x000fc40000726670 */
[----:B------:R-:W-:Y:S01]  /*ada0*/  ISETP.GE.OR P0, PT, R3, R11, P0 ;  /* 0x0000000b0300720c */ /* 0x000fe20000706670 */
[----:B------:R-:W3:Y:S04]  /*adb0*/  SHFL.IDX PT, R10, R8, RZ, 0x181f ;  /* 0x00181fff080a7589 */ /* 0x000ee800000e0000 */
[----:B------:R1:W4:Y:S04]  /*adc0*/  SHFL.IDX PT, R28, R4, 0x3, 0x181f ;  /* 0x00781f00041c7f89 */ /* 0x00032800000e0000 */
[----:B------:R-:W4:Y:S04]  /*add0*/  SHFL.IDX PT, R12, R8, 0x1, 0x181f ;  /* 0x00381f00080c7f89 */ /* 0x000f2800000e0000 */
[----:B------:R-:W4:Y:S01]  /*ade0*/  SHFL.IDX PT, R20, R8, 0x2, 0x181f ;  /* 0x00581f0008147f89 */ /* 0x000f2200000e0000 */
[----:B0-----:R-:W-:-:S03]  /*adf0*/  @!P3 LEA R2, P6, R17, R6, 0x1 ;  /* 0x000000061102b211 */ /* 0x001fc600078c08ff */
[----:B------:R4:W0:Y:S01]  /*ae00*/  SHFL.IDX PT, R26, R8, 0x3, 0x181f ;  /* 0x00781f00081a7f89 */ /* 0x00082200000e0000 */
[C---:B-1----:R-:W-:Y:S02]  /*ae10*/  @!P2 LEA R4, P5, R17.reuse, R14, 0x1 ;  /* 0x0000000e1104a211 */ /* 0x042fe400078a08ff */
[C---:B--2---:R-:W-:Y:S02]  /*ae20*/  @!P1 LEA R6, P4, R17.reuse, R24, 0x1 ;  /* 0x0000001811069211 */ /* 0x044fe400078808ff */
[C---:B---3--:R-:W-:Y:S02]  /*ae30*/  @!P3 LEA.HI.X R3, R17.reuse, R10, R13, 0x1, P6 ;  /* 0x0000000a1103b211 */ /* 0x048fe400030f0c0d */
[----:B----4-:R-:W-:-:S03]  /*ae40*/  @!P0 LEA R8, P6, R17, R28, 0x1 ;  /* 0x0000001c11088211 */ /* 0x010fc600078c08ff */
[----:B------:R1:W-:Y:S01]  /*ae50*/  @!P3 ST.E.128 desc[UR52][R2.64], RZ ;  /* 0x000000ff0200b985 */ /* 0x0003e2000c101d34 */
[C-C-:B------:R-:W-:Y:S02]  /*ae60*/  @!P2 LEA.HI.X R5, R17.reuse, R12, R13.reuse, 0x1, P5 ;  /* 0x0000000c1105a211 */ /* 0x140fe400028f0c0d */
[----:B------:R-:W-:-:S03]  /*ae70*/  @!P1 LEA.HI.X R7, R17, R20, R13, 0x1, P4 ;  /* 0x0000001411079211 */ /* 0x000fc600020f0c0d */
[----:B------:R1:W-:Y:S01]  /*ae80*/  @!P2 ST.E.128 desc[UR52][R4.64], RZ ;  /* 0x000000ff0400a985 */ /* 0x0003e2000c101d34 */
[----:B0-----:R-:W-:-:S03]  /*ae90*/  @!P0 LEA.HI.X R9, R17, R26, R13, 0x1, P6 ;  /* 0x0000001a11098211 */ /* 0x001fc600030f0c0d */
[----:B------:R1:W-:Y:S04]  /*aea0*/  @!P1 ST.E.128 desc[UR52][R6.64], RZ ;  /* 0x000000ff06009985 */ /* 0x0003e8000c101d34 */
[----:B------:R1:W-:Y:S02]  /*aeb0*/  @!P0 ST.E.128 desc[UR52][R8.64], RZ ;  /* 0x000000ff08008985 */ /* 0x0003e4000c101d34 */
.L_x_11318:
[----:B------:R-:W-:Y:S05]  /*aec0*/  BSYNC B0 ;  /* 0x0000000000007941 */ /* 0x000fea0003800000 */
.L_x_11314:
[----:B------:R-:W-:Y:S02]  /*aed0*/  ULDC UR4, c[0x0][0xc3c] ;  /* 0x00030f0000047ab9 */ /* 0x000fe40000000800 */
[----:B------:R-:W-:-:S13]  /*aee0*/  ISETP.GE.AND P0, PT, R31, UR4, PT ;  /* 0x000000041f007c0c */ /* 0x000fda000bf06270 */
[----:B------:R-:W-:Y:S05]  /*aef0*/  @!P0 BRA `(.L_x_11324) ;  /* 0xffffff6000008947 */ /* 0x000fea000383ffff */
[----:B------:R-:W-:Y:S05]  /*af00*/  EXIT ;  /* 0x000000000000794d */ /* 0x000fea0003800000 */
.L_x_11287:
[----:B------:R-:W-:-:S08]  /*af10*/  NOP ;  /* 0x0000000000007918 */ /* 0x000fd00000000000 */
[----:B------:R-:W0:-:S00]  /*af20*/  USETMAXREG.DEALLOC.CTAPOOL 0x20 ;  /* 0x00000020000079c8 */ /* 0x000e0000080e0500 */
[----:B0-----:R-:W-:Y:S02]  /*af30*/  LOP3.LUT R0, R0, 0x3, RZ, 0xc0, !PT ;  /* 0x0000000300007812 */ /* 0x001fe400078ec0ff */
[----:B------:R-:W-:-:S04]  /*af40*/  LOP3.LUT R23, R23, 0xfffffffd, RZ, 0xc0, !PT ;  /* 0xfffffffd17177812 */ /* 0x000fc800078ec0ff */
[----:B------:R-:W0:Y:S02]  /*af50*/  SHFL.IDX PT, R0, R0, RZ, 0x1f ;  /* 0x00001fff00007589 */ /* 0x000e2400000e0000 */
[----:B0-----:R-:W-:Y:S01]  /*af60*/  ISETP.NE.AND P0, PT, R0, RZ, PT ;  /* 0x000000ff0000720c */ /* 0x001fe20003f05270 */
[----:B------:R-:W-:-:S12]  /*af70*/  IMAD.MOV.U32 R0, RZ, RZ, RZ ;  /* 0x000000ffff007224 */ /* 0x000fd800078e00ff */
[----:B------:R-:W-:Y:S01]  /*af80*/  @P0 LOP3.LUT R23, R23, 0x2, RZ, 0xfc, !PT ;  /* 0x0000000217170812 */ /* 0x000fe200078efcff */
[----:B------:R-:W-:Y:S06]  /*af90*/  @!P0 BRA `(.L_x_11325) ;  /* 0x0000000000208947 */ /* 0x000fec0003800000 */
[----:B------:R-:W0:Y:S08]  /*afa0*/  S2UR UR5, SR_CgaCtaId ;  /* 0x00000000000579c3 */ /* 0x000e300000008800 */
[----:B------:R-:W-:Y:S06]  /*afb0*/  BAR.SYNC.DEFER_BLOCKING 0x5, 0x200 ;  /* 0x0148000000007b1d */ /* 0x000fec0000010000 */
[----:B------:R-:W-:-:S02]  /*afc0*/  UMOV UR4, 0x400 ;  /* 0x0000040000047882 */ /* 0x000fc40000000000 */
[----:B0-----:R-:W-:-:S09]  /*afd0*/  ULEA UR4, UR5, UR4, 0x18 ;  /* 0x0000000405047291 */ /* 0x001fd2000f8ec03f */
[----:B------:R-:W0:Y:S02]  /*afe0*/  LDS.128 R24, [UR4+0x132d0] ;  /* 0x0132d004ff187984 */ /* 0x000e240008000c00 */
[----:B0-----:R-:W-:Y:S01]  /*aff0*/  R2UR UR43, R27 ;  /* 0x000000001b2b72ca */ /* 0x001fe200000e0000 */
[----:B------:R-:W-:Y:S06]  /*b000*/  BAR.ARV 0x4, 0x200 ;  /* 0x0108000000007b1d */ /* 0x000fec0000002000 */
[----:B------:R-:W-:Y:S08]  /*b010*/  BRA `(.L_x_11326) ;  /* 0x0000000800b47947 */ /* 0x000ff00003800000 */
.L_x_11325:
[----:B------:R-:W0:Y:S01]  /*b020*/  S2R R2, SR_TID.X ;  /* 0x0000000000027919 */ /* 0x000e220000002100 */
[----:B------:R-:W-:Y:S01]  /*b030*/  ULDC UR4, c[0x0][0xc3c] ;  /* 0x00030f0000047ab9 */ /* 0x000fe20000000800 */
[----:B------:R-:W-:Y:S01]  /*b040*/  IMAD.MOV.U32 R9, RZ, RZ, RZ ;  /* 0x000000ffff097224 */ /* 0x000fe200078e00ff */
[----:B------:R-:W1:Y:S01]  /*b050*/  LDC R24, c[0x0][0xc38] ;  /* 0x00030e00ff187b82 */ /* 0x000e620000000800 */
        /* <DEDUP_REMOVED lines=29> */
[----:B------:R-:W2:Y:S01]  /*b230*/  S2R R11, SR_CTAID.X ;  /* 0x00000000000b7919 */ /* 0x000ea20000002500 */
[----:B0-----:R-:W-:-:S05]  /*b240*/  SEL R5, R4, RZ, P5 ;  /* 0x000000ff04057207 */ /* 0x001fca0002800000 */
[----:B------:R-:W-:-:S05]  /*b250*/  IMAD.IADD R5, R2, 0x1, R5 ;  /* 0x0000000102057824 */ /* 0x000fca00078e0205 */
[----:B------:R-:W1:Y:S02]  /*b260*/  SHFL.IDX PT, R13, R5, 0x1f, 0x1f ;  /* 0x03e01f00050d7f89 */ /* 0x000e6400000e0000 */
[----:B-1----:R-:W-:-:S05]  /*b270*/  IMAD R6, R13, R24, RZ ;  /* 0x000000180d067224 */ /* 0x002fca00078e02ff */
[----:B--2---:R-:W-:Y:S02]  /*b280*/  ISETP.GT.AND P6, PT, R6, R11, PT ;  /* 0x0000000b0600720c */ /* 0x004fe40003fc4270 */
[----:B------:R-:W-:-:S11]  /*b290*/  MOV R3, R6 ;  /* 0x0000000600037202 */ /* 0x000fd60000000f00 */
[----:B------:R-:W-:Y:S05]  /*b2a0*/  @P6 BRA `(.L_x_11327) ;  /* 0x0000000000a86947 */ /* 0x000fea0003800000 */
[----:B------:R-:W-:Y:S01]  /*b2b0*/  IMAD.MOV.U32 R6, RZ, RZ, R3 ;  /* 0x000000ffff067224 */ /* 0x000fe200078e0003 */
[----:B------:R-:W-:Y:S01]  /*b2c0*/  UMOV UR43, URZ ;  /* 0x0000003f002b7c82 */ /* 0x000fe20008000000 */
[----:B------:R-:W-:-:S05]  /*b2d0*/  ULDC UR5, c[0x0][0xc3c] ;  /* 0x00030f0000057ab9 */ /* 0x000fca0000000800 */
.L_x_11329:
[----:B------:R-:W-:-:S03]  /*b2e0*/  UIADD3 UR4, UR43, 0x1f, URZ ;  /* 0x0000001f2b047890 */ /* 0x000fc6000fffe03f */
[----:B------:R-:W-:Y:S01]  /*b2f0*/  ULDC UR43, c[0x0][0xc3c] ;  /* 0x00030f00002b7ab9 */ /* 0x000fe20000000800 */
[----:B------:R-:W-:-:S06]  /*b300*/  UISETP.GE.AND UP0, UPT, UR4, UR5, UPT ;  /* 0x000000050400728c */ /* 0x000fcc000bf06270 */
[----:B------:R-:W-:-:S13]  /*b310*/  PLOP3.LUT P6, PT, PT, PT, UP0, 0x40, 0x0 ;  /* 0x000000000000781c */ /* 0x000fda0003fce808 */
[----:B------:R-:W-:Y:S05]  /*b320*/  @!P6 BRA `(.L_x_11328) ;  /* 0x0000000400c8e947 */ /* 0x000fea0003800000 */
[----:B------:R-:W-:Y:S01]  /*b330*/  UMOV UR43, UR4 ;  /* 0x00000004002b7c82 */ /* 0x000fe20008000000 */
[----:B------:R-:W-:Y:S01]  /*b340*/  IMAD.MOV.U32 R0, RZ, RZ, RZ ;  /* 0x000000ffff007224 */ /* 0x000fe200078e00ff */
[----:B------:R-:W0:Y:S01]  /*b350*/  LDC R24, c[0x0][0xc38] ;  /* 0x00030e00ff187b82 */ /* 0x000e220000000800 */
[----:B------:R-:W-:-:S05]  /*b360*/  VIADD R9, R7, UR43 ;  /* 0x0000002b07097c36 */ /* 0x000fca0008000000 */
[----:B------:R-:W-:-:S13]  /*b370*/  ISETP.GE.OR P6, PT, R9, UR5, !P0 ;  /* 0x0000000509007c0c */ /* 0x000fda000c7c6670 */
[----:B------:R-:W1:Y:S08]  /*b380*/  @!P6 LDC.64 R4, c[0x0][0xc80] ;  /* 0x00032000ff04eb82 */ /* 0x000e700000000a00 */
[----:B------:R-:W2:Y:S01]  /*b390*/  @!P6 LDC.64 R2, c[0x0][0xc78] ;  /* 0x00031e00ff02eb82 */ /* 0x000ea20000000a00 */
[----:B-1----:R-:W-:-:S05]  /*b3a0*/  @!P6 IMAD.WIDE R4, R9, 0x4, R4 ;  /* 0x000000040904e825 */ /* 0x002fca00078e0204 */
[----:B------:R-:W3:Y:S01]  /*b3b0*/  @!P6 LDG.E R0, desc[UR52][R4.64] ;  /* 0x000000340400e981 */ /* 0x000ee2000c1e1900 */
[----:B--2---:R-:W-:-:S04]  /*b3c0*/  @!P6 IMAD.WIDE R2, R9, 0x4, R2 ;  /* 0x000000040902e825 */ /* 0x004fc800078e0202 */
[----:B------:R-:W-:-:S06]  /*b3d0*/  IMAD.MOV.U32 R9, RZ, RZ, RZ ;  /* 0x000000ffff097224 */ /* 0x000fcc00078e00ff */
[----:B------:R-:W3:Y:S02]  /*b3e0*/  @!P6 LDG.E R9, desc[UR52][R2.64] ;  /* 0x000000340209e981 */ /* 0x000ee4000c1e1900 */
[----:B---3--:R-:W-:-:S05]  /*b3f0*/  IMAD R15, R0, R9, RZ ;  /* 0x00000009000f7224 */ /* 0x008fca00078e02ff */
        /* <DEDUP_REMOVED lines=21> */
.L_x_11327:
        /* <DEDUP_REMOVED lines=9> */
[----:B------:R2:W3:Y:S01]  /*b5e0*/  SHFL.IDX PT, R9, R9, R10, 0x1f ;  /* 0x00001f0a09097589 */ /* 0x0004e200000e0000 */
[----:B0-----:R-:W-:Y:S01]  /*b5f0*/  IMAD.MOV.U32 R13, RZ, RZ, RZ ;  /* 0x000000ffff0d7224 */ /* 0x001fe200078e00ff */
[----:B-1----:R-:W-:-:S04]  /*b600*/  IABS R4, R0 ;  /* 0x0000000000047213 */ /* 0x002fc80000000000 */
[----:B------:R-:W0:Y:S08]  /*b610*/  I2F.RP R6, R4 ;  /* 0x0000000400067306 */ /* 0x000e300000209400 */
[----:B0-----:R-:W0:Y:S02]  /*b620*/  MUFU.RCP R6, R6 ;  /* 0x0000000600067308 */ /* 0x001e240000001000 */
[----:B0-----:R-:W-:-:S06]  /*b630*/  VIADD R2, R6, 0xffffffe ;  /* 0x0ffffffe06027836 */ /* 0x001fcc0000000000 */
[----:B------:R-:W0:Y:S02]  /*b640*/  F2I.FTZ.U32.TRUNC.NTZ R3, R2 ;  /* 0x0000000200037305 */ /* 0x000e24000021f000 */
[----:B0-----:R-:W-:Y:S01]  /*b650*/  IADD3 R12, RZ, -R3, RZ ;  /* 0x80000003ff0c7210 */ /* 0x001fe20007ffe0ff */
[----:B--23--:R-:W-:Y:S06]  /*b660*/  @!P0 BRA `(.L_x_11330) ;  /* 0x00000000000c8947 */ /* 0x00cfec0003800000 */
[----:B------:R-:W-:-:S06]  /*b670*/  UIADD3 UR5, UR4, -0x1, URZ ;  /* 0xffffffff04057890 */ /* 0x000fcc000fffe03f */
[----:B------:R-:W-:-:S05]  /*b680*/  IMAD.U32 R6, RZ, RZ, UR5 ;  /* 0x00000005ff067e24 */ /* 0x000fca000f8e00ff */
[----:B------:R0:W1:Y:S02]  /*b690*/  SHFL.IDX PT, R13, R5, R6, 0x1f ;  /* 0x00001f06050d7589 */ /* 0x00006400000e0000 */
.L_x_11330:
[----:B-1----:R-:W-:Y:S01]  /*b6a0*/  IMAD R24, R13, R24, R8 ;  /* 0x000000180d187224 */ /* 0x002fe200078e0208 */
[----:B------:R-:W-:Y:S01]  /*b6b0*/  IABS R2, R9 ;  /* 0x0000000900027213 */ /* 0x000fe20000000000 */
[----:B0-----:R-:W-:Y:S01]  /*b6c0*/  IMAD.MOV.U32 R5, RZ, RZ, R12 ;  /* 0x000000ffff057224 */ /* 0x001fe200078e000c */
[----:B------:R-:W-:Y:S01]  /*b6d0*/  IABS R10, R0 ;  /* 0x00000000000a7213 */ /* 0x000fe20000000000 */
[----:B------:R-:W-:Y:S01]  /*b6e0*/  IMAD.IADD R25, R11, 0x1, -R24 ;  /* 0x000000010b197824 */ /* 0x000fe200078e0a18 */
[----:B------:R-:W-:Y:S01]  /*b6f0*/  UIADD3 UR43, UR4, UR43, URZ ;  /* 0x0000002b042b7290 */ /* 0x000fe2000fffe03f */
[----:B------:R-:W-:Y:S02]  /*b700*/  IMAD R11, R5, R4, RZ ;  /* 0x00000004050b7224 */ /* 0x000fe400078e02ff */
[----:B------:R-:W-:Y:S01]  /*b710*/  IMAD.MOV.U32 R5, RZ, RZ, R2 ;  /* 0x000000ffff057224 */ /* 0x000fe200078e0002 */
[----:B------:R-:W-:Y:S01]  /*b720*/  IABS R8, R25 ;  /* 0x0000001900087213 */ /* 0x000fe20000000000 */
[----:B------:R-:W-:-:S02]  /*b730*/  IMAD.MOV.U32 R2, RZ, RZ, RZ ;  /* 0x000000ffff027224 */ /* 0x000fc400078e00ff */
[----:B------:R-:W-:Y:S01]  /*b740*/  IMAD.MOV R10, RZ, RZ, -R10 ;  /* 0x000000ffff0a7224 */ /* 0x000fe200078e0a0a */
[----:B------:R-:W0:Y:S01]  /*b750*/  I2F.RP R6, R5 ;  /* 0x0000000500067306 */ /* 0x000e220000209400 */
[----:B------:R-:W-:-:S04]  /*b760*/  IMAD.HI.U32 R2, R3, R11, R2 ;  /* 0x0000000b03027227 */ /* 0x000fc800078e0002 */
[----:B------:R-:W-:Y:S02]  /*b770*/  IMAD.MOV.U32 R3, RZ, RZ, R8 ;  /* 0x000000ffff037224 */ /* 0x000fe400078e0008 */
[----:B------:R-:W-:Y:S02]  /*b780*/  IMAD.MOV.U32 R8, RZ, RZ, R10 ;  /* 0x000000ffff087224 */ /* 0x000fe400078e000a */
        /* <DEDUP_REMOVED lines=9> */
[----:B------:R0:W1:Y:S01]  /*b820*/  F2I.FTZ.U32.TRUNC.NTZ R3, R8 ;  /* 0x0000000800037305 */ /* 0x000062000021f000 */
[----:B------:R-:W-:Y:S02]  /*b830*/  ISETP.NE.AND P1, PT, R0, RZ, PT ;  /* 0x000000ff0000720c */ /* 0x000fe40003f25270 */
[----:B------:R-:W-:-:S02]  /*b840*/  ISETP.GE.AND P2, PT, R4, RZ, PT ;  /* 0x000000ff0400720c */ /* 0x000fc40003f46270 */
[----:B0-----:R-:W-:-:S05]  /*b850*/  IABS R8, R9 ;  /* 0x0000000900087213 */ /* 0x001fca0000000000 */
[----:B------:R-:W-:-:S04]  /*b860*/  @P0 VIADD R2, R2, 0x1 ;  /* 0x0000000102020836 */ /* 0x000fc80000000000 */
[----:B------:R-:W-:Y:S02]  /*b870*/  IMAD.MOV.U32 R6, RZ, RZ, R2 ;  /* 0x000000ffff067224 */ /* 0x000fe400078e0002 */
[----:B-1----:R-:W-:Y:S02]  /*b880*/  IMAD.MOV R2, RZ, RZ, -R3 ;  /* 0x000000ffff027224 */ /* 0x002fe400078e0a03 */
[----:B------:R-:W-:Y:S01]  /*b890*/  IMAD.MOV R8, RZ, RZ, -R8 ;  /* 0x000000ffff087224 */ /* 0x000fe200078e0a08 */
[----:B------:R-:W-:Y:S01]  /*b8a0*/  @!P2 IADD3 R6, -R6, RZ, RZ ;  /* 0x000000ff0606a210 */ /* 0x000fe20007ffe1ff */
[----:B------:R-:W-:Y:S01]  /*b8b0*/  IMAD R11, R2, R5, RZ ;  /* 0x00000005020b7224 */ /* 0x000fe200078e02ff */
[----:B------:R-:W-:Y:S01]  /*b8c0*/  @!P1 LOP3.LUT R6, RZ, R0, RZ, 0x33, !PT ;  /* 0x00000000ff069212 */ /* 0x000fe200078e33ff */
[----:B------:R-:W-:-:S03]  /*b8d0*/  IMAD.MOV.U32 R2, RZ, RZ, RZ ;  /* 0x000000ffff027224 */ /* 0x000fc600078e00ff */
[----:B------:R-:W-:Y:S01]  /*b8e0*/  IABS R4, R6 ;  /* 0x0000000600047213 */ /* 0x000fe20000000000 */
[----:B------:R-:W-:-:S04]  /*b8f0*/  IMAD.HI.U32 R2, R3, R11, R2 ;  /* 0x0000000b03027227 */ /* 0x000fc800078e0002 */
[----:B------:R-:W-:Y:S02]  /*b900*/  IMAD.MOV.U32 R3, RZ, RZ, R4 ;  /* 0x000000ffff037224 */ /* 0x000fe400078e0004 */
[----:B------:R-:W-:Y:S02]  /*b910*/  IMAD.MOV.U32 R4, RZ, RZ, R8 ;  /* 0x000000ffff047224 */ /* 0x000fe400078e0008 */
[----:B------:R-:W-:-:S04]  /*b920*/  IMAD.HI.U32 R2, R2, R3, RZ ;  /* 0x0000000302027227 */ /* 0x000fc800078e00ff */
[----:B------:R-:W-:Y:S01]  /*b930*/  IMAD R4, R2, R4, R3 ;  /* 0x0000000402047224 */ /* 0x000fe200078e0203 */
[----:B------:R-:W-:Y:S01]  /*b940*/  LOP3.LUT R3, R6, R9, RZ, 0x3c, !PT ;  /* 0x0000000906037212 */ /* 0x000fe200078e3cff */
[----:B------:R-:W-:-:S03]  /*b950*/  IMAD R0, R0, R6, RZ ;  /* 0x0000000600007224 */ /* 0x000fc600078e02ff */
[----:B------:R-:W-:Y:S01]  /*b960*/  ISETP.GT.U32.AND P1, PT, R5, R4, PT ;  /* 0x000000040500720c */ /* 0x000fe20003f24070 */
[----:B------:R-:W-:Y:S01]  /*b970*/  IMAD.IADD R25, R25, 0x1, -R0 ;  /* 0x0000000119197824 */ /* 0x000fe200078e0a00 */
        /* <DEDUP_REMOVED lines=10> */
[----:B------:R-:W-:-:S04]  /*ba20*/  IMAD R9, R9, 0x1000000, R2 ;  /* 0x0100000009097824 */ /* 0x000fc800078e0202 */
[----:B------:R-:W-:Y:S01]  /*ba30*/  IMAD R26, R26, 0x10000, R9 ;  /* 0x000100001a1a7824 */ /* 0x000fe200078e0209 */
[----:B------:R-:W-:Y:S06]  /*ba40*/  BRA `(.L_x_11331) ;  /* 0x00000000000c7947 */ /* 0x000fec0003800000 */
.L_x_11328:
[----:B------:R-:W-:Y:S02]  /*ba50*/  IMAD.MOV.U32 R24, RZ, RZ, R11 ;  /* 0x000000ffff187224 */ /* 0x000fe400078e000b */
[----:B------:R-:W-:Y:S02]  /*ba60*/  IMAD.MOV.U32 R25, RZ, RZ, RZ ;  /* 0x000000ffff197224 */ /* 0x000fe400078e00ff */
[----:B------:R-:W-:-:S07]  /*ba70*/  IMAD.MOV.U32 R26, RZ, RZ, RZ ;  /* 0x000000ffff1a7224 */ /* 0x000fce00078e00ff */
.L_x_11331:
[----:B------:R-:W-:Y:S02]  /*ba80*/  ISETP.NE.AND P0, PT, R7, RZ, PT ;  /* 0x000000ff0700720c */ /* 0x000fe40003f05270 */
[----:B------:R-:W-:-:S11]  /*ba90*/  MOV R27, UR43 ;  /* 0x0000002b001b7c02 */ /* 0x000fd60008000f00 */
[----:B------:R-:W0:Y:S01]  /*baa0*/  @!P0 S2R R3, SR_CgaCtaId ;  /* 0x0000000000038919 */ /* 0x000e220000008800 */
[----:B------:R-:W-:-:S04]  /*bab0*/  @!P0 MOV R0, 0x400 ;  /* 0x0000040000008802 */ /* 0x000fc80000000f00 */
[----:B0-----:R-:W-:-:S05]  /*bac0*/  @!P0 LEA R0, R3, R0, 0x18 ;  /* 0x0000000003008211 */ /* 0x001fca00078ec0ff */
[----:B------:R0:W-:Y:S01]  /*bad0*/  @!P0 STS.128 [R0+0x132d0], R24 ;  /* 0x0132d01800008388 */ /* 0x0001e20000000c00 */
[----:B------:R-:W-:Y:S06]  /*bae0*/  BAR.ARV 0x5, 0x200 ;  /* 0x0148000000007b1d */ /* 0x000fec0000002000 */
.L_x_11326:
[----:B------:R-:W-:Y:S01]  /*baf0*/  ULDC UR4, c[0x0][0xc3c] ;  /* 0x00030f0000047ab9 */ /* 0x000fe20000000800 */
[----:B------:R1:W-:Y:S01]  /*bb00*/  STL [R1+0xc], RZ ;  /* 0x00000cff01007387 */ /* 0x0003e20000100800 */
[----:B------:R-:W-:Y:S01]  /*bb10*/  UISETP.GE.AND UP0, UPT, UR43, UR4, UPT ;  /* 0x000000042b00728c */ /* 0x000fe2000bf06270 */
[----:B------:R-:W-:Y:S02]  /*bb20*/  IMAD.MOV.U32 R19, RZ, RZ, 0x1 ;  /* 0x00000001ff137424 */ /* 0x000fe400078e00ff */
[----:B------:R-:W-:-:S03]  /*bb30*/  IMAD.MOV.U32 R18, RZ, RZ, RZ ;  /* 0x000000ffff127224 */ /* 0x000fc600078e00ff */
[----:B------:R-:W-:-:S13]  /*bb40*/  PLOP3.LUT P0, PT, PT, PT, UP0, 0x80, 0x0 ;  /* 0x000000000000781c */ /* 0x000fda0003f0f008 */
[----:B-1----:R-:W-:Y:S05]  /*bb50*/  @P0 BRA `(.L_x_11332) ;  /* 0x0000003c00f00947 */ /* 0x002fea0003800000 */
[----:B------:R-:W1:Y:S01]  /*bb60*/  S2R R11, SR_TID.X ;  /* 0x00000000000b7919 */ /* 0x000e620000002100 */
[----:B------:R-:W2:Y:S01]  /*bb70*/  S2UR UR5, SR_CgaCtaId ;  /* 0x00000000000579c3 */ /* 0x000ea20000008800 */
[----:B------:R-:W-:Y:S01]  /*bb80*/  UMOV UR4, 0x400 ;  /* 0x0000040000047882 */ /* 0x000fe20000000000 */
[----:B------:R-:W-:Y:S01]  /*bb90*/  IMAD.MOV.U32 R19, RZ, RZ, 0x1 ;  /* 0x00000001ff137424 */ /* 0x000fe200078e00ff */
[----:B------:R3:W-:Y:S01]  /*bba0*/  STL [R1+0xc], RZ ;  /* 0x00000cff01007387 */ /* 0x0007e20000100800 */
[----:B------:R-:W-:Y:S01]  /*bbb0*/  IMAD.MOV.U32 R18, RZ, RZ, RZ ;  /* 0x000000ffff127224 */ /* 0x000fe200078e00ff */
[----:B------:R-:W-:Y:S02]  /*bbc0*/  ULOP3.LUT UR38, UR40, 0x1, URZ, 0xfc, !UPT ;  /* 0x0000000128267892 */ /* 0x000fe4000f8efc3f */
[----:B------:R-:W-:Y:S01]  /*bbd0*/  ULOP3.LUT UR42, UR40, 0x2, URZ, 0xfc, !UPT ;  /* 0x00000002282a7892 */ /* 0x000fe2000f8efc3f */
[----:B------:R-:W-:Y:S01]  /*bbe0*/  ULDC UR41, c[0x0][0xc] ;  /* 0x0000030000297ab9 */ /* 0x000fe20000000800 */
[----:B------:R-:W-:Y:S01]  /*bbf0*/  ULDC.64 UR50, c[0x0][0x198] ;  /* 0x0000660000327ab9 */ /* 0x000fe20000000a00 */
[----:B--2---:R-:W-:-:S06]  /*bc00*/  ULEA UR4, UR5, UR4, 0x18 ;  /* 0x0000000405047291 */ /* 0x004fcc000f8ec03f */
[----:B------:R-:W-:Y:S01]  /*bc10*/  IMAD.U32 R16, RZ, RZ, UR4 ;  /* 0x00000004ff107e24 */ /* 0x000fe2000f8e00ff */
[C---:B-1----:R-:W-:Y:S01]  /*bc20*/  LOP3.LUT R10, R11.reuse, 0x7f, RZ, 0xc0, !PT ;  /* 0x0000007f0b0a7812 */ /* 0x042fe200078ec0ff */
[C---:B------:R-:W-:Y:S01]  /*bc30*/  IMAD.SHL.U32 R29, R11.reuse, 0x40, RZ ;  /* 0x000000400b1d7824 */ /* 0x040fe200078e00ff */
[----:B------:R-:W-:Y:S01]  /*bc40*/  SHF.R.U32.HI R3, RZ, 0x1, R11 ;  /* 0x00000001ff037819 */ /* 0x000fe2000001160b */
[----:B------:R-:W-:Y:S02]  /*bc50*/  IMAD.SHL.U32 R2, R11, 0x10, RZ ;  /* 0x000000100b027824 */ /* 0x000fe400078e00ff */
[----:B------:R-:W-:Y:S01]  /*bc60*/  IMAD.SHL.U32 R6, R10, 0x10, RZ ;  /* 0x000000100a067824 */ /* 0x000fe200078e00ff */
[----:B------:R-:W-:Y:S01]  /*bc70*/  LOP3.LUT R4, R29, 0x180, RZ, 0xc0, !PT ;  /* 0x000001801d047812 */ /* 0x000fe200078ec0ff */
[C---:B------:R-:W-:Y:S01]  /*bc80*/  IMAD.SHL.U32 R8, R11.reuse, 0x2, RZ ;  /* 0x000000020b087824 */ /* 0x040fe200078e00ff */
[----:B------:R-:W-:Y:S01]  /*bc90*/  LOP3.LUT R5, R2, 0x1b0, RZ, 0xc0, !PT ;  /* 0x000001b002057812 */ /* 0x000fe200078ec0ff */
[----:B0-----:R-:W-:Y:S01]  /*bca0*/  IMAD.SHL.U32 R0, R11, 0x20, RZ ;  /* 0x000000200b007824 */ /* 0x001fe200078e00ff */
[----:B------:R-:W-:-:S02]  /*bcb0*/  LOP3.LUT R7, R6, 0x600, RZ, 0xc0, !PT ;  /* 0x0000060006077812 */ /* 0x000fc400078ec0ff */
[----:B------:R-:W-:Y:S01]  /*bcc0*/  LOP3.LUT R3, R4, 0x30, R3, 0xf8, !PT ;  /* 0x0000003004037812 */ /* 0x000fe200078ef803 */
[----:B------:R-:W-:Y:S01]  /*bcd0*/  IMAD.SHL.U32 R4, R11, 0x8, RZ ;  /* 0x000000080b047824 */ /* 0x000fe200078e00ff */
[----:B------:R-:W-:Y:S01]  /*bce0*/  LOP3.LUT R9, R5, 0x30, R8, 0x78, !PT ;  /* 0x0000003005097812 */ /* 0x000fe200078e7808 */
[----:B------:R-:W-:Y:S01]  /*bcf0*/  IMAD.SHL.U32 R8, R11, 0x4, RZ ;  /* 0x000000040b087824 */ /* 0x000fe200078e00ff */
[----:B------:R-:W-:Y:S02]  /*bd00*/  LOP3.LUT R6, R7, 0x40, R2, 0xf8, !PT ;  /* 0x0000004007067812 */ /* 0x000fe400078ef802 */
[----:B------:R-:W-:Y:S02]  /*bd10*/  LOP3.LUT R4, R3, 0x30, R4, 0x78, !PT ;  /* 0x0000003003047812 */ /* 0x000fe400078e7804 */
[----:B------:R-:W-:Y:S02]  /*bd20*/  LOP3.LUT R7, R7, 0x60, R0, 0xf8, !PT ;  /* 0x0000006007077812 */ /* 0x000fe400078ef800 */
[----:B------:R-:W-:-:S02]  /*bd30*/  LOP3.LUT R9, R6, R9, RZ, 0xfc, !PT ;  /* 0x0000000906097212 */ /* 0x000fc400078efcff */
[----:B------:R-:W-:Y:S02]  /*bd40*/  SHF.R.U32.HI R3, RZ, 0x2, R10 ;  /* 0x00000002ff037819 */ /* 0x000fe4000001160a */
[----:B------:R-:W-:Y:S02]  /*bd50*/  LOP3.LUT R5, R0, 0x80, RZ, 0xc0, !PT ;  /* 0x0000008000057812 */ /* 0x000fe400078ec0ff */
[--C-:B------:R-:W-:Y:S02]  /*bd60*/  LOP3.LUT R28, R7, 0x100, R0.reuse, 0xf8, !PT ;  /* 0x00000100071c7812 */ /* 0x100fe400078ef800 */
[----:B------:R-:W-:Y:S01]  /*bd70*/  LOP3.LUT R2, R3, 0x60, R0, 0xf8, !PT ;  /* 0x0000006003027812 */ /* 0x000fe200078ef800 */
[----:B------:R-:W-:Y:S01]  /*bd80*/  IMAD.IADD R0, R16, 0x1, R9 ;  /* 0x0000000110007824 */ /* 0x000fe200078e0209 */
[----:B------:R-:W-:Y:S02]  /*bd90*/  LOP3.LUT R5, R5, 0x10, R11, 0xf8, !PT ;  /* 0x0000001005057812 */ /* 0x000fe400078ef80b */
[----:B------:R-:W-:-:S02]  /*bda0*/  LOP3.LUT R29, R4, 0x640, R29, 0xf8, !PT ;  /* 0x00000640041d7812 */ /* 0x000fc400078ef81d */
[----:B------:R3:W-:Y:S01]  /*bdb0*/  STL [R1+0x8], R0 ;  /* 0x0000080001007387 */ /* 0x0007e20000100800 */
[----:B------:R-:W-:-:S04]  /*bdc0*/  LOP3.LUT R5, R5, 0x10, R8, 0x78, !PT ;  /* 0x0000001005057812 */ /* 0x000fc800078e7808 */
[----:B------:R-:W-:-:S07]  /*bdd0*/  LOP3.LUT R28, R28, R5, RZ, 0xfc, !PT ;  /* 0x000000051c1c7212 */ /* 0x000fce00078efcff */
.L_x_11398:
[----:B------:R-:W-:Y:S01]  /*bde0*/  ULDC.64 UR4, c[0x0][0xc88] ;  /* 0x0003220000047ab9 */ /* 0x000fe20000000a00 */
[----:B------:R-:W-:Y:S01]  /*bdf0*/  ULDC.64 UR6, c[0x0][0xa08] ;  /* 0x0002820000067ab9 */ /* 0x000fe20000000a00 */
[----:B------:R-:W-:-:S06]  /*be00*/  UIMAD.WIDE UR4, UR43, 0x4, UR4 ;  /* 0x000000042b0478a5 */ /* 0x000fcc000f8e0204 */
[----:B------:R-:W-:Y:S01]  /*be10*/  IMAD.U32 R2, RZ, RZ, UR4 ;  /* 0x00000004ff027e24 */ /* 0x000fe2000f8e00ff */
[----:B0-----:R-:W-:Y:S01]  /*be20*/  MOV R3, UR5 ;  /* 0x0000000500037c02 */ /* 0x001fe20008000f00 */
[----:B------:R-:W-:-:S04]  /*be30*/  ULDC.64 UR4, c[0x0][0xa28] ;  /* 0x00028a0000047ab9 */ /* 0x000fc80000000a00 */
[----:B------:R-:W2:Y:S01]  /*be40*/  LDG.E R2, desc[UR52][R2.64] ;  /* 0x0000003402027981 */ /* 0x000ea2000c1e1900 */
[----:B------:R-:W-:-:S04]  /*be50*/  UISETP.NE.U32.AND UP0, UPT, UR4, URZ, UPT ;  /* 0x0000003f0400728c */ /* 0x000fc8000bf05070 */
[----:B------:R-:W-:-:S06]  /*be60*/  UISETP.NE.AND.EX UP0, UPT, UR5, URZ, UPT, UP0 ;  /* 0x0000003f0500728c */ /* 0x000fcc000bf05300 */
[----:B------:R-:W-:Y:S02]  /*be70*/  PLOP3.LUT P2, PT, PT, PT, UP0, 0x80, 0x0 ;  /* 0x000000000000781c */ /* 0x000fe40003f4f008 */
[----:B------:R-:W-:-:S04]  /*be80*/  ISETP.NE.U32.AND P0, PT, RZ, UR6, PT ;  /* 0x00000006ff007c0c */ /* 0x000fc8000bf05070 */
[----:B------:R-:W-:Y:S02]  /*be90*/  ISETP.NE.AND.EX P0, PT, RZ, UR7, PT, P0 ;  /* 0x00000007ff007c0c */ /* 0x000fe4000bf05300 */
[----:B--2---:R-:W-:-:S13]  /*bea0*/  R2UR UR45, R2 ;  /* 0x00000000022d72ca */ /* 0x004fda00000e0000 */
[----:B------:R-:W-:Y:S02]  /*beb0*/  USHF.R.S32.HI UR46, URZ, 0x1f, UR45 ;  /* 0x0000001f3f2e7899 */ /* 0x000fe4000801142d */
[----:B------:R-:W-:-:S04]  /*bec0*/  @UP0 ULEA UR4, UP1, UR45, UR4, 0x2 ;  /* 0x000000042d040291 */ /* 0x000fc8000f82103f */
[----:B------:R-:W-:Y:S02]  /*bed0*/  @UP0 ULEA.HI.X UR5, UR45, UR5, UR46, 0x2, UP1 ;  /* 0x000000052d050291 */ /* 0x000fe400088f142e */
[----:B------:R-:W-:Y:S01]  /*bee0*/  IMAD.U32 R2, RZ, RZ, UR4 ;  /* 0x00000004ff027e24 */ /* 0x000fe2000f8e00ff */
[----:B------:R-:W-:-:S03]  /*bef0*/  USHF.L.U32 UR47, UR45, 0x2, URZ ;  /* 0x000000022d2f7899 */ /* 0x000fc6000800063f */
[----:B------:R-:W-:Y:S01]  /*bf00*/  IMAD.U32 R3, RZ, RZ, UR5 ;  /* 0x00000005ff037e24 */ /* 0x000fe2000f8e00ff */
[----:B------:R-:W-:Y:S01]  /*bf10*/  ULDC.64 UR4, c[0x0][0xa00] ;  /* 0x0002800000047ab9 */ /* 0x000fe20000000a00 */
[----:B------:R-:W-:Y:S01]  /*bf20*/  USHF.L.U64.HI UR48, UR45, 0x2, UR46 ;  /* 0x000000022d307899 */ /* 0x000fe2000801022e */
[----:B------:R-:W-:Y:S01]  /*bf30*/  ISETP.NE.U32.AND P1, PT, RZ, UR4, PT ;  /* 0x00000004ff007c0c */ /* 0x000fe2000bf25070 */
[----:B------:R-:W-:Y:S01]  /*bf40*/  UIADD3 UR4, UP0, UR47, UR4, URZ ;  /* 0x000000042f047290 */ /* 0x000fe2000ff1e03f */
[----:B------:R0:W2:Y:S01]  /*bf50*/  @P2 LDG.E R8, desc[UR52][R2.64] ;  /* 0x0000003402082981 */ /* 0x0000a2000c1e1900 */
[----:B------:R-:W-:Y:S01]  /*bf60*/  UIADD3 UR6, UP1, UR47, UR6, URZ ;  /* 0x000000062f067290 */ /* 0x000fe2000ff3e03f */
[----:B------:R-:W-:Y:S01]  /*bf70*/  ISETP.NE.AND.EX P1, PT, RZ, UR5, PT, P1 ;  /* 0x00000005ff007c0c */ /* 0x000fe2000bf25310 */
[----:B------:R-:W-:Y:S02]  /*bf80*/  UIADD3.X UR5, UR48, UR5, URZ, UP0, !UPT ;  /* 0x0000000530057290 */ /* 0x000fe400087fe43f */
[----:B------:R-:W-:-:S02]  /*bf90*/  UIADD3.X UR7, UR48, UR7, URZ, UP1, !UPT ;  /* 0x0000000730077290 */ /* 0x000fc40008ffe43f */
[----:B------:R-:W-:Y:S02]  /*bfa0*/  IMAD.U32 R4, RZ, RZ, UR6 ;  /* 0x00000006ff047e24 */ /* 0x000fe4000f8e00ff */
[----:B0-----:R-:W-:Y:S02]  /*bfb0*/  IMAD.U32 R2, RZ, RZ, UR4 ;  /* 0x00000004ff027e24 */ /* 0x001fe4000f8e00ff */
[----:B------:R-:W-:Y:S01]  /*bfc0*/  IMAD.U32 R3, RZ, RZ, UR5 ;  /* 0x00000005ff037e24 */ /* 0x000fe2000f8e00ff */
[----:B------:R-:W-:Y:S01]  /*bfd0*/  ULDC.64 UR4, c[0x0][0xa18] ;  /* 0x0002860000047ab9 */ /* 0x000fe20000000a00 */
[----:B------:R-:W-:Y:S01]  /*bfe0*/  IMAD.U32 R5, RZ, RZ, UR7 ;  /* 0x00000007ff057e24 */ /* 0x000fe2000f8e00ff */
[----:B------:R-:W-:Y:S01]  /*bff0*/  UISETP.NE.U32.AND UP0, UPT, UR4, URZ, UPT ;  /* 0x0000003f0400728c */ /* 0x000fe2000bf05070 */
[----:B------:R-:W-:Y:S01]  /*c000*/  ULDC UR6, c[0x0][0x288] ;  /* 0x0000a20000067ab9 */ /* 0x000fe20000000800 */
[----:B------:R-:W5:Y:S02]  /*c010*/  @P1 LDG.E R9, desc[UR52][R2.64] ;  /* 0x0000003402091981 */ /* 0x000f64000c1e1900 */
[----:B------:R-:W-:-:S02]  /*c020*/  UISETP.NE.AND.EX UP0, UPT, UR5, URZ, UPT, UP0 ;  /* 0x0000003f0500728c */ /* 0x000fc4000bf05300 */
[----:B---3--:R-:W5:Y:S01]  /*c030*/  @P0 LDG.E R0, desc[UR52][R4.64] ;  /* 0x0000003404000981 */ /* 0x008f62000c1e1900 */
[----:B------:R-:W-:-:S03]  /*c040*/  IMAD.U32 R10, RZ, RZ, UR6 ;  /* 0x00000006ff0a7e24 */ /* 0x000fc6000f8e00ff */
[----:B------:R-:W-:-:S05]  /*c050*/  PLOP3.LUT P3, PT, PT, PT, UP0, 0x80, 0x0 ;  /* 0x000000000000781c */ /* 0x000fca0003f6f008 */
[----:B------:R-:W-:-:S04]  /*c060*/  @UP0 UIADD3 UR4, UP1, UR47, UR4, URZ ;  /* 0x000000042f040290 */ /* 0x000fc8000ff3e03f */
[----:B------:R-:W-:Y:S02]  /*c070*/  @UP0 UIADD3.X UR5, UR48, UR5, URZ, UP1, !UPT ;  /* 0x0000000530050290 */ /* 0x000fe40008ffe43f */
[----:B------:R-:W-:-:S04]  /*c080*/  IMAD.U32 R6, RZ, RZ, UR4 ;  /* 0x00000004ff067e24 */ /* 0x000fc8000f8e00ff */
[----:B------:R-:W-:-:S05]  /*c090*/  IMAD.U32 R7, RZ, RZ, UR5 ;  /* 0x00000005ff077e24 */ /* 0x000fca000f8e00ff */
[----:B------:R0:W3:Y:S01]  /*c0a0*/  @P3 LDG.E R10, desc[UR52][R6.64] ;  /* 0x00000034060a3981 */ /* 0x0000e2000c1e1900 */
[----:B------:R-:W-:Y:S01]  /*c0b0*/  UMOV UR4, URZ ;  /* 0x0000003f00047c82 */ /* 0x000fe20008000000 */
[----:B0-----:R-:W0:Y:S01]  /*c0c0*/  LDC.64 R6, c[0x0][0x418] ;  /* 0x00010600ff067b82 */ /* 0x001e220000000a00 */
[----:B--2---:R-:W-:Y:S02]  /*c0d0*/  @P2 R2UR UR4, R8 ;  /* 0x00000000080422ca */ /* 0x004fe400000e0000 */
[----:B0-----:R-:W-:Y:S01]  /*c0e0*/  ISETP.NE.U32.AND P2, PT, R6, RZ, PT ;  /* 0x000000ff0600720c */ /* 0x001fe20003f45070 */
[----:B---3--:R0:W-:Y:S01]  /*c0f0*/  STL [R1+0x4], R10 ;  /* 0x0000040a01007387 */ /* 0x0081e20000100800 */
[----:B-1----:R-:W-:Y:S11]  /*c100*/  @P3 BRA `(.L_x_11333) ;  /* 0x0000000000143947 */ /* 0x002ff60003800000 */
[----:B------:R-:W-:Y:S05]  /*c110*/  @!P1 BRA `(.L_x_11333) ;  /* 0x0000000000109947 */ /* 0x000fea0003800000 */
[----:B------:R-:W2:Y:S04]  /*c120*/  LDG.E R11, desc[UR52][R2.64] ;  /* 0x00000034020b7981 */ /* 0x000ea8000c1e1900 */
[----:B------:R-:W2:Y:S02]  /*c130*/  LDG.E R6, desc[UR52][R2.64+0x4] ;  /* 0x0000043402067981 */ /* 0x000ea4000c1e1900 */
[----:B--2---:R-:W-:-:S05]  /*c140*/  IMAD.IADD R2, R6, 0x1, -R11 ;  /* 0x0000000106027824 */ /* 0x004fca00078e0a0b */
[----:B------:R1:W-:Y:S02]  /*c150*/  STL [R1+0x4], R2 ;  /* 0x0000040201007387 */ /* 0x0003e40000100800 */
.L_x_11333:
[----:B------:R-:W2:Y:S01]  /*c160*/  LDC R6, c[0x0][0x424] ;  /* 0x00010900ff067b82 */ /* 0x000ea20000000800 */
[----:B------:R-:W-:Y:S01]  /*c170*/  ISETP.NE.AND.EX P2, PT, R7, RZ, PT, P2 ;  /* 0x000000ff0700720c */ /* 0x000fe20003f45320 */
[----:B------:R-:W-:Y:S01]  /*c180*/  UMOV UR44, URZ ;  /* 0x0000003f002c7c82 */ /* 0x000fe20008000000 */
[----:B------:R-:W-:Y:S01]  /*c190*/  ULDC.64 UR6, c[0x0][0xa20] ;  /* 0x0002880000067ab9 */ /* 0x000fe20000000a00 */
[----:B-----5:R-:W-:Y:S01]  /*c1a0*/  @P1 R2UR UR44, R9 ;  /* 0x00000000092c12ca */ /* 0x020fe200000e0000 */
[----:B------:R-:W-:Y:S01]  /*c1b0*/  UMOV UR39, URZ ;  /* 0x0000003f00277c82 */ /* 0x000fe20008000000 */
[----:B------:R-:W-:Y:S01]  /*c1c0*/  ISETP.NE.U32.AND P1, PT, RZ, UR6, PT ;  /* 0x00000006ff007c0c */ /* 0x000fe2000bf25070 */
[----:B------:R-:W-:Y:S01]  /*c1d0*/  IMAD.U32 R22, RZ, RZ, UR45 ;  /* 0x0000002dff167e24 */ /* 0x000fe2000f8e00ff */
[----:B------:R-:W3:Y:S01]  /*c1e0*/  LDC R7, c[0x0][0x2f0] ;  /* 0x0000bc00ff077b82 */ /* 0x000ee20000000800 */
[----:B------:R-:W-:Y:S02]  /*c1f0*/  R2UR UR36, R26 ;  /* 0x000000001a2472ca */ /* 0x000fe400000e0000 */
[----:B------:R-:W-:-:S02]  /*c200*/  @P0 R2UR UR39, R0 ;  /* 0x00000000002702ca */ /* 0x000fc400000e0000 */
[----:B------:R-:W-:Y:S02]  /*c210*/  ISETP.NE.AND.EX P1, PT, RZ, UR7, PT, P1 ;  /* 0x00000007ff007c0c */ /* 0x000fe4000bf25310 */
[C---:B-1----:R-:W-:Y:S02]  /*c220*/  LOP3.LUT R2, R26.reuse, 0xff000000, RZ, 0xc0, !PT ;  /* 0xff0000001a027812 */ /* 0x042fe400078ec0ff */
[----:B------:R-:W-:Y:S02]  /*c230*/  LOP3.LUT R0, R26, 0xff0000, RZ, 0xc0, !PT ;  /* 0x00ff00001a007812 */ /* 0x000fe400078ec0ff */
[----:B------:R-:W-:-:S03]  /*c240*/  SHF.R.U32.HI R3, RZ, 0x8, R2 ;  /* 0x00000008ff037819 */ /* 0x000fc60000011602 */
[----:B------:R-:W-:Y:S01]  /*c250*/  ULOP3.LUT UR36, UR36, 0xffff, URZ, 0xc0, !UPT ;  /* 0x0000ffff24247892 */ /* 0x000fe2000f8ec03f */
[----:B------:R-:W-:Y:S01]  /*c260*/  LEA.HI R0, R0, R3, RZ, 0x10 ;  /* 0x0000000300007211 */ /* 0x000fe200078f80ff */
[----:B------:R-:W-:Y:S01]  /*c270*/  UIADD3 UR39, UR39, UR4, URZ ;  /* 0x0000000427277290 */ /* 0x000fe2000fffe03f */
[----:B--2---:R-:W-:-:S05]  /*c280*/  SEL R6, R6, 0x1, P2 ;  /* 0x0000000106067807 */ /* 0x004fca0001000000 */
[----:B---3--:R-:W-:Y:S01]  /*c290*/  IMAD R2, R6, R7, RZ ;  /* 0x0000000706027224 */ /* 0x008fe200078e02ff */
[----:B------:R-:W-:Y:S06]  /*c2a0*/  @!P1 BRA `(.L_x_11334) ;  /* 0x0000000000189947 */ /* 0x000fec0003800000 */
[----:B------:R-:W-:-:S04]  /*c2b0*/  UIADD3 UR5, UP0, UR47, UR6, URZ ;  /* 0x000000062f057290 */ /* 0x000fc8000ff1e03f */
[----:B------:R-:W-:Y:S02]  /*c2c0*/  UIADD3.X UR6, UR48, UR7, URZ, UP0, !UPT ;  /* 0x0000000730067290 */ /* 0x000fe400087fe43f */
[----:B------:R-:W-:-:S04]  /*c2d0*/  IMAD.U32 R2, RZ, RZ, UR5 ;  /* 0x00000005ff027e24 */ /* 0x000fc8000f8e00ff */
[----:B------:R-:W-:-:S05]  /*c2e0*/  IMAD.U32 R3, RZ, RZ, UR6 ;  /* 0x00000006ff037e24 */ /* 0x000fca000f8e00ff */
[----:B------:R1:W5:Y:S01]  /*c2f0*/  LDG.E R2, desc[UR52][R2.64] ;  /* 0x0000003402027981 */ /* 0x000362000c1e1900 */
[----:B------:R-:W-:Y:S05]  /*c300*/  BRA `(.L_x_11335) ;  /* 0x0000000000107947 */ /* 0x000fea0003800000 */
.L_x_11334:
[----:B------:R-:W-:Y:S05]  /*c310*/  @!P0 BRA `(.L_x_11335) ;  /* 0x00000000000c8947 */ /* 0x000fea0003800000 */
[----:B------:R-:W2:Y:S04]  /*c320*/  LDG.E R3, desc[UR52][R4.64] ;  /* 0x0000003404037981 */ /* 0x000ea8000c1e1900 */
[----:B------:R-:W2:Y:S02]  /*c330*/  LDG.E R2, desc[UR52][R4.64+0x4] ;  /* 0x0000043404027981 */ /* 0x000ea4000c1e1900 */
[----:B--2---:R-:W-:-:S07]  /*c340*/  IMAD.IADD R2, R2, 0x1, -R3 ;  /* 0x0000000102027824 */ /* 0x004fce00078e0a03 */
.L_x_11335:
[----:B-----5:R-:W-:Y:S02]  /*c350*/  IADD3 R2, R2, -UR4, RZ ;  /* 0x8000000402027c10 */ /* 0x020fe4000fffe0ff */
[----:B------:R-:W-:Y:S02]  /*c360*/  LOP3.LUT R26, R0, 0xff, RZ, 0xc0, !PT ;  /* 0x000000ff001a7812 */ /* 0x000fe400078ec0ff */
[C---:B------:R-:W-:Y:S01]  /*c370*/  ISETP.GE.AND P0, PT, R2.reuse, 0x1, PT ;  /* 0x000000010200780c */ /* 0x040fe20003f06270 */
[----:B-1----:R-:W-:-:S04]  /*c380*/  VIADD R3, R2, 0x9f ;  /* 0x0000009f02037836 */ /* 0x002fc80000000000 */
[----:B------:R-:W-:-:S05]  /*c390*/  IMAD.HI R3, R3, 0x66666667, RZ ;  /* 0x6666666703037827 */ /* 0x000fca00078e02ff */
[----:B------:R-:W-:-:S04]  /*c3a0*/  SHF.R.U32.HI R2, RZ, 0x1f, R3 ;  /* 0x0000001fff027819 */ /* 0x000fc80000011603 */
[----:B------:R-:W-:Y:S01]  /*c3b0*/  LEA.HI.SX32 R5, R3, R2, 0x1a ;  /* 0x0000000203057211 */ /* 0x000fe200078fd2ff */
[----:B------:R-:W-:Y:S01]  /*c3c0*/  IMAD.MOV.U32 R3, RZ, RZ, RZ ;  /* 0x000000ffff037224 */ /* 0x000fe200078e00ff */
[----:B------:R-:W-:Y:S06]  /*c3d0*/  @!P0 BRA `(.L_x_11336) ;  /* 0x0000000000708947 */ /* 0x000fec0003800000 */
[----:B------:R-:W-:-:S04]  /*c3e0*/  SHF.R.U32.HI R0, RZ, 0x10, R0 ;  /* 0x00000010ff007819 */ /* 0x000fc80000011600 */
[----:B------:R-:W-:-:S13]  /*c3f0*/  ISETP.NE.AND P0, PT, R0, RZ, PT ;  /* 0x000000ff0000720c */ /* 0x000fda0003f05270 */
[----:B------:R-:W1:Y:S02]  /*c400*/  @!P0 LDC R0, c[0x0][0x9f0] ;  /* 0x00027c00ff008b82 */ /* 0x000e640000000800 */
[-C--:B-1----:R-:W-:Y:S02]  /*c410*/  IABS R4, R0.reuse ;  /* 0x0000000000047213 */ /* 0x082fe40000000000 */
[----:B------:R-:W-:Y:S02]  /*c420*/  IADD3 R7, R0, -0x1, R5 ;  /* 0xffffffff00077810 */ /* 0x000fe40007ffe005 */
[----:B------:R-:W1:Y:S02]  /*c430*/  I2F.RP R6, R4 ;  /* 0x0000000400067306 */ /* 0x000e640000209400 */
[----:B------:R-:W-:-:S04]  /*c440*/  LOP3.LUT R8, R7, R0, RZ, 0x3c, !PT ;  /* 0x0000000007087212 */ /* 0x000fc800078e3cff */
[----:B------:R-:W-:Y:S02]  /*c450*/  ISETP.GE.AND P2, PT, R8, RZ, PT ;  /* 0x000000ff0800720c */ /* 0x000fe40003f46270 */
[----:B-1----:R-:W1:Y:S02]  /*c460*/  MUFU.RCP R6, R6 ;  /* 0x0000000600067308 */ /* 0x002e640000001000 */
[----:B-1----:R-:W-:Y:S01]  /*c470*/  VIADD R2, R6, 0xffffffe ;  /* 0x0ffffffe06027836 */ /* 0x002fe20000000000 */
[----:B------:R-:W-:-:S05]  /*c480*/  IABS R6, R0 ;  /* 0x0000000000067213 */ /* 0x000fca0000000000 */
[----:B------:R1:W2:Y:S02]  /*c490*/  F2I.FTZ.U32.TRUNC.NTZ R3, R2 ;  /* 0x0000000200037305 */ /* 0x0002a4000021f000 */
[----:B-1----:R-:W-:Y:S02]  /*c4a0*/  IMAD.MOV.U32 R2, RZ, RZ, RZ ;  /* 0x000000ffff027224 */ /* 0x002fe400078e00ff */
[----:B--2---:R-:W-:-:S04]  /*c4b0*/  IMAD.MOV R9, RZ, RZ, -R3 ;  /* 0x000000ffff097224 */ /* 0x004fc800078e0a03 */
[----:B------:R-:W-:-:S04]  /*c4c0*/  IMAD R9, R9, R4, RZ ;  /* 0x0000000409097224 */ /* 0x000fc800078e02ff */
[----:B------:R-:W-:Y:S01]  /*c4d0*/  IMAD.HI.U32 R3, R3, R9, R2 ;  /* 0x0000000903037227 */ /* 0x000fe200078e0002 */
[----:B------:R-:W-:-:S03]  /*c4e0*/  IABS R2, R7 ;  /* 0x0000000700027213 */ /* 0x000fc60000000000 */
[----:B------:R-:W-:Y:S02]  /*c4f0*/  IMAD.MOV R7, RZ, RZ, -R6 ;  /* 0x000000ffff077224 */ /* 0x000fe400078e0a06 */
        /* <DEDUP_REMOVED lines=10> */
.L_x_11336:
[-C--:B------:R-:W-:Y:S01]  /*c5a0*/  IMAD R26, R26, R3.reuse, RZ ;  /* 0x000000031a1a7224 */ /* 0x080fe200078e02ff */
[----:B------:R-:W-:Y:S04]  /*c5b0*/  BSSY B7, `(.L_x_11337) ;  /* 0x000029d000077945 */ /* 0x000fe80003800000 */
[----:B------:R-:W-:-:S04]  /*c5c0*/  VIADDMNMX R0, R26, R3, R5, PT ;  /* 0x000000031a007246 */ /* 0x000fc80003800105 */
[----:B------:R-:W-:Y:S01]  /*c5d0*/  ISETP.GT.AND P0, PT, R0, R26, PT ;  /* 0x0000001a0000720c */ /* 0x000fe20003f04270 */
[----:B------:R1:W-:-:S12]  /*c5e0*/  STL [R1], R0 ;  /* 0x0000000001007387 */ /* 0x0003d80000100800 */
        /* <DEDUP_REMOVED lines=16> */
[----:B-1----:R-:W-:Y:S01]  /*c6f0*/  IADD3 R24, R0, UR41, R7 ;  /* 0x0000002900187c10 */ /* 0x002fe2000fffe007 */
[----:B------:R-:W-:Y:S06]  /*c700*/  BRA `(.L_x_11339) ;  /* 0x00000028001c7947 */ /* 0x000fec0003800000 */
.L_x_11338:
        /* <DEDUP_REMOVED lines=13> */
[----:B0-----:R-:W-:-:S02]  /*c7e0*/  IMAD.U32 R10, RZ, RZ, UR4 ;  /* 0x00000004ff0a7e24 */ /* 0x001fc4000f8e00ff */
[----:B------:R-:W-:Y:S02]  /*c7f0*/  IMAD.U32 R11, RZ, RZ, UR5 ;  /* 0x00000005ff0b7e24 */ /* 0x000fe4000f8e00ff */
[----:B------:R-:W-:Y:S02]  /*c800*/  IMAD.MOV.U32 R8, RZ, RZ, 0x70 ;  /* 0x00000070ff087424 */ /* 0x000fe400078e00ff */
[----:B------:R-:W-:Y:S02]  /*c810*/  IMAD.MOV.U32 R12, RZ, RZ, 0x1 ;  /* 0x00000001ff0c7424 */ /* 0x000fe400078e00ff */
[----:B------:R-:W-:-:S07]  /*c820*/  IMAD.MOV.U32 R13, RZ, RZ, RZ ;  /* 0x000000ffff0d7224 */ /* 0x000fce00078e00ff */
[----:B------:R-:W-:-:S07]  /*c830*/  LEPC R20, `(.L_x_11341) ;  /* 0x000000001014794e */ /* 0x000fce0000000000 */
[----:B-1----:R-:W-:Y:S05]  /*c840*/  CALL.ABS.NOINC R2 ;  /* 0x0000000002007343 */ /* 0x002fea0003c00000 */
.L_x_11341:
[----:B------:R-:W-:Y:S05]  /*c850*/  BSYNC B6 ;  /* 0x0000000000067941 */ /* 0x000fea0003800000 */
.L_x_11340:
        /* <DEDUP_REMOVED lines=16> */
[----:B0-----:R-:W-:Y:S02]  /*c960*/  IMAD.U32 R10, RZ, RZ, UR4 ;  /* 0x00000004ff0a7e24 */ /* 0x001fe4000f8e00ff */
[----:B------:R-:W-:Y:S02]  /*c970*/  IMAD.U32 R11, RZ, RZ, UR5 ;  /* 0x00000005ff0b7e24 */ /* 0x000fe4000f8e00ff */
[----:B------:R-:W-:Y:S02]  /*c980*/  IMAD.MOV.U32 R8, RZ, RZ, 0x70 ;  /* 0x00000070ff087424 */ /* 0x000fe400078e00ff */
[----:B------:R-:W-:-:S07]  /*c990*/  IMAD.MOV.U32 R12, RZ, RZ, 0x1 ;  /* 0x00000001ff0c7424 */ /* 0x000fce00078e00ff */
[----:B------:R-:W-:-:S07]  /*c9a0*/  LEPC R20, `(.L_x_11343) ;  /* 0x000000001014794e */ /* 0x000fce0000000000 */
[----:B-1----:R-:W-:Y:S05]  /*c9b0*/  CALL.ABS.NOINC R2 ;  /* 0x0000000002007343 */ /* 0x002fea0003c00000 */
.L_x_11343:
[----:B------:R-:W-:Y:S05]  /*c9c0*/  BSYNC B6 ;  /* 0x0000000000067941 */ /* 0x000fea0003800000 */
.L_x_11342:
        /* <DEDUP_REMOVED lines=19> */
[----:B-1----:R-:W-:Y:S05]  /*cb00*/  CALL.ABS.NOINC R2 ;  /* 0x0000000002007343 */ /* 0x002fea0003c00000 */
.L_x_11345:
[----:B------:R-:W-:Y:S05]  /*cb10*/  BSYNC B6 ;  /* 0x0000000000067941 */ /* 0x000fea0003800000 */
.L_x_11344:
        /* <DEDUP_REMOVED lines=8> */
[----:B0-----:R-:W-:Y:S01]  /*cba0*/  MOV R10, UR4 ;  /* 0x00000004000a7c02 */ /* 0x001fe20008000f00 */
        /* <DEDUP_REMOVED lines=10> */
.L_x_11347:
[----:B------:R-:W-:Y:S05]  /*cc50*/  BSYNC B6 ;  /* 0x0000000000067941 */ /* 0x000fea0003800000 */
.L_x_11346:
        /* <DEDUP_REMOVED lines=10> */
[----:B------:R2:W3:Y:S02]  /*cd00*/  @P0 LDG.E R22, desc[UR52][R2.64] ;  /* 0x0000003402160981 */ /* 0x0004e4000c1e1900 */
[----:B--2---:R-:W2:Y:S01]  /*cd10*/  LDC.64 R2, c[0x0][0x418] ;  /* 0x00010600ff027b82 */ /* 0x004ea20000000a00 */
[----:B-1----:R-:W-:-:S04]  /*cd20*/  SHF.R.U32.HI R20, RZ, 0x5, R17 ;  /* 0x00000005ff147819 */ /* 0x002fc80000011611 */
[----:B------:R-:W-:Y:S02]  /*cd30*/  LOP3.LUT R20, R20, 0x3, RZ, 0xc0, !PT ;  /* 0x0000000314147812 */ /* 0x000fe400078ec0ff */
[----:B--2---:R-:W-:Y:S01]  /*cd40*/  LOP3.LUT P0, RZ, R2, UR4, RZ, 0xfc, !PT ;  /* 0x0000000402ff7c12 */ /* 0x004fe2000f80fcff */
[----:B------:R-:W-:-:S03]  /*cd50*/  UMOV UR4, 0xffffffff ;  /* 0xffffffff00047882 */ /* 0x000fc60000000000 */
[----:B------:R-:W-:Y:S02]  /*cd60*/  LOP3.LUT P0, RZ, R3, UR5, RZ, 0xfc, P0 ;  /* 0x0000000503ff7c12 */ /* 0x000fe4000800fcff */
[----:B---3--:R-:W-:Y:S02]  /*cd70*/  SHF.R.S32.HI R27, RZ, 0x1f, R22 ;  /* 0x0000001fff1b7819 */ /* 0x008fe40000011416 */
[----:B------:R-:W-:Y:S01]  /*cd80*/  SEL R17, R22, RZ, !P0 ;  /* 0x000000ff16117207 */ /* 0x000fe20004000000 */
[----:B------:R-:W-:Y:S08]  /*cd90*/  BRA.DIV UR4, `(.L_x_11348) ;  /* 0x0000003204cc7947 */ /* 0x000ff0000b800000 */
[----:B------:R1:W2:Y:S02]  /*cda0*/  SHFL.IDX PT, R14, R20, RZ, 0x1f ;  /* 0x00001fff140e7589 */ /* 0x0002a400000e0000 */
.L_x_11417:
[----:B--2---:R-:W-:Y:S02]  /*cdb0*/  ISETP.NE.AND P0, PT, R14, RZ, PT ;  /* 0x000000ff0e00720c */ /* 0x004fe40003f05270 */
[----:B------:R-:W-:Y:S02]  /*cdc0*/  PLOP3.LUT P1, PT, PT, PT, PT, 0x8, 0x0 ;  /* 0x000000000000781c */ /* 0x000fe40003f2e170 */
[----:B------:R-:W-:-:S11]  /*cdd0*/  LOP3.LUT R23, R23, 0xfffffffe, RZ, 0xc0, !PT ;  /* 0xfffffffe17177812 */ /* 0x000fd600078ec0ff */
[----:B------:R-:W-:Y:S01]  /*cde0*/  @P1 LOP3.LUT R23, R23, 0x1, RZ, 0xfc, !PT ;  /* 0x0000000117171812 */ /* 0x000fe200078efcff */
[----:B------:R-:W-:Y:S06]  /*cdf0*/  @P0 BRA `(.L_x_11349) ;  /* 0x00000004004c0947 */ /* 0x000fec0003800000 */
[----:B------:R-:W2:Y:S01]  /*ce00*/  LDL R0, [R1] ;  /* 0x0000000001007983 */ /* 0x000ea20000100800 */
[----:B------:R-:W-:Y:S01]  /*ce10*/  UMOV UR4, 0xffffffff ;  /* 0xffffffff00047882 */ /* 0x000fe20000000000 */
[----:B--2---:R-:W-:Y:S02]  /*ce20*/  VIADD R0, R0, 0xffffffff ;  /* 0xffffffff00007836 */ /* 0x004fe40000000000 */
[----:B------:R-:W-:Y:S05]  /*ce30*/  BRA.DIV UR4, `(.L_x_11350) ;  /* 0x0000003204c47947 */ /* 0x000fea000b800000 */
[----:B------:R-:W-:-:S13]  /*ce40*/  ELECT P6, URZ, PT ;  /* 0x00000000003f782f */ /* 0x000fda00038c0000 */
.L_x_11420:
[----:B------:R-:W-:Y:S05]  /*ce50*/  @!P6 BRA `(.L_x_11349) ;  /* 0x000000040034e947 */ /* 0x000fea0003800000 */
[----:B------:R-:W-:-:S04]  /*ce60*/  ISETP.NE.U32.AND P0, PT, R2, RZ, PT ;  /* 0x000000ff0200720c */ /* 0x000fc80003f05070 */
[----:B------:R-:W-:-:S13]  /*ce70*/  ISETP.NE.AND.EX P0, PT, R3, RZ, PT, P0 ;  /* 0x000000ff0300720c */ /* 0x000fda0003f05300 */
[----:B------:R-:W-:Y:S05]  /*ce80*/  @!P0 BRA `(.L_x_11351) ;  /* 0x0000000000448947 */ /* 0x000fea0003800000 */
[----:B------:R-:W2:Y:S01]  /*ce90*/  LDC R7, c[0x0][0x43c] ;  /* 0x00010f00ff077b82 */ /* 0x000ea20000000800 */
[----:B------:R-:W-:Y:S01]  /*cea0*/  ULDC.64 UR4, c[0x0][0x428] ;  /* 0x00010a0000047ab9 */ /* 0x000fe20000000a00 */
[----:B--2---:R-:W-:-:S13]  /*ceb0*/  ISETP.NE.AND P0, PT, R7, 0x1, PT ;  /* 0x000000010700780c */ /* 0x004fda0003f05270 */
[----:B------:R-:W2:Y:S02]  /*cec0*/  @P0 LDC.64 R4, c[0x0][0x440] ;  /* 0x00011000ff040b82 */ /* 0x000ea40000000a00 */
[----:B--2---:R-:W-:-:S04]  /*ced0*/  @P0 IMAD.HI.U32 R6, R0, R4, RZ ;  /* 0x0000000400060227 */ /* 0x004fc800078e00ff */
[----:B------:R-:W-:Y:S01]  /*cee0*/  IMAD.MOV.U32 R4, RZ, RZ, R0 ;  /* 0x000000ffff047224 */ /* 0x000fe200078e0000 */
[----:B------:R-:W-:-:S05]  /*cef0*/  @P0 SHF.R.U32.HI R4, RZ, R5, R6 ;  /* 0x00000005ff040219 */ /* 0x000fca0000011606 */
[----:B------:R-:W-:-:S04]  /*cf00*/  IMAD.MOV R5, RZ, RZ, -R4 ;  /* 0x000000ffff057224 */ /* 0x000fc800078e0a04 */
[----:B------:R-:W-:Y:S01]  /*cf10*/  IMAD R0, R7, R5, R0 ;  /* 0x0000000507007224 */ /* 0x000fe200078e0200 */
[--C-:B------:R-:W-:Y:S01]  /*cf20*/  SHF.R.S32.HI R5, RZ, 0x1f, R4.reuse ;  /* 0x0000001fff057819 */ /* 0x100fe20000011404 */
[----:B------:R-:W-:Y:S02]  /*cf30*/  IMAD R7, R27, UR4, RZ ;  /* 0x000000041b077c24 */ /* 0x000fe4000f8e02ff */
[----:B------:R-:W-:-:S04]  /*cf40*/  IMAD.WIDE.U32 R4, R22, UR4, R4 ;  /* 0x0000000416047c25 */ /* 0x000fc8000f8e0004 */
[----:B------:R-:W-:Y:S01]  /*cf50*/  IMAD R7, R22, UR5, R7 ;  /* 0x0000000516077c24 */ /* 0x000fe2000f8e0207 */
[----:B------:R-:W-:-:S03]  /*cf60*/  LEA R2, P0, R4, R2, 0x2 ;  /* 0x0000000204027211 */ /* 0x000fc600078010ff */
[----:B------:R-:W-:-:S05]  /*cf70*/  IMAD.IADD R5, R5, 0x1, R7 ;  /* 0x0000000105057824 */ /* 0x000fca00078e0207 */
[----:B------:R-:W-:-:S05]  /*cf80*/  LEA.HI.X R3, R4, R3, R5, 0x2, P0 ;  /* 0x0000000304037211 */ /* 0x000fca00000f1405 */
[----:B------:R2:W5:Y:S02]  /*cf90*/  LDG.E R17, desc[UR52][R2.64] ;  /* 0x0000003402117981 */ /* 0x000564000c1e1900 */
.L_x_11351:
[----:B--2---:R-:W2:Y:S01]  /*cfa0*/  S2R R2, SR_TID.X ;  /* 0x0000000000027919 */ /* 0x004ea20000002100 */
[----:B------:R-:W-:Y:S02]  /*cfb0*/  SHF.L.U32 R3, R19, 0x1f, RZ ;  /* 0x0000001f13037819 */ /* 0x000fe400000006ff */
[----:B--2---:R-:W-:Y:S01]  /*cfc0*/  LOP3.LUT R4, R2, 0x7f, RZ, 0xc0, !PT ;  /* 0x0000007f02047812 */ /* 0x004fe200078ec0ff */
[----:B------:R-:W-:-:S03]  /*cfd0*/  IMAD R2, R18, 0x8, R16 ;  /* 0x0000000812027824 */ /* 0x000fc600078e0210 */
[----:B------:R-:W-:Y:S01]  /*cfe0*/  ISETP.NE.AND P1, PT, R4, RZ, PT ;  /* 0x000000ff0400720c */ /* 0x000fe20003f25270 */
[----:B------:R-:W2:Y:S02]  /*cff0*/  SYNCS.PHASECHK.TRANS64.TRYWAIT P0, [R2+URZ+0x13280], R3 ;  /* 0x01328003020075a7 */ /* 0x000ea4000800017f */
[----:B--2---:R-:W-:Y:S10]  /*d000*/  @!P0 BRA `(.L_x_11352) ;  /* 0x0000003000708947 */ /* 0x004ff40003800000 */
.L_x_11421:
[----:B------:R-:W-:Y:S05]  /*d010*/  @P1 BRA `(.L_x_11353) ;  /* 0x00000000001c1947 */ /* 0x000fea0003800000 */
[----:B------:R-:W3:Y:S01]  /*d020*/  S2R R4, SR_TID.X ;  /* 0x0000000000047919 */ /* 0x000ee20000002100 */
[----:B------:R-:W-:-:S04]  /*d030*/  IMAD.MOV.U32 R5, RZ, RZ, 0x2800 ;  /* 0x00002800ff057424 */ /* 0x000fc800078e00ff */
[----:B------:R4:W-:Y:S01]  /*d040*/  SYNCS.ARRIVE.TRANS64 RZ, [R2+URZ+0x13270], R5 ;  /* 0x0132700502ff79a7 */ /* 0x0009e2000800003f */
[----:B---3--:R-:W-:-:S04]  /*d050*/  LOP3.LUT R4, R4, 0x1f, RZ, 0xc0, !PT ;  /* 0x0000001f04047812 */ /* 0x008fc800078ec0ff */
[----:B------:R-:W-:-:S13]  /*d060*/  ISETP.NE.AND P0, PT, R4, RZ, PT ;  /* 0x000000ff0400720c */ /* 0x000fda0003f05270 */
[----:B----4-:R-:W-:Y:S05]  /*d070*/  @!P0 BRA `(.L_x_11353) ;  /* 0x0000000000048947 */ /* 0x010fea0003800000 */
[----:B------:R-:W-:Y:S01]  /*d080*/  BPT.TRAP 0x1 ;  /* 0x000000040000795c */ /* 0x000fe20000300000 */
.L_x_11353:
[----:B------:R-:W-:Y:S01]  /*d090*/  IMAD R4, R18, 0x2800, R16 ;  /* 0x0000280012047824 */ /* 0x000fe200078e0210 */
[----:B------:R-:W-:Y:S01]  /*d0a0*/  R2UR UR33, R2 ;  /* 0x00000000022172ca */ /* 0x000fe200000e0000 */
[----:B------:R-:W-:Y:S01]  /*d0b0*/  IMAD.MOV.U32 R5, RZ, RZ, 0xa0 ;  /* 0x000000a0ff057424 */ /* 0x000fe200078e00ff */
[----:B-----5:R-:W-:Y:S01]  /*d0c0*/  R2UR UR37, R17 ;  /* 0x00000000112572ca */ /* 0x020fe200000e0000 */
[----:B------:R-:W-:Y:S01]  /*d0d0*/  UIADD3 UR4, UP0, UR50, 0x470, URZ ;  /* 0x0000047032047890 */ /* 0x000fe2000ff1e03f */
[----:B------:R-:W-:Y:S01]  /*d0e0*/  R2UR UR32, R4 ;  /* 0x00000000042072ca */ /* 0x000fe200000e0000 */
[----:B------:R-:W-:Y:S01]  /*d0f0*/  IMAD R0, R0, R5, UR39 ;  /* 0x0000002700007e24 */ /* 0x000fe2000f8e0205 */
[----:B------:R-:W-:Y:S01]  /*d100*/  UMOV UR6, 0x0 ;  /* 0x0000000000067882 */ /* 0x000fe20000000000 */
[----:B------:R-:W-:Y:S01]  /*d110*/  UIADD3.X UR5, URZ, UR51, URZ, UP0, !UPT ;  /* 0x000000333f057290 */ /* 0x000fe200087fe43f */
[----:B------:R-:W-:Y:S02]  /*d120*/  UMOV UR7, 0x14f00000 ;  /* 0x14f0000000077882 */ /* 0x000fe40000000000 */
[----:B------:R-:W-:Y:S01]  /*d130*/  R2UR UR35, R0 ;  /* 0x00000000002372ca */ /* 0x000fe200000e0000 */
[----:B------:R-:W-:-:S02]  /*d140*/  UMOV UR34, URZ ;  /* 0x0000003f00227c82 */ /* 0x000fc40008000000 */
[----:B------:R-:W-:-:S04]  /*d150*/  UIADD3 UR33, UR33, 0x13270, URZ ;  /* 0x0001327021217890 */ /* 0x000fc8000fffe03f */
[----:B------:R-:W-:-:S09]  /*d160*/  UIADD3 UR32, UR32, 0x6000, URZ ;  /* 0x0000600020207890 */ /* 0x000fd2000fffe03f */
[----:B------:R3:W-:Y:S01]  /*d170*/  UTMALDG.4D [UR32], [UR4], desc[UR6] ;  /* 0x00000620040075b4 */ /* 0x0007e20008019000 */
[----:B------:R-:W4:Y:S02]  /*d180*/  SYNCS.PHASECHK.TRANS64.TRYWAIT P0, [R2+URZ+0x13240], R3 ;  /* 0x01324003020075a7 */ /* 0x000f24000800017f */
[----:B---34-:R-:W-:Y:S05]  /*d190*/  @!P0 BRA `(.L_x_11354) ;  /* 0x0000003000208947 */ /* 0x018fea0003800000 */
.L_x_11422:
        /* <DEDUP_REMOVED lines=8> */
.L_x_11355:
        /* <DEDUP_REMOVED lines=16> */
[----:B----4-:R-:W-:-:S04]  /*d320*/  NOP ;  /* 0x0000000000007918 */ /* 0x010fc80000000000 */
.L_x_11349:
[----:B------:R-:W-:Y:S05]  /*d330*/  WARPSYNC.ALL ;  /* 0x0000000000007948 */ /* 0x000fea0003800000 */
[----:B------:R-:W-:Y:S01]  /*d340*/  IADD3 R0, R16, 0xb000, RZ ;  /* 0x0000b00010007810 */ /* 0x000fe20007ffe0ff */
[----:B------:R-:W-:Y:S01]  /*d350*/  USHF.R.S32.HI UR4, URZ, 0x1f, UR44 ;  /* 0x0000001f3f047899 */ /* 0x000fe2000801142c */
[----:B------:R-:W-:Y:S02]  /*d360*/  BAR.SYNC.DEFER_BLOCKING 0x8, 0x200 ;  /* 0x0208000000007b1d */ /* 0x000fe40000010000 */
[----:B------:R-:W-:-:S04]  /*d370*/  LOP3.LUT P0, RZ, R0, 0x1bf, RZ, 0xc0, !PT ;  /* 0x000001bf00ff7812 */ /* 0x000fc8000780c0ff */
        /* <DEDUP_REMOVED lines=12> */
[----:B--23--:R-:W-:Y:S01]  /*d440*/  MOV R2, 0x0 ;  /* 0x0000000000027802 */ /* 0x00cfe20000000f00 */
        /* <DEDUP_REMOVED lines=13> */
[----:B-1----:R-:W-:-:S07]  /*d520*/  LEPC R20, `(.L_x_11357) ;  /* 0x000000001014794e */ /* 0x002fce0000000000 */
[----:B--2---:R-:W-:Y:S05]  /*d530*/  CALL.ABS.NOINC R2 ;  /* 0x0000000002007343 */ /* 0x004fea0003c00000 */
.L_x_11357:
[----:B------:R-:W-:Y:S05]  /*d540*/  BSYNC B6 ;  /* 0x0000000000067941 */ /* 0x000fea0003800000 */
.L_x_11356:
[----:B------:R-:W4:Y:S01]  /*d550*/  LDC R7, c[0x0][0x448] ;  /* 0x00011200ff077b82 */ /* 0x000f220000000800 */
[----:B--23--:R-:W1:Y:S01]  /*d560*/  S2R R2, SR_TID.X ;  /* 0x0000000000027919 */ /* 0x00ce620000002100 */
[----:B------:R-:W-:Y:S01]  /*d570*/  ULDC.64 UR6, c[0x0][0x2d8] ;  /* 0x0000b60000067ab9 */ /* 0x000fe20000000a00 */
[----:B------:R-:W-:Y:S01]  /*d580*/  UMOV UR4, UR48 ;  /* 0x0000003000047c82 */ /* 0x000fe20008000000 */
[----:B------:R-:W-:Y:S01]  /*d590*/  UMOV UR5, UR37 ;  /* 0x0000002500057c82 */ /* 0x000fe20008000000 */
[----:B------:R-:W-:Y:S01]  /*d5a0*/  ULDC.64 UR8, c[0x0][0x2e0] ;  /* 0x0000b80000087ab9 */ /* 0x000fe20000000a00 */
[----:B------:R-:W-:Y:S01]  /*d5b0*/  ULDC.64 UR10, c[0x0][0x280] ;  /* 0x0000a000000a7ab9 */ /* 0x000fe20000000a00 */
[----:B----4-:R-:W-:Y:S02]  /*d5c0*/  ISETP.NE.AND P0, PT, R7, 0x1, PT ;  /* 0x000000010700780c */ /* 0x010fe40003f05270 */
[C---:B-1----:R-:W-:Y:S01]  /*d5d0*/  LOP3.LUT R20, R2.reuse, 0x7f, RZ, 0xc0, !PT ;  /* 0x0000007f02147812 */ /* 0x042fe200078ec0ff */
[----:B------:R-:W-:-:S10]  /*d5e0*/  IMAD.SHL.U32 R2, R2, 0x20, RZ ;  /* 0x0000002002027824 */ /* 0x000fd400078e00ff */
[----:B------:R-:W1:Y:S01]  /*d5f0*/  @P0 LDC R3, c[0x0][0x44c] ;  /* 0x00011300ff030b82 */ /* 0x000e620000000800 */
[----:B------:R-:W-:-:S04]  /*d600*/  SHF.R.U32.HI R20, RZ, 0x2, R20 ;  /* 0x00000002ff147819 */ /* 0x000fc80000011614 */
[----:B------:R-:W-:Y:S01]  /*d610*/  LOP3.LUT R2, R20, 0x60, R2, 0xf8, !PT ;  /* 0x0000006014027812 */ /* 0x000fe200078ef802 */
[----:B------:R-:W-:Y:S01]  /*d620*/  UIMAD.WIDE.U32 UR4, UR36, UR6, UR4 ;  /* 0x00000006240472a5 */ /* 0x000fe2000f8e0004 */
[----:B------:R2:W5:Y:S01]  /*d630*/  LDL R20, [R1+0x8] ;  /* 0x0000080001147983 */ /* 0x0005620000100800 */
[----:B------:R-:W3:Y:S02]  /*d640*/  @P0 LDC R5, c[0x0][0x450] ;  /* 0x00011400ff050b82 */ /* 0x000ee40000000800 */
[----:B------:R-:W-:Y:S01]  /*d650*/  IMAD R6, R25, 0xc0, R2 ;  /* 0x000000c019067824 */ /* 0x000fe200078e0202 */
[----:B------:R-:W-:Y:S02]  /*d660*/  UIMAD UR6, UR46, UR8, URZ ;  /* 0x000000082e0672a4 */ /* 0x000fe4000f8e023f */
[----:B------:R-:W-:Y:S02]  /*d670*/  UIMAD UR5, UR36, UR7, UR5 ;  /* 0x00000007240572a4 */ /* 0x000fe4000f8e0205 */
[----:B------:R-:W-:-:S02]  /*d680*/  UIMAD UR6, UR45, UR9, UR6 ;  /* 0x000000092d0672a4 */ /* 0x000fc4000f8e0206 */
[----:B------:R-:W-:-:S03]  /*d690*/  UIMAD.WIDE.U32 UR4, UR45, UR8, UR4 ;  /* 0x000000082d0472a5 */ /* 0x000fc6000f8e0004 */
[----:B------:R-:W-:Y:S01]  /*d6a0*/  ULDC.64 UR8, c[0x0][0x2c8] ;  /* 0x0000b20000087ab9 */ /* 0x000fe20000000a00 */
[----:B-1----:R-:W-:-:S04]  /*d6b0*/  @P0 IMAD.HI.U32 R0, R6, R3, RZ ;  /* 0x0000000306000227 */ /* 0x002fc800078e00ff */
[----:B------:R-:W-:Y:S01]  /*d6c0*/  IMAD.MOV.U32 R3, RZ, RZ, R6 ;  /* 0x000000ffff037224 */ /* 0x000fe200078e0006 */
[----:B---3--:R-:W-:Y:S01]  /*d6d0*/  @P0 SHF.R.U32.HI R3, RZ, R5, R0 ;  /* 0x00000005ff030219 */ /* 0x008fe20000011600 */
[----:B------:R-:W-:-:S03]  /*d6e0*/  UIADD3 UR5, UR5, UR6, URZ ;  /* 0x0000000605057290 */ /* 0x000fc6000fffe03f */
[----:B------:R-:W-:Y:S01]  /*d6f0*/  SHF.R.S32.HI R0, RZ, 0x1f, R3 ;  /* 0x0000001fff007819 */ /* 0x000fe20000011403 */
[----:B------:R-:W-:-:S04]  /*d700*/  ULDC.64 UR6, c[0x0][0x2d0] ;  /* 0x0000b40000067ab9 */ /* 0x000fc80000000a00 */
[----:B------:R-:W-:Y:S02]  /*d710*/  IMAD R0, R0, UR6, RZ ;  /* 0x0000000600007c24 */ /* 0x000fe4000f8e02ff */
[----:B------:R-:W-:Y:S02]  /*d720*/  IMAD.U32 R4, RZ, RZ, UR6 ;  /* 0x00000006ff047e24 */ /* 0x000fe4000f8e00ff */
[C---:B------:R-:W-:Y:S02]  /*d730*/  IMAD R5, R3.reuse, UR7, R0 ;  /* 0x0000000703057c24 */ /* 0x040fe4000f8e0200 */
[----:B------:R-:W-:Y:S02]  /*d740*/  IMAD.MOV R0, RZ, RZ, -R3 ;  /* 0x000000ffff007224 */ /* 0x000fe400078e0a03 */
[----:B------:R-:W-:-:S04]  /*d750*/  IMAD.WIDE.U32 R2, R3, R4, UR4 ;  /* 0x0000000403027e25 */ /* 0x000fc8000f8e0004 */
[----:B------:R-:W-:Y:S02]  /*d760*/  IMAD R0, R7, R0, R6 ;  /* 0x0000000007007224 */ /* 0x000fe400078e0206 */
[----:B------:R-:W-:-:S03]  /*d770*/  IMAD.IADD R3, R3, 0x1, R5 ;  /* 0x0000000103037824 */ /* 0x000fc600078e0205 */
[----:B------:R-:W-:Y:S01]  /*d780*/  SHF.R.S32.HI R5, RZ, 0x1f, R0 ;  /* 0x0000001fff057819 */ /* 0x000fe20000011400 */
[----:B------:R-:W-:-:S04]  /*d790*/  IMAD.WIDE.U32 R2, R0, UR8, R2 ;  /* 0x0000000800027c25 */ /* 0x000fc8000f8e0002 */
[----:B------:R-:W-:-:S04]  /*d7a0*/  IMAD R5, R5, UR8, RZ ;  /* 0x0000000805057c24 */ /* 0x000fc8000f8e02ff */
[----:B------:R-:W-:Y:S01]  /*d7b0*/  IMAD R5, R0, UR9, R5 ;  /* 0x0000000900057c24 */ /* 0x000fe2000f8e0205 */
[----:B------:R-:W-:Y:S02]  /*d7c0*/  IADD3 R0, P1, R2, UR10, RZ ;  /* 0x0000000a02007c10 */ /* 0x000fe4000ff3e0ff */
[----:B------:R-:W1:Y:S02]  /*d7d0*/  @P0 LDC R2, c[0x0][0x44c] ;  /* 0x00011300ff020b82 */ /* 0x000e640000000800 */
[----:B------:R-:W-:-:S06]  /*d7e0*/  IADD3.X R5, R3, UR11, R5, P1, !PT ;  /* 0x0000000b03057c10 */ /* 0x000fcc0008ffe405 */
[----:B------:R-:W3:Y:S01]  /*d7f0*/  @P0 LDC R3, c[0x0][0x450] ;  /* 0x00011400ff030b82 */ /* 0x000ee20000000800 */
[----:B------:R-:W-:-:S05]  /*d800*/  IADD3 R6, R6, 0x80, RZ ;  /* 0x0000008006067810 */ /* 0x000fca0007ffe0ff */
[----:B-1----:R-:W-:-:S04]  /*d810*/  @P0 IMAD.HI.U32 R8, R6, R2, RZ ;  /* 0x0000000206080227 */ /* 0x002fc800078e00ff */
[----:B------:R-:W-:Y:S01]  /*d820*/  IMAD.MOV.U32 R2, RZ, RZ, R6 ;  /* 0x000000ffff027224 */ /* 0x000fe200078e0006 */
[----:B---3--:R-:W-:-:S05]  /*d830*/  @P0 SHF.R.U32.HI R2, RZ, R3, R8 ;  /* 0x00000003ff020219 */ /* 0x008fca0000011608 */
[----:B------:R-:W-:-:S04]  /*d840*/  IMAD.MOV R3, RZ, RZ, -R2 ;  /* 0x000000ffff037224 */ /* 0x000fc800078e0a02 */
[----:B------:R-:W-:Y:S01]  /*d850*/  IMAD R6, R7, R3, R6 ;  /* 0x0000000307067224 */ /* 0x000fe200078e0206 */
[----:B------:R-:W-:-:S05]  /*d860*/  SHF.R.S32.HI R3, RZ, 0x1f, R2 ;  /* 0x0000001fff037819 */ /* 0x000fca0000011402 */
[----:B------:R-:W-:-:S04]  /*d870*/  IMAD R3, R3, UR6, RZ ;  /* 0x0000000603037c24 */ /* 0x000fc8000f8e02ff */
[C---:B------:R-:W-:Y:S02]  /*d880*/  IMAD R8, R2.reuse, UR7, R3 ;  /* 0x0000000702087c24 */ /* 0x040fe4000f8e0203 */
[----:B------:R-:W-:Y:S01]  /*d890*/  IMAD.WIDE.U32 R2, R2, R4, UR4 ;  /* 0x0000000402027e25 */ /* 0x000fe2000f8e0004 */
[----:B------:R-:W-:Y:S01]  /*d8a0*/  SHF.R.S32.HI R4, RZ, 0x1f, R6 ;  /* 0x0000001fff047819 */ /* 0x000fe20000011406 */
[----:B0-----:R-:W0:Y:S01]  /*d8b0*/  S2R R10, SR_TID.X ;  /* 0x00000000000a7919 */ /* 0x001e220000002100 */
[----:B------:R-:W-:Y:S01]  /*d8c0*/  ULDC UR4, c[0x0][0x2b8] ;  /* 0x0000ae0000047ab9 */ /* 0x000fe20000000800 */
[----:B------:R-:W-:Y:S02]  /*d8d0*/  IMAD.IADD R3, R3, 0x1, R8 ;  /* 0x0000000103037824 */ /* 0x000fe400078e0208 */
[----:B------:R-:W-:Y:S02]  /*d8e0*/  IMAD R4, R4, UR8, RZ ;  /* 0x0000000804047c24 */ /* 0x000fe4000f8e02ff */
[----:B------:R-:W-:-:S04]  /*d8f0*/  IMAD.WIDE.U32 R2, R6, UR8, R2 ;  /* 0x0000000806027c25 */ /* 0x000fc8000f8e0002 */
[----:B------:R-:W-:Y:S01]  /*d900*/  IMAD R9, R6, UR9, R4 ;  /* 0x0000000906097c24 */ /* 0x000fe2000f8e0204 */
[----:B------:R-:W-:-:S04]  /*d910*/  IADD3 R4, P0, R2, UR10, RZ ;  /* 0x0000000a02047c10 */ /* 0x000fc8000ff1e0ff */
[----:B------:R-:W-:Y:S02]  /*d920*/  IADD3.X R6, R3, UR11, R9, P0, !PT ;  /* 0x0000000b03067c10 */ /* 0x000fe400087fe409 */
[----:B------:R2:W5:Y:S01]  /*d930*/  LDL R9, [R1+0x4] ;  /* 0x0000040001097983 */ /* 0x0005620000100800 */
[----:B0-----:R-:W-:-:S05]  /*d940*/  IMAD.SHL.U32 R21, R10, 0x10, RZ ;  /* 0x000000100a157824 */ /* 0x001fca00078e00ff */
[----:B------:R-:W-:Y:S02]  /*d950*/  LOP3.LUT R21, R21, 0x30, RZ, 0xc0, !PT ;  /* 0x0000003015157812 */ /* 0x000fe400078ec0ff */
[----:B------:R-:W-:Y:S02]  /*d960*/  LOP3.LUT R10, R10, 0x7f, RZ, 0xc0, !PT ;  /* 0x0000007f0a0a7812 */ /* 0x000fe400078ec0ff */
[----:B------:R-:W-:Y:S01]  /*d970*/  ISETP.GE.AND P0, PT, R21, UR4, PT ;  /* 0x0000000415007c0c */ /* 0x000fe2000bf06270 */
[----:B------:R-:W-:Y:S01]  /*d980*/  UMOV UR4, 0xffffffff ;  /* 0xffffffff00047882 */ /* 0x000fe20000000000 */
[----:B------:R-:W-:Y:S02]  /*d990*/  SHF.R.U32.HI R10, RZ, 0x2, R10 ;  /* 0x00000002ff0a7819 */ /* 0x000fe4000001160a */
[----:B--2---:R-:W-:Y:S09]  /*d9a0*/  BRA.DIV UR4, `(.L_x_11358) ;  /* 0x0000002a04307947 */ /* 0x004ff2000b800000 */
[----:B------:R-:W0:Y:S01]  /*d9b0*/  SHFL.IDX PT, R14, R0, RZ, 0x1c1f ;  /* 0x001c1fff000e7589 */ /* 0x000e2200000e0000 */
[----:B-----5:R-:W-:Y:S02]  /*d9c0*/  IMAD R7, R9, R7, RZ ;  /* 0x0000000709077224 */ /* 0x020fe400078e02ff */
[----:B------:R-:W-:Y:S01]  /*d9d0*/  IMAD R25, R25, 0xc0, R10 ;  /* 0x000000c019197824 */ /* 0x000fe200078e020a */
[----:B------:R-:W1:Y:S03]  /*d9e0*/  SHFL.IDX PT, R2, R5, RZ, 0x1c1f ;  /* 0x001c1fff05027589 */ /* 0x000e6600000e0000 */
[C---:B------:R-:W-:Y:S01]  /*d9f0*/  VIADD R8, R25.reuse, 0x20 ;  /* 0x0000002019087836 */ /* 0x040fe20000000000 */
[C---:B------:R-:W-:Y:S01]  /*da00*/  ISETP.GE.AND P1, PT, R25.reuse, R7, PT ;  /* 0x000000071900720c */ /* 0x040fe20003f26270 */
[----:B------:R-:W-:-:S12]  /*da10*/  VIADD R10, R25, 0x80 ;  /* 0x00000080190a7836 */ /* 0x000fd80000000000 */
[----:B0-----:R-:W-:-:S05]  /*da20*/  @!P1 IADD3 R14, P2, R21, R14, RZ ;  /* 0x0000000e150e9210 */ /* 0x001fca0007f5e0ff */
[----:B-1----:R-:W-:Y:S02]  /*da30*/  @!P1 IMAD.X R3, RZ, RZ, R2, P2 ;  /* 0x000000ffff039224 */ /* 0x002fe400010e0602 */
[----:B------:R-:W-:Y:S02]  /*da40*/  @!P1 IMAD.MOV.U32 R2, RZ, RZ, R14 ;  /* 0x000000ffff029224 */ /* 0x000fe400078e000e */
[----:B------:R-:W0:Y:S04]  /*da50*/  SHFL.IDX PT, R14, R0, 0x1, 0x1c1f ;  /* 0x003c1f00000e7f89 */ /* 0x000e2800000e0000 */
[----:B------:R1:W-:Y:S01]  /*da60*/  @!P1 LDGSTS.E.BYPASS.LTC128B.128 [R20+0xb000], desc[UR52][R2.64], !P0 ;  /* 0x0b00000002149fae */ /* 0x0003e2000c101d74 */
[----:B------:R-:W-:Y:S01]  /*da70*/  ISETP.GE.AND P1, PT, R8, R7, PT ;  /* 0x000000070800720c */ /* 0x000fe20003f26270 */
[----:B------:R-:W-:-:S02]  /*da80*/  VIADD R8, R25, 0x40 ;  /* 0x0000004019087836 */ /* 0x000fc40000000000 */
[----:B-1----:R-:W1:Y:S10]  /*da90*/  SHFL.IDX PT, R2, R5, 0x1, 0x1c1f ;  /* 0x003c1f0005027f89 */ /* 0x002e7400000e0000 */
[----:B0-----:R-:W-:-:S05]  /*daa0*/  @!P1 IADD3 R14, P2, R21, R14, RZ ;  /* 0x0000000e150e9210 */ /* 0x001fca0007f5e0ff */
[----:B-1----:R-:W-:Y:S02]  /*dab0*/  @!P1 IMAD.X R3, RZ, RZ, R2, P2 ;  /* 0x000000ffff039224 */ /* 0x002fe400010e0602 */
[----:B------:R-:W-:Y:S02]  /*dac0*/  @!P1 IMAD.MOV.U32 R2, RZ, RZ, R14 ;  /* 0x000000ffff029224 */ /* 0x000fe400078e000e */
[----:B------:R-:W0:Y:S04]  /*dad0*/  SHFL.IDX PT, R14, R0, 0x2, 0x1c1f ;  /* 0x005c1f00000e7f89 */ /* 0x000e2800000e0000 */
[----:B------:R1:W-:Y:S01]  /*dae0*/  @!P1 LDGSTS.E.BYPASS.LTC128B.128 [R20+0xb800], desc[UR52][R2.64], !P0 ;  /* 0x0b80000002149fae */ /* 0x0003e2000c101d74 */
[----:B------:R-:W-:-:S03]  /*daf0*/  ISETP.GE.AND P1, PT, R8, R7, PT ;  /* 0x000000070800720c */ /* 0x000fc60003f26270 */
[----:B------:R-:W-:Y:S04]  /*db00*/  SHFL.IDX PT, R8, R0, 0x3, 0x1c1f ;  /* 0x007c1f0000087f89 */ /* 0x000fe800000e0000 */
[----:B------:R-:W-:Y:S04]  /*db10*/  SHFL.IDX PT, R0, R6, RZ, 0x1c1f ;  /* 0x001c1fff06007589 */ /* 0x000fe800000e0000 */
[----:B-1----:R-:W1:Y:S04]  /*db20*/  SHFL.IDX PT, R2, R5, 0x2, 0x1c1f ;  /* 0x005c1f0005027f89 */ /* 0x002e6800000e0000 */
[----:B------:R-:W2:Y:S01]  /*db30*/  SHFL.IDX PT, R5, R5, 0x3, 0x1c1f ;  /* 0x007c1f0005057f89 */ /* 0x000ea200000e0000 */
[----:B0-----:R-:W-:-:S03]  /*db40*/  @!P1 IADD3 R14, P2, R21, R14, RZ ;  /* 0x0000000e150e9210 */ /* 0x001fc60007f5e0ff */
[----:B------:R-:W-:Y:S02]  /*db50*/  SHFL.IDX PT, R6, R6, 0x1, 0x1c1f ;  /* 0x003c1f0006067f89 */ /* 0x000fe400000e0000 */
[----:B-1----:R-:W-:Y:S01]  /*db60*/  @!P1 IMAD.X R3, RZ, RZ, R2, P2 ;  /* 0x000000ffff039224 */ /* 0x002fe200010e0602 */
[-C--:B------:R-:W-:Y:S01]  /*db70*/  ISETP.GE.AND P2, PT, R10, R7.reuse, PT ;  /* 0x000000070a00720c */ /* 0x080fe20003f46270 */
[----:B------:R-:W-:Y:S02]  /*db80*/  @!P1 IMAD.MOV.U32 R2, RZ, RZ, R14 ;  /* 0x000000ffff029224 */ /* 0x000fe400078e000e */
[----:B------:R-:W-:Y:S01]  /*db90*/  VIADD R10, R25, 0x60 ;  /* 0x00000060190a7836 */ /* 0x000fe20000000000 */
[----:B------:R-:W0:Y:S04]  /*dba0*/  SHFL.IDX PT, R14, R4, RZ, 0x1c1f ;  /* 0x001c1fff040e7589 */ /* 0x000e2800000e0000 */
[----:B------:R1:W-:Y:S01]  /*dbb0*/  @!P1 LDGSTS.E.BYPASS.LTC128B.128 [R20+0xc000], desc[UR52][R2.64], !P0 ;  /* 0x0c00000002149fae */ /* 0x0003e2000c101d74 */
[----:B------:R-:W-:-:S13]  /*dbc0*/  ISETP.GE.AND P1, PT, R10, R7, PT ;  /* 0x000000070a00720c */ /* 0x000fda0003f26270 */
[----:B-1----:R-:W-:-:S04]  /*dbd0*/  @!P1 IADD3 R2, P3, R21, R8, RZ ;  /* 0x0000000815029210 */ /* 0x002fc80007f7e0ff */
[----:B--2---:R-:W-:-:S05]  /*dbe0*/  @!P1 IADD3.X R3, RZ, R5, RZ, P3, !PT ;  /* 0x00000005ff039210 */ /* 0x004fca0001ffe4ff */
[----:B------:R0:W-:Y:S02]  /*dbf0*/  @!P1 LDGSTS.E.BYPASS.LTC128B.128 [R20+0xc800], desc[UR52][R2.64], !P0 ;  /* 0x0c80000002149fae */ /* 0x0001e4000c101d74 */
[----:B0-----:R-:W-:Y:S02]  /*dc00*/  @!P2 IADD3 R2, P1, R21, R14, RZ ;  /* 0x0000000e1502a210 */ /* 0x001fe40007f3e0ff */
[----:B------:R0:W1:Y:S03]  /*dc10*/  SHFL.IDX PT, R14, R4, 0x1, 0x1c1f ;  /* 0x003c1f00040e7f89 */ /* 0x00006600000e0000 */
[----:B------:R-:W-:-:S05]  /*dc20*/  @!P2 IMAD.X R3, RZ, RZ, R0, P1 ;  /* 0x000000ffff03a224 */ /* 0x000fca00008e0600 */
[----:B------:R0:W-:Y:S03]  /*dc30*/  @!P2 LDGSTS.E.BYPASS.LTC128B.128 [R20+0xd000], desc[UR52][R2.64], !P0 ;  /* 0x0d0000000214afae */ /* 0x0001e6000c101d74 */
.L_x_11435:
[----:B------:R-:W-:-:S05]  /*dc40*/  VIADD R0, R25, 0xa0 ;  /* 0x000000a019007836 */ /* 0x000fca0000000000 */
[----:B------:R-:W-:-:S13]  /*dc50*/  ISETP.GE.AND P1, PT, R0, R7, PT ;  /* 0x000000070000720c */ /* 0x000fda0003f26270 */
[----:B01----:R-:W-:-:S05]  /*dc60*/  @!P1 IADD3 R2, P2, R21, R14, RZ ;  /* 0x0000000e15029210 */ /* 0x003fca0007f5e0ff */
[----:B------:R-:W-:-:S05]  /*dc70*/  @!P1 IMAD.X R3, RZ, RZ, R6, P2 ;  /* 0x000000ffff039224 */ /* 0x000fca00010e0606 */
[----:B------:R-:W-:Y:S01]  /*dc80*/  @!PT LDS RZ, [RZ] ;  /* 0x00000000fffff984 */ /* 0x000fe20000000800 */
[----:B------:R-:W-:Y:S01]  /*dc90*/  @!PT LDS RZ, [RZ] ;  /* 0x00000000fffff984 */ /* 0x000fe20000000800 */
[----:B------:R-:W-:Y:S01]  /*dca0*/  @!PT LDS RZ, [RZ] ;  /* 0x00000000fffff984 */ /* 0x000fe20000000800 */
[----:B------:R0:W-:Y:S01]  /*dcb0*/  @!P1 LDGSTS.E.BYPASS.LTC128B.128 [R20+0xd800], desc[UR52][R2.64], !P0 ;  /* 0x0d80000002149fae */ /* 0x0001e2000c101d74 */
[----:B------:R-:W-:Y:S01]  /*dcc0*/  PLOP3.LUT P0, PT, PT, PT, PT, 0x80, 0x0 ;  /* 0x000000000000781c */ /* 0x000fe20003f0f070 */
[----:B------:R-:W-:-:S12]  /*dcd0*/  NOP ;  /* 0x0000000000007918 */ /* 0x000fd80000000000 */
.L_x_11359:
        /* <DEDUP_REMOVED lines=14> */
[----:B0-----:R-:W2:Y:S01]  /*ddc0*/  LDL.LU R2, [R1] ;  /* 0x0000000001027983 */ /* 0x001ea20000300800 */
[----:B------:R0:W-:Y:S01]  /*ddd0*/  SYNCS.ARRIVE.TRANS64.A1T0 RZ, [R16+URZ+0x13200], RZ ;  /* 0x013200ff10ff79a7 */ /* 0x0001e2000810003f */
[----:B------:R-:W-:Y:S01]  /*dde0*/  BSSY B0, `(.L_x_11360) ;  /* 0x0000005000007945 */ /* 0x000fe20003800000 */
[----:B------:R-:W1:Y:S01]  /*ddf0*/  SYNCS.PHASECHK.TRANS64.TRYWAIT P0, [R16+URZ+0x13220], R3 ;  /* 0x01322003100075a7 */ /* 0x000e62000800017f */
[----:B--2---:R-:W-:-:S05]  /*de00*/  VIADD R0, R2, 0xfffffffe ;  /* 0xfffffffe02007836 */ /* 0x004fca0000000000 */
[----:B------:R-:W-:Y:S01]  /*de10*/  ISETP.GE.AND P1, PT, R0, R26, PT ;  /* 0x0000001a0000720c */ /* 0x000fe20003f26270 */
[----:B01----:R-:W-:-:S12]  /*de20*/  @!P0 BRA `(.L_x_11361) ;  /* 0x0000002800c08947 */ /* 0x003fd80003800000 */
.L_x_11436:
[----:B------:R-:W-:Y:S05]  /*de30*/  BSYNC B0 ;  /* 0x0000000000007941 */ /* 0x000fea0003800000 */
.L_x_11360:
[----:B------:R-:W-:Y:S05]  /*de40*/  @!P1 BRA `(.L_x_11362) ;  /* 0x0000000800e49947 */ /* 0x000fea0003800000 */
[----:B------:R-:W-:Y:S02]  /*de50*/  IMAD.MOV.U32 R7, RZ, RZ, R19 ;  /* 0x000000ffff077224 */ /* 0x000fe400078e0013 */
[----:B------:R-:W-:-:S07]  /*de60*/  IMAD.MOV.U32 R6, RZ, RZ, R18 ;  /* 0x000000ffff067224 */ /* 0x000fce00078e0012 */
.L_x_11382:
        /* <DEDUP_REMOVED lines=8> */
[----:B0-----:R-:W-:Y:S06]  /*def0*/  @!P1 BRA `(.L_x_11364) ;  /* 0x0000000400889947 */ /* 0x001fec0003800000 */
[----:B------:R-:W-:Y:S01]  /*df00*/  ULDC.64 UR4, c[0x0][0x418] ;  /* 0x0001060000047ab9 */ /* 0x000fe20000000a00 */
[----:B------:R-:W-:Y:S01]  /*df10*/  IMAD.MOV.U32 R8, RZ, RZ, R0 ;  /* 0x000000ffff087224 */ /* 0x000fe200078e0000 */
[----:B------:R-:W-:-:S04]  /*df20*/  ISETP.NE.U32.AND P0, PT, RZ, UR4, PT ;  /* 0x00000004ff007c0c */ /* 0x000fc8000bf05070 */
[----:B------:R-:W-:-:S13]  /*df30*/  ISETP.NE.AND.EX P0, PT, RZ, UR5, PT, P0 ;  /* 0x00000005ff007c0c */ /* 0x000fda000bf05300 */
[----:B------:R-:W-:Y:S05]  /*df40*/  @!P0 BRA `(.L_x_11365) ;  /* 0x0000000000488947 */ /* 0x000fea0003800000 */
[----:B------:R-:W1:Y:S01]  /*df50*/  LDC R8, c[0x0][0x43c] ;  /* 0x00010f00ff087b82 */ /* 0x000e620000000800 */
[----:B------:R-:W-:Y:S01]  /*df60*/  IMAD.MOV.U32 R9, RZ, RZ, R0 ;  /* 0x000000ffff097224 */ /* 0x000fe200078e0000 */
[----:B------:R-:W-:Y:S02]  /*df70*/  ULDC.64 UR6, c[0x0][0x428] ;  /* 0x00010a0000067ab9 */ /* 0x000fe40000000a00 */
[----:B------:R-:W-:-:S04]  /*df80*/  IMAD R5, R27, UR6, RZ ;  /* 0x000000061b057c24 */ /* 0x000fc8000f8e02ff */
[----:B------:R-:W-:Y:S01]  /*df90*/  IMAD R5, R22, UR7, R5 ;  /* 0x0000000716057c24 */ /* 0x000fe2000f8e0205 */
[----:B-1----:R-:W-:-:S13]  /*dfa0*/  ISETP.NE.AND P0, PT, R8, 0x1, PT ;  /* 0x000000010800780c */ /* 0x002fda0003f05270 */
[----:B0-----:R-:W0:Y:S02]  /*dfb0*/  @P0 LDC.64 R2, c[0x0][0x440] ;  /* 0x00011000ff020b82 */ /* 0x001e240000000a00 */
[----:B0-----:R-:W-:-:S05]  /*dfc0*/  @P0 IMAD.HI.U32 R2, R0, R2, RZ ;  /* 0x0000000200020227 */ /* 0x001fca00078e00ff */
[----:B------:R-:W-:-:S04]  /*dfd0*/  @P0 SHF.R.U32.HI R9, RZ, R3, R2 ;  /* 0x00000003ff090219 */ /* 0x000fc80000011602 */
[--C-:B------:R-:W-:Y:S01]  /*dfe0*/  SHF.R.S32.HI R3, RZ, 0x1f, R9.reuse ;  /* 0x0000001fff037819 */ /* 0x100fe20000011409 */
[----:B------:R-:W-:-:S04]  /*dff0*/  IMAD.MOV.U32 R2, RZ, RZ, R9 ;  /* 0x000000ffff027224 */ /* 0x000fc800078e0009 */
[----:B------:R-:W-:-:S04]  /*e000*/  IMAD.WIDE.U32 R2, R22, UR6, R2 ;  /* 0x0000000616027c25 */ /* 0x000fc8000f8e0002 */
[----:B------:R-:W-:Y:S01]  /*e010*/  IMAD.IADD R3, R5, 0x1, R3 ;  /* 0x0000000105037824 */ /* 0x000fe200078e0203 */
[----:B------:R-:W-:-:S04]  /*e020*/  LEA R4, P0, R2, UR4, 0x2 ;  /* 0x0000000402047c11 */ /* 0x000fc8000f8010ff */
[----:B------:R-:W-:-:S05]  /*e030*/  LEA.HI.X R5, R2, UR5, R3, 0x2, P0 ;  /* 0x0000000502057c11 */ /* 0x000fca00080f1403 */
[----:B------:R1:W5:Y:S01]  /*e040*/  LDG.E R17, desc[UR52][R4.64] ;  /* 0x0000003404117981 */ /* 0x000362000c1e1900 */
[----:B------:R-:W-:-:S04]  /*e050*/  IMAD.MOV R3, RZ, RZ, -R9 ;  /* 0x000000ffff037224 */ /* 0x000fc800078e0a09 */
[----:B------:R-:W-:-:S07]  /*e060*/  IMAD R8, R8, R3, R0 ;  /* 0x0000000308087224 */ /* 0x000fce00078e0200 */
.L_x_11365:
[----:B-1----:R-:W-:Y:S01]  /*e070*/  LEA R4, R18, R16, 0x3 ;  /* 0x0000001012047211 */ /* 0x002fe200078e18ff */
[----:B------:R-:W1:Y:S01]  /*e080*/  S2R R2, SR_TID.X ;  /* 0x0000000000027919 */ /* 0x000e620000002100 */
[----:B0-----:R-:W-:Y:S01]  /*e090*/  SHF.L.U32 R3, R19, 0x1f, RZ ;  /* 0x0000001f13037819 */ /* 0x001fe200000006ff */
[----:B------:R-:W-:Y:S03]  /*e0a0*/  BSSY B1, `(.L_x_11366) ;  /* 0x0000005000017945 */ /* 0x000fe60003800000 */
[----:B------:R-:W0:Y:S01]  /*e0b0*/  SYNCS.PHASECHK.TRANS64.TRYWAIT P0, [R4+URZ+0x13280], R3 ;  /* 0x01328003040075a7 */ /* 0x000e22000800017f */
[----:B-1----:R-:W-:-:S04]  /*e0c0*/  LOP3.LUT R2, R2, 0x7f, RZ, 0xc0, !PT ;  /* 0x0000007f02027812 */ /* 0x002fc800078ec0ff */
[----:B------:R-:W-:Y:S01]  /*e0d0*/  ISETP.NE.AND P1, PT, R2, RZ, PT ;  /* 0x000000ff0200720c */ /* 0x000fe20003f25270 */
[----:B0-----:R-:W-:-:S12]  /*e0e0*/  @!P0 BRA `(.L_x_11367) ;  /* 0x0000002800248947 */ /* 0x001fd80003800000 */
.L_x_11437:
[----:B------:R-:W-:Y:S05]  /*e0f0*/  BSYNC B1 ;  /* 0x0000000000017941 */ /* 0x000fea0003800000 */
.L_x_11366:
[----:B------:R-:W-:Y:S04]  /*e100*/  BSSY B1, `(.L_x_11368) ;  /* 0x0000009000017945 */ /* 0x000fe80003800000 */
[----:B------:R-:W-:Y:S05]  /*e110*/  @P1 BRA `(.L_x_11369) ;  /* 0x00000000001c1947 */ /* 0x000fea0003800000 */
[----:B------:R-:W1:Y:S01]  /*e120*/  S2R R2, SR_TID.X ;  /* 0x0000000000027919 */ /* 0x000e620000002100 */
[----:B------:R-:W-:-:S04]  /*e130*/  IMAD.MOV.U32 R5, RZ, RZ, 0x2800 ;  /* 0x00002800ff057424 */ /* 0x000fc800078e00ff */
[----:B------:R2:W-:Y:S01]  /*e140*/  SYNCS.ARRIVE.TRANS64 RZ, [R4+URZ+0x13270], R5 ;  /* 0x0132700504ff79a7 */ /* 0x0005e2000800003f */
[----:B-1----:R-:W-:-:S04]  /*e150*/  LOP3.LUT R2, R2, 0x1f, RZ, 0xc0, !PT ;  /* 0x0000001f02027812 */ /* 0x002fc800078ec0ff */
[----:B------:R-:W-:-:S13]  /*e160*/  ISETP.NE.AND P0, PT, R2, RZ, PT ;  /* 0x000000ff0200720c */ /* 0x000fda0003f05270 */
[----:B--2---:R-:W-:Y:S05]  /*e170*/  @!P0 BRA `(.L_x_11369) ;  /* 0x0000000000048947 */ /* 0x004fea0003800000 */
[----:B------:R-:W-:Y:S01]  /*e180*/  BPT.TRAP 0x1 ;  /* 0x000000040000795c */ /* 0x000fe20000300000 */
.L_x_11369:
[----:B------:R-:W-:Y:S05]  /*e190*/  BSYNC B1 ;  /* 0x0000000000017941 */ /* 0x000fea0003800000 */
.L_x_11368:
[----:B------:R-:W-:Y:S01]  /*e1a0*/  IMAD.MOV.U32 R9, RZ, RZ, RZ ;  /* 0x000000ffff097224 */ /* 0x000fe200078e00ff */
[----:B------:R-:W-:Y:S01]  /*e1b0*/  UIADD3 UR4, UP0, UR50, 0x470, URZ ;  /* 0x0000047032047890 */ /* 0x000fe2000ff1e03f */
[----:B------:R-:W-:Y:S01]  /*e1c0*/  IMAD.MOV.U32 R5, RZ, RZ, 0xa0 ;  /* 0x000000a0ff057424 */ /* 0x000fe200078e00ff */
[----:B------:R-:W-:Y:S01]  /*e1d0*/  PLOP3.LUT P0, PT, PT, PT, PT, 0x80, 0x0 ;  /* 0x000000000000781c */ /* 0x000fe20003f0f070 */
[----:B------:R-:W-:Y:S01]  /*e1e0*/  VIADD R10, R4, 0x13270 ;  /* 0x00013270040a7836 */ /* 0x000fe20000000000 */
[----:B------:R-:W-:Y:S01]  /*e1f0*/  R2UR UR10, R9 ;  /* 0x00000000090a72ca */ /* 0x000fe200000e0000 */
[----:B------:R-:W-:Y:S01]  /*e200*/  IMAD R5, R8, R5, UR39 ;  /* 0x0000002708057e24 */ /* 0x000fe2000f8e0205 */
[----:B------:R-:W-:Y:S01]  /*e210*/  UIADD3.X UR5, URZ, UR51, URZ, UP0, !UPT ;  /* 0x000000333f057290 */ /* 0x000fe200087fe43f */
[----:B------:R-:W-:Y:S01]  /*e220*/  IMAD R8, R18, 0x2800, R16 ;  /* 0x0000280012087824 */ /* 0x000fe200078e0210 */
[----:B------:R-:W-:Y:S01]  /*e230*/  UMOV UR6, 0x0 ;  /* 0x0000000000067882 */ /* 0x000fe20000000000 */
[----:B------:R-:W-:-:S02]  /*e240*/  UMOV UR7, 0x14f00000 ;  /* 0x14f0000000077882 */ /* 0x000fc40000000000 */
[----:B------:R-:W-:-:S08]  /*e250*/  VIADD R2, R8, 0x6000 ;  /* 0x0000600008027836 */ /* 0x000fd00000000000 */
.L_x_11370:
        /* <DEDUP_REMOVED lines=13> */
.L_x_11438:
[----:B------:R-:W-:Y:S05]  /*e330*/  BSYNC B1 ;  /* 0x0000000000017941 */ /* 0x000fea0003800000 */
.L_x_11371:
[----:B------:R-:W-:Y:S01]  /*e340*/  BSSY B1, `(.L_x_11373) ;  /* 0x000000b000017945 */ /* 0x000fe20003800000 */
[----:B------:R-:W-:Y:S02]  /*e350*/  IMAD.MOV.U32 R2, RZ, RZ, 0x0 ;  /* 0x00000000ff027424 */ /* 0x000fe400078e00ff */
[----:B01----:R-:W-:Y:S01]  /*e360*/  IMAD.MOV.U32 R3, RZ, RZ, 0x14f00000 ;  /* 0x14f00000ff037424 */ /* 0x003fe200078e00ff */
[----:B------:R-:W-:Y:S06]  /*e370*/  @P1 BRA `(.L_x_11374) ;  /* 0x00000000001c1947 */ /* 0x000fec0003800000 */
[----:B------:R-:W0:Y:S01]  /*e380*/  S2R R10, SR_TID.X ;  /* 0x00000000000a7919 */ /* 0x000e220000002100 */
[----:B------:R-:W-:-:S04]  /*e390*/  IMAD.MOV.U32 R11, RZ, RZ, 0x2800 ;  /* 0x00002800ff0b7424 */ /* 0x000fc800078e00ff */
[----:B------:R1:W-:Y:S01]  /*e3a0*/  SYNCS.ARRIVE.TRANS64 RZ, [R4+URZ+0x13230], R11 ;  /* 0x0132300b04ff79a7 */ /* 0x0003e2000800003f */
[----:B0-----:R-:W-:-:S04]  /*e3b0*/  LOP3.LUT R10, R10, 0x1f, RZ, 0xc0, !PT ;  /* 0x0000001f0a0a7812 */ /* 0x001fc800078ec0ff */
[----:B------:R-:W-:-:S13]  /*e3c0*/  ISETP.NE.AND P0, PT, R10, RZ, PT ;  /* 0x000000ff0a00720c */ /* 0x000fda0003f05270 */
[----:B-1----:R-:W-:Y:S05]  /*e3d0*/  @!P0 BRA `(.L_x_11374) ;  /* 0x0000000000048947 */ /* 0x002fea0003800000 */
[----:B------:R-:W-:Y:S01]  /*e3e0*/  BPT.TRAP 0x1 ;  /* 0x000000040000795c */ /* 0x000fe20000300000 */
.L_x_11374:
[----:B------:R-:W-:Y:S05]  /*e3f0*/  BSYNC B1 ;  /* 0x0000000000017941 */ /* 0x000fea0003800000 */
.L_x_11373:
        /* <DEDUP_REMOVED lines=8> */
.L_x_11375:
        /* <DEDUP_REMOVED lines=10> */
.L_x_11364:
[----:B------:R-:W-:Y:S05]  /*e520*/  BSYNC B0 ;  /* 0x0000000000007941 */ /* 0x000fea0003800000 */
.L_x_11363:
[----:B------:R-:W-:-:S06]  /*e530*/  UISETP.NE.AND UP0, UPT, UR38, 0x3, UPT ;  /* 0x000000032600788c */ /* 0x000fcc000bf05270 */
[----:B------:R-:W-:-:S13]  /*e540*/  PLOP3.LUT P0, PT, PT, PT, UP0, 0x80, 0x0 ;  /* 0x000000000000781c */ /* 0x000fda0003f0f008 */
[----:B------:R-:W-:Y:S05]  /*e550*/  @!P0 BRA `(.L_x_11376) ;  /* 0x0000000000048947 */ /* 0x000fea0003800000 */
[----:B------:R-:W-:Y:S01]  /*e560*/  BPT.TRAP 0x1 ;  /* 0x000000040000795c */ /* 0x000fe20000300000 */
.L_x_11376:
[----:B------:R-:W-:Y:S01]  /*e570*/  LOP3.LUT R2, R7, 0x1, RZ, 0x3c, !PT ;  /* 0x0000000107027812 */ /* 0x000fe200078e3cff */
[----:B0-----:R-:W-:Y:S01]  /*e580*/  IMAD R3, R6, 0x8, R16 ;  /* 0x0000000806037824 */ /* 0x001fe200078e0210 */
[----:B------:R-:W-:Y:S01]  /*e590*/  BSSY B0, `(.L_x_11377) ;  /* 0x0000006000007945 */ /* 0x000fe20003800000 */
[----:B------:R-:W-:Y:S01]  /*e5a0*/  IMAD.U32 R4, RZ, RZ, UR42 ;  /* 0x0000002aff047e24 */ /* 0x000fe2000f8e00ff */
[----:B------:R-:W-:-:S04]  /*e5b0*/  SHF.L.U32 R2, R2, 0x1f, RZ ;  /* 0x0000001f02027819 */ /* 0x000fc800000006ff */
[----:B------:R-:W0:Y:S01]  /*e5c0*/  SYNCS.PHASECHK.TRANS64.TRYWAIT P0, [R3+URZ+0x13270], R2 ;  /* 0x01327002030075a7 */ /* 0x000e22000800017f */
[----:B------:R-:W-:Y:S01]  /*e5d0*/  ISETP.NE.AND P1, PT, R4, 0x3, PT ;  /* 0x000000030400780c */ /* 0x000fe20003f25270 */
[----:B0-----:R-:W-:-:S12]  /*e5e0*/  @!P0 BRA `(.L_x_11378) ;  /* 0x00000024000c8947 */ /* 0x001fd80003800000 */
.L_x_11439:
[----:B------:R-:W-:Y:S05]  /*e5f0*/  BSYNC B0 ;  /* 0x0000000000007941 */ /* 0x000fea0003800000 */
.L_x_11377:
[----:B------:R-:W-:Y:S05]  /*e600*/  @!P1 BRA `(.L_x_11379) ;  /* 0x0000000000049947 */ /* 0x000fea0003800000 */
[----:B------:R-:W-:Y:S01]  /*e610*/  BPT.TRAP 0x1 ;  /* 0x000000040000795c */ /* 0x000fe20000300000 */
.L_x_11379:
[----:B0-----:R-:W-:Y:S01]  /*e620*/  SHF.L.U32 R2, R7, 0x1f, RZ ;  /* 0x0000001f07027819 */ /* 0x001fe200000006ff */
[----:B------:R-:W-:-:S03]  /*e630*/  IMAD R10, R6, 0x2800, RZ ;  /* 0x00002800060a7824 */ /* 0x000fc600078e02ff */
[----:B------:R-:W0:Y:S02]  /*e640*/  SYNCS.PHASECHK.TRANS64.TRYWAIT P0, [R3+URZ+0x13260], R2 ;  /* 0x01326002030075a7 */ /* 0x000e24000800017f */
[----:B0-----:R-:W-:Y:S05]  /*e650*/  @!P0 BRA `(.L_x_11380) ;  /* 0x0000002400048947 */ /* 0x001fea0003800000 */
.L_x_11440:
[----:B------:R-:W-:Y:S01]  /*e660*/  LOP3.LUT R5, R10, R29, RZ, 0xfc, !PT ;  /* 0x0000001d0a057212 */ /* 0x000fe200078efcff */
[----:B------:R-:W-:Y:S05]  /*e670*/  WARPSYNC.ALL ;  /* 0x0000000000007948 */ /* 0x000fea0003800000 */
[----:B0-----:R-:W-:-:S05]  /*e680*/  IMAD.IADD R2, R16, 0x1, R5 ;  /* 0x0000000110027824 */ /* 0x001fca00078e0205 */
[----:B------:R-:W0:Y:S02]  /*e690*/  LDSM.16.MT88.4 R4, [R2+0x6000] ;  /* 0x006000000204783b */ /* 0x000e240000004200 */
[C-C-:B0-----:R-:W-:Y:S02]  /*e6a0*/  PRMT R8, R4.reuse, 0x6420, R5.reuse ;  /* 0x0000642004087816 */ /* 0x141fe40000000005 */
[----:B------:R-:W-:Y:S02]  /*e6b0*/  PRMT R9, R4, 0x7531, R5 ;  /* 0x0000753104097816 */ /* 0x000fe40000000005 */
[----:B------:R-:W-:Y:S02]  /*e6c0*/  LOP3.LUT R5, R10, R28, RZ, 0xfc, !PT ;  /* 0x0000001c0a057212 */ /* 0x000fe400078efcff */
[C-C-:B------:R-:W-:Y:S02]  /*e6d0*/  PRMT R10, R6.reuse, 0x6420, R7.reuse ;  /* 0x00006420060a7816 */ /* 0x140fe40000000007 */
[----:B------:R-:W-:Y:S01]  /*e6e0*/  PRMT R11, R6, 0x7531, R7 ;  /* 0x00007531060b7816 */ /* 0x000fe20000000007 */
[----:B------:R-:W-:-:S05]  /*e6f0*/  IMAD.IADD R12, R16, 0x1, R5 ;  /* 0x00000001100c7824 */ /* 0x000fca00078e0205 */
[----:B------:R-:W-:Y:S04]  /*e700*/  STSM.16.M88.4 [R12+0x1000], R8 ;  /* 0x001000080c007844 */ /* 0x000fe80000000200 */
[----:B------:R-:W0:Y:S02]  /*e710*/  LDSM.16.MT88.4 R4, [R2+0x6800] ;  /* 0x006800000204783b */ /* 0x000e240000004200 */
        /* <DEDUP_REMOVED lines=31> */
.L_x_11381:
[----:B------:R-:W2:Y:S01]  /*e910*/  S2R R2, SR_TID.X ;  /* 0x0000000000027919 */ /* 0x000ea20000002100 */
[----:B-1----:R1:W-:Y:S01]  /*e920*/  SYNCS.ARRIVE.TRANS64.A1T0 RZ, [R3+URZ+0x13250], RZ ;  /* 0x013250ff03ff79a7 */ /* 0x0023e2000810003f */
[----:B------:R-:W-:Y:S02]  /*e930*/  IMAD.MOV.U32 R7, RZ, RZ, R19 ;  /* 0x000000ffff077224 */ /* 0x000fe400078e0013 */
[----:B------:R-:W-:Y:S01]  /*e940*/  IMAD.MOV.U32 R6, RZ, RZ, R18 ;  /* 0x000000ffff067224 */ /* 0x000fe200078e0012 */
[----:B--2---:R-:W-:Y:S01]  /*e950*/  LOP3.LUT R2, R2, 0x7f, RZ, 0xc0, !PT ;  /* 0x0000007f02027812 */ /* 0x004fe200078ec0ff */
[----:B------:R-:W-:Y:S03]  /*e960*/  BAR.SYNC.DEFER_BLOCKING 0x2, 0x80 ;  /* 0x0082000000007b1d */ /* 0x000fe60000010000 */
[----:B------:R-:W-:-:S13]  /*e970*/  ISETP.NE.AND P0, PT, R2, RZ, PT ;  /* 0x000000ff0200720c */ /* 0x000fda0003f05270 */
[----:B------:R-:W-:-:S04]  /*e980*/  @!P0 IADD3 R2, R3, 0x13280, RZ ;  /* 0x0001328003028810 */ /* 0x000fc80007ffe0ff */
[----:B------:R-:W-:-:S04]  /*e990*/  @!P0 PRMT R2, RZ, 0x654, R2 ;  /* 0x00000654ff028816 */ /* 0x000fc80000000002 */
[----:B------:R1:W-:Y:S01]  /*e9a0*/  @!P0 SYNCS.ARRIVE.TRANS64.RED.A1T0 RZ, [R2+URZ], RZ ;  /* 0x000000ff02ff89a7 */ /* 0x0003e2000810043f */
[C---:B------:R-:W-:Y:S01]  /*e9b0*/  ISETP.GT.AND P0, PT, R0.reuse, R26, PT ;  /* 0x0000001a0000720c */ /* 0x040fe20003f04270 */
[----:B------:R-:W-:-:S12]  /*e9c0*/  VIADD R0, R0, 0xffffffff ;  /* 0xffffffff00007836 */ /* 0x000fd80000000000 */
[----:B-1----:R-:W-:Y:S05]  /*e9d0*/  @P0 BRA `(.L_x_11382) ;  /* 0xfffffff400240947 */ /* 0x002fea000383ffff */
.L_x_11362:
[----:B------:R-:W1:Y:S01]  /*e9e0*/  S2R R2, SR_TID.X ;  /* 0x0000000000027919 */ /* 0x000e620000002100 */
[----:B------:R-:W-:Y:S01]  /*e9f0*/  BSSY B0, `(.L_x_11383) ;  /* 0x0000010000007945 */ /* 0x000fe20003800000 */
[----:B-1----:R-:W-:-:S04]  /*ea00*/  LOP3.LUT R2, R2, 0x7f, RZ, 0xc0, !PT ;  /* 0x0000007f02027812 */ /* 0x002fc800078ec0ff */
[----:B------:R-:W-:-:S13]  /*ea10*/  ISETP.NE.AND P0, PT, R2, RZ, PT ;  /* 0x000000ff0200720c */ /* 0x000fda0003f05270 */
[----:B------:R-:W-:Y:S05]  /*ea20*/  @P0 BRA `(.L_x_11384) ;  /* 0x0000000000300947 */ /* 0x000fea0003800000 */
[----:B------:R-:W1:Y:S01]  /*ea30*/  S2R R5, SR_LANEID ;  /* 0x0000000000057919 */ /* 0x000e620000000000 */
[----:B------:R-:W-:Y:S01]  /*ea40*/  VOTEU.ANY UR4, UPT, PT ;  /* 0x0000000000047886 */ /* 0x000fe200038e0100 */
[----:B0-----:R-:W0:Y:S01]  /*ea50*/  LDC.64 R2, c[0x0][0xc60] ;  /* 0x00031800ff027b82 */ /* 0x001e220000000a00 */
[----:B------:R-:W1:Y:S02]  /*ea60*/  FLO.U32 R0, UR4 ;  /* 0x0000000400007d00 */ /* 0x000e6400080e0000 */
[----:B-1----:R-:W-:-:S06]  /*ea70*/  ISETP.EQ.U32.AND P1, PT, R0, R5, PT ;  /* 0x000000050000720c */ /* 0x002fcc0003f22070 */
[----:B------:R-:W0:Y:S07]  /*ea80*/  POPC R5, UR4 ;  /* 0x0000000400057d09 */ /* 0x000e2e0008000000 */
[----:B0-----:R-:W2:Y:S01]  /*ea90*/  @P1 ATOMG.E.ADD.STRONG.GPU PT, R3, desc[UR52][R2.64], R5 ;  /* 0x00000005020319a8 */ /* 0x001ea200081ee1f4 */
[----:B------:R-:W0:Y:S02]  /*eaa0*/  S2R R4, SR_LTMASK ;  /* 0x0000000000047919 */ /* 0x000e240000003900 */
[----:B0-----:R-:W-:-:S04]  /*eab0*/  LOP3.LUT R4, R4, UR4, RZ, 0xc0, !PT ;  /* 0x0000000404047c12 */ /* 0x001fc8000f8ec0ff */
[----:B------:R-:W0:Y:S01]  /*eac0*/  POPC R7, R4 ;  /* 0x0000000400077309 */ /* 0x000e220000000000 */
[----:B--2---:R-:W0:Y:S02]  /*ead0*/  SHFL.IDX PT, R0, R3, R0, 0x1f ;  /* 0x00001f0003007589 */ /* 0x004e2400000e0000 */
[----:B0-----:R-:W-:-:S07]  /*eae0*/  IADD3 R24, R0, UR41, R7 ;  /* 0x0000002900187c10 */ /* 0x001fce000fffe007 */
.L_x_11384:
[----:B------:R-:W-:Y:S05]  /*eaf0*/  BSYNC B0 ;  /* 0x0000000000007941 */ /* 0x000fea0003800000 */
.L_x_11383:
[----:B------:R-:W-:-:S06]  /*eb00*/  UISETP.NE.AND UP0, UPT, UR38, 0x3, UPT ;  /* 0x000000032600788c */ /* 0x000fcc000bf05270 */
[----:B------:R-:W-:-:S13]  /*eb10*/  PLOP3.LUT P1, PT, PT, PT, UP0, 0x80, 0x0 ;  /* 0x000000000000781c */ /* 0x000fda0003f2f008 */
[----:B------:R-:W-:Y:S05]  /*eb20*/  @!P1 BRA `(.L_x_11385) ;  /* 0x0000000000049947 */ /* 0x000fea0003800000 */
[----:B------:R-:W-:Y:S01]  /*eb30*/  BPT.TRAP 0x1 ;  /* 0x000000040000795c */ /* 0x000fe20000300000 */
.L_x_11385:
[----:B0-----:R-:W-:Y:S01]  /*eb40*/  LOP3.LUT R3, R19, 0x1, RZ, 0x3c, !PT ;  /* 0x0000000113037812 */ /* 0x001fe200078e3cff */
[----:B------:R-:W-:Y:S01]  /*eb50*/  IMAD R2, R18, 0x8, R16 ;  /* 0x0000000812027824 */ /* 0x000fe200078e0210 */
[----:B------:R-:W-:Y:S01]  /*eb60*/  BSSY B0, `(.L_x_11386) ;  /* 0x0000006000007945 */ /* 0x000fe20003800000 */
[----:B------:R-:W-:Y:S01]  /*eb70*/  IMAD.U32 R0, RZ, RZ, UR42 ;  /* 0x0000002aff007e24 */ /* 0x000fe2000f8e00ff */
[----:B------:R-:W-:-:S04]  /*eb80*/  SHF.L.U32 R3, R3, 0x1f, RZ ;  /* 0x0000001f03037819 */ /* 0x000fc800000006ff */
[----:B------:R-:W0:Y:S01]  /*eb90*/  SYNCS.PHASECHK.TRANS64.TRYWAIT P1, [R2+URZ+0x13270], R3 ;  /* 0x01327003020075a7 */ /* 0x000e22000802017f */
[----:B------:R-:W-:Y:S01]  /*eba0*/  ISETP.NE.AND P2, PT, R0, 0x3, PT ;  /* 0x000000030000780c */ /* 0x000fe20003f45270 */
[----:B0-----:R-:W-:-:S12]  /*ebb0*/  @!P1 BRA `(.L_x_11387) ;  /* 0x0000001c00c09947 */ /* 0x001fd80003800000 */
.L_x_11441:
[----:B------:R-:W-:Y:S05]  /*ebc0*/  BSYNC B0 ;  /* 0x0000000000007941 */ /* 0x000fea0003800000 */
.L_x_11386:
[----:B------:R-:W-:Y:S05]  /*ebd0*/  @!P2 BRA `(.L_x_11388) ;  /* 0x000000000004a947 */ /* 0x000fea0003800000 */
[----:B------:R-:W-:Y:S01]  /*ebe0*/  BPT.TRAP 0x1 ;  /* 0x000000040000795c */ /* 0x000fe20000300000 */
.L_x_11388:
[----:B------:R-:W-:Y:S01]  /*ebf0*/  SHF.L.U32 R5, R19, 0x1f, RZ ;  /* 0x0000001f13057819 */ /* 0x000fe200000006ff */
[----:B0-----:R-:W-:-:S03]  /*ec00*/  IMAD R3, R18, 0x2800, RZ ;  /* 0x0000280012037824 */ /* 0x001fc600078e02ff */
[----:B------:R-:W0:Y:S02]  /*ec10*/  SYNCS.PHASECHK.TRANS64.TRYWAIT P1, [R2+URZ+0x13260], R5 ;  /* 0x01326005020075a7 */ /* 0x000e24000802017f */
[----:B0-----:R-:W-:Y:S05]  /*ec20*/  @!P1 BRA `(.L_x_11389) ;  /* 0x0000001c00b89947 */ /* 0x001fea0003800000 */
.L_x_11442:
[C---:B0-----:R-:W-:Y:S01]  /*ec30*/  LOP3.LUT R5, R3.reuse, R29, RZ, 0xfc, !PT ;  /* 0x0000001d03057212 */ /* 0x041fe200078efcff */
[----:B------:R-:W-:Y:S05]  /*ec40*/  WARPSYNC.ALL ;  /* 0x0000000000007948 */ /* 0x000fea0003800000 */
[----:B------:R-:W-:Y:S01]  /*ec50*/  IMAD.IADD R0, R16, 0x1, R5 ;  /* 0x0000000110007824 */ /* 0x000fe200078e0205 */
[----:B------:R-:W-:-:S04]  /*ec60*/  LOP3.LUT R3, R3, R28, RZ, 0xfc, !PT ;  /* 0x0000001c03037212 */ /* 0x000fc800078efcff */
[----:B------:R-:W0:Y:S01]  /*ec70*/  LDSM.16.MT88.4 R4, [R0+0x6000] ;  /* 0x006000000004783b */ /* 0x000e220000004200 */
        /* <DEDUP_REMOVED lines=38> */
.L_x_11390:
[----:B-1----:R-:W-:Y:S01]  /*eee0*/  SYNCS.ARRIVE.TRANS64.A1T0 RZ, [R2+URZ+0x13250], RZ ;  /* 0x013250ff02ff79a7 */ /* 0x002fe2000810003f */
[----:B------:R-:W-:Y:S02]  /*eef0*/  @!P0 VIADD R0, R2, 0x13280 ;  /* 0x0001328002008836 */ /* 0x000fe40000000000 */
[----:B------:R-:W-:-:S03]  /*ef00*/  VIADD R18, R18, 0x1 ;  /* 0x0000000112127836 */ /* 0x000fc60000000000 */
[----:B------:R-:W-:Y:S01]  /*ef10*/  @!P0 PRMT R0, RZ, 0x654, R0 ;  /* 0x00000654ff008816 */ /* 0x000fe20000000000 */
[----:B------:R-:W-:Y:S06]  /*ef20*/  BAR.SYNC.DEFER_BLOCKING 0x2, 0x80 ;  /* 0x0082000000007b1d */ /* 0x000fec0000010000 */
[----:B------:R1:W-:Y:S01]  /*ef30*/  @!P0 SYNCS.ARRIVE.TRANS64.RED.A1T0 RZ, [R0+URZ], RZ ;  /* 0x000000ff00ff89a7 */ /* 0x0003e2000810043f */
[----:B------:R-:W-:-:S04]  /*ef40*/  ISETP.NE.AND P0, PT, R18, 0x2, PT ;  /* 0x000000021200780c */ /* 0x000fc80003f05270 */
[----:B------:R-:W-:Y:S02]  /*ef50*/  SEL R18, R18, RZ, P0 ;  /* 0x000000ff12127207 */ /* 0x000fe40000000000 */
[----:B-1----:R-:W-:-:S04]  /*ef60*/  SEL R0, RZ, 0x1, P0 ;  /* 0x00000001ff007807 */ /* 0x002fc80000000000 */
[----:B------:R-:W-:-:S07]  /*ef70*/  LOP3.LUT R19, R19, R0, RZ, 0x3c, !PT ;  /* 0x0000000013137212 */ /* 0x000fce00078e3cff */
.L_x_11339:
[----:B------:R-:W-:Y:S05]  /*ef80*/  BSYNC B7 ;  /* 0x0000000000077941 */ /* 0x000fea0003800000 */
.L_x_11337:
[----:B------:R-:W-:-:S13]  /*ef90*/  LOP3.LUT P0, RZ, R23, 0x2, RZ, 0xc0, !PT ;  /* 0x0000000217ff7812 */ /* 0x000fda000780c0ff */
[----:B------:R-:W-:Y:S05]  /*efa0*/  @!P0 BRA `(.L_x_11391) ;  /* 0x0000000000248947 */ /* 0x000fea0003800000 */
[----:B------:R-:W1:Y:S08]  /*efb0*/  S2UR UR5, SR_CgaCtaId ;  /* 0x00000000000579c3 */ /* 0x000e700000008800 */
[----:B------:R-:W-:Y:S06]  /*efc0*/  BAR.SYNC.DEFER_BLOCKING 0x5, 0x200 ;  /* 0x0148000000007b1d */ /* 0x000fec0000010000 */
[----:B------:R-:W-:-:S02]  /*efd0*/  UMOV UR4, 0x400 ;  /* 0x0000040000047882 */ /* 0x000fc40000000000 */
[----:B-1----:R-:W-:-:S06]  /*efe0*/  ULEA UR4, UR5, UR4, 0x18 ;  /* 0x0000000405047291 */ /* 0x002fcc000f8ec03f */
[----:B------:R-:W-:-:S05]  /*eff0*/  IMAD.U32 R16, RZ, RZ, UR4 ;  /* 0x00000004ff107e24 */ /* 0x000fca000f8e00ff */
[----:B------:R-:W1:Y:S02]  /*f000*/  LDS.128 R24, [R16+0x132d0] ;  /* 0x0132d00010187984 */ /* 0x000e640000000c00 */
[----:B-1----:R-:W-:Y:S01]  /*f010*/  R2UR UR43, R27 ;  /* 0x000000001b2b72ca */ /* 0x002fe200000e0000 */
[----:B------:R-:W-:Y:S06]  /*f020*/  BAR.ARV 0x4, 0x200 ;  /* 0x0108000000007b1d */ /* 0x000fec0000002000 */
[----:B------:R-:W-:Y:S08]  /*f030*/  BRA `(.L_x_11392) ;  /* 0x0000000800a87947 */ /* 0x000ff00003800000 */
.L_x_11391:
[----:B------:R-:W0:Y:S01]  /*f040*/  S2R R0, SR_TID.X ;  /* 0x0000000000007919 */ /* 0x000e220000002100 */
[----:B------:R-:W-:Y:S01]  /*f050*/  ULDC UR4, c[0x0][0xc3c] ;  /* 0x00030f0000047ab9 */ /* 0x000fe20000000800 */
[----:B0-----:R-:W-:Y:S01]  /*f060*/  LOP3.LUT R10, R0, 0x1f, RZ, 0xc0, !PT ;  /* 0x0000001f000a7812 */ /* 0x001fe200078ec0ff */
[----:B------:R-:W-:-:S03]  /*f070*/  IMAD.MOV.U32 R0, RZ, RZ, RZ ;  /* 0x000000ffff007224 */ /* 0x000fc600078e00ff */
[C---:B------:R-:W-:Y:S01]  /*f080*/  ISETP.NE.AND P0, PT, R10.reuse, 0x1f, PT ;  /* 0x0000001f0a00780c */ /* 0x040fe20003f05270 */
[----:B------:R-:W-:-:S05]  /*f090*/  VIADD R7, R10, UR43 ;  /* 0x0000002b0a077c36 */ /* 0x000fca0008000000 */
[----:B------:R-:W-:Y:S01]  /*f0a0*/  ISETP.GE.OR P1, PT, R7, UR4, !P0 ;  /* 0x0000000407007c0c */ /* 0x000fe2000c726670 */
[----:B------:R-:W-:-:S12]  /*f0b0*/  ULDC UR4, c[0x0][0xc3c] ;  /* 0x00030f0000047ab9 */ /* 0x000fd80000000800 */
[----:B------:R-:W0:Y:S08]  /*f0c0*/  @!P1 LDC.64 R2, c[0x0][0xc80] ;  /* 0x00032000ff029b82 */ /* 0x000e300000000a00 */
[----:B------:R-:W1:Y:S01]  /*f0d0*/  @!P1 LDC.64 R4, c[0x0][0xc78] ;  /* 0x00031e00ff049b82 */ /* 0x000e620000000a00 */
[----:B0-----:R-:W-:-:S05]  /*f0e0*/  @!P1 IMAD.WIDE R2, R7, 0x4, R2 ;  /* 0x0000000407029825 */ /* 0x001fca00078e0202 */
        /* <DEDUP_REMOVED lines=14> */
[----:B0-----:R-:W-:-:S04]  /*f1d0*/  SEL R6, R6, RZ, P2 ;  /* 0x000000ff06067207 */ /* 0x001fc80001000000 */
[----:B------:R-:W-:Y:S02]  /*f1e0*/  IADD3 R6, R7, R6, RZ ;  /* 0x0000000607067210 */ /* 0x000fe40007ffe0ff */
[----:B------:R-:W-:Y:S04]  /*f1f0*/  SHFL.IDX PT, R7, R24, RZ, 0x1f ;  /* 0x00001fff18077589 */ /* 0x000fe800000e0000 */
[----:B------:R-:W0:Y:S02]  /*f200*/  SHFL.UP PT, R8, R6, 0x4, RZ ;  /* 0x0480000006087989 */ /* 0x000e2400000e00ff */
[----:B0-----:R-:W-:Y:S02]  /*f210*/  SEL R3, R8, RZ, P3 ;  /* 0x000000ff08037207 */ /* 0x001fe40001800000 */
[----:B------:R-:W-:Y:S03]  /*f220*/  SHFL.IDX PT, R8, R24, 0x1, 0x1f ;  /* 0x00201f0018087f89 */ /* 0x000fe600000e0000 */
        /* <DEDUP_REMOVED lines=8> */
[----:B------:R-:W0:Y:S02]  /*f2b0*/  SHFL.IDX PT, R6, R2, 0x1f, 0x1f ;  /* 0x03e01f0002067f89 */ /* 0x000e2400000e0000 */
[----:B0-----:R-:W-:Y:S02]  /*f2c0*/  IMAD R11, R6, R3, RZ ;  /* 0x00000003060b7224 */ /* 0x001fe400078e02ff */
[----:B------:R-:W-:Y:S02]  /*f2d0*/  IMAD.MOV.U32 R6, RZ, RZ, RZ ;  /* 0x000000ffff067224 */ /* 0x000fe400078e00ff */
[----:B------:R-:W-:-:S05]  /*f2e0*/  IMAD.IADD R8, R8, 0x1, R11 ;  /* 0x0000000108087824 */ /* 0x000fca00078e020b */
[----:B------:R-:W-:-:S13]  /*f2f0*/  ISETP.GT.AND P6, PT, R8, R7, PT ;  /* 0x000000070800720c */ /* 0x000fda0003fc4270 */
[----:B------:R-:W-:Y:S05]  /*f300*/  @P6 BRA `(.L_x_11393) ;  /* 0x0000000000986947 */ /* 0x000fea0003800000 */
.L_x_11395:
        /* <DEDUP_REMOVED lines=38> */
.L_x_11393:
[----:B------:R-:W-:-:S05]  /*f570*/  IADD3 R8, -R11, R8, RZ ;  /* 0x000000080b087210 */ /* 0x000fca0007ffe1ff */
        /* <DEDUP_REMOVED lines=16> */
[----:B------:R-:W-:-:S05]  /*f680*/  IMAD.U32 R11, RZ, RZ, UR5 ;  /* 0x00000005ff0b7e24 */ /* 0x000fca000f8e00ff */
[----:B------:R1:W2:Y:S02]  /*f690*/  SHFL.IDX PT, R6, R2, R11, 0x1f ;  /* 0x00001f0b02067589 */ /* 0x0002a400000e0000 */
.L_x_11396:
[----:B--2---:R-:W-:Y:S01]  /*f6a0*/  IMAD R24, R6, R3, R8 ;  /* 0x0000000306187224 */ /* 0x004fe200078e0208 */
[----:B------:R-:W-:Y:S01]  /*f6b0*/  IABS R6, R5 ;  /* 0x0000000500067213 */ /* 0x000fe20000000000 */
[--C-:B0-----:R-:W-:Y:S01]  /*f6c0*/  IMAD.MOV R3, RZ, RZ, -R9.reuse ;  /* 0x000000ffff037224 */ /* 0x101fe200078e0a09 */
[----:B------:R-:W-:Y:S01]  /*f6d0*/  UIADD3 UR43, UR4, UR43, URZ ;  /* 0x0000002b042b7290 */ /* 0x000fe2000fffe03f */
[----:B-1----:R-:W-:Y:S01]  /*f6e0*/  IMAD.MOV.U32 R2, RZ, RZ, RZ ;  /* 0x000000ffff027224 */ /* 0x002fe200078e00ff */
[----:B------:R-:W0:Y:S01]  /*f6f0*/  I2F.RP R8, R6 ;  /* 0x0000000600087306 */ /* 0x000e220000209400 */
[----:B------:R-:W-:Y:S02]  /*f700*/  IMAD R10, R3, R4, RZ ;  /* 0x00000004030a7224 */ /* 0x000fe400078e02ff */
[----:B------:R-:W-:Y:S02]  /*f710*/  IMAD.MOV.U32 R3, RZ, RZ, R9 ;  /* 0x000000ffff037224 */ /* 0x000fe400078e0009 */
[----:B------:R-:W-:-:S02]  /*f720*/  IMAD.IADD R25, R7, 0x1, -R24 ;  /* 0x0000000107197824 */ /* 0x000fc400078e0a18 */
[----:B------:R-:W-:Y:S01]  /*f730*/  IMAD.HI.U32 R9, R9, R10, R2 ;  /* 0x0000000a09097227 */ /* 0x000fe200078e0002 */
[----:B------:R-:W-:Y:S02]  /*f740*/  IABS R3, R0 ;  /* 0x0000000000037213 */ /* 0x000fe40000000000 */
[----:B------:R-:W-:-:S03]  /*f750*/  IABS R2, R25 ;  /* 0x0000001900027213 */ /* 0x000fc60000000000 */
[----:B------:R-:W-:Y:S01]  /*f760*/  IMAD.MOV R3, RZ, RZ, -R3 ;  /* 0x000000ffff037224 */ /* 0x000fe200078e0a03 */
[----:B0-----:R-:W0:Y:S01]  /*f770*/  MUFU.RCP R8, R8 ;  /* 0x0000000800087308 */ /* 0x001e220000001000 */
        /* <DEDUP_REMOVED lines=12> */
[----:B------:R-:W-:Y:S01]  /*f840*/  @P0 IADD3 R7, R7, 0x1, RZ ;  /* 0x0000000107070810 */ /* 0x000fe20007ffe0ff */
        /* <DEDUP_REMOVED lines=27> */
.L_x_11394:
[----:B------:R-:W-:Y:S01]  /*fa00*/  IMAD.MOV.U32 R24, RZ, RZ, R7 ;  /* 0x000000ffff187224 */ /* 0x000fe200078e0007 */
[----:B------:R-:W-:Y:S01]  /*fa10*/  ULDC UR43, c[0x0][0xc3c] ;  /* 0x00030f00002b7ab9 */ /* 0x000fe20000000800 */
[----:B------:R-:W-:Y:S02]  /*fa20*/  IMAD.MOV.U32 R25, RZ, RZ, RZ ;  /* 0x000000ffff197224 */ /* 0x000fe400078e00ff */
[----:B------:R-:W-:-:S07]  /*fa30*/  IMAD.MOV.U32 R26, RZ, RZ, RZ ;  /* 0x000000ffff1a7224 */ /* 0x000fce00078e00ff */
.L_x_11397:
[----:B------:R-:W0:Y:S01]  /*fa40*/  S2R R0, SR_TID.X ;  /* 0x0000000000007919 */ /* 0x000e220000002100 */
[----:B------:R-:W-:Y:S01]  /*fa50*/  IMAD.U32 R27, RZ, RZ, UR43 ;  /* 0x0000002bff1b7e24 */ /* 0x000fe2000f8e00ff */
        /* <DEDUP_REMOVED lines=8> */
.L_x_11392:
[----:B------:R-:W-:Y:S02]  /*fae0*/  ULDC UR4, c[0x0][0xc3c] ;  /* 0x00030f0000047ab9 */ /* 0x000fe40000000800 */
[----:B------:R-:W-:-:S06]  /*faf0*/  UISETP.GE.AND UP0, UPT, UR43, UR4, UPT ;  /* 0x000000042b00728c */ /* 0x000fcc000bf06270 */
[----:B------:R-:W-:-:S13]  /*fb00*/  PLOP3.LUT P0, PT, PT, PT, UP0, 0x80, 0x0 ;  /* 0x000000000000781c */ /* 0x000fda0003f0f008 */
[----:B------:R-:W-:Y:S05]  /*fb10*/  @!P0 BRA `(.L_x_11398) ;  /* 0xffffffc000b08947 */ /* 0x000fea000383ffff */
.L_x_11332:
[----:B0-----:R-:W2:Y:S01]  /*fb20*/  LDL.LU R0, [R1+0xc] ;  /* 0x00000c0001007983 */ /* 0x001ea20000300800 */
[----:B------:R-:W-:Y:S01]  /*fb30*/  BSSY B0, `(.L_x_11399) ;  /* 0x000000b000007945 */ /* 0x000fe20003800000 */
[----:B------:R-:W0:Y:S01]  /*fb40*/  S2R R5, SR_CgaCtaId ;  /* 0x0000000000057919 */ /* 0x000e220000008800 */
[----:B--2---:R-:W-:-:S04]  /*fb50*/  IADD3 R0, R0, 0x1, RZ ;  /* 0x0000000100007810 */ /* 0x004fc80007ffe0ff */
        /* <DEDUP_REMOVED lines=8> */
.L_x_11443:
[----:B------:R-:W-:Y:S05]  /*fbe0*/  BSYNC B0 ;  /* 0x0000000000007941 */ /* 0x000fea0003800000 */
.L_x_11399:
[----:B------:R-:W-:-:S03]  /*fbf0*/  UMOV UR4, 0xffffffff ;  /* 0xffffffff00047882 */ /* 0x000fc60000000000 */
[----:B------:R-:W-:Y:S05]  /*fc00*/  BRA.DIV UR4, `(.L_x_11401) ;  /* 0x0000000e04e87947 */ /* 0x000fea000b800000 */
[----:B0-----:R-:W0:Y:S02]  /*fc10*/  S2R R0, SR_TID.X ;  /* 0x0000000000007919 */ /* 0x001e240000002100 */
[----:B0-----:R-:W-:-:S04]  /*fc20*/  SHF.R.U32.HI R0, RZ, 0x5, R0 ;  /* 0x00000005ff007819 */ /* 0x001fc80000011600 */
[----:B------:R-:W-:-:S05]  /*fc30*/  LOP3.LUT R0, R0, 0x3, RZ, 0xc0, !PT ;  /* 0x0000000300007812 */ /* 0x000fca00078ec0ff */
[----:B------:R0:W2:Y:S02]  /*fc40*/  SHFL.IDX PT, R14, R0, RZ, 0x1f ;  /* 0x00001fff000e7589 */ /* 0x0000a400000e0000 */
.L_x_11446:
[----:B--2---:R-:W-:Y:S01]  /*fc50*/  ISETP.NE.AND P0, PT, R14, RZ, PT ;  /* 0x000000ff0e00720c */ /* 0x004fe20003f05270 */
[----:B------:R-:W-:-:S12]  /*fc60*/  BSSY B0, `(.L_x_11402) ;  /* 0x000002b000007945 */ /* 0x000fd80003800000 */
[----:B------:R-:W-:Y:S05]  /*fc70*/  @P0 BRA `(.L_x_11403) ;  /* 0x0000000000a40947 */ /* 0x000fea0003800000 */
[----:B------:R-:W-:-:S03]  /*fc80*/  UMOV UR4, 0xffffffff ;  /* 0xffffffff00047882 */ /* 0x000fc60000000000 */
[----:B------:R-:W-:Y:S05]  /*fc90*/  BRA.DIV UR4, `(.L_x_11404) ;  /* 0x0000000e04f87947 */ /* 0x000fea000b800000 */
[----:B------:R-:W-:-:S13]  /*fca0*/  ELECT P6, URZ, PT ;  /* 0x00000000003f782f */ /* 0x000fda00038c0000 */
.L_x_11449:
[----:B------:R-:W-:Y:S05]  /*fcb0*/  @!P6 BRA `(.L_x_11403) ;  /* 0x000000000094e947 */ /* 0x000fea0003800000 */
[----:B------:R-:W-:-:S06]  /*fcc0*/  ULOP3.LUT UR4, UR40, 0x2, URZ, 0xfc, !UPT ;  /* 0x0000000228047892 */ /* 0x000fcc000f8efc3f */
[----:B0-----:R-:W-:-:S05]  /*fcd0*/  IMAD.U32 R0, RZ, RZ, UR4 ;  /* 0x00000004ff007e24 */ /* 0x001fca000f8e00ff */
[----:B------:R-:W-:-:S13]  /*fce0*/  ISETP.NE.AND P0, PT, R0, 0x3, PT ;  /* 0x000000030000780c */ /* 0x000fda0003f05270 */
[----:B------:R-:W-:Y:S05]  /*fcf0*/  @!P0 BRA `(.L_x_11405) ;  /* 0x0000000000048947 */ /* 0x000fea0003800000 */
[----:B------:R-:W-:Y:S01]  /*fd00*/  BPT.TRAP 0x1 ;  /* 0x000000040000795c */ /* 0x000fe20000300000 */
.L_x_11405:
        /* <DEDUP_REMOVED lines=12> */
.L_x_11450:
[----:B------:R-:W2:Y:S02]  /*fdd0*/  SYNCS.PHASECHK.TRANS64.TRYWAIT P1, [R3+URZ], R0 ;  /* 0x00000000030075a7 */ /* 0x000ea4000802017f */
[----:B--2---:R-:W-:Y:S05]  /*fde0*/  @!P1 BRA `(.L_x_11407) ;  /* 0x0000000c00d89947 */ /* 0x004fea0003800000 */
.L_x_11451:
[----:B------:R-:W-:Y:S05]  /*fdf0*/  @!P0 BRA `(.L_x_11408) ;  /* 0x0000000000048947 */ /* 0x000fea0003800000 */
[----:B------:R-:W-:Y:S01]  /*fe00*/  BPT.TRAP 0x1 ;  /* 0x000000040000795c */ /* 0x000fe20000300000 */
.L_x_11408:
[----:B--2---:R-:W-:-:S04]  /*fe10*/  IMAD R3, R18, 0x8, R7 ;  /* 0x0000000812037824 */ /* 0x004fc800078e0207 */
[----:B------:R-:W2:Y:S02]  /*fe20*/  SYNCS.PHASECHK.TRANS64.TRYWAIT P1, [R3+URZ+0x13260], R4 ;  /* 0x01326004030075a7 */ /* 0x000ea4000802017f */
[----:B--2---:R-:W-:Y:S05]  /*fe30*/  @!P1 BRA `(.L_x_11409) ;  /* 0x0000000c00d89947 */ /* 0x004fea0003800000 */
.L_x_11452:
[----:B------:R-:W-:Y:S05]  /*fe40*/  @!P0 BRA `(.L_x_11410) ;  /* 0x0000000000048947 */ /* 0x000fea0003800000 */
[----:B------:R-:W-:Y:S01]  /*fe50*/  BPT.TRAP 0x1 ;  /* 0x000000040000795c */ /* 0x000fe20000300000 */
.L_x_11410:
[----:B0-----:R-:W-:-:S04]  /*fe60*/  IMAD R5, R6, 0x8, R7 ;  /* 0x0000000806057824 */ /* 0x001fc800078e0207 */
[----:B------:R-:W0:Y:S02]  /*fe70*/  SYNCS.PHASECHK.TRANS64.TRYWAIT P1, [R5+URZ+0x13260], R0 ;  /* 0x01326000050075a7 */ /* 0x000e24000802017f */
[----:B0-----:R-:W-:Y:S05]  /*fe80*/  @!P1 BRA `(.L_x_11411) ;  /* 0x0000000c00d89947 */ /* 0x001fea0003800000 */
.L_x_11453:
[----:B------:R-:W-:Y:S05]  /*fe90*/  @!P0 BRA `(.L_x_11412) ;  /* 0x0000000000048947 */ /* 0x000fea0003800000 */
[----:B------:R-:W-:Y:S01]  /*fea0*/  BPT.TRAP 0x1 ;  /* 0x000000040000795c */ /* 0x000fe20000300000 */
.L_x_11412:
[----:B------:R-:W3:Y:S02]  /*feb0*/  SYNCS.PHASECHK.TRANS64.TRYWAIT P0, [R3+URZ+0x13280], R4 ;  /* 0x01328004030075a7 */ /* 0x000ee4000800017f */
[----:B---3--:R-:W-:Y:S05]  /*fec0*/  @!P0 BRA `(.L_x_11413) ;  /* 0x0000000c00dc8947 */ /* 0x008fea0003800000 */
.L_x_11414:
[----:B----4-:R4:W0:Y:S02]  /*fed0*/  SYNCS.PHASECHK.TRANS64.TRYWAIT P0, [R5+URZ+0x13280], R0 ;  /* 0x01328000050075a7 */ /* 0x010824000800017f */
[----:B0-----:R-:W-:Y:S05]  /*fee0*/  @!P0 NANOSLEEP.SYNCS 0x989680 ;  /* 0x009896800000895d */ /* 0x001fea0003900000 */
[----:B------:R-:W0:Y:S02]  /*fef0*/  @!P0 SYNCS.PHASECHK.TRANS64 P0, [R5+URZ+0x13280], R0 ;  /* 0x01328000050085a7 */ /* 0x000e24000800007f */
[----:B0-----:R-:W-:Y:S05]  /*ff00*/  @!P0 BRA `(.L_x_11414) ;  /* 0xfffffffc00f08947 */ /* 0x001fea000383ffff */
.L_x_11403:
[----:B------:R-:W-:Y:S05]  /*ff10*/  BSYNC B0 ;  /* 0x0000000000007941 */ /* 0x000fea0003800000 */
.L_x_11402:
[----:B------:R-:W-:Y:S05]  /*ff20*/  EXIT ;  /* 0x000000000000794d */ /* 0x000fea0003800000 */
.L_x_11293:
[----:B0-----:R0:W1:Y:S02]  /*ff30*/  SYNCS.PHASECHK.TRANS64.TRYWAIT P1, [R2+URZ+0x13200], R11 ;  /* 0x0132000b020075a7 */ /* 0x001064000802017f */
[----:B-1----:R-:W-:Y:S05]  /*ff40*/  @!P1 NANOSLEEP.SYNCS 0x989680 ;  /* 0x009896800000995d */ /* 0x002fea0003900000 */
[----:B------:R-:W1:Y:S02]  /*ff50*/  @!P1 SYNCS.PHASECHK.TRANS64 P1, [R2+URZ+0x13200], R11 ;  /* 0x0132000b020095a7 */ /* 0x000e64000802007f */
[----:B-1----:R-:W-:Y:S05]  /*ff60*/  @!P1 BRA `(.L_x_11293) ;  /* 0xfffffffc00f09947 */ /* 0x002fea000383ffff */
[----:B------:R-:W-:Y:S05]  /*ff70*/  BRA `(.L_x_11415) ;  /* 0xffffff1c00387947 */ /* 0x000fea000383ffff */
.L_x_11297:
[----:B--2---:R2:W3:Y:S02]  /*ff80*/  SYNCS.PHASECHK.TRANS64.TRYWAIT P2, [R6+URZ+0x13230], R7 ;  /* 0x01323007060075a7 */ /* 0x0044e4000804017f */
[----:B---3--:R-:W-:Y:S05]  /*ff90*/  @!P2 NANOSLEEP.SYNCS 0x989680 ;  /* 0x009896800000a95d */ /* 0x008fea0003900000 */
[----:B------:R-:W3:Y:S02]  /*ffa0*/  @!P2 SYNCS.PHASECHK.TRANS64 P2, [R6+URZ+0x13230], R7 ;  /* 0x013230070600a5a7 */ /* 0x000ee4000804007f */
[----:B---3--:R-:W-:Y:S05]  /*ffb0*/  @!P2 BRA `(.L_x_11297) ;  /* 0xfffffffc00f0a947 */ /* 0x008fea000383ffff */
[----:B------:R-:W-:Y:S05]  /*ffc0*/  BRA `(.L_x_11296) ;  /* 0xffffff1c00687947 */ /* 0x000fea000383ffff */
.L_x_11302:
[----:B-1----:R1:W2:Y:S02]  /*ffd0*/  SYNCS.PHASECHK.TRANS64.TRYWAIT P1, [R10+URZ+0x13230], R11 ;  /* 0x0132300b0a0075a7 */ /* 0x0022a4000802017f */
[----:B--2---:R-:W-:Y:S05]  /*ffe0*/  @!P1 NANOSLEEP.SYNCS 0x989680 ;  /* 0x009896800000995d */ /* 0x004fea0003900000 */
[----:B------:R-:W2:Y:S02]  /*fff0*/  @!P1 SYNCS.PHASECHK.TRANS64 P1, [R10+URZ+0x13230], R11 ;  /* 0x0132300b0a0095a7 */ /* 0x000ea4000802007f */
[----:B--2---:R-:W-:Y:S05]  /*10000*/  @!P1 BRA `(.L_x_11302) ;  /* 0xfffffffc00f09947 */ /* 0x004fea000383ffff */
[----:B------:R-:W-:Y:S05]  /*10010*/  BRA `(.L_x_11301) ;  /* 0xffffff4c00e07947 */ /* 0x000fea000383ffff */
.L_x_11306:
[----:B-1----:R-:W-:-:S04]  /*10020*/  IMAD.U32 R12, RZ, RZ, UR9 ;  /* 0x00000009ff0c7e24 */ /* 0x002fc8000f8e00ff */
[----:B------:R1:W2:Y:S03]  /*10030*/  SYNCS.PHASECHK.TRANS64.TRYWAIT P1, [R12+URZ+0x13250], R11 ;  /* 0x0132500b0c0075a7 */ /* 0x0002a6000802017f */
[----:B--2---:R-:W-:Y:S05]  /*10040*/  @!P1 NANOSLEEP.SYNCS 0x989680 ;  /* 0x009896800000995d */ /* 0x004fea0003900000 */
[----:B------:R-:W2:Y:S02]  /*10050*/  @!P1 SYNCS.PHASECHK.TRANS64 P1, [R12+URZ+0x13250], R11 ;  /* 0x0132500b0c0095a7 */ /* 0x000ea4000802007f */
[----:B--2---:R-:W-:Y:S05]  /*10060*/  @!P1 BRA `(.L_x_11306) ;  /* 0xfffffffc00ec9947 */ /* 0x004fea000383ffff */
[----:B------:R-:W-:Y:S05]  /*10070*/  BRA `(.L_x_11305) ;  /* 0xffffff5000f07947 */ /* 0x000fea000383ffff */
.L_x_11312:
[----:B-1----:R1:W2:Y:S02]  /*10080*/  SYNCS.PHASECHK.TRANS64.TRYWAIT P1, [R13+URZ+0x13250], R0 ;  /* 0x013250000d0075a7 */ /* 0x0022a4000802017f */
[----:B--2---:R-:W-:Y:S05]  /*10090*/  @!P1 NANOSLEEP.SYNCS 0x989680 ;  /* 0x009896800000995d */ /* 0x004fea0003900000 */
[----:B------:R-:W2:Y:S02]  /*100a0*/  @!P1 SYNCS.PHASECHK.TRANS64 P1, [R13+URZ+0x13250], R0 ;  /* 0x013250000d0095a7 */ /* 0x000ea4000802007f */
[----:B--2---:R-:W-:Y:S05]  /*100b0*/  @!P1 BRA `(.L_x_11312) ;  /* 0xfffffffc00f09947 */ /* 0x004fea000383ffff */
[----:B------:R-:W-:Y:S05]  /*100c0*/  BRA `(.L_x_11311) ;  /* 0xffffff7800bc7947 */ /* 0x000fea000383ffff */
.L_x_11348:
[----:B------:R-:W-:Y:S02]  /*100d0*/  IMAD.MOV.U32 R13, RZ, RZ, R20 ;  /* 0x000000ffff0d7224 */ /* 0x000fe400078e0014 */
[----:B------:R-:W-:Y:S02]  /*100e0*/  IMAD.MOV.U32 R12, RZ, RZ, RZ ;  /* 0x000000ffff0c7224 */ /* 0x000fe400078e00ff */
[----:B------:R-:W-:Y:S02]  /*100f0*/  IMAD.MOV.U32 R11, RZ, RZ, 0x1f ;  /* 0x0000001fff0b7424 */ /* 0x000fe400078e00ff */
[----:B------:R-:W-:-:S07]  /*10100*/  IMAD.MOV.U32 R15, RZ, RZ, -0x1 ;  /* 0xffffffffff0f7424 */ /* 0x000fce00078e00ff */
[----:B0-----:R-:W-:Y:S05]  /*10110*/  WARPSYNC.COLLECTIVE R15, `(.L_x_11416) ;  /* 0x000000000f087348 */ /* 0x001fea0003c00000 */
[----:B------:R1:W2:Y:S02]  /*10120*/  SHFL.IDX P6, R14, R13, R12, R11 ;  /* 0x0000000c0d0e7389 */ /* 0x0002a400000c000b */
[----:B012---:R-:W-:Y:S01]  /*10130*/  ENDCOLLECTIVE ;  /* 0x000000000000791b */ /* 0x007fe20003800000 */
.L_x_11416:
[----:B------:R-:W-:Y:S05]  /*10140*/  BRA `(.L_x_11417) ;  /* 0xffffffcc00187947 */ /* 0x000fea000383ffff */
.L_x_11350:
[----:B------:R-:W-:Y:S01]  /*10150*/  BSSY B0, `(.L_x_11418) ;  /* 0x0000006000007945 */ /* 0x000fe20003800000 */
[----:B------:R-:W-:-:S07]  /*10160*/  IMAD.MOV.U32 R15, RZ, RZ, -0x1 ;  /* 0xffffffffff0f7424 */ /* 0x000fce00078e00ff */
[----:B01----:R-:W-:Y:S05]  /*10170*/  WARPSYNC.COLLECTIVE R15, `(.L_x_11419) ;  /* 0x000000000f0c7348 */ /* 0x003fea0003c00000 */
[----:B------:R-:W-:Y:S02]  /*10180*/  ELECT P6, UR62, PT ;  /* 0x00000000003e782f */ /* 0x000fe400038c0000 */
[----:B------:R-:W-:Y:S01]  /*10190*/  MOV R14, UR62 ;  /* 0x0000003e000e7c02 */ /* 0x000fe20008000f00 */
[----:B01----:R-:W-:Y:S10]  /*101a0*/  ENDCOLLECTIVE ;  /* 0x000000000000791b */ /* 0x003ff40003800000 */
.L_x_11419:
[----:B------:R-:W-:Y:S05]  /*101b0*/  BSYNC B0 ;  /* 0x0000000000007941 */ /* 0x000fea0003800000 */
.L_x_11418:
[----:B------:R-:W-:Y:S05]  /*101c0*/  BRA `(.L_x_11420) ;  /* 0xffffffcc00207947 */ /* 0x000fea000383ffff */
.L_x_11352:
[----:B--2---:R2:W3:Y:S02]  /*101d0*/  SYNCS.PHASECHK.TRANS64.TRYWAIT P0, [R2+URZ+0x13280], R3 ;  /* 0x01328003020075a7 */ /* 0x0044e4000800017f */
[----:B---3--:R-:W-:Y:S05]  /*101e0*/  @!P0 NANOSLEEP.SYNCS 0x989680 ;  /* 0x009896800000895d */ /* 0x008fea0003900000 */
[----:B------:R-:W3:Y:S02]  /*101f0*/  @!P0 SYNCS.PHASECHK.TRANS64 P0, [R2+URZ+0x13280], R3 ;  /* 0x01328003020085a7 */ /* 0x000ee4000800007f */
[----:B---3--:R-:W-:Y:S05]  /*10200*/  @!P0 BRA `(.L_x_11352) ;  /* 0xfffffffc00f08947 */ /* 0x008fea000383ffff */
[----:B------:R-:W-:Y:S05]  /*10210*/  BRA `(.L_x_11421) ;  /* 0xffffffcc007c7947 */ /* 0x000fea000383ffff */
.L_x_11354:
[----:B---3--:R3:W4:Y:S02]  /*10220*/  SYNCS.PHASECHK.TRANS64.TRYWAIT P0, [R2+URZ+0x13240], R3 ;  /* 0x01324003020075a7 */ /* 0x008724000800017f */
[----:B----4-:R-:W-:Y:S05]  /*10230*/  @!P0 NANOSLEEP.SYNCS 0x989680 ;  /* 0x009896800000895d */ /* 0x010fea0003900000 */
[----:B------:R-:W4:Y:S02]  /*10240*/  @!P0 SYNCS.PHASECHK.TRANS64 P0, [R2+URZ+0x13240], R3 ;  /* 0x01324003020085a7 */ /* 0x000f24000800007f */
[----:B----4-:R-:W-:Y:S05]  /*10250*/  @!P0 BRA `(.L_x_11354) ;  /* 0xfffffffc00f08947 */ /* 0x010fea000383ffff */
[----:B------:R-:W-:Y:S05]  /*10260*/  BRA `(.L_x_11422) ;  /* 0xffffffcc00cc7947 */ /* 0x000fea000383ffff */
.L_x_11358:
[----:B------:R-:W-:Y:S01]  /*10270*/  MOV R13, R5 ;  /* 0x00000005000d7202 */ /* 0x000fe20000000f00 */
        /* <DEDUP_REMOVED lines=8> */
.L_x_11423:
[C---:B------:R-:W-:Y:S01]  /*10300*/  VIADD R8, R25.reuse, 0x20 ;  /* 0x0000002019087836 */ /* 0x040fe20000000000 */
[----:B------:R-:W-:Y:S01]  /*10310*/  ISETP.GE.AND P1, PT, R25, R7, PT ;  /* 0x000000071900720c */ /* 0x000fe20003f26270 */
[----:B------:R-:W-:Y:S02]  /*10320*/  IMAD.MOV.U32 R13, RZ, RZ, R0 ;  /* 0x000000ffff0d7224 */ /* 0x000fe400078e0000 */
[----:B------:R-:W-:-:S10]  /*10330*/  IMAD.MOV.U32 R2, RZ, RZ, R14 ;  /* 0x000000ffff027224 */ /* 0x000fd400078e000e */
[----:B------:R-:W-:Y:S05]  /*10340*/  WARPSYNC.COLLECTIVE R15, `(.L_x_11424) ;  /* 0x000000000f087348 */ /* 0x000fea0003c00000 */
[----:B------:R0:W1:Y:S02]  /*10350*/  SHFL.IDX P6, R14, R13, R12, R11 ;  /* 0x0000000c0d0e7389 */ /* 0x00006400000c000b */
[----:B01----:R-:W-:Y:S01]  /*10360*/  ENDCOLLECTIVE ;  /* 0x000000000000791b */ /* 0x003fe20003800000 */
.L_x_11424:
[----:B------:R-:W-:Y:S02]  /*10370*/  IMAD.MOV.U32 R13, RZ, RZ, R5 ;  /* 0x000000ffff0d7224 */ /* 0x000fe400078e0005 */
[----:B------:R-:W-:Y:S01]  /*10380*/  IMAD.MOV.U32 R12, RZ, RZ, 0x1 ;  /* 0x00000001ff0c7424 */ /* 0x000fe200078e00ff */
[----:B------:R-:W-:-:S05]  /*10390*/  @!P1 IADD3 R14, P2, R21, R14, RZ ;  /* 0x0000000e150e9210 */ /* 0x000fca0007f5e0ff */
[----:B------:R-:W-:Y:S02]  /*103a0*/  @!P1 IMAD.X R3, RZ, RZ, R2, P2 ;  /* 0x000000ffff039224 */ /* 0x000fe400010e0602 */
[----:B------:R-:W-:-:S07]  /*103b0*/  @!P1 IMAD.MOV.U32 R2, RZ, RZ, R14 ;  /* 0x000000ffff029224 */ /* 0x000fce00078e000e */
[----:B------:R-:W-:Y:S05]  /*103c0*/  WARPSYNC.COLLECTIVE R15, `(.L_x_11425) ;  /* 0x000000000f087348 */ /* 0x000fea0003c00000 */
[----:B------:R0:W1:Y:S02]  /*103d0*/  SHFL.IDX P6, R14, R13, R12, R11 ;  /* 0x0000000c0d0e7389 */ /* 0x00006400000c000b */
[----:B01----:R-:W-:Y:S01]  /*103e0*/  ENDCOLLECTIVE ;  /* 0x000000000000791b */ /* 0x003fe20003800000 */
.L_x_11425:
[----:B------:R-:W-:Y:S01]  /*103f0*/  @!PT LDS RZ, [RZ] ;  /* 0x00000000fffff984 */ /* 0x000fe20000000800 */
[----:B------:R-:W-:Y:S01]  /*10400*/  @!PT LDS RZ, [RZ] ;  /* 0x00000000fffff984 */ /* 0x000fe20000000800 */
[----:B------:R-:W-:Y:S01]  /*10410*/  @!PT LDS RZ, [RZ] ;  /* 0x00000000fffff984 */ /* 0x000fe20000000800 */
[----:B------:R0:W-:Y:S01]  /*10420*/  @!P1 LDGSTS.E.BYPASS.LTC128B.128 [R20+0xb000], desc[UR52][R2.64], !P0 ;  /* 0x0b00000002149fae */ /* 0x0001e2000c101d74 */
[----:B------:R-:W-:Y:S02]  /*10430*/  ISETP.GE.AND P1, PT, R8, R7, PT ;  /* 0x000000070800720c */ /* 0x000fe40003f26270 */
[----:B------:R-:W-:Y:S01]  /*10440*/  IADD3 R8, R25, 0x40, RZ ;  /* 0x0000004019087810 */ /* 0x000fe20007ffe0ff */
[----:B------:R-:W-:Y:S02]  /*10450*/  IMAD.MOV.U32 R13, RZ, RZ, R0 ;  /* 0x000000ffff0d7224 */ /* 0x000fe400078e0000 */
[----:B0-----:R-:W-:-:S08]  /*10460*/  IMAD.MOV.U32 R2, RZ, RZ, R14 ;  /* 0x000000ffff027224 */ /* 0x001fd000078e000e */
[----:B------:R-:W-:Y:S05]  /*10470*/  WARPSYNC.COLLECTIVE R15, `(.L_x_11426) ;  /* 0x000000000f087348 */ /* 0x000fea0003c00000 */
[----:B------:R0:W1:Y:S02]  /*10480*/  SHFL.IDX P6, R14, R13, R12, R11 ;  /* 0x0000000c0d0e7389 */ /* 0x00006400000c000b */
[----:B01----:R-:W-:Y:S01]  /*10490*/  ENDCOLLECTIVE ;  /* 0x000000000000791b */ /* 0x003fe20003800000 */
.L_x_11426:
        /* <DEDUP_REMOVED lines=8> */
.L_x_11427:
[----:B------:R-:W-:Y:S01]  /*10520*/  @!PT LDS RZ, [RZ] ;  /* 0x00000000fffff984 */ /* 0x000fe20000000800 */
[----:B------:R-:W-:Y:S01]  /*10530*/  @!PT LDS RZ, [RZ] ;  /* 0x00000000fffff984 */ /* 0x000fe20000000800 */
[----:B------:R-:W-:Y:S01]  /*10540*/  @!PT LDS RZ, [RZ] ;  /* 0x00000000fffff984 */ /* 0x000fe20000000800 */
[----:B------:R0:W-:Y:S01]  /*10550*/  @!P1 LDGSTS.E.BYPASS.LTC128B.128 [R20+0xb800], desc[UR52][R2.64], !P0 ;  /* 0x0b80000002149fae */ /* 0x0001e2000c101d74 */
[----:B------:R-:W-:Y:S01]  /*10560*/  ISETP.GE.AND P1, PT, R8, R7, PT ;  /* 0x000000070800720c */ /* 0x000fe20003f26270 */
[----:B------:R-:W-:Y:S02]  /*10570*/  IMAD.MOV.U32 R13, RZ, RZ, R0 ;  /* 0x000000ffff0d7224 */ /* 0x000fe400078e0000 */
[----:B0-----:R-:W-:-:S10]  /*10580*/  IMAD.MOV.U32 R2, RZ, RZ, R14 ;  /* 0x000000ffff027224 */ /* 0x001fd400078e000e */
[----:B------:R-:W-:Y:S05]  /*10590*/  WARPSYNC.COLLECTIVE R15, `(.L_x_11428) ;  /* 0x000000000f087348 */ /* 0x000fea0003c00000 */
[----:B------:R0:W1:Y:S02]  /*105a0*/  SHFL.IDX P6, R14, R13, R12, R11 ;  /* 0x0000000c0d0e7389 */ /* 0x00006400000c000b */
[----:B01----:R-:W-:Y:S01]  /*105b0*/  ENDCOLLECTIVE ;  /* 0x000000000000791b */ /* 0x003fe20003800000 */
.L_x_11428:
        /* <DEDUP_REMOVED lines=8> */
.L_x_11429:
[----:B------:R-:W-:Y:S01]  /*10640*/  @!PT LDS RZ, [RZ] ;  /* 0x00000000fffff984 */ /* 0x000fe20000000800 */
[----:B------:R-:W-:Y:S01]  /*10650*/  @!PT LDS RZ, [RZ] ;  /* 0x00000000fffff984 */ /* 0x000fe20000000800 */
[----:B------:R-:W-:Y:S01]  /*10660*/  @!PT LDS RZ, [RZ] ;  /* 0x00000000fffff984 */ /* 0x000fe20000000800 */
[----:B------:R0:W-:Y:S01]  /*10670*/  @!P1 LDGSTS.E.BYPASS.LTC128B.128 [R20+0xc000], desc[UR52][R2.64], !P0 ;  /* 0x0c00000002149fae */ /* 0x0001e2000c101d74 */
[----:B------:R-:W-:Y:S02]  /*10680*/  IMAD.MOV.U32 R13, RZ, RZ, R0 ;  /* 0x000000ffff0d7224 */ /* 0x000fe400078e0000 */
[----:B------:R-:W-:-:S05]  /*10690*/  VIADD R0, R25, 0x60 ;  /* 0x0000006019007836 */ /* 0x000fca0000000000 */
[----:B------:R-:W-:Y:S01]  /*106a0*/  ISETP.GE.AND P1, PT, R0, R7, PT ;  /* 0x000000070000720c */ /* 0x000fe20003f26270 */
[----:B------:R-:W-:-:S12]  /*106b0*/  IMAD.MOV.U32 R5, RZ, RZ, R14 ;  /* 0x000000ffff057224 */ /* 0x000fd800078e000e */
[----:B0-----:R-:W-:Y:S05]  /*106c0*/  WARPSYNC.COLLECTIVE R15, `(.L_x_11430) ;  /* 0x000000000f087348 */ /* 0x001fea0003c00000 */
[----:B------:R1:W2:Y:S02]  /*106d0*/  SHFL.IDX P6, R14, R13, R12, R11 ;  /* 0x0000000c0d0e7389 */ /* 0x0002a400000c000b */
[----:B012---:R-:W-:Y:S01]  /*106e0*/  ENDCOLLECTIVE ;  /* 0x000000000000791b */ /* 0x007fe20003800000 */
.L_x_11430:
[----:B------:R-:W-:Y:S01]  /*106f0*/  IMAD.MOV.U32 R13, RZ, RZ, R6 ;  /* 0x000000ffff0d7224 */ /* 0x000fe200078e0006 */
[----:B------:R-:W-:Y:S01]  /*10700*/  MOV R12, RZ ;  /* 0x000000ff000c7202 */ /* 0x000fe20000000f00 */
[----:B------:R-:W-:-:S07]  /*10710*/  IMAD.MOV.U32 R8, RZ, RZ, R14 ;  /* 0x000000ffff087224 */ /* 0x000fce00078e000e */
[----:B------:R-:W-:Y:S05]  /*10720*/  WARPSYNC.COLLECTIVE R15, `(.L_x_11431) ;  /* 0x000000000f087348 */ /* 0x000fea0003c00000 */
[----:B------:R0:W1:Y:S02]  /*10730*/  SHFL.IDX P6, R14, R13, R12, R11 ;  /* 0x0000000c0d0e7389 */ /* 0x00006400000c000b */
[----:B01----:R-:W-:Y:S01]  /*10740*/  ENDCOLLECTIVE ;  /* 0x000000000000791b */ /* 0x003fe20003800000 */
.L_x_11431:
        /* <DEDUP_REMOVED lines=11> */
.L_x_11432:
[----:B------:R-:W-:-:S05]  /*10800*/  VIADD R2, R25, 0x80 ;  /* 0x0000008019027836 */ /* 0x000fca0000000000 */
[----:B------:R-:W-:Y:S01]  /*10810*/  ISETP.GE.AND P2, PT, R2, R7, PT ;  /* 0x000000070200720c */ /* 0x000fe20003f46270 */
[----:B------:R-:W-:Y:S02]  /*10820*/  IMAD.MOV.U32 R13, RZ, RZ, R6 ;  /* 0x000000ffff0d7224 */ /* 0x000fe400078e0006 */
[----:B------:R-:W-:-:S10]  /*10830*/  IMAD.MOV.U32 R12, RZ, RZ, 0x1 ;  /* 0x00000001ff0c7424 */ /* 0x000fd400078e00ff */
[----:B------:R-:W-:-:S13]  /*10840*/  @!P2 IADD3 R2, P1, R21, R14, RZ ;  /* 0x0000000e1502a210 */ /* 0x000fda0007f3e0ff */
[----:B------:R-:W-:Y:S05]  /*10850*/  WARPSYNC.COLLECTIVE R15, `(.L_x_11433) ;  /* 0x000000000f087348 */ /* 0x000fea0003c00000 */
[----:B------:R0:W1:Y:S02]  /*10860*/  SHFL.IDX P6, R14, R13, R12, R11 ;  /* 0x0000000c0d0e7389 */ /* 0x00006400000c000b */
[----:B01----:R-:W-:Y:S01]  /*10870*/  ENDCOLLECTIVE ;  /* 0x000000000000791b */ /* 0x003fe20003800000 */
.L_x_11433:
        /* <DEDUP_REMOVED lines=10> */
.L_x_11434:
[----:B------:R-:W-:Y:S05]  /*10920*/  BRA `(.L_x_11435) ;  /* 0xffffffd000c47947 */ /* 0x000fea000383ffff */
.L_x_11361:
[----:B0-----:R0:W1:Y:S02]  /*10930*/  SYNCS.PHASECHK.TRANS64.TRYWAIT P0, [R16+URZ+0x13220], R3 ;  /* 0x01322003100075a7 */ /* 0x001064000800017f */
[----:B-1----:R-:W-:Y:S05]  /*10940*/  @!P0 NANOSLEEP.SYNCS 0x989680 ;  /* 0x009896800000895d */ /* 0x002fea0003900000 */
[----:B------:R-:W1:Y:S02]  /*10950*/  @!P0 SYNCS.PHASECHK.TRANS64 P0, [R16+URZ+0x13220], R3 ;  /* 0x01322003100085a7 */ /* 0x000e64000800007f */
[----:B-1----:R-:W-:Y:S05]  /*10960*/  @!P0 BRA `(.L_x_11361) ;  /* 0xfffffffc00f08947 */ /* 0x002fea000383ffff */
[----:B------:R-:W-:Y:S05]  /*10970*/  BRA `(.L_x_11436) ;  /* 0xffffffd4002c7947 */ /* 0x000fea000383ffff */
.L_x_11367:
[----:B0-----:R0:W1:Y:S02]  /*10980*/  SYNCS.PHASECHK.TRANS64.TRYWAIT P0, [R4+URZ+0x13280], R3 ;  /* 0x01328003040075a7 */ /* 0x001064000800017f */
[----:B-1----:R-:W-:Y:S05]  /*10990*/  @!P0 NANOSLEEP.SYNCS 0x989680 ;  /* 0x009896800000895d */ /* 0x002fea0003900000 */
[----:B------:R-:W1:Y:S02]  /*109a0*/  @!P0 SYNCS.PHASECHK.TRANS64 P0, [R4+URZ+0x13280], R3 ;  /* 0x01328003040085a7 */ /* 0x000e64000800007f */
[----:B-1----:R-:W-:Y:S05]  /*109b0*/  @!P0 BRA `(.L_x_11367) ;  /* 0xfffffffc00f08947 */ /* 0x002fea000383ffff */
[----:B------:R-:W-:Y:S05]  /*109c0*/  BRA `(.L_x_11437) ;  /* 0xffffffd400c87947 */ /* 0x000fea000383ffff */
.L_x_11372:
[----:B-1----:R1:W2:Y:S02]  /*109d0*/  SYNCS.PHASECHK.TRANS64.TRYWAIT P0, [R4+URZ+0x13240], R3 ;  /* 0x01324003040075a7 */ /* 0x0022a4000800017f */
[----:B--2---:R-:W-:Y:S05]  /*109e0*/  @!P0 NANOSLEEP.SYNCS 0x989680 ;  /* 0x009896800000895d */ /* 0x004fea0003900000 */
[----:B------:R-:W2:Y:S02]  /*109f0*/  @!P0 SYNCS.PHASECHK.TRANS64 P0, [R4+URZ+0x13240], R3 ;  /* 0x01324003040085a7 */ /* 0x000ea4000800007f */
[----:B--2---:R-:W-:Y:S05]  /*10a00*/  @!P0 BRA `(.L_x_11372) ;  /* 0xfffffffc00f08947 */ /* 0x004fea000383ffff */
[----:B------:R-:W-:Y:S05]  /*10a10*/  BRA `(.L_x_11438) ;  /* 0xffffffd800447947 */ /* 0x000fea000383ffff */
.L_x_11378:
[----:B0-----:R0:W1:Y:S02]  /*10a20*/  SYNCS.PHASECHK.TRANS64.TRYWAIT P0, [R3+URZ+0x13270], R2 ;  /* 0x01327002030075a7 */ /* 0x001064000800017f */
[----:B-1----:R-:W-:Y:S05]  /*10a30*/  @!P0 NANOSLEEP.SYNCS 0x989680 ;  /* 0x009896800000895d */ /* 0x002fea0003900000 */
[----:B------:R-:W1:Y:S02]  /*10a40*/  @!P0 SYNCS.PHASECHK.TRANS64 P0, [R3+URZ+0x13270], R2 ;  /* 0x01327002030085a7 */ /* 0x000e64000800007f */
[----:B-1----:R-:W-:Y:S05]  /*10a50*/  @!P0 BRA `(.L_x_11378) ;  /* 0xfffffffc00f08947 */ /* 0x002fea000383ffff */
[----:B------:R-:W-:Y:S05]  /*10a60*/  BRA `(.L_x_11439) ;  /* 0xffffffd800e07947 */ /* 0x000fea000383ffff */
.L_x_11380:
[----:B0-----:R0:W1:Y:S02]  /*10a70*/  SYNCS.PHASECHK.TRANS64.TRYWAIT P0, [R3+URZ+0x13260], R2 ;  /* 0x01326002030075a7 */ /* 0x001064000800017f */
[----:B-1----:R-:W-:Y:S05]  /*10a80*/  @!P0 NANOSLEEP.SYNCS 0x989680 ;  /* 0x009896800000895d */ /* 0x002fea0003900000 */
[----:B------:R-:W1:Y:S02]  /*10a90*/  @!P0 SYNCS.PHASECHK.TRANS64 P0, [R3+URZ+0x13260], R2 ;  /* 0x01326002030085a7 */ /* 0x000e64000800007f */
[----:B-1----:R-:W-:Y:S05]  /*10aa0*/  @!P0 BRA `(.L_x_11380) ;  /* 0xfffffffc00f08947 */ /* 0x002fea000383ffff */
[----:B------:R-:W-:Y:S05]  /*10ab0*/  BRA `(.L_x_11440) ;  /* 0xffffffd800e87947 */ /* 0x000fea000383ffff */
.L_x_11387:
[----:B0-----:R0:W1:Y:S02]  /*10ac0*/  SYNCS.PHASECHK.TRANS64.TRYWAIT P1, [R2+URZ+0x13270], R3 ;  /* 0x01327003020075a7 */ /* 0x001064000802017f */
[----:B-1----:R-:W-:Y:S05]  /*10ad0*/  @!P1 NANOSLEEP.SYNCS 0x989680 ;  /* 0x009896800000995d */ /* 0x002fea0003900000 */
[----:B------:R-:W1:Y:S02]  /*10ae0*/  @!P1 SYNCS.PHASECHK.TRANS64 P1, [R2+URZ+0x13270], R3 ;  /* 0x01327003020095a7 */ /* 0x000e64000802007f */
[----:B-1----:R-:W-:Y:S05]  /*10af0*/  @!P1 BRA `(.L_x_11387) ;  /* 0xfffffffc00f09947 */ /* 0x002fea000383ffff */
[----:B------:R-:W-:Y:S05]  /*10b00*/  BRA `(.L_x_11441) ;  /* 0xffffffe0002c7947 */ /* 0x000fea000383ffff */
.L_x_11389:
[----:B0-----:R0:W1:Y:S02]  /*10b10*/  SYNCS.PHASECHK.TRANS64.TRYWAIT P1, [R2+URZ+0x13260], R5 ;  /* 0x01326005020075a7 */ /* 0x001064000802017f */
[----:B-1----:R-:W-:Y:S05]  /*10b20*/  @!P1 NANOSLEEP.SYNCS 0x989680 ;  /* 0x009896800000995d */ /* 0x002fea0003900000 */
[----:B------:R-:W1:Y:S02]  /*10b30*/  @!P1 SYNCS.PHASECHK.TRANS64 P1, [R2+URZ+0x13260], R5 ;  /* 0x01326005020095a7 */ /* 0x000e64000802007f */
[----:B-1----:R-:W-:Y:S05]  /*10b40*/  @!P1 BRA `(.L_x_11389) ;  /* 0xfffffffc00f09947 */ /* 0x002fea000383ffff */
[----:B------:R-:W-:Y:S05]  /*10b50*/  BRA `(.L_x_11442) ;  /* 0xffffffe000347947 */ /* 0x000fea000383ffff */
.L_x_11400:
[----:B0-----:R0:W2:Y:S02]  /*10b60*/  SYNCS.PHASECHK.TRANS64.TRYWAIT P0, [R7+URZ+0x13220], R0 ;  /* 0x01322000070075a7 */ /* 0x0010a4000800017f */
[----:B--2---:R-:W-:Y:S05]  /*10b70*/  @!P0 NANOSLEEP.SYNCS 0x989680 ;  /* 0x009896800000895d */ /* 0x004fea0003900000 */
[----:B------:R-:W2:Y:S02]  /*10b80*/  @!P0 SYNCS.PHASECHK.TRANS64 P0, [R7+URZ+0x13220], R0 ;  /* 0x01322000070085a7 */ /* 0x000ea4000800007f */
[----:B--2---:R-:W-:Y:S05]  /*10b90*/  @!P0 BRA `(.L_x_11400) ;  /* 0xfffffffc00f08947 */ /* 0x004fea000383ffff */
[----:B------:R-:W-:Y:S05]  /*10ba0*/  BRA `(.L_x_11443) ;  /* 0xfffffff0000c7947 */ /* 0x000fea000383ffff */
.L_x_11401:
        /* <DEDUP_REMOVED lines=11> */
.L_x_11445:
[----:B------:R-:W-:Y:S05]  /*10c60*/  BSYNC B0 ;  /* 0x0000000000007941 */ /* 0x000fea0003800000 */
.L_x_11444:
[----:B------:R-:W-:Y:S05]  /*10c70*/  BRA `(.L_x_11446) ;  /* 0xffffffec00f47947 */ /* 0x000fea000383ffff */
.L_x_11404:
[----:B------:R-:W-:Y:S01]  /*10c80*/  BSSY B1, `(.L_x_11447) ;  /* 0x0000006000017945 */ /* 0x000fe20003800000 */
[----:B------:R-:W-:-:S07]  /*10c90*/  IMAD.MOV.U32 R15, RZ, RZ, -0x1 ;  /* 0xffffffffff0f7424 */ /* 0x000fce00078e00ff */
[----:B01----:R-:W-:Y:S05]  /*10ca0*/  WARPSYNC.COLLECTIVE R15, `(.L_x_11448) ;  /* 0x000000000f0c7348 */ /* 0x003fea0003c00000 */
[----:B------:R-:W-:Y:S02]  /*10cb0*/  ELECT P6, UR62, PT ;  /* 0x00000000003e782f */ /* 0x000fe400038c0000 */
[----:B------:R-:W-:Y:S01]  /*10cc0*/  MOV R14, UR62 ;  /* 0x0000003e000e7c02 */ /* 0x000fe20008000f00 */
[----:B01----:R-:W-:Y:S10]  /*10cd0*/  ENDCOLLECTIVE ;  /* 0x000000000000791b */ /* 0x003ff40003800000 */
.L_x_11448:
[----:B------:R-:W-:Y:S05]  /*10ce0*/  BSYNC B1 ;  /* 0x0000000000017941 */ /* 0x000fea0003800000 */
.L_x_11447:
[----:B------:R-:W-:Y:S05]  /*10cf0*/  BRA `(.L_x_11449) ;  /* 0xffffffec00ec7947 */ /* 0x000fea000383ffff */
.L_x_11406:
[----:B0-----:R0:W2:Y:S02]  /*10d00*/  SYNCS.PHASECHK.TRANS64.TRYWAIT P1, [R5+URZ], R4 ;  /* 0x00000004050075a7 */ /* 0x0010a4000802017f */
[----:B--2---:R-:W-:Y:S05]  /*10d10*/  @!P1 NANOSLEEP.SYNCS 0x989680 ;  /* 0x009896800000995d */ /* 0x004fea0003900000 */
[----:B------:R-:W2:Y:S02]  /*10d20*/  @!P1 SYNCS.PHASECHK.TRANS64 P1, [R5+URZ], R4 ;  /* 0x00000004050095a7 */ /* 0x000ea4000802007f */
[----:B--2---:R-:W-:Y:S05]  /*10d30*/  @!P1 BRA `(.L_x_11406) ;  /* 0xfffffffc00f09947 */ /* 0x004fea000383ffff */
[----:B------:R-:W-:Y:S05]  /*10d40*/  BRA `(.L_x_11450) ;  /* 0xfffffff000207947 */ /* 0x000fea000383ffff */
.L_x_11407:
[----:B--2---:R2:W3:Y:S02]  /*10d50*/  SYNCS.PHASECHK.TRANS64.TRYWAIT P1, [R3+URZ], R0 ;  /* 0x00000000030075a7 */ /* 0x0044e4000802017f */
[----:B---3--:R-:W-:Y:S05]  /*10d60*/  @!P1 NANOSLEEP.SYNCS 0x989680 ;  /* 0x009896800000995d */ /* 0x008fea0003900000 */
[----:B------:R-:W3:Y:S02]  /*10d70*/  @!P1 SYNCS.PHASECHK.TRANS64 P1, [R3+URZ], R0 ;  /* 0x00000000030095a7 */ /* 0x000ee4000802007f */
[----:B---3--:R-:W-:Y:S05]  /*10d80*/  @!P1 BRA `(.L_x_11407) ;  /* 0xfffffffc00f09947 */ /* 0x008fea000383ffff */
[----:B------:R-:W-:Y:S05]  /*10d90*/  BRA `(.L_x_11451) ;  /* 0xfffffff000147947 */ /* 0x000fea000383ffff */
.L_x_11409:
[----:B--2---:R2:W3:Y:S02]  /*10da0*/  SYNCS.PHASECHK.TRANS64.TRYWAIT P1, [R3+URZ+0x13260], R4 ;  /* 0x01326004030075a7 */ /* 0x0044e4000802017f */
[----:B---3--:R-:W-:Y:S05]  /*10db0*/  @!P1 NANOSLEEP.SYNCS 0x989680 ;  /* 0x009896800000995d */ /* 0x008fea0003900000 */
[----:B------:R-:W3:Y:S02]  /*10dc0*/  @!P1 SYNCS.PHASECHK.TRANS64 P1, [R3+URZ+0x13260], R4 ;  /* 0x01326004030095a7 */ /* 0x000ee4000802007f */
[----:B---3--:R-:W-:Y:S05]  /*10dd0*/  @!P1 BRA `(.L_x_11409) ;  /* 0xfffffffc00f09947 */ /* 0x008fea000383ffff */
[----:B------:R-:W-:Y:S05]  /*10de0*/  BRA `(.L_x_11452) ;  /* 0xfffffff000147947 */ /* 0x000fea000383ffff */
.L_x_11411:
[----:B0-----:R0:W3:Y:S02]  /*10df0*/  SYNCS.PHASECHK.TRANS64.TRYWAIT P1, [R5+URZ+0x13260], R0 ;  /* 0x01326000050075a7 */ /* 0x0010e4000802017f */
[----:B---3--:R-:W-:Y:S05]  /*10e00*/  @!P1 NANOSLEEP.SYNCS 0x989680 ;  /* 0x009896800000995d */ /* 0x008fea0003900000 */
[----:B------:R-:W3:Y:S02]  /*10e10*/  @!P1 SYNCS.PHASECHK.TRANS64 P1, [R5+URZ+0x13260], R0 ;  /* 0x01326000050095a7 */ /* 0x000ee4000802007f */
[----:B---3--:R-:W-:Y:S05]  /*10e20*/  @!P1 BRA `(.L_x_11411) ;  /* 0xfffffffc00f09947 */ /* 0x008fea000383ffff */
[----:B------:R-:W-:Y:S05]  /*10e30*/  BRA `(.L_x_11453) ;  /* 0xfffffff000147947 */ /* 0x000fea000383ffff */
.L_x_11413:
[----:B---3--:R3:W4:Y:S02]  /*10e40*/  SYNCS.PHASECHK.TRANS64.TRYWAIT P0, [R3+URZ+0x13280], R4 ;  /* 0x01328004030075a7 */ /* 0x008724000800017f */
[----:B----4-:R-:W-:Y:S05]  /*10e50*/  @!P0 NANOSLEEP.SYNCS 0x989680 ;  /* 0x009896800000895d */ /* 0x010fea0003900000 */
[----:B------:R-:W4:Y:S02]  /*10e60*/  @!P0 SYNCS.PHASECHK.TRANS64 P0, [R3+URZ+0x13280], R4 ;  /* 0x01328004030085a7 */ /* 0x000f24000800007f */
[----:B----4-:R-:W-:Y:S05]  /*10e70*/  @!P0 BRA `(.L_x_11413) ;  /* 0xfffffffc00f08947 */ /* 0x010fea000383ffff */
[----:B------:R-:W-:Y:S05]  /*10e80*/  BRA `(.L_x_11414) ;  /* 0xfffffff000107947 */ /* 0x000fea000383ffff */
.L_x_11454:
        /* <DEDUP_REMOVED lines=15> */
.L_x_13375:


//--------------------- .text._ZN7cutlass13device_kernelIN5flash11enable_sm90INS1_16FlashAttnFwdSm90INS1_25CollectiveMainloopFwdSm90ILi2EN4cute5tupleIJNS5_1CILi1EEES8_S8_EEENS6_IJNS7_ILi192EEENS7_ILi160EEENS7_ILi64EEEEEELi64ENS_12float_e4m3_tEfNS_4arch4Sm90ELb0ELb0ELb1ELb1ELb0ELb1ELb0ELb1ELb1ELb1ELb1ELb0EEENS1_21CollectiveEpilogueFwdINS6_IJSA_SC_SB_EEES9_NS_10bfloat16_tESG_Li384ELb1ELb1ELb1ELb1EEENS1_36VarlenDynamicPersistentTileSchedulerILi192ELi160ELi384ELi128ELb1ELb1ELb1ELb0ELb1ELb1EEEEEEEEEvNT_6ParamsE --------------------------
	.section	.text._ZN7cutlass13device_kernelIN5flash11enable_sm90INS1_16FlashAttnFwdSm90INS1_25CollectiveMainloopFwdSm90ILi2EN4cute5tupleIJNS5_1CILi1EEES8_S8_EEENS6_IJNS7_ILi192EEENS7_ILi160EEENS7_ILi64EEEEEELi64ENS_12float_e4m3_tEfNS_4arch4Sm90ELb0ELb0ELb1ELb1ELb0ELb1ELb0ELb1ELb1ELb1ELb1ELb0EEENS1_21CollectiveEpilogueFwdINS6_IJSA_SC_SB_EEES9_NS_10bfloat16_tESG_Li384ELb1ELb1ELb1ELb1EEENS1_36VarlenDynamicPersistentTileSchedulerILi192ELi160ELi384ELi128ELb1ELb1ELb1ELb0ELb1ELb1EEEEEEEEEvNT_6ParamsE,"ax",@progbits
	.align	128
.text._ZN7cutlass13device_kernelIN5flash11enable_sm90INS1_16FlashAttnFwdSm90INS1_25CollectiveMainloopFwdSm90ILi2EN4cute5tupleIJNS5_1CILi1EEES8_S8_EEENS6_IJNS7_ILi192EEENS7_ILi160EEENS7_ILi64EEEEEELi64ENS_12float_e4m3_tEfNS_4arch4Sm90ELb0ELb0ELb1ELb1ELb0ELb1ELb0ELb1ELb1ELb1ELb1ELb0EEENS1_21CollectiveEpilogueFwdINS6_IJSA_SC_SB_EEES9_NS_10bfloat16_tESG_Li384ELb1ELb1ELb1ELb1EEENS1_36VarlenDynamicPersistentTileSchedulerILi192ELi160ELi384ELi128ELb1ELb1ELb1ELb0ELb1ELb1EEEEEEEEEvNT_6ParamsE:
        .type           _ZN7cutlass13device_kernelIN5flash11enable_sm90INS1_16FlashAttnFwdSm90INS1_25CollectiveMainloopFwdSm90ILi2EN4cute5tupleIJNS5_1CILi1EEES8_S8_EEENS6_IJNS7_ILi192EEENS7_ILi160EEENS7_ILi64EEEEEELi64ENS_12float_e4m3_tEfNS_4arch4Sm90ELb0ELb0ELb1ELb1ELb0ELb1ELb0ELb1ELb1ELb1ELb1ELb0EEENS1_21CollectiveEpilogueFwdINS6_IJSA_SC_SB_EEES9_NS_10bfloat16_tESG_Li384ELb1ELb1ELb1ELb1EEENS1_36VarlenDynamicPersistentTileSchedulerILi192ELi160ELi384ELi128ELb1ELb1ELb1ELb0ELb1ELb1EEEEEEEEEvNT_6ParamsE,@function
        .size           _ZN7cutlass13device_kernelIN5flash11enable_sm90INS1_16FlashAttnFwdSm90INS1_25CollectiveMainloopFwdSm90ILi2EN4cute5tupleIJNS5_1CILi1EEES8_S8_EEENS6_IJNS7_ILi192EEENS7_ILi160EEENS7_ILi64EEEEEELi64ENS_12float_e4m3_tEfNS_4arch4Sm90ELb0ELb0ELb1ELb1ELb0ELb1ELb0ELb1ELb1ELb1ELb1ELb0EEENS1_21CollectiveEpilogueFwdINS6_IJSA_SC_SB_EEES9_NS_10bfloat16_tESG_Li384ELb1ELb1ELb1ELb1EEENS1_36VarlenDynamicPersistentTileSchedulerILi192ELi160ELi384ELi128ELb1ELb1ELb1ELb0ELb1ELb1EEEEEEEEEvNT_6ParamsE,(.L_x_13376 - _ZN7cutlass13device_kernelIN5flash11enable_sm90INS1_16FlashAttnFwdSm90INS1_25CollectiveMainloopFwdSm90ILi2EN4cute5tupleIJNS5_1CILi1EEES8_S8_EEENS6_IJNS7_ILi192EEENS7_ILi160EEENS7_ILi64EEEEEELi64ENS_12float_e4m3_tEfNS_4arch4Sm90ELb0ELb0ELb1ELb1ELb0ELb1ELb0ELb1ELb1ELb1ELb1ELb0EEENS1_21CollectiveEpilogueFwdINS6_IJSA_SC_SB_EEES9_NS_10bfloat16_tESG_Li384ELb1ELb1ELb1ELb1EEENS1_36VarlenDynamicPersistentTileSchedulerILi192ELi160ELi384ELi128ELb1ELb1ELb1ELb0ELb1ELb1EEEEEEEEEvNT_6ParamsE)
        .other          _ZN7cutlass13device_kernelIN5flash11enable_sm90INS1_16FlashAttnFwdSm90INS1_25CollectiveMainloopFwdSm90ILi2EN4cute5tupleIJNS5_1CILi1EEES8_S8_EEENS6_IJNS7_ILi192EEENS7_ILi160EEENS7_ILi64EEEEEELi64ENS_12float_e4m3_tEfNS_4arch4Sm90ELb0ELb0ELb1ELb1ELb0ELb1ELb0ELb1ELb1ELb1ELb1ELb0EEENS1_21CollectiveEpilogueFwdINS6_IJSA_SC_SB_EEES9_NS_10bfloat16_tESG_Li384ELb1ELb1ELb1ELb1EEENS1_36VarlenDynamicPersistentTileSchedulerILi192ELi160ELi384ELi128ELb1ELb1ELb1ELb0ELb1ELb1EEEEEEEEEvNT_6ParamsE,@"STO_CUDA_ENTRY STV_DEFAULT"
_ZN7cutlass13device_kernelIN5flash11enable_sm90INS1_16FlashAttnFwdSm90INS1_25CollectiveMainloopFwdSm90ILi2EN4cute5tupleIJNS5_1CILi1EEES8_S8_EEENS6_IJNS7_ILi192EEENS7_ILi160EEENS7_ILi64EEEEEELi64ENS_12float_e4m3_tEfNS_4arch4Sm90ELb0ELb0ELb1ELb1ELb0ELb1ELb0ELb1ELb1ELb1ELb1ELb0EEENS1_21CollectiveEpilogueFwdINS6_IJSA_SC_SB_EEES9_NS_10bfloat16_tESG_Li384ELb1ELb1ELb1ELb1EEENS1_36VarlenDynamicPersistentTileSchedulerILi192ELi160ELi384ELi128ELb1ELb1ELb1ELb0ELb1ELb1EEEEEEEEEvNT_6ParamsE:
        /* <DEDUP_REMOVED lines=23> */
.L_x_11456:
[----:B------:R-:W-:Y:S05]  /*0170*/  BSYNC B0 ;  /* 0x0000000000007941 */ /* 0x000fea0003800000 */
.L_x_11455:
        /* <DEDUP_REMOVED lines=40> */
.L_x_11457:
        /* <DEDUP_REMOVED lines=22> */
.L_x_11458:
        /* <DEDUP_REMOVED lines=18> */
.L_x_11459:
        /* <DEDUP_REMOVED lines=22> */
.L_x_11460:
        /* <DEDUP_REMOVED lines=22> */
.L_x_11461:
        /* <DEDUP_REMOVED lines=9> */
.L_x_11464:
        /* <DEDUP_REMOVED lines=16> */
[----:B------:R-:W3:Y:S01]  /*0ad0*/  LDL.LU R17, [R1+0x3c] ;  /* 0x00003c0001117983 */ /* 0x000ee20000300800 */
[----:B------:R-:W0:Y:S02]  /*0ae0*/  S2R R0, SR_TID.X ;  /* 0x0000000000007919 */ /* 0x000e240000002100 */
[----:B0-----:R-:W-:-:S05]  /*0af0*/  VIADD R15, R0, 0xffffff80 ;  /* 0xffffff80000f7836 */ /* 0x001fca0000000000 */
[----:B------:R-:W-:Y:S02]  /*0b00*/  SHF.R.S32.HI R0, RZ, 0x1f, R15 ;  /* 0x0000001fff007819 */ /* 0x000fe4000001140f */
[-C--:B------:R-:W-:Y:S02]  /*0b10*/  LEA.HI R4, R15, R15.reuse, RZ, 0x1 ;  /* 0x0000000f0f047211 */ /* 0x080fe400078f08ff */
[CC--:B------:R-:W-:Y:S02]  /*0b20*/  LEA.HI R3, R0.reuse, R15.reuse, RZ, 0x5 ;  /* 0x0000000f00037211 */ /* 0x0c0fe400078f28ff */
[CC--:B--2---:R-:W-:Y:S02]  /*0b30*/  LEA.HI R2, R0.reuse, R15.reuse, RZ, 0x7 ;  /* 0x0000000f00027211 */ /* 0x0c4fe400078f38ff */
[----:B------:R-:W-:Y:S01]  /*0b40*/  SHF.R.S32.HI R23, RZ, 0x1, R4 ;  /* 0x00000001ff177819 */ /* 0x000fe20000011404 */
[----:B------:R-:W-:Y:S01]  /*0b50*/  IMAD.SHL.U32 R6, R3, 0x20, RZ ;  /* 0x0000002003067824 */ /* 0x000fe200078e00ff */
[----:B------:R-:W-:-:S02]  /*0b60*/  LEA.HI R5, R0, R15, RZ, 0x4 ;  /* 0x0000000f00057211 */ /* 0x000fc400078f20ff */
[----:B------:R-:W-:Y:S02]  /*0b70*/  LOP3.LUT R10, R2, 0xffffff80, RZ, 0xc0, !PT ;  /* 0xffffff80020a7812 */ /* 0x000fe400078ec0ff */
[----:B------:R-:W-:Y:S02]  /*0b80*/  LEA.HI R3, R4, R23, RZ, 0x1 ;  /* 0x0000001704037211 */ /* 0x000fe400078f08ff */
[----:B------:R-:W-:Y:S01]  /*0b90*/  LOP3.LUT R8, R5, 0x3fffff0, RZ, 0xc0, !PT ;  /* 0x03fffff005087812 */ /* 0x000fe200078ec0ff */
[----:B------:R-:W-:Y:S01]  /*0ba0*/  IMAD.IADD R14, R15, 0x1, -R10 ;  /* 0x000000010f0e7824 */ /* 0x000fe200078e0a0a */
[----:B------:R-:W-:Y:S02]  /*0bb0*/  SHF.R.S32.HI R7, RZ, 0x4, R5 ;  /* 0x00000004ff077819 */ /* 0x000fe40000011405 */
[----:B------:R-:W-:Y:S02]  /*0bc0*/  LOP3.LUT R9, R6, 0xfffffc00, RZ, 0xc0, !PT ;  /* 0xfffffc0006097812 */ /* 0x000fe400078ec0ff */
[----:B------:R-:W-:Y:S01]  /*0bd0*/  LOP3.LUT R6, R3, 0x3fffffe, RZ, 0xc0, !PT ;  /* 0x03fffffe03067812 */ /* 0x000fe200078ec0ff */
[----:B------:R-:W-:Y:S01]  /*0be0*/  IMAD.IADD R8, R15, 0x1, -R8 ;  /* 0x000000010f087824 */ /* 0x000fe200078e0a08 */
[----:B------:R-:W-:-:S02]  /*0bf0*/  LEA.HI R5, R5, R7, RZ, 0x1 ;  /* 0x0000000705057211 */ /* 0x000fc400078f08ff */
[----:B------:R-:W-:Y:S01]  /*0c00*/  SHF.R.S32.HI R11, RZ, 0x1f, R14 ;  /* 0x0000001fff0b7819 */ /* 0x000fe2000001140e */
[----:B------:R-:W-:Y:S01]  /*0c10*/  IMAD.IADD R6, R23, 0x1, -R6 ;  /* 0x0000000117067824 */ /* 0x000fe200078e0a06 */
[----:B------:R-:W-:Y:S01]  /*0c20*/  LOP3.LUT R10, R5, 0x1ffffffe, RZ, 0xc0, !PT ;  /* 0x1ffffffe050a7812 */ /* 0x000fe200078ec0ff */
[----:B------:R-:W-:Y:S01]  /*0c30*/  IMAD R9, R8, 0x40, R9 ;  /* 0x0000004008097824 */ /* 0x000fe200078e0209 */
[----:B------:R-:W-:Y:S02]  /*0c40*/  LEA.HI R8, R11, R14, RZ, 0x2 ;  /* 0x0000000e0b087211 */ /* 0x000fe400078f10ff */
[C---:B------:R-:W-:Y:S01]  /*0c50*/  LEA R13, R7.reuse, R6, 0x3 ;  /* 0x00000006070d7211 */ /* 0x040fe200078e18ff */
[----:B------:R-:W-:Y:S01]  /*0c60*/  IMAD.IADD R10, R7, 0x1, -R10 ;  /* 0x00000001070a7824 */ /* 0x000fe200078e0a0a */
[----:B------:R-:W-:Y:S02]  /*0c70*/  LEA.HI R3, R0, R15, RZ, 0x2 ;  /* 0x0000000f00037211 */ /* 0x000fe400078f10ff */
[----:B------:R-:W-:-:S02]  /*0c80*/  SHF.R.S32.HI R6, RZ, 0x2, R8 ;  /* 0x00000002ff067819 */ /* 0x000fc40000011408 */
[----:B------:R-:W-:Y:S02]  /*0c90*/  SHF.R.S32.HI R7, RZ, 0x1f, R8 ;  /* 0x0000001fff077819 */ /* 0x000fe40000011408 */
[----:B------:R-:W-:Y:S02]  /*0ca0*/  SHF.R.S32.HI R18, RZ, 0x7, R2 ;  /* 0x00000007ff127819 */ /* 0x000fe40000011402 */
[--C-:B------:R-:W-:Y:S02]  /*0cb0*/  SHF.R.S32.HI R2, RZ, 0x2, R3.reuse ;  /* 0x00000002ff027819 */ /* 0x100fe40000011403 */
[----:B------:R-:W-:Y:S02]  /*0cc0*/  SHF.R.S32.HI R5, RZ, 0x1f, R3 ;  /* 0x0000001fff057819 */ /* 0x000fe40000011403 */
[----:B------:R-:W-:Y:S02]  /*0cd0*/  LEA.HI R7, R7, R6, RZ, 0x3 ;  /* 0x0000000607077211 */ /* 0x000fe400078f18ff */
[----:B------:R-:W-:Y:S01]  /*0ce0*/  LOP3.LUT R12, R3, 0xfffffffc, RZ, 0xc0, !PT ;  /* 0xfffffffc030c7812 */ /* 0x000fe200078ec0ff */
[----:B------:R-:W-:Y:S01]  /*0cf0*/  IMAD.HI R3, R18, 0x55555556, RZ ;  /* 0x5555555612037827 */ /* 0x000fe200078e02ff */
[----:B------:R-:W-:-:S02]  /*0d00*/  LEA.HI R5, R5, R2, RZ, 0x2 ;  /* 0x0000000205057211 */ /* 0x000fc400078f10ff */
[----:B------:R-:W-:Y:S02]  /*0d10*/  LOP3.LUT R7, R7, 0xfffffff8, RZ, 0xc0, !PT ;  /* 0xfffffff807077812 */ /* 0x000fe400078ec0ff */
[----:B------:R-:W-:Y:S02]  /*0d20*/  LEA.HI R11, R11, R14, RZ, 0x5 ;  /* 0x0000000e0b0b7211 */ /* 0x000fe400078f28ff */
[----:B------:R-:W-:Y:S02]  /*0d30*/  LEA.HI R3, R3, R3, RZ, 0x1 ;  /* 0x0000000303037211 */ /* 0x000fe400078f08ff */
[----:B------:R-:W-:Y:S01]  /*0d40*/  LOP3.LUT R5, R5, 0xfffffffc, RZ, 0xc0, !PT ;  /* 0xfffffffc05057812 */ /* 0x000fe200078ec0ff */
[----:B------:R-:W-:Y:S01]  /*0d50*/  IMAD.IADD R6, R6, 0x1, -R7 ;  /* 0x0000000106067824 */ /* 0x000fe200078e0a07 */
[----:B------:R-:W-:Y:S01]  /*0d60*/  SHF.R.S32.HI R11, RZ, 0x5, R11 ;  /* 0x00000005ff0b7819 */ /* 0x000fe2000001140b */
[----:B------:R-:W-:Y:S02]  /*0d70*/  IMAD R3, R3, -0x3, R18 ;  /* 0xfffffffd03037824 */ /* 0x000fe400078e0212 */
[----:B------:R-:W-:-:S02]  /*0d80*/  IMAD.IADD R18, R2, 0x1, -R5 ;  /* 0x0000000102127824 */ /* 0x000fc400078e0a05 */
[----:B------:R-:W-:Y:S02]  /*0d90*/  IMAD R6, R11, 0x10, R6 ;  /* 0x000000100b067824 */ /* 0x000fe400078e0206 */
[----:B------:R-:W-:Y:S02]  /*0da0*/  IMAD R2, R10, 0x8, R9 ;  /* 0x000000080a027824 */ /* 0x000fe400078e0209 */
[----:B------:R-:W-:Y:S01]  /*0db0*/  IMAD R5, R3, 0x40, R6 ;  /* 0x0000004003057824 */ /* 0x000fe200078e0206 */
[----:B------:R-:W-:Y:S02]  /*0dc0*/  LOP3.LUT R4, R4, 0xfffffffe, RZ, 0xc0, !PT ;  /* 0xfffffffe04047812 */ /* 0x000fe400078ec0ff */
[----:B------:R3:W-:Y:S01]  /*0dd0*/  STL [R1+0x94], R2 ;  /* 0x0000940201007387 */ /* 0x0007e20000100800 */
[----:B------:R-:W-:-:S03]  /*0de0*/  LEA.HI R0, R0, R15, RZ, 0x3 ;  /* 0x0000000f00007211 */ /* 0x000fc600078f18ff */
[----:B------:R-:W-:Y:S01]  /*0df0*/  STL [R1+0x70], R18 ;  /* 0x0000701201007387 */ /* 0x000fe20000100800 */
[----:B------:R-:W-:-:S03]  /*0e00*/  IADD3 R4, R15, -R4, RZ ;  /* 0x800000040f047210 */ /* 0x000fc60007ffe0ff */
[----:B------:R-:W-:Y:S01]  /*0e10*/  STL [R1+0x8c], R5 ;  /* 0x00008c0501007387 */ /* 0x000fe20000100800 */
[----:B------:R-:W-:-:S03]  /*0e20*/  SHF.R.S32.HI R6, RZ, 0x3, R0 ;  /* 0x00000003ff067819 */ /* 0x000fc60000011400 */
[----:B------:R-:W-:Y:S01]  /*0e30*/  STL [R1+0x48], RZ ;  /* 0x000048ff01007387 */ /* 0x000fe20000100800 */
[----:B------:R-:W-:Y:S01]  /*0e40*/  IMAD.SHL.U32 R156, R4, 0x8, RZ ;  /* 0x00000008049c7824 */ /* 0x000fe200078e00ff */
[----:B------:R-:W-:Y:S02]  /*0e50*/  LOP3.LUT R8, R8, 0x7ffffffc, RZ, 0xc0, !PT ;  /* 0x7ffffffc08087812 */ /* 0x000fe400078ec0ff */
[----:B------:R-:W-:-:S03]  /*0e60*/  SHF.R.S32.HI R3, RZ, 0x1f, R23 ;  /* 0x0000001fff037819 */ /* 0x000fc60000011417 */
[----:B------:R-:W-:-:S04]  /*0e70*/  IMAD.IADD R8, R14, 0x1, -R8 ;  /* 0x000000010e087824 */ /* 0x000fc800078e0a08 */
[----:B------:R-:W-:Y:S02]  /*0e80*/  IMAD.SHL.U32 R11, R8, 0x2, RZ ;  /* 0x00000002080b7824 */ /* 0x000fe400078e00ff */
[----:B------:R-:W-:Y:S02]  /*0e90*/  IMAD.SHL.U32 R10, R13, 0x40, RZ ;  /* 0x000000400d0a7824 */ /* 0x000fe400078e00ff */
[C---:B------:R-:W-:Y:S01]  /*0ea0*/  VIADD R9, R11.reuse, 0x18 ;  /* 0x000000180b097836 */ /* 0x040fe20000000000 */
[----:B------:R-:W-:Y:S01]  /*0eb0*/  IADD3 R8, R11, 0x20, RZ ;  /* 0x000000200b087810 */ /* 0x000fe20007ffe0ff */
[----:B------:R-:W-:-:S05]  /*0ec0*/  IMAD.IADD R12, R15, 0x1, -R12 ;  /* 0x000000010f0c7824 */ /* 0x000fca00078e0a0c */
[----:B------:R-:W-:-:S04]  /*0ed0*/  LEA.HI R7, R12, R12, RZ, 0x1 ;  /* 0x0000000c0c077211 */ /* 0x000fc800078f08ff */
[----:B------:R-:W-:-:S05]  /*0ee0*/  LOP3.LUT R7, R7, 0x1ffffffe, RZ, 0xc0, !PT ;  /* 0x1ffffffe07077812 */ /* 0x000fca00078ec0ff */
[----:B------:R-:W-:Y:S01]  /*0ef0*/  IMAD.IADD R7, R12, 0x1, -R7 ;  /* 0x000000010c077824 */ /* 0x000fe200078e0a07 */
[----:B---3--:R-:W-:-:S05]  /*0f00*/  LOP3.LUT R2, R17, 0x1, RZ, 0xfc, !PT ;  /* 0x0000000111027812 */ /* 0x008fca00078efcff */
[----:B------:R0:W-:Y:S02]  /*0f10*/  STL [R1+0x8], R2 ;  /* 0x0000080201007387 */ /* 0x0001e40000100800 */
[----:B0-----:R-:W-:Y:S01]  /*0f20*/  LOP3.LUT R2, R0, 0xfffffff8, RZ, 0xc0, !PT ;  /* 0xfffffff800027812 */ /* 0x001fe200078ec0ff */
[----:B------:R-:W-:Y:S01]  /*0f30*/  IMAD.SHL.U32 R0, R18, 0x80, RZ ;  /* 0x0000008012007824 */ /* 0x000fe200078e00ff */
[----:B------:R-:W-:Y:S01]  /*0f40*/  STL [R1], RZ ;  /* 0x000000ff01007387 */ /* 0x000fe20000100800 */
[----:B------:R-:W-:-:S03]  /*0f50*/  IMAD.SHL.U32 R18, R4, 0x10, RZ ;  /* 0x0000001004127824 */ /* 0x000fc600078e00ff */
[----:B------:R-:W-:Y:S01]  /*0f60*/  LOP3.LUT R6, R0, 0x180, RZ, 0xc0, !PT ;  /* 0x0000018000067812 */ /* 0x000fe200078ec0ff */
[----:B------:R-:W-:Y:S01]  /*0f70*/  VIADD R0, R156, 0x10 ;  /* 0x000000109c007836 */ /* 0x000fe20000000000 */
[----:B------:R-:W-:Y:S04]  /*0f80*/  STL [R1+0xc], RZ ;  /* 0x00000cff01007387 */ /* 0x000fe80000100800 */
[----:B------:R-:W-:Y:S01]  /*0f90*/  STL [R1+0x4], RZ ;  /* 0x000004ff01007387 */ /* 0x000fe20000100800 */
[----:B------:R-:W-:-:S03]  /*0fa0*/  SHF.R.U32.HI R3, RZ, 0x3, R6 ;  /* 0x00000003ff037819 */ /* 0x000fc60000011606 */
[----:B------:R-:W-:Y:S04]  /*0fb0*/  STL [R1+0x28], R6 ;  /* 0x0000280601007387 */ /* 0x000fe80000100800 */
[----:B------:R0:W-:Y:S01]  /*0fc0*/  STL [R1+0x10], R0 ;  /* 0x0000100001007387 */ /* 0x0001e20000100800 */
[----:B------:R-:W-:Y:S01]  /*0fd0*/  IMAD.IADD R2, R15, 0x1, -R2 ;  /* 0x000000010f027824 */ /* 0x000fe200078e0a02 */
[C-C-:B------:R-:W-:Y:S02]  /*0fe0*/  LOP3.LUT R2, R6.reuse, 0x30, R18.reuse, 0xf8, !PT ;  /* 0x0000003006027812 */ /* 0x140fe400078ef812 */
[----:B0-----:R-:W-:-:S04]  /*0ff0*/  LOP3.LUT R0, R6, 0x10, R18, 0xf8, !PT ;  /* 0x0000001006007812 */ /* 0x001fc800078ef812 */
[----:B------:R-:W-:Y:S01]  /*1000*/  LOP3.LUT R0, R0, R3, RZ, 0x3c, !PT ;  /* 0x0000000300007212 */ /* 0x000fe200078e3cff */
[----:B------:R0:W-:Y:S01]  /*1010*/  STL [R1+0x2c], R3 ;  /* 0x00002c0301007387 */ /* 0x0001e20000100800 */
[----:B------:R-:W-:-:S03]  /*1020*/  VIADD R6, R11, 0x28 ;  /* 0x000000280b067836 */ /* 0x000fc60000000000 */
[----:B------:R-:W-:Y:S01]  /*1030*/  STL [R1+0x54], R11 ;  /* 0x0000540b01007387 */ /* 0x000fe20000100800 */
[----:B------:R-:W-:-:S03]  /*1040*/  IMAD.IADD R0, R10, 0x1, R0 ;  /* 0x000000010a007824 */ /* 0x000fc600078e0200 */
[----:B------:R-:W-:Y:S01]  /*1050*/  STL [R1+0x30], R10 ;  /* 0x0000300a01007387 */ /* 0x000fe20000100800 */
[----:B0-----:R-:W-:Y:S01]  /*1060*/  LOP3.LUT R3, R2, R3, RZ, 0x3c, !PT ;  /* 0x0000000302037212 */ /* 0x001fe200078e3cff */
[C---:B------:R-:W-:Y:S02]  /*1070*/  VIADD R4, R11.reuse, 0x30 ;  /* 0x000000300b047836 */ /* 0x040fe40000000000 */
[----:B------:R-:W-:Y:S01]  /*1080*/  STL [R1+0x6c], R9 ;  /* 0x00006c0901007387 */ /* 0x000fe20000100800 */
[----:B------:R-:W-:Y:S01]  /*1090*/  VIADD R2, R11, 0x38 ;  /* 0x000000380b027836 */ /* 0x000fe20000000000 */
[----:B------:R-:W-:Y:S02]  /*10a0*/  IADD3 R3, R16, R10, R3 ;  /* 0x0000000a10037210 */ /* 0x000fe40007ffe003 */
[----:B------:R0:W-:Y:S04]  /*10b0*/  STL [R1+0x68], R8 ;  /* 0x0000680801007387 */ /* 0x0001e80000100800 */
[----:B------:R-:W-:Y:S04]  /*10c0*/  STL [R1+0x64], R6 ;  /* 0x0000640601007387 */ /* 0x000fe80000100800 */
[----:B------:R1:W-:Y:S04]  /*10d0*/  STL [R1+0x14], R0 ;  /* 0x0000140001007387 */ /* 0x0003e80000100800 */
[----:B------:R-:W-:Y:S01]  /*10e0*/  STL [R1+0x60], R4 ;  /* 0x0000600401007387 */ /* 0x000fe20000100800 */
[----:B0-----:R-:W-:-:S02]  /*10f0*/  SHF.R.S32.HI R8, RZ, 0x1f, R8 ;  /* 0x0000001fff087819 */ /* 0x001fc40000011408 */
[----:B-1----:R-:W-:Y:S01]  /*1100*/  SHF.R.S32.HI R0, RZ, 0x1f, R9 ;  /* 0x0000001fff007819 */ /* 0x002fe20000011409 */
[----:B------:R0:W-:Y:S04]  /*1110*/  STL [R1+0x88], R3 ;  /* 0x0000880301007387 */ /* 0x0001e80000100800 */
[----:B------:R-:W-:Y:S04]  /*1120*/  STL [R1+0x5c], R2 ;  /* 0x00005c0201007387 */ /* 0x000fe80000100800 */
[----:B------:R1:W-:Y:S01]  /*1130*/  STL [R1+0x84], R0 ;  /* 0x0000840001007387 */ /* 0x0003e20000100800 */
[----:B0-----:R-:W-:-:S03]  /*1140*/  SHF.R.S32.HI R3, RZ, 0x1f, R4 ;  /* 0x0000001fff037819 */ /* 0x001fc60000011404 */
[----:B------:R-:W-:Y:S01]  /*1150*/  STL [R1+0x80], R8 ;  /* 0x0000800801007387 */ /* 0x000fe20000100800 */
[----:B-1----:R-:W-:Y:S02]  /*1160*/  SHF.R.S32.HI R0, RZ, 0x1f, R6 ;  /* 0x0000001fff007819 */ /* 0x002fe40000011406 */
[----:B------:R-:W-:-:S03]  /*1170*/  SHF.R.S32.HI R2, RZ, 0x1f, R2 ;  /* 0x0000001fff027819 */ /* 0x000fc60000011402 */
[----:B------:R0:W-:Y:S04]  /*1180*/  STL [R1+0x7c], R0 ;  /* 0x00007c0001007387 */ /* 0x0001e80000100800 */
[----:B------:R1:W-:Y:S01]  /*1190*/  STL [R1+0x78], R3 ;  /* 0x0000780301007387 */ /* 0x0003e20000100800 */
[----:B0-----:R-:W-:-:S05]  /*11a0*/  IMAD R0, R7, 0x8, R5 ;  /* 0x0000000807007824 */ /* 0x001fca00078e0205 */
[----:B------:R1:W-:Y:S04]  /*11b0*/  STL [R1+0x90], R0 ;  /* 0x0000900001007387 */ /* 0x0003e80000100800 */
[----:B------:R1:W-:Y:S01]  /*11c0*/  STL [R1+0x74], R2 ;  /* 0x0000740201007387 */ /* 0x0003e20000100800 */
[----:B------:R-:W-:-:S07]  /*11d0*/  IMAD.MOV.U32 R17, RZ, RZ, RZ ;  /* 0x000000ffff117224 */ /* 0x000fce00078e00ff */
.L_x_11569:
[----:B012---:R-:W0:Y:S01]  /*11e0*/  LDC.64 R2, c[0x0][0xc88] ;  /* 0x00032200ff027b82 */ /* 0x007e220000000a00 */
        /* <DEDUP_REMOVED lines=20> */
[C---:B-----5:R-:W-:Y:S01]  /*1330*/  IADD3 R6, P4, R34.reuse, UR6, RZ ;  /* 0x0000000622067c10 */ /* 0x060fe2000ff9e0ff */
[----:B------:R0:W-:Y:S04]  /*1340*/  STL [R1+0x4c], R0 ;  /* 0x00004c0001007387 */ /* 0x0001e80000100800 */
[----:B------:R1:W5:Y:S01]  /*1350*/  @P2 LDG.E R8, desc[UR40][R2.64] ;  /* 0x0000002802082981 */ /* 0x000362000c1e1900 */
[----:B----4-:R-:W-:Y:S01]  /*1360*/  @P1 IADD3 R4, P2, R34, UR8, RZ ;  /* 0x0000000822041c10 */ /* 0x010fe2000ff5e0ff */
[----:B------:R-:W-:Y:S01]  /*1370*/  IMAD.U32 R24, RZ, RZ, UR4 ;  /* 0x00000004ff187e24 */ /* 0x000fe2000f8e00ff */
[C---:B------:R-:W-:Y:S01]  /*1380*/  IADD3.X R7, R33.reuse, UR7, RZ, P4, !PT ;  /* 0x0000000721077c10 */ /* 0x040fe2000a7fe4ff */
[----:B------:R2:W-:Y:S01]  /*1390*/  STL [R1+0x40], R34 ;  /* 0x0000402201007387 */ /* 0x0005e20000100800 */
[----:B---3--:R-:W-:Y:S01]  /*13a0*/  @P1 IADD3.X R5, R33, UR9, RZ, P2, !PT ;  /* 0x0000000921051c10 */ /* 0x008fe200097fe4ff */
        /* <DEDUP_REMOVED lines=31> */
.L_x_11466:
[----:B------:R-:W-:Y:S02]  /*15a0*/  IMAD.U32 R32, RZ, RZ, UR5 ;  /* 0x00000005ff207e24 */ /* 0x000fe4000f8e00ff */
[----:B------:R-:W-:Y:S01]  /*15b0*/  IMAD.U32 R29, RZ, RZ, UR4 ;  /* 0x00000004ff1d7e24 */ /* 0x000fe2000f8e00ff */
[----:B------:R-:W-:Y:S06]  /*15c0*/  @!P2 BRA `(.L_x_11467) ;  /* 0x000000000010a947 */ /* 0x000fec0003800000 */
[----:B------:R-:W-:-:S04]  /*15d0*/  IADD3 R2, P0, R34, UR8, RZ ;  /* 0x0000000822027c10 */ /* 0x000fc8000ff1e0ff */
[----:B------:R-:W-:-:S05]  /*15e0*/  IADD3.X R3, R33, UR9, RZ, P0, !PT ;  /* 0x0000000921037c10 */ /* 0x000fca00087fe4ff */
[----:B------:R0:W5:Y:S01]  /*15f0*/  LDG.E R29, desc[UR40][R2.64] ;  /* 0x00000028021d7981 */ /* 0x000162000c1e1900 */
[----:B------:R-:W-:Y:S05]  /*1600*/  BRA `(.L_x_11468) ;  /* 0x0000000000107947 */ /* 0x000fea0003800000 */
.L_x_11467:
[----:B------:R-:W-:Y:S05]  /*1610*/  @!P0 BRA `(.L_x_11468) ;  /* 0x00000000000c8947 */ /* 0x000fea0003800000 */
[----:B------:R-:W2:Y:S04]  /*1620*/  LDG.E R0, desc[UR40][R6.64] ;  /* 0x0000002806007981 */ /* 0x000ea8000c1e1900 */
[----:B------:R-:W2:Y:S02]  /*1630*/  LDG.E R29, desc[UR40][R6.64+0x4] ;  /* 0x00000428061d7981 */ /* 0x000ea4000c1e1900 */
[----:B--2---:R-:W-:-:S07]  /*1640*/  IMAD.IADD R29, R29, 0x1, -R0 ;  /* 0x000000011d1d7824 */ /* 0x004fce00078e0a00 */
.L_x_11468:
[----:B------:R-:W-:Y:S02]  /*1650*/  ULDC.64 UR4, c[0x0][0xa10] ;  /* 0x0002840000047ab9 */ /* 0x000fe40000000a00 */
[----:B------:R-:W-:-:S04]  /*1660*/  ISETP.NE.U32.AND P0, PT, RZ, UR4, PT ;  /* 0x00000004ff007c0c */ /* 0x000fc8000bf05070 */
[----:B------:R-:W-:Y:S01]  /*1670*/  ISETP.NE.AND.EX P0, PT, RZ, UR5, PT, P0 ;  /* 0x00000005ff007c0c */ /* 0x000fe2000bf05300 */
[----:B------:R-:W-:-:S12]  /*1680*/  ULDC.64 UR4, c[0x0][0xa30] ;  /* 0x00028c0000047ab9 */ /* 0x000fd80000000a00 */
[----:B0-----:R-:W0:Y:S01]  /*1690*/  @P0 LDC.64 R2, c[0x0][0xa10] ;  /* 0x00028400ff020b82 */ /* 0x001e220000000a00 */
[----:B------:R-:W-:-:S04]  /*16a0*/  ISETP.NE.U32.AND P1, PT, RZ, UR4, PT ;  /* 0x00000004ff007c0c */ /* 0x000fc8000bf25070 */
[----:B------:R-:W-:Y:S01]  /*16b0*/  ISETP.NE.AND.EX P1, PT, RZ, UR5, PT, P1 ;  /* 0x00000005ff007c0c */ /* 0x000fe2000bf25310 */
[----:B0-----:R-:W-:-:S05]  /*16c0*/  @P0 IMAD.WIDE R2, R31, 0x4, R2 ;  /* 0x000000041f020825 */ /* 0x001fca00078e0202 */
[----:B------:R-:W2:Y:S04]  /*16d0*/  @P0 LDG.E R0, desc[UR40][R2.64] ;  /* 0x0000002802000981 */ /* 0x000ea8000c1e1900 */
[----:B------:R-:W2:Y:S03]  /*16e0*/  @P0 LDG.E R7, desc[UR40][R2.64+0x4] ;  /* 0x0000042802070981 */ /* 0x000ea6000c1e1900 */
[----:B------:R-:W-:Y:S01]  /*16f0*/  @P1 IADD3 R4, P2, R34, UR4, RZ ;  /* 0x0000000422041c10 */ /* 0x000fe2000ff5e0ff */
[----:B-----5:R-:W-:-:S03]  /*1700*/  IMAD.MOV.U32 R26, RZ, RZ, R29 ;  /* 0x000000ffff1a7224 */ /* 0x020fc600078e001d */
[----:B------:R-:W-:-:S05]  /*1710*/  @P1 IADD3.X R5, R33, UR5, RZ, P2, !PT ;  /* 0x0000000521051c10 */ /* 0x000fca00097fe4ff */
[----:B------:R0:W5:Y:S01]  /*1720*/  @P1 LDG.E R26, desc[UR40][R4.64] ;  /* 0x00000028041a1981 */ /* 0x000162000c1e1900 */
[----:B------:R-:W-:Y:S01]  /*1730*/  LOP3.LUT R10, R9, 0xff, RZ, 0xc0, !PT ;  /* 0x000000ff090a7812 */ /* 0x000fe200078ec0ff */
[----:B------:R-:W-:Y:S01]  /*1740*/  IMAD.IADD R11, R29, 0x1, -R8 ;  /* 0x000000011d0b7824 */ /* 0x000fe200078e0a08 */
[----:B------:R-:W-:Y:S01]  /*1750*/  SHF.R.U32.HI R6, RZ, 0x10, R9 ;  /* 0x00000010ff067819 */ /* 0x000fe20000011609 */
[----:B------:R-:W-:Y:S01]  /*1760*/  BSSY B0, `(.L_x_11469) ;  /* 0x000002b000007945 */ /* 0x000fe20003800000 */
[----:B------:R-:W-:Y:S01]  /*1770*/  LOP3.LUT R22, R22, 0xfffffff7, RZ, 0xc0, !PT ;  /* 0xfffffff716167812 */ /* 0x000fe200078ec0ff */
[----:B------:R0:W-:Y:S04]  /*1780*/  STL [R1+0x58], R10 ;  /* 0x0000580a01007387 */ /* 0x0001e80000100800 */
[----:B------:R0:W-:Y:S01]  /*1790*/  STL [R1+0x3c], R6 ;  /* 0x00003c0601007387 */ /* 0x0001e20000100800 */
        /* <DEDUP_REMOVED lines=8> */
[----:B------:R-:W-:Y:S01]  /*1820*/  @P3 LOP3.LUT R22, R22, 0x8, RZ, 0xfc, !PT ;  /* 0x0000000816163812 */ /* 0x000fe200078efcff */
[----:B0-----:R-:W-:Y:S06]  /*1830*/  @!P3 BRA `(.L_x_11470) ;  /* 0x000000000074b947 */ /* 0x001fec0003800000 */
[----:B------:R-:W-:Y:S01]  /*1840*/  ISETP.NE.AND P0, PT, R6, RZ, PT ;  /* 0x000000ff0600720c */ /* 0x000fe20003f05270 */
[----:B------:R-:W-:-:S03]  /*1850*/  ULDC UR4, c[0x0][0x9f0] ;  /* 0x00027c0000047ab9 */ /* 0x000fc60000000800 */
[----:B------:R-:W-:-:S04]  /*1860*/  SEL R9, R6, UR4, P0 ;  /* 0x0000000406097c07 */ /* 0x000fc80008000000 */
[-C--:B------:R-:W-:Y:S02]  /*1870*/  IABS R5, R9.reuse ;  /* 0x0000000900057213 */ /* 0x080fe40000000000 */
[----:B------:R-:W-:Y:S02]  /*1880*/  IADD3 R0, R104, -0x1, R9 ;  /* 0xffffffff68007810 */ /* 0x000fe40007ffe009 */
[----:B------:R-:W0:Y:S01]  /*1890*/  I2F.RP R4, R5 ;  /* 0x0000000500047306 */ /* 0x000e220000209400 */
[----:B------:R-:W-:-:S05]  /*18a0*/  IABS R8, R9 ;  /* 0x0000000900087213 */ /* 0x000fca0000000000 */
[----:B------:R-:W-:Y:S02]  /*18b0*/  IMAD.MOV R8, RZ, RZ, -R8 ;  /* 0x000000ffff087224 */ /* 0x000fe400078e0a08 */
[----:B0-----:R-:W0:Y:S02]  /*18c0*/  MUFU.RCP R4, R4 ;  /* 0x0000000400047308 */ /* 0x001e240000001000 */
[----:B0-----:R-:W-:Y:S02]  /*18d0*/  IADD3 R2, R4, 0xffffffe, RZ ;  /* 0x0ffffffe04027810 */ /* 0x001fe40007ffe0ff */
[----:B------:R-:W-:-:S04]  /*18e0*/  IABS R4, R0 ;  /* 0x0000000000047213 */ /* 0x000fc80000000000 */
[----:B------:R0:W1:Y:S01]  /*18f0*/  F2I.FTZ.U32.TRUNC.NTZ R3, R2 ;  /* 0x0000000200037305 */ /* 0x000062000021f000 */
[----:B------:R-:W-:-:S04]  /*1900*/  LOP3.LUT R0, R0, R9, RZ, 0x3c, !PT ;  /* 0x0000000900007212 */ /* 0x000fc800078e3cff */
        /* <DEDUP_REMOVED lines=16> */
.L_x_11470:
[----:B------:R-:W-:Y:S05]  /*1a10*/  BSYNC B0 ;  /* 0x0000000000007941 */ /* 0x000fea0003800000 */
.L_x_11469:
        /* <DEDUP_REMOVED lines=8> */
[----:B------:R-:W-:-:S04]  /*1aa0*/  SHF.R.U32.HI R27, RZ, 0x7, R3 ;  /* 0x00000007ff1b7819 */ /* 0x000fc80000011603 */
[----:B------:R-:W-:-:S07]  /*1ab0*/  MOV R2, R27 ;  /* 0x0000001b00027202 */ /* 0x000fce0000000f00 */
        /* <DEDUP_REMOVED lines=19> */
[----:B------:R-:W-:Y:S01]  /*1bf0*/  MOV R13, RZ ;  /* 0x000000ff000d7202 */ /* 0x000fe20000000f00 */
[----:B------:R-:W-:Y:S02]  /*1c00*/  IMAD.U32 R6, RZ, RZ, UR4 ;  /* 0x00000004ff067e24 */ /* 0x000fe4000f8e00ff */
[----:B------:R-:W-:-:S02]  /*1c10*/  IMAD.U32 R7, RZ, RZ, UR5 ;  /* 0x00000005ff077e24 */ /* 0x000fc4000f8e00ff */
[----:B------:R-:W-:Y:S02]  /*1c20*/  IMAD.U32 R11, RZ, RZ, UR7 ;  /* 0x00000007ff0b7e24 */ /* 0x000fe4000f8e00ff */
[----:B------:R-:W-:Y:S02]  /*1c30*/  IMAD.MOV.U32 R8, RZ, RZ, 0x70 ;  /* 0x00000070ff087424 */ /* 0x000fe400078e00ff */
[----:B0-----:R-:W-:-:S07]  /*1c40*/  IMAD.MOV.U32 R12, RZ, RZ, 0x1 ;  /* 0x00000001ff0c7424 */ /* 0x001fce00078e00ff */
[----:B------:R-:W-:-:S07]  /*1c50*/  LEPC R20, `(.L_x_11473) ;  /* 0x000000001014794e */ /* 0x000fce0000000000 */
[----:B-1---5:R-:W-:Y:S05]  /*1c60*/  CALL.ABS.NOINC R14 ;  /* 0x000000000e007343 */ /* 0x022fea0003c00000 */
.L_x_11473:
[----:B------:R-:W-:Y:S05]  /*1c70*/  BSYNC B6 ;  /* 0x0000000000067941 */ /* 0x000fea0003800000 */
.L_x_11472:
        /* <DEDUP_REMOVED lines=20> */
.L_x_11475:
[----:B------:R-:W-:Y:S05]  /*1dc0*/  BSYNC B6 ;  /* 0x0000000000067941 */ /* 0x000fea0003800000 */
.L_x_11474:
[----:B------:R-:W-:Y:S01]  /*1dd0*/  ULDC.64 UR4, c[0x0][0x9f8] ;  /* 0x00027e0000047ab9 */ /* 0x000fe20000000a00 */
[----:B------:R-:W-:Y:S01]  /*1de0*/  IMAD.MOV.U32 R0, RZ, RZ, R31 ;  /* 0x000000ffff007224 */ /* 0x000fe200078e001f */
[----:B------:R-:W-:Y:S01]  /*1df0*/  ISETP.NE.U32.AND P0, PT, RZ, UR4, PT ;  /* 0x00000004ff007c0c */ /* 0x000fe2000bf05070 */
[----:B------:R-:W0:Y:S01]  /*1e00*/  LDC.64 R46, c[0x0][0x300] ;  /* 0x0000c000ff2e7b82 */ /* 0x000e220000000a00 */
[----:B------:R-:W-:Y:S01]  /*1e10*/  IMAD.IADD R28, R28, 0x1, R29 ;  /* 0x000000011c1c7824 */ /* 0x000fe200078e021d */
[----:B------:R-:W-:Y:S01]  /*1e20*/  SHF.R.S32.HI R19, RZ, 0x1f, R18 ;  /* 0x0000001fff137819 */ /* 0x000fe20000011412 */
[----:B------:R-:W2:Y:S01]  /*1e30*/  LDL R14, [R1+0x28] ;  /* 0x00002800010e7983 */ /* 0x000ea20000100800 */
[----:B------:R-:W-:Y:S01]  /*1e40*/  ISETP.NE.AND.EX P0, PT, RZ, UR5, PT, P0 ;  /* 0x00000005ff007c0c */ /* 0x000fe2000bf05300 */
[----:B------:R-:W-:Y:S02]  /*1e50*/  ULDC.64 UR6, c[0x0][0x330] ;  /* 0x0000cc0000067ab9 */ /* 0x000fe40000000a00 */
[----:B------:R-:W3:Y:S01]  /*1e60*/  LDL R12, [R1+0x2c] ;  /* 0x00002c00010c7983 */ /* 0x000ee20000100800 */
[----:B------:R-:W1:Y:S03]  /*1e70*/  LDC R55, c[0x0][0x3f4] ;  /* 0x0000fd00ff377b82 */ /* 0x000e660000000800 */
[----:B------:R-:W4:Y:S05]  /*1e80*/  LDL R10, [R1+0x30] ;  /* 0x00003000010a7983 */ /* 0x000f2a0000100800 */
[----:B------:R-:W1:Y:S01]  /*1e90*/  LDC.64 R40, c[0x0][0x3f8] ;  /* 0x0000fe00ff287b82 */ /* 0x000e620000000a00 */
[----:B------:R-:W-:-:S04]  /*1ea0*/  @P0 IADD3 R4, P1, R34, UR4, RZ ;  /* 0x0000000422040c10 */ /* 0x000fc8000ff3e0ff */
[----:B------:R-:W-:Y:S01]  /*1eb0*/  @P0 IADD3.X R5, R33, UR5, RZ, P1, !PT ;  /* 0x0000000521050c10 */ /* 0x000fe20008ffe4ff */
[----:B------:R-:W-:Y:S01]  /*1ec0*/  ULDC.64 UR4, c[0x0][0xa08] ;  /* 0x0002820000047ab9 */ /* 0x000fe20000000a00 */
[----:B------:R-:W-:Y:S01]  /*1ed0*/  SHF.R.S32.HI R11, RZ, 0x1f, R28 ;  /* 0x0000001fff0b7819 */ /* 0x000fe2000001141c */
[-C--:B0-----:R-:W-:Y:S01]  /*1ee0*/  IMAD.WIDE.U32 R6, R28, R46.reuse, RZ ;  /* 0x0000002e1c067225 */ /* 0x081fe200078e00ff */
[----:B------:R-:W0:Y:S01]  /*1ef0*/  LDC.64 R34, c[0x0][0x408] ;  /* 0x00010200ff227b82 */ /* 0x000e220000000a00 */
[----:B------:R1:W2:Y:S01]  /*1f00*/  @P0 LDG.E R0, desc[UR40][R4.64] ;  /* 0x0000002804000981 */ /* 0x0002a2000c1e1900 */
[----:B------:R-:W-:Y:S01]  /*1f10*/  ISETP.NE.U32.AND P0, PT, RZ, UR4, PT ;  /* 0x00000004ff007c0c */ /* 0x000fe2000bf05070 */
[----:B------:R-:W-:Y:S02]  /*1f20*/  IMAD R3, R11, R46, RZ ;  /* 0x0000002e0b037224 */ /* 0x000fe400078e02ff */
[----:B------:R-:W-:Y:S01]  /*1f30*/  IMAD.WIDE.U32 R8, R30, UR6, R18 ;  /* 0x000000061e087c25 */ /* 0x000fe2000f8e0012 */
[----:B------:R-:W-:Y:S01]  /*1f40*/  ISETP.NE.AND.EX P0, PT, RZ, UR5, PT, P0 ;  /* 0x00000005ff007c0c */ /* 0x000fe2000bf05300 */
[----:B------:R-:W-:-:S02]  /*1f50*/  ULDC.64 UR4, c[0x0][0x308] ;  /* 0x0000c20000047ab9 */ /* 0x000fc40000000a00 */
[----:B------:R-:W-:Y:S02]  /*1f60*/  IMAD R3, R28, R47, R3 ;  /* 0x0000002f1c037224 */ /* 0x000fe400078e0203 */
[C---:B------:R-:W-:Y:S01]  /*1f70*/  IMAD R9, R30.reuse, UR7, R9 ;  /* 0x000000071e097c24 */ /* 0x040fe2000f8e0209 */
[----:B------:R-:W-:Y:S01]  /*1f80*/  SHF.R.S32.HI R15, RZ, 0x1f, R23 ;  /* 0x0000001fff0f7819 */ /* 0x000fe20000011417 */
[----:B------:R-:W-:Y:S01]  /*1f90*/  IMAD.IADD R7, R7, 0x1, R3 ;  /* 0x0000000107077824 */ /* 0x000fe200078e0203 */
[----:B------:R-:W-:Y:S01]  /*1fa0*/  ULDC.64 UR6, c[0x0][0x338] ;  /* 0x0000ce0000067ab9 */ /* 0x000fe20000000a00 */
[----:B-1----:R-:W-:-:S04]  /*1fb0*/  IMAD.WIDE.U32 R4, R30, UR4, R6 ;  /* 0x000000041e047c25 */ /* 0x002fc8000f8e0006 */
[----:B------:R-:W-:Y:S01]  /*1fc0*/  IMAD R5, R30, UR5, R5 ;  /* 0x000000051e057c24 */ /* 0x000fe2000f8e0205 */
[----:B------:R-:W-:Y:S01]  /*1fd0*/  ULDC.64 UR4, c[0x0][0x310] ;  /* 0x0000c40000047ab9 */ /* 0x000fe20000000a00 */
[----:B------:R-:W4:Y:S01]  /*1fe0*/  LDL R30, [R1+0x70] ;  /* 0x00007000011e7983 */ /* 0x000f220000100800 */
[C---:B------:R-:W-:Y:S01]  /*1ff0*/  IMAD.WIDE.U32 R20, R23.reuse, R46, R18 ;  /* 0x0000002e17147225 */ /* 0x040fe200078e0012 */
[----:B------:R-:W1:Y:S01]  /*2000*/  S2R R31, SR_TID.X ;  /* 0x00000000001f7919 */ /* 0x000e620000002100 */
[----:B------:R-:W-:Y:S02]  /*2010*/  ISETP.GE.AND P2, PT, R18, R55, PT ;  /* 0x000000371200720c */ /* 0x000fe40003f46270 */
[----:B------:R-:W-:Y:S01]  /*2020*/  SHF.R.S32.HI R157, RZ, 0x1f, R156 ;  /* 0x0000001fff9d7819 */ /* 0x000fe2000001149c */
[----:B------:R-:W-:-:S04]  /*2030*/  IMAD.WIDE.U32 R42, R23, R40, R18 ;  /* 0x00000028172a7225 */ /* 0x000fc800078e0012 */
[----:B------:R-:W-:-:S04]  /*2040*/  IMAD.WIDE.U32 R44, R23, R40, R156 ;  /* 0x00000028172c7225 */ /* 0x000fc800078e009c */
[----:B0-----:R-:W-:-:S04]  /*2050*/  IMAD.WIDE.U32 R38, R23, R34, R156 ;  /* 0x0000002217267225 */ /* 0x001fc800078e009c */
[----:B------:R-:W-:Y:S01]  /*2060*/  IMAD.WIDE.U32 R36, R23, R34, R18 ;  /* 0x0000002217247225 */ /* 0x000fe200078e0012 */
[----:B------:R-:W-:Y:S02]  /*2070*/  LOP3.LUT R22, R22, 0xfffffffb, RZ, 0xc0, !PT ;  /* 0xfffffffb16167812 */ /* 0x000fe400078ec0ff */
[----:B------:R-:W-:Y:S01]  /*2080*/  IADD3 R33, R18, 0x20, RZ ;  /* 0x0000002012217810 */ /* 0x000fe20007ffe0ff */
[----:B------:R-:W-:Y:S01]  /*2090*/  IMAD R57, R41, 0xa0, RZ ;  /* 0x000000a029397824 */ /* 0x000fe200078e02ff */
[----:B------:R-:W-:Y:S02]  /*20a0*/  @P2 LOP3.LUT R22, R22, 0x4, RZ, 0xfc, !PT ;  /* 0x0000000416162812 */ /* 0x000fe400078efcff */
[----:B-1----:R-:W-:-:S05]  /*20b0*/  SHF.R.U32.HI R29, RZ, 0x7, R31 ;  /* 0x00000007ff1d7819 */ /* 0x002fca000001161f */
[----:B------:R-:W-:Y:S01]  /*20c0*/  VIADD R54, R29, 0x8 ;  /* 0x000000081d367836 */ /* 0x000fe20000000000 */
[----:B--2---:R-:W-:-:S04]  /*20d0*/  SHF.R.S32.HI R3, RZ, 0x1f, R0 ;  /* 0x0000001fff037819 */ /* 0x004fc80000011400 */
[----:B------:R-:W-:Y:S02]  /*20e0*/  SEL R6, R3, RZ, !P0 ;  /* 0x000000ff03067207 */ /* 0x000fe40004000000 */
[----:B------:R-:W-:-:S03]  /*20f0*/  SEL R3, R0, RZ, !P0 ;  /* 0x000000ff00037207 */ /* 0x000fc60004000000 */
[C---:B------:R-:W-:Y:S02]  /*2100*/  IMAD R0, R6.reuse, UR4, RZ ;  /* 0x0000000406007c24 */ /* 0x040fe4000f8e02ff */
[----:B------:R-:W-:Y:S02]  /*2110*/  IMAD R6, R6, UR6, RZ ;  /* 0x0000000606067c24 */ /* 0x000fe4000f8e02ff */
[C---:B------:R-:W-:Y:S02]  /*2120*/  IMAD R7, R3.reuse, UR5, R0 ;  /* 0x0000000503077c24 */ /* 0x040fe4000f8e0200 */
[----:B------:R-:W-:Y:S01]  /*2130*/  IMAD.WIDE.U32 R50, R3, UR4, R4 ;  /* 0x0000000403327c25 */ /* 0x000fe2000f8e0004 */
[----:B------:R-:W-:-:S03]  /*2140*/  ULDC UR4, c[0x0][0x2f4] ;  /* 0x0000bd0000047ab9 */ /* 0x000fc60000000800 */
[----:B------:R-:W-:Y:S02]  /*2150*/  IMAD R0, R15, R46, RZ ;  /* 0x0000002e0f007224 */ /* 0x000fe400078e02ff */
[----:B------:R-:W-:-:S04]  /*2160*/  IMAD.WIDE.U32 R48, R3, UR6, R8 ;  /* 0x0000000603307c25 */ /* 0x000fc8000f8e0008 */
[----:B------:R-:W-:Y:S02]  /*2170*/  IMAD R13, R3, UR7, R6 ;  /* 0x00000007030d7c24 */ /* 0x000fe4000f8e0206 */
[----:B------:R-:W-:Y:S01]  /*2180*/  IMAD R5, R23, R47, R0 ;  /* 0x0000002f17057224 */ /* 0x000fe200078e0200 */
[----:B------:R-:W-:Y:S01]  /*2190*/  IADD3 R0, P0, R50, R20, RZ ;  /* 0x0000001432007210 */ /* 0x000fe20007f1e0ff */
[----:B------:R-:W-:Y:S02]  /*21a0*/  IMAD.IADD R3, R51, 0x1, R7 ;  /* 0x0000000133037824 */ /* 0x000fe400078e0207 */
[----:B------:R-:W-:-:S03]  /*21b0*/  IMAD R4, R15, R40, RZ ;  /* 0x000000280f047224 */ /* 0x000fc600078e02ff */
[----:B------:R-:W-:Y:S02]  /*21c0*/  IADD3.X R20, R3, R21, R5, P0, !PT ;  /* 0x0000001503147210 */ /* 0x000fe400007fe405 */
[----:B------:R-:W-:Y:S01]  /*21d0*/  SEL R5, R55, RZ, P2 ;  /* 0x000000ff37057207 */ /* 0x000fe20001000000 */
[----:B------:R-:W-:Y:S02]  /*21e0*/  IMAD R7, R23, R41, R4 ;  /* 0x0000002917077224 */ /* 0x000fe400078e0204 */
[----:B------:R-:W-:Y:S02]  /*21f0*/  IMAD R4, R15, R34, RZ ;  /* 0x000000220f047224 */ /* 0x000fe400078e02ff */
[----:B------:R-:W-:Y:S02]  /*2200*/  IMAD.IADD R5, R18, 0x1, R5 ;  /* 0x0000000112057824 */ /* 0x000fe400078e0205 */
[----:B------:R-:W-:Y:S02]  /*2210*/  IMAD R9, R23, R35, R4 ;  /* 0x0000002317097224 */ /* 0x000fe400078e0204 */
[----:B------:R-:W-:Y:S01]  /*2220*/  IMAD.IADD R45, R45, 0x1, R7 ;  /* 0x000000012d2d7824 */ /* 0x000fe200078e0207 */
[----:B------:R-:W-:Y:S01]  /*2230*/  SHF.R.S32.HI R4, RZ, 0x1f, R5 ;  /* 0x0000001fff047819 */ /* 0x000fe20000011405 */
[----:B------:R-:W-:Y:S01]  /*2240*/  IMAD.IADD R43, R7, 0x1, R43 ;  /* 0x00000001072b7824 */ /* 0x000fe200078e022b */
[----:B-----5:R-:W-:-:S02]  /*2250*/  SHF.R.S32.HI R7, RZ, 0x1f, R26 ;  /* 0x0000001fff077819 */ /* 0x020fc4000001141a */
[----:B------:R-:W-:Y:S01]  /*2260*/  LEA.HI R21, R4, R5, RZ, 0x4 ;  /* 0x0000000504157211 */ /* 0x000fe200078f20ff */
[----:B------:R-:W-:Y:S02]  /*2270*/  IMAD.IADD R39, R39, 0x1, R9 ;  /* 0x0000000127277824 */ /* 0x000fe400078e0209 */
[C---:B------:R-:W-:Y:S01]  /*2280*/  IMAD R6, R7.reuse, R40, RZ ;  /* 0x0000002807067224 */ /* 0x040fe200078e02ff */
[----:B------:R-:W-:Y:S01]  /*2290*/  LOP3.LUT R4, R14, 0x30, R21, 0xf8, !PT ;  /* 0x000000300e047812 */ /* 0x000fe200078ef815 */
[----:B------:R-:W-:Y:S02]  /*22a0*/  IMAD R7, R7, R34, RZ ;  /* 0x0000002207077224 */ /* 0x000fe400078e02ff */
[----:B------:R-:W-:Y:S01]  /*22b0*/  IMAD.IADD R37, R9, 0x1, R37 ;  /* 0x0000000109257824 */ /* 0x000fe200078e0225 */
[----:B------:R-:W-:Y:S01]  /*22c0*/  IADD3 R52, P0, R23, R28, RZ ;  /* 0x0000001c17347210 */ /* 0x000fe20007f1e0ff */
[----:B------:R-:W-:Y:S01]  /*22d0*/  IMAD R63, R26, R35, R7 ;  /* 0x000000231a3f7224 */ /* 0x000fe200078e0207 */
[----:B---3--:R-:W-:Y:S01]  /*22e0*/  LOP3.LUT R4, R4, R12, RZ, 0x3c, !PT ;  /* 0x0000000c04047212 */ /* 0x008fe200078e3cff */
[----:B------:R-:W-:Y:S01]  /*22f0*/  IMAD R5, R47, 0xa0, RZ ;  /* 0x000000a02f057824 */ /* 0x000fe200078e02ff */
[----:B------:R-:W-:Y:S01]  /*2300*/  LOP3.LUT R61, R21, 0xfffffff0, RZ, 0xc0, !PT ;  /* 0xfffffff0153d7812 */ /* 0x000fe200078ec0ff */
[----:B------:R-:W-:-:S02]  /*2310*/  IMAD R9, R26, R41, R6 ;  /* 0x000000291a097224 */ /* 0x000fc400078e0206 */
[----:B------:R-:W-:-:S04]  /*2320*/  IMAD.WIDE.U32 R44, R26, R40, R44 ;  /* 0x000000281a2c7225 */ /* 0x000fc800078e002c */
[----:B------:R-:W-:-:S04]  /*2330*/  IMAD.WIDE.U32 R42, R26, R40, R42 ;  /* 0x000000281a2a7225 */ /* 0x000fc800078e002a */
[----:B------:R-:W-:Y:S02]  /*2340*/  IMAD R7, R35, 0xa0, RZ ;  /* 0x000000a023077824 */ /* 0x000fe400078e02ff */
[----:B------:R-:W-:-:S04]  /*2350*/  IMAD.WIDE.U32 R38, R26, R34, R38 ;  /* 0x000000221a267225 */ /* 0x000fc800078e0026 */
[----:B------:R-:W-:-:S04]  /*2360*/  IMAD.WIDE.U32 R36, R26, R34, R36 ;  /* 0x000000221a247225 */ /* 0x000fc800078e0024 */
[----:B------:R-:W-:-:S04]  /*2370*/  IMAD.WIDE.U32 R46, R46, 0xa0, RZ ;  /* 0x000000a02e2e7825 */ /* 0x000fc800078e00ff */
[----:B------:R-:W-:-:S04]  /*2380*/  IMAD.WIDE.U32 R40, R40, 0xa0, RZ ;  /* 0x000000a028287825 */ /* 0x000fc800078e00ff */
[----:B------:R-:W-:Y:S01]  /*2390*/  IMAD.WIDE.U32 R34, R34, 0xa0, RZ ;  /* 0x000000a022227825 */ /* 0x000fe200078e00ff */
[----:B----4-:R-:W-:Y:S02]  /*23a0*/  LOP3.LUT P4, RZ, R30, 0x2, RZ, 0xc0, !PT ;  /* 0x000000021eff7812 */ /* 0x010fe4000788c0ff */
[----:B------:R-:W-:Y:S01]  /*23b0*/  ISETP.GE.AND P3, PT, R18, UR4, PT ;  /* 0x0000000412007c0c */ /* 0x000fe2000bf66270 */
[----:B------:R-:W-:Y:S01]  /*23c0*/  IMAD.IADD R62, R39, 0x1, R63 ;  /* 0x00000001273e7824 */ /* 0x000fe200078e023f */
[----:B------:R-:W-:Y:S01]  /*23d0*/  ISETP.GE.AND P2, PT, R33, UR4, PT ;  /* 0x0000000421007c0c */ /* 0x000fe2000bf46270 */
[----:B------:R-:W-:Y:S01]  /*23e0*/  IMAD.SHL.U32 R55, R55, 0x2, RZ ;  /* 0x0000000237377824 */ /* 0x000fe200078e00ff */
[----:B------:R-:W-:Y:S01]  /*23f0*/  IADD3 R63, R63, R37, RZ ;  /* 0x000000253f3f7210 */ /* 0x000fe20007ffe0ff */
[----:B------:R-:W-:Y:S01]  /*2400*/  IMAD.X R53, R15, 0x1, R11, P0 ;  /* 0x000000010f357824 */ /* 0x000fe200000e060b */
[----:B------:R-:W-:Y:S01]  /*2410*/  SHF.R.S32.HI R70, RZ, 0x1f, R61 ;  /* 0x0000001fff467819 */ /* 0x000fe2000001143d */
[----:B------:R-:W-:-:S02]  /*2420*/  IMAD.IADD R56, R47, 0x1, R5 ;  /* 0x000000012f387824 */ /* 0x000fc400078e0205 */
[----:B------:R-:W-:Y:S02]  /*2430*/  IMAD.IADD R57, R41, 0x1, R57 ;  /* 0x0000000129397824 */ /* 0x000fe400078e0239 */
[----:B------:R-:W-:Y:S02]  /*2440*/  IMAD.IADD R58, R35, 0x1, R7 ;  /* 0x00000001233a7824 */ /* 0x000fe400078e0207 */
[----:B------:R-:W-:Y:S02]  /*2450*/  IMAD.IADD R59, R45, 0x1, R9 ;  /* 0x000000012d3b7824 */ /* 0x000fe400078e0209 */
[----:B------:R-:W-:Y:S02]  /*2460*/  IMAD.IADD R60, R9, 0x1, R43 ;  /* 0x00000001093c7824 */ /* 0x000fe400078e022b */
[----:B------:R-:W-:Y:S02]  /*2470*/  IMAD.IADD R71, R10, 0x1, R4 ;  /* 0x000000010a477824 */ /* 0x000fe400078e0204 */
[----:B------:R-:W-:-:S07]  /*2480*/  IMAD.IADD R72, R49, 0x1, R13 ;  /* 0x0000000131487824 */ /* 0x000fce00078e020d */
.L_x_11505:
[----:B------:R-:W2:Y:S01]  /*2490*/  LDL R4, [R1+0x14] ;  /* 0x0000140001047983 */ /* 0x000ea20000100800 */
[----:B0---4-:R-:W0:Y:S01]  /*24a0*/  LDC.64 R64, c[0x0][0x2e8] ;  /* 0x0000ba00ff407b82 */ /* 0x011e220000000a00 */
[----:B------:R-:W-:Y:S01]  /*24b0*/  VIADD R67, R2, 0xffffffff ;  /* 0xffffffff02437836 */ /* 0x000fe20000000000 */
[----:B------:R-:W-:Y:S01]  /*24c0*/  LOP3.LUT R22, R22, 0xfffffffd, RZ, 0xc0, !PT ;  /* 0xfffffffd16167812 */ /* 0x000fe200078ec0ff */
[----:B------:R-:W-:Y:S05]  /*24d0*/  YIELD ;  /* 0x0000000000007946 */ /* 0x000fea0003800000 */
[----:B---3--:R-:W-:Y:S01]  /*24e0*/  SHF.R.S32.HI R69, RZ, 0x1f, R67 ;  /* 0x0000001fff457819 */ /* 0x008fe20000011443 */
[-C--:B------:R-:W-:Y:S01]  /*24f0*/  IMAD R5, R56, R67.reuse, RZ ;  /* 0x0000004338057224 */ /* 0x080fe200078e02ff */
[----:B------:R-:W1:Y:S01]  /*2500*/  LDC R31, c[0x0][0x3f4] ;  /* 0x0000fd00ff1f7b82 */ /* 0x000e620000000800 */
[----:B------:R-:W-:Y:S01]  /*2510*/  IMAD.WIDE.U32 R14, R46, R67, RZ ;  /* 0x000000432e0e7225 */ /* 0x000fe200078e00ff */
[----:B------:R-:W-:Y:S03]  /*2520*/  BSSY B0, `(.L_x_11476) ;  /* 0x000026e000007945 */ /* 0x000fe60003800000 */
[----:B------:R-:W-:-:S02]  /*2530*/  IMAD R7, R69, R46, R5 ;  /* 0x0000002e45077224 */ /* 0x000fc400078e0205 */
[----:B------:R-:W-:Y:S02]  /*2540*/  IMAD.MOV.U32 R2, RZ, RZ, R67 ;  /* 0x000000ffff027224 */ /* 0x000fe400078e0043 */
[----:B------:R-:W-:Y:S01]  /*2550*/  IMAD.IADD R79, R15, 0x1, R7 ;  /* 0x000000010f4f7824 */ /* 0x000fe200078e0207 */
[----:B0-----:R-:W-:-:S04]  /*2560*/  IADD3 R12, P0, P1, R14, R64, R0 ;  /* 0x000000400e0c7210 */ /* 0x001fc8000791e000 */
[----:B------:R-:W-:Y:S02]  /*2570*/  IADD3.X R13, R79, R65, R20, P0, P1 ;  /* 0x000000414f0d7210 */ /* 0x000fe400007e2414 */
[----:B------:R-:W-:-:S13]  /*2580*/  ISETP.GT.AND P0, PT, R67, R27, PT ;  /* 0x0000001b4300720c */ /* 0x000fda0003f04270 */
[----:B------:R-:W-:Y:S02]  /*2590*/  @P0 LOP3.LUT R22, R22, 0x2, RZ, 0xfc, !PT ;  /* 0x0000000216160812 */ /* 0x000fe400078efcff */
[----:B-1----:R-:W-:Y:S01]  /*25a0*/  ISETP.GE.AND P0, PT, R31, 0x1, PT ;  /* 0x000000011f00780c */ /* 0x002fe20003f06270 */
[----:B--2---:R-:W-:-:S04]  /*25b0*/  IMAD R5, R17, 0x2800, R4 ;  /* 0x0000280011057824 */ /* 0x004fc800078e0204 */
[C---:B------:R-:W-:Y:S02]  /*25c0*/  VIADD R73, R5.reuse, 0x20 ;  /* 0x0000002005497836 */ /* 0x040fe40000000000 */
[----:B------:R-:W-:Y:S02]  /*25d0*/  @P4 VIADD R73, R5, 0xffffffe0 ;  /* 0xffffffe005494836 */ /* 0x000fe40000000000 */
[C---:B------:R-:W-:Y:S02]  /*25e0*/  IMAD.IADD R74, R16.reuse, 0x1, R5 ;  /* 0x00000001104a7824 */ /* 0x040fe400078e0205 */
[----:B------:R-:W-:Y:S02]  /*25f0*/  IMAD.IADD R73, R16, 0x1, R73 ;  /* 0x0000000110497824 */ /* 0x000fe400078e0249 */
[----:B------:R-:W-:Y:S05]  /*2600*/  @!P0 BRA `(.L_x_11477) ;  /* 0x0000002400308947 */ /* 0x000fea0003800000 */
[----:B------:R-:W-:Y:S01]  /*2610*/  ULDC.U8 UR4, c[0x0][0x410] ;  /* 0x0001040000047ab9 */ /* 0x000fe20000000000 */
[-C--:B------:R-:W-:Y:S01]  /*2620*/  IMAD R7, R57, R67.reuse, RZ ;  /* 0x0000004339077224 */ /* 0x080fe200078e02ff */
[----:B------:R-:W-:Y:S01]  /*2630*/  ISETP.NE.AND P0, PT, RZ, UR4, PT ;  /* 0x00000004ff007c0c */ /* 0x000fe2000bf05270 */
[----:B------:R-:W-:-:S04]  /*2640*/  IMAD.WIDE.U32 R4, R40, R67, RZ ;  /* 0x0000004328047225 */ /* 0x000fc800078e00ff */
[----:B------:R-:W-:-:S05]  /*2650*/  IMAD R7, R69, R40, R7 ;  /* 0x0000002845077224 */ /* 0x000fca00078e0207 */
[----:B------:R-:W-:-:S03]  /*2660*/  IADD3 R30, R5, R7, RZ ;  /* 0x00000007051e7210 */ /* 0x000fc60007ffe0ff */
[----:B------:R-:W-:Y:S05]  /*2670*/  @!P0 BRA `(.L_x_11478) ;  /* 0x00000010006c8947 */ /* 0x000fea0003800000 */
[----:B------:R-:W-:Y:S01]  /*2680*/  IMAD R6, R2, -0xa0, R32 ;  /* 0xffffff6002067824 */ /* 0x000fe200078e0220 */
[----:B------:R-:W-:Y:S01]  /*2690*/  BSSY B1, `(.L_x_11479) ;  /* 0x000001c000017945 */ /* 0x000fe20003800000 */
[----:B------:R-:W-:Y:S02]  /*26a0*/  CS2R R8, SRZ ;  /* 0x0000000000087805 */ /* 0x000fe4000001ff00 */
[----:B------:R-:W-:Y:S02]  /*26b0*/  CS2R R14, SRZ ;  /* 0x00000000000e7805 */ /* 0x000fe4000001ff00 */
[----:B------:R-:W-:Y:S02]  /*26c0*/  CS2R R10, SRZ ;  /* 0x00000000000a7805 */ /* 0x000fe4000001ff00 */
[----:B------:R-:W-:Y:S02]  /*26d0*/  VIMNMX R6, R6, 0xa0, PT ;  /* 0x000000a006067848 */ /* 0x000fe40003fe0100 */
[----:B------:R-:W-:-:S02]  /*26e0*/  CS2R R28, SRZ ;  /* 0x00000000001c7805 */ /* 0x000fc4000001ff00 */
[----:B------:R-:W-:-:S13]  /*26f0*/  ISETP.GE.AND P1, PT, R23, R6, PT ;  /* 0x000000061700720c */ /* 0x000fda0003f26270 */
[----:B------:R-:W-:Y:S05]  /*2700*/  @P1 BRA `(.L_x_11480) ;  /* 0x0000000000501947 */ /* 0x000fea0003800000 */
[----:B------:R-:W2:Y:S01]  /*2710*/  LDL R66, [R1+0x10] ;  /* 0x0000100001427983 */ /* 0x000ea20000100800 */
[----:B------:R-:W-:Y:S01]  /*2720*/  ULDC.64 UR4, c[0x0][0x3e8] ;  /* 0x0000fa0000047ab9 */ /* 0x000fe20000000a00 */
[----:B------:R-:W-:Y:S01]  /*2730*/  IMAD.MOV.U32 R6, RZ, RZ, R38 ;  /* 0x000000ffff067224 */ /* 0x000fe200078e0026 */
[----:B------:R-:W-:Y:S01]  /*2740*/  IADD3 R4, P0, P5, R44, UR4, R4 ;  /* 0x000000042c047c10 */ /* 0x000fe2000fd1e004 */
[----:B------:R-:W-:Y:S02]  /*2750*/  IMAD.MOV.U32 R7, RZ, RZ, R62 ;  /* 0x000000ffff077224 */ /* 0x000fe400078e003e */
[----:B------:R-:W-:Y:S01]  /*2760*/  IMAD R9, R58, R67, RZ ;  /* 0x000000433a097224 */ /* 0x000fe200078e02ff */
[----:B------:R-:W-:Y:S01]  /*2770*/  IADD3.X R5, R59, UR5, R30, P0, P5 ;  /* 0x000000053b057c10 */ /* 0x000fe200087ea41e */
[----:B------:R-:W-:Y:S01]  /*2780*/  IMAD.WIDE.U32 R6, R67, R34, R6 ;  /* 0x0000002243067225 */ /* 0x000fe200078e0006 */
[----:B------:R-:W-:-:S03]  /*2790*/  ULDC.64 UR4, c[0x0][0x400] ;  /* 0x0001000000047ab9 */ /* 0x000fc60000000a00 */
[----:B------:R-:W-:Y:S01]  /*27a0*/  IMAD R9, R69, R34, R9 ;  /* 0x0000002245097224 */ /* 0x000fe200078e0209 */
[----:B------:R-:W-:-:S04]  /*27b0*/  IADD3 R6, P0, R6, UR4, RZ ;  /* 0x0000000406067c10 */ /* 0x000fc8000ff1e0ff */
[----:B------:R-:W-:Y:S02]  /*27c0*/  IADD3.X R7, R7, UR5, R9, P0, !PT ;  /* 0x0000000507077c10 */ /* 0x000fe400087fe409 */
[----:B------:R-:W-:Y:S02]  /*27d0*/  ISETP.GE.AND P0, PT, R156, R31, PT ;  /* 0x0000001f9c00720c */ /* 0x000fe40003f06270 */
[----:B------:R-:W-:Y:S02]  /*27e0*/  CS2R R8, SRZ ;  /* 0x0000000000087805 */ /* 0x000fe4000001ff00 */
[----:B------:R-:W-:-:S09]  /*27f0*/  CS2R R10, SRZ ;  /* 0x00000000000a7805 */ /* 0x000fd2000001ff00 */
[----:B------:R0:W5:Y:S04]  /*2800*/  @!P0 LDG.E.64 R14, desc[UR40][R4.64] ;  /* 0x00000028040e8981 */ /* 0x000168000c1e1b00 */
[----:B------:R0:W5:Y:S01]  /*2810*/  @!P0 LDG.E.64 R28, desc[UR40][R6.64] ;  /* 0x00000028061c8981 */ /* 0x000162000c1e1b00 */
[----:B--2---:R-:W-:-:S13]  /*2820*/  ISETP.GE.AND P0, PT, R66, R31, PT ;  /* 0x0000001f4200720c */ /* 0x004fda0003f06270 */
[----:B------:R0:W5:Y:S04]  /*2830*/  @!P0 LDG.E.64 R8, desc[UR40][R4.64+0x10] ;  /* 0x0000102804088981 */ /* 0x000168000c1e1b00 */
[----:B------:R0:W5:Y:S02]  /*2840*/  @!P0 LDG.E.64 R10, desc[UR40][R6.64+0x10] ;  /* 0x00001028060a8981 */ /* 0x000164000c1e1b00 */
.L_x_11480:
[----:B------:R-:W-:Y:S05]  /*2850*/  BSYNC B1 ;  /* 0x0000000000017941 */ /* 0x000fea0003800000 */
.L_x_11479:
[----:B0-----:R-:W2:Y:S01]  /*2860*/  LDL R4, [R1+0x8] ;  /* 0x0000080001047983 */ /* 0x001ea20000100800 */
[----:B-----5:R-:W-:Y:S02]  /*2870*/  IMAD.MOV.U32 R30, RZ, RZ, R8 ;  /* 0x000000ffff1e7224 */ /* 0x020fe400078e0008 */
[----:B------:R-:W-:Y:S02]  /*2880*/  IMAD.MOV.U32 R65, RZ, RZ, R14 ;  /* 0x000000ffff417224 */ /* 0x000fe400078e000e */
[----:B------:R-:W-:Y:S02]  /*2890*/  IMAD.MOV.U32 R64, RZ, RZ, R10 ;  /* 0x000000ffff407224 */ /* 0x000fe400078e000a */
[----:B------:R-:W-:Y:S01]  /*28a0*/  IMAD.MOV.U32 R66, RZ, RZ, R28 ;  /* 0x000000ffff427224 */ /* 0x000fe200078e001c */
[----:B--2---:R-:W-:-:S13]  /*28b0*/  ISETP.NE.AND P0, PT, R4, 0x3, PT ;  /* 0x000000030400780c */ /* 0x004fda0003f05270 */
[----:B------:R-:W-:Y:S05]  /*28c0*/  @!P0 BRA `(.L_x_11481) ;  /* 0x0000000000048947 */ /* 0x000fea0003800000 */
[----:B------:R-:W-:Y:S01]  /*28d0*/  BPT.TRAP 0x1 ;  /* 0x000000040000795c */ /* 0x000fe20000300000 */
.L_x_11481:
[----:B------:R-:W2:Y:S01]  /*28e0*/  LDL R4, [R1] ;  /* 0x0000000001047983 */ /* 0x000ea20000100800 */
[----:B------:R-:W-:Y:S01]  /*28f0*/  IMAD R75, R17, 0x8, R16 ;  /* 0x00000008114b7824 */ /* 0x000fe200078e0210 */
[----:B------:R-:W-:Y:S01]  /*2900*/  BSSY B1, `(.L_x_11482) ;  /* 0x0000004000017945 */ /* 0x000fe20003800000 */
[----:B--2---:R-:W-:-:S04]  /*2910*/  SHF.L.U32 R76, R4, 0x1f, RZ ;  /* 0x0000001f044c7819 */ /* 0x004fc800000006ff */
[----:B------:R-:W0:Y:S02]  /*2920*/  SYNCS.PHASECHK.TRANS64.TRYWAIT P5, [R75+URZ+0x13290], R76 ;  /* 0x0132904c4b0075a7 */ /* 0x000e2400080a017f */
[----:B0-----:R-:W-:Y:S05]  /*2930*/  @!P5 BRA `(.L_x_11483) ;  /* 0x000001540064d947 */ /* 0x001fea0003800000 */
.L_x_11696:
[----:B------:R-:W-:Y:S05]  /*2940*/  BSYNC B1 ;  /* 0x0000000000017941 */ /* 0x000fea0003800000 */
.L_x_11482:
[----:B------:R-:W-:Y:S05]  /*2950*/  @P1 BRA `(.L_x_11484) ;  /* 0x0000002000a81947 */ /* 0x000fea0003800000 */
[----:B------:R-:W-:Y:S04]  /*2960*/  BSSY B1, `(.L_x_11485) ;  /* 0x0000074000017945 */ /* 0x000fe80003800000 */
[----:B------:R-:W-:Y:S05]  /*2970*/  @P3 BRA `(.L_x_11486) ;  /* 0x0000000400c83947 */ /* 0x000fea0003800000 */
[----:B------:R1:W2:Y:S01]  /*2980*/  LDS.128 R4, [R74+0xe000] ;  /* 0x00e000004a047984 */ /* 0x0002a20000000c00 */
[----:B------:R-:W-:Y:S01]  /*2990*/  ISETP.GE.AND P5, PT, R156, R31, PT ;  /* 0x0000001f9c00720c */ /* 0x000fe20003fa6270 */
[----:B------:R-:W-:-:S12]  /*29a0*/  BSSY B2, `(.L_x_11487) ;  /* 0x000006e000027945 */ /* 0x000fd80003800000 */
[----:B-1----:R-:W-:Y:S05]  /*29b0*/  @P5 BRA `(.L_x_11488) ;  /* 0x0000000400b05947 */ /* 0x002fea0003800000 */
[--C-:B------:R-:W-:Y:S02]  /*29c0*/  SHF.R.U32.HI R28, RZ, 0x8, R15.reuse ;  /* 0x00000008ff1c7819 */ /* 0x100fe4000001160f */
[----:B------:R-:W-:Y:S02]  /*29d0*/  LOP3.LUT R14, R15, 0xff, RZ, 0xc0, !PT ;  /* 0x000000ff0f0e7812 */ /* 0x000fe400078ec0ff */
[----:B------:R-:W-:Y:S02]  /*29e0*/  SHF.R.U32.HI R77, RZ, 0x18, R15 ;  /* 0x00000018ff4d7819 */ /* 0x000fe4000001160f */
[----:B------:R-:W-:Y:S02]  /*29f0*/  SHF.R.U32.HI R67, RZ, 0x8, R29 ;  /* 0x00000008ff437819 */ /* 0x000fe4000001161d */
[----:B------:R-:W-:Y:S02]  /*2a00*/  SHF.R.U32.HI R78, RZ, 0x10, R15 ;  /* 0x00000010ff4e7819 */ /* 0x000fe4000001160f */
[----:B------:R-:W-:Y:S01]  /*2a10*/  SHF.R.U32.HI R69, RZ, 0x10, R29 ;  /* 0x00000010ff457819 */ /* 0x000fe2000001161d */
[----:B------:R-:W-:Y:S01]  /*2a20*/  IMAD.SHL.U32 R67, R67, 0x100, RZ ;  /* 0x0000010043437824 */ /* 0x000fe200078e00ff */
[----:B------:R-:W-:-:S02]  /*2a30*/  LOP3.LUT R15, R29, 0xff, RZ, 0xc0, !PT ;  /* 0x000000ff1d0f7812 */ /* 0x000fc400078ec0ff */
[----:B------:R-:W-:Y:S02]  /*2a40*/  SHF.R.U32.HI R68, RZ, 0x18, R29 ;  /* 0x00000018ff447819 */ /* 0x000fe4000001161d */
[----:B------:R-:W-:Y:S01]  /*2a50*/  PRMT R29, R77, 0x654, R14 ;  /* 0x000006544d1d7816 */ /* 0x000fe2000000000e */
[----:B------:R-:W-:Y:S01]  /*2a60*/  IMAD.SHL.U32 R14, R28, 0x100, RZ ;  /* 0x000001001c0e7824 */ /* 0x000fe200078e00ff */
[----:B------:R-:W-:Y:S01]  /*2a70*/  PRMT R68, R68, 0x654, R15 ;  /* 0x0000065444447816 */ /* 0x000fe2000000000f */
[----:B--2---:R-:W-:Y:S01]  /*2a80*/  IMAD.MOV.U32 R28, RZ, RZ, R4 ;  /* 0x000000ffff1c7224 */ /* 0x004fe200078e0004 */
[----:B------:R-:W-:Y:S01]  /*2a90*/  MOV R15, R5 ;  /* 0x00000005000f7202 */ /* 0x000fe20000000f00 */
[----:B------:R-:W-:Y:S01]  /*2aa0*/  IMAD.U32 R5, R78, 0x10000, RZ ;  /* 0x000100004e057824 */ /* 0x000fe200078e00ff */
[----:B------:R-:W-:Y:S01]  /*2ab0*/  LOP3.LUT R14, R29, 0xff00, R14, 0xf8, !PT ;  /* 0x0000ff001d0e7812 */ /* 0x000fe200078ef80e */
[----:B------:R-:W-:Y:S01]  /*2ac0*/  IMAD.U32 R29, R69, 0x10000, RZ ;  /* 0x00010000451d7824 */ /* 0x000fe200078e00ff */
[----:B------:R-:W-:-:S02]  /*2ad0*/  LOP3.LUT R68, R68, 0xff00, R67, 0xf8, !PT ;  /* 0x0000ff0044447812 */ /* 0x000fc400078ef843 */
[----:B------:R-:W-:Y:S02]  /*2ae0*/  F2FP.F16.E4M3.UNPACK_B R67, R66.H1 ;  /* 0x00000042ff43723e */ /* 0x000fe400030006ff */
[----:B------:R-:W-:Y:S02]  /*2af0*/  F2FP.F16.E4M3.UNPACK_B R4, R15 ;  /* 0x0000000fff04723e */ /* 0x000fe400020006ff */
[----:B------:R-:W-:Y:S01]  /*2b00*/  LOP3.LUT R5, R14, 0xff0000, R5, 0xf8, !PT ;  /* 0x00ff00000e057812 */ /* 0x000fe200078ef805 */
[--C-:B------:R-:W-:Y:S01]  /*2b10*/  HADD2.F32 R78, -RZ, R67.reuse.H0_H0 ;  /* 0x20000043ff4e7230 */ /* 0x100fe20000004100 */
[----:B------:R-:W-:Y:S01]  /*2b20*/  LOP3.LUT R14, R68, 0xff0000, R29, 0xf8, !PT ;  /* 0x00ff0000440e7812 */ /* 0x000fe200078ef81d */
[--C-:B------:R-:W-:Y:S01]  /*2b30*/  HADD2.F32 R29, -RZ, R4.reuse.H1_H1 ;  /* 0x30000004ff1d7230 */ /* 0x100fe20000004100 */
[----:B------:R-:W-:Y:S01]  /*2b40*/  F2FP.F16.E4M3.UNPACK_B R69, R65.H1 ;  /* 0x00000041ff45723e */ /* 0x000fe200030006ff */
[----:B------:R-:W-:Y:S01]  /*2b50*/  HADD2.F32 R4, -RZ, R4.H0_H0 ;  /* 0x20000004ff047230 */ /* 0x000fe20000004100 */
[----:B------:R-:W-:Y:S01]  /*2b60*/  F2FP.F16.E4M3.UNPACK_B R15, R15.H1 ;  /* 0x0000000fff0f723e */ /* 0x000fe200030006ff */
[----:B------:R-:W-:-:S02]  /*2b70*/  HADD2.F32 R79, -RZ, R67.H1_H1 ;  /* 0x30000043ff4f7230 */ /* 0x000fc40000004100 */
[CC--:B------:R-:W-:Y:S01]  /*2b80*/  FMUL.FTZ R81, R29.reuse, R78.reuse ;  /* 0x0000004e1d517220 */ /* 0x0c0fe20000410000 */
[----:B------:R-:W-:Y:S02]  /*2b90*/  HADD2.F32 R77, -RZ, R69.H0_H0 ;  /* 0x20000045ff4d7230 */ /* 0x000fe40000004100 */
[C---:B------:R-:W-:Y:S01]  /*2ba0*/  FMUL.FTZ R78, R4.reuse, R78 ;  /* 0x0000004e044e7220 */ /* 0x040fe20000410000 */
[--C-:B------:R-:W-:Y:S01]  /*2bb0*/  HADD2.F32 R68, -RZ, R15.reuse.H1_H1 ;  /* 0x3000000fff447230 */ /* 0x100fe20000004100 */
[----:B------:R-:W-:Y:S01]  /*2bc0*/  F2FP.F16.E4M3.UNPACK_B R66, R66 ;  /* 0x00000042ff42723e */ /* 0x000fe200020006ff */
[----:B------:R-:W-:Y:S02]  /*2bd0*/  HADD2.F32 R67, -RZ, R15.H0_H0 ;  /* 0x2000000fff437230 */ /* 0x000fe40000004100 */
[----:B------:R-:W-:Y:S01]  /*2be0*/  FFMA.FTZ R4, R4, R77, -R81 ;  /* 0x0000004d04047223 */ /* 0x000fe20000010851 */
[----:B------:R-:W-:Y:S02]  /*2bf0*/  HADD2.F32 R69, -RZ, R69.H1_H1 ;  /* 0x30000045ff457230 */ /* 0x000fe40000004100 */
[C---:B------:R-:W-:Y:S01]  /*2c00*/  FMUL.FTZ R80, R68.reuse, R79 ;  /* 0x0000004f44507220 */ /* 0x040fe20000410000 */
[----:B------:R-:W-:Y:S01]  /*2c10*/  FFMA.FTZ R15, R29, R77, R78 ;  /* 0x0000004d1d0f7223 */ /* 0x000fe2000001004e */
[C---:B------:R-:W-:Y:S01]  /*2c20*/  FMUL.FTZ R81, R67.reuse, R79 ;  /* 0x0000004f43517220 */ /* 0x040fe20000410000 */
[-C--:B------:R-:W-:Y:S01]  /*2c30*/  F2FP.F16.E4M3.UNPACK_B R29, R28.reuse.H1 ;  /* 0x0000001cff1d723e */ /* 0x080fe200030006ff */
        /* <DEDUP_REMOVED lines=9> */
[--C-:B------:R-:W-:Y:S02]  /*2cd0*/  HADD2.F32 R65, -RZ, R28.reuse.H1_H1 ;  /* 0x3000001cff417230 */ /* 0x100fe40000004100 */
[-C--:B------:R-:W-:Y:S01]  /*2ce0*/  FMUL.FTZ R82, R66, R69.reuse ;  /* 0x0000004542527220 */ /* 0x080fe20000410000 */
[----:B------:R-:W-:Y:S02]  /*2cf0*/  HADD2.F32 R29, -RZ, R28.H0_H0 ;  /* 0x2000001cff1d7230 */ /* 0x000fe40000004100 */
[----:B------:R-:W-:Y:S01]  /*2d00*/  FMUL.FTZ R77, R67, R69 ;  /* 0x00000045434d7220 */ /* 0x000fe20000410000 */
        /* <DEDUP_REMOVED lines=12> */
[----:B------:R-:W-:Y:S01]  /*2dd0*/  F2FP.F16.E4M3.UNPACK_B R67, R6.H1 ;  /* 0x00000006ff43723e */ /* 0x000fe200030006ff */
[--C-:B------:R-:W-:Y:S01]  /*2de0*/  HADD2.F32 R69, -RZ, R68.reuse.H0_H0 ;  /* 0x20000044ff457230 */ /* 0x100fe20000004100 */
[----:B------:R-:W-:Y:S01]  /*2df0*/  F2FP.F16.E4M3.UNPACK_B R78, R5.H1 ;  /* 0x00000005ff4e723e */ /* 0x000fe200030006ff */
[----:B------:R-:W-:Y:S01]  /*2e00*/  HADD2.F32 R68, -RZ, R68.H1_H1 ;  /* 0x30000044ff447230 */ /* 0x000fe20000004100 */
[----:B------:R-:W-:Y:S01]  /*2e10*/  F2FP.F16.E4M3.UNPACK_B R80, R14 ;  /* 0x0000000eff50723e */ /* 0x000fe200020006ff */
[----:B------:R-:W-:Y:S01]  /*2e20*/  HADD2.F32 R14, -RZ, R67.H1_H1 ;  /* 0x30000043ff0e7230 */ /* 0x000fe20000004100 */
[----:B------:R-:W-:Y:S01]  /*2e30*/  F2FP.SATFINITE.E4M3.F32.PACK_AB_MERGE_C R65, R84, R79, RZ ;  /* 0x0000004f5441723e */ /* 0x000fe200048070ff */
[----:B------:R-:W-:Y:S01]  /*2e40*/  HADD2.F32 R79, -RZ, R78.H1_H1 ;  /* 0x3000004eff4f7230 */ /* 0x000fe20000004100 */
[----:B------:R-:W-:Y:S01]  /*2e50*/  F2FP.F16.E4M3.UNPACK_B R77, R5 ;  /* 0x00000005ff4d723e */ /* 0x000fe200020006ff */
        /* <DEDUP_REMOVED lines=21> */
[----:B------:R-:W-:Y:S01]  /*2fb0*/  FMUL.FTZ R79, R7, R81 ;  /* 0x00000051074f7220 */ /* 0x000fe20000410000 */
        /* <DEDUP_REMOVED lines=12> */
.L_x_11488:
[----:B------:R-:W-:Y:S05]  /*3080*/  BSYNC B2 ;  /* 0x0000000000027941 */ /* 0x000fea0003800000 */
.L_x_11487:
[----:B--2---:R1:W-:Y:S02]  /*3090*/  STG.E.128 desc[UR40][R12.64], R4 ;  /* 0x000000040c007986 */ /* 0x0043e4000c101d28 */
.L_x_11486:
[----:B------:R-:W-:Y:S05]  /*30a0*/  BSYNC B1 ;  /* 0x0000000000017941 */ /* 0x000fea0003800000 */
.L_x_11485:
[----:B------:R-:W-:Y:S05]  /*30b0*/  @P2 BRA `(.L_x_11484) ;  /* 0x0000001800d02947 */ /* 0x000fea0003800000 */
[----:B-1----:R-:W2:Y:S04]  /*30c0*/  LDL R6, [R1+0x14] ;  /* 0x0000140001067983 */ /* 0x002ea80000100800 */
[----:B------:R-:W3:Y:S01]  /*30d0*/  LDL R14, [R1+0x10] ;  /* 0x00001000010e7983 */ /* 0x000ee20000100800 */
[----:B------:R-:W-:Y:S01]  /*30e0*/  IMAD.MOV.U32 R5, RZ, RZ, 0x20 ;  /* 0x00000020ff057424 */ /* 0x000fe200078e00ff */
[----:B------:R-:W-:Y:S01]  /*30f0*/  BSSY B1, `(.L_x_11489) ;  /* 0x0000071000017945 */ /* 0x000fe20003800000 */
[----:B------:R-:W-:-:S03]  /*3100*/  IMAD R4, R17, 0x2800, RZ ;  /* 0x0000280011047824 */ /* 0x000fc600078e02ff */
[----:B------:R-:W-:-:S04]  /*3110*/  SEL R5, R5, 0xffffffe0, !P4 ;  /* 0xffffffe005057807 */ /* 0x000fc80006000000 */
[----:B--2---:R-:W-:Y:S02]  /*3120*/  IADD3 R5, R5, R6, R4 ;  /* 0x0000000605057210 */ /* 0x004fe40007ffe004 */
[----:B---3--:R-:W-:-:S03]  /*3130*/  ISETP.GE.AND P5, PT, R14, R31, PT ;  /* 0x0000001f0e00720c */ /* 0x008fc60003fa6270 */
[----:B------:R-:W-:-:S06]  /*3140*/  IMAD.IADD R4, R16, 0x1, R5 ;  /* 0x0000000110047824 */ /* 0x000fcc00078e0205 */
[----:B------:R-:W1:Y:S04]  /*3150*/  LDS.128 R4, [R4+0xe000] ;  /* 0x00e0000004047984 */ /* 0x000e680000000c00 */
[----:B------:R-:W-:Y:S05]  /*3160*/  @P5 BRA `(.L_x_11490) ;  /* 0x0000000400a45947 */ /* 0x000fea0003800000 */
[--C-:B------:R-:W-:Y:S02]  /*3170*/  SHF.R.U32.HI R29, RZ, 0x8, R9.reuse ;  /* 0x00000008ff1d7819 */ /* 0x100fe40000011609 */
[----:B------:R-:W-:Y:S02]  /*3180*/  SHF.R.U32.HI R31, RZ, 0x18, R9 ;  /* 0x00000018ff1f7819 */ /* 0x000fe40000011609 */
[----:B------:R-:W-:Y:S02]  /*3190*/  LOP3.LUT R8, R9, 0xff, RZ, 0xc0, !PT ;  /* 0x000000ff09087812 */ /* 0x000fe400078ec0ff */
[----:B------:R-:W-:Y:S02]  /*31a0*/  SHF.R.U32.HI R10, RZ, 0x8, R11 ;  /* 0x00000008ff0a7819 */ /* 0x000fe4000001160b */
[----:B------:R-:W-:Y:S01]  /*31b0*/  SHF.R.U32.HI R15, RZ, 0x10, R9 ;  /* 0x00000010ff0f7819 */ /* 0x000fe20000011609 */
[----:B------:R-:W-:Y:S01]  /*31c0*/  IMAD.SHL.U32 R9, R29, 0x100, RZ ;  /* 0x000001001d097824 */ /* 0x000fe200078e00ff */
[----:B------:R-:W-:-:S02]  /*31d0*/  PRMT R8, R31, 0x654, R8 ;  /* 0x000006541f087816 */ /* 0x000fc40000000008 */
[----:B------:R-:W-:Y:S02]  /*31e0*/  LOP3.LUT R14, R11, 0xff0000ff, RZ, 0xc0, !PT ;  /* 0xff0000ff0b0e7812 */ /* 0x000fe400078ec0ff */
[----:B------:R-:W-:Y:S01]  /*31f0*/  SHF.R.U32.HI R28, RZ, 0x10, R11 ;  /* 0x00000010ff1c7819 */ /* 0x000fe2000001160b */
[----:B------:R-:W-:Y:S01]  /*3200*/  IMAD.SHL.U32 R11, R10, 0x100, RZ ;  /* 0x000001000a0b7824 */ /* 0x000fe200078e00ff */
[----:B------:R-:W-:Y:S01]  /*3210*/  LOP3.LUT R8, R8, 0xff00, R9, 0xf8, !PT ;  /* 0x0000ff0008087812 */ /* 0x000fe200078ef809 */
[----:B------:R-:W-:Y:S01]  /*3220*/  IMAD.U32 R9, R15, 0x10000, RZ ;  /* 0x000100000f097824 */ /* 0x000fe200078e00ff */
[----:B------:R-:W-:Y:S01]  /*3230*/  SHF.L.U32 R28, R28, 0x10, RZ ;  /* 0x000000101c1c7819 */ /* 0x000fe200000006ff */
[----:B-1----:R-:W-:Y:S01]  /*3240*/  IMAD.MOV.U32 R10, RZ, RZ, R4 ;  /* 0x000000ffff0a7224 */ /* 0x002fe200078e0004 */
[----:B------:R-:W-:Y:S02]  /*3250*/  LOP3.LUT R11, R14, 0xff00, R11, 0xf8, !PT ;  /* 0x0000ff000e0b7812 */ /* 0x000fe400078ef80b */
        /* <DEDUP_REMOVED lines=19> */
[CC--:B------:R-:W-:Y:S01]  /*3390*/  FMUL.FTZ R31, R15.reuse, R65.reuse ;  /* 0x000000410f1f7220 */ /* 0x0c0fe20000410000 */
[-C--:B------:R-:W-:Y:S01]  /*33a0*/  F2FP.F16.E4M3.UNPACK_B R11, R10.reuse.H1 ;  /* 0x0000000aff0b723e */ /* 0x080fe200030006ff */
[----:B------:R-:W-:Y:S01]  /*33b0*/  FMUL.FTZ R68, R14, R65 ;  /* 0x000000410e447220 */ /* 0x000fe20000410000 */
[----:B------:R-:W-:Y:S01]  /*33c0*/  F2FP.F16.E4M3.UNPACK_B R10, R10 ;  /* 0x0000000aff0a723e */ /* 0x000fe200020006ff */
[----:B------:R-:W-:Y:S01]  /*33d0*/  FFMA.FTZ R4, R4, R29, -R67 ;  /* 0x0000001d04047223 */ /* 0x000fe20000010843 */
[-C--:B------:R-:W-:Y:S01]  /*33e0*/  FFMA.FTZ R65, R14, R28.reuse, -R31 ;  /* 0x0000001c0e417223 */ /* 0x080fe2000001081f */
[----:B------:R-:W-:Y:S01]  /*33f0*/  FFMA.FTZ R78, R15, R28, R68 ;  /* 0x0000001c0f4e7223 */ /* 0x000fe20000010044 */
[----:B------:R-:W-:-:S02]  /*3400*/  HADD2.F32 R29, -RZ, R64.H1_H1 ;  /* 0x30000040ff1d7230 */ /* 0x000fc40000004100 */
[--C-:B------:R-:W-:Y:S02]  /*3410*/  HADD2.F32 R15, -RZ, R11.reuse.H0_H0 ;  /* 0x2000000bff0f7230 */ /* 0x100fe40000004100 */
[----:B------:R-:W-:Y:S02]  /*3420*/  HADD2.F32 R28, -RZ, R11.H1_H1 ;  /* 0x3000000bff1c7230 */ /* 0x000fe40000004100 */
[----:B------:R-:W-:Y:S02]  /*3430*/  HADD2.F32 R64, -RZ, R64.H0_H0 ;  /* 0x20000040ff407230 */ /* 0x000fe40000004100 */
[-C--:B------:R-:W-:Y:S01]  /*3440*/  FMUL.FTZ R31, R15, R29.reuse ;  /* 0x0000001d0f1f7220 */ /* 0x080fe20000410000 */
[--C-:B------:R-:W-:Y:S02]  /*3450*/  HADD2.F32 R14, -RZ, R10.reuse.H1_H1 ;  /* 0x3000000aff0e7230 */ /* 0x100fe40000004100 */
[----:B------:R-:W-:Y:S01]  /*3460*/  FMUL.FTZ R68, R28, R29 ;  /* 0x0000001d1c447220 */ /* 0x000fe20000410000 */
[----:B------:R-:W-:-:S02]  /*3470*/  HADD2.F32 R11, -RZ, R10.H0_H0 ;  /* 0x2000000aff0b7230 */ /* 0x000fc40000004100 */
[--C-:B------:R-:W-:Y:S02]  /*3480*/  HADD2.F32 R10, -RZ, R30.reuse.H1_H1 ;  /* 0x3000001eff0a7230 */ /* 0x100fe40000004100 */
        /* <DEDUP_REMOVED lines=10> */
[--C-:B------:R-:W-:Y:S01]  /*3530*/  HADD2.F32 R29, -RZ, R28.reuse.H0_H0 ;  /* 0x2000001cff1d7230 */ /* 0x100fe20000004100 */
[----:B------:R-:W-:Y:S01]  /*3540*/  F2FP.F16.E4M3.UNPACK_B R31, R8.H1 ;  /* 0x00000008ff1f723e */ /* 0x000fe200030006ff */
[----:B------:R-:W-:Y:S01]  /*3550*/  HADD2.F32 R28, -RZ, R28.H1_H1 ;  /* 0x3000001cff1c7230 */ /* 0x000fe20000004100 */
[----:B------:R-:W-:Y:S01]  /*3560*/  F2FP.SATFINITE.E4M3.F32.PACK_AB_MERGE_C R14, R78, R65, RZ ;  /* 0x000000414e0e723e */ /* 0x000fe200048070ff */
[--C-:B------:R-:W-:Y:S01]  /*3570*/  HADD2.F32 R67, -RZ, R66.reuse.H1_H1 ;  /* 0x30000042ff437230 */ /* 0x100fe20000004100 */
[----:B------:R-:W-:Y:S01]  /*3580*/  F2FP.F16.E4M3.UNPACK_B R15, R6.H1 ;  /* 0x00000006ff0f723e */ /* 0x000fe200030006ff */
[----:B------:R-:W-:Y:S01]  /*3590*/  HADD2.F32 R64, -RZ, R31.H1_H1 ;  /* 0x3000001fff407230 */ /* 0x000fe20000004100 */
[----:B------:R-:W-:Y:S01]  /*35a0*/  F2FP.F16.E4M3.UNPACK_B R65, R9 ;  /* 0x00000009ff41723e */ /* 0x000fe200020006ff */
[----:B------:R-:W-:Y:S01]  /*35b0*/  HADD2.F32 R66, -RZ, R66.H0_H0 ;  /* 0x20000042ff427230 */ /* 0x000fe20000004100 */
        /* <DEDUP_REMOVED lines=13> */
[----:B------:R-:W-:Y:S01]  /*3690*/  FFMA.FTZ R78, R15, R8, -R78 ;  /* 0x000000080f4e7223 */ /* 0x000fe2000001084e */
[----:B------:R-:W-:Y:S01]  /*36a0*/  FFMA.FTZ R64, R28, R64, R69 ;  /* 0x000000401c407223 */ /* 0x000fe20000010045 */
[----:B------:R-:W-:Y:S01]  /*36b0*/  FFMA.FTZ R15, R9, R8, R68 ;  /* 0x00000008090f7223 */ /* 0x000fe20000010044 */
[--C-:B------:R-:W-:Y:S01]  /*36c0*/  HADD2.F32 R8, -RZ, R7.reuse.H0_H0 ;  /* 0x20000007ff087230 */ /* 0x100fe20000004100 */
[----:B------:R-:W-:Y:S01]  /*36d0*/  F2FP.SATFINITE.E4M3.F32.PACK_AB_MERGE_C R5, R5, R4, R14 ;  /* 0x000000040505723e */ /* 0x000fe2000480700e */
[----:B------:R-:W-:Y:S01]  /*36e0*/  HADD2.F32 R9, -RZ, R7.H1_H1 ;  /* 0x30000007ff097230 */ /* 0x000fe20000004100 */
[----:B------:R-:W-:Y:S01]  /*36f0*/  F2FP.SATFINITE.E4M3.F32.PACK_AB_MERGE_C R64, R64, R67, RZ ;  /* 0x000000434040723e */ /* 0x000fe200048070ff */
        /* <DEDUP_REMOVED lines=16> */
.L_x_11490:
[----:B------:R-:W-:Y:S05]  /*3800*/  BSYNC B1 ;  /* 0x0000000000017941 */ /* 0x000fea0003800000 */
.L_x_11489:
[----:B-1----:R2:W-:Y:S01]  /*3810*/  STG.E.128 desc[UR40][R12.64+0x20], R4 ;  /* 0x000020040c007986 */ /* 0x0025e2000c101d28 */
[----:B------:R-:W-:Y:S05]  /*3820*/  BRA `(.L_x_11484) ;  /* 0x0000001000f47947 */ /* 0x000fea0003800000 */
.L_x_11478:
[----:B------:R-:W-:Y:S01]  /*3830*/  IMAD R5, R2, -0xa0, R32 ;  /* 0xffffff6002057824 */ /* 0x000fe200078e0220 */
[----:B------:R-:W2:Y:S01]  /*3840*/  LDL R66, [R1+0x8] ;  /* 0x0000080001427983 */ /* 0x000ea20000100800 */
[----:B------:R-:W-:Y:S02]  /*3850*/  CS2R R8, SRZ ;  /* 0x0000000000087805 */ /* 0x000fe4000001ff00 */
[----:B------:R-:W-:Y:S02]  /*3860*/  CS2R R10, SRZ ;  /* 0x00000000000a7805 */ /* 0x000fe4000001ff00 */
[----:B------:R-:W-:-:S04]  /*3870*/  VIMNMX R6, R5, 0xa0, PT ;  /* 0x000000a005067848 */ /* 0x000fc80003fe0100 */
[----:B------:R-:W-:-:S04]  /*3880*/  ISETP.GE.AND P1, PT, R23, R6, PT ;  /* 0x000000061700720c */ /* 0x000fc80003f26270 */
[----:B------:R-:W-:-:S13]  /*3890*/  ISETP.GE.OR P0, PT, R18, R31, P1 ;  /* 0x0000001f1200720c */ /* 0x000fda0000f06670 */
[----:B------:R-:W0:Y:S01]  /*38a0*/  @!P0 LDC.64 R12, c[0x0][0x3e8] ;  /* 0x0000fa00ff0c8b82 */ /* 0x000e220000000a00 */
[----:B------:R-:W-:Y:S02]  /*38b0*/  @!P0 IMAD.MOV.U32 R5, RZ, RZ, R63 ;  /* 0x000000ffff058224 */ /* 0x000fe400078e003f */
[----:B------:R-:W-:-:S04]  /*38c0*/  @!P0 IMAD R6, R58, R67, RZ ;  /* 0x000000433a068224 */ /* 0x000fc800078e02ff */
[----:B------:R-:W-:Y:S01]  /*38d0*/  @!P0 IMAD R6, R69, R34, R6 ;  /* 0x0000002245068224 */ /* 0x000fe200078e0206 */
[----:B------:R-:W1:Y:S01]  /*38e0*/  @!P0 LDC.64 R28, c[0x0][0x400] ;  /* 0x00010000ff1c8b82 */ /* 0x000e620000000a00 */
[----:B0-----:R-:W-:Y:S01]  /*38f0*/  @!P0 IADD3 R12, P5, P6, R42, R12, R4 ;  /* 0x0000000c2a0c8210 */ /* 0x001fe20007ebe004 */
[----:B------:R-:W-:-:S03]  /*3900*/  @!P0 IMAD.MOV.U32 R4, RZ, RZ, R36 ;  /* 0x000000ffff048224 */ /* 0x000fc600078e0024 */
[----:B------:R-:W-:Y:S01]  /*3910*/  @!P0 IADD3.X R13, R60, R13, R30, P5, P6 ;  /* 0x0000000d3c0d8210 */ /* 0x000fe20002fec41e */
[----:B------:R-:W-:-:S03]  /*3920*/  @!P0 IMAD.WIDE.U32 R4, R67, R34, R4 ;  /* 0x0000002243048225 */ /* 0x000fc600078e0004 */
[----:B-1----:R-:W-:-:S04]  /*3930*/  @!P0 IADD3 R28, P5, R4, R28, RZ ;  /* 0x0000001c041c8210 */ /* 0x002fc80007fbe0ff */
[----:B------:R-:W-:Y:S02]  /*3940*/  @!P0 IADD3.X R29, R29, R6, R5, P5, !PT ;  /* 0x000000061d1d8210 */ /* 0x000fe40002ffe405 */
[----:B------:R-:W-:Y:S02]  /*3950*/  CS2R R4, SRZ ;  /* 0x0000000000047805 */ /* 0x000fe4000001ff00 */
[----:B------:R-:W-:Y:S01]  /*3960*/  CS2R R6, SRZ ;  /* 0x0000000000067805 */ /* 0x000fe2000001ff00 */
[----:B------:R-:W3:Y:S05]  /*3970*/  @!P0 LDG.E.128 R8, desc[UR40][R28.64] ;  /* 0x000000281c088981 */ /* 0x000eea000c1e1d00 */
[----:B------:R-:W4:Y:S01]  /*3980*/  @!P0 LDG.E.128 R4, desc[UR40][R12.64] ;  /* 0x000000280c048981 */ /* 0x000f22000c1e1d00 */
[----:B------:R-:W-:-:S02]  /*3990*/  ISETP.GE.AND P5, PT, R18, R31, PT ;  /* 0x0000001f1200720c */ /* 0x000fc40003fa6270 */
[----:B------:R-:W-:-:S11]  /*39a0*/  LOP3.LUT R22, R22, 0xfffffffe, RZ, 0xc0, !PT ;  /* 0xfffffffe16167812 */ /* 0x000fd600078ec0ff */
[----:B------:R-:W-:Y:S02]  /*39b0*/  @P5 LOP3.LUT R22, R22, 0x1, RZ, 0xfc, !PT ;  /* 0x0000000116165812 */ /* 0x000fe400078efcff */
[----:B--2---:R-:W-:Y:S01]  /*39c0*/  ISETP.NE.AND P0, PT, R66, 0x3, PT ;  /* 0x000000034200780c */ /* 0x004fe20003f05270 */
[----:B---3--:R-:W-:Y:S02]  /*39d0*/  IMAD.MOV.U32 R83, RZ, RZ, R8 ;  /* 0x000000ffff537224 */ /* 0x008fe400078e0008 */
[----:B------:R-:W-:Y:S02]  /*39e0*/  IMAD.MOV.U32 R80, RZ, RZ, R10 ;  /* 0x000000ffff507224 */ /* 0x000fe400078e000a */
[----:B----4-:R-:W-:Y:S02]  /*39f0*/  IMAD.MOV.U32 R82, RZ, RZ, R4 ;  /* 0x000000ffff527224 */ /* 0x010fe400078e0004 */
[----:B------:R-:W-:-:S06]  /*3a00*/  IMAD.MOV.U32 R81, RZ, RZ, R6 ;  /* 0x000000ffff517224 */ /* 0x000fcc00078e0006 */
[----:B------:R-:W-:Y:S05]  /*3a10*/  @!P0 BRA `(.L_x_11491) ;  /* 0x0000000000048947 */ /* 0x000fea0003800000 */
[----:B------:R-:W-:Y:S01]  /*3a20*/  BPT.TRAP 0x1 ;  /* 0x000000040000795c */ /* 0x000fe20000300000 */
.L_x_11491:
[----:B------:R-:W2:Y:S01]  /*3a30*/  LDL R12, [R1] ;  /* 0x00000000010c7983 */ /* 0x000ea20000100800 */
[----:B------:R-:W-:Y:S01]  /*3a40*/  IMAD R75, R17, 0x8, R16 ;  /* 0x00000008114b7824 */ /* 0x000fe200078e0210 */
[----:B------:R-:W0:Y:S01]  /*3a50*/  LDC R77, c[0x0][0x2f4] ;  /* 0x0000bd00ff4d7b82 */ /* 0x000e220000000800 */
[----:B------:R-:W-:Y:S01]  /*3a60*/  BSSY B1, `(.L_x_11492) ;  /* 0x0000004000017945 */ /* 0x000fe20003800000 */
[----:B--2---:R-:W-:-:S04]  /*3a70*/  SHF.L.U32 R76, R12, 0x1f, RZ ;  /* 0x0000001f0c4c7819 */ /* 0x004fc800000006ff */
[----:B------:R-:W1:Y:S02]  /*3a80*/  SYNCS.PHASECHK.TRANS64.TRYWAIT P5, [R75+URZ+0x13290], R76 ;  /* 0x0132904c4b0075a7 */ /* 0x000e6400080a017f */
[----:B01----:R-:W-:Y:S05]  /*3a90*/  @!P5 BRA `(.L_x_11493) ;  /* 0x000001440020d947 */ /* 0x003fea0003800000 */
.L_x_11697:
[----:B------:R-:W-:Y:S05]  /*3aa0*/  BSYNC B1 ;  /* 0x0000000000017941 */ /* 0x000fea0003800000 */
.L_x_11492:
[----:B------:R-:W-:Y:S01]  /*3ab0*/  ISETP.GE.OR P5, PT, R18, R77, P1 ;  /* 0x0000004d1200720c */ /* 0x000fe20000fa6670 */
[----:B------:R-:W-:Y:S01]  /*3ac0*/  ULDC.64 UR4, c[0x0][0x300] ;  /* 0x0000c00000047ab9 */ /* 0x000fe20000000a00 */
[----:B------:R-:W-:Y:S01]  /*3ad0*/  SHF.R.S32.HI R12, RZ, 0x1f, R23 ;  /* 0x0000001fff0c7819 */ /* 0x000fe20000011417 */
[----:B------:R-:W-:Y:S02]  /*3ae0*/  IMAD.MOV.U32 R66, RZ, RZ, R14 ;  /* 0x000000ffff427224 */ /* 0x000fe400078e000e */
[----:B------:R-:W-:Y:S02]  /*3af0*/  IMAD.MOV.U32 R67, RZ, RZ, R79 ;  /* 0x000000ffff437224 */ /* 0x000fe400078e004f */
[----:B------:R-:W-:Y:S02]  /*3b00*/  IMAD R12, R12, UR4, RZ ;  /* 0x000000040c0c7c24 */ /* 0x000fe4000f8e02ff */
[----:B------:R-:W-:-:S04]  /*3b10*/  IMAD.WIDE.U32 R66, R23, UR4, R66 ;  /* 0x0000000417427c25 */ /* 0x000fc8000f8e0042 */
[----:B------:R-:W-:Y:S01]  /*3b20*/  IMAD R13, R23, UR5, R12 ;  /* 0x00000005170d7c24 */ /* 0x000fe2000f8e020c */
[----:B------:R-:W-:Y:S06]  /*3b30*/  @P5 BRA `(.L_x_11484) ;  /* 0x0000001000305947 */ /* 0x000fec0003800000 */
[----:B------:R-:W2:Y:S04]  /*3b40*/  LDL R30, [R1+0x28] ;  /* 0x00002800011e7983 */ /* 0x000ea80000100800 */
[----:B------:R-:W3:Y:S04]  /*3b50*/  LDL R29, [R1+0x2c] ;  /* 0x00002c00011d7983 */ /* 0x000ee80000100800 */
[----:B------:R-:W4:Y:S01]  /*3b60*/  LDL R28, [R1+0x30] ;  /* 0x00003000011c7983 */ /* 0x000f220000100800 */
[----:B------:R-:W-:Y:S01]  /*3b70*/  IADD3 R78, R13, R67, RZ ;  /* 0x000000430d4e7210 */ /* 0x000fe20007ffe0ff */
[----:B------:R-:W-:Y:S01]  /*3b80*/  BSSY B1, `(.L_x_11494) ;  /* 0x00000ea000017945 */ /* 0x000fe20003800000 */
[----:B------:R-:W-:-:S04]  /*3b90*/  IADD3 R69, P5, P6, R50, R66, R61 ;  /* 0x0000004232457210 */ /* 0x000fc80007ebe03d */
[----:B------:R-:W-:Y:S02]  /*3ba0*/  IADD3.X R12, R3, R78, R70, P5, P6 ;  /* 0x0000004e030c7210 */ /* 0x000fe40002fec446 */
[----:B------:R-:W-:Y:S02]  /*3bb0*/  IADD3 R68, P5, R69, R64, RZ ;  /* 0x0000004045447210 */ /* 0x000fe40007fbe0ff */
[----:B------:R-:W-:-:S03]  /*3bc0*/  LOP3.LUT P6, RZ, R22, 0x1, RZ, 0xc0, !PT ;  /* 0x0000000116ff7812 */ /* 0x000fc600078cc0ff */
[----:B------:R-:W-:Y:S01]  /*3bd0*/  IMAD.X R69, R12, 0x1, R65, P5 ;  /* 0x000000010c457824 */ /* 0x000fe200028e0641 */
[----:B------:R-:W-:Y:S01]  /*3be0*/  LOP3.LUT P5, RZ, R22, 0x4, RZ, 0xc0, !PT ;  /* 0x0000000416ff7812 */ /* 0x000fe200078ac0ff */
[----:B------:R-:W-:-:S05]  /*3bf0*/  IMAD.IADD R12, R77, 0x1, -R55 ;  /* 0x000000014d0c7824 */ /* 0x000fca00078e0a37 */
[----:B------:R-:W-:-:S04]  /*3c00*/  SEL R12, R55, R12, !P5 ;  /* 0x0000000c370c7207 */ /* 0x000fc80006800000 */
[----:B------:R-:W-:-:S04]  /*3c10*/  SHF.R.S32.HI R13, RZ, 0x1f, R12 ;  /* 0x0000001fff0d7819 */ /* 0x000fc8000001140c */
[----:B------:R-:W-:-:S04]  /*3c20*/  LEA.HI R13, R13, R12, RZ, 0x5 ;  /* 0x0000000c0d0d7211 */ /* 0x000fc800078f28ff */
[----:B------:R-:W-:Y:S01]  /*3c30*/  SHF.R.S32.HI R12, RZ, 0x5, R13 ;  /* 0x00000005ff0c7819 */ /* 0x000fe2000001140d */
[----:B------:R-:W-:-:S03]  /*3c40*/  IMAD R13, R17, 0x2800, R71 ;  /* 0x00002800110d7824 */ /* 0x000fc600078e0247 */
[----:B------:R-:W-:Y:S01]  /*3c50*/  LEA.HI.SX32 R12, R21, R12, 0x1c ;  /* 0x0000000c150c7211 */ /* 0x000fe200078fe2ff */
[----:B------:R-:W-:-:S04]  /*3c60*/  IMAD.IADD R13, R16, 0x1, R13 ;  /* 0x00000001100d7824 */ /* 0x000fc800078e020d */
[----:B------:R-:W-:-:S05]  /*3c70*/  IMAD.SHL.U32 R79, R12, 0x10, RZ ;  /* 0x000000100c4f7824 */ /* 0x000fca00078e00ff */
[----:B--2---:R-:W-:-:S04]  /*3c80*/  LOP3.LUT R12, R30, 0x30, R79, 0xf8, !PT ;  /* 0x000000301e0c7812 */ /* 0x004fc800078ef84f */
[----:B---3--:R-:W-:-:S05]  /*3c90*/  LOP3.LUT R12, R12, R29, RZ, 0x3c, !PT ;  /* 0x0000001d0c0c7212 */ /* 0x008fca00078e3cff */
[----:B----4-:R-:W-:-:S04]  /*3ca0*/  IMAD.IADD R12, R28, 0x1, R12 ;  /* 0x000000011c0c7824 */ /* 0x010fc800078e020c */
        /* <DEDUP_REMOVED lines=8> */
[----:B------:R-:W-:Y:S02]  /*3d30*/  SHF.R.U32.HI R6, RZ, 0x10, R5 ;  /* 0x00000010ff067819 */ /* 0x000fe40000011605 */
[--C-:B------:R-:W-:Y:S02]  /*3d40*/  SHF.R.U32.HI R88, RZ, 0x18, R9.reuse ;  /* 0x00000018ff587819 */ /* 0x100fe40000011609 */
[----:B------:R-:W-:Y:S01]  /*3d50*/  LOP3.LUT R85, R9, 0xff, RZ, 0xc0, !PT ;  /* 0x000000ff09557812 */ /* 0x000fe200078ec0ff */
[----:B------:R-:W-:Y:S01]  /*3d60*/  IMAD.U32 R6, R6, 0x10000, RZ ;  /* 0x0001000006067824 */ /* 0x000fe200078e00ff */
[----:B------:R-:W-:-:S02]  /*3d70*/  SHF.R.U32.HI R86, RZ, 0x8, R9 ;  /* 0x00000008ff567819 */ /* 0x000fc40000011609 */
[----:B------:R-:W-:Y:S01]  /*3d80*/  SHF.R.U32.HI R5, RZ, 0x10, R9 ;  /* 0x00000010ff057819 */ /* 0x000fe20000011609 */
[----:B------:R-:W-:Y:S01]  /*3d90*/  IMAD.SHL.U32 R9, R90, 0x100, RZ ;  /* 0x000001005a097824 */ /* 0x000fe200078e00ff */
[--C-:B------:R-:W-:Y:S02]  /*3da0*/  SHF.R.U32.HI R89, RZ, 0x8, R7.reuse ;  /* 0x00000008ff597819 */ /* 0x100fe40000011607 */
[----:B------:R-:W-:Y:S01]  /*3db0*/  PRMT R10, R93, 0x654, R10 ;  /* 0x000006545d0a7816 */ /* 0x000fe2000000000a */
[----:B------:R-:W-:Y:S01]  /*3dc0*/  IMAD.U32 R5, R5, 0x10000, RZ ;  /* 0x0001000005057824 */ /* 0x000fe200078e00ff */
[--C-:B------:R-:W-:Y:S02]  /*3dd0*/  SHF.R.U32.HI R91, RZ, 0x18, R7.reuse ;  /* 0x00000018ff5b7819 */ /* 0x100fe40000011607 */
[----:B------:R-:W-:Y:S02]  /*3de0*/  LOP3.LUT R84, R7, 0xff, RZ, 0xc0, !PT ;  /* 0x000000ff07547812 */ /* 0x000fe400078ec0ff */
[----:B------:R-:W-:-:S02]  /*3df0*/  SHF.R.U32.HI R4, RZ, 0x10, R7 ;  /* 0x00000010ff047819 */ /* 0x000fc40000011607 */
[--C-:B------:R-:W-:Y:S02]  /*3e00*/  SHF.R.U32.HI R87, RZ, 0x8, R11.reuse ;  /* 0x00000008ff577819 */ /* 0x100fe4000001160b */
[----:B------:R-:W-:Y:S02]  /*3e10*/  LOP3.LUT R8, R11, 0xff0000ff, RZ, 0xc0, !PT ;  /* 0xff0000ff0b087812 */ /* 0x000fe400078ec0ff */
[----:B------:R-:W-:Y:S01]  /*3e20*/  SHF.R.U32.HI R7, RZ, 0x10, R11 ;  /* 0x00000010ff077819 */ /* 0x000fe2000001160b */
[----:B------:R-:W-:Y:S01]  /*3e30*/  IMAD.SHL.U32 R11, R89, 0x100, RZ ;  /* 0x00000100590b7824 */ /* 0x000fe200078e00ff */
[----:B------:R-:W-:Y:S01]  /*3e40*/  LOP3.LUT R9, R10, 0xff00, R9, 0xf8, !PT ;  /* 0x0000ff000a097812 */ /* 0x000fe200078ef809 */
[----:B------:R-:W-:Y:S01]  /*3e50*/  IMAD.SHL.U32 R10, R86, 0x100, RZ ;  /* 0x00000100560a7824 */ /* 0x000fe200078e00ff */
[----:B------:R-:W-:Y:S01]  /*3e60*/  PRMT R84, R91, 0x654, R84 ;  /* 0x000006545b547816 */ /* 0x000fe20000000054 */
[----:B------:R-:W-:Y:S01]  /*3e70*/  IMAD.U32 R90, R7, 0x10000, RZ ;  /* 0x00010000075a7824 */ /* 0x000fe200078e00ff */
[----:B------:R-:W-:-:S02]  /*3e80*/  PRMT R85, R88, 0x654, R85 ;  /* 0x0000065458557816 */ /* 0x000fc40000000055 */
[----:B------:R-:W-:Y:S01]  /*3e90*/  LOP3.LUT R6, R9, 0xff0000, R6, 0xf8, !PT ;  /* 0x00ff000009067812 */ /* 0x000fe200078ef806 */
[----:B------:R-:W-:Y:S01]  /*3ea0*/  IMAD.U32 R9, R4, 0x10000, RZ ;  /* 0x0001000004097824 */ /* 0x000fe200078e00ff */
[----:B------:R-:W-:Y:S02]  /*3eb0*/  LOP3.LUT R84, R84, 0xff00, R11, 0xf8, !PT ;  /* 0x0000ff0054547812 */ /* 0x000fe400078ef80b */
[----:B------:R-:W-:Y:S02]  /*3ec0*/  LOP3.LUT R88, R85, 0xff00, R10, 0xf8, !PT ;  /* 0x0000ff0055587812 */ /* 0x000fe400078ef80a */
[----:B------:R-:W-:Y:S02]  /*3ed0*/  SHF.L.U32 R87, R87, 0x8, RZ ;  /* 0x0000000857577819 */ /* 0x000fe400000006ff */
        /* <DEDUP_REMOVED lines=19> */
[----:B------:R-:W-:Y:S01]  /*4010*/  F2FP.F16.E4M3.UNPACK_B R85, R82 ;  /* 0x00000052ff55723e */ /* 0x000fe200020006ff */
[----:B------:R-:W-:Y:S01]  /*4020*/  HADD2.F32 R91, -RZ, R86.H1_H1 ;  /* 0x30000056ff5b7230 */ /* 0x000fe20000004100 */
[----:B------:R-:W-:Y:S02]  /*4030*/  F2FP.F16.E4M3.UNPACK_B R82, R12 ;  /* 0x0000000cff52723e */ /* 0x000fe400020006ff */
[----:B------:R-:W-:Y:S01]  /*4040*/  LOP3.LUT R5, R89, 0xff0000, R90, 0xf8, !PT ;  /* 0x00ff000059057812 */ /* 0x000fe200078ef85a */
[----:B------:R-:W-:Y:S01]  /*4050*/  HADD2.F32 R89, -RZ, R88.H0_H0 ;  /* 0x20000058ff597230 */ /* 0x000fe20000004100 */
[----:B------:R-:W-:Y:S01]  /*4060*/  F2FP.F16.E4M3.UNPACK_B R28, R28 ;  /* 0x0000001cff1c723e */ /* 0x000fe200020006ff */
[----:B------:R-:W-:Y:S01]  /*4070*/  FMUL.FTZ R11, R84, R91 ;  /* 0x0000005b540b7220 */ /* 0x000fe20000410000 */
[----:B------:R-:W-:-:S02]  /*4080*/  HADD2.F32 R12, -RZ, R82.H0_H0 ;  /* 0x20000052ff0c7230 */ /* 0x000fc40000004100 */
[C---:B------:R-:W-:Y:S01]  /*4090*/  FMUL.FTZ R91, R10.reuse, R91 ;  /* 0x0000005b0a5b7220 */ /* 0x040fe20000410000 */
[----:B------:R-:W-:Y:S02]  /*40a0*/  HADD2.F32 R86, -RZ, R85.H0_H0 ;  /* 0x20000055ff567230 */ /* 0x000fe40000004100 */
[-C--:B------:R-:W-:Y:S01]  /*40b0*/  FFMA.FTZ R11, R10, R87.reuse, -R11 ;  /* 0x000000570a0b7223 */ /* 0x080fe2000001080b */
[----:B------:R-:W-:Y:S02]  /*40c0*/  HADD2.F32 R83, -RZ, R28.H0_H0 ;  /* 0x2000001cff537230 */ /* 0x000fe40000004100 */
[----:B------:R-:W-:Y:S01]  /*40d0*/  FFMA.FTZ R10, R84, R87, R91 ;  /* 0x00000057540a7223 */ /* 0x000fe2000001005b */
[----:B------:R-:W-:Y:S01]  /*40e0*/  FMUL.FTZ R90, R12, R89 ;  /* 0x000000590c5a7220 */ /* 0x000fe20000410000 */
[----:B------:R-:W-:Y:S01]  /*40f0*/  HADD2.F32 R87, -RZ, R88.H1_H1 ;  /* 0x30000058ff577230 */ /* 0x000fe20000004100 */
[----:B------:R-:W-:Y:S01]  /*4100*/  F2FP.SATFINITE.E4M3.F32.PACK_AB_MERGE_C R8, R11, R8, RZ ;  /* 0x000000080b08723e */ /* 0x000fe200048070ff */
[----:B------:R-:W-:-:S02]  /*4110*/  HADD2.F32 R84, -RZ, R28.H1_H1 ;  /* 0x3000001cff547230 */ /* 0x000fc40000004100 */
[C---:B------:R-:W-:Y:S01]  /*4120*/  FMUL.FTZ R91, R83.reuse, R89 ;  /* 0x00000059535b7220 */ /* 0x040fe20000410000 */
[----:B------:R-:W-:Y:S01]  /*4130*/  FFMA.FTZ R28, R83, R86, R90 ;  /* 0x00000056531c7223 */ /* 0x000fe2000001005a */
[----:B------:R-:W-:Y:S01]  /*4140*/  HADD2.F32 R82, -RZ, R82.H1_H1 ;  /* 0x30000052ff527230 */ /* 0x000fe20000004100 */
[----:B------:R-:W-:Y:S01]  /*4150*/  F2FP.F16.E4M3.UNPACK_B R90, R80.H1 ;  /* 0x00000050ff5a723e */ /* 0x000fe200030006ff */
[----:B------:R-:W-:Y:S02]  /*4160*/  HADD2.F32 R83, -RZ, R85.H1_H1 ;  /* 0x30000055ff537230 */ /* 0x000fe40000004100 */
[-C--:B------:R-:W-:Y:S01]  /*4170*/  FMUL.FTZ R85, R84, R87.reuse ;  /* 0x0000005754557220 */ /* 0x080fe20000410000 */
[----:B------:R-:W-:Y:S01]  /*4180*/  FFMA.FTZ R12, R12, R86, -R91 ;  /* 0x000000560c0c7223 */ /* 0x000fe2000001085b */
        /* <DEDUP_REMOVED lines=8> */
[----:B------:R-:W-:Y:S01]  /*4210*/  HADD2.F32 R84, -RZ, R82.H0_H0 ;  /* 0x20000052ff547230 */ /* 0x000fe20000004100 */
[----:B------:R-:W-:Y:S01]  /*4220*/  F2FP.F16.E4M3.UNPACK_B R14, R14 ;  /* 0x0000000eff0e723e */ /* 0x000fe200020006ff */
        /* <DEDUP_REMOVED lines=9> */
[----:B------:R-:W-:Y:S01]  /*42c0*/  FMUL.FTZ R95, R87, R90 ;  /* 0x0000005a575f7220 */ /* 0x000fe20000410000 */
[----:B------:R-:W-:Y:S01]  /*42d0*/  F2FP.F16.E4M3.UNPACK_B R88, R80 ;  /* 0x00000050ff58723e */ /* 0x000fe200020006ff */
[C---:B------:R-:W-:Y:S01]  /*42e0*/  FMUL.FTZ R92, R86.reuse, R90 ;  /* 0x0000005a565c7220 */ /* 0x040fe20000410000 */
[----:B------:R-:W-:Y:S01]  /*42f0*/  F2FP.F16.E4M3.UNPACK_B R80, R30 ;  /* 0x0000001eff50723e */ /* 0x000fe200020006ff */
[----:B------:R-:W-:Y:S01]  /*4300*/  FFMA.FTZ R97, R86, R89, R95 ;  /* 0x0000005956617223 */ /* 0x000fe2000001005f */
[----:B------:R-:W-:Y:S01]  /*4310*/  F2FP.F16.E4M3.UNPACK_B R86, R81 ;  /* 0x00000051ff56723e */ /* 0x000fe200020006ff */
[----:B------:R-:W-:Y:S01]  /*4320*/  HADD2.F32 R90, -RZ, R88.H0_H0 ;  /* 0x20000058ff5a7230 */ /* 0x000fe20000004100 */
[----:B------:R-:W-:Y:S01]  /*4330*/  F2FP.SATFINITE.E4M3.F32.PACK_AB_MERGE_C R9, R10, R9, RZ ;  /* 0x000000090a09723e */ /* 0x000fe200048070ff */
[----:B------:R-:W-:-:S02]  /*4340*/  HADD2.F32 R81, -RZ, R80.H0_H0 ;  /* 0x20000050ff517230 */ /* 0x000fc40000004100 */
[----:B------:R-:W-:Y:S01]  /*4350*/  FFMA.FTZ R87, R87, R89, -R92 ;  /* 0x0000005957577223 */ /* 0x000fe2000001085c */
[----:B------:R-:W-:Y:S01]  /*4360*/  HADD2.F32 R91, -RZ, R88.H1_H1 ;  /* 0x30000058ff5b7230 */ /* 0x000fe20000004100 */
[----:B------:R-:W-:Y:S01]  /*4370*/  F2FP.F16.E4M3.UNPACK_B R10, R29 ;  /* 0x0000001dff0a723e */ /* 0x000fe200020006ff */
[----:B------:R-:W-:Y:S02]  /*4380*/  HADD2.F32 R30, -RZ, R14.H0_H0 ;  /* 0x2000000eff1e7230 */ /* 0x000fe40000004100 */
[-C--:B------:R-:W-:Y:S01]  /*4390*/  FMUL.FTZ R93, R81, R90.reuse ;  /* 0x0000005a515d7220 */ /* 0x080fe20000410000 */
[----:B------:R-:W-:Y:S01]  /*43a0*/  HADD2.F32 R80, -RZ, R80.H1_H1 ;  /* 0x30000050ff507230 */ /* 0x000fe20000004100 */
[----:B------:R-:W-:Y:S01]  /*43b0*/  F2FP.F16.E4M3.UNPACK_B R11, R7 ;  /* 0x00000007ff0b723e */ /* 0x000fe200020006ff */
[----:B------:R-:W-:Y:S02]  /*43c0*/  HADD2.F32 R14, -RZ, R14.H1_H1 ;  /* 0x3000000eff0e7230 */ /* 0x000fe40000004100 */
[----:B------:R-:W-:Y:S01]  /*43d0*/  FMUL.FTZ R90, R30, R90 ;  /* 0x0000005a1e5a7220 */ /* 0x000fe20000410000 */
[----:B------:R-:W-:-:S02]  /*43e0*/  HADD2.F32 R88, -RZ, R86.H0_H0 ;  /* 0x20000056ff587230 */ /* 0x000fc40000004100 */
[-C--:B------:R-:W-:Y:S01]  /*43f0*/  FMUL.FTZ R95, R80, R91.reuse ;  /* 0x0000005b505f7220 */ /* 0x080fe20000410000 */
[----:B------:R-:W-:Y:S02]  /*4400*/  HADD2.F32 R89, -RZ, R86.H1_H1 ;  /* 0x30000056ff597230 */ /* 0x000fe40000004100 */
[----:B------:R-:W-:Y:S01]  /*4410*/  FMUL.FTZ R91, R14, R91 ;  /* 0x0000005b0e5b7220 */ /* 0x000fe20000410000 */
[----:B------:R-:W-:Y:S01]  /*4420*/  F2FP.SATFINITE.E4M3.F32.PACK_AB_MERGE_C R28, R83, R28, R9 ;  /* 0x0000001c531c723e */ /* 0x000fe20004807009 */
[-C--:B------:R-:W-:Y:S01]  /*4430*/  FFMA.FTZ R93, R30, R88.reuse, -R93 ;  /* 0x000000581e5d7223 */ /* 0x080fe2000001085d */
[----:B------:R-:W-:Y:S01]  /*4440*/  F2FP.F16.E4M3.UNPACK_B R9, R13 ;  /* 0x0000000dff09723e */ /* 0x000fe200020006ff */
[----:B------:R-:W-:Y:S01]  /*4450*/  FFMA.FTZ R30, R81, R88, R90 ;  /* 0x00000058511e7223 */ /* 0x000fe2000001005a */
[-C--:B------:R-:W-:Y:S01]  /*4460*/  FFMA.FTZ R14, R14, R89.reuse, -R95 ;  /* 0x000000590e0e7223 */ /* 0x080fe2000001085f */
        /* <DEDUP_REMOVED lines=17> */
[----:B------:R-:W-:-:S02]  /*4580*/  HADD2.F32 R81, -RZ, R81.H1_H1 ;  /* 0x30000051ff517230 */ /* 0x000fc40000004100 */
[CC--:B------:R-:W-:Y:S01]  /*4590*/  FMUL.FTZ R80, R10.reuse, R82.reuse ;  /* 0x000000520a507220 */ /* 0x0c0fe20000410000 */
[C---:B------:R-:W-:Y:S01]  /*45a0*/  FMUL.FTZ R83, R11.reuse, R82 ;  /* 0x000000520b537220 */ /* 0x040fe20000410000 */
[----:B------:R-:W-:Y:S02]  /*45b0*/  F2FP.F16.E4M3.UNPACK_B R82, R7.H1 ;  /* 0x00000007ff52723e */ /* 0x000fe400030006ff */
[----:B------:R-:W-:Y:S01]  /*45c0*/  F2FP.F16.E4M3.UNPACK_B R13, R13.H1 ;  /* 0x0000000dff0d723e */ /* 0x000fe200030006ff */
[-C--:B------:R-:W-:Y:S01]  /*45d0*/  FFMA.FTZ R11, R11, R81.reuse, -R80 ;  /* 0x000000510b0b7223 */ /* 0x080fe20000010850 */
[----:B------:R-:W-:Y:S01]  /*45e0*/  FFMA.FTZ R10, R10, R81, R83 ;  /* 0x000000510a0a7223 */ /* 0x000fe20000010053 */
[----:B------:R-:W-:Y:S01]  /*45f0*/  F2FP.F16.E4M3.UNPACK_B R6, R6.H1 ;  /* 0x00000006ff06723e */ /* 0x000fe200030006ff */
[----:B------:R-:W-:Y:S01]  /*4600*/  HADD2.F32 R80, -RZ, R29.H0_H0 ;  /* 0x2000001dff507230 */ /* 0x000fe20000004100 */
[----:B------:R-:W-:Y:S01]  /*4610*/  F2FP.SATFINITE.E4M3.F32.PACK_AB_MERGE_C R84, R97, R84, RZ ;  /* 0x000000546154723e */ /* 0x000fe200048070ff */
[----:B------:R-:W-:Y:S01]  /*4620*/  HADD2.F32 R83, -RZ, R82.H0_H0 ;  /* 0x20000052ff537230 */ /* 0x000fe20000004100 */
[----:B------:R-:W-:Y:S01]  /*4630*/  F2FP.F16.E4M3.UNPACK_B R89, R5 ;  /* 0x00000005ff59723e */ /* 0x000fe200020006ff */
[----:B------:R-:W-:Y:S01]  /*4640*/  HADD2.F32 R7, -RZ, R13.H0_H0 ;  /* 0x2000000dff077230 */ /* 0x000fe20000004100 */
[----:B------:R-:W-:Y:S01]  /*4650*/  F2FP.SATFINITE.E4M3.F32.PACK_AB_MERGE_C R30, R91, R30, R84 ;  /* 0x0000001e5b1e723e */ /* 0x000fe20004807054 */
[----:B------:R-:W-:-:S02]  /*4660*/  HADD2.F32 R81, -RZ, R29.H1_H1 ;  /* 0x3000001dff517230 */ /* 0x000fc40000004100 */
[CC--:B------:R-:W-:Y:S01]  /*4670*/  FMUL.FTZ R86, R80.reuse, R83.reuse ;  /* 0x0000005350567220 */ /* 0x0c0fe20000410000 */
[----:B------:R-:W-:Y:S02]  /*4680*/  HADD2.F32 R29, -RZ, R6.H0_H0 ;  /* 0x20000006ff1d7230 */ /* 0x000fe40000004100 */
[C---:B------:R-:W-:Y:S01]  /*4690*/  FMUL.FTZ R83, R7.reuse, R83 ;  /* 0x0000005307537220 */ /* 0x040fe20000410000 */
[----:B------:R-:W-:Y:S01]  /*46a0*/  HADD2.F32 R13, -RZ, R13.H1_H1 ;  /* 0x3000000dff0d7230 */ /* 0x000fe20000004100 */
[----:B------:R-:W-:Y:S01]  /*46b0*/  F2FP.F16.E4M3.UNPACK_B R87, R4.H1 ;  /* 0x00000004ff57723e */ /* 0x000fe200030006ff */
[----:B------:R-:W-:Y:S01]  /*46c0*/  HADD2.F32 R82, -RZ, R82.H1_H1 ;  /* 0x30000052ff527230 */ /* 0x000fe20000004100 */
[----:B------:R-:W-:Y:S01]  /*46d0*/  F2FP.F16.E4M3.UNPACK_B R90, R5.H1 ;  /* 0x00000005ff5a723e */ /* 0x000fe200030006ff */
[----:B------:R-:W-:Y:S02]  /*46e0*/  HADD2.F32 R84, -RZ, R6.H1_H1 ;  /* 0x30000006ff547230 */ /* 0x000fe40000004100 */
[-C--:B------:R-:W-:Y:S01]  /*46f0*/  FFMA.FTZ R6, R7, R29.reuse, -R86 ;  /* 0x0000001d07067223 */ /* 0x080fe20000010856 */
[----:B------:R-:W-:Y:S01]  /*4700*/  FFMA.FTZ R7, R80, R29, R83 ;  /* 0x0000001d50077223 */ /* 0x000fe20000010053 */
[-C--:B------:R-:W-:Y:S01]  /*4710*/  FMUL.FTZ R88, R81, R82.reuse ;  /* 0x0000005251587220 */ /* 0x080fe20000410000 */
[C---:B------:R-:W-:Y:S01]  /*4720*/  FMUL.FTZ R80, R13.reuse, R82 ;  /* 0x000000520d507220 */ /* 0x040fe20000410000 */
[----:B------:R-:W-:Y:S01]  /*4730*/  F2FP.F16.E4M3.UNPACK_B R82, R31 ;  /* 0x0000001fff52723e */ /* 0x000fe200020006ff */
[----:B------:R-:W-:Y:S01]  /*4740*/  HADD2.F32 R92, -RZ, R90.H0_H0 ;  /* 0x2000005aff5c7230 */ /* 0x000fe20000004100 */
[----:B------:R-:W-:Y:S01]  /*4750*/  F2FP.F16.E4M3.UNPACK_B R29, R15 ;  /* 0x0000000fff1d723e */ /* 0x000fe200020006ff */
[-C--:B------:R-:W-:Y:S01]  /*4760*/  FFMA.FTZ R13, R13, R84.reuse, -R88 ;  /* 0x000000540d0d7223 */ /* 0x080fe20000010858 */
        /* <DEDUP_REMOVED lines=9> */
[-C--:B------:R-:W-:Y:S01]  /*4800*/  FMUL.FTZ R94, R84, R4.reuse ;  /* 0x00000004545e7220 */ /* 0x080fe20000410000 */
[----:B------:R-:W-:Y:S02]  /*4810*/  HADD2.F32 R85, -RZ, R83.H0_H0 ;  /* 0x20000053ff557230 */ /* 0x000fe40000004100 */
[C---:B------:R-:W-:Y:S01]  /*4820*/  FMUL.FTZ R91, R31.reuse, R4 ;  /* 0x000000041f5b7220 */ /* 0x040fe20000410000 */
[----:B------:R-:W-:Y:S02]  /*4830*/  HADD2.F32 R81, -RZ, R15.H0_H0 ;  /* 0x2000000fff517230 */ /* 0x000fe40000004100 */
[----:B------:R-:W-:Y:S01]  /*4840*/  FFMA.FTZ R4, R31, R5, -R94 ;  /* 0x000000051f047223 */ /* 0x000fe2000001085e */
[----:B------:R-:W-:Y:S02]  /*4850*/  HADD2.F32 R83, -RZ, R83.H1_H1 ;  /* 0x30000053ff537230 */ /* 0x000fe40000004100 */
[----:B------:R-:W-:Y:S01]  /*4860*/  FMUL.FTZ R96, R85, R92 ;  /* 0x0000005c55607220 */ /* 0x000fe20000410000 */
[----:B------:R-:W-:-:S02]  /*4870*/  HADD2.F32 R90, -RZ, R90.H1_H1 ;  /* 0x3000005aff5a7230 */ /* 0x000fc40000004100 */
[----:B------:R-:W-:Y:S01]  /*4880*/  FFMA.FTZ R5, R84, R5, R91 ;  /* 0x0000000554057223 */ /* 0x000fe2000001005b */
[----:B------:R-:W-:Y:S02]  /*4890*/  HADD2.F32 R15, -RZ, R15.H1_H1 ;  /* 0x3000000fff0f7230 */ /* 0x000fe40000004100 */
        /* <DEDUP_REMOVED lines=12> */
[-C--:B------:R-:W-:Y:S01]  /*4960*/  FFMA.FTZ R15, R15, R84.reuse, -R94 ;  /* 0x000000540f0f7223 */ /* 0x080fe2000001085e */
[----:B------:R-:W-:Y:S01]  /*4970*/  FFMA.FTZ R83, R83, R84, R90 ;  /* 0x0000005453537223 */ /* 0x000fe2000001005a */
[C---:B------:R-:W-:Y:S01]  /*4980*/  FMUL.FTZ R89, R29.reuse, R89 ;  /* 0x000000591d597220 */ /* 0x040fe20000410000 */
[----:B------:R-:W-:Y:S01]  /*4990*/  F2FP.SATFINITE.E4M3.F32.PACK_AB_MERGE_C R7, R80, R7, RZ ;  /* 0x000000075007723e */ /* 0x000fe200048070ff */
[----:B------:R-:W-:Y:S01]  /*49a0*/  FFMA.FTZ R29, R29, R86, -R88 ;  /* 0x000000561d1d7223 */ /* 0x000fe20000010858 */
[----:B------:R-:W-:Y:S01]  /*49b0*/  F2FP.SATFINITE.E4M3.F32.PACK_AB_MERGE_C R15, R15, R96, RZ ;  /* 0x000000600f0f723e */ /* 0x000fe200048070ff */
[----:B------:R-:W-:Y:S01]  /*49c0*/  FFMA.FTZ R82, R82, R86, R89 ;  /* 0x0000005652527223 */ /* 0x000fe20000010059 */
[----:B------:R-:W-:-:S02]  /*49d0*/  F2FP.SATFINITE.E4M3.F32.PACK_AB_MERGE_C R83, R83, R92, RZ ;  /* 0x0000005c5353723e */ /* 0x000fc400048070ff */
[----:B------:R-:W-:Y:S02]  /*49e0*/  F2FP.SATFINITE.E4M3.F32.PACK_AB_MERGE_C R15, R29, R4, R15 ;  /* 0x000000041d0f723e */ /* 0x000fe4000480700f */
[----:B------:R-:W-:Y:S02]  /*49f0*/  F2FP.SATFINITE.E4M3.F32.PACK_AB_MERGE_C R13, R11, R8, R6 ;  /* 0x000000080b0d723e */ /* 0x000fe40004807006 */
[----:B------:R-:W-:Y:S02]  /*4a00*/  F2FP.SATFINITE.E4M3.F32.PACK_AB_MERGE_C R29, R10, R9, R7 ;  /* 0x000000090a1d723e */ /* 0x000fe40004807007 */
[----:B------:R-:W-:-:S07]  /*4a10*/  F2FP.SATFINITE.E4M3.F32.PACK_AB_MERGE_C R31, R82, R5, R83 ;  /* 0x00000005521f723e */ /* 0x000fce0004807053 */
.L_x_11495:
[----:B------:R-:W-:Y:S05]  /*4a20*/  BSYNC B1 ;  /* 0x0000000000017941 */ /* 0x000fea0003800000 */
.L_x_11494:
[----:B-1----:R3:W-:Y:S01]  /*4a30*/  STG.E.128 desc[UR40][R68.64], R12 ;  /* 0x0000000c44007986 */ /* 0x0027e2000c101d28 */
        /* <DEDUP_REMOVED lines=9> */
.L_x_11477:
[----:B------:R-:W2:Y:S02]  /*4ad0*/  LDL R4, [R1+0x8] ;  /* 0x0000080001047983 */ /* 0x000ea40000100800 */
[----:B--2---:R-:W-:-:S13]  /*4ae0*/  ISETP.NE.AND P0, PT, R4, 0x3, PT ;  /* 0x000000030400780c */ /* 0x004fda0003f05270 */
[----:B------:R-:W-:Y:S05]  /*4af0*/  @!P0 BRA `(.L_x_11496) ;  /* 0x0000000000048947 */ /* 0x000fea0003800000 */
[----:B------:R-:W-:Y:S01]  /*4b00*/  BPT.TRAP 0x1 ;  /* 0x000000040000795c */ /* 0x000fe20000300000 */
.L_x_11496:
[----:B------:R-:W2:Y:S01]  /*4b10*/  LDL R5, [R1] ;  /* 0x0000000001057983 */ /* 0x000ea20000100800 */
[----:B------:R-:W-:Y:S01]  /*4b20*/  IMAD R75, R17, 0x8, R16 ;  /* 0x00000008114b7824 */ /* 0x000fe200078e0210 */
[----:B------:R-:W-:Y:S01]  /*4b30*/  BSSY B1, `(.L_x_11497) ;  /* 0x0000006000017945 */ /* 0x000fe20003800000 */
[----:B------:R-:W-:-:S05]  /*4b40*/  IMAD R4, R2, -0xa0, R32 ;  /* 0xffffff6002047824 */ /* 0x000fca00078e0220 */
[----:B------:R-:W-:Y:S02]  /*4b50*/  VIMNMX R4, R4, 0xa0, PT ;  /* 0x000000a004047848 */ /* 0x000fe40003fe0100 */
[----:B--2---:R-:W-:-:S04]  /*4b60*/  SHF.L.U32 R76, R5, 0x1f, RZ ;  /* 0x0000001f054c7819 */ /* 0x004fc800000006ff */
[----:B------:R-:W0:Y:S02]  /*4b70*/  SYNCS.PHASECHK.TRANS64.TRYWAIT P1, [R75+URZ+0x13290], R76 ;  /* 0x0132904c4b0075a7 */ /* 0x000e24000802017f */
[----:B0-----:R-:W-:Y:S05]  /*4b80*/  @!P1 BRA `(.L_x_11498) ;  /* 0x0000013000f89947 */ /* 0x001fea0003800000 */
.L_x_11698:
[----:B------:R-:W-:Y:S05]  /*4b90*/  BSYNC B1 ;  /* 0x0000000000017941 */ /* 0x000fea0003800000 */
.L_x_11497:
[----:B------:R-:W-:-:S13]  /*4ba0*/  ISETP.GE.AND P1, PT, R23, R4, PT ;  /* 0x000000041700720c */ /* 0x000fda0003f26270 */
[----:B------:R-:W-:Y:S05]  /*4bb0*/  @P1 BRA `(.L_x_11484) ;  /* 0x0000000000101947 */ /* 0x000fea0003800000 */
[----:B------:R-:W1:Y:S04]  /*4bc0*/  @!P3 LDS.128 R4, [R74+0xe000] ;  /* 0x00e000004a04b984 */ /* 0x000e680000000c00 */
[----:B------:R-:W2:Y:S04]  /*4bd0*/  @!P2 LDS.128 R8, [R73+0xe000] ;  /* 0x00e000004908a984 */ /* 0x000ea80000000c00 */
[----:B-1----:R1:W-:Y:S04]  /*4be0*/  @!P3 STG.E.128 desc[UR40][R12.64], R4 ;  /* 0x000000040c00b986 */ /* 0x0023e8000c101d28 */
[----:B--2---:R1:W-:Y:S02]  /*4bf0*/  @!P2 STG.E.128 desc[UR40][R12.64+0x20], R8 ;  /* 0x000020080c00a986 */ /* 0x0043e4000c101d28 */
.L_x_11484:
[----:B------:R-:W-:Y:S05]  /*4c00*/  BSYNC B0 ;  /* 0x0000000000007941 */ /* 0x000fea0003800000 */
.L_x_11476:
        /* <DEDUP_REMOVED lines=17> */
.L_x_11500:
[----:B------:R-:W-:Y:S05]  /*4d20*/  BSYNC B0 ;  /* 0x0000000000007941 */ /* 0x000fea0003800000 */
.L_x_11499:
[----:B------:R-:W2:Y:S01]  /*4d30*/  SYNCS.PHASECHK.TRANS64.TRYWAIT P0, [R75+URZ+0x132b0], R76 ;  /* 0x0132b04c4b0075a7 */ /* 0x000ea2000800017f */
[----:B------:R-:W-:Y:S04]  /*4d40*/  BSSY B0, `(.L_x_11501) ;  /* 0x0000002000007945 */ /* 0x000fe80003800000 */
[----:B--2---:R-:W-:Y:S05]  /*4d50*/  @!P0 BRA `(.L_x_11502) ;  /* 0x0000013000988947 */ /* 0x004fea0003800000 */
.L_x_11699:
[----:B------:R-:W-:Y:S05]  /*4d60*/  BSYNC B0 ;  /* 0x0000000000007941 */ /* 0x000fea0003800000 */
.L_x_11501:
[----:B------:R-:W-:Y:S04]  /*4d70*/  BSSY B0, `(.L_x_11503) ;  /* 0x0000013000007945 */ /* 0x000fe80003800000 */
        /* <DEDUP_REMOVED lines=17> */
[----:B-1----:R1:W-:Y:S02]  /*4e90*/  @!P0 STG.E.128 desc[UR40][R8.64+0x20], R4 ;  /* 0x0000200408008986 */ /* 0x0023e4000c101d28 */
.L_x_11504:
[----:B------:R-:W-:Y:S05]  /*4ea0*/  BSYNC B0 ;  /* 0x0000000000007941 */ /* 0x000fea0003800000 */
.L_x_11503:
[----:B-1----:R-:W5:Y:S01]  /*4eb0*/  LDL.LU R5, [R1] ;  /* 0x0000000001057983 */ /* 0x002f620000300800 */
[----:B------:R-:W-:Y:S01]  /*4ec0*/  VIADD R17, R17, 0x1 ;  /* 0x0000000111117836 */ /* 0x000fe20000000000 */
[----:B------:R-:W-:Y:S01]  /*4ed0*/  LOP3.LUT P1, RZ, R22, 0x2, RZ, 0xc0, !PT ;  /* 0x0000000216ff7812 */ /* 0x000fe2000782c0ff */
[----:B------:R-:W-:Y:S01]  /*4ee0*/  @!PT LDS RZ, [RZ] ;  /* 0x00000000fffff984 */ /* 0x000fe20000000800 */
[----:B------:R-:W-:Y:S01]  /*4ef0*/  @!PT LDS RZ, [RZ] ;  /* 0x00000000fffff984 */ /* 0x000fe20000000800 */
[----:B------:R-:W-:Y:S01]  /*4f00*/  @!PT LDS RZ, [RZ] ;  /* 0x00000000fffff984 */ /* 0x000fe20000000800 */
[----:B------:R-:W-:Y:S01]  /*4f10*/  @!PT LDS RZ, [RZ] ;  /* 0x00000000fffff984 */ /* 0x000fe20000000800 */
[----:B------:R1:W-:Y:S06]  /*4f20*/  MEMBAR.ALL.CTA ;  /* 0x0000000000007992 */ /* 0x0003ec0000008000 */
[----:B-1----:R-:W1:Y:S01]  /*4f30*/  FENCE.VIEW.ASYNC.S ;  /* 0x00000000000073c6 */ /* 0x002e620000000000 */
[----:B0-2---:R-:W-:Y:S01]  /*4f40*/  @!P5 IADD3 R75, R75, 0x132c0, RZ ;  /* 0x000132c04b4bd810 */ /* 0x005fe20007ffe0ff */
[----:B-1----:R0:W-:Y:S01]  /*4f50*/  BAR.SYNC.DEFER_BLOCKING R54, 0x80 ;  /* 0x000200360000751d */ /* 0x0021e20000010000 */
[----:B------:R-:W-:-:S02]  /*4f60*/  ISETP.NE.AND P0, PT, R17, 0x2, PT ;  /* 0x000000021100780c */ /* 0x000fc40003f05270 */
[----:B------:R-:W-:Y:S02]  /*4f70*/  @!P5 PRMT R75, RZ, 0x654, R75 ;  /* 0x00000654ff4bd816 */ /* 0x000fe4000000004b */
[----:B------:R-:W-:Y:S02]  /*4f80*/  SEL R4, RZ, 0x1, P0 ;  /* 0x00000001ff047807 */ /* 0x000fe40000000000 */
[----:B------:R-:W-:Y:S02]  /*4f90*/  SEL R17, R17, RZ, P0 ;  /* 0x000000ff11117207 */ /* 0x000fe40000000000 */
[----:B------:R-:W-:Y:S01]  /*4fa0*/  PLOP3.LUT P0, PT, PT, PT, PT, 0x8, 0x0 ;  /* 0x000000000000781c */ /* 0x000fe20003f0e170 */
[----:B------:R0:W-:Y:S01]  /*4fb0*/  @!P5 SYNCS.ARRIVE.TRANS64.RED.A1T0 RZ, [R75+URZ], RZ ;  /* 0x000000ff4bffd9a7 */ /* 0x0001e2000810043f */
[----:B-----5:R-:W-:-:S05]  /*4fc0*/  LOP3.LUT R5, R5, R4, RZ, 0x3c, !PT ;  /* 0x0000000405057212 */ /* 0x020fca00078e3cff */
[----:B------:R0:W-:Y:S01]  /*4fd0*/  STL [R1], R5 ;  /* 0x0000000501007387 */ /* 0x0001e20000100800 */
[----:B------:R-:W-:Y:S05]  /*4fe0*/  @P1 BRA `(.L_x_11505) ;  /* 0xffffffd400281947 */ /* 0x000fea000383ffff */
.L_x_11471:
[----:B------:R-:W-:Y:S01]  /*4ff0*/  BSSY B0, `(.L_x_11506) ;  /* 0x0000005000007945 */ /* 0x000fe20003800000 */
[----:B------:R-:W-:-:S03]  /*5000*/  IMAD.MOV.U32 R3, RZ, RZ, RZ ;  /* 0x000000ffff037224 */ /* 0x000fc600078e00ff */
[----:B------:R-:W-:Y:S05]  /*5010*/  @P0 BRA `(.L_x_11507) ;  /* 0x0000000000080947 */ /* 0x000fea0003800000 */
[----:B------:R-:W1:Y:S02]  /*5020*/  FENCE.VIEW.ASYNC.G ;  /* 0x00000000000073c6 */ /* 0x000e640000000100 */
[----:B-1----:R-:W-:Y:S06]  /*5030*/  BAR.ARV 0xc, 0x200 ;  /* 0x0308000000007b1d */ /* 0x002fec0000002000 */
.L_x_11507:
[----:B------:R-:W-:Y:S05]  /*5040*/  BSYNC B0 ;  /* 0x0000000000007941 */ /* 0x000fea0003800000 */
.L_x_11506:
[----:B------:R-:W-:Y:S01]  /*5050*/  LOP3.LUT P0, RZ, R22, 0x8, RZ, 0xc0, !PT ;  /* 0x0000000816ff7812 */ /* 0x000fe2000780c0ff */
[----:B------:R-:W-:-:S12]  /*5060*/  BSSY B0, `(.L_x_11508) ;  /* 0x0000020000007945 */ /* 0x000fd80003800000 */
        /* <DEDUP_REMOVED lines=30> */
[----:B------:R-:W-:-:S07]  /*5250*/  @!P1 LOP3.LUT R3, RZ, R9, RZ, 0x33, !PT ;  /* 0x00000009ff039212 */ /* 0x000fce00078e33ff */
.L_x_11509:
[----:B------:R-:W-:Y:S05]  /*5260*/  BSYNC B0 ;  /* 0x0000000000007941 */ /* 0x000fea0003800000 */
.L_x_11508:
[----:B------:R-:W2:Y:S01]  /*5270*/  LDL R0, [R1+0x58] ;  /* 0x0000580001007983 */ /* 0x000ea20000100800 */
[----:B------:R-:W-:Y:S02]  /*5280*/  PLOP3.LUT P0, PT, PT, PT, PT, 0x80, 0x0 ;  /* 0x000000000000781c */ /* 0x000fe40003f0f070 */
[----:B---3--:R-:W-:Y:S01]  /*5290*/  CS2R R12, SRZ ;  /* 0x00000000000c7805 */ /* 0x008fe2000001ff00 */
[----:B------:R-:W-:Y:S01]  /*52a0*/  IMAD.MOV.U32 R60, RZ, RZ, RZ ;  /* 0x000000ffff3c7224 */ /* 0x000fe200078e00ff */
[----:B0-----:R-:W-:Y:S01]  /*52b0*/  CS2R R4, SRZ ;  /* 0x0000000000047805 */ /* 0x001fe2000001ff00 */
[----:B------:R-:W-:Y:S01]  /*52c0*/  IMAD.MOV.U32 R11, RZ, RZ, RZ ;  /* 0x000000ffff0b7224 */ /* 0x000fe200078e00ff */
[----:B------:R-:W-:Y:S02]  /*52d0*/  CS2R R6, SRZ ;  /* 0x0000000000067805 */ /* 0x000fe4000001ff00 */
[----:B----4-:R-:W-:Y:S02]  /*52e0*/  CS2R R30, SRZ ;  /* 0x00000000001e7805 */ /* 0x010fe4000001ff00 */
        /* <DEDUP_REMOVED lines=30> */
[----:B------:R-:W-:-:S05]  /*54d0*/  IMAD R3, R3, -0x3, R0 ;  /* 0xfffffffd03037824 */ /* 0x000fca00078e0200 */
[----:B------:R-:W-:-:S04]  /*54e0*/  LEA R3, R3, R30, 0xc ;  /* 0x0000001e03037211 */ /* 0x000fc800078e60ff */
        /* <DEDUP_REMOVED lines=19> */
.L_x_11512:
[----:B------:R-:W-:Y:S05]  /*5620*/  BSYNC B6 ;  /* 0x0000000000067941 */ /* 0x000fea0003800000 */
.L_x_11511:
        /* <DEDUP_REMOVED lines=18> */
[----:B------:R-:W-:Y:S01]  /*5750*/  @P1 IMAD.WIDE.U32 R4, R21, R8, RZ ;  /* 0x0000000815041225 */ /* 0x000fe200078e00ff */
[----:B------:R-:W-:-:S03]  /*5760*/  @P0 IADD3 R3, R3, R7, RZ ;  /* 0x0000000703030210 */ /* 0x000fc60007ffe0ff */
        /* <DEDUP_REMOVED lines=29> */
.L_x_11516:
[----:B-1----:R1:W2:Y:S02]  /*5940*/  SYNCS.PHASECHK.TRANS64.TRYWAIT P0, [R16+URZ+0x13200], R3 ;  /* 0x01320003100075a7 */ /* 0x0022a4000800017f */
[----:B--2---:R-:W-:Y:S05]  /*5950*/  @!P0 NANOSLEEP.SYNCS 0x989680 ;  /* 0x009896800000895d */ /* 0x004fea0003900000 */
[----:B------:R-:W2:Y:S02]  /*5960*/  @!P0 SYNCS.PHASECHK.TRANS64 P0, [R16+URZ+0x13200], R3 ;  /* 0x01320003100085a7 */ /* 0x000ea4000800007f */
[----:B--2---:R-:W-:Y:S05]  /*5970*/  @!P0 BRA `(.L_x_11516) ;  /* 0xfffffffc00f08947 */ /* 0x004fea000383ffff */
.L_x_11515:
[----:B------:R-:W-:Y:S05]  /*5980*/  BSYNC B0 ;  /* 0x0000000000007941 */ /* 0x000fea0003800000 */
.L_x_11514:
[----:B------:R-:W-:Y:S05]  /*5990*/  BRA `(.L_x_11517) ;  /* 0x0000002800207947 */ /* 0x000fea0003800000 */
.L_x_11513:
        /* <DEDUP_REMOVED lines=32> */
.L_x_11519:
[----:B------:R-:W-:Y:S05]  /*5ba0*/  BSYNC B6 ;  /* 0x0000000000067941 */ /* 0x000fea0003800000 */
.L_x_11518:
        /* <DEDUP_REMOVED lines=11> */
.L_x_11705:
[----:B------:R-:W5:Y:S01]  /*5c60*/  LDL R6, [R1+0x48] ;  /* 0x0000480001067983 */ /* 0x000f620000100800 */
[----:B------:R-:W-:Y:S01]  /*5c70*/  ULDC UR4, c[0x0][0x448] ;  /* 0x0001120000047ab9 */ /* 0x000fe20000000800 */
[----:B------:R-:W-:Y:S01]  /*5c80*/  BSSY B1, `(.L_x_11523) ;  /* 0x0000022000017945 */ /* 0x000fe20003800000 */
[----:B------:R-:W-:Y:S01]  /*5c90*/  IMAD R24, R24, UR4, RZ ;  /* 0x0000000418187c24 */ /* 0x000fe2000f8e02ff */
[----:B------:R-:W-:Y:S02]  /*5ca0*/  CS2R R12, SRZ ;  /* 0x00000000000c7805 */ /* 0x000fe4000001ff00 */
[----:B------:R-:W-:Y:S02]  /*5cb0*/  CS2R R8, SRZ ;  /* 0x0000000000087805 */ /* 0x000fe4000001ff00 */
[----:B------:R-:W-:Y:S02]  /*5cc0*/  CS2R R20, SRZ ;  /* 0x0000000000147805 */ /* 0x000fe4000001ff00 */
[----:B------:R-:W-:-:S02]  /*5cd0*/  CS2R R10, SRZ ;  /* 0x00000000000a7805 */ /* 0x000fc4000001ff00 */
[----:B------:R-:W-:Y:S02]  /*5ce0*/  ISETP.GE.AND P0, PT, R4, R24, PT ;  /* 0x000000180400720c */ /* 0x000fe40003f06270 */
[----:B-----5:R-:W-:-:S04]  /*5cf0*/  LEA.HI R5, R6, R6, RZ, 0x1 ;  /* 0x0000000606057211 */ /* 0x020fc800078f08ff */
[----:B------:R-:W-:-:S05]  /*5d00*/  LOP3.LUT R5, R5, 0xfffffffe, RZ, 0xc0, !PT ;  /* 0xfffffffe05057812 */ /* 0x000fca00078ec0ff */
[----:B------:R-:W-:-:S05]  /*5d10*/  IMAD.IADD R5, R6, 0x1, -R5 ;  /* 0x0000000106057824 */ /* 0x000fca00078e0a05 */
[----:B------:R-:W-:Y:S01]  /*5d20*/  SHF.L.U32 R27, R5, 0x1f, RZ ;  /* 0x0000001f051b7819 */ /* 0x000fe200000006ff */
[----:B------:R-:W-:Y:S06]  /*5d30*/  @P0 BRA `(.L_x_11524) ;  /* 0x0000000000580947 */ /* 0x000fec0003800000 */
[----:B------:R-:W4:Y:S01]  /*5d40*/  LDL R15, [R1+0x10] ;  /* 0x00001000010f7983 */ /* 0x000f220000100800 */
[----:B------:R-:W-:Y:S01]  /*5d50*/  ULDC UR4, c[0x0][0x3f4] ;  /* 0x0000fd0000047ab9 */ /* 0x000fe20000000800 */
[----:B------:R-:W-:Y:S02]  /*5d60*/  CS2R R10, SRZ ;  /* 0x00000000000a7805 */ /* 0x000fe4000001ff00 */
[----:B------:R-:W-:Y:S02]  /*5d70*/  ISETP.GE.AND P4, PT, R156, UR4, PT ;  /* 0x000000049c007c0c */ /* 0x000fe4000bf86270 */
[----:B------:R-:W-:Y:S02]  /*5d80*/  CS2R R20, SRZ ;  /* 0x0000000000147805 */ /* 0x000fe4000001ff00 */
[----:B------:R-:W-:-:S09]  /*5d90*/  CS2R R12, SRZ ;  /* 0x00000000000c7805 */ /* 0x000fd2000001ff00 */
[C---:B-1----:R-:W-:Y:S02]  /*5da0*/  @!P4 IADD3 R4, P0, R156.reuse, R29, RZ ;  /* 0x0000001d9c04c210 */ /* 0x042fe40007f1e0ff */
[----:B------:R-:W-:Y:S02]  /*5db0*/  @!P4 SHF.R.S32.HI R8, RZ, 0x1f, R156 ;  /* 0x0000001fff08c819 */ /* 0x000fe4000001149c */
[----:B0-2---:R-:W-:-:S03]  /*5dc0*/  @!P4 IADD3 R28, P1, R156, R14, RZ ;  /* 0x0000000e9c1cc210 */ /* 0x005fc60007f3e0ff */
[----:B---3--:R-:W-:-:S05]  /*5dd0*/  @!P4 IMAD.X R5, R0, 0x1, R8, P0 ;  /* 0x000000010005c824 */ /* 0x008fca00000e0608 */
[----:B------:R0:W5:Y:S01]  /*5de0*/  @!P4 LD.E.64 R20, desc[UR40][R4.64] ;  /* 0x000000280414c980 */ /* 0x000162000c101b00 */
[----:B----4-:R-:W-:Y:S02]  /*5df0*/  ISETP.GE.AND P5, PT, R15, UR4, PT ;  /* 0x000000040f007c0c */ /* 0x010fe4000bfa6270 */
[----:B------:R-:W-:-:S11]  /*5e00*/  SHF.R.S32.HI R9, RZ, 0x1f, R15 ;  /* 0x0000001fff097819 */ /* 0x000fd6000001140f */
[----:B------:R-:W-:Y:S01]  /*5e10*/  @!P5 IADD3 R6, P2, R15, R29, RZ ;  /* 0x0000001d0f06d210 */ /* 0x000fe20007f5e0ff */
[----:B------:R-:W-:Y:S01]  /*5e20*/  @!P4 IMAD.X R29, R3, 0x1, R8, P1 ;  /* 0x00000001031dc824 */ /* 0x000fe200008e0608 */
[----:B------:R-:W-:-:S03]  /*5e30*/  @!P5 IADD3 R14, P3, R15, R14, RZ ;  /* 0x0000000e0f0ed210 */ /* 0x000fc60007f7e0ff */
[----:B------:R-:W-:Y:S01]  /*5e40*/  @!P5 IMAD.X R7, R0, 0x1, R9, P2 ;  /* 0x000000010007d824 */ /* 0x000fe200010e0609 */
[----:B------:R-:W-:Y:S02]  /*5e50*/  @!P5 IADD3.X R15, R3, R9, RZ, P3, !PT ;  /* 0x00000009030fd210 */ /* 0x000fe40001ffe4ff */
[----:B------:R-:W-:Y:S01]  /*5e60*/  CS2R R8, SRZ ;  /* 0x0000000000087805 */ /* 0x000fe2000001ff00 */
[----:B------:R0:W5:Y:S04]  /*5e70*/  @!P4 LD.E.64 R12, desc[UR40][R28.64] ;  /* 0x000000281c0cc980 */ /* 0x000168000c101b00 */
[----:B------:R0:W5:Y:S04]  /*5e80*/  @!P5 LD.E.64 R10, desc[UR40][R6.64] ;  /* 0x00000028060ad980 */ /* 0x000168000c101b00 */
[----:B------:R0:W5:Y:S02]  /*5e90*/  @!P5 LD.E.64 R8, desc[UR40][R14.64] ;  /* 0x000000280e08d980 */ /* 0x000164000c101b00 */
.L_x_11524:
[----:B------:R-:W-:Y:S05]  /*5ea0*/  BSYNC B1 ;  /* 0x0000000000017941 */ /* 0x000fea0003800000 */
.L_x_11523:
[----:B------:R-:W1:Y:S01]  /*5eb0*/  SYNCS.PHASECHK.TRANS64.TRYWAIT P0, [R16+URZ+0x13200], R27 ;  /* 0x0132001b100075a7 */ /* 0x000e62000800017f */
[----:B---3--:R-:W-:Y:S01]  /*5ec0*/  IMAD R0, R25, -0xc0, R24 ;  /* 0xffffff4019007824 */ /* 0x008fe200078e0218 */
[----:B------:R-:W-:Y:S04]  /*5ed0*/  BSSY B1, `(.L_x_11525) ;  /* 0x0000004000017945 */ /* 0x000fe80003800000 */
[----:B------:R-:W-:-:S04]  /*5ee0*/  VIMNMX R0, R0, 0xc0, PT ;  /* 0x000000c000007848 */ /* 0x000fc80003fe0100 */
[----:B------:R-:W-:Y:S01]  /*5ef0*/  ISETP.GE.AND P1, PT, R23, R0, PT ;  /* 0x000000001700720c */ /* 0x000fe20003f26270 */
[----:B-1----:R-:W-:-:S12]  /*5f00*/  @!P0 BRA `(.L_x_11526) ;  /* 0x0000012000b08947 */ /* 0x002fd80003800000 */
.L_x_11706:
[----:B------:R-:W-:Y:S05]  /*5f10*/  BSYNC B1 ;  /* 0x0000000000017941 */ /* 0x000fea0003800000 */
.L_x_11525:
[----:B------:R-:W-:Y:S05]  /*5f20*/  @P1 BRA `(.L_x_11527) ;  /* 0x0000002000981947 */ /* 0x000fea0003800000 */
[----:B------:R-:W3:Y:S01]  /*5f30*/  LDL R0, [R1+0x10] ;  /* 0x0000100001007983 */ /* 0x000ee20000100800 */
[----:B----4-:R-:W4:Y:S03]  /*5f40*/  LDC R3, c[0x0][0x3f4] ;  /* 0x0000fd00ff037b82 */ /* 0x010f260000000800 */
[----:B------:R0:W5:Y:S01]  /*5f50*/  LDL R37, [R1+0x14] ;  /* 0x0000140001257983 */ /* 0x0001620000100800 */
[----:B------:R-:W-:Y:S01]  /*5f60*/  BSSY B1, `(.L_x_11528) ;  /* 0x000007b000017945 */ /* 0x000fe20003800000 */
[-C--:B----4-:R-:W-:Y:S02]  /*5f70*/  ISETP.GE.AND P0, PT, R156, R3.reuse, PT ;  /* 0x000000039c00720c */ /* 0x090fe40003f06270 */
[----:B---3--:R-:W-:-:S11]  /*5f80*/  ISETP.GE.AND P1, PT, R0, R3, PT ;  /* 0x000000030000720c */ /* 0x008fd60003f26270 */
[----:B0-----:R-:W-:Y:S05]  /*5f90*/  @P0 BRA `(.L_x_11529) ;  /* 0x0000000400dc0947 */ /* 0x001fea0003800000 */
[----:B-----5:R-:W-:Y:S01]  /*5fa0*/  IMAD.IADD R0, R16, 0x1, R37 ;  /* 0x0000000110007824 */ /* 0x020fe200078e0225 */
[----:B--2---:R-:W-:Y:S02]  /*5fb0*/  SHF.R.U32.HI R14, RZ, 0x8, R20 ;  /* 0x00000008ff0e7819 */ /* 0x004fe40000011614 */
[----:B------:R-:W-:Y:S02]  /*5fc0*/  LOP3.LUT R3, R20, 0xff, RZ, 0xc0, !PT ;  /* 0x000000ff14037812 */ /* 0x000fe400078ec0ff */
[----:B------:R-:W0:Y:S01]  /*5fd0*/  LDS.128 R4, [R0+0xb000] ;  /* 0x00b0000000047984 */ /* 0x000e220000000c00 */
[----:B------:R-:W-:Y:S02]  /*5fe0*/  LOP3.LUT R14, R14, 0xff, RZ, 0xc0, !PT ;  /* 0x000000ff0e0e7812 */ /* 0x000fe400078ec0ff */
[----:B------:R-:W-:Y:S02]  /*5ff0*/  SHF.R.U32.HI R24, RZ, 0x8, R21 ;  /* 0x00000008ff187819 */ /* 0x000fe40000011615 */
[----:B-1----:R-:W-:-:S02]  /*6000*/  SHF.R.U32.HI R27, RZ, 0x8, R13 ;  /* 0x00000008ff1b7819 */ /* 0x002fc4000001160d */
[----:B------:R-:W-:Y:S02]  /*6010*/  PRMT R3, R14, 0x7604, R3 ;  /* 0x000076040e037816 */ /* 0x000fe40000000003 */
[----:B------:R-:W-:Y:S02]  /*6020*/  LOP3.LUT R15, R21, 0xff, RZ, 0xc0, !PT ;  /* 0x000000ff150f7812 */ /* 0x000fe400078ec0ff */
[----:B------:R-:W-:Y:S02]  /*6030*/  LOP3.LUT R24, R24, 0xff, RZ, 0xc0, !PT ;  /* 0x000000ff18187812 */ /* 0x000fe400078ec0ff */
[----:B------:R-:W-:Y:S02]  /*6040*/  SHF.R.U32.HI R28, RZ, 0x10, R21 ;  /* 0x00000010ff1c7819 */ /* 0x000fe40000011615 */
[----:B------:R-:W-:Y:S02]  /*6050*/  SHF.R.U32.HI R14, RZ, 0x8, R12 ;  /* 0x00000008ff0e7819 */ /* 0x000fe4000001160c */
[----:B------:R-:W-:-:S02]  /*6060*/  SHF.R.U32.HI R29, RZ, 0x10, R13 ;  /* 0x00000010ff1d7819 */ /* 0x000fc4000001160d */
[----:B------:R-:W-:Y:S02]  /*6070*/  LOP3.LUT R26, R13, 0xff, RZ, 0xc0, !PT ;  /* 0x000000ff0d1a7812 */ /* 0x000fe400078ec0ff */
[----:B------:R-:W-:Y:S01]  /*6080*/  LOP3.LUT R27, R27, 0xff, RZ, 0xc0, !PT ;  /* 0x000000ff1b1b7812 */ /* 0x000fe200078ec0ff */
[----:B------:R-:W-:Y:S01]  /*6090*/  IMAD.U32 R29, R29, 0x10000, RZ ;  /* 0x000100001d1d7824 */ /* 0x000fe200078e00ff */
[----:B------:R-:W-:Y:S02]  /*60a0*/  PRMT R15, R24, 0x7604, R15 ;  /* 0x00007604180f7816 */ /* 0x000fe4000000000f */
[----:B------:R-:W-:Y:S01]  /*60b0*/  LOP3.LUT R25, R14, 0xff, RZ, 0xc0, !PT ;  /* 0x000000ff0e197812 */ /* 0x000fe200078ec0ff */
[----:B------:R-:W-:Y:S01]  /*60c0*/  IMAD.U32 R14, R28, 0x10000, RZ ;  /* 0x000100001c0e7824 */ /* 0x000fe200078e00ff */
[----:B------:R-:W-:Y:S02]  /*60d0*/  LOP3.LUT R24, R12, 0xff, RZ, 0xc0, !PT ;  /* 0x000000ff0c187812 */ /* 0x000fe400078ec0ff */
[----:B------:R-:W-:-:S02]  /*60e0*/  PRMT R26, R27, 0x7604, R26 ;  /* 0x000076041b1a7816 */ /* 0x000fc4000000001a */
[----:B------:R-:W-:Y:S02]  /*60f0*/  PRMT R27, R25, 0x7604, R24 ;  /* 0x00007604191b7816 */ /* 0x000fe40000000018 */
[----:B------:R-:W-:Y:S02]  /*6100*/  LOP3.LUT R25, R15, 0xff0000, R14, 0xf8, !PT ;  /* 0x00ff00000f197812 */ /* 0x000fe400078ef80e */
[----:B------:R-:W-:Y:S02]  /*6110*/  LOP3.LUT R29, R26, 0xff0000, R29, 0xf8, !PT ;  /* 0x00ff00001a1d7812 */ /* 0x000fe400078ef81d */
        /* <DEDUP_REMOVED lines=74> */
[--C-:B------:R-:W-:Y:S02]  /*65c0*/  HADD2.F32 R3, -RZ, R7.reuse.H1_H1 ;  /* 0x30000007ff037230 */ /* 0x100fe40000004100 */
[C---:B------:R-:W-:Y:S01]  /*65d0*/  FMUL.FTZ R25, R4.reuse, R13 ;  /* 0x0000000d04197220 */ /* 0x040fe20000410000 */
        /* <DEDUP_REMOVED lines=19> */
.L_x_11529:
[----:B------:R-:W-:Y:S05]  /*6710*/  BSYNC B1 ;  /* 0x0000000000017941 */ /* 0x000fea0003800000 */
.L_x_11528:
[----:B------:R-:W-:Y:S05]  /*6720*/  @P1 BRA `(.L_x_11527) ;  /* 0x0000001800981947 */ /* 0x000fea0003800000 */
[----:B0-----:R-:W3:Y:S01]  /*6730*/  LDL R0, [R1+0x70] ;  /* 0x0000700001007983 */ /* 0x001ee20000100800 */
[----:B-----5:R-:W-:Y:S01]  /*6740*/  IMAD.IADD R3, R16, 0x1, R37 ;  /* 0x0000000110037824 */ /* 0x020fe200078e0225 */
[----:B------:R-:W-:Y:S02]  /*6750*/  SHF.R.U32.HI R13, RZ, 0x8, R11 ;  /* 0x00000008ff0d7819 */ /* 0x000fe4000001160b */
[----:B------:R-:W-:Y:S02]  /*6760*/  SHF.R.U32.HI R24, RZ, 0x8, R9 ;  /* 0x00000008ff187819 */ /* 0x000fe40000011609 */
[----:B------:R-:W-:Y:S02]  /*6770*/  SHF.R.U32.HI R15, RZ, 0x8, R8 ;  /* 0x00000008ff0f7819 */ /* 0x000fe40000011608 */
[----:B--2---:R-:W-:Y:S02]  /*6780*/  LOP3.LUT R14, R11, 0xff, RZ, 0xc0, !PT ;  /* 0x000000ff0b0e7812 */ /* 0x004fe400078ec0ff */
        /* <DEDUP_REMOVED lines=12> */
[----:B------:R-:W-:-:S02]  /*6850*/  SHF.R.U32.HI R13, RZ, 0x10, R8 ;  /* 0x00000010ff0d7819 */ /* 0x000fc40000011608 */
[----:B------:R-:W-:Y:S02]  /*6860*/  PRMT R15, R14, 0x7054, R15 ;  /* 0x000070540e0f7816 */ /* 0x000fe4000000000f */
[----:B------:R-:W-:Y:S02]  /*6870*/  PRMT R25, R24, 0x7054, R25 ;  /* 0x0000705418197816 */ /* 0x000fe40000000019 */
[----:B------:R-:W-:Y:S02]  /*6880*/  PRMT R21, R20, 0x7604, R21 ;  /* 0x0000760414157816 */ /* 0x000fe40000000015 */
[----:B------:R-:W-:Y:S02]  /*6890*/  LOP3.LUT R20, R13, 0xff, RZ, 0xc0, !PT ;  /* 0x000000ff0d147812 */ /* 0x000fe400078ec0ff */
[----:B------:R-:W-:Y:S02]  /*68a0*/  LOP3.LUT R25, R25, 0xff000000, R9, 0xf8, !PT ;  /* 0xff00000019197812 */ /* 0x000fe400078ef809 */
[----:B------:R-:W-:-:S02]  /*68b0*/  LOP3.LUT R15, R15, 0xff000000, R11, 0xf8, !PT ;  /* 0xff0000000f0f7812 */ /* 0x000fc400078ef80b */
[----:B------:R-:W-:Y:S02]  /*68c0*/  PRMT R21, R20, 0x7054, R21 ;  /* 0x0000705414157816 */ /* 0x000fe40000000015 */
[-C--:B------:R-:W-:Y:S02]  /*68d0*/  F2FP.F16.E4M3.UNPACK_B R20, R25.reuse ;  /* 0x00000019ff14723e */ /* 0x080fe400020006ff */
[----:B------:R-:W-:Y:S02]  /*68e0*/  LOP3.LUT R21, R21, 0xff000000, R8, 0xf8, !PT ;  /* 0xff00000015157812 */ /* 0x000fe400078ef808 */
[----:B------:R-:W-:Y:S01]  /*68f0*/  F2FP.F16.E4M3.UNPACK_B R25, R25.H1 ;  /* 0x00000019ff19723e */ /* 0x000fe200030006ff */
[--C-:B------:R-:W-:Y:S02]  /*6900*/  HADD2.F32 R24, -RZ, R20.reuse.H1_H1 ;  /* 0x30000014ff187230 */ /* 0x100fe40000004100 */
[----:B------:R-:W-:Y:S01]  /*6910*/  HADD2.F32 R20, -RZ, R20.H0_H0 ;  /* 0x20000014ff147230 */ /* 0x000fe20000004100 */
[----:B---3--:R-:W-:Y:S01]  /*6920*/  LOP3.LUT P0, RZ, R0, 0x2, RZ, 0xc0, !PT ;  /* 0x0000000200ff7812 */ /* 0x008fe2000780c0ff */
[----:B------:R-:W-:-:S12]  /*6930*/  VIADD R0, R3, 0x20 ;  /* 0x0000002003007836 */ /* 0x000fd80000000000 */
[----:B------:R-:W-:Y:S01]  /*6940*/  @P0 VIADD R0, R3, 0xffffffe0 ;  /* 0xffffffe003000836 */ /* 0x000fe20000000000 */
[----:B------:R-:W-:-:S04]  /*6950*/  SHF.R.U32.HI R3, RZ, 0x8, R10 ;  /* 0x00000008ff037819 */ /* 0x000fc8000001160a */
[----:B------:R-:W0:Y:S01]  /*6960*/  LDS.128 R4, [R0+0xb000] ;  /* 0x00b0000000047984 */ /* 0x000e220000000c00 */
[----:B------:R-:W-:-:S04]  /*6970*/  LOP3.LUT R3, R3, 0xff, RZ, 0xc0, !PT ;  /* 0x000000ff03037812 */ /* 0x000fc800078ec0ff */
[----:B------:R-:W-:Y:S02]  /*6980*/  PRMT R12, R3, 0x7604, R12 ;  /* 0x00007604030c7816 */ /* 0x000fe4000000000c */
[----:B------:R-:W-:-:S04]  /*6990*/  SHF.R.U32.HI R3, RZ, 0x10, R10 ;  /* 0x00000010ff037819 */ /* 0x000fc8000001160a */
[----:B------:R-:W-:-:S04]  /*69a0*/  LOP3.LUT R3, R3, 0xff, RZ, 0xc0, !PT ;  /* 0x000000ff03037812 */ /* 0x000fc800078ec0ff */
[----:B------:R-:W-:Y:S02]  /*69b0*/  PRMT R13, R3, 0x7054, R12 ;  /* 0x00007054030d7816 */ /* 0x000fe4000000000c */
[-C--:B------:R-:W-:Y:S02]  /*69c0*/  F2FP.F16.E4M3.UNPACK_B R12, R15.reuse ;  /* 0x0000000fff0c723e */ /* 0x080fe400020006ff */
[----:B------:R-:W-:Y:S02]  /*69d0*/  LOP3.LUT R13, R13, 0xff000000, R10, 0xf8, !PT ;  /* 0xff0000000d0d7812 */ /* 0x000fe400078ef80a */
[----:B------:R-:W-:Y:S01]  /*69e0*/  F2FP.F16.E4M3.UNPACK_B R15, R15.H1 ;  /* 0x0000000fff0f723e */ /* 0x000fe200030006ff */
[--C-:B------:R-:W-:Y:S02]  /*69f0*/  HADD2.F32 R14, -RZ, R12.reuse.H1_H1 ;  /* 0x3000000cff0e7230 */ /* 0x100fe40000004100 */
[----:B------:R-:W-:Y:S01]  /*6a00*/  HADD2.F32 R12, -RZ, R12.H0_H0 ;  /* 0x2000000cff0c7230 */ /* 0x000fe20000004100 */
[----:B0-----:R-:W-:-:S02]  /*6a10*/  F2FP.F16.E4M3.UNPACK_B R3, R6.H1 ;  /* 0x00000006ff03723e */ /* 0x001fc400030006ff */
[----:B------:R-:W-:Y:S02]  /*6a20*/  F2FP.F16.E4M3.UNPACK_B R6, R6 ;  /* 0x00000006ff06723e */ /* 0x000fe400020006ff */
[-C--:B------:R-:W-:Y:S01]  /*6a30*/  F2FP.F16.E4M3.UNPACK_B R10, R7.reuse ;  /* 0x00000007ff0a723e */ /* 0x080fe200020006ff */
[--C-:B------:R-:W-:Y:S01]  /*6a40*/  HADD2.F32 R8, -RZ, R3.reuse.H1_H1 ;  /* 0x30000003ff087230 */ /* 0x100fe20000004100 */
[----:B------:R-:W-:Y:S01]  /*6a50*/  F2FP.F16.E4M3.UNPACK_B R11, R7.H1 ;  /* 0x00000007ff0b723e */ /* 0x000fe200030006ff */
[----:B------:R-:W-:Y:S01]  /*6a60*/  HADD2.F32 R9, -RZ, R3.H0_H0 ;  /* 0x20000003ff097230 */ /* 0x000fe20000004100 */
[-C--:B------:R-:W-:Y:S02]  /*6a70*/  F2FP.F16.E4M3.UNPACK_B R7, R5.reuse ;  /* 0x00000005ff07723e */ /* 0x080fe400020006ff */
[C---:B------:R-:W-:Y:S01]  /*6a80*/  FMUL.FTZ R26, R8.reuse, R24 ;  /* 0x00000018081a7220 */ /* 0x040fe20000410000 */
[----:B-1----:R-:W-:Y:S01]  /*6a90*/  FMUL.FTZ R27, R8, R14 ;  /* 0x0000000e081b7220 */ /* 0x002fe20000410000 */
[----:B------:R-:W-:Y:S01]  /*6aa0*/  F2FP.F16.E4M3.UNPACK_B R8, R5.H1 ;  /* 0x00000005ff08723e */ /* 0x000fe200030006ff */
[----:B------:R-:W-:-:S02]  /*6ab0*/  HADD2.F32 R5, -RZ, R6.H1_H1 ;  /* 0x30000006ff057230 */ /* 0x000fc40000004100 */
[C---:B------:R-:W-:Y:S01]  /*6ac0*/  FFMA.FTZ R26, R9.reuse, R14, -R26 ;  /* 0x0000000e091a7223 */ /* 0x040fe2000001081a */
[----:B------:R-:W-:Y:S01]  /*6ad0*/  FFMA.FTZ R29, R9, R24, R27 ;  /* 0x00000018091d7223 */ /* 0x000fe2000001001b */
[----:B------:R-:W-:Y:S01]  /*6ae0*/  HADD2.F32 R6, -RZ, R6.H0_H0 ;  /* 0x20000006ff067230 */ /* 0x000fe20000004100 */
[----:B------:R-:W-:Y:S01]  /*6af0*/  F2FP.F16.E4M3.UNPACK_B R3, R4 ;  /* 0x00000004ff03723e */ /* 0x000fe200020006ff */
[C---:B------:R-:W-:Y:S01]  /*6b00*/  FMUL.FTZ R9, R5.reuse, R20 ;  /* 0x0000001405097220 */ /* 0x040fe20000410000 */
[----:B------:R-:W-:Y:S01]  /*6b10*/  FMUL.FTZ R27, R5, R12 ;  /* 0x0000000c051b7220 */ /* 0x000fe20000410000 */
[----:B------:R-:W-:Y:S01]  /*6b20*/  HADD2.F32 R5, -RZ, R10.H1_H1 ;  /* 0x3000000aff057230 */ /* 0x000fe20000004100 */
[----:B------:R-:W-:Y:S01]  /*6b30*/  F2FP.F16.E4M3.UNPACK_B R4, R4.H1 ;  /* 0x00000004ff04723e */ /* 0x000fe200030006ff */
[----:B------:R-:W-:Y:S02]  /*6b40*/  HADD2.F32 R14, -RZ, R25.H0_H0 ;  /* 0x20000019ff0e7230 */ /* 0x000fe40000004100 */
[----:B------:R-:W-:Y:S01]  /*6b50*/  FFMA.FTZ R24, R6, R12, -R9 ;  /* 0x0000000c06187223 */ /* 0x000fe20000010809 */
[----:B------:R-:W-:-:S02]  /*6b60*/  HADD2.F32 R9, -RZ, R15.H0_H0 ;  /* 0x2000000fff097230 */ /* 0x000fc40000004100 */
[----:B------:R-:W-:Y:S01]  /*6b70*/  FFMA.FTZ R27, R6, R20, R27 ;  /* 0x00000014061b7223 */ /* 0x000fe2000001001b */
        /* <DEDUP_REMOVED lines=11> */
[----:B------:R-:W-:Y:S01]  /*6c30*/  FMUL.FTZ R10, R6, R15 ;  /* 0x0000000f060a7220 */ /* 0x000fe20000410000 */
[----:B------:R-:W-:Y:S01]  /*6c40*/  F2FP.F16.E4M3.UNPACK_B R9, R13 ;  /* 0x0000000dff09723e */ /* 0x000fe200020006ff */
[C---:B------:R-:W-:Y:S01]  /*6c50*/  FFMA.FTZ R30, R11.reuse, R15, -R12 ;  /* 0x0000000f0b1e7223 */ /* 0x040fe2000001080c */
[----:B------:R-:W-:Y:S02]  /*6c60*/  HADD2.F32 R6, -RZ, R4.H1_H1 ;  /* 0x30000004ff067230 */ /* 0x000fe40000004100 */
[----:B------:R-:W-:Y:S01]  /*6c70*/  FFMA.FTZ R25, R11, R25, R10 ;  /* 0x000000190b197223 */ /* 0x000fe2000001000a */
[--C-:B------:R-:W-:Y:S01]  /*6c80*/  HADD2.F32 R12, -RZ, R5.reuse.H1_H1 ;  /* 0x30000005ff0c7230 */ /* 0x100fe20000004100 */
[----:B------:R-:W-:Y:S01]  /*6c90*/  F2FP.F16.E4M3.UNPACK_B R13, R13.H1 ;  /* 0x0000000dff0d723e */ /* 0x000fe200030006ff */
[----:B------:R-:W-:Y:S01]  /*6ca0*/  HADD2.F32 R11, -RZ, R5.H0_H0 ;  /* 0x20000005ff0b7230 */ /* 0x000fe20000004100 */
[----:B------:R-:W-:Y:S01]  /*6cb0*/  F2FP.F16.E4M3.UNPACK_B R21, R21.H1 ;  /* 0x00000015ff15723e */ /* 0x000fe200030006ff */
[----:B------:R-:W-:-:S02]  /*6cc0*/  HADD2.F32 R10, -RZ, R9.H1_H1 ;  /* 0x30000009ff0a7230 */ /* 0x000fc40000004100 */
[C---:B------:R-:W-:Y:S01]  /*6cd0*/  FMUL.FTZ R14, R6.reuse, R12 ;  /* 0x0000000c060e7220 */ /* 0x040fe20000410000 */
[----:B------:R-:W-:Y:S02]  /*6ce0*/  HADD2.F32 R5, -RZ, R4.H0_H0 ;  /* 0x20000004ff057230 */ /* 0x000fe40000004100 */
        /* <DEDUP_REMOVED lines=10> */
[--C-:B------:R-:W-:Y:S02]  /*6d90*/  HADD2.F32 R9, -RZ, R21.reuse.H1_H1 ;  /* 0x30000015ff097230 */ /* 0x100fe40000004100 */
[----:B------:R-:W-:Y:S01]  /*6da0*/  FFMA.FTZ R11, R3, R11, R4 ;  /* 0x0000000b030b7223 */ /* 0x000fe20000010004 */
[----:B------:R-:W-:Y:S02]  /*6db0*/  HADD2.F32 R4, -RZ, R8.H1_H1 ;  /* 0x30000008ff047230 */ /* 0x000fe40000004100 */
[----:B------:R-:W-:Y:S02]  /*6dc0*/  HADD2.F32 R10, -RZ, R21.H0_H0 ;  /* 0x20000015ff0a7230 */ /* 0x000fe40000004100 */
        /* <DEDUP_REMOVED lines=22> */
.L_x_11521:
[----:B------:R-:W-:-:S03]  /*6f30*/  UMOV UR4, 0xffffffff ;  /* 0xffffffff00047882 */ /* 0x000fc60000000000 */
[----:B------:R-:W-:Y:S05]  /*6f40*/  BRA.DIV UR4, `(.L_x_11530) ;  /* 0x0000011204b47947 */ /* 0x000fea000b800000 */
[----:B------:R0:W1:Y:S04]  /*6f50*/  SHFL.IDX PT, R29, R28, RZ, 0x1e1f ;  /* 0x001e1fff1c1d7589 */ /* 0x00006800000e0000 */
[----:B------:R0:W2:Y:S04]  /*6f60*/  SHFL.IDX PT, R14, R26, RZ, 0x1e1f ;  /* 0x001e1fff1a0e7589 */ /* 0x0000a800000e0000 */
[----:B------:R0:W3:Y:S04]  /*6f70*/  SHFL.IDX PT, R0, R30, RZ, 0x1e1f ;  /* 0x001e1fff1e007589 */ /* 0x0000e800000e0000 */
[----:B------:R0:W4:Y:S02]  /*6f80*/  SHFL.IDX PT, R3, R31, RZ, 0x1e1f ;  /* 0x001e1fff1f037589 */ /* 0x00012400000e0000 */
.L_x_11712:
[----:B------:R-:W5:Y:S01]  /*6f90*/  LDL R6, [R1+0x48] ;  /* 0x0000480001067983 */ /* 0x000f620000100800 */
[----:B------:R-:W-:Y:S01]  /*6fa0*/  ULDC UR4, c[0x0][0x448] ;  /* 0x0001120000047ab9 */ /* 0x000fe20000000800 */
[----:B------:R-:W0:Y:S01]  /*6fb0*/  LDC R27, c[0x0][0x3f4] ;  /* 0x0000fd00ff1b7b82 */ /* 0x000e220000000800 */
[----:B------:R-:W-:Y:S01]  /*6fc0*/  IMAD R24, R24, UR4, RZ ;  /* 0x0000000418187c24 */ /* 0x000fe2000f8e02ff */
[----:B------:R-:W-:Y:S01]  /*6fd0*/  BSSY B1, `(.L_x_11531) ;  /* 0x0000016000017945 */ /* 0x000fe20003800000 */
[----:B------:R-:W-:Y:S02]  /*6fe0*/  CS2R R8, SRZ ;  /* 0x0000000000087805 */ /* 0x000fe4000001ff00 */
[----:B------:R-:W-:Y:S02]  /*6ff0*/  CS2R R10, SRZ ;  /* 0x00000000000a7805 */ /* 0x000fe4000001ff00 */
[----:B------:R-:W-:Y:S02]  /*7000*/  ISETP.GE.AND P0, PT, R4, R24, PT ;  /* 0x000000180400720c */ /* 0x000fe40003f06270 */
[----:B-----5:R-:W-:-:S04]  /*7010*/  LEA.HI R5, R6, R6, RZ, 0x1 ;  /* 0x0000000606057211 */ /* 0x020fc800078f08ff */
[----:B------:R-:W-:-:S05]  /*7020*/  LOP3.LUT R5, R5, 0xfffffffe, RZ, 0xc0, !PT ;  /* 0xfffffffe05057812 */ /* 0x000fca00078ec0ff */
[----:B------:R-:W-:Y:S01]  /*7030*/  IMAD.IADD R21, R6, 0x1, -R5 ;  /* 0x0000000106157824 */ /* 0x000fe200078e0a05 */
[----:B------:R-:W-:Y:S02]  /*7040*/  CS2R R4, SRZ ;  /* 0x0000000000047805 */ /* 0x000fe4000001ff00 */
[----:B------:R-:W-:Y:S02]  /*7050*/  CS2R R6, SRZ ;  /* 0x0000000000067805 */ /* 0x000fe4000001ff00 */
[----:B------:R-:W-:Y:S01]  /*7060*/  SHF.L.U32 R21, R21, 0x1f, RZ ;  /* 0x0000001f15157819 */ /* 0x000fe200000006ff */
[----:B0-----:R-:W-:Y:S06]  /*7070*/  @P0 BRA `(.L_x_11532) ;  /* 0x00000000002c0947 */ /* 0x001fec0003800000 */
[----:B------:R-:W-:Y:S01]  /*7080*/  ULDC UR4, c[0x0][0x3f4] ;  /* 0x0000fd0000047ab9 */ /* 0x000fe20000000800 */
[C---:B-1----:R-:W-:Y:S02]  /*7090*/  IADD3 R12, P0, R18.reuse, R29, RZ ;  /* 0x0000001d120c7210 */ /* 0x042fe40007f1e0ff */
[C---:B------:R-:W-:Y:S02]  /*70a0*/  ISETP.GE.AND P2, PT, R18.reuse, UR4, PT ;  /* 0x0000000412007c0c */ /* 0x040fe4000bf46270 */
[----:B------:R-:W-:Y:S02]  /*70b0*/  SHF.R.S32.HI R8, RZ, 0x1f, R18 ;  /* 0x0000001fff087819 */ /* 0x000fe40000011412 */
[----:B--2---:R-:W-:-:S03]  /*70c0*/  IADD3 R14, P1, R18, R14, RZ ;  /* 0x0000000e120e7210 */ /* 0x004fc60007f3e0ff */
[--C-:B---3--:R-:W-:Y:S02]  /*70d0*/  IMAD.X R13, R0, 0x1, R8.reuse, P0 ;  /* 0x00000001000d7824 */ /* 0x108fe400000e0608 */
[----:B----4-:R-:W-:Y:S01]  /*70e0*/  IMAD.X R15, R3, 0x1, R8, P1 ;  /* 0x00000001030f7824 */ /* 0x010fe200008e0608 */
[----:B------:R-:W-:-:S03]  /*70f0*/  CS2R R8, SRZ ;  /* 0x0000000000087805 */ /* 0x000fc6000001ff00 */
[----:B------:R-:W-:Y:S05]  /*7100*/  @P2 BRA `(.L_x_11532) ;  /* 0x0000000000082947 */ /* 0x000fea0003800000 */
[----:B------:R0:W5:Y:S04]  /*7110*/  LD.E.128 R8, desc[UR40][R12.64] ;  /* 0x000000280c087980 */ /* 0x000168000c101d00 */
[----:B------:R0:W5:Y:S02]  /*7120*/  LD.E.128 R4, desc[UR40][R14.64] ;  /* 0x000000280e047980 */ /* 0x000164000c101d00 */
.L_x_11532:
[----:B------:R-:W-:Y:S05]  /*7130*/  BSYNC B1 ;  /* 0x0000000000017941 */ /* 0x000fea0003800000 */
.L_x_11531:
[----:B------:R-:W1:Y:S01]  /*7140*/  SYNCS.PHASECHK.TRANS64.TRYWAIT P1, [R16+URZ+0x13200], R21 ;  /* 0x01320015100075a7 */ /* 0x000e62000802017f */
[----:B---3--:R-:W-:Y:S01]  /*7150*/  IMAD R0, R25, -0xc0, R24 ;  /* 0xffffff4019007824 */ /* 0x008fe200078e0218 */
[----:B------:R-:W-:Y:S01]  /*7160*/  ISETP.GE.AND P0, PT, R18, R27, PT ;  /* 0x0000001b1200720c */ /* 0x000fe20003f06270 */
[----:B------:R-:W-:Y:S03]  /*7170*/  BSSY B1, `(.L_x_11533) ;  /* 0x0000004000017945 */ /* 0x000fe60003800000 */
[----:B------:R-:W-:-:S04]  /*7180*/  VIMNMX R0, R0, 0xc0, PT ;  /* 0x000000c000007848 */ /* 0x000fc80003fe0100 */
[----:B------:R-:W-:Y:S01]  /*7190*/  ISETP.GE.OR P0, PT, R23, R0, P0 ;  /* 0x000000001700720c */ /* 0x000fe20000706670 */
[----:B-1----:R-:W-:-:S12]  /*71a0*/  @!P1 BRA `(.L_x_11534) ;  /* 0x00000110008c9947 */ /* 0x002fd80003800000 */
.L_x_11713:
[----:B------:R-:W-:Y:S05]  /*71b0*/  BSYNC B1 ;  /* 0x0000000000017941 */ /* 0x000fea0003800000 */
.L_x_11533:
[----:B------:R-:W-:Y:S05]  /*71c0*/  @P0 BRA `(.L_x_11527) ;  /* 0x0000000c00f00947 */ /* 0x000fea0003800000 */
[----:B------:R-:W3:Y:S04]  /*71d0*/  LDL R35, [R1+0x28] ;  /* 0x0000280001237983 */ /* 0x000ee80000100800 */
[----:B------:R-:W3:Y:S04]  /*71e0*/  LDL R31, [R1+0x2c] ;  /* 0x00002c00011f7983 */ /* 0x000ee80000100800 */
[----:B------:R-:W3:Y:S04]  /*71f0*/  LDL R29, [R1+0x30] ;  /* 0x00003000011d7983 */ /* 0x000ee80000100800 */
[----:B------:R-:W3:Y:S01]  /*7200*/  LDL R52, [R1+0x88] ;  /* 0x0000880001347983 */ /* 0x000ee20000100800 */
[----:B-----5:R-:W-:-:S02]  /*7210*/  SHF.R.U32.HI R0, RZ, 0x8, R8 ;  /* 0x00000008ff007819 */ /* 0x020fc40000011608 */
[----:B----4-:R-:W-:Y:S02]  /*7220*/  LOP3.LUT R3, R8, 0xff, RZ, 0xc0, !PT ;  /* 0x000000ff08037812 */ /* 0x010fe400078ec0ff */
[----:B------:R-:W-:Y:S02]  /*7230*/  LOP3.LUT R0, R0, 0xff, RZ, 0xc0, !PT ;  /* 0x000000ff00007812 */ /* 0x000fe400078ec0ff */
[----:B------:R-:W-:Y:S02]  /*7240*/  SHF.R.U32.HI R25, RZ, 0x8, R9 ;  /* 0x00000008ff197819 */ /* 0x000fe40000011609 */
[----:B------:R-:W-:Y:S02]  /*7250*/  PRMT R20, R0, 0x7604, R3 ;  /* 0x0000760400147816 */ /* 0x000fe40000000003 */
[----:B------:R-:W-:Y:S02]  /*7260*/  SHF.R.U32.HI R3, RZ, 0x8, R10 ;  /* 0x00000008ff037819 */ /* 0x000fe4000001160a */
[----:B0-----:R-:W-:-:S02]  /*7270*/  LOP3.LUT R13, R9, 0xff, RZ, 0xc0, !PT ;  /* 0x000000ff090d7812 */ /* 0x001fc400078ec0ff */
[----:B------:R-:W-:Y:S02]  /*7280*/  LOP3.LUT R0, R25, 0xff, RZ, 0xc0, !PT ;  /* 0x000000ff19007812 */ /* 0x000fe400078ec0ff */
[----:B------:R-:W-:Y:S02]  /*7290*/  LOP3.LUT R12, R10, 0xff, RZ, 0xc0, !PT ;  /* 0x000000ff0a0c7812 */ /* 0x000fe400078ec0ff */
[----:B------:R-:W-:Y:S02]  /*72a0*/  LOP3.LUT R3, R3, 0xff, RZ, 0xc0, !PT ;  /* 0x000000ff03037812 */ /* 0x000fe400078ec0ff */
[----:B-1----:R-:W-:Y:S02]  /*72b0*/  SHF.R.U32.HI R21, RZ, 0x8, R4 ;  /* 0x00000008ff157819 */ /* 0x002fe40000011604 */
[----:B------:R-:W-:Y:S02]  /*72c0*/  PRMT R28, R0, 0x7604, R13 ;  /* 0x00007604001c7816 */ /* 0x000fe4000000000d */
[----:B------:R-:W-:-:S02]  /*72d0*/  IADD3 R0, R18, R27, RZ ;  /* 0x0000001b12007210 */ /* 0x000fc40007ffe0ff */
[----:B------:R-:W-:Y:S02]  /*72e0*/  PRMT R30, R3, 0x7604, R12 ;  /* 0x00007604031e7816 */ /* 0x000fe4000000000c */
[----:B------:R-:W-:Y:S02]  /*72f0*/  LOP3.LUT R24, R4, 0xff, RZ, 0xc0, !PT ;  /* 0x000000ff04187812 */ /* 0x000fe400078ec0ff */
[----:B------:R-:W-:Y:S02]  /*7300*/  LOP3.LUT R21, R21, 0xff, RZ, 0xc0, !PT ;  /* 0x000000ff15157812 */ /* 0x000fe400078ec0ff */
[----:B------:R-:W-:Y:S02]  /*7310*/  SHF.R.U32.HI R3, RZ, 0x8, R6 ;  /* 0x00000008ff037819 */ /* 0x000fe40000011606 */
[----:B--2---:R-:W-:Y:S02]  /*7320*/  SHF.R.U32.HI R14, RZ, 0x8, R11 ;  /* 0x00000008ff0e7819 */ /* 0x004fe4000001160b */
[----:B------:R-:W-:-:S02]  /*7330*/  PRMT R33, R21, 0x7604, R24 ;  /* 0x0000760415217816 */ /* 0x000fc40000000018 */
[----:B------:R-:W-:Y:S02]  /*7340*/  SHF.R.U32.HI R27, RZ, 0x8, R7 ;  /* 0x00000008ff1b7819 */ /* 0x000fe40000011607 */
[----:B------:R-:W-:Y:S02]  /*7350*/  LOP3.LUT R25, R3, 0xff, RZ, 0xc0, !PT ;  /* 0x000000ff03197812 */ /* 0x000fe400078ec0ff */
[----:B------:R-:W-:Y:S02]  /*7360*/  SHF.R.U32.HI R21, RZ, 0x8, R5 ;  /* 0x00000008ff157819 */ /* 0x000fe40000011605 */
[----:B------:R-:W-:Y:S02]  /*7370*/  LOP3.LUT R15, R11, 0xff, RZ, 0xc0, !PT ;  /* 0x000000ff0b0f7812 */ /* 0x000fe400078ec0ff */
[----:B------:R-:W-:Y:S02]  /*7380*/  LOP3.LUT R14, R14, 0xff, RZ, 0xc0, !PT ;  /* 0x000000ff0e0e7812 */ /* 0x000fe400078ec0ff */
[----:B------:R-:W-:-:S02]  /*7390*/  LOP3.LUT R24, R5, 0xff, RZ, 0xc0, !PT ;  /* 0x000000ff05187812 */ /* 0x000fc400078ec0ff */
[----:B------:R-:W-:Y:S02]  /*73a0*/  LOP3.LUT R26, R6, 0xff, RZ, 0xc0, !PT ;  /* 0x000000ff061a7812 */ /* 0x000fe400078ec0ff */
[----:B------:R-:W-:Y:S02]  /*73b0*/  LOP3.LUT R27, R27, 0xff, RZ, 0xc0, !PT ;  /* 0x000000ff1b1b7812 */ /* 0x000fe400078ec0ff */
[----:B------:R-:W-:Y:S02]  /*73c0*/  LOP3.LUT R36, R7, 0xff, RZ, 0xc0, !PT ;  /* 0x000000ff07247812 */ /* 0x000fe400078ec0ff */
[----:B------:R-:W-:Y:S02]  /*73d0*/  LOP3.LUT R21, R21, 0xff, RZ, 0xc0, !PT ;  /* 0x000000ff15157812 */ /* 0x000fe400078ec0ff */
[----:B------:R-:W-:Y:S02]  /*73e0*/  PRMT R34, R14, 0x7604, R15 ;  /* 0x000076040e227816 */ /* 0x000fe4000000000f */
[----:B------:R-:W-:-:S02]  /*73f0*/  PRMT R39, R25, 0x7604, R26 ;  /* 0x0000760419277816 */ /* 0x000fc4000000001a */
[----:B------:R-:W-:Y:S02]  /*7400*/  PRMT R41, R27, 0x7604, R36 ;  /* 0x000076041b297816 */ /* 0x000fe40000000024 */
[----:B---3--:R-:W-:Y:S02]  /*7410*/  LOP3.LUT R0, R35, 0x30, R0, 0xf8, !PT ;  /* 0x0000003023007812 */ /* 0x008fe400078ef800 */
[----:B------:R-:W-:Y:S02]  /*7420*/  PRMT R35, R21, 0x7604, R24 ;  /* 0x0000760415237816 */ /* 0x000fe40000000018 */
[----:B------:R-:W-:Y:S02]  /*7430*/  LOP3.LUT R3, R0, R31, RZ, 0x3c, !PT ;  /* 0x0000001f00037212 */ /* 0x000fe400078e3cff */
[----:B------:R-:W-:Y:S02]  /*7440*/  SHF.R.U32.HI R21, RZ, 0x10, R9 ;  /* 0x00000010ff157819 */ /* 0x000fe40000011609 */
[----:B------:R-:W-:-:S02]  /*7450*/  IADD3 R0, R16, R29, R3 ;  /* 0x0000001d10007210 */ /* 0x000fc40007ffe003 */
[----:B------:R-:W-:Y:S01]  /*7460*/  SHF.R.U32.HI R3, RZ, 0x10, R8 ;  /* 0x00000010ff037819 */ /* 0x000fe20000011608 */
[----:B------:R-:W0:Y:S01]  /*7470*/  LDS.128 R12, [R52+0xb000] ;  /* 0x00b00000340c7984 */ /* 0x000e220000000c00 */
[----:B------:R-:W-:Y:S02]  /*7480*/  SHF.R.U32.HI R29, RZ, 0x10, R10 ;  /* 0x00000010ff1d7819 */ /* 0x000fe4000001160a */
[----:B------:R-:W-:Y:S01]  /*7490*/  SHF.R.U32.HI R31, RZ, 0x10, R11 ;  /* 0x00000010ff1f7819 */ /* 0x000fe2000001160b */
[----:B------:R-:W1:Y:S01]  /*74a0*/  LDS.128 R24, [R0+0xb000] ;  /* 0x00b0000000187984 */ /* 0x000e620000000c00 */
[----:B------:R-:W-:Y:S02]  /*74b0*/  LOP3.LUT R21, R21, 0xff, RZ, 0xc0, !PT ;  /* 0x000000ff15157812 */ /* 0x000fe400078ec0ff */
[----:B------:R-:W-:Y:S02]  /*74c0*/  LOP3.LUT R3, R3, 0xff, RZ, 0xc0, !PT ;  /* 0x000000ff03037812 */ /* 0x000fe400078ec0ff */
[----:B------:R-:W-:-:S02]  /*74d0*/  LOP3.LUT R29, R29, 0xff, RZ, 0xc0, !PT ;  /* 0x000000ff1d1d7812 */ /* 0x000fc400078ec0ff */
[----:B------:R-:W-:Y:S02]  /*74e0*/  LOP3.LUT R31, R31, 0xff, RZ, 0xc0, !PT ;  /* 0x000000ff1f1f7812 */ /* 0x000fe400078ec0ff */
[----:B------:R-:W-:Y:S02]  /*74f0*/  PRMT R21, R21, 0x7054, R28 ;  /* 0x0000705415157816 */ /* 0x000fe4000000001c */
[----:B------:R-:W-:Y:S02]  /*7500*/  SHF.R.U32.HI R28, RZ, 0x10, R5 ;  /* 0x00000010ff1c7819 */ /* 0x000fe40000011605 */
[----:B------:R-:W-:Y:S02]  /*7510*/  PRMT R3, R3, 0x7054, R20 ;  /* 0x0000705403037816 */ /* 0x000fe40000000014 */
[----:B------:R-:W-:Y:S02]  /*7520*/  PRMT R29, R29, 0x7054, R30 ;  /* 0x000070541d1d7816 */ /* 0x000fe4000000001e */
[----:B------:R-:W-:-:S02]  /*7530*/  SHF.R.U32.HI R20, RZ, 0x10, R4 ;  /* 0x00000010ff147819 */ /* 0x000fc40000011604 */
[----:B------:R-:W-:Y:S02]  /*7540*/  PRMT R31, R31, 0x7054, R34 ;  /* 0x000070541f1f7816 */ /* 0x000fe40000000022 */
[----:B------:R-:W-:Y:S02]  /*7550*/  SHF.R.U32.HI R30, RZ, 0x10, R6 ;  /* 0x00000010ff1e7819 */ /* 0x000fe40000011606 */
[----:B------:R-:W-:Y:S02]  /*7560*/  SHF.R.U32.HI R34, RZ, 0x10, R7 ;  /* 0x00000010ff227819 */ /* 0x000fe40000011607 */
[----:B------:R-:W-:Y:S02]  /*7570*/  LOP3.LUT R28, R28, 0xff, RZ, 0xc0, !PT ;  /* 0x000000ff1c1c7812 */ /* 0x000fe400078ec0ff */
[----:B------:R-:W-:Y:S02]  /*7580*/  LOP3.LUT R20, R20, 0xff, RZ, 0xc0, !PT ;  /* 0x000000ff14147812 */ /* 0x000fe400078ec0ff */
[----:B------:R-:W-:-:S02]  /*7590*/  LOP3.LUT R30, R30, 0xff, RZ, 0xc0, !PT ;  /* 0x000000ff1e1e7812 */ /* 0x000fc400078ec0ff */
[----:B------:R-:W-:Y:S02]  /*75a0*/  LOP3.LUT R34, R34, 0xff, RZ, 0xc0, !PT ;  /* 0x000000ff22227812 */ /* 0x000fe400078ec0ff */
[----:B------:R-:W-:Y:S02]  /*75b0*/  PRMT R37, R28, 0x7054, R35 ;  /* 0x000070541c257816 */ /* 0x000fe40000000023 */
[----:B------:R-:W-:Y:S02]  /*75c0*/  PRMT R33, R20, 0x7054, R33 ;  /* 0x0000705414217816 */ /* 0x000fe40000000021 */
[----:B------:R-:W-:Y:S02]  /*75d0*/  PRMT R39, R30, 0x7054, R39 ;  /* 0x000070541e277816 */ /* 0x000fe40000000027 */
        /* <DEDUP_REMOVED lines=8> */
[-C--:B0-----:R-:W-:Y:S02]  /*7660*/  F2FP.F16.E4M3.UNPACK_B R10, R13.reuse ;  /* 0x0000000dff0a723e */ /* 0x081fe400020006ff */
[----:B------:R-:W-:Y:S02]  /*7670*/  F2FP.F16.E4M3.UNPACK_B R28, R13.H1 ;  /* 0x0000000dff1c723e */ /* 0x000fe400030006ff */
[-C--:B------:R-:W-:Y:S01]  /*7680*/  F2FP.F16.E4M3.UNPACK_B R13, R12.reuse ;  /* 0x0000000cff0d723e */ /* 0x080fe200020006ff */
[--C-:B------:R-:W-:Y:S01]  /*7690*/  HADD2.F32 R9, -RZ, R10.reuse.H0_H0 ;  /* 0x2000000aff097230 */ /* 0x100fe20000004100 */
[----:B------:R-:W-:Y:S01]  /*76a0*/  F2FP.F16.E4M3.UNPACK_B R29, R12.H1 ;  /* 0x0000000cff1d723e */ /* 0x000fe200030006ff */
[----:B------:R-:W-:Y:S01]  /*76b0*/  HADD2.F32 R10, -RZ, R10.H1_H1 ;  /* 0x3000000aff0a7230 */ /* 0x000fe20000004100 */
[----:B------:R-:W-:Y:S02]  /*76c0*/  F2FP.F16.E4M3.UNPACK_B R39, R38 ;  /* 0x00000026ff27723e */ /* 0x000fe400020006ff */
[----:B-1----:R-:W-:-:S02]  /*76d0*/  F2FP.F16.E4M3.UNPACK_B R11, R25 ;  /* 0x00000019ff0b723e */ /* 0x002fc400020006ff */
[----:B------:R-:W-:Y:S01]  /*76e0*/  F2FP.F16.E4M3.UNPACK_B R12, R34 ;  /* 0x00000022ff0c723e */ /* 0x000fe200020006ff */
[----:B------:R-:W-:Y:S01]  /*76f0*/  HADD2.F32 R40, -RZ, R39.H0_H0 ;  /* 0x20000027ff287230 */ /* 0x000fe20000004100 */
[-C--:B------:R-:W-:Y:S01]  /*7700*/  F2FP.F16.E4M3.UNPACK_B R31, R15.reuse ;  /* 0x0000000fff1f723e */ /* 0x080fe200020006ff */
[----:B------:R-:W-:Y:S01]  /*7710*/  HADD2.F32 R6, -RZ, R11.H0_H0 ;  /* 0x2000000bff067230 */ /* 0x000fe20000004100 */
[----:B------:R-:W-:Y:S01]  /*7720*/  F2FP.F16.E4M3.UNPACK_B R36, R15.H1 ;  /* 0x0000000fff24723e */ /* 0x000fe200030006ff */
[--C-:B------:R-:W-:Y:S01]  /*7730*/  HADD2.F32 R15, -RZ, R12.reuse.H0_H0 ;  /* 0x2000000cff0f7230 */ /* 0x100fe20000004100 */
[-C--:B------:R-:W-:Y:S01]  /*7740*/  F2FP.F16.E4M3.UNPACK_B R21, R24.reuse ;  /* 0x00000018ff15723e */ /* 0x080fe200020006ff */
[----:B------:R-:W-:Y:S01]  /*7750*/  HADD2.F32 R39, -RZ, R39.H1_H1 ;  /* 0x30000027ff277230 */ /* 0x000fe20000004100 */
[----:B------:R-:W-:Y:S01]  /*7760*/  F2FP.F16.E4M3.UNPACK_B R30, R24.H1 ;  /* 0x00000018ff1e723e */ /* 0x000fe200030006ff */
[C---:B------:R-:W-:Y:S01]  /*7770*/  FMUL.FTZ R24, R6.reuse, R40 ;  /* 0x0000002806187220 */ /* 0x040fe20000410000 */
[-C--:B------:R-:W-:Y:S01]  /*7780*/  F2FP.F16.E4M3.UNPACK_B R33, R27.reuse ;  /* 0x0000001bff21723e */ /* 0x080fe200020006ff */
[----:B------:R-:W-:Y:S01]  /*7790*/  HADD2.F32 R11, -RZ, R11.H1_H1 ;  /* 0x3000000bff0b7230 */ /* 0x000fe20000004100 */
[----:B------:R-:W-:Y:S01]  /*77a0*/  F2FP.F16.E4M3.UNPACK_B R37, R27.H1 ;  /* 0x0000001bff25723e */ /* 0x000fe200030006ff */
[----:B------:R-:W-:Y:S01]  /*77b0*/  FMUL.FTZ R27, R6, R15 ;  /* 0x0000000f061b7220 */ /* 0x000fe20000410000 */
[----:B------:R-:W-:Y:S01]  /*77c0*/  F2FP.F16.E4M3.UNPACK_B R25, R25.H1 ;  /* 0x00000019ff19723e */ /* 0x000fe200030006ff */
[C---:B------:R-:W-:Y:S01]  /*77d0*/  FFMA.FTZ R6, R9.reuse, R15, -R24 ;  /* 0x0000000f09067223 */ /* 0x040fe20000010818 */
[----:B------:R-:W-:Y:S01]  /*77e0*/  F2FP.F16.E4M3.UNPACK_B R38, R38.H1 ;  /* 0x00000026ff26723e */ /* 0x000fe200030006ff */
[----:B------:R-:W-:Y:S01]  /*77f0*/  FFMA.FTZ R9, R9, R40, R27 ;  /* 0x0000002809097223 */ /* 0x000fe2000001001b */
[----:B------:R-:W-:Y:S01]  /*7800*/  F2FP.F16.E4M3.UNPACK_B R34, R34.H1 ;  /* 0x00000022ff22723e */ /* 0x000fe200030006ff */
[----:B------:R-:W-:-:S02]  /*7810*/  HADD2.F32 R24, -RZ, R12.H1_H1 ;  /* 0x3000000cff187230 */ /* 0x000fc40000004100 */
[-C--:B------:R-:W-:Y:S01]  /*7820*/  FMUL.FTZ R43, R11, R39.reuse ;  /* 0x000000270b2b7220 */ /* 0x080fe20000410000 */
[----:B------:R-:W-:Y:S01]  /*7830*/  HADD2.F32 R40, -RZ, R38.H0_H0 ;  /* 0x20000026ff287230 */ /* 0x000fe20000004100 */
[----:B------:R-:W-:Y:S01]  /*7840*/  LOP3.LUT R41, R41, 0xff000000, R7, 0xf8, !PT ;  /* 0xff00000029297812 */ /* 0x000fe200078ef807 */
[--C-:B------:R-:W-:Y:S02]  /*7850*/  HADD2.F32 R12, -RZ, R25.reuse.H0_H0 ;  /* 0x20000019ff0c7230 */ /* 0x100fe40000004100 */
        /* <DEDUP_REMOVED lines=15> */
[----:B------:R-:W-:Y:S02]  /*7950*/  HADD2.F32 R28, -RZ, R28.H1_H1 ;  /* 0x3000001cff1c7230 */ /* 0x000fe40000004100 */
[C---:B------:R-:W-:Y:S01]  /*7960*/  FMUL.FTZ R45, R25.reuse, R40 ;  /* 0x00000028192d7220 */ /* 0x040fe20000410000 */
[----:B------:R-:W-:Y:S02]  /*7970*/  HADD2.F32 R43, -RZ, R42.H0_H0 ;  /* 0x2000002aff2b7230 */ /* 0x000fe40000004100 */
[----:B------:R-:W-:Y:S01]  /*7980*/  FMUL.FTZ R47, R25, R34 ;  /* 0x00000022192f7220 */ /* 0x000fe20000410000 */
[----:B------:R-:W-:-:S02]  /*7990*/  HADD2.F32 R27, -RZ, R33.H0_H0 ;  /* 0x20000021ff1b7230 */ /* 0x000fc40000004100 */
[C---:B------:R-:W-:Y:S01]  /*79a0*/  FFMA.FTZ R25, R28.reuse, R34, -R45 ;  /* 0x000000221c197223 */ /* 0x040fe2000001082d */
[--C-:B------:R-:W-:Y:S02]  /*79b0*/  HADD2.F32 R39, -RZ, R38.reuse.H0_H0 ;  /* 0x20000026ff277230 */ /* 0x100fe40000004100 */
[----:B------:R-:W-:Y:S01]  /*79c0*/  FFMA.FTZ R28, R28, R40, R47 ;  /* 0x000000281c1c7223 */ /* 0x000fe2000001002f */
[----:B------:R-:W-:Y:S02]  /*79d0*/  HADD2.F32 R24, -RZ, R31.H0_H0 ;  /* 0x2000001fff187230 */ /* 0x000fe40000004100 */
[C---:B------:R-:W-:Y:S01]  /*79e0*/  FMUL.FTZ R49, R27.reuse, R43 ;  /* 0x0000002b1b317220 */ /* 0x040fe20000410000 */
[----:B------:R-:W-:Y:S02]  /*79f0*/  HADD2.F32 R40, -RZ, R38.H1_H1 ;  /* 0x30000026ff287230 */ /* 0x000fe40000004100 */
[----:B------:R-:W-:Y:S01]  /*7a00*/  FMUL.FTZ R44, R27, R39 ;  /* 0x000000271b2c7220 */ /* 0x000fe20000410000 */
[----:B------:R-:W-:Y:S01]  /*7a10*/  F2FP.F16.E4M3.UNPACK_B R38, R35.H1 ;  /* 0x00000023ff26723e */ /* 0x000fe200030006ff */
[----:B------:R-:W-:Y:S01]  /*7a20*/  FFMA.FTZ R27, R24, R39, -R49 ;  /* 0x00000027181b7223 */ /* 0x000fe20000010831 */
[----:B------:R-:W-:-:S02]  /*7a30*/  HADD2.F32 R42, -RZ, R42.H1_H1 ;  /* 0x3000002aff2a7230 */ /* 0x000fc40000004100 */
[----:B------:R-:W-:Y:S01]  /*7a40*/  FFMA.FTZ R24, R24, R43, R44 ;  /* 0x0000002b18187223 */ /* 0x000fe2000001002c */
[----:B------:R-:W-:Y:S01]  /*7a50*/  HADD2.F32 R33, -RZ, R33.H1_H1 ;  /* 0x30000021ff217230 */ /* 0x000fe20000004100 */
[-C--:B------:R-:W-:Y:S01]  /*7a60*/  F2FP.F16.E4M3.UNPACK_B R7, R26.reuse ;  /* 0x0000001aff07723e */ /* 0x080fe200020006ff */
[----:B------:R-:W-:Y:S01]  /*7a70*/  HADD2.F32 R43, -RZ, R41.H0_H0 ;  /* 0x20000029ff2b7230 */ /* 0x000fe20000004100 */
[----:B------:R-:W-:Y:S01]  /*7a80*/  F2FP.F16.E4M3.UNPACK_B R26, R26.H1 ;  /* 0x0000001aff1a723e */ /* 0x000fe200030006ff */
        /* <DEDUP_REMOVED lines=17> */
[----:B------:R-:W-:Y:S01]  /*7ba0*/  F2FP.F16.E4M3.UNPACK_B R5, R14 ;  /* 0x0000000eff05723e */ /* 0x000fe200020006ff */
[----:B------:R-:W-:-:S02]  /*7bb0*/  HADD2.F32 R38, -RZ, R36.H1_H1 ;  /* 0x30000024ff267230 */ /* 0x000fc40000004100 */
[C---:B------:R-:W-:Y:S01]  /*7bc0*/  FMUL.FTZ R49, R37.reuse, R45 ;  /* 0x0000002d25317220 */ /* 0x040fe20000410000 */
[----:B------:R-:W-:Y:S02]  /*7bd0*/  HADD2.F32 R44, -RZ, R43.H0_H0 ;  /* 0x2000002bff2c7230 */ /* 0x000fe40000004100 */
[----:B------:R-:W-:Y:S01]  /*7be0*/  FMUL.FTZ R48, R37, R42 ;  /* 0x0000002a25307220 */ /* 0x000fe20000410000 */
[----:B------:R-:W-:Y:S01]  /*7bf0*/  HADD2.F32 R36, -RZ, R30.H0_H0 ;  /* 0x2000001eff247230 */ /* 0x000fe20000004100 */
[----:B------:R-:W-:Y:S01]  /*7c00*/  F2FP.F16.E4M3.UNPACK_B R14, R14.H1 ;  /* 0x0000000eff0e723e */ /* 0x000fe200030006ff */
[----:B------:R-:W-:Y:S01]  /*7c10*/  HADD2.F32 R41, -RZ, R40.H0_H0 ;  /* 0x20000028ff297230 */ /* 0x000fe20000004100 */
[----:B------:R-:W-:Y:S01]  /*7c20*/  F2FP.SATFINITE.E4M3.F32.PACK_AB_MERGE_C R15, R28, R15, RZ ;  /* 0x0000000f1c0f723e */ /* 0x000fe200048070ff */
[----:B------:R-:W-:Y:S02]  /*7c30*/  HADD2.F32 R39, -RZ, R29.H0_H0 ;  /* 0x2000001dff277230 */ /* 0x000fe40000004100 */
[----:B------:R-:W-:Y:S01]  /*7c40*/  FMUL.FTZ R46, R36, R44 ;  /* 0x0000002c242e7220 */ /* 0x000fe20000410000 */
[----:B------:R-:W-:-:S02]  /*7c50*/  HADD2.F32 R30, -RZ, R30.H1_H1 ;  /* 0x3000001eff1e7230 */ /* 0x000fc40000004100 */
[-C--:B------:R-:W-:Y:S01]  /*7c60*/  FMUL.FTZ R47, R36, R41.reuse ;  /* 0x00000029242f7220 */ /* 0x080fe20000410000 */
[C---:B------:R-:W-:Y:S01]  /*7c70*/  FFMA.FTZ R36, R38.reuse, R42, -R49 ;  /* 0x0000002a26247223 */ /* 0x040fe20000010831 */
[----:B------:R-:W-:Y:S02]  /*7c80*/  HADD2.F32 R42, -RZ, R43.H1_H1 ;  /* 0x3000002bff2a7230 */ /* 0x000fe40000004100 */
[C---:B------:R-:W-:Y:S01]  /*7c90*/  FFMA.FTZ R37, R39.reuse, R41, -R46 ;  /* 0x0000002927257223 */ /* 0x040fe2000001082e */
[----:B------:R-:W-:Y:S02]  /*7ca0*/  HADD2.F32 R40, -RZ, R40.H1_H1 ;  /* 0x30000028ff287230 */ /* 0x000fe40000004100 */
[----:B------:R-:W-:Y:S01]  /*7cb0*/  FFMA.FTZ R47, R39, R44, R47 ;  /* 0x0000002c272f7223 */ /* 0x000fe2000001002f */
[----:B------:R-:W-:Y:S01]  /*7cc0*/  F2FP.F16.E4M3.UNPACK_B R41, R20 ;  /* 0x00000014ff29723e */ /* 0x000fe200020006ff */
[----:B------:R-:W-:Y:S01]  /*7cd0*/  FFMA.FTZ R38, R38, R45, R48 ;  /* 0x0000002d26267223 */ /* 0x000fe20000010030 */
        /* <DEDUP_REMOVED lines=41> */
[----:B------:R-:W-:Y:S01]  /*7f70*/  FMUL.FTZ R26, R26, R21 ;  /* 0x000000151a1a7220 */ /* 0x000fe20000410000 */
[----:B------:R-:W-:Y:S02]  /*7f80*/  HADD2.F32 R8, -RZ, R3.H0_H0 ;  /* 0x20000003ff087230 */ /* 0x000fe40000004100 */
[----:B------:R-:W-:Y:S02]  /*7f90*/  HADD2.F32 R20, -RZ, R13.H0_H0 ;  /* 0x2000000dff147230 */ /* 0x000fe40000004100 */
[----:B------:R-:W-:Y:S01]  /*7fa0*/  FFMA.FTZ R50, R14, R29, R26 ;  /* 0x0000001d0e327223 */ /* 0x000fe2000001001a */
[----:B------:R-:W-:-:S02]  /*7fb0*/  HADD2.F32 R4, -RZ, R7.H0_H0 ;  /* 0x20000007ff047230 */ /* 0x000fc40000004100 */
[----:B------:R-:W-:Y:S01]  /*7fc0*/  FFMA.FTZ R48, R14, R21, -R51 ;  /* 0x000000150e307223 */ /* 0x000fe20000010833 */
[----:B------:R-:W-:Y:S02]  /*7fd0*/  HADD2.F32 R26, -RZ, R13.H1_H1 ;  /* 0x3000000dff1a7230 */ /* 0x000fe40000004100 */
        /* <DEDUP_REMOVED lines=27> */
.L_x_11527:
[----:B------:R-:W-:Y:S05]  /*8190*/  BSYNC B0 ;  /* 0x0000000000007941 */ /* 0x000fea0003800000 */
.L_x_11520:
        /* <DEDUP_REMOVED lines=8> */
.L_x_11517:
[----:B0--3--:R-:W3:Y:S02]  /*8220*/  LDL R0, [R1+0x8] ;  /* 0x0000080001007983 */ /* 0x009ee40000100800 */
[----:B---3--:R-:W-:-:S13]  /*8230*/  ISETP.NE.AND P0, PT, R0, 0x3, PT ;  /* 0x000000030000780c */ /* 0x008fda0003f05270 */
[----:B------:R-:W-:Y:S05]  /*8240*/  @!P0 BRA `(.L_x_11535) ;  /* 0x0000000000048947 */ /* 0x000fea0003800000 */
[----:B------:R-:W-:Y:S01]  /*8250*/  BPT.TRAP 0x1 ;  /* 0x000000040000795c */ /* 0x000fe20000300000 */
.L_x_11535:
[----:B------:R-:W3:Y:S04]  /*8260*/  LDL R0, [R1+0x4] ;  /* 0x0000040001007983 */ /* 0x000ee80000100800 */
[----:B-1--4-:R-:W4:Y:S01]  /*8270*/  LDL R3, [R1+0xc] ;  /* 0x00000c0001037983 */ /* 0x012f220000100800 */
[----:B---3--:R-:W-:Y:S01]  /*8280*/  IMAD R0, R0, 0x8, R16 ;  /* 0x0000000800007824 */ /* 0x008fe200078e0210 */
[----:B----45:R-:W-:-:S04]  /*8290*/  SHF.L.U32 R7, R3, 0x1f, RZ ;  /* 0x0000001f03077819 */ /* 0x030fc800000006ff */
[----:B------:R0:W1:Y:S01]  /*82a0*/  SYNCS.PHASECHK.TRANS64.TRYWAIT P1, [R0+URZ+0x13230], R7 ;  /* 0x01323007000075a7 */ /* 0x000062000802017f */
[----:B------:R-:W-:Y:S05]  /*82b0*/  @!P0 BRA `(.L_x_11536) ;  /* 0x0000000000048947 */ /* 0x000fea0003800000 */
[----:B------:R-:W-:Y:S01]  /*82c0*/  BPT.TRAP 0x1 ;  /* 0x000000040000795c */ /* 0x000fe20000300000 */
.L_x_11536:
[----:B------:R-:W-:Y:S01]  /*82d0*/  VIADD R3, R16, 0xe000 ;  /* 0x0000e00010037836 */ /* 0x000fe20000000000 */
[----:B------:R-:W-:Y:S01]  /*82e0*/  LOP3.LUT R4, R32, 0x10000, RZ, 0xfc, !PT ;  /* 0x0001000020047812 */ /* 0x000fe200078efcff */
[----:B------:R-:W-:-:S03]  /*82f0*/  IMAD.MOV.U32 R5, RZ, RZ, -0x7fffffe0 ;  /* 0x80000020ff057424 */ /* 0x000fc600078e00ff */
[----:B------:R-:W-:-:S04]  /*8300*/  SHF.R.U32.HI R3, RZ, 0x4, R3 ;  /* 0x00000004ff037819 */ /* 0x000fc80000011603 */
[----:B------:R-:W-:-:S04]  /*8310*/  LOP3.LUT R3, R3, 0x3fff, RZ, 0xc0, !PT ;  /* 0x00003fff03037812 */ /* 0x000fc800078ec0ff */
[----:B------:R-:W-:-:S05]  /*8320*/  LOP3.LUT R3, R3, 0x10000, RZ, 0xfc, !PT ;  /* 0x0001000003037812 */ /* 0x000fca00078efcff */
[----:B------:R3:W-:Y:S01]  /*8330*/  STL [R1+0x24], R3 ;  /* 0x0000240301007387 */ /* 0x0007e20000100800 */
[----:B-1----:R-:W-:Y:S05]  /*8340*/  @P1 BRA `(.L_x_11537) ;  /* 0x0000000000081947 */ /* 0x002fea0003800000 */
[----:B------:R-:W1:Y:S02]  /*8350*/  SYNCS.PHASECHK.TRANS64.TRYWAIT P1, [R0+URZ+0x13230], R7 ;  /* 0x01323007000075a7 */ /* 0x000e64000802017f */
[----:B-1----:R-:W-:Y:S05]  /*8360*/  @!P1 BRA `(.L_x_11538) ;  /* 0x0000010000309947 */ /* 0x002fea0003800000 */
.L_x_11537:
[----:B---3--:R-:W3:Y:S04]  /*8370*/  LDL R3, [R1+0x24] ;  /* 0x0000240001037983 */ /* 0x008ee80000100800 */
[----:B------:R-:W3:Y:S01]  /*8380*/  LDL R106, [R1+0x4] ;  /* 0x00000400016a7983 */ /* 0x000ee20000100800 */
[----:B------:R-:W-:Y:S01]  /*8390*/  IMAD.MOV.U32 R9, RZ, RZ, -0x7fffffe0 ;  /* 0x80000020ff097424 */ /* 0x000fe200078e00ff */
[----:B------:R-:W-:Y:S05]  /*83a0*/  WARPSYNC.ALL ;  /* 0x0000000000007948 */ /* 0x000fea0003800000 */
[----:B------:R-:W-:Y:S01]  /*83b0*/  R2UR UR4, R4 ;  /* 0x00000000040472ca */ /* 0x000fe200000e0000 */
[----:B------:R-:W4:Y:S01]  /*83c0*/  LDL R107, [R1+0x54] ;  /* 0x00005400016b7983 */ /* 0x000f220000100800 */
[----:B------:R-:W-:-:S02]  /*83d0*/  R2UR UR5, R5 ;  /* 0x00000000050572ca */ /* 0x000fc400000e0000 */
[----:B------:R-:W-:Y:S01]  /*83e0*/  R2UR UR7, R9 ;  /* 0x00000000090772ca */ /* 0x000fe200000e0000 */
[----:B------:R-:W-:Y:S01]  /*83f0*/  WARPGROUP.ARRIVE ;  /* 0x00000000000079c5 */ /* 0x000fe20000000000 */
[----:B01----:R-:W-:Y:S01]  /*8400*/  IMAD.MOV.U32 R7, RZ, RZ, -0x7fffffe0 ;  /* 0x80000020ff077424 */ /* 0x003fe200078e00ff */
[----:B------:R-:W-:Y:S01]  /*8410*/  P2R R13, PR, RZ, 0x1 ;  /* 0x00000001ff0d7803 */ /* 0x000fe20000000000 */
[----:B------:R-:W-:Y:S01]  /*8420*/  IMAD.MOV.U32 R11, RZ, RZ, -0x7fffffe0 ;  /* 0x80000020ff0b7424 */ /* 0x000fe200078e00ff */
[C---:B------:R-:W-:Y:S02]  /*8430*/  R2UR UR8, R4.reuse ;  /* 0x00000000040872ca */ /* 0x040fe400000e0000 */
[----:B------:R-:W-:Y:S02]  /*8440*/  R2UR UR9, R5 ;  /* 0x00000000050972ca */ /* 0x000fe400000e0000 */
[----:B------:R-:W-:Y:S02]  /*8450*/  R2UR UR11, R11 ;  /* 0x000000000b0b72ca */ /* 0x000fe400000e0000 */
[----:B------:R-:W-:-:S02]  /*8460*/  R2UR UR12, R4 ;  /* 0x00000000040c72ca */ /* 0x000fc400000e0000 */
[----:B------:R-:W-:Y:S01]  /*8470*/  R2UR UR13, R5 ;  /* 0x00000000050d72ca */ /* 0x000fe200000e0000 */
[----:B------:R-:W-:Y:S01]  /*8480*/  IMAD.MOV.U32 R11, RZ, RZ, -0x7fffffe0 ;  /* 0x80000020ff0b7424 */ /* 0x000fe200078e00ff */
[----:B------:R-:W-:Y:S01]  /*8490*/  R2UR UR16, R4 ;  /* 0x00000000041072ca */ /* 0x000fe200000e0000 */
[----:B---3--:R-:W-:-:S05]  /*84a0*/  IMAD R8, R106, 0x280, R3 ;  /* 0x000002806a087824 */ /* 0x008fca00078e0203 */
[----:B------:R-:W-:-:S13]  /*84b0*/  R2UR UR6, R8 ;  /* 0x00000000080672ca */ /* 0x000fda00000e0000 */
[----:B------:R-:W-:Y:S01]  /*84c0*/  QGMMA.64x32x32.F32.E4M3.E4M3 R88, gdesc[UR4], RZ, !UPT, gsb0 ;  /* 0x00600000045879f3 */ /* 0x000fe2000c0008ff */
[----:B------:R-:W-:Y:S01]  /*84d0*/  VIADD R6, R8, 0x80 ;  /* 0x0000008008067836 */ /* 0x000fe20000000000 */
[----:B------:R-:W-:Y:S02]  /*84e0*/  R2UR UR7, R7 ;  /* 0x00000000070772ca */ /* 0x000fe400000e0000 */
[----:B------:R-:W-:Y:S02]  /*84f0*/  R2UR UR4, R4 ;  /* 0x00000000040472ca */ /* 0x000fe400000e0000 */
[----:B------:R-:W-:Y:S02]  /*8500*/  R2UR UR6, R6 ;  /* 0x00000000060672ca */ /* 0x000fe400000e0000 */
        /* <DEDUP_REMOVED lines=10> */
[----:B------:R-:W-:-:S03]  /*85b0*/  IMAD.MOV.U32 R7, RZ, RZ, -0x7fffffe0 ;  /* 0x80000020ff077424 */ /* 0x000fc600078e00ff */
[----:B------:R-:W-:Y:S02]  /*85c0*/  R2UR UR14, R6 ;  /* 0x00000000060e72ca */ /* 0x000fe400000e0000 */
[----:B------:R-:W-:Y:S01]  /*85d0*/  R2UR UR15, R7 ;  /* 0x00000000070f72ca */ /* 0x000fe200000e0000 */
[----:B------:R-:W-:Y:S02]  /*85e0*/  WARPGROUP.DEPBAR.LE gsb0, 0x0 ;  /* 0x00008000000079c5 */ /* 0x000fe40000010000 */
[----:B------:R-:W-:-:S10]  /*85f0*/  WARPGROUP.ARRIVE ;  /* 0x00000000000079c5 */ /* 0x000fd40000000000 */
[----:B------:R-:W-:Y:S01]  /*8600*/  QGMMA.64x32x32.F32.E4M3.E4M3 R40, gdesc[UR12], RZ, !UPT, gsb0 ;  /* 0x006000000c2879f3 */ /* 0x000fe2000c0008ff */
[----:B------:R-:W-:Y:S02]  /*8610*/  IADD3 R10, R8, 0x200, RZ ;  /* 0x00000200080a7810 */ /* 0x000fe40007ffe0ff */
[----:B------:R-:W-:Y:S02]  /*8620*/  R2UR UR19, R11 ;  /* 0x000000000b1372ca */ /* 0x000fe400000e0000 */
[----:B------:R-:W-:Y:S02]  /*8630*/  R2UR UR18, R10 ;  /* 0x000000000a1272ca */ /* 0x000fe400000e0000 */
[----:B------:R-:W-:Y:S01]  /*8640*/  R2UR UR17, R5 ;  /* 0x00000000051172ca */ /* 0x000fe200000e0000 */
[----:B------:R-:W-:Y:S02]  /*8650*/  WARPGROUP.DEPBAR.LE gsb0, 0x0 ;  /* 0x00008000000079c5 */ /* 0x000fe40000010000 */
[----:B------:R-:W-:-:S10]  /*8660*/  WARPGROUP.ARRIVE ;  /* 0x00000000000079c5 */ /* 0x000fd40000000000 */
[----:B------:R-:W-:Y:S01]  /*8670*/  QGMMA.64x32x32.F32.E4M3.E4M3 R24, gdesc[UR16], RZ, !UPT, gsb0 ;  /* 0x00600000101879f3 */ /* 0x000fe2000c0008ff */
[----:B--2---:R-:W-:Y:S02]  /*8680*/  VIADD R14, R8, 0x2 ;  /* 0x00000002080e7836 */ /* 0x004fe40000000000 */
[----:B------:R-:W-:Y:S02]  /*8690*/  VIADD R6, R4, 0x2 ;  /* 0x0000000204067836 */ /* 0x000fe40000000000 */
[----:B------:R-:W-:Y:S02]  /*86a0*/  IMAD.MOV.U32 R15, RZ, RZ, -0x7fffffe0 ;  /* 0x80000020ff0f7424 */ /* 0x000fe400078e00ff */
[----:B------:R-:W-:Y:S01]  /*86b0*/  IMAD.MOV.U32 R7, RZ, RZ, -0x7fffffe0 ;  /* 0x80000020ff077424 */ /* 0x000fe200078e00ff */
        /* <DEDUP_REMOVED lines=8> */
[----:B------:R-:W-:Y:S01]  /*8740*/  IMAD.MOV.U32 R11, RZ, RZ, -0x7fffffe0 ;  /* 0x80000020ff0b7424 */ /* 0x000fe200078e00ff */
        /* <DEDUP_REMOVED lines=25> */
[C---:B------:R-:W-:Y:S01]  /*88e0*/  FMUL.FTZ R3, R2.reuse, R88 ;  /* 0x0000005802037220 */ /* 0x040fe20000410000 */
[C---:B------:R-:W-:Y:S01]  /*88f0*/  FMUL.FTZ R14, R2.reuse, R89 ;  /* 0x00000059020e7220 */ /* 0x040fe20000410000 */
[C---:B------:R-:W-:Y:S01]  /*8900*/  FMUL.FTZ R20, R2.reuse, R92 ;  /* 0x0000005c02147220 */ /* 0x040fe20000410000 */
[C---:B------:R-:W-:Y:S01]  /*8910*/  FMUL.FTZ R11, R2.reuse, R59 ;  /* 0x0000003b020b7220 */ /* 0x040fe20000410000 */
[C---:B------:R-:W-:Y:S02]  /*8920*/  FMUL.FTZ R88, R2.reuse, R93 ;  /* 0x0000005d02587220 */ /* 0x040fe40000410000 */
[----:B------:R-:W0:Y:S01]  /*8930*/  MUFU.TANH R3, R3 ;  /* 0x0000000300037308 */ /* 0x000e220000002400 */
[----:B------:R-:W-:Y:S01]  /*8940*/  FMUL.FTZ R59, R2, R62 ;  /* 0x0000003e023b7220 */ /* 0x000fe20000410000 */
[----:B------:R-:W-:Y:S02]  /*8950*/  VIADD R8, R8, 0x202 ;  /* 0x0000020208087836 */ /* 0x000fe40000000000 */
[----:B------:R-:W-:Y:S01]  /*8960*/  FMUL.FTZ R62, R2, R64 ;  /* 0x00000040023e7220 */ /* 0x000fe20000410000 */
[----:B------:R-:W-:Y:S01]  /*8970*/  IMAD.MOV.U32 R9, RZ, RZ, -0x7fffffe0 ;  /* 0x80000020ff097424 */ /* 0x000fe200078e00ff */
[----:B----4-:R-:W-:-:S02]  /*8980*/  IADD3 R105, R105, 0xa0, -R107 ;  /* 0x000000a069697810 */ /* 0x010fc40007ffe86b */
[----:B------:R-:W1:Y:S01]  /*8990*/  MUFU.TANH R14, R14 ;  /* 0x0000000e000e7308 */ /* 0x000e620000002400 */
[C---:B------:R-:W-:Y:S01]  /*89a0*/  FMUL.FTZ R64, R2.reuse, R65 ;  /* 0x0000004102407220 */ /* 0x040fe20000410000 */
[C---:B------:R-:W-:Y:S01]  /*89b0*/  FMUL.FTZ R12, R2.reuse, R90 ;  /* 0x0000005a020c7220 */ /* 0x040fe20000410000 */
[C---:B------:R-:W-:Y:S01]  /*89c0*/  FMUL.FTZ R65, R2.reuse, R67 ;  /* 0x0000004302417220 */ /* 0x040fe20000410000 */
[C---:B------:R-:W-:Y:S01]  /*89d0*/  FMUL.FTZ R90, R2.reuse, R96 ;  /* 0x00000060025a7220 */ /* 0x040fe20000410000 */
[----:B------:R-:W-:-:S03]  /*89e0*/  FMUL.FTZ R67, R2, R70 ;  /* 0x0000004602437220 */ /* 0x000fc60000410000 */
[----:B------:R-:W2:Y:S01]  /*89f0*/  MUFU.TANH R20, R20 ;  /* 0x0000001400147308 */ /* 0x000ea20000002400 */
[----:B------:R-:W-:Y:S02]  /*8a00*/  R2UR UR6, R8 ;  /* 0x00000000080672ca */ /* 0x000fe400000e0000 */
[----:B------:R-:W-:Y:S02]  /*8a10*/  R2UR UR7, R9 ;  /* 0x00000000090772ca */ /* 0x000fe400000e0000 */
[----:B------:R-:W-:Y:S02]  /*8a20*/  R2UR UR4, R6 ;  /* 0x00000000060472ca */ /* 0x000fe400000e0000 */
[----:B------:R-:W-:Y:S01]  /*8a30*/  R2UR UR5, R7 ;  /* 0x00000000070572ca */ /* 0x000fe200000e0000 */
[----:B------:R-:W3:Y:S01]  /*8a40*/  MUFU.TANH R88, R88 ;  /* 0x0000005800587308 */ /* 0x000ee20000002400 */
[C---:B------:R-:W-:Y:S01]  /*8a50*/  FMUL.FTZ R92, R2.reuse, R97 ;  /* 0x00000061025c7220 */ /* 0x040fe20000410000 */
[C---:B------:R-:W-:Y:S01]  /*8a60*/  FMUL.FTZ R10, R2.reuse, R57 ;  /* 0x00000039020a7220 */ /* 0x040fe20000410000 */
[C---:B------:R-:W-:Y:S01]  /*8a70*/  FMUL.FTZ R15, R2.reuse, R91 ;  /* 0x0000005b020f7220 */ /* 0x040fe20000410000 */
[C---:B------:R-:W-:Y:S01]  /*8a80*/  FMUL.FTZ R21, R2.reuse, R94 ;  /* 0x0000005e02157220 */ /* 0x040fe20000410000 */
[C---:B------:R-:W-:Y:S01]  /*8a90*/  FMUL.FTZ R57, R2.reuse, R60 ;  /* 0x0000003c02397220 */ /* 0x040fe20000410000 */
[----:B------:R-:W-:-:S02]  /*8aa0*/  FMUL.FTZ R94, R2, R100 ;  /* 0x00000064025e7220 */ /* 0x000fc40000410000 */
[----:B------:R-:W4:Y:S01]  /*8ab0*/  MUFU.TANH R90, R90 ;  /* 0x0000005a005a7308 */ /* 0x000f220000002400 */
[C---:B------:R-:W-:Y:S01]  /*8ac0*/  FMUL.FTZ R60, R2.reuse, R61 ;  /* 0x0000003d023c7220 */ /* 0x040fe20000410000 */
[C---:B------:R-:W-:Y:S01]  /*8ad0*/  FMUL.FTZ R61, R2.reuse, R63 ;  /* 0x0000003f023d7220 */ /* 0x040fe20000410000 */
[C---:B------:R-:W-:Y:S01]  /*8ae0*/  FMUL.FTZ R63, R2.reuse, R66 ;  /* 0x00000042023f7220 */ /* 0x040fe20000410000 */
[C---:B------:R-:W-:Y:S01]  /*8af0*/  FMUL.FTZ R66, R2.reuse, R68 ;  /* 0x0000004402427220 */ /* 0x040fe20000410000 */
[----:B------:R-:W-:-:S03]  /*8b00*/  FMUL.FTZ R96, R2, R101 ;  /* 0x0000006502607220 */ /* 0x000fc60000410000 */
[----:B------:R-:W5:Y:S01]  /*8b10*/  MUFU.TANH R12, R12 ;  /* 0x0000000c000c7308 */ /* 0x000f620000002400 */
[C---:B------:R-:W-:Y:S01]  /*8b20*/  FMUL.FTZ R68, R2.reuse, R69 ;  /* 0x0000004502447220 */ /* 0x040fe20000410000 */
[----:B------:R-:W-:Y:S02]  /*8b30*/  WARPGROUP.DEPBAR.LE gsb0, 0x0 ;  /* 0x00008000000079c5 */ /* 0x000fe40000010000 */
[----:B------:R-:W-:Y:S01]  /*8b40*/  FMUL.FTZ R70, R2, R42 ;  /* 0x0000002a02467220 */ /* 0x000fe20000410000 */
[----:B------:R-:W-:Y:S01]  /*8b50*/  IMAD R42, R104, -0xa0, R105 ;  /* 0xffffff60682a7824 */ /* 0x000fe200078e0269 */
[----:B------:R-:W-:Y:S02]  /*8b60*/  WARPGROUP.ARRIVE ;  /* 0x00000000000079c5 */ /* 0x000fe40000000000 */
[----:B------:R-:W-:Y:S02]  /*8b70*/  MUFU.TANH R92, R92 ;  /* 0x0000005c005c7308 */ /* 0x000fe40000002400 */
[----:B------:R-:W-:-:S02]  /*8b80*/  ISETP.GT.AND P4, PT, R42, RZ, PT ;  /* 0x000000ff2a00720c */ /* 0x000fc40003f84270 */
[----:B------:R-:W-:Y:S01]  /*8b90*/  ISETP.GT.AND P3, PT, R42, 0x1, PT ;  /* 0x000000012a00780c */ /* 0x000fe20003f64270 */
[----:B------:R-:W-:Y:S01]  /*8ba0*/  FMUL.FTZ R69, R2, R71 ;  /* 0x0000004702457220 */ /* 0x000fe20000410000 */
[----:B------:R-:W-:Y:S02]  /*8bb0*/  ISETP.GT.AND P1, PT, R42, 0x8, PT ;  /* 0x000000082a00780c */ /* 0x000fe40003f24270 */
[----:B------:R-:W5:Y:S01]  /*8bc0*/  MUFU.TANH R15, R15 ;  /* 0x0000000f000f7308 */ /* 0x000f620000002400 */
[----:B0-----:R-:W-:Y:S01]  /*8bd0*/  FSEL R3, R3, -INF , P4 ;  /* 0xff80000003037808 */ /* 0x001fe20002000000 */
[----:B------:R-:W-:Y:S01]  /*8be0*/  QGMMA.64x32x32.F32.E4M3.E4M3 R24, gdesc[UR4], R24, gsb0 ;  /* 0x00600000041879f3 */ /* 0x000fe20008000818 */
[----:B-1----:R-:W-:Y:S01]  /*8bf0*/  FSEL R14, R14, -INF , P3 ;  /* 0xff8000000e0e7808 */ /* 0x002fe20001800000 */
[----:B------:R-:W-:Y:S01]  /*8c00*/  FMUL.FTZ R89, R2, R95 ;  /* 0x0000005f02597220 */ /* 0x000fe20000410000 */
[----:B--2---:R-:W-:Y:S01]  /*8c10*/  FSEL R71, R20, -INF , P1 ;  /* 0xff80000014477808 */ /* 0x004fe20000800000 */
[----:B------:R-:W-:Y:S01]  /*8c20*/  FMUL.FTZ R72, R2, R72 ;  /* 0x0000004802487220 */ /* 0x000fe20000410000 */
[----:B------:R-:W-:Y:S01]  /*8c30*/  ISETP.GT.AND P2, PT, R42, 0x9, PT ;  /* 0x000000092a00780c */ /* 0x000fe20003f44270 */
[----:B------:R-:W0:Y:S01]  /*8c40*/  MUFU.TANH R94, R94 ;  /* 0x0000005e005e7308 */ /* 0x000e220000002400 */
[----:B------:R-:W-:Y:S01]  /*8c50*/  FMNMX.FTZ R20, R3, R14, !PT ;  /* 0x0000000e03147209 */ /* 0x000fe20007810000 */
[C---:B------:R-:W-:Y:S01]  /*8c60*/  FMUL.FTZ R93, R2.reuse, R99 ;  /* 0x00000063025d7220 */ /* 0x040fe20000410000 */
[----:B------:R-:W-:Y:S01]  /*8c70*/  FMUL.FTZ R91, R2, R98 ;  /* 0x00000062025b7220 */ /* 0x000fe20000410000 */
[----:B------:R-:W-:Y:S01]  /*8c80*/  ISETP.GT.AND P6, PT, R42, 0x10, PT ;  /* 0x000000102a00780c */ /* 0x000fe20003fc4270 */
[----:B------:R-:W-:Y:S01]  /*8c90*/  FMUL.FTZ R73, R2, R73 ;  /* 0x0000004902497220 */ /* 0x000fe20000410000 */
[----:B---3--:R-:W-:-:S02]  /*8ca0*/  FSEL R99, R88, -INF , P2 ;  /* 0xff80000058637808 */ /* 0x008fc40001000000 */
[----:B------:R-:W1:Y:S01]  /*8cb0*/  MUFU.TANH R21, R21 ;  /* 0x0000001500157308 */ /* 0x000e620000002400 */
[----:B------:R-:W-:Y:S01]  /*8cc0*/  FMNMX.FTZ R20, R71, R20, !PT ;  /* 0x0000001447147209 */ /* 0x000fe20007810000 */
[----:B------:R-:W-:Y:S01]  /*8cd0*/  FMUL.FTZ R76, R2, R76 ;  /* 0x0000004c024c7220 */ /* 0x000fe20000410000 */
[----:B------:R-:W-:-:S05]  /*8ce0*/  ISETP.GT.AND P5, PT, R42, 0x11, PT ;  /* 0x000000112a00780c */ /* 0x000fca0003fa4270 */
[----:B------:R-:W2:Y:S01]  /*8cf0*/  MUFU.TANH R96, R96 ;  /* 0x0000006000607308 */ /* 0x000ea20000002400 */
[----:B----4-:R-:W-:Y:S01]  /*8d00*/  FSEL R101, R90, -INF , P6 ;  /* 0xff8000005a657808 */ /* 0x010fe20003000000 */
[C---:B------:R-:W-:Y:S01]  /*8d10*/  FMUL.FTZ R97, R2.reuse, R103 ;  /* 0x0000006702617220 */ /* 0x040fe20000410000 */
[----:B------:R-:W-:Y:S01]  /*8d20*/  FMNMX.FTZ R20, R99, R20, !PT ;  /* 0x0000001463147209 */ /* 0x000fe20007810000 */
[----:B------:R-:W-:Y:S01]  /*8d30*/  FMUL.FTZ R77, R2, R77 ;  /* 0x0000004d024d7220 */ /* 0x000fe20000410000 */
[----:B-----5:R-:W-:Y:S01]  /*8d40*/  FSEL R9, R12, -INF , P4 ;  /* 0xff8000000c097808 */ /* 0x020fe20002000000 */
[C---:B------:R-:W-:Y:S01]  /*8d50*/  FMUL.FTZ R80, R2.reuse, R80 ;  /* 0x0000005002507220 */ /* 0x040fe20000410000 */
[----:B------:R-:W-:Y:S01]  /*8d60*/  FSEL R15, R15, -INF , P3 ;  /* 0xff8000000f0f7808 */ /* 0x000fe20001800000 */
[----:B------:R-:W3:Y:S01]  /*8d70*/  MUFU.TANH R89, R89 ;  /* 0x0000005900597308 */ /* 0x000ee20000002400 */
[----:B------:R-:W-:Y:S01]  /*8d80*/  FMUL.FTZ R95, R2, R102 ;  /* 0x00000066025f7220 */ /* 0x000fe20000410000 */
[----:B------:R-:W-:Y:S01]  /*8d90*/  ISETP.GT.AND P4, PT, R42, 0x18, PT ;  /* 0x000000182a00780c */ /* 0x000fe20003f84270 */
[C---:B------:R-:W-:Y:S01]  /*8da0*/  FMUL.FTZ R74, R2.reuse, R74 ;  /* 0x0000004a024a7220 */ /* 0x040fe20000410000 */
[C---:B------:R-:W-:Y:S01]  /*8db0*/  FMUL.FTZ R81, R2.reuse, R81 ;  /* 0x0000005102517220 */ /* 0x040fe20000410000 */
[C---:B------:R-:W-:Y:S01]  /*8dc0*/  FMUL.FTZ R75, R2.reuse, R75 ;  /* 0x0000004b024b7220 */ /* 0x040fe20000410000 */
[C---:B------:R-:W-:Y:S01]  /*8dd0*/  FMUL.FTZ R84, R2.reuse, R84 ;  /* 0x0000005402547220 */ /* 0x040fe20000410000 */
[----:B------:R-:W-:Y:S01]  /*8de0*/  FMUL.FTZ R78, R2, R78 ;  /* 0x0000004e024e7220 */ /* 0x000fe20000410000 */
[----:B------:R-:W4:Y:S01]  /*8df0*/  MUFU.TANH R72, R72 ;  /* 0x0000004800487308 */ /* 0x000f220000002400 */
[----:B------:R-:W-:Y:S01]  /*8e00*/  FSEL R103, R92, -INF , P5 ;  /* 0xff8000005c677808 */ /* 0x000fe20002800000 */
[C---:B------:R-:W-:Y:S01]  /*8e10*/  FMUL.FTZ R85, R2.reuse, R85 ;  /* 0x0000005502557220 */ /* 0x040fe20000410000 */
[----:B------:R-:W-:Y:S01]  /*8e20*/  FMNMX.FTZ R20, R101, R20, !PT ;  /* 0x0000001465147209 */ /* 0x000fe20007810000 */
[C---:B------:R-:W-:Y:S01]  /*8e30*/  FMUL.FTZ R79, R2.reuse, R79 ;  /* 0x0000004f024f7220 */ /* 0x040fe20000410000 */
[C---:B------:R-:W-:Y:S01]  /*8e40*/  FMUL.FTZ R56, R2.reuse, R56 ;  /* 0x0000003802387220 */ /* 0x040fe20000410000 */
[C---:B------:R-:W-:Y:S01]  /*8e50*/  FMUL.FTZ R82, R2.reuse, R82 ;  /* 0x0000005202527220 */ /* 0x040fe20000410000 */
[----:B------:R-:W-:Y:S01]  /*8e60*/  FMUL.FTZ R83, R2, R83 ;  /* 0x0000005302537220 */ /* 0x000fe20000410000 */
[----:B------:R-:W5:Y:S01]  /*8e70*/  MUFU.TANH R91, R91 ;  /* 0x0000005b005b7308 */ /* 0x000f620000002400 */
[----:B------:R-:W-:Y:S01]  /*8e80*/  ISETP.GT.AND P3, PT, R42, 0x19, PT ;  /* 0x000000192a00780c */ /* 0x000fe20003f64270 */
[----:B------:R-:W-:Y:S01]  /*8e90*/  FMUL.FTZ R86, R2, R86 ;  /* 0x0000005602567220 */ /* 0x000fe20000410000 */
[----:B0-----:R-:W-:-:S05]  /*8ea0*/  FSEL R105, R94, -INF , P4 ;  /* 0xff8000005e697808 */ /* 0x001fca0002000000 */
[----:B------:R-:W-:Y:S01]  /*8eb0*/  MUFU.TANH R10, R10 ;  /* 0x0000000a000a7308 */ /* 0x000fe20000002400 */
[----:B------:R-:W-:Y:S01]  /*8ec0*/  FMNMX.FTZ R20, R103, R20, !PT ;  /* 0x0000001467147209 */ /* 0x000fe20007810000 */
[----:B------:R-:W-:-:S06]  /*8ed0*/  FMUL.FTZ R87, R2, R87 ;  /* 0x0000005702577220 */ /* 0x000fcc0000410000 */
[----:B------:R-:W-:Y:S01]  /*8ee0*/  MUFU.TANH R59, R59 ;  /* 0x0000003b003b7308 */ /* 0x000fe20000002400 */
[----:B------:R-:W-:-:S07]  /*8ef0*/  FMUL.FTZ R58, R2, R58 ;  /* 0x0000003a023a7220 */ /* 0x000fce0000410000 */
[----:B------:R-:W-:Y:S08]  /*8f00*/  MUFU.TANH R57, R57 ;  /* 0x0000003900397308 */ /* 0x000ff00000002400 */
[----:B------:R-:W-:Y:S08]  /*8f10*/  MUFU.TANH R60, R60 ;  /* 0x0000003c003c7308 */ /* 0x000ff00000002400 */
[----:B------:R-:W-:Y:S01]  /*8f20*/  MUFU.TANH R62, R62 ;  /* 0x0000003e003e7308 */ /* 0x000fe20000002400 */
[----:B------:R-:W-:-:S07]  /*8f30*/  FMUL.FTZ R40, R2, R40 ;  /* 0x0000002802287220 */ /* 0x000fce0000410000 */
[----:B------:R-:W-:Y:S01]  /*8f40*/  MUFU.TANH R64, R64 ;  /* 0x0000004000407308 */ /* 0x000fe20000002400 */
[----:B------:R-:W-:-:S07]  /*8f50*/  FMUL.FTZ R44, R2, R44 ;  /* 0x0000002c022c7220 */ /* 0x000fce0000410000 */
[----:B------:R-:W-:Y:S01]  /*8f60*/  MUFU.TANH R11, R11 ;  /* 0x0000000b000b7308 */ /* 0x000fe20000002400 */
[----:B------:R-:W-:-:S07]  /*8f70*/  FMUL.FTZ R41, R2, R41 ;  /* 0x0000002902297220 */ /* 0x000fce0000410000 */
[----:B------:R-:W-:Y:S08]  /*8f80*/  MUFU.TANH R66, R66 ;  /* 0x0000004200427308 */ /* 0x000ff00000002400 */
[----:B------:R-:W-:Y:S01]  /*8f90*/  MUFU.TANH R68, R68 ;  /* 0x0000004400447308 */ /* 0x000fe20000002400 */
[----:B------:R-:W-:-:S07]  /*8fa0*/  FMUL.FTZ R45, R2, R45 ;  /* 0x0000002d022d7220 */ /* 0x000fce0000410000 */
[----:B------:R-:W-:Y:S01]  /*8fb0*/  MUFU.TANH R61, R61 ;  /* 0x0000003d003d7308 */ /* 0x000fe20000002400 */
[----:B------:R-:W-:-:S07]  /*8fc0*/  FMUL.FTZ R48, R2, R48 ;  /* 0x0000003002307220 */ /* 0x000fce0000410000 */
[----:B------:R-:W-:Y:S01]  /*8fd0*/  MUFU.TANH R63, R63 ;  /* 0x0000003f003f7308 */ /* 0x000fe20000002400 */
[----:B------:R-:W-:-:S07]  /*8fe0*/  FMUL.FTZ R49, R2, R49 ;  /* 0x0000003102317220 */ /* 0x000fce0000410000 */
[----:B------:R-:W-:Y:S01]  /*8ff0*/  MUFU.TANH R65, R65 ;  /* 0x0000004100417308 */ /* 0x000fe20000002400 */
[----:B------:R-:W-:-:S07]  /*9000*/  FMUL.FTZ R43, R2, R43 ;  /* 0x0000002b022b7220 */ /* 0x000fce0000410000 */
        /* <DEDUP_REMOVED lines=9> */
[----:B-1----:R-:W-:Y:S01]  /*90a0*/  FSEL R21, R21, -INF , P1 ;  /* 0xff80000015157808 */ /* 0x002fe20000800000 */
[----:B------:R-:W-:Y:S01]  /*90b0*/  FMUL.FTZ R55, R2, R55 ;  /* 0x0000003702377220 */ /* 0x000fe20000410000 */
[----:B------:R-:W-:-:S05]  /*90c0*/  ULDC UR4, c[0x0][0x988] ;  /* 0x0002620000047ab9 */ /* 0x000fca0000000800 */
[----:B------:R-:W1:Y:S01]  /*90d0*/  MUFU.TANH R93, R93 ;  /* 0x0000005d005d7308 */ /* 0x000e620000002400 */
[----:B------:R-:W-:Y:S02]  /*90e0*/  ISETP.GT.AND P1, PT, R42, 0x20, PT ;  /* 0x000000202a00780c */ /* 0x000fe40003f24270 */
[----:B--2---:R-:W-:-:S05]  /*90f0*/  FSEL R107, R96, -INF , P3 ;  /* 0xff800000606b7808 */ /* 0x004fca0001800000 */
[----:B------:R-:W2:Y:S01]  /*9100*/  MUFU.TANH R76, R76 ;  /* 0x0000004c004c7308 */ /* 0x000ea20000002400 */
[----:B------:R-:W-:Y:S02]  /*9110*/  FMNMX.FTZ R20, R105, R20, !PT ;  /* 0x0000001469147209 */ /* 0x000fe40007810000 */
[----:B---3--:R-:W-:-:S05]  /*9120*/  FSEL R89, R89, -INF , P2 ;  /* 0xff80000059597808 */ /* 0x008fca0001000000 */
[----:B------:R-:W3:Y:S01]  /*9130*/  MUFU.TANH R95, R95 ;  /* 0x0000005f005f7308 */ /* 0x000ee20000002400 */
[----:B------:R-:W-:Y:S02]  /*9140*/  ISETP.GT.AND P2, PT, R42, 0x21, PT ;  /* 0x000000212a00780c */ /* 0x000fe40003f44270 */
[----:B----4-:R-:W-:-:S05]  /*9150*/  FSEL R111, R72, -INF , P1 ;  /* 0xff800000486f7808 */ /* 0x010fca0000800000 */
[----:B------:R-:W4:Y:S01]  /*9160*/  MUFU.TANH R77, R77 ;  /* 0x0000004d004d7308 */ /* 0x000f220000002400 */
[----:B------:R-:W-:Y:S02]  /*9170*/  FMNMX.FTZ R20, R107, R20, !PT ;  /* 0x000000146b147209 */ /* 0x000fe40007810000 */
[----:B-----5:R-:W-:-:S05]  /*9180*/  FSEL R91, R91, -INF , P6 ;  /* 0xff8000005b5b7808 */ /* 0x020fca0003000000 */
[----:B------:R-:W5:Y:S01]  /*9190*/  MUFU.TANH R97, R97 ;  /* 0x0000006100617308 */ /* 0x000f620000002400 */
[----:B------:R-:W-:Y:S02]  /*91a0*/  ISETP.GT.AND P6, PT, R42, 0x28, PT ;  /* 0x000000282a00780c */ /* 0x000fe40003fc4270 */
[----:B0-----:R-:W-:-:S05]  /*91b0*/  FSEL R113, R73, -INF , P2 ;  /* 0xff80000049717808 */ /* 0x001fca0001000000 */
[----:B------:R-:W0:Y:S01]  /*91c0*/  MUFU.TANH R80, R80 ;  /* 0x0000005000507308 */ /* 0x000e220000002400 */
[----:B------:R-:W-:Y:S02]  /*91d0*/  FMNMX.FTZ R20, R111, R20, !PT ;  /* 0x000000146f147209 */ /* 0x000fe40007810000 */
[----:B-1----:R-:W-:-:S05]  /*91e0*/  FSEL R93, R93, -INF , P5 ;  /* 0xff8000005d5d7808 */ /* 0x002fca0002800000 */
        /* <DEDUP_REMOVED lines=16> */
[----:B------:R-:W-:-:S07]  /*92f0*/  FMNMX.FTZ R20, R117, R20, !PT ;  /* 0x0000001475147209 */ /* 0x000fce0007810000 */
[----:B------:R-:W0:Y:S01]  /*9300*/  MUFU.TANH R79, R79 ;  /* 0x0000004f004f7308 */ /* 0x000e220000002400 */
[----:B-1----:R-:W-:Y:S02]  /*9310*/  FSEL R109, R74, -INF , P1 ;  /* 0xff8000004a6d7808 */ /* 0x002fe40000800000 */
[----:B------:R-:W-:-:S05]  /*9320*/  ISETP.GT.AND P1, PT, R42, 0x38, PT ;  /* 0x000000382a00780c */ /* 0x000fca0003f24270 */
[----:B------:R-:W1:Y:S01]  /*9330*/  MUFU.TANH R56, R56 ;  /* 0x0000003800387308 */ /* 0x000e620000002400 */
[----:B--2---:R-:W-:Y:S02]  /*9340*/  FSEL R81, R81, -INF , P3 ;  /* 0xff80000051517808 */ /* 0x004fe40001800000 */
[----:B------:R-:W-:-:S05]  /*9350*/  FMNMX.FTZ R20, R119, R20, !PT ;  /* 0x0000001477147209 */ /* 0x000fca0007810000 */
[----:B------:R-:W2:Y:S01]  /*9360*/  MUFU.TANH R82, R82 ;  /* 0x0000005200527308 */ /* 0x000ea20000002400 */
[----:B---3--:R-:W-:Y:S02]  /*9370*/  FSEL R75, R75, -INF , P2 ;  /* 0xff8000004b4b7808 */ /* 0x008fe40001000000 */
[----:B------:R-:W-:Y:S02]  /*9380*/  ISETP.GT.AND P2, PT, R42, 0x39, PT ;  /* 0x000000392a00780c */ /* 0x000fe40003f44270 */
[----:B----4-:R-:W-:-:S03]  /*9390*/  FSEL R123, R84, -INF , P1 ;  /* 0xff800000547b7808 */ /* 0x010fc60000800000 */
[----:B------:R-:W3:Y:S01]  /*93a0*/  MUFU.TANH R83, R83 ;  /* 0x0000005300537308 */ /* 0x000ee20000002400 */
[----:B------:R-:W-:Y:S02]  /*93b0*/  FMNMX.FTZ R20, R81, R20, !PT ;  /* 0x0000001451147209 */ /* 0x000fe40007810000 */
[----:B-----5:R-:W-:Y:S02]  /*93c0*/  FSEL R73, R78, -INF , P6 ;  /* 0xff8000004e497808 */ /* 0x020fe40003000000 */
[----:B------:R-:W-:-:S03]  /*93d0*/  ISETP.GT.AND P6, PT, R42, 0x40, PT ;  /* 0x000000402a00780c */ /* 0x000fc60003fc4270 */
[----:B------:R-:W4:Y:S01]  /*93e0*/  MUFU.TANH R86, R86 ;  /* 0x0000005600567308 */ /* 0x000f220000002400 */
[----:B0-----:R-:W-:Y:S02]  /*93f0*/  FSEL R85, R85, -INF , P2 ;  /* 0xff80000055557808 */ /* 0x001fe40001000000 */
[----:B------:R-:W-:Y:S02]  /*9400*/  FMNMX.FTZ R20, R123, R20, !PT ;  /* 0x000000147b147209 */ /* 0x000fe40007810000 */
[----:B------:R-:W-:Y:S02]  /*9410*/  FSEL R79, R79, -INF , P5 ;  /* 0xff8000004f4f7808 */ /* 0x000fe40002800000 */
[----:B------:R-:W-:Y:S01]  /*9420*/  ISETP.GT.AND P5, PT, R42, 0x41, PT ;  /* 0x000000412a00780c */ /* 0x000fe20003fa4270 */
[----:B------:R-:W0:Y:S01]  /*9430*/  MUFU.TANH R87, R87 ;  /* 0x0000005700577308 */ /* 0x000e220000002400 */
[----:B-1----:R-:W-:Y:S02]  /*9440*/  FSEL R127, R56, -INF , P6 ;  /* 0xff800000387f7808 */ /* 0x002fe40003000000 */
[----:B------:R-:W-:Y:S01]  /*9450*/  FMNMX.FTZ R20, R85, R20, !PT ;  /* 0x0000001455147209 */ /* 0x000fe20007810000 */
[----:B------:R-:W-:-:S02]  /*9460*/  WARPGROUP.DEPBAR.LE gsb0, 0x0 ;  /* 0x00008000000079c5 */ /* 0x000fc40000010000 */
[----:B--2---:R-:W-:Y:S02]  /*9470*/  FSEL R77, R82, -INF , P4 ;  /* 0xff800000524d7808 */ /* 0x004fe40002000000 */
[----:B------:R-:W1:Y:S01]  /*9480*/  MUFU.TANH R58, R58 ;  /* 0x0000003a003a7308 */ /* 0x000e620000002400 */
[----:B------:R-:W-:Y:S01]  /*9490*/  FSEL R131, R10, -INF , P5 ;  /* 0xff8000000a837808 */ /* 0x000fe20002800000 */
[----:B------:R-:W-:Y:S01]  /*94a0*/  FMUL.FTZ R10, R2, R24 ;  /* 0x00000018020a7220 */ /* 0x000fe20000410000 */
[----:B------:R-:W-:Y:S02]  /*94b0*/  ISETP.GT.AND P4, PT, R42, 0x48, PT ;  /* 0x000000482a00780c */ /* 0x000fe40003f84270 */
[----:B------:R-:W-:Y:S02]  /*94c0*/  FMNMX.FTZ R24, R127, R20, !PT ;  /* 0x000000147f187209 */ /* 0x000fe40007810000 */
[----:B---3--:R-:W-:Y:S02]  /*94d0*/  FSEL R83, R83, -INF , P3 ;  /* 0xff80000053537808 */ /* 0x008fe40001800000 */
[----:B------:R-:W-:-:S02]  /*94e0*/  FSEL R129, R59, -INF , P4 ;  /* 0xff8000003b817808 */ /* 0x000fc40002000000 */
[----:B------:R-:W-:Y:S02]  /*94f0*/  ISETP.GT.AND P3, PT, R42, 0x49, PT ;  /* 0x000000492a00780c */ /* 0x000fe40003f64270 */
[----:B------:R-:W-:Y:S02]  /*9500*/  FSEL R59, R57, -INF , P4 ;  /* 0xff800000393b7808 */ /* 0x000fe40002000000 */
[----:B------:R-:W-:Y:S01]  /*9510*/  FMNMX.FTZ R24, R131, R24, !PT ;  /* 0x0000001883187209 */ /* 0x000fe20007810000 */
[----:B------:R-:W-:Y:S01]  /*9520*/  FMUL.FTZ R20, R2, R26 ;  /* 0x0000001a02147220 */ /* 0x000fe20000410000 */
[----:B----4-:R-:W-:Y:S02]  /*9530*/  FSEL R121, R86, -INF , P1 ;  /* 0xff80000056797808 */ /* 0x010fe40000800000 */
[----:B------:R-:W-:Y:S02]  /*9540*/  ISETP.GT.AND P1, PT, R42, 0x50, PT ;  /* 0x000000502a00780c */ /* 0x000fe40003f24270 */
[----:B------:R-:W-:-:S02]  /*9550*/  FSEL R133, R60, -INF , P3 ;  /* 0xff8000003c857808 */ /* 0x000fc40001800000 */
[----:B------:R-:W-:Y:S01]  /*9560*/  FMNMX.FTZ R26, R59, R24, !PT ;  /* 0x000000183b1a7209 */ /* 0x000fe20007810000 */
[----:B------:R-:W2:Y:S01]  /*9570*/  MUFU.TANH R40, R40 ;  /* 0x0000002800287308 */ /* 0x000ea20000002400 */
[----:B0-----:R-:W-:Y:S02]  /*9580*/  FSEL R87, R87, -INF , P2 ;  /* 0xff80000057577808 */ /* 0x001fe40001000000 */
[----:B------:R-:W-:Y:S02]  /*9590*/  ISETP.GT.AND P2, PT, R42, 0x51, PT ;  /* 0x000000512a00780c */ /* 0x000fe40003f44270 */
[----:B------:R-:W-:-:S03]  /*95a0*/  FSEL R135, R62, -INF , P1 ;  /* 0xff8000003e877808 */ /* 0x000fc60000800000 */
[----:B------:R0:W-:Y:S01]  /*95b0*/  MUFU.TANH R8, R44 ;  /* 0x0000002c00087308 */ /* 0x0001e20000002400 */
[----:B-1----:R-:W-:Y:S02]  /*95c0*/  FSEL R125, R58, -INF , P6 ;  /* 0xff8000003a7d7808 */ /* 0x002fe40003000000 */
[----:B------:R-:W-:Y:S02]  /*95d0*/  ISETP.GT.AND P6, PT, R42, 0x58, PT ;  /* 0x000000582a00780c */ /* 0x000fe40003fc4270 */
[----:B------:R-:W-:Y:S02]  /*95e0*/  FSEL R137, R64, -INF , P2 ;  /* 0xff80000040897808 */ /* 0x000fe40001000000 */
[----:B0-----:R-:W-:Y:S01]  /*95f0*/  FMNMX.FTZ R44, R133, R26, !PT ;  /* 0x0000001a852c7209 */ /* 0x001fe20007810000 */
[----:B------:R-:W0:Y:S03]  /*9600*/  MUFU.TANH R41, R41 ;  /* 0x0000002900297308 */ /* 0x000e260000002400 */
[----:B------:R-:W-:Y:S01]  /*9610*/  FMNMX.FTZ R44, R135, R44, !PT ;  /* 0x0000002c872c7209 */ /* 0x000fe20007810000 */
[----:B------:R-:W-:Y:S01]  /*9620*/  FMUL.FTZ R24, R2, R25 ;  /* 0x0000001902187220 */ /* 0x000fe20000410000 */
[----:B------:R-:W-:-:S02]  /*9630*/  FSEL R11, R11, -INF , P5 ;  /* 0xff8000000b0b7808 */ /* 0x000fc40002800000 */
[----:B------:R-:W-:Y:S02]  /*9640*/  ISETP.GT.AND P5, PT, R42, 0x59, PT ;  /* 0x000000592a00780c */ /* 0x000fe40003fa4270 */
[----:B------:R-:W-:Y:S02]  /*9650*/  FSEL R25, R66, -INF , P6 ;  /* 0xff80000042197808 */ /* 0x000fe40003000000 */
[----:B------:R-:W-:Y:S01]  /*9660*/  FMNMX.FTZ R44, R137, R44, !PT ;  /* 0x0000002c892c7209 */ /* 0x000fe20007810000 */
[----:B------:R-:W1:Y:S01]  /*9670*/  MUFU.TANH R45, R45 ;  /* 0x0000002d002d7308 */ /* 0x000e620000002400 */
[----:B------:R-:W-:Y:S02]  /*9680*/  ISETP.GT.AND P4, PT, R42, 0x60, PT ;  /* 0x000000602a00780c */ /* 0x000fe40003f84270 */
[----:B------:R-:W-:Y:S02]  /*9690*/  FSEL R139, R68, -INF , P5 ;  /* 0xff800000448b7808 */ /* 0x000fe40002800000 */
[----:B------:R-:W-:-:S02]  /*96a0*/  FMNMX.FTZ R44, R25, R44, !PT ;  /* 0x0000002c192c7209 */ /* 0x000fc40007810000 */
[----:B------:R-:W-:Y:S01]  /*96b0*/  FSEL R61, R61, -INF , P3 ;  /* 0xff8000003d3d7808 */ /* 0x000fe20001800000 */
[----:B------:R-:W3:Y:S01]  /*96c0*/  MUFU.TANH R69, R69 ;  /* 0x0000004500457308 */ /* 0x000ee20000002400 */
[----:B------:R-:W-:Y:S02]  /*96d0*/  ISETP.GT.AND P3, PT, R42, 0x61, PT ;  /* 0x000000612a00780c */ /* 0x000fe40003f64270 */
[----:B--2---:R-:W-:Y:S02]  /*96e0*/  FSEL R141, R40, -INF , P4 ;  /* 0xff800000288d7808 */ /* 0x004fe40002000000 */
[----:B------:R-:W-:-:S03]  /*96f0*/  FMNMX.FTZ R44, R139, R44, !PT ;  /* 0x0000002c8b2c7209 */ /* 0x000fc60007810000 */
[----:B------:R-:W2:Y:S01]  /*9700*/  MUFU.TANH R48, R48 ;  /* 0x0000003000307308 */ /* 0x000ea20000002400 */
[----:B------:R-:W-:Y:S02]  /*9710*/  FSEL R63, R63, -INF , P1 ;  /* 0xff8000003f3f7808 */ /* 0x000fe40000800000 */
[----:B------:R-:W-:Y:S02]  /*9720*/  ISETP.GT.AND P1, PT, R42, 0x68, PT ;  /* 0x000000682a00780c */ /* 0x000fe40003f24270 */
[----:B0-----:R-:W-:-:S03]  /*9730*/  FSEL R41, R41, -INF , P3 ;  /* 0xff80000029297808 */ /* 0x001fc60001800000 */
[----:B------:R-:W0:Y:S01]  /*9740*/  MUFU.TANH R70, R70 ;  /* 0x0000004600467308 */ /* 0x000e220000002400 */
[----:B------:R-:W-:Y:S02]  /*9750*/  FMNMX.FTZ R44, R141, R44, !PT ;  /* 0x0000002c8d2c7209 */ /* 0x000fe40007810000 */
[----:B------:R-:W-:-:S05]  /*9760*/  FSEL R65, R65, -INF , P2 ;  /* 0xff80000041417808 */ /* 0x000fca0001000000 */
[----:B------:R-:W4:Y:S01]  /*9770*/  MUFU.TANH R49, R49 ;  /* 0x0000003100317308 */ /* 0x000f220000002400 */
[----:B------:R-:W-:Y:S02]  /*9780*/  ISETP.GT.AND P2, PT, R42, 0x69, PT ;  /* 0x000000692a00780c */ /* 0x000fe40003f44270 */
[----:B------:R-:W-:Y:S02]  /*9790*/  FSEL R143, R8, -INF , P1 ;  /* 0xff800000088f7808 */ /* 0x000fe40000800000 */
[----:B------:R-:W-:-:S03]  /*97a0*/  FMNMX.FTZ R44, R41, R44, !PT ;  /* 0x0000002c292c7209 */ /* 0x000fc60007810000 */
[----:B------:R-:W5:Y:S01]  /*97b0*/  MUFU.TANH R43, R43 ;  /* 0x0000002b002b7308 */ /* 0x000f620000002400 */
[----:B------:R-:W-:Y:S02]  /*97c0*/  FSEL R67, R67, -INF , P6 ;  /* 0xff80000043437808 */ /* 0x000fe40003000000 */
[----:B------:R-:W-:-:S05]  /*97d0*/  ISETP.GT.AND P6, PT, R42, 0x70, PT ;  /* 0x000000702a00780c */ /* 0x000fca0003fc4270 */
[----:B------:R-:W5:Y:S01]  /*97e0*/  MUFU.TANH R52, R52 ;  /* 0x0000003400347308 */ /* 0x000f620000002400 */
[----:B-1----:R-:W-:Y:S02]  /*97f0*/  FSEL R45, R45, -INF , P2 ;  /* 0xff8000002d2d7808 */ /* 0x002fe40001000000 */
[----:B------:R-:W-:-:S05]  /*9800*/  FMNMX.FTZ R44, R143, R44, !PT ;  /* 0x0000002c8f2c7209 */ /* 0x000fca0007810000 */
[----:B------:R-:W1:Y:S01]  /*9810*/  MUFU.TANH R47, R47 ;  /* 0x0000002f002f7308 */ /* 0x000e620000002400 */
[----:B---3--:R-:W-:Y:S01]  /*9820*/  FSEL R69, R69, -INF , P5 ;  /* 0xff80000045457808 */ /* 0x008fe20002800000 */
[----:B------:R-:W-:Y:S01]  /*9830*/  FMUL.FTZ R26, R2, R27 ;  /* 0x0000001b021a7220 */ /* 0x000fe20000410000 */
[----:B------:R-:W-:-:S05]  /*9840*/  ISETP.GT.AND P5, PT, R42, 0x71, PT ;  /* 0x000000712a00780c */ /* 0x000fca0003fa4270 */
[----:B------:R-:W3:Y:S01]  /*9850*/  MUFU.TANH R53, R53 ;  /* 0x0000003500357308 */ /* 0x000ee20000002400 */
[----:B--2---:R-:W-:Y:S01]  /*9860*/  FSEL R145, R48, -INF , P6 ;  /* 0xff80000030917808 */ /* 0x004fe20003000000 */
[----:B------:R-:W-:Y:S01]  /*9870*/  FMUL.FTZ R155, R2, R28 ;  /* 0x0000001c029b7220 */ /* 0x000fe20000410000 */
[----:B------:R-:W-:-:S05]  /*9880*/  FMNMX.FTZ R44, R45, R44, !PT ;  /* 0x0000002c2d2c7209 */ /* 0x000fca0007810000 */
[----:B------:R-:W2:Y:S01]  /*9890*/  MUFU.TANH R12, R46 ;  /* 0x0000002e000c7308 */ /* 0x000ea20000002400 */
[----:B0-----:R-:W-:Y:S01]  /*98a0*/  FSEL R27, R70, -INF , P4 ;  /* 0xff800000461b7808 */ /* 0x001fe20002000000 */
[----:B------:R-:W-:Y:S01]  /*98b0*/  FMUL.FTZ R153, R2, R29 ;  /* 0x0000001d02997220 */ /* 0x000fe20000410000 */
[----:B------:R-:W-:-:S05]  /*98c0*/  ISETP.GT.AND P4, PT, R42, 0x78, PT ;  /* 0x000000782a00780c */ /* 0x000fca0003f84270 */
[----:B------:R-:W0:Y:S01]  /*98d0*/  MUFU.TANH R10, R10 ;  /* 0x0000000a000a7308 */ /* 0x000e220000002400 */
[----:B----4-:R-:W-:Y:S02]  /*98e0*/  FSEL R49, R49, -INF , P5 ;  /* 0xff80000031317808 */ /* 0x010fe40002800000 */
[----:B------:R-:W-:-:S05]  /*98f0*/  FMNMX.FTZ R44, R145, R44, !PT ;  /* 0x0000002c912c7209 */ /* 0x000fca0007810000 */
[----:B------:R-:W4:Y:S01]  /*9900*/  MUFU.TANH R50, R50 ;  /* 0x0000003200327308 */ /* 0x000f220000002400 */
[----:B-----5:R-:W-:Y:S02]  /*9910*/  FSEL R43, R43, -INF , P3 ;  /* 0xff8000002b2b7808 */ /* 0x020fe40001800000 */
[----:B------:R-:W-:-:S05]  /*9920*/  ISETP.GT.AND P3, PT, R42, 0x79, PT ;  /* 0x000000792a00780c */ /* 0x000fca0003f64270 */
[----:B------:R-:W5:Y:S01]  /*9930*/  MUFU.TANH R24, R24 ;  /* 0x0000001800187308 */ /* 0x000f620000002400 */
[----:B------:R-:W-:Y:S02]  /*9940*/  FSEL R147, R52, -INF , P4 ;  /* 0xff80000034937808 */ /* 0x000fe40002000000 */
[----:B------:R-:W-:-:S05]  /*9950*/  FMNMX.FTZ R44, R49, R44, !PT ;  /* 0x0000002c312c7209 */ /* 0x000fca0007810000 */
[----:B------:R-:W5:Y:S01]  /*9960*/  MUFU.TANH R51, R51 ;  /* 0x0000003300337308 */ /* 0x000f620000002400 */
[----:B-1----:R-:W-:-:S07]  /*9970*/  FSEL R47, R47, -INF , P2 ;  /* 0xff8000002f2f7808 */ /* 0x002fce0001000000 */
[----:B------:R-:W1:Y:S01]  /*9980*/  MUFU.TANH R54, R54 ;  /* 0x0000003600367308 */ /* 0x000e620000002400 */
[----:B------:R-:W-:-:S07]  /*9990*/  ISETP.GT.AND P2, PT, R42, 0x80, PT ;  /* 0x000000802a00780c */ /* 0x000fce0003f44270 */
[----:B------:R-:W1:Y:S01]  /*99a0*/  MUFU.TANH R55, R55 ;  /* 0x0000003700377308 */ /* 0x000e620000002400 */
[----:B---3--:R-:W-:-:S07]  /*99b0*/  FSEL R53, R53, -INF , P3 ;  /* 0xff80000035357808 */ /* 0x008fce0001800000 */
[----:B------:R-:W3:Y:S01]  /*99c0*/  MUFU.TANH R20, R20 ;  /* 0x0000001400147308 */ /* 0x000ee20000002400 */
[----:B------:R-:W-:-:S07]  /*99d0*/  FMNMX.FTZ R44, R147, R44, !PT ;  /* 0x0000002c932c7209 */ /* 0x000fce0007810000 */
[----:B------:R-:W3:Y:S08]  /*99e0*/  MUFU.TANH R26, R26 ;  /* 0x0000001a001a7308 */ /* 0x000ef00000002400 */
[----:B------:R-:W3:Y:S01]  /*99f0*/  MUFU.TANH R155, R155 ;  /* 0x0000009b009b7308 */ /* 0x000ee20000002400 */
[----:B--2---:R-:W-:Y:S02]  /*9a00*/  FSEL R29, R12, -INF , P1 ;  /* 0xff8000000c1d7808 */ /* 0x004fe40000800000 */
[----:B------:R-:W-:-:S05]  /*9a10*/  ISETP.GT.AND P1, PT, R42, 0x81, PT ;  /* 0x000000812a00780c */ /* 0x000fca0003f24270 */
[----:B------:R-:W2:Y:S01]  /*9a20*/  MUFU.TANH R153, R153 ;  /* 0x0000009900997308 */ /* 0x000ea20000002400 */
[----:B0-----:R-:W-:Y:S02]  /*9a30*/  FSEL R149, R10, -INF , P2 ;  /* 0xff8000000a957808 */ /* 0x001fe40001000000 */
[----:B------:R-:W-:Y:S01]  /*9a40*/  FMNMX.FTZ R44, R53, R44, !PT ;  /* 0x0000002c352c7209 */ /* 0x000fe20007810000 */
[----:B------:R-:W-:Y:S01]  /*9a50*/  FMUL.FTZ R12, R2, R33 ;  /* 0x00000021020c7220 */ /* 0x000fe20000410000 */
[----:B----4-:R-:W-:Y:S01]  /*9a60*/  FSEL R33, R50, -INF , P6 ;  /* 0xff80000032217808 */ /* 0x010fe20003000000 */
[----:B------:R-:W-:Y:S01]  /*9a70*/  FMUL.FTZ R8, R2, R32 ;  /* 0x0000002002087220 */ /* 0x000fe20000410000 */
[----:B------:R-:W-:Y:S02]  /*9a80*/  ISETP.GT.AND P6, PT, R42, 0x88, PT ;  /* 0x000000882a00780c */ /* 0x000fe40003fc4270 */
[----:B-----5:R-:W-:Y:S02]  /*9a90*/  FSEL R151, R24, -INF , P1 ;  /* 0xff80000018977808 */ /* 0x020fe40000800000 */
[----:B------:R-:W-:Y:S01]  /*9aa0*/  FMNMX.FTZ R44, R149, R44, !PT ;  /* 0x0000002c952c7209 */ /* 0x000fe20007810000 */
[----:B------:R-:W-:Y:S01]  /*9ab0*/  FMUL.FTZ R24, R2, R37 ;  /* 0x0000002502187220 */ /* 0x000fe20000410000 */
[----:B------:R-:W-:-:S02]  /*9ac0*/  FSEL R51, R51, -INF , P5 ;  /* 0xff80000033337808 */ /* 0x000fc40002800000 */
[----:B-1----:R-:W-:Y:S02]  /*9ad0*/  FSEL R37, R54, -INF , P4 ;  /* 0xff80000036257808 */ /* 0x002fe40002000000 */
[----:B------:R-:W-:Y:S02]  /*9ae0*/  FSEL R55, R55, -INF , P3 ;  /* 0xff80000037377808 */ /* 0x000fe40001800000 */
[----:B---3--:R-:W-:Y:S02]  /*9af0*/  FSEL R20, R20, -INF , P2 ;  /* 0xff80000014147808 */ /* 0x008fe40001000000 */
[----:B------:R-:W-:Y:S02]  /*9b00*/  FSEL R26, R26, -INF , P1 ;  /* 0xff8000001a1a7808 */ /* 0x000fe40000800000 */
[----:B------:R-:W-:Y:S02]  /*9b10*/  ISETP.GT.AND P5, PT, R42, 0x89, PT ;  /* 0x000000892a00780c */ /* 0x000fe40003fa4270 */
[----:B------:R-:W-:-:S02]  /*9b20*/  FSEL R155, R155, -INF , P6 ;  /* 0xff8000009b9b7808 */ /* 0x000fc40003000000 */
[----:B------:R-:W-:Y:S02]  /*9b30*/  FMNMX.FTZ R44, R151, R44, !PT ;  /* 0x0000002c972c7209 */ /* 0x000fe40007810000 */
[C---:B------:R-:W-:Y:S02]  /*9b40*/  ISETP.GT.AND P4, PT, R42.reuse, 0x90, PT ;  /* 0x000000902a00780c */ /* 0x040fe40003f84270 */
[C---:B------:R-:W-:Y:S02]  /*9b50*/  ISETP.GT.AND P3, PT, R42.reuse, 0x91, PT ;  /* 0x000000912a00780c */ /* 0x040fe40003f64270 */
[C---:B------:R-:W-:Y:S02]  /*9b60*/  ISETP.GT.AND P2, PT, R42.reuse, 0x98, PT ;  /* 0x000000982a00780c */ /* 0x040fe40003f44270 */
[----:B------:R-:W-:Y:S02]  /*9b70*/  ISETP.GT.AND P1, PT, R42, 0x99, PT ;  /* 0x000000992a00780c */ /* 0x000fe40003f24270 */
[----:B------:R-:W-:Y:S01]  /*9b80*/  FMNMX.FTZ R42, R9, R15, !PT ;  /* 0x0000000f092a7209 */ /* 0x000fe20007810000 */
[----:B------:R-:W0:Y:S01]  /*9b90*/  MUFU.TANH R8, R8 ;  /* 0x0000000800087308 */ /* 0x000e220000002400 */
[----:B--2---:R-:W-:Y:S01]  /*9ba0*/  FSEL R153, R153, -INF , P5 ;  /* 0xff80000099997808 */ /* 0x004fe20002800000 */
[----:B------:R-:W-:Y:S01]  /*9bb0*/  FMUL.FTZ R28, R2, R36 ;  /* 0x00000024021c7220 */ /* 0x000fe20000410000 */
[----:B------:R-:W-:-:S02]  /*9bc0*/  FMNMX.FTZ R44, R155, R44, !PT ;  /* 0x0000002c9b2c7209 */ /* 0x000fc40007810000 */
[----:B------:R-:W-:Y:S02]  /*9bd0*/  FMNMX.FTZ R42, R21, R42, !PT ;  /* 0x0000002a152a7209 */ /* 0x000fe40007810000 */
[----:B------:R-:W-:Y:S01]  /*9be0*/  FMNMX.FTZ R57, R153, R44, !PT ;  /* 0x0000002c99397209 */ /* 0x000fe20007810000 */
[----:B------:R-:W1:Y:S01]  /*9bf0*/  MUFU.TANH R12, R12 ;  /* 0x0000000c000c7308 */ /* 0x000e620000002400 */
[----:B------:R-:W-:-:S04]  /*9c00*/  FMNMX.FTZ R44, R89, R42, !PT ;  /* 0x0000002a592c7209 */ /* 0x000fc80007810000 */
[----:B------:R-:W-:-:S03]  /*9c10*/  FMNMX.FTZ R44, R91, R44, !PT ;  /* 0x0000002c5b2c7209 */ /* 0x000fc60007810000 */
[----:B------:R-:W2:Y:S01]  /*9c20*/  MUFU.TANH R28, R28 ;  /* 0x0000001c001c7308 */ /* 0x000ea20000002400 */
[----:B------:R-:W-:Y:S02]  /*9c30*/  FMNMX.FTZ R44, R93, R44, !PT ;  /* 0x0000002c5d2c7209 */ /* 0x000fe40007810000 */
[----:B0-----:R-:W-:-:S05]  /*9c40*/  FSEL R8, R8, -INF , P4 ;  /* 0xff80000008087808 */ /* 0x001fca0002000000 */
[----:B------:R2:W0:Y:S01]  /*9c50*/  MUFU.TANH R32, R24 ;  /* 0x0000001800207308 */ /* 0x0004220000002400 */
[----:B------:R-:W-:Y:S02]  /*9c60*/  FMNMX.FTZ R44, R95, R44, !PT ;  /* 0x0000002c5f2c7209 */ /* 0x000fe40007810000 */
[----:B-1----:R-:W-:Y:S02]  /*9c70*/  FSEL R10, R12, -INF , P3 ;  /* 0xff8000000c0a7808 */ /* 0x002fe40001800000 */
[----:B------:R-:W-:Y:S02]  /*9c80*/  FMNMX.FTZ R57, R8, R57, !PT ;  /* 0x0000003908397209 */ /* 0x000fe40007810000 */
[----:B------:R-:W-:Y:S02]  /*9c90*/  FMNMX.FTZ R46, R97, R44, !PT ;  /* 0x0000002c612e7209 */ /* 0x000fe40007810000 */
[----:B--2---:R-:W-:Y:S02]  /*9ca0*/  FSEL R24, R28, -INF , P2 ;  /* 0xff8000001c187808 */ /* 0x004fe40001000000 */
[----:B------:R-:W-:-:S02]  /*9cb0*/  FMNMX.FTZ R57, R10, R57, !PT ;  /* 0x000000390a397209 */ /* 0x000fc40007810000 */
[----:B------:R-:W-:Y:S02]  /*9cc0*/  FMNMX.FTZ R46, R109, R46, !PT ;  /* 0x0000002e6d2e7209 */ /* 0x000fe40007810000 */
[----:B------:R-:W-:Y:S02]  /*9cd0*/  FMNMX.FTZ R57, R24, R57, !PT ;  /* 0x0000003918397209 */ /* 0x000fe40007810000 */
[----:B0-----:R-:W-:Y:S02]  /*9ce0*/  FSEL R12, R32, -INF , P1 ;  /* 0xff800000200c7808 */ /* 0x001fe40000800000 */
[----:B------:R-:W-:Y:S02]  /*9cf0*/  FMNMX.FTZ R46, R75, R46, !PT ;  /* 0x0000002e4b2e7209 */ /* 0x000fe40007810000 */
        /* <DEDUP_REMOVED lines=16> */
[----:B------:R-:W-:-:S04]  /*9e00*/  FMNMX.FTZ R52, R67, R52, !PT ;  /* 0x0000003443347209 */ /* 0x000fc80007810000 */
[----:B------:R-:W-:Y:S01]  /*9e10*/  FMNMX.FTZ R54, R69, R52, !PT ;  /* 0x0000003445367209 */ /* 0x000fe20007810000 */
[----:B------:R-:W-:Y:S01]  /*9e20*/  IMAD.U32 R56, RZ, RZ, UR4 ;  /* 0x00000004ff387e24 */ /* 0x000fe2000f8e00ff */
[----:B0-----:R-:W-:Y:S02]  /*9e30*/  FMNMX.FTZ R57, R36, R57, !PT ;  /* 0x0000003924397209 */ /* 0x001fe40007810000 */
[----:B------:R-:W-:-:S04]  /*9e40*/  FMNMX.FTZ R54, R27, R54, !PT ;  /* 0x000000361b367209 */ /* 0x000fc80007810000 */
[----:B------:R-:W-:Y:S01]  /*9e50*/  FMNMX.FTZ R54, R43, R54, !PT ;  /* 0x000000362b367209 */ /* 0x000fe20007810000 */
[----:B------:R-:W-:-:S01]  /*9e60*/  FFMA.FTZ R28, R57, R56, -8 ;  /* 0xc1000000391c7423 */ /* 0x000fc20000010038 */
[----:B------:R-:W-:Y:S02]  /*9e70*/  FSETP.NEU.FTZ.AND P0, PT, R57, -INF , PT ;  /* 0xff8000003900780b */ /* 0x000fe40003f1d000 */
[----:B------:R-:W-:Y:S02]  /*9e80*/  FMNMX.FTZ R54, R29, R54, !PT ;  /* 0x000000361d367209 */ /* 0x000fe40007810000 */
[----:B------:R-:W-:Y:S02]  /*9e90*/  FSEL R28, R28, RZ, P0 ;  /* 0x000000ff1c1c7208 */ /* 0x000fe40000000000 */
[----:B------:R-:W-:Y:S01]  /*9ea0*/  ISETP.NE.AND P0, PT, R13, RZ, PT ;  /* 0x000000ff0d00720c */ /* 0x000fe20003f05270 */
[C---:B------:R-:W-:Y:S01]  /*9eb0*/  FMUL.FTZ R13, R2.reuse, R30 ;  /* 0x0000001e020d7220 */ /* 0x040fe20000410000 */
[----:B------:R-:W-:Y:S01]  /*9ec0*/  FMNMX.FTZ R58, R47, R54, !PT ;  /* 0x000000362f3a7209 */ /* 0x000fe20007810000 */
[----:B------:R-:W-:-:S03]  /*9ed0*/  FMUL.FTZ R30, R2, R31 ;  /* 0x0000001f021e7220 */ /* 0x000fc60000410000 */
[----:B------:R-:W-:Y:S01]  /*9ee0*/  FMNMX.FTZ R58, R33, R58, !PT ;  /* 0x0000003a213a7209 */ /* 0x000fe20007810000 */
[----:B------:R-:W0:Y:S01]  /*9ef0*/  MUFU.TANH R13, R13 ;  /* 0x0000000d000d7308 */ /* 0x000e220000002400 */
[----:B------:R-:W-:Y:S02]  /*9f00*/  FMUL.FTZ R31, R2, R34 ;  /* 0x00000022021f7220 */ /* 0x000fe40000410000 */
[----:B------:R-:W-:Y:S01]  /*9f10*/  FMNMX.FTZ R58, R51, R58, !PT ;  /* 0x0000003a333a7209 */ /* 0x000fe20007810000 */
[----:B------:R-:W-:-:S01]  /*9f20*/  FFMA.FTZ R59, R59, R56, -R28 ;  /* 0x000000383b3b7223 */ /* 0x000fc2000001081c */
[C---:B------:R-:W-:Y:S02]  /*9f30*/  FMUL.FTZ R32, R2.reuse, R35 ;  /* 0x0000002302207220 */ /* 0x040fe40000410000 */
[----:B------:R-:W-:Y:S01]  /*9f40*/  FMNMX.FTZ R58, R37, R58, !PT ;  /* 0x0000003a253a7209 */ /* 0x000fe20007810000 */
[----:B------:R-:W1:Y:S01]  /*9f50*/  MUFU.TANH R30, R30 ;  /* 0x0000001e001e7308 */ /* 0x000e620000002400 */
[C---:B------:R-:W-:Y:S01]  /*9f60*/  FMUL.FTZ R34, R2.reuse, R38 ;  /* 0x0000002602227220 */ /* 0x040fe20000410000 */
[----:B------:R-:W-:-:S06]  /*9f70*/  FMUL.FTZ R35, R2, R39 ;  /* 0x0000002702237220 */ /* 0x000fcc0000410000 */
[----:B------:R-:W2:Y:S08]  /*9f80*/  MUFU.TANH R31, R31 ;  /* 0x0000001f001f7308 */ /* 0x000eb00000002400 */
[----:B------:R3:W-:Y:S01]  /*9f90*/  MUFU.EX2 R52, R59 ;  /* 0x0000003b00347308 */ /* 0x0007e20000000800 */
[----:B0-----:R-:W-:Y:S02]  /*9fa0*/  FSEL R13, R13, -INF , P6 ;  /* 0xff8000000d0d7808 */ /* 0x001fe40003000000 */
[----:B---3--:R-:W-:-:S05]  /*9fb0*/  FMNMX.FTZ R59, R55, R58, !PT ;  /* 0x0000003a373b7209 */ /* 0x008fca0007810000 */
[----:B------:R-:W-:Y:S01]  /*9fc0*/  MUFU.TANH R32, R32 ;  /* 0x0000002000207308 */ /* 0x000fe20000002400 */
[----:B------:R-:W-:Y:S01]  /*9fd0*/  FMNMX.FTZ R59, R20, R59, !PT ;  /* 0x0000003b143b7209 */ /* 0x000fe20007810000 */
[----:B------:R-:W-:-:S03]  /*9fe0*/  FFMA.FTZ R38, R101, R56, -R28 ;  /* 0x0000003865267223 */ /* 0x000fc6000001081c */
[----:B------:R-:W-:-:S03]  /*9ff0*/  FMNMX.FTZ R58, R26, R59, !PT ;  /* 0x0000003b1a3a7209 */ /* 0x000fc60007810000 */
[----:B------:R-:W0:Y:S01]  /*a000*/  MUFU.TANH R34, R34 ;  /* 0x0000002200227308 */ /* 0x000e220000002400 */
[----:B------:R-:W-:-:S01]  /*a010*/  FFMA.FTZ R101, R113, R56, -R28 ;  /* 0x0000003871657223 */ /* 0x000fc2000001081c */
[----:B-1----:R-:W-:Y:S02]  /*a020*/  FSEL R113, R30, -INF , P5 ;  /* 0xff8000001e717808 */ /* 0x002fe40002800000 */
[----:B------:R-:W-:-:S04]  /*a030*/  FMNMX.FTZ R58, R13, R58, !PT ;  /* 0x0000003a0d3a7209 */ /* 0x000fc80007810000 */
[----:B------:R-:W1:Y:S01]  /*a040*/  MUFU.TANH R35, R35 ;  /* 0x0000002300237308 */ /* 0x000e620000002400 */
[----:B------:R-:W-:-:S01]  /*a050*/  FFMA.FTZ R115, R115, R56, -R28 ;  /* 0x0000003873737223 */ /* 0x000fc2000001081c */
[----:B--2---:R-:W-:Y:S02]  /*a060*/  FSEL R31, R31, -INF , P4 ;  /* 0xff8000001f1f7808 */ /* 0x004fe40002000000 */
[----:B------:R-:W-:Y:S01]  /*a070*/  FMNMX.FTZ R58, R113, R58, !PT ;  /* 0x0000003a713a7209 */ /* 0x000fe20007810000 */
[----:B------:R-:W-:-:S03]  /*a080*/  FFMA.FTZ R36, R71, R56, -R28 ;  /* 0x0000003847247223 */ /* 0x000fc6000001081c */
[----:B------:R2:W-:Y:S01]  /*a090*/  MUFU.EX2 R44, R115 ;  /* 0x00000073002c7308 */ /* 0x0005e20000000800 */
[----:B------:R-:W-:Y:S01]  /*a0a0*/  FMNMX.FTZ R58, R31, R58, !PT ;  /* 0x0000003a1f3a7209 */ /* 0x000fe20007810000 */
[-CC-:B------:R-:W-:Y:S01]  /*a0b0*/  FFMA.FTZ R71, R103, R56.reuse, -R28.reuse ;  /* 0x0000003867477223 */ /* 0x180fe2000001081c */
[----:B------:R-:W-:-:S01]  /*a0c0*/  FFMA.FTZ R103, R117, R56, -R28 ;  /* 0x0000003875677223 */ /* 0x000fc2000001081c */
[----:B0-----:R-:W-:Y:S02]  /*a0d0*/  FSEL R117, R34, -INF , P2 ;  /* 0xff80000022757808 */ /* 0x001fe40001000000 */
[----:B--2---:R-:W-:Y:S01]  /*a0e0*/  FSEL R115, R32, -INF , P3 ;  /* 0xff80000020737808 */ /* 0x004fe20001800000 */
[----:B------:R-:W-:-:S03]  /*a0f0*/  FFMA.FTZ R60, R41, R56, -R28 ;  /* 0x00000038293c7223 */ /* 0x000fc6000001081c */
[----:B------:R-:W-:Y:S02]  /*a100*/  FMNMX.FTZ R58, R115, R58, !PT ;  /* 0x0000003a733a7209 */ /* 0x000fe40007810000 */
[----:B-1----:R-:W-:Y:S02]  /*a110*/  FSEL R41, R35, -INF , P1 ;  /* 0xff80000023297808 */ /* 0x002fe40000800000 */
[----:B------:R-:W-:-:S04]  /*a120*/  FMNMX.FTZ R58, R117, R58, !PT ;  /* 0x0000003a753a7209 */ /* 0x000fc80007810000 */
[----:B------:R-:W-:-:S05]  /*a130*/  FMNMX.FTZ R59, R41, R58, !PT ;  /* 0x0000003a293b7209 */ /* 0x000fca0007810000 */
[----:B------:R-:W0:Y:S02]  /*a140*/  SHFL.BFLY PT, R62, R59, 0x2, 0x1f ;  /* 0x0c401f003b3e7f89 */ /* 0x000e2400000e0000 */
[----:B0-----:R-:W-:-:S05]  /*a150*/  FMNMX.FTZ R66, R59, R62, !PT ;  /* 0x0000003e3b427209 */ /* 0x001fca0007810000 */
[----:B------:R-:W0:Y:S01]  /*a160*/  SHFL.BFLY PT, R59, R66, 0x1, 0x1f ;  /* 0x0c201f00423b7f89 */ /* 0x000e2200000e0000 */
[----:B------:R-:W-:-:S04]  /*a170*/  FFMA.FTZ R127, R127, R56, -R28 ;  /* 0x000000387f7f7223 */ /* 0x000fc8000001081c */
[----:B------:R1:W-:Y:S01]  /*a180*/  MUFU.EX2 R50, R127 ;  /* 0x0000007f00327308 */ /* 0x0003e20000000800 */
[----:B------:R-:W-:-:S01]  /*a190*/  FFMA.FTZ R40, R105, R56, -R28 ;  /* 0x0000003869287223 */ /* 0x000fc2000001081c */
[-CC-:B------:R-:W-:Y:S01]  /*a1a0*/  FFMA.FTZ R105, R131, R56.reuse, -R28.reuse ;  /* 0x0000003883697223 */ /* 0x180fe2000001081c */
[----:B------:R-:W-:-:S01]  /*a1b0*/  FFMA.FTZ R131, R12, R56, -R28 ;  /* 0x000000380c837223 */ /* 0x000fc2000001081c */
[-CC-:B-1----:R-:W-:Y:S01]  /*a1c0*/  FFMA.FTZ R127, R10, R56.reuse, -R28.reuse ;  /* 0x000000380a7f7223 */ /* 0x182fe2000001081c */
[----:B------:R-:W-:-:S01]  /*a1d0*/  FFMA.FTZ R10, R24, R56, -R28 ;  /* 0x00000038180a7223 */ /* 0x000fc2000001081c */
[----:B0-----:R-:W-:-:S04]  /*a1e0*/  FMNMX.FTZ R59, R66, R59, !PT ;  /* 0x0000003b423b7209 */ /* 0x001fc80007810000 */
[C---:B------:R-:W-:Y:S01]  /*a1f0*/  FSETP.NEU.FTZ.AND P1, PT, R59.reuse, -INF , PT ;  /* 0xff8000003b00780b */ /* 0x040fe20003f3d000 */
[----:B------:R-:W-:-:S05]  /*a200*/  FFMA.FTZ R24, R59, R56, -8 ;  /* 0xc10000003b187423 */ /* 0x000fca0000010038 */
[----:B------:R-:W-:-:S05]  /*a210*/  FSEL R12, R24, RZ, P1 ;  /* 0x000000ff180c7208 */ /* 0x000fca0000800000 */
[-CC-:B------:R-:W-:Y:S01]  /*a220*/  FFMA.FTZ R72, R73, R56.reuse, -R12.reuse ;  /* 0x0000003849487223 */ /* 0x180fe2000001080c */
[----:B------:R-:W-:-:S01]  /*a230*/  FFMA.FTZ R73, R79, R56, -R12 ;  /* 0x000000384f497223 */ /* 0x000fc2000001080c */
[-C--:B------:R-:W-:Y:S02]  /*a240*/  FFMA.FTZ R79, R87, R56.reuse, -R12 ;  /* 0x00000038574f7223 */ /* 0x080fe4000001080c */
[----:B------:R-:W2:Y:S01]  /*a250*/  LDL R87, [R1+0x1c] ;  /* 0x00001c0001577983 */ /* 0x000ea20000100800 */
[----:B------:R-:W0:Y:S01]  /*a260*/  S2R R108, SR_TID.X ;  /* 0x00000000006c7919 */ /* 0x000e220000002100 */
[----:B------:R-:W-:-:S01]  /*a270*/  FFMA.FTZ R3, R3, R56, -R28 ;  /* 0x0000003803037223 */ /* 0x000fc2000001081c */
[-C--:B------:R-:W-:Y:S01]  /*a280*/  FFMA.FTZ R14, R14, R56.reuse, -R28 ;  /* 0x000000380e0e7223 */ /* 0x080fe2000001081c */
[----:B------:R-:W-:-:S01]  /*a290*/  FFMA.FTZ R9, R9, R56, -R12 ;  /* 0x0000003809097223 */ /* 0x000fc2000001080c */
[-C--:B------:R-:W-:Y:S01]  /*a2a0*/  FFMA.FTZ R24, R15, R56.reuse, -R12 ;  /* 0x000000380f187223 */ /* 0x080fe2000001080c */
[----:B------:R-:W-:-:S01]  /*a2b0*/  FFMA.FTZ R111, R111, R56, -R28 ;  /* 0x000000386f6f7223 */ /* 0x000fc2000001081c */
[-CC-:B------:R-:W-:Y:S01]  /*a2c0*/  FFMA.FTZ R119, R119, R56.reuse, -R28.reuse ;  /* 0x0000003877777223 */ /* 0x180fe2000001081c */
[----:B------:R-:W-:Y:S01]  /*a2d0*/  MUFU.EX2 R3, R3 ;  /* 0x0000000300037308 */ /* 0x000fe20000000800 */
[----:B------:R-:W-:-:S01]  /*a2e0*/  FFMA.FTZ R123, R123, R56, -R28 ;  /* 0x000000387b7b7223 */ /* 0x000fc2000001081c */
[-C--:B------:R-:W-:Y:S01]  /*a2f0*/  FFMA.FTZ R39, R99, R56.reuse, -R28 ;  /* 0x0000003863277223 */ /* 0x080fe2000001081c */
[----:B------:R-:W-:-:S05]  /*a300*/  FFMA.FTZ R15, R21, R56, -R12 ;  /* 0x00000038150f7223 */ /* 0x000fca000001080c */
[----:B------:R-:W1:Y:S01]  /*a310*/  MUFU.EX2 R14, R14 ;  /* 0x0000000e000e7308 */ /* 0x000e620000000800 */
[----:B------:R-:W-:-:S01]  /*a320*/  FFMA.FTZ R99, R107, R56, -R28 ;  /* 0x000000386b637223 */ /* 0x000fc2000001081c */
[-CC-:B------:R-:W-:Y:S01]  /*a330*/  FFMA.FTZ R81, R81, R56.reuse, -R28.reuse ;  /* 0x0000003851517223 */ /* 0x180fe2000001081c */
[----:B------:R-:W-:-:S01]  /*a340*/  FFMA.FTZ R85, R85, R56, -R28 ;  /* 0x0000003855557223 */ /* 0x000fc2000001081c */
[-CC-:B------:R-:W-:Y:S01]  /*a350*/  FFMA.FTZ R107, R133, R56.reuse, -R28.reuse ;  /* 0x00000038856b7223 */ /* 0x180fe2000001081c */
[----:B------:R-:W-:-:S01]  /*a360*/  FFMA.FTZ R135, R135, R56, -R28 ;  /* 0x0000003887877223 */ /* 0x000fc2000001081c */
[-CC-:B------:R-:W-:Y:S02]  /*a370*/  FFMA.FTZ R25, R25, R56.reuse, -R28.reuse ;  /* 0x0000003819197223 */ /* 0x180fe4000001081c */
        /* <DEDUP_REMOVED lines=11> */
[----:B------:R-:W-:-:S05]  /*a430*/  FFMA.FTZ R8, R8, R56, -R28 ;  /* 0x0000003808087223 */ /* 0x000fca000001081c */
[----:B------:R5:W-:Y:S01]  /*a440*/  MUFU.EX2 R46, R119 ;  /* 0x00000077002e7308 */ /* 0x000be20000000800 */
[----:B----4-:R-:W-:-:S01]  /*a450*/  FFMA.FTZ R111, R137, R56, -R28 ;  /* 0x00000038896f7223 */ /* 0x010fc2000001081c */
[----:B------:R-:W-:-:S06]  /*a460*/  FFMA.FTZ R21, R91, R56, -R12 ;  /* 0x000000385b157223 */ /* 0x000fcc000001080c */
[----:B------:R4:W-:Y:S01]  /*a470*/  MUFU.EX2 R48, R123 ;  /* 0x0000007b00307308 */ /* 0x0009e20000000800 */
[----:B-----5:R-:W-:-:S07]  /*a480*/  FFMA.FTZ R119, R151, R56, -R28 ;  /* 0x0000003897777223 */ /* 0x020fce000001081c */
[----:B------:R5:W-:Y:S01]  /*a490*/  MUFU.EX2 R35, R60 ;  /* 0x0000003c00237308 */ /* 0x000be20000000800 */
[----:B----4-:R-:W-:-:S07]  /*a4a0*/  FFMA.FTZ R123, R153, R56, -R28 ;  /* 0x00000038997b7223 */ /* 0x010fce000001081c */
[----:B------:R-:W-:Y:S01]  /*a4b0*/  MUFU.EX2 R9, R9 ;  /* 0x0000000900097308 */ /* 0x000fe20000000800 */
[----:B-----5:R-:W-:-:S01]  /*a4c0*/  FFMA.FTZ R60, R147, R56, -R28 ;  /* 0x00000038933c7223 */ /* 0x020fc2000001081c */
[----:B------:R-:W-:-:S06]  /*a4d0*/  FFMA.FTZ R28, R89, R56, -R12 ;  /* 0x00000038591c7223 */ /* 0x000fcc000001080c */
[----:B------:R-:W4:Y:S01]  /*a4e0*/  MUFU.EX2 R24, R24 ;  /* 0x0000001800187308 */ /* 0x000f220000000800 */
[----:B------:R-:W-:-:S07]  /*a4f0*/  FFMA.FTZ R66, R93, R56, -R12 ;  /* 0x000000385d427223 */ /* 0x000fce000001080c */
[----:B------:R-:W5:Y:S01]  /*a500*/  MUFU.EX2 R39, R39 ;  /* 0x0000002700277308 */ /* 0x000f620000000800 */
[----:B------:R-:W-:-:S07]  /*a510*/  FFMA.FTZ R80, R65, R56, -R12 ;  /* 0x0000003841507223 */ /* 0x000fce000001080c */
[----:B------:R-:W5:Y:S01]  /*a520*/  MUFU.EX2 R15, R15 ;  /* 0x0000000f000f7308 */ /* 0x000f620000000800 */
[----:B-1----:R-:W-:-:S07]  /*a530*/  FADD.FTZ R65, R3, R14 ;  /* 0x0000000e03417221 */ /* 0x002fce0000010000 */
[----:B------:R-:W1:Y:S01]  /*a540*/  MUFU.EX2 R38, R38 ;  /* 0x0000002600267308 */ /* 0x000e620000000800 */
[----:B------:R-:W-:-:S07]  /*a550*/  FFMA.FTZ R68, R95, R56, -R12 ;  /* 0x000000385f447223 */ /* 0x000fce000001080c */
[----:B------:R-:W1:Y:S01]  /*a560*/  MUFU.EX2 R28, R28 ;  /* 0x0000001c001c7308 */ /* 0x000e620000000800 */
[----:B------:R-:W-:-:S01]  /*a570*/  FFMA.FTZ R74, R77, R56, -R12 ;  /* 0x000000384d4a7223 */ /* 0x000fc2000001080c */
[----:B---3--:R-:W-:-:S06]  /*a580*/  FADD.FTZ R88, R36, R65 ;  /* 0x0000004124587221 */ /* 0x008fcc0000010000 */
[----:B------:R-:W3:Y:S01]  /*a590*/  MUFU.EX2 R71, R71 ;  /* 0x0000004700477308 */ /* 0x000ee20000000800 */
[----:B------:R-:W-:-:S01]  /*a5a0*/  FFMA.FTZ R77, R83, R56, -R12 ;  /* 0x00000038534d7223 */ /* 0x000fc2000001080c */
[----:B0-----:R-:W-:Y:S01]  /*a5b0*/  LOP3.LUT R98, R108, 0x7f, RZ, 0xc0, !PT ;  /* 0x0000007f6c627812 */ /* 0x001fe200078ec0ff */
[----:B----4-:R-:W-:-:S05]  /*a5c0*/  FADD.FTZ R86, R9, R24 ;  /* 0x0000001809567221 */ /* 0x010fca0000010000 */
[----:B------:R-:W0:Y:S01]  /*a5d0*/  MUFU.EX2 R21, R21 ;  /* 0x0000001500157308 */ /* 0x000e220000000800 */
[----:B------:R-:W-:-:S01]  /*a5e0*/  FFMA.FTZ R89, R97, R56, -R12 ;  /* 0x0000003861597223 */ /* 0x000fc2000001080c */
[-CC-:B------:R-:W-:Y:S01]  /*a5f0*/  FFMA.FTZ R83, R61, R56.reuse, -R12.reuse ;  /* 0x000000383d537223 */ /* 0x180fe2000001080c */
[----:B------:R-:W-:-:S01]  /*a600*/  FFMA.FTZ R61, R63, R56, -R12 ;  /* 0x000000383f3d7223 */ /* 0x000fc2000001080c */
[----:B------:R-:W-:-:S04]  /*a610*/  FFMA.FTZ R84, R69, R56, -R12 ;  /* 0x0000003845547223 */ /* 0x000fc8000001080c */
[----:B------:R-:W4:Y:S01]  /*a620*/  MUFU.EX2 R40, R40 ;  /* 0x0000002800287308 */ /* 0x000f220000000800 */
[----:B------:R-:W-:-:S01]  /*a630*/  FFMA.FTZ R63, R67, R56, -R12 ;  /* 0x00000038433f7223 */ /* 0x000fc2000001080c */
[----:B-----5:R-:W-:Y:S01]  /*a640*/  FADD.FTZ R69, R39, R88 ;  /* 0x0000005827457221 */ /* 0x020fe20000010000 */
[----:B------:R-:W-:-:S05]  /*a650*/  ISETP.NE.AND P1, PT, R98, RZ, PT ;  /* 0x000000ff6200720c */ /* 0x000fca0003f25270 */
[----:B------:R-:W5:Y:S01]  /*a660*/  MUFU.EX2 R66, R66 ;  /* 0x0000004200427308 */ /* 0x000f620000000800 */
[----:B------:R-:W-:-:S01]  /*a670*/  FADD.FTZ R67, R15, R86 ;  /* 0x000000560f437221 */ /* 0x000fc20000010000 */
[----:B------:R-:W-:Y:S01]  /*a680*/  FFMA.FTZ R70, R109, R56, -R12 ;  /* 0x000000386d467223 */ /* 0x000fe2000001080c */
[----:B-1----:R-:W-:-:S05]  /*a690*/  FADD.FTZ R88, R38, R69 ;  /* 0x0000004526587221 */ /* 0x002fca0000010000 */
[----:B------:R-:W1:Y:S01]  /*a6a0*/  MUFU.EX2 R99, R99 ;  /* 0x0000006300637308 */ /* 0x000e620000000800 */
[----:B------:R-:W-:-:S01]  /*a6b0*/  FADD.FTZ R86, R28, R67 ;  /* 0x000000431c567221 */ /* 0x000fc20000010000 */
[----:B------:R-:W-:-:S06]  /*a6c0*/  FFMA.FTZ R75, R75, R56, -R12 ;  /* 0x000000384b4b7223 */ /* 0x000fcc000001080c */
[----:B------:R-:W1:Y:S01]  /*a6d0*/  MUFU.EX2 R68, R68 ;  /* 0x0000004400447308 */ /* 0x000e620000000800 */
[----:B---3--:R-:W-:-:S01]  /*a6e0*/  FADD.FTZ R69, R71, R88 ;  /* 0x0000005847457221 */ /* 0x008fc20000010000 */
[----:B0-----:R-:W-:-:S06]  /*a6f0*/  FADD.FTZ R67, R21, R86 ;  /* 0x0000005615437221 */ /* 0x001fcc0000010000 */
[----:B------:R-:W0:Y:S01]  /*a700*/  MUFU.EX2 R89, R89 ;  /* 0x0000005900597308 */ /* 0x000e220000000800 */
[----:B----4-:R-:W-:-:S01]  /*a710*/  FADD.FTZ R88, R40, R69 ;  /* 0x0000004528587221 */ /* 0x010fc20000010000 */
[----:B------:R-:W-:-:S06]  /*a720*/  FFMA.FTZ R65, R27, R56, -R12 ;  /* 0x000000381b417223 */ /* 0x000fcc000001080c */
[----:B------:R-:W-:Y:S01]  /*a730*/  MUFU.EX2 R101, R101 ;  /* 0x0000006500657308 */ /* 0x000fe20000000800 */
[----:B-----5:R-:W-:-:S01]  /*a740*/  FADD.FTZ R67, R66, R67 ;  /* 0x0000004342437221 */ /* 0x020fc20000010000 */
[----:B------:R-:W-:-:S06]  /*a750*/  @!P1 VIADD R27, R0, 0x13240 ;  /* 0x00013240001b9836 */ /* 0x000fcc0000000000 */
[----:B------:R-:W3:Y:S01]  /*a760*/  MUFU.EX2 R70, R70 ;  /* 0x0000004600467308 */ /* 0x000ee20000000800 */
[----:B------:R-:W-:-:S01]  /*a770*/  FFMA.FTZ R86, R47, R56, -R12 ;  /* 0x000000382f567223 */ /* 0x000fc2000001080c */
[----:B------:R-:W-:Y:S01]  /*a780*/  FFMA.FTZ R47, R33, R56, -R12 ;  /* 0x00000038212f7223 */ /* 0x000fe2000001080c */
[----:B-1----:R-:W-:-:S05]  /*a790*/  FADD.FTZ R33, R99, R88 ;  /* 0x0000005863217221 */ /* 0x002fca0000010000 */
[----:B------:R-:W1:Y:S01]  /*a7a0*/  MUFU.EX2 R75, R75 ;  /* 0x0000004b004b7308 */ /* 0x000e620000000800 */
[----:B------:R-:W-:-:S01]  /*a7b0*/  FADD.FTZ R88, R68, R67 ;  /* 0x0000004344587221 */ /* 0x000fc20000010000 */
[----:B------:R-:W-:Y:S01]  /*a7c0*/  @!P1 PRMT R27, RZ, 0x654, R27 ;  /* 0x00000654ff1b9816 */ /* 0x000fe2000000001b */
[----:B------:R-:W-:-:S05]  /*a7d0*/  FADD.FTZ R90, R42, R33 ;  /* 0x000000212a5a7221 */ /* 0x000fca0000010000 */
[----:B------:R-:W4:Y:S01]  /*a7e0*/  MUFU.EX2 R103, R103 ;  /* 0x0000006700677308 */ /* 0x000f220000000800 */
[----:B------:R-:W-:-:S01]  /*a7f0*/  FFMA.FTZ R43, R43, R56, -R12 ;  /* 0x000000382b2b7223 */ /* 0x000fc2000001080c */
[----:B0-----:R-:W-:Y:S01]  /*a800*/  FADD.FTZ R33, R89, R88 ;  /* 0x0000005859217221 */ /* 0x001fe20000010000 */
[----:B------:R0:W-:Y:S05]  /*a810*/  @!P1 SYNCS.ARRIVE.TRANS64.RED.A1T0 RZ, [R27+URZ], RZ ;  /* 0x000000ff1bff99a7 */ /* 0x0001ea000810043f */
[----:B------:R-:W5:Y:S01]  /*a820*/  MUFU.EX2 R72, R72 ;  /* 0x0000004800487308 */ /* 0x000f620000000800 */
[----:B---3--:R-:W-:-:S01]  /*a830*/  FADD.FTZ R88, R70, R33 ;  /* 0x0000002146587221 */ /* 0x008fc20000010000 */
[----:B------:R-:W-:-:S06]  /*a840*/  FFMA.FTZ R76, R121, R56, -R12 ;  /* 0x00000038794c7223 */ /* 0x000fcc000001080c */
[----:B------:R-:W3:Y:S08]  /*a850*/  MUFU.EX2 R73, R73 ;  /* 0x0000004900497308 */ /* 0x000ef00000000800 */
[----:B------:R-:W3:Y:S08]  /*a860*/  MUFU.EX2 R81, R81 ;  /* 0x0000005100517308 */ /* 0x000ef00000000800 */
[----:B------:R1:W-:Y:S08]  /*a870*/  MUFU.EX2 R0, R65 ;  /* 0x0000004100007308 */ /* 0x0003f00000000800 */
[----:B------:R-:W3:Y:S01]  /*a880*/  MUFU.EX2 R74, R74 ;  /* 0x0000004a004a7308 */ /* 0x000ee20000000800 */
[----:B-1----:R-:W-:-:S07]  /*a890*/  FADD.FTZ R65, R101, R90 ;  /* 0x0000005a65417221 */ /* 0x002fce0000010000 */
[----:B0-----:R0:W-:Y:S01]  /*a8a0*/  MUFU.EX2 R27, R43 ;  /* 0x0000002b001b7308 */ /* 0x0011e20000000800 */
[----:B------:R-:W-:-:S01]  /*a8b0*/  FFMA.FTZ R78, R125, R56, -R12 ;  /* 0x000000387d4e7223 */ /* 0x000fc2000001080c */
[-CC-:B0-----:R-:W-:Y:S01]  /*a8c0*/  FFMA.FTZ R43, R37, R56.reuse, -R12.reuse ;  /* 0x00000038252b7223 */ /* 0x181fe2000001080c */
[----:B------:R-:W-:-:S05]  /*a8d0*/  FFMA.FTZ R37, R20, R56, -R12 ;  /* 0x0000003814257223 */ /* 0x000fca000001080c */
[----:B------:R-:W-:Y:S01]  /*a8e0*/  MUFU.EX2 R77, R77 ;  /* 0x0000004d004d7308 */ /* 0x000fe20000000800 */
[----:B------:R-:W-:-:S01]  /*a8f0*/  FADD.FTZ R20, R44, R65 ;  /* 0x000000412c147221 */ /* 0x000fc20000010000 */
[----:B------:R-:W-:-:S03]  /*a900*/  FADD.FTZ R65, R75, R88 ;  /* 0x000000584b417221 */ /* 0x000fc60000010000 */
[----:B----4-:R-:W-:Y:S01]  /*a910*/  FADD.FTZ R67, R103, R20 ;  /* 0x0000001467437221 */ /* 0x010fe20000010000 */
[----:B-----5:R-:W-:-:S02]  /*a920*/  FADD.FTZ R20, R72, R65 ;  /* 0x0000004148147221 */ /* 0x020fc40000010000 */
[----:B------:R-:W0:Y:S01]  /*a930*/  MUFU.EX2 R85, R85 ;  /* 0x0000005500557308 */ /* 0x000e220000000800 */
[----:B------:R-:W-:-:S01]  /*a940*/  FADD.FTZ R88, R46, R67 ;  /* 0x000000432e587221 */ /* 0x000fc20000010000 */
[----:B---3--:R-:W-:-:S06]  /*a950*/  FADD.FTZ R65, R73, R20 ;  /* 0x0000001449417221 */ /* 0x008fcc0000010000 */
[----:B------:R-:W1:Y:S01]  /*a960*/  MUFU.EX2 R76, R76 ;  /* 0x0000004c004c7308 */ /* 0x000e620000000800 */
[----:B------:R-:W-:-:S01]  /*a970*/  FFMA.FTZ R11, R11, R56, -R12 ;  /* 0x000000380b0b7223 */ /* 0x000fc2000001080c */
[----:B------:R-:W-:Y:S01]  /*a980*/  FADD.FTZ R67, R81, R88 ;  /* 0x0000005851437221 */ /* 0x000fe20000010000 */
[----:B------:R-:W-:-:S05]  /*a990*/  FADD.FTZ R88, R74, R65 ;  /* 0x000000414a587221 */ /* 0x000fca0000010000 */
[----:B------:R-:W3:Y:S01]  /*a9a0*/  MUFU.EX2 R79, R79 ;  /* 0x0000004f004f7308 */ /* 0x000ee20000000800 */
[----:B------:R-:W-:-:S01]  /*a9b0*/  FFMA.FTZ R82, R129, R56, -R12 ;  /* 0x0000003881527223 */ /* 0x000fc2000001080c */
[-CC-:B------:R-:W-:Y:S01]  /*a9c0*/  FFMA.FTZ R33, R26, R56.reuse, -R12.reuse ;  /* 0x000000381a217223 */ /* 0x180fe2000001080c */
[----:B------:R-:W-:-:S05]  /*a9d0*/  FFMA.FTZ R26, R13, R56, -R12 ;  /* 0x000000380d1a7223 */ /* 0x000fca000001080c */
[----:B------:R-:W4:Y:S01]  /*a9e0*/  MUFU.EX2 R105, R105 ;  /* 0x0000006900697308 */ /* 0x000f220000000800 */
[----:B------:R-:W-:-:S07]  /*a9f0*/  FADD.FTZ R90, R48, R67 ;  /* 0x00000043305a7221 */ /* 0x000fce0000010000 */
[----:B------:R-:W5:Y:S01]  /*aa00*/  MUFU.EX2 R78, R78 ;  /* 0x0000004e004e7308 */ /* 0x000f620000000800 */
[----:B------:R-:W-:Y:S01]  /*aa10*/  F2FP.SATFINITE.E4M3.F32.PACK_AB_MERGE_C R152, R39, R36, RZ ;  /* 0x000000242798723e */ /* 0x000fe200048070ff */
[----:B0-----:R-:W-:-:S06]  /*aa20*/  FADD.FTZ R39, R85, R90 ;  /* 0x0000005a55277221 */ /* 0x001fcc0000010000 */
[----:B------:R-:W0:Y:S01]  /*aa30*/  MUFU.EX2 R11, R11 ;  /* 0x0000000b000b7308 */ /* 0x000e220000000800 */
[----:B------:R-:W-:-:S07]  /*aa40*/  F2FP.SATFINITE.E4M3.F32.PACK_AB_MERGE_C R154, R99, R40, RZ ;  /* 0x00000028639a723e */ /* 0x000fce00048070ff */
[----:B------:R1:W-:Y:S01]  /*aa50*/  MUFU.EX2 R13, R47 ;  /* 0x0000002f000d7308 */ /* 0x0003e20000000800 */
[----:B------:R-:W-:-:S07]  /*aa60*/  FADD.FTZ R40, R50, R39 ;  /* 0x0000002732287221 */ /* 0x000fce0000010000 */
[----:B------:R-:W2:Y:S01]  /*aa70*/  MUFU.EX2 R107, R107 ;  /* 0x0000006b006b7308 */ /* 0x000ea20000000800 */
[----:B-1----:R-:W-:-:S04]  /*aa80*/  FADD.FTZ R47, R77, R88 ;  /* 0x000000584d2f7221 */ /* 0x002fc80000010000 */
[----:B------:R-:W-:-:S03]  /*aa90*/  FADD.FTZ R88, R76, R47 ;  /* 0x0000002f4c587221 */ /* 0x000fc60000010000 */
[----:B------:R-:W1:Y:S01]  /*aaa0*/  MUFU.EX2 R82, R82 ;  /* 0x0000005200527308 */ /* 0x000e620000000800 */
[----:B---3--:R-:W-:-:S01]  /*aab0*/  FADD.FTZ R39, R79, R88 ;  /* 0x000000584f277221 */ /* 0x008fc20000010000 */
        /* <DEDUP_REMOVED lines=8> */
[----:B------:R-:W-:-:S04]  /*ab40*/  FFMA.FTZ R12, R41, R56, -R12 ;  /* 0x00000038290c7223 */ /* 0x000fc8000001080c */
[----:B------:R-:W3:Y:S01]  /*ab50*/  MUFU.EX2 R83, R83 ;  /* 0x0000005300537308 */ /* 0x000ee20000000800 */
[----:B----4-:R-:W-:-:S01]  /*ab60*/  FADD.FTZ R41, R105, R40 ;  /* 0x0000002869297221 */ /* 0x010fc20000010000 */
[----:B-----5:R-:W-:Y:S01]  /*ab70*/  FADD.FTZ R40, R78, R39 ;  /* 0x000000274e287221 */ /* 0x020fe20000010000 */
[----:B------:R-:W-:-:S05]  /*ab80*/  F2FP.SATFINITE.E4M3.F32.PACK_AB_MERGE_C R15, R28, R15, RZ ;  /* 0x0000000f1c0f723e */ /* 0x000fca00048070ff */
[----:B------:R-:W4:Y:S01]  /*ab90*/  MUFU.EX2 R111, R111 ;  /* 0x0000006f006f7308 */ /* 0x000f220000000800 */
[----:B------:R-:W-:-:S01]  /*aba0*/  FADD.FTZ R28, R52, R41 ;  /* 0x00000029341c7221 */ /* 0x000fc20000010000 */
[----:B0-----:R-:W-:-:S06]  /*abb0*/  FADD.FTZ R39, R11, R40 ;  /* 0x000000280b277221 */ /* 0x001fcc0000010000 */
[----:B------:R-:W0:Y:S01]  /*abc0*/  MUFU.EX2 R61, R61 ;  /* 0x0000003d003d7308 */ /* 0x000e220000000800 */
[C---:B--2---:R-:W-:Y:S01]  /*abd0*/  F2FP.SATFINITE.E4M3.F32.PACK_AB_MERGE_C R136, R107.reuse, R52, RZ ;  /* 0x000000346b88723e */ /* 0x044fe200048070ff */
[----:B------:R-:W-:-:S06]  /*abe0*/  FADD.FTZ R107, R107, R28 ;  /* 0x0000001c6b6b7221 */ /* 0x000fcc0000010000 */
[----:B------:R-:W2:Y:S01]  /*abf0*/  MUFU.EX2 R25, R25 ;  /* 0x0000001900197308 */ /* 0x000ea20000000800 */
[----:B-1----:R-:W-:-:S07]  /*ac00*/  FADD.FTZ R28, R82, R39 ;  /* 0x00000027521c7221 */ /* 0x002fce0000010000 */
[----:B------:R-:W1:Y:S01]  /*ac10*/  MUFU.EX2 R80, R80 ;  /* 0x0000005000507308 */ /* 0x000e620000000800 */
[----:B---3--:R-:W-:-:S07]  /*ac20*/  FADD.FTZ R40, R54, R107 ;  /* 0x0000006b36287221 */ /* 0x008fce0000010000 */
[----:B------:R-:W3:Y:S01]  /*ac30*/  MUFU.EX2 R30, R139 ;  /* 0x0000008b001e7308 */ /* 0x000ee20000000800 */
[----:B------:R-:W-:-:S07]  /*ac40*/  FADD.FTZ R28, R83, R28 ;  /* 0x0000001c531c7221 */ /* 0x000fce0000010000 */
[----:B------:R-:W5:Y:S01]  /*ac50*/  MUFU.EX2 R63, R63 ;  /* 0x0000003f003f7308 */ /* 0x000f620000000800 */
[----:B----4-:R-:W-:-:S01]  /*ac60*/  FADD.FTZ R40, R111, R40 ;  /* 0x000000286f287221 */ /* 0x010fc20000010000 */
[----:B0-----:R-:W-:-:S06]  /*ac70*/  FADD.FTZ R39, R61, R28 ;  /* 0x0000001c3d277221 */ /* 0x001fcc0000010000 */
[----:B------:R-:W0:Y:S01]  /*ac80*/  MUFU.EX2 R32, R141 ;  /* 0x0000008d00207308 */ /* 0x000e220000000800 */
[----:B------:R-:W-:-:S07]  /*ac90*/  F2FP.SATFINITE.E4M3.F32.PACK_AB_MERGE_C R152, R14, R3, R152 ;  /* 0x000000030e98723e */ /* 0x000fce0004807098 */
[----:B------:R-:W4:Y:S01]  /*aca0*/  MUFU.EX2 R84, R84 ;  /* 0x0000005400547308 */ /* 0x000f220000000800 */
[----:B--2---:R-:W-:-:S01]  /*acb0*/  FADD.FTZ R3, R25, R40 ;  /* 0x0000002819037221 */ /* 0x004fc20000010000 */
[----:B-1----:R-:W-:Y:S01]  /*acc0*/  FADD.FTZ R14, R80, R39 ;  /* 0x00000027500e7221 */ /* 0x002fe20000010000 */
[C---:B---3--:R-:W-:Y:S02]  /*acd0*/  F2FP.SATFINITE.E4M3.F32.PACK_AB_MERGE_C R138, R30.reuse, R25, RZ ;  /* 0x000000191e8a723e */ /* 0x048fe400048070ff */
[----:B------:R-:W-:Y:S01]  /*ace0*/  FADD.FTZ R25, R30, R3 ;  /* 0x000000031e197221 */ /* 0x000fe20000010000 */
[----:B-----5:R-:W-:-:S02]  /*acf0*/  FADD.FTZ R3, R63, R14 ;  /* 0x0000000e3f037221 */ /* 0x020fc40000010000 */
[----:B------:R-:W1:Y:S01]  /*ad00*/  MUFU.EX2 R34, R34 ;  /* 0x0000002200227308 */ /* 0x000e620000000800 */
[----:B0-----:R-:W-:-:S07]  /*ad10*/  FADD.FTZ R14, R32, R25 ;  /* 0x00000019200e7221 */ /* 0x001fce0000010000 */
[----:B------:R-:W0:Y:S01]  /*ad20*/  MUFU.EX2 R29, R29 ;  /* 0x0000001d001d7308 */ /* 0x000e220000000800 */
[----:B----4-:R-:W-:-:S01]  /*ad30*/  FADD.FTZ R3, R84, R3 ;  /* 0x0000000354037221 */ /* 0x010fc20000010000 */
[----:B------:R-:W-:-:S06]  /*ad40*/  FADD.FTZ R25, R35, R14 ;  /* 0x0000000e23197221 */ /* 0x000fcc0000010000 */
[----:B------:R-:W2:Y:S01]  /*ad50*/  MUFU.EX2 R45, R45 ;  /* 0x0000002d002d7308 */ /* 0x000ea20000000800 */
[----:B------:R-:W-:-:S07]  /*ad60*/  FADD.FTZ R14, R0, R3 ;  /* 0x00000003000e7221 */ /* 0x000fce0000010000 */
[----:B------:R-:W3:Y:S01]  /*ad70*/  MUFU.EX2 R86, R86 ;  /* 0x0000005600567308 */ /* 0x000ee20000000800 */
[----:B------:R-:W-:-:S07]  /*ad80*/  FADD.FTZ R14, R27, R14 ;  /* 0x0000000e1b0e7221 */ /* 0x000fce0000010000 */
[----:B------:R-:W-:Y:S08]  /*ad90*/  MUFU.EX2 R60, R60 ;  /* 0x0000003c003c7308 */ /* 0x000ff00000000800 */
[----:B------:R-:W4:Y:S08]  /*ada0*/  MUFU.EX2 R53, R53 ;  /* 0x0000003500357308 */ /* 0x000f300000000800 */
[----:B------:R-:W5:Y:S01]  /*adb0*/  MUFU.EX2 R58, R58 ;  /* 0x0000003a003a7308 */ /* 0x000f620000000800 */
[----:B-1----:R-:W-:-:S07]  /*adc0*/  FADD.FTZ R30, R34, R25 ;  /* 0x00000019221e7221 */ /* 0x002fce0000010000 */
[----:B------:R-:W1:Y:S01]  /*add0*/  MUFU.EX2 R49, R49 ;  /* 0x0000003100317308 */ /* 0x000e620000000800 */
[----:B0-----:R-:W-:-:S07]  /*ade0*/  FADD.FTZ R3, R29, R14 ;  /* 0x0000000e1d037221 */ /* 0x001fce0000010000 */
[----:B------:R-:W0:Y:S01]  /*adf0*/  MUFU.EX2 R20, R51 ;  /* 0x0000003300147308 */ /* 0x000e220000000800 */
[C---:B--2---:R-:W-:Y:S01]  /*ae00*/  F2FP.SATFINITE.E4M3.F32.PACK_AB_MERGE_C R140, R45.reuse, R34, RZ ;  /* 0x000000222d8c723e */ /* 0x044fe200048070ff */
[----:B------:R-:W-:Y:S01]  /*ae10*/  FADD.FTZ R45, R45, R30 ;  /* 0x0000001e2d2d7221 */ /* 0x000fe20000010000 */
[----:B---3--:R-:W-:-:S05]  /*ae20*/  F2FP.SATFINITE.E4M3.F32.PACK_AB_MERGE_C R141, R86, R29, RZ ;  /* 0x0000001d568d723e */ /* 0x008fca00048070ff */
[----:B------:R-:W2:Y:S01]  /*ae30*/  MUFU.EX2 R36, R43 ;  /* 0x0000002b00247308 */ /* 0x000ea20000000800 */
[----:B------:R-:W-:-:S01]  /*ae40*/  FADD.FTZ R86, R86, R3 ;  /* 0x0000000356567221 */ /* 0x000fc20000010000 */
[----:B----4-:R-:W-:Y:S01]  /*ae50*/  F2FP.SATFINITE.E4M3.F32.PACK_AB_MERGE_C R142, R53, R60, RZ ;  /* 0x0000003c358e723e */ /* 0x010fe200048070ff */
[----:B-----5:R-:W-:-:S05]  /*ae60*/  FADD.FTZ R14, R58, R45 ;  /* 0x0000002d3a0e7221 */ /* 0x020fca0000010000 */
[----:B------:R-:W3:Y:S01]  /*ae70*/  MUFU.EX2 R55, R55 ;  /* 0x0000003700377308 */ /* 0x000ee20000000800 */
[----:B------:R-:W-:-:S01]  /*ae80*/  FADD.FTZ R3, R13, R86 ;  /* 0x000000560d037221 */ /* 0x000fc20000010000 */
[C---:B-1----:R-:W-:Y:S01]  /*ae90*/  F2FP.SATFINITE.E4M3.F32.PACK_AB_MERGE_C R142, R49.reuse, R58, R142 ;  /* 0x0000003a318e723e */ /* 0x042fe2000480708e */
[----:B------:R-:W-:-:S05]  /*aea0*/  FADD.FTZ R49, R49, R14 ;  /* 0x0000000e31317221 */ /* 0x000fca0000010000 */
[----:B------:R-:W1:Y:S01]  /*aeb0*/  MUFU.EX2 R62, R62 ;  /* 0x0000003e003e7308 */ /* 0x000e620000000800 */
[----:B0-----:R-:W-:-:S07]  /*aec0*/  FADD.FTZ R3, R20, R3 ;  /* 0x0000000314037221 */ /* 0x001fce0000010000 */
[----:B------:R-:W0:Y:S01]  /*aed0*/  MUFU.EX2 R37, R37 ;  /* 0x0000002500257308 */ /* 0x000e220000000800 */
[----:B------:R-:W-:-:S01]  /*aee0*/  FADD.FTZ R60, R60, R49 ;  /* 0x000000313c3c7221 */ /* 0x000fc20000010000 */
[----:B--2---:R-:W-:-:S06]  /*aef0*/  FADD.FTZ R14, R36, R3 ;  /* 0x00000003240e7221 */ /* 0x004fcc0000010000 */
[----:B------:R-:W2:Y:S08]  /*af00*/  MUFU.EX2 R119, R119 ;  /* 0x0000007700777308 */ /* 0x000eb00000000800 */
[----:B------:R-:W4:Y:S01]  /*af10*/  MUFU.EX2 R28, R33 ;  /* 0x00000021001c7308 */ /* 0x000f220000000800 */
[----:B------:R-:W-:-:S01]  /*af20*/  FADD.FTZ R53, R53, R60 ;  /* 0x0000003c35357221 */ /* 0x000fc20000010000 */
[----:B---3--:R-:W-:-:S06]  /*af30*/  FADD.FTZ R14, R55, R14 ;  /* 0x0000000e370e7221 */ /* 0x008fcc0000010000 */
[----:B------:R-:W3:Y:S01]  /*af40*/  MUFU.EX2 R64, R64 ;  /* 0x0000004000407308 */ /* 0x000ee20000000800 */
[----:B------:R-:W-:-:S07]  /*af50*/  F2FP.SATFINITE.E4M3.F32.PACK_AB_MERGE_C R153, R24, R9, R15 ;  /* 0x000000091899723e */ /* 0x000fce000480700f */
[----:B------:R-:W5:Y:S01]  /*af60*/  MUFU.EX2 R26, R26 ;  /* 0x0000001a001a7308 */ /* 0x000f620000000800 */
[----:B-1----:R-:W-:-:S07]  /*af70*/  FADD.FTZ R24, R62, R53 ;  /* 0x000000353e187221 */ /* 0x002fce0000010000 */
[----:B------:R-:W1:Y:S01]  /*af80*/  MUFU.EX2 R123, R123 ;  /* 0x0000007b007b7308 */ /* 0x000e620000000800 */
[----:B0-----:R-:W-:-:S07]  /*af90*/  FADD.FTZ R3, R37, R14 ;  /* 0x0000000e25037221 */ /* 0x001fce0000010000 */
[----:B------:R-:W0:Y:S01]  /*afa0*/  MUFU.EX2 R113, R113 ;  /* 0x0000007100717308 */ /* 0x000e220000000800 */
[----:B------:R-:W-:Y:S01]  /*afb0*/  F2FP.SATFINITE.E4M3.F32.PACK_AB_MERGE_C R143, R55, R36, RZ ;  /* 0x00000024378f723e */ /* 0x000fe200048070ff */
[----:B--2---:R-:W-:-:S06]  /*afc0*/  FADD.FTZ R9, R119, R24 ;  /* 0x0000001877097221 */ /* 0x004fcc0000010000 */
[----:B------:R-:W2:Y:S01]  /*afd0*/  MUFU.EX2 R8, R8 ;  /* 0x0000000800087308 */ /* 0x000ea20000000800 */
[----:B----4-:R-:W-:-:S07]  /*afe0*/  FADD.FTZ R3, R28, R3 ;  /* 0x000000031c037221 */ /* 0x010fce0000010000 */
[----:B------:R-:W4:Y:S01]  /*aff0*/  MUFU.EX2 R31, R31 ;  /* 0x0000001f001f7308 */ /* 0x000f220000000800 */
[----:B------:R-:W-:Y:S01]  /*b000*/  F2FP.SATFINITE.E4M3.F32.PACK_AB_MERGE_C R141, R27, R0, R141 ;  /* 0x000000001b8d723e */ /* 0x000fe2000480708d */
[----:B---3--:R-:W-:Y:S01]  /*b010*/  FADD.FTZ R0, R64, R9 ;  /* 0x0000000940007221 */ /* 0x008fe20000010000 */
[----:B------:R-:W-:-:S05]  /*b020*/  F2FP.SATFINITE.E4M3.F32.PACK_AB_MERGE_C R143, R20, R13, R143 ;  /* 0x0000000d148f723e */ /* 0x000fca000480708f */
[----:B------:R-:W3:Y:S01]  /*b030*/  MUFU.EX2 R127, R127 ;  /* 0x0000007f007f7308 */ /* 0x000ee20000000800 */
[----:B-----5:R-:W-:-:S07]  /*b040*/  FADD.FTZ R20, R26, R3 ;  /* 0x000000031a147221 */ /* 0x020fce0000010000 */
[----:B------:R-:W5:Y:S01]  /*b050*/  MUFU.EX2 R14, R115 ;  /* 0x00000073000e7308 */ /* 0x000f620000000800 */
[C---:B-1----:R-:W-:Y:S01]  /*b060*/  F2FP.SATFINITE.E4M3.F32.PACK_AB_MERGE_C R64, R123.reuse, R64, RZ ;  /* 0x000000407b40723e */ /* 0x042fe200048070ff */
[----:B------:R-:W-:Y:S01]  /*b070*/  FADD.FTZ R123, R123, R0 ;  /* 0x000000007b7b7221 */ /* 0x000fe20000010000 */
[----:B0-----:R-:W-:-:S05]  /*b080*/  FADD.FTZ R20, R113, R20 ;  /* 0x0000001471147221 */ /* 0x001fca0000010000 */
[----:B------:R-:W0:Y:S01]  /*b090*/  MUFU.EX2 R117, R117 ;  /* 0x0000007500757308 */ /* 0x000e220000000800 */
[----:B--2---:R-:W-:-:S01]  /*b0a0*/  FADD.FTZ R0, R8, R123 ;  /* 0x0000007b08007221 */ /* 0x004fc20000010000 */
[----:B----4-:R-:W-:-:S03]  /*b0b0*/  FADD.FTZ R3, R31, R20 ;  /* 0x000000141f037221 */ /* 0x010fc60000010000 */
[----:B---3--:R-:W-:Y:S01]  /*b0c0*/  FADD.FTZ R9, R127, R0 ;  /* 0x000000007f097221 */ /* 0x008fe20000010000 */
[----:B-----5:R-:W-:-:S02]  /*b0d0*/  FADD.FTZ R0, R14, R3 ;  /* 0x000000030e007221 */ /* 0x020fc40000010000 */
[----:B------:R-:W-:Y:S02]  /*b0e0*/  MUFU.EX2 R10, R10 ;  /* 0x0000000a000a7308 */ /* 0x000fe40000000800 */
[----:B0-----:R-:W-:-:S06]  /*b0f0*/  FADD.FTZ R15, R117, R0 ;  /* 0x00000000750f7221 */ /* 0x001fcc0000010000 */
[----:B------:R-:W0:Y:S01]  /*b100*/  MUFU.EX2 R131, R131 ;  /* 0x0000008300837308 */ /* 0x000e220000000800 */
[----:B------:R-:W-:-:S07]  /*b110*/  VIADD R0, R104, 0xfffffffe ;  /* 0xfffffffe68007836 */ /* 0x000fce0000000000 */
[----:B------:R-:W1:Y:S01]  /*b120*/  MUFU.EX2 R12, R12 ;  /* 0x0000000c000c7308 */ /* 0x000e620000000800 */
[----:B------:R-:W-:Y:S02]  /*b130*/  ISETP.GE.AND P1, PT, R0, R87, PT ;  /* 0x000000570000720c */ /* 0x000fe40003f26270 */
[----:B------:R-:W-:Y:S01]  /*b140*/  F2FP.SATFINITE.E4M3.F32.PACK_AB_MERGE_C R82, R83, R82, RZ ;  /* 0x000000525352723e */ /* 0x000fe200048070ff */
[----:B------:R-:W-:Y:S01]  /*b150*/  IMAD.MOV.U32 R25, RZ, RZ, RZ ;  /* 0x000000ffff197224 */ /* 0x000fe200078e00ff */
[----:B------:R-:W-:Y:S02]  /*b160*/  F2FP.SATFINITE.E4M3.F32.PACK_AB_MERGE_C R148, R103, R44, RZ ;  /* 0x0000002c6794723e */ /* 0x000fe400048070ff */
[----:B------:R-:W-:Y:S02]  /*b170*/  F2FP.SATFINITE.E4M3.F32.PACK_AB_MERGE_C R137, R11, R78, R82 ;  /* 0x0000004e0b89723e */ /* 0x000fe40004807052 */
[----:B------:R-:W-:Y:S02]  /*b180*/  F2FP.SATFINITE.E4M3.F32.PACK_AB_MERGE_C R150, R85, R48, RZ ;  /* 0x000000305596723e */ /* 0x000fe400048070ff */
[----:B------:R-:W-:-:S02]  /*b190*/  F2FP.SATFINITE.E4M3.F32.PACK_AB_MERGE_C R26, R113, R26, RZ ;  /* 0x0000001a711a723e */ /* 0x000fc400048070ff */
[----:B0-----:R-:W-:Y:S01]  /*b1a0*/  F2FP.SATFINITE.E4M3.F32.PACK_AB_MERGE_C R11, R131, R10, RZ ;  /* 0x0000000a830b723e */ /* 0x001fe200048070ff */
[----:B------:R-:W-:-:S01]  /*b1b0*/  FADD.FTZ R10, R10, R9 ;  /* 0x000000090a0a7221 */ /* 0x000fc20000010000 */
[----:B------:R-:W-:Y:S02]  /*b1c0*/  F2FP.SATFINITE.E4M3.F32.PACK_AB_MERGE_C R68, R89, R68, RZ ;  /* 0x000000445944723e */ /* 0x000fe400048070ff */
[----:B-1----:R-:W-:Y:S01]  /*b1d0*/  F2FP.SATFINITE.E4M3.F32.PACK_AB_MERGE_C R13, R12, R117, RZ ;  /* 0x000000750c0d723e */ /* 0x002fe200048070ff */
[----:B------:R-:W-:Y:S01]  /*b1e0*/  BSSY B0, `(.L_x_11539) ;  /* 0x000033b000007945 */ /* 0x000fe20003800000 */
[----:B------:R-:W-:Y:S02]  /*b1f0*/  F2FP.SATFINITE.E4M3.F32.PACK_AB_MERGE_C R72, R73, R72, RZ ;  /* 0x000000484948723e */ /* 0x000fe400048070ff */
[----:B------:R-:W-:Y:S02]  /*b200*/  F2FP.SATFINITE.E4M3.F32.PACK_AB_MERGE_C R76, R79, R76, RZ ;  /* 0x0000004c4f4c723e */ /* 0x000fe400048070ff */
[----:B------:R-:W-:Y:S01]  /*b210*/  F2FP.SATFINITE.E4M3.F32.PACK_AB_MERGE_C R63, R84, R63, RZ ;  /* 0x0000003f543f723e */ /* 0x000fe200048070ff */
        /* <DEDUP_REMOVED lines=47> */
[----:B------:R-:W-:Y:S06]  /*b510*/  @!P1 BRA `(.L_x_11540) ;  /* 0x00000030001c9947 */ /* 0x000fec0003800000 */
[----:B------:R0:W5:Y:S01]  /*b520*/  LDL.LU R9, [R1+0xc] ;  /* 0x00000c0001097983 */ /* 0x0001620000300800 */
        /* <DEDUP_REMOVED lines=18> */
[----:B0-----:R-:W-:-:S07]  /*b650*/  CS2R R24, SRZ ;  /* 0x0000000000187805 */ /* 0x001fce000001ff00 */
.L_x_11552:
[----:B-----5:R-:W-:-:S04]  /*b660*/  ISETP.NE.AND P1, PT, R8, 0x1, PT ;  /* 0x000000010800780c */ /* 0x020fc80003f25270 */
[----:B------:R-:W-:-:S04]  /*b670*/  SEL R10, RZ, 0x1, P1 ;  /* 0x00000001ff0a7807 */ /* 0x000fc80000800000 */
[----:B-----5:R-:W-:-:S05]  /*b680*/  LOP3.LUT R13, R9, R10, RZ, 0x3c, !PT ;  /* 0x0000000a090d7212 */ /* 0x020fca00078e3cff */
[----:B------:R0:W-:Y:S01]  /*b690*/  STL [R1+0xc], R13 ;  /* 0x00000c0d01007387 */ /* 0x0001e20000100800 */
[----:B------:R-:W-:Y:S05]  /*b6a0*/  @!P0 BRA `(.L_x_11541) ;  /* 0x0000000000048947 */ /* 0x000fea0003800000 */
[----:B------:R-:W-:Y:S01]  /*b6b0*/  BPT.TRAP 0x1 ;  /* 0x000000040000795c */ /* 0x000fe20000300000 */
.L_x_11541:
[----:B------:R-:W-:-:S05]  /*b6c0*/  VIADD R10, R8, 0x1 ;  /* 0x00000001080a7836 */ /* 0x000fca0000000000 */
[----:B------:R-:W-:-:S04]  /*b6d0*/  ISETP.NE.AND P1, PT, R10, 0x2, PT ;  /* 0x000000020a00780c */ /* 0x000fc80003f25270 */
[----:B------:R-:W-:Y:S02]  /*b6e0*/  SEL R11, R10, RZ, P1 ;  /* 0x000000ff0a0b7207 */ /* 0x000fe40000800000 */
[----:B------:R-:W-:-:S03]  /*b6f0*/  SHF.L.U32 R10, R13, 0x1f, RZ ;  /* 0x0000001f0d0a7819 */ /* 0x000fc600000006ff */
[----:B------:R1:W-:Y:S01]  /*b700*/  STL [R1+0x4], R11 ;  /* 0x0000040b01007387 */ /* 0x0003e20000100800 */
[----:B0-----:R-:W-:-:S04]  /*b710*/  IMAD R13, R11, 0x8, R16 ;  /* 0x000000080b0d7824 */ /* 0x001fc800078e0210 */
[----:B------:R1:W0:Y:S01]  /*b720*/  SYNCS.PHASECHK.TRANS64.TRYWAIT P1, [R13+URZ+0x13230], R10 ;  /* 0x0132300a0d0075a7 */ /* 0x000222000802017f */
[----:B------:R-:W-:Y:S05]  /*b730*/  @!P0 BRA `(.L_x_11542) ;  /* 0x0000000000048947 */ /* 0x000fea0003800000 */
[----:B------:R-:W-:Y:S01]  /*b740*/  BPT.TRAP 0x1 ;  /* 0x000000040000795c */ /* 0x000fe20000300000 */
.L_x_11542:
[----:B------:R-:W2:Y:S01]  /*b750*/  LDL R14, [R1+0x24] ;  /* 0x00002400010e7983 */ /* 0x000ea20000100800 */
[----:B------:R-:W-:Y:S01]  /*b760*/  BSSY B1, `(.L_x_11543) ;  /* 0x0000007000017945 */ /* 0x000fe20003800000 */
[----:B--2---:R-:W-:-:S04]  /*b770*/  IMAD R14, R11, 0x280, R14 ;  /* 0x000002800b0e7824 */ /* 0x004fc800078e020e */
[C---:B------:R-:W-:Y:S02]  /*b780*/  VIADD R21, R14.reuse, 0x80 ;  /* 0x000000800e157836 */ /* 0x040fe40000000000 */
[----:B------:R-:W-:Y:S01]  /*b790*/  VIADD R57, R14, 0x100 ;  /* 0x000001000e397836 */ /* 0x000fe20000000000 */
[----:B0-----:R-:W-:Y:S06]  /*b7a0*/  @P1 BRA `(.L_x_11544) ;  /* 0x0000000000081947 */ /* 0x001fec0003800000 */
[----:B------:R-:W0:Y:S02]  /*b7b0*/  SYNCS.PHASECHK.TRANS64.TRYWAIT P1, [R13+URZ+0x13230], R10 ;  /* 0x0132300a0d0075a7 */ /* 0x000e24000802017f */
[----:B0-----:R-:W-:Y:S05]  /*b7c0*/  @!P1 BRA `(.L_x_11545) ;  /* 0x000000cc002c9947 */ /* 0x001fea0003800000 */
.L_x_11544:
[----:B------:R-:W-:Y:S05]  /*b7d0*/  BSYNC B1 ;  /* 0x0000000000017941 */ /* 0x000fea0003800000 */
.L_x_11543:
[----:B01----:R-:W-:Y:S01]  /*b7e0*/  IMAD.MOV.U32 R10, RZ, RZ, R14 ;  /* 0x000000ffff0a7224 */ /* 0x003fe200078e000e */
[----:B------:R-:W-:Y:S01]  /*b7f0*/  R2UR UR4, R4 ;  /* 0x00000000040472ca */ /* 0x000fe200000e0000 */
[----:B------:R-:W-:Y:S01]  /*b800*/  IMAD.MOV.U32 R11, RZ, RZ, -0x7fffffe0 ;  /* 0x80000020ff0b7424 */ /* 0x000fe200078e00ff */
[----:B------:R-:W-:Y:S01]  /*b810*/  R2UR UR5, R5 ;  /* 0x00000000050572ca */ /* 0x000fe200000e0000 */
[----:B------:R-:W-:Y:S01]  /*b820*/  WARPGROUP.ARRIVE ;  /* 0x00000000000079c5 */ /* 0x000fe20000000000 */
[----:B------:R-:W-:Y:S01]  /*b830*/  R2UR UR6, R10 ;  /* 0x000000000a0672ca */ /* 0x000fe200000e0000 */
[C---:B------:R-:W-:Y:S01]  /*b840*/  VIADD R56, R14.reuse, 0x180 ;  /* 0x000001800e387836 */ /* 0x040fe20000000000 */
[C---:B------:R-:W-:Y:S01]  /*b850*/  R2UR UR7, R11.reuse ;  /* 0x000000000b0772ca */ /* 0x040fe200000e0000 */
[----:B------:R-:W-:Y:S01]  /*b860*/  VIADD R58, R14, 0x102 ;  /* 0x000001020e3a7836 */ /* 0x000fe20000000000 */
[----:B------:R-:W-:Y:S01]  /*b870*/  MOV R10, R21 ;  /* 0x00000015000a7202 */ /* 0x000fe20000000f00 */
[----:B------:R-:W-:Y:S01]  /*b880*/  IMAD.MOV.U32 R59, RZ, RZ, -0x7fffffe0 ;  /* 0x80000020ff3b7424 */ /* 0x000fe200078e00ff */
[----:B------:R-:W-:-:S02]  /*b890*/  R2UR UR11, R11 ;  /* 0x000000000b0b72ca */ /* 0x000fc400000e0000 */
[----:B------:R-:W-:Y:S01]  /*b8a0*/  R2UR UR10, R10 ;  /* 0x000000000a0a72ca */ /* 0x000fe200000e0000 */
[----:B------:R-:W-:Y:S01]  /*b8b0*/  IMAD.MOV.U32 R10, RZ, RZ, R57 ;  /* 0x000000ffff0a7224 */ /* 0x000fe200078e0039 */
[----:B------:R-:W-:Y:S01]  /*b8c0*/  R2UR UR8, R4 ;  /* 0x00000000040872ca */ /* 0x000fe200000e0000 */
[----:B------:R-:W-:Y:S01]  /*b8d0*/  IMAD.MOV.U32 R57, RZ, RZ, -0x7fffffe0 ;  /* 0x80000020ff397424 */ /* 0x000fe200078e00ff */
[----:B------:R-:W-:Y:S02]  /*b8e0*/  R2UR UR9, R5 ;  /* 0x00000000050972ca */ /* 0x000fe400000e0000 */
[----:B------:R-:W-:Y:S01]  /*b8f0*/  R2UR UR14, R10 ;  /* 0x000000000a0e72ca */ /* 0x000fe200000e0000 */
[----:B------:R-:W-:Y:S01]  /*b900*/  QGMMA.64x32x32.F32.E4M3.E4M3 R120, gdesc[UR4], RZ, !UPT, gsb0 ;  /* 0x00600000047879f3 */ /* 0x000fe2000c0008ff */
[----:B------:R-:W-:Y:S01]  /*b910*/  R2UR UR15, R11 ;  /* 0x000000000b0f72ca */ /* 0x000fe200000e0000 */
[----:B------:R-:W-:Y:S01]  /*b920*/  VIADD R10, R14, 0x200 ;  /* 0x000002000e0a7836 */ /* 0x000fe20000000000 */
[----:B------:R-:W-:-:S02]  /*b930*/  R2UR UR12, R4 ;  /* 0x00000000040c72ca */ /* 0x000fc400000e0000 */
[----:B------:R-:W-:Y:S02]  /*b940*/  R2UR UR13, R5 ;  /* 0x00000000050d72ca */ /* 0x000fe400000e0000 */
[----:B------:R-:W-:Y:S01]  /*b950*/  R2UR UR18, R56 ;  /* 0x00000000381272ca */ /* 0x000fe200000e0000 */
[----:B------:R-:W-:Y:S01]  /*b960*/  VIADD R56, R14, 0x2 ;  /* 0x000000020e387836 */ /* 0x000fe20000000000 */
[----:B------:R-:W-:Y:S02]  /*b970*/  R2UR UR19, R57 ;  /* 0x00000000391372ca */ /* 0x000fe400000e0000 */
[----:B------:R-:W-:Y:S02]  /*b980*/  R2UR UR16, R4 ;  /* 0x00000000041072ca */ /* 0x000fe400000e0000 */
[----:B------:R-:W-:Y:S02]  /*b990*/  R2UR UR17, R5 ;  /* 0x00000000051172ca */ /* 0x000fe400000e0000 */
[----:B------:R-:W-:Y:S01]  /*b9a0*/  R2UR UR22, R10 ;  /* 0x000000000a1672ca */ /* 0x000fe200000e0000 */
[----:B------:R-:W-:Y:S01]  /*b9b0*/  VIADD R10, R14, 0x82 ;  /* 0x000000820e0a7836 */ /* 0x000fe20000000000 */
[----:B------:R-:W-:-:S02]  /*b9c0*/  R2UR UR23, R11 ;  /* 0x000000000b1772ca */ /* 0x000fc400000e0000 */
[----:B------:R-:W-:Y:S01]  /*b9d0*/  R2UR UR26, R56 ;  /* 0x00000000381a72ca */ /* 0x000fe200000e0000 */
[----:B------:R-:W-:Y:S01]  /*b9e0*/  VIADD R56, R14, 0x202 ;  /* 0x000002020e387836 */ /* 0x000fe20000000000 */
[----:B------:R-:W-:Y:S01]  /*b9f0*/  R2UR UR27, R57 ;  /* 0x00000000391b72ca */ /* 0x000fe200000e0000 */
[----:B------:R-:W-:Y:S01]  /*ba00*/  IMAD.MOV.U32 R57, RZ, RZ, -0x7fffffe0 ;  /* 0x80000020ff397424 */ /* 0x000fe200078e00ff */
[----:B------:R-:W-:Y:S02]  /*ba10*/  R2UR UR20, R4 ;  /* 0x00000000041472ca */ /* 0x000fe400000e0000 */
[----:B------:R-:W-:Y:S02]  /*ba20*/  R2UR UR21, R5 ;  /* 0x00000000051572ca */ /* 0x000fe400000e0000 */
[----:B------:R-:W-:Y:S02]  /*ba30*/  R2UR UR30, R56 ;  /* 0x00000000381e72ca */ /* 0x000fe400000e0000 */
[----:B------:R-:W-:-:S02]  /*ba40*/  R2UR UR31, R57 ;  /* 0x00000000391f72ca */ /* 0x000fc400000e0000 */
[----:B------:R-:W-:Y:S02]  /*ba50*/  R2UR UR24, R6 ;  /* 0x00000000061872ca */ /* 0x000fe400000e0000 */
[----:B------:R-:W-:Y:S02]  /*ba60*/  R2UR UR25, R7 ;  /* 0x00000000071972ca */ /* 0x000fe400000e0000 */
[----:B------:R-:W-:Y:S01]  /*ba70*/  R2UR UR6, R10 ;  /* 0x000000000a0672ca */ /* 0x000fe200000e0000 */
[----:B------:R-:W-:Y:S01]  /*ba80*/  VIADD R10, R14, 0x182 ;  /* 0x000001820e0a7836 */ /* 0x000fe20000000000 */
[----:B------:R-:W-:Y:S02]  /*ba90*/  R2UR UR7, R11 ;  /* 0x000000000b0772ca */ /* 0x000fe400000e0000 */
[----:B------:R-:W-:Y:S02]  /*baa0*/  R2UR UR4, R6 ;  /* 0x00000000060472ca */ /* 0x000fe400000e0000 */
[----:B------:R-:W-:-:S02]  /*bab0*/  R2UR UR5, R7 ;  /* 0x00000000070572ca */ /* 0x000fc400000e0000 */
[----:B------:R-:W-:Y:S02]  /*bac0*/  MOV R11, 0x80000020 ;  /* 0x80000020000b7802 */ /* 0x000fe40000000f00 */
[----:B------:R-:W-:Y:S02]  /*bad0*/  R2UR UR28, R6 ;  /* 0x00000000061c72ca */ /* 0x000fe400000e0000 */
[----:B------:R-:W-:Y:S01]  /*bae0*/  R2UR UR29, R7 ;  /* 0x00000000071d72ca */ /* 0x000fe200000e0000 */
[----:B------:R-:W-:Y:S02]  /*baf0*/  WARPGROUP.DEPBAR.LE gsb0, 0x0 ;  /* 0x00008000000079c5 */ /* 0x000fe40000010000 */
[----:B------:R-:W-:-:S06]  /*bb00*/  WARPGROUP.ARRIVE ;  /* 0x00000000000079c5 */ /* 0x000fcc0000000000 */
[----:B------:R-:W-:Y:S01]  /*bb10*/  QGMMA.64x32x32.F32.E4M3.E4M3 R104, gdesc[UR8], RZ, !UPT, gsb0 ;  /* 0x00600000086879f3 */ /* 0x000fe2000c0008ff */
[----:B------:R-:W-:Y:S02]  /*bb20*/  R2UR UR10, R58 ;  /* 0x000000003a0a72ca */ /* 0x000fe400000e0000 */
[----:B------:R-:W-:Y:S02]  /*bb30*/  R2UR UR11, R59 ;  /* 0x000000003b0b72ca */ /* 0x000fe400000e0000 */
        /* <DEDUP_REMOVED lines=31> */
[----:B------:R-:W-:Y:S05]  /*bd30*/  @!P0 BRA `(.L_x_11546) ;  /* 0x0000000000048947 */ /* 0x000fea0003800000 */
[----:B------:R-:W-:Y:S01]  /*bd40*/  BPT.TRAP 0x1 ;  /* 0x000000040000795c */ /* 0x000fe20000300000 */
.L_x_11546:
[----:B------:R-:W-:Y:S01]  /*bd50*/  SHF.L.U32 R9, R9, 0x1f, RZ ;  /* 0x0000001f09097819 */ /* 0x000fe200000006ff */
[----:B------:R-:W-:-:S04]  /*bd60*/  IMAD R14, R8, 0x8, R16 ;  /* 0x00000008080e7824 */ /* 0x000fc800078e0210 */
[----:B------:R0:W1:Y:S01]  /*bd70*/  SYNCS.PHASECHK.TRANS64.TRYWAIT P1, [R14+URZ+0x13250], R9 ;  /* 0x013250090e0075a7 */ /* 0x000062000802017f */
[----:B------:R-:W-:Y:S05]  /*bd80*/  @!P0 BRA `(.L_x_11547) ;  /* 0x0000000000048947 */ /* 0x000fea0003800000 */
[----:B------:R-:W-:Y:S01]  /*bd90*/  BPT.TRAP 0x1 ;  /* 0x000000040000795c */ /* 0x000fe20000300000 */
.L_x_11547:
[----:B------:R-:W-:Y:S04]  /*bda0*/  BSSY B1, `(.L_x_11548) ;  /* 0x0000004000017945 */ /* 0x000fe80003800000 */
[----:B-1----:R-:W-:Y:S05]  /*bdb0*/  @P1 BRA `(.L_x_11549) ;  /* 0x0000000000081947 */ /* 0x002fea0003800000 */
[----:B------:R-:W1:Y:S02]  /*bdc0*/  SYNCS.PHASECHK.TRANS64.TRYWAIT P1, [R14+URZ+0x13250], R9 ;  /* 0x013250090e0075a7 */ /* 0x000e64000802017f */
[----:B-1----:R-:W-:Y:S05]  /*bdd0*/  @!P1 BRA `(.L_x_11550) ;  /* 0x000000c400bc9947 */ /* 0x002fea0003800000 */
.L_x_11549:
[----:B------:R-:W-:Y:S05]  /*bde0*/  BSYNC B1 ;  /* 0x0000000000017941 */ /* 0x000fea0003800000 */
.L_x_11548:
[----:B01----:R-:W-:Y:S01]  /*bdf0*/  VIADD R9, R16, 0x1000 ;  /* 0x0000100010097836 */ /* 0x003fe20000000000 */
[----:B------:R-:W-:Y:S01]  /*be00*/  WARPGROUP.ARRIVE ;  /* 0x00000000000079c5 */ /* 0x000fe20000000000 */
[----:B------:R-:W-:Y:S02]  /*be10*/  IMAD.MOV.U32 R11, RZ, RZ, -0x3ffffff0 ;  /* 0xc0000010ff0b7424 */ /* 0x000fe400078e00ff */
        /* <DEDUP_REMOVED lines=16> */
[----:B------:R-:W-:Y:S01]  /*bf20*/  MUFU.TANH R123, R123 ;  /* 0x0000007b007b7308 */ /* 0x000fe20000002400 */
[----:B------:R-:W-:-:S02]  /*bf30*/  IMAD.MOV.U32 R9, RZ, RZ, -0x3ffffff0 ;  /* 0xc0000010ff097424 */ /* 0x000fc400078e00ff */
[----:B------:R-:W-:Y:S01]  /*bf40*/  FMUL.FTZ R112, R2, R112 ;  /* 0x0000007002707220 */ /* 0x000fe20000410000 */
[C---:B------:R-:W-:Y:S01]  /*bf50*/  VIADD R10, R8.reuse, 0x80 ;  /* 0x00000080080a7836 */ /* 0x040fe20000000000 */
        /* <DEDUP_REMOVED lines=15> */
[----:B------:R-:W-:Y:S01]  /*c050*/  QGMMA.64x64x32.F32.E4M3.E4M3 R24, R152, gdesc[UR4], R24, gsb0 ;  /* 0x00e0000498187df3 */ /* 0x000fe20008000818 */
[----:B------:R-:W-:Y:S01]  /*c060*/  R2UR UR6, R10 ;  /* 0x000000000a0672ca */ /* 0x000fe200000e0000 */
        /* <DEDUP_REMOVED lines=53> */
[----:B------:R-:W-:-:S06]  /*c3c0*/  ULDC UR4, c[0x0][0x988] ;  /* 0x0002620000047ab9 */ /* 0x000fcc0000000800 */
[----:B------:R-:W-:Y:S08]  /*c3d0*/  MUFU.TANH R106, R106 ;  /* 0x0000006a006a7308 */ /* 0x000ff00000002400 */
[----:B------:R-:W-:Y:S08]  /*c3e0*/  MUFU.TANH R108, R108 ;  /* 0x0000006c006c7308 */ /* 0x000ff00000002400 */
[----:B------:R-:W-:Y:S01]  /*c3f0*/  MUFU.TANH R107, R107 ;  /* 0x0000006b006b7308 */ /* 0x000fe20000002400 */
[----:B------:R-:W-:-:S02]  /*c400*/  WARPGROUP.DEPBAR.LE gsb0, 0x0 ;  /* 0x00008000000079c5 */ /* 0x000fc40000010000 */
[----:B------:R-:W-:-:S06]  /*c410*/  WARPGROUP.ARRIVE ;  /* 0x00000000000079c5 */ /* 0x000fcc0000000000 */
[----:B------:R-:W1:Y:S01]  /*c420*/  S2R R155, SR_TID.X ;  /* 0x00000000009b7919 */ /* 0x000e620000002100 */
[----:B------:R-:W-:Y:S01]  /*c430*/  MUFU.TANH R109, R109 ;  /* 0x0000006d006d7308 */ /* 0x000fe20000002400 */
[----:B------:R-:W-:Y:S01]  /*c440*/  QGMMA.64x64x32.F32.E4M3.E4M3 R24, R148, gdesc[UR4], R24, gsb0 ;  /* 0x00e0000494187df3 */ /* 0x000fe20008000818 */
[----:B------:R-:W-:Y:S01]  /*c450*/  R2UR UR6, R10 ;  /* 0x000000000a0672ca */ /* 0x000fe200000e0000 */
[C---:B------:R-:W-:Y:S01]  /*c460*/  FMUL.FTZ R10, R2.reuse, R121 ;  /* 0x00000079020a7220 */ /* 0x040fe20000410000 */
[----:B------:R-:W-:Y:S01]  /*c470*/  R2UR UR7, R11 ;  /* 0x000000000b0772ca */ /* 0x000fe200000e0000 */
[C---:B------:R-:W-:Y:S01]  /*c480*/  FMUL.FTZ R11, R2.reuse, R122 ;  /* 0x0000007a020b7220 */ /* 0x040fe20000410000 */
[C---:B------:R-:W-:Y:S01]  /*c490*/  FMUL.FTZ R121, R2.reuse, R125 ;  /* 0x0000007d02797220 */ /* 0x040fe20000410000 */
[C---:B------:R-:W-:Y:S01]  /*c4a0*/  FMUL.FTZ R122, R2.reuse, R126 ;  /* 0x0000007e027a7220 */ /* 0x040fe20000410000 */
[C---:B------:R-:W-:Y:S01]  /*c4b0*/  FMUL.FTZ R125, R2.reuse, R129 ;  /* 0x00000081027d7220 */ /* 0x040fe20000410000 */
[----:B------:R-:W2:Y:S01]  /*c4c0*/  MUFU.TANH R10, R10 ;  /* 0x0000000a000a7308 */ /* 0x000ea20000002400 */
[C---:B------:R-:W-:Y:S01]  /*c4d0*/  FMUL.FTZ R129, R2.reuse, R133 ;  /* 0x0000008502817220 */ /* 0x040fe20000410000 */
[----:B0-----:R-:W-:Y:S01]  /*c4e0*/  FMNMX.FTZ R133, R9, R12, !PT ;  /* 0x0000000c09857209 */ /* 0x001fe20007810000 */
[C---:B------:R-:W-:Y:S01]  /*c4f0*/  FMUL.FTZ R126, R2.reuse, R130 ;  /* 0x00000082027e7220 */ /* 0x040fe20000410000 */
[----:B------:R-:W-:-:S04]  /*c500*/  FMUL.FTZ R130, R2, R134 ;  /* 0x0000008602827220 */ /* 0x000fc80000410000 */
[----:B------:R-:W0:Y:S08]  /*c510*/  MUFU.TANH R11, R11 ;  /* 0x0000000b000b7308 */ /* 0x000e300000002400 */
[----:B------:R-:W3:Y:S01]  /*c520*/  MUFU.TANH R121, R121 ;  /* 0x0000007900797308 */ /* 0x000ee20000002400 */
[----:B--2---:R-:W-:Y:S02]  /*c530*/  FMNMX.FTZ R133, R10, R133, !PT ;  /* 0x000000850a857209 */ /* 0x004fe40007810000 */
[----:B-1----:R-:W-:-:S02]  /*c540*/  LOP3.LUT R155, R155, 0x7f, RZ, 0xc0, !PT ;  /* 0x0000007f9b9b7812 */ /* 0x002fc400078ec0ff */
[----:B------:R-:W-:Y:S02]  /*c550*/  FMNMX.FTZ R133, R120, R133, !PT ;  /* 0x0000008578857209 */ /* 0x000fe40007810000 */
[----:B------:R-:W-:Y:S01]  /*c560*/  ISETP.NE.AND P1, PT, R155, RZ, PT ;  /* 0x000000ff9b00720c */ /* 0x000fe20003f25270 */
[----:B------:R-:W1:Y:S01]  /*c570*/  MUFU.TANH R122, R122 ;  /* 0x0000007a007a7308 */ /* 0x000e620000002400 */
[----:B0-----:R-:W-:-:S04]  /*c580*/  FMNMX.FTZ R134, R11, R3, !PT ;  /* 0x000000030b867209 */ /* 0x001fc80007810000 */
[----:B------:R-:W-:-:S03]  /*c590*/  FMNMX.FTZ R134, R21, R134, !PT ;  /* 0x0000008615867209 */ /* 0x000fc60007810000 */
[----:B------:R-:W0:Y:S01]  /*c5a0*/  MUFU.TANH R125, R125 ;  /* 0x0000007d007d7308 */ /* 0x000e220000002400 */
[----:B---3--:R-:W-:-:S03]  /*c5b0*/  FMNMX.FTZ R133, R121, R133, !PT ;  /* 0x0000008579857209 */ /* 0x008fc60007810000 */
[----:B------:R-:W-:Y:S01]  /*c5c0*/  @!P1 VIADD R13, R13, 0x13240 ;  /* 0x000132400d0d9836 */ /* 0x000fe20000000000 */
[----:B------:R-:W-:-:S03]  /*c5d0*/  FMNMX.FTZ R133, R124, R133, !PT ;  /* 0x000000857c857209 */ /* 0x000fc60007810000 */
[----:B------:R-:W2:Y:S01]  /*c5e0*/  MUFU.TANH R126, R126 ;  /* 0x0000007e007e7308 */ /* 0x000ea20000002400 */
[----:B-1----:R-:W-:Y:S02]  /*c5f0*/  FMNMX.FTZ R134, R122, R134, !PT ;  /* 0x000000867a867209 */ /* 0x002fe40007810000 */
[----:B------:R-:W-:Y:S02]  /*c600*/  @!P1 PRMT R13, RZ, 0x654, R13 ;  /* 0x00000654ff0d9816 */ /* 0x000fe4000000000d */
[----:B------:R-:W-:-:S03]  /*c610*/  FMNMX.FTZ R134, R123, R134, !PT ;  /* 0x000000867b867209 */ /* 0x000fc60007810000 */
[----:B------:R-:W1:Y:S01]  /*c620*/  MUFU.TANH R129, R129 ;  /* 0x0000008100817308 */ /* 0x000e620000002400 */
[----:B0-----:R-:W-:-:S04]  /*c630*/  FMNMX.FTZ R133, R125, R133, !PT ;  /* 0x000000857d857209 */ /* 0x001fc80007810000 */
[----:B------:R-:W-:-:S03]  /*c640*/  FMNMX.FTZ R133, R128, R133, !PT ;  /* 0x0000008580857209 */ /* 0x000fc60007810000 */
[----:B------:R-:W0:Y:S01]  /*c650*/  MUFU.TANH R130, R130 ;  /* 0x0000008200827308 */ /* 0x000e220000002400 */
[----:B--2---:R-:W-:Y:S01]  /*c660*/  FMNMX.FTZ R56, R126, R134, !PT ;  /* 0x000000867e387209 */ /* 0x004fe20007810000 */
[----:B------:R-:W-:-:S03]  /*c670*/  FMUL.FTZ R134, R2, R57 ;  /* 0x0000003902867220 */ /* 0x000fc60000410000 */
[----:B------:R-:W-:-:S03]  /*c680*/  FMNMX.FTZ R56, R127, R56, !PT ;  /* 0x000000387f387209 */ /* 0x000fc60007810000 */
[----:B------:R-:W2:Y:S01]  /*c690*/  MUFU.TANH R110, R110 ;  /* 0x0000006e006e7308 */ /* 0x000ea20000002400 */
[----:B-1----:R-:W-:-:S04]  /*c6a0*/  FMNMX.FTZ R57, R129, R133, !PT ;  /* 0x0000008581397209 */ /* 0x002fc80007810000 */
[----:B------:R-:W-:Y:S01]  /*c6b0*/  FMNMX.FTZ R57, R104, R57, !PT ;  /* 0x0000003968397209 */ /* 0x000fe20007810000 */
[----:B------:R-:W-:Y:S02]  /*c6c0*/  WARPGROUP.DEPBAR.LE gsb0, 0x0 ;  /* 0x00008000000079c5 */ /* 0x000fe40000010000 */
[----:B------:R-:W1:Y:S01]  /*c6d0*/  MUFU.TANH R112, R112 ;  /* 0x0000007000707308 */ /* 0x000e620000002400 */
[----:B0-----:R-:W-:Y:S01]  /*c6e0*/  FMNMX.FTZ R56, R130, R56, !PT ;  /* 0x0000003882387209 */ /* 0x001fe20007810000 */
[----:B------:R-:W-:Y:S01]  /*c6f0*/  WARPGROUP.ARRIVE ;  /* 0x00000000000079c5 */ /* 0x000fe20000000000 */
[----:B------:R-:W-:Y:S02]  /*c700*/  FMNMX.FTZ R57, R105, R57, !PT ;  /* 0x0000003969397209 */ /* 0x000fe40007810000 */
[----:B------:R-:W-:Y:S02]  /*c710*/  FMNMX.FTZ R56, R131, R56, !PT ;  /* 0x0000003883387209 */ /* 0x000fe40007810000 */
[----:B------:R-:W-:Y:S01]  /*c720*/  FMNMX.FTZ R57, R108, R57, !PT ;  /* 0x000000396c397209 */ /* 0x000fe20007810000 */
[----:B------:R-:W0:Y:S01]  /*c730*/  MUFU.TANH R111, R111 ;  /* 0x0000006f006f7308 */ /* 0x000e220000002400 */
[----:B------:R-:W-:Y:S01]  /*c740*/  FMNMX.FTZ R56, R106, R56, !PT ;  /* 0x000000386a387209 */ /* 0x000fe20007810000 */
[----:B------:R-:W-:Y:S01]  /*c750*/  QGMMA.64x64x32.F32.E4M3.E4M3 R24, R136, gdesc[UR4], R24, gsb0 ;  /* 0x00e0000488187df3 */ /* 0x000fe20008000818 */
[----:B------:R-:W-:-:S02]  /*c760*/  FMNMX.FTZ R57, R109, R57, !PT ;  /* 0x000000396d397209 */ /* 0x000fc40007810000 */
[----:B------:R-:W-:-:S03]  /*c770*/  FMNMX.FTZ R56, R107, R56, !PT ;  /* 0x000000386b387209 */ /* 0x000fc60007810000 */
[----:B------:R-:W3:Y:S01]  /*c780*/  MUFU.TANH R113, R113 ;  /* 0x0000007100717308 */ /* 0x000ee20000002400 */
[----:B--2---:R-:W-:Y:S02]  /*c790*/  FMNMX.FTZ R56, R110, R56, !PT ;  /* 0x000000386e387209 */ /* 0x004fe40007810000 */
[----:B-1----:R-:W-:-:S05]  /*c7a0*/  FMNMX.FTZ R57, R112, R57, !PT ;  /* 0x0000003970397209 */ /* 0x002fca0007810000 */
        /* <DEDUP_REMOVED lines=18> */
[----:B------:R-:W-:Y:S02]  /*c8d0*/  WARPGROUP.DEPBAR.LE gsb0, 0x0 ;  /* 0x00008000000079c5 */ /* 0x000fe40000010000 */
[C---:B------:R-:W-:Y:S01]  /*c8e0*/  FMUL.FTZ R136, R2.reuse, R65 ;  /* 0x0000004102887220 */ /* 0x040fe20000410000 */
[C---:B------:R-:W-:Y:S01]  /*c8f0*/  FMUL.FTZ R65, R2.reuse, R67 ;  /* 0x0000004302417220 */ /* 0x040fe20000410000 */
[----:B------:R-:W-:Y:S01]  /*c900*/  FMUL.FTZ R67, R2, R70 ;  /* 0x0000004602437220 */ /* 0x000fe20000410000 */
[----:B------:R-:W-:Y:S01]  /*c910*/  WARPGROUP.ARRIVE ;  /* 0x00000000000079c5 */ /* 0x000fe20000000000 */
        /* <DEDUP_REMOVED lines=60> */
[----:B------:R1:W3:Y:S01]  /*cce0*/  MUFU.TANH R133, R134 ;  /* 0x0000008600857308 */ /* 0x0002e20000002400 */
[----:B0-----:R-:W-:-:S07]  /*ccf0*/  FMNMX.FTZ R57, R132, R57, !PT ;  /* 0x0000003984397209 */ /* 0x001fce0007810000 */
[----:B------:R-:W0:Y:S01]  /*cd00*/  MUFU.TANH R58, R58 ;  /* 0x0000003a003a7308 */ /* 0x000e220000002400 */
[----:B-1----:R-:W-:Y:S01]  /*cd10*/  FMUL.FTZ R134, R2, R59 ;  /* 0x0000003b02867220 */ /* 0x002fe20000410000 */
[----:B--2---:R-:W-:-:S06]  /*cd20*/  FMNMX.FTZ R56, R87, R56, !PT ;  /* 0x0000003857387209 */ /* 0x004fcc0007810000 */
        /* <DEDUP_REMOVED lines=30> */
[----:B--2---:R-:W-:Y:S02]  /*cf10*/  FMNMX.FTZ R71, R71, R57, !PT ;  /* 0x0000003947477209 */ /* 0x004fe40007810000 */
[----:B------:R-:W-:-:S03]  /*cf20*/  MOV R57, 0xc0000010 ;  /* 0xc000001000397802 */ /* 0x000fc60000000f00 */
[----:B------:R-:W1:Y:S01]  /*cf30*/  SHFL.BFLY PT, R137, R71, 0x1, 0x1f ;  /* 0x0c201f0047897f89 */ /* 0x000e6200000e0000 */
[----:B------:R-:W-:Y:S02]  /*cf40*/  R2UR UR7, R57 ;  /* 0x00000000390772ca */ /* 0x000fe400000e0000 */
[----:B0-----:R-:W-:Y:S01]  /*cf50*/  FMNMX.FTZ R59, R59, R56, !PT ;  /* 0x000000383b3b7209 */ /* 0x001fe20007810000 */
[C---:B------:R-:W-:Y:S02]  /*cf60*/  VIADD R56, R8.reuse, 0x180 ;  /* 0x0000018008387836 */ /* 0x040fe40000000000 */
[----:B------:R-:W-:Y:S02]  /*cf70*/  VIADD R8, R8, 0x200 ;  /* 0x0000020008087836 */ /* 0x000fe40000000000 */
[----:B------:R-:W0:Y:S01]  /*cf80*/  SHFL.BFLY PT, R70, R59, 0x1, 0x1f ;  /* 0x0c201f003b467f89 */ /* 0x000e2200000e0000 */
[----:B------:R-:W-:Y:S01]  /*cf90*/  R2UR UR6, R56 ;  /* 0x00000000380672ca */ /* 0x000fe200000e0000 */
[----:B------:R-:W-:Y:S01]  /*cfa0*/  IMAD.U32 R56, RZ, RZ, UR4 ;  /* 0x00000004ff387e24 */ /* 0x000fe2000f8e00ff */
[----:B-1----:R-:W-:-:S05]  /*cfb0*/  FMNMX.FTZ R57, R71, R137, !PT ;  /* 0x0000008947397209 */ /* 0x002fca0007810000 */
[----:B------:R-:W-:-:S06]  /*cfc0*/  FFMA.FTZ R71, R57, R56, -8 ;  /* 0xc100000039477423 */ /* 0x000fcc0000010038 */
[----:B------:R-:W-:Y:S01]  /*cfd0*/  QGMMA.64x64x32.F32.E4M3.E4M3 R24, R140, gdesc[UR4], R24, gsb0 ;  /* 0x00e000048c187df3 */ /* 0x000fe20008000818 */
[----:B------:R-:W-:-:S01]  /*cfe0*/  FADD.FTZ R12, -R57, R12 ;  /* 0x0000000c390c7221 */ /* 0x000fc20000010100 */
[----:B------:R-:W-:Y:S01]  /*cff0*/  R2UR UR6, R8 ;  /* 0x00000000080672ca */ /* 0x000fe200000e0000 */
[----:B------:R-:W-:-:S01]  /*d000*/  FFMA.FTZ R10, R10, R56, -R71 ;  /* 0x000000380a0a7223 */ /* 0x000fc20000010847 */
[-CC-:B------:R-:W-:Y:S01]  /*d010*/  FFMA.FTZ R120, R120, R56.reuse, -R71.reuse ;  /* 0x0000003878787223 */ /* 0x180fe20000010847 */
[-C--:B------:R-:W-:Y:S01]  /*d020*/  FMUL.FTZ R12, R12, R56.reuse ;  /* 0x000000380c0c7220 */ /* 0x080fe20000410000 */
[-CC-:B------:R-:W-:Y:S01]  /*d030*/  FFMA.FTZ R121, R121, R56.reuse, -R71.reuse ;  /* 0x0000003879797223 */ /* 0x180fe20000010847 */
[----:B------:R-:W-:-:S01]  /*d040*/  FFMA.FTZ R124, R124, R56, -R71 ;  /* 0x000000387c7c7223 */ /* 0x000fc20000010847 */
[--C-:B------:R-:W-:Y:S01]  /*d050*/  FFMA.FTZ R125, R125, R56, -R71.reuse ;  /* 0x000000387d7d7223 */ /* 0x100fe20000010847 */
[----:B------:R-:W-:Y:S01]  /*d060*/  MUFU.EX2 R10, R10 ;  /* 0x0000000a000a7308 */ /* 0x000fe20000000800 */
[----:B0-----:R-:W-:Y:S01]  /*d070*/  FMNMX.FTZ R59, R59, R70, !PT ;  /* 0x000000463b3b7209 */ /* 0x001fe20007810000 */
[----:B------:R-:W-:Y:S01]  /*d080*/  FFMA.FTZ R70, R9, R56, -R71 ;  /* 0x0000003809467223 */ /* 0x000fe20000010847 */
[----:B------:R-:W-:-:S02]  /*d090*/  IMAD.MOV.U32 R9, RZ, RZ, -0x3ffffff0 ;  /* 0xc0000010ff097424 */ /* 0x000fc400078e00ff */
[-CC-:B------:R-:W-:Y:S01]  /*d0a0*/  FFMA.FTZ R128, R128, R56.reuse, -R71.reuse ;  /* 0x0000003880807223 */ /* 0x180fe20000010847 */
[----:B------:R-:W-:-:S01]  /*d0b0*/  FFMA.FTZ R129, R129, R56, -R71 ;  /* 0x0000003881817223 */ /* 0x000fc20000010847 */
[----:B------:R-:W-:Y:S01]  /*d0c0*/  FADD.FTZ R3, -R59, R3 ;  /* 0x000000033b037221 */ /* 0x000fe20000010100 */
[----:B------:R-:W-:-:S01]  /*d0d0*/  FFMA.FTZ R104, R104, R56, -R71 ;  /* 0x0000003868687223 */ /* 0x000fc20000010847 */
[----:B------:R-:W-:Y:S01]  /*d0e0*/  R2UR UR7, R9 ;  /* 0x00000000090772ca */ /* 0x000fe200000e0000 */
[----:B------:R-:W-:-:S01]  /*d0f0*/  FFMA.FTZ R9, R59, R56, -8 ;  /* 0xc10000003b097423 */ /* 0x000fc20000010038 */
[-C--:B------:R-:W-:Y:S01]  /*d100*/  FMUL.FTZ R3, R3, R56.reuse ;  /* 0x0000003803037220 */ /* 0x080fe20000410000 */
[----:B------:R-:W-:Y:S01]  /*d110*/  MUFU.EX2 R12, R12 ;  /* 0x0000000c000c7308 */ /* 0x000fe20000000800 */
[----:B------:R-:W-:-:S01]  /*d120*/  FFMA.FTZ R105, R105, R56, -R71 ;  /* 0x0000003869697223 */ /* 0x000fc20000010847 */
[-CC-:B------:R-:W-:Y:S01]  /*d130*/  FFMA.FTZ R8, R11, R56.reuse, -R9.reuse ;  /* 0x000000380b087223 */ /* 0x180fe20000010809 */
[----:B------:R-:W-:-:S01]  /*d140*/  FFMA.FTZ R11, R21, R56, -R9 ;  /* 0x00000038150b7223 */ /* 0x000fc20000010809 */
[-C--:B------:R-:W-:Y:S01]  /*d150*/  FFMA.FTZ R21, R122, R56.reuse, -R9 ;  /* 0x000000387a157223 */ /* 0x080fe20000010809 */
        /* <DEDUP_REMOVED lines=33> */
[-C--:B------:R-:W-:Y:S01]  /*d370*/  FFMA.FTZ R66, R66, R56.reuse, -R71 ;  /* 0x0000003842427223 */ /* 0x080fe20000010847 */
[----:B------:R-:W-:-:S01]  /*d380*/  FFMA.FTZ R71, R123, R56, -R9 ;  /* 0x000000387b477223 */ /* 0x000fc20000010809 */
[----:B------:R-:W3:Y:S01]  /*d390*/  MUFU.EX2 R120, R120 ;  /* 0x0000007800787308 */ /* 0x000ee20000000800 */
[----:B------:R-:W-:-:S01]  /*d3a0*/  FFMA.FTZ R122, R126, R56, -R9 ;  /* 0x000000387e7a7223 */ /* 0x000fc20000010809 */
[----:B------:R-:W-:Y:S01]  /*d3b0*/  FFMA.FTZ R123, R127, R56, -R9 ;  /* 0x000000387f7b7223 */ /* 0x000fe20000010809 */
[----:B0-----:R-:W-:-:S01]  /*d3c0*/  FFMA.FTZ R20, R12, R20, R70 ;  /* 0x000000140c147223 */ /* 0x001fc20000010046 */
[----:B-1----:R-:W-:Y:S01]  /*d3d0*/  FFMA.FTZ R15, R3, R15, R8 ;  /* 0x0000000f030f7223 */ /* 0x002fe20000010008 */
[----:B------:R-:W-:-:S01]  /*d3e0*/  FFMA.FTZ R126, R130, R56, -R9 ;  /* 0x00000038827e7223 */ /* 0x000fc20000010809 */
[----:B------:R-:W-:Y:S01]  /*d3f0*/  FFMA.FTZ R127, R131, R56, -R9 ;  /* 0x00000038837f7223 */ /* 0x000fe20000010809 */
[----:B------:R-:W-:-:S01]  /*d400*/  FADD.FTZ R20, R10, R20 ;  /* 0x000000140a147221 */ /* 0x000fc20000010000 */
        /* <DEDUP_REMOVED lines=8> */
[----:B------:R-:W1:Y:S01]  /*d490*/  MUFU.EX2 R121, R121 ;  /* 0x0000007900797308 */ /* 0x000e620000000800 */
[----:B---3--:R-:W-:-:S01]  /*d4a0*/  FADD.FTZ R20, R120, R20 ;  /* 0x0000001478147221 */ /* 0x008fc20000010000 */
        /* <DEDUP_REMOVED lines=16> */
[----:B------:R-:W-:-:S02]  /*d5b0*/  WARPGROUP.DEPBAR.LE gsb0, 0x0 ;  /* 0x00008000000079c5 */ /* 0x000fc40000010000 */
[----:B------:R-:W-:Y:S01]  /*d5c0*/  WARPGROUP.ARRIVE ;  /* 0x00000000000079c5 */ /* 0x000fe20000000000 */
[-CC-:B------:R-:W-:Y:S01]  /*d5d0*/  FFMA.FTZ R78, R78, R56.reuse, -R9.reuse ;  /* 0x000000384e4e7223 */ /* 0x180fe20000010809 */
[----:B------:R-:W-:-:S01]  /*d5e0*/  FFMA.FTZ R79, R79, R56, -R9 ;  /* 0x000000384f4f7223 */ /* 0x000fc20000010809 */
[----:B------:R-:W-:Y:S01]  /*d5f0*/  FFMA.FTZ R82, R82, R56, -R9 ;  /* 0x0000003852527223 */ /* 0x000fe20000010809 */
[----:B------:R-:W1:Y:S01]  /*d600*/  MUFU.EX2 R122, R122 ;  /* 0x0000007a007a7308 */ /* 0x000e620000000800 */
[----:B--2---:R-:W-:-:S01]  /*d610*/  FADD.FTZ R15, R71, R15 ;  /* 0x0000000f470f7221 */ /* 0x004fc20000010000 */
[----:B------:R-:W-:Y:S01]  /*d620*/  QGMMA.64x64x32.F32.E4M3.E4M3 R24, R144, gdesc[UR4], R24, gsb0 ;  /* 0x00e0000490187df3 */ /* 0x000fe20008000818 */
        /* <DEDUP_REMOVED lines=32> */
[----:B------:R0:W-:Y:S04]  /*d830*/  @!P1 SYNCS.ARRIVE.TRANS64.RED.A1T0 RZ, [R13+URZ], RZ ;  /* 0x000000ff0dff99a7 */ /* 0x0001e8000810043f */
        /* <DEDUP_REMOVED lines=124> */
.L_x_11551:
[----:B------:R-:W2:Y:S01]  /*e000*/  LDL R13, [R1+0x20] ;  /* 0x00002000010d7983 */ /* 0x000ea20000100800 */
[----:B------:R-:W-:Y:S01]  /*e010*/  VIADD R14, R14, 0x13260 ;  /* 0x000132600e0e7836 */ /* 0x000fe20000000000 */
[----:B------:R-:W-:Y:S02]  /*e020*/  F2FP.SATFINITE.E4M3.F32.PACK_AB_MERGE_C R9, R9, R67, RZ ;  /* 0x000000430909723e */ /* 0x000fe400048070ff */
[----:B------:R-:W-:Y:S02]  /*e030*/  F2FP.SATFINITE.E4M3.F32.PACK_AB_MERGE_C R21, R71, R21, RZ ;  /* 0x000000154715723e */ /* 0x000fe400048070ff */
[----:B------:R-:W-:Y:S02]  /*e040*/  F2FP.SATFINITE.E4M3.F32.PACK_AB_MERGE_C R147, R65, R64, R9 ;  /* 0x000000404193723e */ /* 0x000fe40004807009 */
[----:B------:R-:W-:Y:S01]  /*e050*/  F2FP.SATFINITE.E4M3.F32.PACK_AB_MERGE_C R21, R11, R8, R21 ;  /* 0x000000080b15723e */ /* 0x000fe20004807015 */
[----:B------:R0:W5:Y:S04]  /*e060*/  LDL R9, [R1+0xc] ;  /* 0x00000c0001097983 */ /* 0x0001680000100800 */
[----:B------:R0:W5:Y:S01]  /*e070*/  LDL R8, [R1+0x4] ;  /* 0x0000040001087983 */ /* 0x0001620000100800 */
[----:B--2---:R-:W-:-:S03]  /*e080*/  PRMT R14, R13, 0x654, R14 ;  /* 0x000006540d0e7816 */ /* 0x004fc6000000000e */
        /* <DEDUP_REMOVED lines=76> */
[----:B------:R-:W-:Y:S02]  /*e550*/  MOV R153, R21 ;  /* 0x0000001500997202 */ /* 0x000fe40000000f00 */
[C---:B--2---:R-:W-:Y:S01]  /*e560*/  ISETP.GT.AND P1, PT, R0.reuse, R13, PT ;  /* 0x0000000d0000720c */ /* 0x044fe20003f24270 */
[----:B------:R-:W-:-:S12]  /*e570*/  VIADD R0, R0, 0xffffffff ;  /* 0xffffffff00007836 */ /* 0x000fd80000000000 */
[----:B0-----:R-:W-:Y:S05]  /*e580*/  @P1 BRA `(.L_x_11552) ;  /* 0xffffffd000341947 */ /* 0x001fea000383ffff */
.L_x_11540:
[----:B------:R-:W-:Y:S05]  /*e590*/  BSYNC B0 ;  /* 0x0000000000007941 */ /* 0x000fea0003800000 */
.L_x_11539:
[----:B------:R-:W-:Y:S06]  /*e5a0*/  BAR.ARV 0x8, 0x200 ;  /* 0x0208000000007b1d */ /* 0x000fec0000002000 */
[----:B------:R-:W-:Y:S05]  /*e5b0*/  @!P0 BRA `(.L_x_11553) ;  /* 0x0000000000048947 */ /* 0x000fea0003800000 */
[----:B------:R-:W-:Y:S01]  /*e5c0*/  BPT.TRAP 0x1 ;  /* 0x000000040000795c */ /* 0x000fe20000300000 */
.L_x_11553:
[----:B------:R-:W2:Y:S04]  /*e5d0*/  LDL R0, [R1+0xc] ;  /* 0x00000c0001007983 */ /* 0x000ea80000100800 */
[----:B------:R-:W3:Y:S01]  /*e5e0*/  LDL R2, [R1+0x4] ;  /* 0x0000040001027983 */ /* 0x000ee20000100800 */
[----:B--2---:R-:W-:Y:S01]  /*e5f0*/  SHF.L.U32 R3, R0, 0x1f, RZ ;  /* 0x0000001f00037819 */ /* 0x004fe200000006ff */
[----:B---3-5:R-:W-:-:S04]  /*e600*/  IMAD R8, R2, 0x8, R16 ;  /* 0x0000000802087824 */ /* 0x028fc800078e0210 */
[----:B------:R0:W1:Y:S01]  /*e610*/  SYNCS.PHASECHK.TRANS64.TRYWAIT P1, [R8+URZ+0x13250], R3 ;  /* 0x01325003080075a7 */ /* 0x000062000802017f */
[----:B------:R-:W-:Y:S05]  /*e620*/  @!P0 BRA `(.L_x_11554) ;  /* 0x0000000000048947 */ /* 0x000fea0003800000 */
[----:B------:R-:W-:Y:S01]  /*e630*/  BPT.TRAP 0x1 ;  /* 0x000000040000795c */ /* 0x000fe20000300000 */
.L_x_11554:
[----:B------:R-:W-:Y:S04]  /*e640*/  BSSY B0, `(.L_x_11555) ;  /* 0x0000004000007945 */ /* 0x000fe80003800000 */
[----:B-1----:R-:W-:Y:S05]  /*e650*/  @P1 BRA `(.L_x_11556) ;  /* 0x0000000000081947 */ /* 0x002fea0003800000 */
[----:B------:R-:W1:Y:S02]  /*e660*/  SYNCS.PHASECHK.TRANS64.TRYWAIT P1, [R8+URZ+0x13250], R3 ;  /* 0x01325003080075a7 */ /* 0x000e64000802017f */
[----:B-1----:R-:W-:Y:S05]  /*e670*/  @!P1 BRA `(.L_x_11557) ;  /* 0x0000009c00a89947 */ /* 0x002fea0003800000 */
.L_x_11556:
[----:B------:R-:W-:Y:S05]  /*e680*/  BSYNC B0 ;  /* 0x0000000000007941 */ /* 0x000fea0003800000 */
.L_x_11555:
[----:B------:R-:W2:Y:S04]  /*e690*/  LDL R58, [R1+0x4] ;  /* 0x00000400013a7983 */ /* 0x000ea80000100800 */
[----:B------:R-:W3:Y:S04]  /*e6a0*/  LDL R0, [R1+0x4c] ;  /* 0x00004c0001007983 */ /* 0x000ee80000100800 */
[----:B------:R-:W4:Y:S04]  /*e6b0*/  LDL R10, [R1+0x34] ;  /* 0x00003400010a7983 */ /* 0x000f280000100800 */
[----:B------:R-:W5:Y:S01]  /*e6c0*/  LDL R9, [R1+0x18] ;  /* 0x0000180001097983 */ /* 0x000f620000100800 */
[----:B------:R-:W-:Y:S01]  /*e6d0*/  VIADD R16, R16, 0x1000 ;  /* 0x0000100010107836 */ /* 0x000fe20000000000 */
[----:B------:R-:W-:-:S04]  /*e6e0*/  ULDC.64 UR4, c[0x0][0x9a0] ;  /* 0x0002680000047ab9 */ /* 0x000fc80000000a00 */
[----:B------:R-:W-:-:S04]  /*e6f0*/  SHF.R.U32.HI R16, RZ, 0x4, R16 ;  /* 0x00000004ff107819 */ /* 0x000fc80000011610 */
[----:B------:R-:W-:-:S04]  /*e700*/  LOP3.LUT R16, R16, 0x3fff, RZ, 0xc0, !PT ;  /* 0x00003fff10107812 */ /* 0x000fc800078ec0ff */
[----:B------:R-:W-:Y:S01]  /*e710*/  LOP3.LUT R16, R16, 0x10000, RZ, 0xfc, !PT ;  /* 0x0001000010107812 */ /* 0x000fe200078efcff */
[----:B01----:R-:W-:Y:S01]  /*e720*/  IMAD.MOV.U32 R3, RZ, RZ, -0x3ffffff0 ;  /* 0xc0000010ff037424 */ /* 0x003fe200078e00ff */
[----:B------:R-:W-:-:S04]  /*e730*/  ISETP.NE.U32.AND P1, PT, RZ, UR4, PT ;  /* 0x00000004ff007c0c */ /* 0x000fc8000bf25070 */
[----:B------:R-:W-:Y:S02]  /*e740*/  R2UR UR7, R3 ;  /* 0x00000000030772ca */ /* 0x000fe400000e0000 */
[----:B------:R-:W-:Y:S01]  /*e750*/  ISETP.NE.AND.EX P1, PT, RZ, UR5, PT, P1 ;  /* 0x00000005ff007c0c */ /* 0x000fe2000bf25310 */
[----:B------:R-:W-:-:S12]  /*e760*/  WARPGROUP.ARRIVE ;  /* 0x00000000000079c5 */ /* 0x000fd80000000000 */
[----:B------:R-:W3:Y:S08]  /*e770*/  @P1 LDC.64 R6, c[0x0][0x9c8] ;  /* 0x00027200ff061b82 */ /* 0x000ef00000000a00 */
[----:B------:R-:W5:Y:S01]  /*e780*/  @P1 LDC.64 R4, c[0x0][0x9d0] ;  /* 0x00027400ff041b82 */ /* 0x000f620000000a00 */
[----:B--2---:R-:W-:-:S05]  /*e790*/  IMAD R2, R58, 0x280, R16 ;  /* 0x000002803a027824 */ /* 0x004fca00078e0210 */
[----:B------:R-:W-:-:S13]  /*e7a0*/  R2UR UR6, R2 ;  /* 0x00000000020672ca */ /* 0x000fda00000e0000 */
[----:B------:R-:W-:Y:S01]  /*e7b0*/  QGMMA.64x64x32.F32.E4M3.E4M3 R24, R152, gdesc[UR4], R24, gsb0 ;  /* 0x00e0000498187df3 */ /* 0x000fe20008000818 */
[----:B---3--:R-:W-:-:S04]  /*e7c0*/  @P1 IMAD R0, R0, R6, RZ ;  /* 0x0000000600001224 */ /* 0x008fc800078e02ff */
[C---:B----4-:R-:W-:Y:S02]  /*e7d0*/  @P1 IMAD R3, R10.reuse, R7, R0 ;  /* 0x000000070a031224 */ /* 0x050fe400078e0200 */
[----:B------:R-:W-:-:S04]  /*e7e0*/  @P1 IMAD.WIDE.U32 R6, R10, R6, RZ ;  /* 0x000000060a061225 */ /* 0x000fc800078e00ff */
[----:B------:R-:W-:Y:S02]  /*e7f0*/  @P1 IMAD.IADD R7, R7, 0x1, R3 ;  /* 0x0000000107071824 */ /* 0x000fe400078e0203 */
[----:B-----5:R-:W-:-:S04]  /*e800*/  @P1 IMAD.WIDE.U32 R6, R9, R4, R6 ;  /* 0x0000000409061225 */ /* 0x020fc800078e0006 */
[----:B------:R-:W-:Y:S01]  /*e810*/  @P1 IMAD R5, R9, R5, R7 ;  /* 0x0000000509051224 */ /* 0x000fe200078e0207 */
[----:B------:R-:W-:Y:S01]  /*e820*/  @P1 LEA R4, P2, R6, UR4, 0x2 ;  /* 0x0000000406041c11 */ /* 0x000fe2000f8410ff */
[----:B------:R-:W-:-:S03]  /*e830*/  IMAD.MOV.U32 R9, RZ, RZ, 0x3f800000 ;  /* 0x3f800000ff097424 */ /* 0x000fc600078e00ff */
[----:B------:R-:W-:-:S05]  /*e840*/  @P1 LEA.HI.X R5, R6, UR5, R5, 0x2, P2 ;  /* 0x0000000506051c11 */ /* 0x000fca00090f1405 */
[----:B------:R0:W2:Y:S02]  /*e850*/  @P1 LDG.E R9, desc[UR40][R4.64] ;  /* 0x0000002804091981 */ /* 0x0000a4000c1e1900 */
[----:B0-----:R-:W-:Y:S01]  /*e860*/  VIADD R4, R2, 0x80 ;  /* 0x0000008002047836 */ /* 0x001fe20000000000 */
[----:B------:R-:W-:-:S04]  /*e870*/  MOV R5, 0xc0000010 ;  /* 0xc000001000057802 */ /* 0x000fc80000000f00 */
[----:B------:R-:W-:Y:S02]  /*e880*/  R2UR UR6, R4 ;  /* 0x00000000040672ca */ /* 0x000fe400000e0000 */
[----:B------:R-:W-:Y:S01]  /*e890*/  R2UR UR7, R5 ;  /* 0x00000000050772ca */ /* 0x000fe200000e0000 */
[----:B------:R-:W-:Y:S02]  /*e8a0*/  WARPGROUP.DEPBAR.LE gsb0, 0x0 ;  /* 0x00008000000079c5 */ /* 0x000fe40000010000 */
[----:B------:R-:W-:-:S10]  /*e8b0*/  WARPGROUP.ARRIVE ;  /* 0x00000000000079c5 */ /* 0x000fd40000000000 */
[----:B------:R-:W-:Y:S01]  /*e8c0*/  QGMMA.64x64x32.F32.E4M3.E4M3 R24, R148, gdesc[UR4], R24, gsb0 ;  /* 0x00e0000494187df3 */ /* 0x000fe20008000818 */
        /* <DEDUP_REMOVED lines=11> */
[----:B------:R-:W0:Y:S04]  /*e980*/  SHFL.BFLY PT, R3, R20, 0x2, 0x1f ;  /* 0x0c401f0014037f89 */ /* 0x000e2800000e0000 */
[----:B------:R-:W1:Y:S01]  /*e990*/  SHFL.BFLY PT, R4, R15, 0x2, 0x1f ;  /* 0x0c401f000f047f89 */ /* 0x000e6200000e0000 */
[----:B------:R-:W-:Y:S01]  /*e9a0*/  VIADD R2, R2, 0x200 ;  /* 0x0000020002027836 */ /* 0x000fe20000000000 */
[----:B------:R-:W-:-:S02]  /*e9b0*/  WARPGROUP.DEPBAR.LE gsb0, 0x0 ;  /* 0x00008000000079c5 */ /* 0x000fc40000010000 */
[----:B------:R-:W-:-:S06]  /*e9c0*/  WARPGROUP.ARRIVE ;  /* 0x00000000000079c5 */ /* 0x000fcc0000000000 */
[----:B------:R-:W-:Y:S01]  /*e9d0*/  QGMMA.64x64x32.F32.E4M3.E4M3 R24, R140, gdesc[UR4], R24, gsb0 ;  /* 0x00e000048c187df3 */ /* 0x000fe20008000818 */
[----:B0-----:R-:W-:-:S01]  /*e9e0*/  FADD.FTZ R0, R3, R20 ;  /* 0x0000001403007221 */ /* 0x001fc20000010000 */
[----:B------:R-:W-:Y:S01]  /*e9f0*/  IMAD.MOV.U32 R3, RZ, RZ, -0x3ffffff0 ;  /* 0xc0000010ff037424 */ /* 0x000fe200078e00ff */
[----:B------:R-:W-:-:S04]  /*ea00*/  R2UR UR6, R2 ;  /* 0x00000000020672ca */ /* 0x000fc800000e0000 */
[----:B------:R-:W-:Y:S01]  /*ea10*/  R2UR UR7, R3 ;  /* 0x00000000030772ca */ /* 0x000fe200000e0000 */
[----:B------:R-:W0:Y:S01]  /*ea20*/  SHFL.BFLY PT, R5, R0, 0x1, 0x1f ;  /* 0x0c201f0000057f89 */ /* 0x000e2200000e0000 */
[----:B-1----:R-:W-:-:S05]  /*ea30*/  FADD.FTZ R4, R4, R15 ;  /* 0x0000000f04047221 */ /* 0x002fca0000010000 */
[----:B------:R-:W1:Y:S01]  /*ea40*/  SHFL.BFLY PT, R3, R4, 0x1, 0x1f ;  /* 0x0c201f0004037f89 */ /* 0x000e6200000e0000 */
[----:B------:R-:W-:Y:S02]  /*ea50*/  IMAD.MOV.U32 R2, RZ, RZ, RZ ;  /* 0x000000ffff027224 */ /* 0x000fe400078e00ff */
[----:B0-----:R-:W-:-:S05]  /*ea60*/  FADD.FTZ R7, R0, R5 ;  /* 0x0000000500077221 */ /* 0x001fca0000010000 */
[----:B------:R-:W-:Y:S01]  /*ea70*/  FSETP.NE.FTZ.AND P1, PT, R7, RZ, PT ;  /* 0x000000ff0700720b */ /* 0x000fe20003f35000 */
[----:B-1----:R-:W-:-:S01]  /*ea80*/  FADD.FTZ R11, R4, R3 ;  /* 0x00000003040b7221 */ /* 0x002fc20000010000 */
[----:B------:R-:W-:-:S03]  /*ea90*/  FMUL.FTZ R12, R7, 0.00390625 ;  /* 0x3b800000070c7820 */ /* 0x000fc60000410000 */
[----:B------:R-:W-:Y:S01]  /*eaa0*/  FMUL.FTZ R5, R11, 0.00390625 ;  /* 0x3b8000000b057820 */ /* 0x000fe20000410000 */
        /* <DEDUP_REMOVED lines=11> */
[C---:B------:R-:W-:Y:S01]  /*eb60*/  @P2 FMUL.FTZ R4, R56.reuse, 0.69314718246459960938 ;  /* 0x3f31721838042820 */ /* 0x040fe20000410000 */
[----:B------:R-:W-:Y:S01]  /*eb70*/  @P3 FMUL.FTZ R13, R56, 0.69314718246459960938 ;  /* 0x3f317218380d3820 */ /* 0x000fe20000410000 */
[----:B0-----:R-:W-:Y:S01]  /*eb80*/  @P2 FMUL.FTZ R3, R3, 0.69314718246459960938 ;  /* 0x3f31721803032820 */ /* 0x001fe20000410000 */
[----:B------:R-:W-:Y:S01]  /*eb90*/  IMAD.MOV.U32 R60, RZ, RZ, -0x800000 ;  /* 0xff800000ff3c7424 */ /* 0x000fe200078e00ff */
[----:B------:R-:W-:Y:S01]  /*eba0*/  MOV R0, 0xff800000 ;  /* 0xff80000000007802 */ /* 0x000fe20000000f00 */
[----:B-1----:R-:W-:Y:S01]  /*ebb0*/  @P3 FMUL.FTZ R10, R5, 0.69314718246459960938 ;  /* 0x3f317218050a3820 */ /* 0x002fe20000410000 */
[----:B------:R-:W-:-:S01]  /*ebc0*/  @P2 FFMA.FTZ R60, R4, R57, R3 ;  /* 0x00000039043c2223 */ /* 0x000fc20000010003 */
[----:B--2---:R-:W-:-:S02]  /*ebd0*/  FMUL.FTZ R3, R2, R9 ;  /* 0x0000000902037220 */ /* 0x004fc40000410000 */
[----:B------:R-:W-:-:S01]  /*ebe0*/  @P3 FFMA.FTZ R0, R13, R59, R10 ;  /* 0x0000003b0d003223 */ /* 0x000fc2000001000a */
[----:B---3--:R-:W-:Y:S01]  /*ebf0*/  FMUL.FTZ R10, R6, R9 ;  /* 0x00000009060a7220 */ /* 0x008fe20000410000 */
[----:B------:R-:W-:Y:S02]  /*ec00*/  WARPGROUP.DEPBAR.LE gsb0, 0x0 ;  /* 0x00008000000079c5 */ /* 0x000fe40000010000 */
[----:B------:R-:W-:Y:S05]  /*ec10*/  @!P0 BRA `(.L_x_11558) ;  /* 0x0000000000048947 */ /* 0x000fea0003800000 */
[----:B------:R-:W-:Y:S01]  /*ec20*/  BPT.TRAP 0x1 ;  /* 0x000000040000795c */ /* 0x000fe20000300000 */
.L_x_11558:
[----:B------:R-:W2:Y:S01]  /*ec30*/  LDL.LU R2, [R1+0x20] ;  /* 0x0000200001027983 */ /* 0x000ea20000300800 */
[-C--:B------:R-:W-:Y:S01]  /*ec40*/  FMUL.FTZ R11, R24, R3.reuse ;  /* 0x00000003180b7220 */ /* 0x080fe20000410000 */
[----:B------:R-:W-:Y:S02]  /*ec50*/  VIADD R8, R8, 0x13260 ;  /* 0x0001326008087836 */ /* 0x000fe40000000000 */
[-C--:B------:R-:W-:Y:S01]  /*ec60*/  FMUL.FTZ R7, R29, R3.reuse ;  /* 0x000000031d077220 */ /* 0x080fe20000410000 */
[----:B------:R-:W3:Y:S04]  /*ec70*/  LDL.LU R24, [R1+0xc] ;  /* 0x00000c0001187983 */ /* 0x000ee80000300800 */
[----:B------:R-:W4:Y:S01]  /*ec80*/  LDL.LU R16, [R1+0x48] ;  /* 0x0000480001107983 */ /* 0x000f220000300800 */
        /* <DEDUP_REMOVED lines=30> */
[----:B--2---:R-:W-:-:S04]  /*ee70*/  PRMT R2, R2, 0x654, R8 ;  /* 0x0000065402027816 */ /* 0x004fc80000000008 */
[----:B------:R0:W-:Y:S02]  /*ee80*/  SYNCS.ARRIVE.TRANS64.RED.A1T0 RZ, [R2+URZ], RZ ;  /* 0x000000ff02ff79a7 */ /* 0x0001e4000810043f */
[----:B0-----:R-:W-:Y:S02]  /*ee90*/  VIADD R2, R58, 0x1 ;  /* 0x000000013a027836 */ /* 0x001fe40000000000 */
[----:B------:R-:W-:-:S03]  /*eea0*/  FMUL.FTZ R8, R33, R3 ;  /* 0x0000000321087220 */ /* 0x000fc60000410000 */
[----:B------:R-:W-:-:S04]  /*eeb0*/  ISETP.NE.AND P1, PT, R2, 0x2, PT ;  /* 0x000000020200780c */ /* 0x000fc80003f25270 */
[----:B------:R-:W-:Y:S02]  /*eec0*/  SEL R3, RZ, 0x1, P1 ;  /* 0x00000001ff037807 */ /* 0x000fe40000800000 */
[----:B------:R-:W-:Y:S01]  /*eed0*/  SEL R2, R2, RZ, P1 ;  /* 0x000000ff02027207 */ /* 0x000fe20000800000 */
[----:B----4-:R-:W-:Y:S01]  /*eee0*/  VIADD R16, R16, 0x1 ;  /* 0x0000000110107836 */ /* 0x010fe20000000000 */
[----:B---3--:R-:W-:-:S03]  /*eef0*/  LOP3.LUT R24, R24, R3, RZ, 0x3c, !PT ;  /* 0x0000000318187212 */ /* 0x008fc600078e3cff */
[----:B------:R0:W-:Y:S04]  /*ef00*/  STL [R1+0x4], R2 ;  /* 0x0000040201007387 */ /* 0x0001e80000100800 */
[----:B------:R0:W-:Y:S04]  /*ef10*/  STL [R1+0xc], R24 ;  /* 0x00000c1801007387 */ /* 0x0001e80000100800 */
[----:B------:R0:W-:Y:S02]  /*ef20*/  STL [R1+0x48], R16 ;  /* 0x0000481001007387 */ /* 0x0001e40000100800 */
.L_x_11510:
[----:B------:R-:W2:Y:S01]  /*ef30*/  LDL R74, [R1+0x3c] ;  /* 0x00003c00014a7983 */ /* 0x000ea20000100800 */
[----:B------:R-:W1:Y:S01]  /*ef40*/  S2UR UR4, SR_CgaCtaId ;  /* 0x00000000000479c3 */ /* 0x000e620000008800 */
[----:B0-----:R-:W-:Y:S01]  /*ef50*/  MOV R16, 0x400 ;  /* 0x0000040000107802 */ /* 0x001fe20000000f00 */
[----:B------:R-:W-:Y:S01]  /*ef60*/  BSSY B0, `(.L_x_11559) ;  /* 0x00002a2000007945 */ /* 0x000fe20003800000 */
[----:B------:R-:W0:Y:S01]  /*ef70*/  S2R R41, SR_TID.X ;  /* 0x0000000000297919 */ /* 0x000e220000002100 */
[----:B-1----:R-:W-:-:S05]  /*ef80*/  IMAD.U32 R2, RZ, RZ, UR4 ;  /* 0x00000004ff027e24 */ /* 0x002fca000f8e00ff */
[----:B------:R1:W-:Y:S01]  /*ef90*/  STL [R1+0x20], R2 ;  /* 0x0000200201007387 */ /* 0x0003e20000100800 */
[----:B------:R-:W-:Y:S01]  /*efa0*/  LEA R16, R2, R16, 0x18 ;  /* 0x0000001002107211 */ /* 0x000fe200078ec0ff */
[----:B------:R-:W-:Y:S01]  /*efb0*/  BAR.SYNC.DEFER_BLOCKING 0x5, 0x200 ;  /* 0x0148000000007b1d */ /* 0x000fe20000010000 */
[----:B0-----:R-:W-:-:S05]  /*efc0*/  VIADD R82, R41, 0xffffff80 ;  /* 0xffffff8029527836 */ /* 0x001fca0000000000 */
[----:B------:R-:W-:-:S04]  /*efd0*/  SHF.R.S32.HI R72, RZ, 0x1f, R82 ;  /* 0x0000001fff487819 */ /* 0x000fc80000011452 */
[----:B------:R-:W-:-:S04]  /*efe0*/  LEA.HI R72, R72, R82, RZ, 0x3 ;  /* 0x0000005248487211 */ /* 0x000fc800078f18ff */
[----:B------:R-:W-:-:S05]  /*eff0*/  LOP3.LUT R72, R72, 0xfffffff8, RZ, 0xc0, !PT ;  /* 0xfffffff848487812 */ /* 0x000fca00078ec0ff */
[----:B------:R-:W-:-:S04]  /*f000*/  IMAD.IADD R72, R82, 0x1, -R72 ;  /* 0x0000000152487824 */ /* 0x000fc800078e0a48 */
[----:B------:R-:W-:Y:S01]  /*f010*/  IMAD.SHL.U32 R61, R72, 0x8, RZ ;  /* 0x00000008483d7824 */ /* 0x000fe200078e00ff */
[----:B-----5:R1:W0:Y:S04]  /*f020*/  LDS.128 R24, [R16+0x132d0] ;  /* 0x0132d00010187984 */ /* 0x0202280000000c00 */
[----:B------:R-:W-:Y:S01]  /*f030*/  SHF.R.S32.HI R62, RZ, 0x1f, R61 ;  /* 0x0000001fff3e7819 */ /* 0x000fe2000001143d */
[----:B------:R-:W-:Y:S06]  /*f040*/  BAR.ARV 0x4, 0x200 ;  /* 0x0108000000007b1d */ /* 0x000fec0000002000 */
[----:B--2---:R-:W-:-:S13]  /*f050*/  ISETP.NE.AND P1, PT, R74, RZ, PT ;  /* 0x000000ff4a00720c */ /* 0x004fda0003f25270 */
[----:B------:R-:W2:Y:S02]  /*f060*/  @!P1 LDC R74, c[0x0][0xad4] ;  /* 0x0002b500ff4a9b82 */ /* 0x000ea40000000800 */
[----:B--2---:R1:W-:Y:S01]  /*f070*/  @!P1 STL [R1+0x3c], R74 ;  /* 0x00003c4a01009387 */ /* 0x0043e20000100800 */
[----:B0-----:R-:W-:Y:S05]  /*f080*/  @P0 BRA `(.L_x_11560) ;  /* 0x0000001c00b40947 */ /* 0x001fea0003800000 */
[----:B------:R-:W2:Y:S01]  /*f090*/  LDL.LU R36, [R1+0x34] ;  /* 0x0000340001247983 */ /* 0x000ea20000300800 */
[----:B-1----:R-:W-:Y:S01]  /*f0a0*/  IMAD.SHL.U32 R2, R41, 0x4, RZ ;  /* 0x0000000429027824 */ /* 0x002fe200078e00ff */
[----:B------:R-:W-:Y:S01]  /*f0b0*/  ULDC.64 UR4, c[0x4][0x38] ;  /* 0x01000e0000047ab9 */ /* 0x000fe20000000a00 */
[----:B------:R-:W-:Y:S01]  /*f0c0*/  ULDC.64 UR6, c[0x0][0xc08] ;  /* 0x0003020000067ab9 */ /* 0x000fe20000000a00 */
[----:B------:R-:W3:Y:S04]  /*f0d0*/  LDL.LU R40, [R1+0x4c] ;  /* 0x00004c0001287983 */ /* 0x000ee80000300800 */
[----:B------:R-:W4:Y:S01]  /*f0e0*/  LDL R48, [R1+0x94] ;  /* 0x0000940001307983 */ /* 0x000f220000100800 */
[----:B------:R-:W-:-:S03]  /*f0f0*/  LOP3.LUT R2, R2, 0xc, RZ, 0xc0, !PT ;  /* 0x0000000c02027812 */ /* 0x000fc600078ec0ff */
[----:B------:R-:W2:Y:S01]  /*f100*/  LDL R44, [R1+0x18] ;  /* 0x00001800012c7983 */ /* 0x000ea20000100800 */
[----:B------:R-:W-:Y:S01]  /*f110*/  BAR.SYNC.DEFER_BLOCKING 0x1, 0x180 ;  /* 0x0046000000007b1d */ /* 0x000fe20000010000 */
[----:B------:R-:W-:-:S05]  /*f120*/  IADD3 R2, P0, R2, UR4, RZ ;  /* 0x0000000402027c10 */ /* 0x000fca000ff1e0ff */
[----:B------:R-:W-:Y:S01]  /*f130*/  IMAD.X R3, RZ, RZ, UR5, P0 ;  /* 0x00000005ff037e24 */ /* 0x000fe200080e06ff */
[----:B------:R-:W-:Y:S01]  /*f140*/  ULDC.64 UR4, c[0x0][0xc00] ;  /* 0x0003000000047ab9 */ /* 0x000fe20000000a00 */
[----:B------:R-:W3:Y:S04]  /*f150*/  LDL.LU R87, [R1+0x40] ;  /* 0x0000400001577983 */ /* 0x000ee80000300800 */
[----:B------:R0:W2:Y:S04]  /*f160*/  LDG.E.CONSTANT R10, desc[UR40][R2.64] ;  /* 0x00000028020a7981 */ /* 0x0000a8000c1e9900 */
[----:B------:R-:W3:Y:S01]  /*f170*/  LDL.LU R86, [R1+0x44] ;  /* 0x0000440001567983 */ /* 0x000ee20000300800 */
[----:B------:R-:W1:Y:S01]  /*f180*/  S2R R33, SR_SWINHI ;  /* 0x0000000000217919 */ /* 0x000e620000002f00 */
[----:B------:R-:W-:-:S02]  /*f190*/  LOP3.LUT P0, R24, R41, 0x3, RZ, 0xc0, !PT ;  /* 0x0000000329187812 */ /* 0x000fc4000780c0ff */
[----:B------:R-:W3:Y:S02]  /*f1a0*/  LDL R83, [R1+0x90] ;  /* 0x0000900001537983 */ /* 0x000ee40000100800 */
[----:B------:R-:W-:Y:S02]  /*f1b0*/  ISETP.EQ.OR P0, PT, R24, 0x3, !P0 ;  /* 0x000000031800780c */ /* 0x000fe40004702670 */
[----:B------:R-:W3:Y:S02]  /*f1c0*/  LDL R80, [R1+0x50] ;  /* 0x0000500001507983 */ /* 0x000ee40000100800 */
[----:B------:R-:W-:Y:S02]  /*f1d0*/  SEL R67, R5, R30, P0 ;  /* 0x0000001e05437207 */ /* 0x000fe40000000000 */
[----:B------:R-:W-:Y:S01]  /*f1e0*/  SEL R30, R30, R5, P0 ;  /* 0x000000051e1e7207 */ /* 0x000fe20000000000 */
[----:B------:R-:W3:Y:S01]  /*f1f0*/  LDL R76, [R1+0x58] ;  /* 0x00005800014c7983 */ /* 0x000ee20000100800 */
[----:B------:R-:W-:-:S02]  /*f200*/  SEL R45, R4, R31, P0 ;  /* 0x0000001f042d7207 */ /* 0x000fc40000000000 */
[----:B------:R-:W-:Y:S02]  /*f210*/  SEL R70, R31, R4, P0 ;  /* 0x000000041f467207 */ /* 0x000fe40000000000 */
[----:B------:R-:W-:Y:S02]  /*f220*/  SEL R81, R12, R7, P0 ;  /* 0x000000070c517207 */ /* 0x000fe40000000000 */
[----:B------:R-:W-:Y:S02]  /*f230*/  SEL R12, R7, R12, P0 ;  /* 0x0000000c070c7207 */ /* 0x000fe40000000000 */
[----:B------:R-:W-:Y:S02]  /*f240*/  SEL R77, R14, R9, P0 ;  /* 0x000000090e4d7207 */ /* 0x000fe40000000000 */
[----:B0-----:R-:W-:Y:S02]  /*f250*/  MOV R2, R16 ;  /* 0x0000001000027202 */ /* 0x001fe40000000f00 */
[----:B-1----:R-:W-:-:S02]  /*f260*/  MOV R3, R33 ;  /* 0x0000002100037202 */ /* 0x002fc40000000f00 */
        /* <DEDUP_REMOVED lines=25> */
[----:B----4-:R-:W-:-:S03]  /*f400*/  IMAD.WIDE R4, R48, 0x2, R2 ;  /* 0x0000000230047825 */ /* 0x010fc600078e0202 */
[C---:B------:R-:W-:Y:S02]  /*f410*/  IADD3 R7, P3, R4.reuse, 0x20, RZ ;  /* 0x0000002004077810 */ /* 0x040fe40007f7e0ff */
[C---:B------:R-:W-:Y:S02]  /*f420*/  LOP3.LUT R9, R4.reuse, 0x380, RZ, 0xc0, !PT ;  /* 0x0000038004097812 */ /* 0x040fe400078ec0ff */
[----:B------:R-:W-:Y:S02]  /*f430*/  LOP3.LUT R8, R7, 0x380, RZ, 0xc0, !PT ;  /* 0x0000038007087812 */ /* 0x000fe400078ec0ff */
[C---:B------:R-:W-:Y:S02]  /*f440*/  IADD3 R29, P2, R4.reuse, 0x40, RZ ;  /* 0x00000040041d7810 */ /* 0x040fe40007f5e0ff */
[----:B------:R-:W-:Y:S02]  /*f450*/  IADD3 R35, P1, R4, 0x60, RZ ;  /* 0x0000006004237810 */ /* 0x000fe40007f3e0ff */
[----:B------:R-:W-:-:S02]  /*f460*/  SHF.R.U64 R9, R9, 0x3, RZ ;  /* 0x0000000309097819 */ /* 0x000fc400000012ff */
[----:B------:R-:W-:Y:S02]  /*f470*/  SHF.R.U64 R8, R8, 0x3, RZ ;  /* 0x0000000308087819 */ /* 0x000fe400000012ff */
[----:B------:R-:W-:Y:S02]  /*f480*/  LOP3.LUT R6, R29, 0x380, RZ, 0xc0, !PT ;  /* 0x000003801d067812 */ /* 0x000fe400078ec0ff */
[----:B------:R-:W-:Y:S02]  /*f490*/  LOP3.LUT R24, R35, 0x380, RZ, 0xc0, !PT ;  /* 0x0000038023187812 */ /* 0x000fe400078ec0ff */
[----:B------:R-:W-:Y:S01]  /*f4a0*/  LOP3.LUT R4, R9, R4, RZ, 0x3c, !PT ;  /* 0x0000000409047212 */ /* 0x000fe200078e3cff */
[--C-:B------:R-:W-:Y:S01]  /*f4b0*/  IMAD.X R65, RZ, RZ, R5.reuse, P2 ;  /* 0x000000ffff417224 */ /* 0x100fe200010e0605 */
[----:B------:R-:W-:Y:S01]  /*f4c0*/  LOP3.LUT R8, R8, R7, RZ, 0x3c, !PT ;  /* 0x0000000708087212 */ /* 0x000fe200078e3cff */
[--C-:B------:R-:W-:Y:S01]  /*f4d0*/  IMAD.X R7, RZ, RZ, R5.reuse, P1 ;  /* 0x000000ffff077224 */ /* 0x100fe200008e0605 */
[----:B------:R-:W-:Y:S01]  /*f4e0*/  SHF.R.U64 R6, R6, 0x3, RZ ;  /* 0x0000000306067819 */ /* 0x000fe200000012ff */
[----:B------:R-:W-:Y:S01]  /*f4f0*/  IMAD.X R9, RZ, RZ, R5, P3 ;  /* 0x000000ffff097224 */ /* 0x000fe200018e0605 */
[----:B------:R-:W-:-:S02]  /*f500*/  SHF.R.U64 R24, R24, 0x3, RZ ;  /* 0x0000000318187819 */ /* 0x000fc400000012ff */
[----:B------:R-:W-:Y:S02]  /*f510*/  MOV R63, R4 ;  /* 0x00000004003f7202 */ /* 0x000fe40000000f00 */
[----:B--2---:R-:W-:Y:S02]  /*f520*/  LOP3.LUT R5, R10, 0x2, RZ, 0x3c, !PT ;  /* 0x000000020a057812 */ /* 0x004fe400078e3cff */
[----:B------:R-:W-:Y:S02]  /*f530*/  LOP3.LUT R64, R6, R29, RZ, 0x3c, !PT ;  /* 0x0000001d06407212 */ /* 0x000fe400078e3cff */
[----:B------:R-:W-:Y:S01]  /*f540*/  LOP3.LUT R6, R24, R35, RZ, 0x3c, !PT ;  /* 0x0000002318067212 */ /* 0x000fe200078e3cff */
[----:B------:R-:W-:Y:S01]  /*f550*/  SHFL.IDX PT, R48, R59, R10, 0x1c1f ;  /* 0x001c1f0a3b307589 */ /* 0x000fe200000e0000 */
[----:B------:R-:W-:-:S03]  /*f560*/  MOV R78, R44 ;  /* 0x0000002c004e7202 */ /* 0x000fc60000000f00 */
[----:B------:R-:W0:Y:S01]  /*f570*/  SHFL.IDX PT, R47, R66, R5, 0x1c1f ;  /* 0x001c1f05422f7589 */ /* 0x000e2200000e0000 */
[----:B------:R-:W-:Y:S02]  /*f580*/  MOV R24, R8 ;  /* 0x0000000800187202 */ /* 0x000fe40000000f00 */
[----:B------:R-:W-:Y:S01]  /*f590*/  MOV R64, R64 ;  /* 0x0000004000407202 */ /* 0x000fe20000000f00 */
[----:B------:R-:W-:Y:S01]  /*f5a0*/  SHFL.IDX PT, R44, R67, R10, 0x1c1f ;  /* 0x001c1f0a432c7589 */ /* 0x000fe200000e0000 */
[----:B------:R-:W-:-:S03]  /*f5b0*/  MOV R65, R6 ;  /* 0x0000000600417202 */ /* 0x000fc60000000f00 */
[----:B------:R-:W-:Y:S04]  /*f5c0*/  SHFL.IDX PT, R49, R49, R10, 0x1c1f ;  /* 0x001c1f0a31317589 */ /* 0x000fe800000e0000 */
[----:B------:R-:W1:Y:S04]  /*f5d0*/  SHFL.IDX PT, R43, R30, R5, 0x1c1f ;  /* 0x001c1f051e2b7589 */ /* 0x000e6800000e0000 */
[----:B------:R-:W2:Y:S01]  /*f5e0*/  SHFL.IDX PT, R50, R68, R5, 0x1c1f ;  /* 0x001c1f0544327589 */ /* 0x000ea200000e0000 */
[----:B------:R-:W-:-:S03]  /*f5f0*/  IMAD.MOV.U32 R85, RZ, RZ, R36 ;  /* 0x000000ffff557224 */ /* 0x000fc600078e0024 */
[----:B------:R-:W-:Y:S04]  /*f600*/  SHFL.IDX PT, R9, R14, R5, 0x1c1f ;  /* 0x001c1f050e097589 */ /* 0x000fe800000e0000 */
[----:B------:R-:W-:Y:S04]  /*f610*/  SHFL.IDX PT, R29, R79, R10, 0x1c1f ;  /* 0x001c1f0a4f1d7589 */ /* 0x000fe800000e0000 */
[----:B------:R-:W4:Y:S04]  /*f620*/  SHFL.IDX PT, R6, R11, R5, 0x1c1f ;  /* 0x001c1f050b067589 */ /* 0x000f2800000e0000 */
[----:B------:R-:W-:Y:S04]  /*f630*/  SHFL.IDX PT, R45, R45, R10, 0x1c1f ;  /* 0x001c1f0a2d2d7589 */ /* 0x000fe800000e0000 */
[----:B------:R-:W-:Y:S04]  /*f640*/  SHFL.IDX PT, R52, R33, R10, 0x1c1f ;  /* 0x001c1f0a21347589 */ /* 0x000fe800000e0000 */
[----:B------:R-:W4:Y:S04]  /*f650*/  SHFL.IDX PT, R14, R70, R5, 0x1c1f ;  /* 0x001c1f05460e7589 */ /* 0x000f2800000e0000 */
[----:B------:R-:W4:Y:S04]  /*f660*/  SHFL.IDX PT, R51, R34, R5, 0x1c1f ;  /* 0x001c1f0522337589 */ /* 0x000f2800000e0000 */
[----:B------:R-:W-:Y:S04]  /*f670*/  SHFL.IDX PT, R4, R81, R10, 0x1c1f ;  /* 0x001c1f0a51047589 */ /* 0x000fe800000e0000 */
[----:B------:R-:W4:Y:S01]  /*f680*/  SHFL.IDX PT, R7, R12, R5, 0x1c1f ;  /* 0x001c1f050c077589 */ /* 0x000f2200000e0000 */
[----:B---3--:R-:W-:-:S03]  /*f690*/  IMAD.MOV.U32 R84, RZ, RZ, R40 ;  /* 0x000000ffff547224 */ /* 0x008fc600078e0028 */
[----:B------:R-:W-:Y:S04]  /*f6a0*/  SHFL.IDX PT, R53, R53, R10, 0x1c1f ;  /* 0x001c1f0a35357589 */ /* 0x000fe800000e0000 */
[----:B------:R0:W3:Y:S04]  /*f6b0*/  SHFL.IDX PT, R54, R46, R5, 0x1c1f ;  /* 0x001c1f052e367589 */ /* 0x0000e800000e0000 */
[----:B------:R-:W-:Y:S04]  /*f6c0*/  SHFL.IDX PT, R32, R75, R10, 0x1c1f ;  /* 0x001c1f0a4b207589 */ /* 0x000fe800000e0000 */
[----:B------:R-:W-:Y:S04]  /*f6d0*/  SHFL.IDX PT, R36, R71, R10, 0x1c1f ;  /* 0x001c1f0a47247589 */ /* 0x000fe800000e0000 */
[----:B------:R-:W-:Y:S04]  /*f6e0*/  SHFL.IDX PT, R41, R41, R10, 0x1c1f ;  /* 0x001c1f0a29297589 */ /* 0x000fe800000e0000 */
[----:B------:R-:W3:Y:S04]  /*f6f0*/  SHFL.IDX PT, R13, R13, R5, 0x1c1f ;  /* 0x001c1f050d0d7589 */ /* 0x000ee800000e0000 */
[----:B------:R-:W3:Y:S04]  /*f700*/  SHFL.IDX PT, R15, R15, R5, 0x1c1f ;  /* 0x001c1f050f0f7589 */ /* 0x000ee800000e0000 */
[----:B------:R-:W3:Y:S04]  /*f710*/  SHFL.IDX PT, R12, R28, R5, 0x1c1f ;  /* 0x001c1f051c0c7589 */ /* 0x000ee800000e0000 */
[----:B------:R-:W-:Y:S04]  /*f720*/  SHFL.IDX PT, R37, R73, R10, 0x1c1f ;  /* 0x001c1f0a49257589 */ /* 0x000fe800000e0000 */
[----:B------:R-:W3:Y:S04]  /*f730*/  SHFL.IDX PT, R38, R20, R5, 0x1c1f ;  /* 0x001c1f0514267589 */ /* 0x000ee800000e0000 */
[----:B------:R-:W-:Y:S04]  /*f740*/  SHFL.IDX PT, R56, R31, R10, 0x1c1f ;  /* 0x001c1f0a1f387589 */ /* 0x000fe800000e0000 */
[----:B------:R1:W3:Y:S04]  /*f750*/  SHFL.IDX PT, R55, R42, R5, 0x1c1f ;  /* 0x001c1f052a377589 */ /* 0x0002e800000e0000 */
[----:B------:R-:W3:Y:S04]  /*f760*/  SHFL.IDX PT, R8, R77, R10, 0x1c1f ;  /* 0x001c1f0a4d087589 */ /* 0x000ee800000e0000 */
[----:B------:R-:W-:Y:S04]  /*f770*/  SHFL.IDX PT, R40, R69, R10, 0x1c1f ;  /* 0x001c1f0a45287589 */ /* 0x000fe800000e0000 */
[----:B------:R3:W3:Y:S04]  /*f780*/  SHFL.IDX PT, R11, R21, R5, 0x1c1f ;  /* 0x001c1f05150b7589 */ /* 0x0006e800000e0000 */
[----:B------:R-:W-:Y:S04]  /*f790*/  SHFL.IDX PT, R57, R57, R10, 0x1c1f ;  /* 0x001c1f0a39397589 */ /* 0x000fe800000e0000 */
[----:B------:R-:W3:Y:S01]  /*f7a0*/  SHFL.IDX PT, R58, R58, R5, 0x1c1f ;  /* 0x001c1f053a3a7589 */ /* 0x000ee200000e0000 */
[----:B0-----:R-:W-:-:S02]  /*f7b0*/  SEL R46, R48, R47, P0 ;  /* 0x0000002f302e7207 */ /* 0x001fc40000000000 */
[----:B------:R-:W-:Y:S02]  /*f7c0*/  SEL R48, R47, R48, P0 ;  /* 0x000000302f307207 */ /* 0x000fe40000000000 */
[----:B-1----:R-:W-:Y:S02]  /*f7d0*/  SEL R42, R44, R43, P0 ;  /* 0x0000002b2c2a7207 */ /* 0x002fe40000000000 */
[----:B--2---:R-:W-:Y:S02]  /*f7e0*/  SEL R47, R49, R50, P0 ;  /* 0x00000032312f7207 */ /* 0x004fe40000000000 */
[----:B------:R-:W-:Y:S02]  /*f7f0*/  SEL R44, R43, R44, P0 ;  /* 0x0000002c2b2c7207 */ /* 0x000fe40000000000 */
[----:B------:R-:W-:Y:S02]  /*f800*/  SEL R49, R50, R49, P0 ;  /* 0x0000003132317207 */ /* 0x000fe40000000000 */
[----:B----4-:R-:W-:-:S02]  /*f810*/  SEL R20, R29, R6, P0 ;  /* 0x000000061d147207 */ /* 0x010fc40000000000 */
[----:B------:R-:W-:Y:S02]  /*f820*/  SEL R28, R6, R29, P0 ;  /* 0x0000001d061c7207 */ /* 0x000fe40000000000 */
[----:B------:R-:W-:Y:S02]  /*f830*/  SEL R43, R45, R14, P0 ;  /* 0x0000000e2d2b7207 */ /* 0x000fe40000000000 */
[----:B------:R-:W-:Y:S02]  /*f840*/  SEL R50, R52, R51, P0 ;  /* 0x0000003334327207 */ /* 0x000fe40000000000 */
[----:B---3--:R-:W-:Y:S02]  /*f850*/  SEL R21, R4, R7, P0 ;  /* 0x0000000704157207 */ /* 0x008fe40000000000 */
        /* <DEDUP_REMOVED lines=22> */
[----:B------:R-:W-:Y:S02]  /*f9c0*/  SEL R55, R57, R58, P0 ;  /* 0x0000003a39377207 */ /* 0x000fe40000000000 */
[----:B------:R-:W-:Y:S02]  /*f9d0*/  SEL R40, R11, R40, P0 ;  /* 0x000000280b287207 */ /* 0x000fe40000000000 */
[----:B------:R-:W-:Y:S01]  /*f9e0*/  SEL R57, R58, R57, P0 ;  /* 0x000000393a397207 */ /* 0x000fe20000000000 */
        /* <DEDUP_REMOVED lines=22> */
[----:B0-----:R-:W0:Y:S01]  /*fb50*/  LDC R24, c[0x0][0xbe8] ;  /* 0x0002fa00ff187b82 */ /* 0x001e220000000800 */
[----:B------:R-:W-:-:S07]  /*fb60*/  IADD3.X R59, R86, UR5, RZ, P1, !PT ;  /* 0x00000005563b7c10 */ /* 0x000fce0008ffe4ff */
[----:B-1----:R-:W1:Y:S01]  /*fb70*/  LDC.64 R12, c[0x0][0xba8] ;  /* 0x0002ea00ff0c7b82 */ /* 0x002e620000000a00 */
[----:B------:R-:W2:Y:S01]  /*fb80*/  @P0 LDG.E R63, desc[UR40][R58.64] ;  /* 0x000000283a3f0981 */ /* 0x000ea2000c1e1900 */
[----:B------:R-:W-:-:S05]  /*fb90*/  IMAD.MOV.U32 R14, RZ, RZ, 0x9b8 ;  /* 0x000009b8ff0e7424 */ /* 0x000fca00078e00ff */
[----:B------:R-:W-:-:S04]  /*fba0*/  SEL R14, R14, 0x978, P3 ;  /* 0x000009780e0e7807 */ /* 0x000fc80001800000 */
[----:B------:R-:W3:Y:S08]  /*fbb0*/  LDC.64 R4, c[0x0][R14+0x220] ;  /* 0x000088000e047b82 */ /* 0x000ef00000000a00 */
[----:B------:R-:W4:Y:S01]  /*fbc0*/  LDC.64 R10, c[0x0][R14+0x218] ;  /* 0x000086000e0a7b82 */ /* 0x000f220000000a00 */
[----:B------:R-:W-:-:S04]  /*fbd0*/  ISETP.NE.U32.AND P1, PT, RZ, UR6, PT ;  /* 0x00000006ff007c0c */ /* 0x000fc8000bf25070 */
[----:B------:R-:W-:-:S03]  /*fbe0*/  ISETP.NE.AND.EX P1, PT, RZ, UR7, PT, P1 ;  /* 0x00000007ff007c0c */ /* 0x000fc6000bf25310 */
[----:B------:R-:W4:Y:S01]  /*fbf0*/  LDC.64 R6, c[0x0][R14+0x228] ;  /* 0x00008a000e067b82 */ /* 0x000f220000000a00 */
[----:B0-----:R-:W-:-:S07]  /*fc00*/  ISETP.NE.AND P4, PT, R24, 0x1, PT ;  /* 0x000000011800780c */ /* 0x001fce0003f85270 */
[----:B------:R0:W0:Y:S02]  /*fc10*/  LDC.64 R8, c[0x0][R14+0x210] ;  /* 0x000084000e087b82 */ /* 0x0000240000000a00 */
[----:B------:R-:W-:-:S04]  /*fc20*/  @P1 IADD3 R66, P2, R87, UR6, RZ ;  /* 0x0000000657421c10 */ /* 0x000fc8000ff5e0ff */
[----:B------:R-:W-:Y:S02]  /*fc30*/  @P1 IADD3.X R67, R86, UR7, RZ, P2, !PT ;  /* 0x0000000756431c10 */ /* 0x000fe400097fe4ff */
[----:B------:R-:W-:Y:S01]  /*fc40*/  ISETP.NE.U32.AND P2, PT, RZ, UR4, PT ;  /* 0x00000004ff007c0c */ /* 0x000fe2000bf45070 */
[----:B------:R-:W0:Y:S03]  /*fc50*/  @P4 LDC R64, c[0x0][0xbec] ;  /* 0x0002fb00ff404b82 */ /* 0x000e260000000800 */
[----:B------:R-:W-:-:S05]  /*fc60*/  ISETP.NE.AND.EX P2, PT, RZ, UR5, PT, P2 ;  /* 0x00000005ff007c0c */ /* 0x000fca000bf45320 */
[----:B------:R-:W0:Y:S01]  /*fc70*/  @P4 LDC R75, c[0x0][0xbf0] ;  /* 0x0002fc00ff4b4b82 */ /* 0x000e220000000800 */
[----:B------:R-:W-:Y:S02]  /*fc80*/  SEL R65, R85, RZ, !P2 ;  /* 0x000000ff55417207 */ /* 0x000fe40005000000 */
[----:B------:R-:W-:-:S03]  /*fc90*/  SEL R15, R84, RZ, !P2 ;  /* 0x000000ff540f7207 */ /* 0x000fc60005000000 */
[----:B---3--:R-:W-:Y:S01]  /*fca0*/  IMAD R5, R5, R65, RZ ;  /* 0x0000004105057224 */ /* 0x008fe200078e02ff */
[----:B------:R-:W-:Y:S01]  /*fcb0*/  ULDC UR6, c[0x0][0xa88] ;  /* 0x0002a20000067ab9 */ /* 0x000fe20000000800 */
[----:B-1----:R-:W1:Y:S02]  /*fcc0*/  @!P3 LDC R12, c[0x0][0xb50] ;  /* 0x0002d400ff0cbb82 */ /* 0x002e640000000800 */
[C---:B------:R-:W-:Y:S02]  /*fcd0*/  IMAD R73, R4.reuse, R15, R5 ;  /* 0x0000000f04497224 */ /* 0x040fe400078e0205 */
[----:B------:R-:W-:-:S04]  /*fce0*/  IMAD.WIDE.U32 R4, R4, R65, RZ ;  /* 0x0000004104047225 */ /* 0x000fc800078e00ff */
[-C--:B----4-:R-:W-:Y:S01]  /*fcf0*/  IMAD R71, R11, R78.reuse, RZ ;  /* 0x0000004e0b477224 */ /* 0x090fe200078e02ff */
[----:B------:R-:W3:Y:S01]  /*fd00*/  @!P3 LDC R13, c[0x0][0xb54] ;  /* 0x0002d500ff0dbb82 */ /* 0x000ee20000000800 */
[----:B------:R-:W-:-:S04]  /*fd10*/  IMAD.WIDE.U32 R10, R10, R78, RZ ;  /* 0x0000004e0a0a7225 */ /* 0x000fc800078e00ff */
[----:B------:R-:W-:Y:S02]  /*fd20*/  IMAD.U32 R69, RZ, RZ, UR6 ;  /* 0x00000006ff457e24 */ /* 0x000fe4000f8e00ff */
[----:B------:R-:W-:Y:S01]  /*fd30*/  IMAD R15, R80, 0xc0, R83 ;  /* 0x000000c0500f7824 */ /* 0x000fe200078e0253 */
[----:B------:R-:W-:-:S03]  /*fd40*/  IADD3 R73, R5, R73, RZ ;  /* 0x0000004905497210 */ /* 0x000fc60007ffe0ff */
[----:B------:R4:W5:Y:S01]  /*fd50*/  @P1 LDG.E R69, desc[UR40][R66.64] ;  /* 0x0000002842451981 */ /* 0x000962000c1e1900 */
[----:B------:R-:W-:Y:S02]  /*fd60*/  IMAD.MOV.U32 R5, RZ, RZ, R15 ;  /* 0x000000ffff057224 */ /* 0x000fe400078e000f */
[----:B------:R-:W-:Y:S01]  /*fd70*/  IMAD.IADD R11, R11, 0x1, R71 ;  /* 0x000000010b0b7824 */ /* 0x000fe200078e0247 */
[----:B----4-:R-:W-:-:S05]  /*fd80*/  SEL R67, R76, RZ, P3 ;  /* 0x000000ff4c437207 */ /* 0x010fca0001800000 */
[-C--:B------:R-:W-:Y:S02]  /*fd90*/  IMAD R71, R7, R67.reuse, RZ ;  /* 0x0000004307477224 */ /* 0x080fe400078e02ff */
[----:B------:R-:W-:-:S04]  /*fda0*/  IMAD.WIDE.U32 R6, R6, R67, RZ ;  /* 0x0000004306067225 */ /* 0x000fc800078e00ff */
[----:B------:R-:W-:Y:S01]  /*fdb0*/  IMAD.IADD R71, R7, 0x1, R71 ;  /* 0x0000000107477824 */ /* 0x000fe200078e0247 */
[--C-:B--2---:R-:W-:Y:S01]  /*fdc0*/  IADD3 R10, P2, P5, R4, R10, R63.reuse ;  /* 0x0000000a040a7210 */ /* 0x104fe20007d5e03f */
[----:B0-----:R-:W-:Y:S01]  /*fdd0*/  @P4 IMAD.HI.U32 R4, R15, R64, RZ ;  /* 0x000000400f044227 */ /* 0x001fe200078e00ff */
[----:B------:R-:W-:-:S04]  /*fde0*/  SHF.R.S32.HI R64, RZ, 0x1f, R63 ;  /* 0x0000001fff407819 */ /* 0x000fc8000001143f */
[----:B------:R-:W-:Y:S02]  /*fdf0*/  @P4 SHF.R.U32.HI R5, RZ, R75, R4 ;  /* 0x0000004bff054219 */ /* 0x000fe40000011604 */
[----:B------:R-:W-:-:S03]  /*fe00*/  IADD3.X R11, R73, R11, R64, P2, P5 ;  /* 0x0000000b490b7210 */ /* 0x000fc600017ea440 */
[--C-:B------:R-:W-:Y:S01]  /*fe10*/  IMAD.MOV R14, RZ, RZ, -R5.reuse ;  /* 0x000000ffff0e7224 */ /* 0x100fe200078e0a05 */
        /* <DEDUP_REMOVED lines=10> */
[----:B---3--:R-:W-:Y:S01]  /*fec0*/  LEA.HI.X R13, R6, R13, R4, 0x2, P2 ;  /* 0x0000000d060d7211 */ /* 0x008fe200010f1404 */
[----:B------:R-:W-:Y:S06]  /*fed0*/  @P1 BRA `(.L_x_11561) ;  /* 0x0000000000101947 */ /* 0x000fec0003800000 */
[----:B------:R-:W-:Y:S05]  /*fee0*/  @!P0 BRA `(.L_x_11561) ;  /* 0x00000000000c8947 */ /* 0x000fea0003800000 */
[----:B------:R-:W2:Y:S04]  /*fef0*/  LDG.E R4, desc[UR40][R58.64] ;  /* 0x000000283a047981 */ /* 0x000ea8000c1e1900 */
[----:B-----5:R-:W2:Y:S02]  /*ff00*/  LDG.E R69, desc[UR40][R58.64+0x4] ;  /* 0x000004283a457981 */ /* 0x020ea4000c1e1900 */
[----:B--2---:R-:W-:-:S07]  /*ff10*/  IMAD.IADD R69, R69, 0x1, -R4 ;  /* 0x0000000145457824 */ /* 0x004fce00078e0a04 */
.L_x_11561:
        /* <DEDUP_REMOVED lines=20> */
[----:B------:R-:W-:Y:S01]  /*10060*/  SHF.R.S32.HI R66, RZ, 0x1f, R82 ;  /* 0x0000001fff427819 */ /* 0x000fe20000011452 */
[----:B------:R-:W1:Y:S01]  /*10070*/  @P4 LDC R33, c[0x0][0xbec] ;  /* 0x0002fb00ff214b82 */ /* 0x000e620000000800 */
[----:B------:R-:W-:Y:S02]  /*10080*/  ULDC.64 UR4, c[0x0][0xaa0] ;  /* 0x0002a80000047ab9 */ /* 0x000fe40000000a00 */
[----:B------:R-:W-:-:S04]  /*10090*/  LEA.HI R66, R66, R82, RZ, 0x3 ;  /* 0x0000005242427211 */ /* 0x000fc800078f18ff */
[----:B------:R-:W-:Y:S01]  /*100a0*/  SHF.R.S32.HI R66, RZ, 0x3, R66 ;  /* 0x00000003ff427819 */ /* 0x000fe20000011442 */
[----:B------:R-:W2:Y:S04]  /*100b0*/  @P4 LDC R35, c[0x0][0xbf0] ;  /* 0x0002fc00ff234b82 */ /* 0x000ea80000000800 */
[----:B0-----:R-:W-:-:S04]  /*100c0*/  IMAD R5, R66, 0x40, R61 ;  /* 0x0000004042057824 */ /* 0x001fc800078e023d */
        /* <DEDUP_REMOVED lines=11> */
[----:B------:R-:W-:Y:S02]  /*10180*/  LOP3.LUT R12, R12, R13, RZ, 0x3c, !PT ;  /* 0x0000000d0c0c7212 */ /* 0x000fe400078e3cff */
[----:B------:R-:W-:Y:S01]  /*10190*/  LOP3.LUT R28, R28, R29, RZ, 0x3c, !PT ;  /* 0x0000001d1c1c7212 */ /* 0x000fe200078e3cff */
[----:B------:R-:W-:Y:S01]  /*101a0*/  IMAD.X R29, RZ, RZ, R3, P1 ;  /* 0x000000ffff1d7224 */ /* 0x000fe200008e0603 */
[----:B------:R-:W-:Y:S01]  /*101b0*/  IADD3.X R13, RZ, R3, RZ, P0, !PT ;  /* 0x00000003ff0d7210 */ /* 0x000fe200007fe4ff */
[----:B------:R-:W3:Y:S04]  /*101c0*/  LD.E.128 R8, desc[UR40][R8.64] ;  /* 0x0000002808087980 */ /* 0x000ee8000c101d00 */
[----:B------:R-:W4:Y:S04]  /*101d0*/  LD.E.128 R28, desc[UR40][R28.64] ;  /* 0x000000281c1c7980 */ /* 0x000f28000c101d00 */
[----:B------:R-:W4:Y:S01]  /*101e0*/  LD.E.128 R12, desc[UR40][R12.64] ;  /* 0x000000280c0c7980 */ /* 0x000f22000c101d00 */
[----:B------:R-:W-:Y:S01]  /*101f0*/  IADD3 R7, P0, R2, 0x4800, RZ ;  /* 0x0000480002077810 */ /* 0x000fe20007f1e0ff */
[----:B------:R-:W-:-:S03]  /*10200*/  IMAD R64, R64, UR4, RZ ;  /* 0x0000000440407c24 */ /* 0x000fc6000f8e02ff */
[----:B------:R-:W-:Y:S01]  /*10210*/  LOP3.LUT R0, R7, 0x380, RZ, 0xc0, !PT ;  /* 0x0000038007007812 */ /* 0x000fe200078ec0ff */
[----:B------:R-:W-:-:S03]  /*10220*/  IMAD.X R5, RZ, RZ, R3, P0 ;  /* 0x000000ffff057224 */ /* 0x000fc600000e0603 */
[----:B------:R-:W-:Y:S01]  /*10230*/  SHF.R.U64 R0, R0, 0x3, RZ ;  /* 0x0000000300007819 */ /* 0x000fe200000012ff */
[C---:B------:R-:W-:Y:S02]  /*10240*/  IMAD R21, R63.reuse, UR5, R64 ;  /* 0x000000053f157c24 */ /* 0x040fe4000f8e0240 */
[----:B------:R-:W-:Y:S01]  /*10250*/  IMAD.WIDE.U32 R2, R63, UR4, RZ ;  /* 0x000000043f027c25 */ /* 0x000fe2000f8e00ff */
[----:B------:R-:W-:Y:S01]  /*10260*/  LOP3.LUT R4, R0, R7, RZ, 0x3c, !PT ;  /* 0x0000000700047212 */ /* 0x000fe200078e3cff */
[----:B------:R-:W-:Y:S02]  /*10270*/  ULDC.64 UR4, c[0x0][0xae8] ;  /* 0x0002ba0000047ab9 */ /* 0x000fe40000000a00 */
[----:B------:R-:W-:Y:S02]  /*10280*/  IMAD R0, R72, 0x30, R66 ;  /* 0x0000003048007824 */ /* 0x000fe400078e0242 */
[----:B------:R-:W-:Y:S01]  /*10290*/  IMAD.IADD R3, R3, 0x1, R21 ;  /* 0x0000000103037824 */ /* 0x000fe200078e0215 */
[----:B------:R-:W-:Y:S01]  /*102a0*/  SHF.R.S32.HI R20, RZ, 0x1f, R65 ;  /* 0x0000001fff147819 */ /* 0x000fe20000011441 */
[----:B------:R-:W-:Y:S01]  /*102b0*/  IMAD R32, R80, 0xc0, R0 ;  /* 0x000000c050207824 */ /* 0x000fe200078e0200 */
[----:B------:R-:W5:Y:S01]  /*102c0*/  LD.E.128 R4, desc[UR40][R4.64] ;  /* 0x0000002804047980 */ /* 0x000f62000c101d00 */
[----:B------:R-:W-:Y:S01]  /*102d0*/  IMAD.WIDE.U32 R2, R78, UR4, R2 ;  /* 0x000000044e027c25 */ /* 0x000fe2000f8e0002 */
[----:B------:R-:W-:Y:S01]  /*102e0*/  @!PT LDS RZ, [RZ] ;  /* 0x00000000fffff984 */ /* 0x000fe20000000800 */
[----:B------:R-:W-:Y:S01]  /*102f0*/  @!PT LDS RZ, [RZ] ;  /* 0x00000000fffff984 */ /* 0x000fe20000000800 */
[----:B------:R-:W-:Y:S01]  /*10300*/  @!PT LDS RZ, [RZ] ;  /* 0x00000000fffff984 */ /* 0x000fe20000000800 */
[----:B------:R-:W-:Y:S01]  /*10310*/  @!PT LDS RZ, [RZ] ;  /* 0x00000000fffff984 */ /* 0x000fe20000000800 */
[----:B------:R0:W-:Y:S06]  /*10320*/  MEMBAR.ALL.CTA ;  /* 0x0000000000007992 */ /* 0x0001ec0000008000 */
[----:B0-----:R-:W0:Y:S01]  /*10330*/  FENCE.VIEW.ASYNC.S ;  /* 0x00000000000073c6 */ /* 0x001e220000000000 */
[----:B-1----:R-:W-:-:S04]  /*10340*/  @P4 IMAD.HI.U32 R0, R32, R33, RZ ;  /* 0x0000002120004227 */ /* 0x002fc800078e00ff */
[----:B------:R-:W-:Y:S01]  /*10350*/  IMAD R3, R78, UR5, R3 ;  /* 0x000000054e037c24 */ /* 0x000fe2000f8e0203 */
[----:B------:R-:W-:Y:S01]  /*10360*/  ULDC.64 UR4, c[0x0][0xaf0] ;  /* 0x0002bc0000047ab9 */ /* 0x000fe20000000a00 */
[----:B------:R-:W-:Y:S01]  /*10370*/  IMAD.MOV.U32 R21, RZ, RZ, R32 ;  /* 0x000000ffff157224 */ /* 0x000fe200078e0020 */
[----:B--2---:R-:W-:Y:S01]  /*10380*/  @P4 SHF.R.U32.HI R21, RZ, R35, R0 ;  /* 0x00000023ff154219 */ /* 0x004fe20000011600 */
[----:B------:R-:W-:Y:S02]  /*10390*/  IMAD R20, R20, UR4, RZ ;  /* 0x0000000414147c24 */ /* 0x000fe4000f8e02ff */
[----:B------:R-:W-:Y:S01]  /*103a0*/  IMAD.WIDE.U32 R2, R65, UR4, R2 ;  /* 0x0000000441027c25 */ /* 0x000fe2000f8e0002 */
[----:B------:R-:W-:-:S03]  /*103b0*/  SHF.R.S32.HI R0, RZ, 0x1f, R21 ;  /* 0x0000001fff007819 */ /* 0x000fc60000011415 */
[----:B------:R-:W-:Y:S01]  /*103c0*/  IMAD R33, R65, UR5, R20 ;  /* 0x0000000541217c24 */ /* 0x000fe2000f8e0214 */
[----:B------:R-:W-:Y:S01]  /*103d0*/  ULDC.64 UR4, c[0x0][0xae0] ;  /* 0x0002b80000047ab9 */ /* 0x000fe20000000a00 */
        /* <DEDUP_REMOVED lines=15> */
[----:B------:R-:W-:-:S04]  /*104d0*/  ULDC UR4, c[0x0][0xac8] ;  /* 0x0002b20000047ab9 */ /* 0x000fc80000000800 */
[----:B------:R-:W-:Y:S01]  /*104e0*/  LEA.HI.X R34, R2, UR5, R3, 0x1, P0 ;  /* 0x0000000502227c11 */ /* 0x000fe200080f0c03 */
[----:B0-----:R-:W-:Y:S01]  /*104f0*/  SHFL.IDX PT, R20, R24, 0x1, 0x181f ;  /* 0x00381f0018147f89 */ /* 0x001fe200000e0000 */
[----:B------:R-:W-:-:S03]  /*10500*/  IMAD R35, R80, 0xc0, R66 ;  /* 0x000000c050237824 */ /* 0x000fc600078e0242 */
[----:B------:R-:W0:Y:S04]  /*10510*/  SHFL.IDX PT, R2, R24, RZ, 0x181f ;  /* 0x00181fff18027589 */ /* 0x000e2800000e0000 */
[----:B------:R-:W1:Y:S01]  /*10520*/  SHFL.IDX PT, R32, R24, 0x2, 0x181f ;  /* 0x00581f0018207f89 */ /* 0x000e6200000e0000 */
[----:B------:R-:W-:-:S03]  /*10530*/  ISETP.GE.AND P0, PT, R61, UR4, PT ;  /* 0x000000043d007c0c */ /* 0x000fc6000bf06270 */
[----:B------:R-:W2:Y:S01]  /*10540*/  SHFL.IDX PT, R33, R34, RZ, 0x181f ;  /* 0x00181fff22217589 */ /* 0x000ea200000e0000 */
[----:B------:R-:W-:-:S03]  /*10550*/  IADD3 R3, R35, 0x30, RZ ;  /* 0x0000003023037810 */ /* 0x000fc60007ffe0ff */
[----:B------:R-:W2:Y:S01]  /*10560*/  SHFL.IDX PT, R36, R34, 0x1, 0x181f ;  /* 0x00381f0022247f89 */ /* 0x000ea200000e0000 */
[----:B------:R-:W-:-:S03]  /*10570*/  VIADD R21, R35, 0x60 ;  /* 0x0000006023157836 */ /* 0x000fc60000000000 */
[----:B------:R-:W2:Y:S01]  /*10580*/  SHFL.IDX PT, R37, R34, 0x2, 0x181f ;  /* 0x00581f0022257f89 */ /* 0x000ea200000e0000 */
[-C--:B------:R-:W-:Y:S02]  /*10590*/  ISETP.GE.OR P1, PT, R35, R58.reuse, P0 ;  /* 0x0000003a2300720c */ /* 0x080fe40000726670 */
[-C--:B------:R-:W-:Y:S02]  /*105a0*/  ISETP.GE.OR P2, PT, R3, R58.reuse, P0 ;  /* 0x0000003a0300720c */ /* 0x080fe40000746670 */
[----:B------:R-:W-:Y:S01]  /*105b0*/  ISETP.GE.OR P3, PT, R21, R58, P0 ;  /* 0x0000003a1500720c */ /* 0x000fe20000766670 */
[----:B------:R-:W-:-:S08]  /*105c0*/  VIADD R0, R16, 0x13220 ;  /* 0x0001322010007836 */ /* 0x000fd00000000000 */
[C---:B0-----:R-:W-:Y:S02]  /*105d0*/  @!P1 LEA R2, P4, R61.reuse, R2, 0x1 ;  /* 0x000000023d029211 */ /* 0x041fe400078808ff */
[C---:B------:R-:W-:Y:S02]  /*105e0*/  @!P2 LEA R20, P5, R61.reuse, R20, 0x1 ;  /* 0x000000143d14a211 */ /* 0x040fe400078a08ff */
[C---:B-1----:R-:W-:Y:S02]  /*105f0*/  @!P3 LEA R32, P6, R61.reuse, R32, 0x1 ;  /* 0x000000203d20b211 */ /* 0x042fe400078c08ff */
[----:B------:R-:W-:Y:S02]  /*10600*/  PRMT R0, RZ, 0x654, R0 ;  /* 0x00000654ff007816 */ /* 0x000fe40000000000 */
[C-C-:B--2---:R-:W-:Y:S02]  /*10610*/  @!P1 LEA.HI.X R3, R61.reuse, R33, R62.reuse, 0x1, P4 ;  /* 0x000000213d039211 */ /* 0x144fe400020f0c3e */
[C-C-:B------:R-:W-:Y:S01]  /*10620*/  @!P2 LEA.HI.X R21, R61.reuse, R36, R62.reuse, 0x1, P5 ;  /* 0x000000243d15a211 */ /* 0x140fe200028f0c3e */
[----:B------:R0:W-:Y:S01]  /*10630*/  SYNCS.ARRIVE.TRANS64.RED.A1T0 RZ, [R0+URZ], RZ ;  /* 0x000000ff00ff79a7 */ /* 0x0001e2000810043f */
[----:B------:R-:W-:Y:S01]  /*10640*/  @!P3 LEA.HI.X R33, R61, R37, R62, 0x1, P6 ;  /* 0x000000253d21b211 */ /* 0x000fe200030f0c3e */
[----:B------:R-:W-:-:S05]  /*10650*/  VIADD R35, R35, 0x90 ;  /* 0x0000009023237836 */ /* 0x000fca0000000000 */
[----:B------:R-:W-:Y:S01]  /*10660*/  ISETP.GE.OR P0, PT, R35, R58, P0 ;  /* 0x0000003a2300720c */ /* 0x000fe20000706670 */
[----:B------:R-:W1:Y:S04]  /*10670*/  SHFL.IDX PT, R24, R24, 0x3, 0x181f ;  /* 0x00781f0018187f89 */ /* 0x000e6800000e0000 */
[----:B------:R-:W2:Y:S04]  /*10680*/  SHFL.IDX PT, R34, R34, 0x3, 0x181f ;  /* 0x00781f0022227f89 */ /* 0x000ea800000e0000 */
[----:B---3--:R0:W-:Y:S04]  /*10690*/  @!P1 ST.E.128 desc[UR40][R2.64], R8 ;  /* 0x0000000802009985 */ /* 0x0081e8000c101d28 */
[----:B----4-:R0:W-:Y:S04]  /*106a0*/  @!P2 ST.E.128 desc[UR40][R20.64], R12 ;  /* 0x0000000c1400a985 */ /* 0x0101e8000c101d28 */
[----:B------:R0:W-:Y:S01]  /*106b0*/  @!P3 ST.E.128 desc[UR40][R32.64], R28 ;  /* 0x0000001c2000b985 */ /* 0x0001e2000c101d28 */
[----:B-12---:R-:W-:Y:S05]  /*106c0*/  @P0 BRA `(.L_x_11563) ;  /* 0x0000001000ac0947 */ /* 0x006fea0003800000 */
[----:B0-----:R-:W-:-:S04]  /*106d0*/  LEA R2, P0, R61, R24, 0x1 ;  /* 0x000000183d027211 */ /* 0x001fc800078008ff */
[----:B------:R-:W-:-:S05]  /*106e0*/  LEA.HI.X R3, R61, R34, R62, 0x1, P0 ;  /* 0x000000223d037211 */ /* 0x000fca00000f0c3e */
[----:B-----5:R0:W-:Y:S01]  /*106f0*/  ST.E.128 desc[UR40][R2.64], R4 ;  /* 0x0000000402007985 */ /* 0x0201e2000c101d28 */
[----:B------:R-:W-:Y:S05]  /*10700*/  BRA `(.L_x_11563) ;  /* 0x00000010009c7947 */ /* 0x000fea0003800000 */
.L_x_11562:
[----:B------:R-:W-:Y:S01]  /*10710*/  ULDC.64 UR4, c[0x0][0xb08] ;  /* 0x0002c20000047ab9 */ /* 0x000fe20000000a00 */
[----:B0-----:R-:W-:Y:S01]  /*10720*/  SHF.R.S32.HI R0, RZ, 0x1f, R65 ;  /* 0x0000001fff007819 */ /* 0x001fe20000011441 */
[----:B------:R-:W-:Y:S01]  /*10730*/  IMAD R64, R64, UR4, RZ ;  /* 0x0000000440407c24 */ /* 0x000fe2000f8e02ff */
[----:B------:R-:W2:Y:S01]  /*10740*/  LDL R72, [R1+0x54] ;  /* 0x0000540001487983 */ /* 0x000ea20000100800 */
[C---:B------:R-:W-:Y:S01]  /*10750*/  IMAD.WIDE.U32 R2, R63.reuse, UR4, RZ ;  /* 0x000000043f027c25 */ /* 0x040fe2000f8e00ff */
[----:B------:R-:W0:Y:S01]  /*10760*/  @P4 LDC R4, c[0x0][0xbec] ;  /* 0x0002fb00ff044b82 */ /* 0x000e220000000800 */
[----:B------:R-:W-:Y:S01]  /*10770*/  ULDC.64 UR6, c[0x0][0xb30] ;  /* 0x0002cc0000067ab9 */ /* 0x000fe20000000a00 */
[----:B------:R1:W5:Y:S01]  /*10780*/  LDL R71, [R1+0x84] ;  /* 0x0000840001477983 */ /* 0x0003620000100800 */
[----:B------:R-:W-:Y:S01]  /*10790*/  IMAD R63, R63, UR5, R64 ;  /* 0x000000053f3f7c24 */ /* 0x000fe2000f8e0240 */
[----:B------:R-:W-:Y:S02]  /*107a0*/  ULDC.64 UR4, c[0x0][0xb38] ;  /* 0x0002ce0000047ab9 */ /* 0x000fe40000000a00 */
[----:B------:R1:W5:Y:S01]  /*107b0*/  LDL R70, [R1+0x6c] ;  /* 0x00006c0001467983 */ /* 0x0003620000100800 */
[----:B------:R-:W-:Y:S01]  /*107c0*/  IMAD.IADD R3, R3, 0x1, R63 ;  /* 0x0000000103037824 */ /* 0x000fe200078e023f */
[----:B------:R-:W3:Y:S02]  /*107d0*/  @P4 LDC R11, c[0x0][0xbf0] ;  /* 0x0002fc00ff0b4b82 */ /* 0x000ee40000000800 */
[----:B------:R1:W5:Y:S01]  /*107e0*/  LDL R69, [R1+0x80] ;  /* 0x0000800001457983 */ /* 0x0003620000100800 */
[----:B------:R-:W-:-:S03]  /*107f0*/  IMAD.WIDE.U32 R2, R78, UR4, R2 ;  /* 0x000000044e027c25 */ /* 0x000fc6000f8e0002 */
[----:B------:R1:W5:Y:S01]  /*10800*/  LDL R68, [R1+0x68] ;  /* 0x0000680001447983 */ /* 0x0003620000100800 */
[----:B------:R-:W-:Y:S01]  /*10810*/  IMAD R3, R78, UR5, R3 ;  /* 0x000000054e037c24 */ /* 0x000fe2000f8e0203 */
[----:B------:R-:W-:Y:S02]  /*10820*/  ULDC.64 UR4, c[0x0][0xb40] ;  /* 0x0002d00000047ab9 */ /* 0x000fe40000000a00 */
[----:B------:R-:W-:Y:S01]  /*10830*/  IMAD R0, R0, UR4, RZ ;  /* 0x0000000400007c24 */ /* 0x000fe2000f8e02ff */
        /* <DEDUP_REMOVED lines=8> */
[----:B------:R1:W5:Y:S01]  /*108c0*/  LDL R62, [R1+0x5c] ;  /* 0x00005c00013e7983 */ /* 0x0003620000100800 */
[----:B0-----:R-:W-:-:S04]  /*108d0*/  @P4 IMAD.HI.U32 R4, R15, R4, RZ ;  /* 0x000000040f044227 */ /* 0x001fc800078e00ff */
        /* <DEDUP_REMOVED lines=20> */
[----:B------:R-:W-:-:S02]  /*10a20*/  IADD3 R3, R3, R5, RZ ;  /* 0x0000000503037210 */ /* 0x000fc40007ffe0ff */
[C---:B------:R-:W-:Y:S02]  /*10a30*/  LEA R0, P1, R2.reuse, UR4, 0x2 ;  /* 0x0000000402007c11 */ /* 0x040fe4000f8210ff */
[----:B------:R-:W-:Y:S02]  /*10a40*/  PRMT R4, RZ, 0x654, R4 ;  /* 0x00000654ff047816 */ /* 0x000fe40000000004 */
[----:B------:R-:W-:Y:S01]  /*10a50*/  LEA.HI.X R8, R2, UR5, R3, 0x2, P1 ;  /* 0x0000000502087c11 */ /* 0x000fe200088f1403 */
[----:B------:R-:W-:Y:S01]  /*10a60*/  BSSY B1, `(.L_x_11564) ;  /* 0x0000029000017945 */ /* 0x000fe20003800000 */
[----:B------:R0:W-:Y:S03]  /*10a70*/  SYNCS.ARRIVE.TRANS64.RED.A1T0 RZ, [R4+URZ], RZ ;  /* 0x000000ff04ff79a7 */ /* 0x0001e6000810043f */
[----:B------:R1:W3:Y:S04]  /*10a80*/  SHFL.IDX PT, R5, R8, RZ, 0x1c1f ;  /* 0x001c1fff08057589 */ /* 0x0002e800000e0000 */
[----:B0-----:R1:W0:Y:S01]  /*10a90*/  SHFL.IDX PT, R4, R0, RZ, 0x1c1f ;  /* 0x001c1fff00047589 */ /* 0x00122200000e0000 */
[----:B--2---:R-:W-:-:S02]  /*10aa0*/  VIADD R59, R72, 0x8 ;  /* 0x00000008483b7836 */ /* 0x004fc40000000000 */
[----:B------:R-:W-:-:S03]  /*10ab0*/  VIADD R61, R72, 0x10 ;  /* 0x00000010483d7836 */ /* 0x000fc60000000000 */
[----:B------:R-:W-:Y:S02]  /*10ac0*/  SHF.R.S32.HI R24, RZ, 0x1f, R59 ;  /* 0x0000001fff187819 */ /* 0x000fe4000001143b */
[----:B------:R-:W-:Y:S01]  /*10ad0*/  SHF.R.S32.HI R60, RZ, 0x1f, R61 ;  /* 0x0000001fff3c7819 */ /* 0x000fe2000001143d */
[----:B01-3--:R-:W-:Y:S06]  /*10ae0*/  @P0 BRA `(.L_x_11565) ;  /* 0x0000000000800947 */ /* 0x00bfec0003800000 */
[----:B------:R-:W-:Y:S02]  /*10af0*/  ULDC UR4, c[0x0][0xac8] ;  /* 0x0002b20000047ab9 */ /* 0x000fe40000000800 */
[----:B------:R-:W-:Y:S02]  /*10b00*/  ISETP.GE.AND P1, PT, R59, UR4, PT ;  /* 0x000000043b007c0c */ /* 0x000fe4000bf26270 */
[----:B------:R-:W-:Y:S02]  /*10b10*/  ISETP.GE.AND P0, PT, R72, UR4, PT ;  /* 0x0000000448007c0c */ /* 0x000fe4000bf06270 */
[----:B------:R-:W-:Y:S02]  /*10b20*/  ISETP.GE.AND P4, PT, R61, UR4, PT ;  /* 0x000000043d007c0c */ /* 0x000fe4000bf86270 */
[----:B-----5:R-:W-:Y:S02]  /*10b30*/  ISETP.GE.AND P5, PT, R70, UR4, PT ;  /* 0x0000000446007c0c */ /* 0x020fe4000bfa6270 */
[----:B------:R-:W-:-:S05]  /*10b40*/  ISETP.GE.AND P3, PT, R68, UR4, PT ;  /* 0x0000000444007c0c */ /* 0x000fca000bf66270 */
[CC--:B------:R-:W-:Y:S02]  /*10b50*/  @!P1 LEA R6, P2, R59.reuse, R4.reuse, 0x2 ;  /* 0x000000043b069211 */ /* 0x0c0fe400078410ff */
[----:B------:R-:W-:Y:S02]  /*10b60*/  @!P0 IMAD.WIDE R2, R72, 0x4, R4 ;  /* 0x0000000448028825 */ /* 0x000fe400078e0204 */
        /* <DEDUP_REMOVED lines=11> */
[-C--:B------:R-:W-:Y:S02]  /*10c20*/  @!P2 LEA R14, P4, R66, R4.reuse, 0x2 ;  /* 0x00000004420ea211 */ /* 0x080fe400078810ff */
[----:B0-----:R-:W-:Y:S01]  /*10c30*/  @!P3 LEA R2, P6, R68, R4, 0x2 ;  /* 0x000000044402b211 */ /* 0x001fe200078c10ff */
[----:B------:R2:W-:Y:S01]  /*10c40*/  @!P5 ST.E.64 desc[UR40][R12.64], R32 ;  /* 0x000000200c00d985 */ /* 0x0005e2000c101b28 */
[----:B------:R-:W-:-:S02]  /*10c50*/  @!P2 LEA.HI.X R15, R66, R5, R67, 0x2, P4 ;  /* 0x00000005420fa211 */ /* 0x000fc400020f1443 */
[-C--:B------:R-:W-:Y:S02]  /*10c60*/  @!P3 LEA.HI.X R3, R68, R5.reuse, R69, 0x2, P6 ;  /* 0x000000054403b211 */ /* 0x080fe400030f1445 */
[-C--:B-1----:R-:W-:Y:S02]  /*10c70*/  @!P1 LEA R6, P5, R64, R4.reuse, 0x2 ;  /* 0x0000000440069211 */ /* 0x082fe400078a10ff */
[----:B------:R-:W-:Y:S01]  /*10c80*/  @!P0 LEA R4, P6, R62, R4, 0x2 ;  /* 0x000000043e048211 */ /* 0x000fe200078c10ff */
[----:B------:R2:W-:Y:S01]  /*10c90*/  @!P3 ST.E.64 desc[UR40][R2.64], R34 ;  /* 0x000000220200b985 */ /* 0x0005e2000c101b28 */
[-C--:B------:R-:W-:Y:S02]  /*10ca0*/  @!P1 LEA.HI.X R7, R64, R5.reuse, R65, 0x2, P5 ;  /* 0x0000000540079211 */ /* 0x080fe400028f1441 */
[----:B------:R-:W-:Y:S01]  /*10cb0*/  @!P0 LEA.HI.X R5, R62, R5, R63, 0x2, P6 ;  /* 0x000000053e058211 */ /* 0x000fe200030f143f */
[----:B------:R2:W-:Y:S04]  /*10cc0*/  @!P2 ST.E.64 desc[UR40][R14.64], R36 ;  /* 0x000000240e00a985 */ /* 0x0005e8000c101b28 */
[----:B------:R2:W-:Y:S04]  /*10cd0*/  @!P1 ST.E.64 desc[UR40][R6.64], R38 ;  /* 0x0000002606009985 */ /* 0x0005e8000c101b28 */
[----:B------:R2:W-:Y:S02]  /*10ce0*/  @!P0 ST.E.64 desc[UR40][R4.64], R40 ;  /* 0x0000002804008985 */ /* 0x0005e4000c101b28 */
.L_x_11565:
[----:B------:R-:W-:Y:S05]  /*10cf0*/  BSYNC B1 ;  /* 0x0000000000017941 */ /* 0x000fea0003800000 */
.L_x_11564:
[----:B------:R-:W-:Y:S01]  /*10d00*/  ISETP.GE.AND P0, PT, R9, R58, PT ;  /* 0x0000003a0900720c */ /* 0x000fe20003f06270 */
[----:B--2---:R2:W3:Y:S04]  /*10d10*/  SHFL.IDX PT, R5, R8, 0x1, 0x1c1f ;  /* 0x003c1f0008057f89 */ /* 0x0044e800000e0000 */
[----:B------:R2:W4:Y:S08]  /*10d20*/  SHFL.IDX PT, R4, R0, 0x1, 0x1c1f ;  /* 0x003c1f0000047f89 */ /* 0x00053000000e0000 */
[----:B--2---:R-:W-:Y:S05]  /*10d30*/  @P0 BRA `(.L_x_11563) ;  /* 0x0000000c00100947 */ /* 0x004fea0003800000 */
[----:B------:R-:W-:Y:S02]  /*10d40*/  ULDC UR4, c[0x0][0xac8] ;  /* 0x0002b20000047ab9 */ /* 0x000fe40000000800 */
[----:B------:R-:W-:Y:S02]  /*10d50*/  ISETP.GE.AND P4, PT, R59, UR4, PT ;  /* 0x000000043b007c0c */ /* 0x000fe4000bf86270 */
[----:B------:R-:W-:Y:S02]  /*10d60*/  ISETP.GE.AND P2, PT, R72, UR4, PT ;  /* 0x0000000448007c0c */ /* 0x000fe4000bf46270 */
[----:B------:R-:W-:Y:S02]  /*10d70*/  ISETP.GE.AND P5, PT, R61, UR4, PT ;  /* 0x000000043d007c0c */ /* 0x000fe4000bfa6270 */
[----:B-----5:R-:W-:Y:S02]  /*10d80*/  ISETP.GE.AND P1, PT, R70, UR4, PT ;  /* 0x0000000446007c0c */ /* 0x020fe4000bf26270 */
[----:B------:R-:W-:-:S05]  /*10d90*/  ISETP.GE.AND P3, PT, R64, UR4, PT ;  /* 0x0000000440007c0c */ /* 0x000fca000bf66270 */
[CC--:B----4-:R-:W-:Y:S02]  /*10da0*/  @!P4 LEA R6, P0, R59.reuse, R4.reuse, 0x2 ;  /* 0x000000043b06c211 */ /* 0x0d0fe400078010ff */
[----:B---3--:R-:W-:Y:S02]  /*10db0*/  @!P2 IMAD.WIDE R2, R72, 0x4, R4 ;  /* 0x000000044802a825 */ /* 0x008fe400078e0204 */
[-C--:B------:R-:W-:Y:S02]  /*10dc0*/  @!P4 LEA.HI.X R7, R59, R5.reuse, R24, 0x2, P0 ;  /* 0x000000053b07c211 */ /* 0x080fe400000f1418 */
[----:B------:R-:W-:Y:S01]  /*10dd0*/  ISETP.GE.AND P0, PT, R68, UR4, PT ;  /* 0x0000000444007c0c */ /* 0x000fe2000bf06270 */
[----:B------:R2:W-:Y:S01]  /*10de0*/  @!P2 ST.E.64 desc[UR40][R2.64], R42 ;  /* 0x0000002a0200a985 */ /* 0x0005e2000c101b28 */
[----:B------:R-:W-:Y:S02]  /*10df0*/  ISETP.GE.AND P2, PT, R66, UR4, PT ;  /* 0x0000000442007c0c */ /* 0x000fe4000bf46270 */
[C---:B------:R-:W-:Y:S01]  /*10e00*/  @!P5 LEA R8, P6, R61.reuse, R4, 0x2 ;  /* 0x000000043d08d211 */ /* 0x040fe200078c10ff */
[----:B------:R2:W-:Y:S03]  /*10e10*/  @!P4 ST.E.64 desc[UR40][R6.64], R44 ;  /* 0x0000002c0600c985 */ /* 0x0005e6000c101b28 */
[----:B------:R-:W-:-:S02]  /*10e20*/  @!P5 LEA.HI.X R9, R61, R5, R60, 0x2, P6 ;  /* 0x000000053d09d211 */ /* 0x000fc400030f143c */
[----:B------:R-:W-:-:S03]  /*10e30*/  @!P1 LEA R10, P6, R70, R4, 0x2 ;  /* 0x00000004460a9211 */ /* 0x000fc600078c10ff */
[----:B------:R2:W-:Y:S01]  /*10e40*/  @!P5 ST.E.64 desc[UR40][R8.64], R46 ;  /* 0x0000002e0800d985 */ /* 0x0005e2000c101b28 */
[-C--:B------:R-:W-:Y:S02]  /*10e50*/  @!P0 LEA R12, P4, R68, R4.reuse, 0x2 ;  /* 0x00000004440c8211 */ /* 0x080fe400078810ff */
[-C--:B------:R-:W-:Y:S02]  /*10e60*/  @!P1 LEA.HI.X R11, R70, R5.reuse, R71, 0x2, P6 ;  /* 0x00000005460b9211 */ /* 0x080fe400030f1447 */
[-C--:B------:R-:W-:Y:S02]  /*10e70*/  @!P2 LEA R14, P5, R66, R4.reuse, 0x2 ;  /* 0x00000004420ea211 */ /* 0x080fe400078a10ff */
[----:B------:R-:W-:Y:S01]  /*10e80*/  @!P3 LEA R20, P6, R64, R4, 0x2 ;  /* 0x000000044014b211 */ /* 0x000fe200078c10ff */
        /* <DEDUP_REMOVED lines=13> */
.L_x_11560:
[----:B------:R-:W1:Y:S01]  /*10f60*/  LDL.LU R4, [R1+0x40] ;  /* 0x0000400001047983 */ /* 0x000e620000300800 */
[----:B------:R-:W-:Y:S01]  /*10f70*/  ULDC.64 UR6, c[0x0][0xc08] ;  /* 0x0003020000067ab9 */ /* 0x000fe20000000a00 */
[----:B------:R-:W-:Y:S02]  /*10f80*/  ULDC.64 UR4, c[0x0][0xc00] ;  /* 0x0003000000047ab9 */ /* 0x000fe40000000a00 */
[----:B------:R-:W2:Y:S01]  /*10f90*/  LDL.LU R0, [R1+0x44] ;  /* 0x0000440001007983 */ /* 0x000ea20000300800 */
[----:B------:R-:W-:Y:S01]  /*10fa0*/  ISETP.NE.U32.AND P1, PT, RZ, UR6, PT ;  /* 0x00000006ff007c0c */ /* 0x000fe2000bf25070 */
[----:B------:R-:W-:Y:S01]  /*10fb0*/  IMAD.MOV.U32 R15, RZ, RZ, RZ ;  /* 0x000000ffff0f7224 */ /* 0x000fe200078e00ff */
[----:B------:R-:W-:Y:S01]  /*10fc0*/  ISETP.NE.U32.AND P0, PT, RZ, UR4, PT ;  /* 0x00000004ff007c0c */ /* 0x000fe2000bf05070 */
[----:B------:R-:W0:Y:S01]  /*10fd0*/  S2R R6, SR_TID.X ;  /* 0x0000000000067919 */ /* 0x000e220000002100 */
[----:B------:R-:W-:Y:S02]  /*10fe0*/  ISETP.NE.AND.EX P1, PT, RZ, UR7, PT, P1 ;  /* 0x00000007ff007c0c */ /* 0x000fe4000bf25310 */
[----:B------:R-:W-:-:S02]  /*10ff0*/  ISETP.NE.AND.EX P0, PT, RZ, UR5, PT, P0 ;  /* 0x00000005ff007c0c */ /* 0x000fc4000bf05300 */
[----:B-1----:R-:W-:-:S04]  /*11000*/  IADD3 R2, P2, R4, UR4, RZ ;  /* 0x0000000404027c10 */ /* 0x002fc8000ff5e0ff */
[----:B--2---:R-:W-:-:S05]  /*11010*/  IADD3.X R3, R0, UR5, RZ, P2, !PT ;  /* 0x0000000500037c10 */ /* 0x004fca00097fe4ff */
        /* <DEDUP_REMOVED lines=14> */
.L_x_11566:
        /* <DEDUP_REMOVED lines=37> */
[----:B------:R-:W-:Y:S01]  /*11350*/  IMAD.WIDE.U32 R6, R8, R29, RZ ;  /* 0x0000001d08067225 */ /* 0x000fe200078e00ff */
[----:B------:R-:W-:-:S03]  /*11360*/  IADD3 R13, R33, R13, RZ ;  /* 0x0000000d210d7210 */ /* 0x000fc60007ffe0ff */
[----:B------:R-:W-:Y:S01]  /*11370*/  IMAD.MOV R8, RZ, RZ, -R21 ;  /* 0x000000ffff087224 */ /* 0x000fe200078e0a15 */
[----:B------:R-:W-:Y:S01]  /*11380*/  IADD3 R12, P0, P1, R6, R12, R15 ;  /* 0x0000000c060c7210 */ /* 0x000fe2000791e00f */
        /* <DEDUP_REMOVED lines=18> */
.L_x_11568:
[----:B------:R-:W-:Y:S05]  /*114b0*/  BSYNC B1 ;  /* 0x0000000000017941 */ /* 0x000fea0003800000 */
.L_x_11567:
[----:B------:R-:W-:Y:S05]  /*114c0*/  @P2 BRA `(.L_x_11563) ;  /* 0x00000004002c2947 */ /* 0x000fea0003800000 */
[----:B------:R-:W2:Y:S01]  /*114d0*/  LDL.LU R13, [R1+0x18] ;  /* 0x00001800010d7983 */ /* 0x000ea20000300800 */
[----:B------:R-:W1:Y:S01]  /*114e0*/  LDC R11, c[0x0][0xbe8] ;  /* 0x0002fa00ff0b7b82 */ /* 0x000e620000000800 */
[----:B------:R-:W-:Y:S01]  /*114f0*/  SHF.R.S32.HI R12, RZ, 0x1f, R32 ;  /* 0x0000001fff0c7819 */ /* 0x000fe20000011420 */
[----:B------:R-:W-:Y:S01]  /*11500*/  ULDC.64 UR4, c[0x0][0xaa0] ;  /* 0x0002a80000047ab9 */ /* 0x000fe20000000a00 */
[----:B------:R-:W3:Y:S01]  /*11510*/  LDL.LU R10, [R1+0x50] ;  /* 0x00005000010a7983 */ /* 0x000ee20000300800 */
[----:B0-----:R-:W-:Y:S01]  /*11520*/  IMAD R2, R20, UR4, RZ ;  /* 0x0000000414027c24 */ /* 0x001fe2000f8e02ff */
[----:B------:R-:W-:Y:S01]  /*11530*/  LEA.HI R12, R12, R32, RZ, 0x3 ;  /* 0x000000200c0c7211 */ /* 0x000fe200078f18ff */
[----:B------:R-:W-:Y:S02]  /*11540*/  ULDC.64 UR6, c[0x0][0xaf0] ;  /* 0x0002bc0000067ab9 */ /* 0x000fe40000000a00 */
[C---:B------:R-:W-:Y:S01]  /*11550*/  IMAD R5, R15.reuse, UR5, R2 ;  /* 0x000000050f057c24 */ /* 0x040fe2000f8e0202 */
[----:B------:R-:W-:Y:S01]  /*11560*/  SHF.R.S32.HI R12, RZ, 0x3, R12 ;  /* 0x00000003ff0c7819 */ /* 0x000fe2000001140c */
[----:B------:R-:W-:Y:S01]  /*11570*/  IMAD.WIDE.U32 R2, R15, UR4, RZ ;  /* 0x000000040f027c25 */ /* 0x000fe2000f8e00ff */
[----:B------:R-:W-:-:S03]  /*11580*/  ULDC.64 UR4, c[0x0][0xae8] ;  /* 0x0002ba0000047ab9 */ /* 0x000fc60000000a00 */
[----:B------:R-:W-:Y:S02]  /*11590*/  IMAD R4, R72, 0x30, R12 ;  /* 0x0000003048047824 */ /* 0x000fe400078e020c */
[----:B------:R-:W-:Y:S02]  /*115a0*/  IMAD.IADD R3, R3, 0x1, R5 ;  /* 0x0000000103037824 */ /* 0x000fe400078e0205 */
[----:B------:R-:W-:Y:S01]  /*115b0*/  IMAD R6, R24, UR6, RZ ;  /* 0x0000000618067c24 */ /* 0x000fe2000f8e02ff */
[----:B-1----:R-:W-:-:S13]  /*115c0*/  ISETP.NE.AND P0, PT, R11, 0x1, PT ;  /* 0x000000010b00780c */ /* 0x002fda0003f05270 */
[----:B------:R-:W0:Y:S08]  /*115d0*/  @P0 LDC R7, c[0x0][0xbec] ;  /* 0x0002fb00ff070b82 */ /* 0x000e300000000800 */
[----:B------:R-:W1:Y:S01]  /*115e0*/  @P0 LDC R9, c[0x0][0xbf0] ;  /* 0x0002fc00ff090b82 */ /* 0x000e620000000800 */
[----:B--2---:R-:W-:-:S04]  /*115f0*/  IMAD.WIDE.U32 R2, R13, UR4, R2 ;  /* 0x000000040d027c25 */ /* 0x004fc8000f8e0002 */
[----:B---3--:R-:W-:Y:S02]  /*11600*/  IMAD R8, R10, 0xc0, R4 ;  /* 0x000000c00a087824 */ /* 0x008fe400078e0204 */
[----:B------:R-:W-:Y:S01]  /*11610*/  IMAD R3, R13, UR5, R3 ;  /* 0x000000050d037c24 */ /* 0x000fe2000f8e0203 */
[----:B------:R-:W-:Y:S01]  /*11620*/  ULDC.64 UR4, c[0x0][0xae0] ;  /* 0x0002b80000047ab9 */ /* 0x000fe20000000a00 */
[----:B0-----:R-:W-:-:S04]  /*11630*/  @P0 IMAD.HI.U32 R4, R8, R7, RZ ;  /* 0x0000000708040227 */ /* 0x001fc800078e00ff */
[----:B------:R-:W-:Y:S01]  /*11640*/  IMAD.MOV.U32 R5, RZ, RZ, R8 ;  /* 0x000000ffff057224 */ /* 0x000fe200078e0008 */
[----:B-1----:R-:W-:Y:S01]  /*11650*/  @P0 SHF.R.U32.HI R5, RZ, R9, R4 ;  /* 0x00000009ff050219 */ /* 0x002fe20000011604 */
[C---:B------:R-:W-:Y:S02]  /*11660*/  IMAD R9, R29.reuse, UR7, R6 ;  /* 0x000000071d097c24 */ /* 0x040fe4000f8e0206 */
[----:B------:R-:W-:Y:S01]  /*11670*/  IMAD.WIDE.U32 R2, R29, UR6, R2 ;  /* 0x000000061d027c25 */ /* 0x000fe2000f8e0002 */
[----:B------:R-:W-:-:S03]  /*11680*/  SHF.R.S32.HI R4, RZ, 0x1f, R5 ;  /* 0x0000001fff047819 */ /* 0x000fc60000011405 */
[----:B------:R-:W-:Y:S02]  /*11690*/  IMAD.MOV R7, RZ, RZ, -R5 ;  /* 0x000000ffff077224 */ /* 0x000fe400078e0a05 */
[----:B------:R-:W-:Y:S02]  /*116a0*/  IMAD R4, R4, UR4, RZ ;  /* 0x0000000404047c24 */ /* 0x000fe4000f8e02ff */
[----:B------:R-:W-:Y:S02]  /*116b0*/  IMAD R7, R11, R7, R8 ;  /* 0x000000070b077224 */ /* 0x000fe400078e0208 */
[----:B------:R-:W-:Y:S02]  /*116c0*/  IMAD.IADD R3, R3, 0x1, R9 ;  /* 0x0000000103037824 */ /* 0x000fe400078e0209 */
[C---:B------:R-:W-:Y:S01]  /*116d0*/  IMAD R9, R5.reuse, UR5, R4 ;  /* 0x0000000505097c24 */ /* 0x040fe2000f8e0204 */
[----:B------:R-:W-:Y:S01]  /*116e0*/  SHF.R.S32.HI R4, RZ, 0x1f, R7 ;  /* 0x0000001fff047819 */ /* 0x000fe20000011407 */
[----:B------:R-:W-:Y:S01]  /*116f0*/  IMAD.WIDE.U32 R2, R5, UR4, R2 ;  /* 0x0000000405027c25 */ /* 0x000fe2000f8e0002 */
[----:B------:R-:W-:-:S03]  /*11700*/  ULDC.64 UR4, c[0x0][0xad8] ;  /* 0x0002b60000047ab9 */ /* 0x000fc60000000a00 */
[----:B------:R-:W-:Y:S01]  /*11710*/  IMAD R4, R4, UR4, RZ ;  /* 0x0000000404047c24 */ /* 0x000fe2000f8e02ff */
[----:B------:R-:W-:Y:S01]  /*11720*/  IADD3 R3, R3, R9, RZ ;  /* 0x0000000903037210 */ /* 0x000fe20007ffe0ff */
[----:B------:R-:W-:Y:S02]  /*11730*/  IMAD R20, R10, 0xc0, R12 ;  /* 0x000000c00a147824 */ /* 0x000fe400078e020c */
[C---:B------:R-:W-:Y:S02]  /*11740*/  IMAD R5, R7.reuse, UR5, R4 ;  /* 0x0000000507057c24 */ /* 0x040fe4000f8e0204 */
[----:B------:R-:W-:Y:S01]  /*11750*/  IMAD.WIDE.U32 R2, R7, UR4, R2 ;  /* 0x0000000407027c25 */ /* 0x000fe2000f8e0002 */
[----:B------:R-:W-:-:S03]  /*11760*/  ULDC.64 UR4, c[0x0][0xa80] ;  /* 0x0002a00000047ab9 */ /* 0x000fc60000000a00 */
[----:B------:R-:W-:Y:S01]  /*11770*/  IMAD.IADD R3, R3, 0x1, R5 ;  /* 0x0000000103037824 */ /* 0x000fe200078e0205 */
[----:B------:R-:W-:Y:S01]  /*11780*/  LEA R4, P0, R2, UR4, 0x1 ;  /* 0x0000000402047c11 */ /* 0x000fe2000f8008ff */
[----:B------:R-:W-:Y:S01]  /*11790*/  ULDC UR4, c[0x0][0xac8] ;  /* 0x0002b20000047ab9 */ /* 0x000fe20000000800 */
[----:B------:R-:W-:Y:S02]  /*117a0*/  IMAD R13, R0, R11, RZ ;  /* 0x0000000b000d7224 */ /* 0x000fe400078e02ff */
[----:B------:R-:W-:Y:S01]  /*117b0*/  LEA.HI.X R8, R2, UR5, R3, 0x1, P0 ;  /* 0x0000000502087c11 */ /* 0x000fe200080f0c03 */
[----:B------:R-:W0:Y:S01]  /*117c0*/  SHFL.IDX PT, R6, R4, RZ, 0x181f ;  /* 0x00181fff04067589 */ /* 0x000e2200000e0000 */
[----:B------:R-:W-:Y:S01]  /*117d0*/  ISETP.GE.AND P0, PT, R61, UR4, PT ;  /* 0x000000043d007c0c */ /* 0x000fe2000bf06270 */
[C---:B------:R-:W-:Y:S02]  /*117e0*/  VIADD R0, R20.reuse, 0x30 ;  /* 0x0000003014007836 */ /* 0x040fe40000000000 */
[----:B------:R-:W1:Y:S01]  /*117f0*/  SHFL.IDX PT, R10, R4, 0x1, 0x181f ;  /* 0x00381f00040a7f89 */ /* 0x000e6200000e0000 */
[C---:B------:R-:W-:Y:S01]  /*11800*/  VIADD R2, R20.reuse, 0x60 ;  /* 0x0000006014027836 */ /* 0x040fe20000000000 */
[CC--:B------:R-:W-:Y:S01]  /*11810*/  ISETP.GE.OR P3, PT, R20.reuse, R13.reuse, P0 ;  /* 0x0000000d1400720c */ /* 0x0c0fe20000766670 */
[----:B------:R-:W-:Y:S01]  /*11820*/  VIADD R3, R20, 0x90 ;  /* 0x0000009014037836 */ /* 0x000fe20000000000 */
[----:B------:R-:W2:Y:S01]  /*11830*/  SHFL.IDX PT, R12, R4, 0x2, 0x181f ;  /* 0x00581f00040c7f89 */ /* 0x000ea200000e0000 */
[----:B------:R-:W-:-:S02]  /*11840*/  ISETP.GE.OR P2, PT, R0, R13, P0 ;  /* 0x0000000d0000720c */ /* 0x000fc40000746670 */
[-C--:B------:R-:W-:Y:S01]  /*11850*/  ISETP.GE.OR P1, PT, R2, R13.reuse, P0 ;  /* 0x0000000d0200720c */ /* 0x080fe20000726670 */
[----:B------:R-:W3:Y:S01]  /*11860*/  SHFL.IDX PT, R5, R8, RZ, 0x181f ;  /* 0x00181fff08057589 */ /* 0x000ee200000e0000 */
[----:B------:R-:W-:-:S03]  /*11870*/  ISETP.GE.OR P0, PT, R3, R13, P0 ;  /* 0x0000000d0300720c */ /* 0x000fc60000706670 */
[----:B------:R1:W4:Y:S04]  /*11880*/  SHFL.IDX PT, R14, R4, 0x3, 0x181f ;  /* 0x00781f00040e7f89 */ /* 0x00032800000e0000 */
[----:B------:R-:W5:Y:S04]  /*11890*/  SHFL.IDX PT, R7, R8, 0x1, 0x181f ;  /* 0x00381f0008077f89 */ /* 0x000f6800000e0000 */
[----:B------:R-:W5:Y:S01]  /*118a0*/  SHFL.IDX PT, R9, R8, 0x2, 0x181f ;  /* 0x00581f0008097f89 */ /* 0x000f6200000e0000 */
[----:B0-----:R-:W-:-:S03]  /*118b0*/  @!P3 LEA R2, P6, R61, R6, 0x1 ;  /* 0x000000063d02b211 */ /* 0x001fc600078c08ff */
[----:B------:R4:W0:Y:S01]  /*118c0*/  SHFL.IDX PT, R11, R8, 0x3, 0x181f ;  /* 0x00781f00080b7f89 */ /* 0x00082200000e0000 */
[C---:B-1----:R-:W-:Y:S02]  /*118d0*/  @!P2 LEA R4, P5, R61.reuse, R10, 0x1 ;  /* 0x0000000a3d04a211 */ /* 0x042fe400078a08ff */
[C---:B--2---:R-:W-:Y:S02]  /*118e0*/  @!P1 LEA R6, P4, R61.reuse, R12, 0x1 ;  /* 0x0000000c3d069211 */ /* 0x044fe400078808ff */
[C---:B---3--:R-:W-:Y:S02]  /*118f0*/  @!P3 LEA.HI.X R3, R61.reuse, R5, R62, 0x1, P6 ;  /* 0x000000053d03b211 */ /* 0x048fe400030f0c3e */
[----:B----4-:R-:W-:-:S03]  /*11900*/  @!P0 LEA R8, P6, R61, R14, 0x1 ;  /* 0x0000000e3d088211 */ /* 0x010fc600078c08ff */
[----:B------:R1:W-:Y:S01]  /*11910*/  @!P3 ST.E.128 desc[UR40][R2.64], RZ ;  /* 0x000000ff0200b985 */ /* 0x0003e2000c101d28 */
[C-C-:B-----5:R-:W-:Y:S02]  /*11920*/  @!P2 LEA.HI.X R5, R61.reuse, R7, R62.reuse, 0x1, P5 ;  /* 0x000000073d05a211 */ /* 0x160fe400028f0c3e */
[----:B------:R-:W-:-:S03]  /*11930*/  @!P1 LEA.HI.X R7, R61, R9, R62, 0x1, P4 ;  /* 0x000000093d079211 */ /* 0x000fc600020f0c3e */
[----:B------:R1:W-:Y:S01]  /*11940*/  @!P2 ST.E.128 desc[UR40][R4.64], RZ ;  /* 0x000000ff0400a985 */ /* 0x0003e2000c101d28 */
[----:B0-----:R-:W-:-:S03]  /*11950*/  @!P0 LEA.HI.X R9, R61, R11, R62, 0x1, P6 ;  /* 0x0000000b3d098211 */ /* 0x001fc600030f0c3e */
[----:B------:R1:W-:Y:S04]  /*11960*/  @!P1 ST.E.128 desc[UR40][R6.64], RZ ;  /* 0x000000ff06009985 */ /* 0x0003e8000c101d28 */
[----:B------:R1:W-:Y:S02]  /*11970*/  @!P0 ST.E.128 desc[UR40][R8.64], RZ ;  /* 0x000000ff08008985 */ /* 0x0003e4000c101d28 */
.L_x_11563:
[----:B------:R-:W-:Y:S05]  /*11980*/  BSYNC B0 ;  /* 0x0000000000007941 */ /* 0x000fea0003800000 */
.L_x_11559:
[----:B------:R-:W-:Y:S02]  /*11990*/  ULDC UR4, c[0x0][0xc3c] ;  /* 0x00030f0000047ab9 */ /* 0x000fe40000000800 */
[----:B------:R-:W-:-:S13]  /*119a0*/  ISETP.GE.AND P0, PT, R27, UR4, PT ;  /* 0x000000041b007c0c */ /* 0x000fda000bf06270 */
[----:B------:R-:W-:Y:S05]  /*119b0*/  @!P0 BRA `(.L_x_11569) ;  /* 0xfffffef800088947 */ /* 0x000fea000383ffff */
[----:B------:R-:W-:Y:S05]  /*119c0*/  BRA `(.L_x_11465) ;  /* 0x0000006400387947 */ /* 0x000fea0003800000 */
.L_x_11463:
[----:B------:R-:W-:-:S08]  /*119d0*/  NOP ;  /* 0x0000000000007918 */ /* 0x000fd00000000000 */
[----:B--2---:R-:W0:-:S00]  /*119e0*/  USETMAXREG.DEALLOC.CTAPOOL 0x20 ;  /* 0x00000020000079c8 */ /* 0x004e0000080e0500 */
        /* <DEDUP_REMOVED lines=14> */
.L_x_11570:
        /* <DEDUP_REMOVED lines=44> */
.L_x_11574:
[----:B------:R-:W0:Y:S01]  /*11d90*/  LDC R2, c[0x0][0xc3c] ;  /* 0x00030f00ff027b82 */ /* 0x000e220000000800 */
[----:B------:R-:W-:Y:S01]  /*11da0*/  UIADD3 UR4, UR4, 0x1f, URZ ;  /* 0x0000001f04047890 */ /* 0x000fe2000fffe03f */
[----:B------:R-:W-:Y:S02]  /*11db0*/  ULDC UR7, c[0x0][0xc3c] ;  /* 0x00030f0000077ab9 */ /* 0x000fe40000000800 */
[----:B------:R-:W-:-:S03]  /*11dc0*/  IMAD.U32 R27, RZ, RZ, UR7 ;  /* 0x00000007ff1b7e24 */ /* 0x000fc6000f8e00ff */
[----:B0-----:R-:W-:-:S13]  /*11dd0*/  ISETP.LE.AND P6, PT, R2, UR4, PT ;  /* 0x0000000402007c0c */ /* 0x001fda000bfc3270 */
[----:B------:R-:W-:Y:S05]  /*11de0*/  @P6 BRA `(.L_x_11573) ;  /* 0x00000004009c6947 */ /* 0x000fea0003800000 */
[----:B------:R-:W-:-:S05]  /*11df0*/  VIADD R7, R0, UR4 ;  /* 0x0000000400077c36 */ /* 0x000fca0008000000 */
[----:B------:R-:W-:-:S13]  /*11e00*/  ISETP.GE.OR P6, PT, R7, R2, !P0 ;  /* 0x000000020700720c */ /* 0x000fda00047c6670 */
[----:B------:R-:W0:Y:S08]  /*11e10*/  @!P6 LDC.64 R4, c[0x0][0xc80] ;  /* 0x00032000ff04eb82 */ /* 0x000e300000000a00 */
[----:B------:R-:W1:Y:S01]  /*11e20*/  @!P6 LDC.64 R2, c[0x0][0xc78] ;  /* 0x00031e00ff02eb82 */ /* 0x000e620000000a00 */
[----:B0-----:R-:W-:-:S04]  /*11e30*/  @!P6 IMAD.WIDE R4, R7, 0x4, R4 ;  /* 0x000000040704e825 */ /* 0x001fc800078e0204 */
[----:B-1----:R-:W-:Y:S01]  /*11e40*/  @!P6 IMAD.WIDE R2, R7, 0x4, R2 ;  /* 0x000000040702e825 */ /* 0x002fe200078e0202 */
[----:B------:R-:W-:-:S06]  /*11e50*/  CS2R R6, SRZ ;  /* 0x0000000000067805 */ /* 0x000fcc000001ff00 */
[----:B------:R-:W2:Y:S04]  /*11e60*/  @!P6 LDG.E R6, desc[UR40][R4.64] ;  /* 0x000000280406e981 */ /* 0x000ea8000c1e1900 */
        /* <DEDUP_REMOVED lines=19> */
[----:B------:R-:W-:-:S05]  /*11fa0*/  IMAD.IADD R8, R3, 0x1, R8 ;  /* 0x0000000103087824 */ /* 0x000fca00078e0208 */
[----:B------:R-:W-:-:S13]  /*11fb0*/  ISETP.GT.AND P6, PT, R8, UR6, PT ;  /* 0x0000000608007c0c */ /* 0x000fda000bfc4270 */
[----:B------:R-:W-:Y:S05]  /*11fc0*/  @!P6 BRA `(.L_x_11574) ;  /* 0xfffffffc0070e947 */ /* 0x000fea000383ffff */
.L_x_11572:
        /* <DEDUP_REMOVED lines=19> */
.L_x_11575:
        /* <DEDUP_REMOVED lines=12> */
[----:B0-----:R-:W0:Y:S03]  /*121c0*/  MUFU.RCP R8, R8 ;  /* 0x0000000800087308 */ /* 0x001e260000001000 */
[----:B------:R-:W-:-:S05]  /*121d0*/  IMAD R9, R2, R3, R9 ;  /* 0x0000000302097224 */ /* 0x000fca00078e0209 */
[----:B------:R-:W-:Y:S02]  /*121e0*/  ISETP.GT.U32.AND P1, PT, R4, R9, PT ;  /* 0x000000090400720c */ /* 0x000fe40003f24070 */
[----:B0-----:R-:W-:-:S11]  /*121f0*/  IADD3 R3, R8, 0xffffffe, RZ ;  /* 0x0ffffffe08037810 */ /* 0x001fd60007ffe0ff */
[----:B------:R-:W-:Y:S01]  /*12200*/  @!P1 IMAD.IADD R9, R9, 0x1, -R4 ;  /* 0x0000000109099824 */ /* 0x000fe200078e0a04 */
[----:B------:R-:W0:Y:S01]  /*12210*/  F2I.FTZ.U32.TRUNC.NTZ R3, R3 ;  /* 0x0000000300037305 */ /* 0x000e22000021f000 */
[----:B------:R-:W-:Y:S01]  /*12220*/  @!P1 VIADD R2, R2, 0x1 ;  /* 0x0000000102029836 */ /* 0x000fe20000000000 */
[----:B------:R-:W-:Y:S02]  /*12230*/  ISETP.NE.AND P1, PT, R6, RZ, PT ;  /* 0x000000ff0600720c */ /* 0x000fe40003f25270 */
[----:B------:R-:W-:Y:S02]  /*12240*/  ISETP.GE.U32.AND P0, PT, R9, R4, PT ;  /* 0x000000040900720c */ /* 0x000fe40003f06070 */
[----:B------:R-:W-:-:S04]  /*12250*/  LOP3.LUT R4, R25, R6, RZ, 0x3c, !PT ;  /* 0x0000000619047212 */ /* 0x000fc800078e3cff */
[----:B------:R-:W-:Y:S01]  /*12260*/  ISETP.GE.AND P2, PT, R4, RZ, PT ;  /* 0x000000ff0400720c */ /* 0x000fe20003f46270 */
[----:B0-----:R-:W-:-:S06]  /*12270*/  IMAD.MOV R8, RZ, RZ, -R3 ;  /* 0x000000ffff087224 */ /* 0x001fcc00078e0a03 */
[----:B------:R-:W-:-:S04]  /*12280*/  @P0 VIADD R2, R2, 0x1 ;  /* 0x0000000102020836 */ /* 0x000fc80000000000 */
[----:B------:R-:W-:Y:S02]  /*12290*/  IMAD.MOV.U32 R4, RZ, RZ, R2 ;  /* 0x000000ffff047224 */ /* 0x000fe400078e0002 */
[----:B------:R-:W-:Y:S01]  /*122a0*/  IMAD.MOV.U32 R2, RZ, RZ, R8 ;  /* 0x000000ffff027224 */ /* 0x000fe200078e0008 */
[----:B------:R-:W-:Y:S01]  /*122b0*/  IABS R8, R7 ;  /* 0x0000000700087213 */ /* 0x000fe20000000000 */
[----:B------:R-:W-:Y:S01]  /*122c0*/  @!P2 IMAD.MOV R4, RZ, RZ, -R4 ;  /* 0x000000ffff04a224 */ /* 0x000fe200078e0a04 */
[----:B------:R-:W-:Y:S01]  /*122d0*/  @!P1 LOP3.LUT R4, RZ, R6, RZ, 0x33, !PT ;  /* 0x00000006ff049212 */ /* 0x000fe200078e33ff */
[----:B------:R-:W-:Y:S02]  /*122e0*/  IMAD R9, R2, R5, RZ ;  /* 0x0000000502097224 */ /* 0x000fe400078e02ff */
[----:B------:R-:W-:Y:S02]  /*122f0*/  IMAD.MOV.U32 R2, RZ, RZ, RZ ;  /* 0x000000ffff027224 */ /* 0x000fe400078e00ff */
[----:B------:R-:W-:-:S02]  /*12300*/  IMAD.MOV R8, RZ, RZ, -R8 ;  /* 0x000000ffff087224 */ /* 0x000fc400078e0a08 */
        /* <DEDUP_REMOVED lines=21> */
.L_x_11573:
[----:B------:R-:W-:Y:S01]  /*12460*/  IMAD.MOV.U32 R25, RZ, RZ, RZ ;  /* 0x000000ffff197224 */ /* 0x000fe200078e00ff */
[----:B------:R-:W-:Y:S01]  /*12470*/  MOV R24, UR6 ;  /* 0x0000000600187c02 */ /* 0x000fe20008000f00 */
[----:B------:R-:W-:-:S07]  /*12480*/  IMAD.MOV.U32 R26, RZ, RZ, RZ ;  /* 0x000000ffff1a7224 */ /* 0x000fce00078e00ff */
.L_x_11576:
[----:B------:R-:W-:-:S13]  /*12490*/  ISETP.NE.AND P0, PT, R0, RZ, PT ;  /* 0x000000ff0000720c */ /* 0x000fda0003f05270 */
[----:B------:R-:W0:Y:S01]  /*124a0*/  @!P0 S2R R3, SR_CgaCtaId ;  /* 0x0000000000038919 */ /* 0x000e220000008800 */
[----:B------:R-:W-:-:S04]  /*124b0*/  @!P0 MOV R0, 0x400 ;  /* 0x0000040000008802 */ /* 0x000fc80000000f00 */
[----:B0-----:R-:W-:-:S05]  /*124c0*/  @!P0 LEA R0, R3, R0, 0x18 ;  /* 0x0000000003008211 */ /* 0x001fca00078ec0ff */
[----:B------:R1:W-:Y:S01]  /*124d0*/  @!P0 STS.128 [R0+0x132d0], R24 ;  /* 0x0132d01800008388 */ /* 0x0003e20000000c00 */
[----:B------:R-:W-:Y:S06]  /*124e0*/  BAR.ARV 0x5, 0x200 ;  /* 0x0148000000007b1d */ /* 0x000fec0000002000 */
.L_x_11571:
[----:B-1----:R-:W-:Y:S01]  /*124f0*/  IMAD.MOV.U32 R0, RZ, RZ, 0x1 ;  /* 0x00000001ff007424 */ /* 0x002fe200078e00ff */
[----:B------:R-:W-:Y:S01]  /*12500*/  ULDC UR4, c[0x0][0xc3c] ;  /* 0x00030f0000047ab9 */ /* 0x000fe20000000800 */
[----:B------:R-:W-:Y:S01]  /*12510*/  IMAD.MOV.U32 R29, RZ, RZ, RZ ;  /* 0x000000ffff1d7224 */ /* 0x000fe200078e00ff */
[----:B0-----:R-:W-:Y:S02]  /*12520*/  ISETP.GE.AND P0, PT, R27, UR4, PT ;  /* 0x000000041b007c0c */ /* 0x001fe4000bf06270 */
[----:B------:R0:W-:Y:S04]  /*12530*/  STL [R1+0x4], R0 ;  /* 0x0000040001007387 */ /* 0x0001e80000100800 */
[----:B------:R0:W-:Y:S07]  /*12540*/  STL [R1+0x44], RZ ;  /* 0x000044ff01007387 */ /* 0x0001ee0000100800 */
[----:B------:R-:W-:Y:S05]  /*12550*/  @P0 BRA `(.L_x_11577) ;  /* 0x0000005400580947 */ /* 0x000fea0003800000 */
[----:B------:R-:W2:Y:S01]  /*12560*/  LDL R10, [R1+0x3c] ;  /* 0x00003c00010a7983 */ /* 0x000ea20000100800 */
[----:B------:R-:W1:Y:S01]  /*12570*/  S2R R9, SR_TID.X ;  /* 0x0000000000097919 */ /* 0x000e620000002100 */
[----:B------:R-:W3:Y:S01]  /*12580*/  S2UR UR5, SR_CgaCtaId ;  /* 0x00000000000579c3 */ /* 0x000ee20000008800 */
[----:B------:R-:W-:Y:S01]  /*12590*/  UMOV UR4, 0x400 ;  /* 0x0000040000047882 */ /* 0x000fe20000000000 */
[C---:B-1----:R-:W-:Y:S01]  /*125a0*/  IMAD.SHL.U32 R28, R9.reuse, 0x40, RZ ;  /* 0x00000040091c7824 */ /* 0x042fe200078e00ff */
[C---:B------:R-:W-:Y:S01]  /*125b0*/  LOP3.LUT R11, R9.reuse, 0x7f, RZ, 0xc0, !PT ;  /* 0x0000007f090b7812 */ /* 0x040fe200078ec0ff */
[C---:B------:R-:W-:Y:S01]  /*125c0*/  IMAD.SHL.U32 R2, R9.reuse, 0x10, RZ ;  /* 0x0000001009027824 */ /* 0x040fe200078e00ff */
[----:B------:R-:W-:Y:S01]  /*125d0*/  SHF.R.U32.HI R3, RZ, 0x1, R9 ;  /* 0x00000001ff037819 */ /* 0x000fe20000011609 */
[C---:B0-----:R-:W-:Y:S01]  /*125e0*/  IMAD.SHL.U32 R0, R9.reuse, 0x20, RZ ;  /* 0x0000002009007824 */ /* 0x041fe200078e00ff */
[----:B------:R-:W-:Y:S01]  /*125f0*/  LOP3.LUT R4, R28, 0x180, RZ, 0xc0, !PT ;  /* 0x000001801c047812 */ /* 0x000fe200078ec0ff */
[----:B------:R-:W-:Y:S01]  /*12600*/  IMAD.SHL.U32 R8, R9, 0x2, RZ ;  /* 0x0000000209087824 */ /* 0x000fe200078e00ff */
[----:B------:R-:W-:Y:S01]  /*12610*/  LOP3.LUT R7, R2, 0x1b0, RZ, 0xc0, !PT ;  /* 0x000001b002077812 */ /* 0x000fe200078ec0ff */
[----:B------:R-:W-:Y:S01]  /*12620*/  IMAD.SHL.U32 R6, R11, 0x10, RZ ;  /* 0x000000100b067824 */ /* 0x000fe200078e00ff */
[----:B------:R-:W-:Y:S01]  /*12630*/  LOP3.LUT R3, R4, 0x30, R3, 0xf8, !PT ;  /* 0x0000003004037812 */ /* 0x000fe200078ef803 */
[----:B------:R-:W-:Y:S01]  /*12640*/  IMAD.SHL.U32 R4, R9, 0x8, RZ ;  /* 0x0000000809047824 */ /* 0x000fe200078e00ff */
[----:B------:R-:W-:-:S02]  /*12650*/  LOP3.LUT R5, R0, 0x80, RZ, 0xc0, !PT ;  /* 0x0000008000057812 */ /* 0x000fc400078ec0ff */
[----:B------:R-:W-:Y:S02]  /*12660*/  LOP3.LUT R8, R7, 0x30, R8, 0x78, !PT ;  /* 0x0000003007087812 */ /* 0x000fe400078e7808 */
[----:B------:R-:W-:Y:S01]  /*12670*/  LOP3.LUT R7, R6, 0x600, RZ, 0xc0, !PT ;  /* 0x0000060006077812 */ /* 0x000fe200078ec0ff */
[----:B---3--:R-:W-:Y:S01]  /*12680*/  ULEA UR4, UR5, UR4, 0x18 ;  /* 0x0000000405047291 */ /* 0x008fe2000f8ec03f */
[----:B------:R-:W-:Y:S02]  /*12690*/  LOP3.LUT R5, R5, 0x10, R9, 0xf8, !PT ;  /* 0x0000001005057812 */ /* 0x000fe400078ef809 */
[----:B------:R-:W-:Y:S02]  /*126a0*/  SHF.L.U32 R6, R9, 0x2, RZ ;  /* 0x0000000209067819 */ /* 0x000fe400000006ff */
[----:B------:R-:W-:Y:S02]  /*126b0*/  LOP3.LUT R3, R3, 0x30, R4, 0x78, !PT ;  /* 0x0000003003037812 */ /* 0x000fe400078e7804 */
[----:B------:R-:W-:-:S02]  /*126c0*/  LOP3.LUT R9, R7, 0x60, R0, 0xf8, !PT ;  /* 0x0000006007097812 */ /* 0x000fc400078ef800 */
[----:B------:R-:W-:Y:S02]  /*126d0*/  LOP3.LUT R7, R7, 0x40, R2, 0xf8, !PT ;  /* 0x0000004007077812 */ /* 0x000fe400078ef802 */
[----:B------:R-:W-:Y:S01]  /*126e0*/  LOP3.LUT R28, R3, 0x640, R28, 0xf8, !PT ;  /* 0x00000640031c7812 */ /* 0x000fe200078ef81c */
[----:B------:R-:W-:Y:S01]  /*126f0*/  IMAD.U32 R17, RZ, RZ, UR4 ;  /* 0x00000004ff117e24 */ /* 0x000fe2000f8e00ff */
[----:B------:R-:W-:Y:S02]  /*12700*/  LOP3.LUT R8, R7, R8, RZ, 0xfc, !PT ;  /* 0x0000000807087212 */ /* 0x000fe400078efcff */
[----:B------:R-:W-:Y:S02]  /*12710*/  SHF.R.U32.HI R3, RZ, 0x2, R11 ;  /* 0x00000002ff037819 */ /* 0x000fe4000001160b */
[--C-:B------:R-:W-:Y:S02]  /*12720*/  LOP3.LUT R4, R9, 0x100, R0.reuse, 0xf8, !PT ;  /* 0x0000010009047812 */ /* 0x100fe400078ef800 */
[----:B------:R-:W-:Y:S01]  /*12730*/  LOP3.LUT R0, R3, 0x60, R0, 0xf8, !PT ;  /* 0x0000006003007812 */ /* 0x000fe200078ef800 */
[----:B------:R-:W-:-:S02]  /*12740*/  IMAD.IADD R3, R17, 0x1, R8 ;  /* 0x0000000111037824 */ /* 0x000fc400078e0208 */
[----:B------:R-:W-:Y:S01]  /*12750*/  IMAD.MOV.U32 R0, RZ, RZ, 0x1 ;  /* 0x00000001ff007424 */ /* 0x000fe200078e00ff */
[----:B------:R-:W-:Y:S01]  /*12760*/  LOP3.LUT R5, R5, 0x10, R6, 0x78, !PT ;  /* 0x0000001005057812 */ /* 0x000fe200078e7806 */
[----:B------:R-:W-:Y:S01]  /*12770*/  BSSY B7, `(.L_x_11577) ;  /* 0x0000534000077945 */ /* 0x000fe20003800000 */
[----:B------:R-:W-:Y:S02]  /*12780*/  IMAD.MOV.U32 R29, RZ, RZ, RZ ;  /* 0x000000ffff1d7224 */ /* 0x000fe400078e00ff */
[----:B------:R-:W-:Y:S01]  /*12790*/  LOP3.LUT R23, R4, R5, RZ, 0xfc, !PT ;  /* 0x0000000504177212 */ /* 0x000fe200078efcff */
[----:B------:R-:W-:Y:S01]  /*127a0*/  ULDC.64 UR38, c[0x0][0x198] ;  /* 0x0000660000267ab9 */ /* 0x000fe20000000a00 */
[----:B------:R-:W-:Y:S01]  /*127b0*/  ULDC UR36, c[0x0][0xc] ;  /* 0x0000030000247ab9 */ /* 0x000fe20000000800 */
[----:B--2---:R-:W-:-:S05]  /*127c0*/  LOP3.LUT R2, R10, 0x1, RZ, 0xfc, !PT ;  /* 0x000000010a027812 */ /* 0x004fca00078efcff */
[----:B------:R0:W-:Y:S04]  /*127d0*/  STL [R1+0x48], R2 ;  /* 0x0000480201007387 */ /* 0x0001e80000100800 */
[----:B------:R1:W-:Y:S01]  /*127e0*/  STL [R1+0x38], R3 ;  /* 0x0000380301007387 */ /* 0x0003e20000100800 */
[----:B0-----:R-:W-:-:S05]  /*127f0*/  LOP3.LUT R2, R10, 0x2, RZ, 0xfc, !PT ;  /* 0x000000020a027812 */ /* 0x001fca00078efcff */
[----:B------:R1:W-:Y:S04]  /*12800*/  STL [R1+0x20], R2 ;  /* 0x0000200201007387 */ /* 0x0003e80000100800 */
[----:B------:R1:W-:Y:S04]  /*12810*/  STL [R1+0x44], RZ ;  /* 0x000044ff01007387 */ /* 0x0003e80000100800 */
[----:B------:R1:W-:Y:S04]  /*12820*/  STL [R1+0x8], R0 ;  /* 0x0000080001007387 */ /* 0x0003e80000100800 */
[----:B------:R1:W-:Y:S04]  /*12830*/  STL [R1], RZ ;  /* 0x000000ff01007387 */ /* 0x0003e80000100800 */
[----:B------:R1:W-:Y:S02]  /*12840*/  STL [R1+0x4], R0 ;  /* 0x0000040001007387 */ /* 0x0003e40000100800 */
.L_x_11681:
[----:B-1--4-:R-:W0:Y:S02]  /*12850*/  LDC.64 R2, c[0x0][0xc88] ;  /* 0x00032200ff027b82 */ /* 0x012e240000000a00 */
[----:B0-----:R-:W-:-:S05]  /*12860*/  IMAD.WIDE R2, R27, 0x4, R2 ;  /* 0x000000041b027825 */ /* 0x001fca00078e0202 */
[----:B--2---:R-:W2:Y:S01]  /*12870*/  LDG.E R14, desc[UR40][R2.64] ;  /* 0x00000028020e7981 */ /* 0x004ea2000c1e1900 */
[----:B------:R-:W-:Y:S05]  /*12880*/  YIELD ;  /* 0x0000000000007946 */ /* 0x000fea0003800000 */
[----:B------:R-:W-:Y:S01]  /*12890*/  ULDC.64 UR4, c[0x0][0xa28] ;  /* 0x00028a0000047ab9 */ /* 0x000fe20000000a00 */
[----:B------:R-:W-:Y:S02]  /*128a0*/  CS2R R8, SRZ ;  /* 0x0000000000087805 */ /* 0x000fe4000001ff00 */
[----:B------:R-:W-:Y:S01]  /*128b0*/  ISETP.NE.U32.AND P0, PT, RZ, UR4, PT ;  /* 0x00000004ff007c0c */ /* 0x000fe2000bf05070 */
[----:B------:R-:W-:-:S03]  /*128c0*/  ULDC.64 UR6, c[0x0][0xa00] ;  /* 0x0002800000067ab9 */ /* 0x000fc60000000a00 */
[----:B------:R-:W-:Y:S02]  /*128d0*/  ISETP.NE.AND.EX P0, PT, RZ, UR5, PT, P0 ;  /* 0x00000005ff007c0c */ /* 0x000fe4000bf05300 */
[----:B--2---:R-:W-:Y:S01]  /*128e0*/  SHF.R.S32.HI R0, RZ, 0x1f, R14 ;  /* 0x0000001fff007819 */ /* 0x004fe2000001140e */
[----:B------:R-:W-:-:S10]  /*128f0*/  IMAD.SHL.U32 R18, R14, 0x4, RZ ;  /* 0x000000040e127824 */ /* 0x000fd400078e00ff */
[C---:B------:R-:W-:Y:S01]  /*12900*/  @P0 LEA R4, P1, R14.reuse, UR4, 0x2 ;  /* 0x000000040e040c11 */ /* 0x040fe2000f8210ff */
[----:B------:R-:W-:Y:S01]  /*12910*/  STL [R1+0x18], R14 ;  /* 0x0000180e01007387 */ /* 0x000fe20000100800 */
[C-C-:B------:R-:W-:Y:S02]  /*12920*/  SHF.L.U64.HI R13, R14.reuse, 0x2, R0.reuse ;  /* 0x000000020e0d7819 */ /* 0x140fe40000010200 */
[----:B------:R-:W-:Y:S01]  /*12930*/  @P0 LEA.HI.X R5, R14, UR5, R0, 0x2, P1 ;  /* 0x000000050e050c11 */ /* 0x000fe200088f1400 */
[----:B------:R-:W-:Y:S01]  /*12940*/  ULDC.64 UR4, c[0x0][0xa08] ;  /* 0x0002820000047ab9 */ /* 0x000fe20000000a00 */
[----:B------:R-:W-:Y:S01]  /*12950*/  ISETP.NE.U32.AND P1, PT, RZ, UR6, PT ;  /* 0x00000006ff007c0c */ /* 0x000fe2000bf25070 */
[----:B------:R0:W-:Y:S01]  /*12960*/  STL [R1+0x34], R0 ;  /* 0x0000340001007387 */ /* 0x0001e20000100800 */
[----:B------:R-:W-:-:S03]  /*12970*/  IADD3 R2, P2, R18, UR6, RZ ;  /* 0x0000000612027c10 */ /* 0x000fc6000ff5e0ff */
[----:B------:R1:W5:Y:S01]  /*12980*/  @P0 LDG.E R9, desc[UR40][R4.64] ;  /* 0x0000002804090981 */ /* 0x000362000c1e1900 */
[----:B------:R-:W-:Y:S01]  /*12990*/  ISETP.NE.AND.EX P0, PT, RZ, UR7, PT, P1 ;  /* 0x00000007ff007c0c */ /* 0x000fe2000bf05310 */
[----:B------:R-:W-:Y:S01]  /*129a0*/  IMAD.MOV.U32 R12, RZ, RZ, RZ ;  /* 0x000000ffff0c7224 */ /* 0x000fe200078e00ff */
[C---:B------:R-:W-:Y:S01]  /*129b0*/  IADD3.X R3, R13.reuse, UR7, RZ, P2, !PT ;  /* 0x000000070d037c10 */ /* 0x040fe200097fe4ff */
[----:B------:R-:W-:Y:S01]  /*129c0*/  ULDC.64 UR6, c[0x0][0xa10] ;  /* 0x0002840000067ab9 */ /* 0x000fe20000000a00 */
[----:B------:R-:W-:Y:S01]  /*129d0*/  ISETP.NE.U32.AND P1, PT, RZ, UR4, PT ;  /* 0x00000004ff007c0c */ /* 0x000fe2000bf25070 */
[----:B------:R-:W-:Y:S01]  /*129e0*/  STL [R1+0x10], R13 ;  /* 0x0000100d01007387 */ /* 0x000fe20000100800 */
[C---:B------:R-:W-:Y:S01]  /*129f0*/  IADD3 R6, P3, R18.reuse, UR4, RZ ;  /* 0x0000000412067c10 */ /* 0x040fe2000ff7e0ff */
[----:B0-----:R-:W-:Y:S01]  /*12a00*/  IMAD.MOV.U32 R0, RZ, RZ, RZ ;  /* 0x000000ffff007224 */ /* 0x001fe200078e00ff */
[----:B------:R-:W-:Y:S02]  /*12a10*/  ISETP.NE.AND.EX P1, PT, RZ, UR5, PT, P1 ;  /* 0x00000005ff007c0c */ /* 0x000fe4000bf25310 */
[----:B------:R-:W-:Y:S01]  /*12a20*/  IADD3.X R7, R13, UR5, RZ, P3, !PT ;  /* 0x000000050d077c10 */ /* 0x000fe20009ffe4ff */
[----:B------:R-:W-:Y:S01]  /*12a30*/  ULDC.64 UR4, c[0x0][0xa18] ;  /* 0x0002860000047ab9 */ /* 0x000fe20000000a00 */
[----:B-1----:R-:W-:Y:S01]  /*12a40*/  IADD3 R4, P4, R18, UR6, RZ ;  /* 0x0000000612047c10 */ /* 0x002fe2000ff9e0ff */
[----:B------:R-:W2:Y:S01]  /*12a50*/  @P0 LDG.E R8, desc[UR40][R2.64] ;  /* 0x0000002802080981 */ /* 0x000ea2000c1e1900 */
[----:B------:R-:W-:-:S02]  /*12a60*/  ISETP.NE.U32.AND P3, PT, RZ, UR4, PT ;  /* 0x00000004ff007c0c */ /* 0x000fc4000bf65070 */
[----:B------:R-:W-:Y:S02]  /*12a70*/  IADD3.X R5, R13, UR7, RZ, P4, !PT ;  /* 0x000000070d057c10 */ /* 0x000fe4000a7fe4ff */
[----:B------:R-:W-:Y:S02]  /*12a80*/  ISETP.NE.AND.EX P3, PT, RZ, UR5, PT, P3 ;  /* 0x00000005ff007c0c */ /* 0x000fe4000bf65330 */
[----:B------:R-:W-:Y:S01]  /*12a90*/  ISETP.NE.U32.AND P2, PT, RZ, UR6, PT ;  /* 0x00000006ff007c0c */ /* 0x000fe2000bf45070 */
[----:B------:R-:W5:Y:S03]  /*12aa0*/  @P1 LDG.E R12, desc[UR40][R6.64] ;  /* 0x00000028060c1981 */ /* 0x000f66000c1e1900 */
[----:B------:R-:W-:-:S07]  /*12ab0*/  ISETP.NE.AND.EX P2, PT, RZ, UR7, PT, P2 ;  /* 0x00000007ff007c0c */ /* 0x000fce000bf45320 */
[----:B------:R-:W-:Y:S01]  /*12ac0*/  @P3 IADD3 R10, P4, R18, UR4, RZ ;  /* 0x00000004120a3c10 */ /* 0x000fe2000ff9e0ff */
[----:B------:R-:W-:-:S03]  /*12ad0*/  ULDC UR4, c[0x0][0x288] ;  /* 0x0000a20000047ab9 */ /* 0x000fc60000000800 */
        /* <DEDUP_REMOVED lines=13> */
[----:B0-----:R-:W-:Y:S01]  /*12bb0*/  MOV R10, UR4 ;  /* 0x00000004000a7c02 */ /* 0x001fe20008000f00 */
[----:B--2---:R0:W-:Y:S02]  /*12bc0*/  STL [R1+0x40], R8 ;  /* 0x0000400801007387 */ /* 0x0041e40000100800 */
[----:B0-----:R-:W-:Y:S01]  /*12bd0*/  IMAD.U32 R8, RZ, RZ, UR5 ;  /* 0x00000005ff087e24 */ /* 0x001fe2000f8e00ff */
[----:B---3--:R-:W-:Y:S06]  /*12be0*/  @P3 BRA `(.L_x_11578) ;  /* 0x0000000000143947 */ /* 0x008fec0003800000 */
[----:B------:R-:W-:Y:S05]  /*12bf0*/  @!P0 BRA `(.L_x_11578) ;  /* 0x0000000000108947 */ /* 0x000fea0003800000 */
[----:B------:R-:W2:Y:S04]  /*12c00*/  LDG.E R11, desc[UR40][R2.64] ;  /* 0x00000028020b7981 */ /* 0x000ea8000c1e1900 */
[----:B------:R-:W2:Y:S02]  /*12c10*/  LDG.E R2, desc[UR40][R2.64+0x4] ;  /* 0x0000042802027981 */ /* 0x000ea4000c1e1900 */
[----:B--2---:R-:W-:-:S05]  /*12c20*/  IMAD.IADD R2, R2, 0x1, -R11 ;  /* 0x0000000102027824 */ /* 0x004fca00078e0a0b */
[----:B------:R0:W-:Y:S02]  /*12c30*/  STL [R1+0x40], R2 ;  /* 0x0000400201007387 */ /* 0x0001e40000100800 */
.L_x_11578:
[C---:B0-----:R-:W-:Y:S01]  /*12c40*/  LOP3.LUT R2, R26.reuse, 0xff000000, RZ, 0xc0, !PT ;  /* 0xff0000001a027812 */ /* 0x041fe200078ec0ff */
        /* <DEDUP_REMOVED lines=15> */
.L_x_11579:
[----:B------:R-:W-:Y:S05]  /*12d40*/  @!P1 BRA `(.L_x_11580) ;  /* 0x00000000000c9947 */ /* 0x000fea0003800000 */
[----:B------:R-:W2:Y:S04]  /*12d50*/  LDG.E R10, desc[UR40][R6.64] ;  /* 0x00000028060a7981 */ /* 0x000ea8000c1e1900 */
[----:B------:R-:W2:Y:S02]  /*12d60*/  LDG.E R6, desc[UR40][R6.64+0x4] ;  /* 0x0000042806067981 */ /* 0x000ea4000c1e1900 */
[----:B--2---:R-:W-:-:S07]  /*12d70*/  IMAD.IADD R10, R6, 0x1, -R10 ;  /* 0x00000001060a7824 */ /* 0x004fce00078e0a0a */
.L_x_11580:
[----:B0-----:R-:W2:Y:S01]  /*12d80*/  @P2 LDG.E R3, desc[UR40][R4.64] ;  /* 0x0000002804032981 */ /* 0x001ea2000c1e1900 */
[----:B-----5:R-:W-:-:S03]  /*12d90*/  IMAD.IADD R10, R10, 0x1, -R9 ;  /* 0x000000010a0a7824 */ /* 0x020fc600078e0a09 */
[----:B------:R0:W2:Y:S01]  /*12da0*/  @P2 LDG.E R4, desc[UR40][R4.64+0x4] ;  /* 0x0000042804042981 */ /* 0x0000a2000c1e1900 */
[----:B------:R-:W-:Y:S01]  /*12db0*/  BSSY B0, `(.L_x_11581) ;  /* 0x0000029000007945 */ /* 0x000fe20003800000 */
[----:B------:R-:W-:Y:S02]  /*12dc0*/  LOP3.LUT R19, R2, 0xff, RZ, 0xc0, !PT ;  /* 0x000000ff02137812 */ /* 0x000fe400078ec0ff */
[----:B0-----:R-:W-:Y:S01]  /*12dd0*/  SHF.R.U32.HI R5, RZ, 0x10, R2 ;  /* 0x00000010ff057819 */ /* 0x001fe20000011602 */
[----:B------:R-:W-:Y:S02]  /*12de0*/  IMAD.MOV.U32 R2, RZ, RZ, RZ ;  /* 0x000000ffff027224 */ /* 0x000fe400078e00ff */
[----:B--2---:R-:W-:-:S04]  /*12df0*/  @P2 IMAD.IADD R8, R4, 0x1, -R3 ;  /* 0x0000000104082824 */ /* 0x004fc800078e0a03 */
[----:B------:R-:W-:-:S05]  /*12e00*/  IMAD.IADD R3, R10, 0x1, R8 ;  /* 0x000000010a037824 */ /* 0x000fca00078e0208 */
[C---:B------:R-:W-:Y:S01]  /*12e10*/  ISETP.GE.AND P1, PT, R3.reuse, 0x1, PT ;  /* 0x000000010300780c */ /* 0x040fe20003f26270 */
[----:B------:R-:W-:-:S04]  /*12e20*/  VIADD R4, R3, 0x9f ;  /* 0x0000009f03047836 */ /* 0x000fc80000000000 */
[----:B------:R-:W-:-:S05]  /*12e30*/  IMAD.HI R4, R4, 0x66666667, RZ ;  /* 0x6666666704047827 */ /* 0x000fca00078e02ff */
        /* <DEDUP_REMOVED lines=11> */
[----:B------:R0:W2:Y:S02]  /*12ef0*/  F2I.FTZ.U32.TRUNC.NTZ R3, R2 ;  /* 0x0000000200037305 */ /* 0x0000a4000021f000 */
[----:B0-----:R-:W-:-:S04]  /*12f00*/  LOP3.LUT R2, R9, R6, RZ, 0x3c, !PT ;  /* 0x0000000609027212 */ /* 0x001fc800078e3cff */
[----:B------:R-:W-:Y:S01]  /*12f10*/  ISETP.GE.AND P4, PT, R2, RZ, PT ;  /* 0x000000ff0200720c */ /* 0x000fe20003f86270 */
[----:B--2---:R-:W-:-:S04]  /*12f20*/  IMAD.MOV R2, RZ, RZ, -R3 ;  /* 0x000000ffff027224 */ /* 0x004fc800078e0a03 */
[----:B-1----:R-:W-:Y:S02]  /*12f30*/  IMAD R11, R2, R7, RZ ;  /* 0x00000007020b7224 */ /* 0x002fe400078e02ff */
        /* <DEDUP_REMOVED lines=16> */
.L_x_11582:
[----:B------:R-:W-:Y:S05]  /*13040*/  BSYNC B0 ;  /* 0x0000000000007941 */ /* 0x000fea0003800000 */
.L_x_11581:
[-C--:B------:R-:W-:Y:S01]  /*13050*/  IMAD R3, R19, R2.reuse, RZ ;  /* 0x0000000213037224 */ /* 0x080fe200078e02ff */
[----:B------:R-:W-:Y:S04]  /*13060*/  BSSY B0, `(.L_x_11583) ;  /* 0x00000e3000007945 */ /* 0x000fe80003800000 */
[C---:B------:R-:W-:Y:S01]  /*13070*/  VIADDMNMX R2, R3.reuse, R2, R4, PT ;  /* 0x0000000203027246 */ /* 0x040fe20003800104 */
[----:B------:R-:W-:-:S04]  /*13080*/  IMAD R3, R3, 0xa0, -R10 ;  /* 0x000000a003037824 */ /* 0x000fc800078e0a0a */
[----:B------:R-:W-:Y:S01]  /*13090*/  IMAD R2, R2, 0xa0, -R10 ;  /* 0x000000a002027824 */ /* 0x000fe200078e0a0a */
[----:B------:R-:W-:-:S04]  /*130a0*/  VIMNMX R3, RZ, R3, !PT ;  /* 0x00000003ff037248 */ /* 0x000fc80007fe0100 */
[----:B------:R-:W-:-:S04]  /*130b0*/  VIMNMX R2, R2, R8, PT ;  /* 0x0000000802027248 */ /* 0x000fc80003fe0100 */
[----:B------:R-:W-:-:S13]  /*130c0*/  ISETP.GT.AND P0, PT, R2, R3, PT ;  /* 0x000000030200720c */ /* 0x000fda0003f04270 */
[----:B------:R-:W-:Y:S02]  /*130d0*/  @P0 VIADD R6, R2, 0x9f ;  /* 0x0000009f02060836 */ /* 0x000fe40000000000 */
[----:B------:R-:W-:-:S04]  /*130e0*/  IMAD.WIDE.U32 R2, R3, -0x33333333, RZ ;  /* 0xcccccccd03027825 */ /* 0x000fc800078e00ff */
[----:B------:R-:W-:Y:S01]  /*130f0*/  @P0 IMAD.HI R2, R6, 0x66666667, RZ ;  /* 0x6666666706020827 */ /* 0x000fe200078e02ff */
[----:B------:R-:W-:-:S04]  /*13100*/  SHF.R.U32.HI R3, RZ, 0x7, R3 ;  /* 0x00000007ff037819 */ /* 0x000fc80000011603 */
[----:B------:R-:W-:Y:S02]  /*13110*/  @P0 SHF.R.U32.HI R7, RZ, 0x1f, R2 ;  /* 0x0000001fff070819 */ /* 0x000fe40000011602 */
[----:B------:R-:W-:Y:S02]  /*13120*/  MOV R6, R3 ;  /* 0x0000000300067202 */ /* 0x000fe40000000f00 */
        /* <DEDUP_REMOVED lines=10> */
[----:B------:R0:W2:Y:S02]  /*131d0*/  SHFL.IDX PT, R14, R7, RZ, 0x1f ;  /* 0x00001fff070e7589 */ /* 0x0000a400000e0000 */
.L_x_11716:
[----:B--2---:R-:W-:Y:S02]  /*131e0*/  ISETP.NE.AND P0, PT, R14, RZ, PT ;  /* 0x000000ff0e00720c */ /* 0x004fe40003f05270 */
[----:B------:R-:W-:-:S11]  /*131f0*/  PLOP3.LUT P6, PT, PT, PT, PT, 0x8, 0x0 ;  /* 0x000000000000781c */ /* 0x000fd60003fce170 */
[----:B------:R-:W-:Y:S05]  /*13200*/  @P0 BRA `(.L_x_11586) ;  /* 0x00000000000c0947 */ /* 0x000fea0003800000 */
[----:B------:R-:W-:-:S03]  /*13210*/  UMOV UR4, 0xffffffff ;  /* 0xffffffff00047882 */ /* 0x000fc60000000000 */
[----:B------:R-:W-:Y:S05]  /*13220*/  BRA.DIV UR4, `(.L_x_11587) ;  /* 0x0000005604047947 */ /* 0x000fea000b800000 */
[----:B------:R-:W-:-:S13]  /*13230*/  ELECT P6, URZ, PT ;  /* 0x00000000003f782f */ /* 0x000fda00038c0000 */
.L_x_11586:
        /* <DEDUP_REMOVED lines=9> */
.L_x_11719:
[----:B------:R-:W-:Y:S05]  /*132d0*/  BSYNC B1 ;  /* 0x0000000000017941 */ /* 0x000fea0003800000 */
.L_x_11588:
[----:B------:R-:W-:Y:S04]  /*132e0*/  BSSY B1, `(.L_x_11590) ;  /* 0x0000050000017945 */ /* 0x000fe80003800000 */
[----:B------:R-:W-:Y:S05]  /*132f0*/  @!P6 BRA `(.L_x_11591) ;  /* 0x000000040038e947 */ /* 0x000fea0003800000 */
[----:B------:R-:W0:Y:S04]  /*13300*/  LDL R10, [R1] ;  /* 0x00000000010a7983 */ /* 0x000e280000100800 */
[----:B------:R-:W1:Y:S01]  /*13310*/  LDL R9, [R1+0x8] ;  /* 0x0000080001097983 */ /* 0x000e620000100800 */
[----:B------:R-:W2:Y:S01]  /*13320*/  S2R R8, SR_TID.X ;  /* 0x0000000000087919 */ /* 0x000ea20000002100 */
[----:B------:R-:W-:Y:S01]  /*13330*/  BSSY B2, `(.L_x_11592) ;  /* 0x0000007000027945 */ /* 0x000fe20003800000 */
[----:B--2---:R-:W-:-:S04]  /*13340*/  LOP3.LUT R8, R8, 0x7f, RZ, 0xc0, !PT ;  /* 0x0000007f08087812 */ /* 0x004fc800078ec0ff */
[----:B------:R-:W-:Y:S01]  /*13350*/  ISETP.NE.AND P2, PT, R8, RZ, PT ;  /* 0x000000ff0800720c */ /* 0x000fe20003f45270 */
[----:B0-----:R-:W-:Y:S01]  /*13360*/  IMAD R7, R10, 0x8, R17 ;  /* 0x000000080a077824 */ /* 0x001fe200078e0211 */
[----:B-1----:R-:W-:-:S04]  /*13370*/  SHF.L.U32 R11, R9, 0x1f, RZ ;  /* 0x0000001f090b7819 */ /* 0x002fc800000006ff */
[----:B------:R-:W0:Y:S02]  /*13380*/  SYNCS.PHASECHK.TRANS64.TRYWAIT P0, [R7+URZ+0x132a0], R11 ;  /* 0x0132a00b070075a7 */ /* 0x000e24000800017f */
[----:B0-----:R-:W-:Y:S05]  /*13390*/  @!P0 BRA `(.L_x_11593) ;  /* 0x0000005000dc8947 */ /* 0x001fea0003800000 */
.L_x_11720:
[----:B------:R-:W-:Y:S05]  /*133a0*/  BSYNC B2 ;  /* 0x0000000000027941 */ /* 0x000fea0003800000 */
.L_x_11592:
        /* <DEDUP_REMOVED lines=9> */
.L_x_11595:
[----:B------:R-:W-:Y:S05]  /*13440*/  BSYNC B2 ;  /* 0x0000000000027941 */ /* 0x000fea0003800000 */
.L_x_11594:
[----:B------:R-:W2:Y:S01]  /*13450*/  LDL R9, [R1] ;  /* 0x0000000001097983 */ /* 0x000ea20000100800 */
        /* <DEDUP_REMOVED lines=12> */
.L_x_11596:
        /* <DEDUP_REMOVED lines=13> */
.L_x_11721:
[----:B------:R-:W-:Y:S05]  /*135f0*/  BSYNC B2 ;  /* 0x0000000000027941 */ /* 0x000fea0003800000 */
.L_x_11597:
[----:B------:R-:W-:Y:S01]  /*13600*/  BSSY B2, `(.L_x_11599) ;  /* 0x000000b000027945 */ /* 0x000fe20003800000 */
[----:B------:R-:W-:Y:S01]  /*13610*/  IMAD.MOV.U32 R10, RZ, RZ, 0x0 ;  /* 0x00000000ff0a7424 */ /* 0x000fe200078e00ff */
[----:B01----:R-:W-:Y:S02]  /*13620*/  MOV R11, 0x12f00000 ;  /* 0x12f00000000b7802 */ /* 0x003fe40000000f00 */
[----:B------:R-:W-:Y:S05]  /*13630*/  @P2 BRA `(.L_x_11600) ;  /* 0x00000000001c2947 */ /* 0x000fea0003800000 */
[----:B------:R-:W0:Y:S02]  /*13640*/  S2R R9, SR_TID.X ;  /* 0x0000000000097919 */ /* 0x000e240000002100 */
[----:B0-----:R-:W-:Y:S01]  /*13650*/  LOP3.LUT R14, R9, 0x1f, RZ, 0xc0, !PT ;  /* 0x0000001f090e7812 */ /* 0x001fe200078ec0ff */
[----:B------:R-:W-:-:S03]  /*13660*/  IMAD.MOV.U32 R9, RZ, RZ, 0x2800 ;  /* 0x00002800ff097424 */ /* 0x000fc600078e00ff */
[----:B------:R-:W-:Y:S01]  /*13670*/  ISETP.NE.AND P0, PT, R14, RZ, PT ;  /* 0x000000ff0e00720c */ /* 0x000fe20003f05270 */
[----:B------:R0:W-:-:S12]  /*13680*/  SYNCS.ARRIVE.TRANS64 RZ, [R7+URZ+0x132b0], R9 ;  /* 0x0132b00907ff79a7 */ /* 0x0001d8000800003f */
[----:B0-----:R-:W-:Y:S05]  /*13690*/  @!P0 BRA `(.L_x_11600) ;  /* 0x0000000000048947 */ /* 0x001fea0003800000 */
[----:B------:R-:W-:Y:S01]  /*136a0*/  BPT.TRAP 0x1 ;  /* 0x000000040000795c */ /* 0x000fe20000300000 */
.L_x_11600:
[----:B------:R-:W-:Y:S05]  /*136b0*/  BSYNC B2 ;  /* 0x0000000000027941 */ /* 0x000fea0003800000 */
.L_x_11599:
        /* <DEDUP_REMOVED lines=8> */
.L_x_11601:
        /* <DEDUP_REMOVED lines=10> */
.L_x_11591:
[----:B------:R-:W-:Y:S05]  /*137e0*/  BSYNC B1 ;  /* 0x0000000000017941 */ /* 0x000fea0003800000 */
.L_x_11590:
[----:B------:R-:W0:Y:S04]  /*137f0*/  LDL.LU R10, [R1] ;  /* 0x00000000010a7983 */ /* 0x000e280000300800 */
[----:B------:R-:W2:Y:S01]  /*13800*/  LDL.LU R9, [R1+0x8] ;  /* 0x0000080001097983 */ /* 0x000ea20000300800 */
[----:B------:R-:W-:Y:S01]  /*13810*/  VIADD R6, R6, 0xfffffffe ;  /* 0xfffffffe06067836 */ /* 0x000fe20000000000 */
[----:B------:R-:W-:-:S04]  /*13820*/  PLOP3.LUT P0, PT, PT, PT, PT, 0x8, 0x0 ;  /* 0x000000000000781c */ /* 0x000fc80003f0e170 */
[----:B------:R-:W-:Y:S01]  /*13830*/  ISETP.GE.AND P3, PT, R6, R3, PT ;  /* 0x000000030600720c */ /* 0x000fe20003f66270 */
[----:B0-----:R-:W-:-:S05]  /*13840*/  VIADD R7, R10, 0x1 ;  /* 0x000000010a077836 */ /* 0x001fca0000000000 */
[----:B------:R-:W-:-:S04]  /*13850*/  ISETP.NE.AND P2, PT, R7, 0x2, PT ;  /* 0x000000020700780c */ /* 0x000fc80003f45270 */
[----:B------:R-:W-:Y:S02]  /*13860*/  SEL R8, RZ, 0x1, P2 ;  /* 0x00000001ff087807 */ /* 0x000fe40001000000 */
[----:B------:R-:W-:Y:S02]  /*13870*/  SEL R7, R7, RZ, P2 ;  /* 0x000000ff07077207 */ /* 0x000fe40001000000 */
[----:B--2---:R-:W-:-:S03]  /*13880*/  LOP3.LUT R9, R9, R8, RZ, 0x3c, !PT ;  /* 0x0000000809097212 */ /* 0x004fc600078e3cff */
[----:B------:R0:W-:Y:S04]  /*13890*/  STL [R1], R7 ;  /* 0x0000000701007387 */ /* 0x0001e80000100800 */
[----:B------:R0:W-:Y:S01]  /*138a0*/  STL [R1+0x8], R9 ;  /* 0x0000080901007387 */ /* 0x0001e20000100800 */
[----:B------:R-:W-:Y:S05]  /*138b0*/  @!P3 BRA `(.L_x_11584) ;  /* 0x000000040074b947 */ /* 0x000fea0003800000 */
.L_x_11614:
[----:B------:R-:W-:Y:S05]  /*138c0*/  YIELD ;  /* 0x0000000000007946 */ /* 0x000fea0003800000 */
[----:B------:R-:W-:Y:S04]  /*138d0*/  BSSY B1, `(.L_x_11602) ;  /* 0x000004f000017945 */ /* 0x000fe80003800000 */
[----:B--2---:R-:W-:Y:S05]  /*138e0*/  @!P6 BRA `(.L_x_11603) ;  /* 0x000000040034e947 */ /* 0x004fea0003800000 */
[----:B0-----:R-:W2:Y:S04]  /*138f0*/  LDL R7, [R1] ;  /* 0x0000000001077983 */ /* 0x001ea80000100800 */
        /* <DEDUP_REMOVED lines=9> */
.L_x_11722:
[----:B------:R-:W-:Y:S05]  /*13990*/  BSYNC B2 ;  /* 0x0000000000027941 */ /* 0x000fea0003800000 */
.L_x_11604:
        /* <DEDUP_REMOVED lines=9> */
.L_x_11607:
[----:B------:R-:W-:Y:S05]  /*13a30*/  BSYNC B2 ;  /* 0x0000000000027941 */ /* 0x000fea0003800000 */
.L_x_11606:
[----:B------:R-:W2:Y:S01]  /*13a40*/  LDL R9, [R1] ;  /* 0x0000000001097983 */ /* 0x000ea20000100800 */
[----:B------:R-:W-:Y:S01]  /*13a50*/  IMAD.MOV.U32 R13, RZ, RZ, RZ ;  /* 0x000000ffff0d7224 */ /* 0x000fe200078e00ff */
[----:B------:R-:W-:Y:S01]  /*13a60*/  UIADD3 UR4, UP0, UR38, 0x570, URZ ;  /* 0x0000057026047890 */ /* 0x000fe2000ff1e03f */
[----:B------:R-:W-:Y:S01]  /*13a70*/  PLOP3.LUT P2, PT, PT, PT, PT, 0x80, 0x0 ;  /* 0x000000000000781c */ /* 0x000fe20003f4f070 */
[----:B------:R-:W-:Y:S01]  /*13a80*/  IMAD R10, R6, 0xa0, R0 ;  /* 0x000000a0060a7824 */ /* 0x000fe200078e0200 */
[----:B------:R-:W-:Y:S01]  /*13a90*/  UMOV UR6, 0x0 ;  /* 0x0000000000067882 */ /* 0x000fe20000000000 */
[----:B------:R-:W-:Y:S01]  /*13aa0*/  R2UR UR10, R13 ;  /* 0x000000000d0a72ca */ /* 0x000fe200000e0000 */
[----:B-1----:R-:W-:Y:S01]  /*13ab0*/  VIADD R11, R7, 0x13290 ;  /* 0x00013290070b7836 */ /* 0x002fe20000000000 */
[----:B------:R-:W-:Y:S01]  /*13ac0*/  UIADD3.X UR5, URZ, UR39, URZ, UP0, !UPT ;  /* 0x000000273f057290 */ /* 0x000fe200087fe43f */
[----:B------:R-:W-:Y:S01]  /*13ad0*/  UMOV UR7, 0x12f00000 ;  /* 0x12f0000000077882 */ /* 0x000fe20000000000 */
[----:B--2---:R-:W-:-:S05]  /*13ae0*/  IMAD R9, R9, 0x2800, R17 ;  /* 0x0000280009097824 */ /* 0x004fca00078e0211 */
[----:B------:R-:W-:-:S07]  /*13af0*/  IADD3 R12, R9, 0xe000, RZ ;  /* 0x0000e000090c7810 */ /* 0x000fce0007ffe0ff */
.L_x_11608:
        /* <DEDUP_REMOVED lines=13> */
.L_x_11723:
[----:B------:R-:W-:Y:S05]  /*13bd0*/  BSYNC B2 ;  /* 0x0000000000027941 */ /* 0x000fea0003800000 */
.L_x_11609:
        /* <DEDUP_REMOVED lines=11> */
.L_x_11612:
[----:B------:R-:W-:Y:S05]  /*13c90*/  BSYNC B2 ;  /* 0x0000000000027941 */ /* 0x000fea0003800000 */
.L_x_11611:
        /* <DEDUP_REMOVED lines=8> */
.L_x_11613:
        /* <DEDUP_REMOVED lines=10> */
.L_x_11603:
[----:B------:R-:W-:Y:S05]  /*13dc0*/  BSYNC B1 ;  /* 0x0000000000017941 */ /* 0x000fea0003800000 */
.L_x_11602:
[----:B------:R-:W0:Y:S04]  /*13dd0*/  LDL.LU R8, [R1] ;  /* 0x0000000001087983 */ /* 0x000e280000300800 */
[----:B-1----:R-:W2:Y:S01]  /*13de0*/  LDL.LU R11, [R1+0x8] ;  /* 0x00000800010b7983 */ /* 0x002ea20000300800 */
[C---:B------:R-:W-:Y:S01]  /*13df0*/  ISETP.GT.AND P3, PT, R6.reuse, R3, PT ;  /* 0x000000030600720c */ /* 0x040fe20003f64270 */
[----:B------:R-:W-:Y:S02]  /*13e00*/  VIADD R6, R6, 0xffffffff ;  /* 0xffffffff06067836 */ /* 0x000fe40000000000 */
[----:B0-----:R-:W-:-:S05]  /*13e10*/  VIADD R7, R8, 0x1 ;  /* 0x0000000108077836 */ /* 0x001fca0000000000 */
[----:B------:R-:W-:-:S04]  /*13e20*/  ISETP.NE.AND P2, PT, R7, 0x2, PT ;  /* 0x000000020700780c */ /* 0x000fc80003f45270 */
[----:B------:R-:W-:Y:S02]  /*13e30*/  SEL R8, RZ, 0x1, P2 ;  /* 0x00000001ff087807 */ /* 0x000fe40001000000 */
[----:B------:R-:W-:Y:S02]  /*13e40*/  SEL R7, R7, RZ, P2 ;  /* 0x000000ff07077207 */ /* 0x000fe40001000000 */
[----:B--2---:R-:W-:-:S05]  /*13e50*/  LOP3.LUT R11, R11, R8, RZ, 0x3c, !PT ;  /* 0x000000080b0b7212 */ /* 0x004fca00078e3cff */
[----:B------:R2:W-:Y:S04]  /*13e60*/  STL [R1+0x8], R11 ;  /* 0x0000080b01007387 */ /* 0x0005e80000100800 */
[----:B------:R2:W-:Y:S01]  /*13e70*/  STL [R1], R7 ;  /* 0x0000000701007387 */ /* 0x0005e20000100800 */
[----:B------:R-:W-:Y:S05]  /*13e80*/  @P3 BRA `(.L_x_11614) ;  /* 0xfffffff8008c3947 */ /* 0x000fea000383ffff */
.L_x_11584:
[----:B------:R-:W-:Y:S05]  /*13e90*/  BSYNC B0 ;  /* 0x0000000000007941 */ /* 0x000fea0003800000 */
.L_x_11583:
[----:B------:R-:W-:Y:S05]  /*13ea0*/  @!P0 WARPSYNC.ALL ;  /* 0x0000000000008948 */ /* 0x000fea0003800000 */
[----:B------:R-:W-:Y:S01]  /*13eb0*/  @!P0 BAR.SYNC.DEFER_BLOCKING 0xc, 0x200 ;  /* 0x0308000000008b1d */ /* 0x000fe20000010000 */
[----:B------:R-:W-:-:S05]  /*13ec0*/  IMAD.MOV.U32 R0, RZ, RZ, RZ ;  /* 0x000000ffff007224 */ /* 0x000fca00078e00ff */
[----:B------:R-:W-:Y:S04]  /*13ed0*/  BSSY B0, `(.L_x_11615) ;  /* 0x000001e000007945 */ /* 0x000fe80003800000 */
[----:B------:R-:W-:Y:S05]  /*13ee0*/  @!P1 BRA `(.L_x_11616) ;  /* 0x0000000000709947 */ /* 0x000fea0003800000 */
[----:B------:R-:W-:-:S13]  /*13ef0*/  ISETP.NE.AND P0, PT, R5, RZ, PT ;  /* 0x000000ff0500720c */ /* 0x000fda0003f05270 */
[----:B------:R-:W3:Y:S02]  /*13f00*/  @!P0 LDC R5, c[0x0][0x9f0] ;  /* 0x00027c00ff058b82 */ /* 0x000ee40000000800 */
[-C--:B---3--:R-:W-:Y:S02]  /*13f10*/  IABS R0, R5.reuse ;  /* 0x0000000500007213 */ /* 0x088fe40000000000 */
[----:B0-2---:R-:W-:Y:S02]  /*13f20*/  IABS R7, R5 ;  /* 0x0000000500077213 */ /* 0x005fe40000000000 */
[----:B------:R-:W0:Y:S03]  /*13f30*/  I2F.RP R2, R0 ;  /* 0x0000000000027306 */ /* 0x000e260000209400 */
[----:B------:R-:W-:-:S05]  /*13f40*/  IMAD.MOV R7, RZ, RZ, -R7 ;  /* 0x000000ffff077224 */ /* 0x000fca00078e0a07 */
[----:B0-----:R-:W0:Y:S02]  /*13f50*/  MUFU.RCP R2, R2 ;  /* 0x0000000200027308 */ /* 0x001e240000001000 */
[----:B0-----:R-:W-:-:S06]  /*13f60*/  VIADD R2, R2, 0xffffffe ;  /* 0x0ffffffe02027836 */ /* 0x001fcc0000000000 */
[----:B------:R-:W0:Y:S02]  /*13f70*/  F2I.FTZ.U32.TRUNC.NTZ R3, R2 ;  /* 0x0000000200037305 */ /* 0x000e24000021f000 */
[----:B0-----:R-:W-:-:S05]  /*13f80*/  IADD3 R2, RZ, -R3, RZ ;  /* 0x80000003ff027210 */ /* 0x001fca0007ffe0ff */
        /* <DEDUP_REMOVED lines=18> */
.L_x_11616:
[----:B------:R-:W-:Y:S05]  /*140b0*/  BSYNC B0 ;  /* 0x0000000000007941 */ /* 0x000fea0003800000 */
.L_x_11615:
[----:B------:R-:W-:-:S05]  /*140c0*/  IMAD R3, R19, R0, RZ ;  /* 0x0000000013037224 */ /* 0x000fca00078e02ff */
        /* <DEDUP_REMOVED lines=11> */
[----:B------:R-:W4:Y:S01]  /*14180*/  LDC.64 R2, c[0x0][0xc60] ;  /* 0x00031800ff027b82 */ /* 0x000f220000000a00 */
[----:B------:R-:W3:Y:S02]  /*14190*/  FLO.U32 R0, UR4 ;  /* 0x0000000400007d00 */ /* 0x000ee400080e0000 */
[----:B---3--:R-:W-:-:S06]  /*141a0*/  ISETP.EQ.U32.AND P0, PT, R0, R5, PT ;  /* 0x000000050000720c */ /* 0x008fcc0003f02070 */
[----:B------:R-:W4:Y:S07]  /*141b0*/  POPC R5, UR4 ;  /* 0x0000000400057d09 */ /* 0x000f2e0008000000 */
[----:B----4-:R-:W3:Y:S01]  /*141c0*/  @P0 ATOMG.E.ADD.STRONG.GPU PT, R3, desc[UR40][R2.64], R5 ;  /* 0x00000005020309a8 */ /* 0x010ee200081ee1e8 */
[----:B------:R-:W4:Y:S02]  /*141d0*/  S2R R4, SR_LTMASK ;  /* 0x0000000000047919 */ /* 0x000f240000003900 */
[----:B----4-:R-:W-:-:S04]  /*141e0*/  LOP3.LUT R4, R4, UR4, RZ, 0xc0, !PT ;  /* 0x0000000404047c12 */ /* 0x010fc8000f8ec0ff */
[----:B0-2---:R-:W0:Y:S01]  /*141f0*/  POPC R7, R4 ;  /* 0x0000000400077309 */ /* 0x005e220000000000 */
[----:B---3--:R-:W0:Y:S02]  /*14200*/  SHFL.IDX PT, R0, R3, R0, 0x1f ;  /* 0x00001f0003007589 */ /* 0x008e2400000e0000 */
[----:B0-----:R-:W-:Y:S01]  /*14210*/  IADD3 R24, R0, UR36, R7 ;  /* 0x0000002400187c10 */ /* 0x001fe2000fffe007 */
[----:B------:R-:W-:Y:S06]  /*14220*/  BRA `(.L_x_11618) ;  /* 0x0000002c00187947 */ /* 0x000fec0003800000 */
.L_x_11617:
        /* <DEDUP_REMOVED lines=10> */
[----:B------:R-:W3:Y:S01]  /*142d0*/  LDC.64 R2, c[0x4][R2] ;  /* 0x0100000002027b82 */ /* 0x000ee20000000a00 */
[----:B------:R-:W-:Y:S02]  /*142e0*/  IMAD.U32 R6, RZ, RZ, UR8 ;  /* 0x00000008ff067e24 */ /* 0x000fe4000f8e00ff */
[----:B0-2---:R-:W-:Y:S02]  /*142f0*/  IMAD.U32 R7, RZ, RZ, UR9 ;  /* 0x00000009ff077e24 */ /* 0x005fe4000f8e00ff */
[----:B------:R-:W-:-:S02]  /*14300*/  IMAD.U32 R10, RZ, RZ, UR4 ;  /* 0x00000004ff0a7e24 */ /* 0x000fc4000f8e00ff */
[----:B-1----:R-:W-:Y:S02]  /*14310*/  IMAD.U32 R11, RZ, RZ, UR5 ;  /* 0x00000005ff0b7e24 */ /* 0x002fe4000f8e00ff */
[----:B------:R-:W-:Y:S02]  /*14320*/  IMAD.MOV.U32 R8, RZ, RZ, 0x70 ;  /* 0x00000070ff087424 */ /* 0x000fe400078e00ff */
[----:B------:R-:W-:Y:S02]  /*14330*/  IMAD.MOV.U32 R12, RZ, RZ, 0x1 ;  /* 0x00000001ff0c7424 */ /* 0x000fe400078e00ff */
[----:B------:R-:W-:-:S07]  /*14340*/  IMAD.MOV.U32 R13, RZ, RZ, RZ ;  /* 0x000000ffff0d7224 */ /* 0x000fce00078e00ff */
[----:B------:R-:W-:-:S07]  /*14350*/  LEPC R20, `(.L_x_11620) ;  /* 0x000000001014794e */ /* 0x000fce0000000000 */
[----:B---3--:R-:W-:Y:S05]  /*14360*/  CALL.ABS.NOINC R2 ;  /* 0x0000000002007343 */ /* 0x008fea0003c00000 */
.L_x_11620:
[----:B------:R-:W-:Y:S05]  /*14370*/  BSYNC B6 ;  /* 0x0000000000067941 */ /* 0x000fea0003800000 */
.L_x_11619:
        /* <DEDUP_REMOVED lines=22> */
.L_x_11622:
[----:B------:R-:W-:Y:S05]  /*144e0*/  BSYNC B6 ;  /* 0x0000000000067941 */ /* 0x000fea0003800000 */
.L_x_11621:
        /* <DEDUP_REMOVED lines=20> */
.L_x_11624:
[----:B------:R-:W-:Y:S05]  /*14630*/  BSYNC B6 ;  /* 0x0000000000067941 */ /* 0x000fea0003800000 */
.L_x_11623:
        /* <DEDUP_REMOVED lines=19> */
.L_x_11626:
[----:B------:R-:W-:Y:S05]  /*14770*/  BSYNC B6 ;  /* 0x0000000000067941 */ /* 0x000fea0003800000 */
.L_x_11625:
[----:B------:R-:W3:Y:S01]  /*14780*/  LDL.LU R20, [R1+0x10] ;  /* 0x0000100001147983 */ /* 0x000ee20000300800 */
[----:B------:R-:W-:Y:S02]  /*14790*/  ULDC.64 UR4, c[0x0][0x9f8] ;  /* 0x00027e0000047ab9 */ /* 0x000fe40000000a00 */
[----:B------:R-:W-:-:S04]  /*147a0*/  ISETP.NE.U32.AND P0, PT, RZ, UR4, PT ;  /* 0x00000004ff007c0c */ /* 0x000fc8000bf05070 */
[----:B------:R-:W-:-:S13]  /*147b0*/  ISETP.NE.AND.EX P0, PT, RZ, UR5, PT, P0 ;  /* 0x00000005ff007c0c */ /* 0x000fda000bf05300 */
[----:B------:R-:W-:-:S04]  /*147c0*/  @P0 IADD3 R2, P1, R18, UR4, RZ ;  /* 0x0000000412020c10 */ /* 0x000fc8000ff3e0ff */
[----:B---3--:R-:W-:Y:S01]  /*147d0*/  @P0 IADD3.X R3, R20, UR5, RZ, P1, !PT ;  /* 0x0000000514030c10 */ /* 0x008fe20008ffe4ff */
[----:B------:R-:W-:-:S04]  /*147e0*/  ULDC.64 UR4, c[0x0][0xa08] ;  /* 0x0002820000047ab9 */ /* 0x000fc80000000a00 */
[----:B------:R3:W4:Y:S02]  /*147f0*/  @P0 LDG.E R26, desc[UR40][R2.64] ;  /* 0x00000028021a0981 */ /* 0x000724000c1e1900 */
[----:B---3--:R-:W3:Y:S02]  /*14800*/  LDC.64 R2, c[0x0][0x418] ;  /* 0x00010600ff027b82 */ /* 0x008ee40000000a00 */
[----:B---3--:R-:W-:Y:S01]  /*14810*/  LOP3.LUT P0, RZ, R2, UR4, RZ, 0xfc, !PT ;  /* 0x0000000402ff7c12 */ /* 0x008fe2000f80fcff */
[----:B------:R-:W-:-:S03]  /*14820*/  UMOV UR4, 0xffffffff ;  /* 0xffffffff00047882 */ /* 0x000fc60000000000 */
[----:B------:R-:W-:Y:S02]  /*14830*/  LOP3.LUT P0, RZ, R3, UR5, RZ, 0xfc, P0 ;  /* 0x0000000503ff7c12 */ /* 0x000fe4000800fcff */
[----:B----4-:R-:W-:Y:S02]  /*14840*/  SHF.R.S32.HI R8, RZ, 0x1f, R26 ;  /* 0x0000001fff087819 */ /* 0x010fe4000001141a */
[----:B------:R-:W-:-:S03]  /*14850*/  SEL R18, R26, RZ, !P0 ;  /* 0x000000ff1a127207 */ /* 0x000fc60004000000 */
[----:B------:R3:W-:Y:S01]  /*14860*/  STL [R1+0x10], R8 ;  /* 0x0000100801007387 */ /* 0x0007e20000100800 */
[----:B------:R-:W-:Y:S05]  /*14870*/  BRA.DIV UR4, `(.L_x_11627) ;  /* 0x0000003e04f47947 */ /* 0x000fea000b800000 */
[----:B------:R-:W4:Y:S02]  /*14880*/  S2R R0, SR_TID.X ;  /* 0x0000000000007919 */ /* 0x000f240000002100 */
[----:B----4-:R-:W-:-:S04]  /*14890*/  SHF.R.U32.HI R0, RZ, 0x5, R0 ;  /* 0x00000005ff007819 */ /* 0x010fc80000011600 */
[----:B------:R-:W-:-:S05]  /*148a0*/  LOP3.LUT R0, R0, 0x3, RZ, 0xc0, !PT ;  /* 0x0000000300007812 */ /* 0x000fca00078ec0ff */
[----:B------:R4:W0:Y:S02]  /*148b0*/  SHFL.IDX PT, R14, R0, RZ, 0x1f ;  /* 0x00001fff000e7589 */ /* 0x00082400000e0000 */
.L_x_11726:
[----:B0-----:R-:W-:Y:S02]  /*148c0*/  ISETP.NE.AND P0, PT, R14, RZ, PT ;  /* 0x000000ff0e00720c */ /* 0x001fe40003f05270 */
[----:B------:R-:W-:Y:S02]  /*148d0*/  PLOP3.LUT P1, PT, PT, PT, PT, 0x8, 0x0 ;  /* 0x000000000000781c */ /* 0x000fe40003f2e170 */
[----:B------:R-:W-:-:S11]  /*148e0*/  LOP3.LUT R22, R22, 0xfffffffe, RZ, 0xc0, !PT ;  /* 0xfffffffe16167812 */ /* 0x000fd600078ec0ff */
[----:B------:R-:W-:Y:S01]  /*148f0*/  @P1 LOP3.LUT R22, R22, 0x1, RZ, 0xfc, !PT ;  /* 0x0000000116161812 */ /* 0x000fe200078efcff */
[----:B------:R-:W-:Y:S06]  /*14900*/  @P0 BRA `(.L_x_11628) ;  /* 0x0000000400540947 */ /* 0x000fec0003800000 */
[----:B------:R-:W-:-:S03]  /*14910*/  UMOV UR4, 0xffffffff ;  /* 0xffffffff00047882 */ /* 0x000fc60000000000 */
[----:B------:R-:W-:Y:S05]  /*14920*/  BRA.DIV UR4, `(.L_x_11629) ;  /* 0x0000003e04fc7947 */ /* 0x000fea000b800000 */
[----:B------:R-:W-:-:S13]  /*14930*/  ELECT P6, URZ, PT ;  /* 0x00000000003f782f */ /* 0x000fda00038c0000 */
.L_x_11729:
[----:B------:R-:W-:Y:S05]  /*14940*/  @!P6 BRA `(.L_x_11628) ;  /* 0x000000040044e947 */ /* 0x000fea0003800000 */
[----:B----4-:R-:W4:Y:S01]  /*14950*/  LDL R0, [R1+0x24] ;  /* 0x0000240001007983 */ /* 0x010f220000100800 */
[----:B------:R-:W-:-:S04]  /*14960*/  ISETP.NE.U32.AND P0, PT, R2, RZ, PT ;  /* 0x000000ff0200720c */ /* 0x000fc80003f05070 */
[----:B------:R-:W-:Y:S01]  /*14970*/  ISETP.NE.AND.EX P0, PT, R3, RZ, PT, P0 ;  /* 0x000000ff0300720c */ /* 0x000fe20003f05300 */
[----:B----4-:R-:W-:-:S12]  /*14980*/  VIADD R0, R0, 0xffffffff ;  /* 0xffffffff00007836 */ /* 0x010fd80000000000 */
[----:B------:R-:W-:Y:S05]  /*14990*/  @!P0 BRA `(.L_x_11630) ;  /* 0x0000000000448947 */ /* 0x000fea0003800000 */
[----:B--2---:R-:W0:Y:S01]  /*149a0*/  LDC R7, c[0x0][0x43c] ;  /* 0x00010f00ff077b82 */ /* 0x004e220000000800 */
        /* <DEDUP_REMOVED lines=11> */
[----:B------:R-:W-:-:S03]  /*14a60*/  IMAD.WIDE.U32 R4, R26, UR4, R4 ;  /* 0x000000041a047c25 */ /* 0x000fc6000f8e0004 */
[----:B------:R-:W-:Y:S02]  /*14a70*/  LEA R2, P0, R4, R2, 0x2 ;  /* 0x0000000204027211 */ /* 0x000fe400078010ff */
[----:B------:R-:W-:-:S04]  /*14a80*/  IADD3 R5, R5, R6, RZ ;  /* 0x0000000605057210 */ /* 0x000fc80007ffe0ff */
[----:B------:R-:W-:-:S05]  /*14a90*/  LEA.HI.X R3, R4, R3, R5, 0x2, P0 ;  /* 0x0000000304037211 */ /* 0x000fca00000f1405 */
[----:B------:R0:W5:Y:S02]  /*14aa0*/  LDG.E R18, desc[UR40][R2.64] ;  /* 0x0000002802127981 */ /* 0x000164000c1e1900 */
.L_x_11630:
[----:B0-----:R-:W4:Y:S01]  /*14ab0*/  LDL R3, [R1+0x4] ;  /* 0x0000040001037983 */ /* 0x001f220000100800 */
[----:B------:R-:W-:Y:S01]  /*14ac0*/  IMAD R4, R29, 0x8, R17 ;  /* 0x000000081d047824 */ /* 0x000fe200078e0211 */
[----:B------:R-:W0:Y:S02]  /*14ad0*/  S2R R2, SR_TID.X ;  /* 0x0000000000027919 */ /* 0x000e240000002100 */
[----:B0-----:R-:W-:-:S04]  /*14ae0*/  LOP3.LUT R2, R2, 0x7f, RZ, 0xc0, !PT ;  /* 0x0000007f02027812 */ /* 0x001fc800078ec0ff */
[----:B------:R-:W-:Y:S02]  /*14af0*/  ISETP.NE.AND P1, PT, R2, RZ, PT ;  /* 0x000000ff0200720c */ /* 0x000fe40003f25270 */
[----:B----4-:R-:W-:-:S04]  /*14b00*/  SHF.L.U32 R3, R3, 0x1f, RZ ;  /* 0x0000001f03037819 */ /* 0x010fc800000006ff */
[----:B------:R-:W0:Y:S02]  /*14b10*/  SYNCS.PHASECHK.TRANS64.TRYWAIT P0, [R4+URZ+0x13280], R3 ;  /* 0x01328003040075a7 */ /* 0x000e24000800017f */
[----:B0-----:R-:W-:Y:S05]  /*14b20*/  @!P0 BRA `(.L_x_11631) ;  /* 0x0000003c009c8947 */ /* 0x001fea0003800000 */
.L_x_11730:
        /* <DEDUP_REMOVED lines=8> */
.L_x_11632:
[----:B------:R-:W4:Y:S01]  /*14bb0*/  LDL R5, [R1+0x14] ;  /* 0x0000140001057983 */ /* 0x000f220000100800 */
[----:B------:R-:W-:Y:S01]  /*14bc0*/  IMAD R2, R29, 0x2800, R17 ;  /* 0x000028001d027824 */ /* 0x000fe200078e0211 */
[----:B------:R-:W-:Y:S01]  /*14bd0*/  R2UR UR9, R4 ;  /* 0x00000000040972ca */ /* 0x000fe200000e0000 */
[----:B------:R-:W-:Y:S01]  /*14be0*/  UIADD3 UR4, UP0, UR38, 0x470, URZ ;  /* 0x0000047026047890 */ /* 0x000fe2000ff1e03f */
[----:B------:R-:W-:Y:S01]  /*14bf0*/  R2UR UR12, R16 ;  /* 0x00000000100c72ca */ /* 0x000fe200000e0000 */
[----:B------:R-:W-:Y:S01]  /*14c00*/  UMOV UR6, 0x0 ;  /* 0x0000000000067882 */ /* 0x000fe20000000000 */
[----:B------:R-:W-:Y:S01]  /*14c10*/  R2UR UR8, R2 ;  /* 0x00000000020872ca */ /* 0x000fe200000e0000 */
[----:B------:R-:W-:Y:S01]  /*14c20*/  UIADD3.X UR5, URZ, UR39, URZ, UP0, !UPT ;  /* 0x000000273f057290 */ /* 0x000fe200087fe43f */
[----:B-----5:R-:W-:Y:S01]  /*14c30*/  R2UR UR13, R18 ;  /* 0x00000000120d72ca */ /* 0x020fe200000e0000 */
[----:B------:R-:W-:Y:S01]  /*14c40*/  UMOV UR7, 0x14f00000 ;  /* 0x14f0000000077882 */ /* 0x000fe20000000000 */
[----:B------:R-:W-:-:S05]  /*14c50*/  UMOV UR10, URZ ;  /* 0x0000003f000a7c82 */ /* 0x000fca0008000000 */
[----:B------:R-:W-:-:S04]  /*14c60*/  UIADD3 UR9, UR9, 0x13270, URZ ;  /* 0x0001327009097890 */ /* 0x000fc8000fffe03f */
[----:B------:R-:W-:Y:S01]  /*14c70*/  UIADD3 UR8, UR8, 0x6000, URZ ;  /* 0x0000600008087890 */ /* 0x000fe2000fffe03f */
[----:B----4-:R-:W-:-:S05]  /*14c80*/  IMAD R0, R0, 0xa0, R5 ;  /* 0x000000a000007824 */ /* 0x010fca00078e0205 */
[----:B------:R-:W-:-:S13]  /*14c90*/  R2UR UR11, R0 ;  /* 0x00000000000b72ca */ /* 0x000fda00000e0000 */
[----:B------:R4:W-:Y:S01]  /*14ca0*/  UTMALDG.4D [UR8], [UR4], desc[UR6] ;  /* 0x00000608040075b4 */ /* 0x0009e20008019000 */
[----:B------:R-:W0:Y:S02]  /*14cb0*/  SYNCS.PHASECHK.TRANS64.TRYWAIT P0, [R4+URZ+0x13240], R3 ;  /* 0x01324003040075a7 */ /* 0x000e24000800017f */
[----:B0---4-:R-:W-:Y:S05]  /*14cc0*/  @!P0 BRA `(.L_x_11633) ;  /* 0x0000003c00488947 */ /* 0x011fea0003800000 */
.L_x_11731:
[----:B------:R-:W-:Y:S05]  /*14cd0*/  @P1 BRA `(.L_x_11634) ;  /* 0x00000000001c1947 */ /* 0x000fea0003800000 */
[----:B------:R-:W4:Y:S01]  /*14ce0*/  S2R R5, SR_TID.X ;  /* 0x0000000000057919 */ /* 0x000f220000002100 */
[----:B0-----:R-:W-:-:S04]  /*14cf0*/  IMAD.MOV.U32 R3, RZ, RZ, 0x2800 ;  /* 0x00002800ff037424 */ /* 0x001fc800078e00ff */
[----:B------:R0:W-:Y:S01]  /*14d00*/  SYNCS.ARRIVE.TRANS64 RZ, [R4+URZ+0x13230], R3 ;  /* 0x0132300304ff79a7 */ /* 0x0001e2000800003f */
[----:B----4-:R-:W-:-:S04]  /*14d10*/  LOP3.LUT R5, R5, 0x1f, RZ, 0xc0, !PT ;  /* 0x0000001f05057812 */ /* 0x010fc800078ec0ff */
[----:B------:R-:W-:-:S13]  /*14d20*/  ISETP.NE.AND P0, PT, R5, RZ, PT ;  /* 0x000000ff0500720c */ /* 0x000fda0003f05270 */
[----:B0-----:R-:W-:Y:S05]  /*14d30*/  @!P0 BRA `(.L_x_11634) ;  /* 0x0000000000048947 */ /* 0x001fea0003800000 */
[----:B------:R-:W-:Y:S01]  /*14d40*/  BPT.TRAP 0x1 ;  /* 0x000000040000795c */ /* 0x000fe20000300000 */
.L_x_11634:
        /* <DEDUP_REMOVED lines=16> */
[----:B----4-:R-:W-:-:S04]  /*14e50*/  NOP ;  /* 0x0000000000007918 */ /* 0x010fc80000000000 */
.L_x_11628:
[----:B0-----:R-:W5:Y:S04]  /*14e60*/  LDL.LU R4, [R1+0x1c] ;  /* 0x00001c0001047983 */ /* 0x001f680000300800 */
[----:B------:R-:W2:Y:S04]  /*14e70*/  LDL.LU R6, [R1+0x18] ;  /* 0x0000180001067983 */ /* 0x000ea80000300800 */
[----:B------:R-:W3:Y:S01]  /*14e80*/  LDL.LU R3, [R1+0x34] ;  /* 0x0000340001037983 */ /* 0x000ee20000300800 */
[----:B------:R-:W-:Y:S05]  /*14e90*/  WARPSYNC.ALL ;  /* 0x0000000000007948 */ /* 0x000fea0003800000 */
[----:B------:R-:W-:Y:S01]  /*14ea0*/  ULDC.64 UR6, c[0x0][0xa00] ;  /* 0x0002800000067ab9 */ /* 0x000fe20000000a00 */
[----:B------:R-:W-:Y:S01]  /*14eb0*/  ULDC.64 UR4, c[0x0][0x298] ;  /* 0x0000a60000047ab9 */ /* 0x000fe20000000a00 */
[----:B----4-:R-:W-:Y:S01]  /*14ec0*/  VIADD R0, R17, 0xb000 ;  /* 0x0000b00011007836 */ /* 0x010fe20000000000 */
[----:B------:R-:W-:Y:S01]  /*14ed0*/  BAR.SYNC.DEFER_BLOCKING 0x8, 0x200 ;  /* 0x0208000000007b1d */ /* 0x000fe20000010000 */
[----:B------:R-:W-:-:S03]  /*14ee0*/  ISETP.NE.U32.AND P0, PT, RZ, UR6, PT ;  /* 0x00000006ff007c0c */ /* 0x000fc6000bf05070 */
[----:B------:R-:W-:Y:S02]  /*14ef0*/  LOP3.LUT P1, RZ, R0, 0x1bf, RZ, 0xc0, !PT ;  /* 0x000001bf00ff7812 */ /* 0x000fe4000782c0ff */
[----:B------:R-:W-:Y:S01]  /*14f00*/  ISETP.NE.AND.EX P0, PT, RZ, UR7, PT, P0 ;  /* 0x00000007ff007c0c */ /* 0x000fe2000bf05300 */
[----:B------:R-:W-:Y:S01]  /*14f10*/  BSSY B6, `(.L_x_11635) ;  /* 0x000001d000067945 */ /* 0x000fe20003800000 */
[----:B-----5:R-:W-:Y:S02]  /*14f20*/  SHF.R.S32.HI R2, RZ, 0x1f, R4 ;  /* 0x0000001fff027819 */ /* 0x020fe40000011404 */
[----:B--2---:R-:W-:-:S03]  /*14f30*/  SEL R6, R6, RZ, !P0 ;  /* 0x000000ff06067207 */ /* 0x004fc60004000000 */
[----:B------:R-:W-:-:S04]  /*14f40*/  IMAD R2, R2, UR4, RZ ;  /* 0x0000000402027c24 */ /* 0x000fc8000f8e02ff */
[C---:B------:R-:W-:Y:S01]  /*14f50*/  IMAD R0, R4.reuse, UR5, R2 ;  /* 0x0000000504007c24 */ /* 0x040fe2000f8e0202 */
[----:B---3--:R-:W-:Y:S01]  /*14f60*/  SEL R2, R3, RZ, !P0 ;  /* 0x000000ff03027207 */ /* 0x008fe20004000000 */
        /* <DEDUP_REMOVED lines=23> */
.L_x_11636:
[----:B------:R-:W-:Y:S05]  /*150e0*/  BSYNC B6 ;  /* 0x0000000000067941 */ /* 0x000fea0003800000 */
.L_x_11635:
[----:B------:R-:W2:Y:S01]  /*150f0*/  LDL.LU R20, [R1+0x1c] ;  /* 0x00001c0001147983 */ /* 0x000ea20000300800 */
[----:B------:R-:W3:Y:S01]  /*15100*/  LDC R9, c[0x0][0x448] ;  /* 0x00011200ff097b82 */ /* 0x000ee20000000800 */
[----:B------:R-:W-:Y:S01]  /*15110*/  ULDC.64 UR4, c[0x0][0x2d8] ;  /* 0x0000b60000047ab9 */ /* 0x000fe20000000a00 */
[----:B------:R-:W-:Y:S01]  /*15120*/  ULDC.64 UR6, c[0x0][0x2e0] ;  /* 0x0000b80000067ab9 */ /* 0x000fe20000000a00 */
[----:B0-----:R-:W2:Y:S01]  /*15130*/  LDL.LU.64 R2, [R1+0x28] ;  /* 0x0000280001027983 */ /* 0x001ea20000300a00 */
[----:B------:R-:W-:-:S03]  /*15140*/  ULDC.64 UR8, c[0x0][0x280] ;  /* 0x0000a00000087ab9 */ /* 0x000fc60000000a00 */
[----:B------:R-:W4:Y:S04]  /*15150*/  LDL.LU R21, [R1+0x34] ;  /* 0x0000340001157983 */ /* 0x000f280000300800 */
[----:B------:R-:W4:Y:S04]  /*15160*/  LDL.LU R4, [R1+0x18] ;  /* 0x0000180001047983 */ /* 0x000f280000300800 */
[----:B------:R0:W5:Y:S01]  /*15170*/  LDL R10, [R1+0x38] ;  /* 0x00003800010a7983 */ /* 0x0001620000100800 */
[----:B---3--:R-:W-:-:S13]  /*15180*/  ISETP.NE.AND P0, PT, R9, 0x1, PT ;  /* 0x000000010900780c */ /* 0x008fda0003f05270 */
[----:B------:R-:W3:Y:S08]  /*15190*/  @P0 LDC R5, c[0x0][0x450] ;  /* 0x00011400ff050b82 */ /* 0x000ef00000000800 */
[----:B------:R-:W1:Y:S01]  /*151a0*/  @P0 LDC R8, c[0x0][0x450] ;  /* 0x00011400ff080b82 */ /* 0x000e620000000800 */
[----:B--2---:R-:W-:Y:S02]  /*151b0*/  IMAD.MOV.U32 R3, RZ, RZ, R20 ;  /* 0x000000ffff037224 */ /* 0x004fe400078e0014 */
[----:B------:R-:W2:Y:S01]  /*151c0*/  S2R R20, SR_TID.X ;  /* 0x0000000000147919 */ /* 0x000ea20000002100 */
[----:B------:R-:W-:-:S04]  /*151d0*/  IMAD.WIDE.U32 R2, R16, UR4, R2 ;  /* 0x0000000410027c25 */ /* 0x000fc8000f8e0002 */
[----:B------:R-:W-:Y:S01]  /*151e0*/  IMAD R3, R16, UR5, R3 ;  /* 0x0000000510037c24 */ /* 0x000fe2000f8e0203 */
[----:B------:R-:W-:Y:S01]  /*151f0*/  ULDC.64 UR4, c[0x0][0x2d0] ;  /* 0x0000b40000047ab9 */ /* 0x000fe20000000a00 */
[----:B----4-:R-:W-:Y:S02]  /*15200*/  IMAD R0, R21, UR6, RZ ;  /* 0x0000000615007c24 */ /* 0x010fe4000f8e02ff */
[----:B------:R-:W-:-:S04]  /*15210*/  IMAD.WIDE.U32 R2, R4, UR6, R2 ;  /* 0x0000000604027c25 */ /* 0x000fc8000f8e0002 */
[----:B------:R-:W-:Y:S01]  /*15220*/  IMAD R0, R4, UR7, R0 ;  /* 0x0000000704007c24 */ /* 0x000fe2000f8e0200 */
[----:B------:R-:W-:Y:S01]  /*15230*/  ULDC.64 UR6, c[0x0][0x2c8] ;  /* 0x0000b20000067ab9 */ /* 0x000fe20000000a00 */
[----:B------:R-:W4:Y:S02]  /*15240*/  @P0 LDC R4, c[0x0][0x44c] ;  /* 0x00011300ff040b82 */ /* 0x000f240000000800 */
[----:B------:R-:W-:Y:S01]  /*15250*/  IMAD.IADD R3, R3, 0x1, R0 ;  /* 0x0000000103037824 */ /* 0x000fe200078e0200 */
[C---:B--2---:R-:W-:Y:S01]  /*15260*/  LOP3.LUT R21, R20.reuse, 0x7f, RZ, 0xc0, !PT ;  /* 0x0000007f14157812 */ /* 0x044fe200078ec0ff */
[----:B------:R-:W-:-:S03]  /*15270*/  IMAD.SHL.U32 R20, R20, 0x20, RZ ;  /* 0x0000002014147824 */ /* 0x000fc600078e00ff */
[----:B------:R-:W-:-:S04]  /*15280*/  SHF.R.U32.HI R21, RZ, 0x2, R21 ;  /* 0x00000002ff157819 */ /* 0x000fc80000011615 */
[----:B------:R-:W-:-:S05]  /*15290*/  LOP3.LUT R20, R21, 0x60, R20, 0xf8, !PT ;  /* 0x0000006015147812 */ /* 0x000fca00078ef814 */
[----:B------:R-:W-:-:S04]  /*152a0*/  IMAD R6, R25, 0xc0, R20 ;  /* 0x000000c019067824 */ /* 0x000fc800078e0214 */
[----:B----4-:R-:W-:-:S04]  /*152b0*/  @P0 IMAD.HI.U32 R0, R6, R4, RZ ;  /* 0x0000000406000227 */ /* 0x010fc800078e00ff */
[----:B------:R-:W-:Y:S01]  /*152c0*/  IMAD.MOV.U32 R4, RZ, RZ, R6 ;  /* 0x000000ffff047224 */ /* 0x000fe200078e0006 */
[----:B---3--:R-:W-:-:S04]  /*152d0*/  @P0 SHF.R.U32.HI R4, RZ, R5, R0 ;  /* 0x00000005ff040219 */ /* 0x008fc80000011600 */
[----:B------:R-:W-:-:S05]  /*152e0*/  SHF.R.S32.HI R0, RZ, 0x1f, R4 ;  /* 0x0000001fff007819 */ /* 0x000fca0000011404 */
[----:B------:R-:W-:-:S04]  /*152f0*/  IMAD R0, R0, UR4, RZ ;  /* 0x0000000400007c24 */ /* 0x000fc8000f8e02ff */
[C---:B------:R-:W-:Y:S02]  /*15300*/  IMAD R7, R4.reuse, UR5, R0 ;  /* 0x0000000504077c24 */ /* 0x040fe4000f8e0200 */
[----:B------:R-:W-:Y:S02]  /*15310*/  IMAD.MOV R0, RZ, RZ, -R4 ;  /* 0x000000ffff007224 */ /* 0x000fe400078e0a04 */
[----:B------:R-:W-:-:S04]  /*15320*/  IMAD.WIDE.U32 R4, R4, UR4, R2 ;  /* 0x0000000404047c25 */ /* 0x000fc8000f8e0002 */
[----:B------:R-:W-:Y:S01]  /*15330*/  IMAD R0, R9, R0, R6 ;  /* 0x0000000009007224 */ /* 0x000fe200078e0206 */
[----:B------:R-:W-:-:S04]  /*15340*/  IADD3 R5, R5, R7, RZ ;  /* 0x0000000705057210 */ /* 0x000fc80007ffe0ff */
[----:B------:R-:W-:Y:S01]  /*15350*/  SHF.R.S32.HI R7, RZ, 0x1f, R0 ;  /* 0x0000001fff077819 */ /* 0x000fe20000011400 */
[----:B------:R-:W-:-:S04]  /*15360*/  IMAD.WIDE.U32 R4, R0, UR6, R4 ;  /* 0x0000000600047c25 */ /* 0x000fc8000f8e0004 */
[----:B------:R-:W-:-:S04]  /*15370*/  IMAD R7, R7, UR6, RZ ;  /* 0x0000000607077c24 */ /* 0x000fc8000f8e02ff */
[----:B------:R-:W-:Y:S01]  /*15380*/  IMAD R7, R0, UR7, R7 ;  /* 0x0000000700077c24 */ /* 0x000fe2000f8e0207 */
[----:B------:R-:W-:-:S04]  /*15390*/  IADD3 R0, P1, R4, UR8, RZ ;  /* 0x0000000804007c10 */ /* 0x000fc8000ff3e0ff */
[----:B------:R-:W-:Y:S02]  /*153a0*/  IADD3.X R4, R5, UR9, R7, P1, !PT ;  /* 0x0000000905047c10 */ /* 0x000fe40008ffe407 */
[----:B------:R-:W2:Y:S01]  /*153b0*/  @P0 LDC R7, c[0x0][0x44c] ;  /* 0x00011300ff070b82 */ /* 0x000ea20000000800 */
[----:B------:R-:W-:Y:S01]  /*153c0*/  VIADD R5, R6, 0x80 ;  /* 0x0000008006057836 */ /* 0x000fe20000000000 */
[----:B------:R-:W3:Y:S03]  /*153d0*/  S2R R21, SR_TID.X ;  /* 0x0000000000157919 */ /* 0x000ee60000002100 */
[----:B------:R-:W-:Y:S02]  /*153e0*/  IMAD.MOV.U32 R6, RZ, RZ, R5 ;  /* 0x000000ffff067224 */ /* 0x000fe400078e0005 */
[----:B--2---:R-:W-:-:S05]  /*153f0*/  @P0 IMAD.HI.U32 R7, R5, R7, RZ ;  /* 0x0000000705070227 */ /* 0x004fca00078e00ff */
[----:B-1----:R-:W-:-:S05]  /*15400*/  @P0 SHF.R.U32.HI R6, RZ, R8, R7 ;  /* 0x00000008ff060219 */ /* 0x002fca0000011607 */
[----:B------:R-:W-:-:S04]  /*15410*/  IMAD.MOV R7, RZ, RZ, -R6 ;  /* 0x000000ffff077224 */ /* 0x000fc800078e0a06 */
[----:B------:R-:W-:Y:S01]  /*15420*/  IMAD R5, R9, R7, R5 ;  /* 0x0000000709057224 */ /* 0x000fe200078e0205 */
[----:B------:R-:W-:Y:S01]  /*15430*/  SHF.R.S32.HI R7, RZ, 0x1f, R6 ;  /* 0x0000001fff077819 */ /* 0x000fe20000011406 */
[----:B------:R-:W-:-:S04]  /*15440*/  IMAD.WIDE.U32 R2, R6, UR4, R2 ;  /* 0x0000000406027c25 */ /* 0x000fc8000f8e0002 */
[----:B------:R-:W-:Y:S01]  /*15450*/  IMAD R7, R7, UR4, RZ ;  /* 0x0000000407077c24 */ /* 0x000fe2000f8e02ff */
[----:B------:R-:W-:-:S03]  /*15460*/  ULDC UR4, c[0x0][0x2b8] ;  /* 0x0000ae0000047ab9 */ /* 0x000fc60000000800 */
[----:B------:R-:W-:Y:S01]  /*15470*/  IMAD R7, R6, UR5, R7 ;  /* 0x0000000506077c24 */ /* 0x000fe2000f8e0207 */
[----:B------:R-:W-:Y:S01]  /*15480*/  SHF.R.S32.HI R6, RZ, 0x1f, R5 ;  /* 0x0000001fff067819 */ /* 0x000fe20000011405 */
[----:B---3--:R-:W-:Y:S02]  /*15490*/  IMAD.SHL.U32 R20, R21, 0x10, RZ ;  /* 0x0000001015147824 */ /* 0x008fe400078e00ff */
[----:B------:R-:W-:Y:S02]  /*154a0*/  IMAD.IADD R3, R3, 0x1, R7 ;  /* 0x0000000103037824 */ /* 0x000fe400078e0207 */
[----:B------:R-:W-:Y:S02]  /*154b0*/  IMAD R6, R6, UR6, RZ ;  /* 0x0000000606067c24 */ /* 0x000fe4000f8e02ff */
[----:B------:R-:W-:Y:S01]  /*154c0*/  IMAD.WIDE.U32 R2, R5, UR6, R2 ;  /* 0x0000000605027c25 */ /* 0x000fe2000f8e0002 */
[----:B------:R-:W-:-:S03]  /*154d0*/  LOP3.LUT R20, R20, 0x30, RZ, 0xc0, !PT ;  /* 0x0000003014147812 */ /* 0x000fc600078ec0ff */
[----:B------:R-:W-:Y:S01]  /*154e0*/  IMAD R6, R5, UR7, R6 ;  /* 0x0000000705067c24 */ /* 0x000fe2000f8e0206 */
[----:B------:R-:W-:Y:S02]  /*154f0*/  IADD3 R2, P1, R2, UR8, RZ ;  /* 0x0000000802027c10 */ /* 0x000fe4000ff3e0ff */
[----:B------:R-:W-:Y:S01]  /*15500*/  ISETP.GE.AND P0, PT, R20, UR4, PT ;  /* 0x0000000414007c0c */ /* 0x000fe2000bf06270 */
[----:B------:R-:W-:Y:S01]  /*15510*/  UMOV UR4, 0xffffffff ;  /* 0xffffffff00047882 */ /* 0x000fe20000000000 */
[----:B------:R-:W-:Y:S02]  /*15520*/  LOP3.LUT R21, R21, 0x7f, RZ, 0xc0, !PT ;  /* 0x0000007f15157812 */ /* 0x000fe400078ec0ff */
[----:B------:R-:W-:Y:S02]  /*15530*/  IADD3.X R3, R3, UR9, R6, P1, !PT ;  /* 0x0000000903037c10 */ /* 0x000fe40008ffe406 */
[----:B------:R-:W-:Y:S01]  /*15540*/  SHF.R.U32.HI R21, RZ, 0x2, R21 ;  /* 0x00000002ff157819 */ /* 0x000fe20000011615 */
[----:B0-----:R-:W-:Y:S06]  /*15550*/  BRA.DIV UR4, `(.L_x_11637) ;  /* 0x0000003604387947 */ /* 0x001fec000b800000 */
[----:B------:R-:W2:Y:S01]  /*15560*/  LDL.LU R6, [R1+0x40] ;  /* 0x0000400001067983 */ /* 0x000ea20000300800 */
[----:B------:R-:W-:-:S03]  /*15570*/  IMAD R25, R25, 0xc0, R21 ;  /* 0x000000c019197824 */ /* 0x000fc600078e0215 */
[----:B------:R-:W-:Y:S04]  /*15580*/  SHFL.IDX PT, R7, R4, RZ, 0x1c1f ;  /* 0x001c1fff04077589 */ /* 0x000fe800000e0000 */
[----:B------:R-:W-:Y:S04]  /*15590*/  SHFL.IDX PT, R8, R3, RZ, 0x1c1f ;  /* 0x001c1fff03087589 */ /* 0x000fe800000e0000 */
[----:B------:R-:W-:Y:S01]  /*155a0*/  SHFL.IDX PT, R3, R3, 0x1, 0x1c1f ;  /* 0x003c1f0003037f89 */ /* 0x000fe200000e0000 */
[----:B--2---:R-:W-:-:S03]  /*155b0*/  IMAD R5, R6, R9, RZ ;  /* 0x0000000906057224 */ /* 0x004fc600078e02ff */
[----:B------:R-:W0:Y:S02]  /*155c0*/  SHFL.IDX PT, R6, R0, RZ, 0x1c1f ;  /* 0x001c1fff00067589 */ /* 0x000e2400000e0000 */
[----:B------:R-:W-:-:S13]  /*155d0*/  ISETP.GE.AND P1, PT, R25, R5, PT ;  /* 0x000000051900720c */ /* 0x000fda0003f26270 */
[----:B0-----:R-:W-:-:S05]  /*155e0*/  @!P1 IADD3 R6, P2, R20, R6, RZ ;  /* 0x0000000614069210 */ /* 0x001fca0007f5e0ff */
[----:B------:R-:W-:-:S05]  /*155f0*/  @!P1 IMAD.X R7, RZ, RZ, R7, P2 ;  /* 0x000000ffff079224 */ /* 0x000fca00010e0607 */
[----:B-----5:R0:W-:Y:S02]  /*15600*/  @!P1 LDGSTS.E.BYPASS.LTC128B.128 [R10+0xb000], desc[UR40][R6.64], !P0 ;  /* 0x0b000000060a9fae */ /* 0x0201e4000c101d68 */
[----:B0-----:R-:W-:Y:S02]  /*15610*/  VIADD R6, R25, 0x20 ;  /* 0x0000002019067836 */ /* 0x001fe40000000000 */
[----:B------:R-:W0:Y:S03]  /*15620*/  SHFL.IDX PT, R7, R0, 0x1, 0x1c1f ;  /* 0x003c1f0000077f89 */ /* 0x000e2600000e0000 */
[----:B------:R-:W-:Y:S02]  /*15630*/  ISETP.GE.AND P1, PT, R6, R5, PT ;  /* 0x000000050600720c */ /* 0x000fe40003f26270 */
[----:B------:R-:W1:Y:S11]  /*15640*/  SHFL.IDX PT, R6, R4, 0x1, 0x1c1f ;  /* 0x003c1f0004067f89 */ /* 0x000e7600000e0000 */
        /* <DEDUP_REMOVED lines=10> */
[----:B------:R-:W-:Y:S07]  /*156f0*/  SHFL.IDX PT, R4, R4, 0x3, 0x1c1f ;  /* 0x007c1f0004047f89 */ /* 0x000fee00000e0000 */
[----:B0-----:R-:W-:-:S04]  /*15700*/  @!P1 IADD3 R7, P2, R20, R7, RZ ;  /* 0x0000000714079210 */ /* 0x001fc80007f5e0ff */
[----:B-1----:R-:W-:-:S04]  /*15710*/  @!P1 IADD3.X R6, RZ, R6, RZ, P2, !PT ;  /* 0x00000006ff069210 */ /* 0x002fc800017fe4ff */
[----:B------:R-:W-:-:S04]  /*15720*/  @!P1 LOP3.LUT R7, R7, R6, RZ, 0x3c, !PT ;  /* 0x0000000607079212 */ /* 0x000fc800078e3cff */
[----:B------:R-:W-:-:S04]  /*15730*/  @!P1 LOP3.LUT R6, R7, R6, RZ, 0x3c, !PT ;  /* 0x0000000607069212 */ /* 0x000fc800078e3cff */
[----:B------:R-:W-:-:S05]  /*15740*/  @!P1 LOP3.LUT R7, R7, R6, RZ, 0x3c, !PT ;  /* 0x0000000607079212 */ /* 0x000fca00078e3cff */
[----:B------:R0:W-:Y:S04]  /*15750*/  @!P1 LDGSTS.E.BYPASS.LTC128B.128 [R10+0xc000], desc[UR40][R6.64], !P0 ;  /* 0x0c000000060a9fae */ /* 0x0001e8000c101d68 */
[----:B0-----:R0:W1:Y:S02]  /*15760*/  SHFL.IDX PT, R6, R0, 0x3, 0x1c1f ;  /* 0x007c1f0000067f89 */ /* 0x00106400000e0000 */
[----:B0-----:R-:W-:-:S05]  /*15770*/  VIADD R0, R25, 0x80 ;  /* 0x0000008019007836 */ /* 0x001fca0000000000 */
[----:B------:R-:W-:Y:S01]  /*15780*/  ISETP.GE.AND P2, PT, R0, R5, PT ;  /* 0x000000050000720c */ /* 0x000fe20003f46270 */
[----:B------:R-:W-:-:S05]  /*15790*/  VIADD R0, R25, 0x60 ;  /* 0x0000006019007836 */ /* 0x000fca0000000000 */
[----:B------:R-:W-:Y:S02]  /*157a0*/  ISETP.GE.AND P1, PT, R0, R5, PT ;  /* 0x000000050000720c */ /* 0x000fe40003f26270 */
[----:B------:R-:W0:Y:S04]  /*157b0*/  SHFL.IDX PT, R0, R2, RZ, 0x1c1f ;  /* 0x001c1fff02007589 */ /* 0x000e2800000e0000 */
[----:B------:R-:W2:Y:S07]  /*157c0*/  SHFL.IDX PT, R2, R2, 0x1, 0x1c1f ;  /* 0x003c1f0002027f89 */ /* 0x000eae00000e0000 */
[----:B-1----:R-:W-:-:S05]  /*157d0*/  @!P1 IADD3 R6, P3, R20, R6, RZ ;  /* 0x0000000614069210 */ /* 0x002fca0007f7e0ff */
[----:B------:R-:W-:-:S04]  /*157e0*/  @!P1 IMAD.X R4, RZ, RZ, R4, P3 ;  /* 0x000000ffff049224 */ /* 0x000fc800018e0604 */
[----:B------:R-:W-:-:S05]  /*157f0*/  @!P1 IMAD.MOV.U32 R7, RZ, RZ, R4 ;  /* 0x000000ffff079224 */ /* 0x000fca00078e0004 */
[----:B------:R1:W-:Y:S01]  /*15800*/  @!P1 LDGSTS.E.BYPASS.LTC128B.128 [R10+0xc800], desc[UR40][R6.64], !P0 ;  /* 0x0c800000060a9fae */ /* 0x0003e2000c101d68 */
[----:B0-----:R-:W-:-:S05]  /*15810*/  @!P2 IADD3 R0, P1, R20, R0, RZ ;  /* 0x000000001400a210 */ /* 0x001fca0007f3e0ff */
[----:B-1----:R-:W-:-:S04]  /*15820*/  @!P2 IMAD.X R6, RZ, RZ, R8, P1 ;  /* 0x000000ffff06a224 */ /* 0x002fc800008e0608 */
[----:B------:R-:W-:Y:S02]  /*15830*/  @!P2 IMAD.MOV.U32 R7, RZ, RZ, R6 ;  /* 0x000000ffff07a224 */ /* 0x000fe400078e0006 */
[----:B------:R-:W-:-:S05]  /*15840*/  @!P2 IMAD.MOV.U32 R6, RZ, RZ, R0 ;  /* 0x000000ffff06a224 */ /* 0x000fca00078e0000 */
[----:B--2---:R0:W-:Y:S02]  /*15850*/  @!P2 LDGSTS.E.BYPASS.LTC128B.128 [R10+0xd000], desc[UR40][R6.64], !P0 ;  /* 0x0d000000060aafae */ /* 0x0041e4000c101d68 */
.L_x_11744:
[----:B------:R-:W-:-:S05]  /*15860*/  VIADD R25, R25, 0xa0 ;  /* 0x000000a019197836 */ /* 0x000fca0000000000 */
[----:B------:R-:W-:-:S13]  /*15870*/  ISETP.GE.AND P1, PT, R25, R5, PT ;  /* 0x000000051900720c */ /* 0x000fda0003f26270 */
[----:B------:R-:W-:-:S05]  /*15880*/  @!P1 IADD3 R2, P2, R20, R2, RZ ;  /* 0x0000000214029210 */ /* 0x000fca0007f5e0ff */
[----:B------:R-:W-:-:S05]  /*15890*/  @!P1 IMAD.X R3, RZ, RZ, R3, P2 ;  /* 0x000000ffff039224 */ /* 0x000fca00010e0603 */
[----:B------:R-:W-:Y:S01]  /*158a0*/  @!PT LDS RZ, [RZ] ;  /* 0x00000000fffff984 */ /* 0x000fe20000000800 */
[----:B------:R-:W-:Y:S01]  /*158b0*/  @!PT LDS RZ, [RZ] ;  /* 0x00000000fffff984 */ /* 0x000fe20000000800 */
[----:B------:R-:W-:Y:S01]  /*158c0*/  @!PT LDS RZ, [RZ] ;  /* 0x00000000fffff984 */ /* 0x000fe20000000800 */
[----:B------:R1:W-:Y:S01]  /*158d0*/  @!P1 LDGSTS.E.BYPASS.LTC128B.128 [R10+0xd800], desc[UR40][R2.64], !P0 ;  /* 0x0d800000020a9fae */ /* 0x0003e2000c101d68 */
[----:B------:R-:W-:Y:S01]  /*158e0*/  PLOP3.LUT P0, PT, PT, PT, PT, 0x80, 0x0 ;  /* 0x000000000000781c */ /* 0x000fe20003f0f070 */
[----:B------:R-:W-:-:S12]  /*158f0*/  NOP ;  /* 0x0000000000007918 */ /* 0x000fd80000000000 */
.L_x_11638:
[----:B------:R-:W-:Y:S02]  /*15900*/  PLOP3.LUT P1, PT, P1, P0, PT, 0xa2, 0x0 ;  /* 0x000000000000781c */ /* 0x000fe40000f21472 */
[----:B------:R-:W-:-:S08]  /*15910*/  @P0 R2UR P1, UR4, R17 ;  /* 0x00000000110402ca */ /* 0x000fd00000020000 */
[----:B------:R-:W-:-:S05]  /*15920*/  @P0 PLOP3.LUT P0, PT, P1, PT, PT, 0x80, 0x0 ;  /* 0x000000000000081c */ /* 0x000fca0000f0f070 */
[----:B------:R-:W-:Y:S01]  /*15930*/  @!P1 SYNCS.ARRIVE.TRANS64.RED.A0T1 RZ, [UR4+0x13200], RZ ;  /* 0x013200ffffff99a7 */ /* 0x000fe20008200404 */
[----:B------:R-:W-:Y:S07]  /*15940*/  @!P1 ARRIVES.LDGSTSBAR.64.TRANSCNT [UR4+0x13200] ;  /* 0x01320000ff0099b0 */ /* 0x000fee0008000a84 */
[----:B------:R-:W-:Y:S05]  /*15950*/  @P0 BRA.U.ANY `(.L_x_11638) ;  /* 0xfffffffd00e80947 */ /* 0x000fea000393ffff */
[----:B-1----:R-:W2:Y:S02]  /*15960*/  LDL.LU R2, [R1+0x44] ;  /* 0x0000440001027983 */ /* 0x002ea40000300800 */
        /* <DEDUP_REMOVED lines=11> */
.L_x_11745:
[----:B------:R-:W-:Y:S05]  /*15a20*/  BSYNC B0 ;  /* 0x0000000000007941 */ /* 0x000fea0003800000 */
.L_x_11639:
[----:B------:R-:W2:Y:S04]  /*15a30*/  LDL.LU R2, [R1+0x24] ;  /* 0x0000240001027983 */ /* 0x000ea80000300800 */
[----:B------:R-:W3:Y:S01]  /*15a40*/  LDL R3, [R1+0xc] ;  /* 0x00000c0001037983 */ /* 0x000ee20000100800 */
[----:B--2---:R-:W-:-:S05]  /*15a50*/  VIADD R2, R2, 0xfffffffe ;  /* 0xfffffffe02027836 */ /* 0x004fca0000000000 */
[----:B---3--:R-:W-:-:S13]  /*15a60*/  ISETP.GE.AND P0, PT, R2, R3, PT ;  /* 0x000000030200720c */ /* 0x008fda0003f06270 */
[----:B------:R-:W-:Y:S05]  /*15a70*/  @!P0 BRA `(.L_x_11641) ;  /* 0x0000000c003c8947 */ /* 0x000fea0003800000 */
[----:B------:R2:W5:Y:S01]  /*15a80*/  LDL.LU R8, [R1+0x4] ;  /* 0x0000040001087983 */ /* 0x0005620000300800 */
[----:B-1----:R-:W-:-:S07]  /*15a90*/  IMAD.MOV.U32 R0, RZ, RZ, R29 ;  /* 0x000000ffff007224 */ /* 0x002fce00078e001d */
.L_x_11661:
[----:B------:R-:W-:Y:S01]  /*15aa0*/  VIADD R29, R0, 0x1 ;  /* 0x00000001001d7836 */ /* 0x000fe20000000000 */
[----:B------:R-:W-:Y:S01]  /*15ab0*/  LOP3.LUT P1, RZ, R22, 0x1, RZ, 0xc0, !PT ;  /* 0x0000000116ff7812 */ /* 0x000fe2000782c0ff */
[----:B------:R-:W-:Y:S05]  /*15ac0*/  YIELD ;  /* 0x0000000000007946 */ /* 0x000fea0003800000 */
[----:B------:R-:W-:Y:S01]  /*15ad0*/  ISETP.NE.AND P0, PT, R29, 0x2, PT ;  /* 0x000000021d00780c */ /* 0x000fe20003f05270 */
[----:B------:R-:W-:Y:S03]  /*15ae0*/  BSSY B0, `(.L_x_11642) ;  /* 0x0000068000007945 */ /* 0x000fe60003800000 */
[----:B------:R-:W-:-:S02]  /*15af0*/  SEL R3, RZ, 0x1, P0 ;  /* 0x00000001ff037807 */ /* 0x000fc40000000000 */
[----:B------:R-:W-:Y:S02]  /*15b00*/  SEL R29, R29, RZ, P0 ;  /* 0x000000ff1d1d7207 */ /* 0x000fe40000000000 */
[----:B-----5:R-:W-:-:S05]  /*15b10*/  LOP3.LUT R9, R8, R3, RZ, 0x3c, !PT ;  /* 0x0000000308097212 */ /* 0x020fca00078e3cff */
[----:B------:R1:W-:Y:S01]  /*15b20*/  STL [R1+0x4], R9 ;  /* 0x0000040901007387 */ /* 0x0003e20000100800 */
[----:B------:R-:W-:Y:S05]  /*15b30*/  @!P1 BRA `(.L_x_11643) ;  /* 0x0000000400889947 */ /* 0x000fea0003800000 */
[----:B------:R-:W-:Y:S01]  /*15b40*/  ULDC.64 UR4, c[0x0][0x418] ;  /* 0x0001060000047ab9 */ /* 0x000fe20000000a00 */
[----:B------:R-:W-:Y:S01]  /*15b50*/  IMAD.MOV.U32 R3, RZ, RZ, R2 ;  /* 0x000000ffff037224 */ /* 0x000fe200078e0002 */
[----:B------:R-:W-:-:S04]  /*15b60*/  ISETP.NE.U32.AND P0, PT, RZ, UR4, PT ;  /* 0x00000004ff007c0c */ /* 0x000fc8000bf05070 */
[----:B------:R-:W-:-:S13]  /*15b70*/  ISETP.NE.AND.EX P0, PT, RZ, UR5, PT, P0 ;  /* 0x00000005ff007c0c */ /* 0x000fda000bf05300 */
[----:B------:R-:W-:Y:S05]  /*15b80*/  @!P0 BRA `(.L_x_11644) ;  /* 0x0000000000488947 */ /* 0x000fea0003800000 */
[----:B0-----:R-:W3:Y:S01]  /*15b90*/  LDL R7, [R1+0x10] ;  /* 0x0000100001077983 */ /* 0x001ee20000100800 */
[----:B------:R-:W0:Y:S01]  /*15ba0*/  LDC R3, c[0x0][0x43c] ;  /* 0x00010f00ff037b82 */ /* 0x000e220000000800 */
[----:B------:R-:W-:Y:S01]  /*15bb0*/  ULDC.64 UR6, c[0x0][0x428] ;  /* 0x00010a0000067ab9 */ /* 0x000fe20000000a00 */
[----:B0-----:R-:W-:-:S13]  /*15bc0*/  ISETP.NE.AND P0, PT, R3, 0x1, PT ;  /* 0x000000010300780c */ /* 0x001fda0003f05270 */
[----:B------:R-:W0:Y:S02]  /*15bd0*/  @P0 LDC.64 R4, c[0x0][0x440] ;  /* 0x00011000ff040b82 */ /* 0x000e240000000a00 */
[----:B0-----:R-:W-:-:S04]  /*15be0*/  @P0 IMAD.HI.U32 R6, R2, R4, RZ ;  /* 0x0000000402060227 */ /* 0x001fc800078e00ff */
[----:B------:R-:W-:Y:S01]  /*15bf0*/  IMAD.MOV.U32 R4, RZ, RZ, R2 ;  /* 0x000000ffff047224 */ /* 0x000fe200078e0002 */
[----:B------:R-:W-:-:S05]  /*15c00*/  @P0 SHF.R.U32.HI R4, RZ, R5, R6 ;  /* 0x00000005ff040219 */ /* 0x000fca0000011606 */
[----:B------:R-:W-:-:S04]  /*15c10*/  IMAD.MOV R5, RZ, RZ, -R4 ;  /* 0x000000ffff057224 */ /* 0x000fc800078e0a04 */
[----:B------:R-:W-:Y:S01]  /*15c20*/  IMAD R3, R3, R5, R2 ;  /* 0x0000000503037224 */ /* 0x000fe200078e0202 */
[----:B------:R-:W-:-:S03]  /*15c30*/  SHF.R.S32.HI R5, RZ, 0x1f, R4 ;  /* 0x0000001fff057819 */ /* 0x000fc60000011404 */
[----:B------:R-:W-:-:S04]  /*15c40*/  IMAD.WIDE.U32 R4, R26, UR6, R4 ;  /* 0x000000061a047c25 */ /* 0x000fc8000f8e0004 */
[----:B---3--:R-:W-:-:S04]  /*15c50*/  IMAD R6, R7, UR6, RZ ;  /* 0x0000000607067c24 */ /* 0x008fc8000f8e02ff */
[----:B------:R-:W-:-:S04]  /*15c60*/  IMAD R6, R26, UR7, R6 ;  /* 0x000000071a067c24 */ /* 0x000fc8000f8e0206 */
[----:B------:R-:W-:Y:S01]  /*15c70*/  IMAD.IADD R5, R6, 0x1, R5 ;  /* 0x0000000106057824 */ /* 0x000fe200078e0205 */
[----:B------:R-:W-:-:S04]  /*15c80*/  LEA R6, P0, R4, UR4, 0x2 ;  /* 0x0000000404067c11 */ /* 0x000fc8000f8010ff */
[----:B------:R-:W-:-:S05]  /*15c90*/  LEA.HI.X R7, R4, UR5, R5, 0x2, P0 ;  /* 0x0000000504077c11 */ /* 0x000fca00080f1405 */
[----:B------:R3:W5:Y:S04]  /*15ca0*/  LDG.E R18, desc[UR40][R6.64] ;  /* 0x0000002806127981 */ /* 0x000768000c1e1900 */
.L_x_11644:
[----:B0--3--:R-:W-:Y:S01]  /*15cb0*/  IMAD R6, R29, 0x8, R17 ;  /* 0x000000081d067824 */ /* 0x009fe200078e0211 */
[----:B------:R-:W-:Y:S01]  /*15cc0*/  SHF.L.U32 R5, R9, 0x1f, RZ ;  /* 0x0000001f09057819 */ /* 0x000fe200000006ff */
[----:B------:R-:W0:Y:S01]  /*15cd0*/  S2R R4, SR_TID.X ;  /* 0x0000000000047919 */ /* 0x000e220000002100 */
[----:B------:R-:W-:Y:S02]  /*15ce0*/  BSSY B1, `(.L_x_11645) ;  /* 0x0000005000017945 */ /* 0x000fe40003800000 */
[----:B------:R-:W3:Y:S01]  /*15cf0*/  SYNCS.PHASECHK.TRANS64.TRYWAIT P0, [R6+URZ+0x13280], R5 ;  /* 0x01328005060075a7 */ /* 0x000ee2000800017f */
[----:B0-----:R-:W-:-:S04]  /*15d00*/  LOP3.LUT R4, R4, 0x7f, RZ, 0xc0, !PT ;  /* 0x0000007f04047812 */ /* 0x001fc800078ec0ff */
[----:B------:R-:W-:Y:S01]  /*15d10*/  ISETP.NE.AND P1, PT, R4, RZ, PT ;  /* 0x000000ff0400720c */ /* 0x000fe20003f25270 */
[----:B---3--:R-:W-:-:S12]  /*15d20*/  @!P0 BRA `(.L_x_11646) ;  /* 0x0000003400388947 */ /* 0x008fd80003800000 */
.L_x_11746:
[----:B------:R-:W-:Y:S05]  /*15d30*/  BSYNC B1 ;  /* 0x0000000000017941 */ /* 0x000fea0003800000 */
.L_x_11645:
        /* <DEDUP_REMOVED lines=9> */
.L_x_11648:
[----:B------:R-:W-:Y:S05]  /*15dd0*/  BSYNC B1 ;  /* 0x0000000000017941 */ /* 0x000fea0003800000 */
.L_x_11647:
        /* <DEDUP_REMOVED lines=12> */
.L_x_11649:
        /* <DEDUP_REMOVED lines=13> */
.L_x_11747:
[----:B------:R-:W-:Y:S05]  /*15f70*/  BSYNC B1 ;  /* 0x0000000000017941 */ /* 0x000fea0003800000 */
.L_x_11650:
[----:B------:R-:W-:Y:S01]  /*15f80*/  BSSY B1, `(.L_x_11652) ;  /* 0x000000b000017945 */ /* 0x000fe20003800000 */
[----:B------:R-:W-:Y:S02]  /*15f90*/  IMAD.MOV.U32 R12, RZ, RZ, 0x0 ;  /* 0x00000000ff0c7424 */ /* 0x000fe400078e00ff */
[----:B------:R-:W-:Y:S01]  /*15fa0*/  IMAD.MOV.U32 R13, RZ, RZ, 0x14f00000 ;  /* 0x14f00000ff0d7424 */ /* 0x000fe200078e00ff */
[----:B------:R-:W-:Y:S06]  /*15fb0*/  @P1 BRA `(.L_x_11653) ;  /* 0x00000000001c1947 */ /* 0x000fec0003800000 */
[----:B------:R-:W3:Y:S01]  /*15fc0*/  S2R R7, SR_TID.X ;  /* 0x0000000000077919 */ /* 0x000ee20000002100 */
[----:B01----:R-:W-:-:S04]  /*15fd0*/  IMAD.MOV.U32 R5, RZ, RZ, 0x2800 ;  /* 0x00002800ff057424 */ /* 0x003fc800078e00ff */
[----:B------:R4:W-:Y:S01]  /*15fe0*/  SYNCS.ARRIVE.TRANS64 RZ, [R6+URZ+0x13230], R5 ;  /* 0x0132300506ff79a7 */ /* 0x0009e2000800003f */
[----:B---3--:R-:W-:-:S04]  /*15ff0*/  LOP3.LUT R7, R7, 0x1f, RZ, 0xc0, !PT ;  /* 0x0000001f07077812 */ /* 0x008fc800078ec0ff */
[----:B------:R-:W-:-:S13]  /*16000*/  ISETP.NE.AND P0, PT, R7, RZ, PT ;  /* 0x000000ff0700720c */ /* 0x000fda0003f05270 */
[----:B----4-:R-:W-:Y:S05]  /*16010*/  @!P0 BRA `(.L_x_11653) ;  /* 0x0000000000048947 */ /* 0x010fea0003800000 */
[----:B------:R-:W-:Y:S01]  /*16020*/  BPT.TRAP 0x1 ;  /* 0x000000040000795c */ /* 0x000fe20000300000 */
.L_x_11653:
[----:B------:R-:W-:Y:S05]  /*16030*/  BSYNC B1 ;  /* 0x0000000000017941 */ /* 0x000fea0003800000 */
.L_x_11652:
        /* <DEDUP_REMOVED lines=8> */
.L_x_11654:
        /* <DEDUP_REMOVED lines=10> */
.L_x_11643:
[----:B------:R-:W-:Y:S05]  /*16160*/  BSYNC B0 ;  /* 0x0000000000007941 */ /* 0x000fea0003800000 */
.L_x_11642:
[----:B------:R-:W3:Y:S02]  /*16170*/  LDL R5, [R1+0x48] ;  /* 0x0000480001057983 */ /* 0x000ee40000100800 */
[----:B---3--:R-:W-:-:S13]  /*16180*/  ISETP.NE.AND P0, PT, R5, 0x3, PT ;  /* 0x000000030500780c */ /* 0x008fda0003f05270 */
[----:B------:R-:W-:Y:S05]  /*16190*/  @!P0 BRA `(.L_x_11655) ;  /* 0x0000000000048947 */ /* 0x000fea0003800000 */
[----:B------:R-:W-:Y:S01]  /*161a0*/  BPT.TRAP 0x1 ;  /* 0x000000040000795c */ /* 0x000fe20000300000 */
.L_x_11655:
[----:B------:R-:W3:Y:S01]  /*161b0*/  LDL R5, [R1+0x20] ;  /* 0x0000200001057983 */ /* 0x000ee20000100800 */
[----:B------:R-:W-:Y:S01]  /*161c0*/  LOP3.LUT R4, R8, 0x1, RZ, 0x3c, !PT ;  /* 0x0000000108047812 */ /* 0x000fe200078e3cff */
[----:B------:R-:W-:Y:S01]  /*161d0*/  IMAD R3, R0, 0x8, R17 ;  /* 0x0000000800037824 */ /* 0x000fe200078e0211 */
[----:B------:R-:W-:Y:S02]  /*161e0*/  BSSY B0, `(.L_x_11656) ;  /* 0x0000005000007945 */ /* 0x000fe40003800000 */
[----:B------:R-:W-:-:S04]  /*161f0*/  SHF.L.U32 R4, R4, 0x1f, RZ ;  /* 0x0000001f04047819 */ /* 0x000fc800000006ff */
[----:B------:R-:W4:Y:S01]  /*16200*/  SYNCS.PHASECHK.TRANS64.TRYWAIT P0, [R3+URZ+0x13270], R4 ;  /* 0x01327004030075a7 */ /* 0x000f22000800017f */
[----:B---3--:R-:W-:Y:S01]  /*16210*/  ISETP.NE.AND P1, PT, R5, 0x3, PT ;  /* 0x000000030500780c */ /* 0x008fe20003f25270 */
[----:B----4-:R-:W-:-:S12]  /*16220*/  @!P0 BRA `(.L_x_11657) ;  /* 0x0000003000208947 */ /* 0x010fd80003800000 */
.L_x_11748:
[----:B------:R-:W-:Y:S05]  /*16230*/  BSYNC B0 ;  /* 0x0000000000007941 */ /* 0x000fea0003800000 */
.L_x_11656:
[----:B------:R-:W-:Y:S05]  /*16240*/  @!P1 BRA `(.L_x_11658) ;  /* 0x0000000000049947 */ /* 0x000fea0003800000 */
[----:B------:R-:W-:Y:S01]  /*16250*/  BPT.TRAP 0x1 ;  /* 0x000000040000795c */ /* 0x000fe20000300000 */
.L_x_11658:
[----:B---3--:R-:W-:Y:S01]  /*16260*/  SHF.L.U32 R4, R8, 0x1f, RZ ;  /* 0x0000001f08047819 */ /* 0x008fe200000006ff */
[----:B------:R-:W-:-:S03]  /*16270*/  IMAD R0, R0, 0x2800, RZ ;  /* 0x0000280000007824 */ /* 0x000fc600078e02ff */
[----:B------:R-:W3:Y:S02]  /*16280*/  SYNCS.PHASECHK.TRANS64.TRYWAIT P0, [R3+URZ+0x13260], R4 ;  /* 0x01326004030075a7 */ /* 0x000ee4000800017f */
[----:B---3--:R-:W-:Y:S05]  /*16290*/  @!P0 BRA `(.L_x_11659) ;  /* 0x0000003000188947 */ /* 0x008fea0003800000 */
.L_x_11749:
[----:B---3--:R-:W-:Y:S01]  /*162a0*/  LOP3.LUT R4, R0, R28, RZ, 0xfc, !PT ;  /* 0x0000001c00047212 */ /* 0x008fe200078efcff */
[----:B------:R-:W-:Y:S05]  /*162b0*/  WARPSYNC.ALL ;  /* 0x0000000000007948 */ /* 0x000fea0003800000 */
[----:B------:R-:W-:-:S06]  /*162c0*/  IADD3 R4, R17, R4, RZ ;  /* 0x0000000411047210 */ /* 0x000fcc0007ffe0ff */
[----:B0-----:R-:W0:Y:S02]  /*162d0*/  LDSM.16.MT88.4 R4, [R4+0x6000] ;  /* 0x006000000404783b */ /* 0x001e240000004200 */
[C-C-:B0-----:R-:W-:Y:S02]  /*162e0*/  PRMT R8, R4.reuse, 0x6420, R5.reuse ;  /* 0x0000642004087816 */ /* 0x141fe40000000005 */
[----:B-1----:R-:W-:Y:S02]  /*162f0*/  PRMT R9, R4, 0x7531, R5 ;  /* 0x0000753104097816 */ /* 0x002fe40000000005 */
        /* <DEDUP_REMOVED lines=27> */
[C---:B0-----:R-:W-:Y:S02]  /*164b0*/  VIADD R10, R0.reuse, 0x1800 ;  /* 0x00001800000a7836 */ /* 0x041fe40000000000 */
[----:B------:R-:W-:-:S03]  /*164c0*/  VIADD R0, R0, 0x2000 ;  /* 0x0000200000007836 */ /* 0x000fc60000000000 */
[----:B------:R-:W-:-:S05]  /*164d0*/  LOP3.LUT R4, R10, R28, RZ, 0xfc, !PT ;  /* 0x0000001c0a047212 */ /* 0x000fca00078efcff */
[----:B------:R-:W-:-:S06]  /*164e0*/  IMAD.IADD R4, R17, 0x1, R4 ;  /* 0x0000000111047824 */ /* 0x000fcc00078e0204 */
[----:B------:R-:W0:Y:S02]  /*164f0*/  LDSM.16.MT88.4 R4, [R4+0x6000] ;  /* 0x006000000404783b */ /* 0x000e240000004200 */
[C-C-:B0-----:R-:W-:Y:S02]  /*16500*/  PRMT R8, R4.reuse, 0x6420, R5.reuse ;  /* 0x0000642004087816 */ /* 0x141fe40000000005 */
[----:B------:R-:W-:Y:S02]  /*16510*/  PRMT R9, R4, 0x7531, R5 ;  /* 0x0000753104097816 */ /* 0x000fe40000000005 */
[----:B------:R-:W-:Y:S02]  /*16520*/  LOP3.LUT R4, R10, R23, RZ, 0xfc, !PT ;  /* 0x000000170a047212 */ /* 0x000fe400078efcff */
[C-C-:B------:R-:W-:Y:S02]  /*16530*/  PRMT R10, R6.reuse, 0x6420, R7.reuse ;  /* 0x00006420060a7816 */ /* 0x140fe40000000007 */
[----:B------:R-:W-:-:S02]  /*16540*/  PRMT R11, R6, 0x7531, R7 ;  /* 0x00007531060b7816 */ /* 0x000fc40000000007 */
[----:B------:R-:W-:-:S05]  /*16550*/  IADD3 R4, R19, R4, RZ ;  /* 0x0000000413047210 */ /* 0x000fca0007ffe0ff */
        /* <DEDUP_REMOVED lines=19> */
.L_x_11660:
[----:B0-----:R-:W0:Y:S01]  /*16690*/  S2R R0, SR_TID.X ;  /* 0x0000000000007919 */ /* 0x001e220000002100 */
[----:B-1----:R1:W-:Y:S01]  /*166a0*/  SYNCS.ARRIVE.TRANS64.A1T0 RZ, [R3+URZ+0x13250], RZ ;  /* 0x013250ff03ff79a7 */ /* 0x0023e2000810003f */
[----:B------:R3:W5:Y:S01]  /*166b0*/  LDL R8, [R1+0x4] ;  /* 0x0000040001087983 */ /* 0x0007620000100800 */
[----:B0-----:R-:W-:-:S03]  /*166c0*/  LOP3.LUT R4, R0, 0x7f, RZ, 0xc0, !PT ;  /* 0x0000007f00047812 */ /* 0x001fc600078ec0ff */
[----:B------:R-:W4:Y:S01]  /*166d0*/  LDL R0, [R1+0xc] ;  /* 0x00000c0001007983 */ /* 0x000f220000100800 */
[----:B------:R-:W-:Y:S01]  /*166e0*/  BAR.SYNC.DEFER_BLOCKING 0x2, 0x80 ;  /* 0x0082000000007b1d */ /* 0x000fe20000010000 */
[----:B------:R-:W-:-:S13]  /*166f0*/  ISETP.NE.AND P0, PT, R4, RZ, PT ;  /* 0x000000ff0400720c */ /* 0x000fda0003f05270 */
[----:B-1----:R-:W-:-:S05]  /*16700*/  @!P0 VIADD R3, R3, 0x13280 ;  /* 0x0001328003038836 */ /* 0x002fca0000000000 */
[----:B------:R-:W-:-:S04]  /*16710*/  @!P0 PRMT R3, RZ, 0x654, R3 ;  /* 0x00000654ff038816 */ /* 0x000fc80000000003 */
[----:B------:R3:W-:Y:S01]  /*16720*/  @!P0 SYNCS.ARRIVE.TRANS64.RED.A1T0 RZ, [R3+URZ], RZ ;  /* 0x000000ff03ff89a7 */ /* 0x0007e2000810043f */
[C---:B----4-:R-:W-:Y:S01]  /*16730*/  ISETP.GT.AND P0, PT, R2.reuse, R0, PT ;  /* 0x000000000200720c */ /* 0x050fe20003f04270 */
[----:B------:R-:W-:Y:S02]  /*16740*/  VIADD R2, R2, 0xffffffff ;  /* 0xffffffff02027836 */ /* 0x000fe40000000000 */
[----:B------:R-:W-:-:S10]  /*16750*/  IMAD.MOV.U32 R0, RZ, RZ, R29 ;  /* 0x000000ffff007224 */ /* 0x000fd400078e001d */
[----:B---3--:R-:W-:Y:S05]  /*16760*/  @P0 BRA `(.L_x_11661) ;  /* 0xfffffff000cc0947 */ /* 0x008fea000383ffff */
.L_x_11641:
[----:B------:R-:W3:Y:S02]  /*16770*/  S2R R3, SR_TID.X ;  /* 0x0000000000037919 */ /* 0x000ee40000002100 */
[----:B---3--:R-:W-:Y:S02]  /*16780*/  LOP3.LUT R4, R3, 0x7f, RZ, 0xc0, !PT ;  /* 0x0000007f03047812 */ /* 0x008fe400078ec0ff */
[----:B------:R-:W3:Y:S01]  /*16790*/  LDL R3, [R1+0x48] ;  /* 0x0000480001037983 */ /* 0x000ee20000100800 */
[----:B------:R-:W-:Y:S01]  /*167a0*/  BSSY B0, `(.L_x_11662) ;  /* 0x0000010000007945 */ /* 0x000fe20003800000 */
[----:B------:R-:W-:Y:S02]  /*167b0*/  ISETP.NE.AND P0, PT, R4, RZ, PT ;  /* 0x000000ff0400720c */ /* 0x000fe40003f05270 */
[----:B---3--:R-:W-:-:S11]  /*167c0*/  ISETP.NE.AND P2, PT, R3, 0x3, PT ;  /* 0x000000030300780c */ /* 0x008fd60003f45270 */
[----:B------:R-:W-:Y:S05]  /*167d0*/  @P0 BRA `(.L_x_11663) ;  /* 0x0000000000300947 */ /* 0x000fea0003800000 */
[----:B------:R-:W3:Y:S01]  /*167e0*/  S2R R5, SR_LANEID ;  /* 0x0000000000057919 */ /* 0x000ee20000000000 */
[----:B------:R-:W-:Y:S01]  /*167f0*/  VOTEU.ANY UR4, UPT, PT ;  /* 0x0000000000047886 */ /* 0x000fe200038e0100 */
[----:B------:R-:W4:Y:S01]  /*16800*/  LDC.64 R2, c[0x0][0xc60] ;  /* 0x00031800ff027b82 */ /* 0x000f220000000a00 */
[----:B-1----:R-:W3:Y:S02]  /*16810*/  FLO.U32 R0, UR4 ;  /* 0x0000000400007d00 */ /* 0x002ee400080e0000 */
[----:B---3--:R-:W-:-:S06]  /*16820*/  ISETP.EQ.U32.AND P1, PT, R0, R5, PT ;  /* 0x000000050000720c */ /* 0x008fcc0003f22070 */
[----:B------:R-:W4:Y:S07]  /*16830*/  POPC R5, UR4 ;  /* 0x0000000400057d09 */ /* 0x000f2e0008000000 */
[----:B----4-:R-:W3:Y:S01]  /*16840*/  @P1 ATOMG.E.ADD.STRONG.GPU PT, R3, desc[UR40][R2.64], R5 ;  /* 0x00000005020319a8 */ /* 0x010ee200081ee1e8 */
[----:B------:R-:W1:Y:S02]  /*16850*/  S2R R4, SR_LTMASK ;  /* 0x0000000000047919 */ /* 0x000e640000003900 */
[----:B-1----:R-:W-:-:S04]  /*16860*/  LOP3.LUT R4, R4, UR4, RZ, 0xc0, !PT ;  /* 0x0000000404047c12 */ /* 0x002fc8000f8ec0ff */
[----:B0-----:R-:W0:Y:S01]  /*16870*/  POPC R7, R4 ;  /* 0x0000000400077309 */ /* 0x001e220000000000 */
[----:B---3--:R-:W0:Y:S02]  /*16880*/  SHFL.IDX PT, R0, R3, R0, 0x1f ;  /* 0x00001f0003007589 */ /* 0x008e2400000e0000 */
[----:B0-----:R-:W-:-:S07]  /*16890*/  IADD3 R24, R0, UR36, R7 ;  /* 0x0000002400187c10 */ /* 0x001fce000fffe007 */
.L_x_11663:
[----:B------:R-:W-:Y:S05]  /*168a0*/  BSYNC B0 ;  /* 0x0000000000007941 */ /* 0x000fea0003800000 */
.L_x_11662:
[----:B------:R-:W-:Y:S05]  /*168b0*/  @!P2 BRA `(.L_x_11664) ;  /* 0x000000000004a947 */ /* 0x000fea0003800000 */
[----:B------:R-:W-:Y:S01]  /*168c0*/  BPT.TRAP 0x1 ;  /* 0x000000040000795c */ /* 0x000fe20000300000 */
.L_x_11664:
[----:B-1----:R-:W3:Y:S04]  /*168d0*/  LDL R0, [R1+0x4] ;  /* 0x0000040001007983 */ /* 0x002ee80000100800 */
[----:B------:R-:W4:Y:S01]  /*168e0*/  LDL R2, [R1+0x20] ;  /* 0x0000200001027983 */ /* 0x000f220000100800 */
[----:B------:R-:W-:Y:S01]  /*168f0*/  BSSY B0, `(.L_x_11665) ;  /* 0x0000007000007945 */ /* 0x000fe20003800000 */
[----:B---3--:R-:W-:Y:S01]  /*16900*/  LOP3.LUT R3, R0, 0x1, RZ, 0x3c, !PT ;  /* 0x0000000100037812 */ /* 0x008fe200078e3cff */
[----:B------:R-:W-:-:S03]  /*16910*/  IMAD R0, R29, 0x8, R17 ;  /* 0x000000081d007824 */ /* 0x000fc600078e0211 */
[----:B------:R-:W-:Y:S02]  /*16920*/  SHF.L.U32 R3, R3, 0x1f, RZ ;  /* 0x0000001f03037819 */ /* 0x000fe400000006ff */
[----:B----4-:R-:W-:Y:S02]  /*16930*/  ISETP.NE.AND P2, PT, R2, 0x3, PT ;  /* 0x000000030200780c */ /* 0x010fe40003f45270 */
[----:B------:R-:W1:Y:S02]  /*16940*/  SYNCS.PHASECHK.TRANS64.TRYWAIT P1, [R0+URZ+0x13270], R3 ;  /* 0x01327003000075a7 */ /* 0x000e64000802017f */
[----:B-1----:R-:W-:Y:S09]  /*16950*/  @!P1 BRA `(.L_x_11666) ;  /* 0x00000028007c9947 */ /* 0x002ff20003800000 */
.L_x_11750:
[----:B------:R-:W-:Y:S05]  /*16960*/  BSYNC B0 ;  /* 0x0000000000007941 */ /* 0x000fea0003800000 */
.L_x_11665:
[----:B------:R-:W-:Y:S05]  /*16970*/  @!P2 BRA `(.L_x_11667) ;  /* 0x000000000004a947 */ /* 0x000fea0003800000 */
[----:B------:R-:W-:Y:S01]  /*16980*/  BPT.TRAP 0x1 ;  /* 0x000000040000795c */ /* 0x000fe20000300000 */
.L_x_11667:
[----:B------:R-:W1:Y:S02]  /*16990*/  LDL R2, [R1+0x4] ;  /* 0x0000040001027983 */ /* 0x000e640000100800 */
[----:B-1----:R-:W-:-:S04]  /*169a0*/  SHF.L.U32 R3, R2, 0x1f, RZ ;  /* 0x0000001f02037819 */ /* 0x002fc800000006ff */
[----:B------:R-:W1:Y:S02]  /*169b0*/  SYNCS.PHASECHK.TRANS64.TRYWAIT P1, [R0+URZ+0x13260], R3 ;  /* 0x01326003000075a7 */ /* 0x000e64000802017f */
[----:B-1----:R-:W-:Y:S05]  /*169c0*/  @!P1 BRA `(.L_x_11668) ;  /* 0x0000002800749947 */ /* 0x002fea0003800000 */
.L_x_11751:
[----:B------:R-:W-:Y:S01]  /*169d0*/  IMAD R2, R29, 0x2800, RZ ;  /* 0x000028001d027824 */ /* 0x000fe200078e02ff */
[----:B------:R-:W-:Y:S05]  /*169e0*/  WARPSYNC.ALL ;  /* 0x0000000000007948 */ /* 0x000fea0003800000 */
[C---:B------:R-:W-:Y:S02]  /*169f0*/  LOP3.LUT R4, R2.reuse, R28, RZ, 0xfc, !PT ;  /* 0x0000001c02047212 */ /* 0x040fe400078efcff */
[----:B-1----:R-:W-:-:S03]  /*16a00*/  IADD3 R3, R2, 0x800, RZ ;  /* 0x0000080002037810 */ /* 0x002fc60007ffe0ff */
[----:B------:R-:W-:-:S06]  /*16a10*/  IMAD.IADD R5, R17, 0x1, R4 ;  /* 0x0000000111057824 */ /* 0x000fcc00078e0204 */
[----:B0-----:R-:W0:Y:S02]  /*16a20*/  LDSM.16.MT88.4 R4, [R5+0x6000] ;  /* 0x006000000504783b */ /* 0x001e240000004200 */
[C-C-:B0----5:R-:W-:Y:S02]  /*16a30*/  PRMT R8, R4.reuse, 0x6420, R5.reuse ;  /* 0x0000642004087816 */ /* 0x161fe40000000005 */
[----:B------:R-:W-:Y:S02]  /*16a40*/  PRMT R9, R4, 0x7531, R5 ;  /* 0x0000753104097816 */ /* 0x000fe40000000005 */
[----:B------:R-:W-:Y:S02]  /*16a50*/  LOP3.LUT R4, R2, R23, RZ, 0xfc, !PT ;  /* 0x0000001702047212 */ /* 0x000fe400078efcff */
[C-C-:B------:R-:W-:Y:S02]  /*16a60*/  PRMT R10, R6.reuse, 0x6420, R7.reuse ;  /* 0x00006420060a7816 */ /* 0x140fe40000000007 */
[----:B------:R-:W-:Y:S01]  /*16a70*/  PRMT R11, R6, 0x7531, R7 ;  /* 0x00007531060b7816 */ /* 0x000fe20000000007 */
[----:B------:R-:W-:Y:S01]  /*16a80*/  IMAD.IADD R12, R19, 0x1, R4 ;  /* 0x00000001130c7824 */ /* 0x000fe200078e0204 */
[----:B------:R-:W-:-:S02]  /*16a90*/  LOP3.LUT R4, R3, R28, RZ, 0xfc, !PT ;  /* 0x0000001c03047212 */ /* 0x000fc400078efcff */
[----:B------:R-:W-:Y:S02]  /*16aa0*/  LOP3.LUT R3, R3, R23, RZ, 0xfc, !PT ;  /* 0x0000001703037212 */ /* 0x000fe400078efcff */
[----:B------:R-:W-:Y:S01]  /*16ab0*/  STSM.16.M88.4 [R12], R8 ;  /* 0x000000080c007844 */ /* 0x000fe20000000200 */
[----:B------:R-:W-:Y:S02]  /*16ac0*/  IMAD.IADD R6, R17, 0x1, R4 ;  /* 0x0000000111067824 */ /* 0x000fe400078e0204 */
[----:B------:R-:W-:Y:S02]  /*16ad0*/  IMAD.IADD R13, R19, 0x1, R3 ;  /* 0x00000001130d7824 */ /* 0x000fe400078e0203 */
[----:B------:R-:W-:Y:S02]  /*16ae0*/  VIADD R3, R2, 0x1000 ;  /* 0x0000100002037836 */ /* 0x000fe40000000000 */
[----:B------:R-:W0:Y:S02]  /*16af0*/  LDSM.16.MT88.4 R4, [R6+0x6000] ;  /* 0x006000000604783b */ /* 0x000e240000004200 */
[----:B0-----:R-:W-:-:S02]  /*16b00*/  PRMT R8, R4, 0x6420, R5 ;  /* 0x0000642004087816 */ /* 0x001fc40000000005 */
        /* <DEDUP_REMOVED lines=8> */
[----:B------:R-:W0:Y:S01]  /*16b90*/  LDSM.16.MT88.4 R4, [R5+0x6000] ;  /* 0x006000000504783b */ /* 0x000e220000004200 */
[C---:B------:R-:W-:Y:S02]  /*16ba0*/  VIADD R3, R2.reuse, 0x1800 ;  /* 0x0000180002037836 */ /* 0x040fe40000000000 */
[----:B------:R-:W-:Y:S01]  /*16bb0*/  VIADD R2, R2, 0x2000 ;  /* 0x0000200002027836 */ /* 0x000fe20000000000 */
[C-C-:B0-----:R-:W-:Y:S02]  /*16bc0*/  PRMT R8, R4.reuse, 0x6420, R5.reuse ;  /* 0x0000642004087816 */ /* 0x141fe40000000005 */
[----:B------:R-:W-:-:S02]  /*16bd0*/  PRMT R9, R4, 0x7531, R5 ;  /* 0x0000753104097816 */ /* 0x000fc40000000005 */
        /* <DEDUP_REMOVED lines=10> */
[----:B------:R-:W-:-:S02]  /*16c80*/  LOP3.LUT R4, R2, R28, RZ, 0xfc, !PT ;  /* 0x0000001c02047212 */ /* 0x000fc400078efcff */
[C-C-:B------:R-:W-:Y:S02]  /*16c90*/  PRMT R10, R6.reuse, 0x6420, R7.reuse ;  /* 0x00006420060a7816 */ /* 0x140fe40000000007 */
[----:B------:R-:W-:Y:S02]  /*16ca0*/  PRMT R11, R6, 0x7531, R7 ;  /* 0x00007531060b7816 */ /* 0x000fe40000000007 */
[----:B------:R-:W-:Y:S02]  /*16cb0*/  IADD3 R4, R17, R4, RZ ;  /* 0x0000000411047210 */ /* 0x000fe40007ffe0ff */
[----:B------:R-:W-:Y:S01]  /*16cc0*/  LOP3.LUT R2, R2, R23, RZ, 0xfc, !PT ;  /* 0x0000001702027212 */ /* 0x000fe200078efcff */
[----:B------:R-:W-:Y:S04]  /*16cd0*/  STSM.16.M88.4 [R3], R8 ;  /* 0x0000000803007844 */ /* 0x000fe80000000200 */
[----:B------:R-:W0:Y:S01]  /*16ce0*/  LDSM.16.MT88.4 R4, [R4+0x6000] ;  /* 0x006000000404783b */ /* 0x000e220000004200 */
        /* <DEDUP_REMOVED lines=14> */
.L_x_11669:
[----:B------:R-:W3:Y:S01]  /*16dd0*/  LDL.LU R3, [R1+0x4] ;  /* 0x0000040001037983 */ /* 0x000ee20000300800 */
        /* <DEDUP_REMOVED lines=9> */
[----:B---3--:R-:W-:-:S05]  /*16e70*/  LOP3.LUT R3, R3, R0, RZ, 0x3c, !PT ;  /* 0x0000000003037212 */ /* 0x008fca00078e3cff */
[----:B------:R4:W-:Y:S02]  /*16e80*/  STL [R1+0x4], R3 ;  /* 0x0000040301007387 */ /* 0x0009e40000100800 */
.L_x_11618:
[----:B------:R-:W-:-:S13]  /*16e90*/  LOP3.LUT P0, RZ, R22, 0x2, RZ, 0xc0, !PT ;  /* 0x0000000216ff7812 */ /* 0x000fda000780c0ff */
[----:B------:R-:W-:Y:S05]  /*16ea0*/  @!P0 BRA `(.L_x_11670) ;  /* 0x0000000000248947 */ /* 0x000fea0003800000 */
[----:B------:R-:W-:Y:S05]  /*16eb0*/  WARPSYNC.ALL ;  /* 0x0000000000007948 */ /* 0x000fea0003800000 */
[----:B------:R-:W3:Y:S08]  /*16ec0*/  S2UR UR5, SR_CgaCtaId ;  /* 0x00000000000579c3 */ /* 0x000ef00000008800 */
[----:B------:R-:W-:Y:S06]  /*16ed0*/  BAR.SYNC.DEFER_BLOCKING 0x5, 0x200 ;  /* 0x0148000000007b1d */ /* 0x000fec0000010000 */
[----:B------:R-:W-:-:S02]  /*16ee0*/  UMOV UR4, 0x400 ;  /* 0x0000040000047882 */ /* 0x000fc40000000000 */
[----:B---3--:R-:W-:-:S06]  /*16ef0*/  ULEA UR4, UR5, UR4, 0x18 ;  /* 0x0000000405047291 */ /* 0x008fcc000f8ec03f */
[----:B------:R-:W-:-:S05]  /*16f00*/  IMAD.U32 R17, RZ, RZ, UR4 ;  /* 0x00000004ff117e24 */ /* 0x000fca000f8e00ff */
[----:B------:R3:W0:Y:S01]  /*16f10*/  LDS.128 R24, [R17+0x132d0] ;  /* 0x0132d00011187984 */ /* 0x0006220000000c00 */
[----:B------:R-:W-:Y:S06]  /*16f20*/  BAR.ARV 0x4, 0x200 ;  /* 0x0108000000007b1d */ /* 0x000fec0000002000 */
[----:B------:R-:W-:Y:S05]  /*16f30*/  BRA `(.L_x_11671) ;  /* 0x0000000800d07947 */ /* 0x000fea0003800000 */
.L_x_11670:
        /* <DEDUP_REMOVED lines=8> */
[----:B----4-:R-:W0:Y:S08]  /*16fc0*/  @!P1 LDC.64 R2, c[0x0][0xc80] ;  /* 0x00032000ff029b82 */ /* 0x010e300000000a00 */
[----:B------:R-:W3:Y:S01]  /*16fd0*/  @!P1 LDC.64 R4, c[0x0][0xc78] ;  /* 0x00031e00ff049b82 */ /* 0x000ee20000000a00 */
[----:B0-----:R-:W-:-:S05]  /*16fe0*/  @!P1 IMAD.WIDE R2, R9, 0x4, R2 ;  /* 0x0000000409029825 */ /* 0x001fca00078e0202 */
[----:B--2---:R3:W2:Y:S02]  /*16ff0*/  @!P1 LDG.E R7, desc[UR40][R2.64] ;  /* 0x0000002802079981 */ /* 0x0046a4000c1e1900 */
[----:B---3--:R-:W-:-:S05]  /*17000*/  @!P1 IMAD.WIDE R2, R9, 0x4, R4 ;  /* 0x0000000409029825 */ /* 0x008fca00078e0204 */
[----:B------:R-:W3:Y:S01]  /*17010*/  @!P1 LDG.E R5, desc[UR40][R2.64] ;  /* 0x0000002802059981 */ /* 0x000ee2000c1e1900 */
        /* <DEDUP_REMOVED lines=8> */
[----:B--2---:R-:W-:Y:S02]  /*170a0*/  @!P1 IMAD.MOV.U32 R4, RZ, RZ, R7 ;  /* 0x000000ffff049224 */ /* 0x004fe400078e0007 */
[----:B------:R-:W-:Y:S02]  /*170b0*/  IMAD.MOV.U32 R7, RZ, RZ, RZ ;  /* 0x000000ffff077224 */ /* 0x000fe400078e00ff */
        /* <DEDUP_REMOVED lines=19> */
.L_x_11761:
[----:B------:R-:W-:Y:S02]  /*171f0*/  ULDC UR4, c[0x0][0xc38] ;  /* 0x00030e0000047ab9 */ /* 0x000fe40000000800 */
[----:B------:R-:W-:-:S04]  /*17200*/  IMAD.U32 R3, RZ, RZ, UR4 ;  /* 0x00000004ff037e24 */ /* 0x000fc8000f8e00ff */
[----:B--2---:R-:W-:-:S04]  /*17210*/  IMAD R8, R14, R3, RZ ;  /* 0x000000030e087224 */ /* 0x004fc800078e02ff */
[----:B------:R-:W-:-:S05]  /*17220*/  IMAD.IADD R6, R6, 0x1, R8 ;  /* 0x0000000106067824 */ /* 0x000fca00078e0208 */
[----:B------:R-:W-:-:S13]  /*17230*/  ISETP.GT.AND P6, PT, R6, R0, PT ;  /* 0x000000000600720c */ /* 0x000fda0003fc4270 */
[----:B------:R-:W-:Y:S05]  /*17240*/  @P6 BRA `(.L_x_11673) ;  /* 0x0000000000a46947 */ /* 0x000fea0003800000 */
.L_x_11676:
[----:B0-----:R-:W0:Y:S01]  /*17250*/  LDC R2, c[0x0][0xc3c] ;  /* 0x00030f00ff027b82 */ /* 0x001e220000000800 */
[----:B------:R-:W-:-:S05]  /*17260*/  VIADD R27, R27, 0x1f ;  /* 0x0000001f1b1b7836 */ /* 0x000fca0000000000 */
[----:B0-----:R-:W-:-:S13]  /*17270*/  ISETP.GE.AND P6, PT, R27, R2, PT ;  /* 0x000000021b00720c */ /* 0x001fda0003fc6270 */
[----:B------:R-:W-:Y:S05]  /*17280*/  @P6 BRA `(.L_x_11674) ;  /* 0x0000000400b86947 */ /* 0x000fea0003800000 */
[----:B------:R-:W0:Y:S01]  /*17290*/  S2R R3, SR_TID.X ;  /* 0x0000000000037919 */ /* 0x000e220000002100 */
[----:B------:R-:W-:Y:S02]  /*172a0*/  MOV R4, RZ ;  /* 0x000000ff00047202 */ /* 0x000fe40000000f00 */
        /* <DEDUP_REMOVED lines=29> */
.L_x_11769:
[----:B------:R-:W-:Y:S02]  /*17480*/  ULDC UR4, c[0x0][0xc38] ;  /* 0x00030e0000047ab9 */ /* 0x000fe40000000800 */
[----:B------:R-:W-:-:S04]  /*17490*/  IMAD.U32 R3, RZ, RZ, UR4 ;  /* 0x00000004ff037e24 */ /* 0x000fc8000f8e00ff */
[----:B--2---:R-:W-:-:S04]  /*174a0*/  IMAD R8, R14, R3, RZ ;  /* 0x000000030e087224 */ /* 0x004fc800078e02ff */
[----:B------:R-:W-:-:S05]  /*174b0*/  IMAD.IADD R6, R8, 0x1, R6 ;  /* 0x0000000108067824 */ /* 0x000fca00078e0206 */
[----:B------:R-:W-:-:S13]  /*174c0*/  ISETP.GT.AND P6, PT, R6, R0, PT ;  /* 0x000000000600720c */ /* 0x000fda0003fc4270 */
[----:B------:R-:W-:Y:S05]  /*174d0*/  @!P6 BRA `(.L_x_11676) ;  /* 0xfffffffc005ce947 */ /* 0x000fea000383ffff */
.L_x_11673:
        /* <DEDUP_REMOVED lines=9> */
.L_x_11774:
[----:B------:R-:W-:-:S13]  /*17570*/  ISETP.NE.AND P0, PT, R6, RZ, PT ;  /* 0x000000ff0600720c */ /* 0x000fda0003f05270 */
[----:B------:R-:W-:Y:S05]  /*17580*/  @!P0 BRA `(.L_x_11678) ;  /* 0x0000000000108947 */ /* 0x000fea0003800000 */
[----:B------:R-:W-:Y:S01]  /*17590*/  UMOV UR4, 0xffffffff ;  /* 0xffffffff00047882 */ /* 0x000fe20000000000 */
[----:B------:R-:W-:Y:S02]  /*175a0*/  IADD3 R12, R5, -0x1, RZ ;  /* 0xffffffff050c7810 */ /* 0x000fe40007ffe0ff */
[----:B------:R-:W-:Y:S05]  /*175b0*/  BRA.DIV UR4, `(.L_x_11679) ;  /* 0x0000002604e87947 */ /* 0x000fea000b800000 */
[----:B------:R0:W0:Y:S02]  /*175c0*/  SHFL.IDX PT, R24, R2, R12, 0x1f ;  /* 0x00001f0c02187589 */ /* 0x00002400000e0000 */
.L_x_11678:
[----:B0-----:R-:W-:Y:S01]  /*175d0*/  IMAD R24, R24, R3, R8 ;  /* 0x0000000318187224 */ /* 0x001fe200078e0208 */
[----:B---3--:R-:W-:Y:S01]  /*175e0*/  IABS R8, R4 ;  /* 0x0000000400087213 */ /* 0x008fe20000000000 */
[----:B------:R-:W-:Y:S02]  /*175f0*/  IMAD.MOV.U32 R2, RZ, RZ, RZ ;  /* 0x000000ffff027224 */ /* 0x000fe400078e00ff */
[----:B------:R-:W-:Y:S01]  /*17600*/  IMAD.IADD R25, R0, 0x1, -R24 ;  /* 0x0000000100197824 */ /* 0x000fe200078e0a18 */
[----:B------:R-:W0:Y:S01]  /*17610*/  I2F.RP R6, R8 ;  /* 0x0000000800067306 */ /* 0x000e220000209400 */
[----:B------:R-:W-:-:S03]  /*17620*/  IMAD.IADD R27, R5, 0x1, R27 ;  /* 0x00000001051b7824 */ /* 0x000fc600078e021b */
[----:B------:R-:W-:-:S04]  /*17630*/  IABS R0, R25 ;  /* 0x0000001900007213 */ /* 0x000fc80000000000 */
[----:B0-----:R-:W0:Y:S02]  /*17640*/  MUFU.RCP R6, R6 ;  /* 0x0000000600067308 */ /* 0x001e240000001000 */
[----:B0-----:R-:W-:-:S06]  /*17650*/  VIADD R9, R6, 0xffffffe ;  /* 0x0ffffffe06097836 */ /* 0x001fcc0000000000 */
[----:B------:R-:W1:Y:S02]  /*17660*/  F2I.FTZ.U32.TRUNC.NTZ R3, R9 ;  /* 0x0000000900037305 */ /* 0x000e64000021f000 */
[----:B-1----:R-:W-:-:S04]  /*17670*/  IMAD.MOV R11, RZ, RZ, -R3 ;  /* 0x000000ffff0b7224 */ /* 0x002fc800078e0a03 */
[----:B------:R-:W-:-:S04]  /*17680*/  IMAD R11, R11, R8, RZ ;  /* 0x000000080b0b7224 */ /* 0x000fc800078e02ff */
[----:B------:R-:W-:Y:S01]  /*17690*/  IMAD.HI.U32 R2, R3, R11, R2 ;  /* 0x0000000b03027227 */ /* 0x000fe200078e0002 */
[----:B------:R-:W-:-:S05]  /*176a0*/  IABS R3, R4 ;  /* 0x0000000400037213 */ /* 0x000fca0000000000 */
[----:B------:R-:W-:Y:S02]  /*176b0*/  IMAD.MOV R3, RZ, RZ, -R3 ;  /* 0x000000ffff037224 */ /* 0x000fe400078e0a03 */
[----:B------:R-:W-:-:S04]  /*176c0*/  IMAD.HI.U32 R6, R2, R0, RZ ;  /* 0x0000000002067227 */ /* 0x000fc800078e00ff */
[----:B------:R-:W-:Y:S01]  /*176d0*/  IMAD R3, R6, R3, R0 ;  /* 0x0000000306037224 */ /* 0x000fe200078e0200 */
[----:B----4-:R-:W-:-:S04]  /*176e0*/  IABS R0, R7 ;  /* 0x0000000700007213 */ /* 0x010fc80000000000 */
[----:B------:R-:W0:Y:S01]  /*176f0*/  I2F.RP R9, R0 ;  /* 0x0000000000097306 */ /* 0x000e220000209400 */
[----:B------:R-:W-:-:S13]  /*17700*/  ISETP.GT.U32.AND P1, PT, R8, R3, PT ;  /* 0x000000030800720c */ /* 0x000fda0003f24070 */
[----:B------:R-:W-:Y:S01]  /*17710*/  @!P1 IMAD.IADD R3, R3, 0x1, -R8 ;  /* 0x0000000103039824 */ /* 0x000fe200078e0a08 */
[----:B0-----:R-:W0:Y:S01]  /*17720*/  MUFU.RCP R9, R9 ;  /* 0x0000000900097308 */ /* 0x001e220000001000 */
[----:B------:R-:W-:Y:S02]  /*17730*/  @!P1 IADD3 R6, R6, 0x1, RZ ;  /* 0x0000000106069810 */ /* 0x000fe40007ffe0ff */
[----:B------:R-:W-:Y:S02]  /*17740*/  ISETP.NE.AND P1, PT, R4, RZ, PT ;  /* 0x000000ff0400720c */ /* 0x000fe40003f25270 */
[----:B------:R-:W-:Y:S01]  /*17750*/  ISETP.GE.U32.AND P0, PT, R3, R8, PT ;  /* 0x000000080300720c */ /* 0x000fe20003f06070 */
[----:B0-----:R-:W-:-:S12]  /*17760*/  VIADD R10, R9, 0xffffffe ;  /* 0x0ffffffe090a7836 */ /* 0x001fd80000000000 */
[----:B------:R-:W-:Y:S01]  /*17770*/  @P0 VIADD R6, R6, 0x1 ;  /* 0x0000000106060836 */ /* 0x000fe20000000000 */
        /* <DEDUP_REMOVED lines=27> */
[C---:B------:R-:W-:Y:S01]  /*17930*/  IMAD R6, R7.reuse, R0, R6 ;  /* 0x0000000007067224 */ /* 0x040fe200078e0206 */
[----:B------:R-:W-:-:S05]  /*17940*/  LEA R7, R7, R2, 0x18 ;  /* 0x0000000207077211 */ /* 0x000fca00078ec0ff */
[----:B------:R-:W-:Y:S01]  /*17950*/  IMAD R26, R6, 0x10000, R7 ;  /* 0x00010000061a7824 */ /* 0x000fe200078e0207 */
[----:B------:R-:W-:Y:S06]  /*17960*/  BRA `(.L_x_11680) ;  /* 0x00000000001c7947 */ /* 0x000fec0003800000 */
.L_x_11674:
[----:B------:R-:W-:Y:S01]  /*17970*/  UMOV UR4, URZ ;  /* 0x0000003f00047c82 */ /* 0x000fe20008000000 */
[----:B------:R-:W-:Y:S01]  /*17980*/  UMOV UR5, URZ ;  /* 0x0000003f00057c82 */ /* 0x000fe20008000000 */
[----:B------:R-:W-:Y:S01]  /*17990*/  ULDC UR6, c[0x0][0xc3c] ;  /* 0x00030f0000067ab9 */ /* 0x000fe20000000800 */
[----:B------:R-:W-:Y:S02]  /*179a0*/  IMAD.MOV.U32 R24, RZ, RZ, R0 ;  /* 0x000000ffff187224 */ /* 0x000fe400078e0000 */
[----:B------:R-:W-:Y:S02]  /*179b0*/  IMAD.U32 R25, RZ, RZ, UR4 ;  /* 0x00000004ff197e24 */ /* 0x000fe4000f8e00ff */
[----:B------:R-:W-:Y:S02]  /*179c0*/  IMAD.U32 R26, RZ, RZ, UR5 ;  /* 0x00000005ff1a7e24 */ /* 0x000fe4000f8e00ff */
[----:B------:R-:W-:-:S07]  /*179d0*/  IMAD.U32 R27, RZ, RZ, UR6 ;  /* 0x00000006ff1b7e24 */ /* 0x000fce000f8e00ff */
.L_x_11680:
        /* <DEDUP_REMOVED lines=10> */
.L_x_11671:
[----:B------:R-:W-:Y:S02]  /*17a80*/  ULDC UR4, c[0x0][0xc3c] ;  /* 0x00030f0000047ab9 */ /* 0x000fe40000000800 */
[----:B0-----:R-:W-:-:S13]  /*17a90*/  ISETP.GE.AND P0, PT, R27, UR4, PT ;  /* 0x000000041b007c0c */ /* 0x001fda000bf06270 */
[----:B------:R-:W-:Y:S05]  /*17aa0*/  @!P0 BRA `(.L_x_11681) ;  /* 0xffffffac00688947 */ /* 0x000fea000383ffff */
[----:B------:R-:W-:Y:S05]  /*17ab0*/  BSYNC B7 ;  /* 0x0000000000077941 */ /* 0x000fea0003800000 */
.L_x_11577:
[----:B0-----:R-:W5:Y:S01]  /*17ac0*/  LDL.LU R0, [R1+0x44] ;  /* 0x0000440001007983 */ /* 0x001f620000300800 */
[----:B------:R-:W-:Y:S01]  /*17ad0*/  BSSY B0, `(.L_x_11682) ;  /* 0x000000b000007945 */ /* 0x000fe20003800000 */
[----:B--2---:R-:W0:Y:S01]  /*17ae0*/  S2R R5, SR_CgaCtaId ;  /* 0x0000000000057919 */ /* 0x004e220000008800 */
[----:B-----5:R-:W-:-:S05]  /*17af0*/  VIADD R0, R0, 0x1 ;  /* 0x0000000100007836 */ /* 0x020fca0000000000 */
[----:B----4-:R-:W-:-:S04]  /*17b00*/  LEA.HI R2, R0, R0, RZ, 0x1 ;  /* 0x0000000000027211 */ /* 0x010fc800078f08ff */
[----:B------:R-:W-:Y:S02]  /*17b10*/  LOP3.LUT R3, R2, 0xfffffffe, RZ, 0xc0, !PT ;  /* 0xfffffffe02037812 */ /* 0x000fe400078ec0ff */
[----:B------:R-:W-:Y:S02]  /*17b20*/  MOV R2, 0x400 ;  /* 0x0000040000027802 */ /* 0x000fe40000000f00 */
[----:B------:R-:W-:Y:S02]  /*17b30*/  IADD3 R0, R0, -R3, RZ ;  /* 0x8000000300007210 */ /* 0x000fe40007ffe0ff */
[----:B0-----:R-:W-:Y:S02]  /*17b40*/  LEA R6, R5, R2, 0x18 ;  /* 0x0000000205067211 */ /* 0x001fe400078ec0ff */
[----:B------:R-:W-:-:S04]  /*17b50*/  SHF.L.U32 R0, R0, 0x1f, RZ ;  /* 0x0000001f00007819 */ /* 0x000fc800000006ff */
[----:B------:R-:W0:Y:S02]  /*17b60*/  SYNCS.PHASECHK.TRANS64.TRYWAIT P0, [R6+URZ+0x13220], R0 ;  /* 0x01322000060075a7 */ /* 0x000e24000800017f */
[----:B0-----:R-:W-:Y:S05]  /*17b70*/  @!P0 BRA `(.L_x_11683) ;  /* 0x0000002000a08947 */ /* 0x001fea0003800000 */
.L_x_11777:
[----:B------:R-:W-:Y:S05]  /*17b80*/  BSYNC B0 ;  /* 0x0000000000007941 */ /* 0x000fea0003800000 */
.L_x_11682:
[----:B------:R-:W-:-:S03]  /*17b90*/  UMOV UR4, 0xffffffff ;  /* 0xffffffff00047882 */ /* 0x000fc60000000000 */
[----:B------:R-:W-:Y:S05]  /*17ba0*/  BRA.DIV UR4, `(.L_x_11684) ;  /* 0x0000002204a87947 */ /* 0x000fea000b800000 */
[----:B0-----:R-:W0:Y:S02]  /*17bb0*/  S2R R0, SR_TID.X ;  /* 0x0000000000007919 */ /* 0x001e240000002100 */
[----:B0-----:R-:W-:-:S04]  /*17bc0*/  SHF.R.U32.HI R0, RZ, 0x5, R0 ;  /* 0x00000005ff007819 */ /* 0x001fc80000011600 */
[----:B------:R-:W-:-:S05]  /*17bd0*/  LOP3.LUT R0, R0, 0x3, RZ, 0xc0, !PT ;  /* 0x0000000300007812 */ /* 0x000fca00078ec0ff */
[----:B------:R0:W2:Y:S02]  /*17be0*/  SHFL.IDX PT, R14, R0, RZ, 0x1f ;  /* 0x00001fff000e7589 */ /* 0x0000a400000e0000 */
.L_x_11780:
[----:B--2---:R-:W-:-:S13]  /*17bf0*/  ISETP.NE.AND P0, PT, R14, RZ, PT ;  /* 0x000000ff0e00720c */ /* 0x004fda0003f05270 */
[----:B------:R-:W-:Y:S05]  /*17c00*/  @P0 BRA `(.L_x_11465) ;  /* 0x0000000000a80947 */ /* 0x000fea0003800000 */
[----:B------:R-:W-:-:S03]  /*17c10*/  UMOV UR4, 0xffffffff ;  /* 0xffffffff00047882 */ /* 0x000fc60000000000 */
[----:B------:R-:W-:Y:S05]  /*17c20*/  BRA.DIV UR4, `(.L_x_11685) ;  /* 0x0000002204bc7947 */ /* 0x000fea000b800000 */
[----:B------:R-:W-:-:S13]  /*17c30*/  ELECT P6, URZ, PT ;  /* 0x00000000003f782f */ /* 0x000fda00038c0000 */
.L_x_11783:
[----:B------:R-:W-:Y:S05]  /*17c40*/  @!P6 BRA `(.L_x_11465) ;  /* 0x000000000098e947 */ /* 0x000fea0003800000 */
[----:B0-----:R-:W2:Y:S02]  /*17c50*/  LDL.LU R0, [R1+0x3c] ;  /* 0x00003c0001007983 */ /* 0x001ea40000300800 */
[----:B--2---:R-:W-:-:S04]  /*17c60*/  LOP3.LUT R0, R0, 0x2, RZ, 0xfc, !PT ;  /* 0x0000000200007812 */ /* 0x004fc800078efcff */
[----:B------:R-:W-:-:S13]  /*17c70*/  ISETP.NE.AND P0, PT, R0, 0x3, PT ;  /* 0x000000030000780c */ /* 0x000fda0003f05270 */
[----:B------:R-:W-:Y:S05]  /*17c80*/  @!P0 BRA `(.L_x_11686) ;  /* 0x0000000000048947 */ /* 0x000fea0003800000 */
[----:B------:R-:W-:Y:S01]  /*17c90*/  BPT.TRAP 0x1 ;  /* 0x000000040000795c */ /* 0x000fe20000300000 */
.L_x_11686:
[----:B------:R-:W2:Y:S01]  /*17ca0*/  LDL.LU R8, [R1+0x4] ;  /* 0x0000040001087983 */ /* 0x000ea20000300800 */
        /* <DEDUP_REMOVED lines=12> */
.L_x_11784:
[----:B------:R-:W2:Y:S02]  /*17d70*/  SYNCS.PHASECHK.TRANS64.TRYWAIT P1, [R9+URZ], R0 ;  /* 0x00000000090075a7 */ /* 0x000ea4000802017f */
[----:B--2---:R-:W-:Y:S05]  /*17d80*/  @!P1 BRA `(.L_x_11688) ;  /* 0x0000002000989947 */ /* 0x004fea0003800000 */
.L_x_11785:
[----:B------:R-:W-:Y:S05]  /*17d90*/  @!P0 BRA `(.L_x_11689) ;  /* 0x0000000000048947 */ /* 0x000fea0003800000 */
[----:B------:R-:W-:Y:S01]  /*17da0*/  BPT.TRAP 0x1 ;  /* 0x000000040000795c */ /* 0x000fe20000300000 */
.L_x_11689:
[----:B------:R-:W-:-:S04]  /*17db0*/  IMAD R29, R29, 0x8, R6 ;  /* 0x000000081d1d7824 */ /* 0x000fc800078e0206 */
[----:B------:R-:W4:Y:S02]  /*17dc0*/  SYNCS.PHASECHK.TRANS64.TRYWAIT P1, [R29+URZ+0x13260], R4 ;  /* 0x013260041d0075a7 */ /* 0x000f24000802017f */
[----:B----4-:R-:W-:Y:S05]  /*17dd0*/  @!P1 BRA `(.L_x_11690) ;  /* 0x0000002000989947 */ /* 0x010fea0003800000 */
.L_x_11786:
[----:B------:R-:W-:Y:S05]  /*17de0*/  @!P0 BRA `(.L_x_11691) ;  /* 0x0000000000048947 */ /* 0x000fea0003800000 */
[----:B------:R-:W-:Y:S01]  /*17df0*/  BPT.TRAP 0x1 ;  /* 0x000000040000795c */ /* 0x000fe20000300000 */
.L_x_11691:
[----:B------:R-:W-:-:S04]  /*17e00*/  IMAD R7, R7, 0x8, R6 ;  /* 0x0000000807077824 */ /* 0x000fc800078e0206 */
[----:B------:R-:W5:Y:S02]  /*17e10*/  SYNCS.PHASECHK.TRANS64.TRYWAIT P1, [R7+URZ+0x13260], R0 ;  /* 0x01326000070075a7 */ /* 0x000f64000802017f */
[----:B-----5:R-:W-:Y:S05]  /*17e20*/  @!P1 BRA `(.L_x_11692) ;  /* 0x0000002000989947 */ /* 0x020fea0003800000 */
.L_x_11787:
[----:B------:R-:W-:Y:S05]  /*17e30*/  @!P0 BRA `(.L_x_11693) ;  /* 0x0000000000048947 */ /* 0x000fea0003800000 */
[----:B------:R-:W-:Y:S01]  /*17e40*/  BPT.TRAP 0x1 ;  /* 0x000000040000795c */ /* 0x000fe20000300000 */
.L_x_11693:
[----:B------:R-:W5:Y:S02]  /*17e50*/  SYNCS.PHASECHK.TRANS64.TRYWAIT P0, [R29+URZ+0x13280], R4 ;  /* 0x013280041d0075a7 */ /* 0x000f64000800017f */
[----:B-----5:R-:W-:Y:S05]  /*17e60*/  @!P0 BRA `(.L_x_11694) ;  /* 0x00000020009c8947 */ /* 0x020fea0003800000 */
.L_x_11695:
[----:B------:R0:W0:Y:S02]  /*17e70*/  SYNCS.PHASECHK.TRANS64.TRYWAIT P0, [R7+URZ+0x13280], R0 ;  /* 0x01328000070075a7 */ /* 0x000024000800017f */
[----:B0-----:R-:W-:Y:S05]  /*17e80*/  @!P0 NANOSLEEP.SYNCS 0x989680 ;  /* 0x009896800000895d */ /* 0x001fea0003900000 */
[----:B------:R-:W0:Y:S02]  /*17e90*/  @!P0 SYNCS.PHASECHK.TRANS64 P0, [R7+URZ+0x13280], R0 ;  /* 0x01328000070085a7 */ /* 0x000e24000800007f */
[----:B0-----:R-:W-:Y:S05]  /*17ea0*/  @!P0 BRA `(.L_x_11695) ;  /* 0xfffffffc00f08947 */ /* 0x001fea000383ffff */
.L_x_11465:
[----:B------:R-:W-:Y:S05]  /*17eb0*/  BSYNC B8 ;  /* 0x0000000000087941 */ /* 0x000fea0003800000 */
.L_x_11462:
[----:B------:R-:W-:Y:S05]  /*17ec0*/  EXIT ;  /* 0x000000000000794d */ /* 0x000fea0003800000 */
.L_x_11483:
[----:B0-----:R0:W1:Y:S02]  /*17ed0*/  SYNCS.PHASECHK.TRANS64.TRYWAIT P5, [R75+URZ+0x13290], R76 ;  /* 0x0132904c4b0075a7 */ /* 0x00106400080a017f */
[----:B-1----:R-:W-:Y:S05]  /*17ee0*/  @!P5 NANOSLEEP.SYNCS 0x989680 ;  /* 0x009896800000d95d */ /* 0x002fea0003900000 */
[----:B------:R-:W1:Y:S02]  /*17ef0*/  @!P5 SYNCS.PHASECHK.TRANS64 P5, [R75+URZ+0x13290], R76 ;  /* 0x0132904c4b00d5a7 */ /* 0x000e6400080a007f */
[----:B-1----:R-:W-:Y:S05]  /*17f00*/  @!P5 BRA `(.L_x_11483) ;  /* 0xfffffffc00f0d947 */ /* 0x002fea000383ffff */
[----:B------:R-:W-:Y:S05]  /*17f10*/  BRA `(.L_x_11696) ;  /* 0xfffffea800887947 */ /* 0x000fea000383ffff */
.L_x_11493:
[----:B0-----:R0:W1:Y:S02]  /*17f20*/  SYNCS.PHASECHK.TRANS64.TRYWAIT P5, [R75+URZ+0x13290], R76 ;  /* 0x0132904c4b0075a7 */ /* 0x00106400080a017f */
[----:B-1----:R-:W-:Y:S05]  /*17f30*/  @!P5 NANOSLEEP.SYNCS 0x989680 ;  /* 0x009896800000d95d */ /* 0x002fea0003900000 */
[----:B------:R-:W1:Y:S02]  /*17f40*/  @!P5 SYNCS.PHASECHK.TRANS64 P5, [R75+URZ+0x13290], R76 ;  /* 0x0132904c4b00d5a7 */ /* 0x000e6400080a007f */
[----:B-1----:R-:W-:Y:S05]  /*17f50*/  @!P5 BRA `(.L_x_11493) ;  /* 0xfffffffc00f0d947 */ /* 0x002fea000383ffff */
[----:B------:R-:W-:Y:S05]  /*17f60*/  BRA `(.L_x_11697) ;  /* 0xfffffeb800cc7947 */ /* 0x000fea000383ffff */
.L_x_11498:
[----:B0-----:R0:W1:Y:S02]  /*17f70*/  SYNCS.PHASECHK.TRANS64.TRYWAIT P1, [R75+URZ+0x13290], R76 ;  /* 0x0132904c4b0075a7 */ /* 0x001064000802017f */
[----:B-1----:R-:W-:Y:S05]  /*17f80*/  @!P1 NANOSLEEP.SYNCS 0x989680 ;  /* 0x009896800000995d */ /* 0x002fea0003900000 */
[----:B------:R-:W1:Y:S02]  /*17f90*/  @!P1 SYNCS.PHASECHK.TRANS64 P1, [R75+URZ+0x13290], R76 ;  /* 0x0132904c4b0095a7 */ /* 0x000e64000802007f */
[----:B-1----:R-:W-:Y:S05]  /*17fa0*/  @!P1 BRA `(.L_x_11498) ;  /* 0xfffffffc00f09947 */ /* 0x002fea000383ffff */
[----:B------:R-:W-:Y:S05]  /*17fb0*/  BRA `(.L_x_11698) ;  /* 0xfffffec800f47947 */ /* 0x000fea000383ffff */
.L_x_11502:
[----:B--2---:R2:W0:Y:S02]  /*17fc0*/  SYNCS.PHASECHK.TRANS64.TRYWAIT P0, [R75+URZ+0x132b0], R76 ;  /* 0x0132b04c4b0075a7 */ /* 0x004424000800017f */
[----:B0-----:R-:W-:Y:S05]  /*17fd0*/  @!P0 NANOSLEEP.SYNCS 0x989680 ;  /* 0x009896800000895d */ /* 0x001fea0003900000 */
[----:B------:R-:W0:Y:S02]  /*17fe0*/  @!P0 SYNCS.PHASECHK.TRANS64 P0, [R75+URZ+0x132b0], R76 ;  /* 0x0132b04c4b0085a7 */ /* 0x000e24000800007f */
[----:B0-----:R-:W-:Y:S05]  /*17ff0*/  @!P0 BRA `(.L_x_11502) ;  /* 0xfffffffc00f08947 */ /* 0x001fea000383ffff */
[----:B------:R-:W-:Y:S05]  /*18000*/  BRA `(.L_x_11699) ;  /* 0xfffffecc00547947 */ /* 0x000fea000383ffff */
.L_x_11522:
        /* <DEDUP_REMOVED lines=8> */
.L_x_11701:
[----:B------:R-:W-:Y:S05]  /*18090*/  BSYNC B1 ;  /* 0x0000000000017941 */ /* 0x000fea0003800000 */
.L_x_11700:
        /* <DEDUP_REMOVED lines=8> */
.L_x_11702:
[----:B------:R-:W-:Y:S02]  /*18120*/  IMAD.MOV.U32 R13, RZ, RZ, R31 ;  /* 0x000000ffff0d7224 */ /* 0x000fe400078e001f */
[----:B------:R-:W-:-:S07]  /*18130*/  IMAD.MOV.U32 R29, RZ, RZ, R14 ;  /* 0x000000ffff1d7224 */ /* 0x000fce00078e000e */
[----:B------:R-:W-:Y:S05]  /*18140*/  WARPSYNC.COLLECTIVE R15, `(.L_x_11703) ;  /* 0x000000000f087348 */ /* 0x000fea0003c00000 */
[----:B------:R0:W1:Y:S02]  /*18150*/  SHFL.IDX P6, R14, R13, R12, R11 ;  /* 0x0000000c0d0e7389 */ /* 0x00006400000c000b */
[----:B01----:R-:W-:Y:S01]  /*18160*/  ENDCOLLECTIVE ;  /* 0x000000000000791b */ /* 0x003fe20003800000 */
.L_x_11703:
[----:B------:R-:W-:Y:S01]  /*18170*/  IMAD.MOV.U32 R13, RZ, RZ, R26 ;  /* 0x000000ffff0d7224 */ /* 0x000fe200078e001a */
[----:B------:R-:W-:-:S07]  /*18180*/  MOV R3, R14 ;  /* 0x0000000e00037202 */ /* 0x000fce0000000f00 */
[----:B------:R-:W-:Y:S05]  /*18190*/  WARPSYNC.COLLECTIVE R15, `(.L_x_11704) ;  /* 0x000000000f087348 */ /* 0x000fea0003c00000 */
[----:B------:R0:W1:Y:S02]  /*181a0*/  SHFL.IDX P6, R14, R13, R12, R11 ;  /* 0x0000000c0d0e7389 */ /* 0x00006400000c000b */
[----:B01----:R-:W-:Y:S01]  /*181b0*/  ENDCOLLECTIVE ;  /* 0x000000000000791b */ /* 0x003fe20003800000 */
.L_x_11704:
[----:B------:R-:W-:Y:S05]  /*181c0*/  BRA `(.L_x_11705) ;  /* 0xfffffed800a47947 */ /* 0x000fea000383ffff */
.L_x_11526:
[----:B-1----:R1:W3:Y:S02]  /*181d0*/  SYNCS.PHASECHK.TRANS64.TRYWAIT P0, [R16+URZ+0x13200], R27 ;  /* 0x0132001b100075a7 */ /* 0x0022e4000800017f */
[----:B---3--:R-:W-:Y:S05]  /*181e0*/  @!P0 NANOSLEEP.SYNCS 0x989680 ;  /* 0x009896800000895d */ /* 0x008fea0003900000 */
[----:B------:R-:W3:Y:S02]  /*181f0*/  @!P0 SYNCS.PHASECHK.TRANS64 P0, [R16+URZ+0x13200], R27 ;  /* 0x0132001b100085a7 */ /* 0x000ee4000800007f */
[----:B---3--:R-:W-:Y:S05]  /*18200*/  @!P0 BRA `(.L_x_11526) ;  /* 0xfffffffc00f08947 */ /* 0x008fea000383ffff */
[----:B------:R-:W-:Y:S05]  /*18210*/  BRA `(.L_x_11706) ;  /* 0xfffffedc003c7947 */ /* 0x000fea000383ffff */
.L_x_11530:
        /* <DEDUP_REMOVED lines=8> */
.L_x_11708:
[----:B------:R-:W-:Y:S05]  /*182a0*/  BSYNC B1 ;  /* 0x0000000000017941 */ /* 0x000fea0003800000 */
.L_x_11707:
[----:B------:R-:W-:Y:S01]  /*182b0*/  IMAD.MOV.U32 R13, RZ, RZ, R28 ;  /* 0x000000ffff0d7224 */ /* 0x000fe200078e001c */
[----:B------:R-:W-:Y:S01]  /*182c0*/  MOV R11, 0x1e1f ;  /* 0x00001e1f000b7802 */ /* 0x000fe20000000f00 */
[----:B------:R-:W-:Y:S02]  /*182d0*/  IMAD.MOV.U32 R12, RZ, RZ, RZ ;  /* 0x000000ffff0c7224 */ /* 0x000fe400078e00ff */
[----:B------:R-:W-:Y:S02]  /*182e0*/  IMAD.MOV.U32 R15, RZ, RZ, -0x1 ;  /* 0xffffffffff0f7424 */ /* 0x000fe400078e00ff */
[----:B------:R-:W-:-:S07]  /*182f0*/  IMAD.MOV.U32 R0, RZ, RZ, R14 ;  /* 0x000000ffff007224 */ /* 0x000fce00078e000e */
[----:B------:R-:W-:Y:S05]  /*18300*/  WARPSYNC.COLLECTIVE R15, `(.L_x_11709) ;  /* 0x000000000f087348 */ /* 0x000fea0003c00000 */
[----:B------:R0:W1:Y:S02]  /*18310*/  SHFL.IDX P6, R14, R13, R12, R11 ;  /* 0x0000000c0d0e7389 */ /* 0x00006400000c000b */
[----:B01----:R-:W-:Y:S01]  /*18320*/  ENDCOLLECTIVE ;  /* 0x000000000000791b */ /* 0x003fe20003800000 */
.L_x_11709:
[----:B------:R-:W-:Y:S02]  /*18330*/  IMAD.MOV.U32 R13, RZ, RZ, R31 ;  /* 0x000000ffff0d7224 */ /* 0x000fe400078e001f */
[----:B------:R-:W-:-:S07]  /*18340*/  IMAD.MOV.U32 R29, RZ, RZ, R14 ;  /* 0x000000ffff1d7224 */ /* 0x000fce00078e000e */
[----:B------:R-:W-:Y:S05]  /*18350*/  WARPSYNC.COLLECTIVE R15, `(.L_x_11710) ;  /* 0x000000000f087348 */ /* 0x000fea0003c00000 */
[----:B------:R0:W1:Y:S02]  /*18360*/  SHFL.IDX P6, R14, R13, R12, R11 ;  /* 0x0000000c0d0e7389 */ /* 0x00006400000c000b */
[----:B01----:R-:W-:Y:S01]  /*18370*/  ENDCOLLECTIVE ;  /* 0x000000000000791b */ /* 0x003fe20003800000 */
.L_x_11710:
[----:B------:R-:W-:Y:S02]  /*18380*/  IMAD.MOV.U32 R13, RZ, RZ, R26 ;  /* 0x000000ffff0d7224 */ /* 0x000fe400078e001a */
[----:B------:R-:W-:-:S07]  /*18390*/  IMAD.MOV.U32 R3, RZ, RZ, R14 ;  /* 0x000000ffff037224 */ /* 0x000fce00078e000e */
[----:B------:R-:W-:Y:S05]  /*183a0*/  WARPSYNC.COLLECTIVE R15, `(.L_x_11711) ;  /* 0x000000000f087348 */ /* 0x000fea0003c00000 */
[----:B------:R0:W1:Y:S02]  /*183b0*/  SHFL.IDX P6, R14, R13, R12, R11 ;  /* 0x0000000c0d0e7389 */ /* 0x00006400000c000b */
[----:B01----:R-:W-:Y:S01]  /*183c0*/  ENDCOLLECTIVE ;  /* 0x000000000000791b */ /* 0x003fe20003800000 */
.L_x_11711:
[----:B------:R-:W-:Y:S05]  /*183d0*/  BRA `(.L_x_11712) ;  /* 0xfffffee800ec7947 */ /* 0x000fea000383ffff */
.L_x_11534:
[----:B-1----:R1:W3:Y:S02]  /*183e0*/  SYNCS.PHASECHK.TRANS64.TRYWAIT P1, [R16+URZ+0x13200], R21 ;  /* 0x01320015100075a7 */ /* 0x0022e4000802017f */
[----:B---3--:R-:W-:Y:S05]  /*183f0*/  @!P1 NANOSLEEP.SYNCS 0x989680 ;  /* 0x009896800000995d */ /* 0x008fea0003900000 */
[----:B------:R-:W3:Y:S02]  /*18400*/  @!P1 SYNCS.PHASECHK.TRANS64 P1, [R16+URZ+0x13200], R21 ;  /* 0x01320015100095a7 */ /* 0x000ee4000802007f */
[----:B---3--:R-:W-:Y:S05]  /*18410*/  @!P1 BRA `(.L_x_11534) ;  /* 0xfffffffc00f09947 */ /* 0x008fea000383ffff */
[----:B------:R-:W-:Y:S05]  /*18420*/  BRA `(.L_x_11713) ;  /* 0xfffffeec00607947 */ /* 0x000fea000383ffff */
.L_x_11538:
[----:B-1----:R1:W4:Y:S02]  /*18430*/  SYNCS.PHASECHK.TRANS64.TRYWAIT P1, [R0+URZ+0x13230], R7 ;  /* 0x01323007000075a7 */ /* 0x002324000802017f */
[----:B----4-:R-:W-:Y:S05]  /*18440*/  @!P1 NANOSLEEP.SYNCS 0x989680 ;  /* 0x009896800000995d */ /* 0x010fea0003900000 */
[----:B------:R-:W4:Y:S02]  /*18450*/  @!P1 SYNCS.PHASECHK.TRANS64 P1, [R0+URZ+0x13230], R7 ;  /* 0x01323007000095a7 */ /* 0x000f24000802007f */
[----:B----4-:R-:W-:Y:S05]  /*18460*/  @!P1 BRA `(.L_x_11538) ;  /* 0xfffffffc00f09947 */ /* 0x010fea000383ffff */
[----:B------:R-:W-:Y:S05]  /*18470*/  BRA `(.L_x_11537) ;  /* 0xfffffefc00bc7947 */ /* 0x000fea000383ffff */
.L_x_11545:
[----:B0-----:R0:W2:Y:S02]  /*18480*/  SYNCS.PHASECHK.TRANS64.TRYWAIT P1, [R13+URZ+0x13230], R10 ;  /* 0x0132300a0d0075a7 */ /* 0x0010a4000802017f */
[----:B--2---:R-:W-:Y:S05]  /*18490*/  @!P1 NANOSLEEP.SYNCS 0x989680 ;  /* 0x009896800000995d */ /* 0x004fea0003900000 */
[----:B------:R-:W2:Y:S02]  /*184a0*/  @!P1 SYNCS.PHASECHK.TRANS64 P1, [R13+URZ+0x13230], R10 ;  /* 0x0132300a0d0095a7 */ /* 0x000ea4000802007f */
[----:B--2---:R-:W-:Y:S05]  /*184b0*/  @!P1 BRA `(.L_x_11545) ;  /* 0xfffffffc00f09947 */ /* 0x004fea000383ffff */
[----:B------:R-:W-:Y:S05]  /*184c0*/  BRA `(.L_x_11544) ;  /* 0xffffff3000c07947 */ /* 0x000fea000383ffff */
.L_x_11550:
[----:B-1----:R1:W2:Y:S02]  /*184d0*/  SYNCS.PHASECHK.TRANS64.TRYWAIT P1, [R14+URZ+0x13250], R9 ;  /* 0x013250090e0075a7 */ /* 0x0022a4000802017f */
[----:B--2---:R-:W-:Y:S05]  /*184e0*/  @!P1 NANOSLEEP.SYNCS 0x989680 ;  /* 0x009896800000995d */ /* 0x004fea0003900000 */
[----:B------:R-:W2:Y:S02]  /*184f0*/  @!P1 SYNCS.PHASECHK.TRANS64 P1, [R14+URZ+0x13250], R9 ;  /* 0x013250090e0095a7 */ /* 0x000ea4000802007f */
[----:B--2---:R-:W-:Y:S05]  /*18500*/  @!P1 BRA `(.L_x_11550) ;  /* 0xfffffffc00f09947 */ /* 0x004fea000383ffff */
[----:B------:R-:W-:Y:S05]  /*18510*/  BRA `(.L_x_11549) ;  /* 0xffffff3800307947 */ /* 0x000fea000383ffff */
.L_x_11557:
[----:B-1----:R1:W2:Y:S02]  /*18520*/  SYNCS.PHASECHK.TRANS64.TRYWAIT P1, [R8+URZ+0x13250], R3 ;  /* 0x01325003080075a7 */ /* 0x0022a4000802017f */
[----:B--2---:R-:W-:Y:S05]  /*18530*/  @!P1 NANOSLEEP.SYNCS 0x989680 ;  /* 0x009896800000995d */ /* 0x004fea0003900000 */
[----:B------:R-:W2:Y:S02]  /*18540*/  @!P1 SYNCS.PHASECHK.TRANS64 P1, [R8+URZ+0x13250], R3 ;  /* 0x01325003080095a7 */ /* 0x000ea4000802007f */
[----:B--2---:R-:W-:Y:S05]  /*18550*/  @!P1 BRA `(.L_x_11557) ;  /* 0xfffffffc00f09947 */ /* 0x004fea000383ffff */
[----:B------:R-:W-:Y:S05]  /*18560*/  BRA `(.L_x_11556) ;  /* 0xffffff6000447947 */ /* 0x000fea000383ffff */
.L_x_11585:
[----:B------:R-:W0:Y:S01]  /*18570*/  S2R R9, SR_TID.X ;  /* 0x0000000000097919 */ /* 0x000e220000002100 */
[----:B------:R-:W-:Y:S01]  /*18580*/  BSSY B1, `(.L_x_11714) ;  /* 0x000000a000017945 */ /* 0x000fe20003800000 */
[----:B------:R-:W-:Y:S01]  /*18590*/  IMAD.MOV.U32 R12, RZ, RZ, RZ ;  /* 0x000000ffff0c7224 */ /* 0x000fe200078e00ff */
[----:B------:R-:W-:Y:S01]  /*185a0*/  MOV R15, 0xffffffff ;  /* 0xffffffff000f7802 */ /* 0x000fe20000000f00 */
[----:B-1----:R-:W-:Y:S01]  /*185b0*/  IMAD.MOV.U32 R11, RZ, RZ, 0x1f ;  /* 0x0000001fff0b7424 */ /* 0x002fe200078e00ff */
[----:B0-----:R-:W-:-:S04]  /*185c0*/  SHF.R.U32.HI R9, RZ, 0x5, R9 ;  /* 0x00000005ff097819 */ /* 0x001fc80000011609 */
[----:B------:R-:W-:-:S05]  /*185d0*/  LOP3.LUT R9, R9, 0x3, RZ, 0xc0, !PT ;  /* 0x0000000309097812 */ /* 0x000fca00078ec0ff */
[----:B------:R-:W-:-:S07]  /*185e0*/  IMAD.MOV.U32 R13, RZ, RZ, R9 ;  /* 0x000000ffff0d7224 */ /* 0x000fce00078e0009 */
[----:B------:R-:W-:Y:S05]  /*185f0*/  WARPSYNC.COLLECTIVE R15, `(.L_x_11715) ;  /* 0x000000000f087348 */ /* 0x000fea0003c00000 */
[----:B------:R0:W1:Y:S02]  /*18600*/  SHFL.IDX P6, R14, R13, R12, R11 ;  /* 0x0000000c0d0e7389 */ /* 0x00006400000c000b */
[----:B01----:R-:W-:Y:S01]  /*18610*/  ENDCOLLECTIVE ;  /* 0x000000000000791b */ /* 0x003fe20003800000 */
.L_x_11715:
[----:B------:R-:W-:Y:S05]  /*18620*/  BSYNC B1 ;  /* 0x0000000000017941 */ /* 0x000fea0003800000 */
.L_x_11714:
[----:B------:R-:W-:Y:S05]  /*18630*/  BRA `(.L_x_11716) ;  /* 0xffffffa800e87947 */ /* 0x000fea000383ffff */
.L_x_11587:
[----:B------:R-:W-:Y:S01]  /*18640*/  BSSY B1, `(.L_x_11717) ;  /* 0x0000006000017945 */ /* 0x000fe20003800000 */
[----:B------:R-:W-:-:S07]  /*18650*/  IMAD.MOV.U32 R15, RZ, RZ, -0x1 ;  /* 0xffffffffff0f7424 */ /* 0x000fce00078e00ff */
[----:B01----:R-:W-:Y:S05]  /*18660*/  WARPSYNC.COLLECTIVE R15, `(.L_x_11718) ;  /* 0x000000000f0c7348 */ /* 0x003fea0003c00000 */
[----:B------:R-:W-:Y:S02]  /*18670*/  ELECT P6, UR62, PT ;  /* 0x00000000003e782f */ /* 0x000fe400038c0000 */
[----:B------:R-:W-:Y:S01]  /*18680*/  MOV R14, UR62 ;  /* 0x0000003e000e7c02 */ /* 0x000fe20008000f00 */
[----:B01----:R-:W-:Y:S10]  /*18690*/  ENDCOLLECTIVE ;  /* 0x000000000000791b */ /* 0x003ff40003800000 */
.L_x_11718:
[----:B------:R-:W-:Y:S05]  /*186a0*/  BSYNC B1 ;  /* 0x0000000000017941 */ /* 0x000fea0003800000 */
.L_x_11717:
[----:B------:R-:W-:Y:S05]  /*186b0*/  BRA `(.L_x_11586) ;  /* 0xffffffa800e07947 */ /* 0x000fea000383ffff */
.L_x_11589:
[----:B0-----:R0:W2:Y:S02]  /*186c0*/  SYNCS.PHASECHK.TRANS64.TRYWAIT P0, [R17+URZ+0x13220], R7 ;  /* 0x01322007110075a7 */ /* 0x0010a4000800017f */
[----:B--2---:R-:W-:Y:S05]  /*186d0*/  @!P0 NANOSLEEP.SYNCS 0x989680 ;  /* 0x009896800000895d */ /* 0x004fea0003900000 */
[----:B------:R-:W2:Y:S02]  /*186e0*/  @!P0 SYNCS.PHASECHK.TRANS64 P0, [R17+URZ+0x13220], R7 ;  /* 0x01322007110085a7 */ /* 0x000ea4000800007f */
[----:B--2---:R-:W-:Y:S05]  /*186f0*/  @!P0 BRA `(.L_x_11589) ;  /* 0xfffffffc00f08947 */ /* 0x004fea000383ffff */
[----:B------:R-:W-:Y:S05]  /*18700*/  BRA `(.L_x_11719) ;  /* 0xffffffa800f07947 */ /* 0x000fea000383ffff */
.L_x_11593:
[----:B0-----:R0:W1:Y:S02]  /*18710*/  SYNCS.PHASECHK.TRANS64.TRYWAIT P0, [R7+URZ+0x132a0], R11 ;  /* 0x0132a00b070075a7 */ /* 0x001064000800017f */
[----:B-1----:R-:W-:Y:S05]  /*18720*/  @!P0 NANOSLEEP.SYNCS 0x989680 ;  /* 0x009896800000895d */ /* 0x002fea0003900000 */
[----:B------:R-:W1:Y:S02]  /*18730*/  @!P0 SYNCS.PHASECHK.TRANS64 P0, [R7+URZ+0x132a0], R11 ;  /* 0x0132a00b070085a7 */ /* 0x000e64000800007f */
[----:B-1----:R-:W-:Y:S05]  /*18740*/  @!P0 BRA `(.L_x_11593) ;  /* 0xfffffffc00f08947 */ /* 0x002fea000383ffff */
[----:B------:R-:W-:Y:S05]  /*18750*/  BRA `(.L_x_11720) ;  /* 0xffffffac00107947 */ /* 0x000fea000383ffff */
.L_x_11598:
[----:B-1----:R1:W2:Y:S02]  /*18760*/  SYNCS.PHASECHK.TRANS64.TRYWAIT P0, [R7+URZ+0x132c0], R11 ;  /* 0x0132c00b070075a7 */ /* 0x0022a4000800017f */
[----:B--2---:R-:W-:Y:S05]  /*18770*/  @!P0 NANOSLEEP.SYNCS 0x989680 ;  /* 0x009896800000895d */ /* 0x004fea0003900000 */
[----:B------:R-:W2:Y:S02]  /*18780*/  @!P0 SYNCS.PHASECHK.TRANS64 P0, [R7+URZ+0x132c0], R11 ;  /* 0x0132c00b070085a7 */ /* 0x000ea4000800007f */
[----:B--2---:R-:W-:Y:S05]  /*18790*/  @!P0 BRA `(.L_x_11598) ;  /* 0xfffffffc00f08947 */ /* 0x004fea000383ffff */
[----:B------:R-:W-:Y:S05]  /*187a0*/  BRA `(.L_x_11721) ;  /* 0xffffffac00907947 */ /* 0x000fea000383ffff */
.L_x_11605:
[----:B0-----:R0:W2:Y:S02]  /*187b0*/  SYNCS.PHASECHK.TRANS64.TRYWAIT P2, [R7+URZ+0x132a0], R8 ;  /* 0x0132a008070075a7 */ /* 0x0010a4000804017f */
[----:B--2---:R-:W-:Y:S05]  /*187c0*/  @!P2 NANOSLEEP.SYNCS 0x989680 ;  /* 0x009896800000a95d */ /* 0x004fea0003900000 */
[----:B------:R-:W2:Y:S02]  /*187d0*/  @!P2 SYNCS.PHASECHK.TRANS64 P2, [R7+URZ+0x132a0], R8 ;  /* 0x0132a0080700a5a7 */ /* 0x000ea4000804007f */
[----:B--2---:R-:W-:Y:S05]  /*187e0*/  @!P2 BRA `(.L_x_11605) ;  /* 0xfffffffc00f0a947 */ /* 0x004fea000383ffff */
[----:B------:R-:W-:Y:S05]  /*187f0*/  BRA `(.L_x_11722) ;  /* 0xffffffb000647947 */ /* 0x000fea000383ffff */
.L_x_11610:
[----:B-1----:R1:W2:Y:S02]  /*18800*/  SYNCS.PHASECHK.TRANS64.TRYWAIT P2, [R7+URZ+0x132c0], R8 ;  /* 0x0132c008070075a7 */ /* 0x0022a4000804017f */
[----:B--2---:R-:W-:Y:S05]  /*18810*/  @!P2 NANOSLEEP.SYNCS 0x989680 ;  /* 0x009896800000a95d */ /* 0x004fea0003900000 */
[----:B------:R-:W2:Y:S02]  /*18820*/  @!P2 SYNCS.PHASECHK.TRANS64 P2, [R7+URZ+0x132c0], R8 ;  /* 0x0132c0080700a5a7 */ /* 0x000ea4000804007f */
[----:B--2---:R-:W-:Y:S05]  /*18830*/  @!P2 BRA `(.L_x_11610) ;  /* 0xfffffffc00f0a947 */ /* 0x004fea000383ffff */
[----:B------:R-:W-:Y:S05]  /*18840*/  BRA `(.L_x_11723) ;  /* 0xffffffb000e07947 */ /* 0x000fea000383ffff */
.L_x_11627:
[----:B------:R-:W4:Y:S01]  /*18850*/  S2R R20, SR_TID.X ;  /* 0x0000000000147919 */ /* 0x000f220000002100 */
[----:B------:R-:W-:Y:S01]  /*18860*/  BSSY B0, `(.L_x_11724) ;  /* 0x000000a000007945 */ /* 0x000fe20003800000 */
[----:B------:R-:W-:Y:S02]  /*18870*/  IMAD.MOV.U32 R12, RZ, RZ, RZ ;  /* 0x000000ffff0c7224 */ /* 0x000fe400078e00ff */
[----:B-12---:R-:W-:Y:S02]  /*18880*/  IMAD.MOV.U32 R11, RZ, RZ, 0x1f ;  /* 0x0000001fff0b7424 */ /* 0x006fe400078e00ff */
[----:B------:R-:W-:Y:S01]  /*18890*/  IMAD.MOV.U32 R15, RZ, RZ, -0x1 ;  /* 0xffffffffff0f7424 */ /* 0x000fe200078e00ff */
[----:B----4-:R-:W-:-:S04]  /*188a0*/  SHF.R.U32.HI R20, RZ, 0x5, R20 ;  /* 0x00000005ff147819 */ /* 0x010fc80000011614 */
[----:B------:R-:W-:-:S05]  /*188b0*/  LOP3.LUT R20, R20, 0x3, RZ, 0xc0, !PT ;  /* 0x0000000314147812 */ /* 0x000fca00078ec0ff */
[----:B------:R-:W-:-:S07]  /*188c0*/  IMAD.MOV.U32 R13, RZ, RZ, R20 ;  /* 0x000000ffff0d7224 */ /* 0x000fce00078e0014 */
[----:B0--3--:R-:W-:Y:S05]  /*188d0*/  WARPSYNC.COLLECTIVE R15, `(.L_x_11725) ;  /* 0x000000000f087348 */ /* 0x009fea0003c00000 */
[----:B------:R1:W2:Y:S02]  /*188e0*/  SHFL.IDX P6, R14, R13, R12, R11 ;  /* 0x0000000c0d0e7389 */ /* 0x0002a400000c000b */
[----:B0123--:R-:W-:Y:S01]  /*188f0*/  ENDCOLLECTIVE ;  /* 0x000000000000791b */ /* 0x00ffe20003800000 */
.L_x_11725:
[----:B------:R-:W-:Y:S05]  /*18900*/  BSYNC B0 ;  /* 0x0000000000007941 */ /* 0x000fea0003800000 */
.L_x_11724:
[----:B------:R-:W-:Y:S05]  /*18910*/  BRA `(.L_x_11726) ;  /* 0xffffffbc00e87947 */ /* 0x000fea000383ffff */
.L_x_11629:
[----:B------:R-:W-:Y:S01]  /*18920*/  BSSY B0, `(.L_x_11727) ;  /* 0x0000006000007945 */ /* 0x000fe20003800000 */
[----:B------:R-:W-:-:S07]  /*18930*/  IMAD.MOV.U32 R15, RZ, RZ, -0x1 ;  /* 0xffffffffff0f7424 */ /* 0x000fce00078e00ff */
[----:B-1234-:R-:W-:Y:S05]  /*18940*/  WARPSYNC.COLLECTIVE R15, `(.L_x_11728) ;  /* 0x000000000f0c7348 */ /* 0x01efea0003c00000 */
[----:B------:R-:W-:Y:S02]  /*18950*/  ELECT P6, UR62, PT ;  /* 0x00000000003e782f */ /* 0x000fe400038c0000 */
[----:B------:R-:W-:Y:S01]  /*18960*/  MOV R14, UR62 ;  /* 0x0000003e000e7c02 */ /* 0x000fe20008000f00 */
[----:B-1234-:R-:W-:Y:S10]  /*18970*/  ENDCOLLECTIVE ;  /* 0x000000000000791b */ /* 0x01eff40003800000 */
.L_x_11728:
[----:B------:R-:W-:Y:S05]  /*18980*/  BSYNC B0 ;  /* 0x0000000000007941 */ /* 0x000fea0003800000 */
.L_x_11727:
[----:B------:R-:W-:Y:S05]  /*18990*/  BRA `(.L_x_11729) ;  /* 0xffffffbc00e87947 */ /* 0x000fea000383ffff */
.L_x_11631:
[----:B0-----:R0:W4:Y:S02]  /*189a0*/  SYNCS.PHASECHK.TRANS64.TRYWAIT P0, [R4+URZ+0x13280], R3 ;  /* 0x01328003040075a7 */ /* 0x001124000800017f */
[----:B----4-:R-:W-:Y:S05]  /*189b0*/  @!P0 NANOSLEEP.SYNCS 0x989680 ;  /* 0x009896800000895d */ /* 0x010fea0003900000 */
[----:B------:R-:W4:Y:S02]  /*189c0*/  @!P0 SYNCS.PHASECHK.TRANS64 P0, [R4+URZ+0x13280], R3 ;  /* 0x01328003040085a7 */ /* 0x000f24000800007f */
[----:B----4-:R-:W-:Y:S05]  /*189d0*/  @!P0 BRA `(.L_x_11631) ;  /* 0xfffffffc00f08947 */ /* 0x010fea000383ffff */
[----:B------:R-:W-:Y:S05]  /*189e0*/  BRA `(.L_x_11730) ;  /* 0xffffffc000507947 */ /* 0x000fea000383ffff */
.L_x_11633:
[----:B0-----:R0:W4:Y:S02]  /*189f0*/  SYNCS.PHASECHK.TRANS64.TRYWAIT P0, [R4+URZ+0x13240], R3 ;  /* 0x01324003040075a7 */ /* 0x001124000800017f */
[----:B----4-:R-:W-:Y:S05]  /*18a00*/  @!P0 NANOSLEEP.SYNCS 0x989680 ;  /* 0x009896800000895d */ /* 0x010fea0003900000 */
[----:B------:R-:W4:Y:S02]  /*18a10*/  @!P0 SYNCS.PHASECHK.TRANS64 P0, [R4+URZ+0x13240], R3 ;  /* 0x01324003040085a7 */ /* 0x000f24000800007f */
[----:B----4-:R-:W-:Y:S05]  /*18a20*/  @!P0 BRA `(.L_x_11633) ;  /* 0xfffffffc00f08947 */ /* 0x010fea000383ffff */
[----:B------:R-:W-:Y:S05]  /*18a30*/  BRA `(.L_x_11731) ;  /* 0xffffffc000a47947 */ /* 0x000fea000383ffff */
.L_x_11637:
[----:B------:R-:W2:Y:S01]  /*18a40*/  LDL.LU R11, [R1+0x40] ;  /* 0x00004000010b7983 */ /* 0x000ea20000300800 */
[----:B------:R-:W-:Y:S02]  /*18a50*/  IMAD.MOV.U32 R13, RZ, RZ, R4 ;  /* 0x000000ffff0d7224 */ /* 0x000fe400078e0004 */
[----:B------:R-:W-:Y:S02]  /*18a60*/  IMAD.MOV.U32 R12, RZ, RZ, RZ ;  /* 0x000000ffff0c7224 */ /* 0x000fe400078e00ff */
[----:B------:R-:W-:Y:S02]  /*18a70*/  IMAD.MOV.U32 R15, RZ, RZ, -0x1 ;  /* 0xffffffffff0f7424 */ /* 0x000fe400078e00ff */
[----:B------:R-:W-:-:S04]  /*18a80*/  IMAD R25, R25, 0xc0, R21 ;  /* 0x000000c019197824 */ /* 0x000fc800078e0215 */
[----:B------:R-:W-:Y:S02]  /*18a90*/  VIADD R8, R25, 0x20 ;  /* 0x0000002019087836 */ /* 0x000fe40000000000 */
[----:B--2---:R-:W-:Y:S01]  /*18aa0*/  IMAD R5, R11, R9, RZ ;  /* 0x000000090b057224 */ /* 0x004fe200078e02ff */
[----:B------:R-:W-:-:S04]  /*18ab0*/  MOV R11, 0x1c1f ;  /* 0x00001c1f000b7802 */ /* 0x000fc80000000f00 */
[----:B------:R-:W-:-:S13]  /*18ac0*/  ISETP.GE.AND P1, PT, R25, R5, PT ;  /* 0x000000051900720c */ /* 0x000fda0003f26270 */
[----:B-----5:R-:W-:Y:S05]  /*18ad0*/  WARPSYNC.COLLECTIVE R15, `(.L_x_11732) ;  /* 0x000000000f087348 */ /* 0x020fea0003c00000 */
[----:B------:R0:W1:Y:S02]  /*18ae0*/  SHFL.IDX P6, R14, R13, R12, R11 ;  /* 0x0000000c0d0e7389 */ /* 0x00006400000c000b */
[----:B01---5:R-:W-:Y:S01]  /*18af0*/  ENDCOLLECTIVE ;  /* 0x000000000000791b */ /* 0x023fe20003800000 */
.L_x_11732:
[----:B------:R-:W-:Y:S02]  /*18b00*/  IMAD.MOV.U32 R13, RZ, RZ, R0 ;  /* 0x000000ffff0d7224 */ /* 0x000fe400078e0000 */
[----:B------:R-:W-:-:S07]  /*18b10*/  IMAD.MOV.U32 R7, RZ, RZ, R14 ;  /* 0x000000ffff077224 */ /* 0x000fce00078e000e */
[----:B------:R-:W-:Y:S05]  /*18b20*/  WARPSYNC.COLLECTIVE R15, `(.L_x_11733) ;  /* 0x000000000f087348 */ /* 0x000fea0003c00000 */
[----:B------:R0:W1:Y:S02]  /*18b30*/  SHFL.IDX P6, R14, R13, R12, R11 ;  /* 0x0000000c0d0e7389 */ /* 0x00006400000c000b */
[----:B01----:R-:W-:Y:S01]  /*18b40*/  ENDCOLLECTIVE ;  /* 0x000000000000791b */ /* 0x003fe20003800000 */
.L_x_11733:
[----:B------:R-:W-:Y:S02]  /*18b50*/  IMAD.MOV.U32 R13, RZ, RZ, R4 ;  /* 0x000000ffff0d7224 */ /* 0x000fe400078e0004 */
[----:B------:R-:W-:Y:S02]  /*18b60*/  IMAD.MOV.U32 R12, RZ, RZ, 0x1 ;  /* 0x00000001ff0c7424 */ /* 0x000fe400078e00ff */
[----:B------:R-:W-:-:S07]  /*18b70*/  IMAD.MOV.U32 R6, RZ, RZ, R14 ;  /* 0x000000ffff067224 */ /* 0x000fce00078e000e */
[----:B------:R-:W-:Y:S05]  /*18b80*/  WARPSYNC.COLLECTIVE R15, `(.L_x_11734) ;  /* 0x000000000f087348 */ /* 0x000fea0003c00000 */
[----:B------:R0:W1:Y:S02]  /*18b90*/  SHFL.IDX P6, R14, R13, R12, R11 ;  /* 0x0000000c0d0e7389 */ /* 0x00006400000c000b */
[----:B01----:R-:W-:Y:S01]  /*18ba0*/  ENDCOLLECTIVE ;  /* 0x000000000000791b */ /* 0x003fe20003800000 */
.L_x_11734:
[----:B------:R-:W-:-:S05]  /*18bb0*/  @!P1 IADD3 R6, P2, R20, R6, RZ ;  /* 0x0000000614069210 */ /* 0x000fca0007f5e0ff */
[----:B------:R-:W-:-:S05]  /*18bc0*/  @!P1 IMAD.X R7, RZ, RZ, R7, P2 ;  /* 0x000000ffff079224 */ /* 0x000fca00010e0607 */
[----:B------:R-:W-:Y:S01]  /*18bd0*/  @!PT LDS RZ, [RZ] ;  /* 0x00000000fffff984 */ /* 0x000fe20000000800 */
[----:B------:R-:W-:Y:S01]  /*18be0*/  @!PT LDS RZ, [RZ] ;  /* 0x00000000fffff984 */ /* 0x000fe20000000800 */
[----:B------:R-:W-:Y:S01]  /*18bf0*/  @!PT LDS RZ, [RZ] ;  /* 0x00000000fffff984 */ /* 0x000fe20000000800 */
[----:B------:R0:W-:Y:S01]  /*18c00*/  @!P1 LDGSTS.E.BYPASS.LTC128B.128 [R10+0xb000], desc[UR40][R6.64], !P0 ;  /* 0x0b000000060a9fae */ /* 0x0001e2000c101d68 */
[----:B------:R-:W-:Y:S01]  /*18c10*/  IMAD.MOV.U32 R13, RZ, RZ, R0 ;  /* 0x000000ffff0d7224 */ /* 0x000fe200078e0000 */
[----:B------:R-:W-:Y:S02]  /*18c20*/  ISETP.GE.AND P1, PT, R8, R5, PT ;  /* 0x000000050800720c */ /* 0x000fe40003f26270 */
[----:B0-----:R-:W-:-:S11]  /*18c30*/  MOV R6, R14 ;  /* 0x0000000e00067202 */ /* 0x001fd60000000f00 */
[----:B------:R-:W-:Y:S05]  /*18c40*/  WARPSYNC.COLLECTIVE R15, `(.L_x_11735) ;  /* 0x000000000f087348 */ /* 0x000fea0003c00000 */
[----:B------:R0:W1:Y:S02]  /*18c50*/  SHFL.IDX P6, R14, R13, R12, R11 ;  /* 0x0000000c0d0e7389 */ /* 0x00006400000c000b */
[----:B01----:R-:W-:Y:S01]  /*18c60*/  ENDCOLLECTIVE ;  /* 0x000000000000791b */ /* 0x003fe20003800000 */
.L_x_11735:
[----:B------:R-:W-:Y:S02]  /*18c70*/  IMAD.MOV.U32 R13, RZ, RZ, R4 ;  /* 0x000000ffff0d7224 */ /* 0x000fe400078e0004 */
[----:B------:R-:W-:Y:S02]  /*18c80*/  IMAD.MOV.U32 R12, RZ, RZ, 0x2 ;  /* 0x00000002ff0c7424 */ /* 0x000fe400078e00ff */
[----:B------:R-:W-:-:S07]  /*18c90*/  IMAD.MOV.U32 R7, RZ, RZ, R14 ;  /* 0x000000ffff077224 */ /* 0x000fce00078e000e */
[----:B------:R-:W-:Y:S05]  /*18ca0*/  WARPSYNC.COLLECTIVE R15, `(.L_x_11736) ;  /* 0x000000000f087348 */ /* 0x000fea0003c00000 */
[----:B------:R0:W1:Y:S02]  /*18cb0*/  SHFL.IDX P6, R14, R13, R12, R11 ;  /* 0x0000000c0d0e7389 */ /* 0x00006400000c000b */
[----:B01----:R-:W-:Y:S01]  /*18cc0*/  ENDCOLLECTIVE ;  /* 0x000000000000791b */ /* 0x003fe20003800000 */
.L_x_11736:
        /* <DEDUP_REMOVED lines=16> */
.L_x_11737:
[----:B------:R-:W-:Y:S02]  /*18dd0*/  IMAD.MOV.U32 R13, RZ, RZ, R4 ;  /* 0x000000ffff0d7224 */ /* 0x000fe400078e0004 */
[----:B------:R-:W-:Y:S01]  /*18de0*/  IMAD.MOV.U32 R12, RZ, RZ, 0x3 ;  /* 0x00000003ff0c7424 */ /* 0x000fe200078e00ff */
[----:B------:R-:W-:-:S07]  /*18df0*/  MOV R7, R14 ;  /* 0x0000000e00077202 */ /* 0x000fce0000000f00 */
[----:B------:R-:W-:Y:S05]  /*18e00*/  WARPSYNC.COLLECTIVE R15, `(.L_x_11738) ;  /* 0x000000000f087348 */ /* 0x000fea0003c00000 */
[----:B------:R0:W1:Y:S02]  /*18e10*/  SHFL.IDX P6, R14, R13, R12, R11 ;  /* 0x0000000c0d0e7389 */ /* 0x00006400000c000b */
[----:B01----:R-:W-:Y:S01]  /*18e20*/  ENDCOLLECTIVE ;  /* 0x000000000000791b */ /* 0x003fe20003800000 */
.L_x_11738:
[----:B------:R-:W-:-:S05]  /*18e30*/  @!P1 IADD3 R7, P2, R20, R7, RZ ;  /* 0x0000000714079210 */ /* 0x000fca0007f5e0ff */
[----:B------:R-:W-:-:S05]  /*18e40*/  @!P1 IMAD.X R6, RZ, RZ, R6, P2 ;  /* 0x000000ffff069224 */ /* 0x000fca00010e0606 */
[----:B------:R-:W-:Y:S01]  /*18e50*/  @!P1 LOP3.LUT R7, R7, R6, RZ, 0x3c, !PT ;  /* 0x0000000607079212 */ /* 0x000fe200078e3cff */
[----:B------:R-:W-:-:S03]  /*18e60*/  IMAD.MOV.U32 R13, RZ, RZ, R0 ;  /* 0x000000ffff0d7224 */ /* 0x000fc600078e0000 */
[----:B------:R-:W-:Y:S01]  /*18e70*/  @!P1 LOP3.LUT R6, R7, R6, RZ, 0x3c, !PT ;  /* 0x0000000607069212 */ /* 0x000fe200078e3cff */
[----:B------:R-:W-:-:S03]  /*18e80*/  VIADD R0, R25, 0x60 ;  /* 0x0000006019007836 */ /* 0x000fc60000000000 */
[----:B------:R-:W-:Y:S01]  /*18e90*/  @!P1 LOP3.LUT R7, R7, R6, RZ, 0x3c, !PT ;  /* 0x0000000607079212 */ /* 0x000fe200078e3cff */
[----:B------:R-:W-:-:S04]  /*18ea0*/  IMAD.MOV.U32 R4, RZ, RZ, R14 ;  /* 0x000000ffff047224 */ /* 0x000fc800078e000e */
        /* <DEDUP_REMOVED lines=8> */
.L_x_11739:
[----:B------:R-:W-:Y:S02]  /*18f30*/  IMAD.MOV.U32 R13, RZ, RZ, R3 ;  /* 0x000000ffff0d7224 */ /* 0x000fe400078e0003 */
[----:B------:R-:W-:Y:S02]  /*18f40*/  IMAD.MOV.U32 R12, RZ, RZ, RZ ;  /* 0x000000ffff0c7224 */ /* 0x000fe400078e00ff */
[----:B------:R-:W-:-:S07]  /*18f50*/  IMAD.MOV.U32 R6, RZ, RZ, R14 ;  /* 0x000000ffff067224 */ /* 0x000fce00078e000e */
[----:B------:R-:W-:Y:S05]  /*18f60*/  WARPSYNC.COLLECTIVE R15, `(.L_x_11740) ;  /* 0x000000000f087348 */ /* 0x000fea0003c00000 */
[----:B------:R0:W1:Y:S02]  /*18f70*/  SHFL.IDX P6, R14, R13, R12, R11 ;  /* 0x0000000c0d0e7389 */ /* 0x00006400000c000b */
[----:B01----:R-:W-:Y:S01]  /*18f80*/  ENDCOLLECTIVE ;  /* 0x000000000000791b */ /* 0x003fe20003800000 */
.L_x_11740:
[----:B------:R-:W-:-:S05]  /*18f90*/  @!P1 IADD3 R6, P3, R20, R6, RZ ;  /* 0x0000000614069210 */ /* 0x000fca0007f7e0ff */
[----:B------:R-:W-:-:S05]  /*18fa0*/  @!P1 IMAD.X R4, RZ, RZ, R4, P3 ;  /* 0x000000ffff049224 */ /* 0x000fca00018e0604 */
[----:B------:R-:W-:Y:S01]  /*18fb0*/  @!P1 MOV R7, R4 ;  /* 0x0000000400079202 */ /* 0x000fe20000000f00 */
[----:B------:R-:W-:Y:S02]  /*18fc0*/  IMAD.MOV.U32 R13, RZ, RZ, R2 ;  /* 0x000000ffff0d7224 */ /* 0x000fe400078e0002 */
[----:B------:R-:W-:Y:S02]  /*18fd0*/  VIADD R4, R25, 0x80 ;  /* 0x0000008019047836 */ /* 0x000fe40000000000 */
[----:B------:R-:W-:Y:S01]  /*18fe0*/  @!PT LDS RZ, [RZ] ;  /* 0x00000000fffff984 */ /* 0x000fe20000000800 */
[----:B------:R-:W-:Y:S01]  /*18ff0*/  @!PT LDS RZ, [RZ] ;  /* 0x00000000fffff984 */ /* 0x000fe20000000800 */
[----:B------:R-:W-:Y:S01]  /*19000*/  @!PT LDS RZ, [RZ] ;  /* 0x00000000fffff984 */ /* 0x000fe20000000800 */
[----:B------:R0:W-:Y:S03]  /*19010*/  @!P1 LDGSTS.E.BYPASS.LTC128B.128 [R10+0xc800], desc[UR40][R6.64], !P0 ;  /* 0x0c800000060a9fae */ /* 0x0001e6000c101d68 */
[----:B------:R-:W-:Y:S01]  /*19020*/  ISETP.GE.AND P2, PT, R4, R5, PT ;  /* 0x000000050400720c */ /* 0x000fe20003f46270 */
[----:B------:R-:W-:-:S12]  /*19030*/  IMAD.MOV.U32 R8, RZ, RZ, R14 ;  /* 0x000000ffff087224 */ /* 0x000fd800078e000e */
[----:B0-----:R-:W-:Y:S05]  /*19040*/  WARPSYNC.COLLECTIVE R15, `(.L_x_11741) ;  /* 0x000000000f087348 */ /* 0x001fea0003c00000 */
[----:B------:R1:W2:Y:S02]  /*19050*/  SHFL.IDX P6, R14, R13, R12, R11 ;  /* 0x0000000c0d0e7389 */ /* 0x0002a400000c000b */
[----:B012---:R-:W-:Y:S01]  /*19060*/  ENDCOLLECTIVE ;  /* 0x000000000000791b */ /* 0x007fe20003800000 */
.L_x_11741:
[----:B------:R-:W-:Y:S02]  /*19070*/  IMAD.MOV.U32 R13, RZ, RZ, R3 ;  /* 0x000000ffff0d7224 */ /* 0x000fe400078e0003 */
[----:B------:R-:W-:Y:S02]  /*19080*/  IMAD.MOV.U32 R12, RZ, RZ, 0x1 ;  /* 0x00000001ff0c7424 */ /* 0x000fe400078e00ff */
[----:B------:R-:W-:-:S07]  /*19090*/  IMAD.MOV.U32 R0, RZ, RZ, R14 ;  /* 0x000000ffff007224 */ /* 0x000fce00078e000e */
[----:B------:R-:W-:Y:S05]  /*190a0*/  WARPSYNC.COLLECTIVE R15, `(.L_x_11742) ;  /* 0x000000000f087348 */ /* 0x000fea0003c00000 */
[----:B------:R0:W1:Y:S02]  /*190b0*/  SHFL.IDX P6, R14, R13, R12, R11 ;  /* 0x0000000c0d0e7389 */ /* 0x00006400000c000b */
[----:B01----:R-:W-:Y:S01]  /*190c0*/  ENDCOLLECTIVE ;  /* 0x000000000000791b */ /* 0x003fe20003800000 */
.L_x_11742:
[----:B------:R-:W-:-:S05]  /*190d0*/  @!P2 IADD3 R0, P1, R20, R0, RZ ;  /* 0x000000001400a210 */ /* 0x000fca0007f3e0ff */
[----:B------:R-:W-:-:S04]  /*190e0*/  @!P2 IMAD.X R6, RZ, RZ, R8, P1 ;  /* 0x000000ffff06a224 */ /* 0x000fc800008e0608 */
[----:B------:R-:W-:Y:S01]  /*190f0*/  @!P2 IMAD.MOV.U32 R7, RZ, RZ, R6 ;  /* 0x000000ffff07a224 */ /* 0x000fe200078e0006 */
[----:B------:R-:W-:Y:S01]  /*19100*/  @!P2 MOV R6, R0 ;  /* 0x000000000006a202 */ /* 0x000fe20000000f00 */
[----:B------:R-:W-:-:S04]  /*19110*/  IMAD.MOV.U32 R13, RZ, RZ, R2 ;  /* 0x000000ffff0d7224 */ /* 0x000fc800078e0002 */
        /* <DEDUP_REMOVED lines=8> */
.L_x_11743:
[----:B------:R-:W-:Y:S01]  /*191a0*/  IMAD.MOV.U32 R2, RZ, RZ, R14 ;  /* 0x000000ffff027224 */ /* 0x000fe200078e000e */
[----:B------:R-:W-:Y:S06]  /*191b0*/  BRA `(.L_x_11744) ;  /* 0xffffffc400a87947 */ /* 0x000fec000383ffff */
.L_x_11640:
[----:B-1----:R1:W2:Y:S02]  /*191c0*/  SYNCS.PHASECHK.TRANS64.TRYWAIT P0, [R17+URZ+0x13220], R0 ;  /* 0x01322000110075a7 */ /* 0x0022a4000800017f */
[----:B--2---:R-:W-:Y:S05]  /*191d0*/  @!P0 NANOSLEEP.SYNCS 0x989680 ;  /* 0x009896800000895d */ /* 0x004fea0003900000 */
[----:B------:R-:W2:Y:S02]  /*191e0*/  @!P0 SYNCS.PHASECHK.TRANS64 P0, [R17+URZ+0x13220], R0 ;  /* 0x01322000110085a7 */ /* 0x000ea4000800007f */
[----:B--2---:R-:W-:Y:S05]  /*191f0*/  @!P0 BRA `(.L_x_11640) ;  /* 0xfffffffc00f08947 */ /* 0x004fea000383ffff */
[----:B------:R-:W-:Y:S05]  /*19200*/  BRA `(.L_x_11745) ;  /* 0xffffffc800047947 */ /* 0x000fea000383ffff */
.L_x_11646:
[----:B0-----:R0:W3:Y:S02]  /*19210*/  SYNCS.PHASECHK.TRANS64.TRYWAIT P0, [R6+URZ+0x13280], R5 ;  /* 0x01328005060075a7 */ /* 0x0010e4000800017f */
[----:B---3--:R-:W-:Y:S05]  /*19220*/  @!P0 NANOSLEEP.SYNCS 0x989680 ;  /* 0x009896800000895d */ /* 0x008fea0003900000 */
[----:B------:R-:W3:Y:S02]  /*19230*/  @!P0 SYNCS.PHASECHK.TRANS64 P0, [R6+URZ+0x13280], R5 ;  /* 0x01328005060085a7 */ /* 0x000ee4000800007f */
[----:B---3--:R-:W-:Y:S05]  /*19240*/  @!P0 BRA `(.L_x_11646) ;  /* 0xfffffffc00f08947 */ /* 0x008fea000383ffff */
[----:B------:R-:W-:Y:S05]  /*19250*/  BRA `(.L_x_11746) ;  /* 0xffffffc800b47947 */ /* 0x000fea000383ffff */
.L_x_11651:
[----:B-1----:R1:W3:Y:S02]  /*19260*/  SYNCS.PHASECHK.TRANS64.TRYWAIT P0, [R6+URZ+0x13240], R5 ;  /* 0x01324005060075a7 */ /* 0x0022e4000800017f */
[----:B---3--:R-:W-:Y:S05]  /*19270*/  @!P0 NANOSLEEP.SYNCS 0x989680 ;  /* 0x009896800000895d */ /* 0x008fea0003900000 */
[----:B------:R-:W3:Y:S02]  /*19280*/  @!P0 SYNCS.PHASECHK.TRANS64 P0, [R6+URZ+0x13240], R5 ;  /* 0x01324005060085a7 */ /* 0x000ee4000800007f */
[----:B---3--:R-:W-:Y:S05]  /*19290*/  @!P0 BRA `(.L_x_11651) ;  /* 0xfffffffc00f08947 */ /* 0x008fea000383ffff */
[----:B------:R-:W-:Y:S05]  /*192a0*/  BRA `(.L_x_11747) ;  /* 0xffffffcc00307947 */ /* 0x000fea000383ffff */
.L_x_11657:
[----:B---3--:R3:W4:Y:S02]  /*192b0*/  SYNCS.PHASECHK.TRANS64.TRYWAIT P0, [R3+URZ+0x13270], R4 ;  /* 0x01327004030075a7 */ /* 0x008724000800017f */
[----:B----4-:R-:W-:Y:S05]  /*192c0*/  @!P0 NANOSLEEP.SYNCS 0x989680 ;  /* 0x009896800000895d */ /* 0x010fea0003900000 */
[----:B------:R-:W4:Y:S02]  /*192d0*/  @!P0 SYNCS.PHASECHK.TRANS64 P0, [R3+URZ+0x13270], R4 ;  /* 0x01327004030085a7 */ /* 0x000f24000800007f */
[----:B----4-:R-:W-:Y:S05]  /*192e0*/  @!P0 BRA `(.L_x_11657) ;  /* 0xfffffffc00f08947 */ /* 0x010fea000383ffff */
[----:B------:R-:W-:Y:S05]  /*192f0*/  BRA `(.L_x_11748) ;  /* 0xffffffcc00cc7947 */ /* 0x000fea000383ffff */
.L_x_11659:
[----:B---3--:R3:W4:Y:S02]  /*19300*/  SYNCS.PHASECHK.TRANS64.TRYWAIT P0, [R3+URZ+0x13260], R4 ;  /* 0x01326004030075a7 */ /* 0x008724000800017f */
[----:B----4-:R-:W-:Y:S05]  /*19310*/  @!P0 NANOSLEEP.SYNCS 0x989680 ;  /* 0x009896800000895d */ /* 0x010fea0003900000 */
[----:B------:R-:W4:Y:S02]  /*19320*/  @!P0 SYNCS.PHASECHK.TRANS64 P0, [R3+URZ+0x13260], R4 ;  /* 0x01326004030085a7 */ /* 0x000f24000800007f */
[----:B----4-:R-:W-:Y:S05]  /*19330*/  @!P0 BRA `(.L_x_11659) ;  /* 0xfffffffc00f08947 */ /* 0x010fea000383ffff */
[----:B------:R-:W-:Y:S05]  /*19340*/  BRA `(.L_x_11749) ;  /* 0xffffffcc00d47947 */ /* 0x000fea000383ffff */
.L_x_11666:
[----:B-1----:R1:W3:Y:S02]  /*19350*/  SYNCS.PHASECHK.TRANS64.TRYWAIT P1, [R0+URZ+0x13270], R3 ;  /* 0x01327003000075a7 */ /* 0x0022e4000802017f */
[----:B---3--:R-:W-:Y:S05]  /*19360*/  @!P1 NANOSLEEP.SYNCS 0x989680 ;  /* 0x009896800000995d */ /* 0x008fea0003900000 */
[----:B------:R-:W3:Y:S02]  /*19370*/  @!P1 SYNCS.PHASECHK.TRANS64 P1, [R0+URZ+0x13270], R3 ;  /* 0x01327003000095a7 */ /* 0x000ee4000802007f */
[----:B---3--:R-:W-:Y:S05]  /*19380*/  @!P1 BRA `(.L_x_11666) ;  /* 0xfffffffc00f09947 */ /* 0x008fea000383ffff */
[----:B------:R-:W-:Y:S05]  /*19390*/  BRA `(.L_x_11750) ;  /* 0xffffffd400707947 */ /* 0x000fea000383ffff */
.L_x_11668:
[----:B-1----:R1:W3:Y:S02]  /*193a0*/  SYNCS.PHASECHK.TRANS64.TRYWAIT P1, [R0+URZ+0x13260], R3 ;  /* 0x01326003000075a7 */ /* 0x0022e4000802017f */
[----:B---3--:R-:W-:Y:S05]  /*193b0*/  @!P1 NANOSLEEP.SYNCS 0x989680 ;  /* 0x009896800000995d */ /* 0x008fea0003900000 */
[----:B------:R-:W3:Y:S02]  /*193c0*/  @!P1 SYNCS.PHASECHK.TRANS64 P1, [R0+URZ+0x13260], R3 ;  /* 0x01326003000095a7 */ /* 0x000ee4000802007f */
[----:B---3--:R-:W-:Y:S05]  /*193d0*/  @!P1 BRA `(.L_x_11668) ;  /* 0xfffffffc00f09947 */ /* 0x008fea000383ffff */
[----:B------:R-:W-:Y:S05]  /*193e0*/  BRA `(.L_x_11751) ;  /* 0xffffffd400787947 */ /* 0x000fea000383ffff */
.L_x_11672:
[----:B------:R-:W-:Y:S01]  /*193f0*/  BSSY B0, `(.L_x_11752) ;  /* 0x0000008000007945 */ /* 0x000fe20003800000 */
[----:B------:R-:W-:Y:S01]  /*19400*/  IMAD.MOV.U32 R13, RZ, RZ, R24 ;  /* 0x000000ffff0d7224 */ /* 0x000fe200078e0018 */
[----:B------:R-:W-:Y:S01]  /*19410*/  MOV R15, 0xffffffff ;  /* 0xffffffff000f7802 */ /* 0x000fe20000000f00 */
[----:B------:R-:W-:Y:S02]  /*19420*/  IMAD.MOV.U32 R12, RZ, RZ, RZ ;  /* 0x000000ffff0c7224 */ /* 0x000fe400078e00ff */
[----:B-12---:R-:W-:-:S07]  /*19430*/  IMAD.MOV.U32 R11, RZ, RZ, 0x1f ;  /* 0x0000001fff0b7424 */ /* 0x006fce00078e00ff */
[----:B----4-:R-:W-:Y:S05]  /*19440*/  WARPSYNC.COLLECTIVE R15, `(.L_x_11753) ;  /* 0x000000000f087348 */ /* 0x010fea0003c00000 */
[----:B------:R0:W1:Y:S02]  /*19450*/  SHFL.IDX P6, R14, R13, R12, R11 ;  /* 0x0000000c0d0e7389 */ /* 0x00006400000c000b */
[----:B01--4-:R-:W-:Y:S01]  /*19460*/  ENDCOLLECTIVE ;  /* 0x000000000000791b */ /* 0x013fe20003800000 */
.L_x_11753:
[----:B------:R-:W-:Y:S05]  /*19470*/  BSYNC B0 ;  /* 0x0000000000007941 */ /* 0x000fea0003800000 */
.L_x_11752:
        /* <DEDUP_REMOVED lines=9> */
.L_x_11754:
[----:B------:R-:W-:Y:S02]  /*19510*/  ULDC UR4, c[0x0][0xc3c] ;  /* 0x00030f0000047ab9 */ /* 0x000fe40000000800 */
[----:B------:R-:W-:-:S13]  /*19520*/  ISETP.GE.OR P1, PT, R8, UR4, !P0 ;  /* 0x0000000408007c0c */ /* 0x000fda000c726670 */
[----:B------:R-:W0:Y:S08]  /*19530*/  @!P1 LDC.64 R2, c[0x0][0xc80] ;  /* 0x00032000ff029b82 */ /* 0x000e300000000a00 */
[----:B------:R-:W1:Y:S01]  /*19540*/  @!P1 LDC.64 R4, c[0x0][0xc78] ;  /* 0x00031e00ff049b82 */ /* 0x000e620000000a00 */
[----:B------:R-:W-:Y:S02]  /*19550*/  IMAD.MOV.U32 R11, RZ, RZ, RZ ;  /* 0x000000ffff0b7224 */ /* 0x000fe400078e00ff */
[----:B------:R-:W-:-:S02]  /*19560*/  IMAD.MOV.U32 R6, RZ, RZ, R14 ;  /* 0x000000ffff067224 */ /* 0x000fc400078e000e */
[----:B0-----:R-:W-:-:S05]  /*19570*/  @!P1 IMAD.WIDE R2, R8, 0x4, R2 ;  /* 0x0000000408029825 */ /* 0x001fca00078e0202 */
[----:B------:R1:W2:Y:S02]  /*19580*/  @!P1 LDG.E R7, desc[UR40][R2.64] ;  /* 0x0000002802079981 */ /* 0x0002a4000c1e1900 */
[----:B-1----:R-:W-:-:S05]  /*19590*/  @!P1 IMAD.WIDE R2, R8, 0x4, R4 ;  /* 0x0000000408029825 */ /* 0x002fca00078e0204 */
[----:B------:R-:W3:Y:S01]  /*195a0*/  @!P1 LDG.E R5, desc[UR40][R2.64] ;  /* 0x0000002802059981 */ /* 0x000ee2000c1e1900 */
[----:B------:R-:W-:Y:S01]  /*195b0*/  IMAD.MOV.U32 R4, RZ, RZ, RZ ;  /* 0x000000ffff047224 */ /* 0x000fe200078e00ff */
[C---:B------:R-:W-:Y:S01]  /*195c0*/  ISETP.GE.U32.AND P2, PT, R10.reuse, 0x2, PT ;  /* 0x000000020a00780c */ /* 0x040fe20003f46070 */
[----:B------:R-:W-:Y:S01]  /*195d0*/  IMAD.MOV.U32 R24, RZ, RZ, RZ ;  /* 0x000000ffff187224 */ /* 0x000fe200078e00ff */
[C---:B------:R-:W-:Y:S02]  /*195e0*/  ISETP.GE.U32.AND P3, PT, R10.reuse, 0x4, PT ;  /* 0x000000040a00780c */ /* 0x040fe40003f66070 */
[C---:B------:R-:W-:Y:S02]  /*195f0*/  ISETP.GE.U32.AND P4, PT, R10.reuse, 0x8, PT ;  /* 0x000000080a00780c */ /* 0x040fe40003f86070 */
[----:B------:R-:W-:Y:S02]  /*19600*/  ISETP.GE.U32.AND P5, PT, R10, 0x10, PT ;  /* 0x000000100a00780c */ /* 0x000fe40003fa6070 */
[----:B--2---:R-:W-:Y:S01]  /*19610*/  @!P1 MOV R4, R7 ;  /* 0x0000000700049202 */ /* 0x004fe20000000f00 */
        /* <DEDUP_REMOVED lines=8> */
.L_x_11755:
[----:B------:R-:W-:Y:S01]  /*196a0*/  IMAD.MOV.U32 R12, RZ, RZ, 0x2 ;  /* 0x00000002ff0c7424 */ /* 0x000fe200078e00ff */
[----:B------:R-:W-:-:S05]  /*196b0*/  SEL R3, R14, RZ, P1 ;  /* 0x000000ff0e037207 */ /* 0x000fca0000800000 */
[----:B------:R-:W-:-:S04]  /*196c0*/  IMAD.IADD R2, R2, 0x1, R3 ;  /* 0x0000000102027824 */ /* 0x000fc800078e0203 */
[----:B------:R-:W-:-:S07]  /*196d0*/  IMAD.MOV.U32 R13, RZ, RZ, R2 ;  /* 0x000000ffff0d7224 */ /* 0x000fce00078e0002 */
[----:B------:R-:W-:Y:S05]  /*196e0*/  WARPSYNC.COLLECTIVE R15, `(.L_x_11756) ;  /* 0x000000000f087348 */ /* 0x000fea0003c00000 */
[----:B------:R0:W1:Y:S02]  /*196f0*/  SHFL.UP P6, R14, R13, R12, R11 ;  /* 0x0400000c0d0e7389 */ /* 0x00006400000c000b */
[----:B01----:R-:W-:Y:S01]  /*19700*/  ENDCOLLECTIVE ;  /* 0x000000000000791b */ /* 0x003fe20003800000 */
.L_x_11756:
[----:B------:R-:W-:Y:S01]  /*19710*/  IMAD.MOV.U32 R12, RZ, RZ, 0x4 ;  /* 0x00000004ff0c7424 */ /* 0x000fe200078e00ff */
[----:B------:R-:W-:-:S05]  /*19720*/  SEL R3, R14, RZ, P2 ;  /* 0x000000ff0e037207 */ /* 0x000fca0001000000 */
[----:B------:R-:W-:-:S05]  /*19730*/  IMAD.IADD R2, R2, 0x1, R3 ;  /* 0x0000000102027824 */ /* 0x000fca00078e0203 */
[----:B------:R-:W-:-:S07]  /*19740*/  MOV R13, R2 ;  /* 0x00000002000d7202 */ /* 0x000fce0000000f00 */
[----:B------:R-:W-:Y:S05]  /*19750*/  WARPSYNC.COLLECTIVE R15, `(.L_x_11757) ;  /* 0x000000000f087348 */ /* 0x000fea0003c00000 */
[----:B------:R0:W1:Y:S02]  /*19760*/  SHFL.UP P6, R14, R13, R12, R11 ;  /* 0x0400000c0d0e7389 */ /* 0x00006400000c000b */
[----:B01----:R-:W-:Y:S01]  /*19770*/  ENDCOLLECTIVE ;  /* 0x000000000000791b */ /* 0x003fe20003800000 */
.L_x_11757:
[----:B------:R-:W-:Y:S01]  /*19780*/  IMAD.MOV.U32 R12, RZ, RZ, 0x8 ;  /* 0x00000008ff0c7424 */ /* 0x000fe200078e00ff */
[----:B------:R-:W-:-:S05]  /*19790*/  SEL R3, R14, RZ, P3 ;  /* 0x000000ff0e037207 */ /* 0x000fca0001800000 */
[----:B------:R-:W-:-:S04]  /*197a0*/  IMAD.IADD R2, R2, 0x1, R3 ;  /* 0x0000000102027824 */ /* 0x000fc800078e0203 */
[----:B------:R-:W-:-:S07]  /*197b0*/  IMAD.MOV.U32 R13, RZ, RZ, R2 ;  /* 0x000000ffff0d7224 */ /* 0x000fce00078e0002 */
[----:B------:R-:W-:Y:S05]  /*197c0*/  WARPSYNC.COLLECTIVE R15, `(.L_x_11758) ;  /* 0x000000000f087348 */ /* 0x000fea0003c00000 */
[----:B------:R0:W1:Y:S02]  /*197d0*/  SHFL.UP P6, R14, R13, R12, R11 ;  /* 0x0400000c0d0e7389 */ /* 0x00006400000c000b */
[----:B01----:R-:W-:Y:S01]  /*197e0*/  ENDCOLLECTIVE ;  /* 0x000000000000791b */ /* 0x003fe20003800000 */
.L_x_11758:
[----:B------:R-:W-:Y:S01]  /*197f0*/  IMAD.MOV.U32 R12, RZ, RZ, 0x10 ;  /* 0x00000010ff0c7424 */ /* 0x000fe200078e00ff */
[----:B------:R-:W-:-:S05]  /*19800*/  SEL R3, R14, RZ, P4 ;  /* 0x000000ff0e037207 */ /* 0x000fca0002000000 */
[----:B------:R-:W-:-:S04]  /*19810*/  IMAD.IADD R2, R2, 0x1, R3 ;  /* 0x0000000102027824 */ /* 0x000fc800078e0203 */
[----:B------:R-:W-:-:S07]  /*19820*/  IMAD.MOV.U32 R13, RZ, RZ, R2 ;  /* 0x000000ffff0d7224 */ /* 0x000fce00078e0002 */
[----:B------:R-:W-:Y:S05]  /*19830*/  WARPSYNC.COLLECTIVE R15, `(.L_x_11759) ;  /* 0x000000000f087348 */ /* 0x000fea0003c00000 */
[----:B------:R0:W1:Y:S02]  /*19840*/  SHFL.UP P6, R14, R13, R12, R11 ;  /* 0x0400000c0d0e7389 */ /* 0x00006400000c000b */
[----:B01----:R-:W-:Y:S01]  /*19850*/  ENDCOLLECTIVE ;  /* 0x000000000000791b */ /* 0x003fe20003800000 */
.L_x_11759:
[----:B------:R-:W-:Y:S02]  /*19860*/  IMAD.MOV.U32 R12, RZ, RZ, 0x1f ;  /* 0x0000001fff0c7424 */ /* 0x000fe400078e00ff */
[----:B------:R-:W-:Y:S01]  /*19870*/  IMAD.MOV.U32 R11, RZ, RZ, 0x1f ;  /* 0x0000001fff0b7424 */ /* 0x000fe200078e00ff */
[----:B------:R-:W-:-:S05]  /*19880*/  SEL R3, R14, RZ, P5 ;  /* 0x000000ff0e037207 */ /* 0x000fca0002800000 */
[----:B------:R-:W-:-:S05]  /*19890*/  IMAD.IADD R2, R2, 0x1, R3 ;  /* 0x0000000102027824 */ /* 0x000fca00078e0203 */
[----:B------:R-:W-:-:S07]  /*198a0*/  MOV R13, R2 ;  /* 0x00000002000d7202 */ /* 0x000fce0000000f00 */
[----:B------:R-:W-:Y:S05]  /*198b0*/  WARPSYNC.COLLECTIVE R15, `(.L_x_11760) ;  /* 0x000000000f087348 */ /* 0x000fea0003c00000 */
[----:B------:R0:W1:Y:S02]  /*198c0*/  SHFL.IDX P6, R14, R13, R12, R11 ;  /* 0x0000000c0d0e7389 */ /* 0x00006400000c000b */
[----:B01----:R-:W-:Y:S01]  /*198d0*/  ENDCOLLECTIVE ;  /* 0x000000000000791b */ /* 0x003fe20003800000 */
.L_x_11760:
[----:B------:R-:W-:Y:S05]  /*198e0*/  BRA `(.L_x_11761) ;  /* 0xffffffd800407947 */ /* 0x000fea000383ffff */
.L_x_11675:
[----:B------:R-:W-:Y:S01]  /*198f0*/  BSSY B0, `(.L_x_11762) ;  /* 0x0000008000007945 */ /* 0x000fe20003800000 */
[----:B------:R-:W-:Y:S02]  /*19900*/  IMAD.MOV.U32 R13, RZ, RZ, R2 ;  /* 0x000000ffff0d7224 */ /* 0x000fe400078e0002 */
[----:B------:R-:W-:Y:S02]  /*19910*/  IMAD.MOV.U32 R12, RZ, RZ, 0x1 ;  /* 0x00000001ff0c7424 */ /* 0x000fe400078e00ff */
[----:B-1----:R-:W-:Y:S02]  /*19920*/  IMAD.MOV.U32 R11, RZ, RZ, RZ ;  /* 0x000000ffff0b7224 */ /* 0x002fe400078e00ff */
[----:B------:R-:W-:-:S07]  /*19930*/  IMAD.MOV.U32 R15, RZ, RZ, -0x1 ;  /* 0xffffffffff0f7424 */ /* 0x000fce00078e00ff */
[----:B------:R-:W-:Y:S05]  /*19940*/  WARPSYNC.COLLECTIVE R15, `(.L_x_11763) ;  /* 0x000000000f087348 */ /* 0x000fea0003c00000 */
[----:B------:R0:W1:Y:S02]  /*19950*/  SHFL.UP P6, R14, R13, R12, R11 ;  /* 0x0400000c0d0e7389 */ /* 0x00006400000c000b */
[----:B01----:R-:W-:Y:S01]  /*19960*/  ENDCOLLECTIVE ;  /* 0x000000000000791b */ /* 0x003fe20003800000 */
.L_x_11763:
[----:B------:R-:W-:Y:S05]  /*19970*/  BSYNC B0 ;  /* 0x0000000000007941 */ /* 0x000fea0003800000 */
.L_x_11762:
[----:B------:R-:W-:Y:S01]  /*19980*/  SEL R3, R14, RZ, P1 ;  /* 0x000000ff0e037207 */ /* 0x000fe20000800000 */
[----:B------:R-:W-:Y:S02]  /*19990*/  IMAD.MOV.U32 R12, RZ, RZ, 0x2 ;  /* 0x00000002ff0c7424 */ /* 0x000fe400078e00ff */
[----:B------:R-:W-:Y:S02]  /*199a0*/  IMAD.MOV.U32 R11, RZ, RZ, RZ ;  /* 0x000000ffff0b7224 */ /* 0x000fe400078e00ff */
[----:B------:R-:W-:Y:S02]  /*199b0*/  IMAD.IADD R2, R2, 0x1, R3 ;  /* 0x0000000102027824 */ /* 0x000fe400078e0203 */
[----:B------:R-:W-:-:S03]  /*199c0*/  IMAD.MOV.U32 R15, RZ, RZ, -0x1 ;  /* 0xffffffffff0f7424 */ /* 0x000fc600078e00ff */
[----:B------:R-:W-:-:S07]  /*199d0*/  MOV R13, R2 ;  /* 0x00000002000d7202 */ /* 0x000fce0000000f00 */
[----:B------:R-:W-:Y:S05]  /*199e0*/  WARPSYNC.COLLECTIVE R15, `(.L_x_11764) ;  /* 0x000000000f087348 */ /* 0x000fea0003c00000 */
[----:B------:R0:W1:Y:S02]  /*199f0*/  SHFL.UP P6, R14, R13, R12, R11 ;  /* 0x0400000c0d0e7389 */ /* 0x00006400000c000b */
[----:B01----:R-:W-:Y:S01]  /*19a00*/  ENDCOLLECTIVE ;  /* 0x000000000000791b */ /* 0x003fe20003800000 */
.L_x_11764:
[----:B------:R-:W-:Y:S01]  /*19a10*/  IMAD.MOV.U32 R12, RZ, RZ, 0x4 ;  /* 0x00000004ff0c7424 */ /* 0x000fe200078e00ff */
[----:B------:R-:W-:-:S05]  /*19a20*/  SEL R3, R14, RZ, P2 ;  /* 0x000000ff0e037207 */ /* 0x000fca0001000000 */
[----:B------:R-:W-:-:S04]  /*19a30*/  IMAD.IADD R2, R2, 0x1, R3 ;  /* 0x0000000102027824 */ /* 0x000fc800078e0203 */
[----:B------:R-:W-:-:S07]  /*19a40*/  IMAD.MOV.U32 R13, RZ, RZ, R2 ;  /* 0x000000ffff0d7224 */ /* 0x000fce00078e0002 */
[----:B------:R-:W-:Y:S05]  /*19a50*/  WARPSYNC.COLLECTIVE R15, `(.L_x_11765) ;  /* 0x000000000f087348 */ /* 0x000fea0003c00000 */
[----:B------:R0:W1:Y:S02]  /*19a60*/  SHFL.UP P6, R14, R13, R12, R11 ;  /* 0x0400000c0d0e7389 */ /* 0x00006400000c000b */
[----:B01----:R-:W-:Y:S01]  /*19a70*/  ENDCOLLECTIVE ;  /* 0x000000000000791b */ /* 0x003fe20003800000 */
.L_x_11765:
[----:B------:R-:W-:Y:S02]  /*19a80*/  MOV R12, 0x8 ;  /* 0x00000008000c7802 */ /* 0x000fe40000000f00 */
[----:B------:R-:W-:-:S05]  /*19a90*/  SEL R3, R14, RZ, P3 ;  /* 0x000000ff0e037207 */ /* 0x000fca0001800000 */
[----:B------:R-:W-:-:S04]  /*19aa0*/  IMAD.IADD R2, R2, 0x1, R3 ;  /* 0x0000000102027824 */ /* 0x000fc800078e0203 */
[----:B------:R-:W-:-:S07]  /*19ab0*/  IMAD.MOV.U32 R13, RZ, RZ, R2 ;  /* 0x000000ffff0d7224 */ /* 0x000fce00078e0002 */
[----:B------:R-:W-:Y:S05]  /*19ac0*/  WARPSYNC.COLLECTIVE R15, `(.L_x_11766) ;  /* 0x000000000f087348 */ /* 0x000fea0003c00000 */
[----:B------:R0:W1:Y:S02]  /*19ad0*/  SHFL.UP P6, R14, R13, R12, R11 ;  /* 0x0400000c0d0e7389 */ /* 0x00006400000c000b */
[----:B01----:R-:W-:Y:S01]  /*19ae0*/  ENDCOLLECTIVE ;  /* 0x000000000000791b */ /* 0x003fe20003800000 */
.L_x_11766:
[----:B------:R-:W-:Y:S01]  /*19af0*/  IMAD.MOV.U32 R12, RZ, RZ, 0x10 ;  /* 0x00000010ff0c7424 */ /* 0x000fe200078e00ff */
[----:B------:R-:W-:-:S05]  /*19b00*/  SEL R3, R14, RZ, P4 ;  /* 0x000000ff0e037207 */ /* 0x000fca0002000000 */
[----:B------:R-:W-:-:S04]  /*19b10*/  IMAD.IADD R2, R2, 0x1, R3 ;  /* 0x0000000102027824 */ /* 0x000fc800078e0203 */
[----:B------:R-:W-:-:S07]  /*19b20*/  IMAD.MOV.U32 R13, RZ, RZ, R2 ;  /* 0x000000ffff0d7224 */ /* 0x000fce00078e0002 */
[----:B------:R-:W-:Y:S05]  /*19b30*/  WARPSYNC.COLLECTIVE R15, `(.L_x_11767) ;  /* 0x000000000f087348 */ /* 0x000fea0003c00000 */
[----:B------:R0:W1:Y:S02]  /*19b40*/  SHFL.UP P6, R14, R13, R12, R11 ;  /* 0x0400000c0d0e7389 */ /* 0x00006400000c000b */
[----:B01----:R-:W-:Y:S01]  /*19b50*/  ENDCOLLECTIVE ;  /* 0x000000000000791b */ /* 0x003fe20003800000 */
.L_x_11767:
        /* <DEDUP_REMOVED lines=8> */
.L_x_11768:
[----:B------:R-:W-:Y:S05]  /*19be0*/  BRA `(.L_x_11769) ;  /* 0xffffffd800247947 */ /* 0x000fea000383ffff */
.L_x_11677:
[----:B------:R-:W-:Y:S01]  /*19bf0*/  BSSY B0, `(.L_x_11770) ;  /* 0x0000006000007945 */ /* 0x000fe20003800000 */
[----:B------:R-:W-:Y:S01]  /*19c00*/  PLOP3.LUT P6, PT, P6, PT, PT, 0x8, 0x0 ;  /* 0x000000000000781c */ /* 0x000fe200037ce170 */
[----:B------:R-:W-:-:S12]  /*19c10*/  IMAD.MOV.U32 R15, RZ, RZ, -0x1 ;  /* 0xffffffffff0f7424 */ /* 0x000fd800078e00ff */
[----:B01----:R-:W-:Y:S05]  /*19c20*/  WARPSYNC.COLLECTIVE R15, `(.L_x_11771) ;  /* 0x000000000f087348 */ /* 0x003fea0003c00000 */
[----:B------:R-:W-:Y:S01]  /*19c30*/  VOTE.ANY R14, PT, P6 ;  /* 0x00000000000e7806 */ /* 0x000fe200030e0100 */
[----:B01----:R-:W-:Y:S06]  /*19c40*/  ENDCOLLECTIVE ;  /* 0x000000000000791b */ /* 0x003fec0003800000 */
.L_x_11771:
[----:B------:R-:W-:Y:S05]  /*19c50*/  BSYNC B0 ;  /* 0x0000000000007941 */ /* 0x000fea0003800000 */
.L_x_11770:
        /* <DEDUP_REMOVED lines=9> */
.L_x_11772:
[----:B------:R-:W-:Y:S02]  /*19cf0*/  IMAD.MOV.U32 R13, RZ, RZ, R7 ;  /* 0x000000ffff0d7224 */ /* 0x000fe400078e0007 */
[----:B------:R-:W-:-:S07]  /*19d00*/  IMAD.MOV.U32 R4, RZ, RZ, R14 ;  /* 0x000000ffff047224 */ /* 0x000fce00078e000e */
[----:B------:R-:W-:Y:S05]  /*19d10*/  WARPSYNC.COLLECTIVE R15, `(.L_x_11773) ;  /* 0x000000000f087348 */ /* 0x000fea0003c00000 */
[----:B------:R0:W1:Y:S02]  /*19d20*/  SHFL.IDX P6, R14, R13, R12, R11 ;  /* 0x0000000c0d0e7389 */ /* 0x00006400000c000b */
[----:B01----:R-:W-:Y:S01]  /*19d30*/  ENDCOLLECTIVE ;  /* 0x000000000000791b */ /* 0x003fe20003800000 */
.L_x_11773:
[----:B------:R-:W-:Y:S01]  /*19d40*/  IMAD.MOV.U32 R7, RZ, RZ, R14 ;  /* 0x000000ffff077224 */ /* 0x000fe200078e000e */
[----:B------:R-:W-:Y:S06]  /*19d50*/  BRA `(.L_x_11774) ;  /* 0xffffffd800047947 */ /* 0x000fec000383ffff */
.L_x_11679:
[----:B------:R-:W-:Y:S01]  /*19d60*/  BSSY B0, `(.L_x_11775) ;  /* 0x0000007000007945 */ /* 0x000fe20003800000 */
[----:B------:R-:W-:Y:S01]  /*19d70*/  IMAD.MOV.U32 R13, RZ, RZ, R2 ;  /* 0x000000ffff0d7224 */ /* 0x000fe200078e0002 */
[----:B-1----:R-:W-:Y:S01]  /*19d80*/  MOV R11, 0x1f ;  /* 0x0000001f000b7802 */ /* 0x002fe20000000f00 */
[----:B------:R-:W-:-:S07]  /*19d90*/  IMAD.MOV.U32 R15, RZ, RZ, -0x1 ;  /* 0xffffffffff0f7424 */ /* 0x000fce00078e00ff */
[----:B0-234-:R-:W-:Y:S05]  /*19da0*/  WARPSYNC.COLLECTIVE R15, `(.L_x_11776) ;  /* 0x000000000f087348 */ /* 0x01dfea0003c00000 */
[----:B------:R1:W0:Y:S02]  /*19db0*/  SHFL.IDX P6, R14, R13, R12, R11 ;  /* 0x0000000c0d0e7389 */ /* 0x00022400000c000b */
[----:B01234-:R-:W-:Y:S01]  /*19dc0*/  ENDCOLLECTIVE ;  /* 0x000000000000791b */ /* 0x01ffe20003800000 */
.L_x_11776:
[----:B------:R-:W-:Y:S05]  /*19dd0*/  BSYNC B0 ;  /* 0x0000000000007941 */ /* 0x000fea0003800000 */
.L_x_11775:
[----:B------:R-:W-:Y:S01]  /*19de0*/  IMAD.MOV.U32 R24, RZ, RZ, R14 ;  /* 0x000000ffff187224 */ /* 0x000fe200078e000e */
[----:B------:R-:W-:Y:S06]  /*19df0*/  BRA `(.L_x_11678) ;  /* 0xffffffd400f47947 */ /* 0x000fec000383ffff */
.L_x_11683:
[----:B0-----:R0:W2:Y:S02]  /*19e00*/  SYNCS.PHASECHK.TRANS64.TRYWAIT P0, [R6+URZ+0x13220], R0 ;  /* 0x01322000060075a7 */ /* 0x0010a4000800017f */
[----:B--2---:R-:W-:Y:S05]  /*19e10*/  @!P0 NANOSLEEP.SYNCS 0x989680 ;  /* 0x009896800000895d */ /* 0x004fea0003900000 */
[----:B------:R-:W2:Y:S02]  /*19e20*/  @!P0 SYNCS.PHASECHK.TRANS64 P0, [R6+URZ+0x13220], R0 ;  /* 0x01322000060085a7 */ /* 0x000ea4000800007f */
[----:B--2---:R-:W-:Y:S05]  /*19e30*/  @!P0 BRA `(.L_x_11683) ;  /* 0xfffffffc00f08947 */ /* 0x004fea000383ffff */
[----:B------:R-:W-:Y:S05]  /*19e40*/  BRA `(.L_x_11777) ;  /* 0xffffffdc004c7947 */ /* 0x000fea000383ffff */
.L_x_11684:
[----:B------:R-:W2:Y:S01]  /*19e50*/  S2R R2, SR_TID.X ;  /* 0x0000000000027919 */ /* 0x000ea20000002100 */
[----:B------:R-:W-:Y:S01]  /*19e60*/  BSSY B0, `(.L_x_11778) ;  /* 0x000000a000007945 */ /* 0x000fe20003800000 */
[----:B------:R-:W-:Y:S02]  /*19e70*/  IMAD.MOV.U32 R12, RZ, RZ, RZ ;  /* 0x000000ffff0c7224 */ /* 0x000fe400078e00ff */
[----:B-1----:R-:W-:Y:S02]  /*19e80*/  IMAD.MOV.U32 R11, RZ, RZ, 0x1f ;  /* 0x0000001fff0b7424 */ /* 0x002fe400078e00ff */
[----:B------:R-:W-:Y:S01]  /*19e90*/  IMAD.MOV.U32 R15, RZ, RZ, -0x1 ;  /* 0xffffffffff0f7424 */ /* 0x000fe200078e00ff */
[----:B--2---:R-:W-:-:S04]  /*19ea0*/  SHF.R.U32.HI R2, RZ, 0x5, R2 ;  /* 0x00000005ff027819 */ /* 0x004fc80000011602 */
[----:B------:R-:W-:-:S05]  /*19eb0*/  LOP3.LUT R2, R2, 0x3, RZ, 0xc0, !PT ;  /* 0x0000000302027812 */ /* 0x000fca00078ec0ff */
[----:B------:R-:W-:-:S07]  /*19ec0*/  IMAD.MOV.U32 R13, RZ, RZ, R2 ;  /* 0x000000ffff0d7224 */ /* 0x000fce00078e0002 */
[----:B0--3--:R-:W-:Y:S05]  /*19ed0*/  WARPSYNC.COLLECTIVE R15, `(.L_x_11779) ;  /* 0x000000000f087348 */ /* 0x009fea0003c00000 */
[----:B------:R1:W2:Y:S02]  /*19ee0*/  SHFL.IDX P6, R14, R13, R12, R11 ;  /* 0x0000000c0d0e7389 */ /* 0x0002a400000c000b */
[----:B0123--:R-:W-:Y:S01]  /*19ef0*/  ENDCOLLECTIVE ;  /* 0x000000000000791b */ /* 0x00ffe20003800000 */
.L_x_11779:
[----:B------:R-:W-:Y:S05]  /*19f00*/  BSYNC B0 ;  /* 0x0000000000007941 */ /* 0x000fea0003800000 */
.L_x_11778:
[----:B------:R-:W-:Y:S05]  /*19f10*/  BRA `(.L_x_11780) ;  /* 0xffffffdc00347947 */ /* 0x000fea000383ffff */
.L_x_11685:
[----:B------:R-:W-:Y:S01]  /*19f20*/  BSSY B0, `(.L_x_11781) ;  /* 0x0000006000007945 */ /* 0x000fe20003800000 */
[----:B------:R-:W-:-:S07]  /*19f30*/  IMAD.MOV.U32 R15, RZ, RZ, -0x1 ;  /* 0xffffffffff0f7424 */ /* 0x000fce00078e00ff */
[----:B01-3--:R-:W-:Y:S05]  /*19f40*/  WARPSYNC.COLLECTIVE R15, `(.L_x_11782) ;  /* 0x000000000f0c7348 */ /* 0x00bfea0003c00000 */
[----:B------:R-:W-:Y:S02]  /*19f50*/  ELECT P6, UR62, PT ;  /* 0x00000000003e782f */ /* 0x000fe400038c0000 */
[----:B------:R-:W-:Y:S01]  /*19f60*/  MOV R14, UR62 ;  /* 0x0000003e000e7c02 */ /* 0x000fe20008000f00 */
[----:B01-3--:R-:W-:Y:S10]  /*19f70*/  ENDCOLLECTIVE ;  /* 0x000000000000791b */ /* 0x00bff40003800000 */
.L_x_11782:
[----:B------:R-:W-:Y:S05]  /*19f80*/  BSYNC B0 ;  /* 0x0000000000007941 */ /* 0x000fea0003800000 */
.L_x_11781:
[----:B------:R-:W-:Y:S05]  /*19f90*/  BRA `(.L_x_11783) ;  /* 0xffffffdc00287947 */ /* 0x000fea000383ffff */
.L_x_11687:
[----:B0-----:R0:W2:Y:S02]  /*19fa0*/  SYNCS.PHASECHK.TRANS64.TRYWAIT P1, [R5+URZ], R4 ;  /* 0x00000004050075a7 */ /* 0x0010a4000802017f */
[----:B--2---:R-:W-:Y:S05]  /*19fb0*/  @!P1 NANOSLEEP.SYNCS 0x989680 ;  /* 0x009896800000995d */ /* 0x004fea0003900000 */
[----:B------:R-:W2:Y:S02]  /*19fc0*/  @!P1 SYNCS.PHASECHK.TRANS64 P1, [R5+URZ], R4 ;  /* 0x00000004050095a7 */ /* 0x000ea4000802007f */
[----:B--2---:R-:W-:Y:S05]  /*19fd0*/  @!P1 BRA `(.L_x_11687) ;  /* 0xfffffffc00f09947 */ /* 0x004fea000383ffff */
[----:B------:R-:W-:Y:S05]  /*19fe0*/  BRA `(.L_x_11784) ;  /* 0xffffffdc00607947 */ /* 0x000fea000383ffff */
.L_x_11688:
[----:B--2---:R2:W4:Y:S02]  /*19ff0*/  SYNCS.PHASECHK.TRANS64.TRYWAIT P1, [R9+URZ], R0 ;  /* 0x00000000090075a7 */ /* 0x004524000802017f */
[----:B----4-:R-:W-:Y:S05]  /*1a000*/  @!P1 NANOSLEEP.SYNCS 0x989680 ;  /* 0x009896800000995d */ /* 0x010fea0003900000 */
[----:B------:R-:W4:Y:S02]  /*1a010*/  @!P1 SYNCS.PHASECHK.TRANS64 P1, [R9+URZ], R0 ;  /* 0x00000000090095a7 */ /* 0x000f24000802007f */
[----:B----4-:R-:W-:Y:S05]  /*1a020*/  @!P1 BRA `(.L_x_11688) ;  /* 0xfffffffc00f09947 */ /* 0x010fea000383ffff */
[----:B------:R-:W-:Y:S05]  /*1a030*/  BRA `(.L_x_11785) ;  /* 0xffffffdc00547947 */ /* 0x000fea000383ffff */
.L_x_11690:
[----:B----4-:R4:W0:Y:S02]  /*1a040*/  SYNCS.PHASECHK.TRANS64.TRYWAIT P1, [R29+URZ+0x13260], R4 ;  /* 0x013260041d0075a7 */ /* 0x010824000802017f */
[----:B0-----:R-:W-:Y:S05]  /*1a050*/  @!P1 NANOSLEEP.SYNCS 0x989680 ;  /* 0x009896800000995d */ /* 0x001fea0003900000 */
[----:B------:R-:W0:Y:S02]  /*1a060*/  @!P1 SYNCS.PHASECHK.TRANS64 P1, [R29+URZ+0x13260], R4 ;  /* 0x013260041d0095a7 */ /* 0x000e24000802007f */
[----:B0-----:R-:W-:Y:S05]  /*1a070*/  @!P1 BRA `(.L_x_11690) ;  /* 0xfffffffc00f09947 */ /* 0x001fea000383ffff */
[----:B------:R-:W-:Y:S05]  /*1a080*/  BRA `(.L_x_11786) ;  /* 0xffffffdc00547947 */ /* 0x000fea000383ffff */
.L_x_11692:
[----:B------:R0:W0:Y:S02]  /*1a090*/  SYNCS.PHASECHK.TRANS64.TRYWAIT P1, [R7+URZ+0x13260], R0 ;  /* 0x01326000070075a7 */ /* 0x000024000802017f */
[----:B0-----:R-:W-:Y:S05]  /*1a0a0*/  @!P1 NANOSLEEP.SYNCS 0x989680 ;  /* 0x009896800000995d */ /* 0x001fea0003900000 */
[----:B------:R-:W0:Y:S02]  /*1a0b0*/  @!P1 SYNCS.PHASECHK.TRANS64 P1, [R7+URZ+0x13260], R0 ;  /* 0x01326000070095a7 */ /* 0x000e24000802007f */
[----:B0-----:R-:W-:Y:S05]  /*1a0c0*/  @!P1 BRA `(.L_x_11692) ;  /* 0xfffffffc00f09947 */ /* 0x001fea000383ffff */
[----:B------:R-:W-:Y:S05]  /*1a0d0*/  BRA `(.L_x_11787) ;  /* 0xffffffdc00547947 */ /* 0x000fea000383ffff */
.L_x_11694:
[----:B------:R0:W0:Y:S02]  /*1a0e0*/  SYNCS.PHASECHK.TRANS64.TRYWAIT P0, [R29+URZ+0x13280], R4 ;  /* 0x013280041d0075a7 */ /* 0x000024000800017f */
[----:B0-----:R-:W-:Y:S05]  /*1a0f0*/  @!P0 NANOSLEEP.SYNCS 0x989680 ;  /* 0x009896800000895d */ /* 0x001fea0003900000 */
[----:B------:R-:W0:Y:S02]  /*1a100*/  @!P0 SYNCS.PHASECHK.TRANS64 P0, [R29+URZ+0x13280], R4 ;  /* 0x013280041d0085a7 */ /* 0x000e24000800007f */
[----:B0-----:R-:W-:Y:S05]  /*1a110*/  @!P0 BRA `(.L_x_11694) ;  /* 0xfffffffc00f08947 */ /* 0x001fea000383ffff */
[----:B------:R-:W-:Y:S05]  /*1a120*/  BRA `(.L_x_11695) ;  /* 0xffffffdc00507947 */ /* 0x000fea000383ffff */
.L_x_11788:
        /* <DEDUP_REMOVED lines=13> */
.L_x_13376:


//--------------------- .text._ZN7cutlass13device_kernelIN5flash11enable_sm90INS1_16FlashAttnFwdSm90INS1_25CollectiveMainloopFwdSm90ILi2EN4cute5tupleIJNS5_1CILi1EEES8_S8_EEENS6_IJNS7_ILi192EEENS7_ILi160EEENS7_ILi64EEEEEELi64ENS_12float_e4m3_tEfNS_4arch4Sm90ELb0ELb1ELb1ELb0ELb0ELb0ELb0ELb1ELb1ELb1ELb1ELb0EEENS1_21CollectiveEpilogueFwdINS6_IJSA_SC_SB_EEES9_NS_10bfloat16_tESG_Li384ELb0ELb1ELb1ELb1EEENS1_19SingleTileSchedulerILb0ELb1ELb1ELi192EEEEEEEEEvNT_6ParamsE --------------------------
	.section	.text._ZN7cutlass13device_kernelIN5flash11enable_sm90INS1_16FlashAttnFwdSm90INS1_25CollectiveMainloopFwdSm90ILi2EN4cute5tupleIJNS5_1CILi1EEES8_S8_EEENS6_IJNS7_ILi192EEENS7_ILi160EEENS7_ILi64EEEEEELi64ENS_12float_e4m3_tEfNS_4arch4Sm90ELb0ELb1ELb1ELb0ELb0ELb0ELb0ELb1ELb1ELb1ELb1ELb0EEENS1_21CollectiveEpilogueFwdINS6_IJSA_SC_SB_EEES9_NS_10bfloat16_tESG_Li384ELb0ELb1ELb1ELb1EEENS1_19SingleTileSchedulerILb0ELb1ELb1ELi192EEEEEEEEEvNT_6ParamsE,"ax",@progbits
	.align	128
.text._ZN7cutlass13device_kernelIN5flash11enable_sm90INS1_16FlashAttnFwdSm90INS1_25CollectiveMainloopFwdSm90ILi2EN4cute5tupleIJNS5_1CILi1EEES8_S8_EEENS6_IJNS7_ILi192EEENS7_ILi160EEENS7_ILi64EEEEEELi64ENS_12float_e4m3_tEfNS_4arch4Sm90ELb0ELb1ELb1ELb0ELb0ELb0ELb0ELb1ELb1ELb1ELb1ELb0EEENS1_21CollectiveEpilogueFwdINS6_IJSA_SC_SB_EEES9_NS_10bfloat16_tESG_Li384ELb0ELb1ELb1ELb1EEENS1_19SingleTileSchedulerILb0ELb1ELb1ELi192EEEEEEEEEvNT_6ParamsE:
        .type           _ZN7cutlass13device_kernelIN5flash11enable_sm90INS1_16FlashAttnFwdSm90INS1_25CollectiveMainloopFwdSm90ILi2EN4cute5tupleIJNS5_1CILi1EEES8_S8_EEENS6_IJNS7_ILi192EEENS7_ILi160EEENS7_ILi64EEEEEELi64ENS_12float_e4m3_tEfNS_4arch4Sm90ELb0ELb1ELb1ELb0ELb0ELb0ELb0ELb1ELb1ELb1ELb1ELb0EEENS1_21CollectiveEpilogueFwdINS6_IJSA_SC_SB_EEES9_NS_10bfloat16_tESG_Li384ELb0ELb1ELb1ELb1EEENS1_19SingleTileSchedulerILb0ELb1ELb1ELi192EEEEEEEEEvNT_6ParamsE,@function
        .size           _ZN7cutlass13device_kernelIN5flash11enable_sm90INS1_16FlashAttnFwdSm90INS1_25CollectiveMainloopFwdSm90ILi2EN4cute5tupleIJNS5_1CILi1EEES8_S8_EEENS6_IJNS7_ILi192EEENS7_ILi160EEENS7_ILi64EEEEEELi64ENS_12float_e4m3_tEfNS_4arch4Sm90ELb0ELb1ELb1ELb0ELb0ELb0ELb0ELb1ELb1ELb1ELb1ELb0EEENS1_21CollectiveEpilogueFwdINS6_IJSA_SC_SB_EEES9_NS_10bfloat16_tESG_Li384ELb0ELb1ELb1ELb1EEENS1_19SingleTileSchedulerILb0ELb1ELb1ELi192EEEEEEEEEvNT_6ParamsE,(.L_x_13377 - _ZN7cutlass13device_kernelIN5flash11enable_sm90INS1_16FlashAttnFwdSm90INS1_25CollectiveMainloopFwdSm90ILi2EN4cute5tupleIJNS5_1CILi1EEES8_S8_EEENS6_IJNS7_ILi192EEENS7_ILi160EEENS7_ILi64EEEEEELi64ENS_12float_e4m3_tEfNS_4arch4Sm90ELb0ELb1ELb1ELb0ELb0ELb0ELb0ELb1ELb1ELb1ELb1ELb0EEENS1_21CollectiveEpilogueFwdINS6_IJSA_SC_SB_EEES9_NS_10bfloat16_tESG_Li384ELb0ELb1ELb1ELb1EEENS1_19SingleTileSchedulerILb0ELb1ELb1ELi192EEEEEEEEEvNT_6ParamsE)
        .other          _ZN7cutlass13device_kernelIN5flash11enable_sm90INS1_16FlashAttnFwdSm90INS1_25CollectiveMainloopFwdSm90ILi2EN4cute5tupleIJNS5_1CILi1EEES8_S8_EEENS6_IJNS7_ILi192EEENS7_ILi160EEENS7_ILi64EEEEEELi64ENS_12float_e4m3_tEfNS_4arch4Sm90ELb0ELb1ELb1ELb0ELb0ELb0ELb0ELb1ELb1ELb1ELb1ELb0EEENS1_21CollectiveEpilogueFwdINS6_IJSA_SC_SB_EEES9_NS_10bfloat16_tESG_Li384ELb0ELb1ELb1ELb1EEENS1_19SingleTileSchedulerILb0ELb1ELb1ELi192EEEEEEEEEvNT_6ParamsE,@"STO_CUDA_ENTRY STV_DEFAULT"
_ZN7cutlass13device_kernelIN5flash11enable_sm90INS1_16FlashAttnFwdSm90INS1_25CollectiveMainloopFwdSm90ILi2EN4cute5tupleIJNS5_1CILi1EEES8_S8_EEENS6_IJNS7_ILi192EEENS7_ILi160EEENS7_ILi64EEEEEELi64ENS_12float_e4m3_tEfNS_4arch4Sm90ELb0ELb1ELb1ELb0ELb0ELb0ELb0ELb1ELb1ELb1ELb1ELb0EEENS1_21CollectiveEpilogueFwdINS6_IJSA_SC_SB_EEES9_NS_10bfloat16_tESG_Li384ELb0ELb1ELb1ELb1EEENS1_19SingleTileSchedulerILb0ELb1ELb1ELi192EEEEEEEEEvNT_6ParamsE:
        /* <DEDUP_REMOVED lines=17> */
.L_x_11790:
[----:B------:R-:W-:Y:S05]  /*0110*/  BSYNC B0 ;  /* 0x0000000000007941 */ /* 0x000fea0003800000 */
.L_x_11789:
        /* <DEDUP_REMOVED lines=41> */
.L_x_11791:
        /* <DEDUP_REMOVED lines=22> */
.L_x_11792:
        /* <DEDUP_REMOVED lines=18> */
.L_x_11793:
        /* <DEDUP_REMOVED lines=22> */
.L_x_11794:
        /* <DEDUP_REMOVED lines=22> */
.L_x_11795:
        /* <DEDUP_REMOVED lines=9> */
.L_x_11798:
        /* <DEDUP_REMOVED lines=31> */
[----:B-1----:R-:W-:-:S04]  /*0b70*/  UIMAD UR38, UR38, 0xc0, URZ ;  /* 0x000000c0262678a4 */ /* 0x002fc8000f8e023f */
        /* <DEDUP_REMOVED lines=26> */
.L_x_11801:
[----:B------:R-:W-:-:S11]  /*0d20*/  UISETP.NE.AND UP0, UPT, UR5, 0x1, UPT ;  /* 0x000000010500788c */ /* 0x000fd6000bf05270 */
[----:B------:R-:W-:Y:S02]  /*0d30*/  @UP0 ULDC.64 UR10, c[0x0][0x9e8] ;  /* 0x00027a00000a0ab9 */ /* 0x000fe40000000a00 */
[----:B------:R-:W-:-:S04]  /*0d40*/  UIMAD.WIDE.U32 UR8, UR4, UR10, URZ ;  /* 0x0000000a040872a5 */ /* 0x000fc8000f8e003f */
[----:B------:R-:W-:-:S12]  /*0d50*/  @UP0 USHF.R.U32.HI UR4, URZ, UR11, UR9 ;  /* 0x0000000b3f040299 */ /* 0x000fd80008011609 */
.L_x_11802:
[----:B------:R-:W-:-:S06]  /*0d60*/  UIMAD UR4, UR4, UR5, UR5 ;  /* 0x00000005040472a4 */ /* 0x000fcc000f8e0205 */
[----:B------:R-:W-:-:S07]  /*0d70*/  VIMNMX R0, R0, UR4, PT ;  /* 0x0000000400007c48 */ /* 0x000fce000bfe0100 */
.L_x_11800:
[-C--:B------:R-:W-:Y:S01]  /*0d80*/  IMAD R19, R18, R5.reuse, -R19 ;  /* 0x0000000512137224 */ /* 0x080fe200078e0a13 */
        /* <DEDUP_REMOVED lines=29> */
.L_x_11804:
[----:B------:R-:W-:-:S11]  /*0f60*/  UISETP.NE.AND UP0, UPT, UR5, 0x1, UPT ;  /* 0x000000010500788c */ /* 0x000fd6000bf05270 */
[----:B------:R-:W-:Y:S02]  /*0f70*/  @UP0 ULDC.64 UR10, c[0x0][0x9e8] ;  /* 0x00027a00000a0ab9 */ /* 0x000fe40000000a00 */
[----:B------:R-:W-:-:S04]  /*0f80*/  UIMAD.WIDE.U32 UR8, UR4, UR10, URZ ;  /* 0x0000000a040872a5 */ /* 0x000fc8000f8e003f */
[----:B------:R-:W-:-:S12]  /*0f90*/  @UP0 USHF.R.U32.HI UR4, URZ, UR11, UR9 ;  /* 0x0000000b3f040299 */ /* 0x000fd80008011609 */
.L_x_11805:
[----:B------:R-:W-:-:S04]  /*0fa0*/  UIMAD UR4, UR4, UR5, URZ ;  /* 0x00000005040472a4 */ /* 0x000fc8000f8e023f */
[----:B------:R-:W-:-:S04]  /*0fb0*/  UISETP.LT.AND UP0, UPT, UR7, UR4, UPT ;  /* 0x000000040700728c */ /* 0x000fc8000bf01270 */
[----:B------:R-:W-:-:S12]  /*0fc0*/  USEL UR7, UR7, UR4, !UP0 ;  /* 0x0000000407077287 */ /* 0x000fd8000c000000 */
.L_x_11803:
        /* <DEDUP_REMOVED lines=47> */
.L_x_11806:
        /* <DEDUP_REMOVED lines=24> */
[----:B------:R-:W-:Y:S01]  /*1440*/  SHF.R.S32.HI R106, RZ, 0x1f, R23 ;  /* 0x0000001fff6a7819 */ /* 0x000fe20000011417 */
[----:B------:R-:W0:Y:S01]  /*1450*/  S2UR UR7, SR_CgaCtaId ;  /* 0x00000000000779c3 */ /* 0x000e220000008800 */
[----:B------:R-:W-:Y:S01]  /*1460*/  UMOV UR46, 0x400 ;  /* 0x00000400002e7882 */ /* 0x000fe20000000000 */
[----:B------:R-:W-:Y:S01]  /*1470*/  UMOV UR37, 0x80000020 ;  /* 0x8000002000257882 */ /* 0x000fe20000000000 */
        /* <DEDUP_REMOVED lines=32> */
.L_x_11808:
        /* <DEDUP_REMOVED lines=48> */
.L_x_11946:
[----:B------:R-:W-:-:S06]  /*1980*/  ULOP3.LUT UR4, UR40, 0x1, URZ, 0xfc, !UPT ;  /* 0x0000000128047892 */ /* 0x000fcc000f8efc3f */
[----:B0-----:R-:W-:-:S05]  /*1990*/  IMAD.U32 R3, RZ, RZ, UR4 ;  /* 0x00000004ff037e24 */ /* 0x001fca000f8e00ff */
[----:B------:R-:W-:-:S13]  /*19a0*/  ISETP.NE.AND P0, PT, R3, 0x3, PT ;  /* 0x000000030300780c */ /* 0x000fda0003f05270 */
[----:B------:R-:W-:Y:S05]  /*19b0*/  @!P0 BRA `(.L_x_11810) ;  /* 0x0000000000048947 */ /* 0x000fea0003800000 */
[----:B------:R-:W-:Y:S01]  /*19c0*/  BPT.TRAP 0x1 ;  /* 0x000000040000795c */ /* 0x000fe20000300000 */
.L_x_11810:
[----:B------:R0:W1:Y:S01]  /*19d0*/  SYNCS.PHASECHK.TRANS64.TRYWAIT P1, [UR46+0x12430], R8 ;  /* 0x01243008ff0075a7 */ /* 0x000062000802016e */
[----:B------:R-:W-:Y:S05]  /*19e0*/  @!P0 BRA `(.L_x_11811) ;  /* 0x0000000000048947 */ /* 0x000fea0003800000 */
[----:B------:R-:W-:Y:S01]  /*19f0*/  BPT.TRAP 0x1 ;  /* 0x000000040000795c */ /* 0x000fe20000300000 */
.L_x_11811:
[----:B------:R-:W-:Y:S02]  /*1a00*/  ISETP.NE.AND P2, PT, R2, RZ, PT ;  /* 0x000000ff0200720c */ /* 0x000fe40003f45270 */
[----:B------:R-:W-:-:S11]  /*1a10*/  LOP3.LUT R3, R3, 0xfffffff7, RZ, 0xc0, !PT ;  /* 0xfffffff703037812 */ /* 0x000fd600078ec0ff */
[----:B------:R-:W-:Y:S01]  /*1a20*/  @P2 LOP3.LUT R3, R3, 0x8, RZ, 0xfc, !PT ;  /* 0x0000000803032812 */ /* 0x000fe200078efcff */
[----:B-1----:R-:W-:Y:S06]  /*1a30*/  @P1 BRA `(.L_x_11812) ;  /* 0x0000000000081947 */ /* 0x002fec0003800000 */
[----:B------:R-:W1:Y:S02]  /*1a40*/  SYNCS.PHASECHK.TRANS64.TRYWAIT P1, [UR46+0x12430], R8 ;  /* 0x01243008ff0075a7 */ /* 0x000e64000802016e */
[----:B-1----:R-:W-:Y:S05]  /*1a50*/  @!P1 BRA `(.L_x_11813) ;  /* 0x0000016000389947 */ /* 0x002fea0003800000 */
.L_x_11812:
[----:B------:R-:W-:Y:S05]  /*1a60*/  WARPSYNC.ALL ;  /* 0x0000000000007948 */ /* 0x000fea0003800000 */
[----:B------:R-:W-:Y:S01]  /*1a70*/  UIADD3 UR4, UR46, 0xd200, URZ ;  /* 0x0000d2002e047890 */ /* 0x000fe2000fffe03f */
[----:B------:R-:W-:Y:S01]  /*1a80*/  WARPGROUP.ARRIVE ;  /* 0x00000000000079c5 */ /* 0x000fe20000000000 */
[----:B------:R-:W-:Y:S01]  /*1a90*/  UMOV UR5, UR37 ;  /* 0x0000002500057c82 */ /* 0x000fe20008000000 */
[----:B------:R-:W-:Y:S01]  /*1aa0*/  UMOV UR7, 0x80000020 ;  /* 0x8000002000077882 */ /* 0x000fe20000000000 */
[----:B------:R-:W-:Y:S01]  /*1ab0*/  USHF.R.U32.HI UR4, URZ, 0x4, UR4 ;  /* 0x000000043f047899 */ /* 0x000fe20008011604 */
[----:B------:R-:W-:Y:S01]  /*1ac0*/  LOP3.LUT R104, R104, 0xffffff80, RZ, 0xc0, !PT ;  /* 0xffffff8068687812 */ /* 0x000fe200078ec0ff */
[----:B------:R-:W-:Y:S01]  /*1ad0*/  UMOV UR8, UR36 ;  /* 0x0000002400087c82 */ /* 0x000fe20008000000 */
[----:B------:R-:W-:Y:S01]  /*1ae0*/  UMOV UR9, UR37 ;  /* 0x0000002500097c82 */ /* 0x000fe20008000000 */
[----:B------:R-:W-:Y:S01]  /*1af0*/  ULOP3.LUT UR4, UR4, 0x3fff, URZ, 0xc0, !UPT ;  /* 0x00003fff04047892 */ /* 0x000fe2000f8ec03f */
[----:B------:R-:W-:Y:S01]  /*1b00*/  LEA.HI R106, R106, R23, RZ, 0x2 ;  /* 0x000000176a6a7211 */ /* 0x000fe200078f10ff */
[----:B------:R-:W-:Y:S01]  /*1b10*/  UMOV UR11, 0x80000020 ;  /* 0x80000020000b7882 */ /* 0x000fe20000000000 */
[----:B------:R-:W-:Y:S01]  /*1b20*/  ISETP.NE.AND P3, PT, R2, RZ, PT ;  /* 0x000000ff0200720c */ /* 0x000fe20003f65270 */
[----:B------:R-:W-:Y:S01]  /*1b30*/  ULOP3.LUT UR6, UR4, 0x10000, URZ, 0xfc, !UPT ;  /* 0x0001000004067892 */ /* 0x000fe2000f8efc3f */
[----:B------:R-:W-:Y:S01]  /*1b40*/  LOP3.LUT R106, R106, 0xfffffffc, RZ, 0xc0, !PT ;  /* 0xfffffffc6a6a7812 */ /* 0x000fe200078ec0ff */
[----:B------:R-:W-:Y:S01]  /*1b50*/  ULDC UR18, c[0x0][0x288] ;  /* 0x0000a20000127ab9 */ /* 0x000fe20000000800 */
[----:B------:R-:W-:Y:S01]  /*1b60*/  UMOV UR4, UR36 ;  /* 0x0000002400047c82 */ /* 0x000fe20008000000 */
[----:B------:R-:W-:-:S02]  /*1b70*/  UIADD3 UR10, UR6, 0x80, URZ ;  /* 0x00000080060a7890 */ /* 0x000fc4000fffe03f */
[----:B------:R-:W-:Y:S01]  /*1b80*/  IMAD.IADD R106, R23, 0x1, -R106 ;  /* 0x00000001176a7824 */ /* 0x000fe200078e0a6a */
[----:B------:R-:W-:Y:S02]  /*1b90*/  ULDC UR20, c[0x0][0x9dc] ;  /* 0x0002770000147ab9 */ /* 0x000fe40000000800 */
[----:B------:R-:W-:Y:S01]  /*1ba0*/  QGMMA.64x32x32.F32.E4M3.E4M3 R88, gdesc[UR4], RZ, !UPT, gsb0 ;  /* 0x00600000045879f3 */ /* 0x000fe2000c0008ff */
[----:B------:R-:W-:Y:S02]  /*1bb0*/  UIADD3 UR4, UR6, 0x100, URZ ;  /* 0x0000010006047890 */ /* 0x000fe4000fffe03f */
[----:B------:R-:W-:Y:S02]  /*1bc0*/  UIADD3 UR5, UR6, 0x180, URZ ;  /* 0x0000018006057890 */ /* 0x000fe4000fffe03f */
[----:B------:R-:W-:Y:S02]  /*1bd0*/  UIADD3 UR7, UR36, 0x2, URZ ;  /* 0x0000000224077890 */ /* 0x000fe4000fffe03f */
[----:B------:R-:W-:Y:S01]  /*1be0*/  ULOP3.LUT UR20, URZ, UR20, URZ, 0x33, !UPT ;  /* 0x000000143f147292 */ /* 0x000fe2000f8e333f */
        /* <DEDUP_REMOVED lines=23> */
[----:B------:R-:W-:Y:S02]  /*1d60*/  ULDC UR4, c[0x0][0x448] ;  /* 0x0001120000047ab9 */ /* 0x000fe40000000800 */
[----:B------:R-:W-:-:S06]  /*1d70*/  UISETP.NE.AND UP0, UPT, UR4, 0x1, UPT ;  /* 0x000000010400788c */ /* 0x000fcc000bf05270 */
[----:B------:R-:W-:Y:S02]  /*1d80*/  PLOP3.LUT P1, PT, PT, PT, UP0, 0x80, 0x0 ;  /* 0x000000000000781c */ /* 0x000fe40003f2f008 */
[----:B------:R-:W-:-:S03]  /*1d90*/  PLOP3.LUT P2, PT, PT, PT, UP0, 0x80, 0x0 ;  /* 0x000000000000781c */ /* 0x000fc60003f4f008 */
[----:B------:R-:W-:Y:S01]  /*1da0*/  @UP0 ULDC UR4, c[0x0][0x44c] ;  /* 0x0001130000040ab9 */ /* 0x000fe20000000800 */
        /* <DEDUP_REMOVED lines=119> */
[C---:B------:R-:W-:Y:S01]  /*2520*/  FMUL.FTZ R102, R0.reuse, R28 ;  /* 0x0000001c00667220 */ /* 0x040fe20000410000 */
[----:B------:R-:W-:Y:S02]  /*2530*/  IMAD.IADD R28, R23, 0x1, -R104 ;  /* 0x00000001171c7824 */ /* 0x000fe400078e0a68 */
[C---:B------:R-:W-:Y:S01]  /*2540*/  FMUL.FTZ R103, R0.reuse, R29 ;  /* 0x0000001d00677220 */ /* 0x040fe20000410000 */
[C---:B------:R-:W-:Y:S01]  /*2550*/  FMUL.FTZ R101, R0.reuse, R25 ;  /* 0x0000001900657220 */ /* 0x040fe20000410000 */
[----:B------:R-:W-:Y:S01]  /*2560*/  FMUL.FTZ R100, R0, R24 ;  /* 0x0000001800647220 */ /* 0x000fe20000410000 */
[----:B------:R-:W-:Y:S01]  /*2570*/  IMAD.HI R24, R16, 0x55555556, RZ ;  /* 0x5555555610187827 */ /* 0x000fe200078e02ff */
[----:B------:R-:W-:-:S03]  /*2580*/  SHF.R.S32.HI R5, RZ, 0x1f, R28 ;  /* 0x0000001fff057819 */ /* 0x000fc6000001141c */
[C---:B------:R-:W-:Y:S01]  /*2590*/  FMUL.FTZ R31, R0.reuse, R31 ;  /* 0x0000001f001f7220 */ /* 0x040fe20000410000 */
[C---:B------:R-:W-:Y:S01]  /*25a0*/  FMUL.FTZ R107, R0.reuse, R36 ;  /* 0x00000024006b7220 */ /* 0x040fe20000410000 */
[C---:B------:R-:W-:Y:S01]  /*25b0*/  FMUL.FTZ R104, R0.reuse, R32 ;  /* 0x0000002000687220 */ /* 0x040fe20000410000 */
[CC--:B------:R-:W-:Y:S01]  /*25c0*/  LEA.HI R29, R5.reuse, R28.reuse, RZ, 0x2 ;  /* 0x0000001c051d7211 */ /* 0x0c0fe200078f10ff */
[----:B------:R5:W0:Y:S01]  /*25d0*/  MUFU.TANH R23, R31 ;  /* 0x0000001f00177308 */ /* 0x000a220000002400 */
[----:B------:R-:W-:Y:S01]  /*25e0*/  LEA.HI R5, R5, R28, RZ, 0x5 ;  /* 0x0000001c05057211 */ /* 0x000fe200078f28ff */
[C---:B------:R-:W-:Y:S01]  /*25f0*/  FMUL.FTZ R26, R0.reuse, R26 ;  /* 0x0000001a001a7220 */ /* 0x040fe20000410000 */
[--C-:B------:R-:W-:Y:S01]  /*2600*/  SHF.R.S32.HI R4, RZ, 0x2, R29.reuse ;  /* 0x00000002ff047819 */ /* 0x100fe2000001141d */
[C---:B------:R-:W-:Y:S01]  /*2610*/  FMUL.FTZ R27, R0.reuse, R27 ;  /* 0x0000001b001b7220 */ /* 0x040fe20000410000 */
[----:B------:R-:W-:Y:S01]  /*2620*/  SHF.R.S32.HI R25, RZ, 0x1f, R29 ;  /* 0x0000001fff197819 */ /* 0x000fe2000001141d */
[C---:B------:R-:W-:Y:S01]  /*2630*/  FMUL.FTZ R30, R0.reuse, R30 ;  /* 0x0000001e001e7220 */ /* 0x040fe20000410000 */
[----:B------:R-:W-:Y:S01]  /*2640*/  SHF.R.S32.HI R5, RZ, 0x5, R5 ;  /* 0x00000005ff057819 */ /* 0x000fe20000011405 */
[----:B------:R-:W-:Y:S01]  /*2650*/  FMUL.FTZ R105, R0, R33 ;  /* 0x0000002100697220 */ /* 0x000fe20000410000 */
[----:B------:R-:W-:Y:S01]  /*2660*/  LEA.HI R25, R25, R4, RZ, 0x3 ;  /* 0x0000000419197211 */ /* 0x000fe200078f18ff */
[----:B-----5:R-:W-:Y:S01]  /*2670*/  IMAD.MOV.U32 R31, RZ, RZ, -0xa0 ;  /* 0xffffff60ff1f7424 */ /* 0x020fe200078e00ff */
[----:B------:R-:W-:Y:S01]  /*2680*/  LEA.HI R49, R24, R24, RZ, 0x1 ;  /* 0x0000001818317211 */ /* 0x000fe200078f08ff */
[----:B------:R-:W-:Y:S01]  /*2690*/  FMUL.FTZ R37, R0, R37 ;  /* 0x0000002500257220 */ /* 0x000fe20000410000 */
[----:B------:R-:W-:Y:S01]  /*26a0*/  LEA R24, R5, UR38, 0x4 ;  /* 0x0000002605187c11 */ /* 0x000fe2000f8e20ff */
[----:B------:R-:W-:Y:S01]  /*26b0*/  IMAD R32, R22, R31, 0xa1 ;  /* 0x000000a116207424 */ /* 0x000fe200078e021f */
[----:B------:R-:W-:Y:S01]  /*26c0*/  LOP3.LUT R25, R25, 0xfffffff8, RZ, 0xc0, !PT ;  /* 0xfffffff819197812 */ /* 0x000fe200078ec0ff */
[----:B------:R-:W-:Y:S01]  /*26d0*/  IMAD R49, R49, -0x3, R16 ;  /* 0xfffffffd31317824 */ /* 0x000fe200078e0210 */
[----:B------:R-:W-:Y:S01]  /*26e0*/  LEA.HI R5, R106, R106, RZ, 0x1 ;  /* 0x0000006a6a057211 */ /* 0x000fe200078f08ff */
[----:B------:R-:W0:Y:S01]  /*26f0*/  MUFU.TANH R79, R79 ;  /* 0x0000004f004f7308 */ /* 0x000e220000002400 */
[----:B------:R-:W-:Y:S01]  /*2700*/  IADD3 R16, R24, R4, -R25 ;  /* 0x0000000418107210 */ /* 0x000fe20007ffe819 */
[C---:B------:R-:W-:Y:S01]  /*2710*/  FMUL.FTZ R24, R0.reuse, R34 ;  /* 0x0000002200187220 */ /* 0x040fe20000410000 */
[----:B------:R-:W-:Y:S01]  /*2720*/  LOP3.LUT R5, R5, 0x1ffffffe, RZ, 0xc0, !PT ;  /* 0x1ffffffe05057812 */ /* 0x000fe200078ec0ff */
[----:B------:R-:W-:Y:S01]  /*2730*/  FMUL.FTZ R25, R0, R35 ;  /* 0x0000002300197220 */ /* 0x000fe20000410000 */
[----:B------:R-:W-:Y:S01]  /*2740*/  LOP3.LUT R29, R29, 0x7ffffffc, RZ, 0xc0, !PT ;  /* 0x7ffffffc1d1d7812 */ /* 0x000fe200078ec0ff */
[----:B------:R-:W-:-:S02]  /*2750*/  IMAD R49, R49, 0x40, R16 ;  /* 0x0000004031317824 */ /* 0x000fc400078e0210 */
[----:B------:R-:W-:Y:S01]  /*2760*/  IMAD.IADD R4, R106, 0x1, -R5 ;  /* 0x000000016a047824 */ /* 0x000fe200078e0a05 */
[----:B------:R-:W0:Y:S01]  /*2770*/  MUFU.TANH R78, R78 ;  /* 0x0000004e004e7308 */ /* 0x000e220000002400 */
[----:B------:R-:W-:Y:S02]  /*2780*/  IMAD.U32 R5, RZ, RZ, UR46 ;  /* 0x0000002eff057e24 */ /* 0x000fe4000f8e00ff */
[----:B------:R-:W-:Y:S02]  /*2790*/  IMAD R4, R4, 0x8, R49 ;  /* 0x0000000804047824 */ /* 0x000fe400078e0231 */
[----:B------:R-:W-:Y:S02]  /*27a0*/  @!P3 VIADD R5, R5, 0x12440 ;  /* 0x000124400505b836 */ /* 0x000fe40000000000 */
[----:B------:R-:W-:Y:S01]  /*27b0*/  @P1 IMAD.HI.U32 R16, R4, UR4, RZ ;  /* 0x0000000404101c27 */ /* 0x000fe2000f8e00ff */
[----:B------:R-:W-:Y:S01]  /*27c0*/  @UP0 ULDC UR4, c[0x0][0x450] ;  /* 0x0001140000040ab9 */ /* 0x000fe20000000800 */
[----:B------:R-:W0:Y:S02]  /*27d0*/  MUFU.TANH R73, R73 ;  /* 0x0000004900497308 */ /* 0x000e240000002400 */
[----:B------:R-:W-:Y:S01]  /*27e0*/  IMAD.MOV.U32 R106, RZ, RZ, R4 ;  /* 0x000000ffff6a7224 */ /* 0x000fe200078e0004 */
[----:B------:R-:W-:Y:S01]  /*27f0*/  @P2 SHF.R.U32.HI R106, RZ, UR4, R16 ;  /* 0x00000004ff6a2c19 */ /* 0x000fe20008011610 */
[----:B------:R-:W-:Y:S01]  /*2800*/  ULDC.64 UR4, c[0x0][0x9e0] ;  /* 0x0002780000047ab9 */ /* 0x000fe20000000a00 */
[----:B------:R-:W-:Y:S01]  /*2810*/  @!P3 PRMT R16, RZ, 0x654, R5 ;  /* 0x00000654ff10b816 */ /* 0x000fe20000000005 */
[----:B------:R-:W-:Y:S01]  /*2820*/  UISETP.GE.AND UP1, UPT, UR5, 0x1, UPT ;  /* 0x000000010500788c */ /* 0x000fe2000bf26270 */
[----:B------:R-:W-:Y:S01]  /*2830*/  IMAD.IADD R5, R28, 0x1, -R29 ;  /* 0x000000011c057824 */ /* 0x000fe200078e0a1d */
[----:B------:R-:W5:Y:S01]  /*2840*/  SHFL.IDX PT, R36, R106, RZ, 0x1c1f ;  /* 0x001c1fff6a247589 */ /* 0x000f6200000e0000 */
[C---:B------:R-:W-:Y:S01]  /*2850*/  FMUL.FTZ R28, R0.reuse, R38 ;  /* 0x00000026001c7220 */ /* 0x040fe20000410000 */
[----:B------:R-:W-:Y:S01]  /*2860*/  FMUL.FTZ R29, R0, R39 ;  /* 0x00000027001d7220 */ /* 0x000fe20000410000 */
[----:B------:R-:W-:Y:S01]  /*2870*/  IMAD R34, R5, -0x2, R32 ;  /* 0xfffffffe05227824 */ /* 0x000fe200078e0220 */
[----:B------:R-:W-:Y:S01]  /*2880*/  PLOP3.LUT P1, PT, PT, PT, UP1, 0x40, 0x0 ;  /* 0x000000000000781c */ /* 0x000fe20003f2e818 */
[----:B------:R1:W-:Y:S01]  /*2890*/  @!P3 SYNCS.ARRIVE.TRANS64.RED.A1T0 RZ, [R16+URZ], RZ ;  /* 0x000000ff10ffb9a7 */ /* 0x0003e2000810043f */
[----:B------:R-:W0:Y:S01]  /*28a0*/  MUFU.TANH R74, R74 ;  /* 0x0000004a004a7308 */ /* 0x000e220000002400 */
[----:B------:R-:W-:Y:S01]  /*28b0*/  VIADD R114, R32, 0xffffffff ;  /* 0xffffffff20727836 */ /* 0x000fe20000000000 */
[C---:B------:R-:W-:Y:S01]  /*28c0*/  IADD3 R31, R34.reuse, -UR18, R17 ;  /* 0x80000012221f7c10 */ /* 0x040fe2000fffe011 */
[----:B------:R-:W-:-:S02]  /*28d0*/  VIADD R115, R34, 0xffffffff ;  /* 0xffffffff22737836 */ /* 0x000fc40000000000 */
[----:B-1----:R-:W-:-:S03]  /*28e0*/  IMAD R16, R22, -0xa0, R17 ;  /* 0xffffff6016107824 */ /* 0x002fc600078e0211 */
[----:B------:R-:W1:Y:S01]  /*28f0*/  MUFU.TANH R81, R81 ;  /* 0x0000005100517308 */ /* 0x000e620000002400 */
[C---:B------:R-:W-:Y:S02]  /*2900*/  VIADD R112, R31.reuse, UR4 ;  /* 0x000000041f707c36 */ /* 0x040fe40008000000 */
[----:B------:R-:W-:Y:S02]  /*2910*/  VIADD R16, R16, 0xa0 ;  /* 0x000000a010107836 */ /* 0x000fe40000000000 */
[----:B------:R-:W-:Y:S02]  /*2920*/  VIADD R113, R31, UR20 ;  /* 0x000000141f717c36 */ /* 0x000fe40008000000 */
[----:B------:R-:W-:Y:S01]  /*2930*/  IMAD R111, R5, -0x2, R16 ;  /* 0xfffffffe056f7824 */ /* 0x000fe200078e0210 */
[----:B------:R-:W0:Y:S01]  /*2940*/  MUFU.TANH R80, R80 ;  /* 0x0000005000507308 */ /* 0x000e220000002400 */
[----:B-----5:R-:W-:-:S03]  /*2950*/  IMAD.IADD R109, R113, 0x1, R36 ;  /* 0x00000001716d7824 */ /* 0x020fc600078e0224 */
[----:B------:R-:W-:-:S04]  /*2960*/  VIADDMNMX R108, R36, R112, R111, PT ;  /* 0x00000070246c7246 */ /* 0x000fc8000380016f */
        /* <DEDUP_REMOVED lines=62> */
.L_x_11816:
[----:B------:R-:W-:-:S06]  /*2d50*/  UISETP.NE.AND UP2, UPT, UR5, 0x1, UPT ;  /* 0x000000010500788c */ /* 0x000fcc000bf45270 */
[----:B------:R-:W-:-:S05]  /*2d60*/  PLOP3.LUT P1, PT, PT, PT, UP2, 0x80, 0x0 ;  /* 0x000000000000781c */ /* 0x000fca0003f2f028 */
[----:B------:R-:W-:-:S08]  /*2d70*/  @UP2 ULDC.64 UR10, c[0x0][0x9e8] ;  /* 0x00027a00000a2ab9 */ /* 0x000fd00000000a00 */
[----:B------:R-:W-:-:S05]  /*2d80*/  @P1 IMAD.HI.U32 R31, R16, UR10, RZ ;  /* 0x0000000a101f1c27 */ /* 0x000fca000f8e00ff */
[----:B------:R-:W-:-:S07]  /*2d90*/  @P1 SHF.R.U32.HI R16, RZ, UR11, R31 ;  /* 0x0000000bff101c19 */ /* 0x000fce000801161f */
.L_x_11817:
[----:B------:R-:W-:Y:S05]  /*2da0*/  BSYNC B0 ;  /* 0x0000000000007941 */ /* 0x000fea0003800000 */
.L_x_11815:
[----:B------:R-:W-:-:S05]  /*2db0*/  IMAD R16, R16, UR5, R115 ;  /* 0x0000000510107c24 */ /* 0x000fca000f8e0273 */
[----:B------:R-:W-:Y:S02]  /*2dc0*/  VIMNMX R109, R109, R16, !PT ;  /* 0x000000106d6d7248 */ /* 0x000fe40007fe0100 */
[----:B------:R-:W-:-:S07]  /*2dd0*/  VIADDMNMX R108, R16, UR5, R108, PT ;  /* 0x00000005106c7c46 */ /* 0x000fce000b80016c */
.L_x_11814:
        /* <DEDUP_REMOVED lines=8> */
[C---:B------:R-:W-:Y:S02]  /*2e60*/  ISETP.GT.AND P3, PT, R109.reuse, 0x8, !P3 ;  /* 0x000000086d00780c */ /* 0x040fe40005f64270 */
[----:B------:R-:W-:Y:S02]  /*2e70*/  FSEL R88, R88, -INF , !P2 ;  /* 0xff80000058587808 */ /* 0x000fe40005000000 */
[----:B------:R-:W-:Y:S02]  /*2e80*/  LOP3.LUT R16, R16, 0xfffffffd, RZ, 0xc0, !PT ;  /* 0xfffffffd10107812 */ /* 0x000fe400078ec0ff */
[----:B------:R-:W-:-:S02]  /*2e90*/  ISETP.GT.AND P2, PT, R109, 0x9, !P4 ;  /* 0x000000096d00780c */ /* 0x000fc40006744270 */
[----:B------:R-:W-:Y:S02]  /*2ea0*/  ISETP.LT.OR P3, PT, R108, 0x9, P3 ;  /* 0x000000096c00780c */ /* 0x000fe40001f61670 */
        /* <DEDUP_REMOVED lines=8> */
[----:B------:R-:W-:Y:S02]  /*2f30*/  ISETP.LT.OR P2, PT, R108, 0x11, P2 ;  /* 0x000000116c00780c */ /* 0x000fe40001741670 */
[----:B------:R-:W-:Y:S02]  /*2f40*/  ISETP.GE.AND P6, PT, R114, 0x1, PT ;  /* 0x000000017200780c */ /* 0x000fe40003fc6270 */
[----:B------:R-:W-:-:S02]  /*2f50*/  FSEL R92, R92, -INF , !P2 ;  /* 0xff8000005c5c7808 */ /* 0x000fc40005000000 */
[----:B------:R-:W-:Y:S02]  /*2f60*/  @P3 LOP3.LUT R3, R3, 0x1, RZ, 0xfc, !PT ;  /* 0x0000000103033812 */ /* 0x000fe400078efcff */
[----:B------:R-:W-:Y:S02]  /*2f70*/  ISETP.GT.AND P2, PT, R109, 0x11, !P3 ;  /* 0x000000116d00780c */ /* 0x000fe40005f44270 */
[----:B------:R-:W-:Y:S02]  /*2f80*/  ISETP.GE.AND P3, PT, R114, 0x19, PT ;  /* 0x000000197200780c */ /* 0x000fe40003f66270 */
[----:B------:R-:W-:Y:S02]  /*2f90*/  @P4 LOP3.LUT R16, R16, 0x4, RZ, 0xfc, !PT ;  /* 0x0000000410104812 */ /* 0x000fe400078efcff */
[----:B------:R-:W-:Y:S02]  /*2fa0*/  ISETP.LT.OR P2, PT, R108, 0x12, P2 ;  /* 0x000000126c00780c */ /* 0x000fe40001741670 */
[----:B------:R-:W-:-:S02]  /*2fb0*/  LOP3.LUT R16, R16, 0x7fffffff, RZ, 0xc0, !PT ;  /* 0x7fffffff10107812 */ /* 0x000fc400078ec0ff */
[----:B------:R-:W-:Y:S02]  /*2fc0*/  FSEL R91, R91, -INF , !P2 ;  /* 0xff8000005b5b7808 */ /* 0x000fe40005000000 */
[----:B------:R-:W-:Y:S02]  /*2fd0*/  ISETP.GT.AND P2, PT, R109, 0x18, !P3 ;  /* 0x000000186d00780c */ /* 0x000fe40005f44270 */
[----:B------:R-:W-:Y:S02]  /*2fe0*/  LOP3.LUT R3, R3, 0xfffffffd, RZ, 0xc0, !PT ;  /* 0xfffffffd03037812 */ /* 0x000fe400078ec0ff */
[----:B------:R-:W-:Y:S02]  /*2ff0*/  @P3 LOP3.LUT R16, R16, 0x80000000, RZ, 0xfc, !PT ;  /* 0x8000000010103812 */ /* 0x000fe400078efcff */
[----:B------:R-:W-:Y:S02]  /*3000*/  ISETP.GE.AND P3, PT, R114, 0x1a, PT ;  /* 0x0000001a7200780c */ /* 0x000fe40003f66270 */
[----:B------:R-:W-:-:S02]  /*3010*/  ISETP.LT.OR P2, PT, R108, 0x19, P2 ;  /* 0x000000196c00780c */ /* 0x000fc40001741670 */
[----:B------:R-:W-:Y:S02]  /*3020*/  LOP3.LUT R16, R16, 0xbfffffff, RZ, 0xc0, !PT ;  /* 0xbfffffff10107812 */ /* 0x000fe400078ec0ff */
        /* <DEDUP_REMOVED lines=74> */
[----:B------:R-:W-:Y:S02]  /*34d0*/  ISETP.GT.AND P2, PT, R109, 0x49, !P3 ;  /* 0x000000496d00780c */ /* 0x000fe40005f44270 */
[----:B0-----:R-:W-:-:S02]  /*34e0*/  VIADDMNMX R97, R82, R112, R111, PT ;  /* 0x0000007052617246 */ /* 0x001fc4000380016f */
        /* <DEDUP_REMOVED lines=70> */
[----:B------:R-:W-:Y:S01]  /*3950*/  FSEL R67, R98, -INF , !P2 ;  /* 0xff80000062437808 */ /* 0x000fe20005000000 */
[----:B------:R-:W-:Y:S01]  /*3960*/  IMAD.IADD R98, R113, 0x1, R82 ;  /* 0x0000000171627824 */ /* 0x000fe200078e0252 */
        /* <DEDUP_REMOVED lines=63> */
.L_x_11820:
[----:B------:R-:W-:-:S06]  /*3d60*/  UISETP.NE.AND UP2, UPT, UR5, 0x1, UPT ;  /* 0x000000010500788c */ /* 0x000fcc000bf45270 */
[----:B------:R-:W-:-:S05]  /*3d70*/  PLOP3.LUT P5, PT, PT, PT, UP2, 0x80, 0x0 ;  /* 0x000000000000781c */ /* 0x000fca0003faf028 */
[----:B------:R-:W-:-:S08]  /*3d80*/  @UP2 ULDC.64 UR10, c[0x0][0x9e8] ;  /* 0x00027a00000a2ab9 */ /* 0x000fd00000000a00 */
[----:B------:R-:W-:Y:S01]  /*3d90*/  @P5 IMAD.HI.U32 R82, R81, UR10, RZ ;  /* 0x0000000a51525c27 */ /* 0x000fe2000f8e00ff */
[----:B------:R-:W-:-:S13]  /*3da0*/  PLOP3.LUT P5, PT, PT, PT, UP2, 0x80, 0x0 ;  /* 0x000000000000781c */ /* 0x000fda0003faf028 */
[----:B------:R-:W-:-:S07]  /*3db0*/  @P5 SHF.R.U32.HI R81, RZ, UR11, R82 ;  /* 0x0000000bff515c19 */ /* 0x000fce0008011652 */
.L_x_11821:
[----:B------:R-:W-:Y:S05]  /*3dc0*/  BSYNC B0 ;  /* 0x0000000000007941 */ /* 0x000fea0003800000 */
.L_x_11819:
[----:B------:R-:W-:-:S05]  /*3dd0*/  IMAD R81, R81, UR5, R115 ;  /* 0x0000000551517c24 */ /* 0x000fca000f8e0273 */
[----:B------:R-:W-:Y:S02]  /*3de0*/  VIMNMX R98, R98, R81, !PT ;  /* 0x0000005162627248 */ /* 0x000fe40007fe0100 */
[----:B------:R-:W-:-:S07]  /*3df0*/  VIADDMNMX R97, R81, UR5, R97, PT ;  /* 0x0000000551617c46 */ /* 0x000fce000b800161 */
.L_x_11818:
[----:B------:R-:W-:Y:S01]  /*3e00*/  ISETP.GT.AND P1, PT, R98, 0x1, !P1 ;  /* 0x000000016200780c */ /* 0x000fe20004f24270 */
[----:B------:R-:W-:Y:S01]  /*3e10*/  ULDC UR17, c[0x0][0x988] ;  /* 0x0002620000117ab9 */ /* 0x000fe20000000800 */
[----:B------:R-:W-:Y:S01]  /*3e20*/  LOP3.LUT P5, RZ, R16, 0x2000000, RZ, 0xc0, !PT ;  /* 0x0200000010ff7812 */ /* 0x000fe200078ac0ff */
[----:B------:R-:W-:Y:S01]  /*3e30*/  IMAD.U32 R101, RZ, RZ, UR17 ;  /* 0x00000011ff657e24 */ /* 0x000fe2000f8e00ff */
[C---:B------:R-:W-:Y:S01]  /*3e40*/  ISETP.LT.OR P1, PT, R97.reuse, 0x2, P1 ;  /* 0x000000026100780c */ /* 0x040fe20000f21670 */
[----:B------:R-:W-:Y:S01]  /*3e50*/  @UP0 ULDC UR10, c[0x0][0x44c] ;  /* 0x00011300000a0ab9 */ /* 0x000fe20000000800 */
[----:B------:R-:W-:Y:S01]  /*3e60*/  ISETP.GT.AND P6, PT, R98, RZ, !P6 ;  /* 0x000000ff6200720c */ /* 0x000fe200077c4270 */
[----:B------:R-:W-:Y:S01]  /*3e70*/  UIMAD.WIDE.U32 UR10, UR38, UR10, URZ ;  /* 0x0000000a260a72a5 */ /* 0x000fe2000f8e003f */
[----:B------:R-:W-:Y:S01]  /*3e80*/  FSEL R8, R8, -INF , !P1 ;  /* 0xff80000008087808 */ /* 0x000fe20004800000 */
[----:B------:R-:W-:Y:S01]  /*3e90*/  @UP0 ULDC UR12, c[0x0][0x450] ;  /* 0x00011400000c0ab9 */ /* 0x000fe20000000800 */
[----:B------:R-:W-:Y:S01]  /*3ea0*/  LOP3.LUT P1, RZ, R16, 0x1, RZ, 0xc0, !PT ;  /* 0x0000000110ff7812 */ /* 0x000fe2000782c0ff */
[----:B------:R-:W-:Y:S01]  /*3eb0*/  @UP0 USHF.R.U32.HI UR38, URZ, UR12, UR11 ;  /* 0x0000000c3f260299 */ /* 0x000fe2000801160b */
[----:B------:R-:W-:-:S02]  /*3ec0*/  ISETP.LT.OR P6, PT, R97, 0x1, P6 ;  /* 0x000000016100780c */ /* 0x000fc400037c1670 */
[C---:B------:R-:W-:Y:S02]  /*3ed0*/  ISETP.GT.AND P1, PT, R98.reuse, 0x8, !P1 ;  /* 0x000000086200780c */ /* 0x040fe40004f24270 */
[----:B------:R-:W-:Y:S02]  /*3ee0*/  FSEL R99, R7, -INF , !P6 ;  /* 0xff80000007637808 */ /* 0x000fe40007000000 */
[----:B------:R-:W-:Y:S02]  /*3ef0*/  ISETP.LT.OR P1, PT, R97, 0x9, P1 ;  /* 0x000000096100780c */ /* 0x000fe40000f21670 */
[----:B------:R-:W-:Y:S02]  /*3f00*/  ISETP.GT.AND P2, PT, R98, 0x90, !P2 ;  /* 0x000000906200780c */ /* 0x000fe40005744270 */
[----:B------:R-:W-:Y:S02]  /*3f10*/  FSEL R9, R9, -INF , !P1 ;  /* 0xff80000009097808 */ /* 0x000fe40004800000 */
[----:B------:R-:W-:-:S02]  /*3f20*/  LOP3.LUT P1, RZ, R16, 0x2, RZ, 0xc0, !PT ;  /* 0x0000000210ff7812 */ /* 0x000fc4000782c0ff */
[C---:B------:R-:W-:Y:S02]  /*3f30*/  ISETP.GT.AND P3, PT, R98.reuse, 0x91, !P3 ;  /* 0x000000916200780c */ /* 0x040fe40005f64270 */
[C---:B------:R-:W-:Y:S02]  /*3f40*/  ISETP.GT.AND P1, PT, R98.reuse, 0x9, !P1 ;  /* 0x000000096200780c */ /* 0x040fe40004f24270 */
[C---:B------:R-:W-:Y:S02]  /*3f50*/  ISETP.LT.OR P2, PT, R97.reuse, 0x91, P2 ;  /* 0x000000916100780c */ /* 0x040fe40001741670 */
[----:B------:R-:W-:Y:S02]  /*3f60*/  ISETP.LT.OR P1, PT, R97, 0xa, P1 ;  /* 0x0000000a6100780c */ /* 0x000fe40000f21670 */
[----:B------:R-:W-:Y:S02]  /*3f70*/  ISETP.GT.AND P4, PT, R98, 0x98, !P4 ;  /* 0x000000986200780c */ /* 0x000fe40006784270 */
[----:B------:R-:W-:-:S02]  /*3f80*/  FSEL R10, R10, -INF , !P1 ;  /* 0xff8000000a0a7808 */ /* 0x000fc40004800000 */
[----:B------:R-:W-:Y:S02]  /*3f90*/  LOP3.LUT P1, RZ, R16, 0x4, RZ, 0xc0, !PT ;  /* 0x0000000410ff7812 */ /* 0x000fe4000782c0ff */
[C---:B------:R-:W-:Y:S02]  /*3fa0*/  ISETP.LT.OR P3, PT, R97.reuse, 0x92, P3 ;  /* 0x000000926100780c */ /* 0x040fe40001f61670 */
[----:B------:R-:W-:Y:S02]  /*3fb0*/  ISETP.GT.AND P1, PT, R98, 0x10, !P1 ;  /* 0x000000106200780c */ /* 0x000fe40004f24270 */
[----:B------:R-:W-:Y:S02]  /*3fc0*/  FSEL R24, R24, -INF , !P2 ;  /* 0xff80000018187808 */ /* 0x000fe40005000000 */
[C---:B------:R-:W-:Y:S02]  /*3fd0*/  ISETP.LT.OR P1, PT, R97.reuse, 0x11, P1 ;  /* 0x000000116100780c */ /* 0x040fe40000f21670 */
[----:B------:R-:W-:-:S02]  /*3fe0*/  ISETP.LT.OR P4, PT, R97, 0x99, P4 ;  /* 0x000000996100780c */ /* 0x000fc40002781670 */
[----:B------:R-:W-:Y:S02]  /*3ff0*/  FSEL R81, R11, -INF , !P1 ;  /* 0xff8000000b517808 */ /* 0x000fe40004800000 */
[----:B------:R-:W-:Y:S02]  /*4000*/  LOP3.LUT P1, RZ, R3, 0x1, RZ, 0xc0, !PT ;  /* 0x0000000103ff7812 */ /* 0x000fe4000782c0ff */
[----:B------:R-:W-:Y:S02]  /*4010*/  FMNMX.FTZ R11, R84, R88, !PT ;  /* 0x00000058540b7209 */ /* 0x000fe40007810000 */
[----:B------:R-:W-:Y:S02]  /*4020*/  ISETP.GT.AND P1, PT, R98, 0x11, !P1 ;  /* 0x000000116200780c */ /* 0x000fe40004f24270 */
[----:B------:R-:W-:Y:S02]  /*4030*/  FSEL R25, R25, -INF , !P3 ;  /* 0xff80000019197808 */ /* 0x000fe40005800000 */
[----:B------:R-:W-:-:S02]  /*4040*/  ISETP.LT.OR P1, PT, R97, 0x12, P1 ;  /* 0x000000126100780c */ /* 0x000fc40000f21670 */
[----:B------:R-:W-:Y:S02]  /*4050*/  FSEL R28, R28, -INF , !P4 ;  /* 0xff8000001c1c7808 */ /* 0x000fe40006000000 */
        /* <DEDUP_REMOVED lines=43> */
[----:B------:R-:W-:Y:S02]  /*4310*/  ISETP.GT.AND P1, PT, R98, 0x30, !P5 ;  /* 0x000000306200780c */ /* 0x000fe40006f24270 */
[----:B------:R-:W-:Y:S02]  /*4320*/  LOP3.LUT P5, RZ, R16, 0x4000, RZ, 0xc0, !PT ;  /* 0x0000400010ff7812 */ /* 0x000fe400078ac0ff */
        /* <DEDUP_REMOVED lines=48> */
[----:B------:R-:W-:Y:S01]  /*4630*/  R2UR UR7, R19 ;  /* 0x00000000130772ca */ /* 0x000fe200000e0000 */
[----:B------:R-:W0:Y:S01]  /*4640*/  SHFL.BFLY PT, R12, R11, 0x2, 0x1f ;  /* 0x0c401f000b0c7f89 */ /* 0x000e2200000e0000 */
[----:B------:R-:W-:-:S04]  /*4650*/  ISETP.LT.OR P1, PT, R97, 0x4a, P1 ;  /* 0x0000004a6100780c */ /* 0x000fc80000f21670 */
[----:B------:R-:W-:Y:S02]  /*4660*/  FSEL R59, R59, -INF , !P1 ;  /* 0xff8000003b3b7808 */ /* 0x000fe40004800000 */
[----:B------:R-:W-:-:S04]  /*4670*/  LOP3.LUT P1, RZ, R16, 0x20000, RZ, 0xc0, !PT ;  /* 0x0002000010ff7812 */ /* 0x000fc8000782c0ff */
[----:B------:R-:W-:Y:S01]  /*4680*/  ISETP.GT.AND P1, PT, R98, 0x50, !P1 ;  /* 0x000000506200780c */ /* 0x000fe20004f24270 */
[----:B------:R-:W-:-:S03]  /*4690*/  UIADD3 UR38, UR7, UR38, URZ ;  /* 0x0000002607267290 */ /* 0x000fc6000fffe03f */
[----:B------:R-:W-:Y:S01]  /*46a0*/  ISETP.LT.OR P1, PT, R97, 0x51, P1 ;  /* 0x000000516100780c */ /* 0x000fe20000f21670 */
[----:B------:R-:W-:-:S03]  /*46b0*/  UIADD3 UR4, UR38, UR4, URZ ;  /* 0x0000000426047290 */ /* 0x000fc6000fffe03f */
        /* <DEDUP_REMOVED lines=13> */
[----:B------:R-:W-:Y:S02]  /*4790*/  ISETP.LT.OR P1, PT, R97, 0x5a, P1 ;  /* 0x0000005a6100780c */ /* 0x000fe40000f21670 */
[----:B0-----:R-:W-:Y:S02]  /*47a0*/  FMNMX.FTZ R12, R83, R12, !PT ;  /* 0x0000000c530c7209 */ /* 0x001fe40007810000 */
[----:B------:R-:W-:-:S02]  /*47b0*/  FSEL R63, R63, -INF , !P1 ;  /* 0xff8000003f3f7808 */ /* 0x000fc40004800000 */
        /* <DEDUP_REMOVED lines=41> */
[C---:B------:R-:W-:Y:S02]  /*4a50*/  ISETP.GT.AND P1, PT, R98.reuse, 0x88, !P5 ;  /* 0x000000886200780c */ /* 0x040fe40006f24270 */
[----:B------:R-:W-:Y:S02]  /*4a60*/  LOP3.LUT P5, RZ, R3, 0x4, RZ, 0xc0, !PT ;  /* 0x0000000403ff7812 */ /* 0x000fe400078ac0ff */
[----:B------:R-:W-:Y:S02]  /*4a70*/  ISETP.LT.OR P1, PT, R97, 0x89, P1 ;  /* 0x000000896100780c */ /* 0x000fe40000f21670 */
[----:B------:R-:W-:Y:S02]  /*4a80*/  ISETP.GT.AND P5, PT, R98, 0x99, !P5 ;  /* 0x000000996200780c */ /* 0x000fe40006fa4270 */
[----:B------:R-:W-:-:S02]  /*4a90*/  FSEL R30, R30, -INF , !P1 ;  /* 0xff8000001e1e7808 */ /* 0x000fc40004800000 */
[----:B------:R-:W-:Y:S02]  /*4aa0*/  FSETP.NEU.FTZ.AND P1, PT, R12, -INF , PT ;  /* 0xff8000000c00780b */ /* 0x000fe40003f3d000 */
[----:B------:R-:W-:Y:S02]  /*4ab0*/  ISETP.LT.OR P5, PT, R97, 0x9a, P5 ;  /* 0x0000009a6100780c */ /* 0x000fe40002fa1670 */
[----:B------:R-:W-:Y:S02]  /*4ac0*/  FSEL R101, R101, RZ, P1 ;  /* 0x000000ff65657208 */ /* 0x000fe40000800000 */
[----:B------:R-:W-:Y:S02]  /*4ad0*/  LOP3.LUT P1, RZ, R3, 0x2, RZ, 0xc0, !PT ;  /* 0x0000000203ff7812 */ /* 0x000fe4000782c0ff */
[----:B------:R-:W-:Y:S01]  /*4ae0*/  FSEL R29, R29, -INF , !P5 ;  /* 0xff8000001d1d7808 */ /* 0x000fe20006800000 */
        /* <DEDUP_REMOVED lines=16> */
[----:B------:R-:W-:Y:S01]  /*4bf0*/  ISETP.GT.AND P1, PT, R98, 0x89, !P1 ;  /* 0x000000896200780c */ /* 0x000fe20004f24270 */
[--C-:B------:R-:W-:Y:S01]  /*4c00*/  FFMA.FTZ R86, R89, UR17, -R101.reuse ;  /* 0x0000001159567c23 */ /* 0x100fe20008010865 */
[----:B------:R-:W-:Y:S01]  /*4c10*/  FMNMX.FTZ R94, R82, R11, !PT ;  /* 0x0000000b525e7209 */ /* 0x000fe20007810000 */
[----:B------:R0:W-:Y:S01]  /*4c20*/  MUFU.EX2 R92, R95 ;  /* 0x0000005f005c7308 */ /* 0x0001e20000000800 */
[----:B------:R-:W-:Y:S01]  /*4c30*/  ISETP.LT.OR P1, PT, R97, 0x8a, P1 ;  /* 0x0000008a6100780c */ /* 0x000fe20000f21670 */
[----:B------:R-:W-:Y:S01]  /*4c40*/  FFMA.FTZ R89, R96, UR17, -R101 ;  /* 0x0000001160597c23 */ /* 0x000fe20008010865 */
[----:B------:R-:W-:-:S02]  /*4c50*/  FMNMX.FTZ R11, R13, R94, !PT ;  /* 0x0000005e0d0b7209 */ /* 0x000fc40007810000 */
[----:B------:R-:W-:Y:S02]  /*4c60*/  FSEL R23, R23, -INF , !P1 ;  /* 0xff80000017177808 */ /* 0x000fe40004800000 */
[----:B------:R-:W-:Y:S01]  /*4c70*/  FMNMX.FTZ R94, R14, R11, !PT ;  /* 0x0000000b0e5e7209 */ /* 0x000fe20007810000 */
[----:B------:R-:W-:Y:S01]  /*4c80*/  MUFU.EX2 R7, R7 ;  /* 0x0000000700077308 */ /* 0x000fe20000000800 */
[--C-:B0-----:R-:W-:Y:S01]  /*4c90*/  FFMA.FTZ R95, R35, UR17, -R101.reuse ;  /* 0x00000011235f7c23 */ /* 0x101fe20008010865 */
[----:B------:R-:W-:Y:S01]  /*4ca0*/  FFMA.FTZ R35, R36, UR17, -R101 ;  /* 0x0000001124237c23 */ /* 0x000fe20008010865 */
[----:B------:R-:W-:-:S04]  /*4cb0*/  FMNMX.FTZ R11, R15, R94, !PT ;  /* 0x0000005e0f0b7209 */ /* 0x000fc80007810000 */
[----:B------:R-:W-:Y:S01]  /*4cc0*/  FMNMX.FTZ R32, R20, R11, !PT ;  /* 0x0000000b14207209 */ /* 0x000fe20007810000 */
[----:B------:R0:W-:Y:S03]  /*4cd0*/  MUFU.EX2 R94, R93 ;  /* 0x0000005d005e7308 */ /* 0x0001e60000000800 */
[----:B------:R-:W-:-:S04]  /*4ce0*/  FMNMX.FTZ R11, R21, R32, !PT ;  /* 0x00000020150b7209 */ /* 0x000fc80007810000 */
[----:B------:R-:W-:Y:S01]  /*4cf0*/  FMNMX.FTZ R32, R72, R11, !PT ;  /* 0x0000000b48207209 */ /* 0x000fe20007810000 */
[----:B------:R-:W-:Y:S01]  /*4d00*/  MUFU.EX2 R84, R84 ;  /* 0x0000005400547308 */ /* 0x000fe20000000800 */
[--C-:B0-----:R-:W-:Y:S01]  /*4d10*/  FFMA.FTZ R93, R37, UR17, -R101.reuse ;  /* 0x00000011255d7c23 */ /* 0x101fe20008010865 */
        /* <DEDUP_REMOVED lines=14> */
[----:B------:R-:W-:Y:S01]  /*4e00*/  FFMA.FTZ R78, R80, UR17, -R101 ;  /* 0x00000011504e7c23 */ /* 0x000fe20008010865 */
[----:B------:R-:W-:Y:S01]  /*4e10*/  IMAD.U32 R80, RZ, RZ, UR17 ;  /* 0x00000011ff507e24 */ /* 0x000fe2000f8e00ff */
[----:B------:R-:W-:Y:S01]  /*4e20*/  MUFU.EX2 R83, R83 ;  /* 0x0000005300537308 */ /* 0x000fe20000000800 */
[----:B------:R-:W-:-:S04]  /*4e30*/  FMNMX.FTZ R36, R56, R11, !PT ;  /* 0x0000000b38247209 */ /* 0x000fc80007810000 */
[----:B------:R-:W-:-:S03]  /*4e40*/  FMNMX.FTZ R11, R57, R36, !PT ;  /* 0x00000024390b7209 */ /* 0x000fc60007810000 */
[----:B------:R-:W0:Y:S01]  /*4e50*/  MUFU.EX2 R86, R86 ;  /* 0x0000005600567308 */ /* 0x000e220000000800 */
[----:B------:R-:W-:-:S04]  /*4e60*/  FMNMX.FTZ R36, R58, R11, !PT ;  /* 0x0000000b3a247209 */ /* 0x000fc80007810000 */
[----:B------:R-:W-:Y:S01]  /*4e70*/  FMNMX.FTZ R11, R59, R36, !PT ;  /* 0x000000243b0b7209 */ /* 0x000fe20007810000 */
[----:B------:R-:W-:Y:S02]  /*4e80*/  FFMA.FTZ R36, R38, UR17, -R101 ;  /* 0x0000001126247c23 */ /* 0x000fe40008010865 */
[----:B------:R-:W-:Y:S01]  /*4e90*/  MUFU.EX2 R85, R85 ;  /* 0x0000005500557308 */ /* 0x000fe20000000800 */
[----:B------:R-:W-:-:S04]  /*4ea0*/  FMNMX.FTZ R38, R60, R11, !PT ;  /* 0x0000000b3c267209 */ /* 0x000fc80007810000 */
[----:B------:R-:W-:-:S03]  /*4eb0*/  FMNMX.FTZ R11, R61, R38, !PT ;  /* 0x000000263d0b7209 */ /* 0x000fc60007810000 */
[----:B------:R-:W-:Y:S01]  /*4ec0*/  MUFU.EX2 R32, R33 ;  /* 0x0000002100207308 */ /* 0x000fe20000000800 */
[----:B------:R-:W-:Y:S02]  /*4ed0*/  FMNMX.FTZ R38, R62, R11, !PT ;  /* 0x0000000b3e267209 */ /* 0x000fe40007810000 */
[----:B0-----:R-:W-:Y:S02]  /*4ee0*/  F2FP.SATFINITE.E4M3.F32.PACK_AB_MERGE_C R152, R86, R83, RZ ;  /* 0x000000535698723e */ /* 0x001fe400048070ff */
[----:B------:R-:W-:Y:S01]  /*4ef0*/  FMNMX.FTZ R11, R63, R38, !PT ;  /* 0x000000263f0b7209 */ /* 0x000fe20007810000 */
[----:B------:R-:W-:Y:S01]  /*4f00*/  FFMA.FTZ R38, R48, UR17, -R101 ;  /* 0x0000001130267c23 */ /* 0x000fe20008010865 */
[----:B------:R-:W-:Y:S01]  /*4f10*/  F2FP.SATFINITE.E4M3.F32.PACK_AB_MERGE_C R152, R84, R7, R152 ;  /* 0x000000075498723e */ /* 0x000fe20004807098 */
[----:B------:R-:W-:Y:S01]  /*4f20*/  MUFU.EX2 R33, R93 ;  /* 0x0000005d00217308 */ /* 0x000fe20000000800 */
[----:B------:R-:W-:-:S04]  /*4f30*/  FMNMX.FTZ R48, R40, R11, !PT ;  /* 0x0000000b28307209 */ /* 0x000fc80007810000 */
[----:B------:R-:W-:-:S03]  /*4f40*/  FMNMX.FTZ R11, R41, R48, !PT ;  /* 0x00000030290b7209 */ /* 0x000fc60007810000 */
[----:B------:R-:W-:Y:S01]  /*4f50*/  MUFU.EX2 R88, R88 ;  /* 0x0000005800587308 */ /* 0x000fe20000000800 */
[----:B------:R-:W-:-:S04]  /*4f60*/  FMNMX.FTZ R48, R42, R11, !PT ;  /* 0x0000000b2a307209 */ /* 0x000fc80007810000 */
[----:B------:R-:W-:Y:S01]  /*4f70*/  FMNMX.FTZ R11, R43, R48, !PT ;  /* 0x000000302b0b7209 */ /* 0x000fe20007810000 */
[----:B------:R-:W-:Y:S02]  /*4f80*/  FFMA.FTZ R48, R50, UR17, -R101 ;  /* 0x0000001132307c23 */ /* 0x000fe40008010865 */
[----:B------:R-:W-:Y:S01]  /*4f90*/  MUFU.EX2 R87, R87 ;  /* 0x0000005700577308 */ /* 0x000fe20000000800 */
[----:B------:R-:W-:-:S04]  /*4fa0*/  FMNMX.FTZ R50, R44, R11, !PT ;  /* 0x0000000b2c327209 */ /* 0x000fc80007810000 */
[----:B------:R-:W-:-:S03]  /*4fb0*/  FMNMX.FTZ R11, R45, R50, !PT ;  /* 0x000000322d0b7209 */ /* 0x000fc60007810000 */
[----:B------:R-:W-:Y:S01]  /*4fc0*/  MUFU.EX2 R34, R95 ;  /* 0x0000005f00227308 */ /* 0x000fe20000000800 */
[----:B------:R-:W-:-:S04]  /*4fd0*/  FMNMX.FTZ R50, R46, R11, !PT ;  /* 0x0000000b2e327209 */ /* 0x000fc80007810000 */
[----:B------:R-:W-:Y:S01]  /*4fe0*/  FMNMX.FTZ R11, R47, R50, !PT ;  /* 0x000000322f0b7209 */ /* 0x000fe20007810000 */
[----:B------:R-:W-:Y:S02]  /*4ff0*/  FFMA.FTZ R50, R52, UR17, -R101 ;  /* 0x0000001134327c23 */ /* 0x000fe40008010865 */
[----:B------:R-:W0:Y:S01]  /*5000*/  MUFU.EX2 R90, R90 ;  /* 0x0000005a005a7308 */ /* 0x000e220000000800 */
[----:B------:R-:W-:-:S04]  /*5010*/  FMNMX.FTZ R52, R26, R11, !PT ;  /* 0x0000000b1a347209 */ /* 0x000fc80007810000 */
[----:B------:R-:W-:-:S03]  /*5020*/  FMNMX.FTZ R11, R27, R52, !PT ;  /* 0x000000341b0b7209 */ /* 0x000fc60007810000 */
[----:B------:R-:W-:Y:S01]  /*5030*/  MUFU.EX2 R89, R89 ;  /* 0x0000005900597308 */ /* 0x000fe20000000800 */
[----:B------:R-:W-:-:S04]  /*5040*/  FMNMX.FTZ R52, R30, R11, !PT ;  /* 0x0000000b1e347209 */ /* 0x000fc80007810000 */
[----:B------:R-:W-:Y:S01]  /*5050*/  FMNMX.FTZ R11, R23, R52, !PT ;  /* 0x00000034170b7209 */ /* 0x000fe20007810000 */
[----:B------:R-:W-:Y:S02]  /*5060*/  FFMA.FTZ R52, R54, UR17, -R101 ;  /* 0x0000001136347c23 */ /* 0x000fe40008010865 */
[----:B------:R-:W1:Y:S01]  /*5070*/  MUFU.EX2 R91, R91 ;  /* 0x0000005b005b7308 */ /* 0x000e620000000800 */
[----:B------:R-:W-:Y:S02]  /*5080*/  FMNMX.FTZ R54, R24, R11, !PT ;  /* 0x0000000b18367209 */ /* 0x000fe40007810000 */
[----:B0-----:R-:W-:Y:S02]  /*5090*/  F2FP.SATFINITE.E4M3.F32.PACK_AB_MERGE_C R154, R90, R87, RZ ;  /* 0x000000575a9a723e */ /* 0x001fe400048070ff */
[----:B------:R-:W-:Y:S02]  /*50a0*/  FMNMX.FTZ R11, R25, R54, !PT ;  /* 0x00000036190b7209 */ /* 0x000fe40007810000 */
[----:B------:R-:W-:Y:S01]  /*50b0*/  F2FP.SATFINITE.E4M3.F32.PACK_AB_MERGE_C R154, R88, R85, R154 ;  /* 0x00000055589a723e */ /* 0x000fe2000480709a */
[----:B------:R-:W-:Y:S01]  /*50c0*/  MUFU.EX2 R31, R31 ;  /* 0x0000001f001f7308 */ /* 0x000fe20000000800 */
[----:B------:R-:W-:-:S04]  /*50d0*/  FMNMX.FTZ R54, R28, R11, !PT ;  /* 0x0000000b1c367209 */ /* 0x000fc80007810000 */
[----:B------:R-:W-:Y:S01]  /*50e0*/  FMNMX.FTZ R11, R29, R54, !PT ;  /* 0x000000361d0b7209 */ /* 0x000fe20007810000 */
[--C-:B------:R-:W-:Y:S01]  /*50f0*/  FFMA.FTZ R54, R64, UR17, -R101.reuse ;  /* 0x0000001140367c23 */ /* 0x100fe20008010865 */
[--C-:B------:R-:W-:Y:S01]  /*5100*/  FFMA.FTZ R64, R66, UR17, -R101.reuse ;  /* 0x0000001142407c23 */ /* 0x100fe20008010865 */
[--C-:B------:R-:W-:Y:S01]  /*5110*/  FFMA.FTZ R66, R68, UR17, -R101.reuse ;  /* 0x0000001144427c23 */ /* 0x100fe20008010865 */
[--C-:B------:R-:W-:Y:S01]  /*5120*/  FFMA.FTZ R68, R70, UR17, -R101.reuse ;  /* 0x0000001146447c23 */ /* 0x100fe20008010865 */
[----:B------:R-:W0:Y:S01]  /*5130*/  SHFL.BFLY PT, R96, R11, 0x2, 0x1f ;  /* 0x0c401f000b607f89 */ /* 0x000e2200000e0000 */
[--C-:B------:R-:W-:Y:S01]  /*5140*/  FFMA.FTZ R70, R77, UR17, -R101.reuse ;  /* 0x000000114d467c23 */ /* 0x100fe20008010865 */
[----:B------:R-:W-:Y:S01]  /*5150*/  FFMA.FTZ R77, R79, UR17, -R101 ;  /* 0x000000114f4d7c23 */ /* 0x000fe20008010865 */
[----:B------:R-:W2:Y:S01]  /*5160*/  MUFU.EX2 R35, R35 ;  /* 0x0000002300237308 */ /* 0x000ea20000000800 */
[----:B-1----:R-:W-:-:S04]  /*5170*/  F2FP.SATFINITE.E4M3.F32.PACK_AB_MERGE_C R148, R94, R91, RZ ;  /* 0x0000005b5e94723e */ /* 0x002fc800048070ff */
[----:B------:R-:W-:-:S03]  /*5180*/  F2FP.SATFINITE.E4M3.F32.PACK_AB_MERGE_C R148, R92, R89, R148 ;  /* 0x000000595c94723e */ /* 0x000fc60004807094 */
[----:B------:R-:W-:Y:S08]  /*5190*/  MUFU.EX2 R36, R36 ;  /* 0x0000002400247308 */ /* 0x000ff00000000800 */
[----:B------:R-:W-:Y:S01]  /*51a0*/  MUFU.EX2 R37, R37 ;  /* 0x0000002500257308 */ /* 0x000fe20000000800 */
[----:B--2---:R-:W-:Y:S02]  /*51b0*/  F2FP.SATFINITE.E4M3.F32.PACK_AB_MERGE_C R150, R35, R34, RZ ;  /* 0x000000222396723e */ /* 0x004fe400048070ff */
[----:B0-----:R-:W-:-:S02]  /*51c0*/  FMNMX.FTZ R96, R11, R96, !PT ;  /* 0x000000600b607209 */ /* 0x001fc40007810000 */
[----:B------:R-:W-:-:S03]  /*51d0*/  F2FP.SATFINITE.E4M3.F32.PACK_AB_MERGE_C R150, R32, R31, R150 ;  /* 0x0000001f2096723e */ /* 0x000fc60004807096 */
[----:B------:R-:W0:Y:S01]  /*51e0*/  MUFU.EX2 R38, R38 ;  /* 0x0000002600267308 */ /* 0x000e220000000800 */
[----:B------:R-:W1:Y:S07]  /*51f0*/  SHFL.BFLY PT, R11, R96, 0x1, 0x1f ;  /* 0x0c201f00600b7f89 */ /* 0x000e6e00000e0000 */
[----:B------:R-:W-:Y:S08]  /*5200*/  MUFU.EX2 R49, R49 ;  /* 0x0000003100317308 */ /* 0x000ff00000000800 */
[----:B------:R-:W2:Y:S01]  /*5210*/  MUFU.EX2 R50, R50 ;  /* 0x0000003200327308 */ /* 0x000ea20000000800 */
[----:B0-----:R-:W-:-:S04]  /*5220*/  F2FP.SATFINITE.E4M3.F32.PACK_AB_MERGE_C R144, R38, R37, RZ ;  /* 0x000000252690723e */ /* 0x001fc800048070ff */
[----:B------:R-:W-:-:S03]  /*5230*/  F2FP.SATFINITE.E4M3.F32.PACK_AB_MERGE_C R144, R36, R33, R144 ;  /* 0x000000212490723e */ /* 0x000fc60004807090 */
[----:B------:R-:W-:Y:S01]  /*5240*/  MUFU.EX2 R39, R39 ;  /* 0x0000002700277308 */ /* 0x000fe20000000800 */
[----:B-1----:R-:W-:-:S04]  /*5250*/  FMNMX.FTZ R11, R96, R11, !PT ;  /* 0x0000000b600b7209 */ /* 0x002fc80007810000 */
[C---:B------:R-:W-:Y:S01]  /*5260*/  FSETP.NEU.FTZ.AND P1, PT, R11.reuse, -INF , PT ;  /* 0xff8000000b00780b */ /* 0x040fe20003f3d000 */
[----:B------:R-:W-:Y:S01]  /*5270*/  FFMA.FTZ R79, R11, R80, -8 ;  /* 0xc10000000b4f7423 */ /* 0x000fe20000010050 */
[----:B------:R-:W-:Y:S01]  /*5280*/  FFMA.FTZ R80, R6, UR17, -R101 ;  /* 0x0000001106507c23 */ /* 0x000fe20008010865 */
[----:B------:R-:W-:Y:S01]  /*5290*/  MUFU.EX2 R48, R48 ;  /* 0x0000003000307308 */ /* 0x000fe20000000800 */
[----:B--2---:R-:W-:Y:S02]  /*52a0*/  F2FP.SATFINITE.E4M3.F32.PACK_AB_MERGE_C R146, R50, R49, RZ ;  /* 0x000000313292723e */ /* 0x004fe400048070ff */
        /* <DEDUP_REMOVED lines=17> */
[----:B------:R-:W-:Y:S01]  /*53c0*/  FFMA.FTZ R75, R59, UR17, -R6 ;  /* 0x000000113b4b7c23 */ /* 0x000fe20008010806 */
[----:B------:R-:W0:Y:S01]  /*53d0*/  MUFU.EX2 R8, R8 ;  /* 0x0000000800087308 */ /* 0x000e220000000800 */
[----:B------:R-:W-:Y:S01]  /*53e0*/  FADD.FTZ R95, R83, R76 ;  /* 0x0000004c535f7221 */ /* 0x000fe20000010000 */
[--C-:B------:R-:W-:Y:S01]  /*53f0*/  FFMA.FTZ R59, R60, UR17, -R6.reuse ;  /* 0x000000113c3b7c23 */ /* 0x100fe20008010806 */
[--C-:B------:R-:W-:Y:S01]  /*5400*/  FFMA.FTZ R81, R81, UR17, -R6.reuse ;  /* 0x0000001151517c23 */ /* 0x100fe20008010806 */
[--C-:B------:R-:W-:Y:S01]  /*5410*/  FFMA.FTZ R60, R61, UR17, -R6.reuse ;  /* 0x000000113d3c7c23 */ /* 0x100fe20008010806 */
[--C-:B------:R-:W-:Y:S01]  /*5420*/  FFMA.FTZ R61, R62, UR17, -R6.reuse ;  /* 0x000000113e3d7c23 */ /* 0x100fe20008010806 */
[----:B------:R-:W-:Y:S01]  /*5430*/  FADD.FTZ R62, R86, R95 ;  /* 0x0000005f563e7221 */ /* 0x000fe20000010000 */
[--C-:B------:R-:W-:Y:S01]  /*5440*/  FFMA.FTZ R82, R82, UR17, -R6.reuse ;  /* 0x0000001152527c23 */ /* 0x100fe20008010806 */
[----:B------:R-:W1:Y:S01]  /*5450*/  MUFU.EX2 R9, R9 ;  /* 0x0000000900097308 */ /* 0x000e620000000800 */
[----:B------:R-:W-:Y:S01]  /*5460*/  FFMA.FTZ R13, R13, UR17, -R6 ;  /* 0x000000110d0d7c23 */ /* 0x000fe20008010806 */
        /* <DEDUP_REMOVED lines=12> */
[----:B------:R-:W-:Y:S01]  /*5530*/  FADD.FTZ R98, R90, R95 ;  /* 0x0000005f5a627221 */ /* 0x000fe20000010000 */
[----:B------:R-:W-:Y:S01]  /*5540*/  FFMA.FTZ R47, R47, UR17, -R6 ;  /* 0x000000112f2f7c23 */ /* 0x000fe20008010806 */
[----:B------:R-:W0:Y:S01]  /*5550*/  MUFU.EX2 R81, R81 ;  /* 0x0000005100517308 */ /* 0x000e220000000800 */
[----:B-1----:R-:W-:Y:S01]  /*5560*/  FADD.FTZ R63, R9, R76 ;  /* 0x0000004c093f7221 */ /* 0x002fe20000010000 */
[--C-:B------:R-:W-:Y:S01]  /*5570*/  FFMA.FTZ R26, R26, UR17, -R6.reuse ;  /* 0x000000111a1a7c23 */ /* 0x100fe20008010806 */
[--C-:B------:R-:W-:Y:S01]  /*5580*/  FFMA.FTZ R27, R27, UR17, -R6.reuse ;  /* 0x000000111b1b7c23 */ /* 0x100fe20008010806 */
[--C-:B------:R-:W-:Y:S01]  /*5590*/  FFMA.FTZ R30, R30, UR17, -R6.reuse ;  /* 0x000000111e1e7c23 */ /* 0x100fe20008010806 */
[--C-:B------:R-:W-:Y:S01]  /*55a0*/  FFMA.FTZ R23, R23, UR17, -R6.reuse ;  /* 0x0000001117177c23 */ /* 0x100fe20008010806 */
[--C-:B------:R-:W-:Y:S01]  /*55b0*/  FFMA.FTZ R24, R24, UR17, -R6.reuse ;  /* 0x0000001118187c23 */ /* 0x100fe20008010806 */
[----:B------:R-:W-:Y:S01]  /*55c0*/  FFMA.FTZ R25, R25, UR17, -R6 ;  /* 0x0000001119197c23 */ /* 0x000fe20008010806 */
[----:B------:R-:W1:Y:S01]  /*55d0*/  MUFU.EX2 R82, R82 ;  /* 0x0000005200527308 */ /* 0x000e620000000800 */
[----:B--2---:R-:W-:Y:S01]  /*55e0*/  FADD.FTZ R76, R10, R63 ;  /* 0x0000003f0a4c7221 */ /* 0x004fe20000010000 */
[----:B------:R-:W-:Y:S01]  /*55f0*/  FADD.FTZ R63, R89, R98 ;  /* 0x00000062593f7221 */ /* 0x000fe20000010000 */
[----:B------:R-:W-:Y:S01]  /*5600*/  FFMA.FTZ R28, R28, UR17, -R6 ;  /* 0x000000111c1c7c23 */ /* 0x000fe20008010806 */
[----:B------:R-:W-:-:S02]  /*5610*/  F2FP.SATFINITE.E4M3.F32.PACK_AB_MERGE_C R146, R48, R39, R146 ;  /* 0x000000273092723e */ /* 0x000fc40004807092 */
        /* <DEDUP_REMOVED lines=8> */
[--C-:B------:R-:W-:Y:S01]  /*56a0*/  FFMA.FTZ R41, R42, UR17, -R6.reuse ;  /* 0x000000112a297c23 */ /* 0x100fe20008010806 */
[--C-:B------:R-:W-:Y:S02]  /*56b0*/  FFMA.FTZ R42, R43, UR17, -R6.reuse ;  /* 0x000000112b2a7c23 */ /* 0x100fe40008010806 */
[----:B------:R-:W-:Y:S01]  /*56c0*/  FADD.FTZ R7, R32, R7 ;  /* 0x0000000720077221 */ /* 0x000fe20000010000 */
[----:B------:R-:W-:Y:S01]  /*56d0*/  FFMA.FTZ R32, R45, UR17, -R6 ;  /* 0x000000112d207c23 */ /* 0x000fe20008010806 */
        /* <DEDUP_REMOVED lines=9> */
[----:B--2---:R-:W-:Y:S01]  /*5770*/  FADD.FTZ R43, R15, R76 ;  /* 0x0000004c0f2b7221 */ /* 0x004fe20000010000 */
[----:B------:R-:W-:Y:S01]  /*5780*/  FADD.FTZ R76, R34, R7 ;  /* 0x00000007224c7221 */ /* 0x000fe20000010000 */
[--C-:B------:R-:W-:Y:S01]  /*5790*/  FFMA.FTZ R7, R44, UR17, -R6.reuse ;  /* 0x000000112c077c23 */ /* 0x100fe20008010806 */
[----:B------:R-:W-:Y:S01]  /*57a0*/  FFMA.FTZ R6, R29, UR17, -R6 ;  /* 0x000000111d067c23 */ /* 0x000fe20008010806 */
[----:B------:R-:W-:Y:S01]  /*57b0*/  F2FP.SATFINITE.E4M3.F32.PACK_AB_MERGE_C R29, R10, R9, RZ ;  /* 0x000000090a1d723e */ /* 0x000fe200048070ff */
[----:B------:R-:W-:Y:S02]  /*57c0*/  FADD.FTZ R76, R35, R76 ;  /* 0x0000004c234c7221 */ /* 0x000fe40000010000 */
[----:B------:R-:W2:Y:S01]  /*57d0*/  MUFU.EX2 R21, R21 ;  /* 0x0000001500157308 */ /* 0x000ea20000000800 */
[----:B0-----:R-:W-:Y:S01]  /*57e0*/  FADD.FTZ R34, R20, R43 ;  /* 0x0000002b14227221 */ /* 0x001fe20000010000 */
[----:B------:R-:W-:Y:S01]  /*57f0*/  FADD.FTZ R35, R33, R76 ;  /* 0x0000004c21237221 */ /* 0x000fe20000010000 */
[----:B------:R-:W-:-:S03]  /*5800*/  F2FP.SATFINITE.E4M3.F32.PACK_AB_MERGE_C R153, R8, R79, R29 ;  /* 0x0000004f0899723e */ /* 0x000fc6000480701d */
[----:B------:R-:W-:Y:S02]  /*5810*/  FADD.FTZ R44, R36, R35 ;  /* 0x00000023242c7221 */ /* 0x000fe40000010000 */
        /* <DEDUP_REMOVED lines=40> */
[C---:B0-----:R-:W-:Y:S01]  /*5aa0*/  FADD.FTZ R9, R62.reuse, R9 ;  /* 0x000000093e097221 */ /* 0x041fe20000010000 */
[----:B------:R-:W-:-:S04]  /*5ab0*/  F2FP.SATFINITE.E4M3.F32.PACK_AB_MERGE_C R61, R62, R61, RZ ;  /* 0x0000003d3e3d723e */ /* 0x000fc800048070ff */
[----:B------:R-:W-:Y:S02]  /*5ac0*/  F2FP.SATFINITE.E4M3.F32.PACK_AB_MERGE_C R147, R60, R59, R61 ;  /* 0x0000003b3c93723e */ /* 0x000fe4000480703d */
[----:B------:R-:W0:Y:S08]  /*5ad0*/  MUFU.EX2 R40, R40 ;  /* 0x0000002800287308 */ /* 0x000e300000000800 */
[----:B------:R-:W-:Y:S01]  /*5ae0*/  MUFU.EX2 R65, R65 ;  /* 0x0000004100417308 */ /* 0x000fe20000000800 */
[----:B-1----:R-:W-:Y:S01]  /*5af0*/  F2FP.SATFINITE.E4M3.F32.PACK_AB_MERGE_C R140, R52, R51, R31 ;  /* 0x00000033348c723e */ /* 0x002fe2000480701f */
[----:B------:R-:W-:-:S04]  /*5b00*/  FADD.FTZ R51, R51, R50 ;  /* 0x0000003233337221 */ /* 0x000fc80000010000 */
[----:B------:R-:W-:Y:S02]  /*5b10*/  FADD.FTZ R52, R52, R51 ;  /* 0x0000003334347221 */ /* 0x000fe40000010000 */
[----:B------:R-:W1:Y:S01]  /*5b20*/  MUFU.EX2 R66, R66 ;  /* 0x0000004200427308 */ /* 0x000e620000000800 */
[----:B0-----:R-:W-:Y:S01]  /*5b30*/  FADD.FTZ R10, R40, R9 ;  /* 0x00000009280a7221 */ /* 0x001fe20000010000 */
[----:B------:R-:W-:-:S04]  /*5b40*/  FADD.FTZ R53, R53, R52 ;  /* 0x0000003435357221 */ /* 0x000fc80000010000 */
[----:B------:R-:W-:Y:S02]  /*5b50*/  FADD.FTZ R54, R54, R53 ;  /* 0x0000003536367221 */ /* 0x000fe40000010000 */
        /* <DEDUP_REMOVED lines=15> */
[C---:B--2---:R-:W-:Y:S01]  /*5c50*/  F2FP.SATFINITE.E4M3.F32.PACK_AB_MERGE_C R41, R42.reuse, R41, RZ ;  /* 0x000000292a29723e */ /* 0x044fe200048070ff */
[----:B------:R-:W-:-:S03]  /*5c60*/  FADD.FTZ R42, R42, R9 ;  /* 0x000000092a2a7221 */ /* 0x000fc60000010000 */
[----:B------:R-:W-:-:S03]  /*5c70*/  F2FP.SATFINITE.E4M3.F32.PACK_AB_MERGE_C R141, R19, R40, R41 ;  /* 0x00000028138d723e */ /* 0x000fc60004807029 */
[----:B------:R-:W0:Y:S01]  /*5c80*/  MUFU.EX2 R70, R70 ;  /* 0x0000004600467308 */ /* 0x000e220000000800 */
[----:B-1----:R-:W-:-:S07]  /*5c90*/  FADD.FTZ R9, R7, R42 ;  /* 0x0000002a07097221 */ /* 0x002fce0000010000 */
        /* <DEDUP_REMOVED lines=14> */
[----:B------:R-:W1:Y:S01]  /*5d80*/  MUFU.EX2 R27, R27 ;  /* 0x0000001b001b7308 */ /* 0x000e620000000800 */
[C---:B--2---:R-:W-:Y:S01]  /*5d90*/  F2FP.SATFINITE.E4M3.F32.PACK_AB_MERGE_C R46, R47.reuse, R46, RZ ;  /* 0x0000002e2f2e723e */ /* 0x044fe200048070ff */
[----:B------:R-:W-:-:S03]  /*5da0*/  FADD.FTZ R47, R47, R8 ;  /* 0x000000082f2f7221 */ /* 0x000fc60000010000 */
[----:B------:R-:W-:-:S03]  /*5db0*/  F2FP.SATFINITE.E4M3.F32.PACK_AB_MERGE_C R143, R32, R7, R46 ;  /* 0x00000007208f723e */ /* 0x000fc6000480702e */
[----:B------:R-:W2:Y:S01]  /*5dc0*/  MUFU.EX2 R30, R30 ;  /* 0x0000001e001e7308 */ /* 0x000ea20000000800 */
[----:B0-----:R-:W-:-:S07]  /*5dd0*/  FADD.FTZ R8, R26, R47 ;  /* 0x0000002f1a087221 */ /* 0x001fce0000010000 */
        /* <DEDUP_REMOVED lines=17> */
[----:B------:R-:W-:-:S06]  /*5ef0*/  FADD.FTZ R77, R77, R78 ;  /* 0x0000004e4d4d7221 */ /* 0x000fcc0000010000 */
[----:B------:R1:W0:Y:S02]  /*5f00*/  MUFU.EX2 R9, R6 ;  /* 0x0000000600097308 */ /* 0x0002240000000800 */
[----:B-1----:R-:W-:-:S04]  /*5f10*/  FADD.FTZ R6, R24, R23 ;  /* 0x0000001718067221 */ /* 0x002fc80000010000 */
[----:B--2---:R-:W-:Y:S01]  /*5f20*/  FADD.FTZ R7, R25, R6 ;  /* 0x0000000619077221 */ /* 0x004fe20000010000 */
[----:B0-----:R-:W-:-:S03]  /*5f30*/  F2FP.SATFINITE.E4M3.F32.PACK_AB_MERGE_C R8, R9, R28, RZ ;  /* 0x0000001c0908723e */ /* 0x001fc600048070ff */
[----:B------:R-:W-:Y:S01]  /*5f40*/  FADD.FTZ R6, R28, R7 ;  /* 0x000000071c067221 */ /* 0x000fe20000010000 */
[----:B------:R-:W-:Y:S01]  /*5f50*/  FADD.FTZ R7, R80, R77 ;  /* 0x0000004d50077221 */ /* 0x000fe20000010000 */
[----:B------:R-:W-:Y:S02]  /*5f60*/  F2FP.SATFINITE.E4M3.F32.PACK_AB_MERGE_C R139, R25, R24, R8 ;  /* 0x00000018198b723e */ /* 0x000fe40004807008 */
        /* <DEDUP_REMOVED lines=13> */
.L_x_11823:
[----:B------:R-:W-:-:S11]  /*6040*/  UISETP.NE.AND UP2, UPT, UR5, 0x1, UPT ;  /* 0x000000010500788c */ /* 0x000fd6000bf45270 */
[----:B------:R-:W-:Y:S02]  /*6050*/  @UP2 ULDC.64 UR12, c[0x0][0x9e8] ;  /* 0x00027a00000c2ab9 */ /* 0x000fe40000000a00 */
[----:B------:R-:W-:-:S04]  /*6060*/  UIMAD.WIDE.U32 UR10, UR7, UR12, URZ ;  /* 0x0000000c070a72a5 */ /* 0x000fc8000f8e003f */
[----:B------:R-:W-:-:S12]  /*6070*/  @UP2 USHF.R.U32.HI UR7, URZ, UR13, UR11 ;  /* 0x0000000d3f072299 */ /* 0x000fd8000801160b */
.L_x_11824:
[----:B------:R-:W-:-:S04]  /*6080*/  UIMAD UR5, UR7, UR5, UR5 ;  /* 0x00000005070572a4 */ /* 0x000fc8000f8e0205 */
[----:B------:R-:W-:-:S04]  /*6090*/  UISETP.LT.AND UP2, UPT, UR4, UR5, UPT ;  /* 0x000000050400728c */ /* 0x000fc8000bf41270 */
[----:B------:R-:W-:-:S12]  /*60a0*/  USEL UR4, UR4, UR5, UP2 ;  /* 0x0000000504047287 */ /* 0x000fd80009000000 */
.L_x_11822:
[----:B------:R-:W-:Y:S01]  /*60b0*/  UIMAD.WIDE UR4, UR4, 0x66666667, URZ ;  /* 0x66666667040478a5 */ /* 0x000fe2000f8e023f */
[----:B------:R-:W0:Y:S01]  /*60c0*/  S2UR UR7, SR_CgaCtaId ;  /* 0x00000000000779c3 */ /* 0x000e220000008800 */
        /* <DEDUP_REMOVED lines=8> */
[----:B------:R-:W-:Y:S01]  /*6150*/  CS2R R36, SRZ ;  /* 0x0000000000247805 */ /* 0x000fe2000001ff00 */
[----:B------:R-:W-:Y:S01]  /*6160*/  UMOV UR5, URZ ;  /* 0x0000003f00057c82 */ /* 0x000fe20008000000 */
[----:B------:R-:W-:Y:S01]  /*6170*/  UISETP.LT.AND UP2, UPT, UR45, UR4, UPT ;  /* 0x000000042d00728c */ /* 0x000fe2000bf41270 */
[----:B------:R-:W-:Y:S02]  /*6180*/  CS2R R38, SRZ ;  /* 0x0000000000267805 */ /* 0x000fe4000001ff00 */
[----:B------:R-:W-:Y:S02]  /*6190*/  CS2R R40, SRZ ;  /* 0x0000000000287805 */ /* 0x000fe4000001ff00 */
[----:B------:R-:W-:Y:S01]  /*61a0*/  CS2R R42, SRZ ;  /* 0x00000000002a7805 */ /* 0x000fe2000001ff00 */
[----:B------:R-:W-:Y:S01]  /*61b0*/  USEL UR23, UR45, UR4, !UP2 ;  /* 0x000000042d177287 */ /* 0x000fe2000d000000 */
[----:B------:R-:W-:Y:S02]  /*61c0*/  CS2R R44, SRZ ;  /* 0x00000000002c7805 */ /* 0x000fe4000001ff00 */
[----:B------:R-:W-:Y:S01]  /*61d0*/  CS2R R46, SRZ ;  /* 0x00000000002e7805 */ /* 0x000fe2000001ff00 */
[----:B------:R-:W-:Y:S01]  /*61e0*/  UMOV UR4, URZ ;  /* 0x0000003f00047c82 */ /* 0x000fe20008000000 */
[----:B------:R-:W-:-:S02]  /*61f0*/  CS2R R48, SRZ ;  /* 0x0000000000307805 */ /* 0x000fc4000001ff00 */
[----:B------:R-:W-:Y:S02]  /*6200*/  CS2R R50, SRZ ;  /* 0x0000000000327805 */ /* 0x000fe4000001ff00 */
[----:B------:R-:W-:Y:S02]  /*6210*/  ISETP.GE.AND P1, PT, R8, UR23, PT ;  /* 0x0000001708007c0c */ /* 0x000fe4000bf26270 */
[----:B------:R-:W-:Y:S02]  /*6220*/  CS2R R52, SRZ ;  /* 0x0000000000347805 */ /* 0x000fe4000001ff00 */
[----:B------:R-:W-:-:S09]  /*6230*/  CS2R R54, SRZ ;  /* 0x0000000000367805 */ /* 0x000fd2000001ff00 */
[----:B0-----:R-:W-:Y:S05]  /*6240*/  @!P1 BRA `(.L_x_11825) ;  /* 0x00000048009c9947 */ /* 0x001fea0003800000 */
        /* <DEDUP_REMOVED lines=23> */
.L_x_11843:
[----:B------:R-:W-:-:S04]  /*63c0*/  UIADD3 UR4, UR24, 0x1, URZ ;  /* 0x0000000118047890 */ /* 0x000fc8000fffe03f */
[----:B------:R-:W-:-:S04]  /*63d0*/  UISETP.NE.AND UP2, UPT, UR4, 0x2, UPT ;  /* 0x000000020400788c */ /* 0x000fc8000bf45270 */
[----:B------:R-:W-:Y:S02]  /*63e0*/  USEL UR5, URZ, 0x1, UP2 ;  /* 0x000000013f057887 */ /* 0x000fe40009000000 */
[----:B------:R-:W-:Y:S02]  /*63f0*/  USEL UR4, UR4, URZ, UP2 ;  /* 0x0000003f04047287 */ /* 0x000fe40009000000 */
[----:B------:R-:W-:Y:S01]  /*6400*/  ULOP3.LUT UR5, UR25, UR5, URZ, 0x3c, !UPT ;  /* 0x0000000519057292 */ /* 0x000fe2000f8e3c3f */
[----:B------:R-:W-:Y:S11]  /*6410*/  @!P0 BRA `(.L_x_11826) ;  /* 0x0000000000048947 */ /* 0x000ff60003800000 */
[----:B------:R-:W-:Y:S01]  /*6420*/  BPT.TRAP 0x1 ;  /* 0x000000040000795c */ /* 0x000fe20000300000 */
.L_x_11826:
[----:B------:R-:W-:Y:S01]  /*6430*/  ULEA UR22, UR4, UR46, 0x3 ;  /* 0x0000002e04167291 */ /* 0x000fe2000f8e183f */
[----:B------:R-:W-:-:S05]  /*6440*/  IMAD.U32 R9, RZ, RZ, UR5 ;  /* 0x00000005ff097e24 */ /* 0x000fca000f8e00ff */
[----:B------:R-:W-:-:S04]  /*6450*/  SHF.L.U32 R9, R9, 0x1f, RZ ;  /* 0x0000001f09097819 */ /* 0x000fc800000006ff */
[----:B------:R0:W1:Y:S01]  /*6460*/  SYNCS.PHASECHK.TRANS64.TRYWAIT P1, [UR22+0x12430], R9 ;  /* 0x01243009ff0075a7 */ /* 0x0000620008020156 */
[----:B------:R-:W-:Y:S05]  /*6470*/  @!P0 BRA `(.L_x_11827) ;  /* 0x0000000000048947 */ /* 0x000fea0003800000 */
[----:B------:R-:W-:Y:S01]  /*6480*/  BPT.TRAP 0x1 ;  /* 0x000000040000795c */ /* 0x000fe20000300000 */
.L_x_11827:
[----:B-1----:R-:W-:Y:S05]  /*6490*/  @P1 BRA `(.L_x_11828) ;  /* 0x0000000000081947 */ /* 0x002fea0003800000 */
[----:B------:R-:W1:Y:S02]  /*64a0*/  SYNCS.PHASECHK.TRANS64.TRYWAIT P1, [UR22+0x12430], R9 ;  /* 0x01243009ff0075a7 */ /* 0x000e640008020156 */
[----:B-1----:R-:W-:Y:S05]  /*64b0*/  @!P1 BRA `(.L_x_11829) ;  /* 0x0000011400b89947 */ /* 0x002fea0003800000 */
.L_x_11828:
[----:B------:R-:W-:Y:S01]  /*64c0*/  UIMAD UR26, UR4, 0x280, UR6 ;  /* 0x00000280041a78a4 */ /* 0x000fe2000f8e0206 */
[----:B------:R-:W-:Y:S01]  /*64d0*/  WARPGROUP.ARRIVE ;  /* 0x00000000000079c5 */ /* 0x000fe20000000000 */
[----:B------:R-:W-:Y:S01]  /*64e0*/  UMOV UR39, 0x80000020 ;  /* 0x8000002000277882 */ /* 0x000fe20000000000 */
[----:B------:R-:W-:Y:S01]  /*64f0*/  UMOV UR12, UR36 ;  /* 0x00000024000c7c82 */ /* 0x000fe20008000000 */
[----:B------:R-:W-:Y:S02]  /*6500*/  UIADD3 UR10, UR26, 0x80, URZ ;  /* 0x000000801a0a7890 */ /* 0x000fe4000fffe03f */
[----:B------:R-:W-:Y:S02]  /*6510*/  UIADD3 UR14, UR26, 0x100, URZ ;  /* 0x000001001a0e7890 */ /* 0x000fe4000fffe03f */
[----:B------:R-:W-:Y:S01]  /*6520*/  UMOV UR38, UR26 ;  /* 0x0000001a00267c82 */ /* 0x000fe20008000000 */
[----:B------:R-:W-:Y:S01]  /*6530*/  UMOV UR13, UR37 ;  /* 0x00000025000d7c82 */ /* 0x000fe20008000000 */
[----:B------:R-:W-:Y:S01]  /*6540*/  QGMMA.64x32x32.F32.E4M3.E4M3 R120, gdesc[UR36], RZ, !UPT, gsb0 ;  /* 0x00600000247879f3 */ /* 0x000fe2000c0008ff */
[----:B------:R-:W-:Y:S01]  /*6550*/  UMOV UR38, UR10 ;  /* 0x0000000a00267c82 */ /* 0x000fe20008000000 */
[----:B------:R-:W-:Y:S01]  /*6560*/  UMOV UR39, 0x80000020 ;  /* 0x8000002000277882 */ /* 0x000fe20000000000 */
        /* <DEDUP_REMOVED lines=53> */
.L_x_11830:
[----:B------:R-:W-:Y:S01]  /*68c0*/  ULEA UR13, UR24, UR46, 0x3 ;  /* 0x0000002e180d7291 */ /* 0x000fe2000f8e183f */
[----:B01----:R-:W-:-:S05]  /*68d0*/  IMAD.U32 R9, RZ, RZ, UR25 ;  /* 0x00000019ff097e24 */ /* 0x003fca000f8e00ff */
[----:B------:R-:W-:-:S04]  /*68e0*/  SHF.L.U32 R9, R9, 0x1f, RZ ;  /* 0x0000001f09097819 */ /* 0x000fc800000006ff */
[----:B------:R0:W1:Y:S01]  /*68f0*/  SYNCS.PHASECHK.TRANS64.TRYWAIT P1, [UR13+0x12450], R9 ;  /* 0x01245009ff0075a7 */ /* 0x000062000802014d */
[----:B------:R-:W-:Y:S05]  /*6900*/  @!P0 BRA `(.L_x_11831) ;  /* 0x0000000000048947 */ /* 0x000fea0003800000 */
[----:B------:R-:W-:Y:S01]  /*6910*/  BPT.TRAP 0x1 ;  /* 0x000000040000795c */ /* 0x000fe20000300000 */
.L_x_11831:
        /* <DEDUP_REMOVED lines=42> */
.L_x_11832:
        /* <DEDUP_REMOVED lines=15> */
[C---:B------:R-:W-:Y:S01]  /*6cb0*/  FMUL.FTZ R115, R0.reuse, R116 ;  /* 0x0000007400737220 */ /* 0x040fe20000410000 */
[----:B------:R-:W-:Y:S01]  /*6cc0*/  UIMAD UR12, UR24, 0x280, UR10 ;  /* 0x00000280180c78a4 */ /* 0x000fe2000f8e020a */
[C---:B------:R-:W-:Y:S01]  /*6cd0*/  FMUL.FTZ R116, R0.reuse, R117 ;  /* 0x0000007500747220 */ /* 0x040fe20000410000 */
[----:B------:R-:W-:Y:S01]  /*6ce0*/  PLOP3.LUT P2, PT, PT, PT, UP0, 0x80, 0x0 ;  /* 0x000000000000781c */ /* 0x000fe20003f4f008 */
[C---:B------:R-:W-:Y:S01]  /*6cf0*/  FMUL.FTZ R117, R0.reuse, R118 ;  /* 0x0000007600757220 */ /* 0x040fe20000410000 */
[C---:B------:R-:W-:Y:S01]  /*6d00*/  FMUL.FTZ R118, R0.reuse, R119 ;  /* 0x0000007700767220 */ /* 0x040fe20000410000 */
[C---:B------:R-:W-:Y:S01]  /*6d10*/  FMUL.FTZ R119, R0.reuse, R76 ;  /* 0x0000004c00777220 */ /* 0x040fe20000410000 */
[C---:B------:R-:W-:Y:S01]  /*6d20*/  FMUL.FTZ R76, R0.reuse, R78 ;  /* 0x0000004e004c7220 */ /* 0x040fe20000410000 */
[----:B------:R-:W-:Y:S01]  /*6d30*/  UMOV UR10, UR12 ;  /* 0x0000000c000a7c82 */ /* 0x000fe20008000000 */
[C---:B------:R-:W-:Y:S01]  /*6d40*/  FMUL.FTZ R78, R0.reuse, R82 ;  /* 0x00000052004e7220 */ /* 0x040fe20000410000 */
[----:B------:R-:W-:Y:S01]  /*6d50*/  QGMMA.64x64x32.F32.E4M3.E4M3 R24, R152, gdesc[UR8], R24, gsb0 ;  /* 0x00e0000898187df3 */ /* 0x000fe20008000818 */
[----:B------:R-:W-:Y:S01]  /*6d60*/  UIADD3 UR10, UR12, 0x80, URZ ;  /* 0x000000800c0a7890 */ /* 0x000fe2000fffe03f */
[C---:B------:R-:W-:Y:S01]  /*6d70*/  FMUL.FTZ R82, R0.reuse, R86 ;  /* 0x0000005600527220 */ /* 0x040fe20000410000 */
[----:B------:R-:W-:Y:S01]  /*6d80*/  UMOV UR11, 0xc0000010 ;  /* 0xc0000010000b7882 */ /* 0x000fe20000000000 */
[----:B------:R-:W-:Y:S01]  /*6d90*/  FMUL.FTZ R86, R0, R56 ;  /* 0x0000003800567220 */ /* 0x000fe20000410000 */
[----:B------:R-:W-:Y:S01]  /*6da0*/  ISETP.NE.AND P3, PT, R2, RZ, PT ;  /* 0x000000ff0200720c */ /* 0x000fe20003f65270 */
[----:B01----:R0:W1:Y:S01]  /*6db0*/  MUFU.TANH R9, R127 ;  /* 0x0000007f00097308 */ /* 0x0030620000002400 */
[----:B------:R-:W-:-:S02]  /*6dc0*/  IMAD.MOV.U32 R131, RZ, RZ, R4 ;  /* 0x000000ffff837224 */ /* 0x000fc400078e0004 */
[----:B------:R-:W-:Y:S01]  /*6dd0*/  FMUL.FTZ R130, R0, R68 ;  /* 0x0000004400827220 */ /* 0x000fe20000410000 */
[----:B------:R-:W-:Y:S02]  /*6de0*/  IMAD R132, R8, -0xa0, RZ ;  /* 0xffffff6008847824 */ /* 0x000fe400078e02ff */
[C---:B------:R-:W-:Y:S01]  /*6df0*/  FMUL.FTZ R128, R0.reuse, R60 ;  /* 0x0000003c00807220 */ /* 0x040fe20000410000 */
[C---:B------:R-:W-:Y:S01]  /*6e00*/  FMUL.FTZ R60, R0.reuse, R62 ;  /* 0x0000003e003c7220 */ /* 0x040fe20000410000 */
[----:B------:R-:W-:Y:S01]  /*6e10*/  FMUL.FTZ R129, R0, R61 ;  /* 0x0000003d00817220 */ /* 0x000fe20000410000 */
[----:B------:R-:W-:Y:S02]  /*6e20*/  VIADD R68, R132, 0x1 ;  /* 0x0000000184447836 */ /* 0x000fe40000000000 */
        /* <DEDUP_REMOVED lines=41> */
[----:B------:R-:W2:Y:S08]  /*70c0*/  MUFU.TANH R108, R108 ;  /* 0x0000006c006c7308 */ /* 0x000eb00000002400 */
[----:B------:R-:W3:Y:S01]  /*70d0*/  MUFU.TANH R109, R109 ;  /* 0x0000006d006d7308 */ /* 0x000ee20000002400 */
[----:B------:R-:W-:-:S02]  /*70e0*/  WARPGROUP.DEPBAR.LE gsb0, 0x0 ;  /* 0x00008000000079c5 */ /* 0x000fc40000010000 */
[----:B------:R-:W-:-:S05]  /*70f0*/  WARPGROUP.ARRIVE ;  /* 0x00000000000079c5 */ /* 0x000fca0000000000 */
[----:B------:R-:W4:Y:S01]  /*7100*/  MUFU.TANH R110, R110 ;  /* 0x0000006e006e7308 */ /* 0x000f220000002400 */
[----:B------:R-:W-:Y:S01]  /*7110*/  QGMMA.64x64x32.F32.E4M3.E4M3 R24, R148, gdesc[UR8], R24, gsb0 ;  /* 0x00e0000894187df3 */ /* 0x000fe20008000818 */
        /* <DEDUP_REMOVED lines=47> */
[----:B------:R-:W-:Y:S02]  /*7410*/  @UP0 ULDC UR10, c[0x0][0x44c] ;  /* 0x00011300000a0ab9 */ /* 0x000fe40000000800 */
[----:B------:R-:W-:Y:S01]  /*7420*/  @P1 IMAD.HI.U32 R56, R4, UR10, RZ ;  /* 0x0000000a04381c27 */ /* 0x000fe2000f8e00ff */
[----:B------:R-:W-:Y:S01]  /*7430*/  @UP0 ULDC UR10, c[0x0][0x450] ;  /* 0x00011400000a0ab9 */ /* 0x000fe20000000800 */
[----:B------:R-:W-:Y:S02]  /*7440*/  PLOP3.LUT P1, PT, PT, PT, UP1, 0x40, 0x0 ;  /* 0x000000000000781c */ /* 0x000fe40003f2e818 */
[----:B------:R-:W0:Y:S01]  /*7450*/  MUFU.TANH R80, R80 ;  /* 0x0000005000507308 */ /* 0x000e220000002400 */
[----:B------:R-:W-:Y:S01]  /*7460*/  @P2 SHF.R.U32.HI R131, RZ, UR10, R56 ;  /* 0x0000000aff832c19 */ /* 0x000fe20008011638 */
[----:B------:R-:W-:-:S04]  /*7470*/  IMAD.U32 R56, RZ, RZ, UR22 ;  /* 0x00000016ff387e24 */ /* 0x000fc8000f8e00ff */
[----:B------:R-:W5:Y:S01]  /*7480*/  SHFL.IDX PT, R57, R131, RZ, 0x1c1f ;  /* 0x001c1fff83397589 */ /* 0x000f6200000e0000 */
[----:B------:R-:W-:Y:S01]  /*7490*/  @!P3 VIADD R56, R56, 0x12440 ;  /* 0x000124403838b836 */ /* 0x000fe20000000000 */
[----:B------:R-:W0:Y:S04]  /*74a0*/  MUFU.TANH R81, R81 ;  /* 0x0000005100517308 */ /* 0x000e280000002400 */
[----:B------:R-:W-:-:S04]  /*74b0*/  @!P3 PRMT R56, RZ, 0x654, R56 ;  /* 0x00000654ff38b816 */ /* 0x000fc80000000038 */
        /* <DEDUP_REMOVED lines=10> */
[----:B-1----:R-:W-:-:S07]  /*7560*/  IMAD R56, R18, UR21, R67 ;  /* 0x0000001512387c24 */ /* 0x002fce000f8e0243 */
[----:B------:R-:W1:Y:S01]  /*7570*/  MUFU.TANH R58, R58 ;  /* 0x0000003a003a7308 */ /* 0x000e620000002400 */
[----:B------:R-:W-:Y:S02]  /*7580*/  VIADD R67, R67, 0xffffffff ;  /* 0xffffffff43437836 */ /* 0x000fe40000000000 */
[----:B------:R-:W-:-:S04]  /*7590*/  VIADD R56, R56, -UR18 ;  /* 0x8000001238387c36 */ /* 0x000fc80008000000 */
[C---:B------:R-:W-:Y:S01]  /*75a0*/  VIADD R134, R56.reuse, UR19 ;  /* 0x0000001338867c36 */ /* 0x040fe20008000000 */
[----:B------:R-:W0:Y:S01]  /*75b0*/  MUFU.TANH R59, R59 ;  /* 0x0000003b003b7308 */ /* 0x000e220000002400 */
[----:B------:R-:W-:Y:S02]  /*75c0*/  VIADD R133, R56, UR20 ;  /* 0x0000001438857c36 */ /* 0x000fe40008000000 */
[--C-:B-----5:R-:W-:Y:S02]  /*75d0*/  IMAD.IADD R71, R134, 0x1, R57.reuse ;  /* 0x0000000186477824 */ /* 0x120fe400078e0239 */
        /* <DEDUP_REMOVED lines=27> */
.L_x_11836:
[----:B------:R-:W-:-:S05]  /*7790*/  IMAD.U32 R136, RZ, RZ, UR16 ;  /* 0x00000010ff887e24 */ /* 0x000fca000f8e00ff */
[----:B------:R-:W-:-:S13]  /*77a0*/  ISETP.NE.AND P1, PT, R136, 0x1, PT ;  /* 0x000000018800780c */ /* 0x000fda0003f25270 */
[----:B------:R-:W1:Y:S02]  /*77b0*/  @P1 LDC.64 R56, c[0x0][0x9e8] ;  /* 0x00027a00ff381b82 */ /* 0x000e640000000a00 */
[----:B-1----:R-:W-:-:S05]  /*77c0*/  @P1 IMAD.HI.U32 R56, R135, R56, RZ ;  /* 0x0000003887381227 */ /* 0x002fca00078e00ff */
[----:B------:R-:W-:-:S07]  /*77d0*/  @P1 SHF.R.U32.HI R135, RZ, R57, R56 ;  /* 0x00000039ff871219 */ /* 0x000fce0000011638 */
.L_x_11837:
[----:B------:R-:W-:Y:S05]  /*77e0*/  BSYNC B0 ;  /* 0x0000000000007941 */ /* 0x000fea0003800000 */
.L_x_11835:
[----:B------:R-:W-:-:S05]  /*77f0*/  IMAD R135, R135, R136, R67 ;  /* 0x0000008887877224 */ /* 0x000fca00078e0243 */
[----:B------:R-:W-:Y:S02]  /*7800*/  VIADDMNMX R71, R135, R136, R71, PT ;  /* 0x0000008887477246 */ /* 0x000fe40003800147 */
[----:B------:R-:W-:-:S07]  /*7810*/  VIMNMX R70, R70, R135, !PT ;  /* 0x0000008746467248 */ /* 0x000fce0007fe0100 */
.L_x_11834:
[C---:B------:R-:W-:Y:S01]  /*7820*/  ISETP.GE.AND P3, PT, R132.reuse, 0x9, PT ;  /* 0x000000098400780c */ /* 0x040fe20003f66270 */
[----:B------:R-:W1:Y:S01]  /*7830*/  SHFL.IDX PT, R57, R131, 0x1, 0x1c1f ;  /* 0x003c1f0083397f89 */ /* 0x000e6200000e0000 */
        /* <DEDUP_REMOVED lines=12> */
[--C-:B-1----:R-:W-:Y:S01]  /*7900*/  IMAD.IADD R134, R134, 0x1, R57.reuse ;  /* 0x0000000186867824 */ /* 0x102fe200078e0239 */
[C---:B------:R-:W-:Y:S01]  /*7910*/  ISETP.GE.AND P4, PT, R132.reuse, 0x11, PT ;  /* 0x000000118400780c */ /* 0x040fe20003f86270 */
        /* <DEDUP_REMOVED lines=44> */
[----:B0-----:R-:W-:Y:S02]  /*7be0*/  FSEL R107, R107, -INF , !P2 ;  /* 0xff8000006b6b7808 */ /* 0x001fe40005000000 */
        /* <DEDUP_REMOVED lines=187> */
.L_x_11840:
[----:B------:R-:W-:-:S05]  /*87a0*/  IMAD.U32 R131, RZ, RZ, UR16 ;  /* 0x00000010ff837e24 */ /* 0x000fca000f8e00ff */
[----:B------:R-:W-:-:S13]  /*87b0*/  ISETP.NE.AND P6, PT, R131, 0x1, PT ;  /* 0x000000018300780c */ /* 0x000fda0003fc5270 */
[----:B------:R-:W0:Y:S02]  /*87c0*/  @P6 LDC.64 R56, c[0x0][0x9e8] ;  /* 0x00027a00ff386b82 */ /* 0x000e240000000a00 */
[----:B0-----:R-:W-:-:S05]  /*87d0*/  @P6 IMAD.HI.U32 R56, R10, R56, RZ ;  /* 0x000000380a386227 */ /* 0x001fca00078e00ff */
[----:B------:R-:W-:-:S07]  /*87e0*/  @P6 SHF.R.U32.HI R10, RZ, R57, R56 ;  /* 0x00000039ff0a6219 */ /* 0x000fce0000011638 */
.L_x_11841:
[----:B------:R-:W-:Y:S05]  /*87f0*/  BSYNC B0 ;  /* 0x0000000000007941 */ /* 0x000fea0003800000 */
.L_x_11839:
[----:B------:R-:W-:-:S05]  /*8800*/  IMAD R10, R10, R131, R67 ;  /* 0x000000830a0a7224 */ /* 0x000fca00078e0243 */
[----:B------:R-:W-:Y:S02]  /*8810*/  VIADDMNMX R134, R10, R131, R134, PT ;  /* 0x000000830a867246 */ /* 0x000fe40003800186 */
[----:B------:R-:W-:-:S07]  /*8820*/  VIMNMX R133, R133, R10, !PT ;  /* 0x0000000a85857248 */ /* 0x000fce0007fe0100 */
.L_x_11838:
[----:B------:R-:W-:Y:S01]  /*8830*/  ISETP.GT.AND P1, PT, R133, 0x1, !P1 ;  /* 0x000000018500780c */ /* 0x000fe20004f24270 */
[----:B------:R-:W-:Y:S01]  /*8840*/  IMAD.U32 R67, RZ, RZ, UR17 ;  /* 0x00000011ff437e24 */ /* 0x000fe2000f8e00ff */
        /* <DEDUP_REMOVED lines=74> */
[----:B------:R-:W-:Y:S02]  /*8cf0*/  ISETP.GT.AND P1, PT, R133, 0x30, !P6 ;  /* 0x000000308500780c */ /* 0x000fe40007724270 */
[----:B------:R-:W-:Y:S02]  /*8d00*/  LOP3.LUT P6, RZ, R16, 0x10000, RZ, 0xc0, !PT ;  /* 0x0001000010ff7812 */ /* 0x000fe400078cc0ff */
        /* <DEDUP_REMOVED lines=22> */
[----:B------:R-:W-:Y:S01]  /*8e70*/  ISETP.GT.AND P2, PT, R133, 0x89, !P2 ;  /* 0x000000898500780c */ /* 0x000fe20005744270 */
[----:B------:R-:W0:Y:S01]  /*8e80*/  SHFL.BFLY PT, R57, R56, 0x2, 0x1f ;  /* 0x0c401f0038397f89 */ /* 0x000e2200000e0000 */
[----:B------:R-:W-:Y:S02]  /*8e90*/  FSEL R118, R118, -INF , !P1 ;  /* 0xff80000076767808 */ /* 0x000fe40004800000 */
[----:B------:R-:W-:-:S02]  /*8ea0*/  LOP3.LUT P1, RZ, R16, 0x800000, RZ, 0xc0, !PT ;  /* 0x0080000010ff7812 */ /* 0x000fc4000782c0ff */
[C---:B------:R-:W-:Y:S02]  /*8eb0*/  ISETP.LT.OR P2, PT, R134.reuse, 0x8a, P2 ;  /* 0x0000008a8600780c */ /* 0x040fe40001741670 */
[C---:B------:R-:W-:Y:S02]  /*8ec0*/  ISETP.GT.AND P1, PT, R133.reuse, 0x40, !P1 ;  /* 0x000000408500780c */ /* 0x040fe40004f24270 */
[----:B------:R-:W-:Y:S02]  /*8ed0*/  ISETP.GT.AND P3, PT, R133, 0x90, !P3 ;  /* 0x000000908500780c */ /* 0x000fe40005f64270 */
[----:B------:R-:W-:Y:S02]  /*8ee0*/  ISETP.LT.OR P1, PT, R134, 0x41, P1 ;  /* 0x000000418600780c */ /* 0x000fe40000f21670 */
[----:B------:R-:W-:Y:S02]  /*8ef0*/  FSEL R61, R61, -INF , !P2 ;  /* 0xff8000003d3d7808 */ /* 0x000fe40005000000 */
[----:B------:R-:W-:-:S02]  /*8f00*/  FSEL R90, R90, -INF , !P1 ;  /* 0xff8000005a5a7808 */ /* 0x000fc40004800000 */
[----:B------:R-:W-:Y:S02]  /*8f10*/  LOP3.LUT P1, RZ, R16, 0x400000, RZ, 0xc0, !PT ;  /* 0x0040000010ff7812 */ /* 0x000fe4000782c0ff */
[C---:B------:R-:W-:Y:S02]  /*8f20*/  ISETP.GT.AND P4, PT, R133.reuse, 0x91, !P4 ;  /* 0x000000918500780c */ /* 0x040fe40006784270 */
[----:B------:R-:W-:Y:S02]  /*8f30*/  ISETP.GT.AND P1, PT, R133, 0x41, !P1 ;  /* 0x000000418500780c */ /* 0x000fe40004f24270 */
[C---:B------:R-:W-:Y:S02]  /*8f40*/  ISETP.LT.OR P3, PT, R134.reuse, 0x91, P3 ;  /* 0x000000918600780c */ /* 0x040fe40001f61670 */
[----:B------:R-:W-:Y:S02]  /*8f50*/  ISETP.LT.OR P1, PT, R134, 0x42, P1 ;  /* 0x000000428600780c */ /* 0x000fe40000f21670 */
[----:B0-----:R-:W-:-:S02]  /*8f60*/  FMNMX.FTZ R57, R56, R57, !PT ;  /* 0x0000003938397209 */ /* 0x001fc40007810000 */
[----:B------:R-:W-:Y:S02]  /*8f70*/  FSEL R91, R91, -INF , !P1 ;  /* 0xff8000005b5b7808 */ /* 0x000fe40004800000 */
[----:B------:R-:W-:Y:S01]  /*8f80*/  LOP3.LUT P1, RZ, R16, 0x200000, RZ, 0xc0, !PT ;  /* 0x0020000010ff7812 */ /* 0x000fe2000782c0ff */
[----:B------:R-:W0:Y:S01]  /*8f90*/  SHFL.BFLY PT, R10, R57, 0x1, 0x1f ;  /* 0x0c201f00390a7f89 */ /* 0x000e2200000e0000 */
[C---:B------:R-:W-:Y:S02]  /*8fa0*/  ISETP.GT.AND P5, PT, R133.reuse, 0x98, !P5 ;  /* 0x000000988500780c */ /* 0x040fe40006fa4270 */
[----:B------:R-:W-:Y:S02]  /*8fb0*/  ISETP.GT.AND P1, PT, R133, 0x48, !P1 ;  /* 0x000000488500780c */ /* 0x000fe40004f24270 */
[C---:B------:R-:W-:Y:S02]  /*8fc0*/  ISETP.LT.OR P4, PT, R134.reuse, 0x92, P4 ;  /* 0x000000928600780c */ /* 0x040fe40002781670 */
[----:B------:R-:W-:-:S02]  /*8fd0*/  ISETP.LT.OR P1, PT, R134, 0x49, P1 ;  /* 0x000000498600780c */ /* 0x000fc40000f21670 */
[----:B------:R-:W-:Y:S02]  /*8fe0*/  FSEL R63, R63, -INF , !P3 ;  /* 0xff8000003f3f7808 */ /* 0x000fe40005800000 */
[----:B------:R-:W-:Y:S02]  /*8ff0*/  FSEL R94, R94, -INF , !P1 ;  /* 0xff8000005e5e7808 */ /* 0x000fe40004800000 */
[----:B------:R-:W-:Y:S02]  /*9000*/  LOP3.LUT P1, RZ, R16, 0x100000, RZ, 0xc0, !PT ;  /* 0x0010000010ff7812 */ /* 0x000fe4000782c0ff */
[----:B------:R-:W-:Y:S02]  /*9010*/  ISETP.LT.OR P5, PT, R134, 0x99, P5 ;  /* 0x000000998600780c */ /* 0x000fe40002fa1670 */
[----:B------:R-:W-:Y:S02]  /*9020*/  ISETP.GT.AND P1, PT, R133, 0x49, !P1 ;  /* 0x000000498500780c */ /* 0x000fe40004f24270 */
[----:B------:R-:W-:-:S02]  /*9030*/  FSEL R66, R66, -INF , !P5 ;  /* 0xff80000042427808 */ /* 0x000fc40006800000 */
        /* <DEDUP_REMOVED lines=91> */
[--C-:B0-----:R-:W-:Y:S01]  /*95f0*/  FFMA.FTZ R123, R119, UR17, -R70.reuse ;  /* 0x00000011777b7c23 */ /* 0x101fe20008010846 */
        /* <DEDUP_REMOVED lines=62> */
[----:B------:R-:W-:Y:S02]  /*99e0*/  FMNMX.FTZ R132, R60, R111, !PT ;  /* 0x0000006f3c847209 */ /* 0x000fe40007810000 */
[----:B------:R-:W-:Y:S02]  /*99f0*/  FSEL R111, R64, -INF , !P4 ;  /* 0xff800000406f7808 */ /* 0x000fe40006000000 */
        /* <DEDUP_REMOVED lines=20> */
[----:B------:R-:W-:Y:S01]  /*9b40*/  FSEL R69, R10, RZ, P1 ;  /* 0x000000ff0a457208 */ /* 0x000fe20000800000 */
[----:B------:R-:W-:Y:S04]  /*9b50*/  MUFU.EX2 R92, R92 ;  /* 0x0000005c005c7308 */ /* 0x000fe80000000800 */
[----:B------:R-:W-:-:S04]  /*9b60*/  FADD.FTZ R69, -R69, R12 ;  /* 0x0000000c45457221 */ /* 0x000fc80000010100 */
[----:B------:R-:W-:Y:S01]  /*9b70*/  FMUL.FTZ R69, R69, UR17 ;  /* 0x0000001145457c20 */ /* 0x000fe20008410000 */
[----:B------:R-:W-:Y:S08]  /*9b80*/  MUFU.EX2 R93, R93 ;  /* 0x0000005d005d7308 */ /* 0x000ff00000000800 */
[----:B------:R-:W1:Y:S01]  /*9b90*/  MUFU.EX2 R69, R69 ;  /* 0x0000004500457308 */ /* 0x000e620000000800 */
[----:B0-----:R-:W-:Y:S01]  /*9ba0*/  FMNMX.FTZ R62, R127, R134, !PT ;  /* 0x000000867f3e7209 */ /* 0x001fe20007810000 */
[----:B------:R-:W-:-:S03]  /*9bb0*/  IMAD.U32 R127, RZ, RZ, UR17 ;  /* 0x00000011ff7f7e24 */ /* 0x000fc6000f8e00ff */
[C---:B------:R-:W-:Y:S01]  /*9bc0*/  FSETP.NEU.FTZ.AND P1, PT, R62.reuse, -INF , PT ;  /* 0xff8000003e00780b */ /* 0x040fe20003f3d000 */
[----:B------:R-:W-:-:S02]  /*9bd0*/  FFMA.FTZ R70, R62, R127, -8 ;  /* 0xc10000003e467423 */ /* 0x000fc4000001007f */
[----:B------:R-:W-:Y:S01]  /*9be0*/  MUFU.EX2 R96, R96 ;  /* 0x0000006000607308 */ /* 0x000fe20000000800 */
[----:B------:R-:W-:Y:S02]  /*9bf0*/  FSEL R130, R62, RZ, P1 ;  /* 0x000000ff3e827208 */ /* 0x000fe40000800000 */
[----:B------:R-:W-:-:S03]  /*9c00*/  FSEL R70, R70, RZ, P1 ;  /* 0x000000ff46467208 */ /* 0x000fc60000800000 */
[----:B------:R-:W-:Y:S02]  /*9c10*/  FADD.FTZ R130, -R130, R11 ;  /* 0x0000000b82827221 */ /* 0x000fe40000010100 */
[----:B------:R-:W-:Y:S01]  /*9c20*/  MUFU.EX2 R97, R97 ;  /* 0x0000006100617308 */ /* 0x000fe20000000800 */
[----:B------:R-:W-:-:S01]  /*9c30*/  FFMA.FTZ R127, R14, UR17, -R70 ;  /* 0x000000110e7f7c23 */ /* 0x000fc20008010846 */
[--C-:B------:R-:W-:Y:S01]  /*9c40*/  FFMA.FTZ R14, R15, UR17, -R70.reuse ;  /* 0x000000110f0e7c23 */ /* 0x100fe20008010846 */
[----:B------:R-:W-:-:S01]  /*9c50*/  FFMA.FTZ R15, R21, UR17, -R70 ;  /* 0x00000011150f7c23 */ /* 0x000fc20008010846 */
        /* <DEDUP_REMOVED lines=10> */
[----:B------:R-:W-:Y:S01]  /*9d00*/  FFMA.FTZ R99, R102, UR17, -R70 ;  /* 0x0000001166637c23 */ /* 0x000fe20008010846 */
[----:B-1----:R-:W-:-:S01]  /*9d10*/  FFMA.FTZ R102, R69, R7, R56 ;  /* 0x0000000745667223 */ /* 0x002fc20000010038 */
        /* <DEDUP_REMOVED lines=166> */
.L_x_11842:
        /* <DEDUP_REMOVED lines=42> */
[----:B------:R-:W-:Y:S01]  /*aa20*/  VIADD R8, R8, 0xffffffff ;  /* 0xffffffff08087836 */ /* 0x000fe20000000000 */
        /* <DEDUP_REMOVED lines=33> */
[----:B------:R-:W-:Y:S01]  /*ac40*/  IMAD.MOV.U32 R11, RZ, RZ, R62 ;  /* 0x000000ffff0b7224 */ /* 0x000fe200078e003e */
[----:B------:R-:W-:Y:S01]  /*ac50*/  F2FP.SATFINITE.E4M3.F32.PACK_AB_MERGE_C R136, R87, R86, R119 ;  /* 0x000000565788723e */ /* 0x000fe20004807077 */
[----:B------:R-:W-:Y:S01]  /*ac60*/  IMAD.MOV.U32 R12, RZ, RZ, R10 ;  /* 0x000000ffff0c7224 */ /* 0x000fe200078e000a */
[----:B------:R-:W-:-:S02]  /*ac70*/  F2FP.SATFINITE.E4M3.F32.PACK_AB_MERGE_C R137, R59, R58, R60 ;  /* 0x0000003a3b89723e */ /* 0x000fc4000480703c */
[----:B------:R-:W-:Y:S01]  /*ac80*/  F2FP.SATFINITE.E4M3.F32.PACK_AB_MERGE_C R139, R134, R63, R66 ;  /* 0x0000003f868b723e */ /* 0x000fe20004807042 */
[----:B------:R-:W-:Y:S06]  /*ac90*/  @P1 BRA `(.L_x_11843) ;  /* 0xffffffb400c81947 */ /* 0x000fec000383ffff */
[----:B------:R-:W-:Y:S02]  /*aca0*/  IMAD.MOV.U32 R11, RZ, RZ, R62 ;  /* 0x000000ffff0b7224 */ /* 0x000fe400078e003e */
[----:B------:R-:W-:-:S07]  /*acb0*/  IMAD.MOV.U32 R12, RZ, RZ, R10 ;  /* 0x000000ffff0c7224 */ /* 0x000fce00078e000a */
.L_x_11825:
[----:B------:R-:W0:Y:S01]  /*acc0*/  LDC R9, c[0x0][0x2f0] ;  /* 0x0000bc00ff097b82 */ /* 0x000e220000000800 */
[----:B------:R-:W-:Y:S01]  /*acd0*/  UIADD3 UR18, -UR18, 0x1, URZ ;  /* 0x0000000112127890 */ /* 0x000fe2000fffe13f */
[----:B------:R-:W-:Y:S01]  /*ace0*/  ULDC UR11, c[0x0][0x448] ;  /* 0x00011200000b7ab9 */ /* 0x000fe20000000800 */
[----:B------:R-:W-:Y:S01]  /*acf0*/  ULDC UR14, c[0x0][0x9e4] ;  /* 0x00027900000e7ab9 */ /* 0x000fe20000000800 */
[----:B------:R-:W-:Y:S01]  /*ad00*/  UISETP.NE.AND UP0, UPT, UR11, 0x1, UPT ;  /* 0x000000010b00788c */ /* 0x000fe2000bf05270 */
[----:B------:R-:W-:-:S03]  /*ad10*/  UMOV UR12, 0xc0 ;  /* 0x000000c0000c7882 */ /* 0x000fc60000000000 */
[----:B------:R-:W1:Y:S01]  /*ad20*/  S2UR UR10, SR_CTAID.X ;  /* 0x00000000000a79c3 */ /* 0x000e620000002500 */
[----:B------:R-:W-:-:S06]  /*ad30*/  UISETP.GE.AND UP1, UPT, UR14, 0x1, UPT ;  /* 0x000000010e00788c */ /* 0x000fcc000bf26270 */
[----:B------:R-:W-:Y:S01]  /*ad40*/  PLOP3.LUT P1, PT, PT, PT, UP1, 0x40, 0x0 ;  /* 0x000000000000781c */ /* 0x000fe20003f2e818 */
[----:B------:R-:W-:Y:S01]  /*ad50*/  @UP0 ULDC UR15, c[0x0][0x450] ;  /* 0x00011400000f0ab9 */ /* 0x000fe20000000800 */
[----:B0-----:R-:W-:-:S05]  /*ad60*/  IMAD R9, R18, R9, UR18 ;  /* 0x0000001212097e24 */ /* 0x001fca000f8e0209 */
[----:B------:R-:W-:Y:S01]  /*ad70*/  R2UR UR13, R9 ;  /* 0x00000000090d72ca */ /* 0x000fe200000e0000 */
[----:B-1----:R-:W-:-:S03]  /*ad80*/  UIMAD UR12, UR10, UR12, 0xbf ;  /* 0x000000bf0a0c74a4 */ /* 0x002fc6000f8e020c */
[----:B------:R-:W-:Y:S02]  /*ad90*/  @UP0 ULDC UR10, c[0x0][0x44c] ;  /* 0x00011300000a0ab9 */ /* 0x000fe40000000800 */
        /* <DEDUP_REMOVED lines=16> */
.L_x_11845:
[----:B------:R-:W-:-:S11]  /*aea0*/  UISETP.NE.AND UP2, UPT, UR14, 0x1, UPT ;  /* 0x000000010e00788c */ /* 0x000fd6000bf45270 */
[----:B------:R-:W-:Y:S02]  /*aeb0*/  @UP2 ULDC.64 UR18, c[0x0][0x9e8] ;  /* 0x00027a0000122ab9 */ /* 0x000fe40000000a00 */
[----:B------:R-:W-:-:S04]  /*aec0*/  UIMAD.WIDE.U32 UR10, UR12, UR18, URZ ;  /* 0x000000120c0a72a5 */ /* 0x000fc8000f8e003f */
[----:B------:R-:W-:-:S12]  /*aed0*/  @UP2 USHF.R.U32.HI UR12, URZ, UR19, UR11 ;  /* 0x000000133f0c2299 */ /* 0x000fd8000801160b */
.L_x_11846:
[----:B------:R-:W-:-:S04]  /*aee0*/  UIMAD UR12, UR12, UR14, URZ ;  /* 0x0000000e0c0c72a4 */ /* 0x000fc8000f8e023f */
[----:B------:R-:W-:-:S04]  /*aef0*/  UISETP.LT.AND UP2, UPT, UR13, UR12, UPT ;  /* 0x0000000c0d00728c */ /* 0x000fc8000bf41270 */
[----:B------:R-:W-:-:S12]  /*af00*/  USEL UR13, UR13, UR12, !UP2 ;  /* 0x0000000c0d0d7287 */ /* 0x000fd8000d000000 */
.L_x_11844:
        /* <DEDUP_REMOVED lines=13> */
.L_x_11857:
[----:B------:R-:W-:-:S04]  /*afe0*/  UISETP.NE.AND UP2, UPT, UR24, 0x1, UPT ;  /* 0x000000011800788c */ /* 0x000fc8000bf45270 */
[----:B------:R-:W-:-:S04]  /*aff0*/  USEL UR5, URZ, 0x1, UP2 ;  /* 0x000000013f057887 */ /* 0x000fc80009000000 */
[----:B------:R-:W-:Y:S01]  /*b000*/  ULOP3.LUT UR5, UR25, UR5, URZ, 0x3c, !UPT ;  /* 0x0000000519057292 */ /* 0x000fe2000f8e3c3f */
[----:B------:R-:W-:Y:S11]  /*b010*/  @!P0 BRA `(.L_x_11848) ;  /* 0x0000000000048947 */ /* 0x000ff60003800000 */
[----:B------:R-:W-:Y:S01]  /*b020*/  BPT.TRAP 0x1 ;  /* 0x000000040000795c */ /* 0x000fe20000300000 */
.L_x_11848:
        /* <DEDUP_REMOVED lines=9> */
.L_x_11849:
[----:B-1----:R-:W-:Y:S05]  /*b0c0*/  @P1 BRA `(.L_x_11850) ;  /* 0x0000000000081947 */ /* 0x002fea0003800000 */
[----:B------:R-:W1:Y:S02]  /*b0d0*/  SYNCS.PHASECHK.TRANS64.TRYWAIT P1, [UR22+0x12430], R11 ;  /* 0x0124300bff0075a7 */ /* 0x000e640008020156 */
[----:B-1----:R-:W-:Y:S05]  /*b0e0*/  @!P1 BRA `(.L_x_11851) ;  /* 0x000000c800dc9947 */ /* 0x002fea0003800000 */
.L_x_11850:
[----:B------:R-:W-:Y:S01]  /*b0f0*/  UIMAD UR26, UR4, 0x280, UR6 ;  /* 0x00000280041a78a4 */ /* 0x000fe2000f8e0206 */
[----:B------:R-:W-:Y:S01]  /*b100*/  WARPGROUP.ARRIVE ;  /* 0x00000000000079c5 */ /* 0x000fe20000000000 */
[----:B------:R-:W-:Y:S01]  /*b110*/  UMOV UR39, 0x80000020 ;  /* 0x8000002000277882 */ /* 0x000fe20000000000 */
[----:B------:R-:W-:Y:S01]  /*b120*/  UMOV UR12, UR36 ;  /* 0x00000024000c7c82 */ /* 0x000fe20008000000 */
[----:B------:R-:W-:Y:S01]  /*b130*/  UIADD3 UR14, UR26, 0x80, URZ ;  /* 0x000000801a0e7890 */ /* 0x000fe2000fffe03f */
[----:B------:R-:W-:Y:S02]  /*b140*/  UMOV UR13, UR37 ;  /* 0x00000025000d7c82 */ /* 0x000fe40008000000 */
[----:B------:R-:W-:Y:S01]  /*b150*/  UMOV UR38, UR26 ;  /* 0x0000001a00267c82 */ /* 0x000fe20008000000 */
[----:B------:R-:W-:Y:S01]  /*b160*/  UMOV UR15, 0x80000020 ;  /* 0x80000020000f7882 */ /* 0x000fe20000000000 */
[----:B------:R-:W-:Y:S01]  /*b170*/  QGMMA.64x32x32.F32.E4M3.E4M3 R120, gdesc[UR36], RZ, !UPT, gsb0 ;  /* 0x00600000247879f3 */ /* 0x000fe2000c0008ff */
        /* <DEDUP_REMOVED lines=54> */
.L_x_11852:
[----:B------:R-:W-:Y:S01]  /*b4e0*/  ULEA UR13, UR24, UR46, 0x3 ;  /* 0x0000002e180d7291 */ /* 0x000fe2000f8e183f */
[----:B01----:R-:W-:-:S05]  /*b4f0*/  IMAD.U32 R11, RZ, RZ, UR25 ;  /* 0x00000019ff0b7e24 */ /* 0x003fca000f8e00ff */
[----:B------:R-:W-:-:S04]  /*b500*/  SHF.L.U32 R11, R11, 0x1f, RZ ;  /* 0x0000001f0b0b7819 */ /* 0x000fc800000006ff */
[----:B------:R0:W1:Y:S01]  /*b510*/  SYNCS.PHASECHK.TRANS64.TRYWAIT P1, [UR13+0x12450], R11 ;  /* 0x0124500bff0075a7 */ /* 0x000062000802014d */
[----:B------:R-:W-:Y:S05]  /*b520*/  @!P0 BRA `(.L_x_11853) ;  /* 0x0000000000048947 */ /* 0x000fea0003800000 */
[----:B------:R-:W-:Y:S01]  /*b530*/  BPT.TRAP 0x1 ;  /* 0x000000040000795c */ /* 0x000fe20000300000 */
.L_x_11853:
        /* <DEDUP_REMOVED lines=242> */
.L_x_11854:
[----:B------:R-:W-:Y:S01]  /*c460*/  UIADD3 UR10, UR46, 0x200, URZ ;  /* 0x000002002e0a7890 */ /* 0x000fe2000fffe03f */
[----:B------:R-:W-:Y:S01]  /*c470*/  WARPGROUP.ARRIVE ;  /* 0x00000000000079c5 */ /* 0x000fe20000000000 */
[----:B------:R-:W-:Y:S01]  /*c480*/  UMOV UR11, 0xc0000010 ;  /* 0xc0000010000b7882 */ /* 0x000fe20000000000 */
[----:B---3--:R-:W-:Y:S01]  /*c490*/  FMNMX.FTZ R128, R71, R128, !PT ;  /* 0x0000008047807209 */ /* 0x008fe20007810000 */
[----:B------:R-:W-:Y:S01]  /*c4a0*/  USHF.R.U32.HI UR10, URZ, 0x4, UR10 ;  /* 0x000000043f0a7899 */ /* 0x000fe2000801160a */
[----:B-1----:R-:W1:Y:S01]  /*c4b0*/  SHFL.BFLY PT, R12, R129, 0x2, 0x1f ;  /* 0x0c401f00810c7f89 */ /* 0x002e6200000e0000 */
[----:B------:R-:W-:Y:S01]  /*c4c0*/  UMOV UR17, UR21 ;  /* 0x0000001500117c82 */ /* 0x000fe20008000000 */
[----:B------:R-:W-:Y:S01]  /*c4d0*/  ISETP.NE.AND P1, PT, R2, RZ, PT ;  /* 0x000000ff0200720c */ /* 0x000fe20003f25270 */
        /* <DEDUP_REMOVED lines=8> */
[----:B-1----:R-:W-:Y:S01]  /*c560*/  FMNMX.FTZ R130, R129, R12, !PT ;  /* 0x0000000c81827209 */ /* 0x002fe20007810000 */
[----:B------:R-:W-:Y:S01]  /*c570*/  IMAD.U32 R129, RZ, RZ, UR17 ;  /* 0x00000011ff817e24 */ /* 0x000fe2000f8e00ff */
        /* <DEDUP_REMOVED lines=50> */
[----:B------:R-:W-:Y:S01]  /*c8a0*/  QGMMA.64x64x32.F32.E4M3.E4M3 R24, R148, gdesc[UR8], R24, gsb0 ;  /* 0x00e0000894187df3 */ /* 0x000fe20008000818 */
[----:B------:R-:W-:Y:S01]  /*c8b0*/  UIADD3 UR10, UR12, 0x100, URZ ;  /* 0x000001000c0a7890 */ /* 0x000fe2000fffe03f */
[----:B------:R-:W-:Y:S01]  /*c8c0*/  FFMA.FTZ R69, R69, UR17, -R128 ;  /* 0x0000001145457c23 */ /* 0x000fe20008010880 */
[----:B------:R-:W-:Y:S01]  /*c8d0*/  UMOV UR11, 0xc0000010 ;  /* 0xc0000010000b7882 */ /* 0x000fe20000000000 */
[C---:B------:R-:W-:Y:S01]  /*c8e0*/  FADD.FTZ R9, -R11.reuse, R10 ;  /* 0x0000000a0b097221 */ /* 0x040fe20000010100 */
[----:B------:R-:W-:-:S01]  /*c8f0*/  FFMA.FTZ R128, R11, R130, -8 ;  /* 0xc10000000b807423 */ /* 0x000fc20000010082 */
        /* <DEDUP_REMOVED lines=60> */
[----:B------:R-:W-:Y:S01]  /*ccc0*/  UIADD3 UR10, UR12, 0x180, URZ ;  /* 0x000001800c0a7890 */ /* 0x000fe2000fffe03f */
[----:B--2---:R-:W-:-:S04]  /*ccd0*/  FADD.FTZ R6, R20, R7 ;  /* 0x0000000714067221 */ /* 0x004fc80000010000 */
[----:B------:R-:W0:Y:S01]  /*cce0*/  MUFU.EX2 R21, R21 ;  /* 0x0000001500157308 */ /* 0x000e220000000800 */
[----:B------:R-:W-:-:S07]  /*ccf0*/  UMOV UR11, 0xc0000010 ;  /* 0xc0000010000b7882 */ /* 0x000fce0000000000 */
        /* <DEDUP_REMOVED lines=159> */
.L_x_11856:
        /* <DEDUP_REMOVED lines=82> */
.L_x_11847:
        /* <DEDUP_REMOVED lines=11> */
.L_x_11876:
[----:B------:R-:W-:-:S04]  /*dcc0*/  UIADD3 UR4, UR27, 0x1, URZ ;  /* 0x000000011b047890 */ /* 0x000fc8000fffe03f */
[----:B------:R-:W-:-:S04]  /*dcd0*/  UISETP.NE.AND UP2, UPT, UR4, 0x2, UPT ;  /* 0x000000020400788c */ /* 0x000fc8000bf45270 */
[----:B------:R-:W-:Y:S02]  /*dce0*/  USEL UR5, URZ, 0x1, UP2 ;  /* 0x000000013f057887 */ /* 0x000fe40009000000 */
[----:B------:R-:W-:Y:S02]  /*dcf0*/  USEL UR4, UR4, URZ, UP2 ;  /* 0x0000003f04047287 */ /* 0x000fe40009000000 */
[----:B------:R-:W-:Y:S01]  /*dd00*/  ULOP3.LUT UR5, UR28, UR5, URZ, 0x3c, !UPT ;  /* 0x000000051c057292 */ /* 0x000fe2000f8e3c3f */
[----:B------:R-:W-:Y:S11]  /*dd10*/  @!P0 BRA `(.L_x_11859) ;  /* 0x0000000000048947 */ /* 0x000ff60003800000 */
[----:B------:R-:W-:Y:S01]  /*dd20*/  BPT.TRAP 0x1 ;  /* 0x000000040000795c */ /* 0x000fe20000300000 */
.L_x_11859:
[----:B------:R-:W-:Y:S01]  /*dd30*/  ULEA UR26, UR4, UR46, 0x3 ;  /* 0x0000002e041a7291 */ /* 0x000fe2000f8e183f */
[----:B------:R-:W-:-:S05]  /*dd40*/  IMAD.U32 R11, RZ, RZ, UR5 ;  /* 0x00000005ff0b7e24 */ /* 0x000fca000f8e00ff */
[----:B------:R-:W-:-:S04]  /*dd50*/  SHF.L.U32 R11, R11, 0x1f, RZ ;  /* 0x0000001f0b0b7819 */ /* 0x000fc800000006ff */
[----:B------:R0:W1:Y:S01]  /*dd60*/  SYNCS.PHASECHK.TRANS64.TRYWAIT P1, [UR26+0x12430], R11 ;  /* 0x0124300bff0075a7 */ /* 0x000062000802015a */
[----:B------:R-:W-:Y:S05]  /*dd70*/  @!P0 BRA `(.L_x_11860) ;  /* 0x0000000000048947 */ /* 0x000fea0003800000 */
[----:B------:R-:W-:Y:S01]  /*dd80*/  BPT.TRAP 0x1 ;  /* 0x000000040000795c */ /* 0x000fe20000300000 */
.L_x_11860:
[----:B-1----:R-:W-:Y:S05]  /*dd90*/  @P1 BRA `(.L_x_11861) ;  /* 0x0000000000081947 */ /* 0x002fea0003800000 */
[----:B------:R-:W1:Y:S02]  /*dda0*/  SYNCS.PHASECHK.TRANS64.TRYWAIT P1, [UR26+0x12430], R11 ;  /* 0x0124300bff0075a7 */ /* 0x000e64000802015a */
[----:B-1----:R-:W-:Y:S05]  /*ddb0*/  @!P1 BRA `(.L_x_11862) ;  /* 0x0000009c00d89947 */ /* 0x002fea0003800000 */
.L_x_11861:
        /* <DEDUP_REMOVED lines=63> */
.L_x_11863:
[----:B------:R-:W-:Y:S01]  /*e1b0*/  ULEA UR13, UR27, UR46, 0x3 ;  /* 0x0000002e1b0d7291 */ /* 0x000fe2000f8e183f */
[----:B01----:R-:W-:-:S05]  /*e1c0*/  IMAD.U32 R11, RZ, RZ, UR28 ;  /* 0x0000001cff0b7e24 */ /* 0x003fca000f8e00ff */
[----:B------:R-:W-:-:S04]  /*e1d0*/  SHF.L.U32 R11, R11, 0x1f, RZ ;  /* 0x0000001f0b0b7819 */ /* 0x000fc800000006ff */
[----:B------:R0:W1:Y:S01]  /*e1e0*/  SYNCS.PHASECHK.TRANS64.TRYWAIT P1, [UR13+0x12450], R11 ;  /* 0x0124500bff0075a7 */ /* 0x000062000802014d */
[----:B------:R-:W-:Y:S05]  /*e1f0*/  @!P0 BRA `(.L_x_11864) ;  /* 0x0000000000048947 */ /* 0x000fea0003800000 */
[----:B------:R-:W-:Y:S01]  /*e200*/  BPT.TRAP 0x1 ;  /* 0x000000040000795c */ /* 0x000fe20000300000 */
.L_x_11864:
        /* <DEDUP_REMOVED lines=42> */
.L_x_11865:
        /* <DEDUP_REMOVED lines=30> */
[----:B01----:R0:W1:Y:S01]  /*e690*/  MUFU.TANH R11, R127 ;  /* 0x0000007f000b7308 */ /* 0x0030620000002400 */
[----:B------:R-:W-:Y:S01]  /*e6a0*/  IMAD.MOV.U32 R131, RZ, RZ, R4 ;  /* 0x000000ffff837224 */ /* 0x000fe200078e0004 */
[----:B------:R-:W-:Y:S01]  /*e6b0*/  ISETP.NE.AND P3, PT, R2, RZ, PT ;  /* 0x000000ff0200720c */ /* 0x000fe20003f65270 */
[----:B------:R-:W-:Y:S01]  /*e6c0*/  FMUL.FTZ R132, R0, R69 ;  /* 0x0000004500847220 */ /* 0x000fe20000410000 */
[----:B------:R-:W-:-:S02]  /*e6d0*/  IMAD R69, R8, -0xa0, RZ ;  /* 0xffffff6008457824 */ /* 0x000fc400078e02ff */
[C---:B------:R-:W-:Y:S01]  /*e6e0*/  FMUL.FTZ R128, R0.reuse, R60 ;  /* 0x0000003c00807220 */ /* 0x040fe20000410000 */
[C---:B------:R-:W-:Y:S01]  /*e6f0*/  FMUL.FTZ R129, R0.reuse, R61 ;  /* 0x0000003d00817220 */ /* 0x040fe20000410000 */
        /* <DEDUP_REMOVED lines=42> */
[----:B------:R-:W0:Y:S03]  /*e9a0*/  MUFU.TANH R107, R107 ;  /* 0x0000006b006b7308 */ /* 0x000e260000002400 */
[C---:B------:R-:W-:Y:S01]  /*e9b0*/  VIADD R67, R70.reuse, 0xffffffff ;  /* 0xffffffff46437836 */ /* 0x040fe20000000000 */
[----:B------:R-:W-:-:S04]  /*e9c0*/  IADD3 R133, R70, -UR25, R17 ;  /* 0x8000001946857c10 */ /* 0x000fc8000fffe011 */
[----:B------:R-:W2:Y:S01]  /*e9d0*/  MUFU.TANH R108, R108 ;  /* 0x0000006c006c7308 */ /* 0x000ea20000002400 */
[C---:B------:R-:W-:Y:S02]  /*e9e0*/  VIADD R134, R133.reuse, UR24 ;  /* 0x0000001885867c36 */ /* 0x040fe40008000000 */
[----:B------:R-:W-:-:S05]  /*e9f0*/  VIADD R133, R133, UR20 ;  /* 0x0000001485857c36 */ /* 0x000fca0008000000 */
[----:B------:R-:W3:Y:S01]  /*ea00*/  MUFU.TANH R109, R109 ;  /* 0x0000006d006d7308 */ /* 0x000ee20000002400 */
[----:B------:R-:W-:Y:S02]  /*ea10*/  WARPGROUP.DEPBAR.LE gsb0, 0x0 ;  /* 0x00008000000079c5 */ /* 0x000fe40000010000 */
        /* <DEDUP_REMOVED lines=57> */
[----:B------:R-:W5:Y:S02]  /*edb0*/  SHFL.IDX PT, R57, R131, RZ, 0x1c1f ;  /* 0x001c1fff83397589 */ /* 0x000f6400000e0000 */
[----:B------:R-:W0:Y:S01]  /*edc0*/  MUFU.TANH R81, R81 ;  /* 0x0000005100517308 */ /* 0x000e220000002400 */
[----:B------:R-:W-:-:S05]  /*edd0*/  @!P3 VIADD R56, R56, 0x12440 ;  /* 0x000124403838b836 */ /* 0x000fca0000000000 */
[----:B------:R-:W-:Y:S02]  /*ede0*/  @!P3 PRMT R56, RZ, 0x654, R56 ;  /* 0x00000654ff38b816 */ /* 0x000fe40000000038 */
        /* <DEDUP_REMOVED lines=9> */
[----:B------:R-:W0:Y:S01]  /*ee80*/  MUFU.TANH R87, R87 ;  /* 0x0000005700577308 */ /* 0x000e220000002400 */
[----:B------:R-:W-:-:S02]  /*ee90*/  WARPGROUP.DEPBAR.LE gsb0, 0x0 ;  /* 0x00008000000079c5 */ /* 0x000fc40000010000 */
[----:B------:R0:W-:Y:S05]  /*eea0*/  @!P3 SYNCS.ARRIVE.TRANS64.RED.A1T0 RZ, [R56+URZ], RZ ;  /* 0x000000ff38ffb9a7 */ /* 0x0001ea000810043f */
        /* <DEDUP_REMOVED lines=28> */
.L_x_11869:
[----:B------:R-:W-:-:S05]  /*f070*/  IMAD.U32 R136, RZ, RZ, UR21 ;  /* 0x00000015ff887e24 */ /* 0x000fca000f8e00ff */
[----:B------:R-:W-:-:S13]  /*f080*/  ISETP.NE.AND P1, PT, R136, 0x1, PT ;  /* 0x000000018800780c */ /* 0x000fda0003f25270 */
[----:B------:R-:W0:Y:S02]  /*f090*/  @P1 LDC.64 R56, c[0x0][0x9e8] ;  /* 0x00027a00ff381b82 */ /* 0x000e240000000a00 */
[----:B0-----:R-:W-:-:S05]  /*f0a0*/  @P1 IMAD.HI.U32 R56, R135, R56, RZ ;  /* 0x0000003887381227 */ /* 0x001fca00078e00ff */
[----:B------:R-:W-:-:S07]  /*f0b0*/  @P1 SHF.R.U32.HI R135, RZ, R57, R56 ;  /* 0x00000039ff871219 */ /* 0x000fce0000011638 */
.L_x_11870:
[----:B------:R-:W-:Y:S05]  /*f0c0*/  BSYNC B0 ;  /* 0x0000000000007941 */ /* 0x000fea0003800000 */
.L_x_11868:
[----:B------:R-:W-:-:S05]  /*f0d0*/  IMAD R135, R135, R136, R67 ;  /* 0x0000008887877224 */ /* 0x000fca00078e0243 */
[----:B------:R-:W-:Y:S02]  /*f0e0*/  VIADDMNMX R71, R135, R136, R71, PT ;  /* 0x0000008887477246 */ /* 0x000fe40003800147 */
[----:B------:R-:W-:-:S07]  /*f0f0*/  VIMNMX R70, R70, R135, !PT ;  /* 0x0000008746467248 */ /* 0x000fce0007fe0100 */
.L_x_11867:
        /* <DEDUP_REMOVED lines=248> */
.L_x_11873:
[----:B------:R-:W-:-:S05]  /*10080*/  IMAD.U32 R71, RZ, RZ, UR21 ;  /* 0x00000015ff477e24 */ /* 0x000fca000f8e00ff */
[----:B------:R-:W-:-:S13]  /*10090*/  ISETP.NE.AND P6, PT, R71, 0x1, PT ;  /* 0x000000014700780c */ /* 0x000fda0003fc5270 */
[----:B------:R-:W0:Y:S02]  /*100a0*/  @P6 LDC.64 R56, c[0x0][0x9e8] ;  /* 0x00027a00ff386b82 */ /* 0x000e240000000a00 */
[----:B0-----:R-:W-:-:S05]  /*100b0*/  @P6 IMAD.HI.U32 R56, R12, R56, RZ ;  /* 0x000000380c386227 */ /* 0x001fca00078e00ff */
[----:B------:R-:W-:-:S07]  /*100c0*/  @P6 SHF.R.U32.HI R12, RZ, R57, R56 ;  /* 0x00000039ff0c6219 */ /* 0x000fce0000011638 */
.L_x_11874:
[----:B------:R-:W-:Y:S05]  /*100d0*/  BSYNC B0 ;  /* 0x0000000000007941 */ /* 0x000fea0003800000 */
.L_x_11872:
[----:B------:R-:W-:-:S05]  /*100e0*/  IMAD R12, R12, R71, R67 ;  /* 0x000000470c0c7224 */ /* 0x000fca00078e0243 */
[----:B------:R-:W-:Y:S02]  /*100f0*/  VIADDMNMX R134, R12, R71, R134, PT ;  /* 0x000000470c867246 */ /* 0x000fe40003800186 */
[----:B------:R-:W-:-:S07]  /*10100*/  VIMNMX R133, R133, R12, !PT ;  /* 0x0000000c85857248 */ /* 0x000fce0007fe0100 */
.L_x_11871:
[C---:B------:R-:W-:Y:S01]  /*10110*/  ISETP.GT.AND P1, PT, R133.reuse, 0x1, !P1 ;  /* 0x000000018500780c */ /* 0x040fe20004f24270 */
[----:B------:R-:W-:Y:S01]  /*10120*/  UMOV UR17, UR22 ;  /* 0x0000001600117c82 */ /* 0x000fe20008000000 */
[----:B------:R-:W-:Y:S01]  /*10130*/  LOP3.LUT P6, RZ, R16, 0x8000000, RZ, 0xc0, !PT ;  /* 0x0800000010ff7812 */ /* 0x000fe200078cc0ff */
[----:B------:R-:W-:Y:S01]  /*10140*/  IMAD.U32 R67, RZ, RZ, UR17 ;  /* 0x00000011ff437e24 */ /* 0x000fe2000f8e00ff */
[----:B------:R-:W-:Y:S02]  /*10150*/  ISETP.LT.OR P1, PT, R134, 0x2, P1 ;  /* 0x000000028600780c */ /* 0x000fe40000f21670 */
[----:B------:R-:W-:Y:S02]  /*10160*/  ISETP.GT.AND P2, PT, R133, 0x89, !P2 ;  /* 0x000000898500780c */ /* 0x000fe40005744270 */
        /* <DEDUP_REMOVED lines=10> */
[C---:B------:R-:W-:Y:S02]  /*10210*/  ISETP.GT.AND P1, PT, R133.reuse, 0x9, !P1 ;  /* 0x000000098500780c */ /* 0x040fe40004f24270 */
[C---:B------:R-:W-:Y:S02]  /*10220*/  ISETP.LT.OR P3, PT, R134.reuse, 0x91, P3 ;  /* 0x000000918600780c */ /* 0x040fe40001f61670 */
[----:B------:R-:W-:Y:S02]  /*10230*/  ISETP.LT.OR P1, PT, R134, 0xa, P1 ;  /* 0x0000000a8600780c */ /* 0x000fe40000f21670 */
[----:B------:R-:W-:-:S02]  /*10240*/  ISETP.GT.AND P5, PT, R133, 0x98, !P5 ;  /* 0x000000988500780c */ /* 0x000fc40006fa4270 */
[----:B------:R-:W-:Y:S02]  /*10250*/  FSEL R22, R22, -INF , !P1 ;  /* 0xff80000016167808 */ /* 0x000fe40004800000 */
[----:B------:R-:W-:Y:S02]  /*10260*/  LOP3.LUT P1, RZ, R16, 0x8, RZ, 0xc0, !PT ;  /* 0x0000000810ff7812 */ /* 0x000fe4000782c0ff */
[C---:B------:R-:W-:Y:S02]  /*10270*/  ISETP.LT.OR P4, PT, R134.reuse, 0x92, P4 ;  /* 0x000000928600780c */ /* 0x040fe40002781670 */
[----:B------:R-:W-:Y:S02]  /*10280*/  ISETP.GT.AND P1, PT, R133, 0x10, !P1 ;  /* 0x000000108500780c */ /* 0x000fe40004f24270 */
[----:B------:R-:W-:Y:S02]  /*10290*/  FSEL R63, R63, -INF , !P3 ;  /* 0xff8000003f3f7808 */ /* 0x000fe40005800000 */
[----:B------:R-:W-:-:S02]  /*102a0*/  ISETP.LT.OR P1, PT, R134, 0x11, P1 ;  /* 0x000000118600780c */ /* 0x000fc40000f21670 */
[----:B------:R-:W-:Y:S02]  /*102b0*/  ISETP.LT.OR P5, PT, R134, 0x99, P5 ;  /* 0x000000998600780c */ /* 0x000fe40002fa1670 */
[----:B------:R-:W-:Y:S02]  /*102c0*/  FSEL R121, R121, -INF , !P1 ;  /* 0xff80000079797808 */ /* 0x000fe40004800000 */
[----:B------:R-:W-:Y:S02]  /*102d0*/  LOP3.LUT P1, RZ, R16, 0x10, RZ, 0xc0, !PT ;  /* 0x0000001010ff7812 */ /* 0x000fe4000782c0ff */
[----:B------:R-:W-:Y:S02]  /*102e0*/  FSEL R65, R65, -INF , !P5 ;  /* 0xff80000041417808 */ /* 0x000fe40006800000 */
        /* <DEDUP_REMOVED lines=264> */
[----:B0-----:R-:W-:-:S01]  /*11370*/  FFMA.FTZ R123, R130, UR17, -R11 ;  /* 0x00000011827b7c23 */ /* 0x001fc2000801080b */
[----:B------:R-:W-:Y:S02]  /*11380*/  FSEL R130, R12, RZ, P1 ;  /* 0x000000ff0c827208 */ /* 0x000fe40000800000 */
[----:B------:R-:W-:-:S03]  /*11390*/  FMNMX.FTZ R119, R65, R124, !PT ;  /* 0x0000007c41777209 */ /* 0x000fc60007810000 */
[----:B------:R-:W-:Y:S01]  /*113a0*/  FADD.FTZ R130, -R130, R9 ;  /* 0x0000000982827221 */ /* 0x000fe20000010100 */
[----:B------:R-:W-:Y:S01]  /*113b0*/  FMNMX.FTZ R119, R66, R119, !PT ;  /* 0x0000007742777209 */ /* 0x000fe20007810000 */
[----:B------:R-:W-:Y:S02]  /*113c0*/  MUFU.EX2 R112, R112 ;  /* 0x0000007000707308 */ /* 0x000fe40000000800 */
[----:B------:R-:W-:Y:S02]  /*113d0*/  FMUL.FTZ R9, R130, UR17 ;  /* 0x0000001182097c20 */ /* 0x000fe40008410000 */
[----:B------:R-:W0:Y:S04]  /*113e0*/  SHFL.BFLY PT, R124, R119, 0x2, 0x1f ;  /* 0x0c401f00777c7f89 */ /* 0x000e2800000e0000 */
[----:B------:R-:W1:Y:S08]  /*113f0*/  MUFU.EX2 R9, R9 ;  /* 0x0000000900097308 */ /* 0x000e700000000800 */
        /* <DEDUP_REMOVED lines=14> */
[----:B------:R1:W-:Y:S01]  /*114e0*/  MUFU.EX2 R127, R132 ;  /* 0x00000084007f7308 */ /* 0x0003e20000000800 */
        /* <DEDUP_REMOVED lines=17> */
[----:B------:R-:W-:Y:S01]  /*11600*/  MUFU.EX2 R130, R130 ;  /* 0x0000008200827308 */ /* 0x000fe20000000800 */
[----:B------:R-:W-:-:S01]  /*11610*/  FFMA.FTZ R22, R22, UR17, -R128 ;  /* 0x0000001116167c23 */ /* 0x000fc20008010880 */
[----:B------:R-:W-:Y:S01]  /*11620*/  FFMA.FTZ R122, R122, UR17, -R128 ;  /* 0x000000117a7a7c23 */ /* 0x000fe20008010880 */
[----:B-1----:R-:W-:-:S01]  /*11630*/  FFMA.FTZ R132, R9, R7, R70 ;  /* 0x0000000709847223 */ /* 0x002fc20000010046 */
[--C-:B------:R-:W-:Y:S01]  /*11640*/  FFMA.FTZ R126, R126, UR17, -R128.reuse ;  /* 0x000000117e7e7c23 */ /* 0x100fe20008010880 */
[----:B------:R-:W-:-:S01]  /*11650*/  FFMA.FTZ R106, R106, UR17, -R128 ;  /* 0x000000116a6a7c23 */ /* 0x000fc20008010880 */
[----:B------:R-:W-:Y:S01]  /*11660*/  FFMA.FTZ R90, R90, UR17, -R128 ;  /* 0x000000115a5a7c23 */ /* 0x000fe20008010880 */
[----:B------:R-:W-:-:S01]  /*11670*/  FADD.FTZ R129, R57, R132 ;  /* 0x0000008439817221 */ /* 0x000fc20000010000 */
        /* <DEDUP_REMOVED lines=25> */
[----:B0-----:R-:W-:-:S04]  /*11810*/  FFMA.FTZ R7, R94, R6, R13 ;  /* 0x000000065e077223 */ /* 0x001fc8000001000d */
[----:B------:R-:W-:-:S03]  /*11820*/  FADD.FTZ R6, R130, R7 ;  /* 0x0000000782067221 */ /* 0x000fc60000010000 */
        /* <DEDUP_REMOVED lines=14> */
[----:B------:R-:W-:-:S01]  /*11910*/  FADD.FTZ R7, R67, R118 ;  /* 0x0000007643077221 */ /* 0x000fc20000010000 */
[----:B0-----:R-:W-:-:S03]  /*11920*/  FADD.FTZ R129, R121, R6 ;  /* 0x0000000679817221 */ /* 0x001fc60000010000 */
[----:B------:R-:W-:-:S03]  /*11930*/  FADD.FTZ R6, R120, R7 ;  /* 0x0000000778067221 */ /* 0x000fc60000010000 */
        /* <DEDUP_REMOVED lines=33> */
[----:B------:R-:W-:-:S03]  /*11b50*/  FADD.FTZ R7, R93, R6 ;  /* 0x000000065d077221 */ /* 0x000fc60000010000 */
[----:B------:R-:W-:Y:S01]  /*11b60*/  FADD.FTZ R118, R10, R129 ;  /* 0x000000810a767221 */ /* 0x000fe20000010000 */
[----:B------:R-:W-:-:S02]  /*11b70*/  FADD.FTZ R6, R96, R7 ;  /* 0x0000000760067221 */ /* 0x000fc40000010000 */
        /* <DEDUP_REMOVED lines=79> */
.L_x_11875:
        /* <DEDUP_REMOVED lines=42> */
[----:B------:R-:W-:Y:S01]  /*12310*/  VIADD R8, R8, 0xffffffff ;  /* 0xffffffff08087836 */ /* 0x000fe20000000000 */
        /* <DEDUP_REMOVED lines=39> */
.L_x_11858:
[----:B------:R-:W-:Y:S06]  /*12590*/  BAR.ARV 0x8, 0x200 ;  /* 0x0208000000007b1d */ /* 0x000fec0000002000 */
[----:B------:R-:W-:Y:S05]  /*125a0*/  @!P0 BRA `(.L_x_11877) ;  /* 0x0000000000048947 */ /* 0x000fea0003800000 */
[----:B------:R-:W-:Y:S01]  /*125b0*/  BPT.TRAP 0x1 ;  /* 0x000000040000795c */ /* 0x000fe20000300000 */
.L_x_11877:
[----:B------:R-:W-:Y:S01]  /*125c0*/  ULEA UR14, UR4, UR46, 0x3 ;  /* 0x0000002e040e7291 */ /* 0x000fe2000f8e183f */
[----:B------:R-:W-:-:S05]  /*125d0*/  IMAD.U32 R0, RZ, RZ, UR5 ;  /* 0x00000005ff007e24 */ /* 0x000fca000f8e00ff */
[----:B------:R-:W-:-:S04]  /*125e0*/  SHF.L.U32 R0, R0, 0x1f, RZ ;  /* 0x0000001f00007819 */ /* 0x000fc800000006ff */
[----:B------:R0:W1:Y:S01]  /*125f0*/  SYNCS.PHASECHK.TRANS64.TRYWAIT P1, [UR14+0x12450], R0 ;  /* 0x01245000ff0075a7 */ /* 0x000062000802014e */
[----:B------:R-:W-:Y:S05]  /*12600*/  @!P0 BRA `(.L_x_11878) ;  /* 0x0000000000048947 */ /* 0x000fea0003800000 */
[----:B------:R-:W-:Y:S01]  /*12610*/  BPT.TRAP 0x1 ;  /* 0x000000040000795c */ /* 0x000fe20000300000 */
.L_x_11878:
[----:B-1----:R-:W-:Y:S05]  /*12620*/  @P1 BRA `(.L_x_11879) ;  /* 0x0000000000081947 */ /* 0x002fea0003800000 */
[----:B------:R-:W1:Y:S02]  /*12630*/  SYNCS.PHASECHK.TRANS64.TRYWAIT P1, [UR14+0x12450], R0 ;  /* 0x01245000ff0075a7 */ /* 0x000e64000802014e */
[----:B-1----:R-:W-:Y:S05]  /*12640*/  @!P1 BRA `(.L_x_11880) ;  /* 0x0000005400e49947 */ /* 0x002fea0003800000 */
.L_x_11879:
        /* <DEDUP_REMOVED lines=9> */
[----:B------:R-:W-:Y:S02]  /*126e0*/  ULOP3.LUT UR6, UR46, 0x10000, URZ, 0xfc, !UPT ;  /* 0x000100002e067892 */ /* 0x000fe4000f8efc3f */
[----:B------:R-:W-:Y:S02]  /*126f0*/  USHF.R.S32.HI UR5, URZ, 0x1f, UR41 ;  /* 0x0000001f3f057899 */ /* 0x000fe40008011429 */
[----:B------:R-:W-:Y:S01]  /*12700*/  UIMAD UR6, UR4, 0x280, UR6 ;  /* 0x00000280040678a4 */ /* 0x000fe2000f8e0206 */
[----:B------:R-:W-:-:S04]  /*12710*/  PLOP3.LUT P1, PT, PT, PT, UP0, 0x80, 0x0 ;  /* 0x000000000000781c */ /* 0x000fc80003f2f008 */
[----:B------:R-:W-:Y:S01]  /*12720*/  @UP0 ULDC.64 UR12, c[0x0][0x9c8] ;  /* 0x00027200000c0ab9 */ /* 0x000fe20000000a00 */
[----:B------:R-:W-:Y:S01]  /*12730*/  @UP0 USHF.R.S32.HI UR15, URZ, 0x1f, UR44 ;  /* 0x0000001f3f0f0899 */ /* 0x000fe2000801142c */
[----:B------:R-:W-:Y:S01]  /*12740*/  UMOV UR18, UR6 ;  /* 0x0000000600127c82 */ /* 0x000fe20008000000 */
[----:B------:R-:W-:Y:S01]  /*12750*/  @UP0 UIMAD UR5, UR5, UR12, URZ ;  /* 0x0000000c050502a4 */ /* 0x000fe2000f8e023f */
[----:B------:R-:W-:Y:S01]  /*12760*/  QGMMA.64x64x32.F32.E4M3.E4M3 R24, R152, gdesc[UR16], R24, gsb0 ;  /* 0x00e0001098187df3 */ /* 0x000fe20008000818 */
[----:B------:R-:W-:Y:S02]  /*12770*/  @UP0 UIMAD.WIDE.U32 UR8, UR41, UR12, URZ ;  /* 0x0000000c290802a5 */ /* 0x000fe4000f8e003f */
[----:B------:R-:W-:-:S03]  /*12780*/  @UP0 UIMAD UR5, UR41, UR13, UR5 ;  /* 0x0000000d290502a4 */ /* 0x000fc6000f8e0205 */
[----:B------:R-:W-:Y:S01]  /*12790*/  @UP0 ULDC.64 UR12, c[0x0][0x9d0] ;  /* 0x00027400000c0ab9 */ /* 0x000fe20000000a00 */
[----:B------:R-:W-:Y:S02]  /*127a0*/  @UP0 UIADD3 UR5, UR9, UR5, URZ ;  /* 0x0000000509050290 */ /* 0x000fe4000fffe03f */
[----:B------:R-:W-:-:S04]  /*127b0*/  @UP0 UIMAD UR4, UR15, UR12, URZ ;  /* 0x0000000c0f0402a4 */ /* 0x000fc8000f8e023f */
[----:B------:R-:W-:-:S03]  /*127c0*/  @UP0 UIMAD UR9, UR44, UR13, UR4 ;  /* 0x0000000d2c0902a4 */ /* 0x000fc6000f8e0204 */
[----:B------:R-:W-:Y:S02]  /*127d0*/  @UP0 UMOV UR4, UR8 ;  /* 0x0000000800040c82 */ /* 0x000fe40008000000 */
        /* <DEDUP_REMOVED lines=34> */
[----:B------:R-:W-:-:S02]  /*12a00*/  IMAD.MOV.U32 R7, RZ, RZ, RZ ;  /* 0x000000ffff077224 */ /* 0x000fc400078e00ff */
[----:B0-----:R-:W-:Y:S01]  /*12a10*/  FADD.FTZ R8, R0, R3 ;  /* 0x0000000300087221 */ /* 0x001fe20000010000 */
[----:B-1----:R-:W-:-:S04]  /*12a20*/  FADD.FTZ R10, R5, R2 ;  /* 0x00000002050a7221 */ /* 0x002fc80000010000 */
[C---:B------:R-:W-:Y:S01]  /*12a30*/  FSETP.NE.FTZ.AND P1, PT, R8.reuse, RZ, PT ;  /* 0x000000ff0800720b */ /* 0x040fe20003f35000 */
[----:B------:R-:W-:Y:S01]  /*12a40*/  FMUL.FTZ R13, R8, 0.00390625 ;  /* 0x3b800000080d7820 */ /* 0x000fe20000410000 */
        /* <DEDUP_REMOVED lines=27> */
.L_x_11881:
        /* <DEDUP_REMOVED lines=36> */
.L_x_11807:
        /* <DEDUP_REMOVED lines=17> */
[----:B------:R-:W-:Y:S01]  /*12f50*/  UIMAD UR6, UR7, UR8, URZ ;  /* 0x00000008070672a4 */ /* 0x000fe2000f8e023f */
[----:B------:R-:W-:Y:S01]  /*12f60*/  SHF.R.S32.HI R2, RZ, 0x1f, R7 ;  /* 0x0000001fff027819 */ /* 0x000fe20000011407 */
[----:B------:R-:W-:Y:S01]  /*12f70*/  UIMAD UR8, UR7, UR10, URZ ;  /* 0x0000000a070872a4 */ /* 0x000fe2000f8e023f */
[----:B------:R-:W-:Y:S01]  /*12f80*/  SEL R65, R48, R49, P0 ;  /* 0x0000003130417207 */ /* 0x000fe20000000000 */
[----:B------:R-:W-:Y:S01]  /*12f90*/  IMAD.U32 R20, RZ, RZ, UR4 ;  /* 0x00000004ff147e24 */ /* 0x000fe2000f8e00ff */
[----:B0-----:R-:W-:Y:S01]  /*12fa0*/  LEA.HI R4, R2, R7, RZ, 0x7 ;  /* 0x0000000702047211 */ /* 0x001fe200078f38ff */
[----:B------:R-:W-:Y:S01]  /*12fb0*/  UIMAD UR9, UR44, UR9, UR6 ;  /* 0x000000092c0972a4 */ /* 0x000fe2000f8e0206 */
[----:B------:R-:W-:Y:S01]  /*12fc0*/  SEL R61, R49, R48, P0 ;  /* 0x00000030313d7207 */ /* 0x000fe20000000000 */
[----:B------:R-:W0:Y:S01]  /*12fd0*/  S2UR UR4, SR_CTAID.Y ;  /* 0x00000000000479c3 */ /* 0x000e220000002600 */
[----:B------:R-:W-:Y:S01]  /*12fe0*/  LOP3.LUT R8, R4, 0xffffff80, RZ, 0xc0, !PT ;  /* 0xffffff8004087812 */ /* 0x000fe200078ec0ff */
[----:B------:R-:W-:Y:S01]  /*12ff0*/  UIADD3 UR9, UR5, UR9, URZ ;  /* 0x0000000905097290 */ /* 0x000fe2000fffe03f */
[----:B------:R-:W-:Y:S01]  /*13000*/  SEL R49, R26, R27, P0 ;  /* 0x0000001b1a317207 */ /* 0x000fe20000000000 */
[----:B------:R-:W-:Y:S01]  /*13010*/  IMAD.U32 R21, RZ, RZ, UR5 ;  /* 0x00000005ff157e24 */ /* 0x000fe2000f8e00ff */
[----:B------:R-:W-:Y:S01]  /*13020*/  SEL R57, R27, R26, P0 ;  /* 0x0000001a1b397207 */ /* 0x000fe20000000000 */
[----:B------:R-:W-:Y:S01]  /*13030*/  IMAD.IADD R26, R7, 0x1, -R8 ;  /* 0x00000001071a7824 */ /* 0x000fe200078e0a08 */
[----:B------:R-:W-:Y:S01]  /*13040*/  LEA.HI R2, R2, R7, RZ, 0x2 ;  /* 0x0000000702027211 */ /* 0x000fe200078f10ff */
[----:B------:R-:W-:Y:S01]  /*13050*/  USHF.R.S32.HI UR5, URZ, 0x1f, UR41 ;  /* 0x0000001f3f057899 */ /* 0x000fe20008011429 */
[----:B------:R-:W-:Y:S01]  /*13060*/  SHF.R.S32.HI R4, RZ, 0x7, R4 ;  /* 0x00000007ff047819 */ /* 0x000fe20000011404 */
[----:B------:R-:W-:Y:S01]  /*13070*/  IMAD.U32 R21, RZ, RZ, UR9 ;  /* 0x00000009ff157e24 */ /* 0x000fe2000f8e00ff */
[----:B------:R-:W-:Y:S01]  /*13080*/  SHF.R.S32.HI R9, RZ, 0x1f, R26 ;  /* 0x0000001fff097819 */ /* 0x000fe2000001141a */
[----:B------:R-:W-:Y:S01]  /*13090*/  UIMAD.WIDE.U32 UR6, UR44, UR10, URZ ;  /* 0x0000000a2c0672a5 */ /* 0x000fe2000f8e003f */
[----:B------:R-:W-:Y:S01]  /*130a0*/  SEL R91, R28, R29, P0 ;  /* 0x0000001d1c5b7207 */ /* 0x000fe20000000000 */
[----:B------:R-:W-:Y:S01]  /*130b0*/  UIMAD UR8, UR44, UR11, UR8 ;  /* 0x0000000b2c0872a4 */ /* 0x000fe2000f8e0208 */
[----:B------:R-:W-:-:S02]  /*130c0*/  SEL R87, R29, R28, P0 ;  /* 0x0000001c1d577207 */ /* 0x000fc40000000000 */
[----:B------:R-:W-:Y:S01]  /*130d0*/  LOP3.LUT R8, R2, 0xfffffffc, RZ, 0xc0, !PT ;  /* 0xfffffffc02087812 */ /* 0x000fe200078ec0ff */
[----:B------:R-:W-:Y:S01]  /*130e0*/  IMAD.HI R2, R4, 0x55555556, RZ ;  /* 0x5555555604027827 */ /* 0x000fe200078e02ff */
[----:B------:R-:W1:Y:S01]  /*130f0*/  LDC R29, c[0x0][0xbe8] ;  /* 0x0002fa00ff1d7b82 */ /* 0x000e620000000800 */
[----:B------:R-:W-:Y:S01]  /*13100*/  SEL R75, R44, R45, P0 ;  /* 0x0000002d2c4b7207 */ /* 0x000fe20000000000 */
[----:B------:R-:W-:Y:S01]  /*13110*/  UIADD3 UR8, UR7, UR8, URZ ;  /* 0x0000000807087290 */ /* 0x000fe2000fffe03f */
[----:B------:R-:W-:Y:S01]  /*13120*/  SEL R71, R45, R44, P0 ;  /* 0x0000002c2d477207 */ /* 0x000fe20000000000 */
[----:B------:R-:W-:Y:S01]  /*13130*/  IMAD.IADD R12, R7, 0x1, -R8 ;  /* 0x00000001070c7824 */ /* 0x000fe200078e0a08 */
[----:B------:R-:W-:Y:S01]  /*13140*/  LEA.HI R10, R9, R26, RZ, 0x2 ;  /* 0x0000001a090a7211 */ /* 0x000fe200078f10ff */
[----:B------:R-:W3:Y:S01]  /*13150*/  S2R R44, SR_CTAID.X ;  /* 0x00000000002c7919 */ /* 0x000ee20000002500 */
[----:B------:R-:W-:Y:S01]  /*13160*/  LEA.HI R5, R2, R2, RZ, 0x1 ;  /* 0x0000000202057211 */ /* 0x000fe200078f08ff */
[----:B------:R-:W-:Y:S01]  /*13170*/  IMAD.U32 R8, RZ, RZ, UR6 ;  /* 0x00000006ff087e24 */ /* 0x000fe2000f8e00ff */
[----:B------:R-:W-:-:S02]  /*13180*/  SHF.R.S32.HI R2, RZ, 0x2, R10 ;  /* 0x00000002ff027819 */ /* 0x000fc4000001140a */
[----:B------:R-:W-:Y:S01]  /*13190*/  SHF.R.S32.HI R17, RZ, 0x1f, R10 ;  /* 0x0000001fff117819 */ /* 0x000fe2000001140a */
[----:B------:R-:W-:Y:S01]  /*131a0*/  IMAD R7, R5, -0x3, R4 ;  /* 0xfffffffd05077824 */ /* 0x000fe200078e0204 */
[----:B------:R-:W-:Y:S01]  /*131b0*/  LEA.HI R9, R9, R26, RZ, 0x5 ;  /* 0x0000001a09097211 */ /* 0x000fe200078f28ff */
[----:B------:R-:W4:Y:S01]  /*131c0*/  LDC.64 R4, c[0x0][0xbd8] ;  /* 0x0002f600ff047b82 */ /* 0x000f220000000a00 */
[----:B------:R-:W-:Y:S02]  /*131d0*/  LEA.HI R17, R17, R2, RZ, 0x3 ;  /* 0x0000000211117211 */ /* 0x000fe400078f18ff */
[----:B------:R-:W-:Y:S02]  /*131e0*/  SHF.R.S32.HI R9, RZ, 0x5, R9 ;  /* 0x00000005ff097819 */ /* 0x000fe40000011409 */
[----:B------:R-:W-:Y:S02]  /*131f0*/  LOP3.LUT R17, R17, 0xfffffff8, RZ, 0xc0, !PT ;  /* 0xfffffff811117812 */ /* 0x000fe400078ec0ff */
[----:B------:R-:W-:-:S02]  /*13200*/  LEA.HI R14, R12, R12, RZ, 0x1 ;  /* 0x0000000c0c0e7211 */ /* 0x000fc400078f08ff */
[----:B------:R-:W-:Y:S01]  /*13210*/  SEL R15, R30, R31, P0 ;  /* 0x0000001f1e0f7207 */ /* 0x000fe20000000000 */
[----:B------:R-:W-:Y:S01]  /*13220*/  IMAD.IADD R2, R2, 0x1, -R17 ;  /* 0x0000000102027824 */ /* 0x000fe200078e0a11 */
[----:B------:R-:W-:Y:S02]  /*13230*/  SEL R59, R31, R30, P0 ;  /* 0x0000001e1f3b7207 */ /* 0x000fe40000000000 */
[----:B------:R-:W-:Y:S01]  /*13240*/  LOP3.LUT R31, R14, 0x1ffffffe, RZ, 0xc0, !PT ;  /* 0x1ffffffe0e1f7812 */ /* 0x000fe200078ec0ff */
[----:B------:R-:W-:Y:S01]  /*13250*/  IMAD R2, R9, 0x10, R2 ;  /* 0x0000001009027824 */ /* 0x000fe200078e0202 */
[----:B-1----:R-:W-:Y:S01]  /*13260*/  ISETP.NE.AND P2, PT, R29, 0x1, PT ;  /* 0x000000011d00780c */ /* 0x002fe20003f45270 */
[----:B------:R-:W-:Y:S01]  /*13270*/  IMAD.U32 R9, RZ, RZ, UR7 ;  /* 0x00000007ff097e24 */ /* 0x000fe2000f8e00ff */
[----:B------:R-:W-:Y:S01]  /*13280*/  SEL R81, R32, R33, P0 ;  /* 0x0000002120517207 */ /* 0x000fe20000000000 */
[----:B------:R-:W-:Y:S01]  /*13290*/  IMAD.IADD R31, R12, 0x1, -R31 ;  /* 0x000000010c1f7824 */ /* 0x000fe200078e0a1f */
[----:B------:R-:W-:Y:S01]  /*132a0*/  SEL R77, R33, R32, P0 ;  /* 0x00000020214d7207 */ /* 0x000fe20000000000 */
[----:B------:R-:W-:Y:S01]  /*132b0*/  IMAD R2, R7, 0x40, R2 ;  /* 0x0000004007027824 */ /* 0x000fe200078e0202 */
[----:B------:R-:W-:Y:S01]  /*132c0*/  SEL R73, R40, R41, P0 ;  /* 0x0000002928497207 */ /* 0x000fe20000000000 */
[----:B------:R-:W-:Y:S01]  /*132d0*/  IMAD.U32 R9, RZ, RZ, UR8 ;  /* 0x00000008ff097e24 */ /* 0x000fe2000f8e00ff */
[----:B------:R-:W-:Y:S01]  /*132e0*/  SEL R69, R41, R40, P0 ;  /* 0x0000002829457207 */ /* 0x000fe20000000000 */
[--C-:B------:R-:W-:Y:S01]  /*132f0*/  IMAD R7, R31, 0x8, R2.reuse ;  /* 0x000000081f077824 */ /* 0x100fe200078e0202 */
[----:B------:R-:W-:Y:S01]  /*13300*/  SEL R41, R34, R35, P0 ;  /* 0x0000002322297207 */ /* 0x000fe20000000000 */
[C---:B---3--:R-:W-:Y:S01]  /*13310*/  IMAD R28, R44.reuse, 0xc0, R2 ;  /* 0x000000c02c1c7824 */ /* 0x048fe200078e0202 */
[----:B------:R-:W-:Y:S01]  /*13320*/  SEL R45, R35, R34, P0 ;  /* 0x00000022232d7207 */ /* 0x000fe20000000000 */
[----:B------:R-:W-:Y:S01]  /*13330*/  IMAD R44, R44, 0xc0, R7 ;  /* 0x000000c02c2c7824 */ /* 0x000fe200078e0207 */
[----:B------:R-:W-:Y:S01]  /*13340*/  LOP3.LUT R33, R10, 0x7ffffffc, RZ, 0xc0, !PT ;  /* 0x7ffffffc0a217812 */ /* 0x000fe200078ec0ff */
[----:B------:R-:W1:Y:S01]  /*13350*/  @P2 LDC R35, c[0x0][0xbec] ;  /* 0x0002fb00ff232b82 */ /* 0x000e620000000800 */
[----:B------:R-:W-:Y:S01]  /*13360*/  SEL R89, R24, R25, P0 ;  /* 0x0000001918597207 */ /* 0x000fe20000000000 */
[C---:B----4-:R-:W-:Y:S01]  /*13370*/  IMAD R18, R4.reuse, UR5, RZ ;  /* 0x0000000504127c24 */ /* 0x050fe2000f8e02ff */
[----:B------:R-:W-:Y:S01]  /*13380*/  SEL R85, R25, R24, P0 ;  /* 0x0000001819557207 */ /* 0x000fe20000000000 */
[----:B------:R-:W-:Y:S01]  /*13390*/  IMAD.WIDE.U32 R20, R4, UR41, R20 ;  /* 0x0000002904147c25 */ /* 0x000fe2000f8e0014 */
[----:B------:R-:W-:Y:S01]  /*133a0*/  SEL R67, R52, R53, P0 ;  /* 0x0000003534437207 */ /* 0x000fe20000000000 */
[----:B------:R-:W-:Y:S01]  /*133b0*/  ULDC.64 UR6, c[0x0][0xb48] ;  /* 0x0002d20000067ab9 */ /* 0x000fe20000000a00 */
[----:B------:R-:W-:Y:S01]  /*133c0*/  SEL R63, R53, R52, P0 ;  /* 0x00000034353f7207 */ /* 0x000fe20000000000 */
[----:B------:R-:W-:Y:S01]  /*133d0*/  IMAD R5, R5, UR41, R18 ;  /* 0x0000002905057c24 */ /* 0x000fe2000f8e0212 */
[C---:B------:R-:W-:Y:S01]  /*133e0*/  LOP3.LUT P1, RZ, R26.reuse, 0x3, RZ, 0xc0, !PT ;  /* 0x000000031aff7812 */ /* 0x040fe2000782c0ff */
[----:B------:R-:W-:Y:S01]  /*133f0*/  IMAD.IADD R26, R26, 0x1, -R33 ;  /* 0x000000011a1a7824 */ /* 0x000fe200078e0a21 */
[----:B------:R-:W-:Y:S01]  /*13400*/  SEL R13, R38, R39, P0 ;  /* 0x00000027260d7207 */ /* 0x000fe20000000000 */
[----:B------:R-:W3:Y:S01]  /*13410*/  @P2 LDC R52, c[0x0][0xbf0] ;  /* 0x0002fc00ff342b82 */ /* 0x000ee20000000800 */
[----:B------:R-:W-:Y:S01]  /*13420*/  SEL R53, R39, R38, P0 ;  /* 0x0000002627357207 */ /* 0x000fe20000000000 */
[----:B------:R-:W-:Y:S01]  /*13430*/  IMAD.IADD R21, R21, 0x1, R5 ;  /* 0x0000000115157824 */ /* 0x000fe200078e0205 */
[----:B------:R-:W-:Y:S01]  /*13440*/  SEL R83, R36, R37, P0 ;  /* 0x0000002524537207 */ /* 0x000fe20000000000 */
[----:B------:R-:W-:Y:S01]  /*13450*/  ULDC.64 UR8, c[0x0][0xb28] ;  /* 0x0002ca0000087ab9 */ /* 0x000fe20000000a00 */
[----:B------:R-:W-:-:S02]  /*13460*/  SEL R79, R37, R36, P0 ;  /* 0x00000024254f7207 */ /* 0x000fc40000000000 */
[----:B------:R-:W-:Y:S02]  /*13470*/  SEL R25, R54, R55, P0 ;  /* 0x0000003736197207 */ /* 0x000fe40000000000 */
[----:B------:R-:W-:Y:S02]  /*13480*/  SEL R17, R55, R54, P0 ;  /* 0x0000003637117207 */ /* 0x000fe40000000000 */
[----:B------:R-:W4:Y:S01]  /*13490*/  LDC.64 R54, c[0x0][0xb40] ;  /* 0x0002d000ff367b82 */ /* 0x000f220000000a00 */
[----:B------:R-:W-:Y:S01]  /*134a0*/  SEL R11, R46, R47, P0 ;  /* 0x0000002f2e0b7207 */ /* 0x000fe20000000000 */
[----:B-1----:R-:W-:Y:S01]  /*134b0*/  @P2 IMAD.HI.U32 R35, R44, R35, RZ ;  /* 0x000000232c232227 */ /* 0x002fe200078e00ff */
[----:B------:R-:W-:Y:S02]  /*134c0*/  SEL R47, R47, R46, P0 ;  /* 0x0000002e2f2f7207 */ /* 0x000fe40000000000 */
[----:B------:R-:W-:Y:S02]  /*134d0*/  SEL R27, R42, R43, P0 ;  /* 0x0000002b2a1b7207 */ /* 0x000fe40000000000 */
[----:B------:R-:W-:Y:S01]  /*134e0*/  SEL R23, R50, R51, P0 ;  /* 0x0000003332177207 */ /* 0x000fe20000000000 */
[----:B------:R-:W1:Y:S01]  /*134f0*/  @P2 LDC R46, c[0x0][0xbf0] ;  /* 0x0002fc00ff2e2b82 */ /* 0x000e620000000800 */
[----:B------:R-:W-:-:S02]  /*13500*/  SEL R37, R43, R42, P0 ;  /* 0x0000002a2b257207 */ /* 0x000fc40000000000 */
[----:B------:R-:W-:Y:S01]  /*13510*/  SEL R19, R51, R50, P0 ;  /* 0x0000003233137207 */ /* 0x000fe20000000000 */
[----:B----4-:R-:W-:Y:S01]  /*13520*/  IMAD.WIDE.U32 R8, R54, UR41, R8 ;  /* 0x0000002936087c25 */ /* 0x010fe2000f8e0008 */
[----:B--2---:R-:W-:Y:S01]  /*13530*/  LOP3.LUT R34, R6, 0x2, RZ, 0x3c, !PT ;  /* 0x0000000206227812 */ /* 0x004fe200078e3cff */
[----:B------:R-:W-:Y:S04]  /*13540*/  SHFL.IDX PT, R33, R89, R6, 0x1c1f ;  /* 0x001c1f0659217589 */ /* 0x000fe800000e0000 */
[----:B------:R-:W2:Y:S04]  /*13550*/  SHFL.IDX PT, R38, R85, R34, 0x1c1f ;  /* 0x001c1f2255267589 */ /* 0x000ea800000e0000 */
[----:B------:R-:W-:Y:S04]  /*13560*/  SHFL.IDX PT, R7, R91, R6, 0x1c1f ;  /* 0x001c1f065b077589 */ /* 0x000fe800000e0000 */
[----:B------:R4:W-:Y:S04]  /*13570*/  SHFL.IDX PT, R31, R65, R6, 0x1c1f ;  /* 0x001c1f06411f7589 */ /* 0x0009e800000e0000 */
[----:B------:R-:W5:Y:S04]  /*13580*/  SHFL.IDX PT, R36, R87, R34, 0x1c1f ;  /* 0x001c1f2257247589 */ /* 0x000f6800000e0000 */
[----:B------:R0:W-:Y:S01]  /*13590*/  SHFL.IDX PT, R30, R67, R6, 0x1c1f ;  /* 0x001c1f06431e7589 */ /* 0x0001e200000e0000 */
[----:B----4-:R-:W4:Y:S03]  /*135a0*/  LDC R65, c[0x0][0xc50] ;  /* 0x00031400ff417b82 */ /* 0x010f260000000800 */
[----:B------:R-:W-:Y:S04]  /*135b0*/  SHFL.IDX PT, R40, R81, R6, 0x1c1f ;  /* 0x001c1f0651287589 */ /* 0x000fe800000e0000 */
[----:B------:R-:W-:Y:S01]  /*135c0*/  SHFL.IDX PT, R39, R83, R6, 0x1c1f ;  /* 0x001c1f0653277589 */ /* 0x000fe200000e0000 */
[----:B--2---:R-:W-:Y:S01]  /*135d0*/  SEL R4, R33, R38, P0 ;  /* 0x0000002621047207 */ /* 0x004fe20000000000 */
[----:B0-----:R-:W0:Y:S02]  /*135e0*/  @P2 LDC R67, c[0x0][0xbec] ;  /* 0x0002fb00ff432b82 */ /* 0x001e240000000800 */
[----:B------:R-:W-:Y:S04]  /*135f0*/  SHFL.IDX PT, R43, R73, R6, 0x1c1f ;  /* 0x001c1f06492b7589 */ /* 0x000fe800000e0000 */
[----:B------:R-:W-:Y:S04]  /*13600*/  SHFL.IDX PT, R32, R75, R6, 0x1c1f ;  /* 0x001c1f064b207589 */ /* 0x000fe800000e0000 */
[----:B------:R-:W-:Y:S01]  /*13610*/  SHFL.IDX PT, R16, R49, R6, 0x1c1f ;  /* 0x001c1f0631107589 */ /* 0x000fe200000e0000 */
[----:B-----5:R-:W-:-:S02]  /*13620*/  SEL R5, R7, R36, P0 ;  /* 0x0000002407057207 */ /* 0x020fc40000000000 */
[----:B------:R-:W-:Y:S01]  /*13630*/  SEL R7, R36, R7, P0 ;  /* 0x0000000724077207 */ /* 0x000fe20000000000 */
[----:B------:R-:W-:Y:S01]  /*13640*/  SHFL.IDX PT, R15, R15, R6, 0x1c1f ;  /* 0x001c1f060f0f7589 */ /* 0x000fe200000e0000 */
[----:B------:R-:W-:-:S03]  /*13650*/  IMAD R36, R54, UR5, RZ ;  /* 0x0000000536247c24 */ /* 0x000fc6000f8e02ff */
[----:B------:R-:W-:Y:S04]  /*13660*/  SHFL.IDX PT, R14, R41, R6, 0x1c1f ;  /* 0x001c1f06290e7589 */ /* 0x000fe800000e0000 */
[----:B------:R-:W-:Y:S01]  /*13670*/  SHFL.IDX PT, R13, R13, R6, 0x1c1f ;  /* 0x001c1f060d0d7589 */ /* 0x000fe200000e0000 */
[----:B0-----:R-:W-:-:S03]  /*13680*/  @P2 IMAD.HI.U32 R67, R44, R67, RZ ;  /* 0x000000432c432227 */ /* 0x001fc600078e00ff */
[----:B------:R-:W-:Y:S04]  /*13690*/  SHFL.IDX PT, R12, R27, R6, 0x1c1f ;  /* 0x001c1f061b0c7589 */ /* 0x000fe800000e0000 */
[----:B------:R-:W-:Y:S04]  /*136a0*/  SHFL.IDX PT, R11, R11, R6, 0x1c1f ;  /* 0x001c1f060b0b7589 */ /* 0x000fe800000e0000 */
[----:B------:R-:W-:Y:S04]  /*136b0*/  SHFL.IDX PT, R2, R25, R6, 0x1c1f ;  /* 0x001c1f0619027589 */ /* 0x000fe800000e0000 */
[----:B------:R0:W-:Y:S04]  /*136c0*/  SHFL.IDX PT, R10, R23, R6, 0x1c1f ;  /* 0x001c1f06170a7589 */ /* 0x0001e800000e0000 */
[----:B------:R-:W-:Y:S04]  /*136d0*/  SHFL.IDX PT, R42, R79, R34, 0x1c1f ;  /* 0x001c1f224f2a7589 */ /* 0x000fe800000e0000 */
[----:B------:R-:W-:Y:S01]  /*136e0*/  SHFL.IDX PT, R41, R77, R34, 0x1c1f ;  /* 0x001c1f224d297589 */ /* 0x000fe200000e0000 */
[----:B0-----:R-:W-:Y:S01]  /*136f0*/  SEL R6, R38, R33, P0 ;  /* 0x0000002126067207 */ /* 0x001fe20000000000 */
[----:B------:R-:W-:-:S02]  /*13700*/  IMAD R38, RZ, RZ, -UR44 ;  /* 0x8000002cff267e24 */ /* 0x000fc4000f8e02ff */
[----:B------:R-:W-:Y:S01]  /*13710*/  SHFL.IDX PT, R49, R71, R34, 0x1c1f ;  /* 0x001c1f2247317589 */ /* 0x000fe200000e0000 */
[----:B------:R-:W-:Y:S01]  /*13720*/  IMAD.MOV.U32 R33, RZ, RZ, R44 ;  /* 0x000000ffff217224 */ /* 0x000fe200078e002c */
[----:B-1----:R-:W-:Y:S01]  /*13730*/  @P2 SHF.R.U32.HI R33, RZ, R46, R35 ;  /* 0x0000002eff212219 */ /* 0x002fe20000011623 */
[----:B----4-:R-:W-:Y:S01]  /*13740*/  IMAD R65, R65, R38, UR4 ;  /* 0x0000000441417e24 */ /* 0x010fe2000f8e0226 */
[----:B------:R-:W-:Y:S01]  /*13750*/  ULDC.64 UR4, c[0x0][0xbe0] ;  /* 0x0002f80000047ab9 */ /* 0x000fe20000000a00 */
[----:B------:R-:W-:Y:S01]  /*13760*/  IMAD R35, R55, UR41, R36 ;  /* 0x0000002937237c24 */ /* 0x000fe2000f8e0224 */
[----:B------:R-:W0:Y:S02]  /*13770*/  SHFL.IDX PT, R48, R69, R34, 0x1c1f ;  /* 0x001c1f2245307589 */ /* 0x000e2400000e0000 */
[----:B------:R-:W-:Y:S01]  /*13780*/  SHF.R.S32.HI R38, RZ, 0x1f, R65 ;  /* 0x0000001fff267819 */ /* 0x000fe20000011441 */
[----:B------:R-:W-:Y:S01]  /*13790*/  IMAD.IADD R35, R9, 0x1, R35 ;  /* 0x0000000109237824 */ /* 0x000fe200078e0223 */
[----:B------:R-:W-:Y:S03]  /*137a0*/  SHFL.IDX PT, R51, R63, R34, 0x1c1f ;  /* 0x001c1f223f337589 */ /* 0x000fe600000e0000 */
[C---:B------:R-:W-:Y:S01]  /*137b0*/  IMAD R9, R38.reuse, UR4, RZ ;  /* 0x0000000426097c24 */ /* 0x040fe2000f8e02ff */
[----:B------:R-:W1:Y:S01]  /*137c0*/  SHFL.IDX PT, R50, R61, R34, 0x1c1f ;  /* 0x001c1f223d327589 */ /* 0x000e6200000e0000 */
[----:B------:R-:W-:-:S02]  /*137d0*/  IMAD R38, R38, UR6, RZ ;  /* 0x0000000626267c24 */ /* 0x000fc4000f8e02ff */
[C---:B------:R-:W-:Y:S01]  /*137e0*/  IMAD R36, R65.reuse, UR5, R9 ;  /* 0x0000000541247c24 */ /* 0x040fe2000f8e0209 */
[----:B------:R-:W-:Y:S04]  /*137f0*/  SHFL.IDX PT, R24, R59, R34, 0x1c1f ;  /* 0x001c1f223b187589 */ /* 0x000fe800000e0000 */
[----:B------:R-:W-:Y:S04]  /*13800*/  SHFL.IDX PT, R27, R57, R34, 0x1c1f ;  /* 0x001c1f22391b7589 */ /* 0x000fe800000e0000 */
[----:B------:R-:W-:Y:S04]  /*13810*/  SHFL.IDX PT, R22, R53, R34, 0x1c1f ;  /* 0x001c1f2235167589 */ /* 0x000fe800000e0000 */
[----:B------:R2:W-:Y:S04]  /*13820*/  SHFL.IDX PT, R25, R45, R34, 0x1c1f ;  /* 0x001c1f222d197589 */ /* 0x0005e800000e0000 */
[----:B------:R-:W-:Y:S04]  /*13830*/  SHFL.IDX PT, R18, R47, R34, 0x1c1f ;  /* 0x001c1f222f127589 */ /* 0x000fe800000e0000 */
[----:B------:R4:W-:Y:S01]  /*13840*/  SHFL.IDX PT, R23, R37, R34, 0x1c1f ;  /* 0x001c1f2225177589 */ /* 0x0009e200000e0000 */
[----:B--2---:R-:W-:-:S03]  /*13850*/  IMAD R45, R65, UR7, R38 ;  /* 0x00000007412d7c24 */ /* 0x004fc6000f8e0226 */
[----:B------:R-:W-:Y:S04]  /*13860*/  SHFL.IDX PT, R17, R17, R34, 0x1c1f ;  /* 0x001c1f2211117589 */ /* 0x000fe800000e0000 */
[----:B------:R2:W-:Y:S01]  /*13870*/  SHFL.IDX PT, R19, R19, R34, 0x1c1f ;  /* 0x001c1f2213137589 */ /* 0x0005e200000e0000 */
[----:B----4-:R-:W-:Y:S01]  /*13880*/  IMAD.MOV.U32 R37, RZ, RZ, R44 ;  /* 0x000000ffff257224 */ /* 0x010fe200078e002c */
[----:B---3--:R-:W-:Y:S01]  /*13890*/  @P2 SHF.R.U32.HI R37, RZ, R52, R67 ;  /* 0x00000034ff252219 */ /* 0x008fe20000011643 */
[----:B------:R-:W-:-:S04]  /*138a0*/  VIADD R52, R28, 0x8 ;  /* 0x000000081c347836 */ /* 0x000fc80000000000 */
[----:B------:R-:W-:Y:S02]  /*138b0*/  IMAD.MOV R38, RZ, RZ, -R37 ;  /* 0x000000ffff267224 */ /* 0x000fe400078e0a25 */
[----:B--2---:R-:W-:Y:S02]  /*138c0*/  IMAD.MOV.U32 R34, RZ, RZ, R8 ;  /* 0x000000ffff227224 */ /* 0x004fe400078e0008 */
[----:B------:R-:W-:Y:S01]  /*138d0*/  IMAD.WIDE.U32 R8, R65, UR4, R20 ;  /* 0x0000000441087c25 */ /* 0x000fe2000f8e0014 */
[----:B------:R-:W-:-:S03]  /*138e0*/  ULDC.64 UR4, c[0x0][0xb30] ;  /* 0x0002cc0000047ab9 */ /* 0x000fc60000000a00 */
[----:B------:R-:W-:Y:S01]  /*138f0*/  IMAD.WIDE.U32 R20, R65, UR6, R34 ;  /* 0x0000000641147c25 */ /* 0x000fe2000f8e0022 */
[----:B------:R-:W-:Y:S01]  /*13900*/  IADD3 R34, P2, R33, R8, RZ ;  /* 0x0000000821227210 */ /* 0x000fe20007f5e0ff */
[----:B------:R-:W-:Y:S01]  /*13910*/  ULDC.64 UR6, c[0x0][0xbc8] ;  /* 0x0002f20000067ab9 */ /* 0x000fe20000000a00 */
[----:B------:R-:W-:Y:S01]  /*13920*/  SHF.R.S32.HI R8, RZ, 0x1f, R37 ;  /* 0x0000001fff087819 */ /* 0x000fe20000011425 */
[----:B------:R-:W-:Y:S01]  /*13930*/  IMAD.IADD R21, R21, 0x1, R45 ;  /* 0x0000000115157824 */ /* 0x000fe200078e022d */
[--C-:B------:R-:W-:Y:S01]  /*13940*/  SHF.R.S32.HI R35, RZ, 0x1f, R33.reuse ;  /* 0x0000001fff237819 */ /* 0x100fe20000011421 */
[----:B------:R-:W-:Y:S02]  /*13950*/  IMAD.MOV R33, RZ, RZ, -R33 ;  /* 0x000000ffff217224 */ /* 0x000fe400078e0a21 */
[----:B------:R-:W-:Y:S01]  /*13960*/  IMAD R8, R8, UR4, RZ ;  /* 0x0000000408087c24 */ /* 0x000fe2000f8e02ff */
[----:B------:R-:W-:Y:S01]  /*13970*/  IADD3.X R35, R35, R9, R36, P2, !PT ;  /* 0x0000000923237210 */ /* 0x000fe200017fe424 */
[----:B------:R-:W-:-:S02]  /*13980*/  IMAD R33, R29, R33, R44 ;  /* 0x000000211d217224 */ /* 0x000fc400078e022c */
[----:B------:R-:W-:Y:S01]  /*13990*/  IMAD R45, R29, R38, R44 ;  /* 0x000000261d2d7224 */ /* 0x000fe200078e022c */
[----:B0-----:R-:W-:Y:S01]  /*139a0*/  SEL R38, R48, R43, P0 ;  /* 0x0000002b30267207 */ /* 0x001fe20000000000 */
[C---:B------:R-:W-:Y:S01]  /*139b0*/  IMAD R47, R37.reuse, UR5, R8 ;  /* 0x00000005252f7c24 */ /* 0x040fe2000f8e0208 */
[----:B------:R-:W0:Y:S01]  /*139c0*/  S2UR UR5, SR_CgaCtaId ;  /* 0x00000000000579c3 */ /* 0x000e220000008800 */
[----:B------:R-:W-:Y:S01]  /*139d0*/  IMAD.WIDE.U32 R8, R37, UR4, R20 ;  /* 0x0000000425087c25 */ /* 0x000fe2000f8e0014 */
[----:B------:R-:W-:Y:S01]  /*139e0*/  SHF.R.S32.HI R20, RZ, 0x1f, R33 ;  /* 0x0000001fff147819 */ /* 0x000fe20000011421 */
[----:B------:R-:W-:Y:S01]  /*139f0*/  UMOV UR4, 0x400 ;  /* 0x0000040000047882 */ /* 0x000fe20000000000 */
[----:B------:R-:W-:Y:S01]  /*13a00*/  SHF.R.S32.HI R21, RZ, 0x1f, R45 ;  /* 0x0000001fff157819 */ /* 0x000fe2000001142d */
[----:B------:R-:W-:Y:S02]  /*13a10*/  IMAD.IADD R9, R9, 0x1, R47 ;  /* 0x0000000109097824 */ /* 0x000fe400078e022f */
[----:B------:R-:W-:-:S02]  /*13a20*/  IMAD R20, R20, UR6, RZ ;  /* 0x0000000614147c24 */ /* 0x000fc4000f8e02ff */
[----:B------:R-:W-:Y:S02]  /*13a30*/  IMAD R36, R21, UR8, RZ ;  /* 0x0000000815247c24 */ /* 0x000fe4000f8e02ff */
[----:B------:R-:W-:Y:S01]  /*13a40*/  IMAD R21, R33, UR7, R20 ;  /* 0x0000000721157c24 */ /* 0x000fe2000f8e0214 */
[----:B------:R-:W-:Y:S01]  /*13a50*/  SEL R20, R41, R40, P0 ;  /* 0x0000002829147207 */ /* 0x000fe20000000000 */
        /* <DEDUP_REMOVED lines=8> */
[----:B------:R-:W-:Y:S01]  /*13ae0*/  ULDC UR6, c[0x0][0xa88] ;  /* 0x0002a20000067ab9 */ /* 0x000fe20000000800 */
[----:B------:R-:W-:Y:S01]  /*13af0*/  IMAD.IADD R9, R37, 0x1, R33 ;  /* 0x0000000125097824 */ /* 0x000fe200078e0221 */
[----:B0-----:R-:W-:Y:S01]  /*13b00*/  ULEA UR4, UR5, UR4, 0x18 ;  /* 0x0000000405047291 */ /* 0x001fe2000f8ec03f */
        /* <DEDUP_REMOVED lines=11> */
[----:B------:R-:W2:Y:S01]  /*13bc0*/  SHFL.IDX PT, R45, R33, 0x1, 0x1c1f ;  /* 0x003c1f00212d7f89 */ /* 0x000ea200000e0000 */
[----:B------:R-:W-:Y:S02]  /*13bd0*/  ISETP.GE.AND P3, PT, R28, R53, PT ;  /* 0x000000351c00720c */ /* 0x000fe40003f66270 */
[----:B------:R-:W-:Y:S01]  /*13be0*/  SEL R9, R39, R42, P0 ;  /* 0x0000002a27097207 */ /* 0x000fe20000000000 */
[----:B------:R3:W4:Y:S01]  /*13bf0*/  SHFL.IDX PT, R46, R54, RZ, 0x1c1f ;  /* 0x001c1fff362e7589 */ /* 0x00072200000e0000 */
[----:B------:R-:W-:-:S02]  /*13c00*/  SEL R21, R42, R39, P0 ;  /* 0x000000272a157207 */ /* 0x000fc40000000000 */
[----:B------:R-:W-:Y:S01]  /*13c10*/  SYNCS.ARRIVE.TRANS64.RED.A1T0 RZ, [UR4], RZ ;  /* 0x000000ffffff79a7 */ /* 0x000fe20008100404 */
[----:B------:R3:W3:Y:S01]  /*13c20*/  SHFL.IDX PT, R47, R55, RZ, 0x1c1f ;  /* 0x001c1fff372f7589 */ /* 0x0006e200000e0000 */
[----:B------:R-:W-:Y:S02]  /*13c30*/  SEL R36, R43, R48, P0 ;  /* 0x000000302b247207 */ /* 0x000fe40000000000 */
[----:B------:R-:W-:Y:S02]  /*13c40*/  SEL R37, R32, R49, P0 ;  /* 0x0000003120257207 */ /* 0x000fe40000000000 */
[----:B------:R-:W-:Y:S01]  /*13c50*/  SEL R39, R49, R32, P0 ;  /* 0x0000002031277207 */ /* 0x000fe20000000000 */
[----:B------:R-:W-:Y:S01]  /*13c60*/  IMAD.SHL.U32 R49, R26, 0x2, RZ ;  /* 0x000000021a317824 */ /* 0x000fe200078e00ff */
[----:B-1----:R-:W-:Y:S02]  /*13c70*/  SEL R40, R31, R50, P0 ;  /* 0x000000321f287207 */ /* 0x002fe40000000000 */
[----:B------:R-:W-:-:S02]  /*13c80*/  SEL R42, R50, R31, P0 ;  /* 0x0000001f322a7207 */ /* 0x000fc40000000000 */
[----:B------:R-:W-:Y:S01]  /*13c90*/  SEL R41, R30, R51, P0 ;  /* 0x000000331e297207 */ /* 0x000fe20000000000 */
[----:B0-----:R0:W-:Y:S01]  /*13ca0*/  @!P2 ST.E desc[UR42][R34.64], R3 ;  /* 0x000000032200a985 */ /* 0x0011e2000c10192a */
        /* <DEDUP_REMOVED lines=9> */
[C---:B------:R-:W-:Y:S02]  /*13d40*/  VIADD R32, R49.reuse, 0x28 ;  /* 0x0000002831207836 */ /* 0x040fe40000000000 */
[C---:B------:R-:W-:Y:S01]  /*13d50*/  VIADD R33, R49.reuse, 0x30 ;  /* 0x0000003031217836 */ /* 0x040fe20000000000 */
[----:B------:R-:W-:Y:S01]  /*13d60*/  ISETP.GE.AND P3, PT, R26, UR4, PT ;  /* 0x000000041a007c0c */ /* 0x000fe2000bf66270 */
[----:B------:R-:W-:Y:S01]  /*13d70*/  VIADD R34, R49, 0x38 ;  /* 0x0000003831227836 */ /* 0x000fe20000000000 */
[----:B------:R-:W-:-:S02]  /*13d80*/  ISETP.GE.AND P4, PT, R32, UR4, PT ;  /* 0x0000000420007c0c */ /* 0x000fc4000bf86270 */
[----:B------:R-:W-:Y:S02]  /*13d90*/  ISETP.GE.AND P5, PT, R33, UR4, PT ;  /* 0x0000000421007c0c */ /* 0x000fe4000bfa6270 */
[----:B------:R-:W-:Y:S01]  /*13da0*/  ISETP.GE.AND P6, PT, R34, UR4, PT ;  /* 0x0000000422007c0c */ /* 0x000fe2000bfc6270 */
[----:B---34-:R-:W-:Y:S02]  /*13db0*/  @!P1 IMAD.WIDE R28, R49, 0x4, R46 ;  /* 0x00000004311c9825 */ /* 0x018fe400078e022e */
[----:B------:R-:W-:-:S03]  /*13dc0*/  @!P2 LEA.HI R0, R0, R0, RZ, 0x1 ;  /* 0x000000000000a211 */ /* 0x000fc600078f08ff */
[----:B------:R0:W-:Y:S01]  /*13dd0*/  @!P1 ST.E.64 desc[UR42][R28.64], R4 ;  /* 0x000000041c009985 */ /* 0x0001e2000c101b2a */
[----:B------:R-:W-:Y:S01]  /*13de0*/  @!P2 LOP3.LUT R31, R0, 0xfffffffe, RZ, 0xc0, !PT ;  /* 0xfffffffe001fa812 */ /* 0x000fe200078ec0ff */
[----:B------:R-:W-:Y:S01]  /*13df0*/  VIADD R0, R49, 0x10 ;  /* 0x0000001031007836 */ /* 0x000fe20000000000 */
[----:B------:R-:W-:Y:S02]  /*13e00*/  @!P3 LEA.HI R26, R26, R26, RZ, 0x1 ;  /* 0x0000001a1a1ab211 */ /* 0x000fe400078f08ff */
[----:B------:R-:W-:Y:S01]  /*13e10*/  @!P4 LEA.HI R32, R32, R32, RZ, 0x1 ;  /* 0x000000202020c211 */ /* 0x000fe200078f08ff */
[----:B------:R-:W-:Y:S01]  /*13e20*/  @!P2 IMAD.WIDE R30, R31, 0x4, R46 ;  /* 0x000000041f1ea825 */ /* 0x000fe200078e022e */
        /* <DEDUP_REMOVED lines=8> */
[----:B------:R-:W-:Y:S01]  /*13eb0*/  @!P3 IMAD.WIDE R28, R29, 0x4, R46 ;  /* 0x000000041d1cb825 */ /* 0x000fe200078e022e */
[----:B------:R-:W-:Y:S02]  /*13ec0*/  @!P6 LOP3.LUT R35, R34, 0xfffffffe, RZ, 0xc0, !PT ;  /* 0xfffffffe2223e812 */ /* 0x000fe400078ec0ff */
[----:B------:R-:W-:-:S02]  /*13ed0*/  @!P1 LOP3.LUT R5, R0, 0xfffffffe, RZ, 0xc0, !PT ;  /* 0xfffffffe00059812 */ /* 0x000fc400078ec0ff */
[----:B------:R-:W-:Y:S01]  /*13ee0*/  @!P2 LEA.HI R3, R3, R3, RZ, 0x1 ;  /* 0x000000030303a211 */ /* 0x000fe200078f08ff */
[--C-:B------:R-:W-:Y:S01]  /*13ef0*/  @!P6 IMAD.WIDE R34, R35, 0x4, R46.reuse ;  /* 0x000000042322e825 */ /* 0x100fe200078e022e */
[----:B-1----:R-:W-:Y:S02]  /*13f00*/  @!P4 LOP3.LUT R31, R32, 0xfffffffe, RZ, 0xc0, !PT ;  /* 0xfffffffe201fc812 */ /* 0x002fe400078ec0ff */
[----:B------:R-:W-:Y:S01]  /*13f10*/  @!P2 LOP3.LUT R3, R3, 0xfffffffe, RZ, 0xc0, !PT ;  /* 0xfffffffe0303a812 */ /* 0x000fe200078ec0ff */
        /* <DEDUP_REMOVED lines=10> */
.L_x_11884:
[----:B------:R-:W-:Y:S05]  /*13fc0*/  BSYNC B0 ;  /* 0x0000000000007941 */ /* 0x000fea0003800000 */
.L_x_11883:
        /* <DEDUP_REMOVED lines=19> */
[----:B012---:R-:W-:Y:S06]  /*14100*/  @P1 BRA `(.L_x_11799) ;  /* 0x00000038006c1947 */ /* 0x007fec0003800000 */
        /* <DEDUP_REMOVED lines=13> */
[----:B------:R-:W-:-:S03]  /*141e0*/  ISETP.GE.AND P6, PT, R11, UR4, PT ;  /* 0x000000040b007c0c */ /* 0x000fc6000bfc6270 */
[----:B------:R-:W-:-:S04]  /*141f0*/  @!P1 LEA.HI R0, R0, R0, RZ, 0x1 ;  /* 0x0000000000009211 */ /* 0x000fc800078f08ff */
[----:B------:R-:W-:Y:S02]  /*14200*/  @!P1 LOP3.LUT R5, R0, 0xfffffffe, RZ, 0xc0, !PT ;  /* 0xfffffffe00059812 */ /* 0x000fe400078ec0ff */
[----:B------:R-:W-:Y:S02]  /*14210*/  @!P3 LEA.HI R0, R6, R6, RZ, 0x1 ;  /* 0x000000060600b211 */ /* 0x000fe400078f08ff */
[----:B------:R-:W-:Y:S01]  /*14220*/  @!P2 LEA.HI R4, R2, R2, RZ, 0x1 ;  /* 0x000000020204a211 */ /* 0x000fe200078f08ff */
[C-C-:B------:R-:W-:Y:S01]  /*14230*/  @!P0 IMAD.WIDE R2, R49.reuse, 0x4, R28.reuse ;  /* 0x0000000431028825 */ /* 0x140fe200078e021c */
[----:B------:R-:W-:Y:S02]  /*14240*/  @!P4 LEA.HI R8, R8, R8, RZ, 0x1 ;  /* 0x000000080808c211 */ /* 0x000fe400078f08ff */
[----:B------:R-:W-:Y:S01]  /*14250*/  @!P3 LOP3.LUT R9, R0, 0xfffffffe, RZ, 0xc0, !PT ;  /* 0xfffffffe0009b812 */ /* 0x000fe200078ec0ff */
[----:B------:R-:W-:Y:S01]  /*14260*/  VIADD R49, R49, 0x38 ;  /* 0x0000003831317836 */ /* 0x000fe20000000000 */
[----:B------:R-:W-:Y:S01]  /*14270*/  @!P5 LEA.HI R10, R10, R10, RZ, 0x1 ;  /* 0x0000000a0a0ad211 */ /* 0x000fe200078f08ff */
[----:B------:R0:W-:Y:S01]  /*14280*/  @!P0 ST.E.64 desc[UR42][R2.64], R20 ;  /* 0x0000001402008985 */ /* 0x0001e2000c101b2a */
[----:B------:R-:W-:Y:S01]  /*14290*/  @!P2 LOP3.LUT R7, R4, 0xfffffffe, RZ, 0xc0, !PT ;  /* 0xfffffffe0407a812 */ /* 0x000fe200078ec0ff */
[----:B------:R-:W-:Y:S01]  /*142a0*/  @!P1 IMAD.WIDE R4, R5, 0x4, R28 ;  /* 0x0000000405049825 */ /* 0x000fe200078e021c */
[----:B------:R-:W-:-:S02]  /*142b0*/  @!P6 LEA.HI R0, R11, R11, RZ, 0x1 ;  /* 0x0000000b0b00e211 */ /* 0x000fc400078f08ff */
[----:B------:R-:W-:Y:S01]  /*142c0*/  @!P4 LOP3.LUT R11, R8, 0xfffffffe, RZ, 0xc0, !PT ;  /* 0xfffffffe080bc812 */ /* 0x000fe200078ec0ff */
[--C-:B------:R-:W-:Y:S01]  /*142d0*/  @!P2 IMAD.WIDE R6, R7, 0x4, R28.reuse ;  /* 0x000000040706a825 */ /* 0x100fe200078e021c */
[----:B------:R-:W-:Y:S01]  /*142e0*/  @!P6 LOP3.LUT R31, R0, 0xfffffffe, RZ, 0xc0, !PT ;  /* 0xfffffffe001fe812 */ /* 0x000fe200078ec0ff */
[----:B------:R1:W-:Y:S01]  /*142f0*/  @!P1 ST.E.64 desc[UR42][R4.64], R26 ;  /* 0x0000001a04009985 */ /* 0x0003e2000c101b2a */
[----:B------:R-:W-:Y:S01]  /*14300*/  ISETP.GE.AND P0, PT, R49, UR4, PT ;  /* 0x0000000431007c0c */ /* 0x000fe2000bf06270 */
[--C-:B------:R-:W-:Y:S02]  /*14310*/  @!P3 IMAD.WIDE R8, R9, 0x4, R28.reuse ;  /* 0x000000040908b825 */ /* 0x100fe400078e021c */
[----:B------:R2:W-:Y:S01]  /*14320*/  @!P2 ST.E.64 desc[UR42][R6.64], R24 ;  /* 0x000000180600a985 */ /* 0x0005e2000c101b2a */
[----:B0-----:R-:W-:Y:S01]  /*14330*/  @!P5 LOP3.LUT R21, R10, 0xfffffffe, RZ, 0xc0, !PT ;  /* 0xfffffffe0a15d812 */ /* 0x001fe200078ec0ff */
[--C-:B------:R-:W-:Y:S02]  /*14340*/  @!P4 IMAD.WIDE R2, R11, 0x4, R28.reuse ;  /* 0x000000040b02c825 */ /* 0x100fe400078e021c */
        /* <DEDUP_REMOVED lines=8> */
[----:B--2---:R-:W-:-:S05]  /*143d0*/  LOP3.LUT R3, R49, 0xfffffffe, RZ, 0xc0, !PT ;  /* 0xfffffffe31037812 */ /* 0x004fca00078ec0ff */
[----:B------:R-:W-:-:S05]  /*143e0*/  IMAD.WIDE R2, R3, 0x4, R28 ;  /* 0x0000000403027825 */ /* 0x000fca00078e021c */
[----:B------:R1:W-:Y:S01]  /*143f0*/  ST.E.64 desc[UR42][R2.64], R16 ;  /* 0x0000001002007985 */ /* 0x0003e2000c101b2a */
[----:B------:R-:W-:Y:S05]  /*14400*/  BRA `(.L_x_11799) ;  /* 0x0000003400ac7947 */ /* 0x000fea0003800000 */
.L_x_11882:
        /* <DEDUP_REMOVED lines=20> */
[----:B------:R-:W-:-:S02]  /*14550*/  UIMAD UR6, UR44, UR9, UR6 ;  /* 0x000000092c0672a4 */ /* 0x000fc4000f8e0206 */
[----:B------:R-:W-:Y:S02]  /*14560*/  USHF.R.S32.HI UR8, URZ, 0x1f, UR41 ;  /* 0x0000001f3f087899 */ /* 0x000fe40008011429 */
        /* <DEDUP_REMOVED lines=37> */
.L_x_11797:
        /* <DEDUP_REMOVED lines=18> */
.L_x_11885:
[----:B------:R-:W-:Y:S01]  /*148e0*/  ULDC UR8, c[0x0][0xc50] ;  /* 0x0003140000087ab9 */ /* 0x000fe20000000800 */
[----:B------:R-:W-:Y:S01]  /*148f0*/  UMOV UR36, UR7 ;  /* 0x0000000700247c82 */ /* 0x000fe20008000000 */
[----:B------:R-:W-:-:S11]  /*14900*/  UISETP.NE.AND UP0, UPT, UR8, 0x1, UPT ;  /* 0x000000010800788c */ /* 0x000fd6000bf05270 */
[----:B------:R-:W-:Y:S01]  /*14910*/  @UP0 ULDC UR4, c[0x0][0xc54] ;  /* 0x0003150000040ab9 */ /* 0x000fe20000000800 */
[----:B------:R-:W-:Y:S01]  /*14920*/  @UP0 ULDC UR6, c[0x0][0xc58] ;  /* 0x0003160000060ab9 */ /* 0x000fe20000000800 */
[----:B------:R-:W-:-:S04]  /*14930*/  UIMAD.WIDE.U32 UR4, UR7, UR4, URZ ;  /* 0x00000004070472a5 */ /* 0x000fc8000f8e003f */
[----:B------:R-:W-:-:S12]  /*14940*/  @UP0 USHF.R.U32.HI UR36, URZ, UR6, UR5 ;  /* 0x000000063f240299 */ /* 0x000fd80008011605 */
.L_x_11886:
        /* <DEDUP_REMOVED lines=41> */
.L_x_11889:
[----:B------:R-:W-:-:S11]  /*14be0*/  UISETP.NE.AND UP0, UPT, UR5, 0x1, UPT ;  /* 0x000000010500788c */ /* 0x000fd6000bf05270 */
[----:B------:R-:W-:Y:S02]  /*14bf0*/  @UP0 ULDC.64 UR10, c[0x0][0x9e8] ;  /* 0x00027a00000a0ab9 */ /* 0x000fe40000000a00 */
[----:B------:R-:W-:-:S04]  /*14c00*/  UIMAD.WIDE.U32 UR8, UR7, UR10, URZ ;  /* 0x0000000a070872a5 */ /* 0x000fc8000f8e003f */
[----:B------:R-:W-:-:S12]  /*14c10*/  @UP0 USHF.R.U32.HI UR7, URZ, UR11, UR9 ;  /* 0x0000000b3f070299 */ /* 0x000fd80008011609 */
.L_x_11890:
[----:B------:R-:W-:-:S04]  /*14c20*/  UIMAD UR7, UR7, UR5, UR5 ;  /* 0x00000005070772a4 */ /* 0x000fc8000f8e0205 */
[----:B------:R-:W-:-:S04]  /*14c30*/  UISETP.LT.AND UP0, UPT, UR4, UR7, UPT ;  /* 0x000000070400728c */ /* 0x000fc8000bf01270 */
[----:B------:R-:W-:-:S12]  /*14c40*/  USEL UR4, UR4, UR7, UP0 ;  /* 0x0000000704047287 */ /* 0x000fd80008000000 */
.L_x_11888:
        /* <DEDUP_REMOVED lines=30> */
.L_x_11892:
[----:B------:R-:W-:-:S11]  /*14e30*/  UISETP.NE.AND UP0, UPT, UR5, 0x1, UPT ;  /* 0x000000010500788c */ /* 0x000fd6000bf05270 */
[----:B------:R-:W-:Y:S02]  /*14e40*/  @UP0 ULDC.64 UR12, c[0x0][0x9e8] ;  /* 0x00027a00000c0ab9 */ /* 0x000fe40000000a00 */
[----:B------:R-:W-:-:S04]  /*14e50*/  UIMAD.WIDE.U32 UR8, UR7, UR12, URZ ;  /* 0x0000000c070872a5 */ /* 0x000fc8000f8e003f */
[----:B------:R-:W-:-:S12]  /*14e60*/  @UP0 USHF.R.U32.HI UR7, URZ, UR13, UR9 ;  /* 0x0000000d3f070299 */ /* 0x000fd80008011609 */
.L_x_11893:
[----:B------:R-:W-:-:S04]  /*14e70*/  UIMAD UR5, UR7, UR5, URZ ;  /* 0x00000005070572a4 */ /* 0x000fc8000f8e023f */
[----:B------:R-:W-:-:S04]  /*14e80*/  UISETP.LT.AND UP0, UPT, UR10, UR5, UPT ;  /* 0x000000050a00728c */ /* 0x000fc8000bf01270 */
[----:B------:R-:W-:-:S12]  /*14e90*/  USEL UR10, UR10, UR5, !UP0 ;  /* 0x000000050a0a7287 */ /* 0x000fd8000c000000 */
.L_x_11891:
        /* <DEDUP_REMOVED lines=46> */
.L_x_11894:
        /* <DEDUP_REMOVED lines=32> */
.L_x_11895:
        /* <DEDUP_REMOVED lines=20> */
.L_x_11896:
        /* <DEDUP_REMOVED lines=20> */
.L_x_11897:
        /* <DEDUP_REMOVED lines=18> */
.L_x_11898:
        /* <DEDUP_REMOVED lines=9> */
[--C-:B------:R-:W-:Y:S01]  /*157b0*/  SHF.R.U32.HI R0, RZ, 0x1, R25.reuse ;  /* 0x00000001ff007819 */ /* 0x100fe20000011619 */
[----:B------:R-:W-:Y:S01]  /*157c0*/  IMAD.SHL.U32 R9, R25, 0x20, RZ ;  /* 0x0000002019097824 */ /* 0x000fe200078e00ff */
[----:B------:R-:W-:Y:S01]  /*157d0*/  UMOV UR4, 0xffffffff ;  /* 0xffffffff00047882 */ /* 0x000fe20000000000 */
[----:B------:R-:W-:Y:S01]  /*157e0*/  IMAD.SHL.U32 R28, R2, 0x10, RZ ;  /* 0x00000010021c7824 */ /* 0x000fe200078e00ff */
        /* <DEDUP_REMOVED lines=22> */
.L_x_11948:
        /* <DEDUP_REMOVED lines=9> */
.L_x_11951:
[----:B------:R-:W-:Y:S05]  /*159e0*/  @!P6 BRA `(.L_x_11900) ;  /* 0x00000004000ce947 */ /* 0x000fea0003800000 */
[----:B------:R-:W-:Y:S02]  /*159f0*/  IMAD.MOV.U32 R0, RZ, RZ, 0x1 ;  /* 0x00000001ff007424 */ /* 0x000fe400078e00ff */
        /* <DEDUP_REMOVED lines=21> */
.L_x_11902:
[----:B------:R-:W2:Y:S01]  /*15b50*/  SYNCS.PHASECHK.TRANS64.TRYWAIT P0, [UR38+0x12480], R0 ;  /* 0x01248000ff0075a7 */ /* 0x000ea20008000166 */
[----:B------:R-:W-:Y:S01]  /*15b60*/  ISETP.NE.AND P1, PT, R2, RZ, PT ;  /* 0x000000ff0200720c */ /* 0x000fe20003f25270 */
[----:B--2---:R-:W-:-:S12]  /*15b70*/  @!P0 BRA `(.L_x_11903) ;  /* 0x0000002000f08947 */ /* 0x004fd80003800000 */
.L_x_11952:
[----:B------:R-:W-:Y:S05]  /*15b80*/  @P1 BRA `(.L_x_11904) ;  /* 0x0000000000141947 */ /* 0x000fea0003800000 */
[----:B------:R-:W-:Y:S01]  /*15b90*/  LOP3.LUT P0, RZ, R25, 0x1f, RZ, 0xc0, !PT ;  /* 0x0000001f19ff7812 */ /* 0x000fe2000780c0ff */
[----:B-1----:R-:W-:-:S04]  /*15ba0*/  IMAD.MOV.U32 R4, RZ, RZ, 0x2800 ;  /* 0x00002800ff047424 */ /* 0x002fc800078e00ff */
[----:B------:R2:W-:Y:S08]  /*15bb0*/  SYNCS.ARRIVE.TRANS64 RZ, [UR38+0x12470], R4 ;  /* 0x01247004ffff79a7 */ /* 0x0005f00008000026 */
[----:B--2---:R-:W-:Y:S05]  /*15bc0*/  @!P0 BRA `(.L_x_11904) ;  /* 0x0000000000048947 */ /* 0x004fea0003800000 */
[----:B------:R-:W-:Y:S01]  /*15bd0*/  BPT.TRAP 0x1 ;  /* 0x000000040000795c */ /* 0x000fe20000300000 */
.L_x_11904:
        /* <DEDUP_REMOVED lines=15> */
.L_x_11953:
[----:B------:R-:W-:Y:S05]  /*15cd0*/  @P1 BRA `(.L_x_11906) ;  /* 0x0000000000141947 */ /* 0x000fea0003800000 */
[----:B------:R-:W-:Y:S01]  /*15ce0*/  LOP3.LUT P0, RZ, R25, 0x1f, RZ, 0xc0, !PT ;  /* 0x0000001f19ff7812 */ /* 0x000fe2000780c0ff */
[----:B-1----:R-:W-:-:S04]  /*15cf0*/  IMAD.MOV.U32 R0, RZ, RZ, 0x2800 ;  /* 0x00002800ff007424 */ /* 0x002fc800078e00ff */
[----:B------:R2:W-:Y:S08]  /*15d00*/  SYNCS.ARRIVE.TRANS64 RZ, [UR38+0x12430], R0 ;  /* 0x01243000ffff79a7 */ /* 0x0005f00008000026 */
[----:B--2---:R-:W-:Y:S05]  /*15d10*/  @!P0 BRA `(.L_x_11906) ;  /* 0x0000000000048947 */ /* 0x004fea0003800000 */
[----:B------:R-:W-:Y:S01]  /*15d20*/  BPT.TRAP 0x1 ;  /* 0x000000040000795c */ /* 0x000fe20000300000 */
.L_x_11906:
        /* <DEDUP_REMOVED lines=15> */
.L_x_11900:
        /* <DEDUP_REMOVED lines=28> */
.L_x_11907:
[----:B------:R-:W2:Y:S01]  /*15fe0*/  LDC R6, c[0x0][0x448] ;  /* 0x00011200ff067b82 */ /* 0x000ea20000000800 */
[----:B-1----:R-:W-:Y:S01]  /*15ff0*/  IMAD.SHL.U32 R0, R25, 0x10, RZ ;  /* 0x0000001019007824 */ /* 0x002fe200078e00ff */
        /* <DEDUP_REMOVED lines=10> */
[----:B------:R-:W-:Y:S01]  /*160a0*/  LOP3.LUT R4, R3, 0x30, R4, 0x78, !PT ;  /* 0x0000003003047812 */ /* 0x000fe200078e7804 */
[----:B------:R-:W-:Y:S01]  /*160b0*/  IMAD.SHL.U32 R3, R25, 0x10, RZ ;  /* 0x0000001019037824 */ /* 0x000fe200078e00ff */
[----:B------:R-:W-:Y:S02]  /*160c0*/  LEA.HI R9, R2, R20, RZ, 0x1e ;  /* 0x0000001402097211 */ /* 0x000fe400078ff0ff */
[----:B------:R-:W-:Y:S02]  /*160d0*/  SHF.R.S32.HI R20, RZ, 0x1f, R26 ;  /* 0x0000001fff147819 */ /* 0x000fe4000001141a */
[----:B------:R-:W-:Y:S01]  /*160e0*/  LOP3.LUT R3, R3, 0x40, RZ, 0xc0, !PT ;  /* 0x0000004003037812 */ /* 0x000fe200078ec0ff */
[----:B------:R-:W-:Y:S01]  /*160f0*/  VIADD R9, R9, UR39 ;  /* 0x0000002709097c36 */ /* 0x000fe20008000000 */
[----:B--2---:R-:W-:-:S03]  /*16100*/  ISETP.NE.AND P0, PT, R6, 0x1, PT ;  /* 0x000000010600780c */ /* 0x004fc60003f05270 */
[----:B------:R-:W-:Y:S01]  /*16110*/  IMAD.MOV.U32 R11, RZ, RZ, R9 ;  /* 0x000000ffff0b7224 */ /* 0x000fe200078e0009 */
[----:B------:R-:W-:Y:S02]  /*16120*/  IADD3 R28, R4, R3, R28 ;  /* 0x00000003041c7210 */ /* 0x000fe40007ffe01c */
[----:B------:R-:W1:Y:S08]  /*16130*/  LDC.64 R4, c[0x0][0x2e0] ;  /* 0x0000b800ff047b82 */ /* 0x000e700000000a00 */
[----:B------:R-:W2:Y:S08]  /*16140*/  @P0 LDC R8, c[0x0][0x44c] ;  /* 0x00011300ff080b82 */ /* 0x000eb00000000800 */
[----:B------:R-:W3:Y:S08]  /*16150*/  @P0 LDC R10, c[0x0][0x450] ;  /* 0x00011400ff0a0b82 */ /* 0x000ef00000000800 */
[----:B------:R-:W4:Y:S08]  /*16160*/  @P0 LDC R12, c[0x0][0x44c] ;  /* 0x00011300ff0c0b82 */ /* 0x000f300000000800 */
[----:B------:R-:W5:Y:S01]  /*16170*/  @P0 LDC R13, c[0x0][0x450] ;  /* 0x00011400ff0d0b82 */ /* 0x000f620000000800 */
[----:B--2---:R-:W-:-:S05]  /*16180*/  @P0 IMAD.HI.U32 R3, R9, R8, RZ ;  /* 0x0000000809030227 */ /* 0x004fca00078e00ff */
[----:B---3--:R-:W-:Y:S01]  /*16190*/  @P0 SHF.R.U32.HI R11, RZ, R10, R3 ;  /* 0x0000000aff0b0219 */ /* 0x008fe20000011603 */
[----:B------:R-:W-:-:S04]  /*161a0*/  VIADD R3, R9, 0x80 ;  /* 0x0000008009037836 */ /* 0x000fc80000000000 */
[----:B------:R-:W-:Y:S02]  /*161b0*/  IMAD.MOV.U32 R7, RZ, RZ, R3 ;  /* 0x000000ffff077224 */ /* 0x000fe400078e0003 */
[----:B------:R-:W-:Y:S02]  /*161c0*/  IMAD.MOV R10, RZ, RZ, -R11 ;  /* 0x000000ffff0a7224 */ /* 0x000fe400078e0a0b */
[----:B----4-:R-:W-:-:S04]  /*161d0*/  @P0 IMAD.HI.U32 R8, R3, R12, RZ ;  /* 0x0000000c03080227 */ /* 0x010fc800078e00ff */
[----:B------:R-:W-:Y:S01]  /*161e0*/  IMAD R9, R6, R10, R9 ;  /* 0x0000000a06097224 */ /* 0x000fe200078e0209 */
[----:B-----5:R-:W-:Y:S01]  /*161f0*/  @P0 SHF.R.U32.HI R7, RZ, R13, R8 ;  /* 0x0000000dff070219 */ /* 0x020fe20000011608 */
[----:B-1----:R-:W-:-:S04]  /*16200*/  IMAD R8, R20, R4, RZ ;  /* 0x0000000414087224 */ /* 0x002fc800078e02ff */
[C---:B------:R-:W-:Y:S01]  /*16210*/  IMAD R13, R26.reuse, R5, R8 ;  /* 0x000000051a0d7224 */ /* 0x040fe200078e0208 */
[----:B------:R-:W-:Y:S01]  /*16220*/  SHF.R.S32.HI R8, RZ, 0x1f, R11 ;  /* 0x0000001fff087819 */ /* 0x000fe2000001140b */
[----:B------:R-:W-:-:S04]  /*16230*/  IMAD.WIDE.U32 R4, R26, R4, UR46 ;  /* 0x0000002e1a047e25 */ /* 0x000fc8000f8e0004 */
[----:B------:R-:W-:Y:S02]  /*16240*/  IMAD R8, R8, UR4, RZ ;  /* 0x0000000408087c24 */ /* 0x000fe4000f8e02ff */
[----:B------:R-:W-:Y:S02]  /*16250*/  IMAD.IADD R5, R5, 0x1, R13 ;  /* 0x0000000105057824 */ /* 0x000fe400078e020d */
[C---:B------:R-:W-:Y:S01]  /*16260*/  IMAD R13, R11.reuse, UR5, R8 ;  /* 0x000000050b0d7c24 */ /* 0x040fe2000f8e0208 */
[----:B------:R-:W-:Y:S01]  /*16270*/  SHF.R.S32.HI R8, RZ, 0x1f, R9 ;  /* 0x0000001fff087819 */ /* 0x000fe20000011409 */
[----:B------:R-:W-:-:S04]  /*16280*/  IMAD.WIDE.U32 R10, R11, UR4, R4 ;  /* 0x000000040b0a7c25 */ /* 0x000fc8000f8e0004 */
        /* <DEDUP_REMOVED lines=12> */
[----:B------:R-:W-:Y:S01]  /*16350*/  IMAD.MOV R7, RZ, RZ, -R7 ;  /* 0x000000ffff077224 */ /* 0x000fe200078e0a07 */
[----:B------:R-:W-:Y:S01]  /*16360*/  UMOV UR4, 0xffffffff ;  /* 0xffffffff00047882 */ /* 0x000fe20000000000 */
[----:B------:R-:W-:Y:S02]  /*16370*/  IMAD.IADD R5, R5, 0x1, R11 ;  /* 0x0000000105057824 */ /* 0x000fe400078e020b */
[----:B------:R-:W-:-:S04]  /*16380*/  IMAD R3, R6, R7, R3 ;  /* 0x0000000706037224 */ /* 0x000fc800078e0203 */
[----:B------:R-:W-:Y:S01]  /*16390*/  IMAD.WIDE.U32 R4, R3, UR6, R4 ;  /* 0x0000000603047c25 */ /* 0x000fe2000f8e0004 */
[----:B------:R-:W-:-:S05]  /*163a0*/  SHF.R.S32.HI R7, RZ, 0x1f, R3 ;  /* 0x0000001fff077819 */ /* 0x000fca0000011403 */
[----:B------:R-:W-:-:S04]  /*163b0*/  IMAD R8, R7, UR6, RZ ;  /* 0x0000000607087c24 */ /* 0x000fc8000f8e02ff */
[----:B------:R-:W-:Y:S01]  /*163c0*/  IMAD R7, R3, UR7, R8 ;  /* 0x0000000703077c24 */ /* 0x000fe2000f8e0208 */
[----:B------:R-:W-:-:S04]  /*163d0*/  IADD3 R8, P1, R4, UR8, RZ ;  /* 0x0000000804087c10 */ /* 0x000fc8000ff3e0ff */
[----:B------:R-:W-:Y:S01]  /*163e0*/  IADD3.X R7, R5, UR9, R7, P1, !PT ;  /* 0x0000000905077c10 */ /* 0x000fe20008ffe407 */
[----:B------:R-:W-:Y:S08]  /*163f0*/  BRA.DIV UR4, `(.L_x_11908) ;  /* 0x0000001e04007947 */ /* 0x000ff0000b800000 */
[----:B------:R-:W1:Y:S01]  /*16400*/  SHFL.IDX PT, R14, R9, RZ, 0x1c1f ;  /* 0x001c1fff090e7589 */ /* 0x000e6200000e0000 */
[----:B------:R-:W-:Y:S01]  /*16410*/  ULDC UR4, c[0x0][0x288] ;  /* 0x0000a20000047ab9 */ /* 0x000fe20000000800 */
[----:B------:R-:W-:Y:S01]  /*16420*/  LEA.HI R3, R2, UR39, RZ, 0x1e ;  /* 0x0000002702037c11 */ /* 0x000fe2000f8ff0ff */
[----:B------:R-:W-:Y:S01]  /*16430*/  IMAD R6, R6, UR4, RZ ;  /* 0x0000000406067c24 */ /* 0x000fe2000f8e02ff */
[----:B------:R-:W2:Y:S03]  /*16440*/  SHFL.IDX PT, R4, R10, RZ, 0x1c1f ;  /* 0x001c1fff0a047589 */ /* 0x000ea600000e0000 */
[C---:B------:R-:W-:Y:S01]  /*16450*/  VIADD R11, R3.reuse, 0x20 ;  /* 0x00000020030b7836 */ /* 0x040fe20000000000 */
[----:B------:R-:W-:Y:S01]  /*16460*/  ISETP.GE.AND P1, PT, R3, R6, PT ;  /* 0x000000060300720c */ /* 0x000fe20003f26270 */
[----:B------:R-:W-:Y:S04]  /*16470*/  SHFL.IDX PT, R21, R10, 0x1, 0x1c1f ;  /* 0x003c1f000a157f89 */ /* 0x000fe800000e0000 */
[----:B------:R-:W-:Y:S04]  /*16480*/  SHFL.IDX PT, R26, R9, 0x2, 0x1c1f ;  /* 0x005c1f00091a7f89 */ /* 0x000fe800000e0000 */
[----:B------:R-:W-:Y:S04]  /*16490*/  SHFL.IDX PT, R20, R10, 0x2, 0x1c1f ;  /* 0x005c1f000a147f89 */ /* 0x000fe800000e0000 */
[----:B------:R-:W-:Y:S01]  /*164a0*/  @!P1 VIADD R29, R28, UR38 ;  /* 0x000000261c1d9c36 */ /* 0x000fe20008000000 */
[----:B------:R-:W-:Y:S01]  /*164b0*/  SHFL.IDX PT, R10, R10, 0x3, 0x1c1f ;  /* 0x007c1f000a0a7f89 */ /* 0x000fe200000e0000 */
[----:B-1----:R-:W-:-:S05]  /*164c0*/  @!P1 IADD3 R14, P2, R0, R14, RZ ;  /* 0x0000000e000e9210 */ /* 0x002fca0007f5e0ff */
[----:B--2---:R-:W-:Y:S02]  /*164d0*/  @!P1 IMAD.X R5, RZ, RZ, R4, P2 ;  /* 0x000000ffff059224 */ /* 0x004fe400010e0604 */
[----:B------:R-:W-:Y:S02]  /*164e0*/  @!P1 IMAD.MOV.U32 R4, RZ, RZ, R14 ;  /* 0x000000ffff049224 */ /* 0x000fe400078e000e */
[----:B------:R-:W1:Y:S04]  /*164f0*/  SHFL.IDX PT, R14, R9, 0x1, 0x1c1f ;  /* 0x003c1f00090e7f89 */ /* 0x000e6800000e0000 */
[----:B------:R2:W-:Y:S01]  /*16500*/  @!P1 LDGSTS.E.BYPASS.LTC128B.128 [R29+0xa200], desc[UR42][R4.64], !P0 ;  /* 0x0a200000041d9fae */ /* 0x0005e2000c101d6a */
[----:B------:R-:W-:Y:S01]  /*16510*/  ISETP.GE.AND P1, PT, R11, R6, PT ;  /* 0x000000060b00720c */ /* 0x000fe20003f26270 */
[----:B------:R-:W-:-:S05]  /*16520*/  VIADD R11, R3, 0x40 ;  /* 0x00000040030b7836 */ /* 0x000fca0000000000 */
[----:B------:R-:W-:Y:S01]  /*16530*/  ISETP.GE.AND P2, PT, R11, R6, PT ;  /* 0x000000060b00720c */ /* 0x000fe20003f46270 */
[----:B------:R-:W-:-:S06]  /*16540*/  VIADD R11, R3, 0x60 ;  /* 0x00000060030b7836 */ /* 0x000fcc0000000000 */
[----:B--2---:R-:W-:Y:S01]  /*16550*/  @!P1 VIADD R29, R28, UR38 ;  /* 0x000000261c1d9c36 */ /* 0x004fe20008000000 */
[C---:B-1----:R-:W-:Y:S02]  /*16560*/  @!P1 IADD3 R4, P3, R0.reuse, R14, RZ ;  /* 0x0000000e00049210 */ /* 0x042fe40007f7e0ff */
[----:B------:R-:W1:Y:S03]  /*16570*/  SHFL.IDX PT, R14, R9, 0x3, 0x1c1f ;  /* 0x007c1f00090e7f89 */ /* 0x000e6600000e0000 */
[----:B------:R-:W-:Y:S02]  /*16580*/  @!P1 IMAD.X R5, RZ, RZ, R21, P3 ;  /* 0x000000ffff059224 */ /* 0x000fe400018e0615 */
[----:B------:R-:W2:Y:S04]  /*16590*/  SHFL.IDX PT, R21, R8, RZ, 0x1c1f ;  /* 0x001c1fff08157589 */ /* 0x000ea800000e0000 */
[----:B------:R3:W-:Y:S02]  /*165a0*/  @!P1 LDGSTS.E.BYPASS.LTC128B.128 [R29+0xaa00], desc[UR42][R4.64], !P0 ;  /* 0x0aa00000041d9fae */ /* 0x0007e4000c101d6a */
[----:B---3--:R-:W-:Y:S01]  /*165b0*/  @!P2 IADD3 R4, P1, R0, R26, RZ ;  /* 0x0000001a0004a210 */ /* 0x008fe20007f3e0ff */
[----:B------:R-:W-:-:S04]  /*165c0*/  @!P2 VIADD R26, R28, UR38 ;  /* 0x000000261c1aac36 */ /* 0x000fc80008000000 */
[----:B------:R-:W-:Y:S01]  /*165d0*/  @!P2 IMAD.X R5, RZ, RZ, R20, P1 ;  /* 0x000000ffff05a224 */ /* 0x000fe200008e0614 */
[----:B------:R-:W-:Y:S01]  /*165e0*/  ISETP.GE.AND P1, PT, R11, R6, PT ;  /* 0x000000060b00720c */ /* 0x000fe20003f26270 */
[----:B------:R-:W3:Y:S01]  /*165f0*/  SHFL.IDX PT, R20, R7, RZ, 0x1c1f ;  /* 0x001c1fff07147589 */ /* 0x000ee200000e0000 */
[----:B------:R-:W-:-:S03]  /*16600*/  VIADD R11, R3, 0x80 ;  /* 0x00000080030b7836 */ /* 0x000fc60000000000 */
[----:B------:R1:W-:Y:S02]  /*16610*/  @!P2 LDGSTS.E.BYPASS.LTC128B.128 [R26+0xb200], desc[UR42][R4.64], !P0 ;  /* 0x0b200000041aafae */ /* 0x0003e4000c101d6a */
[----:B------:R-:W-:Y:S02]  /*16620*/  ISETP.GE.AND P2, PT, R11, R6, PT ;  /* 0x000000060b00720c */ /* 0x000fe40003f46270 */
[----:B------:R-:W4:Y:S04]  /*16630*/  SHFL.IDX PT, R7, R7, 0x1, 0x1c1f ;  /* 0x003c1f0007077f89 */ /* 0x000f2800000e0000 */
[----:B------:R-:W-:Y:S01]  /*16640*/  @!P1 VIADD R29, R28, UR38 ;  /* 0x000000261c1d9c36 */ /* 0x000fe20008000000 */
[----:B-1----:R-:W-:Y:S02]  /*16650*/  @!P1 IADD3 R4, P3, R0, R14, RZ ;  /* 0x0000000e00049210 */ /* 0x002fe40007f7e0ff */
[----:B------:R1:W0:Y:S04]  /*16660*/  SHFL.IDX PT, R14, R8, 0x1, 0x1c1f ;  /* 0x003c1f00080e7f89 */ /* 0x00022800000e0000 */
[----:B------:R-:W-:-:S02]  /*16670*/  @!P2 VIADD R9, R28, UR38 ;  /* 0x000000261c09ac36 */ /* 0x000fc40008000000 */
[----:B------:R-:W-:-:S05]  /*16680*/  @!P1 IMAD.X R5, RZ, RZ, R10, P3 ;  /* 0x000000ffff059224 */ /* 0x000fca00018e060a */
[----:B------:R2:W-:Y:S02]  /*16690*/  @!P1 LDGSTS.E.BYPASS.LTC128B.128 [R29+0xba00], desc[UR42][R4.64], !P0 ;  /* 0x0ba00000041d9fae */ /* 0x0005e4000c101d6a */
[----:B--2---:R-:W-:-:S05]  /*166a0*/  @!P2 IADD3 R4, P1, R0, R21, RZ ;  /* 0x000000150004a210 */ /* 0x004fca0007f3e0ff */
[----:B---3--:R-:W-:-:S05]  /*166b0*/  @!P2 IMAD.X R5, RZ, RZ, R20, P1 ;  /* 0x000000ffff05a224 */ /* 0x008fca00008e0614 */
[----:B0---4-:R1:W-:Y:S03]  /*166c0*/  @!P2 LDGSTS.E.BYPASS.LTC128B.128 [R9+0xc200], desc[UR42][R4.64], !P0 ;  /* 0x0c2000000409afae */ /* 0x0113e6000c101d6a */
.L_x_11966:
[----:B------:R-:W-:-:S05]  /*166d0*/  VIADD R3, R3, 0xa0 ;  /* 0x000000a003037836 */ /* 0x000fca0000000000 */
[----:B------:R-:W-:-:S13]  /*166e0*/  ISETP.GE.AND P1, PT, R3, R6, PT ;  /* 0x000000060300720c */ /* 0x000fda0003f26270 */
[----:B-1----:R-:W-:Y:S01]  /*166f0*/  @!P1 IADD3 R4, P2, R0, R14, RZ ;  /* 0x0000000e00049210 */ /* 0x002fe20007f5e0ff */
[----:B------:R-:W-:Y:S02]  /*16700*/  @!P1 VIADD R3, R28, UR38 ;  /* 0x000000261c039c36 */ /* 0x000fe40008000000 */
[----:B------:R-:W-:Y:S02]  /*16710*/  IMAD.MOV.U32 R0, RZ, RZ, 0x1 ;  /* 0x00000001ff007424 */ /* 0x000fe400078e00ff */
[----:B------:R-:W-:-:S03]  /*16720*/  @!P1 IMAD.X R5, RZ, RZ, R7, P2 ;  /* 0x000000ffff059224 */ /* 0x000fc600010e0607 */
        /* <DEDUP_REMOVED lines=12> */
[----:B------:R-:W1:Y:S02]  /*167f0*/  SYNCS.PHASECHK.TRANS64.TRYWAIT P0, [UR38+0x12420], R0 ;  /* 0x01242000ff0075a7 */ /* 0x000e640008000166 */
[----:B01----:R-:W-:Y:S10]  /*16800*/  @!P0 BRA `(.L_x_11909) ;  /* 0x0000001c00c48947 */ /* 0x003ff40003800000 */
.L_x_11967:
[----:B------:R-:W-:Y:S05]  /*16810*/  @!P1 BRA `(.L_x_11910) ;  /* 0x0000000800b49947 */ /* 0x000fea0003800000 */
[----:B------:R-:W-:Y:S01]  /*16820*/  IMAD.U32 R12, RZ, RZ, UR40 ;  /* 0x00000028ff0c7e24 */ /* 0x000fe2000f8e00ff */
[----:B------:R-:W-:Y:S01]  /*16830*/  LOP3.LUT R13, R25, 0x1f, RZ, 0xc0, !PT ;  /* 0x0000001f190d7812 */ /* 0x000fe200078ec0ff */
[----:B------:R-:W-:Y:S02]  /*16840*/  IMAD.U32 R14, RZ, RZ, UR40 ;  /* 0x00000028ff0e7e24 */ /* 0x000fe4000f8e00ff */
[----:B------:R-:W-:Y:S01]  /*16850*/  IMAD.MOV.U32 R8, RZ, RZ, 0x1 ;  /* 0x00000001ff087424 */ /* 0x000fe200078e00ff */
[----:B------:R-:W-:Y:S01]  /*16860*/  LOP3.LUT R12, R12, 0x1, RZ, 0xfc, !PT ;  /* 0x000000010c0c7812 */ /* 0x000fe200078efcff */
[----:B------:R-:W-:Y:S01]  /*16870*/  IMAD.MOV.U32 R9, RZ, RZ, RZ ;  /* 0x000000ffff097224 */ /* 0x000fe200078e00ff */
[----:B------:R-:W-:-:S07]  /*16880*/  LOP3.LUT R14, R14, 0x2, RZ, 0xfc, !PT ;  /* 0x000000020e0e7812 */ /* 0x000fce00078efcff */
.L_x_11927:
[----:B------:R-:W-:Y:S01]  /*16890*/  LOP3.LUT P1, RZ, R16, 0x2, RZ, 0xc0, !PT ;  /* 0x0000000210ff7812 */ /* 0x000fe2000782c0ff */
[----:B0-----:R-:W-:Y:S01]  /*168a0*/  VIADD R3, R9, 0x1 ;  /* 0x0000000109037836 */ /* 0x001fe20000000000 */
        /* <DEDUP_REMOVED lines=28> */
.L_x_11913:
[----:B0-----:R-:W-:Y:S02]  /*16a70*/  LEA R7, R3, UR38, 0x3 ;  /* 0x0000002603077c11 */ /* 0x001fe4000f8e18ff */
[----:B------:R-:W-:Y:S02]  /*16a80*/  SHF.L.U32 R4, R0, 0x1f, RZ ;  /* 0x0000001f00047819 */ /* 0x000fe400000006ff */
[----:B------:R-:W-:Y:S02]  /*16a90*/  ISETP.NE.AND P1, PT, R2, RZ, PT ;  /* 0x000000ff0200720c */ /* 0x000fe40003f25270 */
[----:B------:R-:W0:Y:S02]  /*16aa0*/  SYNCS.PHASECHK.TRANS64.TRYWAIT P0, [R7+URZ+0x12480], R4 ;  /* 0x01248004070075a7 */ /* 0x000e24000800017f */
[----:B0-----:R-:W-:Y:S09]  /*16ab0*/  @!P0 BRA `(.L_x_11914) ;  /* 0x0000001c00308947 */ /* 0x001ff20003800000 */
.L_x_11968:
[----:B------:R-:W-:Y:S04]  /*16ac0*/  BSSY B1, `(.L_x_11915) ;  /* 0x0000007000017945 */ /* 0x000fe80003800000 */
[----:B------:R-:W-:Y:S05]  /*16ad0*/  @P1 BRA `(.L_x_11916) ;  /* 0x0000000000141947 */ /* 0x000fea0003800000 */
[----:B------:R-:W-:Y:S01]  /*16ae0*/  ISETP.NE.AND P0, PT, R13, RZ, PT ;  /* 0x000000ff0d00720c */ /* 0x000fe20003f05270 */
[----:B------:R-:W-:-:S04]  /*16af0*/  IMAD.MOV.U32 R6, RZ, RZ, 0x2800 ;  /* 0x00002800ff067424 */ /* 0x000fc800078e00ff */
[----:B------:R1:W-:Y:S08]  /*16b00*/  SYNCS.ARRIVE.TRANS64 RZ, [R7+URZ+0x12470], R6 ;  /* 0x0124700607ff79a7 */ /* 0x0003f0000800003f */
[----:B------:R-:W-:Y:S05]  /*16b10*/  @!P0 BRA `(.L_x_11916) ;  /* 0x0000000000048947 */ /* 0x000fea0003800000 */
[----:B------:R-:W-:Y:S01]  /*16b20*/  BPT.TRAP 0x1 ;  /* 0x000000040000795c */ /* 0x000fe20000300000 */
.L_x_11916:
[----:B------:R-:W-:Y:S05]  /*16b30*/  BSYNC B1 ;  /* 0x0000000000017941 */ /* 0x000fea0003800000 */
.L_x_11915:
[----:B-1----:R-:W-:Y:S01]  /*16b40*/  IMAD.U32 R6, RZ, RZ, UR38 ;  /* 0x00000026ff067e24 */ /* 0x002fe2000f8e00ff */
        /* <DEDUP_REMOVED lines=15> */
.L_x_11917:
        /* <DEDUP_REMOVED lines=8> */
.L_x_11969:
        /* <DEDUP_REMOVED lines=9> */
.L_x_11920:
[----:B------:R-:W-:Y:S05]  /*16d50*/  BSYNC B1 ;  /* 0x0000000000017941 */ /* 0x000fea0003800000 */
.L_x_11919:
        /* <DEDUP_REMOVED lines=12> */
.L_x_11921:
[----:B------:R-:W-:-:S13]  /*16e20*/  @P0 ELECT P1, URZ, PT ;  /* 0x00000000003f082f */ /* 0x000fda0003820000 */
[----:B------:R-:W-:Y:S01]  /*16e30*/  @P1 R2UR UR13, R22 ;  /* 0x00000000160d12ca */ /* 0x000fe200000e0000 */
[----:B------:R-:W-:Y:S01]  /*16e40*/  UMOV UR12, UR36 ;  /* 0x00000024000c7c82 */ /* 0x000fe20008000000 */
[----:B------:R-:W-:-:S11]  /*16e50*/  @P1 PLOP3.LUT P0, PT, P1, PT, PT, 0x8, 0x0 ;  /* 0x000000000000181c */ /* 0x000fd60000f0e170 */
[----:B------:R1:W-:Y:S01]  /*16e60*/  UTMALDG.4D [UR8], [UR4], desc[UR6] ;  /* 0x00000608040075b4 */ /* 0x0003e20008019000 */
[----:B------:R-:W-:Y:S01]  /*16e70*/  PLOP3.LUT P1, PT, PT, PT, PT, 0x8, 0x0 ;  /* 0x000000000000781c */ /* 0x000fe20003f2e170 */
[----:B-1----:R-:W-:-:S12]  /*16e80*/  @P0 BRA.U.ANY `(.L_x_11921) ;  /* 0xfffffffd00e40947 */ /* 0x002fd8000393ffff */
.L_x_11912:
[----:B------:R-:W-:Y:S05]  /*16e90*/  BSYNC B0 ;  /* 0x0000000000007941 */ /* 0x000fea0003800000 */
.L_x_11911:
[----:B------:R-:W-:-:S13]  /*16ea0*/  ISETP.NE.AND P0, PT, R12, 0x3, PT ;  /* 0x000000030c00780c */ /* 0x000fda0003f05270 */
[----:B------:R-:W-:Y:S05]  /*16eb0*/  @!P0 BRA `(.L_x_11922) ;  /* 0x0000000000048947 */ /* 0x000fea0003800000 */
[----:B------:R-:W-:Y:S01]  /*16ec0*/  BPT.TRAP 0x1 ;  /* 0x000000040000795c */ /* 0x000fe20000300000 */
.L_x_11922:
[----:B------:R-:W-:Y:S02]  /*16ed0*/  LOP3.LUT R5, R8, 0x1, RZ, 0x3c, !PT ;  /* 0x0000000108057812 */ /* 0x000fe400078e3cff */
[----:B------:R-:W-:Y:S02]  /*16ee0*/  LEA R20, R9, UR38, 0x3 ;  /* 0x0000002609147c11 */ /* 0x000fe4000f8e18ff */
[----:B------:R-:W-:Y:S02]  /*16ef0*/  SHF.L.U32 R5, R5, 0x1f, RZ ;  /* 0x0000001f05057819 */ /* 0x000fe400000006ff */
[----:B------:R-:W-:Y:S02]  /*16f00*/  ISETP.NE.AND P1, PT, R14, 0x3, PT ;  /* 0x000000030e00780c */ /* 0x000fe40003f25270 */
[----:B------:R-:W1:Y:S02]  /*16f10*/  SYNCS.PHASECHK.TRANS64.TRYWAIT P0, [R20+URZ+0x12470], R5 ;  /* 0x01247005140075a7 */ /* 0x000e64000800017f */
[----:B-1----:R-:W-:Y:S09]  /*16f20*/  @!P0 BRA `(.L_x_11923) ;  /* 0x00000018003c8947 */ /* 0x002ff20003800000 */
.L_x_11970:
[----:B------:R-:W-:Y:S05]  /*16f30*/  @!P1 BRA `(.L_x_11924) ;  /* 0x0000000000049947 */ /* 0x000fea0003800000 */
[----:B------:R-:W-:Y:S01]  /*16f40*/  BPT.TRAP 0x1 ;  /* 0x000000040000795c */ /* 0x000fe20000300000 */
.L_x_11924:
[----:B-1----:R-:W-:Y:S01]  /*16f50*/  SHF.L.U32 R5, R8, 0x1f, RZ ;  /* 0x0000001f08057819 */ /* 0x002fe200000006ff */
[----:B0-----:R-:W-:-:S03]  /*16f60*/  IMAD R10, R9, 0x2800, RZ ;  /* 0x00002800090a7824 */ /* 0x001fc600078e02ff */
[----:B------:R-:W0:Y:S02]  /*16f70*/  SYNCS.PHASECHK.TRANS64.TRYWAIT P0, [R20+URZ+0x12460], R5 ;  /* 0x01246005140075a7 */ /* 0x000e24000800017f */
[----:B0-----:R-:W-:Y:S05]  /*16f80*/  @!P0 BRA `(.L_x_11925) ;  /* 0x0000001800388947 */ /* 0x001fea0003800000 */
.L_x_11971:
[C---:B------:R-:W-:Y:S01]  /*16f90*/  LOP3.LUT R25, R10.reuse, R23, RZ, 0xfc, !PT ;  /* 0x000000170a197212 */ /* 0x040fe200078efcff */
[----:B------:R-:W-:Y:S05]  /*16fa0*/  WARPSYNC.ALL ;  /* 0x0000000000007948 */ /* 0x000fea0003800000 */
[----:B0-----:R-:W0:Y:S01]  /*16fb0*/  LDSM.16.MT88.4 R4, [R25+UR38+0x5200] ;  /* 0x005200261904783b */ /* 0x001e220008004200 */
[----:B------:R-:W-:-:S05]  /*16fc0*/  LOP3.LUT R21, R10, R18, RZ, 0xfc, !PT ;  /* 0x000000120a157212 */ /* 0x000fca00078efcff */
[----:B------:R-:W-:Y:S01]  /*16fd0*/  VIADD R21, R21, UR38 ;  /* 0x0000002615157c36 */ /* 0x000fe20008000000 */
        /* <DEDUP_REMOVED lines=37> */
.L_x_11926:
[----:B-1----:R1:W-:Y:S01]  /*17230*/  SYNCS.ARRIVE.TRANS64.A1T0 RZ, [R20+URZ+0x12450], RZ ;  /* 0x012450ff14ff79a7 */ /* 0x0023e2000810003f */
[----:B------:R-:W-:Y:S01]  /*17240*/  BAR.SYNC.DEFER_BLOCKING 0x2, 0x80 ;  /* 0x0082000000007b1d */ /* 0x000fe20000010000 */
[----:B------:R-:W-:Y:S01]  /*17250*/  ISETP.NE.AND P0, PT, R2, RZ, PT ;  /* 0x000000ff0200720c */ /* 0x000fe20003f05270 */
[----:B0-----:R-:W-:Y:S02]  /*17260*/  IMAD.MOV.U32 R9, RZ, RZ, R3 ;  /* 0x000000ffff097224 */ /* 0x001fe400078e0003 */
[----:B------:R-:W-:-:S10]  /*17270*/  IMAD.MOV.U32 R8, RZ, RZ, R0 ;  /* 0x000000ffff087224 */ /* 0x000fd400078e0000 */
[----:B------:R-:W-:-:S05]  /*17280*/  @!P0 VIADD R4, R20, 0x12480 ;  /* 0x0001248014048836 */ /* 0x000fca0000000000 */
[----:B------:R-:W-:-:S04]  /*17290*/  @!P0 PRMT R4, RZ, 0x654, R4 ;  /* 0x00000654ff048816 */ /* 0x000fc80000000004 */
[----:B------:R1:W-:Y:S01]  /*172a0*/  @!P0 SYNCS.ARRIVE.TRANS64.RED.A1T0 RZ, [R4+URZ], RZ ;  /* 0x000000ff04ff89a7 */ /* 0x0003e2000810043f */
[C---:B------:R-:W-:Y:S01]  /*172b0*/  ISETP.GT.AND P0, PT, R15.reuse, UR41, PT ;  /* 0x000000290f007c0c */ /* 0x040fe2000bf04270 */
[----:B------:R-:W-:-:S12]  /*172c0*/  VIADD R15, R15, 0xffffffff ;  /* 0xffffffff0f0f7836 */ /* 0x000fd80000000000 */
[----:B-1----:R-:W-:Y:S05]  /*172d0*/  @P0 BRA `(.L_x_11927) ;  /* 0xfffffff4006c0947 */ /* 0x002fea000383ffff */
[----:B------:R-:W-:Y:S05]  /*172e0*/  BRA `(.L_x_11928) ;  /* 0x0000000000087947 */ /* 0x000fea0003800000 */
.L_x_11910:
[----:B0-----:R-:W-:Y:S02]  /*172f0*/  IMAD.MOV.U32 R3, RZ, RZ, RZ ;  /* 0x000000ffff037224 */ /* 0x001fe400078e00ff */
[----:B------:R-:W-:-:S07]  /*17300*/  IMAD.MOV.U32 R0, RZ, RZ, 0x1 ;  /* 0x00000001ff007424 */ /* 0x000fce00078e00ff */
.L_x_11928:
[----:B------:R-:W-:-:S04]  /*17310*/  ULOP3.LUT UR4, UR40, 0x1, URZ, 0xfc, !UPT ;  /* 0x0000000128047892 */ /* 0x000fc8000f8efc3f */
[----:B------:R-:W-:-:S06]  /*17320*/  UISETP.NE.AND UP0, UPT, UR4, 0x3, UPT ;  /* 0x000000030400788c */ /* 0x000fcc000bf05270 */
[----:B------:R-:W-:-:S13]  /*17330*/  PLOP3.LUT P0, PT, PT, PT, UP0, 0x80, 0x0 ;  /* 0x000000000000781c */ /* 0x000fda0003f0f008 */
[----:B------:R-:W-:Y:S05]  /*17340*/  @!P0 BRA `(.L_x_11929) ;  /* 0x0000000000048947 */ /* 0x000fea0003800000 */
[----:B------:R-:W-:Y:S01]  /*17350*/  BPT.TRAP 0x1 ;  /* 0x000000040000795c */ /* 0x000fe20000300000 */
.L_x_11929:
[----:B------:R-:W-:Y:S01]  /*17360*/  LOP3.LUT R5, R0, 0x1, RZ, 0x3c, !PT ;  /* 0x0000000100057812 */ /* 0x000fe200078e3cff */
[----:B------:R-:W-:Y:S01]  /*17370*/  BSSY B0, `(.L_x_11930) ;  /* 0x0000005000007945 */ /* 0x000fe20003800000 */
[----:B------:R-:W-:Y:S02]  /*17380*/  LEA R12, R3, UR38, 0x3 ;  /* 0x00000026030c7c11 */ /* 0x000fe4000f8e18ff */
[----:B------:R-:W-:-:S04]  /*17390*/  SHF.L.U32 R5, R5, 0x1f, RZ ;  /* 0x0000001f05057819 */ /* 0x000fc800000006ff */
[----:B------:R-:W0:Y:S02]  /*173a0*/  SYNCS.PHASECHK.TRANS64.TRYWAIT P0, [R12+URZ+0x12470], R5 ;  /* 0x012470050c0075a7 */ /* 0x000e24000800017f */
[----:B0-----:R-:W-:Y:S05]  /*173b0*/  @!P0 BRA `(.L_x_11931) ;  /* 0x0000001400408947 */ /* 0x001fea0003800000 */
.L_x_11972:
[----:B------:R-:W-:Y:S05]  /*173c0*/  BSYNC B0 ;  /* 0x0000000000007941 */ /* 0x000fea0003800000 */
.L_x_11930:
[----:B------:R-:W-:-:S06]  /*173d0*/  ULOP3.LUT UR4, UR40, 0x2, URZ, 0xfc, !UPT ;  /* 0x0000000228047892 */ /* 0x000fcc000f8efc3f */
[----:B------:R-:W-:-:S05]  /*173e0*/  IMAD.U32 R4, RZ, RZ, UR4 ;  /* 0x00000004ff047e24 */ /* 0x000fca000f8e00ff */
[----:B------:R-:W-:-:S13]  /*173f0*/  ISETP.NE.AND P1, PT, R4, 0x3, PT ;  /* 0x000000030400780c */ /* 0x000fda0003f25270 */
[----:B------:R-:W-:Y:S05]  /*17400*/  @!P1 BRA `(.L_x_11932) ;  /* 0x0000000000049947 */ /* 0x000fea0003800000 */
[----:B------:R-:W-:Y:S01]  /*17410*/  BPT.TRAP 0x1 ;  /* 0x000000040000795c */ /* 0x000fe20000300000 */
.L_x_11932:
[----:B0-----:R-:W-:Y:S01]  /*17420*/  SHF.L.U32 R5, R0, 0x1f, RZ ;  /* 0x0000001f00057819 */ /* 0x001fe200000006ff */
[----:B------:R-:W-:-:S03]  /*17430*/  IMAD R8, R3, 0x2800, RZ ;  /* 0x0000280003087824 */ /* 0x000fc600078e02ff */
[----:B------:R-:W0:Y:S02]  /*17440*/  SYNCS.PHASECHK.TRANS64.TRYWAIT P0, [R12+URZ+0x12460], R5 ;  /* 0x012460050c0075a7 */ /* 0x000e24000800017f */
[----:B------:R-:W-:Y:S01]  /*17450*/  LOP3.LUT R23, R8, R23, RZ, 0xfc, !PT ;  /* 0x0000001708177212 */ /* 0x000fe200078efcff */
[----:B0-----:R-:W-:Y:S06]  /*17460*/  @!P0 BRA `(.L_x_11933) ;  /* 0x0000001400288947 */ /* 0x001fec0003800000 */
.L_x_11973:
        /* <DEDUP_REMOVED lines=41> */
.L_x_11934:
[----:B-1----:R1:W-:Y:S01]  /*17700*/  SYNCS.ARRIVE.TRANS64.A1T0 RZ, [R12+URZ+0x12450], RZ ;  /* 0x012450ff0cff79a7 */ /* 0x0023e2000810003f */
[----:B------:R-:W-:Y:S01]  /*17710*/  BAR.SYNC.DEFER_BLOCKING 0x2, 0x80 ;  /* 0x0082000000007b1d */ /* 0x000fe20000010000 */
[----:B------:R-:W-:Y:S01]  /*17720*/  ISETP.NE.AND P0, PT, R2, RZ, PT ;  /* 0x000000ff0200720c */ /* 0x000fe20003f05270 */
[----:B------:R-:W-:Y:S02]  /*17730*/  VIADD R3, R3, 0x1 ;  /* 0x0000000103037836 */ /* 0x000fe40000000000 */
[----:B------:R-:W-:-:S10]  /*17740*/  IMAD.MOV.U32 R4, RZ, RZ, RZ ;  /* 0x000000ffff047224 */ /* 0x000fd400078e00ff */
[----:B------:R-:W-:-:S05]  /*17750*/  @!P0 VIADD R2, R12, 0x12480 ;  /* 0x000124800c028836 */ /* 0x000fca0000000000 */
[----:B------:R-:W-:-:S04]  /*17760*/  @!P0 PRMT R2, RZ, 0x654, R2 ;  /* 0x00000654ff028816 */ /* 0x000fc80000000002 */
[----:B------:R1:W-:Y:S01]  /*17770*/  @!P0 SYNCS.ARRIVE.TRANS64.RED.A1T0 RZ, [R2+URZ], RZ ;  /* 0x000000ff02ff89a7 */ /* 0x0003e2000810043f */
[----:B------:R-:W-:-:S04]  /*17780*/  ISETP.NE.AND P0, PT, R3, 0x2, PT ;  /* 0x000000020300780c */ /* 0x000fc80003f05270 */
[----:B------:R-:W-:Y:S02]  /*17790*/  SEL R5, RZ, 0x1, P0 ;  /* 0x00000001ff057807 */ /* 0x000fe40000000000 */
[----:B------:R-:W-:Y:S02]  /*177a0*/  SEL R3, R3, RZ, P0 ;  /* 0x000000ff03037207 */ /* 0x000fe40000000000 */
[----:B-1----:R-:W-:-:S07]  /*177b0*/  LOP3.LUT R0, R0, R5, RZ, 0x3c, !PT ;  /* 0x0000000500007212 */ /* 0x002fce00078e3cff */
.L_x_11887:
[----:B------:R-:W0:Y:S01]  /*177c0*/  S2R R5, SR_CgaCtaId ;  /* 0x0000000000057919 */ /* 0x000e220000008800 */
[----:B------:R-:W-:Y:S02]  /*177d0*/  MOV R2, 0x400 ;  /* 0x0000040000027802 */ /* 0x000fe40000000f00 */
[----:B------:R-:W-:Y:S02]  /*177e0*/  SHF.L.U32 R4, R4, 0x1f, RZ ;  /* 0x0000001f04047819 */ /* 0x000fe400000006ff */
[----:B0-----:R-:W-:-:S04]  /*177f0*/  LEA R9, R5, R2, 0x18 ;  /* 0x0000000205097211 */ /* 0x001fc800078ec0ff */
[----:B------:R-:W0:Y:S02]  /*17800*/  SYNCS.PHASECHK.TRANS64.TRYWAIT P0, [R9+URZ+0x12420], R4 ;  /* 0x01242004090075a7 */ /* 0x000e24000800017f */
[----:B0-----:R-:W-:Y:S05]  /*17810*/  @!P0 BRA `(.L_x_11935) ;  /* 0x0000001000508947 */ /* 0x001fea0003800000 */
.L_x_11974:
[----:B------:R-:W1:Y:S02]  /*17820*/  SHFL.IDX PT, R17, R17, RZ, 0x1f ;  /* 0x00001fff11117589 */ /* 0x000e6400000e0000 */
        /* <DEDUP_REMOVED lines=9> */
.L_x_11936:
        /* <DEDUP_REMOVED lines=12> */
.L_x_11975:
[----:B------:R-:W1:Y:S02]  /*17980*/  SYNCS.PHASECHK.TRANS64.TRYWAIT P1, [R5+URZ], R0 ;  /* 0x00000000050075a7 */ /* 0x000e64000802017f */
[----:B-1----:R-:W-:Y:S05]  /*17990*/  @!P1 BRA `(.L_x_11938) ;  /* 0x0000001000189947 */ /* 0x002fea0003800000 */
.L_x_11976:
[----:B------:R-:W-:Y:S05]  /*179a0*/  @!P0 BRA `(.L_x_11939) ;  /* 0x0000000000048947 */ /* 0x000fea0003800000 */
[----:B------:R-:W-:Y:S01]  /*179b0*/  BPT.TRAP 0x1 ;  /* 0x000000040000795c */ /* 0x000fe20000300000 */
.L_x_11939:
[----:B------:R-:W-:-:S04]  /*179c0*/  IMAD R3, R3, 0x8, R9 ;  /* 0x0000000803037824 */ /* 0x000fc800078e0209 */
[----:B------:R-:W2:Y:S02]  /*179d0*/  SYNCS.PHASECHK.TRANS64.TRYWAIT P1, [R3+URZ+0x12460], R4 ;  /* 0x01246004030075a7 */ /* 0x000ea4000802017f */
[----:B--2---:R-:W-:Y:S05]  /*179e0*/  @!P1 BRA `(.L_x_11940) ;  /* 0x0000001000189947 */ /* 0x004fea0003800000 */
.L_x_11977:
[----:B------:R-:W-:Y:S05]  /*179f0*/  @!P0 BRA `(.L_x_11941) ;  /* 0x0000000000048947 */ /* 0x000fea0003800000 */
[----:B------:R-:W-:Y:S01]  /*17a00*/  BPT.TRAP 0x1 ;  /* 0x000000040000795c */ /* 0x000fe20000300000 */
.L_x_11941:
[----:B-1----:R-:W-:-:S04]  /*17a10*/  IMAD R5, R2, 0x8, R9 ;  /* 0x0000000802057824 */ /* 0x002fc800078e0209 */
[----:B------:R-:W1:Y:S02]  /*17a20*/  SYNCS.PHASECHK.TRANS64.TRYWAIT P1, [R5+URZ+0x12460], R0 ;  /* 0x01246000050075a7 */ /* 0x000e64000802017f */
[----:B-1----:R-:W-:Y:S05]  /*17a30*/  @!P1 BRA `(.L_x_11942) ;  /* 0x0000001000189947 */ /* 0x002fea0003800000 */
.L_x_11978:
[----:B------:R-:W-:Y:S05]  /*17a40*/  @!P0 BRA `(.L_x_11943) ;  /* 0x0000000000048947 */ /* 0x000fea0003800000 */
[----:B------:R-:W-:Y:S01]  /*17a50*/  BPT.TRAP 0x1 ;  /* 0x000000040000795c */ /* 0x000fe20000300000 */
.L_x_11943:
[----:B------:R-:W3:Y:S02]  /*17a60*/  SYNCS.PHASECHK.TRANS64.TRYWAIT P0, [R3+URZ+0x12480], R4 ;  /* 0x01248004030075a7 */ /* 0x000ee4000800017f */
[----:B---3--:R-:W-:Y:S05]  /*17a70*/  @!P0 BRA `(.L_x_11944) ;  /* 0x00000010001c8947 */ /* 0x008fea0003800000 */
.L_x_11945:
[----:B----4-:R4:W0:Y:S02]  /*17a80*/  SYNCS.PHASECHK.TRANS64.TRYWAIT P0, [R5+URZ+0x12480], R0 ;  /* 0x01248000050075a7 */ /* 0x010824000800017f */
[----:B0-----:R-:W-:Y:S05]  /*17a90*/  @!P0 NANOSLEEP.SYNCS 0x989680 ;  /* 0x009896800000895d */ /* 0x001fea0003900000 */
[----:B------:R-:W0:Y:S02]  /*17aa0*/  @!P0 SYNCS.PHASECHK.TRANS64 P0, [R5+URZ+0x12480], R0 ;  /* 0x01248000050085a7 */ /* 0x000e24000800007f */
[----:B0-----:R-:W-:Y:S05]  /*17ab0*/  @!P0 BRA `(.L_x_11945) ;  /* 0xfffffffc00f08947 */ /* 0x001fea000383ffff */
.L_x_11799:
[----:B------:R-:W-:Y:S05]  /*17ac0*/  BSYNC B6 ;  /* 0x0000000000067941 */ /* 0x000fea0003800000 */
.L_x_11796:
[----:B------:R-:W-:Y:S05]  /*17ad0*/  EXIT ;  /* 0x000000000000794d */ /* 0x000fea0003800000 */
.L_x_11809:
[----:B0-----:R-:W-:-:S04]  /*17ae0*/  IMAD.U32 R3, RZ, RZ, UR46 ;  /* 0x0000002eff037e24 */ /* 0x001fc8000f8e00ff */
[----:B------:R0:W1:Y:S03]  /*17af0*/  SYNCS.PHASECHK.TRANS64.TRYWAIT P0, [R3+URZ+0x12400], R8 ;  /* 0x01240008030075a7 */ /* 0x000066000800017f */
[----:B-1----:R-:W-:Y:S05]  /*17b00*/  @!P0 NANOSLEEP.SYNCS 0x989680 ;  /* 0x009896800000895d */ /* 0x002fea0003900000 */
[----:B------:R-:W1:Y:S02]  /*17b10*/  @!P0 SYNCS.PHASECHK.TRANS64 P0, [R3+URZ+0x12400], R8 ;  /* 0x01240008030085a7 */ /* 0x000e64000800007f */
[----:B-1----:R-:W-:Y:S05]  /*17b20*/  @!P0 BRA `(.L_x_11809) ;  /* 0xfffffffc00ec8947 */ /* 0x002fea000383ffff */
[----:B------:R-:W-:Y:S05]  /*17b30*/  BRA `(.L_x_11946) ;  /* 0xfffffe9c00907947 */ /* 0x000fea000383ffff */
.L_x_11813:
[----:B-1----:R-:W-:-:S04]  /*17b40*/  IMAD.U32 R5, RZ, RZ, UR46 ;  /* 0x0000002eff057e24 */ /* 0x002fc8000f8e00ff */
[----:B------:R1:W2:Y:S03]  /*17b50*/  SYNCS.PHASECHK.TRANS64.TRYWAIT P1, [R5+URZ+0x12430], R8 ;  /* 0x01243008050075a7 */ /* 0x0002a6000802017f */
[----:B--2---:R-:W-:Y:S05]  /*17b60*/  @!P1 NANOSLEEP.SYNCS 0x989680 ;  /* 0x009896800000995d */ /* 0x004fea0003900000 */
[----:B------:R-:W2:Y:S02]  /*17b70*/  @!P1 SYNCS.PHASECHK.TRANS64 P1, [R5+URZ+0x12430], R8 ;  /* 0x01243008050095a7 */ /* 0x000ea4000802007f */
[----:B--2---:R-:W-:Y:S05]  /*17b80*/  @!P1 BRA `(.L_x_11813) ;  /* 0xfffffffc00ec9947 */ /* 0x004fea000383ffff */
[----:B------:R-:W-:Y:S05]  /*17b90*/  BRA `(.L_x_11812) ;  /* 0xfffffe9c00b07947 */ /* 0x000fea000383ffff */
.L_x_11829:
[----:B-1----:R-:W-:-:S04]  /*17ba0*/  IMAD.U32 R10, RZ, RZ, UR22 ;  /* 0x00000016ff0a7e24 */ /* 0x002fc8000f8e00ff */
[----:B------:R1:W2:Y:S03]  /*17bb0*/  SYNCS.PHASECHK.TRANS64.TRYWAIT P1, [R10+URZ+0x12430], R9 ;  /* 0x012430090a0075a7 */ /* 0x0002a6000802017f */
[----:B--2---:R-:W-:Y:S05]  /*17bc0*/  @!P1 NANOSLEEP.SYNCS 0x989680 ;  /* 0x009896800000995d */ /* 0x004fea0003900000 */
[----:B------:R-:W2:Y:S02]  /*17bd0*/  @!P1 SYNCS.PHASECHK.TRANS64 P1, [R10+URZ+0x12430], R9 ;  /* 0x012430090a0095a7 */ /* 0x000ea4000802007f */
[----:B--2---:R-:W-:Y:S05]  /*17be0*/  @!P1 BRA `(.L_x_11829) ;  /* 0xfffffffc00ec9947 */ /* 0x004fea000383ffff */
[----:B------:R-:W-:Y:S05]  /*17bf0*/  BRA `(.L_x_11828) ;  /* 0xfffffee800307947 */ /* 0x000fea000383ffff */
.L_x_11833:
[----:B-1----:R-:W-:-:S04]  /*17c00*/  IMAD.U32 R128, RZ, RZ, UR13 ;  /* 0x0000000dff807e24 */ /* 0x002fc8000f8e00ff */
[----:B------:R1:W2:Y:S03]  /*17c10*/  SYNCS.PHASECHK.TRANS64.TRYWAIT P1, [R128+URZ+0x12450], R9 ;  /* 0x01245009800075a7 */ /* 0x0002a6000802017f */
[----:B--2---:R-:W-:Y:S05]  /*17c20*/  @!P1 NANOSLEEP.SYNCS 0x989680 ;  /* 0x009896800000995d */ /* 0x004fea0003900000 */
[----:B------:R-:W2:Y:S02]  /*17c30*/  @!P1 SYNCS.PHASECHK.TRANS64 P1, [R128+URZ+0x12450], R9 ;  /* 0x01245009800095a7 */ /* 0x000ea4000802007f */
[----:B--2---:R-:W-:Y:S05]  /*17c40*/  @!P1 BRA `(.L_x_11833) ;  /* 0xfffffffc00ec9947 */ /* 0x004fea000383ffff */
[----:B------:R-:W-:Y:S05]  /*17c50*/  BRA `(.L_x_11832) ;  /* 0xfffffeec00d87947 */ /* 0x000fea000383ffff */
.L_x_11851:
[----:B-1----:R-:W-:-:S04]  /*17c60*/  IMAD.U32 R12, RZ, RZ, UR22 ;  /* 0x00000016ff0c7e24 */ /* 0x002fc8000f8e00ff */
[----:B------:R1:W2:Y:S03]  /*17c70*/  SYNCS.PHASECHK.TRANS64.TRYWAIT P1, [R12+URZ+0x12430], R11 ;  /* 0x0124300b0c0075a7 */ /* 0x0002a6000802017f */
[----:B--2---:R-:W-:Y:S05]  /*17c80*/  @!P1 NANOSLEEP.SYNCS 0x989680 ;  /* 0x009896800000995d */ /* 0x004fea0003900000 */
[----:B------:R-:W2:Y:S02]  /*17c90*/  @!P1 SYNCS.PHASECHK.TRANS64 P1, [R12+URZ+0x12430], R11 ;  /* 0x0124300b0c0095a7 */ /* 0x000ea4000802007f */
[----:B--2---:R-:W-:Y:S05]  /*17ca0*/  @!P1 BRA `(.L_x_11851) ;  /* 0xfffffffc00ec9947 */ /* 0x004fea000383ffff */
[----:B------:R-:W-:Y:S05]  /*17cb0*/  BRA `(.L_x_11850) ;  /* 0xffffff34000c7947 */ /* 0x000fea000383ffff */
.L_x_11855:
[----:B-1----:R-:W-:-:S04]  /*17cc0*/  IMAD.U32 R12, RZ, RZ, UR13 ;  /* 0x0000000dff0c7e24 */ /* 0x002fc8000f8e00ff */
[----:B------:R1:W2:Y:S03]  /*17cd0*/  SYNCS.PHASECHK.TRANS64.TRYWAIT P1, [R12+URZ+0x12450], R11 ;  /* 0x0124500b0c0075a7 */ /* 0x0002a6000802017f */
[----:B--2---:R-:W-:Y:S05]  /*17ce0*/  @!P1 NANOSLEEP.SYNCS 0x989680 ;  /* 0x009896800000995d */ /* 0x004fea0003900000 */
[----:B------:R-:W2:Y:S02]  /*17cf0*/  @!P1 SYNCS.PHASECHK.TRANS64 P1, [R12+URZ+0x12450], R11 ;  /* 0x0124500b0c0095a7 */ /* 0x000ea4000802007f */
[----:B--2---:R-:W-:Y:S05]  /*17d00*/  @!P1 BRA `(.L_x_11855) ;  /* 0xfffffffc00ec9947 */ /* 0x004fea000383ffff */
[----:B------:R-:W-:Y:S05]  /*17d10*/  BRA `(.L_x_11854) ;  /* 0xffffff4400d07947 */ /* 0x000fea000383ffff */
.L_x_11862:
[----:B-1----:R-:W-:-:S04]  /*17d20*/  IMAD.U32 R12, RZ, RZ, UR26 ;  /* 0x0000001aff0c7e24 */ /* 0x002fc8000f8e00ff */
[----:B------:R1:W2:Y:S03]  /*17d30*/  SYNCS.PHASECHK.TRANS64.TRYWAIT P1, [R12+URZ+0x12430], R11 ;  /* 0x0124300b0c0075a7 */ /* 0x0002a6000802017f */
[----:B--2---:R-:W-:Y:S05]  /*17d40*/  @!P1 NANOSLEEP.SYNCS 0x989680 ;  /* 0x009896800000995d */ /* 0x004fea0003900000 */
[----:B------:R-:W2:Y:S02]  /*17d50*/  @!P1 SYNCS.PHASECHK.TRANS64 P1, [R12+URZ+0x12430], R11 ;  /* 0x0124300b0c0095a7 */ /* 0x000ea4000802007f */
[----:B--2---:R-:W-:Y:S05]  /*17d60*/  @!P1 BRA `(.L_x_11862) ;  /* 0xfffffffc00ec9947 */ /* 0x004fea000383ffff */
[----:B------:R-:W-:Y:S05]  /*17d70*/  BRA `(.L_x_11861) ;  /* 0xffffff6000107947 */ /* 0x000fea000383ffff */
.L_x_11866:
[----:B-1----:R-:W-:-:S04]  /*17d80*/  IMAD.U32 R128, RZ, RZ, UR13 ;  /* 0x0000000dff807e24 */ /* 0x002fc8000f8e00ff */
[----:B------:R1:W2:Y:S03]  /*17d90*/  SYNCS.PHASECHK.TRANS64.TRYWAIT P1, [R128+URZ+0x12450], R11 ;  /* 0x0124500b800075a7 */ /* 0x0002a6000802017f */
[----:B--2---:R-:W-:Y:S05]  /*17da0*/  @!P1 NANOSLEEP.SYNCS 0x989680 ;  /* 0x009896800000995d */ /* 0x004fea0003900000 */
[----:B------:R-:W2:Y:S02]  /*17db0*/  @!P1 SYNCS.PHASECHK.TRANS64 P1, [R128+URZ+0x12450], R11 ;  /* 0x0124500b800095a7 */ /* 0x000ea4000802007f */
[----:B--2---:R-:W-:Y:S05]  /*17dc0*/  @!P1 BRA `(.L_x_11866) ;  /* 0xfffffffc00ec9947 */ /* 0x004fea000383ffff */
[----:B------:R-:W-:Y:S05]  /*17dd0*/  BRA `(.L_x_11865) ;  /* 0xffffff6400b47947 */ /* 0x000fea000383ffff */
.L_x_11880:
[----:B-1----:R-:W-:-:S04]  /*17de0*/  IMAD.U32 R3, RZ, RZ, UR14 ;  /* 0x0000000eff037e24 */ /* 0x002fc8000f8e00ff */
[----:B------:R1:W2:Y:S03]  /*17df0*/  SYNCS.PHASECHK.TRANS64.TRYWAIT P1, [R3+URZ+0x12450], R0 ;  /* 0x01245000030075a7 */ /* 0x0002a6000802017f */
[----:B--2---:R-:W-:Y:S05]  /*17e00*/  @!P1 NANOSLEEP.SYNCS 0x989680 ;  /* 0x009896800000995d */ /* 0x004fea0003900000 */
[----:B------:R-:W2:Y:S02]  /*17e10*/  @!P1 SYNCS.PHASECHK.TRANS64 P1, [R3+URZ+0x12450], R0 ;  /* 0x01245000030095a7 */ /* 0x000ea4000802007f */
[----:B--2---:R-:W-:Y:S05]  /*17e20*/  @!P1 BRA `(.L_x_11880) ;  /* 0xfffffffc00ec9947 */ /* 0x004fea000383ffff */
[----:B------:R-:W-:Y:S05]  /*17e30*/  BRA `(.L_x_11879) ;  /* 0xffffffa800047947 */ /* 0x000fea000383ffff */
.L_x_11899:
[----:B------:R-:W-:Y:S02]  /*17e40*/  IMAD.MOV.U32 R13, RZ, RZ, R17 ;  /* 0x000000ffff0d7224 */ /* 0x000fe400078e0011 */
[----:B------:R-:W-:Y:S02]  /*17e50*/  IMAD.MOV.U32 R12, RZ, RZ, RZ ;  /* 0x000000ffff0c7224 */ /* 0x000fe400078e00ff */
[----:B------:R-:W-:Y:S02]  /*17e60*/  IMAD.MOV.U32 R11, RZ, RZ, 0x1f ;  /* 0x0000001fff0b7424 */ /* 0x000fe400078e00ff */
[----:B------:R-:W-:-:S07]  /*17e70*/  IMAD.MOV.U32 R15, RZ, RZ, -0x1 ;  /* 0xffffffffff0f7424 */ /* 0x000fce00078e00ff */
[----:B------:R-:W-:Y:S05]  /*17e80*/  WARPSYNC.COLLECTIVE R15, `(.L_x_11947) ;  /* 0x000000000f087348 */ /* 0x000fea0003c00000 */
[----:B------:R0:W1:Y:S02]  /*17e90*/  SHFL.IDX P6, R14, R13, R12, R11 ;  /* 0x0000000c0d0e7389 */ /* 0x00006400000c000b */
[----:B01----:R-:W-:Y:S01]  /*17ea0*/  ENDCOLLECTIVE ;  /* 0x000000000000791b */ /* 0x003fe20003800000 */
.L_x_11947:
[----:B------:R-:W-:Y:S05]  /*17eb0*/  BRA `(.L_x_11948) ;  /* 0xffffffd800a47947 */ /* 0x000fea000383ffff */
.L_x_11901:
[----:B------:R-:W-:Y:S01]  /*17ec0*/  BSSY B0, `(.L_x_11949) ;  /* 0x0000006000007945 */ /* 0x000fe20003800000 */
[----:B------:R-:W-:-:S07]  /*17ed0*/  IMAD.MOV.U32 R15, RZ, RZ, -0x1 ;  /* 0xffffffffff0f7424 */ /* 0x000fce00078e00ff */
[----:B0-----:R-:W-:Y:S05]  /*17ee0*/  WARPSYNC.COLLECTIVE R15, `(.L_x_11950) ;  /* 0x000000000f0c7348 */ /* 0x001fea0003c00000 */
[----:B------:R-:W-:Y:S02]  /*17ef0*/  ELECT P6, UR62, PT ;  /* 0x00000000003e782f */ /* 0x000fe400038c0000 */
[----:B------:R-:W-:Y:S01]  /*17f00*/  MOV R14, UR62 ;  /* 0x0000003e000e7c02 */ /* 0x000fe20008000f00 */
[----:B0-----:R-:W-:Y:S10]  /*17f10*/  ENDCOLLECTIVE ;  /* 0x000000000000791b */ /* 0x001ff40003800000 */
.L_x_11950:
[----:B------:R-:W-:Y:S05]  /*17f20*/  BSYNC B0 ;  /* 0x0000000000007941 */ /* 0x000fea0003800000 */
.L_x_11949:
[----:B------:R-:W-:Y:S05]  /*17f30*/  BRA `(.L_x_11951) ;  /* 0xffffffd800a87947 */ /* 0x000fea000383ffff */
.L_x_11903:
[----:B-1----:R-:W-:-:S04]  /*17f40*/  IMAD.U32 R5, RZ, RZ, UR38 ;  /* 0x00000026ff057e24 */ /* 0x002fc8000f8e00ff */
[----:B------:R1:W2:Y:S03]  /*17f50*/  SYNCS.PHASECHK.TRANS64.TRYWAIT P0, [R5+URZ+0x12480], R0 ;  /* 0x01248000050075a7 */ /* 0x0002a6000800017f */
[----:B--2---:R-:W-:Y:S05]  /*17f60*/  @!P0 NANOSLEEP.SYNCS 0x989680 ;  /* 0x009896800000895d */ /* 0x004fea0003900000 */
[----:B------:R-:W2:Y:S02]  /*17f70*/  @!P0 SYNCS.PHASECHK.TRANS64 P0, [R5+URZ+0x12480], R0 ;  /* 0x01248000050085a7 */ /* 0x000ea4000800007f */
[----:B--2---:R-:W-:Y:S05]  /*17f80*/  @!P0 BRA `(.L_x_11903) ;  /* 0xfffffffc00ec8947 */ /* 0x004fea000383ffff */
[----:B------:R-:W-:Y:S05]  /*17f90*/  BRA `(.L_x_11952) ;  /* 0xffffffd800f87947 */ /* 0x000fea000383ffff */
.L_x_11905:
[----:B-1----:R-:W-:-:S04]  /*17fa0*/  IMAD.U32 R5, RZ, RZ, UR38 ;  /* 0x00000026ff057e24 */ /* 0x002fc8000f8e00ff */
[----:B------:R1:W2:Y:S03]  /*17fb0*/  SYNCS.PHASECHK.TRANS64.TRYWAIT P0, [R5+URZ+0x12440], R0 ;  /* 0x01244000050075a7 */ /* 0x0002a6000800017f */
[----:B--2---:R-:W-:Y:S05]  /*17fc0*/  @!P0 NANOSLEEP.SYNCS 0x989680 ;  /* 0x009896800000895d */ /* 0x004fea0003900000 */
[----:B------:R-:W2:Y:S02]  /*17fd0*/  @!P0 SYNCS.PHASECHK.TRANS64 P0, [R5+URZ+0x12440], R0 ;  /* 0x01244000050085a7 */ /* 0x000ea4000800007f */
[----:B--2---:R-:W-:Y:S05]  /*17fe0*/  @!P0 BRA `(.L_x_11905) ;  /* 0xfffffffc00ec8947 */ /* 0x004fea000383ffff */
[----:B------:R-:W-:Y:S05]  /*17ff0*/  BRA `(.L_x_11953) ;  /* 0xffffffdc00347947 */ /* 0x000fea000383ffff */
.L_x_11908:
[----:B------:R-:W-:Y:S01]  /*18000*/  IMAD.MOV.U32 R13, RZ, RZ, R10 ;  /* 0x000000ffff0d7224 */ /* 0x000fe200078e000a */
[----:B------:R-:W-:Y:S01]  /*18010*/  LEA.HI R3, R2, UR39, RZ, 0x1e ;  /* 0x0000002702037c11 */ /* 0x000fe2000f8ff0ff */
[----:B------:R-:W-:Y:S02]  /*18020*/  IMAD.MOV.U32 R12, RZ, RZ, RZ ;  /* 0x000000ffff0c7224 */ /* 0x000fe400078e00ff */
[----:B------:R-:W-:Y:S02]  /*18030*/  IMAD.MOV.U32 R11, RZ, RZ, 0x1c1f ;  /* 0x00001c1fff0b7424 */ /* 0x000fe400078e00ff */
[----:B------:R-:W-:-:S07]  /*18040*/  IMAD.MOV.U32 R15, RZ, RZ, -0x1 ;  /* 0xffffffffff0f7424 */ /* 0x000fce00078e00ff */
[----:B0-----:R-:W-:Y:S05]  /*18050*/  WARPSYNC.COLLECTIVE R15, `(.L_x_11954) ;  /* 0x000000000f087348 */ /* 0x001fea0003c00000 */
[----:B------:R1:W2:Y:S02]  /*18060*/  SHFL.IDX P6, R14, R13, R12, R11 ;  /* 0x0000000c0d0e7389 */ /* 0x0002a400000c000b */
[----:B012---:R-:W-:Y:S01]  /*18070*/  ENDCOLLECTIVE ;  /* 0x000000000000791b */ /* 0x007fe20003800000 */
.L_x_11954:
[----:B------:R-:W-:Y:S02]  /*18080*/  IMAD.MOV.U32 R13, RZ, RZ, R9 ;  /* 0x000000ffff0d7224 */ /* 0x000fe400078e0009 */
[----:B------:R-:W-:-:S07]  /*18090*/  IMAD.MOV.U32 R4, RZ, RZ, R14 ;  /* 0x000000ffff047224 */ /* 0x000fce00078e000e */
[----:B------:R-:W-:Y:S05]  /*180a0*/  WARPSYNC.COLLECTIVE R15, `(.L_x_11955) ;  /* 0x000000000f087348 */ /* 0x000fea0003c00000 */
[----:B------:R0:W1:Y:S02]  /*180b0*/  SHFL.IDX P6, R14, R13, R12, R11 ;  /* 0x0000000c0d0e7389 */ /* 0x00006400000c000b */
[----:B01----:R-:W-:Y:S01]  /*180c0*/  ENDCOLLECTIVE ;  /* 0x000000000000791b */ /* 0x003fe20003800000 */
.L_x_11955:
[----:B------:R-:W-:Y:S02]  /*180d0*/  ULDC UR4, c[0x0][0x288] ;  /* 0x0000a20000047ab9 */ /* 0x000fe40000000800 */
[----:B------:R-:W-:-:S05]  /*180e0*/  IMAD R6, R6, UR4, RZ ;  /* 0x0000000406067c24 */ /* 0x000fca000f8e02ff */
[C---:B------:R-:W-:Y:S01]  /*180f0*/  ISETP.GE.AND P1, PT, R3.reuse, R6, PT ;  /* 0x000000060300720c */ /* 0x040fe20003f26270 */
[----:B------:R-:W-:Y:S02]  /*18100*/  VIADD R11, R3, 0x20 ;  /* 0x00000020030b7836 */ /* 0x000fe40000000000 */
[----:B------:R-:W-:Y:S02]  /*18110*/  IMAD.MOV.U32 R13, RZ, RZ, R10 ;  /* 0x000000ffff0d7224 */ /* 0x000fe400078e000a */
[----:B------:R-:W-:-:S08]  /*18120*/  IMAD.MOV.U32 R12, RZ, RZ, 0x1 ;  /* 0x00000001ff0c7424 */ /* 0x000fd000078e00ff */
[----:B------:R-:W-:Y:S01]  /*18130*/  @!P1 VIADD R29, R28, UR38 ;  /* 0x000000261c1d9c36 */ /* 0x000fe20008000000 */
[----:B------:R-:W-:-:S05]  /*18140*/  @!P1 IADD3 R14, P2, R0, R14, RZ ;  /* 0x0000000e000e9210 */ /* 0x000fca0007f5e0ff */
[----:B------:R-:W-:Y:S02]  /*18150*/  @!P1 IMAD.X R5, RZ, RZ, R4, P2 ;  /* 0x000000ffff059224 */ /* 0x000fe400010e0604 */
[----:B------:R-:W-:-:S05]  /*18160*/  @!P1 IMAD.MOV.U32 R4, RZ, RZ, R14 ;  /* 0x000000ffff049224 */ /* 0x000fca00078e000e */
[----:B------:R-:W-:Y:S01]  /*18170*/  @!PT LDS RZ, [RZ] ;  /* 0x00000000fffff984 */ /* 0x000fe20000000800 */
[----:B------:R-:W-:Y:S01]  /*18180*/  @!PT LDS RZ, [RZ] ;  /* 0x00000000fffff984 */ /* 0x000fe20000000800 */
[----:B------:R-:W-:Y:S01]  /*18190*/  @!PT LDS RZ, [RZ] ;  /* 0x00000000fffff984 */ /* 0x000fe20000000800 */
[----:B------:R0:W-:Y:S01]  /*181a0*/  @!P1 LDGSTS.E.BYPASS.LTC128B.128 [R29+0xa200], desc[UR42][R4.64], !P0 ;  /* 0x0a200000041d9fae */ /* 0x0001e2000c101d6a */
[----:B------:R-:W-:Y:S01]  /*181b0*/  ISETP.GE.AND P1, PT, R11, R6, PT ;  /* 0x000000060b00720c */ /* 0x000fe20003f26270 */
[----:B------:R-:W-:-:S12]  /*181c0*/  IMAD.MOV.U32 R11, RZ, RZ, 0x1c1f ;  /* 0x00001c1fff0b7424 */ /* 0x000fd800078e00ff */
[----:B0-----:R-:W-:Y:S05]  /*181d0*/  WARPSYNC.COLLECTIVE R15, `(.L_x_11956) ;  /* 0x000000000f087348 */ /* 0x001fea0003c00000 */
[----:B------:R1:W2:Y:S02]  /*181e0*/  SHFL.IDX P6, R14, R13, R12, R11 ;  /* 0x0000000c0d0e7389 */ /* 0x0002a400000c000b */
[----:B012---:R-:W-:Y:S01]  /*181f0*/  ENDCOLLECTIVE ;  /* 0x000000000000791b */ /* 0x007fe20003800000 */
.L_x_11956:
[----:B------:R-:W-:Y:S02]  /*18200*/  @!P1 VIADD R29, R28, UR38 ;  /* 0x000000261c1d9c36 */ /* 0x000fe40008000000 */
[----:B------:R-:W-:Y:S02]  /*18210*/  IMAD.MOV.U32 R13, RZ, RZ, R9 ;  /* 0x000000ffff0d7224 */ /* 0x000fe400078e0009 */
[----:B------:R-:W-:-:S07]  /*18220*/  IMAD.MOV.U32 R21, RZ, RZ, R14 ;  /* 0x000000ffff157224 */ /* 0x000fce00078e000e */
[----:B------:R-:W-:Y:S05]  /*18230*/  WARPSYNC.COLLECTIVE R15, `(.L_x_11957) ;  /* 0x000000000f087348 */ /* 0x000fea0003c00000 */
[----:B------:R0:W1:Y:S02]  /*18240*/  SHFL.IDX P6, R14, R13, R12, R11 ;  /* 0x0000000c0d0e7389 */ /* 0x00006400000c000b */
[----:B01----:R-:W-:Y:S01]  /*18250*/  ENDCOLLECTIVE ;  /* 0x000000000000791b */ /* 0x003fe20003800000 */
.L_x_11957:
[----:B------:R-:W-:Y:S02]  /*18260*/  IMAD.MOV.U32 R13, RZ, RZ, R10 ;  /* 0x000000ffff0d7224 */ /* 0x000fe400078e000a */
[----:B------:R-:W-:Y:S01]  /*18270*/  IMAD.MOV.U32 R12, RZ, RZ, 0x2 ;  /* 0x00000002ff0c7424 */ /* 0x000fe200078e00ff */
[----:B------:R-:W-:-:S13]  /*18280*/  @!P1 IADD3 R4, P3, R0, R14, RZ ;  /* 0x0000000e00049210 */ /* 0x000fda0007f7e0ff */
[----:B------:R-:W-:Y:S05]  /*18290*/  WARPSYNC.COLLECTIVE R15, `(.L_x_11958) ;  /* 0x000000000f087348 */ /* 0x000fea0003c00000 */
[----:B------:R0:W1:Y:S02]  /*182a0*/  SHFL.IDX P6, R14, R13, R12, R11 ;  /* 0x0000000c0d0e7389 */ /* 0x00006400000c000b */
[----:B01----:R-:W-:Y:S01]  /*182b0*/  ENDCOLLECTIVE ;  /* 0x000000000000791b */ /* 0x003fe20003800000 */
.L_x_11958:
[----:B------:R-:W-:-:S05]  /*182c0*/  @!P1 IMAD.X R5, RZ, RZ, R21, P3 ;  /* 0x000000ffff059224 */ /* 0x000fca00018e0615 */
[----:B------:R-:W-:Y:S01]  /*182d0*/  @!PT LDS RZ, [RZ] ;  /* 0x00000000fffff984 */ /* 0x000fe20000000800 */
[----:B------:R-:W-:Y:S01]  /*182e0*/  @!PT LDS RZ, [RZ] ;  /* 0x00000000fffff984 */ /* 0x000fe20000000800 */
[----:B------:R-:W-:Y:S01]  /*182f0*/  @!PT LDS RZ, [RZ] ;  /* 0x00000000fffff984 */ /* 0x000fe20000000800 */
[----:B------:R0:W-:Y:S01]  /*18300*/  @!P1 LDGSTS.E.BYPASS.LTC128B.128 [R29+0xaa00], desc[UR42][R4.64], !P0 ;  /* 0x0aa00000041d9fae */ /* 0x0001e2000c101d6a */
[----:B------:R-:W-:Y:S02]  /*18310*/  IMAD.MOV.U32 R13, RZ, RZ, R9 ;  /* 0x000000ffff0d7224 */ /* 0x000fe400078e0009 */
[----:B0-----:R-:W-:Y:S02]  /*18320*/  VIADD R5, R3, 0x40 ;  /* 0x0000004003057836 */ /* 0x001fe40000000000 */
[----:B------:R-:W-:-:S03]  /*18330*/  IMAD.MOV.U32 R20, RZ, RZ, R14 ;  /* 0x000000ffff147224 */ /* 0x000fc600078e000e */
[----:B------:R-:W-:-:S13]  /*18340*/  ISETP.GE.AND P2, PT, R5, R6, PT ;  /* 0x000000060500720c */ /* 0x000fda0003f46270 */
[----:B------:R-:W-:Y:S05]  /*18350*/  WARPSYNC.COLLECTIVE R15, `(.L_x_11959) ;  /* 0x000000000f087348 */ /* 0x000fea0003c00000 */
[----:B------:R0:W1:Y:S02]  /*18360*/  SHFL.IDX P6, R14, R13, R12, R11 ;  /* 0x0000000c0d0e7389 */ /* 0x00006400000c000b */
[----:B01----:R-:W-:Y:S01]  /*18370*/  ENDCOLLECTIVE ;  /* 0x000000000000791b */ /* 0x003fe20003800000 */
.L_x_11959:
[----:B------:R-:W-:Y:S02]  /*18380*/  IMAD.MOV.U32 R13, RZ, RZ, R10 ;  /* 0x000000ffff0d7224 */ /* 0x000fe400078e000a */
[----:B------:R-:W-:Y:S02]  /*18390*/  IMAD.MOV.U32 R12, RZ, RZ, 0x3 ;  /* 0x00000003ff0c7424 */ /* 0x000fe400078e00ff */
[----:B------:R-:W-:-:S07]  /*183a0*/  IMAD.MOV.U32 R26, RZ, RZ, R14 ;  /* 0x000000ffff1a7224 */ /* 0x000fce00078e000e */
[----:B------:R-:W-:Y:S05]  /*183b0*/  WARPSYNC.COLLECTIVE R15, `(.L_x_11960) ;  /* 0x000000000f087348 */ /* 0x000fea0003c00000 */
[----:B------:R0:W1:Y:S02]  /*183c0*/  SHFL.IDX P6, R14, R13, R12, R11 ;  /* 0x0000000c0d0e7389 */ /* 0x00006400000c000b */
[----:B01----:R-:W-:Y:S01]  /*183d0*/  ENDCOLLECTIVE ;  /* 0x000000000000791b */ /* 0x003fe20003800000 */
.L_x_11960:
[----:B------:R-:W-:Y:S01]  /*183e0*/  @!P2 IADD3 R4, P1, R0, R26, RZ ;  /* 0x0000001a0004a210 */ /* 0x000fe20007f3e0ff */
[----:B------:R-:W-:-:S04]  /*183f0*/  @!P2 VIADD R26, R28, UR38 ;  /* 0x000000261c1aac36 */ /* 0x000fc80008000000 */
        /* <DEDUP_REMOVED lines=10> */
.L_x_11961:
        /* <DEDUP_REMOVED lines=9> */
.L_x_11962:
        /* <DEDUP_REMOVED lines=12> */
.L_x_11963:
[----:B------:R-:W-:Y:S02]  /*185f0*/  @!P2 VIADD R9, R28, UR38 ;  /* 0x000000261c09ac36 */ /* 0x000fe40008000000 */
[----:B------:R-:W-:Y:S02]  /*18600*/  IMAD.MOV.U32 R13, RZ, RZ, R7 ;  /* 0x000000ffff0d7224 */ /* 0x000fe400078e0007 */
[----:B------:R-:W-:Y:S02]  /*18610*/  IMAD.MOV.U32 R12, RZ, RZ, 0x1 ;  /* 0x00000001ff0c7424 */ /* 0x000fe400078e00ff */
[----:B------:R-:W-:-:S07]  /*18620*/  IMAD.MOV.U32 R21, RZ, RZ, R14 ;  /* 0x000000ffff157224 */ /* 0x000fce00078e000e */
[----:B------:R-:W-:Y:S05]  /*18630*/  WARPSYNC.COLLECTIVE R15, `(.L_x_11964) ;  /* 0x000000000f087348 */ /* 0x000fea0003c00000 */
[----:B------:R0:W1:Y:S02]  /*18640*/  SHFL.IDX P6, R14, R13, R12, R11 ;  /* 0x0000000c0d0e7389 */ /* 0x00006400000c000b */
[----:B01----:R-:W-:Y:S01]  /*18650*/  ENDCOLLECTIVE ;  /* 0x000000000000791b */ /* 0x003fe20003800000 */
.L_x_11964:
        /* <DEDUP_REMOVED lines=11> */
.L_x_11965:
[----:B------:R-:W-:Y:S05]  /*18710*/  BRA `(.L_x_11966) ;  /* 0xffffffdc00ec7947 */ /* 0x000fea000383ffff */
.L_x_11909:
[----:B0-----:R-:W-:-:S04]  /*18720*/  IMAD.U32 R3, RZ, RZ, UR38 ;  /* 0x00000026ff037e24 */ /* 0x001fc8000f8e00ff */
[----:B------:R0:W1:Y:S03]  /*18730*/  SYNCS.PHASECHK.TRANS64.TRYWAIT P0, [R3+URZ+0x12420], R0 ;  /* 0x01242000030075a7 */ /* 0x000066000800017f */
[----:B-1----:R-:W-:Y:S05]  /*18740*/  @!P0 NANOSLEEP.SYNCS 0x989680 ;  /* 0x009896800000895d */ /* 0x002fea0003900000 */
[----:B------:R-:W1:Y:S02]  /*18750*/  @!P0 SYNCS.PHASECHK.TRANS64 P0, [R3+URZ+0x12420], R0 ;  /* 0x01242000030085a7 */ /* 0x000e64000800007f */
[----:B-1----:R-:W-:Y:S05]  /*18760*/  @!P0 BRA `(.L_x_11909) ;  /* 0xfffffffc00ec8947 */ /* 0x002fea000383ffff */
[----:B------:R-:W-:Y:S05]  /*18770*/  BRA `(.L_x_11967) ;  /* 0xffffffe000247947 */ /* 0x000fea000383ffff */
.L_x_11914:
[----:B0-----:R0:W1:Y:S02]  /*18780*/  SYNCS.PHASECHK.TRANS64.TRYWAIT P0, [R7+URZ+0x12480], R4 ;  /* 0x01248004070075a7 */ /* 0x001064000800017f */
[----:B-1----:R-:W-:Y:S05]  /*18790*/  @!P0 NANOSLEEP.SYNCS 0x989680 ;  /* 0x009896800000895d */ /* 0x002fea0003900000 */
[----:B------:R-:W1:Y:S02]  /*187a0*/  @!P0 SYNCS.PHASECHK.TRANS64 P0, [R7+URZ+0x12480], R4 ;  /* 0x01248004070085a7 */ /* 0x000e64000800007f */
[----:B-1----:R-:W-:Y:S05]  /*187b0*/  @!P0 BRA `(.L_x_11914) ;  /* 0xfffffffc00f08947 */ /* 0x002fea000383ffff */
[----:B------:R-:W-:Y:S05]  /*187c0*/  BRA `(.L_x_11968) ;  /* 0xffffffe000bc7947 */ /* 0x000fea000383ffff */
.L_x_11918:
[----:B-1----:R1:W2:Y:S02]  /*187d0*/  SYNCS.PHASECHK.TRANS64.TRYWAIT P0, [R7+URZ+0x12440], R4 ;  /* 0x01244004070075a7 */ /* 0x0022a4000800017f */
[----:B--2---:R-:W-:Y:S05]  /*187e0*/  @!P0 NANOSLEEP.SYNCS 0x989680 ;  /* 0x009896800000895d */ /* 0x004fea0003900000 */
[----:B------:R-:W2:Y:S02]  /*187f0*/  @!P0 SYNCS.PHASECHK.TRANS64 P0, [R7+URZ+0x12440], R4 ;  /* 0x01244004070085a7 */ /* 0x000ea4000800007f */
[----:B--2---:R-:W-:Y:S05]  /*18800*/  @!P0 BRA `(.L_x_11918) ;  /* 0xfffffffc00f08947 */ /* 0x004fea000383ffff */
[----:B------:R-:W-:Y:S05]  /*18810*/  BRA `(.L_x_11969) ;  /* 0xffffffe400287947 */ /* 0x000fea000383ffff */
.L_x_11923:
[----:B-1----:R1:W2:Y:S02]  /*18820*/  SYNCS.PHASECHK.TRANS64.TRYWAIT P0, [R20+URZ+0x12470], R5 ;  /* 0x01247005140075a7 */ /* 0x0022a4000800017f */
[----:B--2---:R-:W-:Y:S05]  /*18830*/  @!P0 NANOSLEEP.SYNCS 0x989680 ;  /* 0x009896800000895d */ /* 0x004fea0003900000 */
[----:B------:R-:W2:Y:S02]  /*18840*/  @!P0 SYNCS.PHASECHK.TRANS64 P0, [R20+URZ+0x12470], R5 ;  /* 0x01247005140085a7 */ /* 0x000ea4000800007f */
[----:B--2---:R-:W-:Y:S05]  /*18850*/  @!P0 BRA `(.L_x_11923) ;  /* 0xfffffffc00f08947 */ /* 0x004fea000383ffff */
[----:B------:R-:W-:Y:S05]  /*18860*/  BRA `(.L_x_11970) ;  /* 0xffffffe400b07947 */ /* 0x000fea000383ffff */
.L_x_11925:
[----:B0-----:R0:W1:Y:S02]  /*18870*/  SYNCS.PHASECHK.TRANS64.TRYWAIT P0, [R20+URZ+0x12460], R5 ;  /* 0x01246005140075a7 */ /* 0x001064000800017f */
[----:B-1----:R-:W-:Y:S05]  /*18880*/  @!P0 NANOSLEEP.SYNCS 0x989680 ;  /* 0x009896800000895d */ /* 0x002fea0003900000 */
[----:B------:R-:W1:Y:S02]  /*18890*/  @!P0 SYNCS.PHASECHK.TRANS64 P0, [R20+URZ+0x12460], R5 ;  /* 0x01246005140085a7 */ /* 0x000e64000800007f */
[----:B-1----:R-:W-:Y:S05]  /*188a0*/  @!P0 BRA `(.L_x_11925) ;  /* 0xfffffffc00f08947 */ /* 0x002fea000383ffff */
[----:B------:R-:W-:Y:S05]  /*188b0*/  BRA `(.L_x_11971) ;  /* 0xffffffe400b47947 */ /* 0x000fea000383ffff */
.L_x_11931:
[----:B0-----:R0:W1:Y:S02]  /*188c0*/  SYNCS.PHASECHK.TRANS64.TRYWAIT P0, [R12+URZ+0x12470], R5 ;  /* 0x012470050c0075a7 */ /* 0x001064000800017f */
[----:B-1----:R-:W-:Y:S05]  /*188d0*/  @!P0 NANOSLEEP.SYNCS 0x989680 ;  /* 0x009896800000895d */ /* 0x002fea0003900000 */
[----:B------:R-:W1:Y:S02]  /*188e0*/  @!P0 SYNCS.PHASECHK.TRANS64 P0, [R12+URZ+0x12470], R5 ;  /* 0x012470050c0085a7 */ /* 0x000e64000800007f */
[----:B-1----:R-:W-:Y:S05]  /*188f0*/  @!P0 BRA `(.L_x_11931) ;  /* 0xfffffffc00f08947 */ /* 0x002fea000383ffff */
[----:B------:R-:W-:Y:S05]  /*18900*/  BRA `(.L_x_11972) ;  /* 0xffffffe800ac7947 */ /* 0x000fea000383ffff */
.L_x_11933:
[----:B0-----:R0:W1:Y:S02]  /*18910*/  SYNCS.PHASECHK.TRANS64.TRYWAIT P0, [R12+URZ+0x12460], R5 ;  /* 0x012460050c0075a7 */ /* 0x001064000800017f */
[----:B-1----:R-:W-:Y:S05]  /*18920*/  @!P0 NANOSLEEP.SYNCS 0x989680 ;  /* 0x009896800000895d */ /* 0x002fea0003900000 */
[----:B------:R-:W1:Y:S02]  /*18930*/  @!P0 SYNCS.PHASECHK.TRANS64 P0, [R12+URZ+0x12460], R5 ;  /* 0x012460050c0085a7 */ /* 0x000e64000800007f */
[----:B-1----:R-:W-:Y:S05]  /*18940*/  @!P0 BRA `(.L_x_11933) ;  /* 0xfffffffc00f08947 */ /* 0x002fea000383ffff */
[----:B------:R-:W-:Y:S05]  /*18950*/  BRA `(.L_x_11973) ;  /* 0xffffffe800c47947 */ /* 0x000fea000383ffff */
.L_x_11935:
[----:B0-----:R0:W1:Y:S02]  /*18960*/  SYNCS.PHASECHK.TRANS64.TRYWAIT P0, [R9+URZ+0x12420], R4 ;  /* 0x01242004090075a7 */ /* 0x001064000800017f */
[----:B-1----:R-:W-:Y:S05]  /*18970*/  @!P0 NANOSLEEP.SYNCS 0x989680 ;  /* 0x009896800000895d */ /* 0x002fea0003900000 */
[----:B------:R-:W1:Y:S02]  /*18980*/  @!P0 SYNCS.PHASECHK.TRANS64 P0, [R9+URZ+0x12420], R4 ;  /* 0x01242004090085a7 */ /* 0x000e64000800007f */
[----:B-1----:R-:W-:Y:S05]  /*18990*/  @!P0 BRA `(.L_x_11935) ;  /* 0xfffffffc00f08947 */ /* 0x002fea000383ffff */
[----:B------:R-:W-:Y:S05]  /*189a0*/  BRA `(.L_x_11974) ;  /* 0xffffffec009c7947 */ /* 0x000fea000383ffff */
.L_x_11937:
[----:B0-----:R0:W1:Y:S02]  /*189b0*/  SYNCS.PHASECHK.TRANS64.TRYWAIT P1, [R7+URZ], R4 ;  /* 0x00000004070075a7 */ /* 0x001064000802017f */
[----:B-1----:R-:W-:Y:S05]  /*189c0*/  @!P1 NANOSLEEP.SYNCS 0x989680 ;  /* 0x009896800000995d */ /* 0x002fea0003900000 */
[----:B------:R-:W1:Y:S02]  /*189d0*/  @!P1 SYNCS.PHASECHK.TRANS64 P1, [R7+URZ], R4 ;  /* 0x00000004070095a7 */ /* 0x000e64000802007f */
[----:B-1----:R-:W-:Y:S05]  /*189e0*/  @!P1 BRA `(.L_x_11937) ;  /* 0xfffffffc00f09947 */ /* 0x002fea000383ffff */
[----:B------:R-:W-:Y:S05]  /*189f0*/  BRA `(.L_x_11975) ;  /* 0xffffffec00e07947 */ /* 0x000fea000383ffff */
.L_x_11938:
[----:B-1----:R1:W2:Y:S02]  /*18a00*/  SYNCS.PHASECHK.TRANS64.TRYWAIT P1, [R5+URZ], R0 ;  /* 0x00000000050075a7 */ /* 0x0022a4000802017f */
[----:B--2---:R-:W-:Y:S05]  /*18a10*/  @!P1 NANOSLEEP.SYNCS 0x989680 ;  /* 0x009896800000995d */ /* 0x004fea0003900000 */
[----:B------:R-:W2:Y:S02]  /*18a20*/  @!P1 SYNCS.PHASECHK.TRANS64 P1, [R5+URZ], R0 ;  /* 0x00000000050095a7 */ /* 0x000ea4000802007f */
[----:B--2---:R-:W-:Y:S05]  /*18a30*/  @!P1 BRA `(.L_x_11938) ;  /* 0xfffffffc00f09947 */ /* 0x004fea000383ffff */
[----:B------:R-:W-:Y:S05]  /*18a40*/  BRA `(.L_x_11976) ;  /* 0xffffffec00d47947 */ /* 0x000fea000383ffff */
.L_x_11940:
[----:B--2---:R2:W3:Y:S02]  /*18a50*/  SYNCS.PHASECHK.TRANS64.TRYWAIT P1, [R3+URZ+0x12460], R4 ;  /* 0x01246004030075a7 */ /* 0x0044e4000802017f */
[----:B---3--:R-:W-:Y:S05]  /*18a60*/  @!P1 NANOSLEEP.SYNCS 0x989680 ;  /* 0x009896800000995d */ /* 0x008fea0003900000 */
[----:B------:R-:W3:Y:S02]  /*18a70*/  @!P1 SYNCS.PHASECHK.TRANS64 P1, [R3+URZ+0x12460], R4 ;  /* 0x01246004030095a7 */ /* 0x000ee4000802007f */
[----:B---3--:R-:W-:Y:S05]  /*18a80*/  @!P1 BRA `(.L_x_11940) ;  /* 0xfffffffc00f09947 */ /* 0x008fea000383ffff */
[----:B------:R-:W-:Y:S05]  /*18a90*/  BRA `(.L_x_11977) ;  /* 0xffffffec00d47947 */ /* 0x000fea000383ffff */
.L_x_11942:
[----:B-1----:R1:W3:Y:S02]  /*18aa0*/  SYNCS.PHASECHK.TRANS64.TRYWAIT P1, [R5+URZ+0x12460], R0 ;  /* 0x01246000050075a7 */ /* 0x0022e4000802017f */
[----:B---3--:R-:W-:Y:S05]  /*18ab0*/  @!P1 NANOSLEEP.SYNCS 0x989680 ;  /* 0x009896800000995d */ /* 0x008fea0003900000 */
[----:B------:R-:W3:Y:S02]  /*18ac0*/  @!P1 SYNCS.PHASECHK.TRANS64 P1, [R5+URZ+0x12460], R0 ;  /* 0x01246000050095a7 */ /* 0x000ee4000802007f */
[----:B---3--:R-:W-:Y:S05]  /*18ad0*/  @!P1 BRA `(.L_x_11942) ;  /* 0xfffffffc00f09947 */ /* 0x008fea000383ffff */
[----:B------:R-:W-:Y:S05]  /*18ae0*/  BRA `(.L_x_11978) ;  /* 0xffffffec00d47947 */ /* 0x000fea000383ffff */
.L_x_11944:
[----:B---3--:R3:W4:Y:S02]  /*18af0*/  SYNCS.PHASECHK.TRANS64.TRYWAIT P0, [R3+URZ+0x12480], R4 ;  /* 0x01248004030075a7 */ /* 0x008724000800017f */
[----:B----4-:R-:W-:Y:S05]  /*18b00*/  @!P0 NANOSLEEP.SYNCS 0x989680 ;  /* 0x009896800000895d */ /* 0x010fea0003900000 */
[----:B------:R-:W4:Y:S02]  /*18b10*/  @!P0 SYNCS.PHASECHK.TRANS64 P0, [R3+URZ+0x12480], R4 ;  /* 0x01248004030085a7 */ /* 0x000f24000800007f */
[----:B----4-:R-:W-:Y:S05]  /*18b20*/  @!P0 BRA `(.L_x_11944) ;  /* 0xfffffffc00f08947 */ /* 0x010fea000383ffff */
[----:B------:R-:W-:Y:S05]  /*18b30*/  BRA `(.L_x_11945) ;  /* 0xffffffec00d07947 */ /* 0x000fea000383ffff */
.L_x_11979:
        /* <DEDUP_REMOVED lines=12> */
.L_x_13377:


//--------------------- .text._ZN7cutlass13device_kernelIN5flash11enable_sm90INS1_16FlashAttnFwdSm90INS1_25CollectiveMainloopFwdSm90ILi2EN4cute5tupleIJNS5_1CILi1EEES8_S8_EEENS6_IJNS7_ILi192EEENS7_ILi160EEENS7_ILi64EEEEEELi64ENS_12float_e4m3_tEfNS_4arch4Sm90ELb0ELb1ELb1ELb1ELb0ELb0ELb0ELb1ELb1ELb1ELb1ELb0EEENS1_21CollectiveEpilogueFwdINS6_IJSA_SC_SB_EEES9_NS_10bfloat16_tESG_Li384ELb1ELb1ELb1ELb1EEENS1_36VarlenDynamicPersistentTileSchedulerILi192ELi160ELi384ELi128ELb1ELb1ELb1ELb1ELb0ELb1EEEEEEEEEvNT_6ParamsE --------------------------
	.section	.text._ZN7cutlass13device_kernelIN5flash11enable_sm90INS1_16FlashAttnFwdSm90INS1_25CollectiveMainloopFwdSm90ILi2EN4cute5tupleIJNS5_1CILi1EEES8_S8_EEENS6_IJNS7_ILi192EEENS7_ILi160EEENS7_ILi64EEEEEELi64ENS_12float_e4m3_tEfNS_4arch4Sm90ELb0ELb1ELb1ELb1ELb0ELb0ELb0ELb1ELb1ELb1ELb1ELb0EEENS1_21CollectiveEpilogueFwdINS6_IJSA_SC_SB_EEES9_NS_10bfloat16_tESG_Li384ELb1ELb1ELb1ELb1EEENS1_36VarlenDynamicPersistentTileSchedulerILi192ELi160ELi384ELi128ELb1ELb1ELb1ELb1ELb0ELb1EEEEEEEEEvNT_6ParamsE,"ax",@progbits
	.align	128
.text._ZN7cutlass13device_kernelIN5flash11enable_sm90INS1_16FlashAttnFwdSm90INS1_25CollectiveMainloopFwdSm90ILi2EN4cute5tupleIJNS5_1CILi1EEES8_S8_EEENS6_IJNS7_ILi192EEENS7_ILi160EEENS7_ILi64EEEEEELi64ENS_12float_e4m3_tEfNS_4arch4Sm90ELb0ELb1ELb1ELb1ELb0ELb0ELb0ELb1ELb1ELb1ELb1ELb0EEENS1_21CollectiveEpilogueFwdINS6_IJSA_SC_SB_EEES9_NS_10bfloat16_tESG_Li384ELb1ELb1ELb1ELb1EEENS1_36VarlenDynamicPersistentTileSchedulerILi192ELi160ELi384ELi128ELb1ELb1ELb1ELb1ELb0ELb1EEEEEEEEEvNT_6ParamsE:
        .type           _ZN7cutlass13device_kernelIN5flash11enable_sm90INS1_16FlashAttnFwdSm90INS1_25CollectiveMainloopFwdSm90ILi2EN4cute5tupleIJNS5_1CILi1EEES8_S8_EEENS6_IJNS7_ILi192EEENS7_ILi160EEENS7_ILi64EEEEEELi64ENS_12float_e4m3_tEfNS_4arch4Sm90ELb0ELb1ELb1ELb1ELb0ELb0ELb0ELb1ELb1ELb1ELb1ELb0EEENS1_21CollectiveEpilogueFwdINS6_IJSA_SC_SB_EEES9_NS_10bfloat16_tESG_Li384ELb1ELb1ELb1ELb1EEENS1_36VarlenDynamicPersistentTileSchedulerILi192ELi160ELi384ELi128ELb1ELb1ELb1ELb1ELb0ELb1EEEEEEEEEvNT_6ParamsE,@function
        .size           _ZN7cutlass13device_kernelIN5flash11enable_sm90INS1_16FlashAttnFwdSm90INS1_25CollectiveMainloopFwdSm90ILi2EN4cute5tupleIJNS5_1CILi1EEES8_S8_EEENS6_IJNS7_ILi192EEENS7_ILi160EEENS7_ILi64EEEEEELi64ENS_12float_e4m3_tEfNS_4arch4Sm90ELb0ELb1ELb1ELb1ELb0ELb0ELb0ELb1ELb1ELb1ELb1ELb0EEENS1_21CollectiveEpilogueFwdINS6_IJSA_SC_SB_EEES9_NS_10bfloat16_tESG_Li384ELb1ELb1ELb1ELb1EEENS1_36VarlenDynamicPersistentTileSchedulerILi192ELi160ELi384ELi128ELb1ELb1ELb1ELb1ELb0ELb1EEEEEEEEEvNT_6ParamsE,(.L_x_13378 - _ZN7cutlass13device_kernelIN5flash11enable_sm90INS1_16FlashAttnFwdSm90INS1_25CollectiveMainloopFwdSm90ILi2EN4cute5tupleIJNS5_1CILi1EEES8_S8_EEENS6_IJNS7_ILi192EEENS7_ILi160EEENS7_ILi64EEEEEELi64ENS_12float_e4m3_tEfNS_4arch4Sm90ELb0ELb1ELb1ELb1ELb0ELb0ELb0ELb1ELb1ELb1ELb1ELb0EEENS1_21CollectiveEpilogueFwdINS6_IJSA_SC_SB_EEES9_NS_10bfloat16_tESG_Li384ELb1ELb1ELb1ELb1EEENS1_36VarlenDynamicPersistentTileSchedulerILi192ELi160ELi384ELi128ELb1ELb1ELb1ELb1ELb0ELb1EEEEEEEEEvNT_6ParamsE)
        .other          _ZN7cutlass13device_kernelIN5flash11enable_sm90INS1_16FlashAttnFwdSm90INS1_25CollectiveMainloopFwdSm90ILi2EN4cute5tupleIJNS5_1CILi1EEES8_S8_EEENS6_IJNS7_ILi192EEENS7_ILi160EEENS7_ILi64EEEEEELi64ENS_12float_e4m3_tEfNS_4arch4Sm90ELb0ELb1ELb1ELb1ELb0ELb0ELb0ELb1ELb1ELb1ELb1ELb0EEENS1_21CollectiveEpilogueFwdINS6_IJSA_SC_SB_EEES9_NS_10bfloat16_tESG_Li384ELb1ELb1ELb1ELb1EEENS1_36VarlenDynamicPersistentTileSchedulerILi192ELi160ELi384ELi128ELb1ELb1ELb1ELb1ELb0ELb1EEEEEEEEEvNT_6ParamsE,@"STO_CUDA_ENTRY STV_DEFAULT"
_ZN7cutlass13device_kernelIN5flash11enable_sm90INS1_16FlashAttnFwdSm90INS1_25CollectiveMainloopFwdSm90ILi2EN4cute5tupleIJNS5_1CILi1EEES8_S8_EEENS6_IJNS7_ILi192EEENS7_ILi160EEENS7_ILi64EEEEEELi64ENS_12float_e4m3_tEfNS_4arch4Sm90ELb0ELb1ELb1ELb1ELb0ELb0ELb0ELb1ELb1ELb1ELb1ELb0EEENS1_21CollectiveEpilogueFwdINS6_IJSA_SC_SB_EEES9_NS_10bfloat16_tESG_Li384ELb1ELb1ELb1ELb1EEENS1_36VarlenDynamicPersistentTileSchedulerILi192ELi160ELi384ELi128ELb1ELb1ELb1ELb1ELb0ELb1EEEEEEEEEvNT_6ParamsE:
        /* <DEDUP_REMOVED lines=18> */
.L_x_11981:
[----:B------:R-:W-:Y:S05]  /*0120*/  BSYNC B0 ;  /* 0x0000000000007941 */ /* 0x000fea0003800000 */
.L_x_11980:
        /* <DEDUP_REMOVED lines=41> */
.L_x_11982:
        /* <DEDUP_REMOVED lines=22> */
.L_x_11983:
        /* <DEDUP_REMOVED lines=18> */
.L_x_11984:
        /* <DEDUP_REMOVED lines=22> */
.L_x_11985:
        /* <DEDUP_REMOVED lines=22> */
.L_x_11986:
[----:B------:R-:W-:Y:S01]  /*0900*/  PLOP3.LUT P0, PT, PT, PT, UP0, 0x80, 0x0 ;  /* 0x000000000000781c */ /* 0x000fe20003f0f008 */
[----:B------:R-:W-:Y:S01]  /*0910*/  UMOV UR38, 0x1 ;  /* 0x0000000100267882 */ /* 0x000fe20000000000 */
[----:B------:R-:W-:Y:S01]  /*0920*/  NOP ;  /* 0x0000000000007918 */ /* 0x000fe20000000000 */
[----:B------:R-:W-:Y:S01]  /*0930*/  USEL UR38, UR38, 0x2, !UP0 ;  /* 0x0000000226267887 */ /* 0x000fe2000c000000 */
[----:B------:R-:W-:Y:S01]  /*0940*/  ULDC.64 UR50, c[0x0][0x208] ;  /* 0x0000820000327ab9 */ /* 0x000fe20000000a00 */
[----:B012-4-:R-:W-:Y:S08]  /*0950*/  BAR.SYNC.DEFER_BLOCKING 0x0 ;  /* 0x0000000000007b1d */ /* 0x017ff00000010000 */
[----:B------:R-:W-:Y:S05]  /*0960*/  @!P0 BRA `(.L_x_11987) ;  /* 0x0000015000dc8947 */ /* 0x000fea0003800000 */
.L_x_11988:
        /* <DEDUP_REMOVED lines=26> */
[----:B------:R-:W-:Y:S02]  /*0b10*/  SHF.R.S32.HI R2, RZ, 0x7, R2 ;  /* 0x00000007ff027819 */ /* 0x000fe40000011402 */
[----:B------:R-:W-:Y:S01]  /*0b20*/  LOP3.LUT R9, R3, 0xfffffffc, RZ, 0xc0, !PT ;  /* 0xfffffffc03097812 */ /* 0x000fe200078ec0ff */
[----:B------:R-:W-:Y:S02]  /*0b30*/  IMAD.IADD R5, R0, 0x1, -R5 ;  /* 0x0000000100057824 */ /* 0x000fe400078e0a05 */
[----:B------:R-:W-:-:S03]  /*0b40*/  IMAD.HI R3, R2, 0x55555556, RZ ;  /* 0x5555555602037827 */ /* 0x000fc600078e02ff */
[----:B------:R-:W-:Y:S01]  /*0b50*/  SHF.R.S32.HI R4, RZ, 0x1f, R5 ;  /* 0x0000001fff047819 */ /* 0x000fe20000011405 */
[----:B------:R-:W-:Y:S01]  /*0b60*/  IMAD.IADD R9, R0, 0x1, -R9 ;  /* 0x0000000100097824 */ /* 0x000fe200078e0a09 */
[----:B------:R-:W-:Y:S02]  /*0b70*/  LEA.HI R3, R3, R3, RZ, 0x1 ;  /* 0x0000000303037211 */ /* 0x000fe400078f08ff */
[CC--:B------:R-:W-:Y:S02]  /*0b80*/  LEA.HI R6, R4.reuse, R5.reuse, RZ, 0x2 ;  /* 0x0000000504067211 */ /* 0x0c0fe400078f10ff */
[----:B------:R-:W-:Y:S01]  /*0b90*/  LEA.HI R4, R4, R5, RZ, 0x5 ;  /* 0x0000000504047211 */ /* 0x000fe200078f28ff */
[----:B------:R-:W-:Y:S01]  /*0ba0*/  IMAD R3, R3, -0x3, R2 ;  /* 0xfffffffd03037824 */ /* 0x000fe200078e0202 */
[--C-:B------:R-:W-:Y:S02]  /*0bb0*/  SHF.R.S32.HI R7, RZ, 0x2, R6.reuse ;  /* 0x00000002ff077819 */ /* 0x100fe40000011406 */
[----:B------:R-:W-:-:S02]  /*0bc0*/  SHF.R.S32.HI R8, RZ, 0x1f, R6 ;  /* 0x0000001fff087819 */ /* 0x000fc40000011406 */
[----:B------:R-:W-:Y:S02]  /*0bd0*/  LEA.HI R0, R9, R9, RZ, 0x1 ;  /* 0x0000000909007211 */ /* 0x000fe400078f08ff */
[----:B------:R-:W-:Y:S02]  /*0be0*/  LEA.HI R8, R8, R7, RZ, 0x3 ;  /* 0x0000000708087211 */ /* 0x000fe400078f18ff */
[----:B------:R-:W-:Y:S02]  /*0bf0*/  SHF.R.S32.HI R4, RZ, 0x5, R4 ;  /* 0x00000005ff047819 */ /* 0x000fe40000011404 */
[----:B------:R-:W-:Y:S02]  /*0c00*/  LOP3.LUT R8, R8, 0xfffffff8, RZ, 0xc0, !PT ;  /* 0xfffffff808087812 */ /* 0x000fe400078ec0ff */
[----:B------:R-:W-:Y:S02]  /*0c10*/  LOP3.LUT R0, R0, 0x1ffffffe, RZ, 0xc0, !PT ;  /* 0x1ffffffe00007812 */ /* 0x000fe400078ec0ff */
[----:B------:R-:W-:Y:S01]  /*0c20*/  LOP3.LUT R6, R6, 0x7ffffffc, RZ, 0xc0, !PT ;  /* 0x7ffffffc06067812 */ /* 0x000fe200078ec0ff */
[----:B------:R-:W-:-:S02]  /*0c30*/  IMAD.IADD R7, R7, 0x1, -R8 ;  /* 0x0000000107077824 */ /* 0x000fc400078e0a08 */
[----:B------:R-:W-:Y:S02]  /*0c40*/  IMAD.IADD R0, R9, 0x1, -R0 ;  /* 0x0000000109007824 */ /* 0x000fe400078e0a00 */
[----:B------:R-:W-:Y:S02]  /*0c50*/  IMAD R4, R4, 0x10, R7 ;  /* 0x0000001004047824 */ /* 0x000fe400078e0207 */
[----:B------:R-:W-:Y:S02]  /*0c60*/  IMAD.IADD R6, R5, 0x1, -R6 ;  /* 0x0000000105067824 */ /* 0x000fe400078e0a06 */
[----:B------:R-:W-:Y:S02]  /*0c70*/  IMAD R3, R3, 0x40, R4 ;  /* 0x0000004003037824 */ /* 0x000fe400078e0204 */
[----:B------:R-:W-:Y:S02]  /*0c80*/  IMAD.SHL.U32 R19, R6, 0x2, RZ ;  /* 0x0000000206137824 */ /* 0x000fe400078e00ff */
[----:B------:R-:W-:-:S07]  /*0c90*/  IMAD R22, R0, 0x8, R3 ;  /* 0x0000000800167824 */ /* 0x000fce00078e0203 */
.L_x_12084:
[----:B012-4-:R-:W0:Y:S01]  /*0ca0*/  LDC.64 R6, c[0x0][0xa18] ;  /* 0x00028600ff067b82 */ /* 0x017e220000000a00 */
[----:B------:R-:W-:Y:S02]  /*0cb0*/  IMAD.U32 R3, RZ, RZ, UR49 ;  /* 0x00000031ff037e24 */ /* 0x000fe4000f8e00ff */
[----:B---3--:R-:W-:-:S05]  /*0cc0*/  IMAD.MOV.U32 R8, RZ, RZ, RZ ;  /* 0x000000ffff087224 */ /* 0x008fca00078e00ff */
[----:B------:R-:W1:Y:S08]  /*0cd0*/  LDC R18, c[0x0][0x288] ;  /* 0x0000a200ff127b82 */ /* 0x000e700000000800 */
[----:B------:R-:W2:Y:S08]  /*0ce0*/  LDC.64 R4, c[0x0][0xa28] ;  /* 0x00028a00ff047b82 */ /* 0x000eb00000000a00 */
        /* <DEDUP_REMOVED lines=12> */
[----:B-1---5:R1:W5:Y:S01]  /*0db0*/  @P1 LDG.E R18, desc[UR50][R6.64] ;  /* 0x0000003206121981 */ /* 0x022362000c1e1900 */
        /* <DEDUP_REMOVED lines=22> */
.L_x_11989:
        /* <DEDUP_REMOVED lines=9> */
.L_x_11990:
        /* <DEDUP_REMOVED lines=10> */
.L_x_11991:
[----:B------:R-:W-:Y:S01]  /*1050*/  ULDC UR4, c[0x0][0x448] ;  /* 0x0001120000047ab9 */ /* 0x000fe20000000800 */
[----:B-----5:R-:W-:Y:S01]  /*1060*/  IMAD.IADD R17, R17, 0x1, -R8 ;  /* 0x0000000111117824 */ /* 0x020fe200078e0a08 */
[----:B------:R-:W-:Y:S02]  /*1070*/  UISETP.NE.AND UP1, UPT, UR4, 0x1, UPT ;  /* 0x000000010400788c */ /* 0x000fe4000bf25270 */
[----:B------:R-:W-:Y:S02]  /*1080*/  UIMAD UR40, UR5, 0xc0, URZ ;  /* 0x000000c0052878a4 */ /* 0x000fe4000f8e023f */
        /* <DEDUP_REMOVED lines=24> */
.L_x_11993:
[----:B------:R-:W-:-:S11]  /*1210*/  UISETP.NE.AND UP0, UPT, UR5, 0x1, UPT ;  /* 0x000000010500788c */ /* 0x000fd6000bf05270 */
[----:B------:R-:W-:Y:S02]  /*1220*/  @UP0 ULDC.64 UR8, c[0x0][0x9e8] ;  /* 0x00027a0000080ab9 */ /* 0x000fe40000000a00 */
[----:B------:R-:W-:-:S04]  /*1230*/  UIMAD.WIDE.U32 UR6, UR4, UR8, URZ ;  /* 0x00000008040672a5 */ /* 0x000fc8000f8e003f */
[----:B------:R-:W-:-:S12]  /*1240*/  @UP0 USHF.R.U32.HI UR4, URZ, UR9, UR7 ;  /* 0x000000093f040299 */ /* 0x000fd80008011607 */
.L_x_11994:
[----:B------:R-:W-:-:S06]  /*1250*/  UIMAD UR4, UR4, UR5, UR5 ;  /* 0x00000005040472a4 */ /* 0x000fcc000f8e0205 */
[----:B------:R-:W-:-:S07]  /*1260*/  VIMNMX R0, R0, UR4, PT ;  /* 0x0000000400007c48 */ /* 0x000fce000bfe0100 */
.L_x_11992:
        /* <DEDUP_REMOVED lines=30> */
.L_x_11996:
[----:B------:R-:W-:-:S11]  /*1450*/  UISETP.NE.AND UP0, UPT, UR5, 0x1, UPT ;  /* 0x000000010500788c */ /* 0x000fd6000bf05270 */
[----:B------:R-:W-:Y:S02]  /*1460*/  @UP0 ULDC.64 UR10, c[0x0][0x9e8] ;  /* 0x00027a00000a0ab9 */ /* 0x000fe40000000a00 */
[----:B------:R-:W-:-:S04]  /*1470*/  UIMAD.WIDE.U32 UR6, UR4, UR10, URZ ;  /* 0x0000000a040672a5 */ /* 0x000fc8000f8e003f */
[----:B------:R-:W-:-:S12]  /*1480*/  @UP0 USHF.R.U32.HI UR4, URZ, UR11, UR7 ;  /* 0x0000000b3f040299 */ /* 0x000fd80008011607 */
.L_x_11997:
[----:B------:R-:W-:-:S04]  /*1490*/  UIMAD UR4, UR4, UR5, URZ ;  /* 0x00000005040472a4 */ /* 0x000fc8000f8e023f */
[----:B------:R-:W-:-:S04]  /*14a0*/  UISETP.LT.AND UP0, UPT, UR8, UR4, UPT ;  /* 0x000000040800728c */ /* 0x000fc8000bf01270 */
[----:B------:R-:W-:-:S12]  /*14b0*/  USEL UR8, UR8, UR4, !UP0 ;  /* 0x0000000408087287 */ /* 0x000fd8000c000000 */
.L_x_11995:
        /* <DEDUP_REMOVED lines=48> */
.L_x_11998:
[----:B------:R-:W-:Y:S02]  /*17c0*/  UIMAD UR43, UR41, UR4, UR43 ;  /* 0x00000004292b72a4 */ /* 0x000fe4000f8e022b */
[----:B------:R-:W-:Y:S01]  /*17d0*/  IMAD.U32 R3, RZ, RZ, UR4 ;  /* 0x00000004ff037e24 */ /* 0x000fe2000f8e00ff */
[----:B------:R-:W-:Y:S02]  /*17e0*/  PLOP3.LUT P0, PT, PT, PT, PT, 0x80, 0x0 ;  /* 0x000000000000781c */ /* 0x000fe40003f0f070 */
[----:B------:R-:W-:Y:S02]  /*17f0*/  CS2R R28, SRZ ;  /* 0x00000000001c7805 */ /* 0x000fe4000001ff00 */
[----:B------:R-:W-:Y:S02]  /*1800*/  CS2R R6, SRZ ;  /* 0x0000000000067805 */ /* 0x000fe4000001ff00 */
[----:B------:R-:W-:Y:S02]  /*1810*/  CS2R R24, SRZ ;  /* 0x0000000000187805 */ /* 0x000fe4000001ff00 */
[----:B------:R-:W-:-:S02]  /*1820*/  VIADDMNMX R104, R3, UR43, R104, PT ;  /* 0x0000002b03687c46 */ /* 0x000fc4000b800168 */
[----:B------:R-:W-:Y:S02]  /*1830*/  CS2R R30, SRZ ;  /* 0x00000000001e7805 */ /* 0x000fe4000001ff00 */
[----:B------:R-:W-:Y:S02]  /*1840*/  CS2R R26, SRZ ;  /* 0x00000000001a7805 */ /* 0x000fe4000001ff00 */
[----:B------:R-:W-:Y:S02]  /*1850*/  CS2R R36, SRZ ;  /* 0x0000000000247805 */ /* 0x000fe4000001ff00 */
[----:B------:R-:W-:Y:S02]  /*1860*/  ISETP.GT.AND P1, PT, R104, UR43, PT ;  /* 0x0000002b68007c0c */ /* 0x000fe4000bf24270 */
        /* <DEDUP_REMOVED lines=12> */
[----:B------:R-:W-:Y:S01]  /*1930*/  VIADD R0, R23, 0xffffff80 ;  /* 0xffffff8017007836 */ /* 0x000fe20000000000 */
[----:B------:R-:W0:Y:S01]  /*1940*/  S2UR UR44, SR_CgaCtaId ;  /* 0x00000000002c79c3 */ /* 0x000e220000008800 */
[----:B------:R-:W-:-:S03]  /*1950*/  UMOV UR45, 0x400 ;  /* 0x00000400002d7882 */ /* 0x000fc60000000000 */
[----:B------:R-:W-:-:S04]  /*1960*/  SHF.R.S32.HI R3, RZ, 0x1f, R0 ;  /* 0x0000001fff037819 */ /* 0x000fc80000011400 */
        /* <DEDUP_REMOVED lines=31> */
.L_x_12000:
        /* <DEDUP_REMOVED lines=50> */
.L_x_12185:
[----:B------:R-:W-:Y:S05]  /*1e80*/  @!P0 BRA `(.L_x_12002) ;  /* 0x0000000000048947 */ /* 0x000fea0003800000 */
[----:B------:R-:W-:Y:S01]  /*1e90*/  BPT.TRAP 0x1 ;  /* 0x000000040000795c */ /* 0x000fe20000300000 */
.L_x_12002:
[----:B------:R-:W-:Y:S02]  /*1ea0*/  IMAD.U32 R105, RZ, RZ, UR36 ;  /* 0x00000024ff697e24 */ /* 0x000fe4000f8e00ff */
[----:B------:R-:W-:-:S03]  /*1eb0*/  IMAD.U32 R4, RZ, RZ, UR46 ;  /* 0x0000002eff047e24 */ /* 0x000fc6000f8e00ff */
[----:B------:R-:W-:Y:S02]  /*1ec0*/  LEA R105, R105, UR45, 0x3 ;  /* 0x0000002d69697c11 */ /* 0x000fe4000f8e18ff */
[----:B------:R-:W-:-:S04]  /*1ed0*/  SHF.L.U32 R4, R4, 0x1f, RZ ;  /* 0x0000001f04047819 */ /* 0x000fc800000006ff */
[----:B------:R1:W2:Y:S01]  /*1ee0*/  SYNCS.PHASECHK.TRANS64.TRYWAIT P1, [R105+URZ+0x13230], R4 ;  /* 0x01323004690075a7 */ /* 0x0002a2000802017f */
[----:B------:R-:W-:Y:S05]  /*1ef0*/  @!P0 BRA `(.L_x_12003) ;  /* 0x0000000000048947 */ /* 0x000fea0003800000 */
[----:B------:R-:W-:Y:S01]  /*1f00*/  BPT.TRAP 0x1 ;  /* 0x000000040000795c */ /* 0x000fe20000300000 */
.L_x_12003:
[----:B--2---:R-:W-:Y:S05]  /*1f10*/  @P1 BRA `(.L_x_12004) ;  /* 0x0000000000081947 */ /* 0x004fea0003800000 */
[----:B------:R-:W2:Y:S02]  /*1f20*/  SYNCS.PHASECHK.TRANS64.TRYWAIT P1, [R105+URZ+0x13230], R4 ;  /* 0x01323004690075a7 */ /* 0x000ea4000802017f */
[----:B--2---:R-:W-:Y:S05]  /*1f30*/  @!P1 BRA `(.L_x_12005) ;  /* 0x0000019800909947 */ /* 0x004fea0003800000 */
.L_x_12004:
[----:B------:R-:W-:Y:S01]  /*1f40*/  UIADD3 UR4, UR45, 0xe000, URZ ;  /* 0x0000e0002d047890 */ /* 0x000fe2000fffe03f */
[----:B------:R-:W-:Y:S02]  /*1f50*/  LOP3.LUT P3, RZ, R23, 0x7f, RZ, 0xc0, !PT ;  /* 0x0000007f17ff7812 */ /* 0x000fe4000786c0ff */
[----:B------:R-:W-:Y:S01]  /*1f60*/  LOP3.LUT R2, R2, 0xfffffff7, RZ, 0xc0, !PT ;  /* 0xfffffff702027812 */ /* 0x000fe200078ec0ff */
[----:B------:R-:W-:-:S04]  /*1f70*/  USHF.R.U32.HI UR4, URZ, 0x4, UR4 ;  /* 0x000000043f047899 */ /* 0x000fc80008011604 */
[----:B------:R-:W-:-:S06]  /*1f80*/  ULOP3.LUT UR4, UR4, 0x3fff, URZ, 0xc0, !UPT ;  /* 0x00003fff04047892 */ /* 0x000fcc000f8ec03f */
[----:B------:R-:W-:Y:S01]  /*1f90*/  IMAD.U32 R6, RZ, RZ, UR4 ;  /* 0x00000004ff067e24 */ /* 0x000fe2000f8e00ff */
[----:B------:R-:W-:Y:S05]  /*1fa0*/  WARPSYNC.ALL ;  /* 0x0000000000007948 */ /* 0x000fea0003800000 */
[----:B------:R-:W-:Y:S02]  /*1fb0*/  LOP3.LUT R6, R6, 0x10000, RZ, 0xfc, !PT ;  /* 0x0001000006067812 */ /* 0x000fe400078efcff */
[----:B------:R-:W-:Y:S02]  /*1fc0*/  @P3 LOP3.LUT R2, R2, 0x8, RZ, 0xfc, !PT ;  /* 0x0000000802023812 */ /* 0x000fe400078efcff */
[----:B------:R-:W-:Y:S01]  /*1fd0*/  R2UR UR12, R6 ;  /* 0x00000000060c72ca */ /* 0x000fe200000e0000 */
[----:B------:R-:W-:Y:S01]  /*1fe0*/  ULOP3.LUT UR8, UR52, 0x10000, URZ, 0xfc, !UPT ;  /* 0x0001000034087892 */ /* 0x000fe2000f8efc3f */
[----:B------:R-:W-:Y:S01]  /*1ff0*/  WARPGROUP.ARRIVE ;  /* 0x00000000000079c5 */ /* 0x000fe20000000000 */
[----:B------:R-:W-:Y:S01]  /*2000*/  UMOV UR9, 0x80000020 ;  /* 0x8000002000097882 */ /* 0x000fe20000000000 */
[----:B------:R-:W-:Y:S01]  /*2010*/  UMOV UR11, 0x80000020 ;  /* 0x80000020000b7882 */ /* 0x000fe20000000000 */
[----:B------:R-:W-:Y:S01]  /*2020*/  UIADD3 UR7, UR8, 0x2, URZ ;  /* 0x0000000208077890 */ /* 0x000fe2000fffe03f */
[----:B------:R-:W-:Y:S01]  /*2030*/  VIADD R107, R22, UR40 ;  /* 0x00000028166b7c36 */ /* 0x000fe20008000000 */
[----:B------:R-:W-:Y:S01]  /*2040*/  ULDC UR20, c[0x0][0x9dc] ;  /* 0x0002770000147ab9 */ /* 0x000fe20000000800 */
[----:B-12---:R-:W-:Y:S01]  /*2050*/  @!P3 VIADD R105, R105, 0x13240 ;  /* 0x000132406969b836 */ /* 0x006fe20000000000 */
[----:B------:R-:W-:-:S04]  /*2060*/  ULOP3.LUT UR20, URZ, UR20, URZ, 0x33, !UPT ;  /* 0x000000143f147292 */ /* 0x000fc8000f8e333f */
[----:B------:R-:W-:Y:S01]  /*2070*/  UIMAD UR12, UR36, 0x280, UR12 ;  /* 0x00000280240c78a4 */ /* 0x000fe2000f8e020c */
[----:B------:R-:W-:-:S03]  /*2080*/  @!P3 PRMT R105, RZ, 0x654, R105 ;  /* 0x00000654ff69b816 */ /* 0x000fc60000000069 */
[----:B------:R-:W-:Y:S02]  /*2090*/  UIADD3 UR4, UR12, 0x100, URZ ;  /* 0x000001000c047890 */ /* 0x000fe4000fffe03f */
[----:B------:R-:W-:Y:S02]  /*20a0*/  UIADD3 UR5, UR12, 0x180, URZ ;  /* 0x000001800c057890 */ /* 0x000fe4000fffe03f */
[----:B------:R-:W-:Y:S01]  /*20b0*/  UMOV UR10, UR12 ;  /* 0x0000000c000a7c82 */ /* 0x000fe20008000000 */
[----:B------:R-:W-:Y:S01]  /*20c0*/  UIADD3 UR6, UR12, 0x200, URZ ;  /* 0x000002000c067890 */ /* 0x000fe2000fffe03f */
[----:B------:R-:W-:Y:S01]  /*20d0*/  QGMMA.64x32x32.F32.E4M3.E4M3 R88, gdesc[UR8], RZ, !UPT, gsb0 ;  /* 0x00600000085879f3 */ /* 0x000fe2000c0008ff */
[----:B------:R-:W-:Y:S01]  /*20e0*/  UIADD3 UR10, UR12, 0x80, URZ ;  /* 0x000000800c0a7890 */ /* 0x000fe2000fffe03f */
[----:B------:R-:W-:Y:S01]  /*20f0*/  UMOV UR11, 0x80000020 ;  /* 0x80000020000b7882 */ /* 0x000fe20000000000 */
[----:B------:R-:W-:Y:S01]  /*2100*/  UIADD3 UR13, UR12, 0x2, URZ ;  /* 0x000000020c0d7890 */ /* 0x000fe2000fffe03f */
[----:B------:R-:W-:-:S02]  /*2110*/  WARPGROUP.DEPBAR.LE gsb0, 0x0 ;  /* 0x00008000000079c5 */ /* 0x000fc40000010000 */
        /* <DEDUP_REMOVED lines=15> */
[----:B------:R-:W-:Y:S01]  /*2210*/  UMOV UR10, UR6 ;  /* 0x00000006000a7c82 */ /* 0x000fe20008000000 */
[----:B------:R-:W-:Y:S01]  /*2220*/  UMOV UR11, 0x80000020 ;  /* 0x80000020000b7882 */ /* 0x000fe20000000000 */
[----:B------:R-:W-:Y:S01]  /*2230*/  UMOV UR6, UR13 ;  /* 0x0000000d00067c82 */ /* 0x000fe20008000000 */
        /* <DEDUP_REMOVED lines=97> */
[----:B------:R-:W-:Y:S01]  /*2850*/  ULDC UR6, c[0x0][0x448] ;  /* 0x0001120000067ab9 */ /* 0x000fe20000000800 */
[C---:B------:R-:W-:Y:S01]  /*2860*/  FMUL.FTZ R85, R0.reuse, R48 ;  /* 0x0000003000557220 */ /* 0x040fe20000410000 */
[----:B------:R-:W-:Y:S01]  /*2870*/  UISETP.NE.AND UP0, UPT, UR6, 0x1, UPT ;  /* 0x000000010600788c */ /* 0x000fe2000bf05270 */
[C---:B------:R-:W-:Y:S01]  /*2880*/  FMUL.FTZ R70, R0.reuse, R44 ;  /* 0x0000002c00467220 */ /* 0x040fe20000410000 */
[C---:B------:R-:W-:Y:S01]  /*2890*/  FMUL.FTZ R71, R0.reuse, R45 ;  /* 0x0000002d00477220 */ /* 0x040fe20000410000 */
[C---:B------:R-:W-:Y:S01]  /*28a0*/  FMUL.FTZ R42, R0.reuse, R46 ;  /* 0x0000002e002a7220 */ /* 0x040fe20000410000 */
[C---:B------:R-:W-:Y:S01]  /*28b0*/  FMUL.FTZ R43, R0.reuse, R47 ;  /* 0x0000002f002b7220 */ /* 0x040fe20000410000 */
[C---:B------:R-:W-:Y:S01]  /*28c0*/  FMUL.FTZ R44, R0.reuse, R50 ;  /* 0x00000032002c7220 */ /* 0x040fe20000410000 */
[----:B------:R-:W-:Y:S01]  /*28d0*/  PLOP3.LUT P1, PT, PT, PT, UP0, 0x80, 0x0 ;  /* 0x000000000000781c */ /* 0x000fe20003f2f008 */
[C---:B------:R-:W-:Y:S01]  /*28e0*/  FMUL.FTZ R45, R0.reuse, R51 ;  /* 0x00000033002d7220 */ /* 0x040fe20000410000 */
[----:B------:R-:W-:Y:S01]  /*28f0*/  PLOP3.LUT P2, PT, PT, PT, UP0, 0x80, 0x0 ;  /* 0x000000000000781c */ /* 0x000fe20003f4f008 */
[C---:B------:R-:W-:Y:S01]  /*2900*/  FMUL.FTZ R87, R0.reuse, R52 ;  /* 0x0000003400577220 */ /* 0x040fe20000410000 */
[C---:B------:R-:W-:Y:S01]  /*2910*/  FMUL.FTZ R97, R0.reuse, R53 ;  /* 0x0000003500617220 */ /* 0x040fe20000410000 */
[----:B------:R-:W-:Y:S01]  /*2920*/  @UP0 ULDC UR6, c[0x0][0x44c] ;  /* 0x0001130000060ab9 */ /* 0x000fe20000000800 */
        /* <DEDUP_REMOVED lines=17> */
[----:B------:R-:W-:Y:S01]  /*2a40*/  IMAD.MOV.U32 R31, RZ, RZ, -0xa0 ;  /* 0xffffff60ff1f7424 */ /* 0x000fe200078e00ff */
[----:B------:R-:W-:Y:S01]  /*2a50*/  ULDC.64 UR6, c[0x0][0x9e0] ;  /* 0x0002780000067ab9 */ /* 0x000fe20000000a00 */
[C---:B------:R-:W-:Y:S01]  /*2a60*/  FMUL.FTZ R102, R0.reuse, R32 ;  /* 0x0000002000667220 */ /* 0x040fe20000410000 */
[----:B------:R-:W5:Y:S01]  /*2a70*/  SHFL.IDX PT, R34, R107, RZ, 0x1c1f ;  /* 0x001c1fff6b227589 */ /* 0x000f6200000e0000 */
[----:B------:R-:W-:Y:S01]  /*2a80*/  UISETP.GE.AND UP1, UPT, UR7, 0x1, UPT ;  /* 0x000000010700788c */ /* 0x000fe2000bf26270 */
        /* <DEDUP_REMOVED lines=12> */
[----:B------:R-:W0:Y:S01]  /*2b50*/  MUFU.TANH R77, R77 ;  /* 0x0000004d004d7308 */ /* 0x000e220000002400 */
[----:B------:R-:W-:Y:S01]  /*2b60*/  IADD3 R31, R17, R32, -R19 ;  /* 0x00000020111f7210 */ /* 0x000fe20007ffe813 */
[----:B------:R-:W-:Y:S01]  /*2b70*/  IMAD R30, R104, -0xa0, R17 ;  /* 0xffffff60681e7824 */ /* 0x000fe200078e0211 */
[----:B------:R5:W-:Y:S01]  /*2b80*/  @!P3 SYNCS.ARRIVE.TRANS64.RED.A1T0 RZ, [R105+URZ], RZ ;  /* 0x000000ff69ffb9a7 */ /* 0x000be2000810043f */
[----:B------:R-:W-:-:S02]  /*2b90*/  VIADD R114, R32, 0xffffffff ;  /* 0xffffffff20727836 */ /* 0x000fc40000000000 */
[----:B------:R-:W-:Y:S01]  /*2ba0*/  IMAD.IADD R31, R31, 0x1, -R18 ;  /* 0x000000011f1f7824 */ /* 0x000fe200078e0a12 */
[----:B------:R-:W-:Y:S01]  /*2bb0*/  IADD3 R111, -R19, 0xa0, R30 ;  /* 0x000000a0136f7810 */ /* 0x000fe20007ffe11e */
[----:B------:R-:W0:Y:S01]  /*2bc0*/  MUFU.TANH R78, R78 ;  /* 0x0000004e004e7308 */ /* 0x000e220000002400 */
[----:B------:R-:W-:Y:S02]  /*2bd0*/  IMAD.IADD R115, R114, 0x1, -R19 ;  /* 0x0000000172737824 */ /* 0x000fe400078e0a13 */
[C---:B------:R-:W-:Y:S02]  /*2be0*/  VIADD R112, R31.reuse, UR6 ;  /* 0x000000061f707c36 */ /* 0x040fe40008000000 */
[----:B------:R-:W-:-:S03]  /*2bf0*/  VIADD R113, R31, UR20 ;  /* 0x000000141f717c36 */ /* 0x000fc60008000000 */
[----:B------:R-:W0:Y:S01]  /*2c00*/  MUFU.TANH R21, R21 ;  /* 0x0000001500157308 */ /* 0x000e220000002400 */
[----:B-----5:R-:W-:Y:S01]  /*2c10*/  VIADDMNMX R105, R34, R112, R111, PT ;  /* 0x0000007022697246 */ /* 0x020fe2000380016f */
        /* <DEDUP_REMOVED lines=51> */
[----:B------:R0:W0:Y:S08]  /*2f50*/  MUFU.TANH R110, R37 ;  /* 0x00000025006e7308 */ /* 0x0000300000002400 */
        /* <DEDUP_REMOVED lines=15> */
.L_x_12008:
[----:B------:R-:W-:-:S06]  /*3050*/  UISETP.NE.AND UP2, UPT, UR7, 0x1, UPT ;  /* 0x000000010700788c */ /* 0x000fcc000bf45270 */
[----:B------:R-:W-:-:S05]  /*3060*/  PLOP3.LUT P1, PT, PT, PT, UP2, 0x80, 0x0 ;  /* 0x000000000000781c */ /* 0x000fca0003f2f028 */
[----:B------:R-:W-:-:S08]  /*3070*/  @UP2 ULDC.64 UR10, c[0x0][0x9e8] ;  /* 0x00027a00000a2ab9 */ /* 0x000fd00000000a00 */
[----:B------:R-:W-:-:S05]  /*3080*/  @P1 IMAD.HI.U32 R31, R30, UR10, RZ ;  /* 0x0000000a1e1f1c27 */ /* 0x000fca000f8e00ff */
[----:B------:R-:W-:-:S07]  /*3090*/  @P1 SHF.R.U32.HI R30, RZ, UR11, R31 ;  /* 0x0000000bff1e1c19 */ /* 0x000fce000801161f */
.L_x_12009:
[----:B------:R-:W-:Y:S05]  /*30a0*/  BSYNC B0 ;  /* 0x0000000000007941 */ /* 0x000fea0003800000 */
.L_x_12007:
[----:B------:R-:W-:-:S05]  /*30b0*/  IMAD R30, R30, UR7, R115 ;  /* 0x000000071e1e7c24 */ /* 0x000fca000f8e0273 */
[----:B------:R-:W-:Y:S02]  /*30c0*/  VIMNMX R108, R108, R30, !PT ;  /* 0x0000001e6c6c7248 */ /* 0x000fe40007fe0100 */
[----:B------:R-:W-:-:S07]  /*30d0*/  VIADDMNMX R105, R30, UR7, R105, PT ;  /* 0x000000071e697c46 */ /* 0x000fce000b800169 */
.L_x_12006:
[C---:B------:R-:W-:Y:S02]  /*30e0*/  ISETP.GE.AND P5, PT, R114.reuse, 0x9, PT ;  /* 0x000000097200780c */ /* 0x040fe40003fa6270 */
[C---:B------:R-:W-:Y:S02]  /*30f0*/  ISETP.GE.AND P1, PT, R114.reuse, 0x2, PT ;  /* 0x000000027200780c */ /* 0x040fe40003f26270 */
[----:B------:R-:W-:Y:S02]  /*3100*/  ISETP.GE.AND P4, PT, R114, 0xa, PT ;  /* 0x0000000a7200780c */ /* 0x000fe40003f86270 */
[----:B------:R-:W-:Y:S02]  /*3110*/  ISETP.GT.AND P2, PT, R108, 0x1, !P1 ;  /* 0x000000016c00780c */ /* 0x000fe40004f44270 */
[----:B------:R-:W-:Y:S02]  /*3120*/  LOP3.LUT R16, R16, 0xfffffffd, RZ, 0xc0, !PT ;  /* 0xfffffffd10107812 */ /* 0x000fe400078ec0ff */
[----:B------:R-:W-:-:S02]  /*3130*/  ISETP.LT.OR P3, PT, R105, 0x2, P2 ;  /* 0x000000026900780c */ /* 0x000fc40001761670 */
[----:B------:R-:W-:Y:S02]  /*3140*/  ISETP.GT.AND P2, PT, R108, 0x8, !P5 ;  /* 0x000000086c00780c */ /* 0x000fe40006f44270 */
[----:B------:R-:W-:Y:S02]  /*3150*/  @P5 LOP3.LUT R16, R16, 0x2, RZ, 0xfc, !PT ;  /* 0x0000000210105812 */ /* 0x000fe400078efcff */
[----:B------:R-:W-:Y:S02]  /*3160*/  FSEL R88, R88, -INF , !P3 ;  /* 0xff80000058587808 */ /* 0x000fe40005800000 */
[----:B------:R-:W-:Y:S02]  /*3170*/  LOP3.LUT R16, R16, 0xfffffffb, RZ, 0xc0, !PT ;  /* 0xfffffffb10107812 */ /* 0x000fe400078ec0ff */
[----:B------:R-:W-:Y:S02]  /*3180*/  ISETP.GT.AND P3, PT, R108, 0x9, !P4 ;  /* 0x000000096c00780c */ /* 0x000fe40006764270 */
[----:B------:R-:W-:-:S02]  /*3190*/  ISETP.LT.OR P2, PT, R105, 0x9, P2 ;  /* 0x000000096900780c */ /* 0x000fc40001741670 */
[----:B------:R-:W-:Y:S02]  /*31a0*/  @P4 LOP3.LUT R16, R16, 0x4, RZ, 0xfc, !PT ;  /* 0x0000000410104812 */ /* 0x000fe400078efcff */
[----:B------:R-:W-:Y:S02]  /*31b0*/  ISETP.LT.OR P3, PT, R105, 0xa, P3 ;  /* 0x0000000a6900780c */ /* 0x000fe40001f61670 */
[----:B------:R-:W-:Y:S02]  /*31c0*/  FSEL R90, R90, -INF , !P2 ;  /* 0xff8000005a5a7808 */ /* 0x000fe40005000000 */
[C---:B------:R-:W-:Y:S02]  /*31d0*/  ISETP.GE.AND P2, PT, R114.reuse, 0x11, PT ;  /* 0x000000117200780c */ /* 0x040fe40003f46270 */
[----:B------:R-:W-:Y:S02]  /*31e0*/  ISETP.GE.AND P4, PT, R114, 0x12, PT ;  /* 0x000000127200780c */ /* 0x000fe40003f86270 */
[----:B0-----:R-:W-:-:S02]  /*31f0*/  FSEL R89, R89, -INF , !P3 ;  /* 0xff80000059597808 */ /* 0x001fc40005800000 */
[----:B------:R-:W-:Y:S02]  /*3200*/  ISETP.GT.AND P3, PT, R108, 0x10, !P2 ;  /* 0x000000106c00780c */ /* 0x000fe40005764270 */
[----:B------:R-:W-:Y:S02]  /*3210*/  LOP3.LUT R2, R2, 0xfffffffe, RZ, 0xc0, !PT ;  /* 0xfffffffe02027812 */ /* 0x000fe400078ec0ff */
[----:B------:R-:W-:Y:S02]  /*3220*/  ISETP.LT.OR P3, PT, R105, 0x11, P3 ;  /* 0x000000116900780c */ /* 0x000fe40001f61670 */
[----:B------:R-:W-:Y:S02]  /*3230*/  LOP3.LUT R16, R16, 0x7fffffff, RZ, 0xc0, !PT ;  /* 0x7fffffff10107812 */ /* 0x000fe400078ec0ff */
[----:B------:R-:W-:Y:S02]  /*3240*/  FSEL R92, R92, -INF , !P3 ;  /* 0xff8000005c5c7808 */ /* 0x000fe40005800000 */
[----:B------:R-:W-:-:S02]  /*3250*/  @P4 LOP3.LUT R2, R2, 0x1, RZ, 0xfc, !PT ;  /* 0x0000000102024812 */ /* 0x000fc400078efcff */
[----:B------:R-:W-:Y:S02]  /*3260*/  ISETP.GT.AND P3, PT, R108, 0x11, !P4 ;  /* 0x000000116c00780c */ /* 0x000fe40006764270 */
[----:B------:R-:W-:Y:S02]  /*3270*/  ISETP.GE.AND P4, PT, R114, 0x19, PT ;  /* 0x000000197200780c */ /* 0x000fe40003f86270 */
[----:B------:R-:W-:Y:S02]  /*3280*/  ISETP.LT.OR P3, PT, R105, 0x12, P3 ;  /* 0x000000126900780c */ /* 0x000fe40001f61670 */
        /* <DEDUP_REMOVED lines=158> */
[----:B------:R-:W-:Y:S02]  /*3c70*/  LOP3.LUT R16, R16, 0xffffffdf, RZ, 0xc0, !PT ;  /* 0xffffffdf10107812 */ /* 0x000fe400078ec0ff */
[----:B------:R-:W-:Y:S02]  /*3c80*/  FSEL R76, R97, -INF , !P3 ;  /* 0xff800000614c7808 */ /* 0x000fe40005800000 */
[----:B------:R-:W-:Y:S02]  /*3c90*/  ISETP.GT.AND P3, PT, R108, 0x80, !P4 ;  /* 0x000000806c00780c */ /* 0x000fe40006764270 */
[----:B------:R-:W-:-:S02]  /*3ca0*/  VIADDMNMX R84, R86, R112, R111, PT ;  /* 0x0000007056547246 */ /* 0x000fc4000380016f */
        /* <DEDUP_REMOVED lines=59> */
.L_x_12012:
[----:B------:R-:W-:-:S06]  /*4060*/  UISETP.NE.AND UP2, UPT, UR7, 0x1, UPT ;  /* 0x000000010700788c */ /* 0x000fcc000bf45270 */
[----:B------:R-:W-:-:S05]  /*4070*/  PLOP3.LUT P6, PT, PT, PT, UP2, 0x80, 0x0 ;  /* 0x000000000000781c */ /* 0x000fca0003fcf028 */
[----:B------:R-:W-:-:S08]  /*4080*/  @UP2 ULDC.64 UR10, c[0x0][0x9e8] ;  /* 0x00027a00000a2ab9 */ /* 0x000fd00000000a00 */
[----:B------:R-:W-:Y:S01]  /*4090*/  @P6 IMAD.HI.U32 R86, R85, UR10, RZ ;  /* 0x0000000a55566c27 */ /* 0x000fe2000f8e00ff */
[----:B------:R-:W-:-:S13]  /*40a0*/  PLOP3.LUT P6, PT, PT, PT, UP2, 0x80, 0x0 ;  /* 0x000000000000781c */ /* 0x000fda0003fcf028 */
[----:B------:R-:W-:-:S07]  /*40b0*/  @P6 SHF.R.U32.HI R85, RZ, UR11, R86 ;  /* 0x0000000bff556c19 */ /* 0x000fce0008011656 */
.L_x_12013:
[----:B------:R-:W-:Y:S05]  /*40c0*/  BSYNC B0 ;  /* 0x0000000000007941 */ /* 0x000fea0003800000 */
.L_x_12011:
[----:B------:R-:W-:-:S05]  /*40d0*/  IMAD R85, R85, UR7, R115 ;  /* 0x0000000755557c24 */ /* 0x000fca000f8e0273 */
[----:B------:R-:W-:Y:S02]  /*40e0*/  VIMNMX R93, R93, R85, !PT ;  /* 0x000000555d5d7248 */ /* 0x000fe40007fe0100 */
[----:B------:R-:W-:-:S07]  /*40f0*/  VIADDMNMX R84, R85, UR7, R84, PT ;  /* 0x0000000755547c46 */ /* 0x000fce000b800154 */
.L_x_12010:
[C---:B------:R-:W-:Y:S01]  /*4100*/  ISETP.GT.AND P1, PT, R93.reuse, 0x1, !P1 ;  /* 0x000000015d00780c */ /* 0x040fe20004f24270 */
[----:B------:R-:W-:Y:S01]  /*4110*/  ULDC UR21, c[0x0][0x988] ;  /* 0x0002620000157ab9 */ /* 0x000fe20000000800 */
[----:B------:R-:W-:Y:S01]  /*4120*/  ISETP.GT.AND P2, PT, R93, 0x10, !P2 ;  /* 0x000000105d00780c */ /* 0x000fe20005744270 */
[----:B------:R-:W-:Y:S01]  /*4130*/  IMAD.U32 R97, RZ, RZ, UR21 ;  /* 0x00000015ff617e24 */ /* 0x000fe2000f8e00ff */
[C---:B------:R-:W-:Y:S01]  /*4140*/  ISETP.LT.OR P1, PT, R84.reuse, 0x2, P1 ;  /* 0x000000025400780c */ /* 0x040fe20000f21670 */
[----:B------:R-:W-:Y:S01]  /*4150*/  @UP0 ULDC UR10, c[0x0][0x44c] ;  /* 0x00011300000a0ab9 */ /* 0x000fe20000000800 */
[----:B------:R-:W-:Y:S01]  /*4160*/  ISETP.LT.OR P2, PT, R84, 0x11, P2 ;  /* 0x000000115400780c */ /* 0x000fe20001741670 */
[----:B------:R-:W-:Y:S01]  /*4170*/  UIMAD.WIDE.U32 UR10, UR40, UR10, URZ ;  /* 0x0000000a280a72a5 */ /* 0x000fe2000f8e003f */
[----:B------:R-:W-:Y:S01]  /*4180*/  FSEL R5, R5, -INF , !P1 ;  /* 0xff80000005057808 */ /* 0x000fe20004800000 */
[----:B------:R-:W-:Y:S01]  /*4190*/  @UP0 ULDC UR14, c[0x0][0x450] ;  /* 0x00011400000e0ab9 */ /* 0x000fe20000000800 */
[----:B------:R-:W-:Y:S01]  /*41a0*/  LOP3.LUT P1, RZ, R16, 0x2, RZ, 0xc0, !PT ;  /* 0x0000000210ff7812 */ /* 0x000fe2000782c0ff */
[----:B------:R-:W-:Y:S01]  /*41b0*/  UMOV UR12, UR40 ;  /* 0x00000028000c7c82 */ /* 0x000fe20008000000 */
[----:B------:R-:W-:Y:S01]  /*41c0*/  FSEL R85, R9, -INF , !P2 ;  /* 0xff80000009557808 */ /* 0x000fe20005000000 */
[----:B------:R-:W-:Y:S01]  /*41d0*/  @UP0 USHF.R.U32.HI UR12, URZ, UR14, UR11 ;  /* 0x0000000e3f0c0299 */ /* 0x000fe2000801160b */
[----:B------:R-:W-:-:S02]  /*41e0*/  ISETP.GT.AND P1, PT, R93, 0x8, !P1 ;  /* 0x000000085d00780c */ /* 0x000fc40004f24270 */
[----:B------:R-:W-:Y:S02]  /*41f0*/  LOP3.LUT P2, RZ, R16, 0x4000000, RZ, 0xc0, !PT ;  /* 0x0400000010ff7812 */ /* 0x000fe4000784c0ff */
[----:B------:R-:W-:Y:S02]  /*4200*/  ISETP.LT.OR P1, PT, R84, 0x9, P1 ;  /* 0x000000095400780c */ /* 0x000fe40000f21670 */
[C---:B------:R-:W-:Y:S02]  /*4210*/  LOP3.LUT P6, RZ, R16.reuse, 0x2000000, RZ, 0xc0, !PT ;  /* 0x0200000010ff7812 */ /* 0x040fe400078cc0ff */
[----:B------:R-:W-:Y:S02]  /*4220*/  FSEL R7, R7, -INF , !P1 ;  /* 0xff80000007077808 */ /* 0x000fe40004800000 */
[----:B------:R-:W-:Y:S02]  /*4230*/  LOP3.LUT P1, RZ, R16, 0x4, RZ, 0xc0, !PT ;  /* 0x0000000410ff7812 */ /* 0x000fe4000782c0ff */
[----:B------:R-:W-:-:S02]  /*4240*/  FMNMX.FTZ R9, R87, R88, !PT ;  /* 0x0000005857097209 */ /* 0x000fc40007810000 */
[C---:B------:R-:W-:Y:S02]  /*4250*/  ISETP.GT.AND P1, PT, R93.reuse, 0x9, !P1 ;  /* 0x000000095d00780c */ /* 0x040fe40004f24270 */
[C---:B------:R-:W-:Y:S02]  /*4260*/  ISETP.GT.AND P3, PT, R93.reuse, 0x90, !P3 ;  /* 0x000000905d00780c */ /* 0x040fe40005f64270 */
[----:B------:R-:W-:Y:S02]  /*4270*/  ISETP.LT.OR P1, PT, R84, 0xa, P1 ;  /* 0x0000000a5400780c */ /* 0x000fe40000f21670 */
[----:B------:R-:W-:Y:S02]  /*4280*/  ISETP.GT.AND P4, PT, R93, 0x91, !P4 ;  /* 0x000000915d00780c */ /* 0x000fe40006784270 */
[----:B------:R-:W-:Y:S02]  /*4290*/  FSEL R8, R8, -INF , !P1 ;  /* 0xff80000008087808 */ /* 0x000fe40004800000 */
[----:B------:R-:W-:-:S02]  /*42a0*/  LOP3.LUT P1, RZ, R2, 0x1, RZ, 0xc0, !PT ;  /* 0x0000000102ff7812 */ /* 0x000fc4000782c0ff */
[C---:B------:R-:W-:Y:S02]  /*42b0*/  ISETP.LT.OR P3, PT, R84.reuse, 0x91, P3 ;  /* 0x000000915400780c */ /* 0x040fe40001f61670 */
[C---:B------:R-:W-:Y:S02]  /*42c0*/  ISETP.GT.AND P1, PT, R93.reuse, 0x11, !P1 ;  /* 0x000000115d00780c */ /* 0x040fe40004f24270 */
[----:B------:R-:W-:Y:S02]  /*42d0*/  ISETP.GT.AND P5, PT, R93, 0x98, !P5 ;  /* 0x000000985d00780c */ /* 0x000fe40006fa4270 */
[C---:B------:R-:W-:Y:S02]  /*42e0*/  ISETP.LT.OR P1, PT, R84.reuse, 0x12, P1 ;  /* 0x000000125400780c */ /* 0x040fe40000f21670 */
[----:B------:R-:W-:Y:S02]  /*42f0*/  ISETP.LT.OR P4, PT, R84, 0x92, P4 ;  /* 0x000000925400780c */ /* 0x000fe40002781670 */
        /* <DEDUP_REMOVED lines=36> */
[----:B------:R-:W-:-:S02]  /*4540*/  ISETP.GT.AND P1, PT, R93, 0x29, !P2 ;  /* 0x000000295d00780c */ /* 0x000fc40005724270 */
[----:B------:R-:W-:Y:S02]  /*4550*/  LOP3.LUT P2, RZ, R16, 0x8000, RZ, 0xc0, !PT ;  /* 0x0000800010ff7812 */ /* 0x000fe4000784c0ff */
[----:B------:R-:W-:Y:S02]  /*4560*/  ISETP.LT.OR P1, PT, R84, 0x2a, P1 ;  /* 0x0000002a5400780c */ /* 0x000fe40000f21670 */
[----:B------:R-:W-:Y:S02]  /*4570*/  FMNMX.FTZ R9, R51, R10, !PT ;  /* 0x0000000a33097209 */ /* 0x000fe40007810000 */
[----:B------:R-:W-:Y:S02]  /*4580*/  FSEL R20, R20, -INF , !P1 ;  /* 0xff80000014147808 */ /* 0x000fe40004800000 */
[----:B------:R-:W-:Y:S02]  /*4590*/  ISETP.GT.AND P1, PT, R93, 0x30, !P6 ;  /* 0x000000305d00780c */ /* 0x000fe40007724270 */
[----:B------:R-:W-:-:S02]  /*45a0*/  LOP3.LUT P6, RZ, R16, 0x4000, RZ, 0xc0, !PT ;  /* 0x0000400010ff7812 */ /* 0x000fc400078cc0ff */
        /* <DEDUP_REMOVED lines=52> */
[----:B------:R-:W-:Y:S01]  /*48f0*/  LOP3.LUT P1, RZ, R16, 0x20000, RZ, 0xc0, !PT ;  /* 0x0002000010ff7812 */ /* 0x000fe2000782c0ff */
[----:B------:R-:W0:Y:S01]  /*4900*/  SHFL.BFLY PT, R10, R9, 0x2, 0x1f ;  /* 0x0c401f00090a7f89 */ /* 0x000e2200000e0000 */
[----:B------:R-:W-:-:S02]  /*4910*/  FSEL R25, R25, -INF , !P3 ;  /* 0xff80000019197808 */ /* 0x000fc40005800000 */
[----:B------:R-:W-:Y:S02]  /*4920*/  ISETP.GT.AND P1, PT, R93, 0x50, !P1 ;  /* 0x000000505d00780c */ /* 0x000fe40004f24270 */
[C---:B------:R-:W-:Y:S02]  /*4930*/  ISETP.LT.OR P5, PT, R84.reuse, 0x99, P5 ;  /* 0x000000995400780c */ /* 0x040fe40002fa1670 */
[----:B------:R-:W-:Y:S02]  /*4940*/  ISETP.LT.OR P1, PT, R84, 0x51, P1 ;  /* 0x000000515400780c */ /* 0x000fe40000f21670 */
[----:B------:R-:W-:Y:S02]  /*4950*/  FSEL R26, R26, -INF , !P4 ;  /* 0xff8000001a1a7808 */ /* 0x000fe40006000000 */
[----:B------:R-:W-:Y:S02]  /*4960*/  FSEL R60, R60, -INF , !P1 ;  /* 0xff8000003c3c7808 */ /* 0x000fe40004800000 */
[----:B------:R-:W-:-:S02]  /*4970*/  LOP3.LUT P1, RZ, R16, 0x10000, RZ, 0xc0, !PT ;  /* 0x0001000010ff7812 */ /* 0x000fc4000782c0ff */
[----:B------:R-:W-:Y:S02]  /*4980*/  FSEL R27, R27, -INF , !P5 ;  /* 0xff8000001b1b7808 */ /* 0x000fe40006800000 */
[----:B------:R-:W-:Y:S02]  /*4990*/  ISETP.GT.AND P1, PT, R93, 0x51, !P1 ;  /* 0x000000515d00780c */ /* 0x000fe40004f24270 */
[----:B------:R-:W-:Y:S02]  /*49a0*/  R2UR UR13, R106 ;  /* 0x000000006a0d72ca */ /* 0x000fe400000e0000 */
[----:B------:R-:W-:Y:S02]  /*49b0*/  ISETP.LT.OR P1, PT, R84, 0x52, P1 ;  /* 0x000000525400780c */ /* 0x000fe40000f21670 */
[----:B0-----:R-:W-:Y:S02]  /*49c0*/  FMNMX.FTZ R95, R9, R10, !PT ;  /* 0x0000000a095f7209 */ /* 0x001fe40007810000 */
[----:B------:R-:W-:-:S02]  /*49d0*/  FSEL R61, R61, -INF , !P1 ;  /* 0xff8000003d3d7808 */ /* 0x000fc40004800000 */
[----:B------:R-:W-:Y:S01]  /*49e0*/  ISETP.GT.AND P1, PT, R93, 0x58, !P2 ;  /* 0x000000585d00780c */ /* 0x000fe20005724270 */
[----:B------:R-:W0:Y:S01]  /*49f0*/  SHFL.BFLY PT, R10, R95, 0x1, 0x1f ;  /* 0x0c201f005f0a7f89 */ /* 0x000e2200000e0000 */
[----:B------:R-:W-:Y:S02]  /*4a00*/  LOP3.LUT P2, RZ, R16, 0x10, RZ, 0xc0, !PT ;  /* 0x0000001010ff7812 */ /* 0x000fe4000784c0ff */
[----:B------:R-:W-:Y:S01]  /*4a10*/  ISETP.LT.OR P1, PT, R84, 0x59, P1 ;  /* 0x000000595400780c */ /* 0x000fe20000f21670 */
[----:B------:R-:W-:-:S03]  /*4a20*/  UIADD3 UR10, UR13, UR12, URZ ;  /* 0x0000000c0d0a7290 */ /* 0x000fc6000fffe03f */
[----:B------:R-:W-:Y:S01]  /*4a30*/  FSEL R62, R62, -INF , !P1 ;  /* 0xff8000003e3e7808 */ /* 0x000fe20004800000 */
[----:B------:R-:W-:Y:S01]  /*4a40*/  UIADD3 UR6, UR10, UR6, URZ ;  /* 0x000000060a067290 */ /* 0x000fe2000fffe03f */
[----:B------:R-:W-:Y:S02]  /*4a50*/  ISETP.GT.AND P1, PT, R93, 0x59, !P6 ;  /* 0x000000595d00780c */ /* 0x000fe40007724270 */
[----:B------:R-:W-:Y:S02]  /*4a60*/  LOP3.LUT P6, RZ, R16, 0x8, RZ, 0xc0, !PT ;  /* 0x0000000810ff7812 */ /* 0x000fe400078cc0ff */
[----:B------:R-:W-:-:S04]  /*4a70*/  ISETP.LT.OR P1, PT, R84, 0x5a, P1 ;  /* 0x0000005a5400780c */ /* 0x000fc80000f21670 */
[----:B------:R-:W-:Y:S02]  /*4a80*/  FSEL R63, R63, -INF , !P1 ;  /* 0xff8000003f3f7808 */ /* 0x000fe40004800000 */
[----:B------:R-:W-:-:S04]  /*4a90*/  LOP3.LUT P1, RZ, R16, 0x2000, RZ, 0xc0, !PT ;  /* 0x0000200010ff7812 */ /* 0x000fc8000782c0ff */
[----:B------:R-:W-:Y:S02]  /*4aa0*/  ISETP.GT.AND P1, PT, R93, 0x60, !P1 ;  /* 0x000000605d00780c */ /* 0x000fe40004f24270 */
[----:B0-----:R-:W-:Y:S02]  /*4ab0*/  FMNMX.FTZ R10, R95, R10, !PT ;  /* 0x0000000a5f0a7209 */ /* 0x001fe40007810000 */
[----:B------:R-:W-:-:S03]  /*4ac0*/  ISETP.LT.OR P1, PT, R84, 0x61, P1 ;  /* 0x000000615400780c */ /* 0x000fc60000f21670 */
[----:B------:R-:W-:Y:S01]  /*4ad0*/  FFMA.FTZ R96, R10, R97, -8 ;  /* 0xc10000000a607423 */ /* 0x000fe20000010061 */
        /* <DEDUP_REMOVED lines=54> */
[--C-:B------:R-:W-:Y:S01]  /*4e40*/  FFMA.FTZ R90, R92, UR21, -R96.reuse ;  /* 0x000000155c5a7c23 */ /* 0x100fe20008010860 */
[----:B------:R-:W-:Y:S01]  /*4e50*/  FMNMX.FTZ R92, R94, R5, !PT ;  /* 0x000000055e5c7209 */ /* 0x000fe20007810000 */
[--C-:B------:R-:W-:Y:S01]  /*4e60*/  FFMA.FTZ R37, R51, UR21, -R96.reuse ;  /* 0x0000001533257c23 */ /* 0x100fe20008010860 */
[----:B------:R-:W-:Y:S01]  /*4e70*/  ISETP.GT.AND P1, PT, R93, 0x89, !P2 ;  /* 0x000000895d00780c */ /* 0x000fe20005724270 */
        /* <DEDUP_REMOVED lines=15> */
[----:B------:R-:W-:Y:S01]  /*4f70*/  ISETP.LT.OR P2, PT, R84, 0x9a, P2 ;  /* 0x0000009a5400780c */ /* 0x000fe20001741670 */
[----:B------:R-:W-:Y:S01]  /*4f80*/  MUFU.EX2 R87, R87 ;  /* 0x0000005700577308 */ /* 0x000fe20000000800 */
[----:B------:R-:W-:Y:S01]  /*4f90*/  FMNMX.FTZ R9, R11, R92, !PT ;  /* 0x0000005c0b097209 */ /* 0x000fe20007810000 */
[--C-:B------:R-:W-:Y:S01]  /*4fa0*/  FFMA.FTZ R89, R89, UR21, -R96.reuse ;  /* 0x0000001559597c23 */ /* 0x100fe20008010860 */
[----:B------:R-:W-:Y:S01]  /*4fb0*/  FSEL R28, R28, -INF , !P2 ;  /* 0xff8000001c1c7808 */ /* 0x000fe20005000000 */
        /* <DEDUP_REMOVED lines=14> */
[--C-:B------:R-:W-:Y:S01]  /*50a0*/  FFMA.FTZ R38, R38, UR21, -R96.reuse ;  /* 0x0000001526267c23 */ /* 0x100fe20008010860 */
[----:B------:R-:W-:-:S01]  /*50b0*/  FFMA.FTZ R39, R39, UR21, -R96 ;  /* 0x0000001527277c23 */ /* 0x000fc20008010860 */
[--C-:B------:R-:W-:Y:S01]  /*50c0*/  FFMA.FTZ R81, R81, UR21, -R96.reuse ;  /* 0x0000001551517c23 */ /* 0x100fe20008010860 */
        /* <DEDUP_REMOVED lines=13> */
[----:B------:R-:W-:-:S02]  /*51a0*/  FFMA.FTZ R36, R50, UR21, -R96 ;  /* 0x0000001532247c23 */ /* 0x000fc40008010860 */
[----:B------:R-:W0:Y:S01]  /*51b0*/  MUFU.EX2 R31, R31 ;  /* 0x0000001f001f7308 */ /* 0x000e220000000800 */
[----:B------:R-:W-:-:S04]  /*51c0*/  FMNMX.FTZ R50, R58, R9, !PT ;  /* 0x000000093a327209 */ /* 0x000fc80007810000 */
[----:B------:R-:W-:-:S03]  /*51d0*/  FMNMX.FTZ R9, R59, R50, !PT ;  /* 0x000000323b097209 */ /* 0x000fc60007810000 */
[----:B------:R-:W-:Y:S01]  /*51e0*/  MUFU.EX2 R32, R32 ;  /* 0x0000002000207308 */ /* 0x000fe20000000800 */
[----:B------:R-:W-:-:S04]  /*51f0*/  FMNMX.FTZ R50, R60, R9, !PT ;  /* 0x000000093c327209 */ /* 0x000fc80007810000 */
[----:B------:R-:W-:Y:S01]  /*5200*/  FMNMX.FTZ R9, R61, R50, !PT ;  /* 0x000000323d097209 */ /* 0x000fe20007810000 */
[----:B------:R-:W-:-:S02]  /*5210*/  FFMA.FTZ R50, R52, UR21, -R96 ;  /* 0x0000001534327c23 */ /* 0x000fc40008010860 */
        /* <DEDUP_REMOVED lines=27> */
[----:B------:R1:W-:Y:S01]  /*53d0*/  MUFU.EX2 R64, R93 ;  /* 0x0000005d00407308 */ /* 0x0003e20000000800 */
[----:B------:R-:W-:-:S04]  /*53e0*/  FMNMX.FTZ R9, R25, R66, !PT ;  /* 0x0000004219097209 */ /* 0x000fc80007810000 */
[----:B------:R-:W-:-:S03]  /*53f0*/  FMNMX.FTZ R66, R26, R9, !PT ;  /* 0x000000091a427209 */ /* 0x000fc60007810000 */
[----:B------:R-:W-:Y:S01]  /*5400*/  MUFU.EX2 R36, R36 ;  /* 0x0000002400247308 */ /* 0x000fe20000000800 */
[----:B------:R-:W-:Y:S01]  /*5410*/  FMNMX.FTZ R9, R27, R66, !PT ;  /* 0x000000421b097209 */ /* 0x000fe20007810000 */
[--C-:B-1----:R-:W-:Y:S01]  /*5420*/  FFMA.FTZ R93, R68, UR21, -R96.reuse ;  /* 0x00000015445d7c23 */ /* 0x102fe20008010860 */
[----:B------:R-:W-:-:S01]  /*5430*/  FFMA.FTZ R68, R70, UR21, -R96 ;  /* 0x0000001546447c23 */ /* 0x000fc20008010860 */
[--C-:B------:R-:W-:Y:S01]  /*5440*/  FFMA.FTZ R70, R75, UR21, -R96.reuse ;  /* 0x000000154b467c23 */ /* 0x100fe20008010860 */
[----:B------:R-:W-:Y:S01]  /*5450*/  FMNMX.FTZ R9, R28, R9, !PT ;  /* 0x000000091c097209 */ /* 0x000fe20007810000 */
[--C-:B------:R-:W-:Y:S01]  /*5460*/  FFMA.FTZ R75, R77, UR21, -R96.reuse ;  /* 0x000000154d4b7c23 */ /* 0x100fe20008010860 */
[----:B------:R-:W-:-:S01]  /*5470*/  FFMA.FTZ R77, R80, UR21, -R96 ;  /* 0x00000015504d7c23 */ /* 0x000fc20008010860 */
[----:B------:R-:W-:Y:S01]  /*5480*/  FFMA.FTZ R80, R82, UR21, -R96 ;  /* 0x0000001552507c23 */ /* 0x000fe20008010860 */
[----:B------:R-:W-:Y:S01]  /*5490*/  IMAD.U32 R82, RZ, RZ, UR21 ;  /* 0x00000015ff527e24 */ /* 0x000fe2000f8e00ff */
[----:B------:R-:W1:Y:S01]  /*54a0*/  SHFL.BFLY PT, R84, R9, 0x2, 0x1f ;  /* 0x0c401f0009547f89 */ /* 0x000e6200000e0000 */
[----:B------:R2:W-:Y:S01]  /*54b0*/  MUFU.EX2 R66, R93 ;  /* 0x0000005d00427308 */ /* 0x0005e20000000800 */
[----:B0-----:R-:W-:-:S04]  /*54c0*/  F2FP.SATFINITE.E4M3.F32.PACK_AB_MERGE_C R150, R39, R38, RZ ;  /* 0x000000262796723e */ /* 0x001fc800048070ff */
[----:B------:R-:W-:-:S03]  /*54d0*/  F2FP.SATFINITE.E4M3.F32.PACK_AB_MERGE_C R150, R35, R34, R150 ;  /* 0x000000222396723e */ /* 0x000fc60004807096 */
[----:B------:R-:W-:Y:S01]  /*54e0*/  MUFU.EX2 R37, R37 ;  /* 0x0000002500257308 */ /* 0x000fe20000000800 */
[----:B--2---:R-:W-:-:S07]  /*54f0*/  FADD.FTZ R93, R4, R87 ;  /* 0x00000057045d7221 */ /* 0x004fce0000010000 */
[----:B------:R-:W-:Y:S01]  /*5500*/  MUFU.EX2 R50, R50 ;  /* 0x0000003200327308 */ /* 0x000fe20000000800 */
[----:B-1----:R-:W-:-:S07]  /*5510*/  FMNMX.FTZ R84, R9, R84, !PT ;  /* 0x0000005409547209 */ /* 0x002fce0007810000 */
        /* <DEDUP_REMOVED lines=9> */
[----:B------:R-:W-:-:S01]  /*55b0*/  FFMA.FTZ R83, R9, R82, -8 ;  /* 0xc100000009537423 */ /* 0x000fc20000010052 */
[----:B------:R-:W-:Y:S01]  /*55c0*/  FFMA.FTZ R82, R3, UR21, -R96 ;  /* 0x0000001503527c23 */ /* 0x000fe20008010860 */
[----:B------:R-:W-:Y:S01]  /*55d0*/  MUFU.EX2 R53, R53 ;  /* 0x0000003500357308 */ /* 0x000fe20000000800 */
[----:B--2---:R-:W-:Y:S02]  /*55e0*/  F2FP.SATFINITE.E4M3.F32.PACK_AB_MERGE_C R146, R55, R54, RZ ;  /* 0x000000363792723e */ /* 0x004fe400048070ff */
        /* <DEDUP_REMOVED lines=13> */
[----:B------:R-:W-:Y:S01]  /*56c0*/  FADD.FTZ R74, R88, R93 ;  /* 0x0000005d584a7221 */ /* 0x000fe20000010000 */
        /* <DEDUP_REMOVED lines=24> */
[----:B------:R-:W-:Y:S01]  /*5850*/  F2FP.SATFINITE.E4M3.F32.PACK_AB_MERGE_C R146, R53, R52, R146 ;  /* 0x000000343592723e */ /* 0x000fe20004807092 */
        /* <DEDUP_REMOVED lines=14> */
[--C-:B------:R-:W-:Y:S01]  /*5940*/  FFMA.FTZ R29, R29, UR21, -R3.reuse ;  /* 0x000000151d1d7c23 */ /* 0x100fe20008010803 */
[----:B------:R-:W-:-:S01]  /*5950*/  FFMA.FTZ R24, R24, UR21, -R3 ;  /* 0x0000001518187c23 */ /* 0x000fc20008010803 */
[--C-:B------:R-:W-:Y:S01]  /*5960*/  FFMA.FTZ R25, R25, UR21, -R3.reuse ;  /* 0x0000001519197c23 */ /* 0x100fe20008010803 */
[----:B------:R-:W-:-:S01]  /*5970*/  FFMA.FTZ R26, R26, UR21, -R3 ;  /* 0x000000151a1a7c23 */ /* 0x000fc20008010803 */
[----:B------:R-:W-:-:S02]  /*5980*/  FFMA.FTZ R27, R27, UR21, -R3 ;  /* 0x000000151b1b7c23 */ /* 0x000fc40008010803 */
        /* <DEDUP_REMOVED lines=18> */
[----:B------:R-:W-:-:S04]  /*5ab0*/  FADD.FTZ R35, R37, R38 ;  /* 0x0000002625237221 */ /* 0x000fc80000010000 */
[----:B------:R-:W-:Y:S02]  /*5ac0*/  FADD.FTZ R50, R50, R35 ;  /* 0x0000002332327221 */ /* 0x000fe40000010000 */
[----:B------:R-:W1:Y:S01]  /*5ad0*/  MUFU.EX2 R85, R85 ;  /* 0x0000005500557308 */ /* 0x000e620000000800 */
[----:B--2---:R-:W-:-:S01]  /*5ae0*/  FADD.FTZ R31, R13, R4 ;  /* 0x000000040d1f7221 */ /* 0x004fc20000010000 */
[----:B------:R-:W-:Y:S01]  /*5af0*/  FADD.FTZ R51, R51, R50 ;  /* 0x0000003233337221 */ /* 0x000fe20000010000 */
[----:B------:R-:W-:-:S05]  /*5b00*/  FFMA.FTZ R4, R44, UR21, -R3 ;  /* 0x000000152c047c23 */ /* 0x000fca0008010803 */
[----:B------:R-:W2:Y:S01]  /*5b10*/  MUFU.EX2 R15, R15 ;  /* 0x0000000f000f7308 */ /* 0x000ea20000000800 */
[----:B0-----:R-:W-:-:S01]  /*5b20*/  FADD.FTZ R32, R14, R31 ;  /* 0x0000001f0e207221 */ /* 0x001fc20000010000 */
[--C-:B------:R-:W-:Y:S01]  /*5b30*/  FFMA.FTZ R31, R45, UR21, -R3.reuse ;  /* 0x000000152d1f7c23 */ /* 0x100fe20008010803 */
[----:B------:R-:W-:-:S01]  /*5b40*/  FFMA.FTZ R3, R28, UR21, -R3 ;  /* 0x000000151c037c23 */ /* 0x000fc20008010803 */
[----:B------:R-:W-:-:S04]  /*5b50*/  F2FP.SATFINITE.E4M3.F32.PACK_AB_MERGE_C R28, R8, R5, RZ ;  /* 0x00000005081c723e */ /* 0x000fc800048070ff */
[----:B------:R-:W0:Y:S01]  /*5b60*/  MUFU.EX2 R20, R20 ;  /* 0x0000001400147308 */ /* 0x000e220000000800 */
[----:B-1----:R-:W-:-:S01]  /*5b70*/  FADD.FTZ R32, R85, R32 ;  /* 0x0000002055207221 */ /* 0x002fc20000010000 */
[----:B------:R-:W-:Y:S02]  /*5b80*/  F2FP.SATFINITE.E4M3.F32.PACK_AB_MERGE_C R14, R85, R14, RZ ;  /* 0x0000000e550e723e */ /* 0x000fe400048070ff */
[----:B------:R-:W-:Y:S02]  /*5b90*/  F2FP.SATFINITE.E4M3.F32.PACK_AB_MERGE_C R153, R84, R83, R28 ;  /* 0x000000535499723e */ /* 0x000fe4000480701c */
[----:B------:R-:W-:Y:S02]  /*5ba0*/  F2FP.SATFINITE.E4M3.F32.PACK_AB_MERGE_C R149, R13, R12, R14 ;  /* 0x0000000c0d95723e */ /* 0x000fe4000480700e */
        /* <DEDUP_REMOVED lines=25> */
[----:B-1----:R-:W-:-:S07]  /*5d40*/  F2FP.SATFINITE.E4M3.F32.PACK_AB_MERGE_C R8, R67, R66, RZ ;  /* 0x000000424308723e */ /* 0x002fce00048070ff */
[----:B------:R-:W1:Y:S01]  /*5d50*/  MUFU.EX2 R60, R60 ;  /* 0x0000003c003c7308 */ /* 0x000e620000000800 */
[----:B--2---:R-:W-:-:S07]  /*5d60*/  FADD.FTZ R5, R59, R32 ;  /* 0x000000203b057221 */ /* 0x004fce0000010000 */
        /* <DEDUP_REMOVED lines=27> */
[----:B------:R-:W-:Y:S08]  /*5f20*/  MUFU.EX2 R77, R77 ;  /* 0x0000004d004d7308 */ /* 0x000ff00000000800 */
[----:B------:R-:W0:Y:S01]  /*5f30*/  MUFU.EX2 R78, R78 ;  /* 0x0000004e004e7308 */ /* 0x000e220000000800 */
[----:B-1----:R-:W-:Y:S01]  /*5f40*/  F2FP.SATFINITE.E4M3.F32.PACK_AB_MERGE_C R142, R69, R68, R32 ;  /* 0x00000044458e723e */ /* 0x002fe20004807020 */
[----:B------:R-:W-:-:S04]  /*5f50*/  FADD.FTZ R68, R68, R67 ;  /* 0x0000004344447221 */ /* 0x000fc80000010000 */
[----:B------:R-:W-:Y:S02]  /*5f60*/  FADD.FTZ R69, R69, R68 ;  /* 0x0000004445457221 */ /* 0x000fe40000010000 */
[----:B------:R-:W1:Y:S02]  /*5f70*/  MUFU.EX2 R4, R4 ;  /* 0x0000000400047308 */ /* 0x000e640000000800 */
[----:B------:R-:W-:-:S04]  /*5f80*/  FADD.FTZ R70, R70, R69 ;  /* 0x0000004546467221 */ /* 0x000fc80000010000 */
[----:B------:R-:W-:Y:S02]  /*5f90*/  FADD.FTZ R70, R71, R70 ;  /* 0x0000004647467221 */ /* 0x000fe40000010000 */
        /* <DEDUP_REMOVED lines=15> */
[----:B------:R-:W-:Y:S01]  /*6090*/  MUFU.EX2 R79, R79 ;  /* 0x0000004f004f7308 */ /* 0x000fe20000000800 */
[C---:B0-----:R-:W-:Y:S01]  /*60a0*/  F2FP.SATFINITE.E4M3.F32.PACK_AB_MERGE_C R46, R47.reuse, R46, RZ ;  /* 0x0000002e2f2e723e */ /* 0x041fe200048070ff */
        /* <DEDUP_REMOVED lines=15> */
[----:B-1----:R-:W-:-:S07]  /*61a0*/  FADD.FTZ R5, R29, R12 ;  /* 0x0000000c1d057221 */ /* 0x002fce0000010000 */
[----:B------:R-:W1:Y:S01]  /*61b0*/  MUFU.EX2 R26, R26 ;  /* 0x0000001a001a7308 */ /* 0x000e620000000800 */
[C---:B--2---:R-:W-:Y:S01]  /*61c0*/  F2FP.SATFINITE.E4M3.F32.PACK_AB_MERGE_C R29, R24.reuse, R29, RZ ;  /* 0x0000001d181d723e */ /* 0x044fe200048070ff */
[----:B------:R-:W-:Y:S01]  /*61d0*/  FADD.FTZ R24, R24, R5 ;  /* 0x0000000518187221 */ /* 0x000fe20000010000 */
[----:B------:R-:W-:-:S02]  /*61e0*/  FADD.FTZ R5, R79, R80 ;  /* 0x000000504f057221 */ /* 0x000fc40000010000 */
[----:B------:R-:W-:Y:S02]  /*61f0*/  F2FP.SATFINITE.E4M3.F32.PACK_AB_MERGE_C R137, R49, R48, R29 ;  /* 0x000000303189723e */ /* 0x000fe4000480701d */
[----:B------:R-:W-:-:S01]  /*6200*/  FADD.FTZ R5, R82, R5 ;  /* 0x0000000552057221 */ /* 0x000fc20000010000 */
[----:B------:R-:W-:Y:S08]  /*6210*/  MUFU.EX2 R27, R27 ;  /* 0x0000001b001b7308 */ /* 0x000ff00000000800 */
[----:B------:R0:W2:Y:S02]  /*6220*/  MUFU.EX2 R8, R3 ;  /* 0x0000000300087308 */ /* 0x0000a40000000800 */
[----:B0-----:R-:W-:-:S04]  /*6230*/  FADD.FTZ R3, R25, R24 ;  /* 0x0000001819037221 */ /* 0x001fc80000010000 */
[----:B-1----:R-:W-:Y:S01]  /*6240*/  FADD.FTZ R4, R26, R3 ;  /* 0x000000031a047221 */ /* 0x002fe20000010000 */
[----:B--2---:R-:W-:-:S03]  /*6250*/  F2FP.SATFINITE.E4M3.F32.PACK_AB_MERGE_C R3, R8, R27, RZ ;  /* 0x0000001b0803723e */ /* 0x004fc600048070ff */
        /* <DEDUP_REMOVED lines=15> */
.L_x_12015:
[----:B------:R-:W-:-:S11]  /*6350*/  UISETP.NE.AND UP2, UPT, UR7, 0x1, UPT ;  /* 0x000000010700788c */ /* 0x000fd6000bf45270 */
[----:B------:R-:W-:Y:S02]  /*6360*/  @UP2 ULDC.64 UR14, c[0x0][0x9e8] ;  /* 0x00027a00000e2ab9 */ /* 0x000fe40000000a00 */
[----:B------:R-:W-:-:S04]  /*6370*/  UIMAD.WIDE.U32 UR10, UR12, UR14, URZ ;  /* 0x0000000e0c0a72a5 */ /* 0x000fc8000f8e003f */
[----:B------:R-:W-:-:S12]  /*6380*/  @UP2 USHF.R.U32.HI UR12, URZ, UR15, UR11 ;  /* 0x0000000f3f0c2299 */ /* 0x000fd8000801160b */
.L_x_12016:
[----:B------:R-:W-:-:S04]  /*6390*/  UIMAD UR7, UR12, UR7, UR7 ;  /* 0x000000070c0772a4 */ /* 0x000fc8000f8e0207 */
[----:B------:R-:W-:-:S04]  /*63a0*/  UISETP.LT.AND UP2, UPT, UR6, UR7, UPT ;  /* 0x000000070600728c */ /* 0x000fc8000bf41270 */
[----:B------:R-:W-:-:S12]  /*63b0*/  USEL UR6, UR6, UR7, UP2 ;  /* 0x0000000706067287 */ /* 0x000fd80009000000 */
.L_x_12014:
        /* <DEDUP_REMOVED lines=21> */
[----:B------:R-:W-:-:S13]  /*6510*/  ISETP.GE.AND P1, PT, R3, UR27, PT ;  /* 0x0000001b03007c0c */ /* 0x000fda000bf26270 */
[----:B------:R-:W-:Y:S05]  /*6520*/  @!P1 BRA `(.L_x_12017) ;  /* 0x0000004800849947 */ /* 0x000fea0003800000 */
        /* <DEDUP_REMOVED lines=19> */
.L_x_12035:
[----:B------:R-:W-:-:S04]  /*6660*/  UIADD3 UR26, UR36, 0x1, URZ ;  /* 0x00000001241a7890 */ /* 0x000fc8000fffe03f */
[----:B------:R-:W-:-:S04]  /*6670*/  UISETP.NE.AND UP2, UPT, UR26, 0x2, UPT ;  /* 0x000000021a00788c */ /* 0x000fc8000bf45270 */
[----:B------:R-:W-:Y:S02]  /*6680*/  USEL UR25, URZ, 0x1, UP2 ;  /* 0x000000013f197887 */ /* 0x000fe40009000000 */
[----:B------:R-:W-:Y:S02]  /*6690*/  USEL UR26, UR26, URZ, UP2 ;  /* 0x0000003f1a1a7287 */ /* 0x000fe40009000000 */
[----:B------:R-:W-:Y:S01]  /*66a0*/  ULOP3.LUT UR25, UR46, UR25, URZ, 0x3c, !UPT ;  /* 0x000000192e197292 */ /* 0x000fe2000f8e3c3f */
[----:B------:R-:W-:Y:S11]  /*66b0*/  @!P0 BRA `(.L_x_12018) ;  /* 0x0000000000048947 */ /* 0x000ff60003800000 */
[----:B------:R-:W-:Y:S01]  /*66c0*/  BPT.TRAP 0x1 ;  /* 0x000000040000795c */ /* 0x000fe20000300000 */
.L_x_12018:
[----:B------:R-:W-:Y:S01]  /*66d0*/  ULEA UR24, UR26, UR45, 0x3 ;  /* 0x0000002d1a187291 */ /* 0x000fe2000f8e183f */
[----:B------:R-:W-:-:S05]  /*66e0*/  IMAD.U32 R7, RZ, RZ, UR25 ;  /* 0x00000019ff077e24 */ /* 0x000fca000f8e00ff */
[----:B------:R-:W-:-:S04]  /*66f0*/  SHF.L.U32 R7, R7, 0x1f, RZ ;  /* 0x0000001f07077819 */ /* 0x000fc800000006ff */
[----:B------:R0:W1:Y:S01]  /*6700*/  SYNCS.PHASECHK.TRANS64.TRYWAIT P1, [UR24+0x13230], R7 ;  /* 0x01323007ff0075a7 */ /* 0x0000620008020158 */
[----:B------:R-:W-:Y:S05]  /*6710*/  @!P0 BRA `(.L_x_12019) ;  /* 0x0000000000048947 */ /* 0x000fea0003800000 */
[----:B------:R-:W-:Y:S01]  /*6720*/  BPT.TRAP 0x1 ;  /* 0x000000040000795c */ /* 0x000fe20000300000 */
.L_x_12019:
[----:B-1----:R-:W-:Y:S05]  /*6730*/  @P1 BRA `(.L_x_12020) ;  /* 0x0000000000081947 */ /* 0x002fea0003800000 */
[----:B------:R-:W1:Y:S02]  /*6740*/  SYNCS.PHASECHK.TRANS64.TRYWAIT P1, [UR24+0x13230], R7 ;  /* 0x01323007ff0075a7 */ /* 0x000e640008020158 */
[----:B-1----:R-:W-:Y:S05]  /*6750*/  @!P1 BRA `(.L_x_12021) ;  /* 0x00000150009c9947 */ /* 0x002fea0003800000 */
.L_x_12020:
        /* <DEDUP_REMOVED lines=64> */
.L_x_12022:
[----:B------:R-:W-:Y:S01]  /*6b60*/  ULEA UR11, UR36, UR45, 0x3 ;  /* 0x0000002d240b7291 */ /* 0x000fe2000f8e183f */
[----:B01----:R-:W-:-:S05]  /*6b70*/  IMAD.U32 R7, RZ, RZ, UR46 ;  /* 0x0000002eff077e24 */ /* 0x003fca000f8e00ff */
[----:B------:R-:W-:-:S04]  /*6b80*/  SHF.L.U32 R7, R7, 0x1f, RZ ;  /* 0x0000001f07077819 */ /* 0x000fc800000006ff */
[----:B------:R0:W1:Y:S01]  /*6b90*/  SYNCS.PHASECHK.TRANS64.TRYWAIT P1, [UR11+0x13250], R7 ;  /* 0x01325007ff0075a7 */ /* 0x000062000802014b */
[----:B------:R-:W-:Y:S05]  /*6ba0*/  @!P0 BRA `(.L_x_12023) ;  /* 0x0000000000048947 */ /* 0x000fea0003800000 */
[----:B------:R-:W-:Y:S01]  /*6bb0*/  BPT.TRAP 0x1 ;  /* 0x000000040000795c */ /* 0x000fe20000300000 */
.L_x_12023:
        /* <DEDUP_REMOVED lines=43> */
.L_x_12024:
[----:B------:R-:W-:Y:S01]  /*6e70*/  UIADD3 UR6, UR45, 0x1000, URZ ;  /* 0x000010002d067890 */ /* 0x000fe2000fffe03f */
[----:B------:R-:W-:Y:S01]  /*6e80*/  WARPGROUP.ARRIVE ;  /* 0x00000000000079c5 */ /* 0x000fe20000000000 */
[----:B------:R-:W-:Y:S01]  /*6e90*/  UMOV UR7, 0xc0000010 ;  /* 0xc000001000077882 */ /* 0x000fe20000000000 */
[----:B------:R-:W-:Y:S01]  /*6ea0*/  PLOP3.LUT P1, PT, PT, PT, UP0, 0x80, 0x0 ;  /* 0x000000000000781c */ /* 0x000fe20003f2f008 */
[----:B------:R-:W-:Y:S01]  /*6eb0*/  USHF.R.U32.HI UR6, URZ, 0x4, UR6 ;  /* 0x000000043f067899 */ /* 0x000fe20008011606 */
[----:B------:R-:W-:Y:S01]  /*6ec0*/  PLOP3.LUT P2, PT, PT, PT, UP0, 0x80, 0x0 ;  /* 0x000000000000781c */ /* 0x000fe20003f4f008 */
[C---:B-1----:R-:W-:Y:S01]  /*6ed0*/  FMUL.FTZ R128, R0.reuse, R77 ;  /* 0x0000004d00807220 */ /* 0x042fe20000410000 */
[----:B------:R-:W-:Y:S01]  /*6ee0*/  FMUL.FTZ R77, R0, R79 ;  /* 0x0000004f004d7220 */ /* 0x000fe20000410000 */
[----:B------:R-:W-:Y:S01]  /*6ef0*/  ULOP3.LUT UR6, UR6, 0x3fff, URZ, 0xc0, !UPT ;  /* 0x00003fff06067892 */ /* 0x000fe2000f8ec03f */
[----:B------:R-:W-:Y:S02]  /*6f00*/  VIADD R132, R22, UR40 ;  /* 0x0000002816847c36 */ /* 0x000fe40008000000 */
[C---:B------:R-:W-:Y:S01]  /*6f10*/  FMUL.FTZ R79, R0.reuse, R83 ;  /* 0x00000053004f7220 */ /* 0x040fe20000410000 */
[C---:B------:R-:W-:Y:S01]  /*6f20*/  FMUL.FTZ R83, R0.reuse, R86 ;  /* 0x0000005600537220 */ /* 0x040fe20000410000 */
[----:B------:R-:W-:Y:S01]  /*6f30*/  ULOP3.LUT UR6, UR6, 0x10000, URZ, 0xfc, !UPT ;  /* 0x0001000006067892 */ /* 0x000fe2000f8efc3f */
[----:B------:R-:W-:Y:S01]  /*6f40*/  LOP3.LUT P3, RZ, R23, 0x7f, RZ, 0xc0, !PT ;  /* 0x0000007f17ff7812 */ /* 0x000fe2000786c0ff */
        /* <DEDUP_REMOVED lines=61> */
[----:B------:R-:W-:Y:S01]  /*7320*/  FMUL.FTZ R68, R0, R71 ;  /* 0x0000004700447220 */ /* 0x000fe20000410000 */
[----:B------:R-:W0:Y:S01]  /*7330*/  MUFU.TANH R7, R7 ;  /* 0x0000000700077308 */ /* 0x000e220000002400 */
[----:B------:R-:W-:-:S07]  /*7340*/  IMAD.IADD R67, R70, 0x1, -R19 ;  /* 0x0000000146437824 */ /* 0x000fce00078e0a13 */
[----:B------:R-:W1:Y:S08]  /*7350*/  MUFU.TANH R108, R108 ;  /* 0x0000006c006c7308 */ /* 0x000e700000002400 */
        /* <DEDUP_REMOVED lines=72> */
[----:B------:R1:W-:Y:S04]  /*77e0*/  @!P3 SYNCS.ARRIVE.TRANS64.RED.A1T0 RZ, [R56+URZ], RZ ;  /* 0x000000ff38ffb9a7 */ /* 0x0003e8000810043f */
[----:B------:R-:W0:Y:S01]  /*77f0*/  MUFU.TANH R58, R58 ;  /* 0x0000003a003a7308 */ /* 0x000e220000002400 */
[----:B-1----:R-:W-:-:S07]  /*7800*/  IADD3 R56, -R19, 0x1, R70 ;  /* 0x0000000113387810 */ /* 0x002fce0007ffe146 */
[----:B------:R-:W1:Y:S01]  /*7810*/  MUFU.TANH R59, R59 ;  /* 0x0000003b003b7308 */ /* 0x000e620000002400 */
[----:B------:R-:W-:-:S07]  /*7820*/  IADD3 R56, -R18, R56, R17 ;  /* 0x0000003812387210 */ /* 0x000fce0007ffe111 */
[----:B------:R-:W0:Y:S01]  /*7830*/  MUFU.TANH R129, R129 ;  /* 0x0000008100817308 */ /* 0x000e220000002400 */
[C---:B------:R-:W-:Y:S02]  /*7840*/  VIADD R135, R56.reuse, UR23 ;  /* 0x0000001738877c36 */ /* 0x040fe40008000000 */
[----:B------:R-:W-:Y:S02]  /*7850*/  VIADD R134, R56, UR20 ;  /* 0x0000001438867c36 */ /* 0x000fe40008000000 */
[----:B-----5:R-:W-:-:S03]  /*7860*/  IMAD.IADD R133, R135, 0x1, R136 ;  /* 0x0000000187857824 */ /* 0x020fc600078e0288 */
        /* <DEDUP_REMOVED lines=25> */
.L_x_12028:
[----:B------:R-:W-:-:S05]  /*7a00*/  IMAD.U32 R138, RZ, RZ, UR22 ;  /* 0x00000016ff8a7e24 */ /* 0x000fca000f8e00ff */
[----:B------:R-:W-:-:S13]  /*7a10*/  ISETP.NE.AND P1, PT, R138, 0x1, PT ;  /* 0x000000018a00780c */ /* 0x000fda0003f25270 */
[----:B------:R-:W1:Y:S02]  /*7a20*/  @P1 LDC.64 R56, c[0x0][0x9e8] ;  /* 0x00027a00ff381b82 */ /* 0x000e640000000a00 */
[----:B-1----:R-:W-:-:S05]  /*7a30*/  @P1 IMAD.HI.U32 R56, R136, R56, RZ ;  /* 0x0000003888381227 */ /* 0x002fca00078e00ff */
[----:B------:R-:W-:-:S07]  /*7a40*/  @P1 SHF.R.U32.HI R136, RZ, R57, R56 ;  /* 0x00000039ff881219 */ /* 0x000fce0000011638 */
.L_x_12029:
[----:B------:R-:W-:Y:S05]  /*7a50*/  BSYNC B0 ;  /* 0x0000000000007941 */ /* 0x000fea0003800000 */
.L_x_12027:
[----:B------:R-:W-:-:S05]  /*7a60*/  IMAD R136, R136, R138, R67 ;  /* 0x0000008a88887224 */ /* 0x000fca00078e0243 */
[----:B------:R-:W-:Y:S02]  /*7a70*/  VIADDMNMX R133, R136, R138, R133, PT ;  /* 0x0000008a88857246 */ /* 0x000fe40003800185 */
[----:B------:R-:W-:-:S07]  /*7a80*/  VIMNMX R71, R71, R136, !PT ;  /* 0x0000008847477248 */ /* 0x000fce0007fe0100 */
.L_x_12026:
[C---:B------:R-:W-:Y:S02]  /*7a90*/  ISETP.GE.AND P3, PT, R70.reuse, 0x9, PT ;  /* 0x000000094600780c */ /* 0x040fe40003f66270 */
        /* <DEDUP_REMOVED lines=246> */
.L_x_12032:
[----:B------:R-:W-:-:S05]  /*8a00*/  IMAD.U32 R70, RZ, RZ, UR22 ;  /* 0x00000016ff467e24 */ /* 0x000fca000f8e00ff */
[----:B------:R-:W-:-:S13]  /*8a10*/  ISETP.NE.AND P6, PT, R70, 0x1, PT ;  /* 0x000000014600780c */ /* 0x000fda0003fc5270 */
[----:B------:R-:W0:Y:S02]  /*8a20*/  @P6 LDC.64 R14, c[0x0][0x9e8] ;  /* 0x00027a00ff0e6b82 */ /* 0x000e240000000a00 */
[----:B0-----:R-:W-:-:S05]  /*8a30*/  @P6 IMAD.HI.U32 R14, R8, R14, RZ ;  /* 0x0000000e080e6227 */ /* 0x001fca00078e00ff */
[----:B------:R-:W-:-:S07]  /*8a40*/  @P6 SHF.R.U32.HI R8, RZ, R15, R14 ;  /* 0x0000000fff086219 */ /* 0x000fce000001160e */
.L_x_12033:
[----:B------:R-:W-:Y:S05]  /*8a50*/  BSYNC B0 ;  /* 0x0000000000007941 */ /* 0x000fea0003800000 */
.L_x_12031:
[----:B------:R-:W-:-:S05]  /*8a60*/  IMAD R8, R8, R70, R67 ;  /* 0x0000004608087224 */ /* 0x000fca00078e0243 */
[----:B------:R-:W-:Y:S02]  /*8a70*/  VIADDMNMX R135, R8, R70, R135, PT ;  /* 0x0000004608877246 */ /* 0x000fe40003800187 */
[----:B------:R-:W-:-:S07]  /*8a80*/  VIMNMX R134, R134, R8, !PT ;  /* 0x0000000886867248 */ /* 0x000fce0007fe0100 */
.L_x_12030:
[----:B------:R-:W-:Y:S01]  /*8a90*/  ISETP.GT.AND P1, PT, R134, 0x1, !P1 ;  /* 0x000000018600780c */ /* 0x000fe20004f24270 */
[----:B------:R-:W-:Y:S01]  /*8aa0*/  IMAD.U32 R67, RZ, RZ, UR21 ;  /* 0x00000015ff437e24 */ /* 0x000fe2000f8e00ff */
[C---:B------:R-:W-:Y:S02]  /*8ab0*/  LOP3.LUT P6, RZ, R16.reuse, 0x8000000, RZ, 0xc0, !PT ;  /* 0x0800000010ff7812 */ /* 0x040fe400078cc0ff */
        /* <DEDUP_REMOVED lines=70> */
[C---:B------:R-:W-:Y:S02]  /*8f20*/  ISETP.LT.OR P1, PT, R135.reuse, 0x2a, P1 ;  /* 0x0000002a8700780c */ /* 0x040fe40000f21670 */
        /* <DEDUP_REMOVED lines=23> */
[C---:B------:R-:W-:Y:S02]  /*90a0*/  ISETP.GT.AND P1, PT, R134.reuse, 0x39, !P1 ;  /* 0x000000398600780c */ /* 0x040fe40004f24270 */
        /* <DEDUP_REMOVED lines=185> */
[----:B------:R-:W-:Y:S02]  /*9c40*/  FMNMX.FTZ R132, R60, R115, !PT ;  /* 0x000000733c847209 */ /* 0x000fe40007810000 */
[----:B------:R-:W-:Y:S01]  /*9c50*/  FSEL R115, R64, -INF , !P4 ;  /* 0xff80000040737808 */ /* 0x000fe20006000000 */
[----:B------:R-:W-:Y:S01]  /*9c60*/  MUFU.EX2 R105, R105 ;  /* 0x0000006900697308 */ /* 0x000fe20000000800 */
[----:B------:R-:W-:-:S04]  /*9c70*/  FMNMX.FTZ R132, R61, R132, !PT ;  /* 0x000000843d847209 */ /* 0x000fc80007810000 */
[----:B------:R-:W-:-:S03]  /*9c80*/  FMNMX.FTZ R132, R63, R132, !PT ;  /* 0x000000843f847209 */ /* 0x000fc60007810000 */
[----:B------:R1:W-:Y:S01]  /*9c90*/  MUFU.EX2 R64, R125 ;  /* 0x0000007d00407308 */ /* 0x0003e20000000800 */
[----:B0-----:R-:W-:-:S04]  /*9ca0*/  FMNMX.FTZ R121, R115, R132, !PT ;  /* 0x0000008473797209 */ /* 0x001fc80007810000 */
[----:B------:R-:W-:-:S03]  /*9cb0*/  FMNMX.FTZ R121, R66, R121, !PT ;  /* 0x0000007942797209 */ /* 0x000fc60007810000 */
[----:B------:R-:W-:Y:S01]  /*9cc0*/  MUFU.EX2 R112, R112 ;  /* 0x0000007000707308 */ /* 0x000fe20000000800 */
[----:B------:R-:W-:Y:S01]  /*9cd0*/  FMNMX.FTZ R121, R68, R121, !PT ;  /* 0x0000007944797209 */ /* 0x000fe20007810000 */
[----:B-1----:R-:W-:-:S04]  /*9ce0*/  FFMA.FTZ R125, R62, UR21, -R70 ;  /* 0x000000153e7d7c23 */ /* 0x002fc80008010846 */
[----:B------:R-:W0:Y:S02]  /*9cf0*/  SHFL.BFLY PT, R128, R121, 0x2, 0x1f ;  /* 0x0c401f0079807f89 */ /* 0x000e2400000e0000 */
        /* <DEDUP_REMOVED lines=39> */
[----:B------:R-:W-:Y:S01]  /*9f70*/  FFMA.FTZ R99, R102, UR21, -R70 ;  /* 0x0000001566637c23 */ /* 0x000fe20008010846 */
[----:B-1----:R-:W-:-:S01]  /*9f80*/  FFMA.FTZ R102, R69, R5, R14 ;  /* 0x0000000545667223 */ /* 0x002fc2000001000e */
        /* <DEDUP_REMOVED lines=165> */
.L_x_12034:
        /* <DEDUP_REMOVED lines=82> */
[----:B------:R-:W-:Y:S01]  /*af00*/  IMAD.MOV.U32 R9, RZ, RZ, R62 ;  /* 0x000000ffff097224 */ /* 0x000fe200078e003e */
[----:B------:R-:W-:Y:S01]  /*af10*/  UMOV UR36, UR26 ;  /* 0x0000001a00247c82 */ /* 0x000fe20008000000 */
[----:B------:R-:W-:Y:S01]  /*af20*/  IMAD.MOV.U32 R10, RZ, RZ, R8 ;  /* 0x000000ffff0a7224 */ /* 0x000fe200078e0008 */
[----:B------:R-:W-:-:S06]  /*af30*/  UMOV UR46, UR25 ;  /* 0x00000019002e7c82 */ /* 0x000fcc0008000000 */
.L_x_12017:
        /* <DEDUP_REMOVED lines=26> */
.L_x_12037:
[----:B------:R-:W-:-:S11]  /*b0e0*/  UISETP.NE.AND UP2, UPT, UR12, 0x1, UPT ;  /* 0x000000010c00788c */ /* 0x000fd6000bf45270 */
[----:B------:R-:W-:Y:S02]  /*b0f0*/  @UP2 ULDC.64 UR14, c[0x0][0x9e8] ;  /* 0x00027a00000e2ab9 */ /* 0x000fe40000000a00 */
[----:B------:R-:W-:-:S04]  /*b100*/  UIMAD.WIDE.U32 UR6, UR10, UR14, URZ ;  /* 0x0000000e0a0672a5 */ /* 0x000fc8000f8e003f */
[----:B------:R-:W-:-:S12]  /*b110*/  @UP2 USHF.R.U32.HI UR10, URZ, UR15, UR7 ;  /* 0x0000000f3f0a2299 */ /* 0x000fd80008011607 */
.L_x_12038:
[----:B------:R-:W-:-:S04]  /*b120*/  UIMAD UR10, UR10, UR12, URZ ;  /* 0x0000000c0a0a72a4 */ /* 0x000fc8000f8e023f */
[----:B------:R-:W-:-:S04]  /*b130*/  UISETP.LT.AND UP2, UPT, UR11, UR10, UPT ;  /* 0x0000000a0b00728c */ /* 0x000fc8000bf41270 */
[----:B------:R-:W-:-:S12]  /*b140*/  USEL UR11, UR11, UR10, !UP2 ;  /* 0x0000000a0b0b7287 */ /* 0x000fd8000d000000 */
.L_x_12036:
        /* <DEDUP_REMOVED lines=13> */
.L_x_12049:
[----:B------:R-:W-:-:S04]  /*b220*/  UISETP.NE.AND UP2, UPT, UR24, 0x1, UPT ;  /* 0x000000011800788c */ /* 0x000fc8000bf45270 */
[----:B------:R-:W-:-:S04]  /*b230*/  USEL UR46, URZ, 0x1, UP2 ;  /* 0x000000013f2e7887 */ /* 0x000fc80009000000 */
[----:B------:R-:W-:Y:S01]  /*b240*/  ULOP3.LUT UR46, UR25, UR46, URZ, 0x3c, !UPT ;  /* 0x0000002e192e7292 */ /* 0x000fe2000f8e3c3f */
[----:B------:R-:W-:Y:S11]  /*b250*/  @!P0 BRA `(.L_x_12040) ;  /* 0x0000000000048947 */ /* 0x000ff60003800000 */
[----:B------:R-:W-:Y:S01]  /*b260*/  BPT.TRAP 0x1 ;  /* 0x000000040000795c */ /* 0x000fe20000300000 */
.L_x_12040:
        /* <DEDUP_REMOVED lines=9> */
.L_x_12041:
[----:B-1----:R-:W-:Y:S05]  /*b300*/  @P1 BRA `(.L_x_12042) ;  /* 0x0000000000081947 */ /* 0x002fea0003800000 */
[----:B------:R-:W1:Y:S02]  /*b310*/  SYNCS.PHASECHK.TRANS64.TRYWAIT P1, [UR22+0x13230], R9 ;  /* 0x01323009ff0075a7 */ /* 0x000e640008020156 */
[----:B-1----:R-:W-:Y:S05]  /*b320*/  @!P1 BRA `(.L_x_12043) ;  /* 0x0000010400d89947 */ /* 0x002fea0003800000 */
.L_x_12042:
        /* <DEDUP_REMOVED lines=64> */
.L_x_12044:
[----:B------:R-:W-:Y:S01]  /*b730*/  ULEA UR11, UR24, UR45, 0x3 ;  /* 0x0000002d180b7291 */ /* 0x000fe2000f8e183f */
[----:B01----:R-:W-:-:S05]  /*b740*/  IMAD.U32 R9, RZ, RZ, UR25 ;  /* 0x00000019ff097e24 */ /* 0x003fca000f8e00ff */
[----:B------:R-:W-:-:S04]  /*b750*/  SHF.L.U32 R9, R9, 0x1f, RZ ;  /* 0x0000001f09097819 */ /* 0x000fc800000006ff */
[----:B------:R0:W1:Y:S01]  /*b760*/  SYNCS.PHASECHK.TRANS64.TRYWAIT P1, [UR11+0x13250], R9 ;  /* 0x01325009ff0075a7 */ /* 0x000062000802014b */
[----:B------:R-:W-:Y:S05]  /*b770*/  @!P0 BRA `(.L_x_12045) ;  /* 0x0000000000048947 */ /* 0x000fea0003800000 */
[----:B------:R-:W-:Y:S01]  /*b780*/  BPT.TRAP 0x1 ;  /* 0x000000040000795c */ /* 0x000fe20000300000 */
.L_x_12045:
        /* <DEDUP_REMOVED lines=126> */
.L_x_12046:
[----:B-1----:R-:W-:Y:S01]  /*bf70*/  FMNMX.FTZ R10, R12, R7, !PT ;  /* 0x000000070c0a7209 */ /* 0x002fe20007810000 */
[----:B------:R-:W-:Y:S01]  /*bf80*/  UIADD3 UR6, UR45, 0x1000, URZ ;  /* 0x000010002d067890 */ /* 0x000fe2000fffe03f */
[----:B0-----:R-:W-:Y:S01]  /*bf90*/  FMNMX.FTZ R9, R13, R8, !PT ;  /* 0x000000080d097209 */ /* 0x001fe20007810000 */
[----:B------:R-:W-:Y:S01]  /*bfa0*/  WARPGROUP.ARRIVE ;  /* 0x00000000000079c5 */ /* 0x000fe20000000000 */
[----:B------:R-:W-:Y:S01]  /*bfb0*/  FMNMX.FTZ R10, R11, R10, !PT ;  /* 0x0000000a0b0a7209 */ /* 0x000fe20007810000 */
[----:B------:R-:W-:Y:S01]  /*bfc0*/  USHF.R.U32.HI UR6, URZ, 0x4, UR6 ;  /* 0x000000043f067899 */ /* 0x000fe20008011606 */
[----:B------:R-:W-:Y:S01]  /*bfd0*/  FMNMX.FTZ R130, R14, R9, !PT ;  /* 0x000000090e827209 */ /* 0x000fe20007810000 */
[----:B------:R-:W-:Y:S01]  /*bfe0*/  UMOV UR7, 0xc0000010 ;  /* 0xc000001000077882 */ /* 0x000fe20000000000 */
[----:B------:R-:W-:Y:S01]  /*bff0*/  FMNMX.FTZ R9, R15, R10, !PT ;  /* 0x0000000a0f097209 */ /* 0x000fe20007810000 */
[----:B------:R-:W-:Y:S01]  /*c000*/  ULOP3.LUT UR6, UR6, 0x3fff, URZ, 0xc0, !UPT ;  /* 0x00003fff06067892 */ /* 0x000fe2000f8ec03f */
[----:B------:R-:W-:Y:S01]  /*c010*/  FMNMX.FTZ R129, R21, R130, !PT ;  /* 0x0000008215817209 */ /* 0x000fe20007810000 */
[----:B------:R-:W-:Y:S01]  /*c020*/  FMUL.FTZ R86, R0, R86 ;  /* 0x0000005600567220 */ /* 0x000fe20000410000 */
[----:B------:R-:W-:Y:S01]  /*c030*/  FMNMX.FTZ R10, R20, R9, !PT ;  /* 0x00000009140a7209 */ /* 0x000fe20007810000 */
[----:B------:R-:W-:Y:S01]  /*c040*/  ULOP3.LUT UR6, UR6, 0x10000, URZ, 0xfc, !UPT ;  /* 0x0001000006067892 */ /* 0x000fe2000f8efc3f */
[----:B------:R-:W-:Y:S01]  /*c050*/  FMNMX.FTZ R130, R120, R129, !PT ;  /* 0x0000008178827209 */ /* 0x000fe20007810000 */
[----:B------:R-:W-:Y:S01]  /*c060*/  FMUL.FTZ R56, R0, R56 ;  /* 0x0000003800387220 */ /* 0x000fe20000410000 */
[----:B------:R-:W-:Y:S01]  /*c070*/  FMNMX.FTZ R9, R121, R10, !PT ;  /* 0x0000000a79097209 */ /* 0x000fe20007810000 */
[----:B------:R-:W-:Y:S01]  /*c080*/  UIMAD UR10, UR24, 0x280, UR6 ;  /* 0x00000280180a78a4 */ /* 0x000fe2000f8e0206 */
[----:B------:R-:W-:Y:S01]  /*c090*/  FMNMX.FTZ R129, R123, R130, !PT ;  /* 0x000000827b817209 */ /* 0x000fe20007810000 */
[----:B------:R-:W0:Y:S01]  /*c0a0*/  MUFU.TANH R85, R85 ;  /* 0x0000005500557308 */ /* 0x000e220000002400 */
[----:B------:R-:W-:Y:S01]  /*c0b0*/  FMNMX.FTZ R10, R122, R9, !PT ;  /* 0x000000097a0a7209 */ /* 0x000fe20007810000 */
[----:B------:R-:W-:Y:S01]  /*c0c0*/  FMUL.FTZ R87, R0, R87 ;  /* 0x0000005700577220 */ /* 0x000fe20000410000 */
[----:B------:R-:W-:Y:S01]  /*c0d0*/  FMNMX.FTZ R130, R124, R129, !PT ;  /* 0x000000817c827209 */ /* 0x000fe20007810000 */
[----:B------:R-:W-:Y:S01]  /*c0e0*/  FMUL.FTZ R57, R0, R57 ;  /* 0x0000003900397220 */ /* 0x000fe20000410000 */
[----:B------:R-:W-:Y:S01]  /*c0f0*/  FMNMX.FTZ R9, R125, R10, !PT ;  /* 0x0000000a7d097209 */ /* 0x000fe20007810000 */
[----:B------:R-:W-:Y:S01]  /*c100*/  UMOV UR6, UR10 ;  /* 0x0000000a00067c82 */ /* 0x000fe20008000000 */
[----:B------:R-:W-:Y:S01]  /*c110*/  FMNMX.FTZ R129, R127, R130, !PT ;  /* 0x000000827f817209 */ /* 0x000fe20007810000 */
[----:B------:R-:W-:Y:S01]  /*c120*/  QGMMA.64x64x32.F32.E4M3.E4M3 R24, R152, gdesc[UR4], R24, gsb0 ;  /* 0x00e0000498187df3 */ /* 0x000fe20008000818 */
[----:B------:R-:W-:Y:S01]  /*c130*/  FMNMX.FTZ R9, R126, R9, !PT ;  /* 0x000000097e097209 */ /* 0x000fe20007810000 */
[----:B------:R-:W-:Y:S01]  /*c140*/  UIADD3 UR6, UR10, 0x80, URZ ;  /* 0x000000800a067890 */ /* 0x000fe2000fffe03f */
[----:B------:R-:W-:Y:S01]  /*c150*/  FMNMX.FTZ R129, R128, R129, !PT ;  /* 0x0000008180817209 */ /* 0x000fe20007810000 */
[----:B------:R-:W1:Y:S01]  /*c160*/  MUFU.TANH R86, R86 ;  /* 0x0000005600567308 */ /* 0x000e620000002400 */
[----:B------:R-:W-:Y:S01]  /*c170*/  FMNMX.FTZ R10, R104, R9, !PT ;  /* 0x00000009680a7209 */ /* 0x000fe20007810000 */
[----:B------:R-:W-:Y:S01]  /*c180*/  FMUL.FTZ R58, R0, R58 ;  /* 0x0000003a003a7220 */ /* 0x000fe20000410000 */
[----:B------:R-:W-:Y:S01]  /*c190*/  FMNMX.FTZ R130, R106, R129, !PT ;  /* 0x000000816a827209 */ /* 0x000fe20007810000 */
[----:B------:R-:W-:Y:S01]  /*c1a0*/  FMUL.FTZ R60, R0, R60 ;  /* 0x0000003c003c7220 */ /* 0x000fe20000410000 */
[----:B------:R-:W-:Y:S01]  /*c1b0*/  FMNMX.FTZ R9, R105, R10, !PT ;  /* 0x0000000a69097209 */ /* 0x000fe20007810000 */
[----:B------:R-:W-:Y:S01]  /*c1c0*/  UMOV UR7, 0xc0000010 ;  /* 0xc000001000077882 */ /* 0x000fe20000000000 */
[----:B------:R-:W-:Y:S01]  /*c1d0*/  FMNMX.FTZ R129, R107, R130, !PT ;  /* 0x000000826b817209 */ /* 0x000fe20007810000 */
[----:B------:R-:W2:Y:S01]  /*c1e0*/  MUFU.TANH R56, R56 ;  /* 0x0000003800387308 */ /* 0x000ea20000002400 */
[----:B------:R-:W-:Y:S01]  /*c1f0*/  FMNMX.FTZ R10, R108, R9, !PT ;  /* 0x000000096c0a7209 */ /* 0x000fe20007810000 */
[----:B------:R-:W-:Y:S01]  /*c200*/  FMUL.FTZ R59, R0, R59 ;  /* 0x0000003b003b7220 */ /* 0x000fe20000410000 */
[----:B------:R-:W-:Y:S01]  /*c210*/  FMNMX.FTZ R130, R110, R129, !PT ;  /* 0x000000816e827209 */ /* 0x000fe20007810000 */
[C---:B------:R-:W-:Y:S01]  /*c220*/  FMUL.FTZ R61, R0.reuse, R61 ;  /* 0x0000003d003d7220 */ /* 0x040fe20000410000 */
[----:B------:R-:W-:Y:S01]  /*c230*/  FMNMX.FTZ R9, R109, R10, !PT ;  /* 0x0000000a6d097209 */ /* 0x000fe20007810000 */
[----:B------:R-:W-:Y:S01]  /*c240*/  FMUL.FTZ R62, R0, R62 ;  /* 0x0000003e003e7220 */ /* 0x000fe20000410000 */
[----:B------:R-:W-:Y:S01]  /*c250*/  FMNMX.FTZ R129, R111, R130, !PT ;  /* 0x000000826f817209 */ /* 0x000fe20007810000 */
[----:B------:R-:W3:Y:S01]  /*c260*/  MUFU.TANH R87, R87 ;  /* 0x0000005700577308 */ /* 0x000ee20000002400 */
[----:B------:R-:W-:Y:S01]  /*c270*/  FMNMX.FTZ R10, R112, R9, !PT ;  /* 0x00000009700a7209 */ /* 0x000fe20007810000 */
[----:B------:R-:W-:Y:S01]  /*c280*/  FMUL.FTZ R64, R0, R64 ;  /* 0x0000004000407220 */ /* 0x000fe20000410000 */
[----:B------:R-:W-:Y:S01]  /*c290*/  FMNMX.FTZ R130, R114, R129, !PT ;  /* 0x0000008172827209 */ /* 0x000fe20007810000 */
[C---:B------:R-:W-:Y:S01]  /*c2a0*/  FMUL.FTZ R63, R0.reuse, R63 ;  /* 0x0000003f003f7220 */ /* 0x040fe20000410000 */
[----:B------:R-:W-:Y:S01]  /*c2b0*/  FMNMX.FTZ R9, R113, R10, !PT ;  /* 0x0000000a71097209 */ /* 0x000fe20007810000 */
[----:B------:R-:W-:Y:S01]  /*c2c0*/  FMUL.FTZ R65, R0, R65 ;  /* 0x0000004100417220 */ /* 0x000fe20000410000 */
[----:B------:R-:W-:Y:S01]  /*c2d0*/  FMNMX.FTZ R129, R115, R130, !PT ;  /* 0x0000008273817209 */ /* 0x000fe20007810000 */
[----:B------:R-:W4:Y:S01]  /*c2e0*/  MUFU.TANH R57, R57 ;  /* 0x0000003900397308 */ /* 0x000f220000002400 */
[----:B------:R-:W-:Y:S01]  /*c2f0*/  FMNMX.FTZ R10, R116, R9, !PT ;  /* 0x00000009740a7209 */ /* 0x000fe20007810000 */
[----:B------:R-:W-:Y:S01]  /*c300*/  FMUL.FTZ R66, R0, R66 ;  /* 0x0000004200427220 */ /* 0x000fe20000410000 */
[----:B------:R-:W-:Y:S01]  /*c310*/  FMNMX.FTZ R130, R118, R129, !PT ;  /* 0x0000008176827209 */ /* 0x000fe20007810000 */
[C---:B------:R-:W-:Y:S01]  /*c320*/  FMUL.FTZ R68, R0.reuse, R68 ;  /* 0x0000004400447220 */ /* 0x040fe20000410000 */
[----:B------:R-:W-:Y:S01]  /*c330*/  FMNMX.FTZ R9, R117, R10, !PT ;  /* 0x0000000a75097209 */ /* 0x000fe20007810000 */
[----:B------:R-:W-:Y:S01]  /*c340*/  FMUL.FTZ R67, R0, R67 ;  /* 0x0000004300437220 */ /* 0x000fe20000410000 */
[----:B------:R-:W-:Y:S01]  /*c350*/  FMNMX.FTZ R129, R119, R130, !PT ;  /* 0x0000008277817209 */ /* 0x000fe20007810000 */
[----:B------:R-:W5:Y:S01]  /*c360*/  MUFU.TANH R58, R58 ;  /* 0x0000003a003a7308 */ /* 0x000f620000002400 */
        /* <DEDUP_REMOVED lines=28> */
[----:B------:R-:W-:Y:S01]  /*c530*/  FMNMX.FTZ R10, R76, R9, !PT ;  /* 0x000000094c0a7209 */ /* 0x000fe20007810000 */
[----:B------:R-:W-:Y:S02]  /*c540*/  WARPGROUP.DEPBAR.LE gsb0, 0x0 ;  /* 0x00008000000079c5 */ /* 0x000fe40000010000 */
[----:B------:R-:W-:Y:S01]  /*c550*/  WARPGROUP.ARRIVE ;  /* 0x00000000000079c5 */ /* 0x000fe20000000000 */
[----:B------:R-:W-:-:S02]  /*c560*/  FMNMX.FTZ R9, R77, R10, !PT ;  /* 0x0000000a4d097209 */ /* 0x000fc40007810000 */
[----:B------:R-:W-:Y:S01]  /*c570*/  FMNMX.FTZ R130, R78, R129, !PT ;  /* 0x000000814e827209 */ /* 0x000fe20007810000 */
[----:B------:R-:W5:Y:S01]  /*c580*/  MUFU.TANH R63, R63 ;  /* 0x0000003f003f7308 */ /* 0x000f620000002400 */
[----:B------:R-:W-:Y:S01]  /*c590*/  FMNMX.FTZ R10, R80, R9, !PT ;  /* 0x00000009500a7209 */ /* 0x000fe20007810000 */
[----:B------:R-:W-:Y:S01]  /*c5a0*/  QGMMA.64x64x32.F32.E4M3.E4M3 R24, R148, gdesc[UR4], R24, gsb0 ;  /* 0x00e0000494187df3 */ /* 0x000fe20008000818 */
[----:B------:R-:W-:Y:S01]  /*c5b0*/  FMNMX.FTZ R129, R79, R130, !PT ;  /* 0x000000824f817209 */ /* 0x000fe20007810000 */
[----:B------:R-:W-:Y:S01]  /*c5c0*/  UIADD3 UR6, UR10, 0x100, URZ ;  /* 0x000001000a067890 */ /* 0x000fe2000fffe03f */
[----:B------:R-:W-:Y:S01]  /*c5d0*/  FMNMX.FTZ R9, R81, R10, !PT ;  /* 0x0000000a51097209 */ /* 0x000fe20007810000 */
[----:B------:R-:W-:Y:S01]  /*c5e0*/  UMOV UR7, 0xc0000010 ;  /* 0xc000001000077882 */ /* 0x000fe20000000000 */
[----:B------:R-:W-:Y:S01]  /*c5f0*/  FMNMX.FTZ R130, R82, R129, !PT ;  /* 0x0000008152827209 */ /* 0x000fe20007810000 */
[----:B------:R-:W5:Y:S01]  /*c600*/  MUFU.TANH R65, R65 ;  /* 0x0000004100417308 */ /* 0x000f620000002400 */
[----:B------:R-:W-:-:S02]  /*c610*/  FMNMX.FTZ R10, R84, R9, !PT ;  /* 0x00000009540a7209 */ /* 0x000fc40007810000 */
[----:B------:R-:W-:Y:S02]  /*c620*/  FMNMX.FTZ R129, R83, R130, !PT ;  /* 0x0000008253817209 */ /* 0x000fe40007810000 */
[----:B0-----:R-:W-:Y:S02]  /*c630*/  FMNMX.FTZ R9, R85, R10, !PT ;  /* 0x0000000a55097209 */ /* 0x001fe40007810000 */
[----:B-1----:R-:W-:Y:S01]  /*c640*/  FMNMX.FTZ R130, R86, R129, !PT ;  /* 0x0000008156827209 */ /* 0x002fe20007810000 */
[----:B------:R-:W0:Y:S01]  /*c650*/  MUFU.TANH R66, R66 ;  /* 0x0000004200427308 */ /* 0x000e220000002400 */
[----:B--2---:R-:W-:Y:S02]  /*c660*/  FMNMX.FTZ R10, R56, R9, !PT ;  /* 0x00000009380a7209 */ /* 0x004fe40007810000 */
[----:B---3--:R-:W-:Y:S02]  /*c670*/  FMNMX.FTZ R129, R87, R130, !PT ;  /* 0x0000008257817209 */ /* 0x008fe40007810000 */
[----:B----4-:R-:W-:-:S02]  /*c680*/  FMNMX.FTZ R9, R57, R10, !PT ;  /* 0x0000000a39097209 */ /* 0x010fc40007810000 */
[----:B-----5:R-:W-:Y:S01]  /*c690*/  FMNMX.FTZ R130, R58, R129, !PT ;  /* 0x000000813a827209 */ /* 0x020fe20007810000 */
[----:B------:R-:W1:Y:S01]  /*c6a0*/  MUFU.TANH R68, R68 ;  /* 0x0000004400447308 */ /* 0x000e620000002400 */
[----:B------:R-:W-:Y:S02]  /*c6b0*/  FMNMX.FTZ R10, R60, R9, !PT ;  /* 0x000000093c0a7209 */ /* 0x000fe40007810000 */
[----:B------:R-:W-:Y:S02]  /*c6c0*/  FMNMX.FTZ R129, R59, R130, !PT ;  /* 0x000000823b817209 */ /* 0x000fe40007810000 */
[----:B------:R-:W-:Y:S02]  /*c6d0*/  FMNMX.FTZ R9, R61, R10, !PT ;  /* 0x0000000a3d097209 */ /* 0x000fe40007810000 */
[----:B------:R-:W-:Y:S01]  /*c6e0*/  FMNMX.FTZ R130, R62, R129, !PT ;  /* 0x000000813e827209 */ /* 0x000fe20007810000 */
[----:B------:R-:W2:Y:S01]  /*c6f0*/  MUFU.TANH R67, R67 ;  /* 0x0000004300437308 */ /* 0x000ea20000002400 */
[----:B------:R-:W-:-:S02]  /*c700*/  FMNMX.FTZ R10, R64, R9, !PT ;  /* 0x00000009400a7209 */ /* 0x000fc40007810000 */
[----:B------:R-:W-:Y:S02]  /*c710*/  FMNMX.FTZ R129, R63, R130, !PT ;  /* 0x000000823f817209 */ /* 0x000fe40007810000 */
[----:B------:R-:W-:Y:S02]  /*c720*/  FMNMX.FTZ R9, R65, R10, !PT ;  /* 0x0000000a41097209 */ /* 0x000fe40007810000 */
[----:B0-----:R-:W-:Y:S01]  /*c730*/  FMNMX.FTZ R130, R66, R129, !PT ;  /* 0x0000008142827209 */ /* 0x001fe20007810000 */
[----:B------:R-:W0:Y:S01]  /*c740*/  MUFU.TANH R69, R69 ;  /* 0x0000004500457308 */ /* 0x000e220000002400 */
[----:B-1----:R-:W-:Y:S02]  /*c750*/  FMNMX.FTZ R10, R68, R9, !PT ;  /* 0x00000009440a7209 */ /* 0x002fe40007810000 */
[----:B------:R-:W-:-:S05]  /*c760*/  LOP3.LUT P1, RZ, R23, 0x7f, RZ, 0xc0, !PT ;  /* 0x0000007f17ff7812 */ /* 0x000fca000782c0ff */
[----:B------:R-:W1:Y:S01]  /*c770*/  MUFU.TANH R70, R70 ;  /* 0x0000004600467308 */ /* 0x000e620000002400 */
[----:B--2---:R-:W-:-:S07]  /*c780*/  FMNMX.FTZ R129, R67, R130, !PT ;  /* 0x0000008243817209 */ /* 0x004fce0007810000 */
[----:B------:R-:W2:Y:S01]  /*c790*/  MUFU.TANH R71, R71 ;  /* 0x0000004700477308 */ /* 0x000ea20000002400 */
[----:B0-----:R-:W-:-:S05]  /*c7a0*/  FMNMX.FTZ R10, R69, R10, !PT ;  /* 0x0000000a450a7209 */ /* 0x001fca0007810000 */
[----:B------:R-:W0:Y:S01]  /*c7b0*/  SHFL.BFLY PT, R9, R10, 0x2, 0x1f ;  /* 0x0c401f000a097f89 */ /* 0x000e2200000e0000 */
[----:B-1----:R-:W-:-:S04]  /*c7c0*/  FMNMX.FTZ R130, R70, R129, !PT ;  /* 0x0000008146827209 */ /* 0x002fc80007810000 */
[----:B--2---:R-:W-:-:S05]  /*c7d0*/  FMNMX.FTZ R130, R71, R130, !PT ;  /* 0x0000008247827209 */ /* 0x004fca0007810000 */
[----:B------:R-:W1:Y:S01]  /*c7e0*/  SHFL.BFLY PT, R131, R130, 0x2, 0x1f ;  /* 0x0c401f0082837f89 */ /* 0x000e6200000e0000 */
[----:B------:R-:W-:Y:S02]  /*c7f0*/  WARPGROUP.DEPBAR.LE gsb0, 0x0 ;  /* 0x00008000000079c5 */ /* 0x000fe40000010000 */
[----:B------:R-:W-:Y:S01]  /*c800*/  WARPGROUP.ARRIVE ;  /* 0x00000000000079c5 */ /* 0x000fe20000000000 */
[----:B0-----:R-:W-:-:S05]  /*c810*/  FMNMX.FTZ R129, R10, R9, !PT ;  /* 0x000000090a817209 */ /* 0x001fca0007810000 */
[----:B------:R-:W-:Y:S01]  /*c820*/  QGMMA.64x64x32.F32.E4M3.E4M3 R24, R144, gdesc[UR4], R24, gsb0 ;  /* 0x00e0000490187df3 */ /* 0x000fe20008000818 */
[----:B------:R-:W-:Y:S01]  /*c830*/  UIADD3 UR6, UR10, 0x180, URZ ;  /* 0x000001800a067890 */ /* 0x000fe2000fffe03f */
[----:B------:R-:W0:Y:S01]  /*c840*/  SHFL.BFLY PT, R132, R129, 0x1, 0x1f ;  /* 0x0c201f0081847f89 */ /* 0x000e2200000e0000 */
[----:B------:R-:W-:Y:S01]  /*c850*/  UMOV UR7, 0xc0000010 ;  /* 0xc000001000077882 */ /* 0x000fe20000000000 */
[----:B-1----:R-:W-:-:S05]  /*c860*/  FMNMX.FTZ R131, R130, R131, !PT ;  /* 0x0000008382837209 */ /* 0x002fca0007810000 */
[----:B------:R-:W1:Y:S01]  /*c870*/  SHFL.BFLY PT, R134, R131, 0x1, 0x1f ;  /* 0x0c201f0083867f89 */ /* 0x000e6200000e0000 */
[----:B0-----:R-:W-:Y:S01]  /*c880*/  FMNMX.FTZ R10, R129, R132, !PT ;  /* 0x00000084810a7209 */ /* 0x001fe20007810000 */
[----:B------:R-:W-:-:S04]  /*c890*/  IMAD.U32 R129, RZ, RZ, UR21 ;  /* 0x00000015ff817e24 */ /* 0x000fc8000f8e00ff */
[C---:B------:R-:W-:Y:S01]  /*c8a0*/  FADD.FTZ R7, -R10.reuse, R7 ;  /* 0x000000070a077221 */ /* 0x040fe20000010100 */
[----:B------:R-:W-:-:S03]  /*c8b0*/  FFMA.FTZ R129, R10, R129, -8 ;  /* 0xc10000000a817423 */ /* 0x000fc60000010081 */
[----:B------:R-:W-:Y:S01]  /*c8c0*/  FMUL.FTZ R130, R7, UR21 ;  /* 0x0000001507827c20 */ /* 0x000fe20008410000 */
[----:B------:R-:W-:-:S01]  /*c8d0*/  FFMA.FTZ R20, R20, UR21, -R129 ;  /* 0x0000001514147c23 */ /* 0x000fc20008010881 */
[--C-:B------:R-:W-:Y:S01]  /*c8e0*/  FFMA.FTZ R122, R122, UR21, -R129.reuse ;  /* 0x000000157a7a7c23 */ /* 0x100fe20008010881 */
[----:B------:R-:W-:-:S01]  /*c8f0*/  FFMA.FTZ R126, R126, UR21, -R129 ;  /* 0x000000157e7e7c23 */ /* 0x000fc20008010881 */
[--C-:B------:R-:W-:Y:S01]  /*c900*/  FFMA.FTZ R104, R104, UR21, -R129.reuse ;  /* 0x0000001568687c23 */ /* 0x100fe20008010881 */
[----:B------:R-:W-:-:S01]  /*c910*/  FFMA.FTZ R105, R105, UR21, -R129 ;  /* 0x0000001569697c23 */ /* 0x000fc20008010881 */
[--C-:B------:R-:W-:Y:S01]  /*c920*/  FFMA.FTZ R108, R108, UR21, -R129.reuse ;  /* 0x000000156c6c7c23 */ /* 0x100fe20008010881 */
[----:B-1----:R-:W-:Y:S01]  /*c930*/  FMNMX.FTZ R9, R131, R134, !PT ;  /* 0x0000008683097209 */ /* 0x002fe20007810000 */
[--C-:B------:R-:W-:Y:S01]  /*c940*/  FFMA.FTZ R131, R12, UR21, -R129.reuse ;  /* 0x000000150c837c23 */ /* 0x100fe20008010881 */
[----:B------:R-:W-:-:S01]  /*c950*/  FFMA.FTZ R12, R11, UR21, -R129 ;  /* 0x000000150b0c7c23 */ /* 0x000fc20008010881 */
[--C-:B------:R-:W-:Y:S01]  /*c960*/  FFMA.FTZ R11, R15, UR21, -R129.reuse ;  /* 0x000000150f0b7c23 */ /* 0x100fe20008010881 */
[----:B------:R-:W-:-:S01]  /*c970*/  FFMA.FTZ R15, R121, UR21, -R129 ;  /* 0x00000015790f7c23 */ /* 0x000fc20008010881 */
[----:B------:R-:W-:Y:S01]  /*c980*/  FADD.FTZ R7, -R9, R8 ;  /* 0x0000000809077221 */ /* 0x000fe20000010100 */
[----:B------:R-:W-:-:S01]  /*c990*/  FFMA.FTZ R121, R125, UR21, -R129 ;  /* 0x000000157d797c23 */ /* 0x000fc20008010881 */
[----:B------:R0:W-:Y:S01]  /*c9a0*/  MUFU.EX2 R8, R130 ;  /* 0x0000008200087308 */ /* 0x0001e20000000800 */
[----:B------:R-:W-:-:S01]  /*c9b0*/  FFMA.FTZ R109, R109, UR21, -R129 ;  /* 0x000000156d6d7c23 */ /* 0x000fc20008010881 */
[----:B------:R-:W-:Y:S01]  /*c9c0*/  FMUL.FTZ R7, R7, UR21 ;  /* 0x0000001507077c20 */ /* 0x000fe20008410000 */
[----:B------:R-:W-:-:S01]  /*c9d0*/  FFMA.FTZ R112, R112, UR21, -R129 ;  /* 0x0000001570707c23 */ /* 0x000fc20008010881 */
[--C-:B------:R-:W-:Y:S01]  /*c9e0*/  FFMA.FTZ R113, R113, UR21, -R129.reuse ;  /* 0x0000001571717c23 */ /* 0x100fe20008010881 */
[----:B------:R-:W-:-:S01]  /*c9f0*/  FFMA.FTZ R116, R116, UR21, -R129 ;  /* 0x0000001574747c23 */ /* 0x000fc20008010881 */
[--C-:B------:R-:W-:Y:S01]  /*ca00*/  FFMA.FTZ R117, R117, UR21, -R129.reuse ;  /* 0x0000001575757c23 */ /* 0x100fe20008010881 */
[----:B------:R-:W-:-:S01]  /*ca10*/  FFMA.FTZ R88, R88, UR21, -R129 ;  /* 0x0000001558587c23 */ /* 0x000fc20008010881 */
[----:B------:R-:W1:Y:S01]  /*ca20*/  MUFU.EX2 R131, R131 ;  /* 0x0000008300837308 */ /* 0x000e620000000800 */
[----:B0-----:R-:W-:-:S02]  /*ca30*/  IMAD.U32 R130, RZ, RZ, UR21 ;  /* 0x00000015ff827e24 */ /* 0x001fc4000f8e00ff */
[--C-:B------:R-:W-:Y:S01]  /*ca40*/  FFMA.FTZ R89, R89, UR21, -R129.reuse ;  /* 0x0000001559597c23 */ /* 0x100fe20008010881 */
[----:B------:R-:W-:-:S01]  /*ca50*/  FFMA.FTZ R92, R92, UR21, -R129 ;  /* 0x000000155c5c7c23 */ /* 0x000fc20008010881 */
[----:B------:R-:W-:Y:S01]  /*ca60*/  FFMA.FTZ R93, R93, UR21, -R129 ;  /* 0x000000155d5d7c23 */ /* 0x000fe20008010881 */
[----:B------:R-:W-:-:S01]  /*ca70*/  FFMA.FTZ R125, R9, R130, -8 ;  /* 0xc1000000097d7423 */ /* 0x000fc20000010082 */
        /* <DEDUP_REMOVED lines=12> */
[----:B------:R-:W-:Y:S01]  /*cb40*/  FFMA.FTZ R127, R128, UR21, -R125 ;  /* 0x00000015807f7c23 */ /* 0x000fe2000801087d */
[----:B------:R-:W-:-:S01]  /*cb50*/  FFMA.FTZ R100, R100, UR21, -R129 ;  /* 0x0000001564647c23 */ /* 0x000fc20008010881 */
[----:B------:R-:W-:-:S02]  /*cb60*/  WARPGROUP.DEPBAR.LE gsb0, 0x0 ;  /* 0x00008000000079c5 */ /* 0x000fc40000010000 */
[----:B------:R-:W-:Y:S01]  /*cb70*/  WARPGROUP.ARRIVE ;  /* 0x00000000000079c5 */ /* 0x000fe20000000000 */
[--C-:B------:R-:W-:Y:S01]  /*cb80*/  FFMA.FTZ R101, R101, UR21, -R129.reuse ;  /* 0x0000001565657c23 */ /* 0x100fe20008010881 */
[----:B------:R-:W1:Y:S01]  /*cb90*/  MUFU.EX2 R12, R12 ;  /* 0x0000000c000c7308 */ /* 0x000e620000000800 */
[----:B------:R-:W-:-:S01]  /*cba0*/  FFMA.FTZ R72, R72, UR21, -R129 ;  /* 0x0000001548487c23 */ /* 0x000fc20008010881 */
[--C-:B------:R-:W-:Y:S01]  /*cbb0*/  FFMA.FTZ R73, R73, UR21, -R129.reuse ;  /* 0x0000001549497c23 */ /* 0x100fe20008010881 */
[----:B------:R-:W-:-:S01]  /*cbc0*/  FFMA.FTZ R76, R76, UR21, -R129 ;  /* 0x000000154c4c7c23 */ /* 0x000fc20008010881 */
[----:B------:R-:W-:Y:S01]  /*cbd0*/  QGMMA.64x64x32.F32.E4M3.E4M3 R24, R140, gdesc[UR4], R24, gsb0 ;  /* 0x00e000048c187df3 */ /* 0x000fe20008000818 */
        /* <DEDUP_REMOVED lines=38> */
[----:B------:R-:W-:Y:S01]  /*ce40*/  UIADD3 UR6, UR10, 0x200, URZ ;  /* 0x000002000a067890 */ /* 0x000fe2000fffe03f */
[--C-:B------:R-:W-:Y:S01]  /*ce50*/  FFMA.FTZ R103, R103, UR21, -R125.reuse ;  /* 0x0000001567677c23 */ /* 0x100fe2000801087d */
[----:B------:R-:W-:-:S01]  /*ce60*/  FFMA.FTZ R74, R74, UR21, -R125 ;  /* 0x000000154a4a7c23 */ /* 0x000fc2000801087d */
[----:B------:R-:W-:Y:S01]  /*ce70*/  UMOV UR7, 0xc0000010 ;  /* 0xc000001000077882 */ /* 0x000fe20000000000 */
        /* <DEDUP_REMOVED lines=20> */
[----:B------:R-:W-:-:S05]  /*cfc0*/  FFMA.FTZ R71, R71, UR21, -R125 ;  /* 0x0000001547477c23 */ /* 0x000fca000801087d */
        /* <DEDUP_REMOVED lines=8> */
[----:B------:R-:W-:Y:S06]  /*d050*/  QGMMA.64x64x32.F32.E4M3.E4M3 R24, R136, gdesc[UR4], R24, gsb0 ;  /* 0x00e0000488187df3 */ /* 0x000fec0008000818 */
        /* <DEDUP_REMOVED lines=103> */
[----:B------:R-:W-:-:S04]  /*d6d0*/  IMAD.U32 R4, RZ, RZ, UR22 ;  /* 0x00000016ff047e24 */ /* 0x000fc8000f8e00ff */
[----:B------:R-:W-:Y:S02]  /*d6e0*/  @!P1 VIADD R4, R4, 0x13240 ;  /* 0x0001324004049836 */ /* 0x000fe40000000000 */
[----:B------:R-:W1:Y:S01]  /*d6f0*/  MUFU.EX2 R58, R58 ;  /* 0x0000003a003a7308 */ /* 0x000e620000000800 */
[----:B--2---:R-:W-:-:S02]  /*d700*/  FADD.FTZ R129, R87, R128 ;  /* 0x0000008057817221 */ /* 0x004fc40000010000 */
[----:B------:R-:W-:-:S04]  /*d710*/  @!P1 PRMT R4, RZ, 0x654, R4 ;  /* 0x00000654ff049816 */ /* 0x000fc80000000004 */
[----:B------:R2:W-:Y:S01]  /*d720*/  @!P1 SYNCS.ARRIVE.TRANS64.RED.A1T0 RZ, [R4+URZ], RZ ;  /* 0x000000ff04ff99a7 */ /* 0x0005e2000810043f */
        /* <DEDUP_REMOVED lines=32> */
.L_x_12048:
        /* <DEDUP_REMOVED lines=82> */
.L_x_12039:
        /* <DEDUP_REMOVED lines=9> */
.L_x_12068:
[----:B------:R-:W-:-:S04]  /*dee0*/  UISETP.NE.AND UP2, UPT, UR25, 0x1, UPT ;  /* 0x000000011900788c */ /* 0x000fc8000bf45270 */
[----:B------:R-:W-:-:S04]  /*def0*/  USEL UR46, URZ, 0x1, UP2 ;  /* 0x000000013f2e7887 */ /* 0x000fc80009000000 */
[----:B------:R-:W-:Y:S01]  /*df00*/  ULOP3.LUT UR46, UR26, UR46, URZ, 0x3c, !UPT ;  /* 0x0000002e1a2e7292 */ /* 0x000fe2000f8e3c3f */
[----:B------:R-:W-:Y:S11]  /*df10*/  @!P0 BRA `(.L_x_12051) ;  /* 0x0000000000048947 */ /* 0x000ff60003800000 */
[----:B------:R-:W-:Y:S01]  /*df20*/  BPT.TRAP 0x1 ;  /* 0x000000040000795c */ /* 0x000fe20000300000 */
.L_x_12051:
        /* <DEDUP_REMOVED lines=9> */
.L_x_12052:
[----:B-1----:R-:W-:Y:S05]  /*dfc0*/  @P1 BRA `(.L_x_12053) ;  /* 0x0000000000081947 */ /* 0x002fea0003800000 */
[----:B------:R-:W1:Y:S02]  /*dfd0*/  SYNCS.PHASECHK.TRANS64.TRYWAIT P1, [UR24+0x13230], R9 ;  /* 0x01323009ff0075a7 */ /* 0x000e640008020158 */
[----:B-1----:R-:W-:Y:S05]  /*dfe0*/  @!P1 BRA `(.L_x_12054) ;  /* 0x000000d800d89947 */ /* 0x002fea0003800000 */
.L_x_12053:
        /* <DEDUP_REMOVED lines=64> */
.L_x_12055:
[----:B------:R-:W-:Y:S01]  /*e3f0*/  ULEA UR11, UR25, UR45, 0x3 ;  /* 0x0000002d190b7291 */ /* 0x000fe2000f8e183f */
[----:B01----:R-:W-:-:S05]  /*e400*/  IMAD.U32 R9, RZ, RZ, UR26 ;  /* 0x0000001aff097e24 */ /* 0x003fca000f8e00ff */
[----:B------:R-:W-:-:S04]  /*e410*/  SHF.L.U32 R9, R9, 0x1f, RZ ;  /* 0x0000001f09097819 */ /* 0x000fc800000006ff */
[----:B------:R0:W1:Y:S01]  /*e420*/  SYNCS.PHASECHK.TRANS64.TRYWAIT P1, [UR11+0x13250], R9 ;  /* 0x01325009ff0075a7 */ /* 0x000062000802014b */
[----:B------:R-:W-:Y:S05]  /*e430*/  @!P0 BRA `(.L_x_12056) ;  /* 0x0000000000048947 */ /* 0x000fea0003800000 */
[----:B------:R-:W-:Y:S01]  /*e440*/  BPT.TRAP 0x1 ;  /* 0x000000040000795c */ /* 0x000fe20000300000 */
.L_x_12056:
        /* <DEDUP_REMOVED lines=43> */
.L_x_12057:
        /* <DEDUP_REMOVED lines=185> */
.L_x_12061:
[----:B------:R-:W-:-:S05]  /*f290*/  IMAD.U32 R138, RZ, RZ, UR22 ;  /* 0x00000016ff8a7e24 */ /* 0x000fca000f8e00ff */
[----:B------:R-:W-:-:S13]  /*f2a0*/  ISETP.NE.AND P1, PT, R138, 0x1, PT ;  /* 0x000000018a00780c */ /* 0x000fda0003f25270 */
[----:B------:R-:W1:Y:S02]  /*f2b0*/  @P1 LDC.64 R56, c[0x0][0x9e8] ;  /* 0x00027a00ff381b82 */ /* 0x000e640000000a00 */
[----:B-1----:R-:W-:-:S05]  /*f2c0*/  @P1 IMAD.HI.U32 R56, R136, R56, RZ ;  /* 0x0000003888381227 */ /* 0x002fca00078e00ff */
[----:B------:R-:W-:-:S07]  /*f2d0*/  @P1 SHF.R.U32.HI R136, RZ, R57, R56 ;  /* 0x00000039ff881219 */ /* 0x000fce0000011638 */
.L_x_12062:
[----:B------:R-:W-:Y:S05]  /*f2e0*/  BSYNC B0 ;  /* 0x0000000000007941 */ /* 0x000fea0003800000 */
.L_x_12060:
[----:B------:R-:W-:-:S05]  /*f2f0*/  IMAD R136, R136, R138, R67 ;  /* 0x0000008a88887224 */ /* 0x000fca00078e0243 */
[----:B------:R-:W-:Y:S02]  /*f300*/  VIADDMNMX R133, R136, R138, R133, PT ;  /* 0x0000008a88857246 */ /* 0x000fe40003800185 */
[----:B------:R-:W-:-:S07]  /*f310*/  VIMNMX R71, R71, R136, !PT ;  /* 0x0000008847477248 */ /* 0x000fce0007fe0100 */
.L_x_12059:
        /* <DEDUP_REMOVED lines=247> */
.L_x_12065:
[----:B------:R-:W-:-:S05]  /*10290*/  IMAD.U32 R70, RZ, RZ, UR22 ;  /* 0x00000016ff467e24 */ /* 0x000fca000f8e00ff */
[----:B------:R-:W-:-:S13]  /*102a0*/  ISETP.NE.AND P6, PT, R70, 0x1, PT ;  /* 0x000000014600780c */ /* 0x000fda0003fc5270 */
[----:B------:R-:W0:Y:S02]  /*102b0*/  @P6 LDC.64 R14, c[0x0][0x9e8] ;  /* 0x00027a00ff0e6b82 */ /* 0x000e240000000a00 */
[----:B0-----:R-:W-:-:S05]  /*102c0*/  @P6 IMAD.HI.U32 R14, R10, R14, RZ ;  /* 0x0000000e0a0e6227 */ /* 0x001fca00078e00ff */
[----:B------:R-:W-:-:S07]  /*102d0*/  @P6 SHF.R.U32.HI R10, RZ, R15, R14 ;  /* 0x0000000fff0a6219 */ /* 0x000fce000001160e */
.L_x_12066:
[----:B------:R-:W-:Y:S05]  /*102e0*/  BSYNC B0 ;  /* 0x0000000000007941 */ /* 0x000fea0003800000 */
.L_x_12064:
[----:B------:R-:W-:-:S05]  /*102f0*/  IMAD R10, R10, R70, R67 ;  /* 0x000000460a0a7224 */ /* 0x000fca00078e0243 */
[----:B------:R-:W-:Y:S02]  /*10300*/  VIADDMNMX R135, R10, R70, R135, PT ;  /* 0x000000460a877246 */ /* 0x000fe40003800187 */
[----:B------:R-:W-:-:S07]  /*10310*/  VIMNMX R134, R134, R10, !PT ;  /* 0x0000000a86867248 */ /* 0x000fce0007fe0100 */
.L_x_12063:
        /* <DEDUP_REMOVED lines=114> */
[----:B0-----:R-:W-:Y:S01]  /*10a40*/  FMNMX.FTZ R67, R14, R15, !PT ;  /* 0x0000000f0e437209 */ /* 0x001fe20007810000 */
[----:B------:R-:W-:Y:S01]  /*10a50*/  IMAD.U32 R15, RZ, RZ, UR21 ;  /* 0x00000015ff0f7e24 */ /* 0x000fe2000f8e00ff */
[----:B------:R-:W-:-:S02]  /*10a60*/  FSEL R91, R91, -INF , !P1 ;  /* 0xff8000005b5b7808 */ /* 0x000fc40004800000 */
[----:B------:R-:W-:Y:S01]  /*10a70*/  LOP3.LUT P1, RZ, R16, 0x200000, RZ, 0xc0, !PT ;  /* 0x0020000010ff7812 */ /* 0x000fe2000782c0ff */
[----:B------:R-:W0:Y:S01]  /*10a80*/  SHFL.BFLY PT, R10, R67, 0x1, 0x1f ;  /* 0x0c201f00430a7f89 */ /* 0x000e2200000e0000 */
[C---:B------:R-:W-:Y:S02]  /*10a90*/  ISETP.GT.AND P5, PT, R134.reuse, 0x98, !P5 ;  /* 0x000000988600780c */ /* 0x040fe40006fa4270 */
[----:B------:R-:W-:Y:S02]  /*10aa0*/  ISETP.GT.AND P1, PT, R134, 0x48, !P1 ;  /* 0x000000488600780c */ /* 0x000fe40004f24270 */
[C---:B------:R-:W-:Y:S02]  /*10ab0*/  ISETP.LT.OR P4, PT, R135.reuse, 0x92, P4 ;  /* 0x000000928700780c */ /* 0x040fe40002781670 */
[----:B------:R-:W-:Y:S02]  /*10ac0*/  ISETP.LT.OR P1, PT, R135, 0x49, P1 ;  /* 0x000000498700780c */ /* 0x000fe40000f21670 */
[----:B------:R-:W-:-:S02]  /*10ad0*/  FSEL R63, R63, -INF , !P3 ;  /* 0xff8000003f3f7808 */ /* 0x000fc40005800000 */
[----:B------:R-:W-:Y:S02]  /*10ae0*/  FSEL R94, R94, -INF , !P1 ;  /* 0xff8000005e5e7808 */ /* 0x000fe40004800000 */
[----:B------:R-:W-:Y:S02]  /*10af0*/  LOP3.LUT P1, RZ, R16, 0x100000, RZ, 0xc0, !PT ;  /* 0x0010000010ff7812 */ /* 0x000fe4000782c0ff */
[----:B------:R-:W-:Y:S02]  /*10b00*/  ISETP.LT.OR P5, PT, R135, 0x99, P5 ;  /* 0x000000998700780c */ /* 0x000fe40002fa1670 */
[----:B------:R-:W-:Y:S02]  /*10b10*/  ISETP.GT.AND P1, PT, R134, 0x49, !P1 ;  /* 0x000000498600780c */ /* 0x000fe40004f24270 */
[----:B------:R-:W-:Y:S02]  /*10b20*/  FSEL R65, R65, -INF , !P5 ;  /* 0xff80000041417808 */ /* 0x000fe40006800000 */
[----:B------:R-:W-:-:S02]  /*10b30*/  ISETP.LT.OR P1, PT, R135, 0x4a, P1 ;  /* 0x0000004a8700780c */ /* 0x000fc40000f21670 */
        /* <DEDUP_REMOVED lines=165> */
[----:B------:R-:W-:Y:S02]  /*11590*/  MUFU.EX2 R112, R112 ;  /* 0x0000007000707308 */ /* 0x000fe40000000800 */
[----:B------:R-:W0:Y:S06]  /*115a0*/  SHFL.BFLY PT, R124, R9, 0x2, 0x1f ;  /* 0x0c401f00097c7f89 */ /* 0x000e2c00000e0000 */
[----:B------:R-:W-:Y:S08]  /*115b0*/  MUFU.EX2 R115, R115 ;  /* 0x0000007300737308 */ /* 0x000ff00000000800 */
[----:B------:R-:W-:Y:S08]  /*115c0*/  MUFU.EX2 R88, R88 ;  /* 0x0000005800587308 */ /* 0x000ff00000000800 */
[----:B------:R-:W-:Y:S01]  /*115d0*/  MUFU.EX2 R89, R89 ;  /* 0x0000005900597308 */ /* 0x000fe20000000800 */
[----:B0-----:R-:W-:Y:S01]  /*115e0*/  FMNMX.FTZ R128, R9, R124, !PT ;  /* 0x0000007c09807209 */ /* 0x001fe20007810000 */
[--C-:B------:R-:W-:Y:S01]  /*115f0*/  FFMA.FTZ R124, R129, UR21, -R15.reuse ;  /* 0x00000015817c7c23 */ /* 0x100fe2000801080f */
[----:B------:R-:W-:-:S01]  /*11600*/  FFMA.FTZ R129, R130, UR21, -R15 ;  /* 0x0000001582817c23 */ /* 0x000fc2000801080f */
[----:B------:R-:W-:Y:S01]  /*11610*/  FSEL R130, R10, RZ, P1 ;  /* 0x000000ff0a827208 */ /* 0x000fe20000800000 */
[----:B------:R-:W-:-:S01]  /*11620*/  FFMA.FTZ R15, R69, UR21, -R15 ;  /* 0x00000015450f7c23 */ /* 0x000fc2000801080f */
        /* <DEDUP_REMOVED lines=10> */
[----:B------:R-:W-:-:S05]  /*116d0*/  FFMA.FTZ R128, R9, R128, -8 ;  /* 0xc100000009807423 */ /* 0x000fca0000010080 */
[----:B------:R-:W-:Y:S01]  /*116e0*/  FSEL R128, R128, RZ, P1 ;  /* 0x000000ff80807208 */ /* 0x000fe20000800000 */
[----:B-1----:R-:W-:-:S01]  /*116f0*/  FFMA.FTZ R132, R7, R5, R14 ;  /* 0x0000000507847223 */ /* 0x002fc2000001000e */
[----:B------:R-:W-:Y:S03]  /*11700*/  MUFU.EX2 R97, R97 ;  /* 0x0000006100617308 */ /* 0x000fe60000000800 */
        /* <DEDUP_REMOVED lines=9> */
[----:B------:R-:W-:Y:S01]  /*117a0*/  FFMA.FTZ R11, R11, UR21, -R128 ;  /* 0x000000150b0b7c23 */ /* 0x000fe20008010880 */
[----:B------:R-:W-:-:S01]  /*117b0*/  FADD.FTZ R123, -R123, R8 ;  /* 0x000000087b7b7221 */ /* 0x000fc20000010100 */
[----:B------:R-:W-:Y:S01]  /*117c0*/  MUFU.EX2 R130, R130 ;  /* 0x0000008200827308 */ /* 0x000fe20000000800 */
[----:B------:R-:W-:-:S01]  /*117d0*/  FFMA.FTZ R106, R106, UR21, -R128 ;  /* 0x000000156a6a7c23 */ /* 0x000fc20008010880 */
[----:B------:R-:W-:Y:S01]  /*117e0*/  FFMA.FTZ R107, R107, UR21, -R128 ;  /* 0x000000156b6b7c23 */ /* 0x000fe20008010880 */
[----:B------:R-:W-:Y:S01]  /*117f0*/  FMUL.FTZ R94, R123, UR21 ;  /* 0x000000157b5e7c20 */ /* 0x000fe20008410000 */
        /* <DEDUP_REMOVED lines=167> */
.L_x_12067:
        /* <DEDUP_REMOVED lines=82> */
.L_x_12050:
[----:B------:R-:W-:Y:S06]  /*12790*/  BAR.ARV 0x8, 0x200 ;  /* 0x0208000000007b1d */ /* 0x000fec0000002000 */
[----:B------:R-:W-:Y:S05]  /*127a0*/  @!P0 BRA `(.L_x_12069) ;  /* 0x0000000000048947 */ /* 0x000fea0003800000 */
[----:B------:R-:W-:Y:S01]  /*127b0*/  BPT.TRAP 0x1 ;  /* 0x000000040000795c */ /* 0x000fe20000300000 */
.L_x_12069:
[----:B------:R-:W-:Y:S01]  /*127c0*/  ULEA UR14, UR36, UR45, 0x3 ;  /* 0x0000002d240e7291 */ /* 0x000fe2000f8e183f */
[----:B------:R-:W-:-:S05]  /*127d0*/  IMAD.U32 R0, RZ, RZ, UR46 ;  /* 0x0000002eff007e24 */ /* 0x000fca000f8e00ff */
[----:B------:R-:W-:-:S04]  /*127e0*/  SHF.L.U32 R0, R0, 0x1f, RZ ;  /* 0x0000001f00007819 */ /* 0x000fc800000006ff */
[----:B------:R0:W1:Y:S01]  /*127f0*/  SYNCS.PHASECHK.TRANS64.TRYWAIT P1, [UR14+0x13250], R0 ;  /* 0x01325000ff0075a7 */ /* 0x000062000802014e */
[----:B------:R-:W-:Y:S05]  /*12800*/  @!P0 BRA `(.L_x_12070) ;  /* 0x0000000000048947 */ /* 0x000fea0003800000 */
[----:B------:R-:W-:Y:S01]  /*12810*/  BPT.TRAP 0x1 ;  /* 0x000000040000795c */ /* 0x000fe20000300000 */
.L_x_12070:
[----:B-1----:R-:W-:Y:S05]  /*12820*/  @P1 BRA `(.L_x_12071) ;  /* 0x0000000000081947 */ /* 0x002fea0003800000 */
[----:B------:R-:W1:Y:S02]  /*12830*/  SYNCS.PHASECHK.TRANS64.TRYWAIT P1, [UR14+0x13250], R0 ;  /* 0x01325000ff0075a7 */ /* 0x000e64000802014e */
[----:B-1----:R-:W-:Y:S05]  /*12840*/  @!P1 BRA `(.L_x_12072) ;  /* 0x0000009000f09947 */ /* 0x002fea0003800000 */
.L_x_12071:
[----:B------:R-:W-:Y:S01]  /*12850*/  ULDC.64 UR4, c[0x0][0x9a0] ;  /* 0x0002680000047ab9 */ /* 0x000fe20000000a00 */
[----:B------:R-:W-:Y:S01]  /*12860*/  UIADD3 UR45, UR45, 0x1000, URZ ;  /* 0x000010002d2d7890 */ /* 0x000fe2000fffe03f */
[----:B------:R-:W-:Y:S01]  /*12870*/  WARPGROUP.ARRIVE ;  /* 0x00000000000079c5 */ /* 0x000fe20000000000 */
[----:B------:R-:W-:Y:S01]  /*12880*/  UISETP.NE.U32.AND UP0, UPT, UR4, URZ, UPT ;  /* 0x0000003f0400728c */ /* 0x000fe2000bf05070 */
[----:B01----:R-:W-:Y:S01]  /*12890*/  IMAD.MOV.U32 R0, RZ, RZ, 0x3f800000 ;  /* 0x3f800000ff007424 */ /* 0x003fe200078e00ff */
[----:B------:R-:W-:Y:S02]  /*128a0*/  USHF.R.U32.HI UR45, URZ, 0x4, UR45 ;  /* 0x000000043f2d7899 */ /* 0x000fe4000801162d */
[----:B------:R-:W-:Y:S02]  /*128b0*/  UISETP.NE.AND.EX UP0, UPT, UR5, URZ, UPT, UP0 ;  /* 0x0000003f0500728c */ /* 0x000fe4000bf05300 */
[----:B------:R-:W-:Y:S01]  /*128c0*/  ULOP3.LUT UR45, UR45, 0x3fff, URZ, 0xc0, !UPT ;  /* 0x00003fff2d2d7892 */ /* 0x000fe2000f8ec03f */
[----:B------:R-:W-:-:S03]  /*128d0*/  UMOV UR7, 0xc0000010 ;  /* 0xc000001000077882 */ /* 0x000fc60000000000 */
        /* <DEDUP_REMOVED lines=9> */
[----:B------:R-:W-:-:S05]  /*12970*/  @UP0 UIADD3 UR9, UR9, UR6, URZ ;  /* 0x0000000609090290 */ /* 0x000fca000fffe03f */
[----:B------:R-:W-:Y:S02]  /*12980*/  UMOV UR6, UR10 ;  /* 0x0000000a00067c82 */ /* 0x000fe40008000000 */
[----:B------:R-:W-:Y:S01]  /*12990*/  QGMMA.64x64x32.F32.E4M3.E4M3 R24, R152, gdesc[UR4], R24, gsb0 ;  /* 0x00e0000498187df3 */ /* 0x000fe20008000818 */
[----:B------:R-:W-:-:S04]  /*129a0*/  @UP0 UIMAD.WIDE.U32 UR6, UR37, UR12, UR8 ;  /* 0x0000000c250602a5 */ /* 0x000fc8000f8e0008 */
[----:B------:R-:W-:Y:S02]  /*129b0*/  @UP0 UIMAD UR7, UR37, UR13, UR7 ;  /* 0x0000000d250702a4 */ /* 0x000fe4000f8e0207 */
[----:B------:R-:W-:-:S04]  /*129c0*/  @UP0 ULEA UR4, UP1, UR6, UR4, 0x2 ;  /* 0x0000000406040291 */ /* 0x000fc8000f82103f */
[----:B------:R-:W-:Y:S02]  /*129d0*/  @UP0 ULEA.HI.X UR5, UR6, UR5, UR7, 0x2, UP1 ;  /* 0x0000000506050291 */ /* 0x000fe400088f1407 */
[----:B------:R-:W-:-:S04]  /*129e0*/  IMAD.U32 R6, RZ, RZ, UR4 ;  /* 0x00000004ff067e24 */ /* 0x000fc8000f8e00ff */
[----:B------:R-:W-:Y:S01]  /*129f0*/  IMAD.U32 R7, RZ, RZ, UR5 ;  /* 0x00000005ff077e24 */ /* 0x000fe2000f8e00ff */
[----:B------:R-:W-:-:S04]  /*12a00*/  UIADD3 UR6, UR10, 0x80, URZ ;  /* 0x000000800a067890 */ /* 0x000fc8000fffe03f */
[----:B------:R0:W2:Y:S01]  /*12a10*/  @P1 LDG.E R0, desc[UR50][R6.64] ;  /* 0x0000003206001981 */ /* 0x0000a2000c1e1900 */
[----:B------:R-:W-:Y:S01]  /*12a20*/  UMOV UR7, 0xc0000010 ;  /* 0xc000001000077882 */ /* 0x000fe20000000000 */
[----:B------:R-:W-:Y:S02]  /*12a30*/  WARPGROUP.DEPBAR.LE gsb0, 0x0 ;  /* 0x00008000000079c5 */ /* 0x000fe40000010000 */
[----:B------:R-:W-:-:S06]  /*12a40*/  WARPGROUP.ARRIVE ;  /* 0x00000000000079c5 */ /* 0x000fcc0000000000 */
[----:B------:R-:W-:Y:S01]  /*12a50*/  QGMMA.64x64x32.F32.E4M3.E4M3 R24, R148, gdesc[UR4], R24, gsb0 ;  /* 0x00e0000494187df3 */ /* 0x000fe20008000818 */
[----:B------:R-:W-:Y:S01]  /*12a60*/  UIADD3 UR6, UR10, 0x100, URZ ;  /* 0x000001000a067890 */ /* 0x000fe2000fffe03f */
[----:B------:R-:W-:Y:S01]  /*12a70*/  UMOV UR7, 0xc0000010 ;  /* 0xc000001000077882 */ /* 0x000fe20000000000 */
[----:B------:R-:W-:Y:S02]  /*12a80*/  WARPGROUP.DEPBAR.LE gsb0, 0x0 ;  /* 0x00008000000079c5 */ /* 0x000fe40000010000 */
[----:B------:R-:W-:-:S06]  /*12a90*/  WARPGROUP.ARRIVE ;  /* 0x00000000000079c5 */ /* 0x000fcc0000000000 */
[----:B------:R-:W-:Y:S01]  /*12aa0*/  QGMMA.64x64x32.F32.E4M3.E4M3 R24, R144, gdesc[UR4], R24, gsb0 ;  /* 0x00e0000490187df3 */ /* 0x000fe20008000818 */
[----:B------:R-:W-:Y:S01]  /*12ab0*/  UIADD3 UR6, UR10, 0x180, URZ ;  /* 0x000001800a067890 */ /* 0x000fe2000fffe03f */
[----:B------:R-:W-:Y:S01]  /*12ac0*/  UMOV UR7, 0xc0000010 ;  /* 0xc000001000077882 */ /* 0x000fe20000000000 */
[----:B------:R-:W1:Y:S04]  /*12ad0*/  SHFL.BFLY PT, R8, R5, 0x2, 0x1f ;  /* 0x0c401f0005087f89 */ /* 0x000e6800000e0000 */
[----:B0-----:R-:W0:Y:S01]  /*12ae0*/  SHFL.BFLY PT, R7, R4, 0x2, 0x1f ;  /* 0x0c401f0004077f89 */ /* 0x001e2200000e0000 */
[----:B------:R-:W-:Y:S02]  /*12af0*/  WARPGROUP.DEPBAR.LE gsb0, 0x0 ;  /* 0x00008000000079c5 */ /* 0x000fe40000010000 */
[----:B------:R-:W-:-:S06]  /*12b00*/  WARPGROUP.ARRIVE ;  /* 0x00000000000079c5 */ /* 0x000fcc0000000000 */
[----:B------:R-:W-:Y:S01]  /*12b10*/  QGMMA.64x64x32.F32.E4M3.E4M3 R24, R140, gdesc[UR4], R24, gsb0 ;  /* 0x00e000048c187df3 */ /* 0x000fe20008000818 */
[----:B-1----:R-:W-:-:S01]  /*12b20*/  FADD.FTZ R8, R8, R5 ;  /* 0x0000000508087221 */ /* 0x002fc20000010000 */
[----:B------:R-:W-:Y:S01]  /*12b30*/  UIADD3 UR10, UR10, 0x200, URZ ;  /* 0x000002000a0a7890 */ /* 0x000fe2000fffe03f */
[----:B0-----:R-:W-:-:S01]  /*12b40*/  FADD.FTZ R7, R7, R4 ;  /* 0x0000000407077221 */ /* 0x001fc20000010000 */
[----:B------:R-:W-:Y:S02]  /*12b50*/  UMOV UR11, 0xc0000010 ;  /* 0xc0000010000b7882 */ /* 0x000fe40000000000 */
[----:B------:R-:W0:Y:S04]  /*12b60*/  SHFL.BFLY PT, R3, R8, 0x1, 0x1f ;  /* 0x0c201f0008037f89 */ /* 0x000e2800000e0000 */
[----:B------:R-:W1:Y:S01]  /*12b70*/  SHFL.BFLY PT, R6, R7, 0x1, 0x1f ;  /* 0x0c201f0007067f89 */ /* 0x000e6200000e0000 */
[----:B0-----:R-:W-:-:S01]  /*12b80*/  FADD.FTZ R12, R8, R3 ;  /* 0x00000003080c7221 */ /* 0x001fc20000010000 */
[----:B-1----:R-:W-:-:S04]  /*12b90*/  FADD.FTZ R13, R7, R6 ;  /* 0x00000006070d7221 */ /* 0x002fc80000010000 */
[C---:B------:R-:W-:Y:S01]  /*12ba0*/  FSETP.NE.FTZ.AND P1, PT, R12.reuse, RZ, PT ;  /* 0x000000ff0c00720b */ /* 0x040fe20003f35000 */
[----:B------:R-:W-:Y:S01]  /*12bb0*/  FMUL.FTZ R14, R12, 0.00390625 ;  /* 0x3b8000000c0e7820 */ /* 0x000fe20000410000 */
[----:B------:R-:W-:Y:S01]  /*12bc0*/  FMUL.FTZ R15, R13, 0.00390625 ;  /* 0x3b8000000d0f7820 */ /* 0x000fe20000410000 */
[----:B------:R-:W-:Y:S01]  /*12bd0*/  IMAD.MOV.U32 R3, RZ, RZ, RZ ;  /* 0x000000ffff037224 */ /* 0x000fe200078e00ff */
        /* <DEDUP_REMOVED lines=26> */
.L_x_12073:
        /* <DEDUP_REMOVED lines=42> */
.L_x_11999:
[----:B------:R-:W0:Y:S01]  /*13020*/  S2R R3, SR_CgaCtaId ;  /* 0x0000000000037919 */ /* 0x000e220000008800 */
[----:B------:R-:W-:Y:S01]  /*13030*/  MOV R4, 0x400 ;  /* 0x0000040000047802 */ /* 0x000fe20000000f00 */
[----:B------:R-:W-:Y:S01]  /*13040*/  VIADD R17, R23, 0xffffff80 ;  /* 0xffffff8017117836 */ /* 0x000fe20000000000 */
[----:B------:R-:W-:Y:S01]  /*13050*/  UISETP.NE.AND UP0, UPT, UR42, URZ, UPT ;  /* 0x0000003f2a00728c */ /* 0x000fe2000bf05270 */
[----:B------:R-:W-:Y:S03]  /*13060*/  BAR.SYNC.DEFER_BLOCKING 0x5, 0x200 ;  /* 0x0148000000007b1d */ /* 0x000fe60000010000 */
[----:B------:R-:W-:-:S03]  /*13070*/  SHF.R.S32.HI R18, RZ, 0x1f, R17 ;  /* 0x0000001fff127819 */ /* 0x000fc60000011411 */
[----:B------:R-:W-:Y:S01]  /*13080*/  BSSY B0, `(.L_x_12074) ;  /* 0x00002c0000007945 */ /* 0x000fe20003800000 */
[----:B------:R-:W-:-:S03]  /*13090*/  LEA.HI R5, R18, R17, RZ, 0x3 ;  /* 0x0000001112057211 */ /* 0x000fc600078f18ff */
[----:B------:R-:W-:Y:S01]  /*130a0*/  @!UP0 ULDC UR42, c[0x0][0xad4] ;  /* 0x0002b500002a8ab9 */ /* 0x000fe20000000800 */
[----:B0-----:R-:W-:-:S05]  /*130b0*/  LEA R4, R3, R4, 0x18 ;  /* 0x0000000403047211 */ /* 0x001fca00078ec0ff */
[----:B------:R-:W0:Y:S02]  /*130c0*/  LDS.128 R8, [R4+0x132d0] ;  /* 0x0132d00004087984 */ /* 0x000e240000000c00 */
[----:B0-----:R-:W-:Y:S02]  /*130d0*/  LOP3.LUT R8, R5, 0xfffffff8, RZ, 0xc0, !PT ;  /* 0xfffffff805087812 */ /* 0x001fe400078ec0ff */
[----:B------:R-:W-:Y:S02]  /*130e0*/  R2UR UR5, R9 ;  /* 0x00000000090572ca */ /* 0x000fe400000e0000 */
[----:B------:R-:W-:Y:S01]  /*130f0*/  R2UR UR6, R10 ;  /* 0x000000000a0672ca */ /* 0x000fe200000e0000 */
[----:B------:R-:W-:Y:S01]  /*13100*/  IMAD.IADD R8, R17, 0x1, -R8 ;  /* 0x0000000111087824 */ /* 0x000fe200078e0a08 */
[----:B------:R-:W-:Y:S02]  /*13110*/  R2UR UR49, R11 ;  /* 0x000000000b3172ca */ /* 0x000fe400000e0000 */
[----:B------:R-:W-:Y:S01]  /*13120*/  SHF.R.S32.HI R5, RZ, 0x3, R5 ;  /* 0x00000003ff057819 */ /* 0x000fe20000011405 */
[----:B------:R-:W-:-:S05]  /*13130*/  IMAD.SHL.U32 R0, R8, 0x8, RZ ;  /* 0x0000000808007824 */ /* 0x000fca00078e00ff */
[----:B------:R-:W-:Y:S01]  /*13140*/  SHF.R.S32.HI R3, RZ, 0x1f, R0 ;  /* 0x0000001fff037819 */ /* 0x000fe20000011400 */
[----:B------:R-:W-:Y:S06]  /*13150*/  BAR.ARV 0x4, 0x200 ;  /* 0x0108000000007b1d */ /* 0x000fec0000002000 */
[----:B------:R-:W-:Y:S05]  /*13160*/  @P0 BRA `(.L_x_12075) ;  /* 0x00000020001c0947 */ /* 0x000fea0003800000 */
[----:B------:R-:W-:Y:S01]  /*13170*/  IMAD.SHL.U32 R9, R23, 0x4, RZ ;  /* 0x0000000417097824 */ /* 0x000fe200078e00ff */
[----:B------:R-:W-:Y:S01]  /*13180*/  ULDC.64 UR8, c[0x4][0x38] ;  /* 0x01000e0000087ab9 */ /* 0x000fe20000000a00 */
[----:B------:R-:W-:Y:S01]  /*13190*/  LEA.HI R12, R18, R17, RZ, 0x4 ;  /* 0x00000011120c7211 */ /* 0x000fe200078f20ff */
[----:B------:R-:W-:Y:S02]  /*131a0*/  ULDC.64 UR10, c[0x0][0xc00] ;  /* 0x00030000000a7ab9 */ /* 0x000fe40000000a00 */
        /* <DEDUP_REMOVED lines=8> */
[----:B------:R-:W-:Y:S02]  /*13230*/  ISETP.EQ.OR P0, PT, R9, 0x3, !P0 ;  /* 0x000000030900780c */ /* 0x000fe40004702670 */
[----:B------:R-:W1:Y:S02]  /*13240*/  S2R R9, SR_SWINHI ;  /* 0x0000000000097919 */ /* 0x000e640000002f00 */
[----:B------:R-:W-:Y:S02]  /*13250*/  SEL R101, R24, R25, P0 ;  /* 0x0000001918657207 */ /* 0x000fe40000000000 */
[----:B0-----:R-:W-:Y:S02]  /*13260*/  LEA.HI R10, R18, R17, RZ, 0x5 ;  /* 0x00000011120a7211 */ /* 0x001fe400078f28ff */
[----:B------:R-:W-:Y:S02]  /*13270*/  SHF.R.S32.HI R11, RZ, 0x4, R12 ;  /* 0x00000004ff0b7819 */ /* 0x000fe4000001140c */
[----:B------:R-:W-:Y:S01]  /*13280*/  SEL R97, R25, R24, P0 ;  /* 0x0000001819617207 */ /* 0x000fe20000000000 */
[----:B------:R-:W-:Y:S01]  /*13290*/  IMAD.SHL.U32 R13, R10, 0x20, RZ ;  /* 0x000000200a0d7824 */ /* 0x000fe200078e00ff */
[----:B------:R-:W-:-:S02]  /*132a0*/  LOP3.LUT R10, R12, 0x3fffff0, RZ, 0xc0, !PT ;  /* 0x03fffff00c0a7812 */ /* 0x000fc400078ec0ff */
[----:B------:R-:W-:Y:S02]  /*132b0*/  LEA.HI R12, R12, R11, RZ, 0x1 ;  /* 0x0000000b0c0c7211 */ /* 0x000fe400078f08ff */
[----:B------:R-:W-:Y:S01]  /*132c0*/  LOP3.LUT R13, R13, 0xfffffc00, RZ, 0xc0, !PT ;  /* 0xfffffc000d0d7812 */ /* 0x000fe200078ec0ff */
[----:B------:R-:W-:Y:S01]  /*132d0*/  IMAD.IADD R10, R17, 0x1, -R10 ;  /* 0x00000001110a7824 */ /* 0x000fe200078e0a0a */
[----:B------:R-:W-:Y:S02]  /*132e0*/  LOP3.LUT R12, R12, 0x1ffffffe, RZ, 0xc0, !PT ;  /* 0x1ffffffe0c0c7812 */ /* 0x000fe400078ec0ff */
[----:B------:R-:W-:Y:S01]  /*132f0*/  SEL R87, R40, R41, P0 ;  /* 0x0000002928577207 */ /* 0x000fe20000000000 */
[----:B------:R-:W-:Y:S01]  /*13300*/  IMAD R13, R10, 0x40, R13 ;  /* 0x000000400a0d7824 */ /* 0x000fe200078e020d */
[----:B------:R-:W-:Y:S01]  /*13310*/  SEL R83, R41, R40, P0 ;  /* 0x0000002829537207 */ /* 0x000fe20000000000 */
[----:B------:R-:W-:Y:S01]  /*13320*/  IMAD.IADD R12, R11, 0x1, -R12 ;  /* 0x000000010b0c7824 */ /* 0x000fe200078e0a0c */
[----:B------:R-:W-:-:S02]  /*13330*/  SEL R41, R26, R27, P0 ;  /* 0x0000001b1a297207 */ /* 0x000fc40000000000 */
[----:B------:R-:W-:Y:S01]  /*13340*/  SEL R73, R27, R26, P0 ;  /* 0x0000001a1b497207 */ /* 0x000fe20000000000 */
[----:B------:R-:W-:Y:S01]  /*13350*/  IMAD R13, R12, 0x8, R13 ;  /* 0x000000080c0d7824 */ /* 0x000fe200078e020d */
[----:B------:R-:W-:Y:S02]  /*13360*/  SEL R103, R28, R29, P0 ;  /* 0x0000001d1c677207 */ /* 0x000fe40000000000 */
[----:B------:R-:W-:Y:S02]  /*13370*/  SEL R99, R29, R28, P0 ;  /* 0x0000001c1d637207 */ /* 0x000fe40000000000 */
[----:B------:R-:W-:Y:S02]  /*13380*/  SEL R93, R32, R33, P0 ;  /* 0x00000021205d7207 */ /* 0x000fe40000000000 */
[----:B------:R-:W-:Y:S02]  /*13390*/  MOV R10, R4 ;  /* 0x00000004000a7202 */ /* 0x000fe40000000f00 */
[----:B-1----:R-:W-:-:S02]  /*133a0*/  MOV R11, R9 ;  /* 0x00000009000b7202 */ /* 0x002fc40000000f00 */
[----:B------:R-:W-:Y:S02]  /*133b0*/  SEL R89, R33, R32, P0 ;  /* 0x0000002021597207 */ /* 0x000fe40000000000 */
[----:B------:R-:W-:Y:S01]  /*133c0*/  SEL R95, R36, R37, P0 ;  /* 0x00000025245f7207 */ /* 0x000fe20000000000 */
[----:B------:R-:W-:Y:S01]  /*133d0*/  IMAD.WIDE R12, R13, 0x2, R10 ;  /* 0x000000020d0c7825 */ /* 0x000fe200078e020a */
[----:B------:R-:W-:Y:S02]  /*133e0*/  SEL R91, R37, R36, P0 ;  /* 0x00000024255b7207 */ /* 0x000fe40000000000 */
[----:B------:R-:W-:Y:S02]  /*133f0*/  SEL R29, R44, R45, P0 ;  /* 0x0000002d2c1d7207 */ /* 0x000fe40000000000 */
[C---:B------:R-:W-:Y:S02]  /*13400*/  IADD3 R25, P3, R12.reuse, 0x20, RZ ;  /* 0x000000200c197810 */ /* 0x040fe40007f7e0ff */
[----:B------:R-:W-:-:S02]  /*13410*/  LOP3.LUT R9, R12, 0x380, RZ, 0xc0, !PT ;  /* 0x000003800c097812 */ /* 0x000fc400078ec0ff */
[----:B------:R-:W-:Y:S02]  /*13420*/  LOP3.LUT R24, R25, 0x380, RZ, 0xc0, !PT ;  /* 0x0000038019187812 */ /* 0x000fe400078ec0ff */
[----:B------:R-:W-:Y:S02]  /*13430*/  IADD3 R20, P2, R12, 0x40, RZ ;  /* 0x000000400c147810 */ /* 0x000fe40007f5e0ff */
[----:B------:R-:W-:Y:S02]  /*13440*/  SHF.R.U64 R24, R24, 0x3, RZ ;  /* 0x0000000318187819 */ /* 0x000fe400000012ff */
[----:B------:R-:W-:Y:S01]  /*13450*/  IADD3 R27, P1, R12, 0x60, RZ ;  /* 0x000000600c1b7810 */ /* 0x000fe20007f3e0ff */
[--C-:B------:R-:W-:Y:S01]  /*13460*/  IMAD.X R21, RZ, RZ, R13.reuse, P2 ;  /* 0x000000ffff157224 */ /* 0x100fe200010e060d */
[----:B------:R-:W-:Y:S02]  /*13470*/  SHF.R.U64 R9, R9, 0x3, RZ ;  /* 0x0000000309097819 */ /* 0x000fe400000012ff */
[----:B------:R-:W-:Y:S01]  /*13480*/  LOP3.LUT R24, R24, R25, RZ, 0x3c, !PT ;  /* 0x0000001918187212 */ /* 0x000fe200078e3cff */
[----:B------:R-:W-:Y:S01]  /*13490*/  IMAD.X R15, RZ, RZ, R13, P1 ;  /* 0x000000ffff0f7224 */ /* 0x000fe200008e060d */
[----:B------:R-:W-:-:S02]  /*134a0*/  LOP3.LUT R14, R20, 0x380, RZ, 0xc0, !PT ;  /* 0x00000380140e7812 */ /* 0x000fc400078ec0ff */
[----:B------:R-:W-:Y:S02]  /*134b0*/  LOP3.LUT R25, R27, 0x380, RZ, 0xc0, !PT ;  /* 0x000003801b197812 */ /* 0x000fe400078ec0ff */
[----:B------:R-:W-:Y:S02]  /*134c0*/  LOP3.LUT R12, R9, R12, RZ, 0x3c, !PT ;  /* 0x0000000c090c7212 */ /* 0x000fe400078e3cff */
[----:B------:R-:W-:Y:S02]  /*134d0*/  SHF.R.U64 R9, R14, 0x3, RZ ;  /* 0x000000030e097819 */ /* 0x000fe400000012ff */
[----:B------:R-:W-:Y:S01]  /*134e0*/  SHF.R.U64 R14, R25, 0x3, RZ ;  /* 0x00000003190e7819 */ /* 0x000fe200000012ff */
[----:B------:R-:W-:Y:S01]  /*134f0*/  IMAD.X R25, RZ, RZ, R13, P3 ;  /* 0x000000ffff197224 */ /* 0x000fe200018e060d */
[----:B------:R-:W-:Y:S02]  /*13500*/  LOP3.LUT R20, R9, R20, RZ, 0x3c, !PT ;  /* 0x0000001409147212 */ /* 0x000fe400078e3cff */
[----:B------:R-:W-:-:S02]  /*13510*/  LOP3.LUT R14, R14, R27, RZ, 0x3c, !PT ;  /* 0x0000001b0e0e7212 */ /* 0x000fc400078e3cff */
[----:B------:R-:W-:Y:S02]  /*13520*/  SEL R81, R48, R49, P0 ;  /* 0x0000003130517207 */ /* 0x000fe40000000000 */
[----:B------:R-:W-:Y:S02]  /*13530*/  SEL R77, R49, R48, P0 ;  /* 0x00000030314d7207 */ /* 0x000fe40000000000 */
[----:B------:R-:W-:Y:S02]  /*13540*/  MOV R69, R14 ;  /* 0x0000000e00457202 */ /* 0x000fe40000000f00 */
[----:B------:R-:W-:Y:S02]  /*13550*/  SEL R85, R45, R44, P0 ;  /* 0x0000002c2d557207 */ /* 0x000fe40000000000 */
[----:B------:R-:W-:Y:S02]  /*13560*/  SEL R33, R52, R53, P0 ;  /* 0x0000003534217207 */ /* 0x000fe40000000000 */
[----:B------:R-:W-:-:S02]  /*13570*/  SEL R37, R30, R31, P0 ;  /* 0x0000001f1e257207 */ /* 0x000fc40000000000 */
[----:B------:R-:W-:Y:S02]  /*13580*/  SEL R79, R53, R52, P0 ;  /* 0x00000034354f7207 */ /* 0x000fe40000000000 */
[----:B------:R-:W-:Y:S02]  /*13590*/  SEL R75, R31, R30, P0 ;  /* 0x0000001e1f4b7207 */ /* 0x000fe40000000000 */
[----:B------:R-:W-:Y:S02]  /*135a0*/  SEL R45, R34, R35, P0 ;  /* 0x00000023222d7207 */ /* 0x000fe40000000000 */
[----:B------:R-:W-:Y:S02]  /*135b0*/  SEL R63, R35, R34, P0 ;  /* 0x00000022233f7207 */ /* 0x000fe40000000000 */
[----:B------:R-:W-:Y:S02]  /*135c0*/  MOV R70, R20 ;  /* 0x0000001400467202 */ /* 0x000fe40000000f00 */
        /* <DEDUP_REMOVED lines=11> */
[----:B------:R-:W-:Y:S02]  /*13680*/  MOV R71, R24 ;  /* 0x0000001800477202 */ /* 0x000fe40000000f00 */
[----:B--2---:R-:W-:Y:S01]  /*13690*/  LOP3.LUT R28, R56, 0x2, RZ, 0x3c, !PT ;  /* 0x00000002381c7812 */ /* 0x004fe200078e3cff */
[----:B------:R-:W-:Y:S04]  /*136a0*/  SHFL.IDX PT, R14, R101, R56, 0x1c1f ;  /* 0x001c1f38650e7589 */ /* 0x000fe800000e0000 */
[----:B------:R-:W-:Y:S04]  /*136b0*/  SHFL.IDX PT, R26, R93, R56, 0x1c1f ;  /* 0x001c1f385d1a7589 */ /* 0x000fe800000e0000 */
[----:B------:R-:W0:Y:S04]  /*136c0*/  SHFL.IDX PT, R15, R97, R28, 0x1c1f ;  /* 0x001c1f1c610f7589 */ /* 0x000e2800000e0000 */
[----:B------:R-:W1:Y:S04]  /*136d0*/  SHFL.IDX PT, R27, R89, R28, 0x1c1f ;  /* 0x001c1f1c591b7589 */ /* 0x000e6800000e0000 */
[----:B------:R-:W-:Y:S04]  /*136e0*/  SHFL.IDX PT, R9, R103, R56, 0x1c1f ;  /* 0x001c1f3867097589 */ /* 0x000fe800000e0000 */
[----:B------:R-:W-:Y:S04]  /*136f0*/  SHFL.IDX PT, R21, R95, R56, 0x1c1f ;  /* 0x001c1f385f157589 */ /* 0x000fe800000e0000 */
[----:B------:R-:W2:Y:S04]  /*13700*/  SHFL.IDX PT, R20, R99, R28, 0x1c1f ;  /* 0x001c1f1c63147589 */ /* 0x000ea800000e0000 */
[----:B------:R-:W3:Y:S04]  /*13710*/  SHFL.IDX PT, R30, R91, R28, 0x1c1f ;  /* 0x001c1f1c5b1e7589 */ /* 0x000ee800000e0000 */
[----:B------:R-:W-:Y:S01]  /*13720*/  SHFL.IDX PT, R31, R87, R56, 0x1c1f ;  /* 0x001c1f38571f7589 */ /* 0x000fe200000e0000 */
[----:B0-----:R-:W-:-:S02]  /*13730*/  SEL R12, R14, R15, P0 ;  /* 0x0000000f0e0c7207 */ /* 0x001fc40000000000 */
[----:B------:R-:W-:Y:S01]  /*13740*/  SEL R14, R15, R14, P0 ;  /* 0x0000000e0f0e7207 */ /* 0x000fe20000000000 */
[----:B------:R-:W-:Y:S01]  /*13750*/  SHFL.IDX PT, R39, R41, R56, 0x1c1f ;  /* 0x001c1f3829277589 */ /* 0x000fe200000e0000 */
[----:B-1----:R-:W-:Y:S02]  /*13760*/  SEL R24, R26, R27, P0 ;  /* 0x0000001b1a187207 */ /* 0x002fe40000000000 */
[----:B------:R-:W-:Y:S01]  /*13770*/  SEL R26, R27, R26, P0 ;  /* 0x0000001a1b1a7207 */ /* 0x000fe20000000000 */
[----:B------:R-:W0:Y:S04]  /*13780*/  SHFL.IDX PT, R34, R83, R28, 0x1c1f ;  /* 0x001c1f1c53227589 */ /* 0x000e2800000e0000 */
[----:B------:R-:W-:Y:S04]  /*13790*/  SHFL.IDX PT, R40, R81, R56, 0x1c1f ;  /* 0x001c1f3851287589 */ /* 0x000fe800000e0000 */
[----:B------:R-:W1:Y:S01]  /*137a0*/  SHFL.IDX PT, R41, R77, R28, 0x1c1f ;  /* 0x001c1f1c4d297589 */ /* 0x000e6200000e0000 */
[----:B--2---:R-:W-:-:S02]  /*137b0*/  SEL R13, R9, R20, P0 ;  /* 0x00000014090d7207 */ /* 0x004fc40000000000 */
[----:B------:R-:W-:Y:S01]  /*137c0*/  SEL R15, R20, R9, P0 ;  /* 0x00000009140f7207 */ /* 0x000fe20000000000 */
[----:B------:R-:W-:Y:S01]  /*137d0*/  SHFL.IDX PT, R29, R29, R56, 0x1c1f ;  /* 0x001c1f381d1d7589 */ /* 0x000fe200000e0000 */
[----:B---3--:R-:W-:Y:S02]  /*137e0*/  SEL R25, R21, R30, P0 ;  /* 0x0000001e15197207 */ /* 0x008fe40000000000 */
[----:B------:R-:W-:Y:S01]  /*137f0*/  SEL R27, R30, R21, P0 ;  /* 0x000000151e1b7207 */ /* 0x000fe20000000000 */
[----:B------:R-:W2:Y:S01]  /*13800*/  SHFL.IDX PT, R32, R85, R28, 0x1c1f ;  /* 0x001c1f1c55207589 */ /* 0x000ea200000e0000 */
[----:B------:R-:W-:Y:S02]  /*13810*/  F2FP.BF16.F32.PACK_AB R64, R13, R12 ;  /* 0x0000000c0d40723e */ /* 0x000fe400000010ff */
[----:B------:R-:W-:Y:S01]  /*13820*/  F2FP.BF16.F32.PACK_AB R66, R15, R14 ;  /* 0x0000000e0f42723e */ /* 0x000fe200000010ff */
[----:B------:R-:W3:Y:S04]  /*13830*/  SHFL.IDX PT, R44, R73, R28, 0x1c1f ;  /* 0x001c1f1c492c7589 */ /* 0x000ee800000e0000 */
[----:B------:R-:W-:Y:S01]  /*13840*/  SHFL.IDX PT, R33, R33, R56, 0x1c1f ;  /* 0x001c1f3821217589 */ /* 0x000fe200000e0000 */
[----:B0-----:R-:W-:-:S02]  /*13850*/  SEL R20, R31, R34, P0 ;  /* 0x000000221f147207 */ /* 0x001fc40000000000 */
[----:B------:R-:W-:Y:S01]  /*13860*/  SEL R30, R34, R31, P0 ;  /* 0x0000001f221e7207 */ /* 0x000fe20000000000 */
[----:B------:R-:W-:Y:S04]  /*13870*/  SHFL.IDX PT, R37, R37, R56, 0x1c1f ;  /* 0x001c1f3825257589 */ /* 0x000fe800000e0000 */
[----:B------:R-:W0:Y:S01]  /*13880*/  SHFL.IDX PT, R36, R79, R28, 0x1c1f ;  /* 0x001c1f1c4f247589 */ /* 0x000e2200000e0000 */
[----:B-1----:R-:W-:Y:S02]  /*13890*/  SEL R34, R40, R41, P0 ;  /* 0x0000002928227207 */ /* 0x002fe40000000000 */
[----:B------:R-:W-:Y:S01]  /*138a0*/  SEL R40, R41, R40, P0 ;  /* 0x0000002829287207 */ /* 0x000fe20000000000 */
[----:B------:R1:W4:Y:S04]  /*138b0*/  SHFL.IDX PT, R42, R75, R28, 0x1c1f ;  /* 0x001c1f1c4b2a7589 */ /* 0x00032800000e0000 */
[----:B------:R-:W-:Y:S01]  /*138c0*/  SHFL.IDX PT, R45, R45, R56, 0x1c1f ;  /* 0x001c1f382d2d7589 */ /* 0x000fe200000e0000 */
[----:B--2---:R-:W-:-:S02]  /*138d0*/  SEL R21, R29, R32, P0 ;  /* 0x000000201d157207 */ /* 0x004fc40000000000 */
[----:B------:R-:W-:Y:S01]  /*138e0*/  SEL R31, R32, R29, P0 ;  /* 0x0000001d201f7207 */ /* 0x000fe20000000000 */
[----:B------:R-:W-:Y:S01]  /*138f0*/  SHFL.IDX PT, R43, R67, R56, 0x1c1f ;  /* 0x001c1f38432b7589 */ /* 0x000fe200000e0000 */
[----:B---3--:R-:W-:Y:S01]  /*13900*/  SEL R38, R39, R44, P0 ;  /* 0x0000002c27267207 */ /* 0x008fe20000000000 */
[----:B-1----:R-:W1:Y:S02]  /*13910*/  LDC.64 R74, c[0x0][0xc08] ;  /* 0x00030200ff4a7b82 */ /* 0x002e640000000a00 */
[----:B------:R-:W-:Y:S04]  /*13920*/  SHFL.IDX PT, R46, R65, R28, 0x1c1f ;  /* 0x001c1f1c412e7589 */ /* 0x000fe800000e0000 */
[----:B------:R-:W2:Y:S04]  /*13930*/  SHFL.IDX PT, R48, R63, R28, 0x1c1f ;  /* 0x001c1f1c3f307589 */ /* 0x000ea800000e0000 */
[----:B------:R-:W-:Y:S01]  /*13940*/  SHFL.IDX PT, R49, R49, R56, 0x1c1f ;  /* 0x001c1f3831317589 */ /* 0x000fe200000e0000 */
[----:B0-----:R-:W-:-:S03]  /*13950*/  SEL R41, R36, R33, P0 ;  /* 0x0000002124297207 */ /* 0x001fc60000000000 */
[----:B------:R-:W-:Y:S01]  /*13960*/  SHFL.IDX PT, R47, R61, R56, 0x1c1f ;  /* 0x001c1f383d2f7589 */ /* 0x000fe200000e0000 */
[----:B----4-:R-:W-:Y:S02]  /*13970*/  SEL R29, R42, R37, P0 ;  /* 0x000000252a1d7207 */ /* 0x010fe40000000000 */
[----:B------:R-:W-:Y:S01]  /*13980*/  F2FP.BF16.F32.PACK_AB R62, R41, R40 ;  /* 0x00000028293e723e */ /* 0x000fe200000010ff */
[----:B------:R-:W-:Y:S04]  /*13990*/  SHFL.IDX PT, R50, R59, R28, 0x1c1f ;  /* 0x001c1f1c3b327589 */ /* 0x000fe800000e0000 */
[----:B------:R-:W0:Y:S04]  /*139a0*/  SHFL.IDX PT, R52, R57, R28, 0x1c1f ;  /* 0x001c1f1c39347589 */ /* 0x000e2800000e0000 */
[----:B------:R-:W-:Y:S04]  /*139b0*/  SHFL.IDX PT, R51, R51, R56, 0x1c1f ;  /* 0x001c1f3833337589 */ /* 0x000fe800000e0000 */
[----:B------:R3:W-:Y:S01]  /*139c0*/  SHFL.IDX PT, R53, R53, R56, 0x1c1f ;  /* 0x001c1f3835357589 */ /* 0x0007e200000e0000 */
[----:B--2---:R-:W-:-:S03]  /*139d0*/  SEL R32, R45, R48, P0 ;  /* 0x000000302d207207 */ /* 0x004fc60000000000 */
[----:B------:R-:W-:Y:S04]  /*139e0*/  SHFL.IDX PT, R54, R55, R28, 0x1c1f ;  /* 0x001c1f1c37367589 */ /* 0x000fe800000e0000 */
[----:B------:R2:W4:Y:S01]  /*139f0*/  SHFL.IDX PT, R58, R35, R28, 0x1c1f ;  /* 0x001c1f1c233a7589 */ /* 0x00052200000e0000 */
[----:B---3--:R-:W-:Y:S02]  /*13a00*/  F2FP.BF16.F32.PACK_AB R56, R21, R20 ;  /* 0x000000141538723e */ /* 0x008fe400000010ff */
[----:B--2---:R-:W-:Y:S02]  /*13a10*/  SEL R28, R44, R39, P0 ;  /* 0x000000272c1c7207 */ /* 0x004fe40000000000 */
[----:B------:R-:W-:Y:S02]  /*13a20*/  SEL R35, R33, R36, P0 ;  /* 0x0000002421237207 */ /* 0x000fe40000000000 */
[----:B------:R-:W-:-:S02]  /*13a30*/  SEL R39, R37, R42, P0 ;  /* 0x0000002a25277207 */ /* 0x000fc40000000000 */
[----:B------:R-:W-:Y:S02]  /*13a40*/  SEL R36, R48, R45, P0 ;  /* 0x0000002d30247207 */ /* 0x000fe40000000000 */
[----:B------:R-:W-:Y:S02]  /*13a50*/  SEL R33, R43, R46, P0 ;  /* 0x0000002e2b217207 */ /* 0x000fe40000000000 */
[----:B------:R-:W-:Y:S02]  /*13a60*/  SEL R37, R46, R43, P0 ;  /* 0x0000002b2e257207 */ /* 0x000fe40000000000 */
[----:B0-----:R-:W-:Y:S02]  /*13a70*/  SEL R42, R49, R52, P0 ;  /* 0x00000034312a7207 */ /* 0x001fe40000000000 */
[----:B------:R-:W-:Y:S02]  /*13a80*/  SEL R44, R52, R49, P0 ;  /* 0x00000031342c7207 */ /* 0x000fe40000000000 */
[----:B------:R-:W-:-:S02]  /*13a90*/  SEL R43, R47, R50, P0 ;  /* 0x000000322f2b7207 */ /* 0x000fc40000000000 */
[----:B------:R-:W-:Y:S01]  /*13aa0*/  SEL R45, R50, R47, P0 ;  /* 0x0000002f322d7207 */ /* 0x000fe20000000000 */
[----:B------:R-:W-:Y:S01]  /*13ab0*/  IMAD.U32 R50, RZ, RZ, UR8 ;  /* 0x00000008ff327e24 */ /* 0x000fe2000f8e00ff */
[----:B----4-:R-:W-:Y:S02]  /*13ac0*/  SEL R46, R53, R58, P0 ;  /* 0x0000003a352e7207 */ /* 0x010fe40000000000 */
[----:B------:R-:W-:Y:S02]  /*13ad0*/  SEL R48, R58, R53, P0 ;  /* 0x000000353a307207 */ /* 0x000fe40000000000 */
[----:B------:R-:W-:Y:S02]  /*13ae0*/  SEL R47, R51, R54, P0 ;  /* 0x00000036332f7207 */ /* 0x000fe40000000000 */
[----:B------:R-:W-:Y:S01]  /*13af0*/  SEL R49, R54, R51, P0 ;  /* 0x0000003336317207 */ /* 0x000fe20000000000 */
[----:B------:R-:W-:Y:S01]  /*13b00*/  IMAD.U32 R51, RZ, RZ, UR9 ;  /* 0x00000009ff337e24 */ /* 0x000fe2000f8e00ff */
        /* <DEDUP_REMOVED lines=12> */
[----:B------:R-:W-:Y:S01]  /*13bd0*/  F2FP.BF16.F32.PACK_AB R61, R47, R46 ;  /* 0x0000002e2f3d723e */ /* 0x000fe200000010ff */
[----:B------:R2:W-:Y:S01]  /*13be0*/  STSM.16.M88.4 [R70], R56 ;  /* 0x0000003846007844 */ /* 0x0005e20000000200 */
[----:B------:R-:W-:Y:S02]  /*13bf0*/  F2FP.BF16.F32.PACK_AB R63, R49, R48 ;  /* 0x00000030313f723e */ /* 0x000fe400000010ff */
[----:B------:R-:W-:-:S03]  /*13c00*/  ISETP.NE.U32.AND P0, PT, RZ, UR10, PT ;  /* 0x0000000aff007c0c */ /* 0x000fc6000bf05070 */
[----:B------:R3:W-:Y:S01]  /*13c10*/  STSM.16.M88.4 [R69], R60 ;  /* 0x0000003c45007844 */ /* 0x0007e20000000200 */
[----:B------:R-:W-:Y:S01]  /*13c20*/  ISETP.NE.AND.EX P0, PT, RZ, UR11, PT, P0 ;  /* 0x0000000bff007c0c */ /* 0x000fe2000bf05300 */
[----:B------:R-:W-:Y:S01]  /*13c30*/  BAR.SYNC.DEFER_BLOCKING 0x1, 0x180 ;  /* 0x0046000000007b1d */ /* 0x000fe20000010000 */
[----:B-1----:R-:W-:-:S07]  /*13c40*/  ISETP.NE.U32.AND P1, PT, R74, RZ, PT ;  /* 0x000000ff4a00720c */ /* 0x002fce0003f25070 */
[----:B0-----:R-:W0:Y:S04]  /*13c50*/  LDC R52, c[0x0][0xbe8] ;  /* 0x0002fa00ff347b82 */ /* 0x001e280000000800 */
[----:B------:R-:W4:Y:S01]  /*13c60*/  @P0 LDG.E R68, desc[UR50][R50.64] ;  /* 0x0000003232440981 */ /* 0x000f22000c1e1900 */
[----:B------:R-:W-:Y:S01]  /*13c70*/  R2UR UR4, R75 ;  /* 0x000000004b0472ca */ /* 0x000fe200000e0000 */
[----:B------:R-:W-:Y:S01]  /*13c80*/  VOTEU.ANY UP0, P1 ;  /* 0x00000000003f7886 */ /* 0x000fe20000800100 */
[----:B0-----:R-:W-:-:S11]  /*13c90*/  ISETP.NE.AND P1, PT, R52, 0x1, PT ;  /* 0x000000013400780c */ /* 0x001fd60003f25270 */
[----:B------:R-:W-:-:S03]  /*13ca0*/  UISETP.NE.AND.EX UP0, UPT, UR4, URZ, UPT, UP0 ;  /* 0x0000003f0400728c */ /* 0x000fc6000bf05300 */
[----:B------:R-:W-:Y:S01]  /*13cb0*/  ULDC UR4, c[0x0][0xa88] ;  /* 0x0002a20000047ab9 */ /* 0x000fe20000000800 */
[----:B------:R-:W-:Y:S01]  /*13cc0*/  UISETP.GT.AND UP1, UPT, UR42, 0x1, UPT ;  /* 0x000000012a00788c */ /* 0x000fe2000bf24270 */
[----:B------:R-:W-:Y:S01]  /*13cd0*/  IMAD.U32 R9, RZ, RZ, UR4 ;  /* 0x00000004ff097e24 */ /* 0x000fe2000f8e00ff */
[----:B------:R-:W-:Y:S01]  /*13ce0*/  PLOP3.LUT P4, PT, PT, PT, UP0, 0x80, 0x0 ;  /* 0x000000000000781c */ /* 0x000fe20003f8f008 */
[----:B------:R-:W0:Y:S04]  /*13cf0*/  @P1 LDC R53, c[0x0][0xbec] ;  /* 0x0002fb00ff351b82 */ /* 0x000e280000000800 */
[----:B------:R-:W-:Y:S02]  /*13d00*/  @UP0 ULDC.64 UR8, c[0x0][0xc08] ;  /* 0x0003020000080ab9 */ /* 0x000fe40000000a00 */
[----:B------:R-:W-:Y:S01]  /*13d10*/  @UP0 UIMAD.WIDE UR8, UR39, 0x4, UR8 ;  /* 0x00000004270808a5 */ /* 0x000fe2000f8e0208 */
[----:B------:R-:W-:-:S05]  /*13d20*/  UMOV UR14, 0x9b8 ;  /* 0x000009b8000e7882 */ /* 0x000fca0000000000 */
[----:B------:R-:W-:Y:S02]  /*13d30*/  IMAD.U32 R54, RZ, RZ, UR8 ;  /* 0x00000008ff367e24 */ /* 0x000fe4000f8e00ff */
[----:B------:R-:W-:Y:S01]  /*13d40*/  IMAD.U32 R55, RZ, RZ, UR9 ;  /* 0x00000009ff377e24 */ /* 0x000fe2000f8e00ff */
[----:B------:R-:W-:-:S04]  /*13d50*/  USEL UR14, UR14, 0x978, UP1 ;  /* 0x000009780e0e7887 */ /* 0x000fc80008800000 */
[----:B------:R1:W5:Y:S01]  /*13d60*/  @P4 LDG.E R9, desc[UR50][R54.64] ;  /* 0x0000003236094981 */ /* 0x000362000c1e1900 */
[----:B------:R-:W-:Y:S01]  /*13d70*/  UISETP.NE.U32.AND UP0, UPT, UR10, URZ, UPT ;  /* 0x0000003f0a00728c */ /* 0x000fe2000bf05070 */
[----:B--2---:R-:W-:Y:S01]  /*13d80*/  LEA.HI R57, R18, R17, RZ, 0x7 ;  /* 0x0000001112397211 */ /* 0x004fe200078f38ff */
[----:B------:R-:W-:Y:S01]  /*13d90*/  UMOV UR4, URZ ;  /* 0x0000003f00047c82 */ /* 0x000fe20008000000 */
[----:B------:R-:W-:Y:S01]  /*13da0*/  USEL UR16, UR41, URZ, UP1 ;  /* 0x0000003f29107287 */ /* 0x000fe20008800000 */
[----:B---3--:R-:W-:Y:S01]  /*13db0*/  VIADD R60, R22, UR40 ;  /* 0x00000028163c7c36 */ /* 0x008fe20008000000 */
[----:B------:R-:W-:Y:S01]  /*13dc0*/  UISETP.NE.AND.EX UP0, UPT, UR11, URZ, UPT, UP0 ;  /* 0x0000003f0b00728c */ /* 0x000fe2000bf05300 */
[----:B------:R-:W-:Y:S01]  /*13dd0*/  LOP3.LUT R18, R57, 0xffffff80, RZ, 0xc0, !PT ;  /* 0xffffff8039127812 */ /* 0x000fe200078ec0ff */
[----:B------:R-:W-:Y:S01]  /*13de0*/  ULDC.64 UR12, c[0x0][UR14+0x218] ;  /* 0x000086000e0c7abb */ /* 0x000fe20008000a00 */
[----:B------:R-:W-:Y:S01]  /*13df0*/  ULDC.64 UR18, c[0x0][UR14+0x210] ;  /* 0x000084000e127abb */ /* 0x000fe20008000a00 */
[----:B-1----:R-:W1:Y:S01]  /*13e00*/  @P1 LDC R55, c[0x0][0xbf0] ;  /* 0x0002fc00ff371b82 */ /* 0x002e620000000800 */
[----:B------:R-:W-:Y:S01]  /*13e10*/  UIMAD.WIDE.U32 UR10, UR12, UR37, URZ ;  /* 0x000000250c0a72a5 */ /* 0x000fe2000f8e003f */
[----:B------:R-:W-:Y:S01]  /*13e20*/  IMAD.IADD R58, R17, 0x1, -R18 ;  /* 0x00000001113a7824 */ /* 0x000fe200078e0a12 */
[----:B------:R-:W-:Y:S01]  /*13e30*/  UIMAD UR12, UR13, UR37, URZ ;  /* 0x000000250d0c72a4 */ /* 0x000fe2000f8e023f */
[----:B0-----:R-:W-:Y:S01]  /*13e40*/  @P1 IMAD.HI.U32 R18, R60, R53, RZ ;  /* 0x000000353c121227 */ /* 0x001fe200078e00ff */
[----:B------:R-:W-:Y:S01]  /*13e50*/  ULDC.64 UR8, c[0x0][UR14+0x220] ;  /* 0x000088000e087abb */ /* 0x000fe20008000a00 */
[----:B------:R-:W-:Y:S01]  /*13e60*/  USEL UR7, UR39, URZ, !UP0 ;  /* 0x0000003f27077287 */ /* 0x000fe2000c000000 */
[----:B------:R-:W-:Y:S01]  /*13e70*/  SHF.R.S32.HI R59, RZ, 0x1f, R58 ;  /* 0x0000001fff3b7819 */ /* 0x000fe2000001143a */
[----:B------:R-:W-:Y:S01]  /*13e80*/  ULDC.64 UR14, c[0x0][UR14+0x228] ;  /* 0x00008a000e0e7abb */ /* 0x000fe20008000a00 */
[----:B------:R-:W-:Y:S01]  /*13e90*/  USHF.R.S32.HI UR17, URZ, 0x1f, UR39 ;  /* 0x0000001f3f117899 */ /* 0x000fe20008011427 */
[----:B------:R-:W-:Y:S01]  /*13ea0*/  IMAD.MOV.U32 R17, RZ, RZ, R60 ;  /* 0x000000ffff117224 */ /* 0x000fe200078e003c */
[----:B------:R-:W-:Y:S01]  /*13eb0*/  UIMAD.WIDE.U32 UR20, UR14, UR16, URZ ;  /* 0x000000100e1472a5 */ /* 0x000fe2000f8e003f */
[----:B------:R-:W-:Y:S01]  /*13ec0*/  SHF.R.S32.HI R57, RZ, 0x7, R57 ;  /* 0x00000007ff397819 */ /* 0x000fe20000011439 */
[----:B------:R-:W-:-:S02]  /*13ed0*/  UIADD3 UR11, UR11, UR12, URZ ;  /* 0x0000000c0b0b7290 */ /* 0x000fc4000fffe03f */
[----:B------:R-:W-:Y:S02]  /*13ee0*/  UIMAD.WIDE.U32 UR12, UR8, UR7, URZ ;  /* 0x00000007080c72a5 */ /* 0x000fe4000f8e003f */
[----:B------:R-:W-:Y:S01]  /*13ef0*/  USEL UR17, UR17, URZ, !UP0 ;  /* 0x0000003f11117287 */ /* 0x000fe2000c000000 */
[----:B------:R-:W-:Y:S01]  /*13f00*/  IMAD.U32 R54, RZ, RZ, UR20 ;  /* 0x00000014ff367e24 */ /* 0x000fe2000f8e00ff */
[----:B------:R-:W-:Y:S02]  /*13f10*/  UIMAD UR9, UR9, UR7, URZ ;  /* 0x00000007090972a4 */ /* 0x000fe4000f8e023f */
[----:B------:R-:W-:Y:S02]  /*13f20*/  UIMAD UR14, UR15, UR16, URZ ;  /* 0x000000100f0e72a4 */ /* 0x000fe4000f8e023f */
[----:B------:R-:W-:Y:S01]  /*13f30*/  UIMAD UR9, UR8, UR17, UR9 ;  /* 0x00000011080972a4 */ /* 0x000fe2000f8e0209 */
[----:B-1----:R-:W-:Y:S01]  /*13f40*/  @P1 SHF.R.U32.HI R17, RZ, R55, R18 ;  /* 0x00000037ff111219 */ /* 0x002fe20000011612 */
[----:B------:R-:W-:Y:S01]  /*13f50*/  UIADD3 UR14, UR21, UR14, URZ ;  /* 0x0000000e150e7290 */ /* 0x000fe2000fffe03f */
[CC--:B------:R-:W-:Y:S01]  /*13f60*/  LEA.HI R18, R59.reuse, R58.reuse, RZ, 0x2 ;  /* 0x0000003a3b127211 */ /* 0x0c0fe200078f10ff */
[----:B------:R-:W-:Y:S01]  /*13f70*/  UIADD3 UR8, UR13, UR9, URZ ;  /* 0x000000090d087290 */ /* 0x000fe2000fffe03f */
[----:B------:R-:W-:Y:S01]  /*13f80*/  IMAD.U32 R55, RZ, RZ, UR21 ;  /* 0x00000015ff377e24 */ /* 0x000fe2000f8e00ff */
[----:B------:R-:W-:Y:S01]  /*13f90*/  LEA.HI R59, R59, R58, RZ, 0x5 ;  /* 0x0000003a3b3b7211 */ /* 0x000fe200078f28ff */
[--C-:B------:R-:W-:Y:S01]  /*13fa0*/  IMAD.MOV R53, RZ, RZ, -R17.reuse ;  /* 0x000000ffff357224 */ /* 0x100fe200078e0a11 */
[--C-:B------:R-:W-:Y:S01]  /*13fb0*/  SHF.R.S32.HI R61, RZ, 0x2, R18.reuse ;  /* 0x00000002ff3d7819 */ /* 0x100fe20000011412 */
[----:B------:R-:W-:Y:S01]  /*13fc0*/  IMAD.U32 R55, RZ, RZ, UR14 ;  /* 0x0000000eff377e24 */ /* 0x000fe2000f8e00ff */
[----:B------:R-:W-:Y:S01]  /*13fd0*/  SHF.R.S32.HI R62, RZ, 0x1f, R18 ;  /* 0x0000001fff3e7819 */ /* 0x000fe20000011412 */
[----:B------:R-:W-:Y:S01]  /*13fe0*/  IMAD R53, R52, R53, R60 ;  /* 0x0000003534357224 */ /* 0x000fe200078e023c */
[----:B------:R-:W-:-:S02]  /*13ff0*/  SHF.R.S32.HI R18, RZ, 0x1f, R17 ;  /* 0x0000001fff127819 */ /* 0x000fc40000011411 */
[----:B------:R-:W-:Y:S01]  /*14000*/  LEA.HI R62, R62, R61, RZ, 0x3 ;  /* 0x0000003d3e3e7211 */ /* 0x000fe200078f18ff */
[----:B------:R-:W-:Y:S01]  /*14010*/  IMAD R56, R53, UR19, RZ ;  /* 0x0000001335387c24 */ /* 0x000fe2000f8e02ff */
[----:B------:R-:W-:Y:S02]  /*14020*/  SHF.R.S32.HI R59, RZ, 0x5, R59 ;  /* 0x00000005ff3b7819 */ /* 0x000fe4000001143b */
[----:B------:R-:W-:-:S05]  /*14030*/  LOP3.LUT R62, R62, 0xfffffff8, RZ, 0xc0, !PT ;  /* 0xfffffff83e3e7812 */ /* 0x000fca00078ec0ff */
[----:B------:R-:W-:-:S04]  /*14040*/  IMAD.IADD R62, R61, 0x1, -R62 ;  /* 0x000000013d3e7824 */ /* 0x000fc800078e0a3e */
[----:B------:R-:W-:Y:S01]  /*14050*/  IMAD R59, R59, 0x10, R62 ;  /* 0x000000103b3b7824 */ /* 0x000fe200078e023e */
[----:B----4-:R-:W-:-:S13]  /*14060*/  @P0 R2UR UR4, R68 ;  /* 0x00000000440402ca */ /* 0x010fda00000e0000 */
[----:B------:R-:W-:-:S06]  /*14070*/  UIADD3 UR10, UP0, UP2, UR12, UR10, UR4 ;  /* 0x0000000a0c0a7290 */ /* 0x000fcc000fa1e004 */
[----:B------:R-:W-:Y:S01]  /*14080*/  IADD3 R54, P2, P3, R17, UR10, R54 ;  /* 0x0000000a11367c10 */ /* 0x000fe2000fb5e036 */
[----:B------:R-:W-:Y:S01]  /*14090*/  USHF.R.S32.HI UR10, URZ, 0x1f, UR4 ;  /* 0x0000001f3f0a7899 */ /* 0x000fe20008011404 */
[----:B------:R-:W-:-:S03]  /*140a0*/  SHF.R.S32.HI R17, RZ, 0x1f, R53 ;  /* 0x0000001fff117819 */ /* 0x000fc60000011435 */
[----:B------:R-:W-:Y:S02]  /*140b0*/  UIADD3.X UR8, UR8, UR11, UR10, UP0, UP2 ;  /* 0x0000000b08087290 */ /* 0x000fe400087e440a */
[----:B------:R-:W-:-:S04]  /*140c0*/  IMAD R17, R17, UR18, R56 ;  /* 0x0000001211117c24 */ /* 0x000fc8000f8e0238 */
[----:B------:R-:W-:Y:S01]  /*140d0*/  IADD3.X R55, R18, UR8, R55, P2, P3 ;  /* 0x0000000812377c10 */ /* 0x000fe200097e6437 */
[----:B------:R-:W-:Y:S01]  /*140e0*/  IMAD.HI R18, R57, 0x55555556, RZ ;  /* 0x5555555639127827 */ /* 0x000fe200078e02ff */
[----:B------:R-:W-:Y:S01]  /*140f0*/  ULDC.64 UR8, c[0x0][0xba8] ;  /* 0x0002ea0000087ab9 */ /* 0x000fe20000000a00 */
[----:B------:R-:W-:Y:S01]  /*14100*/  @!UP1 ULDC UR8, c[0x0][0xb50] ;  /* 0x0002d40000089ab9 */ /* 0x000fe20000000800 */
[----:B------:R-:W-:Y:S01]  /*14110*/  @!UP1 ULDC UR9, c[0x0][0xb54] ;  /* 0x0002d50000099ab9 */ /* 0x000fe20000000800 */
[----:B------:R-:W-:Y:S01]  /*14120*/  IMAD.WIDE.U32 R54, R53, UR18, R54 ;  /* 0x0000001235367c25 */ /* 0x000fe2000f8e0036 */
[----:B------:R-:W-:-:S03]  /*14130*/  LEA.HI R56, R18, R18, RZ, 0x1 ;  /* 0x0000001212387211 */ /* 0x000fc600078f08ff */
[----:B------:R-:W-:Y:S01]  /*14140*/  IMAD.IADD R17, R55, 0x1, R17 ;  /* 0x0000000137117824 */ /* 0x000fe200078e0211 */
[----:B------:R-:W-:Y:S01]  /*14150*/  LEA R18, P2, R54, UR8, 0x2 ;  /* 0x0000000836127c11 */ /* 0x000fe2000f8410ff */
[----:B------:R-:W-:-:S03]  /*14160*/  IMAD R56, R56, -0x3, R57 ;  /* 0xfffffffd38387824 */ /* 0x000fc600078e0239 */
[----:B------:R-:W-:Y:S01]  /*14170*/  LEA.HI.X R17, R54, UR9, R17, 0x2, P2 ;  /* 0x0000000936117c11 */ /* 0x000fe200090f1411 */
[----:B------:R-:W-:Y:S08]  /*14180*/  @P4 BRA `(.L_x_12076) ;  /* 0x0000000000104947 */ /* 0x000ff00003800000 */
[----:B------:R-:W-:Y:S05]  /*14190*/  @!P0 BRA `(.L_x_12076) ;  /* 0x00000000000c8947 */ /* 0x000fea0003800000 */
[----:B------:R-:W2:Y:S04]  /*141a0*/  LDG.E R54, desc[UR50][R50.64] ;  /* 0x0000003232367981 */ /* 0x000ea8000c1e1900 */
[----:B-----5:R-:W2:Y:S02]  /*141b0*/  LDG.E R9, desc[UR50][R50.64+0x4] ;  /* 0x0000043232097981 */ /* 0x020ea4000c1e1900 */
[----:B--2---:R-:W-:-:S07]  /*141c0*/  IMAD.IADD R9, R9, 0x1, -R54 ;  /* 0x0000000109097824 */ /* 0x004fce00078e0a36 */
.L_x_12076:
[----:B------:R-:W-:Y:S01]  /*141d0*/  IMAD R56, R56, 0x40, R59 ;  /* 0x0000004038387824 */ /* 0x000fe200078e023b */
[----:B------:R-:W-:Y:S01]  /*141e0*/  SHFL.IDX PT, R50, R18, RZ, 0x1c1f ;  /* 0x001c1fff12327589 */ /* 0x000fe200000e0000 */
[----:B-----5:R-:W-:Y:S01]  /*141f0*/  IMAD R9, R9, R52, RZ ;  /* 0x0000003409097224 */ /* 0x020fe200078e02ff */
[----:B------:R-:W-:Y:S01]  /*14200*/  LOP3.LUT P0, RZ, R58, 0x3, RZ, 0xc0, !PT ;  /* 0x000000033aff7812 */ /* 0x000fe2000780c0ff */
[----:B------:R-:W-:Y:S01]  /*14210*/  VIADD R56, R56, UR40 ;  /* 0x0000002838387c36 */ /* 0x000fe20008000000 */
[----:B------:R-:W0:Y:S03]  /*14220*/  SHFL.IDX PT, R51, R17, RZ, 0x1c1f ;  /* 0x001c1fff11337589 */ /* 0x000e2600000e0000 */
[C---:B------:R-:W-:Y:S01]  /*14230*/  VIADD R58, R56.reuse, 0x8 ;  /* 0x00000008383a7836 */ /* 0x040fe20000000000 */
[----:B------:R-:W-:Y:S01]  /*14240*/  SHFL.IDX PT, R54, R18, 0x1, 0x1c1f ;  /* 0x003c1f0012367f89 */ /* 0x000fe200000e0000 */
[----:B------:R-:W-:-:S03]  /*14250*/  ISETP.GE.OR P2, PT, R56, R9, P0 ;  /* 0x000000093800720c */ /* 0x000fc60000746670 */
[----:B------:R-:W1:Y:S01]  /*14260*/  SHFL.IDX PT, R55, R17, 0x1, 0x1c1f ;  /* 0x003c1f0011377f89 */ /* 0x000e6200000e0000 */
[----:B------:R-:W-:-:S09]  /*14270*/  ISETP.GE.OR P0, PT, R58, R9, P0 ;  /* 0x000000093a00720c */ /* 0x000fd20000706670 */
[----:B0-----:R0:W-:Y:S04]  /*14280*/  @!P2 ST.E desc[UR50][R50.64], R6 ;  /* 0x000000063200a985 */ /* 0x0011e8000c101932 */
[----:B-1----:R0:W-:Y:S01]  /*14290*/  @!P0 ST.E desc[UR50][R54.64], R7 ;  /* 0x0000000736008985 */ /* 0x0021e2000c101932 */
[----:B------:R-:W-:-:S13]  /*142a0*/  PLOP3.LUT P0, PT, PT, PT, UP1, 0x80, 0x0 ;  /* 0x000000000000781c */ /* 0x000fda0003f0f018 */
[----:B0-----:R-:W-:Y:S05]  /*142b0*/  @P0 BRA `(.L_x_12077) ;  /* 0x0000000400ac0947 */ /* 0x001fea0003800000 */
[----:B------:R-:W-:Y:S01]  /*142c0*/  IMAD R7, R5, 0x40, R0 ;  /* 0x0000004005077824 */ /* 0x000fe200078e0200 */
[----:B------:R-:W-:Y:S01]  /*142d0*/  ULDC.64 UR12, c[0x0][0xaa0] ;  /* 0x0002a800000c7ab9 */ /* 0x000fe20000000a00 */
[----:B------:R-:W0:Y:S02]  /*142e0*/  @P1 LDC R17, c[0x0][0xbf0] ;  /* 0x0002fc00ff111b82 */ /* 0x000e240000000800 */
        /* <DEDUP_REMOVED lines=21> */
[----:B------:R-:W-:Y:S02]  /*14440*/  IMAD R8, R8, 0x30, R5 ;  /* 0x0000003008087824 */ /* 0x000fe400078e0205 */
[----:B------:R-:W-:Y:S01]  /*14450*/  SHF.R.U64 R6, R6, 0x3, RZ ;  /* 0x0000000306067819 */ /* 0x000fe200000012ff */
[----:B------:R-:W-:Y:S01]  /*14460*/  UIMAD.WIDE.U32 UR8, UR4, UR12, URZ ;  /* 0x0000000c040872a5 */ /* 0x000fe2000f8e003f */
[----:B------:R-:W-:Y:S02]  /*14470*/  IMAD.X R33, RZ, RZ, R11, P0 ;  /* 0x000000ffff217224 */ /* 0x000fe400000e060b */
[----:B------:R-:W-:Y:S02]  /*14480*/  LOP3.LUT R32, R6, R7, RZ, 0x3c, !PT ;  /* 0x0000000706207212 */ /* 0x000fe400078e3cff */
[----:B------:R-:W1:Y:S01]  /*14490*/  @P1 LDC R7, c[0x0][0xbec] ;  /* 0x0002fb00ff071b82 */ /* 0x000e620000000800 */
[----:B------:R-:W-:Y:S01]  /*144a0*/  UIMAD UR10, UR4, UR13, UR10 ;  /* 0x0000000d040a72a4 */ /* 0x000fe2000f8e020a */
[----:B------:R-:W-:-:S02]  /*144b0*/  VIADD R10, R8, UR40 ;  /* 0x00000028080a7c36 */ /* 0x000fc40008000000 */
[----:B------:R-:W5:Y:S01]  /*144c0*/  LD.E.128 R32, desc[UR50][R32.64] ;  /* 0x0000003220207980 */ /* 0x000f62000c101d00 */
[----:B------:R-:W-:Y:S01]  /*144d0*/  UIADD3 UR9, UR9, UR10, URZ ;  /* 0x0000000a09097290 */ /* 0x000fe2000fffe03f */
[----:B------:R-:W-:Y:S01]  /*144e0*/  IMAD.MOV.U32 R11, RZ, RZ, R10 ;  /* 0x000000ffff0b7224 */ /* 0x000fe200078e000a */
[----:B------:R-:W-:Y:S01]  /*144f0*/  USHF.R.S32.HI UR4, URZ, 0x1f, UR7 ;  /* 0x0000001f3f047899 */ /* 0x000fe20008011407 */
[----:B------:R-:W-:Y:S01]  /*14500*/  VIADD R20, R5, UR40 ;  /* 0x0000002805147c36 */ /* 0x000fe20008000000 */
[----:B------:R-:W-:Y:S01]  /*14510*/  ULDC.64 UR10, c[0x0][0xae8] ;  /* 0x0002ba00000a7ab9 */ /* 0x000fe20000000a00 */
[----:B------:R-:W-:Y:S01]  /*14520*/  @!PT LDS RZ, [RZ] ;  /* 0x00000000fffff984 */ /* 0x000fe20000000800 */
[----:B------:R-:W-:Y:S01]  /*14530*/  @!PT LDS RZ, [RZ] ;  /* 0x00000000fffff984 */ /* 0x000fe20000000800 */
[----:B------:R-:W-:Y:S01]  /*14540*/  @!PT LDS RZ, [RZ] ;  /* 0x00000000fffff984 */ /* 0x000fe20000000800 */
[----:B------:R-:W-:Y:S01]  /*14550*/  @!PT LDS RZ, [RZ] ;  /* 0x00000000fffff984 */ /* 0x000fe20000000800 */
[----:B------:R0:W-:Y:S06]  /*14560*/  MEMBAR.ALL.CTA ;  /* 0x0000000000007992 */ /* 0x0001ec0000008000 */
[----:B0-----:R-:W0:Y:S01]  /*14570*/  FENCE.VIEW.ASYNC.S ;  /* 0x00000000000073c6 */ /* 0x001e220000000000 */
[----:B------:R-:W-:Y:S01]  /*14580*/  UIMAD.WIDE.U32 UR8, UR37, UR10, UR8 ;  /* 0x0000000a250872a5 */ /* 0x000fe2000f8e0008 */
[----:B------:R-:W-:-:S03]  /*14590*/  VIADD R5, R4, 0x13220 ;  /* 0x0001322004057836 */ /* 0x000fc60000000000 */
[----:B------:R-:W-:-:S03]  /*145a0*/  UIMAD UR9, UR37, UR11, UR9 ;  /* 0x0000000b250972a4 */ /* 0x000fc6000f8e0209 */
[----:B------:R-:W-:Y:S02]  /*145b0*/  ULDC.64 UR10, c[0x0][0xaf0] ;  /* 0x0002bc00000a7ab9 */ /* 0x000fe40000000a00 */
[----:B------:R-:W-:Y:S02]  /*145c0*/  UIMAD UR4, UR4, UR10, URZ ;  /* 0x0000000a040472a4 */ /* 0x000fe4000f8e023f */
[----:B------:R-:W-:Y:S01]  /*145d0*/  UIMAD.WIDE.U32 UR8, UR7, UR10, UR8 ;  /* 0x0000000a070872a5 */ /* 0x000fe2000f8e0008 */
[----:B-1----:R-:W-:Y:S01]  /*145e0*/  @P1 IMAD.HI.U32 R6, R10, R7, RZ ;  /* 0x000000070a061227 */ /* 0x002fe200078e00ff */
[----:B------:R-:W-:-:S03]  /*145f0*/  UIMAD UR4, UR7, UR11, UR4 ;  /* 0x0000000b070472a4 */ /* 0x000fc6000f8e0204 */
[----:B------:R-:W-:Y:S01]  /*14600*/  ULDC.64 UR10, c[0x0][0xae0] ;  /* 0x0002b800000a7ab9 */ /* 0x000fe20000000a00 */
[----:B------:R-:W-:Y:S01]  /*14610*/  @P1 SHF.R.U32.HI R11, RZ, R17, R6 ;  /* 0x00000011ff0b1219 */ /* 0x000fe20000011606 */
[----:B------:R-:W-:Y:S02]  /*14620*/  UIADD3 UR4, UR9, UR4, URZ ;  /* 0x0000000409047290 */ /* 0x000fe4000fffe03f */
[----:B------:R-:W-:Y:S01]  /*14630*/  IMAD.U32 R7, RZ, RZ, UR9 ;  /* 0x00000009ff077e24 */ /* 0x000fe2000f8e00ff */
[--C-:B------:R-:W-:Y:S01]  /*14640*/  SHF.R.S32.HI R8, RZ, 0x1f, R11.reuse ;  /* 0x0000001fff087819 */ /* 0x100fe2000001140b */
[----:B------:R-:W-:Y:S02]  /*14650*/  IMAD.MOV R17, RZ, RZ, -R11 ;  /* 0x000000ffff117224 */ /* 0x000fe400078e0a0b */
[----:B------:R-:W-:Y:S01]  /*14660*/  IMAD.U32 R6, RZ, RZ, UR8 ;  /* 0x00000008ff067e24 */ /* 0x000fe2000f8e00ff */
[----:B------:R-:W-:Y:S01]  /*14670*/  ULDC.64 UR8, c[0x0][0xad8] ;  /* 0x0002b60000087ab9 */ /* 0x000fe20000000a00 */
[----:B------:R-:W-:-:S02]  /*14680*/  IMAD R8, R8, UR10, RZ ;  /* 0x0000000a08087c24 */ /* 0x000fc4000f8e02ff */
[----:B------:R-:W-:Y:S02]  /*14690*/  IMAD R17, R52, R17, R10 ;  /* 0x0000001134117224 */ /* 0x000fe400078e020a */
[----:B------:R-:W-:Y:S01]  /*146a0*/  IMAD.U32 R7, RZ, RZ, UR4 ;  /* 0x00000004ff077e24 */ /* 0x000fe2000f8e00ff */
[----:B------:R-:W-:Y:S01]  /*146b0*/  ULDC UR4, c[0x0][0xac8] ;  /* 0x0002b20000047ab9 */ /* 0x000fe20000000800 */
[C---:B------:R-:W-:Y:S01]  /*146c0*/  IMAD R21, R11.reuse, UR11, R8 ;  /* 0x0000000b0b157c24 */ /* 0x040fe2000f8e0208 */
[----:B------:R-:W-:Y:S01]  /*146d0*/  SHF.R.S32.HI R8, RZ, 0x1f, R17 ;  /* 0x0000001fff087819 */ /* 0x000fe20000011411 */
[----:B------:R-:W-:-:S04]  /*146e0*/  IMAD.WIDE.U32 R6, R11, UR10, R6 ;  /* 0x0000000a0b067c25 */ /* 0x000fc8000f8e0006 */
[----:B------:R-:W-:Y:S02]  /*146f0*/  IMAD.IADD R7, R7, 0x1, R21 ;  /* 0x0000000107077824 */ /* 0x000fe400078e0215 */
[----:B------:R-:W-:Y:S02]  /*14700*/  IMAD R8, R8, UR8, RZ ;  /* 0x0000000808087c24 */ /* 0x000fe4000f8e02ff */
[----:B------:R-:W-:-:S04]  /*14710*/  IMAD.WIDE.U32 R6, R17, UR8, R6 ;  /* 0x0000000811067c25 */ /* 0x000fc8000f8e0006 */
[----:B------:R-:W-:Y:S01]  /*14720*/  IMAD R11, R17, UR9, R8 ;  /* 0x00000009110b7c24 */ /* 0x000fe2000f8e0208 */
[----:B------:R-:W-:Y:S01]  /*14730*/  ULDC.64 UR8, c[0x0][0xa80] ;  /* 0x0002a00000087ab9 */ /* 0x000fe20000000a00 */
[----:B------:R-:W-:Y:S01]  /*14740*/  VIADD R8, R20, 0x60 ;  /* 0x0000006014087836 */ /* 0x000fe20000000000 */
[----:B------:R-:W-:Y:S01]  /*14750*/  LEA R17, P0, R6, UR8, 0x1 ;  /* 0x0000000806117c11 */ /* 0x000fe2000f8008ff */
[----:B------:R-:W-:-:S04]  /*14760*/  IMAD.IADD R7, R7, 0x1, R11 ;  /* 0x0000000107077824 */ /* 0x000fc800078e020b */
[----:B0-----:R-:W0:Y:S01]  /*14770*/  SHFL.IDX PT, R37, R17, 0x1, 0x181f ;  /* 0x00381f0011257f89 */ /* 0x001e2200000e0000 */
[----:B------:R-:W-:Y:S01]  /*14780*/  LEA.HI.X R18, R6, UR9, R7, 0x1, P0 ;  /* 0x0000000906127c11 */ /* 0x000fe200080f0c07 */
[----:B------:R-:W-:Y:S01]  /*14790*/  VIADD R6, R20, 0x30 ;  /* 0x0000003014067836 */ /* 0x000fe20000000000 */
[----:B------:R-:W-:Y:S01]  /*147a0*/  ISETP.GE.AND P0, PT, R0, UR4, PT ;  /* 0x0000000400007c0c */ /* 0x000fe2000bf06270 */
[----:B------:R-:W1:Y:S03]  /*147b0*/  SHFL.IDX PT, R7, R17, RZ, 0x181f ;  /* 0x00181fff11077589 */ /* 0x000e6600000e0000 */
[-C--:B------:R-:W-:Y:S01]  /*147c0*/  ISETP.GE.OR P1, PT, R20, R9.reuse, P0 ;  /* 0x000000091400720c */ /* 0x080fe20000726670 */
[----:B------:R-:W1:Y:S01]  /*147d0*/  SHFL.IDX PT, R39, R17, 0x2, 0x181f ;  /* 0x00581f0011277f89 */ /* 0x000e6200000e0000 */
[-C--:B------:R-:W-:Y:S02]  /*147e0*/  ISETP.GE.OR P2, PT, R6, R9.reuse, P0 ;  /* 0x000000090600720c */ /* 0x080fe40000746670 */
[----:B------:R-:W-:Y:S01]  /*147f0*/  ISETP.GE.OR P3, PT, R8, R9, P0 ;  /* 0x000000090800720c */ /* 0x000fe20000766670 */
[----:B------:R-:W1:Y:S01]  /*14800*/  SHFL.IDX PT, R11, R18, RZ, 0x181f ;  /* 0x00181fff120b7589 */ /* 0x000e6200000e0000 */
[----:B------:R-:W-:-:S03]  /*14810*/  VIADD R8, R20, 0x90 ;  /* 0x0000009014087836 */ /* 0x000fc60000000000 */
[----:B------:R-:W1:Y:S02]  /*14820*/  SHFL.IDX PT, R21, R18, 0x1, 0x181f ;  /* 0x00381f0012157f89 */ /* 0x000e6400000e0000 */
[----:B------:R-:W-:Y:S02]  /*14830*/  ISETP.GE.OR P0, PT, R8, R9, P0 ;  /* 0x000000090800720c */ /* 0x000fe40000706670 */
[----:B------:R-:W1:Y:S02]  /*14840*/  SHFL.IDX PT, R36, R18, 0x2, 0x181f ;  /* 0x00581f0012247f89 */ /* 0x000e6400000e0000 */
[C---:B0-----:R-:W-:Y:S02]  /*14850*/  @!P2 LEA R6, P5, R0.reuse, R37, 0x1 ;  /* 0x000000250006a211 */ /* 0x041fe400078a08ff */
[----:B------:R-:W0:Y:S01]  /*14860*/  SHFL.IDX PT, R17, R17, 0x3, 0x181f ;  /* 0x00781f0011117f89 */ /* 0x000e2200000e0000 */
[----:B-1----:R-:W-:-:S03]  /*14870*/  @!P1 LEA R4, P4, R0, R7, 0x1 ;  /* 0x0000000700049211 */ /* 0x002fc600078808ff */
[----:B------:R-:W1:Y:S01]  /*14880*/  SHFL.IDX PT, R18, R18, 0x3, 0x181f ;  /* 0x00781f0012127f89 */ /* 0x000e6200000e0000 */
[----:B------:R-:W-:Y:S02]  /*14890*/  PRMT R7, RZ, 0x654, R5 ;  /* 0x00000654ff077816 */ /* 0x000fe40000000005 */
[C---:B------:R-:W-:Y:S02]  /*148a0*/  @!P3 LEA R10, P6, R0.reuse, R39, 0x1 ;  /* 0x00000027000ab211 */ /* 0x040fe400078c08ff */
[----:B------:R0:W-:Y:S01]  /*148b0*/  SYNCS.ARRIVE.TRANS64.RED.A1T0 RZ, [R7+URZ], RZ ;  /* 0x000000ff07ff79a7 */ /* 0x0001e2000810043f */
[C-C-:B------:R-:W-:Y:S02]  /*148c0*/  @!P1 LEA.HI.X R5, R0.reuse, R11, R3.reuse, 0x1, P4 ;  /* 0x0000000b00059211 */ /* 0x140fe400020f0c03 */
[C-C-:B0-----:R-:W-:Y:S02]  /*148d0*/  @!P2 LEA.HI.X R7, R0.reuse, R21, R3.reuse, 0x1, P5 ;  /* 0x000000150007a211 */ /* 0x141fe400028f0c03 */
[----:B------:R-:W-:Y:S01]  /*148e0*/  @!P3 LEA.HI.X R11, R0, R36, R3, 0x1, P6 ;  /* 0x00000024000bb211 */ /* 0x000fe200030f0c03 */
[----:B--2---:R0:W-:Y:S04]  /*148f0*/  @!P1 ST.E.128 desc[UR50][R4.64], R12 ;  /* 0x0000000c04009985 */ /* 0x0041e8000c101d32 */
[----:B---3--:R0:W-:Y:S04]  /*14900*/  @!P2 ST.E.128 desc[UR50][R6.64], R24 ;  /* 0x000000180600a985 */ /* 0x0081e8000c101d32 */
[----:B----4-:R0:W-:Y:S01]  /*14910*/  @!P3 ST.E.128 desc[UR50][R10.64], R28 ;  /* 0x0000001c0a00b985 */ /* 0x0101e2000c101d32 */
[----:B-1----:R-:W-:Y:S05]  /*14920*/  @P0 BRA `(.L_x_12078) ;  /* 0x0000001000d40947 */ /* 0x002fea0003800000 */
[----:B0-----:R-:W-:-:S04]  /*14930*/  LEA R4, P0, R0, R17, 0x1 ;  /* 0x0000001100047211 */ /* 0x001fc800078008ff */
[----:B------:R-:W-:-:S05]  /*14940*/  LEA.HI.X R5, R0, R18, R3, 0x1, P0 ;  /* 0x0000001200057211 */ /* 0x000fca00000f0c03 */
[----:B-----5:R0:W-:Y:S01]  /*14950*/  ST.E.128 desc[UR50][R4.64], R32 ;  /* 0x0000002004007985 */ /* 0x0201e2000c101d32 */
[----:B------:R-:W-:Y:S05]  /*14960*/  BRA `(.L_x_12078) ;  /* 0x0000001000c47947 */ /* 0x000fea0003800000 */
.L_x_12077:
[----:B------:R-:W-:Y:S01]  /*14970*/  ULDC.64 UR12, c[0x0][0xb08] ;  /* 0x0002c200000c7ab9 */ /* 0x000fe20000000a00 */
[----:B------:R-:W0:Y:S01]  /*14980*/  @P1 LDC R3, c[0x0][0xbec] ;  /* 0x0002fb00ff031b82 */ /* 0x000e220000000800 */
[----:B------:R-:W-:Y:S01]  /*14990*/  UIMAD UR10, UR10, UR12, URZ ;  /* 0x0000000c0a0a72a4 */ /* 0x000fe2000f8e023f */
[----:B------:R-:W-:Y:S01]  /*149a0*/  VIADD R8, R4, 0x13220 ;  /* 0x0001322004087836 */ /* 0x000fe20000000000 */
[----:B------:R-:W-:Y:S01]  /*149b0*/  UIMAD.WIDE.U32 UR8, UR4, UR12, URZ ;  /* 0x0000000c040872a5 */ /* 0x000fe2000f8e003f */
[----:B------:R-:W-:Y:S01]  /*149c0*/  ISETP.GE.AND P0, PT, R56, R9, PT ;  /* 0x000000093800720c */ /* 0x000fe20003f06270 */
[----:B------:R-:W-:Y:S01]  /*149d0*/  UIMAD UR10, UR4, UR13, UR10 ;  /* 0x0000000d040a72a4 */ /* 0x000fe2000f8e020a */
[C---:B------:R-:W-:Y:S01]  /*149e0*/  VIADD R17, R19.reuse, 0x28 ;  /* 0x0000002813117836 */ /* 0x040fe20000000000 */
        /* <DEDUP_REMOVED lines=10> */
[C---:B------:R-:W-:Y:S01]  /*14a90*/  VIADD R61, R19.reuse, 0x20 ;  /* 0x00000020133d7836 */ /* 0x040fe20000000000 */
[----:B------:R-:W-:Y:S01]  /*14aa0*/  UIMAD UR9, UR37, UR11, UR9 ;  /* 0x0000000b250972a4 */ /* 0x000fe2000f8e0209 */
[C---:B------:R-:W-:Y:S01]  /*14ab0*/  VIADD R63, R19.reuse, 0x10 ;  /* 0x00000010133f7836 */ /* 0x040fe20000000000 */
[----:B------:R-:W-:Y:S01]  /*14ac0*/  BSSY B1, `(.L_x_12079) ;  /* 0x000004b000017945 */ /* 0x000fe20003800000 */
[----:B------:R-:W-:Y:S01]  /*14ad0*/  ULDC.64 UR10, c[0x0][0xb40] ;  /* 0x0002d000000a7ab9 */ /* 0x000fe20000000a00 */
[----:B------:R-:W-:Y:S01]  /*14ae0*/  VIADD R65, R19, 0x18 ;  /* 0x0000001813417836 */ /* 0x000fe20000000000 */
[----:B------:R-:W-:Y:S01]  /*14af0*/  UIMAD UR4, UR4, UR10, URZ ;  /* 0x0000000a040472a4 */ /* 0x000fe2000f8e023f */
[----:B0-----:R-:W-:Y:S01]  /*14b00*/  @P1 IMAD.HI.U32 R0, R60, R3, RZ ;  /* 0x000000033c001227 */ /* 0x001fe200078e00ff */
[----:B------:R-:W-:Y:S01]  /*14b10*/  UIMAD.WIDE.U32 UR8, UR7, UR10, UR8 ;  /* 0x0000000a070872a5 */ /* 0x000fe2000f8e0008 */
[----:B------:R-:W-:Y:S01]  /*14b20*/  SHF.R.S32.HI R18, RZ, 0x1f, R55 ;  /* 0x0000001fff127819 */ /* 0x000fe20000011437 */
[----:B------:R-:W-:Y:S01]  /*14b30*/  UIMAD UR4, UR7, UR11, UR4 ;  /* 0x0000000b070472a4 */ /* 0x000fe2000f8e0204 */
[----:B------:R-:W-:Y:S01]  /*14b40*/  IMAD.MOV.U32 R3, RZ, RZ, R60 ;  /* 0x000000ffff037224 */ /* 0x000fe200078e003c */
        /* <DEDUP_REMOVED lines=19> */
[----:B------:R-:W-:-:S02]  /*14c80*/  IMAD.U32 R7, RZ, RZ, UR41 ;  /* 0x00000029ff077e24 */ /* 0x000fc4000f8e00ff */
        /* <DEDUP_REMOVED lines=21> */
[----:B-1----:R-:W-:Y:S02]  /*14de0*/  @!P0 IMAD.WIDE R4, R19, 0x4, R6 ;  /* 0x0000000413048825 */ /* 0x002fe400078e0206 */
[-C--:B------:R-:W-:Y:S02]  /*14df0*/  @!P1 LEA.HI.X R11, R59, R7.reuse, R56, 0x2, P2 ;  /* 0x000000073b0b9211 */ /* 0x080fe400010f1438 */
[----:B------:R-:W-:Y:S01]  /*14e00*/  ISETP.GE.AND P2, PT, R17, UR4, PT ;  /* 0x0000000411007c0c */ /* 0x000fe2000bf46270 */
[----:B------:R0:W-:Y:S01]  /*14e10*/  @!P0 ST.E.64 desc[UR50][R4.64], R12 ;  /* 0x0000000c04008985 */ /* 0x0001e2000c101b32 */
[-C--:B------:R-:W-:Y:S02]  /*14e20*/  @!P4 LEA R50, P0, R63, R6.reuse, 0x2 ;  /* 0x000000063f32c211 */ /* 0x080fe400078010ff */
[----:B------:R-:W-:Y:S01]  /*14e30*/  @!P5 LEA R52, P6, R65, R6, 0x2 ;  /* 0x000000064134d211 */ /* 0x000fe200078c10ff */
[----:B------:R1:W-:Y:S01]  /*14e40*/  @!P1 ST.E.64 desc[UR50][R10.64], R14 ;  /* 0x0000000e0a009985 */ /* 0x0003e2000c101b32 */
[----:B------:R-:W-:-:S02]  /*14e50*/  @!P4 LEA.HI.X R51, R63, R7, R64, 0x2, P0 ;  /* 0x000000073f33c211 */ /* 0x000fc400000f1440 */
[----:B------:R-:W-:Y:S02]  /*14e60*/  ISETP.GE.AND P1, PT, R55, UR4, PT ;  /* 0x0000000437007c0c */ /* 0x000fe4000bf26270 */
[----:B------:R-:W-:Y:S01]  /*14e70*/  ISETP.GE.AND P0, PT, R57, UR4, PT ;  /* 0x0000000439007c0c */ /* 0x000fe2000bf06270 */
[----:B------:R3:W-:Y:S01]  /*14e80*/  @!P4 ST.E.64 desc[UR50][R50.64], R24 ;  /* 0x000000183200c985 */ /* 0x0007e2000c101b32 */
[----:B------:R-:W-:Y:S02]  /*14e90*/  @!P5 LEA.HI.X R53, R65, R7, R66, 0x2, P6 ;  /* 0x000000074135d211 */ /* 0x000fe400030f1442 */
[----:B0-----:R-:W-:-:S03]  /*14ea0*/  @!P3 LEA R4, P6, R61, R6, 0x2 ;  /* 0x000000063d04b211 */ /* 0x001fc600078c10ff */
[----:B------:R3:W-:Y:S01]  /*14eb0*/  @!P5 ST.E.64 desc[UR50][R52.64], R26 ;  /* 0x0000001a3400d985 */ /* 0x0007e2000c101b32 */
[-C--:B------:R-:W-:Y:S02]  /*14ec0*/  @!P2 LEA R12, P4, R17, R6.reuse, 0x2 ;  /* 0x00000006110ca211 */ /* 0x080fe400078810ff */
[-C--:B------:R-:W-:Y:S02]  /*14ed0*/  @!P3 LEA.HI.X R5, R61, R7.reuse, R60, 0x2, P6 ;  /* 0x000000073d05b211 */ /* 0x080fe400030f143c */
[-C--:B-1----:R-:W-:Y:S02]  /*14ee0*/  @!P1 LEA R10, P5, R55, R6.reuse, 0x2 ;  /* 0x00000006370a9211 */ /* 0x082fe400078a10ff */
[----:B------:R-:W-:Y:S01]  /*14ef0*/  @!P0 LEA R6, P6, R57, R6, 0x2 ;  /* 0x0000000639068211 */ /* 0x000fe200078c10ff */
[----:B------:R3:W-:Y:S01]  /*14f00*/  @!P3 ST.E.64 desc[UR50][R4.64], R20 ;  /* 0x000000140400b985 */ /* 0x0007e2000c101b32 */
[-C--:B------:R-:W-:Y:S02]  /*14f10*/  @!P2 LEA.HI.X R13, R17, R7.reuse, R62, 0x2, P4 ;  /* 0x00000007110da211 */ /* 0x080fe400020f143e */
[----:B------:R-:W-:-:S02]  /*14f20*/  @!P1 LEA.HI.X R11, R55, R7, R18, 0x2, P5 ;  /* 0x00000007370b9211 */ /* 0x000fc400028f1412 */
[----:B------:R-:W-:Y:S01]  /*14f30*/  @!P0 LEA.HI.X R7, R57, R7, R54, 0x2, P6 ;  /* 0x0000000739078211 */ /* 0x000fe200030f1436 */
[----:B------:R3:W-:Y:S04]  /*14f40*/  @!P2 ST.E.64 desc[UR50][R12.64], R30 ;  /* 0x0000001e0c00a985 */ /* 0x0007e8000c101b32 */
[----:B------:R3:W-:Y:S04]  /*14f50*/  @!P1 ST.E.64 desc[UR50][R10.64], R34 ;  /* 0x000000220a009985 */ /* 0x0007e8000c101b32 */
[----:B------:R3:W-:Y:S02]  /*14f60*/  @!P0 ST.E.64 desc[UR50][R6.64], R40 ;  /* 0x0000002806008985 */ /* 0x0007e4000c101b32 */
.L_x_12080:
[----:B------:R-:W-:Y:S05]  /*14f70*/  BSYNC B1 ;  /* 0x0000000000017941 */ /* 0x000fea0003800000 */
.L_x_12079:
[----:B------:R-:W-:Y:S01]  /*14f80*/  ISETP.GE.AND P0, PT, R58, R9, PT ;  /* 0x000000093a00720c */ /* 0x000fe20003f06270 */
[----:B-1-3--:R3:W4:Y:S04]  /*14f90*/  SHFL.IDX PT, R7, R3, 0x1, 0x1c1f ;  /* 0x003c1f0003077f89 */ /* 0x00a72800000e0000 */
[----:B0-----:R3:W0:Y:S08]  /*14fa0*/  SHFL.IDX PT, R6, R0, 0x1, 0x1c1f ;  /* 0x003c1f0000067f89 */ /* 0x00163000000e0000 */
[----:B---3--:R-:W-:Y:S05]  /*14fb0*/  @P0 BRA `(.L_x_12078) ;  /* 0x0000000c00300947 */ /* 0x008fea0003800000 */
[----:B------:R-:W-:Y:S02]  /*14fc0*/  ULDC UR4, c[0x0][0xac8] ;  /* 0x0002b20000047ab9 */ /* 0x000fe40000000800 */
[----:B------:R-:W-:Y:S02]  /*14fd0*/  ISETP.GE.AND P0, PT, R19, UR4, PT ;  /* 0x0000000413007c0c */ /* 0x000fe4000bf06270 */
[----:B------:R-:W-:Y:S02]  /*14fe0*/  ISETP.GE.AND P4, PT, R59, UR4, PT ;  /* 0x000000043b007c0c */ /* 0x000fe4000bf86270 */
[----:B------:R-:W-:Y:S02]  /*14ff0*/  ISETP.GE.AND P3, PT, R63, UR4, PT ;  /* 0x000000043f007c0c */ /* 0x000fe4000bf66270 */
[----:B------:R-:W-:Y:S02]  /*15000*/  ISETP.GE.AND P2, PT, R65, UR4, PT ;  /* 0x0000000441007c0c */ /* 0x000fe4000bf46270 */
[----:B------:R-:W-:-:S05]  /*15010*/  ISETP.GE.AND P1, PT, R61, UR4, PT ;  /* 0x000000043d007c0c */ /* 0x000fca000bf26270 */
[----:B0---4-:R-:W-:Y:S02]  /*15020*/  @!P0 IMAD.WIDE R4, R19, 0x4, R6 ;  /* 0x0000000413048825 */ /* 0x011fe400078e0206 */
[-C--:B--2---:R-:W-:Y:S02]  /*15030*/  @!P4 LEA R8, P5, R59, R6.reuse, 0x2 ;  /* 0x000000063b08c211 */ /* 0x084fe400078a10ff */
[-C--:B------:R-:W-:Y:S01]  /*15040*/  @!P3 LEA R10, P6, R63, R6.reuse, 0x2 ;  /* 0x000000063f0ab211 */ /* 0x080fe200078c10ff */
[----:B------:R0:W-:Y:S01]  /*15050*/  @!P0 ST.E.64 desc[UR50][R4.64], R38 ;  /* 0x0000002604008985 */ /* 0x0001e2000c101b32 */
[----:B------:R-:W-:Y:S02]  /*15060*/  ISETP.GE.AND P0, PT, R17, UR4, PT ;  /* 0x0000000411007c0c */ /* 0x000fe4000bf06270 */
[----:B------:R-:W-:Y:S02]  /*15070*/  @!P4 LEA.HI.X R9, R59, R7, R56, 0x2, P5 ;  /* 0x000000073b09c211 */ /* 0x000fe400028f1438 */
[----:B------:R-:W-:-:S02]  /*15080*/  @!P2 LEA R12, P5, R65, R6, 0x2 ;  /* 0x00000006410ca211 */ /* 0x000fc400078a10ff */
[-C--:B------:R-:W-:Y:S01]  /*15090*/  @!P3 LEA.HI.X R11, R63, R7.reuse, R64, 0x2, P6 ;  /* 0x000000073f0bb211 */ /* 0x080fe200030f1440 */
[----:B------:R3:W-:Y:S01]  /*150a0*/  @!P4 ST.E.64 desc[UR50][R8.64], R28 ;  /* 0x0000001c0800c985 */ /* 0x0007e2000c101b32 */
[----:B------:R-:W-:Y:S02]  /*150b0*/  ISETP.GE.AND P6, PT, R55, UR4, PT ;  /* 0x0000000437007c0c */ /* 0x000fe4000bfc6270 */
[----:B------:R-:W-:Y:S01]  /*150c0*/  @!P2 LEA.HI.X R13, R65, R7, R66, 0x2, P5 ;  /* 0x00000007410da211 */ /* 0x000fe200028f1442 */
[----:B------:R3:W-:Y:S01]  /*150d0*/  @!P3 ST.E.64 desc[UR50][R10.64], R32 ;  /* 0x000000200a00b985 */ /* 0x0007e2000c101b32 */
[----:B------:R-:W-:-:S03]  /*150e0*/  @!P1 LEA R14, P5, R61, R6, 0x2 ;  /* 0x000000063d0e9211 */ /* 0x000fc600078a10ff */
[----:B------:R3:W-:Y:S01]  /*150f0*/  @!P2 ST.E.64 desc[UR50][R12.64], R36 ;  /* 0x000000240c00a985 */ /* 0x0007e2000c101b32 */
[----:B------:R-:W-:Y:S02]  /*15100*/  @!P1 LEA.HI.X R15, R61, R7, R60, 0x2, P5 ;  /* 0x000000073d0f9211 */ /* 0x000fe400028f143c */
[----:B0-----:R-:W-:-:S03]  /*15110*/  @!P0 LEA R4, P5, R17, R6, 0x2 ;  /* 0x0000000611048211 */ /* 0x001fc600078a10ff */
        /* <DEDUP_REMOVED lines=8> */
[----:B---3--:R-:W-:-:S04]  /*151a0*/  LEA R4, P0, R57, R6, 0x2 ;  /* 0x0000000639047211 */ /* 0x008fc800078010ff */
[----:B------:R-:W-:-:S05]  /*151b0*/  LEA.HI.X R5, R57, R7, R54, 0x2, P0 ;  /* 0x0000000739057211 */ /* 0x000fca00000f1436 */
[----:B------:R0:W-:Y:S01]  /*151c0*/  ST.E.64 desc[UR50][R4.64], R48 ;  /* 0x0000003004007985 */ /* 0x0001e2000c101b32 */
[----:B------:R-:W-:Y:S05]  /*151d0*/  BRA `(.L_x_12078) ;  /* 0x0000000800a87947 */ /* 0x000fea0003800000 */
.L_x_12075:
        /* <DEDUP_REMOVED lines=30> */
.L_x_12081:
        /* <DEDUP_REMOVED lines=8> */
[----:B------:R-:W0:Y:S01]  /*15440*/  LDC R13, c[0x0][0xbe8] ;  /* 0x0002fa00ff0d7b82 */ /* 0x000e220000000800 */
[----:B------:R-:W-:-:S05]  /*15450*/  IMAD.U32 R12, RZ, RZ, UR40 ;  /* 0x00000028ff0c7e24 */ /* 0x000fca000f8e00ff */
[----:B------:R-:W-:Y:S01]  /*15460*/  IADD3 R12, R12, -0x80, R23 ;  /* 0xffffff800c0c7810 */ /* 0x000fe20007ffe017 */
[----:B0-----:R-:W-:-:S05]  /*15470*/  IMAD R6, R4, R13, RZ ;  /* 0x0000000d04067224 */ /* 0x001fca00078e02ff */
        /* <DEDUP_REMOVED lines=49> */
.L_x_12083:
[----:B------:R-:W-:Y:S05]  /*15790*/  BSYNC B1 ;  /* 0x0000000000017941 */ /* 0x000fea0003800000 */
.L_x_12082:
        /* <DEDUP_REMOVED lines=8> */
[----:B------:R-:W-:-:S04]  /*15820*/  IMAD R8, R8, 0x30, R5 ;  /* 0x0000003008087824 */ /* 0x000fc800078e0205 */
[----:B------:R-:W-:-:S04]  /*15830*/  VIADD R8, R8, UR40 ;  /* 0x0000002808087c36 */ /* 0x000fc80008000000 */
[----:B------:R-:W-:Y:S01]  /*15840*/  IMAD.MOV.U32 R9, RZ, RZ, R8 ;  /* 0x000000ffff097224 */ /* 0x000fe200078e0008 */
[----:B------:R-:W-:Y:S02]  /*15850*/  UIMAD UR10, UR11, UR13, UR10 ;  /* 0x0000000d0b0a72a4 */ /* 0x000fe4000f8e020a */
[----:B------:R-:W-:-:S04]  /*15860*/  UIMAD.WIDE.U32 UR8, UR8, UR12, URZ ;  /* 0x0000000c080872a5 */ /* 0x000fc8000f8e003f */
[----:B------:R-:W-:-:S03]  /*15870*/  UIADD3 UR9, UR9, UR10, URZ ;  /* 0x0000000a09097290 */ /* 0x000fc6000fffe03f */
[----:B------:R-:W-:Y:S01]  /*15880*/  ULDC.64 UR10, c[0x0][0xae8] ;  /* 0x0002ba00000a7ab9 */ /* 0x000fe20000000a00 */
[----:B--2---:R-:W-:Y:S01]  /*15890*/  ISETP.NE.AND P0, PT, R15, 0x1, PT ;  /* 0x000000010f00780c */ /* 0x004fe20003f05270 */
[----:B------:R-:W-:Y:S01]  /*158a0*/  UIMAD.WIDE.U32 UR8, UR37, UR10, UR8 ;  /* 0x0000000a250872a5 */ /* 0x000fe2000f8e0008 */
[----:B------:R-:W-:-:S03]  /*158b0*/  IMAD R21, R4, R15, RZ ;  /* 0x0000000f04157224 */ /* 0x000fc600078e02ff */
        /* <DEDUP_REMOVED lines=31> */
[----:B------:R-:W0:Y:S01]  /*15ab0*/  SHFL.IDX PT, R9, R8, RZ, 0x181f ;  /* 0x00181fff08097589 */ /* 0x000e2200000e0000 */
[----:B------:R-:W-:Y:S01]  /*15ac0*/  VIADD R6, R5, UR40 ;  /* 0x0000002805067c36 */ /* 0x000fe20008000000 */
[----:B------:R-:W-:Y:S02]  /*15ad0*/  ISETP.GE.AND P0, PT, R0, UR4, PT ;  /* 0x0000000400007c0c */ /* 0x000fe4000bf06270 */
[----:B------:R-:W1:Y:S01]  /*15ae0*/  SHFL.IDX PT, R13, R8, 0x1, 0x181f ;  /* 0x00381f00080d7f89 */ /* 0x000e6200000e0000 */
[C---:B------:R-:W-:Y:S01]  /*15af0*/  VIADD R4, R6.reuse, 0x30 ;  /* 0x0000003006047836 */ /* 0x040fe20000000000 */
[CC--:B------:R-:W-:Y:S01]  /*15b00*/  ISETP.GE.OR P3, PT, R6.reuse, R21.reuse, P0 ;  /* 0x000000150600720c */ /* 0x0c0fe20000766670 */
[C---:B------:R-:W-:Y:S01]  /*15b10*/  VIADD R5, R6.reuse, 0x60 ;  /* 0x0000006006057836 */ /* 0x040fe20000000000 */
[----:B------:R-:W2:Y:S01]  /*15b20*/  SHFL.IDX PT, R15, R8, 0x2, 0x181f ;  /* 0x00581f00080f7f89 */ /* 0x000ea200000e0000 */
[----:B------:R-:W-:Y:S01]  /*15b30*/  VIADD R6, R6, 0x90 ;  /* 0x0000009006067836 */ /* 0x000fe20000000000 */
[----:B------:R-:W-:-:S02]  /*15b40*/  ISETP.GE.OR P2, PT, R4, R21, P0 ;  /* 0x000000150400720c */ /* 0x000fc40000746670 */
[----:B------:R-:W3:Y:S01]  /*15b50*/  SHFL.IDX PT, R7, R10, RZ, 0x181f ;  /* 0x00181fff0a077589 */ /* 0x000ee200000e0000 */
[-C--:B------:R-:W-:Y:S02]  /*15b60*/  ISETP.GE.OR P1, PT, R5, R21.reuse, P0 ;  /* 0x000000150500720c */ /* 0x080fe40000726670 */
[----:B------:R-:W-:Y:S01]  /*15b70*/  ISETP.GE.OR P0, PT, R6, R21, P0 ;  /* 0x000000150600720c */ /* 0x000fe20000706670 */
        /* <DEDUP_REMOVED lines=16> */
.L_x_12078:
[----:B------:R-:W-:Y:S05]  /*15c80*/  BSYNC B0 ;  /* 0x0000000000007941 */ /* 0x000fea0003800000 */
.L_x_12074:
[----:B------:R-:W-:Y:S02]  /*15c90*/  ULDC UR4, c[0x0][0xc3c] ;  /* 0x00030f0000047ab9 */ /* 0x000fe40000000800 */
[----:B------:R-:W-:-:S06]  /*15ca0*/  UISETP.GE.AND UP0, UPT, UR49, UR4, UPT ;  /* 0x000000043100728c */ /* 0x000fcc000bf06270 */
[----:B------:R-:W-:-:S13]  /*15cb0*/  PLOP3.LUT P0, PT, PT, PT, UP0, 0x80, 0x0 ;  /* 0x000000000000781c */ /* 0x000fda0003f0f008 */
[----:B------:R-:W-:Y:S05]  /*15cc0*/  @!P0 BRA `(.L_x_12084) ;  /* 0xfffffeac00f48947 */ /* 0x000fea000383ffff */
[----:B------:R-:W-:Y:S05]  /*15cd0*/  EXIT ;  /* 0x000000000000794d */ /* 0x000fea0003800000 */
.L_x_11987:
        /* <DEDUP_REMOVED lines=17> */
.L_x_12085:
[----:B------:R-:W-:Y:S01]  /*15df0*/  LOP3.LUT R0, R23, 0x1f, RZ, 0xc0, !PT ;  /* 0x0000001f17007812 */ /* 0x000fe200078ec0ff */
[----:B------:R-:W-:Y:S01]  /*15e00*/  ULDC UR4, c[0x0][0xc3c] ;  /* 0x00030f0000047ab9 */ /* 0x000fe20000000800 */
[----:B------:R-:W-:Y:S02]  /*15e10*/  IMAD.MOV.U32 R7, RZ, RZ, RZ ;  /* 0x000000ffff077224 */ /* 0x000fe400078e00ff */
        /* <DEDUP_REMOVED lines=40> */
.L_x_12089:
[----:B------:R-:W-:-:S03]  /*160a0*/  UIADD3 UR4, UR42, 0x1f, URZ ;  /* 0x0000001f2a047890 */ /* 0x000fc6000fffe03f */
[----:B------:R-:W-:Y:S01]  /*160b0*/  ULDC UR42, c[0x0][0xc3c] ;  /* 0x00030f00002a7ab9 */ /* 0x000fe20000000800 */
[----:B------:R-:W-:-:S06]  /*160c0*/  UISETP.GE.AND UP0, UPT, UR4, UR5, UPT ;  /* 0x000000050400728c */ /* 0x000fcc000bf06270 */
[----:B------:R-:W-:-:S13]  /*160d0*/  PLOP3.LUT P6, PT, PT, PT, UP0, 0x40, 0x0 ;  /* 0x000000000000781c */ /* 0x000fda0003fce808 */
[----:B------:R-:W-:Y:S05]  /*160e0*/  @!P6 BRA `(.L_x_12088) ;  /* 0x0000000800cce947 */ /* 0x000fea0003800000 */
[----:B------:R-:W-:Y:S02]  /*160f0*/  UMOV UR42, UR4 ;  /* 0x00000004002a7c82 */ /* 0x000fe40008000000 */
[----:B------:R-:W-:-:S05]  /*16100*/  VIADD R7, R0, UR42 ;  /* 0x0000002a00077c36 */ /* 0x000fca0008000000 */
[----:B------:R-:W-:-:S13]  /*16110*/  ISETP.GE.OR P6, PT, R7, UR5, !P0 ;  /* 0x0000000507007c0c */ /* 0x000fda000c7c6670 */
[----:B------:R-:W0:Y:S08]  /*16120*/  @!P6 LDC.64 R4, c[0x0][0xc80] ;  /* 0x00032000ff04eb82 */ /* 0x000e300000000a00 */
[----:B------:R-:W1:Y:S01]  /*16130*/  @!P6 LDC.64 R2, c[0x0][0xc78] ;  /* 0x00031e00ff02eb82 */ /* 0x000e620000000a00 */
[----:B0-----:R-:W-:-:S04]  /*16140*/  @!P6 IMAD.WIDE R4, R7, 0x4, R4 ;  /* 0x000000040704e825 */ /* 0x001fc800078e0204 */
[----:B-1----:R-:W-:Y:S01]  /*16150*/  @!P6 IMAD.WIDE R2, R7, 0x4, R2 ;  /* 0x000000040702e825 */ /* 0x002fe200078e0202 */
[----:B------:R-:W-:-:S06]  /*16160*/  CS2R R6, SRZ ;  /* 0x0000000000067805 */ /* 0x000fcc000001ff00 */
[----:B------:R0:W2:Y:S04]  /*16170*/  @!P6 LDG.E R6, desc[UR50][R4.64] ;  /* 0x000000320406e981 */ /* 0x0000a8000c1e1900 */
        /* <DEDUP_REMOVED lines=23> */
[----:B------:R-:W-:Y:S02]  /*162f0*/  IMAD.MOV.U32 R11, RZ, RZ, R2 ;  /* 0x000000ffff0b7224 */ /* 0x000fe400078e0002 */
[----:B------:R-:W-:-:S07]  /*16300*/  IMAD.MOV.U32 R3, RZ, RZ, R5 ;  /* 0x000000ffff037224 */ /* 0x000fce00078e0005 */
.L_x_12087:
        /* <DEDUP_REMOVED lines=17> */
.L_x_12090:
[----:B-1----:R-:W-:-:S04]  /*16420*/  IMAD R24, R3, R4, R24 ;  /* 0x0000000403187224 */ /* 0x002fc800078e0218 */
[----:B------:R-:W-:Y:S01]  /*16430*/  IMAD.IADD R5, R9, 0x1, -R24 ;  /* 0x0000000109057824 */ /* 0x000fe200078e0a18 */
[----:B------:R-:W-:Y:S06]  /*16440*/  @!P1 BRA `(.L_x_12091) ;  /* 0x0000000000e89947 */ /* 0x000fec0003800000 */
[-C--:B--2---:R-:W-:Y:S02]  /*16450*/  IABS R8, R6.reuse ;  /* 0x0000000600087213 */ /* 0x084fe40000000000 */
[----:B------:R-:W-:Y:S02]  /*16460*/  IABS R4, R7 ;  /* 0x0000000700047213 */ /* 0x000fe40000000000 */
[----:B------:R-:W1:Y:S01]  /*16470*/  I2F.RP R9, R8 ;  /* 0x0000000800097306 */ /* 0x000e620000209400 */
[----:B------:R-:W-:Y:S02]  /*16480*/  IABS R10, R5 ;  /* 0x00000005000a7213 */ /* 0x000fe40000000000 */
[----:B------:R-:W-:-:S05]  /*16490*/  IABS R12, R6 ;  /* 0x00000006000c7213 */ /* 0x000fca0000000000 */
[----:B-1----:R-:W0:Y:S02]  /*164a0*/  MUFU.RCP R9, R9 ;  /* 0x0000000900097308 */ /* 0x002e240000001000 */
[----:B0-----:R-:W-:-:S06]  /*164b0*/  VIADD R2, R9, 0xffffffe ;  /* 0x0ffffffe09027836 */ /* 0x001fcc0000000000 */
[----:B------:R-:W0:Y:S08]  /*164c0*/  I2F.RP R9, R4 ;  /* 0x0000000400097306 */ /* 0x000e300000209400 */
[----:B------:R1:W2:Y:S08]  /*164d0*/  F2I.FTZ.U32.TRUNC.NTZ R3, R2 ;  /* 0x0000000200037305 */ /* 0x0002b0000021f000 */
[----:B0-----:R-:W0:Y:S01]  /*164e0*/  MUFU.RCP R9, R9 ;  /* 0x0000000900097308 */ /* 0x001e220000001000 */
[----:B-1----:R-:W-:-:S02]  /*164f0*/  IMAD.MOV.U32 R2, RZ, RZ, RZ ;  /* 0x000000ffff027224 */ /* 0x002fc400078e00ff */
[----:B--2---:R-:W-:-:S04]  /*16500*/  IMAD.MOV R11, RZ, RZ, -R3 ;  /* 0x000000ffff0b7224 */ /* 0x004fc800078e0a03 */
[----:B------:R-:W-:-:S04]  /*16510*/  IMAD R11, R11, R8, RZ ;  /* 0x000000080b0b7224 */ /* 0x000fc800078e02ff */
[----:B------:R-:W-:-:S04]  /*16520*/  IMAD.HI.U32 R3, R3, R11, R2 ;  /* 0x0000000b03037227 */ /* 0x000fc800078e0002 */
[----:B------:R-:W-:Y:S02]  /*16530*/  IMAD.MOV R11, RZ, RZ, -R12 ;  /* 0x000000ffff0b7224 */ /* 0x000fe400078e0a0c */
[----:B------:R-:W-:-:S04]  /*16540*/  IMAD.HI.U32 R2, R3, R10, RZ ;  /* 0x0000000a03027227 */ /* 0x000fc800078e00ff */
[----:B------:R-:W-:Y:S02]  /*16550*/  IMAD R3, R2, R11, R10 ;  /* 0x0000000b02037224 */ /* 0x000fe400078e020a */
[----:B0-----:R-:W-:-:S03]  /*16560*/  VIADD R10, R9, 0xffffffe ;  /* 0x0ffffffe090a7836 */ /* 0x001fc60000000000 */
[----:B------:R-:W-:-:S13]  /*16570*/  ISETP.GT.U32.AND P1, PT, R8, R3, PT ;  /* 0x000000030800720c */ /* 0x000fda0003f24070 */
[----:B------:R-:W-:Y:S02]  /*16580*/  @!P1 IMAD.IADD R3, R3, 0x1, -R8 ;  /* 0x0000000103039824 */ /* 0x000fe400078e0a08 */
[----:B------:R-:W-:Y:S01]  /*16590*/  @!P1 VIADD R2, R2, 0x1 ;  /* 0x0000000102029836 */ /* 0x000fe20000000000 */
[----:B------:R-:W-:Y:S02]  /*165a0*/  ISETP.NE.AND P1, PT, R6, RZ, PT ;  /* 0x000000ff0600720c */ /* 0x000fe40003f25270 */
[----:B------:R-:W-:Y:S02]  /*165b0*/  ISETP.GE.U32.AND P0, PT, R3, R8, PT ;  /* 0x000000080300720c */ /* 0x000fe40003f06070 */
[----:B------:R-:W-:Y:S01]  /*165c0*/  LOP3.LUT R8, R5, R6, RZ, 0x3c, !PT ;  /* 0x0000000605087212 */ /* 0x000fe200078e3cff */
[----:B------:R-:W0:Y:S03]  /*165d0*/  F2I.FTZ.U32.TRUNC.NTZ R3, R10 ;  /* 0x0000000a00037305 */ /* 0x000e26000021f000 */
[----:B------:R-:W-:-:S07]  /*165e0*/  ISETP.GE.AND P2, PT, R8, RZ, PT ;  /* 0x000000ff0800720c */ /* 0x000fce0003f46270 */
[----:B------:R-:W-:-:S04]  /*165f0*/  @P0 VIADD R2, R2, 0x1 ;  /* 0x0000000102020836 */ /* 0x000fc80000000000 */
[----:B------:R-:W-:Y:S01]  /*16600*/  IMAD.MOV.U32 R12, RZ, RZ, R2 ;  /* 0x000000ffff0c7224 */ /* 0x000fe200078e0002 */
[----:B------:R-:W-:Y:S01]  /*16610*/  IABS R2, R7 ;  /* 0x0000000700027213 */ /* 0x000fe20000000000 */
[----:B0-----:R-:W-:Y:S02]  /*16620*/  IMAD.MOV R9, RZ, RZ, -R3 ;  /* 0x000000ffff097224 */ /* 0x001fe400078e0a03 */
[----:B------:R-:W-:Y:S01]  /*16630*/  @!P2 IMAD.MOV R12, RZ, RZ, -R12 ;  /* 0x000000ffff0ca224 */ /* 0x000fe200078e0a0c */
[----:B------:R-:W-:Y:S01]  /*16640*/  @!P1 LOP3.LUT R12, RZ, R6, RZ, 0x33, !PT ;  /* 0x00000006ff0c9212 */ /* 0x000fe200078e33ff */
[----:B------:R-:W-:Y:S02]  /*16650*/  IMAD.MOV R10, RZ, RZ, -R2 ;  /* 0x000000ffff0a7224 */ /* 0x000fe400078e0a02 */
[----:B------:R-:W-:Y:S01]  /*16660*/  IMAD R9, R9, R4, RZ ;  /* 0x0000000409097224 */ /* 0x000fe200078e02ff */
[----:B------:R-:W-:Y:S01]  /*16670*/  IABS R8, R12 ;  /* 0x0000000c00087213 */ /* 0x000fe20000000000 */
[----:B------:R-:W-:-:S04]  /*16680*/  IMAD.MOV.U32 R2, RZ, RZ, RZ ;  /* 0x000000ffff027224 */ /* 0x000fc800078e00ff */
        /* <DEDUP_REMOVED lines=22> */
.L_x_12091:
[----:B------:R-:W-:Y:S02]  /*167f0*/  ULDC.64 UR4, c[0x0][0xc90] ;  /* 0x0003240000047ab9 */ /* 0x000fe40000000a00 */
[----:B------:R-:W-:-:S06]  /*16800*/  UIMAD.WIDE UR4, UR42, 0x4, UR4 ;  /* 0x000000042a0478a5 */ /* 0x000fcc000f8e0204 */
[----:B0-----:R-:W-:Y:S02]  /*16810*/  IMAD.U32 R2, RZ, RZ, UR4 ;  /* 0x00000004ff027e24 */ /* 0x001fe4000f8e00ff */
[----:B------:R-:W-:-:S05]  /*16820*/  IMAD.U32 R3, RZ, RZ, UR5 ;  /* 0x00000005ff037e24 */ /* 0x000fca000f8e00ff */
[----:B------:R0:W2:Y:S01]  /*16830*/  LDG.E R9, desc[UR50][R2.64] ;  /* 0x0000003202097981 */ /* 0x0000a2000c1e1900 */
[----:B------:R-:W-:Y:S01]  /*16840*/  IABS R13, R5 ;  /* 0x00000005000d7213 */ /* 0x000fe20000000000 */
[----:B0-----:R-:W-:Y:S02]  /*16850*/  IMAD.MOV.U32 R2, RZ, RZ, RZ ;  /* 0x000000ffff027224 */ /* 0x001fe400078e00ff */
[----:B--2---:R-:W-:-:S05]  /*16860*/  IMAD R8, R6, R9, RZ ;  /* 0x0000000906087224 */ /* 0x004fca00078e02ff */
[-C--:B------:R-:W-:Y:S02]  /*16870*/  IABS R12, R8.reuse ;  /* 0x00000008000c7213 */ /* 0x080fe40000000000 */
[----:B------:R-:W-:Y:S02]  /*16880*/  IABS R14, R8 ;  /* 0x00000008000e7213 */ /* 0x000fe40000000000 */
[----:B------:R-:W0:Y:S08]  /*16890*/  I2F.RP R7, R12 ;  /* 0x0000000c00077306 */ /* 0x000e300000209400 */
[----:B0-----:R-:W0:Y:S02]  /*168a0*/  MUFU.RCP R7, R7 ;  /* 0x0000000700077308 */ /* 0x001e240000001000 */
[----:B0-----:R-:W-:-:S06]  /*168b0*/  VIADD R10, R7, 0xffffffe ;  /* 0x0ffffffe070a7836 */ /* 0x001fcc0000000000 */
[----:B------:R-:W0:Y:S02]  /*168c0*/  F2I.FTZ.U32.TRUNC.NTZ R3, R10 ;  /* 0x0000000a00037305 */ /* 0x000e24000021f000 */
[----:B0-----:R-:W-:-:S04]  /*168d0*/  IMAD.MOV R11, RZ, RZ, -R3 ;  /* 0x000000ffff0b7224 */ /* 0x001fc800078e0a03 */
[----:B------:R-:W-:-:S04]  /*168e0*/  IMAD R11, R11, R12, RZ ;  /* 0x0000000c0b0b7224 */ /* 0x000fc800078e02ff */
        /* <DEDUP_REMOVED lines=30> */
[----:B------:R-:W-:Y:S01]  /*16ad0*/  IMAD.MOV.U32 R2, RZ, RZ, R11 ;  /* 0x000000ffff027224 */ /* 0x000fe200078e000b */
[----:B------:R-:W-:-:S03]  /*16ae0*/  IABS R11, R12 ;  /* 0x0000000c000b7213 */ /* 0x000fc60000000000 */
[----:B------:R-:W-:Y:S02]  /*16af0*/  IMAD R5, R2, R9, RZ ;  /* 0x0000000902057224 */ /* 0x000fe400078e02ff */
[----:B------:R-:W-:-:S04]  /*16b00*/  IMAD.MOV.U32 R2, RZ, RZ, RZ ;  /* 0x000000ffff027224 */ /* 0x000fc800078e00ff */
[----:B------:R-:W-:Y:S01]  /*16b10*/  IMAD.HI.U32 R2, R3, R5, R2 ;  /* 0x0000000503027227 */ /* 0x000fe200078e0002 */
[----:B------:R-:W-:-:S04]  /*16b20*/  LOP3.LUT R3, R12, R4, RZ, 0x3c, !PT ;  /* 0x000000040c037212 */ /* 0x000fc800078e3cff */
[----:B------:R-:W-:Y:S01]  /*16b30*/  ISETP.GE.AND P2, PT, R3, RZ, PT ;  /* 0x000000ff0300720c */ /* 0x000fe20003f46270 */
        /* <DEDUP_REMOVED lines=11> */
.L_x_12092:
[----:B------:R-:W-:-:S05]  /*16bf0*/  LOP3.LUT R25, RZ, R2, RZ, 0x33, !PT ;  /* 0x00000002ff197212 */ /* 0x000fca00078e33ff */
[----:B------:R-:W-:Y:S01]  /*16c00*/  IMAD.IADD R25, R6, 0x1, R25 ;  /* 0x0000000106197824 */ /* 0x000fe200078e0219 */
[----:B------:R-:W-:Y:S06]  /*16c10*/  BRA `(.L_x_12093) ;  /* 0x00000000000c7947 */ /* 0x000fec0003800000 */
.L_x_12088:
[----:B------:R-:W-:Y:S02]  /*16c20*/  IMAD.MOV.U32 R24, RZ, RZ, R9 ;  /* 0x000000ffff187224 */ /* 0x000fe400078e0009 */
[----:B------:R-:W-:Y:S02]  /*16c30*/  IMAD.MOV.U32 R25, RZ, RZ, RZ ;  /* 0x000000ffff197224 */ /* 0x000fe400078e00ff */
[----:B------:R-:W-:-:S07]  /*16c40*/  IMAD.MOV.U32 R26, RZ, RZ, RZ ;  /* 0x000000ffff1a7224 */ /* 0x000fce00078e00ff */
.L_x_12093:
[----:B------:R-:W-:Y:S01]  /*16c50*/  ISETP.NE.AND P0, PT, R0, RZ, PT ;  /* 0x000000ff0000720c */ /* 0x000fe20003f05270 */
[----:B------:R-:W-:-:S12]  /*16c60*/  IMAD.U32 R27, RZ, RZ, UR42 ;  /* 0x0000002aff1b7e24 */ /* 0x000fd8000f8e00ff */
[----:B------:R-:W0:Y:S01]  /*16c70*/  @!P0 S2R R3, SR_CgaCtaId ;  /* 0x0000000000038919 */ /* 0x000e220000008800 */
[----:B------:R-:W-:-:S04]  /*16c80*/  @!P0 MOV R0, 0x400 ;  /* 0x0000040000008802 */ /* 0x000fc80000000f00 */
[----:B0-----:R-:W-:-:S05]  /*16c90*/  @!P0 LEA R0, R3, R0, 0x18 ;  /* 0x0000000003008211 */ /* 0x001fca00078ec0ff */
[----:B------:R0:W-:Y:S01]  /*16ca0*/  @!P0 STS.128 [R0+0x132d0], R24 ;  /* 0x0132d01800008388 */ /* 0x0001e20000000c00 */
[----:B------:R-:W-:Y:S06]  /*16cb0*/  BAR.ARV 0x5, 0x200 ;  /* 0x0148000000007b1d */ /* 0x000fec0000002000 */
.L_x_12086:
[----:B------:R-:W-:Y:S01]  /*16cc0*/  ULDC UR4, c[0x0][0xc3c] ;  /* 0x00030f0000047ab9 */ /* 0x000fe20000000800 */
[----:B------:R1:W-:Y:S01]  /*16cd0*/  STL [R1+0x10], RZ ;  /* 0x000010ff01007387 */ /* 0x0003e20000100800 */
[----:B------:R-:W-:Y:S01]  /*16ce0*/  UISETP.GE.AND UP0, UPT, UR42, UR4, UPT ;  /* 0x000000042a00728c */ /* 0x000fe2000bf06270 */
[----:B------:R-:W-:Y:S02]  /*16cf0*/  IMAD.MOV.U32 R22, RZ, RZ, 0x1 ;  /* 0x00000001ff167424 */ /* 0x000fe400078e00ff */
[----:B------:R-:W-:-:S03]  /*16d00*/  IMAD.MOV.U32 R19, RZ, RZ, RZ ;  /* 0x000000ffff137224 */ /* 0x000fc600078e00ff */
[----:B------:R-:W-:-:S13]  /*16d10*/  PLOP3.LUT P0, PT, PT, PT, UP0, 0x80, 0x0 ;  /* 0x000000000000781c */ /* 0x000fda0003f0f008 */
[----:B-1----:R-:W-:Y:S05]  /*16d20*/  @P0 BRA `(.L_x_12094) ;  /* 0x0000004400f80947 */ /* 0x002fea0003800000 */
[----:B------:R-:W1:Y:S01]  /*16d30*/  S2UR UR5, SR_CgaCtaId ;  /* 0x00000000000579c3 */ /* 0x000e620000008800 */
[C---:B------:R-:W-:Y:S01]  /*16d40*/  LOP3.LUT R10, R23.reuse, 0x7f, RZ, 0xc0, !PT ;  /* 0x0000007f170a7812 */ /* 0x040fe200078ec0ff */
[C---:B------:R-:W-:Y:S01]  /*16d50*/  IMAD.SHL.U32 R29, R23.reuse, 0x40, RZ ;  /* 0x00000040171d7824 */ /* 0x040fe200078e00ff */
[----:B------:R-:W-:Y:S01]  /*16d60*/  SHF.R.U32.HI R3, RZ, 0x1, R23 ;  /* 0x00000001ff037819 */ /* 0x000fe20000011617 */
[----:B------:R-:W-:Y:S01]  /*16d70*/  IMAD.SHL.U32 R2, R23, 0x10, RZ ;  /* 0x0000001017027824 */ /* 0x000fe200078e00ff */
[----:B------:R-:W-:Y:S01]  /*16d80*/  UMOV UR4, 0x400 ;  /* 0x0000040000047882 */ /* 0x000fe20000000000 */
[----:B------:R-:W-:Y:S01]  /*16d90*/  IMAD.SHL.U32 R5, R10, 0x10, RZ ;  /* 0x000000100a057824 */ /* 0x000fe200078e00ff */
[----:B------:R-:W-:Y:S01]  /*16da0*/  LOP3.LUT R4, R29, 0x180, RZ, 0xc0, !PT ;  /* 0x000001801d047812 */ /* 0x000fe200078ec0ff */
[C---:B------:R-:W-:Y:S01]  /*16db0*/  IMAD.SHL.U32 R7, R23.reuse, 0x2, RZ ;  /* 0x0000000217077824 */ /* 0x040fe200078e00ff */
[----:B------:R-:W-:Y:S01]  /*16dc0*/  LOP3.LUT R6, R2, 0x1b0, RZ, 0xc0, !PT ;  /* 0x000001b002067812 */ /* 0x000fe200078ec0ff */
[----:B0-----:R-:W-:Y:S01]  /*16dd0*/  IMAD.SHL.U32 R0, R23, 0x20, RZ ;  /* 0x0000002017007824 */ /* 0x001fe200078e00ff */
[----:B------:R-:W-:Y:S01]  /*16de0*/  LOP3.LUT R5, R5, 0x600, RZ, 0xc0, !PT ;  /* 0x0000060005057812 */ /* 0x000fe200078ec0ff */
[----:B------:R0:W-:Y:S01]  /*16df0*/  STL [R1+0x10], RZ ;  /* 0x000010ff01007387 */ /* 0x0001e20000100800 */
[----:B------:R-:W-:Y:S01]  /*16e00*/  LOP3.LUT R3, R4, 0x30, R3, 0xf8, !PT ;  /* 0x0000003004037812 */ /* 0x000fe200078ef803 */
[C---:B------:R-:W-:Y:S01]  /*16e10*/  IMAD.SHL.U32 R4, R23.reuse, 0x8, RZ ;  /* 0x0000000817047824 */ /* 0x040fe200078e00ff */
[----:B------:R-:W-:Y:S01]  /*16e20*/  LOP3.LUT R8, R6, 0x30, R7, 0x78, !PT ;  /* 0x0000003006087812 */ /* 0x000fe200078e7807 */
[----:B------:R-:W-:Y:S01]  /*16e30*/  IMAD.SHL.U32 R9, R23, 0x4, RZ ;  /* 0x0000000417097824 */ /* 0x000fe200078e00ff */
[----:B------:R-:W-:Y:S01]  /*16e40*/  LOP3.LUT R7, R5, 0x40, R2, 0xf8, !PT ;  /* 0x0000004005077812 */ /* 0x000fe200078ef802 */
[----:B------:R-:W-:Y:S01]  /*16e50*/  IMAD.MOV.U32 R22, RZ, RZ, 0x1 ;  /* 0x00000001ff167424 */ /* 0x000fe200078e00ff */
[----:B------:R-:W-:Y:S01]  /*16e60*/  LOP3.LUT R4, R3, 0x30, R4, 0x78, !PT ;  /* 0x0000003003047812 */ /* 0x000fe200078e7804 */
[----:B------:R-:W-:Y:S01]  /*16e70*/  IMAD.MOV.U32 R19, RZ, RZ, RZ ;  /* 0x000000ffff137224 */ /* 0x000fe200078e00ff */
[----:B------:R-:W-:Y:S01]  /*16e80*/  LOP3.LUT R5, R5, 0x60, R0, 0xf8, !PT ;  /* 0x0000006005057812 */ /* 0x000fe200078ef800 */
[----:B------:R-:W-:Y:S01]  /*16e90*/  ULOP3.LUT UR39, UR38, 0x1, URZ, 0xfc, !UPT ;  /* 0x0000000126277892 */ /* 0x000fe2000f8efc3f */
[----:B------:R-:W-:Y:S01]  /*16ea0*/  LOP3.LUT R7, R7, R8, RZ, 0xfc, !PT ;  /* 0x0000000807077212 */ /* 0x000fe200078efcff */
[----:B-1----:R-:W-:Y:S01]  /*16eb0*/  ULEA UR4, UR5, UR4, 0x18 ;  /* 0x0000000405047291 */ /* 0x002fe2000f8ec03f */
[----:B------:R-:W-:Y:S01]  /*16ec0*/  SHF.R.U32.HI R3, RZ, 0x2, R10 ;  /* 0x00000002ff037819 */ /* 0x000fe2000001160a */
[----:B------:R-:W-:Y:S01]  /*16ed0*/  ULOP3.LUT UR41, UR38, 0x2, URZ, 0xfc, !UPT ;  /* 0x0000000226297892 */ /* 0x000fe2000f8efc3f */
[----:B------:R-:W-:Y:S01]  /*16ee0*/  LOP3.LUT R6, R0, 0x80, RZ, 0xc0, !PT ;  /* 0x0000008000067812 */ /* 0x000fe200078ec0ff */
[----:B------:R-:W-:Y:S01]  /*16ef0*/  ULDC UR40, c[0x0][0xc] ;  /* 0x0000030000287ab9 */ /* 0x000fe20000000800 */
[--C-:B------:R-:W-:Y:S01]  /*16f00*/  LOP3.LUT R5, R5, 0x100, R0.reuse, 0xf8, !PT ;  /* 0x0000010005057812 */ /* 0x100fe200078ef800 */
[----:B------:R-:W-:Y:S01]  /*16f10*/  IMAD.U32 R18, RZ, RZ, UR4 ;  /* 0x00000004ff127e24 */ /* 0x000fe2000f8e00ff */
[----:B------:R-:W-:Y:S01]  /*16f20*/  LOP3.LUT R2, R3, 0x60, R0, 0xf8, !PT ;  /* 0x0000006003027812 */ /* 0x000fe200078ef800 */
[----:B------:R-:W-:Y:S01]  /*16f30*/  ULDC.64 UR44, c[0x0][0x198] ;  /* 0x00006600002c7ab9 */ /* 0x000fe20000000a00 */
[----:B------:R-:W-:Y:S01]  /*16f40*/  LOP3.LUT R6, R6, 0x10, R23, 0xf8, !PT ;  /* 0x0000001006067812 */ /* 0x000fe200078ef817 */
[----:B------:R-:W-:Y:S01]  /*16f50*/  IMAD.IADD R0, R18, 0x1, R7 ;  /* 0x0000000112007824 */ /* 0x000fe200078e0207 */
[----:B------:R-:W-:-:S02]  /*16f60*/  LOP3.LUT R29, R4, 0x640, R29, 0xf8, !PT ;  /* 0x00000640041d7812 */ /* 0x000fc400078ef81d */
[----:B------:R-:W-:Y:S02]  /*16f70*/  LOP3.LUT R6, R6, 0x10, R9, 0x78, !PT ;  /* 0x0000001006067812 */ /* 0x000fe400078e7809 */
[----:B------:R0:W-:Y:S02]  /*16f80*/  STL [R1+0xc], R0 ;  /* 0x00000c0001007387 */ /* 0x0001e40000100800 */
[----:B------:R-:W-:-:S07]  /*16f90*/  LOP3.LUT R28, R5, R6, RZ, 0xfc, !PT ;  /* 0x00000006051c7212 */ /* 0x000fce00078efcff */
.L_x_12168:
[----:B------:R-:W-:Y:S01]  /*16fa0*/  ULDC.64 UR4, c[0x0][0xa00] ;  /* 0x0002800000047ab9 */ /* 0x000fe20000000a00 */
[----:B------:R-:W-:Y:S01]  /*16fb0*/  ULDC.64 UR10, c[0x0][0xa08] ;  /* 0x00028200000a7ab9 */ /* 0x000fe20000000a00 */
[----:B------:R-:W-:Y:S01]  /*16fc0*/  ISETP.NE.U32.AND P0, PT, RZ, UR4, PT ;  /* 0x00000004ff007c0c */ /* 0x000fe2000bf05070 */
[----:B------:R-:W-:Y:S01]  /*16fd0*/  ULDC.64 UR6, c[0x0][0xa00] ;  /* 0x0002800000067ab9 */ /* 0x000fe20000000a00 */
[----:B------:R-:W-:Y:S01]  /*16fe0*/  ISETP.NE.U32.AND P1, PT, RZ, UR10, PT ;  /* 0x0000000aff007c0c */ /* 0x000fe2000bf25070 */
[----:B------:R-:W-:Y:S01]  /*16ff0*/  UIMAD.WIDE UR6, UR42, 0x4, UR6 ;  /* 0x000000042a0678a5 */ /* 0x000fe2000f8e0206 */
[----:B------:R-:W-:Y:S01]  /*17000*/  ISETP.NE.AND.EX P0, PT, RZ, UR5, PT, P0 ;  /* 0x00000005ff007c0c */ /* 0x000fe2000bf05300 */
[----:B------:R-:W-:Y:S01]  /*17010*/  ULDC.64 UR4, c[0x0][0xa28] ;  /* 0x00028a0000047ab9 */ /* 0x000fe20000000a00 */
[----:B------:R-:W-:Y:S01]  /*17020*/  ULDC.64 UR8, c[0x0][0xa08] ;  /* 0x0002820000087ab9 */ /* 0x000fe20000000a00 */
[----:B------:R-:W-:Y:S01]  /*17030*/  UISETP.NE.U32.AND UP0, UPT, UR4, URZ, UPT ;  /* 0x0000003f0400728c */ /* 0x000fe2000bf05070 */
[----:B------:R-:W-:Y:S01]  /*17040*/  ISETP.NE.AND.EX P1, PT, RZ, UR11, PT, P1 ;  /* 0x0000000bff007c0c */ /* 0x000fe2000bf25310 */
[----:B------:R-:W-:Y:S01]  /*17050*/  ULDC.64 UR10, c[0x0][0xa18] ;  /* 0x00028600000a7ab9 */ /* 0x000fe20000000a00 */
[----:B------:R-:W-:Y:S01]  /*17060*/  IMAD.U32 R2, RZ, RZ, UR6 ;  /* 0x00000006ff027e24 */ /* 0x000fe2000f8e00ff */
[----:B------:R-:W-:Y:S01]  /*17070*/  UISETP.NE.AND.EX UP0, UPT, UR5, URZ, UPT, UP0 ;  /* 0x0000003f0500728c */ /* 0x000fe2000bf05300 */
[----:B------:R-:W-:Y:S01]  /*17080*/  IMAD.U32 R3, RZ, RZ, UR7 ;  /* 0x00000007ff037e24 */ /* 0x000fe2000f8e00ff */
[----:B------:R-:W-:Y:S01]  /*17090*/  UISETP.NE.U32.AND UP1, UPT, UR10, URZ, UPT ;  /* 0x0000003f0a00728c */ /* 0x000fe2000bf25070 */
[----:B-1----:R-:W1:Y:S01]  /*170a0*/  LDC R5, c[0x0][0x288] ;  /* 0x0000a200ff057b82 */ /* 0x002e620000000800 */
[----:B------:R-:W-:-:S02]  /*170b0*/  UIMAD.WIDE UR8, UR42, 0x4, UR8 ;  /* 0x000000042a0878a5 */ /* 0x000fc4000f8e0208 */
[----:B------:R-:W-:Y:S01]  /*170c0*/  UISETP.NE.AND.EX UP1, UPT, UR11, URZ, UPT, UP1 ;  /* 0x0000003f0b00728c */ /* 0x000fe2000bf25310 */
[----:B0-2---:R0:W2:Y:S01]  /*170d0*/  @P0 LDG.E R0, desc[UR50][R2.64] ;  /* 0x0000003202000981 */ /* 0x0050a2000c1e1900 */
[----:B------:R-:W-:-:S03]  /*170e0*/  IMAD.MOV.U32 R27, RZ, RZ, RZ ;  /* 0x000000ffff1b7224 */ /* 0x000fc600078e00ff */
[----:B------:R-:W-:Y:S01]  /*170f0*/  @UP0 ULDC.64 UR4, c[0x0][0xa28] ;  /* 0x00028a0000040ab9 */ /* 0x000fe20000000a00 */
[----:B------:R-:W-:Y:S01]  /*17100*/  PLOP3.LUT P2, PT, PT, PT, UP0, 0x80, 0x0 ;  /* 0x000000000000781c */ /* 0x000fe20003f4f008 */
[----:B------:R-:W-:Y:S01]  /*17110*/  @UP0 UIMAD.WIDE UR4, UR42, 0x4, UR4 ;  /* 0x000000042a0408a5 */ /* 0x000fe2000f8e0204 */
[----:B------:R-:W-:Y:S01]  /*17120*/  IMAD.MOV.U32 R4, RZ, RZ, RZ ;  /* 0x000000ffff047224 */ /* 0x000fe200078e00ff */
[----:B------:R-:W3:Y:S01]  /*17130*/  LDC R6, c[0x0][0x2f0] ;  /* 0x0000bc00ff067b82 */ /* 0x000ee20000000800 */
[----:B0-----:R-:W-:Y:S02]  /*17140*/  IMAD.U32 R2, RZ, RZ, UR8 ;  /* 0x00000008ff027e24 */ /* 0x001fe4000f8e00ff */
[----:B------:R-:W-:Y:S01]  /*17150*/  IMAD.U32 R3, RZ, RZ, UR9 ;  /* 0x00000009ff037e24 */ /* 0x000fe2000f8e00ff */
[----:B------:R-:W-:-:S04]  /*17160*/  PLOP3.LUT P4, PT, PT, PT, UP1, 0x80, 0x0 ;  /* 0x000000000000781c */ /* 0x000fc80003f8f018 */
[----:B------:R0:W5:Y:S02]  /*17170*/  @P1 LDG.E R27, desc[UR50][R2.64] ;  /* 0x00000032021b1981 */ /* 0x000164000c1e1900 */
[----:B0-----:R-:W-:Y:S02]  /*17180*/  IMAD.U32 R2, RZ, RZ, UR4 ;  /* 0x00000004ff027e24 */ /* 0x001fe4000f8e00ff */
[----:B------:R-:W-:Y:S01]  /*17190*/  IMAD.U32 R3, RZ, RZ, UR5 ;  /* 0x00000005ff037e24 */ /* 0x000fe2000f8e00ff */
[----:B------:R-:W-:Y:S02]  /*171a0*/  @UP1 ULDC.64 UR4, c[0x0][0xa18] ;  /* 0x0002860000041ab9 */ /* 0x000fe40000000a00 */
[----:B------:R-:W-:Y:S02]  /*171b0*/  @UP1 UIMAD.WIDE UR4, UR42, 0x4, UR4 ;  /* 0x000000042a0418a5 */ /* 0x000fe4000f8e0204 */
[----:B------:R0:W5:Y:S04]  /*171c0*/  @P2 LDG.E R4, desc[UR50][R2.64] ;  /* 0x0000003202042981 */ /* 0x000168000c1e1900 */
[----:B0-----:R-:W-:-:S02]  /*171d0*/  IMAD.U32 R2, RZ, RZ, UR4 ;  /* 0x00000004ff027e24 */ /* 0x001fc4000f8e00ff */
[----:B------:R-:W-:Y:S01]  /*171e0*/  IMAD.U32 R3, RZ, RZ, UR5 ;  /* 0x00000005ff037e24 */ /* 0x000fe2000f8e00ff */
[----:B------:R-:W-:Y:S01]  /*171f0*/  R2UR UR36, R26 ;  /* 0x000000001a2472ca */ /* 0x000fe200000e0000 */
[----:B------:R-:W-:-:S03]  /*17200*/  ULDC.64 UR4, c[0x0][0xa20] ;  /* 0x0002880000047ab9 */ /* 0x000fc60000000a00 */
[----:B-1----:R0:W4:Y:S01]  /*17210*/  @P4 LDG.E R5, desc[UR50][R2.64] ;  /* 0x0000003202054981 */ /* 0x002122000c1e1900 */
[----:B------:R-:W-:Y:S01]  /*17220*/  ISETP.NE.U32.AND P3, PT, RZ, UR4, PT ;  /* 0x00000004ff007c0c */ /* 0x000fe2000bf65070 */
[----:B------:R-:W-:-:S03]  /*17230*/  UMOV UR43, URZ ;  /* 0x0000003f002b7c82 */ /* 0x000fc60008000000 */
[----:B------:R-:W-:-:S04]  /*17240*/  ISETP.NE.AND.EX P3, PT, RZ, UR5, PT, P3 ;  /* 0x00000005ff007c0c */ /* 0x000fc8000bf65330 */
[----:B------:R-:W-:Y:S01]  /*17250*/  ULOP3.LUT UR36, UR36, 0xffff, URZ, 0xc0, !UPT ;  /* 0x0000ffff24247892 */ /* 0x000fe2000f8ec03f */
[----:B0-----:R-:W0:Y:S02]  /*17260*/  LDC.64 R2, c[0x0][0x418] ;  /* 0x00010600ff027b82 */ /* 0x001e240000000a00 */
[----:B0-----:R-:W-:Y:S02]  /*17270*/  ISETP.NE.U32.AND P2, PT, R2, RZ, PT ;  /* 0x000000ff0200720c */ /* 0x001fe40003f45070 */
[----:B------:R-:W-:Y:S02]  /*17280*/  LOP3.LUT R2, R26, 0xff000000, RZ, 0xc0, !PT ;  /* 0xff0000001a027812 */ /* 0x000fe400078ec0ff */
[----:B------:R-:W-:Y:S02]  /*17290*/  ISETP.NE.AND.EX P2, PT, R3, RZ, PT, P2 ;  /* 0x000000ff0300720c */ /* 0x000fe40003f45320 */
[----:B------:R-:W-:Y:S02]  /*172a0*/  SHF.R.U32.HI R3, RZ, 0x8, R2 ;  /* 0x00000008ff037819 */ /* 0x000fe40000011602 */
[----:B--2---:R-:W-:-:S02]  /*172b0*/  @P0 R2UR UR43, R0 ;  /* 0x00000000002b02ca */ /* 0x004fc400000e0000 */
[----:B------:R-:W-:-:S04]  /*172c0*/  LOP3.LUT R0, R26, 0xff0000, RZ, 0xc0, !PT ;  /* 0x00ff00001a007812 */ /* 0x000fc800078ec0ff */
[----:B------:R-:W-:Y:S01]  /*172d0*/  LEA.HI R0, R0, R3, RZ, 0x10 ;  /* 0x0000000300007211 */ /* 0x000fe200078f80ff */
[----:B----4-:R0:W-:Y:S01]  /*172e0*/  STL [R1+0x4], R5 ;  /* 0x0000040501007387 */ /* 0x0101e20000100800 */
[----:B------:R-:W-:Y:S02]  /*172f0*/  IMAD.MOV.U32 R10, RZ, RZ, R5 ;  /* 0x000000ffff0a7224 */ /* 0x000fe400078e0005 */
[----:B0-----:R-:W0:Y:S02]  /*17300*/  LDC R5, c[0x0][0x424] ;  /* 0x00010900ff057b82 */ /* 0x001e240000000800 */
[----:B0-----:R-:W-:-:S05]  /*17310*/  SEL R5, R5, 0x1, P2 ;  /* 0x0000000105057807 */ /* 0x001fca0001000000 */
[----:B---3--:R-:W-:Y:S01]  /*17320*/  IMAD R5, R5, R6, RZ ;  /* 0x0000000605057224 */ /* 0x008fe200078e02ff */
        /* <DEDUP_REMOVED lines=8> */
.L_x_12095:
        /* <DEDUP_REMOVED lines=8> */
.L_x_12096:
[----:B------:R-:W-:Y:S05]  /*17430*/  @!P1 BRA `(.L_x_12097) ;  /* 0x0000000000149947 */ /* 0x000fea0003800000 */
[----:B------:R-:W-:Y:S02]  /*17440*/  IMAD.U32 R2, RZ, RZ, UR8 ;  /* 0x00000008ff027e24 */ /* 0x000fe4000f8e00ff */
[----:B------:R-:W-:-:S05]  /*17450*/  IMAD.U32 R3, RZ, RZ, UR9 ;  /* 0x00000009ff037e24 */ /* 0x000fca000f8e00ff */
[----:B------:R-:W2:Y:S04]  /*17460*/  LDG.E R6, desc[UR50][R2.64] ;  /* 0x0000003202067981 */ /* 0x000ea8000c1e1900 */
[----:B------:R-:W2:Y:S02]  /*17470*/  LDG.E R5, desc[UR50][R2.64+0x4] ;  /* 0x0000043202057981 */ /* 0x000ea4000c1e1900 */
[----:B--2---:R-:W-:-:S07]  /*17480*/  IMAD.IADD R5, R5, 0x1, -R6 ;  /* 0x0000000105057824 */ /* 0x004fce00078e0a06 */
.L_x_12097:
[----:B-1----:R-:W1:Y:S01]  /*17490*/  LDC R2, c[0x0][0x448] ;  /* 0x00011200ff027b82 */ /* 0x002e620000000800 */
[----:B------:R-:W-:Y:S02]  /*174a0*/  IMAD R11, R25, 0xc0, RZ ;  /* 0x000000c0190b7824 */ /* 0x000fe400078e02ff */
[----:B-----5:R-:W-:Y:S02]  /*174b0*/  IMAD.IADD R6, R5, 0x1, -R4 ;  /* 0x0000000105067824 */ /* 0x020fe400078e0a04 */
[----:B------:R-:W-:Y:S01]  /*174c0*/  VIADD R4, R11, 0xbf ;  /* 0x000000bf0b047836 */ /* 0x000fe20000000000 */
[----:B------:R2:W-:Y:S02]  /*174d0*/  STL [R1], R11 ;  /* 0x0000000b01007387 */ /* 0x0005e40000100800 */
[----:B------:R-:W-:Y:S02]  /*174e0*/  IADD3 R5, R6, 0x1, -R10 ;  /* 0x0000000106057810 */ /* 0x000fe40007ffe80a */
[----:B-1----:R-:W-:-:S02]  /*174f0*/  ISETP.NE.AND P1, PT, R2, 0x1, PT ;  /* 0x000000010200780c */ /* 0x002fc40003f25270 */
[----:B------:R-:W1:Y:S11]  /*17500*/  LDC.64 R2, c[0x0][0x9e0] ;  /* 0x00027800ff027b82 */ /* 0x000e760000000a00 */
[----:B------:R-:W3:Y:S08]  /*17510*/  @P1 LDC R9, c[0x0][0x44c] ;  /* 0x00011300ff091b82 */ /* 0x000ef00000000800 */
[----:B------:R-:W4:Y:S01]  /*17520*/  @P1 LDC R7, c[0x0][0x450] ;  /* 0x00011400ff071b82 */ /* 0x000f220000000800 */
[----:B-1----:R-:W-:Y:S01]  /*17530*/  ISETP.GE.AND P2, PT, R3, 0x1, PT ;  /* 0x000000010300780c */ /* 0x002fe20003f46270 */
[----:B---3--:R-:W-:-:S05]  /*17540*/  @P1 IMAD.HI.U32 R8, R4, R9, RZ ;  /* 0x0000000904081227 */ /* 0x008fca00078e00ff */
[----:B----4-:R-:W-:-:S05]  /*17550*/  @P1 SHF.R.U32.HI R4, RZ, R7, R8 ;  /* 0x00000007ff041219 */ /* 0x010fca0000011608 */
[----:B------:R-:W-:-:S04]  /*17560*/  IMAD.IADD R9, R5, 0x1, R4 ;  /* 0x0000000105097824 */ /* 0x000fc800078e0204 */
[----:B------:R-:W-:Y:S01]  /*17570*/  IMAD.IADD R2, R9, 0x1, R2 ;  /* 0x0000000109027824 */ /* 0x000fe200078e0202 */
[----:B--2---:R-:W-:Y:S06]  /*17580*/  @!P2 BRA `(.L_x_12098) ;  /* 0x000000000040a947 */ /* 0x004fec0003800000 */
        /* <DEDUP_REMOVED lines=10> */
.L_x_12099:
[----:B------:R-:W-:-:S13]  /*17630*/  ISETP.NE.AND P0, PT, R3, 0x1, PT ;  /* 0x000000010300780c */ /* 0x000fda0003f05270 */
[----:B------:R-:W1:Y:S02]  /*17640*/  @P0 LDC.64 R4, c[0x0][0x9e8] ;  /* 0x00027a00ff040b82 */ /* 0x000e640000000a00 */
[----:B-1----:R-:W-:-:S05]  /*17650*/  @P0 IMAD.HI.U32 R4, R7, R4, RZ ;  /* 0x0000000407040227 */ /* 0x002fca00078e00ff */
[----:B------:R-:W-:-:S07]  /*17660*/  @P0 SHF.R.U32.HI R7, RZ, R5, R4 ;  /* 0x00000005ff070219 */ /* 0x000fce0000011604 */
.L_x_12100:
[----:B------:R-:W-:-:S05]  /*17670*/  IMAD R7, R7, R3, R3 ;  /* 0x0000000307077224 */ /* 0x000fca00078e0203 */
[----:B------:R-:W-:-:S07]  /*17680*/  VIMNMX R2, R2, R7, PT ;  /* 0x0000000702027248 */ /* 0x000fce0003fe0100 */
.L_x_12098:
[----:B------:R-:W1:Y:S01]  /*17690*/  @P1 LDC R4, c[0x0][0x44c] ;  /* 0x00011300ff041b82 */ /* 0x000e620000000800 */
[----:B------:R-:W-:Y:S01]  /*176a0*/  VIADD R2, R2, 0x9f ;  /* 0x0000009f02027836 */ /* 0x000fe20000000000 */
[----:B------:R-:W-:Y:S01]  /*176b0*/  ULDC UR4, c[0x0][0x9dc] ;  /* 0x0002770000047ab9 */ /* 0x000fe20000000800 */
[----:B------:R-:W-:-:S05]  /*176c0*/  IMAD.MOV.U32 R5, RZ, RZ, R11 ;  /* 0x000000ffff057224 */ /* 0x000fca00078e000b */
[----:B------:R-:W2:Y:S01]  /*176d0*/  @P1 LDC R7, c[0x0][0x450] ;  /* 0x00011400ff071b82 */ /* 0x000ea20000000800 */
[----:B-1----:R-:W-:-:S05]  /*176e0*/  @P1 IMAD.HI.U32 R4, R11, R4, RZ ;  /* 0x000000040b041227 */ /* 0x002fca00078e00ff */
[----:B--2---:R-:W-:Y:S01]  /*176f0*/  @P1 SHF.R.U32.HI R5, RZ, R7, R4 ;  /* 0x00000007ff051219 */ /* 0x004fe20000011604 */
[----:B------:R-:W-:-:S03]  /*17700*/  IMAD.HI R4, R2, 0x66666667, RZ ;  /* 0x6666666702047827 */ /* 0x000fc600078e02ff */
[----:B------:R-:W-:Y:S01]  /*17710*/  IADD3 R5, R5, R6, -R10 ;  /* 0x0000000605057210 */ /* 0x000fe20007ffe80a */
[----:B------:R-:W-:Y:S01]  /*17720*/  VIADD R2, R6, 0x9f ;  /* 0x0000009f06027836 */ /* 0x000fe20000000000 */
[----:B------:R-:W-:-:S03]  /*17730*/  SHF.R.U32.HI R7, RZ, 0x1f, R4 ;  /* 0x0000001fff077819 */ /* 0x000fc60000011604 */
[----:B------:R-:W-:Y:S01]  /*17740*/  IMAD.HI R2, R2, 0x66666667, RZ ;  /* 0x6666666702027827 */ /* 0x000fe200078e02ff */
[----:B------:R-:W-:-:S04]  /*17750*/  LEA.HI.SX32 R4, R4, R7, 0x1a ;  /* 0x0000000704047211 */ /* 0x000fc800078fd2ff */
[----:B------:R-:W-:-:S04]  /*17760*/  SHF.R.U32.HI R7, RZ, 0x1f, R2 ;  /* 0x0000001fff077819 */ /* 0x000fc80000011602 */
[----:B------:R-:W-:Y:S01]  /*17770*/  LEA.HI.SX32 R7, R2, R7, 0x1a ;  /* 0x0000000702077211 */ /* 0x000fe200078fd2ff */
[----:B------:R-:W-:-:S03]  /*17780*/  VIADD R2, R5, -UR4 ;  /* 0x8000000405027c36 */ /* 0x000fc60008000000 */
[----:B------:R-:W-:Y:S01]  /*17790*/  VIMNMX R6, R7, R4, PT ;  /* 0x0000000407067248 */ /* 0x000fe20003fe0100 */
[----:B------:R-:W-:Y:S06]  /*177a0*/  @!P2 BRA `(.L_x_12101) ;  /* 0x000000000040a947 */ /* 0x000fec0003800000 */
[----:B------:R-:W-:-:S05]  /*177b0*/  IMAD.MOV.U32 R7, RZ, RZ, R5 ;  /* 0x000000ffff077224 */ /* 0x000fca00078e0005 */
        /* <DEDUP_REMOVED lines=9> */
.L_x_12102:
[----:B------:R-:W-:-:S13]  /*17850*/  ISETP.NE.AND P0, PT, R3, 0x1, PT ;  /* 0x000000010300780c */ /* 0x000fda0003f05270 */
[----:B------:R-:W1:Y:S02]  /*17860*/  @P0 LDC.64 R4, c[0x0][0x9e8] ;  /* 0x00027a00ff040b82 */ /* 0x000e640000000a00 */
[----:B-1----:R-:W-:-:S05]  /*17870*/  @P0 IMAD.HI.U32 R4, R7, R4, RZ ;  /* 0x0000000407040227 */ /* 0x002fca00078e00ff */
[----:B------:R-:W-:-:S07]  /*17880*/  @P0 SHF.R.U32.HI R7, RZ, R5, R4 ;  /* 0x00000005ff070219 */ /* 0x000fce0000011604 */
.L_x_12103:
[----:B------:R-:W-:-:S05]  /*17890*/  IMAD R3, R7, R3, RZ ;  /* 0x0000000307037224 */ /* 0x000fca00078e02ff */
[----:B------:R-:W-:-:S07]  /*178a0*/  VIMNMX R2, R2, R3, !PT ;  /* 0x0000000302027248 */ /* 0x000fce0007fe0100 */
.L_x_12101:
[----:B------:R-:W-:Y:S01]  /*178b0*/  SHF.R.U32.HI R5, RZ, 0x10, R0 ;  /* 0x00000010ff057819 */ /* 0x000fe20000011600 */
[----:B------:R-:W-:Y:S01]  /*178c0*/  IMAD.HI R2, R2, 0x66666667, RZ ;  /* 0x6666666702027827 */ /* 0x000fe200078e02ff */
[----:B------:R-:W-:Y:S02]  /*178d0*/  LOP3.LUT R0, R0, 0xff, RZ, 0xc0, !PT ;  /* 0x000000ff00007812 */ /* 0x000fe400078ec0ff */
        /* <DEDUP_REMOVED lines=8> */
[----:B-1----:R-:W-:Y:S01]  /*17960*/  IABS R4, R5 ;  /* 0x0000000500047213 */ /* 0x002fe20000000000 */
[----:B------:R-:W-:-:S03]  /*17970*/  IMAD.MOV.U32 R2, RZ, RZ, RZ ;  /* 0x000000ffff027224 */ /* 0x000fc600078e00ff */
[----:B------:R-:W1:Y:S08]  /*17980*/  I2F.RP R7, R4 ;  /* 0x0000000400077306 */ /* 0x000e700000209400 */
[----:B-1----:R-:W1:Y:S02]  /*17990*/  MUFU.RCP R7, R7 ;  /* 0x0000000700077308 */ /* 0x002e640000001000 */
[----:B-1----:R-:W-:-:S06]  /*179a0*/  VIADD R8, R7, 0xffffffe ;  /* 0x0ffffffe07087836 */ /* 0x002fcc0000000000 */
[----:B------:R-:W1:Y:S02]  /*179b0*/  F2I.FTZ.U32.TRUNC.NTZ R3, R8 ;  /* 0x0000000800037305 */ /* 0x000e64000021f000 */
[----:B-1----:R-:W-:-:S04]  /*179c0*/  IMAD.MOV R9, RZ, RZ, -R3 ;  /* 0x000000ffff097224 */ /* 0x002fc800078e0a03 */
[----:B------:R-:W-:-:S04]  /*179d0*/  IMAD R9, R9, R4, RZ ;  /* 0x0000000409097224 */ /* 0x000fc800078e02ff */
[----:B------:R-:W-:Y:S01]  /*179e0*/  IMAD.HI.U32 R3, R3, R9, R2 ;  /* 0x0000000903037227 */ /* 0x000fe200078e0002 */
[----:B------:R-:W-:Y:S02]  /*179f0*/  IADD3 R2, R5, -0x1, R6 ;  /* 0xffffffff05027810 */ /* 0x000fe40007ffe006 */
[----:B------:R-:W-:-:S03]  /*17a00*/  IABS R9, R5 ;  /* 0x0000000500097213 */ /* 0x000fc60000000000 */
[----:B------:R-:W-:Y:S02]  /*17a10*/  IMAD.IADD R2, R2, 0x1, -R25 ;  /* 0x0000000102027824 */ /* 0x000fe400078e0a19 */
[----:B------:R-:W-:-:S03]  /*17a20*/  IMAD.MOV R7, RZ, RZ, -R9 ;  /* 0x000000ffff077224 */ /* 0x000fc600078e0a09 */
        /* <DEDUP_REMOVED lines=14> */
.L_x_12104:
[-C--:B------:R-:W-:Y:S01]  /*17b10*/  IMAD R25, R0, R2.reuse, R25 ;  /* 0x0000000200197224 */ /* 0x080fe200078e0219 */
        /* <DEDUP_REMOVED lines=22> */
.L_x_12106:
        /* <DEDUP_REMOVED lines=20> */
.L_x_12109:
[----:B------:R-:W-:Y:S05]  /*17dc0*/  BSYNC B6 ;  /* 0x0000000000067941 */ /* 0x000fea0003800000 */
.L_x_12108:
        /* <DEDUP_REMOVED lines=22> */
.L_x_12111:
[----:B------:R-:W-:Y:S05]  /*17f30*/  BSYNC B6 ;  /* 0x0000000000067941 */ /* 0x000fea0003800000 */
.L_x_12110:
        /* <DEDUP_REMOVED lines=20> */
.L_x_12113:
[----:B------:R-:W-:Y:S05]  /*18080*/  BSYNC B6 ;  /* 0x0000000000067941 */ /* 0x000fea0003800000 */
.L_x_12112:
        /* <DEDUP_REMOVED lines=19> */
.L_x_12115:
[----:B------:R-:W-:Y:S05]  /*181c0*/  BSYNC B6 ;  /* 0x0000000000067941 */ /* 0x000fea0003800000 */
.L_x_12114:
        /* <DEDUP_REMOVED lines=22> */
.L_x_12187:
        /* <DEDUP_REMOVED lines=10> */
.L_x_12190:
        /* <DEDUP_REMOVED lines=21> */
.L_x_12119:
[----:B---3--:R-:W-:Y:S01]  /*18520*/  IMAD R2, R19, 0x8, R18 ;  /* 0x0000000813027824 */ /* 0x008fe200078e0212 */
[----:B------:R-:W-:Y:S01]  /*18530*/  SHF.L.U32 R3, R22, 0x1f, RZ ;  /* 0x0000001f16037819 */ /* 0x000fe200000006ff */
[----:B------:R-:W3:Y:S03]  /*18540*/  S2R R4, SR_TID.X ;  /* 0x0000000000047919 */ /* 0x000ee60000002100 */
[----:B------:R-:W4:Y:S01]  /*18550*/  SYNCS.PHASECHK.TRANS64.TRYWAIT P0, [R2+URZ+0x13280], R3 ;  /* 0x01328003020075a7 */ /* 0x000f22000800017f */
[----:B---3--:R-:W-:-:S04]  /*18560*/  LOP3.LUT R4, R4, 0x7f, RZ, 0xc0, !PT ;  /* 0x0000007f04047812 */ /* 0x008fc800078ec0ff */
[----:B------:R-:W-:Y:S01]  /*18570*/  ISETP.NE.AND P1, PT, R4, RZ, PT ;  /* 0x000000ff0400720c */ /* 0x000fe20003f25270 */
[----:B----4-:R-:W-:-:S12]  /*18580*/  @!P0 BRA `(.L_x_12120) ;  /* 0x0000003400f88947 */ /* 0x010fd80003800000 */
.L_x_12191:
[----:B------:R-:W-:Y:S05]  /*18590*/  @P1 BRA `(.L_x_12121) ;  /* 0x00000000001c1947 */ /* 0x000fea0003800000 */
[----:B------:R-:W4:Y:S01]  /*185a0*/  S2R R4, SR_TID.X ;  /* 0x0000000000047919 */ /* 0x000f220000002100 */
[----:B-1----:R-:W-:-:S04]  /*185b0*/  IMAD.MOV.U32 R5, RZ, RZ, 0x2800 ;  /* 0x00002800ff057424 */ /* 0x002fc800078e00ff */
[----:B------:R1:W-:Y:S01]  /*185c0*/  SYNCS.ARRIVE.TRANS64 RZ, [R2+URZ+0x13270], R5 ;  /* 0x0132700502ff79a7 */ /* 0x0003e2000800003f */
[----:B----4-:R-:W-:-:S04]  /*185d0*/  LOP3.LUT R4, R4, 0x1f, RZ, 0xc0, !PT ;  /* 0x0000001f04047812 */ /* 0x010fc800078ec0ff */
[----:B------:R-:W-:-:S13]  /*185e0*/  ISETP.NE.AND P0, PT, R4, RZ, PT ;  /* 0x000000ff0400720c */ /* 0x000fda0003f05270 */
[----:B-1----:R-:W-:Y:S05]  /*185f0*/  @!P0 BRA `(.L_x_12121) ;  /* 0x0000000000048947 */ /* 0x002fea0003800000 */
[----:B------:R-:W-:Y:S01]  /*18600*/  BPT.TRAP 0x1 ;  /* 0x000000040000795c */ /* 0x000fe20000300000 */
.L_x_12121:
        /* <DEDUP_REMOVED lines=10> */
[----:B------:R-:W-:-:S04]  /*186b0*/  UMOV UR34, URZ ;  /* 0x0000003f00227c82 */ /* 0x000fc80008000000 */
[----:B------:R-:W-:-:S04]  /*186c0*/  UIADD3 UR33, UR33, 0x13270, URZ ;  /* 0x0001327021217890 */ /* 0x000fc8000fffe03f */
[----:B------:R-:W-:-:S09]  /*186d0*/  UIADD3 UR32, UR32, 0x6000, URZ ;  /* 0x0000600020207890 */ /* 0x000fd2000fffe03f */
[----:B------:R4:W-:Y:S01]  /*186e0*/  UTMALDG.4D [UR32], [UR4], desc[UR6] ;  /* 0x00000620040075b4 */ /* 0x0009e20008019000 */
[----:B------:R-:W0:Y:S02]  /*186f0*/  SYNCS.PHASECHK.TRANS64.TRYWAIT P0, [R2+URZ+0x13240], R3 ;  /* 0x01324003020075a7 */ /* 0x000e24000800017f */
[----:B0---4-:R-:W-:Y:S05]  /*18700*/  @!P0 BRA `(.L_x_12122) ;  /* 0x0000003400ac8947 */ /* 0x011fea0003800000 */
.L_x_12192:
        /* <DEDUP_REMOVED lines=8> */
.L_x_12123:
        /* <DEDUP_REMOVED lines=17> */
.L_x_12117:
        /* <DEDUP_REMOVED lines=13> */
[----:B------:R-:W-:Y:S02]  /*18970*/  USHF.R.S32.HI UR43, URZ, 0x1f, UR42 ;  /* 0x0000001f3f2b7899 */ /* 0x000fe4000801142a */
[----:B------:R-:W-:Y:S02]  /*18980*/  UIADD3 UR37, UR49, UR4, URZ ;  /* 0x0000000431257290 */ /* 0x000fe4000fffe03f */
[----:B------:R-:W-:Y:S02]  /*18990*/  USEL UR46, UR42, URZ, !UP0 ;  /* 0x0000003f2a2e7287 */ /* 0x000fe4000c000000 */
[----:B------:R-:W-:Y:S01]  /*189a0*/  USEL UR43, UR43, URZ, !UP0 ;  /* 0x0000003f2b2b7287 */ /* 0x000fe2000c000000 */
[----:B------:R-:W-:Y:S11]  /*189b0*/  @!P0 BRA `(.L_x_12125) ;  /* 0x0000000000408947 */ /* 0x000ff60003800000 */
[----:B0--3--:R-:W-:Y:S01]  /*189c0*/  MOV R2, 0x0 ;  /* 0x0000000000027802 */ /* 0x009fe20000000f00 */
[----:B------:R-:W-:Y:S01]  /*189d0*/  ULDC.64 UR6, c[0x4][0x1c8] ;  /* 0x0100720000067ab9 */ /* 0x000fe20000000a00 */
[----:B------:R-:W-:Y:S01]  /*189e0*/  ULDC.64 UR8, c[0x4][0x1d0] ;  /* 0x0100740000087ab9 */ /* 0x000fe20000000a00 */
[----:B------:R-:W-:Y:S01]  /*189f0*/  ULDC.64 UR4, c[0x4][0x28] ;  /* 0x01000a0000047ab9 */ /* 0x000fe20000000a00 */
[----:B------:R-:W-:Y:S02]  /*18a00*/  IMAD.U32 R4, RZ, RZ, UR6 ;  /* 0x00000006ff047e24 */ /* 0x000fe4000f8e00ff */
        /* <DEDUP_REMOVED lines=11> */
.L_x_12125:
[----:B------:R-:W-:Y:S05]  /*18ac0*/  BSYNC B6 ;  /* 0x0000000000067941 */ /* 0x000fea0003800000 */
.L_x_12124:
[----:B------:R-:W4:Y:S01]  /*18ad0*/  LDL R11, [R1] ;  /* 0x00000000010b7983 */ /* 0x000f220000100800 */
[----:B------:R-:W0:Y:S01]  /*18ae0*/  LDC R9, c[0x0][0x448] ;  /* 0x00011200ff097b82 */ /* 0x000e220000000800 */
[----:B------:R-:W-:Y:S01]  /*18af0*/  ULDC.64 UR6, c[0x0][0x2d8] ;  /* 0x0000b60000067ab9 */ /* 0x000fe20000000a00 */
[----:B------:R-:W-:Y:S01]  /*18b00*/  UMOV UR4, UR48 ;  /* 0x0000003000047c82 */ /* 0x000fe20008000000 */
[----:B--2---:R-:W2:Y:S01]  /*18b10*/  S2R R20, SR_TID.X ;  /* 0x0000000000147919 */ /* 0x004ea20000002100 */
[----:B------:R-:W-:Y:S01]  /*18b20*/  UMOV UR5, UR37 ;  /* 0x0000002500057c82 */ /* 0x000fe20008000000 */
[----:B------:R-:W-:Y:S01]  /*18b30*/  ULDC.64 UR8, c[0x0][0x2e0] ;  /* 0x0000b80000087ab9 */ /* 0x000fe20000000a00 */
[----:B------:R-:W-:Y:S02]  /*18b40*/  UIMAD.WIDE.U32 UR4, UR36, UR6, UR4 ;  /* 0x00000006240472a5 */ /* 0x000fe4000f8e0004 */
[----:B------:R-:W-:Y:S02]  /*18b50*/  UIMAD UR6, UR43, UR8, URZ ;  /* 0x000000082b0672a4 */ /* 0x000fe4000f8e023f */
[----:B------:R-:W-:-:S02]  /*18b60*/  UIMAD UR5, UR36, UR7, UR5 ;  /* 0x00000007240572a4 */ /* 0x000fc4000f8e0205 */
[----:B------:R-:W-:Y:S01]  /*18b70*/  UIMAD UR6, UR46, UR9, UR6 ;  /* 0x000000092e0672a4 */ /* 0x000fe2000f8e0206 */
[----:B0-----:R-:W-:Y:S02]  /*18b80*/  ISETP.NE.AND P1, PT, R9, 0x1, PT ;  /* 0x000000010900780c */ /* 0x001fe40003f25270 */
[----:B--2---:R-:W-:-:S11]  /*18b90*/  LOP3.LUT R20, R20, 0x7f, RZ, 0xc0, !PT ;  /* 0x0000007f14147812 */ /* 0x004fd600078ec0ff */
[----:B---3--:R-:W0:Y:S01]  /*18ba0*/  @P1 LDC R3, c[0x0][0x44c] ;  /* 0x00011300ff031b82 */ /* 0x008e220000000800 */
[----:B------:R-:W-:Y:S02]  /*18bb0*/  SHF.R.U32.HI R21, RZ, 0x2, R20 ;  /* 0x00000002ff157819 */ /* 0x000fe40000011614 */
[----:B------:R-:W2:Y:S05]  /*18bc0*/  S2R R20, SR_TID.X ;  /* 0x0000000000147919 */ /* 0x000eaa0000002100 */
[----:B-1----:R-:W1:Y:S01]  /*18bd0*/  @P1 LDC R5, c[0x0][0x450] ;  /* 0x00011400ff051b82 */ /* 0x002e620000000800 */
[----:B--2---:R-:W-:-:S05]  /*18be0*/  IMAD.SHL.U32 R20, R20, 0x20, RZ ;  /* 0x0000002014147824 */ /* 0x004fca00078e00ff */
[----:B------:R-:W-:Y:S01]  /*18bf0*/  LOP3.LUT R20, R21, 0x60, R20, 0xf8, !PT ;  /* 0x0000006015147812 */ /* 0x000fe200078ef814 */
[----:B------:R-:W-:-:S03]  /*18c00*/  UIMAD.WIDE.U32 UR4, UR46, UR8, UR4 ;  /* 0x000000082e0472a5 */ /* 0x000fc6000f8e0004 */
[----:B------:R-:W-:Y:S01]  /*18c10*/  ULDC.64 UR8, c[0x0][0x280] ;  /* 0x0000a00000087ab9 */ /* 0x000fe20000000a00 */
[----:B------:R-:W-:Y:S02]  /*18c20*/  UIADD3 UR6, UR5, UR6, URZ ;  /* 0x0000000605067290 */ /* 0x000fe4000fffe03f */
[----:B------:R-:W-:-:S04]  /*18c30*/  IMAD.U32 R4, RZ, RZ, UR4 ;  /* 0x00000004ff047e24 */ /* 0x000fc8000f8e00ff */
[----:B------:R-:W-:Y:S02]  /*18c40*/  IMAD.MOV.U32 R2, RZ, RZ, R4 ;  /* 0x000000ffff027224 */ /* 0x000fe400078e0004 */
[----:B----4-:R-:W-:Y:S02]  /*18c50*/  IMAD.IADD R6, R20, 0x1, R11 ;  /* 0x0000000114067824 */ /* 0x010fe400078e020b */
[----:B------:R2:W5:Y:S02]  /*18c60*/  LDL R20, [R1+0xc] ;  /* 0x00000c0001147983 */ /* 0x0005640000100800 */
[----:B0-----:R-:W-:Y:S01]  /*18c70*/  @P1 IMAD.HI.U32 R0, R6, R3, RZ ;  /* 0x0000000306001227 */ /* 0x001fe200078e00ff */
[----:B------:R-:W0:Y:S03]  /*18c80*/  S2R R21, SR_TID.X ;  /* 0x0000000000157919 */ /* 0x000e260000002100 */
[----:B------:R-:W-:Y:S01]  /*18c90*/  IMAD.MOV.U32 R7, RZ, RZ, R6 ;  /* 0x000000ffff077224 */ /* 0x000fe200078e0006 */
[----:B-1----:R-:W-:Y:S01]  /*18ca0*/  @P1 SHF.R.U32.HI R7, RZ, R5, R0 ;  /* 0x00000005ff071219 */ /* 0x002fe20000011600 */
[----:B------:R-:W-:Y:S01]  /*18cb0*/  IMAD.U32 R5, RZ, RZ, UR5 ;  /* 0x00000005ff057e24 */ /* 0x000fe2000f8e00ff */
[----:B------:R-:W-:Y:S01]  /*18cc0*/  ULDC.64 UR4, c[0x0][0x2d0] ;  /* 0x0000b40000047ab9 */ /* 0x000fe20000000a00 */
[----:B------:R-:W-:Y:S01]  /*18cd0*/  IMAD.U32 R3, RZ, RZ, UR6 ;  /* 0x00000006ff037e24 */ /* 0x000fe2000f8e00ff */
[----:B------:R-:W-:Y:S01]  /*18ce0*/  SHF.R.S32.HI R0, RZ, 0x1f, R7 ;  /* 0x0000001fff007819 */ /* 0x000fe20000011407 */
[----:B------:R-:W-:Y:S01]  /*18cf0*/  ULDC.64 UR6, c[0x0][0x2c8] ;  /* 0x0000b20000067ab9 */ /* 0x000fe20000000a00 */
[----:B------:R-:W-:-:S04]  /*18d00*/  IMAD.WIDE.U32 R4, R7, UR4, R2 ;  /* 0x0000000407047c25 */ /* 0x000fc8000f8e0002 */
[----:B------:R-:W-:-:S04]  /*18d10*/  IMAD R0, R0, UR4, RZ ;  /* 0x0000000400007c24 */ /* 0x000fc8000f8e02ff */
[----:B------:R-:W-:Y:S02]  /*18d20*/  IMAD R8, R7, UR5, R0 ;  /* 0x0000000507087c24 */ /* 0x000fe4000f8e0200 */
[----:B------:R-:W-:Y:S02]  /*18d30*/  IMAD.MOV R0, RZ, RZ, -R7 ;  /* 0x000000ffff007224 */ /* 0x000fe400078e0a07 */
[----:B------:R-:W-:Y:S02]  /*18d40*/  IMAD.IADD R5, R5, 0x1, R8 ;  /* 0x0000000105057824 */ /* 0x000fe400078e0208 */
[----:B------:R-:W-:Y:S01]  /*18d50*/  IMAD R0, R9, R0, R6 ;  /* 0x0000000009007224 */ /* 0x000fe200078e0206 */
[----:B------:R-:W1:Y:S03]  /*18d60*/  @P1 LDC R8, c[0x0][0x44c] ;  /* 0x00011300ff081b82 */ /* 0x000e660000000800 */
[----:B------:R-:W-:Y:S01]  /*18d70*/  IMAD.WIDE.U32 R4, R0, UR6, R4 ;  /* 0x0000000600047c25 */ /* 0x000fe2000f8e0004 */
[----:B------:R-:W-:-:S03]  /*18d80*/  SHF.R.S32.HI R7, RZ, 0x1f, R0 ;  /* 0x0000001fff077819 */ /* 0x000fc60000011400 */
[----:B0-----:R-:W-:Y:S02]  /*18d90*/  IMAD.SHL.U32 R21, R21, 0x10, RZ ;  /* 0x0000001015157824 */ /* 0x001fe400078e00ff */
[----:B------:R-:W-:-:S03]  /*18da0*/  IMAD R7, R7, UR6, RZ ;  /* 0x0000000607077c24 */ /* 0x000fc6000f8e02ff */
[----:B------:R-:W-:Y:S01]  /*18db0*/  LOP3.LUT R21, R21, 0x30, RZ, 0xc0, !PT ;  /* 0x0000003015157812 */ /* 0x000fe200078ec0ff */
[----:B------:R-:W-:Y:S01]  /*18dc0*/  IMAD R7, R0, UR7, R7 ;  /* 0x0000000700077c24 */ /* 0x000fe2000f8e0207 */
[----:B------:R-:W-:-:S04]  /*18dd0*/  IADD3 R0, P0, R4, UR8, RZ ;  /* 0x0000000804007c10 */ /* 0x000fc8000ff1e0ff */
[----:B------:R-:W-:Y:S01]  /*18de0*/  IADD3.X R4, R5, UR9, R7, P0, !PT ;  /* 0x0000000905047c10 */ /* 0x000fe200087fe407 */
[----:B------:R-:W-:Y:S01]  /*18df0*/  VIADD R7, R6, 0x80 ;  /* 0x0000008006077836 */ /* 0x000fe20000000000 */
[----:B------:R-:W0:Y:S03]  /*18e00*/  @P1 LDC R5, c[0x0][0x450] ;  /* 0x00011400ff051b82 */ /* 0x000e260000000800 */
[----:B------:R-:W-:Y:S02]  /*18e10*/  IMAD.MOV.U32 R6, RZ, RZ, R7 ;  /* 0x000000ffff067224 */ /* 0x000fe400078e0007 */
[----:B-1----:R-:W-:-:S05]  /*18e20*/  @P1 IMAD.HI.U32 R8, R7, R8, RZ ;  /* 0x0000000807081227 */ /* 0x002fca00078e00ff */
[----:B0-----:R-:W-:-:S05]  /*18e30*/  @P1 SHF.R.U32.HI R6, RZ, R5, R8 ;  /* 0x00000005ff061219 */ /* 0x001fca0000011608 */
[----:B------:R-:W-:Y:S02]  /*18e40*/  IMAD.MOV R5, RZ, RZ, -R6 ;  /* 0x000000ffff057224 */ /* 0x000fe400078e0a06 */
[----:B------:R-:W-:-:S04]  /*18e50*/  IMAD.WIDE.U32 R2, R6, UR4, R2 ;  /* 0x0000000406027c25 */ /* 0x000fc8000f8e0002 */
[----:B------:R-:W-:Y:S01]  /*18e60*/  IMAD R5, R9, R5, R7 ;  /* 0x0000000509057224 */ /* 0x000fe200078e0207 */
[----:B------:R-:W-:-:S05]  /*18e70*/  SHF.R.S32.HI R7, RZ, 0x1f, R6 ;  /* 0x0000001fff077819 */ /* 0x000fca0000011406 */
[----:B------:R-:W-:Y:S01]  /*18e80*/  IMAD R7, R7, UR4, RZ ;  /* 0x0000000407077c24 */ /* 0x000fe2000f8e02ff */
[----:B------:R-:W-:-:S03]  /*18e90*/  ULDC UR4, c[0x0][0x2b8] ;  /* 0x0000ae0000047ab9 */ /* 0x000fc60000000800 */
[----:B------:R-:W-:Y:S01]  /*18ea0*/  IMAD R7, R6, UR5, R7 ;  /* 0x0000000506077c24 */ /* 0x000fe2000f8e0207 */
[----:B------:R-:W-:-:S03]  /*18eb0*/  SHF.R.S32.HI R6, RZ, 0x1f, R5 ;  /* 0x0000001fff067819 */ /* 0x000fc60000011405 */
[----:B------:R-:W-:Y:S02]  /*18ec0*/  IMAD.IADD R3, R3, 0x1, R7 ;  /* 0x0000000103037824 */ /* 0x000fe400078e0207 */
[----:B------:R-:W-:Y:S02]  /*18ed0*/  IMAD R6, R6, UR6, RZ ;  /* 0x0000000606067c24 */ /* 0x000fe4000f8e02ff */
[----:B------:R-:W-:-:S04]  /*18ee0*/  IMAD.WIDE.U32 R2, R5, UR6, R2 ;  /* 0x0000000605027c25 */ /* 0x000fc8000f8e0002 */
[----:B------:R-:W-:Y:S01]  /*18ef0*/  IMAD R6, R5, UR7, R6 ;  /* 0x0000000705067c24 */ /* 0x000fe2000f8e0206 */
[----:B------:R-:W-:-:S04]  /*18f00*/  IADD3 R5, P0, R2, UR8, RZ ;  /* 0x0000000802057c10 */ /* 0x000fc8000ff1e0ff */
[----:B------:R-:W-:Y:S02]  /*18f10*/  IADD3.X R6, R3, UR9, R6, P0, !PT ;  /* 0x0000000903067c10 */ /* 0x000fe400087fe406 */
[----:B------:R-:W-:Y:S01]  /*18f20*/  ISETP.GE.AND P0, PT, R21, UR4, PT ;  /* 0x0000000415007c0c */ /* 0x000fe2000bf06270 */
[----:B------:R-:W-:-:S03]  /*18f30*/  UMOV UR4, 0xffffffff ;  /* 0xffffffff00047882 */ /* 0x000fc60000000000 */
[----:B--2---:R-:W-:Y:S09]  /*18f40*/  BRA.DIV UR4, `(.L_x_12126) ;  /* 0x0000002e04b07947 */ /* 0x004ff2000b800000 */
[----:B------:R-:W2:Y:S04]  /*18f50*/  LDL.LU R2, [R1+0x4] ;  /* 0x0000040001027983 */ /* 0x000ea80000300800 */
[----:B------:R-:W3:Y:S01]  /*18f60*/  LDL.LU R11, [R1] ;  /* 0x00000000010b7983 */ /* 0x000ee20000300800 */
[----:B------:R-:W0:Y:S02]  /*18f70*/  S2R R3, SR_TID.X ;  /* 0x0000000000037919 */ /* 0x000e240000002100 */
[----:B0-----:R-:W-:-:S04]  /*18f80*/  LOP3.LUT R3, R3, 0x7f, RZ, 0xc0, !PT ;  /* 0x0000007f03037812 */ /* 0x001fc800078ec0ff */
[----:B------:R-:W-:Y:S02]  /*18f90*/  SHF.R.U32.HI R10, RZ, 0x2, R3 ;  /* 0x00000002ff0a7819 */ /* 0x000fe40000011603 */
[----:B------:R-:W0:Y:S04]  /*18fa0*/  SHFL.IDX PT, R3, R0, RZ, 0x1c1f ;  /* 0x001c1fff00037589 */ /* 0x000e2800000e0000 */
[----:B------:R-:W-:Y:S01]  /*18fb0*/  SHFL.IDX PT, R14, R0, 0x1, 0x1c1f ;  /* 0x003c1f00000e7f89 */ /* 0x000fe200000e0000 */
[----:B--2---:R-:W-:-:S03]  /*18fc0*/  IMAD R7, R2, R9, RZ ;  /* 0x0000000902077224 */ /* 0x004fc600078e02ff */
[----:B------:R-:W1:Y:S01]  /*18fd0*/  SHFL.IDX PT, R2, R4, RZ, 0x1c1f ;  /* 0x001c1fff04027589 */ /* 0x000e6200000e0000 */
[----:B---3--:R-:W-:-:S05]  /*18fe0*/  IMAD.IADD R8, R10, 0x1, R11 ;  /* 0x000000010a087824 */ /* 0x008fca00078e020b */
[----:B------:R-:W-:-:S13]  /*18ff0*/  ISETP.GE.AND P1, PT, R8, R7, PT ;  /* 0x000000070800720c */ /* 0x000fda0003f26270 */
[----:B0-----:R-:W-:-:S05]  /*19000*/  @!P1 IADD3 R9, P2, R21, R3, RZ ;  /* 0x0000000315099210 */ /* 0x001fca0007f5e0ff */
[----:B-1----:R-:W-:Y:S02]  /*19010*/  @!P1 IMAD.X R3, RZ, RZ, R2, P2 ;  /* 0x000000ffff039224 */ /* 0x002fe400010e0602 */
[----:B------:R-:W-:Y:S02]  /*19020*/  @!P1 IMAD.MOV.U32 R2, RZ, RZ, R9 ;  /* 0x000000ffff029224 */ /* 0x000fe400078e0009 */
[----:B------:R-:W-:-:S03]  /*19030*/  VIADD R10, R8, 0x20 ;  /* 0x00000020080a7836 */ /* 0x000fc60000000000 */
[----:B-----5:R0:W-:Y:S02]  /*19040*/  @!P1 LDGSTS.E.BYPASS.LTC128B.128 [R20+0xb000], desc[UR50][R2.64], !P0 ;  /* 0x0b00000002149fae */ /* 0x0201e4000c101d72 */
[----:B------:R-:W-:Y:S02]  /*19050*/  ISETP.GE.AND P1, PT, R10, R7, PT ;  /* 0x000000070a00720c */ /* 0x000fe40003f26270 */
[----:B0-----:R-:W0:Y:S11]  /*19060*/  SHFL.IDX PT, R2, R4, 0x1, 0x1c1f ;  /* 0x003c1f0004027f89 */ /* 0x001e3600000e0000 */
[----:B------:R-:W-:-:S02]  /*19070*/  @!P1 IADD3 R9, P2, R21, R14, RZ ;  /* 0x0000000e15099210 */ /* 0x000fc40007f5e0ff */
[----:B------:R-:W1:Y:S01]  /*19080*/  SHFL.IDX PT, R14, R0, 0x2, 0x1c1f ;  /* 0x005c1f00000e7f89 */ /* 0x000e6200000e0000 */
[----:B------:R-:W-:Y:S02]  /*19090*/  VIADD R10, R8, 0x40 ;  /* 0x00000040080a7836 */ /* 0x000fe40000000000 */
[----:B0-----:R-:W-:Y:S02]  /*190a0*/  @!P1 IMAD.X R3, RZ, RZ, R2, P2 ;  /* 0x000000ffff039224 */ /* 0x001fe400010e0602 */
[----:B------:R-:W-:-:S05]  /*190b0*/  @!P1 IMAD.MOV.U32 R2, RZ, RZ, R9 ;  /* 0x000000ffff029224 */ /* 0x000fca00078e0009 */
[----:B------:R0:W-:Y:S01]  /*190c0*/  @!P1 LDGSTS.E.BYPASS.LTC128B.128 [R20+0xb800], desc[UR50][R2.64], !P0 ;  /* 0x0b80000002149fae */ /* 0x0001e2000c101d72 */
[----:B------:R-:W-:-:S03]  /*190d0*/  ISETP.GE.AND P1, PT, R10, R7, PT ;  /* 0x000000070a00720c */ /* 0x000fc60003f26270 */
[----:B0-----:R-:W0:Y:S10]  /*190e0*/  SHFL.IDX PT, R2, R4, 0x2, 0x1c1f ;  /* 0x005c1f0004027f89 */ /* 0x001e3400000e0000 */
[----:B-1----:R-:W-:Y:S01]  /*190f0*/  @!P1 IADD3 R9, P2, R21, R14, RZ ;  /* 0x0000000e15099210 */ /* 0x002fe20007f5e0ff */
[----:B------:R-:W-:Y:S01]  /*19100*/  VIADD R10, R8, 0x80 ;  /* 0x00000080080a7836 */ /* 0x000fe20000000000 */
[----:B------:R-:W-:Y:S03]  /*19110*/  SHFL.IDX PT, R4, R4, 0x3, 0x1c1f ;  /* 0x007c1f0004047f89 */ /* 0x000fe600000e0000 */
[----:B0-----:R-:W-:-:S02]  /*19120*/  @!P1 IMAD.X R3, RZ, RZ, R2, P2 ;  /* 0x000000ffff039224 */ /* 0x001fc400010e0602 */
[----:B------:R-:W-:-:S05]  /*19130*/  @!P1 IMAD.MOV.U32 R2, RZ, RZ, R9 ;  /* 0x000000ffff029224 */ /* 0x000fca00078e0009 */
[----:B------:R0:W-:Y:S01]  /*19140*/  @!P1 LDGSTS.E.BYPASS.LTC128B.128 [R20+0xc000], desc[UR50][R2.64], !P0 ;  /* 0x0c00000002149fae */ /* 0x0001e2000c101d72 */
[-C--:B------:R-:W-:Y:S01]  /*19150*/  ISETP.GE.AND P2, PT, R10, R7.reuse, PT ;  /* 0x000000070a00720c */ /* 0x080fe20003f46270 */
[----:B------:R-:W-:Y:S02]  /*19160*/  VIADD R10, R8, 0x60 ;  /* 0x00000060080a7836 */ /* 0x000fe40000000000 */
[----:B0-----:R-:W0:Y:S03]  /*19170*/  SHFL.IDX PT, R2, R0, 0x3, 0x1c1f ;  /* 0x007c1f0000027f89 */ /* 0x001e2600000e0000 */
[----:B------:R-:W-:Y:S01]  /*19180*/  ISETP.GE.AND P1, PT, R10, R7, PT ;  /* 0x000000070a00720c */ /* 0x000fe20003f26270 */
[----:B------:R-:W1:Y:S04]  /*19190*/  SHFL.IDX PT, R9, R5, RZ, 0x1c1f ;  /* 0x001c1fff05097589 */ /* 0x000e6800000e0000 */
[----:B------:R-:W2:Y:S08]  /*191a0*/  SHFL.IDX PT, R0, R6, RZ, 0x1c1f ;  /* 0x001c1fff06007589 */ /* 0x000eb000000e0000 */
[----:B0-----:R-:W-:-:S05]  /*191b0*/  @!P1 IADD3 R2, P3, R21, R2, RZ ;  /* 0x0000000215029210 */ /* 0x001fca0007f7e0ff */
[----:B------:R-:W-:-:S05]  /*191c0*/  @!P1 IMAD.X R3, RZ, RZ, R4, P3 ;  /* 0x000000ffff039224 */ /* 0x000fca00018e0604 */
[----:B------:R1:W-:Y:S02]  /*191d0*/  @!P1 LDGSTS.E.BYPASS.LTC128B.128 [R20+0xc800], desc[UR50][R2.64], !P0 ;  /* 0x0c80000002149fae */ /* 0x0003e4000c101d72 */
[----:B-1----:R-:W-:-:S05]  /*191e0*/  @!P2 IADD3 R2, P1, R21, R9, RZ ;  /* 0x000000091502a210 */ /* 0x002fca0007f3e0ff */
[----:B--2---:R-:W-:Y:S01]  /*191f0*/  @!P2 IMAD.X R3, RZ, RZ, R0, P1 ;  /* 0x000000ffff03a224 */ /* 0x004fe200008e0600 */
[----:B------:R-:W0:Y:S04]  /*19200*/  SHFL.IDX PT, R6, R6, 0x1, 0x1c1f ;  /* 0x003c1f0006067f89 */ /* 0x000e2800000e0000 */
[----:B------:R1:W-:Y:S04]  /*19210*/  @!P2 LDGSTS.E.BYPASS.LTC128B.128 [R20+0xd000], desc[UR50][R2.64], !P0 ;  /* 0x0d0000000214afae */ /* 0x0003e8000c101d72 */
[----:B------:R1:W2:Y:S02]  /*19220*/  SHFL.IDX PT, R14, R5, 0x1, 0x1c1f ;  /* 0x003c1f00050e7f89 */ /* 0x0002a400000e0000 */
.L_x_12205:
[----:B------:R-:W-:-:S05]  /*19230*/  VIADD R8, R8, 0xa0 ;  /* 0x000000a008087836 */ /* 0x000fca0000000000 */
[----:B------:R-:W-:-:S13]  /*19240*/  ISETP.GE.AND P1, PT, R8, R7, PT ;  /* 0x000000070800720c */ /* 0x000fda0003f26270 */
[----:B-12---:R-:W-:-:S05]  /*19250*/  @!P1 IADD3 R2, P2, R21, R14, RZ ;  /* 0x0000000e15029210 */ /* 0x006fca0007f5e0ff */
[----:B0-----:R-:W-:-:S05]  /*19260*/  @!P1 IMAD.X R3, RZ, RZ, R6, P2 ;  /* 0x000000ffff039224 */ /* 0x001fca00010e0606 */
[----:B------:R-:W-:Y:S01]  /*19270*/  @!PT LDS RZ, [RZ] ;  /* 0x00000000fffff984 */ /* 0x000fe20000000800 */
[----:B------:R-:W-:Y:S01]  /*19280*/  @!PT LDS RZ, [RZ] ;  /* 0x00000000fffff984 */ /* 0x000fe20000000800 */
[----:B------:R-:W-:Y:S01]  /*19290*/  @!PT LDS RZ, [RZ] ;  /* 0x00000000fffff984 */ /* 0x000fe20000000800 */
[----:B------:R0:W-:Y:S01]  /*192a0*/  @!P1 LDGSTS.E.BYPASS.LTC128B.128 [R20+0xd800], desc[UR50][R2.64], !P0 ;  /* 0x0d80000002149fae */ /* 0x0001e2000c101d72 */
[----:B------:R-:W-:Y:S01]  /*192b0*/  PLOP3.LUT P0, PT, PT, PT, PT, 0x80, 0x0 ;  /* 0x000000000000781c */ /* 0x000fe20003f0f070 */
[----:B------:R-:W-:-:S12]  /*192c0*/  NOP ;  /* 0x0000000000007918 */ /* 0x000fd80000000000 */
.L_x_12127:
        /* <DEDUP_REMOVED lines=14> */
[----:B0-----:R-:W2:Y:S01]  /*193b0*/  LDL.LU R2, [R1+0x8] ;  /* 0x0000080001027983 */ /* 0x001ea20000300800 */
[----:B------:R0:W-:Y:S01]  /*193c0*/  SYNCS.ARRIVE.TRANS64.A1T0 RZ, [R18+URZ+0x13200], RZ ;  /* 0x013200ff12ff79a7 */ /* 0x0001e2000810003f */
[----:B------:R-:W-:Y:S01]  /*193d0*/  BSSY B0, `(.L_x_12128) ;  /* 0x0000005000007945 */ /* 0x000fe20003800000 */
[----:B------:R-:W1:Y:S01]  /*193e0*/  SYNCS.PHASECHK.TRANS64.TRYWAIT P0, [R18+URZ+0x13220], R3 ;  /* 0x01322003120075a7 */ /* 0x000e62000800017f */
[----:B--2---:R-:W-:-:S05]  /*193f0*/  VIADD R0, R2, 0xfffffffe ;  /* 0xfffffffe02007836 */ /* 0x004fca0000000000 */
[----:B------:R-:W-:Y:S01]  /*19400*/  ISETP.GE.AND P1, PT, R0, R25, PT ;  /* 0x000000190000720c */ /* 0x000fe20003f26270 */
[----:B01----:R-:W-:-:S12]  /*19410*/  @!P0 BRA `(.L_x_12129) ;  /* 0x0000003000488947 */ /* 0x003fd80003800000 */
.L_x_12206:
[----:B------:R-:W-:Y:S05]  /*19420*/  BSYNC B0 ;  /* 0x0000000000007941 */ /* 0x000fea0003800000 */
.L_x_12128:
[----:B------:R-:W-:Y:S05]  /*19430*/  @!P1 BRA `(.L_x_12130) ;  /* 0x0000000800dc9947 */ /* 0x000fea0003800000 */
[----:B------:R-:W-:Y:S02]  /*19440*/  IMAD.MOV.U32 R7, RZ, RZ, R19 ;  /* 0x000000ffff077224 */ /* 0x000fe400078e0013 */
[----:B------:R-:W-:-:S07]  /*19450*/  IMAD.MOV.U32 R6, RZ, RZ, R22 ;  /* 0x000000ffff067224 */ /* 0x000fce00078e0016 */
.L_x_12150:
[----:B------:R-:W-:Y:S01]  /*19460*/  LOP3.LUT P1, RZ, R16, 0x1, RZ, 0xc0, !PT ;  /* 0x0000000110ff7812 */ /* 0x000fe2000782c0ff */
[----:B------:R-:W-:Y:S01]  /*19470*/  VIADD R19, R7, 0x1 ;  /* 0x0000000107137836 */ /* 0x000fe20000000000 */
[----:B------:R-:W-:Y:S05]  /*19480*/  YIELD ;  /* 0x0000000000007946 */ /* 0x000fea0003800000 */
[----:B------:R-:W-:Y:S01]  /*19490*/  ISETP.NE.AND P0, PT, R19, 0x2, PT ;  /* 0x000000021300780c */ /* 0x000fe20003f05270 */
[----:B------:R-:W-:Y:S03]  /*194a0*/  BSSY B0, `(.L_x_12131) ;  /* 0x0000065000007945 */ /* 0x000fe60003800000 */
[----:B0-----:R-:W-:-:S02]  /*194b0*/  SEL R3, RZ, 0x1, P0 ;  /* 0x00000001ff037807 */ /* 0x001fc40000000000 */
        /* <DEDUP_REMOVED lines=15> */
[----:B------:R-:W-:-:S03]  /*195b0*/  IMAD R4, R26, UR6, RZ ;  /* 0x000000061a047c24 */ /* 0x000fc6000f8e02ff */
[--C-:B------:R-:W-:Y:S01]  /*195c0*/  SHF.R.S32.HI R3, RZ, 0x1f, R2.reuse ;  /* 0x0000001fff037819 */ /* 0x100fe20000011402 */
[----:B------:R-:W-:Y:S02]  /*195d0*/  IMAD.MOV R8, RZ, RZ, -R2 ;  /* 0x000000ffff087224 */ /* 0x000fe400078e0a02 */
[C---:B------:R-:W-:Y:S02]  /*195e0*/  IMAD R9, R23.reuse, UR7, R4 ;  /* 0x0000000717097c24 */ /* 0x040fe4000f8e0204 */
[----:B------:R-:W-:-:S04]  /*195f0*/  IMAD.WIDE.U32 R2, R23, UR6, R2 ;  /* 0x0000000617027c25 */ /* 0x000fc8000f8e0002 */
[----:B------:R-:W-:Y:S01]  /*19600*/  IMAD.IADD R9, R9, 0x1, R3 ;  /* 0x0000000109097824 */ /* 0x000fe200078e0203 */
[----:B------:R-:W-:Y:S01]  /*19610*/  LEA R4, P0, R2, UR4, 0x2 ;  /* 0x0000000402047c11 */ /* 0x000fe2000f8010ff */
[----:B------:R-:W-:-:S03]  /*19620*/  IMAD R8, R5, R8, R0 ;  /* 0x0000000805087224 */ /* 0x000fc600078e0200 */
[----:B------:R-:W-:-:S05]  /*19630*/  LEA.HI.X R5, R2, UR5, R9, 0x2, P0 ;  /* 0x0000000502057c11 */ /* 0x000fca00080f1409 */
[----:B------:R0:W5:Y:S04]  /*19640*/  LDG.E R17, desc[UR50][R4.64] ;  /* 0x0000003204117981 */ /* 0x000168000c1e1900 */
.L_x_12133:
[----:B0-----:R-:W-:Y:S01]  /*19650*/  IMAD R4, R19, 0x8, R18 ;  /* 0x0000000813047824 */ /* 0x001fe200078e0212 */
[----:B------:R-:W-:Y:S01]  /*19660*/  SHF.L.U32 R2, R22, 0x1f, RZ ;  /* 0x0000001f16027819 */ /* 0x000fe200000006ff */
[----:B------:R-:W0:Y:S01]  /*19670*/  S2R R3, SR_TID.X ;  /* 0x0000000000037919 */ /* 0x000e220000002100 */
[----:B------:R-:W-:Y:S02]  /*19680*/  BSSY B1, `(.L_x_12134) ;  /* 0x0000005000017945 */ /* 0x000fe40003800000 */
[----:B------:R-:W1:Y:S01]  /*19690*/  SYNCS.PHASECHK.TRANS64.TRYWAIT P0, [R4+URZ+0x13280], R2 ;  /* 0x01328002040075a7 */ /* 0x000e62000800017f */
[----:B0-----:R-:W-:-:S04]  /*196a0*/  LOP3.LUT R3, R3, 0x7f, RZ, 0xc0, !PT ;  /* 0x0000007f03037812 */ /* 0x001fc800078ec0ff */
[----:B------:R-:W-:Y:S01]  /*196b0*/  ISETP.NE.AND P1, PT, R3, RZ, PT ;  /* 0x000000ff0300720c */ /* 0x000fe20003f25270 */
[----:B-1----:R-:W-:-:S12]  /*196c0*/  @!P0 BRA `(.L_x_12135) ;  /* 0x0000002c00b08947 */ /* 0x002fd80003800000 */
.L_x_12207:
[----:B------:R-:W-:Y:S05]  /*196d0*/  BSYNC B1 ;  /* 0x0000000000017941 */ /* 0x000fea0003800000 */
.L_x_12134:
        /* <DEDUP_REMOVED lines=9> */
.L_x_12137:
[----:B------:R-:W-:Y:S05]  /*19770*/  BSYNC B1 ;  /* 0x0000000000017941 */ /* 0x000fea0003800000 */
.L_x_12136:
        /* <DEDUP_REMOVED lines=11> */
.L_x_12138:
        /* <DEDUP_REMOVED lines=13> */
.L_x_12208:
[----:B------:R-:W-:Y:S05]  /*19900*/  BSYNC B1 ;  /* 0x0000000000017941 */ /* 0x000fea0003800000 */
.L_x_12139:
[----:B------:R-:W-:Y:S01]  /*19910*/  BSSY B1, `(.L_x_12141) ;  /* 0x000000b000017945 */ /* 0x000fe20003800000 */
[----:B01----:R-:W-:Y:S02]  /*19920*/  IMAD.MOV.U32 R2, RZ, RZ, 0x0 ;  /* 0x00000000ff027424 */ /* 0x003fe400078e00ff */
[----:B------:R-:W-:Y:S01]  /*19930*/  IMAD.MOV.U32 R3, RZ, RZ, 0x14f00000 ;  /* 0x14f00000ff037424 */ /* 0x000fe200078e00ff */
        /* <DEDUP_REMOVED lines=8> */
.L_x_12142:
[----:B------:R-:W-:Y:S05]  /*199c0*/  BSYNC B1 ;  /* 0x0000000000017941 */ /* 0x000fea0003800000 */
.L_x_12141:
        /* <DEDUP_REMOVED lines=8> */
.L_x_12143:
        /* <DEDUP_REMOVED lines=10> */
.L_x_12132:
[----:B------:R-:W-:Y:S05]  /*19af0*/  BSYNC B0 ;  /* 0x0000000000007941 */ /* 0x000fea0003800000 */
.L_x_12131:
[----:B------:R-:W-:-:S06]  /*19b00*/  UISETP.NE.AND UP0, UPT, UR39, 0x3, UPT ;  /* 0x000000032700788c */ /* 0x000fcc000bf05270 */
[----:B------:R-:W-:-:S13]  /*19b10*/  PLOP3.LUT P0, PT, PT, PT, UP0, 0x80, 0x0 ;  /* 0x000000000000781c */ /* 0x000fda0003f0f008 */
[----:B------:R-:W-:Y:S05]  /*19b20*/  @!P0 BRA `(.L_x_12144) ;  /* 0x0000000000048947 */ /* 0x000fea0003800000 */
[----:B------:R-:W-:Y:S01]  /*19b30*/  BPT.TRAP 0x1 ;  /* 0x000000040000795c */ /* 0x000fe20000300000 */
.L_x_12144:
[----:B------:R-:W-:Y:S01]  /*19b40*/  LOP3.LUT R2, R6, 0x1, RZ, 0x3c, !PT ;  /* 0x0000000106027812 */ /* 0x000fe200078e3cff */
[----:B------:R-:W-:Y:S01]  /*19b50*/  IMAD R3, R7, 0x8, R18 ;  /* 0x0000000807037824 */ /* 0x000fe200078e0212 */
[----:B------:R-:W-:Y:S01]  /*19b60*/  BSSY B0, `(.L_x_12145) ;  /* 0x0000006000007945 */ /* 0x000fe20003800000 */
[----:B------:R-:W-:Y:S01]  /*19b70*/  IMAD.U32 R4, RZ, RZ, UR41 ;  /* 0x00000029ff047e24 */ /* 0x000fe2000f8e00ff */
[----:B------:R-:W-:-:S04]  /*19b80*/  SHF.L.U32 R2, R2, 0x1f, RZ ;  /* 0x0000001f02027819 */ /* 0x000fc800000006ff */
[----:B------:R-:W0:Y:S01]  /*19b90*/  SYNCS.PHASECHK.TRANS64.TRYWAIT P0, [R3+URZ+0x13270], R2 ;  /* 0x01327002030075a7 */ /* 0x000e22000800017f */
[----:B------:R-:W-:Y:S01]  /*19ba0*/  ISETP.NE.AND P1, PT, R4, 0x3, PT ;  /* 0x000000030400780c */ /* 0x000fe20003f25270 */
[----:B0-----:R-:W-:-:S12]  /*19bb0*/  @!P0 BRA `(.L_x_12146) ;  /* 0x00000028009c8947 */ /* 0x001fd80003800000 */
.L_x_12209:
[----:B------:R-:W-:Y:S05]  /*19bc0*/  BSYNC B0 ;  /* 0x0000000000007941 */ /* 0x000fea0003800000 */
.L_x_12145:
[----:B------:R-:W-:Y:S05]  /*19bd0*/  @!P1 BRA `(.L_x_12147) ;  /* 0x0000000000049947 */ /* 0x000fea0003800000 */
[----:B------:R-:W-:Y:S01]  /*19be0*/  BPT.TRAP 0x1 ;  /* 0x000000040000795c */ /* 0x000fe20000300000 */
.L_x_12147:
[----:B0-----:R-:W-:Y:S01]  /*19bf0*/  SHF.L.U32 R2, R6, 0x1f, RZ ;  /* 0x0000001f06027819 */ /* 0x001fe200000006ff */
[----:B------:R-:W-:-:S03]  /*19c00*/  IMAD R10, R7, 0x2800, RZ ;  /* 0x00002800070a7824 */ /* 0x000fc600078e02ff */
[----:B------:R-:W0:Y:S02]  /*19c10*/  SYNCS.PHASECHK.TRANS64.TRYWAIT P0, [R3+URZ+0x13260], R2 ;  /* 0x01326002030075a7 */ /* 0x000e24000800017f */
[----:B0-----:R-:W-:Y:S05]  /*19c20*/  @!P0 BRA `(.L_x_12148) ;  /* 0x0000002800948947 */ /* 0x001fea0003800000 */
.L_x_12210:
[----:B------:R-:W-:Y:S01]  /*19c30*/  LOP3.LUT R5, R10, R29, RZ, 0xfc, !PT ;  /* 0x0000001d0a057212 */ /* 0x000fe200078efcff */
[----:B------:R-:W-:Y:S05]  /*19c40*/  WARPSYNC.ALL ;  /* 0x0000000000007948 */ /* 0x000fea0003800000 */
[----:B0-----:R-:W-:Y:S01]  /*19c50*/  IMAD.IADD R2, R18, 0x1, R5 ;  /* 0x0000000112027824 */ /* 0x001fe200078e0205 */
        /* <DEDUP_REMOVED lines=40> */
.L_x_12149:
[----:B------:R-:W2:Y:S01]  /*19ee0*/  S2R R2, SR_TID.X ;  /* 0x0000000000027919 */ /* 0x000ea20000002100 */
[----:B-1----:R1:W-:Y:S01]  /*19ef0*/  SYNCS.ARRIVE.TRANS64.A1T0 RZ, [R3+URZ+0x13250], RZ ;  /* 0x013250ff03ff79a7 */ /* 0x0023e2000810003f */
[----:B------:R-:W-:Y:S02]  /*19f00*/  IMAD.MOV.U32 R7, RZ, RZ, R19 ;  /* 0x000000ffff077224 */ /* 0x000fe400078e0013 */
[----:B------:R-:W-:Y:S01]  /*19f10*/  IMAD.MOV.U32 R6, RZ, RZ, R22 ;  /* 0x000000ffff067224 */ /* 0x000fe200078e0016 */
[----:B--2---:R-:W-:Y:S01]  /*19f20*/  LOP3.LUT R2, R2, 0x7f, RZ, 0xc0, !PT ;  /* 0x0000007f02027812 */ /* 0x004fe200078ec0ff */
[----:B------:R-:W-:Y:S03]  /*19f30*/  BAR.SYNC.DEFER_BLOCKING 0x2, 0x80 ;  /* 0x0082000000007b1d */ /* 0x000fe60000010000 */
[----:B------:R-:W-:-:S13]  /*19f40*/  ISETP.NE.AND P0, PT, R2, RZ, PT ;  /* 0x000000ff0200720c */ /* 0x000fda0003f05270 */
[----:B------:R-:W-:-:S05]  /*19f50*/  @!P0 VIADD R2, R3, 0x13280 ;  /* 0x0001328003028836 */ /* 0x000fca0000000000 */
[----:B------:R-:W-:-:S04]  /*19f60*/  @!P0 PRMT R2, RZ, 0x654, R2 ;  /* 0x00000654ff028816 */ /* 0x000fc80000000002 */
[----:B------:R1:W-:Y:S01]  /*19f70*/  @!P0 SYNCS.ARRIVE.TRANS64.RED.A1T0 RZ, [R2+URZ], RZ ;  /* 0x000000ff02ff89a7 */ /* 0x0003e2000810043f */
[C---:B------:R-:W-:Y:S01]  /*19f80*/  ISETP.GT.AND P0, PT, R0.reuse, R25, PT ;  /* 0x000000190000720c */ /* 0x040fe20003f04270 */
[----:B------:R-:W-:-:S12]  /*19f90*/  VIADD R0, R0, 0xffffffff ;  /* 0xffffffff00007836 */ /* 0x000fd80000000000 */
[----:B-1----:R-:W-:Y:S05]  /*19fa0*/  @P0 BRA `(.L_x_12150) ;  /* 0xfffffff4002c0947 */ /* 0x002fea000383ffff */
.L_x_12130:
        /* <DEDUP_REMOVED lines=17> */
.L_x_12152:
[----:B------:R-:W-:Y:S05]  /*1a0c0*/  BSYNC B0 ;  /* 0x0000000000007941 */ /* 0x000fea0003800000 */
.L_x_12151:
[----:B------:R-:W-:-:S06]  /*1a0d0*/  UISETP.NE.AND UP0, UPT, UR39, 0x3, UPT ;  /* 0x000000032700788c */ /* 0x000fcc000bf05270 */
[----:B------:R-:W-:-:S13]  /*1a0e0*/  PLOP3.LUT P1, PT, PT, PT, UP0, 0x80, 0x0 ;  /* 0x000000000000781c */ /* 0x000fda0003f2f008 */
[----:B------:R-:W-:Y:S05]  /*1a0f0*/  @!P1 BRA `(.L_x_12153) ;  /* 0x0000000000049947 */ /* 0x000fea0003800000 */
[----:B------:R-:W-:Y:S01]  /*1a100*/  BPT.TRAP 0x1 ;  /* 0x000000040000795c */ /* 0x000fe20000300000 */
.L_x_12153:
        /* <DEDUP_REMOVED lines=8> */
.L_x_12211:
[----:B------:R-:W-:Y:S05]  /*1a190*/  BSYNC B0 ;  /* 0x0000000000007941 */ /* 0x000fea0003800000 */
.L_x_12154:
[----:B------:R-:W-:Y:S05]  /*1a1a0*/  @!P2 BRA `(.L_x_12156) ;  /* 0x000000000004a947 */ /* 0x000fea0003800000 */
[----:B------:R-:W-:Y:S01]  /*1a1b0*/  BPT.TRAP 0x1 ;  /* 0x000000040000795c */ /* 0x000fe20000300000 */
.L_x_12156:
[----:B------:R-:W-:Y:S01]  /*1a1c0*/  SHF.L.U32 R5, R22, 0x1f, RZ ;  /* 0x0000001f16057819 */ /* 0x000fe200000006ff */
[----:B0-----:R-:W-:-:S03]  /*1a1d0*/  IMAD R3, R19, 0x2800, RZ ;  /* 0x0000280013037824 */ /* 0x001fc600078e02ff */
[----:B------:R-:W0:Y:S02]  /*1a1e0*/  SYNCS.PHASECHK.TRANS64.TRYWAIT P1, [R2+URZ+0x13260], R5 ;  /* 0x01326005020075a7 */ /* 0x000e24000802017f */
[----:B0-----:R-:W-:Y:S05]  /*1a1f0*/  @!P1 BRA `(.L_x_12157) ;  /* 0x0000002400489947 */ /* 0x001fea0003800000 */
.L_x_12212:
        /* <DEDUP_REMOVED lines=43> */
.L_x_12158:
[----:B-1----:R1:W-:Y:S01]  /*1a4b0*/  SYNCS.ARRIVE.TRANS64.A1T0 RZ, [R2+URZ+0x13250], RZ ;  /* 0x013250ff02ff79a7 */ /* 0x0023e2000810003f */
[----:B------:R-:W-:Y:S02]  /*1a4c0*/  @!P0 VIADD R0, R2, 0x13280 ;  /* 0x0001328002008836 */ /* 0x000fe40000000000 */
[----:B------:R-:W-:-:S03]  /*1a4d0*/  VIADD R19, R19, 0x1 ;  /* 0x0000000113137836 */ /* 0x000fc60000000000 */
[----:B------:R-:W-:Y:S01]  /*1a4e0*/  @!P0 PRMT R0, RZ, 0x654, R0 ;  /* 0x00000654ff008816 */ /* 0x000fe20000000000 */
[----:B------:R-:W-:Y:S06]  /*1a4f0*/  BAR.SYNC.DEFER_BLOCKING 0x2, 0x80 ;  /* 0x0082000000007b1d */ /* 0x000fec0000010000 */
[----:B------:R1:W-:Y:S01]  /*1a500*/  @!P0 SYNCS.ARRIVE.TRANS64.RED.A1T0 RZ, [R0+URZ], RZ ;  /* 0x000000ff00ff89a7 */ /* 0x0003e2000810043f */
[----:B------:R-:W-:-:S04]  /*1a510*/  ISETP.NE.AND P0, PT, R19, 0x2, PT ;  /* 0x000000021300780c */ /* 0x000fc80003f05270 */
[----:B0-----:R-:W-:Y:S02]  /*1a520*/  SEL R3, RZ, 0x1, P0 ;  /* 0x00000001ff037807 */ /* 0x001fe40000000000 */
[----:B------:R-:W-:Y:S02]  /*1a530*/  SEL R19, R19, RZ, P0 ;  /* 0x000000ff13137207 */ /* 0x000fe40000000000 */
[----:B-1----:R-:W-:-:S07]  /*1a540*/  LOP3.LUT R22, R22, R3, RZ, 0x3c, !PT ;  /* 0x0000000316167212 */ /* 0x002fce00078e3cff */
.L_x_12107:
[----:B------:R-:W-:Y:S05]  /*1a550*/  BSYNC B7 ;  /* 0x0000000000077941 */ /* 0x000fea0003800000 */
.L_x_12105:
[----:B------:R-:W-:-:S13]  /*1a560*/  LOP3.LUT P0, RZ, R16, 0x2, RZ, 0xc0, !PT ;  /* 0x0000000210ff7812 */ /* 0x000fda000780c0ff */
[----:B------:R-:W-:Y:S05]  /*1a570*/  @!P0 BRA `(.L_x_12159) ;  /* 0x0000000000248947 */ /* 0x000fea0003800000 */
[----:B------:R-:W2:Y:S08]  /*1a580*/  S2UR UR5, SR_CgaCtaId ;  /* 0x00000000000579c3 */ /* 0x000eb00000008800 */
[----:B------:R-:W-:Y:S06]  /*1a590*/  BAR.SYNC.DEFER_BLOCKING 0x5, 0x200 ;  /* 0x0148000000007b1d */ /* 0x000fec0000010000 */
[----:B------:R-:W-:-:S02]  /*1a5a0*/  UMOV UR4, 0x400 ;  /* 0x0000040000047882 */ /* 0x000fc40000000000 */
[----:B--2---:R-:W-:-:S06]  /*1a5b0*/  ULEA UR4, UR5, UR4, 0x18 ;  /* 0x0000000405047291 */ /* 0x004fcc000f8ec03f */
[----:B------:R-:W-:-:S05]  /*1a5c0*/  IMAD.U32 R18, RZ, RZ, UR4 ;  /* 0x00000004ff127e24 */ /* 0x000fca000f8e00ff */
[----:B------:R-:W2:Y:S02]  /*1a5d0*/  LDS.128 R24, [R18+0x132d0] ;  /* 0x0132d00012187984 */ /* 0x000ea40000000c00 */
[----:B--2---:R-:W-:Y:S01]  /*1a5e0*/  R2UR UR42, R27 ;  /* 0x000000001b2a72ca */ /* 0x004fe200000e0000 */
[----:B------:R-:W-:Y:S06]  /*1a5f0*/  BAR.ARV 0x4, 0x200 ;  /* 0x0108000000007b1d */ /* 0x000fec0000002000 */
[----:B------:R-:W-:Y:S08]  /*1a600*/  BRA `(.L_x_12160) ;  /* 0x0000000c00b07947 */ /* 0x000ff00003800000 */
.L_x_12159:
[----:B------:R-:W2:Y:S01]  /*1a610*/  S2R R9, SR_TID.X ;  /* 0x0000000000097919 */ /* 0x000ea20000002100 */
[----:B------:R-:W-:Y:S01]  /*1a620*/  ULDC UR4, c[0x0][0xc3c] ;  /* 0x00030f0000047ab9 */ /* 0x000fe20000000800 */
[----:B------:R-:W-:Y:S01]  /*1a630*/  IMAD.MOV.U32 R0, RZ, RZ, RZ ;  /* 0x000000ffff007224 */ /* 0x000fe200078e00ff */
[----:B--2---:R-:W-:-:S04]  /*1a640*/  LOP3.LUT R9, R9, 0x1f, RZ, 0xc0, !PT ;  /* 0x0000001f09097812 */ /* 0x004fc800078ec0ff */
[C---:B------:R-:W-:Y:S01]  /*1a650*/  ISETP.NE.AND P0, PT, R9.reuse, 0x1f, PT ;  /* 0x0000001f0900780c */ /* 0x040fe20003f05270 */
[----:B------:R-:W-:-:S05]  /*1a660*/  VIADD R7, R9, UR42 ;  /* 0x0000002a09077c36 */ /* 0x000fca0008000000 */
[----:B------:R-:W-:Y:S01]  /*1a670*/  ISETP.GE.OR P1, PT, R7, UR4, !P0 ;  /* 0x0000000407007c0c */ /* 0x000fe2000c726670 */
[----:B------:R-:W-:-:S12]  /*1a680*/  ULDC UR4, c[0x0][0xc3c] ;  /* 0x00030f0000047ab9 */ /* 0x000fd80000000800 */
[----:B------:R-:W2:Y:S08]  /*1a690*/  @!P1 LDC.64 R2, c[0x0][0xc80] ;  /* 0x00032000ff029b82 */ /* 0x000eb00000000a00 */
[----:B-1----:R-:W1:Y:S01]  /*1a6a0*/  @!P1 LDC.64 R4, c[0x0][0xc78] ;  /* 0x00031e00ff049b82 */ /* 0x002e620000000a00 */
[----:B--2---:R-:W-:-:S05]  /*1a6b0*/  @!P1 IMAD.WIDE R2, R7, 0x4, R2 ;  /* 0x0000000407029825 */ /* 0x004fca00078e0202 */
        /* <DEDUP_REMOVED lines=8> */
[----:B------:R-:W-:Y:S02]  /*1a740*/  ISETP.GE.U32.AND P5, PT, R9, 0x10, PT ;  /* 0x000000100900780c */ /* 0x000fe40003fa6070 */
[----:B------:R-:W1:Y:S01]  /*1a750*/  LDC R9, c[0x0][0xc38] ;  /* 0x00030e00ff097b82 */ /* 0x000e620000000800 */
[----:B--2---:R-:W-:-:S05]  /*1a760*/  IMAD R4, R5, R0, RZ ;  /* 0x0000000005047224 */ /* 0x004fca00078e02ff */
[----:B------:R-:W2:Y:S02]  /*1a770*/  SHFL.UP PT, R6, R4, 0x1, RZ ;  /* 0x0420000004067989 */ /* 0x000ea400000e00ff */
[----:B--2---:R-:W-:-:S05]  /*1a780*/  SEL R7, R6, RZ, P1 ;  /* 0x000000ff06077207 */ /* 0x004fca0000800000 */
[----:B------:R-:W-:-:S05]  /*1a790*/  IMAD.IADD R7, R4, 0x1, R7 ;  /* 0x0000000104077824 */ /* 0x000fca00078e0207 */
[----:B------:R-:W2:Y:S02]  /*1a7a0*/  SHFL.UP PT, R6, R7, 0x2, RZ ;  /* 0x0440000007067989 */ /* 0x000ea400000e00ff */
[----:B--2---:R-:W-:-:S05]  /*1a7b0*/  SEL R6, R6, RZ, P2 ;  /* 0x000000ff06067207 */ /* 0x004fca0001000000 */
[----:B------:R-:W-:-:S05]  /*1a7c0*/  IMAD.IADD R6, R7, 0x1, R6 ;  /* 0x0000000107067824 */ /* 0x000fca00078e0206 */
[----:B------:R-:W2:Y:S02]  /*1a7d0*/  SHFL.UP PT, R8, R6, 0x4, RZ ;  /* 0x0480000006087989 */ /* 0x000ea400000e00ff */
[----:B--2---:R-:W-:Y:S02]  /*1a7e0*/  SEL R3, R8, RZ, P3 ;  /* 0x000000ff08037207 */ /* 0x004fe40001800000 */
[----:B------:R-:W-:Y:S03]  /*1a7f0*/  SHFL.IDX PT, R8, R24, 0x1, 0x1f ;  /* 0x00201f0018087f89 */ /* 0x000fe600000e0000 */
[----:B------:R-:W-:-:S05]  /*1a800*/  IMAD.IADD R3, R6, 0x1, R3 ;  /* 0x0000000106037824 */ /* 0x000fca00078e0203 */
[----:B------:R-:W2:Y:S02]  /*1a810*/  SHFL.UP PT, R2, R3, 0x8, RZ ;  /* 0x0500000003027989 */ /* 0x000ea400000e00ff */
[----:B--2---:R-:W-:-:S05]  /*1a820*/  SEL R2, R2, RZ, P4 ;  /* 0x000000ff02027207 */ /* 0x004fca0002000000 */
[----:B------:R-:W-:-:S05]  /*1a830*/  IMAD.IADD R4, R3, 0x1, R2 ;  /* 0x0000000103047824 */ /* 0x000fca00078e0202 */
[----:B------:R-:W2:Y:S02]  /*1a840*/  SHFL.UP PT, R2, R4, 0x10, RZ ;  /* 0x0600000004027989 */ /* 0x000ea400000e00ff */
[----:B--2---:R-:W-:-:S05]  /*1a850*/  SEL R7, R2, RZ, P5 ;  /* 0x000000ff02077207 */ /* 0x004fca0002800000 */
[----:B------:R-:W-:Y:S02]  /*1a860*/  IMAD.IADD R2, R4, 0x1, R7 ;  /* 0x0000000104027824 */ /* 0x000fe400078e0207 */
[----:B------:R-:W-:Y:S04]  /*1a870*/  SHFL.IDX PT, R7, R24, RZ, 0x1f ;  /* 0x00001fff18077589 */ /* 0x000fe800000e0000 */
[----:B------:R-:W1:Y:S02]  /*1a880*/  SHFL.IDX PT, R6, R2, 0x1f, 0x1f ;  /* 0x03e01f0002067f89 */ /* 0x000e6400000e0000 */
[----:B-1----:R-:W-:Y:S02]  /*1a890*/  IMAD R3, R6, R9, RZ ;  /* 0x0000000906037224 */ /* 0x002fe400078e02ff */
[----:B------:R-:W-:-:S02]  /*1a8a0*/  IMAD.MOV.U32 R6, RZ, RZ, RZ ;  /* 0x000000ffff067224 */ /* 0x000fc400078e00ff */
[----:B------:R-:W-:-:S05]  /*1a8b0*/  IMAD.IADD R8, R8, 0x1, R3 ;  /* 0x0000000108087824 */ /* 0x000fca00078e0203 */
[----:B------:R-:W-:-:S13]  /*1a8c0*/  ISETP.GT.AND P6, PT, R8, R7, PT ;  /* 0x000000070800720c */ /* 0x000fda0003fc4270 */
[----:B------:R-:W-:Y:S05]  /*1a8d0*/  @P6 BRA `(.L_x_12161) ;  /* 0x0000000000986947 */ /* 0x000fea0003800000 */
.L_x_12163:
[----:B------:R-:W-:-:S04]  /*1a8e0*/  UIADD3 UR42, UR42, 0x1f, URZ ;  /* 0x0000001f2a2a7890 */ /* 0x000fc8000fffe03f */
[----:B------:R-:W-:-:S06]  /*1a8f0*/  UISETP.GE.AND UP0, UPT, UR42, UR4, UPT ;  /* 0x000000042a00728c */ /* 0x000fcc000bf06270 */
[----:B------:R-:W-:-:S13]  /*1a900*/  PLOP3.LUT P6, PT, PT, PT, UP0, 0x40, 0x0 ;  /* 0x000000000000781c */ /* 0x000fda0003fce808 */
[----:B------:R-:W-:Y:S05]  /*1a910*/  @!P6 BRA `(.L_x_12162) ;  /* 0x0000000800b4e947 */ /* 0x000fea0003800000 */
[----:B------:R-:W1:Y:S02]  /*1a920*/  S2R R0, SR_TID.X ;  /* 0x0000000000007919 */ /* 0x000e640000002100 */
[----:B-1----:R-:W-:-:S05]  /*1a930*/  LOP3.LUT R0, R0, 0x1f, RZ, 0xc0, !PT ;  /* 0x0000001f00007812 */ /* 0x002fca00078ec0ff */
[----:B------:R-:W-:Y:S02]  /*1a940*/  VIADD R9, R0, UR42 ;  /* 0x0000002a00097c36 */ /* 0x000fe40008000000 */
[----:B------:R-:W-:-:S03]  /*1a950*/  IMAD.MOV.U32 R0, RZ, RZ, RZ ;  /* 0x000000ffff007224 */ /* 0x000fc600078e00ff */
[----:B------:R-:W-:-:S13]  /*1a960*/  ISETP.GE.OR P6, PT, R9, UR4, !P0 ;  /* 0x0000000409007c0c */ /* 0x000fda000c7c6670 */
[----:B------:R-:W1:Y:S08]  /*1a970*/  @!P6 LDC.64 R2, c[0x0][0xc80] ;  /* 0x00032000ff02eb82 */ /* 0x000e700000000a00 */
[----:B------:R-:W2:Y:S01]  /*1a980*/  @!P6 LDC.64 R4, c[0x0][0xc78] ;  /* 0x00031e00ff04eb82 */ /* 0x000ea20000000a00 */
[----:B-1----:R-:W-:-:S05]  /*1a990*/  @!P6 IMAD.WIDE R2, R9, 0x4, R2 ;  /* 0x000000040902e825 */ /* 0x002fca00078e0202 */
[----:B------:R2:W3:Y:S02]  /*1a9a0*/  @!P6 LDG.E R0, desc[UR50][R2.64] ;  /* 0x000000320200e981 */ /* 0x0004e4000c1e1900 */
        /* <DEDUP_REMOVED lines=9> */
[----:B0-----:R-:W-:-:S05]  /*1aa40*/  IMAD.IADD R10, R4, 0x1, R9 ;  /* 0x00000001040a7824 */ /* 0x001fca00078e0209 */
        /* <DEDUP_REMOVED lines=15> */
.L_x_12161:
[----:B------:R-:W-:-:S04]  /*1ab40*/  IMAD.IADD R3, R8, 0x1, -R3 ;  /* 0x0000000108037824 */ /* 0x000fc800078e0a03 */
[----:B------:R-:W-:-:S05]  /*1ab50*/  IMAD R4, R2, R9, R3 ;  /* 0x0000000902047224 */ /* 0x000fca00078e0203 */
[----:B------:R-:W-:-:S13]  /*1ab60*/  ISETP.GT.AND P0, PT, R4, R7, PT ;  /* 0x000000070400720c */ /* 0x000fda0003f04270 */
[----:B------:R-:W-:Y:S02]  /*1ab70*/  VOTEU.ANY UR5, UPT, !P0 ;  /* 0x0000000000057886 */ /* 0x000fe400040e0100 */
[----:B------:R-:W-:Y:S02]  /*1ab80*/  UPOPC UR4, UR5 ;  /* 0x00000005000472bf */ /* 0x000fe40008000000 */
[----:B------:R-:W-:-:S04]  /*1ab90*/  ISETP.NE.AND P0, PT, RZ, UR5, PT ;  /* 0x00000005ff007c0c */ /* 0x000fc8000bf05270 */
[----:B------:R-:W-:Y:S02]  /*1aba0*/  IMAD.U32 R4, RZ, RZ, UR4 ;  /* 0x00000004ff047e24 */ /* 0x000fe4000f8e00ff */
[----:B------:R-:W-:-:S04]  /*1abb0*/  IMAD.U32 R11, RZ, RZ, UR4 ;  /* 0x00000004ff0b7e24 */ /* 0x000fc8000f8e00ff */
[----:B------:R1:W2:Y:S04]  /*1abc0*/  SHFL.IDX PT, R4, R5, R4, 0x1f ;  /* 0x00001f0405047589 */ /* 0x0002a800000e0000 */
[----:B------:R1:W3:Y:S01]  /*1abd0*/  SHFL.IDX PT, R0, R0, R11, 0x1f ;  /* 0x00001f0b00007589 */ /* 0x0002e200000e0000 */
[----:B------:R-:W-:Y:S05]  /*1abe0*/  @!P0 BRA `(.L_x_12164) ;  /* 0x00000000000c8947 */ /* 0x000fea0003800000 */
[----:B------:R-:W-:-:S06]  /*1abf0*/  UIADD3 UR5, UR4, -0x1, URZ ;  /* 0xffffffff04057890 */ /* 0x000fcc000fffe03f */
[----:B-1----:R-:W-:-:S05]  /*1ac00*/  IMAD.U32 R5, RZ, RZ, UR5 ;  /* 0x00000005ff057e24 */ /* 0x002fca000f8e00ff */
[----:B------:R4:W1:Y:S02]  /*1ac10*/  SHFL.IDX PT, R6, R2, R5, 0x1f ;  /* 0x00001f0502067589 */ /* 0x00086400000e0000 */
.L_x_12164:
[----:B--2---:R-:W-:Y:S01]  /*1ac20*/  ISETP.NE.AND P0, PT, R4, 0x1, PT ;  /* 0x000000010400780c */ /* 0x004fe20003f05270 */
[----:B-1----:R-:W-:Y:S01]  /*1ac30*/  IMAD R24, R6, R9, R3 ;  /* 0x0000000906187224 */ /* 0x002fe200078e0203 */
[----:B------:R-:W-:-:S03]  /*1ac40*/  UIADD3 UR42, UR4, UR42, URZ ;  /* 0x0000002a042a7290 */ /* 0x000fc6000fffe03f */
[----:B----4-:R-:W-:-:S08]  /*1ac50*/  IMAD.IADD R5, R7, 0x1, -R24 ;  /* 0x0000000107057824 */ /* 0x010fd000078e0a18 */
[----:B------:R-:W-:Y:S05]  /*1ac60*/  @!P0 BRA `(.L_x_12165) ;  /* 0x0000000000dc8947 */ /* 0x000fea0003800000 */
[----:B---3--:R-:W-:Y:S02]  /*1ac70*/  IABS R6, R0 ;  /* 0x0000000000067213 */ /* 0x008fe40000000000 */
[----:B------:R-:W-:Y:S02]  /*1ac80*/  IABS R7, R4 ;  /* 0x0000000400077213 */ /* 0x000fe40000000000 */
[----:B------:R-:W1:Y:S08]  /*1ac90*/  I2F.RP R8, R6 ;  /* 0x0000000600087306 */ /* 0x000e700000209400 */
[----:B0-----:R-:W0:Y:S08]  /*1aca0*/  I2F.RP R10, R7 ;  /* 0x00000007000a7306 */ /* 0x001e300000209400 */
[----:B-1----:R-:W1:Y:S08]  /*1acb0*/  MUFU.RCP R8, R8 ;  /* 0x0000000800087308 */ /* 0x002e700000001000 */
[----:B0-----:R-:W-:Y:S01]  /*1acc0*/  MUFU.RCP R10, R10 ;  /* 0x0000000a000a7308 */ /* 0x001fe20000001000 */
[----:B-1----:R-:W-:-:S07]  /*1acd0*/  VIADD R2, R8, 0xffffffe ;  /* 0x0ffffffe08027836 */ /* 0x002fce0000000000 */
[----:B------:R0:W1:Y:S02]  /*1ace0*/  F2I.FTZ.U32.TRUNC.NTZ R3, R2 ;  /* 0x0000000200037305 */ /* 0x000064000021f000 */
[----:B0-----:R-:W-:Y:S02]  /*1acf0*/  IMAD.MOV.U32 R2, RZ, RZ, RZ ;  /* 0x000000ffff027224 */ /* 0x001fe400078e00ff */
[----:B-1----:R-:W-:-:S04]  /*1ad00*/  IMAD.MOV R9, RZ, RZ, -R3 ;  /* 0x000000ffff097224 */ /* 0x002fc800078e0a03 */
[----:B------:R-:W-:-:S04]  /*1ad10*/  IMAD R9, R9, R6, RZ ;  /* 0x0000000609097224 */ /* 0x000fc800078e02ff */
[----:B------:R-:W-:Y:S01]  /*1ad20*/  IMAD.HI.U32 R3, R3, R9, R2 ;  /* 0x0000000903037227 */ /* 0x000fe200078e0002 */
[----:B------:R-:W-:Y:S02]  /*1ad30*/  IABS R9, R5 ;  /* 0x0000000500097213 */ /* 0x000fe40000000000 */
[----:B------:R-:W-:-:S03]  /*1ad40*/  IABS R2, R0 ;  /* 0x0000000000027213 */ /* 0x000fc60000000000 */
[----:B------:R-:W-:-:S04]  /*1ad50*/  IMAD.HI.U32 R8, R3, R9, RZ ;  /* 0x0000000903087227 */ /* 0x000fc800078e00ff */
[----:B------:R-:W-:Y:S02]  /*1ad60*/  IMAD.MOV R2, RZ, RZ, -R2 ;  /* 0x000000ffff027224 */ /* 0x000fe400078e0a02 */
        /* <DEDUP_REMOVED lines=37> */
[----:B------:R-:W-:Y:S01]  /*1afc0*/  IMAD R3, R0, R3, R5 ;  /* 0x0000000300037224 */ /* 0x000fe200078e0205 */
[----:B------:R-:W-:Y:S06]  /*1afd0*/  BRA `(.L_x_12166) ;  /* 0x0000000000f87947 */ /* 0x000fec0003800000 */
.L_x_12165:
[----:B------:R-:W-:Y:S02]  /*1afe0*/  ULDC.64 UR4, c[0x0][0xc90] ;  /* 0x0003240000047ab9 */ /* 0x000fe40000000a00 */
[----:B------:R-:W-:-:S06]  /*1aff0*/  UIMAD.WIDE UR4, UR42, 0x4, UR4 ;  /* 0x000000042a0478a5 */ /* 0x000fcc000f8e0204 */
[----:B------:R-:W-:Y:S02]  /*1b000*/  IMAD.U32 R2, RZ, RZ, UR4 ;  /* 0x00000004ff027e24 */ /* 0x000fe4000f8e00ff */
[----:B------:R-:W-:-:S05]  /*1b010*/  IMAD.U32 R3, RZ, RZ, UR5 ;  /* 0x00000005ff037e24 */ /* 0x000fca000f8e00ff */
[----:B------:R1:W3:Y:S02]  /*1b020*/  LDG.E R6, desc[UR50][R2.64] ;  /* 0x0000003202067981 */ /* 0x0002e4000c1e1900 */
[----:B-1----:R-:W-:Y:S02]  /*1b030*/  IMAD.MOV.U32 R2, RZ, RZ, RZ ;  /* 0x000000ffff027224 */ /* 0x002fe400078e00ff */
[----:B---3--:R-:W-:-:S05]  /*1b040*/  IMAD R4, R0, R6, RZ ;  /* 0x0000000600047224 */ /* 0x008fca00078e02ff */
[----:B------:R-:W-:-:S04]  /*1b050*/  IABS R7, R4 ;  /* 0x0000000400077213 */ /* 0x000fc80000000000 */
[----:B------:R-:W1:Y:S08]  /*1b060*/  I2F.RP R8, R7 ;  /* 0x0000000700087306 */ /* 0x000e700000209400 */
[----:B-1----:R-:W0:Y:S02]  /*1b070*/  MUFU.RCP R8, R8 ;  /* 0x0000000800087308 */ /* 0x002e240000001000 */
[----:B0-----:R-:W-:-:S06]  /*1b080*/  VIADD R10, R8, 0xffffffe ;  /* 0x0ffffffe080a7836 */ /* 0x001fcc0000000000 */
[----:B------:R-:W0:Y:S02]  /*1b090*/  F2I.FTZ.U32.TRUNC.NTZ R3, R10 ;  /* 0x0000000a00037305 */ /* 0x000e24000021f000 */
[----:B0-----:R-:W-:-:S04]  /*1b0a0*/  IMAD.MOV R12, RZ, RZ, -R3 ;  /* 0x000000ffff0c7224 */ /* 0x001fc800078e0a03 */
[----:B------:R-:W-:-:S04]  /*1b0b0*/  IMAD R11, R12, R7, RZ ;  /* 0x000000070c0b7224 */ /* 0x000fc800078e02ff */
[----:B------:R-:W-:Y:S01]  /*1b0c0*/  IMAD.HI.U32 R2, R3, R11, R2 ;  /* 0x0000000b03027227 */ /* 0x000fe200078e0002 */
[----:B------:R-:W-:Y:S02]  /*1b0d0*/  IABS R11, R4 ;  /* 0x00000004000b7213 */ /* 0x000fe40000000000 */
        /* <DEDUP_REMOVED lines=19> */
[----:B------:R-:W-:Y:S02]  /*1b210*/  IABS R10, R4 ;  /* 0x00000004000a7213 */ /* 0x000fe40000000000 */
[----:B------:R-:W-:-:S04]  /*1b220*/  IABS R8, R6 ;  /* 0x0000000600087213 */ /* 0x000fc80000000000 */
        /* <DEDUP_REMOVED lines=8> */
[-C--:B------:R-:W-:Y:S02]  /*1b2b0*/  IABS R5, R6.reuse ;  /* 0x0000000600057213 */ /* 0x080fe40000000000 */
[----:B------:R-:W-:Y:S02]  /*1b2c0*/  LOP3.LUT R2, R4, R6, RZ, 0x3c, !PT ;  /* 0x0000000604027212 */ /* 0x000fe400078e3cff */
[----:B------:R-:W-:Y:S01]  /*1b2d0*/  IADD3 R4, R7, 0x1000000, R4 ;  /* 0x0100000007047810 */ /* 0x000fe20007ffe004 */
[----:B------:R-:W-:Y:S01]  /*1b2e0*/  IMAD.MOV R5, RZ, RZ, -R5 ;  /* 0x000000ffff057224 */ /* 0x000fe200078e0a05 */
        /* <DEDUP_REMOVED lines=12> */
[----:B------:R-:W-:-:S07]  /*1b3b0*/  IMAD R26, R3, R6, R4 ;  /* 0x00000006031a7224 */ /* 0x000fce00078e0204 */
.L_x_12166:
[----:B------:R-:W-:-:S05]  /*1b3c0*/  LOP3.LUT R3, RZ, R3, RZ, 0x33, !PT ;  /* 0x00000003ff037212 */ /* 0x000fca00078e33ff */
[----:B------:R-:W-:Y:S01]  /*1b3d0*/  IMAD.IADD R25, R0, 0x1, R3 ;  /* 0x0000000100197824 */ /* 0x000fe200078e0203 */
[----:B------:R-:W-:Y:S06]  /*1b3e0*/  BRA `(.L_x_12167) ;  /* 0x0000000000107947 */ /* 0x000fec0003800000 */
.L_x_12162:
[----:B------:R-:W-:Y:S01]  /*1b3f0*/  IMAD.MOV.U32 R24, RZ, RZ, R7 ;  /* 0x000000ffff187224 */ /* 0x000fe200078e0007 */
[----:B------:R-:W-:Y:S01]  /*1b400*/  ULDC UR42, c[0x0][0xc3c] ;  /* 0x00030f00002a7ab9 */ /* 0x000fe20000000800 */
[----:B------:R-:W-:Y:S02]  /*1b410*/  IMAD.MOV.U32 R25, RZ, RZ, RZ ;  /* 0x000000ffff197224 */ /* 0x000fe400078e00ff */
[----:B------:R-:W-:-:S07]  /*1b420*/  IMAD.MOV.U32 R26, RZ, RZ, RZ ;  /* 0x000000ffff1a7224 */ /* 0x000fce00078e00ff */
.L_x_12167:
[----:B------:R-:W1:Y:S01]  /*1b430*/  S2R R0, SR_TID.X ;  /* 0x0000000000007919 */ /* 0x000e620000002100 */
[----:B------:R-:W-:Y:S01]  /*1b440*/  IMAD.U32 R27, RZ, RZ, UR42 ;  /* 0x0000002aff1b7e24 */ /* 0x000fe2000f8e00ff */
[----:B------:R-:W-:Y:S01]  /*1b450*/  BAR.SYNC.DEFER_BLOCKING 0x4, 0x200 ;  /* 0x0108000000007b1d */ /* 0x000fe20000010000 */
[----:B-1----:R-:W-:-:S04]  /*1b460*/  LOP3.LUT R0, R0, 0x1f, RZ, 0xc0, !PT ;  /* 0x0000001f00007812 */ /* 0x002fc800078ec0ff */
[----:B------:R-:W-:-:S13]  /*1b470*/  ISETP.NE.AND P0, PT, R0, RZ, PT ;  /* 0x000000ff0000720c */ /* 0x000fda0003f05270 */
[----:B------:R-:W1:Y:S01]  /*1b480*/  @!P0 S2R R3, SR_CgaCtaId ;  /* 0x0000000000038919 */ /* 0x000e620000008800 */
[----:B------:R-:W-:-:S04]  /*1b490*/  @!P0 MOV R0, 0x400 ;  /* 0x0000040000008802 */ /* 0x000fc80000000f00 */
[----:B-1----:R-:W-:-:S05]  /*1b4a0*/  @!P0 LEA R18, R3, R0, 0x18 ;  /* 0x0000000003128211 */ /* 0x002fca00078ec0ff */
[----:B------:R2:W-:Y:S01]  /*1b4b0*/  @!P0 STS.128 [R18+0x132d0], R24 ;  /* 0x0132d01812008388 */ /* 0x0005e20000000c00 */
[----:B------:R-:W-:Y:S06]  /*1b4c0*/  BAR.ARV 0x5, 0x200 ;  /* 0x0148000000007b1d */ /* 0x000fec0000002000 */
.L_x_12160:
[----:B------:R-:W-:Y:S02]  /*1b4d0*/  ULDC UR4, c[0x0][0xc3c] ;  /* 0x00030f0000047ab9 */ /* 0x000fe40000000800 */
[----:B------:R-:W-:-:S06]  /*1b4e0*/  UISETP.GE.AND UP0, UPT, UR42, UR4, UPT ;  /* 0x000000042a00728c */ /* 0x000fcc000bf06270 */
[----:B------:R-:W-:-:S13]  /*1b4f0*/  PLOP3.LUT P0, PT, PT, PT, UP0, 0x80, 0x0 ;  /* 0x000000000000781c */ /* 0x000fda0003f0f008 */
[----:B------:R-:W-:Y:S05]  /*1b500*/  @!P0 BRA `(.L_x_12168) ;  /* 0xffffffb800a48947 */ /* 0x000fea000383ffff */
.L_x_12094:
[----:B0-----:R-:W3:Y:S01]  /*1b510*/  LDL.LU R0, [R1+0x10] ;  /* 0x0000100001007983 */ /* 0x001ee20000300800 */
[----:B------:R-:W-:Y:S01]  /*1b520*/  BSSY B0, `(.L_x_12169) ;  /* 0x000000b000007945 */ /* 0x000fe20003800000 */
[----:B-1----:R-:W0:Y:S01]  /*1b530*/  S2R R5, SR_CgaCtaId ;  /* 0x0000000000057919 */ /* 0x002e220000008800 */
        /* <DEDUP_REMOVED lines=9> */
.L_x_12213:
[----:B------:R-:W-:Y:S05]  /*1b5d0*/  BSYNC B0 ;  /* 0x0000000000007941 */ /* 0x000fea0003800000 */
.L_x_12169:
[----:B------:R-:W-:-:S03]  /*1b5e0*/  UMOV UR4, 0xffffffff ;  /* 0xffffffff00047882 */ /* 0x000fc60000000000 */
[----:B------:R-:W-:Y:S05]  /*1b5f0*/  BRA.DIV UR4, `(.L_x_12171) ;  /* 0x0000001204707947 */ /* 0x000fea000b800000 */
[----:B0-----:R-:W0:Y:S02]  /*1b600*/  S2R R0, SR_TID.X ;  /* 0x0000000000007919 */ /* 0x001e240000002100 */
[----:B0-----:R-:W-:-:S04]  /*1b610*/  SHF.R.U32.HI R0, RZ, 0x5, R0 ;  /* 0x00000005ff007819 */ /* 0x001fc80000011600 */
[----:B------:R-:W-:-:S05]  /*1b620*/  LOP3.LUT R0, R0, 0x3, RZ, 0xc0, !PT ;  /* 0x0000000300007812 */ /* 0x000fca00078ec0ff */
[----:B------:R0:W1:Y:S02]  /*1b630*/  SHFL.IDX PT, R14, R0, RZ, 0x1f ;  /* 0x00001fff000e7589 */ /* 0x00006400000e0000 */
.L_x_12216:
[----:B-1----:R-:W-:Y:S01]  /*1b640*/  ISETP.NE.AND P0, PT, R14, RZ, PT ;  /* 0x000000ff0e00720c */ /* 0x002fe20003f05270 */
[----:B------:R-:W-:-:S12]  /*1b650*/  BSSY B0, `(.L_x_12172) ;  /* 0x000002b000007945 */ /* 0x000fd80003800000 */
[----:B------:R-:W-:Y:S05]  /*1b660*/  @P0 BRA `(.L_x_12173) ;  /* 0x0000000000a40947 */ /* 0x000fea0003800000 */
[----:B------:R-:W-:-:S03]  /*1b670*/  UMOV UR4, 0xffffffff ;  /* 0xffffffff00047882 */ /* 0x000fc60000000000 */
[----:B------:R-:W-:Y:S05]  /*1b680*/  BRA.DIV UR4, `(.L_x_12174) ;  /* 0x0000001204807947 */ /* 0x000fea000b800000 */
[----:B------:R-:W-:-:S13]  /*1b690*/  ELECT P6, URZ, PT ;  /* 0x00000000003f782f */ /* 0x000fda00038c0000 */
.L_x_12219:
[----:B------:R-:W-:Y:S05]  /*1b6a0*/  @!P6 BRA `(.L_x_12173) ;  /* 0x000000000094e947 */ /* 0x000fea0003800000 */
[----:B------:R-:W-:-:S06]  /*1b6b0*/  ULOP3.LUT UR4, UR38, 0x2, URZ, 0xfc, !UPT ;  /* 0x0000000226047892 */ /* 0x000fcc000f8efc3f */
[----:B0-----:R-:W-:-:S05]  /*1b6c0*/  IMAD.U32 R0, RZ, RZ, UR4 ;  /* 0x00000004ff007e24 */ /* 0x001fca000f8e00ff */
[----:B------:R-:W-:-:S13]  /*1b6d0*/  ISETP.NE.AND P0, PT, R0, 0x3, PT ;  /* 0x000000030000780c */ /* 0x000fda0003f05270 */
[----:B------:R-:W-:Y:S05]  /*1b6e0*/  @!P0 BRA `(.L_x_12175) ;  /* 0x0000000000048947 */ /* 0x000fea0003800000 */
[----:B------:R-:W-:Y:S01]  /*1b6f0*/  BPT.TRAP 0x1 ;  /* 0x000000040000795c */ /* 0x000fe20000300000 */
.L_x_12175:
        /* <DEDUP_REMOVED lines=12> */
.L_x_12220:
[----:B------:R-:W1:Y:S02]  /*1b7c0*/  SYNCS.PHASECHK.TRANS64.TRYWAIT P1, [R9+URZ], R0 ;  /* 0x00000000090075a7 */ /* 0x000e64000802017f */
[----:B-1----:R-:W-:Y:S05]  /*1b7d0*/  @!P1 BRA `(.L_x_12177) ;  /* 0x0000001000609947 */ /* 0x002fea0003800000 */
.L_x_12221:
[----:B------:R-:W-:Y:S05]  /*1b7e0*/  @!P0 BRA `(.L_x_12178) ;  /* 0x0000000000048947 */ /* 0x000fea0003800000 */
[----:B------:R-:W-:Y:S01]  /*1b7f0*/  BPT.TRAP 0x1 ;  /* 0x000000040000795c */ /* 0x000fe20000300000 */
.L_x_12178:
[----:B------:R-:W-:-:S04]  /*1b800*/  IMAD R19, R19, 0x8, R6 ;  /* 0x0000000813137824 */ /* 0x000fc800078e0206 */
[----:B------:R-:W3:Y:S02]  /*1b810*/  SYNCS.PHASECHK.TRANS64.TRYWAIT P1, [R19+URZ+0x13260], R4 ;  /* 0x01326004130075a7 */ /* 0x000ee4000802017f */
[----:B---3--:R-:W-:Y:S05]  /*1b820*/  @!P1 BRA `(.L_x_12179) ;  /* 0x0000001000609947 */ /* 0x008fea0003800000 */
.L_x_12222:
[----:B------:R-:W-:Y:S05]  /*1b830*/  @!P0 BRA `(.L_x_12180) ;  /* 0x0000000000048947 */ /* 0x000fea0003800000 */
[----:B------:R-:W-:Y:S01]  /*1b840*/  BPT.TRAP 0x1 ;  /* 0x000000040000795c */ /* 0x000fe20000300000 */
.L_x_12180:
[----:B------:R-:W-:-:S04]  /*1b850*/  IMAD R7, R7, 0x8, R6 ;  /* 0x0000000807077824 */ /* 0x000fc800078e0206 */
[----:B------:R-:W4:Y:S02]  /*1b860*/  SYNCS.PHASECHK.TRANS64.TRYWAIT P1, [R7+URZ+0x13260], R0 ;  /* 0x01326000070075a7 */ /* 0x000f24000802017f */
[----:B----4-:R-:W-:Y:S05]  /*1b870*/  @!P1 BRA `(.L_x_12181) ;  /* 0x0000001000609947 */ /* 0x010fea0003800000 */
.L_x_12223:
[----:B------:R-:W-:Y:S05]  /*1b880*/  @!P0 BRA `(.L_x_12182) ;  /* 0x0000000000048947 */ /* 0x000fea0003800000 */
[----:B------:R-:W-:Y:S01]  /*1b890*/  BPT.TRAP 0x1 ;  /* 0x000000040000795c */ /* 0x000fe20000300000 */
.L_x_12182:
[----:B------:R-:W5:Y:S02]  /*1b8a0*/  SYNCS.PHASECHK.TRANS64.TRYWAIT P0, [R19+URZ+0x13280], R4 ;  /* 0x01328004130075a7 */ /* 0x000f64000800017f */
[----:B-----5:R-:W-:Y:S05]  /*1b8b0*/  @!P0 BRA `(.L_x_12183) ;  /* 0x0000001000648947 */ /* 0x020fea0003800000 */
.L_x_12184:
[----:B------:R0:W0:Y:S02]  /*1b8c0*/  SYNCS.PHASECHK.TRANS64.TRYWAIT P0, [R7+URZ+0x13280], R0 ;  /* 0x01328000070075a7 */ /* 0x000024000800017f */
[----:B0-----:R-:W-:Y:S05]  /*1b8d0*/  @!P0 NANOSLEEP.SYNCS 0x989680 ;  /* 0x009896800000895d */ /* 0x001fea0003900000 */
[----:B------:R-:W0:Y:S02]  /*1b8e0*/  @!P0 SYNCS.PHASECHK.TRANS64 P0, [R7+URZ+0x13280], R0 ;  /* 0x01328000070085a7 */ /* 0x000e24000800007f */
[----:B0-----:R-:W-:Y:S05]  /*1b8f0*/  @!P0 BRA `(.L_x_12184) ;  /* 0xfffffffc00f08947 */ /* 0x001fea000383ffff */
.L_x_12173:
[----:B------:R-:W-:Y:S05]  /*1b900*/  BSYNC B0 ;  /* 0x0000000000007941 */ /* 0x000fea0003800000 */
.L_x_12172:
[----:B------:R-:W-:Y:S05]  /*1b910*/  EXIT ;  /* 0x000000000000794d */ /* 0x000fea0003800000 */
.L_x_12001:
[----:B0-----:R-:W-:-:S04]  /*1b920*/  IMAD.U32 R3, RZ, RZ, UR45 ;  /* 0x0000002dff037e24 */ /* 0x001fc8000f8e00ff */
[----:B------:R0:W1:Y:S03]  /*1b930*/  SYNCS.PHASECHK.TRANS64.TRYWAIT P1, [R3+URZ+0x13200], R8 ;  /* 0x01320008030075a7 */ /* 0x000066000802017f */
[----:B-1----:R-:W-:Y:S05]  /*1b940*/  @!P1 NANOSLEEP.SYNCS 0x989680 ;  /* 0x009896800000995d */ /* 0x002fea0003900000 */
[----:B------:R-:W1:Y:S02]  /*1b950*/  @!P1 SYNCS.PHASECHK.TRANS64 P1, [R3+URZ+0x13200], R8 ;  /* 0x01320008030095a7 */ /* 0x000e64000802007f */
[----:B-1----:R-:W-:Y:S05]  /*1b960*/  @!P1 BRA `(.L_x_12001) ;  /* 0xfffffffc00ec9947 */ /* 0x002fea000383ffff */
[----:B------:R-:W-:Y:S05]  /*1b970*/  BRA `(.L_x_12185) ;  /* 0xfffffe6400407947 */ /* 0x000fea000383ffff */
.L_x_12005:
[----:B--2---:R2:W3:Y:S02]  /*1b980*/  SYNCS.PHASECHK.TRANS64.TRYWAIT P1, [R105+URZ+0x13230], R4 ;  /* 0x01323004690075a7 */ /* 0x0044e4000802017f */
[----:B---3--:R-:W-:Y:S05]  /*1b990*/  @!P1 NANOSLEEP.SYNCS 0x989680 ;  /* 0x009896800000995d */ /* 0x008fea0003900000 */
[----:B------:R-:W3:Y:S02]  /*1b9a0*/  @!P1 SYNCS.PHASECHK.TRANS64 P1, [R105+URZ+0x13230], R4 ;  /* 0x01323004690095a7 */ /* 0x000ee4000802007f */
[----:B---3--:R-:W-:Y:S05]  /*1b9b0*/  @!P1 BRA `(.L_x_12005) ;  /* 0xfffffffc00f09947 */ /* 0x008fea000383ffff */
[----:B------:R-:W-:Y:S05]  /*1b9c0*/  BRA `(.L_x_12004) ;  /* 0xfffffe64005c7947 */ /* 0x000fea000383ffff */
.L_x_12021:
[----:B-1----:R-:W-:-:S04]  /*1b9d0*/  IMAD.U32 R8, RZ, RZ, UR24 ;  /* 0x00000018ff087e24 */ /* 0x002fc8000f8e00ff */
[----:B------:R1:W2:Y:S03]  /*1b9e0*/  SYNCS.PHASECHK.TRANS64.TRYWAIT P1, [R8+URZ+0x13230], R7 ;  /* 0x01323007080075a7 */ /* 0x0002a6000802017f */
[----:B--2---:R-:W-:Y:S05]  /*1b9f0*/  @!P1 NANOSLEEP.SYNCS 0x989680 ;  /* 0x009896800000995d */ /* 0x004fea0003900000 */
[----:B------:R-:W2:Y:S02]  /*1ba00*/  @!P1 SYNCS.PHASECHK.TRANS64 P1, [R8+URZ+0x13230], R7 ;  /* 0x01323007080095a7 */ /* 0x000ea4000802007f */
[----:B--2---:R-:W-:Y:S05]  /*1ba10*/  @!P1 BRA `(.L_x_12021) ;  /* 0xfffffffc00ec9947 */ /* 0x004fea000383ffff */
[----:B------:R-:W-:Y:S05]  /*1ba20*/  BRA `(.L_x_12020) ;  /* 0xfffffeac004c7947 */ /* 0x000fea000383ffff */
.L_x_12025:
[----:B-1----:R-:W-:-:S04]  /*1ba30*/  IMAD.U32 R128, RZ, RZ, UR11 ;  /* 0x0000000bff807e24 */ /* 0x002fc8000f8e00ff */
[----:B------:R1:W2:Y:S03]  /*1ba40*/  SYNCS.PHASECHK.TRANS64.TRYWAIT P1, [R128+URZ+0x13250], R7 ;  /* 0x01325007800075a7 */ /* 0x0002a6000802017f */
[----:B--2---:R-:W-:Y:S05]  /*1ba50*/  @!P1 NANOSLEEP.SYNCS 0x989680 ;  /* 0x009896800000995d */ /* 0x004fea0003900000 */
[----:B------:R-:W2:Y:S02]  /*1ba60*/  @!P1 SYNCS.PHASECHK.TRANS64 P1, [R128+URZ+0x13250], R7 ;  /* 0x01325007800095a7 */ /* 0x000ea4000802007f */
[----:B--2---:R-:W-:Y:S05]  /*1ba70*/  @!P1 BRA `(.L_x_12025) ;  /* 0xfffffffc00ec9947 */ /* 0x004fea000383ffff */
[----:B------:R-:W-:Y:S05]  /*1ba80*/  BRA `(.L_x_12024) ;  /* 0xfffffeb000f87947 */ /* 0x000fea000383ffff */
.L_x_12043:
[----:B-1----:R-:W-:-:S04]  /*1ba90*/  IMAD.U32 R10, RZ, RZ, UR22 ;  /* 0x00000016ff0a7e24 */ /* 0x002fc8000f8e00ff */
[----:B------:R1:W2:Y:S03]  /*1baa0*/  SYNCS.PHASECHK.TRANS64.TRYWAIT P1, [R10+URZ+0x13230], R9 ;  /* 0x013230090a0075a7 */ /* 0x0002a6000802017f */
[----:B--2---:R-:W-:Y:S05]  /*1bab0*/  @!P1 NANOSLEEP.SYNCS 0x989680 ;  /* 0x009896800000995d */ /* 0x004fea0003900000 */
[----:B------:R-:W2:Y:S02]  /*1bac0*/  @!P1 SYNCS.PHASECHK.TRANS64 P1, [R10+URZ+0x13230], R9 ;  /* 0x013230090a0095a7 */ /* 0x000ea4000802007f */
[----:B--2---:R-:W-:Y:S05]  /*1bad0*/  @!P1 BRA `(.L_x_12043) ;  /* 0xfffffffc00ec9947 */ /* 0x004fea000383ffff */
[----:B------:R-:W-:Y:S05]  /*1bae0*/  BRA `(.L_x_12042) ;  /* 0xfffffef800107947 */ /* 0x000fea000383ffff */
.L_x_12047:
[----:B-1----:R-:W-:-:S04]  /*1baf0*/  IMAD.U32 R10, RZ, RZ, UR11 ;  /* 0x0000000bff0a7e24 */ /* 0x002fc8000f8e00ff */
[----:B------:R1:W2:Y:S03]  /*1bb00*/  SYNCS.PHASECHK.TRANS64.TRYWAIT P1, [R10+URZ+0x13250], R9 ;  /* 0x013250090a0075a7 */ /* 0x0002a6000802017f */
[----:B--2---:R-:W-:Y:S05]  /*1bb10*/  @!P1 NANOSLEEP.SYNCS 0x989680 ;  /* 0x009896800000995d */ /* 0x004fea0003900000 */
[----:B------:R-:W2:Y:S02]  /*1bb20*/  @!P1 SYNCS.PHASECHK.TRANS64 P1, [R10+URZ+0x13250], R9 ;  /* 0x013250090a0095a7 */ /* 0x000ea4000802007f */
[----:B--2---:R-:W-:Y:S05]  /*1bb30*/  @!P1 BRA `(.L_x_12047) ;  /* 0xfffffffc00ec9947 */ /* 0x004fea000383ffff */
[----:B------:R-:W-:Y:S05]  /*1bb40*/  BRA `(.L_x_12046) ;  /* 0xffffff0400087947 */ /* 0x000fea000383ffff */
.L_x_12054:
[----:B-1----:R-:W-:-:S04]  /*1bb50*/  IMAD.U32 R10, RZ, RZ, UR24 ;  /* 0x00000018ff0a7e24 */ /* 0x002fc8000f8e00ff */
[----:B------:R1:W2:Y:S03]  /*1bb60*/  SYNCS.PHASECHK.TRANS64.TRYWAIT P1, [R10+URZ+0x13230], R9 ;  /* 0x013230090a0075a7 */ /* 0x0002a6000802017f */
[----:B--2---:R-:W-:Y:S05]  /*1bb70*/  @!P1 NANOSLEEP.SYNCS 0x989680 ;  /* 0x009896800000995d */ /* 0x004fea0003900000 */
[----:B------:R-:W2:Y:S02]  /*1bb80*/  @!P1 SYNCS.PHASECHK.TRANS64 P1, [R10+URZ+0x13230], R9 ;  /* 0x013230090a0095a7 */ /* 0x000ea4000802007f */
[----:B--2---:R-:W-:Y:S05]  /*1bb90*/  @!P1 BRA `(.L_x_12054) ;  /* 0xfffffffc00ec9947 */ /* 0x004fea000383ffff */
[----:B------:R-:W-:Y:S05]  /*1bba0*/  BRA `(.L_x_12053) ;  /* 0xffffff2400107947 */ /* 0x000fea000383ffff */
.L_x_12058:
[----:B-1----:R-:W-:-:S04]  /*1bbb0*/  IMAD.U32 R128, RZ, RZ, UR11 ;  /* 0x0000000bff807e24 */ /* 0x002fc8000f8e00ff */
[----:B------:R1:W2:Y:S03]  /*1bbc0*/  SYNCS.PHASECHK.TRANS64.TRYWAIT P1, [R128+URZ+0x13250], R9 ;  /* 0x01325009800075a7 */ /* 0x0002a6000802017f */
[----:B--2---:R-:W-:Y:S05]  /*1bbd0*/  @!P1 NANOSLEEP.SYNCS 0x989680 ;  /* 0x009896800000995d */ /* 0x004fea0003900000 */
[----:B------:R-:W2:Y:S02]  /*1bbe0*/  @!P1 SYNCS.PHASECHK.TRANS64 P1, [R128+URZ+0x13250], R9 ;  /* 0x01325009800095a7 */ /* 0x000ea4000802007f */
[----:B--2---:R-:W-:Y:S05]  /*1bbf0*/  @!P1 BRA `(.L_x_12058) ;  /* 0xfffffffc00ec9947 */ /* 0x004fea000383ffff */
[----:B------:R-:W-:Y:S05]  /*1bc00*/  BRA `(.L_x_12057) ;  /* 0xffffff2800bc7947 */ /* 0x000fea000383ffff */
.L_x_12072:
[----:B-1----:R-:W-:-:S04]  /*1bc10*/  IMAD.U32 R3, RZ, RZ, UR14 ;  /* 0x0000000eff037e24 */ /* 0x002fc8000f8e00ff */
[----:B------:R1:W2:Y:S03]  /*1bc20*/  SYNCS.PHASECHK.TRANS64.TRYWAIT P1, [R3+URZ+0x13250], R0 ;  /* 0x01325000030075a7 */ /* 0x0002a6000802017f */
[----:B--2---:R-:W-:Y:S05]  /*1bc30*/  @!P1 NANOSLEEP.SYNCS 0x989680 ;  /* 0x009896800000995d */ /* 0x004fea0003900000 */
[----:B------:R-:W2:Y:S02]  /*1bc40*/  @!P1 SYNCS.PHASECHK.TRANS64 P1, [R3+URZ+0x13250], R0 ;  /* 0x01325000030095a7 */ /* 0x000ea4000802007f */
[----:B--2---:R-:W-:Y:S05]  /*1bc50*/  @!P1 BRA `(.L_x_12072) ;  /* 0xfffffffc00ec9947 */ /* 0x004fea000383ffff */
[----:B------:R-:W-:Y:S05]  /*1bc60*/  BRA `(.L_x_12071) ;  /* 0xffffff6800f87947 */ /* 0x000fea000383ffff */
.L_x_12116:
[----:B------:R-:W-:Y:S02]  /*1bc70*/  IMAD.MOV.U32 R13, RZ, RZ, R20 ;  /* 0x000000ffff0d7224 */ /* 0x000fe400078e0014 */
[----:B------:R-:W-:Y:S02]  /*1bc80*/  IMAD.MOV.U32 R12, RZ, RZ, RZ ;  /* 0x000000ffff0c7224 */ /* 0x000fe400078e00ff */
[----:B------:R-:W-:Y:S02]  /*1bc90*/  IMAD.MOV.U32 R11, RZ, RZ, 0x1f ;  /* 0x0000001fff0b7424 */ /* 0x000fe400078e00ff */
[----:B------:R-:W-:-:S07]  /*1bca0*/  IMAD.MOV.U32 R15, RZ, RZ, -0x1 ;  /* 0xffffffffff0f7424 */ /* 0x000fce00078e00ff */
[----:B01----:R-:W-:Y:S05]  /*1bcb0*/  WARPSYNC.COLLECTIVE R15, `(.L_x_12186) ;  /* 0x000000000f087348 */ /* 0x003fea0003c00000 */
[----:B------:R2:W3:Y:S02]  /*1bcc0*/  SHFL.IDX P6, R14, R13, R12, R11 ;  /* 0x0000000c0d0e7389 */ /* 0x0004e400000c000b */
[----:B0123--:R-:W-:Y:S01]  /*1bcd0*/  ENDCOLLECTIVE ;  /* 0x000000000000791b */ /* 0x00ffe20003800000 */
.L_x_12186:
[----:B------:R-:W-:Y:S05]  /*1bce0*/  BRA `(.L_x_12187) ;  /* 0xffffffc400907947 */ /* 0x000fea000383ffff */
.L_x_12118:
[----:B------:R-:W-:Y:S01]  /*1bcf0*/  BSSY B0, `(.L_x_12188) ;  /* 0x0000006000007945 */ /* 0x000fe20003800000 */
[----:B------:R-:W-:-:S07]  /*1bd00*/  IMAD.MOV.U32 R15, RZ, RZ, -0x1 ;  /* 0xffffffffff0f7424 */ /* 0x000fce00078e00ff */
[----:B012---:R-:W-:Y:S05]  /*1bd10*/  WARPSYNC.COLLECTIVE R15, `(.L_x_12189) ;  /* 0x000000000f0c7348 */ /* 0x007fea0003c00000 */
[----:B------:R-:W-:Y:S02]  /*1bd20*/  ELECT P6, UR62, PT ;  /* 0x00000000003e782f */ /* 0x000fe400038c0000 */
[----:B------:R-:W-:Y:S01]  /*1bd30*/  MOV R14, UR62 ;  /* 0x0000003e000e7c02 */ /* 0x000fe20008000f00 */
[----:B012---:R-:W-:Y:S10]  /*1bd40*/  ENDCOLLECTIVE ;  /* 0x000000000000791b */ /* 0x007ff40003800000 */
.L_x_12189:
[----:B------:R-:W-:Y:S05]  /*1bd50*/  BSYNC B0 ;  /* 0x0000000000007941 */ /* 0x000fea0003800000 */
.L_x_12188:
[----:B------:R-:W-:Y:S05]  /*1bd60*/  BRA `(.L_x_12190) ;  /* 0xffffffc400987947 */ /* 0x000fea000383ffff */
.L_x_12120:
[----:B---3--:R3:W4:Y:S02]  /*1bd70*/  SYNCS.PHASECHK.TRANS64.TRYWAIT P0, [R2+URZ+0x13280], R3 ;  /* 0x01328003020075a7 */ /* 0x008724000800017f */
[----:B----4-:R-:W-:Y:S05]  /*1bd80*/  @!P0 NANOSLEEP.SYNCS 0x989680 ;  /* 0x009896800000895d */ /* 0x010fea0003900000 */
[----:B------:R-:W4:Y:S02]  /*1bd90*/  @!P0 SYNCS.PHASECHK.TRANS64 P0, [R2+URZ+0x13280], R3 ;  /* 0x01328003020085a7 */ /* 0x000f24000800007f */
[----:B----4-:R-:W-:Y:S05]  /*1bda0*/  @!P0 BRA `(.L_x_12120) ;  /* 0xfffffffc00f08947 */ /* 0x010fea000383ffff */
[----:B------:R-:W-:Y:S05]  /*1bdb0*/  BRA `(.L_x_12191) ;  /* 0xffffffc400f47947 */ /* 0x000fea000383ffff */
.L_x_12122:
[----:B0-----:R0:W4:Y:S02]  /*1bdc0*/  SYNCS.PHASECHK.TRANS64.TRYWAIT P0, [R2+URZ+0x13240], R3 ;  /* 0x01324003020075a7 */ /* 0x001124000800017f */
[----:B----4-:R-:W-:Y:S05]  /*1bdd0*/  @!P0 NANOSLEEP.SYNCS 0x989680 ;  /* 0x009896800000895d */ /* 0x010fea0003900000 */
[----:B------:R-:W4:Y:S02]  /*1bde0*/  @!P0 SYNCS.PHASECHK.TRANS64 P0, [R2+URZ+0x13240], R3 ;  /* 0x01324003020085a7 */ /* 0x000f24000800007f */
[----:B----4-:R-:W-:Y:S05]  /*1bdf0*/  @!P0 BRA `(.L_x_12122) ;  /* 0xfffffffc00f08947 */ /* 0x010fea000383ffff */
[----:B------:R-:W-:Y:S05]  /*1be00*/  BRA `(.L_x_12192) ;  /* 0xffffffc800407947 */ /* 0x000fea000383ffff */
.L_x_12126:
[----:B------:R0:W5:Y:S01]  /*1be10*/  LDL.LU R10, [R1+0x4] ;  /* 0x00000400010a7983 */ /* 0x0001620000300800 */
[----:B------:R-:W-:Y:S02]  /*1be20*/  IMAD.MOV.U32 R8, RZ, RZ, R11 ;  /* 0x000000ffff087224 */ /* 0x000fe400078e000b */
[----:B------:R-:W-:Y:S02]  /*1be30*/  IMAD.MOV.U32 R13, RZ, RZ, R4 ;  /* 0x000000ffff0d7224 */ /* 0x000fe400078e0004 */
[----:B------:R-:W-:Y:S02]  /*1be40*/  IMAD.MOV.U32 R12, RZ, RZ, RZ ;  /* 0x000000ffff0c7224 */ /* 0x000fe400078e00ff */
[----:B------:R-:W-:Y:S02]  /*1be50*/  IMAD.MOV.U32 R11, RZ, RZ, 0x1c1f ;  /* 0x00001c1fff0b7424 */ /* 0x000fe400078e00ff */
[----:B0-----:R-:W-:-:S07]  /*1be60*/  IMAD.MOV.U32 R15, RZ, RZ, -0x1 ;  /* 0xffffffffff0f7424 */ /* 0x001fce00078e00ff */
[----:B-----5:R-:W-:Y:S05]  /*1be70*/  WARPSYNC.COLLECTIVE R15, `(.L_x_12193) ;  /* 0x000000000f087348 */ /* 0x020fea0003c00000 */
[----:B------:R0:W1:Y:S02]  /*1be80*/  SHFL.IDX P6, R14, R13, R12, R11 ;  /* 0x0000000c0d0e7389 */ /* 0x00006400000c000b */
[----:B01---5:R-:W-:Y:S01]  /*1be90*/  ENDCOLLECTIVE ;  /* 0x000000000000791b */ /* 0x023fe20003800000 */
.L_x_12193:
[----:B------:R-:W-:Y:S02]  /*1bea0*/  IMAD.MOV.U32 R13, RZ, RZ, R0 ;  /* 0x000000ffff0d7224 */ /* 0x000fe400078e0000 */
[----:B------:R-:W-:-:S07]  /*1beb0*/  IMAD.MOV.U32 R2, RZ, RZ, R14 ;  /* 0x000000ffff027224 */ /* 0x000fce00078e000e */
[----:B------:R-:W-:Y:S05]  /*1bec0*/  WARPSYNC.COLLECTIVE R15, `(.L_x_12194) ;  /* 0x000000000f087348 */ /* 0x000fea0003c00000 */
[----:B------:R0:W1:Y:S02]  /*1bed0*/  SHFL.IDX P6, R14, R13, R12, R11 ;  /* 0x0000000c0d0e7389 */ /* 0x00006400000c000b */
[----:B01----:R-:W-:Y:S01]  /*1bee0*/  ENDCOLLECTIVE ;  /* 0x000000000000791b */ /* 0x003fe20003800000 */
.L_x_12194:
[----:B------:R-:W-:Y:S02]  /*1bef0*/  IMAD.MOV.U32 R13, RZ, RZ, R4 ;  /* 0x000000ffff0d7224 */ /* 0x000fe400078e0004 */
[----:B------:R-:W-:Y:S02]  /*1bf00*/  IMAD.MOV.U32 R12, RZ, RZ, 0x1 ;  /* 0x00000001ff0c7424 */ /* 0x000fe400078e00ff */
[----:B------:R-:W-:-:S07]  /*1bf10*/  IMAD.MOV.U32 R3, RZ, RZ, R14 ;  /* 0x000000ffff037224 */ /* 0x000fce00078e000e */
[----:B------:R-:W-:Y:S05]  /*1bf20*/  WARPSYNC.COLLECTIVE R15, `(.L_x_12195) ;  /* 0x000000000f087348 */ /* 0x000fea0003c00000 */
[----:B------:R0:W1:Y:S02]  /*1bf30*/  SHFL.IDX P6, R14, R13, R12, R11 ;  /* 0x0000000c0d0e7389 */ /* 0x00006400000c000b */
[----:B01----:R-:W-:Y:S01]  /*1bf40*/  ENDCOLLECTIVE ;  /* 0x000000000000791b */ /* 0x003fe20003800000 */
.L_x_12195:
[----:B------:R-:W-:Y:S02]  /*1bf50*/  IMAD.MOV.U32 R13, RZ, RZ, R0 ;  /* 0x000000ffff0d7224 */ /* 0x000fe400078e0000 */
[----:B------:R-:W-:Y:S02]  /*1bf60*/  IMAD R7, R10, R9, RZ ;  /* 0x000000090a077224 */ /* 0x000fe400078e02ff */
[----:B------:R-:W0:Y:S02]  /*1bf70*/  S2R R10, SR_TID.X ;  /* 0x00000000000a7919 */ /* 0x000e240000002100 */
[----:B0-----:R-:W-:-:S04]  /*1bf80*/  LOP3.LUT R10, R10, 0x7f, RZ, 0xc0, !PT ;  /* 0x0000007f0a0a7812 */ /* 0x001fc800078ec0ff */
[----:B------:R-:W-:-:S05]  /*1bf90*/  SHF.R.U32.HI R10, RZ, 0x2, R10 ;  /* 0x00000002ff0a7819 */ /* 0x000fca000001160a */
[----:B------:R-:W-:-:S04]  /*1bfa0*/  IMAD.IADD R8, R10, 0x1, R8 ;  /* 0x000000010a087824 */ /* 0x000fc800078e0208 */
[C---:B------:R-:W-:Y:S01]  /*1bfb0*/  VIADD R10, R8.reuse, 0x20 ;  /* 0x00000020080a7836 */ /* 0x040fe20000000000 */
[----:B------:R-:W-:-:S13]  /*1bfc0*/  ISETP.GE.AND P1, PT, R8, R7, PT ;  /* 0x000000070800720c */ /* 0x000fda0003f26270 */
        /* <DEDUP_REMOVED lines=13> */
.L_x_12196:
[----:B------:R-:W-:Y:S02]  /*1c0a0*/  IMAD.MOV.U32 R13, RZ, RZ, R4 ;  /* 0x000000ffff0d7224 */ /* 0x000fe400078e0004 */
[----:B------:R-:W-:Y:S01]  /*1c0b0*/  IMAD.MOV.U32 R12, RZ, RZ, 0x2 ;  /* 0x00000002ff0c7424 */ /* 0x000fe200078e00ff */
[----:B------:R-:W-:-:S13]  /*1c0c0*/  @!P1 IADD3 R9, P2, R21, R14, RZ ;  /* 0x0000000e15099210 */ /* 0x000fda0007f5e0ff */
[----:B------:R-:W-:Y:S05]  /*1c0d0*/  WARPSYNC.COLLECTIVE R15, `(.L_x_12197) ;  /* 0x000000000f087348 */ /* 0x000fea0003c00000 */
[----:B------:R0:W1:Y:S02]  /*1c0e0*/  SHFL.IDX P6, R14, R13, R12, R11 ;  /* 0x0000000c0d0e7389 */ /* 0x00006400000c000b */
[----:B01----:R-:W-:Y:S01]  /*1c0f0*/  ENDCOLLECTIVE ;  /* 0x000000000000791b */ /* 0x003fe20003800000 */
.L_x_12197:
[----:B------:R-:W-:Y:S02]  /*1c100*/  @!P1 IMAD.X R3, RZ, RZ, R2, P2 ;  /* 0x000000ffff039224 */ /* 0x000fe400010e0602 */
[----:B------:R-:W-:-:S05]  /*1c110*/  @!P1 IMAD.MOV.U32 R2, RZ, RZ, R9 ;  /* 0x000000ffff029224 */ /* 0x000fca00078e0009 */
        /* <DEDUP_REMOVED lines=10> */
.L_x_12198:
[----:B------:R-:W-:Y:S02]  /*1c1c0*/  IMAD.MOV.U32 R13, RZ, RZ, R4 ;  /* 0x000000ffff0d7224 */ /* 0x000fe400078e0004 */
[----:B------:R-:W-:Y:S01]  /*1c1d0*/  IMAD.MOV.U32 R12, RZ, RZ, 0x3 ;  /* 0x00000003ff0c7424 */ /* 0x000fe200078e00ff */
[----:B------:R-:W-:-:S13]  /*1c1e0*/  @!P1 IADD3 R9, P2, R21, R14, RZ ;  /* 0x0000000e15099210 */ /* 0x000fda0007f5e0ff */
[----:B------:R-:W-:Y:S05]  /*1c1f0*/  WARPSYNC.COLLECTIVE R15, `(.L_x_12199) ;  /* 0x000000000f087348 */ /* 0x000fea0003c00000 */
[----:B------:R0:W1:Y:S02]  /*1c200*/  SHFL.IDX P6, R14, R13, R12, R11 ;  /* 0x0000000c0d0e7389 */ /* 0x00006400000c000b */
[----:B01----:R-:W-:Y:S01]  /*1c210*/  ENDCOLLECTIVE ;  /* 0x000000000000791b */ /* 0x003fe20003800000 */
.L_x_12199:
[----:B------:R-:W-:Y:S02]  /*1c220*/  @!P1 IMAD.X R3, RZ, RZ, R2, P2 ;  /* 0x000000ffff039224 */ /* 0x000fe400010e0602 */
[----:B------:R-:W-:-:S05]  /*1c230*/  @!P1 IMAD.MOV.U32 R2, RZ, RZ, R9 ;  /* 0x000000ffff029224 */ /* 0x000fca00078e0009 */
        /* <DEDUP_REMOVED lines=11> */
.L_x_12200:
[----:B------:R-:W-:Y:S02]  /*1c2f0*/  IMAD.MOV.U32 R13, RZ, RZ, R6 ;  /* 0x000000ffff0d7224 */ /* 0x000fe400078e0006 */
[----:B------:R-:W-:Y:S02]  /*1c300*/  IMAD.MOV.U32 R12, RZ, RZ, RZ ;  /* 0x000000ffff0c7224 */ /* 0x000fe400078e00ff */
[----:B------:R-:W-:-:S07]  /*1c310*/  IMAD.MOV.U32 R2, RZ, RZ, R14 ;  /* 0x000000ffff027224 */ /* 0x000fce00078e000e */
[----:B------:R-:W-:Y:S05]  /*1c320*/  WARPSYNC.COLLECTIVE R15, `(.L_x_12201) ;  /* 0x000000000f087348 */ /* 0x000fea0003c00000 */
[----:B------:R0:W1:Y:S02]  /*1c330*/  SHFL.IDX P6, R14, R13, R12, R11 ;  /* 0x0000000c0d0e7389 */ /* 0x00006400000c000b */
[----:B01----:R-:W-:Y:S01]  /*1c340*/  ENDCOLLECTIVE ;  /* 0x000000000000791b */ /* 0x003fe20003800000 */
.L_x_12201:
        /* <DEDUP_REMOVED lines=11> */
.L_x_12202:
        /* <DEDUP_REMOVED lines=8> */
.L_x_12203:
        /* <DEDUP_REMOVED lines=11> */
.L_x_12204:
[----:B------:R-:W-:Y:S05]  /*1c530*/  BRA `(.L_x_12205) ;  /* 0xffffffcc003c7947 */ /* 0x000fea000383ffff */
.L_x_12129:
[----:B0-----:R0:W1:Y:S02]  /*1c540*/  SYNCS.PHASECHK.TRANS64.TRYWAIT P0, [R18+URZ+0x13220], R3 ;  /* 0x01322003120075a7 */ /* 0x001064000800017f */
[----:B-1----:R-:W-:Y:S05]  /*1c550*/  @!P0 NANOSLEEP.SYNCS 0x989680 ;  /* 0x009896800000895d */ /* 0x002fea0003900000 */
[----:B------:R-:W1:Y:S02]  /*1c560*/  @!P0 SYNCS.PHASECHK.TRANS64 P0, [R18+URZ+0x13220], R3 ;  /* 0x01322003120085a7 */ /* 0x000e64000800007f */
[----:B-1----:R-:W-:Y:S05]  /*1c570*/  @!P0 BRA `(.L_x_12129) ;  /* 0xfffffffc00f08947 */ /* 0x002fea000383ffff */
[----:B------:R-:W-:Y:S05]  /*1c580*/  BRA `(.L_x_12206) ;  /* 0xffffffcc00a47947 */ /* 0x000fea000383ffff */
.L_x_12135:
[----:B0-----:R0:W1:Y:S02]  /*1c590*/  SYNCS.PHASECHK.TRANS64.TRYWAIT P0, [R4+URZ+0x13280], R2 ;  /* 0x01328002040075a7 */ /* 0x001064000800017f */
[----:B-1----:R-:W-:Y:S05]  /*1c5a0*/  @!P0 NANOSLEEP.SYNCS 0x989680 ;  /* 0x009896800000895d */ /* 0x002fea0003900000 */
[----:B------:R-:W1:Y:S02]  /*1c5b0*/  @!P0 SYNCS.PHASECHK.TRANS64 P0, [R4+URZ+0x13280], R2 ;  /* 0x01328002040085a7 */ /* 0x000e64000800007f */
[----:B-1----:R-:W-:Y:S05]  /*1c5c0*/  @!P0 BRA `(.L_x_12135) ;  /* 0xfffffffc00f08947 */ /* 0x002fea000383ffff */
[----:B------:R-:W-:Y:S05]  /*1c5d0*/  BRA `(.L_x_12207) ;  /* 0xffffffd0003c7947 */ /* 0x000fea000383ffff */
.L_x_12140:
[----:B-1----:R1:W2:Y:S02]  /*1c5e0*/  SYNCS.PHASECHK.TRANS64.TRYWAIT P0, [R4+URZ+0x13240], R2 ;  /* 0x01324002040075a7 */ /* 0x0022a4000800017f */
[----:B--2---:R-:W-:Y:S05]  /*1c5f0*/  @!P0 NANOSLEEP.SYNCS 0x989680 ;  /* 0x009896800000895d */ /* 0x004fea0003900000 */
[----:B------:R-:W2:Y:S02]  /*1c600*/  @!P0 SYNCS.PHASECHK.TRANS64 P0, [R4+URZ+0x13240], R2 ;  /* 0x01324002040085a7 */ /* 0x000ea4000800007f */
[----:B--2---:R-:W-:Y:S05]  /*1c610*/  @!P0 BRA `(.L_x_12140) ;  /* 0xfffffffc00f08947 */ /* 0x004fea000383ffff */
[----:B------:R-:W-:Y:S05]  /*1c620*/  BRA `(.L_x_12208) ;  /* 0xffffffd000b47947 */ /* 0x000fea000383ffff */
.L_x_12146:
[----:B0-----:R0:W1:Y:S02]  /*1c630*/  SYNCS.PHASECHK.TRANS64.TRYWAIT P0, [R3+URZ+0x13270], R2 ;  /* 0x01327002030075a7 */ /* 0x001064000800017f */
[----:B-1----:R-:W-:Y:S05]  /*1c640*/  @!P0 NANOSLEEP.SYNCS 0x989680 ;  /* 0x009896800000895d */ /* 0x002fea0003900000 */
[----:B------:R-:W1:Y:S02]  /*1c650*/  @!P0 SYNCS.PHASECHK.TRANS64 P0, [R3+URZ+0x13270], R2 ;  /* 0x01327002030085a7 */ /* 0x000e64000800007f */
[----:B-1----:R-:W-:Y:S05]  /*1c660*/  @!P0 BRA `(.L_x_12146) ;  /* 0xfffffffc00f08947 */ /* 0x002fea000383ffff */
[----:B------:R-:W-:Y:S05]  /*1c670*/  BRA `(.L_x_12209) ;  /* 0xffffffd400507947 */ /* 0x000fea000383ffff */
.L_x_12148:
[----:B0-----:R0:W1:Y:S02]  /*1c680*/  SYNCS.PHASECHK.TRANS64.TRYWAIT P0, [R3+URZ+0x13260], R2 ;  /* 0x01326002030075a7 */ /* 0x001064000800017f */
[----:B-1----:R-:W-:Y:S05]  /*1c690*/  @!P0 NANOSLEEP.SYNCS 0x989680 ;  /* 0x009896800000895d */ /* 0x002fea0003900000 */
[----:B------:R-:W1:Y:S02]  /*1c6a0*/  @!P0 SYNCS.PHASECHK.TRANS64 P0, [R3+URZ+0x13260], R2 ;  /* 0x01326002030085a7 */ /* 0x000e64000800007f */
[----:B-1----:R-:W-:Y:S05]  /*1c6b0*/  @!P0 BRA `(.L_x_12148) ;  /* 0xfffffffc00f08947 */ /* 0x002fea000383ffff */
[----:B------:R-:W-:Y:S05]  /*1c6c0*/  BRA `(.L_x_12210) ;  /* 0xffffffd400587947 */ /* 0x000fea000383ffff */
.L_x_12155:
[----:B0-----:R0:W1:Y:S02]  /*1c6d0*/  SYNCS.PHASECHK.TRANS64.TRYWAIT P1, [R2+URZ+0x13270], R3 ;  /* 0x01327003020075a7 */ /* 0x001064000802017f */
[----:B-1----:R-:W-:Y:S05]  /*1c6e0*/  @!P1 NANOSLEEP.SYNCS 0x989680 ;  /* 0x009896800000995d */ /* 0x002fea0003900000 */
[----:B------:R-:W1:Y:S02]  /*1c6f0*/  @!P1 SYNCS.PHASECHK.TRANS64 P1, [R2+URZ+0x13270], R3 ;  /* 0x01327003020095a7 */ /* 0x000e64000802007f */
[----:B-1----:R-:W-:Y:S05]  /*1c700*/  @!P1 BRA `(.L_x_12155) ;  /* 0xfffffffc00f09947 */ /* 0x002fea000383ffff */
[----:B------:R-:W-:Y:S05]  /*1c710*/  BRA `(.L_x_12211) ;  /* 0xffffffd8009c7947 */ /* 0x000fea000383ffff */
.L_x_12157:
[----:B0-----:R0:W1:Y:S02]  /*1c720*/  SYNCS.PHASECHK.TRANS64.TRYWAIT P1, [R2+URZ+0x13260], R5 ;  /* 0x01326005020075a7 */ /* 0x001064000802017f */
[----:B-1----:R-:W-:Y:S05]  /*1c730*/  @!P1 NANOSLEEP.SYNCS 0x989680 ;  /* 0x009896800000995d */ /* 0x002fea0003900000 */
[----:B------:R-:W1:Y:S02]  /*1c740*/  @!P1 SYNCS.PHASECHK.TRANS64 P1, [R2+URZ+0x13260], R5 ;  /* 0x01326005020095a7 */ /* 0x000e64000802007f */
[----:B-1----:R-:W-:Y:S05]  /*1c750*/  @!P1 BRA `(.L_x_12157) ;  /* 0xfffffffc00f09947 */ /* 0x002fea000383ffff */
[----:B------:R-:W-:Y:S05]  /*1c760*/  BRA `(.L_x_12212) ;  /* 0xffffffd800a47947 */ /* 0x000fea000383ffff */
.L_x_12170:
[----:B0-----:R0:W1:Y:S02]  /*1c770*/  SYNCS.PHASECHK.TRANS64.TRYWAIT P0, [R6+URZ+0x13220], R0 ;  /* 0x01322000060075a7 */ /* 0x001064000800017f */
[----:B-1----:R-:W-:Y:S05]  /*1c780*/  @!P0 NANOSLEEP.SYNCS 0x989680 ;  /* 0x009896800000895d */ /* 0x002fea0003900000 */
[----:B------:R-:W1:Y:S02]  /*1c790*/  @!P0 SYNCS.PHASECHK.TRANS64 P0, [R6+URZ+0x13220], R0 ;  /* 0x01322000060085a7 */ /* 0x000e64000800007f */
[----:B-1----:R-:W-:Y:S05]  /*1c7a0*/  @!P0 BRA `(.L_x_12170) ;  /* 0xfffffffc00f08947 */ /* 0x002fea000383ffff */
[----:B------:R-:W-:Y:S05]  /*1c7b0*/  BRA `(.L_x_12213) ;  /* 0xffffffec00847947 */ /* 0x000fea000383ffff */
.L_x_12171:
        /* <DEDUP_REMOVED lines=8> */
[----:B0-2---:R-:W-:Y:S05]  /*1c840*/  WARPSYNC.COLLECTIVE R15, `(.L_x_12215) ;  /* 0x000000000f087348 */ /* 0x005fea0003c00000 */
[----:B------:R1:W3:Y:S02]  /*1c850*/  SHFL.IDX P6, R14, R13, R12, R11 ;  /* 0x0000000c0d0e7389 */ /* 0x0002e400000c000b */
[----:B0123--:R-:W-:Y:S01]  /*1c860*/  ENDCOLLECTIVE ;  /* 0x000000000000791b */ /* 0x00ffe20003800000 */
.L_x_12215:
[----:B------:R-:W-:Y:S05]  /*1c870*/  BSYNC B0 ;  /* 0x0000000000007941 */ /* 0x000fea0003800000 */
.L_x_12214:
[----:B------:R-:W-:Y:S05]  /*1c880*/  BRA `(.L_x_12216) ;  /* 0xffffffec006c7947 */ /* 0x000fea000383ffff */
.L_x_12174:
[----:B------:R-:W-:Y:S01]  /*1c890*/  BSSY B1, `(.L_x_12217) ;  /* 0x0000006000017945 */ /* 0x000fe20003800000 */
[----:B------:R-:W-:-:S07]  /*1c8a0*/  IMAD.MOV.U32 R15, RZ, RZ, -0x1 ;  /* 0xffffffffff0f7424 */ /* 0x000fce00078e00ff */
[----:B0-2---:R-:W-:Y:S05]  /*1c8b0*/  WARPSYNC.COLLECTIVE R15, `(.L_x_12218) ;  /* 0x000000000f0c7348 */ /* 0x005fea0003c00000 */
[----:B------:R-:W-:Y:S02]  /*1c8c0*/  ELECT P6, UR62, PT ;  /* 0x00000000003e782f */ /* 0x000fe400038c0000 */
[----:B------:R-:W-:Y:S01]  /*1c8d0*/  MOV R14, UR62 ;  /* 0x0000003e000e7c02 */ /* 0x000fe20008000f00 */
[----:B0-2---:R-:W-:Y:S10]  /*1c8e0*/  ENDCOLLECTIVE ;  /* 0x000000000000791b */ /* 0x005ff40003800000 */
.L_x_12218:
[----:B------:R-:W-:Y:S05]  /*1c8f0*/  BSYNC B1 ;  /* 0x0000000000017941 */ /* 0x000fea0003800000 */
.L_x_12217:
[----:B------:R-:W-:Y:S05]  /*1c900*/  BRA `(.L_x_12219) ;  /* 0xffffffec00647947 */ /* 0x000fea000383ffff */
.L_x_12176:
[----:B0-----:R0:W1:Y:S02]  /*1c910*/  SYNCS.PHASECHK.TRANS64.TRYWAIT P1, [R5+URZ], R4 ;  /* 0x00000004050075a7 */ /* 0x001064000802017f */
[----:B-1----:R-:W-:Y:S05]  /*1c920*/  @!P1 NANOSLEEP.SYNCS 0x989680 ;  /* 0x009896800000995d */ /* 0x002fea0003900000 */
[----:B------:R-:W1:Y:S02]  /*1c930*/  @!P1 SYNCS.PHASECHK.TRANS64 P1, [R5+URZ], R4 ;  /* 0x00000004050095a7 */ /* 0x000e64000802007f */
[----:B-1----:R-:W-:Y:S05]  /*1c940*/  @!P1 BRA `(.L_x_12176) ;  /* 0xfffffffc00f09947 */ /* 0x002fea000383ffff */
[----:B------:R-:W-:Y:S05]  /*1c950*/  BRA `(.L_x_12220) ;  /* 0xffffffec00987947 */ /* 0x000fea000383ffff */
.L_x_12177:
[----:B-1----:R1:W3:Y:S02]  /*1c960*/  SYNCS.PHASECHK.TRANS64.TRYWAIT P1, [R9+URZ], R0 ;  /* 0x00000000090075a7 */ /* 0x0022e4000802017f */
[----:B---3--:R-:W-:Y:S05]  /*1c970*/  @!P1 NANOSLEEP.SYNCS 0x989680 ;  /* 0x009896800000995d */ /* 0x008fea0003900000 */
[----:B------:R-:W3:Y:S02]  /*1c980*/  @!P1 SYNCS.PHASECHK.TRANS64 P1, [R9+URZ], R0 ;  /* 0x00000000090095a7 */ /* 0x000ee4000802007f */
[----:B---3--:R-:W-:Y:S05]  /*1c990*/  @!P1 BRA `(.L_x_12177) ;  /* 0xfffffffc00f09947 */ /* 0x008fea000383ffff */
[----:B------:R-:W-:Y:S05]  /*1c9a0*/  BRA `(.L_x_12221) ;  /* 0xffffffec008c7947 */ /* 0x000fea000383ffff */
.L_x_12179:
[----:B---3--:R3:W4:Y:S02]  /*1c9b0*/  SYNCS.PHASECHK.TRANS64.TRYWAIT P1, [R19+URZ+0x13260], R4 ;  /* 0x01326004130075a7 */ /* 0x008724000802017f */
[----:B----4-:R-:W-:Y:S05]  /*1c9c0*/  @!P1 NANOSLEEP.SYNCS 0x989680 ;  /* 0x009896800000995d */ /* 0x010fea0003900000 */
[----:B------:R-:W4:Y:S02]  /*1c9d0*/  @!P1 SYNCS.PHASECHK.TRANS64 P1, [R19+URZ+0x13260], R4 ;  /* 0x01326004130095a7 */ /* 0x000f24000802007f */
[----:B----4-:R-:W-:Y:S05]  /*1c9e0*/  @!P1 BRA `(.L_x_12179) ;  /* 0xfffffffc00f09947 */ /* 0x010fea000383ffff */
[----:B------:R-:W-:Y:S05]  /*1c9f0*/  BRA `(.L_x_12222) ;  /* 0xffffffec008c7947 */ /* 0x000fea000383ffff */
.L_x_12181:
[----:B----4-:R4:W0:Y:S02]  /*1ca00*/  SYNCS.PHASECHK.TRANS64.TRYWAIT P1, [R7+URZ+0x13260], R0 ;  /* 0x01326000070075a7 */ /* 0x010824000802017f */
[----:B0-----:R-:W-:Y:S05]  /*1ca10*/  @!P1 NANOSLEEP.SYNCS 0x989680 ;  /* 0x009896800000995d */ /* 0x001fea0003900000 */
[----:B------:R-:W0:Y:S02]  /*1ca20*/  @!P1 SYNCS.PHASECHK.TRANS64 P1, [R7+URZ+0x13260], R0 ;  /* 0x01326000070095a7 */ /* 0x000e24000802007f */
[----:B0-----:R-:W-:Y:S05]  /*1ca30*/  @!P1 BRA `(.L_x_12181) ;  /* 0xfffffffc00f09947 */ /* 0x001fea000383ffff */
[----:B------:R-:W-:Y:S05]  /*1ca40*/  BRA `(.L_x_12223) ;  /* 0xffffffec008c7947 */ /* 0x000fea000383ffff */
.L_x_12183:
[----:B------:R0:W0:Y:S02]  /*1ca50*/  SYNCS.PHASECHK.TRANS64.TRYWAIT P0, [R19+URZ+0x13280], R4 ;  /* 0x01328004130075a7 */ /* 0x000024000800017f */
[----:B0-----:R-:W-:Y:S05]  /*1ca60*/  @!P0 NANOSLEEP.SYNCS 0x989680 ;  /* 0x009896800000895d */ /* 0x001fea0003900000 */
[----:B------:R-:W0:Y:S02]  /*1ca70*/  @!P0 SYNCS.PHASECHK.TRANS64 P0, [R19+URZ+0x13280], R4 ;  /* 0x01328004130085a7 */ /* 0x000e24000800007f */
[----:B0-----:R-:W-:Y:S05]  /*1ca80*/  @!P0 BRA `(.L_x_12183) ;  /* 0xfffffffc00f08947 */ /* 0x001fea000383ffff */
[----:B------:R-:W-:Y:S05]  /*1ca90*/  BRA `(.L_x_12184) ;  /* 0xffffffec00887947 */ /* 0x000fea000383ffff */
.L_x_12224:
        /* <DEDUP_REMOVED lines=14> */
.L_x_13378:


//--------------------- .text._ZN7cutlass13device_kernelIN5flash11enable_sm90INS1_16FlashAttnFwdSm90INS1_25CollectiveMainloopFwdSm90ILi2EN4cute5tupleIJNS5_1CILi1EEES8_S8_EEENS6_IJNS7_ILi192EEENS7_ILi160EEENS7_ILi64EEEEEELi64ENS_12float_e4m3_tEfNS_4arch4Sm90ELb0ELb1ELb1ELb1ELb0ELb1ELb0ELb1ELb1ELb1ELb1ELb0EEENS1_21CollectiveEpilogueFwdINS6_IJSA_SC_SB_EEES9_NS_10bfloat16_tESG_Li384ELb1ELb1ELb1ELb1EEENS1_36VarlenDynamicPersistentTileSchedulerILi192ELi160ELi384ELi128ELb1ELb1ELb1ELb1ELb0ELb1EEEEEEEEEvNT_6ParamsE --------------------------
	.section	.text._ZN7cutlass13device_kernelIN5flash11enable_sm90INS1_16FlashAttnFwdSm90INS1_25CollectiveMainloopFwdSm90ILi2EN4cute5tupleIJNS5_1CILi1EEES8_S8_EEENS6_IJNS7_ILi192EEENS7_ILi160EEENS7_ILi64EEEEEELi64ENS_12float_e4m3_tEfNS_4arch4Sm90ELb0ELb1ELb1ELb1ELb0ELb1ELb0ELb1ELb1ELb1ELb1ELb0EEENS1_21CollectiveEpilogueFwdINS6_IJSA_SC_SB_EEES9_NS_10bfloat16_tESG_Li384ELb1ELb1ELb1ELb1EEENS1_36VarlenDynamicPersistentTileSchedulerILi192ELi160ELi384ELi128ELb1ELb1ELb1ELb1ELb0ELb1EEEEEEEEEvNT_6ParamsE,"ax",@progbits
	.align	128
.text._ZN7cutlass13device_kernelIN5flash11enable_sm90INS1_16FlashAttnFwdSm90INS1_25CollectiveMainloopFwdSm90ILi2EN4cute5tupleIJNS5_1CILi1EEES8_S8_EEENS6_IJNS7_ILi192EEENS7_ILi160EEENS7_ILi64EEEEEELi64ENS_12float_e4m3_tEfNS_4arch4Sm90ELb0ELb1ELb1ELb1ELb0ELb1ELb0ELb1ELb1ELb1ELb1ELb0EEENS1_21CollectiveEpilogueFwdINS6_IJSA_SC_SB_EEES9_NS_10bfloat16_tESG_Li384ELb1ELb1ELb1ELb1EEENS1_36VarlenDynamicPersistentTileSchedulerILi192ELi160ELi384ELi128ELb1ELb1ELb1ELb1ELb0ELb1EEEEEEEEEvNT_6ParamsE:
        .type           _ZN7cutlass13device_kernelIN5flash11enable_sm90INS1_16FlashAttnFwdSm90INS1_25CollectiveMainloopFwdSm90ILi2EN4cute5tupleIJNS5_1CILi1EEES8_S8_EEENS6_IJNS7_ILi192EEENS7_ILi160EEENS7_ILi64EEEEEELi64ENS_12float_e4m3_tEfNS_4arch4Sm90ELb0ELb1ELb1ELb1ELb0ELb1ELb0ELb1ELb1ELb1ELb1ELb0EEENS1_21CollectiveEpilogueFwdINS6_IJSA_SC_SB_EEES9_NS_10bfloat16_tESG_Li384ELb1ELb1ELb1ELb1EEENS1_36VarlenDynamicPersistentTileSchedulerILi192ELi160ELi384ELi128ELb1ELb1ELb1ELb1ELb0ELb1EEEEEEEEEvNT_6ParamsE,@function
        .size           _ZN7cutlass13device_kernelIN5flash11enable_sm90INS1_16FlashAttnFwdSm90INS1_25CollectiveMainloopFwdSm90ILi2EN4cute5tupleIJNS5_1CILi1EEES8_S8_EEENS6_IJNS7_ILi192EEENS7_ILi160EEENS7_ILi64EEEEEELi64ENS_12float_e4m3_tEfNS_4arch4Sm90ELb0ELb1ELb1ELb1ELb0ELb1ELb0ELb1ELb1ELb1ELb1ELb0EEENS1_21CollectiveEpilogueFwdINS6_IJSA_SC_SB_EEES9_NS_10bfloat16_tESG_Li384ELb1ELb1ELb1ELb1EEENS1_36VarlenDynamicPersistentTileSchedulerILi192ELi160ELi384ELi128ELb1ELb1ELb1ELb1ELb0ELb1EEEEEEEEEvNT_6ParamsE,(.L_x_13379 - _ZN7cutlass13device_kernelIN5flash11enable_sm90INS1_16FlashAttnFwdSm90INS1_25CollectiveMainloopFwdSm90ILi2EN4cute5tupleIJNS5_1CILi1EEES8_S8_EEENS6_IJNS7_ILi192EEENS7_ILi160EEENS7_ILi64EEEEEELi64ENS_12float_e4m3_tEfNS_4arch4Sm90ELb0ELb1ELb1ELb1ELb0ELb1ELb0ELb1ELb1ELb1ELb1ELb0EEENS1_21CollectiveEpilogueFwdINS6_IJSA_SC_SB_EEES9_NS_10bfloat16_tESG_Li384ELb1ELb1ELb1ELb1EEENS1_36VarlenDynamicPersistentTileSchedulerILi192ELi160ELi384ELi128ELb1ELb1ELb1ELb1ELb0ELb1EEEEEEEEEvNT_6ParamsE)
        .other          _ZN7cutlass13device_kernelIN5flash11enable_sm90INS1_16FlashAttnFwdSm90INS1_25CollectiveMainloopFwdSm90ILi2EN4cute5tupleIJNS5_1CILi1EEES8_S8_EEENS6_IJNS7_ILi192EEENS7_ILi160EEENS7_ILi64EEEEEELi64ENS_12float_e4m3_tEfNS_4arch4Sm90ELb0ELb1ELb1ELb1ELb0ELb1ELb0ELb1ELb1ELb1ELb1ELb0EEENS1_21CollectiveEpilogueFwdINS6_IJSA_SC_SB_EEES9_NS_10bfloat16_tESG_Li384ELb1ELb1ELb1ELb1EEENS1_36VarlenDynamicPersistentTileSchedulerILi192ELi160ELi384ELi128ELb1ELb1ELb1ELb1ELb0ELb1EEEEEEEEEvNT_6ParamsE,@"STO_CUDA_ENTRY STV_DEFAULT"
_ZN7cutlass13device_kernelIN5flash11enable_sm90INS1_16FlashAttnFwdSm90INS1_25CollectiveMainloopFwdSm90ILi2EN4cute5tupleIJNS5_1CILi1EEES8_S8_EEENS6_IJNS7_ILi192EEENS7_ILi160EEENS7_ILi64EEEEEELi64ENS_12float_e4m3_tEfNS_4arch4Sm90ELb0ELb1ELb1ELb1ELb0ELb1ELb0ELb1ELb1ELb1ELb1ELb0EEENS1_21CollectiveEpilogueFwdINS6_IJSA_SC_SB_EEES9_NS_10bfloat16_tESG_Li384ELb1ELb1ELb1ELb1EEENS1_36VarlenDynamicPersistentTileSchedulerILi192ELi160ELi384ELi128ELb1ELb1ELb1ELb1ELb0ELb1EEEEEEEEEvNT_6ParamsE:
        /* <DEDUP_REMOVED lines=23> */
.L_x_12226:
[----:B------:R-:W-:Y:S05]  /*0170*/  BSYNC B0 ;  /* 0x0000000000007941 */ /* 0x000fea0003800000 */
.L_x_12225:
[----:B------:R-:W-:Y:S01]  /*0180*/  VOTEU.ANY UP0, P0 ;  /* 0x00000000003f7886 */ /* 0x000fe20000000100 */
[----:B------:R-:W0:Y:S01]  /*0190*/  SHFL.IDX PT, R2, R0, RZ, 0x1f ;  /* 0x00001fff00027589 */ /* 0x000e2200000e0000 */
[----:B------:R-:W-:Y:S01]  /*01a0*/  UMOV UR4, 0x80 ;  /* 0x0000008000047882 */ /* 0x000fe20000000000 */
[----:B------:R-:W-:Y:S01]  /*01b0*/  UMOV UR7, 0x180 ;  /* 0x0000018000077882 */ /* 0x000fe20000000000 */
[----:B------:R-:W-:Y:S01]  /*01c0*/  VOTEU.ANY UP1, P0 ;  /* 0x00000000003f7886 */ /* 0x000fe20000020100 */
[----:B------:R-:W1:Y:S01]  /*01d0*/  @UP0 S2UR UR8, SR_CgaCtaId ;  /* 0x00000000000809c3 */ /* 0x000e620000008800 */
[----:B------:R-:W-:Y:S01]  /*01e0*/  @UP0 UMOV UR6, 0x400 ;  /* 0x0000040000060882 */ /* 0x000fe20000000000 */
[----:B------:R-:W-:-:S04]  /*01f0*/  @UP0 UIADD3 UR4, -UR4, 0x100000, URZ ;  /* 0x0010000004040890 */ /* 0x000fc8000fffe13f */
[----:B------:R-:W-:Y:S02]  /*0200*/  @UP0 USHF.L.U32 UR5, UR4, 0xb, URZ ;  /* 0x0000000b04050899 */ /* 0x000fe4000800063f */
[----:B------:R-:W-:Y:S01]  /*0210*/  @UP0 USHF.L.U32 UR4, UR4, 0x1, URZ ;  /* 0x0000000104040899 */ /* 0x000fe2000800063f */
[----:B0-----:R-:W-:Y:S02]  /*0220*/  ISETP.NE.AND P1, PT, R2, RZ, PT ;  /* 0x000000ff0200720c */ /* 0x001fe40003f25270 */
[----:B------:R-:W-:Y:S01]  /*0230*/  SHF.R.U32.HI R2, RZ, 0x7, R3 ;  /* 0x00000007ff027819 */ /* 0x000fe20000011603 */
[----:B-1----:R-:W-:Y:S02]  /*0240*/  @UP0 ULEA UR8, UR8, UR6, 0x18 ;  /* 0x0000000608080291 */ /* 0x002fe4000f8ec03f */
[----:B------:R-:W-:-:S04]  /*0250*/  @UP0 UIADD3 UR6, -UR7, 0x100000, URZ ;  /* 0x0010000007060890 */ /* 0x000fc8000fffe13f */
[----:B------:R-:W-:Y:S02]  /*0260*/  @UP0 USHF.L.U32 UR7, UR6, 0xb, URZ ;  /* 0x0000000b06070899 */ /* 0x000fe4000800063f */
[----:B------:R-:W-:Y:S01]  /*0270*/  @UP0 USHF.L.U32 UR6, UR6, 0x1, URZ ;  /* 0x0000000106060899 */ /* 0x000fe2000800063f */
[----:B------:R-:W-:Y:S01]  /*0280*/  VOTEU.ANY UP0, P0 ;  /* 0x00000000003f7886 */ /* 0x000fe20000000100 */
[----:B------:R-:W0:Y:S04]  /*0290*/  SHFL.IDX PT, R2, R2, RZ, 0x1f ;  /* 0x00001fff02027589 */ /* 0x000e2800000e0000 */
[----:B------:R-:W1:Y:S02]  /*02a0*/  FENCE.VIEW.ASYNC.S ;  /* 0x00000000000073c6 */ /* 0x000e640000000000 */
[----:B-1----:R1:W2:Y:S04]  /*02b0*/  @UP0 SYNCS.EXCH.64 URZ, [UR8+0x13200], UR4 ;  /* 0x01320004083f05b2 */ /* 0x0022a80008000100 */
[----:B------:R1:W3:Y:S01]  /*02c0*/  @UP1 SYNCS.EXCH.64 URZ, [UR8+0x13220], UR6 ;  /* 0x01322006083f15b2 */ /* 0x0002e20008000100 */
[----:B------:R-:W-:Y:S05]  /*02d0*/  @P1 BRA `(.L_x_12227) ;  /* 0x0000000000481947 */ /* 0x000fea0003800000 */
[----:B-1----:R-:W1:Y:S01]  /*02e0*/  S2UR UR5, SR_CgaCtaId ;  /* 0x00000000000579c3 */ /* 0x002e620000008800 */
[----:B------:R-:W-:Y:S01]  /*02f0*/  UMOV UR4, 0x400 ;  /* 0x0000040000047882 */ /* 0x000fe20000000000 */
[----:B------:R-:W-:Y:S01]  /*0300*/  UMOV UR6, 0x1 ;  /* 0x0000000100067882 */ /* 0x000fe20000000000 */
[----:B------:R-:W-:Y:S01]  /*0310*/  UMOV UR7, 0x3 ;  /* 0x0000000300077882 */ /* 0x000fe20000000000 */
[----:B------:R-:W-:Y:S01]  /*0320*/  ELECT P0, URZ, PT ;  /* 0x00000000003f782f */ /* 0x000fe20003800000 */
[----:B-1----:R-:W-:Y:S02]  /*0330*/  ULEA UR8, UR5, UR4, 0x18 ;  /* 0x0000000405087291 */ /* 0x002fe4000f8ec03f */
[----:B------:R-:W-:-:S04]  /*0340*/  UIADD3 UR4, -UR6, 0x100000, URZ ;  /* 0x0010000006047890 */ /* 0x000fc8000fffe13f */
[----:B------:R-:W-:Y:S02]  /*0350*/  USHF.L.U32 UR5, UR4, 0xb, URZ ;  /* 0x0000000b04057899 */ /* 0x000fe4000800063f */
[----:B------:R-:W-:Y:S02]  /*0360*/  USHF.L.U32 UR4, UR4, 0x1, URZ ;  /* 0x0000000104047899 */ /* 0x000fe4000800063f */
[----:B------:R-:W-:-:S04]  /*0370*/  UIADD3 UR6, -UR7, 0x100000, URZ ;  /* 0x0010000007067890 */ /* 0x000fc8000fffe13f */
[----:B------:R-:W-:Y:S02]  /*0380*/  USHF.L.U32 UR7, UR6, 0xb, URZ ;  /* 0x0000000b06077899 */ /* 0x000fe4000800063f */
[----:B------:R-:W-:Y:S01]  /*0390*/  USHF.L.U32 UR6, UR6, 0x1, URZ ;  /* 0x0000000106067899 */ /* 0x000fe2000800063f */
[----:B------:R-:W1:Y:S03]  /*03a0*/  FENCE.VIEW.ASYNC.S ;  /* 0x00000000000073c6 */ /* 0x000e660000000000 */
[----:B-1----:R4:W1:Y:S08]  /*03b0*/  SYNCS.EXCH.64 URZ, [UR8+0x13230], UR4 ;  /* 0x01323004083f75b2 */ /* 0x0028700008000100 */
[----:B------:R4:W0:Y:S01]  /*03c0*/  SYNCS.EXCH.64 URZ, [UR8+0x13240], UR6 ;  /* 0x01324006083f75b2 */ /* 0x0008220008000100 */
[----:B------:R4:W0:Y:S01]  /*03d0*/  SYNCS.EXCH.64 URZ, [UR8+0x13238], UR4 ;  /* 0x01323804083f75b2 */ /* 0x0008220008000100 */
[----:B------:R4:W0:Y:S02]  /*03e0*/  SYNCS.EXCH.64 URZ, [UR8+0x13248], UR6 ;  /* 0x01324806083f75b2 */ /* 0x0008240008000100 */
[----:B----4-:R-:W-:Y:S01]  /*03f0*/  NOP ;  /* 0x0000000000007918 */ /* 0x010fe20000000000 */
.L_x_12227:
[----:B------:R-:W4:Y:S01]  /*0400*/  SHFL.IDX PT, R3, R0, RZ, 0x1f ;  /* 0x00001fff00037589 */ /* 0x000f2200000e0000 */
[----:B------:R-:W-:Y:S01]  /*0410*/  NOP ;  /* 0x0000000000007918 */ /* 0x000fe20000000000 */
[----:B----4-:R-:W-:-:S13]  /*0420*/  ISETP.NE.AND P0, PT, R3, RZ, PT ;  /* 0x000000ff0300720c */ /* 0x010fda0003f05270 */
        /* <DEDUP_REMOVED lines=19> */
.L_x_12228:
[----:B------:R-:W4:Y:S01]  /*0560*/  SHFL.IDX PT, R3, R0, RZ, 0x1f ;  /* 0x00001fff00037589 */ /* 0x000f2200000e0000 */
[----:B------:R-:W-:Y:S01]  /*0570*/  NOP ;  /* 0x0000000000007918 */ /* 0x000fe20000000000 */
[----:B----4-:R-:W-:-:S13]  /*0580*/  ISETP.NE.AND P0, PT, R3, RZ, PT ;  /* 0x000000ff0300720c */ /* 0x010fda0003f05270 */
[----:B------:R-:W-:Y:S05]  /*0590*/  @P0 BRA `(.L_x_12229) ;  /* 0x0000000000380947 */ /* 0x000fea0003800000 */
[----:B-1----:R-:W1:Y:S01]  /*05a0*/  S2UR UR5, SR_CgaCtaId ;  /* 0x00000000000579c3 */ /* 0x002e620000008800 */
[----:B------:R-:W-:Y:S01]  /*05b0*/  UMOV UR4, 0x400 ;  /* 0x0000040000047882 */ /* 0x000fe20000000000 */
[----:B------:R-:W-:Y:S01]  /*05c0*/  UMOV UR7, 0x1 ;  /* 0x0000000100077882 */ /* 0x000fe20000000000 */
[----:B------:R-:W-:Y:S01]  /*05d0*/  ELECT P0, URZ, PT ;  /* 0x00000000003f782f */ /* 0x000fe20003800000 */
[----:B-1----:R-:W-:Y:S02]  /*05e0*/  ULEA UR6, UR5, UR4, 0x18 ;  /* 0x0000000405067291 */ /* 0x002fe4000f8ec03f */
[----:B------:R-:W-:-:S04]  /*05f0*/  UIADD3 UR4, -UR7, 0x100000, URZ ;  /* 0x0010000007047890 */ /* 0x000fc8000fffe13f */
[----:B------:R-:W-:Y:S02]  /*0600*/  USHF.L.U32 UR5, UR4, 0xb, URZ ;  /* 0x0000000b04057899 */ /* 0x000fe4000800063f */
[----:B------:R-:W-:Y:S01]  /*0610*/  USHF.L.U32 UR4, UR4, 0x1, URZ ;  /* 0x0000000104047899 */ /* 0x000fe2000800063f */
[----:B------:R-:W1:Y:S11]  /*0620*/  FENCE.VIEW.ASYNC.S ;  /* 0x00000000000073c6 */ /* 0x000e760000000000 */
[----:B-1----:R4:W1:Y:S01]  /*0630*/  SYNCS.EXCH.64 URZ, [UR6+0x13270], UR4 ;  /* 0x01327004063f75b2 */ /* 0x0028620008000100 */
[----:B------:R4:W0:Y:S01]  /*0640*/  SYNCS.EXCH.64 URZ, [UR6+0x13280], UR4 ;  /* 0x01328004063f75b2 */ /* 0x0008220008000100 */
[----:B------:R4:W0:Y:S01]  /*0650*/  SYNCS.EXCH.64 URZ, [UR6+0x13278], UR4 ;  /* 0x01327804063f75b2 */ /* 0x0008220008000100 */
[----:B------:R4:W0:Y:S02]  /*0660*/  SYNCS.EXCH.64 URZ, [UR6+0x13288], UR4 ;  /* 0x01328804063f75b2 */ /* 0x0008240008000100 */
[----:B----4-:R-:W-:Y:S01]  /*0670*/  NOP ;  /* 0x0000000000007918 */ /* 0x010fe20000000000 */
.L_x_12229:
        /* <DEDUP_REMOVED lines=22> */
.L_x_12230:
        /* <DEDUP_REMOVED lines=22> */
.L_x_12231:
[----:B0-----:R-:W-:Y:S01]  /*0940*/  ISETP.NE.AND P0, PT, R2, RZ, PT ;  /* 0x000000ff0200720c */ /* 0x001fe20003f05270 */
[----:B------:R-:W-:Y:S01]  /*0950*/  IMAD.MOV.U32 R2, RZ, RZ, 0x1 ;  /* 0x00000001ff027424 */ /* 0x000fe200078e00ff */
[----:B------:R-:W-:Y:S01]  /*0960*/  NOP ;  /* 0x0000000000007918 */ /* 0x000fe20000000000 */
[----:B------:R-:W-:Y:S01]  /*0970*/  ULDC.64 UR44, c[0x0][0x208] ;  /* 0x00008200002c7ab9 */ /* 0x000fe20000000a00 */
[----:B------:R-:W-:Y:S02]  /*0980*/  BSSY B8, `(.L_x_12232) ;  /* 0x0002450000087945 */ /* 0x000fe40003800000 */
[----:B------:R-:W-:-:S05]  /*0990*/  SEL R2, R2, 0x2, !P0 ;  /* 0x0000000202027807 */ /* 0x000fca0004000000 */
[----:B------:R0:W-:Y:S01]  /*09a0*/  STL [R1+0x40], R2 ;  /* 0x0000400201007387 */ /* 0x0001e20000100800 */
[----:B-123--:R-:W-:Y:S06]  /*09b0*/  BAR.SYNC.DEFER_BLOCKING 0x0 ;  /* 0x0000000000007b1d */ /* 0x00efec0000010000 */
[----:B------:R-:W-:Y:S05]  /*09c0*/  @!P0 BRA `(.L_x_12233) ;  /* 0x000001cc00f08947 */ /* 0x000fea0003800000 */
.L_x_12234:
[----:B------:R-:W-:-:S08]  /*09d0*/  NOP ;  /* 0x0000000000007918 */ /* 0x000fd00000000000 */
[----:B------:R-:W1:Y:S02]  /*09e0*/  USETMAXREG.TRY_ALLOC.CTAPOOL UP0, 0xa0 ;  /* 0x000000a0000079c8 */ /* 0x000e640008000600 */
[----:B-1----:R-:W-:-:S13]  /*09f0*/  PLOP3.LUT P0, PT, PT, PT, UP0, 0x80, 0x0 ;  /* 0x000000000000781c */ /* 0x002fda0003f0f008 */
[----:B------:R-:W-:Y:S05]  /*0a00*/  @!P0 BRA `(.L_x_12234) ;  /* 0xfffffffc00f08947 */ /* 0x000fea000383ffff */
[----:B------:R-:W1:Y:S08]  /*0a10*/  S2UR UR4, SR_CgaCtaId ;  /* 0x00000000000479c3 */ /* 0x000e700000008800 */
[----:B------:R-:W-:Y:S06]  /*0a20*/  BAR.ARV 0x8, 0x200 ;  /* 0x0208000000007b1d */ /* 0x000fec0000002000 */
[----:B------:R-:W-:-:S02]  /*0a30*/  MOV R18, 0x400 ;  /* 0x0000040000127802 */ /* 0x000fc40000000f00 */
[----:B------:R-:W-:Y:S01]  /*0a40*/  BAR.SYNC.DEFER_BLOCKING 0x5, 0x200 ;  /* 0x0148000000007b1d */ /* 0x000fe20000010000 */
[----:B-1----:R-:W-:-:S05]  /*0a50*/  IMAD.U32 R0, RZ, RZ, UR4 ;  /* 0x00000004ff007e24 */ /* 0x002fca000f8e00ff */
[----:B------:R-:W-:Y:S01]  /*0a60*/  ULDC UR4, c[0x0][0xc3c] ;  /* 0x00030f0000047ab9 */ /* 0x000fe20000000800 */
[----:B------:R-:W-:Y:S01]  /*0a70*/  LEA R18, R0, R18, 0x18 ;  /* 0x0000001200127211 */ /* 0x000fe200078ec0ff */
[----:B------:R-:W-:Y:S04]  /*0a80*/  STL [R1+0x30], R0 ;  /* 0x0000300001007387 */ /* 0x000fe80000100800 */
[----:B------:R-:W1:Y:S01]  /*0a90*/  LDS.128 R12, [R18+0x132d0] ;  /* 0x0132d000120c7984 */ /* 0x000e620000000c00 */
[----:B------:R-:W-:Y:S06]  /*0aa0*/  BAR.ARV 0x4, 0x200 ;  /* 0x0108000000007b1d */ /* 0x000fec0000002000 */
[----:B-1----:R-:W-:-:S13]  /*0ab0*/  ISETP.GE.AND P0, PT, R15, UR4, PT ;  /* 0x000000040f007c0c */ /* 0x002fda000bf06270 */
[----:B------:R-:W-:Y:S05]  /*0ac0*/  @P0 BRA `(.L_x_12235) ;  /* 0x0000024000ec0947 */ /* 0x000fea0003800000 */
[----:B------:R-:W2:Y:S01]  /*0ad0*/  LDL.LU R19, [R1+0x40] ;  /* 0x0000400001137983 */ /* 0x000ea20000300800 */
[----:B------:R-:W1:Y:S02]  /*0ae0*/  S2R R0, SR_TID.X ;  /* 0x0000000000007919 */ /* 0x000e640000002100 */
[----:B-1----:R-:W-:-:S05]  /*0af0*/  VIADD R0, R0, 0xffffff80 ;  /* 0xffffff8000007836 */ /* 0x002fca0000000000 */
[----:B------:R-:W-:-:S04]  /*0b00*/  SHF.R.S32.HI R3, RZ, 0x1f, R0 ;  /* 0x0000001fff037819 */ /* 0x000fc80000011400 */
[CC--:B0-----:R-:W-:Y:S02]  /*0b10*/  LEA.HI R2, R3.reuse, R0.reuse, RZ, 0x7 ;  /* 0x0000000003027211 */ /* 0x0c1fe400078f38ff */
[-C--:B------:R-:W-:Y:S02]  /*0b20*/  LEA.HI R4, R0, R0.reuse, RZ, 0x1 ;  /* 0x0000000000047211 */ /* 0x080fe400078f08ff */
[----:B------:R-:W-:Y:S02]  /*0b30*/  LOP3.LUT R9, R2, 0xffffff80, RZ, 0xc0, !PT ;  /* 0xffffff8002097812 */ /* 0x000fe400078ec0ff */
[----:B------:R-:W-:Y:S02]  /*0b40*/  LEA.HI R6, R3, R0, RZ, 0x2 ;  /* 0x0000000003067211 */ /* 0x000fe400078f10ff */
[----:B------:R-:W-:Y:S01]  /*0b50*/  LOP3.LUT R5, R4, 0xfffffffe, RZ, 0xc0, !PT ;  /* 0xfffffffe04057812 */ /* 0x000fe200078ec0ff */
[----:B------:R-:W-:Y:S01]  /*0b60*/  IMAD.IADD R9, R0, 0x1, -R9 ;  /* 0x0000000100097824 */ /* 0x000fe200078e0a09 */
[----:B------:R-:W-:-:S02]  /*0b70*/  LOP3.LUT R11, R6, 0xfffffffc, RZ, 0xc0, !PT ;  /* 0xfffffffc060b7812 */ /* 0x000fc400078ec0ff */
[----:B------:R-:W-:Y:S01]  /*0b80*/  LEA.HI R7, R3, R0, RZ, 0x4 ;  /* 0x0000000003077211 */ /* 0x000fe200078f20ff */
[C---:B------:R-:W-:Y:S01]  /*0b90*/  IMAD.IADD R5, R0.reuse, 0x1, -R5 ;  /* 0x0000000100057824 */ /* 0x040fe200078e0a05 */
[----:B------:R-:W-:Y:S01]  /*0ba0*/  SHF.R.S32.HI R8, RZ, 0x1f, R9 ;  /* 0x0000001fff087819 */ /* 0x000fe20000011409 */
[----:B------:R-:W-:Y:S01]  /*0bb0*/  IMAD.IADD R16, R0, 0x1, -R11 ;  /* 0x0000000100107824 */ /* 0x000fe200078e0a0b */
[--C-:B------:R-:W-:Y:S02]  /*0bc0*/  SHF.R.S32.HI R0, RZ, 0x2, R6.reuse ;  /* 0x00000002ff007819 */ /* 0x100fe40000011406 */
[----:B------:R-:W-:Y:S02]  /*0bd0*/  SHF.R.S32.HI R3, RZ, 0x1f, R6 ;  /* 0x0000001fff037819 */ /* 0x000fe40000011406 */
[----:B------:R-:W-:Y:S02]  /*0be0*/  LEA.HI R10, R8, R9, RZ, 0x2 ;  /* 0x00000009080a7211 */ /* 0x000fe400078f10ff */
[----:B------:R-:W-:-:S02]  /*0bf0*/  LEA.HI R3, R3, R0, RZ, 0x2 ;  /* 0x0000000003037211 */ /* 0x000fc400078f10ff */
[----:B------:R-:W-:Y:S02]  /*0c00*/  SHF.R.S32.HI R20, RZ, 0x1, R4 ;  /* 0x00000001ff147819 */ /* 0x000fe40000011404 */
[--C-:B------:R-:W-:Y:S02]  /*0c10*/  SHF.R.S32.HI R12, RZ, 0x2, R10.reuse ;  /* 0x00000002ff0c7819 */ /* 0x100fe4000001140a */
[----:B------:R-:W-:Y:S02]  /*0c20*/  SHF.R.S32.HI R17, RZ, 0x1f, R10 ;  /* 0x0000001fff117819 */ /* 0x000fe4000001140a */
[----:B------:R-:W-:Y:S02]  /*0c30*/  LOP3.LUT R3, R3, 0xfffffffc, RZ, 0xc0, !PT ;  /* 0xfffffffc03037812 */ /* 0x000fe400078ec0ff */
[----:B------:R-:W-:Y:S02]  /*0c40*/  SHF.R.S32.HI R2, RZ, 0x7, R2 ;  /* 0x00000007ff027819 */ /* 0x000fe40000011402 */
[----:B------:R-:W-:-:S02]  /*0c50*/  LEA.HI R4, R4, R20, RZ, 0x1 ;  /* 0x0000001404047211 */ /* 0x000fc400078f08ff */
[----:B------:R-:W-:Y:S01]  /*0c60*/  LEA.HI R17, R17, R12, RZ, 0x3 ;  /* 0x0000000c11117211 */ /* 0x000fe200078f18ff */
[----:B------:R-:W-:Y:S01]  /*0c70*/  IMAD.IADD R3, R0, 0x1, -R3 ;  /* 0x0000000100037824 */ /* 0x000fe200078e0a03 */
[----:B------:R-:W-:Y:S01]  /*0c80*/  LOP3.LUT R4, R4, 0x3fffffe, RZ, 0xc0, !PT ;  /* 0x03fffffe04047812 */ /* 0x000fe200078ec0ff */
[----:B------:R-:W-:Y:S01]  /*0c90*/  IMAD.HI R6, R2, 0x55555556, RZ ;  /* 0x5555555602067827 */ /* 0x000fe200078e02ff */
[----:B------:R-:W-:Y:S02]  /*0ca0*/  LOP3.LUT R17, R17, 0xfffffff8, RZ, 0xc0, !PT ;  /* 0xfffffff811117812 */ /* 0x000fe400078ec0ff */
[----:B------:R-:W-:Y:S01]  /*0cb0*/  LEA.HI R8, R8, R9, RZ, 0x5 ;  /* 0x0000000908087211 */ /* 0x000fe200078f28ff */
[----:B------:R-:W-:Y:S01]  /*0cc0*/  IMAD.SHL.U32 R3, R3, 0x80, RZ ;  /* 0x0000008003037824 */ /* 0x000fe200078e00ff */
[----:B------:R-:W-:Y:S01]  /*0cd0*/  SHF.R.S32.HI R7, RZ, 0x4, R7 ;  /* 0x00000004ff077819 */ /* 0x000fe20000011407 */
[----:B------:R-:W-:Y:S01]  /*0ce0*/  IMAD.IADD R4, R20, 0x1, -R4 ;  /* 0x0000000114047824 */ /* 0x000fe200078e0a04 */
[----:B------:R-:W-:Y:S01]  /*0cf0*/  LEA.HI R11, R6, R6, RZ, 0x1 ;  /* 0x00000006060b7211 */ /* 0x000fe200078f08ff */
[----:B------:R-:W-:Y:S01]  /*0d00*/  IMAD.IADD R17, R12, 0x1, -R17 ;  /* 0x000000010c117824 */ /* 0x000fe200078e0a11 */
[----:B------:R-:W-:-:S02]  /*0d10*/  LEA.HI R0, R16, R16, RZ, 0x1 ;  /* 0x0000001010007211 */ /* 0x000fc400078f08ff */
[----:B------:R-:W-:Y:S01]  /*0d20*/  SHF.R.S32.HI R8, RZ, 0x5, R8 ;  /* 0x00000005ff087819 */ /* 0x000fe20000011408 */
[----:B------:R-:W-:Y:S01]  /*0d30*/  IMAD.SHL.U32 R22, R5, 0x10, RZ ;  /* 0x0000001005167824 */ /* 0x000fe200078e00ff */
[----:B------:R-:W-:Y:S01]  /*0d40*/  LOP3.LUT R6, R3, 0x180, RZ, 0xc0, !PT ;  /* 0x0000018003067812 */ /* 0x000fe200078ec0ff */
[----:B------:R-:W-:Y:S01]  /*0d50*/  IMAD R4, R7, 0x8, R4 ;  /* 0x0000000807047824 */ /* 0x000fe200078e0204 */
[----:B------:R-:W-:Y:S01]  /*0d60*/  LOP3.LUT R7, R0, 0x1ffffffe, RZ, 0xc0, !PT ;  /* 0x1ffffffe00077812 */ /* 0x000fe200078ec0ff */
[----:B------:R-:W-:Y:S02]  /*0d70*/  IMAD R11, R11, -0x3, R2 ;  /* 0xfffffffd0b0b7824 */ /* 0x000fe400078e0202 */
[----:B------:R-:W-:Y:S01]  /*0d80*/  IMAD R8, R8, 0x10, R17 ;  /* 0x0000001008087824 */ /* 0x000fe200078e0211 */
[----:B------:R-:W-:Y:S02]  /*0d90*/  LOP3.LUT R0, R6, 0x10, R22, 0xf8, !PT ;  /* 0x0000001006007812 */ /* 0x000fe400078ef816 */
[----:B------:R-:W-:Y:S01]  /*0da0*/  SHF.R.U32.HI R3, RZ, 0x3, R6 ;  /* 0x00000003ff037819 */ /* 0x000fe20000011606 */
[----:B------:R-:W-:Y:S01]  /*0db0*/  IMAD.IADD R7, R16, 0x1, -R7 ;  /* 0x0000000110077824 */ /* 0x000fe200078e0a07 */
[----:B------:R-:W-:Y:S01]  /*0dc0*/  LOP3.LUT R2, R6, 0x30, R22, 0xf8, !PT ;  /* 0x0000003006027812 */ /* 0x000fe200078ef816 */
[----:B------:R-:W-:Y:S01]  /*0dd0*/  IMAD R8, R11, 0x40, R8 ;  /* 0x000000400b087824 */ /* 0x000fe200078e0208 */
[----:B------:R-:W-:-:S02]  /*0de0*/  LOP3.LUT R0, R0, R3, RZ, 0x3c, !PT ;  /* 0x0000000300007212 */ /* 0x000fc400078e3cff */
[----:B------:R-:W-:Y:S01]  /*0df0*/  LOP3.LUT R3, R2, R3, RZ, 0x3c, !PT ;  /* 0x0000000302037212 */ /* 0x000fe200078e3cff */
[----:B------:R-:W-:Y:S01]  /*0e00*/  IMAD R2, R7, 0x8, R8 ;  /* 0x0000000807027824 */ /* 0x000fe200078e0208 */
[----:B------:R0:W-:Y:S04]  /*0e10*/  STL [R1+0x48], R6 ;  /* 0x0000480601007387 */ /* 0x0001e80000100800 */
[----:B------:R-:W-:Y:S04]  /*0e20*/  STL [R1+0x54], R13 ;  /* 0x0000540d01007387 */ /* 0x000fe80000100800 */
[----:B------:R2:W-:Y:S01]  /*0e30*/  STL [R1+0x3c], R2 ;  /* 0x00003c0201007387 */ /* 0x0005e20000100800 */
[----:B------:R-:W-:Y:S01]  /*0e40*/  LOP3.LUT R10, R10, 0x7ffffffc, RZ, 0xc0, !PT ;  /* 0x7ffffffc0a0a7812 */ /* 0x000fe200078ec0ff */
[----:B0-----:R-:W-:-:S02]  /*0e50*/  IMAD.SHL.U32 R6, R5, 0x8, RZ ;  /* 0x0000000805067824 */ /* 0x001fc400078e00ff */
[----:B------:R-:W-:Y:S04]  /*0e60*/  STL [R1+0x58], R14 ;  /* 0x0000580e01007387 */ /* 0x000fe80000100800 */
[----:B------:R-:W-:Y:S04]  /*0e70*/  STL [R1+0x5c], R15 ;  /* 0x00005c0f01007387 */ /* 0x000fe80000100800 */
[----:B------:R-:W-:Y:S01]  /*0e80*/  STL [R1+0x68], RZ ;  /* 0x000068ff01007387 */ /* 0x000fe20000100800 */
[----:B------:R-:W-:-:S04]  /*0e90*/  IMAD.IADD R10, R9, 0x1, -R10 ;  /* 0x00000001090a7824 */ /* 0x000fc800078e0a0a */
[----:B------:R-:W-:Y:S01]  /*0ea0*/  IMAD.SHL.U32 R5, R10, 0x2, RZ ;  /* 0x000000020a057824 */ /* 0x000fe200078e00ff */
[----:B------:R-:W-:Y:S02]  /*0eb0*/  CS2R R156, SRZ ;  /* 0x00000000009c7805 */ /* 0x000fe4000001ff00 */
[----:B--2---:R-:W-:-:S05]  /*0ec0*/  LOP3.LUT R2, R19, 0x1, RZ, 0xfc, !PT ;  /* 0x0000000113027812 */ /* 0x004fca00078efcff */
[----:B------:R0:W-:Y:S04]  /*0ed0*/  STL [R1+0xc], R2 ;  /* 0x00000c0201007387 */ /* 0x0001e80000100800 */
[----:B------:R-:W-:Y:S01]  /*0ee0*/  STL [R1+0x14], RZ ;  /* 0x000014ff01007387 */ /* 0x000fe20000100800 */
[----:B0-----:R-:W-:Y:S02]  /*0ef0*/  IMAD.SHL.U32 R2, R4, 0x40, RZ ;  /* 0x0000004004027824 */ /* 0x001fe400078e00ff */
[----:B------:R-:W-:Y:S01]  /*0f00*/  VIADD R4, R6, 0x10 ;  /* 0x0000001006047836 */ /* 0x000fe20000000000 */
[----:B------:R-:W-:Y:S04]  /*0f10*/  STL [R1+0x20], R6 ;  /* 0x0000200601007387 */ /* 0x000fe80000100800 */
[----:B------:R-:W-:Y:S04]  /*0f20*/  STL [R1+0x4c], R2 ;  /* 0x00004c0201007387 */ /* 0x000fe80000100800 */
[----:B------:R0:W-:Y:S04]  /*0f30*/  STL [R1+0x34], R4 ;  /* 0x0000340401007387 */ /* 0x0001e80000100800 */
[----:B------:R1:W-:Y:S01]  /*0f40*/  STL [R1+0x18], R5 ;  /* 0x0000180501007387 */ /* 0x0003e20000100800 */
[----:B0-----:R-:W-:Y:S01]  /*0f50*/  IMAD.IADD R4, R2, 0x1, R0 ;  /* 0x0000000102047824 */ /* 0x001fe200078e0200 */
[----:B------:R-:W-:-:S05]  /*0f60*/  IADD3 R0, R18, R2, R3 ;  /* 0x0000000212007210 */ /* 0x000fca0007ffe003 */
[----:B------:R1:W-:Y:S04]  /*0f70*/  STL [R1+0x70], R0 ;  /* 0x0000700001007387 */ /* 0x0003e80000100800 */
[----:B------:R1:W-:Y:S01]  /*0f80*/  STL [R1+0x38], R4 ;  /* 0x0000380401007387 */ /* 0x0003e20000100800 */
[----:B------:R-:W-:-:S07]  /*0f90*/  IMAD.MOV.U32 R19, RZ, RZ, RZ ;  /* 0x000000ffff137224 */ /* 0x000fce00078e00ff */
.L_x_12416:
[----:B-12---:R-:W2:Y:S01]  /*0fa0*/  LDL.LU R12, [R1+0x58] ;  /* 0x00005800010c7983 */ /* 0x006ea20000300800 */
[----:B------:R-:W-:Y:S01]  /*0fb0*/  ULDC.64 UR4, c[0x0][0xa28] ;  /* 0x00028a0000047ab9 */ /* 0x000fe20000000a00 */
[----:B01----:R-:W0:Y:S01]  /*0fc0*/  LDC.64 R4, c[0x0][0xa08] ;  /* 0x00028200ff047b82 */ /* 0x003e220000000a00 */
[----:B----45:R-:W-:Y:S01]  /*0fd0*/  IMAD.MOV.U32 R24, RZ, RZ, RZ ;  /* 0x000000ffff187224 */ /* 0x030fe200078e00ff */
[----:B------:R-:W0:Y:S01]  /*0fe0*/  LDL R27, [R1+0x5c] ;  /* 0x00005c00011b7983 */ /* 0x000e220000100800 */
        /* <DEDUP_REMOVED lines=9> */
[----:B------:R-:W1:Y:S08]  /*1080*/  @P0 LDC.64 R2, c[0x0][0xa28] ;  /* 0x00028a00ff020b82 */ /* 0x000e700000000a00 */
[----:B------:R-:W3:Y:S01]  /*1090*/  @P1 LDC.64 R6, c[0x0][0xa18] ;  /* 0x00028600ff061b82 */ /* 0x000ee20000000a00 */
[----:B------:R-:W-:Y:S01]  /*10a0*/  ULDC UR4, c[0x0][0x288] ;  /* 0x0000a20000047ab9 */ /* 0x000fe20000000800 */
[----:B------:R-:W-:Y:S01]  /*10b0*/  ISETP.NE.AND.EX P3, PT, RZ, UR5, PT, P3 ;  /* 0x00000005ff007c0c */ /* 0x000fe2000bf65330 */
[----:B------:R-:W-:Y:S01]  /*10c0*/  IMAD.U32 R0, RZ, RZ, UR4 ;  /* 0x00000004ff007e24 */ /* 0x000fe2000f8e00ff */
[----:B------:R-:W-:Y:S01]  /*10d0*/  ULDC.64 UR4, c[0x0][0x418] ;  /* 0x0001060000047ab9 */ /* 0x000fe20000000a00 */
[----:B0-----:R-:W-:-:S04]  /*10e0*/  IMAD.WIDE R8, R27, 0x4, R4 ;  /* 0x000000041b087825 */ /* 0x001fc800078e0204 */
[----:B---3--:R-:W-:-:S06]  /*10f0*/  @P1 IMAD.WIDE R4, R27, 0x4, R6 ;  /* 0x000000041b041825 */ /* 0x008fcc00078e0206 */
[----:B------:R-:W5:Y:S01]  /*1100*/  @P3 LDG.E R24, desc[UR44][R8.64] ;  /* 0x0000002c08183981 */ /* 0x000f62000c1e1900 */
[----:B--2---:R-:W-:Y:S01]  /*1110*/  LOP3.LUT R26, R12, 0xffff, RZ, 0xc0, !PT ;  /* 0x0000ffff0c1a7812 */ /* 0x004fe200078ec0ff */
[----:B-1----:R-:W-:Y:S02]  /*1120*/  @P0 IMAD.WIDE R2, R27, 0x4, R2 ;  /* 0x000000041b020825 */ /* 0x002fe400078e0202 */
[----:B------:R-:W2:Y:S01]  /*1130*/  @P1 LDG.E R0, desc[UR44][R4.64] ;  /* 0x0000002c04001981 */ /* 0x000ea2000c1e1900 */
[----:B------:R-:W-:-:S03]  /*1140*/  UISETP.NE.U32.AND UP0, UPT, UR4, URZ, UPT ;  /* 0x0000003f0400728c */ /* 0x000fc6000bf05070 */
[----:B------:R-:W-:Y:S01]  /*1150*/  ULDC UR4, c[0x0][0x424] ;  /* 0x0001090000047ab9 */ /* 0x000fe20000000800 */
[----:B------:R-:W-:Y:S01]  /*1160*/  UISETP.NE.AND.EX UP0, UPT, UR5, URZ, UPT, UP0 ;  /* 0x0000003f0500728c */ /* 0x000fe2000bf05300 */
[----:B------:R0:W5:Y:S01]  /*1170*/  @P0 LDG.E R10, desc[UR44][R2.64] ;  /* 0x0000002c020a0981 */ /* 0x000162000c1e1900 */
[----:B------:R-:W-:Y:S01]  /*1180*/  ISETP.NE.U32.AND P2, PT, RZ, UR6, PT ;  /* 0x00000006ff007c0c */ /* 0x000fe2000bf45070 */
[----:B------:R-:W-:Y:S01]  /*1190*/  ULDC UR5, c[0x0][0x2f0] ;  /* 0x0000bc0000057ab9 */ /* 0x000fe20000000800 */
[----:B------:R-:W-:Y:S02]  /*11a0*/  USEL UR4, UR4, 0x1, UP0 ;  /* 0x0000000104047887 */ /* 0x000fe40008000000 */
[----:B------:R-:W-:Y:S02]  /*11b0*/  ISETP.NE.AND.EX P2, PT, RZ, UR7, PT, P2 ;  /* 0x00000007ff007c0c */ /* 0x000fe4000bf45320 */
[----:B0-----:R-:W-:Y:S01]  /*11c0*/  LOP3.LUT R2, R12, 0xff000000, RZ, 0xc0, !PT ;  /* 0xff0000000c027812 */ /* 0x001fe200078ec0ff */
[----:B------:R-:W-:-:S03]  /*11d0*/  UIMAD UR4, UR4, UR5, URZ ;  /* 0x00000005040472a4 */ /* 0x000fc6000f8e023f */
[----:B------:R-:W-:Y:S01]  /*11e0*/  SHF.R.U32.HI R3, RZ, 0x8, R2 ;  /* 0x00000008ff037819 */ /* 0x000fe20000011602 */
[----:B------:R-:W-:Y:S01]  /*11f0*/  ULDC UR5, c[0x0][0x348] ;  /* 0x0000d20000057ab9 */ /* 0x000fe20000000800 */
[----:B--2---:R0:W-:Y:S04]  /*1200*/  STL [R1+0x4], R0 ;  /* 0x0000040001007387 */ /* 0x0041e80000100800 */
[----:B------:R1:W-:Y:S04]  /*1210*/  STL [R1+0x64], R27 ;  /* 0x0000641b01007387 */ /* 0x0003e80000100800 */
[----:B------:R1:W-:Y:S01]  /*1220*/  STL [R1+0x44], R26 ;  /* 0x0000441a01007387 */ /* 0x0003e20000100800 */
[----:B------:R-:W-:Y:S01]  /*1230*/  IMAD.MOV.U32 R14, RZ, RZ, R0 ;  /* 0x000000ffff0e7224 */ /* 0x000fe200078e0000 */
[----:B0-----:R-:W-:-:S04]  /*1240*/  LOP3.LUT R0, R12, 0xff0000, RZ, 0xc0, !PT ;  /* 0x00ff00000c007812 */ /* 0x001fc800078ec0ff */
[----:B------:R-:W-:Y:S01]  /*1250*/  LEA.HI R11, R0, R3, RZ, 0x10 ;  /* 0x00000003000b7211 */ /* 0x000fe200078f80ff */
[----:B------:R-:W-:Y:S06]  /*1260*/  @P1 BRA `(.L_x_12236) ;  /* 0x0000000000281947 */ /* 0x000fec0003800000 */
[----:B------:R-:W-:Y:S02]  /*1270*/  ULDC.64 UR6, c[0x0][0xa00] ;  /* 0x0002800000067ab9 */ /* 0x000fe40000000a00 */
[----:B------:R-:W-:-:S04]  /*1280*/  ISETP.NE.U32.AND P0, PT, RZ, UR6, PT ;  /* 0x00000006ff007c0c */ /* 0x000fc8000bf05070 */
[----:B------:R-:W-:-:S13]  /*1290*/  ISETP.NE.AND.EX P0, PT, RZ, UR7, PT, P0 ;  /* 0x00000007ff007c0c */ /* 0x000fda000bf05300 */
[----:B------:R-:W-:Y:S05]  /*12a0*/  @!P0 BRA `(.L_x_12236) ;  /* 0x0000000000188947 */ /* 0x000fea0003800000 */
[----:B------:R-:W0:Y:S02]  /*12b0*/  LDC.64 R2, c[0x0][0xa00] ;  /* 0x00028000ff027b82 */ /* 0x000e240000000a00 */
[----:B0-----:R-:W-:-:S05]  /*12c0*/  IMAD.WIDE R2, R27, 0x4, R2 ;  /* 0x000000041b027825 */ /* 0x001fca00078e0202 */
[----:B------:R-:W2:Y:S04]  /*12d0*/  LDG.E R0, desc[UR44][R2.64] ;  /* 0x0000002c02007981 */ /* 0x000ea8000c1e1900 */
[----:B------:R-:W2:Y:S02]  /*12e0*/  LDG.E R5, desc[UR44][R2.64+0x4] ;  /* 0x0000042c02057981 */ /* 0x000ea4000c1e1900 */
[----:B--2---:R-:W-:-:S05]  /*12f0*/  IMAD.IADD R14, R5, 0x1, -R0 ;  /* 0x00000001050e7824 */ /* 0x004fca00078e0a00 */
[----:B------:R0:W-:Y:S02]  /*1300*/  STL [R1+0x4], R14 ;  /* 0x0000040e01007387 */ /* 0x0001e40000100800 */
.L_x_12236:
[----:B------:R-:W-:Y:S02]  /*1310*/  IMAD.U32 R50, RZ, RZ, UR5 ;  /* 0x00000005ff327e24 */ /* 0x000fe4000f8e00ff */
[----:B------:R-:W-:Y:S01]  /*1320*/  IMAD.U32 R25, RZ, RZ, UR4 ;  /* 0x00000004ff197e24 */ /* 0x000fe2000f8e00ff */
[----:B------:R-:W-:Y:S06]  /*1330*/  @!P2 BRA `(.L_x_12237) ;  /* 0x000000000010a947 */ /* 0x000fec0003800000 */
[----:B------:R-:W2:Y:S02]  /*1340*/  LDC.64 R2, c[0x0][0xa20] ;  /* 0x00028800ff027b82 */ /* 0x000ea40000000a00 */
[----:B--2---:R-:W-:-:S05]  /*1350*/  IMAD.WIDE R2, R27, 0x4, R2 ;  /* 0x000000041b027825 */ /* 0x004fca00078e0202 */
[----:B------:R2:W5:Y:S01]  /*1360*/  LDG.E R25, desc[UR44][R2.64] ;  /* 0x0000002c02197981 */ /* 0x000562000c1e1900 */
[----:B------:R-:W-:Y:S05]  /*1370*/  BRA `(.L_x_12238) ;  /* 0x0000000000107947 */ /* 0x000fea0003800000 */
.L_x_12237:
[----:B------:R-:W-:Y:S05]  /*1380*/  @!P3 BRA `(.L_x_12238) ;  /* 0x00000000000cb947 */ /* 0x000fea0003800000 */
[----:B------:R-:W2:Y:S04]  /*1390*/  LDG.E R0, desc[UR44][R8.64] ;  /* 0x0000002c08007981 */ /* 0x000ea8000c1e1900 */
[----:B------:R-:W2:Y:S02]  /*13a0*/  LDG.E R25, desc[UR44][R8.64+0x4] ;  /* 0x0000042c08197981 */ /* 0x000ea4000c1e1900 */
[----:B--2---:R-:W-:-:S07]  /*13b0*/  IMAD.IADD R25, R25, 0x1, -R0 ;  /* 0x0000000119197824 */ /* 0x004fce00078e0a00 */
.L_x_12238:
[----:B------:R-:W-:Y:S01]  /*13c0*/  ULDC.64 UR4, c[0x0][0xa10] ;  /* 0x0002840000047ab9 */ /* 0x000fe20000000a00 */
[----:B------:R-:W3:Y:S01]  /*13d0*/  LDL R8, [R1+0x54] ;  /* 0x0000540001087983 */ /* 0x000ee20000100800 */
[----:B------:R-:W-:Y:S01]  /*13e0*/  ISETP.NE.U32.AND P0, PT, RZ, UR4, PT ;  /* 0x00000004ff007c0c */ /* 0x000fe2000bf05070 */
[----:B------:R-:W4:Y:S03]  /*13f0*/  LDC R6, c[0x0][0x448] ;  /* 0x00011200ff067b82 */ /* 0x000f260000000800 */
[----:B------:R-:W-:Y:S01]  /*1400*/  ISETP.NE.AND.EX P0, PT, RZ, UR5, PT, P0 ;  /* 0x00000005ff007c0c */ /* 0x000fe2000bf05300 */
[----:B------:R-:W-:Y:S02]  /*1410*/  ULDC.64 UR4, c[0x0][0xa30] ;  /* 0x00028c0000047ab9 */ /* 0x000fe40000000a00 */
[----:B------:R-:W-:Y:S01]  /*1420*/  ISETP.NE.U32.AND P1, PT, RZ, UR4, PT ;  /* 0x00000004ff007c0c */ /* 0x000fe2000bf25070 */
[----:B-----5:R-:W-:Y:S01]  /*1430*/  IMAD.MOV.U32 R45, RZ, RZ, R25 ;  /* 0x000000ffff2d7224 */ /* 0x020fe200078e0019 */
[----:B------:R-:W0:Y:S02]  /*1440*/  LDC.64 R12, c[0x0][0x9e0] ;  /* 0x00027800ff0c7b82 */ /* 0x000e240000000a00 */
[----:B------:R-:W-:-:S06]  /*1450*/  ISETP.NE.AND.EX P1, PT, RZ, UR5, PT, P1 ;  /* 0x00000005ff007c0c */ /* 0x000fcc000bf25310 */
[----:B--2---:R-:W2:Y:S08]  /*1460*/  @P0 LDC.64 R2, c[0x0][0xa10] ;  /* 0x00028400ff020b82 */ /* 0x004eb00000000a00 */
[----:B------:R-:W1:Y:S01]  /*1470*/  @P1 LDC.64 R4, c[0x0][0xa30] ;  /* 0x00028c00ff041b82 */ /* 0x000e620000000a00 */
[----:B--2---:R-:W-:-:S05]  /*1480*/  @P0 IMAD.WIDE R2, R27, 0x4, R2 ;  /* 0x000000041b020825 */ /* 0x004fca00078e0202 */
[----:B------:R-:W2:Y:S04]  /*1490*/  @P0 LDG.E R0, desc[UR44][R2.64] ;  /* 0x0000002c02000981 */ /* 0x000ea8000c1e1900 */
[----:B------:R3:W2:Y:S01]  /*14a0*/  @P0 LDG.E R7, desc[UR44][R2.64+0x4] ;  /* 0x0000042c02070981 */ /* 0x0006a2000c1e1900 */
[----:B-1----:R-:W-:-:S05]  /*14b0*/  @P1 IMAD.WIDE R4, R27, 0x4, R4 ;  /* 0x000000041b041825 */ /* 0x002fca00078e0204 */
[----:B------:R1:W5:Y:S01]  /*14c0*/  @P1 LDG.E R45, desc[UR44][R4.64] ;  /* 0x0000002c042d1981 */ /* 0x000362000c1e1900 */
[----:B----4-:R-:W-:Y:S01]  /*14d0*/  ISETP.NE.AND P1, PT, R6, 0x1, PT ;  /* 0x000000010600780c */ /* 0x010fe20003f25270 */
[----:B------:R-:W-:Y:S01]  /*14e0*/  IMAD.IADD R15, R25, 0x1, -R10 ;  /* 0x00000001190f7824 */ /* 0x000fe200078e0a0a */
[----:B0-----:R-:W-:-:S11]  /*14f0*/  ISETP.GE.AND P2, PT, R13, 0x1, PT ;  /* 0x000000010d00780c */ /* 0x001fd60003f46270 */
[----:B------:R-:W0:Y:S08]  /*1500*/  @P1 LDC R9, c[0x0][0x44c] ;  /* 0x00011300ff091b82 */ /* 0x000e300000000800 */
[----:B------:R-:W4:Y:S01]  /*1510*/  @P1 LDC R6, c[0x0][0x450] ;  /* 0x00011400ff061b82 */ /* 0x000f220000000800 */
[----:B---3--:R-:W-:-:S04]  /*1520*/  IMAD R20, R8, 0xc0, RZ ;  /* 0x000000c008147824 */ /* 0x008fc800078e02ff */
[----:B------:R-:W-:Y:S01]  /*1530*/  VIADD R2, R20, 0xbf ;  /* 0x000000bf14027836 */ /* 0x000fe20000000000 */
[----:B------:R1:W-:Y:S03]  /*1540*/  STL [R1+0x1c], R20 ;  /* 0x00001c1401007387 */ /* 0x0003e60000100800 */
[----:B0-----:R-:W-:-:S05]  /*1550*/  @P1 IMAD.HI.U32 R3, R2, R9, RZ ;  /* 0x0000000902031227 */ /* 0x001fca00078e00ff */
[----:B----4-:R-:W-:Y:S01]  /*1560*/  @P1 SHF.R.U32.HI R2, RZ, R6, R3 ;  /* 0x00000006ff021219 */ /* 0x010fe20000011603 */
[----:B--2---:R-:W-:-:S04]  /*1570*/  @P0 IMAD.IADD R50, R7, 0x1, -R0 ;  /* 0x0000000107320824 */ /* 0x004fc800078e0a00 */
[----:B------:R-:W-:-:S04]  /*1580*/  IMAD.IADD R8, R15, 0x1, R50 ;  /* 0x000000010f087824 */ /* 0x000fc800078e0232 */
[C---:B------:R-:W-:Y:S01]  /*1590*/  VIADD R0, R8.reuse, 0x9f ;  /* 0x0000009f08007836 */ /* 0x040fe20000000000 */
[----:B------:R1:W-:Y:S01]  /*15a0*/  STL [R1+0x8], R8 ;  /* 0x0000080801007387 */ /* 0x0003e20000100800 */
[----:B------:R-:W-:Y:S02]  /*15b0*/  IADD3 R48, R8, 0x1, -R14 ;  /* 0x0000000108307810 */ /* 0x000fe40007ffe80e */
[----:B------:R-:W-:-:S04]  /*15c0*/  IMAD.HI R0, R0, 0x66666667, RZ ;  /* 0x6666666700007827 */ /* 0x000fc800078e02ff */
[----:B------:R-:W-:Y:S01]  /*15d0*/  IMAD.IADD R7, R48, 0x1, R2 ;  /* 0x0000000130077824 */ /* 0x000fe200078e0202 */
[----:B------:R-:W-:-:S04]  /*15e0*/  SHF.R.U32.HI R3, RZ, 0x1f, R0 ;  /* 0x0000001fff037819 */ /* 0x000fc80000011600 */
[----:B------:R-:W-:Y:S01]  /*15f0*/  LEA.HI.SX32 R46, R0, R3, 0x1a ;  /* 0x00000003002e7211 */ /* 0x000fe200078fd2ff */
[----:B------:R-:W-:Y:S01]  /*1600*/  IMAD.IADD R0, R7, 0x1, R12 ;  /* 0x0000000107007824 */ /* 0x000fe200078e020c */
        /* <DEDUP_REMOVED lines=12> */
.L_x_12241:
[----:B------:R-:W-:-:S13]  /*16d0*/  ISETP.NE.AND P0, PT, R13, 0x1, PT ;  /* 0x000000010d00780c */ /* 0x000fda0003f05270 */
[----:B------:R-:W0:Y:S02]  /*16e0*/  @P0 LDC.64 R4, c[0x0][0x9e8] ;  /* 0x00027a00ff040b82 */ /* 0x000e240000000a00 */
[----:B0-----:R-:W-:-:S05]  /*16f0*/  @P0 IMAD.HI.U32 R4, R2, R4, RZ ;  /* 0x0000000402040227 */ /* 0x001fca00078e00ff */
[----:B------:R-:W-:-:S07]  /*1700*/  @P0 SHF.R.U32.HI R2, RZ, R5, R4 ;  /* 0x00000005ff020219 */ /* 0x000fce0000011604 */
.L_x_12242:
[----:B------:R-:W-:Y:S05]  /*1710*/  BSYNC B0 ;  /* 0x0000000000007941 */ /* 0x000fea0003800000 */
.L_x_12240:
[----:B------:R-:W-:-:S05]  /*1720*/  IMAD R3, R2, R13, R13 ;  /* 0x0000000d02037224 */ /* 0x000fca00078e020d */
[----:B------:R-:W-:-:S07]  /*1730*/  VIMNMX R0, R0, R3, PT ;  /* 0x0000000300007248 */ /* 0x000fce0003fe0100 */
.L_x_12239:
        /* <DEDUP_REMOVED lines=25> */
.L_x_12245:
[----:B------:R-:W-:-:S13]  /*18d0*/  ISETP.NE.AND P0, PT, R13, 0x1, PT ;  /* 0x000000010d00780c */ /* 0x000fda0003f05270 */
[----:B------:R-:W0:Y:S02]  /*18e0*/  @P0 LDC.64 R4, c[0x0][0x9e8] ;  /* 0x00027a00ff040b82 */ /* 0x000e240000000a00 */
[----:B0-----:R-:W-:-:S05]  /*18f0*/  @P0 IMAD.HI.U32 R4, R0, R4, RZ ;  /* 0x0000000400040227 */ /* 0x001fca00078e00ff */
[----:B------:R-:W-:-:S07]  /*1900*/  @P0 SHF.R.U32.HI R0, RZ, R5, R4 ;  /* 0x00000005ff000219 */ /* 0x000fce0000011604 */
.L_x_12246:
[----:B------:R-:W-:Y:S05]  /*1910*/  BSYNC B0 ;  /* 0x0000000000007941 */ /* 0x000fea0003800000 */
.L_x_12244:
[----:B------:R-:W-:-:S05]  /*1920*/  IMAD R3, R0, R13, RZ ;  /* 0x0000000d00037224 */ /* 0x000fca00078e02ff */
[----:B------:R-:W-:-:S07]  /*1930*/  VIMNMX R2, R2, R3, !PT ;  /* 0x0000000302027248 */ /* 0x000fce0007fe0100 */
.L_x_12243:
[----:B------:R-:W-:Y:S01]  /*1940*/  IMAD.HI R2, R2, 0x66666667, RZ ;  /* 0x6666666702027827 */ /* 0x000fe200078e02ff */
[----:B------:R-:W-:Y:S01]  /*1950*/  LOP3.LUT R12, R11, 0xff, RZ, 0xc0, !PT ;  /* 0x000000ff0b0c7812 */ /* 0x000fe200078ec0ff */
[----:B------:R-:W-:Y:S01]  /*1960*/  BSSY B0, `(.L_x_12247) ;  /* 0x0000029000007945 */ /* 0x000fe20003800000 */
[----:B------:R-:W-:Y:S01]  /*1970*/  SHF.R.U32.HI R4, RZ, 0x10, R11 ;  /* 0x00000010ff047819 */ /* 0x000fe2000001160b */
[----:B------:R-:W-:Y:S01]  /*1980*/  IMAD.MOV.U32 R0, RZ, RZ, RZ ;  /* 0x000000ffff007224 */ /* 0x000fe200078e00ff */
[----:B------:R-:W-:Y:S01]  /*1990*/  SHF.R.U32.HI R3, RZ, 0x1f, R2 ;  /* 0x0000001fff037819 */ /* 0x000fe20000011602 */
[----:B------:R0:W-:Y:S03]  /*19a0*/  STL [R1+0x6c], R12 ;  /* 0x00006c0c01007387 */ /* 0x0001e60000100800 */
[----:B------:R-:W-:Y:S01]  /*19b0*/  LEA.HI.SX32 R3, R2, R3, 0x1a ;  /* 0x0000000302037211 */ /* 0x000fe200078fd2ff */
[----:B------:R0:W-:Y:S03]  /*19c0*/  STL [R1+0x60], R4 ;  /* 0x0000600401007387 */ /* 0x0001e60000100800 */
        /* <DEDUP_REMOVED lines=34> */
.L_x_12248:
[----:B------:R-:W-:Y:S05]  /*1bf0*/  BSYNC B0 ;  /* 0x0000000000007941 */ /* 0x000fea0003800000 */
.L_x_12247:
[----:B------:R-:W-:-:S05]  /*1c00*/  IMAD R3, R12, R0, R9 ;  /* 0x000000000c037224 */ /* 0x000fca00078e0209 */
[C---:B------:R-:W-:Y:S01]  /*1c10*/  VIADDMNMX R0, R3.reuse, R0, R6, PT ;  /* 0x0000000003007246 */ /* 0x040fe20003800106 */
[----:B------:R-:W-:-:S04]  /*1c20*/  IMAD R3, R3, 0xa0, -R15 ;  /* 0x000000a003037824 */ /* 0x000fc800078e0a0f */
[----:B------:R-:W-:Y:S01]  /*1c30*/  IMAD R5, R0, 0xa0, -R15 ;  /* 0x000000a000057824 */ /* 0x000fe200078e0a0f */
[----:B------:R-:W-:-:S04]  /*1c40*/  VIMNMX R3, RZ, R3, !PT ;  /* 0x00000003ff037248 */ /* 0x000fc80007fe0100 */
[----:B------:R-:W-:-:S04]  /*1c50*/  VIMNMX R0, R5, R50, PT ;  /* 0x0000003205007248 */ /* 0x000fc80003fe0100 */
        /* <DEDUP_REMOVED lines=31> */
.L_x_12251:
[----:B------:R-:W-:Y:S05]  /*1e50*/  BSYNC B6 ;  /* 0x0000000000067941 */ /* 0x000fea0003800000 */
.L_x_12250:
        /* <DEDUP_REMOVED lines=20> */
.L_x_12253:
[----:B------:R-:W-:Y:S05]  /*1fa0*/  BSYNC B6 ;  /* 0x0000000000067941 */ /* 0x000fea0003800000 */
.L_x_12252:
[----:B------:R-:W2:Y:S01]  /*1fb0*/  LDL.64 R12, [R1+0x20] ;  /* 0x00002000010c7983 */ /* 0x000ea20000100a00 */
[----:B------:R-:W-:Y:S01]  /*1fc0*/  ULDC.64 UR4, c[0x0][0x9f8] ;  /* 0x00027e0000047ab9 */ /* 0x000fe20000000a00 */
[----:B------:R-:W-:Y:S01]  /*1fd0*/  IMAD.MOV.U32 R0, RZ, RZ, R27 ;  /* 0x000000ffff007224 */ /* 0x000fe200078e001b */
[----:B------:R-:W-:Y:S01]  /*1fe0*/  ISETP.NE.U32.AND P0, PT, RZ, UR4, PT ;  /* 0x00000004ff007c0c */ /* 0x000fe2000bf05070 */
[----:B------:R-:W2:Y:S01]  /*1ff0*/  LDL.64 R10, [R1+0x20] ;  /* 0x00002000010a7983 */ /* 0x000ea20000100a00 */
[----:B------:R-:W0:Y:S01]  /*2000*/  LDC.64 R28, c[0x0][0x300] ;  /* 0x0000c000ff1c7b82 */ /* 0x000e220000000a00 */
[----:B------:R-:W1:Y:S01]  /*2010*/  S2R R54, SR_TID.X ;  /* 0x0000000000367919 */ /* 0x000e620000002100 */
[----:B------:R-:W-:Y:S01]  /*2020*/  ISETP.NE.AND.EX P0, PT, RZ, UR5, PT, P0 ;  /* 0x00000005ff007c0c */ /* 0x000fe2000bf05300 */
[----:B------:R-:W-:Y:S01]  /*2030*/  IMAD.IADD R24, R24, 0x1, R25 ;  /* 0x0000000118187824 */ /* 0x000fe200078e0219 */
[----:B------:R-:W-:Y:S01]  /*2040*/  SHF.R.S32.HI R23, RZ, 0x1f, R22 ;  /* 0x0000001fff177819 */ /* 0x000fe20000011416 */
[----:B------:R-:W-:Y:S01]  /*2050*/  ULDC.64 UR4, c[0x0][0x330] ;  /* 0x0000cc0000047ab9 */ /* 0x000fe20000000a00 */
[----:B------:R-:W-:-:S02]  /*2060*/  ULDC.64 UR6, c[0x0][0xa08] ;  /* 0x0002820000067ab9 */ /* 0x000fc40000000a00 */
[----:B------:R-:W3:Y:S08]  /*2070*/  LDC.64 R34, c[0x0][0x3f8] ;  /* 0x0000fe00ff227b82 */ /* 0x000ef00000000a00 */
[----:B------:R-:W4:Y:S08]  /*2080*/  @P0 LDC.64 R2, c[0x0][0x9f8] ;  /* 0x00027e00ff020b82 */ /* 0x000f300000000a00 */
[----:B------:R-:W3:Y:S01]  /*2090*/  LDC.64 R40, c[0x0][0x408] ;  /* 0x00010200ff287b82 */ /* 0x000ee20000000a00 */
[----:B----4-:R-:W-:Y:S01]  /*20a0*/  @P0 IMAD.WIDE R2, R27, 0x4, R2 ;  /* 0x000000041b020825 */ /* 0x010fe200078e0202 */
[----:B------:R-:W-:-:S06]  /*20b0*/  SHF.R.S32.HI R14, RZ, 0x1f, R24 ;  /* 0x0000001fff0e7819 */ /* 0x000fcc0000011418 */
[----:B------:R-:W4:Y:S01]  /*20c0*/  LDC R27, c[0x0][0x3f4] ;  /* 0x0000fd00ff1b7b82 */ /* 0x000f220000000800 */
[----:B------:R3:W4:Y:S01]  /*20d0*/  @P0 LDG.E R0, desc[UR44][R2.64] ;  /* 0x0000002c02000981 */ /* 0x000722000c1e1900 */
[----:B--2---:R-:W-:-:S05]  /*20e0*/  IMAD.MOV.U32 R10, RZ, RZ, R12 ;  /* 0x000000ffff0a7224 */ /* 0x004fca00078e000c */
[----:B------:R-:W-:-:S05]  /*20f0*/  SHF.R.S32.HI R11, RZ, 0x1f, R10 ;  /* 0x0000001fff0b7819 */ /* 0x000fca000001140a */
[----:B------:R2:W-:Y:S04]  /*2100*/  STL [R1+0x24], R11 ;  /* 0x0000240b01007387 */ /* 0x0005e80000100800 */
[----:B------:R-:W2:Y:S04]  /*2110*/  LDL R53, [R1+0x48] ;  /* 0x0000480001357983 */ /* 0x000ea80000100800 */
[----:B------:R-:W2:Y:S01]  /*2120*/  LDL R52, [R1+0x4c] ;  /* 0x00004c0001347983 */ /* 0x000ea20000100800 */
[-C--:B0-----:R-:W-:Y:S02]  /*2130*/  IMAD R6, R14, R28.reuse, RZ ;  /* 0x0000001c0e067224 */ /* 0x081fe400078e02ff */
[----:B------:R-:W-:-:S04]  /*2140*/  IMAD.WIDE.U32 R4, R24, R28, RZ ;  /* 0x0000001c18047225 */ /* 0x000fc800078e00ff */
[----:B------:R-:W-:Y:S02]  /*2150*/  IMAD R7, R24, R29, R6 ;  /* 0x0000001d18077224 */ /* 0x000fe400078e0206 */
[----:B-1----:R-:W-:Y:S02]  /*2160*/  VIADD R8, R54, 0xffffff80 ;  /* 0xffffff8036087836 */ /* 0x002fe40000000000 */
[----:B------:R-:W-:Y:S02]  /*2170*/  IMAD.IADD R5, R5, 0x1, R7 ;  /* 0x0000000105057824 */ /* 0x000fe400078e0207 */
[----:B------:R-:W-:Y:S01]  /*2180*/  IMAD.WIDE.U32 R6, R26, UR4, R22 ;  /* 0x000000041a067c25 */ /* 0x000fe2000f8e0016 */
[----:B------:R-:W-:-:S03]  /*2190*/  SHF.R.S32.HI R9, RZ, 0x1f, R8 ;  /* 0x0000001fff097819 */ /* 0x000fc60000011408 */
[C---:B------:R-:W-:Y:S01]  /*21a0*/  IMAD R7, R26.reuse, UR5, R7 ;  /* 0x000000051a077c24 */ /* 0x040fe2000f8e0207 */
[----:B------:R-:W-:Y:S01]  /*21b0*/  ULDC.64 UR4, c[0x0][0x308] ;  /* 0x0000c20000047ab9 */ /* 0x000fe20000000a00 */
[----:B------:R-:W-:Y:S01]  /*21c0*/  LEA.HI R9, R9, R8, RZ, 0x2 ;  /* 0x0000000809097211 */ /* 0x000fe200078f10ff */
[----:B---3--:R-:W-:Y:S01]  /*21d0*/  IMAD.WIDE.U32 R2, R26, UR4, R4 ;  /* 0x000000041a027c25 */ /* 0x008fe2000f8e0004 */
[----:B------:R-:W-:-:S03]  /*21e0*/  ISETP.NE.U32.AND P0, PT, RZ, UR6, PT ;  /* 0x00000006ff007c0c */ /* 0x000fc6000bf05070 */
[C---:B------:R-:W-:Y:S02]  /*21f0*/  VIADD R43, R54.reuse, 0xffffff80 ;  /* 0xffffff80362b7836 */ /* 0x040fe40000000000 */
[----:B------:R-:W-:Y:S01]  /*2200*/  VIADD R42, R54, 0xffffff80 ;  /* 0xffffff80362a7836 */ /* 0x000fe20000000000 */
[----:B------:R-:W-:Y:S01]  /*2210*/  SHF.R.S32.HI R8, RZ, 0x2, R9 ;  /* 0x00000002ff087819 */ /* 0x000fe20000011409 */
[----:B------:R-:W-:Y:S01]  /*2220*/  IMAD R21, R26, UR5, R3 ;  /* 0x000000051a157c24 */ /* 0x000fe2000f8e0203 */
[----:B------:R-:W-:Y:S01]  /*2230*/  SHF.R.S32.HI R9, RZ, 0x1f, R9 ;  /* 0x0000001fff097819 */ /* 0x000fe20000011409 */
[----:B------:R-:W-:Y:S01]  /*2240*/  ULDC.64 UR4, c[0x0][0x310] ;  /* 0x0000c40000047ab9 */ /* 0x000fe20000000a00 */
[----:B------:R-:W-:Y:S01]  /*2250*/  ISETP.NE.AND.EX P0, PT, RZ, UR7, PT, P0 ;  /* 0x00000007ff007c0c */ /* 0x000fe2000bf05300 */
[----:B------:R-:W-:Y:S01]  /*2260*/  ULDC.64 UR6, c[0x0][0x338] ;  /* 0x0000ce0000067ab9 */ /* 0x000fe20000000a00 */
[----:B----4-:R-:W-:Y:S02]  /*2270*/  SHF.R.S32.HI R3, RZ, 0x1f, R0 ;  /* 0x0000001fff037819 */ /* 0x010fe40000011400 */
[----:B------:R-:W-:-:S02]  /*2280*/  LEA.HI R42, R42, R43, RZ, 0x1 ;  /* 0x0000002b2a2a7211 */ /* 0x000fc400078f08ff */
[----:B------:R-:W-:Y:S02]  /*2290*/  LEA.HI R9, R9, R8, RZ, 0x2 ;  /* 0x0000000809097211 */ /* 0x000fe400078f10ff */
[----:B------:R-:W-:Y:S02]  /*22a0*/  SEL R3, R3, RZ, !P0 ;  /* 0x000000ff03037207 */ /* 0x000fe40004000000 */
[----:B------:R-:W-:Y:S02]  /*22b0*/  SHF.R.S32.HI R42, RZ, 0x1, R42 ;  /* 0x00000001ff2a7819 */ /* 0x000fe4000001142a */
[----:B------:R-:W-:Y:S02]  /*22c0*/  LOP3.LUT R9, R9, 0xfffffffc, RZ, 0xc0, !PT ;  /* 0xfffffffc09097812 */ /* 0x000fe400078ec0ff */
[----:B------:R-:W-:Y:S01]  /*22d0*/  SEL R5, R0, RZ, !P0 ;  /* 0x000000ff00057207 */ /* 0x000fe20004000000 */
[----:B------:R-:W-:Y:S01]  /*22e0*/  IMAD R0, R3, UR4, RZ ;  /* 0x0000000403007c24 */ /* 0x000fe2000f8e02ff */
[----:B------:R-:W-:Y:S01]  /*22f0*/  SHF.R.S32.HI R49, RZ, 0x1f, R42 ;  /* 0x0000001fff317819 */ /* 0x000fe2000001142a */
[----:B------:R-:W-:-:S02]  /*2300*/  IMAD.MOV.U32 R20, RZ, RZ, R2 ;  /* 0x000000ffff147224 */ /* 0x000fc400078e0002 */
[----:B------:R-:W-:Y:S01]  /*2310*/  IMAD R4, R3, UR6, RZ ;  /* 0x0000000603047c24 */ /* 0x000fe2000f8e02ff */
[----:B------:R-:W-:Y:S01]  /*2320*/  ISETP.GE.AND P1, PT, R22, R27, PT ;  /* 0x0000001b1600720c */ /* 0x000fe20003f26270 */
[----:B------:R-:W-:Y:S02]  /*2330*/  IMAD.IADD R9, R8, 0x1, -R9 ;  /* 0x0000000108097824 */ /* 0x000fe400078e0a09 */
[----:B------:R-:W-:-:S04]  /*2340*/  IMAD.WIDE.U32 R2, R5, UR6, R6 ;  /* 0x0000000605027c25 */ /* 0x000fc8000f8e0006 */
[----:B------:R-:W-:Y:S02]  /*2350*/  IMAD R7, R5, UR5, R0 ;  /* 0x0000000505077c24 */ /* 0x000fe4000f8e0200 */
[-C--:B------:R-:W-:Y:S02]  /*2360*/  IMAD R0, R49, R28.reuse, RZ ;  /* 0x0000001c31007224 */ /* 0x080fe400078e02ff */
[----:B------:R-:W-:Y:S01]  /*2370*/  IMAD.WIDE.U32 R20, R5, UR4, R20 ;  /* 0x0000000405147c25 */ /* 0x000fe2000f8e0014 */
[----:B------:R-:W-:Y:S01]  /*2380*/  LOP3.LUT P4, RZ, R9, 0x2, RZ, 0xc0, !PT ;  /* 0x0000000209ff7812 */ /* 0x000fe2000788c0ff */
[----:B------:R-:W-:Y:S02]  /*2390*/  ULDC UR4, c[0x0][0x2f4] ;  /* 0x0000bd0000047ab9 */ /* 0x000fe40000000800 */
[----:B------:R-:W-:Y:S01]  /*23a0*/  IMAD.WIDE.U32 R58, R42, R28, R22 ;  /* 0x0000001c2a3a7225 */ /* 0x000fe200078e0016 */
[----:B------:R-:W-:-:S03]  /*23b0*/  SEL R13, R27, RZ, P1 ;  /* 0x000000ff1b0d7207 */ /* 0x000fc60000800000 */
[----:B------:R-:W-:Y:S01]  /*23c0*/  IMAD R9, R42, R29, R0 ;  /* 0x0000001d2a097224 */ /* 0x000fe200078e0200 */
[----:B------:R-:W-:Y:S01]  /*23d0*/  IADD3 R51, P0, R20, R58, RZ ;  /* 0x0000003a14337210 */ /* 0x000fe20007f1e0ff */
[----:B------:R-:W-:Y:S02]  /*23e0*/  IMAD R75, R5, UR7, R4 ;  /* 0x00000007054b7c24 */ /* 0x000fe4000f8e0204 */
[----:B------:R-:W-:Y:S02]  /*23f0*/  IMAD.IADD R0, R21, 0x1, R7 ;  /* 0x0000000115007824 */ /* 0x000fe400078e0207 */
[----:B------:R-:W-:Y:S02]  /*2400*/  IMAD R4, R49, R34, RZ ;  /* 0x0000002231047224 */ /* 0x000fe400078e02ff */
[----:B------:R-:W-:Y:S01]  /*2410*/  IMAD.IADD R13, R22, 0x1, R13 ;  /* 0x00000001160d7824 */ /* 0x000fe200078e020d */
[----:B------:R-:W-:Y:S01]  /*2420*/  IADD3.X R58, R0, R59, R9, P0, !PT ;  /* 0x0000003b003a7210 */ /* 0x000fe200007fe409 */
[----:B------:R-:W-:-:S02]  /*2430*/  IMAD R15, R42, R35, R4 ;  /* 0x000000232a0f7224 */ /* 0x000fc400078e0204 */
[----:B------:R-:W-:Y:S01]  /*2440*/  IMAD.WIDE.U32 R4, R42, R34, R10 ;  /* 0x000000222a047225 */ /* 0x000fe200078e000a */
[----:B------:R-:W-:-:S03]  /*2450*/  SHF.R.S32.HI R12, RZ, 0x1f, R13 ;  /* 0x0000001fff0c7819 */ /* 0x000fc6000001140d */
[----:B------:R-:W-:Y:S02]  /*2460*/  IMAD R6, R49, R40, RZ ;  /* 0x0000002831067224 */ /* 0x000fe400078e02ff */
[----:B------:R-:W-:Y:S01]  /*2470*/  IMAD.WIDE.U32 R8, R42, R34, R22 ;  /* 0x000000222a087225 */ /* 0x000fe200078e0016 */
[----:B------:R-:W-:-:S03]  /*2480*/  LEA.HI R59, R12, R13, RZ, 0x4 ;  /* 0x0000000d0c3b7211 */ /* 0x000fc600078f20ff */
[----:B------:R-:W-:Y:S02]  /*2490*/  IMAD.IADD R5, R5, 0x1, R15 ;  /* 0x0000000105057824 */ /* 0x000fe400078e020f */
[C---:B------:R-:W-:Y:S02]  /*24a0*/  IMAD R25, R42.reuse, R41, R6 ;  /* 0x000000292a197224 */ /* 0x040fe400078e0206 */
[----:B------:R-:W-:Y:S01]  /*24b0*/  IMAD.IADD R9, R15, 0x1, R9 ;  /* 0x000000010f097824 */ /* 0x000fe200078e0209 */
[----:B-----5:R-:W-:Y:S01]  /*24c0*/  SHF.R.S32.HI R15, RZ, 0x1f, R45 ;  /* 0x0000001fff0f7819 */ /* 0x020fe2000001142d */
[----:B------:R-:W-:-:S04]  /*24d0*/  IMAD.WIDE.U32 R6, R42, R40, R10 ;  /* 0x000000282a067225 */ /* 0x000fc800078e000a */
[----:B--2---:R-:W-:-:S04]  /*24e0*/  IMAD.WIDE.U32 R10, R42, R40, R22 ;  /* 0x000000282a0a7225 */ /* 0x004fc800078e0016 */
[----:B------:R-:W-:-:S04]  /*24f0*/  IMAD.WIDE.U32 R30, R45, R34, R4 ;  /* 0x000000222d1e7225 */ /* 0x000fc800078e0004 */
[----:B------:R-:W-:Y:S02]  /*2500*/  IMAD.IADD R7, R7, 0x1, R25 ;  /* 0x0000000107077824 */ /* 0x000fe400078e0219 */
[----:B------:R-:W-:Y:S02]  /*2510*/  IMAD.IADD R11, R25, 0x1, R11 ;  /* 0x00000001190b7824 */ /* 0x000fe400078e020b */
[C---:B------:R-:W-:Y:S02]  /*2520*/  IMAD R26, R15.reuse, R34, RZ ;  /* 0x000000220f1a7224 */ /* 0x040fe400078e02ff */
[----:B------:R-:W-:Y:S01]  /*2530*/  IMAD R12, R15, R40, RZ ;  /* 0x000000280f0c7224 */ /* 0x000fe200078e02ff */
[----:B------:R-:W-:Y:S01]  /*2540*/  SHF.R.U32.HI R61, RZ, 0x7, R54 ;  /* 0x00000007ff3d7819 */ /* 0x000fe20000011636 */
[----:B------:R-:W-:Y:S01]  /*2550*/  IMAD R63, R29, 0xa0, RZ ;  /* 0x000000a01d3f7824 */ /* 0x000fe200078e02ff */
[----:B------:R-:W-:Y:S01]  /*2560*/  IADD3 R42, P0, R42, R24, RZ ;  /* 0x000000182a2a7210 */ /* 0x000fe20007f1e0ff */
[----:B------:R-:W-:Y:S01]  /*2570*/  IMAD R25, R45, R35, R26 ;  /* 0x000000232d197224 */ /* 0x000fe200078e021a */
[----:B------:R-:W-:Y:S01]  /*2580*/  LOP3.LUT R16, R16, 0xfffffffb, RZ, 0xc0, !PT ;  /* 0xfffffffb10107812 */ /* 0x000fe200078ec0ff */
[----:B------:R-:W-:Y:S01]  /*2590*/  IMAD R13, R35, 0xa0, RZ ;  /* 0x000000a0230d7824 */ /* 0x000fe200078e02ff */
[----:B------:R-:W-:Y:S01]  /*25a0*/  LOP3.LUT R67, R59, 0xfffffff0, RZ, 0xc0, !PT ;  /* 0xfffffff03b437812 */ /* 0x000fe200078ec0ff */
[----:B------:R-:W-:-:S04]  /*25b0*/  IMAD.WIDE.U32 R32, R45, R34, R8 ;  /* 0x000000222d207225 */ /* 0x000fc800078e0008 */
[----:B------:R-:W-:Y:S02]  /*25c0*/  IMAD R71, R45, R41, R12 ;  /* 0x000000292d477224 */ /* 0x000fe400078e020c */
[----:B------:R-:W-:Y:S02]  /*25d0*/  IMAD R65, R41, 0xa0, RZ ;  /* 0x000000a029417824 */ /* 0x000fe400078e02ff */
[----:B------:R-:W-:-:S04]  /*25e0*/  IMAD.WIDE.U32 R36, R45, R40, R6 ;  /* 0x000000282d247225 */ /* 0x000fc800078e0006 */
[----:B------:R-:W-:-:S04]  /*25f0*/  IMAD.WIDE.U32 R38, R45, R40, R10 ;  /* 0x000000282d267225 */ /* 0x000fc800078e000a */
[----:B------:R-:W-:Y:S02]  /*2600*/  VIADD R78, R22, 0x20 ;  /* 0x00000020164e7836 */ /* 0x000fe40000000000 */
[----:B------:R-:W-:-:S04]  /*2610*/  IMAD.WIDE.U32 R28, R28, 0xa0, RZ ;  /* 0x000000a01c1c7825 */ /* 0x000fc800078e00ff */
[----:B------:R-:W-:-:S04]  /*2620*/  IMAD.WIDE.U32 R34, R34, 0xa0, RZ ;  /* 0x000000a022227825 */ /* 0x000fc800078e00ff */
[----:B------:R-:W-:Y:S01]  /*2630*/  IMAD.WIDE.U32 R40, R40, 0xa0, RZ ;  /* 0x000000a028287825 */ /* 0x000fe200078e00ff */
[----:B------:R-:W-:Y:S02]  /*2640*/  @P1 LOP3.LUT R16, R16, 0x4, RZ, 0xfc, !PT ;  /* 0x0000000410101812 */ /* 0x000fe400078efcff */
[----:B------:R-:W-:Y:S01]  /*2650*/  ISETP.GE.AND P3, PT, R22, UR4, PT ;  /* 0x0000000416007c0c */ /* 0x000fe2000bf66270 */
[----:B------:R-:W-:Y:S01]  /*2660*/  IMAD.IADD R69, R37, 0x1, R71 ;  /* 0x0000000125457824 */ /* 0x000fe200078e0247 */
[----:B------:R-:W-:Y:S01]  /*2670*/  ISETP.GE.AND P2, PT, R78, UR4, PT ;  /* 0x000000044e007c0c */ /* 0x000fe2000bf46270 */
[----:B------:R-:W-:Y:S01]  /*2680*/  VIADD R61, R61, 0x8 ;  /* 0x000000083d3d7836 */ /* 0x000fe20000000000 */
[----:B------:R-:W-:Y:S01]  /*2690*/  SHF.R.S32.HI R73, RZ, 0x1f, R67 ;  /* 0x0000001fff497819 */ /* 0x000fe20000011443 */
[----:B------:R-:W-:Y:S02]  /*26a0*/  IMAD.SHL.U32 R62, R27, 0x2, RZ ;  /* 0x000000021b3e7824 */ /* 0x000fe400078e00ff */
[----:B------:R-:W-:-:S02]  /*26b0*/  IMAD.X R43, R49, 0x1, R14, P0 ;  /* 0x00000001312b7824 */ /* 0x000fc400000e060e */
[----:B------:R-:W-:Y:S02]  /*26c0*/  IMAD.IADD R63, R29, 0x1, R63 ;  /* 0x000000011d3f7824 */ /* 0x000fe400078e023f */
[----:B------:R-:W-:Y:S02]  /*26d0*/  IMAD.IADD R64, R35, 0x1, R13 ;  /* 0x0000000123407824 */ /* 0x000fe400078e020d */
[----:B------:R-:W-:Y:S02]  /*26e0*/  IMAD.IADD R65, R41, 0x1, R65 ;  /* 0x0000000129417824 */ /* 0x000fe400078e0241 */
[----:B------:R-:W-:Y:S02]  /*26f0*/  IMAD.IADD R66, R31, 0x1, R25 ;  /* 0x000000011f427824 */ /* 0x000fe400078e0219 */
[----:B------:R-:W-:Y:S02]  /*2700*/  IMAD.IADD R68, R25, 0x1, R33 ;  /* 0x0000000119447824 */ /* 0x000fe400078e0221 */
[----:B------:R-:W-:-:S02]  /*2710*/  IMAD.IADD R71, R71, 0x1, R39 ;  /* 0x0000000147477824 */ /* 0x000fc400078e0227 */
[----:B------:R-:W-:Y:S01]  /*2720*/  IMAD.IADD R75, R3, 0x1, R75 ;  /* 0x00000001034b7824 */ /* 0x000fe200078e024b */
[----:B------:R-:W-:Y:S02]  /*2730*/  SHF.R.U32.HI R60, RZ, 0x3, R53 ;  /* 0x00000003ff3c7819 */ /* 0x000fe40000011635 */
[----:B------:R-:W-:-:S04]  /*2740*/  LOP3.LUT R5, R53, 0x30, R59, 0xf8, !PT ;  /* 0x0000003035057812 */ /* 0x000fc800078ef83b */
[----:B------:R-:W-:-:S05]  /*2750*/  LOP3.LUT R5, R5, R60, RZ, 0x3c, !PT ;  /* 0x0000003c05057212 */ /* 0x000fca00078e3cff */
[----:B------:R-:W-:-:S07]  /*2760*/  IMAD.IADD R70, R52, 0x1, R5 ;  /* 0x0000000134467824 */ /* 0x000fce00078e0205 */
.L_x_12283:
[----:B--2---:R-:W2:Y:S01]  /*2770*/  LDL R4, [R1+0x38] ;  /* 0x0000380001047983 */ /* 0x004ea20000100800 */
[----:B0---4-:R-:W0:Y:S01]  /*2780*/  LDC.64 R52, c[0x0][0x2e8] ;  /* 0x0000ba00ff347b82 */ /* 0x011e220000000a00 */
[----:B------:R-:W-:Y:S01]  /*2790*/  VIADD R47, R47, 0xffffffff ;  /* 0xffffffff2f2f7836 */ /* 0x000fe20000000000 */
[----:B------:R-:W-:Y:S01]  /*27a0*/  LOP3.LUT R16, R16, 0xfffffffd, RZ, 0xc0, !PT ;  /* 0xfffffffd10107812 */ /* 0x000fe200078ec0ff */
[----:B------:R-:W-:Y:S05]  /*27b0*/  YIELD ;  /* 0x0000000000007946 */ /* 0x000fea0003800000 */
[----:B------:R-:W1:Y:S01]  /*27c0*/  LDC R27, c[0x0][0x3f4] ;  /* 0x0000fd00ff1b7b82 */ /* 0x000e620000000800 */
[----:B------:R-:W-:Y:S01]  /*27d0*/  SHF.R.S32.HI R55, RZ, 0x1f, R47 ;  /* 0x0000001fff377819 */ /* 0x000fe2000001142f */
[-C--:B------:R-:W-:Y:S01]  /*27e0*/  IMAD R7, R63, R47.reuse, RZ ;  /* 0x0000002f3f077224 */ /* 0x080fe200078e02ff */
[----:B------:R-:W-:Y:S01]  /*27f0*/  ISETP.GT.AND P5, PT, R47, R44, PT ;  /* 0x0000002c2f00720c */ /* 0x000fe20003fa4270 */
[----:B---3--:R-:W-:Y:S01]  /*2800*/  IMAD.WIDE.U32 R14, R28, R47, RZ ;  /* 0x0000002f1c0e7225 */ /* 0x008fe200078e00ff */
[----:B------:R-:W-:Y:S03]  /*2810*/  BSSY B0, `(.L_x_12254) ;  /* 0x000027f000007945 */ /* 0x000fe60003800000 */
[----:B------:R-:W-:-:S04]  /*2820*/  IMAD R9, R55, R28, R7 ;  /* 0x0000001c37097224 */ /* 0x000fc800078e0207 */
[----:B------:R-:W-:Y:S01]  /*2830*/  IMAD.IADD R57, R15, 0x1, R9 ;  /* 0x000000010f397824 */ /* 0x000fe200078e0209 */
[----:B0-----:R-:W-:-:S03]  /*2840*/  IADD3 R12, P0, P1, R14, R52, R51 ;  /* 0x000000340e0c7210 */ /* 0x001fc6000791e033 */
[----:B------:R-:W-:Y:S02]  /*2850*/  @P5 LOP3.LUT R16, R16, 0x2, RZ, 0xfc, !PT ;  /* 0x0000000210105812 */ /* 0x000fe400078efcff */
[----:B------:R-:W-:Y:S02]  /*2860*/  IADD3.X R13, R57, R53, R58, P0, P1 ;  /* 0x00000035390d7210 */ /* 0x000fe400007e243a */
        /* <DEDUP_REMOVED lines=11> */
[----:B------:R-:W-:-:S04]  /*2920*/  IMAD R7, R55, R34, R7 ;  /* 0x0000002237077224 */ /* 0x000fc800078e0207 */
[----:B------:R-:W-:-:S04]  /*2930*/  IMAD.IADD R7, R5, 0x1, R7 ;  /* 0x0000000105077824 */ /* 0x000fc800078e0207 */
[----:B------:R-:W-:Y:S05]  /*2940*/  @!P0 BRA `(.L_x_12256) ;  /* 0x0000001000848947 */ /* 0x000fea0003800000 */
[----:B------:R-:W0:Y:S01]  /*2950*/  S2R R6, SR_TID.X ;  /* 0x0000000000067919 */ /* 0x000e220000002100 */
[----:B------:R-:W-:Y:S01]  /*2960*/  BSSY B1, `(.L_x_12257) ;  /* 0x0000022000017945 */ /* 0x000fe20003800000 */
[----:B------:R-:W-:Y:S02]  /*2970*/  CS2R R24, SRZ ;  /* 0x0000000000187805 */ /* 0x000fe4000001ff00 */
[----:B------:R-:W-:Y:S01]  /*2980*/  CS2R R14, SRZ ;  /* 0x00000000000e7805 */ /* 0x000fe2000001ff00 */
[C---:B0-----:R-:W-:Y:S02]  /*2990*/  VIADD R10, R6.reuse, 0xffffff80 ;  /* 0xffffff80060a7836 */ /* 0x041fe40000000000 */
[----:B------:R-:W-:Y:S02]  /*29a0*/  VIADD R8, R6, 0xffffff80 ;  /* 0xffffff8006087836 */ /* 0x000fe40000000000 */
[----:B------:R-:W-:-:S03]  /*29b0*/  IMAD R6, R47, -0xa0, R50 ;  /* 0xffffff602f067824 */ /* 0x000fc600078e0232 */
[----:B------:R-:W-:Y:S02]  /*29c0*/  LEA.HI R8, R8, R10, RZ, 0x1 ;  /* 0x0000000a08087211 */ /* 0x000fe400078f08ff */
[----:B------:R-:W-:Y:S02]  /*29d0*/  CS2R R10, SRZ ;  /* 0x00000000000a7805 */ /* 0x000fe4000001ff00 */
[----:B------:R-:W-:Y:S02]  /*29e0*/  VIMNMX R6, R6, 0xa0, PT ;  /* 0x000000a006067848 */ /* 0x000fe40003fe0100 */
[----:B------:R-:W-:-:S04]  /*29f0*/  SHF.R.S32.HI R8, RZ, 0x1, R8 ;  /* 0x00000001ff087819 */ /* 0x000fc80000011408 */
[----:B------:R-:W-:Y:S02]  /*2a00*/  ISETP.GE.AND P1, PT, R8, R6, PT ;  /* 0x000000060800720c */ /* 0x000fe40003f26270 */
[----:B------:R-:W-:-:S11]  /*2a10*/  CS2R R8, SRZ ;  /* 0x0000000000087805 */ /* 0x000fd6000001ff00 */
[----:B------:R-:W-:Y:S05]  /*2a20*/  @P1 BRA `(.L_x_12258) ;  /* 0x0000000000541947 */ /* 0x000fea0003800000 */
[----:B------:R-:W2:Y:S01]  /*2a30*/  LDL.64 R80, [R1+0x20] ;  /* 0x0000200001507983 */ /* 0x000ea20000100a00 */
[----:B------:R-:W-:-:S03]  /*2a40*/  ULDC.64 UR4, c[0x0][0x3e8] ;  /* 0x0000fa0000047ab9 */ /* 0x000fc60000000a00 */
[----:B------:R-:W3:Y:S01]  /*2a50*/  LDL R26, [R1+0x34] ;  /* 0x00003400011a7983 */ /* 0x000ee20000100800 */
[----:B------:R-:W-:Y:S01]  /*2a60*/  IADD3 R4, P0, P5, R30, UR4, R4 ;  /* 0x000000041e047c10 */ /* 0x000fe2000fd1e004 */
[----:B------:R-:W-:Y:S02]  /*2a70*/  IMAD.MOV.U32 R6, RZ, RZ, R36 ;  /* 0x000000ffff067224 */ /* 0x000fe400078e0024 */
[----:B------:R-:W-:Y:S01]  /*2a80*/  IMAD R9, R65, R47, RZ ;  /* 0x0000002f41097224 */ /* 0x000fe200078e02ff */
[----:B------:R-:W-:Y:S01]  /*2a90*/  IADD3.X R5, R66, UR5, R7, P0, P5 ;  /* 0x0000000542057c10 */ /* 0x000fe200087ea407 */
[----:B------:R-:W-:Y:S01]  /*2aa0*/  IMAD.MOV.U32 R7, RZ, RZ, R69 ;  /* 0x000000ffff077224 */ /* 0x000fe200078e0045 */
[----:B------:R-:W-:Y:S01]  /*2ab0*/  ULDC.64 UR4, c[0x0][0x400] ;  /* 0x0001000000047ab9 */ /* 0x000fe20000000a00 */
[-C--:B------:R-:W-:Y:S02]  /*2ac0*/  IMAD R9, R55, R40.reuse, R9 ;  /* 0x0000002837097224 */ /* 0x080fe400078e0209 */
[----:B------:R-:W-:-:S03]  /*2ad0*/  IMAD.WIDE.U32 R6, R47, R40, R6 ;  /* 0x000000282f067225 */ /* 0x000fc600078e0006 */
[----:B------:R-:W-:-:S04]  /*2ae0*/  IADD3 R6, P0, R6, UR4, RZ ;  /* 0x0000000406067c10 */ /* 0x000fc8000ff1e0ff */
[----:B------:R-:W-:Y:S02]  /*2af0*/  IADD3.X R7, R7, UR5, R9, P0, !PT ;  /* 0x0000000507077c10 */ /* 0x000fe400087fe409 */
        /* <DEDUP_REMOVED lines=8> */
.L_x_12258:
[----:B------:R-:W-:Y:S05]  /*2b80*/  BSYNC B1 ;  /* 0x0000000000017941 */ /* 0x000fea0003800000 */
.L_x_12257:
        /* <DEDUP_REMOVED lines=8> */
.L_x_12259:
[----:B------:R-:W2:Y:S01]  /*2c10*/  LDL R4, [R1+0x14] ;  /* 0x0000140001047983 */ /* 0x000ea20000100800 */
[----:B------:R-:W-:Y:S01]  /*2c20*/  IMAD R74, R157, 0x8, R18 ;  /* 0x000000089d4a7824 */ /* 0x000fe200078e0212 */
[----:B------:R-:W-:Y:S01]  /*2c30*/  BSSY B1, `(.L_x_12260) ;  /* 0x0000004000017945 */ /* 0x000fe20003800000 */
[----:B--2---:R-:W-:-:S04]  /*2c40*/  SHF.L.U32 R77, R4, 0x1f, RZ ;  /* 0x0000001f044d7819 */ /* 0x004fc800000006ff */
[----:B------:R-:W0:Y:S02]  /*2c50*/  SYNCS.PHASECHK.TRANS64.TRYWAIT P5, [R74+URZ+0x13290], R77 ;  /* 0x0132904d4a0075a7 */ /* 0x000e2400080a017f */
[----:B0-----:R-:W-:Y:S05]  /*2c60*/  @!P5 BRA `(.L_x_12261) ;  /* 0x00000220008cd947 */ /* 0x001fea0003800000 */
.L_x_12563:
[----:B------:R-:W-:Y:S05]  /*2c70*/  BSYNC B1 ;  /* 0x0000000000017941 */ /* 0x000fea0003800000 */
.L_x_12260:
[----:B------:R-:W-:Y:S05]  /*2c80*/  @P1 BRA `(.L_x_12262) ;  /* 0x0000002000dc1947 */ /* 0x000fea0003800000 */
[----:B------:R-:W-:Y:S04]  /*2c90*/  BSSY B1, `(.L_x_12263) ;  /* 0x0000074000017945 */ /* 0x000fe80003800000 */
[----:B------:R-:W-:Y:S05]  /*2ca0*/  @P3 BRA `(.L_x_12264) ;  /* 0x0000000400c83947 */ /* 0x000fea0003800000 */
        /* <DEDUP_REMOVED lines=15> */
[----:B------:R-:W-:Y:S01]  /*2da0*/  IMAD.MOV.U32 R14, RZ, RZ, R4 ;  /* 0x000000ffff0e7224 */ /* 0x000fe200078e0004 */
[----:B------:R-:W-:Y:S01]  /*2db0*/  PRMT R54, R54, 0x654, R25 ;  /* 0x0000065436367816 */ /* 0x000fe20000000019 */
[----:B------:R-:W-:Y:S01]  /*2dc0*/  IMAD.SHL.U32 R25, R53, 0x100, RZ ;  /* 0x0000010035197824 */ /* 0x000fe200078e00ff */
[----:B------:R-:W-:Y:S01]  /*2dd0*/  LOP3.LUT R24, R24, 0xff00, R15, 0xf8, !PT ;  /* 0x0000ff0018187812 */ /* 0x000fe200078ef80f */
[----:B------:R-:W-:Y:S01]  /*2de0*/  IMAD.U32 R15, R79, 0x10000, RZ ;  /* 0x000100004f0f7824 */ /* 0x000fe200078e00ff */
[----:B------:R-:W-:Y:S01]  /*2df0*/  F2FP.F16.E4M3.UNPACK_B R4, R5 ;  /* 0x00000005ff04723e */ /* 0x000fe200020006ff */
        /* <DEDUP_REMOVED lines=41> */
[----:B------:R-:W-:Y:S01]  /*3090*/  F2FP.F16.E4M3.UNPACK_B R56, R79.H1 ;  /* 0x0000004fff38723e */ /* 0x000fe200030006ff */
[-C--:B------:R-:W-:Y:S01]  /*30a0*/  FFMA.FTZ R24, R24, R54.reuse, -R81 ;  /* 0x0000003618187223 */ /* 0x080fe20000010851 */
[----:B------:R-:W-:Y:S01]  /*30b0*/  FFMA.FTZ R25, R25, R54, R82 ;  /* 0x0000003619197223 */ /* 0x000fe20000010052 */
[----:B------:R-:W-:Y:S01]  /*30c0*/  FFMA.FTZ R81, R15, R53, -R80 ;  /* 0x000000350f517223 */ /* 0x000fe20000010850 */
[----:B------:R-:W-:Y:S01]  /*30d0*/  F2FP.F16.E4M3.UNPACK_B R15, R7.H1 ;  /* 0x00000007ff0f723e */ /* 0x000fe200030006ff */
[----:B------:R-:W-:Y:S01]  /*30e0*/  FFMA.FTZ R82, R14, R53, R57 ;  /* 0x000000350e527223 */ /* 0x000fe20000010039 */
[----:B------:R-:W-:Y:S01]  /*30f0*/  F2FP.F16.E4M3.UNPACK_B R53, R55.H1 ;  /* 0x00000037ff35723e */ /* 0x000fe200030006ff */
[----:B------:R-:W-:Y:S01]  /*3100*/  HADD2.F32 R80, -RZ, R56.H1_H1 ;  /* 0x30000038ff507230 */ /* 0x000fe20000004100 */
[----:B------:R-:W-:Y:S01]  /*3110*/  F2FP.SATFINITE.E4M3.F32.PACK_AB_MERGE_C R85, R25, R24, RZ ;  /* 0x000000181955723e */ /* 0x000fe200048070ff */
        /* <DEDUP_REMOVED lines=41> */
.L_x_12266:
[----:B------:R-:W-:Y:S05]  /*33b0*/  BSYNC B2 ;  /* 0x0000000000027941 */ /* 0x000fea0003800000 */
.L_x_12265:
[----:B------:R1:W-:Y:S02]  /*33c0*/  STG.E.128 desc[UR44][R12.64], R4 ;  /* 0x000000040c007986 */ /* 0x0003e4000c101d2c */
.L_x_12264:
[----:B------:R-:W-:Y:S05]  /*33d0*/  BSYNC B1 ;  /* 0x0000000000017941 */ /* 0x000fea0003800000 */
.L_x_12263:
        /* <DEDUP_REMOVED lines=14> */
[----:B------:R-:W-:Y:S01]  /*34c0*/  LOP3.LUT R8, R11, 0xff, RZ, 0xc0, !PT ;  /* 0x000000ff0b087812 */ /* 0x000fe200078ec0ff */
[----:B------:R-:W-:Y:S01]  /*34d0*/  IMAD.SHL.U32 R10, R10, 0x100, RZ ;  /* 0x000001000a0a7824 */ /* 0x000fe200078e00ff */
[----:B------:R-:W-:Y:S02]  /*34e0*/  SHF.R.U32.HI R14, RZ, 0x8, R9 ;  /* 0x00000008ff0e7819 */ /* 0x000fe40000011609 */
[----:B------:R-:W-:Y:S02]  /*34f0*/  SHF.R.U32.HI R24, RZ, 0x10, R11 ;  /* 0x00000010ff187819 */ /* 0x000fe4000001160b */
[----:B------:R-:W-:Y:S01]  /*3500*/  LOP3.LUT R11, R9, 0xff0000ff, RZ, 0xc0, !PT ;  /* 0xff0000ff090b7812 */ /* 0x000fe200078ec0ff */
[----:B------:R-:W-:Y:S01]  /*3510*/  IMAD.SHL.U32 R14, R14, 0x100, RZ ;  /* 0x000001000e0e7824 */ /* 0x000fe200078e00ff */
[----:B------:R-:W-:-:S02]  /*3520*/  SHF.R.U32.HI R15, RZ, 0x10, R9 ;  /* 0x00000010ff0f7819 */ /* 0x000fc40000011609 */
[----:B------:R-:W-:Y:S01]  /*3530*/  PRMT R9, R25, 0x654, R8 ;  /* 0x0000065419097816 */ /* 0x000fe20000000008 */
[----:B-1----:R-:W-:Y:S01]  /*3540*/  IMAD.MOV.U32 R8, RZ, RZ, R4 ;  /* 0x000000ffff087224 */ /* 0x002fe200078e0004 */
[----:B------:R-:W-:Y:S01]  /*3550*/  LOP3.LUT R14, R11, 0xff00, R14, 0xf8, !PT ;  /* 0x0000ff000b0e7812 */ /* 0x000fe200078ef80e */
[----:B------:R-:W-:Y:S01]  /*3560*/  IMAD.U32 R15, R15, 0x10000, RZ ;  /* 0x000100000f0f7824 */ /* 0x000fe200078e00ff */
[----:B------:R-:W-:Y:S01]  /*3570*/  LOP3.LUT R9, R9, 0xff00, R10, 0xf8, !PT ;  /* 0x0000ff0009097812 */ /* 0x000fe200078ef80a */
[----:B------:R-:W-:Y:S01]  /*3580*/  IMAD.U32 R10, R24, 0x10000, RZ ;  /* 0x00010000180a7824 */ /* 0x000fe200078e00ff */
[-C--:B------:R-:W-:Y:S02]  /*3590*/  F2FP.F16.E4M3.UNPACK_B R4, R5.reuse ;  /* 0x00000005ff04723e */ /* 0x080fe400020006ff */
        /* <DEDUP_REMOVED lines=43> */
[-C--:B------:R-:W-:Y:S01]  /*3850*/  FFMA.FTZ R54, R9, R26.reuse, -R54 ;  /* 0x0000001a09367223 */ /* 0x080fe20000010836 */
        /* <DEDUP_REMOVED lines=45> */
.L_x_12268:
[----:B------:R-:W-:Y:S05]  /*3b30*/  BSYNC B1 ;  /* 0x0000000000017941 */ /* 0x000fea0003800000 */
.L_x_12267:
[----:B-1----:R1:W-:Y:S01]  /*3b40*/  STG.E.128 desc[UR44][R12.64+0x20], R4 ;  /* 0x000020040c007986 */ /* 0x0023e2000c101d2c */
[----:B------:R-:W-:Y:S05]  /*3b50*/  BRA `(.L_x_12262) ;  /* 0x0000001400287947 */ /* 0x000fea0003800000 */
.L_x_12256:
[----:B------:R-:W0:Y:S01]  /*3b60*/  S2R R5, SR_TID.X ;  /* 0x0000000000057919 */ /* 0x000e220000002100 */
[----:B------:R-:W2:Y:S01]  /*3b70*/  LDL R26, [R1+0xc] ;  /* 0x00000c00011a7983 */ /* 0x000ea20000100800 */
[C---:B0-----:R-:W-:Y:S02]  /*3b80*/  VIADD R8, R5.reuse, 0xffffff80 ;  /* 0xffffff8005087836 */ /* 0x041fe40000000000 */
[----:B------:R-:W-:Y:S02]  /*3b90*/  VIADD R6, R5, 0xffffff80 ;  /* 0xffffff8005067836 */ /* 0x000fe40000000000 */
[----:B------:R-:W-:-:S03]  /*3ba0*/  IMAD R5, R47, -0xa0, R50 ;  /* 0xffffff602f057824 */ /* 0x000fc600078e0232 */
[----:B------:R-:W-:Y:S02]  /*3bb0*/  LEA.HI R6, R6, R8, RZ, 0x1 ;  /* 0x0000000806067211 */ /* 0x000fe400078f08ff */
[----:B------:R-:W-:Y:S02]  /*3bc0*/  VIMNMX R5, R5, 0xa0, PT ;  /* 0x000000a005057848 */ /* 0x000fe40003fe0100 */
[----:B------:R-:W-:-:S04]  /*3bd0*/  SHF.R.S32.HI R6, RZ, 0x1, R6 ;  /* 0x00000001ff067819 */ /* 0x000fc80000011406 */
[----:B------:R-:W-:-:S04]  /*3be0*/  ISETP.GE.AND P1, PT, R6, R5, PT ;  /* 0x000000050600720c */ /* 0x000fc80003f26270 */
[----:B------:R-:W-:-:S13]  /*3bf0*/  ISETP.GE.OR P0, PT, R22, R27, P1 ;  /* 0x0000001b1600720c */ /* 0x000fda0000f06670 */
[----:B------:R-:W0:Y:S08]  /*3c00*/  @!P0 LDC.64 R12, c[0x0][0x3e8] ;  /* 0x0000fa00ff0c8b82 */ /* 0x000e300000000a00 */
[----:B------:R-:W1:Y:S01]  /*3c10*/  @!P0 LDC.64 R24, c[0x0][0x400] ;  /* 0x00010000ff188b82 */ /* 0x000e620000000a00 */
[----:B------:R-:W-:Y:S02]  /*3c20*/  @!P0 IMAD.MOV.U32 R5, RZ, RZ, R71 ;  /* 0x000000ffff058224 */ /* 0x000fe400078e0047 */
[----:B------:R-:W-:-:S04]  /*3c30*/  @!P0 IMAD R6, R65, R47, RZ ;  /* 0x0000002f41068224 */ /* 0x000fc800078e02ff */
[----:B------:R-:W-:Y:S01]  /*3c40*/  @!P0 IMAD R6, R55, R40, R6 ;  /* 0x0000002837068224 */ /* 0x000fe200078e0206 */
[----:B0-----:R-:W-:Y:S01]  /*3c50*/  @!P0 IADD3 R12, P5, P6, R32, R12, R4 ;  /* 0x0000000c200c8210 */ /* 0x001fe20007ebe004 */
[----:B------:R-:W-:-:S04]  /*3c60*/  @!P0 IMAD.MOV.U32 R4, RZ, RZ, R38 ;  /* 0x000000ffff048224 */ /* 0x000fc800078e0026 */
[----:B------:R-:W-:Y:S01]  /*3c70*/  @!P0 IMAD.WIDE.U32 R4, R47, R40, R4 ;  /* 0x000000282f048225 */ /* 0x000fe200078e0004 */
[----:B------:R-:W-:Y:S02]  /*3c80*/  @!P0 IADD3.X R13, R68, R13, R7, P5, P6 ;  /* 0x0000000d440d8210 */ /* 0x000fe40002fec407 */
[----:B-1----:R-:W-:Y:S02]  /*3c90*/  @!P0 IADD3 R24, P5, R4, R24, RZ ;  /* 0x0000001804188210 */ /* 0x002fe40007fbe0ff */
[----:B------:R-:W-:Y:S02]  /*3ca0*/  CS2R R8, SRZ ;  /* 0x0000000000087805 */ /* 0x000fe4000001ff00 */
[----:B------:R-:W-:Y:S02]  /*3cb0*/  CS2R R10, SRZ ;  /* 0x00000000000a7805 */ /* 0x000fe4000001ff00 */
[----:B------:R-:W-:Y:S02]  /*3cc0*/  @!P0 IADD3.X R25, R25, R6, R5, P5, !PT ;  /* 0x0000000619198210 */ /* 0x000fe40002ffe405 */
[----:B------:R-:W-:-:S02]  /*3cd0*/  CS2R R4, SRZ ;  /* 0x0000000000047805 */ /* 0x000fc4000001ff00 */
[----:B------:R-:W-:Y:S01]  /*3ce0*/  CS2R R6, SRZ ;  /* 0x0000000000067805 */ /* 0x000fe2000001ff00 */
[----:B------:R-:W3:Y:S05]  /*3cf0*/  @!P0 LDG.E.128 R8, desc[UR44][R24.64] ;  /* 0x0000002c18088981 */ /* 0x000eea000c1e1d00 */
[----:B------:R-:W4:Y:S01]  /*3d00*/  @!P0 LDG.E.128 R4, desc[UR44][R12.64] ;  /* 0x0000002c0c048981 */ /* 0x000f22000c1e1d00 */
[----:B------:R-:W-:Y:S02]  /*3d10*/  ISETP.GE.AND P0, PT, R22, R27, PT ;  /* 0x0000001b1600720c */ /* 0x000fe40003f06270 */
        /* <DEDUP_REMOVED lines=9> */
.L_x_12269:
[----:B------:R-:W2:Y:S01]  /*3db0*/  LDL R12, [R1+0x14] ;  /* 0x00001400010c7983 */ /* 0x000ea20000100800 */
[----:B------:R-:W-:Y:S01]  /*3dc0*/  IMAD R74, R157, 0x8, R18 ;  /* 0x000000089d4a7824 */ /* 0x000fe200078e0212 */
[----:B------:R-:W0:Y:S01]  /*3dd0*/  LDC R79, c[0x0][0x2f4] ;  /* 0x0000bd00ff4f7b82 */ /* 0x000e220000000800 */
[----:B------:R-:W-:Y:S01]  /*3de0*/  BSSY B1, `(.L_x_12270) ;  /* 0x0000004000017945 */ /* 0x000fe20003800000 */
[----:B--2---:R-:W-:-:S04]  /*3df0*/  SHF.L.U32 R77, R12, 0x1f, RZ ;  /* 0x0000001f0c4d7819 */ /* 0x004fc800000006ff */
[----:B------:R-:W1:Y:S02]  /*3e00*/  SYNCS.PHASECHK.TRANS64.TRYWAIT P5, [R74+URZ+0x13290], R77 ;  /* 0x0132904d4a0075a7 */ /* 0x000e6400080a017f */
[----:B01----:R-:W-:Y:S05]  /*3e10*/  @!P5 BRA `(.L_x_12271) ;  /* 0x000002100034d947 */ /* 0x003fea0003800000 */
.L_x_12564:
[----:B------:R-:W-:Y:S05]  /*3e20*/  BSYNC B1 ;  /* 0x0000000000017941 */ /* 0x000fea0003800000 */
.L_x_12270:
[----:B------:R-:W1:Y:S01]  /*3e30*/  S2R R12, SR_TID.X ;  /* 0x00000000000c7919 */ /* 0x000e620000002100 */
[----:B------:R-:W-:Y:S01]  /*3e40*/  ISETP.GE.OR P5, PT, R22, R79, P1 ;  /* 0x0000004f1600720c */ /* 0x000fe20000fa6670 */
[----:B------:R-:W-:Y:S01]  /*3e50*/  ULDC.64 UR4, c[0x0][0x300] ;  /* 0x0000c00000047ab9 */ /* 0x000fe20000000a00 */
[----:B------:R-:W-:Y:S02]  /*3e60*/  IMAD.MOV.U32 R54, RZ, RZ, R14 ;  /* 0x000000ffff367224 */ /* 0x000fe400078e000e */
[----:B------:R-:W-:Y:S02]  /*3e70*/  IMAD.MOV.U32 R55, RZ, RZ, R57 ;  /* 0x000000ffff377224 */ /* 0x000fe400078e0039 */
[C---:B-1----:R-:W-:Y:S02]  /*3e80*/  VIADD R24, R12.reuse, 0xffffff80 ;  /* 0xffffff800c187836 */ /* 0x042fe40000000000 */
[----:B------:R-:W-:Y:S02]  /*3e90*/  VIADD R13, R12, 0xffffff80 ;  /* 0xffffff800c0d7836 */ /* 0x000fe40000000000 */
[----:B------:R-:W-:-:S03]  /*3ea0*/  IMAD R12, R49, UR4, RZ ;  /* 0x00000004310c7c24 */ /* 0x000fc6000f8e02ff */
[----:B------:R-:W-:-:S04]  /*3eb0*/  LEA.HI R13, R13, R24, RZ, 0x1 ;  /* 0x000000180d0d7211 */ /* 0x000fc800078f08ff */
[----:B------:R-:W-:-:S05]  /*3ec0*/  SHF.R.S32.HI R13, RZ, 0x1, R13 ;  /* 0x00000001ff0d7819 */ /* 0x000fca000001140d */
[----:B------:R-:W-:-:S04]  /*3ed0*/  IMAD.WIDE.U32 R54, R13, UR4, R54 ;  /* 0x000000040d367c25 */ /* 0x000fc8000f8e0036 */
[----:B------:R-:W-:Y:S01]  /*3ee0*/  IMAD R81, R13, UR5, R12 ;  /* 0x000000050d517c24 */ /* 0x000fe2000f8e020c */
[----:B------:R-:W-:Y:S06]  /*3ef0*/  @P5 BRA `(.L_x_12262) ;  /* 0x0000001000405947 */ /* 0x000fec0003800000 */
[----:B------:R-:W2:Y:S04]  /*3f00*/  LDL R25, [R1+0x48] ;  /* 0x0000480001197983 */ /* 0x000ea80000100800 */
[----:B------:R-:W3:Y:S01]  /*3f10*/  LDL R24, [R1+0x4c] ;  /* 0x00004c0001187983 */ /* 0x000ee20000100800 */
[----:B------:R-:W-:Y:S01]  /*3f20*/  IMAD.IADD R81, R81, 0x1, R55 ;  /* 0x0000000151517824 */ /* 0x000fe200078e0237 */
[----:B------:R-:W-:Y:S01]  /*3f30*/  IADD3 R57, P5, P6, R20, R54, R67 ;  /* 0x0000003614397210 */ /* 0x000fe20007ebe043 */
[----:B------:R-:W-:Y:S01]  /*3f40*/  IMAD.IADD R13, R79, 0x1, -R62 ;  /* 0x000000014f0d7824 */ /* 0x000fe200078e0a3e */
[----:B------:R-:W-:Y:S02]  /*3f50*/  BSSY B1, `(.L_x_12272) ;  /* 0x00000e8000017945 */ /* 0x000fe40003800000 */
[----:B------:R-:W-:-:S02]  /*3f60*/  IADD3.X R12, R0, R81, R73, P5, P6 ;  /* 0x00000051000c7210 */ /* 0x000fc40002fec449 */
[----:B------:R-:W-:Y:S02]  /*3f70*/  IADD3 R56, P5, R57, R52, RZ ;  /* 0x0000003439387210 */ /* 0x000fe40007fbe0ff */
[----:B------:R-:W-:-:S03]  /*3f80*/  LOP3.LUT P6, RZ, R16, 0x1, RZ, 0xc0, !PT ;  /* 0x0000000110ff7812 */ /* 0x000fc600078cc0ff */
[----:B------:R-:W-:Y:S01]  /*3f90*/  IMAD.X R57, R12, 0x1, R53, P5 ;  /* 0x000000010c397824 */ /* 0x000fe200028e0635 */
[----:B------:R-:W-:-:S04]  /*3fa0*/  LOP3.LUT P5, RZ, R16, 0x4, RZ, 0xc0, !PT ;  /* 0x0000000410ff7812 */ /* 0x000fc800078ac0ff */
[----:B------:R-:W-:-:S04]  /*3fb0*/  SEL R13, R62, R13, !P5 ;  /* 0x0000000d3e0d7207 */ /* 0x000fc80006800000 */
[----:B------:R-:W-:-:S04]  /*3fc0*/  SHF.R.S32.HI R12, RZ, 0x1f, R13 ;  /* 0x0000001fff0c7819 */ /* 0x000fc8000001140d */
[----:B------:R-:W-:-:S04]  /*3fd0*/  LEA.HI R12, R12, R13, RZ, 0x5 ;  /* 0x0000000d0c0c7211 */ /* 0x000fc800078f28ff */
[----:B------:R-:W-:-:S04]  /*3fe0*/  SHF.R.S32.HI R12, RZ, 0x5, R12 ;  /* 0x00000005ff0c7819 */ /* 0x000fc8000001140c */
[----:B------:R-:W-:-:S05]  /*3ff0*/  LEA.HI.SX32 R12, R59, R12, 0x1c ;  /* 0x0000000c3b0c7211 */ /* 0x000fca00078fe2ff */
[----:B------:R-:W-:-:S05]  /*4000*/  IMAD.SHL.U32 R83, R12, 0x10, RZ ;  /* 0x000000100c537824 */ /* 0x000fca00078e00ff */
[----:B--2---:R-:W-:-:S04]  /*4010*/  LOP3.LUT R13, R25, 0x30, R83, 0xf8, !PT ;  /* 0x00000030190d7812 */ /* 0x004fc800078ef853 */
[----:B------:R-:W-:-:S05]  /*4020*/  LOP3.LUT R13, R13, R60, RZ, 0x3c, !PT ;  /* 0x0000003c0d0d7212 */ /* 0x000fca00078e3cff */
[----:B---3--:R-:W-:Y:S02]  /*4030*/  IMAD.IADD R12, R24, 0x1, R13 ;  /* 0x00000001180c7824 */ /* 0x008fe400078e020d */
[C---:B------:R-:W-:Y:S02]  /*4040*/  IMAD R13, R157.reuse, 0x2800, R70 ;  /* 0x000028009d0d7824 */ /* 0x040fe400078e0246 */
[----:B------:R-:W-:Y:S02]  /*4050*/  IMAD R15, R157, 0x2800, R12 ;  /* 0x000028009d0f7824 */ /* 0x000fe400078e020c */
[C---:B------:R-:W-:Y:S02]  /*4060*/  IMAD.IADD R13, R18.reuse, 0x1, R13 ;  /* 0x00000001120d7824 */ /* 0x040fe400078e020d */
[----:B------:R-:W-:-:S04]  /*4070*/  IMAD.IADD R24, R18, 0x1, R15 ;  /* 0x0000000112187824 */ /* 0x000fc800078e020f */
        /* <DEDUP_REMOVED lines=16> */
[----:B------:R-:W-:Y:S01]  /*4180*/  PRMT R8, R8, 0x654, R7 ;  /* 0x0000065408087816 */ /* 0x000fe20000000007 */
[----:B------:R-:W-:Y:S01]  /*4190*/  IMAD.SHL.U32 R7, R89, 0x100, RZ ;  /* 0x0000010059077824 */ /* 0x000fe200078e00ff */
[----:B------:R-:W-:Y:S01]  /*41a0*/  LOP3.LUT R4, R4, 0xff00, R5, 0xf8, !PT ;  /* 0x0000ff0004047812 */ /* 0x000fe200078ef805 */
[----:B------:R-:W-:Y:S01]  /*41b0*/  IMAD.U32 R5, R93, 0x10000, RZ ;  /* 0x000100005d057824 */ /* 0x000fe200078e00ff */
[----:B------:R-:W-:Y:S02]  /*41c0*/  LOP3.LUT R10, R11, 0xff0000ff, RZ, 0xc0, !PT ;  /* 0xff0000ff0b0a7812 */ /* 0x000fe400078ec0ff */
[----:B------:R-:W-:Y:S01]  /*41d0*/  SHF.R.U32.HI R92, RZ, 0x10, R11 ;  /* 0x00000010ff5c7819 */ /* 0x000fe2000001160b */
[----:B------:R-:W-:Y:S01]  /*41e0*/  IMAD.SHL.U32 R11, R86, 0x100, RZ ;  /* 0x00000100560b7824 */ /* 0x000fe200078e00ff */
[----:B------:R-:W-:Y:S02]  /*41f0*/  PRMT R6, R91, 0x654, R6 ;  /* 0x000006545b067816 */ /* 0x000fe40000000006 */
[----:B------:R-:W-:Y:S01]  /*4200*/  SHF.R.U32.HI R87, RZ, 0x8, R9 ;  /* 0x00000008ff577819 */ /* 0x000fe20000011609 */
[----:B------:R-:W-:Y:S01]  /*4210*/  IMAD.U32 R92, R92, 0x10000, RZ ;  /* 0x000100005c5c7824 */ /* 0x000fe200078e00ff */
[----:B------:R-:W-:-:S02]  /*4220*/  LOP3.LUT R7, R6, 0xff00, R7, 0xf8, !PT ;  /* 0x0000ff0006077812 */ /* 0x000fc400078ef807 */
[----:B------:R-:W-:Y:S01]  /*4230*/  SHF.R.U32.HI R90, RZ, 0x10, R9 ;  /* 0x00000010ff5a7819 */ /* 0x000fe20000011609 */
[----:B------:R-:W-:Y:S01]  /*4240*/  IMAD.SHL.U32 R9, R87, 0x100, RZ ;  /* 0x0000010057097824 */ /* 0x000fe200078e00ff */
[----:B------:R-:W-:Y:S01]  /*4250*/  LOP3.LUT R6, R4, 0xff0000, R5, 0xf8, !PT ;  /* 0x00ff000004067812 */ /* 0x000fe200078ef805 */
[----:B------:R-:W-:Y:S01]  /*4260*/  IMAD.U32 R4, R88, 0x10000, RZ ;  /* 0x0001000058047824 */ /* 0x000fe200078e00ff */
[----:B------:R-:W-:Y:S01]  /*4270*/  LOP3.LUT R91, R10, 0xff00, R11, 0xf8, !PT ;  /* 0x0000ff000a5b7812 */ /* 0x000fe200078ef80b */
[----:B------:R-:W-:Y:S01]  /*4280*/  IMAD.U32 R90, R90, 0x10000, RZ ;  /* 0x000100005a5a7824 */ /* 0x000fe200078e00ff */
[----:B------:R-:W-:Y:S02]  /*4290*/  F2FP.F16.E4M3.UNPACK_B R88, R85.H1 ;  /* 0x00000055ff58723e */ /* 0x000fe400030006ff */
[----:B--2---:R-:W-:Y:S02]  /*42a0*/  F2FP.F16.E4M3.UNPACK_B R11, R24.H1 ;  /* 0x00000018ff0b723e */ /* 0x004fe400030006ff */
[----:B-1----:R-:W-:Y:S01]  /*42b0*/  F2FP.F16.E4M3.UNPACK_B R10, R12.H1 ;  /* 0x0000000cff0a723e */ /* 0x002fe200030006ff */
[----:B------:R-:W-:Y:S01]  /*42c0*/  HADD2.F32 R5, -RZ, R88.H0_H0 ;  /* 0x20000058ff057230 */ /* 0x000fe20000004100 */
[----:B------:R-:W-:Y:S01]  /*42d0*/  LOP3.LUT R89, R8, 0xff00, R9, 0xf8, !PT ;  /* 0x0000ff0008597812 */ /* 0x000fe200078ef809 */
[----:B------:R-:W-:Y:S01]  /*42e0*/  HADD2.F32 R9, -RZ, R11.H0_H0 ;  /* 0x2000000bff097230 */ /* 0x000fe20000004100 */
[----:B------:R-:W-:Y:S01]  /*42f0*/  F2FP.F16.E4M3.UNPACK_B R86, R84.H1 ;  /* 0x00000054ff56723e */ /* 0x000fe200030006ff */
[--C-:B------:R-:W-:Y:S01]  /*4300*/  HADD2.F32 R8, -RZ, R10.reuse.H0_H0 ;  /* 0x2000000aff087230 */ /* 0x100fe20000004100 */
[----:B------:R-:W-:Y:S01]  /*4310*/  LOP3.LUT R4, R7, 0xff0000, R4, 0xf8, !PT ;  /* 0x00ff000007047812 */ /* 0x000fe200078ef804 */
[----:B------:R-:W-:-:S02]  /*4320*/  HADD2.F32 R10, -RZ, R10.H1_H1 ;  /* 0x3000000aff0a7230 */ /* 0x000fc40000004100 */
[-C--:B------:R-:W-:Y:S01]  /*4330*/  FMUL.FTZ R93, R9, R5.reuse ;  /* 0x00000005095d7220 */ /* 0x080fe20000410000 */
[----:B------:R-:W-:Y:S02]  /*4340*/  HADD2.F32 R87, -RZ, R86.H0_H0 ;  /* 0x20000056ff577230 */ /* 0x000fe40000004100 */
[C---:B------:R-:W-:Y:S01]  /*4350*/  FMUL.FTZ R94, R8.reuse, R5 ;  /* 0x00000005085e7220 */ /* 0x040fe20000410000 */
        /* <DEDUP_REMOVED lines=8> */
[----:B------:R-:W-:-:S02]  /*43e0*/  F2FP.F16.E4M3.UNPACK_B R88, R84 ;  /* 0x00000054ff58723e */ /* 0x000fc400020006ff */
[----:B------:R-:W-:Y:S01]  /*43f0*/  F2FP.F16.E4M3.UNPACK_B R24, R24 ;  /* 0x00000018ff18723e */ /* 0x000fe200020006ff */
[----:B------:R-:W-:Y:S01]  /*4400*/  HADD2.F32 R90, -RZ, R89.H0_H0 ;  /* 0x20000059ff5a7230 */ /* 0x000fe20000004100 */
[----:B------:R-:W-:Y:S01]  /*4410*/  F2FP.F16.E4M3.UNPACK_B R84, R12 ;  /* 0x0000000cff54723e */ /* 0x000fe200020006ff */
[-C--:B------:R-:W-:Y:S01]  /*4420*/  FMUL.FTZ R11, R86, R91.reuse ;  /* 0x0000005b560b7220 */ /* 0x080fe20000410000 */
[C---:B------:R-:W-:Y:S01]  /*4430*/  FMUL.FTZ R91, R10.reuse, R91 ;  /* 0x0000005b0a5b7220 */ /* 0x040fe20000410000 */
[----:B------:R-:W-:Y:S02]  /*4440*/  HADD2.F32 R85, -RZ, R24.H0_H0 ;  /* 0x20000018ff557230 */ /* 0x000fe40000004100 */
[----:B------:R-:W-:Y:S02]  /*4450*/  HADD2.F32 R12, -RZ, R84.H0_H0 ;  /* 0x20000054ff0c7230 */ /* 0x000fe40000004100 */
[-C--:B------:R-:W-:Y:S01]  /*4460*/  FFMA.FTZ R11, R10, R87.reuse, -R11 ;  /* 0x000000570a0b7223 */ /* 0x080fe2000001080b */
[----:B------:R-:W-:Y:S01]  /*4470*/  FFMA.FTZ R10, R86, R87, R91 ;  /* 0x00000057560a7223 */ /* 0x000fe2000001005b */
[----:B------:R-:W-:-:S02]  /*4480*/  HADD2.F32 R86, -RZ, R88.H0_H0 ;  /* 0x20000058ff567230 */ /* 0x000fc40000004100 */
[CC--:B------:R-:W-:Y:S01]  /*4490*/  FMUL.FTZ R91, R85.reuse, R90.reuse ;  /* 0x0000005a555b7220 */ /* 0x0c0fe20000410000 */
[----:B------:R-:W-:Y:S01]  /*44a0*/  FMUL.FTZ R90, R12, R90 ;  /* 0x0000005a0c5a7220 */ /* 0x000fe20000410000 */
[----:B------:R-:W-:Y:S01]  /*44b0*/  HADD2.F32 R89, -RZ, R89.H1_H1 ;  /* 0x30000059ff597230 */ /* 0x000fe20000004100 */
[----:B------:R-:W-:Y:S01]  /*44c0*/  F2FP.SATFINITE.E4M3.F32.PACK_AB_MERGE_C R9, R10, R9, RZ ;  /* 0x000000090a09723e */ /* 0x000fe200048070ff */
[----:B------:R-:W-:Y:S02]  /*44d0*/  HADD2.F32 R87, -RZ, R24.H1_H1 ;  /* 0x30000018ff577230 */ /* 0x000fe40000004100 */
[-C--:B------:R-:W-:Y:S01]  /*44e0*/  FFMA.FTZ R12, R12, R86.reuse, -R91 ;  /* 0x000000560c0c7223 */ /* 0x080fe2000001085b */
[----:B------:R-:W-:Y:S01]  /*44f0*/  FFMA.FTZ R24, R85, R86, R90 ;  /* 0x0000005655187223 */ /* 0x000fe2000001005a */
[----:B------:R-:W-:Y:S01]  /*4500*/  HADD2.F32 R84, -RZ, R84.H1_H1 ;  /* 0x30000054ff547230 */ /* 0x000fe20000004100 */
[----:B------:R-:W-:Y:S01]  /*4510*/  F2FP.F16.E4M3.UNPACK_B R91, R82.H1 ;  /* 0x00000052ff5b723e */ /* 0x000fe200030006ff */
[----:B------:R-:W-:-:S02]  /*4520*/  HADD2.F32 R86, -RZ, R88.H1_H1 ;  /* 0x30000058ff567230 */ /* 0x000fc40000004100 */
[CC--:B------:R-:W-:Y:S01]  /*4530*/  FMUL.FTZ R85, R87.reuse, R89.reuse ;  /* 0x0000005957557220 */ /* 0x0c0fe20000410000 */
[----:B------:R-:W-:Y:S01]  /*4540*/  F2FP.F16.E4M3.UNPACK_B R88, R26.H1 ;  /* 0x0000001aff58723e */ /* 0x000fe200030006ff */
[C---:B------:R-:W-:Y:S01]  /*4550*/  FMUL.FTZ R94, R84.reuse, R89 ;  /* 0x00000059545e7220 */ /* 0x040fe20000410000 */
[----:B------:R-:W-:Y:S01]  /*4560*/  F2FP.F16.E4M3.UNPACK_B R90, R80.H1 ;  /* 0x00000050ff5a723e */ /* 0x000fe200030006ff */
[----:B------:R-:W-:Y:S01]  /*4570*/  FFMA.FTZ R85, R84, R86, -R85 ;  /* 0x0000005654557223 */ /* 0x000fe20000010855 */
[----:B------:R-:W-:Y:S01]  /*4580*/  F2FP.F16.E4M3.UNPACK_B R84, R14.H1 ;  /* 0x0000000eff54723e */ /* 0x000fe200030006ff */
[--C-:B------:R-:W-:Y:S02]  /*4590*/  HADD2.F32 R92, -RZ, R91.reuse.H0_H0 ;  /* 0x2000005bff5c7230 */ /* 0x100fe40000004100 */
[----:B------:R-:W-:Y:S01]  /*45a0*/  FFMA.FTZ R87, R87, R86, R94 ;  /* 0x0000005657577223 */ /* 0x000fe2000001005e */
[----:B------:R-:W-:Y:S01]  /*45b0*/  HADD2.F32 R89, -RZ, R88.H0_H0 ;  /* 0x20000058ff597230 */ /* 0x000fe20000004100 */
[----:B------:R-:W-:Y:S01]  /*45c0*/  F2FP.F16.E4M3.UNPACK_B R14, R14 ;  /* 0x0000000eff0e723e */ /* 0x000fe200020006ff */
[----:B------:R-:W-:Y:S01]  /*45d0*/  HADD2.F32 R95, -RZ, R91.H1_H1 ;  /* 0x3000005bff5f7230 */ /* 0x000fe20000004100 */
[----:B------:R-:W-:Y:S01]  /*45e0*/  F2FP.SATFINITE.E4M3.F32.PACK_AB_MERGE_C R8, R11, R8, RZ ;  /* 0x000000080b08723e */ /* 0x000fe200048070ff */
[----:B------:R-:W-:-:S02]  /*45f0*/  HADD2.F32 R86, -RZ, R84.H0_H0 ;  /* 0x20000054ff567230 */ /* 0x000fc40000004100 */
[-C--:B------:R-:W-:Y:S01]  /*4600*/  FMUL.FTZ R93, R89, R92.reuse ;  /* 0x0000005c595d7220 */ /* 0x080fe20000410000 */
[----:B------:R-:W-:Y:S01]  /*4610*/  HADD2.F32 R91, -RZ, R90.H0_H0 ;  /* 0x2000005aff5b7230 */ /* 0x000fe20000004100 */
[----:B------:R-:W-:Y:S01]  /*4620*/  F2FP.F16.E4M3.UNPACK_B R10, R25 ;  /* 0x00000019ff0a723e */ /* 0x000fe200020006ff */
[----:B------:R-:W-:Y:S02]  /*4630*/  HADD2.F32 R88, -RZ, R88.H1_H1 ;  /* 0x30000058ff587230 */ /* 0x000fe40000004100 */
[C---:B------:R-:W-:Y:S01]  /*4640*/  FMUL.FTZ R94, R86.reuse, R92 ;  /* 0x0000005c565e7220 */ /* 0x040fe20000410000 */
[----:B------:R-:W-:Y:S02]  /*4650*/  HADD2.F32 R84, -RZ, R84.H1_H1 ;  /* 0x30000054ff547230 */ /* 0x000fe40000004100 */
[----:B------:R-:W-:Y:S01]  /*4660*/  FFMA.FTZ R92, R86, R91, -R93 ;  /* 0x0000005b565c7223 */ /* 0x000fe2000001085d */
[----:B------:R-:W-:Y:S02]  /*4670*/  HADD2.F32 R93, -RZ, R90.H1_H1 ;  /* 0x3000005aff5d7230 */ /* 0x000fe40000004100 */
[-C--:B------:R-:W-:Y:S01]  /*4680*/  FMUL.FTZ R97, R88, R95.reuse ;  /* 0x0000005f58617220 */ /* 0x080fe20000410000 */
[----:B------:R-:W-:Y:S01]  /*4690*/  F2FP.F16.E4M3.UNPACK_B R86, R82 ;  /* 0x00000052ff56723e */ /* 0x000fe200020006ff */
[C---:B------:R-:W-:Y:S01]  /*46a0*/  FMUL.FTZ R95, R84.reuse, R95 ;  /* 0x0000005f545f7220 */ /* 0x040fe20000410000 */
[----:B------:R-:W-:Y:S01]  /*46b0*/  F2FP.F16.E4M3.UNPACK_B R82, R26 ;  /* 0x0000001aff52723e */ /* 0x000fe200020006ff */
[-C--:B------:R-:W-:Y:S01]  /*46c0*/  FFMA.FTZ R101, R84, R93.reuse, -R97 ;  /* 0x0000005d54657223 */ /* 0x080fe20000010861 */
[----:B------:R-:W-:Y:S01]  /*46d0*/  F2FP.F16.E4M3.UNPACK_B R84, R80 ;  /* 0x00000050ff54723e */ /* 0x000fe200020006ff */
[----:B------:R-:W-:Y:S01]  /*46e0*/  FFMA.FTZ R103, R88, R93, R95 ;  /* 0x0000005d58677223 */ /* 0x000fe2000001005f */
[----:B------:R-:W-:-:S02]  /*46f0*/  HADD2.F32 R93, -RZ, R86.H0_H0 ;  /* 0x20000056ff5d7230 */ /* 0x000fc40000004100 */
[----:B------:R-:W-:Y:S01]  /*4700*/  FFMA.FTZ R94, R89, R91, R94 ;  /* 0x0000005b595e7223 */ /* 0x000fe2000001005e */
[----:B------:R-:W-:Y:S01]  /*4710*/  HADD2.F32 R80, -RZ, R82.H0_H0 ;  /* 0x20000052ff507230 */ /* 0x000fe20000004100 */
[----:B------:R-:W-:Y:S01]  /*4720*/  F2FP.F16.E4M3.UNPACK_B R11, R7 ;  /* 0x00000007ff0b723e */ /* 0x000fe200020006ff */
[----:B------:R-:W-:Y:S01]  /*4730*/  HADD2.F32 R95, -RZ, R86.H1_H1 ;  /* 0x30000056ff5f7230 */ /* 0x000fe20000004100 */
[----:B------:R-:W-:Y:S01]  /*4740*/  F2FP.SATFINITE.E4M3.F32.PACK_AB_MERGE_C R24, R87, R24, R9 ;  /* 0x000000185718723e */ /* 0x000fe20004807009 */
[----:B------:R-:W-:Y:S02]  /*4750*/  HADD2.F32 R26, -RZ, R14.H0_H0 ;  /* 0x2000000eff1a7230 */ /* 0x000fe40000004100 */
[----:B------:R-:W-:Y:S01]  /*4760*/  FMUL.FTZ R97, R80, R93 ;  /* 0x0000005d50617220 */ /* 0x000fe20000410000 */
[----:B------:R-:W-:Y:S01]  /*4770*/  HADD2.F32 R82, -RZ, R82.H1_H1 ;  /* 0x30000052ff527230 */ /* 0x000fe20000004100 */
[----:B------:R-:W-:Y:S01]  /*4780*/  F2FP.F16.E4M3.UNPACK_B R9, R13 ;  /* 0x0000000dff09723e */ /* 0x000fe200020006ff */
[----:B------:R-:W-:-:S02]  /*4790*/  HADD2.F32 R14, -RZ, R14.H1_H1 ;  /* 0x3000000eff0e7230 */ /* 0x000fc40000004100 */
        /* <DEDUP_REMOVED lines=8> */
[----:B------:R-:W-:Y:S01]  /*4820*/  FFMA.FTZ R95, R82, R91, R95 ;  /* 0x0000005b525f7223 */ /* 0x000fe2000001005f */
        /* <DEDUP_REMOVED lines=18> */
[----:B------:R-:W-:Y:S01]  /*4950*/  F2FP.F16.E4M3.UNPACK_B R84, R7.H1 ;  /* 0x00000007ff54723e */ /* 0x000fe200030006ff */
[-C--:B------:R-:W-:Y:S01]  /*4960*/  FFMA.FTZ R11, R11, R82.reuse, -R80 ;  /* 0x000000520b0b7223 */ /* 0x080fe20000010850 */
[----:B------:R-:W-:Y:S02]  /*4970*/  HADD2.F32 R80, -RZ, R25.H0_H0 ;  /* 0x20000019ff507230 */ /* 0x000fe40000004100 */
[----:B------:R-:W-:Y:S01]  /*4980*/  FFMA.FTZ R10, R10, R82, R85 ;  /* 0x000000520a0a7223 */ /* 0x000fe20000010055 */
[----:B------:R-:W-:Y:S02]  /*4990*/  HADD2.F32 R7, -RZ, R13.H0_H0 ;  /* 0x2000000dff077230 */ /* 0x000fe40000004100 */
[----:B------:R-:W-:Y:S01]  /*49a0*/  FFMA.FTZ R14, R14, R91, -R99 ;  /* 0x0000005b0e0e7223 */ /* 0x000fe20000010863 */
[----:B------:R-:W-:Y:S01]  /*49b0*/  HADD2.F32 R85, -RZ, R84.H0_H0 ;  /* 0x20000054ff557230 */ /* 0x000fe20000004100 */
[----:B------:R-:W-:Y:S01]  /*49c0*/  F2FP.F16.E4M3.UNPACK_B R87, R5 ;  /* 0x00000005ff57723e */ /* 0x000fe200020006ff */
[----:B------:R-:W-:Y:S01]  /*49d0*/  HADD2.F32 R82, -RZ, R6.H0_H0 ;  /* 0x20000006ff527230 */ /* 0x000fe20000004100 */
[----:B------:R-:W-:Y:S01]  /*49e0*/  F2FP.SATFINITE.E4M3.F32.PACK_AB_MERGE_C R92, R101, R92, RZ ;  /* 0x0000005c655c723e */ /* 0x000fe200048070ff */
[----:B------:R-:W-:-:S02]  /*49f0*/  HADD2.F32 R25, -RZ, R25.H1_H1 ;  /* 0x30000019ff197230 */ /* 0x000fc40000004100 */
[CC--:B------:R-:W-:Y:S01]  /*4a00*/  FMUL.FTZ R88, R80.reuse, R85.reuse ;  /* 0x0000005550587220 */ /* 0x0c0fe20000410000 */
[----:B------:R-:W-:Y:S01]  /*4a10*/  FMUL.FTZ R85, R7, R85 ;  /* 0x0000005507557220 */ /* 0x000fe20000410000 */
[----:B------:R-:W-:Y:S01]  /*4a20*/  HADD2.F32 R86, -RZ, R84.H1_H1 ;  /* 0x30000054ff567230 */ /* 0x000fe20000004100 */
[----:B------:R-:W-:Y:S01]  /*4a30*/  F2FP.SATFINITE.E4M3.F32.PACK_AB_MERGE_C R94, R103, R94, RZ ;  /* 0x0000005e675e723e */ /* 0x000fe200048070ff */
[----:B------:R-:W-:Y:S02]  /*4a40*/  HADD2.F32 R13, -RZ, R13.H1_H1 ;  /* 0x3000000dff0d7230 */ /* 0x000fe40000004100 */
[-C--:B------:R-:W-:Y:S01]  /*4a50*/  FFMA.FTZ R91, R80, R82.reuse, R85 ;  /* 0x00000052505b7223 */ /* 0x080fe20000010055 */
[----:B------:R-:W-:Y:S02]  /*4a60*/  HADD2.F32 R84, -RZ, R6.H1_H1 ;  /* 0x30000006ff547230 */ /* 0x000fe40000004100 */
[----:B------:R-:W-:Y:S01]  /*4a70*/  FFMA.FTZ R6, R7, R82, -R88 ;  /* 0x0000005207067223 */ /* 0x000fe20000010858 */
[----:B------:R-:W-:Y:S01]  /*4a80*/  F2FP.F16.E4M3.UNPACK_B R80, R27 ;  /* 0x0000001bff50723e */ /* 0x000fe200020006ff */
[-C--:B------:R-:W-:Y:S01]  /*4a90*/  FMUL.FTZ R90, R25, R86.reuse ;  /* 0x00000056195a7220 */ /* 0x080fe20000410000 */
[----:B------:R-:W-:Y:S01]  /*4aa0*/  F2FP.F16.E4M3.UNPACK_B R7, R15 ;  /* 0x0000000fff07723e */ /* 0x000fe200020006ff */
[C---:B------:R-:W-:Y:S01]  /*4ab0*/  FMUL.FTZ R86, R13.reuse, R86 ;  /* 0x000000560d567220 */ /* 0x040fe20000410000 */
        /* <DEDUP_REMOVED lines=8> */
[----:B------:R-:W-:Y:S01]  /*4b40*/  F2FP.SATFINITE.E4M3.F32.PACK_AB_MERGE_C R14, R14, R97, R92 ;  /* 0x000000610e0e723e */ /* 0x000fe2000480705c */
[----:B------:R-:W-:Y:S01]  /*4b50*/  FFMA.FTZ R92, R25, R84, R86 ;  /* 0x00000054195c7223 */ /* 0x000fe20000010056 */
[----:B------:R-:W-:Y:S01]  /*4b60*/  F2FP.SATFINITE.E4M3.F32.PACK_AB_MERGE_C R26, R95, R26, R94 ;  /* 0x0000001a5f1a723e */ /* 0x000fe2000480705e */
[----:B------:R-:W-:Y:S01]  /*4b70*/  HADD2.F32 R25, -RZ, R15.H0_H0 ;  /* 0x2000000fff197230 */ /* 0x000fe20000004100 */
[----:B------:R-:W-:Y:S01]  /*4b80*/  F2FP.F16.E4M3.UNPACK_B R84, R4.H1 ;  /* 0x00000004ff54723e */ /* 0x000fe200030006ff */
[----:B------:R-:W-:-:S02]  /*4b90*/  HADD2.F32 R4, -RZ, R27.H0_H0 ;  /* 0x2000001bff047230 */ /* 0x000fc40000004100 */
[CC--:B------:R-:W-:Y:S01]  /*4ba0*/  FMUL.FTZ R94, R82.reuse, R89.reuse ;  /* 0x00000059525e7220 */ /* 0x0c0fe20000410000 */
[--C-:B------:R-:W-:Y:S02]  /*4bb0*/  HADD2.F32 R90, -RZ, R88.reuse.H0_H0 ;  /* 0x20000058ff5a7230 */ /* 0x100fe40000004100 */
[----:B------:R-:W-:Y:S01]  /*4bc0*/  FMUL.FTZ R89, R13, R89 ;  /* 0x000000590d597220 */ /* 0x000fe20000410000 */
[----:B------:R-:W-:Y:S01]  /*4bd0*/  HADD2.F32 R85, -RZ, R5.H0_H0 ;  /* 0x20000005ff557230 */ /* 0x000fe20000004100 */
[----:B------:R-:W-:Y:S01]  /*4be0*/  F2FP.SATFINITE.E4M3.F32.PACK_AB_MERGE_C R6, R93, R6, RZ ;  /* 0x000000065d06723e */ /* 0x000fe200048070ff */
[----:B------:R-:W-:Y:S02]  /*4bf0*/  HADD2.F32 R27, -RZ, R27.H1_H1 ;  /* 0x3000001bff1b7230 */ /* 0x000fe40000004100 */
[----:B------:R-:W-:Y:S01]  /*4c00*/  FMUL.FTZ R95, R25, R90 ;  /* 0x0000005a195f7220 */ /* 0x000fe20000410000 */
[----:B------:R-:W-:Y:S02]  /*4c10*/  HADD2.F32 R88, -RZ, R88.H1_H1 ;  /* 0x30000058ff587230 */ /* 0x000fe40000004100 */
[----:B------:R-:W-:Y:S01]  /*4c20*/  FFMA.FTZ R89, R82, R85, R89 ;  /* 0x0000005552597223 */ /* 0x000fe20000010059 */
[----:B------:R-:W-:-:S02]  /*4c30*/  HADD2.F32 R15, -RZ, R15.H1_H1 ;  /* 0x3000000fff0f7230 */ /* 0x000fc40000004100 */
[C---:B------:R-:W-:Y:S01]  /*4c40*/  FMUL.FTZ R96, R4.reuse, R90 ;  /* 0x0000005a04607220 */ /* 0x040fe20000410000 */
[----:B------:R-:W-:Y:S02]  /*4c50*/  HADD2.F32 R86, -RZ, R84.H0_H0 ;  /* 0x20000054ff567230 */ /* 0x000fe40000004100 */
[-C--:B------:R-:W-:Y:S01]  /*4c60*/  FMUL.FTZ R82, R27, R88.reuse ;  /* 0x000000581b527220 */ /* 0x080fe20000410000 */
[----:B------:R-:W-:Y:S02]  /*4c70*/  HADD2.F32 R80, -RZ, R80.H1_H1 ;  /* 0x30000050ff507230 */ /* 0x000fe40000004100 */
[----:B------:R-:W-:Y:S01]  /*4c80*/  FMUL.FTZ R88, R15, R88 ;  /* 0x000000580f587220 */ /* 0x000fe20000410000 */
[----:B------:R-:W-:Y:S02]  /*4c90*/  HADD2.F32 R87, -RZ, R87.H1_H1 ;  /* 0x30000057ff577230 */ /* 0x000fe40000004100 */
[----:B------:R-:W-:Y:S01]  /*4ca0*/  FFMA.FTZ R95, R4, R86, R95 ;  /* 0x00000056045f7223 */ /* 0x000fe2000001005f */
[----:B------:R-:W-:-:S02]  /*4cb0*/  HADD2.F32 R7, -RZ, R7.H1_H1 ;  /* 0x30000007ff077230 */ /* 0x000fc40000004100 */
[----:B------:R-:W-:Y:S01]  /*4cc0*/  FFMA.FTZ R96, R25, R86, -R96 ;  /* 0x0000005619607223 */ /* 0x000fe20000010860 */
[----:B------:R-:W-:Y:S02]  /*4cd0*/  HADD2.F32 R84, -RZ, R84.H1_H1 ;  /* 0x30000054ff547230 */ /* 0x000fe40000004100 */
[CC--:B------:R-:W-:Y:S01]  /*4ce0*/  FMUL.FTZ R4, R80.reuse, R87.reuse ;  /* 0x0000005750047220 */ /* 0x0c0fe20000410000 */
[----:B------:R-:W-:Y:S02]  /*4cf0*/  HADD2.F32 R5, -RZ, R5.H1_H1 ;  /* 0x30000005ff057230 */ /* 0x000fe40000004100 */
[----:B------:R-:W-:Y:S01]  /*4d00*/  FMUL.FTZ R87, R7, R87 ;  /* 0x0000005707577220 */ /* 0x000fe20000410000 */
[----:B------:R-:W-:Y:S01]  /*4d10*/  FFMA.FTZ R94, R13, R85, -R94 ;  /* 0x000000550d5e7223 */ /* 0x000fe2000001085e */
        /* <DEDUP_REMOVED lines=11> */
.L_x_12273:
[----:B------:R-:W-:Y:S05]  /*4dd0*/  BSYNC B1 ;  /* 0x0000000000017941 */ /* 0x000fea0003800000 */
.L_x_12272:
        /* <DEDUP_REMOVED lines=10> */
.L_x_12255:
[----:B------:R-:W2:Y:S02]  /*4e80*/  LDL R4, [R1+0xc] ;  /* 0x00000c0001047983 */ /* 0x000ea40000100800 */
[----:B--2---:R-:W-:-:S13]  /*4e90*/  ISETP.NE.AND P0, PT, R4, 0x3, PT ;  /* 0x000000030400780c */ /* 0x004fda0003f05270 */
[----:B------:R-:W-:Y:S05]  /*4ea0*/  @!P0 BRA `(.L_x_12274) ;  /* 0x0000000000048947 */ /* 0x000fea0003800000 */
[----:B------:R-:W-:Y:S01]  /*4eb0*/  BPT.TRAP 0x1 ;  /* 0x000000040000795c */ /* 0x000fe20000300000 */
.L_x_12274:
[----:B------:R-:W2:Y:S01]  /*4ec0*/  LDL R4, [R1+0x14] ;  /* 0x0000140001047983 */ /* 0x000ea20000100800 */
[----:B------:R-:W-:Y:S01]  /*4ed0*/  IMAD R74, R157, 0x8, R18 ;  /* 0x000000089d4a7824 */ /* 0x000fe200078e0212 */
[----:B------:R-:W-:Y:S01]  /*4ee0*/  BSSY B1, `(.L_x_12275) ;  /* 0x0000006000017945 */ /* 0x000fe20003800000 */
[----:B--2---:R-:W-:Y:S01]  /*4ef0*/  SHF.L.U32 R77, R4, 0x1f, RZ ;  /* 0x0000001f044d7819 */ /* 0x004fe200000006ff */
[----:B------:R-:W-:-:S03]  /*4f00*/  IMAD R4, R47, -0xa0, R50 ;  /* 0xffffff602f047824 */ /* 0x000fc600078e0232 */
[----:B------:R-:W0:Y:S02]  /*4f10*/  SYNCS.PHASECHK.TRANS64.TRYWAIT P1, [R74+URZ+0x13290], R77 ;  /* 0x0132904d4a0075a7 */ /* 0x000e24000802017f */
[----:B------:R-:W-:Y:S01]  /*4f20*/  VIMNMX R4, R4, 0xa0, PT ;  /* 0x000000a004047848 */ /* 0x000fe20003fe0100 */
[----:B0-----:R-:W-:Y:S06]  /*4f30*/  @!P1 BRA `(.L_x_12276) ;  /* 0x0000020000009947 */ /* 0x001fec0003800000 */
.L_x_12565:
[----:B------:R-:W-:Y:S05]  /*4f40*/  BSYNC B1 ;  /* 0x0000000000017941 */ /* 0x000fea0003800000 */
.L_x_12275:
[----:B------:R-:W1:Y:S02]  /*4f50*/  S2R R5, SR_TID.X ;  /* 0x0000000000057919 */ /* 0x000e640000002100 */
[C---:B-1----:R-:W-:Y:S02]  /*4f60*/  VIADD R6, R5.reuse, 0xffffff80 ;  /* 0xffffff8005067836 */ /* 0x042fe40000000000 */
[----:B------:R-:W-:-:S05]  /*4f70*/  VIADD R5, R5, 0xffffff80 ;  /* 0xffffff8005057836 */ /* 0x000fca0000000000 */
[----:B------:R-:W-:-:S04]  /*4f80*/  LEA.HI R5, R5, R6, RZ, 0x1 ;  /* 0x0000000605057211 */ /* 0x000fc800078f08ff */
[----:B------:R-:W-:-:S04]  /*4f90*/  SHF.R.S32.HI R5, RZ, 0x1, R5 ;  /* 0x00000001ff057819 */ /* 0x000fc80000011405 */
[----:B------:R-:W-:-:S13]  /*4fa0*/  ISETP.GE.AND P1, PT, R5, R4, PT ;  /* 0x000000040500720c */ /* 0x000fda0003f26270 */
[----:B------:R-:W-:Y:S05]  /*4fb0*/  @P1 BRA `(.L_x_12262) ;  /* 0x0000000000101947 */ /* 0x000fea0003800000 */
[----:B------:R-:W1:Y:S04]  /*4fc0*/  @!P3 LDS.128 R4, [R76+0xe000] ;  /* 0x00e000004c04b984 */ /* 0x000e680000000c00 */
[----:B------:R-:W2:Y:S04]  /*4fd0*/  @!P2 LDS.128 R8, [R72+0xe000] ;  /* 0x00e000004808a984 */ /* 0x000ea80000000c00 */
[----:B-1----:R1:W-:Y:S04]  /*4fe0*/  @!P3 STG.E.128 desc[UR44][R12.64], R4 ;  /* 0x000000040c00b986 */ /* 0x0023e8000c101d2c */
[----:B--2---:R1:W-:Y:S02]  /*4ff0*/  @!P2 STG.E.128 desc[UR44][R12.64+0x20], R8 ;  /* 0x000020080c00a986 */ /* 0x0043e4000c101d2c */
.L_x_12262:
[----:B------:R-:W-:Y:S05]  /*5000*/  BSYNC B0 ;  /* 0x0000000000007941 */ /* 0x000fea0003800000 */
.L_x_12254:
[----:B-1----:R-:W1:Y:S01]  /*5010*/  S2R R4, SR_TID.X ;  /* 0x0000000000047919 */ /* 0x002e620000002100 */
[----:B------:R-:W-:Y:S01]  /*5020*/  @!PT LDS RZ, [RZ] ;  /* 0x00000000fffff984 */ /* 0x000fe20000000800 */
[----:B------:R-:W-:Y:S01]  /*5030*/  @!PT LDS RZ, [RZ] ;  /* 0x00000000fffff984 */ /* 0x000fe20000000800 */
[----:B------:R-:W-:Y:S01]  /*5040*/  @!PT LDS RZ, [RZ] ;  /* 0x00000000fffff984 */ /* 0x000fe20000000800 */
[----:B------:R-:W-:Y:S01]  /*5050*/  @!PT LDS RZ, [RZ] ;  /* 0x00000000fffff984 */ /* 0x000fe20000000800 */
[----:B------:R5:W-:Y:S06]  /*5060*/  MEMBAR.ALL.CTA ;  /* 0x0000000000007992 */ /* 0x000bec0000008000 */
[----:B-----5:R-:W5:Y:S01]  /*5070*/  FENCE.VIEW.ASYNC.S ;  /* 0x00000000000073c6 */ /* 0x020f620000000000 */
[----:B------:R-:W-:Y:S05]  /*5080*/  WARPSYNC.ALL ;  /* 0x0000000000007948 */ /* 0x000fea0003800000 */
[----:B------:R-:W-:Y:S01]  /*5090*/  BSSY B0, `(.L_x_12277) ;  /* 0x0000009000007945 */ /* 0x000fe20003800000 */
[----:B-1----:R-:W-:Y:S01]  /*50a0*/  LOP3.LUT R4, R4, 0x7f, RZ, 0xc0, !PT ;  /* 0x0000007f04047812 */ /* 0x002fe200078ec0ff */
[----:B-----5:R1:W-:Y:S03]  /*50b0*/  BAR.SYNC.DEFER_BLOCKING R61, 0x80 ;  /* 0x0002003d0000751d */ /* 0x0203e60000010000 */
[----:B------:R-:W-:-:S13]  /*50c0*/  ISETP.NE.AND P5, PT, R4, RZ, PT ;  /* 0x000000ff0400720c */ /* 0x000fda0003fa5270 */
[----:B------:R-:W-:-:S05]  /*50d0*/  @!P5 VIADD R4, R74, 0x132a0 ;  /* 0x000132a04a04d836 */ /* 0x000fca0000000000 */
[----:B------:R-:W-:-:S04]  /*50e0*/  @!P5 PRMT R4, RZ, 0x654, R4 ;  /* 0x00000654ff04d816 */ /* 0x000fc80000000004 */
[----:B------:R1:W-:Y:S01]  /*50f0*/  @!P5 SYNCS.ARRIVE.TRANS64.RED.A1T0 RZ, [R4+URZ], RZ ;  /* 0x000000ff04ffd9a7 */ /* 0x0003e2000810043f */
[----:B------:R-:W-:Y:S05]  /*5100*/  @!P0 BRA `(.L_x_12278) ;  /* 0x0000000000048947 */ /* 0x000fea0003800000 */
[----:B------:R-:W-:Y:S01]  /*5110*/  BPT.TRAP 0x1 ;  /* 0x000000040000795c */ /* 0x000fe20000300000 */
.L_x_12278:
[----:B------:R-:W-:Y:S05]  /*5120*/  BSYNC B0 ;  /* 0x0000000000007941 */ /* 0x000fea0003800000 */
.L_x_12277:
[----:B------:R-:W5:Y:S01]  /*5130*/  SYNCS.PHASECHK.TRANS64.TRYWAIT P0, [R74+URZ+0x132b0], R77 ;  /* 0x0132b04d4a0075a7 */ /* 0x000f62000800017f */
[----:B------:R-:W-:Y:S04]  /*5140*/  BSSY B0, `(.L_x_12279) ;  /* 0x0000002000007945 */ /* 0x000fe80003800000 */
[----:B-----5:R-:W-:Y:S05]  /*5150*/  @!P0 BRA `(.L_x_12280) ;  /* 0x000001fc008c8947 */ /* 0x020fea0003800000 */
.L_x_12566:
[----:B------:R-:W-:Y:S05]  /*5160*/  BSYNC B0 ;  /* 0x0000000000007941 */ /* 0x000fea0003800000 */
.L_x_12279:
        /* <DEDUP_REMOVED lines=11> */
[----:B---3--:R-:W-:-:S04]  /*5220*/  IADD3 R12, P0, R6, UR6, RZ ;  /* 0x00000006060c7c10 */ /* 0x008fc8000ff1e0ff */
[----:B------:R-:W-:Y:S02]  /*5230*/  IADD3.X R13, R7, UR7, R5, P0, !PT ;  /* 0x00000007070d7c10 */ /* 0x000fe400087fe405 */
[----:B------:R-:W-:-:S13]  /*5240*/  ISETP.GE.AND P0, PT, R22, UR4, PT ;  /* 0x0000000416007c0c */ /* 0x000fda000bf06270 */
[----:B------:R-:W1:Y:S04]  /*5250*/  @!P0 LDS.128 R4, [R76+0x6000] ;  /* 0x006000004c048984 */ /* 0x000e680000000c00 */
[----:B-1----:R-:W-:Y:S01]  /*5260*/  @!P0 STG.E.128 desc[UR44][R12.64], R4 ;  /* 0x000000040c008986 */ /* 0x002fe2000c101d2c */
[----:B------:R-:W-:-:S13]  /*5270*/  ISETP.GE.AND P0, PT, R78, UR4, PT ;  /* 0x000000044e007c0c */ /* 0x000fda000bf06270 */
[----:B------:R-:W1:Y:S04]  /*5280*/  @!P0 LDS.128 R8, [R72+0x6000] ;  /* 0x0060000048088984 */ /* 0x000e680000000c00 */
[----:B-1----:R1:W-:Y:S02]  /*5290*/  @!P0 STG.E.128 desc[UR44][R12.64+0x20], R8 ;  /* 0x000020080c008986 */ /* 0x0023e4000c101d2c */
.L_x_12282:
[----:B------:R-:W-:Y:S05]  /*52a0*/  BSYNC B0 ;  /* 0x0000000000007941 */ /* 0x000fea0003800000 */
.L_x_12281:
[----:B------:R-:W5:Y:S01]  /*52b0*/  LDL.LU R5, [R1+0x14] ;  /* 0x0000140001057983 */ /* 0x000f620000300800 */
[----:B------:R-:W-:Y:S01]  /*52c0*/  VIADD R157, R157, 0x1 ;  /* 0x000000019d9d7836 */ /* 0x000fe20000000000 */
[----:B------:R-:W-:Y:S01]  /*52d0*/  LOP3.LUT P6, RZ, R16, 0x2, RZ, 0xc0, !PT ;  /* 0x0000000210ff7812 */ /* 0x000fe200078cc0ff */
[----:B0-----:R-:W-:Y:S01]  /*52e0*/  @!P5 VIADD R74, R74, 0x132c0 ;  /* 0x000132c04a4ad836 */ /* 0x001fe20000000000 */
[----:B------:R-:W-:Y:S01]  /*52f0*/  @!PT LDS RZ, [RZ] ;  /* 0x00000000fffff984 */ /* 0x000fe20000000800 */
[----:B------:R-:W-:Y:S01]  /*5300*/  @!PT LDS RZ, [RZ] ;  /* 0x00000000fffff984 */ /* 0x000fe20000000800 */
[----:B------:R-:W-:Y:S01]  /*5310*/  @!PT LDS RZ, [RZ] ;  /* 0x00000000fffff984 */ /* 0x000fe20000000800 */
[----:B------:R-:W-:Y:S01]  /*5320*/  @!PT LDS RZ, [RZ] ;  /* 0x00000000fffff984 */ /* 0x000fe20000000800 */
[----:B------:R0:W-:Y:S06]  /*5330*/  MEMBAR.ALL.CTA ;  /* 0x0000000000007992 */ /* 0x0001ec0000008000 */
[----:B0-----:R-:W0:Y:S02]  /*5340*/  FENCE.VIEW.ASYNC.S ;  /* 0x00000000000073c6 */ /* 0x001e240000000000 */
[----:B0-----:R0:W-:Y:S01]  /*5350*/  BAR.SYNC.DEFER_BLOCKING R61, 0x80 ;  /* 0x0002003d0000751d */ /* 0x0011e20000010000 */
[----:B------:R-:W-:-:S02]  /*5360*/  ISETP.NE.AND P1, PT, R157, 0x2, PT ;  /* 0x000000029d00780c */ /* 0x000fc40003f25270 */
[----:B------:R-:W-:Y:S02]  /*5370*/  @!P5 PRMT R74, RZ, 0x654, R74 ;  /* 0x00000654ff4ad816 */ /* 0x000fe4000000004a */
[----:B-1----:R-:W-:Y:S02]  /*5380*/  SEL R4, RZ, 0x1, P1 ;  /* 0x00000001ff047807 */ /* 0x002fe40000800000 */
[----:B------:R-:W-:Y:S02]  /*5390*/  PLOP3.LUT P0, PT, PT, PT, PT, 0x8, 0x0 ;  /* 0x000000000000781c */ /* 0x000fe40003f0e170 */
[----:B------:R-:W-:Y:S01]  /*53a0*/  SEL R157, R157, RZ, P1 ;  /* 0x000000ff9d9d7207 */ /* 0x000fe20000800000 */
[----:B------:R0:W-:Y:S01]  /*53b0*/  @!P5 SYNCS.ARRIVE.TRANS64.RED.A1T0 RZ, [R74+URZ], RZ ;  /* 0x000000ff4affd9a7 */ /* 0x0001e2000810043f */
[----:B-----5:R-:W-:-:S05]  /*53c0*/  LOP3.LUT R5, R5, R4, RZ, 0x3c, !PT ;  /* 0x0000000405057212 */ /* 0x020fca00078e3cff */
[----:B------:R0:W-:Y:S01]  /*53d0*/  STL [R1+0x14], R5 ;  /* 0x0000140501007387 */ /* 0x0001e20000100800 */
[----:B------:R-:W-:Y:S05]  /*53e0*/  @P6 BRA `(.L_x_12283) ;  /* 0xffffffd000e06947 */ /* 0x000fea000383ffff */
.L_x_12249:
[----:B------:R-:W2:Y:S01]  /*53f0*/  LDL R8, [R1+0x1c] ;  /* 0x00001c0001087983 */ /* 0x000ea20000100800 */
[----:B------:R-:W1:Y:S01]  /*5400*/  LDC R0, c[0x0][0x448] ;  /* 0x00011200ff007b82 */ /* 0x000e620000000800 */
[----:B------:R-:W-:Y:S07]  /*5410*/  BSSY B0, `(.L_x_12284) ;  /* 0x000000d000007945 */ /* 0x000fee0003800000 */
[----:B------:R-:W3:Y:S01]  /*5420*/  LDC.64 R6, c[0x0][0x9e0] ;  /* 0x00027800ff067b82 */ /* 0x000ee20000000a00 */
[----:B-1----:R-:W-:-:S02]  /*5430*/  ISETP.NE.AND P1, PT, R0, 0x1, PT ;  /* 0x000000010000780c */ /* 0x002fc40003f25270 */
[----:B---3--:R-:W-:-:S11]  /*5440*/  ISETP.GE.AND P2, PT, R7, 0x1, PT ;  /* 0x000000010700780c */ /* 0x008fd60003f46270 */
[----:B------:R-:W1:Y:S08]  /*5450*/  @P1 LDC R0, c[0x0][0x44c] ;  /* 0x00011300ff001b82 */ /* 0x000e700000000800 */
[----:B0-----:R-:W0:Y:S01]  /*5460*/  @P1 LDC R5, c[0x0][0x450] ;  /* 0x00011400ff051b82 */ /* 0x001e220000000800 */
[----:B--2---:R-:W-:-:S04]  /*5470*/  VIADD R3, R8, 0xbf ;  /* 0x000000bf08037836 */ /* 0x004fc80000000000 */
[----:B-1----:R-:W-:-:S05]  /*5480*/  @P1 IMAD.HI.U32 R0, R3, R0, RZ ;  /* 0x0000000003001227 */ /* 0x002fca00078e00ff */
[----:B0-----:R-:W-:-:S05]  /*5490*/  @P1 SHF.R.U32.HI R3, RZ, R5, R0 ;  /* 0x00000005ff031219 */ /* 0x001fca0000011600 */
[----:B------:R-:W-:Y:S01]  /*54a0*/  IMAD.IADD R3, R48, 0x1, R3 ;  /* 0x0000000130037824 */ /* 0x000fe200078e0203 */
[----:B------:R-:W-:Y:S06]  /*54b0*/  @P0 BRA `(.L_x_12285) ;  /* 0x0000000000080947 */ /* 0x000fec0003800000 */
[----:B------:R-:W0:Y:S02]  /*54c0*/  FENCE.VIEW.ASYNC.G ;  /* 0x00000000000073c6 */ /* 0x000e240000000100 */
[----:B0-----:R-:W-:Y:S06]  /*54d0*/  BAR.ARV 0xc, 0x200 ;  /* 0x0308000000007b1d */ /* 0x001fec0000002000 */
.L_x_12285:
[----:B------:R-:W-:Y:S05]  /*54e0*/  BSYNC B0 ;  /* 0x0000000000007941 */ /* 0x000fea0003800000 */
.L_x_12284:
        /* <DEDUP_REMOVED lines=13> */
.L_x_12288:
[----:B------:R-:W-:-:S13]  /*55c0*/  ISETP.NE.AND P0, PT, R7, 0x1, PT ;  /* 0x000000010700780c */ /* 0x000fda0003f05270 */
[----:B------:R-:W0:Y:S02]  /*55d0*/  @P0 LDC.64 R4, c[0x0][0x9e8] ;  /* 0x00027a00ff040b82 */ /* 0x000e240000000a00 */
[----:B0-----:R-:W-:-:S05]  /*55e0*/  @P0 IMAD.HI.U32 R4, R2, R4, RZ ;  /* 0x0000000402040227 */ /* 0x001fca00078e00ff */
[----:B------:R-:W-:-:S07]  /*55f0*/  @P0 SHF.R.U32.HI R2, RZ, R5, R4 ;  /* 0x00000005ff020219 */ /* 0x000fce0000011604 */
.L_x_12289:
[----:B------:R-:W-:Y:S05]  /*5600*/  BSYNC B0 ;  /* 0x0000000000007941 */ /* 0x000fea0003800000 */
.L_x_12287:
[----:B------:R-:W-:-:S05]  /*5610*/  IMAD R3, R2, R7, R7 ;  /* 0x0000000702037224 */ /* 0x000fca00078e0207 */
[----:B------:R-:W-:-:S07]  /*5620*/  VIMNMX R0, R0, R3, PT ;  /* 0x0000000300007248 */ /* 0x000fce0003fe0100 */
.L_x_12286:
[----:B------:R-:W0:Y:S01]  /*5630*/  @P1 LDC R2, c[0x0][0x44c] ;  /* 0x00011300ff021b82 */ /* 0x000e220000000800 */
[----:B------:R-:W-:Y:S01]  /*5640*/  VIADD R0, R0, 0x9f ;  /* 0x0000009f00007836 */ /* 0x000fe20000000000 */
[----:B------:R-:W-:-:S03]  /*5650*/  ULDC UR4, c[0x0][0x9dc] ;  /* 0x0002770000047ab9 */ /* 0x000fc60000000800 */
[----:B------:R-:W-:-:S03]  /*5660*/  IMAD.HI R0, R0, 0x66666667, RZ ;  /* 0x6666666700007827 */ /* 0x000fc600078e02ff */
[----:B------:R-:W1:Y:S02]  /*5670*/  @P1 LDC R5, c[0x0][0x450] ;  /* 0x00011400ff051b82 */ /* 0x000e640000000800 */
[----:B------:R-:W-:-:S04]  /*5680*/  SHF.R.U32.HI R3, RZ, 0x1f, R0 ;  /* 0x0000001fff037819 */ /* 0x000fc80000011600 */
[----:B------:R-:W-:-:S04]  /*5690*/  LEA.HI.SX32 R3, R0, R3, 0x1a ;  /* 0x0000000300037211 */ /* 0x000fc800078fd2ff */
[----:B------:R-:W-:Y:S01]  /*56a0*/  VIMNMX R9, R46, R3, PT ;  /* 0x000000032e097248 */ /* 0x000fe20003fe0100 */
[----:B0-----:R-:W-:-:S04]  /*56b0*/  @P1 IMAD.HI.U32 R4, R8, R2, RZ ;  /* 0x0000000208041227 */ /* 0x001fc800078e00ff */
        /* <DEDUP_REMOVED lines=15> */
.L_x_12292:
[----:B------:R-:W-:-:S13]  /*57b0*/  ISETP.NE.AND P0, PT, R7, 0x1, PT ;  /* 0x000000010700780c */ /* 0x000fda0003f05270 */
[----:B------:R-:W0:Y:S02]  /*57c0*/  @P0 LDC.64 R4, c[0x0][0x9e8] ;  /* 0x00027a00ff040b82 */ /* 0x000e240000000a00 */
[----:B0-----:R-:W-:-:S05]  /*57d0*/  @P0 IMAD.HI.U32 R4, R0, R4, RZ ;  /* 0x0000000400040227 */ /* 0x001fca00078e00ff */
[----:B------:R-:W-:-:S07]  /*57e0*/  @P0 SHF.R.U32.HI R0, RZ, R5, R4 ;  /* 0x00000005ff000219 */ /* 0x000fce0000011604 */
.L_x_12293:
[----:B------:R-:W-:Y:S05]  /*57f0*/  BSYNC B0 ;  /* 0x0000000000007941 */ /* 0x000fea0003800000 */
.L_x_12291:
[----:B------:R-:W-:-:S05]  /*5800*/  IMAD R3, R0, R7, RZ ;  /* 0x0000000700037224 */ /* 0x000fca00078e02ff */
[----:B------:R-:W-:-:S07]  /*5810*/  VIMNMX R2, R2, R3, !PT ;  /* 0x0000000302027248 */ /* 0x000fce0007fe0100 */
.L_x_12290:
[----:B------:R-:W-:Y:S01]  /*5820*/  IMAD.HI R2, R2, 0x66666667, RZ ;  /* 0x6666666702027827 */ /* 0x000fe200078e02ff */
[----:B------:R-:W-:Y:S03]  /*5830*/  BSSY B0, `(.L_x_12294) ;  /* 0x0000027000007945 */ /* 0x000fe60003800000 */
[----:B------:R-:W-:Y:S01]  /*5840*/  IMAD.MOV.U32 R104, RZ, RZ, RZ ;  /* 0x000000ffff687224 */ /* 0x000fe200078e00ff */
[----:B------:R-:W-:-:S04]  /*5850*/  SHF.R.U32.HI R3, RZ, 0x1f, R2 ;  /* 0x0000001fff037819 */ /* 0x000fc80000011602 */
[----:B------:R-:W-:-:S04]  /*5860*/  LEA.HI.SX32 R3, R2, R3, 0x1a ;  /* 0x0000000302037211 */ /* 0x000fc800078fd2ff */
        /* <DEDUP_REMOVED lines=35> */
.L_x_12295:
[----:B------:R-:W-:Y:S05]  /*5aa0*/  BSYNC B0 ;  /* 0x0000000000007941 */ /* 0x000fea0003800000 */
.L_x_12294:
[----:B------:R-:W2:Y:S01]  /*5ab0*/  LDL R0, [R1+0x6c] ;  /* 0x00006c0001007983 */ /* 0x000ea20000100800 */
[----:B------:R-:W-:Y:S02]  /*5ac0*/  PLOP3.LUT P0, PT, PT, PT, PT, 0x80, 0x0 ;  /* 0x000000000000781c */ /* 0x000fe40003f0f070 */
[----:B------:R-:W-:Y:S01]  /*5ad0*/  CS2R R28, SRZ ;  /* 0x00000000001c7805 */ /* 0x000fe2000001ff00 */
[----:B------:R-:W-:Y:S01]  /*5ae0*/  IMAD.MOV.U32 R2, RZ, RZ, RZ ;  /* 0x000000ffff027224 */ /* 0x000fe200078e00ff */
[----:B----4-:R-:W-:Y:S02]  /*5af0*/  CS2R R24, SRZ ;  /* 0x0000000000187805 */ /* 0x010fe4000001ff00 */
        /* <DEDUP_REMOVED lines=15> */
[----:B--2---:R-:W-:Y:S02]  /*5bf0*/  IMAD R3, R0, R104, R11 ;  /* 0x0000006800037224 */ /* 0x004fe400078e020b */
        /* <DEDUP_REMOVED lines=12> */
[----:B------:R-:W-:-:S06]  /*5cc0*/  SHF.R.S32.HI R0, RZ, 0x7, R0 ;  /* 0x00000007ff007819 */ /* 0x000fcc0000011400 */
        /* <DEDUP_REMOVED lines=24> */
.L_x_12298:
[----:B------:R-:W-:Y:S05]  /*5e50*/  BSYNC B6 ;  /* 0x0000000000067941 */ /* 0x000fea0003800000 */
.L_x_12297:
        /* <DEDUP_REMOVED lines=50> */
.L_x_12302:
[----:B-1----:R1:W2:Y:S02]  /*6180*/  SYNCS.PHASECHK.TRANS64.TRYWAIT P0, [R18+URZ+0x13200], R3 ;  /* 0x01320003120075a7 */ /* 0x0022a4000800017f */
[----:B--2---:R-:W-:Y:S05]  /*6190*/  @!P0 NANOSLEEP.SYNCS 0x989680 ;  /* 0x009896800000895d */ /* 0x004fea0003900000 */
[----:B------:R-:W2:Y:S02]  /*61a0*/  @!P0 SYNCS.PHASECHK.TRANS64 P0, [R18+URZ+0x13200], R3 ;  /* 0x01320003120085a7 */ /* 0x000ea4000800007f */
[----:B--2---:R-:W-:Y:S05]  /*61b0*/  @!P0 BRA `(.L_x_12302) ;  /* 0xfffffffc00f08947 */ /* 0x004fea000383ffff */
.L_x_12301:
[----:B------:R-:W-:Y:S05]  /*61c0*/  BSYNC B0 ;  /* 0x0000000000007941 */ /* 0x000fea0003800000 */
.L_x_12300:
[----:B------:R-:W-:Y:S05]  /*61d0*/  BRA `(.L_x_12303) ;  /* 0x0000002c00387947 */ /* 0x000fea0003800000 */
.L_x_12299:
        /* <DEDUP_REMOVED lines=30> */
.L_x_12305:
[----:B------:R-:W-:Y:S05]  /*63c0*/  BSYNC B6 ;  /* 0x0000000000067941 */ /* 0x000fea0003800000 */
.L_x_12304:
[----:B------:R-:W2:Y:S01]  /*63d0*/  LDL R20, [R1+0x1c] ;  /* 0x00001c0001147983 */ /* 0x000ea20000100800 */
[----:B------:R-:W-:Y:S01]  /*63e0*/  ULDC.U8 UR4, c[0x0][0x410] ;  /* 0x0001040000047ab9 */ /* 0x000fe20000000000 */
[----:B------:R-:W0:Y:S01]  /*63f0*/  S2R R21, SR_TID.X ;  /* 0x0000000000157919 */ /* 0x000e220000002100 */
[----:B------:R-:W-:Y:S01]  /*6400*/  ISETP.NE.AND P0, PT, RZ, UR4, PT ;  /* 0x00000004ff007c0c */ /* 0x000fe2000bf05270 */
[----:B------:R-:W-:Y:S01]  /*6410*/  BSSY B0, `(.L_x_12306) ;  /* 0x00002a2000007945 */ /* 0x000fe20003800000 */
[C---:B0-----:R-:W-:Y:S02]  /*6420*/  VIADD R34, R21.reuse, 0xffffff80 ;  /* 0xffffff8015227836 */ /* 0x041fe40000000000 */
[----:B------:R-:W-:-:S05]  /*6430*/  VIADD R32, R21, 0xffffff80 ;  /* 0xffffff8015207836 */ /* 0x000fca0000000000 */
[----:B------:R-:W-:-:S04]  /*6440*/  LEA.HI R32, R32, R34, RZ, 0x1 ;  /* 0x0000002220207211 */ /* 0x000fc800078f08ff */
[----:B------:R-:W-:-:S05]  /*6450*/  SHF.R.S32.HI R32, RZ, 0x1, R32 ;  /* 0x00000001ff207819 */ /* 0x000fca0000011420 */
[----:B--2---:R-:W-:Y:S01]  /*6460*/  IMAD.IADD R10, R32, 0x1, R20 ;  /* 0x00000001200a7824 */ /* 0x004fe200078e0214 */
[----:B------:R-:W-:Y:S06]  /*6470*/  @!P0 BRA `(.L_x_12307) ;  /* 0x0000001400548947 */ /* 0x000fec0003800000 */
        /* <DEDUP_REMOVED lines=32> */
.L_x_12572:
[----:B0-----:R-:W5:Y:S04]  /*6680*/  LDL R5, [R1+0x4] ;  /* 0x0000040001057983 */ /* 0x001f680000100800 */
[----:B------:R-:W2:Y:S01]  /*6690*/  LDL R6, [R1+0x68] ;  /* 0x0000680001067983 */ /* 0x000ea20000100800 */
[----:B------:R-:W-:Y:S01]  /*66a0*/  BSSY B1, `(.L_x_12309) ;  /* 0x0000023000017945 */ /* 0x000fe20003800000 */
[----:B------:R-:W-:Y:S02]  /*66b0*/  CS2R R12, SRZ ;  /* 0x00000000000c7805 */ /* 0x000fe4000001ff00 */
[----:B------:R-:W-:Y:S01]  /*66c0*/  CS2R R8, SRZ ;  /* 0x0000000000087805 */ /* 0x000fe2000001ff00 */
[----:B-----5:R-:W-:Y:S01]  /*66d0*/  IMAD R29, R5, R20, RZ ;  /* 0x00000014051d7224 */ /* 0x020fe200078e02ff */
[----:B------:R-:W-:-:S02]  /*66e0*/  CS2R R20, SRZ ;  /* 0x0000000000147805 */ /* 0x000fc4000001ff00 */
[----:B--2---:R-:W-:Y:S02]  /*66f0*/  LEA.HI R5, R6, R6, RZ, 0x1 ;  /* 0x0000000606057211 */ /* 0x004fe400078f08ff */
[----:B------:R-:W-:Y:S02]  /*6700*/  ISETP.GE.AND P0, PT, R10, R29, PT ;  /* 0x0000001d0a00720c */ /* 0x000fe40003f06270 */
[----:B------:R-:W-:Y:S02]  /*6710*/  CS2R R10, SRZ ;  /* 0x00000000000a7805 */ /* 0x000fe4000001ff00 */
[----:B------:R-:W-:-:S05]  /*6720*/  LOP3.LUT R5, R5, 0xfffffffe, RZ, 0xc0, !PT ;  /* 0xfffffffe05057812 */ /* 0x000fca00078ec0ff */
[----:B------:R-:W-:-:S05]  /*6730*/  IMAD.IADD R5, R6, 0x1, -R5 ;  /* 0x0000000106057824 */ /* 0x000fca00078e0a05 */
[----:B------:R-:W-:Y:S01]  /*6740*/  SHF.L.U32 R5, R5, 0x1f, RZ ;  /* 0x0000001f05057819 */ /* 0x000fe200000006ff */
[----:B------:R-:W-:Y:S06]  /*6750*/  @P0 BRA `(.L_x_12310) ;  /* 0x00000000005c0947 */ /* 0x000fec0003800000 */
[----:B------:R-:W2:Y:S01]  /*6760*/  LDL.64 R30, [R1+0x20] ;  /* 0x00002000011e7983 */ /* 0x000ea20000100a00 */
[----:B------:R-:W-:-:S03]  /*6770*/  ULDC UR4, c[0x0][0x3f4] ;  /* 0x0000fd0000047ab9 */ /* 0x000fc60000000800 */
[----:B------:R-:W3:Y:S01]  /*6780*/  LDL R15, [R1+0x34] ;  /* 0x00003400010f7983 */ /* 0x000ee20000100800 */
[----:B------:R-:W-:Y:S02]  /*6790*/  CS2R R10, SRZ ;  /* 0x00000000000a7805 */ /* 0x000fe4000001ff00 */
[----:B------:R-:W-:Y:S02]  /*67a0*/  CS2R R20, SRZ ;  /* 0x0000000000147805 */ /* 0x000fe4000001ff00 */
[----:B------:R-:W-:Y:S02]  /*67b0*/  CS2R R12, SRZ ;  /* 0x00000000000c7805 */ /* 0x000fe4000001ff00 */
[----:B--2---:R-:W-:Y:S02]  /*67c0*/  ISETP.GE.AND P4, PT, R30, UR4, PT ;  /* 0x000000041e007c0c */ /* 0x004fe4000bf86270 */
[----:B---3--:R-:W-:Y:S02]  /*67d0*/  ISETP.GE.AND P5, PT, R15, UR4, PT ;  /* 0x000000040f007c0c */ /* 0x008fe4000bfa6270 */
[----:B------:R-:W-:-:S09]  /*67e0*/  SHF.R.S32.HI R9, RZ, 0x1f, R15 ;  /* 0x0000001fff097819 */ /* 0x000fd2000001140f */
[CC--:B------:R-:W-:Y:S02]  /*67f0*/  @!P4 IADD3 R6, P0, R30.reuse, R3.reuse, RZ ;  /* 0x000000031e06c210 */ /* 0x0c0fe40007f1e0ff */
[C---:B------:R-:W-:Y:S02]  /*6800*/  @!P5 IADD3 R26, P2, R15.reuse, R3, RZ ;  /* 0x000000030f1ad210 */ /* 0x040fe40007f5e0ff */
[----:B------:R-:W-:Y:S02]  /*6810*/  @!P4 SHF.R.S32.HI R3, RZ, 0x1f, R30 ;  /* 0x0000001fff03c819 */ /* 0x000fe4000001141e */
[-C--:B----4-:R-:W-:Y:S01]  /*6820*/  @!P4 IADD3 R30, P1, R30, R14.reuse, RZ ;  /* 0x0000000e1e1ec210 */ /* 0x090fe20007f3e0ff */
[C---:B-1----:R-:W-:Y:S01]  /*6830*/  @!P5 IMAD.X R27, R0.reuse, 0x1, R9, P2 ;  /* 0x00000001001bd824 */ /* 0x042fe200010e0609 */
[----:B------:R-:W-:Y:S01]  /*6840*/  @!P5 IADD3 R14, P3, R15, R14, RZ ;  /* 0x0000000e0f0ed210 */ /* 0x000fe20007f7e0ff */
[--C-:B------:R-:W-:Y:S02]  /*6850*/  @!P4 IMAD.X R7, R0, 0x1, R3.reuse, P0 ;  /* 0x000000010007c824 */ /* 0x100fe400000e0603 */
[C---:B------:R-:W-:Y:S01]  /*6860*/  @!P4 IMAD.X R31, R4.reuse, 0x1, R3, P1 ;  /* 0x00000001041fc824 */ /* 0x040fe200008e0603 */
[----:B------:R0:W5:Y:S01]  /*6870*/  @!P5 LD.E.64 R10, desc[UR44][R26.64] ;  /* 0x0000002c1a0ad980 */ /* 0x000162000c101b00 */
[----:B------:R-:W-:Y:S01]  /*6880*/  @!P5 IMAD.X R15, R4, 0x1, R9, P3 ;  /* 0x00000001040fd824 */ /* 0x000fe200018e0609 */
[----:B------:R-:W-:-:S02]  /*6890*/  CS2R R8, SRZ ;  /* 0x0000000000087805 */ /* 0x000fc4000001ff00 */
[----:B------:R0:W5:Y:S04]  /*68a0*/  @!P4 LD.E.64 R20, desc[UR44][R6.64] ;  /* 0x0000002c0614c980 */ /* 0x000168000c101b00 */
[----:B------:R0:W5:Y:S04]  /*68b0*/  @!P5 LD.E.64 R8, desc[UR44][R14.64] ;  /* 0x0000002c0e08d980 */ /* 0x000168000c101b00 */
[----:B------:R0:W5:Y:S02]  /*68c0*/  @!P4 LD.E.64 R12, desc[UR44][R30.64] ;  /* 0x0000002c1e0cc980 */ /* 0x000164000c101b00 */
.L_x_12310:
[----:B------:R-:W-:Y:S05]  /*68d0*/  BSYNC B1 ;  /* 0x0000000000017941 */ /* 0x000fea0003800000 */
.L_x_12309:
[----:B-1----:R-:W2:Y:S01]  /*68e0*/  LDL.LU R0, [R1+0x54] ;  /* 0x0000540001007983 */ /* 0x002ea20000300800 */
[----:B------:R-:W1:Y:S01]  /*68f0*/  SYNCS.PHASECHK.TRANS64.TRYWAIT P0, [R18+URZ+0x13200], R5 ;  /* 0x01320005120075a7 */ /* 0x000e62000800017f */
[----:B------:R-:W-:Y:S01]  /*6900*/  BSSY B1, `(.L_x_12311) ;  /* 0x0000005000017945 */ /* 0x000fe20003800000 */
[----:B--2---:R-:W-:-:S05]  /*6910*/  IMAD R0, R0, -0xc0, R29 ;  /* 0xffffff4000007824 */ /* 0x004fca00078e021d */
[----:B------:R-:W-:-:S04]  /*6920*/  VIMNMX R0, R0, 0xc0, PT ;  /* 0x000000c000007848 */ /* 0x000fc80003fe0100 */
[----:B------:R-:W-:Y:S01]  /*6930*/  ISETP.GE.AND P1, PT, R32, R0, PT ;  /* 0x000000002000720c */ /* 0x000fe20003f26270 */
[----:B-1----:R-:W-:-:S12]  /*6940*/  @!P0 BRA `(.L_x_12312) ;  /* 0x000001e800108947 */ /* 0x002fd80003800000 */
.L_x_12573:
[----:B------:R-:W-:Y:S05]  /*6950*/  BSYNC B1 ;  /* 0x0000000000017941 */ /* 0x000fea0003800000 */
.L_x_12311:
[----:B------:R-:W-:Y:S05]  /*6960*/  @P1 BRA `(.L_x_12313) ;  /* 0x0000002400301947 */ /* 0x000fea0003800000 */
[----:B0-----:R-:W2:Y:S01]  /*6970*/  LDL.64 R6, [R1+0x20] ;  /* 0x0000200001067983 */ /* 0x001ea20000100a00 */
[----:B------:R-:W2:Y:S03]  /*6980*/  LDC R0, c[0x0][0x3f4] ;  /* 0x0000fd00ff007b82 */ /* 0x000ea60000000800 */
[----:B------:R-:W3:Y:S04]  /*6990*/  LDL R3, [R1+0x34] ;  /* 0x0000340001037983 */ /* 0x000ee80000100800 */
[----:B------:R0:W5:Y:S01]  /*69a0*/  LDL R39, [R1+0x38] ;  /* 0x0000380001277983 */ /* 0x0001620000100800 */
[----:B------:R-:W-:Y:S01]  /*69b0*/  BSSY B1, `(.L_x_12314) ;  /* 0x000007b000017945 */ /* 0x000fe20003800000 */
[----:B--2---:R-:W-:-:S02]  /*69c0*/  ISETP.GE.AND P0, PT, R6, R0, PT ;  /* 0x000000000600720c */ /* 0x004fc40003f06270 */
[----:B---3--:R-:W-:-:S11]  /*69d0*/  ISETP.GE.AND P1, PT, R3, R0, PT ;  /* 0x000000000300720c */ /* 0x008fd60003f26270 */
[----:B0-----:R-:W-:Y:S05]  /*69e0*/  @P0 BRA `(.L_x_12315) ;  /* 0x0000000400dc0947 */ /* 0x001fea0003800000 */
[----:B-----5:R-:W-:Y:S01]  /*69f0*/  IMAD.IADD R0, R18, 0x1, R39 ;  /* 0x0000000112007824 */ /* 0x020fe200078e0227 */
[----:B----4-:R-:W-:Y:S02]  /*6a00*/  SHF.R.U32.HI R14, RZ, 0x8, R20 ;  /* 0x00000008ff0e7819 */ /* 0x010fe40000011614 */
[----:B------:R-:W-:Y:S02]  /*6a10*/  LOP3.LUT R3, R20, 0xff, RZ, 0xc0, !PT ;  /* 0x000000ff14037812 */ /* 0x000fe400078ec0ff */
[----:B-1----:R-:W0:Y:S01]  /*6a20*/  LDS.128 R4, [R0+0xb000] ;  /* 0x00b0000000047984 */ /* 0x002e220000000c00 */
[----:B------:R-:W-:Y:S02]  /*6a30*/  LOP3.LUT R14, R14, 0xff, RZ, 0xc0, !PT ;  /* 0x000000ff0e0e7812 */ /* 0x000fe400078ec0ff */
[----:B------:R-:W-:Y:S02]  /*6a40*/  SHF.R.U32.HI R26, RZ, 0x8, R21 ;  /* 0x00000008ff1a7819 */ /* 0x000fe40000011615 */
[----:B------:R-:W-:-:S02]  /*6a50*/  SHF.R.U32.HI R30, RZ, 0x8, R13 ;  /* 0x00000008ff1e7819 */ /* 0x000fc4000001160d */
        /* <DEDUP_REMOVED lines=112> */
.L_x_12315:
[----:B------:R-:W-:Y:S05]  /*7160*/  BSYNC B1 ;  /* 0x0000000000017941 */ /* 0x000fea0003800000 */
.L_x_12314:
[----:B------:R-:W-:Y:S05]  /*7170*/  @P1 BRA `(.L_x_12313) ;  /* 0x0000001c002c1947 */ /* 0x000fea0003800000 */
[----:B------:R-:W-:Y:S02]  /*7180*/  LEA.HI R24, R25, R24, RZ, 0x2 ;  /* 0x0000001819187211 */ /* 0x000fe400078f10ff */
[----:B-----5:R-:W-:Y:S02]  /*7190*/  SHF.R.U32.HI R13, RZ, 0x8, R11 ;  /* 0x00000008ff0d7819 */ /* 0x020fe4000001160b */
[--C-:B0-----:R-:W-:Y:S02]  /*71a0*/  SHF.R.S32.HI R0, RZ, 0x2, R24.reuse ;  /* 0x00000002ff007819 */ /* 0x101fe40000011418 */
[----:B------:R-:W-:Y:S02]  /*71b0*/  SHF.R.S32.HI R3, RZ, 0x1f, R24 ;  /* 0x0000001fff037819 */ /* 0x000fe40000011418 */
[----:B------:R-:W-:Y:S02]  /*71c0*/  SHF.R.U32.HI R24, RZ, 0x8, R9 ;  /* 0x00000008ff187819 */ /* 0x000fe40000011609 */
[----:B------:R-:W-:-:S02]  /*71d0*/  LEA.HI R3, R3, R0, RZ, 0x2 ;  /* 0x0000000003037211 */ /* 0x000fc400078f10ff */
[----:B------:R-:W-:Y:S02]  /*71e0*/  SHF.R.U32.HI R15, RZ, 0x8, R8 ;  /* 0x00000008ff0f7819 */ /* 0x000fe40000011608 */
[----:B------:R-:W-:Y:S02]  /*71f0*/  LOP3.LUT R3, R3, 0xfffffffc, RZ, 0xc0, !PT ;  /* 0xfffffffc03037812 */ /* 0x000fe400078ec0ff */
[----:B----4-:R-:W-:Y:S02]  /*7200*/  LOP3.LUT R14, R11, 0xff, RZ, 0xc0, !PT ;  /* 0x000000ff0b0e7812 */ /* 0x010fe400078ec0ff */
[----:B------:R-:W-:Y:S01]  /*7210*/  LOP3.LUT R25, R9, 0xff, RZ, 0xc0, !PT ;  /* 0x000000ff09197812 */ /* 0x000fe200078ec0ff */
[----:B------:R-:W-:Y:S01]  /*7220*/  IMAD.IADD R3, R0, 0x1, -R3 ;  /* 0x0000000100037824 */ /* 0x000fe200078e0a03 */
[----:B------:R-:W-:Y:S02]  /*7230*/  LOP3.LUT R13, R13, 0xff, RZ, 0xc0, !PT ;  /* 0x000000ff0d0d7812 */ /* 0x000fe400078ec0ff */
[----:B------:R-:W-:-:S02]  /*7240*/  LOP3.LUT R24, R24, 0xff, RZ, 0xc0, !PT ;  /* 0x000000ff18187812 */ /* 0x000fc400078ec0ff */
[----:B------:R-:W-:Y:S01]  /*7250*/  LOP3.LUT P0, RZ, R3, 0x2, RZ, 0xc0, !PT ;  /* 0x0000000203ff7812 */ /* 0x000fe2000780c0ff */
[----:B------:R-:W-:Y:S01]  /*7260*/  IMAD.IADD R3, R18, 0x1, R39 ;  /* 0x0000000112037824 */ /* 0x000fe200078e0227 */
[----:B------:R-:W-:Y:S02]  /*7270*/  LOP3.LUT R20, R8, 0xff, RZ, 0xc0, !PT ;  /* 0x000000ff08147812 */ /* 0x000fe400078ec0ff */
[----:B------:R-:W-:Y:S01]  /*7280*/  LOP3.LUT R15, R15, 0xff, RZ, 0xc0, !PT ;  /* 0x000000ff0f0f7812 */ /* 0x000fe200078ec0ff */
[----:B------:R-:W-:Y:S01]  /*7290*/  VIADD R0, R3, 0x20 ;  /* 0x0000002003007836 */ /* 0x000fe20000000000 */
[----:B------:R-:W-:Y:S02]  /*72a0*/  PRMT R14, R13, 0x7604, R14 ;  /* 0x000076040d0e7816 */ /* 0x000fe4000000000e */
[----:B------:R-:W-:Y:S02]  /*72b0*/  PRMT R25, R24, 0x7604, R25 ;  /* 0x0000760418197816 */ /* 0x000fe40000000019 */
[----:B------:R-:W-:-:S02]  /*72c0*/  SHF.R.U32.HI R13, RZ, 0x10, R11 ;  /* 0x00000010ff0d7819 */ /* 0x000fc4000001160b */
[----:B------:R-:W-:Y:S01]  /*72d0*/  SHF.R.U32.HI R24, RZ, 0x10, R9 ;  /* 0x00000010ff187819 */ /* 0x000fe20000011609 */
[----:B------:R-:W-:Y:S01]  /*72e0*/  @P0 VIADD R0, R3, 0xffffffe0 ;  /* 0xffffffe003000836 */ /* 0x000fe20000000000 */
[----:B------:R-:W-:Y:S02]  /*72f0*/  SHF.R.U32.HI R3, RZ, 0x8, R10 ;  /* 0x00000008ff037819 */ /* 0x000fe4000001160a */
[----:B------:R-:W-:Y:S02]  /*7300*/  LOP3.LUT R12, R10, 0xff, RZ, 0xc0, !PT ;  /* 0x000000ff0a0c7812 */ /* 0x000fe400078ec0ff */
[----:B-1----:R-:W0:Y:S01]  /*7310*/  LDS.128 R4, [R0+0xb000] ;  /* 0x00b0000000047984 */ /* 0x002e220000000c00 */
        /* <DEDUP_REMOVED lines=11> */
[----:B------:R-:W-:Y:S02]  /*73d0*/  LOP3.LUT R15, R15, 0xff000000, R11, 0xf8, !PT ;  /* 0xff0000000f0f7812 */ /* 0x000fe400078ef80b */
[----:B------:R-:W-:Y:S02]  /*73e0*/  LOP3.LUT R25, R25, 0xff000000, R9, 0xf8, !PT ;  /* 0xff00000019197812 */ /* 0x000fe400078ef809 */
[----:B------:R-:W-:Y:S02]  /*73f0*/  PRMT R13, R3, 0x7054, R12 ;  /* 0x00007054030d7816 */ /* 0x000fe4000000000c */
[----:B------:R-:W-:-:S02]  /*7400*/  PRMT R21, R20, 0x7054, R21 ;  /* 0x0000705414157816 */ /* 0x000fc40000000015 */
[----:B------:R-:W-:Y:S02]  /*7410*/  F2FP.F16.E4M3.UNPACK_B R12, R15 ;  /* 0x0000000fff0c723e */ /* 0x000fe400020006ff */
[-C--:B------:R-:W-:Y:S02]  /*7420*/  F2FP.F16.E4M3.UNPACK_B R20, R25.reuse ;  /* 0x00000019ff14723e */ /* 0x080fe400020006ff */
[----:B------:R-:W-:Y:S01]  /*7430*/  LOP3.LUT R21, R21, 0xff000000, R8, 0xf8, !PT ;  /* 0xff00000015157812 */ /* 0x000fe200078ef808 */
[----:B------:R-:W-:Y:S01]  /*7440*/  HADD2.F32 R14, -RZ, R12.H1_H1 ;  /* 0x3000000cff0e7230 */ /* 0x000fe20000004100 */
[----:B------:R-:W-:Y:S01]  /*7450*/  LOP3.LUT R13, R13, 0xff000000, R10, 0xf8, !PT ;  /* 0xff0000000d0d7812 */ /* 0x000fe200078ef80a */
[--C-:B------:R-:W-:Y:S01]  /*7460*/  HADD2.F32 R24, -RZ, R20.reuse.H1_H1 ;  /* 0x30000014ff187230 */ /* 0x100fe20000004100 */
[----:B------:R-:W-:Y:S01]  /*7470*/  F2FP.F16.E4M3.UNPACK_B R25, R25.H1 ;  /* 0x00000019ff19723e */ /* 0x000fe200030006ff */
[----:B------:R-:W-:Y:S01]  /*7480*/  HADD2.F32 R20, -RZ, R20.H0_H0 ;  /* 0x20000014ff147230 */ /* 0x000fe20000004100 */
[-C--:B0-----:R-:W-:Y:S01]  /*7490*/  F2FP.F16.E4M3.UNPACK_B R3, R6.reuse.H1 ;  /* 0x00000006ff03723e */ /* 0x081fe200030006ff */
[----:B------:R-:W-:Y:S01]  /*74a0*/  HADD2.F32 R12, -RZ, R12.H0_H0 ;  /* 0x2000000cff0c7230 */ /* 0x000fe20000004100 */
[----:B------:R-:W-:-:S02]  /*74b0*/  F2FP.F16.E4M3.UNPACK_B R6, R6 ;  /* 0x00000006ff06723e */ /* 0x000fc400020006ff */
[-C--:B------:R-:W-:Y:S01]  /*74c0*/  F2FP.F16.E4M3.UNPACK_B R10, R7.reuse ;  /* 0x00000007ff0a723e */ /* 0x080fe200020006ff */
[--C-:B------:R-:W-:Y:S01]  /*74d0*/  HADD2.F32 R8, -RZ, R3.reuse.H1_H1 ;  /* 0x30000003ff087230 */ /* 0x100fe20000004100 */
[----:B------:R-:W-:Y:S01]  /*74e0*/  F2FP.F16.E4M3.UNPACK_B R11, R7.H1 ;  /* 0x00000007ff0b723e */ /* 0x000fe200030006ff */
[----:B------:R-:W-:Y:S01]  /*74f0*/  HADD2.F32 R9, -RZ, R3.H0_H0 ;  /* 0x20000003ff097230 */ /* 0x000fe20000004100 */
[-C--:B------:R-:W-:Y:S02]  /*7500*/  F2FP.F16.E4M3.UNPACK_B R7, R5.reuse ;  /* 0x00000005ff07723e */ /* 0x080fe400020006ff */
[C---:B------:R-:W-:Y:S01]  /*7510*/  FMUL.FTZ R26, R8.reuse, R24 ;  /* 0x00000018081a7220 */ /* 0x040fe20000410000 */
[-C--:B------:R-:W-:Y:S01]  /*7520*/  FMUL.FTZ R27, R8, R14.reuse ;  /* 0x0000000e081b7220 */ /* 0x080fe20000410000 */
[----:B------:R-:W-:Y:S01]  /*7530*/  F2FP.F16.E4M3.UNPACK_B R8, R5.H1 ;  /* 0x00000005ff08723e */ /* 0x000fe200030006ff */
[--C-:B------:R-:W-:Y:S02]  /*7540*/  HADD2.F32 R5, -RZ, R6.reuse.H1_H1 ;  /* 0x30000006ff057230 */ /* 0x100fe40000004100 */
[C---:B------:R-:W-:Y:S01]  /*7550*/  FFMA.FTZ R29, R9.reuse, R14, -R26 ;  /* 0x0000000e091d7223 */ /* 0x040fe2000001081a */
[----:B------:R-:W-:Y:S01]  /*7560*/  FFMA.FTZ R30, R9, R24, R27 ;  /* 0x00000018091e7223 */ /* 0x000fe2000001001b */
[----:B------:R-:W-:Y:S01]  /*7570*/  HADD2.F32 R6, -RZ, R6.H0_H0 ;  /* 0x20000006ff067230 */ /* 0x000fe20000004100 */
[----:B------:R-:W-:Y:S01]  /*7580*/  F2FP.F16.E4M3.UNPACK_B R15, R15.H1 ;  /* 0x0000000fff0f723e */ /* 0x000fe200030006ff */
[C---:B------:R-:W-:Y:S01]  /*7590*/  FMUL.FTZ R9, R5.reuse, R20 ;  /* 0x0000001405097220 */ /* 0x040fe20000410000 */
[----:B------:R-:W-:Y:S01]  /*75a0*/  FMUL.FTZ R27, R5, R12 ;  /* 0x0000000c051b7220 */ /* 0x000fe20000410000 */
[----:B------:R-:W-:Y:S01]  /*75b0*/  HADD2.F32 R14, -RZ, R25.H0_H0 ;  /* 0x20000019ff0e7230 */ /* 0x000fe20000004100 */
[----:B------:R-:W-:Y:S01]  /*75c0*/  F2FP.F16.E4M3.UNPACK_B R3, R4 ;  /* 0x00000004ff03723e */ /* 0x000fe200020006ff */
[----:B------:R-:W-:-:S02]  /*75d0*/  HADD2.F32 R5, -RZ, R10.H1_H1 ;  /* 0x3000000aff057230 */ /* 0x000fc40000004100 */
        /* <DEDUP_REMOVED lines=11> */
[----:B------:R-:W-:Y:S01]  /*7690*/  HADD2.F32 R11, -RZ, R11.H0_H0 ;  /* 0x2000000bff0b7230 */ /* 0x000fe20000004100 */
[----:B------:R-:W-:Y:S01]  /*76a0*/  F2FP.F16.E4M3.UNPACK_B R5, R13 ;  /* 0x0000000dff05723e */ /* 0x000fe200020006ff */
[C---:B------:R-:W-:Y:S01]  /*76b0*/  FMUL.FTZ R10, R6.reuse, R15 ;  /* 0x0000000f060a7220 */ /* 0x040fe20000410000 */
[----:B------:R-:W-:Y:S01]  /*76c0*/  F2FP.F16.E4M3.UNPACK_B R4, R4.H1 ;  /* 0x00000004ff04723e */ /* 0x000fe200030006ff */
[----:B------:R-:W-:Y:S01]  /*76d0*/  FMUL.FTZ R20, R6, R25 ;  /* 0x0000001906147220 */ /* 0x000fe20000410000 */
[----:B------:R-:W-:Y:S01]  /*76e0*/  F2FP.F16.E4M3.UNPACK_B R12, R21 ;  /* 0x00000015ff0c723e */ /* 0x000fe200020006ff */
[----:B------:R-:W-:Y:S01]  /*76f0*/  FFMA.FTZ R34, R11, R25, R10 ;  /* 0x000000190b227223 */ /* 0x000fe2000001000a */
[----:B------:R-:W-:-:S02]  /*7700*/  HADD2.F32 R10, -RZ, R5.H1_H1 ;  /* 0x30000005ff0a7230 */ /* 0x000fc40000004100 */
[----:B------:R-:W-:Y:S01]  /*7710*/  FFMA.FTZ R33, R11, R15, -R20 ;  /* 0x0000000f0b217223 */ /* 0x000fe20000010814 */
[----:B------:R-:W-:Y:S01]  /*7720*/  HADD2.F32 R9, -RZ, R5.H0_H0 ;  /* 0x20000005ff097230 */ /* 0x000fe20000004100 */
[----:B------:R-:W-:Y:S01]  /*7730*/  F2FP.F16.E4M3.UNPACK_B R13, R13.H1 ;  /* 0x0000000dff0d723e */ /* 0x000fe200030006ff */
[----:B------:R-:W-:Y:S01]  /*7740*/  HADD2.F32 R14, -RZ, R12.H1_H1 ;  /* 0x3000000cff0e7230 */ /* 0x000fe20000004100 */
[----:B------:R-:W-:Y:S01]  /*7750*/  F2FP.F16.E4M3.UNPACK_B R21, R21.H1 ;  /* 0x00000015ff15723e */ /* 0x000fe200030006ff */
[--C-:B------:R-:W-:Y:S02]  /*7760*/  HADD2.F32 R6, -RZ, R4.reuse.H1_H1 ;  /* 0x30000004ff067230 */ /* 0x100fe40000004100 */
[----:B------:R-:W-:Y:S02]  /*7770*/  HADD2.F32 R5, -RZ, R4.H0_H0 ;  /* 0x20000004ff057230 */ /* 0x000fe40000004100 */
[----:B------:R-:W-:Y:S02]  /*7780*/  HADD2.F32 R12, -RZ, R12.H0_H0 ;  /* 0x2000000cff0c7230 */ /* 0x000fe40000004100 */
[----:B------:R-:W-:Y:S01]  /*7790*/  FMUL.FTZ R20, R6, R14 ;  /* 0x0000000e06147220 */ /* 0x000fe20000410000 */
[----:B------:R-:W-:-:S02]  /*77a0*/  HADD2.F32 R4, -RZ, R3.H1_H1 ;  /* 0x30000003ff047230 */ /* 0x000fc40000004100 */
[-C--:B------:R-:W-:Y:S01]  /*77b0*/  FMUL.FTZ R24, R6, R10.reuse ;  /* 0x0000000a06187220 */ /* 0x080fe20000410000 */
[----:B------:R-:W-:Y:S02]  /*77c0*/  HADD2.F32 R3, -RZ, R3.H0_H0 ;  /* 0x20000003ff037230 */ /* 0x000fe40000004100 */
[C---:B------:R-:W-:Y:S01]  /*77d0*/  FFMA.FTZ R20, R5.reuse, R10, -R20 ;  /* 0x0000000a05147223 */ /* 0x040fe20000010814 */
[----:B------:R-:W-:Y:S02]  /*77e0*/  HADD2.F32 R10, -RZ, R21.H0_H0 ;  /* 0x20000015ff0a7230 */ /* 0x000fe40000004100 */
[C---:B------:R-:W-:Y:S01]  /*77f0*/  FMUL.FTZ R6, R4.reuse, R12 ;  /* 0x0000000c04067220 */ /* 0x040fe20000410000 */
[-C--:B------:R-:W-:Y:S01]  /*7800*/  FMUL.FTZ R15, R4, R9.reuse ;  /* 0x00000009040f7220 */ /* 0x080fe20000410000 */
[----:B------:R-:W-:Y:S01]  /*7810*/  FFMA.FTZ R25, R5, R14, R24 ;  /* 0x0000000e05197223 */ /* 0x000fe20000010018 */
[----:B------:R-:W-:Y:S02]  /*7820*/  HADD2.F32 R5, -RZ, R13.H1_H1 ;  /* 0x3000000dff057230 */ /* 0x000fe40000004100 */
[----:B------:R-:W-:Y:S01]  /*7830*/  FFMA.FTZ R11, R3, R9, -R6 ;  /* 0x00000009030b7223 */ /* 0x000fe20000010806 */
[----:B------:R-:W-:-:S02]  /*7840*/  HADD2.F32 R9, -RZ, R21.H1_H1 ;  /* 0x30000015ff097230 */ /* 0x000fc40000004100 */
[----:B------:R-:W-:Y:S01]  /*7850*/  FFMA.FTZ R12, R3, R12, R15 ;  /* 0x0000000c030c7223 */ /* 0x000fe2000001000f */
[--C-:B------:R-:W-:Y:S02]  /*7860*/  HADD2.F32 R4, -RZ, R8.reuse.H1_H1 ;  /* 0x30000008ff047230 */ /* 0x100fe40000004100 */
[----:B------:R-:W-:Y:S02]  /*7870*/  HADD2.F32 R3, -RZ, R7.H1_H1 ;  /* 0x30000007ff037230 */ /* 0x000fe40000004100 */
[----:B------:R-:W-:Y:S02]  /*7880*/  HADD2.F32 R6, -RZ, R13.H0_H0 ;  /* 0x2000000dff067230 */ /* 0x000fe40000004100 */
[C---:B------:R-:W-:Y:S01]  /*7890*/  FMUL.FTZ R13, R4.reuse, R9 ;  /* 0x00000009040d7220 */ /* 0x040fe20000410000 */
[----:B------:R-:W-:Y:S02]  /*78a0*/  HADD2.F32 R8, -RZ, R8.H0_H0 ;  /* 0x20000008ff087230 */ /* 0x000fe40000004100 */
[----:B------:R-:W-:Y:S01]  /*78b0*/  FMUL.FTZ R14, R4, R5 ;  /* 0x00000005040e7220 */ /* 0x000fe20000410000 */
[----:B------:R-:W-:-:S02]  /*78c0*/  HADD2.F32 R7, -RZ, R7.H0_H0 ;  /* 0x20000007ff077230 */ /* 0x000fc40000004100 */
[C---:B------:R-:W-:Y:S01]  /*78d0*/  FMUL.FTZ R4, R3.reuse, R10 ;  /* 0x0000000a03047220 */ /* 0x040fe20000410000 */
[-C--:B------:R-:W-:Y:S01]  /*78e0*/  FMUL.FTZ R3, R3, R6.reuse ;  /* 0x0000000603037220 */ /* 0x080fe20000410000 */
        /* <DEDUP_REMOVED lines=8> */
[----:B------:R-:W-:Y:S02]  /*7970*/  F2FP.SATFINITE.E4M3.F32.PACK_AB_MERGE_C R6, R27, R26, R6 ;  /* 0x0000001a1b06723e */ /* 0x000fe40004807006 */
[----:B------:R-:W-:Y:S02]  /*7980*/  F2FP.SATFINITE.E4M3.F32.PACK_AB_MERGE_C R7, R32, R31, R7 ;  /* 0x0000001f2007723e */ /* 0x000fe40004807007 */
[----:B------:R-:W-:Y:S02]  /*7990*/  F2FP.SATFINITE.E4M3.F32.PACK_AB_MERGE_C R4, R12, R11, R4 ;  /* 0x0000000b0c04723e */ /* 0x000fe40004807004 */
[----:B------:R-:W-:-:S05]  /*79a0*/  F2FP.SATFINITE.E4M3.F32.PACK_AB_MERGE_C R5, R10, R5, R13 ;  /* 0x000000050a05723e */ /* 0x000fca000480700d */
[----:B------:R2:W-:Y:S01]  /*79b0*/  STS.128 [R0+0xb000], R4 ;  /* 0x00b0000400007388 */ /* 0x0005e20000000c00 */
[----:B------:R-:W-:Y:S05]  /*79c0*/  BRA `(.L_x_12313) ;  /* 0x0000001400187947 */ /* 0x000fea0003800000 */
.L_x_12307:
        /* <DEDUP_REMOVED lines=32> */
.L_x_12579:
[----:B0-----:R-:W5:Y:S01]  /*7bd0*/  LDL R4, [R1+0x4] ;  /* 0x0000040001047983 */ /* 0x001f620000100800 */
[----:B------:R-:W0:Y:S03]  /*7be0*/  LDC R27, c[0x0][0x3f4] ;  /* 0x0000fd00ff1b7b82 */ /* 0x000e260000000800 */
[----:B------:R-:W2:Y:S01]  /*7bf0*/  LDL R5, [R1+0x68] ;  /* 0x0000680001057983 */ /* 0x000ea20000100800 */
[----:B------:R-:W-:Y:S01]  /*7c00*/  BSSY B1, `(.L_x_12317) ;  /* 0x0000017000017945 */ /* 0x000fe20003800000 */
[----:B------:R-:W-:Y:S01]  /*7c10*/  CS2R R6, SRZ ;  /* 0x0000000000067805 */ /* 0x000fe2000001ff00 */
[----:B-----5:R-:W-:Y:S01]  /*7c20*/  IMAD R25, R4, R8, RZ ;  /* 0x0000000804197224 */ /* 0x020fe200078e02ff */
[----:B------:R-:W-:Y:S02]  /*7c30*/  CS2R R8, SRZ ;  /* 0x0000000000087805 */ /* 0x000fe4000001ff00 */
[----:B--2---:R-:W-:-:S02]  /*7c40*/  LEA.HI R4, R5, R5, RZ, 0x1 ;  /* 0x0000000505047211 */ /* 0x004fc400078f08ff */
[----:B------:R-:W-:Y:S02]  /*7c50*/  ISETP.GE.AND P0, PT, R10, R25, PT ;  /* 0x000000190a00720c */ /* 0x000fe40003f06270 */
[----:B------:R-:W-:Y:S02]  /*7c60*/  CS2R R10, SRZ ;  /* 0x00000000000a7805 */ /* 0x000fe4000001ff00 */
[----:B------:R-:W-:-:S05]  /*7c70*/  LOP3.LUT R4, R4, 0xfffffffe, RZ, 0xc0, !PT ;  /* 0xfffffffe04047812 */ /* 0x000fca00078ec0ff */
[----:B------:R-:W-:Y:S01]  /*7c80*/  IMAD.IADD R21, R5, 0x1, -R4 ;  /* 0x0000000105157824 */ /* 0x000fe200078e0a04 */
[----:B------:R-:W-:-:S04]  /*7c90*/  CS2R R4, SRZ ;  /* 0x0000000000047805 */ /* 0x000fc8000001ff00 */
[----:B------:R-:W-:Y:S01]  /*7ca0*/  SHF.L.U32 R21, R21, 0x1f, RZ ;  /* 0x0000001f15157819 */ /* 0x000fe200000006ff */
[----:B0-----:R-:W-:Y:S06]  /*7cb0*/  @P0 BRA `(.L_x_12318) ;  /* 0x00000000002c0947 */ /* 0x001fec0003800000 */
[----:B------:R-:W-:Y:S01]  /*7cc0*/  ULDC UR4, c[0x0][0x3f4] ;  /* 0x0000fd0000047ab9 */ /* 0x000fe20000000800 */
[C---:B------:R-:W-:Y:S02]  /*7cd0*/  IADD3 R12, P0, R22.reuse, R3, RZ ;  /* 0x00000003160c7210 */ /* 0x040fe40007f1e0ff */
[----:B------:R-:W-:Y:S02]  /*7ce0*/  CS2R R4, SRZ ;  /* 0x0000000000047805 */ /* 0x000fe4000001ff00 */
[C---:B------:R-:W-:Y:S02]  /*7cf0*/  ISETP.GE.AND P2, PT, R22.reuse, UR4, PT ;  /* 0x0000000416007c0c */ /* 0x040fe4000bf46270 */
[----:B------:R-:W-:Y:S02]  /*7d00*/  SHF.R.S32.HI R3, RZ, 0x1f, R22 ;  /* 0x0000001fff037819 */ /* 0x000fe40000011416 */
[----:B----4-:R-:W-:-:S03]  /*7d10*/  IADD3 R14, P1, R22, R14, RZ ;  /* 0x0000000e160e7210 */ /* 0x010fc60007f3e0ff */
[--C-:B-1----:R-:W-:Y:S02]  /*7d20*/  IMAD.X R13, R0, 0x1, R3.reuse, P0 ;  /* 0x00000001000d7824 */ /* 0x102fe400000e0603 */
[----:B---3--:R-:W-:-:S04]  /*7d30*/  IMAD.X R15, R20, 0x1, R3, P1 ;  /* 0x00000001140f7824 */ /* 0x008fc800008e0603 */
[----:B------:R-:W-:Y:S05]  /*7d40*/  @P2 BRA `(.L_x_12318) ;  /* 0x0000000000082947 */ /* 0x000fea0003800000 */
[----:B------:R0:W5:Y:S04]  /*7d50*/  LD.E.128 R4, desc[UR44][R12.64] ;  /* 0x0000002c0c047980 */ /* 0x000168000c101d00 */
[----:B------:R0:W5:Y:S02]  /*7d60*/  LD.E.128 R8, desc[UR44][R14.64] ;  /* 0x0000002c0e087980 */ /* 0x000164000c101d00 */
.L_x_12318:
[----:B------:R-:W-:Y:S05]  /*7d70*/  BSYNC B1 ;  /* 0x0000000000017941 */ /* 0x000fea0003800000 */
.L_x_12317:
[----:B-1----:R-:W2:Y:S01]  /*7d80*/  LDL.LU R0, [R1+0x54] ;  /* 0x0000540001007983 */ /* 0x002ea20000300800 */
[----:B------:R-:W1:Y:S01]  /*7d90*/  SYNCS.PHASECHK.TRANS64.TRYWAIT P1, [R18+URZ+0x13200], R21 ;  /* 0x01320015120075a7 */ /* 0x000e62000802017f */
[----:B------:R-:W0:Y:S01]  /*7da0*/  S2R R3, SR_TID.X ;  /* 0x0000000000037919 */ /* 0x000e220000002100 */
[----:B------:R-:W-:Y:S01]  /*7db0*/  ISETP.GE.AND P0, PT, R22, R27, PT ;  /* 0x0000001b1600720c */ /* 0x000fe20003f06270 */
[----:B------:R-:W-:Y:S01]  /*7dc0*/  BSSY B1, `(.L_x_12319) ;  /* 0x0000009000017945 */ /* 0x000fe20003800000 */
[C---:B0-----:R-:W-:Y:S02]  /*7dd0*/  VIADD R12, R3.reuse, 0xffffff80 ;  /* 0xffffff80030c7836 */ /* 0x041fe40000000000 */
[----:B------:R-:W-:-:S05]  /*7de0*/  VIADD R3, R3, 0xffffff80 ;  /* 0xffffff8003037836 */ /* 0x000fca0000000000 */
[----:B------:R-:W-:-:S04]  /*7df0*/  LEA.HI R3, R3, R12, RZ, 0x1 ;  /* 0x0000000c03037211 */ /* 0x000fc800078f08ff */
[----:B------:R-:W-:Y:S01]  /*7e00*/  SHF.R.S32.HI R3, RZ, 0x1, R3 ;  /* 0x00000001ff037819 */ /* 0x000fe20000011403 */
[----:B--2---:R-:W-:-:S05]  /*7e10*/  IMAD R0, R0, -0xc0, R25 ;  /* 0xffffff4000007824 */ /* 0x004fca00078e0219 */
[----:B------:R-:W-:-:S04]  /*7e20*/  VIMNMX R0, R0, 0xc0, PT ;  /* 0x000000c000007848 */ /* 0x000fc80003fe0100 */
[----:B------:R-:W-:Y:S01]  /*7e30*/  ISETP.GE.OR P0, PT, R3, R0, P0 ;  /* 0x000000000300720c */ /* 0x000fe20000706670 */
[----:B-1----:R-:W-:-:S12]  /*7e40*/  @!P1 BRA `(.L_x_12320) ;  /* 0x000001d400509947 */ /* 0x002fd80003800000 */
.L_x_12580:
[----:B------:R-:W-:Y:S05]  /*7e50*/  BSYNC B1 ;  /* 0x0000000000017941 */ /* 0x000fea0003800000 */
.L_x_12319:
[----:B------:R-:W-:Y:S05]  /*7e60*/  @P0 BRA `(.L_x_12313) ;  /* 0x0000000c00f00947 */ /* 0x000fea0003800000 */
[----:B------:R-:W0:Y:S04]  /*7e70*/  LDL R25, [R1+0x48] ;  /* 0x0000480001197983 */ /* 0x000e280000100800 */
[----:B------:R-:W2:Y:S04]  /*7e80*/  LDL R29, [R1+0x4c] ;  /* 0x00004c00011d7983 */ /* 0x000ea80000100800 */
[----:B------:R-:W2:Y:S01]  /*7e90*/  LDL R51, [R1+0x70] ;  /* 0x0000700001337983 */ /* 0x000ea20000100800 */
[----:B-----5:R-:W-:Y:S02]  /*7ea0*/  SHF.R.U32.HI R0, RZ, 0x8, R4 ;  /* 0x00000008ff007819 */ /* 0x020fe40000011604 */
[----:B------:R-:W-:-:S02]  /*7eb0*/  SHF.R.U32.HI R12, RZ, 0x8, R5 ;  /* 0x00000008ff0c7819 */ /* 0x000fc40000011605 */
[----:B------:R-:W-:Y:S02]  /*7ec0*/  LOP3.LUT R3, R4, 0xff, RZ, 0xc0, !PT ;  /* 0x000000ff04037812 */ /* 0x000fe400078ec0ff */
[----:B------:R-:W-:Y:S02]  /*7ed0*/  LOP3.LUT R0, R0, 0xff, RZ, 0xc0, !PT ;  /* 0x000000ff00007812 */ /* 0x000fe400078ec0ff */
[----:B------:R-:W-:Y:S02]  /*7ee0*/  LOP3.LUT R13, R5, 0xff, RZ, 0xc0, !PT ;  /* 0x000000ff050d7812 */ /* 0x000fe400078ec0ff */
[----:B------:R-:W-:Y:S02]  /*7ef0*/  LOP3.LUT R12, R12, 0xff, RZ, 0xc0, !PT ;  /* 0x000000ff0c0c7812 */ /* 0x000fe400078ec0ff */
[----:B---3--:R-:W-:Y:S01]  /*7f00*/  PRMT R20, R0, 0x7604, R3 ;  /* 0x0000760400147816 */ /* 0x008fe20000000003 */
[----:B------:R-:W-:Y:S01]  /*7f10*/  IMAD.IADD R0, R22, 0x1, R27 ;  /* 0x0000000116007824 */ /* 0x000fe200078e021b */
[----:B------:R-:W-:-:S02]  /*7f20*/  SHF.R.U32.HI R3, RZ, 0x8, R6 ;  /* 0x00000008ff037819 */ /* 0x000fc40000011606 */
[----:B------:R-:W-:Y:S02]  /*7f30*/  PRMT R30, R12, 0x7604, R13 ;  /* 0x000076040c1e7816 */ /* 0x000fe4000000000d */
[----:B------:R-:W-:Y:S02]  /*7f40*/  LOP3.LUT R12, R6, 0xff, RZ, 0xc0, !PT ;  /* 0x000000ff060c7812 */ /* 0x000fe400078ec0ff */
[----:B------:R-:W-:Y:S02]  /*7f50*/  LOP3.LUT R3, R3, 0xff, RZ, 0xc0, !PT ;  /* 0x000000ff03037812 */ /* 0x000fe400078ec0ff */
[----:B------:R-:W-:Y:S02]  /*7f60*/  SHF.R.U32.HI R15, RZ, 0x8, R8 ;  /* 0x00000008ff0f7819 */ /* 0x000fe40000011608 */
[----:B------:R-:W-:Y:S02]  /*7f70*/  PRMT R32, R3, 0x7604, R12 ;  /* 0x0000760403207816 */ /* 0x000fe4000000000c */
[----:B------:R-:W-:-:S02]  /*7f80*/  LOP3.LUT R24, R8, 0xff, RZ, 0xc0, !PT ;  /* 0x000000ff08187812 */ /* 0x000fc400078ec0ff */
[----:B------:R-:W-:Y:S02]  /*7f90*/  LOP3.LUT R15, R15, 0xff, RZ, 0xc0, !PT ;  /* 0x000000ff0f0f7812 */ /* 0x000fe400078ec0ff */
[----:B------:R-:W-:Y:S02]  /*7fa0*/  SHF.R.U32.HI R13, RZ, 0x8, R7 ;  /* 0x00000008ff0d7819 */ /* 0x000fe40000011607 */
[----:B------:R-:W-:Y:S02]  /*7fb0*/  PRMT R33, R15, 0x7604, R24 ;  /* 0x000076040f217816 */ /* 0x000fe40000000018 */
[----:B------:R-:W-:Y:S02]  /*7fc0*/  SHF.R.U32.HI R24, RZ, 0x8, R10 ;  /* 0x00000008ff187819 */ /* 0x000fe4000001160a */
[----:B------:R-:W-:Y:S02]  /*7fd0*/  SHF.R.U32.HI R26, RZ, 0x8, R11 ;  /* 0x00000008ff1a7819 */ /* 0x000fe4000001160b */
[----:B----4-:R-:W-:-:S02]  /*7fe0*/  LOP3.LUT R14, R7, 0xff, RZ, 0xc0, !PT ;  /* 0x000000ff070e7812 */ /* 0x010fc400078ec0ff */
[----:B------:R-:W-:Y:S02]  /*7ff0*/  LOP3.LUT R13, R13, 0xff, RZ, 0xc0, !PT ;  /* 0x000000ff0d0d7812 */ /* 0x000fe400078ec0ff */
[----:B------:R-:W-:Y:S02]  /*8000*/  LOP3.LUT R24, R24, 0xff, RZ, 0xc0, !PT ;  /* 0x000000ff18187812 */ /* 0x000fe400078ec0ff */
[----:B------:R-:W-:Y:S02]  /*8010*/  LOP3.LUT R27, R11, 0xff, RZ, 0xc0, !PT ;  /* 0x000000ff0b1b7812 */ /* 0x000fe400078ec0ff */
[----:B------:R-:W-:Y:S02]  /*8020*/  LOP3.LUT R26, R26, 0xff, RZ, 0xc0, !PT ;  /* 0x000000ff1a1a7812 */ /* 0x000fe400078ec0ff */
[----:B------:R-:W-:Y:S02]  /*8030*/  PRMT R34, R13, 0x7604, R14 ;  /* 0x000076040d227816 */ /* 0x000fe4000000000e */
[----:B------:R-:W-:-:S02]  /*8040*/  PRMT R41, R26, 0x7604, R27 ;  /* 0x000076041a297816 */ /* 0x000fc4000000001b */
[----:B------:R-:W-:-:S04]  /*8050*/  SHF.R.U32.HI R31, RZ, 0x10, R7 ;  /* 0x00000010ff1f7819 */ /* 0x000fc80000011607 */
[----:B------:R-:W-:-:S04]  /*8060*/  LOP3.LUT R31, R31, 0xff, RZ, 0xc0, !PT ;  /* 0x000000ff1f1f7812 */ /* 0x000fc800078ec0ff */
[----:B------:R-:W-:Y:S02]  /*8070*/  PRMT R31, R31, 0x7054, R34 ;  /* 0x000070541f1f7816 */ /* 0x000fe40000000022 */
[----:B------:R-:W-:-:S04]  /*8080*/  SHF.R.U32.HI R34, RZ, 0x10, R11 ;  /* 0x00000010ff227819 */ /* 0x000fc8000001160b */
[----:B------:R-:W-:-:S04]  /*8090*/  LOP3.LUT R34, R34, 0xff, RZ, 0xc0, !PT ;  /* 0x000000ff22227812 */ /* 0x000fc800078ec0ff */
[----:B------:R-:W-:-:S04]  /*80a0*/  PRMT R41, R34, 0x7054, R41 ;  /* 0x0000705422297816 */ /* 0x000fc80000000029 */
[----:B------:R-:W-:Y:S02]  /*80b0*/  LOP3.LUT R41, R41, 0xff000000, R11, 0xf8, !PT ;  /* 0xff00000029297812 */ /* 0x000fe400078ef80b */
[----:B0-----:R-:W-:Y:S02]  /*80c0*/  SHF.R.U32.HI R21, RZ, 0x3, R25 ;  /* 0x00000003ff157819 */ /* 0x001fe40000011619 */
[----:B------:R-:W-:Y:S02]  /*80d0*/  LOP3.LUT R0, R25, 0x30, R0, 0xf8, !PT ;  /* 0x0000003019007812 */ /* 0x000fe400078ef800 */
[----:B------:R-:W-:Y:S02]  /*80e0*/  LOP3.LUT R25, R10, 0xff, RZ, 0xc0, !PT ;  /* 0x000000ff0a197812 */ /* 0x000fe400078ec0ff */
[----:B------:R-:W-:Y:S02]  /*80f0*/  LOP3.LUT R3, R0, R21, RZ, 0x3c, !PT ;  /* 0x0000001500037212 */ /* 0x000fe400078e3cff */
[----:B------:R-:W-:Y:S01]  /*8100*/  SHF.R.U32.HI R0, RZ, 0x8, R9 ;  /* 0x00000008ff007819 */ /* 0x000fe20000011609 */
[----:B--2---:R-:W0:Y:S01]  /*8110*/  LDS.128 R12, [R51+0xb000] ;  /* 0x00b00000330c7984 */ /* 0x004e220000000c00 */
[----:B------:R-:W-:-:S02]  /*8120*/  LOP3.LUT R21, R9, 0xff, RZ, 0xc0, !PT ;  /* 0x000000ff09157812 */ /* 0x000fc400078ec0ff */
[----:B------:R-:W-:Y:S02]  /*8130*/  LOP3.LUT R0, R0, 0xff, RZ, 0xc0, !PT ;  /* 0x000000ff00007812 */ /* 0x000fe400078ec0ff */
[----:B------:R-:W-:Y:S02]  /*8140*/  PRMT R37, R24, 0x7604, R25 ;  /* 0x0000760418257816 */ /* 0x000fe40000000019 */
[----:B------:R-:W-:Y:S02]  /*8150*/  PRMT R35, R0, 0x7604, R21 ;  /* 0x0000760400237816 */ /* 0x000fe40000000015 */
[----:B------:R-:W-:Y:S02]  /*8160*/  IADD3 R0, R18, R29, R3 ;  /* 0x0000001d12007210 */ /* 0x000fe40007ffe003 */
[----:B------:R-:W-:Y:S02]  /*8170*/  SHF.R.U32.HI R21, RZ, 0x10, R5 ;  /* 0x00000010ff157819 */ /* 0x000fe40000011605 */
[----:B------:R-:W-:Y:S01]  /*8180*/  SHF.R.U32.HI R29, RZ, 0x10, R6 ;  /* 0x00000010ff1d7819 */ /* 0x000fe20000011606 */
[----:B------:R-:W1:Y:S01]  /*8190*/  LDS.128 R24, [R0+0xb000] ;  /* 0x00b0000000187984 */ /* 0x000e620000000c00 */
[----:B------:R-:W-:-:S02]  /*81a0*/  LOP3.LUT R21, R21, 0xff, RZ, 0xc0, !PT ;  /* 0x000000ff15157812 */ /* 0x000fc400078ec0ff */
[----:B------:R-:W-:Y:S02]  /*81b0*/  SHF.R.U32.HI R3, RZ, 0x10, R4 ;  /* 0x00000010ff037819 */ /* 0x000fe40000011604 */
[----:B------:R-:W-:Y:S02]  /*81c0*/  LOP3.LUT R29, R29, 0xff, RZ, 0xc0, !PT ;  /* 0x000000ff1d1d7812 */ /* 0x000fe400078ec0ff */
[----:B------:R-:W-:Y:S02]  /*81d0*/  PRMT R21, R21, 0x7054, R30 ;  /* 0x0000705415157816 */ /* 0x000fe4000000001e */
[----:B------:R-:W-:Y:S02]  /*81e0*/  SHF.R.U32.HI R30, RZ, 0x10, R9 ;  /* 0x00000010ff1e7819 */ /* 0x000fe40000011609 */
[----:B------:R-:W-:Y:S02]  /*81f0*/  LOP3.LUT R3, R3, 0xff, RZ, 0xc0, !PT ;  /* 0x000000ff03037812 */ /* 0x000fe400078ec0ff */
[----:B------:R-:W-:-:S02]  /*8200*/  PRMT R29, R29, 0x7054, R32 ;  /* 0x000070541d1d7816 */ /* 0x000fc40000000020 */
[----:B------:R-:W-:Y:S02]  /*8210*/  SHF.R.U32.HI R32, RZ, 0x10, R10 ;  /* 0x00000010ff207819 */ /* 0x000fe4000001160a */
[----:B------:R-:W-:Y:S02]  /*8220*/  LOP3.LUT R30, R30, 0xff, RZ, 0xc0, !PT ;  /* 0x000000ff1e1e7812 */ /* 0x000fe400078ec0ff */
[----:B------:R-:W-:Y:S02]  /*8230*/  PRMT R3, R3, 0x7054, R20 ;  /* 0x0000705403037816 */ /* 0x000fe40000000014 */
[----:B------:R-:W-:Y:S02]  /*8240*/  SHF.R.U32.HI R20, RZ, 0x10, R8 ;  /* 0x00000010ff147819 */ /* 0x000fe40000011608 */
[----:B------:R-:W-:Y:S02]  /*8250*/  LOP3.LUT R32, R32, 0xff, RZ, 0xc0, !PT ;  /* 0x000000ff20207812 */ /* 0x000fe400078ec0ff */
[----:B------:R-:W-:-:S02]  /*8260*/  PRMT R35, R30, 0x7054, R35 ;  /* 0x000070541e237816 */ /* 0x000fc40000000023 */
[----:B------:R-:W-:Y:S02]  /*8270*/  LOP3.LUT R20, R20, 0xff, RZ, 0xc0, !PT ;  /* 0x000000ff14147812 */ /* 0x000fe400078ec0ff */
[----:B------:R-:W-:Y:S02]  /*8280*/  PRMT R39, R32, 0x7054, R37 ;  /* 0x0000705420277816 */ /* 0x000fe40000000025 */
[----:B------:R-:W-:Y:S02]  /*8290*/  LOP3.LUT R38, R35, 0xff000000, R9, 0xf8, !PT ;  /* 0xff00000023267812 */ /* 0x000fe400078ef809 */
[----:B------:R-:W-:Y:S02]  /*82a0*/  LOP3.LUT R30, R21, 0xff000000, R5, 0xf8, !PT ;  /* 0xff000000151e7812 */ /* 0x000fe400078ef805 */
[----:B------:R-:W-:Y:S02]  /*82b0*/  PRMT R33, R20, 0x7054, R33 ;  /* 0x0000705414217816 */ /* 0x000fe40000000021 */
[----:B------:R-:W-:-:S02]  /*82c0*/  LOP3.LUT R37, R31, 0xff000000, R7, 0xf8, !PT ;  /* 0xff0000001f257812 */ /* 0x000fc400078ef807 */
[----:B------:R-:W-:Y:S02]  /*82d0*/  LOP3.LUT R5, R39, 0xff000000, R10, 0xf8, !PT ;  /* 0xff00000027057812 */ /* 0x000fe400078ef80a */
[-C--:B0-----:R-:W-:Y:S02]  /*82e0*/  F2FP.F16.E4M3.UNPACK_B R10, R12.reuse ;  /* 0x0000000cff0a723e */ /* 0x081fe400020006ff */
[----:B------:R-:W-:Y:S02]  /*82f0*/  F2FP.F16.E4M3.UNPACK_B R31, R12.H1 ;  /* 0x0000000cff1f723e */ /* 0x000fe400030006ff */
[----:B------:R-:W-:Y:S02]  /*8300*/  F2FP.F16.E4M3.UNPACK_B R39, R38 ;  /* 0x00000026ff27723e */ /* 0x000fe400020006ff */
[----:B-1----:R-:W-:Y:S02]  /*8310*/  F2FP.F16.E4M3.UNPACK_B R11, R25 ;  /* 0x00000019ff0b723e */ /* 0x002fe400020006ff */
[----:B------:R-:W-:Y:S01]  /*8320*/  LOP3.LUT R20, R3, 0xff000000, R4, 0xf8, !PT ;  /* 0xff00000003147812 */ /* 0x000fe200078ef804 */
[--C-:B------:R-:W-:Y:S01]  /*8330*/  HADD2.F32 R40, -RZ, R39.reuse.H0_H0 ;  /* 0x20000027ff287230 */ /* 0x100fe20000004100 */
[----:B------:R-:W-:Y:S01]  /*8340*/  F2FP.F16.E4M3.UNPACK_B R12, R30 ;  /* 0x0000001eff0c723e */ /* 0x000fe200020006ff */
[----:B------:R-:W-:Y:S01]  /*8350*/  HADD2.F32 R39, -RZ, R39.H1_H1 ;  /* 0x30000027ff277230 */ /* 0x000fe20000004100 */
[----:B------:R-:W-:Y:S01]  /*8360*/  LOP3.LUT R3, R29, 0xff000000, R6, 0xf8, !PT ;  /* 0xff0000001d037812 */ /* 0x000fe200078ef806 */
[--C-:B------:R-:W-:Y:S01]  /*8370*/  HADD2.F32 R6, -RZ, R11.reuse.H0_H0 ;  /* 0x2000000bff067230 */ /* 0x100fe20000004100 */
[----:B------:R-:W-:Y:S01]  /*8380*/  LOP3.LUT R29, R33, 0xff000000, R8, 0xf8, !PT ;  /* 0xff000000211d7812 */ /* 0x000fe200078ef808 */
[----:B------:R-:W-:Y:S01]  /*8390*/  HADD2.F32 R11, -RZ, R11.H1_H1 ;  /* 0x3000000bff0b7230 */ /* 0x000fe20000004100 */
[----:B------:R-:W-:-:S02]  /*83a0*/  F2FP.F16.E4M3.UNPACK_B R8, R13 ;  /* 0x0000000dff08723e */ /* 0x000fc400020006ff */
[----:B------:R-:W-:Y:S01]  /*83b0*/  F2FP.F16.E4M3.UNPACK_B R21, R13.H1 ;  /* 0x0000000dff15723e */ /* 0x000fe200030006ff */
[----:B------:R-:W-:Y:S01]  /*83c0*/  HADD2.F32 R13, -RZ, R12.H0_H0 ;  /* 0x2000000cff0d7230 */ /* 0x000fe20000004100 */
[-C--:B------:R-:W-:Y:S01]  /*83d0*/  F2FP.F16.E4M3.UNPACK_B R32, R15.reuse ;  /* 0x0000000fff20723e */ /* 0x080fe200020006ff */
[--C-:B------:R-:W-:Y:S01]  /*83e0*/  HADD2.F32 R9, -RZ, R8.reuse.H0_H0 ;  /* 0x20000008ff097230 */ /* 0x100fe20000004100 */
[----:B------:R-:W-:Y:S01]  /*83f0*/  F2FP.F16.E4M3.UNPACK_B R33, R15.H1 ;  /* 0x0000000fff21723e */ /* 0x000fe200030006ff */
[----:B------:R-:W-:Y:S01]  /*8400*/  HADD2.F32 R8, -RZ, R8.H1_H1 ;  /* 0x30000008ff087230 */ /* 0x000fe20000004100 */
[----:B------:R-:W-:Y:S01]  /*8410*/  F2FP.F16.E4M3.UNPACK_B R15, R25.H1 ;  /* 0x00000019ff0f723e */ /* 0x000fe200030006ff */
[----:B------:R-:W-:Y:S01]  /*8420*/  FMUL.FTZ R43, R11, R39 ;  /* 0x000000270b2b7220 */ /* 0x000fe20000410000 */
[-C--:B------:R-:W-:Y:S02]  /*8430*/  F2FP.F16.E4M3.UNPACK_B R25, R24.reuse ;  /* 0x00000018ff19723e */ /* 0x080fe400020006ff */
[----:B------:R-:W-:Y:S01]  /*8440*/  F2FP.F16.E4M3.UNPACK_B R35, R24.H1 ;  /* 0x00000018ff23723e */ /* 0x000fe200030006ff */
[----:B------:R-:W-:Y:S01]  /*8450*/  FMUL.FTZ R24, R6, R40 ;  /* 0x0000002806187220 */ /* 0x000fe20000410000 */
[----:B------:R-:W-:-:S02]  /*8460*/  F2FP.F16.E4M3.UNPACK_B R34, R27 ;  /* 0x0000001bff22723e */ /* 0x000fc400020006ff */
[----:B------:R-:W-:Y:S01]  /*8470*/  F2FP.F16.E4M3.UNPACK_B R36, R27.H1 ;  /* 0x0000001bff24723e */ /* 0x000fe200030006ff */
[-C--:B------:R-:W-:Y:S01]  /*8480*/  FMUL.FTZ R27, R6, R13.reuse ;  /* 0x0000000d061b7220 */ /* 0x080fe20000410000 */
[----:B------:R-:W-:Y:S01]  /*8490*/  F2FP.F16.E4M3.UNPACK_B R38, R38.H1 ;  /* 0x00000026ff26723e */ /* 0x000fe200030006ff */
        /* <DEDUP_REMOVED lines=22> */
[----:B------:R-:W-:Y:S01]  /*8600*/  F2FP.F16.E4M3.UNPACK_B R4, R14 ;  /* 0x0000000eff04723e */ /* 0x000fe200020006ff */
[----:B------:R-:W-:Y:S02]  /*8610*/  HADD2.F32 R43, -RZ, R42.H0_H0 ;  /* 0x2000002aff2b7230 */ /* 0x000fe40000004100 */
[C---:B------:R-:W-:Y:S01]  /*8620*/  FMUL.FTZ R44, R15.reuse, R40 ;  /* 0x000000280f2c7220 */ /* 0x040fe20000410000 */
[----:B------:R-:W-:Y:S02]  /*8630*/  HADD2.F32 R24, -RZ, R34.H0_H0 ;  /* 0x20000022ff187230 */ /* 0x000fe40000004100 */
[----:B------:R-:W-:Y:S01]  /*8640*/  FMUL.FTZ R45, R15, R30 ;  /* 0x0000001e0f2d7220 */ /* 0x000fe20000410000 */
[----:B------:R-:W-:Y:S01]  /*8650*/  HADD2.F32 R39, -RZ, R38.H0_H0 ;  /* 0x20000026ff277230 */ /* 0x000fe20000004100 */
[----:B------:R-:W-:Y:S01]  /*8660*/  F2FP.F16.E4M3.UNPACK_B R14, R14.H1 ;  /* 0x0000000eff0e723e */ /* 0x000fe200030006ff */
        /* <DEDUP_REMOVED lines=9> */
[----:B------:R-:W-:Y:S01]  /*8700*/  HADD2.F32 R39, -RZ, R38.H1_H1 ;  /* 0x30000026ff277230 */ /* 0x000fe20000004100 */
[----:B------:R-:W-:Y:S01]  /*8710*/  F2FP.F16.E4M3.UNPACK_B R43, R41.H1 ;  /* 0x00000029ff2b723e */ /* 0x000fe200030006ff */
[----:B------:R-:W-:Y:S01]  /*8720*/  HADD2.F32 R27, -RZ, R34.H1_H1 ;  /* 0x30000022ff1b7230 */ /* 0x000fe20000004100 */
[----:B------:R-:W-:Y:S01]  /*8730*/  F2FP.F16.E4M3.UNPACK_B R38, R37.H1 ;  /* 0x00000025ff26723e */ /* 0x000fe200030006ff */
        /* <DEDUP_REMOVED lines=32> */
[----:B------:R-:W-:Y:S01]  /*8940*/  HADD2.F32 R35, -RZ, R35.H1_H1 ;  /* 0x30000023ff237230 */ /* 0x000fe20000004100 */
[----:B------:R-:W-:Y:S01]  /*8950*/  F2FP.F16.E4M3.UNPACK_B R34, R29 ;  /* 0x0000001dff22723e */ /* 0x000fe200020006ff */
[----:B------:R-:W-:Y:S02]  /*8960*/  HADD2.F32 R38, -RZ, R38.H1_H1 ;  /* 0x30000026ff267230 */ /* 0x000fe40000004100 */
[C---:B------:R-:W-:Y:S01]  /*8970*/  FFMA.FTZ R44, R33.reuse, R39, -R44 ;  /* 0x00000027212c7223 */ /* 0x040fe2000001082c */
        /* <DEDUP_REMOVED lines=47> */
[--C-:B------:R-:W-:Y:S01]  /*8c70*/  HADD2.F32 R26, -RZ, R20.reuse.H0_H0 ;  /* 0x20000014ff1a7230 */ /* 0x100fe20000004100 */
[----:B------:R-:W-:Y:S01]  /*8c80*/  F2FP.SATFINITE.E4M3.F32.PACK_AB_MERGE_C R8, R34, R35, R42 ;  /* 0x000000232208723e */ /* 0x000fe2000480702a */
        /* <DEDUP_REMOVED lines=26> */
.L_x_12313:
[----:B------:R-:W-:Y:S05]  /*8e30*/  BSYNC B0 ;  /* 0x0000000000007941 */ /* 0x000fea0003800000 */
.L_x_12306:
        /* <DEDUP_REMOVED lines=8> */
.L_x_12303:
[----:B0-2---:R-:W2:Y:S02]  /*8ec0*/  LDL R0, [R1+0xc] ;  /* 0x00000c0001007983 */ /* 0x005ea40000100800 */
[----:B--2---:R-:W-:-:S13]  /*8ed0*/  ISETP.NE.AND P0, PT, R0, 0x3, PT ;  /* 0x000000030000780c */ /* 0x004fda0003f05270 */
[----:B------:R-:W-:Y:S05]  /*8ee0*/  @!P0 BRA `(.L_x_12321) ;  /* 0x0000000000048947 */ /* 0x000fea0003800000 */
[----:B------:R-:W-:Y:S01]  /*8ef0*/  BPT.TRAP 0x1 ;  /* 0x000000040000795c */ /* 0x000fe20000300000 */
.L_x_12321:
[----:B-----5:R-:W-:Y:S01]  /*8f00*/  IMAD R12, R19, 0x8, R18 ;  /* 0x00000008130c7824 */ /* 0x020fe200078e0212 */
[----:B-1----:R-:W-:-:S04]  /*8f10*/  SHF.L.U32 R3, R156, 0x1f, RZ ;  /* 0x0000001f9c037819 */ /* 0x002fc800000006ff */
[----:B------:R0:W1:Y:S01]  /*8f20*/  SYNCS.PHASECHK.TRANS64.TRYWAIT P1, [R12+URZ+0x13230], R3 ;  /* 0x013230030c0075a7 */ /* 0x000062000802017f */
[----:B------:R-:W-:Y:S05]  /*8f30*/  @!P0 BRA `(.L_x_12322) ;  /* 0x0000000000048947 */ /* 0x000fea0003800000 */
[----:B------:R-:W-:Y:S01]  /*8f40*/  BPT.TRAP 0x1 ;  /* 0x000000040000795c */ /* 0x000fe20000300000 */
.L_x_12322:
[----:B------:R-:W2:Y:S01]  /*8f50*/  S2R R0, SR_TID.X ;  /* 0x0000000000007919 */ /* 0x000ea20000002100 */
[----:B------:R-:W-:Y:S02]  /*8f60*/  LOP3.LUT R17, R17, 0xfffffff7, RZ, 0xc0, !PT ;  /* 0xfffffff711117812 */ /* 0x000fe400078ec0ff */
[----:B--2---:R-:W-:-:S04]  /*8f70*/  LOP3.LUT R0, R0, 0x7f, RZ, 0xc0, !PT ;  /* 0x0000007f00007812 */ /* 0x004fc800078ec0ff */
[----:B------:R-:W-:Y:S01]  /*8f80*/  ISETP.NE.AND P2, PT, R0, RZ, PT ;  /* 0x000000ff0000720c */ /* 0x000fe20003f45270 */
[----:B------:R-:W-:-:S05]  /*8f90*/  VIADD R0, R18, 0xe000 ;  /* 0x0000e00012007836 */ /* 0x000fca0000000000 */
[----:B------:R-:W-:-:S07]  /*8fa0*/  SHF.R.U32.HI R0, RZ, 0x4, R0 ;  /* 0x00000004ff007819 */ /* 0x000fce0000011600 */
[----:B------:R-:W-:Y:S01]  /*8fb0*/  @P2 LOP3.LUT R17, R17, 0x8, RZ, 0xfc, !PT ;  /* 0x0000000811112812 */ /* 0x000fe200078efcff */
[----:B-1----:R-:W-:Y:S06]  /*8fc0*/  @P1 BRA `(.L_x_12323) ;  /* 0x0000000000081947 */ /* 0x002fec0003800000 */
[----:B------:R-:W1:Y:S02]  /*8fd0*/  SYNCS.PHASECHK.TRANS64.TRYWAIT P1, [R12+URZ+0x13230], R3 ;  /* 0x013230030c0075a7 */ /* 0x000e64000802017f */
[----:B-1----:R-:W-:Y:S05]  /*8fe0*/  @!P1 BRA `(.L_x_12324) ;  /* 0x000001c000fc9947 */ /* 0x002fea0003800000 */
.L_x_12323:
[----:B------:R-:W-:Y:S01]  /*8ff0*/  LOP3.LUT R0, R0, 0x3fff, RZ, 0xc0, !PT ;  /* 0x00003fff00007812 */ /* 0x000fe200078ec0ff */
[----:B------:R-:W-:Y:S05]  /*9000*/  WARPSYNC.ALL ;  /* 0x0000000000007948 */ /* 0x000fea0003800000 */
[----:B01----:R-:W-:-:S05]  /*9010*/  LOP3.LUT R3, R0, 0x10000, RZ, 0xfc, !PT ;  /* 0x0001000000037812 */ /* 0x003fca00078efcff */
[----:B------:R0:W-:Y:S01]  /*9020*/  STL [R1+0x28], R3 ;  /* 0x0000280301007387 */ /* 0x0001e20000100800 */
[----:B------:R-:W-:Y:S01]  /*9030*/  IMAD R8, R19, 0x280, R3 ;  /* 0x0000028013087824 */ /* 0x000fe200078e0203 */
[----:B---3--:R-:W-:Y:S01]  /*9040*/  LOP3.LUT R4, R28, 0x10000, RZ, 0xfc, !PT ;  /* 0x000100001c047812 */ /* 0x008fe200078efcff */
[----:B------:R-:W-:Y:S01]  /*9050*/  IMAD.MOV.U32 R9, RZ, RZ, -0x7fffffe0 ;  /* 0x80000020ff097424 */ /* 0x000fe200078e00ff */
[----:B------:R-:W2:Y:S01]  /*9060*/  LDL R109, [R1+0x3c] ;  /* 0x00003c00016d7983 */ /* 0x000ea20000100800 */
[----:B------:R-:W-:Y:S01]  /*9070*/  IMAD.MOV.U32 R5, RZ, RZ, -0x7fffffe0 ;  /* 0x80000020ff057424 */ /* 0x000fe200078e00ff */
[----:B------:R-:W-:Y:S01]  /*9080*/  R2UR UR6, R8 ;  /* 0x00000000080672ca */ /* 0x000fe200000e0000 */
[----:B------:R-:W-:Y:S01]  /*9090*/  WARPGROUP.ARRIVE ;  /* 0x00000000000079c5 */ /* 0x000fe20000000000 */
[----:B------:R-:W-:Y:S01]  /*90a0*/  R2UR UR7, R9 ;  /* 0x00000000090772ca */ /* 0x000fe200000e0000 */
[----:B------:R-:W-:Y:S01]  /*90b0*/  IMAD.MOV.U32 R7, RZ, RZ, -0x7fffffe0 ;  /* 0x80000020ff077424 */ /* 0x000fe200078e00ff */
[----:B------:R-:W-:Y:S01]  /*90c0*/  R2UR UR4, R4 ;  /* 0x00000000040472ca */ /* 0x000fe200000e0000 */
[----:B------:R-:W-:Y:S01]  /*90d0*/  IMAD.MOV.U32 R11, RZ, RZ, -0x7fffffe0 ;  /* 0x80000020ff0b7424 */ /* 0x000fe200078e00ff */
[----:B------:R-:W-:Y:S01]  /*90e0*/  R2UR UR5, R5 ;  /* 0x00000000050572ca */ /* 0x000fe200000e0000 */
[----:B------:R-:W-:Y:S01]  /*90f0*/  IMAD.MOV.U32 R15, RZ, RZ, -0x7fffffe0 ;  /* 0x80000020ff0f7424 */ /* 0x000fe200078e00ff */
[----:B------:R-:W2:Y:S01]  /*9100*/  LDL R108, [R1+0x1c] ;  /* 0x00001c00016c7983 */ /* 0x000ea20000100800 */
[----:B------:R-:W1:Y:S01]  /*9110*/  LDC R110, c[0x0][0x448] ;  /* 0x00011200ff6e7b82 */ /* 0x000e620000000800 */
[----:B------:R-:W-:-:S02]  /*9120*/  ULDC UR43, c[0x0][0x9dc] ;  /* 0x00027700002b7ab9 */ /* 0x000fc40000000800 */
[----:B------:R-:W3:Y:S04]  /*9130*/  LDL R107, [R1+0x18] ;  /* 0x00001800016b7983 */ /* 0x000ee80000100800 */
[----:B------:R-:W3:Y:S03]  /*9140*/  LDL R114, [R1+0x8] ;  /* 0x0000080001727983 */ /* 0x000ee60000100800 */
[----:B------:R-:W-:Y:S01]  /*9150*/  QGMMA.64x32x32.F32.E4M3.E4M3 R88, gdesc[UR4], RZ, !UPT, gsb0 ;  /* 0x00600000045879f3 */ /* 0x000fe2000c0008ff */
[----:B------:R-:W-:Y:S01]  /*9160*/  VIADD R6, R8, 0x80 ;  /* 0x0000008008067836 */ /* 0x000fe20000000000 */
[----:B------:R-:W-:Y:S01]  /*9170*/  R2UR UR7, R7 ;  /* 0x00000000070772ca */ /* 0x000fe200000e0000 */
[----:B------:R-:W5:Y:S01]  /*9180*/  LDL R112, [R1+0x4] ;  /* 0x0000040001707983 */ /* 0x000f620000100800 */
[----:B------:R-:W-:-:S02]  /*9190*/  R2UR UR4, R4 ;  /* 0x00000000040472ca */ /* 0x000fc400000e0000 */
[----:B------:R-:W-:Y:S02]  /*91a0*/  R2UR UR6, R6 ;  /* 0x00000000060672ca */ /* 0x000fe400000e0000 */
[----:B------:R-:W-:Y:S01]  /*91b0*/  R2UR UR5, R5 ;  /* 0x00000000050572ca */ /* 0x000fe200000e0000 */
[----:B------:R-:W-:Y:S02]  /*91c0*/  WARPGROUP.DEPBAR.LE gsb0, 0x0 ;  /* 0x00008000000079c5 */ /* 0x000fe40000010000 */
[----:B------:R-:W-:-:S10]  /*91d0*/  WARPGROUP.ARRIVE ;  /* 0x00000000000079c5 */ /* 0x000fd40000000000 */
        /* <DEDUP_REMOVED lines=29> */
[----:B------:R-:W-:Y:S01]  /*93b0*/  IMAD.MOV.U32 R7, RZ, RZ, -0x7fffffe0 ;  /* 0x80000020ff077424 */ /* 0x000fe200078e00ff */
        /* <DEDUP_REMOVED lines=43> */
[----:B-1----:R-:W-:Y:S01]  /*9670*/  ISETP.NE.AND P2, PT, R110, 0x1, PT ;  /* 0x000000016e00780c */ /* 0x002fe20003f45270 */
[C---:B------:R-:W-:Y:S01]  /*9680*/  FMUL.FTZ R0, R2.reuse, R88 ;  /* 0x0000005802007220 */ /* 0x040fe20000410000 */
[C---:B------:R-:W-:Y:S01]  /*9690*/  FMUL.FTZ R88, R2.reuse, R96 ;  /* 0x0000006002587220 */ /* 0x040fe20000410000 */
[C---:B------:R-:W-:Y:S01]  /*96a0*/  FMUL.FTZ R96, R2.reuse, R84 ;  /* 0x0000005402607220 */ /* 0x040fe20000410000 */
[C---:B------:R-:W-:Y:S01]  /*96b0*/  FMUL.FTZ R84, R2.reuse, R86 ;  /* 0x0000005602547220 */ /* 0x040fe20000410000 */
[C---:B------:R-:W-:Y:S01]  /*96c0*/  FMUL.FTZ R86, R2.reuse, R56 ;  /* 0x0000003802567220 */ /* 0x040fe20000410000 */
[C---:B------:R-:W-:Y:S01]  /*96d0*/  FMUL.FTZ R56, R2.reuse, R58 ;  /* 0x0000003a02387220 */ /* 0x040fe20000410000 */
[----:B------:R-:W1:Y:S01]  /*96e0*/  S2R R106, SR_TID.X ;  /* 0x00000000006a7919 */ /* 0x000e620000002100 */
        /* <DEDUP_REMOVED lines=10> */
[----:B------:R-:W-:Y:S01]  /*9790*/  FMUL.FTZ R92, R2, R100 ;  /* 0x00000064025c7220 */ /* 0x000fe20000410000 */
[----:B--2---:R-:W-:-:S02]  /*97a0*/  IMAD.IADD R100, R109, 0x1, R108 ;  /* 0x000000016d647824 */ /* 0x004fc400078e026c */
[C---:B0-----:R-:W-:Y:S01]  /*97b0*/  FMUL.FTZ R3, R2.reuse, R89 ;  /* 0x0000005902037220 */ /* 0x041fe20000410000 */
[----:B------:R-:W-:Y:S01]  /*97c0*/  FMUL.FTZ R89, R2, R97 ;  /* 0x0000006102597220 */ /* 0x000fe20000410000 */
[----:B----4-:R-:W-:Y:S01]  /*97d0*/  @P2 IMAD.HI.U32 R10, R100, R11, RZ ;  /* 0x0000000b640a2227 */ /* 0x010fe200078e00ff */
[----:B------:R-:W-:-:S03]  /*97e0*/  WARPGROUP.DEPBAR.LE gsb0, 0x0 ;  /* 0x00008000000079c5 */ /* 0x000fc60000010000 */
[----:B------:R-:W-:Y:S02]  /*97f0*/  FMUL.FTZ R55, R2, R25 ;  /* 0x0000001902377220 */ /* 0x000fe40000410000 */
[----:B------:R-:W0:Y:S01]  /*9800*/  @P2 LDC R25, c[0x0][0x450] ;  /* 0x00011400ff192b82 */ /* 0x000e220000000800 */
[----:B-1----:R-:W-:-:S04]  /*9810*/  LOP3.LUT R106, R106, 0x7f, RZ, 0xc0, !PT ;  /* 0x0000007f6a6a7812 */ /* 0x002fc800078ec0ff */
[----:B------:R-:W-:Y:S01]  /*9820*/  ISETP.NE.AND P1, PT, R106, RZ, PT ;  /* 0x000000ff6a00720c */ /* 0x000fe20003f25270 */
[C---:B------:R-:W-:Y:S01]  /*9830*/  FMUL.FTZ R97, R2.reuse, R85 ;  /* 0x0000005502617220 */ /* 0x040fe20000410000 */
[C---:B------:R-:W-:Y:S01]  /*9840*/  FMUL.FTZ R8, R2.reuse, R42 ;  /* 0x0000002a02087220 */ /* 0x040fe20000410000 */
[C---:B------:R-:W-:Y:S01]  /*9850*/  FMUL.FTZ R85, R2.reuse, R87 ;  /* 0x0000005702557220 */ /* 0x040fe20000410000 */
[C---:B------:R-:W-:Y:S01]  /*9860*/  FMUL.FTZ R42, R2.reuse, R46 ;  /* 0x0000002e022a7220 */ /* 0x040fe20000410000 */
[C---:B------:R-:W-:Y:S01]  /*9870*/  FMUL.FTZ R87, R2.reuse, R57 ;  /* 0x0000003902577220 */ /* 0x040fe20000410000 */
[C---:B------:R-:W-:Y:S01]  /*9880*/  FMUL.FTZ R46, R2.reuse, R50 ;  /* 0x00000032022e7220 */ /* 0x040fe20000410000 */
[----:B0-----:R-:W-:Y:S02]  /*9890*/  @P2 SHF.R.U32.HI R100, RZ, R25, R10 ;  /* 0x00000019ff642219 */ /* 0x001fe4000001160a */
[----:B------:R-:W0:Y:S01]  /*98a0*/  LDC.64 R10, c[0x0][0x9e0] ;  /* 0x00027800ff0a7b82 */ /* 0x000e220000000a00 */
[C---:B------:R-:W-:Y:S01]  /*98b0*/  FMUL.FTZ R57, R2.reuse, R59 ;  /* 0x0000003b02397220 */ /* 0x040fe20000410000 */
[C---:B------:R-:W-:Y:S01]  /*98c0*/  FMUL.FTZ R50, R2.reuse, R54 ;  /* 0x0000003602327220 */ /* 0x040fe20000410000 */
[C---:B------:R-:W-:Y:S01]  /*98d0*/  FMUL.FTZ R59, R2.reuse, R63 ;  /* 0x0000003f023b7220 */ /* 0x040fe20000410000 */
[----:B------:R-:W-:Y:S01]  /*98e0*/  FMUL.FTZ R54, R2, R24 ;  /* 0x0000001802367220 */ /* 0x000fe20000410000 */
[----:B------:R-:W-:-:S02]  /*98f0*/  @!P1 VIADD R12, R12, 0x13240 ;  /* 0x000132400c0c9836 */ /* 0x000fc40000000000 */
[C---:B------:R-:W-:Y:S01]  /*9900*/  FMUL.FTZ R63, R2.reuse, R67 ;  /* 0x00000043023f7220 */ /* 0x040fe20000410000 */
[----:B------:R-:W1:Y:S01]  /*9910*/  SHFL.IDX PT, R24, R100, RZ, 0x1c1f ;  /* 0x001c1fff64187589 */ /* 0x000e6200000e0000 */
        /* <DEDUP_REMOVED lines=56> */
[----:B------:R-:W-:Y:S01]  /*9ca0*/  LOP3.LUT R17, R17, 0xffffffdf, RZ, 0xc0, !PT ;  /* 0xffffffdf11117812 */ /* 0x000fe200078ec0ff */
[----:B------:R-:W-:Y:S01]  /*9cb0*/  ULOP3.LUT UR43, URZ, UR43, URZ, 0x33, !UPT ;  /* 0x0000002b3f2b7292 */ /* 0x000fe2000f8e333f */
[----:B---3--:R-:W-:-:S05]  /*9cc0*/  IADD3 R12, R114, R102, -R107 ;  /* 0x00000066720c7210 */ /* 0x008fca0007ffe86b */
[----:B------:R-:W2:Y:S01]  /*9cd0*/  MUFU.TANH R3, R3 ;  /* 0x0000000300037308 */ /* 0x000ea20000002400 */
[----:B------:R-:W-:Y:S02]  /*9ce0*/  IMAD R106, R104, -0xa0, R114 ;  /* 0xffffff60686a7824 */ /* 0x000fe400078e0272 */
[----:B-----5:R-:W-:Y:S01]  /*9cf0*/  IMAD.IADD R39, R12, 0x1, -R112 ;  /* 0x000000010c277824 */ /* 0x020fe200078e0a70 */
[----:B------:R-:W-:-:S04]  /*9d00*/  @P2 LOP3.LUT R17, R17, 0x20, RZ, 0xfc, !PT ;  /* 0x0000002011112812 */ /* 0x000fc800078efcff */
[----:B------:R-:W3:Y:S01]  /*9d10*/  MUFU.TANH R9, R9 ;  /* 0x0000000900097308 */ /* 0x000ee20000002400 */
[----:B------:R-:W-:-:S07]  /*9d20*/  VIADD R101, R39, UR43 ;  /* 0x0000002b27657c36 */ /* 0x000fce0008000000 */
[----:B------:R-:W4:Y:S01]  /*9d30*/  MUFU.TANH R13, R13 ;  /* 0x0000000d000d7308 */ /* 0x000f220000002400 */
        /* <DEDUP_REMOVED lines=77> */
[----:B------:R-:W-:Y:S01]  /*a210*/  IADD3 R106, -R107, 0xa0, R106 ;  /* 0x000000a06b6a7810 */ /* 0x000fe20007ffe16a */
[----:B------:R-:W-:Y:S01]  /*a220*/  VIADD R102, R102, 0xffffffff ;  /* 0xffffffff66667836 */ /* 0x000fe20000000000 */
[----:B------:R-:W-:Y:S01]  /*a230*/  LOP3.LUT R17, R17, 0xffffffef, RZ, 0xc0, !PT ;  /* 0xffffffef11117812 */ /* 0x000fe200078ec0ff */
[----:B-1----:R-:W-:Y:S01]  /*a240*/  IMAD.IADD R37, R101, 0x1, R24 ;  /* 0x0000000165257824 */ /* 0x002fe200078e0218 */
[----:B------:R-:W-:Y:S01]  /*a250*/  VIADDMNMX R38, R24, R39, R106, PT ;  /* 0x0000002718267246 */ /* 0x000fe2000380016a */
[----:B------:R-:W-:Y:S01]  /*a260*/  IMAD.IADD R12, R102, 0x1, -R107 ;  /* 0x00000001660c7824 */ /* 0x000fe200078e0a6b */
[----:B------:R-:W-:Y:S01]  /*a270*/  @P1 LOP3.LUT R17, R17, 0x10, RZ, 0xfc, !PT ;  /* 0x0000001011111812 */ /* 0x000fe200078efcff */
        /* <DEDUP_REMOVED lines=12> */
.L_x_12327:
[----:B------:R-:W-:-:S13]  /*a340*/  ISETP.NE.AND P1, PT, R11, 0x1, PT ;  /* 0x000000010b00780c */ /* 0x000fda0003f25270 */
[----:B------:R-:W1:Y:S02]  /*a350*/  @P1 LDC.64 R24, c[0x0][0x9e8] ;  /* 0x00027a00ff181b82 */ /* 0x000e640000000a00 */
[----:B-1----:R-:W-:-:S05]  /*a360*/  @P1 IMAD.HI.U32 R24, R103, R24, RZ ;  /* 0x0000001867181227 */ /* 0x002fca00078e00ff */
[----:B------:R-:W-:-:S07]  /*a370*/  @P1 SHF.R.U32.HI R103, RZ, R25, R24 ;  /* 0x00000019ff671219 */ /* 0x000fce0000011618 */
.L_x_12328:
[----:B------:R-:W-:Y:S05]  /*a380*/  BSYNC B0 ;  /* 0x0000000000007941 */ /* 0x000fea0003800000 */
.L_x_12326:
[----:B------:R-:W-:-:S05]  /*a390*/  IMAD R24, R103, R11, R12 ;  /* 0x0000000b67187224 */ /* 0x000fca00078e020c */
[----:B------:R-:W-:Y:S02]  /*a3a0*/  VIMNMX R37, R37, R24, !PT ;  /* 0x0000001825257248 */ /* 0x000fe40007fe0100 */
[----:B------:R-:W-:-:S07]  /*a3b0*/  VIADDMNMX R38, R24, R11, R38, PT ;  /* 0x0000000b18267246 */ /* 0x000fce0003800126 */
.L_x_12325:
[C---:B------:R-:W-:Y:S01]  /*a3c0*/  ISETP.GE.AND P1, PT, R102.reuse, 0x2, PT ;  /* 0x000000026600780c */ /* 0x040fe20003f26270 */
[----:B------:R-:W1:Y:S01]  /*a3d0*/  SHFL.IDX PT, R100, R100, 0x1, 0x1c1f ;  /* 0x003c1f0064647f89 */ /* 0x000e6200000e0000 */
[----:B------:R-:W-:Y:S02]  /*a3e0*/  ISETP.GE.AND P4, PT, R102, 0xa, PT ;  /* 0x0000000a6600780c */ /* 0x000fe40003f86270 */
[----:B------:R-:W-:Y:S02]  /*a3f0*/  ISETP.GT.AND P2, PT, R37, 0x1, !P1 ;  /* 0x000000012500780c */ /* 0x000fe40004f44270 */
[----:B------:R-:W-:Y:S02]  /*a400*/  LOP3.LUT R17, R17, 0xfffffffe, RZ, 0xc0, !PT ;  /* 0xfffffffe11117812 */ /* 0x000fe400078ec0ff */
[----:B------:R-:W-:Y:S02]  /*a410*/  ISETP.LT.OR P3, PT, R38, 0x2, P2 ;  /* 0x000000022600780c */ /* 0x000fe40001761670 */
[----:B------:R-:W-:-:S02]  /*a420*/  ISETP.GE.AND P2, PT, R102, 0x9, PT ;  /* 0x000000096600780c */ /* 0x000fc40003f46270 */
[----:B------:R-:W-:Y:S02]  /*a430*/  FSEL R3, R3, -INF , !P3 ;  /* 0xff80000003037808 */ /* 0x000fe40005800000 */
[----:B------:R-:W-:Y:S02]  /*a440*/  ISETP.GT.AND P3, PT, R37, 0x8, !P2 ;  /* 0x000000082500780c */ /* 0x000fe40005764270 */
[----:B------:R-:W-:Y:S02]  /*a450*/  @P4 LOP3.LUT R17, R17, 0x1, RZ, 0xfc, !PT ;  /* 0x0000000111114812 */ /* 0x000fe400078efcff */
[----:B------:R-:W-:Y:S02]  /*a460*/  ISETP.LT.OR P3, PT, R38, 0x9, P3 ;  /* 0x000000092600780c */ /* 0x000fe40001f61670 */
[----:B------:R-:W-:Y:S02]  /*a470*/  LOP3.LUT R16, R16, 0x7fffffff, RZ, 0xc0, !PT ;  /* 0x7fffffff10107812 */ /* 0x000fe400078ec0ff */
[----:B0-----:R-:W-:-:S02]  /*a480*/  FSEL R25, R14, -INF , !P3 ;  /* 0xff8000000e197808 */ /* 0x001fc40005800000 */
[----:B------:R-:W-:Y:S01]  /*a490*/  ISETP.GT.AND P3, PT, R37, 0x9, !P4 ;  /* 0x000000092500780c */ /* 0x000fe20006764270 */
[----:B-1----:R-:W-:Y:S01]  /*a4a0*/  IMAD.IADD R101, R101, 0x1, R100 ;  /* 0x0000000165657824 */ /* 0x002fe200078e0264 */
[----:B------:R-:W-:Y:S02]  /*a4b0*/  ISETP.GE.AND P4, PT, R102, 0x11, PT ;  /* 0x000000116600780c */ /* 0x000fe40003f86270 */
[----:B------:R-:W-:Y:S02]  /*a4c0*/  ISETP.LT.OR P3, PT, R38, 0xa, P3 ;  /* 0x0000000a2600780c */ /* 0x000fe40001f61670 */
[----:B------:R-:W-:Y:S02]  /*a4d0*/  ISETP.GE.AND P6, PT, R102, 0x91, PT ;  /* 0x000000916600780c */ /* 0x000fe40003fc6270 */
[----:B------:R-:W-:Y:S02]  /*a4e0*/  FSEL R103, R15, -INF , !P3 ;  /* 0xff8000000f677808 */ /* 0x000fe40005800000 */
[----:B------:R-:W-:-:S02]  /*a4f0*/  ISETP.GT.AND P3, PT, R37, 0x10, !P4 ;  /* 0x000000102500780c */ /* 0x000fc40006764270 */
[----:B------:R-:W-:Y:S02]  /*a500*/  LOP3.LUT R17, R17, 0xfffffffd, RZ, 0xc0, !PT ;  /* 0xfffffffd11117812 */ /* 0x000fe400078ec0ff */
        /* <DEDUP_REMOVED lines=225> */
.L_x_12331:
[----:B------:R-:W-:-:S13]  /*b320*/  ISETP.NE.AND P5, PT, R11, 0x1, PT ;  /* 0x000000010b00780c */ /* 0x000fda0003fa5270 */
[----:B------:R-:W0:Y:S02]  /*b330*/  @P5 LDC.64 R14, c[0x0][0x9e8] ;  /* 0x00027a00ff0e5b82 */ /* 0x000e240000000a00 */
[----:B0-----:R-:W-:-:S05]  /*b340*/  @P5 IMAD.HI.U32 R14, R39, R14, RZ ;  /* 0x0000000e270e5227 */ /* 0x001fca00078e00ff */
[----:B------:R-:W-:-:S07]  /*b350*/  @P5 SHF.R.U32.HI R39, RZ, R15, R14 ;  /* 0x0000000fff275219 */ /* 0x000fce000001160e */
.L_x_12332:
[----:B------:R-:W-:Y:S05]  /*b360*/  BSYNC B0 ;  /* 0x0000000000007941 */ /* 0x000fea0003800000 */
.L_x_12330:
[----:B------:R-:W-:-:S05]  /*b370*/  IMAD R12, R39, R11, R12 ;  /* 0x0000000b270c7224 */ /* 0x000fca00078e020c */
[----:B------:R-:W-:Y:S02]  /*b380*/  VIMNMX R101, R101, R12, !PT ;  /* 0x0000000c65657248 */ /* 0x000fe40007fe0100 */
[----:B------:R-:W-:-:S07]  /*b390*/  VIADDMNMX R106, R12, R11, R106, PT ;  /* 0x0000000b0c6a7246 */ /* 0x000fce000380016a */
.L_x_12329:
[----:B------:R-:W-:Y:S01]  /*b3a0*/  ISETP.GT.AND P1, PT, R101, 0x1, !P1 ;  /* 0x000000016500780c */ /* 0x000fe20004f24270 */
[----:B------:R-:W-:Y:S01]  /*b3b0*/  ULDC UR4, c[0x0][0x988] ;  /* 0x0002620000047ab9 */ /* 0x000fe20000000800 */
[----:B------:R-:W-:Y:S02]  /*b3c0*/  FMNMX.FTZ R12, R0, R3, !PT ;  /* 0x00000003000c7209 */ /* 0x000fe40007810000 */
[----:B------:R-:W-:Y:S02]  /*b3d0*/  ISETP.LT.OR P1, PT, R106, 0x2, P1 ;  /* 0x000000026a00780c */ /* 0x000fe40000f21670 */
[----:B------:R-:W-:Y:S02]  /*b3e0*/  FMNMX.FTZ R12, R25, R12, !PT ;  /* 0x0000000c190c7209 */ /* 0x000fe40007810000 */
[----:B------:R-:W-:Y:S02]  /*b3f0*/  FSEL R13, R13, -INF , !P1 ;  /* 0xff8000000d0d7808 */ /* 0x000fe40004800000 */
[----:B------:R-:W-:-:S02]  /*b400*/  LOP3.LUT P1, RZ, R17, 0x1, RZ, 0xc0, !PT ;  /* 0x0000000111ff7812 */ /* 0x000fc4000782c0ff */
[----:B------:R-:W-:Y:S02]  /*b410*/  FMNMX.FTZ R12, R103, R12, !PT ;  /* 0x0000000c670c7209 */ /* 0x000fe40007810000 */
[C---:B------:R-:W-:Y:S02]  /*b420*/  ISETP.GT.AND P1, PT, R101.reuse, 0x9, !P1 ;  /* 0x000000096500780c */ /* 0x040fe40004f24270 */
[----:B------:R-:W-:Y:S02]  /*b430*/  ISETP.GT.AND P2, PT, R101, 0x8, !P2 ;  /* 0x000000086500780c */ /* 0x000fe40005744270 */
[----:B------:R-:W-:Y:S02]  /*b440*/  ISETP.LT.OR P1, PT, R106, 0xa, P1 ;  /* 0x0000000a6a00780c */ /* 0x000fe40000f21670 */
[----:B------:R-:W-:Y:S02]  /*b450*/  FMNMX.FTZ R12, R107, R12, !PT ;  /* 0x0000000c6b0c7209 */ /* 0x000fe40007810000 */
[----:B------:R-:W-:-:S02]  /*b460*/  FSEL R21, R21, -INF , !P1 ;  /* 0xff80000015157808 */ /* 0x000fc40004800000 */
[----:B------:R-:W-:Y:S02]  /*b470*/  LOP3.LUT P1, RZ, R16, 0x80000000, RZ, 0xc0, !PT ;  /* 0x8000000010ff7812 */ /* 0x000fe4000782c0ff */
[C---:B------:R-:W-:Y:S02]  /*b480*/  ISETP.LT.OR P2, PT, R106.reuse, 0x9, P2 ;  /* 0x000000096a00780c */ /* 0x040fe40001741670 */
[----:B------:R-:W-:Y:S02]  /*b490*/  ISETP.GT.AND P1, PT, R101, 0x10, !P1 ;  /* 0x000000106500780c */ /* 0x000fe40004f24270 */
[----:B------:R-:W-:Y:S02]  /*b4a0*/  FMNMX.FTZ R12, R89, R12, !PT ;  /* 0x0000000c590c7209 */ /* 0x000fe40007810000 */
[----:B------:R-:W-:Y:S02]  /*b4b0*/  ISETP.LT.OR P1, PT, R106, 0x11, P1 ;  /* 0x000000116a00780c */ /* 0x000fe40000f21670 */
[----:B------:R-:W-:-:S02]  /*b4c0*/  FSEL R15, R20, -INF , !P2 ;  /* 0xff800000140f7808 */ /* 0x000fc40005000000 */
[----:B------:R-:W-:Y:S02]  /*b4d0*/  FSEL R39, R90, -INF , !P1 ;  /* 0xff8000005a277808 */ /* 0x000fe40004800000 */
[C---:B------:R-:W-:Y:S02]  /*b4e0*/  LOP3.LUT P1, RZ, R16.reuse, 0x40000000, RZ, 0xc0, !PT ;  /* 0x4000000010ff7812 */ /* 0x040fe4000782c0ff */
[----:B------:R-:W-:Y:S02]  /*b4f0*/  FMNMX.FTZ R12, R109, R12, !PT ;  /* 0x0000000c6d0c7209 */ /* 0x000fe40007810000 */
[----:B------:R-:W-:Y:S02]  /*b500*/  ISETP.GT.AND P1, PT, R101, 0x11, !P1 ;  /* 0x000000116500780c */ /* 0x000fe40004f24270 */
[----:B------:R-:W-:Y:S02]  /*b510*/  LOP3.LUT P2, RZ, R16, 0x800000, RZ, 0xc0, !PT ;  /* 0x0080000010ff7812 */ /* 0x000fe4000784c0ff */
[----:B------:R-:W-:-:S02]  /*b520*/  ISETP.LT.OR P1, PT, R106, 0x12, P1 ;  /* 0x000000126a00780c */ /* 0x000fc40000f21670 */
[----:B------:R-:W-:Y:S02]  /*b530*/  FMNMX.FTZ R12, R93, R12, !PT ;  /* 0x0000000c5d0c7209 */ /* 0x000fe40007810000 */
[----:B------:R-:W-:Y:S02]  /*b540*/  FSEL R91, R91, -INF , !P1 ;  /* 0xff8000005b5b7808 */ /* 0x000fe40004800000 */
[C---:B------:R-:W-:Y:S02]  /*b550*/  LOP3.LUT P1, RZ, R16.reuse, 0x20000000, RZ, 0xc0, !PT ;  /* 0x2000000010ff7812 */ /* 0x040fe4000782c0ff */
[----:B------:R-:W-:Y:S02]  /*b560*/  FMNMX.FTZ R12, R111, R12, !PT ;  /* 0x0000000c6f0c7209 */ /* 0x000fe40007810000 */
        /* <DEDUP_REMOVED lines=76> */
[C---:B------:R-:W-:Y:S01]  /*ba30*/  LOP3.LUT P2, RZ, R16.reuse, 0x1000, RZ, 0xc0, !PT ;  /* 0x0000100010ff7812 */ /* 0x040fe2000784c0ff */
[----:B------:R-:W0:Y:S01]  /*ba40*/  SHFL.BFLY PT, R12, R20, 0x2, 0x1f ;  /* 0x0c401f00140c7f89 */ /* 0x000e2200000e0000 */
[----:B------:R-:W-:Y:S02]  /*ba50*/  FSEL R57, R57, -INF , !P1 ;  /* 0xff80000039397808 */ /* 0x000fe40004800000 */
[C---:B------:R-:W-:Y:S02]  /*ba60*/  LOP3.LUT P1, RZ, R16.reuse, 0x20000, RZ, 0xc0, !PT ;  /* 0x0002000010ff7812 */ /* 0x040fe4000782c0ff */
[----:B------:R-:W-:-:S02]  /*ba70*/  LOP3.LUT P5, RZ, R16, 0x800, RZ, 0xc0, !PT ;  /* 0x0000080010ff7812 */ /* 0x000fc400078ac0ff */
[C---:B------:R-:W-:Y:S02]  /*ba80*/  ISETP.GT.AND P1, PT, R101.reuse, 0x48, !P1 ;  /* 0x000000486500780c */ /* 0x040fe40004f24270 */
[----:B------:R-:W-:Y:S02]  /*ba90*/  ISETP.GT.AND P4, PT, R101, RZ, !P4 ;  /* 0x000000ff6500720c */ /* 0x000fe40006784270 */
[C---:B------:R-:W-:Y:S02]  /*baa0*/  ISETP.LT.OR P1, PT, R106.reuse, 0x49, P1 ;  /* 0x000000496a00780c */ /* 0x040fe40000f21670 */
[----:B------:R-:W-:Y:S02]  /*bab0*/  ISETP.LT.OR P4, PT, R106, 0x1, P4 ;  /* 0x000000016a00780c */ /* 0x000fe40002781670 */
[----:B------:R-:W-:Y:S01]  /*bac0*/  FSEL R155, R58, -INF , !P1 ;  /* 0xff8000003a9b7808 */ /* 0x000fe20004800000 */
[----:B------:R-:W-:Y:S01]  /*bad0*/  IMAD.U32 R58, RZ, RZ, UR4 ;  /* 0x00000004ff3a7e24 */ /* 0x000fe2000f8e00ff */
[----:B------:R-:W-:-:S02]  /*bae0*/  LOP3.LUT P1, RZ, R16, 0x10000, RZ, 0xc0, !PT ;  /* 0x0001000010ff7812 */ /* 0x000fc4000782c0ff */
[C---:B------:R-:W-:Y:S02]  /*baf0*/  ISETP.GT.AND P6, PT, R101.reuse, 0x90, !P6 ;  /* 0x000000906500780c */ /* 0x040fe400077c4270 */
[----:B------:R-:W-:Y:S02]  /*bb00*/  ISETP.GT.AND P1, PT, R101, 0x49, !P1 ;  /* 0x000000496500780c */ /* 0x000fe40004f24270 */
[C---:B------:R-:W-:Y:S02]  /*bb10*/  ISETP.LT.OR P6, PT, R106.reuse, 0x91, P6 ;  /* 0x000000916a00780c */ /* 0x040fe400037c1670 */
[----:B------:R-:W-:Y:S02]  /*bb20*/  ISETP.LT.OR P1, PT, R106, 0x4a, P1 ;  /* 0x0000004a6a00780c */ /* 0x000fe40000f21670 */
[----:B0-----:R-:W-:Y:S02]  /*bb30*/  FMNMX.FTZ R24, R20, R12, !PT ;  /* 0x0000000c14187209 */ /* 0x001fe40007810000 */
[----:B------:R-:W-:-:S02]  /*bb40*/  FSEL R59, R59, -INF , !P1 ;  /* 0xff8000003b3b7808 */ /* 0x000fc40004800000 */
[----:B------:R-:W-:Y:S01]  /*bb50*/  LOP3.LUT P1, RZ, R16, 0x8000, RZ, 0xc0, !PT ;  /* 0x0000800010ff7812 */ /* 0x000fe2000782c0ff */
[----:B------:R-:W0:Y:S01]  /*bb60*/  SHFL.BFLY PT, R12, R24, 0x1, 0x1f ;  /* 0x0c201f00180c7f89 */ /* 0x000e2200000e0000 */
[----:B------:R-:W-:Y:S02]  /*bb70*/  FSEL R20, R9, -INF , !P4 ;  /* 0xff80000009147808 */ /* 0x000fe40006000000 */
        /* <DEDUP_REMOVED lines=71> */
[C---:B------:R-:W-:Y:S02]  /*bff0*/  LOP3.LUT P1, RZ, R16.reuse, 0x10, RZ, 0xc0, !PT ;  /* 0x0000001010ff7812 */ /* 0x040fe4000782c0ff */
[----:B------:R-:W-:Y:S02]  /*c000*/  LOP3.LUT P5, RZ, R16, 0x1, RZ, 0xc0, !PT ;  /* 0x0000000110ff7812 */ /* 0x000fe400078ac0ff */
[----:B------:R-:W-:Y:S02]  /*c010*/  ISETP.GT.AND P1, PT, R101, 0x79, !P1 ;  /* 0x000000796500780c */ /* 0x000fe40004f24270 */
[----:B------:R-:W-:Y:S02]  /*c020*/  FMNMX.FTZ R64, R50, R9, !PT ;  /* 0x0000000932407209 */ /* 0x000fe40007810000 */
[----:B------:R-:W-:-:S02]  /*c030*/  ISETP.LT.OR P1, PT, R106, 0x7a, P1 ;  /* 0x0000007a6a00780c */ /* 0x000fc40000f21670 */
[----:B0-----:R-:W-:Y:S02]  /*c040*/  FMNMX.FTZ R12, R24, R12, !PT ;  /* 0x0000000c180c7209 */ /* 0x001fe40007810000 */
[----:B------:R-:W-:Y:S02]  /*c050*/  FSEL R51, R51, -INF , !P1 ;  /* 0xff80000033337808 */ /* 0x000fe40004800000 */
[----:B------:R-:W-:Y:S01]  /*c060*/  LOP3.LUT P1, RZ, R16, 0x8, RZ, 0xc0, !PT ;  /* 0x0000000810ff7812 */ /* 0x000fe2000782c0ff */
[----:B------:R-:W-:-:S01]  /*c070*/  FFMA.FTZ R14, R12, R58, -8 ;  /* 0xc10000000c0e7423 */ /* 0x000fc2000001003a */
[----:B------:R-:W-:Y:S02]  /*c080*/  FMNMX.FTZ R9, R51, R64, !PT ;  /* 0x0000004033097209 */ /* 0x000fe40007810000 */
[----:B------:R-:W-:Y:S02]  /*c090*/  ISETP.GT.AND P1, PT, R101, 0x80, !P1 ;  /* 0x000000806500780c */ /* 0x000fe40004f24270 */
[----:B------:R-:W-:-:S02]  /*c0a0*/  FSEL R31, R31, -INF , !P6 ;  /* 0xff8000001f1f7808 */ /* 0x000fc40007000000 */
[----:B------:R-:W-:Y:S02]  /*c0b0*/  ISETP.LT.OR P1, PT, R106, 0x81, P1 ;  /* 0x000000816a00780c */ /* 0x000fe40000f21670 */
[C---:B------:R-:W-:Y:S02]  /*c0c0*/  ISETP.GT.AND P3, PT, R101.reuse, 0x98, !P3 ;  /* 0x000000986500780c */ /* 0x040fe40005f64270 */
[----:B------:R-:W-:Y:S02]  /*c0d0*/  FSEL R26, R26, -INF , !P1 ;  /* 0xff8000001a1a7808 */ /* 0x000fe40004800000 */
[----:B------:R-:W-:Y:S02]  /*c0e0*/  LOP3.LUT P1, RZ, R16, 0x4, RZ, 0xc0, !PT ;  /* 0x0000000410ff7812 */ /* 0x000fe4000782c0ff */
[----:B------:R-:W-:Y:S02]  /*c0f0*/  FMNMX.FTZ R64, R26, R9, !PT ;  /* 0x000000091a407209 */ /* 0x000fe40007810000 */
[----:B------:R-:W-:-:S02]  /*c100*/  ISETP.GT.AND P1, PT, R101, 0x81, !P1 ;  /* 0x000000816500780c */ /* 0x000fc40004f24270 */
[C---:B------:R-:W-:Y:S02]  /*c110*/  ISETP.LT.OR P3, PT, R106.reuse, 0x99, P3 ;  /* 0x000000996a00780c */ /* 0x040fe40001f61670 */
[----:B------:R-:W-:Y:S02]  /*c120*/  ISETP.LT.OR P1, PT, R106, 0x82, P1 ;  /* 0x000000826a00780c */ /* 0x000fe40000f21670 */
[----:B------:R-:W-:Y:S02]  /*c130*/  FSEL R33, R33, -INF , !P3 ;  /* 0xff80000021217808 */ /* 0x000fe40005800000 */
[----:B------:R-:W-:Y:S02]  /*c140*/  FSEL R27, R27, -INF , !P1 ;  /* 0xff8000001b1b7808 */ /* 0x000fe40004800000 */
[----:B------:R-:W-:Y:S02]  /*c150*/  ISETP.GT.AND P1, PT, R101, 0x88, !P2 ;  /* 0x000000886500780c */ /* 0x000fe40005724270 */
[----:B------:R-:W-:-:S02]  /*c160*/  LOP3.LUT P2, RZ, R17, 0x2, RZ, 0xc0, !PT ;  /* 0x0000000211ff7812 */ /* 0x000fc4000784c0ff */
[----:B------:R-:W-:Y:S02]  /*c170*/  ISETP.LT.OR P1, PT, R106, 0x89, P1 ;  /* 0x000000896a00780c */ /* 0x000fe40000f21670 */
[----:B------:R-:W-:Y:S02]  /*c180*/  FMNMX.FTZ R9, R27, R64, !PT ;  /* 0x000000401b097209 */ /* 0x000fe40007810000 */
[----:B------:R-:W-:Y:S02]  /*c190*/  FSEL R28, R28, -INF , !P1 ;  /* 0xff8000001c1c7808 */ /* 0x000fe40004800000 */
[----:B------:R-:W-:Y:S02]  /*c1a0*/  ISETP.GT.AND P1, PT, R101, 0x89, !P5 ;  /* 0x000000896500780c */ /* 0x000fe40006f24270 */
[----:B------:R-:W-:Y:S02]  /*c1b0*/  FMNMX.FTZ R68, R28, R9, !PT ;  /* 0x000000091c447209 */ /* 0x000fe40007810000 */
[----:B------:R-:W-:-:S02]  /*c1c0*/  ISETP.LT.OR P1, PT, R106, 0x8a, P1 ;  /* 0x0000008a6a00780c */ /* 0x000fc40000f21670 */
[----:B------:R-:W-:Y:S02]  /*c1d0*/  LOP3.LUT P5, RZ, R17, 0x4, RZ, 0xc0, !PT ;  /* 0x0000000411ff7812 */ /* 0x000fe400078ac0ff */
[----:B------:R-:W-:Y:S02]  /*c1e0*/  FSEL R29, R29, -INF , !P1 ;  /* 0xff8000001d1d7808 */ /* 0x000fe40004800000 */
[----:B------:R-:W-:Y:S02]  /*c1f0*/  FSETP.NEU.FTZ.AND P1, PT, R12, -INF , PT ;  /* 0xff8000000c00780b */ /* 0x000fe40003f3d000 */
[----:B------:R-:W-:Y:S02]  /*c200*/  FMNMX.FTZ R68, R29, R68, !PT ;  /* 0x000000441d447209 */ /* 0x000fe40007810000 */
[----:B------:R-:W-:Y:S02]  /*c210*/  FSEL R14, R14, RZ, P1 ;  /* 0x000000ff0e0e7208 */ /* 0x000fe40000800000 */
[----:B------:R-:W-:-:S02]  /*c220*/  ISETP.GT.AND P1, PT, R101, 0x91, !P2 ;  /* 0x000000916500780c */ /* 0x000fc40005724270 */
[----:B------:R-:W-:Y:S01]  /*c230*/  ISETP.GT.AND P2, PT, R101, 0x99, !P5 ;  /* 0x000000996500780c */ /* 0x000fe20006f44270 */
[-CC-:B------:R-:W-:Y:S01]  /*c240*/  FFMA.FTZ R32, R107, R58.reuse, -R14.reuse ;  /* 0x0000003a6b207223 */ /* 0x180fe2000001080e */
[----:B------:R-:W-:Y:S01]  /*c250*/  ISETP.LT.OR P1, PT, R106, 0x92, P1 ;  /* 0x000000926a00780c */ /* 0x000fe20000f21670 */
[--C-:B------:R-:W-:Y:S01]  /*c260*/  FFMA.FTZ R0, R0, R58, -R14.reuse ;  /* 0x0000003a00007223 */ /* 0x100fe2000001080e */
[----:B------:R-:W-:Y:S01]  /*c270*/  FMNMX.FTZ R68, R31, R68, !PT ;  /* 0x000000441f447209 */ /* 0x000fe20007810000 */
[-CC-:B------:R-:W-:Y:S01]  /*c280*/  FFMA.FTZ R3, R3, R58.reuse, -R14.reuse ;  /* 0x0000003a03037223 */ /* 0x180fe2000001080e */
[----:B------:R-:W-:Y:S01]  /*c290*/  FSEL R101, R30, -INF , !P1 ;  /* 0xff8000001e657808 */ /* 0x000fe20004800000 */
[--C-:B------:R-:W-:Y:S01]  /*c2a0*/  FFMA.FTZ R24, R25, R58, -R14.reuse ;  /* 0x0000003a19187223 */ /* 0x100fe2000001080e */
[----:B------:R-:W-:Y:S01]  /*c2b0*/  ISETP.LT.OR P2, PT, R106, 0x9a, P2 ;  /* 0x0000009a6a00780c */ /* 0x000fe20001741670 */
[----:B------:R-:W-:Y:S01]  /*c2c0*/  MUFU.EX2 R0, R0 ;  /* 0x0000000000007308 */ /* 0x000fe20000000800 */
[----:B------:R-:W-:Y:S01]  /*c2d0*/  FMNMX.FTZ R68, R101, R68, !PT ;  /* 0x0000004465447209 */ /* 0x000fe20007810000 */
[-CC-:B------:R-:W-:Y:S01]  /*c2e0*/  FFMA.FTZ R25, R103, R58.reuse, -R14.reuse ;  /* 0x0000003a67197223 */ /* 0x180fe2000001080e */
[----:B------:R-:W-:Y:S01]  /*c2f0*/  FSEL R107, R34, -INF , !P2 ;  /* 0xff800000226b7808 */ /* 0x000fe20005000000 */
[--C-:B------:R-:W-:Y:S01]  /*c300*/  FFMA.FTZ R89, R89, R58, -R14.reuse ;  /* 0x0000003a59597223 */ /* 0x100fe2000001080e */
[----:B------:R-:W-:Y:S01]  /*c310*/  FMNMX.FTZ R68, R33, R68, !PT ;  /* 0x0000004421447209 */ /* 0x000fe20007810000 */
[-CC-:B------:R-:W-:Y:S01]  /*c320*/  FFMA.FTZ R36, R109, R58.reuse, -R14.reuse ;  /* 0x0000003a6d247223 */ /* 0x180fe2000001080e */
[----:B------:R-:W-:-:S01]  /*c330*/  FFMA.FTZ R93, R93, R58, -R14 ;  /* 0x0000003a5d5d7223 */ /* 0x000fc2000001080e */
[----:B------:R-:W-:Y:S01]  /*c340*/  MUFU.EX2 R3, R3 ;  /* 0x0000000300037308 */ /* 0x000fe20000000800 */
[----:B------:R-:W-:Y:S01]  /*c350*/  FMNMX.FTZ R9, R107, R68, !PT ;  /* 0x000000446b097209 */ /* 0x000fe20007810000 */
        /* <DEDUP_REMOVED lines=29> */
[----:B------:R-:W-:-:S01]  /*c530*/  FFMA.FTZ R71, R71, R58, -R14 ;  /* 0x0000003a47477223 */ /* 0x000fc2000001080e */
[-CC-:B------:R-:W-:Y:S01]  /*c540*/  FFMA.FTZ R72, R139, R58.reuse, -R14.reuse ;  /* 0x0000003a8b487223 */ /* 0x180fe2000001080e */
[----:B------:R-:W-:-:S01]  /*c550*/  FFMA.FTZ R74, R141, R58, -R14 ;  /* 0x0000003a8d4a7223 */ /* 0x000fc2000001080e */
[-CC-:B------:R-:W-:Y:S01]  /*c560*/  FFMA.FTZ R99, R99, R58.reuse, -R14.reuse ;  /* 0x0000003a63637223 */ /* 0x180fe2000001080e */
[----:B------:R-:W0:Y:S01]  /*c570*/  SHFL.BFLY PT, R9, R76, 0x1, 0x1f ;  /* 0x0c201f004c097f89 */ /* 0x000e2200000e0000 */
[----:B------:R-:W-:-:S01]  /*c580*/  FFMA.FTZ R35, R35, R58, -R14 ;  /* 0x0000003a23237223 */ /* 0x000fc2000001080e */
[----:B------:R-:W1:Y:S01]  /*c590*/  MUFU.EX2 R25, R25 ;  /* 0x0000001900197308 */ /* 0x000e620000000800 */
[----:B------:R-:W-:-:S07]  /*c5a0*/  ISETP.NE.AND P5, PT, R110, 0x1, PT ;  /* 0x000000016e00780c */ /* 0x000fce0003fa5270 */
[----:B------:R-:W2:Y:S08]  /*c5b0*/  MUFU.EX2 R32, R32 ;  /* 0x0000002000207308 */ /* 0x000eb00000000800 */
[----:B------:R-:W3:Y:S01]  /*c5c0*/  MUFU.EX2 R89, R89 ;  /* 0x0000005900597308 */ /* 0x000ee20000000800 */
[----:B-1----:R-:W-:-:S04]  /*c5d0*/  F2FP.SATFINITE.E4M3.F32.PACK_AB_MERGE_C R152, R25, R24, RZ ;  /* 0x000000181998723e */ /* 0x002fc800048070ff */
[----:B------:R-:W-:Y:S02]  /*c5e0*/  F2FP.SATFINITE.E4M3.F32.PACK_AB_MERGE_C R152, R3, R0, R152 ;  /* 0x000000000398723e */ /* 0x000fe40004807098 */
[----:B0-----:R-:W-:Y:S01]  /*c5f0*/  FMNMX.FTZ R9, R76, R9, !PT ;  /* 0x000000094c097209 */ /* 0x001fe20007810000 */
[-C--:B------:R-:W-:Y:S01]  /*c600*/  FFMA.FTZ R76, R37, R58.reuse, -R14 ;  /* 0x0000003a254c7223 */ /* 0x080fe2000001080e */
[----:B------:R-:W0:Y:S02]  /*c610*/  MUFU.EX2 R36, R36 ;  /* 0x0000002400247308 */ /* 0x000e240000000800 */
[C---:B------:R-:W-:Y:S01]  /*c620*/  FSETP.NEU.FTZ.AND P1, PT, R9.reuse, -INF , PT ;  /* 0xff8000000900780b */ /* 0x040fe20003f3d000 */
[----:B------:R-:W-:-:S05]  /*c630*/  FFMA.FTZ R78, R9, R58, -8 ;  /* 0xc1000000094e7423 */ /* 0x000fca000001003a */
[----:B------:R-:W-:Y:S01]  /*c640*/  FSEL R14, R78, RZ, P1 ;  /* 0x000000ff4e0e7208 */ /* 0x000fe20000800000 */
[----:B------:R-:W1:Y:S04]  /*c650*/  MUFU.EX2 R93, R93 ;  /* 0x0000005d005d7308 */ /* 0x000e680000000800 */
[----:B------:R-:W-:-:S01]  /*c660*/  FFMA.FTZ R20, R20, R58, -R14 ;  /* 0x0000003a14147223 */ /* 0x000fc2000001080e */
[-CC-:B------:R-:W-:Y:S01]  /*c670*/  FFMA.FTZ R13, R13, R58.reuse, -R14.reuse ;  /* 0x0000003a0d0d7223 */ /* 0x180fe2000001080e */
[----:B------:R-:W-:-:S01]  /*c680*/  FFMA.FTZ R94, R59, R58, -R14 ;  /* 0x0000003a3b5e7223 */ /* 0x000fc2000001080e */
[-CC-:B------:R-:W-:Y:S01]  /*c690*/  FFMA.FTZ R15, R15, R58.reuse, -R14.reuse ;  /* 0x0000003a0f0f7223 */ /* 0x180fe2000001080e */
[----:B------:R-:W-:-:S01]  /*c6a0*/  FFMA.FTZ R59, R62, R58, -R14 ;  /* 0x0000003a3e3b7223 */ /* 0x000fc2000001080e */
[----:B------:R-:W-:Y:S01]  /*c6b0*/  FFMA.FTZ R62, R63, R58, -R14 ;  /* 0x0000003a3f3e7223 */ /* 0x000fe2000001080e */
[----:B------:R-:W-:Y:S01]  /*c6c0*/  MUFU.EX2 R20, R20 ;  /* 0x0000001400147308 */ /* 0x000fe20000000800 */
[----:B------:R-:W-:-:S01]  /*c6d0*/  FADD.FTZ R63, R0, R3 ;  /* 0x00000003003f7221 */ /* 0x000fc20000010000 */
[-CC-:B------:R-:W-:Y:S01]  /*c6e0*/  FFMA.FTZ R78, R21, R58.reuse, -R14.reuse ;  /* 0x0000003a154e7223 */ /* 0x180fe2000001080e */
[----:B------:R-:W-:-:S01]  /*c6f0*/  FFMA.FTZ R21, R39, R58, -R14 ;  /* 0x0000003a27157223 */ /* 0x000fc2000001080e */
        /* <DEDUP_REMOVED lines=13> */
[----:B---3--:R-:W-:-:S01]  /*c7d0*/  FADD.FTZ R67, R89, R96 ;  /* 0x0000006059437221 */ /* 0x008fc20000010000 */
[-CC-:B------:R-:W-:Y:S01]  /*c7e0*/  FFMA.FTZ R86, R79, R58.reuse, -R14.reuse ;  /* 0x0000003a4f567223 */ /* 0x180fe2000001080e */
[----:B------:R-:W-:-:S01]  /*c7f0*/  FFMA.FTZ R79, R149, R58, -R14 ;  /* 0x0000003a954f7223 */ /* 0x000fc2000001080e */
[----:B------:R-:W-:Y:S01]  /*c800*/  FFMA.FTZ R41, R41, R58, -R14 ;  /* 0x0000003a29297223 */ /* 0x000fe2000001080e */
[----:B0-----:R-:W-:-:S01]  /*c810*/  FADD.FTZ R98, R36, R67 ;  /* 0x0000004324627221 */ /* 0x001fc20000010000 */
[----:B-1----:R-:W-:Y:S01]  /*c820*/  F2FP.SATFINITE.E4M3.F32.PACK_AB_MERGE_C R154, R93, R36, RZ ;  /* 0x000000245d9a723e */ /* 0x002fe200048070ff */
[----:B------:R-:W-:-:S01]  /*c830*/  FFMA.FTZ R88, R83, R58, -R14 ;  /* 0x0000003a53587223 */ /* 0x000fc2000001080e */
[----:B------:R-:W0:Y:S01]  /*c840*/  MUFU.EX2 R78, R78 ;  /* 0x0000004e004e7308 */ /* 0x000e220000000800 */
[----:B----4-:R-:W-:-:S01]  /*c850*/  FADD.FTZ R96, R20, R13 ;  /* 0x0000000d14607221 */ /* 0x010fc20000010000 */
[----:B------:R-:W-:Y:S01]  /*c860*/  FADD.FTZ R91, R93, R98 ;  /* 0x000000625d5b7221 */ /* 0x000fe20000010000 */
[----:B------:R-:W-:-:S01]  /*c870*/  FFMA.FTZ R83, R151, R58, -R14 ;  /* 0x0000003a97537223 */ /* 0x000fc2000001080e */
[-CC-:B------:R-:W-:Y:S01]  /*c880*/  FFMA.FTZ R3, R43, R58.reuse, -R14.reuse ;  /* 0x0000003a2b037223 */ /* 0x180fe2000001080e */
[----:B------:R-:W-:-:S01]  /*c890*/  FFMA.FTZ R90, R85, R58, -R14 ;  /* 0x0000003a555a7223 */ /* 0x000fc2000001080e */
[----:B------:R-:W-:Y:S01]  /*c8a0*/  F2FP.SATFINITE.E4M3.F32.PACK_AB_MERGE_C R154, R89, R32, R154 ;  /* 0x00000020599a723e */ /* 0x000fe2000480709a */
        /* <DEDUP_REMOVED lines=11> */
[----:B------:R-:W-:Y:S01]  /*c960*/  F2FP.SATFINITE.E4M3.F32.PACK_AB_MERGE_C R153, R78, R15, RZ ;  /* 0x0000000f4e99723e */ /* 0x000fe200048070ff */
[----:B------:R-:W-:-:S01]  /*c970*/  FFMA.FTZ R29, R29, R58, -R14 ;  /* 0x0000003a1d1d7223 */ /* 0x000fc2000001080e */
[-CC-:B------:R-:W-:Y:S01]  /*c980*/  FFMA.FTZ R31, R31, R58.reuse, -R14.reuse ;  /* 0x0000003a1f1f7223 */ /* 0x180fe2000001080e */
[----:B------:R-:W-:-:S01]  /*c990*/  FFMA.FTZ R101, R101, R58, -R14 ;  /* 0x0000003a65657223 */ /* 0x000fc2000001080e */
[----:B------:R-:W-:Y:S01]  /*c9a0*/  F2FP.SATFINITE.E4M3.F32.PACK_AB_MERGE_C R153, R13, R20, R153 ;  /* 0x000000140d99723e */ /* 0x000fe20004807099 */
[----:B------:R-:W-:-:S01]  /*c9b0*/  FFMA.FTZ R33, R33, R58, -R14 ;  /* 0x0000003a21217223 */ /* 0x000fc2000001080e */
[----:B------:R-:W0:Y:S01]  /*c9c0*/  MUFU.EX2 R73, R73 ;  /* 0x0000004900497308 */ /* 0x000e220000000800 */
[----:B-1----:R-:W-:-:S01]  /*c9d0*/  FADD.FTZ R98, R38, R91 ;  /* 0x0000005b26627221 */ /* 0x002fc20000010000 */
[----:B------:R-:W1:Y:S06]  /*c9e0*/  @P5 LDC R13, c[0x0][0x44c] ;  /* 0x00011300ff0d5b82 */ /* 0x000e6c0000000800 */
[----:B------:R-:W3:Y:S01]  /*c9f0*/  MUFU.EX2 R80, R80 ;  /* 0x0000005000507308 */ /* 0x000ee20000000800 */
[----:B--2---:R-:W-:-:S07]  /*ca00*/  FADD.FTZ R67, R21, R96 ;  /* 0x0000006015437221 */ /* 0x004fce0000010000 */
[----:B------:R-:W2:Y:S01]  /*ca10*/  MUFU.EX2 R40, R113 ;  /* 0x0000007100287308 */ /* 0x000ea20000000800 */
[----:B0-----:R-:W-:-:S07]  /*ca20*/  FADD.FTZ R91, R73, R98 ;  /* 0x00000062495b7221 */ /* 0x001fce0000010000 */
[----:B------:R-:W0:Y:S01]  /*ca30*/  MUFU.EX2 R37, R37 ;  /* 0x0000002500257308 */ /* 0x000e220000000800 */
[----:B---3--:R-:W-:-:S01]  /*ca40*/  FADD.FTZ R24, R80, R67 ;  /* 0x0000004350187221 */ /* 0x008fc20000010000 */
[----:B-1----:R-:W-:-:S06]  /*ca50*/  @P5 IMAD.HI.U32 R13, R108, R13, RZ ;  /* 0x0000000d6c0d5227 */ /* 0x002fcc00078e00ff */
[----:B------:R-:W1:Y:S01]  /*ca60*/  MUFU.EX2 R77, R77 ;  /* 0x0000004d004d7308 */ /* 0x000e620000000800 */
[----:B--2---:R-:W-:-:S07]  /*ca70*/  FADD.FTZ R96, R40, R91 ;  /* 0x0000005b28607221 */ /* 0x004fce0000010000 */
[----:B------:R-:W2:Y:S01]  /*ca80*/  MUFU.EX2 R82, R82 ;  /* 0x0000005200527308 */ /* 0x000ea20000000800 */
[----:B0-----:R-:W-:-:S01]  /*ca90*/  FADD.FTZ R67, R37, R24 ;  /* 0x0000001825437221 */ /* 0x001fc20000010000 */
[----:B------:R-:W-:-:S06]  /*caa0*/  FFMA.FTZ R24, R42, R58, -R14 ;  /* 0x0000003a2a187223 */ /* 0x000fcc000001080e */
        /* <DEDUP_REMOVED lines=17> */
[----:B------:R-:W2:Y:S01]  /*cbc0*/  MUFU.EX2 R79, R79 ;  /* 0x0000004f004f7308 */ /* 0x000ea20000000800 */
[C---:B-1----:R-:W-:Y:S01]  /*cbd0*/  F2FP.SATFINITE.E4M3.F32.PACK_AB_MERGE_C R150, R97.reuse, R48, RZ ;  /* 0x000000306196723e */ /* 0x042fe200048070ff */
[----:B------:R-:W-:-:S03]  /*cbe0*/  FADD.FTZ R97, R97, R32 ;  /* 0x0000002061617221 */ /* 0x000fc60000010000 */
[----:B------:R-:W-:-:S03]  /*cbf0*/  F2FP.SATFINITE.E4M3.F32.PACK_AB_MERGE_C R150, R81, R44, R150 ;  /* 0x0000002c5196723e */ /* 0x000fc60004807096 */
[----:B------:R1:W-:Y:S08]  /*cc00*/  MUFU.EX2 R25, R41 ;  /* 0x0000002900197308 */ /* 0x0003f00000000800 */
[----:B------:R-:W3:Y:S01]  /*cc10*/  MUFU.EX2 R88, R88 ;  /* 0x0000005800587308 */ /* 0x000ee20000000800 */
[----:B-1----:R-:W-:-:S04]  /*cc20*/  FADD.FTZ R41, R39, R36 ;  /* 0x0000002427297221 */ /* 0x002fc80000010000 */
[----:B------:R-:W-:-:S03]  /*cc30*/  FADD.FTZ R0, R84, R41 ;  /* 0x0000002954007221 */ /* 0x000fc60000010000 */
[----:B------:R-:W1:Y:S01]  /*cc40*/  MUFU.EX2 R52, R119 ;  /* 0x0000007700347308 */ /* 0x000e620000000800 */
[----:B------:R-:W-:-:S01]  /*cc50*/  FADD.FTZ R41, R75, R0 ;  /* 0x000000004b297221 */ /* 0x000fc20000010000 */
[-CC-:B------:R-:W-:Y:S01]  /*cc60*/  FFMA.FTZ R0, R46, R58.reuse, -R14.reuse ;  /* 0x0000003a2e007223 */ /* 0x180fe2000001080e */
[C---:B0-----:R-:W-:Y:S02]  /*cc70*/  F2FP.SATFINITE.E4M3.F32.PACK_AB_MERGE_C R75, R86.reuse, R75, RZ ;  /* 0x0000004b564b723e */ /* 0x041fe400048070ff */
[----:B------:R-:W-:Y:S01]  /*cc80*/  FADD.FTZ R32, R86, R41 ;  /* 0x0000002956207221 */ /* 0x000fe20000010000 */
[----:B------:R-:W-:-:S01]  /*cc90*/  FFMA.FTZ R41, R47, R58, -R14 ;  /* 0x0000003a2f297223 */ /* 0x000fc2000001080e */
[----:B------:R-:W-:Y:S01]  /*cca0*/  F2FP.SATFINITE.E4M3.F32.PACK_AB_MERGE_C R149, R84, R39, R75 ;  /* 0x000000275495723e */ /* 0x000fe2000480704b */
[----:B------:R-:W0:Y:S01]  /*ccb0*/  MUFU.EX2 R83, R83 ;  /* 0x0000005300537308 */ /* 0x000e220000000800 */
[----:B--2---:R-:W-:-:S04]  /*ccc0*/  FADD.FTZ R43, R79, R32 ;  /* 0x000000204f2b7221 */ /* 0x004fc80000010000 */
[----:B---3--:R-:W-:-:S03]  /*ccd0*/  FADD.FTZ R32, R88, R43 ;  /* 0x0000002b58207221 */ /* 0x008fc60000010000 */
[----:B------:R-:W2:Y:S01]  /*cce0*/  MUFU.EX2 R87, R87 ;  /* 0x0000005700577308 */ /* 0x000ea20000000800 */
[----:B-1----:R-:W-:-:S07]  /*ccf0*/  FADD.FTZ R36, R52, R97 ;  /* 0x0000006134247221 */ /* 0x002fce0000010000 */
[----:B------:R-:W1:Y:S01]  /*cd00*/  MUFU.EX2 R90, R90 ;  /* 0x0000005a005a7308 */ /* 0x000e620000000800 */
[----:B0-----:R-:W-:-:S01]  /*cd10*/  FADD.FTZ R43, R83, R32 ;  /* 0x00000020532b7221 */ /* 0x001fc20000010000 */
[----:B------:R-:W-:-:S06]  /*cd20*/  FFMA.FTZ R32, R50, R58, -R14 ;  /* 0x0000003a32207223 */ /* 0x000fcc000001080e */
[----:B------:R-:W-:Y:S01]  /*cd30*/  MUFU.EX2 R54, R54 ;  /* 0x0000003600367308 */ /* 0x000fe20000000800 */
[----:B--2---:R-:W-:-:S07]  /*cd40*/  FADD.FTZ R47, R87, R36 ;  /* 0x00000024572f7221 */ /* 0x004fce0000010000 */
[----:B------:R-:W0:Y:S01]  /*cd50*/  MUFU.EX2 R61, R61 ;  /* 0x0000003d003d7308 */ /* 0x000e220000000800 */
[----:B-1----:R-:W-:-:S01]  /*cd60*/  FADD.FTZ R36, R90, R43 ;  /* 0x0000002b5a247221 */ /* 0x002fc20000010000 */
[-CC-:B------:R-:W-:Y:S01]  /*cd70*/  FFMA.FTZ R43, R51, R58.reuse, -R14.reuse ;  /* 0x0000003a332b7223 */ /* 0x180fe2000001080e */
[----:B------:R-:W-:-:S01]  /*cd80*/  FFMA.FTZ R14, R107, R58, -R14 ;  /* 0x0000003a6b0e7223 */ /* 0x000fc2000001080e */
[----:B------:R-:W-:-:S04]  /*cd90*/  F2FP.SATFINITE.E4M3.F32.PACK_AB_MERGE_C R83, R90, R83, RZ ;  /* 0x000000535a53723e */ /* 0x000fc800048070ff */
[----:B------:R-:W1:Y:S01]  /*cda0*/  MUFU.EX2 R85, R85 ;  /* 0x0000005500557308 */ /* 0x000e620000000800 */
[----:B------:R-:W-:-:S07]  /*cdb0*/  F2FP.SATFINITE.E4M3.F32.PACK_AB_MERGE_C R151, R88, R79, R83 ;  /* 0x0000004f5897723e */ /* 0x000fce0004807053 */
[----:B------:R-:W2:Y:S01]  /*cdc0*/  MUFU.EX2 R92, R92 ;  /* 0x0000005c005c7308 */ /* 0x000ea20000000800 */
[----:B0-----:R-:W-:Y:S01]  /*cdd0*/  F2FP.SATFINITE.E4M3.F32.PACK_AB_MERGE_C R144, R61, R54, RZ ;  /* 0x000000363d90723e */ /* 0x001fe200048070ff */
[----:B------:R-:W-:-:S03]  /*cde0*/  FADD.FTZ R54, R54, R47 ;  /* 0x0000002f36367221 */ /* 0x000fc60000010000 */
[----:B------:R-:W-:Y:S01]  /*cdf0*/  F2FP.SATFINITE.E4M3.F32.PACK_AB_MERGE_C R144, R87, R52, R144 ;  /* 0x000000345790723e */ /* 0x000fe20004807090 */
[----:B------:R-:W-:-:S02]  /*ce00*/  FADD.FTZ R61, R61, R54 ;  /* 0x000000363d3d7221 */ /* 0x000fc40000010000 */
        /* <DEDUP_REMOVED lines=8> */
[----:B-1----:R-:W-:-:S07]  /*ce90*/  F2FP.SATFINITE.E4M3.F32.PACK_AB_MERGE_C R146, R69, R60, RZ ;  /* 0x0000003c4592723e */ /* 0x002fce00048070ff */
[----:B------:R-:W1:Y:S01]  /*cea0*/  MUFU.EX2 R65, R65 ;  /* 0x0000004100417308 */ /* 0x000e620000000800 */
[----:B0-----:R-:W-:-:S07]  /*ceb0*/  FADD.FTZ R38, R56, R61 ;  /* 0x0000003d38267221 */ /* 0x001fce0000010000 */
[----:B------:R-:W0:Y:S01]  /*cec0*/  MUFU.EX2 R59, R59 ;  /* 0x0000003b003b7308 */ /* 0x000e220000000800 */
[----:B--2---:R-:W-:-:S01]  /*ced0*/  FADD.FTZ R36, R94, R47 ;  /* 0x0000002f5e247221 */ /* 0x004fc20000010000 */
[----:B------:R-:W-:-:S04]  /*cee0*/  F2FP.SATFINITE.E4M3.F32.PACK_AB_MERGE_C R57, R94, R57, RZ ;  /* 0x000000395e39723e */ /* 0x000fc800048070ff */
[----:B------:R-:W-:Y:S02]  /*cef0*/  F2FP.SATFINITE.E4M3.F32.PACK_AB_MERGE_C R145, R92, R85, R57 ;  /* 0x000000555c91723e */ /* 0x000fe40004807039 */
[----:B------:R-:W2:Y:S01]  /*cf00*/  MUFU.EX2 R62, R62 ;  /* 0x0000003e003e7308 */ /* 0x000ea20000000800 */
[C---:B-1----:R-:W-:Y:S01]  /*cf10*/  F2FP.SATFINITE.E4M3.F32.PACK_AB_MERGE_C R146, R65.reuse, R56, R146 ;  /* 0x000000384192723e */ /* 0x042fe20004807092 */
[----:B------:R-:W-:-:S04]  /*cf20*/  FADD.FTZ R65, R65, R38 ;  /* 0x0000002641417221 */ /* 0x000fc80000010000 */
[----:B------:R-:W-:Y:S02]  /*cf30*/  FADD.FTZ R60, R60, R65 ;  /* 0x000000413c3c7221 */ /* 0x000fe40000010000 */
[----:B------:R-:W-:Y:S01]  /*cf40*/  MUFU.EX2 R30, R30 ;  /* 0x0000001e001e7308 */ /* 0x000fe20000000800 */
[----:B0-----:R-:W-:-:S01]  /*cf50*/  FADD.FTZ R47, R59, R36 ;  /* 0x000000243b2f7221 */ /* 0x001fc20000010000 */
[----:B------:R-:W-:-:S06]  /*cf60*/  FADD.FTZ R69, R69, R60 ;  /* 0x0000003c45457221 */ /* 0x000fcc0000010000 */
[----:B------:R-:W0:Y:S01]  /*cf70*/  MUFU.EX2 R45, R45 ;  /* 0x0000002d002d7308 */ /* 0x000e220000000800 */
[----:B--2---:R-:W-:-:S07]  /*cf80*/  FADD.FTZ R36, R62, R47 ;  /* 0x0000002f3e247221 */ /* 0x004fce0000010000 */
        /* <DEDUP_REMOVED lines=10> */
[----:B------:R-:W-:Y:S01]  /*d030*/  MUFU.EX2 R24, R24 ;  /* 0x0000001800187308 */ /* 0x000fe20000000800 */
[----:B-1----:R-:W-:-:S01]  /*d040*/  FADD.FTZ R37, R66, R37 ;  /* 0x0000002542257221 */ /* 0x002fc20000010000 */
[----:B------:R-:W-:Y:S01]  /*d050*/  FADD.FTZ R30, R30, R103 ;  /* 0x000000671e1e7221 */ /* 0x000fe20000010000 */
[----:B------:R-:W-:-:S03]  /*d060*/  F2FP.SATFINITE.E4M3.F32.PACK_AB_MERGE_C R63, R66, R63, RZ ;  /* 0x0000003f423f723e */ /* 0x000fc600048070ff */
[----:B------:R-:W-:Y:S01]  /*d070*/  FADD.FTZ R45, R45, R30 ;  /* 0x0000001e2d2d7221 */ /* 0x000fe20000010000 */
[----:B------:R-:W-:Y:S01]  /*d080*/  F2FP.SATFINITE.E4M3.F32.PACK_AB_MERGE_C R147, R62, R59, R63 ;  /* 0x0000003b3e93723e */ /* 0x000fe2000480703f */
[----:B------:R-:W-:Y:S01]  /*d090*/  MUFU.EX2 R68, R68 ;  /* 0x0000004400447308 */ /* 0x000fe20000000800 */
[----:B--2---:R-:W-:-:S07]  /*d0a0*/  FADD.FTZ R36, R8, R37 ;  /* 0x0000002508247221 */ /* 0x004fce0000010000 */
[----:B------:R-:W0:Y:S08]  /*d0b0*/  MUFU.EX2 R53, R53 ;  /* 0x0000003500357308 */ /* 0x000e300000000800 */
[----:B------:R-:W-:Y:S08]  /*d0c0*/  MUFU.EX2 R3, R3 ;  /* 0x0000000300037308 */ /* 0x000ff00000000800 */
[----:B------:R-:W-:Y:S01]  /*d0d0*/  MUFU.EX2 R34, R34 ;  /* 0x0000002200227308 */ /* 0x000fe20000000800 */
[----:B0-----:R-:W-:-:S07]  /*d0e0*/  F2FP.SATFINITE.E4M3.F32.PACK_AB_MERGE_C R142, R53, R68, RZ ;  /* 0x00000044358e723e */ /* 0x001fce00048070ff */
[----:B------:R-:W0:Y:S08]  /*d0f0*/  MUFU.EX2 R49, R49 ;  /* 0x0000003100317308 */ /* 0x000e300000000800 */
[----:B------:R-:W1:Y:S08]  /*d100*/  MUFU.EX2 R0, R0 ;  /* 0x0000000000007308 */ /* 0x000e700000000800 */
[----:B------:R-:W2:Y:S01]  /*d110*/  MUFU.EX2 R41, R41 ;  /* 0x0000002900297308 */ /* 0x000ea20000000800 */
[----:B0-----:R-:W-:Y:S01]  /*d120*/  F2FP.SATFINITE.E4M3.F32.PACK_AB_MERGE_C R142, R49, R34, R142 ;  /* 0x00000022318e723e */ /* 0x001fe2000480708e */
[----:B------:R-:W-:-:S04]  /*d130*/  FADD.FTZ R34, R34, R45 ;  /* 0x0000002d22227221 */ /* 0x000fc80000010000 */
[----:B------:R-:W-:Y:S02]  /*d140*/  FADD.FTZ R49, R49, R34 ;  /* 0x0000002231317221 */ /* 0x000fe40000010000 */
[----:B------:R0:W-:Y:S02]  /*d150*/  MUFU.EX2 R15, R27 ;  /* 0x0000001b000f7308 */ /* 0x0001e40000000800 */
[----:B------:R-:W-:-:S04]  /*d160*/  FADD.FTZ R68, R68, R49 ;  /* 0x0000003144447221 */ /* 0x000fc80000010000 */
[----:B------:R-:W-:Y:S02]  /*d170*/  FADD.FTZ R53, R53, R68 ;  /* 0x0000004435357221 */ /* 0x000fe40000010000 */
[----:B------:R-:W3:Y:S01]  /*d180*/  MUFU.EX2 R32, R32 ;  /* 0x0000002000207308 */ /* 0x000ee20000000800 */
[----:B0-----:R-:W-:-:S04]  /*d190*/  FADD.FTZ R27, R25, R36 ;  /* 0x00000024191b7221 */ /* 0x001fc80000010000 */
[----:B------:R-:W-:Y:S01]  /*d1a0*/  FADD.FTZ R30, R24, R27 ;  /* 0x0000001b181e7221 */ /* 0x000fe20000010000 */
[C---:B------:R-:W-:Y:S02]  /*d1b0*/  F2FP.SATFINITE.E4M3.F32.PACK_AB_MERGE_C R27, R3.reuse, R24, RZ ;  /* 0x00000018031b723e */ /* 0x040fe400048070ff */
[----:B------:R-:W-:Y:S01]  /*d1c0*/  MUFU.EX2 R71, R71 ;  /* 0x0000004700477308 */ /* 0x000fe20000000800 */
[----:B------:R-:W-:-:S01]  /*d1d0*/  FADD.FTZ R3, R3, R30 ;  /* 0x0000001e03037221 */ /* 0x000fc20000010000 */
[----:B------:R-:W-:Y:S01]  /*d1e0*/  F2FP.SATFINITE.E4M3.F32.PACK_AB_MERGE_C R141, R25, R8, R27 ;  /* 0x00000008198d723e */ /* 0x000fe2000480701b */
[----:B------:R-:W0:Y:S01]  /*d1f0*/  @P5 LDC R30, c[0x0][0x450] ;  /* 0x00011400ff1e5b82 */ /* 0x000e220000000800 */
[----:B------:R-:W-:Y:S02]  /*d200*/  IMAD.MOV.U32 R8, RZ, RZ, R108 ;  /* 0x000000ffff087224 */ /* 0x000fe400078e006c */
[----:B-1----:R-:W-:Y:S02]  /*d210*/  FADD.FTZ R20, R0, R3 ;  /* 0x0000000300147221 */ /* 0x002fe40000010000 */
[----:B------:R-:W1:Y:S02]  /*d220*/  MUFU.EX2 R72, R72 ;  /* 0x0000004800487308 */ /* 0x000e640000000800 */
[----:B--2---:R-:W-:-:S04]  /*d230*/  FADD.FTZ R3, R41, R20 ;  /* 0x0000001429037221 */ /* 0x004fc80000010000 */
[----:B---3--:R-:W-:Y:S02]  /*d240*/  FADD.FTZ R24, R32, R3 ;  /* 0x0000000320187221 */ /* 0x008fe40000010000 */
[----:B------:R-:W2:Y:S08]  /*d250*/  MUFU.EX2 R43, R43 ;  /* 0x0000002b002b7308 */ /* 0x000eb00000000800 */
[----:B------:R-:W-:Y:S01]  /*d260*/  MUFU.EX2 R70, R137 ;  /* 0x0000008900467308 */ /* 0x000fe20000000800 */
[----:B-1----:R-:W-:-:S02]  /*d270*/  F2FP.SATFINITE.E4M3.F32.PACK_AB_MERGE_C R3, R72, R71, RZ ;  /* 0x000000474803723e */ /* 0x002fc400048070ff */
[----:B0-----:R-:W-:Y:S02]  /*d280*/  @P5 SHF.R.U32.HI R8, RZ, R30, R13 ;  /* 0x0000001eff085219 */ /* 0x001fe4000001160d */
[----:B------:R-:W-:-:S03]  /*d290*/  ISETP.GE.AND P5, PT, R11, 0x1, PT ;  /* 0x000000010b00780c */ /* 0x000fc60003fa6270 */
[----:B------:R-:W0:Y:S01]  /*d2a0*/  MUFU.EX2 R55, R55 ;  /* 0x0000003700377308 */ /* 0x000e220000000800 */
[C---:B--2---:R-:W-:Y:S01]  /*d2b0*/  F2FP.SATFINITE.E4M3.F32.PACK_AB_MERGE_C R32, R43.reuse, R32, RZ ;  /* 0x000000202b20723e */ /* 0x044fe200048070ff */
[----:B------:R-:W-:Y:S01]  /*d2c0*/  FADD.FTZ R43, R43, R24 ;  /* 0x000000182b2b7221 */ /* 0x000fe20000010000 */
[----:B------:R-:W-:Y:S02]  /*d2d0*/  IMAD.IADD R105, R105, 0x1, R8 ;  /* 0x0000000169697824 */ /* 0x000fe400078e0208 */
[----:B------:R-:W-:Y:S02]  /*d2e0*/  F2FP.SATFINITE.E4M3.F32.PACK_AB_MERGE_C R143, R41, R0, R32 ;  /* 0x00000000298f723e */ /* 0x000fe40004807020 */
[----:B------:R-:W-:Y:S01]  /*d2f0*/  IMAD.IADD R10, R105, 0x1, R10 ;  /* 0x00000001690a7824 */ /* 0x000fe200078e020a */
[----:B------:R-:W1:Y:S08]  /*d300*/  MUFU.EX2 R26, R26 ;  /* 0x0000001a001a7308 */ /* 0x000e700000000800 */
[----:B------:R-:W2:Y:S01]  /*d310*/  MUFU.EX2 R28, R28 ;  /* 0x0000001c001c7308 */ /* 0x000ea20000000800 */
[----:B0-----:R-:W-:Y:S01]  /*d320*/  F2FP.SATFINITE.E4M3.F32.PACK_AB_MERGE_C R136, R55, R70, R3 ;  /* 0x000000463788723e */ /* 0x001fe20004807003 */
[----:B------:R-:W-:-:S04]  /*d330*/  FADD.FTZ R70, R70, R53 ;  /* 0x0000003546467221 */ /* 0x000fc80000010000 */
[----:B------:R-:W-:Y:S02]  /*d340*/  FADD.FTZ R70, R55, R70 ;  /* 0x0000004637467221 */ /* 0x000fe40000010000 */
[----:B------:R-:W-:Y:S01]  /*d350*/  MUFU.EX2 R35, R35 ;  /* 0x0000002300237308 */ /* 0x000fe20000000800 */
[----:B-1----:R-:W-:-:S01]  /*d360*/  FADD.FTZ R24, R26, R43 ;  /* 0x0000002b1a187221 */ /* 0x002fc20000010000 */
[----:B------:R-:W-:-:S03]  /*d370*/  FADD.FTZ R71, R71, R70 ;  /* 0x0000004647477221 */ /* 0x000fc60000010000 */
[----:B------:R-:W-:Y:S01]  /*d380*/  FADD.FTZ R3, R15, R24 ;  /* 0x000000180f037221 */ /* 0x000fe20000010000 */
[----:B------:R-:W-:-:S02]  /*d390*/  FADD.FTZ R71, R72, R71 ;  /* 0x0000004748477221 */ /* 0x000fc40000010000 */
[----:B------:R-:W0:Y:S01]  /*d3a0*/  MUFU.EX2 R76, R76 ;  /* 0x0000004c004c7308 */ /* 0x000e220000000800 */
[----:B--2---:R-:W-:-:S07]  /*d3b0*/  FADD.FTZ R0, R28, R3 ;  /* 0x000000031c007221 */ /* 0x004fce0000010000 */
[----:B------:R-:W1:Y:S08]  /*d3c0*/  MUFU.EX2 R29, R29 ;  /* 0x0000001d001d7308 */ /* 0x000e700000000800 */
[----:B------:R-:W-:Y:S01]  /*d3d0*/  MUFU.EX2 R74, R74 ;  /* 0x0000004a004a7308 */ /* 0x000fe20000000800 */
[----:B0-----:R-:W-:-:S07]  /*d3e0*/  F2FP.SATFINITE.E4M3.F32.PACK_AB_MERGE_C R3, R76, R35, RZ ;  /* 0x000000234c03723e */ /* 0x001fce00048070ff */
[----:B------:R-:W0:Y:S01]  /*d3f0*/  MUFU.EX2 R99, R99 ;  /* 0x0000006300637308 */ /* 0x000e220000000800 */
[----:B-1----:R-:W-:-:S01]  /*d400*/  FADD.FTZ R0, R29, R0 ;  /* 0x000000001d007221 */ /* 0x002fc20000010000 */
        /* <DEDUP_REMOVED lines=17> */
[----:B------:R-:W-:-:S05]  /*d520*/  FADD.FTZ R3, R76, R35 ;  /* 0x000000234c037221 */ /* 0x000fca0000010000 */
[----:B------:R0:W-:Y:S01]  /*d530*/  STL [R1], R3 ;  /* 0x0000000301007387 */ /* 0x0001e20000100800 */
[----:B------:R-:W-:Y:S05]  /*d540*/  @!P5 BRA `(.L_x_12333) ;  /* 0x000000000048d947 */ /* 0x000fea0003800000 */
[C---:B------:R-:W-:Y:S01]  /*d550*/  ISETP.GT.AND P1, PT, R105.reuse, RZ, PT ;  /* 0x000000ff6900720c */ /* 0x040fe20003f24270 */
[----:B------:R-:W-:Y:S01]  /*d560*/  BSSY B0, `(.L_x_12334) ;  /* 0x000000e000007945 */ /* 0x000fe20003800000 */
[----:B0-----:R-:W-:-:S11]  /*d570*/  VIADD R3, R105, 0xffffffff ;  /* 0xffffffff69037836 */ /* 0x001fd60000000000 */
        /* <DEDUP_REMOVED lines=8> */
.L_x_12335:
[----:B------:R-:W-:-:S13]  /*d600*/  ISETP.NE.AND P1, PT, R11, 0x1, PT ;  /* 0x000000010b00780c */ /* 0x000fda0003f25270 */
[----:B------:R-:W0:Y:S02]  /*d610*/  @P1 LDC.64 R14, c[0x0][0x9e8] ;  /* 0x00027a00ff0e1b82 */ /* 0x000e240000000a00 */
[----:B0-----:R-:W-:-:S05]  /*d620*/  @P1 IMAD.HI.U32 R8, R3, R14, RZ ;  /* 0x0000000e03081227 */ /* 0x001fca00078e00ff */
[----:B------:R-:W-:-:S07]  /*d630*/  @P1 SHF.R.U32.HI R3, RZ, R15, R8 ;  /* 0x0000000fff031219 */ /* 0x000fce0000011608 */
.L_x_12336:
[----:B------:R-:W-:Y:S05]  /*d640*/  BSYNC B0 ;  /* 0x0000000000007941 */ /* 0x000fea0003800000 */
.L_x_12334:
[----:B------:R-:W-:-:S05]  /*d650*/  IMAD R3, R3, R11, R11 ;  /* 0x0000000b03037224 */ /* 0x000fca00078e020b */
[----:B------:R-:W-:-:S07]  /*d660*/  VIMNMX R10, R10, R3, PT ;  /* 0x000000030a0a7248 */ /* 0x000fce0003fe0100 */
.L_x_12333:
[----:B------:R-:W2:Y:S01]  /*d670*/  LDL R8, [R1+0x40] ;  /* 0x0000400001087983 */ /* 0x000ea20000100800 */
[----:B------:R-:W-:Y:S01]  /*d680*/  IMAD.HI R10, R10, 0x66666667, RZ ;  /* 0x666666670a0a7827 */ /* 0x000fe200078e02ff */
[----:B------:R-:W-:Y:S01]  /*d690*/  ULDC UR40, c[0x0][0x9e4] ;  /* 0x0002790000287ab9 */ /* 0x000fe20000000800 */
[----:B------:R-:W-:Y:S01]  /*d6a0*/  ULDC UR37, c[0x0][0x9e4] ;  /* 0x0002790000257ab9 */ /* 0x000fe20000000800 */
[----:B------:R-:W-:Y:S01]  /*d6b0*/  ULDC UR36, c[0x0][0x988] ;  /* 0x0002620000247ab9 */ /* 0x000fe20000000800 */
[----:B------:R-:W-:Y:S01]  /*d6c0*/  ULDC UR39, c[0x0][0x988] ;  /* 0x0002620000277ab9 */ /* 0x000fe20000000800 */
[----:B0-----:R-:W-:Y:S01]  /*d6d0*/  SHF.R.U32.HI R3, RZ, 0x1f, R10 ;  /* 0x0000001fff037819 */ /* 0x001fe2000001160a */
[----:B------:R-:W-:Y:S01]  /*d6e0*/  ULDC UR38, c[0x0][0x988] ;  /* 0x0002620000267ab9 */ /* 0x000fe20000000800 */
[----:B------:R-:W-:Y:S01]  /*d6f0*/  ULDC UR42, c[0x0][0x9e0] ;  /* 0x00027800002a7ab9 */ /* 0x000fe20000000800 */
[----:B------:R-:W-:Y:S01]  /*d700*/  ULDC UR41, c[0x0][0x9e0] ;  /* 0x0002780000297ab9 */ /* 0x000fe20000000800 */
[----:B------:R-:W-:Y:S01]  /*d710*/  LEA.HI.SX32 R3, R10, R3, 0x1a ;  /* 0x000000030a037211 */ /* 0x000fe200078fd2ff */
        /* <DEDUP_REMOVED lines=38> */
.L_x_12359:
[----:B------:R-:W-:-:S05]  /*d980*/  VIADD R13, R19, 0x1 ;  /* 0x00000001130d7836 */ /* 0x000fca0000000000 */
[----:B------:R-:W-:-:S04]  /*d990*/  ISETP.NE.AND P1, PT, R13, 0x2, PT ;  /* 0x000000020d00780c */ /* 0x000fc80003f25270 */
[----:B------:R-:W-:Y:S02]  /*d9a0*/  SEL R3, RZ, 0x1, P1 ;  /* 0x00000001ff037807 */ /* 0x000fe40000800000 */
[----:B------:R-:W-:Y:S02]  /*d9b0*/  SEL R13, R13, RZ, P1 ;  /* 0x000000ff0d0d7207 */ /* 0x000fe40000800000 */
[----:B------:R-:W-:Y:S01]  /*d9c0*/  LOP3.LUT R8, R156, R3, RZ, 0x3c, !PT ;  /* 0x000000039c087212 */ /* 0x000fe200078e3cff */
[----:B------:R-:W-:Y:S06]  /*d9d0*/  @!P0 BRA `(.L_x_12340) ;  /* 0x0000000000048947 */ /* 0x000fec0003800000 */
[----:B------:R-:W-:Y:S01]  /*d9e0*/  BPT.TRAP 0x1 ;  /* 0x000000040000795c */ /* 0x000fe20000300000 */
.L_x_12340:
[----:B------:R-:W-:Y:S01]  /*d9f0*/  IMAD R3, R13, 0x8, R18 ;  /* 0x000000080d037824 */ /* 0x000fe200078e0212 */
[----:B------:R-:W-:-:S04]  /*da00*/  SHF.L.U32 R10, R8, 0x1f, RZ ;  /* 0x0000001f080a7819 */ /* 0x000fc800000006ff */
[----:B------:R0:W1:Y:S01]  /*da10*/  SYNCS.PHASECHK.TRANS64.TRYWAIT P1, [R3+URZ+0x13230], R10 ;  /* 0x0132300a030075a7 */ /* 0x000062000802017f */
[----:B------:R-:W-:Y:S05]  /*da20*/  @!P0 BRA `(.L_x_12341) ;  /* 0x0000000000048947 */ /* 0x000fea0003800000 */
[----:B------:R-:W-:Y:S01]  /*da30*/  BPT.TRAP 0x1 ;  /* 0x000000040000795c */ /* 0x000fe20000300000 */
.L_x_12341:
[----:B------:R-:W2:Y:S01]  /*da40*/  LDL R11, [R1+0x28] ;  /* 0x00002800010b7983 */ /* 0x000ea20000100800 */
[----:B------:R-:W-:Y:S01]  /*da50*/  BSSY B2, `(.L_x_12342) ;  /* 0x0000007000027945 */ /* 0x000fe20003800000 */
[----:B--2---:R-:W-:-:S04]  /*da60*/  IMAD R20, R13, 0x280, R11 ;  /* 0x000002800d147824 */ /* 0x004fc800078e020b */
[C---:B------:R-:W-:Y:S02]  /*da70*/  VIADD R14, R20.reuse, 0x80 ;  /* 0x00000080140e7836 */ /* 0x040fe40000000000 */
[----:B------:R-:W-:Y:S01]  /*da80*/  VIADD R56, R20, 0x100 ;  /* 0x0000010014387836 */ /* 0x000fe20000000000 */
[----:B-1----:R-:W-:Y:S06]  /*da90*/  @P1 BRA `(.L_x_12343) ;  /* 0x0000000000081947 */ /* 0x002fec0003800000 */
[----:B------:R-:W1:Y:S02]  /*daa0*/  SYNCS.PHASECHK.TRANS64.TRYWAIT P1, [R3+URZ+0x13230], R10 ;  /* 0x0132300a030075a7 */ /* 0x000e64000802017f */
[----:B-1----:R-:W-:Y:S05]  /*dab0*/  @!P1 BRA `(.L_x_12344) ;  /* 0x00000178005c9947 */ /* 0x002fea0003800000 */
.L_x_12343:
[----:B------:R-:W-:Y:S05]  /*dac0*/  BSYNC B2 ;  /* 0x0000000000027941 */ /* 0x000fea0003800000 */
.L_x_12342:
[----:B01----:R-:W-:Y:S01]  /*dad0*/  IMAD.MOV.U32 R10, RZ, RZ, R20 ;  /* 0x000000ffff0a7224 */ /* 0x003fe200078e0014 */
[----:B------:R-:W-:Y:S01]  /*dae0*/  R2UR UR12, R4 ;  /* 0x00000000040c72ca */ /* 0x000fe200000e0000 */
[----:B------:R-:W-:Y:S01]  /*daf0*/  IMAD.MOV.U32 R11, RZ, RZ, -0x7fffffe0 ;  /* 0x80000020ff0b7424 */ /* 0x000fe200078e00ff */
[----:B------:R-:W-:Y:S01]  /*db00*/  R2UR UR13, R5 ;  /* 0x00000000050d72ca */ /* 0x000fe200000e0000 */
[----:B------:R-:W-:Y:S01]  /*db10*/  WARPGROUP.ARRIVE ;  /* 0x00000000000079c5 */ /* 0x000fe20000000000 */
[----:B------:R-:W-:Y:S01]  /*db20*/  R2UR UR14, R10 ;  /* 0x000000000a0e72ca */ /* 0x000fe200000e0000 */
[----:B------:R-:W-:Y:S01]  /*db30*/  IMAD.MOV.U32 R15, RZ, RZ, -0x7fffffe0 ;  /* 0x80000020ff0f7424 */ /* 0x000fe200078e00ff */
[----:B------:R-:W-:Y:S01]  /*db40*/  R2UR UR15, R11 ;  /* 0x000000000b0f72ca */ /* 0x000fe200000e0000 */
[----:B------:R-:W-:Y:S01]  /*db50*/  IMAD.MOV.U32 R10, RZ, RZ, R56 ;  /* 0x000000ffff0a7224 */ /* 0x000fe200078e0038 */
[----:B------:R-:W-:Y:S01]  /*db60*/  R2UR UR22, R14 ;  /* 0x000000000e1672ca */ /* 0x000fe200000e0000 */
[C---:B------:R-:W-:Y:S01]  /*db70*/  VIADD R14, R20.reuse, 0x180 ;  /* 0x00000180140e7836 */ /* 0x040fe20000000000 */
[----:B------:R-:W-:Y:S01]  /*db80*/  R2UR UR23, R15 ;  /* 0x000000000f1772ca */ /* 0x000fe200000e0000 */
[----:B------:R-:W-:Y:S01]  /*db90*/  VIADD R56, R20, 0x182 ;  /* 0x0000018214387836 */ /* 0x000fe20000000000 */
[----:B------:R-:W-:Y:S01]  /*dba0*/  R2UR UR20, R4 ;  /* 0x00000000041472ca */ /* 0x000fe200000e0000 */
[----:B------:R-:W-:Y:S01]  /*dbb0*/  IMAD.MOV.U32 R57, RZ, RZ, -0x7fffffe0 ;  /* 0x80000020ff397424 */ /* 0x000fe200078e00ff */
[----:B------:R-:W-:-:S02]  /*dbc0*/  R2UR UR21, R5 ;  /* 0x00000000051572ca */ /* 0x000fc400000e0000 */
[----:B------:R-:W-:Y:S01]  /*dbd0*/  R2UR UR26, R10 ;  /* 0x000000000a1a72ca */ /* 0x000fe200000e0000 */
[----:B------:R-:W-:Y:S01]  /*dbe0*/  VIADD R10, R20, 0x200 ;  /* 0x00000200140a7836 */ /* 0x000fe20000000000 */
[----:B------:R-:W-:Y:S01]  /*dbf0*/  R2UR UR27, R11 ;  /* 0x000000000b1b72ca */ /* 0x000fe200000e0000 */
[----:B------:R-:W-:Y:S01]  /*dc00*/  QGMMA.64x32x32.F32.E4M3.E4M3 R120, gdesc[UR12], RZ, !UPT, gsb0 ;  /* 0x006000000c7879f3 */ /* 0x000fe2000c0008ff */
[----:B------:R-:W-:Y:S02]  /*dc10*/  R2UR UR24, R4 ;  /* 0x00000000041872ca */ /* 0x000fe400000e0000 */
[----:B------:R-:W-:Y:S02]  /*dc20*/  R2UR UR25, R5 ;  /* 0x00000000051972ca */ /* 0x000fe400000e0000 */
[----:B------:R-:W-:Y:S01]  /*dc30*/  R2UR UR10, R14 ;  /* 0x000000000e0a72ca */ /* 0x000fe200000e0000 */
[----:B------:R-:W-:Y:S01]  /*dc40*/  VIADD R14, R20, 0x2 ;  /* 0x00000002140e7836 */ /* 0x000fe20000000000 */
[----:B------:R-:W-:-:S02]  /*dc50*/  R2UR UR11, R15 ;  /* 0x000000000f0b72ca */ /* 0x000fc400000e0000 */
[----:B------:R-:W-:Y:S02]  /*dc60*/  R2UR UR8, R4 ;  /* 0x00000000040872ca */ /* 0x000fe400000e0000 */
[----:B------:R-:W-:Y:S02]  /*dc70*/  R2UR UR9, R5 ;  /* 0x00000000050972ca */ /* 0x000fe400000e0000 */
[----:B------:R-:W-:Y:S01]  /*dc80*/  R2UR UR6, R10 ;  /* 0x000000000a0672ca */ /* 0x000fe200000e0000 */
[----:B------:R-:W-:Y:S01]  /*dc90*/  VIADD R10, R20, 0x82 ;  /* 0x00000082140a7836 */ /* 0x000fe20000000000 */
[----:B------:R-:W-:Y:S01]  /*dca0*/  R2UR UR7, R11 ;  /* 0x000000000b0772ca */ /* 0x000fe200000e0000 */
[----:B------:R-:W-:Y:S01]  /*dcb0*/  IMAD.MOV.U32 R11, RZ, RZ, -0x7fffffe0 ;  /* 0x80000020ff0b7424 */ /* 0x000fe200078e00ff */
[----:B------:R-:W-:Y:S02]  /*dcc0*/  R2UR UR4, R4 ;  /* 0x00000000040472ca */ /* 0x000fe400000e0000 */
[----:B------:R-:W-:-:S02]  /*dcd0*/  R2UR UR5, R5 ;  /* 0x00000000050572ca */ /* 0x000fc400000e0000 */
[----:B------:R-:W-:Y:S01]  /*dce0*/  R2UR UR18, R14 ;  /* 0x000000000e1272ca */ /* 0x000fe200000e0000 */
[----:B------:R-:W-:Y:S01]  /*dcf0*/  VIADD R14, R20, 0x102 ;  /* 0x00000102140e7836 */ /* 0x000fe20000000000 */
[----:B------:R-:W-:Y:S01]  /*dd00*/  R2UR UR19, R15 ;  /* 0x000000000f1372ca */ /* 0x000fe200000e0000 */
[----:B------:R-:W-:Y:S01]  /*dd10*/  IMAD.MOV.U32 R15, RZ, RZ, -0x7fffffe0 ;  /* 0x80000020ff0f7424 */ /* 0x000fe200078e00ff */
[----:B------:R-:W-:Y:S02]  /*dd20*/  R2UR UR16, R6 ;  /* 0x00000000061072ca */ /* 0x000fe400000e0000 */
[----:B------:R-:W-:Y:S02]  /*dd30*/  R2UR UR17, R7 ;  /* 0x00000000071172ca */ /* 0x000fe400000e0000 */
[----:B------:R-:W-:Y:S01]  /*dd40*/  R2UR UR14, R10 ;  /* 0x000000000a0e72ca */ /* 0x000fe200000e0000 */
[----:B------:R-:W-:Y:S01]  /*dd50*/  VIADD R10, R20, 0x202 ;  /* 0x00000202140a7836 */ /* 0x000fe20000000000 */
[----:B------:R-:W-:Y:S01]  /*dd60*/  R2UR UR15, R11 ;  /* 0x000000000b0f72ca */ /* 0x000fe200000e0000 */
[----:B------:R-:W-:Y:S01]  /*dd70*/  IMAD.MOV.U32 R11, RZ, RZ, -0x7fffffe0 ;  /* 0x80000020ff0b7424 */ /* 0x000fe200078e00ff */
[----:B------:R-:W-:-:S02]  /*dd80*/  R2UR UR12, R6 ;  /* 0x00000000060c72ca */ /* 0x000fc400000e0000 */
        /* <DEDUP_REMOVED lines=43> */
.L_x_12345:
[----:B------:R-:W-:Y:S01]  /*e040*/  SHF.L.U32 R10, R156, 0x1f, RZ ;  /* 0x0000001f9c0a7819 */ /* 0x000fe200000006ff */
[----:B------:R-:W-:-:S04]  /*e050*/  IMAD R20, R19, 0x8, R18 ;  /* 0x0000000813147824 */ /* 0x000fc800078e0212 */
[----:B------:R0:W1:Y:S01]  /*e060*/  SYNCS.PHASECHK.TRANS64.TRYWAIT P1, [R20+URZ+0x13250], R10 ;  /* 0x0132500a140075a7 */ /* 0x000062000802017f */
[----:B------:R-:W-:Y:S05]  /*e070*/  @!P0 BRA `(.L_x_12346) ;  /* 0x0000000000048947 */ /* 0x000fea0003800000 */
[----:B------:R-:W-:Y:S01]  /*e080*/  BPT.TRAP 0x1 ;  /* 0x000000040000795c */ /* 0x000fe20000300000 */
.L_x_12346:
[----:B------:R-:W-:Y:S04]  /*e090*/  BSSY B2, `(.L_x_12347) ;  /* 0x0000004000027945 */ /* 0x000fe80003800000 */
[----:B-1----:R-:W-:Y:S05]  /*e0a0*/  @P1 BRA `(.L_x_12348) ;  /* 0x0000000000081947 */ /* 0x002fea0003800000 */
[----:B------:R-:W1:Y:S02]  /*e0b0*/  SYNCS.PHASECHK.TRANS64.TRYWAIT P1, [R20+URZ+0x13250], R10 ;  /* 0x0132500a140075a7 */ /* 0x000e64000802017f */
[----:B-1----:R-:W-:Y:S05]  /*e0c0*/  @!P1 BRA `(.L_x_12349) ;  /* 0x0000017000ec9947 */ /* 0x002fea0003800000 */
.L_x_12348:
[----:B------:R-:W-:Y:S05]  /*e0d0*/  BSYNC B2 ;  /* 0x0000000000027941 */ /* 0x000fea0003800000 */
.L_x_12347:
[----:B01----:R-:W-:Y:S01]  /*e0e0*/  VIADD R10, R18, 0x1000 ;  /* 0x00001000120a7836 */ /* 0x003fe20000000000 */
[----:B------:R-:W-:Y:S01]  /*e0f0*/  WARPGROUP.ARRIVE ;  /* 0x00000000000079c5 */ /* 0x000fe20000000000 */
[----:B------:R-:W-:Y:S01]  /*e100*/  IMAD.MOV.U32 R11, RZ, RZ, -0x3ffffff0 ;  /* 0xc0000010ff0b7424 */ /* 0x000fe200078e00ff */
[----:B------:R-:W-:Y:S02]  /*e110*/  LOP3.LUT P1, RZ, R17, 0x10, RZ, 0xc0, !PT ;  /* 0x0000001011ff7812 */ /* 0x000fe4000782c0ff */
[----:B------:R-:W-:Y:S02]  /*e120*/  SHF.R.U32.HI R10, RZ, 0x4, R10 ;  /* 0x00000004ff0a7819 */ /* 0x000fe4000001160a */
[----:B------:R-:W-:Y:S02]  /*e130*/  R2UR UR7, R11 ;  /* 0x000000000b0772ca */ /* 0x000fe400000e0000 */
[----:B------:R-:W-:-:S04]  /*e140*/  LOP3.LUT R10, R10, 0x3fff, RZ, 0xc0, !PT ;  /* 0x00003fff0a0a7812 */ /* 0x000fc800078ec0ff */
[----:B------:R-:W-:-:S05]  /*e150*/  LOP3.LUT R10, R10, 0x10000, RZ, 0xfc, !PT ;  /* 0x000100000a0a7812 */ /* 0x000fca00078efcff */
[----:B------:R-:W-:-:S05]  /*e160*/  IMAD R10, R19, 0x280, R10 ;  /* 0x00000280130a7824 */ /* 0x000fca00078e020a */
[----:B------:R-:W-:-:S13]  /*e170*/  R2UR UR6, R10 ;  /* 0x000000000a0672ca */ /* 0x000fda00000e0000 */
        /* <DEDUP_REMOVED lines=8> */
[----:B------:R-:W-:Y:S01]  /*e200*/  WARPGROUP.ARRIVE ;  /* 0x00000000000079c5 */ /* 0x000fe20000000000 */
[----:B------:R-:W2:Y:S01]  /*e210*/  LDL R153, [R1+0x1c] ;  /* 0x00001c0001997983 */ /* 0x000ea20000100800 */
[----:B------:R-:W-:Y:S01]  /*e220*/  FMUL.FTZ R11, R2, R120 ;  /* 0x00000078020b7220 */ /* 0x000fe20000410000 */
[----:B------:R-:W0:Y:S02]  /*e230*/  LDC R155, c[0x0][0x448] ;  /* 0x00011200ff9b7b82 */ /* 0x000e240000000800 */
[----:B------:R-:W2:Y:S02]  /*e240*/  LDL R154, [R1+0x3c] ;  /* 0x00003c00019a7983 */ /* 0x000ea40000100800 */
[----:B------:R-:W-:Y:S01]  /*e250*/  QGMMA.64x64x32.F32.E4M3.E4M3 R24, R148, gdesc[UR4], R24, gsb0 ;  /* 0x00e0000494187df3 */ /* 0x000fe20008000818 */
[----:B------:R-:W-:Y:S01]  /*e260*/  R2UR UR6, R14 ;  /* 0x000000000e0672ca */ /* 0x000fe200000e0000 */
[----:B------:R-:W-:Y:S01]  /*e270*/  VIADD R14, R10, 0x180 ;  /* 0x000001800a0e7836 */ /* 0x000fe20000000000 */
[----:B------:R-:W-:Y:S01]  /*e280*/  R2UR UR7, R15 ;  /* 0x000000000f0772ca */ /* 0x000fe200000e0000 */
[----:B------:R-:W-:-:S02]  /*e290*/  IMAD.MOV.U32 R15, RZ, RZ, -0x3ffffff0 ;  /* 0xc0000010ff0f7424 */ /* 0x000fc400078e00ff */
[C---:B------:R-:W-:Y:S01]  /*e2a0*/  FMUL.FTZ R120, R2.reuse, R124 ;  /* 0x0000007c02787220 */ /* 0x040fe20000410000 */
[C---:B------:R-:W-:Y:S01]  /*e2b0*/  FMUL.FTZ R124, R2.reuse, R128 ;  /* 0x00000080027c7220 */ /* 0x040fe20000410000 */
[C---:B------:R-:W-:Y:S01]  /*e2c0*/  FMUL.FTZ R128, R2.reuse, R132 ;  /* 0x0000008402807220 */ /* 0x040fe20000410000 */
[----:B------:R-:W-:Y:S01]  /*e2d0*/  FMUL.FTZ R132, R2, R56 ;  /* 0x0000003802847220 */ /* 0x000fe20000410000 */
        /* <DEDUP_REMOVED lines=64> */
[----:B------:R-:W-:-:S06]  /*e6e0*/  WARPGROUP.ARRIVE ;  /* 0x00000000000079c5 */ /* 0x000fcc0000000000 */
[----:B------:R-:W4:Y:S01]  /*e6f0*/  S2R R155, SR_TID.X ;  /* 0x00000000009b7919 */ /* 0x000f220000002100 */
[----:B-1----:R-:W-:Y:S01]  /*e700*/  FMUL.FTZ R61, R2, R62 ;  /* 0x0000003e023d7220 */ /* 0x002fe20000410000 */
[----:B------:R-:W1:Y:S01]  /*e710*/  MUFU.TANH R19, R19 ;  /* 0x0000001300137308 */ /* 0x000e620000002400 */
        /* <DEDUP_REMOVED lines=13> */
[----:B------:R-:W0:Y:S08]  /*e7f0*/  MUFU.TANH R120, R120 ;  /* 0x0000007800787308 */ /* 0x000e300000002400 */
[----:B------:R-:W0:Y:S01]  /*e800*/  MUFU.TANH R123, R123 ;  /* 0x0000007b007b7308 */ /* 0x000e220000002400 */
[----:B----4-:R-:W-:Y:S01]  /*e810*/  LOP3.LUT R155, R155, 0x7f, RZ, 0xc0, !PT ;  /* 0x0000007f9b9b7812 */ /* 0x010fe200078ec0ff */
[----:B------:R-:W-:-:S06]  /*e820*/  FMUL.FTZ R62, R2, R63 ;  /* 0x0000003f023e7220 */ /* 0x000fcc0000410000 */
[----:B------:R-:W4:Y:S08]  /*e830*/  MUFU.TANH R124, R124 ;  /* 0x0000007c007c7308 */ /* 0x000f300000002400 */
        /* <DEDUP_REMOVED lines=8> */
[----:B------:R-:W-:-:S04]  /*e8c0*/  FMUL.FTZ R134, R2, R64 ;  /* 0x0000004002867220 */ /* 0x000fc80000410000 */
[----:B------:R-:W0:Y:S01]  /*e8d0*/  MUFU.TANH R15, R15 ;  /* 0x0000000f000f7308 */ /* 0x000e220000002400 */
[----:B------:R-:W-:Y:S01]  /*e8e0*/  QGMMA.64x64x32.F32.E4M3.E4M3 R24, R140, gdesc[UR4], R24, gsb0 ;  /* 0x00e000048c187df3 */ /* 0x000fe20008000818 */
[----:B------:R-:W-:Y:S02]  /*e8f0*/  R2UR UR6, R56 ;  /* 0x00000000380672ca */ /* 0x000fe400000e0000 */
[----:B------:R-:W-:Y:S01]  /*e900*/  R2UR UR7, R57 ;  /* 0x00000000390772ca */ /* 0x000fe200000e0000 */
[----:B------:R-:W5:Y:S03]  /*e910*/  @P3 LDC R56, c[0x0][0x44c] ;  /* 0x00011300ff383b82 */ /* 0x000f660000000800 */
[----:B------:R-:W0:Y:S05]  /*e920*/  MUFU.TANH R14, R14 ;  /* 0x0000000e000e7308 */ /* 0x000e2a0000002400 */
[----:B------:R-:W3:Y:S03]  /*e930*/  @P3 LDC R57, c[0x0][0x450] ;  /* 0x00011400ff393b82 */ /* 0x000ee60000000800 */
        /* <DEDUP_REMOVED lines=9> */
[----:B------:R-:W4:Y:S05]  /*e9d0*/  LDL R140, [R1+0x18] ;  /* 0x00001800018c7983 */ /* 0x000f2a0000100800 */
[----:B------:R-:W0:Y:S01]  /*e9e0*/  MUFU.TANH R109, R109 ;  /* 0x0000006d006d7308 */ /* 0x000e220000002400 */
[----:B------:R-:W4:Y:S04]  /*e9f0*/  LDL R142, [R1+0x8] ;  /* 0x00000800018e7983 */ /* 0x000f280000100800 */
[----:B------:R-:W4:Y:S01]  /*ea00*/  LDL R141, [R1+0x4] ;  /* 0x00000400018d7983 */ /* 0x000f220000100800 */
[----:B------:R-:W-:-:S02]  /*ea10*/  WARPGROUP.ARRIVE ;  /* 0x00000000000079c5 */ /* 0x000fc40000000000 */
[----:B------:R-:W0:Y:S04]  /*ea20*/  MUFU.TANH R110, R110 ;  /* 0x0000006e006e7308 */ /* 0x000e280000002400 */
[----:B------:R-:W-:Y:S01]  /*ea30*/  QGMMA.64x64x32.F32.E4M3.E4M3 R24, R136, gdesc[UR4], R24, gsb0 ;  /* 0x00e0000488187df3 */ /* 0x000fe20008000818 */
[----:B------:R-:W-:Y:S01]  /*ea40*/  ISETP.NE.AND P2, PT, R155, RZ, PT ;  /* 0x000000ff9b00720c */ /* 0x000fe20003f45270 */
[C---:B------:R-:W-:Y:S01]  /*ea50*/  FMUL.FTZ R63, R2.reuse, R66 ;  /* 0x00000042023f7220 */ /* 0x040fe20000410000 */
[C---:B------:R-:W-:Y:S01]  /*ea60*/  FMUL.FTZ R64, R2.reuse, R67 ;  /* 0x0000004302407220 */ /* 0x040fe20000410000 */
[----:B------:R-:W-:Y:S01]  /*ea70*/  FMUL.FTZ R66, R2, R71 ;  /* 0x0000004702427220 */ /* 0x000fe20000410000 */
[----:B------:R-:W0:Y:S08]  /*ea80*/  MUFU.TANH R111, R111 ;  /* 0x0000006f006f7308 */ /* 0x000e300000002400 */
[----:B------:R-:W0:Y:S08]  /*ea90*/  MUFU.TANH R112, R112 ;  /* 0x0000007000707308 */ /* 0x000e300000002400 */
[----:B------:R-:W0:Y:S08]  /*eaa0*/  MUFU.TANH R113, R113 ;  /* 0x0000007100717308 */ /* 0x000e300000002400 */
[----:B------:R-:W0:Y:S01]  /*eab0*/  MUFU.TANH R114, R114 ;  /* 0x0000007200727308 */ /* 0x000e220000002400 */
[----:B--2---:R-:W-:-:S04]  /*eac0*/  IMAD.IADD R135, R154, 0x1, R153 ;  /* 0x000000019a877824 */ /* 0x004fc800078e0299 */
[----:B-----5:R-:W-:-:S03]  /*ead0*/  @P3 IMAD.HI.U32 R56, R135, R56, RZ ;  /* 0x0000003887383227 */ /* 0x020fc600078e00ff */
[----:B------:R-:W2:Y:S02]  /*eae0*/  MUFU.TANH R115, R115 ;  /* 0x0000007300737308 */ /* 0x000ea40000002400 */
[----:B---3--:R-:W-:Y:S01]  /*eaf0*/  @P3 SHF.R.U32.HI R135, RZ, R57, R56 ;  /* 0x00000039ff873219 */ /* 0x008fe20000011638 */
[----:B------:R-:W-:Y:S02]  /*eb00*/  @!P2 VIADD R56, R3, 0x13240 ;  /* 0x000132400338a836 */ /* 0x000fe40000000000 */
[----:B------:R-:W-:Y:S01]  /*eb10*/  FMUL.FTZ R3, R2, R70 ;  /* 0x0000004602037220 */ /* 0x000fe20000410000 */
[----:B------:R-:W-:Y:S02]  /*eb20*/  IMAD R70, R0, -0xa0, RZ ;  /* 0xffffff6000467824 */ /* 0x000fe400078e02ff */
[----:B------:R-:W3:Y:S01]  /*eb30*/  MUFU.TANH R116, R116 ;  /* 0x0000007400747308 */ /* 0x000ee20000002400 */
[----:B------:R-:W-:-:S07]  /*eb40*/  @!P2 PRMT R56, RZ, 0x654, R56 ;  /* 0x00000654ff38a816 */ /* 0x000fce0000000038 */
[----:B------:R-:W0:Y:S08]  /*eb50*/  MUFU.TANH R117, R117 ;  /* 0x0000007500757308 */ /* 0x000e300000002400 */
[----:B------:R-:W0:Y:S08]  /*eb60*/  MUFU.TANH R118, R118 ;  /* 0x0000007600767308 */ /* 0x000e300000002400 */
[----:B------:R-:W0:Y:S08]  /*eb70*/  MUFU.TANH R119, R119 ;  /* 0x0000007700777308 */ /* 0x000e300000002400 */
[----:B------:R-:W0:Y:S01]  /*eb80*/  MUFU.TANH R88, R88 ;  /* 0x0000005800587308 */ /* 0x000e220000002400 */
[----:B------:R-:W-:-:S02]  /*eb90*/  WARPGROUP.DEPBAR.LE gsb0, 0x0 ;  /* 0x00008000000079c5 */ /* 0x000fc40000010000 */
[----:B------:R-:W5:Y:S01]  /*eba0*/  SHFL.IDX PT, R139, R135, RZ, 0x1c1f ;  /* 0x001c1fff878b7589 */ /* 0x000f6200000e0000 */
        /* <DEDUP_REMOVED lines=26> */
[----:B----4-:R-:W-:-:S07]  /*ed50*/  IADD3 R136, -R140, 0x1, R70 ;  /* 0x000000018c887810 */ /* 0x010fce0007ffe146 */
[----:B------:R-:W4:Y:S08]  /*ed60*/  MUFU.TANH R82, R82 ;  /* 0x0000005200527308 */ /* 0x000f300000002400 */
[----:B------:R-:W0:Y:S01]  /*ed70*/  MUFU.TANH R83, R83 ;  /* 0x0000005300537308 */ /* 0x000e220000002400 */
[----:B------:R-:W-:-:S07]  /*ed80*/  IADD3 R136, -R141, R136, R142 ;  /* 0x000000888d887210 */ /* 0x000fce0007ffe18e */
        /* <DEDUP_REMOVED lines=21> */
[----:B------:R-:W-:Y:S02]  /*eee0*/  IMAD.IADD R67, R70, 0x1, -R140 ;  /* 0x0000000146437824 */ /* 0x000fe400078e0a8c */
[--C-:B-----5:R-:W-:Y:S02]  /*eef0*/  IMAD.IADD R137, R71, 0x1, R139.reuse ;  /* 0x0000000147897824 */ /* 0x120fe400078e028b */
[----:B------:R-:W-:Y:S01]  /*ef00*/  IMAD.IADD R138, R136, 0x1, R139 ;  /* 0x00000001888a7824 */ /* 0x000fe200078e028b */
[----:B-1234-:R-:W-:Y:S06]  /*ef10*/  @!P1 BRA `(.L_x_12350) ;  /* 0x0000000000549947 */ /* 0x01efec0003800000 */
        /* <DEDUP_REMOVED lines=12> */
.L_x_12352:
[----:B------:R-:W-:-:S05]  /*efe0*/  IMAD.U32 R140, RZ, RZ, UR40 ;  /* 0x00000028ff8c7e24 */ /* 0x000fca000f8e00ff */
[----:B------:R-:W-:-:S13]  /*eff0*/  ISETP.NE.AND P1, PT, R140, 0x1, PT ;  /* 0x000000018c00780c */ /* 0x000fda0003f25270 */
[----:B0-----:R-:W0:Y:S02]  /*f000*/  @P1 LDC.64 R56, c[0x0][0x9e8] ;  /* 0x00027a00ff381b82 */ /* 0x001e240000000a00 */
[----:B0-----:R-:W-:-:S05]  /*f010*/  @P1 IMAD.HI.U32 R56, R139, R56, RZ ;  /* 0x000000388b381227 */ /* 0x001fca00078e00ff */
[----:B------:R-:W-:-:S07]  /*f020*/  @P1 SHF.R.U32.HI R139, RZ, R57, R56 ;  /* 0x00000039ff8b1219 */ /* 0x000fce0000011638 */
.L_x_12353:
[----:B------:R-:W-:Y:S05]  /*f030*/  BSYNC B2 ;  /* 0x0000000000027941 */ /* 0x000fea0003800000 */
.L_x_12351:
[----:B------:R-:W-:-:S05]  /*f040*/  IMAD R139, R139, R140, R67 ;  /* 0x0000008c8b8b7224 */ /* 0x000fca00078e0243 */
[----:B------:R-:W-:Y:S02]  /*f050*/  VIMNMX R138, R138, R139, !PT ;  /* 0x0000008b8a8a7248 */ /* 0x000fe40007fe0100 */
[----:B------:R-:W-:-:S07]  /*f060*/  VIADDMNMX R137, R139, R140, R137, PT ;  /* 0x0000008c8b897246 */ /* 0x000fce0003800189 */
.L_x_12350:
[----:B------:R-:W-:Y:S02]  /*f070*/  ISETP.GE.AND P1, PT, R70, 0x2, PT ;  /* 0x000000024600780c */ /* 0x000fe40003f26270 */
[----:B------:R-:W-:Y:S02]  /*f080*/  LOP3.LUT R17, R17, 0xfffffffd, RZ, 0xc0, !PT ;  /* 0xfffffffd11117812 */ /* 0x000fe400078ec0ff */
[----:B------:R-:W-:Y:S02]  /*f090*/  ISETP.GT.AND P2, PT, R138, 0x1, !P1 ;  /* 0x000000018a00780c */ /* 0x000fe40004f44270 */
[----:B------:R-:W-:Y:S02]  /*f0a0*/  LOP3.LUT R16, R16, 0x7fffffff, RZ, 0xc0, !PT ;  /* 0x7fffffff10107812 */ /* 0x000fe400078ec0ff */
[----:B------:R-:W-:Y:S02]  /*f0b0*/  ISETP.LT.OR P3, PT, R137, 0x2, P2 ;  /* 0x000000028900780c */ /* 0x000fe40001761670 */
[----:B------:R-:W-:-:S02]  /*f0c0*/  ISETP.GE.AND P2, PT, R70, 0x9, PT ;  /* 0x000000094600780c */ /* 0x000fc40003f46270 */
[----:B0-----:R-:W-:Y:S02]  /*f0d0*/  FSEL R15, R15, -INF , !P3 ;  /* 0xff8000000f0f7808 */ /* 0x001fe40005800000 */
        /* <DEDUP_REMOVED lines=17> */
[----:B------:R-:W-:Y:S02]  /*f1f0*/  ISETP.GT.AND P6, PT, R138, 0x18, !P6 ;  /* 0x000000188a00780c */ /* 0x000fe400077c4270 */
[----:B------:R-:W-:Y:S02]  /*f200*/  LOP3.LUT R17, R17, 0xfffffffe, RZ, 0xc0, !PT ;  /* 0xfffffffe11117812 */ /* 0x000fe400078ec0ff */
        /* <DEDUP_REMOVED lines=221> */
.L_x_12356:
[----:B------:R-:W-:-:S05]  /*ffe0*/  IMAD.U32 R135, RZ, RZ, UR40 ;  /* 0x00000028ff877e24 */ /* 0x000fca000f8e00ff */
[----:B------:R-:W-:-:S13]  /*fff0*/  ISETP.NE.AND P6, PT, R135, 0x1, PT ;  /* 0x000000018700780c */ /* 0x000fda0003fc5270 */
[----:B------:R-:W0:Y:S02]  /*10000*/  @P6 LDC.64 R10, c[0x0][0x9e8] ;  /* 0x00027a00ff0a6b82 */ /* 0x000e240000000a00 */
[----:B0-----:R-:W-:-:S05]  /*10010*/  @P6 IMAD.HI.U32 R10, R70, R10, RZ ;  /* 0x0000000a460a6227 */ /* 0x001fca00078e00ff */
[----:B------:R-:W-:-:S07]  /*10020*/  @P6 SHF.R.U32.HI R70, RZ, R11, R10 ;  /* 0x0000000bff466219 */ /* 0x000fce000001160a */
.L_x_12357:
[----:B------:R-:W-:Y:S05]  /*10030*/  BSYNC B2 ;  /* 0x0000000000027941 */ /* 0x000fea0003800000 */
.L_x_12355:
[----:B------:R-:W-:-:S05]  /*10040*/  IMAD R67, R70, R135, R67 ;  /* 0x0000008746437224 */ /* 0x000fca00078e0243 */
[----:B------:R-:W-:Y:S02]  /*10050*/  VIMNMX R136, R136, R67, !PT ;  /* 0x0000004388887248 */ /* 0x000fe40007fe0100 */
[----:B------:R-:W-:-:S07]  /*10060*/  VIADDMNMX R71, R67, R135, R71, PT ;  /* 0x0000008743477246 */ /* 0x000fce0003800147 */
.L_x_12354:
[----:B------:R-:W-:Y:S01]  /*10070*/  ISETP.GT.AND P1, PT, R136, 0x1, !P1 ;  /* 0x000000018800780c */ /* 0x000fe20004f24270 */
[----:B------:R-:W2:Y:S01]  /*10080*/  LDL.LU R135, [R1] ;  /* 0x0000000001877983 */ /* 0x000ea20000300800 */
[----:B------:R-:W-:Y:S02]  /*10090*/  LOP3.LUT R17, R17, 0xffffffbf, RZ, 0xc0, !PT ;  /* 0xffffffbf11117812 */ /* 0x000fe400078ec0ff */
[----:B------:R-:W-:Y:S02]  /*100a0*/  ISETP.LT.OR P1, PT, R71, 0x2, P1 ;  /* 0x000000024700780c */ /* 0x000fe40000f21670 */
[----:B------:R-:W-:Y:S02]  /*100b0*/  @P0 LOP3.LUT R17, R17, 0x40, RZ, 0xfc, !PT ;  /* 0x0000004011110812 */ /* 0x000fe400078efcff */
[----:B------:R-:W-:Y:S02]  /*100c0*/  FSEL R19, R19, -INF , !P1 ;  /* 0xff80000013137808 */ /* 0x000fe40004800000 */
[----:B------:R-:W-:-:S02]  /*100d0*/  LOP3.LUT P1, RZ, R17, 0x2, RZ, 0xc0, !PT ;  /* 0x0000000211ff7812 */ /* 0x000fc4000782c0ff */
[C---:B------:R-:W-:Y:S02]  /*100e0*/  ISETP.GT.AND P5, PT, R136.reuse, 0x11, !P5 ;  /* 0x000000118800780c */ /* 0x040fe40006fa4270 */
[----:B------:R-:W-:Y:S02]  /*100f0*/  ISETP.GT.AND P1, PT, R136, 0x18, !P1 ;  /* 0x000000188800780c */ /* 0x000fe40004f24270 */
[C---:B------:R-:W-:Y:S02]  /*10100*/  ISETP.LT.OR P5, PT, R71.reuse, 0x12, P5 ;  /* 0x000000124700780c */ /* 0x040fe40002fa1670 */
[----:B------:R-:W-:Y:S02]  /*10110*/  ISETP.LT.OR P1, PT, R71, 0x19, P1 ;  /* 0x000000194700780c */ /* 0x000fe40000f21670 */
[----:B------:R-:W-:Y:S02]  /*10120*/  FSEL R127, R127, -INF , !P5 ;  /* 0xff8000007f7f7808 */ /* 0x000fe40006800000 */
[----:B------:R-:W-:-:S02]  /*10130*/  FSEL R130, R130, -INF , !P1 ;  /* 0xff80000082827808 */ /* 0x000fc40004800000 */
[----:B------:R-:W-:Y:S02]  /*10140*/  LOP3.LUT P1, RZ, R17, 0x1, RZ, 0xc0, !PT ;  /* 0x0000000111ff7812 */ /* 0x000fe4000782c0ff */
[C---:B------:R-:W-:Y:S02]  /*10150*/  ISETP.GT.AND P4, PT, R136.reuse, 0x10, !P4 ;  /* 0x000000108800780c */ /* 0x040fe40006784270 */
[----:B------:R-:W-:Y:S02]  /*10160*/  ISETP.GT.AND P1, PT, R136, 0x19, !P1 ;  /* 0x000000198800780c */ /* 0x000fe40004f24270 */
[----:B------:R-:W-:Y:S02]  /*10170*/  LOP3.LUT P5, RZ, R16, 0x40000000, RZ, 0xc0, !PT ;  /* 0x4000000010ff7812 */ /* 0x000fe400078ac0ff */
[C---:B------:R-:W-:Y:S02]  /*10180*/  ISETP.LT.OR P1, PT, R71.reuse, 0x1a, P1 ;  /* 0x0000001a4700780c */ /* 0x040fe40000f21670 */
[----:B------:R-:W-:-:S02]  /*10190*/  ISETP.LT.OR P4, PT, R71, 0x11, P4 ;  /* 0x000000114700780c */ /* 0x000fc40002781670 */
[----:B------:R-:W-:Y:S02]  /*101a0*/  FSEL R131, R131, -INF , !P1 ;  /* 0xff80000083837808 */ /* 0x000fe40004800000 */
[----:B------:R-:W-:Y:S02]  /*101b0*/  LOP3.LUT P1, RZ, R16, 0x80000000, RZ, 0xc0, !PT ;  /* 0x8000000010ff7812 */ /* 0x000fe4000782c0ff */
[----:B------:R-:W-:Y:S02]  /*101c0*/  FSEL R126, R126, -INF , !P4 ;  /* 0xff8000007e7e7808 */ /* 0x000fe40006000000 */
[C---:B------:R-:W-:Y:S02]  /*101d0*/  ISETP.GT.AND P1, PT, R136.reuse, 0x20, !P1 ;  /* 0x000000208800780c */ /* 0x040fe40004f24270 */
[----:B------:R-:W-:Y:S02]  /*101e0*/  ISETP.GT.AND P3, PT, R136, 0x9, !P3 ;  /* 0x000000098800780c */ /* 0x000fe40005f64270 */
[----:B------:R-:W-:-:S02]  /*101f0*/  ISETP.LT.OR P1, PT, R71, 0x21, P1 ;  /* 0x000000214700780c */ /* 0x000fc40000f21670 */
[----:B------:R-:W-:Y:S02]  /*10200*/  LOP3.LUT P4, RZ, R16, 0x20000000, RZ, 0xc0, !PT ;  /* 0x2000000010ff7812 */ /* 0x000fe4000788c0ff */
[----:B------:R-:W-:Y:S02]  /*10210*/  FSEL R106, R106, -INF , !P1 ;  /* 0xff8000006a6a7808 */ /* 0x000fe40004800000 */
[----:B------:R-:W-:Y:S02]  /*10220*/  ISETP.GT.AND P1, PT, R136, 0x21, !P5 ;  /* 0x000000218800780c */ /* 0x000fe40006f24270 */
[C---:B------:R-:W-:Y:S02]  /*10230*/  ISETP.LT.OR P3, PT, R71.reuse, 0xa, P3 ;  /* 0x0000000a4700780c */ /* 0x040fe40001f61670 */
[----:B------:R-:W-:Y:S02]  /*10240*/  ISETP.LT.OR P1, PT, R71, 0x22, P1 ;  /* 0x000000224700780c */ /* 0x000fe40000f21670 */
[----:B------:R-:W-:-:S02]  /*10250*/  FSEL R123, R123, -INF , !P3 ;  /* 0xff8000007b7b7808 */ /* 0x000fc40005800000 */
[----:B------:R-:W-:Y:S02]  /*10260*/  FSEL R107, R107, -INF , !P1 ;  /* 0xff8000006b6b7808 */ /* 0x000fe40004800000 */
[C---:B------:R-:W-:Y:S02]  /*10270*/  ISETP.GT.AND P1, PT, R136.reuse, 0x28, !P4 ;  /* 0x000000288800780c */ /* 0x040fe40006724270 */
[----:B------:R-:W-:Y:S02]  /*10280*/  ISETP.GT.AND P2, PT, R136, 0x8, !P2 ;  /* 0x000000088800780c */ /* 0x000fe40005744270 */
[----:B------:R-:W-:Y:S02]  /*10290*/  ISETP.LT.OR P1, PT, R71, 0x29, P1 ;  /* 0x000000294700780c */ /* 0x000fe40000f21670 */
[----:B------:R-:W-:Y:S02]  /*102a0*/  LOP3.LUT P3, RZ, R16, 0x10000000, RZ, 0xc0, !PT ;  /* 0x1000000010ff7812 */ /* 0x000fe4000786c0ff */
[----:B------:R-:W-:-:S02]  /*102b0*/  FSEL R110, R110, -INF , !P1 ;  /* 0xff8000006e6e7808 */ /* 0x000fc40004800000 */
[C---:B------:R-:W-:Y:S02]  /*102c0*/  ISETP.LT.OR P2, PT, R71.reuse, 0x9, P2 ;  /* 0x000000094700780c */ /* 0x040fe40001741670 */
[----:B------:R-:W-:Y:S02]  /*102d0*/  ISETP.GT.AND P1, PT, R136, 0x29, !P3 ;  /* 0x000000298800780c */ /* 0x000fe40005f24270 */
[----:B------:R-:W-:Y:S02]  /*102e0*/  FSEL R122, R122, -INF , !P2 ;  /* 0xff8000007a7a7808 */ /* 0x000fe40005000000 */
[----:B------:R-:W-:Y:S02]  /*102f0*/  ISETP.LT.OR P1, PT, R71, 0x2a, P1 ;  /* 0x0000002a4700780c */ /* 0x000fe40000f21670 */
[----:B------:R-:W-:Y:S02]  /*10300*/  LOP3.LUT P2, RZ, R16, 0x8000000, RZ, 0xc0, !PT ;  /* 0x0800000010ff7812 */ /* 0x000fe4000784c0ff */
[----:B------:R-:W-:-:S02]  /*10310*/  FSEL R111, R111, -INF , !P1 ;  /* 0xff8000006f6f7808 */ /* 0x000fc40004800000 */
[----:B------:R-:W-:Y:S02]  /*10320*/  ISETP.GT.AND P1, PT, R136, 0x30, !P2 ;  /* 0x000000308800780c */ /* 0x000fe40005724270 */
[C---:B------:R-:W-:Y:S02]  /*10330*/  LOP3.LUT P0, RZ, R16.reuse, 0x4000000, RZ, 0xc0, !PT ;  /* 0x0400000010ff7812 */ /* 0x040fe4000780c0ff */
[----:B------:R-:W-:Y:S02]  /*10340*/  ISETP.LT.OR P1, PT, R71, 0x31, P1 ;  /* 0x000000314700780c */ /* 0x000fe40000f21670 */
[----:B------:R-:W-:Y:S02]  /*10350*/  LOP3.LUT P6, RZ, R16, 0x2000000, RZ, 0xc0, !PT ;  /* 0x0200000010ff7812 */ /* 0x000fe400078cc0ff */
[----:B------:R-:W-:Y:S02]  /*10360*/  FSEL R114, R114, -INF , !P1 ;  /* 0xff80000072727808 */ /* 0x000fe40004800000 */
        /* <DEDUP_REMOVED lines=8> */
[----:B------:R-:W-:Y:S02]  /*103f0*/  LOP3.LUT P5, RZ, R16, 0x80000, RZ, 0xc0, !PT ;  /* 0x0008000010ff7812 */ /* 0x000fe400078ac0ff */
        /* <DEDUP_REMOVED lines=8> */
[C---:B------:R-:W-:Y:S02]  /*10480*/  LOP3.LUT P1, RZ, R16.reuse, 0x800000, RZ, 0xc0, !PT ;  /* 0x0080000010ff7812 */ /* 0x040fe4000782c0ff */
[----:B------:R-:W-:-:S02]  /*10490*/  LOP3.LUT P4, RZ, R16, 0x40000, RZ, 0xc0, !PT ;  /* 0x0004000010ff7812 */ /* 0x000fc4000788c0ff */
        /* <DEDUP_REMOVED lines=29> */
[----:B------:R-:W-:-:S02]  /*10670*/  LOP3.LUT P6, RZ, R16, 0x4000, RZ, 0xc0, !PT ;  /* 0x0000400010ff7812 */ /* 0x000fc400078cc0ff */
        /* <DEDUP_REMOVED lines=61> */
[C---:B------:R-:W-:Y:S02]  /*10a50*/  LOP3.LUT P1, RZ, R16.reuse, 0x100, RZ, 0xc0, !PT ;  /* 0x0000010010ff7812 */ /* 0x040fe4000782c0ff */
[----:B------:R-:W-:Y:S02]  /*10a60*/  LOP3.LUT P0, RZ, R16, 0x1, RZ, 0xc0, !PT ;  /* 0x0000000110ff7812 */ /* 0x000fe4000780c0ff */
[C---:B------:R-:W-:Y:S02]  /*10a70*/  ISETP.GT.AND P1, PT, R136.reuse, 0x79, !P1 ;  /* 0x000000798800780c */ /* 0x040fe40004f24270 */
[----:B------:R-:W-:Y:S02]  /*10a80*/  ISETP.GT.AND P0, PT, R136, RZ, !P0 ;  /* 0x000000ff8800720c */ /* 0x000fe40004704270 */
[----:B------:R-:W-:-:S02]  /*10a90*/  ISETP.LT.OR P1, PT, R71, 0x7a, P1 ;  /* 0x0000007a4700780c */ /* 0x000fc40000f21670 */
[C---:B------:R-:W-:Y:S02]  /*10aa0*/  LOP3.LUT P3, RZ, R16.reuse, 0x20, RZ, 0xc0, !PT ;  /* 0x0000002010ff7812 */ /* 0x040fe4000786c0ff */
[----:B------:R-:W-:Y:S02]  /*10ab0*/  FSEL R87, R87, -INF , !P1 ;  /* 0xff80000057577808 */ /* 0x000fe40004800000 */
[C---:B------:R-:W-:Y:S02]  /*10ac0*/  LOP3.LUT P1, RZ, R16.reuse, 0x80, RZ, 0xc0, !PT ;  /* 0x0000008010ff7812 */ /* 0x040fe4000782c0ff */
[----:B------:R-:W-:Y:S02]  /*10ad0*/  LOP3.LUT P5, RZ, R16, 0x8, RZ, 0xc0, !PT ;  /* 0x0000000810ff7812 */ /* 0x000fe400078ac0ff */
[----:B------:R-:W-:Y:S02]  /*10ae0*/  ISETP.GT.AND P1, PT, R136, 0x80, !P1 ;  /* 0x000000808800780c */ /* 0x000fe40004f24270 */
[----:B------:R-:W-:-:S02]  /*10af0*/  LOP3.LUT P4, RZ, R16, 0x4, RZ, 0xc0, !PT ;  /* 0x0000000410ff7812 */ /* 0x000fc4000788c0ff */
[----:B------:R-:W-:Y:S02]  /*10b00*/  ISETP.LT.OR P1, PT, R71, 0x81, P1 ;  /* 0x000000814700780c */ /* 0x000fe40000f21670 */
[----:B------:R-:W-:Y:S02]  /*10b10*/  LOP3.LUT P2, RZ, R16, 0x2, RZ, 0xc0, !PT ;  /* 0x0000000210ff7812 */ /* 0x000fe4000784c0ff */
[----:B------:R-:W-:Y:S02]  /*10b20*/  FSEL R11, R58, -INF , !P1 ;  /* 0xff8000003a0b7808 */ /* 0x000fe40004800000 */
[----:B------:R-:W0:Y:S01]  /*10b30*/  SHFL.BFLY PT, R58, R10, 0x2, 0x1f ;  /* 0x0c401f000a3a7f89 */ /* 0x000e2200000e0000 */
[----:B------:R-:W-:Y:S02]  /*10b40*/  LOP3.LUT P1, RZ, R16, 0x40, RZ, 0xc0, !PT ;  /* 0x0000004010ff7812 */ /* 0x000fe4000782c0ff */
[C---:B------:R-:W-:Y:S02]  /*10b50*/  ISETP.GT.AND P3, PT, R136.reuse, 0x88, !P3 ;  /* 0x000000888800780c */ /* 0x040fe40005f64270 */
[----:B------:R-:W-:-:S02]  /*10b60*/  ISETP.GT.AND P1, PT, R136, 0x81, !P1 ;  /* 0x000000818800780c */ /* 0x000fc40004f24270 */
[C---:B------:R-:W-:Y:S02]  /*10b70*/  ISETP.GT.AND P5, PT, R136.reuse, 0x90, !P5 ;  /* 0x000000908800780c */ /* 0x040fe40006fa4270 */
[----:B------:R-:W-:Y:S02]  /*10b80*/  ISETP.LT.OR P1, PT, R71, 0x82, P1 ;  /* 0x000000824700780c */ /* 0x000fe40000f21670 */
[----:B------:R-:W-:Y:S02]  /*10b90*/  ISETP.GT.AND P4, PT, R136, 0x91, !P4 ;  /* 0x000000918800780c */ /* 0x000fe40006784270 */
[----:B------:R-:W-:Y:S02]  /*10ba0*/  FSEL R59, R59, -INF , !P1 ;  /* 0xff8000003b3b7808 */ /* 0x000fe40004800000 */
[C---:B------:R-:W-:Y:S02]  /*10bb0*/  LOP3.LUT P1, RZ, R16.reuse, 0x10, RZ, 0xc0, !PT ;  /* 0x0000001010ff7812 */ /* 0x040fe4000782c0ff */
[----:B------:R-:W-:-:S02]  /*10bc0*/  LOP3.LUT R16, R16, 0xfffffffe, RZ, 0xc0, !PT ;  /* 0xfffffffe10107812 */ /* 0x000fc400078ec0ff */
[----:B------:R-:W-:Y:S02]  /*10bd0*/  ISETP.GT.AND P1, PT, R136, 0x89, !P1 ;  /* 0x000000898800780c */ /* 0x000fe40004f24270 */
[----:B------:R-:W-:Y:S02]  /*10be0*/  @P0 LOP3.LUT R16, R16, 0x1, RZ, 0xfc, !PT ;  /* 0x0000000110100812 */ /* 0x000fe400078efcff */
[C---:B------:R-:W-:Y:S02]  /*10bf0*/  ISETP.LT.OR P0, PT, R71.reuse, 0x89, P3 ;  /* 0x000000894700780c */ /* 0x040fe40001f01670 */
[----:B0-----:R-:W-:Y:S02]  /*10c00*/  FMNMX.FTZ R10, R10, R58, !PT ;  /* 0x0000003a0a0a7209 */ /* 0x001fe40007810000 */
[C---:B------:R-:W-:Y:S02]  /*10c10*/  LOP3.LUT P3, RZ, R16.reuse, 0x1, RZ, 0xc0, !PT ;  /* 0x0000000110ff7812 */ /* 0x040fe4000786c0ff */
[----:B------:R-:W-:Y:S01]  /*10c20*/  LOP3.LUT R16, R16, 0xfffffffb, RZ, 0xc0, !PT ;  /* 0xfffffffb10107812 */ /* 0x000fe200078ec0ff */
[----:B------:R-:W0:Y:S01]  /*10c30*/  SHFL.BFLY PT, R58, R10, 0x1, 0x1f ;  /* 0x0c201f000a3a7f89 */ /* 0x000e2200000e0000 */
[----:B------:R-:W-:-:S02]  /*10c40*/  ISETP.LT.OR P5, PT, R71, 0x91, P5 ;  /* 0x000000914700780c */ /* 0x000fc40002fa1670 */
[----:B------:R-:W-:Y:S02]  /*10c50*/  LOP3.LUT P6, RZ, R17, 0x4, RZ, 0xc0, !PT ;  /* 0x0000000411ff7812 */ /* 0x000fe400078cc0ff */
[----:B------:R-:W-:Y:S02]  /*10c60*/  ISETP.GT.AND P2, PT, R136, 0x98, !P2 ;  /* 0x000000988800780c */ /* 0x000fe40005744270 */
[----:B------:R-:W-:Y:S02]  /*10c70*/  @P0 LOP3.LUT R16, R16, 0x4, RZ, 0xfc, !PT ;  /* 0x0000000410100812 */ /* 0x000fe400078efcff */
[C---:B------:R-:W-:Y:S02]  /*10c80*/  ISETP.LT.OR P0, PT, R71.reuse, 0x8a, P1 ;  /* 0x0000008a4700780c */ /* 0x040fe40000f01670 */
[----:B------:R-:W-:Y:S02]  /*10c90*/  ISETP.LT.OR P1, PT, R71, 0x1, P3 ;  /* 0x000000014700780c */ /* 0x000fe40001f21670 */
[----:B------:R-:W-:-:S02]  /*10ca0*/  FSEL R62, R62, -INF , !P0 ;  /* 0xff8000003e3e7808 */ /* 0x000fc40004000000 */
[----:B------:R-:W-:Y:S02]  /*10cb0*/  FSEL R14, R14, -INF , !P1 ;  /* 0xff8000000e0e7808 */ /* 0x000fe40004800000 */
[----:B------:R-:W-:Y:S02]  /*10cc0*/  ISETP.LT.OR P4, PT, R71, 0x92, P4 ;  /* 0x000000924700780c */ /* 0x000fe40002781670 */
[----:B------:R-:W-:Y:S02]  /*10cd0*/  FSEL R63, R63, -INF , !P5 ;  /* 0xff8000003f3f7808 */ /* 0x000fe40006800000 */
[----:B------:R-:W-:Y:S02]  /*10ce0*/  ISETP.GT.AND P6, PT, R136, 0x99, !P6 ;  /* 0x000000998800780c */ /* 0x000fe400077c4270 */
[----:B------:R-:W-:Y:S02]  /*10cf0*/  ISETP.LT.OR P2, PT, R71, 0x99, P2 ;  /* 0x000000994700780c */ /* 0x000fe40001741670 */
[----:B0-----:R-:W-:-:S02]  /*10d00*/  FMNMX.FTZ R10, R10, R58, !PT ;  /* 0x0000003a0a0a7209 */ /* 0x001fc40007810000 */
[----:B------:R-:W-:Y:S02]  /*10d10*/  FSEL R64, R64, -INF , !P4 ;  /* 0xff80000040407808 */ /* 0x000fe40006000000 */
[C---:B------:R-:W-:Y:S02]  /*10d20*/  FSETP.NEU.FTZ.AND P3, PT, R10.reuse, -INF , PT ;  /* 0xff8000000a00780b */ /* 0x040fe40003f7d000 */
[----:B------:R-:W-:Y:S02]  /*10d30*/  ISETP.LT.OR P6, PT, R71, 0x9a, P6 ;  /* 0x0000009a4700780c */ /* 0x000fe400037c1670 */
[----:B------:R-:W-:Y:S02]  /*10d40*/  FSEL R58, R10, RZ, P3 ;  /* 0x000000ff0a3a7208 */ /* 0x000fe40001800000 */
[----:B------:R-:W-:Y:S02]  /*10d50*/  FSEL R3, R3, -INF , !P2 ;  /* 0xff80000003037808 */ /* 0x000fe40005000000 */
[----:B------:R-:W-:Y:S01]  /*10d60*/  FSEL R66, R66, -INF , !P6 ;  /* 0xff80000042427808 */ /* 0x000fe20007000000 */
[----:B------:R-:W-:-:S01]  /*10d70*/  FADD.FTZ R12, -R58, R12 ;  /* 0x0000000c3a0c7221 */ /* 0x000fc20000010100 */
[----:B------:R-:W-:Y:S01]  /*10d80*/  IMAD.U32 R58, RZ, RZ, UR39 ;  /* 0x00000027ff3a7e24 */ /* 0x000fe2000f8e00ff */
[----:B------:R-:W-:-:S03]  /*10d90*/  LOP3.LUT P0, RZ, R17, 0x40, RZ, 0xc0, !PT ;  /* 0x0000004011ff7812 */ /* 0x000fc6000780c0ff */
[-C--:B------:R-:W-:Y:S01]  /*10da0*/  FFMA.FTZ R67, R10, R58.reuse, -8 ;  /* 0xc10000000a437423 */ /* 0x080fe2000001003a */
[----:B------:R-:W-:-:S04]  /*10db0*/  FMUL.FTZ R12, R12, R58 ;  /* 0x0000003a0c0c7220 */ /* 0x000fc80000410000 */
[----:B------:R-:W-:Y:S02]  /*10dc0*/  FSEL R67, R67, RZ, P3 ;  /* 0x000000ff43437208 */ /* 0x000fe40001800000 */
[----:B------:R-:W-:Y:S01]  /*10dd0*/  LOP3.LUT P3, RZ, R16, 0x4, RZ, 0xc0, !PT ;  /* 0x0000000410ff7812 */ /* 0x000fe2000786c0ff */
[----:B------:R-:W-:Y:S02]  /*10de0*/  MUFU.EX2 R12, R12 ;  /* 0x0000000c000c7308 */ /* 0x000fe40000000800 */
        /* <DEDUP_REMOVED lines=40> */
[----:B------:R-:W-:Y:S01]  /*11070*/  FMNMX.FTZ R69, R14, R9, !PT ;  /* 0x000000090e457209 */ /* 0x000fe20007810000 */
[----:B------:R0:W-:Y:S01]  /*11080*/  MUFU.EX2 R71, R56 ;  /* 0x0000003800477308 */ /* 0x0001e20000000800 */
[----:B------:R-:W-:-:S02]  /*11090*/  FSEL R61, R61, -INF , !P3 ;  /* 0xff8000003d3d7808 */ /* 0x000fc40005800000 */
[----:B------:R-:W-:-:S04]  /*110a0*/  FMNMX.FTZ R69, R19, R69, !PT ;  /* 0x0000004513457209 */ /* 0x000fc80007810000 */
        /* <DEDUP_REMOVED lines=57> */
[----:B------:R-:W1:Y:S01]  /*11440*/  SHFL.BFLY PT, R70, R69, 0x2, 0x1f ;  /* 0x0c401f0045467f89 */ /* 0x000e6200000e0000 */
[----:B------:R-:W-:Y:S08]  /*11450*/  MUFU.EX2 R93, R93 ;  /* 0x0000005d005d7308 */ /* 0x000ff00000000800 */
[----:B------:R-:W-:Y:S08]  /*11460*/  MUFU.EX2 R96, R96 ;  /* 0x0000006000607308 */ /* 0x000ff00000000800 */
[----:B------:R-:W-:Y:S01]  /*11470*/  MUFU.EX2 R97, R97 ;  /* 0x0000006100617308 */ /* 0x000fe20000000800 */
[----:B-1----:R-:W-:-:S07]  /*11480*/  FMNMX.FTZ R70, R69, R70, !PT ;  /* 0x0000004645467209 */ /* 0x002fce0007810000 */
        /* <DEDUP_REMOVED lines=57> */
[----:B--2---:R-:W-:-:S01]  /*11820*/  FFMA.FTZ R69, R12, R135, R57 ;  /* 0x000000870c457223 */ /* 0x004fc20000010039 */
[----:B0-----:R-:W-:Y:S01]  /*11830*/  FFMA.FTZ R21, R9, R21, R14 ;  /* 0x0000001509157223 */ /* 0x001fe2000001000e */
[----:B------:R-:W0:Y:S02]  /*11840*/  MUFU.EX2 R122, R122 ;  /* 0x0000007a007a7308 */ /* 0x000e240000000800 */
[----:B------:R-:W-:-:S01]  /*11850*/  FADD.FTZ R69, R15, R69 ;  /* 0x000000450f457221 */ /* 0x000fc20000010000 */
[----:B-1----:R-:W-:-:S03]  /*11860*/  FADD.FTZ R70, R19, R21 ;  /* 0x0000001513467221 */ /* 0x002fc60000010000 */
[----:B------:R-:W-:Y:S02]  /*11870*/  FADD.FTZ R21, R120, R69 ;  /* 0x0000004578157221 */ /* 0x000fe40000010000 */
[----:B------:R-:W1:Y:S02]  /*11880*/  MUFU.EX2 R123, R123 ;  /* 0x0000007b007b7308 */ /* 0x000e640000000800 */
        /* <DEDUP_REMOVED lines=109> */
[----:B--2---:R-:W-:-:S05]  /*11f60*/  FADD.FTZ R70, R67, R21 ;  /* 0x0000001543467221 */ /* 0x004fca0000010000 */
[----:B------:R2:W-:Y:S02]  /*11f70*/  STL [R1], R70 ;  /* 0x0000004601007387 */ /* 0x0005e40000100800 */
        /* <DEDUP_REMOVED lines=9> */
[----:B-1----:R-:W-:-:S04]  /*12010*/  FADD.FTZ R69, R64, R69 ;  /* 0x0000004540457221 */ /* 0x002fc80000010000 */
[----:B---3--:R-:W-:-:S04]  /*12020*/  FADD.FTZ R69, R3, R69 ;  /* 0x0000004503457221 */ /* 0x008fc80000010000 */
[----:B0-----:R-:W-:Y:S01]  /*12030*/  FADD.FTZ R21, R66, R69 ;  /* 0x0000004542157221 */ /* 0x001fe20000010000 */
[----:B--2---:R-:W-:Y:S06]  /*12040*/  @!P0 BRA `(.L_x_12358) ;  /* 0x0000000000048947 */ /* 0x004fec0003800000 */
[----:B------:R-:W-:Y:S01]  /*12050*/  BPT.TRAP 0x1 ;  /* 0x000000040000795c */ /* 0x000fe20000300000 */
.L_x_12358:
        /* <DEDUP_REMOVED lines=81> */
[C---:B--2---:R-:W-:Y:S01]  /*12570*/  ISETP.GT.AND P1, PT, R0.reuse, R69, PT ;  /* 0x000000450000720c */ /* 0x044fe20003f24270 */
[----:B------:R-:W-:-:S12]  /*12580*/  VIADD R0, R0, 0xffffffff ;  /* 0xffffffff00007836 */ /* 0x000fd80000000000 */
[----:B0-----:R-:W-:Y:S05]  /*12590*/  @P1 BRA `(.L_x_12359) ;  /* 0xffffffb000f81947 */ /* 0x001fea000383ffff */
[----:B------:R-:W-:Y:S05]  /*125a0*/  BSYNC B0 ;  /* 0x0000000000007941 */ /* 0x000fea0003800000 */
.L_x_12339:
[----:B------:R-:W-:Y:S02]  /*125b0*/  IMAD.MOV.U32 R9, RZ, RZ, R56 ;  /* 0x000000ffff097224 */ /* 0x000fe400078e0038 */
[----:B------:R-:W-:Y:S02]  /*125c0*/  IMAD.MOV.U32 R12, RZ, RZ, R10 ;  /* 0x000000ffff0c7224 */ /* 0x000fe400078e000a */
[----:B------:R-:W-:Y:S02]  /*125d0*/  IMAD.MOV.U32 R19, RZ, RZ, R13 ;  /* 0x000000ffff137224 */ /* 0x000fe400078e000d */
[----:B------:R-:W-:-:S07]  /*125e0*/  IMAD.MOV.U32 R156, RZ, RZ, R8 ;  /* 0x000000ffff9c7224 */ /* 0x000fce00078e0008 */
.L_x_12338:
[----:B------:R-:W-:Y:S05]  /*125f0*/  BSYNC B1 ;  /* 0x0000000000017941 */ /* 0x000fea0003800000 */
.L_x_12337:
[----:B------:R-:W2:Y:S01]  /*12600*/  LDL R3, [R1+0x1c] ;  /* 0x00001c0001037983 */ /* 0x000ea20000100800 */
[----:B------:R-:W0:Y:S03]  /*12610*/  LDC R8, c[0x0][0x448] ;  /* 0x00011200ff087b82 */ /* 0x000e260000000800 */
[----:B------:R-:W3:Y:S04]  /*12620*/  LDL R14, [R1+0x4] ;  /* 0x00000400010e7983 */ /* 0x000ee80000100800 */
[----:B------:R-:W3:Y:S01]  /*12630*/  LDL R10, [R1+0x8] ;  /* 0x00000800010a7983 */ /* 0x000ee20000100800 */
[----:B------:R-:W1:Y:S01]  /*12640*/  LDC R13, c[0x0][0x9e4] ;  /* 0x00027900ff0d7b82 */ /* 0x000e620000000800 */
[----:B------:R-:W-:Y:S01]  /*12650*/  LOP3.LUT R17, R17, 0xffffffef, RZ, 0xc0, !PT ;  /* 0xffffffef11117812 */ /* 0x000fe200078ec0ff */
[----:B------:R-:W-:Y:S01]  /*12660*/  ULDC UR4, c[0x0][0x9dc] ;  /* 0x0002770000047ab9 */ /* 0x000fe20000000800 */
        /* <DEDUP_REMOVED lines=24> */
.L_x_12362:
[----:B------:R-:W-:-:S13]  /*127f0*/  ISETP.NE.AND P1, PT, R13, 0x1, PT ;  /* 0x000000010d00780c */ /* 0x000fda0003f25270 */
[----:B------:R-:W0:Y:S02]  /*12800*/  @P1 LDC.64 R10, c[0x0][0x9e8] ;  /* 0x00027a00ff0a1b82 */ /* 0x000e240000000a00 */
[----:B0-----:R-:W-:-:S05]  /*12810*/  @P1 IMAD.HI.U32 R10, R3, R10, RZ ;  /* 0x0000000a030a1227 */ /* 0x001fca00078e00ff */
[----:B------:R-:W-:-:S07]  /*12820*/  @P1 SHF.R.U32.HI R3, RZ, R11, R10 ;  /* 0x0000000bff031219 */ /* 0x000fce000001160a */
.L_x_12363:
[----:B------:R-:W-:Y:S05]  /*12830*/  BSYNC B0 ;  /* 0x0000000000007941 */ /* 0x000fea0003800000 */
.L_x_12361:
[----:B------:R-:W-:-:S05]  /*12840*/  IMAD R3, R3, R13, RZ ;  /* 0x0000000d03037224 */ /* 0x000fca00078e02ff */
[----:B------:R-:W-:-:S07]  /*12850*/  VIMNMX R8, R8, R3, !PT ;  /* 0x0000000308087248 */ /* 0x000fce0007fe0100 */
.L_x_12360:
[----:B------:R-:W2:Y:S01]  /*12860*/  LDL R10, [R1+0x40] ;  /* 0x00004000010a7983 */ /* 0x000ea20000100800 */
[----:B------:R-:W-:Y:S01]  /*12870*/  VIADD R8, R8, 0x9f ;  /* 0x0000009f08087836 */ /* 0x000fe20000000000 */
[----:B------:R-:W-:Y:S03]  /*12880*/  BSSY B0, `(.L_x_12364) ;  /* 0x00002fb000007945 */ /* 0x000fe60003800000 */
[----:B------:R-:W-:-:S05]  /*12890*/  IMAD.HI R8, R8, 0x66666667, RZ ;  /* 0x6666666708087827 */ /* 0x000fca00078e02ff */
[----:B------:R-:W-:-:S04]  /*128a0*/  SHF.R.U32.HI R3, RZ, 0x1f, R8 ;  /* 0x0000001fff037819 */ /* 0x000fc80000011608 */
[----:B------:R-:W-:-:S04]  /*128b0*/  LEA.HI.SX32 R3, R8, R3, 0x1a ;  /* 0x0000000308037211 */ /* 0x000fc800078fd2ff */
[----:B--2---:R-:W-:-:S04]  /*128c0*/  VIMNMX R10, R10, R3, !PT ;  /* 0x000000030a0a7248 */ /* 0x004fc80007fe0100 */
[----:B------:R-:W-:Y:S01]  /*128d0*/  ISETP.GE.AND P1, PT, R0, R10, PT ;  /* 0x0000000a0000720c */ /* 0x000fe20003f26270 */
[----:B------:R0:W-:-:S12]  /*128e0*/  STL [R1+0x2c], R10 ;  /* 0x00002c0a01007387 */ /* 0x0001d80000100800 */
[----:B0-----:R-:W-:Y:S05]  /*128f0*/  @!P1 BRA `(.L_x_12365) ;  /* 0x0000002c00cc9947 */ /* 0x001fea0003800000 */
[----:B------:R-:W-:Y:S01]  /*12900*/  BSSY B1, `(.L_x_12365) ;  /* 0x00002f2000017945 */ /* 0x000fe20003800000 */
[----:B------:R-:W-:Y:S02]  /*12910*/  IMAD.MOV.U32 R3, RZ, RZ, R9 ;  /* 0x000000ffff037224 */ /* 0x000fe400078e0009 */
[----:B------:R-:W-:Y:S02]  /*12920*/  IMAD.MOV.U32 R10, RZ, RZ, R12 ;  /* 0x000000ffff0a7224 */ /* 0x000fe400078e000c */
[----:B------:R-:W-:Y:S02]  /*12930*/  IMAD.MOV.U32 R13, RZ, RZ, R156 ;  /* 0x000000ffff0d7224 */ /* 0x000fe400078e009c */
[----:B------:R-:W-:-:S07]  /*12940*/  IMAD.MOV.U32 R8, RZ, RZ, R19 ;  /* 0x000000ffff087224 */ /* 0x000fce00078e0013 */
.L_x_12377:
[----:B------:R-:W-:-:S04]  /*12950*/  ISETP.NE.AND P1, PT, R8, 0x1, PT ;  /* 0x000000010800780c */ /* 0x000fc80003f25270 */
[----:B------:R-:W-:-:S04]  /*12960*/  SEL R156, RZ, 0x1, P1 ;  /* 0x00000001ff9c7807 */ /* 0x000fc80000800000 */
[----:B------:R-:W-:Y:S01]  /*12970*/  LOP3.LUT R156, R13, R156, RZ, 0x3c, !PT ;  /* 0x0000009c0d9c7212 */ /* 0x000fe200078e3cff */
[----:B------:R-:W-:Y:S06]  /*12980*/  @!P0 BRA `(.L_x_12366) ;  /* 0x0000000000048947 */ /* 0x000fec0003800000 */
[----:B------:R-:W-:Y:S01]  /*12990*/  BPT.TRAP 0x1 ;  /* 0x000000040000795c */ /* 0x000fe20000300000 */
.L_x_12366:
        /* <DEDUP_REMOVED lines=8> */
.L_x_12367:
        /* <DEDUP_REMOVED lines=8> */
.L_x_12369:
[----:B------:R-:W-:Y:S05]  /*12aa0*/  BSYNC B2 ;  /* 0x0000000000027941 */ /* 0x000fea0003800000 */
.L_x_12368:
[----:B------:R-:W-:Y:S01]  /*12ab0*/  IMAD.MOV.U32 R14, RZ, RZ, R9 ;  /* 0x000000ffff0e7224 */ /* 0x000fe200078e0009 */
        /* <DEDUP_REMOVED lines=9> */
[----:B------:R-:W-:Y:S01]  /*12b50*/  VIADD R56, R9, 0x180 ;  /* 0x0000018009387836 */ /* 0x000fe20000000000 */
        /* <DEDUP_REMOVED lines=20> */
[----:B------:R-:W-:Y:S01]  /*12ca0*/  R2UR UR18, R56 ;  /* 0x00000000381272ca */ /* 0x000fe200000e0000 */
[----:B------:R-:W-:Y:S01]  /*12cb0*/  VIADD R56, R9, 0x102 ;  /* 0x0000010209387836 */ /* 0x000fe20000000000 */
[----:B------:R-:W-:Y:S01]  /*12cc0*/  R2UR UR19, R57 ;  /* 0x00000000391372ca */ /* 0x000fe200000e0000 */
[----:B------:R-:W-:Y:S01]  /*12cd0*/  IMAD.MOV.U32 R57, RZ, RZ, -0x7fffffe0 ;  /* 0x80000020ff397424 */ /* 0x000fe200078e00ff */
[----:B------:R-:W-:-:S02]  /*12ce0*/  R2UR UR4, R4 ;  /* 0x00000000040472ca */ /* 0x000fc400000e0000 */
[----:B------:R-:W-:Y:S02]  /*12cf0*/  R2UR UR5, R5 ;  /* 0x00000000050572ca */ /* 0x000fe400000e0000 */
        /* <DEDUP_REMOVED lines=50> */
.L_x_12371:
[----:B------:R-:W-:Y:S01]  /*13020*/  SHF.L.U32 R9, R13, 0x1f, RZ ;  /* 0x0000001f0d097819 */ /* 0x000fe200000006ff */
[----:B------:R-:W-:-:S04]  /*13030*/  IMAD R14, R8, 0x8, R18 ;  /* 0x00000008080e7824 */ /* 0x000fc800078e0212 */
[----:B------:R2:W3:Y:S01]  /*13040*/  SYNCS.PHASECHK.TRANS64.TRYWAIT P1, [R14+URZ+0x13250], R9 ;  /* 0x013250090e0075a7 */ /* 0x0004e2000802017f */
[----:B------:R-:W-:Y:S05]  /*13050*/  @!P0 BRA `(.L_x_12372) ;  /* 0x0000000000048947 */ /* 0x000fea0003800000 */
[----:B------:R-:W-:Y:S01]  /*13060*/  BPT.TRAP 0x1 ;  /* 0x000000040000795c */ /* 0x000fe20000300000 */
.L_x_12372:
[----:B------:R-:W-:Y:S04]  /*13070*/  BSSY B2, `(.L_x_12373) ;  /* 0x0000004000027945 */ /* 0x000fe80003800000 */
[----:B---3--:R-:W-:Y:S05]  /*13080*/  @P1 BRA `(.L_x_12374) ;  /* 0x0000000000081947 */ /* 0x008fea0003800000 */
[----:B------:R-:W3:Y:S02]  /*13090*/  SYNCS.PHASECHK.TRANS64.TRYWAIT P1, [R14+URZ+0x13250], R9 ;  /* 0x013250090e0075a7 */ /* 0x000ee4000802017f */
[----:B---3--:R-:W-:Y:S05]  /*130a0*/  @!P1 BRA `(.L_x_12375) ;  /* 0x00000124001c9947 */ /* 0x008fea0003800000 */
.L_x_12374:
[----:B------:R-:W-:Y:S05]  /*130b0*/  BSYNC B2 ;  /* 0x0000000000027941 */ /* 0x000fea0003800000 */
.L_x_12373:
[----:B--23--:R-:W-:Y:S01]  /*130c0*/  VIADD R9, R18, 0x1000 ;  /* 0x0000100012097836 */ /* 0x00cfe20000000000 */
[----:B------:R-:W-:-:S04]  /*130d0*/  WARPGROUP.ARRIVE ;  /* 0x00000000000079c5 */ /* 0x000fc80000000000 */
[----:B------:R-:W-:-:S04]  /*130e0*/  SHF.R.U32.HI R9, RZ, 0x4, R9 ;  /* 0x00000004ff097819 */ /* 0x000fc80000011609 */
[----:B------:R-:W-:-:S04]  /*130f0*/  LOP3.LUT R9, R9, 0x3fff, RZ, 0xc0, !PT ;  /* 0x00003fff09097812 */ /* 0x000fc800078ec0ff */
[----:B------:R-:W-:-:S05]  /*13100*/  LOP3.LUT R9, R9, 0x10000, RZ, 0xfc, !PT ;  /* 0x0001000009097812 */ /* 0x000fca00078efcff */
[----:B------:R-:W-:Y:S02]  /*13110*/  IMAD R8, R8, 0x280, R9 ;  /* 0x0000028008087824 */ /* 0x000fe400078e0209 */
[----:B------:R-:W-:-:S03]  /*13120*/  IMAD.MOV.U32 R9, RZ, RZ, -0x3ffffff0 ;  /* 0xc0000010ff097424 */ /* 0x000fc600078e00ff */
[----:B------:R-:W-:Y:S02]  /*13130*/  R2UR UR6, R8 ;  /* 0x00000000080672ca */ /* 0x000fe400000e0000 */
[----:B------:R-:W-:-:S13]  /*13140*/  R2UR UR7, R9 ;  /* 0x00000000090772ca */ /* 0x000fda00000e0000 */
[----:B------:R-:W-:Y:S01]  /*13150*/  QGMMA.64x64x32.F32.E4M3.E4M3 R24, R152, gdesc[UR4], R24, gsb0 ;  /* 0x00e0000498187df3 */ /* 0x000fe20008000818 */
[----:B01----:R-:W-:Y:S02]  /*13160*/  VIADD R12, R8, 0x80 ;  /* 0x00000080080c7836 */ /* 0x003fe40000000000 */
[----:B------:R-:W-:-:S03]  /*13170*/  IMAD.MOV.U32 R13, RZ, RZ, -0x3ffffff0 ;  /* 0xc0000010ff0d7424 */ /* 0x000fc600078e00ff */
[----:B------:R-:W-:Y:S02]  /*13180*/  R2UR UR6, R12 ;  /* 0x000000000c0672ca */ /* 0x000fe400000e0000 */
[----:B------:R-:W-:Y:S01]  /*13190*/  R2UR UR7, R13 ;  /* 0x000000000d0772ca */ /* 0x000fe200000e0000 */
[----:B------:R-:W-:Y:S02]  /*131a0*/  VIADD R12, R8, 0x100 ;  /* 0x00000100080c7836 */ /* 0x000fe40000000000 */
[----:B------:R-:W-:Y:S01]  /*131b0*/  IMAD.MOV.U32 R13, RZ, RZ, -0x3ffffff0 ;  /* 0xc0000010ff0d7424 */ /* 0x000fe200078e00ff */
[----:B------:R-:W-:Y:S02]  /*131c0*/  WARPGROUP.DEPBAR.LE gsb0, 0x0 ;  /* 0x00008000000079c5 */ /* 0x000fe40000010000 */
[----:B------:R-:W-:Y:S01]  /*131d0*/  WARPGROUP.ARRIVE ;  /* 0x00000000000079c5 */ /* 0x000fe20000000000 */
[----:B------:R-:W2:Y:S01]  /*131e0*/  LDL.LU R155, [R1] ;  /* 0x00000000019b7983 */ /* 0x000ea20000300800 */
[C---:B------:R-:W-:Y:S01]  /*131f0*/  FMUL.FTZ R15, R2.reuse, R122 ;  /* 0x0000007a020f7220 */ /* 0x040fe20000410000 */
[C---:B------:R-:W-:Y:S01]  /*13200*/  FMUL.FTZ R20, R2.reuse, R123 ;  /* 0x0000007b02147220 */ /* 0x040fe20000410000 */
[C---:B------:R-:W-:Y:S01]  /*13210*/  FMUL.FTZ R122, R2.reuse, R126 ;  /* 0x0000007e027a7220 */ /* 0x040fe20000410000 */
[----:B------:R-:W-:-:S02]  /*13220*/  FMUL.FTZ R123, R2, R127 ;  /* 0x0000007f027b7220 */ /* 0x000fc40000410000 */
[----:B------:R-:W-:Y:S01]  /*13230*/  QGMMA.64x64x32.F32.E4M3.E4M3 R24, R148, gdesc[UR4], R24, gsb0 ;  /* 0x00e0000494187df3 */ /* 0x000fe20008000818 */
[----:B------:R-:W-:Y:S01]  /*13240*/  R2UR UR6, R12 ;  /* 0x000000000c0672ca */ /* 0x000fe200000e0000 */
[----:B------:R-:W0:Y:S01]  /*13250*/  MUFU.TANH R15, R15 ;  /* 0x0000000f000f7308 */ /* 0x000e220000002400 */
[----:B------:R-:W-:Y:S01]  /*13260*/  R2UR UR7, R13 ;  /* 0x000000000d0772ca */ /* 0x000fe200000e0000 */
        /* <DEDUP_REMOVED lines=73> */
[----:B------:R-:W-:Y:S01]  /*13700*/  FMUL.FTZ R61, R2, R61 ;  /* 0x0000003d023d7220 */ /* 0x000fe20000410000 */
[----:B------:R-:W-:-:S02]  /*13710*/  WARPGROUP.DEPBAR.LE gsb0, 0x0 ;  /* 0x00008000000079c5 */ /* 0x000fc40000010000 */
[----:B------:R-:W-:Y:S01]  /*13720*/  WARPGROUP.ARRIVE ;  /* 0x00000000000079c5 */ /* 0x000fe20000000000 */
[C---:B------:R-:W-:Y:S01]  /*13730*/  FMUL.FTZ R59, R2.reuse, R59 ;  /* 0x0000003b023b7220 */ /* 0x040fe20000410000 */
[----:B------:R-:W-:Y:S01]  /*13740*/  MUFU.TANH R104, R104 ;  /* 0x0000006800687308 */ /* 0x000fe20000002400 */
[C---:B------:R-:W-:Y:S01]  /*13750*/  FMUL.FTZ R64, R2.reuse, R64 ;  /* 0x0000004002407220 */ /* 0x040fe20000410000 */
[C---:B------:R-:W-:Y:S01]  /*13760*/  FMUL.FTZ R62, R2.reuse, R62 ;  /* 0x0000003e023e7220 */ /* 0x040fe20000410000 */
[C---:B------:R-:W-:Y:S01]  /*13770*/  FMUL.FTZ R65, R2.reuse, R65 ;  /* 0x0000004102417220 */ /* 0x040fe20000410000 */
[----:B------:R-:W-:Y:S01]  /*13780*/  QGMMA.64x64x32.F32.E4M3.E4M3 R24, R144, gdesc[UR4], R24, gsb0 ;  /* 0x00e0000490187df3 */ /* 0x000fe20008000818 */
        /* <DEDUP_REMOVED lines=8> */
[----:B------:R-:W-:Y:S01]  /*13810*/  FMUL.FTZ R71, R2, R71 ;  /* 0x0000004702477220 */ /* 0x000fe20000410000 */
[----:B------:R-:W-:-:S02]  /*13820*/  IMAD.MOV.U32 R57, RZ, RZ, -0x3ffffff0 ;  /* 0xc0000010ff397424 */ /* 0x000fc400078e00ff */
[----:B------:R-:W-:Y:S03]  /*13830*/  MUFU.TANH R105, R105 ;  /* 0x0000006900697308 */ /* 0x000fe60000002400 */
[----:B------:R-:W-:-:S05]  /*13840*/  R2UR UR7, R57 ;  /* 0x00000000390772ca */ /* 0x000fca00000e0000 */
        /* <DEDUP_REMOVED lines=11> */
[----:B------:R-:W-:Y:S01]  /*13900*/  MUFU.TANH R113, R113 ;  /* 0x0000007100717308 */ /* 0x000fe20000002400 */
[----:B------:R-:W-:Y:S02]  /*13910*/  WARPGROUP.DEPBAR.LE gsb0, 0x0 ;  /* 0x00008000000079c5 */ /* 0x000fe40000010000 */
[C---:B------:R-:W-:Y:S01]  /*13920*/  FMUL.FTZ R144, R2.reuse, R120 ;  /* 0x0000007802907220 */ /* 0x040fe20000410000 */
[C---:B------:R-:W-:Y:S01]  /*13930*/  FMUL.FTZ R120, R2.reuse, R124 ;  /* 0x0000007c02787220 */ /* 0x040fe20000410000 */
[C---:B------:R-:W-:Y:S01]  /*13940*/  FMUL.FTZ R124, R2.reuse, R128 ;  /* 0x00000080027c7220 */ /* 0x040fe20000410000 */
[----:B------:R-:W-:Y:S02]  /*13950*/  FMUL.FTZ R128, R2, R132 ;  /* 0x0000008402807220 */ /* 0x000fe40000410000 */
[----:B------:R-:W0:Y:S01]  /*13960*/  MUFU.TANH R111, R111 ;  /* 0x0000006f006f7308 */ /* 0x000e220000002400 */
[----:B-1----:R-:W-:Y:S01]  /*13970*/  FMNMX.FTZ R9, R110, R9, !PT ;  /* 0x000000096e097209 */ /* 0x002fe20007810000 */
[----:B------:R-:W-:Y:S01]  /*13980*/  FMUL.FTZ R132, R2, R56 ;  /* 0x0000003802847220 */ /* 0x000fe20000410000 */
[----:B------:R-:W-:-:S05]  /*13990*/  WARPGROUP.ARRIVE ;  /* 0x00000000000079c5 */ /* 0x000fca0000000000 */
[----:B------:R-:W1:Y:S08]  /*139a0*/  MUFU.TANH R144, R144 ;  /* 0x0000009000907308 */ /* 0x000e700000002400 */
[----:B------:R-:W3:Y:S01]  /*139b0*/  MUFU.TANH R120, R120 ;  /* 0x0000007800787308 */ /* 0x000ee20000002400 */
[----:B0-----:R-:W-:-:S07]  /*139c0*/  FMNMX.FTZ R9, R111, R9, !PT ;  /* 0x000000096f097209 */ /* 0x001fce0007810000 */
[----:B------:R-:W0:Y:S01]  /*139d0*/  MUFU.TANH R124, R124 ;  /* 0x0000007c007c7308 */ /* 0x000e220000002400 */
[----:B-1----:R-:W-:-:S04]  /*139e0*/  FMNMX.FTZ R12, R144, R10, !PT ;  /* 0x0000000a900c7209 */ /* 0x002fc80007810000 */
[----:B------:R-:W-:-:S03]  /*139f0*/  FMNMX.FTZ R12, R13, R12, !PT ;  /* 0x0000000c0d0c7209 */ /* 0x000fc60007810000 */
[----:B------:R-:W1:Y:S01]  /*13a00*/  MUFU.TANH R128, R128 ;  /* 0x0000008000807308 */ /* 0x000e620000002400 */
[----:B---3--:R-:W-:-:S04]  /*13a10*/  FMNMX.FTZ R12, R120, R12, !PT ;  /* 0x0000000c780c7209 */ /* 0x008fc80007810000 */
[----:B------:R-:W-:-:S03]  /*13a20*/  FMNMX.FTZ R12, R121, R12, !PT ;  /* 0x0000000c790c7209 */ /* 0x000fc60007810000 */
[----:B------:R-:W-:Y:S01]  /*13a30*/  MUFU.TANH R116, R116 ;  /* 0x0000007400747308 */ /* 0x000fe20000002400 */
[----:B0-----:R-:W-:-:S04]  /*13a40*/  FMNMX.FTZ R12, R124, R12, !PT ;  /* 0x0000000c7c0c7209 */ /* 0x001fc80007810000 */
[----:B------:R-:W-:-:S03]  /*13a50*/  FMNMX.FTZ R12, R125, R12, !PT ;  /* 0x0000000c7d0c7209 */ /* 0x000fc60007810000 */
[----:B------:R-:W0:Y:S01]  /*13a60*/  MUFU.TANH R114, R114 ;  /* 0x0000007200727308 */ /* 0x000e220000002400 */
[----:B-1----:R-:W-:-:S04]  /*13a70*/  FMNMX.FTZ R12, R128, R12, !PT ;  /* 0x0000000c800c7209 */ /* 0x002fc80007810000 */
[----:B------:R-:W-:-:S03]  /*13a80*/  FMNMX.FTZ R12, R129, R12, !PT ;  /* 0x0000000c810c7209 */ /* 0x000fc60007810000 */
[----:B------:R-:W-:Y:S01]  /*13a90*/  MUFU.TANH R117, R117 ;  /* 0x0000007500757308 */ /* 0x000fe20000002400 */
[----:B------:R-:W-:-:S04]  /*13aa0*/  FMNMX.FTZ R12, R104, R12, !PT ;  /* 0x0000000c680c7209 */ /* 0x000fc80007810000 */
[----:B------:R-:W-:-:S03]  /*13ab0*/  FMNMX.FTZ R12, R105, R12, !PT ;  /* 0x0000000c690c7209 */ /* 0x000fc60007810000 */
[----:B------:R-:W1:Y:S01]  /*13ac0*/  MUFU.TANH R115, R115 ;  /* 0x0000007300737308 */ /* 0x000e620000002400 */
[----:B------:R-:W-:Y:S02]  /*13ad0*/  FMNMX.FTZ R12, R108, R12, !PT ;  /* 0x0000000c6c0c7209 */ /* 0x000fe40007810000 */
[----:B0-----:R-:W-:Y:S02]  /*13ae0*/  FMNMX.FTZ R9, R114, R9, !PT ;  /* 0x0000000972097209 */ /* 0x001fe40007810000 */
[----:B------:R-:W-:-:S03]  /*13af0*/  FMNMX.FTZ R12, R109, R12, !PT ;  /* 0x0000000c6d0c7209 */ /* 0x000fc60007810000 */
[----:B------:R-:W0:Y:S01]  /*13b00*/  MUFU.TANH R88, R88 ;  /* 0x0000005800587308 */ /* 0x000e220000002400 */
[----:B------:R-:W-:-:S04]  /*13b10*/  FMNMX.FTZ R12, R112, R12, !PT ;  /* 0x0000000c700c7209 */ /* 0x000fc80007810000 */
[----:B------:R-:W-:-:S03]  /*13b20*/  FMNMX.FTZ R12, R113, R12, !PT ;  /* 0x0000000c710c7209 */ /* 0x000fc60007810000 */
[----:B------:R-:W3:Y:S01]  /*13b30*/  MUFU.TANH R118, R118 ;  /* 0x0000007600767308 */ /* 0x000ee20000002400 */
[----:B------:R-:W-:Y:S02]  /*13b40*/  FMNMX.FTZ R12, R116, R12, !PT ;  /* 0x0000000c740c7209 */ /* 0x000fe40007810000 */
[----:B-1----:R-:W-:Y:S02]  /*13b50*/  FMNMX.FTZ R9, R115, R9, !PT ;  /* 0x0000000973097209 */ /* 0x002fe40007810000 */
[----:B------:R-:W-:-:S03]  /*13b60*/  FMNMX.FTZ R12, R117, R12, !PT ;  /* 0x0000000c750c7209 */ /* 0x000fc60007810000 */
[----:B------:R-:W1:Y:S01]  /*13b70*/  MUFU.TANH R89, R89 ;  /* 0x0000005900597308 */ /* 0x000e620000002400 */
[----:B0-----:R-:W-:-:S07]  /*13b80*/  FMNMX.FTZ R12, R88, R12, !PT ;  /* 0x0000000c580c7209 */ /* 0x001fce0007810000 */
[----:B------:R-:W0:Y:S01]  /*13b90*/  MUFU.TANH R119, R119 ;  /* 0x0000007700777308 */ /* 0x000e220000002400 */
[----:B---3--:R-:W-:-:S07]  /*13ba0*/  FMNMX.FTZ R9, R118, R9, !PT ;  /* 0x0000000976097209 */ /* 0x008fce0007810000 */
[----:B------:R-:W3:Y:S01]  /*13bb0*/  MUFU.TANH R92, R92 ;  /* 0x0000005c005c7308 */ /* 0x000ee20000002400 */
[----:B-1----:R-:W-:-:S07]  /*13bc0*/  FMNMX.FTZ R12, R89, R12, !PT ;  /* 0x0000000c590c7209 */ /* 0x002fce0007810000 */
        /* <DEDUP_REMOVED lines=87> */
[----:B---3--:R-:W-:-:S05]  /*14140*/  FMNMX.FTZ R12, R69, R12, !PT ;  /* 0x0000000c450c7209 */ /* 0x008fca0007810000 */
[----:B------:R-:W3:Y:S02]  /*14150*/  SHFL.BFLY PT, R56, R12, 0x2, 0x1f ;  /* 0x0c401f000c387f89 */ /* 0x000ee400000e0000 */
[----:B------:R-:W4:Y:S01]  /*14160*/  MUFU.TANH R71, R71 ;  /* 0x0000004700477308 */ /* 0x000f220000002400 */
[----:B-1----:R-:W-:-:S04]  /*14170*/  FMNMX.FTZ R9, R67, R9, !PT ;  /* 0x0000000943097209 */ /* 0x002fc80007810000 */
[----:B0-----:R-:W-:-:S04]  /*14180*/  FMNMX.FTZ R9, R70, R9, !PT ;  /* 0x0000000946097209 */ /* 0x001fc80007810000 */
[----:B----4-:R-:W-:-:S05]  /*14190*/  FMNMX.FTZ R9, R71, R9, !PT ;  /* 0x0000000947097209 */ /* 0x010fca0007810000 */
[----:B------:R-:W0:Y:S01]  /*141a0*/  SHFL.BFLY PT, R58, R9, 0x2, 0x1f ;  /* 0x0c401f00093a7f89 */ /* 0x000e2200000e0000 */
[----:B---3--:R-:W-:Y:S01]  /*141b0*/  FMNMX.FTZ R12, R12, R56, !PT ;  /* 0x000000380c0c7209 */ /* 0x008fe20007810000 */
[----:B------:R-:W-:-:S04]  /*141c0*/  VIADD R56, R8, 0x180 ;  /* 0x0000018008387836 */ /* 0x000fc80000000000 */
[----:B------:R-:W1:Y:S01]  /*141d0*/  SHFL.BFLY PT, R57, R12, 0x1, 0x1f ;  /* 0x0c201f000c397f89 */ /* 0x000e6200000e0000 */
[----:B------:R-:W-:-:S13]  /*141e0*/  R2UR UR6, R56 ;  /* 0x00000000380672ca */ /* 0x000fda00000e0000 */
[----:B------:R-:W-:Y:S01]  /*141f0*/  QGMMA.64x64x32.F32.E4M3.E4M3 R24, R140, gdesc[UR4], R24, gsb0 ;  /* 0x00e000048c187df3 */ /* 0x000fe20008000818 */
[----:B0-----:R-:W-:Y:S01]  /*14200*/  FMNMX.FTZ R9, R9, R58, !PT ;  /* 0x0000003a09097209 */ /* 0x001fe20007810000 */
[----:B------:R-:W-:-:S04]  /*14210*/  IMAD.U32 R58, RZ, RZ, UR38 ;  /* 0x00000026ff3a7e24 */ /* 0x000fc8000f8e00ff */
[----:B------:R-:W0:Y:S01]  /*14220*/  SHFL.BFLY PT, R56, R9, 0x1, 0x1f ;  /* 0x0c201f0009387f89 */ /* 0x000e2200000e0000 */
[----:B-1----:R-:W-:Y:S01]  /*14230*/  FMNMX.FTZ R12, R12, R57, !PT ;  /* 0x000000390c0c7209 */ /* 0x002fe20007810000 */
[----:B------:R-:W-:-:S04]  /*14240*/  IMAD.MOV.U32 R57, RZ, RZ, -0x3ffffff0 ;  /* 0xc0000010ff397424 */ /* 0x000fc800078e00ff */
[C---:B------:R-:W-:Y:S01]  /*14250*/  FADD.FTZ R10, -R12.reuse, R10 ;  /* 0x0000000a0c0a7221 */ /* 0x040fe20000010100 */
[----:B------:R-:W-:Y:S01]  /*14260*/  R2UR UR7, R57 ;  /* 0x00000000390772ca */ /* 0x000fe200000e0000 */
[-C--:B------:R-:W-:Y:S02]  /*14270*/  FFMA.FTZ R57, R12, R58.reuse, -8 ;  /* 0xc10000000c397423 */ /* 0x080fe4000001003a */
[-C--:B------:R-:W-:Y:S02]  /*14280*/  FMUL.FTZ R10, R10, R58.reuse ;  /* 0x0000003a0a0a7220 */ /* 0x080fe40000410000 */
        /* <DEDUP_REMOVED lines=13> */
[----:B------:R-:W-:-:S02]  /*14360*/  VIADD R56, R8, 0x200 ;  /* 0x0000020008387836 */ /* 0x000fc40000000000 */
[-CC-:B------:R-:W-:Y:S01]  /*14370*/  FFMA.FTZ R8, R144, R58.reuse, -R57.reuse ;  /* 0x0000003a90087223 */ /* 0x180fe20000010839 */
[----:B------:R-:W-:Y:S01]  /*14380*/  MUFU.EX2 R13, R13 ;  /* 0x0000000d000d7308 */ /* 0x000fe20000000800 */
[----:B------:R-:W-:-:S01]  /*14390*/  FFMA.FTZ R92, R92, R58, -R57 ;  /* 0x0000003a5c5c7223 */ /* 0x000fc20000010839 */
[-CC-:B------:R-:W-:Y:S01]  /*143a0*/  FFMA.FTZ R93, R93, R58.reuse, -R57.reuse ;  /* 0x0000003a5d5d7223 */ /* 0x180fe20000010839 */
[----:B------:R-:W-:Y:S01]  /*143b0*/  R2UR UR6, R56 ;  /* 0x00000000380672ca */ /* 0x000fe200000e0000 */
        /* <DEDUP_REMOVED lines=30> */
[----:B------:R-:W-:Y:S01]  /*145a0*/  FFMA.FTZ R69, R9, R58, -8 ;  /* 0xc100000009457423 */ /* 0x000fe2000001003a */
[----:B------:R-:W3:Y:S01]  /*145b0*/  MUFU.EX2 R121, R121 ;  /* 0x0000007900797308 */ /* 0x000ee20000000800 */
[----:B--2---:R-:W-:-:S01]  /*145c0*/  FFMA.FTZ R133, R10, R155, R8 ;  /* 0x0000009b0a857223 */ /* 0x004fc20000010008 */
[-C--:B------:R-:W-:Y:S01]  /*145d0*/  FMUL.FTZ R3, R3, R58.reuse ;  /* 0x0000003a03037220 */ /* 0x080fe20000410000 */
[----:B------:R-:W-:-:S01]  /*145e0*/  FFMA.FTZ R15, R15, R58, -R69 ;  /* 0x0000003a0f0f7223 */ /* 0x000fc20000010845 */
[----:B------:R-:W-:Y:S01]  /*145f0*/  FFMA.FTZ R20, R20, R58, -R69 ;  /* 0x0000003a14147223 */ /* 0x000fe20000010845 */
[----:B------:R-:W-:-:S01]  /*14600*/  FADD.FTZ R133, R13, R133 ;  /* 0x000000850d857221 */ /* 0x000fc20000010000 */
[-CC-:B------:R-:W-:Y:S01]  /*14610*/  FFMA.FTZ R122, R122, R58.reuse, -R69.reuse ;  /* 0x0000003a7a7a7223 */ /* 0x180fe20000010845 */
[----:B------:R-:W-:-:S01]  /*14620*/  FFMA.FTZ R123, R123, R58, -R69 ;  /* 0x0000003a7b7b7223 */ /* 0x000fc20000010845 */
[----:B------:R-:W2:Y:S01]  /*14630*/  MUFU.EX2 R124, R124 ;  /* 0x0000007c007c7308 */ /* 0x000ea20000000800 */
[----:B0-----:R-:W-:-:S01]  /*14640*/  FADD.FTZ R133, R56, R133 ;  /* 0x0000008538857221 */ /* 0x001fc20000010000 */
[-CC-:B------:R-:W-:Y:S01]  /*14650*/  FFMA.FTZ R126, R126, R58.reuse, -R69.reuse ;  /* 0x0000003a7e7e7223 */ /* 0x180fe20000010845 */
[----:B------:R-:W-:-:S01]  /*14660*/  FFMA.FTZ R127, R127, R58, -R69 ;  /* 0x0000003a7f7f7223 */ /* 0x000fc20000010845 */
[----:B------:R-:W-:Y:S01]  /*14670*/  FFMA.FTZ R130, R130, R58, -R69 ;  /* 0x0000003a82827223 */ /* 0x000fe20000010845 */
[----:B-1----:R-:W-:-:S01]  /*14680*/  FADD.FTZ R133, R120, R133 ;  /* 0x0000008578857221 */ /* 0x002fc20000010000 */
[-CC-:B------:R-:W-:Y:S01]  /*14690*/  FFMA.FTZ R131, R131, R58.reuse, -R69.reuse ;  /* 0x0000003a83837223 */ /* 0x180fe20000010845 */
[----:B------:R-:W-:-:S01]  /*146a0*/  FFMA.FTZ R106, R106, R58, -R69 ;  /* 0x0000003a6a6a7223 */ /* 0x000fc20000010845 */
[----:B------:R-:W0:Y:S01]  /*146b0*/  MUFU.EX2 R125, R125 ;  /* 0x0000007d007d7308 */ /* 0x000e220000000800 */
[----:B---3--:R-:W-:-:S01]  /*146c0*/  FADD.FTZ R133, R121, R133 ;  /* 0x0000008579857221 */ /* 0x008fc20000010000 */
[-CC-:B------:R-:W-:Y:S01]  /*146d0*/  FFMA.FTZ R107, R107, R58.reuse, -R69.reuse ;  /* 0x0000003a6b6b7223 */ /* 0x180fe20000010845 */
[----:B------:R-:W-:-:S01]  /*146e0*/  FFMA.FTZ R110, R110, R58, -R69 ;  /* 0x0000003a6e6e7223 */ /* 0x000fc20000010845 */
[-CC-:B------:R-:W-:Y:S01]  /*146f0*/  FFMA.FTZ R111, R111, R58.reuse, -R69.reuse ;  /* 0x0000003a6f6f7223 */ /* 0x180fe20000010845 */
[----:B------:R-:W-:-:S01]  /*14700*/  FFMA.FTZ R114, R114, R58, -R69 ;  /* 0x0000003a72727223 */ /* 0x000fc20000010845 */
[-CC-:B------:R-:W-:Y:S01]  /*14710*/  FFMA.FTZ R115, R115, R58.reuse, -R69.reuse ;  /* 0x0000003a73737223 */ /* 0x180fe20000010845 */
[----:B------:R-:W-:-:S01]  /*14720*/  FFMA.FTZ R118, R118, R58, -R69 ;  /* 0x0000003a76767223 */ /* 0x000fc20000010845 */
[----:B------:R-:W-:Y:S01]  /*14730*/  MUFU.EX2 R3, R3 ;  /* 0x0000000300037308 */ /* 0x000fe20000000800 */
        /* <DEDUP_REMOVED lines=9> */
[----:B------:R-:W-:-:S02]  /*147d0*/  WARPGROUP.DEPBAR.LE gsb0, 0x0 ;  /* 0x00008000000079c5 */ /* 0x000fc40000010000 */
[----:B------:R-:W-:-:S01]  /*147e0*/  FFMA.FTZ R98, R98, R58, -R69 ;  /* 0x0000003a62627223 */ /* 0x000fc20000010845 */
[----:B------:R-:W-:Y:S01]  /*147f0*/  WARPGROUP.ARRIVE ;  /* 0x00000000000079c5 */ /* 0x000fe20000000000 */
[----:B------:R-:W-:-:S01]  /*14800*/  FFMA.FTZ R99, R99, R58, -R69 ;  /* 0x0000003a63637223 */ /* 0x000fc20000010845 */
[-CC-:B------:R-:W-:Y:S01]  /*14810*/  FFMA.FTZ R102, R102, R58.reuse, -R69.reuse ;  /* 0x0000003a66667223 */ /* 0x180fe20000010845 */
[----:B------:R-:W0:Y:S01]  /*14820*/  MUFU.EX2 R128, R128 ;  /* 0x0000008000807308 */ /* 0x000e220000000800 */
[----:B------:R-:W-:-:S02]  /*14830*/  FFMA.FTZ R103, R103, R58, -R69 ;  /* 0x0000003a67677223 */ /* 0x000fc40000010845 */
[----:B------:R-:W2:Y:S01]  /*14840*/  S2R R155, SR_TID.X ;  /* 0x00000000009b7919 */ /* 0x000ea20000002100 */
[----:B------:R-:W-:Y:S01]  /*14850*/  QGMMA.64x64x32.F32.E4M3.E4M3 R24, R136, gdesc[UR4], R24, gsb0 ;  /* 0x00e0000488187df3 */ /* 0x000fe20008000818 */
[----:B------:R-:W-:-:S01]  /*14860*/  FFMA.FTZ R74, R74, R58, -R69 ;  /* 0x0000003a4a4a7223 */ /* 0x000fc20000010845 */
[-CC-:B------:R-:W-:Y:S01]  /*14870*/  FFMA.FTZ R75, R75, R58.reuse, -R69.reuse ;  /* 0x0000003a4b4b7223 */ /* 0x180fe20000010845 */
[----:B------:R-:W-:-:S01]  /*14880*/  FFMA.FTZ R78, R78, R58, -R69 ;  /* 0x0000003a4e4e7223 */ /* 0x000fc20000010845 */
[----:B------:R-:W-:Y:S01]  /*14890*/  FFMA.FTZ R79, R79, R58, -R69 ;  /* 0x0000003a4f4f7223 */ /* 0x000fe20000010845 */
        /* <DEDUP_REMOVED lines=14> */
[----:B------:R-:W-:-:S02]  /*14980*/  FFMA.FTZ R69, R71, R58, -R69 ;  /* 0x0000003a47457223 */ /* 0x000fc40000010845 */
[----:B------:R-:W0:Y:S01]  /*14990*/  MUFU.EX2 R122, R122 ;  /* 0x0000007a007a7308 */ /* 0x000e220000000800 */
[----:B---3--:R-:W-:-:S07]  /*149a0*/  FADD.FTZ R21, R20, R21 ;  /* 0x0000001514157221 */ /* 0x008fce0000010000 */
[----:B------:R-:W3:Y:S01]  /*149b0*/  MUFU.EX2 R105, R105 ;  /* 0x0000006900697308 */ /* 0x000ee20000000800 */
[----:B-1----:R-:W-:-:S01]  /*149c0*/  FADD.FTZ R133, R104, R133 ;  /* 0x0000008568857221 */ /* 0x002fc20000010000 */
[----:B--2---:R-:W-:-:S04]  /*149d0*/  LOP3.LUT R140, R155, 0x7f, RZ, 0xc0, !PT ;  /* 0x0000007f9b8c7812 */ /* 0x004fc800078ec0ff */
[----:B------:R-:W-:Y:S02]  /*149e0*/  ISETP.NE.AND P1, PT, R140, RZ, PT ;  /* 0x000000ff8c00720c */ /* 0x000fe40003f25270 */
[----:B------:R-:W1:Y:S01]  /*149f0*/  MUFU.EX2 R123, R123 ;  /* 0x0000007b007b7308 */ /* 0x000e620000000800 */
[----:B0-----:R-:W-:-:S07]  /*14a00*/  FADD.FTZ R21, R122, R21 ;  /* 0x000000157a157221 */ /* 0x001fce0000010000 */
[----:B------:R-:W0:Y:S01]  /*14a10*/  MUFU.EX2 R108, R108 ;  /* 0x0000006c006c7308 */ /* 0x000e220000000800 */
[----:B---3--:R-:W-:-:S02]  /*14a20*/  FADD.FTZ R133, R105, R133 ;  /* 0x0000008569857221 */ /* 0x008fc40000010000 */
[----:B------:R-:W-:-:S05]  /*14a30*/  @!P1 VIADD R11, R11, 0x13240 ;  /* 0x000132400b0b9836 */ /* 0x000fca0000000000 */
[----:B------:R-:W2:Y:S01]  /*14a40*/  MUFU.EX2 R126, R126 ;  /* 0x0000007e007e7308 */ /* 0x000ea20000000800 */
[----:B-1----:R-:W-:-:S01]  /*14a50*/  FADD.FTZ R21, R123, R21 ;  /* 0x000000157b157221 */ /* 0x002fc20000010000 */
[----:B------:R-:W-:-:S06]  /*14a60*/  @!P1 PRMT R11, RZ, 0x654, R11 ;  /* 0x00000654ff0b9816 */ /* 0x000fcc000000000b */
[----:B------:R-:W1:Y:S01]  /*14a70*/  MUFU.EX2 R109, R109 ;  /* 0x0000006d006d7308 */ /* 0x000e620000000800 */
[----:B0-----:R-:W-:-:S07]  /*14a80*/  FADD.FTZ R133, R108, R133 ;  /* 0x000000856c857221 */ /* 0x001fce0000010000 */
[----:B------:R-:W0:Y:S01]  /*14a90*/  MUFU.EX2 R127, R127 ;  /* 0x0000007f007f7308 */ /* 0x000e220000000800 */
[----:B--2---:R-:W-:-:S07]  /*14aa0*/  FADD.FTZ R21, R126, R21 ;  /* 0x000000157e157221 */ /* 0x004fce0000010000 */
[----:B------:R-:W2:Y:S01]  /*14ab0*/  MUFU.EX2 R112, R112 ;  /* 0x0000007000707308 */ /* 0x000ea20000000800 */
[----:B-1----:R-:W-:-:S01]  /*14ac0*/  FADD.FTZ R133, R109, R133 ;  /* 0x000000856d857221 */ /* 0x002fc20000010000 */
[----:B------:R-:W-:Y:S02]  /*14ad0*/  WARPGROUP.DEPBAR.LE gsb0, 0x0 ;  /* 0x00008000000079c5 */ /* 0x000fe40000010000 */
[----:B------:R1:W-:Y:S04]  /*14ae0*/  @!P1 SYNCS.ARRIVE.TRANS64.RED.A1T0 RZ, [R11+URZ], RZ ;  /* 0x000000ff0bff99a7 */ /* 0x0003e8000810043f */
        /* <DEDUP_REMOVED lines=111> */
[----:B-1----:R-:W-:-:S05]  /*151e0*/  FADD.FTZ R11, R57, R134 ;  /* 0x00000086390b7221 */ /* 0x002fca0000010000 */
[----:B------:R1:W-:Y:S02]  /*151f0*/  STL [R1], R11 ;  /* 0x0000000b01007387 */ /* 0x0003e40000100800 */
        /* <DEDUP_REMOVED lines=9> */
[----:B0-----:R-:W-:-:S04]  /*15290*/  FADD.FTZ R21, R67, R21 ;  /* 0x0000001543157221 */ /* 0x001fc80000010000 */
[----:B---3--:R-:W-:-:S04]  /*152a0*/  FADD.FTZ R21, R70, R21 ;  /* 0x0000001546157221 */ /* 0x008fc80000010000 */
[----:B--2---:R-:W-:Y:S01]  /*152b0*/  FADD.FTZ R21, R69, R21 ;  /* 0x0000001545157221 */ /* 0x004fe20000010000 */
[----:B-1----:R-:W-:Y:S06]  /*152c0*/  @!P0 BRA `(.L_x_12376) ;  /* 0x0000000000048947 */ /* 0x002fec0003800000 */
[----:B------:R-:W-:Y:S01]  /*152d0*/  BPT.TRAP 0x1 ;  /* 0x000000040000795c */ /* 0x000fe20000300000 */
.L_x_12376:
        /* <DEDUP_REMOVED lines=85> */
.L_x_12365:
[----:B------:R-:W-:Y:S05]  /*15830*/  BSYNC B0 ;  /* 0x0000000000007941 */ /* 0x000fea0003800000 */
.L_x_12364:
        /* <DEDUP_REMOVED lines=8> */
.L_x_12399:
[----:B------:R-:W-:-:S04]  /*158c0*/  ISETP.NE.AND P1, PT, R8, 0x1, PT ;  /* 0x000000010800780c */ /* 0x000fc80003f25270 */
[----:B------:R-:W-:-:S04]  /*158d0*/  SEL R9, RZ, 0x1, P1 ;  /* 0x00000001ff097807 */ /* 0x000fc80000800000 */
[----:B------:R-:W-:Y:S01]  /*158e0*/  LOP3.LUT R156, R10, R9, RZ, 0x3c, !PT ;  /* 0x000000090a9c7212 */ /* 0x000fe200078e3cff */
[----:B------:R-:W-:Y:S06]  /*158f0*/  @!P0 BRA `(.L_x_12380) ;  /* 0x0000000000048947 */ /* 0x000fec0003800000 */
[----:B------:R-:W-:Y:S01]  /*15900*/  BPT.TRAP 0x1 ;  /* 0x000000040000795c */ /* 0x000fe20000300000 */
.L_x_12380:
        /* <DEDUP_REMOVED lines=8> */
.L_x_12381:
        /* <DEDUP_REMOVED lines=8> */
.L_x_12383:
[----:B------:R-:W-:Y:S05]  /*15a10*/  BSYNC B1 ;  /* 0x0000000000017941 */ /* 0x000fea0003800000 */
.L_x_12382:
        /* <DEDUP_REMOVED lines=87> */
.L_x_12385:
[----:B01----:R-:W-:Y:S01]  /*15f90*/  SHF.L.U32 R9, R10, 0x1f, RZ ;  /* 0x0000001f0a097819 */ /* 0x003fe200000006ff */
[----:B------:R-:W-:-:S04]  /*15fa0*/  IMAD R14, R8, 0x8, R18 ;  /* 0x00000008080e7824 */ /* 0x000fc800078e0212 */
[----:B------:R0:W1:Y:S01]  /*15fb0*/  SYNCS.PHASECHK.TRANS64.TRYWAIT P1, [R14+URZ+0x13250], R9 ;  /* 0x013250090e0075a7 */ /* 0x000062000802017f */
[----:B------:R-:W-:Y:S05]  /*15fc0*/  @!P0 BRA `(.L_x_12386) ;  /* 0x0000000000048947 */ /* 0x000fea0003800000 */
[----:B------:R-:W-:Y:S01]  /*15fd0*/  BPT.TRAP 0x1 ;  /* 0x000000040000795c */ /* 0x000fe20000300000 */
.L_x_12386:
[----:B------:R-:W-:Y:S04]  /*15fe0*/  BSSY B1, `(.L_x_12387) ;  /* 0x0000004000017945 */ /* 0x000fe80003800000 */
[----:B-1----:R-:W-:Y:S05]  /*15ff0*/  @P1 BRA `(.L_x_12388) ;  /* 0x0000000000081947 */ /* 0x002fea0003800000 */
[----:B------:R-:W1:Y:S02]  /*16000*/  SYNCS.PHASECHK.TRANS64.TRYWAIT P1, [R14+URZ+0x13250], R9 ;  /* 0x013250090e0075a7 */ /* 0x000e64000802017f */
[----:B-1----:R-:W-:Y:S05]  /*16010*/  @!P1 BRA `(.L_x_12389) ;  /* 0x000000f400689947 */ /* 0x002fea0003800000 */
.L_x_12388:
[----:B------:R-:W-:Y:S05]  /*16020*/  BSYNC B1 ;  /* 0x0000000000017941 */ /* 0x000fea0003800000 */
.L_x_12387:
[----:B01----:R-:W-:Y:S01]  /*16030*/  VIADD R9, R18, 0x1000 ;  /* 0x0000100012097836 */ /* 0x003fe20000000000 */
        /* <DEDUP_REMOVED lines=96> */
[----:B------:R-:W1:Y:S01]  /*16640*/  S2R R155, SR_TID.X ;  /* 0x00000000009b7919 */ /* 0x000e620000002100 */
[----:B------:R-:W-:Y:S01]  /*16650*/  FMUL.FTZ R61, R2, R63 ;  /* 0x0000003f023d7220 */ /* 0x000fe20000410000 */
[----:B------:R-:W3:Y:S01]  /*16660*/  MUFU.TANH R15, R15 ;  /* 0x0000000f000f7308 */ /* 0x000ee20000002400 */
        /* <DEDUP_REMOVED lines=8> */
[----:B------:R-:W4:Y:S01]  /*166f0*/  LDL R135, [R1+0x18] ;  /* 0x0000180001877983 */ /* 0x000f220000100800 */
[C---:B------:R-:W-:Y:S01]  /*16700*/  FMUL.FTZ R121, R2.reuse, R126 ;  /* 0x0000007e02797220 */ /* 0x040fe20000410000 */
[C---:B------:R-:W-:Y:S01]  /*16710*/  FMUL.FTZ R126, R2.reuse, R131 ;  /* 0x00000083027e7220 */ /* 0x040fe20000410000 */
[----:B------:R-:W-:Y:S01]  /*16720*/  FMUL.FTZ R131, R2, R56 ;  /* 0x0000003802837220 */ /* 0x000fe20000410000 */
[----:B------:R-:W-:-:S02]  /*16730*/  VIADD R56, R8, 0x200 ;  /* 0x0000020008387836 */ /* 0x000fc40000000000 */
        /* <DEDUP_REMOVED lines=11> */
[----:B-1----:R-:W-:Y:S01]  /*167f0*/  LOP3.LUT R155, R155, 0x7f, RZ, 0xc0, !PT ;  /* 0x0000007f9b9b7812 */ /* 0x002fe200078ec0ff */
[C---:B------:R-:W-:Y:S01]  /*16800*/  FMUL.FTZ R62, R2.reuse, R66 ;  /* 0x00000042023e7220 */ /* 0x040fe20000410000 */
[----:B------:R-:W-:Y:S02]  /*16810*/  FMUL.FTZ R63, R2, R67 ;  /* 0x00000043023f7220 */ /* 0x000fe40000410000 */
[----:B------:R-:W1:Y:S01]  /*16820*/  MUFU.TANH R10, R10 ;  /* 0x0000000a000a7308 */ /* 0x000e620000002400 */
        /* <DEDUP_REMOVED lines=17> */
[----:B------:R-:W4:Y:S01]  /*16940*/  LDL R140, [R1+0x4] ;  /* 0x00000400018c7983 */ /* 0x000f220000100800 */
[----:B------:R-:W-:Y:S01]  /*16950*/  WARPGROUP.ARRIVE ;  /* 0x00000000000079c5 */ /* 0x000fe20000000000 */
[----:B------:R-:W1:Y:S05]  /*16960*/  LDC R142, c[0x0][0x9e4] ;  /* 0x00027900ff8e7b82 */ /* 0x000e6a0000000800 */
[----:B------:R-:W0:Y:S01]  /*16970*/  MUFU.TANH R109, R109 ;  /* 0x0000006d006d7308 */ /* 0x000e220000002400 */
[----:B------:R-:W-:Y:S01]  /*16980*/  QGMMA.64x64x32.F32.E4M3.E4M3 R24, R136, gdesc[UR4], R24, gsb0 ;  /* 0x00e0000488187df3 */ /* 0x000fe20008000818 */
[----:B------:R-:W-:Y:S01]  /*16990*/  ISETP.NE.AND P1, PT, R155, RZ, PT ;  /* 0x000000ff9b00720c */ /* 0x000fe20003f25270 */
[----:B------:R-:W-:Y:S01]  /*169a0*/  FMUL.FTZ R66, R2, R70 ;  /* 0x0000004602427220 */ /* 0x000fe20000410000 */
[----:B------:R-:W-:-:S02]  /*169b0*/  IMAD R70, R0, -0xa0, RZ ;  /* 0xffffff6000467824 */ /* 0x000fc400078e02ff */
[----:B------:R-:W-:Y:S02]  /*169c0*/  FMUL.FTZ R67, R2, R71 ;  /* 0x0000004702437220 */ /* 0x000fe40000410000 */
[----:B------:R-:W0:Y:S07]  /*169d0*/  MUFU.TANH R110, R110 ;  /* 0x0000006e006e7308 */ /* 0x000e2e0000002400 */
[----:B------:R-:W-:Y:S01]  /*169e0*/  @!P1 VIADD R12, R12, 0x13240 ;  /* 0x000132400c0c9836 */ /* 0x000fe20000000000 */
[----:B------:R-:W0:Y:S08]  /*169f0*/  MUFU.TANH R111, R111 ;  /* 0x0000006f006f7308 */ /* 0x000e300000002400 */
[----:B------:R-:W0:Y:S01]  /*16a00*/  MUFU.TANH R132, R132 ;  /* 0x0000008400847308 */ /* 0x000e220000002400 */
[----:B--2---:R-:W-:-:S07]  /*16a10*/  IMAD.IADD R134, R154, 0x1, R153 ;  /* 0x000000019a867824 */ /* 0x004fce00078e0299 */
[----:B------:R-:W2:Y:S01]  /*16a20*/  MUFU.TANH R112, R112 ;  /* 0x0000007000707308 */ /* 0x000ea20000002400 */
[----:B-----5:R-:W-:-:S05]  /*16a30*/  @P2 IMAD.HI.U32 R56, R134, R56, RZ ;  /* 0x0000003886382227 */ /* 0x020fca00078e00ff */
[----:B---3--:R-:W-:Y:S02]  /*16a40*/  @P2 SHF.R.U32.HI R134, RZ, R57, R56 ;  /* 0x00000039ff862219 */ /* 0x008fe40000011638 */
[----:B------:R-:W3:Y:S01]  /*16a50*/  MUFU.TANH R113, R113 ;  /* 0x0000007100717308 */ /* 0x000ee20000002400 */
[----:B------:R-:W-:-:S07]  /*16a60*/  @!P1 PRMT R12, RZ, 0x654, R12 ;  /* 0x00000654ff0c9816 */ /* 0x000fce000000000c */
[----:B------:R-:W0:Y:S08]  /*16a70*/  MUFU.TANH R114, R114 ;  /* 0x0000007200727308 */ /* 0x000e300000002400 */
[----:B------:R-:W0:Y:S08]  /*16a80*/  MUFU.TANH R115, R115 ;  /* 0x0000007300737308 */ /* 0x000e300000002400 */
[----:B------:R-:W0:Y:S01]  /*16a90*/  MUFU.TANH R116, R116 ;  /* 0x0000007400747308 */ /* 0x000e220000002400 */
[----:B------:R-:W-:-:S02]  /*16aa0*/  WARPGROUP.DEPBAR.LE gsb0, 0x0 ;  /* 0x00008000000079c5 */ /* 0x000fc40000010000 */
[----:B------:R-:W5:Y:S01]  /*16ab0*/  SHFL.IDX PT, R138, R134, RZ, 0x1c1f ;  /* 0x001c1fff868a7589 */ /* 0x000f6200000e0000 */
[----:B------:R2:W-:Y:S01]  /*16ac0*/  @!P1 SYNCS.ARRIVE.TRANS64.RED.A1T0 RZ, [R12+URZ], RZ ;  /* 0x000000ff0cff99a7 */ /* 0x0005e2000810043f */
[----:B-1----:R-:W-:-:S03]  /*16ad0*/  ISETP.GE.AND P1, PT, R142, 0x1, PT ;  /* 0x000000018e00780c */ /* 0x002fc60003f26270 */
[----:B------:R-:W1:Y:S08]  /*16ae0*/  MUFU.TANH R117, R117 ;  /* 0x0000007500757308 */ /* 0x000e700000002400 */
[----:B------:R-:W0:Y:S08]  /*16af0*/  MUFU.TANH R118, R118 ;  /* 0x0000007600767308 */ /* 0x000e300000002400 */
[----:B------:R-:W0:Y:S08]  /*16b00*/  MUFU.TANH R119, R119 ;  /* 0x0000007700777308 */ /* 0x000e300000002400 */
[----:B------:R-:W0:Y:S08]  /*16b10*/  MUFU.TANH R88, R88 ;  /* 0x0000005800587308 */ /* 0x000e300000002400 */
[----:B------:R-:W0:Y:S08]  /*16b20*/  MUFU.TANH R89, R89 ;  /* 0x0000005900597308 */ /* 0x000e300000002400 */
[----:B------:R-:W0:Y:S01]  /*16b30*/  MUFU.TANH R90, R90 ;  /* 0x0000005a005a7308 */ /* 0x000e220000002400 */
[----:B----4-:R-:W-:-:S07]  /*16b40*/  IADD3 R136, -R135, 0x1, R70 ;  /* 0x0000000187887810 */ /* 0x010fce0007ffe146 */
        /* <DEDUP_REMOVED lines=47> */
[----:B--2---:R-:W-:Y:S02]  /*16e40*/  IMAD.IADD R12, R70, 0x1, -R135 ;  /* 0x00000001460c7824 */ /* 0x004fe400078e0a87 */
[--C-:B-----5:R-:W-:Y:S02]  /*16e50*/  IMAD.IADD R135, R137, 0x1, R138.reuse ;  /* 0x0000000189877824 */ /* 0x120fe400078e028a */
[----:B------:R-:W-:Y:S01]  /*16e60*/  IMAD.IADD R71, R136, 0x1, R138 ;  /* 0x0000000188477824 */ /* 0x000fe200078e028a */
[----:B-1-34-:R-:W-:Y:S06]  /*16e70*/  @!P1 BRA `(.L_x_12390) ;  /* 0x0000000000549947 */ /* 0x01afec0003800000 */
        /* <DEDUP_REMOVED lines=12> */
.L_x_12392:
[----:B------:R-:W-:-:S05]  /*16f40*/  IMAD.U32 R139, RZ, RZ, UR37 ;  /* 0x00000025ff8b7e24 */ /* 0x000fca000f8e00ff */
[----:B------:R-:W-:-:S13]  /*16f50*/  ISETP.NE.AND P1, PT, R139, 0x1, PT ;  /* 0x000000018b00780c */ /* 0x000fda0003f25270 */
[----:B------:R-:W1:Y:S02]  /*16f60*/  @P1 LDC.64 R56, c[0x0][0x9e8] ;  /* 0x00027a00ff381b82 */ /* 0x000e640000000a00 */
[----:B-1----:R-:W-:-:S05]  /*16f70*/  @P1 IMAD.HI.U32 R56, R138, R56, RZ ;  /* 0x000000388a381227 */ /* 0x002fca00078e00ff */
[----:B------:R-:W-:-:S07]  /*16f80*/  @P1 SHF.R.U32.HI R138, RZ, R57, R56 ;  /* 0x00000039ff8a1219 */ /* 0x000fce0000011638 */
.L_x_12393:
[----:B------:R-:W-:Y:S05]  /*16f90*/  BSYNC B1 ;  /* 0x0000000000017941 */ /* 0x000fea0003800000 */
.L_x_12391:
[----:B------:R-:W-:-:S05]  /*16fa0*/  IMAD R138, R138, R139, R12 ;  /* 0x0000008b8a8a7224 */ /* 0x000fca00078e020c */
[----:B------:R-:W-:Y:S02]  /*16fb0*/  VIMNMX R71, R71, R138, !PT ;  /* 0x0000008a47477248 */ /* 0x000fe40007fe0100 */
[----:B------:R-:W-:-:S07]  /*16fc0*/  VIADDMNMX R135, R138, R139, R135, PT ;  /* 0x0000008b8a877246 */ /* 0x000fce0003800187 */
.L_x_12390:
        /* <DEDUP_REMOVED lines=231> */
[----:B------:R-:W-:Y:S01]  /*17e40*/  ISETP.GE.AND P6, PT, R142, 0x1, PT ;  /* 0x000000018e00780c */ /* 0x000fe20003fc6270 */
        /* <DEDUP_REMOVED lines=15> */
.L_x_12396:
[----:B------:R-:W-:-:S05]  /*17f40*/  IMAD.U32 R71, RZ, RZ, UR37 ;  /* 0x00000025ff477e24 */ /* 0x000fca000f8e00ff */
[----:B------:R-:W-:-:S13]  /*17f50*/  ISETP.NE.AND P6, PT, R71, 0x1, PT ;  /* 0x000000014700780c */ /* 0x000fda0003fc5270 */
[----:B------:R-:W0:Y:S02]  /*17f60*/  @P6 LDC.64 R10, c[0x0][0x9e8] ;  /* 0x00027a00ff0a6b82 */ /* 0x000e240000000a00 */
[----:B0-----:R-:W-:-:S05]  /*17f70*/  @P6 IMAD.HI.U32 R10, R70, R10, RZ ;  /* 0x0000000a460a6227 */ /* 0x001fca00078e00ff */
[----:B------:R-:W-:-:S07]  /*17f80*/  @P6 SHF.R.U32.HI R70, RZ, R11, R10 ;  /* 0x0000000bff466219 */ /* 0x000fce000001160a */
.L_x_12397:
[----:B------:R-:W-:Y:S05]  /*17f90*/  BSYNC B1 ;  /* 0x0000000000017941 */ /* 0x000fea0003800000 */
.L_x_12395:
[----:B------:R-:W-:-:S05]  /*17fa0*/  IMAD R12, R70, R71, R12 ;  /* 0x00000047460c7224 */ /* 0x000fca00078e020c */
[----:B------:R-:W-:Y:S02]  /*17fb0*/  VIMNMX R136, R136, R12, !PT ;  /* 0x0000000c88887248 */ /* 0x000fe40007fe0100 */
[----:B------:R-:W-:-:S07]  /*17fc0*/  VIADDMNMX R137, R12, R71, R137, PT ;  /* 0x000000470c897246 */ /* 0x000fce0003800189 */
.L_x_12394:
        /* <DEDUP_REMOVED lines=37> */
[----:B------:R-:W-:Y:S02]  /*18220*/  ISETP.LT.OR P2, PT, R137, 0x9, P2 ;  /* 0x000000098900780c */ /* 0x000fe40001741670 */
        /* <DEDUP_REMOVED lines=11> */
[C---:B------:R-:W-:Y:S02]  /*182e0*/  LOP3.LUT P5, RZ, R16.reuse, 0x80000, RZ, 0xc0, !PT ;  /* 0x0008000010ff7812 */ /* 0x040fe400078ac0ff */
[----:B------:R-:W-:Y:S02]  /*182f0*/  ISETP.LT.OR P1, PT, R137, 0x32, P1 ;  /* 0x000000328900780c */ /* 0x000fe40000f21670 */
[----:B------:R-:W-:Y:S02]  /*18300*/  LOP3.LUT P4, RZ, R16, 0x40000, RZ, 0xc0, !PT ;  /* 0x0004000010ff7812 */ /* 0x000fe4000788c0ff */
[----:B------:R-:W-:Y:S02]  /*18310*/  FSEL R115, R115, -INF , !P1 ;  /* 0xff80000073737808 */ /* 0x000fe40004800000 */
[----:B------:R-:W-:Y:S02]  /*18320*/  ISETP.GT.AND P1, PT, R136, 0x38, !P6 ;  /* 0x000000388800780c */ /* 0x000fe40007724270 */
[----:B------:R-:W-:-:S02]  /*18330*/  LOP3.LUT P3, RZ, R16, 0x20000, RZ, 0xc0, !PT ;  /* 0x0002000010ff7812 */ /* 0x000fc4000786c0ff */
[----:B------:R-:W-:Y:S02]  /*18340*/  ISETP.LT.OR P1, PT, R137, 0x39, P1 ;  /* 0x000000398900780c */ /* 0x000fe40000f21670 */
[----:B------:R-:W-:Y:S02]  /*18350*/  LOP3.LUT P2, RZ, R16, 0x10000, RZ, 0xc0, !PT ;  /* 0x0001000010ff7812 */ /* 0x000fe4000784c0ff */
[----:B------:R-:W-:Y:S02]  /*18360*/  FSEL R118, R118, -INF , !P1 ;  /* 0xff80000076767808 */ /* 0x000fe40004800000 */
[C---:B------:R-:W-:Y:S02]  /*18370*/  LOP3.LUT P1, RZ, R16.reuse, 0x1000000, RZ, 0xc0, !PT ;  /* 0x0100000010ff7812 */ /* 0x040fe4000782c0ff */
[----:B------:R-:W-:Y:S02]  /*18380*/  LOP3.LUT P0, RZ, R16, 0x8000, RZ, 0xc0, !PT ;  /* 0x0000800010ff7812 */ /* 0x000fe4000780c0ff */
[----:B------:R-:W-:-:S02]  /*18390*/  ISETP.GT.AND P1, PT, R136, 0x39, !P1 ;  /* 0x000000398800780c */ /* 0x000fc40004f24270 */
[C---:B------:R-:W-:Y:S02]  /*183a0*/  LOP3.LUT P6, RZ, R16.reuse, 0x4000, RZ, 0xc0, !PT ;  /* 0x0000400010ff7812 */ /* 0x040fe400078cc0ff */
        /* <DEDUP_REMOVED lines=53> */
[C---:B------:R-:W-:Y:S02]  /*18700*/  ISETP.LT.OR P1, PT, R137.reuse, 0x61, P1 ;  /* 0x000000618900780c */ /* 0x040fe40000f21670 */
[----:B------:R-:W-:Y:S02]  /*18710*/  ISETP.GT.AND P0, PT, R136, RZ, !P0 ;  /* 0x000000ff8800720c */ /* 0x000fe40004704270 */
[----:B------:R-:W-:Y:S02]  /*18720*/  FSEL R74, R74, -INF , !P1 ;  /* 0xff8000004a4a7808 */ /* 0x000fe40004800000 */
[----:B------:R-:W-:Y:S02]  /*18730*/  ISETP.GT.AND P1, PT, R136, 0x61, !P6 ;  /* 0x000000618800780c */ /* 0x000fe40007724270 */
[----:B------:R-:W-:Y:S02]  /*18740*/  LOP3.LUT P5, RZ, R16, 0x8, RZ, 0xc0, !PT ;  /* 0x0000000810ff7812 */ /* 0x000fe400078ac0ff */
[----:B------:R-:W-:-:S02]  /*18750*/  ISETP.LT.OR P1, PT, R137, 0x62, P1 ;  /* 0x000000628900780c */ /* 0x000fc40000f21670 */
[C---:B------:R-:W-:Y:S02]  /*18760*/  LOP3.LUT P4, RZ, R16.reuse, 0x4, RZ, 0xc0, !PT ;  /* 0x0000000410ff7812 */ /* 0x040fe4000788c0ff */
[----:B------:R-:W-:Y:S02]  /*18770*/  FSEL R75, R75, -INF , !P1 ;  /* 0xff8000004b4b7808 */ /* 0x000fe40004800000 */
[C---:B------:R-:W-:Y:S02]  /*18780*/  LOP3.LUT P1, RZ, R16.reuse, 0x2000, RZ, 0xc0, !PT ;  /* 0x0000200010ff7812 */ /* 0x040fe4000782c0ff */
[----:B------:R-:W-:Y:S02]  /*18790*/  LOP3.LUT P2, RZ, R16, 0x2, RZ, 0xc0, !PT ;  /* 0x0000000210ff7812 */ /* 0x000fe4000784c0ff */
[C---:B------:R-:W-:Y:S02]  /*187a0*/  ISETP.GT.AND P1, PT, R136.reuse, 0x68, !P1 ;  /* 0x000000688800780c */ /* 0x040fe40004f24270 */
[----:B------:R-:W-:-:S02]  /*187b0*/  ISETP.GT.AND P3, PT, R136, 0x88, !P3 ;  /* 0x000000888800780c */ /* 0x000fc40005f64270 */
        /* <DEDUP_REMOVED lines=44> */
[----:B------:R-:W-:Y:S01]  /*18a80*/  FSEL R10, R58, -INF , !P1 ;  /* 0xff8000003a0a7808 */ /* 0x000fe20004800000 */
[----:B------:R-:W-:Y:S01]  /*18a90*/  IMAD.U32 R58, RZ, RZ, UR36 ;  /* 0x00000024ff3a7e24 */ /* 0x000fe2000f8e00ff */
[----:B------:R-:W-:Y:S02]  /*18aa0*/  LOP3.LUT P1, RZ, R16, 0x40, RZ, 0xc0, !PT ;  /* 0x0000004010ff7812 */ /* 0x000fe4000782c0ff */
[----:B------:R-:W-:Y:S02]  /*18ab0*/  FMNMX.FTZ R11, R69, R11, !PT ;  /* 0x0000000b450b7209 */ /* 0x000fe40007810000 */
[----:B------:R-:W-:-:S02]  /*18ac0*/  ISETP.GT.AND P1, PT, R136, 0x81, !P1 ;  /* 0x000000818800780c */ /* 0x000fc40004f24270 */
[C---:B------:R-:W-:Y:S01]  /*18ad0*/  ISETP.GT.AND P5, PT, R136.reuse, 0x90, !P5 ;  /* 0x000000908800780c */ /* 0x040fe20006fa4270 */
[----:B------:R-:W0:Y:S01]  /*18ae0*/  SHFL.BFLY PT, R12, R11, 0x2, 0x1f ;  /* 0x0c401f000b0c7f89 */ /* 0x000e2200000e0000 */
        /* <DEDUP_REMOVED lines=8> */
[C---:B------:R-:W-:Y:S02]  /*18b70*/  LOP3.LUT P3, RZ, R16.reuse, 0x1, RZ, 0xc0, !PT ;  /* 0x0000000110ff7812 */ /* 0x040fe4000786c0ff */
[----:B------:R-:W-:Y:S02]  /*18b80*/  LOP3.LUT R16, R16, 0xfffffffb, RZ, 0xc0, !PT ;  /* 0xfffffffb10107812 */ /* 0x000fe400078ec0ff */
[----:B------:R-:W-:-:S02]  /*18b90*/  ISETP.LT.OR P5, PT, R137, 0x91, P5 ;  /* 0x000000918900780c */ /* 0x000fc40002fa1670 */
[----:B------:R-:W-:Y:S02]  /*18ba0*/  LOP3.LUT P6, RZ, R17, 0x4, RZ, 0xc0, !PT ;  /* 0x0000000411ff7812 */ /* 0x000fe400078cc0ff */
[----:B0-----:R-:W-:Y:S02]  /*18bb0*/  FMNMX.FTZ R12, R11, R12, !PT ;  /* 0x0000000c0b0c7209 */ /* 0x001fe40007810000 */
[----:B------:R-:W-:Y:S02]  /*18bc0*/  ISETP.GT.AND P2, PT, R136, 0x98, !P2 ;  /* 0x000000988800780c */ /* 0x000fe40005744270 */
[----:B------:R-:W-:Y:S01]  /*18bd0*/  @P0 LOP3.LUT R16, R16, 0x4, RZ, 0xfc, !PT ;  /* 0x0000000410100812 */ /* 0x000fe200078efcff */
[----:B------:R-:W0:Y:S01]  /*18be0*/  SHFL.BFLY PT, R11, R12, 0x1, 0x1f ;  /* 0x0c201f000c0b7f89 */ /* 0x000e2200000e0000 */
[C---:B------:R-:W-:Y:S02]  /*18bf0*/  ISETP.LT.OR P0, PT, R137.reuse, 0x8a, P1 ;  /* 0x0000008a8900780c */ /* 0x040fe40000f01670 */
[----:B------:R-:W-:-:S02]  /*18c00*/  ISETP.LT.OR P1, PT, R137, 0x1, P3 ;  /* 0x000000018900780c */ /* 0x000fc40001f21670 */
[----:B------:R-:W-:Y:S02]  /*18c10*/  FSEL R61, R61, -INF , !P0 ;  /* 0xff8000003d3d7808 */ /* 0x000fe40004000000 */
[----:B------:R-:W-:Y:S02]  /*18c20*/  FSEL R70, R9, -INF , !P1 ;  /* 0xff80000009467808 */ /* 0x000fe40004800000 */
[----:B------:R-:W-:Y:S02]  /*18c30*/  ISETP.LT.OR P4, PT, R137, 0x92, P4 ;  /* 0x000000928900780c */ /* 0x000fe40002781670 */
[----:B------:R-:W-:Y:S02]  /*18c40*/  FMNMX.FTZ R9, R70, R3, !PT ;  /* 0x0000000346097209 */ /* 0x000fe40007810000 */
[----:B------:R-:W-:Y:S02]  /*18c50*/  FSEL R62, R62, -INF , !P5 ;  /* 0xff8000003e3e7808 */ /* 0x000fe40006800000 */
[----:B------:R-:W-:-:S02]  /*18c60*/  FMNMX.FTZ R9, R15, R9, !PT ;  /* 0x000000090f097209 */ /* 0x000fc40007810000 */
[----:B------:R-:W-:Y:S02]  /*18c70*/  ISETP.GT.AND P6, PT, R136, 0x99, !P6 ;  /* 0x000000998800780c */ /* 0x000fe400077c4270 */
[----:B------:R-:W-:Y:S02]  /*18c80*/  FMNMX.FTZ R9, R121, R9, !PT ;  /* 0x0000000979097209 */ /* 0x000fe40007810000 */
[----:B------:R-:W-:Y:S02]  /*18c90*/  ISETP.LT.OR P2, PT, R137, 0x99, P2 ;  /* 0x000000998900780c */ /* 0x000fe40001741670 */
[----:B------:R-:W-:Y:S02]  /*18ca0*/  FMNMX.FTZ R9, R122, R9, !PT ;  /* 0x000000097a097209 */ /* 0x000fe40007810000 */
[----:B0-----:R-:W-:Y:S02]  /*18cb0*/  FMNMX.FTZ R12, R12, R11, !PT ;  /* 0x0000000b0c0c7209 */ /* 0x001fe40007810000 */
[----:B------:R-:W-:-:S02]  /*18cc0*/  FMNMX.FTZ R9, R125, R9, !PT ;  /* 0x000000097d097209 */ /* 0x000fc40007810000 */
        /* <DEDUP_REMOVED lines=8> */
[----:B------:R-:W-:Y:S01]  /*18d50*/  ISETP.LT.OR P6, PT, R137, 0x9a, P6 ;  /* 0x0000009a8900780c */ /* 0x000fe200037c1670 */
[----:B------:R-:W-:Y:S01]  /*18d60*/  FMUL.FTZ R11, R11, R58 ;  /* 0x0000003a0b0b7220 */ /* 0x000fe20000410000 */
[----:B------:R-:W-:-:S02]  /*18d70*/  FMNMX.FTZ R9, R106, R9, !PT ;  /* 0x000000096a097209 */ /* 0x000fc40007810000 */
[----:B------:R-:W-:Y:S02]  /*18d80*/  FSEL R13, R13, RZ, P3 ;  /* 0x000000ff0d0d7208 */ /* 0x000fe40001800000 */
[----:B------:R-:W-:Y:S01]  /*18d90*/  FMNMX.FTZ R9, R107, R9, !PT ;  /* 0x000000096b097209 */ /* 0x000fe20007810000 */
[----:B------:R-:W-:Y:S01]  /*18da0*/  MUFU.EX2 R11, R11 ;  /* 0x0000000b000b7308 */ /* 0x000fe20000000800 */
[----:B------:R-:W-:Y:S01]  /*18db0*/  LOP3.LUT P3, RZ, R16, 0x4, RZ, 0xc0, !PT ;  /* 0x0000000410ff7812 */ /* 0x000fe2000786c0ff */
[-CC-:B------:R-:W-:Y:S01]  /*18dc0*/  FFMA.FTZ R57, R57, R58.reuse, -R13.reuse ;  /* 0x0000003a39397223 */ /* 0x180fe2000001080d */
[----:B------:R-:W-:Y:S01]  /*18dd0*/  FMNMX.FTZ R9, R110, R9, !PT ;  /* 0x000000096e097209 */ /* 0x000fe20007810000 */
[-CC-:B------:R-:W-:Y:S01]  /*18de0*/  FFMA.FTZ R56, R56, R58.reuse, -R13.reuse ;  /* 0x0000003a38387223 */ /* 0x180fe2000001080d */
[----:B------:R-:W-:Y:S01]  /*18df0*/  FSEL R8, R8, -INF , !P3 ;  /* 0xff80000008087808 */ /* 0x000fe20005800000 */
        /* <DEDUP_REMOVED lines=52> */
[----:B------:R-:W-:Y:S01]  /*19140*/  FFMA.FTZ R13, R69, R58, -R13 ;  /* 0x0000003a450d7223 */ /* 0x000fe2000001080d */
[----:B------:R-:W-:Y:S01]  /*19150*/  FMNMX.FTZ R9, R74, R9, !PT ;  /* 0x000000094a097209 */ /* 0x000fe20007810000 */
[----:B------:R-:W2:Y:S01]  /*19160*/  MUFU.EX2 R57, R57 ;  /* 0x0000003900397308 */ /* 0x000ea20000000800 */
[----:B------:R-:W-:-:S02]  /*19170*/  LOP3.LUT P0, RZ, R17, 0x40, RZ, 0xc0, !PT ;  /* 0x0000004011ff7812 */ /* 0x000fc4000780c0ff */
        /* <DEDUP_REMOVED lines=228> */
.L_x_12398:
        /* <DEDUP_REMOVED lines=81> */
[C---:B--2---:R-:W-:Y:S01]  /*1a4d0*/  ISETP.GT.AND P1, PT, R0.reuse, R69, PT ;  /* 0x000000450000720c */ /* 0x044fe20003f24270 */
[----:B------:R-:W-:-:S12]  /*1a4e0*/  VIADD R0, R0, 0xffffffff ;  /* 0xffffffff00007836 */ /* 0x000fd80000000000 */
[----:B0-----:R-:W-:Y:S05]  /*1a4f0*/  @P1 BRA `(.L_x_12399) ;  /* 0xffffffb000f01947 */ /* 0x001fea000383ffff */
.L_x_12379:
[----:B------:R-:W-:Y:S05]  /*1a500*/  BSYNC B0 ;  /* 0x0000000000007941 */ /* 0x000fea0003800000 */
.L_x_12378:
[----:B------:R-:W-:Y:S06]  /*1a510*/  BAR.ARV 0x8, 0x200 ;  /* 0x0208000000007b1d */ /* 0x000fec0000002000 */
[----:B------:R-:W-:Y:S05]  /*1a520*/  @!P0 BRA `(.L_x_12400) ;  /* 0x0000000000048947 */ /* 0x000fea0003800000 */
[----:B------:R-:W-:Y:S01]  /*1a530*/  BPT.TRAP 0x1 ;  /* 0x000000040000795c */ /* 0x000fe20000300000 */
.L_x_12400:
[----:B------:R-:W-:Y:S01]  /*1a540*/  IMAD R11, R19, 0x8, R18 ;  /* 0x00000008130b7824 */ /* 0x000fe200078e0212 */
[----:B------:R-:W-:-:S04]  /*1a550*/  SHF.L.U32 R0, R156, 0x1f, RZ ;  /* 0x0000001f9c007819 */ /* 0x000fc800000006ff */
[----:B------:R0:W1:Y:S01]  /*1a560*/  SYNCS.PHASECHK.TRANS64.TRYWAIT P1, [R11+URZ+0x13250], R0 ;  /* 0x013250000b0075a7 */ /* 0x000062000802017f */
[----:B------:R-:W-:Y:S05]  /*1a570*/  @!P0 BRA `(.L_x_12401) ;  /* 0x0000000000048947 */ /* 0x000fea0003800000 */
[----:B------:R-:W-:Y:S01]  /*1a580*/  BPT.TRAP 0x1 ;  /* 0x000000040000795c */ /* 0x000fe20000300000 */
.L_x_12401:
[----:B------:R-:W-:Y:S04]  /*1a590*/  BSSY B0, `(.L_x_12402) ;  /* 0x0000004000007945 */ /* 0x000fe80003800000 */
[----:B-1----:R-:W-:Y:S05]  /*1a5a0*/  @P1 BRA `(.L_x_12403) ;  /* 0x0000000000081947 */ /* 0x002fea0003800000 */
[----:B------:R-:W1:Y:S02]  /*1a5b0*/  SYNCS.PHASECHK.TRANS64.TRYWAIT P1, [R11+URZ+0x13250], R0 ;  /* 0x013250000b0075a7 */ /* 0x000e64000802017f */
[----:B-1----:R-:W-:Y:S05]  /*1a5c0*/  @!P1 BRA `(.L_x_12404) ;  /* 0x000000b000109947 */ /* 0x002fea0003800000 */
.L_x_12403:
[----:B------:R-:W-:Y:S05]  /*1a5d0*/  BSYNC B0 ;  /* 0x0000000000007941 */ /* 0x000fea0003800000 */
.L_x_12402:
[----:B------:R-:W2:Y:S01]  /*1a5e0*/  LDL.LU R14, [R1+0x5c] ;  /* 0x00005c00010e7983 */ /* 0x000ea20000300800 */
[----:B------:R-:W-:-:S03]  /*1a5f0*/  ULDC.64 UR4, c[0x0][0x9a0] ;  /* 0x0002680000047ab9 */ /* 0x000fc60000000a00 */
[----:B------:R-:W3:Y:S04]  /*1a600*/  LDL R8, [R1+0x44] ;  /* 0x0000440001087983 */ /* 0x000ee80000100800 */
[----:B------:R-:W4:Y:S01]  /*1a610*/  LDL.LU R10, [R1] ;  /* 0x00000000010a7983 */ /* 0x000f220000300800 */
[----:B------:R-:W-:Y:S01]  /*1a620*/  VIADD R18, R18, 0x1000 ;  /* 0x0000100012127836 */ /* 0x000fe20000000000 */
[----:B------:R-:W-:Y:S01]  /*1a630*/  ISETP.NE.U32.AND P1, PT, RZ, UR4, PT ;  /* 0x00000004ff007c0c */ /* 0x000fe2000bf25070 */
[----:B------:R-:W-:Y:S01]  /*1a640*/  IMAD.MOV.U32 R3, RZ, RZ, -0x3ffffff0 ;  /* 0xc0000010ff037424 */ /* 0x000fe200078e00ff */
[----:B------:R-:W-:Y:S02]  /*1a650*/  WARPGROUP.ARRIVE ;  /* 0x00000000000079c5 */ /* 0x000fe40000000000 */
[----:B------:R-:W-:-:S02]  /*1a660*/  SHF.R.U32.HI R18, RZ, 0x4, R18 ;  /* 0x00000004ff127819 */ /* 0x000fc40000011612 */
[----:B------:R-:W-:Y:S02]  /*1a670*/  R2UR UR7, R3 ;  /* 0x00000000030772ca */ /* 0x000fe400000e0000 */
[----:B------:R-:W-:Y:S02]  /*1a680*/  LOP3.LUT R18, R18, 0x3fff, RZ, 0xc0, !PT ;  /* 0x00003fff12127812 */ /* 0x000fe400078ec0ff */
[----:B------:R-:W-:Y:S02]  /*1a690*/  ISETP.NE.AND.EX P1, PT, RZ, UR5, PT, P1 ;  /* 0x00000005ff007c0c */ /* 0x000fe4000bf25310 */
[----:B------:R-:W-:-:S05]  /*1a6a0*/  LOP3.LUT R18, R18, 0x10000, RZ, 0xfc, !PT ;  /* 0x0001000012127812 */ /* 0x000fca00078efcff */
[----:B------:R-:W-:-:S05]  /*1a6b0*/  IMAD R2, R19, 0x280, R18 ;  /* 0x0000028013027824 */ /* 0x000fca00078e0212 */
[----:B------:R-:W-:Y:S01]  /*1a6c0*/  R2UR UR6, R2 ;  /* 0x00000000020672ca */ /* 0x000fe200000e0000 */
[----:B------:R-:W0:Y:S08]  /*1a6d0*/  @P1 LDC.64 R4, c[0x0][0x9c8] ;  /* 0x00027200ff041b82 */ /* 0x000e300000000a00 */
[----:B------:R-:W3:Y:S04]  /*1a6e0*/  @P1 LDC.64 R6, c[0x0][0x9d0] ;  /* 0x00027400ff061b82 */ /* 0x000ee80000000a00 */
[----:B------:R-:W-:Y:S03]  /*1a6f0*/  QGMMA.64x64x32.F32.E4M3.E4M3 R24, R152, gdesc[UR4], R24, gsb0 ;  /* 0x00e0000498187df3 */ /* 0x000fe60008000818 */
[----:B------:R-:W-:-:S02]  /*1a700*/  WARPGROUP.DEPBAR.LE gsb0, 0x0 ;  /* 0x00008000000079c5 */ /* 0x000fc40000010000 */
[----:B------:R-:W-:Y:S01]  /*1a710*/  WARPGROUP.ARRIVE ;  /* 0x00000000000079c5 */ /* 0x000fe20000000000 */
[----:B--2---:R-:W-:-:S05]  /*1a720*/  @P1 SHF.R.S32.HI R13, RZ, 0x1f, R14 ;  /* 0x0000001fff0d1819 */ /* 0x004fca000001140e */
[----:B01----:R-:W-:-:S04]  /*1a730*/  @P1 IMAD R0, R13, R4, RZ ;  /* 0x000000040d001224 */ /* 0x003fc800078e02ff */
[C---:B------:R-:W-:Y:S02]  /*1a740*/  @P1 IMAD R3, R14.reuse, R5, R0 ;  /* 0x000000050e031224 */ /* 0x040fe400078e0200 */
[----:B------:R-:W-:-:S04]  /*1a750*/  @P1 IMAD.WIDE.U32 R4, R14, R4, RZ ;  /* 0x000000040e041225 */ /* 0x000fc800078e00ff */
[----:B------:R-:W-:Y:S02]  /*1a760*/  @P1 IMAD.IADD R5, R5, 0x1, R3 ;  /* 0x0000000105051824 */ /* 0x000fe400078e0203 */
[----:B---3--:R-:W-:-:S04]  /*1a770*/  @P1 IMAD.WIDE.U32 R4, R8, R6, R4 ;  /* 0x0000000608041225 */ /* 0x008fc800078e0004 */
[----:B------:R-:W-:Y:S01]  /*1a780*/  @P1 IMAD R3, R8, R7, R5 ;  /* 0x0000000708031224 */ /* 0x000fe200078e0205 */
[C---:B------:R-:W-:Y:S01]  /*1a790*/  @P1 LEA R6, P2, R4.reuse, UR4, 0x2 ;  /* 0x0000000404061c11 */ /* 0x040fe2000f8410ff */
[----:B------:R-:W-:Y:S02]  /*1a7a0*/  IMAD.MOV.U32 R8, RZ, RZ, 0x3f800000 ;  /* 0x3f800000ff087424 */ /* 0x000fe400078e00ff */
[----:B------:R-:W-:Y:S01]  /*1a7b0*/  IMAD.MOV.U32 R5, RZ, RZ, -0x3ffffff0 ;  /* 0xc0000010ff057424 */ /* 0x000fe200078e00ff */
[----:B------:R-:W-:Y:S01]  /*1a7c0*/  @P1 LEA.HI.X R7, R4, UR5, R3, 0x2, P2 ;  /* 0x0000000504071c11 */ /* 0x000fe200090f1403 */
[----:B------:R-:W-:-:S03]  /*1a7d0*/  VIADD R4, R2, 0x80 ;  /* 0x0000008002047836 */ /* 0x000fc60000000000 */
[----:B------:R-:W-:Y:S01]  /*1a7e0*/  R2UR UR7, R5 ;  /* 0x00000000050772ca */ /* 0x000fe200000e0000 */
[----:B------:R0:W2:Y:S01]  /*1a7f0*/  @P1 LDG.E R8, desc[UR44][R6.64] ;  /* 0x0000002c06081981 */ /* 0x0000a2000c1e1900 */
[----:B------:R-:W-:Y:S01]  /*1a800*/  R2UR UR6, R4 ;  /* 0x00000000040672ca */ /* 0x000fe200000e0000 */
[----:B------:R-:W-:Y:S02]  /*1a810*/  VIADD R4, R2, 0x100 ;  /* 0x0000010002047836 */ /* 0x000fe40000000000 */
[----:B------:R-:W-:Y:S01]  /*1a820*/  IMAD.MOV.U32 R5, RZ, RZ, -0x3ffffff0 ;  /* 0xc0000010ff057424 */ /* 0x000fe200078e00ff */
[----:B----4-:R-:W1:Y:S01]  /*1a830*/  SHFL.BFLY PT, R0, R10, 0x2, 0x1f ;  /* 0x0c401f000a007f89 */ /* 0x010e6200000e0000 */
[----:B------:R-:W-:Y:S02]  /*1a840*/  IMAD.MOV.U32 R3, RZ, RZ, -0x3ffffff0 ;  /* 0xc0000010ff037424 */ /* 0x000fe400078e00ff */
[----:B0-----:R-:W-:-:S06]  /*1a850*/  IMAD.MOV.U32 R7, RZ, RZ, RZ ;  /* 0x000000ffff077224 */ /* 0x001fcc00078e00ff */
[----:B------:R-:W-:Y:S01]  /*1a860*/  QGMMA.64x64x32.F32.E4M3.E4M3 R24, R148, gdesc[UR4], R24, gsb0 ;  /* 0x00e0000494187df3 */ /* 0x000fe20008000818 */
[----:B------:R-:W-:Y:S01]  /*1a870*/  R2UR UR6, R4 ;  /* 0x00000000040672ca */ /* 0x000fe200000e0000 */
[C---:B------:R-:W-:Y:S01]  /*1a880*/  VIADD R4, R2.reuse, 0x180 ;  /* 0x0000018002047836 */ /* 0x040fe20000000000 */
[----:B------:R-:W-:Y:S01]  /*1a890*/  R2UR UR7, R5 ;  /* 0x00000000050772ca */ /* 0x000fe200000e0000 */
[----:B------:R-:W-:Y:S02]  /*1a8a0*/  IMAD.MOV.U32 R5, RZ, RZ, -0x3ffffff0 ;  /* 0xc0000010ff057424 */ /* 0x000fe400078e00ff */
[----:B------:R-:W-:Y:S02]  /*1a8b0*/  VIADD R2, R2, 0x200 ;  /* 0x0000020002027836 */ /* 0x000fe40000000000 */
[----:B-1----:R-:W-:-:S01]  /*1a8c0*/  FADD.FTZ R0, R0, R10 ;  /* 0x0000000a00007221 */ /* 0x002fc20000010000 */
[----:B------:R-:W-:Y:S02]  /*1a8d0*/  WARPGROUP.DEPBAR.LE gsb0, 0x0 ;  /* 0x00008000000079c5 */ /* 0x000fe40000010000 */
[----:B------:R-:W-:-:S06]  /*1a8e0*/  WARPGROUP.ARRIVE ;  /* 0x00000000000079c5 */ /* 0x000fcc0000000000 */
[----:B------:R-:W-:Y:S01]  /*1a8f0*/  QGMMA.64x64x32.F32.E4M3.E4M3 R24, R144, gdesc[UR4], R24, gsb0 ;  /* 0x00e0000490187df3 */ /* 0x000fe20008000818 */
[----:B------:R-:W-:Y:S02]  /*1a900*/  R2UR UR6, R4 ;  /* 0x00000000040672ca */ /* 0x000fe400000e0000 */
[----:B------:R-:W-:Y:S01]  /*1a910*/  R2UR UR7, R5 ;  /* 0x00000000050772ca */ /* 0x000fe200000e0000 */
[----:B------:R-:W0:Y:S04]  /*1a920*/  SHFL.BFLY PT, R4, R21, 0x2, 0x1f ;  /* 0x0c401f0015047f89 */ /* 0x000e2800000e0000 */
[----:B------:R-:W1:Y:S01]  /*1a930*/  SHFL.BFLY PT, R5, R0, 0x1, 0x1f ;  /* 0x0c201f0000057f89 */ /* 0x000e6200000e0000 */
[----:B0-----:R-:W-:-:S01]  /*1a940*/  FADD.FTZ R4, R4, R21 ;  /* 0x0000001504047221 */ /* 0x001fc20000010000 */
[----:B-1----:R-:W-:Y:S01]  /*1a950*/  FADD.FTZ R10, R0, R5 ;  /* 0x00000005000a7221 */ /* 0x002fe20000010000 */
[----:B------:R-:W-:-:S03]  /*1a960*/  IMAD.MOV.U32 R0, RZ, RZ, -0x800000 ;  /* 0xff800000ff007424 */ /* 0x000fc600078e00ff */
[C---:B------:R-:W-:Y:S01]  /*1a970*/  FMUL.FTZ R14, R10.reuse, 0.00390625 ;  /* 0x3b8000000a0e7820 */ /* 0x040fe20000410000 */
[----:B------:R-:W-:-:S04]  /*1a980*/  FSETP.NE.FTZ.AND P1, PT, R10, RZ, PT ;  /* 0x000000ff0a00720b */ /* 0x000fc80003f35000 */
[----:B------:R-:W-:-:S13]  /*1a990*/  FSETP.NE.FTZ.AND P2, PT, R14, RZ, PT ;  /* 0x000000ff0e00720b */ /* 0x000fda0003f55000 */
[----:B------:R-:W-:Y:S01]  /*1a9a0*/  @P2 FMUL.FTZ R5, R58, 0.69314718246459960938 ;  /* 0x3f3172183a052820 */ /* 0x000fe20000410000 */
[----:B------:R-:W-:Y:S02]  /*1a9b0*/  WARPGROUP.DEPBAR.LE gsb0, 0x0 ;  /* 0x00008000000079c5 */ /* 0x000fe40000010000 */
[----:B------:R-:W-:-:S06]  /*1a9c0*/  WARPGROUP.ARRIVE ;  /* 0x00000000000079c5 */ /* 0x000fcc0000000000 */
[----:B------:R-:W-:Y:S01]  /*1a9d0*/  QGMMA.64x64x32.F32.E4M3.E4M3 R24, R140, gdesc[UR4], R24, gsb0 ;  /* 0x00e000048c187df3 */ /* 0x000fe20008000818 */
[----:B------:R-:W-:Y:S01]  /*1a9e0*/  R2UR UR6, R2 ;  /* 0x00000000020672ca */ /* 0x000fe200000e0000 */
[----:B------:R-:W-:Y:S01]  /*1a9f0*/  IMAD.MOV.U32 R2, RZ, RZ, -0x800000 ;  /* 0xff800000ff027424 */ /* 0x000fe200078e00ff */
[----:B------:R-:W-:Y:S02]  /*1aa00*/  R2UR UR7, R3 ;  /* 0x00000000030772ca */ /* 0x000fe400000e0000 */
[----:B------:R-:W0:Y:S02]  /*1aa10*/  SHFL.BFLY PT, R3, R4, 0x1, 0x1f ;  /* 0x0c201f0004037f89 */ /* 0x000e2400000e0000 */
[----:B0-----:R-:W-:-:S01]  /*1aa20*/  FADD.FTZ R13, R4, R3 ;  /* 0x00000003040d7221 */ /* 0x001fc20000010000 */
[----:B------:R-:W-:Y:S01]  /*1aa30*/  IMAD.MOV.U32 R3, RZ, RZ, RZ ;  /* 0x000000ffff037224 */ /* 0x000fe200078e00ff */
[----:B------:R-:W0:Y:S02]  /*1aa40*/  @P2 MUFU.LG2 R4, R14 ;  /* 0x0000000e00042308 */ /* 0x000e240000000c00 */
[----:B------:R-:W-:-:S05]  /*1aa50*/  FMUL.FTZ R15, R13, 0.00390625 ;  /* 0x3b8000000d0f7820 */ /* 0x000fca0000410000 */
[----:B------:R-:W-:Y:S01]  /*1aa60*/  FSETP.NE.FTZ.AND P3, PT, R15, RZ, PT ;  /* 0x000000ff0f00720b */ /* 0x000fe20003f75000 */
[----:B------:R-:W-:Y:S01]  /*1aa70*/  @P1 MUFU.RCP R3, R10 ;  /* 0x0000000a00031308 */ /* 0x000fe20000001000 */
[----:B------:R-:W-:Y:S01]  /*1aa80*/  FSETP.NE.FTZ.AND P1, PT, R13, RZ, PT ;  /* 0x000000ff0d00720b */ /* 0x000fe20003f35000 */
[----:B0-----:R-:W-:-:S10]  /*1aa90*/  @P2 FMUL.FTZ R4, R4, 0.69314718246459960938 ;  /* 0x3f31721804042820 */ /* 0x001fd40000410000 */
[----:B------:R-:W0:Y:S01]  /*1aaa0*/  @P3 MUFU.LG2 R6, R15 ;  /* 0x0000000f00063308 */ /* 0x000e220000000c00 */
[----:B------:R-:W-:Y:S01]  /*1aab0*/  @P3 FMUL.FTZ R21, R58, 0.69314718246459960938 ;  /* 0x3f3172183a153820 */ /* 0x000fe20000410000 */
[----:B------:R-:W-:-:S06]  /*1aac0*/  @P2 FFMA.FTZ R2, R5, R12, R4 ;  /* 0x0000000c05022223 */ /* 0x000fcc0000010004 */
[----:B------:R-:W1:Y:S01]  /*1aad0*/  @P1 MUFU.RCP R7, R13 ;  /* 0x0000000d00071308 */ /* 0x000e620000001000 */
[----:B0-----:R-:W-:-:S04]  /*1aae0*/  @P3 FMUL.FTZ R6, R6, 0.69314718246459960938 ;  /* 0x3f31721806063820 */ /* 0x001fc80000410000 */
[----:B------:R-:W-:Y:S01]  /*1aaf0*/  @P3 FFMA.FTZ R0, R21, R9, R6 ;  /* 0x0000000915003223 */ /* 0x000fe20000010006 */
[----:B------:R-:W-:Y:S02]  /*1ab00*/  WARPGROUP.DEPBAR.LE gsb0, 0x0 ;  /* 0x00008000000079c5 */ /* 0x000fe40000010000 */
[----:B------:R-:W-:-:S06]  /*1ab10*/  WARPGROUP.ARRIVE ;  /* 0x00000000000079c5 */ /* 0x000fcc0000000000 */
[----:B------:R-:W-:Y:S01]  /*1ab20*/  QGMMA.64x64x32.F32.E4M3.E4M3 R24, R136, gdesc[UR4], R24, gsb0 ;  /* 0x00e0000488187df3 */ /* 0x000fe20008000818 */
[-C--:B--2---:R-:W-:Y:S01]  /*1ab30*/  FMUL.FTZ R4, R3, R8.reuse ;  /* 0x0000000803047220 */ /* 0x084fe20000410000 */
[----:B-1----:R-:W-:Y:S01]  /*1ab40*/  FMUL.FTZ R7, R7, R8 ;  /* 0x0000000807077220 */ /* 0x002fe20000410000 */
[----:B------:R-:W-:Y:S02]  /*1ab50*/  WARPGROUP.DEPBAR.LE gsb0, 0x0 ;  /* 0x00008000000079c5 */ /* 0x000fe40000010000 */
[----:B------:R-:W-:Y:S05]  /*1ab60*/  @!P0 BRA `(.L_x_12405) ;  /* 0x0000000000048947 */ /* 0x000fea0003800000 */
[----:B------:R-:W-:Y:S01]  /*1ab70*/  BPT.TRAP 0x1 ;  /* 0x000000040000795c */ /* 0x000fe20000300000 */
.L_x_12405:
        /* <DEDUP_REMOVED lines=45> */
.L_x_12296:
[----:B------:R-:W2:Y:S01]  /*1ae50*/  LDL R79, [R1+0x60] ;  /* 0x00006000014f7983 */ /* 0x000ea20000100800 */
[----:B------:R-:W0:Y:S01]  /*1ae60*/  S2UR UR4, SR_CgaCtaId ;  /* 0x00000000000479c3 */ /* 0x000e220000008800 */
[----:B------:R-:W-:Y:S01]  /*1ae70*/  MOV R18, 0x400 ;  /* 0x0000040000127802 */ /* 0x000fe20000000f00 */
[----:B------:R-:W-:Y:S01]  /*1ae80*/  BSSY B0, `(.L_x_12406) ;  /* 0x00002ab000007945 */ /* 0x000fe20003800000 */
[----:B------:R-:W3:Y:S01]  /*1ae90*/  S2R R81, SR_TID.X ;  /* 0x0000000000517919 */ /* 0x000ee20000002100 */
[----:B0-----:R-:W-:-:S05]  /*1aea0*/  IMAD.U32 R3, RZ, RZ, UR4 ;  /* 0x00000004ff037e24 */ /* 0x001fca000f8e00ff */
[----:B------:R-:W-:Y:S01]  /*1aeb0*/  LEA R18, R3, R18, 0x18 ;  /* 0x0000001203127211 */ /* 0x000fe200078ec0ff */
[----:B------:R-:W-:Y:S01]  /*1aec0*/  BAR.SYNC.DEFER_BLOCKING 0x5, 0x200 ;  /* 0x0148000000007b1d */ /* 0x000fe20000010000 */
[----:B---3--:R-:W-:-:S05]  /*1aed0*/  VIADD R63, R81, 0xffffff80 ;  /* 0xffffff80513f7836 */ /* 0x008fca0000000000 */
[----:B------:R0:W-:Y:S01]  /*1aee0*/  STL [R1+0x30], R3 ;  /* 0x0000300301007387 */ /* 0x0001e20000100800 */
[----:B------:R-:W-:-:S04]  /*1aef0*/  SHF.R.S32.HI R66, RZ, 0x1f, R63 ;  /* 0x0000001fff427819 */ /* 0x000fc8000001143f */
[----:B------:R-:W-:-:S04]  /*1af00*/  LEA.HI R62, R66, R63, RZ, 0x3 ;  /* 0x0000003f423e7211 */ /* 0x000fc800078f18ff */
[----:B------:R-:W-:Y:S02]  /*1af10*/  LOP3.LUT R4, R62, 0xfffffff8, RZ, 0xc0, !PT ;  /* 0xfffffff83e047812 */ /* 0x000fe400078ec0ff */
[----:B------:R-:W-:-:S03]  /*1af20*/  SHF.R.S32.HI R62, RZ, 0x3, R62 ;  /* 0x00000003ff3e7819 */ /* 0x000fc6000001143e */
[----:B------:R-:W-:Y:S01]  /*1af30*/  IMAD.IADD R61, R63, 0x1, -R4 ;  /* 0x000000013f3d7824 */ /* 0x000fe200078e0a04 */
[----:B------:R-:W3:Y:S03]  /*1af40*/  LDS.128 R8, [R18+0x132d0] ;  /* 0x0132d00012087984 */ /* 0x000ee60000000c00 */
[----:B0-----:R-:W-:-:S05]  /*1af50*/  IMAD.SHL.U32 R3, R61, 0x8, RZ ;  /* 0x000000083d037824 */ /* 0x001fca00078e00ff */
[----:B------:R-:W-:Y:S01]  /*1af60*/  SHF.R.S32.HI R60, RZ, 0x1f, R3 ;  /* 0x0000001fff3c7819 */ /* 0x000fe20000011403 */
[----:B---3--:R0:W-:Y:S04]  /*1af70*/  STL.64 [R1+0x50], R8 ;  /* 0x0000500801007387 */ /* 0x0081e80000100a00 */
[----:B------:R0:W-:Y:S01]  /*1af80*/  STL.64 [R1+0x58], R10 ;  /* 0x0000580a01007387 */ /* 0x0001e20000100a00 */
[----:B------:R-:W-:Y:S06]  /*1af90*/  BAR.ARV 0x4, 0x200 ;  /* 0x0108000000007b1d */ /* 0x000fec0000002000 */
[----:B--2---:R-:W-:-:S13]  /*1afa0*/  ISETP.NE.AND P1, PT, R79, RZ, PT ;  /* 0x000000ff4f00720c */ /* 0x004fda0003f25270 */
[----:B------:R-:W2:Y:S02]  /*1afb0*/  @!P1 LDC R79, c[0x0][0xad4] ;  /* 0x0002b500ff4f9b82 */ /* 0x000ea40000000800 */
[----:B--2---:R0:W-:Y:S01]  /*1afc0*/  @!P1 STL [R1+0x60], R79 ;  /* 0x0000604f01009387 */ /* 0x0041e20000100800 */
[----:B------:R-:W-:Y:S05]  /*1afd0*/  @P0 BRA `(.L_x_12407) ;  /* 0x0000001c00ec0947 */ /* 0x000fea0003800000 */
[----:B------:R-:W-:Y:S01]  /*1afe0*/  IMAD.SHL.U32 R4, R81, 0x4, RZ ;  /* 0x0000000451047824 */ /* 0x000fe200078e00ff */
[----:B------:R-:W-:Y:S01]  /*1aff0*/  ULDC.64 UR4, c[0x4][0x38] ;  /* 0x01000e0000047ab9 */ /* 0x000fe20000000a00 */
[----:B------:R-:W2:Y:S01]  /*1b000*/  LDL R84, [R1+0x44] ;  /* 0x0000440001547983 */ /* 0x000ea20000100800 */
[----:B------:R-:W3:Y:S02]  /*1b010*/  S2R R7, SR_SWINHI ;  /* 0x0000000000077919 */ /* 0x000ee40000002f00 */
[----:B------:R-:W-:Y:S01]  /*1b020*/  LOP3.LUT R4, R4, 0xc, RZ, 0xc0, !PT ;  /* 0x0000000c04047812 */ /* 0x000fe200078ec0ff */
[----:B------:R-:W-:Y:S01]  /*1b030*/  ULDC.64 UR6, c[0x0][0xc08] ;  /* 0x0003020000067ab9 */ /* 0x000fe20000000a00 */
[----:B------:R-:W4:Y:S01]  /*1b040*/  LDL.LU R87, [R1+0x64] ;  /* 0x0000640001577983 */ /* 0x000f220000300800 */
[----:B------:R-:W-:Y:S01]  /*1b050*/  BAR.SYNC.DEFER_BLOCKING 0x1, 0x180 ;  /* 0x0046000000007b1d */ /* 0x000fe20000010000 */
[----:B0-----:R-:W-:-:S05]  /*1b060*/  IADD3 R8, P0, R4, UR4, RZ ;  /* 0x0000000404087c10 */ /* 0x001fca000ff1e0ff */
[----:B------:R-:W-:Y:S01]  /*1b070*/  IMAD.X R9, RZ, RZ, UR5, P0 ;  /* 0x00000005ff097e24 */ /* 0x000fe200080e06ff */
[----:B-1----:R-:W-:Y:S01]  /*1b080*/  LEA.HI R6, R66, R63, RZ, 0x5 ;  /* 0x0000003f42067211 */ /* 0x002fe200078f28ff */
[----:B------:R-:W-:Y:S01]  /*1b090*/  ULDC.64 UR4, c[0x0][0xc00] ;  /* 0x0003000000047ab9 */ /* 0x000fe20000000a00 */
[----:B------:R-:W2:Y:S04]  /*1b0a0*/  LDL R86, [R1+0x3c] ;  /* 0x00003c0001567983 */ /* 0x000ea80000100800 */
[----:B------:R0:W4:Y:S01]  /*1b0b0*/  LDG.E.CONSTANT R8, desc[UR44][R8.64] ;  /* 0x0000002c08087981 */ /* 0x000122000c1e9900 */
[----:B------:R-:W-:-:S03]  /*1b0c0*/  LOP3.LUT P0, R4, R81, 0x3, RZ, 0xc0, !PT ;  /* 0x0000000351047812 */ /* 0x000fc6000780c0ff */
[----:B------:R-:W2:Y:S01]  /*1b0d0*/  LDL R85, [R1+0x1c] ;  /* 0x00001c0001557983 */ /* 0x000ea20000100800 */
[----:B------:R-:W-:Y:S02]  /*1b0e0*/  ISETP.EQ.OR P0, PT, R4, 0x3, !P0 ;  /* 0x000000030400780c */ /* 0x000fe40004702670 */
[----:B------:R-:W-:Y:S01]  /*1b0f0*/  LEA.HI R4, R66, R63, RZ, 0x4 ;  /* 0x0000003f42047211 */ /* 0x000fe200078f20ff */
[----:B------:R-:W-:Y:S01]  /*1b100*/  IMAD.SHL.U32 R10, R6, 0x20, RZ ;  /* 0x00000020060a7824 */ /* 0x000fe200078e00ff */
[----:B------:R-:W2:Y:S02]  /*1b110*/  LDL R83, [R1+0x6c] ;  /* 0x00006c0001537983 */ /* 0x000ea40000100800 */
[----:B------:R-:W-:Y:S02]  /*1b120*/  SHF.R.S32.HI R13, RZ, 0x4, R4 ;  /* 0x00000004ff0d7819 */ /* 0x000fe40000011404 */
[C---:B------:R-:W-:Y:S02]  /*1b130*/  LOP3.LUT R6, R4.reuse, 0x3fffff0, RZ, 0xc0, !PT ;  /* 0x03fffff004067812 */ /* 0x040fe400078ec0ff */
[----:B------:R-:W-:-:S02]  /*1b140*/  LEA.HI R4, R4, R13, RZ, 0x1 ;  /* 0x0000000d04047211 */ /* 0x000fc400078f08ff */
[----:B------:R-:W-:Y:S02]  /*1b150*/  SEL R57, R44, R5, P0 ;  /* 0x000000052c397207 */ /* 0x000fe40000000000 */
[----:B------:R-:W-:Y:S01]  /*1b160*/  SEL R76, R5, R44, P0 ;  /* 0x0000002c054c7207 */ /* 0x000fe20000000000 */
[----:B------:R-:W-:Y:S01]  /*1b170*/  IMAD.IADD R6, R63, 0x1, -R6 ;  /* 0x000000013f067824 */ /* 0x000fe200078e0a06 */
[----:B------:R-:W-:Y:S02]  /*1b180*/  LOP3.LUT R5, R10, 0xfffffc00, RZ, 0xc0, !PT ;  /* 0xfffffc000a057812 */ /* 0x000fe400078ec0ff */
[----:B------:R-:W-:-:S03]  /*1b190*/  LOP3.LUT R4, R4, 0x1ffffffe, RZ, 0xc0, !PT ;  /* 0x1ffffffe04047812 */ /* 0x000fc600078ec0ff */
[----:B------:R-:W-:Y:S02]  /*1b1a0*/  IMAD R5, R6, 0x40, R5 ;  /* 0x0000004006057824 */ /* 0x000fe400078e0205 */
[----:B------:R-:W-:Y:S01]  /*1b1b0*/  IMAD.IADD R4, R13, 0x1, -R4 ;  /* 0x000000010d047824 */ /* 0x000fe200078e0a04 */
[----:B------:R-:W-:Y:S02]  /*1b1c0*/  MOV R20, R18 ;  /* 0x0000001200147202 */ /* 0x000fe40000000f00 */
[----:B---3--:R-:W-:Y:S01]  /*1b1d0*/  MOV R21, R7 ;  /* 0x0000000700157202 */ /* 0x008fe20000000f00 */
[----:B------:R-:W-:-:S04]  /*1b1e0*/  IMAD R5, R4, 0x8, R5 ;  /* 0x0000000804057824 */ /* 0x000fc800078e0205 */
[----:B------:R-:W-:Y:S01]  /*1b1f0*/  IMAD.WIDE R4, R5, 0x2, R20 ;  /* 0x0000000205047825 */ /* 0x000fe200078e0214 */
[----:B0-----:R-:W-:Y:S02]  /*1b200*/  SEL R9, R36, R37, P0 ;  /* 0x0000002524097207 */ /* 0x001fe40000000000 */
[----:B------:R-:W-:Y:S02]  /*1b210*/  SEL R78, R37, R36, P0 ;  /* 0x00000024254e7207 */ /* 0x000fe40000000000 */
[C---:B------:R-:W-:Y:S02]  /*1b220*/  IADD3 R65, P3, R4.reuse, 0x20, RZ ;  /* 0x0000002004417810 */ /* 0x040fe40007f7e0ff */
[----:B------:R-:W-:Y:S02]  /*1b230*/  LOP3.LUT R7, R4, 0x380, RZ, 0xc0, !PT ;  /* 0x0000038004077812 */ /* 0x000fe400078ec0ff */
[----:B------:R-:W-:Y:S02]  /*1b240*/  SEL R37, R30, R31, P0 ;  /* 0x0000001f1e257207 */ /* 0x000fe40000000000 */
[----:B------:R-:W-:-:S02]  /*1b250*/  SEL R56, R31, R30, P0 ;  /* 0x0000001e1f387207 */ /* 0x000fc40000000000 */
[----:B------:R-:W-:Y:S02]  /*1b260*/  SEL R77, R28, R29, P0 ;  /* 0x0000001d1c4d7207 */ /* 0x000fe40000000000 */
[----:B------:R-:W-:Y:S02]  /*1b270*/  SEL R82, R29, R28, P0 ;  /* 0x0000001c1d527207 */ /* 0x000fe40000000000 */
[----:B------:R-:W-:Y:S02]  /*1b280*/  IADD3 R31, P2, R4, 0x40, RZ ;  /* 0x00000040041f7810 */ /* 0x000fe40007f5e0ff */
[----:B------:R-:W-:Y:S02]  /*1b290*/  SEL R11, R48, R49, P0 ;  /* 0x00000031300b7207 */ /* 0x000fe40000000000 */
[----:B------:R-:W-:Y:S02]  /*1b2a0*/  SEL R28, R49, R48, P0 ;  /* 0x00000030311c7207 */ /* 0x000fe40000000000 */
[----:B------:R-:W-:-:S02]  /*1b2b0*/  LOP3.LUT R64, R65, 0x380, RZ, 0xc0, !PT ;  /* 0x0000038041407812 */ /* 0x000fc400078ec0ff */
[----:B------:R-:W-:Y:S02]  /*1b2c0*/  SEL R15, R34, R35, P0 ;  /* 0x00000023220f7207 */ /* 0x000fe40000000000 */
[----:B------:R-:W-:Y:S02]  /*1b2d0*/  SEL R48, R35, R34, P0 ;  /* 0x0000002223307207 */ /* 0x000fe40000000000 */
[----:B------:R-:W-:Y:S02]  /*1b2e0*/  SHF.R.U64 R7, R7, 0x3, RZ ;  /* 0x0000000307077819 */ /* 0x000fe400000012ff */
[----:B------:R-:W-:Y:S02]  /*1b2f0*/  IADD3 R35, P1, R4, 0x60, RZ ;  /* 0x0000006004237810 */ /* 0x000fe40007f3e0ff */
[----:B------:R-:W-:Y:S02]  /*1b300*/  LOP3.LUT R6, R31, 0x380, RZ, 0xc0, !PT ;  /* 0x000003801f067812 */ /* 0x000fe400078ec0ff */
[----:B------:R-:W-:-:S02]  /*1b310*/  SHF.R.U64 R64, R64, 0x3, RZ ;  /* 0x0000000340407819 */ /* 0x000fc400000012ff */
[----:B------:R-:W-:Y:S02]  /*1b320*/  LOP3.LUT R4, R7, R4, RZ, 0x3c, !PT ;  /* 0x0000000407047212 */ /* 0x000fe400078e3cff */
[----:B------:R-:W-:Y:S02]  /*1b330*/  LOP3.LUT R10, R35, 0x380, RZ, 0xc0, !PT ;  /* 0x00000380230a7812 */ /* 0x000fe400078ec0ff */
[----:B------:R-:W-:Y:S01]  /*1b340*/  SHF.R.U64 R6, R6, 0x3, RZ ;  /* 0x0000000306067819 */ /* 0x000fe200000012ff */
[--C-:B------:R-:W-:Y:S01]  /*1b350*/  IMAD.X R69, RZ, RZ, R5.reuse, P1 ;  /* 0x000000ffff457224 */ /* 0x100fe200008e0605 */
[----:B------:R-:W-:Y:S01]  /*1b360*/  LOP3.LUT R64, R64, R65, RZ, 0x3c, !PT ;  /* 0x0000004140407212 */ /* 0x000fe200078e3cff */
[--C-:B------:R-:W-:Y:S01]  /*1b370*/  IMAD.X R7, RZ, RZ, R5.reuse, P2 ;  /* 0x000000ffff077224 */ /* 0x100fe200010e0605 */
[----:B------:R-:W-:Y:S01]  /*1b380*/  SEL R71, R32, R33, P0 ;  /* 0x0000002120477207 */ /* 0x000fe20000000000 */
[----:B------:R-:W-:Y:S01]  /*1b390*/  IMAD.X R65, RZ, RZ, R5, P3 ;  /* 0x000000ffff417224 */ /* 0x000fe200018e0605 */
[----:B------:R-:W-:-:S02]  /*1b3a0*/  SEL R58, R33, R32, P0 ;  /* 0x00000020213a7207 */ /* 0x000fc40000000000 */
[----:B------:R-:W-:Y:S02]  /*1b3b0*/  MOV R73, R4 ;  /* 0x0000000400497202 */ /* 0x000fe40000000f00 */
[----:B------:R-:W-:Y:S02]  /*1b3c0*/  SEL R75, R24, R25, P0 ;  /* 0x00000019184b7207 */ /* 0x000fe40000000000 */
[----:B------:R-:W-:Y:S02]  /*1b3d0*/  SEL R80, R25, R24, P0 ;  /* 0x0000001819507207 */ /* 0x000fe40000000000 */
[----:B------:R-:W-:Y:S02]  /*1b3e0*/  SEL R13, R26, R27, P0 ;  /* 0x0000001b1a0d7207 */ /* 0x000fe40000000000 */
[----:B------:R-:W-:Y:S02]  /*1b3f0*/  SEL R32, R27, R26, P0 ;  /* 0x0000001a1b207207 */ /* 0x000fe40000000000 */
[----:B------:R-:W-:-:S02]  /*1b400*/  SHF.R.U64 R10, R10, 0x3, RZ ;  /* 0x000000030a0a7819 */ /* 0x000fc400000012ff */
[----:B-----5:R-:W-:Y:S02]  /*1b410*/  SEL R45, R40, R41, P0 ;  /* 0x00000029282d7207 */ /* 0x020fe40000000000 */
[----:B------:R-:W-:Y:S02]  /*1b420*/  SEL R74, R41, R40, P0 ;  /* 0x00000028294a7207 */ /* 0x000fe40000000000 */
[----:B------:R-:W-:Y:S02]  /*1b430*/  LOP3.LUT R6, R6, R31, RZ, 0x3c, !PT ;  /* 0x0000001f06067212 */ /* 0x000fe400078e3cff */
        /* <DEDUP_REMOVED lines=12> */
[----:B------:R-:W-:Y:S02]  /*1b500*/  LOP3.LUT R68, R10, R35, RZ, 0x3c, !PT ;  /* 0x000000230a447212 */ /* 0x000fe400078e3cff */
[----:B------:R-:W-:Y:S02]  /*1b510*/  MOV R67, R6 ;  /* 0x0000000600437202 */ /* 0x000fe40000000f00 */
[----:B------:R-:W-:-:S02]  /*1b520*/  MOV R64, R64 ;  /* 0x0000004000407202 */ /* 0x000fc40000000f00 */
[----:B------:R-:W-:Y:S02]  /*1b530*/  MOV R68, R68 ;  /* 0x0000004400447202 */ /* 0x000fe40000000f00 */
[----:B------:R-:W-:Y:S01]  /*1b540*/  ISETP.NE.U32.AND P1, PT, RZ, UR4, PT ;  /* 0x00000004ff007c0c */ /* 0x000fe2000bf25070 */
[----:B------:R-:W-:Y:S01]  /*1b550*/  IMAD.MOV.U32 R65, RZ, RZ, RZ ;  /* 0x000000ffff417224 */ /* 0x000fe200078e00ff */
[----:B----4-:R-:W-:Y:S01]  /*1b560*/  LOP3.LUT R5, R8, 0x2, RZ, 0x3c, !PT ;  /* 0x0000000208057812 */ /* 0x010fe200078e3cff */
[----:B------:R-:W-:Y:S04]  /*1b570*/  SHFL.IDX PT, R30, R75, R8, 0x1c1f ;  /* 0x001c1f084b1e7589 */ /* 0x000fe800000e0000 */
[----:B------:R-:W0:Y:S04]  /*1b580*/  SHFL.IDX PT, R31, R80, R5, 0x1c1f ;  /* 0x001c1f05501f7589 */ /* 0x000e2800000e0000 */
[----:B------:R-:W-:Y:S04]  /*1b590*/  SHFL.IDX PT, R46, R13, R8, 0x1c1f ;  /* 0x001c1f080d2e7589 */ /* 0x000fe800000e0000 */
[----:B------:R-:W1:Y:S04]  /*1b5a0*/  SHFL.IDX PT, R47, R32, R5, 0x1c1f ;  /* 0x001c1f05202f7589 */ /* 0x000e6800000e0000 */
[----:B------:R-:W-:Y:S04]  /*1b5b0*/  SHFL.IDX PT, R34, R71, R8, 0x1c1f ;  /* 0x001c1f0847227589 */ /* 0x000fe800000e0000 */
[----:B------:R-:W-:Y:S04]  /*1b5c0*/  SHFL.IDX PT, R10, R57, R8, 0x1c1f ;  /* 0x001c1f08390a7589 */ /* 0x000fe800000e0000 */
[----:B------:R-:W3:Y:S04]  /*1b5d0*/  SHFL.IDX PT, R35, R58, R5, 0x1c1f ;  /* 0x001c1f053a237589 */ /* 0x000ee800000e0000 */
[----:B------:R-:W-:Y:S04]  /*1b5e0*/  SHFL.IDX PT, R50, R15, R8, 0x1c1f ;  /* 0x001c1f080f327589 */ /* 0x000fe800000e0000 */
[----:B------:R-:W4:Y:S04]  /*1b5f0*/  SHFL.IDX PT, R51, R48, R5, 0x1c1f ;  /* 0x001c1f0530337589 */ /* 0x000f2800000e0000 */
[----:B------:R-:W-:Y:S04]  /*1b600*/  SHFL.IDX PT, R4, R77, R8, 0x1c1f ;  /* 0x001c1f084d047589 */ /* 0x000fe800000e0000 */
[----:B------:R-:W-:Y:S04]  /*1b610*/  SHFL.IDX PT, R6, R9, R8, 0x1c1f ;  /* 0x001c1f0809067589 */ /* 0x000fe800000e0000 */
[----:B------:R-:W-:Y:S04]  /*1b620*/  SHFL.IDX PT, R38, R45, R8, 0x1c1f ;  /* 0x001c1f082d267589 */ /* 0x000fe800000e0000 */
[----:B------:R-:W2:Y:S04]  /*1b630*/  SHFL.IDX PT, R7, R82, R5, 0x1c1f ;  /* 0x001c1f0552077589 */ /* 0x000ea800000e0000 */
[----:B------:R-:W-:Y:S04]  /*1b640*/  SHFL.IDX PT, R14, R37, R8, 0x1c1f ;  /* 0x001c1f08250e7589 */ /* 0x000fe800000e0000 */
[----:B------:R-:W-:Y:S04]  /*1b650*/  SHFL.IDX PT, R24, R25, R8, 0x1c1f ;  /* 0x001c1f0819187589 */ /* 0x000fe800000e0000 */
[----:B------:R-:W2:Y:S04]  /*1b660*/  SHFL.IDX PT, R39, R74, R5, 0x1c1f ;  /* 0x001c1f054a277589 */ /* 0x000ea800000e0000 */
[----:B------:R-:W-:Y:S04]  /*1b670*/  SHFL.IDX PT, R54, R27, R8, 0x1c1f ;  /* 0x001c1f081b367589 */ /* 0x000fe800000e0000 */
[----:B------:R-:W-:Y:S04]  /*1b680*/  SHFL.IDX PT, R58, R33, R8, 0x1c1f ;  /* 0x001c1f08213a7589 */ /* 0x000fe800000e0000 */
[----:B------:R-:W2:Y:S04]  /*1b690*/  SHFL.IDX PT, R15, R56, R5, 0x1c1f ;  /* 0x001c1f05380f7589 */ /* 0x000ea800000e0000 */
[----:B------:R-:W2:Y:S04]  /*1b6a0*/  SHFL.IDX PT, R55, R36, R5, 0x1c1f ;  /* 0x001c1f0524377589 */ /* 0x000ea800000e0000 */
[----:B------:R-:W2:Y:S04]  /*1b6b0*/  SHFL.IDX PT, R57, R40, R5, 0x1c1f ;  /* 0x001c1f0528397589 */ /* 0x000ea800000e0000 */
[----:B------:R-:W-:Y:S04]  /*1b6c0*/  SHFL.IDX PT, R42, R11, R8, 0x1c1f ;  /* 0x001c1f080b2a7589 */ /* 0x000fe800000e0000 */
[----:B------:R-:W2:Y:S04]  /*1b6d0*/  SHFL.IDX PT, R9, R78, R5, 0x1c1f ;  /* 0x001c1f054e097589 */ /* 0x000ea800000e0000 */
[----:B------:R0:W2:Y:S04]  /*1b6e0*/  SHFL.IDX PT, R43, R28, R5, 0x1c1f ;  /* 0x001c1f051c2b7589 */ /* 0x0000a800000e0000 */
[----:B------:R-:W2:Y:S04]  /*1b6f0*/  SHFL.IDX PT, R25, R52, R5, 0x1c1f ;  /* 0x001c1f0534197589 */ /* 0x000ea800000e0000 */
[----:B------:R-:W2:Y:S04]  /*1b700*/  SHFL.IDX PT, R11, R76, R5, 0x1c1f ;  /* 0x001c1f054c0b7589 */ /* 0x000ea800000e0000 */
[----:B------:R-:W-:Y:S04]  /*1b710*/  SHFL.IDX PT, R26, R29, R8, 0x1c1f ;  /* 0x001c1f081d1a7589 */ /* 0x000fe800000e0000 */
[----:B------:R-:W-:Y:S04]  /*1b720*/  SHFL.IDX PT, R59, R59, R8, 0x1c1f ;  /* 0x001c1f083b3b7589 */ /* 0x000fe800000e0000 */
[----:B------:R1:W2:Y:S04]  /*1b730*/  SHFL.IDX PT, R27, R44, R5, 0x1c1f ;  /* 0x001c1f052c1b7589 */ /* 0x0002a800000e0000 */
[----:B------:R-:W2:Y:S04]  /*1b740*/  SHFL.IDX PT, R72, R72, R5, 0x1c1f ;  /* 0x001c1f0548487589 */ /* 0x000ea800000e0000 */
[----:B------:R-:W-:Y:S04]  /*1b750*/  SHFL.IDX PT, R12, R41, R8, 0x1c1f ;  /* 0x001c1f08290c7589 */ /* 0x000fe800000e0000 */
[----:B------:R4:W2:Y:S01]  /*1b760*/  SHFL.IDX PT, R13, R70, R5, 0x1c1f ;  /* 0x001c1f05460d7589 */ /* 0x0008a200000e0000 */
[----:B0-----:R-:W-:-:S02]  /*1b770*/  SEL R28, R30, R31, P0 ;  /* 0x0000001f1e1c7207 */ /* 0x001fc40000000000 */
[----:B-1----:R-:W-:Y:S02]  /*1b780*/  SEL R44, R46, R47, P0 ;  /* 0x0000002f2e2c7207 */ /* 0x002fe40000000000 */
[----:B------:R-:W-:Y:S02]  /*1b790*/  SEL R30, R31, R30, P0 ;  /* 0x0000001e1f1e7207 */ /* 0x000fe40000000000 */
[----:B---3--:R-:W-:Y:S02]  /*1b7a0*/  SEL R32, R34, R35, P0 ;  /* 0x0000002322207207 */ /* 0x008fe40000000000 */
[----:B------:R-:W-:Y:S01]  /*1b7b0*/  SEL R46, R47, R46, P0 ;  /* 0x0000002e2f2e7207 */ /* 0x000fe20000000000 */
[----:B----4-:R-:W0:Y:S01]  /*1b7c0*/  LDC.64 R70, c[0x0][0xc00] ;  /* 0x00030000ff467b82 */ /* 0x010e220000000a00 */
[----:B------:R-:W-:Y:S02]  /*1b7d0*/  SEL R48, R50, R51, P0 ;  /* 0x0000003332307207 */ /* 0x000fe40000000000 */
[----:B--2---:R-:W-:-:S02]  /*1b7e0*/  SEL R29, R4, R7, P0 ;  /* 0x00000007041d7207 */ /* 0x004fc40000000000 */
        /* <DEDUP_REMOVED lines=41> */
[----:B------:R0:W-:Y:S04]  /*1ba80*/  STSM.16.M88.4 [R73], R24 ;  /* 0x0000001849007844 */ /* 0x0001e80000000200 */
[----:B------:R1:W-:Y:S04]  /*1ba90*/  STSM.16.M88.4 [R64], R4 ;  /* 0x0000000440007844 */ /* 0x0003e80000000200 */
[----:B------:R-:W-:Y:S04]  /*1baa0*/  STSM.16.M88.4 [R67], R8 ;  /* 0x0000000843007844 */ /* 0x000fe80000000200 */
[----:B------:R2:W-:Y:S01]  /*1bab0*/  STSM.16.M88.4 [R68], R12 ;  /* 0x0000000c44007844 */ /* 0x0005e20000000200 */
[----:B------:R-:W-:Y:S01]  /*1bac0*/  BAR.SYNC.DEFER_BLOCKING 0x1, 0x180 ;  /* 0x0046000000007b1d */ /* 0x000fe20000010000 */
[----:B------:R-:W-:Y:S01]  /*1bad0*/  ISETP.NE.AND.EX P0, PT, RZ, UR5, PT, P1 ;  /* 0x00000005ff007c0c */ /* 0x000fe2000bf05310 */
[----:B0-----:R-:W-:Y:S01]  /*1bae0*/  IMAD.WIDE R24, R87, 0x4, R70 ;  /* 0x0000000457187825 */ /* 0x001fe200078e0246 */
[----:B------:R-:W-:-:S05]  /*1baf0*/  ISETP.GT.AND P3, PT, R79, 0x1, PT ;  /* 0x000000014f00780c */ /* 0x000fca0003f64270 */
[----:B-1----:R-:W0:Y:S06]  /*1bb00*/  LDC R64, c[0x0][0xbe8] ;  /* 0x0002fa00ff407b82 */ /* 0x002e2c0000000800 */
[----:B------:R-:W3:Y:S01]  /*1bb10*/  @P0 LDG.E R65, desc[UR44][R24.64] ;  /* 0x0000002c18410981 */ /* 0x000ee2000c1e1900 */
[----:B------:R-:W-:-:S04]  /*1bb20*/  ISETP.NE.U32.AND P1, PT, RZ, UR6, PT ;  /* 0x00000006ff007c0c */ /* 0x000fc8000bf25070 */
[----:B------:R-:W-:-:S13]  /*1bb30*/  ISETP.NE.AND.EX P1, PT, RZ, UR7, PT, P1 ;  /* 0x00000007ff007c0c */ /* 0x000fda000bf25310 */
[----:B------:R-:W1:Y:S02]  /*1bb40*/  @P1 LDC.64 R26, c[0x0][0xc08] ;  /* 0x00030200ff1a1b82 */ /* 0x000e640000000a00 */
[----:B-1----:R-:W-:-:S04]  /*1bb50*/  @P1 IMAD.WIDE R4, R87, 0x4, R26 ;  /* 0x0000000457041825 */ /* 0x002fc800078e021a */
[----:B------:R-:W-:-:S05]  /*1bb60*/  IMAD.MOV.U32 R26, RZ, RZ, 0x9b8 ;  /* 0x000009b8ff1a7424 */ /* 0x000fca00078e00ff */
[----:B------:R-:W-:-:S04]  /*1bb70*/  SEL R26, R26, 0x978, P3 ;  /* 0x000009781a1a7807 */ /* 0x000fc80001800000 */
[----:B--2---:R-:W1:Y:S08]  /*1bb80*/  LDC.64 R12, c[0x0][R26+0x220] ;  /* 0x000088001a0c7b82 */ /* 0x004e700000000a00 */
[----:B------:R-:W2:Y:S01]  /*1bb90*/  LDC.64 R10, c[0x0][R26+0x218] ;  /* 0x000086001a0a7b82 */ /* 0x000ea20000000a00 */
[----:B0-----:R-:W-:-:S07]  /*1bba0*/  ISETP.NE.AND P4, PT, R64, 0x1, PT ;  /* 0x000000014000780c */ /* 0x001fce0003f85270 */
[----:B------:R-:W0:Y:S01]  /*1bbb0*/  LDC.64 R8, c[0x0][R26+0x228] ;  /* 0x00008a001a087b82 */ /* 0x000e220000000a00 */
[----:B------:R-:W-:Y:S02]  /*1bbc0*/  ULDC UR6, c[0x0][0xa88] ;  /* 0x0002a20000067ab9 */ /* 0x000fe40000000800 */
[----:B------:R-:W-:-:S05]  /*1bbd0*/  IMAD.U32 R69, RZ, RZ, UR6 ;  /* 0x00000006ff457e24 */ /* 0x000fca000f8e00ff */
[----:B------:R4:W4:Y:S01]  /*1bbe0*/  LDC.64 R6, c[0x0][R26+0x210] ;  /* 0x000084001a067b82 */ /* 0x0009220000000a00 */
[----:B------:R1:W5:Y:S01]  /*1bbf0*/  @P1 LDG.E R69, desc[UR44][R4.64] ;  /* 0x0000002c04451981 */ /* 0x000362000c1e1900 */
[----:B------:R-:W-:-:S06]  /*1bc00*/  ISETP.NE.U32.AND P2, PT, RZ, UR4, PT ;  /* 0x00000004ff007c0c */ /* 0x000fcc000bf45070 */
[----:B------:R-:W0:Y:S01]  /*1bc10*/  @P4 LDC R68, c[0x0][0xbec] ;  /* 0x0002fb00ff444b82 */ /* 0x000e220000000800 */
[----:B------:R-:W-:-:S07]  /*1bc20*/  ISETP.NE.AND.EX P2, PT, RZ, UR5, PT, P2 ;  /* 0x00000005ff007c0c */ /* 0x000fce000bf45320 */
[----:B------:R-:W4:Y:S08]  /*1bc30*/  @P4 LDC R75, c[0x0][0xbf0] ;  /* 0x0002fc00ff4b4b82 */ /* 0x000f300000000800 */
[----:B-1----:R-:W1:Y:S01]  /*1bc40*/  LDC.64 R4, c[0x0][0xba8] ;  /* 0x0002ea00ff047b82 */ /* 0x002e620000000a00 */
[----:B------:R-:W-:Y:S02]  /*1bc50*/  SHF.R.S32.HI R15, RZ, 0x1f, R87 ;  /* 0x0000001fff0f7819 */ /* 0x000fe40000011457 */
[----:B------:R-:W-:-:S02]  /*1bc60*/  SEL R67, R87, RZ, !P2 ;  /* 0x000000ff57437207 */ /* 0x000fc40005000000 */
[----:B------:R-:W-:Y:S02]  /*1bc70*/  SEL R15, R15, RZ, !P2 ;  /* 0x000000ff0f0f7207 */ /* 0x000fe40005000000 */
[----:B------:R-:W-:Y:S01]  /*1bc80*/  LEA.HI R70, R66, R63, RZ, 0x7 ;  /* 0x0000003f42467211 */ /* 0x000fe200078f38ff */
[----:B------:R-:W-:Y:S02]  /*1bc90*/  IMAD R13, R13, R67, RZ ;  /* 0x000000430d0d7224 */ /* 0x000fe400078e02ff */
[-C--:B--2---:R-:W-:Y:S02]  /*1bca0*/  IMAD R71, R11, R84.reuse, RZ ;  /* 0x000000540b477224 */ /* 0x084fe400078e02ff */
[----:B------:R-:W-:Y:S01]  /*1bcb0*/  IMAD.IADD R11, R86, 0x1, R85 ;  /* 0x00000001560b7824 */ /* 0x000fe200078e0255 */
[----:B------:R-:W-:Y:S01]  /*1bcc0*/  LOP3.LUT R66, R70, 0xffffff80, RZ, 0xc0, !PT ;  /* 0xffffff8046427812 */ /* 0x000fe200078ec0ff */
[----:B------:R-:W-:Y:S01]  /*1bcd0*/  IMAD R73, R12, R15, R13 ;  /* 0x0000000f0c497224 */ /* 0x000fe200078e020d */
[----:B------:R-:W-:Y:S01]  /*1bce0*/  SEL R27, R83, RZ, P3 ;  /* 0x000000ff531b7207 */ /* 0x000fe20001800000 */
[----:B------:R-:W-:-:S04]  /*1bcf0*/  IMAD.WIDE.U32 R14, R10, R84, RZ ;  /* 0x000000540a0e7225 */ /* 0x000fc800078e00ff */
[----:B------:R-:W-:-:S04]  /*1bd00*/  IMAD.WIDE.U32 R12, R12, R67, RZ ;  /* 0x000000430c0c7225 */ /* 0x000fc800078e00ff */
[----:B0-----:R-:W-:Y:S01]  /*1bd10*/  @P4 IMAD.HI.U32 R10, R11, R68, RZ ;  /* 0x000000440b0a4227 */ /* 0x001fe200078e00ff */
[----:B-1----:R-:W0:Y:S03]  /*1bd20*/  @!P3 LDC R4, c[0x0][0xb50] ;  /* 0x0002d400ff04bb82 */ /* 0x002e260000000800 */
[----:B------:R-:W-:Y:S02]  /*1bd30*/  IMAD.IADD R72, R63, 0x1, -R66 ;  /* 0x000000013f487824 */ /* 0x000fe400078e0a42 */
[----:B------:R-:W-:Y:S02]  /*1bd40*/  IMAD.IADD R71, R15, 0x1, R71 ;  /* 0x000000010f477824 */ /* 0x000fe400078e0247 */
[----:B------:R-:W-:Y:S01]  /*1bd50*/  IMAD.IADD R73, R13, 0x1, R73 ;  /* 0x000000010d497824 */ /* 0x000fe200078e0249 */
[----:B------:R-:W1:Y:S01]  /*1bd60*/  @!P3 LDC R5, c[0x0][0xb54] ;  /* 0x0002d500ff05bb82 */ /* 0x000e620000000800 */
[----:B------:R-:W-:Y:S01]  /*1bd70*/  IMAD.MOV.U32 R13, RZ, RZ, R11 ;  /* 0x000000ffff0d7224 */ /* 0x000fe200078e000b */
[----:B----4-:R-:W-:Y:S01]  /*1bd80*/  @P4 SHF.R.U32.HI R13, RZ, R75, R10 ;  /* 0x0000004bff0d4219 */ /* 0x010fe2000001160a */
[----:B------:R-:W-:-:S02]  /*1bd90*/  IMAD R15, R9, R27, RZ ;  /* 0x0000001b090f7224 */ /* 0x000fc400078e02ff */
[----:B------:R-:W-:Y:S01]  /*1bda0*/  IMAD.WIDE.U32 R8, R8, R27, RZ ;  /* 0x0000001b08087225 */ /* 0x000fe200078e00ff */
[----:B------:R-:W-:Y:S02]  /*1bdb0*/  SHF.R.S32.HI R27, RZ, 0x1f, R72 ;  /* 0x0000001fff1b7819 */ /* 0x000fe40000011448 */
[----:B------:R-:W-:Y:S02]  /*1bdc0*/  SHF.R.S32.HI R70, RZ, 0x7, R70 ;  /* 0x00000007ff467819 */ /* 0x000fe40000011446 */
[--C-:B---3--:R-:W-:Y:S02]  /*1bdd0*/  IADD3 R12, P2, P5, R12, R14, R65.reuse ;  /* 0x0000000e0c0c7210 */ /* 0x108fe40007d5e041 */
[----:B------:R-:W-:Y:S01]  /*1bde0*/  SHF.R.S32.HI R66, RZ, 0x1f, R65 ;  /* 0x0000001fff427819 */ /* 0x000fe20000011441 */
[----:B------:R-:W-:Y:S02]  /*1bdf0*/  IMAD.IADD R14, R9, 0x1, R15 ;  /* 0x00000001090e7824 */ /* 0x000fe400078e020f */
[----:B------:R-:W-:Y:S01]  /*1be00*/  IMAD.MOV R15, RZ, RZ, -R13 ;  /* 0x000000ffff0f7224 */ /* 0x000fe200078e0a0d */
[----:B------:R-:W-:-:S02]  /*1be10*/  IADD3.X R10, R73, R71, R66, P2, P5 ;  /* 0x00000047490a7210 */ /* 0x000fc400017ea442 */
[----:B------:R-:W-:Y:S02]  /*1be20*/  IADD3 R8, P2, P5, R13, R12, R8 ;  /* 0x0000000c0d087210 */ /* 0x000fe40007d5e008 */
[----:B------:R-:W-:Y:S01]  /*1be30*/  LEA.HI R12, R27, R72, RZ, 0x2 ;  /* 0x000000481b0c7211 */ /* 0x000fe200078f10ff */
[----:B------:R-:W-:Y:S01]  /*1be40*/  IMAD R15, R64, R15, R11 ;  /* 0x0000000f400f7224 */ /* 0x000fe200078e020b */
[----:B------:R-:W-:Y:S02]  /*1be50*/  SHF.R.S32.HI R9, RZ, 0x1f, R13 ;  /* 0x0000001fff097819 */ /* 0x000fe4000001140d */
[--C-:B------:R-:W-:Y:S02]  /*1be60*/  SHF.R.S32.HI R26, RZ, 0x2, R12.reuse ;  /* 0x00000002ff1a7819 */ /* 0x100fe4000001140c */
[----:B------:R-:W-:Y:S01]  /*1be70*/  SHF.R.S32.HI R63, RZ, 0x1f, R12 ;  /* 0x0000001fff3f7819 */ /* 0x000fe2000001140c */
[----:B------:R-:W-:Y:S01]  /*1be80*/  IMAD R7, R7, R15, RZ ;  /* 0x0000000f07077224 */ /* 0x000fe200078e02ff */
[----:B------:R-:W-:-:S02]  /*1be90*/  SHF.R.S32.HI R13, RZ, 0x1f, R15 ;  /* 0x0000001fff0d7819 */ /* 0x000fc4000001140f */
[----:B------:R-:W-:Y:S02]  /*1bea0*/  IADD3.X R9, R9, R10, R14, P2, P5 ;  /* 0x0000000a09097210 */ /* 0x000fe400017ea40e */
[----:B------:R-:W-:Y:S01]  /*1beb0*/  LEA.HI R63, R63, R26, RZ, 0x3 ;  /* 0x0000001a3f3f7211 */ /* 0x000fe200078f18ff */
[----:B------:R-:W-:Y:S01]  /*1bec0*/  IMAD.HI R10, R70, 0x55555556, RZ ;  /* 0x55555556460a7827 */ /* 0x000fe200078e02ff */
[----:B------:R-:W-:Y:S02]  /*1bed0*/  LEA.HI R27, R27, R72, RZ, 0x5 ;  /* 0x000000481b1b7211 */ /* 0x000fe400078f28ff */
[----:B------:R-:W-:Y:S01]  /*1bee0*/  LOP3.LUT R63, R63, 0xfffffff8, RZ, 0xc0, !PT ;  /* 0xfffffff83f3f7812 */ /* 0x000fe200078ec0ff */
[C---:B------:R-:W-:Y:S02]  /*1bef0*/  IMAD R7, R6.reuse, R13, R7 ;  /* 0x0000000d06077224 */ /* 0x040fe400078e0207 */
[----:B------:R-:W-:Y:S01]  /*1bf00*/  IMAD.WIDE.U32 R8, R6, R15, R8 ;  /* 0x0000000f06087225 */ /* 0x000fe200078e0008 */
[----:B------:R-:W-:-:S02]  /*1bf10*/  LEA.HI R13, R10, R10, RZ, 0x1 ;  /* 0x0000000a0a0d7211 */ /* 0x000fc400078f08ff */
[----:B------:R-:W-:Y:S01]  /*1bf20*/  SHF.R.S32.HI R27, RZ, 0x5, R27 ;  /* 0x00000005ff1b7819 */ /* 0x000fe2000001141b */
[----:B------:R-:W-:Y:S01]  /*1bf30*/  IMAD.IADD R6, R9, 0x1, R7 ;  /* 0x0000000109067824 */ /* 0x000fe200078e0207 */
[----:B0-----:R-:W-:Y:S01]  /*1bf40*/  LEA R10, P2, R8, R4, 0x2 ;  /* 0x00000004080a7211 */ /* 0x001fe200078410ff */
[----:B------:R-:W-:Y:S02]  /*1bf50*/  IMAD.IADD R26, R26, 0x1, -R63 ;  /* 0x000000011a1a7824 */ /* 0x000fe400078e0a3f */
[----:B------:R-:W-:Y:S01]  /*1bf60*/  IMAD R13, R13, -0x3, R70 ;  /* 0xfffffffd0d0d7824 */ /* 0x000fe200078e0246 */
[----:B-1----:R-:W-:Y:S01]  /*1bf70*/  LEA.HI.X R5, R8, R5, R6, 0x2, P2 ;  /* 0x0000000508057211 */ /* 0x002fe200010f1406 */
[----:B------:R-:W-:Y:S01]  /*1bf80*/  IMAD R26, R27, 0x10, R26 ;  /* 0x000000101b1a7824 */ /* 0x000fe200078e021a */
[----:B------:R-:W-:Y:S07]  /*1bf90*/  @P1 BRA `(.L_x_12408) ;  /* 0x0000000000101947 */ /* 0x000fee0003800000 */
[----:B------:R-:W-:Y:S05]  /*1bfa0*/  @!P0 BRA `(.L_x_12408) ;  /* 0x00000000000c8947 */ /* 0x000fea0003800000 */
[----:B------:R-:W2:Y:S04]  /*1bfb0*/  LDG.E R4, desc[UR44][R24.64] ;  /* 0x0000002c18047981 */ /* 0x000ea8000c1e1900 */
[----:B-----5:R-:W2:Y:S02]  /*1bfc0*/  LDG.E R69, desc[UR44][R24.64+0x4] ;  /* 0x0000042c18457981 */ /* 0x020ea4000c1e1900 */
[----:B--2---:R-:W-:-:S07]  /*1bfd0*/  IMAD.IADD R69, R69, 0x1, -R4 ;  /* 0x0000000145457824 */ /* 0x004fce00078e0a04 */
.L_x_12408:
[----:B------:R-:W-:Y:S01]  /*1bfe0*/  IMAD R12, R13, 0x40, R26 ;  /* 0x000000400d0c7824 */ /* 0x000fe200078e021a */
[----:B------:R-:W-:Y:S01]  /*1bff0*/  SHFL.IDX PT, R6, R10, RZ, 0x1c1f ;  /* 0x001c1fff0a067589 */ /* 0x000fe200000e0000 */
[----:B-----5:R-:W-:Y:S01]  /*1c000*/  IMAD R63, R69, R64, RZ ;  /* 0x00000040453f7224 */ /* 0x020fe200078e02ff */
[----:B------:R-:W-:Y:S01]  /*1c010*/  LOP3.LUT P0, RZ, R72, 0x3, RZ, 0xc0, !PT ;  /* 0x0000000348ff7812 */ /* 0x000fe2000780c0ff */
[----:B------:R-:W-:Y:S01]  /*1c020*/  IMAD.IADD R12, R12, 0x1, R85 ;  /* 0x000000010c0c7824 */ /* 0x000fe200078e0255 */
        /* <DEDUP_REMOVED lines=8> */
[----:B------:R-:W-:Y:S05]  /*1c0b0*/  @P3 BRA `(.L_x_12409) ;  /* 0x0000000400a03947 */ /* 0x000fea0003800000 */
[----:B------:R-:W-:Y:S01]  /*1c0c0*/  IMAD R5, R62, 0x40, R3 ;  /* 0x000000403e057824 */ /* 0x000fe200078e0203 */
[----:B------:R-:W1:Y:S01]  /*1c0d0*/  @P4 LDC R31, c[0x0][0xbf0] ;  /* 0x0002fc00ff1f4b82 */ /* 0x000e620000000800 */
[----:B------:R-:W-:Y:S02]  /*1c0e0*/  ULDC.64 UR4, c[0x0][0xaa0] ;  /* 0x0002a80000047ab9 */ /* 0x000fe40000000a00 */
[----:B------:R-:W-:-:S03]  /*1c0f0*/  IMAD.WIDE R20, R5, 0x2, R20 ;  /* 0x0000000205147825 */ /* 0x000fc600078e0214 */
[C---:B0-----:R-:W-:Y:S02]  /*1c100*/  IADD3 R9, P0, R20.reuse, 0x1800, RZ ;  /* 0x0000180014097810 */ /* 0x041fe40007f1e0ff */
        /* <DEDUP_REMOVED lines=18> */
[----:B------:R-:W-:Y:S02]  /*1c230*/  IMAD R66, R66, UR4, RZ ;  /* 0x0000000442427c24 */ /* 0x000fe4000f8e02ff */
[----:B------:R-:W-:Y:S01]  /*1c240*/  IMAD.X R25, RZ, RZ, R21, P0 ;  /* 0x000000ffff197224 */ /* 0x000fe200000e0615 */
[----:B------:R-:W-:-:S04]  /*1c250*/  SHF.R.U64 R0, R0, 0x3, RZ ;  /* 0x0000000300007819 */ /* 0x000fc800000012ff */
[----:B------:R-:W-:Y:S02]  /*1c260*/  LOP3.LUT R24, R0, R27, RZ, 0x3c, !PT ;  /* 0x0000001b00187212 */ /* 0x000fe400078e3cff */
[----:B------:R-:W0:Y:S01]  /*1c270*/  @P4 LDC R0, c[0x0][0xbec] ;  /* 0x0002fb00ff004b82 */ /* 0x000e220000000800 */
[C---:B------:R-:W-:Y:S02]  /*1c280*/  IMAD R29, R65.reuse, UR5, R66 ;  /* 0x00000005411d7c24 */ /* 0x040fe4000f8e0242 */
[----:B------:R-:W-:Y:S01]  /*1c290*/  IMAD.WIDE.U32 R20, R65, UR4, RZ ;  /* 0x0000000441147c25 */ /* 0x000fe2000f8e00ff */
[----:B------:R-:W-:-:S03]  /*1c2a0*/  ULDC.64 UR4, c[0x0][0xae8] ;  /* 0x0002ba0000047ab9 */ /* 0x000fc60000000a00 */
[----:B------:R-:W-:Y:S01]  /*1c2b0*/  IMAD R61, R61, 0x30, R62 ;  /* 0x000000303d3d7824 */ /* 0x000fe200078e023e */
[----:B------:R-:W-:Y:S01]  /*1c2c0*/  SHF.R.S32.HI R2, RZ, 0x1f, R67 ;  /* 0x0000001fff027819 */ /* 0x000fe20000011443 */
[----:B------:R-:W-:Y:S01]  /*1c2d0*/  IMAD.IADD R21, R21, 0x1, R29 ;  /* 0x0000000115157824 */ /* 0x000fe200078e021d */
[----:B------:R-:W5:Y:S01]  /*1c2e0*/  LD.E.128 R24, desc[UR44][R24.64] ;  /* 0x0000002c18187980 */ /* 0x000f62000c101d00 */
[----:B------:R-:W-:Y:S02]  /*1c2f0*/  IMAD.IADD R61, R85, 0x1, R61 ;  /* 0x00000001553d7824 */ /* 0x000fe400078e023d */
[C---:B------:R-:W-:Y:S01]  /*1c300*/  IMAD.WIDE.U32 R20, R84.reuse, UR4, R20 ;  /* 0x0000000454147c25 */ /* 0x040fe2000f8e0014 */
        /* <DEDUP_REMOVED lines=8> */
[----:B------:R-:W-:-:S02]  /*1c390*/  IMAD.MOV.U32 R29, RZ, RZ, R61 ;  /* 0x000000ffff1d7224 */ /* 0x000fc400078e003d */
[----:B------:R-:W-:Y:S02]  /*1c3a0*/  IMAD R2, R2, UR4, RZ ;  /* 0x0000000402027c24 */ /* 0x000fe4000f8e02ff */
[----:B------:R-:W-:-:S04]  /*1c3b0*/  IMAD.WIDE.U32 R20, R67, UR4, R20 ;  /* 0x0000000443147c25 */ /* 0x000fc8000f8e0014 */
[----:B0-----:R-:W-:-:S04]  /*1c3c0*/  @P4 IMAD.HI.U32 R0, R61, R0, RZ ;  /* 0x000000003d004227 */ /* 0x001fc800078e00ff */
[----:B------:R-:W-:Y:S01]  /*1c3d0*/  IMAD.IADD R62, R62, 0x1, R85 ;  /* 0x000000013e3e7824 */ /* 0x000fe200078e0255 */
[----:B------:R-:W-:Y:S01]  /*1c3e0*/  @P4 SHF.R.U32.HI R29, RZ, R31, R0 ;  /* 0x0000001fff1d4219 */ /* 0x000fe20000011600 */
[----:B------:R-:W-:Y:S01]  /*1c3f0*/  IMAD R31, R67, UR5, R2 ;  /* 0x00000005431f7c24 */ /* 0x000fe2000f8e0202 */
[----:B------:R-:W-:Y:S01]  /*1c400*/  ULDC.64 UR4, c[0x0][0xae0] ;  /* 0x0002b80000047ab9 */ /* 0x000fe20000000a00 */
[----:B------:R-:W-:Y:S01]  /*1c410*/  VIADD R2, R62, 0x60 ;  /* 0x000000603e027836 */ /* 0x000fe20000000000 */
[--C-:B------:R-:W-:Y:S01]  /*1c420*/  SHF.R.S32.HI R0, RZ, 0x1f, R29.reuse ;  /* 0x0000001fff007819 */ /* 0x100fe2000001141d */
[----:B------:R-:W-:Y:S02]  /*1c430*/  IMAD.MOV R33, RZ, RZ, -R29 ;  /* 0x000000ffff217224 */ /* 0x000fe400078e0a1d */
[----:B------:R-:W-:Y:S02]  /*1c440*/  IMAD.IADD R21, R21, 0x1, R31 ;  /* 0x0000000115157824 */ /* 0x000fe400078e021f */
[----:B------:R-:W-:-:S02]  /*1c450*/  IMAD R0, R0, UR4, RZ ;  /* 0x0000000400007c24 */ /* 0x000fc4000f8e02ff */
[----:B------:R-:W-:Y:S02]  /*1c460*/  IMAD R31, R64, R33, R61 ;  /* 0x00000021401f7224 */ /* 0x000fe400078e023d */
[C---:B------:R-:W-:Y:S02]  /*1c470*/  IMAD R33, R29.reuse, UR5, R0 ;  /* 0x000000051d217c24 */ /* 0x040fe4000f8e0200 */
[----:B------:R-:W-:Y:S01]  /*1c480*/  IMAD.WIDE.U32 R20, R29, UR4, R20 ;  /* 0x000000041d147c25 */ /* 0x000fe2000f8e0014 */
[----:B------:R-:W-:Y:S01]  /*1c490*/  SHF.R.S32.HI R0, RZ, 0x1f, R31 ;  /* 0x0000001fff007819 */ /* 0x000fe2000001141f */
[----:B------:R-:W-:Y:S02]  /*1c4a0*/  ULDC.64 UR4, c[0x0][0xad8] ;  /* 0x0002b60000047ab9 */ /* 0x000fe40000000a00 */
[----:B------:R-:W-:Y:S02]  /*1c4b0*/  IMAD.IADD R21, R21, 0x1, R33 ;  /* 0x0000000115157824 */ /* 0x000fe400078e0221 */
[----:B------:R-:W-:-:S02]  /*1c4c0*/  IMAD R0, R0, UR4, RZ ;  /* 0x0000000400007c24 */ /* 0x000fc4000f8e02ff */
[----:B------:R-:W-:-:S04]  /*1c4d0*/  IMAD.WIDE.U32 R20, R31, UR4, R20 ;  /* 0x000000041f147c25 */ /* 0x000fc8000f8e0014 */
[----:B------:R-:W-:Y:S01]  /*1c4e0*/  IMAD R29, R31, UR5, R0 ;  /* 0x000000051f1d7c24 */ /* 0x000fe2000f8e0200 */
[----:B------:R-:W-:Y:S01]  /*1c4f0*/  ULDC.64 UR4, c[0x0][0xa80] ;  /* 0x0002a00000047ab9 */ /* 0x000fe20000000a00 */
[----:B------:R-:W-:Y:S01]  /*1c500*/  VIADD R0, R62, 0x30 ;  /* 0x000000303e007836 */ /* 0x000fe20000000000 */
[----:B------:R-:W-:Y:S01]  /*1c510*/  LEA R32, P0, R20, UR4, 0x1 ;  /* 0x0000000414207c11 */ /* 0x000fe2000f8008ff */
[----:B------:R-:W-:Y:S01]  /*1c520*/  IMAD.IADD R21, R21, 0x1, R29 ;  /* 0x0000000115157824 */ /* 0x000fe200078e021d */
[----:B------:R-:W-:-:S03]  /*1c530*/  ULDC UR4, c[0x0][0xac8] ;  /* 0x0002b20000047ab9 */ /* 0x000fc60000000800 */
[----:B-1----:R-:W0:Y:S01]  /*1c540*/  SHFL.IDX PT, R28, R32, 0x1, 0x181f ;  /* 0x00381f00201c7f89 */ /* 0x002e2200000e0000 */
[----:B------:R-:W-:Y:S02]  /*1c550*/  LEA.HI.X R33, R20, UR5, R21, 0x1, P0 ;  /* 0x0000000514217c11 */ /* 0x000fe400080f0c15 */
[C---:B------:R-:W-:Y:S01]  /*1c560*/  ISETP.GE.AND P0, PT, R3.reuse, UR4, PT ;  /* 0x0000000403007c0c */ /* 0x040fe2000bf06270 */
[----:B------:R-:W1:Y:S03]  /*1c570*/  SHFL.IDX PT, R20, R32, RZ, 0x181f ;  /* 0x00181fff20147589 */ /* 0x000e6600000e0000 */
[-C--:B------:R-:W-:Y:S01]  /*1c580*/  ISETP.GE.OR P1, PT, R62, R63.reuse, P0 ;  /* 0x0000003f3e00720c */ /* 0x080fe20000726670 */
[----:B------:R-:W1:Y:S01]  /*1c590*/  SHFL.IDX PT, R30, R32, 0x2, 0x181f ;  /* 0x00581f00201e7f89 */ /* 0x000e6200000e0000 */
[-C--:B------:R-:W-:Y:S01]  /*1c5a0*/  ISETP.GE.OR P2, PT, R0, R63.reuse, P0 ;  /* 0x0000003f0000720c */ /* 0x080fe20000746670 */
[----:B------:R-:W-:Y:S01]  /*1c5b0*/  VIADD R0, R18, 0x13220 ;  /* 0x0001322012007836 */ /* 0x000fe20000000000 */
[----:B------:R-:W-:Y:S01]  /*1c5c0*/  ISETP.GE.OR P3, PT, R2, R63, P0 ;  /* 0x0000003f0200720c */ /* 0x000fe20000766670 */
[----:B------:R-:W1:Y:S03]  /*1c5d0*/  SHFL.IDX PT, R21, R33, RZ, 0x181f ;  /* 0x00181fff21157589 */ /* 0x000e6600000e0000 */
[----:B------:R-:W-:Y:S01]  /*1c5e0*/  PRMT R0, RZ, 0x654, R0 ;  /* 0x00000654ff007816 */ /* 0x000fe20000000000 */
[----:B------:R-:W1:Y:S03]  /*1c5f0*/  SHFL.IDX PT, R29, R33, 0x1, 0x181f ;  /* 0x00381f00211d7f89 */ /* 0x000e6600000e0000 */
[----:B------:R1:W-:Y:S01]  /*1c600*/  SYNCS.ARRIVE.TRANS64.RED.A1T0 RZ, [R0+URZ], RZ ;  /* 0x000000ff00ff79a7 */ /* 0x0003e2000810043f */
[----:B------:R-:W1:Y:S02]  /*1c610*/  SHFL.IDX PT, R31, R33, 0x2, 0x181f ;  /* 0x00581f00211f7f89 */ /* 0x000e6400000e0000 */
[----:B0-----:R-:W-:-:S02]  /*1c620*/  @!P2 LEA R28, P5, R3, R28, 0x1 ;  /* 0x0000001c031ca211 */ /* 0x001fc400078a08ff */
[----:B------:R0:W0:Y:S01]  /*1c630*/  SHFL.IDX PT, R2, R32, 0x3, 0x181f ;  /* 0x00781f0020027f89 */ /* 0x00002200000e0000 */
[----:B-1----:R-:W-:Y:S01]  /*1c640*/  VIADD R0, R62, 0x90 ;  /* 0x000000903e007836 */ /* 0x002fe20000000000 */
[C---:B------:R-:W-:Y:S02]  /*1c650*/  @!P1 LEA R20, P4, R3.reuse, R20, 0x1 ;  /* 0x0000001403149211 */ /* 0x040fe400078808ff */
[----:B------:R-:W1:Y:S01]  /*1c660*/  SHFL.IDX PT, R33, R33, 0x3, 0x181f ;  /* 0x00781f0021217f89 */ /* 0x000e6200000e0000 */
[C---:B------:R-:W-:Y:S02]  /*1c670*/  @!P3 LEA R30, P6, R3.reuse, R30, 0x1 ;  /* 0x0000001e031eb211 */ /* 0x040fe400078c08ff */
[----:B------:R-:W-:Y:S02]  /*1c680*/  ISETP.GE.OR P0, PT, R0, R63, P0 ;  /* 0x0000003f0000720c */ /* 0x000fe40000706670 */
[C-C-:B------:R-:W-:Y:S02]  /*1c690*/  @!P1 LEA.HI.X R21, R3.reuse, R21, R60.reuse, 0x1, P4 ;  /* 0x0000001503159211 */ /* 0x140fe400020f0c3c */
[----:B------:R-:W-:-:S02]  /*1c6a0*/  @!P2 LEA.HI.X R29, R3, R29, R60, 0x1, P5 ;  /* 0x0000001d031da211 */ /* 0x000fc400028f0c3c */
[----:B------:R-:W-:Y:S01]  /*1c6b0*/  @!P3 LEA.HI.X R31, R3, R31, R60, 0x1, P6 ;  /* 0x0000001f031fb211 */ /* 0x000fe200030f0c3c */
[----:B--2---:R2:W-:Y:S04]  /*1c6c0*/  @!P1 ST.E.128 desc[UR44][R20.64], R4 ;  /* 0x0000000414009985 */ /* 0x0045e8000c101d2c */
[----:B---3--:R2:W-:Y:S04]  /*1c6d0*/  @!P2 ST.E.128 desc[UR44][R28.64], R8 ;  /* 0x000000081c00a985 */ /* 0x0085e8000c101d2c */
[----:B----4-:R2:W-:Y:S01]  /*1c6e0*/  @!P3 ST.E.128 desc[UR44][R30.64], R12 ;  /* 0x0000000c1e00b985 */ /* 0x0105e2000c101d2c */
[----:B01----:R-:W-:Y:S05]  /*1c6f0*/  @P0 BRA `(.L_x_12410) ;  /* 0x00000010008c0947 */ /* 0x003fea0003800000 */
[----:B------:R-:W-:-:S04]  /*1c700*/  LEA R2, P0, R3, R2, 0x1 ;  /* 0x0000000203027211 */ /* 0x000fc800078008ff */
[----:B------:R-:W-:-:S05]  /*1c710*/  LEA.HI.X R3, R3, R33, R60, 0x1, P0 ;  /* 0x0000002103037211 */ /* 0x000fca00000f0c3c */
[----:B-----5:R4:W-:Y:S01]  /*1c720*/  ST.E.128 desc[UR44][R2.64], R24 ;  /* 0x0000001802007985 */ /* 0x0209e2000c101d2c */
[----:B------:R-:W-:Y:S05]  /*1c730*/  BRA `(.L_x_12410) ;  /* 0x00000010007c7947 */ /* 0x000fea0003800000 */
.L_x_12409:
[----:B------:R-:W2:Y:S01]  /*1c740*/  LDL R68, [R1+0x18] ;  /* 0x0000180001447983 */ /* 0x000ea20000100800 */
[----:B0-----:R-:W0:Y:S01]  /*1c750*/  @P4 LDC R6, c[0x0][0xbec] ;  /* 0x0002fb00ff064b82 */ /* 0x001e220000000800 */
[----:B------:R-:W-:Y:S01]  /*1c760*/  ULDC.64 UR4, c[0x0][0xb08] ;  /* 0x0002c20000047ab9 */ /* 0x000fe20000000a00 */
[----:B------:R-:W-:Y:S01]  /*1c770*/  SHF.R.S32.HI R0, RZ, 0x1f, R67 ;  /* 0x0000001fff007819 */ /* 0x000fe20000011443 */
[----:B------:R-:W-:Y:S01]  /*1c780*/  IMAD R66, R66, UR4, RZ ;  /* 0x0000000442427c24 */ /* 0x000fe2000f8e02ff */
[----:B------:R-:W-:Y:S01]  /*1c790*/  ULDC.64 UR6, c[0x0][0xb30] ;  /* 0x0002cc0000067ab9 */ /* 0x000fe20000000a00 */
[----:B------:R-:W-:-:S03]  /*1c7a0*/  IMAD.WIDE.U32 R2, R65, UR4, RZ ;  /* 0x0000000441027c25 */ /* 0x000fc6000f8e00ff */
[----:B------:R-:W1:Y:S01]  /*1c7b0*/  @P4 LDC R9, c[0x0][0xbf0] ;  /* 0x0002fc00ff094b82 */ /* 0x000e620000000800 */
[----:B------:R-:W-:Y:S01]  /*1c7c0*/  IMAD R65, R65, UR5, R66 ;  /* 0x0000000541417c24 */ /* 0x000fe2000f8e0242 */
[----:B------:R-:W-:-:S03]  /*1c7d0*/  ULDC.64 UR4, c[0x0][0xb38] ;  /* 0x0002ce0000047ab9 */ /* 0x000fc60000000a00 */
[----:B------:R-:W-:Y:S02]  /*1c7e0*/  IMAD.IADD R3, R3, 0x1, R65 ;  /* 0x0000000103037824 */ /* 0x000fe400078e0241 */
[----:B------:R-:W-:-:S04]  /*1c7f0*/  IMAD.WIDE.U32 R2, R84, UR4, R2 ;  /* 0x0000000454027c25 */ /* 0x000fc8000f8e0002 */
[----:B------:R-:W-:Y:S01]  /*1c800*/  IMAD R3, R84, UR5, R3 ;  /* 0x0000000554037c24 */ /* 0x000fe2000f8e0203 */
[----:B------:R-:W-:Y:S02]  /*1c810*/  ULDC.64 UR4, c[0x0][0xb40] ;  /* 0x0002d00000047ab9 */ /* 0x000fe40000000a00 */
[----:B------:R-:W-:Y:S02]  /*1c820*/  IMAD R0, R0, UR4, RZ ;  /* 0x0000000400007c24 */ /* 0x000fe4000f8e02ff */
[----:B0-----:R-:W-:-:S04]  /*1c830*/  @P4 IMAD.HI.U32 R6, R11, R6, RZ ;  /* 0x000000060b064227 */ /* 0x001fc800078e00ff */
[C---:B------:R-:W-:Y:S02]  /*1c840*/  IMAD R7, R67.reuse, UR5, R0 ;  /* 0x0000000543077c24 */ /* 0x040fe4000f8e0200 */
[----:B------:R-:W-:Y:S01]  /*1c850*/  IMAD.WIDE.U32 R2, R67, UR4, R2 ;  /* 0x0000000443027c25 */ /* 0x000fe2000f8e0002 */
[----:B------:R-:W-:-:S03]  /*1c860*/  ULDC.64 UR4, c[0x0][0xb48] ;  /* 0x0002d20000047ab9 */ /* 0x000fc60000000a00 */
[----:B------:R-:W-:Y:S01]  /*1c870*/  IMAD.MOV.U32 R5, RZ, RZ, R11 ;  /* 0x000000ffff057224 */ /* 0x000fe200078e000b */
[----:B-1----:R-:W-:Y:S01]  /*1c880*/  @P4 SHF.R.U32.HI R5, RZ, R9, R6 ;  /* 0x00000009ff054219 */ /* 0x002fe20000011606 */
        /* <DEDUP_REMOVED lines=73> */
.L_x_12412:
[----:B------:R-:W-:Y:S05]  /*1cd20*/  BSYNC B1 ;  /* 0x0000000000017941 */ /* 0x000fea0003800000 */
.L_x_12411:
        /* <DEDUP_REMOVED lines=11> */
[-C--:B------:R-:W-:Y:S02]  /*1cde0*/  @!P4 LEA R4, P5, R21, R6.reuse, 0x2 ;  /* 0x000000061504c211 */ /* 0x080fe400078a10ff */
        /* <DEDUP_REMOVED lines=22> */
[----:B-1----:R-:W-:-:S04]  /*1cf50*/  LEA R2, P0, R69, R6, 0x2 ;  /* 0x0000000645027211 */ /* 0x002fc800078010ff */
[----:B------:R-:W-:-:S05]  /*1cf60*/  LEA.HI.X R3, R69, R7, R64, 0x2, P0 ;  /* 0x0000000745037211 */ /* 0x000fca00000f1440 */
[----:B------:R0:W-:Y:S01]  /*1cf70*/  ST.E.64 desc[UR44][R2.64], R58 ;  /* 0x0000003a02007985 */ /* 0x0001e2000c101b2c */
[----:B------:R-:W-:Y:S05]  /*1cf80*/  BRA `(.L_x_12410) ;  /* 0x0000000800687947 */ /* 0x000fea0003800000 */
.L_x_12407:
[----:B------:R-:W2:Y:S01]  /*1cf90*/  LDL R2, [R1+0x64] ;  /* 0x0000640001027983 */ /* 0x000ea20000100800 */
[----:B------:R-:W-:Y:S01]  /*1cfa0*/  ULDC.64 UR4, c[0x0][0xc08] ;  /* 0x0003020000047ab9 */ /* 0x000fe20000000a00 */
[----:B------:R-:W2:Y:S01]  /*1cfb0*/  LDC.64 R4, c[0x0][0xc00] ;  /* 0x00030000ff047b82 */ /* 0x000ea20000000a00 */
[----:B------:R-:W-:Y:S01]  /*1cfc0*/  ISETP.NE.U32.AND P0, PT, RZ, UR4, PT ;  /* 0x00000004ff007c0c */ /* 0x000fe2000bf05070 */
[----:B------:R-:W-:-:S03]  /*1cfd0*/  IMAD.MOV.U32 R15, RZ, RZ, RZ ;  /* 0x000000ffff0f7224 */ /* 0x000fc600078e00ff */
[----:B------:R-:W-:Y:S01]  /*1cfe0*/  ISETP.NE.AND.EX P1, PT, RZ, UR5, PT, P0 ;  /* 0x00000005ff007c0c */ /* 0x000fe2000bf25300 */
[----:B------:R-:W-:Y:S02]  /*1cff0*/  ULDC.64 UR4, c[0x0][0xc00] ;  /* 0x0003000000047ab9 */ /* 0x000fe40000000a00 */
[----:B------:R-:W-:-:S04]  /*1d000*/  ISETP.NE.U32.AND P0, PT, RZ, UR4, PT ;  /* 0x00000004ff007c0c */ /* 0x000fc8000bf05070 */
[----:B------:R-:W-:-:S06]  /*1d010*/  ISETP.NE.AND.EX P0, PT, RZ, UR5, PT, P0 ;  /* 0x00000005ff007c0c */ /* 0x000fcc000bf05300 */
[----:B-1----:R-:W1:Y:S01]  /*1d020*/  @P1 LDC.64 R6, c[0x0][0xc08] ;  /* 0x00030200ff061b82 */ /* 0x002e620000000a00 */
[----:B------:R-:W-:Y:S02]  /*1d030*/  ULDC UR4, c[0x0][0xa88] ;  /* 0x0002a20000047ab9 */ /* 0x000fe40000000800 */
[----:B------:R-:W-:Y:S02]  /*1d040*/  IMAD.U32 R0, RZ, RZ, UR4 ;  /* 0x00000004ff007e24 */ /* 0x000fe4000f8e00ff */
[----:B--2---:R-:W-:-:S04]  /*1d050*/  IMAD.WIDE R4, R2, 0x4, R4 ;  /* 0x0000000402047825 */ /* 0x004fc800078e0204 */
[----:B-1----:R-:W-:Y:S01]  /*1d060*/  @P1 IMAD.WIDE R6, R2, 0x4, R6 ;  /* 0x0000000402061825 */ /* 0x002fe200078e0206 */
[----:B------:R1:W5:Y:S04]  /*1d070*/  @P0 LDG.E R15, desc[UR44][R4.64] ;  /* 0x0000002c040f0981 */ /* 0x000368000c1e1900 */
[----:B------:R1:W5:Y:S01]  /*1d080*/  @P1 LDG.E R0, desc[UR44][R6.64] ;  /* 0x0000002c06001981 */ /* 0x000362000c1e1900 */
[----:B------:R-:W-:Y:S02]  /*1d090*/  ISETP.GT.AND P3, PT, R63, 0xbf, PT ;  /* 0x000000bf3f00780c */ /* 0x000fe40003f64270 */
[----:B------:R-:W-:Y:S02]  /*1d0a0*/  ISETP.GT.AND P2, PT, R79, 0x1, PT ;  /* 0x000000014f00780c */ /* 0x000fe40003f44270 */
[----:B------:R-:W-:Y:S01]  /*1d0b0*/  SHF.R.S32.HI R20, RZ, 0x1f, R2 ;  /* 0x0000001fff147819 */ /* 0x000fe20000011402 */
[----:B------:R-:W-:Y:S10]  /*1d0c0*/  @P1 BRA `(.L_x_12413) ;  /* 0x0000000000101947 */ /* 0x000ff40003800000 */
[----:B------:R-:W-:Y:S05]  /*1d0d0*/  @!P0 BRA `(.L_x_12413) ;  /* 0x00000000000c8947 */ /* 0x000fea0003800000 */
[----:B-1----:R-:W2:Y:S04]  /*1d0e0*/  LDG.E R7, desc[UR44][R4.64] ;  /* 0x0000002c04077981 */ /* 0x002ea8000c1e1900 */
[----:B-----5:R-:W2:Y:S02]  /*1d0f0*/  LDG.E R0, desc[UR44][R4.64+0x4] ;  /* 0x0000042c04007981 */ /* 0x020ea4000c1e1900 */
[----:B--2---:R-:W-:-:S07]  /*1d100*/  IMAD.IADD R0, R0, 0x1, -R7 ;  /* 0x0000000100007824 */ /* 0x004fce00078e0a07 */
.L_x_12413:
[----:B------:R-:W-:Y:S01]  /*1d110*/  BSSY B1, `(.L_x_12414) ;  /* 0x0000038000017945 */ /* 0x000fe20003800000 */
[----:B------:R-:W-:Y:S02]  /*1d120*/  SEL R25, R2, RZ, !P0 ;  /* 0x000000ff02197207 */ /* 0x000fe40004000000 */
[----:B------:R-:W-:Y:S02]  /*1d130*/  SEL R20, R20, RZ, !P0 ;  /* 0x000000ff14147207 */ /* 0x000fe40004000000 */
[----:B-----5:R-:W-:Y:S01]  /*1d140*/  SHF.R.S32.HI R14, RZ, 0x1f, R15 ;  /* 0x0000001fff0e7819 */ /* 0x020fe2000001140f */
[----:B------:R-:W-:Y:S06]  /*1d150*/  @P3 BRA `(.L_x_12415) ;  /* 0x0000000000cc3947 */ /* 0x000fec0003800000 */
[----:B-1----:R-:W2:Y:S01]  /*1d160*/  LDL R4, [R1+0x1c] ;  /* 0x00001c0001047983 */ /* 0x002ea20000100800 */
        /* <DEDUP_REMOVED lines=13> */
[----:B0-----:R-:W0:Y:S08]  /*1d240*/  LDC.64 R8, c[0x0][R24+0x220] ;  /* 0x0000880018087b82 */ /* 0x001e300000000a00 */
[----:B------:R-:W2:Y:S08]  /*1d250*/  LDC.64 R4, c[0x0][R24+0x218] ;  /* 0x0000860018047b82 */ /* 0x000eb00000000a00 */
[----:B------:R-:W4:Y:S08]  /*1d260*/  LDC.64 R10, c[0x0][R24+0x228] ;  /* 0x00008a00180a7b82 */ /* 0x000f300000000a00 */
[----:B------:R-:W5:Y:S08]  /*1d270*/  LDC.64 R6, c[0x0][R24+0x210] ;  /* 0x0000840018067b82 */ /* 0x000f700000000a00 */
[----:B------:R-:W4:Y:S08]  /*1d280*/  @P0 LDC R2, c[0x0][0xbec] ;  /* 0x0002fb00ff020b82 */ /* 0x000f300000000800 */
[----:B------:R-:W5:Y:S01]  /*1d290*/  @P0 LDC R35, c[0x0][0xbf0] ;  /* 0x0002fc00ff230b82 */ /* 0x000f620000000800 */
[----:B0-----:R-:W-:-:S07]  /*1d2a0*/  IMAD R9, R9, R25, RZ ;  /* 0x0000001909097224 */ /* 0x001fce00078e02ff */
[----:B-1----:R-:W0:Y:S01]  /*1d2b0*/  @!P3 LDC R30, c[0x0][0xb50] ;  /* 0x0002d400ff1ebb82 */ /* 0x002e220000000800 */
        /* <DEDUP_REMOVED lines=29> */
.L_x_12415:
[----:B------:R-:W-:Y:S05]  /*1d490*/  BSYNC B1 ;  /* 0x0000000000017941 */ /* 0x000fea0003800000 */
.L_x_12414:
[----:B------:R-:W-:Y:S05]  /*1d4a0*/  @P2 BRA `(.L_x_12410) ;  /* 0x0000000400202947 */ /* 0x000fea0003800000 */
[----:B------:R-:W3:Y:S01]  /*1d4b0*/  LDL.LU R12, [R1+0x44] ;  /* 0x00004400010c7983 */ /* 0x000ee20000300800 */
[----:B------:R-:W4:Y:S01]  /*1d4c0*/  LDC R13, c[0x0][0xbe8] ;  /* 0x0002fa00ff0d7b82 */ /* 0x000f220000000800 */
[----:B------:R-:W-:Y:S01]  /*1d4d0*/  ULDC.64 UR4, c[0x0][0xaa0] ;  /* 0x0002a80000047ab9 */ /* 0x000fe20000000a00 */
[----:B------:R-:W-:Y:S01]  /*1d4e0*/  IMAD R61, R61, 0x30, R62 ;  /* 0x000000303d3d7824 */ /* 0x000fe200078e023e */
[----:B0-----:R-:W5:Y:S01]  /*1d4f0*/  LDL.LU R10, [R1+0x1c] ;  /* 0x00001c00010a7983 */ /* 0x001f620000300800 */
[----:B------:R-:W-:Y:S01]  /*1d500*/  IMAD R2, R14, UR4, RZ ;  /* 0x000000040e027c24 */ /* 0x000fe2000f8e02ff */
[----:B------:R-:W-:Y:S01]  /*1d510*/  ULDC.64 UR6, c[0x0][0xaf0] ;  /* 0x0002bc0000067ab9 */ /* 0x000fe20000000a00 */
[----:B-12---:R-:W-:-:S04]  /*1d520*/  IMAD.WIDE.U32 R4, R15, UR4, RZ ;  /* 0x000000040f047c25 */ /* 0x006fc8000f8e00ff */
[----:B------:R-:W-:Y:S01]  /*1d530*/  IMAD R7, R15, UR5, R2 ;  /* 0x000000050f077c24 */ /* 0x000fe2000f8e0202 */
[----:B------:R-:W-:Y:S01]  /*1d540*/  ULDC.64 UR4, c[0x0][0xae8] ;  /* 0x0002ba0000047ab9 */ /* 0x000fe20000000a00 */
[----:B------:R-:W-:Y:S02]  /*1d550*/  IMAD R6, R20, UR6, RZ ;  /* 0x0000000614067c24 */ /* 0x000fe4000f8e02ff */
[----:B------:R-:W-:Y:S01]  /*1d560*/  IMAD.IADD R5, R5, 0x1, R7 ;  /* 0x0000000105057824 */ /* 0x000fe200078e0207 */
[----:B----4-:R-:W-:-:S13]  /*1d570*/  ISETP.NE.AND P0, PT, R13, 0x1, PT ;  /* 0x000000010d00780c */ /* 0x010fda0003f05270 */
[----:B------:R-:W0:Y:S08]  /*1d580*/  @P0 LDC R9, c[0x0][0xbec] ;  /* 0x0002fb00ff090b82 */ /* 0x000e300000000800 */
[----:B------:R-:W1:Y:S01]  /*1d590*/  @P0 LDC R11, c[0x0][0xbf0] ;  /* 0x0002fc00ff0b0b82 */ /* 0x000e620000000800 */
[----:B---3--:R-:W-:-:S04]  /*1d5a0*/  IMAD.WIDE.U32 R4, R12, UR4, R4 ;  /* 0x000000040c047c25 */ /* 0x008fc8000f8e0004 */
[----:B-----5:R-:W-:Y:S02]  /*1d5b0*/  IMAD.IADD R8, R10, 0x1, R61 ;  /* 0x000000010a087824 */ /* 0x020fe400078e023d */
        /* <DEDUP_REMOVED lines=16> */
[----:B------:R-:W-:Y:S02]  /*1d6c0*/  IMAD R2, R2, UR4, RZ ;  /* 0x0000000402027c24 */ /* 0x000fe4000f8e02ff */
[----:B------:R-:W-:Y:S02]  /*1d6d0*/  IMAD.IADD R5, R5, 0x1, R11 ;  /* 0x0000000105057824 */ /* 0x000fe400078e020b */
[C---:B------:R-:W-:Y:S02]  /*1d6e0*/  IMAD R7, R9.reuse, UR5, R2 ;  /* 0x0000000509077c24 */ /* 0x040fe4000f8e0202 */
[----:B------:R-:W-:Y:S01]  /*1d6f0*/  IMAD.WIDE.U32 R4, R9, UR4, R4 ;  /* 0x0000000409047c25 */ /* 0x000fe2000f8e0004 */
[----:B------:R-:W-:-:S03]  /*1d700*/  ULDC.64 UR4, c[0x0][0xa80] ;  /* 0x0002a00000047ab9 */ /* 0x000fc60000000a00 */
[----:B------:R-:W-:Y:S01]  /*1d710*/  IMAD.IADD R5, R5, 0x1, R7 ;  /* 0x0000000105057824 */ /* 0x000fe200078e0207 */
[----:B------:R-:W-:Y:S01]  /*1d720*/  LEA R6, P0, R4, UR4, 0x1 ;  /* 0x0000000404067c11 */ /* 0x000fe2000f8008ff */
[----:B------:R-:W-:Y:S01]  /*1d730*/  IMAD.IADD R62, R62, 0x1, R10 ;  /* 0x000000013e3e7824 */ /* 0x000fe200078e020a */
[----:B------:R-:W-:Y:S01]  /*1d740*/  ULDC UR4, c[0x0][0xac8] ;  /* 0x0002b20000047ab9 */ /* 0x000fe20000000800 */
[----:B------:R-:W-:Y:S01]  /*1d750*/  IMAD R13, R0, R13, RZ ;  /* 0x0000000d000d7224 */ /* 0x000fe200078e02ff */
        /* <DEDUP_REMOVED lines=17> */
[----:B------:R-:W0:Y:S01]  /*1d870*/  SHFL.IDX PT, R11, R10, 0x3, 0x181f ;  /* 0x00781f000a0b7f89 */ /* 0x000e2200000e0000 */
        /* <DEDUP_REMOVED lines=11> */
.L_x_12410:
[----:B------:R-:W-:Y:S05]  /*1d930*/  BSYNC B0 ;  /* 0x0000000000007941 */ /* 0x000fea0003800000 */
.L_x_12406:
[----:B------:R-:W3:Y:S01]  /*1d940*/  LDL R0, [R1+0x5c] ;  /* 0x00005c0001007983 */ /* 0x000ee20000100800 */
[----:B------:R-:W-:Y:S02]  /*1d950*/  ULDC UR4, c[0x0][0xc3c] ;  /* 0x00030f0000047ab9 */ /* 0x000fe40000000800 */
[----:B---3--:R-:W-:-:S13]  /*1d960*/  ISETP.GE.AND P0, PT, R0, UR4, PT ;  /* 0x0000000400007c0c */ /* 0x008fda000bf06270 */
[----:B------:R-:W-:Y:S05]  /*1d970*/  @!P0 BRA `(.L_x_12416) ;  /* 0xfffffe3400888947 */ /* 0x000fea000383ffff */
[----:B------:R-:W-:Y:S05]  /*1d980*/  BRA `(.L_x_12235) ;  /* 0x00000074003c7947 */ /* 0x000fea0003800000 */
.L_x_12233:
[----:B------:R-:W-:-:S08]  /*1d990*/  NOP ;  /* 0x0000000000007918 */ /* 0x000fd00000000000 */
[----:B0-----:R-:W0:-:S00]  /*1d9a0*/  USETMAXREG.DEALLOC.CTAPOOL 0x20 ;  /* 0x00000020000079c8 */ /* 0x001e0000080e0500 */
        /* <DEDUP_REMOVED lines=14> */
.L_x_12417:
        /* <DEDUP_REMOVED lines=44> */
.L_x_12421:
        /* <DEDUP_REMOVED lines=37> */
.L_x_12419:
        /* <DEDUP_REMOVED lines=13> */
.L_x_12422:
        /* <DEDUP_REMOVED lines=17> */
[----:B------:R-:W-:Y:S02]  /*1e180*/  IMAD.MOV R11, RZ, RZ, -R10 ;  /* 0x000000ffff0b7224 */ /* 0x000fe400078e0a0a */
        /* <DEDUP_REMOVED lines=17> */
[----:B------:R-:W-:Y:S01]  /*1e2a0*/  IMAD.MOV.U32 R2, RZ, RZ, R8 ;  /* 0x000000ffff027224 */ /* 0x000fe200078e0008 */
[----:B------:R-:W-:-:S03]  /*1e2b0*/  IABS R8, R6 ;  /* 0x0000000600087213 */ /* 0x000fc60000000000 */
[----:B------:R-:W-:Y:S02]  /*1e2c0*/  IMAD R9, R2, R5, RZ ;  /* 0x0000000502097224 */ /* 0x000fe400078e02ff */
[----:B------:R-:W-:Y:S02]  /*1e2d0*/  IMAD.MOV.U32 R2, RZ, RZ, RZ ;  /* 0x000000ffff027224 */ /* 0x000fe400078e00ff */
[----:B------:R-:W-:Y:S02]  /*1e2e0*/  IMAD.MOV R8, RZ, RZ, -R8 ;  /* 0x000000ffff087224 */ /* 0x000fe400078e0a08 */
[----:B------:R-:W-:Y:S01]  /*1e2f0*/  IMAD.HI.U32 R2, R3, R9, R2 ;  /* 0x0000000903027227 */ /* 0x000fe200078e0002 */
[----:B------:R-:W-:-:S05]  /*1e300*/  IABS R3, R7 ;  /* 0x0000000700037213 */ /* 0x000fca0000000000 */
        /* <DEDUP_REMOVED lines=19> */
.L_x_12423:
        /* <DEDUP_REMOVED lines=33> */
[----:B------:R-:W-:-:S04]  /*1e650*/  VIADDMNMX R7, R7, UR5, R8, PT ;  /* 0x0000000507077c46 */ /* 0x000fc8000b800108 */
[----:B------:R-:W-:Y:S01]  /*1e660*/  IABS R8, R7 ;  /* 0x0000000700087213 */ /* 0x000fe20000000000 */
[----:B------:R-:W-:-:S03]  /*1e670*/  IMAD.MOV R26, RZ, RZ, -R7 ;  /* 0x000000ffff1a7224 */ /* 0x000fc600078e0a07 */
[----:B------:R-:W0:Y:S08]  /*1e680*/  I2F.RP R9, R8 ;  /* 0x0000000800097306 */ /* 0x000e300000209400 */
[----:B0-----:R-:W0:Y:S02]  /*1e690*/  MUFU.RCP R9, R9 ;  /* 0x0000000900097308 */ /* 0x001e240000001000 */
[----:B0-----:R-:W-:Y:S01]  /*1e6a0*/  VIADD R3, R9, 0xffffffe ;  /* 0x0ffffffe09037836 */ /* 0x001fe20000000000 */
[----:B------:R-:W-:-:S05]  /*1e6b0*/  IABS R9, R7 ;  /* 0x0000000700097213 */ /* 0x000fca0000000000 */
[----:B------:R-:W0:Y:S02]  /*1e6c0*/  F2I.FTZ.U32.TRUNC.NTZ R3, R3 ;  /* 0x0000000300037305 */ /* 0x000e24000021f000 */
[----:B0-----:R-:W-:-:S04]  /*1e6d0*/  IMAD.MOV R11, RZ, RZ, -R3 ;  /* 0x000000ffff0b7224 */ /* 0x001fc800078e0a03 */
        /* <DEDUP_REMOVED lines=16> */
[----:B------:R-:W-:-:S05]  /*1e7e0*/  @!P1 LOP3.LUT R2, RZ, R7, RZ, 0x33, !PT ;  /* 0x00000007ff029212 */ /* 0x000fca00078e33ff */
[----:B------:R-:W-:-:S07]  /*1e7f0*/  IMAD R26, R2, R26, R3 ;  /* 0x0000001a021a7224 */ /* 0x000fce00078e0203 */
.L_x_12424:
[----:B------:R-:W-:-:S05]  /*1e800*/  LOP3.LUT R2, RZ, R2, RZ, 0x33, !PT ;  /* 0x00000002ff027212 */ /* 0x000fca00078e33ff */
[----:B------:R-:W-:Y:S01]  /*1e810*/  IMAD.IADD R25, R25, 0x1, R2 ;  /* 0x0000000119197824 */ /* 0x000fe200078e0202 */
[----:B------:R-:W-:Y:S06]  /*1e820*/  BRA `(.L_x_12425) ;  /* 0x00000000000c7947 */ /* 0x000fec0003800000 */
.L_x_12420:
[----:B------:R-:W-:Y:S02]  /*1e830*/  IMAD.MOV.U32 R25, RZ, RZ, RZ ;  /* 0x000000ffff197224 */ /* 0x000fe400078e00ff */
[----:B------:R-:W-:Y:S02]  /*1e840*/  IMAD.U32 R24, RZ, RZ, UR6 ;  /* 0x00000006ff187e24 */ /* 0x000fe4000f8e00ff */
[----:B------:R-:W-:-:S07]  /*1e850*/  IMAD.MOV.U32 R26, RZ, RZ, RZ ;  /* 0x000000ffff1a7224 */ /* 0x000fce00078e00ff */
.L_x_12425:
[----:B------:R-:W-:-:S13]  /*1e860*/  ISETP.NE.AND P0, PT, R0, RZ, PT ;  /* 0x000000ff0000720c */ /* 0x000fda0003f05270 */
[----:B------:R-:W0:Y:S01]  /*1e870*/  @!P0 S2R R3, SR_CgaCtaId ;  /* 0x0000000000038919 */ /* 0x000e220000008800 */
[----:B------:R-:W-:-:S04]  /*1e880*/  @!P0 MOV R0, 0x400 ;  /* 0x0000040000008802 */ /* 0x000fc80000000f00 */
[----:B0-----:R-:W-:-:S05]  /*1e890*/  @!P0 LEA R0, R3, R0, 0x18 ;  /* 0x0000000003008211 */ /* 0x001fca00078ec0ff */
[----:B------:R1:W-:Y:S01]  /*1e8a0*/  @!P0 STS.128 [R0+0x132d0], R24 ;  /* 0x0132d01800008388 */ /* 0x0003e20000000c00 */
[----:B------:R-:W-:Y:S06]  /*1e8b0*/  BAR.ARV 0x5, 0x200 ;  /* 0x0148000000007b1d */ /* 0x000fec0000002000 */
.L_x_12418:
        /* <DEDUP_REMOVED lines=25> */
[----:B------:R-:W-:Y:S01]  /*1ea50*/  IMAD.SHL.U32 R6, R9, 0x4, RZ ;  /* 0x0000000409067824 */ /* 0x000fe200078e00ff */
[----:B------:R-:W-:Y:S01]  /*1ea60*/  LOP3.LUT R5, R5, 0x10, R9, 0xf8, !PT ;  /* 0x0000001005057812 */ /* 0x000fe200078ef809 */
[----:B---3--:R-:W-:Y:S01]  /*1ea70*/  ULEA UR4, UR5, UR4, 0x18 ;  /* 0x0000000405047291 */ /* 0x008fe2000f8ec03f */
[----:B------:R-:W-:Y:S02]  /*1ea80*/  LOP3.LUT R3, R3, 0x30, R4, 0x78, !PT ;  /* 0x0000003003037812 */ /* 0x000fe400078e7804 */
[C---:B------:R-:W-:Y:S02]  /*1ea90*/  LOP3.LUT R9, R7.reuse, 0x60, R0, 0xf8, !PT ;  /* 0x0000006007097812 */ /* 0x040fe400078ef800 */
[----:B------:R-:W-:-:S02]  /*1eaa0*/  LOP3.LUT R7, R7, 0x40, R2, 0xf8, !PT ;  /* 0x0000004007077812 */ /* 0x000fc400078ef802 */
[----:B------:R-:W-:Y:S01]  /*1eab0*/  LOP3.LUT R28, R3, 0x640, R28, 0xf8, !PT ;  /* 0x00000640031c7812 */ /* 0x000fe200078ef81c */
[----:B------:R-:W-:Y:S01]  /*1eac0*/  IMAD.U32 R19, RZ, RZ, UR4 ;  /* 0x00000004ff137e24 */ /* 0x000fe2000f8e00ff */
[----:B------:R-:W-:Y:S02]  /*1ead0*/  LOP3.LUT R8, R7, R8, RZ, 0xfc, !PT ;  /* 0x0000000807087212 */ /* 0x000fe400078efcff */
[----:B------:R-:W-:Y:S02]  /*1eae0*/  SHF.R.U32.HI R3, RZ, 0x2, R11 ;  /* 0x00000002ff037819 */ /* 0x000fe4000001160b */
[--C-:B------:R-:W-:Y:S02]  /*1eaf0*/  LOP3.LUT R4, R9, 0x100, R0.reuse, 0xf8, !PT ;  /* 0x0000010009047812 */ /* 0x100fe400078ef800 */
[----:B------:R-:W-:Y:S01]  /*1eb00*/  LOP3.LUT R0, R3, 0x60, R0, 0xf8, !PT ;  /* 0x0000006003007812 */ /* 0x000fe200078ef800 */
[----:B------:R-:W-:Y:S02]  /*1eb10*/  IMAD.IADD R3, R19, 0x1, R8 ;  /* 0x0000000113037824 */ /* 0x000fe400078e0208 */
[----:B------:R-:W-:Y:S01]  /*1eb20*/  IMAD.MOV.U32 R0, RZ, RZ, 0x1 ;  /* 0x00000001ff007424 */ /* 0x000fe200078e00ff */
[----:B------:R-:W-:Y:S01]  /*1eb30*/  LOP3.LUT R5, R5, 0x10, R6, 0x78, !PT ;  /* 0x0000001005057812 */ /* 0x000fe200078e7806 */
[----:B------:R-:W-:Y:S01]  /*1eb40*/  BSSY B7, `(.L_x_12426) ;  /* 0x00005f4000077945 */ /* 0x000fe20003800000 */
[----:B------:R-:W-:-:S02]  /*1eb50*/  IMAD.MOV.U32 R29, RZ, RZ, RZ ;  /* 0x000000ffff1d7224 */ /* 0x000fc400078e00ff */
        /* <DEDUP_REMOVED lines=12> */
.L_x_12548:
[----:B------:R-:W-:Y:S05]  /*1ec20*/  YIELD ;  /* 0x0000000000007946 */ /* 0x000fea0003800000 */
[----:B------:R-:W-:Y:S01]  /*1ec30*/  ULDC.64 UR4, c[0x0][0xa28] ;  /* 0x00028a0000047ab9 */ /* 0x000fe20000000a00 */
[----:B------:R-:W-:Y:S02]  /*1ec40*/  CS2R R6, SRZ ;  /* 0x0000000000067805 */ /* 0x000fe4000001ff00 */
[----:B------:R-:W-:Y:S01]  /*1ec50*/  ISETP.NE.U32.AND P0, PT, RZ, UR4, PT ;  /* 0x00000004ff007c0c */ /* 0x000fe2000bf05070 */
[----:B0-----:R-:W0:Y:S01]  /*1ec60*/  LDC.64 R10, c[0x0][0xa00] ;  /* 0x00028000ff0a7b82 */ /* 0x001e220000000a00 */
[----:B-1----:R-:W-:Y:S01]  /*1ec70*/  IMAD.MOV.U32 R0, RZ, RZ, RZ ;  /* 0x000000ffff007224 */ /* 0x002fe200078e00ff */
[----:B------:R-:W-:Y:S01]  /*1ec80*/  ULDC.64 UR6, c[0x0][0xa08] ;  /* 0x0002820000067ab9 */ /* 0x000fe20000000a00 */
[----:B------:R-:W-:Y:S01]  /*1ec90*/  ISETP.NE.AND.EX P0, PT, RZ, UR5, PT, P0 ;  /* 0x00000005ff007c0c */ /* 0x000fe2000bf05300 */
[----:B------:R-:W-:Y:S01]  /*1eca0*/  ULDC.64 UR4, c[0x0][0xa18] ;  /* 0x0002860000047ab9 */ /* 0x000fe20000000a00 */
[----:B------:R-:W-:-:S03]  /*1ecb0*/  ULDC.64 UR8, c[0x0][0xa10] ;  /* 0x0002840000087ab9 */ /* 0x000fc60000000a00 */
[----:B------:R-:W1:Y:S08]  /*1ecc0*/  LDC.64 R4, c[0x0][0xa08] ;  /* 0x00028200ff047b82 */ /* 0x000e700000000a00 */
        /* <DEDUP_REMOVED lines=37> */
[----:B------:R-:W-:Y:S01]  /*1ef20*/  IMAD.MOV.U32 R13, RZ, RZ, R0 ;  /* 0x000000ffff0d7224 */ /* 0x000fe200078e0000 */
[----:B------:R-:W-:Y:S06]  /*1ef30*/  @P0 BRA `(.L_x_12427) ;  /* 0x0000000000140947 */ /* 0x000fec0003800000 */
[----:B------:R-:W-:Y:S05]  /*1ef40*/  @!P3 BRA `(.L_x_12427) ;  /* 0x000000000010b947 */ /* 0x000fea0003800000 */
[----:B0-----:R-:W2:Y:S04]  /*1ef50*/  LDG.E R0, desc[UR44][R10.64] ;  /* 0x0000002c0a007981 */ /* 0x001ea8000c1e1900 */
[----:B------:R-:W2:Y:S02]  /*1ef60*/  LDG.E R10, desc[UR44][R10.64+0x4] ;  /* 0x0000042c0a0a7981 */ /* 0x000ea4000c1e1900 */
[----:B--2---:R-:W-:-:S05]  /*1ef70*/  IMAD.IADD R13, R10, 0x1, -R0 ;  /* 0x000000010a0d7824 */ /* 0x004fca00078e0a00 */
[----:B------:R1:W-:Y:S02]  /*1ef80*/  STL [R1+0x18], R13 ;  /* 0x0000180d01007387 */ /* 0x0003e40000100800 */
.L_x_12427:
        /* <DEDUP_REMOVED lines=8> */
[----:B------:R-:W-:Y:S02]  /*1f010*/  LOP3.LUT R17, R26, 0xffff, RZ, 0xc0, !PT ;  /* 0x0000ffff1a117812 */ /* 0x000fe400078ec0ff */
[----:B------:R0:W-:Y:S09]  /*1f020*/  STL [R1+0x10], R10 ;  /* 0x0000100a01007387 */ /* 0x0001f20000100800 */
[----:B------:R-:W-:Y:S05]  /*1f030*/  @!P0 BRA `(.L_x_12428) ;  /* 0x0000000000108947 */ /* 0x000fea0003800000 */
[----:B------:R-:W2:Y:S02]  /*1f040*/  LDC.64 R4, c[0x0][0xa20] ;  /* 0x00028800ff047b82 */ /* 0x000ea40000000a00 */
[----:B--2---:R-:W-:-:S05]  /*1f050*/  IMAD.WIDE R4, R27, 0x4, R4 ;  /* 0x000000041b047825 */ /* 0x004fca00078e0204 */
[----:B------:R2:W5:Y:S01]  /*1f060*/  LDG.E R9, desc[UR44][R4.64] ;  /* 0x0000002c04097981 */ /* 0x000562000c1e1900 */
[----:B------:R-:W-:Y:S05]  /*1f070*/  BRA `(.L_x_12429) ;  /* 0x0000000000107947 */ /* 0x000fea0003800000 */
.L_x_12428:
[----:B------:R-:W-:Y:S05]  /*1f080*/  @!P1 BRA `(.L_x_12429) ;  /* 0x00000000000c9947 */ /* 0x000fea0003800000 */
[----:B------:R-:W2:Y:S04]  /*1f090*/  LDG.E R9, desc[UR44][R4.64] ;  /* 0x0000002c04097981 */ /* 0x000ea8000c1e1900 */
[----:B------:R-:W2:Y:S02]  /*1f0a0*/  LDG.E R4, desc[UR44][R4.64+0x4] ;  /* 0x0000042c04047981 */ /* 0x000ea4000c1e1900 */
[----:B--2---:R-:W-:-:S07]  /*1f0b0*/  IMAD.IADD R9, R4, 0x1, -R9 ;  /* 0x0000000104097824 */ /* 0x004fce00078e0a09 */
.L_x_12429:
[----:B--2---:R-:W2:Y:S04]  /*1f0c0*/  @P2 LDG.E R4, desc[UR44][R2.64] ;  /* 0x0000002c02042981 */ /* 0x004ea8000c1e1900 */
[----:B------:R3:W2:Y:S01]  /*1f0d0*/  @P2 LDG.E R5, desc[UR44][R2.64+0x4] ;  /* 0x0000042c02052981 */ /* 0x0006a2000c1e1900 */
[----:B-----5:R-:W-:Y:S02]  /*1f0e0*/  IMAD.IADD R7, R9, 0x1, -R7 ;  /* 0x0000000109077824 */ /* 0x020fe400078e0a07 */
[----:B------:R-:W-:-:S04]  /*1f0f0*/  IMAD R11, R25, 0xc0, RZ ;  /* 0x000000c0190b7824 */ /* 0x000fc800078e02ff */
[----:B------:R-:W-:Y:S01]  /*1f100*/  VIADD R9, R11, 0xbf ;  /* 0x000000bf0b097836 */ /* 0x000fe20000000000 */
[----:B------:R4:W-:Y:S01]  /*1f110*/  STL [R1+0x14], R11 ;  /* 0x0000140b01007387 */ /* 0x0009e20000100800 */
[----:B---3--:R-:W3:Y:S02]  /*1f120*/  LDC R2, c[0x0][0x448] ;  /* 0x00011200ff027b82 */ /* 0x008ee40000000800 */
[----:B---3--:R-:W-:-:S13]  /*1f130*/  ISETP.NE.AND P1, PT, R2, 0x1, PT ;  /* 0x000000010200780c */ /* 0x008fda0003f25270 */
[----:B------:R-:W3:Y:S08]  /*1f140*/  @P1 LDC R2, c[0x0][0x44c] ;  /* 0x00011300ff021b82 */ /* 0x000ef00000000800 */
[----:B------:R-:W0:Y:S01]  /*1f150*/  @P1 LDC R3, c[0x0][0x450] ;  /* 0x00011400ff031b82 */ /* 0x000e220000000800 */
[----:B---3--:R-:W-:-:S05]  /*1f160*/  @P1 IMAD.HI.U32 R2, R9, R2, RZ ;  /* 0x0000000209021227 */ /* 0x008fca00078e00ff */
[----:B0-----:R-:W-:Y:S01]  /*1f170*/  @P1 SHF.R.U32.HI R9, RZ, R3, R2 ;  /* 0x00000003ff091219 */ /* 0x001fe20000011602 */
[----:B--2---:R-:W-:-:S04]  /*1f180*/  @P2 IMAD.IADD R8, R5, 0x1, -R4 ;  /* 0x0000000105082824 */ /* 0x004fc800078e0a04 */
[----:B------:R-:W-:-:S04]  /*1f190*/  IMAD.IADD R20, R7, 0x1, R8 ;  /* 0x0000000107147824 */ /* 0x000fc800078e0208 */
[C---:B------:R-:W-:Y:S01]  /*1f1a0*/  VIADD R21, R20.reuse, 0x9f ;  /* 0x0000009f14157836 */ /* 0x040fe20000000000 */
[----:B------:R-:W-:-:S03]  /*1f1b0*/  IADD3 R18, R20, 0x1, -R13 ;  /* 0x0000000114127810 */ /* 0x000fc60007ffe80d */
[----:B------:R-:W-:-:S04]  /*1f1c0*/  IMAD.HI R21, R21, 0x66666667, RZ ;  /* 0x6666666715157827 */ /* 0x000fc800078e02ff */
[----:B------:R-:W-:Y:S01]  /*1f1d0*/  IMAD.IADD R9, R18, 0x1, R9 ;  /* 0x0000000112097824 */ /* 0x000fe200078e0209 */
[----:B------:R-:W-:-:S04]  /*1f1e0*/  SHF.R.U32.HI R2, RZ, 0x1f, R21 ;  /* 0x0000001fff027819 */ /* 0x000fc80000011615 */
[----:B------:R-:W-:Y:S02]  /*1f1f0*/  LEA.HI.SX32 R21, R21, R2, 0x1a ;  /* 0x0000000215157211 */ /* 0x000fe400078fd2ff */
[----:B------:R-:W0:Y:S02]  /*1f200*/  LDC.64 R2, c[0x0][0x9e0] ;  /* 0x00027800ff027b82 */ /* 0x000e240000000a00 */
[----:B0-----:R-:W-:Y:S01]  /*1f210*/  ISETP.GE.AND P3, PT, R3, 0x1, PT ;  /* 0x000000010300780c */ /* 0x001fe20003f66270 */
[----:B------:R-:W-:-:S12]  /*1f220*/  IMAD.IADD R2, R9, 0x1, R2 ;  /* 0x0000000109027824 */ /* 0x000fd800078e0202 */
[----:B----4-:R-:W-:Y:S05]  /*1f230*/  @!P3 BRA `(.L_x_12430) ;  /* 0x000000000048b947 */ /* 0x010fea0003800000 */
        /* <DEDUP_REMOVED lines=11> */
.L_x_12432:
[----:B------:R-:W-:-:S13]  /*1f2f0*/  ISETP.NE.AND P0, PT, R3, 0x1, PT ;  /* 0x000000010300780c */ /* 0x000fda0003f05270 */
[----:B------:R-:W0:Y:S02]  /*1f300*/  @P0 LDC.64 R4, c[0x0][0x9e8] ;  /* 0x00027a00ff040b82 */ /* 0x000e240000000a00 */
[----:B0-----:R-:W-:-:S05]  /*1f310*/  @P0 IMAD.HI.U32 R4, R10, R4, RZ ;  /* 0x000000040a040227 */ /* 0x001fca00078e00ff */
[----:B------:R-:W-:-:S07]  /*1f320*/  @P0 SHF.R.U32.HI R10, RZ, R5, R4 ;  /* 0x00000005ff0a0219 */ /* 0x000fce0000011604 */
.L_x_12433:
[----:B------:R-:W-:Y:S05]  /*1f330*/  BSYNC B0 ;  /* 0x0000000000007941 */ /* 0x000fea0003800000 */
.L_x_12431:
[----:B------:R-:W-:-:S05]  /*1f340*/  IMAD R10, R10, R3, R3 ;  /* 0x000000030a0a7224 */ /* 0x000fca00078e0203 */
[----:B------:R-:W-:-:S07]  /*1f350*/  VIMNMX R2, R2, R10, PT ;  /* 0x0000000a02027248 */ /* 0x000fce0003fe0100 */
.L_x_12430:
[----:B------:R-:W0:Y:S01]  /*1f360*/  @P1 LDC R5, c[0x0][0x44c] ;  /* 0x00011300ff051b82 */ /* 0x000e220000000800 */
[----:B------:R-:W-:Y:S01]  /*1f370*/  VIADD R2, R2, 0x9f ;  /* 0x0000009f02027836 */ /* 0x000fe20000000000 */
[----:B------:R-:W-:Y:S01]  /*1f380*/  ULDC UR4, c[0x0][0x9dc] ;  /* 0x0002770000047ab9 */ /* 0x000fe20000000800 */
[----:B------:R-:W-:Y:S02]  /*1f390*/  IMAD.MOV.U32 R4, RZ, RZ, R11 ;  /* 0x000000ffff047224 */ /* 0x000fe400078e000b */
[----:B------:R-:W-:-:S03]  /*1f3a0*/  IMAD.HI R2, R2, 0x66666667, RZ ;  /* 0x6666666702027827 */ /* 0x000fc600078e02ff */
[----:B------:R-:W2:Y:S01]  /*1f3b0*/  @P1 LDC R9, c[0x0][0x450] ;  /* 0x00011400ff091b82 */ /* 0x000ea20000000800 */
[----:B------:R-:W-:Y:S02]  /*1f3c0*/  IMAD.IADD R20, R20, 0x1, -R13 ;  /* 0x0000000114147824 */ /* 0x000fe400078e0a0d */
[----:B0-----:R-:W-:-:S05]  /*1f3d0*/  @P1 IMAD.HI.U32 R5, R11, R5, RZ ;  /* 0x000000050b051227 */ /* 0x001fca00078e00ff */
[----:B--2---:R-:W-:Y:S02]  /*1f3e0*/  @P1 SHF.R.U32.HI R4, RZ, R9, R5 ;  /* 0x00000009ff041219 */ /* 0x004fe40000011605 */
[----:B------:R-:W-:-:S03]  /*1f3f0*/  SHF.R.U32.HI R9, RZ, 0x1f, R2 ;  /* 0x0000001fff097819 */ /* 0x000fc60000011602 */
[----:B------:R-:W-:Y:S01]  /*1f400*/  IMAD.IADD R10, R20, 0x1, R4 ;  /* 0x00000001140a7824 */ /* 0x000fe200078e0204 */
[----:B------:R-:W-:-:S03]  /*1f410*/  LEA.HI.SX32 R9, R2, R9, 0x1a ;  /* 0x0000000902097211 */ /* 0x000fc600078fd2ff */
[----:B------:R-:W-:Y:S01]  /*1f420*/  VIADD R2, R10, -UR4 ;  /* 0x800000040a027c36 */ /* 0x000fe20008000000 */
[----:B------:R-:W-:Y:S01]  /*1f430*/  VIMNMX R9, R21, R9, PT ;  /* 0x0000000915097248 */ /* 0x000fe20003fe0100 */
        /* <DEDUP_REMOVED lines=11> */
.L_x_12436:
[----:B------:R-:W-:-:S13]  /*1f4f0*/  ISETP.NE.AND P0, PT, R3, 0x1, PT ;  /* 0x000000010300780c */ /* 0x000fda0003f05270 */
[----:B------:R-:W0:Y:S02]  /*1f500*/  @P0 LDC.64 R4, c[0x0][0x9e8] ;  /* 0x00027a00ff040b82 */ /* 0x000e240000000a00 */
[----:B0-----:R-:W-:-:S05]  /*1f510*/  @P0 IMAD.HI.U32 R4, R10, R4, RZ ;  /* 0x000000040a040227 */ /* 0x001fca00078e00ff */
[----:B------:R-:W-:-:S07]  /*1f520*/  @P0 SHF.R.U32.HI R10, RZ, R5, R4 ;  /* 0x00000005ff0a0219 */ /* 0x000fce0000011604 */
.L_x_12437:
[----:B------:R-:W-:Y:S05]  /*1f530*/  BSYNC B0 ;  /* 0x0000000000007941 */ /* 0x000fea0003800000 */
.L_x_12435:
[----:B------:R-:W-:-:S05]  /*1f540*/  IMAD R3, R10, R3, RZ ;  /* 0x000000030a037224 */ /* 0x000fca00078e02ff */
[----:B------:R-:W-:-:S07]  /*1f550*/  VIMNMX R2, R2, R3, !PT ;  /* 0x0000000302027248 */ /* 0x000fce0007fe0100 */
.L_x_12434:
[----:B------:R-:W-:Y:S01]  /*1f560*/  IMAD.HI R2, R2, 0x66666667, RZ ;  /* 0x6666666702027827 */ /* 0x000fe200078e02ff */
[----:B------:R-:W-:Y:S01]  /*1f570*/  BSSY B0, `(.L_x_12438) ;  /* 0x0000027000007945 */ /* 0x000fe20003800000 */
[----:B------:R-:W-:Y:S02]  /*1f580*/  LOP3.LUT R26, R0, 0xff, RZ, 0xc0, !PT ;  /* 0x000000ff001a7812 */ /* 0x000fe400078ec0ff */
[----:B------:R-:W-:Y:S02]  /*1f590*/  SHF.R.U32.HI R0, RZ, 0x10, R0 ;  /* 0x00000010ff007819 */ /* 0x000fe40000011600 */
        /* <DEDUP_REMOVED lines=9> */
[----:B------:R-:W-:Y:S02]  /*1f630*/  IABS R10, R5 ;  /* 0x00000005000a7213 */ /* 0x000fe40000000000 */
[----:B------:R-:W-:Y:S02]  /*1f640*/  IADD3 R11, R5, -0x1, R9 ;  /* 0xffffffff050b7810 */ /* 0x000fe40007ffe009 */
[----:B------:R-:W0:Y:S03]  /*1f650*/  I2F.RP R2, R10 ;  /* 0x0000000a00027306 */ /* 0x000e260000209400 */
[----:B------:R-:W-:-:S05]  /*1f660*/  IMAD.IADD R11, R11, 0x1, -R4 ;  /* 0x000000010b0b7824 */ /* 0x000fca00078e0a04 */
[----:B0-----:R-:W0:Y:S02]  /*1f670*/  MUFU.RCP R2, R2 ;  /* 0x0000000200027308 */ /* 0x001e240000001000 */
[----:B0-----:R-:W-:-:S06]  /*1f680*/  VIADD R2, R2, 0xffffffe ;  /* 0x0ffffffe02027836 */ /* 0x001fcc0000000000 */
[----:B------:R0:W2:Y:S02]  /*1f690*/  F2I.FTZ.U32.TRUNC.NTZ R3, R2 ;  /* 0x0000000200037305 */ /* 0x0000a4000021f000 */
[----:B0-----:R-:W-:-:S04]  /*1f6a0*/  LOP3.LUT R2, R11, R5, RZ, 0x3c, !PT ;  /* 0x000000050b027212 */ /* 0x001fc800078e3cff */
        /* <DEDUP_REMOVED lines=19> */
.L_x_12439:
[----:B------:R-:W-:Y:S05]  /*1f7e0*/  BSYNC B0 ;  /* 0x0000000000007941 */ /* 0x000fea0003800000 */
.L_x_12438:
[-C--:B------:R-:W-:Y:S01]  /*1f7f0*/  IMAD R4, R26, R2.reuse, R4 ;  /* 0x000000021a047224 */ /* 0x080fe200078e0204 */
        /* <DEDUP_REMOVED lines=24> */
.L_x_12583:
[----:B--2---:R-:W-:Y:S02]  /*1f980*/  ISETP.NE.AND P0, PT, R14, RZ, PT ;  /* 0x000000ff0e00720c */ /* 0x004fe40003f05270 */
[----:B------:R-:W-:-:S11]  /*1f990*/  PLOP3.LUT P6, PT, PT, PT, PT, 0x8, 0x0 ;  /* 0x000000000000781c */ /* 0x000fd60003fce170 */
[----:B------:R-:W-:Y:S05]  /*1f9a0*/  @P0 BRA `(.L_x_12443) ;  /* 0x00000000000c0947 */ /* 0x000fea0003800000 */
[----:B------:R-:W-:-:S03]  /*1f9b0*/  UMOV UR4, 0xffffffff ;  /* 0xffffffff00047882 */ /* 0x000fc60000000000 */
[----:B------:R-:W-:Y:S05]  /*1f9c0*/  BRA.DIV UR4, `(.L_x_12444) ;  /* 0x0000005e04587947 */ /* 0x000fea000b800000 */
[----:B------:R-:W-:-:S13]  /*1f9d0*/  ELECT P6, URZ, PT ;  /* 0x00000000003f782f */ /* 0x000fda00038c0000 */
.L_x_12443:
        /* <DEDUP_REMOVED lines=9> */
.L_x_12586:
[----:B------:R-:W-:Y:S05]  /*1fa70*/  BSYNC B1 ;  /* 0x0000000000017941 */ /* 0x000fea0003800000 */
.L_x_12445:
[----:B------:R-:W-:Y:S04]  /*1fa80*/  BSSY B1, `(.L_x_12447) ;  /* 0x0000050000017945 */ /* 0x000fe80003800000 */
[----:B------:R-:W-:Y:S05]  /*1fa90*/  @!P6 BRA `(.L_x_12448) ;  /* 0x000000040038e947 */ /* 0x000fea0003800000 */
[----:B------:R-:W0:Y:S04]  /*1faa0*/  LDL R9, [R1] ;  /* 0x0000000001097983 */ /* 0x000e280000100800 */
[----:B------:R-:W2:Y:S01]  /*1fab0*/  LDL R7, [R1+0x8] ;  /* 0x0000080001077983 */ /* 0x000ea20000100800 */
[----:B------:R-:W3:Y:S01]  /*1fac0*/  S2R R8, SR_TID.X ;  /* 0x0000000000087919 */ /* 0x000ee20000002100 */
[----:B------:R-:W-:Y:S01]  /*1fad0*/  BSSY B2, `(.L_x_12449) ;  /* 0x0000007000027945 */ /* 0x000fe20003800000 */
[----:B---3--:R-:W-:-:S04]  /*1fae0*/  LOP3.LUT R8, R8, 0x7f, RZ, 0xc0, !PT ;  /* 0x0000007f08087812 */ /* 0x008fc800078ec0ff */
[----:B------:R-:W-:Y:S01]  /*1faf0*/  ISETP.NE.AND P1, PT, R8, RZ, PT ;  /* 0x000000ff0800720c */ /* 0x000fe20003f25270 */
[----:B0-----:R-:W-:Y:S01]  /*1fb00*/  IMAD R5, R9, 0x8, R19 ;  /* 0x0000000809057824 */ /* 0x001fe200078e0213 */
[----:B--2---:R-:W-:-:S04]  /*1fb10*/  SHF.L.U32 R7, R7, 0x1f, RZ ;  /* 0x0000001f07077819 */ /* 0x004fc800000006ff */
[----:B------:R-:W0:Y:S02]  /*1fb20*/  SYNCS.PHASECHK.TRANS64.TRYWAIT P0, [R5+URZ+0x132a0], R7 ;  /* 0x0132a007050075a7 */ /* 0x000e24000800017f */
[----:B0-----:R-:W-:Y:S05]  /*1fb30*/  @!P0 BRA `(.L_x_12450) ;  /* 0x0000005c00308947 */ /* 0x001fea0003800000 */
.L_x_12587:
[----:B------:R-:W-:Y:S05]  /*1fb40*/  BSYNC B2 ;  /* 0x0000000000027941 */ /* 0x000fea0003800000 */
.L_x_12449:
        /* <DEDUP_REMOVED lines=9> */
.L_x_12452:
[----:B------:R-:W-:Y:S05]  /*1fbe0*/  BSYNC B2 ;  /* 0x0000000000027941 */ /* 0x000fea0003800000 */
.L_x_12451:
[----:B------:R-:W2:Y:S01]  /*1fbf0*/  LDL R8, [R1] ;  /* 0x0000000001087983 */ /* 0x000ea20000100800 */
[----:B------:R-:W-:Y:S01]  /*1fc00*/  IMAD.MOV.U32 R12, RZ, RZ, RZ ;  /* 0x000000ffff0c7224 */ /* 0x000fe200078e00ff */
[----:B------:R-:W-:Y:S01]  /*1fc10*/  UIADD3 UR4, UP0, UR38, 0x570, URZ ;  /* 0x0000057026047890 */ /* 0x000fe2000ff1e03f */
[----:B------:R-:W-:Y:S01]  /*1fc20*/  IMAD R9, R3, 0xa0, R6 ;  /* 0x000000a003097824 */ /* 0x000fe200078e0206 */
[----:B------:R-:W-:Y:S01]  /*1fc30*/  PLOP3.LUT P0, PT, PT, PT, PT, 0x80, 0x0 ;  /* 0x000000000000781c */ /* 0x000fe20003f0f070 */
[----:B------:R-:W-:Y:S01]  /*1fc40*/  VIADD R10, R5, 0x13290 ;  /* 0x00013290050a7836 */ /* 0x000fe20000000000 */
[----:B------:R-:W-:Y:S01]  /*1fc50*/  R2UR UR10, R12 ;  /* 0x000000000c0a72ca */ /* 0x000fe200000e0000 */
[----:B------:R-:W-:Y:S01]  /*1fc60*/  VIADD R9, R9, 0xffffff60 ;  /* 0xffffff6009097836 */ /* 0x000fe20000000000 */
[----:B------:R-:W-:Y:S01]  /*1fc70*/  UIADD3.X UR5, URZ, UR39, URZ, UP0, !UPT ;  /* 0x000000273f057290 */ /* 0x000fe200087fe43f */
[----:B------:R-:W-:Y:S01]  /*1fc80*/  UMOV UR6, 0x0 ;  /* 0x0000000000067882 */ /* 0x000fe20000000000 */
[----:B------:R-:W-:Y:S01]  /*1fc90*/  UMOV UR7, 0x12f00000 ;  /* 0x12f0000000077882 */ /* 0x000fe20000000000 */
[----:B--2---:R-:W-:-:S04]  /*1fca0*/  IMAD R8, R8, 0x2800, R19 ;  /* 0x0000280008087824 */ /* 0x004fc800078e0213 */
[----:B------:R-:W-:-:S07]  /*1fcb0*/  VIADD R11, R8, 0xe000 ;  /* 0x0000e000080b7836 */ /* 0x000fce0000000000 */
.L_x_12453:
        /* <DEDUP_REMOVED lines=13> */
.L_x_12588:
[----:B------:R-:W-:Y:S05]  /*1fd90*/  BSYNC B2 ;  /* 0x0000000000027941 */ /* 0x000fea0003800000 */
.L_x_12454:
[----:B------:R-:W-:Y:S01]  /*1fda0*/  BSSY B2, `(.L_x_12456) ;  /* 0x000000b000027945 */ /* 0x000fe20003800000 */
[----:B------:R-:W-:Y:S02]  /*1fdb0*/  IMAD.MOV.U32 R10, RZ, RZ, 0x0 ;  /* 0x00000000ff0a7424 */ /* 0x000fe400078e00ff */
[----:B------:R-:W-:Y:S01]  /*1fdc0*/  IMAD.MOV.U32 R11, RZ, RZ, 0x12f00000 ;  /* 0x12f00000ff0b7424 */ /* 0x000fe200078e00ff */
[----:B------:R-:W-:Y:S06]  /*1fdd0*/  @P1 BRA `(.L_x_12457) ;  /* 0x00000000001c1947 */ /* 0x000fec0003800000 */
[----:B-1----:R-:W1:Y:S01]  /*1fde0*/  S2R R13, SR_TID.X ;  /* 0x00000000000d7919 */ /* 0x002e620000002100 */
[----:B0-2---:R-:W-:-:S04]  /*1fdf0*/  IMAD.MOV.U32 R7, RZ, RZ, 0x2800 ;  /* 0x00002800ff077424 */ /* 0x005fc800078e00ff */
[----:B------:R3:W-:Y:S01]  /*1fe00*/  SYNCS.ARRIVE.TRANS64 RZ, [R5+URZ+0x132b0], R7 ;  /* 0x0132b00705ff79a7 */ /* 0x0007e2000800003f */
[----:B-1----:R-:W-:-:S04]  /*1fe10*/  LOP3.LUT R13, R13, 0x1f, RZ, 0xc0, !PT ;  /* 0x0000001f0d0d7812 */ /* 0x002fc800078ec0ff */
[----:B------:R-:W-:-:S13]  /*1fe20*/  ISETP.NE.AND P0, PT, R13, RZ, PT ;  /* 0x000000ff0d00720c */ /* 0x000fda0003f05270 */
[----:B---3--:R-:W-:Y:S05]  /*1fe30*/  @!P0 BRA `(.L_x_12457) ;  /* 0x0000000000048947 */ /* 0x008fea0003800000 */
[----:B------:R-:W-:Y:S01]  /*1fe40*/  BPT.TRAP 0x1 ;  /* 0x000000040000795c */ /* 0x000fe20000300000 */
.L_x_12457:
[----:B------:R-:W-:Y:S05]  /*1fe50*/  BSYNC B2 ;  /* 0x0000000000027941 */ /* 0x000fea0003800000 */
.L_x_12456:
        /* <DEDUP_REMOVED lines=8> */
.L_x_12458:
        /* <DEDUP_REMOVED lines=10> */
.L_x_12448:
[----:B------:R-:W-:Y:S05]  /*1ff80*/  BSYNC B1 ;  /* 0x0000000000017941 */ /* 0x000fea0003800000 */
.L_x_12447:
        /* <DEDUP_REMOVED lines=13> */
.L_x_12471:
        /* <DEDUP_REMOVED lines=13> */
.L_x_12589:
[----:B------:R-:W-:Y:S05]  /*20130*/  BSYNC B2 ;  /* 0x0000000000027941 */ /* 0x000fea0003800000 */
.L_x_12461:
        /* <DEDUP_REMOVED lines=9> */
.L_x_12464:
[----:B------:R-:W-:Y:S05]  /*201d0*/  BSYNC B2 ;  /* 0x0000000000027941 */ /* 0x000fea0003800000 */
.L_x_12463:
[----:B------:R-:W2:Y:S01]  /*201e0*/  LDL R8, [R1] ;  /* 0x0000000001087983 */ /* 0x000ea20000100800 */
        /* <DEDUP_REMOVED lines=11> */
.L_x_12465:
        /* <DEDUP_REMOVED lines=13> */
.L_x_12590:
[----:B------:R-:W-:Y:S05]  /*20370*/  BSYNC B2 ;  /* 0x0000000000027941 */ /* 0x000fea0003800000 */
.L_x_12466:
        /* <DEDUP_REMOVED lines=11> */
.L_x_12469:
[----:B------:R-:W-:Y:S05]  /*20430*/  BSYNC B2 ;  /* 0x0000000000027941 */ /* 0x000fea0003800000 */
.L_x_12468:
        /* <DEDUP_REMOVED lines=8> */
.L_x_12470:
        /* <DEDUP_REMOVED lines=10> */
.L_x_12460:
[----:B------:R-:W-:Y:S05]  /*20560*/  BSYNC B1 ;  /* 0x0000000000017941 */ /* 0x000fea0003800000 */
.L_x_12459:
[----:B------:R-:W2:Y:S04]  /*20570*/  LDL.LU R7, [R1] ;  /* 0x0000000001077983 */ /* 0x000ea80000300800 */
[----:B0-----:R-:W3:Y:S01]  /*20580*/  LDL.LU R10, [R1+0x8] ;  /* 0x00000800010a7983 */ /* 0x001ee20000300800 */
        /* <DEDUP_REMOVED lines=8> */
[----:B------:R2:W-:Y:S01]  /*20610*/  STL [R1], R5 ;  /* 0x0000000501007387 */ /* 0x0005e20000100800 */
[----:B------:R-:W-:Y:S05]  /*20620*/  @P2 BRA `(.L_x_12471) ;  /* 0xfffffff8008c2947 */ /* 0x000fea000383ffff */
.L_x_12441:
[----:B------:R-:W-:Y:S05]  /*20630*/  BSYNC B0 ;  /* 0x0000000000007941 */ /* 0x000fea0003800000 */
.L_x_12440:
        /* <DEDUP_REMOVED lines=21> */
[----:B0-2---:R-:W0:Y:S02]  /*20790*/  @P0 LDC.64 R4, c[0x0][0x9e8] ;  /* 0x00027a00ff040b82 */ /* 0x005e240000000a00 */
[----:B0-----:R-:W-:-:S05]  /*207a0*/  @P0 IMAD.HI.U32 R4, R6, R4, RZ ;  /* 0x0000000406040227 */ /* 0x001fca00078e00ff */
[----:B------:R-:W-:-:S04]  /*207b0*/  @P0 SHF.R.U32.HI R6, RZ, R5, R4 ;  /* 0x00000005ff060219 */ /* 0x000fc80000011604 */
[----:B------:R-:W-:Y:S01]  /*207c0*/  LOP3.LUT R6, RZ, R6, RZ, 0x33, !PT ;  /* 0x00000006ff067212 */ /* 0x000fe200078e33ff */
[----:B------:R-:W-:Y:S06]  /*207d0*/  BRA `(.L_x_12475) ;  /* 0x0000000000107947 */ /* 0x000fec0003800000 */
.L_x_12474:
[----:B------:R-:W-:-:S13]  /*207e0*/  ISETP.NE.AND P0, PT, R3, 0x1, PT ;  /* 0x000000010300780c */ /* 0x000fda0003f05270 */
[----:B0-2---:R-:W0:Y:S02]  /*207f0*/  @P0 LDC.64 R4, c[0x0][0x9e8] ;  /* 0x00027a00ff040b82 */ /* 0x005e240000000a00 */
[----:B0-----:R-:W-:-:S05]  /*20800*/  @P0 IMAD.HI.U32 R4, R6, R4, RZ ;  /* 0x0000000406040227 */ /* 0x001fca00078e00ff */
[----:B------:R-:W-:-:S07]  /*20810*/  @P0 SHF.R.U32.HI R6, RZ, R5, R4 ;  /* 0x00000005ff060219 */ /* 0x000fce0000011604 */
.L_x_12475:
[----:B------:R-:W-:Y:S05]  /*20820*/  BSYNC B0 ;  /* 0x0000000000007941 */ /* 0x000fea0003800000 */
.L_x_12473:
[----:B------:R-:W-:-:S05]  /*20830*/  IMAD R6, R6, R3, R3 ;  /* 0x0000000306067224 */ /* 0x000fca00078e0203 */
[----:B------:R-:W-:-:S07]  /*20840*/  VIMNMX R2, R2, R6, PT ;  /* 0x0000000602027248 */ /* 0x000fce0003fe0100 */
.L_x_12472:
[----:B------:R-:W-:Y:S01]  /*20850*/  VIADD R2, R2, 0x9f ;  /* 0x0000009f02027836 */ /* 0x000fe20000000000 */
[----:B------:R-:W-:Y:S01]  /*20860*/  ULDC UR4, c[0x0][0x9dc] ;  /* 0x0002770000047ab9 */ /* 0x000fe20000000800 */
[----:B0-2---:R-:W-:Y:S02]  /*20870*/  IMAD.MOV.U32 R5, RZ, RZ, R7 ;  /* 0x000000ffff057224 */ /* 0x005fe400078e0007 */
[----:B------:R-:W-:-:S05]  /*20880*/  IMAD.HI R2, R2, 0x66666667, RZ ;  /* 0x6666666702027827 */ /* 0x000fca00078e02ff */
[----:B------:R-:W-:-:S04]  /*20890*/  SHF.R.U32.HI R4, RZ, 0x1f, R2 ;  /* 0x0000001fff047819 */ /* 0x000fc80000011602 */
[----:B------:R-:W-:Y:S02]  /*208a0*/  LEA.HI.SX32 R4, R2, R4, 0x1a ;  /* 0x0000000402047211 */ /* 0x000fe400078fd2ff */
[----:B------:R-:W0:Y:S02]  /*208b0*/  @P1 LDC R2, c[0x0][0x450] ;  /* 0x00011400ff021b82 */ /* 0x000e240000000800 */
[----:B------:R-:W-:-:S06]  /*208c0*/  VIMNMX R21, R21, R4, PT ;  /* 0x0000000415157248 */ /* 0x000fcc0003fe0100 */
[----:B------:R-:W2:Y:S02]  /*208d0*/  @P1 LDC R4, c[0x0][0x44c] ;  /* 0x00011300ff041b82 */ /* 0x000ea40000000800 */
[----:B--2---:R-:W-:-:S05]  /*208e0*/  @P1 IMAD.HI.U32 R4, R7, R4, RZ ;  /* 0x0000000407041227 */ /* 0x004fca00078e00ff */
[----:B0-----:R-:W-:-:S05]  /*208f0*/  @P1 SHF.R.U32.HI R5, RZ, R2, R4 ;  /* 0x00000002ff051219 */ /* 0x001fca0000011604 */
        /* <DEDUP_REMOVED lines=13> */
.L_x_12478:
[----:B------:R-:W-:-:S13]  /*209d0*/  ISETP.NE.AND P0, PT, R3, 0x1, PT ;  /* 0x000000010300780c */ /* 0x000fda0003f05270 */
[----:B------:R-:W0:Y:S02]  /*209e0*/  @P0 LDC.64 R4, c[0x0][0x9e8] ;  /* 0x00027a00ff040b82 */ /* 0x000e240000000a00 */
[----:B0-----:R-:W-:-:S05]  /*209f0*/  @P0 IMAD.HI.U32 R4, R6, R4, RZ ;  /* 0x0000000406040227 */ /* 0x001fca00078e00ff */
[----:B------:R-:W-:-:S07]  /*20a00*/  @P0 SHF.R.U32.HI R6, RZ, R5, R4 ;  /* 0x00000005ff060219 */ /* 0x000fce0000011604 */
.L_x_12479:
[----:B------:R-:W-:Y:S05]  /*20a10*/  BSYNC B0 ;  /* 0x0000000000007941 */ /* 0x000fea0003800000 */
.L_x_12477:
[----:B------:R-:W-:-:S05]  /*20a20*/  IMAD R3, R6, R3, RZ ;  /* 0x0000000306037224 */ /* 0x000fca00078e02ff */
[----:B------:R-:W-:-:S07]  /*20a30*/  VIMNMX R2, R2, R3, !PT ;  /* 0x0000000302027248 */ /* 0x000fce0007fe0100 */
.L_x_12476:
[----:B------:R-:W-:Y:S01]  /*20a40*/  ISETP.NE.AND P1, PT, R0, RZ, PT ;  /* 0x000000ff0000720c */ /* 0x000fe20003f25270 */
[----:B------:R-:W-:Y:S01]  /*20a50*/  IMAD.HI R2, R2, 0x66666667, RZ ;  /* 0x6666666702027827 */ /* 0x000fe200078e02ff */
[----:B------:R-:W-:Y:S04]  /*20a60*/  BSSY B0, `(.L_x_12480) ;  /* 0x0000023000007945 */ /* 0x000fe80003800000 */
[----:B------:R-:W-:-:S04]  /*20a70*/  SHF.R.U32.HI R3, RZ, 0x1f, R2 ;  /* 0x0000001fff037819 */ /* 0x000fc80000011602 */
[----:B------:R-:W-:Y:S01]  /*20a80*/  LEA.HI.SX32 R3, R2, R3, 0x1a ;  /* 0x0000000302037211 */ /* 0x000fe200078fd2ff */
[----:B------:R-:W-:Y:S02]  /*20a90*/  IMAD.MOV.U32 R2, RZ, RZ, RZ ;  /* 0x000000ffff027224 */ /* 0x000fe400078e00ff */
[----:B------:R-:W0:Y:S01]  /*20aa0*/  @!P1 LDC R0, c[0x0][0x9f0] ;  /* 0x00027c00ff009b82 */ /* 0x000e220000000800 */
[----:B------:R-:W-:-:S04]  /*20ab0*/  VIMNMX R4, RZ, R3, !PT ;  /* 0x00000003ff047248 */ /* 0x000fc80007fe0100 */
        /* <DEDUP_REMOVED lines=29> */
.L_x_12481:
[----:B------:R-:W-:Y:S05]  /*20c90*/  BSYNC B0 ;  /* 0x0000000000007941 */ /* 0x000fea0003800000 */
.L_x_12480:
[----:B------:R-:W-:-:S05]  /*20ca0*/  IMAD R26, R26, R2, R4 ;  /* 0x000000021a1a7224 */ /* 0x000fca00078e0204 */
[----:B0-----:R-:W-:-:S04]  /*20cb0*/  VIADDMNMX R0, R26, R2, R21, PT ;  /* 0x000000021a007246 */ /* 0x001fc80003800115 */
        /* <DEDUP_REMOVED lines=9> */
[----:B------:R-:W2:Y:S01]  /*20d50*/  LDC.64 R2, c[0x0][0xc60] ;  /* 0x00031800ff027b82 */ /* 0x000ea20000000a00 */
[----:B------:R-:W0:Y:S02]  /*20d60*/  FLO.U32 R0, UR4 ;  /* 0x0000000400007d00 */ /* 0x000e2400080e0000 */
[----:B0-----:R-:W-:-:S06]  /*20d70*/  ISETP.EQ.U32.AND P0, PT, R0, R5, PT ;  /* 0x000000050000720c */ /* 0x001fcc0003f02070 */
[----:B------:R-:W2:Y:S07]  /*20d80*/  POPC R5, UR4 ;  /* 0x0000000400057d09 */ /* 0x000eae0008000000 */
[----:B--2---:R-:W2:Y:S01]  /*20d90*/  @P0 ATOMG.E.ADD.STRONG.GPU PT, R3, desc[UR44][R2.64], R5 ;  /* 0x00000005020309a8 */ /* 0x004ea200081ee1ec */
[----:B------:R-:W0:Y:S02]  /*20da0*/  S2R R4, SR_LTMASK ;  /* 0x0000000000047919 */ /* 0x000e240000003900 */
[----:B0-----:R-:W-:-:S04]  /*20db0*/  LOP3.LUT R4, R4, UR4, RZ, 0xc0, !PT ;  /* 0x0000000404047c12 */ /* 0x001fc8000f8ec0ff */
[----:B------:R-:W0:Y:S01]  /*20dc0*/  POPC R7, R4 ;  /* 0x0000000400077309 */ /* 0x000e220000000000 */
[----:B--2---:R-:W0:Y:S02]  /*20dd0*/  SHFL.IDX PT, R0, R3, R0, 0x1f ;  /* 0x00001f0003007589 */ /* 0x004e2400000e0000 */
[----:B0-----:R-:W-:Y:S01]  /*20de0*/  IADD3 R24, R0, UR36, R7 ;  /* 0x0000002400187c10 */ /* 0x001fe2000fffe007 */
[----:B------:R-:W-:Y:S06]  /*20df0*/  BRA `(.L_x_12483) ;  /* 0x0000002c00107947 */ /* 0x000fec0003800000 */
.L_x_12482:
        /* <DEDUP_REMOVED lines=17> */
[----:B-1----:R-:W-:-:S07]  /*20f10*/  IMAD.MOV.U32 R13, RZ, RZ, RZ ;  /* 0x000000ffff0d7224 */ /* 0x002fce00078e00ff */
[----:B------:R-:W-:-:S07]  /*20f20*/  LEPC R20, `(.L_x_12485) ;  /* 0x000000001014794e */ /* 0x000fce0000000000 */
[----:B0-----:R-:W-:Y:S05]  /*20f30*/  CALL.ABS.NOINC R2 ;  /* 0x0000000002007343 */ /* 0x001fea0003c00000 */
.L_x_12485:
[----:B------:R-:W-:Y:S05]  /*20f40*/  BSYNC B6 ;  /* 0x0000000000067941 */ /* 0x000fea0003800000 */
.L_x_12484:
        /* <DEDUP_REMOVED lines=22> */
.L_x_12487:
[----:B------:R-:W-:Y:S05]  /*210b0*/  BSYNC B6 ;  /* 0x0000000000067941 */ /* 0x000fea0003800000 */
.L_x_12486:
        /* <DEDUP_REMOVED lines=20> */
.L_x_12489:
[----:B------:R-:W-:Y:S05]  /*21200*/  BSYNC B6 ;  /* 0x0000000000067941 */ /* 0x000fea0003800000 */
.L_x_12488:
        /* <DEDUP_REMOVED lines=19> */
.L_x_12491:
[----:B------:R-:W-:Y:S05]  /*21340*/  BSYNC B6 ;  /* 0x0000000000067941 */ /* 0x000fea0003800000 */
.L_x_12490:
[----:B------:R-:W-:Y:S01]  /*21350*/  ULDC.64 UR4, c[0x0][0x9f8] ;  /* 0x00027e0000047ab9 */ /* 0x000fe20000000a00 */
[----:B------:R-:W-:Y:S01]  /*21360*/  IMAD.MOV.U32 R25, RZ, RZ, R27 ;  /* 0x000000ffff197224 */ /* 0x000fe200078e001b */
[----:B------:R-:W-:-:S04]  /*21370*/  ISETP.NE.U32.AND P0, PT, RZ, UR4, PT ;  /* 0x00000004ff007c0c */ /* 0x000fc8000bf05070 */
[----:B------:R-:W-:Y:S01]  /*21380*/  ISETP.NE.AND.EX P0, PT, RZ, UR5, PT, P0 ;  /* 0x00000005ff007c0c */ /* 0x000fe2000bf05300 */
[----:B------:R-:W-:-:S12]  /*21390*/  ULDC.64 UR4, c[0x0][0xa08] ;  /* 0x0002820000047ab9 */ /* 0x000fd80000000a00 */
[----:B------:R-:W0:Y:S02]  /*213a0*/  @P0 LDC.64 R2, c[0x0][0x9f8] ;  /* 0x00027e00ff020b82 */ /* 0x000e240000000a00 */
[----:B0-----:R-:W-:-:S05]  /*213b0*/  @P0 IMAD.WIDE R2, R27, 0x4, R2 ;  /* 0x000000041b020825 */ /* 0x001fca00078e0202 */
[----:B------:R0:W2:Y:S02]  /*213c0*/  @P0 LDG.E R25, desc[UR44][R2.64] ;  /* 0x0000002c02190981 */ /* 0x0000a4000c1e1900 */
[----:B0-----:R-:W0:Y:S02]  /*213d0*/  LDC.64 R2, c[0x0][0x418] ;  /* 0x00010600ff027b82 */ /* 0x001e240000000a00 */
[----:B0-----:R-:W-:Y:S01]  /*213e0*/  LOP3.LUT P0, RZ, R2, UR4, RZ, 0xfc, !PT ;  /* 0x0000000402ff7c12 */ /* 0x001fe2000f80fcff */
        /* <DEDUP_REMOVED lines=10> */
.L_x_12593:
        /* <DEDUP_REMOVED lines=8> */
.L_x_12596:
        /* <DEDUP_REMOVED lines=23> */
.L_x_12495:
[----:B--2---:R-:W2:Y:S01]  /*21680*/  LDL R3, [R1+0x4] ;  /* 0x0000040001037983 */ /* 0x004ea20000100800 */
[----:B------:R-:W-:Y:S01]  /*21690*/  IMAD R4, R29, 0x8, R19 ;  /* 0x000000081d047824 */ /* 0x000fe200078e0213 */
[----:B------:R-:W3:Y:S02]  /*216a0*/  S2R R2, SR_TID.X ;  /* 0x0000000000027919 */ /* 0x000ee40000002100 */
[----:B---3--:R-:W-:-:S04]  /*216b0*/  LOP3.LUT R2, R2, 0x7f, RZ, 0xc0, !PT ;  /* 0x0000007f02027812 */ /* 0x008fc800078ec0ff */
[----:B------:R-:W-:Y:S02]  /*216c0*/  ISETP.NE.AND P1, PT, R2, RZ, PT ;  /* 0x000000ff0200720c */ /* 0x000fe40003f25270 */
[----:B--2---:R-:W-:-:S04]  /*216d0*/  SHF.L.U32 R3, R3, 0x1f, RZ ;  /* 0x0000001f03037819 */ /* 0x004fc800000006ff */
[----:B------:R-:W2:Y:S02]  /*216e0*/  SYNCS.PHASECHK.TRANS64.TRYWAIT P0, [R4+URZ+0x13280], R3 ;  /* 0x01328003040075a7 */ /* 0x000ea4000800017f */
[----:B--2---:R-:W-:Y:S05]  /*216f0*/  @!P0 BRA `(.L_x_12496) ;  /* 0x0000004000e48947 */ /* 0x004fea0003800000 */
.L_x_12597:
        /* <DEDUP_REMOVED lines=8> */
.L_x_12497:
[----:B------:R-:W3:Y:S01]  /*21780*/  LDL R5, [R1+0x10] ;  /* 0x0000100001057983 */ /* 0x000ee20000100800 */
        /* <DEDUP_REMOVED lines=12> */
[----:B---3--:R-:W-:-:S05]  /*21850*/  IMAD R0, R0, 0xa0, R5 ;  /* 0x000000a000007824 */ /* 0x008fca00078e0205 */
[----:B------:R-:W-:-:S13]  /*21860*/  R2UR UR11, R0 ;  /* 0x00000000000b72ca */ /* 0x000fda00000e0000 */
[----:B------:R3:W-:Y:S01]  /*21870*/  UTMALDG.4D [UR8], [UR4], desc[UR6] ;  /* 0x00000608040075b4 */ /* 0x0007e20008019000 */
[----:B------:R-:W4:Y:S02]  /*21880*/  SYNCS.PHASECHK.TRANS64.TRYWAIT P0, [R4+URZ+0x13240], R3 ;  /* 0x01324003040075a7 */ /* 0x000f24000800017f */
[----:B---34-:R-:W-:Y:S05]  /*21890*/  @!P0 BRA `(.L_x_12498) ;  /* 0x0000004000908947 */ /* 0x018fea0003800000 */
.L_x_12598:
        /* <DEDUP_REMOVED lines=8> */
.L_x_12499:
        /* <DEDUP_REMOVED lines=17> */
.L_x_12493:
        /* <DEDUP_REMOVED lines=34> */
[----:B0-----:R-:W-:Y:S02]  /*21c50*/  IMAD.MOV.U32 R8, RZ, RZ, 0x70 ;  /* 0x00000070ff087424 */ /* 0x001fe400078e00ff */
[----:B------:R-:W-:Y:S02]  /*21c60*/  IMAD.MOV.U32 R12, RZ, RZ, 0x1 ;  /* 0x00000001ff0c7424 */ /* 0x000fe400078e00ff */
[----:B-1----:R-:W-:-:S07]  /*21c70*/  IMAD.MOV.U32 R13, RZ, RZ, RZ ;  /* 0x000000ffff0d7224 */ /* 0x002fce00078e00ff */
[----:B------:R-:W-:-:S07]  /*21c80*/  LEPC R20, `(.L_x_12501) ;  /* 0x000000001014794e */ /* 0x000fce0000000000 */
[----:B--2---:R-:W-:Y:S05]  /*21c90*/  CALL.ABS.NOINC R2 ;  /* 0x0000000002007343 */ /* 0x004fea0003c00000 */
.L_x_12501:
[----:B------:R-:W-:Y:S05]  /*21ca0*/  BSYNC B6 ;  /* 0x0000000000067941 */ /* 0x000fea0003800000 */
.L_x_12500:
[----:B------:R-:W3:Y:S01]  /*21cb0*/  LDL.LU R20, [R1+0x38] ;  /* 0x0000380001147983 */ /* 0x000ee20000300800 */
[----:B------:R-:W-:Y:S01]  /*21cc0*/  ULDC.64 UR6, c[0x0][0x2e0] ;  /* 0x0000b80000067ab9 */ /* 0x000fe20000000a00 */
[----:B------:R-:W4:Y:S01]  /*21cd0*/  LDC R9, c[0x0][0x448] ;  /* 0x00011200ff097b82 */ /* 0x000f220000000800 */
[----:B------:R-:W-:Y:S01]  /*21ce0*/  ULDC.64 UR4, c[0x0][0x2d8] ;  /* 0x0000b60000047ab9 */ /* 0x000fe20000000a00 */
[----:B--2---:R-:W3:Y:S01]  /*21cf0*/  LDL.LU.64 R2, [R1+0x28] ;  /* 0x0000280001027983 */ /* 0x004ee20000300a00 */
[----:B------:R-:W-:-:S03]  /*21d00*/  ULDC.64 UR8, c[0x0][0x280] ;  /* 0x0000a00000087ab9 */ /* 0x000fc60000000a00 */
[----:B------:R-:W2:Y:S04]  /*21d10*/  LDL.LU R21, [R1+0x3c] ;  /* 0x00003c0001157983 */ /* 0x000ea80000300800 */
[----:B------:R-:W2:Y:S04]  /*21d20*/  LDL.LU R4, [R1+0x1c] ;  /* 0x00001c0001047983 */ /* 0x000ea80000300800 */
[----:B------:R-:W2:Y:S01]  /*21d30*/  LDL R12, [R1+0x14] ;  /* 0x00001400010c7983 */ /* 0x000ea20000100800 */
[----:B----4-:R-:W-:-:S13]  /*21d40*/  ISETP.NE.AND P1, PT, R9, 0x1, PT ;  /* 0x000000010900780c */ /* 0x010fda0003f25270 */
[----:B------:R-:W4:Y:S08]  /*21d50*/  @P1 LDC R5, c[0x0][0x450] ;  /* 0x00011400ff051b82 */ /* 0x000f300000000800 */
[----:B0-----:R-:W0:Y:S01]  /*21d60*/  @P1 LDC R8, c[0x0][0x450] ;  /* 0x00011400ff081b82 */ /* 0x001e220000000800 */
[----:B---3--:R-:W-:Y:S02]  /*21d70*/  IMAD.MOV.U32 R3, RZ, RZ, R20 ;  /* 0x000000ffff037224 */ /* 0x008fe400078e0014 */
[----:B------:R-:W3:Y:S01]  /*21d80*/  S2R R20, SR_TID.X ;  /* 0x0000000000147919 */ /* 0x000ee20000002100 */
[----:B--2---:R-:W-:-:S02]  /*21d90*/  IMAD R0, R21, UR6, RZ ;  /* 0x0000000615007c24 */ /* 0x004fc4000f8e02ff */
[----:B------:R-:W-:-:S04]  /*21da0*/  IMAD.WIDE.U32 R2, R17, UR4, R2 ;  /* 0x0000000411027c25 */ /* 0x000fc8000f8e0002 */
[----:B------:R-:W-:Y:S01]  /*21db0*/  IMAD R3, R17, UR5, R3 ;  /* 0x0000000511037c24 */ /* 0x000fe2000f8e0203 */
[----:B------:R-:W-:Y:S01]  /*21dc0*/  ULDC.64 UR4, c[0x0][0x2d0] ;  /* 0x0000b40000047ab9 */ /* 0x000fe20000000a00 */
[C---:B------:R-:W-:Y:S02]  /*21dd0*/  IMAD R0, R4.reuse, UR7, R0 ;  /* 0x0000000704007c24 */ /* 0x040fe4000f8e0200 */
[----:B------:R-:W-:Y:S01]  /*21de0*/  IMAD.WIDE.U32 R2, R4, UR6, R2 ;  /* 0x0000000604027c25 */ /* 0x000fe2000f8e0002 */
[----:B------:R-:W-:Y:S01]  /*21df0*/  ULDC.64 UR6, c[0x0][0x2c8] ;  /* 0x0000b20000067ab9 */ /* 0x000fe20000000a00 */
[----:B------:R-:W2:Y:S02]  /*21e00*/  @P1 LDC R4, c[0x0][0x44c] ;  /* 0x00011300ff041b82 */ /* 0x000ea40000000800 */
[----:B------:R-:W-:Y:S01]  /*21e10*/  IMAD.IADD R3, R3, 0x1, R0 ;  /* 0x0000000103037824 */ /* 0x000fe200078e0200 */
[C---:B---3--:R-:W-:Y:S01]  /*21e20*/  LOP3.LUT R21, R20.reuse, 0x7f, RZ, 0xc0, !PT ;  /* 0x0000007f14157812 */ /* 0x048fe200078ec0ff */
[----:B------:R-:W-:-:S03]  /*21e30*/  IMAD.SHL.U32 R20, R20, 0x20, RZ ;  /* 0x0000002014147824 */ /* 0x000fc600078e00ff */
[----:B------:R-:W-:-:S04]  /*21e40*/  SHF.R.U32.HI R21, RZ, 0x2, R21 ;  /* 0x00000002ff157819 */ /* 0x000fc80000011615 */
[----:B------:R-:W-:-:S05]  /*21e50*/  LOP3.LUT R20, R21, 0x60, R20, 0xf8, !PT ;  /* 0x0000006015147812 */ /* 0x000fca00078ef814 */
[----:B------:R-:W-:Y:S02]  /*21e60*/  IMAD.IADD R6, R20, 0x1, R12 ;  /* 0x0000000114067824 */ /* 0x000fe400078e020c */
[----:B------:R3:W5:Y:S02]  /*21e70*/  LDL R20, [R1+0x34] ;  /* 0x0000340001147983 */ /* 0x0007640000100800 */
[----:B--2---:R-:W-:Y:S01]  /*21e80*/  @P1 IMAD.HI.U32 R0, R6, R4, RZ ;  /* 0x0000000406001227 */ /* 0x004fe200078e00ff */
[----:B------:R-:W2:Y:S03]  /*21e90*/  S2R R10, SR_TID.X ;  /* 0x00000000000a7919 */ /* 0x000ea60000002100 */
[----:B------:R-:W-:Y:S01]  /*21ea0*/  IMAD.MOV.U32 R4, RZ, RZ, R6 ;  /* 0x000000ffff047224 */ /* 0x000fe200078e0006 */
[----:B----4-:R-:W-:-:S04]  /*21eb0*/  @P1 SHF.R.U32.HI R4, RZ, R5, R0 ;  /* 0x00000005ff041219 */ /* 0x010fc80000011600 */
[----:B------:R-:W-:-:S05]  /*21ec0*/  SHF.R.S32.HI R0, RZ, 0x1f, R4 ;  /* 0x0000001fff007819 */ /* 0x000fca0000011404 */
[----:B------:R-:W-:-:S04]  /*21ed0*/  IMAD R0, R0, UR4, RZ ;  /* 0x0000000400007c24 */ /* 0x000fc8000f8e02ff */
[C---:B------:R-:W-:Y:S02]  /*21ee0*/  IMAD R7, R4.reuse, UR5, R0 ;  /* 0x0000000504077c24 */ /* 0x040fe4000f8e0200 */
[----:B------:R-:W-:Y:S02]  /*21ef0*/  IMAD.MOV R0, RZ, RZ, -R4 ;  /* 0x000000ffff007224 */ /* 0x000fe400078e0a04 */
[----:B------:R-:W-:-:S04]  /*21f00*/  IMAD.WIDE.U32 R4, R4, UR4, R2 ;  /* 0x0000000404047c25 */ /* 0x000fc8000f8e0002 */
[----:B------:R-:W-:Y:S02]  /*21f10*/  IMAD R0, R9, R0, R6 ;  /* 0x0000000009007224 */ /* 0x000fe400078e0206 */
[----:B------:R-:W-:-:S03]  /*21f20*/  IMAD.IADD R5, R5, 0x1, R7 ;  /* 0x0000000105057824 */ /* 0x000fc600078e0207 */
[----:B------:R-:W-:Y:S01]  /*21f30*/  SHF.R.S32.HI R7, RZ, 0x1f, R0 ;  /* 0x0000001fff077819 */ /* 0x000fe20000011400 */
[----:B------:R-:W-:-:S04]  /*21f40*/  IMAD.WIDE.U32 R4, R0, UR6, R4 ;  /* 0x0000000600047c25 */ /* 0x000fc8000f8e0004 */
[----:B------:R-:W-:Y:S02]  /*21f50*/  IMAD R7, R7, UR6, RZ ;  /* 0x0000000607077c24 */ /* 0x000fe4000f8e02ff */
[----:B--2---:R-:W-:Y:S02]  /*21f60*/  IMAD.SHL.U32 R21, R10, 0x10, RZ ;  /* 0x000000100a157824 */ /* 0x004fe400078e00ff */
[----:B------:R-:W-:Y:S01]  /*21f70*/  IMAD R7, R0, UR7, R7 ;  /* 0x0000000700077c24 */ /* 0x000fe2000f8e0207 */
[----:B------:R-:W-:Y:S02]  /*21f80*/  IADD3 R0, P0, R4, UR8, RZ ;  /* 0x0000000804007c10 */ /* 0x000fe4000ff1e0ff */
[----:B------:R-:W-:Y:S02]  /*21f90*/  LOP3.LUT R21, R21, 0x30, RZ, 0xc0, !PT ;  /* 0x0000003015157812 */ /* 0x000fe400078ec0ff */
[----:B------:R-:W-:Y:S01]  /*21fa0*/  IADD3.X R4, R5, UR9, R7, P0, !PT ;  /* 0x0000000905047c10 */ /* 0x000fe200087fe407 */
[----:B------:R-:W-:Y:S01]  /*21fb0*/  VIADD R5, R6, 0x80 ;  /* 0x0000008006057836 */ /* 0x000fe20000000000 */
[----:B------:R-:W2:Y:S03]  /*21fc0*/  @P1 LDC R7, c[0x0][0x44c] ;  /* 0x00011300ff071b82 */ /* 0x000ea60000000800 */
[----:B------:R-:W-:-:S02]  /*21fd0*/  IMAD.MOV.U32 R6, RZ, RZ, R5 ;  /* 0x000000ffff067224 */ /* 0x000fc400078e0005 */
[----:B--2---:R-:W-:-:S05]  /*21fe0*/  @P1 IMAD.HI.U32 R7, R5, R7, RZ ;  /* 0x0000000705071227 */ /* 0x004fca00078e00ff */
        /* <DEDUP_REMOVED lines=9> */
[----:B------:R-:W-:Y:S01]  /*22080*/  SHF.R.S32.HI R6, RZ, 0x1f, R5 ;  /* 0x0000001fff067819 */ /* 0x000fe20000011405 */
[----:B------:R-:W-:Y:S02]  /*22090*/  UMOV UR4, 0xffffffff ;  /* 0xffffffff00047882 */ /* 0x000fe40000000000 */
[----:B------:R-:W-:Y:S02]  /*220a0*/  IMAD.IADD R3, R3, 0x1, R7 ;  /* 0x0000000103037824 */ /* 0x000fe400078e0207 */
[----:B------:R-:W-:-:S02]  /*220b0*/  IMAD R6, R6, UR6, RZ ;  /* 0x0000000606067c24 */ /* 0x000fc4000f8e02ff */
[----:B------:R-:W-:-:S04]  /*220c0*/  IMAD.WIDE.U32 R2, R5, UR6, R2 ;  /* 0x0000000605027c25 */ /* 0x000fc8000f8e0002 */
[----:B------:R-:W-:Y:S01]  /*220d0*/  IMAD R6, R5, UR7, R6 ;  /* 0x0000000705067c24 */ /* 0x000fe2000f8e0206 */
[----:B------:R-:W-:-:S04]  /*220e0*/  IADD3 R2, P1, R2, UR8, RZ ;  /* 0x0000000802027c10 */ /* 0x000fc8000ff3e0ff */
[----:B------:R-:W-:Y:S01]  /*220f0*/  IADD3.X R3, R3, UR9, R6, P1, !PT ;  /* 0x0000000903037c10 */ /* 0x000fe20008ffe406 */
[----:B---3--:R-:W-:Y:S08]  /*22100*/  BRA.DIV UR4, `(.L_x_12502) ;  /* 0x0000003a04887947 */ /* 0x008ff0000b800000 */
[----:B------:R-:W0:Y:S02]  /*22110*/  S2R R7, SR_TID.X ;  /* 0x0000000000077919 */ /* 0x000e240000002100 */
[----:B0-----:R-:W-:Y:S02]  /*22120*/  LOP3.LUT R8, R7, 0x7f, RZ, 0xc0, !PT ;  /* 0x0000007f07087812 */ /* 0x001fe400078ec0ff */
[----:B------:R-:W2:Y:S04]  /*22130*/  LDL.LU R7, [R1+0x18] ;  /* 0x0000180001077983 */ /* 0x000ea80000300800 */
[----:B------:R-:W3:Y:S01]  /*22140*/  LDL.LU R11, [R1+0x14] ;  /* 0x00001400010b7983 */ /* 0x000ee20000300800 */
[----:B------:R-:W-:-:S03]  /*22150*/  SHF.R.U32.HI R10, RZ, 0x2, R8 ;  /* 0x00000002ff0a7819 */ /* 0x000fc60000011608 */
[----:B------:R-:W0:Y:S01]  /*22160*/  SHFL.IDX PT, R8, R0, RZ, 0x1c1f ;  /* 0x001c1fff00087589 */ /* 0x000e2200000e0000 */
[----:B--2---:R-:W-:-:S03]  /*22170*/  IMAD R5, R7, R9, RZ ;  /* 0x0000000907057224 */ /* 0x004fc600078e02ff */
[----:B------:R-:W2:Y:S01]  /*22180*/  SHFL.IDX PT, R7, R4, RZ, 0x1c1f ;  /* 0x001c1fff04077589 */ /* 0x000ea200000e0000 */
[----:B---3--:R-:W-:-:S05]  /*22190*/  IMAD.IADD R6, R10, 0x1, R11 ;  /* 0x000000010a067824 */ /* 0x008fca00078e020b */
[----:B------:R-:W-:-:S13]  /*221a0*/  ISETP.GE.AND P1, PT, R6, R5, PT ;  /* 0x000000050600720c */ /* 0x000fda0003f26270 */
[----:B0-----:R-:W-:-:S05]  /*221b0*/  @!P1 IADD3 R8, P2, R21, R8, RZ ;  /* 0x0000000815089210 */ /* 0x001fca0007f5e0ff */
[----:B--2---:R-:W-:-:S04]  /*221c0*/  @!P1 IMAD.X R7, RZ, RZ, R7, P2 ;  /* 0x000000ffff079224 */ /* 0x004fc800010e0607 */
[----:B------:R-:W-:Y:S02]  /*221d0*/  @!P1 IMAD.MOV.U32 R9, RZ, RZ, R7 ;  /* 0x000000ffff099224 */ /* 0x000fe400078e0007 */
[----:B------:R-:W-:-:S03]  /*221e0*/  VIADD R7, R6, 0x20 ;  /* 0x0000002006077836 */ /* 0x000fc60000000000 */
[----:B------:R-:W-:Y:S01]  /*221f0*/  @!PT LDS RZ, [RZ] ;  /* 0x00000000fffff984 */ /* 0x000fe20000000800 */
[----:B-----5:R0:W-:Y:S02]  /*22200*/  @!P1 LDGSTS.E.BYPASS.LTC128B.128 [R20+0xb000], desc[UR44][R8.64], !P0 ;  /* 0x0b00000008149fae */ /* 0x0201e4000c101d6c */
        /* <DEDUP_REMOVED lines=10> */
[----:B------:R-:W-:Y:S04]  /*222b0*/  SHFL.IDX PT, R4, R4, 0x3, 0x1c1f ;  /* 0x007c1f0004047f89 */ /* 0x000fe800000e0000 */
[----:B0-----:R-:W0:Y:S03]  /*222c0*/  SHFL.IDX PT, R8, R0, 0x2, 0x1c1f ;  /* 0x005c1f0000087f89 */ /* 0x001e2600000e0000 */
[----:B0-----:R-:W-:-:S05]  /*222d0*/  @!P1 IADD3 R8, P2, R21, R8, RZ ;  /* 0x0000000815089210 */ /* 0x001fca0007f5e0ff */
[----:B------:R-:W-:-:S04]  /*222e0*/  @!P1 IMAD.X R7, RZ, RZ, R7, P2 ;  /* 0x000000ffff079224 */ /* 0x000fc800010e0607 */
[----:B------:R-:W-:Y:S02]  /*222f0*/  @!P1 IMAD.MOV.U32 R9, RZ, RZ, R7 ;  /* 0x000000ffff099224 */ /* 0x000fe400078e0007 */
[----:B------:R-:W-:Y:S04]  /*22300*/  SHFL.IDX PT, R7, R2, RZ, 0x1c1f ;  /* 0x001c1fff02077589 */ /* 0x000fe800000e0000 */
[----:B------:R0:W-:Y:S04]  /*22310*/  @!P1 LDGSTS.E.BYPASS.LTC128B.128 [R20+0xc000], desc[UR44][R8.64], !P0 ;  /* 0x0c00000008149fae */ /* 0x0001e8000c101d6c */
[----:B------:R-:W-:Y:S04]  /*22320*/  SHFL.IDX PT, R2, R2, 0x1, 0x1c1f ;  /* 0x003c1f0002027f89 */ /* 0x000fe800000e0000 */
[----:B0-----:R0:W2:Y:S02]  /*22330*/  SHFL.IDX PT, R8, R0, 0x3, 0x1c1f ;  /* 0x007c1f0000087f89 */ /* 0x0010a400000e0000 */
[----:B0-----:R-:W-:-:S05]  /*22340*/  VIADD R0, R6, 0x80 ;  /* 0x0000008006007836 */ /* 0x001fca0000000000 */
[----:B------:R-:W-:Y:S01]  /*22350*/  ISETP.GE.AND P2, PT, R0, R5, PT ;  /* 0x000000050000720c */ /* 0x000fe20003f46270 */
[----:B------:R-:W-:-:S05]  /*22360*/  VIADD R0, R6, 0x60 ;  /* 0x0000006006007836 */ /* 0x000fca0000000000 */
[----:B------:R-:W-:Y:S02]  /*22370*/  ISETP.GE.AND P1, PT, R0, R5, PT ;  /* 0x000000050000720c */ /* 0x000fe40003f26270 */
[----:B------:R-:W0:Y:S04]  /*22380*/  SHFL.IDX PT, R0, R3, RZ, 0x1c1f ;  /* 0x001c1fff03007589 */ /* 0x000e2800000e0000 */
[----:B------:R-:W3:Y:S07]  /*22390*/  SHFL.IDX PT, R3, R3, 0x1, 0x1c1f ;  /* 0x003c1f0003037f89 */ /* 0x000eee00000e0000 */
[----:B--2---:R-:W-:-:S05]  /*223a0*/  @!P1 IADD3 R8, P3, R21, R8, RZ ;  /* 0x0000000815089210 */ /* 0x004fca0007f7e0ff */
[----:B------:R-:W-:-:S04]  /*223b0*/  @!P1 IMAD.X R4, RZ, RZ, R4, P3 ;  /* 0x000000ffff049224 */ /* 0x000fc800018e0604 */
[----:B------:R-:W-:-:S05]  /*223c0*/  @!P1 IMAD.MOV.U32 R9, RZ, RZ, R4 ;  /* 0x000000ffff099224 */ /* 0x000fca00078e0004 */
[----:B------:R2:W-:Y:S01]  /*223d0*/  @!P1 LDGSTS.E.BYPASS.LTC128B.128 [R20+0xc800], desc[UR44][R8.64], !P0 ;  /* 0x0c80000008149fae */ /* 0x0005e2000c101d6c */
[----:B------:R-:W-:-:S05]  /*223e0*/  @!P2 IADD3 R7, P1, R21, R7, RZ ;  /* 0x000000071507a210 */ /* 0x000fca0007f3e0ff */
[----:B0-----:R-:W-:Y:S02]  /*223f0*/  @!P2 IMAD.X R0, RZ, RZ, R0, P1 ;  /* 0x000000ffff00a224 */ /* 0x001fe400008e0600 */
[----:B--2---:R-:W-:Y:S02]  /*22400*/  @!P2 IMAD.MOV.U32 R8, RZ, RZ, R7 ;  /* 0x000000ffff08a224 */ /* 0x004fe400078e0007 */
[----:B------:R-:W-:-:S05]  /*22410*/  @!P2 IMAD.MOV.U32 R9, RZ, RZ, R0 ;  /* 0x000000ffff09a224 */ /* 0x000fca00078e0000 */
[----:B---3--:R0:W-:Y:S02]  /*22420*/  @!P2 LDGSTS.E.BYPASS.LTC128B.128 [R20+0xd000], desc[UR44][R8.64], !P0 ;  /* 0x0d0000000814afae */ /* 0x0081e4000c101d6c */
.L_x_12611:
        /* <DEDUP_REMOVED lines=10> */
.L_x_12503:
        /* <DEDUP_REMOVED lines=18> */
.L_x_12612:
[----:B------:R-:W-:Y:S05]  /*225f0*/  BSYNC B0 ;  /* 0x0000000000007941 */ /* 0x000fea0003800000 */
.L_x_12504:
[----:B------:R-:W3:Y:S02]  /*22600*/  LDL.LU R2, [R1+0x24] ;  /* 0x0000240001027983 */ /* 0x000ee40000300800 */
[----:B---3--:R-:W-:-:S05]  /*22610*/  VIADD R2, R2, 0xfffffffe ;  /* 0xfffffffe02027836 */ /* 0x008fca0000000000 */
[----:B------:R-:W-:-:S13]  /*22620*/  ISETP.GE.AND P0, PT, R2, R26, PT ;  /* 0x0000001a0200720c */ /* 0x000fda0003f06270 */
[----:B------:R-:W-:Y:S05]  /*22630*/  @!P0 BRA `(.L_x_12506) ;  /* 0x0000000c00388947 */ /* 0x000fea0003800000 */
[----:B0-----:R0:W5:Y:S01]  /*22640*/  LDL.LU R8, [R1+0x4] ;  /* 0x0000040001087983 */ /* 0x0011620000300800 */
[----:B--2---:R-:W-:-:S07]  /*22650*/  IMAD.MOV.U32 R0, RZ, RZ, R29 ;  /* 0x000000ffff007224 */ /* 0x004fce00078e001d */
.L_x_12526:
        /* <DEDUP_REMOVED lines=17> */
[----:B------:R-:W-:Y:S01]  /*22770*/  ULDC.64 UR6, c[0x0][0x428] ;  /* 0x00010a0000067ab9 */ /* 0x000fe20000000a00 */
[----:B----4-:R-:W-:-:S13]  /*22780*/  ISETP.NE.AND P0, PT, R3, 0x1, PT ;  /* 0x000000010300780c */ /* 0x010fda0003f05270 */
[----:B------:R-:W4:Y:S02]  /*22790*/  @P0 LDC.64 R4, c[0x0][0x440] ;  /* 0x00011000ff040b82 */ /* 0x000f240000000a00 */
[----:B----4-:R-:W-:-:S04]  /*227a0*/  @P0 IMAD.HI.U32 R6, R2, R4, RZ ;  /* 0x0000000402060227 */ /* 0x010fc800078e00ff */
        /* <DEDUP_REMOVED lines=12> */
.L_x_12509:
        /* <DEDUP_REMOVED lines=8> */
.L_x_12613:
[----:B------:R-:W-:Y:S05]  /*228f0*/  BSYNC B1 ;  /* 0x0000000000017941 */ /* 0x000fea0003800000 */
.L_x_12510:
        /* <DEDUP_REMOVED lines=9> */
.L_x_12513:
[----:B------:R-:W-:Y:S05]  /*22990*/  BSYNC B1 ;  /* 0x0000000000017941 */ /* 0x000fea0003800000 */
.L_x_12512:
[----:B------:R-:W4:Y:S01]  /*229a0*/  LDL R7, [R1+0x10] ;  /* 0x0000100001077983 */ /* 0x000f220000100800 */
[----:B------:R-:W-:Y:S01]  /*229b0*/  IMAD.MOV.U32 R10, RZ, RZ, RZ ;  /* 0x000000ffff0a7224 */ /* 0x000fe200078e00ff */
[----:B------:R-:W-:Y:S01]  /*229c0*/  UIADD3 UR4, UP0, UR38, 0x470, URZ ;  /* 0x0000047026047890 */ /* 0x000fe2000ff1e03f */
[----:B------:R-:W-:Y:S01]  /*229d0*/  IMAD R4, R29, 0x2800, R19 ;  /* 0x000028001d047824 */ /* 0x000fe200078e0213 */
[----:B------:R-:W-:Y:S01]  /*229e0*/  PLOP3.LUT P0, PT, PT, PT, PT, 0x80, 0x0 ;  /* 0x000000000000781c */ /* 0x000fe20003f0f070 */
[----:B------:R-:W-:Y:S01]  /*229f0*/  UMOV UR6, 0x0 ;  /* 0x0000000000067882 */ /* 0x000fe20000000000 */
[----:B------:R-:W-:Y:S01]  /*22a00*/  R2UR UR10, R10 ;  /* 0x000000000a0a72ca */ /* 0x000fe200000e0000 */
[----:B--2---:R-:W-:Y:S01]  /*22a10*/  VIADD R9, R4, 0x6000 ;  /* 0x0000600004097836 */ /* 0x004fe20000000000 */
[----:B------:R-:W-:Y:S01]  /*22a20*/  UIADD3.X UR5, URZ, UR39, URZ, UP0, !UPT ;  /* 0x000000273f057290 */ /* 0x000fe200087fe43f */
[----:B------:R-:W-:Y:S01]  /*22a30*/  UMOV UR7, 0x14f00000 ;  /* 0x14f0000000077882 */ /* 0x000fe20000000000 */
[----:B----4-:R-:W-:-:S02]  /*22a40*/  IMAD R3, R3, 0xa0, R7 ;  /* 0x000000a003037824 */ /* 0x010fc400078e0207 */
[----:B------:R-:W-:-:S09]  /*22a50*/  VIADD R7, R6, 0x13270 ;  /* 0x0001327006077836 */ /* 0x000fd20000000000 */
.L_x_12514:
        /* <DEDUP_REMOVED lines=13> */
.L_x_12614:
[----:B------:R-:W-:Y:S05]  /*22b30*/  BSYNC B1 ;  /* 0x0000000000017941 */ /* 0x000fea0003800000 */
.L_x_12515:
[----:B------:R-:W-:Y:S01]  /*22b40*/  BSSY B1, `(.L_x_12517) ;  /* 0x000000b000017945 */ /* 0x000fe20003800000 */
[----:B------:R-:W-:Y:S02]  /*22b50*/  IMAD.MOV.U32 R12, RZ, RZ, 0x0 ;  /* 0x00000000ff0c7424 */ /* 0x000fe400078e00ff */
[----:B-1----:R-:W-:Y:S01]  /*22b60*/  IMAD.MOV.U32 R13, RZ, RZ, 0x14f00000 ;  /* 0x14f00000ff0d7424 */ /* 0x002fe200078e00ff */
[----:B------:R-:W-:Y:S06]  /*22b70*/  @P1 BRA `(.L_x_12518) ;  /* 0x00000000001c1947 */ /* 0x000fec0003800000 */
[----:B------:R-:W1:Y:S01]  /*22b80*/  S2R R7, SR_TID.X ;  /* 0x0000000000077919 */ /* 0x000e620000002100 */
[----:B--23--:R-:W-:-:S04]  /*22b90*/  IMAD.MOV.U32 R5, RZ, RZ, 0x2800 ;  /* 0x00002800ff057424 */ /* 0x00cfc800078e00ff */
[----:B------:R4:W-:Y:S01]  /*22ba0*/  SYNCS.ARRIVE.TRANS64 RZ, [R6+URZ+0x13230], R5 ;  /* 0x0132300506ff79a7 */ /* 0x0009e2000800003f */
[----:B-1----:R-:W-:-:S04]  /*22bb0*/  LOP3.LUT R7, R7, 0x1f, RZ, 0xc0, !PT ;  /* 0x0000001f07077812 */ /* 0x002fc800078ec0ff */
[----:B------:R-:W-:-:S13]  /*22bc0*/  ISETP.NE.AND P0, PT, R7, RZ, PT ;  /* 0x000000ff0700720c */ /* 0x000fda0003f05270 */
[----:B----4-:R-:W-:Y:S05]  /*22bd0*/  @!P0 BRA `(.L_x_12518) ;  /* 0x0000000000048947 */ /* 0x010fea0003800000 */
[----:B------:R-:W-:Y:S01]  /*22be0*/  BPT.TRAP 0x1 ;  /* 0x000000040000795c */ /* 0x000fe20000300000 */
.L_x_12518:
[----:B------:R-:W-:Y:S05]  /*22bf0*/  BSYNC B1 ;  /* 0x0000000000017941 */ /* 0x000fea0003800000 */
.L_x_12517:
[----:B------:R-:W-:Y:S01]  /*22c00*/  R2UR UR10, R10 ;  /* 0x000000000a0a72ca */ /* 0x000fe200000e0000 */
[----:B------:R-:W-:Y:S01]  /*22c10*/  UIADD3 UR4, UP0, UR38, 0x370, URZ ;  /* 0x0000037026047890 */ /* 0x000fe2000ff1e03f */
[----:B------:R-:W-:Y:S01]  /*22c20*/  R2UR UR6, R12 ;  /* 0x000000000c0672ca */ /* 0x000fe200000e0000 */
[----:B------:R-:W-:Y:S01]  /*22c30*/  VIADD R4, R4, 0xe000 ;  /* 0x0000e00004047836 */ /* 0x000fe20000000000 */
[----:B------:R-:W-:Y:S01]  /*22c40*/  R2UR UR7, R13 ;  /* 0x000000000d0772ca */ /* 0x000fe200000e0000 */
[----:B--23--:R-:W-:Y:S01]  /*22c50*/  VIADD R6, R6, 0x13230 ;  /* 0x0001323006067836 */ /* 0x00cfe20000000000 */
[----:B------:R-:W-:Y:S01]  /*22c60*/  PLOP3.LUT P0, PT, PT, PT, PT, 0x80, 0x0 ;  /* 0x000000000000781c */ /* 0x000fe20003f0f070 */
[----:B------:R-:W-:-:S12]  /*22c70*/  UIADD3.X UR5, URZ, UR39, URZ, UP0, !UPT ;  /* 0x000000273f057290 */ /* 0x000fd800087fe43f */
.L_x_12519:
        /* <DEDUP_REMOVED lines=10> */
.L_x_12508:
[----:B------:R-:W-:Y:S05]  /*22d20*/  BSYNC B0 ;  /* 0x0000000000007941 */ /* 0x000fea0003800000 */
.L_x_12507:
[----:B------:R-:W3:Y:S02]  /*22d30*/  LDL R5, [R1+0x48] ;  /* 0x0000480001057983 */ /* 0x000ee40000100800 */
[----:B---3--:R-:W-:-:S13]  /*22d40*/  ISETP.NE.AND P0, PT, R5, 0x3, PT ;  /* 0x000000030500780c */ /* 0x008fda0003f05270 */
[----:B------:R-:W-:Y:S05]  /*22d50*/  @!P0 BRA `(.L_x_12520) ;  /* 0x0000000000048947 */ /* 0x000fea0003800000 */
[----:B------:R-:W-:Y:S01]  /*22d60*/  BPT.TRAP 0x1 ;  /* 0x000000040000795c */ /* 0x000fe20000300000 */
.L_x_12520:
        /* <DEDUP_REMOVED lines=8> */
.L_x_12615:
[----:B------:R-:W-:Y:S05]  /*22df0*/  BSYNC B0 ;  /* 0x0000000000007941 */ /* 0x000fea0003800000 */
.L_x_12521:
[----:B------:R-:W-:Y:S05]  /*22e00*/  @!P1 BRA `(.L_x_12523) ;  /* 0x0000000000049947 */ /* 0x000fea0003800000 */
[----:B------:R-:W-:Y:S01]  /*22e10*/  BPT.TRAP 0x1 ;  /* 0x000000040000795c */ /* 0x000fe20000300000 */
.L_x_12523:
[----:B---3--:R-:W-:Y:S01]  /*22e20*/  SHF.L.U32 R4, R8, 0x1f, RZ ;  /* 0x0000001f08047819 */ /* 0x008fe200000006ff */
[----:B------:R-:W-:-:S03]  /*22e30*/  IMAD R0, R0, 0x2800, RZ ;  /* 0x0000280000007824 */ /* 0x000fc600078e02ff */
[----:B------:R-:W3:Y:S02]  /*22e40*/  SYNCS.PHASECHK.TRANS64.TRYWAIT P0, [R3+URZ+0x13260], R4 ;  /* 0x01326004030075a7 */ /* 0x000ee4000800017f */
[----:B---3--:R-:W-:Y:S05]  /*22e50*/  @!P0 BRA `(.L_x_12524) ;  /* 0x0000003400648947 */ /* 0x008fea0003800000 */
.L_x_12616:
[----:B---3--:R-:W-:Y:S01]  /*22e60*/  LOP3.LUT R4, R0, R28, RZ, 0xfc, !PT ;  /* 0x0000001c00047212 */ /* 0x008fe200078efcff */
[----:B------:R-:W-:Y:S05]  /*22e70*/  WARPSYNC.ALL ;  /* 0x0000000000007948 */ /* 0x000fea0003800000 */
[----:B------:R-:W-:-:S06]  /*22e80*/  IMAD.IADD R4, R19, 0x1, R4 ;  /* 0x0000000113047824 */ /* 0x000fcc00078e0204 */
[----:B------:R-:W3:Y:S02]  /*22e90*/  LDSM.16.MT88.4 R4, [R4+0x6000] ;  /* 0x006000000404783b */ /* 0x000ee40000004200 */
[C-C-:B---3--:R-:W-:Y:S02]  /*22ea0*/  PRMT R8, R4.reuse, 0x6420, R5.reuse ;  /* 0x0000642004087816 */ /* 0x148fe40000000005 */
[----:B--2---:R-:W-:Y:S02]  /*22eb0*/  PRMT R9, R4, 0x7531, R5 ;  /* 0x0000753104097816 */ /* 0x004fe40000000005 */
[----:B------:R-:W-:Y:S02]  /*22ec0*/  LOP3.LUT R4, R0, R23, RZ, 0xfc, !PT ;  /* 0x0000001700047212 */ /* 0x000fe400078efcff */
[C-C-:B------:R-:W-:Y:S02]  /*22ed0*/  PRMT R10, R6.reuse, 0x6420, R7.reuse ;  /* 0x00006420060a7816 */ /* 0x140fe40000000007 */
[----:B------:R-:W-:Y:S01]  /*22ee0*/  PRMT R11, R6, 0x7531, R7 ;  /* 0x00007531060b7816 */ /* 0x000fe20000000007 */
[----:B------:R-:W-:-:S05]  /*22ef0*/  IMAD.IADD R4, R22, 0x1, R4 ;  /* 0x0000000116047824 */ /* 0x000fca00078e0204 */
[----:B------:R2:W-:Y:S02]  /*22f00*/  STSM.16.M88.4 [R4], R8 ;  /* 0x0000000804007844 */ /* 0x0005e40000000200 */
[----:B--2---:R-:W-:-:S05]  /*22f10*/  VIADD R10, R0, 0x800 ;  /* 0x00000800000a7836 */ /* 0x004fca0000000000 */
[----:B------:R-:W-:-:S05]  /*22f20*/  LOP3.LUT R4, R10, R28, RZ, 0xfc, !PT ;  /* 0x0000001c0a047212 */ /* 0x000fca00078efcff */
[----:B------:R-:W-:-:S06]  /*22f30*/  IMAD.IADD R4, R19, 0x1, R4 ;  /* 0x0000000113047824 */ /* 0x000fcc00078e0204 */
[----:B------:R-:W2:Y:S02]  /*22f40*/  LDSM.16.MT88.4 R4, [R4+0x6000] ;  /* 0x006000000404783b */ /* 0x000ea40000004200 */
[C-C-:B--2---:R-:W-:Y:S02]  /*22f50*/  PRMT R8, R4.reuse, 0x6420, R5.reuse ;  /* 0x0000642004087816 */ /* 0x144fe40000000005 */
[----:B------:R-:W-:Y:S02]  /*22f60*/  PRMT R9, R4, 0x7531, R5 ;  /* 0x0000753104097816 */ /* 0x000fe40000000005 */
        /* <DEDUP_REMOVED lines=16> */
[C---:B--2---:R-:W-:Y:S02]  /*23070*/  VIADD R10, R0.reuse, 0x1800 ;  /* 0x00001800000a7836 */ /* 0x044fe40000000000 */
[----:B------:R-:W-:-:S03]  /*23080*/  VIADD R0, R0, 0x2000 ;  /* 0x0000200000007836 */ /* 0x000fc60000000000 */
        /* <DEDUP_REMOVED lines=10> */
[C---:B--2---:R-:W-:Y:S02]  /*23130*/  LOP3.LUT R4, R0.reuse, R28, RZ, 0xfc, !PT ;  /* 0x0000001c00047212 */ /* 0x044fe400078efcff */
[----:B------:R-:W-:-:S03]  /*23140*/  LOP3.LUT R0, R0, R23, RZ, 0xfc, !PT ;  /* 0x0000001700007212 */ /* 0x000fc600078efcff */
[----:B------:R-:W-:Y:S02]  /*23150*/  IMAD.IADD R4, R19, 0x1, R4 ;  /* 0x0000000113047824 */ /* 0x000fe400078e0204 */
[----:B------:R-:W-:-:S04]  /*23160*/  IMAD.IADD R0, R22, 0x1, R0 ;  /* 0x0000000116007824 */ /* 0x000fc800078e0200 */
[----:B------:R-:W2:Y:S02]  /*23170*/  LDSM.16.MT88.4 R4, [R4+0x6000] ;  /* 0x006000000404783b */ /* 0x000ea40000004200 */
        /* <DEDUP_REMOVED lines=10> */
[----:B---3--:R-:W3:Y:S01]  /*23220*/  FENCE.VIEW.ASYNC.S ;  /* 0x00000000000073c6 */ /* 0x008ee20000000000 */
[----:B------:R-:W-:Y:S05]  /*23230*/  @!P1 BRA `(.L_x_12525) ;  /* 0x0000000000049947 */ /* 0x000fea0003800000 */
[----:B------:R-:W-:Y:S01]  /*23240*/  BPT.TRAP 0x1 ;  /* 0x000000040000795c */ /* 0x000fe20000300000 */
.L_x_12525:
[----:B--2---:R4:W5:Y:S01]  /*23250*/  LDL R8, [R1+0x4] ;  /* 0x0000040001087983 */ /* 0x0049620000100800 */
[----:B---3--:R2:W-:Y:S01]  /*23260*/  SYNCS.ARRIVE.TRANS64.A1T0 RZ, [R3+URZ+0x13250], RZ ;  /* 0x013250ff03ff79a7 */ /* 0x0085e2000810003f */
[----:B------:R-:W3:Y:S02]  /*23270*/  S2R R0, SR_TID.X ;  /* 0x0000000000007919 */ /* 0x000ee40000002100 */
        /* <DEDUP_REMOVED lines=9> */
[----:B----4-:R-:W-:Y:S05]  /*23310*/  @P0 BRA `(.L_x_12526) ;  /* 0xfffffff000d00947 */ /* 0x010fea000383ffff */
.L_x_12506:
        /* <DEDUP_REMOVED lines=10> */
[----:B--2---:R-:W3:Y:S02]  /*233c0*/  FLO.U32 R0, UR4 ;  /* 0x0000000400007d00 */ /* 0x004ee400080e0000 */
[----:B---3--:R-:W-:-:S06]  /*233d0*/  ISETP.EQ.U32.AND P1, PT, R0, R5, PT ;  /* 0x000000050000720c */ /* 0x008fcc0003f22070 */
[----:B------:R-:W4:Y:S07]  /*233e0*/  POPC R5, UR4 ;  /* 0x0000000400057d09 */ /* 0x000f2e0008000000 */
[----:B----4-:R-:W2:Y:S01]  /*233f0*/  @P1 ATOMG.E.ADD.STRONG.GPU PT, R3, desc[UR44][R2.64], R5 ;  /* 0x00000005020319a8 */ /* 0x010ea200081ee1ec */
[----:B------:R-:W3:Y:S02]  /*23400*/  S2R R4, SR_LTMASK ;  /* 0x0000000000047919 */ /* 0x000ee40000003900 */
[----:B---3--:R-:W-:-:S04]  /*23410*/  LOP3.LUT R4, R4, UR4, RZ, 0xc0, !PT ;  /* 0x0000000404047c12 */ /* 0x008fc8000f8ec0ff */
[----:B------:R-:W3:Y:S01]  /*23420*/  POPC R7, R4 ;  /* 0x0000000400077309 */ /* 0x000ee20000000000 */
[----:B--2---:R-:W3:Y:S02]  /*23430*/  SHFL.IDX PT, R0, R3, R0, 0x1f ;  /* 0x00001f0003007589 */ /* 0x004ee400000e0000 */
[----:B---3--:R-:W-:-:S07]  /*23440*/  IADD3 R24, R0, UR36, R7 ;  /* 0x0000002400187c10 */ /* 0x008fce000fffe007 */
.L_x_12528:
[----:B------:R-:W-:Y:S05]  /*23450*/  BSYNC B0 ;  /* 0x0000000000007941 */ /* 0x000fea0003800000 */
.L_x_12527:
[----:B------:R-:W-:Y:S05]  /*23460*/  @!P2 BRA `(.L_x_12529) ;  /* 0x000000000004a947 */ /* 0x000fea0003800000 */
[----:B------:R-:W-:Y:S01]  /*23470*/  BPT.TRAP 0x1 ;  /* 0x000000040000795c */ /* 0x000fe20000300000 */
.L_x_12529:
[----:B--2---:R-:W2:Y:S04]  /*23480*/  LDL R0, [R1+0x4] ;  /* 0x0000040001007983 */ /* 0x004ea80000100800 */
[----:B------:R-:W3:Y:S01]  /*23490*/  LDL R2, [R1+0x20] ;  /* 0x0000200001027983 */ /* 0x000ee20000100800 */
[----:B------:R-:W-:Y:S01]  /*234a0*/  BSSY B0, `(.L_x_12530) ;  /* 0x0000007000007945 */ /* 0x000fe20003800000 */
[----:B--2---:R-:W-:Y:S01]  /*234b0*/  LOP3.LUT R3, R0, 0x1, RZ, 0x3c, !PT ;  /* 0x0000000100037812 */ /* 0x004fe200078e3cff */
[----:B------:R-:W-:-:S03]  /*234c0*/  IMAD R0, R29, 0x8, R19 ;  /* 0x000000081d007824 */ /* 0x000fc600078e0213 */
[----:B------:R-:W-:Y:S02]  /*234d0*/  SHF.L.U32 R3, R3, 0x1f, RZ ;  /* 0x0000001f03037819 */ /* 0x000fe400000006ff */
[----:B---3--:R-:W-:Y:S02]  /*234e0*/  ISETP.NE.AND P2, PT, R2, 0x3, PT ;  /* 0x000000030200780c */ /* 0x008fe40003f45270 */
[----:B------:R-:W2:Y:S02]  /*234f0*/  SYNCS.PHASECHK.TRANS64.TRYWAIT P1, [R0+URZ+0x13270], R3 ;  /* 0x01327003000075a7 */ /* 0x000ea4000802017f */
[----:B--2---:R-:W-:Y:S09]  /*23500*/  @!P1 BRA `(.L_x_12531) ;  /* 0x0000002c00cc9947 */ /* 0x004ff20003800000 */
.L_x_12617:
[----:B------:R-:W-:Y:S05]  /*23510*/  BSYNC B0 ;  /* 0x0000000000007941 */ /* 0x000fea0003800000 */
.L_x_12530:
[----:B------:R-:W-:Y:S05]  /*23520*/  @!P2 BRA `(.L_x_12532) ;  /* 0x000000000004a947 */ /* 0x000fea0003800000 */
[----:B------:R-:W-:Y:S01]  /*23530*/  BPT.TRAP 0x1 ;  /* 0x000000040000795c */ /* 0x000fe20000300000 */
.L_x_12532:
[----:B------:R-:W2:Y:S02]  /*23540*/  LDL R2, [R1+0x4] ;  /* 0x0000040001027983 */ /* 0x000ea40000100800 */
[----:B--2---:R-:W-:-:S04]  /*23550*/  SHF.L.U32 R3, R2, 0x1f, RZ ;  /* 0x0000001f02037819 */ /* 0x004fc800000006ff */
[----:B------:R-:W2:Y:S02]  /*23560*/  SYNCS.PHASECHK.TRANS64.TRYWAIT P1, [R0+URZ+0x13260], R3 ;  /* 0x01326003000075a7 */ /* 0x000ea4000802017f */
[----:B--2---:R-:W-:Y:S05]  /*23570*/  @!P1 BRA `(.L_x_12533) ;  /* 0x0000002c00c49947 */ /* 0x004fea0003800000 */
.L_x_12618:
[----:B------:R-:W-:Y:S01]  /*23580*/  IMAD R2, R29, 0x2800, RZ ;  /* 0x000028001d027824 */ /* 0x000fe200078e02ff */
[----:B------:R-:W-:Y:S05]  /*23590*/  WARPSYNC.ALL ;  /* 0x0000000000007948 */ /* 0x000fea0003800000 */
[C---:B------:R-:W-:Y:S02]  /*235a0*/  LOP3.LUT R4, R2.reuse, R28, RZ, 0xfc, !PT ;  /* 0x0000001c02047212 */ /* 0x040fe400078efcff */
[----:B--2---:R-:W-:-:S03]  /*235b0*/  LOP3.LUT R3, R2, R23, RZ, 0xfc, !PT ;  /* 0x0000001702037212 */ /* 0x004fc600078efcff */
[----:B------:R-:W-:Y:S02]  /*235c0*/  IMAD.IADD R5, R19, 0x1, R4 ;  /* 0x0000000113057824 */ /* 0x000fe400078e0204 */
[----:B------:R-:W-:Y:S02]  /*235d0*/  IMAD.IADD R12, R22, 0x1, R3 ;  /* 0x00000001160c7824 */ /* 0x000fe400078e0203 */
[----:B------:R-:W-:Y:S02]  /*235e0*/  VIADD R3, R2, 0x800 ;  /* 0x0000080002037836 */ /* 0x000fe40000000000 */
[----:B------:R-:W0:Y:S02]  /*235f0*/  LDSM.16.MT88.4 R4, [R5+0x6000] ;  /* 0x006000000504783b */ /* 0x000e240000004200 */
[C-C-:B0----5:R-:W-:Y:S02]  /*23600*/  PRMT R8, R4.reuse, 0x6420, R5.reuse ;  /* 0x0000642004087816 */ /* 0x161fe40000000005 */
[----:B------:R-:W-:-:S02]  /*23610*/  PRMT R9, R4, 0x7531, R5 ;  /* 0x0000753104097816 */ /* 0x000fc40000000005 */
[----:B------:R-:W-:Y:S02]  /*23620*/  LOP3.LUT R4, R3, R28, RZ, 0xfc, !PT ;  /* 0x0000001c03047212 */ /* 0x000fe400078efcff */
[C-C-:B------:R-:W-:Y:S02]  /*23630*/  PRMT R10, R6.reuse, 0x6420, R7.reuse ;  /* 0x00006420060a7816 */ /* 0x140fe40000000007 */
[----:B------:R-:W-:Y:S01]  /*23640*/  PRMT R11, R6, 0x7531, R7 ;  /* 0x00007531060b7816 */ /* 0x000fe20000000007 */
[----:B------:R-:W-:Y:S01]  /*23650*/  IMAD.IADD R6, R19, 0x1, R4 ;  /* 0x0000000113067824 */ /* 0x000fe200078e0204 */
[----:B------:R-:W-:-:S03]  /*23660*/  LOP3.LUT R3, R3, R23, RZ, 0xfc, !PT ;  /* 0x0000001703037212 */ /* 0x000fc600078efcff */
[----:B------:R-:W-:Y:S02]  /*23670*/  STSM.16.M88.4 [R12], R8 ;  /* 0x000000080c007844 */ /* 0x000fe40000000200 */
[----:B-1----:R-:W-:Y:S02]  /*23680*/  IMAD.IADD R13, R22, 0x1, R3 ;  /* 0x00000001160d7824 */ /* 0x002fe400078e0203 */
        /* <DEDUP_REMOVED lines=47> */
.L_x_12534:
[----:B------:R-:W2:Y:S01]  /*23980*/  LDL.LU R3, [R1+0x4] ;  /* 0x0000040001037983 */ /* 0x000ea20000300800 */
        /* <DEDUP_REMOVED lines=10> */
[----:B------:R3:W-:Y:S02]  /*23a30*/  STL [R1+0x4], R3 ;  /* 0x0000040301007387 */ /* 0x0007e40000100800 */
.L_x_12483:
[----:B------:R-:W-:-:S13]  /*23a40*/  LOP3.LUT P0, RZ, R16, 0x2, RZ, 0xc0, !PT ;  /* 0x0000000210ff7812 */ /* 0x000fda000780c0ff */
[----:B------:R-:W-:Y:S05]  /*23a50*/  @!P0 BRA `(.L_x_12535) ;  /* 0x0000000000248947 */ /* 0x000fea0003800000 */
[----:B------:R-:W-:Y:S05]  /*23a60*/  WARPSYNC.ALL ;  /* 0x0000000000007948 */ /* 0x000fea0003800000 */
[----:B------:R-:W2:Y:S08]  /*23a70*/  S2UR UR5, SR_CgaCtaId ;  /* 0x00000000000579c3 */ /* 0x000eb00000008800 */
[----:B------:R-:W-:Y:S06]  /*23a80*/  BAR.SYNC.DEFER_BLOCKING 0x5, 0x200 ;  /* 0x0148000000007b1d */ /* 0x000fec0000010000 */
[----:B------:R-:W-:-:S02]  /*23a90*/  UMOV UR4, 0x400 ;  /* 0x0000040000047882 */ /* 0x000fc40000000000 */
[----:B--2---:R-:W-:-:S06]  /*23aa0*/  ULEA UR4, UR5, UR4, 0x18 ;  /* 0x0000000405047291 */ /* 0x004fcc000f8ec03f */
[----:B------:R-:W-:-:S05]  /*23ab0*/  IMAD.U32 R19, RZ, RZ, UR4 ;  /* 0x00000004ff137e24 */ /* 0x000fca000f8e00ff */
[----:B------:R2:W4:Y:S01]  /*23ac0*/  LDS.128 R24, [R19+0x132d0] ;  /* 0x0132d00013187984 */ /* 0x0005220000000c00 */
[----:B------:R-:W-:Y:S06]  /*23ad0*/  BAR.ARV 0x4, 0x200 ;  /* 0x0108000000007b1d */ /* 0x000fec0000002000 */
[----:B------:R-:W-:Y:S05]  /*23ae0*/  BRA `(.L_x_12536) ;  /* 0x0000000c00d87947 */ /* 0x000fea0003800000 */
.L_x_12535:
        /* <DEDUP_REMOVED lines=9> */
[----:B------:R-:W2:Y:S01]  /*23b80*/  @!P1 LDC.64 R4, c[0x0][0xc78] ;  /* 0x00031e00ff049b82 */ /* 0x000ea20000000a00 */
[----:B0-----:R-:W-:-:S05]  /*23b90*/  @!P1 IMAD.WIDE R2, R9, 0x4, R2 ;  /* 0x0000000409029825 */ /* 0x001fca00078e0202 */
[----:B------:R2:W3:Y:S02]  /*23ba0*/  @!P1 LDG.E R7, desc[UR44][R2.64] ;  /* 0x0000002c02079981 */ /* 0x0004e4000c1e1900 */
[----:B--2---:R-:W-:-:S05]  /*23bb0*/  @!P1 IMAD.WIDE R2, R9, 0x4, R4 ;  /* 0x0000000409029825 */ /* 0x004fca00078e0204 */
[----:B------:R-:W2:Y:S01]  /*23bc0*/  @!P1 LDG.E R4, desc[UR44][R2.64] ;  /* 0x0000002c02049981 */ /* 0x000ea2000c1e1900 */
        /* <DEDUP_REMOVED lines=9> */
[----:B---3--:R-:W-:Y:S02]  /*23c60*/  @!P1 IMAD.MOV.U32 R25, RZ, RZ, R7 ;  /* 0x000000ffff199224 */ /* 0x008fe400078e0007 */
        /* <DEDUP_REMOVED lines=19> */
.L_x_12628:
[----:B------:R-:W-:Y:S02]  /*23da0*/  ULDC UR4, c[0x0][0xc38] ;  /* 0x00030e0000047ab9 */ /* 0x000fe40000000800 */
[----:B------:R-:W-:-:S04]  /*23db0*/  IMAD.U32 R4, RZ, RZ, UR4 ;  /* 0x00000004ff047e24 */ /* 0x000fc8000f8e00ff */
[----:B--2---:R-:W-:-:S04]  /*23dc0*/  IMAD R3, R14, R4, RZ ;  /* 0x000000040e037224 */ /* 0x004fc800078e02ff */
[----:B------:R-:W-:-:S05]  /*23dd0*/  IMAD.IADD R6, R6, 0x1, R3 ;  /* 0x0000000106067824 */ /* 0x000fca00078e0203 */
[----:B------:R-:W-:-:S13]  /*23de0*/  ISETP.GT.AND P6, PT, R6, R0, PT ;  /* 0x000000000600720c */ /* 0x000fda0003fc4270 */
[----:B------:R-:W-:Y:S05]  /*23df0*/  @P6 BRA `(.L_x_12538) ;  /* 0x0000000000a46947 */ /* 0x000fea0003800000 */
.L_x_12541:
        /* <DEDUP_REMOVED lines=35> */
.L_x_12636:
[----:B------:R-:W-:Y:S02]  /*24030*/  ULDC UR4, c[0x0][0xc38] ;  /* 0x00030e0000047ab9 */ /* 0x000fe40000000800 */
[----:B------:R-:W-:-:S04]  /*24040*/  IMAD.U32 R4, RZ, RZ, UR4 ;  /* 0x00000004ff047e24 */ /* 0x000fc8000f8e00ff */
[----:B--2---:R-:W-:-:S04]  /*24050*/  IMAD R3, R14, R4, RZ ;  /* 0x000000040e037224 */ /* 0x004fc800078e02ff */
[----:B------:R-:W-:-:S05]  /*24060*/  IMAD.IADD R6, R3, 0x1, R6 ;  /* 0x0000000103067824 */ /* 0x000fca00078e0206 */
[----:B------:R-:W-:-:S13]  /*24070*/  ISETP.GT.AND P6, PT, R6, R0, PT ;  /* 0x000000000600720c */ /* 0x000fda0003fc4270 */
[----:B------:R-:W-:Y:S05]  /*24080*/  @!P6 BRA `(.L_x_12541) ;  /* 0xfffffffc005ce947 */ /* 0x000fea000383ffff */
.L_x_12538:
[----:B------:R-:W-:Y:S01]  /*24090*/  IMAD.IADD R6, R6, 0x1, -R3 ;  /* 0x0000000106067824 */ /* 0x000fe200078e0a03 */
[----:B------:R-:W-:-:S03]  /*240a0*/  UMOV UR4, 0xffffffff ;  /* 0xffffffff00047882 */ /* 0x000fc60000000000 */
[----:B------:R-:W-:-:S05]  /*240b0*/  IMAD R3, R2, R4, R6 ;  /* 0x0000000402037224 */ /* 0x000fca00078e0206 */
[----:B------:R-:W-:Y:S01]  /*240c0*/  ISETP.GT.AND P6, PT, R3, R0, PT ;  /* 0x000000000300720c */ /* 0x000fe20003fc4270 */
[----:B------:R-:W-:-:S12]  /*240d0*/  BRA.DIV UR4, `(.L_x_12542) ;  /* 0x0000002a04fc7947 */ /* 0x000fd8000b800000 */
[----:B------:R-:W-:-:S04]  /*240e0*/  VOTE.ANY R3, PT, !P6 ;  /* 0x0000000000037806 */ /* 0x000fc800070e0100 */
[----:B------:R-:W2:Y:S02]  /*240f0*/  POPC R7, R3 ;  /* 0x0000000300077309 */ /* 0x000ea40000000000 */
[----:B--2---:R2:W3:Y:S01]  /*24100*/  SHFL.IDX PT, R25, R25, R7, 0x1f ;  /* 0x00001f0719197589 */ /* 0x0044e200000e0000 */
[----:B------:R-:W-:-:S03]  /*24110*/  IMAD.IADD R27, R7, 0x1, R27 ;  /* 0x00000001071b7824 */ /* 0x000fc600078e021b */
[----:B------:R2:W4:Y:S04]  /*24120*/  SHFL.IDX PT, R5, R5, R7, 0x1f ;  /* 0x00001f0705057589 */ /* 0x00052800000e0000 */
.L_x_12641:
[----:B------:R-:W-:-:S13]  /*24130*/  ISETP.NE.AND P0, PT, R3, RZ, PT ;  /* 0x000000ff0300720c */ /* 0x000fda0003f05270 */
[----:B------:R-:W-:Y:S05]  /*24140*/  @!P0 BRA `(.L_x_12543) ;  /* 0x0000000000108947 */ /* 0x000fea0003800000 */
[----:B------:R-:W-:Y:S01]  /*24150*/  UMOV UR4, 0xffffffff ;  /* 0xffffffff00047882 */ /* 0x000fe20000000000 */
[----:B------:R-:W-:Y:S02]  /*24160*/  VIADD R12, R7, 0xffffffff ;  /* 0xffffffff070c7836 */ /* 0x000fe40000000000 */
[----:B------:R-:W-:Y:S05]  /*24170*/  BRA.DIV UR4, `(.L_x_12544) ;  /* 0x0000002e04347947 */ /* 0x000fea000b800000 */
[----:B------:R0:W0:Y:S02]  /*24180*/  SHFL.IDX PT, R24, R2, R12, 0x1f ;  /* 0x00001f0c02187589 */ /* 0x00002400000e0000 */
.L_x_12543:
[----:B----4-:R-:W-:Y:S01]  /*24190*/  ISETP.NE.AND P0, PT, R5, 0x1, PT ;  /* 0x000000010500780c */ /* 0x010fe20003f05270 */
[----:B0-----:R-:W-:-:S04]  /*241a0*/  IMAD R24, R24, R4, R6 ;  /* 0x0000000418187224 */ /* 0x001fc800078e0206 */
[----:B------:R-:W-:-:S08]  /*241b0*/  IMAD.IADD R0, R0, 0x1, -R24 ;  /* 0x0000000100007824 */ /* 0x000fd000078e0a18 */
[----:B------:R-:W-:Y:S05]  /*241c0*/  @!P0 BRA `(.L_x_12545) ;  /* 0x0000000000dc8947 */ /* 0x000fea0003800000 */
[-C--:B---3--:R-:W-:Y:S01]  /*241d0*/  IABS R4, R25.reuse ;  /* 0x0000001900047213 */ /* 0x088fe20000000000 */
[----:B------:R-:W-:Y:S01]  /*241e0*/  IMAD.MOV.U32 R2, RZ, RZ, RZ ;  /* 0x000000ffff027224 */ /* 0x000fe200078e00ff */
[----:B------:R-:W-:Y:S02]  /*241f0*/  IABS R8, R25 ;  /* 0x0000001900087213 */ /* 0x000fe40000000000 */
[----:B------:R-:W0:Y:S03]  /*24200*/  I2F.RP R6, R4 ;  /* 0x0000000400067306 */ /* 0x000e260000209400 */
[----:B------:R-:W-:-:S05]  /*24210*/  IMAD.MOV R8, RZ, RZ, -R8 ;  /* 0x000000ffff087224 */ /* 0x000fca00078e0a08 */
[----:B0-----:R-:W2:Y:S02]  /*24220*/  MUFU.RCP R6, R6 ;  /* 0x0000000600067308 */ /* 0x001ea40000001000 */
[----:B--2---:R-:W-:-:S06]  /*24230*/  VIADD R7, R6, 0xffffffe ;  /* 0x0ffffffe06077836 */ /* 0x004fcc0000000000 */
[----:B------:R-:W0:Y:S02]  /*24240*/  F2I.FTZ.U32.TRUNC.NTZ R3, R7 ;  /* 0x0000000700037305 */ /* 0x000e24000021f000 */
[----:B0-----:R-:W-:-:S04]  /*24250*/  IMAD.MOV R9, RZ, RZ, -R3 ;  /* 0x000000ffff097224 */ /* 0x001fc800078e0a03 */
[----:B------:R-:W-:-:S04]  /*24260*/  IMAD R9, R9, R4, RZ ;  /* 0x0000000409097224 */ /* 0x000fc800078e02ff */
[----:B------:R-:W-:Y:S01]  /*24270*/  IMAD.HI.U32 R2, R3, R9, R2 ;  /* 0x0000000903027227 */ /* 0x000fe200078e0002 */
[----:B------:R-:W-:-:S05]  /*24280*/  IABS R3, R0 ;  /* 0x0000000000037213 */ /* 0x000fca0000000000 */
[----:B------:R-:W-:-:S04]  /*24290*/  IMAD.HI.U32 R6, R2, R3, RZ ;  /* 0x0000000302067227 */ /* 0x000fc800078e00ff */
        /* <DEDUP_REMOVED lines=12> */
[----:B------:R0:W2:Y:S02]  /*24360*/  F2I.FTZ.U32.TRUNC.NTZ R3, R8 ;  /* 0x0000000800037305 */ /* 0x0000a4000021f000 */
[----:B0-----:R-:W-:-:S05]  /*24370*/  IABS R8, R5 ;  /* 0x0000000500087213 */ /* 0x001fca0000000000 */
[----:B------:R-:W-:Y:S02]  /*24380*/  IMAD.MOV R8, RZ, RZ, -R8 ;  /* 0x000000ffff087224 */ /* 0x000fe400078e0a08 */
[----:B--2---:R-:W-:-:S04]  /*24390*/  IMAD.MOV R9, RZ, RZ, -R3 ;  /* 0x000000ffff097224 */ /* 0x004fc800078e0a03 */
        /* <DEDUP_REMOVED lines=26> */
.L_x_12545:
[----:B------:R-:W0:Y:S02]  /*24540*/  LDC.64 R2, c[0x0][0xc90] ;  /* 0x00032400ff027b82 */ /* 0x000e240000000a00 */
[----:B0-----:R-:W-:-:S05]  /*24550*/  IMAD.WIDE R2, R27, 0x4, R2 ;  /* 0x000000041b027825 */ /* 0x001fca00078e0202 */
[----:B------:R-:W3:Y:S02]  /*24560*/  LDG.E R6, desc[UR44][R2.64] ;  /* 0x0000002c02067981 */ /* 0x000ee4000c1e1900 */
[----:B---3--:R-:W-:-:S05]  /*24570*/  IMAD R5, R25, R6, RZ ;  /* 0x0000000619057224 */ /* 0x008fca00078e02ff */
[----:B--2---:R-:W-:-:S04]  /*24580*/  IABS R7, R5 ;  /* 0x0000000500077213 */ /* 0x004fc80000000000 */
        /* <DEDUP_REMOVED lines=28> */
[----:B------:R-:W-:-:S04]  /*24750*/  VIADDMNMX R4, R3, R4, R6, PT ;  /* 0x0000000403047246 */ /* 0x000fc80003800106 */
        /* <DEDUP_REMOVED lines=25> */
[----:B------:R-:W-:Y:S02]  /*248f0*/  IMAD R26, R5, R4, R0 ;  /* 0x00000004051a7224 */ /* 0x000fe400078e0200 */
[----:B------:R-:W-:-:S07]  /*24900*/  IMAD.MOV.U32 R0, RZ, RZ, R5 ;  /* 0x000000ffff007224 */ /* 0x000fce00078e0005 */
.L_x_12546:
[----:B------:R-:W-:-:S05]  /*24910*/  LOP3.LUT R0, RZ, R0, RZ, 0x33, !PT ;  /* 0x00000000ff007212 */ /* 0x000fca00078e33ff */
[----:B------:R-:W-:Y:S01]  /*24920*/  IMAD.IADD R25, R25, 0x1, R0 ;  /* 0x0000000119197824 */ /* 0x000fe200078e0200 */
[----:B------:R-:W-:Y:S06]  /*24930*/  BRA `(.L_x_12547) ;  /* 0x00000000001c7947 */ /* 0x000fec0003800000 */
.L_x_12539:
[----:B------:R-:W-:Y:S01]  /*24940*/  UMOV UR4, URZ ;  /* 0x0000003f00047c82 */ /* 0x000fe20008000000 */
[----:B------:R-:W-:Y:S01]  /*24950*/  UMOV UR5, URZ ;  /* 0x0000003f00057c82 */ /* 0x000fe20008000000 */
[----:B------:R-:W-:Y:S01]  /*24960*/  ULDC UR6, c[0x0][0xc3c] ;  /* 0x00030f0000067ab9 */ /* 0x000fe20000000800 */
[----:B------:R-:W-:Y:S02]  /*24970*/  IMAD.MOV.U32 R24, RZ, RZ, R0 ;  /* 0x000000ffff187224 */ /* 0x000fe400078e0000 */
[----:B------:R-:W-:Y:S02]  /*24980*/  IMAD.U32 R25, RZ, RZ, UR4 ;  /* 0x00000004ff197e24 */ /* 0x000fe4000f8e00ff */
[----:B------:R-:W-:Y:S02]  /*24990*/  IMAD.U32 R26, RZ, RZ, UR5 ;  /* 0x00000005ff1a7e24 */ /* 0x000fe4000f8e00ff */
[----:B------:R-:W-:-:S07]  /*249a0*/  IMAD.U32 R27, RZ, RZ, UR6 ;  /* 0x00000006ff1b7e24 */ /* 0x000fce000f8e00ff */
.L_x_12547:
        /* <DEDUP_REMOVED lines=10> */
.L_x_12536:
[----:B------:R-:W-:Y:S02]  /*24a50*/  ULDC UR4, c[0x0][0xc3c] ;  /* 0x00030f0000047ab9 */ /* 0x000fe40000000800 */
[----:B----4-:R-:W-:-:S13]  /*24a60*/  ISETP.GE.AND P0, PT, R27, UR4, PT ;  /* 0x000000041b007c0c */ /* 0x010fda000bf06270 */
[----:B------:R-:W-:Y:S05]  /*24a70*/  @!P0 BRA `(.L_x_12548) ;  /* 0xffffffa000688947 */ /* 0x000fea000383ffff */
[----:B------:R-:W-:Y:S05]  /*24a80*/  BSYNC B7 ;  /* 0x0000000000077941 */ /* 0x000fea0003800000 */
.L_x_12426:
        /* <DEDUP_REMOVED lines=12> */
.L_x_12644:
[----:B------:R-:W-:Y:S05]  /*24b50*/  BSYNC B0 ;  /* 0x0000000000007941 */ /* 0x000fea0003800000 */
.L_x_12549:
[----:B------:R-:W-:-:S03]  /*24b60*/  UMOV UR4, 0xffffffff ;  /* 0xffffffff00047882 */ /* 0x000fc60000000000 */
[----:B------:R-:W-:Y:S05]  /*24b70*/  BRA.DIV UR4, `(.L_x_12551) ;  /* 0x0000002204f07947 */ /* 0x000fea000b800000 */
[----:B0-----:R-:W0:Y:S02]  /*24b80*/  S2R R0, SR_TID.X ;  /* 0x0000000000007919 */ /* 0x001e240000002100 */
[----:B0-----:R-:W-:-:S04]  /*24b90*/  SHF.R.U32.HI R0, RZ, 0x5, R0 ;  /* 0x00000005ff007819 */ /* 0x001fc80000011600 */
[----:B------:R-:W-:-:S05]  /*24ba0*/  LOP3.LUT R0, R0, 0x3, RZ, 0xc0, !PT ;  /* 0x0000000300007812 */ /* 0x000fca00078ec0ff */
[----:B------:R0:W3:Y:S02]  /*24bb0*/  SHFL.IDX PT, R14, R0, RZ, 0x1f ;  /* 0x00001fff000e7589 */ /* 0x0000e400000e0000 */
.L_x_12647:
[----:B---3--:R-:W-:-:S13]  /*24bc0*/  ISETP.NE.AND P0, PT, R14, RZ, PT ;  /* 0x000000ff0e00720c */ /* 0x008fda0003f05270 */
[----:B------:R-:W-:Y:S05]  /*24bd0*/  @P0 BRA `(.L_x_12235) ;  /* 0x0000000000a80947 */ /* 0x000fea0003800000 */
[----:B------:R-:W-:-:S03]  /*24be0*/  UMOV UR4, 0xffffffff ;  /* 0xffffffff00047882 */ /* 0x000fc60000000000 */
[----:B------:R-:W-:Y:S05]  /*24bf0*/  BRA.DIV UR4, `(.L_x_12552) ;  /* 0x0000002604047947 */ /* 0x000fea000b800000 */
[----:B------:R-:W-:-:S13]  /*24c00*/  ELECT P6, URZ, PT ;  /* 0x00000000003f782f */ /* 0x000fda00038c0000 */
.L_x_12650:
[----:B------:R-:W-:Y:S05]  /*24c10*/  @!P6 BRA `(.L_x_12235) ;  /* 0x000000000098e947 */ /* 0x000fea0003800000 */
[----:B0-----:R-:W3:Y:S02]  /*24c20*/  LDL.LU R0, [R1+0x40] ;  /* 0x0000400001007983 */ /* 0x001ee40000300800 */
[----:B---3--:R-:W-:-:S04]  /*24c30*/  LOP3.LUT R0, R0, 0x2, RZ, 0xfc, !PT ;  /* 0x0000000200007812 */ /* 0x008fc800078efcff */
[----:B------:R-:W-:-:S13]  /*24c40*/  ISETP.NE.AND P0, PT, R0, 0x3, PT ;  /* 0x000000030000780c */ /* 0x000fda0003f05270 */
[----:B------:R-:W-:Y:S05]  /*24c50*/  @!P0 BRA `(.L_x_12553) ;  /* 0x0000000000048947 */ /* 0x000fea0003800000 */
[----:B------:R-:W-:Y:S01]  /*24c60*/  BPT.TRAP 0x1 ;  /* 0x000000040000795c */ /* 0x000fe20000300000 */
.L_x_12553:
[----:B------:R-:W3:Y:S01]  /*24c70*/  LDL.LU R8, [R1+0x4] ;  /* 0x0000040001087983 */ /* 0x000ee20000300800 */
[----:B------:R-:W-:Y:S02]  /*24c80*/  VIADD R0, R6, 0x13240 ;  /* 0x0001324006007836 */ /* 0x000fe40000000000 */
[C---:B------:R-:W-:Y:S02]  /*24c90*/  VIADD R2, R29.reuse, 0x1 ;  /* 0x000000011d027836 */ /* 0x040fe40000000000 */
[----:B------:R-:W-:-:S03]  /*24ca0*/  IMAD R5, R29, 0x8, R0 ;  /* 0x000000081d057824 */ /* 0x000fc600078e0200 */
[----:B------:R-:W-:-:S04]  /*24cb0*/  ISETP.NE.AND P2, PT, R2, 0x2, PT ;  /* 0x000000020200780c */ /* 0x000fc80003f45270 */
[----:B------:R-:W-:Y:S02]  /*24cc0*/  SEL R3, RZ, 0x1, P2 ;  /* 0x00000001ff037807 */ /* 0x000fe40001000000 */
[----:B------:R-:W-:-:S05]  /*24cd0*/  SEL R7, R2, RZ, P2 ;  /* 0x000000ff02077207 */ /* 0x000fca0001000000 */
[----:B------:R-:W-:Y:S01]  /*24ce0*/  IMAD R9, R7, 0x8, R0 ;  /* 0x0000000807097824 */ /* 0x000fe200078e0200 */
[C---:B---3--:R-:W-:Y:S02]  /*24cf0*/  SHF.L.U32 R4, R8.reuse, 0x1f, RZ ;  /* 0x0000001f08047819 */ /* 0x048fe400000006ff */
[----:B------:R-:W-:Y:S02]  /*24d00*/  LOP3.LUT R3, R8, R3, RZ, 0x3c, !PT ;  /* 0x0000000308037212 */ /* 0x000fe400078e3cff */
[----:B------:R-:W0:Y:S02]  /*24d10*/  SYNCS.PHASECHK.TRANS64.TRYWAIT P1, [R5+URZ], R4 ;  /* 0x00000004050075a7 */ /* 0x000e24000802017f */
[----:B------:R-:W-:Y:S01]  /*24d20*/  SHF.L.U32 R0, R3, 0x1f, RZ ;  /* 0x0000001f03007819 */ /* 0x000fe200000006ff */
[----:B0-----:R-:W-:Y:S06]  /*24d30*/  @!P1 BRA `(.L_x_12554) ;  /* 0x0000002000d49947 */ /* 0x001fec0003800000 */
.L_x_12651:
[----:B------:R-:W3:Y:S02]  /*24d40*/  SYNCS.PHASECHK.TRANS64.TRYWAIT P1, [R9+URZ], R0 ;  /* 0x00000000090075a7 */ /* 0x000ee4000802017f */
[----:B---3--:R-:W-:Y:S05]  /*24d50*/  @!P1 BRA `(.L_x_12555) ;  /* 0x0000002000e09947 */ /* 0x008fea0003800000 */
.L_x_12652:
[----:B------:R-:W-:Y:S05]  /*24d60*/  @!P0 BRA `(.L_x_12556) ;  /* 0x0000000000048947 */ /* 0x000fea0003800000 */
[----:B------:R-:W-:Y:S01]  /*24d70*/  BPT.TRAP 0x1 ;  /* 0x000000040000795c */ /* 0x000fe20000300000 */
.L_x_12556:
[----:B------:R-:W-:-:S04]  /*24d80*/  IMAD R29, R29, 0x8, R6 ;  /* 0x000000081d1d7824 */ /* 0x000fc800078e0206 */
[----:B------:R-:W4:Y:S02]  /*24d90*/  SYNCS.PHASECHK.TRANS64.TRYWAIT P1, [R29+URZ+0x13260], R4 ;  /* 0x013260041d0075a7 */ /* 0x000f24000802017f */
[----:B----4-:R-:W-:Y:S05]  /*24da0*/  @!P1 BRA `(.L_x_12557) ;  /* 0x0000002000e09947 */ /* 0x010fea0003800000 */
.L_x_12653:
[----:B------:R-:W-:Y:S05]  /*24db0*/  @!P0 BRA `(.L_x_12558) ;  /* 0x0000000000048947 */ /* 0x000fea0003800000 */
[----:B------:R-:W-:Y:S01]  /*24dc0*/  BPT.TRAP 0x1 ;  /* 0x000000040000795c */ /* 0x000fe20000300000 */
.L_x_12558:
[----:B------:R-:W-:-:S04]  /*24dd0*/  IMAD R7, R7, 0x8, R6 ;  /* 0x0000000807077824 */ /* 0x000fc800078e0206 */
[----:B------:R-:W5:Y:S02]  /*24de0*/  SYNCS.PHASECHK.TRANS64.TRYWAIT P1, [R7+URZ+0x13260], R0 ;  /* 0x01326000070075a7 */ /* 0x000f64000802017f */
[----:B-----5:R-:W-:Y:S05]  /*24df0*/  @!P1 BRA `(.L_x_12559) ;  /* 0x0000002000e09947 */ /* 0x020fea0003800000 */
.L_x_12654:
[----:B------:R-:W-:Y:S05]  /*24e00*/  @!P0 BRA `(.L_x_12560) ;  /* 0x0000000000048947 */ /* 0x000fea0003800000 */
[----:B------:R-:W-:Y:S01]  /*24e10*/  BPT.TRAP 0x1 ;  /* 0x000000040000795c */ /* 0x000fe20000300000 */
.L_x_12560:
[----:B------:R-:W5:Y:S02]  /*24e20*/  SYNCS.PHASECHK.TRANS64.TRYWAIT P0, [R29+URZ+0x13280], R4 ;  /* 0x013280041d0075a7 */ /* 0x000f64000800017f */
[----:B-----5:R-:W-:Y:S05]  /*24e30*/  @!P0 BRA `(.L_x_12561) ;  /* 0x0000002000e48947 */ /* 0x020fea0003800000 */
.L_x_12562:
[----:B------:R0:W0:Y:S02]  /*24e40*/  SYNCS.PHASECHK.TRANS64.TRYWAIT P0, [R7+URZ+0x13280], R0 ;  /* 0x01328000070075a7 */ /* 0x000024000800017f */
[----:B0-----:R-:W-:Y:S05]  /*24e50*/  @!P0 NANOSLEEP.SYNCS 0x989680 ;  /* 0x009896800000895d */ /* 0x001fea0003900000 */
[----:B------:R-:W0:Y:S02]  /*24e60*/  @!P0 SYNCS.PHASECHK.TRANS64 P0, [R7+URZ+0x13280], R0 ;  /* 0x01328000070085a7 */ /* 0x000e24000800007f */
[----:B0-----:R-:W-:Y:S05]  /*24e70*/  @!P0 BRA `(.L_x_12562) ;  /* 0xfffffffc00f08947 */ /* 0x001fea000383ffff */
.L_x_12235:
[----:B------:R-:W-:Y:S05]  /*24e80*/  BSYNC B8 ;  /* 0x0000000000087941 */ /* 0x000fea0003800000 */
.L_x_12232:
[----:B------:R-:W-:Y:S05]  /*24e90*/  EXIT ;  /* 0x000000000000794d */ /* 0x000fea0003800000 */
.L_x_12261:
[----:B0-----:R0:W1:Y:S02]  /*24ea0*/  SYNCS.PHASECHK.TRANS64.TRYWAIT P5, [R74+URZ+0x13290], R77 ;  /* 0x0132904d4a0075a7 */ /* 0x00106400080a017f */
[----:B-1----:R-:W-:Y:S05]  /*24eb0*/  @!P5 NANOSLEEP.SYNCS 0x989680 ;  /* 0x009896800000d95d */ /* 0x002fea0003900000 */
[----:B------:R-:W1:Y:S02]  /*24ec0*/  @!P5 SYNCS.PHASECHK.TRANS64 P5, [R74+URZ+0x13290], R77 ;  /* 0x0132904d4a00d5a7 */ /* 0x000e6400080a007f */
[----:B-1----:R-:W-:Y:S05]  /*24ed0*/  @!P5 BRA `(.L_x_12261) ;  /* 0xfffffffc00f0d947 */ /* 0x002fea000383ffff */
[----:B------:R-:W-:Y:S05]  /*24ee0*/  BRA `(.L_x_12563) ;  /* 0xfffffddc00607947 */ /* 0x000fea000383ffff */
.L_x_12271:
[----:B0-----:R0:W1:Y:S02]  /*24ef0*/  SYNCS.PHASECHK.TRANS64.TRYWAIT P5, [R74+URZ+0x13290], R77 ;  /* 0x0132904d4a0075a7 */ /* 0x00106400080a017f */
[----:B-1----:R-:W-:Y:S05]  /*24f00*/  @!P5 NANOSLEEP.SYNCS 0x989680 ;  /* 0x009896800000d95d */ /* 0x002fea0003900000 */
[----:B------:R-:W1:Y:S02]  /*24f10*/  @!P5 SYNCS.PHASECHK.TRANS64 P5, [R74+URZ+0x13290], R77 ;  /* 0x0132904d4a00d5a7 */ /* 0x000e6400080a007f */
[----:B-1----:R-:W-:Y:S05]  /*24f20*/  @!P5 BRA `(.L_x_12271) ;  /* 0xfffffffc00f0d947 */ /* 0x002fea000383ffff */
[----:B------:R-:W-:Y:S05]  /*24f30*/  BRA `(.L_x_12564) ;  /* 0xfffffdec00b87947 */ /* 0x000fea000383ffff */
.L_x_12276:
[----:B0-----:R0:W1:Y:S02]  /*24f40*/  SYNCS.PHASECHK.TRANS64.TRYWAIT P1, [R74+URZ+0x13290], R77 ;  /* 0x0132904d4a0075a7 */ /* 0x001064000802017f */
[----:B-1----:R-:W-:Y:S05]  /*24f50*/  @!P1 NANOSLEEP.SYNCS 0x989680 ;  /* 0x009896800000995d */ /* 0x002fea0003900000 */
[----:B------:R-:W1:Y:S02]  /*24f60*/  @!P1 SYNCS.PHASECHK.TRANS64 P1, [R74+URZ+0x13290], R77 ;  /* 0x0132904d4a0095a7 */ /* 0x000e64000802007f */
[----:B-1----:R-:W-:Y:S05]  /*24f70*/  @!P1 BRA `(.L_x_12276) ;  /* 0xfffffffc00f09947 */ /* 0x002fea000383ffff */
[----:B------:R-:W-:Y:S05]  /*24f80*/  BRA `(.L_x_12565) ;  /* 0xfffffdfc00ec7947 */ /* 0x000fea000383ffff */
.L_x_12280:
[----:B------:R0:W0:Y:S02]  /*24f90*/  SYNCS.PHASECHK.TRANS64.TRYWAIT P0, [R74+URZ+0x132b0], R77 ;  /* 0x0132b04d4a0075a7 */ /* 0x000024000800017f */
[----:B0-----:R-:W-:Y:S05]  /*24fa0*/  @!P0 NANOSLEEP.SYNCS 0x989680 ;  /* 0x009896800000895d */ /* 0x001fea0003900000 */
[----:B------:R-:W0:Y:S02]  /*24fb0*/  @!P0 SYNCS.PHASECHK.TRANS64 P0, [R74+URZ+0x132b0], R77 ;  /* 0x0132b04d4a0085a7 */ /* 0x000e24000800007f */
[----:B0-----:R-:W-:Y:S05]  /*24fc0*/  @!P0 BRA `(.L_x_12280) ;  /* 0xfffffffc00f08947 */ /* 0x001fea000383ffff */
[----:B------:R-:W-:Y:S05]  /*24fd0*/  BRA `(.L_x_12566) ;  /* 0xfffffe0000607947 */ /* 0x000fea000383ffff */
.L_x_12308:
[----:B------:R-:W-:Y:S01]  /*24fe0*/  BSSY B1, `(.L_x_12567) ;  /* 0x0000007000017945 */ /* 0x000fe20003800000 */
[----:B------:R-:W-:Y:S02]  /*24ff0*/  IMAD.MOV.U32 R12, RZ, RZ, RZ ;  /* 0x000000ffff0c7224 */ /* 0x000fe400078e00ff */
[----:B------:R-:W-:Y:S02]  /*25000*/  IMAD.MOV.U32 R11, RZ, RZ, 0x1e1f ;  /* 0x00001e1fff0b7424 */ /* 0x000fe400078e00ff */
[----:B------:R-:W-:-:S07]  /*25010*/  IMAD.MOV.U32 R15, RZ, RZ, -0x1 ;  /* 0xffffffffff0f7424 */ /* 0x000fce00078e00ff */
[----:B------:R-:W-:Y:S05]  /*25020*/  WARPSYNC.COLLECTIVE R15, `(.L_x_12568) ;  /* 0x000000000f087348 */ /* 0x000fea0003c00000 */
[----:B------:R0:W1:Y:S02]  /*25030*/  SHFL.IDX P6, R14, R13, R12, R11 ;  /* 0x0000000c0d0e7389 */ /* 0x00006400000c000b */
[----:B01----:R-:W-:Y:S01]  /*25040*/  ENDCOLLECTIVE ;  /* 0x000000000000791b */ /* 0x003fe20003800000 */
.L_x_12568:
[----:B------:R-:W-:Y:S05]  /*25050*/  BSYNC B1 ;  /* 0x0000000000017941 */ /* 0x000fea0003800000 */
.L_x_12567:
        /* <DEDUP_REMOVED lines=8> */
.L_x_12569:
[----:B------:R-:W-:Y:S02]  /*250e0*/  IMAD.MOV.U32 R13, RZ, RZ, R4 ;  /* 0x000000ffff0d7224 */ /* 0x000fe400078e0004 */
[----:B------:R-:W-:-:S07]  /*250f0*/  IMAD.MOV.U32 R3, RZ, RZ, R14 ;  /* 0x000000ffff037224 */ /* 0x000fce00078e000e */
[----:B------:R-:W-:Y:S05]  /*25100*/  WARPSYNC.COLLECTIVE R15, `(.L_x_12570) ;  /* 0x000000000f087348 */ /* 0x000fea0003c00000 */
[----:B------:R0:W1:Y:S02]  /*25110*/  SHFL.IDX P6, R14, R13, R12, R11 ;  /* 0x0000000c0d0e7389 */ /* 0x00006400000c000b */
[----:B01----:R-:W-:Y:S01]  /*25120*/  ENDCOLLECTIVE ;  /* 0x000000000000791b */ /* 0x003fe20003800000 */
.L_x_12570:
[----:B------:R-:W-:Y:S02]  /*25130*/  IMAD.MOV.U32 R13, RZ, RZ, R5 ;  /* 0x000000ffff0d7224 */ /* 0x000fe400078e0005 */
[----:B------:R-:W-:-:S07]  /*25140*/  IMAD.MOV.U32 R4, RZ, RZ, R14 ;  /* 0x000000ffff047224 */ /* 0x000fce00078e000e */
[----:B------:R-:W-:Y:S05]  /*25150*/  WARPSYNC.COLLECTIVE R15, `(.L_x_12571) ;  /* 0x000000000f087348 */ /* 0x000fea0003c00000 */
[----:B------:R0:W1:Y:S02]  /*25160*/  SHFL.IDX P6, R14, R13, R12, R11 ;  /* 0x0000000c0d0e7389 */ /* 0x00006400000c000b */
[----:B01----:R-:W-:Y:S01]  /*25170*/  ENDCOLLECTIVE ;  /* 0x000000000000791b */ /* 0x003fe20003800000 */
.L_x_12571:
[----:B------:R-:W-:Y:S05]  /*25180*/  BRA `(.L_x_12572) ;  /* 0xfffffe14003c7947 */ /* 0x000fea000383ffff */
.L_x_12312:
[----:B-1----:R1:W2:Y:S02]  /*25190*/  SYNCS.PHASECHK.TRANS64.TRYWAIT P0, [R18+URZ+0x13200], R5 ;  /* 0x01320005120075a7 */ /* 0x0022a4000800017f */
[----:B--2---:R-:W-:Y:S05]  /*251a0*/  @!P0 NANOSLEEP.SYNCS 0x989680 ;  /* 0x009896800000895d */ /* 0x004fea0003900000 */
[----:B------:R-:W2:Y:S02]  /*251b0*/  @!P0 SYNCS.PHASECHK.TRANS64 P0, [R18+URZ+0x13200], R5 ;  /* 0x01320005120085a7 */ /* 0x000ea4000800007f */
[----:B--2---:R-:W-:Y:S05]  /*251c0*/  @!P0 BRA `(.L_x_12312) ;  /* 0xfffffffc00f08947 */ /* 0x004fea000383ffff */
[----:B------:R-:W-:Y:S05]  /*251d0*/  BRA `(.L_x_12573) ;  /* 0xfffffe1400dc7947 */ /* 0x000fea000383ffff */
.L_x_12316:
[----:B------:R-:W-:Y:S01]  /*251e0*/  BSSY B1, `(.L_x_12574) ;  /* 0x0000007000017945 */ /* 0x000fe20003800000 */
[----:B------:R-:W-:Y:S02]  /*251f0*/  IMAD.MOV.U32 R12, RZ, RZ, RZ ;  /* 0x000000ffff0c7224 */ /* 0x000fe400078e00ff */
[----:B------:R-:W-:Y:S02]  /*25200*/  IMAD.MOV.U32 R11, RZ, RZ, 0x1e1f ;  /* 0x00001e1fff0b7424 */ /* 0x000fe400078e00ff */
[----:B------:R-:W-:-:S07]  /*25210*/  IMAD.MOV.U32 R15, RZ, RZ, -0x1 ;  /* 0xffffffffff0f7424 */ /* 0x000fce00078e00ff */
[----:B------:R-:W-:Y:S05]  /*25220*/  WARPSYNC.COLLECTIVE R15, `(.L_x_12575) ;  /* 0x000000000f087348 */ /* 0x000fea0003c00000 */
[----:B------:R0:W1:Y:S02]  /*25230*/  SHFL.IDX P6, R14, R13, R12, R11 ;  /* 0x0000000c0d0e7389 */ /* 0x00006400000c000b */
[----:B01----:R-:W-:Y:S01]  /*25240*/  ENDCOLLECTIVE ;  /* 0x000000000000791b */ /* 0x003fe20003800000 */
.L_x_12575:
[----:B------:R-:W-:Y:S05]  /*25250*/  BSYNC B1 ;  /* 0x0000000000017941 */ /* 0x000fea0003800000 */
.L_x_12574:
        /* <DEDUP_REMOVED lines=8> */
.L_x_12576:
[----:B------:R-:W-:Y:S02]  /*252e0*/  IMAD.MOV.U32 R13, RZ, RZ, R20 ;  /* 0x000000ffff0d7224 */ /* 0x000fe400078e0014 */
[----:B------:R-:W-:-:S07]  /*252f0*/  IMAD.MOV.U32 R3, RZ, RZ, R14 ;  /* 0x000000ffff037224 */ /* 0x000fce00078e000e */
[----:B------:R-:W-:Y:S05]  /*25300*/  WARPSYNC.COLLECTIVE R15, `(.L_x_12577) ;  /* 0x000000000f087348 */ /* 0x000fea0003c00000 */
[----:B------:R0:W1:Y:S02]  /*25310*/  SHFL.IDX P6, R14, R13, R12, R11 ;  /* 0x0000000c0d0e7389 */ /* 0x00006400000c000b */
[----:B01----:R-:W-:Y:S01]  /*25320*/  ENDCOLLECTIVE ;  /* 0x000000000000791b */ /* 0x003fe20003800000 */
.L_x_12577:
[----:B------:R-:W-:Y:S02]  /*25330*/  IMAD.MOV.U32 R13, RZ, RZ, R4 ;  /* 0x000000ffff0d7224 */ /* 0x000fe400078e0004 */
[----:B------:R-:W-:-:S07]  /*25340*/  IMAD.MOV.U32 R20, RZ, RZ, R14 ;  /* 0x000000ffff147224 */ /* 0x000fce00078e000e */
[----:B------:R-:W-:Y:S05]  /*25350*/  WARPSYNC.COLLECTIVE R15, `(.L_x_12578) ;  /* 0x000000000f087348 */ /* 0x000fea0003c00000 */
[----:B------:R0:W1:Y:S02]  /*25360*/  SHFL.IDX P6, R14, R13, R12, R11 ;  /* 0x0000000c0d0e7389 */ /* 0x00006400000c000b */
[----:B01----:R-:W-:Y:S01]  /*25370*/  ENDCOLLECTIVE ;  /* 0x000000000000791b */ /* 0x003fe20003800000 */
.L_x_12578:
[----:B------:R-:W-:Y:S05]  /*25380*/  BRA `(.L_x_12579) ;  /* 0xfffffe2800107947 */ /* 0x000fea000383ffff */
.L_x_12320:
[----:B0-----:R0:W1:Y:S02]  /*25390*/  SYNCS.PHASECHK.TRANS64.TRYWAIT P1, [R18+URZ+0x13200], R21 ;  /* 0x01320015120075a7 */ /* 0x001064000802017f */
[----:B-1----:R-:W-:Y:S05]  /*253a0*/  @!P1 NANOSLEEP.SYNCS 0x989680 ;  /* 0x009896800000995d */ /* 0x002fea0003900000 */
[----:B------:R-:W1:Y:S02]  /*253b0*/  @!P1 SYNCS.PHASECHK.TRANS64 P1, [R18+URZ+0x13200], R21 ;  /* 0x01320015120095a7 */ /* 0x000e64000802007f */
[----:B-1----:R-:W-:Y:S05]  /*253c0*/  @!P1 BRA `(.L_x_12320) ;  /* 0xfffffffc00f09947 */ /* 0x002fea000383ffff */
[----:B------:R-:W-:Y:S05]  /*253d0*/  BRA `(.L_x_12580) ;  /* 0xfffffe28009c7947 */ /* 0x000fea000383ffff */
.L_x_12324:
[----:B-1----:R1:W2:Y:S02]  /*253e0*/  SYNCS.PHASECHK.TRANS64.TRYWAIT P1, [R12+URZ+0x13230], R3 ;  /* 0x013230030c0075a7 */ /* 0x0022a4000802017f */
[----:B--2---:R-:W-:Y:S05]  /*253f0*/  @!P1 NANOSLEEP.SYNCS 0x989680 ;  /* 0x009896800000995d */ /* 0x004fea0003900000 */
[----:B------:R-:W2:Y:S02]  /*25400*/  @!P1 SYNCS.PHASECHK.TRANS64 P1, [R12+URZ+0x13230], R3 ;  /* 0x013230030c0095a7 */ /* 0x000ea4000802007f */
[----:B--2---:R-:W-:Y:S05]  /*25410*/  @!P1 BRA `(.L_x_12324) ;  /* 0xfffffffc00f09947 */ /* 0x004fea000383ffff */
[----:B------:R-:W-:Y:S05]  /*25420*/  BRA `(.L_x_12323) ;  /* 0xfffffe3800f07947 */ /* 0x000fea000383ffff */
.L_x_12344:
[----:B-1----:R1:W2:Y:S02]  /*25430*/  SYNCS.PHASECHK.TRANS64.TRYWAIT P1, [R3+URZ+0x13230], R10 ;  /* 0x0132300a030075a7 */ /* 0x0022a4000802017f */
[----:B--2---:R-:W-:Y:S05]  /*25440*/  @!P1 NANOSLEEP.SYNCS 0x989680 ;  /* 0x009896800000995d */ /* 0x004fea0003900000 */
[----:B------:R-:W2:Y:S02]  /*25450*/  @!P1 SYNCS.PHASECHK.TRANS64 P1, [R3+URZ+0x13230], R10 ;  /* 0x0132300a030095a7 */ /* 0x000ea4000802007f */
[----:B--2---:R-:W-:Y:S05]  /*25460*/  @!P1 BRA `(.L_x_12344) ;  /* 0xfffffffc00f09947 */ /* 0x004fea000383ffff */
[----:B------:R-:W-:Y:S05]  /*25470*/  BRA `(.L_x_12343) ;  /* 0xfffffe8400907947 */ /* 0x000fea000383ffff */
.L_x_12349:
[----:B-1----:R1:W2:Y:S02]  /*25480*/  SYNCS.PHASECHK.TRANS64.TRYWAIT P1, [R20+URZ+0x13250], R10 ;  /* 0x0132500a140075a7 */ /* 0x0022a4000802017f */
[----:B--2---:R-:W-:Y:S05]  /*25490*/  @!P1 NANOSLEEP.SYNCS 0x989680 ;  /* 0x009896800000995d */ /* 0x004fea0003900000 */
[----:B------:R-:W2:Y:S02]  /*254a0*/  @!P1 SYNCS.PHASECHK.TRANS64 P1, [R20+URZ+0x13250], R10 ;  /* 0x0132500a140095a7 */ /* 0x000ea4000802007f */
[----:B--2---:R-:W-:Y:S05]  /*254b0*/  @!P1 BRA `(.L_x_12349) ;  /* 0xfffffffc00f09947 */ /* 0x004fea000383ffff */
[----:B------:R-:W-:Y:S05]  /*254c0*/  BRA `(.L_x_12348) ;  /* 0xfffffe8c00007947 */ /* 0x000fea000383ffff */
.L_x_12370:
[----:B-1----:R1:W2:Y:S02]  /*254d0*/  SYNCS.PHASECHK.TRANS64.TRYWAIT P1, [R11+URZ+0x13230], R12 ;  /* 0x0132300c0b0075a7 */ /* 0x0022a4000802017f */
[----:B--2---:R-:W-:Y:S05]  /*254e0*/  @!P1 NANOSLEEP.SYNCS 0x989680 ;  /* 0x009896800000995d */ /* 0x004fea0003900000 */
[----:B------:R-:W2:Y:S02]  /*254f0*/  @!P1 SYNCS.PHASECHK.TRANS64 P1, [R11+URZ+0x13230], R12 ;  /* 0x0132300c0b0095a7 */ /* 0x000ea4000802007f */
[----:B--2---:R-:W-:Y:S05]  /*25500*/  @!P1 BRA `(.L_x_12370) ;  /* 0xfffffffc00f09947 */ /* 0x004fea000383ffff */
[----:B------:R-:W-:Y:S05]  /*25510*/  BRA `(.L_x_12369) ;  /* 0xfffffed400607947 */ /* 0x000fea000383ffff */
.L_x_12375:
[----:B---3--:R3:W4:Y:S02]  /*25520*/  SYNCS.PHASECHK.TRANS64.TRYWAIT P1, [R14+URZ+0x13250], R9 ;  /* 0x013250090e0075a7 */ /* 0x008724000802017f */
[----:B----4-:R-:W-:Y:S05]  /*25530*/  @!P1 NANOSLEEP.SYNCS 0x989680 ;  /* 0x009896800000995d */ /* 0x010fea0003900000 */
[----:B------:R-:W4:Y:S02]  /*25540*/  @!P1 SYNCS.PHASECHK.TRANS64 P1, [R14+URZ+0x13250], R9 ;  /* 0x013250090e0095a7 */ /* 0x000f24000802007f */
[----:B----4-:R-:W-:Y:S05]  /*25550*/  @!P1 BRA `(.L_x_12375) ;  /* 0xfffffffc00f09947 */ /* 0x010fea000383ffff */
[----:B------:R-:W-:Y:S05]  /*25560*/  BRA `(.L_x_12374) ;  /* 0xfffffed800d07947 */ /* 0x000fea000383ffff */
.L_x_12384:
[----:B-1----:R1:W2:Y:S02]  /*25570*/  SYNCS.PHASECHK.TRANS64.TRYWAIT P1, [R12+URZ+0x13230], R9 ;  /* 0x013230090c0075a7 */ /* 0x0022a4000802017f */
[----:B--2---:R-:W-:Y:S05]  /*25580*/  @!P1 NANOSLEEP.SYNCS 0x989680 ;  /* 0x009896800000995d */ /* 0x004fea0003900000 */
[----:B------:R-:W2:Y:S02]  /*25590*/  @!P1 SYNCS.PHASECHK.TRANS64 P1, [R12+URZ+0x13230], R9 ;  /* 0x013230090c0095a7 */ /* 0x000ea4000802007f */
[----:B--2---:R-:W-:Y:S05]  /*255a0*/  @!P1 BRA `(.L_x_12384) ;  /* 0xfffffffc00f09947 */ /* 0x004fea000383ffff */
[----:B------:R-:W-:Y:S05]  /*255b0*/  BRA `(.L_x_12383) ;  /* 0xffffff0400147947 */ /* 0x000fea000383ffff */
.L_x_12389:
[----:B-1----:R1:W2:Y:S02]  /*255c0*/  SYNCS.PHASECHK.TRANS64.TRYWAIT P1, [R14+URZ+0x13250], R9 ;  /* 0x013250090e0075a7 */ /* 0x0022a4000802017f */
[----:B--2---:R-:W-:Y:S05]  /*255d0*/  @!P1 NANOSLEEP.SYNCS 0x989680 ;  /* 0x009896800000995d */ /* 0x004fea0003900000 */
[----:B------:R-:W2:Y:S02]  /*255e0*/  @!P1 SYNCS.PHASECHK.TRANS64 P1, [R14+URZ+0x13250], R9 ;  /* 0x013250090e0095a7 */ /* 0x000ea4000802007f */
[----:B--2---:R-:W-:Y:S05]  /*255f0*/  @!P1 BRA `(.L_x_12389) ;  /* 0xfffffffc00f09947 */ /* 0x004fea000383ffff */
[----:B------:R-:W-:Y:S05]  /*25600*/  BRA `(.L_x_12388) ;  /* 0xffffff0800847947 */ /* 0x000fea000383ffff */
.L_x_12404:
[----:B-1----:R1:W2:Y:S02]  /*25610*/  SYNCS.PHASECHK.TRANS64.TRYWAIT P1, [R11+URZ+0x13250], R0 ;  /* 0x013250000b0075a7 */ /* 0x0022a4000802017f */
[----:B--2---:R-:W-:Y:S05]  /*25620*/  @!P1 NANOSLEEP.SYNCS 0x989680 ;  /* 0x009896800000995d */ /* 0x004fea0003900000 */
[----:B------:R-:W2:Y:S02]  /*25630*/  @!P1 SYNCS.PHASECHK.TRANS64 P1, [R11+URZ+0x13250], R0 ;  /* 0x013250000b0095a7 */ /* 0x000ea4000802007f */
[----:B--2---:R-:W-:Y:S05]  /*25640*/  @!P1 BRA `(.L_x_12404) ;  /* 0xfffffffc00f09947 */ /* 0x004fea000383ffff */
[----:B------:R-:W-:Y:S05]  /*25650*/  BRA `(.L_x_12403) ;  /* 0xffffff4c00dc7947 */ /* 0x000fea000383ffff */
.L_x_12442:
[----:B------:R-:W0:Y:S01]  /*25660*/  S2R R10, SR_TID.X ;  /* 0x00000000000a7919 */ /* 0x000e220000002100 */
[----:B------:R-:W-:Y:S01]  /*25670*/  BSSY B1, `(.L_x_12581) ;  /* 0x000000a000017945 */ /* 0x000fe20003800000 */
[----:B------:R-:W-:Y:S02]  /*25680*/  IMAD.MOV.U32 R12, RZ, RZ, RZ ;  /* 0x000000ffff0c7224 */ /* 0x000fe400078e00ff */
[----:B------:R-:W-:Y:S02]  /*25690*/  IMAD.MOV.U32 R11, RZ, RZ, 0x1f ;  /* 0x0000001fff0b7424 */ /* 0x000fe400078e00ff */
[----:B------:R-:W-:Y:S01]  /*256a0*/  IMAD.MOV.U32 R15, RZ, RZ, -0x1 ;  /* 0xffffffffff0f7424 */ /* 0x000fe200078e00ff */
[----:B0-----:R-:W-:-:S04]  /*256b0*/  SHF.R.U32.HI R10, RZ, 0x5, R10 ;  /* 0x00000005ff0a7819 */ /* 0x001fc8000001160a */
[----:B------:R-:W-:-:S05]  /*256c0*/  LOP3.LUT R10, R10, 0x3, RZ, 0xc0, !PT ;  /* 0x000000030a0a7812 */ /* 0x000fca00078ec0ff */
[----:B-1----:R-:W-:-:S07]  /*256d0*/  IMAD.MOV.U32 R13, RZ, RZ, R10 ;  /* 0x000000ffff0d7224 */ /* 0x002fce00078e000a */
[----:B------:R-:W-:Y:S05]  /*256e0*/  WARPSYNC.COLLECTIVE R15, `(.L_x_12582) ;  /* 0x000000000f087348 */ /* 0x000fea0003c00000 */
[----:B------:R0:W1:Y:S02]  /*256f0*/  SHFL.IDX P6, R14, R13, R12, R11 ;  /* 0x0000000c0d0e7389 */ /* 0x00006400000c000b */
[----:B01----:R-:W-:Y:S01]  /*25700*/  ENDCOLLECTIVE ;  /* 0x000000000000791b */ /* 0x003fe20003800000 */
.L_x_12582:
[----:B------:R-:W-:Y:S05]  /*25710*/  BSYNC B1 ;  /* 0x0000000000017941 */ /* 0x000fea0003800000 */
.L_x_12581:
[----:B------:R-:W-:Y:S05]  /*25720*/  BRA `(.L_x_12583) ;  /* 0xffffffa000947947 */ /* 0x000fea000383ffff */
.L_x_12444:
[----:B------:R-:W-:Y:S01]  /*25730*/  BSSY B1, `(.L_x_12584) ;  /* 0x0000006000017945 */ /* 0x000fe20003800000 */
[----:B------:R-:W-:-:S07]  /*25740*/  IMAD.MOV.U32 R15, RZ, RZ, -0x1 ;  /* 0xffffffffff0f7424 */ /* 0x000fce00078e00ff */
[----:B01----:R-:W-:Y:S05]  /*25750*/  WARPSYNC.COLLECTIVE R15, `(.L_x_12585) ;  /* 0x000000000f0c7348 */ /* 0x003fea0003c00000 */
[----:B------:R-:W-:Y:S02]  /*25760*/  ELECT P6, UR62, PT ;  /* 0x00000000003e782f */ /* 0x000fe400038c0000 */
[----:B------:R-:W-:Y:S01]  /*25770*/  MOV R14, UR62 ;  /* 0x0000003e000e7c02 */ /* 0x000fe20008000f00 */
[----:B01----:R-:W-:Y:S10]  /*25780*/  ENDCOLLECTIVE ;  /* 0x000000000000791b */ /* 0x003ff40003800000 */
.L_x_12585:
[----:B------:R-:W-:Y:S05]  /*25790*/  BSYNC B1 ;  /* 0x0000000000017941 */ /* 0x000fea0003800000 */
.L_x_12584:
[----:B------:R-:W-:Y:S05]  /*257a0*/  BRA `(.L_x_12443) ;  /* 0xffffffa0008c7947 */ /* 0x000fea000383ffff */
.L_x_12446:
[----:B0-----:R0:W2:Y:S02]  /*257b0*/  SYNCS.PHASECHK.TRANS64.TRYWAIT P0, [R19+URZ+0x13220], R5 ;  /* 0x01322005130075a7 */ /* 0x0010a4000800017f */
[----:B--2---:R-:W-:Y:S05]  /*257c0*/  @!P0 NANOSLEEP.SYNCS 0x989680 ;  /* 0x009896800000895d */ /* 0x004fea0003900000 */
[----:B------:R-:W2:Y:S02]  /*257d0*/  @!P0 SYNCS.PHASECHK.TRANS64 P0, [R19+URZ+0x13220], R5 ;  /* 0x01322005130085a7 */ /* 0x000ea4000800007f */
[----:B--2---:R-:W-:Y:S05]  /*257e0*/  @!P0 BRA `(.L_x_12446) ;  /* 0xfffffffc00f08947 */ /* 0x004fea000383ffff */
[----:B------:R-:W-:Y:S05]  /*257f0*/  BRA `(.L_x_12586) ;  /* 0xffffffa0009c7947 */ /* 0x000fea000383ffff */
.L_x_12450:
[----:B0-----:R0:W2:Y:S02]  /*25800*/  SYNCS.PHASECHK.TRANS64.TRYWAIT P0, [R5+URZ+0x132a0], R7 ;  /* 0x0132a007050075a7 */ /* 0x0010a4000800017f */
[----:B--2---:R-:W-:Y:S05]  /*25810*/  @!P0 NANOSLEEP.SYNCS 0x989680 ;  /* 0x009896800000895d */ /* 0x004fea0003900000 */
[----:B------:R-:W2:Y:S02]  /*25820*/  @!P0 SYNCS.PHASECHK.TRANS64 P0, [R5+URZ+0x132a0], R7 ;  /* 0x0132a007050085a7 */ /* 0x000ea4000800007f */
[----:B--2---:R-:W-:Y:S05]  /*25830*/  @!P0 BRA `(.L_x_12450) ;  /* 0xfffffffc00f08947 */ /* 0x004fea000383ffff */
[----:B------:R-:W-:Y:S05]  /*25840*/  BRA `(.L_x_12587) ;  /* 0xffffffa000bc7947 */ /* 0x000fea000383ffff */
.L_x_12455:
[----:B--2---:R2:W3:Y:S02]  /*25850*/  SYNCS.PHASECHK.TRANS64.TRYWAIT P0, [R5+URZ+0x132c0], R7 ;  /* 0x0132c007050075a7 */ /* 0x0044e4000800017f */
[----:B---3--:R-:W-:Y:S05]  /*25860*/  @!P0 NANOSLEEP.SYNCS 0x989680 ;  /* 0x009896800000895d */ /* 0x008fea0003900000 */
[----:B------:R-:W3:Y:S02]  /*25870*/  @!P0 SYNCS.PHASECHK.TRANS64 P0, [R5+URZ+0x132c0], R7 ;  /* 0x0132c007050085a7 */ /* 0x000ee4000800007f */
[----:B---3--:R-:W-:Y:S05]  /*25880*/  @!P0 BRA `(.L_x_12455) ;  /* 0xfffffffc00f08947 */ /* 0x008fea000383ffff */
[----:B------:R-:W-:Y:S05]  /*25890*/  BRA `(.L_x_12588) ;  /* 0xffffffa4003c7947 */ /* 0x000fea000383ffff */
.L_x_12462:
[----:B0-----:R0:W2:Y:S02]  /*258a0*/  SYNCS.PHASECHK.TRANS64.TRYWAIT P1, [R5+URZ+0x132a0], R7 ;  /* 0x0132a007050075a7 */ /* 0x0010a4000802017f */
[----:B--2---:R-:W-:Y:S05]  /*258b0*/  @!P1 NANOSLEEP.SYNCS 0x989680 ;  /* 0x009896800000995d */ /* 0x004fea0003900000 */
[----:B------:R-:W2:Y:S02]  /*258c0*/  @!P1 SYNCS.PHASECHK.TRANS64 P1, [R5+URZ+0x132a0], R7 ;  /* 0x0132a007050095a7 */ /* 0x000ea4000802007f */
[----:B--2---:R-:W-:Y:S05]  /*258d0*/  @!P1 BRA `(.L_x_12462) ;  /* 0xfffffffc00f09947 */ /* 0x004fea000383ffff */
[----:B------:R-:W-:Y:S05]  /*258e0*/  BRA `(.L_x_12589) ;  /* 0xffffffa800107947 */ /* 0x000fea000383ffff */
.L_x_12467:
[----:B--2---:R2:W3:Y:S02]  /*258f0*/  SYNCS.PHASECHK.TRANS64.TRYWAIT P1, [R5+URZ+0x132c0], R7 ;  /* 0x0132c007050075a7 */ /* 0x0044e4000802017f */
[----:B---3--:R-:W-:Y:S05]  /*25900*/  @!P1 NANOSLEEP.SYNCS 0x989680 ;  /* 0x009896800000995d */ /* 0x008fea0003900000 */
[----:B------:R-:W3:Y:S02]  /*25910*/  @!P1 SYNCS.PHASECHK.TRANS64 P1, [R5+URZ+0x132c0], R7 ;  /* 0x0132c007050095a7 */ /* 0x000ee4000802007f */
[----:B---3--:R-:W-:Y:S05]  /*25920*/  @!P1 BRA `(.L_x_12467) ;  /* 0xfffffffc00f09947 */ /* 0x008fea000383ffff */
[----:B------:R-:W-:Y:S05]  /*25930*/  BRA `(.L_x_12590) ;  /* 0xffffffa8008c7947 */ /* 0x000fea000383ffff */
.L_x_12492:
[----:B------:R-:W2:Y:S01]  /*25940*/  S2R R20, SR_TID.X ;  /* 0x0000000000147919 */ /* 0x000ea20000002100 */
[----:B------:R-:W-:Y:S01]  /*25950*/  BSSY B0, `(.L_x_12591) ;  /* 0x000000a000007945 */ /* 0x000fe20003800000 */
[----:B------:R-:W-:Y:S02]  /*25960*/  IMAD.MOV.U32 R12, RZ, RZ, RZ ;  /* 0x000000ffff0c7224 */ /* 0x000fe400078e00ff */
[----:B------:R-:W-:Y:S02]  /*25970*/  IMAD.MOV.U32 R11, RZ, RZ, 0x1f ;  /* 0x0000001fff0b7424 */ /* 0x000fe400078e00ff */
[----:B------:R-:W-:Y:S01]  /*25980*/  IMAD.MOV.U32 R15, RZ, RZ, -0x1 ;  /* 0xffffffffff0f7424 */ /* 0x000fe200078e00ff */
[----:B--2---:R-:W-:-:S04]  /*25990*/  SHF.R.U32.HI R20, RZ, 0x5, R20 ;  /* 0x00000005ff147819 */ /* 0x004fc80000011614 */
[----:B------:R-:W-:-:S05]  /*259a0*/  LOP3.LUT R20, R20, 0x3, RZ, 0xc0, !PT ;  /* 0x0000000314147812 */ /* 0x000fca00078ec0ff */
[----:B-1----:R-:W-:-:S07]  /*259b0*/  IMAD.MOV.U32 R13, RZ, RZ, R20 ;  /* 0x000000ffff0d7224 */ /* 0x002fce00078e0014 */
[----:B0-----:R-:W-:Y:S05]  /*259c0*/  WARPSYNC.COLLECTIVE R15, `(.L_x_12592) ;  /* 0x000000000f087348 */ /* 0x001fea0003c00000 */
[----:B------:R1:W2:Y:S02]  /*259d0*/  SHFL.IDX P6, R14, R13, R12, R11 ;  /* 0x0000000c0d0e7389 */ /* 0x0002a400000c000b */
[----:B012---:R-:W-:Y:S01]  /*259e0*/  ENDCOLLECTIVE ;  /* 0x000000000000791b */ /* 0x007fe20003800000 */
.L_x_12592:
[----:B------:R-:W-:Y:S05]  /*259f0*/  BSYNC B0 ;  /* 0x0000000000007941 */ /* 0x000fea0003800000 */
.L_x_12591:
[----:B------:R-:W-:Y:S05]  /*25a00*/  BRA `(.L_x_12593) ;  /* 0xffffffb800a07947 */ /* 0x000fea000383ffff */
.L_x_12494:
[----:B------:R-:W-:Y:S01]  /*25a10*/  BSSY B0, `(.L_x_12594) ;  /* 0x0000006000007945 */ /* 0x000fe20003800000 */
[----:B------:R-:W-:-:S07]  /*25a20*/  IMAD.MOV.U32 R15, RZ, RZ, -0x1 ;  /* 0xffffffffff0f7424 */ /* 0x000fce00078e00ff */
[----:B012---:R-:W-:Y:S05]  /*25a30*/  WARPSYNC.COLLECTIVE R15, `(.L_x_12595) ;  /* 0x000000000f0c7348 */ /* 0x007fea0003c00000 */
[----:B------:R-:W-:Y:S02]  /*25a40*/  ELECT P6, UR62, PT ;  /* 0x00000000003e782f */ /* 0x000fe400038c0000 */
[----:B------:R-:W-:Y:S01]  /*25a50*/  MOV R14, UR62 ;  /* 0x0000003e000e7c02 */ /* 0x000fe20008000f00 */
[----:B012---:R-:W-:Y:S10]  /*25a60*/  ENDCOLLECTIVE ;  /* 0x000000000000791b */ /* 0x007ff40003800000 */
.L_x_12595:
[----:B------:R-:W-:Y:S05]  /*25a70*/  BSYNC B0 ;  /* 0x0000000000007941 */ /* 0x000fea0003800000 */
.L_x_12594:
[----:B------:R-:W-:Y:S05]  /*25a80*/  BRA `(.L_x_12596) ;  /* 0xffffffb800a07947 */ /* 0x000fea000383ffff */
.L_x_12496:
[----:B--2---:R2:W3:Y:S02]  /*25a90*/  SYNCS.PHASECHK.TRANS64.TRYWAIT P0, [R4+URZ+0x13280], R3 ;  /* 0x01328003040075a7 */ /* 0x0044e4000800017f */
[----:B---3--:R-:W-:Y:S05]  /*25aa0*/  @!P0 NANOSLEEP.SYNCS 0x989680 ;  /* 0x009896800000895d */ /* 0x008fea0003900000 */
[----:B------:R-:W3:Y:S02]  /*25ab0*/  @!P0 SYNCS.PHASECHK.TRANS64 P0, [R4+URZ+0x13280], R3 ;  /* 0x01328003040085a7 */ /* 0x000ee4000800007f */
[----:B---3--:R-:W-:Y:S05]  /*25ac0*/  @!P0 BRA `(.L_x_12496) ;  /* 0xfffffffc00f08947 */ /* 0x008fea000383ffff */
[----:B------:R-:W-:Y:S05]  /*25ad0*/  BRA `(.L_x_12597) ;  /* 0xffffffbc00087947 */ /* 0x000fea000383ffff */
.L_x_12498:
[----:B---3--:R3:W4:Y:S02]  /*25ae0*/  SYNCS.PHASECHK.TRANS64.TRYWAIT P0, [R4+URZ+0x13240], R3 ;  /* 0x01324003040075a7 */ /* 0x008724000800017f */
[----:B----4-:R-:W-:Y:S05]  /*25af0*/  @!P0 NANOSLEEP.SYNCS 0x989680 ;  /* 0x009896800000895d */ /* 0x010fea0003900000 */
[----:B------:R-:W4:Y:S02]  /*25b00*/  @!P0 SYNCS.PHASECHK.TRANS64 P0, [R4+URZ+0x13240], R3 ;  /* 0x01324003040085a7 */ /* 0x000f24000800007f */
[----:B----4-:R-:W-:Y:S05]  /*25b10*/  @!P0 BRA `(.L_x_12498) ;  /* 0xfffffffc00f08947 */ /* 0x010fea000383ffff */
[----:B------:R-:W-:Y:S05]  /*25b20*/  BRA `(.L_x_12598) ;  /* 0xffffffbc005c7947 */ /* 0x000fea000383ffff */
.L_x_12502:
[----:B------:R-:W2:Y:S01]  /*25b30*/  LDL.LU R11, [R1+0x18] ;  /* 0x00001800010b7983 */ /* 0x000ea20000300800 */
[----:B------:R-:W-:Y:S01]  /*25b40*/  IMAD.MOV.U32 R6, RZ, RZ, R12 ;  /* 0x000000ffff067224 */ /* 0x000fe200078e000c */
[----:B------:R-:W-:Y:S01]  /*25b50*/  LOP3.LUT R10, R10, 0x7f, RZ, 0xc0, !PT ;  /* 0x0000007f0a0a7812 */ /* 0x000fe200078ec0ff */
[----:B-1----:R-:W-:Y:S02]  /*25b60*/  IMAD.MOV.U32 R13, RZ, RZ, R4 ;  /* 0x000000ffff0d7224 */ /* 0x002fe400078e0004 */
        /* <DEDUP_REMOVED lines=11> */
.L_x_12599:
[----:B------:R-:W-:Y:S02]  /*25c20*/  IMAD.MOV.U32 R13, RZ, RZ, R0 ;  /* 0x000000ffff0d7224 */ /* 0x000fe400078e0000 */
[----:B------:R-:W-:-:S07]  /*25c30*/  IMAD.MOV.U32 R7, RZ, RZ, R14 ;  /* 0x000000ffff077224 */ /* 0x000fce00078e000e */
[----:B------:R-:W-:Y:S05]  /*25c40*/  WARPSYNC.COLLECTIVE R15, `(.L_x_12600) ;  /* 0x000000000f087348 */ /* 0x000fea0003c00000 */
[----:B------:R0:W1:Y:S02]  /*25c50*/  SHFL.IDX P6, R14, R13, R12, R11 ;  /* 0x0000000c0d0e7389 */ /* 0x00006400000c000b */
[----:B01----:R-:W-:Y:S01]  /*25c60*/  ENDCOLLECTIVE ;  /* 0x000000000000791b */ /* 0x003fe20003800000 */
.L_x_12600:
[----:B------:R-:W-:Y:S02]  /*25c70*/  IMAD.MOV.U32 R13, RZ, RZ, R4 ;  /* 0x000000ffff0d7224 */ /* 0x000fe400078e0004 */
[----:B------:R-:W-:Y:S02]  /*25c80*/  IMAD.MOV.U32 R12, RZ, RZ, 0x1 ;  /* 0x00000001ff0c7424 */ /* 0x000fe400078e00ff */
[----:B------:R-:W-:-:S07]  /*25c90*/  IMAD.MOV.U32 R8, RZ, RZ, R14 ;  /* 0x000000ffff087224 */ /* 0x000fce00078e000e */
[----:B------:R-:W-:Y:S05]  /*25ca0*/  WARPSYNC.COLLECTIVE R15, `(.L_x_12601) ;  /* 0x000000000f087348 */ /* 0x000fea0003c00000 */
[----:B------:R0:W1:Y:S02]  /*25cb0*/  SHFL.IDX P6, R14, R13, R12, R11 ;  /* 0x0000000c0d0e7389 */ /* 0x00006400000c000b */
[----:B01----:R-:W-:Y:S01]  /*25cc0*/  ENDCOLLECTIVE ;  /* 0x000000000000791b */ /* 0x003fe20003800000 */
.L_x_12601:
        /* <DEDUP_REMOVED lines=8> */
[----:B------:R-:W-:Y:S01]  /*25d50*/  ISETP.GE.AND P1, PT, R10, R5, PT ;  /* 0x000000050a00720c */ /* 0x000fe20003f26270 */
[----:B------:R-:W-:-:S12]  /*25d60*/  IMAD.MOV.U32 R7, RZ, RZ, R14 ;  /* 0x000000ffff077224 */ /* 0x000fd800078e000e */
[----:B0-----:R-:W-:Y:S05]  /*25d70*/  WARPSYNC.COLLECTIVE R15, `(.L_x_12602) ;  /* 0x000000000f087348 */ /* 0x001fea0003c00000 */
[----:B------:R1:W2:Y:S02]  /*25d80*/  SHFL.IDX P6, R14, R13, R12, R11 ;  /* 0x0000000c0d0e7389 */ /* 0x0002a400000c000b */
[----:B012---:R-:W-:Y:S01]  /*25d90*/  ENDCOLLECTIVE ;  /* 0x000000000000791b */ /* 0x007fe20003800000 */
.L_x_12602:
[----:B------:R-:W-:Y:S02]  /*25da0*/  IMAD.MOV.U32 R13, RZ, RZ, R4 ;  /* 0x000000ffff0d7224 */ /* 0x000fe400078e0004 */
[----:B------:R-:W-:Y:S02]  /*25db0*/  IMAD.MOV.U32 R12, RZ, RZ, 0x2 ;  /* 0x00000002ff0c7424 */ /* 0x000fe400078e00ff */
[----:B------:R-:W-:-:S07]  /*25dc0*/  IMAD.MOV.U32 R8, RZ, RZ, R14 ;  /* 0x000000ffff087224 */ /* 0x000fce00078e000e */
[----:B------:R-:W-:Y:S05]  /*25dd0*/  WARPSYNC.COLLECTIVE R15, `(.L_x_12603) ;  /* 0x000000000f087348 */ /* 0x000fea0003c00000 */
[----:B------:R0:W1:Y:S02]  /*25de0*/  SHFL.IDX P6, R14, R13, R12, R11 ;  /* 0x0000000c0d0e7389 */ /* 0x00006400000c000b */
[----:B01----:R-:W-:Y:S01]  /*25df0*/  ENDCOLLECTIVE ;  /* 0x000000000000791b */ /* 0x003fe20003800000 */
.L_x_12603:
        /* <DEDUP_REMOVED lines=14> */
.L_x_12604:
[----:B------:R-:W-:Y:S02]  /*25ee0*/  IMAD.MOV.U32 R13, RZ, RZ, R4 ;  /* 0x000000ffff0d7224 */ /* 0x000fe400078e0004 */
[----:B------:R-:W-:Y:S02]  /*25ef0*/  IMAD.MOV.U32 R12, RZ, RZ, 0x3 ;  /* 0x00000003ff0c7424 */ /* 0x000fe400078e00ff */
[----:B------:R-:W-:-:S07]  /*25f00*/  IMAD.MOV.U32 R8, RZ, RZ, R14 ;  /* 0x000000ffff087224 */ /* 0x000fce00078e000e */
[----:B------:R-:W-:Y:S05]  /*25f10*/  WARPSYNC.COLLECTIVE R15, `(.L_x_12605) ;  /* 0x000000000f087348 */ /* 0x000fea0003c00000 */
[----:B------:R0:W1:Y:S02]  /*25f20*/  SHFL.IDX P6, R14, R13, R12, R11 ;  /* 0x0000000c0d0e7389 */ /* 0x00006400000c000b */
[----:B01----:R-:W-:Y:S01]  /*25f30*/  ENDCOLLECTIVE ;  /* 0x000000000000791b */ /* 0x003fe20003800000 */
.L_x_12605:
[----:B------:R-:W-:-:S05]  /*25f40*/  @!P1 IADD3 R8, P2, R21, R8, RZ ;  /* 0x0000000815089210 */ /* 0x000fca0007f5e0ff */
[----:B------:R-:W-:-:S04]  /*25f50*/  @!P1 IMAD.X R7, RZ, RZ, R7, P2 ;  /* 0x000000ffff079224 */ /* 0x000fc800010e0607 */
        /* <DEDUP_REMOVED lines=8> */
[----:B------:R-:W-:-:S12]  /*25fe0*/  IMAD.MOV.U32 R4, RZ, RZ, R14 ;  /* 0x000000ffff047224 */ /* 0x000fd800078e000e */
[----:B0-----:R-:W-:Y:S05]  /*25ff0*/  WARPSYNC.COLLECTIVE R15, `(.L_x_12606) ;  /* 0x000000000f087348 */ /* 0x001fea0003c00000 */
[----:B------:R1:W2:Y:S02]  /*26000*/  SHFL.IDX P6, R14, R13, R12, R11 ;  /* 0x0000000c0d0e7389 */ /* 0x0002a400000c000b */
[----:B012---:R-:W-:Y:S01]  /*26010*/  ENDCOLLECTIVE ;  /* 0x000000000000791b */ /* 0x007fe20003800000 */
.L_x_12606:
[----:B------:R-:W-:Y:S02]  /*26020*/  IMAD.MOV.U32 R13, RZ, RZ, R3 ;  /* 0x000000ffff0d7224 */ /* 0x000fe400078e0003 */
[----:B------:R-:W-:Y:S02]  /*26030*/  IMAD.MOV.U32 R12, RZ, RZ, RZ ;  /* 0x000000ffff0c7224 */ /* 0x000fe400078e00ff */
[----:B------:R-:W-:-:S07]  /*26040*/  IMAD.MOV.U32 R8, RZ, RZ, R14 ;  /* 0x000000ffff087224 */ /* 0x000fce00078e000e */
[----:B------:R-:W-:Y:S05]  /*26050*/  WARPSYNC.COLLECTIVE R15, `(.L_x_12607) ;  /* 0x000000000f087348 */ /* 0x000fea0003c00000 */
[----:B------:R0:W1:Y:S02]  /*26060*/  SHFL.IDX P6, R14, R13, R12, R11 ;  /* 0x0000000c0d0e7389 */ /* 0x00006400000c000b */
[----:B01----:R-:W-:Y:S01]  /*26070*/  ENDCOLLECTIVE ;  /* 0x000000000000791b */ /* 0x003fe20003800000 */
.L_x_12607:
        /* <DEDUP_REMOVED lines=14> */
.L_x_12608:
[----:B------:R-:W-:Y:S02]  /*26160*/  IMAD.MOV.U32 R13, RZ, RZ, R3 ;  /* 0x000000ffff0d7224 */ /* 0x000fe400078e0003 */
[----:B------:R-:W-:Y:S02]  /*26170*/  IMAD.MOV.U32 R12, RZ, RZ, 0x1 ;  /* 0x00000001ff0c7424 */ /* 0x000fe400078e00ff */
[----:B------:R-:W-:-:S07]  /*26180*/  IMAD.MOV.U32 R7, RZ, RZ, R14 ;  /* 0x000000ffff077224 */ /* 0x000fce00078e000e */
[----:B------:R-:W-:Y:S05]  /*26190*/  WARPSYNC.COLLECTIVE R15, `(.L_x_12609) ;  /* 0x000000000f087348 */ /* 0x000fea0003c00000 */
[----:B------:R0:W1:Y:S02]  /*261a0*/  SHFL.IDX P6, R14, R13, R12, R11 ;  /* 0x0000000c0d0e7389 */ /* 0x00006400000c000b */
[----:B01----:R-:W-:Y:S01]  /*261b0*/  ENDCOLLECTIVE ;  /* 0x000000000000791b */ /* 0x003fe20003800000 */
.L_x_12609:
[----:B------:R-:W-:-:S05]  /*261c0*/  @!P2 IADD3 R7, P1, R21, R7, RZ ;  /* 0x000000071507a210 */ /* 0x000fca0007f3e0ff */
[----:B------:R-:W-:Y:S02]  /*261d0*/  @!P2 IMAD.X R0, RZ, RZ, R0, P1 ;  /* 0x000000ffff00a224 */ /* 0x000fe400008e0600 */
[----:B------:R-:W-:Y:S02]  /*261e0*/  @!P2 IMAD.MOV.U32 R8, RZ, RZ, R7 ;  /* 0x000000ffff08a224 */ /* 0x000fe400078e0007 */
        /* <DEDUP_REMOVED lines=10> */
.L_x_12610:
[----:B------:R-:W-:Y:S01]  /*26290*/  IMAD.MOV.U32 R2, RZ, RZ, R14 ;  /* 0x000000ffff027224 */ /* 0x000fe200078e000e */
[----:B------:R-:W-:Y:S06]  /*262a0*/  BRA `(.L_x_12611) ;  /* 0xffffffc000607947 */ /* 0x000fec000383ffff */
.L_x_12505:
[----:B--2---:R2:W3:Y:S02]  /*262b0*/  SYNCS.PHASECHK.TRANS64.TRYWAIT P0, [R19+URZ+0x13220], R0 ;  /* 0x01322000130075a7 */ /* 0x0044e4000800017f */
[----:B---3--:R-:W-:Y:S05]  /*262c0*/  @!P0 NANOSLEEP.SYNCS 0x989680 ;  /* 0x009896800000895d */ /* 0x008fea0003900000 */
[----:B------:R-:W3:Y:S02]  /*262d0*/  @!P0 SYNCS.PHASECHK.TRANS64 P0, [R19+URZ+0x13220], R0 ;  /* 0x01322000130085a7 */ /* 0x000ee4000800007f */
[----:B---3--:R-:W-:Y:S05]  /*262e0*/  @!P0 BRA `(.L_x_12505) ;  /* 0xfffffffc00f08947 */ /* 0x008fea000383ffff */
[----:B------:R-:W-:Y:S05]  /*262f0*/  BRA `(.L_x_12612) ;  /* 0xffffffc000bc7947 */ /* 0x000fea000383ffff */
.L_x_12511:
[----:B---3--:R3:W4:Y:S02]  /*26300*/  SYNCS.PHASECHK.TRANS64.TRYWAIT P0, [R6+URZ+0x13280], R5 ;  /* 0x01328005060075a7 */ /* 0x008724000800017f */
[----:B----4-:R-:W-:Y:S05]  /*26310*/  @!P0 NANOSLEEP.SYNCS 0x989680 ;  /* 0x009896800000895d */ /* 0x010fea0003900000 */
[----:B------:R-:W4:Y:S02]  /*26320*/  @!P0 SYNCS.PHASECHK.TRANS64 P0, [R6+URZ+0x13280], R5 ;  /* 0x01328005060085a7 */ /* 0x000f24000800007f */
[----:B----4-:R-:W-:Y:S05]  /*26330*/  @!P0 BRA `(.L_x_12511) ;  /* 0xfffffffc00f08947 */ /* 0x010fea000383ffff */
[----:B------:R-:W-:Y:S05]  /*26340*/  BRA `(.L_x_12613) ;  /* 0xffffffc400687947 */ /* 0x000fea000383ffff */
.L_x_12516:
[----:B--2---:R2:W4:Y:S02]  /*26350*/  SYNCS.PHASECHK.TRANS64.TRYWAIT P0, [R6+URZ+0x13240], R5 ;  /* 0x01324005060075a7 */ /* 0x004524000800017f */
[----:B----4-:R-:W-:Y:S05]  /*26360*/  @!P0 NANOSLEEP.SYNCS 0x989680 ;  /* 0x009896800000895d */ /* 0x010fea0003900000 */
[----:B------:R-:W4:Y:S02]  /*26370*/  @!P0 SYNCS.PHASECHK.TRANS64 P0, [R6+URZ+0x13240], R5 ;  /* 0x01324005060085a7 */ /* 0x000f24000800007f */
[----:B----4-:R-:W-:Y:S05]  /*26380*/  @!P0 BRA `(.L_x_12516) ;  /* 0xfffffffc00f08947 */ /* 0x010fea000383ffff */
[----:B------:R-:W-:Y:S05]  /*26390*/  BRA `(.L_x_12614) ;  /* 0xffffffc400e47947 */ /* 0x000fea000383ffff */
.L_x_12522:
[----:B---3--:R3:W4:Y:S02]  /*263a0*/  SYNCS.PHASECHK.TRANS64.TRYWAIT P0, [R3+URZ+0x13270], R4 ;  /* 0x01327004030075a7 */ /* 0x008724000800017f */
[----:B----4-:R-:W-:Y:S05]  /*263b0*/  @!P0 NANOSLEEP.SYNCS 0x989680 ;  /* 0x009896800000895d */ /* 0x010fea0003900000 */
[----:B------:R-:W4:Y:S02]  /*263c0*/  @!P0 SYNCS.PHASECHK.TRANS64 P0, [R3+URZ+0x13270], R4 ;  /* 0x01327004030085a7 */ /* 0x000f24000800007f */
[----:B----4-:R-:W-:Y:S05]  /*263d0*/  @!P0 BRA `(.L_x_12522) ;  /* 0xfffffffc00f08947 */ /* 0x010fea000383ffff */
[----:B------:R-:W-:Y:S05]  /*263e0*/  BRA `(.L_x_12615) ;  /* 0xffffffc800807947 */ /* 0x000fea000383ffff */
.L_x_12524:
[----:B---3--:R3:W4:Y:S02]  /*263f0*/  SYNCS.PHASECHK.TRANS64.TRYWAIT P0, [R3+URZ+0x13260], R4 ;  /* 0x01326004030075a7 */ /* 0x008724000800017f */
[----:B----4-:R-:W-:Y:S05]  /*26400*/  @!P0 NANOSLEEP.SYNCS 0x989680 ;  /* 0x009896800000895d */ /* 0x010fea0003900000 */
[----:B------:R-:W4:Y:S02]  /*26410*/  @!P0 SYNCS.PHASECHK.TRANS64 P0, [R3+URZ+0x13260], R4 ;  /* 0x01326004030085a7 */ /* 0x000f24000800007f */
[----:B----4-:R-:W-:Y:S05]  /*26420*/  @!P0 BRA `(.L_x_12524) ;  /* 0xfffffffc00f08947 */ /* 0x010fea000383ffff */
[----:B------:R-:W-:Y:S05]  /*26430*/  BRA `(.L_x_12616) ;  /* 0xffffffc800887947 */ /* 0x000fea000383ffff */
.L_x_12531:
[----:B--2---:R2:W3:Y:S02]  /*26440*/  SYNCS.PHASECHK.TRANS64.TRYWAIT P1, [R0+URZ+0x13270], R3 ;  /* 0x01327003000075a7 */ /* 0x0044e4000802017f */
[----:B---3--:R-:W-:Y:S05]  /*26450*/  @!P1 NANOSLEEP.SYNCS 0x989680 ;  /* 0x009896800000995d */ /* 0x008fea0003900000 */
[----:B------:R-:W3:Y:S02]  /*26460*/  @!P1 SYNCS.PHASECHK.TRANS64 P1, [R0+URZ+0x13270], R3 ;  /* 0x01327003000095a7 */ /* 0x000ee4000802007f */
[----:B---3--:R-:W-:Y:S05]  /*26470*/  @!P1 BRA `(.L_x_12531) ;  /* 0xfffffffc00f09947 */ /* 0x008fea000383ffff */
[----:B------:R-:W-:Y:S05]  /*26480*/  BRA `(.L_x_12617) ;  /* 0xffffffd000207947 */ /* 0x000fea000383ffff */
.L_x_12533:
[----:B--2---:R2:W3:Y:S02]  /*26490*/  SYNCS.PHASECHK.TRANS64.TRYWAIT P1, [R0+URZ+0x13260], R3 ;  /* 0x01326003000075a7 */ /* 0x0044e4000802017f */
[----:B---3--:R-:W-:Y:S05]  /*264a0*/  @!P1 NANOSLEEP.SYNCS 0x989680 ;  /* 0x009896800000995d */ /* 0x008fea0003900000 */
[----:B------:R-:W3:Y:S02]  /*264b0*/  @!P1 SYNCS.PHASECHK.TRANS64 P1, [R0+URZ+0x13260], R3 ;  /* 0x01326003000095a7 */ /* 0x000ee4000802007f */
[----:B---3--:R-:W-:Y:S05]  /*264c0*/  @!P1 BRA `(.L_x_12533) ;  /* 0xfffffffc00f09947 */ /* 0x008fea000383ffff */
[----:B------:R-:W-:Y:S05]  /*264d0*/  BRA `(.L_x_12618) ;  /* 0xffffffd000287947 */ /* 0x000fea000383ffff */
.L_x_12537:
[----:B------:R-:W-:Y:S01]  /*264e0*/  BSSY B0, `(.L_x_12619) ;  /* 0x0000008000007945 */ /* 0x000fe20003800000 */
[----:B-1----:R-:W-:Y:S02]  /*264f0*/  IMAD.MOV.U32 R13, RZ, RZ, R24 ;  /* 0x000000ffff0d7224 */ /* 0x002fe400078e0018 */
[----:B------:R-:W-:Y:S02]  /*26500*/  IMAD.MOV.U32 R12, RZ, RZ, RZ ;  /* 0x000000ffff0c7224 */ /* 0x000fe400078e00ff */
[----:B------:R-:W-:Y:S02]  /*26510*/  IMAD.MOV.U32 R11, RZ, RZ, 0x1f ;  /* 0x0000001fff0b7424 */ /* 0x000fe400078e00ff */
[----:B------:R-:W-:-:S07]  /*26520*/  IMAD.MOV.U32 R15, RZ, RZ, -0x1 ;  /* 0xffffffffff0f7424 */ /* 0x000fce00078e00ff */
[----:B---3--:R-:W-:Y:S05]  /*26530*/  WARPSYNC.COLLECTIVE R15, `(.L_x_12620) ;  /* 0x000000000f087348 */ /* 0x008fea0003c00000 */
[----:B------:R0:W1:Y:S02]  /*26540*/  SHFL.IDX P6, R14, R13, R12, R11 ;  /* 0x0000000c0d0e7389 */ /* 0x00006400000c000b */
[----:B01-3--:R-:W-:Y:S01]  /*26550*/  ENDCOLLECTIVE ;  /* 0x000000000000791b */ /* 0x00bfe20003800000 */
.L_x_12620:
[----:B------:R-:W-:Y:S05]  /*26560*/  BSYNC B0 ;  /* 0x0000000000007941 */ /* 0x000fea0003800000 */
.L_x_12619:
        /* <DEDUP_REMOVED lines=9> */
.L_x_12621:
        /* <DEDUP_REMOVED lines=24> */
.L_x_12622:
[----:B------:R-:W-:Y:S01]  /*26780*/  IMAD.MOV.U32 R12, RZ, RZ, 0x2 ;  /* 0x00000002ff0c7424 */ /* 0x000fe200078e00ff */
[----:B------:R-:W-:-:S05]  /*26790*/  SEL R3, R14, RZ, P1 ;  /* 0x000000ff0e037207 */ /* 0x000fca0000800000 */
[----:B------:R-:W-:-:S04]  /*267a0*/  IMAD.IADD R2, R2, 0x1, R3 ;  /* 0x0000000102027824 */ /* 0x000fc800078e0203 */
[----:B------:R-:W-:-:S07]  /*267b0*/  IMAD.MOV.U32 R13, RZ, RZ, R2 ;  /* 0x000000ffff0d7224 */ /* 0x000fce00078e0002 */
[----:B------:R-:W-:Y:S05]  /*267c0*/  WARPSYNC.COLLECTIVE R15, `(.L_x_12623) ;  /* 0x000000000f087348 */ /* 0x000fea0003c00000 */
[----:B------:R0:W1:Y:S02]  /*267d0*/  SHFL.UP P6, R14, R13, R12, R11 ;  /* 0x0400000c0d0e7389 */ /* 0x00006400000c000b */
[----:B01----:R-:W-:Y:S01]  /*267e0*/  ENDCOLLECTIVE ;  /* 0x000000000000791b */ /* 0x003fe20003800000 */
.L_x_12623:
[----:B------:R-:W-:Y:S01]  /*267f0*/  IMAD.MOV.U32 R12, RZ, RZ, 0x4 ;  /* 0x00000004ff0c7424 */ /* 0x000fe200078e00ff */
[----:B------:R-:W-:-:S05]  /*26800*/  SEL R3, R14, RZ, P2 ;  /* 0x000000ff0e037207 */ /* 0x000fca0001000000 */
[----:B------:R-:W-:-:S04]  /*26810*/  IMAD.IADD R2, R2, 0x1, R3 ;  /* 0x0000000102027824 */ /* 0x000fc800078e0203 */
[----:B------:R-:W-:-:S07]  /*26820*/  IMAD.MOV.U32 R13, RZ, RZ, R2 ;  /* 0x000000ffff0d7224 */ /* 0x000fce00078e0002 */
[----:B------:R-:W-:Y:S05]  /*26830*/  WARPSYNC.COLLECTIVE R15, `(.L_x_12624) ;  /* 0x000000000f087348 */ /* 0x000fea0003c00000 */
[----:B------:R0:W1:Y:S02]  /*26840*/  SHFL.UP P6, R14, R13, R12, R11 ;  /* 0x0400000c0d0e7389 */ /* 0x00006400000c000b */
[----:B01----:R-:W-:Y:S01]  /*26850*/  ENDCOLLECTIVE ;  /* 0x000000000000791b */ /* 0x003fe20003800000 */
.L_x_12624:
[----:B------:R-:W-:Y:S01]  /*26860*/  IMAD.MOV.U32 R12, RZ, RZ, 0x8 ;  /* 0x00000008ff0c7424 */ /* 0x000fe200078e00ff */
[----:B------:R-:W-:-:S05]  /*26870*/  SEL R3, R14, RZ, P3 ;  /* 0x000000ff0e037207 */ /* 0x000fca0001800000 */
[----:B------:R-:W-:-:S04]  /*26880*/  IMAD.IADD R2, R2, 0x1, R3 ;  /* 0x0000000102027824 */ /* 0x000fc800078e0203 */
[----:B------:R-:W-:-:S07]  /*26890*/  IMAD.MOV.U32 R13, RZ, RZ, R2 ;  /* 0x000000ffff0d7224 */ /* 0x000fce00078e0002 */
[----:B------:R-:W-:Y:S05]  /*268a0*/  WARPSYNC.COLLECTIVE R15, `(.L_x_12625) ;  /* 0x000000000f087348 */ /* 0x000fea0003c00000 */
[----:B------:R0:W1:Y:S02]  /*268b0*/  SHFL.UP P6, R14, R13, R12, R11 ;  /* 0x0400000c0d0e7389 */ /* 0x00006400000c000b */
[----:B01----:R-:W-:Y:S01]  /*268c0*/  ENDCOLLECTIVE ;  /* 0x000000000000791b */ /* 0x003fe20003800000 */
.L_x_12625:
[----:B------:R-:W-:Y:S01]  /*268d0*/  IMAD.MOV.U32 R12, RZ, RZ, 0x10 ;  /* 0x00000010ff0c7424 */ /* 0x000fe200078e00ff */
[----:B------:R-:W-:-:S05]  /*268e0*/  SEL R3, R14, RZ, P4 ;  /* 0x000000ff0e037207 */ /* 0x000fca0002000000 */
[----:B------:R-:W-:-:S04]  /*268f0*/  IMAD.IADD R2, R2, 0x1, R3 ;  /* 0x0000000102027824 */ /* 0x000fc800078e0203 */
[----:B------:R-:W-:-:S07]  /*26900*/  IMAD.MOV.U32 R13, RZ, RZ, R2 ;  /* 0x000000ffff0d7224 */ /* 0x000fce00078e0002 */
[----:B------:R-:W-:Y:S05]  /*26910*/  WARPSYNC.COLLECTIVE R15, `(.L_x_12626) ;  /* 0x000000000f087348 */ /* 0x000fea0003c00000 */
[----:B------:R0:W1:Y:S02]  /*26920*/  SHFL.UP P6, R14, R13, R12, R11 ;  /* 0x0400000c0d0e7389 */ /* 0x00006400000c000b */
[----:B01----:R-:W-:Y:S01]  /*26930*/  ENDCOLLECTIVE ;  /* 0x000000000000791b */ /* 0x003fe20003800000 */
.L_x_12626:
        /* <DEDUP_REMOVED lines=8> */
.L_x_12627:
[----:B------:R-:W-:Y:S05]  /*269c0*/  BRA `(.L_x_12628) ;  /* 0xffffffd000f47947 */ /* 0x000fea000383ffff */
.L_x_12540:
[----:B------:R-:W-:Y:S01]  /*269d0*/  BSSY B0, `(.L_x_12629) ;  /* 0x0000008000007945 */ /* 0x000fe20003800000 */
[----:B-1----:R-:W-:Y:S02]  /*269e0*/  IMAD.MOV.U32 R13, RZ, RZ, R2 ;  /* 0x000000ffff0d7224 */ /* 0x002fe400078e0002 */
[----:B------:R-:W-:Y:S02]  /*269f0*/  IMAD.MOV.U32 R12, RZ, RZ, 0x1 ;  /* 0x00000001ff0c7424 */ /* 0x000fe400078e00ff */
[----:B------:R-:W-:Y:S02]  /*26a00*/  IMAD.MOV.U32 R11, RZ, RZ, RZ ;  /* 0x000000ffff0b7224 */ /* 0x000fe400078e00ff */
[----:B------:R-:W-:-:S07]  /*26a10*/  IMAD.MOV.U32 R15, RZ, RZ, -0x1 ;  /* 0xffffffffff0f7424 */ /* 0x000fce00078e00ff */
[----:B------:R-:W-:Y:S05]  /*26a20*/  WARPSYNC.COLLECTIVE R15, `(.L_x_12630) ;  /* 0x000000000f087348 */ /* 0x000fea0003c00000 */
[----:B------:R0:W1:Y:S02]  /*26a30*/  SHFL.UP P6, R14, R13, R12, R11 ;  /* 0x0400000c0d0e7389 */ /* 0x00006400000c000b */
[----:B01----:R-:W-:Y:S01]  /*26a40*/  ENDCOLLECTIVE ;  /* 0x000000000000791b */ /* 0x003fe20003800000 */
.L_x_12630:
[----:B------:R-:W-:Y:S05]  /*26a50*/  BSYNC B0 ;  /* 0x0000000000007941 */ /* 0x000fea0003800000 */
.L_x_12629:
        /* <DEDUP_REMOVED lines=9> */
.L_x_12631:
[----:B------:R-:W-:Y:S01]  /*26af0*/  IMAD.MOV.U32 R12, RZ, RZ, 0x4 ;  /* 0x00000004ff0c7424 */ /* 0x000fe200078e00ff */
[----:B------:R-:W-:-:S05]  /*26b00*/  SEL R3, R14, RZ, P2 ;  /* 0x000000ff0e037207 */ /* 0x000fca0001000000 */
[----:B------:R-:W-:-:S04]  /*26b10*/  IMAD.IADD R2, R2, 0x1, R3 ;  /* 0x0000000102027824 */ /* 0x000fc800078e0203 */
[----:B------:R-:W-:-:S07]  /*26b20*/  IMAD.MOV.U32 R13, RZ, RZ, R2 ;  /* 0x000000ffff0d7224 */ /* 0x000fce00078e0002 */
[----:B------:R-:W-:Y:S05]  /*26b30*/  WARPSYNC.COLLECTIVE R15, `(.L_x_12632) ;  /* 0x000000000f087348 */ /* 0x000fea0003c00000 */
[----:B------:R0:W1:Y:S02]  /*26b40*/  SHFL.UP P6, R14, R13, R12, R11 ;  /* 0x0400000c0d0e7389 */ /* 0x00006400000c000b */
[----:B01----:R-:W-:Y:S01]  /*26b50*/  ENDCOLLECTIVE ;  /* 0x000000000000791b */ /* 0x003fe20003800000 */
.L_x_12632:
[----:B------:R-:W-:Y:S01]  /*26b60*/  IMAD.MOV.U32 R12, RZ, RZ, 0x8 ;  /* 0x00000008ff0c7424 */ /* 0x000fe200078e00ff */
[----:B------:R-:W-:-:S05]  /*26b70*/  SEL R3, R14, RZ, P3 ;  /* 0x000000ff0e037207 */ /* 0x000fca0001800000 */
[----:B------:R-:W-:-:S04]  /*26b80*/  IMAD.IADD R2, R2, 0x1, R3 ;  /* 0x0000000102027824 */ /* 0x000fc800078e0203 */
[----:B------:R-:W-:-:S07]  /*26b90*/  IMAD.MOV.U32 R13, RZ, RZ, R2 ;  /* 0x000000ffff0d7224 */ /* 0x000fce00078e0002 */
[----:B------:R-:W-:Y:S05]  /*26ba0*/  WARPSYNC.COLLECTIVE R15, `(.L_x_12633) ;  /* 0x000000000f087348 */ /* 0x000fea0003c00000 */
[----:B------:R0:W1:Y:S02]  /*26bb0*/  SHFL.UP P6, R14, R13, R12, R11 ;  /* 0x0400000c0d0e7389 */ /* 0x00006400000c000b */
[----:B01----:R-:W-:Y:S01]  /*26bc0*/  ENDCOLLECTIVE ;  /* 0x000000000000791b */ /* 0x003fe20003800000 */
.L_x_12633:
[----:B------:R-:W-:Y:S01]  /*26bd0*/  IMAD.MOV.U32 R12, RZ, RZ, 0x10 ;  /* 0x00000010ff0c7424 */ /* 0x000fe200078e00ff */
[----:B------:R-:W-:-:S05]  /*26be0*/  SEL R3, R14, RZ, P4 ;  /* 0x000000ff0e037207 */ /* 0x000fca0002000000 */
[----:B------:R-:W-:-:S04]  /*26bf0*/  IMAD.IADD R2, R2, 0x1, R3 ;  /* 0x0000000102027824 */ /* 0x000fc800078e0203 */
[----:B------:R-:W-:-:S07]  /*26c00*/  IMAD.MOV.U32 R13, RZ, RZ, R2 ;  /* 0x000000ffff0d7224 */ /* 0x000fce00078e0002 */
[----:B------:R-:W-:Y:S05]  /*26c10*/  WARPSYNC.COLLECTIVE R15, `(.L_x_12634) ;  /* 0x000000000f087348 */ /* 0x000fea0003c00000 */
[----:B------:R0:W1:Y:S02]  /*26c20*/  SHFL.UP P6, R14, R13, R12, R11 ;  /* 0x0400000c0d0e7389 */ /* 0x00006400000c000b */
[----:B01----:R-:W-:Y:S01]  /*26c30*/  ENDCOLLECTIVE ;  /* 0x000000000000791b */ /* 0x003fe20003800000 */
.L_x_12634:
        /* <DEDUP_REMOVED lines=8> */
.L_x_12635:
[----:B------:R-:W-:Y:S05]  /*26cc0*/  BRA `(.L_x_12636) ;  /* 0xffffffd000d87947 */ /* 0x000fea000383ffff */
.L_x_12542:
[----:B------:R-:W-:Y:S01]  /*26cd0*/  BSSY B0, `(.L_x_12637) ;  /* 0x0000006000007945 */ /* 0x000fe20003800000 */
[----:B------:R-:W-:Y:S01]  /*26ce0*/  PLOP3.LUT P6, PT, P6, PT, PT, 0x8, 0x0 ;  /* 0x000000000000781c */ /* 0x000fe200037ce170 */
[----:B------:R-:W-:-:S12]  /*26cf0*/  IMAD.MOV.U32 R15, RZ, RZ, -0x1 ;  /* 0xffffffffff0f7424 */ /* 0x000fd800078e00ff */
[----:B01----:R-:W-:Y:S05]  /*26d00*/  WARPSYNC.COLLECTIVE R15, `(.L_x_12638) ;  /* 0x000000000f087348 */ /* 0x003fea0003c00000 */
[----:B------:R-:W-:Y:S01]  /*26d10*/  VOTE.ANY R14, PT, P6 ;  /* 0x00000000000e7806 */ /* 0x000fe200030e0100 */
[----:B01----:R-:W-:Y:S06]  /*26d20*/  ENDCOLLECTIVE ;  /* 0x000000000000791b */ /* 0x003fec0003800000 */
.L_x_12638:
[----:B------:R-:W-:Y:S05]  /*26d30*/  BSYNC B0 ;  /* 0x0000000000007941 */ /* 0x000fea0003800000 */
.L_x_12637:
        /* <DEDUP_REMOVED lines=10> */
.L_x_12639:
[----:B------:R-:W-:Y:S02]  /*26de0*/  IMAD.MOV.U32 R13, RZ, RZ, R5 ;  /* 0x000000ffff0d7224 */ /* 0x000fe400078e0005 */
[----:B------:R-:W-:-:S07]  /*26df0*/  IMAD.MOV.U32 R25, RZ, RZ, R14 ;  /* 0x000000ffff197224 */ /* 0x000fce00078e000e */
[----:B------:R-:W-:Y:S05]  /*26e00*/  WARPSYNC.COLLECTIVE R15, `(.L_x_12640) ;  /* 0x000000000f087348 */ /* 0x000fea0003c00000 */
[----:B------:R0:W1:Y:S02]  /*26e10*/  SHFL.IDX P6, R14, R13, R12, R11 ;  /* 0x0000000c0d0e7389 */ /* 0x00006400000c000b */
[----:B01----:R-:W-:Y:S01]  /*26e20*/  ENDCOLLECTIVE ;  /* 0x000000000000791b */ /* 0x003fe20003800000 */
.L_x_12640:
[----:B------:R-:W-:Y:S01]  /*26e30*/  IMAD.MOV.U32 R5, RZ, RZ, R14 ;  /* 0x000000ffff057224 */ /* 0x000fe200078e000e */
[----:B------:R-:W-:Y:S06]  /*26e40*/  BRA `(.L_x_12641) ;  /* 0xffffffd000b87947 */ /* 0x000fec000383ffff */
.L_x_12544:
[----:B------:R-:W-:Y:S01]  /*26e50*/  BSSY B0, `(.L_x_12642) ;  /* 0x0000007000007945 */ /* 0x000fe20003800000 */
[----:B-1----:R-:W-:Y:S02]  /*26e60*/  IMAD.MOV.U32 R13, RZ, RZ, R2 ;  /* 0x000000ffff0d7224 */ /* 0x002fe400078e0002 */
[----:B------:R-:W-:Y:S02]  /*26e70*/  IMAD.MOV.U32 R11, RZ, RZ, 0x1f ;  /* 0x0000001fff0b7424 */ /* 0x000fe400078e00ff */
[----:B------:R-:W-:-:S07]  /*26e80*/  IMAD.MOV.U32 R15, RZ, RZ, -0x1 ;  /* 0xffffffffff0f7424 */ /* 0x000fce00078e00ff */
[----:B0-234-:R-:W-:Y:S05]  /*26e90*/  WARPSYNC.COLLECTIVE R15, `(.L_x_12643) ;  /* 0x000000000f087348 */ /* 0x01dfea0003c00000 */
[----:B------:R1:W0:Y:S02]  /*26ea0*/  SHFL.IDX P6, R14, R13, R12, R11 ;  /* 0x0000000c0d0e7389 */ /* 0x00022400000c000b */
[----:B01234-:R-:W-:Y:S01]  /*26eb0*/  ENDCOLLECTIVE ;  /* 0x000000000000791b */ /* 0x01ffe20003800000 */
.L_x_12643:
[----:B------:R-:W-:Y:S05]  /*26ec0*/  BSYNC B0 ;  /* 0x0000000000007941 */ /* 0x000fea0003800000 */
.L_x_12642:
[----:B------:R-:W-:Y:S01]  /*26ed0*/  IMAD.MOV.U32 R24, RZ, RZ, R14 ;  /* 0x000000ffff187224 */ /* 0x000fe200078e000e */
[----:B------:R-:W-:Y:S06]  /*26ee0*/  BRA `(.L_x_12543) ;  /* 0xffffffd000a87947 */ /* 0x000fec000383ffff */
.L_x_12550:
[----:B0-----:R0:W3:Y:S02]  /*26ef0*/  SYNCS.PHASECHK.TRANS64.TRYWAIT P0, [R6+URZ+0x13220], R0 ;  /* 0x01322000060075a7 */ /* 0x0010e4000800017f */
[----:B---3--:R-:W-:Y:S05]  /*26f00*/  @!P0 NANOSLEEP.SYNCS 0x989680 ;  /* 0x009896800000895d */ /* 0x008fea0003900000 */
[----:B------:R-:W3:Y:S02]  /*26f10*/  @!P0 SYNCS.PHASECHK.TRANS64 P0, [R6+URZ+0x13220], R0 ;  /* 0x01322000060085a7 */ /* 0x000ee4000800007f */
[----:B---3--:R-:W-:Y:S05]  /*26f20*/  @!P0 BRA `(.L_x_12550) ;  /* 0xfffffffc00f08947 */ /* 0x008fea000383ffff */
[----:B------:R-:W-:Y:S05]  /*26f30*/  BRA `(.L_x_12644) ;  /* 0xffffffdc00047947 */ /* 0x000fea000383ffff */
.L_x_12551:
[----:B------:R-:W3:Y:S01]  /*26f40*/  S2R R2, SR_TID.X ;  /* 0x0000000000027919 */ /* 0x000ee20000002100 */
[----:B------:R-:W-:Y:S01]  /*26f50*/  BSSY B0, `(.L_x_12645) ;  /* 0x000000a000007945 */ /* 0x000fe20003800000 */
[----:B------:R-:W-:Y:S02]  /*26f60*/  IMAD.MOV.U32 R12, RZ, RZ, RZ ;  /* 0x000000ffff0c7224 */ /* 0x000fe400078e00ff */
[----:B------:R-:W-:Y:S02]  /*26f70*/  IMAD.MOV.U32 R11, RZ, RZ, 0x1f ;  /* 0x0000001fff0b7424 */ /* 0x000fe400078e00ff */
[----:B------:R-:W-:Y:S01]  /*26f80*/  IMAD.MOV.U32 R15, RZ, RZ, -0x1 ;  /* 0xffffffffff0f7424 */ /* 0x000fe200078e00ff */
[----:B---3--:R-:W-:-:S04]  /*26f90*/  SHF.R.U32.HI R2, RZ, 0x5, R2 ;  /* 0x00000005ff027819 */ /* 0x008fc80000011602 */
[----:B------:R-:W-:-:S05]  /*26fa0*/  LOP3.LUT R2, R2, 0x3, RZ, 0xc0, !PT ;  /* 0x0000000302027812 */ /* 0x000fca00078ec0ff */
[----:B-1----:R-:W-:-:S07]  /*26fb0*/  IMAD.MOV.U32 R13, RZ, RZ, R2 ;  /* 0x000000ffff0d7224 */ /* 0x002fce00078e0002 */
[----:B0-2---:R-:W-:Y:S05]  /*26fc0*/  WARPSYNC.COLLECTIVE R15, `(.L_x_12646) ;  /* 0x000000000f087348 */ /* 0x005fea0003c00000 */
[----:B------:R1:W3:Y:S02]  /*26fd0*/  SHFL.IDX P6, R14, R13, R12, R11 ;  /* 0x0000000c0d0e7389 */ /* 0x0002e400000c000b */
[----:B0123--:R-:W-:Y:S01]  /*26fe0*/  ENDCOLLECTIVE ;  /* 0x000000000000791b */ /* 0x00ffe20003800000 */
.L_x_12646:
[----:B------:R-:W-:Y:S05]  /*26ff0*/  BSYNC B0 ;  /* 0x0000000000007941 */ /* 0x000fea0003800000 */
.L_x_12645:
[----:B------:R-:W-:Y:S05]  /*27000*/  BRA `(.L_x_12647) ;  /* 0xffffffd800ec7947 */ /* 0x000fea000383ffff */
.L_x_12552:
[----:B------:R-:W-:Y:S01]  /*27010*/  BSSY B0, `(.L_x_12648) ;  /* 0x0000006000007945 */ /* 0x000fe20003800000 */
[----:B------:R-:W-:-:S07]  /*27020*/  IMAD.MOV.U32 R15, RZ, RZ, -0x1 ;  /* 0xffffffffff0f7424 */ /* 0x000fce00078e00ff */
[----:B012---:R-:W-:Y:S05]  /*27030*/  WARPSYNC.COLLECTIVE R15, `(.L_x_12649) ;  /* 0x000000000f0c7348 */ /* 0x007fea0003c00000 */
[----:B------:R-:W-:Y:S02]  /*27040*/  ELECT P6, UR62, PT ;  /* 0x00000000003e782f */ /* 0x000fe400038c0000 */
[----:B------:R-:W-:Y:S01]  /*27050*/  MOV R14, UR62 ;  /* 0x0000003e000e7c02 */ /* 0x000fe20008000f00 */
[----:B012---:R-:W-:Y:S10]  /*27060*/  ENDCOLLECTIVE ;  /* 0x000000000000791b */ /* 0x007ff40003800000 */
.L_x_12649:
[----:B------:R-:W-:Y:S05]  /*27070*/  BSYNC B0 ;  /* 0x0000000000007941 */ /* 0x000fea0003800000 */
.L_x_12648:
[----:B------:R-:W-:Y:S05]  /*27080*/  BRA `(.L_x_12650) ;  /* 0xffffffd800e07947 */ /* 0x000fea000383ffff */
.L_x_12554:
[----:B0-----:R0:W3:Y:S02]  /*27090*/  SYNCS.PHASECHK.TRANS64.TRYWAIT P1, [R5+URZ], R4 ;  /* 0x00000004050075a7 */ /* 0x0010e4000802017f */
[----:B---3--:R-:W-:Y:S05]  /*270a0*/  @!P1 NANOSLEEP.SYNCS 0x989680 ;  /* 0x009896800000995d */ /* 0x008fea0003900000 */
[----:B------:R-:W3:Y:S02]  /*270b0*/  @!P1 SYNCS.PHASECHK.TRANS64 P1, [R5+URZ], R4 ;  /* 0x00000004050095a7 */ /* 0x000ee4000802007f */
[----:B---3--:R-:W-:Y:S05]  /*270c0*/  @!P1 BRA `(.L_x_12554) ;  /* 0xfffffffc00f09947 */ /* 0x008fea000383ffff */
[----:B------:R-:W-:Y:S05]  /*270d0*/  BRA `(.L_x_12651) ;  /* 0xffffffdc00187947 */ /* 0x000fea000383ffff */
.L_x_12555:
[----:B---3--:R3:W4:Y:S02]  /*270e0*/  SYNCS.PHASECHK.TRANS64.TRYWAIT P1, [R9+URZ], R0 ;  /* 0x00000000090075a7 */ /* 0x008724000802017f */
[----:B----4-:R-:W-:Y:S05]  /*270f0*/  @!P1 NANOSLEEP.SYNCS 0x989680 ;  /* 0x009896800000995d */ /* 0x010fea0003900000 */
[----:B------:R-:W4:Y:S02]  /*27100*/  @!P1 SYNCS.PHASECHK.TRANS64 P1, [R9+URZ], R0 ;  /* 0x00000000090095a7 */ /* 0x000f24000802007f */
[----:B----4-:R-:W-:Y:S05]  /*27110*/  @!P1 BRA `(.L_x_12555) ;  /* 0xfffffffc00f09947 */ /* 0x010fea000383ffff */
[----:B------:R-:W-:Y:S05]  /*27120*/  BRA `(.L_x_12652) ;  /* 0xffffffdc000c7947 */ /* 0x000fea000383ffff */
.L_x_12557:
[----:B----4-:R4:W0:Y:S02]  /*27130*/  SYNCS.PHASECHK.TRANS64.TRYWAIT P1, [R29+URZ+0x13260], R4 ;  /* 0x013260041d0075a7 */ /* 0x010824000802017f */
[----:B0-----:R-:W-:Y:S05]  /*27140*/  @!P1 NANOSLEEP.SYNCS 0x989680 ;  /* 0x009896800000995d */ /* 0x001fea0003900000 */
[----:B------:R-:W0:Y:S02]  /*27150*/  @!P1 SYNCS.PHASECHK.TRANS64 P1, [R29+URZ+0x13260], R4 ;  /* 0x013260041d0095a7 */ /* 0x000e24000802007f */
[----:B0-----:R-:W-:Y:S05]  /*27160*/  @!P1 BRA `(.L_x_12557) ;  /* 0xfffffffc00f09947 */ /* 0x001fea000383ffff */
[----:B------:R-:W-:Y:S05]  /*27170*/  BRA `(.L_x_12653) ;  /* 0xffffffdc000c7947 */ /* 0x000fea000383ffff */
.L_x_12559:
[----:B------:R0:W0:Y:S02]  /*27180*/  SYNCS.PHASECHK.TRANS64.TRYWAIT P1, [R7+URZ+0x13260], R0 ;  /* 0x01326000070075a7 */ /* 0x000024000802017f */
[----:B0-----:R-:W-:Y:S05]  /*27190*/  @!P1 NANOSLEEP.SYNCS 0x989680 ;  /* 0x009896800000995d */ /* 0x001fea0003900000 */
[----:B------:R-:W0:Y:S02]  /*271a0*/  @!P1 SYNCS.PHASECHK.TRANS64 P1, [R7+URZ+0x13260], R0 ;  /* 0x01326000070095a7 */ /* 0x000e24000802007f */
[----:B0-----:R-:W-:Y:S05]  /*271b0*/  @!P1 BRA `(.L_x_12559) ;  /* 0xfffffffc00f09947 */ /* 0x001fea000383ffff */
[----:B------:R-:W-:Y:S05]  /*271c0*/  BRA `(.L_x_12654) ;  /* 0xffffffdc000c7947 */ /* 0x000fea000383ffff */
.L_x_12561:
[----:B------:R0:W0:Y:S02]  /*271d0*/  SYNCS.PHASECHK.TRANS64.TRYWAIT P0, [R29+URZ+0x13280], R4 ;  /* 0x013280041d0075a7 */ /* 0x000024000800017f */
[----:B0-----:R-:W-:Y:S05]  /*271e0*/  @!P0 NANOSLEEP.SYNCS 0x989680 ;  /* 0x009896800000895d */ /* 0x001fea0003900000 */
[----:B------:R-:W0:Y:S02]  /*271f0*/  @!P0 SYNCS.PHASECHK.TRANS64 P0, [R29+URZ+0x13280], R4 ;  /* 0x013280041d0085a7 */ /* 0x000e24000800007f */
[----:B0-----:R-:W-:Y:S05]  /*27200*/  @!P0 BRA `(.L_x_12561) ;  /* 0xfffffffc00f08947 */ /* 0x001fea000383ffff */
[----:B------:R-:W-:Y:S05]  /*27210*/  BRA `(.L_x_12562) ;  /* 0xffffffdc00087947 */ /* 0x000fea000383ffff */
.L_x_12655:
        /* <DEDUP_REMOVED lines=14> */
.L_x_13379:


//--------------------- .text._ZN7cutlass13device_kernelIN5flash11enable_sm90INS1_16FlashAttnFwdSm90INS1_25CollectiveMainloopFwdSm90ILi2EN4cute5tupleIJNS5_1CILi1EEES8_S8_EEENS6_IJNS7_ILi192EEENS7_ILi160EEENS7_ILi64EEEEEELi64ENS_12float_e4m3_tEfNS_4arch4Sm90ELb1ELb0ELb1ELb0ELb0ELb0ELb0ELb1ELb1ELb1ELb1ELb0EEENS1_21CollectiveEpilogueFwdINS6_IJSA_SC_SB_EEES9_NS_10bfloat16_tESG_Li384ELb0ELb1ELb1ELb1EEENS1_19SingleTileSchedulerILb0ELb1ELb1ELi192EEEEEEEEEvNT_6ParamsE --------------------------
	.section	.text._ZN7cutlass13device_kernelIN5flash11enable_sm90INS1_16FlashAttnFwdSm90INS1_25CollectiveMainloopFwdSm90ILi2EN4cute5tupleIJNS5_1CILi1EEES8_S8_EEENS6_IJNS7_ILi192EEENS7_ILi160EEENS7_ILi64EEEEEELi64ENS_12float_e4m3_tEfNS_4arch4Sm90ELb1ELb0ELb1ELb0ELb0ELb0ELb0ELb1ELb1ELb1ELb1ELb0EEENS1_21CollectiveEpilogueFwdINS6_IJSA_SC_SB_EEES9_NS_10bfloat16_tESG_Li384ELb0ELb1ELb1ELb1EEENS1_19SingleTileSchedulerILb0ELb1ELb1ELi192EEEEEEEEEvNT_6ParamsE,"ax",@progbits
	.align	128
.text._ZN7cutlass13device_kernelIN5flash11enable_sm90INS1_16FlashAttnFwdSm90INS1_25CollectiveMainloopFwdSm90ILi2EN4cute5tupleIJNS5_1CILi1EEES8_S8_EEENS6_IJNS7_ILi192EEENS7_ILi160EEENS7_ILi64EEEEEELi64ENS_12float_e4m3_tEfNS_4arch4Sm90ELb1ELb0ELb1ELb0ELb0ELb0ELb0ELb1ELb1ELb1ELb1ELb0EEENS1_21CollectiveEpilogueFwdINS6_IJSA_SC_SB_EEES9_NS_10bfloat16_tESG_Li384ELb0ELb1ELb1ELb1EEENS1_19SingleTileSchedulerILb0ELb1ELb1ELi192EEEEEEEEEvNT_6ParamsE:
        .type           _ZN7cutlass13device_kernelIN5flash11enable_sm90INS1_16FlashAttnFwdSm90INS1_25CollectiveMainloopFwdSm90ILi2EN4cute5tupleIJNS5_1CILi1EEES8_S8_EEENS6_IJNS7_ILi192EEENS7_ILi160EEENS7_ILi64EEEEEELi64ENS_12float_e4m3_tEfNS_4arch4Sm90ELb1ELb0ELb1ELb0ELb0ELb0ELb0ELb1ELb1ELb1ELb1ELb0EEENS1_21CollectiveEpilogueFwdINS6_IJSA_SC_SB_EEES9_NS_10bfloat16_tESG_Li384ELb0ELb1ELb1ELb1EEENS1_19SingleTileSchedulerILb0ELb1ELb1ELi192EEEEEEEEEvNT_6ParamsE,@function
        .size           _ZN7cutlass13device_kernelIN5flash11enable_sm90INS1_16FlashAttnFwdSm90INS1_25CollectiveMainloopFwdSm90ILi2EN4cute5tupleIJNS5_1CILi1EEES8_S8_EEENS6_IJNS7_ILi192EEENS7_ILi160EEENS7_ILi64EEEEEELi64ENS_12float_e4m3_tEfNS_4arch4Sm90ELb1ELb0ELb1ELb0ELb0ELb0ELb0ELb1ELb1ELb1ELb1ELb0EEENS1_21CollectiveEpilogueFwdINS6_IJSA_SC_SB_EEES9_NS_10bfloat16_tESG_Li384ELb0ELb1ELb1ELb1EEENS1_19SingleTileSchedulerILb0ELb1ELb1ELi192EEEEEEEEEvNT_6ParamsE,(.L_x_13380 - _ZN7cutlass13device_kernelIN5flash11enable_sm90INS1_16FlashAttnFwdSm90INS1_25CollectiveMainloopFwdSm90ILi2EN4cute5tupleIJNS5_1CILi1EEES8_S8_EEENS6_IJNS7_ILi192EEENS7_ILi160EEENS7_ILi64EEEEEELi64ENS_12float_e4m3_tEfNS_4arch4Sm90ELb1ELb0ELb1ELb0ELb0ELb0ELb0ELb1ELb1ELb1ELb1ELb0EEENS1_21CollectiveEpilogueFwdINS6_IJSA_SC_SB_EEES9_NS_10bfloat16_tESG_Li384ELb0ELb1ELb1ELb1EEENS1_19SingleTileSchedulerILb0ELb1ELb1ELi192EEEEEEEEEvNT_6ParamsE)
        .other          _ZN7cutlass13device_kernelIN5flash11enable_sm90INS1_16FlashAttnFwdSm90INS1_25CollectiveMainloopFwdSm90ILi2EN4cute5tupleIJNS5_1CILi1EEES8_S8_EEENS6_IJNS7_ILi192EEENS7_ILi160EEENS7_ILi64EEEEEELi64ENS_12float_e4m3_tEfNS_4arch4Sm90ELb1ELb0ELb1ELb0ELb0ELb0ELb0ELb1ELb1ELb1ELb1ELb0EEENS1_21CollectiveEpilogueFwdINS6_IJSA_SC_SB_EEES9_NS_10bfloat16_tESG_Li384ELb0ELb1ELb1ELb1EEENS1_19SingleTileSchedulerILb0ELb1ELb1ELi192EEEEEEEEEvNT_6ParamsE,@"STO_CUDA_ENTRY STV_DEFAULT"
_ZN7cutlass13device_kernelIN5flash11enable_sm90INS1_16FlashAttnFwdSm90INS1_25CollectiveMainloopFwdSm90ILi2EN4cute5tupleIJNS5_1CILi1EEES8_S8_EEENS6_IJNS7_ILi192EEENS7_ILi160EEENS7_ILi64EEEEEELi64ENS_12float_e4m3_tEfNS_4arch4Sm90ELb1ELb0ELb1ELb0ELb0ELb0ELb0ELb1ELb1ELb1ELb1ELb0EEENS1_21CollectiveEpilogueFwdINS6_IJSA_SC_SB_EEES9_NS_10bfloat16_tESG_Li384ELb0ELb1ELb1ELb1EEENS1_19SingleTileSchedulerILb0ELb1ELb1ELi192EEEEEEEEEvNT_6ParamsE:
        /* <DEDUP_REMOVED lines=17> */
.L_x_12657:
[----:B------:R-:W-:Y:S05]  /*0110*/  BSYNC B0 ;  /* 0x0000000000007941 */ /* 0x000fea0003800000 */
.L_x_12656:
        /* <DEDUP_REMOVED lines=41> */
.L_x_12658:
        /* <DEDUP_REMOVED lines=22> */
.L_x_12659:
        /* <DEDUP_REMOVED lines=18> */
.L_x_12660:
        /* <DEDUP_REMOVED lines=22> */
.L_x_12661:
        /* <DEDUP_REMOVED lines=22> */
.L_x_12662:
        /* <DEDUP_REMOVED lines=9> */
.L_x_12665:
        /* <DEDUP_REMOVED lines=40> */
[----:B------:R-:W-:-:S02]  /*0c00*/  UIMAD.WIDE UR4, UR4, 0x66666667, URZ ;  /* 0x66666667040478a5 */ /* 0x000fc4000f8e023f */
[----:B------:R-:W-:Y:S02]  /*0c10*/  UIADD3 UR6, UR7, UR6, URZ ;  /* 0x0000000607067290 */ /* 0x000fe4000fffe03f */
[----:B------:R-:W-:Y:S02]  /*0c20*/  USHF.R.U32.HI UR4, URZ, 0x1f, UR5 ;  /* 0x0000001f3f047899 */ /* 0x000fe40008011605 */
[----:B------:R-:W-:Y:S02]  /*0c30*/  UIMAD.WIDE UR6, UR6, 0x66666667, URZ ;  /* 0x66666667060678a5 */ /* 0x000fe4000f8e023f */
[----:B------:R-:W-:Y:S02]  /*0c40*/  ULEA.HI.SX32 UR4, UR5, UR4, 0x1a ;  /* 0x0000000405047291 */ /* 0x000fe4000f8fd23f */
[----:B------:R-:W-:-:S04]  /*0c50*/  USHF.R.U32.HI UR6, URZ, 0x1f, UR7 ;  /* 0x0000001f3f067899 */ /* 0x000fc80008011607 */
[----:B------:R-:W-:-:S04]  /*0c60*/  ULEA.HI.SX32 UR6, UR7, UR6, 0x1a ;  /* 0x0000000607067291 */ /* 0x000fc8000f8fd23f */
        /* <DEDUP_REMOVED lines=41> */
.L_x_12667:
[----:B------:R-:W-:Y:S01]  /*0f00*/  UIMAD UR46, UR46, UR4, URZ ;  /* 0x000000042e2e72a4 */ /* 0x000fe2000f8e023f */
[----:B------:R-:W-:Y:S01]  /*0f10*/  IMAD.U32 R0, RZ, RZ, UR9 ;  /* 0x00000009ff007e24 */ /* 0x000fe2000f8e00ff */
[----:B------:R-:W-:Y:S01]  /*0f20*/  USHF.R.S32.HI UR47, URZ, 0x1f, UR41 ;  /* 0x0000001f3f2f7899 */ /* 0x000fe20008011429 */
[----:B------:R-:W-:Y:S01]  /*0f30*/  IMAD.U32 R3, RZ, RZ, UR4 ;  /* 0x00000004ff037e24 */ /* 0x000fe2000f8e00ff */
[----:B------:R-:W-:Y:S01]  /*0f40*/  UIMAD UR39, UR45, UR39, URZ ;  /* 0x000000272d2772a4 */ /* 0x000fe2000f8e023f */
[----:B------:R-:W-:Y:S01]  /*0f50*/  VIADD R104, R27, 0xffffff80 ;  /* 0xffffff801b687836 */ /* 0x000fe20000000000 */
[----:B------:R-:W-:Y:S02]  /*0f60*/  PLOP3.LUT P0, PT, PT, PT, PT, 0x80, 0x0 ;  /* 0x000000000000781c */ /* 0x000fe40003f0f070 */
[----:B------:R-:W-:Y:S02]  /*0f70*/  CS2R R28, SRZ ;  /* 0x00000000001c7805 */ /* 0x000fe4000001ff00 */
[----:B------:R-:W-:Y:S01]  /*0f80*/  VIADDMNMX R0, R3, UR46, R0, PT ;  /* 0x0000002e03007c46 */ /* 0x000fe2000b800100 */
[----:B------:R-:W-:Y:S01]  /*0f90*/  IMAD.MOV.U32 R2, RZ, RZ, RZ ;  /* 0x000000ffff027224 */ /* 0x000fe200078e00ff */
[----:B------:R-:W-:-:S02]  /*0fa0*/  CS2R R24, SRZ ;  /* 0x0000000000187805 */ /* 0x000fc4000001ff00 */
[----:B------:R-:W-:Y:S02]  /*0fb0*/  CS2R R30, SRZ ;  /* 0x00000000001e7805 */ /* 0x000fe4000001ff00 */
[----:B------:R-:W-:Y:S01]  /*0fc0*/  R2UR UR49, R0 ;  /* 0x00000000003172ca */ /* 0x000fe200000e0000 */
        /* <DEDUP_REMOVED lines=12> */
[----:B------:R-:W-:Y:S01]  /*1090*/  UISETP.GT.AND UP0, UPT, UR49, UR46, UPT ;  /* 0x0000002e3100728c */ /* 0x000fe2000bf04270 */
[----:B------:R-:W-:Y:S02]  /*10a0*/  CS2R R54, SRZ ;  /* 0x0000000000367805 */ /* 0x000fe4000001ff00 */
[----:B------:R-:W-:-:S03]  /*10b0*/  CS2R R50, SRZ ;  /* 0x0000000000327805 */ /* 0x000fc6000001ff00 */
[----:B------:R-:W-:-:S13]  /*10c0*/  PLOP3.LUT P1, PT, PT, PT, UP0, 0x80, 0x0 ;  /* 0x000000000000781c */ /* 0x000fda0003f2f008 */
[----:B------:R-:W-:Y:S05]  /*10d0*/  @!P1 BRA `(.L_x_12668) ;  /* 0x000000a8004c9947 */ /* 0x000fea0003800000 */
        /* <DEDUP_REMOVED lines=36> */
.L_x_12669:
        /* <DEDUP_REMOVED lines=14> */
[----:B------:R-:W-:Y:S02]  /*1400*/  @UP1 UIMAD UR12, UR47, UR16, URZ ;  /* 0x000000102f0c12a4 */ /* 0x000fe4000f8e023f */
[----:B------:R-:W-:Y:S02]  /*1410*/  @UP0 UIMAD UR15, UR41, UR15, UR8 ;  /* 0x0000000f290f02a4 */ /* 0x000fe4000f8e0208 */
[----:B------:R-:W-:Y:S02]  /*1420*/  @UP1 UIMAD.WIDE.U32 UR8, UR41, UR16, URZ ;  /* 0x00000010290812a5 */ /* 0x000fe4000f8e003f */
        /* <DEDUP_REMOVED lines=10> */
[----:B------:R-:W-:Y:S02]  /*14d0*/  @UP0 UIMAD UR14, UR44, UR19, UR14 ;  /* 0x000000132c0e02a4 */ /* 0x000fe4000f8e020e */
[----:B------:R-:W-:Y:S02]  /*14e0*/  @UP0 UIMAD.WIDE.U32 UR10, UR44, UR18, UR10 ;  /* 0x000000122c0a02a5 */ /* 0x000fe4000f8e000a */
        /* <DEDUP_REMOVED lines=19> */
.L_x_12760:
[----:B------:R-:W-:-:S06]  /*1620*/  ULOP3.LUT UR4, UR40, 0x1, URZ, 0xfc, !UPT ;  /* 0x0000000128047892 */ /* 0x000fcc000f8efc3f */
[----:B------:R-:W-:-:S05]  /*1630*/  IMAD.U32 R2, RZ, RZ, UR4 ;  /* 0x00000004ff027e24 */ /* 0x000fca000f8e00ff */
[----:B------:R-:W-:-:S13]  /*1640*/  ISETP.NE.AND P0, PT, R2, 0x3, PT ;  /* 0x000000030200780c */ /* 0x000fda0003f05270 */
[----:B------:R-:W-:Y:S05]  /*1650*/  @!P0 BRA `(.L_x_12671) ;  /* 0x0000000000048947 */ /* 0x000fea0003800000 */
[----:B------:R-:W-:Y:S01]  /*1660*/  BPT.TRAP 0x1 ;  /* 0x000000040000795c */ /* 0x000fe20000300000 */
.L_x_12671:
[----:B------:R1:W2:Y:S01]  /*1670*/  SYNCS.PHASECHK.TRANS64.TRYWAIT P2, [UR48+0x12430], R6 ;  /* 0x01243006ff0075a7 */ /* 0x0002a20008040170 */
[----:B------:R-:W-:Y:S05]  /*1680*/  @!P0 BRA `(.L_x_12672) ;  /* 0x0000000000048947 */ /* 0x000fea0003800000 */
[----:B------:R-:W-:Y:S01]  /*1690*/  BPT.TRAP 0x1 ;  /* 0x000000040000795c */ /* 0x000fe20000300000 */
.L_x_12672:
[----:B------:R-:W-:Y:S01]  /*16a0*/  ISETP.NE.AND P1, PT, R16, RZ, PT ;  /* 0x000000ff1000720c */ /* 0x000fe20003f25270 */
[----:B--2---:R-:W-:-:S12]  /*16b0*/  @P2 BRA `(.L_x_12673) ;  /* 0x0000000000082947 */ /* 0x004fd80003800000 */
[----:B------:R-:W2:Y:S02]  /*16c0*/  SYNCS.PHASECHK.TRANS64.TRYWAIT P2, [UR48+0x12430], R6 ;  /* 0x01243006ff0075a7 */ /* 0x000ea40008040170 */
[----:B--2---:R-:W-:Y:S05]  /*16d0*/  @!P2 BRA `(.L_x_12674) ;  /* 0x000000ec0038a947 */ /* 0x004fea0003800000 */
.L_x_12673:
        /* <DEDUP_REMOVED lines=12> */
[C---:B------:R-:W-:Y:S01]  /*17a0*/  IMAD.IADD R5, R104.reuse, 0x1, -R5 ;  /* 0x0000000168057824 */ /* 0x040fe200078e0a05 */
[----:B------:R-:W-:Y:S01]  /*17b0*/  ULOP3.LUT UR6, UR4, 0x10000, URZ, 0xfc, !UPT ;  /* 0x0001000004067892 */ /* 0x000fe2000f8efc3f */
[----:B------:R-:W-:Y:S01]  /*17c0*/  LOP3.LUT R107, R107, 0xfffffffc, RZ, 0xc0, !PT ;  /* 0xfffffffc6b6b7812 */ /* 0x000fe200078ec0ff */
[----:B------:R-:W-:Y:S01]  /*17d0*/  ULDC UR17, c[0x0][0x988] ;  /* 0x0002620000117ab9 */ /* 0x000fe20000000800 */
[----:B------:R-:W-:Y:S01]  /*17e0*/  UMOV UR4, UR36 ;  /* 0x0000002400047c82 */ /* 0x000fe20008000000 */
[----:B------:R-:W-:Y:S01]  /*17f0*/  UIADD3 UR10, UR6, 0x80, URZ ;  /* 0x00000080060a7890 */ /* 0x000fe2000fffe03f */
[----:B------:R-:W-:Y:S01]  /*1800*/  SHF.R.S32.HI R4, RZ, 0x1f, R5 ;  /* 0x0000001fff047819 */ /* 0x000fe20000011405 */
[----:B------:R-:W-:Y:S01]  /*1810*/  IMAD.IADD R107, R104, 0x1, -R107 ;  /* 0x00000001686b7824 */ /* 0x000fe200078e0a6b */
[----:B------:R-:W-:-:S02]  /*1820*/  UIADD3 UR20, UR49, -0x2, URZ ;  /* 0xfffffffe31147890 */ /* 0x000fc4000fffe03f */
[----:B------:R-:W-:Y:S01]  /*1830*/  QGMMA.64x32x32.F32.E4M3.E4M3 R88, gdesc[UR4], RZ, !UPT, gsb0 ;  /* 0x00600000045879f3 */ /* 0x000fe2000c0008ff */
[----:B------:R-:W-:Y:S02]  /*1840*/  UIADD3 UR4, UR6, 0x100, URZ ;  /* 0x0000010006047890 */ /* 0x000fe4000fffe03f */
[----:B------:R-:W-:Y:S02]  /*1850*/  UIADD3 UR5, UR6, 0x180, URZ ;  /* 0x0000018006057890 */ /* 0x000fe4000fffe03f */
        /* <DEDUP_REMOVED lines=35> */
[----:B------:R-:W-:Y:S01]  /*1a90*/  UMOV UR5, 0xffffff60 ;  /* 0xffffff6000057882 */ /* 0x000fe20000000000 */
[----:B------:R-:W-:Y:S01]  /*1aa0*/  ULDC UR7, c[0x0][0x288] ;  /* 0x0000a20000077ab9 */ /* 0x000fe20000000800 */
[----:B------:R-:W-:Y:S01]  /*1ab0*/  UIMAD UR5, UR49, UR5, 0xa1 ;  /* 0x000000a1310574a4 */ /* 0x000fe2000f8e0205 */
        /* <DEDUP_REMOVED lines=25> */
[C---:B01----:R-:W-:Y:S01]  /*1c50*/  FMUL.FTZ R6, R0.reuse, R100 ;  /* 0x0000006400067220 */ /* 0x043fe20000410000 */
[C---:B------:R-:W-:Y:S01]  /*1c60*/  FMUL.FTZ R3, R0.reuse, R97 ;  /* 0x0000006100037220 */ /* 0x040fe20000410000 */
[----:B------:R-:W-:-:S05]  /*1c70*/  FMUL.FTZ R2, R0, R101 ;  /* 0x0000006500027220 */ /* 0x000fca0000410000 */
[----:B------:R-:W0:Y:S08]  /*1c80*/  MUFU.TANH R91, R91 ;  /* 0x0000005b005b7308 */ /* 0x000e300000002400 */
[----:B------:R-:W1:Y:S08]  /*1c90*/  MUFU.TANH R90, R90 ;  /* 0x0000005a005a7308 */ /* 0x000e700000002400 */
[----:B------:R-:W4:Y:S08]  /*1ca0*/  MUFU.TANH R92, R92 ;  /* 0x0000005c005c7308 */ /* 0x000f300000002400 */
        /* <DEDUP_REMOVED lines=29> */
[----:B------:R-:W5:Y:S01]  /*1e80*/  MUFU.TANH R78, R78 ;  /* 0x0000004e004e7308 */ /* 0x000f620000002400 */
[----:B------:R-:W-:-:S02]  /*1e90*/  WARPGROUP.DEPBAR.LE gsb0, 0x0 ;  /* 0x00008000000079c5 */ /* 0x000fc40000010000 */
[----:B------:R-:W-:Y:S01]  /*1ea0*/  FMUL.FTZ R20, R0, R57 ;  /* 0x0000003900147220 */ /* 0x000fe20000410000 */
[----:B------:R-:W-:-:S04]  /*1eb0*/  IMAD.HI R57, R105, 0x55555556, RZ ;  /* 0x5555555669397827 */ /* 0x000fc800078e02ff */
[C---:B------:R-:W-:Y:S01]  /*1ec0*/  FMUL.FTZ R22, R0.reuse, R60 ;  /* 0x0000003c00167220 */ /* 0x040fe20000410000 */
[----:B------:R-:W-:Y:S01]  /*1ed0*/  FMUL.FTZ R60, R0, R65 ;  /* 0x00000041003c7220 */ /* 0x000fe20000410000 */
[----:B------:R-:W-:Y:S01]  /*1ee0*/  LEA.HI R65, R4, R5, RZ, 0x2 ;  /* 0x0000000504417211 */ /* 0x000fe200078f10ff */
[C---:B------:R-:W-:Y:S01]  /*1ef0*/  FMUL.FTZ R21, R0.reuse, R56 ;  /* 0x0000003800157220 */ /* 0x040fe20000410000 */
[C---:B------:R-:W-:Y:S01]  /*1f00*/  FMUL.FTZ R56, R0.reuse, R64 ;  /* 0x0000004000387220 */ /* 0x040fe20000410000 */
[----:B------:R-:W-:Y:S01]  /*1f10*/  LEA.HI R74, R57, R57, RZ, 0x1 ;  /* 0x00000039394a7211 */ /* 0x000fe200078f08ff */
[----:B------:R-:W-:Y:S01]  /*1f20*/  FMUL.FTZ R64, R0, R69 ;  /* 0x0000004500407220 */ /* 0x000fe20000410000 */
[----:B------:R-:W-:Y:S01]  /*1f30*/  LEA.HI R57, R4, R5, RZ, 0x5 ;  /* 0x0000000504397211 */ /* 0x000fe200078f28ff */
[C---:B------:R-:W-:Y:S01]  /*1f40*/  FMUL.FTZ R23, R0.reuse, R61 ;  /* 0x0000003d00177220 */ /* 0x040fe20000410000 */
[--C-:B------:R-:W-:Y:S01]  /*1f50*/  SHF.R.S32.HI R4, RZ, 0x2, R65.reuse ;  /* 0x00000002ff047819 */ /* 0x100fe20000011441 */
[C---:B------:R-:W-:Y:S01]  /*1f60*/  FMUL.FTZ R61, R0.reuse, R68 ;  /* 0x00000044003d7220 */ /* 0x040fe20000410000 */
[----:B------:R-:W-:Y:S01]  /*1f70*/  SHF.R.S32.HI R69, RZ, 0x1f, R65 ;  /* 0x0000001fff457819 */ /* 0x000fe20000011441 */
[----:B------:R-:W-:Y:S01]  /*1f80*/  WARPGROUP.ARRIVE ;  /* 0x00000000000079c5 */ /* 0x000fe20000000000 */
[----:B------:R-:W-:Y:S01]  /*1f90*/  SHF.R.S32.HI R68, RZ, 0x5, R57 ;  /* 0x00000005ff447819 */ /* 0x000fe20000011439 */
[----:B------:R-:W-:Y:S01]  /*1fa0*/  FMUL.FTZ R57, R0, R58 ;  /* 0x0000003a00397220 */ /* 0x000fe20000410000 */
[-C--:B------:R-:W-:Y:S01]  /*1fb0*/  LEA.HI R69, R69, R4.reuse, RZ, 0x3 ;  /* 0x0000000445457211 */ /* 0x080fe200078f18ff */
[----:B------:R-:W-:Y:S01]  /*1fc0*/  IMAD R74, R74, -0x3, R105 ;  /* 0xfffffffd4a4a7824 */ /* 0x000fe200078e0269 */
[----:B------:R-:W-:Y:S01]  /*1fd0*/  LEA R79, R68, UR38, 0x4 ;  /* 0x00000026444f7c11 */ /* 0x000fe2000f8e20ff */
[----:B------:R-:W-:Y:S01]  /*1fe0*/  QGMMA.64x32x32.F32.E4M3.E4M3 R40, gdesc[UR8], R40, gsb0 ;  /* 0x00600000082879f3 */ /* 0x000fe20008000828 */
[----:B------:R-:W-:Y:S01]  /*1ff0*/  LOP3.LUT R69, R69, 0xfffffff8, RZ, 0xc0, !PT ;  /* 0xfffffff845457812 */ /* 0x000fe200078ec0ff */
[C---:B------:R-:W-:Y:S01]  /*2000*/  FMUL.FTZ R68, R0.reuse, R59 ;  /* 0x0000003b00447220 */ /* 0x040fe20000410000 */
[----:B------:R-:W-:Y:S01]  /*2010*/  LEA.HI R58, R107, R107, RZ, 0x1 ;  /* 0x0000006b6b3a7211 */ /* 0x000fe200078f08ff */
[C---:B------:R-:W-:Y:S01]  /*2020*/  FMUL.FTZ R59, R0.reuse, R63 ;  /* 0x0000003f003b7220 */ /* 0x040fe20000410000 */
[----:B------:R-:W-:Y:S01]  /*2030*/  IADD3 R69, R79, R4, -R69 ;  /* 0x000000044f457210 */ /* 0x000fe20007ffe845 */
[----:B------:R-:W-:Y:S01]  /*2040*/  FMUL.FTZ R71, R0, R71 ;  /* 0x0000004700477220 */ /* 0x000fe20000410000 */
[----:B------:R-:W-:Y:S01]  /*2050*/  LOP3.LUT R58, R58, 0x1ffffffe, RZ, 0xc0, !PT ;  /* 0x1ffffffe3a3a7812 */ /* 0x000fe200078ec0ff */
[----:B------:R-:W-:Y:S01]  /*2060*/  UIADD3 UR10, UR6, 0x202, URZ ;  /* 0x00000202060a7890 */ /* 0x000fe2000fffe03f */
[----:B------:R-:W5:Y:S01]  /*2070*/  MUFU.TANH R76, R76 ;  /* 0x0000004c004c7308 */ /* 0x000f620000002400 */
[----:B------:R-:W-:Y:S01]  /*2080*/  IMAD R69, R74, 0x40, R69 ;  /* 0x000000404a457824 */ /* 0x000fe200078e0245 */
[----:B------:R-:W-:Y:S01]  /*2090*/  UMOV UR11, 0x80000020 ;  /* 0x80000020000b7882 */ /* 0x000fe20000000000 */
[----:B------:R-:W-:-:S02]  /*20a0*/  IMAD.IADD R4, R107, 0x1, -R58 ;  /* 0x000000016b047824 */ /* 0x000fc400078e0a3a */
[C---:B------:R-:W-:Y:S01]  /*20b0*/  FMUL.FTZ R58, R0.reuse, R62 ;  /* 0x0000003e003a7220 */ /* 0x040fe20000410000 */
[C---:B------:R-:W-:Y:S01]  /*20c0*/  FMUL.FTZ R67, R0.reuse, R67 ;  /* 0x0000004300437220 */ /* 0x040fe20000410000 */
[----:B------:R-:W-:Y:S01]  /*20d0*/  FMUL.FTZ R79, R0, R70 ;  /* 0x00000046004f7220 */ /* 0x000fe20000410000 */
[----:B------:R-:W-:Y:S02]  /*20e0*/  IMAD R4, R4, 0x8, R69 ;  /* 0x0000000804047824 */ /* 0x000fe400078e0245 */
[----:B------:R-:W-:Y:S01]  /*20f0*/  FMUL.FTZ R69, R0, R66 ;  /* 0x0000004200457220 */ /* 0x000fe20000410000 */
[----:B------:R1:W-:Y:S01]  /*2100*/  MUFU.TANH R81, R71 ;  /* 0x0000004700517308 */ /* 0x0003e20000002400 */
[----:B------:R-:W-:Y:S01]  /*2110*/  @P2 IMAD.HI.U32 R62, R4, UR4, RZ ;  /* 0x00000004043e2c27 */ /* 0x000fe2000f8e00ff */
[----:B------:R-:W-:-:S03]  /*2120*/  @UP0 ULDC UR4, c[0x0][0x450] ;  /* 0x0001140000040ab9 */ /* 0x000fc60000000800 */
[----:B------:R-:W-:Y:S01]  /*2130*/  IMAD.MOV.U32 R63, RZ, RZ, R4 ;  /* 0x000000ffff3f7224 */ /* 0x000fe200078e0004 */
[----:B------:R-:W-:Y:S01]  /*2140*/  @P2 SHF.R.U32.HI R63, RZ, UR4, R62 ;  /* 0x00000004ff3f2c19 */ /* 0x000fe2000801163e */
[----:B------:R-:W-:Y:S01]  /*2150*/  UIMAD UR4, UR49, -0xa0, UR39 ;  /* 0xffffff60310478a4 */ /* 0x000fe2000f8e0227 */
[----:B------:R-:W-:Y:S01]  /*2160*/  LOP3.LUT R62, R65, 0x7ffffffc, RZ, 0xc0, !PT ;  /* 0x7ffffffc413e7812 */ /* 0x000fe200078ec0ff */
[----:B------:R-:W5:Y:S02]  /*2170*/  MUFU.TANH R77, R77 ;  /* 0x0000004d004d7308 */ /* 0x000f640000002400 */
[----:B------:R-:W2:Y:S01]  /*2180*/  SHFL.IDX PT, R66, R63, 0x1, 0x1c1f ;  /* 0x003c1f003f427f89 */ /* 0x000ea200000e0000 */
[----:B------:R-:W-:Y:S01]  /*2190*/  UIADD3 UR4, UR4, 0xa0, URZ ;  /* 0x000000a004047890 */ /* 0x000fe2000fffe03f */
[----:B------:R-:W-:Y:S02]  /*21a0*/  IMAD.IADD R5, R5, 0x1, -R62 ;  /* 0x0000000105057824 */ /* 0x000fe400078e0a3e */
[----:B------:R-:W-:Y:S01]  /*21b0*/  IMAD.U32 R62, RZ, RZ, UR5 ;  /* 0x00000005ff3e7e24 */ /* 0x000fe2000f8e00ff */
[----:B------:R-:W0:Y:S01]  /*21c0*/  S2UR UR5, SR_CgaCtaId ;  /* 0x00000000000579c3 */ /* 0x000e220000008800 */
[----:B------:R-:W5:Y:S01]  /*21d0*/  MUFU.TANH R57, R57 ;  /* 0x0000003900397308 */ /* 0x000f620000002400 */
[----:B------:R-:W-:Y:S01]  /*21e0*/  IMAD.U32 R74, RZ, RZ, UR4 ;  /* 0x00000004ff4a7e24 */ /* 0x000fe2000f8e00ff */
[----:B------:R-:W-:Y:S01]  /*21f0*/  @UP0 ULDC UR4, c[0x0][0x450] ;  /* 0x0001140000040ab9 */ /* 0x000fe20000000800 */
[C---:B------:R-:W-:Y:S01]  /*2200*/  IMAD R65, R5.reuse, -0x2, R62 ;  /* 0xfffffffe05417824 */ /* 0x040fe200078e023e */
[----:B------:R-:W-:Y:S01]  /*2210*/  MOV R62, UR39 ;  /* 0x00000027003e7c02 */ /* 0x000fe20008000f00 */
[----:B------:R-:W-:-:S03]  /*2220*/  IMAD R74, R5, -0x2, R74 ;  /* 0xfffffffe054a7824 */ /* 0x000fc600078e024a */
[----:B------:R-:W-:Y:S01]  /*2230*/  IADD3 R65, R65, -UR7, R62 ;  /* 0x8000000741417c10 */ /* 0x000fe2000fffe03e */
[----:B------:R-:W5:Y:S08]  /*2240*/  MUFU.TANH R68, R68 ;  /* 0x0000004400447308 */ /* 0x000f700000002400 */
[----:B------:R-:W5:Y:S01]  /*2250*/  MUFU.TANH R58, R58 ;  /* 0x0000003a003a7308 */ /* 0x000f620000002400 */
[----:B--2---:R-:W-:-:S04]  /*2260*/  VIADDMNMX R62, R66, R65, R74, PT ;  /* 0x00000041423e7246 */ /* 0x004fc8000380014a */
[C---:B------:R-:W-:Y:S02]  /*2270*/  ISETP.GT.AND P3, PT, R62.reuse, RZ, PT ;  /* 0x000000ff3e00720c */ /* 0x040fe40003f64270 */
[C---:B------:R-:W-:Y:S01]  /*2280*/  ISETP.GT.AND P4, PT, R62.reuse, 0x1, PT ;  /* 0x000000013e00780c */ /* 0x040fe20003f84270 */
[----:B------:R-:W-:Y:S02]  /*2290*/  WARPGROUP.DEPBAR.LE gsb0, 0x0 ;  /* 0x00008000000079c5 */ /* 0x000fe40000010000 */
[----:B------:R-:W-:Y:S01]  /*22a0*/  ISETP.GT.AND P5, PT, R62, 0x8, PT ;  /* 0x000000083e00780c */ /* 0x000fe20003fa4270 */
[----:B------:R-:W-:Y:S01]  /*22b0*/  WARPGROUP.ARRIVE ;  /* 0x00000000000079c5 */ /* 0x000fe20000000000 */
[----:B------:R-:W-:Y:S01]  /*22c0*/  FSEL R96, R88, -INF , P3 ;  /* 0xff80000058607808 */ /* 0x000fe20001800000 */
[----:B------:R-:W2:Y:S01]  /*22d0*/  MUFU.TANH R59, R59 ;  /* 0x0000003b003b7308 */ /* 0x000ea20000002400 */
[----:B---3--:R-:W-:Y:S01]  /*22e0*/  FSEL R98, R89, -INF , P4 ;  /* 0xff80000059627808 */ /* 0x008fe20002000000 */
[----:B------:R-:W-:Y:S01]  /*22f0*/  FMUL.FTZ R42, R0, R42 ;  /* 0x0000002a002a7220 */ /* 0x000fe20000410000 */
[----:B------:R-:W-:Y:S01]  /*2300*/  ISETP.GT.AND P3, PT, R62, 0x9, PT ;  /* 0x000000093e00780c */ /* 0x000fe20003f64270 */
[----:B------:R-:W-:Y:S01]  /*2310*/  QGMMA.64x32x32.F32.E4M3.E4M3 R24, gdesc[UR8], R24, gsb0 ;  /* 0x00600000081879f3 */ /* 0x000fe20008000818 */
[----:B0-----:R-:W-:Y:S01]  /*2320*/  FSEL R100, R91, -INF , P5 ;  /* 0xff8000005b647808 */ /* 0x001fe20002800000 */
[----:B------:R-:W-:Y:S01]  /*2330*/  FMUL.FTZ R47, R0, R47 ;  /* 0x0000002f002f7220 */ /* 0x000fe20000410000 */
[----:B-1----:R-:W-:Y:S01]  /*2340*/  FMNMX.FTZ R71, R96, R98, !PT ;  /* 0x0000006260477209 */ /* 0x002fe20007810000 */
[----:B------:R-:W0:Y:S01]  /*2350*/  MUFU.TANH R69, R69 ;  /* 0x0000004500457308 */ /* 0x000e220000002400 */
[----:B------:R-:W-:Y:S01]  /*2360*/  ISETP.GT.AND P4, PT, R62, 0x10, PT ;  /* 0x000000103e00780c */ /* 0x000fe20003f84270 */
[----:B------:R-:W-:Y:S01]  /*2370*/  FMUL.FTZ R43, R0, R43 ;  /* 0x0000002b002b7220 */ /* 0x000fe20000410000 */
[----:B------:R-:W-:Y:S01]  /*2380*/  FSEL R102, R90, -INF , P3 ;  /* 0xff8000005a667808 */ /* 0x000fe20001800000 */
[----:B------:R-:W-:Y:S01]  /*2390*/  FMUL.FTZ R46, R0, R46 ;  /* 0x0000002e002e7220 */ /* 0x000fe20000410000 */
[----:B------:R-:W-:Y:S01]  /*23a0*/  FMNMX.FTZ R71, R100, R71, !PT ;  /* 0x0000004764477209 */ /* 0x000fe20007810000 */
[----:B------:R-:W-:Y:S01]  /*23b0*/  FMUL.FTZ R50, R0, R50 ;  /* 0x0000003200327220 */ /* 0x000fe20000410000 */
[----:B------:R-:W-:Y:S01]  /*23c0*/  ISETP.GT.AND P3, PT, R62, 0x11, PT ;  /* 0x000000113e00780c */ /* 0x000fe20003f64270 */
[----:B------:R-:W1:Y:S01]  /*23d0*/  MUFU.TANH R67, R67 ;  /* 0x0000004300437308 */ /* 0x000e620000002400 */
[----:B----4-:R-:W-:Y:S01]  /*23e0*/  FSEL R92, R92, -INF , P4 ;  /* 0xff8000005c5c7808 */ /* 0x010fe20002000000 */
[----:B------:R-:W-:Y:S01]  /*23f0*/  FMUL.FTZ R54, R0, R54 ;  /* 0x0000003600367220 */ /* 0x000fe20000410000 */
[----:B------:R-:W-:Y:S01]  /*2400*/  FMNMX.FTZ R71, R102, R71, !PT ;  /* 0x0000004766477209 */ /* 0x000fe20007810000 */
[----:B------:R-:W-:Y:S01]  /*2410*/  FMUL.FTZ R55, R0, R55 ;  /* 0x0000003700377220 */ /* 0x000fe20000410000 */
[----:B------:R-:W-:Y:S01]  /*2420*/  ISETP.GT.AND P4, PT, R62, 0x18, PT ;  /* 0x000000183e00780c */ /* 0x000fe20003f84270 */
[----:B------:R-:W-:Y:S01]  /*2430*/  FMUL.FTZ R51, R0, R51 ;  /* 0x0000003300337220 */ /* 0x000fe20000410000 */
[----:B-----5:R-:W-:Y:S01]  /*2440*/  FSEL R104, R93, -INF , P3 ;  /* 0xff8000005d687808 */ /* 0x020fe20001800000 */
[----:B------:R-:W3:Y:S01]  /*2450*/  MUFU.TANH R79, R79 ;  /* 0x0000004f004f7308 */ /* 0x000ee20000002400 */
[----:B------:R-:W-:Y:S01]  /*2460*/  FMNMX.FTZ R71, R92, R71, !PT ;  /* 0x000000475c477209 */ /* 0x000fe20007810000 */
[----:B------:R-:W-:Y:S01]  /*2470*/  FMUL.FTZ R40, R0, R40 ;  /* 0x0000002800287220 */ /* 0x000fe20000410000 */
[----:B------:R-:W-:Y:S01]  /*2480*/  ISETP.GT.AND P3, PT, R62, 0x19, PT ;  /* 0x000000193e00780c */ /* 0x000fe20003f64270 */
[----:B------:R-:W-:Y:S01]  /*2490*/  FMUL.FTZ R41, R0, R41 ;  /* 0x0000002900297220 */ /* 0x000fe20000410000 */
[----:B------:R-:W-:Y:S01]  /*24a0*/  FSEL R94, R94, -INF , P4 ;  /* 0xff8000005e5e7808 */ /* 0x000fe20002000000 */
[----:B------:R-:W-:Y:S01]  /*24b0*/  @UP0 ULDC UR10, c[0x0][0x44c] ;  /* 0x00011300000a0ab9 */ /* 0x000fe20000000800 */
[----:B------:R-:W-:Y:S01]  /*24c0*/  FMNMX.FTZ R71, R104, R71, !PT ;  /* 0x0000004768477209 */ /* 0x000fe20007810000 */
[----:B------:R-:W4:Y:S01]  /*24d0*/  MUFU.TANH R83, R42 ;  /* 0x0000002a00537308 */ /* 0x000f220000002400 */
[----:B------:R-:W-:Y:S01]  /*24e0*/  ISETP.GT.AND P4, PT, R62, 0x20, PT ;  /* 0x000000203e00780c */ /* 0x000fe20003f84270 */
[----:B------:R-:W-:Y:S01]  /*24f0*/  UIMAD.WIDE.U32 UR10, UR38, UR10, URZ ;  /* 0x0000000a260a72a5 */ /* 0x000fe2000f8e003f */
[----:B------:R-:W-:-:S02]  /*2500*/  FSEL R90, R95, -INF , P3 ;  /* 0xff8000005f5a7808 */ /* 0x000fc40001800000 */
[----:B------:R-:W-:Y:S01]  /*2510*/  FMNMX.FTZ R71, R94, R71, !PT ;  /* 0x000000475e477209 */ /* 0x000fe20007810000 */
[----:B------:R-:W-:Y:S01]  /*2520*/  @UP0 USHF.R.U32.HI UR38, URZ, UR4, UR11 ;  /* 0x000000043f260299 */ /* 0x000fe2000801160b */
[----:B------:R-:W-:Y:S01]  /*2530*/  ISETP.GT.AND P3, PT, R62, 0x21, PT ;  /* 0x000000213e00780c */ /* 0x000fe20003f64270 */
[----:B------:R-:W5:Y:S01]  /*2540*/  MUFU.TANH R85, R43 ;  /* 0x0000002b00557308 */ /* 0x000f620000002400 */
[----:B------:R-:W-:Y:S01]  /*2550*/  FSEL R88, R72, -INF , P4 ;  /* 0xff80000048587808 */ /* 0x000fe20002000000 */
[----:B------:R-:W-:Y:S01]  /*2560*/  UIADD3 UR10, UR38, -UR7, UR39 ;  /* 0x80000007260a7290 */ /* 0x000fe2000fffe027 */
[----:B------:R-:W-:Y:S02]  /*2570*/  FMNMX.FTZ R71, R90, R71, !PT ;  /* 0x000000475a477209 */ /* 0x000fe40007810000 */
[----:B------:R-:W-:Y:S01]  /*2580*/  ISETP.GT.AND P4, PT, R62, 0x28, PT ;  /* 0x000000283e00780c */ /* 0x000fe20003f84270 */
[----:B------:R-:W-:Y:S01]  /*2590*/  UIMAD.WIDE UR10, UR10, 0x66666667, URZ ;  /* 0x666666670a0a78a5 */ /* 0x000fe2000f8e023f */
[----:B------:R-:W-:Y:S01]  /*25a0*/  FSEL R86, R73, -INF , P3 ;  /* 0xff80000049567808 */ /* 0x000fe20001800000 */
[----:B------:R-:W5:Y:S01]  /*25b0*/  MUFU.TANH R87, R46 ;  /* 0x0000002e00577308 */ /* 0x000f620000002400 */
[----:B------:R-:W-:Y:S01]  /*25c0*/  FMNMX.FTZ R71, R88, R71, !PT ;  /* 0x0000004758477209 */ /* 0x000fe20007810000 */
[----:B------:R-:W-:Y:S01]  /*25d0*/  USHF.R.U32.HI UR4, URZ, 0x1f, UR11 ;  /* 0x0000001f3f047899 */ /* 0x000fe2000801160b */
[----:B------:R-:W-:Y:S01]  /*25e0*/  ISETP.GT.AND P3, PT, R62, 0x29, PT ;  /* 0x000000293e00780c */ /* 0x000fe20003f64270 */
[----:B------:R-:W-:Y:S01]  /*25f0*/  UMOV UR7, URZ ;  /* 0x0000003f00077c82 */ /* 0x000fe20008000000 */
[----:B------:R-:W-:Y:S01]  /*2600*/  FSEL R84, R84, -INF , P4 ;  /* 0xff80000054547808 */ /* 0x000fe20002000000 */
[----:B------:R-:W-:Y:S01]  /*2610*/  ULEA.HI.SX32 UR4, UR11, UR4, 0x1a ;  /* 0x000000040b047291 */ /* 0x000fe2000f8fd23f */
[----:B------:R-:W-:Y:S01]  /*2620*/  FMNMX.FTZ R71, R86, R71, !PT ;  /* 0x0000004756477209 */ /* 0x000fe20007810000 */
[----:B------:R2:W5:Y:S01]  /*2630*/  MUFU.TANH R73, R47 ;  /* 0x0000002f00497308 */ /* 0x0005620000002400 */
[----:B------:R-:W-:Y:S01]  /*2640*/  ISETP.GT.AND P4, PT, R62, 0x30, PT ;  /* 0x000000303e00780c */ /* 0x000fe20003f84270 */
[----:B------:R-:W-:Y:S01]  /*2650*/  UISETP.LT.AND UP1, UPT, UR46, UR4, UPT ;  /* 0x000000042e00728c */ /* 0x000fe2000bf21270 */
[----:B------:R-:W-:-:S02]  /*2660*/  FSEL R82, R75, -INF , P3 ;  /* 0xff8000004b527808 */ /* 0x000fc40001800000 */
[----:B------:R-:W-:Y:S01]  /*2670*/  FMNMX.FTZ R71, R84, R71, !PT ;  /* 0x0000004754477209 */ /* 0x000fe20007810000 */
[----:B------:R-:W-:Y:S01]  /*2680*/  USEL UR16, UR46, UR4, !UP1 ;  /* 0x000000042e107287 */ /* 0x000fe2000c800000 */
[----:B------:R-:W-:Y:S01]  /*2690*/  ISETP.GT.AND P3, PT, R62, 0x31, PT ;  /* 0x000000313e00780c */ /* 0x000fe20003f64270 */
[----:B------:R-:W-:Y:S02]  /*26a0*/  WARPGROUP.DEPBAR.LE gsb0, 0x0 ;  /* 0x00008000000079c5 */ /* 0x000fe40000010000 */
[----:B------:R-:W-:Y:S01]  /*26b0*/  FSEL R80, R80, -INF , P4 ;  /* 0xff80000050507808 */ /* 0x000fe20002000000 */
[----:B--2---:R-:W-:Y:S01]  /*26c0*/  FMUL.FTZ R47, R0, R26 ;  /* 0x0000001a002f7220 */ /* 0x004fe20000410000 */
[----:B------:R-:W-:Y:S01]  /*26d0*/  FMNMX.FTZ R71, R82, R71, !PT ;  /* 0x0000004752477209 */ /* 0x000fe20007810000 */
[----:B------:R2:W5:Y:S01]  /*26e0*/  MUFU.TANH R75, R50 ;  /* 0x00000032004b7308 */ /* 0x0005620000002400 */
[----:B------:R-:W-:Y:S01]  /*26f0*/  ISETP.GT.AND P4, PT, R62, 0x38, PT ;  /* 0x000000383e00780c */ /* 0x000fe20003f84270 */
[----:B------:R-:W-:Y:S01]  /*2700*/  UISETP.GE.AND UP1, UPT, UR20, UR16, UPT ;  /* 0x000000101400728c */ /* 0x000fe2000bf26270 */
[----:B------:R-:W-:Y:S01]  /*2710*/  FSEL R78, R78, -INF , P3 ;  /* 0xff8000004e4e7808 */ /* 0x000fe20001800000 */
[----:B------:R-:W-:Y:S01]  /*2720*/  UMOV UR4, URZ ;  /* 0x0000003f00047c82 */ /* 0x000fe20008000000 */
[----:B------:R-:W-:-:S02]  /*2730*/  FMNMX.FTZ R71, R80, R71, !PT ;  /* 0x0000004750477209 */ /* 0x000fc40007810000 */
[----:B------:R-:W-:Y:S01]  /*2740*/  ISETP.GT.AND P3, PT, R62, 0x39, PT ;  /* 0x000000393e00780c */ /* 0x000fe20003f64270 */
[----:B------:R-:W-:Y:S01]  /*2750*/  MUFU.TANH R91, R55 ;  /* 0x00000037005b7308 */ /* 0x000fe20000002400 */
[----:B------:R-:W-:Y:S01]  /*2760*/  FSEL R76, R76, -INF , P4 ;  /* 0xff8000004c4c7808 */ /* 0x000fe20002000000 */
[----:B--2---:R-:W-:Y:S01]  /*2770*/  FMUL.FTZ R50, R0, R27 ;  /* 0x0000001b00327220 */ /* 0x004fe20000410000 */
[----:B------:R-:W-:Y:S02]  /*2780*/  FMNMX.FTZ R71, R78, R71, !PT ;  /* 0x000000474e477209 */ /* 0x000fe40007810000 */
[----:B------:R-:W-:Y:S02]  /*2790*/  ISETP.GT.AND P4, PT, R62, 0x40, PT ;  /* 0x000000403e00780c */ /* 0x000fe40003f84270 */
[----:B------:R-:W-:Y:S01]  /*27a0*/  FSEL R72, R77, -INF , P3 ;  /* 0xff8000004d487808 */ /* 0x000fe20001800000 */
[----:B------:R2:W5:Y:S01]  /*27b0*/  MUFU.TANH R89, R51 ;  /* 0x0000003300597308 */ /* 0x0005620000002400 */
[----:B------:R-:W-:-:S02]  /*27c0*/  FMNMX.FTZ R71, R76, R71, !PT ;  /* 0x000000474c477209 */ /* 0x000fc40007810000 */
[----:B------:R-:W-:Y:S02]  /*27d0*/  ISETP.GT.AND P3, PT, R62, 0x41, PT ;  /* 0x000000413e00780c */ /* 0x000fe40003f64270 */
[----:B------:R-:W-:Y:S02]  /*27e0*/  FSEL R70, R57, -INF , P4 ;  /* 0xff80000039467808 */ /* 0x000fe40002000000 */
[----:B------:R-:W-:Y:S01]  /*27f0*/  FMNMX.FTZ R71, R72, R71, !PT ;  /* 0x0000004748477209 */ /* 0x000fe20007810000 */
[----:B------:R4:W5:Y:S01]  /*2800*/  MUFU.TANH R77, R54 ;  /* 0x00000036004d7308 */ /* 0x0009620000002400 */
[----:B------:R-:W-:Y:S01]  /*2810*/  ISETP.GT.AND P4, PT, R62, 0x48, PT ;  /* 0x000000483e00780c */ /* 0x000fe20003f84270 */
[----:B--2---:R-:W-:Y:S01]  /*2820*/  FMUL.FTZ R51, R0, R30 ;  /* 0x0000001e00337220 */ /* 0x004fe20000410000 */
        /* <DEDUP_REMOVED lines=11> */
[----:B0-----:R-:W-:Y:S02]  /*28e0*/  FSEL R26, R69, -INF , P4 ;  /* 0xff800000451a7808 */ /* 0x001fe40002000000 */
[----:B------:R-:W-:Y:S01]  /*28f0*/  FMNMX.FTZ R71, R42, R71, !PT ;  /* 0x000000472a477209 */ /* 0x000fe20007810000 */
[----:B------:R5:W0:Y:S01]  /*2900*/  MUFU.TANH R69, R47 ;  /* 0x0000002f00457308 */ /* 0x000a220000002400 */
[----:B------:R-:W-:Y:S02]  /*2910*/  ISETP.GT.AND P4, PT, R62, 0x58, PT ;  /* 0x000000583e00780c */ /* 0x000fe40003f84270 */
[----:B-1----:R-:W-:Y:S01]  /*2920*/  FSEL R43, R67, -INF , P3 ;  /* 0xff800000432b7808 */ /* 0x002fe20001800000 */
[----:B------:R-:W-:Y:S01]  /*2930*/  FMUL.FTZ R67, R0, R38 ;  /* 0x0000002600437220 */ /* 0x000fe20000410000 */
[----:B------:R-:W-:-:S02]  /*2940*/  FMNMX.FTZ R46, R26, R71, !PT ;  /* 0x000000471a2e7209 */ /* 0x000fc40007810000 */
[C---:B------:R-:W-:Y:S01]  /*2950*/  ISETP.GT.AND P3, PT, R62.reuse, 0x59, PT ;  /* 0x000000593e00780c */ /* 0x040fe20003f64270 */
[----:B------:R1:W2:Y:S01]  /*2960*/  MUFU.TANH R71, R50 ;  /* 0x0000003200477308 */ /* 0x0002a20000002400 */
[----:B---3--:R-:W-:Y:S02]  /*2970*/  FSEL R27, R79, -INF , P4 ;  /* 0xff8000004f1b7808 */ /* 0x008fe40002000000 */
[----:B----4-:R-:W-:Y:S02]  /*2980*/  FMNMX.FTZ R54, R43, R46, !PT ;  /* 0x0000002e2b367209 */ /* 0x010fe40007810000 */
[----:B------:R-:W-:Y:S02]  /*2990*/  ISETP.GT.AND P4, PT, R62, 0x60, PT ;  /* 0x000000603e00780c */ /* 0x000fe40003f84270 */
[----:B------:R-:W-:Y:S01]  /*29a0*/  FSEL R46, R81, -INF , P3 ;  /* 0xff800000512e7808 */ /* 0x000fe20001800000 */
[----:B------:R3:W4:Y:S01]  /*29b0*/  MUFU.TANH R79, R51 ;  /* 0x00000033004f7308 */ /* 0x0007220000002400 */
[----:B------:R-:W-:Y:S01]  /*29c0*/  FMNMX.FTZ R55, R27, R54, !PT ;  /* 0x000000361b377209 */ /* 0x000fe20007810000 */
[----:B------:R-:W-:Y:S01]  /*29d0*/  FMUL.FTZ R54, R0, R31 ;  /* 0x0000001f00367220 */ /* 0x000fe20000410000 */
[----:B------:R-:W-:-:S02]  /*29e0*/  ISETP.GT.AND P3, PT, R62, 0x61, PT ;  /* 0x000000613e00780c */ /* 0x000fc40003f64270 */
[----:B------:R-:W-:Y:S01]  /*29f0*/  FSEL R30, R83, -INF , P4 ;  /* 0xff800000531e7808 */ /* 0x000fe20002000000 */
[----:B------:R-:W-:Y:S01]  /*2a00*/  FMUL.FTZ R83, R0, R33 ;  /* 0x0000002100537220 */ /* 0x000fe20000410000 */
[----:B------:R-:W-:Y:S01]  /*2a10*/  FMNMX.FTZ R55, R46, R55, !PT ;  /* 0x000000372e377209 */ /* 0x000fe20007810000 */
[----:B------:R0:W4:Y:S01]  /*2a20*/  MUFU.TANH R81, R54 ;  /* 0x0000003600517308 */ /* 0x0001220000002400 */
[----:B------:R-:W-:Y:S02]  /*2a30*/  ISETP.GT.AND P4, PT, R62, 0x68, PT ;  /* 0x000000683e00780c */ /* 0x000fe40003f84270 */
[----:B-----5:R-:W-:Y:S01]  /*2a40*/  FSEL R47, R85, -INF , P3 ;  /* 0xff800000552f7808 */ /* 0x020fe20001800000 */
[----:B------:R-:W-:Y:S01]  /*2a50*/  FMUL.FTZ R85, R0, R32 ;  /* 0x0000002000557220 */ /* 0x000fe20000410000 */
[----:B------:R-:W-:Y:S01]  /*2a60*/  FMNMX.FTZ R58, R30, R55, !PT ;  /* 0x000000371e3a7209 */ /* 0x000fe20007810000 */
[----:B------:R-:W-:Y:S01]  /*2a70*/  FMUL.FTZ R55, R0, R34 ;  /* 0x0000002200377220 */ /* 0x000fe20000410000 */
[----:B------:R-:W-:Y:S01]  /*2a80*/  ISETP.GT.AND P3, PT, R62, 0x69, PT ;  /* 0x000000693e00780c */ /* 0x000fe20003f64270 */
[----:B------:R-:W-:Y:S01]  /*2a90*/  MUFU.TANH R10, R10 ;  /* 0x0000000a000a7308 */ /* 0x000fe20000002400 */
[----:B------:R-:W-:Y:S01]  /*2aa0*/  FSEL R31, R87, -INF , P4 ;  /* 0xff800000571f7808 */ /* 0x000fe20002000000 */
[----:B------:R-:W-:Y:S01]  /*2ab0*/  FMUL.FTZ R87, R0, R37 ;  /* 0x0000002500577220 */ /* 0x000fe20000410000 */
[----:B------:R-:W-:-:S02]  /*2ac0*/  FMNMX.FTZ R58, R47, R58, !PT ;  /* 0x0000003a2f3a7209 */ /* 0x000fc40007810000 */
[C---:B------:R-:W-:Y:S02]  /*2ad0*/  ISETP.GT.AND P4, PT, R62.reuse, 0x70, PT ;  /* 0x000000703e00780c */ /* 0x040fe40003f84270 */
[----:B-1----:R-:W-:Y:S01]  /*2ae0*/  FSEL R50, R73, -INF , P3 ;  /* 0xff80000049327808 */ /* 0x002fe20001800000 */
[----:B------:R-:W-:Y:S01]  /*2af0*/  MUFU.TANH R7, R7 ;  /* 0x0000000700077308 */ /* 0x000fe20000002400 */
[----:B------:R-:W-:Y:S02]  /*2b00*/  FMNMX.FTZ R57, R31, R58, !PT ;  /* 0x0000003a1f397209 */ /* 0x000fe40007810000 */
[----:B------:R-:W-:Y:S02]  /*2b10*/  ISETP.GT.AND P3, PT, R62, 0x71, PT ;  /* 0x000000713e00780c */ /* 0x000fe40003f64270 */
[----:B---3--:R-:W-:Y:S02]  /*2b20*/  FSEL R51, R75, -INF , P4 ;  /* 0xff8000004b337808 */ /* 0x008fe40002000000 */
[----:B------:R-:W-:Y:S01]  /*2b30*/  FMNMX.FTZ R58, R50, R57, !PT ;  /* 0x00000039323a7209 */ /* 0x000fe20007810000 */
[----:B------:R-:W-:Y:S01]  /*2b40*/  FMUL.FTZ R57, R0, R35 ;  /* 0x0000002300397220 */ /* 0x000fe20000410000 */
[----:B------:R-:W-:Y:S01]  /*2b50*/  ISETP.GT.AND P4, PT, R62, 0x78, PT ;  /* 0x000000783e00780c */ /* 0x000fe20003f84270 */
[----:B------:R-:W1:Y:S01]  /*2b60*/  MUFU.TANH R73, R55 ;  /* 0x0000003700497308 */ /* 0x000e620000002400 */
[----:B------:R-:W-:Y:S01]  /*2b70*/  FSEL R34, R89, -INF , P3 ;  /* 0xff80000059227808 */ /* 0x000fe20001800000 */
[----:B------:R-:W-:Y:S01]  /*2b80*/  FMUL.FTZ R89, R0, R36 ;  /* 0x0000002400597220 */ /* 0x000fe20000410000 */
[----:B------:R-:W-:-:S02]  /*2b90*/  FMNMX.FTZ R59, R51, R58, !PT ;  /* 0x0000003a333b7209 */ /* 0x000fc40007810000 */
[----:B------:R-:W-:Y:S02]  /*2ba0*/  ISETP.GT.AND P3, PT, R62, 0x79, PT ;  /* 0x000000793e00780c */ /* 0x000fe40003f64270 */
[----:B0-----:R-:W-:Y:S01]  /*2bb0*/  FSEL R54, R77, -INF , P4 ;  /* 0xff8000004d367808 */ /* 0x001fe20002000000 */
[----:B------:R0:W3:Y:S01]  /*2bc0*/  MUFU.TANH R75, R57 ;  /* 0x00000039004b7308 */ /* 0x0000e20000002400 */
[----:B------:R-:W-:Y:S02]  /*2bd0*/  FMNMX.FTZ R59, R34, R59, !PT ;  /* 0x0000003b223b7209 */ /* 0x000fe40007810000 */
[----:B------:R-:W-:Y:S02]  /*2be0*/  ISETP.GT.AND P4, PT, R62, 0x80, PT ;  /* 0x000000803e00780c */ /* 0x000fe40003f84270 */
[----:B------:R-:W-:Y:S02]  /*2bf0*/  FSEL R35, R91, -INF , P3 ;  /* 0xff8000005b237808 */ /* 0x000fe40001800000 */
[----:B------:R-:W-:Y:S01]  /*2c00*/  FMNMX.FTZ R58, R54, R59, !PT ;  /* 0x0000003b363a7209 */ /* 0x000fe20007810000 */
[----:B------:R5:W3:Y:S01]  /*2c10*/  MUFU.TANH R77, R67 ;  /* 0x00000043004d7308 */ /* 0x000ae20000002400 */
[----:B------:R-:W-:Y:S01]  /*2c20*/  ISETP.GT.AND P3, PT, R62, 0x81, PT ;  /* 0x000000813e00780c */ /* 0x000fe20003f64270 */
[----:B0-----:R-:W-:Y:S01]  /*2c30*/  FMUL.FTZ R57, R0, R39 ;  /* 0x0000002700397220 */ /* 0x001fe20000410000 */
[----:B------:R-:W-:Y:S01]  /*2c40*/  FSEL R55, R69, -INF , P4 ;  /* 0xff80000045377808 */ /* 0x000fe20002000000 */
[----:B------:R-:W0:Y:S01]  /*2c50*/  SHFL.IDX PT, R91, R63, RZ, 0x1c1f ;  /* 0x001c1fff3f5b7589 */ /* 0x000e2200000e0000 */
[----:B------:R-:W-:-:S02]  /*2c60*/  FMNMX.FTZ R58, R35, R58, !PT ;  /* 0x0000003a233a7209 */ /* 0x000fc40007810000 */
[----:B------:R-:W-:Y:S01]  /*2c70*/  ISETP.GT.AND P4, PT, R62, 0x88, PT ;  /* 0x000000883e00780c */ /* 0x000fe20003f84270 */
[----:B------:R-:W-:Y:S01]  /*2c80*/  MUFU.TANH R8, R8 ;  /* 0x0000000800087308 */ /* 0x000fe20000002400 */
[----:B--2---:R-:W-:Y:S01]  /*2c90*/  FSEL R38, R71, -INF , P3 ;  /* 0xff80000047267808 */ /* 0x004fe20001800000 */
[----:B-----5:R-:W-:Y:S01]  /*2ca0*/  FMUL.FTZ R67, R0, R44 ;  /* 0x0000002c00437220 */ /* 0x020fe20000410000 */
[----:B------:R-:W-:Y:S02]  /*2cb0*/  FMNMX.FTZ R69, R55, R58, !PT ;  /* 0x0000003a37457209 */ /* 0x000fe40007810000 */
[----:B------:R-:W-:Y:S02]  /*2cc0*/  ISETP.GT.AND P3, PT, R62, 0x89, PT ;  /* 0x000000893e00780c */ /* 0x000fe40003f64270 */
[----:B----4-:R-:W-:Y:S01]  /*2cd0*/  FSEL R59, R79, -INF , P4 ;  /* 0xff8000004f3b7808 */ /* 0x010fe20002000000 */
[----:B------:R2:W4:Y:S01]  /*2ce0*/  MUFU.TANH R71, R57 ;  /* 0x0000003900477308 */ /* 0x0005220000002400 */
[----:B------:R-:W-:Y:S01]  /*2cf0*/  FMNMX.FTZ R106, R38, R69, !PT ;  /* 0x00000045266a7209 */ /* 0x000fe20007810000 */
[----:B------:R-:W-:Y:S01]  /*2d00*/  FMUL.FTZ R79, R0, R28 ;  /* 0x0000001c004f7220 */ /* 0x000fe20000410000 */
[----:B------:R-:W-:-:S02]  /*2d10*/  ISETP.GT.AND P4, PT, R62, 0x90, PT ;  /* 0x000000903e00780c */ /* 0x000fc40003f84270 */
[----:B------:R-:W-:Y:S01]  /*2d20*/  FSEL R58, R81, -INF , P3 ;  /* 0xff800000513a7808 */ /* 0x000fe20001800000 */
[----:B------:R-:W-:Y:S01]  /*2d30*/  FMUL.FTZ R81, R0, R29 ;  /* 0x0000001d00517220 */ /* 0x000fe20000410000 */
[----:B------:R-:W-:Y:S01]  /*2d40*/  FMNMX.FTZ R39, R59, R106, !PT ;  /* 0x0000006a3b277209 */ /* 0x000fe20007810000 */
[----:B------:R-:W5:Y:S01]  /*2d50*/  MUFU.TANH R3, R3 ;  /* 0x0000000300037308 */ /* 0x000f620000002400 */
[----:B------:R-:W-:Y:S02]  /*2d60*/  ISETP.GT.AND P3, PT, R62, 0x91, PT ;  /* 0x000000913e00780c */ /* 0x000fe40003f64270 */
[----:B-1----:R-:W-:Y:S01]  /*2d70*/  FSEL R44, R73, -INF , P4 ;  /* 0xff800000492c7808 */ /* 0x002fe20002000000 */
[----:B------:R-:W-:Y:S01]  /*2d80*/  FMUL.FTZ R73, R0, R48 ;  /* 0x0000003000497220 */ /* 0x000fe20000410000 */
[----:B------:R-:W-:Y:S02]  /*2d90*/  FMNMX.FTZ R69, R58, R39, !PT ;  /* 0x000000273a457209 */ /* 0x000fe40007810000 */
[----:B------:R-:W-:Y:S01]  /*2da0*/  ISETP.GT.AND P4, PT, R62, 0x98, PT ;  /* 0x000000983e00780c */ /* 0x000fe20003f84270 */
[----:B------:R-:W1:Y:S01]  /*2db0*/  MUFU.TANH R6, R6 ;  /* 0x0000000600067308 */ /* 0x000e620000002400 */
[----:B---3--:R-:W-:Y:S01]  /*2dc0*/  FSEL R39, R75, -INF , P3 ;  /* 0xff8000004b277808 */ /* 0x008fe20001800000 */
[----:B------:R-:W-:Y:S01]  /*2dd0*/  FMUL.FTZ R75, R0, R52 ;  /* 0x00000034004b7220 */ /* 0x000fe20000410000 */
[----:B------:R-:W-:Y:S01]  /*2de0*/  FMNMX.FTZ R106, R44, R69, !PT ;  /* 0x000000452c6a7209 */ /* 0x000fe20007810000 */
[----:B------:R-:W-:Y:S01]  /*2df0*/  FMUL.FTZ R69, R0, R45 ;  /* 0x0000002d00457220 */ /* 0x000fe20000410000 */
[----:B------:R-:W-:Y:S01]  /*2e00*/  ISETP.GT.AND P3, PT, R62, 0x99, PT ;  /* 0x000000993e00780c */ /* 0x000fe20003f64270 */
[C---:B------:R-:W-:Y:S01]  /*2e10*/  FMUL.FTZ R52, R0.reuse, R53 ;  /* 0x0000003500347220 */ /* 0x040fe20000410000 */
[----:B------:R-:W-:Y:S01]  /*2e20*/  FSEL R62, R77, -INF , P4 ;  /* 0xff8000004d3e7808 */ /* 0x000fe20002000000 */
[C---:B------:R-:W-:Y:S01]  /*2e30*/  FMUL.FTZ R77, R0.reuse, R24 ;  /* 0x00000018004d7220 */ /* 0x040fe20000410000 */
[----:B--2---:R-:W-:Y:S01]  /*2e40*/  FMNMX.FTZ R57, R39, R106, !PT ;  /* 0x0000006a27397209 */ /* 0x004fe20007810000 */
[C---:B------:R-:W-:Y:S01]  /*2e50*/  FMUL.FTZ R53, R0.reuse, R25 ;  /* 0x0000001900357220 */ /* 0x040fe20000410000 */
[----:B----4-:R-:W-:Y:S01]  /*2e60*/  FSEL R45, R71, -INF , P3 ;  /* 0xff800000472d7808 */ /* 0x010fe20001800000 */
[----:B------:R-:W-:Y:S01]  /*2e70*/  FMUL.FTZ R71, R0, R49 ;  /* 0x0000003100477220 */ /* 0x000fe20000410000 */
[----:B------:R-:W-:Y:S01]  /*2e80*/  FMNMX.FTZ R106, R62, R57, !PT ;  /* 0x000000393e6a7209 */ /* 0x000fe20007810000 */
[----:B------:R-:W2:Y:S01]  /*2e90*/  MUFU.TANH R2, R2 ;  /* 0x0000000200027308 */ /* 0x000ea20000002400 */
[----:B0-----:R-:W-:-:S02]  /*2ea0*/  VIADDMNMX R91, R91, R65, R74, PT ;  /* 0x000000415b5b7246 */ /* 0x001fc4000380014a */
[----:B------:R-:W-:Y:S02]  /*2eb0*/  FMNMX.FTZ R106, R45, R106, !PT ;  /* 0x0000006a2d6a7209 */ /* 0x000fe40007810000 */
[C---:B------:R-:W-:Y:S02]  /*2ec0*/  ISETP.GT.AND P4, PT, R91.reuse, 0x1, PT ;  /* 0x000000015b00780c */ /* 0x040fe40003f84270 */
[----:B------:R-:W-:Y:S01]  /*2ed0*/  ISETP.GT.AND P5, PT, R91, 0x8, PT ;  /* 0x000000085b00780c */ /* 0x000fe20003fa4270 */
[----:B------:R-:W0:Y:S01]  /*2ee0*/  SHFL.BFLY PT, R57, R106, 0x2, 0x1f ;  /* 0x0c401f006a397f89 */ /* 0x000e2200000e0000 */
[----:B------:R-:W-:Y:S01]  /*2ef0*/  FSEL R36, R9, -INF , P4 ;  /* 0xff80000009247808 */ /* 0x000fe20002000000 */
[----:B------:R-:W3:Y:S01]  /*2f00*/  MUFU.TANH R13, R13 ;  /* 0x0000000d000d7308 */ /* 0x000ee20000002400 */
[----:B------:R-:W-:Y:S02]  /*2f10*/  FSEL R10, R10, -INF , P5 ;  /* 0xff8000000a0a7808 */ /* 0x000fe40002800000 */
[----:B------:R-:W-:-:S04]  /*2f20*/  ISETP.GT.AND P4, PT, R91, 0x10, PT ;  /* 0x000000105b00780c */ /* 0x000fc80003f84270 */
[----:B------:R-:W-:Y:S01]  /*2f30*/  FSEL R48, R8, -INF , P4 ;  /* 0xff80000008307808 */ /* 0x000fe20002000000 */
[----:B------:R-:W4:Y:S01]  /*2f40*/  MUFU.TANH R12, R12 ;  /* 0x0000000c000c7308 */ /* 0x000f220000002400 */
[----:B------:R-:W-:-:S07]  /*2f50*/  ISETP.GT.AND P4, PT, R91, 0x18, PT ;  /* 0x000000185b00780c */ /* 0x000fce0003f84270 */
[----:B------:R-:W4:Y:S01]  /*2f60*/  MUFU.TANH R14, R14 ;  /* 0x0000000e000e7308 */ /* 0x000f220000002400 */
[----:B0-----:R-:W-:-:S07]  /*2f70*/  FMNMX.FTZ R24, R106, R57, !PT ;  /* 0x000000396a187209 */ /* 0x001fce0007810000 */
[----:B------:R-:W0:Y:S01]  /*2f80*/  MUFU.TANH R15, R15 ;  /* 0x0000000f000f7308 */ /* 0x000e220000002400 */
[----:B------:R-:W5:Y:S07]  /*2f90*/  SHFL.BFLY PT, R57, R24, 0x1, 0x1f ;  /* 0x0c201f0018397f89 */ /* 0x000f6e00000e0000 */
[----:B------:R-:W0:Y:S08]  /*2fa0*/  MUFU.TANH R16, R16 ;  /* 0x0000001000107308 */ /* 0x000e300000002400 */
[----:B------:R-:W0:Y:S08]  /*2fb0*/  MUFU.TANH R17, R17 ;  /* 0x0000001100117308 */ /* 0x000e300000002400 */
[----:B------:R-:W0:Y:S01]  /*2fc0*/  MUFU.TANH R19, R19 ;  /* 0x0000001300137308 */ /* 0x000e220000002400 */
[----:B-----5:R-:W-:Y:S01]  /*2fd0*/  FMNMX.FTZ R57, R24, R57, !PT ;  /* 0x0000003918397209 */ /* 0x020fe20007810000 */
[----:B------:R-:W-:-:S03]  /*2fe0*/  IMAD.U32 R24, RZ, RZ, UR17 ;  /* 0x00000011ff187e24 */ /* 0x000fc6000f8e00ff */
[C---:B------:R-:W-:Y:S01]  /*2ff0*/  FSETP.NEU.FTZ.AND P3, PT, R57.reuse, -INF , PT ;  /* 0xff8000003900780b */ /* 0x040fe20003f7d000 */
[----:B------:R-:W-:Y:S02]  /*3000*/  FFMA.FTZ R25, R57, R24, -8 ;  /* 0xc100000039197423 */ /* 0x000fe40000010018 */
[----:B------:R-:W5:Y:S03]  /*3010*/  MUFU.TANH R18, R18 ;  /* 0x0000001200127308 */ /* 0x000f660000002400 */
[----:B------:R-:W-:Y:S02]  /*3020*/  FSEL R25, R25, RZ, P3 ;  /* 0x000000ff19197208 */ /* 0x000fe40001800000 */
[----:B------:R-:W-:-:S03]  /*3030*/  ISETP.GT.AND P3, PT, R91, RZ, PT ;  /* 0x000000ff5b00720c */ /* 0x000fc60003f64270 */
[----:B------:R-:W5:Y:S01]  /*3040*/  MUFU.TANH R21, R21 ;  /* 0x0000001500157308 */ /* 0x000f620000002400 */
[--C-:B------:R-:W-:Y:S01]  /*3050*/  FFMA.FTZ R86, R86, UR17, -R25.reuse ;  /* 0x0000001156567c23 */ /* 0x100fe20008010819 */
[----:B------:R-:W-:Y:S01]  /*3060*/  FSEL R11, R11, -INF , P3 ;  /* 0xff8000000b0b7808 */ /* 0x000fe20001800000 */
        /* <DEDUP_REMOVED lines=19> */
[----:B-1----:R-:W-:Y:S01]  /*31a0*/  FSEL R49, R6, -INF , P4 ;  /* 0xff80000006317808 */ /* 0x002fe20002000000 */
[--C-:B------:R-:W-:Y:S01]  /*31b0*/  FFMA.FTZ R90, R90, UR17, -R25.reuse ;  /* 0x000000115a5a7c23 */ /* 0x100fe20008010819 */
[----:B------:R-:W-:Y:S01]  /*31c0*/  FMNMX.FTZ R74, R3, R74, !PT ;  /* 0x0000004a034a7209 */ /* 0x000fe20007810000 */
[----:B------:R-:W1:Y:S01]  /*31d0*/  MUFU.TANH R23, R23 ;  /* 0x0000001700177308 */ /* 0x000e620000002400 */
[----:B------:R-:W-:Y:S01]  /*31e0*/  ISETP.GT.AND P4, PT, R91, 0x20, PT ;  /* 0x000000205b00780c */ /* 0x000fe20003f84270 */
[--C-:B------:R-:W-:Y:S01]  /*31f0*/  FFMA.FTZ R26, R26, UR17, -R25.reuse ;  /* 0x000000111a1a7c23 */ /* 0x100fe20008010819 */
[----:B--2---:R-:W-:Y:S01]  /*3200*/  FSEL R2, R2, -INF , P3 ;  /* 0xff80000002027808 */ /* 0x004fe20001800000 */
[--C-:B------:R-:W-:Y:S01]  /*3210*/  FFMA.FTZ R43, R43, UR17, -R25.reuse ;  /* 0x000000112b2b7c23 */ /* 0x100fe20008010819 */
[----:B------:R-:W-:Y:S01]  /*3220*/  FMNMX.FTZ R65, R49, R74, !PT ;  /* 0x0000004a31417209 */ /* 0x000fe20007810000 */
[--C-:B------:R-:W-:Y:S01]  /*3230*/  FFMA.FTZ R27, R27, UR17, -R25.reuse ;  /* 0x000000111b1b7c23 */ /* 0x100fe20008010819 */
[----:B------:R-:W-:Y:S01]  /*3240*/  ISETP.GT.AND P3, PT, R91, 0x21, PT ;  /* 0x000000215b00780c */ /* 0x000fe20003f64270 */
[----:B------:R-:W-:Y:S01]  /*3250*/  MUFU.EX2 R6, R88 ;  /* 0x0000005800067308 */ /* 0x000fe20000000800 */
[----:B---3--:R-:W-:Y:S01]  /*3260*/  FSEL R63, R13, -INF , P4 ;  /* 0xff8000000d3f7808 */ /* 0x008fe20002000000 */
[--C-:B------:R-:W-:Y:S01]  /*3270*/  FFMA.FTZ R30, R30, UR17, -R25.reuse ;  /* 0x000000111e1e7c23 */ /* 0x100fe20008010819 */
[----:B------:R-:W-:Y:S01]  /*3280*/  FMNMX.FTZ R74, R2, R65, !PT ;  /* 0x00000041024a7209 */ /* 0x000fe20007810000 */
[--C-:B------:R-:W-:Y:S01]  /*3290*/  FFMA.FTZ R47, R47, UR17, -R25.reuse ;  /* 0x000000112f2f7c23 */ /* 0x100fe20008010819 */
[----:B----4-:R-:W-:Y:S01]  /*32a0*/  FSEL R65, R12, -INF , P3 ;  /* 0xff8000000c417808 */ /* 0x010fe20001800000 */
[--C-:B------:R-:W-:Y:S01]  /*32b0*/  FFMA.FTZ R12, R84, UR17, -R25.reuse ;  /* 0x00000011540c7c23 */ /* 0x100fe20008010819 */
[----:B------:R-:W-:Y:S01]  /*32c0*/  ISETP.GT.AND P4, PT, R91, 0x28, PT ;  /* 0x000000285b00780c */ /* 0x000fe20003f84270 */
        /* <DEDUP_REMOVED lines=8> */
[----:B------:R-:W3:Y:S01]  /*3350*/  MUFU.TANH R56, R56 ;  /* 0x0000003800387308 */ /* 0x000ee20000002400 */
[----:B------:R-:W-:Y:S01]  /*3360*/  ISETP.GT.AND P4, PT, R91, 0x30, PT ;  /* 0x000000305b00780c */ /* 0x000fe20003f84270 */
[--C-:B------:R-:W-:Y:S01]  /*3370*/  FFMA.FTZ R44, R44, UR17, -R25.reuse ;  /* 0x000000112c2c7c23 */ /* 0x100fe20008010819 */
[----:B0-----:R-:W-:Y:S01]  /*3380*/  FSEL R84, R15, -INF , P3 ;  /* 0xff8000000f547808 */ /* 0x001fe20001800000 */
[--C-:B------:R-:W-:Y:S01]  /*3390*/  FFMA.FTZ R15, R82, UR17, -R25.reuse ;  /* 0x00000011520f7c23 */ /* 0x100fe20008010819 */
[----:B------:R-:W-:Y:S01]  /*33a0*/  FMNMX.FTZ R93, R74, R93, !PT ;  /* 0x0000005d4a5d7209 */ /* 0x000fe20007810000 */
[--C-:B------:R-:W-:Y:S01]  /*33b0*/  FFMA.FTZ R39, R39, UR17, -R25.reuse ;  /* 0x0000001127277c23 */ /* 0x100fe20008010819 */
[C---:B------:R-:W-:Y:S01]  /*33c0*/  ISETP.GT.AND P3, PT, R91.reuse, 0x31, PT ;  /* 0x000000315b00780c */ /* 0x040fe20003f64270 */
[----:B------:R-:W0:Y:S01]  /*33d0*/  MUFU.TANH R60, R60 ;  /* 0x0000003c003c7308 */ /* 0x000e220000002400 */
[----:B------:R-:W-:Y:S01]  /*33e0*/  FSEL R82, R16, -INF , P4 ;  /* 0xff80000010527808 */ /* 0x000fe20002000000 */
[--C-:B------:R-:W-:Y:S01]  /*33f0*/  FFMA.FTZ R16, R76, UR17, -R25.reuse ;  /* 0x000000114c107c23 */ /* 0x100fe20008010819 */
[----:B------:R-:W-:Y:S01]  /*3400*/  FMNMX.FTZ R93, R84, R93, !PT ;  /* 0x0000005d545d7209 */ /* 0x000fe20007810000 */
[----:B------:R-:W-:Y:S01]  /*3410*/  FFMA.FTZ R62, R62, UR17, -R25 ;  /* 0x000000113e3e7c23 */ /* 0x000fe20008010819 */
[----:B------:R-:W-:-:S02]  /*3420*/  ISETP.GT.AND P4, PT, R91, 0x38, PT ;  /* 0x000000385b00780c */ /* 0x000fc40003f84270 */
[----:B--2---:R-:W-:Y:S01]  /*3430*/  FSEL R86, R17, -INF , P3 ;  /* 0xff80000011567808 */ /* 0x004fe20001800000 */
[--C-:B------:R-:W-:Y:S01]  /*3440*/  FFMA.FTZ R17, R78, UR17, -R25.reuse ;  /* 0x000000114e117c23 */ /* 0x100fe20008010819 */
[----:B------:R-:W-:Y:S01]  /*3450*/  FMNMX.FTZ R93, R82, R93, !PT ;  /* 0x0000005d525d7209 */ /* 0x000fe20007810000 */
[----:B------:R-:W2:Y:S01]  /*3460*/  MUFU.TANH R61, R61 ;  /* 0x0000003d003d7308 */ /* 0x000ea20000002400 */
[----:B------:R-:W-:Y:S02]  /*3470*/  ISETP.GT.AND P3, PT, R91, 0x39, PT ;  /* 0x000000395b00780c */ /* 0x000fe40003f64270 */
[----:B------:R-:W-:Y:S01]  /*3480*/  FSEL R80, R19, -INF , P4 ;  /* 0xff80000013507808 */ /* 0x000fe20002000000 */
[----:B------:R-:W-:Y:S01]  /*3490*/  FFMA.FTZ R19, R72, UR17, -R25 ;  /* 0x0000001148137c23 */ /* 0x000fe20008010819 */
[----:B------:R-:W-:Y:S02]  /*34a0*/  FMNMX.FTZ R93, R86, R93, !PT ;  /* 0x0000005d565d7209 */ /* 0x000fe40007810000 */
[----:B------:R-:W-:Y:S01]  /*34b0*/  ISETP.GT.AND P4, PT, R91, 0x40, PT ;  /* 0x000000405b00780c */ /* 0x000fe20003f84270 */
[----:B------:R-:W4:Y:S01]  /*34c0*/  MUFU.TANH R64, R64 ;  /* 0x0000004000407308 */ /* 0x000f220000002400 */
[----:B-----5:R-:W-:-:S02]  /*34d0*/  FSEL R88, R18, -INF , P3 ;  /* 0xff80000012587808 */ /* 0x020fc40001800000 */
        /* <DEDUP_REMOVED lines=14> */
[----:B-1----:R-:W-:-:S02]  /*35c0*/  FSEL R23, R23, -INF , P3 ;  /* 0xff80000017177808 */ /* 0x002fc40001800000 */
[----:B------:R-:W-:Y:S02]  /*35d0*/  FMNMX.FTZ R18, R22, R93, !PT ;  /* 0x0000005d16127209 */ /* 0x000fe40007810000 */
[----:B------:R-:W-:Y:S02]  /*35e0*/  ISETP.GT.AND P3, PT, R91, 0x51, PT ;  /* 0x000000515b00780c */ /* 0x000fe40003f64270 */
[----:B---3--:R-:W-:Y:S01]  /*35f0*/  FSEL R56, R56, -INF , P4 ;  /* 0xff80000038387808 */ /* 0x008fe20002000000 */
        /* <DEDUP_REMOVED lines=8> */
[----:B--2---:R-:W-:Y:S02]  /*3680*/  FSEL R61, R61, -INF , P4 ;  /* 0xff8000003d3d7808 */ /* 0x004fe40002000000 */
[----:B------:R-:W-:Y:S01]  /*3690*/  FMNMX.FTZ R70, R60, R21, !PT ;  /* 0x000000153c467209 */ /* 0x000fe20007810000 */
[----:B------:R-:W-:Y:S01]  /*36a0*/  FFMA.FTZ R21, R68, UR17, -R25 ;  /* 0x0000001144157c23 */ /* 0x000fe20008010819 */
[----:B------:R-:W-:Y:S01]  /*36b0*/  ISETP.GT.AND P4, PT, R91, 0x60, PT ;  /* 0x000000605b00780c */ /* 0x000fe20003f84270 */
[----:B------:R-:W2:Y:S01]  /*36c0*/  MUFU.TANH R71, R71 ;  /* 0x0000004700477308 */ /* 0x000ea20000002400 */
[----:B----4-:R-:W-:-:S02]  /*36d0*/  FSEL R64, R64, -INF , P3 ;  /* 0xff80000040407808 */ /* 0x010fc40001800000 */
[----:B------:R-:W-:Y:S02]  /*36e0*/  FMNMX.FTZ R93, R61, R70, !PT ;  /* 0x000000463d5d7209 */ /* 0x000fe40007810000 */
[C---:B------:R-:W-:Y:S02]  /*36f0*/  ISETP.GT.AND P3, PT, R91.reuse, 0x61, PT ;  /* 0x000000615b00780c */ /* 0x040fe40003f64270 */
[----:B-----5:R-:W-:Y:S01]  /*3700*/  FSEL R68, R40, -INF , P4 ;  /* 0xff80000028447808 */ /* 0x020fe20002000000 */
[----:B------:R-:W-:Y:S01]  /*3710*/  FFMA.FTZ R40, R66, UR17, -R25 ;  /* 0x0000001142287c23 */ /* 0x000fe20008010819 */
[----:B------:R-:W-:Y:S01]  /*3720*/  FMNMX.FTZ R93, R64, R93, !PT ;  /* 0x0000005d405d7209 */ /* 0x000fe20007810000 */
[----:B------:R-:W3:Y:S01]  /*3730*/  MUFU.TANH R75, R75 ;  /* 0x0000004b004b7308 */ /* 0x000ee20000002400 */
[----:B------:R-:W-:Y:S02]  /*3740*/  ISETP.GT.AND P4, PT, R91, 0x68, PT ;  /* 0x000000685b00780c */ /* 0x000fe40003f84270 */
[----:B------:R-:W-:-:S02]  /*3750*/  FSEL R41, R41, -INF , P3 ;  /* 0xff80000029297808 */ /* 0x000fc40001800000 */
[----:B------:R-:W-:Y:S02]  /*3760*/  FMNMX.FTZ R66, R68, R93, !PT ;  /* 0x0000005d44427209 */ /* 0x000fe40007810000 */
[----:B------:R-:W-:Y:S01]  /*3770*/  ISETP.GT.AND P3, PT, R91, 0x69, PT ;  /* 0x000000695b00780c */ /* 0x000fe20003f64270 */
[----:B------:R-:W4:Y:S01]  /*3780*/  MUFU.TANH R52, R52 ;  /* 0x0000003400347308 */ /* 0x000f220000002400 */
[----:B------:R-:W-:Y:S02]  /*3790*/  FSEL R67, R67, -INF , P4 ;  /* 0xff80000043437808 */ /* 0x000fe40002000000 */
[----:B------:R-:W-:Y:S02]  /*37a0*/  FMNMX.FTZ R70, R41, R66, !PT ;  /* 0x0000004229467209 */ /* 0x000fe40007810000 */
[----:B------:R-:W-:Y:S02]  /*37b0*/  ISETP.GT.AND P4, PT, R91, 0x70, PT ;  /* 0x000000705b00780c */ /* 0x000fe40003f84270 */
[----:B-1----:R-:W-:Y:S01]  /*37c0*/  FSEL R66, R69, -INF , P3 ;  /* 0xff80000045427808 */ /* 0x002fe20001800000 */
[----:B------:R-:W1:Y:S01]  /*37d0*/  MUFU.TANH R77, R77 ;  /* 0x0000004d004d7308 */ /* 0x000e620000002400 */
[----:B------:R-:W-:Y:S01]  /*37e0*/  FMNMX.FTZ R93, R67, R70, !PT ;  /* 0x00000046435d7209 */ /* 0x000fe20007810000 */
[--C-:B------:R-:W-:Y:S01]  /*37f0*/  FFMA.FTZ R69, R42, UR17, -R25.reuse ;  /* 0x000000112a457c23 */ /* 0x100fe20008010819 */
[----:B------:R-:W-:Y:S01]  /*3800*/  ISETP.GT.AND P3, PT, R91, 0x71, PT ;  /* 0x000000715b00780c */ /* 0x000fe20003f64270 */
[----:B------:R-:W-:Y:S01]  /*3810*/  FFMA.FTZ R70, R46, UR17, -R25 ;  /* 0x000000112e467c23 */ /* 0x000fe20008010819 */
[----:B0-----:R-:W-:-:S02]  /*3820*/  FSEL R73, R73, -INF , P4 ;  /* 0xff80000049497808 */ /* 0x001fc40002000000 */
[----:B------:R-:W-:Y:S01]  /*3830*/  FMNMX.FTZ R42, R66, R93, !PT ;  /* 0x0000005d422a7209 */ /* 0x000fe20007810000 */
[----:B------:R-:W0:Y:S01]  /*3840*/  MUFU.TANH R53, R53 ;  /* 0x0000003500357308 */ /* 0x000e220000002400 */
[----:B------:R-:W-:Y:S02]  /*3850*/  ISETP.GT.AND P4, PT, R91, 0x78, PT ;  /* 0x000000785b00780c */ /* 0x000fe40003f84270 */
[----:B--2---:R-:W-:Y:S02]  /*3860*/  FSEL R71, R71, -INF , P3 ;  /* 0xff80000047477808 */ /* 0x004fe40001800000 */
[----:B------:R-:W-:Y:S02]  /*3870*/  FMNMX.FTZ R42, R73, R42, !PT ;  /* 0x0000002a492a7209 */ /* 0x000fe40007810000 */
[----:B------:R-:W-:Y:S01]  /*3880*/  ISETP.GT.AND P3, PT, R91, 0x79, PT ;  /* 0x000000795b00780c */ /* 0x000fe20003f64270 */
[----:B------:R-:W2:Y:S01]  /*3890*/  MUFU.TANH R79, R79 ;  /* 0x0000004f004f7308 */ /* 0x000ea20000002400 */
[----:B---3--:R-:W-:-:S02]  /*38a0*/  FSEL R75, R75, -INF , P4 ;  /* 0xff8000004b4b7808 */ /* 0x008fc40002000000 */
[----:B------:R-:W-:Y:S02]  /*38b0*/  FMNMX.FTZ R42, R71, R42, !PT ;  /* 0x0000002a472a7209 */ /* 0x000fe40007810000 */
[----:B------:R-:W-:Y:S02]  /*38c0*/  ISETP.GT.AND P4, PT, R91, 0x80, PT ;  /* 0x000000805b00780c */ /* 0x000fe40003f84270 */
[----:B----4-:R-:W-:Y:S01]  /*38d0*/  FSEL R52, R52, -INF , P3 ;  /* 0xff80000034347808 */ /* 0x010fe20001800000 */
[----:B------:R-:W3:Y:S01]  /*38e0*/  MUFU.TANH R81, R81 ;  /* 0x0000005100517308 */ /* 0x000ee20000002400 */
        /* <DEDUP_REMOVED lines=24> */
[----:B------:R0:W-:Y:S01]  /*3a70*/  MUFU.EX2 R42, R70 ;  /* 0x00000046002a7308 */ /* 0x0001e20000000800 */
[----:B--2---:R-:W-:-:S02]  /*3a80*/  FSEL R89, R89, -INF , P4 ;  /* 0xff80000059597808 */ /* 0x004fc40002000000 */
[----:B------:R-:W-:-:S04]  /*3a90*/  FMNMX.FTZ R46, R83, R46, !PT ;  /* 0x0000002e532e7209 */ /* 0x000fc80007810000 */
[----:B------:R-:W-:Y:S01]  /*3aa0*/  FMNMX.FTZ R46, R89, R46, !PT ;  /* 0x0000002e592e7209 */ /* 0x000fe20007810000 */
[----:B------:R-:W-:Y:S01]  /*3ab0*/  MUFU.EX2 R24, R24 ;  /* 0x0000001800187308 */ /* 0x000fe20000000800 */
[----:B-1----:R-:W-:-:S04]  /*3ac0*/  FSEL R87, R87, -INF , P3 ;  /* 0xff80000057577808 */ /* 0x002fc80001800000 */
[----:B0-----:R-:W-:Y:S01]  /*3ad0*/  FMNMX.FTZ R70, R87, R46, !PT ;  /* 0x0000002e57467209 */ /* 0x001fe20007810000 */
[--C-:B------:R-:W-:Y:S01]  /*3ae0*/  FFMA.FTZ R46, R50, UR17, -R25.reuse ;  /* 0x00000011322e7c23 */ /* 0x100fe20008010819 */
[--C-:B------:R-:W-:Y:S01]  /*3af0*/  FFMA.FTZ R50, R51, UR17, -R25.reuse ;  /* 0x0000001133327c23 */ /* 0x100fe20008010819 */
[--C-:B------:R-:W-:Y:S01]  /*3b00*/  FFMA.FTZ R51, R34, UR17, -R25.reuse ;  /* 0x0000001122337c23 */ /* 0x100fe20008010819 */
[--C-:B------:R-:W-:Y:S01]  /*3b10*/  FFMA.FTZ R34, R54, UR17, -R25.reuse ;  /* 0x0000001136227c23 */ /* 0x100fe20008010819 */
[----:B------:R-:W0:Y:S01]  /*3b20*/  SHFL.BFLY PT, R91, R70, 0x2, 0x1f ;  /* 0x0c401f00465b7f89 */ /* 0x000e2200000e0000 */
[--C-:B------:R-:W-:Y:S01]  /*3b30*/  FFMA.FTZ R54, R55, UR17, -R25.reuse ;  /* 0x0000001137367c23 */ /* 0x100fe20008010819 */
[--C-:B------:R-:W-:Y:S01]  /*3b40*/  FFMA.FTZ R55, R38, UR17, -R25.reuse ;  /* 0x0000001126377c23 */ /* 0x100fe20008010819 */
[--C-:B------:R-:W-:Y:S01]  /*3b50*/  FFMA.FTZ R38, R59, UR17, -R25.reuse ;  /* 0x000000113b267c23 */ /* 0x100fe20008010819 */
[--C-:B------:R-:W-:Y:S01]  /*3b60*/  FFMA.FTZ R59, R58, UR17, -R25.reuse ;  /* 0x000000113a3b7c23 */ /* 0x100fe20008010819 */
[----:B------:R-:W-:Y:S01]  /*3b70*/  FFMA.FTZ R25, R45, UR17, -R25 ;  /* 0x000000112d197c23 */ /* 0x000fe20008010819 */
[----:B------:R-:W1:Y:S08]  /*3b80*/  MUFU.EX2 R29, R29 ;  /* 0x0000001d001d7308 */ /* 0x000e700000000800 */
[----:B------:R-:W-:Y:S08]  /*3b90*/  MUFU.EX2 R28, R28 ;  /* 0x0000001c001c7308 */ /* 0x000ff00000000800 */
[----:B------:R-:W2:Y:S01]  /*3ba0*/  MUFU.EX2 R33, R33 ;  /* 0x0000002100217308 */ /* 0x000ea20000000800 */
[----:B-1----:R-:W-:Y:S01]  /*3bb0*/  FADD.FTZ R97, R24, R29 ;  /* 0x0000001d18617221 */ /* 0x002fe20000010000 */
[----:B0-----:R-:W-:-:S05]  /*3bc0*/  FMNMX.FTZ R91, R70, R91, !PT ;  /* 0x0000005b465b7209 */ /* 0x001fca0007810000 */
[----:B------:R-:W0:Y:S01]  /*3bd0*/  SHFL.BFLY PT, R70, R91, 0x1, 0x1f ;  /* 0x0c201f005b467f89 */ /* 0x000e2200000e0000 */
[----:B------:R-:W1:Y:S08]  /*3be0*/  MUFU.EX2 R32, R32 ;  /* 0x0000002000207308 */ /* 0x000e700000000800 */
[----:B------:R-:W-:Y:S01]  /*3bf0*/  MUFU.EX2 R37, R37 ;  /* 0x0000002500257308 */ /* 0x000fe20000000800 */
[----:B--2---:R-:W-:-:S04]  /*3c00*/  F2FP.SATFINITE.E4M3.F32.PACK_AB_MERGE_C R153, R33, R28, RZ ;  /* 0x0000001c2199723e */ /* 0x004fc800048070ff */
[----:B------:R-:W-:-:S03]  /*3c10*/  F2FP.SATFINITE.E4M3.F32.PACK_AB_MERGE_C R153, R29, R24, R153 ;  /* 0x000000181d99723e */ /* 0x000fc60004807099 */
        /* <DEDUP_REMOVED lines=27> */
[----:B------:R-:W-:Y:S01]  /*3dd0*/  FADD.FTZ R64, R28, R97 ;  /* 0x000000611c407221 */ /* 0x000fe20000010000 */
[--C-:B------:R-:W-:Y:S01]  /*3de0*/  FFMA.FTZ R2, R63, UR17, -R70.reuse ;  /* 0x000000113f027c23 */ /* 0x100fe20008010846 */
[----:B------:R-:W-:Y:S01]  /*3df0*/  FFMA.FTZ R49, R82, UR17, -R70 ;  /* 0x0000001152317c23 */ /* 0x000fe20008010846 */
[----:B------:R-:W-:Y:S01]  /*3e00*/  IMAD.U32 R82, RZ, RZ, UR48 ;  /* 0x00000030ff527e24 */ /* 0x000fe2000f8e00ff */
[----:B------:R-:W2:Y:S01]  /*3e10*/  MUFU.EX2 R45, R45 ;  /* 0x0000002d002d7308 */ /* 0x000ea20000000800 */
[----:B------:R-:W-:Y:S01]  /*3e20*/  FADD.FTZ R99, R33, R64 ;  /* 0x0000004021637221 */ /* 0x000fe20000010000 */
[----:B------:R-:W-:Y:S01]  /*3e30*/  FFMA.FTZ R63, R74, UR17, -R70 ;  /* 0x000000114a3f7c23 */ /* 0x000fe20008010846 */
[----:B------:R-:W-:-:S02]  /*3e40*/  @!P1 VIADD R64, R82, 0x12440 ;  /* 0x0001244052409836 */ /* 0x000fc40000000000 */
[--C-:B------:R-:W-:Y:S01]  /*3e50*/  FFMA.FTZ R76, R84, UR17, -R70.reuse ;  /* 0x00000011544c7c23 */ /* 0x100fe20008010846 */
[----:B-1----:R-:W-:Y:S01]  /*3e60*/  FADD.FTZ R82, R32, R99 ;  /* 0x0000006320527221 */ /* 0x002fe20000010000 */
[--C-:B------:R-:W-:Y:S01]  /*3e70*/  FFMA.FTZ R74, R86, UR17, -R70.reuse ;  /* 0x00000011564a7c23 */ /* 0x100fe20008010846 */
[----:B------:R-:W-:Y:S01]  /*3e80*/  FFMA.FTZ R80, R80, UR17, -R70 ;  /* 0x0000001150507c23 */ /* 0x000fe20008010846 */
[----:B------:R-:W1:Y:S01]  /*3e90*/  MUFU.EX2 R72, R72 ;  /* 0x0000004800487308 */ /* 0x000e620000000800 */
        /* <DEDUP_REMOVED lines=8> */
[----:B--2---:R-:W-:Y:S01]  /*3f20*/  FADD.FTZ R97, R45, R56 ;  /* 0x000000382d617221 */ /* 0x004fe20000010000 */
[--C-:B------:R-:W-:Y:S01]  /*3f30*/  FFMA.FTZ R56, R68, UR17, -R70.reuse ;  /* 0x0000001144387c23 */ /* 0x100fe20008010846 */
[C---:B------:R-:W-:Y:S01]  /*3f40*/  FADD.FTZ R99, R8.reuse, R99 ;  /* 0x0000006308637221 */ /* 0x040fe20000010000 */
[--C-:B------:R-:W-:Y:S01]  /*3f50*/  FFMA.FTZ R73, R73, UR17, -R70.reuse ;  /* 0x0000001149497c23 */ /* 0x100fe20008010846 */
[----:B------:R-:W-:Y:S01]  /*3f60*/  F2FP.SATFINITE.E4M3.F32.PACK_AB_MERGE_C R155, R8, R9, RZ ;  /* 0x00000009089b723e */ /* 0x000fe200048070ff */
[--C-:B------:R-:W-:Y:S01]  /*3f70*/  FFMA.FTZ R41, R41, UR17, -R70.reuse ;  /* 0x0000001129297c23 */ /* 0x100fe20008010846 */
[--C-:B0-----:R-:W-:Y:S01]  /*3f80*/  FFMA.FTZ R64, R67, UR17, -R70.reuse ;  /* 0x0000001143407c23 */ /* 0x101fe20008010846 */
[----:B------:R-:W0:Y:S01]  /*3f90*/  MUFU.EX2 R10, R10 ;  /* 0x0000000a000a7308 */ /* 0x000e220000000800 */
[----:B-1----:R-:W-:Y:S01]  /*3fa0*/  FADD.FTZ R68, R72, R97 ;  /* 0x0000006148447221 */ /* 0x002fe20000010000 */
[--C-:B------:R-:W-:Y:S01]  /*3fb0*/  FFMA.FTZ R67, R66, UR17, -R70.reuse ;  /* 0x0000001142437c23 */ /* 0x100fe20008010846 */
[----:B------:R-:W-:Y:S01]  /*3fc0*/  FADD.FTZ R66, R6, R99 ;  /* 0x0000006306427221 */ /* 0x000fe20000010000 */
[--C-:B------:R-:W-:Y:S01]  /*3fd0*/  FFMA.FTZ R71, R71, UR17, -R70.reuse ;  /* 0x0000001147477c23 */ /* 0x100fe20008010846 */
[--C-:B------:R-:W-:Y:S01]  /*3fe0*/  FFMA.FTZ R75, R75, UR17, -R70.reuse ;  /* 0x000000114b4b7c23 */ /* 0x100fe20008010846 */
[--C-:B------:R-:W-:Y:S01]  /*3ff0*/  FFMA.FTZ R77, R77, UR17, -R70.reuse ;  /* 0x000000114d4d7c23 */ /* 0x100fe20008010846 */
[----:B------:R-:W-:Y:S01]  /*4000*/  FFMA.FTZ R79, R79, UR17, -R70 ;  /* 0x000000114f4f7c23 */ /* 0x000fe20008010846 */
[----:B------:R-:W1:Y:S01]  /*4010*/  MUFU.EX2 R48, R48 ;  /* 0x0000003000307308 */ /* 0x000e620000000800 */
[----:B---3--:R-:W-:Y:S01]  /*4020*/  FADD.FTZ R97, R7, R68 ;  /* 0x0000004407617221 */ /* 0x008fe20000010000 */
[--C-:B------:R-:W-:Y:S01]  /*4030*/  FFMA.FTZ R81, R81, UR17, -R70.reuse ;  /* 0x0000001151517c23 */ /* 0x100fe20008010846 */
[--C-:B------:R-:W-:Y:S01]  /*4040*/  FFMA.FTZ R85, R85, UR17, -R70.reuse ;  /* 0x0000001155557c23 */ /* 0x100fe20008010846 */
[--C-:B------:R-:W-:Y:S01]  /*4050*/  FFMA.FTZ R83, R83, UR17, -R70.reuse ;  /* 0x0000001153537c23 */ /* 0x100fe20008010846 */
[----:B------:R-:W-:Y:S01]  /*4060*/  FFMA.FTZ R89, R89, UR17, -R70 ;  /* 0x0000001159597c23 */ /* 0x000fe20008010846 */
[----:B------:R-:W-:-:S02]  /*4070*/  F2FP.SATFINITE.E4M3.F32.PACK_AB_MERGE_C R45, R72, R45, RZ ;  /* 0x0000002d482d723e */ /* 0x000fc400048070ff */
[----:B------:R-:W2:Y:S01]  /*4080*/  MUFU.EX2 R91, R91 ;  /* 0x0000005b005b7308 */ /* 0x000ea20000000800 */
[----:B0-----:R-:W-:Y:S01]  /*4090*/  FADD.FTZ R97, R10, R97 ;  /* 0x000000610a617221 */ /* 0x001fe20000010000 */
[----:B------:R-:W-:Y:S02]  /*40a0*/  F2FP.SATFINITE.E4M3.F32.PACK_AB_MERGE_C R155, R37, R32, R155 ;  /* 0x00000020259b723e */ /* 0x000fe4000480709b */
[----:B------:R-:W-:Y:S02]  /*40b0*/  CS2R R32, SRZ ;  /* 0x0000000000207805 */ /* 0x000fe4000001ff00 */
[----:B------:R-:W-:Y:S02]  /*40c0*/  F2FP.SATFINITE.E4M3.F32.PACK_AB_MERGE_C R152, R36, R11, R45 ;  /* 0x0000000b2498723e */ /* 0x000fe4000480702d */
[----:B------:R-:W-:Y:S01]  /*40d0*/  CS2R R36, SRZ ;  /* 0x0000000000247805 */ /* 0x000fe2000001ff00 */
[----:B------:R-:W0:Y:S01]  /*40e0*/  MUFU.EX2 R2, R2 ;  /* 0x0000000200027308 */ /* 0x000e220000000800 */
[----:B-1----:R-:W-:-:S07]  /*40f0*/  FADD.FTZ R68, R48, R97 ;  /* 0x0000006130447221 */ /* 0x002fce0000010000 */
[----:B------:R-:W1:Y:S01]  /*4100*/  MUFU.EX2 R3, R3 ;  /* 0x0000000300037308 */ /* 0x000e620000000800 */
[C---:B--2---:R-:W-:Y:S01]  /*4110*/  FADD.FTZ R97, R91.reuse, R68 ;  /* 0x000000445b617221 */ /* 0x044fe20000010000 */
[----:B------:R-:W-:-:S04]  /*4120*/  F2FP.SATFINITE.E4M3.F32.PACK_AB_MERGE_C R48, R91, R48, RZ ;  /* 0x000000305b30723e */ /* 0x000fc800048070ff */
[----:B------:R-:W-:Y:S02]  /*4130*/  F2FP.SATFINITE.E4M3.F32.PACK_AB_MERGE_C R154, R10, R7, R48 ;  /* 0x000000070a9a723e */ /* 0x000fe40004807030 */
[----:B------:R-:W2:Y:S01]  /*4140*/  MUFU.EX2 R63, R63 ;  /* 0x0000003f003f7308 */ /* 0x000ea20000000800 */
[----:B0-----:R-:W-:Y:S01]  /*4150*/  FADD.FTZ R68, R2, R97 ;  /* 0x0000006102447221 */ /* 0x001fe20000010000 */
[----:B------:R-:W-:Y:S01]  /*4160*/  FADD.FTZ R97, R13, R66 ;  /* 0x000000420d617221 */ /* 0x000fe20000010000 */
[----:B------:R-:W-:-:S03]  /*4170*/  FFMA.FTZ R66, R52, UR17, -R70 ;  /* 0x0000001134427c23 */ /* 0x000fc60008010846 */
[----:B------:R-:W-:Y:S02]  /*4180*/  FADD.FTZ R52, R12, R97 ;  /* 0x000000610c347221 */ /* 0x000fe40000010000 */
[----:B------:R-:W0:Y:S01]  /*4190*/  MUFU.EX2 R15, R15 ;  /* 0x0000000f000f7308 */ /* 0x000e220000000800 */
[----:B-1----:R-:W-:-:S07]  /*41a0*/  FADD.FTZ R68, R3, R68 ;  /* 0x0000004403447221 */ /* 0x002fce0000010000 */
[----:B------:R-:W1:Y:S01]  /*41b0*/  MUFU.EX2 R76, R76 ;  /* 0x0000004c004c7308 */ /* 0x000e620000000800 */
[----:B--2---:R-:W-:Y:S01]  /*41c0*/  FADD.FTZ R97, R63, R68 ;  /* 0x000000443f617221 */ /* 0x004fe20000010000 */
[--C-:B------:R-:W-:Y:S01]  /*41d0*/  FFMA.FTZ R68, R53, UR17, -R70.reuse ;  /* 0x0000001135447c23 */ /* 0x100fe20008010846 */
[----:B------:R-:W-:-:S05]  /*41e0*/  FFMA.FTZ R70, R87, UR17, -R70 ;  /* 0x0000001157467c23 */ /* 0x000fca0008010846 */
[----:B------:R-:W2:Y:S01]  /*41f0*/  MUFU.EX2 R14, R14 ;  /* 0x0000000e000e7308 */ /* 0x000ea20000000800 */
[C---:B0-----:R-:W-:Y:S01]  /*4200*/  FADD.FTZ R53, R15.reuse, R52 ;  /* 0x000000340f357221 */ /* 0x041fe20000010000 */
[----:B------:R-:W-:-:S04]  /*4210*/  F2FP.SATFINITE.E4M3.F32.PACK_AB_MERGE_C R149, R15, R12, RZ ;  /* 0x0000000c0f95723e */ /* 0x000fc800048070ff */
[----:B------:R-:W-:Y:S02]  /*4220*/  F2FP.SATFINITE.E4M3.F32.PACK_AB_MERGE_C R149, R13, R6, R149 ;  /* 0x000000060d95723e */ /* 0x000fe40004807095 */
[----:B------:R-:W0:Y:S01]  /*4230*/  MUFU.EX2 R49, R49 ;  /* 0x0000003100317308 */ /* 0x000e220000000800 */
[C---:B-1----:R-:W-:Y:S01]  /*4240*/  FADD.FTZ R82, R76.reuse, R97 ;  /* 0x000000614c527221 */ /* 0x042fe20000010000 */
        /* <DEDUP_REMOVED lines=14> */
[----:B------:R-:W-:Y:S01]  /*4330*/  MUFU.EX2 R18, R18 ;  /* 0x0000001200127308 */ /* 0x000fe20000000800 */
[----:B--2---:R-:W-:-:S04]  /*4340*/  F2FP.SATFINITE.E4M3.F32.PACK_AB_MERGE_C R151, R19, R16, RZ ;  /* 0x000000101397723e */ /* 0x004fc800048070ff */
[----:B------:R-:W-:-:S03]  /*4350*/  F2FP.SATFINITE.E4M3.F32.PACK_AB_MERGE_C R151, R17, R14, R151 ;  /* 0x0000000e1197723e */ /* 0x000fc60004807097 */
[----:B------:R-:W1:Y:S01]  /*4360*/  MUFU.EX2 R65, R65 ;  /* 0x0000004100417308 */ /* 0x000e620000000800 */
[C---:B0-----:R-:W-:Y:S01]  /*4370*/  FADD.FTZ R82, R93.reuse, R82 ;  /* 0x000000525d527221 */ /* 0x041fe20000010000 */
[----:B------:R-:W-:-:S04]  /*4380*/  F2FP.SATFINITE.E4M3.F32.PACK_AB_MERGE_C R80, R93, R80, RZ ;  /* 0x000000505d50723e */ /* 0x000fc800048070ff */
[----:B------:R-:W-:Y:S02]  /*4390*/  F2FP.SATFINITE.E4M3.F32.PACK_AB_MERGE_C R150, R74, R49, R80 ;  /* 0x000000314a96723e */ /* 0x000fe40004807050 */
[----:B------:R-:W-:Y:S01]  /*43a0*/  CS2R R48, SRZ ;  /* 0x0000000000307805 */ /* 0x000fe2000001ff00 */
        /* <DEDUP_REMOVED lines=13> */
[----:B------:R-:W-:Y:S01]  /*4480*/  FADD.FTZ R15, R21, R28 ;  /* 0x0000001c150f7221 */ /* 0x000fe20000010000 */
[----:B------:R-:W-:-:S03]  /*4490*/  CS2R R28, SRZ ;  /* 0x00000000001c7805 */ /* 0x000fc6000001ff00 */
[----:B------:R-:W-:Y:S01]  /*44a0*/  FADD.FTZ R12, R40, R15 ;  /* 0x0000000f280c7221 */ /* 0x000fe20000010000 */
[C---:B0-----:R-:W-:Y:S02]  /*44b0*/  F2FP.SATFINITE.E4M3.F32.PACK_AB_MERGE_C R40, R69.reuse, R40, RZ ;  /* 0x000000284528723e */ /* 0x041fe400048070ff */
[----:B------:R-:W0:Y:S01]  /*44c0*/  MUFU.EX2 R22, R22 ;  /* 0x0000001600167308 */ /* 0x000e220000000800 */
[----:B------:R-:W-:Y:S01]  /*44d0*/  FADD.FTZ R69, R69, R12 ;  /* 0x0000000c45457221 */ /* 0x000fe20000010000 */
[C---:B-1----:R-:W-:Y:S01]  /*44e0*/  FADD.FTZ R9, R95.reuse, R8 ;  /* 0x000000085f097221 */ /* 0x042fe20000010000 */
[----:B------:R-:W-:Y:S02]  /*44f0*/  F2FP.SATFINITE.E4M3.F32.PACK_AB_MERGE_C R78, R95, R78, RZ ;  /* 0x0000004e5f4e723e */ /* 0x000fe400048070ff */
[----:B------:R-:W-:Y:S02]  /*4500*/  F2FP.SATFINITE.E4M3.F32.PACK_AB_MERGE_C R145, R21, R18, R40 ;  /* 0x000000121591723e */ /* 0x000fe40004807028 */
        /* <DEDUP_REMOVED lines=10> */
[----:B0-----:R-:W-:Y:S01]  /*45b0*/  FADD.FTZ R15, R27, R12 ;  /* 0x0000000c1b0f7221 */ /* 0x001fe20000010000 */
[----:B------:R-:W-:-:S03]  /*45c0*/  F2FP.SATFINITE.E4M3.F32.PACK_AB_MERGE_C R27, R42, R27, RZ ;  /* 0x0000001b2a1b723e */ /* 0x000fc600048070ff */
[----:B------:R-:W-:Y:S01]  /*45d0*/  FADD.FTZ R15, R42, R15 ;  /* 0x0000000f2a0f7221 */ /* 0x000fe20000010000 */
[----:B------:R-:W-:Y:S02]  /*45e0*/  F2FP.SATFINITE.E4M3.F32.PACK_AB_MERGE_C R147, R43, R26, R27 ;  /* 0x0000001a2b93723e */ /* 0x000fe4000480701b */
[----:B------:R-:W-:Y:S01]  /*45f0*/  CS2R R26, SRZ ;  /* 0x00000000001a7805 */ /* 0x000fe2000001ff00 */
[----:B------:R-:W0:Y:S01]  /*4600*/  MUFU.EX2 R30, R30 ;  /* 0x0000001e001e7308 */ /* 0x000e220000000800 */
[----:B-1----:R-:W-:Y:S01]  /*4610*/  FADD.FTZ R8, R60, R9 ;  /* 0x000000093c087221 */ /* 0x002fe20000010000 */
[----:B------:R-:W-:-:S06]  /*4620*/  CS2R R42, SRZ ;  /* 0x00000000002a7805 */ /* 0x000fcc000001ff00 */
        /* <DEDUP_REMOVED lines=20> */
[----:B------:R-:W-:Y:S01]  /*4770*/  CS2R R30, SRZ ;  /* 0x00000000001e7805 */ /* 0x000fe2000001ff00 */
[----:B------:R-:W0:Y:S01]  /*4780*/  MUFU.EX2 R51, R51 ;  /* 0x0000003300337308 */ /* 0x000e220000000800 */
[C---:B-1----:R-:W-:Y:S01]  /*4790*/  F2FP.SATFINITE.E4M3.F32.PACK_AB_MERGE_C R64, R67.reuse, R64, RZ ;  /* 0x000000404340723e */ /* 0x042fe200048070ff */
[----:B------:R-:W-:Y:S01]  /*47a0*/  FADD.FTZ R67, R67, R8 ;  /* 0x0000000843437221 */ /* 0x000fe20000010000 */
[----:B------:R-:W-:Y:S02]  /*47b0*/  CS2R R46, SRZ ;  /* 0x00000000002e7805 */ /* 0x000fe4000001ff00 */
[----:B------:R-:W-:Y:S01]  /*47c0*/  F2FP.SATFINITE.E4M3.F32.PACK_AB_MERGE_C R140, R41, R56, R64 ;  /* 0x00000038298c723e */ /* 0x000fe20004807040 */
[----:B------:R-:W-:Y:S01]  /*47d0*/  FADD.FTZ R8, R52, R67 ;  /* 0x0000004334087221 */ /* 0x000fe20000010000 */
[----:B------:R-:W-:Y:S01]  /*47e0*/  CS2R R40, SRZ ;  /* 0x0000000000287805 */ /* 0x000fe2000001ff00 */
[----:B------:R-:W1:Y:S01]  /*47f0*/  MUFU.EX2 R53, R71 ;  /* 0x0000004700357308 */ /* 0x000e620000000800 */
[----:B--2---:R-:W-:-:S07]  /*4800*/  FADD.FTZ R12, R50, R13 ;  /* 0x0000000d320c7221 */ /* 0x004fce0000010000 */
[----:B------:R-:W-:Y:S01]  /*4810*/  MUFU.EX2 R34, R34 ;  /* 0x0000002200227308 */ /* 0x000fe20000000800 */
[----:B0-----:R-:W-:-:S07]  /*4820*/  FADD.FTZ R9, R51, R12 ;  /* 0x0000000c33097221 */ /* 0x001fce0000010000 */
[----:B------:R-:W0:Y:S01]  /*4830*/  MUFU.EX2 R35, R35 ;  /* 0x0000002300237308 */ /* 0x000e220000000800 */
[----:B-1----:R-:W-:-:S07]  /*4840*/  FADD.FTZ R12, R53, R8 ;  /* 0x00000008350c7221 */ /* 0x002fce0000010000 */
[----:B------:R-:W1:Y:S08]  /*4850*/  MUFU.EX2 R75, R75 ;  /* 0x0000004b004b7308 */ /* 0x000e700000000800 */
[----:B------:R-:W2:Y:S01]  /*4860*/  MUFU.EX2 R66, R66 ;  /* 0x0000004200427308 */ /* 0x000ea20000000800 */
[----:B0-----:R-:W-:Y:S01]  /*4870*/  F2FP.SATFINITE.E4M3.F32.PACK_AB_MERGE_C R13, R35, R34, RZ ;  /* 0x00000022230d723e */ /* 0x001fe200048070ff */
[----:B------:R-:W-:-:S03]  /*4880*/  FADD.FTZ R34, R34, R9 ;  /* 0x0000000922227221 */ /* 0x000fc60000010000 */
[----:B------:R-:W-:Y:S01]  /*4890*/  F2FP.SATFINITE.E4M3.F32.PACK_AB_MERGE_C R143, R51, R50, R13 ;  /* 0x00000032338f723e */ /* 0x000fe2000480700d */
[----:B------:R-:W-:Y:S01]  /*48a0*/  FADD.FTZ R35, R35, R34 ;  /* 0x0000002223237221 */ /* 0x000fe20000010000 */
[----:B------:R-:W-:Y:S01]  /*48b0*/  CS2R R50, SRZ ;  /* 0x0000000000327805 */ /* 0x000fe2000001ff00 */
[----:B------:R-:W-:Y:S01]  /*48c0*/  MUFU.EX2 R38, R38 ;  /* 0x0000002600267308 */ /* 0x000fe20000000800 */
[----:B-1----:R-:W-:-:S07]  /*48d0*/  FADD.FTZ R9, R75, R12 ;  /* 0x0000000c4b097221 */ /* 0x002fce0000010000 */
[----:B------:R-:W0:Y:S01]  /*48e0*/  MUFU.EX2 R59, R59 ;  /* 0x0000003b003b7308 */ /* 0x000e220000000800 */
[C---:B--2---:R-:W-:Y:S01]  /*48f0*/  F2FP.SATFINITE.E4M3.F32.PACK_AB_MERGE_C R75, R66.reuse, R75, RZ ;  /* 0x0000004b424b723e */ /* 0x044fe200048070ff */
[----:B------:R-:W-:-:S03]  /*4900*/  FADD.FTZ R66, R66, R9 ;  /* 0x0000000942427221 */ /* 0x000fc60000010000 */
[----:B------:R-:W-:Y:S02]  /*4910*/  F2FP.SATFINITE.E4M3.F32.PACK_AB_MERGE_C R142, R53, R52, R75 ;  /* 0x00000034358e723e */ /* 0x000fe4000480704b */
[----:B------:R-:W-:Y:S01]  /*4920*/  CS2R R52, SRZ ;  /* 0x0000000000347805 */ /* 0x000fe2000001ff00 */
[----:B------:R-:W1:Y:S08]  /*4930*/  MUFU.EX2 R54, R54 ;  /* 0x0000003600367308 */ /* 0x000e700000000800 */
[----:B------:R-:W2:Y:S01]  /*4940*/  MUFU.EX2 R77, R77 ;  /* 0x0000004d004d7308 */ /* 0x000ea20000000800 */
[----:B0-----:R-:W-:-:S07]  /*4950*/  F2FP.SATFINITE.E4M3.F32.PACK_AB_MERGE_C R9, R59, R38, RZ ;  /* 0x000000263b09723e */ /* 0x001fce00048070ff */
[----:B------:R-:W0:Y:S01]  /*4960*/  MUFU.EX2 R55, R55 ;  /* 0x0000003700377308 */ /* 0x000e220000000800 */
[----:B-1----:R-:W-:Y:S01]  /*4970*/  FADD.FTZ R12, R54, R35 ;  /* 0x00000023360c7221 */ /* 0x002fe20000010000 */
[----:B------:R-:W-:-:S06]  /*4980*/  CS2R R34, SRZ ;  /* 0x0000000000227805 */ /* 0x000fcc000001ff00 */
[----:B------:R-:W1:Y:S01]  /*4990*/  MUFU.EX2 R68, R68 ;  /* 0x0000004400447308 */ /* 0x000e620000000800 */
[----:B--2---:R-:W-:-:S07]  /*49a0*/  FADD.FTZ R7, R77, R66 ;  /* 0x000000424d077221 */ /* 0x004fce0000010000 */
[----:B------:R-:W2:Y:S01]  /*49b0*/  MUFU.EX2 R79, R79 ;  /* 0x0000004f004f7308 */ /* 0x000ea20000000800 */
[C---:B0-----:R-:W-:Y:S01]  /*49c0*/  F2FP.SATFINITE.E4M3.F32.PACK_AB_MERGE_C R137, R55.reuse, R54, R9 ;  /* 0x000000363789723e */ /* 0x041fe20004807009 */
[----:B------:R-:W-:-:S04]  /*49d0*/  FADD.FTZ R55, R55, R12 ;  /* 0x0000000c37377221 */ /* 0x000fc80000010000 */
[----:B------:R-:W-:Y:S01]  /*49e0*/  FADD.FTZ R38, R38, R55 ;  /* 0x0000003726267221 */ /* 0x000fe20000010000 */
[----:B------:R-:W-:Y:S01]  /*49f0*/  CS2R R54, SRZ ;  /* 0x0000000000367805 */ /* 0x000fe2000001ff00 */
[----:B------:R-:W0:Y:S01]  /*4a00*/  MUFU.EX2 R6, R81 ;  /* 0x0000005100067308 */ /* 0x000e220000000800 */
[----:B-1----:R-:W-:Y:S01]  /*4a10*/  FADD.FTZ R2, R68, R7 ;  /* 0x0000000744027221 */ /* 0x002fe20000010000 */
[----:B------:R-:W-:-:S06]  /*4a20*/  FADD.FTZ R59, R59, R38 ;  /* 0x000000263b3b7221 */ /* 0x000fcc0000010000 */
        /* <DEDUP_REMOVED lines=16> */
[----:B------:R-:W-:-:S03]  /*4b30*/  CS2R R44, SRZ ;  /* 0x00000000002c7805 */ /* 0x000fc6000001ff00 */
[----:B------:R-:W-:Y:S01]  /*4b40*/  FADD.FTZ R62, R62, R39 ;  /* 0x000000273e3e7221 */ /* 0x000fe20000010000 */
[----:B------:R-:W-:Y:S01]  /*4b50*/  CS2R R38, SRZ ;  /* 0x0000000000267805 */ /* 0x000fe2000001ff00 */
[----:B------:R-:W1:Y:S01]  /*4b60*/  MUFU.EX2 R70, R70 ;  /* 0x0000004600467308 */ /* 0x000e620000000800 */
[----:B0-----:R-:W-:-:S04]  /*4b70*/  FADD.FTZ R2, R8, R3 ;  /* 0x0000000308027221 */ /* 0x001fc80000010000 */
[----:B--2---:R-:W-:Y:S01]  /*4b80*/  FADD.FTZ R3, R89, R2 ;  /* 0x0000000259037221 */ /* 0x004fe20000010000 */
[----:B------:R-:W-:Y:S01]  /*4b90*/  FADD.FTZ R2, R25, R62 ;  /* 0x0000003e19027221 */ /* 0x000fe20000010000 */
[----:B------:R-:W-:Y:S02]  /*4ba0*/  CS2R R24, SRZ ;  /* 0x0000000000187805 */ /* 0x000fe4000001ff00 */
[C---:B-1----:R-:W-:Y:S01]  /*4bb0*/  F2FP.SATFINITE.E4M3.F32.PACK_AB_MERGE_C R6, R70.reuse, R89, RZ ;  /* 0x000000594606723e */ /* 0x042fe200048070ff */
        /* <DEDUP_REMOVED lines=22> */
[----:B------:R-:W-:Y:S01]  /*4d20*/  UMOV UR21, UR20 ;  /* 0x0000001400157c82 */ /* 0x000fe20008000000 */
[----:B------:R-:W-:Y:S01]  /*4d30*/  UMOV UR23, URZ ;  /* 0x0000003f00177c82 */ /* 0x000fe20008000000 */
[----:B------:R-:W-:Y:S01]  /*4d40*/  ULDC UR18, c[0x0][0x288] ;  /* 0x0000a20000127ab9 */ /* 0x000fe20000000800 */
[----:B------:R-:W-:Y:S01]  /*4d50*/  ULDC UR19, c[0x0][0x2f0] ;  /* 0x0000bc0000137ab9 */ /* 0x000fe20000000800 */
[----:B------:R-:W-:-:S05]  /*4d60*/  ULDC UR17, c[0x0][0x988] ;  /* 0x0002620000117ab9 */ /* 0x000fca0000000800 */
.L_x_12685:
[----:B------:R-:W-:-:S04]  /*4d70*/  UISETP.NE.AND UP1, UPT, UR23, 0x1, UPT ;  /* 0x000000011700788c */ /* 0x000fc8000bf25270 */
[----:B------:R-:W-:-:S04]  /*4d80*/  USEL UR4, URZ, 0x1, UP1 ;  /* 0x000000013f047887 */ /* 0x000fc80008800000 */
[----:B------:R-:W-:Y:S01]  /*4d90*/  ULOP3.LUT UR4, UR22, UR4, URZ, 0x3c, !UPT ;  /* 0x0000000416047292 */ /* 0x000fe2000f8e3c3f */
[----:B------:R-:W-:Y:S11]  /*4da0*/  @!P0 BRA `(.L_x_12676) ;  /* 0x0000000000048947 */ /* 0x000ff60003800000 */
[----:B------:R-:W-:Y:S01]  /*4db0*/  BPT.TRAP 0x1 ;  /* 0x000000040000795c */ /* 0x000fe20000300000 */
.L_x_12676:
        /* <DEDUP_REMOVED lines=9> */
.L_x_12677:
[----:B-1----:R-:W-:Y:S05]  /*4e50*/  @P3 BRA `(.L_x_12678) ;  /* 0x0000000000083947 */ /* 0x002fea0003800000 */
[----:B------:R-:W1:Y:S02]  /*4e60*/  SYNCS.PHASECHK.TRANS64.TRYWAIT P3, [UR20+0x12430], R6 ;  /* 0x01243006ff0075a7 */ /* 0x000e640008060154 */
[----:B-1----:R-:W-:Y:S05]  /*4e70*/  @!P3 BRA `(.L_x_12679) ;  /* 0x000000b40068b947 */ /* 0x002fea0003800000 */
.L_x_12678:
        /* <DEDUP_REMOVED lines=64> */
.L_x_12680:
[----:B------:R-:W-:Y:S01]  /*5280*/  ULEA UR13, UR23, UR48, 0x3 ;  /* 0x00000030170d7291 */ /* 0x000fe2000f8e183f */
[----:B01----:R-:W-:-:S05]  /*5290*/  IMAD.U32 R6, RZ, RZ, UR22 ;  /* 0x00000016ff067e24 */ /* 0x003fca000f8e00ff */
[----:B------:R-:W-:-:S04]  /*52a0*/  SHF.L.U32 R6, R6, 0x1f, RZ ;  /* 0x0000001f06067819 */ /* 0x000fc800000006ff */
[----:B------:R0:W1:Y:S01]  /*52b0*/  SYNCS.PHASECHK.TRANS64.TRYWAIT P3, [UR13+0x12450], R6 ;  /* 0x01245006ff0075a7 */ /* 0x000062000806014d */
[----:B------:R-:W-:Y:S05]  /*52c0*/  @!P0 BRA `(.L_x_12681) ;  /* 0x0000000000048947 */ /* 0x000fea0003800000 */
[----:B------:R-:W-:Y:S01]  /*52d0*/  BPT.TRAP 0x1 ;  /* 0x000000040000795c */ /* 0x000fe20000300000 */
.L_x_12681:
        /* <DEDUP_REMOVED lines=87> */
.L_x_12682:
[----:B------:R-:W-:Y:S01]  /*5850*/  @UP0 ULDC UR10, c[0x0][0x44c] ;  /* 0x00011300000a0ab9 */ /* 0x000fe20000000800 */
[----:B01----:R-:W-:Y:S01]  /*5860*/  FMUL.FTZ R6, R0, R98 ;  /* 0x0000006200067220 */ /* 0x003fe20000410000 */
[----:B------:R-:W-:Y:S01]  /*5870*/  @P2 IMAD.HI.U32 R121, R4, UR10, RZ ;  /* 0x0000000a04792c27 */ /* 0x000fe2000f8e00ff */
[----:B------:R-:W-:-:S03]  /*5880*/  @UP0 ULDC UR10, c[0x0][0x450] ;  /* 0x00011400000a0ab9 */ /* 0x000fc60000000800 */
[C---:B------:R-:W-:Y:S01]  /*5890*/  FMUL.FTZ R100, R0.reuse, R100 ;  /* 0x0000006400647220 */ /* 0x040fe20000410000 */
[C---:B------:R-:W-:Y:S01]  /*58a0*/  FMUL.FTZ R101, R0.reuse, R101 ;  /* 0x0000006500657220 */ /* 0x040fe20000410000 */
[----:B------:R-:W-:Y:S01]  /*58b0*/  IMAD.MOV.U32 R98, RZ, RZ, R4 ;  /* 0x000000ffff627224 */ /* 0x000fe200078e0004 */
[----:B------:R-:W-:Y:S01]  /*58c0*/  @P2 SHF.R.U32.HI R98, RZ, UR10, R121 ;  /* 0x0000000aff622c19 */ /* 0x000fe20008011679 */
[----:B------:R-:W-:Y:S01]  /*58d0*/  UMOV UR10, 0x1 ;  /* 0x00000001000a7882 */ /* 0x000fe20000000000 */
[----:B------:R-:W-:Y:S01]  /*58e0*/  IMAD.MOV.U32 R122, RZ, RZ, -0x2 ;  /* 0xfffffffeff7a7424 */ /* 0x000fe200078e00ff */
[----:B------:R-:W-:Y:S01]  /*58f0*/  UIMAD UR10, UR21, -0xa0, UR10 ;  /* 0xffffff60150a78a4 */ /* 0x000fe2000f8e020a */
[----:B------:R-:W-:Y:S01]  /*5900*/  IMAD.U32 R125, RZ, RZ, UR19 ;  /* 0x00000013ff7d7e24 */ /* 0x000fe2000f8e00ff */
[----:B------:R-:W0:Y:S01]  /*5910*/  SHFL.IDX PT, R123, R98, RZ, 0x1c1f ;  /* 0x001c1fff627b7589 */ /* 0x000e2200000e0000 */
[C---:B------:R-:W-:Y:S01]  /*5920*/  FMUL.FTZ R121, R0.reuse, R102 ;  /* 0x0000006600797220 */ /* 0x040fe20000410000 */
[----:B------:R-:W1:Y:S01]  /*5930*/  MUFU.TANH R100, R100 ;  /* 0x0000006400647308 */ /* 0x000e620000002400 */
[----:B------:R-:W-:Y:S01]  /*5940*/  FMUL.FTZ R73, R0, R73 ;  /* 0x0000004900497220 */ /* 0x000fe20000410000 */
[----:B------:R-:W-:-:S02]  /*5950*/  IMAD R122, R5, R122, UR10 ;  /* 0x0000000a057a7e24 */ /* 0x000fc4000f8e027a */
[C---:B------:R-:W-:Y:S01]  /*5960*/  FMUL.FTZ R76, R0.reuse, R76 ;  /* 0x0000004c004c7220 */ /* 0x040fe20000410000 */
[C---:B------:R-:W-:Y:S01]  /*5970*/  FMUL.FTZ R77, R0.reuse, R77 ;  /* 0x0000004d004d7220 */ /* 0x040fe20000410000 */
[C---:B------:R-:W-:Y:S01]  /*5980*/  FMUL.FTZ R80, R0.reuse, R80 ;  /* 0x0000005000507220 */ /* 0x040fe20000410000 */
[----:B------:R-:W-:Y:S02]  /*5990*/  IMAD R102, R125, UR45, R122 ;  /* 0x0000002d7d667c24 */ /* 0x000fe4000f8e027a */
[C---:B------:R-:W-:Y:S01]  /*59a0*/  FMUL.FTZ R81, R0.reuse, R81 ;  /* 0x0000005100517220 */ /* 0x040fe20000410000 */
[----:B------:R-:W2:Y:S01]  /*59b0*/  MUFU.TANH R101, R101 ;  /* 0x0000006500657308 */ /* 0x000ea20000002400 */
[C---:B------:R-:W-:Y:S01]  /*59c0*/  FMUL.FTZ R84, R0.reuse, R84 ;  /* 0x0000005400547220 */ /* 0x040fe20000410000 */
[C---:B------:R-:W-:Y:S01]  /*59d0*/  FMUL.FTZ R85, R0.reuse, R85 ;  /* 0x0000005500557220 */ /* 0x040fe20000410000 */
[C---:B------:R-:W-:Y:S01]  /*59e0*/  FMUL.FTZ R126, R0.reuse, R61 ;  /* 0x0000003d007e7220 */ /* 0x040fe20000410000 */
[C---:B------:R-:W-:Y:S01]  /*59f0*/  FMUL.FTZ R64, R0.reuse, R64 ;  /* 0x0000004000407220 */ /* 0x040fe20000410000 */
[----:B------:R-:W3:Y:S01]  /*5a00*/  SHFL.IDX PT, R129, R98, 0x1, 0x1c1f ;  /* 0x003c1f0062817f89 */ /* 0x000ee200000e0000 */
[----:B------:R-:W-:Y:S01]  /*5a10*/  UIADD3 UR10, UR48, 0x200, URZ ;  /* 0x00000200300a7890 */ /* 0x000fe2000fffe03f */
[----:B------:R-:W-:Y:S01]  /*5a20*/  WARPGROUP.ARRIVE ;  /* 0x00000000000079c5 */ /* 0x000fe20000000000 */
[----:B------:R-:W-:Y:S01]  /*5a30*/  MUFU.TANH R73, R73 ;  /* 0x0000004900497308 */ /* 0x000fe20000002400 */
[----:B------:R-:W-:Y:S01]  /*5a40*/  UMOV UR11, 0xc0000010 ;  /* 0xc0000010000b7882 */ /* 0x000fe20000000000 */
[----:B------:R-:W-:Y:S01]  /*5a50*/  USHF.R.U32.HI UR10, URZ, 0x4, UR10 ;  /* 0x000000043f0a7899 */ /* 0x000fe2000801160a */
[C---:B------:R-:W-:Y:S01]  /*5a60*/  FMUL.FTZ R99, R0.reuse, R99 ;  /* 0x0000006300637220 */ /* 0x040fe20000410000 */
[C---:B------:R-:W-:Y:S01]  /*5a70*/  FMUL.FTZ R103, R0.reuse, R103 ;  /* 0x0000006700677220 */ /* 0x040fe20000410000 */
[C---:B------:R-:W-:Y:S01]  /*5a80*/  FMUL.FTZ R75, R0.reuse, R75 ;  /* 0x0000004b004b7220 */ /* 0x040fe20000410000 */
[----:B0-----:R-:W-:Y:S01]  /*5a90*/  IADD3 R122, R123, -UR18, R102 ;  /* 0x800000127b7a7c10 */ /* 0x001fe2000fffe066 */
[----:B------:R-:W-:Y:S01]  /*5aa0*/  FMUL.FTZ R123, R0, R72 ;  /* 0x00000048007b7220 */ /* 0x000fe20000410000 */
[----:B------:R-:W-:Y:S01]  /*5ab0*/  MUFU.TANH R76, R76 ;  /* 0x0000004c004c7308 */ /* 0x000fe20000002400 */
[----:B------:R-:W-:Y:S01]  /*5ac0*/  ULOP3.LUT UR10, UR10, 0x3fff, URZ, 0xc0, !UPT ;  /* 0x00003fff0a0a7892 */ /* 0x000fe2000f8ec03f */
[----:B------:R-:W-:Y:S01]  /*5ad0*/  ISETP.GT.AND P3, PT, R122, RZ, PT ;  /* 0x000000ff7a00720c */ /* 0x000fe20003f64270 */
[----:B------:R-:W-:Y:S01]  /*5ae0*/  FMUL.FTZ R82, R0, R82 ;  /* 0x0000005200527220 */ /* 0x000fe20000410000 */
[----:B------:R-:W-:Y:S01]  /*5af0*/  ISETP.GT.AND P4, PT, R122, 0x1, PT ;  /* 0x000000017a00780c */ /* 0x000fe20003f84270 */
[----:B------:R-:W-:Y:S01]  /*5b00*/  ULOP3.LUT UR10, UR10, 0x10000, URZ, 0xfc, !UPT ;  /* 0x000100000a0a7892 */ /* 0x000fe2000f8efc3f */
[----:B------:R-:W-:Y:S01]  /*5b10*/  FSEL R72, R9, -INF , P3 ;  /* 0xff80000009487808 */ /* 0x000fe20001800000 */
[----:B------:R-:W-:Y:S01]  /*5b20*/  FMUL.FTZ R83, R0, R83 ;  /* 0x0000005300537220 */ /* 0x000fe20000410000 */
[----:B------:R-:W-:Y:S01]  /*5b30*/  ISETP.GT.AND P3, PT, R122, 0x8, PT ;  /* 0x000000087a00780c */ /* 0x000fe20003f64270 */
[----:B------:R0:W4:Y:S01]  /*5b40*/  MUFU.TANH R9, R123 ;  /* 0x0000007b00097308 */ /* 0x0001220000002400 */
[----:B------:R-:W-:Y:S01]  /*5b50*/  FSEL R10, R10, -INF , P4 ;  /* 0xff8000000a0a7808 */ /* 0x000fe20002000000 */
[----:B------:R-:W-:Y:S01]  /*5b60*/  UIMAD UR12, UR23, 0x280, UR10 ;  /* 0x00000280170c78a4 */ /* 0x000fe2000f8e020a */
[----:B------:R-:W-:Y:S01]  /*5b70*/  FMNMX.FTZ R125, R72, R7, !PT ;  /* 0x00000007487d7209 */ /* 0x000fe20007810000 */
[----:B------:R-:W-:Y:S01]  /*5b80*/  FMUL.FTZ R86, R0, R86 ;  /* 0x0000005600567220 */ /* 0x000fe20000410000 */
[----:B------:R-:W-:Y:S01]  /*5b90*/  ISETP.GT.AND P4, PT, R122, 0x9, PT ;  /* 0x000000097a00780c */ /* 0x000fe20003f84270 */
[----:B------:R-:W-:Y:S01]  /*5ba0*/  FMUL.FTZ R87, R0, R87 ;  /* 0x0000005700577220 */ /* 0x000fe20000410000 */
[----:B------:R-:W-:Y:S01]  /*5bb0*/  FSEL R13, R13, -INF , P3 ;  /* 0xff8000000d0d7808 */ /* 0x000fe20001800000 */
[----:B------:R-:W5:Y:S01]  /*5bc0*/  MUFU.TANH R77, R77 ;  /* 0x0000004d004d7308 */ /* 0x000f620000002400 */
[----:B------:R-:W-:Y:S01]  /*5bd0*/  FMNMX.FTZ R124, R10, R125, !PT ;  /* 0x0000007d0a7c7209 */ /* 0x000fe20007810000 */
[----:B0-----:R-:W-:Y:S01]  /*5be0*/  FMUL.FTZ R123, R0, R74 ;  /* 0x0000004a007b7220 */ /* 0x001fe20000410000 */
[----:B------:R-:W-:Y:S01]  /*5bf0*/  ISETP.GT.AND P3, PT, R122, 0x10, PT ;  /* 0x000000107a00780c */ /* 0x000fe20003f64270 */
[----:B------:R-:W-:Y:S01]  /*5c00*/  UMOV UR10, UR12 ;  /* 0x0000000c000a7c82 */ /* 0x000fe20008000000 */
[----:B------:R-:W-:Y:S01]  /*5c10*/  FSEL R14, R14, -INF , P4 ;  /* 0xff8000000e0e7808 */ /* 0x000fe20002000000 */
[----:B------:R-:W-:Y:S01]  /*5c20*/  QGMMA.64x64x32.F32.E4M3.E4M3 R24, R152, gdesc[UR8], R24, gsb0 ;  /* 0x00e0000898187df3 */ /* 0x000fe20008000818 */
[----:B------:R-:W-:Y:S01]  /*5c30*/  FMNMX.FTZ R125, R13, R124, !PT ;  /* 0x0000007c0d7d7209 */ /* 0x000fe20007810000 */
[----:B------:R-:W0:Y:S01]  /*5c40*/  MUFU.TANH R80, R80 ;  /* 0x0000005000507308 */ /* 0x000e220000002400 */
[----:B------:R-:W-:Y:S01]  /*5c50*/  ISETP.GT.AND P4, PT, R122, 0x11, PT ;  /* 0x000000117a00780c */ /* 0x000fe20003f84270 */
[C---:B------:R-:W-:Y:S01]  /*5c60*/  FMUL.FTZ R59, R0.reuse, R59 ;  /* 0x0000003b003b7220 */ /* 0x040fe20000410000 */
[----:B------:R-:W-:Y:S01]  /*5c70*/  FSEL R74, R17, -INF , P3 ;  /* 0xff800000114a7808 */ /* 0x000fe20001800000 */
[----:B------:R-:W-:Y:S01]  /*5c80*/  FMUL.FTZ R62, R0, R62 ;  /* 0x0000003e003e7220 */ /* 0x000fe20000410000 */
[----:B------:R-:W-:Y:S01]  /*5c90*/  FMNMX.FTZ R125, R14, R125, !PT ;  /* 0x0000007d0e7d7209 */ /* 0x000fe20007810000 */
[----:B------:R-:W-:Y:S01]  /*5ca0*/  UIADD3 UR10, UR12, 0x80, URZ ;  /* 0x000000800c0a7890 */ /* 0x000fe2000fffe03f */
[----:B------:R-:W-:Y:S01]  /*5cb0*/  ISETP.GT.AND P3, PT, R122, 0x18, PT ;  /* 0x000000187a00780c */ /* 0x000fe20003f64270 */
[----:B------:R1:W-:Y:S01]  /*5cc0*/  MUFU.TANH R17, R123 ;  /* 0x0000007b00117308 */ /* 0x0003e20000002400 */
[----:B------:R-:W-:Y:S01]  /*5cd0*/  FSEL R18, R18, -INF , P4 ;  /* 0xff80000012127808 */ /* 0x000fe20002000000 */
[----:B------:R-:W-:Y:S01]  /*5ce0*/  FMUL.FTZ R63, R0, R63 ;  /* 0x0000003f003f7220 */ /* 0x000fe20000410000 */
[----:B------:R-:W-:Y:S01]  /*5cf0*/  FMNMX.FTZ R125, R74, R125, !PT ;  /* 0x0000007d4a7d7209 */ /* 0x000fe20007810000 */
[----:B------:R-:W-:Y:S01]  /*5d00*/  FMUL.FTZ R66, R0, R66 ;  /* 0x0000004200427220 */ /* 0x000fe20000410000 */
[----:B------:R-:W-:Y:S01]  /*5d10*/  ISETP.GT.AND P4, PT, R122, 0x19, PT ;  /* 0x000000197a00780c */ /* 0x000fe20003f84270 */
[----:B------:R-:W-:Y:S01]  /*5d20*/  UMOV UR11, 0xc0000010 ;  /* 0xc0000010000b7882 */ /* 0x000fe20000000000 */
[----:B------:R-:W-:Y:S01]  /*5d30*/  FSEL R21, R21, -INF , P3 ;  /* 0xff80000015157808 */ /* 0x000fe20001800000 */
[----:B------:R-:W3:Y:S01]  /*5d40*/  MUFU.TANH R81, R81 ;  /* 0x0000005100517308 */ /* 0x000ee20000002400 */
[----:B------:R-:W-:Y:S01]  /*5d50*/  FMNMX.FTZ R124, R18, R125, !PT ;  /* 0x0000007d127c7209 */ /* 0x000fe20007810000 */
[----:B------:R-:W-:Y:S01]  /*5d60*/  FMUL.FTZ R67, R0, R67 ;  /* 0x0000004300437220 */ /* 0x000fe20000410000 */
[----:B------:R-:W-:Y:S01]  /*5d70*/  ISETP.GT.AND P3, PT, R122, 0x20, PT ;  /* 0x000000207a00780c */ /* 0x000fe20003f64270 */
[----:B------:R-:W-:Y:S01]  /*5d80*/  FMUL.FTZ R70, R0, R70 ;  /* 0x0000004600467220 */ /* 0x000fe20000410000 */
[----:B------:R-:W-:Y:S01]  /*5d90*/  FSEL R22, R22, -INF , P4 ;  /* 0xff80000016167808 */ /* 0x000fe20002000000 */
[----:B------:R-:W-:Y:S01]  /*5da0*/  FMUL.FTZ R71, R0, R71 ;  /* 0x0000004700477220 */ /* 0x000fe20000410000 */
[----:B-1----:R-:W-:Y:S01]  /*5db0*/  FMNMX.FTZ R123, R21, R124, !PT ;  /* 0x0000007c157b7209 */ /* 0x002fe20007810000 */
        /* <DEDUP_REMOVED lines=32> */
[----:B------:R-:W-:Y:S01]  /*5fc0*/  FSEL R88, R88, -INF , P3 ;  /* 0xff80000058587808 */ /* 0x000fe20001800000 */
[----:B------:R-:W-:Y:S02]  /*5fd0*/  WARPGROUP.DEPBAR.LE gsb0, 0x0 ;  /* 0x00008000000079c5 */ /* 0x000fe40000010000 */
[----:B------:R-:W-:Y:S01]  /*5fe0*/  FMNMX.FTZ R123, R117, R124, !PT ;  /* 0x0000007c757b7209 */ /* 0x000fe20007810000 */
[----:B------:R-:W-:Y:S01]  /*5ff0*/  WARPGROUP.ARRIVE ;  /* 0x00000000000079c5 */ /* 0x000fe20000000000 */
[----:B------:R-:W-:Y:S01]  /*6000*/  ISETP.GT.AND P3, PT, R122, 0x48, PT ;  /* 0x000000487a00780c */ /* 0x000fe20003f64270 */
[----:B------:R-:W-:Y:S01]  /*6010*/  MUFU.TANH R75, R75 ;  /* 0x0000004b004b7308 */ /* 0x000fe20000002400 */
[----:B------:R-:W-:Y:S02]  /*6020*/  FSEL R89, R89, -INF , P4 ;  /* 0xff80000059597808 */ /* 0x000fe40002000000 */
[----:B------:R-:W-:Y:S01]  /*6030*/  FMNMX.FTZ R124, R88, R123, !PT ;  /* 0x0000007b587c7209 */ /* 0x000fe20007810000 */
[----:B------:R-:W-:Y:S01]  /*6040*/  QGMMA.64x64x32.F32.E4M3.E4M3 R24, R148, gdesc[UR8], R24, gsb0 ;  /* 0x00e0000894187df3 */ /* 0x000fe20008000818 */
[----:B------:R-:W-:Y:S01]  /*6050*/  ISETP.GT.AND P4, PT, R122, 0x49, PT ;  /* 0x000000497a00780c */ /* 0x000fe20003f84270 */
[----:B------:R-:W-:Y:S01]  /*6060*/  UIADD3 UR10, UR12, 0x100, URZ ;  /* 0x000001000c0a7890 */ /* 0x000fe2000fffe03f */
[----:B------:R-:W-:Y:S01]  /*6070*/  FSEL R92, R92, -INF , P3 ;  /* 0xff8000005c5c7808 */ /* 0x000fe20001800000 */
[----:B------:R-:W-:Y:S01]  /*6080*/  MUFU.TANH R82, R82 ;  /* 0x0000005200527308 */ /* 0x000fe20000002400 */
[----:B------:R-:W-:Y:S01]  /*6090*/  FMNMX.FTZ R123, R89, R124, !PT ;  /* 0x0000007c597b7209 */ /* 0x000fe20007810000 */
[----:B------:R-:W-:Y:S01]  /*60a0*/  UMOV UR11, 0xc0000010 ;  /* 0xc0000010000b7882 */ /* 0x000fe20000000000 */
[----:B------:R-:W-:-:S02]  /*60b0*/  ISETP.GT.AND P3, PT, R122, 0x50, PT ;  /* 0x000000507a00780c */ /* 0x000fc40003f64270 */
[----:B------:R-:W-:Y:S02]  /*60c0*/  FSEL R93, R93, -INF , P4 ;  /* 0xff8000005d5d7808 */ /* 0x000fe40002000000 */
[----:B------:R-:W-:Y:S01]  /*60d0*/  FMNMX.FTZ R124, R92, R123, !PT ;  /* 0x0000007b5c7c7209 */ /* 0x000fe20007810000 */
[----:B------:R-:W-:Y:S01]  /*60e0*/  FMUL.FTZ R123, R0, R56 ;  /* 0x00000038007b7220 */ /* 0x000fe20000410000 */
[----:B------:R-:W-:Y:S01]  /*60f0*/  ISETP.GT.AND P4, PT, R122, 0x51, PT ;  /* 0x000000517a00780c */ /* 0x000fe20003f84270 */
[----:B------:R-:W-:Y:S01]  /*6100*/  MUFU.TANH R83, R83 ;  /* 0x0000005300537308 */ /* 0x000fe20000002400 */
[----:B------:R-:W-:Y:S02]  /*6110*/  FSEL R96, R96, -INF , P3 ;  /* 0xff80000060607808 */ /* 0x000fe40001800000 */
[----:B------:R-:W-:Y:S01]  /*6120*/  FMNMX.FTZ R125, R93, R124, !PT ;  /* 0x0000007c5d7d7209 */ /* 0x000fe20007810000 */
[----:B------:R-:W-:Y:S01]  /*6130*/  FMUL.FTZ R124, R0, R57 ;  /* 0x00000039007c7220 */ /* 0x000fe20000410000 */
[----:B------:R-:W-:-:S02]  /*6140*/  ISETP.GT.AND P3, PT, R122, 0x58, PT ;  /* 0x000000587a00780c */ /* 0x000fc40003f64270 */
[----:B------:R-:W-:Y:S01]  /*6150*/  FSEL R97, R97, -INF , P4 ;  /* 0xff80000061617808 */ /* 0x000fe20002000000 */
[----:B------:R-:W1:Y:S01]  /*6160*/  MUFU.TANH R123, R123 ;  /* 0x0000007b007b7308 */ /* 0x000e620000002400 */
[----:B------:R-:W-:Y:S01]  /*6170*/  FMNMX.FTZ R56, R96, R125, !PT ;  /* 0x0000007d60387209 */ /* 0x000fe20007810000 */
[----:B------:R-:W-:Y:S01]  /*6180*/  FMUL.FTZ R125, R0, R60 ;  /* 0x0000003c007d7220 */ /* 0x000fe20000410000 */
[----:B------:R-:W-:Y:S02]  /*6190*/  ISETP.GT.AND P4, PT, R122, 0x59, PT ;  /* 0x000000597a00780c */ /* 0x000fe40003f84270 */
[----:B------:R-:W-:Y:S02]  /*61a0*/  FSEL R100, R100, -INF , P3 ;  /* 0xff80000064647808 */ /* 0x000fe40001800000 */
[----:B------:R-:W-:Y:S01]  /*61b0*/  FMNMX.FTZ R57, R97, R56, !PT ;  /* 0x0000003861397209 */ /* 0x000fe20007810000 */
[----:B------:R-:W1:Y:S01]  /*61c0*/  MUFU.TANH R124, R124 ;  /* 0x0000007c007c7308 */ /* 0x000e620000002400 */
[----:B------:R-:W-:-:S02]  /*61d0*/  ISETP.GT.AND P3, PT, R122, 0x60, PT ;  /* 0x000000607a00780c */ /* 0x000fc40003f64270 */
[----:B--2---:R-:W-:Y:S02]  /*61e0*/  FSEL R101, R101, -INF , P4 ;  /* 0xff80000065657808 */ /* 0x004fe40002000000 */
[----:B------:R-:W-:Y:S02]  /*61f0*/  FMNMX.FTZ R56, R100, R57, !PT ;  /* 0x0000003964387209 */ /* 0x000fe40007810000 */
[C---:B------:R-:W-:Y:S01]  /*6200*/  ISETP.GT.AND P4, PT, R122.reuse, 0x61, PT ;  /* 0x000000617a00780c */ /* 0x040fe20003f84270 */
[----:B------:R-:W2:Y:S01]  /*6210*/  MUFU.TANH R125, R125 ;  /* 0x0000007d007d7308 */ /* 0x000ea20000002400 */
[----:B----4-:R-:W-:Y:S02]  /*6220*/  FSEL R9, R9, -INF , P3 ;  /* 0xff80000009097808 */ /* 0x010fe40001800000 */
        /* <DEDUP_REMOVED lines=10> */
[----:B-----5:R-:W-:Y:S02]  /*62d0*/  FSEL R77, R77, -INF , P4 ;  /* 0xff8000004d4d7808 */ /* 0x020fe40002000000 */
[----:B------:R-:W-:Y:S02]  /*62e0*/  FMNMX.FTZ R60, R76, R57, !PT ;  /* 0x000000394c3c7209 */ /* 0x000fe40007810000 */
[----:B------:R-:W-:Y:S01]  /*62f0*/  ISETP.GT.AND P4, PT, R122, 0x71, PT ;  /* 0x000000717a00780c */ /* 0x000fe20003f84270 */
[----:B------:R-:W-:Y:S01]  /*6300*/  MUFU.TANH R59, R59 ;  /* 0x0000003b003b7308 */ /* 0x000fe20000002400 */
[----:B0-----:R-:W-:Y:S02]  /*6310*/  FSEL R56, R80, -INF , P3 ;  /* 0xff80000050387808 */ /* 0x001fe40001800000 */
[----:B------:R-:W-:Y:S02]  /*6320*/  FMNMX.FTZ R61, R77, R60, !PT ;  /* 0x0000003c4d3d7209 */ /* 0x000fe40007810000 */
[----:B------:R-:W-:-:S02]  /*6330*/  ISETP.GT.AND P3, PT, R122, 0x78, PT ;  /* 0x000000787a00780c */ /* 0x000fc40003f64270 */
[----:B---3--:R-:W-:Y:S01]  /*6340*/  FSEL R57, R81, -INF , P4 ;  /* 0xff80000051397808 */ /* 0x008fe20002000000 */
[----:B------:R-:W-:Y:S01]  /*6350*/  FMUL.FTZ R81, R0, R65 ;  /* 0x0000004100517220 */ /* 0x000fe20000410000 */
[----:B------:R-:W-:Y:S01]  /*6360*/  FMNMX.FTZ R128, R56, R61, !PT ;  /* 0x0000003d38807209 */ /* 0x000fe20007810000 */
[----:B------:R0:W3:Y:S01]  /*6370*/  MUFU.TANH R80, R64 ;  /* 0x0000004000507308 */ /* 0x0000e20000002400 */
[----:B------:R-:W-:Y:S02]  /*6380*/  ISETP.GT.AND P4, PT, R122, 0x79, PT ;  /* 0x000000797a00780c */ /* 0x000fe40003f84270 */
[----:B-1----:R-:W-:Y:S01]  /*6390*/  FSEL R60, R84, -INF , P3 ;  /* 0xff800000543c7808 */ /* 0x002fe20001800000 */
[----:B------:R-:W-:Y:S01]  /*63a0*/  FMUL.FTZ R84, R0, R68 ;  /* 0x0000004400547220 */ /* 0x000fe20000410000 */
[----:B------:R-:W-:Y:S01]  /*63b0*/  FMNMX.FTZ R65, R57, R128, !PT ;  /* 0x0000008039417209 */ /* 0x000fe20007810000 */
[----:B------:R-:W-:Y:S02]  /*63c0*/  WARPGROUP.DEPBAR.LE gsb0, 0x0 ;  /* 0x00008000000079c5 */ /* 0x000fe40000010000 */
[----:B------:R-:W-:Y:S01]  /*63d0*/  ISETP.GT.AND P3, PT, R122, 0x80, PT ;  /* 0x000000807a00780c */ /* 0x000fe20003f64270 */
[----:B------:R-:W1:Y:S01]  /*63e0*/  MUFU.TANH R81, R81 ;  /* 0x0000005100517308 */ /* 0x000e620000002400 */
[----:B------:R-:W-:Y:S01]  /*63f0*/  FSEL R61, R85, -INF , P4 ;  /* 0xff800000553d7808 */ /* 0x000fe20002000000 */
[----:B------:R-:W-:Y:S01]  /*6400*/  WARPGROUP.ARRIVE ;  /* 0x00000000000079c5 */ /* 0x000fe20000000000 */
[----:B------:R-:W-:-:S02]  /*6410*/  FMNMX.FTZ R128, R60, R65, !PT ;  /* 0x000000413c807209 */ /* 0x000fc40007810000 */
[----:B------:R-:W-:Y:S02]  /*6420*/  ISETP.GT.AND P4, PT, R122, 0x81, PT ;  /* 0x000000817a00780c */ /* 0x000fe40003f84270 */
[----:B0-----:R-:W-:Y:S01]  /*6430*/  FSEL R64, R123, -INF , P3 ;  /* 0xff8000007b407808 */ /* 0x001fe20001800000 */
[----:B------:R-:W0:Y:S01]  /*6440*/  MUFU.TANH R84, R84 ;  /* 0x0000005400547308 */ /* 0x000e220000002400 */
[----:B------:R-:W-:Y:S01]  /*6450*/  FMNMX.FTZ R85, R61, R128, !PT ;  /* 0x000000803d557209 */ /* 0x000fe20007810000 */
[----:B------:R-:W-:Y:S01]  /*6460*/  QGMMA.64x64x32.F32.E4M3.E4M3 R24, R144, gdesc[UR8], R24, gsb0 ;  /* 0x00e0000890187df3 */ /* 0x000fe20008000818 */
[----:B------:R-:W-:Y:S01]  /*6470*/  FSEL R65, R124, -INF , P4 ;  /* 0xff8000007c417808 */ /* 0x000fe20002000000 */
[----:B------:R-:W-:Y:S01]  /*6480*/  UIADD3 UR10, UR12, 0x180, URZ ;  /* 0x000001800c0a7890 */ /* 0x000fe2000fffe03f */
[----:B------:R-:W-:Y:S01]  /*6490*/  ISETP.GT.AND P3, PT, R122, 0x88, PT ;  /* 0x000000887a00780c */ /* 0x000fe20003f64270 */
[----:B------:R-:W-:Y:S01]  /*64a0*/  UMOV UR11, 0xc0000010 ;  /* 0xc0000010000b7882 */ /* 0x000fe20000000000 */
[----:B------:R-:W-:Y:S01]  /*64b0*/  FMNMX.FTZ R124, R64, R85, !PT ;  /* 0x00000055407c7209 */ /* 0x000fe20007810000 */
[----:B------:R-:W-:Y:S01]  /*64c0*/  FMUL.FTZ R85, R0, R69 ;  /* 0x0000004500557220 */ /* 0x000fe20000410000 */
[----:B------:R-:W-:Y:S01]  /*64d0*/  ISETP.GT.AND P4, PT, R122, 0x89, PT ;  /* 0x000000897a00780c */ /* 0x000fe20003f84270 */
[----:B------:R-:W-:Y:S01]  /*64e0*/  MUFU.TANH R62, R62 ;  /* 0x0000003e003e7308 */ /* 0x000fe20000002400 */
[----:B--2---:R-:W-:-:S02]  /*64f0*/  FSEL R68, R125, -INF , P3 ;  /* 0xff8000007d447808 */ /* 0x004fc40001800000 */
[----:B------:R-:W-:Y:S02]  /*6500*/  FMNMX.FTZ R123, R65, R124, !PT ;  /* 0x0000007c417b7209 */ /* 0x000fe40007810000 */
[----:B------:R-:W-:Y:S02]  /*6510*/  ISETP.GT.AND P3, PT, R122, 0x90, PT ;  /* 0x000000907a00780c */ /* 0x000fe40003f64270 */
[----:B------:R-:W-:Y:S01]  /*6520*/  FSEL R69, R126, -INF , P4 ;  /* 0xff8000007e457808 */ /* 0x000fe20002000000 */
[----:B------:R-:W2:Y:S01]  /*6530*/  MUFU.TANH R85, R85 ;  /* 0x0000005500557308 */ /* 0x000ea20000002400 */
[----:B------:R-:W-:Y:S01]  /*6540*/  FMNMX.FTZ R124, R68, R123, !PT ;  /* 0x0000007b447c7209 */ /* 0x000fe20007810000 */
[----:B------:R-:W-:Y:S01]  /*6550*/  FMUL.FTZ R123, R0, R78 ;  /* 0x0000004e007b7220 */ /* 0x000fe20000410000 */
[----:B------:R-:W-:Y:S02]  /*6560*/  ISETP.GT.AND P4, PT, R122, 0x91, PT ;  /* 0x000000917a00780c */ /* 0x000fe40003f84270 */
[----:B---3--:R-:W-:-:S02]  /*6570*/  FSEL R78, R80, -INF , P3 ;  /* 0xff800000504e7808 */ /* 0x008fc40001800000 */
[----:B------:R-:W-:Y:S01]  /*6580*/  FMNMX.FTZ R125, R69, R124, !PT ;  /* 0x0000007c457d7209 */ /* 0x000fe20007810000 */
[----:B------:R3:W4:Y:S01]  /*6590*/  MUFU.TANH R80, R123 ;  /* 0x0000007b00507308 */ /* 0x0007220000002400 */
[----:B------:R-:W-:Y:S02]  /*65a0*/  ISETP.GT.AND P3, PT, R122, 0x98, PT ;  /* 0x000000987a00780c */ /* 0x000fe40003f64270 */
[----:B-1----:R-:W-:Y:S02]  /*65b0*/  FSEL R81, R81, -INF , P4 ;  /* 0xff80000051517808 */ /* 0x002fe40002000000 */
[----:B------:R-:W-:Y:S02]  /*65c0*/  FMNMX.FTZ R124, R78, R125, !PT ;  /* 0x0000007d4e7c7209 */ /* 0x000fe40007810000 */
[----:B------:R-:W-:Y:S01]  /*65d0*/  ISETP.GT.AND P4, PT, R122, 0x99, PT ;  /* 0x000000997a00780c */ /* 0x000fe20003f84270 */
[----:B------:R-:W-:Y:S01]  /*65e0*/  FMUL.FTZ R122, R0, R79 ;  /* 0x0000004f007a7220 */ /* 0x000fe20000410000 */
[----:B0-----:R-:W-:Y:S01]  /*65f0*/  FSEL R79, R84, -INF , P3 ;  /* 0xff800000544f7808 */ /* 0x001fe20001800000 */
[----:B------:R-:W-:Y:S01]  /*6600*/  MUFU.TANH R63, R63 ;  /* 0x0000003f003f7308 */ /* 0x000fe20000002400 */
[----:B------:R-:W-:-:S02]  /*6610*/  FMNMX.FTZ R124, R81, R124, !PT ;  /* 0x0000007c517c7209 */ /* 0x000fc40007810000 */
[----:B--2---:R-:W-:Y:S02]  /*6620*/  FSEL R85, R85, -INF , P4 ;  /* 0xff80000055557808 */ /* 0x004fe40002000000 */
[----:B------:R-:W-:Y:S02]  /*6630*/  FMNMX.FTZ R124, R79, R124, !PT ;  /* 0x0000007c4f7c7209 */ /* 0x000fe40007810000 */
[----:B------:R-:W-:Y:S01]  /*6640*/  IADD3 R102, R129, -UR18, R102 ;  /* 0x8000001281667c10 */ /* 0x000fe2000fffe066 */
[----:B------:R0:W1:Y:S01]  /*6650*/  MUFU.TANH R84, R122 ;  /* 0x0000007a00547308 */ /* 0x0000620000002400 */
[----:B------:R-:W-:Y:S02]  /*6660*/  FMNMX.FTZ R124, R85, R124, !PT ;  /* 0x0000007c557c7209 */ /* 0x000fe40007810000 */
[C---:B------:R-:W-:Y:S02]  /*6670*/  ISETP.GT.AND P4, PT, R102.reuse, RZ, PT ;  /* 0x000000ff6600720c */ /* 0x040fe40003f84270 */
[----:B------:R-:W-:Y:S01]  /*6680*/  ISETP.GT.AND P5, PT, R102, 0x1, PT ;  /* 0x000000016600780c */ /* 0x000fe20003fa4270 */
[----:B---3--:R-:W2:Y:S01]  /*6690*/  SHFL.BFLY PT, R123, R124, 0x2, 0x1f ;  /* 0x0c401f007c7b7f89 */ /* 0x008ea200000e0000 */
[----:B------:R-:W-:Y:S01]  /*66a0*/  FSEL R11, R11, -INF , P4 ;  /* 0xff8000000b0b7808 */ /* 0x000fe20002000000 */
[----:B------:R-:W-:Y:S01]  /*66b0*/  MUFU.TANH R66, R66 ;  /* 0x0000004200427308 */ /* 0x000fe20000002400 */
[----:B0-----:R-:W-:Y:S01]  /*66c0*/  FMUL.FTZ R122, R0, R58 ;  /* 0x0000003a007a7220 */ /* 0x001fe20000410000 */
[----:B------:R-:W-:-:S02]  /*66d0*/  ISETP.GT.AND P4, PT, R102, 0x8, PT ;  /* 0x000000086600780c */ /* 0x000fc40003f84270 */
[----:B------:R-:W-:Y:S02]  /*66e0*/  FSEL R12, R12, -INF , P5 ;  /* 0xff8000000c0c7808 */ /* 0x000fe40002800000 */
[----:B------:R-:W-:Y:S02]  /*66f0*/  FMNMX.FTZ R129, R11, R8, !PT ;  /* 0x000000080b817209 */ /* 0x000fe40007810000 */
[C---:B------:R-:W-:Y:S01]  /*6700*/  ISETP.GT.AND P5, PT, R102.reuse, 0x9, PT ;  /* 0x000000096600780c */ /* 0x040fe20003fa4270 */
[----:B------:R-:W0:Y:S01]  /*6710*/  MUFU.TANH R122, R122 ;  /* 0x0000007a007a7308 */ /* 0x000e220000002400 */
[----:B------:R-:W-:Y:S02]  /*6720*/  FSEL R15, R15, -INF , P4 ;  /* 0xff8000000f0f7808 */ /* 0x000fe40002000000 */
[----:B------:R-:W-:-:S04]  /*6730*/  ISETP.GT.AND P4, PT, R102, 0x10, PT ;  /* 0x000000106600780c */ /* 0x000fc80003f84270 */
[----:B------:R-:W-:Y:S01]  /*6740*/  FSEL R19, R19, -INF , P4 ;  /* 0xff80000013137808 */ /* 0x000fe20002000000 */
[----:B------:R-:W3:Y:S01]  /*6750*/  MUFU.TANH R67, R67 ;  /* 0x0000004300437308 */ /* 0x000ee20000002400 */
[----:B------:R-:W-:Y:S02]  /*6760*/  ISETP.GT.AND P4, PT, R102, 0x18, PT ;  /* 0x000000186600780c */ /* 0x000fe40003f84270 */
[----:B--2---:R-:W-:Y:S02]  /*6770*/  FMNMX.FTZ R123, R124, R123, !PT ;  /* 0x0000007b7c7b7209 */ /* 0x004fe40007810000 */
[----:B------:R-:W-:-:S03]  /*6780*/  FSEL R23, R23, -INF , P4 ;  /* 0xff80000017177808 */ /* 0x000fc60002000000 */
[----:B------:R-:W2:Y:S01]  /*6790*/  MUFU.TANH R70, R70 ;  /* 0x0000004600467308 */ /* 0x000ea20000002400 */
[----:B------:R-:W-:Y:S01]  /*67a0*/  ISETP.GT.AND P4, PT, R102, 0x20, PT ;  /* 0x000000206600780c */ /* 0x000fe20003f84270 */
[----:B------:R-:W5:Y:S01]  /*67b0*/  SHFL.BFLY PT, R58, R123, 0x1, 0x1f ;  /* 0x0c201f007b3a7f89 */ /* 0x000f6200000e0000 */
[----:B------:R-:W-:Y:S02]  /*67c0*/  WARPGROUP.DEPBAR.LE gsb0, 0x0 ;  /* 0x00008000000079c5 */ /* 0x000fe40000010000 */
[----:B------:R-:W-:Y:S01]  /*67d0*/  FSEL R106, R106, -INF , P4 ;  /* 0xff8000006a6a7808 */ /* 0x000fe20002000000 */
[----:B------:R-:W-:Y:S01]  /*67e0*/  WARPGROUP.ARRIVE ;  /* 0x00000000000079c5 */ /* 0x000fe20000000000 */
[----:B------:R-:W-:Y:S01]  /*67f0*/  ISETP.GT.AND P4, PT, R102, 0x28, PT ;  /* 0x000000286600780c */ /* 0x000fe20003f84270 */
[----:B------:R-:W2:Y:S03]  /*6800*/  MUFU.TANH R71, R71 ;  /* 0x0000004700477308 */ /* 0x000ea60000002400 */
[----:B------:R-:W-:Y:S01]  /*6810*/  FSEL R110, R110, -INF , P4 ;  /* 0xff8000006e6e7808 */ /* 0x000fe20002000000 */
[----:B------:R-:W-:Y:S01]  /*6820*/  QGMMA.64x64x32.F32.E4M3.E4M3 R24, R140, gdesc[UR8], R24, gsb0 ;  /* 0x00e000088c187df3 */ /* 0x000fe20008000818 */
[----:B------:R-:W-:Y:S01]  /*6830*/  ISETP.GT.AND P4, PT, R102, 0x30, PT ;  /* 0x000000306600780c */ /* 0x000fe20003f84270 */
[----:B------:R-:W-:Y:S01]  /*6840*/  UIADD3 UR10, UR12, 0x200, URZ ;  /* 0x000002000c0a7890 */ /* 0x000fe2000fffe03f */
[----:B------:R-:W-:-:S02]  /*6850*/  UMOV UR11, 0xc0000010 ;  /* 0xc0000010000b7882 */ /* 0x000fc40000000000 */
[----:B------:R-:W-:Y:S02]  /*6860*/  FSEL R114, R114, -INF , P4 ;  /* 0xff80000072727808 */ /* 0x000fe40002000000 */
[----:B------:R-:W-:-:S04]  /*6870*/  ISETP.GT.AND P4, PT, R102, 0x38, PT ;  /* 0x000000386600780c */ /* 0x000fc80003f84270 */
[----:B------:R-:W-:Y:S02]  /*6880*/  FSEL R118, R118, -INF , P4 ;  /* 0xff80000076767808 */ /* 0x000fe40002000000 */
[----:B------:R-:W-:Y:S02]  /*6890*/  ISETP.GT.AND P4, PT, R102, 0x40, PT ;  /* 0x000000406600780c */ /* 0x000fe40003f84270 */
[----:B-----5:R-:W-:Y:S02]  /*68a0*/  FMNMX.FTZ R58, R123, R58, !PT ;  /* 0x0000003a7b3a7209 */ /* 0x020fe40007810000 */
[----:B------:R-:W-:Y:S02]  /*68b0*/  MOV R123, UR17 ;  /* 0x00000011007b7c02 */ /* 0x000fe40008000f00 */
[----:B------:R-:W-:Y:S02]  /*68c0*/  FSETP.NEU.FTZ.AND P3, PT, R58, -INF , PT ;  /* 0xff8000003a00780b */ /* 0x000fe40003f7d000 */
[----:B------:R-:W-:Y:S01]  /*68d0*/  FSEL R90, R90, -INF , P4 ;  /* 0xff8000005a5a7808 */ /* 0x000fe20002000000 */
[----:B------:R-:W-:-:S01]  /*68e0*/  FFMA.FTZ R123, R58, R123, -8 ;  /* 0xc10000003a7b7423 */ /* 0x000fc2000001007b */
[----:B------:R-:W-:-:S04]  /*68f0*/  ISETP.GT.AND P4, PT, R102, 0x48, PT ;  /* 0x000000486600780c */ /* 0x000fc80003f84270 */
[----:B------:R-:W-:Y:S02]  /*6900*/  FSEL R123, R123, RZ, P3 ;  /* 0x000000ff7b7b7208 */ /* 0x000fe40001800000 */
[----:B------:R-:W-:Y:S02]  /*6910*/  FSEL R94, R94, -INF , P4 ;  /* 0xff8000005e5e7808 */ /* 0x000fe40002000000 */
[----:B------:R-:W-:Y:S01]  /*6920*/  ISETP.GT.AND P4, PT, R102, 0x50, PT ;  /* 0x000000506600780c */ /* 0x000fe20003f84270 */
[----:B------:R-:W-:-:S01]  /*6930*/  FFMA.FTZ R125, R10, UR17, -R123 ;  /* 0x000000110a7d7c23 */ /* 0x000fc2000801087b */
[--C-:B------:R-:W-:Y:S01]  /*6940*/  FFMA.FTZ R10, R13, UR17, -R123.reuse ;  /* 0x000000110d0a7c23 */ /* 0x100fe2000801087b */
[----:B------:R-:W-:-:S01]  /*6950*/  FFMA.FTZ R13, R14, UR17, -R123 ;  /* 0x000000110e0d7c23 */ /* 0x000fc2000801087b */
[--C-:B------:R-:W-:Y:S01]  /*6960*/  FFMA.FTZ R14, R74, UR17, -R123.reuse ;  /* 0x000000114a0e7c23 */ /* 0x100fe2000801087b */
[----:B------:R-:W-:Y:S01]  /*6970*/  FMNMX.FTZ R74, R12, R129, !PT ;  /* 0x000000810c4a7209 */ /* 0x000fe20007810000 */
[--C-:B------:R-:W-:Y:S01]  /*6980*/  FFMA.FTZ R127, R18, UR17, -R123.reuse ;  /* 0x00000011127f7c23 */ /* 0x100fe2000801087b */
[----:B------:R-:W-:-:S01]  /*6990*/  FFMA.FTZ R18, R21, UR17, -R123 ;  /* 0x0000001115127c23 */ /* 0x000fc2000801087b */
        /* <DEDUP_REMOVED lines=10> */
[--C-:B------:R-:W-:Y:S01]  /*6a40*/  FFMA.FTZ R117, R117, UR17, -R123.reuse ;  /* 0x0000001175757c23 */ /* 0x100fe2000801087b */
[----:B------:R-:W-:Y:S01]  /*6a50*/  FMNMX.FTZ R129, R19, R74, !PT ;  /* 0x0000004a13817209 */ /* 0x000fe20007810000 */
[--C-:B------:R-:W-:Y:S01]  /*6a60*/  FFMA.FTZ R74, R108, UR17, -R123.reuse ;  /* 0x000000116c4a7c23 */ /* 0x100fe2000801087b */
[----:B------:R-:W-:Y:S01]  /*6a70*/  ISETP.GT.AND P5, PT, R102, 0x19, PT ;  /* 0x000000196600780c */ /* 0x000fe20003fa4270 */
[--C-:B------:R-:W-:Y:S01]  /*6a80*/  FFMA.FTZ R72, R72, UR17, -R123.reuse ;  /* 0x0000001148487c23 */ /* 0x100fe2000801087b */
[----:B------:R-:W-:Y:S01]  /*6a90*/  FMNMX.FTZ R98, R20, R129, !PT ;  /* 0x0000008114627209 */ /* 0x000fe20007810000 */
[----:B------:R-:W-:Y:S01]  /*6aa0*/  MUFU.EX2 R125, R125 ;  /* 0x0000007d007d7308 */ /* 0x000fe20000000800 */
[----:B------:R-:W-:Y:S01]  /*6ab0*/  FSEL R120, R120, -INF , P5 ;  /* 0xff80000078787808 */ /* 0x000fe20002800000 */
[--C-:B-----5:R-:W-:Y:S01]  /*6ac0*/  FFMA.FTZ R104, R112, UR17, -R123.reuse ;  /* 0x0000001170687c23 */ /* 0x120fe2000801087b */
[----:B------:R-:W-:Y:S01]  /*6ad0*/  FMNMX.FTZ R129, R23, R98, !PT ;  /* 0x0000006217817209 */ /* 0x000fe20007810000 */
[--C-:B------:R-:W-:Y:S01]  /*6ae0*/  FFMA.FTZ R105, R105, UR17, -R123.reuse ;  /* 0x0000001169697c23 */ /* 0x100fe2000801087b */
[----:B------:R-:W-:Y:S01]  /*6af0*/  ISETP.GT.AND P5, PT, R102, 0x21, PT ;  /* 0x000000216600780c */ /* 0x000fe20003fa4270 */
[--C-:B------:R-:W-:Y:S01]  /*6b00*/  FFMA.FTZ R88, R88, UR17, -R123.reuse ;  /* 0x0000001158587c23 */ /* 0x100fe2000801087b */
[----:B------:R-:W-:Y:S01]  /*6b10*/  FMNMX.FTZ R129, R120, R129, !PT ;  /* 0x0000008178817209 */ /* 0x000fe20007810000 */
[----:B------:R-:W-:Y:S01]  /*6b20*/  MUFU.EX2 R72, R72 ;  /* 0x0000004800487308 */ /* 0x000fe20000000800 */
        /* <DEDUP_REMOVED lines=15> */
[----:B------:R-:W-:Y:S01]  /*6c20*/  MUFU.EX2 R10, R10 ;  /* 0x0000000a000a7308 */ /* 0x000fe20000000800 */
[----:B-----5:R-:W-:-:S01]  /*6c30*/  FFMA.FTZ R109, R113, UR17, -R123 ;  /* 0x00000011716d7c23 */ /* 0x020fc2000801087b */
[----:B------:R-:W-:Y:S01]  /*6c40*/  FMNMX.FTZ R113, R111, R108, !PT ;  /* 0x0000006c6f717209 */ /* 0x000fe20007810000 */
[----:B------:R-:W-:-:S02]  /*6c50*/  WARPGROUP.DEPBAR.LE gsb0, 0x0 ;  /* 0x00008000000079c5 */ /* 0x000fc40000010000 */
[----:B------:R-:W-:Y:S01]  /*6c60*/  FSEL R115, R115, -INF , P5 ;  /* 0xff80000073737808 */ /* 0x000fe20002800000 */
[----:B------:R-:W-:Y:S01]  /*6c70*/  WARPGROUP.ARRIVE ;  /* 0x00000000000079c5 */ /* 0x000fe20000000000 */
[----:B------:R-:W-:Y:S01]  /*6c80*/  FMNMX.FTZ R108, R114, R113, !PT ;  /* 0x00000071726c7209 */ /* 0x000fe20007810000 */
[----:B------:R-:W-:Y:S01]  /*6c90*/  MUFU.EX2 R13, R13 ;  /* 0x0000000d000d7308 */ /* 0x000fe20000000800 */
[----:B------:R-:W-:Y:S01]  /*6ca0*/  ISETP.GT.AND P5, PT, R102, 0x39, PT ;  /* 0x000000396600780c */ /* 0x000fe20003fa4270 */
[--C-:B------:R-:W-:Y:S01]  /*6cb0*/  FFMA.FTZ R56, R56, UR17, -R123.reuse ;  /* 0x0000001138387c23 */ /* 0x100fe2000801087b */
[----:B------:R-:W-:Y:S01]  /*6cc0*/  FMNMX.FTZ R113, R115, R108, !PT ;  /* 0x0000006c73717209 */ /* 0x000fe20007810000 */
[----:B------:R-:W-:Y:S01]  /*6cd0*/  QGMMA.64x64x32.F32.E4M3.E4M3 R24, R136, gdesc[UR8], R24, gsb0 ;  /* 0x00e0000888187df3 */ /* 0x000fe20008000818 */
        /* <DEDUP_REMOVED lines=18> */
[----:B-----5:R-:W-:Y:S01]  /*6e00*/  FMNMX.FTZ R116, R94, R113, !PT ;  /* 0x000000715e747209 */ /* 0x020fe20007810000 */
[----:B------:R-:W-:Y:S01]  /*6e10*/  MUFU.EX2 R14, R14 ;  /* 0x0000000e000e7308 */ /* 0x000fe20000000800 */
[----:B------:R-:W-:Y:S01]  /*6e20*/  ISETP.GT.AND P5, PT, R102, 0x51, PT ;  /* 0x000000516600780c */ /* 0x000fe20003fa4270 */
[--C-:B----4-:R-:W-:Y:S01]  /*6e30*/  FFMA.FTZ R117, R100, UR17, -R123.reuse ;  /* 0x0000001164757c23 */ /* 0x110fe2000801087b */
[----:B------:R-:W-:Y:S01]  /*6e40*/  FMNMX.FTZ R113, R95, R116, !PT ;  /* 0x000000745f717209 */ /* 0x000fe20007810000 */
[--C-:B------:R-:W-:Y:S01]  /*6e50*/  FFMA.FTZ R81, R81, UR17, -R123.reuse ;  /* 0x0000001151517c23 */ /* 0x100fe2000801087b */
[----:B------:R-:W-:Y:S01]  /*6e60*/  ISETP.GT.AND P4, PT, R102, 0x58, PT ;  /* 0x000000586600780c */ /* 0x000fe20003f84270 */
[----:B------:R-:W-:Y:S01]  /*6e70*/  FFMA.FTZ R79, R79, UR17, -R123 ;  /* 0x000000114f4f7c23 */ /* 0x000fe2000801087b */
[----:B------:R-:W-:Y:S01]  /*6e80*/  FSEL R99, R99, -INF , P5 ;  /* 0xff80000063637808 */ /* 0x000fe20002800000 */
[----:B------:R-:W-:Y:S01]  /*6e90*/  MUFU.EX2 R127, R127 ;  /* 0x0000007f007f7308 */ /* 0x000fe20000000800 */
[----:B------:R-:W-:-:S02]  /*6ea0*/  FMNMX.FTZ R116, R6, R113, !PT ;  /* 0x0000007106747209 */ /* 0x000fc40007810000 */
[C---:B------:R-:W-:Y:S02]  /*6eb0*/  ISETP.GT.AND P5, PT, R102.reuse, 0x59, PT ;  /* 0x000000596600780c */ /* 0x040fe40003fa4270 */
[----:B------:R-:W-:Y:S02]  /*6ec0*/  FSEL R121, R121, -INF , P4 ;  /* 0xff80000079797808 */ /* 0x000fe40002000000 */
[----:B------:R-:W-:Y:S01]  /*6ed0*/  FMNMX.FTZ R116, R99, R116, !PT ;  /* 0x0000007463747209 */ /* 0x000fe20007810000 */
[----:B------:R-:W-:Y:S01]  /*6ee0*/  MUFU.EX2 R18, R18 ;  /* 0x0000001200127308 */ /* 0x000fe20000000800 */
[----:B------:R-:W-:Y:S02]  /*6ef0*/  ISETP.GT.AND P4, PT, R102, 0x60, PT ;  /* 0x000000606600780c */ /* 0x000fe40003f84270 */
[----:B------:R-:W-:Y:S02]  /*6f00*/  FSEL R103, R103, -INF , P5 ;  /* 0xff80000067677808 */ /* 0x000fe40002800000 */
[----:B------:R-:W-:-:S02]  /*6f10*/  FMNMX.FTZ R116, R121, R116, !PT ;  /* 0x0000007479747209 */ /* 0x000fc40007810000 */
[C---:B------:R-:W-:Y:S01]  /*6f20*/  ISETP.GT.AND P5, PT, R102.reuse, 0x61, PT ;  /* 0x000000616600780c */ /* 0x040fe20003fa4270 */
[----:B------:R-:W-:Y:S01]  /*6f30*/  MUFU.EX2 R21, R21 ;  /* 0x0000001500157308 */ /* 0x000fe20000000800 */
[----:B------:R-:W-:Y:S02]  /*6f40*/  FSEL R17, R17, -INF , P4 ;  /* 0xff80000011117808 */ /* 0x000fe40002000000 */
[----:B------:R-:W-:Y:S02]  /*6f50*/  FMNMX.FTZ R116, R103, R116, !PT ;  /* 0x0000007467747209 */ /* 0x000fe40007810000 */
[----:B------:R-:W-:Y:S02]  /*6f60*/  ISETP.GT.AND P4, PT, R102, 0x68, PT ;  /* 0x000000686600780c */ /* 0x000fe40003f84270 */
[----:B------:R-:W-:Y:S01]  /*6f70*/  FSEL R75, R75, -INF , P5 ;  /* 0xff8000004b4b7808 */ /* 0x000fe20002800000 */
[----:B------:R-:W-:Y:S01]  /*6f80*/  MUFU.EX2 R105, R105 ;  /* 0x0000006900697308 */ /* 0x000fe20000000800 */
[----:B------:R-:W-:-:S02]  /*6f90*/  FMNMX.FTZ R116, R17, R116, !PT ;  /* 0x0000007411747209 */ /* 0x000fc40007810000 */
[----:B------:R-:W-:Y:S02]  /*6fa0*/  ISETP.GT.AND P5, PT, R102, 0x69, PT ;  /* 0x000000696600780c */ /* 0x000fe40003fa4270 */
[----:B------:R-:W-:Y:S02]  /*6fb0*/  FSEL R80, R80, -INF , P4 ;  /* 0xff80000050507808 */ /* 0x000fe40002000000 */
[----:B------:R-:W-:Y:S01]  /*6fc0*/  FMNMX.FTZ R113, R75, R116, !PT ;  /* 0x000000744b717209 */ /* 0x000fe20007810000 */
[----:B------:R-:W-:Y:S01]  /*6fd0*/  MUFU.EX2 R74, R74 ;  /* 0x0000004a004a7308 */ /* 0x000fe20000000800 */
[----:B------:R-:W-:Y:S02]  /*6fe0*/  ISETP.GT.AND P4, PT, R102, 0x70, PT ;  /* 0x000000706600780c */ /* 0x000fe40003f84270 */
[----:B-1----:R-:W-:Y:S02]  /*6ff0*/  FSEL R84, R84, -INF , P5 ;  /* 0xff80000054547808 */ /* 0x002fe40002800000 */
[----:B------:R-:W-:-:S02]  /*7000*/  FMNMX.FTZ R113, R80, R113, !PT ;  /* 0x0000007150717209 */ /* 0x000fc40007810000 */
[----:B------:R-:W-:Y:S01]  /*7010*/  ISETP.GT.AND P5, PT, R102, 0x71, PT ;  /* 0x000000716600780c */ /* 0x000fe20003fa4270 */
[----:B------:R-:W-:Y:S01]  /*7020*/  MUFU.EX2 R104, R104 ;  /* 0x0000006800687308 */ /* 0x000fe20000000800 */
[----:B------:R-:W-:Y:S02]  /*7030*/  FSEL R82, R82, -INF , P4 ;  /* 0xff80000052527808 */ /* 0x000fe40002000000 */
[----:B------:R-:W-:Y:S02]  /*7040*/  FMNMX.FTZ R113, R84, R113, !PT ;  /* 0x0000007154717209 */ /* 0x000fe40007810000 */
[----:B------:R-:W-:Y:S02]  /*7050*/  ISETP.GT.AND P4, PT, R102, 0x78, PT ;  /* 0x000000786600780c */ /* 0x000fe40003f84270 */
[----:B------:R-:W-:Y:S01]  /*7060*/  FSEL R83, R83, -INF , P5 ;  /* 0xff80000053537808 */ /* 0x000fe20002800000 */
[----:B------:R-:W-:Y:S01]  /*7070*/  MUFU.EX2 R109, R109 ;  /* 0x0000006d006d7308 */ /* 0x000fe20000000800 */
[----:B------:R-:W-:Y:S01]  /*7080*/  FMNMX.FTZ R116, R82, R113, !PT ;  /* 0x0000007152747209 */ /* 0x000fe20007810000 */
[----:B------:R-:W-:-:S02]  /*7090*/  WARPGROUP.DEPBAR.LE gsb0, 0x0 ;  /* 0x00008000000079c5 */ /* 0x000fc40000010000 */
[----:B------:R-:W-:Y:S02]  /*70a0*/  ISETP.GT.AND P5, PT, R102, 0x79, PT ;  /* 0x000000796600780c */ /* 0x000fe40003fa4270 */
[----:B------:R-:W-:Y:S02]  /*70b0*/  FSEL R86, R86, -INF , P4 ;  /* 0xff80000056567808 */ /* 0x000fe40002000000 */
[----:B------:R-:W-:Y:S01]  /*70c0*/  FMNMX.FTZ R113, R83, R116, !PT ;  /* 0x0000007453717209 */ /* 0x000fe20007810000 */
[----:B------:R-:W-:Y:S01]  /*70d0*/  FFMA.FTZ R116, R101, UR17, -R123 ;  /* 0x0000001165747c23 */ /* 0x000fe2000801087b */
[----:B------:R-:W-:Y:S01]  /*70e0*/  ISETP.GT.AND P4, PT, R102, 0x80, PT ;  /* 0x000000806600780c */ /* 0x000fe20003f84270 */
[----:B------:R-:W-:Y:S01]  /*70f0*/  MUFU.EX2 R88, R88 ;  /* 0x0000005800587308 */ /* 0x000fe20000000800 */
[----:B------:R-:W-:Y:S02]  /*7100*/  FSEL R100, R87, -INF , P5 ;  /* 0xff80000057647808 */ /* 0x000fe40002800000 */
[----:B------:R-:W-:-:S02]  /*7110*/  FMNMX.FTZ R113, R86, R113, !PT ;  /* 0x0000007156717209 */ /* 0x000fc40007810000 */
[----:B------:R-:W-:Y:S02]  /*7120*/  ISETP.GT.AND P5, PT, R102, 0x81, PT ;  /* 0x000000816600780c */ /* 0x000fe40003fa4270 */
[----:B0-----:R-:W-:Y:S01]  /*7130*/  FSEL R122, R122, -INF , P4 ;  /* 0xff8000007a7a7808 */ /* 0x001fe20002000000 */
[----:B------:R0:W-:Y:S01]  /*7140*/  MUFU.EX2 R87, R117 ;  /* 0x0000007500577308 */ /* 0x0001e20000000800 */
[----:B------:R-:W-:Y:S02]  /*7150*/  FMNMX.FTZ R113, R100, R113, !PT ;  /* 0x0000007164717209 */ /* 0x000fe40007810000 */
[----:B------:R-:W-:Y:S02]  /*7160*/  ISETP.GT.AND P4, PT, R102, 0x88, PT ;  /* 0x000000886600780c */ /* 0x000fe40003f84270 */
[----:B------:R-:W-:Y:S02]  /*7170*/  FSEL R59, R59, -INF , P5 ;  /* 0xff8000003b3b7808 */ /* 0x000fe40002800000 */
[----:B------:R-:W-:Y:S01]  /*7180*/  FMNMX.FTZ R124, R122, R113, !PT ;  /* 0x000000717a7c7209 */ /* 0x000fe20007810000 */
[----:B------:R-:W-:-:S01]  /*7190*/  FFMA.FTZ R113, R73, UR17, -R123 ;  /* 0x0000001149717c23 */ /* 0x000fc2000801087b */
[----:B------:R-:W-:Y:S01]  /*71a0*/  ISETP.GT.AND P5, PT, R102, 0x89, PT ;  /* 0x000000896600780c */ /* 0x000fe20003fa4270 */
[----:B0-----:R-:W-:-:S01]  /*71b0*/  FFMA.FTZ R117, R76, UR17, -R123 ;  /* 0x000000114c757c23 */ /* 0x001fc2000801087b */
        /* <DEDUP_REMOVED lines=8> */
[----:B------:R-:W-:Y:S02]  /*7240*/  FSEL R66, R66, -INF , P4 ;  /* 0xff80000042427808 */ /* 0x000fe40002000000 */
[----:B------:R-:W-:-:S02]  /*7250*/  FMNMX.FTZ R73, R63, R124, !PT ;  /* 0x0000007c3f497209 */ /* 0x000fc40007810000 */
[----:B------:R-:W-:Y:S01]  /*7260*/  ISETP.GT.AND P4, PT, R102, 0x98, PT ;  /* 0x000000986600780c */ /* 0x000fe20003f84270 */
[----:B------:R0:W-:Y:S01]  /*7270*/  MUFU.EX2 R124, R113 ;  /* 0x00000071007c7308 */ /* 0x0001e20000000800 */
[----:B---3--:R-:W-:Y:S02]  /*7280*/  FSEL R67, R67, -INF , P5 ;  /* 0xff80000043437808 */ /* 0x008fe40002800000 */
[----:B------:R-:W-:Y:S02]  /*7290*/  FMNMX.FTZ R126, R66, R73, !PT ;  /* 0x00000049427e7209 */ /* 0x000fe40007810000 */
[----:B------:R-:W-:Y:S02]  /*72a0*/  ISETP.GT.AND P5, PT, R102, 0x99, PT ;  /* 0x000000996600780c */ /* 0x000fe40003fa4270 */
[----:B--2---:R-:W-:Y:S01]  /*72b0*/  FSEL R70, R70, -INF , P4 ;  /* 0xff80000046467808 */ /* 0x004fe20002000000 */
[----:B------:R-:W-:Y:S01]  /*72c0*/  MUFU.EX2 R93, R93 ;  /* 0x0000005d005d7308 */ /* 0x000fe20000000800 */
[----:B------:R-:W-:Y:S01]  /*72d0*/  FMNMX.FTZ R101, R67, R126, !PT ;  /* 0x0000007e43657209 */ /* 0x000fe20007810000 */
[--C-:B------:R-:W-:Y:S01]  /*72e0*/  FFMA.FTZ R126, R77, UR17, -R123.reuse ;  /* 0x000000114d7e7c23 */ /* 0x100fe2000801087b */
[----:B------:R-:W-:Y:S01]  /*72f0*/  FSEL R73, R71, -INF , P5 ;  /* 0xff80000047497808 */ /* 0x000fe20002800000 */
[----:B------:R-:W-:Y:S01]  /*7300*/  FFMA.FTZ R77, R57, UR17, -R123 ;  /* 0x00000011394d7c23 */ /* 0x000fe2000801087b */
[----:B------:R-:W-:-:S03]  /*7310*/  FMNMX.FTZ R76, R70, R101, !PT ;  /* 0x00000065464c7209 */ /* 0x000fc60007810000 */
[----:B------:R1:W-:Y:S01]  /*7320*/  MUFU.EX2 R71, R117 ;  /* 0x0000007500477308 */ /* 0x0003e20000000800 */
[----:B------:R-:W-:-:S05]  /*7330*/  FMNMX.FTZ R101, R73, R76, !PT ;  /* 0x0000004c49657209 */ /* 0x000fca0007810000 */
[----:B------:R-:W2:Y:S02]  /*7340*/  SHFL.BFLY PT, R102, R101, 0x2, 0x1f ;  /* 0x0c401f0065667f89 */ /* 0x000ea400000e0000 */
[----:B------:R-:W-:Y:S08]  /*7350*/  MUFU.EX2 R76, R126 ;  /* 0x0000007e004c7308 */ /* 0x000ff00000000800 */
[----:B------:R-:W-:Y:S08]  /*7360*/  MUFU.EX2 R96, R96 ;  /* 0x0000006000607308 */ /* 0x000ff00000000800 */
[----:B------:R-:W-:Y:S01]  /*7370*/  MUFU.EX2 R97, R97 ;  /* 0x0000006100617308 */ /* 0x000fe20000000800 */
[----:B--2---:R-:W-:-:S07]  /*7380*/  FMNMX.FTZ R102, R101, R102, !PT ;  /* 0x0000006665667209 */ /* 0x004fce0007810000 */
[----:B------:R-:W-:Y:S01]  /*7390*/  MUFU.EX2 R116, R116 ;  /* 0x0000007400747308 */ /* 0x000fe20000000800 */
[----:B------:R-:W2:Y:S07]  /*73a0*/  SHFL.BFLY PT, R57, R102, 0x1, 0x1f ;  /* 0x0c201f0066397f89 */ /* 0x000eae00000e0000 */
[----:B------:R-:W-:Y:S08]  /*73b0*/  MUFU.EX2 R9, R9 ;  /* 0x0000000900097308 */ /* 0x000ff00000000800 */
[----:B------:R-:W-:Y:S08]  /*73c0*/  MUFU.EX2 R56, R56 ;  /* 0x0000003800387308 */ /* 0x000ff00000000800 */
[----:B------:R-:W-:Y:S01]  /*73d0*/  MUFU.EX2 R77, R77 ;  /* 0x0000004d004d7308 */ /* 0x000fe20000000800 */
[----:B--2---:R-:W-:Y:S01]  /*73e0*/  FMNMX.FTZ R57, R102, R57, !PT ;  /* 0x0000003966397209 */ /* 0x004fe20007810000 */
        /* <DEDUP_REMOVED lines=8> */
[--C-:B0-----:R-:W-:Y:S01]  /*7470*/  FFMA.FTZ R113, R115, UR17, -R85.reuse ;  /* 0x0000001173717c23 */ /* 0x101fe20008010855 */
[----:B------:R-:W-:-:S01]  /*7480*/  FFMA.FTZ R110, R114, UR17, -R85 ;  /* 0x00000011726e7c23 */ /* 0x000fc20008010855 */
[--C-:B------:R-:W-:Y:S01]  /*7490*/  FFMA.FTZ R115, R119, UR17, -R85.reuse ;  /* 0x0000001177737c23 */ /* 0x100fe20008010855 */
[----:B------:R-:W-:-:S01]  /*74a0*/  FFMA.FTZ R114, R118, UR17, -R85 ;  /* 0x0000001176727c23 */ /* 0x000fc20008010855 */
[----:B------:R-:W-:Y:S01]  /*74b0*/  FSEL R119, R57, RZ, P4 ;  /* 0x000000ff39777208 */ /* 0x000fe20002000000 */
[----:B------:R-:W-:-:S01]  /*74c0*/  FFMA.FTZ R11, R11, UR17, -R85 ;  /* 0x000000110b0b7c23 */ /* 0x000fc20008010855 */
[----:B------:R-:W-:Y:S01]  /*74d0*/  FSEL R118, R58, RZ, P3 ;  /* 0x000000ff3a767208 */ /* 0x000fe20001800000 */
[----:B------:R-:W-:-:S01]  /*74e0*/  FFMA.FTZ R12, R12, UR17, -R85 ;  /* 0x000000110c0c7c23 */ /* 0x000fc20008010855 */
[----:B------:R-:W-:Y:S01]  /*74f0*/  FFMA.FTZ R15, R15, UR17, -R85 ;  /* 0x000000110f0f7c23 */ /* 0x000fe20008010855 */
[----:B------:R-:W-:-:S01]  /*7500*/  FADD.FTZ R8, -R119, R8 ;  /* 0x0000000877087221 */ /* 0x000fc20000010100 */
[----:B------:R-:W-:Y:S01]  /*7510*/  FFMA.FTZ R22, R22, UR17, -R85 ;  /* 0x0000001116167c23 */ /* 0x000fe20008010855 */
[----:B------:R-:W-:-:S01]  /*7520*/  FADD.FTZ R118, -R118, R7 ;  /* 0x0000000776767221 */ /* 0x000fc20000010100 */
[----:B------:R-:W-:Y:S01]  /*7530*/  MUFU.EX2 R11, R11 ;  /* 0x0000000b000b7308 */ /* 0x000fe20000000800 */
[----:B------:R-:W-:Y:S01]  /*7540*/  FMUL.FTZ R8, R8, UR17 ;  /* 0x0000001108087c20 */ /* 0x000fe20008410000 */
[--C-:B------:R-:W-:Y:S01]  /*7550*/  FFMA.FTZ R19, R19, UR17, -R85.reuse ;  /* 0x0000001113137c23 */ /* 0x100fe20008010855 */
[----:B------:R-:W-:Y:S01]  /*7560*/  FMUL.FTZ R118, R118, UR17 ;  /* 0x0000001176767c20 */ /* 0x000fe20008410000 */
[--C-:B------:R-:W-:Y:S01]  /*7570*/  FFMA.FTZ R20, R20, UR17, -R85.reuse ;  /* 0x0000001114147c23 */ /* 0x100fe20008010855 */
[----:B-1----:R-:W-:-:S01]  /*7580*/  FFMA.FTZ R117, R112, UR17, -R85 ;  /* 0x0000001170757c23 */ /* 0x002fc20008010855 */
        /* <DEDUP_REMOVED lines=28> */
[----:B------:R-:W-:-:S04]  /*7750*/  FADD.FTZ R118, R10, R121 ;  /* 0x000000790a767221 */ /* 0x000fc80000010000 */
[----:B------:R-:W-:Y:S02]  /*7760*/  FADD.FTZ R103, R13, R118 ;  /* 0x000000760d677221 */ /* 0x000fe40000010000 */
[----:B------:R-:W1:Y:S01]  /*7770*/  MUFU.EX2 R22, R22 ;  /* 0x0000001600167308 */ /* 0x000e620000000800 */
[----:B--2---:R-:W-:-:S01]  /*7780*/  FADD.FTZ R2, R12, R3 ;  /* 0x000000030c027221 */ /* 0x004fc20000010000 */
[----:B------:R-:W-:-:S04]  /*7790*/  FADD.FTZ R118, R14, R103 ;  /* 0x000000670e767221 */ /* 0x000fc80000010000 */
[----:B------:R-:W-:Y:S01]  /*77a0*/  FADD.FTZ R103, R127, R118 ;  /* 0x000000767f677221 */ /* 0x000fe20000010000 */
[----:B------:R-:W-:-:S01]  /*77b0*/  FFMA.FTZ R118, R75, UR17, -R85 ;  /* 0x000000114b767c23 */ /* 0x000fc20008010855 */
        /* <DEDUP_REMOVED lines=8> */
[----:B------:R-:W-:Y:S01]  /*7840*/  FADD.FTZ R103, R105, R80 ;  /* 0x0000005069677221 */ /* 0x000fe20000010000 */
        /* <DEDUP_REMOVED lines=36> */
[----:B------:R-:W-:Y:S01]  /*7a90*/  FFMA.FTZ R84, R86, UR17, -R85 ;  /* 0x0000001156547c23 */ /* 0x000fe20008010855 */
[----:B------:R-:W-:-:S05]  /*7aa0*/  FADD.FTZ R2, R97, R2 ;  /* 0x0000000261027221 */ /* 0x000fca0000010000 */
        /* <DEDUP_REMOVED lines=81> */
.L_x_12684:
        /* <DEDUP_REMOVED lines=12> */
[----:B------:R-:W-:Y:S01]  /*8080*/  UMOV UR21, UR20 ;  /* 0x0000001400157c82 */ /* 0x000fe20008000000 */
        /* <DEDUP_REMOVED lines=70> */
[----:B------:R-:W-:Y:S06]  /*84f0*/  @P3 BRA `(.L_x_12685) ;  /* 0xffffffc8001c3947 */ /* 0x000fec000383ffff */
.L_x_12675:
        /* <DEDUP_REMOVED lines=8> */
.L_x_12696:
[----:B------:R-:W-:-:S04]  /*8580*/  UIADD3 UR7, UR23, 0x1, URZ ;  /* 0x0000000117077890 */ /* 0x000fc8000fffe03f */
[----:B------:R-:W-:-:S04]  /*8590*/  UISETP.NE.AND UP0, UPT, UR7, 0x2, UPT ;  /* 0x000000020700788c */ /* 0x000fc8000bf05270 */
[----:B------:R-:W-:Y:S02]  /*85a0*/  USEL UR4, URZ, 0x1, UP0 ;  /* 0x000000013f047887 */ /* 0x000fe40008000000 */
[----:B------:R-:W-:Y:S02]  /*85b0*/  USEL UR7, UR7, URZ, UP0 ;  /* 0x0000003f07077287 */ /* 0x000fe40008000000 */
[----:B------:R-:W-:Y:S01]  /*85c0*/  ULOP3.LUT UR4, UR24, UR4, URZ, 0x3c, !UPT ;  /* 0x0000000418047292 */ /* 0x000fe2000f8e3c3f */
[----:B------:R-:W-:Y:S11]  /*85d0*/  @!P0 BRA `(.L_x_12687) ;  /* 0x0000000000048947 */ /* 0x000ff60003800000 */
[----:B------:R-:W-:Y:S01]  /*85e0*/  BPT.TRAP 0x1 ;  /* 0x000000040000795c */ /* 0x000fe20000300000 */
.L_x_12687:
[----:B------:R-:W-:Y:S01]  /*85f0*/  ULEA UR22, UR7, UR48, 0x3 ;  /* 0x0000003007167291 */ /* 0x000fe2000f8e183f */
[----:B------:R-:W-:-:S05]  /*8600*/  IMAD.U32 R6, RZ, RZ, UR4 ;  /* 0x00000004ff067e24 */ /* 0x000fca000f8e00ff */
[----:B------:R-:W-:-:S04]  /*8610*/  SHF.L.U32 R6, R6, 0x1f, RZ ;  /* 0x0000001f06067819 */ /* 0x000fc800000006ff */
[----:B------:R0:W1:Y:S01]  /*8620*/  SYNCS.PHASECHK.TRANS64.TRYWAIT P2, [UR22+0x12430], R6 ;  /* 0x01243006ff0075a7 */ /* 0x0000620008040156 */
[----:B------:R-:W-:Y:S05]  /*8630*/  @!P0 BRA `(.L_x_12688) ;  /* 0x0000000000048947 */ /* 0x000fea0003800000 */
[----:B------:R-:W-:Y:S01]  /*8640*/  BPT.TRAP 0x1 ;  /* 0x000000040000795c */ /* 0x000fe20000300000 */
.L_x_12688:
[----:B-1----:R-:W-:Y:S05]  /*8650*/  @P2 BRA `(.L_x_12689) ;  /* 0x0000000000082947 */ /* 0x002fea0003800000 */
[----:B------:R-:W1:Y:S02]  /*8660*/  SYNCS.PHASECHK.TRANS64.TRYWAIT P2, [UR22+0x12430], R6 ;  /* 0x01243006ff0075a7 */ /* 0x000e640008040156 */
[----:B-1----:R-:W-:Y:S05]  /*8670*/  @!P2 BRA `(.L_x_12690) ;  /* 0x0000007c0098a947 */ /* 0x002fea0003800000 */
.L_x_12689:
        /* <DEDUP_REMOVED lines=63> */
.L_x_12691:
[----:B------:R-:W-:Y:S01]  /*8a70*/  ULEA UR13, UR23, UR48, 0x3 ;  /* 0x00000030170d7291 */ /* 0x000fe2000f8e183f */
[----:B-1----:R-:W-:-:S05]  /*8a80*/  IMAD.U32 R7, RZ, RZ, UR24 ;  /* 0x00000018ff077e24 */ /* 0x002fca000f8e00ff */
[----:B------:R-:W-:-:S04]  /*8a90*/  SHF.L.U32 R7, R7, 0x1f, RZ ;  /* 0x0000001f07077819 */ /* 0x000fc800000006ff */
[----:B------:R1:W2:Y:S01]  /*8aa0*/  SYNCS.PHASECHK.TRANS64.TRYWAIT P2, [UR13+0x12450], R7 ;  /* 0x01245007ff0075a7 */ /* 0x0002a2000804014d */
[----:B------:R-:W-:Y:S05]  /*8ab0*/  @!P0 BRA `(.L_x_12692) ;  /* 0x0000000000048947 */ /* 0x000fea0003800000 */
[----:B------:R-:W-:Y:S01]  /*8ac0*/  BPT.TRAP 0x1 ;  /* 0x000000040000795c */ /* 0x000fe20000300000 */
.L_x_12692:
[C---:B0-----:R-:W-:Y:S01]  /*8ad0*/  FMUL.FTZ R6, R0.reuse, R120 ;  /* 0x0000007800067220 */ /* 0x041fe20000410000 */
        /* <DEDUP_REMOVED lines=30> */
[----:B------:R-:W-:Y:S01]  /*8cc0*/  FMUL.FTZ R18, R0, R131 ;  /* 0x0000008300127220 */ /* 0x000fe20000410000 */
[----:B0-----:R-:W-:Y:S01]  /*8cd0*/  FMNMX.FTZ R119, R6, R5, !PT ;  /* 0x0000000506777209 */ /* 0x001fe20007810000 */
[C---:B------:R-:W-:Y:S01]  /*8ce0*/  FMUL.FTZ R19, R0.reuse, R132 ;  /* 0x0000008400137220 */ /* 0x040fe20000410000 */
[----:B---3--:R-:W-:Y:S01]  /*8cf0*/  FMNMX.FTZ R121, R9, R4, !PT ;  /* 0x0000000409797209 */ /* 0x008fe20007810000 */
[C---:B------:R-:W-:Y:S01]  /*8d00*/  FMUL.FTZ R21, R0.reuse, R134 ;  /* 0x0000008600157220 */ /* 0x040fe20000410000 */
[C---:B------:R-:W-:Y:S01]  /*8d10*/  FMUL.FTZ R20, R0.reuse, R133 ;  /* 0x0000008500147220 */ /* 0x040fe20000410000 */
[----:B------:R-:W-:Y:S01]  /*8d20*/  FMUL.FTZ R22, R0, R135 ;  /* 0x0000008700167220 */ /* 0x000fe20000410000 */
[----:B------:R-:W0:Y:S01]  /*8d30*/  MUFU.TANH R11, R11 ;  /* 0x0000000b000b7308 */ /* 0x000e220000002400 */
[----:B----4-:R-:W-:Y:S01]  /*8d40*/  FMNMX.FTZ R120, R8, R119, !PT ;  /* 0x0000007708787209 */ /* 0x010fe20007810000 */
[C---:B------:R-:W-:Y:S01]  /*8d50*/  FMUL.FTZ R88, R0.reuse, R88 ;  /* 0x0000005800587220 */ /* 0x040fe20000410000 */
[C---:B------:R-:W-:Y:S01]  /*8d60*/  FMUL.FTZ R90, R0.reuse, R90 ;  /* 0x0000005a005a7220 */ /* 0x040fe20000410000 */
[C---:B------:R-:W-:Y:S01]  /*8d70*/  FMUL.FTZ R89, R0.reuse, R89 ;  /* 0x0000005900597220 */ /* 0x040fe20000410000 */
[C---:B------:R-:W-:Y:S01]  /*8d80*/  FMUL.FTZ R91, R0.reuse, R91 ;  /* 0x0000005b005b7220 */ /* 0x040fe20000410000 */
[C---:B------:R-:W-:Y:S01]  /*8d90*/  FMUL.FTZ R92, R0.reuse, R92 ;  /* 0x0000005c005c7220 */ /* 0x040fe20000410000 */
[----:B------:R-:W-:Y:S01]  /*8da0*/  FMUL.FTZ R94, R0, R94 ;  /* 0x0000005e005e7220 */ /* 0x000fe20000410000 */
[----:B------:R-:W3:Y:S01]  /*8db0*/  MUFU.TANH R13, R13 ;  /* 0x0000000d000d7308 */ /* 0x000ee20000002400 */
[----:B-----5:R-:W-:Y:S01]  /*8dc0*/  FMNMX.FTZ R122, R10, R121, !PT ;  /* 0x000000790a7a7209 */ /* 0x020fe20007810000 */
[C---:B------:R-:W-:Y:S01]  /*8dd0*/  FMUL.FTZ R93, R0.reuse, R93 ;  /* 0x0000005d005d7220 */ /* 0x040fe20000410000 */
[C---:B------:R-:W-:Y:S01]  /*8de0*/  FMUL.FTZ R95, R0.reuse, R95 ;  /* 0x0000005f005f7220 */ /* 0x040fe20000410000 */
[C---:B------:R-:W-:Y:S01]  /*8df0*/  FMUL.FTZ R96, R0.reuse, R96 ;  /* 0x0000006000607220 */ /* 0x040fe20000410000 */
[C---:B------:R-:W-:Y:S01]  /*8e00*/  FMUL.FTZ R98, R0.reuse, R98 ;  /* 0x0000006200627220 */ /* 0x040fe20000410000 */
[C---:B------:R-:W-:Y:S01]  /*8e10*/  FMUL.FTZ R97, R0.reuse, R97 ;  /* 0x0000006100617220 */ /* 0x040fe20000410000 */
[C---:B------:R-:W-:Y:S01]  /*8e20*/  FMUL.FTZ R99, R0.reuse, R99 ;  /* 0x0000006300637220 */ /* 0x040fe20000410000 */
[----:B------:R-:W4:Y:S01]  /*8e30*/  MUFU.TANH R12, R12 ;  /* 0x0000000c000c7308 */ /* 0x000f220000002400 */
        /* <DEDUP_REMOVED lines=44> */
[----:B------:R-:W-:-:S03]  /*9100*/  FMUL.FTZ R71, R0, R71 ;  /* 0x0000004700477220 */ /* 0x000fc60000410000 */
[----:B------:R-:W4:Y:S01]  /*9110*/  MUFU.TANH R19, R19 ;  /* 0x0000001300137308 */ /* 0x000f220000002400 */
[----:B0-----:R-:W-:-:S07]  /*9120*/  FMNMX.FTZ R120, R16, R119, !PT ;  /* 0x0000007710787209 */ /* 0x001fce0007810000 */
[----:B------:R-:W0:Y:S01]  /*9130*/  MUFU.TANH R21, R21 ;  /* 0x0000001500157308 */ /* 0x000e220000002400 */
[----:B---3--:R-:W-:-:S07]  /*9140*/  FMNMX.FTZ R122, R18, R121, !PT ;  /* 0x00000079127a7209 */ /* 0x008fce0007810000 */
[----:B------:R-:W3:Y:S01]  /*9150*/  MUFU.TANH R20, R20 ;  /* 0x0000001400147308 */ /* 0x000ee20000002400 */
[----:B----4-:R-:W-:-:S07]  /*9160*/  FMNMX.FTZ R119, R19, R120, !PT ;  /* 0x0000007813777209 */ /* 0x010fce0007810000 */
[----:B------:R-:W4:Y:S01]  /*9170*/  MUFU.TANH R22, R22 ;  /* 0x0000001600167308 */ /* 0x000f220000002400 */
[----:B0-----:R-:W-:-:S07]  /*9180*/  FMNMX.FTZ R121, R21, R122, !PT ;  /* 0x0000007a15797209 */ /* 0x001fce0007810000 */
[----:B------:R-:W0:Y:S01]  /*9190*/  MUFU.TANH R23, R23 ;  /* 0x0000001700177308 */ /* 0x000e220000002400 */
[----:B---3--:R-:W-:Y:S01]  /*91a0*/  FMNMX.FTZ R120, R20, R119, !PT ;  /* 0x0000007714787209 */ /* 0x008fe20007810000 */
[----:B------:R-:W-:-:S06]  /*91b0*/  FMUL.FTZ R119, R0, R57 ;  /* 0x0000003900777220 */ /* 0x000fcc0000410000 */
[----:B------:R-:W3:Y:S01]  /*91c0*/  MUFU.TANH R105, R105 ;  /* 0x0000006900697308 */ /* 0x000ee20000002400 */
[----:B----4-:R-:W-:-:S07]  /*91d0*/  FMNMX.FTZ R122, R22, R121, !PT ;  /* 0x00000079167a7209 */ /* 0x010fce0007810000 */
[----:B------:R-:W4:Y:S01]  /*91e0*/  MUFU.TANH R104, R104 ;  /* 0x0000006800687308 */ /* 0x000f220000002400 */
[----:B0-----:R-:W-:Y:S01]  /*91f0*/  FMNMX.FTZ R57, R23, R120, !PT ;  /* 0x0000007817397209 */ /* 0x001fe20007810000 */
[----:B------:R-:W-:-:S06]  /*9200*/  FMUL.FTZ R120, R0, R58 ;  /* 0x0000003a00787220 */ /* 0x000fcc0000410000 */
[----:B------:R-:W0:Y:S01]  /*9210*/  MUFU.TANH R106, R106 ;  /* 0x0000006a006a7308 */ /* 0x000e220000002400 */
[----:B---3--:R-:W-:-:S07]  /*9220*/  FMNMX.FTZ R121, R105, R122, !PT ;  /* 0x0000007a69797209 */ /* 0x008fce0007810000 */
[----:B------:R-:W3:Y:S01]  /*9230*/  MUFU.TANH R107, R107 ;  /* 0x0000006b006b7308 */ /* 0x000ee20000002400 */
[----:B----4-:R-:W-:-:S07]  /*9240*/  FMNMX.FTZ R122, R104, R57, !PT ;  /* 0x00000039687a7209 */ /* 0x010fce0007810000 */
        /* <DEDUP_REMOVED lines=117> */
[----:B---3--:R-:W-:Y:S02]  /*99a0*/  FMNMX.FTZ R122, R70, R121, !PT ;  /* 0x00000079467a7209 */ /* 0x008fe40007810000 */
[----:B----4-:R-:W-:Y:S01]  /*99b0*/  FMNMX.FTZ R121, R69, R58, !PT ;  /* 0x0000003a45797209 */ /* 0x010fe20007810000 */
[----:B--2---:R-:W-:Y:S06]  /*99c0*/  @P2 BRA `(.L_x_12693) ;  /* 0x0000000000082947 */ /* 0x004fec0003800000 */
[----:B------:R-:W2:Y:S02]  /*99d0*/  SYNCS.PHASECHK.TRANS64.TRYWAIT P2, [UR13+0x12450], R7 ;  /* 0x01245007ff0075a7 */ /* 0x000ea4000804014d */
[----:B--2---:R-:W-:Y:S05]  /*99e0*/  @!P2 BRA `(.L_x_12694) ;  /* 0x0000006800d4a947 */ /* 0x004fea0003800000 */
.L_x_12693:
[----:B------:R-:W-:Y:S01]  /*99f0*/  UIADD3 UR10, UR48, 0x200, URZ ;  /* 0x00000200300a7890 */ /* 0x000fe2000fffe03f */
[----:B------:R-:W-:Y:S01]  /*9a00*/  WARPGROUP.ARRIVE ;  /* 0x00000000000079c5 */ /* 0x000fe20000000000 */
[----:B------:R-:W-:Y:S01]  /*9a10*/  UMOV UR11, 0xc0000010 ;  /* 0xc0000010000b7882 */ /* 0x000fe20000000000 */
[----:B--2---:R-:W1:Y:S01]  /*9a20*/  SHFL.BFLY PT, R58, R121, 0x2, 0x1f ;  /* 0x0c401f00793a7f89 */ /* 0x004e6200000e0000 */
[----:B------:R-:W-:Y:S01]  /*9a30*/  USHF.R.U32.HI UR10, URZ, 0x4, UR10 ;  /* 0x000000043f0a7899 */ /* 0x000fe2000801160a */
[----:B0-----:R-:W-:Y:S01]  /*9a40*/  FMNMX.FTZ R122, R71, R122, !PT ;  /* 0x0000007a477a7209 */ /* 0x001fe20007810000 */
[----:B------:R-:W-:Y:S02]  /*9a50*/  UMOV UR17, UR21 ;  /* 0x0000001500117c82 */ /* 0x000fe40008000000 */
[----:B------:R-:W-:Y:S01]  /*9a60*/  ULOP3.LUT UR10, UR10, 0x3fff, URZ, 0xc0, !UPT ;  /* 0x00003fff0a0a7892 */ /* 0x000fe2000f8ec03f */
[----:B------:R-:W-:Y:S01]  /*9a70*/  IMAD.U32 R125, RZ, RZ, UR17 ;  /* 0x00000011ff7d7e24 */ /* 0x000fe2000f8e00ff */
[----:B------:R-:W0:Y:S02]  /*9a80*/  SHFL.BFLY PT, R57, R122, 0x2, 0x1f ;  /* 0x0c401f007a397f89 */ /* 0x000e2400000e0000 */
[----:B------:R-:W-:-:S04]  /*9a90*/  ULOP3.LUT UR10, UR10, 0x10000, URZ, 0xfc, !UPT ;  /* 0x000100000a0a7892 */ /* 0x000fc8000f8efc3f */
[----:B------:R-:W-:-:S07]  /*9aa0*/  UIMAD UR12, UR23, 0x280, UR10 ;  /* 0x00000280170c78a4 */ /* 0x000fce000f8e020a */
[----:B------:R-:W-:Y:S02]  /*9ab0*/  UMOV UR10, UR12 ;  /* 0x0000000c000a7c82 */ /* 0x000fe40008000000 */
[----:B------:R-:W-:Y:S01]  /*9ac0*/  QGMMA.64x64x32.F32.E4M3.E4M3 R24, R152, gdesc[UR8], R24, gsb0 ;  /* 0x00e0000898187df3 */ /* 0x000fe20008000818 */
[----:B------:R-:W-:Y:S01]  /*9ad0*/  UIADD3 UR10, UR12, 0x80, URZ ;  /* 0x000000800c0a7890 */ /* 0x000fe2000fffe03f */
[----:B-1----:R-:W-:Y:S01]  /*9ae0*/  FMNMX.FTZ R7, R121, R58, !PT ;  /* 0x0000003a79077209 */ /* 0x002fe20007810000 */
[----:B------:R-:W-:-:S04]  /*9af0*/  UMOV UR11, 0xc0000010 ;  /* 0xc0000010000b7882 */ /* 0x000fc80000000000 */
[----:B------:R-:W1:Y:S01]  /*9b00*/  SHFL.BFLY PT, R58, R7, 0x1, 0x1f ;  /* 0x0c201f00073a7f89 */ /* 0x000e6200000e0000 */
[----:B0-----:R-:W-:-:S05]  /*9b10*/  FMNMX.FTZ R123, R122, R57, !PT ;  /* 0x000000397a7b7209 */ /* 0x001fca0007810000 */
[----:B------:R-:W0:Y:S01]  /*9b20*/  SHFL.BFLY PT, R124, R123, 0x1, 0x1f ;  /* 0x0c201f007b7c7f89 */ /* 0x000e2200000e0000 */
[----:B-1----:R-:W-:-:S05]  /*9b30*/  FMNMX.FTZ R58, R7, R58, !PT ;  /* 0x0000003a073a7209 */ /* 0x002fca0007810000 */
[C---:B------:R-:W-:Y:S01]  /*9b40*/  FFMA.FTZ R7, R58.reuse, R125, -8 ;  /* 0xc10000003a077423 */ /* 0x040fe2000001007d */
[----:B------:R-:W-:-:S01]  /*9b50*/  FADD.FTZ R5, -R58, R5 ;  /* 0x000000053a057221 */ /* 0x000fc20000010100 */
[----:B0-----:R-:W-:Y:S02]  /*9b60*/  FMNMX.FTZ R57, R123, R124, !PT ;  /* 0x0000007c7b397209 */ /* 0x001fe40007810000 */
        /* <DEDUP_REMOVED lines=42> */
[----:B------:R-:W-:Y:S01]  /*9e10*/  FMUL.FTZ R124, R5, UR17 ;  /* 0x00000011057c7c20 */ /* 0x000fe20008410000 */
[----:B------:R-:W-:Y:S01]  /*9e20*/  FFMA.FTZ R7, R69, UR17, -R7 ;  /* 0x0000001145077c23 */ /* 0x000fe20008010807 */
[----:B------:R-:W-:-:S01]  /*9e30*/  FADD.FTZ R5, -R57, R4 ;  /* 0x0000000439057221 */ /* 0x000fc20000010100 */
[----:B------:R-:W-:Y:S01]  /*9e40*/  QGMMA.64x64x32.F32.E4M3.E4M3 R24, R148, gdesc[UR8], R24, gsb0 ;  /* 0x00e0000894187df3 */ /* 0x000fe20008000818 */
[----:B------:R-:W-:Y:S01]  /*9e50*/  UIADD3 UR10, UR12, 0x100, URZ ;  /* 0x000001000c0a7890 */ /* 0x000fe2000fffe03f */
[----:B------:R-:W-:Y:S01]  /*9e60*/  FFMA.FTZ R69, R57, R116, -8 ;  /* 0xc100000039457423 */ /* 0x000fe20000010074 */
[----:B------:R-:W-:Y:S01]  /*9e70*/  UMOV UR11, 0xc0000010 ;  /* 0xc0000010000b7882 */ /* 0x000fe20000000000 */
        /* <DEDUP_REMOVED lines=54> */
[----:B------:R-:W-:Y:S02]  /*a1e0*/  WARPGROUP.DEPBAR.LE gsb0, 0x0 ;  /* 0x00008000000079c5 */ /* 0x000fe40000010000 */
[----:B------:R-:W-:Y:S01]  /*a1f0*/  WARPGROUP.ARRIVE ;  /* 0x00000000000079c5 */ /* 0x000fe20000000000 */
[----:B0-----:R-:W-:-:S04]  /*a200*/  FADD.FTZ R118, R10, R123 ;  /* 0x0000007b0a767221 */ /* 0x001fc80000010000 */
[----:B------:R-:W0:Y:S01]  /*a210*/  MUFU.EX2 R12, R12 ;  /* 0x0000000c000c7308 */ /* 0x000e220000000800 */
[----:B------:R-:W-:Y:S01]  /*a220*/  QGMMA.64x64x32.F32.E4M3.E4M3 R24, R144, gdesc[UR8], R24, gsb0 ;  /* 0x00e0000890187df3 */ /* 0x000fe20008000818 */
[----:B------:R-:W-:Y:S01]  /*a230*/  UIADD3 UR10, UR12, 0x180, URZ ;  /* 0x000001800c0a7890 */ /* 0x000fe2000fffe03f */
[----:B--2---:R-:W-:Y:S01]  /*a240*/  FADD.FTZ R3, R11, R2 ;  /* 0x000000020b037221 */ /* 0x004fe20000010000 */
[----:B------:R-:W-:-:S04]  /*a250*/  UMOV UR11, 0xc0000010 ;  /* 0xc0000010000b7882 */ /* 0x000fc80000000000 */
        /* <DEDUP_REMOVED lines=24> */
[----:B0-----:R-:W-:-:S04]  /*a3e0*/  FADD.FTZ R118, R22, R123 ;  /* 0x0000007b16767221 */ /* 0x001fc80000010000 */
[----:B------:R-:W0:Y:S01]  /*a3f0*/  MUFU.EX2 R105, R105 ;  /* 0x0000006900697308 */ /* 0x000e220000000800 */
[----:B------:R-:W-:-:S07]  /*a400*/  UMOV UR11, 0xc0000010 ;  /* 0xc0000010000b7882 */ /* 0x000fce0000000000 */
        /* <DEDUP_REMOVED lines=18> */
[----:B------:R-:W-:Y:S02]  /*a530*/  WARPGROUP.DEPBAR.LE gsb0, 0x0 ;  /* 0x00008000000079c5 */ /* 0x000fe40000010000 */
[----:B------:R-:W-:-:S04]  /*a540*/  WARPGROUP.ARRIVE ;  /* 0x00000000000079c5 */ /* 0x000fc80000000000 */
[----:B------:R-:W1:Y:S01]  /*a550*/  MUFU.EX2 R114, R114 ;  /* 0x0000007200727308 */ /* 0x000e620000000800 */
[----:B--2---:R-:W-:-:S01]  /*a560*/  FADD.FTZ R123, R113, R118 ;  /* 0x00000076717b7221 */ /* 0x004fc20000010000 */
[----:B------:R-:W-:Y:S06]  /*a570*/  QGMMA.64x64x32.F32.E4M3.E4M3 R24, R136, gdesc[UR8], R24, gsb0 ;  /* 0x00e0000888187df3 */ /* 0x000fec0008000818 */
        /* <DEDUP_REMOVED lines=73> */
[----:B------:R-:W-:-:S05]  /*aa10*/  MOV R2, UR22 ;  /* 0x0000001600027c02 */ /* 0x000fca0008000f00 */
[----:B------:R-:W-:Y:S01]  /*aa20*/  @!P1 VIADD R2, R2, 0x12440 ;  /* 0x0001244002029836 */ /* 0x000fe20000000000 */
[----:B------:R-:W1:Y:S01]  /*aa30*/  MUFU.EX2 R118, R118 ;  /* 0x0000007600767308 */ /* 0x000e620000000800 */
[----:B--2---:R-:W-:-:S03]  /*aa40*/  FADD.FTZ R123, R87, R120 ;  /* 0x00000078577b7221 */ /* 0x004fc60000010000 */
        /* <DEDUP_REMOVED lines=14> */
[----:B------:R-:W0:Y:S01]  /*ab30*/  MUFU.EX2 R64, R64 ;  /* 0x0000004000407308 */ /* 0x000e220000000800 */
[----:B---3--:R-:W-:-:S07]  /*ab40*/  FADD.FTZ R3, R61, R120 ;  /* 0x000000783d037221 */ /* 0x008fce0000010000 */
[----:B------:R-:W-:Y:S01]  /*ab50*/  MUFU.EX2 R66, R66 ;  /* 0x0000004200427308 */ /* 0x000fe20000000800 */
[----:B-1----:R-:W-:-:S07]  /*ab60*/  FADD.FTZ R71, R63, R122 ;  /* 0x0000007a3f477221 */ /* 0x002fce0000010000 */
        /* <DEDUP_REMOVED lines=16> */
.L_x_12695:
        /* <DEDUP_REMOVED lines=83> */
.L_x_12686:
[----:B------:R-:W-:Y:S06]  /*b1a0*/  BAR.ARV 0x8, 0x200 ;  /* 0x0208000000007b1d */ /* 0x000fec0000002000 */
[----:B------:R-:W-:Y:S05]  /*b1b0*/  @!P0 BRA `(.L_x_12697) ;  /* 0x0000000000048947 */ /* 0x000fea0003800000 */
[----:B------:R-:W-:Y:S01]  /*b1c0*/  BPT.TRAP 0x1 ;  /* 0x000000040000795c */ /* 0x000fe20000300000 */
.L_x_12697:
[----:B------:R-:W-:Y:S01]  /*b1d0*/  ULEA UR16, UR7, UR48, 0x3 ;  /* 0x0000003007107291 */ /* 0x000fe2000f8e183f */
[----:B------:R-:W-:-:S05]  /*b1e0*/  IMAD.U32 R0, RZ, RZ, UR4 ;  /* 0x00000004ff007e24 */ /* 0x000fca000f8e00ff */
[----:B------:R-:W-:-:S04]  /*b1f0*/  SHF.L.U32 R0, R0, 0x1f, RZ ;  /* 0x0000001f00007819 */ /* 0x000fc800000006ff */
[----:B------:R0:W1:Y:S01]  /*b200*/  SYNCS.PHASECHK.TRANS64.TRYWAIT P1, [UR16+0x12450], R0 ;  /* 0x01245000ff0075a7 */ /* 0x0000620008020150 */
[----:B------:R-:W-:Y:S05]  /*b210*/  @!P0 BRA `(.L_x_12698) ;  /* 0x0000000000048947 */ /* 0x000fea0003800000 */
[----:B------:R-:W-:Y:S01]  /*b220*/  BPT.TRAP 0x1 ;  /* 0x000000040000795c */ /* 0x000fe20000300000 */
.L_x_12698:
[----:B-1----:R-:W-:Y:S05]  /*b230*/  @P1 BRA `(.L_x_12699) ;  /* 0x0000000000081947 */ /* 0x002fea0003800000 */
[----:B------:R-:W1:Y:S02]  /*b240*/  SYNCS.PHASECHK.TRANS64.TRYWAIT P1, [UR16+0x12450], R0 ;  /* 0x01245000ff0075a7 */ /* 0x000e640008020150 */
[----:B-1----:R-:W-:Y:S05]  /*b250*/  @!P1 BRA `(.L_x_12700) ;  /* 0x0000005000d09947 */ /* 0x002fea0003800000 */
.L_x_12699:
        /* <DEDUP_REMOVED lines=13> */
[----:B------:R-:W-:Y:S01]  /*b330*/  @UP0 UIMAD UR4, UR47, UR10, URZ ;  /* 0x0000000a2f0402a4 */ /* 0x000fe2000f8e023f */
[----:B------:R-:W-:Y:S01]  /*b340*/  @UP0 ULDC.64 UR14, c[0x0][0x9d0] ;  /* 0x00027400000e0ab9 */ /* 0x000fe20000000a00 */
[----:B------:R-:W-:Y:S02]  /*b350*/  @UP0 UIMAD.WIDE.U32 UR8, UR41, UR10, URZ ;  /* 0x0000000a290802a5 */ /* 0x000fe4000f8e003f */
[----:B------:R-:W-:Y:S02]  /*b360*/  @UP0 UIMAD UR6, UR41, UR11, UR4 ;  /* 0x0000000b290602a4 */ /* 0x000fe4000f8e0204 */
[----:B------:R-:W-:Y:S02]  /*b370*/  UIMAD UR4, UR7, 0x280, UR48 ;  /* 0x00000280070478a4 */ /* 0x000fe4000f8e0230 */
[----:B------:R-:W-:-:S02]  /*b380*/  @UP0 UIMAD UR10, UR18, UR14, URZ ;  /* 0x0000000e120a02a4 */ /* 0x000fc4000f8e023f */
[----:B------:R-:W-:Y:S02]  /*b390*/  @UP0 UIADD3 UR7, UR9, UR6, URZ ;  /* 0x0000000609070290 */ /* 0x000fe4000fffe03f */
[----:B------:R-:W-:Y:S01]  /*b3a0*/  @UP0 UIMAD UR10, UR44, UR15, UR10 ;  /* 0x0000000f2c0a02a4 */ /* 0x000fe2000f8e020a */
[----:B------:R-:W-:Y:S01]  /*b3b0*/  UMOV UR18, UR4 ;  /* 0x0000000400127c82 */ /* 0x000fe20008000000 */
[----:B------:R-:W-:Y:S01]  /*b3c0*/  @UP0 UMOV UR6, UR8 ;  /* 0x0000000800060c82 */ /* 0x000fe20008000000 */
        /* <DEDUP_REMOVED lines=55> */
[----:B------:R-:W-:Y:S01]  /*b740*/  MOV R0, 0xff800000 ;  /* 0xff80000000007802 */ /* 0x000fe20000000f00 */
[----:B------:R-:W-:Y:S02]  /*b750*/  IMAD.MOV.U32 R2, RZ, RZ, -0x800000 ;  /* 0xff800000ff027424 */ /* 0x000fe400078e00ff */
[----:B------:R-:W-:Y:S01]  /*b760*/  @P2 FFMA.FTZ R0, R5, R58, R4 ;  /* 0x0000003a05002223 */ /* 0x000fe20000010004 */
[----:B------:R-:W-:Y:S01]  /*b770*/  @P3 FFMA.FTZ R2, R13, R57, R8 ;  /* 0x000000390d023223 */ /* 0x000fe20000010008 */
[-C--:B--2---:R-:W-:Y:S01]  /*b780*/  FMUL.FTZ R3, R3, R6.reuse ;  /* 0x0000000603037220 */ /* 0x084fe20000410000 */
[----:B---3--:R-:W-:Y:S01]  /*b790*/  FMUL.FTZ R7, R7, R6 ;  /* 0x0000000607077220 */ /* 0x008fe20000410000 */
[----:B------:R-:W-:-:S02]  /*b7a0*/  WARPGROUP.DEPBAR.LE gsb0, 0x0 ;  /* 0x00008000000079c5 */ /* 0x000fc40000010000 */
[----:B------:R-:W-:Y:S05]  /*b7b0*/  @!P0 BRA `(.L_x_12701) ;  /* 0x0000000000048947 */ /* 0x000fea0003800000 */
[----:B------:R-:W-:Y:S01]  /*b7c0*/  BPT.TRAP 0x1 ;  /* 0x000000040000795c */ /* 0x000fe20000300000 */
.L_x_12701:
        /* <DEDUP_REMOVED lines=36> */
.L_x_12668:
        /* <DEDUP_REMOVED lines=22> */
[----:B------:R-:W-:Y:S01]  /*bb70*/  LEA.HI R3, R8, R7, RZ, 0x7 ;  /* 0x0000000708037211 */ /* 0x000fe200078f38ff */
[----:B------:R-:W-:Y:S01]  /*bb80*/  UIMAD UR9, UR44, UR9, UR6 ;  /* 0x000000092c0972a4 */ /* 0x000fe2000f8e0206 */
[----:B------:R-:W-:Y:S01]  /*bb90*/  SEL R87, R29, R28, P0 ;  /* 0x0000001c1d577207 */ /* 0x000fe20000000000 */
[----:B------:R-:W1:Y:S01]  /*bba0*/  S2UR UR4, SR_CTAID.Y ;  /* 0x00000000000479c3 */ /* 0x000e620000002600 */
[----:B0-----:R-:W-:Y:S01]  /*bbb0*/  LOP3.LUT R4, R3, 0xffffff80, RZ, 0xc0, !PT ;  /* 0xffffff8003047812 */ /* 0x001fe200078ec0ff */
[----:B------:R-:W-:Y:S01]  /*bbc0*/  UIADD3 UR9, UR5, UR9, URZ ;  /* 0x0000000905097290 */ /* 0x000fe2000fffe03f */
[----:B------:R-:W-:Y:S01]  /*bbd0*/  SEL R75, R44, R45, P0 ;  /* 0x0000002d2c4b7207 */ /* 0x000fe20000000000 */
[----:B------:R-:W-:Y:S01]  /*bbe0*/  UIMAD.WIDE.U32 UR6, UR44, UR10, URZ ;  /* 0x0000000a2c0672a5 */ /* 0x000fe2000f8e003f */
[----:B------:R-:W-:Y:S01]  /*bbf0*/  SEL R71, R45, R44, P0 ;  /* 0x0000002c2d477207 */ /* 0x000fe20000000000 */
[----:B------:R-:W-:Y:S01]  /*bc00*/  IMAD.IADD R10, R7, 0x1, -R4 ;  /* 0x00000001070a7824 */ /* 0x000fe200078e0a04 */
[----:B------:R-:W0:Y:S01]  /*bc10*/  S2R R44, SR_CTAID.X ;  /* 0x00000000002c7919 */ /* 0x000e220000002500 */
[----:B------:R-:W3:Y:S01]  /*bc20*/  LDC R29, c[0x0][0xbe8] ;  /* 0x0002fa00ff1d7b82 */ /* 0x000ee20000000800 */
[----:B------:R-:W-:Y:S01]  /*bc30*/  LEA.HI R8, R8, R7, RZ, 0x2 ;  /* 0x0000000708087211 */ /* 0x000fe200078f10ff */
[----:B------:R-:W-:Y:S01]  /*bc40*/  UIMAD UR8, UR44, UR11, UR8 ;  /* 0x0000000b2c0872a4 */ /* 0x000fe2000f8e0208 */
[----:B------:R-:W-:-:S02]  /*bc50*/  SHF.R.S32.HI R9, RZ, 0x1f, R10 ;  /* 0x0000001fff097819 */ /* 0x000fc4000001140a */
[----:B------:R-:W-:Y:S01]  /*bc60*/  SHF.R.S32.HI R4, RZ, 0x7, R3 ;  /* 0x00000007ff047819 */ /* 0x000fe20000011403 */
[----:B------:R-:W-:Y:S01]  /*bc70*/  UIADD3 UR8, UR7, UR8, URZ ;  /* 0x0000000807087290 */ /* 0x000fe2000fffe03f */
[-C--:B------:R-:W-:Y:S02]  /*bc80*/  LEA.HI R12, R9, R10.reuse, RZ, 0x2 ;  /* 0x0000000a090c7211 */ /* 0x080fe400078f10ff */
[----:B------:R-:W-:Y:S02]  /*bc90*/  LOP3.LUT R8, R8, 0xfffffffc, RZ, 0xc0, !PT ;  /* 0xfffffffc08087812 */ /* 0x000fe400078ec0ff */
[--C-:B------:R-:W-:Y:S02]  /*bca0*/  SHF.R.S32.HI R14, RZ, 0x2, R12.reuse ;  /* 0x00000002ff0e7819 */ /* 0x100fe4000001140c */
[----:B------:R-:W-:Y:S01]  /*bcb0*/  SHF.R.S32.HI R5, RZ, 0x1f, R12 ;  /* 0x0000001fff057819 */ /* 0x000fe2000001140c */
[----:B------:R-:W-:Y:S01]  /*bcc0*/  IMAD.IADD R7, R7, 0x1, -R8 ;  /* 0x0000000107077824 */ /* 0x000fe200078e0a08 */
[----:B------:R-:W-:-:S02]  /*bcd0*/  LEA.HI R9, R9, R10, RZ, 0x5 ;  /* 0x0000000a09097211 */ /* 0x000fc400078f28ff */
[----:B------:R-:W-:Y:S02]  /*bce0*/  LEA.HI R5, R5, R14, RZ, 0x3 ;  /* 0x0000000e05057211 */ /* 0x000fe400078f18ff */
[----:B------:R-:W-:Y:S02]  /*bcf0*/  SEL R73, R40, R41, P0 ;  /* 0x0000002928497207 */ /* 0x000fe40000000000 */
[----:B------:R-:W-:Y:S01]  /*bd00*/  LOP3.LUT R3, R5, 0xfffffff8, RZ, 0xc0, !PT ;  /* 0xfffffff805037812 */ /* 0x000fe200078ec0ff */
[----:B------:R-:W-:Y:S01]  /*bd10*/  IMAD.HI R5, R4, 0x55555556, RZ ;  /* 0x5555555604057827 */ /* 0x000fe200078e02ff */
[----:B------:R-:W-:Y:S02]  /*bd20*/  SEL R69, R41, R40, P0 ;  /* 0x0000002829457207 */ /* 0x000fe40000000000 */
[----:B---3--:R-:W-:Y:S01]  /*bd30*/  ISETP.NE.AND P2, PT, R29, 0x1, PT ;  /* 0x000000011d00780c */ /* 0x008fe20003f45270 */
[----:B------:R-:W-:Y:S01]  /*bd40*/  IMAD.IADD R3, R14, 0x1, -R3 ;  /* 0x000000010e037824 */ /* 0x000fe200078e0a03 */
[----:B------:R-:W-:-:S02]  /*bd50*/  SHF.R.S32.HI R14, RZ, 0x5, R9 ;  /* 0x00000005ff0e7819 */ /* 0x000fc40000011409 */
[----:B------:R-:W-:Y:S02]  /*bd60*/  LEA.HI R5, R5, R5, RZ, 0x1 ;  /* 0x0000000505057211 */ /* 0x000fe400078f08ff */
[----:B------:R-:W-:Y:S01]  /*bd70*/  LEA.HI R9, R7, R7, RZ, 0x1 ;  /* 0x0000000707097211 */ /* 0x000fe200078f08ff */
[----:B------:R-:W-:Y:S01]  /*bd80*/  IMAD R3, R14, 0x10, R3 ;  /* 0x000000100e037824 */ /* 0x000fe200078e0203 */
[----:B------:R-:W-:Y:S01]  /*bd90*/  SEL R41, R34, R35, P0 ;  /* 0x0000002322297207 */ /* 0x000fe20000000000 */
[----:B------:R-:W-:Y:S01]  /*bda0*/  IMAD R8, R5, -0x3, R4 ;  /* 0xfffffffd05087824 */ /* 0x000fe200078e0204 */
[----:B------:R-:W-:Y:S01]  /*bdb0*/  LOP3.LUT R14, R9, 0x1ffffffe, RZ, 0xc0, !PT ;  /* 0x1ffffffe090e7812 */ /* 0x000fe200078ec0ff */
[----:B------:R-:W3:Y:S01]  /*bdc0*/  LDC.64 R4, c[0x0][0xbd8] ;  /* 0x0002f600ff047b82 */ /* 0x000ee20000000a00 */
        /* <DEDUP_REMOVED lines=9> */
[----:B------:R-:W0:Y:S01]  /*be60*/  @P2 LDC R35, c[0x0][0xbec] ;  /* 0x0002fb00ff232b82 */ /* 0x000e220000000800 */
[----:B------:R-:W-:Y:S01]  /*be70*/  SEL R81, R32, R33, P0 ;  /* 0x0000002120517207 */ /* 0x000fe20000000000 */
[----:B------:R-:W-:Y:S01]  /*be80*/  IMAD R44, R44, 0xc0, R7 ;  /* 0x000000c02c2c7824 */ /* 0x000fe200078e0207 */
[----:B------:R-:W-:Y:S01]  /*be90*/  SEL R77, R33, R32, P0 ;  /* 0x00000020214d7207 */ /* 0x000fe20000000000 */
[----:B------:R-:W-:Y:S01]  /*bea0*/  IMAD.U32 R9, RZ, RZ, UR7 ;  /* 0x00000007ff097e24 */ /* 0x000fe2000f8e00ff */
[----:B------:R-:W-:Y:S01]  /*beb0*/  SEL R13, R38, R39, P0 ;  /* 0x00000027260d7207 */ /* 0x000fe20000000000 */
[----:B------:R-:W-:Y:S01]  /*bec0*/  IMAD.U32 R8, RZ, RZ, UR6 ;  /* 0x00000006ff087e24 */ /* 0x000fe2000f8e00ff */
[----:B------:R-:W-:Y:S01]  /*bed0*/  SEL R53, R39, R38, P0 ;  /* 0x0000002627357207 */ /* 0x000fe20000000000 */
[----:B------:R-:W4:Y:S01]  /*bee0*/  @P2 LDC R52, c[0x0][0xbf0] ;  /* 0x0002fc00ff342b82 */ /* 0x000f220000000800 */
[----:B------:R-:W-:Y:S01]  /*bef0*/  SEL R65, R48, R49, P0 ;  /* 0x0000003130417207 */ /* 0x000fe20000000000 */
[----:B------:R-:W-:Y:S01]  /*bf00*/  IMAD.U32 R9, RZ, RZ, UR8 ;  /* 0x00000008ff097e24 */ /* 0x000fe2000f8e00ff */
[----:B------:R-:W-:Y:S01]  /*bf10*/  SEL R83, R36, R37, P0 ;  /* 0x0000002524537207 */ /* 0x000fe20000000000 */
[----:B------:R-:W-:Y:S01]  /*bf20*/  ULDC.64 UR6, c[0x0][0xb48] ;  /* 0x0002d20000067ab9 */ /* 0x000fe20000000a00 */
[----:B------:R-:W-:Y:S01]  /*bf30*/  SEL R79, R37, R36, P0 ;  /* 0x00000024254f7207 */ /* 0x000fe20000000000 */
[----:B---3--:R-:W-:Y:S01]  /*bf40*/  IMAD R18, R4, UR47, RZ ;  /* 0x0000002f04127c24 */ /* 0x008fe2000f8e02ff */
[----:B------:R-:W-:-:S02]  /*bf50*/  SEL R15, R30, R31, P0 ;  /* 0x0000001f1e0f7207 */ /* 0x000fc40000000000 */
[----:B------:R-:W-:Y:S01]  /*bf60*/  SEL R59, R31, R30, P0 ;  /* 0x0000001e1f3b7207 */ /* 0x000fe20000000000 */
[----:B------:R-:W-:Y:S01]  /*bf70*/  IMAD R5, R5, UR41, R18 ;  /* 0x0000002905057c24 */ /* 0x000fe2000f8e0212 */
[----:B------:R-:W-:Y:S02]  /*bf80*/  SEL R11, R46, R47, P0 ;  /* 0x0000002f2e0b7207 */ /* 0x000fe40000000000 */
[----:B------:R-:W-:Y:S02]  /*bf90*/  SEL R47, R47, R46, P0 ;  /* 0x0000002e2f2f7207 */ /* 0x000fe40000000000 */
[----:B------:R-:W3:Y:S01]  /*bfa0*/  @P2 LDC R46, c[0x0][0xbf0] ;  /* 0x0002fc00ff2e2b82 */ /* 0x000ee20000000800 */
[----:B------:R-:W-:Y:S01]  /*bfb0*/  SEL R61, R49, R48, P0 ;  /* 0x00000030313d7207 */ /* 0x000fe20000000000 */
[----:B0-----:R-:W-:Y:S01]  /*bfc0*/  @P2 IMAD.HI.U32 R35, R44, R35, RZ ;  /* 0x000000232c232227 */ /* 0x001fe200078e00ff */
[----:B------:R-:W-:Y:S02]  /*bfd0*/  SEL R25, R42, R43, P0 ;  /* 0x0000002b2a197207 */ /* 0x000fe40000000000 */
[----:B------:R-:W-:-:S02]  /*bfe0*/  SEL R37, R43, R42, P0 ;  /* 0x0000002a2b257207 */ /* 0x000fc40000000000 */
[----:B------:R-:W-:Y:S02]  /*bff0*/  SEL R49, R26, R27, P0 ;  /* 0x0000001b1a317207 */ /* 0x000fe40000000000 */
[----:B------:R-:W-:Y:S02]  /*c000*/  SEL R57, R27, R26, P0 ;  /* 0x0000001a1b397207 */ /* 0x000fe40000000000 */
[----:B------:R-:W-:Y:S02]  /*c010*/  LOP3.LUT R27, R12, 0x7ffffffc, RZ, 0xc0, !PT ;  /* 0x7ffffffc0c1b7812 */ /* 0x000fe400078ec0ff */
[----:B------:R-:W-:Y:S02]  /*c020*/  SEL R19, R50, R51, P0 ;  /* 0x0000003332137207 */ /* 0x000fe40000000000 */
[----:B------:R-:W-:Y:S01]  /*c030*/  MOV R23, UR5 ;  /* 0x0000000500177c02 */ /* 0x000fe20008000f00 */
[----:B------:R-:W-:Y:S01]  /*c040*/  IMAD.U32 R23, RZ, RZ, UR9 ;  /* 0x00000009ff177e24 */ /* 0x000fe2000f8e00ff */
[----:B------:R-:W-:Y:S01]  /*c050*/  SEL R21, R54, R55, P0 ;  /* 0x0000003736157207 */ /* 0x000fe20000000000 */
[C---:B------:R-:W-:Y:S01]  /*c060*/  IMAD.IADD R27, R10.reuse, 0x1, -R27 ;  /* 0x000000010a1b7824 */ /* 0x040fe200078e0a1b */
[----:B------:R-:W-:Y:S01]  /*c070*/  LOP3.LUT P1, RZ, R10, 0x3, RZ, 0xc0, !PT ;  /* 0x000000030aff7812 */ /* 0x000fe2000782c0ff */
[----:B------:R-:W-:Y:S01]  /*c080*/  IMAD.WIDE.U32 R22, R4, UR41, R22 ;  /* 0x0000002904167c25 */ /* 0x000fe2000f8e0016 */
[----:B------:R-:W-:Y:S01]  /*c090*/  SEL R17, R51, R50, P0 ;  /* 0x0000003233117207 */ /* 0x000fe20000000000 */
[----:B------:R-:W-:Y:S01]  /*c0a0*/  ULDC.64 UR8, c[0x0][0xb28] ;  /* 0x0002ca0000087ab9 */ /* 0x000fe20000000a00 */
[----:B------:R-:W-:Y:S01]  /*c0b0*/  SEL R55, R55, R54, P0 ;  /* 0x0000003637377207 */ /* 0x000fe20000000000 */
[----:B------:R-:W-:Y:S01]  /*c0c0*/  IMAD.IADD R23, R23, 0x1, R5 ;  /* 0x0000000117177824 */ /* 0x000fe200078e0205 */
[----:B--2---:R-:W-:Y:S01]  /*c0d0*/  LOP3.LUT R34, R6, 0x2, RZ, 0x3c, !PT ;  /* 0x0000000206227812 */ /* 0x004fe200078e3cff */
[----:B------:R-:W-:Y:S04]  /*c0e0*/  SHFL.IDX PT, R33, R89, R6, 0x1c1f ;  /* 0x001c1f0659217589 */ /* 0x000fe800000e0000 */
[----:B------:R-:W0:Y:S04]  /*c0f0*/  SHFL.IDX PT, R38, R85, R34, 0x1c1f ;  /* 0x001c1f2255267589 */ /* 0x000e2800000e0000 */
[----:B------:R-:W-:Y:S04]  /*c100*/  SHFL.IDX PT, R7, R91, R6, 0x1c1f ;  /* 0x001c1f065b077589 */ /* 0x000fe800000e0000 */
[----:B------:R2:W-:Y:S04]  /*c110*/  SHFL.IDX PT, R30, R67, R6, 0x1c1f ;  /* 0x001c1f06431e7589 */ /* 0x0005e800000e0000 */
[----:B------:R-:W5:Y:S04]  /*c120*/  SHFL.IDX PT, R36, R87, R34, 0x1c1f ;  /* 0x001c1f2257247589 */ /* 0x000f6800000e0000 */
[----:B------:R1:W-:Y:S01]  /*c130*/  SHFL.IDX PT, R31, R65, R6, 0x1c1f ;  /* 0x001c1f06411f7589 */ /* 0x0003e200000e0000 */
[----:B--2---:R-:W2:Y:S03]  /*c140*/  LDC R67, c[0x0][0xc50] ;  /* 0x00031400ff437b82 */ /* 0x004ea60000000800 */
[----:B------:R4:W-:Y:S04]  /*c150*/  SHFL.IDX PT, R43, R73, R6, 0x1c1f ;  /* 0x001c1f06492b7589 */ /* 0x0009e800000e0000 */
[----:B------:R-:W-:Y:S01]  /*c160*/  SHFL.IDX PT, R40, R81, R6, 0x1c1f ;  /* 0x001c1f0651287589 */ /* 0x000fe200000e0000 */
[----:B0-----:R-:W-:Y:S01]  /*c170*/  SEL R4, R33, R38, P0 ;  /* 0x0000002621047207 */ /* 0x001fe20000000000 */
[----:B-1----:R-:W0:Y:S02]  /*c180*/  LDC.64 R64, c[0x0][0xb40] ;  /* 0x0002d000ff407b82 */ /* 0x002e240000000a00 */
[----:B------:R-:W-:Y:S04]  /*c190*/  SHFL.IDX PT, R39, R83, R6, 0x1c1f ;  /* 0x001c1f0653277589 */ /* 0x000fe800000e0000 */
[----:B------:R-:W-:Y:S02]  /*c1a0*/  SHFL.IDX PT, R32, R75, R6, 0x1c1f ;  /* 0x001c1f064b207589 */ /* 0x000fe400000e0000 */
[----:B----4-:R-:W1:Y:S02]  /*c1b0*/  @P2 LDC R73, c[0x0][0xbec] ;  /* 0x0002fb00ff492b82 */ /* 0x010e640000000800 */
[----:B------:R-:W-:Y:S01]  /*c1c0*/  SHFL.IDX PT, R16, R49, R6, 0x1c1f ;  /* 0x001c1f0631107589 */ /* 0x000fe200000e0000 */
[----:B-----5:R-:W-:-:S02]  /*c1d0*/  SEL R5, R7, R36, P0 ;  /* 0x0000002407057207 */ /* 0x020fc40000000000 */
[----:B------:R-:W-:Y:S01]  /*c1e0*/  SEL R7, R36, R7, P0 ;  /* 0x0000000724077207 */ /* 0x000fe20000000000 */
[----:B------:R-:W-:Y:S04]  /*c1f0*/  SHFL.IDX PT, R15, R15, R6, 0x1c1f ;  /* 0x001c1f060f0f7589 */ /* 0x000fe800000e0000 */
[----:B------:R-:W-:Y:S04]  /*c200*/  SHFL.IDX PT, R14, R41, R6, 0x1c1f ;  /* 0x001c1f06290e7589 */ /* 0x000fe800000e0000 */
[----:B------:R-:W-:Y:S01]  /*c210*/  SHFL.IDX PT, R13, R13, R6, 0x1c1f ;  /* 0x001c1f060d0d7589 */ /* 0x000fe200000e0000 */
[----:B0-----:R-:W-:-:S03]  /*c220*/  IMAD R36, R64, UR47, RZ ;  /* 0x0000002f40247c24 */ /* 0x001fc6000f8e02ff */
[----:B------:R-:W-:Y:S01]  /*c230*/  SHFL.IDX PT, R12, R25, R6, 0x1c1f ;  /* 0x001c1f06190c7589 */ /* 0x000fe200000e0000 */
[----:B------:R-:W-:-:S03]  /*c240*/  IMAD.WIDE.U32 R8, R64, UR41, R8 ;  /* 0x0000002940087c25 */ /* 0x000fc6000f8e0008 */
[----:B------:R-:W-:Y:S01]  /*c250*/  SHFL.IDX PT, R11, R11, R6, 0x1c1f ;  /* 0x001c1f060b0b7589 */ /* 0x000fe200000e0000 */
[----:B-1----:R-:W-:-:S03]  /*c260*/  @P2 IMAD.HI.U32 R73, R44, R73, RZ ;  /* 0x000000492c492227 */ /* 0x002fc600078e00ff */
        /* <DEDUP_REMOVED lines=8> */
[----:B---3--:R-:W-:Y:S01]  /*c2f0*/  @P2 SHF.R.U32.HI R33, RZ, R46, R35 ;  /* 0x0000002eff212219 */ /* 0x008fe20000011623 */
[----:B--2---:R-:W-:Y:S01]  /*c300*/  IMAD R67, R67, R38, UR4 ;  /* 0x0000000443437e24 */ /* 0x004fe2000f8e0226 */
        /* <DEDUP_REMOVED lines=19> */
[----:B---3--:R-:W-:Y:S01]  /*c440*/  IMAD.MOV.U32 R37, RZ, RZ, R44 ;  /* 0x000000ffff257224 */ /* 0x008fe200078e002c */
[----:B------:R-:W-:Y:S01]  /*c450*/  @P2 SHF.R.U32.HI R37, RZ, R52, R73 ;  /* 0x00000034ff252219 */ /* 0x000fe20000011649 */
[----:B------:R-:W-:-:S04]  /*c460*/  VIADD R52, R28, 0x8 ;  /* 0x000000081c347836 */ /* 0x000fc80000000000 */
[----:B------:R-:W-:Y:S01]  /*c470*/  IMAD.MOV R38, RZ, RZ, -R37 ;  /* 0x000000ffff267224 */ /* 0x000fe200078e0a25 */
[----:B--2---:R-:W-:Y:S01]  /*c480*/  MOV R34, R8 ;  /* 0x0000000800227202 */ /* 0x004fe20000000f00 */
        /* <DEDUP_REMOVED lines=91> */
[----:B------:R-:W-:Y:S02]  /*ca40*/  @!P3 LOP3.LUT R27, R27, 0xfffffffe, RZ, 0xc0, !PT ;  /* 0xfffffffe1b1bb812 */ /* 0x000fe400078ec0ff */
[----:B------:R-:W-:Y:S02]  /*ca50*/  @!P5 LOP3.LUT R33, R33, 0xfffffffe, RZ, 0xc0, !PT ;  /* 0xfffffffe2121d812 */ /* 0x000fe400078ec0ff */
[----:B------:R-:W-:Y:S01]  /*ca60*/  @!P1 LEA.HI R0, R0, R0, RZ, 0x1 ;  /* 0x0000000000009211 */ /* 0x000fe200078f08ff */
[----:B0-----:R-:W-:Y:S01]  /*ca70*/  @!P3 IMAD.WIDE R28, R27, 0x4, R46 ;  /* 0x000000041b1cb825 */ /* 0x001fe200078e022e */
        /* <DEDUP_REMOVED lines=16> */
.L_x_12704:
[----:B------:R-:W-:Y:S05]  /*cb80*/  BSYNC B0 ;  /* 0x0000000000007941 */ /* 0x000fea0003800000 */
.L_x_12703:
        /* <DEDUP_REMOVED lines=68> */
.L_x_12702:
        /* <DEDUP_REMOVED lines=8> */
[----:B-1----:R-:W-:-:S03]  /*d050*/  IMAD R3, R6, UR4, RZ ;  /* 0x0000000406037c24 */ /* 0x002fc6000f8e02ff */
[----:B------:R-:W-:-:S04]  /*d060*/  IADD3 R0, R0, -0x80, RZ ;  /* 0xffffff8000007810 */ /* 0x000fc80007ffe0ff */
        /* <DEDUP_REMOVED lines=48> */
.L_x_12664:
        /* <DEDUP_REMOVED lines=18> */
.L_x_12705:
[----:B------:R-:W-:Y:S01]  /*d490*/  ULDC UR44, c[0x0][0xc50] ;  /* 0x00031400002c7ab9 */ /* 0x000fe20000000800 */
[----:B------:R-:W-:Y:S01]  /*d4a0*/  UMOV UR36, UR6 ;  /* 0x0000000600247c82 */ /* 0x000fe20008000000 */
[----:B------:R-:W-:-:S11]  /*d4b0*/  UISETP.NE.AND UP0, UPT, UR44, 0x1, UPT ;  /* 0x000000012c00788c */ /* 0x000fd6000bf05270 */
[----:B------:R-:W-:Y:S01]  /*d4c0*/  @UP0 ULDC UR4, c[0x0][0xc54] ;  /* 0x0003150000040ab9 */ /* 0x000fe20000000800 */
[----:B------:R-:W-:Y:S01]  /*d4d0*/  @UP0 ULDC UR7, c[0x0][0xc58] ;  /* 0x0003160000070ab9 */ /* 0x000fe20000000800 */
[----:B------:R-:W-:-:S04]  /*d4e0*/  UIMAD.WIDE.U32 UR4, UR6, UR4, URZ ;  /* 0x00000004060472a5 */ /* 0x000fc8000f8e003f */
[----:B------:R-:W-:-:S12]  /*d4f0*/  @UP0 USHF.R.U32.HI UR36, URZ, UR7, UR5 ;  /* 0x000000073f240299 */ /* 0x000fd80008011605 */
.L_x_12706:
[----:B------:R-:W-:Y:S01]  /*d500*/  ISETP.GE.AND P0, PT, R26, RZ, PT ;  /* 0x000000ff1a00720c */ /* 0x000fe20003f06270 */
[----:B------:R-:W-:Y:S01]  /*d510*/  UIADD3 UR4, -UR36, URZ, URZ ;  /* 0x0000003f24047290 */ /* 0x000fe2000fffe13f */
[----:B------:R-:W-:Y:S01]  /*d520*/  IMAD.MOV.U32 R0, RZ, RZ, 0x1 ;  /* 0x00000001ff007424 */ /* 0x000fe200078e00ff */
[----:B------:R-:W-:Y:S01]  /*d530*/  MOV R4, 0x1 ;  /* 0x0000000100047802 */ /* 0x000fe20000000f00 */
[----:B------:R-:W-:Y:S01]  /*d540*/  IMAD.MOV.U32 R3, RZ, RZ, RZ ;  /* 0x000000ffff037224 */ /* 0x000fe200078e00ff */
[----:B------:R-:W-:-:S08]  /*d550*/  UIMAD UR44, UR44, UR4, UR6 ;  /* 0x000000042c2c72a4 */ /* 0x000fd0000f8e0206 */
        /* <DEDUP_REMOVED lines=15> */
[----:B0-----:R-:W-:-:S04]  /*d650*/  UIMAD UR39, UR39, 0xc0, URZ ;  /* 0x000000c0272778a4 */ /* 0x001fc8000f8e023f */
        /* <DEDUP_REMOVED lines=10> */
[----:B------:R-:W-:Y:S02]  /*d700*/  USHF.R.U32.HI UR10, URZ, 0x10, UR44 ;  /* 0x000000103f0a7899 */ /* 0x000fe4000801162c */
[----:B------:R-:W-:Y:S02]  /*d710*/  ULEA.HI.SX32 UR4, UR7, UR4, 0x1a ;  /* 0x0000000407047291 */ /* 0x000fe4000f8fd23f */
[----:B------:R-:W-:-:S02]  /*d720*/  ULOP3.LUT UR44, UR44, 0xffff, URZ, 0xc0, !UPT ;  /* 0x0000ffff2c2c7892 */ /* 0x000fc4000f8ec03f */
        /* <DEDUP_REMOVED lines=41> */
.L_x_12708:
[----:B------:R-:W-:Y:S01]  /*d9c0*/  UIMAD UR44, UR44, UR4, URZ ;  /* 0x000000042c2c72a4 */ /* 0x000fe2000f8e023f */
[----:B------:R-:W-:-:S05]  /*d9d0*/  IMAD.U32 R3, RZ, RZ, UR9 ;  /* 0x00000009ff037e24 */ /* 0x000fca000f8e00ff */
        /* <DEDUP_REMOVED lines=31> */
.L_x_12709:
        /* <DEDUP_REMOVED lines=20> */
.L_x_12710:
        /* <DEDUP_REMOVED lines=20> */
.L_x_12711:
[----:B------:R-:W-:-:S13]  /*de50*/  LOP3.LUT P6, RZ, R17, 0x1bf, RZ, 0xc0, !PT ;  /* 0x000001bf11ff7812 */ /* 0x000fda00078cc0ff */
[----:B------:R-:W-:Y:S05]  /*de60*/  @!P6 BRA `(.L_x_12712) ;  /* 0x000000000040e947 */ /* 0x000fea0003800000 */
[----:B------:R-:W-:Y:S01]  /*de70*/  MOV R14, 0x0 ;  /* 0x00000000000e7802 */ /* 0x000fe20000000f00 */
[----:B------:R-:W-:Y:S01]  /*de80*/  ULDC.64 UR4, c[0x4][0x1c8] ;  /* 0x0100720000047ab9 */ /* 0x000fe20000000a00 */
[----:B------:R-:W-:Y:S01]  /*de90*/  ULDC.64 UR6, c[0x4][0x1d0] ;  /* 0x0100740000067ab9 */ /* 0x000fe20000000a00 */
[----:B------:R-:W-:Y:S01]  /*dea0*/  IMAD.U32 R4, RZ, RZ, UR4 ;  /* 0x00000004ff047e24 */ /* 0x000fe2000f8e00ff */
[----:B------:R-:W-:Y:S01]  /*deb0*/  MOV R12, 0x1 ;  /* 0x00000001000c7802 */ /* 0x000fe20000000f00 */
        /* <DEDUP_REMOVED lines=11> */
.L_x_12712:
        /* <DEDUP_REMOVED lines=26> */
[----:B------:R-:W-:Y:S02]  /*e110*/  LOP3.LUT R22, R3, 0x640, R22, 0xf8, !PT ;  /* 0x0000064003167812 */ /* 0x000fe400078ef816 */
[----:B------:R-:W-:Y:S02]  /*e120*/  LOP3.LUT R17, R17, R8, RZ, 0xfc, !PT ;  /* 0x0000000811117212 */ /* 0x000fe400078efcff */
[----:B------:R-:W-:Y:S02]  /*e130*/  SHF.R.U32.HI R29, RZ, 0x3, R27 ;  /* 0x00000003ff1d7819 */ /* 0x000fe4000001161b */
[----:B------:R-:W-:Y:S02]  /*e140*/  P2R R24, PR, RZ, 0x2 ;  /* 0x00000002ff187803 */ /* 0x000fe40000000000 */
[----:B--2---:R-:W-:Y:S02]  /*e150*/  SHF.R.S32.HI R18, RZ, 0x1f, R23 ;  /* 0x0000001fff127819 */ /* 0x004fe40000011417 */
[----:B------:R-:W-:Y:S01]  /*e160*/  SEL R19, R23, RZ, !P1 ;  /* 0x000000ff17137207 */ /* 0x000fe20004800000 */
[----:B------:R-:W-:Y:S06]  /*e170*/  BRA.DIV UR4, `(.L_x_12713) ;  /* 0x0000002604207947 */ /* 0x000fec000b800000 */
[----:B------:R0:W1:Y:S02]  /*e180*/  SHFL.IDX PT, R14, R2, RZ, 0x1f ;  /* 0x00001fff020e7589 */ /* 0x00006400000e0000 */
.L_x_12762:
[----:B-1----:R-:W-:Y:S02]  /*e190*/  ISETP.NE.AND P0, PT, R14, RZ, PT ;  /* 0x000000ff0e00720c */ /* 0x002fe40003f05270 */
[----:B------:R-:W-:-:S04]  /*e1a0*/  PLOP3.LUT P2, PT, PT, PT, PT, 0x8, 0x0 ;  /* 0x000000000000781c */ /* 0x000fc80003f4e170 */
[----:B------:R-:W-:-:S07]  /*e1b0*/  P2R R25, PR, RZ, 0x4 ;  /* 0x00000004ff197803 */ /* 0x000fce0000000000 */
[----:B------:R-:W-:Y:S05]  /*e1c0*/  @P0 BRA `(.L_x_12714) ;  /* 0x0000000400240947 */ /* 0x000fea0003800000 */
[----:B------:R-:W-:-:S06]  /*e1d0*/  UIADD3 UR4, UR41, -0x1, URZ ;  /* 0xffffffff29047890 */ /* 0x000fcc000fffe03f */
[----:B------:R-:W-:Y:S01]  /*e1e0*/  IMAD.U32 R3, RZ, RZ, UR4 ;  /* 0x00000004ff037e24 */ /* 0x000fe2000f8e00ff */
[----:B------:R-:W-:-:S03]  /*e1f0*/  UMOV UR4, 0xffffffff ;  /* 0xffffffff00047882 */ /* 0x000fc60000000000 */
[----:B------:R-:W-:Y:S05]  /*e200*/  BRA.DIV UR4, `(.L_x_12715) ;  /* 0x00000026041c7947 */ /* 0x000fea000b800000 */
[----:B------:R-:W-:-:S13]  /*e210*/  ELECT P6, URZ, PT ;  /* 0x00000000003f782f */ /* 0x000fda00038c0000 */
.L_x_12765:
[----:B------:R-:W-:Y:S05]  /*e220*/  @!P6 BRA `(.L_x_12714) ;  /* 0x00000004000ce947 */ /* 0x000fea0003800000 */
[----:B------:R-:W-:Y:S02]  /*e230*/  IMAD.MOV.U32 R0, RZ, RZ, 0x1 ;  /* 0x00000001ff007424 */ /* 0x000fe400078e00ff */
[----:B------:R-:W-:-:S03]  /*e240*/  IMAD.MOV.U32 R19, RZ, RZ, R23 ;  /* 0x000000ffff137224 */ /* 0x000fc600078e0017 */
[----:B------:R-:W-:Y:S01]  /*e250*/  SHF.L.U32 R0, R0, 0x1f, RZ ;  /* 0x0000001f00007819 */ /* 0x000fe200000006ff */
[----:B------:R-:W-:Y:S06]  /*e260*/  @!P1 BRA `(.L_x_12716) ;  /* 0x0000000000489947 */ /* 0x000fec0003800000 */
[----:B------:R-:W1:Y:S01]  /*e270*/  LDC R8, c[0x0][0x43c] ;  /* 0x00010f00ff087b82 */ /* 0x000e620000000800 */
[----:B------:R-:W-:Y:S01]  /*e280*/  MOV R9, R3 ;  /* 0x0000000300097202 */ /* 0x000fe20000000f00 */
        /* <DEDUP_REMOVED lines=16> */
.L_x_12716:
[----:B------:R-:W2:Y:S01]  /*e390*/  SYNCS.PHASECHK.TRANS64.TRYWAIT P0, [UR38+0x12480], R0 ;  /* 0x01248000ff0075a7 */ /* 0x000ea20008000166 */
[----:B------:R-:W-:Y:S01]  /*e3a0*/  ISETP.NE.AND P1, PT, R16, RZ, PT ;  /* 0x000000ff1000720c */ /* 0x000fe20003f25270 */
[----:B--2---:R-:W-:-:S12]  /*e3b0*/  @!P0 BRA `(.L_x_12717) ;  /* 0x0000002000d08947 */ /* 0x004fd80003800000 */
.L_x_12766:
[----:B------:R-:W-:Y:S05]  /*e3c0*/  @P1 BRA `(.L_x_12718) ;  /* 0x0000000000141947 */ /* 0x000fea0003800000 */
[----:B------:R-:W-:Y:S01]  /*e3d0*/  LOP3.LUT P0, RZ, R27, 0x1f, RZ, 0xc0, !PT ;  /* 0x0000001f1bff7812 */ /* 0x000fe2000780c0ff */
[----:B-1----:R-:W-:-:S04]  /*e3e0*/  IMAD.MOV.U32 R4, RZ, RZ, 0x2800 ;  /* 0x00002800ff047424 */ /* 0x002fc800078e00ff */
[----:B------:R2:W-:Y:S08]  /*e3f0*/  SYNCS.ARRIVE.TRANS64 RZ, [UR38+0x12470], R4 ;  /* 0x01247004ffff79a7 */ /* 0x0005f00008000026 */
[----:B--2---:R-:W-:Y:S05]  /*e400*/  @!P0 BRA `(.L_x_12718) ;  /* 0x0000000000048947 */ /* 0x004fea0003800000 */
[----:B------:R-:W-:Y:S01]  /*e410*/  BPT.TRAP 0x1 ;  /* 0x000000040000795c */ /* 0x000fe20000300000 */
.L_x_12718:
        /* <DEDUP_REMOVED lines=15> */
.L_x_12767:
[----:B------:R-:W-:Y:S05]  /*e510*/  @P1 BRA `(.L_x_12720) ;  /* 0x0000000000141947 */ /* 0x000fea0003800000 */
[----:B------:R-:W-:Y:S01]  /*e520*/  LOP3.LUT P0, RZ, R27, 0x1f, RZ, 0xc0, !PT ;  /* 0x0000001f1bff7812 */ /* 0x000fe2000780c0ff */
[----:B-1----:R-:W-:-:S04]  /*e530*/  IMAD.MOV.U32 R0, RZ, RZ, 0x2800 ;  /* 0x00002800ff007424 */ /* 0x002fc800078e00ff */
[----:B------:R2:W-:Y:S08]  /*e540*/  SYNCS.ARRIVE.TRANS64 RZ, [UR38+0x12430], R0 ;  /* 0x01243000ffff79a7 */ /* 0x0005f00008000026 */
[----:B--2---:R-:W-:Y:S05]  /*e550*/  @!P0 BRA `(.L_x_12720) ;  /* 0x0000000000048947 */ /* 0x004fea0003800000 */
[----:B------:R-:W-:Y:S01]  /*e560*/  BPT.TRAP 0x1 ;  /* 0x000000040000795c */ /* 0x000fe20000300000 */
.L_x_12720:
        /* <DEDUP_REMOVED lines=12> */
[----:B------:R-:W-:-:S04]  /*e630*/  UMOV UR12, UR36 ;  /* 0x00000024000c7c82 */ /* 0x000fc80008000000 */
[----:B------:R2:W-:Y:S02]  /*e640*/  UTMALDG.4D [UR8], [UR4], desc[UR6] ;  /* 0x00000608040075b4 */ /* 0x0005e40008019000 */
[----:B--2---:R-:W-:Y:S01]  /*e650*/  NOP ;  /* 0x0000000000007918 */ /* 0x004fe20000000000 */
.L_x_12714:
        /* <DEDUP_REMOVED lines=16> */
[----:B-1----:R-:W-:Y:S01]  /*e760*/  IMAD.U32 R4, RZ, RZ, UR6 ;  /* 0x00000006ff047e24 */ /* 0x002fe2000f8e00ff */
        /* <DEDUP_REMOVED lines=11> */
.L_x_12721:
[----:B------:R-:W2:Y:S01]  /*e820*/  LDC R6, c[0x0][0x448] ;  /* 0x00011200ff067b82 */ /* 0x000ea20000000800 */
[----:B------:R-:W3:Y:S01]  /*e830*/  S2R R9, SR_CTAID.X ;  /* 0x0000000000097919 */ /* 0x000ee20000002500 */
[----:B-1----:R-:W-:Y:S01]  /*e840*/  IMAD.SHL.U32 R0, R27, 0x10, RZ ;  /* 0x000000101b007824 */ /* 0x002fe200078e00ff */
[----:B------:R-:W-:Y:S01]  /*e850*/  UMOV UR4, UR46 ;  /* 0x0000002e00047c82 */ /* 0x000fe20008000000 */
[C---:B------:R-:W-:Y:S01]  /*e860*/  IMAD.SHL.U32 R3, R29.reuse, 0x80, RZ ;  /* 0x000000801d037824 */ /* 0x040fe200078e00ff */
[----:B------:R-:W-:Y:S01]  /*e870*/  UMOV UR5, UR45 ;  /* 0x0000002d00057c82 */ /* 0x000fe20008000000 */
[----:B------:R-:W-:Y:S01]  /*e880*/  IMAD.SHL.U32 R4, R29, 0x10, RZ ;  /* 0x000000101d047824 */ /* 0x000fe200078e00ff */
[----:B------:R-:W-:Y:S01]  /*e890*/  LOP3.LUT R0, R0, 0x30, RZ, 0xe2, !PT ;  /* 0x0000003000007812 */ /* 0x000fe200078ee2ff */
[----:B------:R-:W-:Y:S01]  /*e8a0*/  IMAD.SHL.U32 R20, R27, 0x20, RZ ;  /* 0x000000201b147824 */ /* 0x000fe200078e00ff */
[----:B------:R-:W-:Y:S02]  /*e8b0*/  ULDC.64 UR6, c[0x0][0x2c8] ;  /* 0x0000b20000067ab9 */ /* 0x000fe40000000a00 */
[----:B------:R-:W-:-:S02]  /*e8c0*/  LOP3.LUT R3, R0, 0x180, R3, 0xf8, !PT ;  /* 0x0000018000037812 */ /* 0x000fc400078ef803 */
[----:B------:R-:W-:Y:S02]  /*e8d0*/  LOP3.LUT R20, R20, 0x60, RZ, 0xc0, !PT ;  /* 0x0000006014147812 */ /* 0x000fe400078ec0ff */
[----:B------:R-:W-:Y:S01]  /*e8e0*/  LOP3.LUT R4, R3, 0x30, R4, 0x78, !PT ;  /* 0x0000003003047812 */ /* 0x000fe200078e7804 */
[----:B------:R-:W-:-:S05]  /*e8f0*/  IMAD.SHL.U32 R3, R27, 0x10, RZ ;  /* 0x000000101b037824 */ /* 0x000fca00078e00ff */
[----:B------:R-:W-:Y:S02]  /*e900*/  LOP3.LUT R3, R3, 0x40, RZ, 0xc0, !PT ;  /* 0x0000004003037812 */ /* 0x000fe400078ec0ff */
[----:B--2---:R-:W-:Y:S02]  /*e910*/  ISETP.NE.AND P0, PT, R6, 0x1, PT ;  /* 0x000000010600780c */ /* 0x004fe40003f05270 */
[----:B------:R-:W-:Y:S02]  /*e920*/  IADD3 R28, R4, R3, R28 ;  /* 0x00000003041c7210 */ /* 0x000fe40007ffe01c */
[----:B------:R-:W-:Y:S02]  /*e930*/  LEA.HI R4, R16, R20, RZ, 0x1e ;  /* 0x0000001410047211 */ /* 0x000fe400078ff0ff */
[----:B------:R-:W-:-:S03]  /*e940*/  SHF.R.S32.HI R20, RZ, 0x1f, R26 ;  /* 0x0000001fff147819 */ /* 0x000fc6000001141a */
[----:B---3--:R-:W-:Y:S02]  /*e950*/  IMAD R9, R9, 0xc0, R4 ;  /* 0x000000c009097824 */ /* 0x008fe400078e0204 */
[----:B------:R-:W1:Y:S02]  /*e960*/  LDC.64 R4, c[0x0][0x2e0] ;  /* 0x0000b800ff047b82 */ /* 0x000e640000000a00 */
[----:B------:R-:W-:Y:S02]  /*e970*/  VIADD R7, R9, 0x80 ;  /* 0x0000008009077836 */ /* 0x000fe40000000000 */
[----:B------:R-:W-:-:S04]  /*e980*/  IMAD.MOV.U32 R11, RZ, RZ, R9 ;  /* 0x000000ffff0b7224 */ /* 0x000fc800078e0009 */
[----:B------:R-:W2:Y:S08]  /*e990*/  @P0 LDC R8, c[0x0][0x44c] ;  /* 0x00011300ff080b82 */ /* 0x000eb00000000800 */
[----:B------:R-:W3:Y:S08]  /*e9a0*/  @P0 LDC R12, c[0x0][0x44c] ;  /* 0x00011300ff0c0b82 */ /* 0x000ef00000000800 */
[----:B------:R-:W4:Y:S08]  /*e9b0*/  @P0 LDC R10, c[0x0][0x450] ;  /* 0x00011400ff0a0b82 */ /* 0x000f300000000800 */
[----:B------:R-:W5:Y:S01]  /*e9c0*/  @P0 LDC R13, c[0x0][0x450] ;  /* 0x00011400ff0d0b82 */ /* 0x000f620000000800 */
[----:B--2---:R-:W-:-:S04]  /*e9d0*/  @P0 IMAD.HI.U32 R3, R9, R8, RZ ;  /* 0x0000000809030227 */ /* 0x004fc800078e00ff */
[----:B---3--:R-:W-:Y:S01]  /*e9e0*/  @P0 IMAD.HI.U32 R8, R7, R12, RZ ;  /* 0x0000000c07080227 */ /* 0x008fe200078e00ff */
[----:B----4-:R-:W-:Y:S02]  /*e9f0*/  @P0 SHF.R.U32.HI R11, RZ, R10, R3 ;  /* 0x0000000aff0b0219 */ /* 0x010fe40000011603 */
[----:B------:R-:W-:-:S03]  /*ea00*/  MOV R3, R7 ;  /* 0x0000000700037202 */ /* 0x000fc60000000f00 */
[----:B------:R-:W-:Y:S01]  /*ea10*/  IMAD.MOV R10, RZ, RZ, -R11 ;  /* 0x000000ffff0a7224 */ /* 0x000fe200078e0a0b */
[----:B-----5:R-:W-:Y:S01]  /*ea20*/  @P0 SHF.R.U32.HI R3, RZ, R13, R8 ;  /* 0x0000000dff030219 */ /* 0x020fe20000011608 */
[----:B-1----:R-:W-:Y:S02]  /*ea30*/  IMAD R8, R20, R4, RZ ;  /* 0x0000000414087224 */ /* 0x002fe400078e02ff */
[----:B------:R-:W-:Y:S02]  /*ea40*/  IMAD R9, R6, R10, R9 ;  /* 0x0000000a06097224 */ /* 0x000fe400078e0209 */
[C---:B------:R-:W-:Y:S01]  /*ea50*/  IMAD R13, R26.reuse, R5, R8 ;  /* 0x000000051a0d7224 */ /* 0x040fe200078e0208 */
[----:B------:R-:W-:Y:S01]  /*ea60*/  SHF.R.S32.HI R8, RZ, 0x1f, R11 ;  /* 0x0000001fff087819 */ /* 0x000fe2000001140b */
[----:B------:R-:W-:Y:S01]  /*ea70*/  IMAD.WIDE.U32 R4, R26, R4, UR4 ;  /* 0x000000041a047e25 */ /* 0x000fe2000f8e0004 */
[----:B------:R-:W-:-:S03]  /*ea80*/  ULDC.64 UR4, c[0x0][0x2d0] ;  /* 0x0000b40000047ab9 */ /* 0x000fc60000000a00 */
[----:B------:R-:W-:Y:S02]  /*ea90*/  IMAD R8, R8, UR4, RZ ;  /* 0x0000000408087c24 */ /* 0x000fe4000f8e02ff */
[----:B------:R-:W-:Y:S02]  /*eaa0*/  IMAD.IADD R5, R5, 0x1, R13 ;  /* 0x0000000105057824 */ /* 0x000fe400078e020d */
[C---:B------:R-:W-:Y:S01]  /*eab0*/  IMAD R13, R11.reuse, UR5, R8 ;  /* 0x000000050b0d7c24 */ /* 0x040fe2000f8e0208 */
[----:B------:R-:W-:Y:S01]  /*eac0*/  SHF.R.S32.HI R8, RZ, 0x1f, R9 ;  /* 0x0000001fff087819 */ /* 0x000fe20000011409 */
[----:B------:R-:W-:-:S04]  /*ead0*/  IMAD.WIDE.U32 R10, R11, UR4, R4 ;  /* 0x000000040b0a7c25 */ /* 0x000fc8000f8e0004 */
[----:B------:R-:W-:Y:S02]  /*eae0*/  IMAD R8, R8, UR6, RZ ;  /* 0x0000000608087c24 */ /* 0x000fe4000f8e02ff */
[----:B------:R-:W-:Y:S02]  /*eaf0*/  IMAD.IADD R11, R11, 0x1, R13 ;  /* 0x000000010b0b7824 */ /* 0x000fe400078e020d */
[C---:B------:R-:W-:Y:S01]  /*eb00*/  IMAD R13, R9.reuse, UR7, R8 ;  /* 0x00000007090d7c24 */ /* 0x040fe2000f8e0208 */
[----:B------:R-:W-:Y:S01]  /*eb10*/  SHF.R.S32.HI R8, RZ, 0x1f, R3 ;  /* 0x0000001fff087819 */ /* 0x000fe20000011403 */
[----:B------:R-:W-:-:S04]  /*eb20*/  IMAD.WIDE.U32 R10, R9, UR6, R10 ;  /* 0x00000006090a7c25 */ /* 0x000fc8000f8e000a */
[----:B------:R-:W-:Y:S02]  /*eb30*/  IMAD.MOV R9, RZ, RZ, -R3 ;  /* 0x000000ffff097224 */ /* 0x000fe400078e0a03 */
[----:B------:R-:W-:Y:S02]  /*eb40*/  IMAD R8, R8, UR4, RZ ;  /* 0x0000000408087c24 */ /* 0x000fe4000f8e02ff */
[----:B------:R-:W-:-:S04]  /*eb50*/  IMAD.WIDE.U32 R4, R3, UR4, R4 ;  /* 0x0000000403047c25 */ /* 0x000fc8000f8e0004 */
[----:B------:R-:W-:Y:S02]  /*eb60*/  IMAD R7, R6, R9, R7 ;  /* 0x0000000906077224 */ /* 0x000fe400078e0207 */
[----:B------:R-:W-:Y:S01]  /*eb70*/  IMAD R3, R3, UR5, R8 ;  /* 0x0000000503037c24 */ /* 0x000fe2000f8e0208 */
[----:B------:R-:W-:Y:S02]  /*eb80*/  ULDC.64 UR4, c[0x0][0x280] ;  /* 0x0000a00000047ab9 */ /* 0x000fe40000000a00 */
[----:B------:R-:W-:Y:S01]  /*eb90*/  IADD3 R9, P0, R10, UR4, RZ ;  /* 0x000000040a097c10 */ /* 0x000fe2000ff1e0ff */
[----:B------:R-:W-:Y:S01]  /*eba0*/  IMAD.IADD R5, R5, 0x1, R3 ;  /* 0x0000000105057824 */ /* 0x000fe200078e0203 */
[----:B------:R-:W-:Y:S02]  /*ebb0*/  SHF.R.S32.HI R3, RZ, 0x1f, R7 ;  /* 0x0000001fff037819 */ /* 0x000fe40000011407 */
[----:B------:R-:W-:Y:S01]  /*ebc0*/  IADD3.X R10, R11, UR5, R13, P0, !PT ;  /* 0x000000050b0a7c10 */ /* 0x000fe200087fe40d */
[----:B------:R-:W-:-:S04]  /*ebd0*/  IMAD.WIDE.U32 R4, R7, UR6, R4 ;  /* 0x0000000607047c25 */ /* 0x000fc8000f8e0004 */
[----:B------:R-:W-:Y:S01]  /*ebe0*/  IMAD R8, R3, UR6, RZ ;  /* 0x0000000603087c24 */ /* 0x000fe2000f8e02ff */
[----:B------:R-:W-:Y:S02]  /*ebf0*/  ULDC UR6, c[0x0][0x2b8] ;  /* 0x0000ae0000067ab9 */ /* 0x000fe40000000800 */
[----:B------:R-:W-:Y:S01]  /*ec00*/  ISETP.GE.AND P0, PT, R0, UR6, PT ;  /* 0x0000000600007c0c */ /* 0x000fe2000bf06270 */
[----:B------:R-:W-:Y:S01]  /*ec10*/  IMAD R7, R7, UR7, R8 ;  /* 0x0000000707077c24 */ /* 0x000fe2000f8e0208 */
[----:B------:R-:W-:Y:S01]  /*ec20*/  IADD3 R8, P1, R4, UR4, RZ ;  /* 0x0000000404087c10 */ /* 0x000fe2000ff3e0ff */
[----:B------:R-:W-:-:S03]  /*ec30*/  UMOV UR4, 0xffffffff ;  /* 0xffffffff00047882 */ /* 0x000fc60000000000 */
        /* <DEDUP_REMOVED lines=25> */
[----:B------:R-:W1:Y:S02]  /*edd0*/  SHFL.IDX PT, R14, R9, 0x3, 0x1c1f ;  /* 0x007c1f00090e7f89 */ /* 0x000e6400000e0000 */
[----:B------:R-:W-:Y:S02]  /*ede0*/  @!P1 IADD3.X R5, RZ, R21, RZ, P3, !PT ;  /* 0x00000015ff059210 */ /* 0x000fe40001ffe4ff */
        /* <DEDUP_REMOVED lines=20> */
.L_x_12780:
[----:B------:R-:W-:-:S05]  /*ef30*/  VIADD R3, R3, 0xa0 ;  /* 0x000000a003037836 */ /* 0x000fca0000000000 */
[----:B------:R-:W-:-:S13]  /*ef40*/  ISETP.GE.AND P1, PT, R3, R6, PT ;  /* 0x000000060300720c */ /* 0x000fda0003f26270 */
[----:B-1----:R-:W-:Y:S01]  /*ef50*/  @!P1 IADD3 R4, P2, R0, R14, RZ ;  /* 0x0000000e00049210 */ /* 0x002fe20007f5e0ff */
[----:B------:R-:W-:Y:S01]  /*ef60*/  @!P1 VIADD R3, R28, UR38 ;  /* 0x000000261c039c36 */ /* 0x000fe20008000000 */
[----:B------:R-:W-:-:S03]  /*ef70*/  MOV R0, 0x1 ;  /* 0x0000000100007802 */ /* 0x000fc60000000f00 */
[----:B------:R-:W-:Y:S01]  /*ef80*/  @!P1 IMAD.X R5, RZ, RZ, R7, P2 ;  /* 0x000000ffff059224 */ /* 0x000fe200010e0607 */
[----:B------:R-:W-:-:S04]  /*ef90*/  SHF.L.U32 R0, R0, 0x1f, RZ ;  /* 0x0000001f00007819 */ /* 0x000fc800000006ff */
        /* <DEDUP_REMOVED lines=11> */
.L_x_12781:
[----:B------:R-:W-:-:S04]  /*f050*/  UIADD3 UR4, UR41, -0x2, URZ ;  /* 0xfffffffe29047890 */ /* 0x000fc8000fffe03f */
[----:B------:R-:W-:-:S06]  /*f060*/  UISETP.GE.AND UP0, UPT, UR4, UR44, UPT ;  /* 0x0000002c0400728c */ /* 0x000fcc000bf06270 */
[----:B------:R-:W-:-:S13]  /*f070*/  PLOP3.LUT P0, PT, PT, PT, UP0, 0x80, 0x0 ;  /* 0x000000000000781c */ /* 0x000fda0003f0f008 */
[----:B------:R-:W-:Y:S05]  /*f080*/  @!P0 BRA `(.L_x_12724) ;  /* 0x0000000800b88947 */ /* 0x000fea0003800000 */
[----:B------:R-:W-:Y:S01]  /*f090*/  IMAD.U32 R12, RZ, RZ, UR40 ;  /* 0x00000028ff0c7e24 */ /* 0x000fe2000f8e00ff */
[----:B------:R-:W-:Y:S01]  /*f0a0*/  LOP3.LUT R13, R27, 0x1f, RZ, 0xc0, !PT ;  /* 0x0000001f1b0d7812 */ /* 0x000fe200078ec0ff */
[----:B------:R-:W-:Y:S02]  /*f0b0*/  IMAD.U32 R14, RZ, RZ, UR40 ;  /* 0x00000028ff0e7e24 */ /* 0x000fe4000f8e00ff */
[----:B------:R-:W-:Y:S01]  /*f0c0*/  IMAD.U32 R15, RZ, RZ, UR4 ;  /* 0x00000004ff0f7e24 */ /* 0x000fe2000f8e00ff */
[----:B------:R-:W-:Y:S01]  /*f0d0*/  LOP3.LUT R12, R12, 0x1, RZ, 0xfc, !PT ;  /* 0x000000010c0c7812 */ /* 0x000fe200078efcff */
[----:B------:R-:W-:Y:S01]  /*f0e0*/  IMAD.MOV.U32 R8, RZ, RZ, 0x1 ;  /* 0x00000001ff087424 */ /* 0x000fe200078e00ff */
[----:B------:R-:W-:Y:S01]  /*f0f0*/  LOP3.LUT R14, R14, 0x2, RZ, 0xfc, !PT ;  /* 0x000000020e0e7812 */ /* 0x000fe200078efcff */
[----:B------:R-:W-:-:S07]  /*f100*/  IMAD.MOV.U32 R9, RZ, RZ, RZ ;  /* 0x000000ffff097224 */ /* 0x000fce00078e00ff */
.L_x_12741:
[----:B------:R-:W-:Y:S01]  /*f110*/  ISETP.NE.AND P1, PT, R25, RZ, PT ;  /* 0x000000ff1900720c */ /* 0x000fe20003f25270 */
[----:B0-----:R-:W-:Y:S01]  /*f120*/  VIADD R3, R9, 0x1 ;  /* 0x0000000109037836 */ /* 0x001fe20000000000 */
[----:B------:R-:W-:Y:S04]  /*f130*/  BSSY B0, `(.L_x_12725) ;  /* 0x000005e000007945 */ /* 0x000fe80003800000 */
[----:B------:R-:W-:-:S04]  /*f140*/  ISETP.NE.AND P0, PT, R3, 0x2, PT ;  /* 0x000000020300780c */ /* 0x000fc80003f05270 */
[----:B------:R-:W-:Y:S02]  /*f150*/  SEL R5, RZ, 0x1, P0 ;  /* 0x00000001ff057807 */ /* 0x000fe40000000000 */
        /* <DEDUP_REMOVED lines=15> */
[----:B------:R-:W-:Y:S01]  /*f250*/  SHF.R.S32.HI R5, RZ, 0x1f, R11 ;  /* 0x0000001fff057819 */ /* 0x000fe2000001140b */
[----:B------:R-:W-:Y:S01]  /*f260*/  IMAD R19, R23, UR5, R4 ;  /* 0x0000000517137c24 */ /* 0x000fe2000f8e0204 */
[----:B------:R-:W-:-:S05]  /*f270*/  MOV R4, R11 ;  /* 0x0000000b00047202 */ /* 0x000fca0000000f00 */
[----:B------:R-:W-:-:S04]  /*f280*/  IMAD.WIDE.U32 R4, R23, UR4, R4 ;  /* 0x0000000417047c25 */ /* 0x000fc8000f8e0004 */
[----:B------:R-:W-:Y:S01]  /*f290*/  IMAD.IADD R5, R19, 0x1, R5 ;  /* 0x0000000113057824 */ /* 0x000fe200078e0205 */
[----:B-1----:R-:W-:-:S04]  /*f2a0*/  LEA R6, P0, R4, R6, 0x2 ;  /* 0x0000000604067211 */ /* 0x002fc800078010ff */
[----:B------:R-:W-:-:S05]  /*f2b0*/  LEA.HI.X R7, R4, R7, R5, 0x2, P0 ;  /* 0x0000000704077211 */ /* 0x000fca00000f1405 */
[----:B------:R0:W5:Y:S01]  /*f2c0*/  LDG.E R19, desc[UR42][R6.64] ;  /* 0x0000002a06137981 */ /* 0x000162000c1e1900 */
[----:B------:R-:W-:-:S04]  /*f2d0*/  IMAD.MOV R4, RZ, RZ, -R11 ;  /* 0x000000ffff047224 */ /* 0x000fc800078e0a0b */
[----:B------:R-:W-:-:S07]  /*f2e0*/  IMAD R10, R10, R4, R15 ;  /* 0x000000040a0a7224 */ /* 0x000fce00078e020f */
.L_x_12727:
[----:B0-----:R-:W-:Y:S02]  /*f2f0*/  LEA R7, R3, UR38, 0x3 ;  /* 0x0000002603077c11 */ /* 0x001fe4000f8e18ff */
[----:B------:R-:W-:Y:S02]  /*f300*/  SHF.L.U32 R4, R0, 0x1f, RZ ;  /* 0x0000001f00047819 */ /* 0x000fe400000006ff */
[----:B------:R-:W-:Y:S02]  /*f310*/  ISETP.NE.AND P1, PT, R16, RZ, PT ;  /* 0x000000ff1000720c */ /* 0x000fe40003f25270 */
[----:B------:R-:W0:Y:S02]  /*f320*/  SYNCS.PHASECHK.TRANS64.TRYWAIT P0, [R7+URZ+0x12480], R4 ;  /* 0x01248004070075a7 */ /* 0x000e24000800017f */
[----:B0-----:R-:W-:Y:S09]  /*f330*/  @!P0 BRA `(.L_x_12728) ;  /* 0x0000001c00008947 */ /* 0x001ff20003800000 */
.L_x_12782:
[----:B------:R-:W-:Y:S04]  /*f340*/  BSSY B1, `(.L_x_12729) ;  /* 0x0000007000017945 */ /* 0x000fe80003800000 */
[----:B------:R-:W-:Y:S05]  /*f350*/  @P1 BRA `(.L_x_12730) ;  /* 0x0000000000141947 */ /* 0x000fea0003800000 */
[----:B------:R-:W-:Y:S01]  /*f360*/  ISETP.NE.AND P0, PT, R13, RZ, PT ;  /* 0x000000ff0d00720c */ /* 0x000fe20003f05270 */
[----:B------:R-:W-:-:S04]  /*f370*/  IMAD.MOV.U32 R6, RZ, RZ, 0x2800 ;  /* 0x00002800ff067424 */ /* 0x000fc800078e00ff */
[----:B------:R1:W-:Y:S08]  /*f380*/  SYNCS.ARRIVE.TRANS64 RZ, [R7+URZ+0x12470], R6 ;  /* 0x0124700607ff79a7 */ /* 0x0003f0000800003f */
[----:B------:R-:W-:Y:S05]  /*f390*/  @!P0 BRA `(.L_x_12730) ;  /* 0x0000000000048947 */ /* 0x000fea0003800000 */
[----:B------:R-:W-:Y:S01]  /*f3a0*/  BPT.TRAP 0x1 ;  /* 0x000000040000795c */ /* 0x000fe20000300000 */
.L_x_12730:
[----:B------:R-:W-:Y:S05]  /*f3b0*/  BSYNC B1 ;  /* 0x0000000000017941 */ /* 0x000fea0003800000 */
.L_x_12729:
        /* <DEDUP_REMOVED lines=16> */
.L_x_12731:
        /* <DEDUP_REMOVED lines=8> */
.L_x_12783:
        /* <DEDUP_REMOVED lines=9> */
.L_x_12734:
[----:B------:R-:W-:Y:S05]  /*f5d0*/  BSYNC B1 ;  /* 0x0000000000017941 */ /* 0x000fea0003800000 */
.L_x_12733:
        /* <DEDUP_REMOVED lines=12> */
.L_x_12735:
[----:B------:R-:W-:-:S13]  /*f6a0*/  @P0 ELECT P1, URZ, PT ;  /* 0x00000000003f082f */ /* 0x000fda0003820000 */
[----:B------:R-:W-:Y:S01]  /*f6b0*/  @P1 R2UR UR13, R19 ;  /* 0x00000000130d12ca */ /* 0x000fe200000e0000 */
[----:B------:R-:W-:Y:S01]  /*f6c0*/  UMOV UR12, UR36 ;  /* 0x00000024000c7c82 */ /* 0x000fe20008000000 */
[----:B------:R-:W-:-:S11]  /*f6d0*/  @P1 PLOP3.LUT P0, PT, P1, PT, PT, 0x8, 0x0 ;  /* 0x000000000000181c */ /* 0x000fd60000f0e170 */
[----:B------:R1:W-:Y:S01]  /*f6e0*/  UTMALDG.4D [UR8], [UR4], desc[UR6] ;  /* 0x00000608040075b4 */ /* 0x0003e20008019000 */
[----:B------:R-:W-:Y:S01]  /*f6f0*/  PLOP3.LUT P1, PT, PT, PT, PT, 0x8, 0x0 ;  /* 0x000000000000781c */ /* 0x000fe20003f2e170 */
[----:B-1----:R-:W-:-:S12]  /*f700*/  @P0 BRA.U.ANY `(.L_x_12735) ;  /* 0xfffffffd00e40947 */ /* 0x002fd8000393ffff */
.L_x_12726:
[----:B------:R-:W-:Y:S05]  /*f710*/  BSYNC B0 ;  /* 0x0000000000007941 */ /* 0x000fea0003800000 */
.L_x_12725:
[----:B------:R-:W-:-:S13]  /*f720*/  ISETP.NE.AND P0, PT, R12, 0x3, PT ;  /* 0x000000030c00780c */ /* 0x000fda0003f05270 */
[----:B------:R-:W-:Y:S05]  /*f730*/  @!P0 BRA `(.L_x_12736) ;  /* 0x0000000000048947 */ /* 0x000fea0003800000 */
[----:B------:R-:W-:Y:S01]  /*f740*/  BPT.TRAP 0x1 ;  /* 0x000000040000795c */ /* 0x000fe20000300000 */
.L_x_12736:
[----:B------:R-:W-:Y:S02]  /*f750*/  LOP3.LUT R5, R8, 0x1, RZ, 0x3c, !PT ;  /* 0x0000000108057812 */ /* 0x000fe400078e3cff */
[----:B------:R-:W-:Y:S02]  /*f760*/  LEA R20, R9, UR38, 0x3 ;  /* 0x0000002609147c11 */ /* 0x000fe4000f8e18ff */
[----:B------:R-:W-:Y:S02]  /*f770*/  SHF.L.U32 R5, R5, 0x1f, RZ ;  /* 0x0000001f05057819 */ /* 0x000fe400000006ff */
[----:B------:R-:W-:Y:S02]  /*f780*/  ISETP.NE.AND P1, PT, R14, 0x3, PT ;  /* 0x000000030e00780c */ /* 0x000fe40003f25270 */
[----:B------:R-:W1:Y:S02]  /*f790*/  SYNCS.PHASECHK.TRANS64.TRYWAIT P0, [R20+URZ+0x12470], R5 ;  /* 0x01247005140075a7 */ /* 0x000e64000800017f */
[----:B-1----:R-:W-:Y:S09]  /*f7a0*/  @!P0 BRA `(.L_x_12737) ;  /* 0x00000018000c8947 */ /* 0x002ff20003800000 */
.L_x_12784:
[----:B------:R-:W-:Y:S05]  /*f7b0*/  @!P1 BRA `(.L_x_12738) ;  /* 0x0000000000049947 */ /* 0x000fea0003800000 */
[----:B------:R-:W-:Y:S01]  /*f7c0*/  BPT.TRAP 0x1 ;  /* 0x000000040000795c */ /* 0x000fe20000300000 */
.L_x_12738:
[----:B-1----:R-:W-:Y:S01]  /*f7d0*/  SHF.L.U32 R5, R8, 0x1f, RZ ;  /* 0x0000001f08057819 */ /* 0x002fe200000006ff */
[----:B0-----:R-:W-:-:S03]  /*f7e0*/  IMAD R10, R9, 0x2800, RZ ;  /* 0x00002800090a7824 */ /* 0x001fc600078e02ff */
[----:B------:R-:W0:Y:S02]  /*f7f0*/  SYNCS.PHASECHK.TRANS64.TRYWAIT P0, [R20+URZ+0x12460], R5 ;  /* 0x01246005140075a7 */ /* 0x000e24000800017f */
[----:B0-----:R-:W-:Y:S05]  /*f800*/  @!P0 BRA `(.L_x_12739) ;  /* 0x0000001800088947 */ /* 0x001fea0003800000 */
.L_x_12785:
        /* <DEDUP_REMOVED lines=42> */
.L_x_12740:
        /* <DEDUP_REMOVED lines=8> */
[C---:B------:R-:W-:Y:S02]  /*fb30*/  ISETP.GT.AND P0, PT, R15.reuse, UR44, PT ;  /* 0x0000002c0f007c0c */ /* 0x040fe4000bf04270 */
[----:B------:R-:W-:-:S11]  /*fb40*/  IADD3 R15, R15, -0x1, RZ ;  /* 0xffffffff0f0f7810 */ /* 0x000fd60007ffe0ff */
[----:B-1----:R-:W-:Y:S05]  /*fb50*/  @P0 BRA `(.L_x_12741) ;  /* 0xfffffff4006c0947 */ /* 0x002fea000383ffff */
[----:B------:R-:W-:Y:S05]  /*fb60*/  BRA `(.L_x_12742) ;  /* 0x0000000000087947 */ /* 0x000fea0003800000 */
.L_x_12724:
[----:B0-----:R-:W-:Y:S02]  /*fb70*/  IMAD.MOV.U32 R3, RZ, RZ, RZ ;  /* 0x000000ffff037224 */ /* 0x001fe400078e00ff */
[----:B------:R-:W-:-:S07]  /*fb80*/  IMAD.MOV.U32 R0, RZ, RZ, 0x1 ;  /* 0x00000001ff007424 */ /* 0x000fce00078e00ff */
.L_x_12742:
[----:B------:R-:W-:-:S04]  /*fb90*/  ULOP3.LUT UR4, UR40, 0x1, URZ, 0xfc, !UPT ;  /* 0x0000000128047892 */ /* 0x000fc8000f8efc3f */
[----:B------:R-:W-:-:S06]  /*fba0*/  UISETP.NE.AND UP0, UPT, UR4, 0x3, UPT ;  /* 0x000000030400788c */ /* 0x000fcc000bf05270 */
[----:B------:R-:W-:-:S13]  /*fbb0*/  PLOP3.LUT P0, PT, PT, PT, UP0, 0x80, 0x0 ;  /* 0x000000000000781c */ /* 0x000fda0003f0f008 */
[----:B------:R-:W-:Y:S05]  /*fbc0*/  @!P0 BRA `(.L_x_12743) ;  /* 0x0000000000048947 */ /* 0x000fea0003800000 */
[----:B------:R-:W-:Y:S01]  /*fbd0*/  BPT.TRAP 0x1 ;  /* 0x000000040000795c */ /* 0x000fe20000300000 */
.L_x_12743:
[----:B------:R-:W-:Y:S01]  /*fbe0*/  LOP3.LUT R5, R0, 0x1, RZ, 0x3c, !PT ;  /* 0x0000000100057812 */ /* 0x000fe200078e3cff */
[----:B------:R-:W-:Y:S01]  /*fbf0*/  BSSY B0, `(.L_x_12744) ;  /* 0x0000005000007945 */ /* 0x000fe20003800000 */
[----:B------:R-:W-:Y:S02]  /*fc00*/  LEA R12, R3, UR38, 0x3 ;  /* 0x00000026030c7c11 */ /* 0x000fe4000f8e18ff */
[----:B------:R-:W-:-:S04]  /*fc10*/  SHF.L.U32 R5, R5, 0x1f, RZ ;  /* 0x0000001f05057819 */ /* 0x000fc800000006ff */
[----:B------:R-:W0:Y:S02]  /*fc20*/  SYNCS.PHASECHK.TRANS64.TRYWAIT P0, [R12+URZ+0x12470], R5 ;  /* 0x012470050c0075a7 */ /* 0x000e24000800017f */
[----:B0-----:R-:W-:Y:S05]  /*fc30*/  @!P0 BRA `(.L_x_12745) ;  /* 0x0000001400108947 */ /* 0x001fea0003800000 */
.L_x_12786:
[----:B------:R-:W-:Y:S05]  /*fc40*/  BSYNC B0 ;  /* 0x0000000000007941 */ /* 0x000fea0003800000 */
.L_x_12744:
[----:B------:R-:W-:-:S06]  /*fc50*/  ULOP3.LUT UR4, UR40, 0x2, URZ, 0xfc, !UPT ;  /* 0x0000000228047892 */ /* 0x000fcc000f8efc3f */
[----:B------:R-:W-:-:S05]  /*fc60*/  IMAD.U32 R4, RZ, RZ, UR4 ;  /* 0x00000004ff047e24 */ /* 0x000fca000f8e00ff */
[----:B------:R-:W-:-:S13]  /*fc70*/  ISETP.NE.AND P1, PT, R4, 0x3, PT ;  /* 0x000000030400780c */ /* 0x000fda0003f25270 */
[----:B------:R-:W-:Y:S05]  /*fc80*/  @!P1 BRA `(.L_x_12746) ;  /* 0x0000000000049947 */ /* 0x000fea0003800000 */
[----:B------:R-:W-:Y:S01]  /*fc90*/  BPT.TRAP 0x1 ;  /* 0x000000040000795c */ /* 0x000fe20000300000 */
.L_x_12746:
[----:B0-----:R-:W-:Y:S01]  /*fca0*/  SHF.L.U32 R5, R0, 0x1f, RZ ;  /* 0x0000001f00057819 */ /* 0x001fe200000006ff */
[----:B------:R-:W-:-:S03]  /*fcb0*/  IMAD R8, R3, 0x2800, RZ ;  /* 0x0000280003087824 */ /* 0x000fc600078e02ff */
[----:B------:R-:W0:Y:S02]  /*fcc0*/  SYNCS.PHASECHK.TRANS64.TRYWAIT P0, [R12+URZ+0x12460], R5 ;  /* 0x012460050c0075a7 */ /* 0x000e24000800017f */
[----:B------:R-:W-:Y:S01]  /*fcd0*/  LOP3.LUT R22, R8, R22, RZ, 0xfc, !PT ;  /* 0x0000001608167212 */ /* 0x000fe200078efcff */
[----:B0-----:R-:W-:Y:S06]  /*fce0*/  @!P0 BRA `(.L_x_12747) ;  /* 0x0000001000f88947 */ /* 0x001fec0003800000 */
.L_x_12787:
        /* <DEDUP_REMOVED lines=41> */
.L_x_12748:
        /* <DEDUP_REMOVED lines=12> */
.L_x_12707:
[----:B------:R-:W0:Y:S01]  /*10040*/  S2R R6, SR_CgaCtaId ;  /* 0x0000000000067919 */ /* 0x000e220000008800 */
[----:B------:R-:W-:Y:S02]  /*10050*/  MOV R5, 0x400 ;  /* 0x0000040000057802 */ /* 0x000fe40000000f00 */
[----:B------:R-:W-:Y:S02]  /*10060*/  SHF.L.U32 R4, R4, 0x1f, RZ ;  /* 0x0000001f04047819 */ /* 0x000fe400000006ff */
[----:B0-----:R-:W-:-:S04]  /*10070*/  LEA R9, R6, R5, 0x18 ;  /* 0x0000000506097211 */ /* 0x001fc800078ec0ff */
[----:B------:R-:W0:Y:S02]  /*10080*/  SYNCS.PHASECHK.TRANS64.TRYWAIT P0, [R9+URZ+0x12420], R4 ;  /* 0x01242004090075a7 */ /* 0x000e24000800017f */
[----:B0-----:R-:W-:Y:S05]  /*10090*/  @!P0 BRA `(.L_x_12749) ;  /* 0x0000001000208947 */ /* 0x001fea0003800000 */
.L_x_12788:
        /* <DEDUP_REMOVED lines=10> */
.L_x_12750:
[----:B------:R-:W-:Y:S01]  /*10140*/  IADD3 R6, R9, 0x12440, RZ ;  /* 0x0001244009067810 */ /* 0x000fe20007ffe0ff */
[----:B------:R-:W-:Y:S01]  /*10150*/  VIADD R2, R3, 0x1 ;  /* 0x0000000103027836 */ /* 0x000fe20000000000 */
[----:B0-----:R-:W-:-:S03]  /*10160*/  SHF.L.U32 R4, R0, 0x1f, RZ ;  /* 0x0000001f00047819 */ /* 0x001fc600000006ff */
[----:B------:R-:W-:Y:S01]  /*10170*/  IMAD R7, R3, 0x8, R6 ;  /* 0x0000000803077824 */ /* 0x000fe200078e0206 */
[----:B------:R-:W-:-:S03]  /*10180*/  ISETP.NE.AND P2, PT, R2, 0x2, PT ;  /* 0x000000020200780c */ /* 0x000fc60003f45270 */
[----:B------:R-:W0:Y:S01]  /*10190*/  SYNCS.PHASECHK.TRANS64.TRYWAIT P1, [R7+URZ], R4 ;  /* 0x00000004070075a7 */ /* 0x000e22000802017f */
[----:B------:R-:W-:Y:S02]  /*101a0*/  SEL R5, RZ, 0x1, P2 ;  /* 0x00000001ff057807 */ /* 0x000fe40001000000 */
[----:B------:R-:W-:Y:S02]  /*101b0*/  SEL R2, R2, RZ, P2 ;  /* 0x000000ff02027207 */ /* 0x000fe40001000000 */
[----:B------:R-:W-:-:S03]  /*101c0*/  LOP3.LUT R0, R0, R5, RZ, 0x3c, !PT ;  /* 0x0000000500007212 */ /* 0x000fc600078e3cff */
[----:B------:R-:W-:Y:S01]  /*101d0*/  IMAD R5, R2, 0x8, R6 ;  /* 0x0000000802057824 */ /* 0x000fe200078e0206 */
[----:B------:R-:W-:Y:S01]  /*101e0*/  SHF.L.U32 R0, R0, 0x1f, RZ ;  /* 0x0000001f00007819 */ /* 0x000fe200000006ff */
[----:B0-----:R-:W-:Y:S06]  /*101f0*/  @!P1 BRA `(.L_x_12751) ;  /* 0x0000000c00dc9947 */ /* 0x001fec0003800000 */
.L_x_12789:
[----:B------:R-:W1:Y:S02]  /*10200*/  SYNCS.PHASECHK.TRANS64.TRYWAIT P1, [R5+URZ], R0 ;  /* 0x00000000050075a7 */ /* 0x000e64000802017f */
[----:B-1----:R-:W-:Y:S05]  /*10210*/  @!P1 BRA `(.L_x_12752) ;  /* 0x0000000c00e89947 */ /* 0x002fea0003800000 */
.L_x_12790:
[----:B------:R-:W-:Y:S05]  /*10220*/  @!P0 BRA `(.L_x_12753) ;  /* 0x0000000000048947 */ /* 0x000fea0003800000 */
[----:B------:R-:W-:Y:S01]  /*10230*/  BPT.TRAP 0x1 ;  /* 0x000000040000795c */ /* 0x000fe20000300000 */
.L_x_12753:
[----:B------:R-:W-:-:S04]  /*10240*/  IMAD R3, R3, 0x8, R9 ;  /* 0x0000000803037824 */ /* 0x000fc800078e0209 */
[----:B------:R-:W2:Y:S02]  /*10250*/  SYNCS.PHASECHK.TRANS64.TRYWAIT P1, [R3+URZ+0x12460], R4 ;  /* 0x01246004030075a7 */ /* 0x000ea4000802017f */
[----:B--2---:R-:W-:Y:S05]  /*10260*/  @!P1 BRA `(.L_x_12754) ;  /* 0x0000000c00e89947 */ /* 0x004fea0003800000 */
.L_x_12791:
[----:B------:R-:W-:Y:S05]  /*10270*/  @!P0 BRA `(.L_x_12755) ;  /* 0x0000000000048947 */ /* 0x000fea0003800000 */
[----:B------:R-:W-:Y:S01]  /*10280*/  BPT.TRAP 0x1 ;  /* 0x000000040000795c */ /* 0x000fe20000300000 */
.L_x_12755:
[----:B-1----:R-:W-:-:S04]  /*10290*/  IMAD R5, R2, 0x8, R9 ;  /* 0x0000000802057824 */ /* 0x002fc800078e0209 */
[----:B------:R-:W1:Y:S02]  /*102a0*/  SYNCS.PHASECHK.TRANS64.TRYWAIT P1, [R5+URZ+0x12460], R0 ;  /* 0x01246000050075a7 */ /* 0x000e64000802017f */
[----:B-1----:R-:W-:Y:S05]  /*102b0*/  @!P1 BRA `(.L_x_12756) ;  /* 0x0000000c00e89947 */ /* 0x002fea0003800000 */
.L_x_12792:
[----:B------:R-:W-:Y:S05]  /*102c0*/  @!P0 BRA `(.L_x_12757) ;  /* 0x0000000000048947 */ /* 0x000fea0003800000 */
[----:B------:R-:W-:Y:S01]  /*102d0*/  BPT.TRAP 0x1 ;  /* 0x000000040000795c */ /* 0x000fe20000300000 */
.L_x_12757:
[----:B------:R-:W3:Y:S02]  /*102e0*/  SYNCS.PHASECHK.TRANS64.TRYWAIT P0, [R3+URZ+0x12480], R4 ;  /* 0x01248004030075a7 */ /* 0x000ee4000800017f */
[----:B---3--:R-:W-:Y:S05]  /*102f0*/  @!P0 BRA `(.L_x_12758) ;  /* 0x0000000c00ec8947 */ /* 0x008fea0003800000 */
.L_x_12759:
[----:B----4-:R4:W0:Y:S02]  /*10300*/  SYNCS.PHASECHK.TRANS64.TRYWAIT P0, [R5+URZ+0x12480], R0 ;  /* 0x01248000050075a7 */ /* 0x010824000800017f */
[----:B0-----:R-:W-:Y:S05]  /*10310*/  @!P0 NANOSLEEP.SYNCS 0x989680 ;  /* 0x009896800000895d */ /* 0x001fea0003900000 */
[----:B------:R-:W0:Y:S02]  /*10320*/  @!P0 SYNCS.PHASECHK.TRANS64 P0, [R5+URZ+0x12480], R0 ;  /* 0x01248000050085a7 */ /* 0x000e24000800007f */
[----:B0-----:R-:W-:Y:S05]  /*10330*/  @!P0 BRA `(.L_x_12759) ;  /* 0xfffffffc00f08947 */ /* 0x001fea000383ffff */
.L_x_12666:
[----:B------:R-:W-:Y:S05]  /*10340*/  BSYNC B6 ;  /* 0x0000000000067941 */ /* 0x000fea0003800000 */
.L_x_12663:
[----:B------:R-:W-:Y:S05]  /*10350*/  EXIT ;  /* 0x000000000000794d */ /* 0x000fea0003800000 */
.L_x_12670:
[----:B0-----:R-:W-:-:S04]  /*10360*/  IMAD.U32 R3, RZ, RZ, UR48 ;  /* 0x00000030ff037e24 */ /* 0x001fc8000f8e00ff */
[----:B------:R0:W1:Y:S03]  /*10370*/  SYNCS.PHASECHK.TRANS64.TRYWAIT P0, [R3+URZ+0x12400], R6 ;  /* 0x01240006030075a7 */ /* 0x000066000800017f */
[----:B-1----:R-:W-:Y:S05]  /*10380*/  @!P0 NANOSLEEP.SYNCS 0x989680 ;  /* 0x009896800000895d */ /* 0x002fea0003900000 */
[----:B------:R-:W1:Y:S02]  /*10390*/  @!P0 SYNCS.PHASECHK.TRANS64 P0, [R3+URZ+0x12400], R6 ;  /* 0x01240006030085a7 */ /* 0x000e64000800007f */
[----:B-1----:R-:W-:Y:S05]  /*103a0*/  @!P0 BRA `(.L_x_12670) ;  /* 0xfffffffc00ec8947 */ /* 0x002fea000383ffff */
[----:B------:R-:W-:Y:S05]  /*103b0*/  BRA `(.L_x_12760) ;  /* 0xffffff1000987947 */ /* 0x000fea000383ffff */
.L_x_12674:
[----:B0-----:R-:W-:-:S04]  /*103c0*/  IMAD.U32 R3, RZ, RZ, UR48 ;  /* 0x00000030ff037e24 */ /* 0x001fc8000f8e00ff */
[----:B------:R0:W2:Y:S03]  /*103d0*/  SYNCS.PHASECHK.TRANS64.TRYWAIT P2, [R3+URZ+0x12430], R6 ;  /* 0x01243006030075a7 */ /* 0x0000a6000804017f */
[----:B--2---:R-:W-:Y:S05]  /*103e0*/  @!P2 NANOSLEEP.SYNCS 0x989680 ;  /* 0x009896800000a95d */ /* 0x004fea0003900000 */
[----:B------:R-:W2:Y:S02]  /*103f0*/  @!P2 SYNCS.PHASECHK.TRANS64 P2, [R3+URZ+0x12430], R6 ;  /* 0x012430060300a5a7 */ /* 0x000ea4000804007f */
[----:B--2---:R-:W-:Y:S05]  /*10400*/  @!P2 BRA `(.L_x_12674) ;  /* 0xfffffffc00eca947 */ /* 0x004fea000383ffff */
[----:B------:R-:W-:Y:S05]  /*10410*/  BRA `(.L_x_12673) ;  /* 0xffffff1000b07947 */ /* 0x000fea000383ffff */
.L_x_12679:
[----:B-1----:R-:W-:-:S04]  /*10420*/  IMAD.U32 R9, RZ, RZ, UR20 ;  /* 0x00000014ff097e24 */ /* 0x002fc8000f8e00ff */
[----:B------:R1:W2:Y:S03]  /*10430*/  SYNCS.PHASECHK.TRANS64.TRYWAIT P3, [R9+URZ+0x12430], R6 ;  /* 0x01243006090075a7 */ /* 0x0002a6000806017f */
[----:B--2---:R-:W-:Y:S05]  /*10440*/  @!P3 NANOSLEEP.SYNCS 0x989680 ;  /* 0x009896800000b95d */ /* 0x004fea0003900000 */
[----:B------:R-:W2:Y:S02]  /*10450*/  @!P3 SYNCS.PHASECHK.TRANS64 P3, [R9+URZ+0x12430], R6 ;  /* 0x012430060900b5a7 */ /* 0x000ea4000806007f */
[----:B--2---:R-:W-:Y:S05]  /*10460*/  @!P3 BRA `(.L_x_12679) ;  /* 0xfffffffc00ecb947 */ /* 0x004fea000383ffff */
[----:B------:R-:W-:Y:S05]  /*10470*/  BRA `(.L_x_12678) ;  /* 0xffffff4800807947 */ /* 0x000fea000383ffff */
.L_x_12683:
[----:B-1----:R-:W-:-:S04]  /*10480*/  IMAD.U32 R121, RZ, RZ, UR13 ;  /* 0x0000000dff797e24 */ /* 0x002fc8000f8e00ff */
[----:B------:R1:W2:Y:S03]  /*10490*/  SYNCS.PHASECHK.TRANS64.TRYWAIT P3, [R121+URZ+0x12450], R6 ;  /* 0x01245006790075a7 */ /* 0x0002a6000806017f */
[----:B--2---:R-:W-:Y:S05]  /*104a0*/  @!P3 NANOSLEEP.SYNCS 0x989680 ;  /* 0x009896800000b95d */ /* 0x004fea0003900000 */
[----:B------:R-:W2:Y:S02]  /*104b0*/  @!P3 SYNCS.PHASECHK.TRANS64 P3, [R121+URZ+0x12450], R6 ;  /* 0x012450067900b5a7 */ /* 0x000ea4000806007f */
[----:B--2---:R-:W-:Y:S05]  /*104c0*/  @!P3 BRA `(.L_x_12683) ;  /* 0xfffffffc00ecb947 */ /* 0x004fea000383ffff */
[----:B------:R-:W-:Y:S05]  /*104d0*/  BRA `(.L_x_12682) ;  /* 0xffffff5000dc7947 */ /* 0x000fea000383ffff */
.L_x_12690:
[----:B-1----:R-:W-:-:S04]  /*104e0*/  IMAD.U32 R7, RZ, RZ, UR22 ;  /* 0x00000016ff077e24 */ /* 0x002fc8000f8e00ff */
[----:B------:R1:W2:Y:S03]  /*104f0*/  SYNCS.PHASECHK.TRANS64.TRYWAIT P2, [R7+URZ+0x12430], R6 ;  /* 0x01243006070075a7 */ /* 0x0002a6000804017f */
[----:B--2---:R-:W-:Y:S05]  /*10500*/  @!P2 NANOSLEEP.SYNCS 0x989680 ;  /* 0x009896800000a95d */ /* 0x004fea0003900000 */
[----:B------:R-:W2:Y:S02]  /*10510*/  @!P2 SYNCS.PHASECHK.TRANS64 P2, [R7+URZ+0x12430], R6 ;  /* 0x012430060700a5a7 */ /* 0x000ea4000804007f */
[----:B--2---:R-:W-:Y:S05]  /*10520*/  @!P2 BRA `(.L_x_12690) ;  /* 0xfffffffc00eca947 */ /* 0x004fea000383ffff */
[----:B------:R-:W-:Y:S05]  /*10530*/  BRA `(.L_x_12689) ;  /* 0xffffff8000507947 */ /* 0x000fea000383ffff */
.L_x_12694:
[----:B--2---:R-:W-:-:S04]  /*10540*/  MOV R58, UR13 ;  /* 0x0000000d003a7c02 */ /* 0x004fc80008000f00 */
[----:B------:R2:W3:Y:S03]  /*10550*/  SYNCS.PHASECHK.TRANS64.TRYWAIT P2, [R58+URZ+0x12450], R7 ;  /* 0x012450073a0075a7 */ /* 0x0004e6000804017f */
[----:B---3--:R-:W-:Y:S05]  /*10560*/  @!P2 NANOSLEEP.SYNCS 0x989680 ;  /* 0x009896800000a95d */ /* 0x008fea0003900000 */
[----:B------:R-:W3:Y:S02]  /*10570*/  @!P2 SYNCS.PHASECHK.TRANS64 P2, [R58+URZ+0x12450], R7 ;  /* 0x012450073a00a5a7 */ /* 0x000ee4000804007f */
[----:B---3--:R-:W-:Y:S05]  /*10580*/  @!P2 BRA `(.L_x_12694) ;  /* 0xfffffffc00eca947 */ /* 0x008fea000383ffff */
[----:B------:R-:W-:Y:S05]  /*10590*/  BRA `(.L_x_12693) ;  /* 0xffffff9400147947 */ /* 0x000fea000383ffff */
.L_x_12700:
[----:B-1----:R-:W-:-:S04]  /*105a0*/  IMAD.U32 R5, RZ, RZ, UR16 ;  /* 0x00000010ff057e24 */ /* 0x002fc8000f8e00ff */
[----:B------:R1:W2:Y:S03]  /*105b0*/  SYNCS.PHASECHK.TRANS64.TRYWAIT P1, [R5+URZ+0x12450], R0 ;  /* 0x01245000050075a7 */ /* 0x0002a6000802017f */
[----:B--2---:R-:W-:Y:S05]  /*105c0*/  @!P1 NANOSLEEP.SYNCS 0x989680 ;  /* 0x009896800000995d */ /* 0x004fea0003900000 */
[----:B------:R-:W2:Y:S02]  /*105d0*/  @!P1 SYNCS.PHASECHK.TRANS64 P1, [R5+URZ+0x12450], R0 ;  /* 0x01245000050095a7 */ /* 0x000ea4000802007f */
[----:B--2---:R-:W-:Y:S05]  /*105e0*/  @!P1 BRA `(.L_x_12700) ;  /* 0xfffffffc00ec9947 */ /* 0x004fea000383ffff */
[----:B------:R-:W-:Y:S05]  /*105f0*/  BRA `(.L_x_12699) ;  /* 0xffffffac00187947 */ /* 0x000fea000383ffff */
.L_x_12713:
[----:B------:R-:W-:Y:S02]  /*10600*/  IMAD.MOV.U32 R13, RZ, RZ, R2 ;  /* 0x000000ffff0d7224 */ /* 0x000fe400078e0002 */
[----:B------:R-:W-:Y:S02]  /*10610*/  IMAD.MOV.U32 R12, RZ, RZ, RZ ;  /* 0x000000ffff0c7224 */ /* 0x000fe400078e00ff */
[----:B------:R-:W-:Y:S02]  /*10620*/  IMAD.MOV.U32 R11, RZ, RZ, 0x1f ;  /* 0x0000001fff0b7424 */ /* 0x000fe400078e00ff */
[----:B------:R-:W-:-:S07]  /*10630*/  IMAD.MOV.U32 R15, RZ, RZ, -0x1 ;  /* 0xffffffffff0f7424 */ /* 0x000fce00078e00ff */
[----:B------:R-:W-:Y:S05]  /*10640*/  WARPSYNC.COLLECTIVE R15, `(.L_x_12761) ;  /* 0x000000000f087348 */ /* 0x000fea0003c00000 */
[----:B------:R0:W1:Y:S02]  /*10650*/  SHFL.IDX P6, R14, R13, R12, R11 ;  /* 0x0000000c0d0e7389 */ /* 0x00006400000c000b */
[----:B01----:R-:W-:Y:S01]  /*10660*/  ENDCOLLECTIVE ;  /* 0x000000000000791b */ /* 0x003fe20003800000 */
.L_x_12761:
[----:B------:R-:W-:Y:S05]  /*10670*/  BRA `(.L_x_12762) ;  /* 0xffffffd800c47947 */ /* 0x000fea000383ffff */
.L_x_12715:
[----:B------:R-:W-:Y:S01]  /*10680*/  BSSY B0, `(.L_x_12763) ;  /* 0x0000006000007945 */ /* 0x000fe20003800000 */
[----:B------:R-:W-:-:S07]  /*10690*/  IMAD.MOV.U32 R15, RZ, RZ, -0x1 ;  /* 0xffffffffff0f7424 */ /* 0x000fce00078e00ff */
[----:B0-----:R-:W-:Y:S05]  /*106a0*/  WARPSYNC.COLLECTIVE R15, `(.L_x_12764) ;  /* 0x000000000f0c7348 */ /* 0x001fea0003c00000 */
[----:B------:R-:W-:Y:S02]  /*106b0*/  ELECT P6, UR62, PT ;  /* 0x00000000003e782f */ /* 0x000fe400038c0000 */
[----:B------:R-:W-:Y:S01]  /*106c0*/  MOV R14, UR62 ;  /* 0x0000003e000e7c02 */ /* 0x000fe20008000f00 */
[----:B0-----:R-:W-:Y:S10]  /*106d0*/  ENDCOLLECTIVE ;  /* 0x000000000000791b */ /* 0x001ff40003800000 */
.L_x_12764:
[----:B------:R-:W-:Y:S05]  /*106e0*/  BSYNC B0 ;  /* 0x0000000000007941 */ /* 0x000fea0003800000 */
.L_x_12763:
[----:B------:R-:W-:Y:S05]  /*106f0*/  BRA `(.L_x_12765) ;  /* 0xffffffd800c87947 */ /* 0x000fea000383ffff */
.L_x_12717:
[----:B-1----:R-:W-:-:S04]  /*10700*/  IMAD.U32 R5, RZ, RZ, UR38 ;  /* 0x00000026ff057e24 */ /* 0x002fc8000f8e00ff */
[----:B------:R1:W2:Y:S03]  /*10710*/  SYNCS.PHASECHK.TRANS64.TRYWAIT P0, [R5+URZ+0x12480], R0 ;  /* 0x01248000050075a7 */ /* 0x0002a6000800017f */
[----:B--2---:R-:W-:Y:S05]  /*10720*/  @!P0 NANOSLEEP.SYNCS 0x989680 ;  /* 0x009896800000895d */ /* 0x004fea0003900000 */
[----:B------:R-:W2:Y:S02]  /*10730*/  @!P0 SYNCS.PHASECHK.TRANS64 P0, [R5+URZ+0x12480], R0 ;  /* 0x01248000050085a7 */ /* 0x000ea4000800007f */
[----:B--2---:R-:W-:Y:S05]  /*10740*/  @!P0 BRA `(.L_x_12717) ;  /* 0xfffffffc00ec8947 */ /* 0x004fea000383ffff */
[----:B------:R-:W-:Y:S05]  /*10750*/  BRA `(.L_x_12766) ;  /* 0xffffffdc00187947 */ /* 0x000fea000383ffff */
.L_x_12719:
[----:B-1----:R-:W-:-:S04]  /*10760*/  IMAD.U32 R5, RZ, RZ, UR38 ;  /* 0x00000026ff057e24 */ /* 0x002fc8000f8e00ff */
[----:B------:R1:W2:Y:S03]  /*10770*/  SYNCS.PHASECHK.TRANS64.TRYWAIT P0, [R5+URZ+0x12440], R0 ;  /* 0x01244000050075a7 */ /* 0x0002a6000800017f */
[----:B--2---:R-:W-:Y:S05]  /*10780*/  @!P0 NANOSLEEP.SYNCS 0x989680 ;  /* 0x009896800000895d */ /* 0x004fea0003900000 */
[----:B------:R-:W2:Y:S02]  /*10790*/  @!P0 SYNCS.PHASECHK.TRANS64 P0, [R5+URZ+0x12440], R0 ;  /* 0x01244000050085a7 */ /* 0x000ea4000800007f */
[----:B--2---:R-:W-:Y:S05]  /*107a0*/  @!P0 BRA `(.L_x_12719) ;  /* 0xfffffffc00ec8947 */ /* 0x004fea000383ffff */
[----:B------:R-:W-:Y:S05]  /*107b0*/  BRA `(.L_x_12767) ;  /* 0xffffffdc00547947 */ /* 0x000fea000383ffff */
.L_x_12722:
[----:B------:R-:W-:Y:S01]  /*107c0*/  IMAD.MOV.U32 R13, RZ, RZ, R10 ;  /* 0x000000ffff0d7224 */ /* 0x000fe200078e000a */
[----:B------:R-:W-:Y:S01]  /*107d0*/  MOV R11, 0x1c1f ;  /* 0x00001c1f000b7802 */ /* 0x000fe20000000f00 */
[----:B------:R-:W-:Y:S01]  /*107e0*/  IMAD.MOV.U32 R12, RZ, RZ, RZ ;  /* 0x000000ffff0c7224 */ /* 0x000fe200078e00ff */
[----:B------:R-:W-:Y:S01]  /*107f0*/  LEA.HI R3, R16, UR39, RZ, 0x1e ;  /* 0x0000002710037c11 */ /* 0x000fe2000f8ff0ff */
[----:B------:R-:W-:-:S07]  /*10800*/  IMAD.MOV.U32 R15, RZ, RZ, -0x1 ;  /* 0xffffffffff0f7424 */ /* 0x000fce00078e00ff */
[----:B0-----:R-:W-:Y:S05]  /*10810*/  WARPSYNC.COLLECTIVE R15, `(.L_x_12768) ;  /* 0x000000000f087348 */ /* 0x001fea0003c00000 */
[----:B------:R1:W2:Y:S02]  /*10820*/  SHFL.IDX P6, R14, R13, R12, R11 ;  /* 0x0000000c0d0e7389 */ /* 0x0002a400000c000b */
[----:B012---:R-:W-:Y:S01]  /*10830*/  ENDCOLLECTIVE ;  /* 0x000000000000791b */ /* 0x007fe20003800000 */
.L_x_12768:
[----:B------:R-:W-:Y:S02]  /*10840*/  IMAD.MOV.U32 R13, RZ, RZ, R9 ;  /* 0x000000ffff0d7224 */ /* 0x000fe400078e0009 */
[----:B------:R-:W-:-:S07]  /*10850*/  IMAD.MOV.U32 R4, RZ, RZ, R14 ;  /* 0x000000ffff047224 */ /* 0x000fce00078e000e */
[----:B------:R-:W-:Y:S05]  /*10860*/  WARPSYNC.COLLECTIVE R15, `(.L_x_12769) ;  /* 0x000000000f087348 */ /* 0x000fea0003c00000 */
[----:B------:R0:W1:Y:S02]  /*10870*/  SHFL.IDX P6, R14, R13, R12, R11 ;  /* 0x0000000c0d0e7389 */ /* 0x00006400000c000b */
[----:B01----:R-:W-:Y:S01]  /*10880*/  ENDCOLLECTIVE ;  /* 0x000000000000791b */ /* 0x003fe20003800000 */
.L_x_12769:
        /* <DEDUP_REMOVED lines=19> */
.L_x_12770:
[----:B------:R-:W-:Y:S02]  /*109c0*/  @!P1 VIADD R29, R28, UR38 ;  /* 0x000000261c1d9c36 */ /* 0x000fe40008000000 */
[----:B------:R-:W-:Y:S01]  /*109d0*/  IMAD.MOV.U32 R13, RZ, RZ, R9 ;  /* 0x000000ffff0d7224 */ /* 0x000fe200078e0009 */
[----:B------:R-:W-:-:S07]  /*109e0*/  MOV R21, R14 ;  /* 0x0000000e00157202 */ /* 0x000fce0000000f00 */
[----:B------:R-:W-:Y:S05]  /*109f0*/  WARPSYNC.COLLECTIVE R15, `(.L_x_12771) ;  /* 0x000000000f087348 */ /* 0x000fea0003c00000 */
[----:B------:R0:W1:Y:S02]  /*10a00*/  SHFL.IDX P6, R14, R13, R12, R11 ;  /* 0x0000000c0d0e7389 */ /* 0x00006400000c000b */
[----:B01----:R-:W-:Y:S01]  /*10a10*/  ENDCOLLECTIVE ;  /* 0x000000000000791b */ /* 0x003fe20003800000 */
.L_x_12771:
[----:B------:R-:W-:Y:S02]  /*10a20*/  IMAD.MOV.U32 R13, RZ, RZ, R10 ;  /* 0x000000ffff0d7224 */ /* 0x000fe400078e000a */
[----:B------:R-:W-:Y:S01]  /*10a30*/  IMAD.MOV.U32 R12, RZ, RZ, 0x2 ;  /* 0x00000002ff0c7424 */ /* 0x000fe200078e00ff */
[----:B------:R-:W-:-:S13]  /*10a40*/  @!P1 IADD3 R4, P3, R0, R14, RZ ;  /* 0x0000000e00049210 */ /* 0x000fda0007f7e0ff */
[----:B------:R-:W-:Y:S05]  /*10a50*/  WARPSYNC.COLLECTIVE R15, `(.L_x_12772) ;  /* 0x000000000f087348 */ /* 0x000fea0003c00000 */
[----:B------:R0:W1:Y:S02]  /*10a60*/  SHFL.IDX P6, R14, R13, R12, R11 ;  /* 0x0000000c0d0e7389 */ /* 0x00006400000c000b */
[----:B01----:R-:W-:Y:S01]  /*10a70*/  ENDCOLLECTIVE ;  /* 0x000000000000791b */ /* 0x003fe20003800000 */
.L_x_12772:
        /* <DEDUP_REMOVED lines=12> */
.L_x_12773:
[----:B------:R-:W-:Y:S02]  /*10b40*/  IMAD.MOV.U32 R13, RZ, RZ, R10 ;  /* 0x000000ffff0d7224 */ /* 0x000fe400078e000a */
[----:B------:R-:W-:Y:S02]  /*10b50*/  IMAD.MOV.U32 R12, RZ, RZ, 0x3 ;  /* 0x00000003ff0c7424 */ /* 0x000fe400078e00ff */
[----:B------:R-:W-:-:S07]  /*10b60*/  IMAD.MOV.U32 R26, RZ, RZ, R14 ;  /* 0x000000ffff1a7224 */ /* 0x000fce00078e000e */
[----:B------:R-:W-:Y:S05]  /*10b70*/  WARPSYNC.COLLECTIVE R15, `(.L_x_12774) ;  /* 0x000000000f087348 */ /* 0x000fea0003c00000 */
[----:B------:R0:W1:Y:S02]  /*10b80*/  SHFL.IDX P6, R14, R13, R12, R11 ;  /* 0x0000000c0d0e7389 */ /* 0x00006400000c000b */
[----:B01----:R-:W-:Y:S01]  /*10b90*/  ENDCOLLECTIVE ;  /* 0x000000000000791b */ /* 0x003fe20003800000 */
.L_x_12774:
[----:B------:R-:W-:Y:S02]  /*10ba0*/  @!P2 IADD3 R4, P1, R0, R26, RZ ;  /* 0x0000001a0004a210 */ /* 0x000fe40007f3e0ff */
[----:B------:R-:W-:-:S03]  /*10bb0*/  @!P2 IADD3 R26, R28, UR38, RZ ;  /* 0x000000261c1aac10 */ /* 0x000fc6000fffe0ff */
        /* <DEDUP_REMOVED lines=10> */
.L_x_12775:
        /* <DEDUP_REMOVED lines=9> */
.L_x_12776:
[----:B------:R-:W-:-:S05]  /*10cf0*/  @!P1 IMAD.X R5, RZ, RZ, R10, P3 ;  /* 0x000000ffff059224 */ /* 0x000fca00018e060a */
[----:B------:R-:W-:Y:S01]  /*10d00*/  @!PT LDS RZ, [RZ] ;  /* 0x00000000fffff984 */ /* 0x000fe20000000800 */
[----:B------:R-:W-:Y:S01]  /*10d10*/  @!PT LDS RZ, [RZ] ;  /* 0x00000000fffff984 */ /* 0x000fe20000000800 */
[----:B------:R-:W-:Y:S01]  /*10d20*/  @!PT LDS RZ, [RZ] ;  /* 0x00000000fffff984 */ /* 0x000fe20000000800 */
[----:B------:R0:W-:Y:S01]  /*10d30*/  @!P1 LDGSTS.E.BYPASS.LTC128B.128 [R29+0xba00], desc[UR42][R4.64], !P0 ;  /* 0x0ba00000041d9fae */ /* 0x0001e2000c101d6a */
[----:B------:R-:W-:Y:S01]  /*10d40*/  MOV R13, R8 ;  /* 0x00000008000d7202 */ /* 0x000fe20000000f00 */
[----:B0-----:R-:W-:Y:S02]  /*10d50*/  VIADD R5, R3, 0x80 ;  /* 0x0000008003057836 */ /* 0x001fe40000000000 */
[----:B------:R-:W-:-:S03]  /*10d60*/  IMAD.MOV.U32 R20, RZ, RZ, R14 ;  /* 0x000000ffff147224 */ /* 0x000fc600078e000e */
[----:B------:R-:W-:-:S13]  /*10d70*/  ISETP.GE.AND P2, PT, R5, R6, PT ;  /* 0x000000060500720c */ /* 0x000fda0003f46270 */
[----:B------:R-:W-:Y:S05]  /*10d80*/  WARPSYNC.COLLECTIVE R15, `(.L_x_12777) ;  /* 0x000000000f087348 */ /* 0x000fea0003c00000 */
[----:B------:R0:W1:Y:S02]  /*10d90*/  SHFL.IDX P6, R14, R13, R12, R11 ;  /* 0x0000000c0d0e7389 */ /* 0x00006400000c000b */
[----:B01----:R-:W-:Y:S01]  /*10da0*/  ENDCOLLECTIVE ;  /* 0x000000000000791b */ /* 0x003fe20003800000 */
.L_x_12777:
[----:B------:R-:W-:Y:S02]  /*10db0*/  @!P2 VIADD R9, R28, UR38 ;  /* 0x000000261c09ac36 */ /* 0x000fe40008000000 */
[----:B------:R-:W-:Y:S02]  /*10dc0*/  IMAD.MOV.U32 R13, RZ, RZ, R7 ;  /* 0x000000ffff0d7224 */ /* 0x000fe400078e0007 */
[----:B------:R-:W-:Y:S02]  /*10dd0*/  IMAD.MOV.U32 R12, RZ, RZ, 0x1 ;  /* 0x00000001ff0c7424 */ /* 0x000fe400078e00ff */
[----:B------:R-:W-:-:S07]  /*10de0*/  IMAD.MOV.U32 R21, RZ, RZ, R14 ;  /* 0x000000ffff157224 */ /* 0x000fce00078e000e */
[----:B------:R-:W-:Y:S05]  /*10df0*/  WARPSYNC.COLLECTIVE R15, `(.L_x_12778) ;  /* 0x000000000f087348 */ /* 0x000fea0003c00000 */
[----:B------:R0:W1:Y:S02]  /*10e00*/  SHFL.IDX P6, R14, R13, R12, R11 ;  /* 0x0000000c0d0e7389 */ /* 0x00006400000c000b */
[----:B01----:R-:W-:Y:S01]  /*10e10*/  ENDCOLLECTIVE ;  /* 0x000000000000791b */ /* 0x003fe20003800000 */
.L_x_12778:
        /* <DEDUP_REMOVED lines=11> */
.L_x_12779:
[----:B------:R-:W-:Y:S05]  /*10ed0*/  BRA `(.L_x_12780) ;  /* 0xffffffe000147947 */ /* 0x000fea000383ffff */
.L_x_12723:
[----:B0-----:R-:W-:-:S04]  /*10ee0*/  IMAD.U32 R3, RZ, RZ, UR38 ;  /* 0x00000026ff037e24 */ /* 0x001fc8000f8e00ff */
[----:B------:R0:W1:Y:S03]  /*10ef0*/  SYNCS.PHASECHK.TRANS64.TRYWAIT P0, [R3+URZ+0x12420], R0 ;  /* 0x01242000030075a7 */ /* 0x000066000800017f */
[----:B-1----:R-:W-:Y:S05]  /*10f00*/  @!P0 NANOSLEEP.SYNCS 0x989680 ;  /* 0x009896800000895d */ /* 0x002fea0003900000 */
[----:B------:R-:W1:Y:S02]  /*10f10*/  @!P0 SYNCS.PHASECHK.TRANS64 P0, [R3+URZ+0x12420], R0 ;  /* 0x01242000030085a7 */ /* 0x000e64000800007f */
[----:B-1----:R-:W-:Y:S05]  /*10f20*/  @!P0 BRA `(.L_x_12723) ;  /* 0xfffffffc00ec8947 */ /* 0x002fea000383ffff */
[----:B------:R-:W-:Y:S05]  /*10f30*/  BRA `(.L_x_12781) ;  /* 0xffffffe000447947 */ /* 0x000fea000383ffff */
.L_x_12728:
[----:B0-----:R0:W1:Y:S02]  /*10f40*/  SYNCS.PHASECHK.TRANS64.TRYWAIT P0, [R7+URZ+0x12480], R4 ;  /* 0x01248004070075a7 */ /* 0x001064000800017f */
[----:B-1----:R-:W-:Y:S05]  /*10f50*/  @!P0 NANOSLEEP.SYNCS 0x989680 ;  /* 0x009896800000895d */ /* 0x002fea0003900000 */
[----:B------:R-:W1:Y:S02]  /*10f60*/  @!P0 SYNCS.PHASECHK.TRANS64 P0, [R7+URZ+0x12480], R4 ;  /* 0x01248004070085a7 */ /* 0x000e64000800007f */
[----:B-1----:R-:W-:Y:S05]  /*10f70*/  @!P0 BRA `(.L_x_12728) ;  /* 0xfffffffc00f08947 */ /* 0x002fea000383ffff */
[----:B------:R-:W-:Y:S05]  /*10f80*/  BRA `(.L_x_12782) ;  /* 0xffffffe000ec7947 */ /* 0x000fea000383ffff */
.L_x_12732:
[----:B-1----:R1:W2:Y:S02]  /*10f90*/  SYNCS.PHASECHK.TRANS64.TRYWAIT P0, [R7+URZ+0x12440], R4 ;  /* 0x01244004070075a7 */ /* 0x0022a4000800017f */
[----:B--2---:R-:W-:Y:S05]  /*10fa0*/  @!P0 NANOSLEEP.SYNCS 0x989680 ;  /* 0x009896800000895d */ /* 0x004fea0003900000 */
[----:B------:R-:W2:Y:S02]  /*10fb0*/  @!P0 SYNCS.PHASECHK.TRANS64 P0, [R7+URZ+0x12440], R4 ;  /* 0x01244004070085a7 */ /* 0x000ea4000800007f */
[----:B--2---:R-:W-:Y:S05]  /*10fc0*/  @!P0 BRA `(.L_x_12732) ;  /* 0xfffffffc00f08947 */ /* 0x004fea000383ffff */
[----:B------:R-:W-:Y:S05]  /*10fd0*/  BRA `(.L_x_12783) ;  /* 0xffffffe400587947 */ /* 0x000fea000383ffff */
.L_x_12737:
[----:B-1----:R1:W2:Y:S02]  /*10fe0*/  SYNCS.PHASECHK.TRANS64.TRYWAIT P0, [R20+URZ+0x12470], R5 ;  /* 0x01247005140075a7 */ /* 0x0022a4000800017f */
[----:B--2---:R-:W-:Y:S05]  /*10ff0*/  @!P0 NANOSLEEP.SYNCS 0x989680 ;  /* 0x009896800000895d */ /* 0x004fea0003900000 */
[----:B------:R-:W2:Y:S02]  /*11000*/  @!P0 SYNCS.PHASECHK.TRANS64 P0, [R20+URZ+0x12470], R5 ;  /* 0x01247005140085a7 */ /* 0x000ea4000800007f */
[----:B--2---:R-:W-:Y:S05]  /*11010*/  @!P0 BRA `(.L_x_12737) ;  /* 0xfffffffc00f08947 */ /* 0x004fea000383ffff */
[----:B------:R-:W-:Y:S05]  /*11020*/  BRA `(.L_x_12784) ;  /* 0xffffffe400e07947 */ /* 0x000fea000383ffff */
.L_x_12739:
[----:B0-----:R0:W1:Y:S02]  /*11030*/  SYNCS.PHASECHK.TRANS64.TRYWAIT P0, [R20+URZ+0x12460], R5 ;  /* 0x01246005140075a7 */ /* 0x001064000800017f */
[----:B-1----:R-:W-:Y:S05]  /*11040*/  @!P0 NANOSLEEP.SYNCS 0x989680 ;  /* 0x009896800000895d */ /* 0x002fea0003900000 */
[----:B------:R-:W1:Y:S02]  /*11050*/  @!P0 SYNCS.PHASECHK.TRANS64 P0, [R20+URZ+0x12460], R5 ;  /* 0x01246005140085a7 */ /* 0x000e64000800007f */
[----:B-1----:R-:W-:Y:S05]  /*11060*/  @!P0 BRA `(.L_x_12739) ;  /* 0xfffffffc00f08947 */ /* 0x002fea000383ffff */
[----:B------:R-:W-:Y:S05]  /*11070*/  BRA `(.L_x_12785) ;  /* 0xffffffe400e47947 */ /* 0x000fea000383ffff */
.L_x_12745:
[----:B0-----:R0:W1:Y:S02]  /*11080*/  SYNCS.PHASECHK.TRANS64.TRYWAIT P0, [R12+URZ+0x12470], R5 ;  /* 0x012470050c0075a7 */ /* 0x001064000800017f */
[----:B-1----:R-:W-:Y:S05]  /*11090*/  @!P0 NANOSLEEP.SYNCS 0x989680 ;  /* 0x009896800000895d */ /* 0x002fea0003900000 */
[----:B------:R-:W1:Y:S02]  /*110a0*/  @!P0 SYNCS.PHASECHK.TRANS64 P0, [R12+URZ+0x12470], R5 ;  /* 0x012470050c0085a7 */ /* 0x000e64000800007f */
[----:B-1----:R-:W-:Y:S05]  /*110b0*/  @!P0 BRA `(.L_x_12745) ;  /* 0xfffffffc00f08947 */ /* 0x002fea000383ffff */
[----:B------:R-:W-:Y:S05]  /*110c0*/  BRA `(.L_x_12786) ;  /* 0xffffffe800dc7947 */ /* 0x000fea000383ffff */
.L_x_12747:
[----:B0-----:R0:W1:Y:S02]  /*110d0*/  SYNCS.PHASECHK.TRANS64.TRYWAIT P0, [R12+URZ+0x12460], R5 ;  /* 0x012460050c0075a7 */ /* 0x001064000800017f */
[----:B-1----:R-:W-:Y:S05]  /*110e0*/  @!P0 NANOSLEEP.SYNCS 0x989680 ;  /* 0x009896800000895d */ /* 0x002fea0003900000 */
[----:B------:R-:W1:Y:S02]  /*110f0*/  @!P0 SYNCS.PHASECHK.TRANS64 P0, [R12+URZ+0x12460], R5 ;  /* 0x012460050c0085a7 */ /* 0x000e64000800007f */
[----:B-1----:R-:W-:Y:S05]  /*11100*/  @!P0 BRA `(.L_x_12747) ;  /* 0xfffffffc00f08947 */ /* 0x002fea000383ffff */
[----:B------:R-:W-:Y:S05]  /*11110*/  BRA `(.L_x_12787) ;  /* 0xffffffe800f47947 */ /* 0x000fea000383ffff */
.L_x_12749:
[----:B0-----:R0:W1:Y:S02]  /*11120*/  SYNCS.PHASECHK.TRANS64.TRYWAIT P0, [R9+URZ+0x12420], R4 ;  /* 0x01242004090075a7 */ /* 0x001064000800017f */
[----:B-1----:R-:W-:Y:S05]  /*11130*/  @!P0 NANOSLEEP.SYNCS 0x989680 ;  /* 0x009896800000895d */ /* 0x002fea0003900000 */
[----:B------:R-:W1:Y:S02]  /*11140*/  @!P0 SYNCS.PHASECHK.TRANS64 P0, [R9+URZ+0x12420], R4 ;  /* 0x01242004090085a7 */ /* 0x000e64000800007f */
[----:B-1----:R-:W-:Y:S05]  /*11150*/  @!P0 BRA `(.L_x_12749) ;  /* 0xfffffffc00f08947 */ /* 0x002fea000383ffff */
[----:B------:R-:W-:Y:S05]  /*11160*/  BRA `(.L_x_12788) ;  /* 0xffffffec00cc7947 */ /* 0x000fea000383ffff */
.L_x_12751:
[----:B0-----:R0:W1:Y:S02]  /*11170*/  SYNCS.PHASECHK.TRANS64.TRYWAIT P1, [R7+URZ], R4 ;  /* 0x00000004070075a7 */ /* 0x001064000802017f */
[----:B-1----:R-:W-:Y:S05]  /*11180*/  @!P1 NANOSLEEP.SYNCS 0x989680 ;  /* 0x009896800000995d */ /* 0x002fea0003900000 */
[----:B------:R-:W1:Y:S02]  /*11190*/  @!P1 SYNCS.PHASECHK.TRANS64 P1, [R7+URZ], R4 ;  /* 0x00000004070095a7 */ /* 0x000e64000802007f */
[----:B-1----:R-:W-:Y:S05]  /*111a0*/  @!P1 BRA `(.L_x_12751) ;  /* 0xfffffffc00f09947 */ /* 0x002fea000383ffff */
[----:B------:R-:W-:Y:S05]  /*111b0*/  BRA `(.L_x_12789) ;  /* 0xfffffff000107947 */ /* 0x000fea000383ffff */
.L_x_12752:
[----:B-1----:R1:W2:Y:S02]  /*111c0*/  SYNCS.PHASECHK.TRANS64.TRYWAIT P1, [R5+URZ], R0 ;  /* 0x00000000050075a7 */ /* 0x0022a4000802017f */
[----:B--2---:R-:W-:Y:S05]  /*111d0*/  @!P1 NANOSLEEP.SYNCS 0x989680 ;  /* 0x009896800000995d */ /* 0x004fea0003900000 */
[----:B------:R-:W2:Y:S02]  /*111e0*/  @!P1 SYNCS.PHASECHK.TRANS64 P1, [R5+URZ], R0 ;  /* 0x00000000050095a7 */ /* 0x000ea4000802007f */
[----:B--2---:R-:W-:Y:S05]  /*111f0*/  @!P1 BRA `(.L_x_12752) ;  /* 0xfffffffc00f09947 */ /* 0x004fea000383ffff */
[----:B------:R-:W-:Y:S05]  /*11200*/  BRA `(.L_x_12790) ;  /* 0xfffffff000047947 */ /* 0x000fea000383ffff */
.L_x_12754:
[----:B--2---:R2:W3:Y:S02]  /*11210*/  SYNCS.PHASECHK.TRANS64.TRYWAIT P1, [R3+URZ+0x12460], R4 ;  /* 0x01246004030075a7 */ /* 0x0044e4000802017f */
[----:B---3--:R-:W-:Y:S05]  /*11220*/  @!P1 NANOSLEEP.SYNCS 0x989680 ;  /* 0x009896800000995d */ /* 0x008fea0003900000 */
[----:B------:R-:W3:Y:S02]  /*11230*/  @!P1 SYNCS.PHASECHK.TRANS64 P1, [R3+URZ+0x12460], R4 ;  /* 0x01246004030095a7 */ /* 0x000ee4000802007f */
[----:B---3--:R-:W-:Y:S05]  /*11240*/  @!P1 BRA `(.L_x_12754) ;  /* 0xfffffffc00f09947 */ /* 0x008fea000383ffff */
[----:B------:R-:W-:Y:S05]  /*11250*/  BRA `(.L_x_12791) ;  /* 0xfffffff000047947 */ /* 0x000fea000383ffff */
.L_x_12756:
[----:B-1----:R1:W3:Y:S02]  /*11260*/  SYNCS.PHASECHK.TRANS64.TRYWAIT P1, [R5+URZ+0x12460], R0 ;  /* 0x01246000050075a7 */ /* 0x0022e4000802017f */
[----:B---3--:R-:W-:Y:S05]  /*11270*/  @!P1 NANOSLEEP.SYNCS 0x989680 ;  /* 0x009896800000995d */ /* 0x008fea0003900000 */
[----:B------:R-:W3:Y:S02]  /*11280*/  @!P1 SYNCS.PHASECHK.TRANS64 P1, [R5+URZ+0x12460], R0 ;  /* 0x01246000050095a7 */ /* 0x000ee4000802007f */
[----:B---3--:R-:W-:Y:S05]  /*11290*/  @!P1 BRA `(.L_x_12756) ;  /* 0xfffffffc00f09947 */ /* 0x008fea000383ffff */
[----:B------:R-:W-:Y:S05]  /*112a0*/  BRA `(.L_x_12792) ;  /* 0xfffffff000047947 */ /* 0x000fea000383ffff */
.L_x_12758:
[----:B---3--:R3:W4:Y:S02]  /*112b0*/  SYNCS.PHASECHK.TRANS64.TRYWAIT P0, [R3+URZ+0x12480], R4 ;  /* 0x01248004030075a7 */ /* 0x008724000800017f */
[----:B----4-:R-:W-:Y:S05]  /*112c0*/  @!P0 NANOSLEEP.SYNCS 0x989680 ;  /* 0x009896800000895d */ /* 0x010fea0003900000 */
[----:B------:R-:W4:Y:S02]  /*112d0*/  @!P0 SYNCS.PHASECHK.TRANS64 P0, [R3+URZ+0x12480], R4 ;  /* 0x01248004030085a7 */ /* 0x000f24000800007f */
[----:B----4-:R-:W-:Y:S05]  /*112e0*/  @!P0 BRA `(.L_x_12758) ;  /* 0xfffffffc00f08947 */ /* 0x010fea000383ffff */
[----:B------:R-:W-:Y:S05]  /*112f0*/  BRA `(.L_x_12759) ;  /* 0xfffffff000007947 */ /* 0x000fea000383ffff */
.L_x_12793:
        /* <DEDUP_REMOVED lines=16> */
.L_x_13380:


//--------------------- .text._ZN7cutlass13device_kernelIN5flash11enable_sm90INS1_16FlashAttnFwdSm90INS1_25CollectiveMainloopFwdSm90ILi2EN4cute5tupleIJNS5_1CILi1EEES8_S8_EEENS6_IJNS7_ILi192EEENS7_ILi160EEENS7_ILi64EEEEEELi64ENS_12float_e4m3_tEfNS_4arch4Sm90ELb1ELb0ELb1ELb1ELb0ELb0ELb0ELb1ELb1ELb1ELb1ELb0EEENS1_21CollectiveEpilogueFwdINS6_IJSA_SC_SB_EEES9_NS_10bfloat16_tESG_Li384ELb1ELb1ELb1ELb1EEENS1_36VarlenDynamicPersistentTileSchedulerILi192ELi160ELi384ELi128ELb1ELb1ELb1ELb1ELb1ELb1EEEEEEEEEvNT_6ParamsE --------------------------
	.section	.text._ZN7cutlass13device_kernelIN5flash11enable_sm90INS1_16FlashAttnFwdSm90INS1_25CollectiveMainloopFwdSm90ILi2EN4cute5tupleIJNS5_1CILi1EEES8_S8_EEENS6_IJNS7_ILi192EEENS7_ILi160EEENS7_ILi64EEEEEELi64ENS_12float_e4m3_tEfNS_4arch4Sm90ELb1ELb0ELb1ELb1ELb0ELb0ELb0ELb1ELb1ELb1ELb1ELb0EEENS1_21CollectiveEpilogueFwdINS6_IJSA_SC_SB_EEES9_NS_10bfloat16_tESG_Li384ELb1ELb1ELb1ELb1EEENS1_36VarlenDynamicPersistentTileSchedulerILi192ELi160ELi384ELi128ELb1ELb1ELb1ELb1ELb1ELb1EEEEEEEEEvNT_6ParamsE,"ax",@progbits
	.align	128
.text._ZN7cutlass13device_kernelIN5flash11enable_sm90INS1_16FlashAttnFwdSm90INS1_25CollectiveMainloopFwdSm90ILi2EN4cute5tupleIJNS5_1CILi1EEES8_S8_EEENS6_IJNS7_ILi192EEENS7_ILi160EEENS7_ILi64EEEEEELi64ENS_12float_e4m3_tEfNS_4arch4Sm90ELb1ELb0ELb1ELb1ELb0ELb0ELb0ELb1ELb1ELb1ELb1ELb0EEENS1_21CollectiveEpilogueFwdINS6_IJSA_SC_SB_EEES9_NS_10bfloat16_tESG_Li384ELb1ELb1ELb1ELb1EEENS1_36VarlenDynamicPersistentTileSchedulerILi192ELi160ELi384ELi128ELb1ELb1ELb1ELb1ELb1ELb1EEEEEEEEEvNT_6ParamsE:
        .type           _ZN7cutlass13device_kernelIN5flash11enable_sm90INS1_16FlashAttnFwdSm90INS1_25CollectiveMainloopFwdSm90ILi2EN4cute5tupleIJNS5_1CILi1EEES8_S8_EEENS6_IJNS7_ILi192EEENS7_ILi160EEENS7_ILi64EEEEEELi64ENS_12float_e4m3_tEfNS_4arch4Sm90ELb1ELb0ELb1ELb1ELb0ELb0ELb0ELb1ELb1ELb1ELb1ELb0EEENS1_21CollectiveEpilogueFwdINS6_IJSA_SC_SB_EEES9_NS_10bfloat16_tESG_Li384ELb1ELb1ELb1ELb1EEENS1_36VarlenDynamicPersistentTileSchedulerILi192ELi160ELi384ELi128ELb1ELb1ELb1ELb1ELb1ELb1EEEEEEEEEvNT_6ParamsE,@function
        .size           _ZN7cutlass13device_kernelIN5flash11enable_sm90INS1_16FlashAttnFwdSm90INS1_25CollectiveMainloopFwdSm90ILi2EN4cute5tupleIJNS5_1CILi1EEES8_S8_EEENS6_IJNS7_ILi192EEENS7_ILi160EEENS7_ILi64EEEEEELi64ENS_12float_e4m3_tEfNS_4arch4Sm90ELb1ELb0ELb1ELb1ELb0ELb0ELb0ELb1ELb1ELb1ELb1ELb0EEENS1_21CollectiveEpilogueFwdINS6_IJSA_SC_SB_EEES9_NS_10bfloat16_tESG_Li384ELb1ELb1ELb1ELb1EEENS1_36VarlenDynamicPersistentTileSchedulerILi192ELi160ELi384ELi128ELb1ELb1ELb1ELb1ELb1ELb1EEEEEEEEEvNT_6ParamsE,(.L_x_13381 - _ZN7cutlass13device_kernelIN5flash11enable_sm90INS1_16FlashAttnFwdSm90INS1_25CollectiveMainloopFwdSm90ILi2EN4cute5tupleIJNS5_1CILi1EEES8_S8_EEENS6_IJNS7_ILi192EEENS7_ILi160EEENS7_ILi64EEEEEELi64ENS_12float_e4m3_tEfNS_4arch4Sm90ELb1ELb0ELb1ELb1ELb0ELb0ELb0ELb1ELb1ELb1ELb1ELb0EEENS1_21CollectiveEpilogueFwdINS6_IJSA_SC_SB_EEES9_NS_10bfloat16_tESG_Li384ELb1ELb1ELb1ELb1EEENS1_36VarlenDynamicPersistentTileSchedulerILi192ELi160ELi384ELi128ELb1ELb1ELb1ELb1ELb1ELb1EEEEEEEEEvNT_6ParamsE)
        .other          _ZN7cutlass13device_kernelIN5flash11enable_sm90INS1_16FlashAttnFwdSm90INS1_25CollectiveMainloopFwdSm90ILi2EN4cute5tupleIJNS5_1CILi1EEES8_S8_EEENS6_IJNS7_ILi192EEENS7_ILi160EEENS7_ILi64EEEEEELi64ENS_12float_e4m3_tEfNS_4arch4Sm90ELb1ELb0ELb1ELb1ELb0ELb0ELb0ELb1ELb1ELb1ELb1ELb0EEENS1_21CollectiveEpilogueFwdINS6_IJSA_SC_SB_EEES9_NS_10bfloat16_tESG_Li384ELb1ELb1ELb1ELb1EEENS1_36VarlenDynamicPersistentTileSchedulerILi192ELi160ELi384ELi128ELb1ELb1ELb1ELb1ELb1ELb1EEEEEEEEEvNT_6ParamsE,@"STO_CUDA_ENTRY STV_DEFAULT"
_ZN7cutlass13device_kernelIN5flash11enable_sm90INS1_16FlashAttnFwdSm90INS1_25CollectiveMainloopFwdSm90ILi2EN4cute5tupleIJNS5_1CILi1EEES8_S8_EEENS6_IJNS7_ILi192EEENS7_ILi160EEENS7_ILi64EEEEEELi64ENS_12float_e4m3_tEfNS_4arch4Sm90ELb1ELb0ELb1ELb1ELb0ELb0ELb0ELb1ELb1ELb1ELb1ELb0EEENS1_21CollectiveEpilogueFwdINS6_IJSA_SC_SB_EEES9_NS_10bfloat16_tESG_Li384ELb1ELb1ELb1ELb1EEENS1_36VarlenDynamicPersistentTileSchedulerILi192ELi160ELi384ELi128ELb1ELb1ELb1ELb1ELb1ELb1EEEEEEEEEvNT_6ParamsE:
        /* <DEDUP_REMOVED lines=18> */
.L_x_12795:
[----:B------:R-:W-:Y:S05]  /*0120*/  BSYNC B0 ;  /* 0x0000000000007941 */ /* 0x000fea0003800000 */
.L_x_12794:
        /* <DEDUP_REMOVED lines=41> */
.L_x_12796:
        /* <DEDUP_REMOVED lines=22> */
.L_x_12797:
        /* <DEDUP_REMOVED lines=18> */
.L_x_12798:
        /* <DEDUP_REMOVED lines=22> */
.L_x_12799:
        /* <DEDUP_REMOVED lines=22> */
.L_x_12800:
[----:B------:R-:W-:Y:S01]  /*0900*/  PLOP3.LUT P0, PT, PT, PT, UP0, 0x80, 0x0 ;  /* 0x000000000000781c */ /* 0x000fe20003f0f008 */
[----:B------:R-:W-:Y:S01]  /*0910*/  UMOV UR38, 0x1 ;  /* 0x0000000100267882 */ /* 0x000fe20000000000 */
[----:B------:R-:W-:Y:S01]  /*0920*/  NOP ;  /* 0x0000000000007918 */ /* 0x000fe20000000000 */
[----:B------:R-:W-:Y:S01]  /*0930*/  USEL UR38, UR38, 0x2, !UP0 ;  /* 0x0000000226267887 */ /* 0x000fe2000c000000 */
[----:B------:R-:W-:Y:S01]  /*0940*/  ULDC.64 UR52, c[0x0][0x208] ;  /* 0x0000820000347ab9 */ /* 0x000fe20000000a00 */
[----:B012-4-:R-:W-:Y:S08]  /*0950*/  BAR.SYNC.DEFER_BLOCKING 0x0 ;  /* 0x0000000000007b1d */ /* 0x017ff00000010000 */
[----:B------:R-:W-:Y:S05]  /*0960*/  @!P0 BRA `(.L_x_12801) ;  /* 0x000000e000388947 */ /* 0x000fea0003800000 */
.L_x_12802:
        /* <DEDUP_REMOVED lines=29> */
[-C--:B------:R-:W-:Y:S01]  /*0b40*/  LEA.HI R4, R0, R13.reuse, RZ, 0x5 ;  /* 0x0000000d00047211 */ /* 0x080fe200078f28ff */
[----:B------:R-:W-:Y:S01]  /*0b50*/  IMAD.HI R2, R14, 0x55555556, RZ ;  /* 0x555555560e027827 */ /* 0x000fe200078e02ff */
[----:B------:R-:W-:-:S02]  /*0b60*/  LEA.HI R11, R0, R13, RZ, 0x2 ;  /* 0x0000000d000b7211 */ /* 0x000fc400078f10ff */
[----:B------:R-:W-:Y:S01]  /*0b70*/  SHF.R.S32.HI R7, RZ, 0x1f, R12 ;  /* 0x0000001fff077819 */ /* 0x000fe2000001140c */
[----:B------:R-:W-:Y:S01]  /*0b80*/  IMAD.SHL.U32 R5, R4, 0x20, RZ ;  /* 0x0000002004057824 */ /* 0x000fe200078e00ff */
[----:B------:R-:W-:Y:S02]  /*0b90*/  LOP3.LUT R4, R3, 0x3fffff0, RZ, 0xc0, !PT ;  /* 0x03fffff003047812 */ /* 0x000fe400078ec0ff */
[----:B------:R-:W-:Y:S02]  /*0ba0*/  LEA.HI R8, R7, R12, RZ, 0x2 ;  /* 0x0000000c07087211 */ /* 0x000fe400078f10ff */
[----:B------:R-:W-:Y:S01]  /*0bb0*/  LEA.HI R3, R3, R6, RZ, 0x1 ;  /* 0x0000000603037211 */ /* 0x000fe200078f08ff */
[----:B------:R-:W-:Y:S01]  /*0bc0*/  IMAD.IADD R4, R13, 0x1, -R4 ;  /* 0x000000010d047824 */ /* 0x000fe200078e0a04 */
[--C-:B------:R-:W-:Y:S02]  /*0bd0*/  SHF.R.S32.HI R9, RZ, 0x2, R8.reuse ;  /* 0x00000002ff097819 */ /* 0x100fe40000011408 */
        /* <DEDUP_REMOVED lines=17> */
[----:B------:R-:W-:Y:S01]  /*0cf0*/  LOP3.LUT R8, R8, 0x7ffffffc, RZ, 0xc0, !PT ;  /* 0x7ffffffc08087812 */ /* 0x000fe200078ec0ff */
[----:B------:R-:W-:Y:S01]  /*0d00*/  IMAD R5, R2, 0x40, R7 ;  /* 0x0000004002057824 */ /* 0x000fe200078e0207 */
[----:B------:R-:W-:Y:S01]  /*0d10*/  SHF.R.S32.HI R2, RZ, 0x3, R0 ;  /* 0x00000003ff027819 */ /* 0x000fe20000011400 */
[C---:B------:R-:W-:Y:S01]  /*0d20*/  IMAD.IADD R11, R13.reuse, 0x1, -R11 ;  /* 0x000000010d0b7824 */ /* 0x040fe200078e0a0b */
[----:B------:R0:W-:Y:S01]  /*0d30*/  STL [R1+0x18], R3 ;  /* 0x0000180301007387 */ /* 0x0001e20000100800 */
[----:B------:R-:W-:-:S02]  /*0d40*/  IMAD.IADD R18, R13, 0x1, -R18 ;  /* 0x000000010d127824 */ /* 0x000fc400078e0a12 */
[----:B------:R-:W-:Y:S01]  /*0d50*/  IMAD.IADD R8, R12, 0x1, -R8 ;  /* 0x000000010c087824 */ /* 0x000fe200078e0a08 */
[----:B------:R1:W-:Y:S01]  /*0d60*/  STL [R1+0x14], R5 ;  /* 0x0000140501007387 */ /* 0x0003e20000100800 */
[----:B------:R-:W-:Y:S02]  /*0d70*/  IMAD.SHL.U32 R19, R18, 0x8, RZ ;  /* 0x0000000812137824 */ /* 0x000fe400078e00ff */
[----:B------:R-:W-:Y:S01]  /*0d80*/  IMAD.SHL.U32 R16, R8, 0x2, RZ ;  /* 0x0000000208107824 */ /* 0x000fe200078e00ff */
[----:B0-----:R-:W-:-:S03]  /*0d90*/  LEA.HI R3, R11, R11, RZ, 0x1 ;  /* 0x0000000b0b037211 */ /* 0x001fc600078f08ff */
[C---:B------:R-:W-:Y:S01]  /*0da0*/  VIADD R2, R16.reuse, 0x10 ;  /* 0x0000001010027836 */ /* 0x040fe20000000000 */
[----:B------:R-:W-:Y:S01]  /*0db0*/  SHF.R.S32.HI R0, RZ, 0x1f, R19 ;  /* 0x0000001fff007819 */ /* 0x000fe20000011413 */
[C---:B------:R-:W-:Y:S01]  /*0dc0*/  VIADD R0, R16.reuse, 0x18 ;  /* 0x0000001810007836 */ /* 0x040fe20000000000 */
[----:B------:R-:W-:Y:S01]  /*0dd0*/  LOP3.LUT R4, R3, 0x1ffffffe, RZ, 0xc0, !PT ;  /* 0x1ffffffe03047812 */ /* 0x000fe200078ec0ff */
[C---:B------:R-:W-:Y:S02]  /*0de0*/  VIADD R3, R16.reuse, 0x8 ;  /* 0x0000000810037836 */ /* 0x040fe40000000000 */
[C---:B------:R-:W-:Y:S02]  /*0df0*/  VIADD R157, R16.reuse, 0x20 ;  /* 0x00000020109d7836 */ /* 0x040fe40000000000 */
[C---:B------:R-:W-:Y:S01]  /*0e00*/  VIADD R156, R16.reuse, 0x28 ;  /* 0x00000028109c7836 */ /* 0x040fe20000000000 */
[----:B------:R-:W-:Y:S01]  /*0e10*/  SHF.R.S32.HI R6, RZ, 0x1f, R3 ;  /* 0x0000001fff067819 */ /* 0x000fe20000011403 */
[C---:B------:R-:W-:Y:S01]  /*0e20*/  VIADD R23, R16.reuse, 0x30 ;  /* 0x0000003010177836 */ /* 0x040fe20000000000 */
[----:B------:R-:W-:Y:S01]  /*0e30*/  SHF.R.S32.HI R3, RZ, 0x1f, R2 ;  /* 0x0000001fff037819 */ /* 0x000fe20000011402 */
[----:B------:R-:W-:Y:S01]  /*0e40*/  VIADD R22, R16, 0x38 ;  /* 0x0000003810167836 */ /* 0x000fe20000000000 */
[----:B------:R-:W-:Y:S01]  /*0e50*/  SHF.R.S32.HI R2, RZ, 0x1f, R0 ;  /* 0x0000001fff027819 */ /* 0x000fe20000011400 */
[----:B------:R-:W-:Y:S01]  /*0e60*/  IMAD.IADD R4, R11, 0x1, -R4 ;  /* 0x000000010b047824 */ /* 0x000fe200078e0a04 */
[----:B------:R-:W-:-:S02]  /*0e70*/  SHF.R.S32.HI R0, RZ, 0x1f, R157 ;  /* 0x0000001fff007819 */ /* 0x000fc4000001149d */
[----:B------:R-:W-:Y:S01]  /*0e80*/  SHF.R.S32.HI R3, RZ, 0x1f, R156 ;  /* 0x0000001fff037819 */ /* 0x000fe2000001149c */
[----:B------:R-:W-:Y:S01]  /*0e90*/  IMAD R17, R4, 0x8, R5 ;  /* 0x0000000804117824 */ /* 0x000fe200078e0205 */
[----:B------:R-:W-:Y:S02]  /*0ea0*/  SHF.R.S32.HI R2, RZ, 0x1f, R23 ;  /* 0x0000001fff027819 */ /* 0x000fe40000011417 */
[----:B-1----:R-:W-:-:S07]  /*0eb0*/  SHF.R.S32.HI R0, RZ, 0x1f, R22 ;  /* 0x0000001fff007819 */ /* 0x002fce0000011416 */
.L_x_12851:
        /* <DEDUP_REMOVED lines=56> */
.L_x_12803:
        /* <DEDUP_REMOVED lines=8> */
.L_x_12804:
        /* <DEDUP_REMOVED lines=13> */
.L_x_12805:
        /* <DEDUP_REMOVED lines=62> */
.L_x_12806:
        /* <DEDUP_REMOVED lines=12> */
[----:B------:R-:W-:Y:S02]  /*1830*/  R2UR UR54, R0 ;  /* 0x00000000003672ca */ /* 0x000fe400000e0000 */
        /* <DEDUP_REMOVED lines=10> */
[----:B------:R-:W-:-:S06]  /*18e0*/  UISETP.GT.AND UP0, UPT, UR54, UR43, UPT ;  /* 0x0000002b3600728c */ /* 0x000fcc000bf04270 */
[----:B------:R-:W-:-:S13]  /*18f0*/  PLOP3.LUT P1, PT, PT, PT, UP0, 0x80, 0x0 ;  /* 0x000000000000781c */ /* 0x000fda0003f2f008 */
[----:B------:R-:W-:Y:S05]  /*1900*/  @!P1 BRA `(.L_x_12807) ;  /* 0x000000a400989947 */ /* 0x000fea0003800000 */
        /* <DEDUP_REMOVED lines=36> */
.L_x_12808:
        /* <DEDUP_REMOVED lines=42> */
.L_x_12946:
[----:B------:R-:W-:Y:S05]  /*1df0*/  @!P1 BRA `(.L_x_12810) ;  /* 0x0000000000049947 */ /* 0x000fea0003800000 */
[----:B------:R-:W-:Y:S01]  /*1e00*/  BPT.TRAP 0x1 ;  /* 0x000000040000795c */ /* 0x000fe20000300000 */
.L_x_12810:
[----:B0-----:R-:W-:Y:S02]  /*1e10*/  IMAD.U32 R2, RZ, RZ, UR46 ;  /* 0x0000002eff027e24 */ /* 0x001fe4000f8e00ff */
[----:B------:R-:W-:-:S03]  /*1e20*/  IMAD.U32 R3, RZ, RZ, UR47 ;  /* 0x0000002fff037e24 */ /* 0x000fc6000f8e00ff */
[----:B------:R-:W-:Y:S02]  /*1e30*/  LEA R2, R2, UR45, 0x3 ;  /* 0x0000002d02027c11 */ /* 0x000fe4000f8e18ff */
[----:B------:R-:W-:-:S04]  /*1e40*/  SHF.L.U32 R3, R3, 0x1f, RZ ;  /* 0x0000001f03037819 */ /* 0x000fc800000006ff */
[----:B------:R0:W1:Y:S01]  /*1e50*/  SYNCS.PHASECHK.TRANS64.TRYWAIT P0, [R2+URZ+0x13230], R3 ;  /* 0x01323003020075a7 */ /* 0x000062000800017f */
[----:B------:R-:W-:Y:S05]  /*1e60*/  @!P1 BRA `(.L_x_12811) ;  /* 0x0000000000049947 */ /* 0x000fea0003800000 */
[----:B------:R-:W-:Y:S01]  /*1e70*/  BPT.TRAP 0x1 ;  /* 0x000000040000795c */ /* 0x000fe20000300000 */
.L_x_12811:
[----:B-1----:R-:W-:Y:S05]  /*1e80*/  @P0 BRA `(.L_x_12812) ;  /* 0x0000000000080947 */ /* 0x002fea0003800000 */
[----:B------:R-:W1:Y:S02]  /*1e90*/  SYNCS.PHASECHK.TRANS64.TRYWAIT P0, [R2+URZ+0x13230], R3 ;  /* 0x01323003020075a7 */ /* 0x000e64000800017f */
[----:B-1----:R-:W-:Y:S05]  /*1ea0*/  @!P0 BRA `(.L_x_12813) ;  /* 0x0000012400448947 */ /* 0x002fea0003800000 */
.L_x_12812:
        /* <DEDUP_REMOVED lines=13> */
[----:B------:R-:W-:Y:S01]  /*1f80*/  UIADD3 UR7, UR8, 0x2, URZ ;  /* 0x0000000208077890 */ /* 0x000fe2000fffe03f */
[----:B------:R-:W-:Y:S01]  /*1f90*/  ULDC UR20, c[0x0][0x988] ;  /* 0x0002620000147ab9 */ /* 0x000fe20000000800 */
[----:B------:R-:W-:-:S06]  /*1fa0*/  UIADD3 UR23, UR54, -0x2, URZ ;  /* 0xfffffffe36177890 */ /* 0x000fcc000fffe03f */
        /* <DEDUP_REMOVED lines=30> */
[----:B------:R-:W-:Y:S01]  /*2190*/  QGMMA.64x32x32.F32.E4M3.E4M3 R24, gdesc[UR8], RZ, !UPT, gsb0 ;  /* 0x00600000081879f3 */ /* 0x000fe2000c0008ff */
[----:B------:R-:W-:Y:S02]  /*21a0*/  ULDC UR10, c[0x0][0x448] ;  /* 0x00011200000a7ab9 */ /* 0x000fe40000000800 */
[----:B------:R-:W-:-:S03]  /*21b0*/  UISETP.NE.AND UP0, UPT, UR10, 0x1, UPT ;  /* 0x000000010a00788c */ /* 0x000fc6000bf05270 */
[----:B------:R-:W-:-:S03]  /*21c0*/  UMOV UR10, UR40 ;  /* 0x00000028000a7c82 */ /* 0x000fc60008000000 */
[----:B------:R-:W-:-:S05]  /*21d0*/  PLOP3.LUT P2, PT, PT, PT, UP0, 0x80, 0x0 ;  /* 0x000000000000781c */ /* 0x000fca0003f4f008 */
[----:B------:R-:W-:Y:S01]  /*21e0*/  @UP0 ULDC UR11, c[0x0][0x450] ;  /* 0x00011400000b0ab9 */ /* 0x000fe20000000800 */
        /* <DEDUP_REMOVED lines=8> */
[----:B------:R-:W-:Y:S02]  /*2270*/  VIADD R89, R17, UR40 ;  /* 0x0000002811597c36 */ /* 0x000fe40008000000 */
        /* <DEDUP_REMOVED lines=8> */
[C---:B01----:R-:W-:Y:S01]  /*2300*/  FMUL.FTZ R3, R0.reuse, R88 ;  /* 0x0000005800037220 */ /* 0x043fe20000410000 */
        /* <DEDUP_REMOVED lines=11> */
[----:B------:R-:W2:Y:S08]  /*23c0*/  MUFU.TANH R93, R93 ;  /* 0x0000005d005d7308 */ /* 0x000eb00000002400 */
[----:B------:R-:W3:Y:S08]  /*23d0*/  MUFU.TANH R97, R97 ;  /* 0x0000006100617308 */ /* 0x000ef00000002400 */
        /* <DEDUP_REMOVED lines=38> */
[----:B------:R-:W5:Y:S01]  /*2640*/  MUFU.TANH R78, R78 ;  /* 0x0000004e004e7308 */ /* 0x000f620000002400 */
[----:B------:R-:W-:Y:S01]  /*2650*/  QGMMA.64x32x32.F32.E4M3.E4M3 R40, gdesc[UR4], R40, gsb0 ;  /* 0x00600000042879f3 */ /* 0x000fe20008000828 */
[----:B------:R-:W-:Y:S01]  /*2660*/  @UP0 ULDC UR6, c[0x0][0x44c] ;  /* 0x0001130000060ab9 */ /* 0x000fe20000000800 */
[----:B------:R-:W-:Y:S01]  /*2670*/  UIMAD UR7, UR54, -0xa0, UR50 ;  /* 0xffffff60360778a4 */ /* 0x000fe2000f8e0232 */
[----:B------:R-:W-:Y:S01]  /*2680*/  @P2 IMAD.HI.U32 R56, R89, UR6, RZ ;  /* 0x0000000659382c27 */ /* 0x000fe2000f8e00ff */
[----:B------:R-:W-:-:S03]  /*2690*/  @UP0 ULDC UR6, c[0x0][0x450] ;  /* 0x0001140000060ab9 */ /* 0x000fc60000000800 */
[C---:B------:R-:W-:Y:S01]  /*26a0*/  FMUL.FTZ R86, R0.reuse, R71 ;  /* 0x0000004700567220 */ /* 0x040fe20000410000 */
[C---:B------:R-:W-:Y:S01]  /*26b0*/  FMUL.FTZ R62, R0.reuse, R62 ;  /* 0x0000003e003e7220 */ /* 0x040fe20000410000 */
[----:B------:R-:W5:Y:S01]  /*26c0*/  MUFU.TANH R82, R82 ;  /* 0x0000005200527308 */ /* 0x000f620000002400 */
[----:B------:R-:W-:Y:S01]  /*26d0*/  @P2 SHF.R.U32.HI R89, RZ, UR6, R56 ;  /* 0x00000006ff592c19 */ /* 0x000fe20008011638 */
[----:B------:R-:W-:Y:S01]  /*26e0*/  UIMAD UR6, UR54, -0xa0, URZ ;  /* 0xffffff60360678a4 */ /* 0x000fe2000f8e023f */
[----:B------:R-:W-:Y:S01]  /*26f0*/  IMAD.U32 R91, RZ, RZ, UR7 ;  /* 0x00000007ff5b7e24 */ /* 0x000fe2000f8e00ff */
[----:B------:R-:W-:Y:S01]  /*2700*/  UMOV UR7, 0x80000020 ;  /* 0x8000002000077882 */ /* 0x000fe20000000000 */
[C---:B------:R-:W-:Y:S01]  /*2710*/  FMUL.FTZ R66, R0.reuse, R66 ;  /* 0x0000004200427220 */ /* 0x040fe20000410000 */
[----:B------:R-:W0:Y:S01]  /*2720*/  SHFL.IDX PT, R56, R89, 0x1, 0x1c1f ;  /* 0x003c1f0059387f89 */ /* 0x000e2200000e0000 */
[----:B------:R-:W-:Y:S01]  /*2730*/  FMUL.FTZ R67, R0, R67 ;  /* 0x0000004300437220 */ /* 0x000fe20000410000 */
[----:B------:R-:W-:Y:S01]  /*2740*/  IMAD.U32 R63, RZ, RZ, UR6 ;  /* 0x00000006ff3f7e24 */ /* 0x000fe2000f8e00ff */
[----:B------:R-:W-:Y:S01]  /*2750*/  IADD3 R91, -R16, 0xa0, R91 ;  /* 0x000000a0105b7810 */ /* 0x000fe20007ffe15b */
[----:B------:R-:W-:Y:S01]  /*2760*/  UIADD3 UR6, UR12, 0x202, URZ ;  /* 0x000002020c067890 */ /* 0x000fe2000fffe03f */
[----:B------:R-:W5:Y:S01]  /*2770*/  MUFU.TANH R58, R58 ;  /* 0x0000003a003a7308 */ /* 0x000f620000002400 */
[----:B------:R-:W-:Y:S01]  /*2780*/  FMUL.FTZ R70, R0, R70 ;  /* 0x0000004600467220 */ /* 0x000fe20000410000 */
[----:B------:R-:W-:Y:S01]  /*2790*/  IADD3 R88, -R16, 0xa1, R63 ;  /* 0x000000a110587810 */ /* 0x000fe20007ffe13f */
[----:B------:R-:W5:Y:S01]  /*27a0*/  SHFL.IDX PT, R89, R89, RZ, 0x1c1f ;  /* 0x001c1fff59597589 */ /* 0x000f6200000e0000 */
[C---:B------:R-:W-:Y:S01]  /*27b0*/  FMUL.FTZ R57, R0.reuse, R57 ;  /* 0x0000003900397220 */ /* 0x040fe20000410000 */
[C---:B------:R-:W-:Y:S01]  /*27c0*/  FMUL.FTZ R60, R0.reuse, R60 ;  /* 0x0000003c003c7220 */ /* 0x040fe20000410000 */
[----:B------:R-:W-:Y:S01]  /*27d0*/  IADD3 R88, -R83, UR50, R88 ;  /* 0x0000003253587c10 */ /* 0x000fe2000fffe158 */
[C---:B------:R-:W-:Y:S01]  /*27e0*/  FMUL.FTZ R61, R0.reuse, R61 ;  /* 0x0000003d003d7220 */ /* 0x040fe20000410000 */
[----:B------:R-:W5:Y:S01]  /*27f0*/  MUFU.TANH R59, R59 ;  /* 0x0000003b003b7308 */ /* 0x000f620000002400 */
[C---:B------:R-:W-:Y:S01]  /*2800*/  FMUL.FTZ R64, R0.reuse, R64 ;  /* 0x0000004000407220 */ /* 0x040fe20000410000 */
[C---:B------:R-:W-:Y:S01]  /*2810*/  FMUL.FTZ R65, R0.reuse, R65 ;  /* 0x0000004100417220 */ /* 0x040fe20000410000 */
[C---:B------:R-:W-:Y:S01]  /*2820*/  FMUL.FTZ R68, R0.reuse, R68 ;  /* 0x0000004400447220 */ /* 0x040fe20000410000 */
[----:B------:R-:W-:-:S04]  /*2830*/  FMUL.FTZ R69, R0, R69 ;  /* 0x0000004500457220 */ /* 0x000fc80000410000 */
[----:B------:R-:W5:Y:S01]  /*2840*/  MUFU.TANH R62, R62 ;  /* 0x0000003e003e7308 */ /* 0x000f620000002400 */
[----:B0-----:R-:W-:-:S04]  /*2850*/  VIADDMNMX R56, R56, R88, R91, PT ;  /* 0x0000005838387246 */ /* 0x001fc8000380015b */
[----:B------:R-:W-:-:S03]  /*2860*/  ISETP.GT.AND P5, PT, R56, RZ, PT ;  /* 0x000000ff3800720c */ /* 0x000fc60003fa4270 */
[----:B------:R-:W0:Y:S01]  /*2870*/  MUFU.TANH R84, R84 ;  /* 0x0000005400547308 */ /* 0x000e220000002400 */
[C---:B------:R-:W-:Y:S02]  /*2880*/  ISETP.GT.AND P6, PT, R56.reuse, 0x1, PT ;  /* 0x000000013800780c */ /* 0x040fe40003fc4270 */
[----:B------:R-:W-:Y:S02]  /*2890*/  ISETP.GT.AND P3, PT, R56, 0x8, PT ;  /* 0x000000083800780c */ /* 0x000fe40003f64270 */
[----:B------:R-:W-:Y:S02]  /*28a0*/  FSEL R83, R90, -INF , P5 ;  /* 0xff8000005a537808 */ /* 0x000fe40002800000 */
[----:B-1----:R-:W-:Y:S01]  /*28b0*/  FSEL R85, R92, -INF , P6 ;  /* 0xff8000005c557808 */ /* 0x002fe20003000000 */
[----:B------:R-:W1:Y:S01]  /*28c0*/  MUFU.TANH R66, R66 ;  /* 0x0000004200427308 */ /* 0x000e620000002400 */
[----:B------:R-:W-:Y:S02]  /*28d0*/  ISETP.GT.AND P4, PT, R56, 0x9, PT ;  /* 0x000000093800780c */ /* 0x000fe40003f84270 */
[----:B--2---:R-:W-:-:S02]  /*28e0*/  FSEL R87, R93, -INF , P3 ;  /* 0xff8000005d577808 */ /* 0x004fc40001800000 */
[----:B------:R-:W-:Y:S02]  /*28f0*/  FMNMX.FTZ R90, R83, R85, !PT ;  /* 0x00000055535a7209 */ /* 0x000fe40007810000 */
[C---:B------:R-:W-:Y:S01]  /*2900*/  ISETP.GT.AND P5, PT, R56.reuse, 0x10, PT ;  /* 0x000000103800780c */ /* 0x040fe20003fa4270 */
[----:B------:R-:W2:Y:S01]  /*2910*/  MUFU.TANH R67, R67 ;  /* 0x0000004300437308 */ /* 0x000ea20000002400 */
[----:B---3--:R-:W-:Y:S01]  /*2920*/  FSEL R97, R97, -INF , P4 ;  /* 0xff80000061617808 */ /* 0x008fe20002000000 */
[----:B------:R-:W-:Y:S02]  /*2930*/  WARPGROUP.DEPBAR.LE gsb0, 0x0 ;  /* 0x00008000000079c5 */ /* 0x000fe40000010000 */
[----:B------:R-:W-:Y:S01]  /*2940*/  FMNMX.FTZ R92, R87, R90, !PT ;  /* 0x0000005a575c7209 */ /* 0x000fe20007810000 */
[----:B------:R-:W-:Y:S01]  /*2950*/  WARPGROUP.ARRIVE ;  /* 0x00000000000079c5 */ /* 0x000fe20000000000 */
[----:B------:R-:W-:Y:S01]  /*2960*/  ISETP.GT.AND P3, PT, R56, 0x11, PT ;  /* 0x000000113800780c */ /* 0x000fe20003f64270 */
[----:B------:R-:W-:Y:S01]  /*2970*/  FMUL.FTZ R90, R0, R42 ;  /* 0x0000002a005a7220 */ /* 0x000fe20000410000 */
[----:B----4-:R-:W-:Y:S01]  /*2980*/  FSEL R103, R94, -INF , P5 ;  /* 0xff8000005e677808 */ /* 0x010fe20002800000 */
[----:B------:R-:W-:Y:S01]  /*2990*/  FMUL.FTZ R46, R0, R46 ;  /* 0x0000002e002e7220 */ /* 0x000fe20000410000 */
[----:B------:R-:W-:Y:S01]  /*29a0*/  FMNMX.FTZ R92, R97, R92, !PT ;  /* 0x0000005c615c7209 */ /* 0x000fe20007810000 */
[----:B------:R-:W-:Y:S01]  /*29b0*/  QGMMA.64x32x32.F32.E4M3.E4M3 R24, gdesc[UR4], R24, gsb0 ;  /* 0x00600000041879f3 */ /* 0x000fe20008000818 */
[----:B------:R-:W-:Y:S01]  /*29c0*/  ISETP.GT.AND P4, PT, R56, 0x18, PT ;  /* 0x000000183800780c */ /* 0x000fe20003f84270 */
[C---:B------:R-:W-:Y:S01]  /*29d0*/  FMUL.FTZ R50, R0.reuse, R50 ;  /* 0x0000003200327220 */ /* 0x040fe20000410000 */
[----:B-----5:R-:W-:Y:S01]  /*29e0*/  FSEL R99, R99, -INF , P3 ;  /* 0xff80000063637808 */ /* 0x020fe20001800000 */
[C---:B------:R-:W-:Y:S01]  /*29f0*/  FMUL.FTZ R94, R0.reuse, R47 ;  /* 0x0000002f005e7220 */ /* 0x040fe20000410000 */
[----:B------:R-:W-:Y:S01]  /*2a00*/  FMNMX.FTZ R42, R103, R92, !PT ;  /* 0x0000005c672a7209 */ /* 0x000fe20007810000 */
[----:B------:R-:W-:Y:S01]  /*2a10*/  FMUL.FTZ R92, R0, R43 ;  /* 0x0000002b005c7220 */ /* 0x000fe20000410000 */
[----:B------:R-:W-:Y:S01]  /*2a20*/  ISETP.GT.AND P3, PT, R56, 0x19, PT ;  /* 0x000000193800780c */ /* 0x000fe20003f64270 */
[----:B------:R-:W3:Y:S01]  /*2a30*/  MUFU.TANH R70, R70 ;  /* 0x0000004600467308 */ /* 0x000ee20000002400 */
[----:B------:R-:W-:Y:S01]  /*2a40*/  FSEL R101, R101, -INF , P4 ;  /* 0xff80000065657808 */ /* 0x000fe20002000000 */
[C---:B------:R-:W-:Y:S01]  /*2a50*/  FMUL.FTZ R51, R0.reuse, R51 ;  /* 0x0000003300337220 */ /* 0x040fe20000410000 */
[----:B------:R-:W-:Y:S01]  /*2a60*/  FMNMX.FTZ R42, R99, R42, !PT ;  /* 0x0000002a632a7209 */ /* 0x000fe20007810000 */
[----:B------:R-:W-:Y:S01]  /*2a70*/  FMUL.FTZ R54, R0, R54 ;  /* 0x0000003600367220 */ /* 0x000fe20000410000 */
[----:B------:R-:W-:Y:S01]  /*2a80*/  ISETP.GT.AND P4, PT, R56, 0x20, PT ;  /* 0x000000203800780c */ /* 0x000fe20003f84270 */
[C---:B------:R-:W-:Y:S01]  /*2a90*/  FMUL.FTZ R55, R0.reuse, R55 ;  /* 0x0000003700377220 */ /* 0x040fe20000410000 */
[----:B------:R-:W-:Y:S01]  /*2aa0*/  FSEL R95, R95, -INF , P3 ;  /* 0xff8000005f5f7808 */ /* 0x000fe20001800000 */
[----:B------:R-:W4:Y:S01]  /*2ab0*/  MUFU.TANH R86, R86 ;  /* 0x0000005600567308 */ /* 0x000f220000002400 */
[----:B------:R-:W-:Y:S01]  /*2ac0*/  FMNMX.FTZ R42, R101, R42, !PT ;  /* 0x0000002a652a7209 */ /* 0x000fe20007810000 */
[----:B------:R-:W-:Y:S01]  /*2ad0*/  FMUL.FTZ R40, R0, R40 ;  /* 0x0000002800287220 */ /* 0x000fe20000410000 */
[----:B------:R-:W-:Y:S01]  /*2ae0*/  ISETP.GT.AND P3, PT, R56, 0x21, PT ;  /* 0x000000213800780c */ /* 0x000fe20003f64270 */
[----:B------:R-:W-:Y:S01]  /*2af0*/  FMUL.FTZ R41, R0, R41 ;  /* 0x0000002900297220 */ /* 0x000fe20000410000 */
[----:B------:R-:W-:Y:S01]  /*2b00*/  FSEL R93, R76, -INF , P4 ;  /* 0xff8000004c5d7808 */ /* 0x000fe20002000000 */
[----:B------:R-:W-:Y:S01]  /*2b10*/  FMUL.FTZ R48, R0, R48 ;  /* 0x0000003000307220 */ /* 0x000fe20000410000 */
[----:B------:R-:W-:Y:S01]  /*2b20*/  FMNMX.FTZ R42, R95, R42, !PT ;  /* 0x0000002a5f2a7209 */ /* 0x000fe20007810000 */
[----:B------:R5:W-:Y:S01]  /*2b30*/  MUFU.TANH R76, R46 ;  /* 0x0000002e004c7308 */ /* 0x000be20000002400 */
[----:B------:R-:W-:Y:S01]  /*2b40*/  ISETP.GT.AND P4, PT, R56, 0x28, PT ;  /* 0x000000283800780c */ /* 0x000fe20003f84270 */
[C---:B------:R-:W-:Y:S01]  /*2b50*/  FMUL.FTZ R49, R0.reuse, R49 ;  /* 0x0000003100317220 */ /* 0x040fe20000410000 */
[----:B------:R-:W-:Y:S01]  /*2b60*/  FSEL R81, R81, -INF , P3 ;  /* 0xff80000051517808 */ /* 0x000fe20001800000 */
[C---:B------:R-:W-:Y:S01]  /*2b70*/  FMUL.FTZ R52, R0.reuse, R52 ;  /* 0x0000003400347220 */ /* 0x040fe20000410000 */
[----:B------:R-:W-:Y:S01]  /*2b80*/  FMNMX.FTZ R42, R93, R42, !PT ;  /* 0x0000002a5d2a7209 */ /* 0x000fe20007810000 */
[----:B------:R-:W-:Y:S01]  /*2b90*/  FMUL.FTZ R53, R0, R53 ;  /* 0x0000003500357220 */ /* 0x000fe20000410000 */
[----:B------:R-:W-:Y:S01]  /*2ba0*/  ISETP.GT.AND P3, PT, R56, 0x29, PT ;  /* 0x000000293800780c */ /* 0x000fe20003f64270 */
[----:B------:R-:W4:Y:S01]  /*2bb0*/  MUFU.TANH R90, R90 ;  /* 0x0000005a005a7308 */ /* 0x000f220000002400 */
[----:B------:R-:W-:Y:S01]  /*2bc0*/  FSEL R80, R80, -INF , P4 ;  /* 0xff80000050507808 */ /* 0x000fe20002000000 */
[----:B------:R-:W-:Y:S01]  /*2bd0*/  @UP0 ULDC UR6, c[0x0][0x44c] ;  /* 0x0001130000060ab9 */ /* 0x000fe20000000800 */
[----:B------:R-:W-:Y:S01]  /*2be0*/  FMNMX.FTZ R43, R81, R42, !PT ;  /* 0x0000002a512b7209 */ /* 0x000fe20007810000 */
[----:B------:R-:W-:Y:S01]  /*2bf0*/  UIMAD.WIDE.U32 UR6, UR40, UR6, URZ ;  /* 0x00000006280672a5 */ /* 0x000fe2000f8e003f */
[----:B------:R-:W-:-:S02]  /*2c00*/  ISETP.GT.AND P4, PT, R56, 0x30, PT ;  /* 0x000000303800780c */ /* 0x000fc40003f84270 */
[----:B------:R-:W-:Y:S01]  /*2c10*/  FSEL R79, R79, -INF , P3 ;  /* 0xff8000004f4f7808 */ /* 0x000fe20001800000 */
[----:B------:R-:W4:Y:S01]  /*2c20*/  MUFU.TANH R92, R92 ;  /* 0x0000005c005c7308 */ /* 0x000f220000002400 */
[----:B------:R-:W-:Y:S01]  /*2c30*/  FMNMX.FTZ R42, R80, R43, !PT ;  /* 0x0000002b502a7209 */ /* 0x000fe20007810000 */
[----:B------:R-:W-:Y:S01]  /*2c40*/  @UP0 USHF.R.U32.HI UR10, URZ, UR11, UR7 ;  /* 0x0000000b3f0a0299 */ /* 0x000fe20008011607 */
[C---:B------:R-:W-:Y:S02]  /*2c50*/  ISETP.GT.AND P3, PT, R56.reuse, 0x31, PT ;  /* 0x000000313800780c */ /* 0x040fe40003f64270 */
[----:B------:R-:W-:Y:S01]  /*2c60*/  FSEL R71, R75, -INF , P4 ;  /* 0xff8000004b477808 */ /* 0x000fe20002000000 */
[----:B------:R-:W-:Y:S01]  /*2c70*/  UIADD3 UR6, UR10, UR50, -UR51 ;  /* 0x000000320a067290 */ /* 0x000fe2000fffe833 */
[----:B------:R-:W-:Y:S01]  /*2c80*/  FMNMX.FTZ R42, R79, R42, !PT ;  /* 0x0000002a4f2a7209 */ /* 0x000fe20007810000 */
[----:B------:R0:W-:Y:S01]  /*2c90*/  MUFU.TANH R75, R50 ;  /* 0x00000032004b7308 */ /* 0x0001e20000002400 */
[----:B------:R-:W-:Y:S01]  /*2ca0*/  ISETP.GT.AND P4, PT, R56, 0x38, PT ;  /* 0x000000383800780c */ /* 0x000fe20003f84270 */
[----:B------:R-:W-:Y:S01]  /*2cb0*/  UIMAD.WIDE UR6, UR6, 0x66666667, URZ ;  /* 0x66666667060678a5 */ /* 0x000fe2000f8e023f */
[----:B------:R-:W-:-:S02]  /*2cc0*/  FSEL R63, R77, -INF , P3 ;  /* 0xff8000004d3f7808 */ /* 0x000fc40001800000 */
[----:B------:R-:W-:Y:S01]  /*2cd0*/  FMNMX.FTZ R42, R71, R42, !PT ;  /* 0x0000002a472a7209 */ /* 0x000fe20007810000 */
[----:B------:R-:W-:Y:S01]  /*2ce0*/  USHF.R.U32.HI UR6, URZ, 0x1f, UR7 ;  /* 0x0000001f3f067899 */ /* 0x000fe20008011607 */
[----:B------:R-:W-:Y:S01]  /*2cf0*/  ISETP.GT.AND P3, PT, R56, 0x39, PT ;  /* 0x000000393800780c */ /* 0x000fe20003f64270 */
[----:B------:R-:W4:Y:S01]  /*2d00*/  MUFU.TANH R94, R94 ;  /* 0x0000005e005e7308 */ /* 0x000f220000002400 */
[----:B------:R-:W-:Y:S01]  /*2d10*/  FSEL R43, R78, -INF , P4 ;  /* 0xff8000004e2b7808 */ /* 0x000fe20002000000 */
[----:B------:R-:W-:Y:S01]  /*2d20*/  ULEA.HI.SX32 UR6, UR7, UR6, 0x1a ;  /* 0x0000000607067291 */ /* 0x000fe2000f8fd23f */
[----:B-----5:R-:W-:Y:S01]  /*2d30*/  FMNMX.FTZ R46, R63, R42, !PT ;  /* 0x0000002a3f2e7209 */ /* 0x020fe20007810000 */
[----:B------:R-:W-:Y:S02]  /*2d40*/  WARPGROUP.DEPBAR.LE gsb0, 0x0 ;  /* 0x00008000000079c5 */ /* 0x000fe40000010000 */
[----:B------:R-:W-:Y:S01]  /*2d50*/  ISETP.GT.AND P4, PT, R56, 0x40, PT ;  /* 0x000000403800780c */ /* 0x000fe20003f84270 */
[----:B------:R-:W-:Y:S01]  /*2d60*/  FMUL.FTZ R24, R0, R24 ;  /* 0x0000001800187220 */ /* 0x000fe20000410000 */
[----:B------:R-:W-:Y:S01]  /*2d70*/  FSEL R42, R82, -INF , P3 ;  /* 0xff800000522a7808 */ /* 0x000fe20001800000 */
[----:B------:R5:W4:Y:S01]  /*2d80*/  MUFU.TANH R78, R51 ;  /* 0x00000033004e7308 */ /* 0x000b220000002400 */
[----:B------:R-:W-:Y:S01]  /*2d90*/  FMNMX.FTZ R77, R43, R46, !PT ;  /* 0x0000002e2b4d7209 */ /* 0x000fe20007810000 */
[----:B------:R-:W-:Y:S01]  /*2da0*/  FMUL.FTZ R25, R0, R25 ;  /* 0x0000001900197220 */ /* 0x000fe20000410000 */
[----:B------:R-:W-:Y:S01]  /*2db0*/  ISETP.GT.AND P3, PT, R56, 0x41, PT ;  /* 0x000000413800780c */ /* 0x000fe20003f64270 */
[----:B------:R-:W-:Y:S01]  /*2dc0*/  FMUL.FTZ R28, R0, R28 ;  /* 0x0000001c001c7220 */ /* 0x000fe20000410000 */
[----:B------:R-:W-:Y:S01]  /*2dd0*/  FSEL R47, R58, -INF , P4 ;  /* 0xff8000003a2f7808 */ /* 0x000fe20002000000 */
[----:B------:R-:W-:Y:S01]  /*2de0*/  FMUL.FTZ R58, R0, R26 ;  /* 0x0000001a003a7220 */ /* 0x000fe20000410000 */
[----:B0-----:R-:W-:Y:S01]  /*2df0*/  FMNMX.FTZ R50, R42, R77, !PT ;  /* 0x0000004d2a327209 */ /* 0x001fe20007810000 */
[----:B------:R-:W-:Y:S01]  /*2e00*/  MUFU.TANH R82, R55 ;  /* 0x0000003700527308 */ /* 0x000fe20000002400 */
[----:B------:R-:W-:Y:S01]  /*2e10*/  FSEL R46, R59, -INF , P3 ;  /* 0xff8000003b2e7808 */ /* 0x000fe20001800000 */
[----:B------:R-:W-:Y:S01]  /*2e20*/  FMUL.FTZ R29, R0, R29 ;  /* 0x0000001d001d7220 */ /* 0x000fe20000410000 */
[----:B------:R-:W-:Y:S01]  /*2e30*/  ISETP.GT.AND P4, PT, R56, 0x48, PT ;  /* 0x000000483800780c */ /* 0x000fe20003f84270 */
[C---:B------:R-:W-:Y:S01]  /*2e40*/  FMUL.FTZ R32, R0.reuse, R32 ;  /* 0x0000002000207220 */ /* 0x040fe20000410000 */
[----:B------:R-:W-:Y:S01]  /*2e50*/  FMNMX.FTZ R59, R47, R50, !PT ;  /* 0x000000322f3b7209 */ /* 0x000fe20007810000 */
[----:B------:R-:W-:Y:S01]  /*2e60*/  FMUL.FTZ R33, R0, R33 ;  /* 0x0000002100217220 */ /* 0x000fe20000410000 */
[----:B------:R-:W-:Y:S01]  /*2e70*/  ISETP.GT.AND P3, PT, R56, 0x49, PT ;  /* 0x000000493800780c */ /* 0x000fe20003f64270 */
[----:B------:R1:W0:Y:S01]  /*2e80*/  MUFU.TANH R77, R54 ;  /* 0x00000036004d7308 */ /* 0x0002220000002400 */
[----:B------:R-:W-:Y:S01]  /*2e90*/  FSEL R50, R62, -INF , P4 ;  /* 0xff8000003e327808 */ /* 0x000fe20002000000 */
[----:B------:R-:W-:Y:S01]  /*2ea0*/  FMUL.FTZ R37, R0, R37 ;  /* 0x0000002500257220 */ /* 0x000fe20000410000 */
[----:B------:R-:W-:Y:S01]  /*2eb0*/  FMNMX.FTZ R59, R46, R59, !PT ;  /* 0x0000003b2e3b7209 */ /* 0x000fe20007810000 */
[----:B------:R-:W-:Y:S01]  /*2ec0*/  UISETP.LT.AND UP1, UPT, UR43, UR6, UPT ;  /* 0x000000062b00728c */ /* 0x000fe2000bf21270 */
[----:B------:R-:W-:-:S02]  /*2ed0*/  ISETP.GT.AND P4, PT, R56, 0x50, PT ;  /* 0x000000503800780c */ /* 0x000fc40003f84270 */
[----:B-----5:R-:W-:Y:S01]  /*2ee0*/  FSEL R51, R84, -INF , P3 ;  /* 0xff80000054337808 */ /* 0x020fe20001800000 */
[----:B------:R-:W-:Y:S01]  /*2ef0*/  MUFU.TANH R3, R3 ;  /* 0x0000000300037308 */ /* 0x000fe20000002400 */
[----:B------:R-:W-:Y:S01]  /*2f00*/  FMNMX.FTZ R62, R50, R59, !PT ;  /* 0x0000003b323e7209 */ /* 0x000fe20007810000 */
[----:B------:R-:W-:Y:S01]  /*2f10*/  USEL UR22, UR43, UR6, !UP1 ;  /* 0x000000062b167287 */ /* 0x000fe2000c800000 */
[----:B------:R-:W-:Y:S02]  /*2f20*/  ISETP.GT.AND P3, PT, R56, 0x51, PT ;  /* 0x000000513800780c */ /* 0x000fe40003f64270 */
[----:B-1----:R-:W-:Y:S01]  /*2f30*/  FSEL R54, R66, -INF , P4 ;  /* 0xff80000042367808 */ /* 0x002fe20002000000 */
[----:B------:R-:W-:Y:S01]  /*2f40*/  UISETP.GE.AND UP1, UPT, UR23, UR22, UPT ;  /* 0x000000161700728c */ /* 0x000fe2000bf26270 */
[----:B------:R-:W-:Y:S01]  /*2f50*/  FMNMX.FTZ R59, R51, R62, !PT ;  /* 0x0000003e333b7209 */ /* 0x000fe20007810000 */
[----:B------:R1:W5:Y:S01]  /*2f60*/  MUFU.TANH R84, R58 ;  /* 0x0000003a00547308 */ /* 0x0003620000002400 */
[----:B--2---:R-:W-:-:S02]  /*2f70*/  FSEL R26, R67, -INF , P3 ;  /* 0xff800000431a7808 */ /* 0x004fc40001800000 */
[----:B------:R-:W-:Y:S02]  /*2f80*/  ISETP.GT.AND P4, PT, R56, 0x58, PT ;  /* 0x000000583800780c */ /* 0x000fe40003f84270 */
[----:B------:R-:W-:Y:S01]  /*2f90*/  FMNMX.FTZ R67, R54, R59, !PT ;  /* 0x0000003b36437209 */ /* 0x000fe20007810000 */
[----:B------:R-:W-:Y:S01]  /*2fa0*/  FMUL.FTZ R59, R0, R27 ;  /* 0x0000001b003b7220 */ /* 0x000fe20000410000 */
[----:B------:R-:W-:Y:S01]  /*2fb0*/  ISETP.GT.AND P3, PT, R56, 0x59, PT ;  /* 0x000000593800780c */ /* 0x000fe20003f64270 */
[----:B------:R-:W-:Y:S01]  /*2fc0*/  MUFU.TANH R5, R5 ;  /* 0x0000000500057308 */ /* 0x000fe20000002400 */
[----:B---3--:R-:W-:Y:S02]  /*2fd0*/  FSEL R27, R70, -INF , P4 ;  /* 0xff800000461b7808 */ /* 0x008fe40002000000 */
[----:B------:R-:W-:Y:S02]  /*2fe0*/  FMNMX.FTZ R62, R26, R67, !PT ;  /* 0x000000431a3e7209 */ /* 0x000fe40007810000 */
[----:B------:R-:W-:-:S02]  /*2ff0*/  ISETP.GT.AND P4, PT, R56, 0x60, PT ;  /* 0x000000603800780c */ /* 0x000fc40003f84270 */
[----:B----4-:R-:W-:Y:S01]  /*3000*/  FSEL R55, R86, -INF , P3 ;  /* 0xff80000056377808 */ /* 0x010fe20001800000 */
[----:B------:R2:W3:Y:S01]  /*3010*/  MUFU.TANH R96, R59 ;  /* 0x0000003b00607308 */ /* 0x0004e20000002400 */
[----:B------:R-:W-:Y:S01]  /*3020*/  FMNMX.FTZ R66, R27, R62, !PT ;  /* 0x0000003e1b427209 */ /* 0x000fe20007810000 */
[----:B------:R-:W-:Y:S01]  /*3030*/  FMUL.FTZ R62, R0, R30 ;  /* 0x0000001e003e7220 */ /* 0x000fe20000410000 */
[----:B------:R-:W-:Y:S02]  /*3040*/  ISETP.GT.AND P3, PT, R56, 0x61, PT ;  /* 0x000000613800780c */ /* 0x000fe40003f64270 */
[----:B------:R-:W-:Y:S02]  /*3050*/  FSEL R30, R90, -INF , P4 ;  /* 0xff8000005a1e7808 */ /* 0x000fe40002000000 */
[----:B------:R-:W-:Y:S01]  /*3060*/  FMNMX.FTZ R67, R55, R66, !PT ;  /* 0x0000004237437209 */ /* 0x000fe20007810000 */
[----:B------:R-:W-:Y:S01]  /*3070*/  FMUL.FTZ R66, R0, R31 ;  /* 0x0000001f00427220 */ /* 0x000fe20000410000 */
[----:B------:R-:W-:Y:S01]  /*3080*/  ISETP.GT.AND P4, PT, R56, 0x68, PT ;  /* 0x000000683800780c */ /* 0x000fe20003f84270 */
[----:B------:R4:W3:Y:S01]  /*3090*/  MUFU.TANH R86, R62 ;  /* 0x0000003e00567308 */ /* 0x0008e20000002400 */
[----:B-1----:R-:W-:-:S02]  /*30a0*/  FSEL R58, R92, -INF , P3 ;  /* 0xff8000005c3a7808 */ /* 0x002fc40001800000 */
[----:B------:R-:W-:Y:S02]  /*30b0*/  FMNMX.FTZ R67, R30, R67, !PT ;  /* 0x000000431e437209 */ /* 0x000fe40007810000 */
[----:B------:R-:W-:Y:S02]  /*30c0*/  ISETP.GT.AND P3, PT, R56, 0x69, PT ;  /* 0x000000693800780c */ /* 0x000fe40003f64270 */
[----:B------:R-:W-:Y:S01]  /*30d0*/  FSEL R31, R76, -INF , P4 ;  /* 0xff8000004c1f7808 */ /* 0x000fe20002000000 */
[----:B------:R1:W3:Y:S01]  /*30e0*/  MUFU.TANH R90, R66 ;  /* 0x00000042005a7308 */ /* 0x0002e20000002400 */
[----:B------:R-:W-:Y:S01]  /*30f0*/  FMNMX.FTZ R70, R58, R67, !PT ;  /* 0x000000433a467209 */ /* 0x000fe20007810000 */
[----:B------:R-:W-:Y:S01]  /*3100*/  FMUL.FTZ R67, R0, R34 ;  /* 0x0000002200437220 */ /* 0x000fe20000410000 */
[----:B------:R-:W-:Y:S02]  /*3110*/  ISETP.GT.AND P4, PT, R56, 0x70, PT ;  /* 0x000000703800780c */ /* 0x000fe40003f84270 */
[----:B--2---:R-:W-:-:S02]  /*3120*/  FSEL R59, R94, -INF , P3 ;  /* 0xff8000005e3b7808 */ /* 0x004fc40001800000 */
[----:B------:R-:W-:Y:S01]  /*3130*/  FMNMX.FTZ R70, R31, R70, !PT ;  /* 0x000000461f467209 */ /* 0x000fe20007810000 */
[----:B------:R3:W2:Y:S01]  /*3140*/  MUFU.TANH R92, R67 ;  /* 0x00000043005c7308 */ /* 0x0006a20000002400 */
[----:B----4-:R-:W-:Y:S02]  /*3150*/  FSEL R62, R75, -INF , P4 ;  /* 0xff8000004b3e7808 */ /* 0x010fe40002000000 */
[----:B------:R-:W-:Y:S02]  /*3160*/  ISETP.GT.AND P3, PT, R56, 0x71, PT ;  /* 0x000000713800780c */ /* 0x000fe40003f64270 */
[----:B------:R-:W-:Y:S01]  /*3170*/  FMNMX.FTZ R75, R59, R70, !PT ;  /* 0x000000463b4b7209 */ /* 0x000fe20007810000 */
[----:B------:R-:W-:Y:S01]  /*3180*/  FMUL.FTZ R70, R0, R35 ;  /* 0x0000002300467220 */ /* 0x000fe20000410000 */
[----:B------:R-:W-:Y:S01]  /*3190*/  ISETP.GT.AND P4, PT, R56, 0x78, PT ;  /* 0x000000783800780c */ /* 0x000fe20003f84270 */
[----:B------:R-:W-:Y:S01]  /*31a0*/  MUFU.TANH R6, R6 ;  /* 0x0000000600067308 */ /* 0x000fe20000002400 */
[----:B------:R-:W-:-:S02]  /*31b0*/  FSEL R34, R78, -INF , P3 ;  /* 0xff8000004e227808 */ /* 0x000fc40001800000 */
[----:B------:R-:W-:Y:S02]  /*31c0*/  FMNMX.FTZ R75, R62, R75, !PT ;  /* 0x0000004b3e4b7209 */ /* 0x000fe40007810000 */
[----:B------:R-:W-:Y:S02]  /*31d0*/  ISETP.GT.AND P3, PT, R56, 0x79, PT ;  /* 0x000000793800780c */ /* 0x000fe40003f64270 */
[----:B0-----:R-:W-:Y:S01]  /*31e0*/  FSEL R35, R77, -INF , P4 ;  /* 0xff8000004d237808 */ /* 0x001fe20002000000 */
[----:B------:R0:W4:Y:S01]  /*31f0*/  MUFU.TANH R94, R70 ;  /* 0x00000046005e7308 */ /* 0x0001220000002400 */
[----:B------:R-:W-:Y:S01]  /*3200*/  FMNMX.FTZ R76, R34, R75, !PT ;  /* 0x0000004b224c7209 */ /* 0x000fe20007810000 */
[----:B------:R-:W-:Y:S01]  /*3210*/  FMUL.FTZ R75, R0, R38 ;  /* 0x00000026004b7220 */ /* 0x000fe20000410000 */
[----:B------:R-:W-:Y:S02]  /*3220*/  ISETP.GT.AND P4, PT, R56, 0x80, PT ;  /* 0x000000803800780c */ /* 0x000fe40003f84270 */
[----:B-1----:R-:W-:-:S02]  /*3230*/  FSEL R66, R82, -INF , P3 ;  /* 0xff80000052427808 */ /* 0x002fc40001800000 */
[----:B------:R-:W-:Y:S01]  /*3240*/  FMNMX.FTZ R77, R35, R76, !PT ;  /* 0x0000004c234d7209 */ /* 0x000fe20007810000 */
[----:B------:R2:W1:Y:S01]  /*3250*/  MUFU.TANH R82, R75 ;  /* 0x0000004b00527308 */ /* 0x0004620000002400 */
[----:B------:R-:W-:Y:S02]  /*3260*/  ISETP.GT.AND P3, PT, R56, 0x81, PT ;  /* 0x000000813800780c */ /* 0x000fe40003f64270 */
[----:B-----5:R-:W-:Y:S02]  /*3270*/  FSEL R38, R84, -INF , P4 ;  /* 0xff80000054267808 */ /* 0x020fe40002000000 */
[----:B------:R-:W-:Y:S02]  /*3280*/  FMNMX.FTZ R77, R66, R77, !PT ;  /* 0x0000004d424d7209 */ /* 0x000fe40007810000 */
[----:B------:R-:W-:Y:S01]  /*3290*/  ISETP.GT.AND P4, PT, R56, 0x88, PT ;  /* 0x000000883800780c */ /* 0x000fe20003f84270 */
[----:B------:R-:W-:Y:S01]  /*32a0*/  MUFU.TANH R7, R7 ;  /* 0x0000000700077308 */ /* 0x000fe20000002400 */
[----:B---3--:R-:W-:-:S02]  /*32b0*/  FSEL R67, R96, -INF , P3 ;  /* 0xff80000060437808 */ /* 0x008fc40001800000 */
[----:B------:R-:W-:Y:S01]  /*32c0*/  FMNMX.FTZ R76, R38, R77, !PT ;  /* 0x0000004d264c7209 */ /* 0x000fe20007810000 */
[----:B------:R-:W-:Y:S01]  /*32d0*/  FMUL.FTZ R77, R0, R39 ;  /* 0x00000027004d7220 */ /* 0x000fe20000410000 */
[----:B------:R-:W-:Y:S02]  /*32e0*/  ISETP.GT.AND P3, PT, R56, 0x89, PT ;  /* 0x000000893800780c */ /* 0x000fe40003f64270 */
[----:B------:R-:W-:Y:S01]  /*32f0*/  FSEL R39, R86, -INF , P4 ;  /* 0xff80000056277808 */ /* 0x000fe20002000000 */
[----:B------:R-:W-:Y:S01]  /*3300*/  MUFU.TANH R8, R8 ;  /* 0x0000000800087308 */ /* 0x000fe20000002400 */
[----:B------:R-:W-:Y:S02]  /*3310*/  FMNMX.FTZ R76, R67, R76, !PT ;  /* 0x0000004c434c7209 */ /* 0x000fe40007810000 */
[----:B------:R-:W-:Y:S02]  /*3320*/  ISETP.GT.AND P4, PT, R56, 0x90, PT ;  /* 0x000000903800780c */ /* 0x000fe40003f84270 */
[----:B0-----:R-:W-:-:S02]  /*3330*/  FSEL R70, R90, -INF , P3 ;  /* 0xff8000005a467808 */ /* 0x001fc40001800000 */
[----:B------:R-:W-:Y:S01]  /*3340*/  FMNMX.FTZ R105, R39, R76, !PT ;  /* 0x0000004c27697209 */ /* 0x000fe20007810000 */
[----:B------:R-:W0:Y:S01]  /*3350*/  MUFU.TANH R77, R77 ;  /* 0x0000004d004d7308 */ /* 0x000e220000002400 */
[----:B------:R-:W-:Y:S01]  /*3360*/  ISETP.GT.AND P3, PT, R56, 0x91, PT ;  /* 0x000000913800780c */ /* 0x000fe20003f64270 */
[----:B------:R-:W-:Y:S01]  /*3370*/  FMUL.FTZ R76, R0, R44 ;  /* 0x0000002c004c7220 */ /* 0x000fe20000410000 */
[----:B--2---:R-:W-:Y:S02]  /*3380*/  FSEL R75, R92, -INF , P4 ;  /* 0xff8000005c4b7808 */ /* 0x004fe40002000000 */
[----:B------:R-:W-:Y:S02]  /*3390*/  FMNMX.FTZ R78, R70, R105, !PT ;  /* 0x00000069464e7209 */ /* 0x000fe40007810000 */
[----:B------:R-:W-:Y:S01]  /*33a0*/  ISETP.GT.AND P4, PT, R56, 0x98, PT ;  /* 0x000000983800780c */ /* 0x000fe20003f84270 */
[----:B------:R-:W-:Y:S01]  /*33b0*/  MUFU.TANH R9, R9 ;  /* 0x0000000900097308 */ /* 0x000fe20000002400 */
[----:B----4-:R-:W-:-:S02]  /*33c0*/  FSEL R44, R94, -INF , P3 ;  /* 0xff8000005e2c7808 */ /* 0x010fc40001800000 */
[----:B------:R-:W-:Y:S01]  /*33d0*/  FMNMX.FTZ R105, R75, R78, !PT ;  /* 0x0000004e4b697209 */ /* 0x000fe20007810000 */
[----:B------:R-:W-:Y:S01]  /*33e0*/  FMUL.FTZ R78, R0, R45 ;  /* 0x0000002d004e7220 */ /* 0x000fe20000410000 */
[----:B------:R-:W-:Y:S02]  /*33f0*/  ISETP.GT.AND P3, PT, R56, 0x99, PT ;  /* 0x000000993800780c */ /* 0x000fe40003f64270 */
[----:B-1----:R-:W-:Y:S01]  /*3400*/  FSEL R45, R82, -INF , P4 ;  /* 0xff800000522d7808 */ /* 0x002fe20002000000 */
[----:B------:R-:W-:Y:S01]  /*3410*/  FMUL.FTZ R82, R0, R36 ;  /* 0x0000002400527220 */ /* 0x000fe20000410000 */
[----:B------:R-:W-:Y:S01]  /*3420*/  FMNMX.FTZ R56, R44, R105, !PT ;  /* 0x000000692c387209 */ /* 0x000fe20007810000 */
[----:B------:R-:W1:Y:S01]  /*3430*/  MUFU.TANH R10, R10 ;  /* 0x0000000a000a7308 */ /* 0x000e620000002400 */
[----:B0-----:R-:W-:Y:S02]  /*3440*/  FSEL R77, R77, -INF , P3 ;  /* 0xff8000004d4d7808 */ /* 0x001fe40001800000 */
[----:B------:R-:W-:-:S02]  /*3450*/  FMNMX.FTZ R56, R45, R56, !PT ;  /* 0x000000382d387209 */ /* 0x000fc40007810000 */
[----:B------:R-:W-:Y:S02]  /*3460*/  VIADDMNMX R88, R89, R88, R91, PT ;  /* 0x0000005859587246 */ /* 0x000fe4000380015b */
[----:B------:R-:W-:Y:S01]  /*3470*/  FMNMX.FTZ R56, R77, R56, !PT ;  /* 0x000000384d387209 */ /* 0x000fe20007810000 */
[----:B------:R-:W0:Y:S01]  /*3480*/  MUFU.TANH R11, R11 ;  /* 0x0000000b000b7308 */ /* 0x000e220000002400 */
[C---:B------:R-:W-:Y:S02]  /*3490*/  ISETP.GT.AND P4, PT, R88.reuse, 0x1, PT ;  /* 0x000000015800780c */ /* 0x040fe40003f84270 */
[----:B------:R-:W-:Y:S01]  /*34a0*/  ISETP.GT.AND P5, PT, R88, 0x8, PT ;  /* 0x000000085800780c */ /* 0x000fe20003fa4270 */
[----:B------:R-:W2:Y:S01]  /*34b0*/  SHFL.BFLY PT, R105, R56, 0x2, 0x1f ;  /* 0x0c401f0038697f89 */ /* 0x000ea200000e0000 */
[----:B------:R-:W-:Y:S02]  /*34c0*/  FSEL R92, R5, -INF , P4 ;  /* 0xff800000055c7808 */ /* 0x000fe40002000000 */
[----:B------:R-:W-:Y:S01]  /*34d0*/  FSEL R6, R6, -INF , P5 ;  /* 0xff80000006067808 */ /* 0x000fe20002800000 */
[----:B------:R-:W3:Y:S01]  /*34e0*/  MUFU.TANH R12, R12 ;  /* 0x0000000c000c7308 */ /* 0x000ee20000002400 */
[----:B------:R-:W-:-:S04]  /*34f0*/  ISETP.GT.AND P4, PT, R88, 0x10, PT ;  /* 0x000000105800780c */ /* 0x000fc80003f84270 */
[----:B------:R-:W-:Y:S02]  /*3500*/  FSEL R8, R8, -INF , P4 ;  /* 0xff80000008087808 */ /* 0x000fe40002000000 */
[----:B------:R-:W-:Y:S01]  /*3510*/  ISETP.GT.AND P4, PT, R88, 0x18, PT ;  /* 0x000000185800780c */ /* 0x000fe20003f84270 */
[----:B------:R-:W4:Y:S03]  /*3520*/  MUFU.TANH R13, R13 ;  /* 0x0000000d000d7308 */ /* 0x000f260000002400 */
[----:B-1----:R-:W-:Y:S02]  /*3530*/  FSEL R10, R10, -INF , P4 ;  /* 0xff8000000a0a7808 */ /* 0x002fe40002000000 */
[----:B------:R-:W-:-:S03]  /*3540*/  ISETP.GT.AND P4, PT, R88, 0x20, PT ;  /* 0x000000205800780c */ /* 0x000fc60003f84270 */
[----:B------:R-:W1:Y:S01]  /*3550*/  MUFU.TANH R14, R14 ;  /* 0x0000000e000e7308 */ /* 0x000e620000002400 */
[----:B--2---:R-:W-:-:S07]  /*3560*/  FMNMX.FTZ R105, R56, R105, !PT ;  /* 0x0000006938697209 */ /* 0x004fce0007810000 */
[----:B------:R-:W2:Y:S01]  /*3570*/  MUFU.TANH R15, R15 ;  /* 0x0000000f000f7308 */ /* 0x000ea20000002400 */
[----:B------:R-:W5:Y:S07]  /*3580*/  SHFL.BFLY PT, R56, R105, 0x1, 0x1f ;  /* 0x0c201f0069387f89 */ /* 0x000f6e00000e0000 */
[----:B------:R-:W2:Y:S08]  /*3590*/  MUFU.TANH R20, R20 ;  /* 0x0000001400147308 */ /* 0x000eb00000002400 */
[----:B------:R-:W2:Y:S08]  /*35a0*/  MUFU.TANH R21, R21 ;  /* 0x0000001500157308 */ /* 0x000eb00000002400 */
[----:B------:R-:W2:Y:S01]  /*35b0*/  MUFU.TANH R72, R72 ;  /* 0x0000004800487308 */ /* 0x000ea20000002400 */
[----:B-----5:R-:W-:Y:S01]  /*35c0*/  FMNMX.FTZ R56, R105, R56, !PT ;  /* 0x0000003869387209 */ /* 0x020fe20007810000 */
[----:B------:R-:W-:-:S03]  /*35d0*/  IMAD.U32 R105, RZ, RZ, UR20 ;  /* 0x00000014ff697e24 */ /* 0x000fc6000f8e00ff */
[C---:B------:R-:W-:Y:S01]  /*35e0*/  FSETP.NEU.FTZ.AND P3, PT, R56.reuse, -INF , PT ;  /* 0xff8000003800780b */ /* 0x040fe20003f7d000 */
[----:B------:R-:W-:-:S02]  /*35f0*/  FFMA.FTZ R36, R56, R105, -8 ;  /* 0xc100000038247423 */ /* 0x000fc40000010069 */
[----:B------:R-:W5:Y:S03]  /*3600*/  MUFU.TANH R73, R73 ;  /* 0x0000004900497308 */ /* 0x000f660000002400 */
[----:B------:R-:W-:Y:S02]  /*3610*/  FSEL R36, R36, RZ, P3 ;  /* 0x000000ff24247208 */ /* 0x000fe40001800000 */
[----:B------:R-:W-:-:S03]  /*3620*/  ISETP.GT.AND P3, PT, R88, RZ, PT ;  /* 0x000000ff5800720c */ /* 0x000fc60003f64270 */
[--C-:B------:R-:W-:Y:S01]  /*3630*/  FFMA.FTZ R94, R95, UR20, -R36.reuse ;  /* 0x000000145f5e7c23 */ /* 0x100fe20008010824 */
[----:B------:R-:W-:Y:S01]  /*3640*/  FSEL R3, R3, -INF , P3 ;  /* 0xff80000003037808 */ /* 0x000fe20001800000 */
[--C-:B------:R-:W-:Y:S01]  /*3650*/  FFMA.FTZ R95, R81, UR20, -R36.reuse ;  /* 0x00000014515f7c23 */ /* 0x100fe20008010824 */
[----:B------:R-:W-:Y:S01]  /*3660*/  ISETP.GT.AND P3, PT, R88, 0x9, PT ;  /* 0x000000095800780c */ /* 0x000fe20003f64270 */
[--C-:B------:R-:W-:Y:S01]  /*3670*/  FFMA.FTZ R93, R93, UR20, -R36.reuse ;  /* 0x000000145d5d7c23 */ /* 0x100fe20008010824 */
[----:B------:R-:W-:Y:S01]  /*3680*/  FMNMX.FTZ R89, R3, R92, !PT ;  /* 0x0000005c03597209 */ /* 0x000fe20007810000 */
[----:B------:R-:W5:Y:S01]  /*3690*/  MUFU.TANH R74, R74 ;  /* 0x0000004a004a7308 */ /* 0x000f620000002400 */
[----:B------:R-:W-:Y:S01]  /*36a0*/  FSEL R7, R7, -INF , P3 ;  /* 0xff80000007077808 */ /* 0x000fe20001800000 */
[--C-:B------:R-:W-:Y:S01]  /*36b0*/  FFMA.FTZ R83, R83, UR20, -R36.reuse ;  /* 0x0000001453537c23 */ /* 0x100fe20008010824 */
[----:B------:R-:W-:Y:S01]  /*36c0*/  FMNMX.FTZ R96, R6, R89, !PT ;  /* 0x0000005906607209 */ /* 0x000fe20007810000 */
        /* <DEDUP_REMOVED lines=13> */
[----:B0-----:R-:W-:Y:S01]  /*37a0*/  FSEL R11, R11, -INF , P3 ;  /* 0xff8000000b0b7808 */ /* 0x001fe20001800000 */
[--C-:B------:R-:W-:Y:S01]  /*37b0*/  FFMA.FTZ R101, R101, UR20, -R36.reuse ;  /* 0x0000001465657c23 */ /* 0x100fe20008010824 */
[----:B------:R-:W-:Y:S01]  /*37c0*/  FMNMX.FTZ R96, R10, R91, !PT ;  /* 0x0000005b0a607209 */ /* 0x000fe20007810000 */
[--C-:B------:R-:W-:Y:S01]  /*37d0*/  FFMA.FTZ R79, R79, UR20, -R36.reuse ;  /* 0x000000144f4f7c23 */ /* 0x100fe20008010824 */
[----:B------:R-:W-:Y:S01]  /*37e0*/  ISETP.GT.AND P3, PT, R88, 0x21, PT ;  /* 0x000000215800780c */ /* 0x000fe20003f64270 */
[--C-:B------:R-:W-:Y:S01]  /*37f0*/  FFMA.FTZ R71, R71, UR20, -R36.reuse ;  /* 0x0000001447477c23 */ /* 0x100fe20008010824 */
[----:B---3--:R-:W-:Y:S01]  /*3800*/  FSEL R81, R12, -INF , P4 ;  /* 0xff8000000c517808 */ /* 0x008fe20002000000 */
[----:B------:R-:W0:Y:S01]  /*3810*/  MUFU.TANH R60, R60 ;  /* 0x0000003c003c7308 */ /* 0x000e220000002400 */
[----:B------:R-:W-:Y:S01]  /*3820*/  FMNMX.FTZ R96, R11, R96, !PT ;  /* 0x000000600b607209 */ /* 0x000fe20007810000 */
[--C-:B----4-:R-:W-:Y:S01]  /*3830*/  FFMA.FTZ R93, R80, UR20, -R36.reuse ;  /* 0x00000014505d7c23 */ /* 0x110fe20008010824 */
        /* <DEDUP_REMOVED lines=8> */
[----:B-1----:R-:W-:Y:S01]  /*38c0*/  FSEL R80, R14, -INF , P4 ;  /* 0xff8000000e507808 */ /* 0x002fe20002000000 */
[--C-:B------:R-:W-:Y:S01]  /*38d0*/  FFMA.FTZ R46, R46, UR20, -R36.reuse ;  /* 0x000000142e2e7c23 */ /* 0x100fe20008010824 */
[----:B------:R-:W-:Y:S01]  /*38e0*/  FMNMX.FTZ R91, R13, R96, !PT ;  /* 0x000000600d5b7209 */ /* 0x000fe20007810000 */
[--C-:B------:R-:W-:Y:S01]  /*38f0*/  FFMA.FTZ R50, R50, UR20, -R36.reuse ;  /* 0x0000001432327c23 */ /* 0x100fe20008010824 */
[----:B------:R-:W-:Y:S01]  /*3900*/  ISETP.GT.AND P4, PT, R88, 0x30, PT ;  /* 0x000000305800780c */ /* 0x000fe20003f84270 */
[----:B------:R1:W-:Y:S01]  /*3910*/  MUFU.EX2 R14, R93 ;  /* 0x0000005d000e7308 */ /* 0x0003e20000000800 */
[----:B--2---:R-:W-:Y:S01]  /*3920*/  FSEL R15, R15, -INF , P3 ;  /* 0xff8000000f0f7808 */ /* 0x004fe20001800000 */
[--C-:B------:R-:W-:Y:S01]  /*3930*/  FFMA.FTZ R51, R51, UR20, -R36.reuse ;  /* 0x0000001433337c23 */ /* 0x100fe20008010824 */
[----:B------:R-:W-:Y:S01]  /*3940*/  FMNMX.FTZ R96, R80, R91, !PT ;  /* 0x0000005b50607209 */ /* 0x000fe20007810000 */
[--C-:B------:R-:W-:Y:S01]  /*3950*/  FFMA.FTZ R54, R54, UR20, -R36.reuse ;  /* 0x0000001436367c23 */ /* 0x100fe20008010824 */
[----:B------:R-:W-:Y:S01]  /*3960*/  ISETP.GT.AND P3, PT, R88, 0x31, PT ;  /* 0x000000315800780c */ /* 0x000fe20003f64270 */
[--C-:B------:R-:W-:Y:S01]  /*3970*/  FFMA.FTZ R30, R30, UR20, -R36.reuse ;  /* 0x000000141e1e7c23 */ /* 0x100fe20008010824 */
[----:B------:R-:W-:Y:S01]  /*3980*/  FSEL R20, R20, -INF , P4 ;  /* 0xff80000014147808 */ /* 0x000fe20002000000 */
[----:B------:R-:W2:Y:S01]  /*3990*/  MUFU.TANH R64, R64 ;  /* 0x0000004000407308 */ /* 0x000ea20000002400 */
[----:B------:R-:W-:Y:S01]  /*39a0*/  FMNMX.FTZ R91, R15, R96, !PT ;  /* 0x000000600f5b7209 */ /* 0x000fe20007810000 */
[--C-:B-1----:R-:W-:Y:S01]  /*39b0*/  FFMA.FTZ R93, R63, UR20, -R36.reuse ;  /* 0x000000143f5d7c23 */ /* 0x102fe20008010824 */
[----:B------:R-:W-:Y:S01]  /*39c0*/  ISETP.GT.AND P4, PT, R88, 0x38, PT ;  /* 0x000000385800780c */ /* 0x000fe20003f84270 */
[--C-:B------:R-:W-:Y:S01]  /*39d0*/  FFMA.FTZ R31, R31, UR20, -R36.reuse ;  /* 0x000000141f1f7c23 */ /* 0x100fe20008010824 */
[----:B------:R-:W-:Y:S01]  /*39e0*/  FSEL R21, R21, -INF , P3 ;  /* 0xff80000015157808 */ /* 0x000fe20001800000 */
[--C-:B------:R-:W-:Y:S01]  /*39f0*/  FFMA.FTZ R34, R34, UR20, -R36.reuse ;  /* 0x0000001422227c23 */ /* 0x100fe20008010824 */
[----:B------:R-:W-:Y:S01]  /*3a00*/  FMNMX.FTZ R96, R20, R91, !PT ;  /* 0x0000005b14607209 */ /* 0x000fe20007810000 */
[----:B------:R-:W1:Y:S01]  /*3a10*/  MUFU.TANH R65, R65 ;  /* 0x0000004100417308 */ /* 0x000e620000002400 */
[----:B------:R-:W-:Y:S01]  /*3a20*/  ISETP.GT.AND P3, PT, R88, 0x39, PT ;  /* 0x000000395800780c */ /* 0x000fe20003f64270 */
[--C-:B------:R-:W-:Y:S01]  /*3a30*/  FFMA.FTZ R35, R35, UR20, -R36.reuse ;  /* 0x0000001423237c23 */ /* 0x100fe20008010824 */
[----:B------:R-:W-:Y:S01]  /*3a40*/  FSEL R72, R72, -INF , P4 ;  /* 0xff80000048487808 */ /* 0x000fe20002000000 */
[--C-:B------:R-:W-:Y:S01]  /*3a50*/  FFMA.FTZ R38, R38, UR20, -R36.reuse ;  /* 0x0000001426267c23 */ /* 0x100fe20008010824 */
[----:B------:R-:W-:Y:S01]  /*3a60*/  FMNMX.FTZ R91, R21, R96, !PT ;  /* 0x00000060155b7209 */ /* 0x000fe20007810000 */
[--C-:B------:R-:W-:Y:S01]  /*3a70*/  FFMA.FTZ R67, R67, UR20, -R36.reuse ;  /* 0x0000001443437c23 */ /* 0x100fe20008010824 */
[----:B------:R-:W-:Y:S01]  /*3a80*/  ISETP.GT.AND P4, PT, R88, 0x40, PT ;  /* 0x000000405800780c */ /* 0x000fe20003f84270 */
[----:B------:R-:W4:Y:S01]  /*3a90*/  MUFU.TANH R68, R68 ;  /* 0x0000004400447308 */ /* 0x000f220000002400 */
[----:B-----5:R-:W-:Y:S01]  /*3aa0*/  FSEL R73, R73, -INF , P3 ;  /* 0xff80000049497808 */ /* 0x020fe20001800000 */
[----:B------:R-:W-:Y:S01]  /*3ab0*/  FFMA.FTZ R39, R39, UR20, -R36 ;  /* 0x0000001427277c23 */ /* 0x000fe20008010824 */
[----:B------:R-:W-:-:S02]  /*3ac0*/  FMNMX.FTZ R96, R72, R91, !PT ;  /* 0x0000005b48607209 */ /* 0x000fc40007810000 */
[----:B------:R-:W-:Y:S02]  /*3ad0*/  ISETP.GT.AND P3, PT, R88, 0x41, PT ;  /* 0x000000415800780c */ /* 0x000fe40003f64270 */
[----:B------:R-:W-:Y:S01]  /*3ae0*/  FSEL R63, R74, -INF , P4 ;  /* 0xff8000004a3f7808 */ /* 0x000fe20002000000 */
[----:B------:R-:W5:Y:S01]  /*3af0*/  MUFU.TANH R69, R69 ;  /* 0x0000004500457308 */ /* 0x000f620000002400 */
[----:B------:R-:W-:Y:S02]  /*3b00*/  FMNMX.FTZ R96, R73, R96, !PT ;  /* 0x0000006049607209 */ /* 0x000fe40007810000 */
[C---:B------:R-:W-:Y:S02]  /*3b10*/  ISETP.GT.AND P4, PT, R88.reuse, 0x48, PT ;  /* 0x000000485800780c */ /* 0x040fe40003f84270 */
[----:B------:R-:W-:Y:S02]  /*3b20*/  FSEL R91, R57, -INF , P3 ;  /* 0xff800000395b7808 */ /* 0x000fe40001800000 */
[----:B------:R-:W-:Y:S01]  /*3b30*/  FMNMX.FTZ R96, R63, R96, !PT ;  /* 0x000000603f607209 */ /* 0x000fe20007810000 */
[----:B------:R-:W5:Y:S01]  /*3b40*/  MUFU.TANH R40, R40 ;  /* 0x0000002800287308 */ /* 0x000f620000002400 */
[----:B------:R-:W-:-:S02]  /*3b50*/  ISETP.GT.AND P3, PT, R88, 0x49, PT ;  /* 0x000000495800780c */ /* 0x000fc40003f64270 */
[----:B0-----:R-:W-:Y:S02]  /*3b60*/  FSEL R60, R60, -INF , P4 ;  /* 0xff8000003c3c7808 */ /* 0x001fe40002000000 */
[----:B------:R-:W-:Y:S02]  /*3b70*/  FMNMX.FTZ R57, R91, R96, !PT ;  /* 0x000000605b397209 */ /* 0x000fe40007810000 */
[----:B------:R-:W-:Y:S01]  /*3b80*/  ISETP.GT.AND P4, PT, R88, 0x50, PT ;  /* 0x000000505800780c */ /* 0x000fe20003f84270 */
[----:B------:R-:W0:Y:S01]  /*3b90*/  MUFU.TANH R41, R41 ;  /* 0x0000002900297308 */ /* 0x000e220000002400 */
[----:B---3--:R-:W-:Y:S02]  /*3ba0*/  FSEL R61, R61, -INF , P3 ;  /* 0xff8000003d3d7808 */ /* 0x008fe40001800000 */
[----:B------:R-:W-:Y:S02]  /*3bb0*/  FMNMX.FTZ R96, R60, R57, !PT ;  /* 0x000000393c607209 */ /* 0x000fe40007810000 */
[----:B------:R-:W-:-:S02]  /*3bc0*/  ISETP.GT.AND P3, PT, R88, 0x51, PT ;  /* 0x000000515800780c */ /* 0x000fc40003f64270 */
[----:B--2---:R-:W-:Y:S01]  /*3bd0*/  FSEL R64, R64, -INF , P4 ;  /* 0xff80000040407808 */ /* 0x004fe20002000000 */
[----:B------:R-:W2:Y:S01]  /*3be0*/  MUFU.TANH R76, R76 ;  /* 0x0000004c004c7308 */ /* 0x000ea20000002400 */
[----:B------:R-:W-:Y:S02]  /*3bf0*/  FMNMX.FTZ R57, R61, R96, !PT ;  /* 0x000000603d397209 */ /* 0x000fe40007810000 */
[----:B------:R-:W-:Y:S02]  /*3c00*/  ISETP.GT.AND P4, PT, R88, 0x58, PT ;  /* 0x000000585800780c */ /* 0x000fe40003f84270 */
[----:B-1----:R-:W-:Y:S02]  /*3c10*/  FSEL R65, R65, -INF , P3 ;  /* 0xff80000041417808 */ /* 0x002fe40001800000 */
[----:B------:R-:W-:Y:S01]  /*3c20*/  FMNMX.FTZ R96, R64, R57, !PT ;  /* 0x0000003940607209 */ /* 0x000fe20007810000 */
[----:B------:R-:W1:Y:S01]  /*3c30*/  MUFU.TANH R78, R78 ;  /* 0x0000004e004e7308 */ /* 0x000e620000002400 */
[----:B------:R-:W-:-:S02]  /*3c40*/  ISETP.GT.AND P3, PT, R88, 0x59, PT ;  /* 0x000000595800780c */ /* 0x000fc40003f64270 */
[----:B----4-:R-:W-:Y:S02]  /*3c50*/  FSEL R68, R68, -INF , P4 ;  /* 0xff80000044447808 */ /* 0x010fe40002000000 */
[----:B------:R-:W-:Y:S02]  /*3c60*/  FMNMX.FTZ R57, R65, R96, !PT ;  /* 0x0000006041397209 */ /* 0x000fe40007810000 */
[----:B------:R-:W-:Y:S01]  /*3c70*/  ISETP.GT.AND P4, PT, R88, 0x60, PT ;  /* 0x000000605800780c */ /* 0x000fe20003f84270 */
[----:B------:R-:W3:Y:S01]  /*3c80*/  MUFU.TANH R48, R48 ;  /* 0x0000003000307308 */ /* 0x000ee20000002400 */
[----:B-----5:R-:W-:Y:S02]  /*3c90*/  FSEL R69, R69, -INF , P3 ;  /* 0xff80000045457808 */ /* 0x020fe40001800000 */
[----:B------:R-:W-:Y:S02]  /*3ca0*/  FMNMX.FTZ R96, R68, R57, !PT ;  /* 0x0000003944607209 */ /* 0x000fe40007810000 */
[----:B------:R-:W-:-:S02]  /*3cb0*/  ISETP.GT.AND P3, PT, R88, 0x61, PT ;  /* 0x000000615800780c */ /* 0x000fc40003f64270 */
[----:B------:R-:W-:Y:S01]  /*3cc0*/  FSEL R40, R40, -INF , P4 ;  /* 0xff80000028287808 */ /* 0x000fe20002000000 */
[----:B------:R-:W4:Y:S01]  /*3cd0*/  MUFU.TANH R49, R49 ;  /* 0x0000003100317308 */ /* 0x000f220000002400 */
[----:B------:R-:W-:Y:S02]  /*3ce0*/  FMNMX.FTZ R57, R69, R96, !PT ;  /* 0x0000006045397209 */ /* 0x000fe40007810000 */
[----:B------:R-:W-:Y:S02]  /*3cf0*/  ISETP.GT.AND P4, PT, R88, 0x68, PT ;  /* 0x000000685800780c */ /* 0x000fe40003f84270 */
[----:B0-----:R-:W-:Y:S02]  /*3d00*/  FSEL R41, R41, -INF , P3 ;  /* 0xff80000029297808 */ /* 0x001fe40001800000 */
[----:B------:R-:W-:Y:S01]  /*3d10*/  FMNMX.FTZ R96, R40, R57, !PT ;  /* 0x0000003928607209 */ /* 0x000fe20007810000 */
[----:B------:R-:W0:Y:S01]  /*3d20*/  MUFU.TANH R52, R52 ;  /* 0x0000003400347308 */ /* 0x000e220000002400 */
[----:B------:R-:W-:-:S02]  /*3d30*/  ISETP.GT.AND P3, PT, R88, 0x69, PT ;  /* 0x000000695800780c */ /* 0x000fc40003f64270 */
[----:B--2---:R-:W-:Y:S02]  /*3d40*/  FSEL R76, R76, -INF , P4 ;  /* 0xff8000004c4c7808 */ /* 0x004fe40002000000 */
[----:B------:R-:W-:Y:S02]  /*3d50*/  FMNMX.FTZ R57, R41, R96, !PT ;  /* 0x0000006029397209 */ /* 0x000fe40007810000 */
[----:B------:R-:W-:Y:S01]  /*3d60*/  ISETP.GT.AND P4, PT, R88, 0x70, PT ;  /* 0x000000705800780c */ /* 0x000fe20003f84270 */
[----:B------:R-:W2:Y:S01]  /*3d70*/  MUFU.TANH R53, R53 ;  /* 0x0000003500357308 */ /* 0x000ea20000002400 */
[----:B-1----:R-:W-:Y:S02]  /*3d80*/  FSEL R78, R78, -INF , P3 ;  /* 0xff8000004e4e7808 */ /* 0x002fe40001800000 */
[----:B------:R-:W-:Y:S02]  /*3d90*/  FMNMX.FTZ R57, R76, R57, !PT ;  /* 0x000000394c397209 */ /* 0x000fe40007810000 */
[----:B------:R-:W-:-:S02]  /*3da0*/  ISETP.GT.AND P3, PT, R88, 0x71, PT ;  /* 0x000000715800780c */ /* 0x000fc40003f64270 */
[----:B---3--:R-:W-:Y:S01]  /*3db0*/  FSEL R48, R48, -INF , P4 ;  /* 0xff80000030307808 */ /* 0x008fe20002000000 */
[----:B------:R-:W1:Y:S01]  /*3dc0*/  MUFU.TANH R24, R24 ;  /* 0x0000001800187308 */ /* 0x000e620000002400 */
[----:B------:R-:W-:Y:S02]  /*3dd0*/  FMNMX.FTZ R57, R78, R57, !PT ;  /* 0x000000394e397209 */ /* 0x000fe40007810000 */
[----:B------:R-:W-:Y:S02]  /*3de0*/  ISETP.GT.AND P4, PT, R88, 0x78, PT ;  /* 0x000000785800780c */ /* 0x000fe40003f84270 */
[----:B----4-:R-:W-:Y:S02]  /*3df0*/  FSEL R49, R49, -INF , P3 ;  /* 0xff80000031317808 */ /* 0x010fe40001800000 */
[----:B------:R-:W-:Y:S01]  /*3e00*/  FMNMX.FTZ R96, R48, R57, !PT ;  /* 0x0000003930607209 */ /* 0x000fe20007810000 */
[----:B------:R-:W3:Y:S01]  /*3e10*/  MUFU.TANH R25, R25 ;  /* 0x0000001900197308 */ /* 0x000ee20000002400 */
[----:B------:R-:W-:-:S02]  /*3e20*/  ISETP.GT.AND P3, PT, R88, 0x79, PT ;  /* 0x000000795800780c */ /* 0x000fc40003f64270 */
[----:B0-----:R-:W-:Y:S02]  /*3e30*/  FSEL R52, R52, -INF , P4 ;  /* 0xff80000034347808 */ /* 0x001fe40002000000 */
[----:B------:R-:W-:Y:S02]  /*3e40*/  FMNMX.FTZ R57, R49, R96, !PT ;  /* 0x0000006031397209 */ /* 0x000fe40007810000 */
[C---:B------:R-:W-:Y:S01]  /*3e50*/  ISETP.GT.AND P4, PT, R88.reuse, 0x80, PT ;  /* 0x000000805800780c */ /* 0x040fe20003f84270 */
[----:B------:R-:W0:Y:S01]  /*3e60*/  MUFU.TANH R28, R28 ;  /* 0x0000001c001c7308 */ /* 0x000e220000002400 */
[----:B--2---:R-:W-:Y:S02]  /*3e70*/  FSEL R53, R53, -INF , P3 ;  /* 0xff80000035357808 */ /* 0x004fe40001800000 */
[----:B------:R-:W-:Y:S02]  /*3e80*/  ISETP.GT.AND P3, PT, R88, 0x81, PT ;  /* 0x000000815800780c */ /* 0x000fe40003f64270 */
[----:B-1----:R-:W-:-:S02]  /*3e90*/  FSEL R24, R24, -INF , P4 ;  /* 0xff80000018187808 */ /* 0x002fc40002000000 */
[C---:B------:R-:W-:Y:S01]  /*3ea0*/  ISETP.GT.AND P4, PT, R88.reuse, 0x88, PT ;  /* 0x000000885800780c */ /* 0x040fe20003f84270 */
[----:B------:R1:W-:Y:S01]  /*3eb0*/  MUFU.EX2 R74, R93 ;  /* 0x0000005d004a7308 */ /* 0x0003e20000000800 */
[----:B---3--:R-:W-:Y:S02]  /*3ec0*/  FSEL R25, R25, -INF , P3 ;  /* 0xff80000019197808 */ /* 0x008fe40001800000 */
[----:B------:R-:W-:-:S05]  /*3ed0*/  ISETP.GT.AND P3, PT, R88, 0x89, PT ;  /* 0x000000895800780c */ /* 0x000fca0003f64270 */
[----:B------:R-:W2:Y:S01]  /*3ee0*/  MUFU.TANH R29, R29 ;  /* 0x0000001d001d7308 */ /* 0x000ea20000002400 */
[----:B-1----:R-:W-:-:S01]  /*3ef0*/  FFMA.FTZ R93, R26, UR20, -R36 ;  /* 0x000000141a5d7c23 */ /* 0x002fc20008010824 */
[----:B------:R-:W-:Y:S02]  /*3f00*/  FMNMX.FTZ R26, R52, R57, !PT ;  /* 0x00000039341a7209 */ /* 0x000fe40007810000 */
[----:B0-----:R-:W-:Y:S02]  /*3f10*/  FSEL R28, R28, -INF , P4 ;  /* 0xff8000001c1c7808 */ /* 0x001fe40002000000 */
[----:B------:R-:W-:Y:S01]  /*3f20*/  FMNMX.FTZ R57, R53, R26, !PT ;  /* 0x0000001a35397209 */ /* 0x000fe20007810000 */
[----:B------:R-:W-:-:S01]  /*3f30*/  FFMA.FTZ R26, R27, UR20, -R36 ;  /* 0x000000141b1a7c23 */ /* 0x000fc20008010824 */
[----:B------:R-:W0:Y:S01]  /*3f40*/  MUFU.TANH R32, R32 ;  /* 0x0000002000207308 */ /* 0x000e220000002400 */
[----:B------:R-:W-:Y:S02]  /*3f50*/  ISETP.GT.AND P4, PT, R88, 0x90, PT ;  /* 0x000000905800780c */ /* 0x000fe40003f84270 */
[----:B------:R-:W-:Y:S01]  /*3f60*/  FMNMX.FTZ R96, R24, R57, !PT ;  /* 0x0000003918607209 */ /* 0x000fe20007810000 */
[----:B------:R-:W-:-:S03]  /*3f70*/  FFMA.FTZ R57, R55, UR20, -R36 ;  /* 0x0000001437397c23 */ /* 0x000fc60008010824 */
[----:B------:R-:W-:Y:S01]  /*3f80*/  FMNMX.FTZ R27, R25, R96, !PT ;  /* 0x00000060191b7209 */ /* 0x000fe20007810000 */
[----:B------:R-:W1:Y:S01]  /*3f90*/  MUFU.TANH R33, R33 ;  /* 0x0000002100217308 */ /* 0x000e620000002400 */
[----:B--2---:R-:W-:Y:S02]  /*3fa0*/  FSEL R29, R29, -INF , P3 ;  /* 0xff8000001d1d7808 */ /* 0x004fe40001800000 */
[----:B------:R-:W-:Y:S02]  /*3fb0*/  FMNMX.FTZ R96, R28, R27, !PT ;  /* 0x0000001b1c607209 */ /* 0x000fe40007810000 */
[----:B------:R-:W-:Y:S02]  /*3fc0*/  ISETP.GT.AND P3, PT, R88, 0x91, PT ;  /* 0x000000915800780c */ /* 0x000fe40003f64270 */
[----:B------:R-:W-:Y:S01]  /*3fd0*/  FMNMX.FTZ R55, R29, R96, !PT ;  /* 0x000000601d377209 */ /* 0x000fe20007810000 */
[----:B------:R-:W2:Y:S01]  /*3fe0*/  MUFU.TANH R82, R82 ;  /* 0x0000005200527308 */ /* 0x000ea20000002400 */
[----:B0-----:R-:W-:-:S02]  /*3ff0*/  FSEL R32, R32, -INF , P4 ;  /* 0xff80000020207808 */ /* 0x001fc40002000000 */
[----:B------:R-:W-:Y:S02]  /*4000*/  ISETP.GT.AND P4, PT, R88, 0x98, PT ;  /* 0x000000985800780c */ /* 0x000fe40003f84270 */
[----:B------:R-:W-:-:S03]  /*4010*/  FMNMX.FTZ R96, R32, R55, !PT ;  /* 0x0000003720607209 */ /* 0x000fc60007810000 */
[----:B------:R-:W0:Y:S01]  /*4020*/  MUFU.TANH R37, R37 ;  /* 0x0000002500257308 */ /* 0x000e220000002400 */
[----:B-1----:R-:W-:Y:S02]  /*4030*/  FSEL R33, R33, -INF , P3 ;  /* 0xff80000021217808 */ /* 0x002fe40001800000 */
[----:B------:R-:W-:Y:S02]  /*4040*/  ISETP.GT.AND P3, PT, R88, 0x99, PT ;  /* 0x000000995800780c */ /* 0x000fe40003f64270 */
[----:B------:R-:W-:-:S03]  /*4050*/  FMNMX.FTZ R55, R33, R96, !PT ;  /* 0x0000006021377209 */ /* 0x000fc60007810000 */
[----:B------:R1:W-:Y:S01]  /*4060*/  MUFU.EX2 R12, R95 ;  /* 0x0000005f000c7308 */ /* 0x0003e20000000800 */
[----:B--2---:R-:W-:-:S07]  /*4070*/  FSEL R82, R82, -INF , P4 ;  /* 0xff80000052527808 */ /* 0x004fce0002000000 */
[----:B------:R2:W-:Y:S01]  /*4080*/  MUFU.EX2 R27, R57 ;  /* 0x00000039001b7308 */ /* 0x0005e20000000800 */
[----:B-1----:R-:W-:-:S01]  /*4090*/  FFMA.FTZ R95, R58, UR20, -R36 ;  /* 0x000000143a5f7c23 */ /* 0x002fc20008010824 */
[----:B0-----:R-:W-:Y:S02]  /*40a0*/  FSEL R37, R37, -INF , P3 ;  /* 0xff80000025257808 */ /* 0x001fe40001800000 */
[----:B------:R-:W-:-:S04]  /*40b0*/  FMNMX.FTZ R58, R82, R55, !PT ;  /* 0x00000037523a7209 */ /* 0x000fc80007810000 */
[----:B------:R-:W-:Y:S01]  /*40c0*/  MUFU.EX2 R83, R83 ;  /* 0x0000005300537308 */ /* 0x000fe20000000800 */
[----:B--2---:R-:W-:Y:S01]  /*40d0*/  FMNMX.FTZ R57, R37, R58, !PT ;  /* 0x0000003a25397209 */ /* 0x004fe20007810000 */
[--C-:B------:R-:W-:Y:S01]  /*40e0*/  FFMA.FTZ R58, R59, UR20, -R36.reuse ;  /* 0x000000143b3a7c23 */ /* 0x100fe20008010824 */
[----:B------:R-:W-:-:S01]  /*40f0*/  FFMA.FTZ R59, R62, UR20, -R36 ;  /* 0x000000143e3b7c23 */ /* 0x000fc20008010824 */
[--C-:B------:R-:W-:Y:S01]  /*4100*/  FFMA.FTZ R62, R66, UR20, -R36.reuse ;  /* 0x00000014423e7c23 */ /* 0x100fe20008010824 */
[----:B------:R-:W-:-:S01]  /*4110*/  FFMA.FTZ R66, R70, UR20, -R36 ;  /* 0x0000001446427c23 */ /* 0x000fc20008010824 */
[----:B------:R-:W0:Y:S01]  /*4120*/  SHFL.BFLY PT, R88, R57, 0x2, 0x1f ;  /* 0x0c401f0039587f89 */ /* 0x000e2200000e0000 */
[----:B------:R-:W-:-:S01]  /*4130*/  FFMA.FTZ R70, R75, UR20, -R36 ;  /* 0x000000144b467c23 */ /* 0x000fc20008010824 */
[--C-:B------:R-:W-:Y:S01]  /*4140*/  FFMA.FTZ R75, R44, UR20, -R36.reuse ;  /* 0x000000142c4b7c23 */ /* 0x100fe20008010824 */
[----:B------:R-:W-:-:S01]  /*4150*/  FFMA.FTZ R44, R45, UR20, -R36 ;  /* 0x000000142d2c7c23 */ /* 0x000fc20008010824 */
[----:B------:R-:W-:Y:S01]  /*4160*/  FFMA.FTZ R45, R77, UR20, -R36 ;  /* 0x000000144d2d7c23 */ /* 0x000fe20008010824 */
[----:B------:R-:W-:Y:S08]  /*4170*/  MUFU.EX2 R84, R84 ;  /* 0x0000005400547308 */ /* 0x000ff00000000800 */
[----:B------:R-:W-:Y:S08]  /*4180*/  MUFU.EX2 R85, R85 ;  /* 0x0000005500557308 */ /* 0x000ff00000000800 */
[----:B------:R-:W1:Y:S01]  /*4190*/  MUFU.EX2 R86, R86 ;  /* 0x0000005600567308 */ /* 0x000e620000000800 */
[----:B0-----:R-:W-:-:S05]  /*41a0*/  FMNMX.FTZ R88, R57, R88, !PT ;  /* 0x0000005839587209 */ /* 0x001fca0007810000 */
[----:B------:R-:W0:Y:S02]  /*41b0*/  SHFL.BFLY PT, R57, R88, 0x1, 0x1f ;  /* 0x0c201f0058397f89 */ /* 0x000e2400000e0000 */
[----:B------:R-:W2:Y:S08]  /*41c0*/  MUFU.EX2 R87, R87 ;  /* 0x0000005700577308 */ /* 0x000eb00000000800 */
[----:B------:R3:W-:Y:S01]  /*41d0*/  MUFU.EX2 R55, R95 ;  /* 0x0000005f00377308 */ /* 0x0007e20000000800 */
[----:B-1----:R-:W-:-:S04]  /*41e0*/  F2FP.SATFINITE.E4M3.F32.PACK_AB_MERGE_C R153, R86, R85, RZ ;  /* 0x000000555699723e */ /* 0x002fc800048070ff */
        /* <DEDUP_REMOVED lines=18> */
[--C-:B---3--:R-:W-:Y:S01]  /*4310*/  FFMA.FTZ R95, R11, UR20, -R88.reuse ;  /* 0x000000140b5f7c23 */ /* 0x108fe20008010858 */
[----:B------:R-:W-:-:S01]  /*4320*/  FFMA.FTZ R61, R68, UR20, -R88 ;  /* 0x00000014443d7c23 */ /* 0x000fc20008010858 */
[----:B------:R-:W-:Y:S01]  /*4330*/  FFMA.FTZ R11, R20, UR20, -R88 ;  /* 0x00000014140b7c23 */ /* 0x000fe20008010858 */
[----:B------:R-:W-:-:S01]  /*4340*/  FADD.FTZ R68, R83, R84 ;  /* 0x0000005453447221 */ /* 0x000fc20000010000 */
[--C-:B------:R-:W-:Y:S01]  /*4350*/  FFMA.FTZ R20, R21, UR20, -R88.reuse ;  /* 0x0000001415147c23 */ /* 0x100fe20008010858 */
[----:B------:R-:W-:-:S01]  /*4360*/  FFMA.FTZ R10, R10, UR20, -R88 ;  /* 0x000000140a0a7c23 */ /* 0x000fc20008010858 */
[----:B------:R-:W0:Y:S01]  /*4370*/  MUFU.EX2 R36, R36 ;  /* 0x0000002400247308 */ /* 0x000e220000000800 */
[----:B------:R-:W-:-:S01]  /*4380*/  FFMA.FTZ R21, R64, UR20, -R88 ;  /* 0x0000001440157c23 */ /* 0x000fc20008010858 */
[----:B------:R-:W-:Y:S01]  /*4390*/  FFMA.FTZ R64, R69, UR20, -R88 ;  /* 0x0000001445407c23 */ /* 0x000fe20008010858 */
[----:B------:R-:W-:-:S01]  /*43a0*/  FADD.FTZ R69, R85, R68 ;  /* 0x0000004455457221 */ /* 0x000fc20000010000 */
[--C-:B------:R-:W-:Y:S01]  /*43b0*/  FFMA.FTZ R9, R13, UR20, -R88.reuse ;  /* 0x000000140d097c23 */ /* 0x100fe20008010858 */
[----:B------:R-:W-:-:S01]  /*43c0*/  FFMA.FTZ R13, R80, UR20, -R88 ;  /* 0x00000014500d7c23 */ /* 0x000fc20008010858 */
[----:B------:R-:W-:Y:S01]  /*43d0*/  FFMA.FTZ R80, R15, UR20, -R88 ;  /* 0x000000140f507c23 */ /* 0x000fe20008010858 */
[----:B------:R-:W-:-:S01]  /*43e0*/  FADD.FTZ R100, R86, R69 ;  /* 0x0000004556647221 */ /* 0x000fc20000010000 */
[----:B------:R-:W1:Y:S01]  /*43f0*/  MUFU.EX2 R77, R77 ;  /* 0x0000004d004d7308 */ /* 0x000e620000000800 */
[----:B------:R-:W-:-:S01]  /*4400*/  FFMA.FTZ R15, R63, UR20, -R88 ;  /* 0x000000143f0f7c23 */ /* 0x000fc20008010858 */
[--C-:B------:R-:W-:Y:S01]  /*4410*/  FFMA.FTZ R8, R81, UR20, -R88.reuse ;  /* 0x0000001451087c23 */ /* 0x100fe20008010858 */
[----:B------:R-:W-:-:S01]  /*4420*/  FFMA.FTZ R63, R60, UR20, -R88 ;  /* 0x000000143c3f7c23 */ /* 0x000fc20008010858 */
[--C-:B------:R-:W-:Y:S01]  /*4430*/  FFMA.FTZ R96, R73, UR20, -R88.reuse ;  /* 0x0000001449607c23 */ /* 0x100fe20008010858 */
[----:B------:R-:W-:-:S01]  /*4440*/  FFMA.FTZ R60, R65, UR20, -R88 ;  /* 0x00000014413c7c23 */ /* 0x000fc20008010858 */
[----:B------:R-:W-:Y:S01]  /*4450*/  FFMA.FTZ R65, R40, UR20, -R88 ;  /* 0x0000001428417c23 */ /* 0x000fe20008010858 */
[----:B--2---:R-:W-:-:S01]  /*4460*/  FADD.FTZ R73, R87, R100 ;  /* 0x0000006457497221 */ /* 0x004fc20000010000 */
[----:B------:R-:W2:Y:S01]  /*4470*/  MUFU.EX2 R92, R92 ;  /* 0x0000005c005c7308 */ /* 0x000ea20000000800 */
[----:B0-----:R-:W-:-:S01]  /*4480*/  FADD.FTZ R68, R3, R36 ;  /* 0x0000002403447221 */ /* 0x001fc20000010000 */
[----:B------:R-:W-:-:S02]  /*4490*/  @!P0 VIADD R40, R2, 0x13240 ;  /* 0x0001324002288836 */ /* 0x000fc40000000000 */
[----:B------:R-:W-:-:S01]  /*44a0*/  FADD.FTZ R100, R90, R73 ;  /* 0x000000495a647221 */ /* 0x000fc20000010000 */
[--C-:B------:R-:W-:Y:S01]  /*44b0*/  FFMA.FTZ R81, R72, UR20, -R88.reuse ;  /* 0x0000001448517c23 */ /* 0x100fe20008010858 */
[----:B------:R-:W-:-:S01]  /*44c0*/  FFMA.FTZ R72, R91, UR20, -R88 ;  /* 0x000000145b487c23 */ /* 0x000fc20008010858 */
[----:B------:R-:W-:Y:S01]  /*44d0*/  F2FP.SATFINITE.E4M3.F32.PACK_AB_MERGE_C R155, R94, R5, RZ ;  /* 0x000000055e9b723e */ /* 0x000fe200048070ff */
[----:B------:R-:W-:-:S01]  /*44e0*/  FADD.FTZ R73, R5, R100 ;  /* 0x0000006405497221 */ /* 0x000fc20000010000 */
[----:B------:R-:W0:Y:S01]  /*44f0*/  MUFU.EX2 R6, R6 ;  /* 0x0000000600067308 */ /* 0x000e220000000800 */
[----:B-1----:R-:W-:-:S01]  /*4500*/  FADD.FTZ R69, R77, R68 ;  /* 0x000000444d457221 */ /* 0x002fc20000010000 */
[----:B------:R-:W-:Y:S01]  /*4510*/  @!P0 PRMT R40, RZ, 0x654, R40 ;  /* 0x00000654ff288816 */ /* 0x000fe20000000028 */
[----:B------:R-:W-:-:S01]  /*4520*/  FFMA.FTZ R41, R41, UR20, -R88 ;  /* 0x0000001429297c23 */ /* 0x000fc20008010858 */
[--C-:B------:R-:W-:Y:S01]  /*4530*/  FFMA.FTZ R78, R78, UR20, -R88.reuse ;  /* 0x000000144e4e7c23 */ /* 0x100fe20008010858 */
[----:B------:R-:W-:-:S01]  /*4540*/  FFMA.FTZ R52, R52, UR20, -R88 ;  /* 0x0000001434347c23 */ /* 0x000fc20008010858 */
[----:B------:R1:W-:Y:S01]  /*4550*/  @!P0 SYNCS.ARRIVE.TRANS64.RED.A1T0 RZ, [R40+URZ], RZ ;  /* 0x000000ff28ff89a7 */ /* 0x0003e2000810043f */
[----:B------:R-:W-:-:S01]  /*4560*/  FFMA.FTZ R53, R53, UR20, -R88 ;  /* 0x0000001435357c23 */ /* 0x000fc20008010858 */
[----:B------:R-:W3:Y:S01]  /*4570*/  MUFU.EX2 R7, R7 ;  /* 0x0000000700077308 */ /* 0x000ee20000000800 */
[----:B--2---:R-:W-:-:S01]  /*4580*/  FADD.FTZ R69, R92, R69 ;  /* 0x000000455c457221 */ /* 0x004fc20000010000 */
[--C-:B------:R-:W-:Y:S01]  /*4590*/  FFMA.FTZ R29, R29, UR20, -R88.reuse ;  /* 0x000000141d1d7c23 */ /* 0x100fe20008010858 */
[----:B------:R-:W-:Y:S01]  /*45a0*/  F2FP.SATFINITE.E4M3.F32.PACK_AB_MERGE_C R152, R92, R77, RZ ;  /* 0x0000004d5c98723e */ /* 0x000fe200048070ff */
[--C-:B------:R-:W-:Y:S01]  /*45b0*/  FFMA.FTZ R32, R32, UR20, -R88.reuse ;  /* 0x0000001420207c23 */ /* 0x100fe20008010858 */
[----:B------:R-:W-:-:S01]  /*45c0*/  FFMA.FTZ R33, R33, UR20, -R88 ;  /* 0x0000001421217c23 */ /* 0x000fc20008010858 */
[----:B-1----:R-:W-:Y:S01]  /*45d0*/  FFMA.FTZ R40, R76, UR20, -R88 ;  /* 0x000000144c287c23 */ /* 0x002fe20008010858 */
[----:B------:R-:W-:-:S01]  /*45e0*/  FADD.FTZ R76, R94, R73 ;  /* 0x000000495e4c7221 */ /* 0x000fc20000010000 */
[----:B------:R-:W1:Y:S01]  /*45f0*/  MUFU.EX2 R10, R10 ;  /* 0x0000000a000a7308 */ /* 0x000e620000000800 */
[----:B0-----:R-:W-:-:S01]  /*4600*/  FADD.FTZ R68, R6, R69 ;  /* 0x0000004506447221 */ /* 0x001fc20000010000 */
[----:B------:R-:W-:Y:S01]  /*4610*/  F2FP.SATFINITE.E4M3.F32.PACK_AB_MERGE_C R152, R36, R3, R152 ;  /* 0x000000032498723e */ /* 0x000fe20004807098 */
[----:B------:R-:W-:-:S01]  /*4620*/  FFMA.FTZ R82, R82, UR20, -R88 ;  /* 0x0000001452527c23 */ /* 0x000fc20008010858 */
[----:B------:R-:W-:Y:S01]  /*4630*/  FFMA.FTZ R37, R37, UR20, -R88 ;  /* 0x0000001425257c23 */ /* 0x000fe20008010858 */
[----:B------:R-:W-:-:S03]  /*4640*/  F2FP.SATFINITE.E4M3.F32.PACK_AB_MERGE_C R155, R90, R87, R155 ;  /* 0x000000575a9b723e */ /* 0x000fc6000480709b */
[----:B------:R-:W-:Y:S01]  /*4650*/  MUFU.EX2 R95, R95 ;  /* 0x0000005f005f7308 */ /* 0x000fe20000000800 */
[----:B---3--:R-:W-:-:S01]  /*4660*/  FADD.FTZ R69, R7, R68 ;  /* 0x0000004407457221 */ /* 0x008fc20000010000 */
[----:B------:R-:W-:-:S06]  /*4670*/  FFMA.FTZ R68, R49, UR20, -R88 ;  /* 0x0000001431447c23 */ /* 0x000fcc0008010858 */
[----:B------:R-:W-:Y:S08]  /*4680*/  MUFU.EX2 R8, R8 ;  /* 0x0000000800087308 */ /* 0x000ff00000000800 */
[----:B------:R-:W-:Y:S08]  /*4690*/  MUFU.EX2 R9, R9 ;  /* 0x0000000900097308 */ /* 0x000ff00000000800 */
[----:B------:R-:W0:Y:S08]  /*46a0*/  MUFU.EX2 R79, R79 ;  /* 0x0000004f004f7308 */ /* 0x000e300000000800 */
[----:B------:R2:W-:Y:S08]  /*46b0*/  MUFU.EX2 R2, R65 ;  /* 0x0000004100027308 */ /* 0x0005f00000000800 */
[----:B------:R-:W3:Y:S01]  /*46c0*/  MUFU.EX2 R13, R13 ;  /* 0x0000000d000d7308 */ /* 0x000ee20000000800 */
[----:B--2---:R-:W-:-:S01]  /*46d0*/  FFMA.FTZ R65, R48, UR20, -R88 ;  /* 0x0000001430417c23 */ /* 0x004fc20008010858 */
[----:B-1----:R-:W-:Y:S01]  /*46e0*/  FADD.FTZ R48, R10, R69 ;  /* 0x000000450a307221 */ /* 0x002fe20000010000 */
[----:B------:R-:W-:-:S01]  /*46f0*/  FADD.FTZ R69, R89, R76 ;  /* 0x0000004c59457221 */ /* 0x000fc20000010000 */
[----:B0-----:R-:W-:-:S02]  /*4700*/  F2FP.SATFINITE.E4M3.F32.PACK_AB_MERGE_C R149, R79, R14, RZ ;  /* 0x0000000e4f95723e */ /* 0x001fc400048070ff */
[----:B------:R-:W-:-:S01]  /*4710*/  FADD.FTZ R49, R95, R48 ;  /* 0x000000305f317221 */ /* 0x000fc20000010000 */
[----:B------:R-:W-:Y:S01]  /*4720*/  FADD.FTZ R73, R12, R69 ;  /* 0x000000450c497221 */ /* 0x000fe20000010000 */
[----:B------:R-:W0:Y:S01]  /*4730*/  MUFU.EX2 R71, R71 ;  /* 0x0000004700477308 */ /* 0x000e220000000800 */
[----:B------:R-:W-:-:S01]  /*4740*/  FFMA.FTZ R69, R24, UR20, -R88 ;  /* 0x0000001418457c23 */ /* 0x000fc20008010858 */
[----:B------:R-:W-:Y:S01]  /*4750*/  FADD.FTZ R48, R8, R49 ;  /* 0x0000003108307221 */ /* 0x000fe20000010000 */
[----:B------:R-:W-:-:S01]  /*4760*/  FADD.FTZ R76, R14, R73 ;  /* 0x000000490e4c7221 */ /* 0x000fc20000010000 */
[----:B------:R-:W-:Y:S01]  /*4770*/  FFMA.FTZ R73, R25, UR20, -R88 ;  /* 0x0000001419497c23 */ /* 0x000fe20008010858 */
[----:B------:R-:W-:Y:S01]  /*4780*/  F2FP.SATFINITE.E4M3.F32.PACK_AB_MERGE_C R95, R95, R10, RZ ;  /* 0x0000000a5f5f723e */ /* 0x000fe200048070ff */
[----:B------:R-:W-:Y:S01]  /*4790*/  FADD.FTZ R24, R9, R48 ;  /* 0x0000003009187221 */ /* 0x000fe20000010000 */
[----:B------:R-:W-:-:S01]  /*47a0*/  FADD.FTZ R76, R79, R76 ;  /* 0x0000004c4f4c7221 */ /* 0x000fc20000010000 */
[----:B------:R-:W1:Y:S01]  /*47b0*/  MUFU.EX2 R80, R80 ;  /* 0x0000005000507308 */ /* 0x000e620000000800 */
[----:B------:R-:W-:-:S01]  /*47c0*/  FFMA.FTZ R48, R28, UR20, -R88 ;  /* 0x000000141c307c23 */ /* 0x000fc20008010858 */
[----:B---3--:R-:W-:Y:S01]  /*47d0*/  FADD.FTZ R25, R13, R24 ;  /* 0x000000180d197221 */ /* 0x008fe20000010000 */
[----:B------:R-:W-:-:S02]  /*47e0*/  F2FP.SATFINITE.E4M3.F32.PACK_AB_MERGE_C R149, R12, R89, R149 ;  /* 0x000000590c95723e */ /* 0x000fc40004807095 */
[----:B------:R-:W-:-:S03]  /*47f0*/  F2FP.SATFINITE.E4M3.F32.PACK_AB_MERGE_C R154, R7, R6, R95 ;  /* 0x00000006079a723e */ /* 0x000fc6000480705f */
[----:B------:R-:W2:Y:S01]  /*4800*/  MUFU.EX2 R11, R11 ;  /* 0x0000000b000b7308 */ /* 0x000ea20000000800 */
[----:B0-----:R-:W-:-:S04]  /*4810*/  FADD.FTZ R91, R71, R76 ;  /* 0x0000004c475b7221 */ /* 0x001fc80000010000 */
[----:B------:R-:W-:-:S03]  /*4820*/  FADD.FTZ R76, R74, R91 ;  /* 0x0000005b4a4c7221 */ /* 0x000fc60000010000 */
        /* <DEDUP_REMOVED lines=14> */
[----:B------:R-:W-:Y:S08]  /*4910*/  MUFU.EX2 R96, R96 ;  /* 0x0000006000607308 */ /* 0x000ff00000000800 */
[----:B------:R-:W-:Y:S01]  /*4920*/  MUFU.EX2 R46, R46 ;  /* 0x0000002e002e7308 */ /* 0x000fe20000000800 */
[----:B0-----:R-:W-:-:S07]  /*4930*/  FADD.FTZ R5, R47, R76 ;  /* 0x0000004c2f057221 */ /* 0x001fce0000010000 */
[----:B------:R-:W-:Y:S08]  /*4940*/  MUFU.EX2 R15, R15 ;  /* 0x0000000f000f7308 */ /* 0x000ff00000000800 */
[----:B------:R-:W-:Y:S08]  /*4950*/  MUFU.EX2 R50, R50 ;  /* 0x0000003200327308 */ /* 0x000ff00000000800 */
[----:B------:R-:W-:Y:S08]  /*4960*/  MUFU.EX2 R72, R72 ;  /* 0x0000004800487308 */ /* 0x000ff00000000800 */
[----:B------:R-:W0:Y:S08]  /*4970*/  MUFU.EX2 R51, R51 ;  /* 0x0000003300337308 */ /* 0x000e300000000800 */
[----:B------:R-:W1:Y:S08]  /*4980*/  MUFU.EX2 R63, R63 ;  /* 0x0000003f003f7308 */ /* 0x000e700000000800 */
[----:B------:R2:W-:Y:S01]  /*4990*/  MUFU.EX2 R24, R65 ;  /* 0x0000004100187308 */ /* 0x0005e20000000800 */
[----:B0-----:R-:W-:-:S04]  /*49a0*/  F2FP.SATFINITE.E4M3.F32.PACK_AB_MERGE_C R145, R51, R50, RZ ;  /* 0x000000323391723e */ /* 0x001fc800048070ff */
[----:B------:R-:W-:-:S03]  /*49b0*/  F2FP.SATFINITE.E4M3.F32.PACK_AB_MERGE_C R145, R46, R47, R145 ;  /* 0x0000002f2e91723e */ /* 0x000fc60004807091 */
[----:B------:R-:W0:Y:S01]  /*49c0*/  MUFU.EX2 R98, R98 ;  /* 0x0000006200627308 */ /* 0x000e220000000800 */
[----:B--2---:R-:W-:-:S01]  /*49d0*/  FADD.FTZ R65, R81, R28 ;  /* 0x0000001c51417221 */ /* 0x004fc20000010000 */
[----:B------:R-:W-:-:S04]  /*49e0*/  F2FP.SATFINITE.E4M3.F32.PACK_AB_MERGE_C R81, R96, R81, RZ ;  /* 0x000000516051723e */ /* 0x000fc800048070ff */
[----:B------:R-:W-:Y:S02]  /*49f0*/  F2FP.SATFINITE.E4M3.F32.PACK_AB_MERGE_C R150, R20, R11, R81 ;  /* 0x0000000b1496723e */ /* 0x000fe40004807051 */
[----:B------:R2:W-:Y:S08]  /*4a00*/  MUFU.EX2 R25, R68 ;  /* 0x0000004400197308 */ /* 0x0005f00000000800 */
[----:B------:R-:W3:Y:S01]  /*4a10*/  MUFU.EX2 R54, R54 ;  /* 0x0000003600367308 */ /* 0x000ee20000000800 */
[----:B--2---:R-:W-:-:S01]  /*4a20*/  FADD.FTZ R68, R96, R65 ;  /* 0x0000004160447221 */ /* 0x004fc20000010000 */
[----:B------:R-:W-:Y:S01]  /*4a30*/  FADD.FTZ R65, R46, R5 ;  /* 0x000000052e417221 */ /* 0x000fe20000010000 */
[----:B------:R-:W-:-:S02]  /*4a40*/  CS2R R46, SRZ ;  /* 0x00000000002e7805 */ /* 0x000fc4000001ff00 */
[----:B------:R-:W-:Y:S01]  /*4a50*/  FADD.FTZ R5, R15, R68 ;  /* 0x000000440f057221 */ /* 0x000fe20000010000 */
[----:B------:R-:W-:-:S02]  /*4a60*/  FADD.FTZ R42, R50, R65 ;  /* 0x00000041322a7221 */ /* 0x000fc40000010000 */
[----:B------:R-:W2:Y:S01]  /*4a70*/  MUFU.EX2 R21, R21 ;  /* 0x0000001500157308 */ /* 0x000ea20000000800 */
[----:B------:R-:W-:-:S01]  /*4a80*/  FADD.FTZ R14, R72, R5 ;  /* 0x00000005480e7221 */ /* 0x000fc20000010000 */
[----:B------:R-:W-:-:S03]  /*4a90*/  FADD.FTZ R65, R51, R42 ;  /* 0x0000002a33417221 */ /* 0x000fc60000010000 */
[----:B-1----:R-:W-:Y:S01]  /*4aa0*/  FADD.FTZ R51, R63, R14 ;  /* 0x0000000e3f337221 */ /* 0x002fe20000010000 */
[C---:B0-----:R-:W-:Y:S02]  /*4ab0*/  F2FP.SATFINITE.E4M3.F32.PACK_AB_MERGE_C R63, R98.reuse, R63, RZ ;  /* 0x0000003f623f723e */ /* 0x041fe400048070ff */
[----:B------:R-:W0:Y:S01]  /*4ac0*/  MUFU.EX2 R93, R93 ;  /* 0x0000005d005d7308 */ /* 0x000e220000000800 */
[----:B------:R-:W-:-:S01]  /*4ad0*/  FADD.FTZ R10, R98, R51 ;  /* 0x00000033620a7221 */ /* 0x000fc20000010000 */
[----:B---3--:R-:W-:Y:S01]  /*4ae0*/  FADD.FTZ R14, R54, R65 ;  /* 0x00000041360e7221 */ /* 0x008fe20000010000 */
[----:B------:R-:W-:-:S05]  /*4af0*/  F2FP.SATFINITE.E4M3.F32.PACK_AB_MERGE_C R144, R72, R15, R63 ;  /* 0x0000000f4890723e */ /* 0x000fca000480703f */
        /* <DEDUP_REMOVED lines=8> */
[C---:B------:R-:W-:Y:S02]  /*4b80*/  F2FP.SATFINITE.E4M3.F32.PACK_AB_MERGE_C R147, R27.reuse, R26, RZ ;  /* 0x0000001a1b93723e */ /* 0x040fe400048070ff */
[----:B------:R-:W-:Y:S01]  /*4b90*/  CS2R R50, SRZ ;  /* 0x0000000000327805 */ /* 0x000fe2000001ff00 */
[----:B------:R-:W-:Y:S01]  /*4ba0*/  FADD.FTZ R27, R27, R42 ;  /* 0x0000002a1b1b7221 */ /* 0x000fe20000010000 */
[----:B------:R-:W-:Y:S02]  /*4bb0*/  F2FP.SATFINITE.E4M3.F32.PACK_AB_MERGE_C R147, R93, R54, R147 ;  /* 0x000000365d93723e */ /* 0x000fe40004807093 */
[----:B------:R-:W2:Y:S01]  /*4bc0*/  MUFU.EX2 R30, R30 ;  /* 0x0000001e001e7308 */ /* 0x000ea20000000800 */
[----:B0-----:R-:W-:-:S07]  /*4bd0*/  FADD.FTZ R13, R61, R14 ;  /* 0x0000000e3d0d7221 */ /* 0x001fce0000010000 */
[----:B------:R-:W0:Y:S01]  /*4be0*/  MUFU.EX2 R41, R41 ;  /* 0x0000002900297308 */ /* 0x000e220000000800 */
[----:B-1----:R-:W-:-:S01]  /*4bf0*/  FADD.FTZ R13, R64, R13 ;  /* 0x0000000d400d7221 */ /* 0x002fc20000010000 */
[----:B------:R-:W-:-:S03]  /*4c00*/  F2FP.SATFINITE.E4M3.F32.PACK_AB_MERGE_C R61, R64, R61, RZ ;  /* 0x0000003d403d723e */ /* 0x000fc600048070ff */
[----:B------:R-:W-:Y:S01]  /*4c10*/  FADD.FTZ R12, R2, R13 ;  /* 0x0000000d020c7221 */ /* 0x000fe20000010000 */
[----:B------:R-:W-:Y:S02]  /*4c20*/  F2FP.SATFINITE.E4M3.F32.PACK_AB_MERGE_C R146, R60, R21, R61 ;  /* 0x000000153c92723e */ /* 0x000fe4000480703d */
        /* <DEDUP_REMOVED lines=10> */
[C---:B0-----:R-:W-:Y:S01]  /*4cd0*/  F2FP.SATFINITE.E4M3.F32.PACK_AB_MERGE_C R141, R58.reuse, R31, RZ ;  /* 0x0000001f3a8d723e */ /* 0x041fe200048070ff */
[----:B------:R-:W-:Y:S01]  /*4ce0*/  FADD.FTZ R58, R58, R27 ;  /* 0x0000001b3a3a7221 */ /* 0x000fe20000010000 */
[----:B------:R-:W-:Y:S02]  /*4cf0*/  CS2R R26, SRZ ;  /* 0x00000000001a7805 */ /* 0x000fe4000001ff00 */
[----:B------:R-:W-:Y:S02]  /*4d00*/  F2FP.SATFINITE.E4M3.F32.PACK_AB_MERGE_C R141, R55, R30, R141 ;  /* 0x0000001e378d723e */ /* 0x000fe4000480708d */
[----:B------:R-:W-:Y:S02]  /*4d10*/  CS2R R30, SRZ ;  /* 0x00000000001e7805 */ /* 0x000fe4000001ff00 */
[----:B------:R-:W-:Y:S01]  /*4d20*/  CS2R R54, SRZ ;  /* 0x0000000000367805 */ /* 0x000fe2000001ff00 */
[----:B------:R-:W0:Y:S01]  /*4d30*/  MUFU.EX2 R34, R34 ;  /* 0x0000002200227308 */ /* 0x000e220000000800 */
[C---:B-1----:R-:W-:Y:S01]  /*4d40*/  F2FP.SATFINITE.E4M3.F32.PACK_AB_MERGE_C R40, R49.reuse, R40, RZ ;  /* 0x000000283128723e */ /* 0x042fe200048070ff */
[----:B------:R-:W-:-:S03]  /*4d50*/  FADD.FTZ R49, R49, R12 ;  /* 0x0000000c31317221 */ /* 0x000fc60000010000 */
[----:B------:R-:W-:Y:S01]  /*4d60*/  F2FP.SATFINITE.E4M3.F32.PACK_AB_MERGE_C R140, R41, R2, R40 ;  /* 0x00000002298c723e */ /* 0x000fe20004807028 */
[----:B------:R-:W-:-:S01]  /*4d70*/  FADD.FTZ R12, R24, R49 ;  /* 0x00000031180c7221 */ /* 0x000fc20000010000 */
[----:B------:R-:W-:Y:S01]  /*4d80*/  CS2R R40, SRZ ;  /* 0x0000000000287805 */ /* 0x000fe2000001ff00 */
[----:B------:R-:W-:Y:S01]  /*4d90*/  MUFU.EX2 R35, R35 ;  /* 0x0000002300237308 */ /* 0x000fe20000000800 */
[----:B--2---:R-:W-:-:S07]  /*4da0*/  FADD.FTZ R13, R59, R58 ;  /* 0x0000003a3b0d7221 */ /* 0x004fce0000010000 */
[----:B------:R-:W1:Y:S01]  /*4db0*/  MUFU.EX2 R62, R62 ;  /* 0x0000003e003e7308 */ /* 0x000e620000000800 */
[----:B0-----:R-:W-:-:S01]  /*4dc0*/  FADD.FTZ R14, R34, R13 ;  /* 0x0000000d220e7221 */ /* 0x001fc20000010000 */
[----:B------:R-:W-:-:S06]  /*4dd0*/  FADD.FTZ R13, R25, R12 ;  /* 0x0000000c190d7221 */ /* 0x000fcc0000010000 */
[----:B------:R-:W0:Y:S08]  /*4de0*/  MUFU.EX2 R28, R52 ;  /* 0x00000034001c7308 */ /* 0x000e300000000800 */
[----:B------:R-:W-:Y:S01]  /*4df0*/  MUFU.EX2 R39, R39 ;  /* 0x0000002700277308 */ /* 0x000fe20000000800 */
[----:B-1----:R-:W-:Y:S01]  /*4e00*/  F2FP.SATFINITE.E4M3.F32.PACK_AB_MERGE_C R143, R62, R35, RZ ;  /* 0x000000233e8f723e */ /* 0x002fe200048070ff */
[----:B------:R-:W-:-:S03]  /*4e10*/  FADD.FTZ R35, R35, R14 ;  /* 0x0000000e23237221 */ /* 0x000fc60000010000 */
[----:B------:R-:W-:Y:S01]  /*4e20*/  F2FP.SATFINITE.E4M3.F32.PACK_AB_MERGE_C R143, R34, R59, R143 ;  /* 0x0000003b228f723e */ /* 0x000fe2000480708f */
[----:B------:R-:W-:-:S02]  /*4e30*/  FADD.FTZ R35, R62, R35 ;  /* 0x000000233e237221 */ /* 0x000fc40000010000 */
[----:B------:R-:W1:Y:S01]  /*4e40*/  MUFU.EX2 R66, R66 ;  /* 0x0000004200427308 */ /* 0x000e620000000800 */
[----:B0-----:R-:W-:-:S07]  /*4e50*/  FADD.FTZ R6, R28, R13 ;  /* 0x0000000d1c067221 */ /* 0x001fce0000010000 */
[----:B------:R0:W2:Y:S08]  /*4e60*/  MUFU.EX2 R43, R53 ;  /* 0x00000035002b7308 */ /* 0x0000b00000000800 */
[----:B------:R-:W3:Y:S01]  /*4e70*/  MUFU.EX2 R38, R38 ;  /* 0x0000002600267308 */ /* 0x000ee20000000800 */
[----:B-1----:R-:W-:Y:S02]  /*4e80*/  F2FP.SATFINITE.E4M3.F32.PACK_AB_MERGE_C R3, R66, R39, RZ ;  /* 0x000000274203723e */ /* 0x002fe400048070ff */
[----:B0-----:R-:W-:-:S05]  /*4e90*/  CS2R R52, SRZ ;  /* 0x0000000000347805 */ /* 0x001fca000001ff00 */
[----:B------:R-:W0:Y:S01]  /*4ea0*/  MUFU.EX2 R67, R67 ;  /* 0x0000004300437308 */ /* 0x000e220000000800 */
[----:B--2---:R-:W-:-:S01]  /*4eb0*/  FADD.FTZ R6, R43, R6 ;  /* 0x000000062b067221 */ /* 0x004fc20000010000 */
[----:B------:R-:W-:Y:S02]  /*4ec0*/  F2FP.SATFINITE.E4M3.F32.PACK_AB_MERGE_C R28, R43, R28, RZ ;  /* 0x0000001c2b1c723e */ /* 0x000fe400048070ff */
[----:B------:R-:W-:Y:S02]  /*4ed0*/  CS2R R42, SRZ ;  /* 0x00000000002a7805 */ /* 0x000fe4000001ff00 */
[----:B------:R-:W-:Y:S02]  /*4ee0*/  F2FP.SATFINITE.E4M3.F32.PACK_AB_MERGE_C R142, R25, R24, R28 ;  /* 0x00000018198e723e */ /* 0x000fe4000480701c */
[----:B------:R-:W-:Y:S01]  /*4ef0*/  CS2R R24, SRZ ;  /* 0x0000000000187805 */ /* 0x000fe2000001ff00 */
[----:B------:R-:W1:Y:S01]  /*4f00*/  MUFU.EX2 R5, R69 ;  /* 0x0000004500057308 */ /* 0x000e620000000800 */
[----:B---3--:R-:W-:-:S01]  /*4f10*/  FADD.FTZ R12, R38, R35 ;  /* 0x00000023260c7221 */ /* 0x008fc20000010000 */
[----:B------:R-:W-:-:S06]  /*4f20*/  CS2R R34, SRZ ;  /* 0x0000000000227805 */ /* 0x000fcc000001ff00 */
[----:B------:R-:W2:Y:S01]  /*4f30*/  MUFU.EX2 R10, R73 ;  /* 0x00000049000a7308 */ /* 0x000ea20000000800 */
[C---:B0-----:R-:W-:Y:S01]  /*4f40*/  F2FP.SATFINITE.E4M3.F32.PACK_AB_MERGE_C R137, R67.reuse, R38, R3 ;  /* 0x000000264389723e */ /* 0x041fe20004807003 */
[----:B------:R-:W-:-:S04]  /*4f50*/  FADD.FTZ R12, R67, R12 ;  /* 0x0000000c430c7221 */ /* 0x000fc80000010000 */
[----:B------:R-:W-:Y:S02]  /*4f60*/  FADD.FTZ R39, R39, R12 ;  /* 0x0000000c27277221 */ /* 0x000fe40000010000 */
[----:B------:R-:W0:Y:S01]  /*4f70*/  MUFU.EX2 R48, R48 ;  /* 0x0000003000307308 */ /* 0x000e220000000800 */
[----:B-1----:R-:W-:-:S01]  /*4f80*/  FADD.FTZ R3, R5, R6 ;  /* 0x0000000605037221 */ /* 0x002fc20000010000 */
[----:B------:R-:W-:-:S06]  /*4f90*/  FADD.FTZ R39, R66, R39 ;  /* 0x0000002742277221 */ /* 0x000fcc0000010000 */
[----:B------:R-:W1:Y:S01]  /*4fa0*/  MUFU.EX2 R29, R29 ;  /* 0x0000001d001d7308 */ /* 0x000e620000000800 */
[----:B--2---:R-:W-:-:S07]  /*4fb0*/  FADD.FTZ R3, R10, R3 ;  /* 0x000000030a037221 */ /* 0x004fce0000010000 */
[----:B------:R-:W-:Y:S01]  /*4fc0*/  MUFU.EX2 R44, R44 ;  /* 0x0000002c002c7308 */ /* 0x000fe20000000800 */
[----:B0-----:R-:W-:-:S07]  /*4fd0*/  FADD.FTZ R6, R48, R3 ;  /* 0x0000000330067221 */ /* 0x001fce0000010000 */
[----:B------:R-:W0:Y:S01]  /*4fe0*/  MUFU.EX2 R45, R45 ;  /* 0x0000002d002d7308 */ /* 0x000e220000000800 */
[C---:B-1----:R-:W-:Y:S01]  /*4ff0*/  F2FP.SATFINITE.E4M3.F32.PACK_AB_MERGE_C R48, R29.reuse, R48, RZ ;  /* 0x000000301d30723e */ /* 0x042fe200048070ff */
[----:B------:R-:W-:-:S03]  /*5000*/  FADD.FTZ R29, R29, R6 ;  /* 0x000000061d1d7221 */ /* 0x000fc60000010000 */
[----:B------:R-:W-:Y:S02]  /*5010*/  F2FP.SATFINITE.E4M3.F32.PACK_AB_MERGE_C R136, R10, R5, R48 ;  /* 0x000000050a88723e */ /* 0x000fe40004807030 */
[----:B------:R-:W-:Y:S01]  /*5020*/  CS2R R48, SRZ ;  /* 0x0000000000307805 */ /* 0x000fe2000001ff00 */
[----:B------:R-:W1:Y:S08]  /*5030*/  MUFU.EX2 R70, R70 ;  /* 0x0000004600467308 */ /* 0x000e700000000800 */
[----:B------:R-:W2:Y:S01]  /*5040*/  MUFU.EX2 R32, R32 ;  /* 0x0000002000207308 */ /* 0x000ea20000000800 */
[----:B0-----:R-:W-:-:S07]  /*5050*/  F2FP.SATFINITE.E4M3.F32.PACK_AB_MERGE_C R3, R45, R44, RZ ;  /* 0x0000002c2d03723e */ /* 0x001fce00048070ff */
[----:B------:R-:W0:Y:S01]  /*5060*/  MUFU.EX2 R75, R75 ;  /* 0x0000004b004b7308 */ /* 0x000e220000000800 */
[----:B-1----:R-:W-:-:S01]  /*5070*/  FADD.FTZ R6, R70, R39 ;  /* 0x0000002746067221 */ /* 0x002fc20000010000 */
[----:B------:R-:W-:-:S06]  /*5080*/  CS2R R38, SRZ ;  /* 0x0000000000267805 */ /* 0x000fcc000001ff00 */
[----:B------:R-:W1:Y:S01]  /*5090*/  MUFU.EX2 R33, R33 ;  /* 0x0000002100217308 */ /* 0x000e620000000800 */
[----:B--2---:R-:W-:-:S01]  /*50a0*/  FADD.FTZ R2, R32, R29 ;  /* 0x0000001d20027221 */ /* 0x004fc20000010000 */
[----:B------:R-:W-:-:S06]  /*50b0*/  CS2R R28, SRZ ;  /* 0x00000000001c7805 */ /* 0x000fcc000001ff00 */
[----:B------:R-:W-:Y:S01]  /*50c0*/  MUFU.EX2 R82, R82 ;  /* 0x0000005200527308 */ /* 0x000fe20000000800 */
[C---:B0-----:R-:W-:Y:S01]  /*50d0*/  F2FP.SATFINITE.E4M3.F32.PACK_AB_MERGE_C R139, R75.reuse, R70, R3 ;  /* 0x000000464b8b723e */ /* 0x041fe20004807003 */
[----:B------:R-:W-:-:S06]  /*50e0*/  FADD.FTZ R75, R75, R6 ;  /* 0x000000064b4b7221 */ /* 0x000fcc0000010000 */
[----:B------:R-:W0:Y:S01]  /*50f0*/  MUFU.EX2 R37, R37 ;  /* 0x0000002500257308 */ /* 0x000e220000000800 */
[----:B-1----:R-:W-:-:S01]  /*5100*/  FADD.FTZ R3, R33, R2 ;  /* 0x0000000221037221 */ /* 0x002fc20000010000 */
[----:B------:R-:W-:-:S04]  /*5110*/  FADD.FTZ R2, R44, R75 ;  /* 0x0000004b2c027221 */ /* 0x000fc80000010000 */
[----:B------:R-:W-:Y:S01]  /*5120*/  FADD.FTZ R2, R45, R2 ;  /* 0x000000022d027221 */ /* 0x000fe20000010000 */
[----:B------:R-:W-:Y:S02]  /*5130*/  CS2R R44, SRZ ;  /* 0x00000000002c7805 */ /* 0x000fe4000001ff00 */
[----:B0-----:R-:W-:Y:S01]  /*5140*/  F2FP.SATFINITE.E4M3.F32.PACK_AB_MERGE_C R6, R37, R82, RZ ;  /* 0x000000522506723e */ /* 0x001fe200048070ff */
[----:B------:R-:W-:-:S03]  /*5150*/  FADD.FTZ R82, R82, R3 ;  /* 0x0000000352527221 */ /* 0x000fc60000010000 */
[----:B------:R-:W-:Y:S01]  /*5160*/  F2FP.SATFINITE.E4M3.F32.PACK_AB_MERGE_C R138, R33, R32, R6 ;  /* 0x00000020218a723e */ /* 0x000fe20004807006 */
[----:B------:R-:W-:-:S01]  /*5170*/  FADD.FTZ R3, R37, R82 ;  /* 0x0000005225037221 */ /* 0x000fc20000010000 */
[----:B------:R-:W-:Y:S02]  /*5180*/  CS2R R32, SRZ ;  /* 0x0000000000207805 */ /* 0x000fe4000001ff00 */
        /* <DEDUP_REMOVED lines=23> */
.L_x_12824:
[----:B------:R-:W-:-:S04]  /*5300*/  UISETP.NE.AND UP1, UPT, UR24, 0x1, UPT ;  /* 0x000000011800788c */ /* 0x000fc8000bf25270 */
[----:B------:R-:W-:-:S04]  /*5310*/  USEL UR47, URZ, 0x1, UP1 ;  /* 0x000000013f2f7887 */ /* 0x000fc80008800000 */
[----:B------:R-:W-:Y:S01]  /*5320*/  ULOP3.LUT UR47, UR25, UR47, URZ, 0x3c, !UPT ;  /* 0x0000002f192f7292 */ /* 0x000fe2000f8e3c3f */
[----:B------:R-:W-:Y:S11]  /*5330*/  @!P1 BRA `(.L_x_12815) ;  /* 0x0000000000049947 */ /* 0x000ff60003800000 */
[----:B------:R-:W-:Y:S01]  /*5340*/  BPT.TRAP 0x1 ;  /* 0x000000040000795c */ /* 0x000fe20000300000 */
.L_x_12815:
        /* <DEDUP_REMOVED lines=9> */
.L_x_12816:
[----:B-1----:R-:W-:Y:S05]  /*53e0*/  @P3 BRA `(.L_x_12817) ;  /* 0x0000000000083947 */ /* 0x002fea0003800000 */
[----:B------:R-:W1:Y:S02]  /*53f0*/  SYNCS.PHASECHK.TRANS64.TRYWAIT P3, [UR21+0x13230], R7 ;  /* 0x01323007ff0075a7 */ /* 0x000e640008060155 */
[----:B-1----:R-:W-:Y:S05]  /*5400*/  @!P3 BRA `(.L_x_12818) ;  /* 0x000000f00000b947 */ /* 0x002fea0003800000 */
.L_x_12817:
        /* <DEDUP_REMOVED lines=64> */
.L_x_12819:
[----:B------:R-:W-:Y:S01]  /*5810*/  ULEA UR11, UR24, UR45, 0x3 ;  /* 0x0000002d180b7291 */ /* 0x000fe2000f8e183f */
[----:B01----:R-:W-:-:S05]  /*5820*/  IMAD.U32 R7, RZ, RZ, UR25 ;  /* 0x00000019ff077e24 */ /* 0x003fca000f8e00ff */
[----:B------:R-:W-:-:S04]  /*5830*/  SHF.L.U32 R7, R7, 0x1f, RZ ;  /* 0x0000001f07077819 */ /* 0x000fc800000006ff */
[----:B------:R0:W1:Y:S01]  /*5840*/  SYNCS.PHASECHK.TRANS64.TRYWAIT P3, [UR11+0x13250], R7 ;  /* 0x01325007ff0075a7 */ /* 0x000062000806014b */
[----:B------:R-:W-:Y:S05]  /*5850*/  @!P1 BRA `(.L_x_12820) ;  /* 0x0000000000049947 */ /* 0x000fea0003800000 */
[----:B------:R-:W-:Y:S01]  /*5860*/  BPT.TRAP 0x1 ;  /* 0x000000040000795c */ /* 0x000fe20000300000 */
.L_x_12820:
[----:B-1----:R-:W-:Y:S05]  /*5870*/  @P3 BRA `(.L_x_12821) ;  /* 0x0000000000083947 */ /* 0x002fea0003800000 */
[----:B------:R-:W1:Y:S02]  /*5880*/  SYNCS.PHASECHK.TRANS64.TRYWAIT P3, [UR11+0x13250], R7 ;  /* 0x01325007ff0075a7 */ /* 0x000e64000806014b */
[----:B-1----:R-:W-:Y:S05]  /*5890*/  @!P3 BRA `(.L_x_12822) ;  /* 0x000000e800f4b947 */ /* 0x002fea0003800000 */
.L_x_12821:
        /* <DEDUP_REMOVED lines=11> */
[C---:B01----:R-:W-:Y:S01]  /*5950*/  FMUL.FTZ R7, R0.reuse, R120 ;  /* 0x0000007800077220 */ /* 0x043fe20000410000 */
        /* <DEDUP_REMOVED lines=79> */
[----:B------:R-:W5:Y:S01]  /*5e50*/  MUFU.TANH R108, R108 ;  /* 0x0000006c006c7308 */ /* 0x000f620000002400 */
[----:B------:R-:W-:Y:S02]  /*5e60*/  WARPGROUP.DEPBAR.LE gsb0, 0x0 ;  /* 0x00008000000079c5 */ /* 0x000fe40000010000 */
[----:B------:R-:W-:-:S05]  /*5e70*/  WARPGROUP.ARRIVE ;  /* 0x00000000000079c5 */ /* 0x000fca0000000000 */
[----:B------:R-:W5:Y:S01]  /*5e80*/  MUFU.TANH R109, R109 ;  /* 0x0000006d006d7308 */ /* 0x000f620000002400 */
[----:B------:R-:W-:Y:S01]  /*5e90*/  QGMMA.64x64x32.F32.E4M3.E4M3 R24, R148, gdesc[UR4], R24, gsb0 ;  /* 0x00e0000494187df3 */ /* 0x000fe20008000818 */
[----:B------:R-:W-:Y:S01]  /*5ea0*/  UIADD3 UR6, UR10, 0x100, URZ ;  /* 0x000001000a067890 */ /* 0x000fe2000fffe03f */
[----:B------:R-:W-:-:S05]  /*5eb0*/  UMOV UR7, 0xc0000010 ;  /* 0xc000001000077882 */ /* 0x000fca0000000000 */
        /* <DEDUP_REMOVED lines=28> */
[----:B------:R-:W-:Y:S01]  /*6080*/  QGMMA.64x64x32.F32.E4M3.E4M3 R24, R140, gdesc[UR4], R24, gsb0 ;  /* 0x00e000048c187df3 */ /* 0x000fe20008000818 */
[----:B------:R-:W-:Y:S01]  /*6090*/  @UP0 ULDC UR6, c[0x0][0x44c] ;  /* 0x0001130000060ab9 */ /* 0x000fe20000000800 */
[----:B------:R-:W-:Y:S01]  /*60a0*/  UMOV UR7, 0xc0000010 ;  /* 0xc000001000077882 */ /* 0x000fe20000000000 */
[----:B------:R-:W-:Y:S01]  /*60b0*/  @P2 IMAD.HI.U32 R126, R101, UR6, RZ ;  /* 0x00000006657e2c27 */ /* 0x000fe2000f8e00ff */
[----:B------:R-:W-:-:S03]  /*60c0*/  @UP0 ULDC UR6, c[0x0][0x450] ;  /* 0x0001140000060ab9 */ /* 0x000fc60000000800 */
[----:B------:R-:W-:Y:S01]  /*60d0*/  MUFU.TANH R13, R13 ;  /* 0x0000000d000d7308 */ /* 0x000fe20000002400 */
[----:B------:R-:W-:Y:S01]  /*60e0*/  @P2 SHF.R.U32.HI R101, RZ, UR6, R126 ;  /* 0x00000006ff652c19 */ /* 0x000fe2000801167e */
[----:B------:R-:W-:-:S04]  /*60f0*/  UIMAD UR6, UR23, -0xa0, URZ ;  /* 0xffffff60170678a4 */ /* 0x000fc8000f8e023f */
[----:B------:R-:W0:Y:S02]  /*6100*/  SHFL.IDX PT, R127, R101, RZ, 0x1c1f ;  /* 0x001c1fff657f7589 */ /* 0x000e2400000e0000 */
[----:B------:R-:W-:Y:S01]  /*6110*/  MUFU.TANH R14, R14 ;  /* 0x0000000e000e7308 */ /* 0x000fe20000002400 */
[----:B------:R-:W-:Y:S01]  /*6120*/  IMAD.U32 R129, RZ, RZ, UR6 ;  /* 0x00000006ff817e24 */ /* 0x000fe2000f8e00ff */
[----:B------:R-:W-:Y:S01]  /*6130*/  UIADD3 UR6, UR10, 0x200, URZ ;  /* 0x000002000a067890 */ /* 0x000fe2000fffe03f */
[----:B------:R-:W1:Y:S03]  /*6140*/  SHFL.IDX PT, R101, R101, 0x1, 0x1c1f ;  /* 0x003c1f0065657f89 */ /* 0x000e6600000e0000 */
[----:B------:R-:W-:Y:S01]  /*6150*/  IADD3 R126, -R16, 0x1, R129 ;  /* 0x00000001107e7810 */ /* 0x000fe20007ffe181 */
[----:B------:R-:W-:Y:S01]  /*6160*/  IMAD.U32 R129, RZ, RZ, UR51 ;  /* 0x00000033ff817e24 */ /* 0x000fe2000f8e00ff */
[----:B------:R-:W-:Y:S04]  /*6170*/  MUFU.TANH R21, R21 ;  /* 0x0000001500157308 */ /* 0x000fe80000002400 */
[----:B------:R-:W-:Y:S01]  /*6180*/  IADD3 R126, -R129, UR50, R126 ;  /* 0x00000032817e7c10 */ /* 0x000fe2000fffe17e */
[----:B------:R-:W-:-:S03]  /*6190*/  FMUL.FTZ R129, R0, R75 ;  /* 0x0000004b00817220 */ /* 0x000fc60000410000 */
[----:B------:R-:W-:Y:S01]  /*61a0*/  MUFU.TANH R120, R120 ;  /* 0x0000007800787308 */ /* 0x000fe20000002400 */
[----:B0-----:R-:W-:-:S07]  /*61b0*/  IMAD.IADD R127, R126, 0x1, R127 ;  /* 0x000000017e7f7824 */ /* 0x001fce00078e027f */
[----:B------:R-:W-:Y:S01]  /*61c0*/  MUFU.TANH R123, R123 ;  /* 0x0000007b007b7308 */ /* 0x000fe20000002400 */
[----:B-1----:R-:W-:Y:S01]  /*61d0*/  IMAD.IADD R126, R126, 0x1, R101 ;  /* 0x000000017e7e7824 */ /* 0x002fe200078e0265 */
[C---:B------:R-:W-:Y:S02]  /*61e0*/  ISETP.GT.AND P3, PT, R127.reuse, RZ, PT ;  /* 0x000000ff7f00720c */ /* 0x040fe40003f64270 */
[----:B------:R-:W-:Y:S02]  /*61f0*/  ISETP.GT.AND P4, PT, R127, 0x1, PT ;  /* 0x000000017f00780c */ /* 0x000fe40003f84270 */
[----:B------:R-:W-:Y:S02]  /*6200*/  FSEL R75, R7, -INF , P3 ;  /* 0xff800000074b7808 */ /* 0x000fe40001800000 */
[----:B------:R-:W-:Y:S01]  /*6210*/  MUFU.TANH R124, R124 ;  /* 0x0000007c007c7308 */ /* 0x000fe20000002400 */
[----:B------:R-:W-:Y:S02]  /*6220*/  ISETP.GT.AND P3, PT, R127, 0x8, PT ;  /* 0x000000087f00780c */ /* 0x000fe40003f64270 */
[----:B------:R-:W-:-:S02]  /*6230*/  FSEL R8, R8, -INF , P4 ;  /* 0xff80000008087808 */ /* 0x000fc40002000000 */
[----:B------:R-:W-:Y:S02]  /*6240*/  FMNMX.FTZ R131, R75, R6, !PT ;  /* 0x000000064b837209 */ /* 0x000fe40007810000 */
[----:B------:R-:W-:Y:S01]  /*6250*/  ISETP.GT.AND P4, PT, R127, 0x9, PT ;  /* 0x000000097f00780c */ /* 0x000fe20003f84270 */
[----:B------:R0:W-:Y:S01]  /*6260*/  MUFU.TANH R7, R129 ;  /* 0x0000008100077308 */ /* 0x0001e20000002400 */
[----:B--2---:R-:W-:Y:S02]  /*6270*/  FSEL R76, R11, -INF , P3 ;  /* 0xff8000000b4c7808 */ /* 0x004fe40001800000 */
[----:B------:R-:W-:Y:S02]  /*6280*/  FMNMX.FTZ R131, R8, R131, !PT ;  /* 0x0000008308837209 */ /* 0x000fe40007810000 */
[----:B------:R-:W-:Y:S02]  /*6290*/  ISETP.GT.AND P3, PT, R127, 0x10, PT ;  /* 0x000000107f00780c */ /* 0x000fe40003f64270 */
[----:B---3--:R-:W-:Y:S01]  /*62a0*/  FSEL R12, R12, -INF , P4 ;  /* 0xff8000000c0c7808 */ /* 0x008fe20002000000 */
[----:B------:R1:W2:Y:S01]  /*62b0*/  MUFU.TANH R11, R128 ;  /* 0x00000080000b7308 */ /* 0x0002a20000002400 */
[----:B------:R-:W-:-:S02]  /*62c0*/  FMNMX.FTZ R131, R76, R131, !PT ;  /* 0x000000834c837209 */ /* 0x000fc40007810000 */
[----:B------:R-:W-:Y:S02]  /*62d0*/  ISETP.GT.AND P4, PT, R127, 0x11, PT ;  /* 0x000000117f00780c */ /* 0x000fe40003f84270 */
[----:B----4-:R-:W-:Y:S02]  /*62e0*/  FSEL R15, R15, -INF , P3 ;  /* 0xff8000000f0f7808 */ /* 0x010fe40001800000 */
[----:B------:R-:W-:Y:S01]  /*62f0*/  FMNMX.FTZ R130, R12, R131, !PT ;  /* 0x000000830c827209 */ /* 0x000fe20007810000 */
[----:B------:R-:W-:Y:S01]  /*6300*/  MUFU.TANH R106, R106 ;  /* 0x0000006a006a7308 */ /* 0x000fe20000002400 */
[----:B------:R-:W-:Y:S02]  /*6310*/  ISETP.GT.AND P3, PT, R127, 0x18, PT ;  /* 0x000000187f00780c */ /* 0x000fe40003f64270 */
[----:B-----5:R-:W-:Y:S02]  /*6320*/  FSEL R20, R20, -INF , P4 ;  /* 0xff80000014147808 */ /* 0x020fe40002000000 */
[----:B0-----:R-:W-:-:S02]  /*6330*/  FMNMX.FTZ R129, R15, R130, !PT ;  /* 0x000000820f817209 */ /* 0x001fc40007810000 */
[----:B------:R-:W-:Y:S01]  /*6340*/  ISETP.GT.AND P4, PT, R127, 0x19, PT ;  /* 0x000000197f00780c */ /* 0x000fe20003f84270 */
[----:B------:R-:W-:Y:S01]  /*6350*/  MUFU.TANH R107, R107 ;  /* 0x0000006b006b7308 */ /* 0x000fe20000002400 */
[----:B------:R-:W-:Y:S01]  /*6360*/  FSEL R121, R121, -INF , P3 ;  /* 0xff80000079797808 */ /* 0x000fe20001800000 */
[----:B------:R-:W-:Y:S02]  /*6370*/  WARPGROUP.DEPBAR.LE gsb0, 0x0 ;  /* 0x00008000000079c5 */ /* 0x000fe40000010000 */
[----:B-1----:R-:W-:Y:S01]  /*6380*/  FMNMX.FTZ R128, R20, R129, !PT ;  /* 0x0000008114807209 */ /* 0x002fe20007810000 */
[----:B------:R-:W-:Y:S01]  /*6390*/  WARPGROUP.ARRIVE ;  /* 0x00000000000079c5 */ /* 0x000fe20000000000 */
[----:B------:R-:W-:Y:S02]  /*63a0*/  ISETP.GT.AND P3, PT, R127, 0x20, PT ;  /* 0x000000207f00780c */ /* 0x000fe40003f64270 */
[----:B------:R-:W-:Y:S01]  /*63b0*/  FSEL R122, R122, -INF , P4 ;  /* 0xff8000007a7a7808 */ /* 0x000fe20002000000 */
[----:B------:R-:W-:Y:S01]  /*63c0*/  MUFU.TANH R110, R110 ;  /* 0x0000006e006e7308 */ /* 0x000fe20000002400 */
[----:B------:R-:W-:Y:S01]  /*63d0*/  FMNMX.FTZ R129, R121, R128, !PT ;  /* 0x0000008079817209 */ /* 0x000fe20007810000 */
[----:B------:R-:W-:Y:S01]  /*63e0*/  QGMMA.64x64x32.F32.E4M3.E4M3 R24, R136, gdesc[UR4], R24, gsb0 ;  /* 0x00e0000488187df3 */ /* 0x000fe20008000818 */
        /* <DEDUP_REMOVED lines=10> */
[----:B------:R-:W-:Y:S01]  /*6490*/  FMNMX.FTZ R129, R105, R128, !PT ;  /* 0x0000008069817209 */ /* 0x000fe20007810000 */
[----:B------:R-:W-:Y:S01]  /*64a0*/  FMUL.FTZ R128, R0, R56 ;  /* 0x0000003800807220 */ /* 0x000fe20000410000 */
[----:B------:R-:W-:Y:S02]  /*64b0*/  ISETP.GT.AND P3, PT, R127, 0x30, PT ;  /* 0x000000307f00780c */ /* 0x000fe40003f64270 */
[----:B------:R-:W-:Y:S01]  /*64c0*/  FSEL R109, R109, -INF , P4 ;  /* 0xff8000006d6d7808 */ /* 0x000fe20002000000 */
        /* <DEDUP_REMOVED lines=8> */
[----:B------:R-:W-:Y:S02]  /*6550*/  FSEL R113, R113, -INF , P4 ;  /* 0xff80000071717808 */ /* 0x000fe40002000000 */
[----:B------:R-:W-:Y:S01]  /*6560*/  FMNMX.FTZ R130, R112, R129, !PT ;  /* 0x0000008170827209 */ /* 0x000fe20007810000 */
[----:B------:R-:W-:Y:S01]  /*6570*/  FMUL.FTZ R129, R0, R57 ;  /* 0x0000003900817220 */ /* 0x000fe20000410000 */
[----:B------:R-:W-:Y:S01]  /*6580*/  ISETP.GT.AND P4, PT, R127, 0x39, PT ;  /* 0x000000397f00780c */ /* 0x000fe20003f84270 */
[----:B------:R0:W3:Y:S01]  /*6590*/  MUFU.TANH R57, R128 ;  /* 0x0000008000397308 */ /* 0x0000e20000002400 */
[----:B------:R-:W-:-:S02]  /*65a0*/  FSEL R116, R116, -INF , P3 ;  /* 0xff80000074747808 */ /* 0x000fc40001800000 */
[----:B------:R-:W-:Y:S02]  /*65b0*/  FMNMX.FTZ R131, R113, R130, !PT ;  /* 0x0000008271837209 */ /* 0x000fe40007810000 */
[----:B------:R-:W-:Y:S02]  /*65c0*/  ISETP.GT.AND P3, PT, R127, 0x40, PT ;  /* 0x000000407f00780c */ /* 0x000fe40003f64270 */
[----:B------:R-:W-:Y:S01]  /*65d0*/  FSEL R117, R117, -INF , P4 ;  /* 0xff80000075757808 */ /* 0x000fe20002000000 */
[----:B------:R4:W5:Y:S01]  /*65e0*/  MUFU.TANH R60, R129 ;  /* 0x00000081003c7308 */ /* 0x0009620000002400 */
[----:B------:R-:W-:Y:S01]  /*65f0*/  FMNMX.FTZ R130, R116, R131, !PT ;  /* 0x0000008374827209 */ /* 0x000fe20007810000 */
[----:B0-----:R-:W-:Y:S01]  /*6600*/  FMUL.FTZ R128, R0, R61 ;  /* 0x0000003d00807220 */ /* 0x001fe20000410000 */
[----:B------:R-:W-:Y:S02]  /*6610*/  ISETP.GT.AND P4, PT, R127, 0x41, PT ;  /* 0x000000417f00780c */ /* 0x000fe40003f84270 */
[----:B------:R-:W-:-:S02]  /*6620*/  FSEL R88, R88, -INF , P3 ;  /* 0xff80000058587808 */ /* 0x000fc40001800000 */
[----:B------:R-:W-:Y:S01]  /*6630*/  FMNMX.FTZ R131, R117, R130, !PT ;  /* 0x0000008275837209 */ /* 0x000fe20007810000 */
[----:B------:R0:W5:Y:S01]  /*6640*/  MUFU.TANH R61, R85 ;  /* 0x00000055003d7308 */ /* 0x0001620000002400 */
[----:B------:R-:W-:Y:S01]  /*6650*/  ISETP.GT.AND P3, PT, R127, 0x48, PT ;  /* 0x000000487f00780c */ /* 0x000fe20003f64270 */
[----:B----4-:R-:W-:Y:S01]  /*6660*/  FMUL.FTZ R129, R0, R64 ;  /* 0x0000004000817220 */ /* 0x010fe20000410000 */
[----:B------:R-:W-:Y:S02]  /*6670*/  FSEL R89, R89, -INF , P4 ;  /* 0xff80000059597808 */ /* 0x000fe40002000000 */
[----:B------:R-:W-:Y:S02]  /*6680*/  FMNMX.FTZ R130, R88, R131, !PT ;  /* 0x0000008358827209 */ /* 0x000fe40007810000 */
[----:B------:R-:W-:Y:S01]  /*6690*/  ISETP.GT.AND P4, PT, R127, 0x49, PT ;  /* 0x000000497f00780c */ /* 0x000fe20003f84270 */
[----:B------:R4:W5:Y:S01]  /*66a0*/  MUFU.TANH R64, R128 ;  /* 0x0000008000407308 */ /* 0x0009620000002400 */
[----:B------:R-:W-:Y:S01]  /*66b0*/  FSEL R92, R92, -INF , P3 ;  /* 0xff8000005c5c7808 */ /* 0x000fe20001800000 */
[----:B0-----:R-:W-:Y:S01]  /*66c0*/  FMUL.FTZ R85, R0, R65 ;  /* 0x0000004100557220 */ /* 0x001fe20000410000 */
[----:B------:R-:W-:-:S02]  /*66d0*/  FMNMX.FTZ R131, R89, R130, !PT ;  /* 0x0000008259837209 */ /* 0x000fc40007810000 */
[----:B------:R-:W-:Y:S02]  /*66e0*/  ISETP.GT.AND P3, PT, R127, 0x50, PT ;  /* 0x000000507f00780c */ /* 0x000fe40003f64270 */
[----:B------:R-:W-:Y:S01]  /*66f0*/  FSEL R93, R93, -INF , P4 ;  /* 0xff8000005d5d7808 */ /* 0x000fe20002000000 */
[----:B------:R0:W5:Y:S01]  /*6700*/  MUFU.TANH R65, R129 ;  /* 0x0000008100417308 */ /* 0x0001620000002400 */
[----:B------:R-:W-:Y:S02]  /*6710*/  FMNMX.FTZ R130, R92, R131, !PT ;  /* 0x000000835c827209 */ /* 0x000fe40007810000 */
[----:B------:R-:W-:Y:S02]  /*6720*/  ISETP.GT.AND P4, PT, R127, 0x51, PT ;  /* 0x000000517f00780c */ /* 0x000fe40003f84270 */
[----:B------:R-:W-:Y:S02]  /*6730*/  FSEL R96, R96, -INF , P3 ;  /* 0xff80000060607808 */ /* 0x000fe40001800000 */
[----:B------:R-:W-:Y:S01]  /*6740*/  FMNMX.FTZ R131, R93, R130, !PT ;  /* 0x000000825d837209 */ /* 0x000fe20007810000 */
[----:B------:R-:W5:Y:S01]  /*6750*/  MUFU.TANH R85, R85 ;  /* 0x0000005500557308 */ /* 0x000f620000002400 */
[----:B------:R-:W-:Y:S01]  /*6760*/  ISETP.GT.AND P3, PT, R127, 0x58, PT ;  /* 0x000000587f00780c */ /* 0x000fe20003f64270 */
[----:B------:R-:W-:-:S02]  /*6770*/  WARPGROUP.DEPBAR.LE gsb0, 0x0 ;  /* 0x00008000000079c5 */ /* 0x000fc40000010000 */
        /* <DEDUP_REMOVED lines=9> */
[----:B----4-:R-:W-:Y:S02]  /*6810*/  FMNMX.FTZ R128, R100, R131, !PT ;  /* 0x0000008364807209 */ /* 0x010fe40007810000 */
        /* <DEDUP_REMOVED lines=9> */
[----:B--2---:R-:W-:Y:S02]  /*68b0*/  FSEL R11, R11, -INF , P5 ;  /* 0xff8000000b0b7808 */ /* 0x004fe40002800000 */
[----:B------:R-:W-:Y:S02]  /*68c0*/  FMNMX.FTZ R128, R73, R128, !PT ;  /* 0x0000008049807209 */ /* 0x000fe40007810000 */
[----:B------:R-:W-:-:S02]  /*68d0*/  ISETP.GT.AND P4, PT, R127, 0x70, PT ;  /* 0x000000707f00780c */ /* 0x000fc40003f84270 */
[----:B------:R-:W-:Y:S01]  /*68e0*/  FSEL R77, R77, -INF , P3 ;  /* 0xff8000004d4d7808 */ /* 0x000fe20001800000 */
[----:B------:R-:W-:Y:S01]  /*68f0*/  MUFU.TANH R94, R94 ;  /* 0x0000005e005e7308 */ /* 0x000fe20000002400 */
[----:B------:R-:W-:Y:S02]  /*6900*/  FMNMX.FTZ R128, R11, R128, !PT ;  /* 0x000000800b807209 */ /* 0x000fe40007810000 */
[----:B------:R-:W-:Y:S02]  /*6910*/  ISETP.GT.AND P5, PT, R127, 0x71, PT ;  /* 0x000000717f00780c */ /* 0x000fe40003fa4270 */
[----:B------:R-:W-:Y:S02]  /*6920*/  FSEL R80, R80, -INF , P4 ;  /* 0xff80000050507808 */ /* 0x000fe40002000000 */
[----:B0-----:R-:W-:Y:S01]  /*6930*/  FMNMX.FTZ R129, R77, R128, !PT ;  /* 0x000000804d817209 */ /* 0x001fe20007810000 */
        /* <DEDUP_REMOVED lines=9> */
[----:B-1----:R-:W-:Y:S01]  /*69d0*/  FSEL R56, R56, -INF , P3 ;  /* 0xff80000038387808 */ /* 0x002fe20001800000 */
[----:B------:R-:W-:Y:S01]  /*69e0*/  MUFU.TANH R99, R99 ;  /* 0x0000006300637308 */ /* 0x000fe20000002400 */
[----:B------:R-:W-:Y:S02]  /*69f0*/  FMNMX.FTZ R129, R84, R129, !PT ;  /* 0x0000008154817209 */ /* 0x000fe40007810000 */
[----:B------:R-:W-:Y:S02]  /*6a00*/  ISETP.GT.AND P5, PT, R127, 0x81, PT ;  /* 0x000000817f00780c */ /* 0x000fe40003fa4270 */
[----:B---3--:R-:W-:Y:S01]  /*6a10*/  FSEL R128, R57, -INF , P4 ;  /* 0xff80000039807808 */ /* 0x008fe20002000000 */
[----:B------:R-:W-:Y:S01]  /*6a20*/  FMUL.FTZ R57, R0, R69 ;  /* 0x0000004500397220 */ /* 0x000fe20000410000 */
[----:B------:R-:W-:Y:S01]  /*6a30*/  FMNMX.FTZ R129, R56, R129, !PT ;  /* 0x0000008138817209 */ /* 0x000fe20007810000 */
[----:B------:R-:W-:Y:S01]  /*6a40*/  MUFU.TANH R102, R102 ;  /* 0x0000006600667308 */ /* 0x000fe20000002400 */
[----:B------:R-:W-:-:S02]  /*6a50*/  ISETP.GT.AND P6, PT, R127, 0x88, PT ;  /* 0x000000887f00780c */ /* 0x000fc40003fc4270 */
[----:B-----5:R-:W-:Y:S02]  /*6a60*/  FSEL R60, R60, -INF , P5 ;  /* 0xff8000003c3c7808 */ /* 0x020fe40002800000 */
[----:B------:R-:W-:Y:S02]  /*6a70*/  FMNMX.FTZ R129, R128, R129, !PT ;  /* 0x0000008180817209 */ /* 0x000fe40007810000 */
[----:B------:R-:W-:Y:S01]  /*6a80*/  ISETP.GT.AND P3, PT, R127, 0x89, PT ;  /* 0x000000897f00780c */ /* 0x000fe20003f64270 */
[----:B------:R-:W0:Y:S01]  /*6a90*/  MUFU.TANH R57, R57 ;  /* 0x0000003900397308 */ /* 0x000e220000002400 */
[----:B------:R-:W-:Y:S02]  /*6aa0*/  FSEL R61, R61, -INF , P6 ;  /* 0xff8000003d3d7808 */ /* 0x000fe40003000000 */
[----:B------:R-:W-:Y:S02]  /*6ab0*/  FMNMX.FTZ R130, R60, R129, !PT ;  /* 0x000000813c827209 */ /* 0x000fe40007810000 */
[----:B------:R-:W-:-:S02]  /*6ac0*/  ISETP.GT.AND P4, PT, R127, 0x90, PT ;  /* 0x000000907f00780c */ /* 0x000fc40003f84270 */
[----:B------:R-:W-:Y:S01]  /*6ad0*/  FSEL R64, R64, -INF , P3 ;  /* 0xff80000040407808 */ /* 0x000fe20001800000 */
[----:B------:R-:W1:Y:S01]  /*6ae0*/  MUFU.TANH R103, R103 ;  /* 0x0000006700677308 */ /* 0x000e620000002400 */
[----:B------:R-:W-:Y:S02]  /*6af0*/  FMNMX.FTZ R129, R61, R130, !PT ;  /* 0x000000823d817209 */ /* 0x000fe40007810000 */
[C---:B------:R-:W-:Y:S02]  /*6b00*/  ISETP.GT.AND P5, PT, R127.reuse, 0x91, PT ;  /* 0x000000917f00780c */ /* 0x040fe40003fa4270 */
[C---:B------:R-:W-:Y:S02]  /*6b10*/  ISETP.GT.AND P6, PT, R127.reuse, 0x98, PT ;  /* 0x000000987f00780c */ /* 0x040fe40003fc4270 */
[----:B------:R-:W-:Y:S01]  /*6b20*/  ISETP.GT.AND P3, PT, R127, 0x99, PT ;  /* 0x000000997f00780c */ /* 0x000fe20003f64270 */
[----:B------:R-:W-:Y:S01]  /*6b30*/  FMUL.FTZ R127, R0, R78 ;  /* 0x0000004e007f7220 */ /* 0x000fe20000410000 */
[----:B------:R-:W-:Y:S01]  /*6b40*/  FSEL R69, R65, -INF , P4 ;  /* 0xff80000041457808 */ /* 0x000fe20002000000 */
[----:B------:R-:W-:Y:S01]  /*6b50*/  MUFU.TANH R74, R74 ;  /* 0x0000004a004a7308 */ /* 0x000fe20000002400 */
[----:B------:R-:W-:-:S02]  /*6b60*/  FMNMX.FTZ R78, R64, R129, !PT ;  /* 0x00000081404e7209 */ /* 0x000fc40007810000 */
[----:B------:R-:W-:Y:S02]  /*6b70*/  FSEL R85, R85, -INF , P5 ;  /* 0xff80000055557808 */ /* 0x000fe40002800000 */
[----:B------:R-:W-:Y:S01]  /*6b80*/  FMNMX.FTZ R130, R69, R78, !PT ;  /* 0x0000004e45827209 */ /* 0x000fe20007810000 */
[----:B------:R-:W-:Y:S01]  /*6b90*/  FMUL.FTZ R78, R0, R79 ;  /* 0x0000004f004e7220 */ /* 0x000fe20000410000 */
[----:B------:R-:W-:Y:S01]  /*6ba0*/  FSEL R68, R68, -INF , P6 ;  /* 0xff80000044447808 */ /* 0x000fe20003000000 */
[----:B------:R2:W3:Y:S01]  /*6bb0*/  MUFU.TANH R65, R127 ;  /* 0x0000007f00417308 */ /* 0x0004e20000002400 */
[----:B------:R-:W-:Y:S02]  /*6bc0*/  FMNMX.FTZ R129, R85, R130, !PT ;  /* 0x0000008255817209 */ /* 0x000fe40007810000 */
[----:B0-----:R-:W-:Y:S02]  /*6bd0*/  FSEL R79, R57, -INF , P3 ;  /* 0xff800000394f7808 */ /* 0x001fe40001800000 */
[----:B------:R-:W-:-:S02]  /*6be0*/  FMNMX.FTZ R130, R68, R129, !PT ;  /* 0x0000008144827209 */ /* 0x000fc40007810000 */
[----:B------:R-:W-:Y:S01]  /*6bf0*/  ISETP.GT.AND P6, PT, R126, RZ, PT ;  /* 0x000000ff7e00720c */ /* 0x000fe20003fc4270 */
[----:B------:R-:W-:Y:S01]  /*6c00*/  MUFU.TANH R78, R78 ;  /* 0x0000004e004e7308 */ /* 0x000fe20000002400 */
[----:B------:R-:W-:Y:S01]  /*6c10*/  FMNMX.FTZ R57, R79, R130, !PT ;  /* 0x000000824f397209 */ /* 0x000fe20007810000 */
[----:B--2---:R-:W-:Y:S01]  /*6c20*/  FMUL.FTZ R127, R0, R71 ;  /* 0x00000047007f7220 */ /* 0x004fe20000410000 */
[C---:B------:R-:W-:Y:S02]  /*6c30*/  ISETP.GT.AND P5, PT, R126.reuse, 0x1, PT ;  /* 0x000000017e00780c */ /* 0x040fe40003fa4270 */
[----:B------:R-:W-:Y:S01]  /*6c40*/  ISETP.GT.AND P4, PT, R126, 0x8, PT ;  /* 0x000000087e00780c */ /* 0x000fe20003f84270 */
[----:B------:R-:W0:Y:S01]  /*6c50*/  SHFL.BFLY PT, R130, R57, 0x2, 0x1f ;  /* 0x0c401f0039827f89 */ /* 0x000e2200000e0000 */
[----:B------:R-:W-:Y:S01]  /*6c60*/  FSEL R10, R10, -INF , P5 ;  /* 0xff8000000a0a7808 */ /* 0x000fe20002800000 */
[----:B------:R-:W-:Y:S01]  /*6c70*/  MUFU.TANH R82, R82 ;  /* 0x0000005200527308 */ /* 0x000fe20000002400 */
[----:B------:R-:W-:-:S02]  /*6c80*/  FSEL R13, R13, -INF , P4 ;  /* 0xff8000000d0d7808 */ /* 0x000fc40002000000 */
[C---:B------:R-:W-:Y:S02]  /*6c90*/  ISETP.GT.AND P5, PT, R126.reuse, 0x10, PT ;  /* 0x000000107e00780c */ /* 0x040fe40003fa4270 */
[----:B------:R-:W-:-:S03]  /*6ca0*/  ISETP.GT.AND P4, PT, R126, 0x11, PT ;  /* 0x000000117e00780c */ /* 0x000fc60003f84270 */
[----:B------:R-:W2:Y:S01]  /*6cb0*/  MUFU.TANH R83, R83 ;  /* 0x0000005300537308 */ /* 0x000ea20000002400 */
[----:B------:R-:W-:Y:S02]  /*6cc0*/  FSEL R120, R120, -INF , P4 ;  /* 0xff80000078787808 */ /* 0x000fe40002000000 */
[----:B------:R-:W-:-:S04]  /*6cd0*/  ISETP.GT.AND P4, PT, R126, 0x20, PT ;  /* 0x000000207e00780c */ /* 0x000fc80003f84270 */
[----:B------:R-:W-:Y:S01]  /*6ce0*/  FSEL R106, R106, -INF , P4 ;  /* 0xff8000006a6a7808 */ /* 0x000fe20002000000 */
[----:B------:R-:W4:Y:S01]  /*6cf0*/  MUFU.TANH R86, R86 ;  /* 0x0000005600567308 */ /* 0x000f220000002400 */
[----:B------:R-:W-:-:S04]  /*6d00*/  ISETP.GT.AND P4, PT, R126, 0x29, PT ;  /* 0x000000297e00780c */ /* 0x000fc80003f84270 */
[----:B------:R-:W-:Y:S02]  /*6d10*/  FSEL R111, R111, -INF , P4 ;  /* 0xff8000006f6f7808 */ /* 0x000fe40002000000 */
[----:B0-----:R-:W-:Y:S01]  /*6d20*/  FMNMX.FTZ R130, R57, R130, !PT ;  /* 0x0000008239827209 */ /* 0x001fe20007810000 */
[----:B------:R-:W0:Y:S01]  /*6d30*/  MUFU.TANH R87, R87 ;  /* 0x0000005700577308 */ /* 0x000e220000002400 */
[----:B------:R-:W-:-:S03]  /*6d40*/  ISETP.GT.AND P4, PT, R126, 0x38, PT ;  /* 0x000000387e00780c */ /* 0x000fc60003f84270 */
[----:B------:R-:W5:Y:S01]  /*6d50*/  SHFL.BFLY PT, R57, R130, 0x1, 0x1f ;  /* 0x0c201f0082397f89 */ /* 0x000f6200000e0000 */
[----:B------:R-:W-:Y:S02]  /*6d60*/  FSEL R118, R118, -INF , P4 ;  /* 0xff80000076767808 */ /* 0x000fe40002000000 */
[C---:B------:R-:W-:Y:S01]  /*6d70*/  ISETP.GT.AND P4, PT, R126.reuse, 0x41, PT ;  /* 0x000000417e00780c */ /* 0x040fe20003f84270 */
[----:B------:R-:W0:Y:S03]  /*6d80*/  MUFU.TANH R58, R58 ;  /* 0x0000003a003a7308 */ /* 0x000e260000002400 */
[----:B------:R-:W-:Y:S02]  /*6d90*/  FSEL R91, R91, -INF , P4 ;  /* 0xff8000005b5b7808 */ /* 0x000fe40002000000 */
[----:B------:R-:W-:-:S03]  /*6da0*/  ISETP.GT.AND P4, PT, R126, 0x50, PT ;  /* 0x000000507e00780c */ /* 0x000fc60003f84270 */
[----:B------:R-:W0:Y:S01]  /*6db0*/  MUFU.TANH R59, R59 ;  /* 0x0000003b003b7308 */ /* 0x000e220000002400 */
[----:B------:R-:W-:Y:S02]  /*6dc0*/  FSEL R98, R98, -INF , P4 ;  /* 0xff80000062627808 */ /* 0x000fe40002000000 */
[----:B------:R-:W-:-:S04]  /*6dd0*/  ISETP.GT.AND P4, PT, R126, 0x59, PT ;  /* 0x000000597e00780c */ /* 0x000fc80003f84270 */
[----:B-1----:R-:W-:Y:S01]  /*6de0*/  FSEL R103, R103, -INF , P4 ;  /* 0xff80000067677808 */ /* 0x002fe20002000000 */
[----:B------:R-:W1:Y:S01]  /*6df0*/  MUFU.TANH R62, R62 ;  /* 0x0000003e003e7308 */ /* 0x000e620000002400 */
[----:B------:R-:W-:Y:S02]  /*6e00*/  ISETP.GT.AND P4, PT, R126, 0x68, PT ;  /* 0x000000687e00780c */ /* 0x000fe40003f84270 */
[----:B-----5:R-:W-:Y:S01]  /*6e10*/  FMNMX.FTZ R57, R130, R57, !PT ;  /* 0x0000003982397209 */ /* 0x020fe20007810000 */
[----:B------:R-:W-:Y:S01]  /*6e20*/  IMAD.U32 R130, RZ, RZ, UR20 ;  /* 0x00000014ff827e24 */ /* 0x000fe2000f8e00ff */
[----:B---3--:R-:W-:Y:S02]  /*6e30*/  FSEL R65, R65, -INF , P4 ;  /* 0xff80000041417808 */ /* 0x008fe40002000000 */
[C---:B------:R-:W-:Y:S01]  /*6e40*/  FSETP.NEU.FTZ.AND P3, PT, R57.reuse, -INF , PT ;  /* 0xff8000003900780b */ /* 0x040fe20003f7d000 */
[----:B------:R-:W-:-:S01]  /*6e50*/  FFMA.FTZ R129, R57, R130, -8 ;  /* 0xc100000039817423 */ /* 0x000fc20000010082 */
[----:B------:R-:W-:Y:S01]  /*6e60*/  ISETP.GT.AND P4, PT, R126, 0x71, PT ;  /* 0x000000717e00780c */ /* 0x000fe20003f84270 */
[----:B------:R-:W3:Y:S03]  /*6e70*/  MUFU.TANH R63, R63 ;  /* 0x0000003f003f7308 */ /* 0x000ee60000002400 */
[----:B------:R-:W-:-:S02]  /*6e80*/  FSEL R71, R129, RZ, P3 ;  /* 0x000000ff81477208 */ /* 0x000fc40001800000 */
[----:B--2---:R-:W-:Y:S02]  /*6e90*/  FSEL R83, R83, -INF , P4 ;  /* 0xff80000053537808 */ /* 0x004fe40002000000 */
[----:B------:R-:W-:Y:S01]  /*6ea0*/  ISETP.GT.AND P4, PT, R126, 0x80, PT ;  /* 0x000000807e00780c */ /* 0x000fe20003f84270 */
[--C-:B------:R-:W-:Y:S01]  /*6eb0*/  FFMA.FTZ R129, R12, UR20, -R71.reuse ;  /* 0x000000140c817c23 */ /* 0x100fe20008010847 */
[----:B------:R-:W-:-:S01]  /*6ec0*/  FFMA.FTZ R12, R15, UR20, -R71 ;  /* 0x000000140f0c7c23 */ /* 0x000fc20008010847 */
[--C-:B------:R-:W-:Y:S01]  /*6ed0*/  FFMA.FTZ R15, R20, UR20, -R71.reuse ;  /* 0x00000014140f7c23 */ /* 0x100fe20008010847 */
[----:B------:R-:W-:Y:S01]  /*6ee0*/  FSEL R20, R9, -INF , P6 ;  /* 0xff80000009147808 */ /* 0x000fe20003000000 */
[--C-:B------:R-:W-:Y:S01]  /*6ef0*/  FFMA.FTZ R130, R75, UR20, -R71.reuse ;  /* 0x000000144b827c23 */ /* 0x100fe20008010847 */
[----:B------:R-:W-:-:S01]  /*6f00*/  FFMA.FTZ R75, R8, UR20, -R71 ;  /* 0x00000014084b7c23 */ /* 0x000fc20008010847 */
[--C-:B------:R-:W-:Y:S01]  /*6f10*/  FFMA.FTZ R8, R76, UR20, -R71.reuse ;  /* 0x000000144c087c23 */ /* 0x100fe20008010847 */
[----:B------:R-:W-:Y:S01]  /*6f20*/  FMNMX.FTZ R101, R20, R5, !PT ;  /* 0x0000000514657209 */ /* 0x000fe20007810000 */
[--C-:B------:R-:W-:Y:S01]  /*6f30*/  FFMA.FTZ R121, R121, UR20, -R71.reuse ;  /* 0x0000001479797c23 */ /* 0x100fe20008010847 */
[----:B------:R-:W-:-:S01]  /*6f40*/  FFMA.FTZ R76, R122, UR20, -R71 ;  /* 0x000000147a4c7c23 */ /* 0x000fc20008010847 */
[----:B------:R-:W-:Y:S01]  /*6f50*/  ISETP.GT.AND P6, PT, R126, 0x9, PT ;  /* 0x000000097e00780c */ /* 0x000fe20003fc4270 */
[----:B------:R-:W-:-:S01]  /*6f60*/  FFMA.FTZ R131, R104, UR20, -R71 ;  /* 0x0000001468837c23 */ /* 0x000fc20008010847 */
[----:B------:R-:W-:Y:S01]  /*6f70*/  FMNMX.FTZ R122, R10, R101, !PT ;  /* 0x000000650a7a7209 */ /* 0x000fe20007810000 */
[----:B------:R2:W-:Y:S01]  /*6f80*/  MUFU.EX2 R9, R121 ;  /* 0x0000007900097308 */ /* 0x0005e20000000800 */
[----:B------:R-:W-:Y:S01]  /*6f90*/  FSEL R14, R14, -INF , P6 ;  /* 0xff8000000e0e7808 */ /* 0x000fe20003000000 */
[--C-:B------:R-:W-:Y:S01]  /*6fa0*/  FFMA.FTZ R132, R105, UR20, -R71.reuse ;  /* 0x0000001469847c23 */ /* 0x100fe20008010847 */
[----:B------:R-:W-:Y:S01]  /*6fb0*/  FSEL R101, R21, -INF , P5 ;  /* 0xff80000015657808 */ /* 0x000fe20002800000 */
[--C-:B------:R-:W-:Y:S01]  /*6fc0*/  FFMA.FTZ R117, R117, UR20, -R71.reuse ;  /* 0x0000001475757c23 */ /* 0x100fe20008010847 */
[----:B------:R-:W-:Y:S01]  /*6fd0*/  ISETP.GT.AND P6, PT, R126, 0x18, PT ;  /* 0x000000187e00780c */ /* 0x000fe20003fc4270 */
[--C-:B------:R-:W-:Y:S01]  /*6fe0*/  FFMA.FTZ R88, R88, UR20, -R71.reuse ;  /* 0x0000001458587c23 */ /* 0x100fe20008010847 */
[----:B------:R-:W-:Y:S01]  /*6ff0*/  ISETP.GT.AND P5, PT, R126, 0x19, PT ;  /* 0x000000197e00780c */ /* 0x000fe20003fa4270 */
[----:B------:R5:W-:Y:S01]  /*7000*/  MUFU.EX2 R21, R131 ;  /* 0x0000008300157308 */ /* 0x000be20000000800 */
[----:B--2---:R-:W-:Y:S01]  /*7010*/  FMNMX.FTZ R121, R13, R122, !PT ;  /* 0x0000007a0d797209 */ /* 0x004fe20007810000 */
[--C-:B------:R-:W-:Y:S01]  /*7020*/  FFMA.FTZ R89, R89, UR20, -R71.reuse ;  /* 0x0000001459597c23 */ /* 0x100fe20008010847 */
[----:B------:R-:W-:Y:S01]  /*7030*/  FSEL R123, R123, -INF , P6 ;  /* 0xff8000007b7b7808 */ /* 0x000fe20003000000 */
[--C-:B------:R-:W-:Y:S01]  /*7040*/  FFMA.FTZ R93, R93, UR20, -R71.reuse ;  /* 0x000000145d5d7c23 */ /* 0x100fe20008010847 */
[----:B------:R-:W-:Y:S01]  /*7050*/  FMNMX.FTZ R104, R14, R121, !PT ;  /* 0x000000790e687209 */ /* 0x000fe20007810000 */
[--C-:B------:R-:W-:Y:S01]  /*7060*/  FFMA.FTZ R96, R96, UR20, -R71.reuse ;  /* 0x0000001460607c23 */ /* 0x100fe20008010847 */
[----:B------:R-:W-:Y:S01]  /*7070*/  FSEL R124, R124, -INF , P5 ;  /* 0xff8000007c7c7808 */ /* 0x000fe20002800000 */
[----:B------:R-:W2:Y:S01]  /*7080*/  MUFU.TANH R66, R66 ;  /* 0x0000004200427308 */ /* 0x000ea20000002400 */
[----:B------:R-:W-:Y:S01]  /*7090*/  FMNMX.FTZ R105, R101, R104, !PT ;  /* 0x0000006865697209 */ /* 0x000fe20007810000 */
[--C-:B-----5:R-:W-:Y:S01]  /*70a0*/  FFMA.FTZ R131, R112, UR20, -R71.reuse ;  /* 0x0000001470837c23 */ /* 0x120fe20008010847 */
[----:B------:R-:W-:Y:S01]  /*70b0*/  ISETP.GT.AND P6, PT, R126, 0x21, PT ;  /* 0x000000217e00780c */ /* 0x000fe20003fc4270 */
        /* <DEDUP_REMOVED lines=11> */
[----:B------:R-:W-:Y:S01]  /*7170*/  FSEL R110, R110, -INF , P5 ;  /* 0xff8000006e6e7808 */ /* 0x000fe20002800000 */
[--C-:B------:R-:W-:Y:S01]  /*7180*/  FFMA.FTZ R11, R11, UR20, -R71.reuse ;  /* 0x000000140b0b7c23 */ /* 0x100fe20008010847 */
[----:B------:R-:W-:Y:S01]  /*7190*/  FMNMX.FTZ R122, R106, R121, !PT ;  /* 0x000000796a7a7209 */ /* 0x000fe20007810000 */
[----:B------:R-:W5:Y:S01]  /*71a0*/  MUFU.TANH R70, R70 ;  /* 0x0000004600467308 */ /* 0x000f620000002400 */
[----:B------:R-:W-:Y:S01]  /*71b0*/  ISETP.GT.AND P6, PT, R126, 0x30, PT ;  /* 0x000000307e00780c */ /* 0x000fe20003fc4270 */
[--C-:B------:R-:W-:Y:S01]  /*71c0*/  FFMA.FTZ R128, R128, UR20, -R71.reuse ;  /* 0x0000001480807c23 */ /* 0x100fe20008010847 */
[----:B------:R-:W-:Y:S01]  /*71d0*/  FMNMX.FTZ R109, R107, R122, !PT ;  /* 0x0000007a6b6d7209 */ /* 0x000fe20007810000 */
[----:B------:R-:W-:Y:S01]  /*71e0*/  FFMA.FTZ R68, R68, UR20, -R71 ;  /* 0x0000001444447c23 */ /* 0x000fe20008010847 */
[----:B------:R-:W-:-:S02]  /*71f0*/  ISETP.GT.AND P5, PT, R126, 0x31, PT ;  /* 0x000000317e00780c */ /* 0x000fc40003fa4270 */
[----:B------:R-:W-:Y:S01]  /*7200*/  FMNMX.FTZ R112, R110, R109, !PT ;  /* 0x0000006d6e707209 */ /* 0x000fe20007810000 */
[----:B------:R-:W5:Y:S01]  /*7210*/  MUFU.TANH R127, R127 ;  /* 0x0000007f007f7308 */ /* 0x000f620000002400 */
[----:B------:R-:W-:Y:S02]  /*7220*/  FSEL R114, R114, -INF , P6 ;  /* 0xff80000072727808 */ /* 0x000fe40003000000 */
[----:B------:R-:W-:Y:S01]  /*7230*/  FMNMX.FTZ R121, R111, R112, !PT ;  /* 0x000000706f797209 */ /* 0x000fe20007810000 */
[----:B------:R-:W-:-:S01]  /*7240*/  FFMA.FTZ R112, R113, UR20, -R71 ;  /* 0x0000001471707c23 */ /* 0x000fc20008010847 */
[----:B------:R-:W-:Y:S02]  /*7250*/  FSEL R115, R115, -INF , P5 ;  /* 0xff80000073737808 */ /* 0x000fe40002800000 */
[----:B------:R-:W-:Y:S01]  /*7260*/  FMNMX.FTZ R122, R114, R121, !PT ;  /* 0x00000079727a7209 */ /* 0x000fe20007810000 */
[----:B------:R4:W-:Y:S01]  /*7270*/  MUFU.EX2 R109, R131 ;  /* 0x00000083006d7308 */ /* 0x0009e20000000800 */
[----:B------:R-:W-:-:S02]  /*7280*/  ISETP.GT.AND P6, PT, R126, 0x39, PT ;  /* 0x000000397e00780c */ /* 0x000fc40003fc4270 */
[----:B------:R-:W-:Y:S01]  /*7290*/  FMNMX.FTZ R113, R115, R122, !PT ;  /* 0x0000007a73717209 */ /* 0x000fe20007810000 */
[----:B------:R-:W-:-:S01]  /*72a0*/  FFMA.FTZ R122, R116, UR20, -R71 ;  /* 0x00000014747a7c23 */ /* 0x000fc20008010847 */
[----:B------:R-:W-:Y:S02]  /*72b0*/  ISETP.GT.AND P5, PT, R126, 0x40, PT ;  /* 0x000000407e00780c */ /* 0x000fe40003fa4270 */
[----:B------:R-:W-:Y:S01]  /*72c0*/  FSEL R119, R119, -INF , P6 ;  /* 0xff80000077777808 */ /* 0x000fe20003000000 */
[----:B------:R-:W-:Y:S01]  /*72d0*/  MUFU.EX2 R130, R130 ;  /* 0x0000008200827308 */ /* 0x000fe20000000800 */
[----:B------:R-:W-:Y:S01]  /*72e0*/  FMNMX.FTZ R116, R118, R113, !PT ;  /* 0x0000007176747209 */ /* 0x000fe20007810000 */
[----:B----4-:R-:W-:Y:S01]  /*72f0*/  FFMA.FTZ R131, R125, UR20, -R71 ;  /* 0x000000147d837c23 */ /* 0x010fe20008010847 */
[----:B------:R-:W-:Y:S02]  /*7300*/  FSEL R113, R90, -INF , P5 ;  /* 0xff8000005a717808 */ /* 0x000fe40002800000 */
[----:B------:R-:W-:-:S02]  /*7310*/  FMNMX.FTZ R116, R119, R116, !PT ;  /* 0x0000007477747209 */ /* 0x000fc40007810000 */
[C---:B------:R-:W-:Y:S01]  /*7320*/  ISETP.GT.AND P6, PT, R126.reuse, 0x48, PT ;  /* 0x000000487e00780c */ /* 0x040fe20003fc4270 */
[----:B------:R4:W-:Y:S01]  /*7330*/  MUFU.EX2 R90, R122 ;  /* 0x0000007a005a7308 */ /* 0x0009e20000000800 */
[----:B------:R-:W-:Y:S02]  /*7340*/  FMNMX.FTZ R116, R113, R116, !PT ;  /* 0x0000007471747209 */ /* 0x000fe40007810000 */
[----:B------:R-:W-:Y:S02]  /*7350*/  ISETP.GT.AND P5, PT, R126, 0x49, PT ;  /* 0x000000497e00780c */ /* 0x000fe40003fa4270 */
[----:B------:R-:W-:Y:S02]  /*7360*/  FSEL R94, R94, -INF , P6 ;  /* 0xff8000005e5e7808 */ /* 0x000fe40003000000 */
[----:B------:R-:W-:Y:S01]  /*7370*/  FMNMX.FTZ R121, R91, R116, !PT ;  /* 0x000000745b797209 */ /* 0x000fe20007810000 */
[----:B------:R-:W-:Y:S01]  /*7380*/  MUFU.EX2 R75, R75 ;  /* 0x0000004b004b7308 */ /* 0x000fe20000000800 */
[----:B------:R-:W-:Y:S01]  /*7390*/  FSEL R95, R95, -INF , P5 ;  /* 0xff8000005f5f7808 */ /* 0x000fe20002800000 */
[----:B----4-:R-:W-:Y:S01]  /*73a0*/  FFMA.FTZ R122, R92, UR20, -R71 ;  /* 0x000000145c7a7c23 */ /* 0x010fe20008010847 */
[----:B------:R-:W-:-:S02]  /*73b0*/  FMNMX.FTZ R116, R94, R121, !PT ;  /* 0x000000795e747209 */ /* 0x000fc40007810000 */
[C---:B------:R-:W-:Y:S02]  /*73c0*/  ISETP.GT.AND P6, PT, R126.reuse, 0x51, PT ;  /* 0x000000517e00780c */ /* 0x040fe40003fc4270 */
[----:B------:R-:W-:Y:S01]  /*73d0*/  FMNMX.FTZ R121, R95, R116, !PT ;  /* 0x000000745f797209 */ /* 0x000fe20007810000 */
[----:B------:R-:W-:Y:S01]  /*73e0*/  MUFU.EX2 R8, R8 ;  /* 0x0000000800087308 */ /* 0x000fe20000000800 */
[----:B------:R-:W-:Y:S02]  /*73f0*/  ISETP.GT.AND P5, PT, R126, 0x58, PT ;  /* 0x000000587e00780c */ /* 0x000fe40003fa4270 */
[----:B------:R-:W-:Y:S02]  /*7400*/  FSEL R99, R99, -INF , P6 ;  /* 0xff80000063637808 */ /* 0x000fe40003000000 */
[----:B------:R-:W-:Y:S02]  /*7410*/  FMNMX.FTZ R116, R98, R121, !PT ;  /* 0x0000007962747209 */ /* 0x000fe40007810000 */
[----:B------:R-:W-:Y:S01]  /*7420*/  FSEL R102, R102, -INF , P5 ;  /* 0xff80000066667808 */ /* 0x000fe20002800000 */
[----:B------:R-:W-:Y:S01]  /*7430*/  MUFU.EX2 R129, R129 ;  /* 0x0000008100817308 */ /* 0x000fe20000000800 */
[----:B------:R-:W-:-:S02]  /*7440*/  FMNMX.FTZ R121, R99, R116, !PT ;  /* 0x0000007463797209 */ /* 0x000fc40007810000 */
[----:B------:R-:W-:Y:S02]  /*7450*/  ISETP.GT.AND P6, PT, R126, 0x60, PT ;  /* 0x000000607e00780c */ /* 0x000fe40003fc4270 */
[----:B------:R-:W-:Y:S02]  /*7460*/  FMNMX.FTZ R116, R102, R121, !PT ;  /* 0x0000007966747209 */ /* 0x000fe40007810000 */
[----:B------:R-:W-:Y:S01]  /*7470*/  ISETP.GT.AND P5, PT, R126, 0x61, PT ;  /* 0x000000617e00780c */ /* 0x000fe20003fa4270 */
[----:B------:R-:W-:Y:S01]  /*7480*/  MUFU.EX2 R12, R12 ;  /* 0x0000000c000c7308 */ /* 0x000fe20000000800 */
[----:B------:R-:W-:Y:S02]  /*7490*/  FSEL R92, R74, -INF , P6 ;  /* 0xff8000004a5c7808 */ /* 0x000fe40003000000 */
[----:B------:R-:W-:Y:S02]  /*74a0*/  FMNMX.FTZ R121, R103, R116, !PT ;  /* 0x0000007467797209 */ /* 0x000fe40007810000 */
[----:B------:R-:W-:-:S02]  /*74b0*/  FSEL R7, R7, -INF , P5 ;  /* 0xff80000007077808 */ /* 0x000fc40002800000 */
[----:B------:R-:W-:Y:S01]  /*74c0*/  FMNMX.FTZ R116, R92, R121, !PT ;  /* 0x000000795c747209 */ /* 0x000fe20007810000 */
[----:B------:R4:W-:Y:S01]  /*74d0*/  MUFU.EX2 R74, R122 ;  /* 0x0000007a004a7308 */ /* 0x0009e20000000800 */
[C---:B------:R-:W-:Y:S02]  /*74e0*/  ISETP.GT.AND P6, PT, R126.reuse, 0x69, PT ;  /* 0x000000697e00780c */ /* 0x040fe40003fc4270 */
[----:B------:R-:W-:Y:S02]  /*74f0*/  FMNMX.FTZ R116, R7, R116, !PT ;  /* 0x0000007407747209 */ /* 0x000fe40007810000 */
[----:B------:R-:W-:Y:S02]  /*7500*/  ISETP.GT.AND P5, PT, R126, 0x70, PT ;  /* 0x000000707e00780c */ /* 0x000fe40003fa4270 */
[----:B------:R-:W-:Y:S01]  /*7510*/  FSEL R78, R78, -INF , P6 ;  /* 0xff8000004e4e7808 */ /* 0x000fe20003000000 */
[----:B------:R-:W-:Y:S01]  /*7520*/  MUFU.EX2 R15, R15 ;  /* 0x0000000f000f7308 */ /* 0x000fe20000000800 */
[----:B------:R-:W-:Y:S01]  /*7530*/  FMNMX.FTZ R121, R65, R116, !PT ;  /* 0x0000007441797209 */ /* 0x000fe20007810000 */
[----:B----4-:R-:W-:Y:S01]  /*7540*/  FFMA.FTZ R122, R100, UR20, -R71 ;  /* 0x00000014647a7c23 */ /* 0x010fe20008010847 */
[----:B------:R-:W-:-:S02]  /*7550*/  FSEL R82, R82, -INF , P5 ;  /* 0xff80000052527808 */ /* 0x000fc40002800000 */
[----:B------:R-:W-:Y:S02]  /*7560*/  FMNMX.FTZ R121, R78, R121, !PT ;  /* 0x000000794e797209 */ /* 0x000fe40007810000 */
[----:B------:R-:W-:Y:S01]  /*7570*/  ISETP.GT.AND P6, PT, R126, 0x78, PT ;  /* 0x000000787e00780c */ /* 0x000fe20003fc4270 */
[----:B------:R-:W-:Y:S01]  /*7580*/  MUFU.EX2 R76, R76 ;  /* 0x0000004c004c7308 */ /* 0x000fe20000000800 */
[----:B------:R-:W-:Y:S02]  /*7590*/  FMNMX.FTZ R116, R82, R121, !PT ;  /* 0x0000007952747209 */ /* 0x000fe40007810000 */
[----:B------:R-:W-:Y:S02]  /*75a0*/  ISETP.GT.AND P5, PT, R126, 0x79, PT ;  /* 0x000000797e00780c */ /* 0x000fe40003fa4270 */
[----:B------:R-:W-:Y:S02]  /*75b0*/  FSEL R86, R86, -INF , P6 ;  /* 0xff80000056567808 */ /* 0x000fe40003000000 */
[----:B------:R-:W-:Y:S01]  /*75c0*/  FMNMX.FTZ R121, R83, R116, !PT ;  /* 0x0000007453797209 */ /* 0x000fe20007810000 */
[----:B------:R-:W-:Y:S01]  /*75d0*/  MUFU.EX2 R104, R132 ;  /* 0x0000008400687308 */ /* 0x000fe20000000800 */
[----:B0-----:R-:W-:-:S02]  /*75e0*/  FSEL R87, R87, -INF , P5 ;  /* 0xff80000057577808 */ /* 0x001fc40002800000 */
[----:B------:R-:W-:Y:S02]  /*75f0*/  FMNMX.FTZ R116, R86, R121, !PT ;  /* 0x0000007956747209 */ /* 0x000fe40007810000 */
[----:B------:R-:W-:Y:S02]  /*7600*/  ISETP.GT.AND P6, PT, R126, 0x81, PT ;  /* 0x000000817e00780c */ /* 0x000fe40003fc4270 */
[----:B------:R-:W-:Y:S01]  /*7610*/  FSEL R100, R58, -INF , P4 ;  /* 0xff8000003a647808 */ /* 0x000fe20002000000 */
[----:B------:R-:W-:Y:S01]  /*7620*/  MUFU.EX2 R105, R105 ;  /* 0x0000006900697308 */ /* 0x000fe20000000800 */
[----:B------:R-:W-:Y:S02]  /*7630*/  FMNMX.FTZ R121, R87, R116, !PT ;  /* 0x0000007457797209 */ /* 0x000fe40007810000 */
[----:B------:R-:W-:Y:S02]  /*7640*/  ISETP.GT.AND P5, PT, R126, 0x88, PT ;  /* 0x000000887e00780c */ /* 0x000fe40003fa4270 */
[----:B------:R-:W-:-:S02]  /*7650*/  FSEL R59, R59, -INF , P6 ;  /* 0xff8000003b3b7808 */ /* 0x000fc40003000000 */
[----:B------:R-:W-:Y:S01]  /*7660*/  FMNMX.FTZ R116, R100, R121, !PT ;  /* 0x0000007964747209 */ /* 0x000fe20007810000 */
[----:B------:R0:W-:Y:S01]  /*7670*/  MUFU.EX2 R58, R122 ;  /* 0x0000007a003a7308 */ /* 0x0001e20000000800 */
[----:B------:R-:W-:Y:S02]  /*7680*/  ISETP.GT.AND P4, PT, R126, 0x89, PT ;  /* 0x000000897e00780c */ /* 0x000fe40003f84270 */
[----:B-1----:R-:W-:Y:S02]  /*7690*/  FSEL R62, R62, -INF , P5 ;  /* 0xff8000003e3e7808 */ /* 0x002fe40002800000 */
[----:B------:R-:W-:Y:S02]  /*76a0*/  FMNMX.FTZ R125, R59, R116, !PT ;  /* 0x000000743b7d7209 */ /* 0x000fe40007810000 */
[----:B------:R-:W-:Y:S01]  /*76b0*/  ISETP.GT.AND P6, PT, R126, 0x90, PT ;  /* 0x000000907e00780c */ /* 0x000fe20003fc4270 */
[----:B------:R1:W-:Y:S01]  /*76c0*/  MUFU.EX2 R121, R131 ;  /* 0x0000008300797308 */ /* 0x0003e20000000800 */
[----:B---3--:R-:W-:-:S02]  /*76d0*/  FSEL R63, R63, -INF , P4 ;  /* 0xff8000003f3f7808 */ /* 0x008fc40002000000 */
[----:B------:R-:W-:Y:S02]  /*76e0*/  FMNMX.FTZ R116, R62, R125, !PT ;  /* 0x0000007d3e747209 */ /* 0x000fe40007810000 */
[----:B------:R-:W-:Y:S02]  /*76f0*/  ISETP.GT.AND P5, PT, R126, 0x91, PT ;  /* 0x000000917e00780c */ /* 0x000fe40003fa4270 */
[----:B--2---:R-:W-:Y:S01]  /*7700*/  FSEL R66, R66, -INF , P6 ;  /* 0xff80000042427808 */ /* 0x004fe20003000000 */
[----:B------:R-:W-:Y:S01]  /*7710*/  MUFU.EX2 R108, R108 ;  /* 0x0000006c006c7308 */ /* 0x000fe20000000800 */
[----:B------:R-:W-:Y:S02]  /*7720*/  FMNMX.FTZ R125, R63, R116, !PT ;  /* 0x000000743f7d7209 */ /* 0x000fe40007810000 */
[----:B------:R-:W-:Y:S02]  /*7730*/  ISETP.GT.AND P4, PT, R126, 0x98, PT ;  /* 0x000000987e00780c */ /* 0x000fe40003f84270 */
[----:B-----5:R-:W-:-:S02]  /*7740*/  FSEL R67, R67, -INF , P5 ;  /* 0xff80000043437808 */ /* 0x020fc40002800000 */
[----:B------:R-:W-:Y:S01]  /*7750*/  FMNMX.FTZ R116, R66, R125, !PT ;  /* 0x0000007d42747209 */ /* 0x000fe20007810000 */
[----:B------:R-:W-:Y:S01]  /*7760*/  MUFU.EX2 R112, R112 ;  /* 0x0000007000707308 */ /* 0x000fe20000000800 */
[----:B------:R-:W-:Y:S02]  /*7770*/  ISETP.GT.AND P6, PT, R126, 0x99, PT ;  /* 0x000000997e00780c */ /* 0x000fe40003fc4270 */
[----:B------:R-:W-:Y:S02]  /*7780*/  FSEL R70, R70, -INF , P4 ;  /* 0xff80000046467808 */ /* 0x000fe40002000000 */
[----:B------:R-:W-:Y:S01]  /*7790*/  FMNMX.FTZ R125, R67, R116, !PT ;  /* 0x00000074437d7209 */ /* 0x000fe20007810000 */
[--C-:B------:R-:W-:Y:S01]  /*77a0*/  FFMA.FTZ R116, R77, UR20, -R71.reuse ;  /* 0x000000144d747c23 */ /* 0x100fe20008010847 */
[----:B------:R-:W-:Y:S01]  /*77b0*/  FSEL R127, R127, -INF , P6 ;  /* 0xff8000007f7f7808 */ /* 0x000fe20003000000 */
[--C-:B------:R-:W-:Y:S01]  /*77c0*/  FFMA.FTZ R77, R80, UR20, -R71.reuse ;  /* 0x00000014504d7c23 */ /* 0x100fe20008010847 */
[----:B0-----:R-:W-:Y:S01]  /*77d0*/  FMNMX.FTZ R122, R70, R125, !PT ;  /* 0x0000007d467a7209 */ /* 0x001fe20007810000 */
[--C-:B------:R-:W-:Y:S01]  /*77e0*/  FFMA.FTZ R80, R81, UR20, -R71.reuse ;  /* 0x0000001451507c23 */ /* 0x100fe20008010847 */
[----:B------:R-:W-:-:S01]  /*77f0*/  FFMA.FTZ R81, R84, UR20, -R71 ;  /* 0x0000001454517c23 */ /* 0x000fc20008010847 */
[--C-:B------:R-:W-:Y:S01]  /*7800*/  FFMA.FTZ R84, R56, UR20, -R71.reuse ;  /* 0x0000001438547c23 */ /* 0x100fe20008010847 */
        /* <DEDUP_REMOVED lines=11> */
[----:B-1----:R-:W0:Y:S01]  /*78c0*/  SHFL.BFLY PT, R131, R126, 0x1, 0x1f ;  /* 0x0c201f007e837f89 */ /* 0x002e2200000e0000 */
[----:B------:R-:W-:-:S01]  /*78d0*/  FFMA.FTZ R69, R85, UR20, -R71 ;  /* 0x0000001455457c23 */ /* 0x000fc20008010847 */
[----:B------:R-:W-:-:S02]  /*78e0*/  IMAD.U32 R85, RZ, RZ, UR20 ;  /* 0x00000014ff557e24 */ /* 0x000fc4000f8e00ff */
[----:B------:R-:W-:-:S01]  /*78f0*/  FFMA.FTZ R71, R79, UR20, -R71 ;  /* 0x000000144f477c23 */ /* 0x000fc20008010847 */
[----:B------:R1:W-:Y:S08]  /*7900*/  MUFU.EX2 R122, R128 ;  /* 0x00000080007a7308 */ /* 0x0003f00000000800 */
        /* <DEDUP_REMOVED lines=13> */
[--C-:B-1----:R-:W-:Y:S01]  /*79e0*/  FFMA.FTZ R128, R94, UR20, -R79.reuse ;  /* 0x000000145e807c23 */ /* 0x102fe2000801084f */
[----:B------:R-:W-:-:S01]  /*79f0*/  FFMA.FTZ R124, R91, UR20, -R79 ;  /* 0x000000145b7c7c23 */ /* 0x000fc2000801084f */
[----:B------:R-:W-:Y:S01]  /*7a00*/  FSEL R94, R56, RZ, P4 ;  /* 0x000000ff385e7208 */ /* 0x000fe20002000000 */
[----:B------:R-:W-:-:S01]  /*7a10*/  FFMA.FTZ R10, R10, UR20, -R79 ;  /* 0x000000140a0a7c23 */ /* 0x000fc2000801084f */
[----:B------:R-:W-:Y:S01]  /*7a20*/  FSEL R91, R57, RZ, P3 ;  /* 0x000000ff395b7208 */ /* 0x000fe20001800000 */
[----:B------:R-:W-:Y:S01]  /*7a30*/  MUFU.EX2 R85, R85 ;  /* 0x0000005500557308 */ /* 0x000fe20000000800 */
[----:B------:R-:W-:-:S01]  /*7a40*/  FFMA.FTZ R13, R13, UR20, -R79 ;  /* 0x000000140d0d7c23 */ /* 0x000fc2000801084f */
[----:B------:R-:W-:Y:S01]  /*7a50*/  FADD.FTZ R94, -R94, R5 ;  /* 0x000000055e5e7221 */ /* 0x000fe20000010100 */
[----:B------:R-:W-:-:S01]  /*7a60*/  FFMA.FTZ R14, R14, UR20, -R79 ;  /* 0x000000140e0e7c23 */ /* 0x000fc2000801084f */
[----:B------:R-:W-:Y:S01]  /*7a70*/  FADD.FTZ R91, -R91, R6 ;  /* 0x000000065b5b7221 */ /* 0x000fe20000010100 */
[----:B------:R-:W-:-:S01]  /*7a80*/  FFMA.FTZ R106, R106, UR20, -R79 ;  /* 0x000000146a6a7c23 */ /* 0x000fc2000801084f */
[----:B------:R-:W-:Y:S01]  /*7a90*/  FMUL.FTZ R94, R94, UR20 ;  /* 0x000000145e5e7c20 */ /* 0x000fe20008410000 */
        /* <DEDUP_REMOVED lines=36> */
[----:B------:R-:W-:Y:S01]  /*7ce0*/  FADD.FTZ R126, R8, R131 ;  /* 0x00000083087e7221 */ /* 0x000fe20000010000 */
[----:B------:R-:W-:-:S01]  /*7cf0*/  FFMA.FTZ R70, R70, UR20, -R79 ;  /* 0x0000001446467c23 */ /* 0x000fc2000801084f */
[----:B------:R-:W-:Y:S01]  /*7d00*/  FFMA.FTZ R79, R127, UR20, -R79 ;  /* 0x000000147f4f7c23 */ /* 0x000fe2000801084f */
[----:B------:R-:W-:-:S01]  /*7d10*/  FADD.FTZ R2, R10, R3 ;  /* 0x000000030a027221 */ /* 0x000fc20000010000 */
[----:B------:R-:W-:-:S02]  /*7d20*/  FADD.FTZ R103, R129, R126 ;  /* 0x0000007e81677221 */ /* 0x000fc40000010000 */
        /* <DEDUP_REMOVED lines=129> */
.L_x_12823:
        /* <DEDUP_REMOVED lines=83> */
.L_x_12814:
        /* <DEDUP_REMOVED lines=8> */
.L_x_12835:
[----:B------:R-:W-:-:S04]  /*8af0*/  UIADD3 UR46, UR21, 0x1, URZ ;  /* 0x00000001152e7890 */ /* 0x000fc8000fffe03f */
[----:B------:R-:W-:-:S04]  /*8b00*/  UISETP.NE.AND UP0, UPT, UR46, 0x2, UPT ;  /* 0x000000022e00788c */ /* 0x000fc8000bf05270 */
[----:B------:R-:W-:Y:S02]  /*8b10*/  USEL UR47, URZ, 0x1, UP0 ;  /* 0x000000013f2f7887 */ /* 0x000fe40008000000 */
[----:B------:R-:W-:Y:S02]  /*8b20*/  USEL UR46, UR46, URZ, UP0 ;  /* 0x0000003f2e2e7287 */ /* 0x000fe40008000000 */
[----:B------:R-:W-:Y:S01]  /*8b30*/  ULOP3.LUT UR47, UR22, UR47, URZ, 0x3c, !UPT ;  /* 0x0000002f162f7292 */ /* 0x000fe2000f8e3c3f */
[----:B------:R-:W-:Y:S11]  /*8b40*/  @!P1 BRA `(.L_x_12826) ;  /* 0x0000000000049947 */ /* 0x000ff60003800000 */
[----:B------:R-:W-:Y:S01]  /*8b50*/  BPT.TRAP 0x1 ;  /* 0x000000040000795c */ /* 0x000fe20000300000 */
.L_x_12826:
[----:B------:R-:W-:Y:S01]  /*8b60*/  ULEA UR6, UR46, UR45, 0x3 ;  /* 0x0000002d2e067291 */ /* 0x000fe2000f8e183f */
[----:B------:R-:W-:-:S05]  /*8b70*/  IMAD.U32 R7, RZ, RZ, UR47 ;  /* 0x0000002fff077e24 */ /* 0x000fca000f8e00ff */
[----:B------:R-:W-:-:S04]  /*8b80*/  SHF.L.U32 R7, R7, 0x1f, RZ ;  /* 0x0000001f07077819 */ /* 0x000fc800000006ff */
[----:B------:R0:W1:Y:S01]  /*8b90*/  SYNCS.PHASECHK.TRANS64.TRYWAIT P2, [UR6+0x13230], R7 ;  /* 0x01323007ff0075a7 */ /* 0x0000620008040146 */
[----:B------:R-:W-:Y:S05]  /*8ba0*/  @!P1 BRA `(.L_x_12827) ;  /* 0x0000000000049947 */ /* 0x000fea0003800000 */
[----:B------:R-:W-:Y:S01]  /*8bb0*/  BPT.TRAP 0x1 ;  /* 0x000000040000795c */ /* 0x000fe20000300000 */
.L_x_12827:
[----:B-1----:R-:W-:Y:S05]  /*8bc0*/  @P2 BRA `(.L_x_12828) ;  /* 0x0000000000082947 */ /* 0x002fea0003800000 */
[----:B------:R-:W1:Y:S02]  /*8bd0*/  SYNCS.PHASECHK.TRANS64.TRYWAIT P2, [UR6+0x13230], R7 ;  /* 0x01323007ff0075a7 */ /* 0x000e640008040146 */
[----:B-1----:R-:W-:Y:S05]  /*8be0*/  @!P2 BRA `(.L_x_12829) ;  /* 0x000000b80038a947 */ /* 0x002fea0003800000 */
.L_x_12828:
        /* <DEDUP_REMOVED lines=64> */
.L_x_12830:
[----:B------:R-:W-:Y:S01]  /*8ff0*/  ULEA UR11, UR21, UR45, 0x3 ;  /* 0x0000002d150b7291 */ /* 0x000fe2000f8e183f */
[----:B01----:R-:W-:-:S05]  /*9000*/  IMAD.U32 R7, RZ, RZ, UR22 ;  /* 0x00000016ff077e24 */ /* 0x003fca000f8e00ff */
[----:B------:R-:W-:-:S04]  /*9010*/  SHF.L.U32 R7, R7, 0x1f, RZ ;  /* 0x0000001f07077819 */ /* 0x000fc800000006ff */
[----:B------:R0:W1:Y:S01]  /*9020*/  SYNCS.PHASECHK.TRANS64.TRYWAIT P2, [UR11+0x13250], R7 ;  /* 0x01325007ff0075a7 */ /* 0x000062000804014b */
[----:B------:R-:W-:Y:S05]  /*9030*/  @!P1 BRA `(.L_x_12831) ;  /* 0x0000000000049947 */ /* 0x000fea0003800000 */
[----:B------:R-:W-:Y:S01]  /*9040*/  BPT.TRAP 0x1 ;  /* 0x000000040000795c */ /* 0x000fe20000300000 */
.L_x_12831:
[----:B-1----:R-:W-:Y:S05]  /*9050*/  @P2 BRA `(.L_x_12832) ;  /* 0x0000000000082947 */ /* 0x002fea0003800000 */
[----:B------:R-:W1:Y:S02]  /*9060*/  SYNCS.PHASECHK.TRANS64.TRYWAIT P2, [UR11+0x13250], R7 ;  /* 0x01325007ff0075a7 */ /* 0x000e64000804014b */
[----:B-1----:R-:W-:Y:S05]  /*9070*/  @!P2 BRA `(.L_x_12833) ;  /* 0x000000b4002ca947 */ /* 0x002fea0003800000 */
.L_x_12832:
        /* <DEDUP_REMOVED lines=18> */
[----:B------:R-:W-:Y:S01]  /*91a0*/  UIADD3 UR6, UR45, 0x1000, URZ ;  /* 0x000010002d067890 */ /* 0x000fe2000fffe03f */
[C---:B------:R-:W-:Y:S01]  /*91b0*/  FMUL.FTZ R104, R0.reuse, R104 ;  /* 0x0000006800687220 */ /* 0x040fe20000410000 */
[C---:B------:R-:W-:Y:S01]  /*91c0*/  FMUL.FTZ R106, R0.reuse, R106 ;  /* 0x0000006a006a7220 */ /* 0x040fe20000410000 */
[C---:B------:R-:W-:Y:S01]  /*91d0*/  FMUL.FTZ R105, R0.reuse, R105 ;  /* 0x0000006900697220 */ /* 0x040fe20000410000 */
[----:B------:R-:W2:Y:S01]  /*91e0*/  MUFU.TANH R8, R8 ;  /* 0x0000000800087308 */ /* 0x000ea20000002400 */
[----:B0-----:R-:W-:Y:S01]  /*91f0*/  FMNMX.FTZ R125, R7, R6, !PT ;  /* 0x00000006077d7209 */ /* 0x001fe20007810000 */
[----:B------:R-:W-:Y:S01]  /*9200*/  USHF.R.U32.HI UR6, URZ, 0x4, UR6 ;  /* 0x000000043f067899 */ /* 0x000fe20008011606 */
[C---:B------:R-:W-:Y:S01]  /*9210*/  FMUL.FTZ R107, R0.reuse, R107 ;  /* 0x0000006b006b7220 */ /* 0x040fe20000410000 */
[C---:B------:R-:W-:Y:S01]  /*9220*/  FMUL.FTZ R108, R0.reuse, R108 ;  /* 0x0000006c006c7220 */ /* 0x040fe20000410000 */
[C---:B------:R-:W-:Y:S01]  /*9230*/  FMUL.FTZ R110, R0.reuse, R110 ;  /* 0x0000006e006e7220 */ /* 0x040fe20000410000 */
[----:B------:R-:W-:Y:S01]  /*9240*/  ULOP3.LUT UR6, UR6, 0x3fff, URZ, 0xc0, !UPT ;  /* 0x00003fff06067892 */ /* 0x000fe2000f8ec03f */
[----:B------:R-:W-:Y:S01]  /*9250*/  FMUL.FTZ R109, R0, R109 ;  /* 0x0000006d006d7220 */ /* 0x000fe20000410000 */
[----:B------:R-:W0:Y:S01]  /*9260*/  MUFU.TANH R9, R9 ;  /* 0x0000000900097308 */ /* 0x000e220000002400 */
[----:B-1----:R-:W-:Y:S01]  /*9270*/  FMNMX.FTZ R126, R10, R5, !PT ;  /* 0x000000050a7e7209 */ /* 0x002fe20007810000 */
[----:B------:R-:W-:Y:S01]  /*9280*/  ULOP3.LUT UR6, UR6, 0x10000, URZ, 0xfc, !UPT ;  /* 0x0001000006067892 */ /* 0x000fe2000f8efc3f */
[C---:B------:R-:W-:Y:S01]  /*9290*/  FMUL.FTZ R111, R0.reuse, R111 ;  /* 0x0000006f006f7220 */ /* 0x040fe20000410000 */
[C---:B------:R-:W-:Y:S01]  /*92a0*/  FMUL.FTZ R112, R0.reuse, R112 ;  /* 0x0000007000707220 */ /* 0x040fe20000410000 */
[----:B------:R-:W-:Y:S01]  /*92b0*/  WARPGROUP.ARRIVE ;  /* 0x00000000000079c5 */ /* 0x000fe20000000000 */
[----:B------:R-:W-:Y:S01]  /*92c0*/  UIMAD UR10, UR21, 0x280, UR6 ;  /* 0x00000280150a78a4 */ /* 0x000fe2000f8e0206 */
[----:B------:R-:W-:Y:S01]  /*92d0*/  FMUL.FTZ R114, R0, R114 ;  /* 0x0000007200727220 */ /* 0x000fe20000410000 */
[----:B------:R-:W1:Y:S01]  /*92e0*/  MUFU.TANH R11, R11 ;  /* 0x0000000b000b7308 */ /* 0x000e620000002400 */
[----:B--2---:R-:W-:Y:S01]  /*92f0*/  FMNMX.FTZ R128, R8, R125, !PT ;  /* 0x0000007d08807209 */ /* 0x004fe20007810000 */
[C---:B------:R-:W-:Y:S01]  /*9300*/  FMUL.FTZ R113, R0.reuse, R113 ;  /* 0x0000007100717220 */ /* 0x040fe20000410000 */
[----:B------:R-:W-:Y:S01]  /*9310*/  UMOV UR7, 0xc0000010 ;  /* 0xc000001000077882 */ /* 0x000fe20000000000 */
[C---:B------:R-:W-:Y:S01]  /*9320*/  FMUL.FTZ R115, R0.reuse, R115 ;  /* 0x0000007300737220 */ /* 0x040fe20000410000 */
[----:B------:R-:W-:Y:S01]  /*9330*/  UMOV UR6, UR10 ;  /* 0x0000000a00067c82 */ /* 0x000fe20008000000 */
[C---:B------:R-:W-:Y:S01]  /*9340*/  FMUL.FTZ R116, R0.reuse, R116 ;  /* 0x0000007400747220 */ /* 0x040fe20000410000 */
[----:B------:R-:W-:Y:S01]  /*9350*/  QGMMA.64x64x32.F32.E4M3.E4M3 R24, R152, gdesc[UR4], R24, gsb0 ;  /* 0x00e0000498187df3 */ /* 0x000fe20008000818 */
        /* <DEDUP_REMOVED lines=46> */
[----:B------:R-:W-:Y:S01]  /*9640*/  UIADD3 UR6, UR10, 0x80, URZ ;  /* 0x000000800a067890 */ /* 0x000fe2000fffe03f */
[C---:B------:R-:W-:Y:S01]  /*9650*/  FMUL.FTZ R86, R0.reuse, R86 ;  /* 0x0000005600567220 */ /* 0x040fe20000410000 */
[----:B------:R-:W2:Y:S01]  /*9660*/  MUFU.TANH R120, R120 ;  /* 0x0000007800787308 */ /* 0x000ea20000002400 */
[----:B0-----:R-:W-:Y:S01]  /*9670*/  FMNMX.FTZ R129, R21, R128, !PT ;  /* 0x0000008015817209 */ /* 0x001fe20007810000 */
[C---:B------:R-:W-:Y:S01]  /*9680*/  FMUL.FTZ R85, R0.reuse, R85 ;  /* 0x0000005500557220 */ /* 0x040fe20000410000 */
[C---:B------:R-:W-:Y:S01]  /*9690*/  FMUL.FTZ R87, R0.reuse, R87 ;  /* 0x0000005700577220 */ /* 0x040fe20000410000 */
[----:B------:R-:W-:Y:S01]  /*96a0*/  UMOV UR7, 0xc0000010 ;  /* 0xc000001000077882 */ /* 0x000fe20000000000 */
        /* <DEDUP_REMOVED lines=17> */
[----:B------:R-:W-:-:S02]  /*97c0*/  FMUL.FTZ R71, R0, R71 ;  /* 0x0000004700477220 */ /* 0x000fc40000410000 */
[----:B------:R-:W2:Y:S01]  /*97d0*/  MUFU.TANH R122, R122 ;  /* 0x0000007a007a7308 */ /* 0x000ea20000002400 */
[----:B0-----:R-:W-:Y:S01]  /*97e0*/  FMNMX.FTZ R127, R121, R56, !PT ;  /* 0x00000038797f7209 */ /* 0x001fe20007810000 */
[----:B------:R-:W-:Y:S02]  /*97f0*/  WARPGROUP.DEPBAR.LE gsb0, 0x0 ;  /* 0x00008000000079c5 */ /* 0x000fe40000010000 */
[----:B------:R-:W-:-:S04]  /*9800*/  WARPGROUP.ARRIVE ;  /* 0x00000000000079c5 */ /* 0x000fc80000000000 */
[----:B------:R-:W0:Y:S01]  /*9810*/  MUFU.TANH R124, R124 ;  /* 0x0000007c007c7308 */ /* 0x000e220000002400 */
[----:B-1----:R-:W-:Y:S01]  /*9820*/  FMNMX.FTZ R57, R123, R128, !PT ;  /* 0x000000807b397209 */ /* 0x002fe20007810000 */
[----:B------:R-:W-:Y:S01]  /*9830*/  QGMMA.64x64x32.F32.E4M3.E4M3 R24, R148, gdesc[UR4], R24, gsb0 ;  /* 0x00e0000494187df3 */ /* 0x000fe20008000818 */
[----:B------:R-:W-:-:S05]  /*9840*/  UIADD3 UR6, UR10, 0x100, URZ ;  /* 0x000001000a067890 */ /* 0x000fca000fffe03f */
[----:B------:R-:W1:Y:S01]  /*9850*/  MUFU.TANH R104, R104 ;  /* 0x0000006800687308 */ /* 0x000e620000002400 */
[----:B--2---:R-:W-:Y:S01]  /*9860*/  FMNMX.FTZ R127, R122, R127, !PT ;  /* 0x0000007f7a7f7209 */ /* 0x004fe20007810000 */
[----:B------:R-:W-:-:S06]  /*9870*/  UMOV UR7, 0xc0000010 ;  /* 0xc000001000077882 */ /* 0x000fcc0000000000 */
        /* <DEDUP_REMOVED lines=49> */
[----:B------:R-:W-:Y:S01]  /*9b90*/  QGMMA.64x64x32.F32.E4M3.E4M3 R24, R140, gdesc[UR4], R24, gsb0 ;  /* 0x00e000048c187df3 */ /* 0x000fe20008000818 */
        /* <DEDUP_REMOVED lines=94> */
[----:B--2---:R-:W-:Y:S01]  /*a180*/  FMNMX.FTZ R127, R129, R56, !PT ;  /* 0x00000038817f7209 */ /* 0x004fe20007810000 */
        /* <DEDUP_REMOVED lines=221> */
[----:B------:R-:W-:-:S06]  /*af60*/  IMAD.U32 R129, RZ, RZ, UR46 ;  /* 0x0000002eff817e24 */ /* 0x000fcc000f8e00ff */
[----:B------:R-:W1:Y:S01]  /*af70*/  MUFU.EX2 R125, R125 ;  /* 0x0000007d007d7308 */ /* 0x000e620000000800 */
[----:B0-----:R-:W-:-:S01]  /*af80*/  FADD.FTZ R130, R85, R2 ;  /* 0x0000000255827221 */ /* 0x001fc20000010000 */
[----:B------:R-:W-:-:S05]  /*af90*/  @!P0 LEA R2, R129, UR45, 0x3 ;  /* 0x0000002d81028c11 */ /* 0x000fca000f8e18ff */
        /* <DEDUP_REMOVED lines=37> */
.L_x_12834:
        /* <DEDUP_REMOVED lines=83> */
.L_x_12825:
[----:B------:R-:W-:Y:S06]  /*b720*/  BAR.ARV 0x8, 0x200 ;  /* 0x0208000000007b1d */ /* 0x000fec0000002000 */
[----:B------:R-:W-:Y:S05]  /*b730*/  @!P1 BRA `(.L_x_12836) ;  /* 0x0000000000049947 */ /* 0x000fea0003800000 */
[----:B------:R-:W-:Y:S01]  /*b740*/  BPT.TRAP 0x1 ;  /* 0x000000040000795c */ /* 0x000fe20000300000 */
.L_x_12836:
[----:B------:R-:W-:Y:S01]  /*b750*/  ULEA UR5, UR46, UR45, 0x3 ;  /* 0x0000002d2e057291 */ /* 0x000fe2000f8e183f */
[----:B------:R-:W-:-:S05]  /*b760*/  IMAD.U32 R0, RZ, RZ, UR47 ;  /* 0x0000002fff007e24 */ /* 0x000fca000f8e00ff */
[----:B------:R-:W-:-:S04]  /*b770*/  SHF.L.U32 R0, R0, 0x1f, RZ ;  /* 0x0000001f00007819 */ /* 0x000fc800000006ff */
[----:B------:R0:W1:Y:S01]  /*b780*/  SYNCS.PHASECHK.TRANS64.TRYWAIT P0, [UR5+0x13250], R0 ;  /* 0x01325000ff0075a7 */ /* 0x0000620008000145 */
[----:B------:R-:W-:Y:S05]  /*b790*/  @!P1 BRA `(.L_x_12837) ;  /* 0x0000000000049947 */ /* 0x000fea0003800000 */
[----:B------:R-:W-:Y:S01]  /*b7a0*/  BPT.TRAP 0x1 ;  /* 0x000000040000795c */ /* 0x000fe20000300000 */
.L_x_12837:
[----:B-1----:R-:W-:Y:S05]  /*b7b0*/  @P0 BRA `(.L_x_12838) ;  /* 0x0000000000080947 */ /* 0x002fea0003800000 */
[----:B------:R-:W1:Y:S02]  /*b7c0*/  SYNCS.PHASECHK.TRANS64.TRYWAIT P0, [UR5+0x13250], R0 ;  /* 0x01325000ff0075a7 */ /* 0x000e640008000145 */
[----:B-1----:R-:W-:Y:S05]  /*b7d0*/  @!P0 BRA `(.L_x_12839) ;  /* 0x0000008c006c8947 */ /* 0x002fea0003800000 */
.L_x_12838:
        /* <DEDUP_REMOVED lines=12> */
[----:B------:R-:W-:Y:S05]  /*b8a0*/  QGMMA.64x64x32.F32.E4M3.E4M3 R24, R152, gdesc[UR4], R24, gsb0 ;  /* 0x00e0000498187df3 */ /* 0x000fea0008000818 */
[----:B------:R-:W2:Y:S01]  /*b8b0*/  @P0 LDC.64 R8, c[0x0][0x9d0] ;  /* 0x00027400ff080b82 */ /* 0x000ea20000000a00 */
[C---:B01----:R-:W-:Y:S02]  /*b8c0*/  @P0 IMAD R0, R6.reuse, UR37, RZ ;  /* 0x0000002506000c24 */ /* 0x043fe4000f8e02ff */
[----:B------:R-:W-:-:S04]  /*b8d0*/  @P0 IMAD.WIDE.U32 R4, R6, UR36, RZ ;  /* 0x0000002406040c25 */ /* 0x000fc8000f8e00ff */
[----:B------:R-:W-:Y:S02]  /*b8e0*/  @P0 IMAD R7, R7, UR36, R0 ;  /* 0x0000002407070c24 */ /* 0x000fe4000f8e0200 */
[----:B------:R-:W-:Y:S02]  /*b8f0*/  IMAD.MOV.U32 R0, RZ, RZ, 0x3f800000 ;  /* 0x3f800000ff007424 */ /* 0x000fe400078e00ff */
[----:B------:R-:W-:Y:S02]  /*b900*/  @P0 IMAD.IADD R5, R5, 0x1, R7 ;  /* 0x0000000105050824 */ /* 0x000fe400078e0207 */
[----:B--2---:R-:W-:-:S04]  /*b910*/  @P0 IMAD.WIDE.U32 R4, R8, UR39, R4 ;  /* 0x0000002708040c25 */ /* 0x004fc8000f8e0004 */
[----:B------:R-:W-:Y:S01]  /*b920*/  @P0 IMAD R5, R9, UR39, R5 ;  /* 0x0000002709050c24 */ /* 0x000fe2000f8e0205 */
[----:B------:R-:W-:-:S04]  /*b930*/  @P0 LEA R6, P2, R4, UR8, 0x2 ;  /* 0x0000000804060c11 */ /* 0x000fc8000f8410ff */
[----:B------:R-:W-:Y:S01]  /*b940*/  @P0 LEA.HI.X R7, R4, UR9, R5, 0x2, P2 ;  /* 0x0000000904070c11 */ /* 0x000fe200090f1405 */
        /* <DEDUP_REMOVED lines=56> */
.L_x_12840:
        /* <DEDUP_REMOVED lines=42> */
.L_x_12807:
        /* <DEDUP_REMOVED lines=21> */
[----:B------:R-:W0:Y:S01]  /*c0c0*/  S2R R13, SR_SWINHI ;  /* 0x00000000000d7919 */ /* 0x000e220000002f00 */
[----:B------:R-:W-:-:S03]  /*c0d0*/  ULDC.64 UR8, c[0x0][0xc00] ;  /* 0x0003000000087ab9 */ /* 0x000fc60000000a00 */
[----:B------:R2:W3:Y:S01]  /*c0e0*/  LDG.E.CONSTANT R11, desc[UR52][R2.64] ;  /* 0x00000034020b7981 */ /* 0x0004e2000c1e9900 */
[----:B------:R-:W-:Y:S01]  /*c0f0*/  LOP3.LUT P0, R10, R10, 0x3, RZ, 0xc0, !PT ;  /* 0x000000030a0a7812 */ /* 0x000fe2000780c0ff */
[----:B------:R-:W-:-:S03]  /*c100*/  UIMAD.WIDE UR8, UR36, 0x4, UR8 ;  /* 0x00000004240878a5 */ /* 0x000fc6000f8e0208 */
        /* <DEDUP_REMOVED lines=12> */
[----:B0-----:R-:W-:-:S02]  /*c1d0*/  MOV R43, R13 ;  /* 0x0000000d002b7202 */ /* 0x001fc40000000f00 */
        /* <DEDUP_REMOVED lines=21> */
[----:B--2---:R-:W-:Y:S01]  /*c330*/  IMAD.WIDE R2, R12, 0x2, R42 ;  /* 0x000000020c027825 */ /* 0x004fe200078e022a */
[----:B------:R-:W-:Y:S02]  /*c340*/  SEL R12, R38, R39, P0 ;  /* 0x00000027260c7207 */ /* 0x000fe40000000000 */
[C---:B------:R-:W-:Y:S02]  /*c350*/  IADD3 R9, P3, R2.reuse, 0x20, RZ ;  /* 0x0000002002097810 */ /* 0x040fe40007f7e0ff */
[----:B------:R-:W-:-:S02]  /*c360*/  LOP3.LUT R7, R2, 0x380, RZ, 0xc0, !PT ;  /* 0x0000038002077812 */ /* 0x000fc400078ec0ff */
[C---:B------:R-:W-:Y:S02]  /*c370*/  IADD3 R13, P2, R2.reuse, 0x40, RZ ;  /* 0x00000040020d7810 */ /* 0x040fe40007f5e0ff */
[----:B------:R-:W-:Y:S02]  /*c380*/  LOP3.LUT R8, R9, 0x380, RZ, 0xc0, !PT ;  /* 0x0000038009087812 */ /* 0x000fe400078ec0ff */
[----:B------:R-:W-:Y:S02]  /*c390*/  IADD3 R30, P1, R2, 0x60, RZ ;  /* 0x00000060021e7810 */ /* 0x000fe40007f3e0ff */
[----:B------:R-:W-:Y:S02]  /*c3a0*/  SHF.R.U64 R7, R7, 0x3, RZ ;  /* 0x0000000307077819 */ /* 0x000fe400000012ff */
[----:B------:R-:W-:Y:S01]  /*c3b0*/  LOP3.LUT R4, R13, 0x380, RZ, 0xc0, !PT ;  /* 0x000003800d047812 */ /* 0x000fe200078ec0ff */
[----:B------:R-:W-:Y:S01]  /*c3c0*/  IMAD.X R5, RZ, RZ, R3, P1 ;  /* 0x000000ffff057224 */ /* 0x000fe200008e0603 */
[----:B------:R-:W-:-:S02]  /*c3d0*/  SHF.R.U64 R8, R8, 0x3, RZ ;  /* 0x0000000308087819 */ /* 0x000fc400000012ff */
[----:B------:R-:W-:Y:S02]  /*c3e0*/  LOP3.LUT R15, R30, 0x380, RZ, 0xc0, !PT ;  /* 0x000003801e0f7812 */ /* 0x000fe400078ec0ff */
[----:B------:R-:W-:Y:S01]  /*c3f0*/  LOP3.LUT R2, R7, R2, RZ, 0x3c, !PT ;  /* 0x0000000207027212 */ /* 0x000fe200078e3cff */
[--C-:B------:R-:W-:Y:S01]  /*c400*/  IMAD.X R7, RZ, RZ, R3.reuse, P2 ;  /* 0x000000ffff077224 */ /* 0x100fe200010e0603 */
[----:B------:R-:W-:Y:S02]  /*c410*/  SHF.R.U64 R4, R4, 0x3, RZ ;  /* 0x0000000304047819 */ /* 0x000fe400000012ff */
[----:B------:R-:W-:Y:S01]  /*c420*/  LOP3.LUT R8, R8, R9, RZ, 0x3c, !PT ;  /* 0x0000000908087212 */ /* 0x000fe200078e3cff */
[----:B------:R-:W-:Y:S01]  /*c430*/  IMAD.X R9, RZ, RZ, R3, P3 ;  /* 0x000000ffff097224 */ /* 0x000fe200018e0603 */
[----:B------:R-:W-:Y:S02]  /*c440*/  SHF.R.U64 R15, R15, 0x3, RZ ;  /* 0x000000030f0f7819 */ /* 0x000fe400000012ff */
[----:B------:R-:W-:-:S02]  /*c450*/  MOV R67, R2 ;  /* 0x0000000200437202 */ /* 0x000fc40000000f00 */
[----:B------:R-:W-:Y:S02]  /*c460*/  LOP3.LUT R6, R4, R13, RZ, 0x3c, !PT ;  /* 0x0000000d04067212 */ /* 0x000fe400078e3cff */
[----:B------:R-:W-:Y:S02]  /*c470*/  LOP3.LUT R4, R15, R30, RZ, 0x3c, !PT ;  /* 0x0000001e0f047212 */ /* 0x000fe400078e3cff */
[----:B------:R-:W-:Y:S02]  /*c480*/  MOV R30, R6 ;  /* 0x00000006001e7202 */ /* 0x000fe40000000f00 */
[----:B------:R-:W-:Y:S02]  /*c490*/  MOV R65, R4 ;  /* 0x0000000400417202 */ /* 0x000fe40000000f00 */
[----:B------:R-:W-:Y:S02]  /*c4a0*/  MOV R66, R8 ;  /* 0x0000000800427202 */ /* 0x000fe40000000f00 */
[----:B---3--:R-:W-:Y:S01]  /*c4b0*/  LOP3.LUT R3, R11, 0x2, RZ, 0x3c, !PT ;  /* 0x000000020b037812 */ /* 0x008fe200078e3cff */
[----:B------:R-:W-:Y:S04]  /*c4c0*/  SHFL.IDX PT, R46, R96, R11, 0x1c1f ;  /* 0x001c1f0b602e7589 */ /* 0x000fe800000e0000 */
[----:B------:R-:W0:Y:S04]  /*c4d0*/  SHFL.IDX PT, R47, R92, R3, 0x1c1f ;  /* 0x001c1f035c2f7589 */ /* 0x000e2800000e0000 */
[----:B------:R-:W-:Y:S04]  /*c4e0*/  SHFL.IDX PT, R38, R68, R11, 0x1c1f ;  /* 0x001c1f0b44267589 */ /* 0x000fe800000e0000 */
[----:B------:R1:W-:Y:S04]  /*c4f0*/  SHFL.IDX PT, R39, R62, R3, 0x1c1f ;  /* 0x001c1f033e277589 */ /* 0x0003e800000e0000 */
[----:B------:R-:W-:Y:S04]  /*c500*/  SHFL.IDX PT, R54, R88, R11, 0x1c1f ;  /* 0x001c1f0b58367589 */ /* 0x000fe800000e0000 */
[----:B------:R-:W2:Y:S01]  /*c510*/  SHFL.IDX PT, R55, R84, R3, 0x1c1f ;  /* 0x001c1f0354377589 */ /* 0x000ea200000e0000 */
[----:B-1----:R-:W-:-:S03]  /*c520*/  IMAD.U32 R62, RZ, RZ, UR8 ;  /* 0x00000008ff3e7e24 */ /* 0x002fc6000f8e00ff */
[----:B------:R0:W-:Y:S04]  /*c530*/  SHFL.IDX PT, R34, R44, R11, 0x1c1f ;  /* 0x001c1f0b2c227589 */ /* 0x0001e800000e0000 */
[----:B------:R-:W-:Y:S04]  /*c540*/  SHFL.IDX PT, R35, R48, R3, 0x1c1f ;  /* 0x001c1f0330237589 */ /* 0x000fe800000e0000 */
[----:B------:R-:W-:Y:S01]  /*c550*/  SHFL.IDX PT, R2, R98, R11, 0x1c1f ;  /* 0x001c1f0b62027589 */ /* 0x000fe200000e0000 */
[----:B0-----:R-:W-:-:S03]  /*c560*/  SEL R44, R46, R47, P0 ;  /* 0x0000002f2e2c7207 */ /* 0x001fc60000000000 */
[----:B------:R-:W-:Y:S01]  /*c570*/  SHFL.IDX PT, R52, R80, R11, 0x1c1f ;  /* 0x001c1f0b50347589 */ /* 0x000fe200000e0000 */
[----:B------:R-:W-:-:S03]  /*c580*/  SEL R46, R47, R46, P0 ;  /* 0x0000002e2f2e7207 */ /* 0x000fc60000000000 */
[----:B------:R-:W0:Y:S04]  /*c590*/  SHFL.IDX PT, R5, R94, R3, 0x1c1f ;  /* 0x001c1f035e057589 */ /* 0x000e2800000e0000 */
[----:B------:R-:W-:Y:S01]  /*c5a0*/  SHFL.IDX PT, R10, R10, R11, 0x1c1f ;  /* 0x001c1f0b0a0a7589 */ /* 0x000fe200000e0000 */
[----:B--2---:R-:W-:Y:S02]  /*c5b0*/  SEL R50, R54, R55, P0 ;  /* 0x0000003736327207 */ /* 0x004fe40000000000 */
[----:B------:R-:W-:Y:S01]  /*c5c0*/  SEL R54, R55, R54, P0 ;  /* 0x0000003637367207 */ /* 0x000fe20000000000 */
[----:B------:R-:W1:Y:S04]  /*c5d0*/  SHFL.IDX PT, R53, R76, R3, 0x1c1f ;  /* 0x001c1f034c357589 */ /* 0x000e6800000e0000 */
[----:B------:R-:W-:Y:S04]  /*c5e0*/  SHFL.IDX PT, R28, R28, R11, 0x1c1f ;  /* 0x001c1f0b1c1c7589 */ /* 0x000fe800000e0000 */
[----:B------:R-:W2:Y:S04]  /*c5f0*/  SHFL.IDX PT, R15, R64, R3, 0x1c1f ;  /* 0x001c1f03400f7589 */ /* 0x000ea800000e0000 */
[----:B------:R3:W-:Y:S04]  /*c600*/  SHFL.IDX PT, R29, R36, R3, 0x1c1f ;  /* 0x001c1f03241d7589 */ /* 0x0007e800000e0000 */
[----:B------:R-:W-:Y:S01]  /*c610*/  SHFL.IDX PT, R4, R90, R11, 0x1c1f ;  /* 0x001c1f0b5a047589 */ /* 0x000fe200000e0000 */
[----:B0-----:R-:W-:-:S02]  /*c620*/  SEL R45, R2, R5, P0 ;  /* 0x00000005022d7207 */ /* 0x001fc40000000000 */
[----:B------:R-:W-:Y:S01]  /*c630*/  SEL R47, R5, R2, P0 ;  /* 0x00000002052f7207 */ /* 0x000fe20000000000 */
[----:B------:R-:W-:Y:S01]  /*c640*/  SHFL.IDX PT, R60, R60, R11, 0x1c1f ;  /* 0x001c1f0b3c3c7589 */ /* 0x000fe200000e0000 */
[----:B---3--:R-:W-:-:S03]  /*c650*/  SEL R36, R34, R35, P0 ;  /* 0x0000002322247207 */ /* 0x008fc60000000000 */
[----:B------:R-:W0:Y:S01]  /*c660*/  SHFL.IDX PT, R7, R86, R3, 0x1c1f ;  /* 0x001c1f0356077589 */ /* 0x000e2200000e0000 */
[----:B-1----:R-:W-:Y:S02]  /*c670*/  SEL R48, R52, R53, P0 ;  /* 0x0000003534307207 */ /* 0x002fe40000000000 */
[----:B------:R-:W-:Y:S01]  /*c680*/  SEL R34, R35, R34, P0 ;  /* 0x0000002223227207 */ /* 0x000fe20000000000 */
[----:B------:R-:W-:Y:S01]  /*c690*/  SHFL.IDX PT, R12, R12, R11, 0x1c1f ;  /* 0x001c1f0b0c0c7589 */ /* 0x000fe200000e0000 */
[----:B------:R-:W-:-:S03]  /*c6a0*/  SEL R52, R53, R52, P0 ;  /* 0x0000003435347207 */ /* 0x000fc60000000000 */
[----:B------:R-:W1:Y:S01]  /*c6b0*/  SHFL.IDX PT, R61, R70, R3, 0x1c1f ;  /* 0x001c1f03463d7589 */ /* 0x000e6200000e0000 */
[----:B--2---:R-:W-:-:S03]  /*c6c0*/  SEL R41, R10, R15, P0 ;  /* 0x0000000f0a297207 */ /* 0x004fc60000000000 */
[----:B------:R1:W2:Y:S04]  /*c6d0*/  SHFL.IDX PT, R21, R56, R3, 0x1c1f ;  /* 0x001c1f0338157589 */ /* 0x0002a800000e0000 */
[----:B------:R-:W-:Y:S04]  /*c6e0*/  SHFL.IDX PT, R6, R82, R11, 0x1c1f ;  /* 0x001c1f0b52067589 */ /* 0x000fe800000e0000 */
[----:B------:R-:W3:Y:S04]  /*c6f0*/  SHFL.IDX PT, R9, R78, R3, 0x1c1f ;  /* 0x001c1f034e097589 */ /* 0x000ee800000e0000 */
[----:B------:R-:W-:Y:S01]  /*c700*/  SHFL.IDX PT, R14, R14, R11, 0x1c1f ;  /* 0x001c1f0b0e0e7589 */ /* 0x000fe200000e0000 */
[----:B0-----:R-:W-:-:S02]  /*c710*/  SEL R51, R4, R7, P0 ;  /* 0x0000000704337207 */ /* 0x001fc40000000000 */
[----:B------:R-:W-:Y:S01]  /*c720*/  SEL R55, R7, R4, P0 ;  /* 0x0000000407377207 */ /* 0x000fe20000000000 */
[----:B------:R0:W4:Y:S01]  /*c730*/  SHFL.IDX PT, R25, R40, R3, 0x1c1f ;  /* 0x001c1f0328197589 */ /* 0x00012200000e0000 */
[----:B------:R-:W-:-:S03]  /*c740*/  F2FP.BF16.F32.PACK_AB R4, R45, R44 ;  /* 0x0000002c2d04723e */ /* 0x000fc600000010ff */
[----:B------:R-:W-:Y:S01]  /*c750*/  SHFL.IDX PT, R8, R74, R11, 0x1c1f ;  /* 0x001c1f0b4a087589 */ /* 0x000fe200000e0000 */
[----:B-1----:R-:W-:Y:S02]  /*c760*/  SEL R56, R60, R61, P0 ;  /* 0x0000003d3c387207 */ /* 0x002fe40000000000 */
[----:B------:R-:W-:Y:S01]  /*c770*/  SEL R60, R61, R60, P0 ;  /* 0x0000003c3d3c7207 */ /* 0x000fe20000000000 */
[----:B------:R-:W-:Y:S01]  /*c780*/  SHFL.IDX PT, R24, R24, R11, 0x1c1f ;  /* 0x001c1f0b18187589 */ /* 0x000fe200000e0000 */
[----:B--2---:R-:W-:Y:S02]  /*c790*/  SEL R37, R12, R21, P0 ;  /* 0x000000150c257207 */ /* 0x004fe40000000000 */
[----:B0-----:R-:W-:Y:S01]  /*c7a0*/  SEL R40, R38, R39, P0 ;  /* 0x0000002726287207 */ /* 0x001fe20000000000 */
[----:B------:R-:W0:Y:S01]  /*c7b0*/  SHFL.IDX PT, R13, R72, R3, 0x1c1f ;  /* 0x001c1f03480d7589 */ /* 0x000e2200000e0000 */
[----:B------:R-:W-:Y:S02]  /*c7c0*/  SEL R38, R39, R38, P0 ;  /* 0x0000002627267207 */ /* 0x000fe40000000000 */
[----:B------:R-:W-:Y:S01]  /*c7d0*/  SEL R39, R15, R10, P0 ;  /* 0x0000000a0f277207 */ /* 0x000fe20000000000 */
[----:B------:R-:W-:Y:S01]  /*c7e0*/  SHFL.IDX PT, R26, R26, R11, 0x1c1f ;  /* 0x001c1f0b1a1a7589 */ /* 0x000fe200000e0000 */
[----:B------:R-:W-:-:S02]  /*c7f0*/  SEL R35, R21, R12, P0 ;  /* 0x0000000c15237207 */ /* 0x000fc40000000000 */
[----:B---3--:R-:W-:Y:S01]  /*c800*/  SEL R49, R6, R9, P0 ;  /* 0x0000000906317207 */ /* 0x008fe20000000000 */
[----:B------:R1:W2:Y:S01]  /*c810*/  SHFL.IDX PT, R27, R32, R3, 0x1c1f ;  /* 0x001c1f03201b7589 */ /* 0x0002a200000e0000 */
[----:B------:R-:W-:Y:S02]  /*c820*/  SEL R53, R9, R6, P0 ;  /* 0x0000000609357207 */ /* 0x000fe40000000000 */
[----:B------:R-:W-:Y:S01]  /*c830*/  F2FP.BF16.F32.PACK_AB R5, R41, R40 ;  /* 0x000000282905723e */ /* 0x000fe200000010ff */
[----:B------:R3:W3:Y:S01]  /*c840*/  SHFL.IDX PT, R63, R20, R3, 0x1c1f ;  /* 0x001c1f03143f7589 */ /* 0x0006e200000e0000 */
[----:B----4-:R-:W-:Y:S02]  /*c850*/  SEL R33, R14, R25, P0 ;  /* 0x000000190e217207 */ /* 0x010fe40000000000 */
[----:B------:R-:W-:Y:S02]  /*c860*/  F2FP.BF16.F32.PACK_AB R6, R47, R46 ;  /* 0x0000002e2f06723e */ /* 0x000fe400000010ff */
[----:B------:R-:W-:-:S02]  /*c870*/  F2FP.BF16.F32.PACK_AB R7, R39, R38 ;  /* 0x000000262707723e */ /* 0x000fc400000010ff */
[----:B-1----:R-:W-:Y:S02]  /*c880*/  SEL R32, R28, R29, P0 ;  /* 0x0000001d1c207207 */ /* 0x002fe40000000000 */
[----:B------:R-:W-:Y:S01]  /*c890*/  SEL R28, R29, R28, P0 ;  /* 0x0000001c1d1c7207 */ /* 0x000fe20000000000 */
[----:B------:R-:W-:Y:S01]  /*c8a0*/  STSM.16.M88.4 [R67], R4 ;  /* 0x0000000443007844 */ /* 0x000fe20000000200 */
[----:B------:R-:W-:Y:S02]  /*c8b0*/  SEL R29, R25, R14, P0 ;  /* 0x0000000e191d7207 */ /* 0x000fe40000000000 */
[----:B0-----:R-:W-:Y:S02]  /*c8c0*/  SEL R57, R8, R13, P0 ;  /* 0x0000000d08397207 */ /* 0x001fe40000000000 */
[----:B------:R-:W-:Y:S02]  /*c8d0*/  SEL R61, R13, R8, P0 ;  /* 0x000000080d3d7207 */ /* 0x000fe40000000000 */
[----:B------:R-:W-:-:S02]  /*c8e0*/  F2FP.BF16.F32.PACK_AB R8, R51, R50 ;  /* 0x000000323308723e */ /* 0x000fc400000010ff */
[----:B------:R-:W-:Y:S02]  /*c8f0*/  F2FP.BF16.F32.PACK_AB R9, R37, R36 ;  /* 0x000000242509723e */ /* 0x000fe400000010ff */
[----:B--2---:R-:W-:Y:S02]  /*c900*/  SEL R21, R24, R27, P0 ;  /* 0x0000001b18157207 */ /* 0x004fe40000000000 */
[----:B---3--:R-:W-:Y:S02]  /*c910*/  SEL R3, R27, R24, P0 ;  /* 0x000000181b037207 */ /* 0x008fe40000000000 */
[----:B------:R-:W-:Y:S02]  /*c920*/  SEL R20, R26, R63, P0 ;  /* 0x0000003f1a147207 */ /* 0x000fe40000000000 */
[----:B------:R-:W-:Y:S01]  /*c930*/  SEL R2, R63, R26, P0 ;  /* 0x0000001a3f027207 */ /* 0x000fe20000000000 */
[----:B------:R-:W-:Y:S01]  /*c940*/  IMAD.U32 R63, RZ, RZ, UR9 ;  /* 0x00000009ff3f7e24 */ /* 0x000fe2000f8e00ff */
[----:B------:R-:W-:Y:S01]  /*c950*/  F2FP.BF16.F32.PACK_AB R10, R55, R54 ;  /* 0x00000036370a723e */ /* 0x000fe200000010ff */
[----:B------:R-:W-:Y:S01]  /*c960*/  ULDC.64 UR8, c[0x0][0xc08] ;  /* 0x0003020000087ab9 */ /* 0x000fe20000000a00 */
        /* <DEDUP_REMOVED lines=14> */
[----:B------:R-:W-:-:S07]  /*ca50*/  ISETP.NE.AND.EX P0, PT, RZ, UR11, PT, P0 ;  /* 0x0000000bff007c0c */ /* 0x000fce000bf05300 */
[----:B0-----:R-:W0:Y:S06]  /*ca60*/  LDC R65, c[0x0][0xbe8] ;  /* 0x0002fa00ff417b82 */ /* 0x001e2c0000000800 */
[----:B------:R-:W2:Y:S01]  /*ca70*/  @P0 LDG.E R64, desc[UR52][R62.64] ;  /* 0x000000343e400981 */ /* 0x000ea2000c1e1900 */
[----:B------:R-:W-:Y:S01]  /*ca80*/  UISETP.NE.U32.AND UP0, UPT, UR8, URZ, UPT ;  /* 0x0000003f0800728c */ /* 0x000fe2000bf05070 */
[----:B------:R-:W-:-:S03]  /*ca90*/  ULDC UR4, c[0x0][0xa88] ;  /* 0x0002a20000047ab9 */ /* 0x000fc60000000800 */
[----:B------:R-:W-:Y:S01]  /*caa0*/  UISETP.NE.AND.EX UP0, UPT, UR9, URZ, UPT, UP0 ;  /* 0x0000003f0900728c */ /* 0x000fe2000bf05300 */
[----:B------:R-:W-:Y:S01]  /*cab0*/  IMAD.U32 R30, RZ, RZ, UR4 ;  /* 0x00000004ff1e7e24 */ /* 0x000fe2000f8e00ff */
[----:B------:R-:W-:-:S04]  /*cac0*/  UMOV UR16, 0x9b8 ;  /* 0x000009b800107882 */ /* 0x000fc80000000000 */
[----:B------:R-:W-:Y:S02]  /*cad0*/  PLOP3.LUT P4, PT, PT, PT, UP0, 0x80, 0x0 ;  /* 0x000000000000781c */ /* 0x000fe40003f8f008 */
[----:B0-----:R-:W-:-:S03]  /*cae0*/  ISETP.NE.AND P1, PT, R65, 0x1, PT ;  /* 0x000000014100780c */ /* 0x001fc60003f25270 */
[----:B------:R-:W-:-:S04]  /*caf0*/  @UP0 ULEA UR8, UP1, UR36, UR8, 0x2 ;  /* 0x0000000824080291 */ /* 0x000fc8000f82103f */
[----:B------:R-:W-:-:S06]  /*cb00*/  @UP0 ULEA.HI.X UR9, UR36, UR9, UR37, 0x2, UP1 ;  /* 0x0000000924090291 */ /* 0x000fcc00088f1425 */
[----:B------:R-:W0:Y:S01]  /*cb10*/  @P1 LDC R6, c[0x0][0xbec] ;  /* 0x0002fb00ff061b82 */ /* 0x000e220000000800 */
[----:B------:R-:W-:Y:S01]  /*cb20*/  UISETP.GT.AND UP1, UPT, UR42, 0x1, UPT ;  /* 0x000000012a00788c */ /* 0x000fe2000bf24270 */
[----:B------:R-:W-:-:S06]  /*cb30*/  IMAD.U32 R4, RZ, RZ, UR8 ;  /* 0x00000008ff047e24 */ /* 0x000fcc000f8e00ff */
[----:B------:R-:W1:Y:S01]  /*cb40*/  @P1 LDC R9, c[0x0][0xbf0] ;  /* 0x0002fc00ff091b82 */ /* 0x000e620000000800 */
[----:B------:R-:W-:Y:S01]  /*cb50*/  USEL UR16, UR16, 0x978, UP1 ;  /* 0x0000097810107887 */ /* 0x000fe20008800000 */
[----:B------:R-:W-:Y:S01]  /*cb60*/  IMAD.U32 R5, RZ, RZ, UR9 ;  /* 0x00000009ff057e24 */ /* 0x000fe2000f8e00ff */
[----:B------:R-:W-:Y:S01]  /*cb70*/  UISETP.NE.U32.AND UP0, UPT, UR10, URZ, UPT ;  /* 0x0000003f0a00728c */ /* 0x000fe2000bf05070 */
[----:B------:R-:W-:Y:S01]  /*cb80*/  VIADD R11, R17, UR40 ;  /* 0x00000028110b7c36 */ /* 0x000fe20008000000 */
        /* <DEDUP_REMOVED lines=50> */
.L_x_12843:
        /* <DEDUP_REMOVED lines=50> */
[----:B------:R-:W-:Y:S02]  /*d1d0*/  IMAD.X R25, RZ, RZ, R43, P0 ;  /* 0x000000ffff197224 */ /* 0x000fe400000e062b */
[----:B------:R-:W-:-:S04]  /*d1e0*/  SHF.R.U64 R2, R2, 0x3, RZ ;  /* 0x0000000302027819 */ /* 0x000fc800000012ff */
[----:B------:R-:W-:Y:S02]  /*d1f0*/  LOP3.LUT R24, R2, R3, RZ, 0x3c, !PT ;  /* 0x0000000302187212 */ /* 0x000fe400078e3cff */
[----:B------:R-:W0:Y:S01]  /*d200*/  @P1 LDC R3, c[0x0][0xbf0] ;  /* 0x0002fc00ff031b82 */ /* 0x000e220000000800 */
[----:B------:R-:W-:Y:S02]  /*d210*/  UIMAD.WIDE.U32 UR8, UR4, UR10, URZ ;  /* 0x0000000a040872a5 */ /* 0x000fe4000f8e003f */
[----:B------:R-:W-:Y:S01]  /*d220*/  UIMAD UR7, UR4, UR11, UR7 ;  /* 0x0000000b040772a4 */ /* 0x000fe2000f8e0207 */
[----:B------:R-:W-:Y:S01]  /*d230*/  IMAD R2, R18, 0x30, R62 ;  /* 0x0000003012027824 */ /* 0x000fe200078e023e */
[----:B------:R-:W5:Y:S01]  /*d240*/  LD.E.128 R24, desc[UR52][R24.64] ;  /* 0x0000003418187980 */ /* 0x000f62000c101d00 */
[----:B------:R-:W-:Y:S01]  /*d250*/  ULDC.64 UR10, c[0x0][0xae8] ;  /* 0x0002ba00000a7ab9 */ /* 0x000fe20000000a00 */
[----:B------:R-:W-:Y:S01]  /*d260*/  UIADD3 UR9, UR9, UR7, URZ ;  /* 0x0000000709097290 */ /* 0x000fe2000fffe03f */
[----:B------:R-:W-:Y:S01]  /*d270*/  VIADD R29, R2, UR40 ;  /* 0x00000028021d7c36 */ /* 0x000fe20008000000 */
[----:B------:R-:W-:Y:S01]  /*d280*/  USHF.R.S32.HI UR4, URZ, 0x1f, UR36 ;  /* 0x0000001f3f047899 */ /* 0x000fe20008011424 */
[----:B------:R-:W-:Y:S01]  /*d290*/  @!PT LDS RZ, [RZ] ;  /* 0x00000000fffff984 */ /* 0x000fe20000000800 */
[----:B------:R-:W-:Y:S01]  /*d2a0*/  @!PT LDS RZ, [RZ] ;  /* 0x00000000fffff984 */ /* 0x000fe20000000800 */
[----:B------:R-:W-:Y:S01]  /*d2b0*/  @!PT LDS RZ, [RZ] ;  /* 0x00000000fffff984 */ /* 0x000fe20000000800 */
[----:B------:R-:W-:Y:S01]  /*d2c0*/  @!PT LDS RZ, [RZ] ;  /* 0x00000000fffff984 */ /* 0x000fe20000000800 */
[----:B------:R1:W-:Y:S06]  /*d2d0*/  MEMBAR.ALL.CTA ;  /* 0x0000000000007992 */ /* 0x0003ec0000008000 */
[----:B-1----:R-:W1:Y:S01]  /*d2e0*/  FENCE.VIEW.ASYNC.S ;  /* 0x00000000000073c6 */ /* 0x002e620000000000 */
[----:B------:R-:W-:Y:S01]  /*d2f0*/  UIMAD.WIDE.U32 UR8, UR39, UR10, UR8 ;  /* 0x0000000a270872a5 */ /* 0x000fe2000f8e0008 */
[----:B------:R-:W-:-:S03]  /*d300*/  @P1 IMAD.HI.U32 R2, R29, R20, RZ ;  /* 0x000000141d021227 */ /* 0x000fc600078e00ff */
[----:B------:R-:W-:Y:S01]  /*d310*/  UIMAD UR9, UR39, UR11, UR9 ;  /* 0x0000000b270972a4 */ /* 0x000fe2000f8e0209 */
[----:B------:R-:W-:Y:S02]  /*d320*/  IMAD.MOV.U32 R21, RZ, RZ, R29 ;  /* 0x000000ffff157224 */ /* 0x000fe400078e001d */
[----:B------:R-:W-:Y:S01]  /*d330*/  ULDC.64 UR10, c[0x0][0xaf0] ;  /* 0x0002bc00000a7ab9 */ /* 0x000fe20000000a00 */
[----:B------:R-:W-:Y:S01]  /*d340*/  VIADD R0, R0, 0x13220 ;  /* 0x0001322000007836 */ /* 0x000fe20000000000 */
[----:B------:R-:W-:-:S04]  /*d350*/  UIMAD UR4, UR4, UR10, URZ ;  /* 0x0000000a040472a4 */ /* 0x000fc8000f8e023f */
[----:B------:R-:W-:Y:S01]  /*d360*/  UIMAD UR4, UR36, UR11, UR4 ;  /* 0x0000000b240472a4 */ /* 0x000fe2000f8e0204 */
[----:B0-----:R-:W-:Y:S01]  /*d370*/  @P1 SHF.R.U32.HI R21, RZ, R3, R2 ;  /* 0x00000003ff151219 */ /* 0x001fe20000011602 */
[----:B------:R-:W-:Y:S01]  /*d380*/  UIMAD.WIDE.U32 UR36, UR36, UR10, UR8 ;  /* 0x0000000a242472a5 */ /* 0x000fe2000f8e0008 */
[----:B------:R-:W-:Y:S02]  /*d390*/  PRMT R0, RZ, 0x654, R0 ;  /* 0x00000654ff007816 */ /* 0x000fe40000000000 */
[--C-:B------:R-:W-:Y:S01]  /*d3a0*/  SHF.R.S32.HI R20, RZ, 0x1f, R21.reuse ;  /* 0x0000001fff147819 */ /* 0x100fe20000011415 */
[----:B------:R-:W-:Y:S01]  /*d3b0*/  UIADD3 UR4, UR37, UR4, URZ ;  /* 0x0000000425047290 */ /* 0x000fe2000fffe03f */
[----:B------:R-:W-:Y:S01]  /*d3c0*/  IMAD.MOV R28, RZ, RZ, -R21 ;  /* 0x000000ffff1c7224 */ /* 0x000fe200078e0a15 */
[----:B------:R-:W-:Y:S01]  /*d3d0*/  ULDC.64 UR8, c[0x0][0xae0] ;  /* 0x0002b80000087ab9 */ /* 0x000fe20000000a00 */
[----:B------:R-:W-:Y:S01]  /*d3e0*/  IMAD.U32 R3, RZ, RZ, UR37 ;  /* 0x00000025ff037e24 */ /* 0x000fe2000f8e00ff */
[----:B-1----:R0:W-:Y:S01]  /*d3f0*/  SYNCS.ARRIVE.TRANS64.RED.A1T0 RZ, [R0+URZ], RZ ;  /* 0x000000ff00ff79a7 */ /* 0x0021e2000810043f */
[----:B------:R-:W-:-:S02]  /*d400*/  IMAD R20, R20, UR8, RZ ;  /* 0x0000000814147c24 */ /* 0x000fc4000f8e02ff */
[----:B------:R-:W-:Y:S02]  /*d410*/  IMAD R29, R65, R28, R29 ;  /* 0x0000001c411d7224 */ /* 0x000fe400078e021d */
[----:B------:R-:W-:Y:S02]  /*d420*/  IMAD.U32 R2, RZ, RZ, UR36 ;  /* 0x00000024ff027e24 */ /* 0x000fe4000f8e00ff */
[----:B------:R-:W-:Y:S01]  /*d430*/  IMAD.U32 R3, RZ, RZ, UR4 ;  /* 0x00000004ff037e24 */ /* 0x000fe2000f8e00ff */
[----:B------:R-:W-:Y:S01]  /*d440*/  ULDC UR4, c[0x0][0xac8] ;  /* 0x0002b20000047ab9 */ /* 0x000fe20000000800 */
        /* <DEDUP_REMOVED lines=9> */
[----:B------:R-:W-:Y:S01]  /*d4e0*/  VIADD R33, R62, UR40 ;  /* 0x000000283e217c36 */ /* 0x000fe20008000000 */
        /* <DEDUP_REMOVED lines=34> */
.L_x_12844:
        /* <DEDUP_REMOVED lines=12> */
[----:B------:R-:W-:Y:S01]  /*d7d0*/  ULDC.64 UR10, c[0x0][0xb38] ;  /* 0x0002ce00000a7ab9 */ /* 0x000fe20000000a00 */
[C---:B------:R-:W-:Y:S01]  /*d7e0*/  VIADD R66, R16.reuse, 0x8 ;  /* 0x0000000810427836 */ /* 0x040fe20000000000 */
[----:B------:R-:W-:Y:S01]  /*d7f0*/  UIMAD.WIDE.U32 UR8, UR39, UR10, UR8 ;  /* 0x0000000a270872a5 */ /* 0x000fe2000f8e0008 */
[----:B------:R-:W-:Y:S01]  /*d800*/  BSSY B1, `(.L_x_12846) ;  /* 0x0000051000017945 */ /* 0x000fe20003800000 */
        /* <DEDUP_REMOVED lines=14> */
[----:B------:R-:W-:Y:S01]  /*d8f0*/  VIADD R64, R16, 0x8 ;  /* 0x0000000810407836 */ /* 0x000fe20000000000 */
[----:B------:R-:W-:Y:S01]  /*d900*/  SHF.R.S32.HI R66, RZ, 0x1f, R66 ;  /* 0x0000001fff427819 */ /* 0x000fe20000011442 */
[----:B------:R-:W-:Y:S01]  /*d910*/  ULDC.64 UR10, c[0x0][0xb48] ;  /* 0x0002d200000a7ab9 */ /* 0x000fe20000000a00 */
[----:B------:R-:W-:Y:S01]  /*d920*/  UIADD3 UR9, UR37, UR4, URZ ;  /* 0x0000000425097290 */ /* 0x000fe2000fffe03f */
[----:B-1----:R-:W-:-:S02]  /*d930*/  @P1 SHF.R.U32.HI R7, RZ, R5, R4 ;  /* 0x00000005ff071219 */ /* 0x002fc40000011604 */
[----:B------:R-:W-:Y:S02]  /*d940*/  UMOV UR8, UR36 ;  /* 0x0000002400087c82 */ /* 0x000fe40008000000 */
[----:B------:R-:W-:Y:S01]  /*d950*/  UIMAD.WIDE.U32 UR8, UR41, UR10, UR8 ;  /* 0x0000000a290872a5 */ /* 0x000fe2000f8e0008 */
[--C-:B------:R-:W-:Y:S01]  /*d960*/  IMAD.MOV R6, RZ, RZ, -R7.reuse ;  /* 0x000000ffff067224 */ /* 0x100fe200078e0a07 */
[----:B------:R-:W-:Y:S02]  /*d970*/  SHF.R.S32.HI R4, RZ, 0x1f, R7 ;  /* 0x0000001fff047819 */ /* 0x000fe40000011407 */
[----:B------:R-:W-:Y:S01]  /*d980*/  UIMAD UR41, UR41, UR11, UR9 ;  /* 0x0000000b292972a4 */ /* 0x000fe2000f8e0209 */
[----:B------:R-:W-:Y:S02]  /*d990*/  IMAD R9, R65, R6, R11 ;  /* 0x0000000641097224 */ /* 0x000fe400078e020b */
[----:B------:R-:W-:Y:S01]  /*d9a0*/  ULDC.64 UR10, c[0x0][0xb30] ;  /* 0x0002cc00000a7ab9 */ /* 0x000fe20000000a00 */
[----:B------:R-:W-:-:S02]  /*d9b0*/  IMAD.U32 R5, RZ, RZ, UR9 ;  /* 0x00000009ff057e24 */ /* 0x000fc4000f8e00ff */
        /* <DEDUP_REMOVED lines=19> */
[----:B0-----:R1:W0:Y:S01]  /*daf0*/  SHFL.IDX PT, R6, R0, RZ, 0x1c1f ;  /* 0x001c1fff00067589 */ /* 0x00122200000e0000 */
        /* <DEDUP_REMOVED lines=8> */
[----:B--2---:R-:W-:Y:S02]  /*db80*/  @!P0 IMAD.WIDE R4, R16, 0x4, R6 ;  /* 0x0000000410048825 */ /* 0x004fe400078e0206 */
        /* <DEDUP_REMOVED lines=12> */
[----:B0-----:R-:W-:Y:S01]  /*dc50*/  @!P3 LEA R4, P6, R157, R6, 0x2 ;  /* 0x000000069d04b211 */ /* 0x001fe200078c10ff */
        /* <DEDUP_REMOVED lines=11> */
.L_x_12847:
[----:B------:R-:W-:Y:S05]  /*dd10*/  BSYNC B1 ;  /* 0x0000000000017941 */ /* 0x000fea0003800000 */
.L_x_12846:
[----:B------:R-:W-:Y:S01]  /*dd20*/  ISETP.GE.AND P0, PT, R25, R30, PT ;  /* 0x0000001e1900720c */ /* 0x000fe20003f06270 */
[----:B--23--:R2:W3:Y:S04]  /*dd30*/  SHFL.IDX PT, R7, R24, 0x1, 0x1c1f ;  /* 0x003c1f0018077f89 */ /* 0x00c4e800000e0000 */
[----:B0-----:R2:W0:Y:S08]  /*dd40*/  SHFL.IDX PT, R6, R0, 0x1, 0x1c1f ;  /* 0x003c1f0000067f89 */ /* 0x00143000000e0000 */
[----:B--2---:R-:W-:Y:S05]  /*dd50*/  @P0 BRA `(.L_x_12845) ;  /* 0x0000000c00280947 */ /* 0x004fea0003800000 */
[----:B------:R-:W-:Y:S02]  /*dd60*/  ULDC UR4, c[0x0][0xac8] ;  /* 0x0002b20000047ab9 */ /* 0x000fe40000000800 */
[----:B------:R-:W-:Y:S02]  /*dd70*/  ISETP.GE.AND P1, PT, R16, UR4, PT ;  /* 0x0000000410007c0c */ /* 0x000fe4000bf26270 */
[----:B------:R-:W-:Y:S02]  /*dd80*/  ISETP.GE.AND P4, PT, R64, UR4, PT ;  /* 0x0000000440007c0c */ /* 0x000fe4000bf86270 */
[----:B------:R-:W-:Y:S02]  /*dd90*/  ISETP.GE.AND P5, PT, R62, UR4, PT ;  /* 0x000000043e007c0c */ /* 0x000fe4000bfa6270 */
[----:B------:R-:W-:Y:S02]  /*dda0*/  ISETP.GE.AND P3, PT, R58, UR4, PT ;  /* 0x000000043a007c0c */ /* 0x000fe4000bf66270 */
[----:B------:R-:W-:-:S05]  /*ddb0*/  ISETP.GE.AND P2, PT, R157, UR4, PT ;  /* 0x000000049d007c0c */ /* 0x000fca000bf46270 */
[----:B0--3--:R-:W-:Y:S02]  /*ddc0*/  @!P1 IMAD.WIDE R4, R16, 0x4, R6 ;  /* 0x0000000410049825 */ /* 0x009fe400078e0206 */
        /* <DEDUP_REMOVED lines=13> */
[-C--:B0-----:R-:W-:Y:S01]  /*dea0*/  @!P1 LEA R4, P5, R156, R6.reuse, 0x2 ;  /* 0x000000069c049211 */ /* 0x081fe200078a10ff */
[----:B------:R2:W-:Y:S01]  /*deb0*/  @!P3 ST.E.64 desc[UR52][R12.64], R34 ;  /* 0x000000220c00b985 */ /* 0x0005e2000c101b34 */
[----:B-1----:R-:W-:-:S02]  /*dec0*/  @!P0 LEA R24, P6, R23, R6, 0x2 ;  /* 0x0000000617188211 */ /* 0x002fc400078c10ff */
        /* <DEDUP_REMOVED lines=11> */
.L_x_12842:
        /* <DEDUP_REMOVED lines=31> */
.L_x_12848:
        /* <DEDUP_REMOVED lines=56> */
.L_x_12850:
[----:B------:R-:W-:Y:S05]  /*e4f0*/  BSYNC B1 ;  /* 0x0000000000017941 */ /* 0x000fea0003800000 */
.L_x_12849:
[----:B------:R-:W-:-:S06]  /*e500*/  UISETP.GT.AND UP0, UPT, UR42, 0x1, UPT ;  /* 0x000000012a00788c */ /* 0x000fcc000bf04270 */
[----:B------:R-:W-:-:S13]  /*e510*/  PLOP3.LUT P0, PT, PT, PT, UP0, 0x80, 0x0 ;  /* 0x000000000000781c */ /* 0x000fda0003f0f008 */
[----:B------:R-:W-:Y:S05]  /*e520*/  @P0 BRA `(.L_x_12845) ;  /* 0x0000000400340947 */ /* 0x000fea0003800000 */
[----:B------:R-:W1:Y:S01]  /*e530*/  LDC R11, c[0x0][0xbe8] ;  /* 0x0002fa00ff0b7b82 */ /* 0x000e620000000800 */
[----:B------:R-:W-:Y:S01]  /*e540*/  SHF.R.S32.HI R6, RZ, 0x1f, R8 ;  /* 0x0000001fff067819 */ /* 0x000fe20000011408 */
[----:B------:R-:W-:Y:S01]  /*e550*/  ULDC.64 UR10, c[0x0][0xaa0] ;  /* 0x0002a800000a7ab9 */ /* 0x000fe20000000a00 */
[----:B------:R-:W-:Y:S01]  /*e560*/  SHF.R.S32.HI R13, RZ, 0x1f, R19 ;  /* 0x0000001fff0d7819 */ /* 0x000fe20000011413 */
[----:B------:R-:W-:Y:S01]  /*e570*/  UIMAD UR7, UR16, UR10, URZ ;  /* 0x0000000a100772a4 */ /* 0x000fe2000f8e023f */
[----:B------:R-:W-:Y:S01]  /*e580*/  LEA.HI R6, R6, R8, RZ, 0x3 ;  /* 0x0000000806067211 */ /* 0x000fe200078f18ff */
[----:B------:R-:W-:Y:S02]  /*e590*/  UIMAD.WIDE.U32 UR8, UR4, UR10, URZ ;  /* 0x0000000a040872a5 */ /* 0x000fe4000f8e003f */
[----:B------:R-:W-:Y:S01]  /*e5a0*/  UIMAD UR7, UR4, UR11, UR7 ;  /* 0x0000000b040772a4 */ /* 0x000fe2000f8e0207 */
[----:B------:R-:W-:Y:S02]  /*e5b0*/  SHF.R.S32.HI R6, RZ, 0x3, R6 ;  /* 0x00000003ff067819 */ /* 0x000fe40000011406 */
[----:B------:R-:W-:Y:S01]  /*e5c0*/  ULDC.64 UR10, c[0x0][0xae8] ;  /* 0x0002ba00000a7ab9 */ /* 0x000fe20000000a00 */
[----:B------:R-:W-:-:S02]  /*e5d0*/  UIADD3 UR9, UR9, UR7, URZ ;  /* 0x0000000709097290 */ /* 0x000fc4000fffe03f */
[----:B------:R-:W-:Y:S02]  /*e5e0*/  IMAD R2, R18, 0x30, R6 ;  /* 0x0000003012027824 */ /* 0x000fe400078e0206 */
[----:B------:R-:W-:Y:S01]  /*e5f0*/  UIMAD.WIDE.U32 UR8, UR39, UR10, UR8 ;  /* 0x0000000a270872a5 */ /* 0x000fe2000f8e0008 */
[----:B------:R-:W-:Y:S02]  /*e600*/  VIADD R30, R6, UR40 ;  /* 0x00000028061e7c36 */ /* 0x000fe40008000000 */
[----:B0-----:R-:W-:Y:S01]  /*e610*/  VIADD R4, R2, UR40 ;  /* 0x0000002802047c36 */ /* 0x001fe20008000000 */
[----:B------:R-:W-:-:S03]  /*e620*/  UIMAD UR9, UR39, UR11, UR9 ;  /* 0x0000000b270972a4 */ /* 0x000fc6000f8e0209 */
[----:B------:R-:W-:Y:S01]  /*e630*/  ULDC.64 UR10, c[0x0][0xaf0] ;  /* 0x0002bc00000a7ab9 */ /* 0x000fe20000000a00 */
[----:B-1----:R-:W-:Y:S01]  /*e640*/  ISETP.NE.AND P0, PT, R11, 0x1, PT ;  /* 0x000000010b00780c */ /* 0x002fe20003f05270 */
[----:B------:R-:W-:Y:S01]  /*e650*/  UIMAD UR37, UR37, UR10, URZ ;  /* 0x0000000a252572a4 */ /* 0x000fe2000f8e023f */
[----:B------:R-:W-:-:S03]  /*e660*/  IMAD.MOV.U32 R5, RZ, RZ, R4 ;  /* 0x000000ffff057224 */ /* 0x000fc600078e0004 */
        /* <DEDUP_REMOVED lines=27> */
[----:B-----5:R-:W-:Y:S02]  /*e820*/  IMAD R11, R0, R11, RZ ;  /* 0x0000000b000b7224 */ /* 0x020fe400078e02ff */
[----:B------:R-:W-:Y:S01]  /*e830*/  VIADD R0, R30, 0x30 ;  /* 0x000000301e007836 */ /* 0x000fe20000000000 */
        /* <DEDUP_REMOVED lines=28> */
.L_x_12845:
[----:B------:R-:W-:Y:S05]  /*ea00*/  BSYNC B0 ;  /* 0x0000000000007941 */ /* 0x000fea0003800000 */
.L_x_12841:
[----:B------:R-:W-:Y:S02]  /*ea10*/  ULDC UR4, c[0x0][0xc3c] ;  /* 0x00030f0000047ab9 */ /* 0x000fe40000000800 */
[----:B------:R-:W-:-:S13]  /*ea20*/  ISETP.GE.AND P0, PT, R31, UR4, PT ;  /* 0x000000041f007c0c */ /* 0x000fda000bf06270 */
[----:B------:R-:W-:Y:S05]  /*ea30*/  @!P0 BRA `(.L_x_12851) ;  /* 0xffffff2400208947 */ /* 0x000fea000383ffff */
[----:B------:R-:W-:Y:S05]  /*ea40*/  EXIT ;  /* 0x000000000000794d */ /* 0x000fea0003800000 */
.L_x_12801:
        /* <DEDUP_REMOVED lines=13> */
[----:B------:R-:W1:Y:S02]  /*eb20*/  LDS.128 R24, [UR4+0x132d0] ;  /* 0x0132d004ff187984 */ /* 0x000e640008000c00 */
[----:B-1----:R-:W-:Y:S01]  /*eb30*/  R2UR UR43, R27 ;  /* 0x000000001b2b72ca */ /* 0x002fe200000e0000 */
[----:B------:R-:W-:Y:S06]  /*eb40*/  BAR.ARV 0x4, 0x200 ;  /* 0x0108000000007b1d */ /* 0x000fec0000002000 */
[----:B------:R-:W-:Y:S08]  /*eb50*/  BRA `(.L_x_12853) ;  /* 0x0000000c00b87947 */ /* 0x000ff00003800000 */
.L_x_12852:
        /* <DEDUP_REMOVED lines=44> */
.L_x_12856:
        /* <DEDUP_REMOVED lines=39> */
.L_x_12854:
        /* <DEDUP_REMOVED lines=17> */
.L_x_12857:
        /* <DEDUP_REMOVED lines=61> */
.L_x_12858:
        /* <DEDUP_REMOVED lines=64> */
.L_x_12859:
[----:B------:R-:W-:-:S05]  /*f970*/  LOP3.LUT R25, RZ, R2, RZ, 0x33, !PT ;  /* 0x00000002ff197212 */ /* 0x000fca00078e33ff */
[----:B------:R-:W-:Y:S01]  /*f980*/  IMAD.IADD R25, R6, 0x1, R25 ;  /* 0x0000000106197824 */ /* 0x000fe200078e0219 */
[----:B------:R-:W-:Y:S06]  /*f990*/  BRA `(.L_x_12860) ;  /* 0x00000000000c7947 */ /* 0x000fec0003800000 */
.L_x_12855:
[----:B------:R-:W-:Y:S02]  /*f9a0*/  IMAD.MOV.U32 R24, RZ, RZ, R9 ;  /* 0x000000ffff187224 */ /* 0x000fe400078e0009 */
[----:B------:R-:W-:Y:S02]  /*f9b0*/  IMAD.MOV.U32 R25, RZ, RZ, RZ ;  /* 0x000000ffff197224 */ /* 0x000fe400078e00ff */
[----:B------:R-:W-:-:S07]  /*f9c0*/  IMAD.MOV.U32 R26, RZ, RZ, RZ ;  /* 0x000000ffff1a7224 */ /* 0x000fce00078e00ff */
.L_x_12860:
[----:B------:R-:W-:Y:S01]  /*f9d0*/  ISETP.NE.AND P0, PT, R0, RZ, PT ;  /* 0x000000ff0000720c */ /* 0x000fe20003f05270 */
[----:B------:R-:W-:-:S12]  /*f9e0*/  IMAD.U32 R27, RZ, RZ, UR43 ;  /* 0x0000002bff1b7e24 */ /* 0x000fd8000f8e00ff */
[----:B------:R-:W0:Y:S01]  /*f9f0*/  @!P0 S2R R3, SR_CgaCtaId ;  /* 0x0000000000038919 */ /* 0x000e220000008800 */
[----:B------:R-:W-:-:S04]  /*fa00*/  @!P0 MOV R0, 0x400 ;  /* 0x0000040000008802 */ /* 0x000fc80000000f00 */
[----:B0-----:R-:W-:-:S05]  /*fa10*/  @!P0 LEA R0, R3, R0, 0x18 ;  /* 0x0000000003008211 */ /* 0x001fca00078ec0ff */
[----:B------:R1:W-:Y:S01]  /*fa20*/  @!P0 STS.128 [R0+0x132d0], R24 ;  /* 0x0132d01800008388 */ /* 0x0003e20000000c00 */
[----:B------:R-:W-:Y:S06]  /*fa30*/  BAR.ARV 0x5, 0x200 ;  /* 0x0148000000007b1d */ /* 0x000fec0000002000 */
.L_x_12853:
        /* <DEDUP_REMOVED lines=17> */
[----:B---3--:R-:W-:-:S06]  /*fb50*/  ULEA UR4, UR5, UR4, 0x18 ;  /* 0x0000000405047291 */ /* 0x008fcc000f8ec03f */
[----:B------:R-:W-:Y:S01]  /*fb60*/  IMAD.U32 R16, RZ, RZ, UR4 ;  /* 0x00000004ff107e24 */ /* 0x000fe2000f8e00ff */
[C---:B--2---:R-:W-:Y:S01]  /*fb70*/  LOP3.LUT R10, R11.reuse, 0x7f, RZ, 0xc0, !PT ;  /* 0x0000007f0b0a7812 */ /* 0x044fe200078ec0ff */
[C---:B------:R-:W-:Y:S01]  /*fb80*/  IMAD.SHL.U32 R29, R11.reuse, 0x40, RZ ;  /* 0x000000400b1d7824 */ /* 0x040fe200078e00ff */
[----:B------:R-:W-:Y:S01]  /*fb90*/  SHF.R.U32.HI R3, RZ, 0x1, R11 ;  /* 0x00000001ff037819 */ /* 0x000fe2000001160b */
[----:B------:R-:W-:Y:S02]  /*fba0*/  IMAD.SHL.U32 R2, R11, 0x10, RZ ;  /* 0x000000100b027824 */ /* 0x000fe400078e00ff */
[----:B------:R-:W-:Y:S01]  /*fbb0*/  IMAD.SHL.U32 R6, R10, 0x10, RZ ;  /* 0x000000100a067824 */ /* 0x000fe200078e00ff */
[----:B------:R-:W-:Y:S01]  /*fbc0*/  LOP3.LUT R4, R29, 0x180, RZ, 0xc0, !PT ;  /* 0x000001801d047812 */ /* 0x000fe200078ec0ff */
[C---:B------:R-:W-:Y:S01]  /*fbd0*/  IMAD.SHL.U32 R8, R11.reuse, 0x2, RZ ;  /* 0x000000020b087824 */ /* 0x040fe200078e00ff */
[----:B------:R-:W-:Y:S01]  /*fbe0*/  LOP3.LUT R5, R2, 0x1b0, RZ, 0xc0, !PT ;  /* 0x000001b002057812 */ /* 0x000fe200078ec0ff */
[----:B01----:R-:W-:Y:S01]  /*fbf0*/  IMAD.SHL.U32 R0, R11, 0x20, RZ ;  /* 0x000000200b007824 */ /* 0x003fe200078e00ff */
        /* <DEDUP_REMOVED lines=19> */
.L_x_12929:
[----:B------:R-:W-:Y:S01]  /*fd30*/  ULDC.64 UR4, c[0x0][0xc88] ;  /* 0x0003220000047ab9 */ /* 0x000fe20000000a00 */
[----:B------:R-:W-:Y:S01]  /*fd40*/  ULDC.64 UR6, c[0x0][0xa08] ;  /* 0x0002820000067ab9 */ /* 0x000fe20000000a00 */
[----:B------:R-:W-:-:S06]  /*fd50*/  UIMAD.WIDE UR4, UR43, 0x4, UR4 ;  /* 0x000000042b0478a5 */ /* 0x000fcc000f8e0204 */
[----:B------:R-:W-:Y:S02]  /*fd60*/  IMAD.U32 R2, RZ, RZ, UR4 ;  /* 0x00000004ff027e24 */ /* 0x000fe4000f8e00ff */
[----:B0-----:R-:W-:Y:S01]  /*fd70*/  IMAD.U32 R3, RZ, RZ, UR5 ;  /* 0x00000005ff037e24 */ /* 0x001fe2000f8e00ff */
[----:B------:R-:W-:-:S04]  /*fd80*/  ULDC.64 UR4, c[0x0][0xa28] ;  /* 0x00028a0000047ab9 */ /* 0x000fc80000000a00 */
[----:B--2---:R-:W2:Y:S01]  /*fd90*/  LDG.E R2, desc[UR52][R2.64] ;  /* 0x0000003402027981 */ /* 0x004ea2000c1e1900 */
[----:B------:R-:W-:-:S04]  /*fda0*/  UISETP.NE.U32.AND UP0, UPT, UR4, URZ, UPT ;  /* 0x0000003f0400728c */ /* 0x000fc8000bf05070 */
[----:B------:R-:W-:-:S06]  /*fdb0*/  UISETP.NE.AND.EX UP0, UPT, UR5, URZ, UPT, UP0 ;  /* 0x0000003f0500728c */ /* 0x000fcc000bf05300 */
[----:B------:R-:W-:Y:S01]  /*fdc0*/  PLOP3.LUT P2, PT, PT, PT, UP0, 0x80, 0x0 ;  /* 0x000000000000781c */ /* 0x000fe20003f4f008 */
[----:B-1----:R-:W0:Y:S01]  /*fdd0*/  LDC R10, c[0x0][0x288] ;  /* 0x0000a200ff0a7b82 */ /* 0x002e220000000800 */
        /* <DEDUP_REMOVED lines=19> */
[----:B-1----:R-:W-:Y:S02]  /*ff10*/  IMAD.U32 R2, RZ, RZ, UR4 ;  /* 0x00000004ff027e24 */ /* 0x002fe4000f8e00ff */
[----:B------:R-:W-:Y:S01]  /*ff20*/  IMAD.U32 R3, RZ, RZ, UR5 ;  /* 0x00000005ff037e24 */ /* 0x000fe2000f8e00ff */
[----:B------:R-:W-:Y:S01]  /*ff30*/  ULDC.64 UR4, c[0x0][0xa18] ;  /* 0x0002860000047ab9 */ /* 0x000fe20000000a00 */
[----:B------:R-:W-:Y:S01]  /*ff40*/  IMAD.U32 R5, RZ, RZ, UR7 ;  /* 0x00000007ff057e24 */ /* 0x000fe2000f8e00ff */
[----:B------:R-:W-:Y:S02]  /*ff50*/  UISETP.NE.U32.AND UP0, UPT, UR4, URZ, UPT ;  /* 0x0000003f0400728c */ /* 0x000fe4000bf05070 */
[----:B------:R-:W5:Y:S02]  /*ff60*/  @P1 LDG.E R9, desc[UR52][R2.64] ;  /* 0x0000003402091981 */ /* 0x000f64000c1e1900 */
[----:B------:R-:W-:-:S02]  /*ff70*/  UISETP.NE.AND.EX UP0, UPT, UR5, URZ, UPT, UP0 ;  /* 0x0000003f0500728c */ /* 0x000fc4000bf05300 */
[----:B----4-:R-:W5:Y:S04]  /*ff80*/  @P0 LDG.E R0, desc[UR52][R4.64] ;  /* 0x0000003404000981 */ /* 0x010f68000c1e1900 */
[----:B------:R-:W-:-:S05]  /*ff90*/  PLOP3.LUT P3, PT, PT, PT, UP0, 0x80, 0x0 ;  /* 0x000000000000781c */ /* 0x000fca0003f6f008 */
[----:B------:R-:W-:-:S04]  /*ffa0*/  @UP0 UIADD3 UR4, UP1, UR47, UR4, URZ ;  /* 0x000000042f040290 */ /* 0x000fc8000ff3e03f */
[----:B------:R-:W-:Y:S02]  /*ffb0*/  @UP0 UIADD3.X UR5, UR48, UR5, URZ, UP1, !UPT ;  /* 0x0000000530050290 */ /* 0x000fe40008ffe43f */
[----:B------:R-:W-:-:S04]  /*ffc0*/  IMAD.U32 R6, RZ, RZ, UR4 ;  /* 0x00000004ff067e24 */ /* 0x000fc8000f8e00ff */
[----:B------:R-:W-:-:S05]  /*ffd0*/  IMAD.U32 R7, RZ, RZ, UR5 ;  /* 0x00000005ff077e24 */ /* 0x000fca000f8e00ff */
[----:B0--3--:R0:W3:Y:S01]  /*ffe0*/  @P3 LDG.E R10, desc[UR52][R6.64] ;  /* 0x00000034060a3981 */ /* 0x0090e2000c1e1900 */
[----:B------:R-:W-:Y:S01]  /*fff0*/  UMOV UR4, URZ ;  /* 0x0000003f00047c82 */ /* 0x000fe20008000000 */
[----:B0-----:R-:W0:Y:S01]  /*10000*/  LDC.64 R6, c[0x0][0x418] ;  /* 0x00010600ff067b82 */ /* 0x001e220000000a00 */
[----:B--2---:R-:W-:Y:S02]  /*10010*/  @P2 R2UR UR4, R8 ;  /* 0x00000000080422ca */ /* 0x004fe400000e0000 */
[----:B0-----:R-:W-:Y:S01]  /*10020*/  ISETP.NE.U32.AND P2, PT, R6, RZ, PT ;  /* 0x000000ff0600720c */ /* 0x001fe20003f45070 */
[----:B---3--:R0:W-:Y:S01]  /*10030*/  STL [R1], R10 ;  /* 0x0000000a01007387 */ /* 0x0081e20000100800 */
[----:B------:R-:W-:Y:S11]  /*10040*/  @P3 BRA `(.L_x_12862) ;  /* 0x0000000000143947 */ /* 0x000ff60003800000 */
[----:B------:R-:W-:Y:S05]  /*10050*/  @!P1 BRA `(.L_x_12862) ;  /* 0x0000000000109947 */ /* 0x000fea0003800000 */
[----:B------:R-:W0:Y:S04]  /*10060*/  LDG.E R11, desc[UR52][R2.64] ;  /* 0x00000034020b7981 */ /* 0x000e28000c1e1900 */
[----:B------:R-:W0:Y:S02]  /*10070*/  LDG.E R6, desc[UR52][R2.64+0x4] ;  /* 0x0000043402067981 */ /* 0x000e24000c1e1900 */
[----:B0-----:R-:W-:-:S05]  /*10080*/  IMAD.IADD R10, R6, 0x1, -R11 ;  /* 0x00000001060a7824 */ /* 0x001fca00078e0a0b */
[----:B------:R1:W-:Y:S02]  /*10090*/  STL [R1], R10 ;  /* 0x0000000a01007387 */ /* 0x0003e40000100800 */
.L_x_12862:
        /* <DEDUP_REMOVED lines=12> */
[C---:B------:R-:W-:Y:S02]  /*10160*/  LOP3.LUT R2, R26.reuse, 0xff000000, RZ, 0xc0, !PT ;  /* 0xff0000001a027812 */ /* 0x040fe400078ec0ff */
        /* <DEDUP_REMOVED lines=14> */
.L_x_12863:
[----:B------:R-:W-:Y:S05]  /*10250*/  @!P0 BRA `(.L_x_12864) ;  /* 0x00000000000c8947 */ /* 0x000fea0003800000 */
[----:B------:R-:W2:Y:S04]  /*10260*/  LDG.E R3, desc[UR52][R4.64] ;  /* 0x0000003404037981 */ /* 0x000ea8000c1e1900 */
[----:B------:R-:W2:Y:S02]  /*10270*/  LDG.E R2, desc[UR52][R4.64+0x4] ;  /* 0x0000043404027981 */ /* 0x000ea4000c1e1900 */
[----:B--2---:R-:W-:-:S07]  /*10280*/  IMAD.IADD R2, R2, 0x1, -R3 ;  /* 0x0000000102027824 */ /* 0x004fce00078e0a03 */
.L_x_12864:
[----:B--2---:R-:W2:Y:S01]  /*10290*/  LDC R3, c[0x0][0x448] ;  /* 0x00011200ff037b82 */ /* 0x004ea20000000800 */
[----:B------:R-:W-:Y:S02]  /*102a0*/  LOP3.LUT R23, R0, 0xff, RZ, 0xc0, !PT ;  /* 0x000000ff00177812 */ /* 0x000fe400078ec0ff */
[----:B--2---:R-:W-:Y:S01]  /*102b0*/  ISETP.NE.AND P0, PT, R3, 0x1, PT ;  /* 0x000000010300780c */ /* 0x004fe20003f05270 */
[----:B------:R-:W-:-:S04]  /*102c0*/  IMAD R3, R25, 0xc0, RZ ;  /* 0x000000c019037824 */ /* 0x000fc800078e02ff */
[----:B------:R-:W-:-:S08]  /*102d0*/  VIADD R3, R3, 0xbf ;  /* 0x000000bf03037836 */ /* 0x000fd00000000000 */
[----:B------:R-:W2:Y:S08]  /*102e0*/  @P0 LDC R4, c[0x0][0x44c] ;  /* 0x00011300ff040b82 */ /* 0x000eb00000000800 */
[----:B------:R-:W3:Y:S01]  /*102f0*/  @P0 LDC R5, c[0x0][0x450] ;  /* 0x00011400ff050b82 */ /* 0x000ee20000000800 */
[----:B--2---:R-:W-:-:S05]  /*10300*/  @P0 IMAD.HI.U32 R4, R3, R4, RZ ;  /* 0x0000000403040227 */ /* 0x004fca00078e00ff */
[----:B---3--:R-:W-:Y:S01]  /*10310*/  @P0 SHF.R.U32.HI R3, RZ, R5, R4 ;  /* 0x00000005ff030219 */ /* 0x008fe20000011604 */
[----:B-----5:R-:W-:-:S04]  /*10320*/  VIADD R4, R2, -UR4 ;  /* 0x8000000402047c36 */ /* 0x020fc80008000000 */
[C---:B------:R-:W-:Y:S01]  /*10330*/  VIADD R2, R4.reuse, 0x9f ;  /* 0x0000009f04027836 */ /* 0x040fe20000000000 */
[----:B------:R-:W-:-:S03]  /*10340*/  IADD3 R4, R4, 0xa0, -R10 ;  /* 0x000000a004047810 */ /* 0x000fc60007ffe80a */
[----:B------:R-:W-:-:S04]  /*10350*/  IMAD.HI R2, R2, 0x66666667, RZ ;  /* 0x6666666702027827 */ /* 0x000fc800078e02ff */
[----:B------:R-:W-:-:S04]  /*10360*/  IMAD.IADD R3, R4, 0x1, R3 ;  /* 0x0000000104037824 */ /* 0x000fc800078e0203 */
[----:B------:R-:W-:Y:S01]  /*10370*/  IMAD.HI R4, R3, 0x66666667, RZ ;  /* 0x6666666703047827 */ /* 0x000fe200078e02ff */
[----:B------:R-:W-:-:S04]  /*10380*/  SHF.R.U32.HI R3, RZ, 0x1f, R2 ;  /* 0x0000001fff037819 */ /* 0x000fc80000011602 */
[----:B------:R-:W-:Y:S02]  /*10390*/  SHF.R.U32.HI R5, RZ, 0x1f, R4 ;  /* 0x0000001fff057819 */ /* 0x000fe40000011604 */
[----:B------:R-:W-:Y:S02]  /*103a0*/  LEA.HI.SX32 R3, R2, R3, 0x1a ;  /* 0x0000000302037211 */ /* 0x000fe400078fd2ff */
[----:B------:R-:W-:Y:S02]  /*103b0*/  LEA.HI.SX32 R4, R4, R5, 0x1a ;  /* 0x0000000504047211 */ /* 0x000fe400078fd2ff */
[----:B------:R-:W-:Y:S01]  /*103c0*/  SHF.R.U32.HI R5, RZ, 0x10, R0 ;  /* 0x00000010ff057819 */ /* 0x000fe20000011600 */
[----:B------:R-:W-:Y:S01]  /*103d0*/  IMAD.MOV.U32 R0, RZ, RZ, RZ ;  /* 0x000000ffff007224 */ /* 0x000fe200078e00ff */
[----:B------:R-:W-:Y:S02]  /*103e0*/  VIMNMX R4, R3, R4, PT ;  /* 0x0000000403047248 */ /* 0x000fe40003fe0100 */
[----:B------:R-:W-:-:S02]  /*103f0*/  ISETP.NE.AND P0, PT, R5, RZ, PT ;  /* 0x000000ff0500720c */ /* 0x000fc40003f05270 */
[----:B------:R-:W-:-:S11]  /*10400*/  ISETP.GE.AND P1, PT, R4, 0x1, PT ;  /* 0x000000010400780c */ /* 0x000fd60003f26270 */
[----:B------:R-:W2:Y:S02]  /*10410*/  @!P0 LDC R5, c[0x0][0x9f0] ;  /* 0x00027c00ff058b82 */ /* 0x000ea40000000800 */
[----:B------:R-:W-:Y:S05]  /*10420*/  @!P1 BRA `(.L_x_12865) ;  /* 0x0000000000689947 */ /* 0x000fea0003800000 */
[-C--:B--2---:R-:W-:Y:S01]  /*10430*/  IABS R0, R5.reuse ;  /* 0x0000000500007213 */ /* 0x084fe20000000000 */
[----:B------:R-:W-:Y:S01]  /*10440*/  IMAD.MOV.U32 R2, RZ, RZ, RZ ;  /* 0x000000ffff027224 */ /* 0x000fe200078e00ff */
[----:B------:R-:W-:Y:S02]  /*10450*/  IABS R8, R5 ;  /* 0x0000000500087213 */ /* 0x000fe40000000000 */
[----:B------:R-:W2:Y:S08]  /*10460*/  I2F.RP R6, R0 ;  /* 0x0000000000067306 */ /* 0x000eb00000209400 */
[----:B--2---:R-:W2:Y:S02]  /*10470*/  MUFU.RCP R6, R6 ;  /* 0x0000000600067308 */ /* 0x004ea40000001000 */
[----:B--2---:R-:W-:-:S06]  /*10480*/  VIADD R3, R6, 0xffffffe ;  /* 0x0ffffffe06037836 */ /* 0x004fcc0000000000 */
[----:B------:R-:W2:Y:S02]  /*10490*/  F2I.FTZ.U32.TRUNC.NTZ R3, R3 ;  /* 0x0000000300037305 */ /* 0x000ea4000021f000 */
[----:B--2---:R-:W-:-:S04]  /*104a0*/  IMAD.MOV R7, RZ, RZ, -R3 ;  /* 0x000000ffff077224 */ /* 0x004fc800078e0a03 */
[----:B------:R-:W-:-:S04]  /*104b0*/  IMAD R7, R7, R0, RZ ;  /* 0x0000000007077224 */ /* 0x000fc800078e02ff */
[----:B------:R-:W-:Y:S01]  /*104c0*/  IMAD.HI.U32 R7, R3, R7, R2 ;  /* 0x0000000703077227 */ /* 0x000fe200078e0002 */
[----:B------:R-:W-:-:S03]  /*104d0*/  IADD3 R2, R5, -0x1, R4 ;  /* 0xffffffff05027810 */ /* 0x000fc60007ffe004 */
[----:B------:R-:W-:Y:S01]  /*104e0*/  IMAD.MOV R3, RZ, RZ, -R8 ;  /* 0x000000ffff037224 */ /* 0x000fe200078e0a08 */
        /* <DEDUP_REMOVED lines=14> */
.L_x_12865:
[-C--:B------:R-:W-:Y:S01]  /*105d0*/  IMAD R23, R23, R0.reuse, RZ ;  /* 0x0000000017177224 */ /* 0x080fe200078e02ff */
[----:B------:R-:W-:Y:S04]  /*105e0*/  BSSY B7, `(.L_x_12866) ;  /* 0x000029a000077945 */ /* 0x000fe80003800000 */
[----:B------:R-:W-:-:S04]  /*105f0*/  VIADDMNMX R2, R23, R0, R4, PT ;  /* 0x0000000017027246 */ /* 0x000fc80003800104 */
[----:B------:R-:W-:Y:S01]  /*10600*/  ISETP.GT.AND P0, PT, R2, R23, PT ;  /* 0x000000170200720c */ /* 0x000fe20003f04270 */
[----:B------:R3:W-:-:S12]  /*10610*/  STL [R1+0x4], R2 ;  /* 0x0000040201007387 */ /* 0x0007d80000100800 */
[----:B---3--:R-:W-:Y:S05]  /*10620*/  @P0 BRA `(.L_x_12867) ;  /* 0x0000000000440947 */ /* 0x008fea0003800000 */
[----:B------:R-:W3:Y:S02]  /*10630*/  S2R R2, SR_TID.X ;  /* 0x0000000000027919 */ /* 0x000ee40000002100 */
[----:B---3--:R-:W-:-:S04]  /*10640*/  LOP3.LUT R2, R2, 0x7f, RZ, 0xc0, !PT ;  /* 0x0000007f02027812 */ /* 0x008fc800078ec0ff */
[----:B------:R-:W-:-:S13]  /*10650*/  ISETP.NE.AND P0, PT, R2, RZ, PT ;  /* 0x000000ff0200720c */ /* 0x000fda0003f05270 */
[----:B------:R-:W-:Y:S05]  /*10660*/  @P0 BRA `(.L_x_12868) ;  /* 0x0000002800440947 */ /* 0x000fea0003800000 */
[----:B--2---:R-:W2:Y:S01]  /*10670*/  S2R R5, SR_LANEID ;  /* 0x0000000000057919 */ /* 0x004ea20000000000 */
        /* <DEDUP_REMOVED lines=10> */
[----:B---3--:R-:W-:Y:S01]  /*10720*/  IADD3 R24, R0, UR41, R7 ;  /* 0x0000002900187c10 */ /* 0x008fe2000fffe007 */
[----:B------:R-:W-:Y:S06]  /*10730*/  BRA `(.L_x_12868) ;  /* 0x0000002800107947 */ /* 0x000fec0003800000 */
.L_x_12867:
        /* <DEDUP_REMOVED lines=13> */
[----:B01----:R-:W-:Y:S02]  /*10810*/  IMAD.U32 R10, RZ, RZ, UR4 ;  /* 0x00000004ff0a7e24 */ /* 0x003fe4000f8e00ff */
[----:B------:R-:W-:Y:S02]  /*10820*/  IMAD.U32 R11, RZ, RZ, UR5 ;  /* 0x00000005ff0b7e24 */ /* 0x000fe4000f8e00ff */
[----:B------:R-:W-:Y:S02]  /*10830*/  IMAD.MOV.U32 R8, RZ, RZ, 0x70 ;  /* 0x00000070ff087424 */ /* 0x000fe400078e00ff */
[----:B------:R-:W-:Y:S02]  /*10840*/  IMAD.MOV.U32 R12, RZ, RZ, 0x1 ;  /* 0x00000001ff0c7424 */ /* 0x000fe400078e00ff */
[----:B------:R-:W-:-:S07]  /*10850*/  IMAD.MOV.U32 R13, RZ, RZ, RZ ;  /* 0x000000ffff0d7224 */ /* 0x000fce00078e00ff */
[----:B------:R-:W-:-:S07]  /*10860*/  LEPC R20, `(.L_x_12870) ;  /* 0x000000001014794e */ /* 0x000fce0000000000 */
[----:B---3--:R-:W-:Y:S05]  /*10870*/  CALL.ABS.NOINC R2 ;  /* 0x0000000002007343 */ /* 0x008fea0003c00000 */
.L_x_12870:
[----:B------:R-:W-:Y:S05]  /*10880*/  BSYNC B6 ;  /* 0x0000000000067941 */ /* 0x000fea0003800000 */
.L_x_12869:
        /* <DEDUP_REMOVED lines=21> */
.L_x_12872:
[----:B------:R-:W-:Y:S05]  /*109e0*/  BSYNC B6 ;  /* 0x0000000000067941 */ /* 0x000fea0003800000 */
.L_x_12871:
        /* <DEDUP_REMOVED lines=20> */
.L_x_12874:
[----:B------:R-:W-:Y:S05]  /*10b30*/  BSYNC B6 ;  /* 0x0000000000067941 */ /* 0x000fea0003800000 */
.L_x_12873:
        /* <DEDUP_REMOVED lines=19> */
.L_x_12876:
[----:B------:R-:W-:Y:S05]  /*10c70*/  BSYNC B6 ;  /* 0x0000000000067941 */ /* 0x000fea0003800000 */
.L_x_12875:
        /* <DEDUP_REMOVED lines=10> */
[----:B------:R4:W5:Y:S02]  /*10d20*/  @P0 LDG.E R22, desc[UR52][R2.64] ;  /* 0x0000003402160981 */ /* 0x000964000c1e1900 */
[----:B----4-:R-:W4:Y:S01]  /*10d30*/  LDC.64 R2, c[0x0][0x418] ;  /* 0x00010600ff027b82 */ /* 0x010f220000000a00 */
[----:B---3--:R-:W-:-:S04]  /*10d40*/  SHF.R.U32.HI R20, RZ, 0x5, R17 ;  /* 0x00000005ff147819 */ /* 0x008fc80000011611 */
[----:B------:R-:W-:Y:S02]  /*10d50*/  LOP3.LUT R20, R20, 0x3, RZ, 0xc0, !PT ;  /* 0x0000000314147812 */ /* 0x000fe400078ec0ff */
[----:B----4-:R-:W-:Y:S01]  /*10d60*/  LOP3.LUT P0, RZ, R2, UR4, RZ, 0xfc, !PT ;  /* 0x0000000402ff7c12 */ /* 0x010fe2000f80fcff */
[----:B------:R-:W-:-:S03]  /*10d70*/  UMOV UR4, 0xffffffff ;  /* 0xffffffff00047882 */ /* 0x000fc60000000000 */
[----:B------:R-:W-:Y:S02]  /*10d80*/  LOP3.LUT P0, RZ, R3, UR5, RZ, 0xfc, P0 ;  /* 0x0000000503ff7c12 */ /* 0x000fe4000800fcff */
[----:B-----5:R-:W-:Y:S02]  /*10d90*/  SHF.R.S32.HI R26, RZ, 0x1f, R22 ;  /* 0x0000001fff1a7819 */ /* 0x020fe40000011416 */
[----:B------:R-:W-:Y:S01]  /*10da0*/  SEL R17, R22, RZ, !P0 ;  /* 0x000000ff16117207 */ /* 0x000fe20004000000 */
[----:B------:R-:W-:Y:S08]  /*10db0*/  BRA.DIV UR4, `(.L_x_12877) ;  /* 0x0000003a040c7947 */ /* 0x000ff0000b800000 */
[----:B------:R3:W4:Y:S02]  /*10dc0*/  SHFL.IDX PT, R14, R20, RZ, 0x1f ;  /* 0x00001fff140e7589 */ /* 0x00072400000e0000 */
.L_x_12948:
[----:B----4-:R-:W-:Y:S02]  /*10dd0*/  ISETP.NE.AND P0, PT, R14, RZ, PT ;  /* 0x000000ff0e00720c */ /* 0x010fe40003f05270 */
[----:B------:R-:W-:-:S04]  /*10de0*/  PLOP3.LUT P1, PT, PT, PT, PT, 0x8, 0x0 ;  /* 0x000000000000781c */ /* 0x000fc80003f2e170 */
[----:B------:R-:W-:-:S07]  /*10df0*/  P2R R27, PR, RZ, 0x2 ;  /* 0x00000002ff1b7803 */ /* 0x000fce0000000000 */
[----:B------:R-:W-:Y:S05]  /*10e00*/  @P0 BRA `(.L_x_12878) ;  /* 0x0000000400480947 */ /* 0x000fea0003800000 */
[----:B------:R-:W4:Y:S01]  /*10e10*/  LDL R0, [R1+0x4] ;  /* 0x0000040001007983 */ /* 0x000f220000100800 */
[----:B------:R-:W-:Y:S01]  /*10e20*/  UMOV UR4, 0xffffffff ;  /* 0xffffffff00047882 */ /* 0x000fe20000000000 */
[----:B----4-:R-:W-:Y:S02]  /*10e30*/  VIADD R0, R0, 0xffffffff ;  /* 0xffffffff00007836 */ /* 0x010fe40000000000 */
[----:B------:R-:W-:Y:S05]  /*10e40*/  BRA.DIV UR4, `(.L_x_12879) ;  /* 0x0000003a04087947 */ /* 0x000fea000b800000 */
[----:B------:R-:W-:-:S13]  /*10e50*/  ELECT P6, URZ, PT ;  /* 0x00000000003f782f */ /* 0x000fda00038c0000 */
.L_x_12951:
[----:B------:R-:W-:Y:S05]  /*10e60*/  @!P6 BRA `(.L_x_12878) ;  /* 0x000000040030e947 */ /* 0x000fea0003800000 */
[----:B------:R-:W-:-:S04]  /*10e70*/  ISETP.NE.U32.AND P0, PT, R2, RZ, PT ;  /* 0x000000ff0200720c */ /* 0x000fc80003f05070 */
[----:B------:R-:W-:-:S13]  /*10e80*/  ISETP.NE.AND.EX P0, PT, R3, RZ, PT, P0 ;  /* 0x000000ff0300720c */ /* 0x000fda0003f05300 */
[----:B------:R-:W-:Y:S05]  /*10e90*/  @!P0 BRA `(.L_x_12880) ;  /* 0x0000000000448947 */ /* 0x000fea0003800000 */
[----:B------:R-:W4:Y:S01]  /*10ea0*/  LDC R7, c[0x0][0x43c] ;  /* 0x00010f00ff077b82 */ /* 0x000f220000000800 */
[----:B------:R-:W-:Y:S01]  /*10eb0*/  ULDC.64 UR4, c[0x0][0x428] ;  /* 0x00010a0000047ab9 */ /* 0x000fe20000000a00 */
[----:B----4-:R-:W-:-:S13]  /*10ec0*/  ISETP.NE.AND P0, PT, R7, 0x1, PT ;  /* 0x000000010700780c */ /* 0x010fda0003f05270 */
[----:B--2---:R-:W2:Y:S02]  /*10ed0*/  @P0 LDC.64 R4, c[0x0][0x440] ;  /* 0x00011000ff040b82 */ /* 0x004ea40000000a00 */
        /* <DEDUP_REMOVED lines=13> */
.L_x_12880:
[----:B----4-:R-:W4:Y:S01]  /*10fb0*/  S2R R2, SR_TID.X ;  /* 0x0000000000027919 */ /* 0x010f220000002100 */
[----:B------:R-:W-:Y:S02]  /*10fc0*/  SHF.L.U32 R3, R19, 0x1f, RZ ;  /* 0x0000001f13037819 */ /* 0x000fe400000006ff */
[----:B----4-:R-:W-:Y:S01]  /*10fd0*/  LOP3.LUT R4, R2, 0x7f, RZ, 0xc0, !PT ;  /* 0x0000007f02047812 */ /* 0x010fe200078ec0ff */
[----:B------:R-:W-:-:S03]  /*10fe0*/  IMAD R2, R18, 0x8, R16 ;  /* 0x0000000812027824 */ /* 0x000fc600078e0210 */
[----:B------:R-:W-:Y:S01]  /*10ff0*/  ISETP.NE.AND P1, PT, R4, RZ, PT ;  /* 0x000000ff0400720c */ /* 0x000fe20003f25270 */
[----:B------:R-:W4:Y:S02]  /*11000*/  SYNCS.PHASECHK.TRANS64.TRYWAIT P0, [R2+URZ+0x13280], R3 ;  /* 0x01328003020075a7 */ /* 0x000f24000800017f */
[----:B----4-:R-:W-:Y:S10]  /*11010*/  @!P0 BRA `(.L_x_12881) ;  /* 0x0000003400b48947 */ /* 0x010ff40003800000 */
.L_x_12952:
[----:B------:R-:W-:Y:S05]  /*11020*/  @P1 BRA `(.L_x_12882) ;  /* 0x00000000001c1947 */ /* 0x000fea0003800000 */
[----:B------:R-:W0:Y:S01]  /*11030*/  S2R R4, SR_TID.X ;  /* 0x0000000000047919 */ /* 0x000e220000002100 */
[----:B--2---:R-:W-:-:S04]  /*11040*/  IMAD.MOV.U32 R5, RZ, RZ, 0x2800 ;  /* 0x00002800ff057424 */ /* 0x004fc800078e00ff */
[----:B------:R2:W-:Y:S01]  /*11050*/  SYNCS.ARRIVE.TRANS64 RZ, [R2+URZ+0x13270], R5 ;  /* 0x0132700502ff79a7 */ /* 0x0005e2000800003f */
[----:B0-----:R-:W-:-:S04]  /*11060*/  LOP3.LUT R4, R4, 0x1f, RZ, 0xc0, !PT ;  /* 0x0000001f04047812 */ /* 0x001fc800078ec0ff */
[----:B------:R-:W-:-:S13]  /*11070*/  ISETP.NE.AND P0, PT, R4, RZ, PT ;  /* 0x000000ff0400720c */ /* 0x000fda0003f05270 */
[----:B--2---:R-:W-:Y:S05]  /*11080*/  @!P0 BRA `(.L_x_12882) ;  /* 0x0000000000048947 */ /* 0x004fea0003800000 */
[----:B------:R-:W-:Y:S01]  /*11090*/  BPT.TRAP 0x1 ;  /* 0x000000040000795c */ /* 0x000fe20000300000 */
.L_x_12882:
[----:B------:R-:W-:Y:S01]  /*110a0*/  IMAD R4, R18, 0x2800, R16 ;  /* 0x0000280012047824 */ /* 0x000fe200078e0210 */
[----:B------:R-:W-:Y:S01]  /*110b0*/  R2UR UR33, R2 ;  /* 0x00000000022172ca */ /* 0x000fe200000e0000 */
[----:B--2---:R-:W-:Y:S01]  /*110c0*/  IMAD.MOV.U32 R5, RZ, RZ, 0xa0 ;  /* 0x000000a0ff057424 */ /* 0x004fe200078e00ff */
        /* <DEDUP_REMOVED lines=12> */
[----:B------:R-:W0:Y:S02]  /*11190*/  SYNCS.PHASECHK.TRANS64.TRYWAIT P0, [R2+URZ+0x13240], R3 ;  /* 0x01324003020075a7 */ /* 0x000e24000800017f */
[----:B0-2---:R-:W-:Y:S05]  /*111a0*/  @!P0 BRA `(.L_x_12883) ;  /* 0x0000003400648947 */ /* 0x005fea0003800000 */
.L_x_12953:
[----:B------:R-:W-:Y:S05]  /*111b0*/  @P1 BRA `(.L_x_12884) ;  /* 0x00000000001c1947 */ /* 0x000fea0003800000 */
[----:B------:R-:W2:Y:S01]  /*111c0*/  S2R R5, SR_TID.X ;  /* 0x0000000000057919 */ /* 0x000ea20000002100 */
[----:B0---4-:R-:W-:-:S04]  /*111d0*/  IMAD.MOV.U32 R3, RZ, RZ, 0x2800 ;  /* 0x00002800ff037424 */ /* 0x011fc800078e00ff */
[----:B------:R0:W-:Y:S01]  /*111e0*/  SYNCS.ARRIVE.TRANS64 RZ, [R2+URZ+0x13230], R3 ;  /* 0x0132300302ff79a7 */ /* 0x0001e2000800003f */
[----:B--2---:R-:W-:-:S04]  /*111f0*/  LOP3.LUT R5, R5, 0x1f, RZ, 0xc0, !PT ;  /* 0x0000001f05057812 */ /* 0x004fc800078ec0ff */
[----:B------:R-:W-:-:S13]  /*11200*/  ISETP.NE.AND P0, PT, R5, RZ, PT ;  /* 0x000000ff0500720c */ /* 0x000fda0003f05270 */
[----:B0-----:R-:W-:Y:S05]  /*11210*/  @!P0 BRA `(.L_x_12884) ;  /* 0x0000000000048947 */ /* 0x001fea0003800000 */
[----:B------:R-:W-:Y:S01]  /*11220*/  BPT.TRAP 0x1 ;  /* 0x000000040000795c */ /* 0x000fe20000300000 */
.L_x_12884:
        /* <DEDUP_REMOVED lines=10> */
[----:B------:R-:W-:-:S03]  /*112d0*/  PLOP3.LUT P0, PT, PT, PT, PT, 0x80, 0x0 ;  /* 0x000000000000781c */ /* 0x000fc60003f0f070 */
[----:B------:R-:W-:Y:S01]  /*112e0*/  UIADD3 UR8, UR8, 0xe000, URZ ;  /* 0x0000e00008087890 */ /* 0x000fe2000fffe03f */
[----:B------:R-:W-:Y:S01]  /*112f0*/  P2R R27, PR, RZ, 0x1 ;  /* 0x00000001ff1b7803 */ /* 0x000fe20000000000 */
[----:B------:R-:W-:-:S09]  /*11300*/  UIADD3 UR9, UR9, 0x13230, URZ ;  /* 0x0001323009097890 */ /* 0x000fd2000fffe03f */
[----:B------:R2:W-:Y:S02]  /*11310*/  UTMALDG.4D [UR8], [UR4], desc[UR6] ;  /* 0x00000608040075b4 */ /* 0x0005e40008019000 */
[----:B--2---:R-:W-:Y:S01]  /*11320*/  NOP ;  /* 0x0000000000007918 */ /* 0x004fe20000000000 */
.L_x_12878:
        /* <DEDUP_REMOVED lines=17> */
[----:B0---4-:R-:W-:Y:S01]  /*11440*/  MOV R2, 0x0 ;  /* 0x0000000000027802 */ /* 0x011fe20000000f00 */
[----:B------:R-:W-:Y:S01]  /*11450*/  ULDC.64 UR6, c[0x4][0x1c8] ;  /* 0x0100720000067ab9 */ /* 0x000fe20000000a00 */
[----:B------:R-:W-:Y:S01]  /*11460*/  ULDC.64 UR8, c[0x4][0x1d0] ;  /* 0x0100740000087ab9 */ /* 0x000fe20000000a00 */
[----:B------:R-:W-:Y:S01]  /*11470*/  ULDC.64 UR4, c[0x4][0x28] ;  /* 0x01000a0000047ab9 */ /* 0x000fe20000000a00 */
[----:B------:R-:W-:Y:S02]  /*11480*/  IMAD.U32 R4, RZ, RZ, UR6 ;  /* 0x00000006ff047e24 */ /* 0x000fe4000f8e00ff */
[----:B------:R-:W0:Y:S01]  /*11490*/  LDC.64 R2, c[0x4][R2] ;  /* 0x0100000002027b82 */ /* 0x000e220000000a00 */
[----:B--2---:R-:W-:Y:S02]  /*114a0*/  IMAD.U32 R5, RZ, RZ, UR7 ;  /* 0x00000007ff057e24 */ /* 0x004fe4000f8e00ff */
[----:B------:R-:W-:Y:S02]  /*114b0*/  IMAD.U32 R6, RZ, RZ, UR8 ;  /* 0x00000008ff067e24 */ /* 0x000fe4000f8e00ff */
[----:B------:R-:W-:-:S02]  /*114c0*/  IMAD.U32 R7, RZ, RZ, UR9 ;  /* 0x00000009ff077e24 */ /* 0x000fc4000f8e00ff */
[----:B-1----:R-:W-:Y:S02]  /*114d0*/  IMAD.U32 R10, RZ, RZ, UR4 ;  /* 0x00000004ff0a7e24 */ /* 0x002fe4000f8e00ff */
[----:B------:R-:W-:Y:S02]  /*114e0*/  IMAD.U32 R11, RZ, RZ, UR5 ;  /* 0x00000005ff0b7e24 */ /* 0x000fe4000f8e00ff */
[----:B------:R-:W-:Y:S02]  /*114f0*/  IMAD.MOV.U32 R8, RZ, RZ, 0x70 ;  /* 0x00000070ff087424 */ /* 0x000fe400078e00ff */
[----:B------:R-:W-:Y:S02]  /*11500*/  IMAD.MOV.U32 R12, RZ, RZ, 0x1 ;  /* 0x00000001ff0c7424 */ /* 0x000fe400078e00ff */
[----:B------:R-:W-:-:S07]  /*11510*/  IMAD.MOV.U32 R13, RZ, RZ, RZ ;  /* 0x000000ffff0d7224 */ /* 0x000fce00078e00ff */
[----:B---3--:R-:W-:-:S07]  /*11520*/  LEPC R20, `(.L_x_12886) ;  /* 0x000000001014794e */ /* 0x008fce0000000000 */
[----:B0-----:R-:W-:Y:S05]  /*11530*/  CALL.ABS.NOINC R2 ;  /* 0x0000000002007343 */ /* 0x001fea0003c00000 */
.L_x_12886:
[----:B------:R-:W-:Y:S05]  /*11540*/  BSYNC B6 ;  /* 0x0000000000067941 */ /* 0x000fea0003800000 */
.L_x_12885:
[----:B------:R1:W5:Y:S01]  /*11550*/  LDL R21, [R1] ;  /* 0x0000000001157983 */ /* 0x0003620000100800 */
[----:B------:R-:W2:Y:S01]  /*11560*/  LDC R7, c[0x0][0x448] ;  /* 0x00011200ff077b82 */ /* 0x000ea20000000800 */
[----:B------:R-:W-:Y:S02]  /*11570*/  ULDC.64 UR6, c[0x0][0x2d8] ;  /* 0x0000b60000067ab9 */ /* 0x000fe40000000a00 */
[----:B------:R1:W5:Y:S01]  /*11580*/  LDL R9, [R1+0x8] ;  /* 0x0000080001097983 */ /* 0x0003620000100800 */
[----:B0---4-:R-:W3:Y:S01]  /*11590*/  S2R R2, SR_TID.X ;  /* 0x0000000000027919 */ /* 0x011ee20000002100 */
[----:B------:R-:W-:Y:S01]  /*115a0*/  UMOV UR4, UR48 ;  /* 0x0000003000047c82 */ /* 0x000fe20008000000 */
[----:B------:R-:W-:Y:S01]  /*115b0*/  UMOV UR5, UR37 ;  /* 0x0000002500057c82 */ /* 0x000fe20008000000 */
[----:B------:R-:W-:Y:S01]  /*115c0*/  ULDC.64 UR8, c[0x0][0x2e0] ;  /* 0x0000b80000087ab9 */ /* 0x000fe20000000a00 */
[----:B------:R-:W-:Y:S01]  /*115d0*/  ULDC.64 UR10, c[0x0][0x280] ;  /* 0x0000a000000a7ab9 */ /* 0x000fe20000000a00 */
[----:B--2---:R-:W-:-:S13]  /*115e0*/  ISETP.NE.AND P1, PT, R7, 0x1, PT ;  /* 0x000000010700780c */ /* 0x004fda0003f25270 */
[----:B------:R-:W0:Y:S01]  /*115f0*/  @P1 LDC R3, c[0x0][0x44c] ;  /* 0x00011300ff031b82 */ /* 0x000e220000000800 */
[C---:B---3--:R-:W-:Y:S01]  /*11600*/  LOP3.LUT R20, R2.reuse, 0x7f, RZ, 0xc0, !PT ;  /* 0x0000007f02147812 */ /* 0x048fe200078ec0ff */
[----:B------:R-:W-:-:S03]  /*11610*/  IMAD.SHL.U32 R2, R2, 0x20, RZ ;  /* 0x0000002002027824 */ /* 0x000fc600078e00ff */
[----:B------:R-:W-:-:S03]  /*11620*/  SHF.R.U32.HI R20, RZ, 0x2, R20 ;  /* 0x00000002ff147819 */ /* 0x000fc60000011614 */
[----:B------:R-:W2:Y:S01]  /*11630*/  @P1 LDC R5, c[0x0][0x450] ;  /* 0x00011400ff051b82 */ /* 0x000ea20000000800 */
[----:B------:R-:W-:Y:S01]  /*11640*/  LOP3.LUT R2, R20, 0x60, R2, 0xf8, !PT ;  /* 0x0000006014027812 */ /* 0x000fe200078ef802 */
[----:B------:R-:W-:-:S04]  /*11650*/  UIMAD.WIDE.U32 UR4, UR36, UR6, UR4 ;  /* 0x00000006240472a5 */ /* 0x000fc8000f8e0004 */
[----:B------:R-:W-:Y:S01]  /*11660*/  IMAD R6, R25, 0xc0, R2 ;  /* 0x000000c019067824 */ /* 0x000fe200078e0202 */
[----:B------:R-:W-:Y:S02]  /*11670*/  UIMAD UR6, UR46, UR8, URZ ;  /* 0x000000082e0672a4 */ /* 0x000fe4000f8e023f */
[----:B------:R-:W-:Y:S01]  /*11680*/  UIMAD UR5, UR36, UR7, UR5 ;  /* 0x00000007240572a4 */ /* 0x000fe2000f8e0205 */
[----:B0-----:R-:W-:Y:S01]  /*11690*/  @P1 IMAD.HI.U32 R0, R6, R3, RZ ;  /* 0x0000000306001227 */ /* 0x001fe200078e00ff */
[----:B------:R-:W-:-:S03]  /*116a0*/  UIMAD UR6, UR45, UR9, UR6 ;  /* 0x000000092d0672a4 */ /* 0x000fc6000f8e0206 */
[----:B------:R-:W-:Y:S01]  /*116b0*/  IMAD.MOV.U32 R3, RZ, RZ, R6 ;  /* 0x000000ffff037224 */ /* 0x000fe200078e0006 */
[----:B------:R-:W-:Y:S01]  /*116c0*/  UIMAD.WIDE.U32 UR4, UR45, UR8, UR4 ;  /* 0x000000082d0472a5 */ /* 0x000fe2000f8e0004 */
[----:B--2---:R-:W-:-:S03]  /*116d0*/  @P1 SHF.R.U32.HI R3, RZ, R5, R0 ;  /* 0x00000005ff031219 */ /* 0x004fc60000011600 */
[----:B------:R-:W-:Y:S01]  /*116e0*/  UIADD3 UR5, UR5, UR6, URZ ;  /* 0x0000000605057290 */ /* 0x000fe2000fffe03f */
[----:B------:R-:W-:Y:S01]  /*116f0*/  ULDC.64 UR8, c[0x0][0x2c8] ;  /* 0x0000b20000087ab9 */ /* 0x000fe20000000a00 */
        /* <DEDUP_REMOVED lines=14> */
[----:B------:R-:W0:Y:S02]  /*117e0*/  @P1 LDC R2, c[0x0][0x44c] ;  /* 0x00011300ff021b82 */ /* 0x000e240000000800 */
[----:B------:R-:W-:-:S06]  /*117f0*/  IADD3.X R5, R3, UR11, R5, P0, !PT ;  /* 0x0000000b03057c10 */ /* 0x000fcc00087fe405 */
[----:B------:R-:W2:Y:S01]  /*11800*/  @P1 LDC R3, c[0x0][0x450] ;  /* 0x00011400ff031b82 */ /* 0x000ea20000000800 */
[----:B------:R-:W-:Y:S01]  /*11810*/  VIADD R6, R6, 0x80 ;  /* 0x0000008006067836 */ /* 0x000fe20000000000 */
[----:B------:R-:W1:Y:S03]  /*11820*/  S2R R20, SR_TID.X ;  /* 0x0000000000147919 */ /* 0x000e660000002100 */
[----:B0-----:R-:W-:-:S04]  /*11830*/  @P1 IMAD.HI.U32 R8, R6, R2, RZ ;  /* 0x0000000206081227 */ /* 0x001fc800078e00ff */
[----:B------:R-:W-:Y:S01]  /*11840*/  IMAD.MOV.U32 R2, RZ, RZ, R6 ;  /* 0x000000ffff027224 */ /* 0x000fe200078e0006 */
[----:B--2---:R-:W-:-:S05]  /*11850*/  @P1 SHF.R.U32.HI R2, RZ, R3, R8 ;  /* 0x00000003ff021219 */ /* 0x004fca0000011608 */
        /* <DEDUP_REMOVED lines=11> */
[----:B-1----:R-:W-:Y:S02]  /*11910*/  IMAD.SHL.U32 R10, R20, 0x10, RZ ;  /* 0x00000010140a7824 */ /* 0x002fe400078e00ff */
[----:B------:R-:W-:Y:S01]  /*11920*/  IMAD R6, R6, UR9, R4 ;  /* 0x0000000906067c24 */ /* 0x000fe2000f8e0204 */
[----:B------:R-:W-:Y:S02]  /*11930*/  IADD3 R4, P0, R2, UR10, RZ ;  /* 0x0000000a02047c10 */ /* 0x000fe4000ff1e0ff */
[----:B------:R-:W-:Y:S02]  /*11940*/  LOP3.LUT R10, R10, 0x30, RZ, 0xc0, !PT ;  /* 0x000000300a0a7812 */ /* 0x000fe400078ec0ff */
[----:B------:R-:W-:Y:S02]  /*11950*/  IADD3.X R6, R3, UR11, R6, P0, !PT ;  /* 0x0000000b03067c10 */ /* 0x000fe400087fe406 */
[----:B------:R-:W-:Y:S01]  /*11960*/  ISETP.GE.AND P0, PT, R10, UR4, PT ;  /* 0x000000040a007c0c */ /* 0x000fe2000bf06270 */
[----:B------:R-:W-:Y:S01]  /*11970*/  UMOV UR4, 0xffffffff ;  /* 0xffffffff00047882 */ /* 0x000fe20000000000 */
[----:B------:R-:W-:-:S04]  /*11980*/  LOP3.LUT R20, R20, 0x7f, RZ, 0xc0, !PT ;  /* 0x0000007f14147812 */ /* 0x000fc800078ec0ff */
[----:B------:R-:W-:Y:S01]  /*11990*/  SHF.R.U32.HI R20, RZ, 0x2, R20 ;  /* 0x00000002ff147819 */ /* 0x000fe20000011614 */
[----:B------:R-:W-:Y:S06]  /*119a0*/  BRA.DIV UR4, `(.L_x_12887) ;  /* 0x0000002e04787947 */ /* 0x000fec000b800000 */
[----:B------:R-:W0:Y:S01]  /*119b0*/  SHFL.IDX PT, R3, R0, RZ, 0x1c1f ;  /* 0x001c1fff00037589 */ /* 0x000e2200000e0000 */
[----:B-----5:R-:W-:Y:S02]  /*119c0*/  IMAD R7, R21, R7, RZ ;  /* 0x0000000715077224 */ /* 0x020fe400078e02ff */
[----:B------:R-:W-:Y:S01]  /*119d0*/  IMAD R25, R25, 0xc0, R20 ;  /* 0x000000c019197824 */ /* 0x000fe200078e0214 */
[----:B------:R-:W1:Y:S04]  /*119e0*/  SHFL.IDX PT, R2, R5, RZ, 0x1c1f ;  /* 0x001c1fff05027589 */ /* 0x000e6800000e0000 */
[----:B------:R-:W-:Y:S01]  /*119f0*/  ISETP.GE.AND P1, PT, R25, R7, PT ;  /* 0x000000071900720c */ /* 0x000fe20003f26270 */
[----:B------:R-:W2:-:S12]  /*11a00*/  SHFL.IDX PT, R14, R0, 0x1, 0x1c1f ;  /* 0x003c1f00000e7f89 */ /* 0x000e9800000e0000 */
[----:B0-----:R-:W-:-:S05]  /*11a10*/  @!P1 IADD3 R8, P2, R10, R3, RZ ;  /* 0x000000030a089210 */ /* 0x001fca0007f5e0ff */
[----:B-1----:R-:W-:Y:S02]  /*11a20*/  @!P1 IMAD.X R3, RZ, RZ, R2, P2 ;  /* 0x000000ffff039224 */ /* 0x002fe400010e0602 */
[----:B------:R-:W-:Y:S02]  /*11a30*/  @!P1 IMAD.MOV.U32 R2, RZ, RZ, R8 ;  /* 0x000000ffff029224 */ /* 0x000fe400078e0008 */
[----:B------:R-:W-:-:S03]  /*11a40*/  VIADD R8, R25, 0x20 ;  /* 0x0000002019087836 */ /* 0x000fc60000000000 */
[----:B------:R0:W-:Y:S02]  /*11a50*/  @!P1 LDGSTS.E.BYPASS.LTC128B.128 [R9+0xb000], desc[UR52][R2.64], !P0 ;  /* 0x0b00000002099fae */ /* 0x0001e4000c101d74 */
[----:B------:R-:W-:Y:S02]  /*11a60*/  ISETP.GE.AND P1, PT, R8, R7, PT ;  /* 0x000000070800720c */ /* 0x000fe40003f26270 */
[----:B0-----:R-:W0:Y:S11]  /*11a70*/  SHFL.IDX PT, R2, R5, 0x1, 0x1c1f ;  /* 0x003c1f0005027f89 */ /* 0x001e3600000e0000 */
[----:B--2---:R-:W-:-:S02]  /*11a80*/  @!P1 IADD3 R8, P2, R10, R14, RZ ;  /* 0x0000000e0a089210 */ /* 0x004fc40007f5e0ff */
[----:B------:R-:W1:Y:S03]  /*11a90*/  SHFL.IDX PT, R14, R0, 0x2, 0x1c1f ;  /* 0x005c1f00000e7f89 */ /* 0x000e6600000e0000 */
[----:B0-----:R-:W-:Y:S02]  /*11aa0*/  @!P1 IMAD.X R3, RZ, RZ, R2, P2 ;  /* 0x000000ffff039224 */ /* 0x001fe400010e0602 */
[----:B------:R-:W-:Y:S02]  /*11ab0*/  @!P1 IMAD.MOV.U32 R2, RZ, RZ, R8 ;  /* 0x000000ffff029224 */ /* 0x000fe400078e0008 */
[----:B------:R-:W-:-:S03]  /*11ac0*/  VIADD R8, R25, 0x40 ;  /* 0x0000004019087836 */ /* 0x000fc60000000000 */
[----:B------:R0:W-:Y:S02]  /*11ad0*/  @!P1 LDGSTS.E.BYPASS.LTC128B.128 [R9+0xb800], desc[UR52][R2.64], !P0 ;  /* 0x0b80000002099fae */ /* 0x0001e4000c101d74 */
[----:B------:R-:W-:Y:S02]  /*11ae0*/  ISETP.GE.AND P1, PT, R8, R7, PT ;  /* 0x000000070800720c */ /* 0x000fe40003f26270 */
[----:B0-----:R-:W0:Y:S11]  /*11af0*/  SHFL.IDX PT, R2, R5, 0x2, 0x1c1f ;  /* 0x005c1f0005027f89 */ /* 0x001e3600000e0000 */
[----:B-1----:R-:W-:Y:S01]  /*11b00*/  @!P1 IADD3 R8, P2, R10, R14, RZ ;  /* 0x0000000e0a089210 */ /* 0x002fe20007f5e0ff */
[----:B------:R-:W-:Y:S04]  /*11b10*/  SHFL.IDX PT, R5, R5, 0x3, 0x1c1f ;  /* 0x007c1f0005057f89 */ /* 0x000fe800000e0000 */
[----:B------:R-:W-:Y:S01]  /*11b20*/  SHFL.IDX PT, R14, R4, 0x1, 0x1c1f ;  /* 0x003c1f00040e7f89 */ /* 0x000fe200000e0000 */
[----:B0-----:R-:W-:-:S02]  /*11b30*/  @!P1 IMAD.X R3, RZ, RZ, R2, P2 ;  /* 0x000000ffff039224 */ /* 0x001fc400010e0602 */
[----:B------:R-:W-:Y:S02]  /*11b40*/  @!P1 IMAD.MOV.U32 R2, RZ, RZ, R8 ;  /* 0x000000ffff029224 */ /* 0x000fe400078e0008 */
[----:B------:R-:W-:-:S03]  /*11b50*/  VIADD R8, R25, 0x80 ;  /* 0x0000008019087836 */ /* 0x000fc60000000000 */
[----:B------:R0:W-:Y:S02]  /*11b60*/  @!P1 LDGSTS.E.BYPASS.LTC128B.128 [R9+0xc000], desc[UR52][R2.64], !P0 ;  /* 0x0c00000002099fae */ /* 0x0001e4000c101d74 */
[----:B------:R-:W-:Y:S01]  /*11b70*/  ISETP.GE.AND P2, PT, R8, R7, PT ;  /* 0x000000070800720c */ /* 0x000fe20003f46270 */
[----:B------:R-:W-:-:S05]  /*11b80*/  VIADD R8, R25, 0x60 ;  /* 0x0000006019087836 */ /* 0x000fca0000000000 */
[----:B------:R-:W-:Y:S02]  /*11b90*/  ISETP.GE.AND P1, PT, R8, R7, PT ;  /* 0x000000070800720c */ /* 0x000fe40003f26270 */
[----:B------:R-:W-:Y:S04]  /*11ba0*/  SHFL.IDX PT, R8, R4, RZ, 0x1c1f ;  /* 0x001c1fff04087589 */ /* 0x000fe800000e0000 */
[----:B0-----:R-:W0:Y:S04]  /*11bb0*/  SHFL.IDX PT, R2, R0, 0x3, 0x1c1f ;  /* 0x007c1f0000027f89 */ /* 0x001e2800000e0000 */
[----:B------:R-:W1:Y:S04]  /*11bc0*/  SHFL.IDX PT, R0, R6, RZ, 0x1c1f ;  /* 0x001c1fff06007589 */ /* 0x000e6800000e0000 */
[----:B------:R-:W2:Y:S01]  /*11bd0*/  SHFL.IDX PT, R6, R6, 0x1, 0x1c1f ;  /* 0x003c1f0006067f89 */ /* 0x000ea200000e0000 */
[----:B0-----:R-:W-:-:S05]  /*11be0*/  @!P1 IADD3 R2, P3, R10, R2, RZ ;  /* 0x000000020a029210 */ /* 0x001fca0007f7e0ff */
[----:B------:R-:W-:-:S05]  /*11bf0*/  @!P1 IMAD.X R3, RZ, RZ, R5, P3 ;  /* 0x000000ffff039224 */ /* 0x000fca00018e0605 */
[----:B------:R0:W-:Y:S02]  /*11c00*/  @!P1 LDGSTS.E.BYPASS.LTC128B.128 [R9+0xc800], desc[UR52][R2.64], !P0 ;  /* 0x0c80000002099fae */ /* 0x0001e4000c101d74 */
[----:B0-----:R-:W-:-:S05]  /*11c10*/  @!P2 IADD3 R2, P1, R10, R8, RZ ;  /* 0x000000080a02a210 */ /* 0x001fca0007f3e0ff */
[----:B-1----:R-:W-:-:S05]  /*11c20*/  @!P2 IMAD.X R3, RZ, RZ, R0, P1 ;  /* 0x000000ffff03a224 */ /* 0x002fca00008e0600 */
[----:B--2---:R0:W-:Y:S03]  /*11c30*/  @!P2 LDGSTS.E.BYPASS.LTC128B.128 [R9+0xd000], desc[UR52][R2.64], !P0 ;  /* 0x0d0000000209afae */ /* 0x0041e6000c101d74 */
.L_x_12966:
[----:B------:R-:W-:-:S05]  /*11c40*/  VIADD R0, R25, 0xa0 ;  /* 0x000000a019007836 */ /* 0x000fca0000000000 */
[----:B------:R-:W-:-:S13]  /*11c50*/  ISETP.GE.AND P1, PT, R0, R7, PT ;  /* 0x000000070000720c */ /* 0x000fda0003f26270 */
[----:B0-----:R-:W-:-:S05]  /*11c60*/  @!P1 IADD3 R2, P2, R10, R14, RZ ;  /* 0x0000000e0a029210 */ /* 0x001fca0007f5e0ff */
[----:B------:R-:W-:-:S05]  /*11c70*/  @!P1 IMAD.X R3, RZ, RZ, R6, P2 ;  /* 0x000000ffff039224 */ /* 0x000fca00010e0606 */
[----:B------:R-:W-:Y:S01]  /*11c80*/  @!PT LDS RZ, [RZ] ;  /* 0x00000000fffff984 */ /* 0x000fe20000000800 */
[----:B------:R-:W-:Y:S01]  /*11c90*/  @!PT LDS RZ, [RZ] ;  /* 0x00000000fffff984 */ /* 0x000fe20000000800 */
[----:B------:R-:W-:Y:S01]  /*11ca0*/  @!PT LDS RZ, [RZ] ;  /* 0x00000000fffff984 */ /* 0x000fe20000000800 */
[----:B------:R0:W-:Y:S01]  /*11cb0*/  @!P1 LDGSTS.E.BYPASS.LTC128B.128 [R9+0xd800], desc[UR52][R2.64], !P0 ;  /* 0x0d80000002099fae */ /* 0x0001e2000c101d74 */
[----:B------:R-:W-:Y:S01]  /*11cc0*/  PLOP3.LUT P0, PT, PT, PT, PT, 0x80, 0x0 ;  /* 0x000000000000781c */ /* 0x000fe20003f0f070 */
[----:B------:R-:W-:-:S12]  /*11cd0*/  NOP ;  /* 0x0000000000007918 */ /* 0x000fd80000000000 */
.L_x_12888:
        /* <DEDUP_REMOVED lines=21> */
.L_x_12967:
[----:B------:R-:W-:Y:S05]  /*11e30*/  BSYNC B0 ;  /* 0x0000000000007941 */ /* 0x000fea0003800000 */
.L_x_12889:
[----:B------:R-:W-:Y:S05]  /*11e40*/  @!P1 BRA `(.L_x_12891) ;  /* 0x0000000800e49947 */ /* 0x000fea0003800000 */
[----:B------:R-:W-:Y:S02]  /*11e50*/  IMAD.MOV.U32 R7, RZ, RZ, R19 ;  /* 0x000000ffff077224 */ /* 0x000fe400078e0013 */
[----:B------:R-:W-:-:S07]  /*11e60*/  IMAD.MOV.U32 R6, RZ, RZ, R18 ;  /* 0x000000ffff067224 */ /* 0x000fce00078e0012 */
.L_x_12911:
        /* <DEDUP_REMOVED lines=32> */
.L_x_12894:
[----:B------:R-:W0:Y:S01]  /*12070*/  S2R R2, SR_TID.X ;  /* 0x0000000000027919 */ /* 0x000e220000002100 */
[----:B------:R-:W-:Y:S01]  /*12080*/  IMAD R9, R18, 0x8, R16 ;  /* 0x0000000812097824 */ /* 0x000fe200078e0210 */
[----:B------:R-:W-:Y:S01]  /*12090*/  BSSY B1, `(.L_x_12895) ;  /* 0x0000006000017945 */ /* 0x000fe20003800000 */
[----:B0-----:R-:W-:Y:S02]  /*120a0*/  LOP3.LUT R3, R2, 0x7f, RZ, 0xc0, !PT ;  /* 0x0000007f02037812 */ /* 0x001fe400078ec0ff */
[----:B------:R-:W-:Y:S02]  /*120b0*/  SHF.L.U32 R2, R19, 0x1f, RZ ;  /* 0x0000001f13027819 */ /* 0x000fe400000006ff */
[----:B------:R-:W-:Y:S02]  /*120c0*/  ISETP.NE.AND P1, PT, R3, RZ, PT ;  /* 0x000000ff0300720c */ /* 0x000fe40003f25270 */
[----:B------:R-:W0:Y:S02]  /*120d0*/  SYNCS.PHASECHK.TRANS64.TRYWAIT P0, [R9+URZ+0x13280], R2 ;  /* 0x01328002090075a7 */ /* 0x000e24000800017f */
[----:B0-----:R-:W-:Y:S09]  /*120e0*/  @!P0 BRA `(.L_x_12896) ;  /* 0x0000002c00748947 */ /* 0x001ff20003800000 */
.L_x_12968:
[----:B------:R-:W-:Y:S05]  /*120f0*/  BSYNC B1 ;  /* 0x0000000000017941 */ /* 0x000fea0003800000 */
.L_x_12895:
[----:B------:R-:W-:Y:S04]  /*12100*/  BSSY B1, `(.L_x_12897) ;  /* 0x0000009000017945 */ /* 0x000fe80003800000 */
[----:B------:R-:W-:Y:S05]  /*12110*/  @P1 BRA `(.L_x_12898) ;  /* 0x00000000001c1947 */ /* 0x000fea0003800000 */
[----:B------:R-:W2:Y:S01]  /*12120*/  S2R R3, SR_TID.X ;  /* 0x0000000000037919 */ /* 0x000ea20000002100 */
[----:B-1----:R-:W-:-:S04]  /*12130*/  IMAD.MOV.U32 R4, RZ, RZ, 0x2800 ;  /* 0x00002800ff047424 */ /* 0x002fc800078e00ff */
[----:B------:R3:W-:Y:S01]  /*12140*/  SYNCS.ARRIVE.TRANS64 RZ, [R9+URZ+0x13270], R4 ;  /* 0x0132700409ff79a7 */ /* 0x0007e2000800003f */
[----:B--2---:R-:W-:-:S04]  /*12150*/  LOP3.LUT R3, R3, 0x1f, RZ, 0xc0, !PT ;  /* 0x0000001f03037812 */ /* 0x004fc800078ec0ff */
[----:B------:R-:W-:-:S13]  /*12160*/  ISETP.NE.AND P0, PT, R3, RZ, PT ;  /* 0x000000ff0300720c */ /* 0x000fda0003f05270 */
[----:B---3--:R-:W-:Y:S05]  /*12170*/  @!P0 BRA `(.L_x_12898) ;  /* 0x0000000000048947 */ /* 0x008fea0003800000 */
[----:B------:R-:W-:Y:S01]  /*12180*/  BPT.TRAP 0x1 ;  /* 0x000000040000795c */ /* 0x000fe20000300000 */
.L_x_12898:
[----:B------:R-:W-:Y:S05]  /*12190*/  BSYNC B1 ;  /* 0x0000000000017941 */ /* 0x000fea0003800000 */
.L_x_12897:
[----:B-1----:R-:W-:Y:S01]  /*121a0*/  IMAD.MOV.U32 R5, RZ, RZ, RZ ;  /* 0x000000ffff057224 */ /* 0x002fe200078e00ff */
[----:B------:R-:W-:Y:S01]  /*121b0*/  UIADD3 UR4, UP0, UR50, 0x470, URZ ;  /* 0x0000047032047890 */ /* 0x000fe2000ff1e03f */
[----:B------:R-:W-:Y:S01]  /*121c0*/  IMAD.MOV.U32 R3, RZ, RZ, 0xa0 ;  /* 0x000000a0ff037424 */ /* 0x000fe200078e00ff */
[----:B------:R-:W-:Y:S01]  /*121d0*/  PLOP3.LUT P0, PT, PT, PT, PT, 0x80, 0x0 ;  /* 0x000000000000781c */ /* 0x000fe20003f0f070 */
[----:B------:R-:W-:Y:S01]  /*121e0*/  IMAD R4, R18, 0x2800, R16 ;  /* 0x0000280012047824 */ /* 0x000fe200078e0210 */
[----:B------:R-:W-:Y:S01]  /*121f0*/  R2UR UR10, R5 ;  /* 0x00000000050a72ca */ /* 0x000fe200000e0000 */
[----:B------:R-:W-:Y:S01]  /*12200*/  IMAD R8, R8, R3, UR40 ;  /* 0x0000002808087e24 */ /* 0x000fe2000f8e0203 */
[----:B------:R-:W-:Y:S01]  /*12210*/  UIADD3.X UR5, URZ, UR51, URZ, UP0, !UPT ;  /* 0x000000333f057290 */ /* 0x000fe200087fe43f */
[----:B------:R-:W-:Y:S01]  /*12220*/  VIADD R3, R9, 0x13270 ;  /* 0x0001327009037836 */ /* 0x000fe20000000000 */
[----:B------:R-:W-:Y:S01]  /*12230*/  UMOV UR6, 0x0 ;  /* 0x0000000000067882 */ /* 0x000fe20000000000 */
[----:B------:R-:W-:Y:S01]  /*12240*/  VIADD R10, R4, 0x6000 ;  /* 0x00006000040a7836 */ /* 0x000fe20000000000 */
[----:B------:R-:W-:-:S09]  /*12250*/  UMOV UR7, 0x14f00000 ;  /* 0x14f0000000077882 */ /* 0x000fd20000000000 */
.L_x_12899:
        /* <DEDUP_REMOVED lines=13> */
.L_x_12969:
[----:B------:R-:W-:Y:S05]  /*12330*/  BSYNC B1 ;  /* 0x0000000000017941 */ /* 0x000fea0003800000 */
.L_x_12900:
        /* <DEDUP_REMOVED lines=11> */
.L_x_12903:
[----:B------:R-:W-:Y:S05]  /*123f0*/  BSYNC B1 ;  /* 0x0000000000017941 */ /* 0x000fea0003800000 */
.L_x_12902:
        /* <DEDUP_REMOVED lines=8> */
.L_x_12904:
        /* <DEDUP_REMOVED lines=10> */
.L_x_12893:
[----:B------:R-:W-:Y:S05]  /*12520*/  BSYNC B0 ;  /* 0x0000000000007941 */ /* 0x000fea0003800000 */
.L_x_12892:
[----:B------:R-:W-:-:S06]  /*12530*/  UISETP.NE.AND UP0, UPT, UR39, 0x3, UPT ;  /* 0x000000032700788c */ /* 0x000fcc000bf05270 */
[----:B------:R-:W-:-:S13]  /*12540*/  PLOP3.LUT P0, PT, PT, PT, UP0, 0x80, 0x0 ;  /* 0x000000000000781c */ /* 0x000fda0003f0f008 */
[----:B------:R-:W-:Y:S05]  /*12550*/  @!P0 BRA `(.L_x_12905) ;  /* 0x0000000000048947 */ /* 0x000fea0003800000 */
[----:B------:R-:W-:Y:S01]  /*12560*/  BPT.TRAP 0x1 ;  /* 0x000000040000795c */ /* 0x000fe20000300000 */
.L_x_12905:
        /* <DEDUP_REMOVED lines=8> */
.L_x_12970:
[----:B------:R-:W-:Y:S05]  /*125f0*/  BSYNC B0 ;  /* 0x0000000000007941 */ /* 0x000fea0003800000 */
.L_x_12906:
[----:B------:R-:W-:Y:S05]  /*12600*/  @!P1 BRA `(.L_x_12908) ;  /* 0x0000000000049947 */ /* 0x000fea0003800000 */
[----:B------:R-:W-:Y:S01]  /*12610*/  BPT.TRAP 0x1 ;  /* 0x000000040000795c */ /* 0x000fe20000300000 */
.L_x_12908:
[----:B0-----:R-:W-:Y:S01]  /*12620*/  SHF.L.U32 R2, R7, 0x1f, RZ ;  /* 0x0000001f07027819 */ /* 0x001fe200000006ff */
[----:B------:R-:W-:-:S03]  /*12630*/  IMAD R10, R6, 0x2800, RZ ;  /* 0x00002800060a7824 */ /* 0x000fc600078e02ff */
[----:B------:R-:W0:Y:S02]  /*12640*/  SYNCS.PHASECHK.TRANS64.TRYWAIT P0, [R3+URZ+0x13260], R2 ;  /* 0x01326002030075a7 */ /* 0x000e24000800017f */
[----:B0-----:R-:W-:Y:S05]  /*12650*/  @!P0 BRA `(.L_x_12909) ;  /* 0x0000002800548947 */ /* 0x001fea0003800000 */
.L_x_12971:
        /* <DEDUP_REMOVED lines=43> */
.L_x_12910:
        /* <DEDUP_REMOVED lines=13> */
.L_x_12891:
        /* <DEDUP_REMOVED lines=17> */
.L_x_12913:
[----:B------:R-:W-:Y:S05]  /*12af0*/  BSYNC B0 ;  /* 0x0000000000007941 */ /* 0x000fea0003800000 */
.L_x_12912:
[----:B------:R-:W-:-:S06]  /*12b00*/  UISETP.NE.AND UP0, UPT, UR39, 0x3, UPT ;  /* 0x000000032700788c */ /* 0x000fcc000bf05270 */
[----:B------:R-:W-:-:S13]  /*12b10*/  PLOP3.LUT P1, PT, PT, PT, UP0, 0x80, 0x0 ;  /* 0x000000000000781c */ /* 0x000fda0003f2f008 */
[----:B------:R-:W-:Y:S05]  /*12b20*/  @!P1 BRA `(.L_x_12914) ;  /* 0x0000000000049947 */ /* 0x000fea0003800000 */
[----:B------:R-:W-:Y:S01]  /*12b30*/  BPT.TRAP 0x1 ;  /* 0x000000040000795c */ /* 0x000fe20000300000 */
.L_x_12914:
        /* <DEDUP_REMOVED lines=8> */
.L_x_12972:
[----:B------:R-:W-:Y:S05]  /*12bc0*/  BSYNC B0 ;  /* 0x0000000000007941 */ /* 0x000fea0003800000 */
.L_x_12915:
[----:B------:R-:W-:Y:S05]  /*12bd0*/  @!P2 BRA `(.L_x_12917) ;  /* 0x000000000004a947 */ /* 0x000fea0003800000 */
[----:B------:R-:W-:Y:S01]  /*12be0*/  BPT.TRAP 0x1 ;  /* 0x000000040000795c */ /* 0x000fe20000300000 */
.L_x_12917:
[----:B------:R-:W-:Y:S01]  /*12bf0*/  SHF.L.U32 R5, R19, 0x1f, RZ ;  /* 0x0000001f13057819 */ /* 0x000fe200000006ff */
[----:B0-----:R-:W-:-:S03]  /*12c00*/  IMAD R3, R18, 0x2800, RZ ;  /* 0x0000280012037824 */ /* 0x001fc600078e02ff */
[----:B------:R-:W0:Y:S02]  /*12c10*/  SYNCS.PHASECHK.TRANS64.TRYWAIT P1, [R2+URZ+0x13260], R5 ;  /* 0x01326005020075a7 */ /* 0x000e24000802017f */
[----:B0-----:R-:W-:Y:S05]  /*12c20*/  @!P1 BRA `(.L_x_12918) ;  /* 0x0000002400089947 */ /* 0x001fea0003800000 */
.L_x_12973:
        /* <DEDUP_REMOVED lines=43> */
.L_x_12919:
        /* <DEDUP_REMOVED lines=10> */
.L_x_12868:
[----:B------:R-:W-:Y:S05]  /*12f80*/  BSYNC B7 ;  /* 0x0000000000077941 */ /* 0x000fea0003800000 */
.L_x_12866:
[----:B------:R-:W3:Y:S02]  /*12f90*/  LDL R0, [R1+0x10] ;  /* 0x0000100001007983 */ /* 0x000ee40000100800 */
[----:B---3--:R-:W-:-:S13]  /*12fa0*/  ISETP.NE.AND P0, PT, R0, RZ, PT ;  /* 0x000000ff0000720c */ /* 0x008fda0003f05270 */
[----:B------:R-:W-:Y:S05]  /*12fb0*/  @!P0 BRA `(.L_x_12920) ;  /* 0x0000000000248947 */ /* 0x000fea0003800000 */
[----:B------:R-:W3:Y:S08]  /*12fc0*/  S2UR UR5, SR_CgaCtaId ;  /* 0x00000000000579c3 */ /* 0x000ef00000008800 */
[----:B------:R-:W-:Y:S06]  /*12fd0*/  BAR.SYNC.DEFER_BLOCKING 0x5, 0x200 ;  /* 0x0148000000007b1d */ /* 0x000fec0000010000 */
[----:B------:R-:W-:-:S02]  /*12fe0*/  UMOV UR4, 0x400 ;  /* 0x0000040000047882 */ /* 0x000fc40000000000 */
[----:B---3--:R-:W-:-:S06]  /*12ff0*/  ULEA UR4, UR5, UR4, 0x18 ;  /* 0x0000000405047291 */ /* 0x008fcc000f8ec03f */
[----:B------:R-:W-:-:S05]  /*13000*/  IMAD.U32 R16, RZ, RZ, UR4 ;  /* 0x00000004ff107e24 */ /* 0x000fca000f8e00ff */
[----:B------:R-:W3:Y:S02]  /*13010*/  LDS.128 R24, [R16+0x132d0] ;  /* 0x0132d00010187984 */ /* 0x000ee40000000c00 */
[----:B---3--:R-:W-:Y:S01]  /*13020*/  R2UR UR43, R27 ;  /* 0x000000001b2b72ca */ /* 0x008fe200000e0000 */
[----:B------:R-:W-:Y:S06]  /*13030*/  BAR.ARV 0x4, 0x200 ;  /* 0x0108000000007b1d */ /* 0x000fec0000002000 */
[----:B------:R-:W-:Y:S08]  /*13040*/  BRA `(.L_x_12921) ;  /* 0x0000000c00b07947 */ /* 0x000ff00003800000 */
.L_x_12920:
        /* <DEDUP_REMOVED lines=9> */
[----:B--2---:R-:W2:Y:S01]  /*130e0*/  @!P1 LDC.64 R4, c[0x0][0xc78] ;  /* 0x00031e00ff049b82 */ /* 0x004ea20000000a00 */
[----:B0-----:R-:W-:-:S05]  /*130f0*/  @!P1 IMAD.WIDE R2, R7, 0x4, R2 ;  /* 0x0000000407029825 */ /* 0x001fca00078e0202 */
[----:B------:R2:W3:Y:S02]  /*13100*/  @!P1 LDG.E R0, desc[UR52][R2.64] ;  /* 0x0000003402009981 */ /* 0x0004e4000c1e1900 */
[----:B--2---:R-:W-:-:S04]  /*13110*/  @!P1 IMAD.WIDE R2, R7, 0x4, R4 ;  /* 0x0000000407029825 */ /* 0x004fc800078e0204 */
[----:B------:R-:W-:-:S06]  /*13120*/  IMAD.MOV.U32 R5, RZ, RZ, RZ ;  /* 0x000000ffff057224 */ /* 0x000fcc00078e00ff */
[----:B------:R-:W3:Y:S01]  /*13130*/  @!P1 LDG.E R5, desc[UR52][R2.64] ;  /* 0x0000003402059981 */ /* 0x000ee2000c1e1900 */
[C---:B------:R-:W-:Y:S02]  /*13140*/  ISETP.NE.AND P1, PT, R9.reuse, RZ, PT ;  /* 0x000000ff0900720c */ /* 0x040fe40003f25270 */
[C---:B------:R-:W-:Y:S02]  /*13150*/  ISETP.GE.U32.AND P2, PT, R9.reuse, 0x2, PT ;  /* 0x000000020900780c */ /* 0x040fe40003f46070 */
[C---:B------:R-:W-:Y:S02]  /*13160*/  ISETP.GE.U32.AND P3, PT, R9.reuse, 0x4, PT ;  /* 0x000000040900780c */ /* 0x040fe40003f66070 */
[C---:B------:R-:W-:Y:S02]  /*13170*/  ISETP.GE.U32.AND P4, PT, R9.reuse, 0x8, PT ;  /* 0x000000080900780c */ /* 0x040fe40003f86070 */
[----:B------:R-:W-:Y:S02]  /*13180*/  ISETP.GE.U32.AND P5, PT, R9, 0x10, PT ;  /* 0x000000100900780c */ /* 0x000fe40003fa6070 */
[----:B------:R-:W0:Y:S01]  /*13190*/  LDC R9, c[0x0][0xc38] ;  /* 0x00030e00ff097b82 */ /* 0x000e220000000800 */
[----:B---3--:R-:W-:-:S05]  /*131a0*/  IMAD R4, R5, R0, RZ ;  /* 0x0000000005047224 */ /* 0x008fca00078e02ff */
        /* <DEDUP_REMOVED lines=17> */
[----:B------:R-:W0:Y:S02]  /*132c0*/  SHFL.IDX PT, R6, R2, 0x1f, 0x1f ;  /* 0x03e01f0002067f89 */ /* 0x000e2400000e0000 */
[----:B0-----:R-:W-:Y:S02]  /*132d0*/  IMAD R3, R6, R9, RZ ;  /* 0x0000000906037224 */ /* 0x001fe400078e02ff */
[----:B------:R-:W-:-:S02]  /*132e0*/  IMAD.MOV.U32 R6, RZ, RZ, RZ ;  /* 0x000000ffff067224 */ /* 0x000fc400078e00ff */
[----:B------:R-:W-:-:S05]  /*132f0*/  IMAD.IADD R8, R8, 0x1, R3 ;  /* 0x0000000108087824 */ /* 0x000fca00078e0203 */
[----:B------:R-:W-:-:S13]  /*13300*/  ISETP.GT.AND P6, PT, R8, R7, PT ;  /* 0x000000070800720c */ /* 0x000fda0003fc4270 */
[----:B------:R-:W-:Y:S05]  /*13310*/  @P6 BRA `(.L_x_12922) ;  /* 0x0000000000986947 */ /* 0x000fea0003800000 */
.L_x_12924:
        /* <DEDUP_REMOVED lines=10> */
[----:B------:R-:W2:Y:S01]  /*133c0*/  @!P6 LDC.64 R4, c[0x0][0xc78] ;  /* 0x00031e00ff04eb82 */ /* 0x000ea20000000a00 */
[----:B0-----:R-:W-:-:S05]  /*133d0*/  @!P6 IMAD.WIDE R2, R9, 0x4, R2 ;  /* 0x000000040902e825 */ /* 0x001fca00078e0202 */
[----:B------:R2:W3:Y:S02]  /*133e0*/  @!P6 LDG.E R0, desc[UR52][R2.64] ;  /* 0x000000340200e981 */ /* 0x0004e4000c1e1900 */
[----:B--2---:R-:W-:-:S04]  /*133f0*/  @!P6 IMAD.WIDE R2, R9, 0x4, R4 ;  /* 0x000000040902e825 */ /* 0x004fc800078e0204 */
        /* <DEDUP_REMOVED lines=8> */
[----:B-1----:R-:W-:-:S05]  /*13480*/  IMAD.IADD R10, R4, 0x1, R9 ;  /* 0x00000001040a7824 */ /* 0x002fca00078e0209 */
        /* <DEDUP_REMOVED lines=15> */
.L_x_12922:
        /* <DEDUP_REMOVED lines=12> */
[----:B0-----:R-:W-:-:S05]  /*13640*/  IMAD.U32 R5, RZ, RZ, UR5 ;  /* 0x00000005ff057e24 */ /* 0x001fca000f8e00ff */
[----:B------:R4:W0:Y:S02]  /*13650*/  SHFL.IDX PT, R6, R2, R5, 0x1f ;  /* 0x00001f0502067589 */ /* 0x00082400000e0000 */
.L_x_12925:
[----:B--2---:R-:W-:Y:S01]  /*13660*/  ISETP.NE.AND P0, PT, R4, 0x1, PT ;  /* 0x000000010400780c */ /* 0x004fe20003f05270 */
[----:B0-----:R-:W-:Y:S01]  /*13670*/  IMAD R24, R6, R9, R3 ;  /* 0x0000000906187224 */ /* 0x001fe200078e0203 */
[----:B------:R-:W-:-:S03]  /*13680*/  UIADD3 UR43, UR4, UR43, URZ ;  /* 0x0000002b042b7290 */ /* 0x000fc6000fffe03f */
[----:B----4-:R-:W-:-:S08]  /*13690*/  IMAD.IADD R5, R7, 0x1, -R24 ;  /* 0x0000000107057824 */ /* 0x010fd000078e0a18 */
[----:B------:R-:W-:Y:S05]  /*136a0*/  @!P0 BRA `(.L_x_12926) ;  /* 0x0000000000dc8947 */ /* 0x000fea0003800000 */
[----:B---3--:R-:W-:Y:S02]  /*136b0*/  IABS R6, R0 ;  /* 0x0000000000067213 */ /* 0x008fe40000000000 */
[----:B------:R-:W-:Y:S02]  /*136c0*/  IABS R7, R4 ;  /* 0x0000000400077213 */ /* 0x000fe40000000000 */
[----:B------:R-:W0:Y:S08]  /*136d0*/  I2F.RP R8, R6 ;  /* 0x0000000600087306 */ /* 0x000e300000209400 */
[----:B-1----:R-:W1:Y:S08]  /*136e0*/  I2F.RP R10, R7 ;  /* 0x00000007000a7306 */ /* 0x002e700000209400 */
[----:B0-----:R-:W0:Y:S08]  /*136f0*/  MUFU.RCP R8, R8 ;  /* 0x0000000800087308 */ /* 0x001e300000001000 */
[----:B-1----:R-:W-:Y:S01]  /*13700*/  MUFU.RCP R10, R10 ;  /* 0x0000000a000a7308 */ /* 0x002fe20000001000 */
[----:B0-----:R-:W-:-:S07]  /*13710*/  VIADD R2, R8, 0xffffffe ;  /* 0x0ffffffe08027836 */ /* 0x001fce0000000000 */
        /* <DEDUP_REMOVED lines=48> */
.L_x_12926:
[----:B------:R-:W-:Y:S02]  /*13a20*/  ULDC.64 UR4, c[0x0][0xc90] ;  /* 0x0003240000047ab9 */ /* 0x000fe40000000a00 */
[----:B------:R-:W-:-:S06]  /*13a30*/  UIMAD.WIDE UR4, UR43, 0x4, UR4 ;  /* 0x000000042b0478a5 */ /* 0x000fcc000f8e0204 */
[----:B------:R-:W-:Y:S02]  /*13a40*/  IMAD.U32 R2, RZ, RZ, UR4 ;  /* 0x00000004ff027e24 */ /* 0x000fe4000f8e00ff */
[----:B------:R-:W-:-:S05]  /*13a50*/  IMAD.U32 R3, RZ, RZ, UR5 ;  /* 0x00000005ff037e24 */ /* 0x000fca000f8e00ff */
[----:B------:R0:W3:Y:S02]  /*13a60*/  LDG.E R6, desc[UR52][R2.64] ;  /* 0x0000003402067981 */ /* 0x0000e4000c1e1900 */
[----:B0-----:R-:W-:Y:S02]  /*13a70*/  IMAD.MOV.U32 R2, RZ, RZ, RZ ;  /* 0x000000ffff027224 */ /* 0x001fe400078e00ff */
[----:B---3--:R-:W-:-:S05]  /*13a80*/  IMAD R4, R0, R6, RZ ;  /* 0x0000000600047224 */ /* 0x008fca00078e02ff */
[----:B------:R-:W-:-:S04]  /*13a90*/  IABS R7, R4 ;  /* 0x0000000400077213 */ /* 0x000fc80000000000 */
[----:B------:R-:W0:Y:S08]  /*13aa0*/  I2F.RP R8, R7 ;  /* 0x0000000700087306 */ /* 0x000e300000209400 */
[----:B0-----:R-:W1:Y:S02]  /*13ab0*/  MUFU.RCP R8, R8 ;  /* 0x0000000800087308 */ /* 0x001e640000001000 */
[----:B-1----:R-:W-:-:S06]  /*13ac0*/  VIADD R10, R8, 0xffffffe ;  /* 0x0ffffffe080a7836 */ /* 0x002fcc0000000000 */
        /* <DEDUP_REMOVED lines=51> */
.L_x_12927:
[----:B------:R-:W-:-:S05]  /*13e00*/  LOP3.LUT R3, RZ, R3, RZ, 0x33, !PT ;  /* 0x00000003ff037212 */ /* 0x000fca00078e33ff */
[----:B------:R-:W-:Y:S01]  /*13e10*/  IMAD.IADD R25, R0, 0x1, R3 ;  /* 0x0000000100197824 */ /* 0x000fe200078e0203 */
[----:B------:R-:W-:Y:S06]  /*13e20*/  BRA `(.L_x_12928) ;  /* 0x0000000000107947 */ /* 0x000fec0003800000 */
.L_x_12923:
[----:B------:R-:W-:Y:S01]  /*13e30*/  IMAD.MOV.U32 R24, RZ, RZ, R7 ;  /* 0x000000ffff187224 */ /* 0x000fe200078e0007 */
[----:B------:R-:W-:Y:S01]  /*13e40*/  ULDC UR43, c[0x0][0xc3c] ;  /* 0x00030f00002b7ab9 */ /* 0x000fe20000000800 */
[----:B------:R-:W-:Y:S02]  /*13e50*/  IMAD.MOV.U32 R25, RZ, RZ, RZ ;  /* 0x000000ffff197224 */ /* 0x000fe400078e00ff */
[----:B------:R-:W-:-:S07]  /*13e60*/  IMAD.MOV.U32 R26, RZ, RZ, RZ ;  /* 0x000000ffff1a7224 */ /* 0x000fce00078e00ff */
.L_x_12928:
        /* <DEDUP_REMOVED lines=10> */
.L_x_12921:
[----:B------:R-:W-:Y:S02]  /*13f10*/  ULDC UR4, c[0x0][0xc3c] ;  /* 0x00030f0000047ab9 */ /* 0x000fe40000000800 */
[----:B------:R-:W-:-:S06]  /*13f20*/  UISETP.GE.AND UP0, UPT, UR43, UR4, UPT ;  /* 0x000000042b00728c */ /* 0x000fcc000bf06270 */
[----:B------:R-:W-:-:S13]  /*13f30*/  PLOP3.LUT P0, PT, PT, PT, UP0, 0x80, 0x0 ;  /* 0x000000000000781c */ /* 0x000fda0003f0f008 */
[----:B------:R-:W-:Y:S05]  /*13f40*/  @!P0 BRA `(.L_x_12929) ;  /* 0xffffffbc00788947 */ /* 0x000fea000383ffff */
.L_x_12861:
[----:B01----:R-:W4:Y:S01]  /*13f50*/  LDL.LU R0, [R1+0xc] ;  /* 0x00000c0001007983 */ /* 0x003f220000300800 */
[----:B------:R-:W-:Y:S01]  /*13f60*/  BSSY B0, `(.L_x_12930) ;  /* 0x000000b000007945 */ /* 0x000fe20003800000 */
[----:B--2---:R-:W0:Y:S01]  /*13f70*/  S2R R5, SR_CgaCtaId ;  /* 0x0000000000057919 */ /* 0x004e220000008800 */
[----:B----4-:R-:W-:-:S05]  /*13f80*/  VIADD R0, R0, 0x1 ;  /* 0x0000000100007836 */ /* 0x010fca0000000000 */
        /* <DEDUP_REMOVED lines=8> */
.L_x_12974:
[----:B------:R-:W-:Y:S05]  /*14010*/  BSYNC B0 ;  /* 0x0000000000007941 */ /* 0x000fea0003800000 */
.L_x_12930:
[----:B------:R-:W-:-:S03]  /*14020*/  UMOV UR4, 0xffffffff ;  /* 0xffffffff00047882 */ /* 0x000fc60000000000 */
[----:B------:R-:W-:Y:S05]  /*14030*/  BRA.DIV UR4, `(.L_x_12932) ;  /* 0x00000012042c7947 */ /* 0x000fea000b800000 */
[----:B0-----:R-:W0:Y:S02]  /*14040*/  S2R R0, SR_TID.X ;  /* 0x0000000000007919 */ /* 0x001e240000002100 */
[----:B0-----:R-:W-:-:S04]  /*14050*/  SHF.R.U32.HI R0, RZ, 0x5, R0 ;  /* 0x00000005ff007819 */ /* 0x001fc80000011600 */
[----:B------:R-:W-:-:S05]  /*14060*/  LOP3.LUT R0, R0, 0x3, RZ, 0xc0, !PT ;  /* 0x0000000300007812 */ /* 0x000fca00078ec0ff */
[----:B------:R0:W1:Y:S02]  /*14070*/  SHFL.IDX PT, R14, R0, RZ, 0x1f ;  /* 0x00001fff000e7589 */ /* 0x00006400000e0000 */
.L_x_12977:
[----:B-1----:R-:W-:Y:S01]  /*14080*/  ISETP.NE.AND P0, PT, R14, RZ, PT ;  /* 0x000000ff0e00720c */ /* 0x002fe20003f05270 */
[----:B------:R-:W-:-:S12]  /*14090*/  BSSY B0, `(.L_x_12933) ;  /* 0x000002b000007945 */ /* 0x000fd80003800000 */
[----:B------:R-:W-:Y:S05]  /*140a0*/  @P0 BRA `(.L_x_12934) ;  /* 0x0000000000a40947 */ /* 0x000fea0003800000 */
[----:B------:R-:W-:-:S03]  /*140b0*/  UMOV UR4, 0xffffffff ;  /* 0xffffffff00047882 */ /* 0x000fc60000000000 */
[----:B------:R-:W-:Y:S05]  /*140c0*/  BRA.DIV UR4, `(.L_x_12935) ;  /* 0x00000012043c7947 */ /* 0x000fea000b800000 */
[----:B------:R-:W-:-:S13]  /*140d0*/  ELECT P6, URZ, PT ;  /* 0x00000000003f782f */ /* 0x000fda00038c0000 */
.L_x_12980:
[----:B------:R-:W-:Y:S05]  /*140e0*/  @!P6 BRA `(.L_x_12934) ;  /* 0x000000000094e947 */ /* 0x000fea0003800000 */
[----:B------:R-:W-:-:S06]  /*140f0*/  ULOP3.LUT UR4, UR38, 0x2, URZ, 0xfc, !UPT ;  /* 0x0000000226047892 */ /* 0x000fcc000f8efc3f */
[----:B0-----:R-:W-:-:S05]  /*14100*/  IMAD.U32 R0, RZ, RZ, UR4 ;  /* 0x00000004ff007e24 */ /* 0x001fca000f8e00ff */
[----:B------:R-:W-:-:S13]  /*14110*/  ISETP.NE.AND P0, PT, R0, 0x3, PT ;  /* 0x000000030000780c */ /* 0x000fda0003f05270 */
[----:B------:R-:W-:Y:S05]  /*14120*/  @!P0 BRA `(.L_x_12936) ;  /* 0x0000000000048947 */ /* 0x000fea0003800000 */
[----:B------:R-:W-:Y:S01]  /*14130*/  BPT.TRAP 0x1 ;  /* 0x000000040000795c */ /* 0x000fe20000300000 */
.L_x_12936:
        /* <DEDUP_REMOVED lines=12> */
.L_x_12981:
[----:B------:R-:W1:Y:S02]  /*14200*/  SYNCS.PHASECHK.TRANS64.TRYWAIT P1, [R3+URZ], R0 ;  /* 0x00000000030075a7 */ /* 0x000e64000802017f */
[----:B-1----:R-:W-:Y:S05]  /*14210*/  @!P1 BRA `(.L_x_12938) ;  /* 0x00000010001c9947 */ /* 0x002fea0003800000 */
.L_x_12982:
[----:B------:R-:W-:Y:S05]  /*14220*/  @!P0 BRA `(.L_x_12939) ;  /* 0x0000000000048947 */ /* 0x000fea0003800000 */
[----:B------:R-:W-:Y:S01]  /*14230*/  BPT.TRAP 0x1 ;  /* 0x000000040000795c */ /* 0x000fe20000300000 */
.L_x_12939:
[----:B-1----:R-:W-:-:S04]  /*14240*/  IMAD R3, R18, 0x8, R7 ;  /* 0x0000000812037824 */ /* 0x002fc800078e0207 */
[----:B------:R-:W1:Y:S02]  /*14250*/  SYNCS.PHASECHK.TRANS64.TRYWAIT P1, [R3+URZ+0x13260], R4 ;  /* 0x01326004030075a7 */ /* 0x000e64000802017f */
[----:B-1----:R-:W-:Y:S05]  /*14260*/  @!P1 BRA `(.L_x_12940) ;  /* 0x00000010001c9947 */ /* 0x002fea0003800000 */
.L_x_12983:
[----:B------:R-:W-:Y:S05]  /*14270*/  @!P0 BRA `(.L_x_12941) ;  /* 0x0000000000048947 */ /* 0x000fea0003800000 */
[----:B------:R-:W-:Y:S01]  /*14280*/  BPT.TRAP 0x1 ;  /* 0x000000040000795c */ /* 0x000fe20000300000 */
.L_x_12941:
[----:B0-----:R-:W-:-:S04]  /*14290*/  IMAD R5, R6, 0x8, R7 ;  /* 0x0000000806057824 */ /* 0x001fc800078e0207 */
[----:B------:R-:W0:Y:S02]  /*142a0*/  SYNCS.PHASECHK.TRANS64.TRYWAIT P1, [R5+URZ+0x13260], R0 ;  /* 0x01326000050075a7 */ /* 0x000e24000802017f */
[----:B0-----:R-:W-:Y:S05]  /*142b0*/  @!P1 BRA `(.L_x_12942) ;  /* 0x00000010001c9947 */ /* 0x001fea0003800000 */
.L_x_12984:
[----:B------:R-:W-:Y:S05]  /*142c0*/  @!P0 BRA `(.L_x_12943) ;  /* 0x0000000000048947 */ /* 0x000fea0003800000 */
[----:B------:R-:W-:Y:S01]  /*142d0*/  BPT.TRAP 0x1 ;  /* 0x000000040000795c */ /* 0x000fe20000300000 */
.L_x_12943:
[----:B------:R-:W2:Y:S02]  /*142e0*/  SYNCS.PHASECHK.TRANS64.TRYWAIT P0, [R3+URZ+0x13280], R4 ;  /* 0x01328004030075a7 */ /* 0x000ea4000800017f */
[----:B--2---:R-:W-:Y:S05]  /*142f0*/  @!P0 BRA `(.L_x_12944) ;  /* 0x0000001000208947 */ /* 0x004fea0003800000 */
.L_x_12945:
[----:B----4-:R4:W0:Y:S02]  /*14300*/  SYNCS.PHASECHK.TRANS64.TRYWAIT P0, [R5+URZ+0x13280], R0 ;  /* 0x01328000050075a7 */ /* 0x010824000800017f */
[----:B0-----:R-:W-:Y:S05]  /*14310*/  @!P0 NANOSLEEP.SYNCS 0x989680 ;  /* 0x009896800000895d */ /* 0x001fea0003900000 */
[----:B------:R-:W0:Y:S02]  /*14320*/  @!P0 SYNCS.PHASECHK.TRANS64 P0, [R5+URZ+0x13280], R0 ;  /* 0x01328000050085a7 */ /* 0x000e24000800007f */
[----:B0-----:R-:W-:Y:S05]  /*14330*/  @!P0 BRA `(.L_x_12945) ;  /* 0xfffffffc00f08947 */ /* 0x001fea000383ffff */
.L_x_12934:
[----:B------:R-:W-:Y:S05]  /*14340*/  BSYNC B0 ;  /* 0x0000000000007941 */ /* 0x000fea0003800000 */
.L_x_12933:
[----:B------:R-:W-:Y:S05]  /*14350*/  EXIT ;  /* 0x000000000000794d */ /* 0x000fea0003800000 */
.L_x_12809:
[----:B0-----:R-:W-:-:S04]  /*14360*/  IMAD.U32 R3, RZ, RZ, UR45 ;  /* 0x0000002dff037e24 */ /* 0x001fc8000f8e00ff */
[----:B------:R0:W1:Y:S03]  /*14370*/  SYNCS.PHASECHK.TRANS64.TRYWAIT P0, [R3+URZ+0x13200], R2 ;  /* 0x01320002030075a7 */ /* 0x000066000800017f */
[----:B-1----:R-:W-:Y:S05]  /*14380*/  @!P0 NANOSLEEP.SYNCS 0x989680 ;  /* 0x009896800000895d */ /* 0x002fea0003900000 */
[----:B------:R-:W1:Y:S02]  /*14390*/  @!P0 SYNCS.PHASECHK.TRANS64 P0, [R3+URZ+0x13200], R2 ;  /* 0x01320002030085a7 */ /* 0x000e64000800007f */
[----:B-1----:R-:W-:Y:S05]  /*143a0*/  @!P0 BRA `(.L_x_12809) ;  /* 0xfffffffc00ec8947 */ /* 0x002fea000383ffff */
[----:B------:R-:W-:Y:S05]  /*143b0*/  BRA `(.L_x_12946) ;  /* 0xfffffed8008c7947 */ /* 0x000fea000383ffff */
.L_x_12813:
[----:B-1----:R1:W2:Y:S02]  /*143c0*/  SYNCS.PHASECHK.TRANS64.TRYWAIT P0, [R2+URZ+0x13230], R3 ;  /* 0x01323003020075a7 */ /* 0x0022a4000800017f */
[----:B--2---:R-:W-:Y:S05]  /*143d0*/  @!P0 NANOSLEEP.SYNCS 0x989680 ;  /* 0x009896800000895d */ /* 0x004fea0003900000 */
[----:B------:R-:W2:Y:S02]  /*143e0*/  @!P0 SYNCS.PHASECHK.TRANS64 P0, [R2+URZ+0x13230], R3 ;  /* 0x01323003020085a7 */ /* 0x000ea4000800007f */
[----:B--2---:R-:W-:Y:S05]  /*143f0*/  @!P0 BRA `(.L_x_12813) ;  /* 0xfffffffc00f08947 */ /* 0x004fea000383ffff */
[----:B------:R-:W-:Y:S05]  /*14400*/  BRA `(.L_x_12812) ;  /* 0xfffffed800a87947 */ /* 0x000fea000383ffff */
.L_x_12818:
[----:B-1----:R-:W-:-:S04]  /*14410*/  IMAD.U32 R8, RZ, RZ, UR21 ;  /* 0x00000015ff087e24 */ /* 0x002fc8000f8e00ff */
[----:B------:R1:W2:Y:S03]  /*14420*/  SYNCS.PHASECHK.TRANS64.TRYWAIT P3, [R8+URZ+0x13230], R7 ;  /* 0x01323007080075a7 */ /* 0x0002a6000806017f */
[----:B--2---:R-:W-:Y:S05]  /*14430*/  @!P3 NANOSLEEP.SYNCS 0x989680 ;  /* 0x009896800000b95d */ /* 0x004fea0003900000 */
[----:B------:R-:W2:Y:S02]  /*14440*/  @!P3 SYNCS.PHASECHK.TRANS64 P3, [R8+URZ+0x13230], R7 ;  /* 0x013230070800b5a7 */ /* 0x000ea4000806007f */
[----:B--2---:R-:W-:Y:S05]  /*14450*/  @!P3 BRA `(.L_x_12818) ;  /* 0xfffffffc00ecb947 */ /* 0x004fea000383ffff */
[----:B------:R-:W-:Y:S05]  /*14460*/  BRA `(.L_x_12817) ;  /* 0xffffff0c00e87947 */ /* 0x000fea000383ffff */
.L_x_12822:
[----:B-1----:R-:W-:-:S04]  /*14470*/  IMAD.U32 R8, RZ, RZ, UR11 ;  /* 0x0000000bff087e24 */ /* 0x002fc8000f8e00ff */
[----:B------:R1:W2:Y:S03]  /*14480*/  SYNCS.PHASECHK.TRANS64.TRYWAIT P3, [R8+URZ+0x13250], R7 ;  /* 0x01325007080075a7 */ /* 0x0002a6000806017f */
[----:B--2---:R-:W-:Y:S05]  /*14490*/  @!P3 NANOSLEEP.SYNCS 0x989680 ;  /* 0x009896800000b95d */ /* 0x004fea0003900000 */
[----:B------:R-:W2:Y:S02]  /*144a0*/  @!P3 SYNCS.PHASECHK.TRANS64 P3, [R8+URZ+0x13250], R7 ;  /* 0x013250070800b5a7 */ /* 0x000ea4000806007f */
[----:B--2---:R-:W-:Y:S05]  /*144b0*/  @!P3 BRA `(.L_x_12822) ;  /* 0xfffffffc00ecb947 */ /* 0x004fea000383ffff */
[----:B------:R-:W-:Y:S05]  /*144c0*/  BRA `(.L_x_12821) ;  /* 0xffffff1000f47947 */ /* 0x000fea000383ffff */
.L_x_12829:
[----:B-1----:R-:W-:-:S04]  /*144d0*/  IMAD.U32 R8, RZ, RZ, UR6 ;  /* 0x00000006ff087e24 */ /* 0x002fc8000f8e00ff */
[----:B------:R1:W2:Y:S03]  /*144e0*/  SYNCS.PHASECHK.TRANS64.TRYWAIT P2, [R8+URZ+0x13230], R7 ;  /* 0x01323007080075a7 */ /* 0x0002a6000804017f */
[----:B--2---:R-:W-:Y:S05]  /*144f0*/  @!P2 NANOSLEEP.SYNCS 0x989680 ;  /* 0x009896800000a95d */ /* 0x004fea0003900000 */
[----:B------:R-:W2:Y:S02]  /*14500*/  @!P2 SYNCS.PHASECHK.TRANS64 P2, [R8+URZ+0x13230], R7 ;  /* 0x013230070800a5a7 */ /* 0x000ea4000804007f */
[----:B--2---:R-:W-:Y:S05]  /*14510*/  @!P2 BRA `(.L_x_12829) ;  /* 0xfffffffc00eca947 */ /* 0x004fea000383ffff */
[----:B------:R-:W-:Y:S05]  /*14520*/  BRA `(.L_x_12828) ;  /* 0xffffff4400b07947 */ /* 0x000fea000383ffff */
.L_x_12833:
[----:B-1----:R-:W-:-:S04]  /*14530*/  IMAD.U32 R8, RZ, RZ, UR11 ;  /* 0x0000000bff087e24 */ /* 0x002fc8000f8e00ff */
[----:B------:R1:W2:Y:S03]  /*14540*/  SYNCS.PHASECHK.TRANS64.TRYWAIT P2, [R8+URZ+0x13250], R7 ;  /* 0x01325007080075a7 */ /* 0x0002a6000804017f */
[----:B--2---:R-:W-:Y:S05]  /*14550*/  @!P2 NANOSLEEP.SYNCS 0x989680 ;  /* 0x009896800000a95d */ /* 0x004fea0003900000 */
[----:B------:R-:W2:Y:S02]  /*14560*/  @!P2 SYNCS.PHASECHK.TRANS64 P2, [R8+URZ+0x13250], R7 ;  /* 0x013250070800a5a7 */ /* 0x000ea4000804007f */
[----:B--2---:R-:W-:Y:S05]  /*14570*/  @!P2 BRA `(.L_x_12833) ;  /* 0xfffffffc00eca947 */ /* 0x004fea000383ffff */
[----:B------:R-:W-:Y:S05]  /*14580*/  BRA `(.L_x_12832) ;  /* 0xffffff4800bc7947 */ /* 0x000fea000383ffff */
.L_x_12839:
[----:B-1----:R-:W-:-:S04]  /*14590*/  IMAD.U32 R5, RZ, RZ, UR5 ;  /* 0x00000005ff057e24 */ /* 0x002fc8000f8e00ff */
[----:B------:R1:W2:Y:S03]  /*145a0*/  SYNCS.PHASECHK.TRANS64.TRYWAIT P0, [R5+URZ+0x13250], R0 ;  /* 0x01325000050075a7 */ /* 0x0002a6000800017f */
[----:B--2---:R-:W-:Y:S05]  /*145b0*/  @!P0 NANOSLEEP.SYNCS 0x989680 ;  /* 0x009896800000895d */ /* 0x004fea0003900000 */
[----:B------:R-:W2:Y:S02]  /*145c0*/  @!P0 SYNCS.PHASECHK.TRANS64 P0, [R5+URZ+0x13250], R0 ;  /* 0x01325000050085a7 */ /* 0x000ea4000800007f */
[----:B--2---:R-:W-:Y:S05]  /*145d0*/  @!P0 BRA `(.L_x_12839) ;  /* 0xfffffffc00ec8947 */ /* 0x004fea000383ffff */
[----:B------:R-:W-:Y:S05]  /*145e0*/  BRA `(.L_x_12838) ;  /* 0xffffff70007c7947 */ /* 0x000fea000383ffff */
.L_x_12877:
[----:B------:R-:W-:Y:S02]  /*145f0*/  IMAD.MOV.U32 R13, RZ, RZ, R20 ;  /* 0x000000ffff0d7224 */ /* 0x000fe400078e0014 */
[----:B------:R-:W-:Y:S02]  /*14600*/  IMAD.MOV.U32 R12, RZ, RZ, RZ ;  /* 0x000000ffff0c7224 */ /* 0x000fe400078e00ff */
[----:B------:R-:W-:Y:S02]  /*14610*/  IMAD.MOV.U32 R11, RZ, RZ, 0x1f ;  /* 0x0000001fff0b7424 */ /* 0x000fe400078e00ff */
[----:B------:R-:W-:-:S07]  /*14620*/  IMAD.MOV.U32 R15, RZ, RZ, -0x1 ;  /* 0xffffffffff0f7424 */ /* 0x000fce00078e00ff */
[----:B012---:R-:W-:Y:S05]  /*14630*/  WARPSYNC.COLLECTIVE R15, `(.L_x_12947) ;  /* 0x000000000f087348 */ /* 0x007fea0003c00000 */
[----:B------:R3:W4:Y:S02]  /*14640*/  SHFL.IDX P6, R14, R13, R12, R11 ;  /* 0x0000000c0d0e7389 */ /* 0x00072400000c000b */
[----:B01234-:R-:W-:Y:S01]  /*14650*/  ENDCOLLECTIVE ;  /* 0x000000000000791b */ /* 0x01ffe20003800000 */
.L_x_12947:
[----:B------:R-:W-:Y:S05]  /*14660*/  BRA `(.L_x_12948) ;  /* 0xffffffc400d87947 */ /* 0x000fea000383ffff */
.L_x_12879:
[----:B------:R-:W-:Y:S01]  /*14670*/  BSSY B0, `(.L_x_12949) ;  /* 0x0000006000007945 */ /* 0x000fe20003800000 */
[----:B------:R-:W-:-:S07]  /*14680*/  IMAD.MOV.U32 R15, RZ, RZ, -0x1 ;  /* 0xffffffffff0f7424 */ /* 0x000fce00078e00ff */
[----:B0123--:R-:W-:Y:S05]  /*14690*/  WARPSYNC.COLLECTIVE R15, `(.L_x_12950) ;  /* 0x000000000f0c7348 */ /* 0x00ffea0003c00000 */
[----:B------:R-:W-:Y:S02]  /*146a0*/  ELECT P6, UR62, PT ;  /* 0x00000000003e782f */ /* 0x000fe400038c0000 */
[----:B------:R-:W-:Y:S01]  /*146b0*/  MOV R14, UR62 ;  /* 0x0000003e000e7c02 */ /* 0x000fe20008000f00 */
[----:B0123--:R-:W-:Y:S10]  /*146c0*/  ENDCOLLECTIVE ;  /* 0x000000000000791b */ /* 0x00fff40003800000 */
.L_x_12950:
[----:B------:R-:W-:Y:S05]  /*146d0*/  BSYNC B0 ;  /* 0x0000000000007941 */ /* 0x000fea0003800000 */
.L_x_12949:
[----:B------:R-:W-:Y:S05]  /*146e0*/  BRA `(.L_x_12951) ;  /* 0xffffffc400dc7947 */ /* 0x000fea000383ffff */
.L_x_12881:
[----:B----4-:R4:W0:Y:S02]  /*146f0*/  SYNCS.PHASECHK.TRANS64.TRYWAIT P0, [R2+URZ+0x13280], R3 ;  /* 0x01328003020075a7 */ /* 0x010824000800017f */
[----:B0-----:R-:W-:Y:S05]  /*14700*/  @!P0 NANOSLEEP.SYNCS 0x989680 ;  /* 0x009896800000895d */ /* 0x001fea0003900000 */
[----:B------:R-:W0:Y:S02]  /*14710*/  @!P0 SYNCS.PHASECHK.TRANS64 P0, [R2+URZ+0x13280], R3 ;  /* 0x01328003020085a7 */ /* 0x000e24000800007f */
[----:B0-----:R-:W-:Y:S05]  /*14720*/  @!P0 BRA `(.L_x_12881) ;  /* 0xfffffffc00f08947 */ /* 0x001fea000383ffff */
[----:B------:R-:W-:Y:S05]  /*14730*/  BRA `(.L_x_12952) ;  /* 0xffffffc800387947 */ /* 0x000fea000383ffff */
.L_x_12883:
[----:B0-----:R0:W2:Y:S02]  /*14740*/  SYNCS.PHASECHK.TRANS64.TRYWAIT P0, [R2+URZ+0x13240], R3 ;  /* 0x01324003020075a7 */ /* 0x0010a4000800017f */
[----:B--2---:R-:W-:Y:S05]  /*14750*/  @!P0 NANOSLEEP.SYNCS 0x989680 ;  /* 0x009896800000895d */ /* 0x004fea0003900000 */
[----:B------:R-:W2:Y:S02]  /*14760*/  @!P0 SYNCS.PHASECHK.TRANS64 P0, [R2+URZ+0x13240], R3 ;  /* 0x01324003020085a7 */ /* 0x000ea4000800007f */
[----:B--2---:R-:W-:Y:S05]  /*14770*/  @!P0 BRA `(.L_x_12883) ;  /* 0xfffffffc00f08947 */ /* 0x004fea000383ffff */
[----:B------:R-:W-:Y:S05]  /*14780*/  BRA `(.L_x_12953) ;  /* 0xffffffc800887947 */ /* 0x000fea000383ffff */
.L_x_12887:
        /* <DEDUP_REMOVED lines=9> */
.L_x_12954:
[----:B------:R-:W-:Y:S01]  /*14820*/  ISETP.GE.AND P1, PT, R25, R7, PT ;  /* 0x000000071900720c */ /* 0x000fe20003f26270 */
[----:B------:R-:W-:Y:S02]  /*14830*/  IMAD.MOV.U32 R13, RZ, RZ, R0 ;  /* 0x000000ffff0d7224 */ /* 0x000fe400078e0000 */
[----:B------:R-:W-:-:S10]  /*14840*/  IMAD.MOV.U32 R2, RZ, RZ, R14 ;  /* 0x000000ffff027224 */ /* 0x000fd400078e000e */
[----:B------:R-:W-:Y:S05]  /*14850*/  WARPSYNC.COLLECTIVE R15, `(.L_x_12955) ;  /* 0x000000000f087348 */ /* 0x000fea0003c00000 */
[----:B------:R0:W1:Y:S02]  /*14860*/  SHFL.IDX P6, R14, R13, R12, R11 ;  /* 0x0000000c0d0e7389 */ /* 0x00006400000c000b */
[----:B01----:R-:W-:Y:S01]  /*14870*/  ENDCOLLECTIVE ;  /* 0x000000000000791b */ /* 0x003fe20003800000 */
.L_x_12955:
[----:B------:R-:W-:Y:S02]  /*14880*/  IMAD.MOV.U32 R13, RZ, RZ, R5 ;  /* 0x000000ffff0d7224 */ /* 0x000fe400078e0005 */
[----:B------:R-:W-:Y:S02]  /*14890*/  IMAD.MOV.U32 R12, RZ, RZ, 0x1 ;  /* 0x00000001ff0c7424 */ /* 0x000fe400078e00ff */
[----:B------:R-:W-:-:S07]  /*148a0*/  IMAD.MOV.U32 R3, RZ, RZ, R14 ;  /* 0x000000ffff037224 */ /* 0x000fce00078e000e */
[----:B------:R-:W-:Y:S05]  /*148b0*/  WARPSYNC.COLLECTIVE R15, `(.L_x_12956) ;  /* 0x000000000f087348 */ /* 0x000fea0003c00000 */
[----:B------:R0:W1:Y:S02]  /*148c0*/  SHFL.IDX P6, R14, R13, R12, R11 ;  /* 0x0000000c0d0e7389 */ /* 0x00006400000c000b */
[----:B01----:R-:W-:Y:S01]  /*148d0*/  ENDCOLLECTIVE ;  /* 0x000000000000791b */ /* 0x003fe20003800000 */
.L_x_12956:
[----:B------:R-:W-:-:S05]  /*148e0*/  @!P1 IADD3 R8, P2, R10, R3, RZ ;  /* 0x000000030a089210 */ /* 0x000fca0007f5e0ff */
[----:B------:R-:W-:Y:S02]  /*148f0*/  @!P1 IMAD.X R3, RZ, RZ, R2, P2 ;  /* 0x000000ffff039224 */ /* 0x000fe400010e0602 */
        /* <DEDUP_REMOVED lines=8> */
[----:B0-----:R-:W-:-:S12]  /*14980*/  IMAD.MOV.U32 R2, RZ, RZ, R14 ;  /* 0x000000ffff027224 */ /* 0x001fd800078e000e */
[----:B------:R-:W-:Y:S05]  /*14990*/  WARPSYNC.COLLECTIVE R15, `(.L_x_12957) ;  /* 0x000000000f087348 */ /* 0x000fea0003c00000 */
[----:B------:R0:W1:Y:S02]  /*149a0*/  SHFL.IDX P6, R14, R13, R12, R11 ;  /* 0x0000000c0d0e7389 */ /* 0x00006400000c000b */
[----:B01----:R-:W-:Y:S01]  /*149b0*/  ENDCOLLECTIVE ;  /* 0x000000000000791b */ /* 0x003fe20003800000 */
.L_x_12957:
[----:B------:R-:W-:Y:S02]  /*149c0*/  IMAD.MOV.U32 R13, RZ, RZ, R5 ;  /* 0x000000ffff0d7224 */ /* 0x000fe400078e0005 */
[----:B------:R-:W-:Y:S01]  /*149d0*/  IMAD.MOV.U32 R12, RZ, RZ, 0x2 ;  /* 0x00000002ff0c7424 */ /* 0x000fe200078e00ff */
[----:B------:R-:W-:-:S13]  /*149e0*/  @!P1 IADD3 R8, P2, R10, R14, RZ ;  /* 0x0000000e0a089210 */ /* 0x000fda0007f5e0ff */
[----:B------:R-:W-:Y:S05]  /*149f0*/  WARPSYNC.COLLECTIVE R15, `(.L_x_12958) ;  /* 0x000000000f087348 */ /* 0x000fea0003c00000 */
[----:B------:R0:W1:Y:S02]  /*14a00*/  SHFL.IDX P6, R14, R13, R12, R11 ;  /* 0x0000000c0d0e7389 */ /* 0x00006400000c000b */
[----:B01----:R-:W-:Y:S01]  /*14a10*/  ENDCOLLECTIVE ;  /* 0x000000000000791b */ /* 0x003fe20003800000 */
.L_x_12958:
[----:B------:R-:W-:Y:S02]  /*14a20*/  @!P1 IMAD.X R3, RZ, RZ, R2, P2 ;  /* 0x000000ffff039224 */ /* 0x000fe400010e0602 */
[----:B------:R-:W-:Y:S02]  /*14a30*/  @!P1 IMAD.MOV.U32 R2, RZ, RZ, R8 ;  /* 0x000000ffff029224 */ /* 0x000fe400078e0008 */
[----:B------:R-:W-:-:S03]  /*14a40*/  VIADD R8, R25, 0x40 ;  /* 0x0000004019087836 */ /* 0x000fc60000000000 */
[----:B------:R-:W-:Y:S01]  /*14a50*/  @!PT LDS RZ, [RZ] ;  /* 0x00000000fffff984 */ /* 0x000fe20000000800 */
[----:B------:R-:W-:Y:S01]  /*14a60*/  @!PT LDS RZ, [RZ] ;  /* 0x00000000fffff984 */ /* 0x000fe20000000800 */
[----:B------:R-:W-:Y:S01]  /*14a70*/  @!PT LDS RZ, [RZ] ;  /* 0x00000000fffff984 */ /* 0x000fe20000000800 */
[----:B------:R0:W-:Y:S02]  /*14a80*/  @!P1 LDGSTS.E.BYPASS.LTC128B.128 [R9+0xb800], desc[UR52][R2.64], !P0 ;  /* 0x0b80000002099fae */ /* 0x0001e4000c101d74 */
[----:B------:R-:W-:Y:S01]  /*14a90*/  ISETP.GE.AND P1, PT, R8, R7, PT ;  /* 0x000000070800720c */ /* 0x000fe20003f26270 */
[----:B------:R-:W-:Y:S02]  /*14aa0*/  IMAD.MOV.U32 R13, RZ, RZ, R0 ;  /* 0x000000ffff0d7224 */ /* 0x000fe400078e0000 */
[----:B0-----:R-:W-:-:S10]  /*14ab0*/  IMAD.MOV.U32 R2, RZ, RZ, R14 ;  /* 0x000000ffff027224 */ /* 0x001fd400078e000e */
[----:B------:R-:W-:Y:S05]  /*14ac0*/  WARPSYNC.COLLECTIVE R15, `(.L_x_12959) ;  /* 0x000000000f087348 */ /* 0x000fea0003c00000 */
[----:B------:R0:W1:Y:S02]  /*14ad0*/  SHFL.IDX P6, R14, R13, R12, R11 ;  /* 0x0000000c0d0e7389 */ /* 0x00006400000c000b */
[----:B01----:R-:W-:Y:S01]  /*14ae0*/  ENDCOLLECTIVE ;  /* 0x000000000000791b */ /* 0x003fe20003800000 */
.L_x_12959:
[----:B------:R-:W-:Y:S02]  /*14af0*/  IMAD.MOV.U32 R13, RZ, RZ, R5 ;  /* 0x000000ffff0d7224 */ /* 0x000fe400078e0005 */
[----:B------:R-:W-:Y:S01]  /*14b00*/  IMAD.MOV.U32 R12, RZ, RZ, 0x3 ;  /* 0x00000003ff0c7424 */ /* 0x000fe200078e00ff */
[----:B------:R-:W-:-:S13]  /*14b10*/  @!P1 IADD3 R8, P2, R10, R14, RZ ;  /* 0x0000000e0a089210 */ /* 0x000fda0007f5e0ff */
[----:B------:R-:W-:Y:S05]  /*14b20*/  WARPSYNC.COLLECTIVE R15, `(.L_x_12960) ;  /* 0x000000000f087348 */ /* 0x000fea0003c00000 */
[----:B------:R0:W1:Y:S02]  /*14b30*/  SHFL.IDX P6, R14, R13, R12, R11 ;  /* 0x0000000c0d0e7389 */ /* 0x00006400000c000b */
[----:B01----:R-:W-:Y:S01]  /*14b40*/  ENDCOLLECTIVE ;  /* 0x000000000000791b */ /* 0x003fe20003800000 */
.L_x_12960:
        /* <DEDUP_REMOVED lines=13> */
.L_x_12961:
[----:B------:R-:W-:Y:S02]  /*14c20*/  IMAD.MOV.U32 R13, RZ, RZ, R6 ;  /* 0x000000ffff0d7224 */ /* 0x000fe400078e0006 */
[----:B------:R-:W-:Y:S02]  /*14c30*/  IMAD.MOV.U32 R12, RZ, RZ, RZ ;  /* 0x000000ffff0c7224 */ /* 0x000fe400078e00ff */
[----:B------:R-:W-:-:S07]  /*14c40*/  IMAD.MOV.U32 R2, RZ, RZ, R14 ;  /* 0x000000ffff027224 */ /* 0x000fce00078e000e */
[----:B------:R-:W-:Y:S05]  /*14c50*/  WARPSYNC.COLLECTIVE R15, `(.L_x_12962) ;  /* 0x000000000f087348 */ /* 0x000fea0003c00000 */
[----:B------:R0:W1:Y:S02]  /*14c60*/  SHFL.IDX P6, R14, R13, R12, R11 ;  /* 0x0000000c0d0e7389 */ /* 0x00006400000c000b */
[----:B01----:R-:W-:Y:S01]  /*14c70*/  ENDCOLLECTIVE ;  /* 0x000000000000791b */ /* 0x003fe20003800000 */
.L_x_12962:
        /* <DEDUP_REMOVED lines=11> */
.L_x_12963:
        /* <DEDUP_REMOVED lines=8> */
.L_x_12964:
        /* <DEDUP_REMOVED lines=11> */
.L_x_12965:
[----:B------:R-:W-:Y:S05]  /*14e60*/  BRA `(.L_x_12966) ;  /* 0xffffffcc00747947 */ /* 0x000fea000383ffff */
.L_x_12890:
[----:B0-----:R0:W1:Y:S02]  /*14e70*/  SYNCS.PHASECHK.TRANS64.TRYWAIT P0, [R16+URZ+0x13220], R3 ;  /* 0x01322003100075a7 */ /* 0x001064000800017f */
[----:B-1----:R-:W-:Y:S05]  /*14e80*/  @!P0 NANOSLEEP.SYNCS 0x989680 ;  /* 0x009896800000895d */ /* 0x002fea0003900000 */
[----:B------:R-:W1:Y:S02]  /*14e90*/  @!P0 SYNCS.PHASECHK.TRANS64 P0, [R16+URZ+0x13220], R3 ;  /* 0x01322003100085a7 */ /* 0x000e64000800007f */
[----:B-1----:R-:W-:Y:S05]  /*14ea0*/  @!P0 BRA `(.L_x_12890) ;  /* 0xfffffffc00f08947 */ /* 0x002fea000383ffff */
[----:B------:R-:W-:Y:S05]  /*14eb0*/  BRA `(.L_x_12967) ;  /* 0xffffffcc00dc7947 */ /* 0x000fea000383ffff */
.L_x_12896:
[----:B0-----:R0:W2:Y:S02]  /*14ec0*/  SYNCS.PHASECHK.TRANS64.TRYWAIT P0, [R9+URZ+0x13280], R2 ;  /* 0x01328002090075a7 */ /* 0x0010a4000800017f */
[----:B--2---:R-:W-:Y:S05]  /*14ed0*/  @!P0 NANOSLEEP.SYNCS 0x989680 ;  /* 0x009896800000895d */ /* 0x004fea0003900000 */
[----:B------:R-:W2:Y:S02]  /*14ee0*/  @!P0 SYNCS.PHASECHK.TRANS64 P0, [R9+URZ+0x13280], R2 ;  /* 0x01328002090085a7 */ /* 0x000ea4000800007f */
[----:B--2---:R-:W-:Y:S05]  /*14ef0*/  @!P0 BRA `(.L_x_12896) ;  /* 0xfffffffc00f08947 */ /* 0x004fea000383ffff */
[----:B------:R-:W-:Y:S05]  /*14f00*/  BRA `(.L_x_12968) ;  /* 0xffffffd000787947 */ /* 0x000fea000383ffff */
.L_x_12901:
[----:B-1----:R1:W2:Y:S02]  /*14f10*/  SYNCS.PHASECHK.TRANS64.TRYWAIT P0, [R9+URZ+0x13240], R2 ;  /* 0x01324002090075a7 */ /* 0x0022a4000800017f */
[----:B--2---:R-:W-:Y:S05]  /*14f20*/  @!P0 NANOSLEEP.SYNCS 0x989680 ;  /* 0x009896800000895d */ /* 0x004fea0003900000 */
[----:B------:R-:W2:Y:S02]  /*14f30*/  @!P0 SYNCS.PHASECHK.TRANS64 P0, [R9+URZ+0x13240], R2 ;  /* 0x01324002090085a7 */ /* 0x000ea4000800007f */
[----:B--2---:R-:W-:Y:S05]  /*14f40*/  @!P0 BRA `(.L_x_12901) ;  /* 0xfffffffc00f08947 */ /* 0x004fea000383ffff */
[----:B------:R-:W-:Y:S05]  /*14f50*/  BRA `(.L_x_12969) ;  /* 0xffffffd000f47947 */ /* 0x000fea000383ffff */
.L_x_12907:
[----:B0-----:R0:W1:Y:S02]  /*14f60*/  SYNCS.PHASECHK.TRANS64.TRYWAIT P0, [R3+URZ+0x13270], R2 ;  /* 0x01327002030075a7 */ /* 0x001064000800017f */
[----:B-1----:R-:W-:Y:S05]  /*14f70*/  @!P0 NANOSLEEP.SYNCS 0x989680 ;  /* 0x009896800000895d */ /* 0x002fea0003900000 */
[----:B------:R-:W1:Y:S02]  /*14f80*/  @!P0 SYNCS.PHASECHK.TRANS64 P0, [R3+URZ+0x13270], R2 ;  /* 0x01327002030085a7 */ /* 0x000e64000800007f */
[----:B-1----:R-:W-:Y:S05]  /*14f90*/  @!P0 BRA `(.L_x_12907) ;  /* 0xfffffffc00f08947 */ /* 0x002fea000383ffff */
[----:B------:R-:W-:Y:S05]  /*14fa0*/  BRA `(.L_x_12970) ;  /* 0xffffffd400907947 */ /* 0x000fea000383ffff */
.L_x_12909:
[----:B0-----:R0:W1:Y:S02]  /*14fb0*/  SYNCS.PHASECHK.TRANS64.TRYWAIT P0, [R3+URZ+0x13260], R2 ;  /* 0x01326002030075a7 */ /* 0x001064000800017f */
[----:B-1----:R-:W-:Y:S05]  /*14fc0*/  @!P0 NANOSLEEP.SYNCS 0x989680 ;  /* 0x009896800000895d */ /* 0x002fea0003900000 */
[----:B------:R-:W1:Y:S02]  /*14fd0*/  @!P0 SYNCS.PHASECHK.TRANS64 P0, [R3+URZ+0x13260], R2 ;  /* 0x01326002030085a7 */ /* 0x000e64000800007f */
[----:B-1----:R-:W-:Y:S05]  /*14fe0*/  @!P0 BRA `(.L_x_12909) ;  /* 0xfffffffc00f08947 */ /* 0x002fea000383ffff */
[----:B------:R-:W-:Y:S05]  /*14ff0*/  BRA `(.L_x_12971) ;  /* 0xffffffd400987947 */ /* 0x000fea000383ffff */
.L_x_12916:
[----:B0-----:R0:W1:Y:S02]  /*15000*/  SYNCS.PHASECHK.TRANS64.TRYWAIT P1, [R2+URZ+0x13270], R3 ;  /* 0x01327003020075a7 */ /* 0x001064000802017f */
[----:B-1----:R-:W-:Y:S05]  /*15010*/  @!P1 NANOSLEEP.SYNCS 0x989680 ;  /* 0x009896800000995d */ /* 0x002fea0003900000 */
[----:B------:R-:W1:Y:S02]  /*15020*/  @!P1 SYNCS.PHASECHK.TRANS64 P1, [R2+URZ+0x13270], R3 ;  /* 0x01327003020095a7 */ /* 0x000e64000802007f */
[----:B-1----:R-:W-:Y:S05]  /*15030*/  @!P1 BRA `(.L_x_12916) ;  /* 0xfffffffc00f09947 */ /* 0x002fea000383ffff */
[----:B------:R-:W-:Y:S05]  /*15040*/  BRA `(.L_x_12972) ;  /* 0xffffffd800dc7947 */ /* 0x000fea000383ffff */
.L_x_12918:
[----:B0-----:R0:W1:Y:S02]  /*15050*/  SYNCS.PHASECHK.TRANS64.TRYWAIT P1, [R2+URZ+0x13260], R5 ;  /* 0x01326005020075a7 */ /* 0x001064000802017f */
[----:B-1----:R-:W-:Y:S05]  /*15060*/  @!P1 NANOSLEEP.SYNCS 0x989680 ;  /* 0x009896800000995d */ /* 0x002fea0003900000 */
[----:B------:R-:W1:Y:S02]  /*15070*/  @!P1 SYNCS.PHASECHK.TRANS64 P1, [R2+URZ+0x13260], R5 ;  /* 0x01326005020095a7 */ /* 0x000e64000802007f */
[----:B-1----:R-:W-:Y:S05]  /*15080*/  @!P1 BRA `(.L_x_12918) ;  /* 0xfffffffc00f09947 */ /* 0x002fea000383ffff */
[----:B------:R-:W-:Y:S05]  /*15090*/  BRA `(.L_x_12973) ;  /* 0xffffffd800e47947 */ /* 0x000fea000383ffff */
.L_x_12931:
[----:B0-----:R0:W1:Y:S02]  /*150a0*/  SYNCS.PHASECHK.TRANS64.TRYWAIT P0, [R7+URZ+0x13220], R0 ;  /* 0x01322000070075a7 */ /* 0x001064000800017f */
[----:B-1----:R-:W-:Y:S05]  /*150b0*/  @!P0 NANOSLEEP.SYNCS 0x989680 ;  /* 0x009896800000895d */ /* 0x002fea0003900000 */
[----:B------:R-:W1:Y:S02]  /*150c0*/  @!P0 SYNCS.PHASECHK.TRANS64 P0, [R7+URZ+0x13220], R0 ;  /* 0x01322000070085a7 */ /* 0x000e64000800007f */
[----:B-1----:R-:W-:Y:S05]  /*150d0*/  @!P0 BRA `(.L_x_12931) ;  /* 0xfffffffc00f08947 */ /* 0x002fea000383ffff */
[----:B------:R-:W-:Y:S05]  /*150e0*/  BRA `(.L_x_12974) ;  /* 0xffffffec00c87947 */ /* 0x000fea000383ffff */
.L_x_12932:
        /* <DEDUP_REMOVED lines=8> */
[----:B0--3--:R-:W-:Y:S05]  /*15170*/  WARPSYNC.COLLECTIVE R15, `(.L_x_12976) ;  /* 0x000000000f087348 */ /* 0x009fea0003c00000 */
[----:B------:R1:W2:Y:S02]  /*15180*/  SHFL.IDX P6, R14, R13, R12, R11 ;  /* 0x0000000c0d0e7389 */ /* 0x0002a400000c000b */
[----:B0123--:R-:W-:Y:S01]  /*15190*/  ENDCOLLECTIVE ;  /* 0x000000000000791b */ /* 0x00ffe20003800000 */
.L_x_12976:
[----:B------:R-:W-:Y:S05]  /*151a0*/  BSYNC B0 ;  /* 0x0000000000007941 */ /* 0x000fea0003800000 */
.L_x_12975:
[----:B------:R-:W-:Y:S05]  /*151b0*/  BRA `(.L_x_12977) ;  /* 0xffffffec00b07947 */ /* 0x000fea000383ffff */
.L_x_12935:
[----:B------:R-:W-:Y:S01]  /*151c0*/  BSSY B1, `(.L_x_12978) ;  /* 0x0000006000017945 */ /* 0x000fe20003800000 */
[----:B------:R-:W-:-:S07]  /*151d0*/  IMAD.MOV.U32 R15, RZ, RZ, -0x1 ;  /* 0xffffffffff0f7424 */ /* 0x000fce00078e00ff */
[----:B0--3--:R-:W-:Y:S05]  /*151e0*/  WARPSYNC.COLLECTIVE R15, `(.L_x_12979) ;  /* 0x000000000f0c7348 */ /* 0x009fea0003c00000 */
[----:B------:R-:W-:Y:S02]  /*151f0*/  ELECT P6, UR62, PT ;  /* 0x00000000003e782f */ /* 0x000fe400038c0000 */
[----:B------:R-:W-:Y:S01]  /*15200*/  MOV R14, UR62 ;  /* 0x0000003e000e7c02 */ /* 0x000fe20008000f00 */
[----:B0--3--:R-:W-:Y:S10]  /*15210*/  ENDCOLLECTIVE ;  /* 0x000000000000791b */ /* 0x009ff40003800000 */
.L_x_12979:
[----:B------:R-:W-:Y:S05]  /*15220*/  BSYNC B1 ;  /* 0x0000000000017941 */ /* 0x000fea0003800000 */
.L_x_12978:
[----:B------:R-:W-:Y:S05]  /*15230*/  BRA `(.L_x_12980) ;  /* 0xffffffec00a87947 */ /* 0x000fea000383ffff */
.L_x_12937:
[----:B0-----:R0:W1:Y:S02]  /*15240*/  SYNCS.PHASECHK.TRANS64.TRYWAIT P1, [R5+URZ], R4 ;  /* 0x00000004050075a7 */ /* 0x001064000802017f */
[----:B-1----:R-:W-:Y:S05]  /*15250*/  @!P1 NANOSLEEP.SYNCS 0x989680 ;  /* 0x009896800000995d */ /* 0x002fea0003900000 */
[----:B------:R-:W1:Y:S02]  /*15260*/  @!P1 SYNCS.PHASECHK.TRANS64 P1, [R5+URZ], R4 ;  /* 0x00000004050095a7 */ /* 0x000e64000802007f */
[----:B-1----:R-:W-:Y:S05]  /*15270*/  @!P1 BRA `(.L_x_12937) ;  /* 0xfffffffc00f09947 */ /* 0x002fea000383ffff */
[----:B------:R-:W-:Y:S05]  /*15280*/  BRA `(.L_x_12981) ;  /* 0xffffffec00dc7947 */ /* 0x000fea000383ffff */
.L_x_12938:
[----:B-1----:R1:W2:Y:S02]  /*15290*/  SYNCS.PHASECHK.TRANS64.TRYWAIT P1, [R3+URZ], R0 ;  /* 0x00000000030075a7 */ /* 0x0022a4000802017f */
[----:B--2---:R-:W-:Y:S05]  /*152a0*/  @!P1 NANOSLEEP.SYNCS 0x989680 ;  /* 0x009896800000995d */ /* 0x004fea0003900000 */
[----:B------:R-:W2:Y:S02]  /*152b0*/  @!P1 SYNCS.PHASECHK.TRANS64 P1, [R3+URZ], R0 ;  /* 0x00000000030095a7 */ /* 0x000ea4000802007f */
[----:B--2---:R-:W-:Y:S05]  /*152c0*/  @!P1 BRA `(.L_x_12938) ;  /* 0xfffffffc00f09947 */ /* 0x004fea000383ffff */
[----:B------:R-:W-:Y:S05]  /*152d0*/  BRA `(.L_x_12982) ;  /* 0xffffffec00d07947 */ /* 0x000fea000383ffff */
.L_x_12940:
[----:B-1----:R1:W2:Y:S02]  /*152e0*/  SYNCS.PHASECHK.TRANS64.TRYWAIT P1, [R3+URZ+0x13260], R4 ;  /* 0x01326004030075a7 */ /* 0x0022a4000802017f */
[----:B--2---:R-:W-:Y:S05]  /*152f0*/  @!P1 NANOSLEEP.SYNCS 0x989680 ;  /* 0x009896800000995d */ /* 0x004fea0003900000 */
[----:B------:R-:W2:Y:S02]  /*15300*/  @!P1 SYNCS.PHASECHK.TRANS64 P1, [R3+URZ+0x13260], R4 ;  /* 0x01326004030095a7 */ /* 0x000ea4000802007f */
[----:B--2---:R-:W-:Y:S05]  /*15310*/  @!P1 BRA `(.L_x_12940) ;  /* 0xfffffffc00f09947 */ /* 0x004fea000383ffff */
[----:B------:R-:W-:Y:S05]  /*15320*/  BRA `(.L_x_12983) ;  /* 0xffffffec00d07947 */ /* 0x000fea000383ffff */
.L_x_12942:
[----:B0-----:R0:W2:Y:S02]  /*15330*/  SYNCS.PHASECHK.TRANS64.TRYWAIT P1, [R5+URZ+0x13260], R0 ;  /* 0x01326000050075a7 */ /* 0x0010a4000802017f */
[----:B--2---:R-:W-:Y:S05]  /*15340*/  @!P1 NANOSLEEP.SYNCS 0x989680 ;  /* 0x009896800000995d */ /* 0x004fea0003900000 */
[----:B------:R-:W2:Y:S02]  /*15350*/  @!P1 SYNCS.PHASECHK.TRANS64 P1, [R5+URZ+0x13260], R0 ;  /* 0x01326000050095a7 */ /* 0x000ea4000802007f */
[----:B--2---:R-:W-:Y:S05]  /*15360*/  @!P1 BRA `(.L_x_12942) ;  /* 0xfffffffc00f09947 */ /* 0x004fea000383ffff */
[----:B------:R-:W-:Y:S05]  /*15370*/  BRA `(.L_x_12984) ;  /* 0xffffffec00d07947 */ /* 0x000fea000383ffff */
.L_x_12944:
[----:B--2---:R2:W4:Y:S02]  /*15380*/  SYNCS.PHASECHK.TRANS64.TRYWAIT P0, [R3+URZ+0x13280], R4 ;  /* 0x01328004030075a7 */ /* 0x004524000800017f */
[----:B----4-:R-:W-:Y:S05]  /*15390*/  @!P0 NANOSLEEP.SYNCS 0x989680 ;  /* 0x009896800000895d */ /* 0x010fea0003900000 */
[----:B------:R-:W4:Y:S02]  /*153a0*/  @!P0 SYNCS.PHASECHK.TRANS64 P0, [R3+URZ+0x13280], R4 ;  /* 0x01328004030085a7 */ /* 0x000f24000800007f */
[----:B----4-:R-:W-:Y:S05]  /*153b0*/  @!P0 BRA `(.L_x_12944) ;  /* 0xfffffffc00f08947 */ /* 0x010fea000383ffff */
[----:B------:R-:W-:Y:S05]  /*153c0*/  BRA `(.L_x_12945) ;  /* 0xffffffec00cc7947 */ /* 0x000fea000383ffff */
.L_x_12985:
        /* <DEDUP_REMOVED lines=11> */
.L_x_13381:


//--------------------- .text._ZN7cutlass13device_kernelIN5flash11enable_sm90INS1_16FlashAttnFwdSm90INS1_25CollectiveMainloopFwdSm90ILi2EN4cute5tupleIJNS5_1CILi1EEES8_S8_EEENS6_IJNS7_ILi192EEENS7_ILi160EEENS7_ILi64EEEEEELi64ENS_12float_e4m3_tEfNS_4arch4Sm90ELb1ELb0ELb1ELb1ELb0ELb1ELb0ELb1ELb1ELb1ELb1ELb0EEENS1_21CollectiveEpilogueFwdINS6_IJSA_SC_SB_EEES9_NS_10bfloat16_tESG_Li384ELb1ELb1ELb1ELb1EEENS1_36VarlenDynamicPersistentTileSchedulerILi192ELi160ELi384ELi128ELb1ELb1ELb1ELb1ELb1ELb1EEEEEEEEEvNT_6ParamsE --------------------------
	.section	.text._ZN7cutlass13device_kernelIN5flash11enable_sm90INS1_16FlashAttnFwdSm90INS1_25CollectiveMainloopFwdSm90ILi2EN4cute5tupleIJNS5_1CILi1EEES8_S8_EEENS6_IJNS7_ILi192EEENS7_ILi160EEENS7_ILi64EEEEEELi64ENS_12float_e4m3_tEfNS_4arch4Sm90ELb1ELb0ELb1ELb1ELb0ELb1ELb0ELb1ELb1ELb1ELb1ELb0EEENS1_21CollectiveEpilogueFwdINS6_IJSA_SC_SB_EEES9_NS_10bfloat16_tESG_Li384ELb1ELb1ELb1ELb1EEENS1_36VarlenDynamicPersistentTileSchedulerILi192ELi160ELi384ELi128ELb1ELb1ELb1ELb1ELb1ELb1EEEEEEEEEvNT_6ParamsE,"ax",@progbits
	.align	128
.text._ZN7cutlass13device_kernelIN5flash11enable_sm90INS1_16FlashAttnFwdSm90INS1_25CollectiveMainloopFwdSm90ILi2EN4cute5tupleIJNS5_1CILi1EEES8_S8_EEENS6_IJNS7_ILi192EEENS7_ILi160EEENS7_ILi64EEEEEELi64ENS_12float_e4m3_tEfNS_4arch4Sm90ELb1ELb0ELb1ELb1ELb0ELb1ELb0ELb1ELb1ELb1ELb1ELb0EEENS1_21CollectiveEpilogueFwdINS6_IJSA_SC_SB_EEES9_NS_10bfloat16_tESG_Li384ELb1ELb1ELb1ELb1EEENS1_36VarlenDynamicPersistentTileSchedulerILi192ELi160ELi384ELi128ELb1ELb1ELb1ELb1ELb1ELb1EEEEEEEEEvNT_6ParamsE:
        .type           _ZN7cutlass13device_kernelIN5flash11enable_sm90INS1_16FlashAttnFwdSm90INS1_25CollectiveMainloopFwdSm90ILi2EN4cute5tupleIJNS5_1CILi1EEES8_S8_EEENS6_IJNS7_ILi192EEENS7_ILi160EEENS7_ILi64EEEEEELi64ENS_12float_e4m3_tEfNS_4arch4Sm90ELb1ELb0ELb1ELb1ELb0ELb1ELb0ELb1ELb1ELb1ELb1ELb0EEENS1_21CollectiveEpilogueFwdINS6_IJSA_SC_SB_EEES9_NS_10bfloat16_tESG_Li384ELb1ELb1ELb1ELb1EEENS1_36VarlenDynamicPersistentTileSchedulerILi192ELi160ELi384ELi128ELb1ELb1ELb1ELb1ELb1ELb1EEEEEEEEEvNT_6ParamsE,@function
        .size           _ZN7cutlass13device_kernelIN5flash11enable_sm90INS1_16FlashAttnFwdSm90INS1_25CollectiveMainloopFwdSm90ILi2EN4cute5tupleIJNS5_1CILi1EEES8_S8_EEENS6_IJNS7_ILi192EEENS7_ILi160EEENS7_ILi64EEEEEELi64ENS_12float_e4m3_tEfNS_4arch4Sm90ELb1ELb0ELb1ELb1ELb0ELb1ELb0ELb1ELb1ELb1ELb1ELb0EEENS1_21CollectiveEpilogueFwdINS6_IJSA_SC_SB_EEES9_NS_10bfloat16_tESG_Li384ELb1ELb1ELb1ELb1EEENS1_36VarlenDynamicPersistentTileSchedulerILi192ELi160ELi384ELi128ELb1ELb1ELb1ELb1ELb1ELb1EEEEEEEEEvNT_6ParamsE,(.L_x_13382 - _ZN7cutlass13device_kernelIN5flash11enable_sm90INS1_16FlashAttnFwdSm90INS1_25CollectiveMainloopFwdSm90ILi2EN4cute5tupleIJNS5_1CILi1EEES8_S8_EEENS6_IJNS7_ILi192EEENS7_ILi160EEENS7_ILi64EEEEEELi64ENS_12float_e4m3_tEfNS_4arch4Sm90ELb1ELb0ELb1ELb1ELb0ELb1ELb0ELb1ELb1ELb1ELb1ELb0EEENS1_21CollectiveEpilogueFwdINS6_IJSA_SC_SB_EEES9_NS_10bfloat16_tESG_Li384ELb1ELb1ELb1ELb1EEENS1_36VarlenDynamicPersistentTileSchedulerILi192ELi160ELi384ELi128ELb1ELb1ELb1ELb1ELb1ELb1EEEEEEEEEvNT_6ParamsE)
        .other          _ZN7cutlass13device_kernelIN5flash11enable_sm90INS1_16FlashAttnFwdSm90INS1_25CollectiveMainloopFwdSm90ILi2EN4cute5tupleIJNS5_1CILi1EEES8_S8_EEENS6_IJNS7_ILi192EEENS7_ILi160EEENS7_ILi64EEEEEELi64ENS_12float_e4m3_tEfNS_4arch4Sm90ELb1ELb0ELb1ELb1ELb0ELb1ELb0ELb1ELb1ELb1ELb1ELb0EEENS1_21CollectiveEpilogueFwdINS6_IJSA_SC_SB_EEES9_NS_10bfloat16_tESG_Li384ELb1ELb1ELb1ELb1EEENS1_36VarlenDynamicPersistentTileSchedulerILi192ELi160ELi384ELi128ELb1ELb1ELb1ELb1ELb1ELb1EEEEEEEEEvNT_6ParamsE,@"STO_CUDA_ENTRY STV_DEFAULT"
_ZN7cutlass13device_kernelIN5flash11enable_sm90INS1_16FlashAttnFwdSm90INS1_25CollectiveMainloopFwdSm90ILi2EN4cute5tupleIJNS5_1CILi1EEES8_S8_EEENS6_IJNS7_ILi192EEENS7_ILi160EEENS7_ILi64EEEEEELi64ENS_12float_e4m3_tEfNS_4arch4Sm90ELb1ELb0ELb1ELb1ELb0ELb1ELb0ELb1ELb1ELb1ELb1ELb0EEENS1_21CollectiveEpilogueFwdINS6_IJSA_SC_SB_EEES9_NS_10bfloat16_tESG_Li384ELb1ELb1ELb1ELb1EEENS1_36VarlenDynamicPersistentTileSchedulerILi192ELi160ELi384ELi128ELb1ELb1ELb1ELb1ELb1ELb1EEEEEEEEEvNT_6ParamsE:
        /* <DEDUP_REMOVED lines=23> */
.L_x_12987:
[----:B------:R-:W-:Y:S05]  /*0170*/  BSYNC B0 ;  /* 0x0000000000007941 */ /* 0x000fea0003800000 */
.L_x_12986:
        /* <DEDUP_REMOVED lines=40> */
.L_x_12988:
        /* <DEDUP_REMOVED lines=22> */
.L_x_12989:
        /* <DEDUP_REMOVED lines=18> */
.L_x_12990:
        /* <DEDUP_REMOVED lines=22> */
.L_x_12991:
        /* <DEDUP_REMOVED lines=22> */
.L_x_12992:
        /* <DEDUP_REMOVED lines=9> */
.L_x_12995:
        /* <DEDUP_REMOVED lines=21> */
[CC--:B--2---:R-:W-:Y:S02]  /*0b20*/  LEA.HI R2, R0.reuse, R15.reuse, RZ, 0x7 ;  /* 0x0000000f00027211 */ /* 0x0c4fe400078f38ff */
[CC--:B------:R-:W-:Y:S02]  /*0b30*/  LEA.HI R3, R0.reuse, R15.reuse, RZ, 0x5 ;  /* 0x0000000f00037211 */ /* 0x0c0fe400078f28ff */
[----:B------:R-:W-:Y:S02]  /*0b40*/  LEA.HI R5, R0, R15, RZ, 0x4 ;  /* 0x0000000f00057211 */ /* 0x000fe400078f20ff */
[----:B------:R-:W-:-:S02]  /*0b50*/  SHF.R.S32.HI R157, RZ, 0x1, R4 ;  /* 0x00000001ff9d7819 */ /* 0x000fc40000011404 */
[----:B------:R-:W-:Y:S01]  /*0b60*/  LOP3.LUT R10, R2, 0xffffff80, RZ, 0xc0, !PT ;  /* 0xffffff80020a7812 */ /* 0x000fe200078ec0ff */
[----:B------:R-:W-:Y:S01]  /*0b70*/  IMAD.SHL.U32 R6, R3, 0x20, RZ ;  /* 0x0000002003067824 */ /* 0x000fe200078e00ff */
[----:B------:R-:W-:Y:S02]  /*0b80*/  LOP3.LUT R8, R5, 0x3fffff0, RZ, 0xc0, !PT ;  /* 0x03fffff005087812 */ /* 0x000fe400078ec0ff */
[----:B------:R-:W-:Y:S01]  /*0b90*/  LEA.HI R3, R4, R157, RZ, 0x1 ;  /* 0x0000009d04037211 */ /* 0x000fe200078f08ff */
[C---:B------:R-:W-:Y:S01]  /*0ba0*/  IMAD.IADD R14, R15.reuse, 0x1, -R10 ;  /* 0x000000010f0e7824 */ /* 0x040fe200078e0a0a */
[----:B------:R-:W-:Y:S02]  /*0bb0*/  SHF.R.S32.HI R7, RZ, 0x4, R5 ;  /* 0x00000004ff077819 */ /* 0x000fe40000011405 */
[----:B------:R-:W-:Y:S01]  /*0bc0*/  LOP3.LUT R9, R6, 0xfffffc00, RZ, 0xc0, !PT ;  /* 0xfffffc0006097812 */ /* 0x000fe200078ec0ff */
[----:B------:R-:W-:Y:S01]  /*0bd0*/  IMAD.IADD R8, R15, 0x1, -R8 ;  /* 0x000000010f087824 */ /* 0x000fe200078e0a08 */
[----:B------:R-:W-:-:S02]  /*0be0*/  LOP3.LUT R6, R3, 0x3fffffe, RZ, 0xc0, !PT ;  /* 0x03fffffe03067812 */ /* 0x000fc400078ec0ff */
[----:B------:R-:W-:Y:S02]  /*0bf0*/  LEA.HI R5, R5, R7, RZ, 0x1 ;  /* 0x0000000705057211 */ /* 0x000fe400078f08ff */
[----:B------:R-:W-:Y:S01]  /*0c00*/  SHF.R.S32.HI R11, RZ, 0x1f, R14 ;  /* 0x0000001fff0b7819 */ /* 0x000fe2000001140e */
[----:B------:R-:W-:Y:S01]  /*0c10*/  IMAD.IADD R6, R157, 0x1, -R6 ;  /* 0x000000019d067824 */ /* 0x000fe200078e0a06 */
[----:B------:R-:W-:Y:S01]  /*0c20*/  LOP3.LUT R10, R5, 0x1ffffffe, RZ, 0xc0, !PT ;  /* 0x1ffffffe050a7812 */ /* 0x000fe200078ec0ff */
[----:B------:R-:W-:Y:S01]  /*0c30*/  IMAD R9, R8, 0x40, R9 ;  /* 0x0000004008097824 */ /* 0x000fe200078e0209 */
[----:B------:R-:W-:Y:S01]  /*0c40*/  LEA.HI R8, R11, R14, RZ, 0x2 ;  /* 0x0000000e0b087211 */ /* 0x000fe200078f10ff */
[C---:B------:R-:W-:Y:S01]  /*0c50*/  IMAD R13, R7.reuse, 0x8, R6 ;  /* 0x00000008070d7824 */ /* 0x040fe200078e0206 */
[----:B------:R-:W-:Y:S01]  /*0c60*/  LEA.HI R3, R0, R15, RZ, 0x2 ;  /* 0x0000000f00037211 */ /* 0x000fe200078f10ff */
[----:B------:R-:W-:Y:S01]  /*0c70*/  IMAD.IADD R10, R7, 0x1, -R10 ;  /* 0x00000001070a7824 */ /* 0x000fe200078e0a0a */
        /* <DEDUP_REMOVED lines=24> */
[----:B------:R-:W-:-:S03]  /*0e00*/  IMAD.IADD R4, R15, 0x1, -R4 ;  /* 0x000000010f047824 */ /* 0x000fc600078e0a04 */
[----:B------:R-:W-:Y:S01]  /*0e10*/  STL [R1+0x84], R5 ;  /* 0x0000840501007387 */ /* 0x000fe20000100800 */
[----:B------:R-:W-:-:S03]  /*0e20*/  SHF.R.S32.HI R6, RZ, 0x3, R0 ;  /* 0x00000003ff067819 */ /* 0x000fc60000011400 */
[----:B------:R-:W-:Y:S01]  /*0e30*/  STL [R1+0x58], RZ ;  /* 0x000058ff01007387 */ /* 0x000fe20000100800 */
[----:B------:R-:W-:Y:S01]  /*0e40*/  IMAD.SHL.U32 R10, R4, 0x8, RZ ;  /* 0x00000008040a7824 */ /* 0x000fe200078e00ff */
[----:B------:R-:W-:Y:S02]  /*0e50*/  LOP3.LUT R8, R8, 0x7ffffffc, RZ, 0xc0, !PT ;  /* 0x7ffffffc08087812 */ /* 0x000fe400078ec0ff */
[----:B------:R-:W-:-:S03]  /*0e60*/  SHF.R.S32.HI R3, RZ, 0x1f, R157 ;  /* 0x0000001fff037819 */ /* 0x000fc6000001149d */
[----:B------:R-:W-:Y:S02]  /*0e70*/  IMAD.IADD R8, R14, 0x1, -R8 ;  /* 0x000000010e087824 */ /* 0x000fe400078e0a08 */
[----:B------:R-:W-:Y:S02]  /*0e80*/  IMAD.IADD R12, R15, 0x1, -R12 ;  /* 0x000000010f0c7824 */ /* 0x000fe400078e0a0c */
[----:B------:R-:W-:Y:S02]  /*0e90*/  IMAD.SHL.U32 R8, R8, 0x2, RZ ;  /* 0x0000000208087824 */ /* 0x000fe400078e00ff */
[----:B------:R-:W-:Y:S01]  /*0ea0*/  IMAD.SHL.U32 R9, R13, 0x40, RZ ;  /* 0x000000400d097824 */ /* 0x000fe200078e00ff */
[----:B------:R-:W-:-:S04]  /*0eb0*/  LEA.HI R7, R12, R12, RZ, 0x1 ;  /* 0x0000000c0c077211 */ /* 0x000fc800078f08ff */
[----:B------:R-:W-:-:S05]  /*0ec0*/  LOP3.LUT R7, R7, 0x1ffffffe, RZ, 0xc0, !PT ;  /* 0x1ffffffe07077812 */ /* 0x000fca00078ec0ff */
[----:B------:R-:W-:Y:S02]  /*0ed0*/  IMAD.IADD R7, R12, 0x1, -R7 ;  /* 0x000000010c077824 */ /* 0x000fe400078e0a07 */
[----:B------:R-:W-:Y:S02]  /*0ee0*/  IMAD.MOV.U32 R156, RZ, RZ, RZ ;  /* 0x000000ffff9c7224 */ /* 0x000fe400078e00ff */
[----:B------:R-:W-:Y:S01]  /*0ef0*/  IMAD.MOV.U32 R22, RZ, RZ, RZ ;  /* 0x000000ffff167224 */ /* 0x000fe200078e00ff */
[----:B---3--:R-:W-:-:S05]  /*0f00*/  LOP3.LUT R2, R17, 0x1, RZ, 0xfc, !PT ;  /* 0x0000000111027812 */ /* 0x008fca00078efcff */
[----:B------:R0:W-:Y:S02]  /*0f10*/  STL [R1], R2 ;  /* 0x0000000201007387 */ /* 0x0001e40000100800 */
[----:B0-----:R-:W-:Y:S01]  /*0f20*/  LOP3.LUT R2, R0, 0xfffffff8, RZ, 0xc0, !PT ;  /* 0xfffffff800027812 */ /* 0x001fe200078ec0ff */
[----:B------:R-:W-:Y:S01]  /*0f30*/  IMAD.SHL.U32 R0, R18, 0x80, RZ ;  /* 0x0000008012007824 */ /* 0x000fe200078e00ff */
[----:B------:R-:W-:Y:S01]  /*0f40*/  STL [R1+0x4], RZ ;  /* 0x000004ff01007387 */ /* 0x000fe20000100800 */
[----:B------:R-:W-:-:S03]  /*0f50*/  SHF.L.U32 R18, R4, 0x4, RZ ;  /* 0x0000000404127819 */ /* 0x000fc600000006ff */
[----:B------:R-:W-:Y:S01]  /*0f60*/  LOP3.LUT R6, R0, 0x180, RZ, 0xc0, !PT ;  /* 0x0000018000067812 */ /* 0x000fe200078ec0ff */
[----:B------:R-:W-:Y:S01]  /*0f70*/  VIADD R0, R10, 0x10 ;  /* 0x000000100a007836 */ /* 0x000fe20000000000 */
[----:B------:R-:W-:Y:S02]  /*0f80*/  STL [R1+0x8], R10 ;  /* 0x0000080a01007387 */ /* 0x000fe40000100800 */
[----:B------:R-:W-:Y:S02]  /*0f90*/  SHF.R.U32.HI R3, RZ, 0x3, R6 ;  /* 0x00000003ff037819 */ /* 0x000fe40000011606 */
[----:B------:R-:W-:Y:S04]  /*0fa0*/  STL [R1+0x38], R6 ;  /* 0x0000380601007387 */ /* 0x000fe80000100800 */
[----:B------:R0:W-:Y:S01]  /*0fb0*/  STL [R1+0x10], R0 ;  /* 0x0000100001007387 */ /* 0x0001e20000100800 */
[----:B------:R-:W-:Y:S01]  /*0fc0*/  IMAD.IADD R2, R15, 0x1, -R2 ;  /* 0x000000010f027824 */ /* 0x000fe200078e0a02 */
[----:B------:R-:W-:-:S02]  /*0fd0*/  LOP3.LUT R2, R6, 0x30, R18, 0xf8, !PT ;  /* 0x0000003006027812 */ /* 0x000fc400078ef812 */
[----:B0-----:R-:W-:-:S04]  /*0fe0*/  LOP3.LUT R0, R6, 0x10, R18, 0xf8, !PT ;  /* 0x0000001006007812 */ /* 0x001fc800078ef812 */
[----:B------:R-:W-:Y:S01]  /*0ff0*/  LOP3.LUT R0, R0, R3, RZ, 0x3c, !PT ;  /* 0x0000000300007212 */ /* 0x000fe200078e3cff */
[----:B------:R0:W-:Y:S01]  /*1000*/  STL [R1+0x3c], R3 ;  /* 0x00003c0301007387 */ /* 0x0001e20000100800 */
[----:B------:R-:W-:-:S03]  /*1010*/  VIADD R6, R8, 0x28 ;  /* 0x0000002808067836 */ /* 0x000fc60000000000 */
[----:B------:R-:W-:Y:S01]  /*1020*/  IMAD.IADD R0, R9, 0x1, R0 ;  /* 0x0000000109007824 */ /* 0x000fe200078e0200 */
[----:B------:R-:W-:Y:S01]  /*1030*/  STL [R1+0x2c], R8 ;  /* 0x00002c0801007387 */ /* 0x000fe20000100800 */
[----:B------:R-:W-:Y:S01]  /*1040*/  VIADD R4, R8, 0x30 ;  /* 0x0000003008047836 */ /* 0x000fe20000000000 */
[----:B0-----:R-:W-:Y:S02]  /*1050*/  LOP3.LUT R3, R2, R3, RZ, 0x3c, !PT ;  /* 0x0000000302037212 */ /* 0x001fe400078e3cff */
[----:B------:R-:W-:Y:S01]  /*1060*/  STL [R1+0x40], R9 ;  /* 0x0000400901007387 */ /* 0x000fe20000100800 */
[----:B------:R-:W-:Y:S01]  /*1070*/  VIADD R2, R8, 0x38 ;  /* 0x0000003808027836 */ /* 0x000fe20000000000 */
[----:B------:R-:W-:Y:S02]  /*1080*/  IADD3 R3, R16, R9, R3 ;  /* 0x0000000910037210 */ /* 0x000fe40007ffe003 */
[----:B------:R-:W-:Y:S04]  /*1090*/  STL [R1+0x6c], R6 ;  /* 0x00006c0601007387 */ /* 0x000fe80000100800 */
[----:B------:R0:W-:Y:S04]  /*10a0*/  STL [R1+0x14], R0 ;  /* 0x0000140001007387 */ /* 0x0001e80000100800 */
[----:B------:R-:W-:Y:S01]  /*10b0*/  STL [R1+0x68], R4 ;  /* 0x0000680401007387 */ /* 0x000fe20000100800 */
[----:B0-----:R-:W-:-:S03]  /*10c0*/  SHF.R.S32.HI R0, RZ, 0x1f, R6 ;  /* 0x0000001fff007819 */ /* 0x001fc60000011406 */
[----:B------:R0:W-:Y:S04]  /*10d0*/  STL [R1+0x80], R3 ;  /* 0x0000800301007387 */ /* 0x0001e80000100800 */
[----:B------:R1:W-:Y:S04]  /*10e0*/  STL [R1+0x64], R2 ;  /* 0x0000640201007387 */ /* 0x0003e80000100800 */
[----:B------:R2:W-:Y:S01]  /*10f0*/  STL [R1+0x7c], R0 ;  /* 0x00007c0001007387 */ /* 0x0005e20000100800 */
[----:B0-----:R-:W-:Y:S02]  /*1100*/  SHF.R.S32.HI R3, RZ, 0x1f, R4 ;  /* 0x0000001fff037819 */ /* 0x001fe40000011404 */
[----:B-1----:R-:W-:Y:S01]  /*1110*/  SHF.R.S32.HI R2, RZ, 0x1f, R2 ;  /* 0x0000001fff027819 */ /* 0x002fe20000011402 */
[----:B--2---:R-:W-:-:S02]  /*1120*/  IMAD R0, R7, 0x8, R5 ;  /* 0x0000000807007824 */ /* 0x004fc400078e0205 */
[----:B------:R0:W-:Y:S04]  /*1130*/  STL [R1+0x78], R3 ;  /* 0x0000780301007387 */ /* 0x0001e80000100800 */
[----:B------:R0:W-:Y:S04]  /*1140*/  STL [R1+0x44], R0 ;  /* 0x0000440001007387 */ /* 0x0001e80000100800 */
[----:B------:R0:W-:Y:S01]  /*1150*/  STL [R1+0x74], R2 ;  /* 0x0000740201007387 */ /* 0x0001e20000100800 */
[----:B------:R-:W-:-:S07]  /*1160*/  IMAD.MOV.U32 R17, RZ, RZ, RZ ;  /* 0x000000ffff117224 */ /* 0x000fce00078e00ff */
.L_x_13114:
[----:B01234-:R-:W0:Y:S01]  /*1170*/  LDC.64 R2, c[0x0][0xc88] ;  /* 0x00032200ff027b82 */ /* 0x01fe220000000a00 */
        /* <DEDUP_REMOVED lines=21> */
[----:B-----5:R-:W-:-:S03]  /*12d0*/  IADD3 R6, P4, R34, UR6, RZ ;  /* 0x0000000622067c10 */ /* 0x020fc6000ff9e0ff */
        /* <DEDUP_REMOVED lines=39> */
.L_x_12997:
[----:B------:R-:W-:Y:S02]  /*1550*/  IMAD.U32 R33, RZ, RZ, UR5 ;  /* 0x00000005ff217e24 */ /* 0x000fe4000f8e00ff */
[----:B------:R-:W-:Y:S01]  /*1560*/  IMAD.U32 R29, RZ, RZ, UR4 ;  /* 0x00000004ff1d7e24 */ /* 0x000fe2000f8e00ff */
[----:B------:R-:W-:Y:S06]  /*1570*/  @!P2 BRA `(.L_x_12998) ;  /* 0x000000000010a947 */ /* 0x000fec0003800000 */
[----:B------:R-:W-:-:S04]  /*1580*/  IADD3 R2, P0, R34, UR8, RZ ;  /* 0x0000000822027c10 */ /* 0x000fc8000ff1e0ff */
[----:B------:R-:W-:-:S05]  /*1590*/  IADD3.X R3, R31, UR9, RZ, P0, !PT ;  /* 0x000000091f037c10 */ /* 0x000fca00087fe4ff */
[----:B------:R2:W5:Y:S01]  /*15a0*/  LDG.E R29, desc[UR40][R2.64] ;  /* 0x00000028021d7981 */ /* 0x000562000c1e1900 */
[----:B------:R-:W-:Y:S05]  /*15b0*/  BRA `(.L_x_12999) ;  /* 0x0000000000107947 */ /* 0x000fea0003800000 */
.L_x_12998:
[----:B------:R-:W-:Y:S05]  /*15c0*/  @!P0 BRA `(.L_x_12999) ;  /* 0x00000000000c8947 */ /* 0x000fea0003800000 */
[----:B------:R-:W2:Y:S04]  /*15d0*/  LDG.E R0, desc[UR40][R6.64] ;  /* 0x0000002806007981 */ /* 0x000ea8000c1e1900 */
[----:B------:R-:W2:Y:S02]  /*15e0*/  LDG.E R29, desc[UR40][R6.64+0x4] ;  /* 0x00000428061d7981 */ /* 0x000ea4000c1e1900 */
[----:B--2---:R-:W-:-:S07]  /*15f0*/  IMAD.IADD R29, R29, 0x1, -R0 ;  /* 0x000000011d1d7824 */ /* 0x004fce00078e0a00 */
.L_x_12999:
        /* <DEDUP_REMOVED lines=17> */
[----:B------:R-:W-:Y:S01]  /*1710*/  IADD3 R8, -R8, R29, RZ ;  /* 0x0000001d08087210 */ /* 0x000fe20007ffe1ff */
[----:B------:R-:W-:Y:S02]  /*1720*/  BSSY B0, `(.L_x_13000) ;  /* 0x0000039000007945 */ /* 0x000fe40003800000 */
        /* <DEDUP_REMOVED lines=11> */
[----:B------:R0:W-:Y:S02]  /*17e0*/  STL [R1+0x24], R4 ;  /* 0x0000240401007387 */ /* 0x0001e40000100800 */
[----:B------:R-:W-:Y:S02]  /*17f0*/  IMAD.HI R0, R0, 0x66666667, RZ ;  /* 0x6666666700007827 */ /* 0x000fe400078e02ff */
[----:B------:R2:W-:Y:S02]  /*1800*/  STL [R1+0x60], R12 ;  /* 0x0000600c01007387 */ /* 0x0005e40000100800 */
[----:B------:R-:W-:Y:S01]  /*1810*/  IMAD.IADD R2, R32, 0x1, R2 ;  /* 0x0000000120027824 */ /* 0x000fe200078e0202 */
[----:B------:R-:W-:-:S03]  /*1820*/  SHF.R.U32.HI R27, RZ, 0x1f, R0 ;  /* 0x0000001fff1b7819 */ /* 0x000fc60000011600 */
[----:B------:R-:W-:Y:S01]  /*1830*/  IMAD.HI R2, R2, 0x66666667, RZ ;  /* 0x6666666702027827 */ /* 0x000fe200078e02ff */
[----:B0-----:R-:W-:Y:S02]  /*1840*/  SHF.R.U32.HI R4, RZ, 0x10, R10 ;  /* 0x00000010ff047819 */ /* 0x001fe4000001160a */
[----:B------:R-:W-:Y:S01]  /*1850*/  LEA.HI.SX32 R27, R0, R27, 0x1a ;  /* 0x0000001b001b7211 */ /* 0x000fe200078fd2ff */
[----:B------:R-:W-:Y:S01]  /*1860*/  IMAD.MOV.U32 R0, RZ, RZ, RZ ;  /* 0x000000ffff007224 */ /* 0x000fe200078e00ff */
[----:B------:R-:W-:Y:S01]  /*1870*/  SHF.R.U32.HI R3, RZ, 0x1f, R2 ;  /* 0x0000001fff037819 */ /* 0x000fe20000011602 */
[----:B------:R2:W-:Y:S03]  /*1880*/  STL [R1+0x4c], R4 ;  /* 0x00004c0401007387 */ /* 0x0005e60000100800 */
        /* <DEDUP_REMOVED lines=34> */
.L_x_13001:
[----:B------:R-:W-:Y:S05]  /*1ab0*/  BSYNC B0 ;  /* 0x0000000000007941 */ /* 0x000fea0003800000 */
.L_x_13000:
[----:B------:R-:W-:-:S05]  /*1ac0*/  IMAD R3, R12, R0, RZ ;  /* 0x000000000c037224 */ /* 0x000fca00078e02ff */
        /* <DEDUP_REMOVED lines=28> */
[----:B------:R-:W-:Y:S01]  /*1c90*/  MOV R8, 0x70 ;  /* 0x0000007000087802 */ /* 0x000fe20000000f00 */
[----:B------:R-:W-:Y:S02]  /*1ca0*/  IMAD.U32 R6, RZ, RZ, UR4 ;  /* 0x00000004ff067e24 */ /* 0x000fe4000f8e00ff */
[----:B------:R-:W-:-:S02]  /*1cb0*/  IMAD.U32 R7, RZ, RZ, UR5 ;  /* 0x00000005ff077e24 */ /* 0x000fc4000f8e00ff */
[----:B-1----:R-:W-:Y:S02]  /*1cc0*/  IMAD.U32 R11, RZ, RZ, UR7 ;  /* 0x00000007ff0b7e24 */ /* 0x002fe4000f8e00ff */
[----:B------:R-:W-:Y:S02]  /*1cd0*/  IMAD.MOV.U32 R12, RZ, RZ, 0x1 ;  /* 0x00000001ff0c7424 */ /* 0x000fe400078e00ff */
[----:B0-----:R-:W-:-:S07]  /*1ce0*/  IMAD.MOV.U32 R13, RZ, RZ, RZ ;  /* 0x000000ffff0d7224 */ /* 0x001fce00078e00ff */
[----:B------:R-:W-:-:S07]  /*1cf0*/  LEPC R20, `(.L_x_13004) ;  /* 0x000000001014794e */ /* 0x000fce0000000000 */
[----:B--2--5:R-:W-:Y:S05]  /*1d00*/  CALL.ABS.NOINC R14 ;  /* 0x000000000e007343 */ /* 0x024fea0003c00000 */
.L_x_13004:
[----:B------:R-:W-:Y:S05]  /*1d10*/  BSYNC B6 ;  /* 0x0000000000067941 */ /* 0x000fea0003800000 */
.L_x_13003:
        /* <DEDUP_REMOVED lines=14> */
[----:B-1----:R-:W-:Y:S02]  /*1e00*/  IMAD.U32 R11, RZ, RZ, UR7 ;  /* 0x00000007ff0b7e24 */ /* 0x002fe4000f8e00ff */
[----:B------:R-:W-:Y:S02]  /*1e10*/  IMAD.MOV.U32 R8, RZ, RZ, 0x70 ;  /* 0x00000070ff087424 */ /* 0x000fe400078e00ff */
[----:B------:R-:W-:Y:S02]  /*1e20*/  IMAD.MOV.U32 R12, RZ, RZ, 0x1 ;  /* 0x00000001ff0c7424 */ /* 0x000fe400078e00ff */
[----:B0-----:R-:W-:-:S07]  /*1e30*/  IMAD.MOV.U32 R13, RZ, RZ, RZ ;  /* 0x000000ffff0d7224 */ /* 0x001fce00078e00ff */
[----:B------:R-:W-:-:S07]  /*1e40*/  LEPC R20, `(.L_x_13006) ;  /* 0x000000001014794e */ /* 0x000fce0000000000 */
[----:B--2--5:R-:W-:Y:S05]  /*1e50*/  CALL.ABS.NOINC R14 ;  /* 0x000000000e007343 */ /* 0x024fea0003c00000 */
.L_x_13006:
[----:B------:R-:W-:Y:S05]  /*1e60*/  BSYNC B6 ;  /* 0x0000000000067941 */ /* 0x000fea0003800000 */
.L_x_13005:
[----:B------:R-:W-:Y:S01]  /*1e70*/  ULDC.64 UR4, c[0x0][0x9f8] ;  /* 0x00027e0000047ab9 */ /* 0x000fe20000000a00 */
[----:B------:R-:W-:Y:S01]  /*1e80*/  IMAD.MOV.U32 R0, RZ, RZ, R30 ;  /* 0x000000ffff007224 */ /* 0x000fe200078e001e */
[----:B------:R-:W-:Y:S01]  /*1e90*/  ISETP.NE.U32.AND P0, PT, RZ, UR4, PT ;  /* 0x00000004ff007c0c */ /* 0x000fe2000bf05070 */
[----:B------:R-:W0:Y:S01]  /*1ea0*/  LDC.64 R48, c[0x0][0x300] ;  /* 0x0000c000ff307b82 */ /* 0x000e220000000a00 */
[----:B------:R-:W-:Y:S01]  /*1eb0*/  IMAD.IADD R28, R28, 0x1, R29 ;  /* 0x000000011c1c7824 */ /* 0x000fe200078e021d */
[----:B------:R-:W-:Y:S01]  /*1ec0*/  SHF.R.S32.HI R19, RZ, 0x1f, R18 ;  /* 0x0000001fff137819 */ /* 0x000fe20000011412 */
[----:B------:R-:W-:Y:S01]  /*1ed0*/  ULDC.64 UR6, c[0x0][0x330] ;  /* 0x0000cc0000067ab9 */ /* 0x000fe20000000a00 */
[----:B------:R-:W-:-:S04]  /*1ee0*/  ISETP.NE.AND.EX P0, PT, RZ, UR5, PT, P0 ;  /* 0x00000005ff007c0c */ /* 0x000fc8000bf05300 */
[----:B------:R-:W2:Y:S08]  /*1ef0*/  LDC.64 R42, c[0x0][0x3f8] ;  /* 0x0000fe00ff2a7b82 */ /* 0x000eb00000000a00 */
[----:B------:R-:W3:Y:S01]  /*1f00*/  LDC R13, c[0x0][0x3f4] ;  /* 0x0000fd00ff0d7b82 */ /* 0x000ee20000000800 */
[----:B------:R-:W-:Y:S02]  /*1f10*/  @P0 IADD3 R4, P1, R34, UR4, RZ ;  /* 0x0000000422040c10 */ /* 0x000fe4000ff3e0ff */
[----:B------:R-:W4:Y:S02]  /*1f20*/  LDL.64 R34, [R1+0x8] ;  /* 0x0000080001227983 */ /* 0x000f240000100a00 */
[----:B------:R-:W-:Y:S01]  /*1f30*/  @P0 IADD3.X R5, R31, UR5, RZ, P1, !PT ;  /* 0x000000051f050c10 */ /* 0x000fe20008ffe4ff */
[----:B------:R-:W-:Y:S01]  /*1f40*/  ULDC.64 UR4, c[0x0][0xa08] ;  /* 0x0002820000047ab9 */ /* 0x000fe20000000a00 */
[----:B------:R-:W4:Y:S04]  /*1f50*/  LDL.64 R30, [R1+0x8] ;  /* 0x00000800011e7983 */ /* 0x000f280000100a00 */
[----:B------:R0:W2:Y:S01]  /*1f60*/  @P0 LDG.E R0, desc[UR40][R4.64] ;  /* 0x0000002804000981 */ /* 0x0000a2000c1e1900 */
[----:B-1----:R-:W-:Y:S01]  /*1f70*/  SHF.R.S32.HI R11, RZ, 0x1f, R28 ;  /* 0x0000001fff0b7819 */ /* 0x002fe2000001141c */
[----:B0-----:R-:W-:-:S04]  /*1f80*/  IMAD.WIDE.U32 R6, R28, R48, RZ ;  /* 0x000000301c067225 */ /* 0x001fc800078e00ff */
[----:B------:R-:W-:Y:S01]  /*1f90*/  IMAD R3, R11, R48, RZ ;  /* 0x000000300b037224 */ /* 0x000fe200078e02ff */
[----:B------:R-:W-:-:S03]  /*1fa0*/  ISETP.NE.U32.AND P0, PT, RZ, UR4, PT ;  /* 0x00000004ff007c0c */ /* 0x000fc6000bf05070 */
[----:B------:R-:W-:Y:S01]  /*1fb0*/  IMAD R3, R28, R49, R3 ;  /* 0x000000311c037224 */ /* 0x000fe200078e0203 */
[----:B------:R-:W-:Y:S01]  /*1fc0*/  ISETP.NE.AND.EX P0, PT, RZ, UR5, PT, P0 ;  /* 0x00000005ff007c0c */ /* 0x000fe2000bf05300 */
[----:B------:R-:W-:Y:S02]  /*1fd0*/  ULDC.64 UR4, c[0x0][0x308] ;  /* 0x0000c20000047ab9 */ /* 0x000fe40000000a00 */
[----:B------:R-:W-:Y:S02]  /*1fe0*/  IMAD.IADD R7, R7, 0x1, R3 ;  /* 0x0000000107077824 */ /* 0x000fe400078e0203 */
[----:B------:R-:W-:-:S04]  /*1ff0*/  IMAD.WIDE.U32 R8, R36, UR6, R18 ;  /* 0x0000000624087c25 */ /* 0x000fc8000f8e0012 */
[----:B------:R-:W-:-:S04]  /*2000*/  IMAD.WIDE.U32 R4, R36, UR4, R6 ;  /* 0x0000000424047c25 */ /* 0x000fc8000f8e0006 */
[C---:B------:R-:W-:Y:S01]  /*2010*/  IMAD R9, R36.reuse, UR7, R9 ;  /* 0x0000000724097c24 */ /* 0x040fe2000f8e0209 */
[----:B------:R-:W-:Y:S01]  /*2020*/  ULDC.64 UR6, c[0x0][0x338] ;  /* 0x0000ce0000067ab9 */ /* 0x000fe20000000a00 */
[----:B------:R-:W-:Y:S01]  /*2030*/  IMAD R5, R36, UR5, R5 ;  /* 0x0000000524057c24 */ /* 0x000fe2000f8e0205 */
[----:B------:R-:W-:Y:S01]  /*2040*/  ULDC.64 UR4, c[0x0][0x310] ;  /* 0x0000c40000047ab9 */ /* 0x000fe20000000a00 */
[----:B------:R-:W0:Y:S01]  /*2050*/  LDC.64 R36, c[0x0][0x408] ;  /* 0x00010200ff247b82 */ /* 0x000e220000000a00 */
[----:B----4-:R-:W-:-:S05]  /*2060*/  IMAD.MOV.U32 R30, RZ, RZ, R34 ;  /* 0x000000ffff1e7224 */ /* 0x010fca00078e0022 */
[----:B------:R-:W-:Y:S02]  /*2070*/  SHF.R.S32.HI R31, RZ, 0x1f, R30 ;  /* 0x0000001fff1f7819 */ /* 0x000fe4000001141e */
[----:B--2---:R-:W-:-:S03]  /*2080*/  SHF.R.S32.HI R3, RZ, 0x1f, R0 ;  /* 0x0000001fff037819 */ /* 0x004fc60000011400 */
[----:B------:R1:W-:Y:S01]  /*2090*/  STL [R1+0xc], R31 ;  /* 0x00000c1f01007387 */ /* 0x0003e20000100800 */
[----:B------:R-:W-:-:S03]  /*20a0*/  SEL R6, R3, RZ, !P0 ;  /* 0x000000ff03067207 */ /* 0x000fc60004000000 */
[----:B------:R-:W2:Y:S01]  /*20b0*/  LDL R12, [R1+0x38] ;  /* 0x00003800010c7983 */ /* 0x000ea20000100800 */
[----:B------:R-:W-:-:S03]  /*20c0*/  SEL R3, R0, RZ, !P0 ;  /* 0x000000ff00037207 */ /* 0x000fc60004000000 */
[----:B------:R-:W4:Y:S02]  /*20d0*/  LDL R10, [R1+0x3c] ;  /* 0x00003c00010a7983 */ /* 0x000f240000100800 */
[----:B------:R-:W-:Y:S02]  /*20e0*/  IMAD.WIDE.U32 R50, R3, UR6, R8 ;  /* 0x0000000603327c25 */ /* 0x000fe4000f8e0008 */
[----:B------:R-:W4:Y:S04]  /*20f0*/  LDL R29, [R1+0x70] ;  /* 0x00007000011d7983 */ /* 0x000f280000100800 */
[----:B------:R-:W4:Y:S01]  /*2100*/  LDL R8, [R1+0x40] ;  /* 0x0000400001087983 */ /* 0x000f220000100800 */
[C---:B------:R-:W-:Y:S01]  /*2110*/  IMAD R0, R6.reuse, UR4, RZ ;  /* 0x0000000406007c24 */ /* 0x040fe2000f8e02ff */
[----:B------:R-:W-:Y:S01]  /*2120*/  SHF.R.S32.HI R14, RZ, 0x1f, R157 ;  /* 0x0000001fff0e7819 */ /* 0x000fe2000001149d */
[----:B------:R-:W-:-:S02]  /*2130*/  IMAD R6, R6, UR6, RZ ;  /* 0x0000000606067c24 */ /* 0x000fc4000f8e02ff */
[C---:B------:R-:W-:Y:S02]  /*2140*/  IMAD R7, R3.reuse, UR5, R0 ;  /* 0x0000000503077c24 */ /* 0x040fe4000f8e0200 */
[----:B------:R-:W-:-:S04]  /*2150*/  IMAD.WIDE.U32 R52, R3, UR4, R4 ;  /* 0x0000000403347c25 */ /* 0x000fc8000f8e0004 */
[CC--:B------:R-:W-:Y:S01]  /*2160*/  IMAD.WIDE.U32 R20, R157.reuse, R48.reuse, R18 ;  /* 0x000000309d147225 */ /* 0x0c0fe200078e0012 */
[----:B---3--:R-:W-:Y:S01]  /*2170*/  ISETP.GE.AND P2, PT, R18, R13, PT ;  /* 0x0000000d1200720c */ /* 0x008fe20003f46270 */
[----:B------:R-:W-:Y:S02]  /*2180*/  ULDC UR4, c[0x0][0x2f4] ;  /* 0x0000bd0000047ab9 */ /* 0x000fe40000000800 */
[----:B------:R-:W-:Y:S02]  /*2190*/  IMAD R0, R14, R48, RZ ;  /* 0x000000300e007224 */ /* 0x000fe400078e02ff */
[----:B------:R-:W-:-:S04]  /*21a0*/  IMAD.WIDE.U32 R46, R157, R42, R30 ;  /* 0x0000002a9d2e7225 */ /* 0x000fc800078e001e */
[----:B0-----:R-:W-:Y:S02]  /*21b0*/  IMAD.WIDE.U32 R40, R157, R36, R30 ;  /* 0x000000249d287225 */ /* 0x001fe400078e001e */
[----:B------:R-:W0:Y:S02]  /*21c0*/  S2R R30, SR_TID.X ;  /* 0x00000000001e7919 */ /* 0x000e240000002100 */
[----:B------:R-:W-:Y:S02]  /*21d0*/  IMAD R73, R3, UR7, R6 ;  /* 0x0000000703497c24 */ /* 0x000fe4000f8e0206 */
[----:B------:R-:W-:Y:S01]  /*21e0*/  IMAD R5, R157, R49, R0 ;  /* 0x000000319d057224 */ /* 0x000fe200078e0200 */
[----:B------:R-:W-:Y:S01]  /*21f0*/  IADD3 R0, P0, R52, R20, RZ ;  /* 0x0000001434007210 */ /* 0x000fe20007f1e0ff */
[----:B------:R-:W-:Y:S02]  /*2200*/  IMAD.IADD R3, R53, 0x1, R7 ;  /* 0x0000000135037824 */ /* 0x000fe400078e0207 */
[----:B------:R-:W-:-:S03]  /*2210*/  IMAD R4, R14, R42, RZ ;  /* 0x0000002a0e047224 */ /* 0x000fc600078e02ff */
[----:B------:R-:W-:Y:S02]  /*2220*/  IADD3.X R20, R3, R21, R5, P0, !PT ;  /* 0x0000001503147210 */ /* 0x000fe400007fe405 */
[----:B------:R-:W-:Y:S01]  /*2230*/  SEL R5, R13, RZ, P2 ;  /* 0x000000ff0d057207 */ /* 0x000fe20001000000 */
[C---:B------:R-:W-:Y:S02]  /*2240*/  IMAD R7, R157.reuse, R43, R4 ;  /* 0x0000002b9d077224 */ /* 0x040fe400078e0204 */
[----:B------:R-:W-:Y:S02]  /*2250*/  IMAD R4, R14, R36, RZ ;  /* 0x000000240e047224 */ /* 0x000fe400078e02ff */
[----:B------:R-:W-:Y:S02]  /*2260*/  IMAD.IADD R5, R18, 0x1, R5 ;  /* 0x0000000112057824 */ /* 0x000fe400078e0205 */
[----:B------:R-:W-:-:S04]  /*2270*/  IMAD.WIDE.U32 R44, R157, R42, R18 ;  /* 0x0000002a9d2c7225 */ /* 0x000fc800078e0012 */
[----:B------:R-:W-:Y:S01]  /*2280*/  IMAD R9, R157, R37, R4 ;  /* 0x000000259d097224 */ /* 0x000fe200078e0204 */
[----:B------:R-:W-:Y:S01]  /*2290*/  SHF.R.S32.HI R4, RZ, 0x1f, R5 ;  /* 0x0000001fff047819 */ /* 0x000fe20000011405 */
[----:B------:R-:W-:Y:S02]  /*22a0*/  IMAD.IADD R47, R47, 0x1, R7 ;  /* 0x000000012f2f7824 */ /* 0x000fe400078e0207 */
[----:B------:R-:W-:Y:S01]  /*22b0*/  IMAD.IADD R45, R7, 0x1, R45 ;  /* 0x00000001072d7824 */ /* 0x000fe200078e022d */
[----:B-----5:R-:W-:Y:S01]  /*22c0*/  SHF.R.S32.HI R7, RZ, 0x1f, R24 ;  /* 0x0000001fff077819 */ /* 0x020fe20000011418 */
[----:B------:R-:W-:Y:S01]  /*22d0*/  IMAD.WIDE.U32 R38, R157, R36, R18 ;  /* 0x000000249d267225 */ /* 0x000fe200078e0012 */
[----:B------:R-:W-:-:S03]  /*22e0*/  LEA.HI R21, R4, R5, RZ, 0x4 ;  /* 0x0000000504157211 */ /* 0x000fc600078f20ff */
[----:B------:R-:W-:Y:S02]  /*22f0*/  IMAD R6, R7, R42, RZ ;  /* 0x0000002a07067224 */ /* 0x000fe400078e02ff */
[----:B------:R-:W-:Y:S02]  /*2300*/  IMAD.IADD R41, R41, 0x1, R9 ;  /* 0x0000000129297824 */ /* 0x000fe400078e0209 */
[----:B------:R-:W-:Y:S02]  /*2310*/  IMAD.IADD R39, R9, 0x1, R39 ;  /* 0x0000000109277824 */ /* 0x000fe400078e0227 */
[----:B------:R-:W-:Y:S01]  /*2320*/  IMAD R7, R7, R36, RZ ;  /* 0x0000002407077224 */ /* 0x000fe200078e02ff */
[----:B------:R-:W-:Y:S01]  /*2330*/  LOP3.LUT R23, R23, 0xfffffffb, RZ, 0xc0, !PT ;  /* 0xfffffffb17177812 */ /* 0x000fe200078ec0ff */
[----:B------:R-:W-:Y:S01]  /*2340*/  IMAD R57, R49, 0xa0, RZ ;  /* 0x000000a031397824 */ /* 0x000fe200078e02ff */
[----:B------:R-:W-:Y:S01]  /*2350*/  IADD3 R54, P0, R157, R28, RZ ;  /* 0x0000001c9d367210 */ /* 0x000fe20007f1e0ff */
[C---:B------:R-:W-:Y:S01]  /*2360*/  IMAD R61, R24.reuse, R43, R6 ;  /* 0x0000002b183d7224 */ /* 0x040fe200078e0206 */
[----:B0-----:R-:W-:Y:S01]  /*2370*/  SHF.R.U32.HI R15, RZ, 0x7, R30 ;  /* 0x00000007ff0f7819 */ /* 0x001fe2000001161e */
[----:B------:R-:W-:Y:S01]  /*2380*/  IMAD R5, R43, 0xa0, RZ ;  /* 0x000000a02b057824 */ /* 0x000fe200078e02ff */
[----:B------:R-:W-:Y:S01]  /*2390*/  LOP3.LUT R62, R21, 0xfffffff0, RZ, 0xc0, !PT ;  /* 0xfffffff0153e7812 */ /* 0x000fe200078ec0ff */
[----:B------:R-:W-:-:S04]  /*23a0*/  IMAD.WIDE.U32 R46, R24, R42, R46 ;  /* 0x0000002a182e7225 */ /* 0x000fc800078e002e */
[----:B------:R-:W-:-:S04]  /*23b0*/  IMAD.WIDE.U32 R44, R24, R42, R44 ;  /* 0x0000002a182c7225 */ /* 0x000fc800078e002c */
[C---:B------:R-:W-:Y:S02]  /*23c0*/  IMAD R7, R24.reuse, R37, R7 ;  /* 0x0000002518077224 */ /* 0x040fe400078e0207 */
[----:B------:R-:W-:Y:S02]  /*23d0*/  IMAD R59, R37, 0xa0, RZ ;  /* 0x000000a0253b7824 */ /* 0x000fe400078e02ff */
[----:B------:R-:W-:-:S04]  /*23e0*/  IMAD.WIDE.U32 R40, R24, R36, R40 ;  /* 0x0000002418287225 */ /* 0x000fc800078e0028 */
[----:B------:R-:W-:-:S04]  /*23f0*/  IMAD.WIDE.U32 R38, R24, R36, R38 ;  /* 0x0000002418267225 */ /* 0x000fc800078e0026 */
[----:B------:R-:W-:Y:S02]  /*2400*/  VIADD R34, R18, 0x20 ;  /* 0x0000002012227836 */ /* 0x000fe40000000000 */
[----:B------:R-:W-:Y:S01]  /*2410*/  IMAD.WIDE.U32 R48, R48, 0xa0, RZ ;  /* 0x000000a030307825 */ /* 0x000fe200078e00ff */
[----:B------:R-:W-:-:S03]  /*2420*/  @P2 LOP3.LUT R23, R23, 0x4, RZ, 0xfc, !PT ;  /* 0x0000000417172812 */ /* 0x000fc600078efcff */
[----:B------:R-:W-:-:S04]  /*2430*/  IMAD.WIDE.U32 R42, R42, 0xa0, RZ ;  /* 0x000000a02a2a7825 */ /* 0x000fc800078e00ff */
[----:B------:R-:W-:Y:S01]  /*2440*/  IMAD.WIDE.U32 R36, R36, 0xa0, RZ ;  /* 0x000000a024247825 */ /* 0x000fe200078e00ff */
[----:B------:R-:W-:Y:S02]  /*2450*/  IADD3 R35, R15, 0x8, RZ ;  /* 0x000000080f237810 */ /* 0x000fe40007ffe0ff */
[----:B------:R-:W-:Y:S01]  /*2460*/  ISETP.GE.AND P3, PT, R18, UR4, PT ;  /* 0x0000000412007c0c */ /* 0x000fe2000bf66270 */
[----:B------:R-:W-:Y:S01]  /*2470*/  IMAD.IADD R60, R47, 0x1, R61 ;  /* 0x000000012f3c7824 */ /* 0x000fe200078e023d */
[----:B------:R-:W-:Y:S01]  /*2480*/  ISETP.GE.AND P2, PT, R34, UR4, PT ;  /* 0x0000000422007c0c */ /* 0x000fe2000bf46270 */
[----:B------:R-:W-:Y:S01]  /*2490*/  IMAD.SHL.U32 R56, R13, 0x2, RZ ;  /* 0x000000020d387824 */ /* 0x000fe200078e00ff */
[----:B------:R-:W-:Y:S01]  /*24a0*/  SHF.R.S32.HI R71, RZ, 0x1f, R62 ;  /* 0x0000001fff477819 */ /* 0x000fe2000001143e */
[----:B------:R-:W-:Y:S02]  /*24b0*/  IMAD.X R55, R14, 0x1, R11, P0 ;  /* 0x000000010e377824 */ /* 0x000fe400000e060b */
[----:B------:R-:W-:-:S02]  /*24c0*/  IMAD.IADD R57, R49, 0x1, R57 ;  /* 0x0000000131397824 */ /* 0x000fc400078e0239 */
[----:B------:R-:W-:Y:S02]  /*24d0*/  IMAD.IADD R58, R43, 0x1, R5 ;  /* 0x000000012b3a7824 */ /* 0x000fe400078e0205 */
[----:B------:R-:W-:Y:S02]  /*24e0*/  IMAD.IADD R59, R37, 0x1, R59 ;  /* 0x00000001253b7824 */ /* 0x000fe400078e023b */
[----:B------:R-:W-:Y:S02]  /*24f0*/  IMAD.IADD R61, R61, 0x1, R45 ;  /* 0x000000013d3d7824 */ /* 0x000fe400078e022d */
[----:B------:R-:W-:Y:S02]  /*2500*/  IMAD.IADD R63, R41, 0x1, R7 ;  /* 0x00000001293f7824 */ /* 0x000fe400078e0207 */
[----:B------:R-:W-:Y:S02]  /*2510*/  IMAD.IADD R70, R7, 0x1, R39 ;  /* 0x0000000107467824 */ /* 0x000fe400078e0227 */
[----:B------:R-:W-:Y:S01]  /*2520*/  IMAD.IADD R73, R51, 0x1, R73 ;  /* 0x0000000133497824 */ /* 0x000fe200078e0249 */
[----:B--2---:R-:W-:-:S04]  /*2530*/  LOP3.LUT R4, R12, 0x30, R21, 0xf8, !PT ;  /* 0x000000300c047812 */ /* 0x004fc800078ef815 */
[----:B----4-:R-:W-:Y:S02]  /*2540*/  LOP3.LUT R4, R4, R10, RZ, 0x3c, !PT ;  /* 0x0000000a04047212 */ /* 0x010fe400078e3cff */
[----:B------:R-:W-:-:S03]  /*2550*/  LOP3.LUT P4, RZ, R29, 0x2, RZ, 0xc0, !PT ;  /* 0x000000021dff7812 */ /* 0x000fc6000788c0ff */
[----:B-1----:R-:W-:-:S10]  /*2560*/  IMAD.IADD R72, R8, 0x1, R4 ;  /* 0x0000000108487824 */ /* 0x002fd400078e0204 */
.L_x_13036:
[----:B------:R-:W2:Y:S01]  /*2570*/  LDL R4, [R1+0x14] ;  /* 0x0000140001047983 */ /* 0x000ea20000100800 */
[----:B0---4-:R-:W0:Y:S01]  /*2580*/  LDC.64 R64, c[0x0][0x2e8] ;  /* 0x0000ba00ff407b82 */ /* 0x011e220000000a00 */
[----:B------:R-:W-:Y:S01]  /*2590*/  VIADD R2, R2, 0xffffffff ;  /* 0xffffffff02027836 */ /* 0x000fe20000000000 */
[----:B------:R-:W-:Y:S01]  /*25a0*/  LOP3.LUT R23, R23, 0xfffffffd, RZ, 0xc0, !PT ;  /* 0xfffffffd17177812 */ /* 0x000fe200078ec0ff */
[----:B------:R-:W-:Y:S05]  /*25b0*/  YIELD ;  /* 0x0000000000007946 */ /* 0x000fea0003800000 */
[----:B------:R-:W1:Y:S01]  /*25c0*/  LDC R31, c[0x0][0x3f4] ;  /* 0x0000fd00ff1f7b82 */ /* 0x000e620000000800 */
[----:B------:R-:W-:Y:S01]  /*25d0*/  SHF.R.S32.HI R67, RZ, 0x1f, R2 ;  /* 0x0000001fff437819 */ /* 0x000fe20000011402 */
[----:B------:R-:W-:Y:S01]  /*25e0*/  IMAD R5, R57, R2, RZ ;  /* 0x0000000239057224 */ /* 0x000fe200078e02ff */
        /* <DEDUP_REMOVED lines=31> */
[----:B------:R-:W2:Y:S01]  /*27e0*/  LDL.64 R76, [R1+0x8] ;  /* 0x00000800014c7983 */ /* 0x000ea20000100a00 */
[----:B------:R-:W-:-:S03]  /*27f0*/  ULDC.64 UR4, c[0x0][0x3e8] ;  /* 0x0000fa0000047ab9 */ /* 0x000fc60000000a00 */
[----:B------:R-:W3:Y:S01]  /*2800*/  LDL R66, [R1+0x10] ;  /* 0x0000100001427983 */ /* 0x000ee20000100800 */
        /* <DEDUP_REMOVED lines=18> */
.L_x_13011:
[----:B------:R-:W-:Y:S05]  /*2930*/  BSYNC B1 ;  /* 0x0000000000017941 */ /* 0x000fea0003800000 */
.L_x_13010:
[----:B0-----:R-:W2:Y:S01]  /*2940*/  LDL R4, [R1] ;  /* 0x0000000001047983 */ /* 0x001ea20000100800 */
[----:B-----5:R-:W-:Y:S01]  /*2950*/  IMAD.MOV.U32 R30, RZ, RZ, R8 ;  /* 0x000000ffff1e7224 */ /* 0x020fe200078e0008 */
[----:B------:R-:W-:Y:S01]  /*2960*/  MOV R83, R28 ;  /* 0x0000001c00537202 */ /* 0x000fe20000000f00 */
[----:B------:R-:W-:Y:S02]  /*2970*/  IMAD.MOV.U32 R65, RZ, RZ, R14 ;  /* 0x000000ffff417224 */ /* 0x000fe400078e000e */
[----:B------:R-:W-:Y:S01]  /*2980*/  IMAD.MOV.U32 R64, RZ, RZ, R10 ;  /* 0x000000ffff407224 */ /* 0x000fe200078e000a */
[----:B--2---:R-:W-:-:S13]  /*2990*/  ISETP.NE.AND P0, PT, R4, 0x3, PT ;  /* 0x000000030400780c */ /* 0x004fda0003f05270 */
[----:B------:R-:W-:Y:S05]  /*29a0*/  @!P0 BRA `(.L_x_13012) ;  /* 0x0000000000048947 */ /* 0x000fea0003800000 */
[----:B------:R-:W-:Y:S01]  /*29b0*/  BPT.TRAP 0x1 ;  /* 0x000000040000795c */ /* 0x000fe20000300000 */
.L_x_13012:
[----:B------:R-:W2:Y:S01]  /*29c0*/  LDL R4, [R1+0x4] ;  /* 0x0000040001047983 */ /* 0x000ea20000100800 */
[----:B------:R-:W-:Y:S01]  /*29d0*/  IMAD R76, R17, 0x8, R16 ;  /* 0x00000008114c7824 */ /* 0x000fe200078e0210 */
[----:B------:R-:W-:Y:S01]  /*29e0*/  BSSY B1, `(.L_x_13013) ;  /* 0x0000004000017945 */ /* 0x000fe20003800000 */
[----:B--2---:R-:W-:-:S04]  /*29f0*/  SHF.L.U32 R77, R4, 0x1f, RZ ;  /* 0x0000001f044d7819 */ /* 0x004fc800000006ff */
[----:B------:R-:W0:Y:S02]  /*2a00*/  SYNCS.PHASECHK.TRANS64.TRYWAIT P5, [R76+URZ+0x13290], R77 ;  /* 0x0132904d4c0075a7 */ /* 0x000e2400080a017f */
[----:B0-----:R-:W-:Y:S05]  /*2a10*/  @!P5 BRA `(.L_x_13014) ;  /* 0x000001a00040d947 */ /* 0x001fea0003800000 */
.L_x_13245:
[----:B------:R-:W-:Y:S05]  /*2a20*/  BSYNC B1 ;  /* 0x0000000000017941 */ /* 0x000fea0003800000 */
.L_x_13013:
        /* <DEDUP_REMOVED lines=66> */
[----:B------:R-:W-:Y:S01]  /*2e50*/  FFMA.FTZ R29, R65, R68, R78 ;  /* 0x00000044411d7223 */ /* 0x000fe2000001004e */
[----:B------:R-:W-:-:S02]  /*2e60*/  F2FP.F16.E4M3.UNPACK_B R68, R7.H1 ;  /* 0x00000007ff44723e */ /* 0x000fc400030006ff */
[----:B------:R-:W-:Y:S02]  /*2e70*/  F2FP.F16.E4M3.UNPACK_B R82, R15.H1 ;  /* 0x0000000fff52723e */ /* 0x000fe400030006ff */
[----:B------:R-:W-:Y:S01]  /*2e80*/  F2FP.F16.E4M3.UNPACK_B R79, R14.H1 ;  /* 0x0000000eff4f723e */ /* 0x000fe200030006ff */
[--C-:B------:R-:W-:Y:S01]  /*2e90*/  HADD2.F32 R69, -RZ, R68.reuse.H0_H0 ;  /* 0x20000044ff457230 */ /* 0x100fe20000004100 */
[----:B------:R-:W-:Y:S01]  /*2ea0*/  F2FP.SATFINITE.E4M3.F32.PACK_AB_MERGE_C R65, R84, R81, RZ ;  /* 0x000000515441723e */ /* 0x000fe200048070ff */
        /* <DEDUP_REMOVED lines=43> */
.L_x_13019:
[----:B------:R-:W-:Y:S05]  /*3160*/  BSYNC B2 ;  /* 0x0000000000027941 */ /* 0x000fea0003800000 */
.L_x_13018:
[----:B------:R1:W-:Y:S02]  /*3170*/  STG.E.128 desc[UR40][R12.64], R4 ;  /* 0x000000040c007986 */ /* 0x0003e4000c101d28 */
.L_x_13017:
[----:B------:R-:W-:Y:S05]  /*3180*/  BSYNC B1 ;  /* 0x0000000000017941 */ /* 0x000fea0003800000 */
.L_x_13016:
        /* <DEDUP_REMOVED lines=15> */
[--C-:B------:R-:W-:Y:S02]  /*3280*/  SHF.R.U32.HI R15, RZ, 0x8, R11.reuse ;  /* 0x00000008ff0f7819 */ /* 0x100fe4000001160b */
[----:B------:R-:W-:Y:S02]  /*3290*/  LOP3.LUT R14, R11, 0xff0000ff, RZ, 0xc0, !PT ;  /* 0xff0000ff0b0e7812 */ /* 0x000fe400078ec0ff */
[----:B------:R-:W-:Y:S01]  /*32a0*/  SHF.R.U32.HI R28, RZ, 0x10, R11 ;  /* 0x00000010ff1c7819 */ /* 0x000fe2000001160b */
[----:B------:R-:W-:Y:S01]  /*32b0*/  IMAD.SHL.U32 R11, R10, 0x100, RZ ;  /* 0x000001000a0b7824 */ /* 0x000fe200078e00ff */
[----:B------:R-:W-:Y:S01]  /*32c0*/  SHF.R.U32.HI R29, RZ, 0x10, R9 ;  /* 0x00000010ff1d7819 */ /* 0x000fe20000011609 */
[----:B------:R-:W-:Y:S01]  /*32d0*/  IMAD.SHL.U32 R15, R15, 0x100, RZ ;  /* 0x000001000f0f7824 */ /* 0x000fe200078e00ff */
[----:B------:R-:W-:Y:S01]  /*32e0*/  PRMT R8, R31, 0x654, R8 ;  /* 0x000006541f087816 */ /* 0x000fe20000000008 */
[----:B-1----:R-:W-:-:S02]  /*32f0*/  IMAD.MOV.U32 R9, RZ, RZ, R5 ;  /* 0x000000ffff097224 */ /* 0x002fc400078e0005 */
[----:B------:R-:W-:Y:S01]  /*3300*/  IMAD.MOV.U32 R10, RZ, RZ, R4 ;  /* 0x000000ffff0a7224 */ /* 0x000fe200078e0004 */
[----:B------:R-:W-:Y:S01]  /*3310*/  LOP3.LUT R5, R8, 0xff00, R11, 0xf8, !PT ;  /* 0x0000ff0008057812 */ /* 0x000fe200078ef80b */
[----:B------:R-:W-:Y:S01]  /*3320*/  IMAD.U32 R8, R29, 0x10000, RZ ;  /* 0x000100001d087824 */ /* 0x000fe200078e00ff */
[----:B------:R-:W-:Y:S01]  /*3330*/  LOP3.LUT R15, R14, 0xff00, R15, 0xf8, !PT ;  /* 0x0000ff000e0f7812 */ /* 0x000fe200078ef80f */
[----:B------:R-:W-:Y:S01]  /*3340*/  IMAD.U32 R28, R28, 0x10000, RZ ;  /* 0x000100001c1c7824 */ /* 0x000fe200078e00ff */
[-C--:B------:R-:W-:Y:S02]  /*3350*/  F2FP.F16.E4M3.UNPACK_B R4, R9.reuse ;  /* 0x00000009ff04723e */ /* 0x080fe400020006ff */
[----:B------:R-:W-:Y:S02]  /*3360*/  F2FP.F16.E4M3.UNPACK_B R14, R64.H1 ;  /* 0x00000040ff0e723e */ /* 0x000fe400030006ff */
[----:B------:R-:W-:Y:S01]  /*3370*/  LOP3.LUT R5, R5, 0xff0000, R8, 0xf8, !PT ;  /* 0x00ff000005057812 */ /* 0x000fe200078ef808 */
[----:B------:R-:W-:Y:S01]  /*3380*/  HADD2.F32 R11, -RZ, R4.H1_H1 ;  /* 0x30000004ff0b7230 */ /* 0x000fe20000004100 */
[----:B------:R-:W-:Y:S01]  /*3390*/  LOP3.LUT R8, R15, 0xff0000, R28, 0xf8, !PT ;  /* 0x00ff00000f087812 */ /* 0x000fe200078ef81c */
[----:B------:R-:W-:Y:S01]  /*33a0*/  HADD2.F32 R31, -RZ, R14.H0_H0 ;  /* 0x2000000eff1f7230 */ /* 0x000fe20000004100 */
        /* <DEDUP_REMOVED lines=19> */
[----:B------:R-:W-:Y:S01]  /*34e0*/  F2FP.F16.E4M3.UNPACK_B R30, R30 ;  /* 0x0000001eff1e723e */ /* 0x000fe200020006ff */
[----:B------:R-:W-:-:S02]  /*34f0*/  HADD2.F32 R29, -RZ, R64.H1_H1 ;  /* 0x30000040ff1d7230 */ /* 0x000fc40000004100 */
[--C-:B------:R-:W-:Y:S01]  /*3500*/  HADD2.F32 R28, -RZ, R11.reuse.H1_H1 ;  /* 0x3000000bff1c7230 */ /* 0x100fe20000004100 */
[----:B------:R-:W-:Y:S01]  /*3510*/  F2FP.SATFINITE.E4M3.F32.PACK_AB_MERGE_C R80, R78, R65, RZ ;  /* 0x000000414e50723e */ /* 0x000fe200048070ff */
[----:B------:R-:W-:Y:S01]  /*3520*/  HADD2.F32 R15, -RZ, R11.H0_H0 ;  /* 0x2000000bff0f7230 */ /* 0x000fe20000004100 */
[----:B------:R-:W-:Y:S01]  /*3530*/  F2FP.F16.E4M3.UNPACK_B R65, R8.H1 ;  /* 0x00000008ff41723e */ /* 0x000fe200030006ff */
[--C-:B------:R-:W-:Y:S02]  /*3540*/  HADD2.F32 R11, -RZ, R10.reuse.H0_H0 ;  /* 0x2000000aff0b7230 */ /* 0x100fe40000004100 */
[-C--:B------:R-:W-:Y:S01]  /*3550*/  FMUL.FTZ R68, R28, R29.reuse ;  /* 0x0000001d1c447220 */ /* 0x080fe20000410000 */
[----:B------:R-:W-:Y:S02]  /*3560*/  HADD2.F32 R14, -RZ, R10.H1_H1 ;  /* 0x3000000aff0e7230 */ /* 0x000fe40000004100 */
[----:B------:R-:W-:Y:S01]  /*3570*/  FMUL.FTZ R31, R15, R29 ;  /* 0x0000001d0f1f7220 */ /* 0x000fe20000410000 */
[----:B------:R-:W-:-:S02]  /*3580*/  HADD2.F32 R64, -RZ, R64.H0_H0 ;  /* 0x20000040ff407230 */ /* 0x000fc40000004100 */
[--C-:B------:R-:W-:Y:S02]  /*3590*/  HADD2.F32 R10, -RZ, R30.reuse.H1_H1 ;  /* 0x3000001eff0a7230 */ /* 0x100fe40000004100 */
[----:B------:R-:W-:Y:S02]  /*35a0*/  HADD2.F32 R30, -RZ, R30.H0_H0 ;  /* 0x2000001eff1e7230 */ /* 0x000fe40000004100 */
[-C--:B------:R-:W-:Y:S01]  /*35b0*/  FMUL.FTZ R66, R14, R64.reuse ;  /* 0x000000400e427220 */ /* 0x080fe20000410000 */
[----:B------:R-:W-:Y:S01]  /*35c0*/  FMUL.FTZ R29, R11, R64 ;  /* 0x000000400b1d7220 */ /* 0x000fe20000410000 */
[-C--:B------:R-:W-:Y:S01]  /*35d0*/  FFMA.FTZ R68, R15, R10.reuse, -R68 ;  /* 0x0000000a0f447223 */ /* 0x080fe20000010844 */
[----:B------:R-:W-:Y:S01]  /*35e0*/  F2FP.F16.E4M3.UNPACK_B R15, R7.H1 ;  /* 0x00000007ff0f723e */ /* 0x000fe200030006ff */
[----:B------:R-:W-:Y:S01]  /*35f0*/  FFMA.FTZ R31, R28, R10, R31 ;  /* 0x0000000a1c1f7223 */ /* 0x000fe2000001001f */
[-C--:B------:R-:W-:Y:S01]  /*3600*/  FFMA.FTZ R10, R11, R30.reuse, -R66 ;  /* 0x0000001e0b0a7223 */ /* 0x080fe20000010842 */
[----:B------:R-:W-:Y:S01]  /*3610*/  FFMA.FTZ R11, R14, R30, R29 ;  /* 0x0000001e0e0b7223 */ /* 0x000fe2000001001d */
[-C--:B------:R-:W-:Y:S01]  /*3620*/  F2FP.F16.E4M3.UNPACK_B R30, R5.reuse.H1 ;  /* 0x00000005ff1e723e */ /* 0x080fe200030006ff */
        /* <DEDUP_REMOVED lines=44> */
.L_x_13021:
[----:B------:R-:W-:Y:S05]  /*38f0*/  BSYNC B1 ;  /* 0x0000000000017941 */ /* 0x000fea0003800000 */
.L_x_13020:
[----:B-1----:R2:W-:Y:S01]  /*3900*/  STG.E.128 desc[UR40][R12.64+0x20], R4 ;  /* 0x000020040c007986 */ /* 0x0025e2000c101d28 */
[----:B------:R-:W-:Y:S05]  /*3910*/  BRA `(.L_x_13015) ;  /* 0x0000001000f47947 */ /* 0x000fea0003800000 */
.L_x_13009:
[----:B------:R-:W-:Y:S01]  /*3920*/  IMAD R5, R2, -0xa0, R33 ;  /* 0xffffff6002057824 */ /* 0x000fe200078e0221 */
[----:B------:R-:W2:Y:S01]  /*3930*/  LDL R66, [R1] ;  /* 0x0000000001427983 */ /* 0x000ea20000100800 */
        /* <DEDUP_REMOVED lines=30> */
.L_x_13022:
[----:B------:R-:W2:Y:S01]  /*3b20*/  LDL R12, [R1+0x4] ;  /* 0x00000400010c7983 */ /* 0x000ea20000100800 */
[----:B------:R-:W-:Y:S01]  /*3b30*/  IMAD R76, R17, 0x8, R16 ;  /* 0x00000008114c7824 */ /* 0x000fe200078e0210 */
[----:B------:R-:W0:Y:S01]  /*3b40*/  LDC R79, c[0x0][0x2f4] ;  /* 0x0000bd00ff4f7b82 */ /* 0x000e220000000800 */
[----:B------:R-:W-:Y:S01]  /*3b50*/  BSSY B1, `(.L_x_13023) ;  /* 0x0000004000017945 */ /* 0x000fe20003800000 */
[----:B--2---:R-:W-:-:S04]  /*3b60*/  SHF.L.U32 R77, R12, 0x1f, RZ ;  /* 0x0000001f0c4d7819 */ /* 0x004fc800000006ff */
[----:B------:R-:W1:Y:S02]  /*3b70*/  SYNCS.PHASECHK.TRANS64.TRYWAIT P5, [R76+URZ+0x13290], R77 ;  /* 0x0132904d4c0075a7 */ /* 0x000e6400080a017f */
[----:B01----:R-:W-:Y:S05]  /*3b80*/  @!P5 BRA `(.L_x_13024) ;  /* 0x0000018c00f8d947 */ /* 0x003fea0003800000 */
.L_x_13246:
[----:B------:R-:W-:Y:S05]  /*3b90*/  BSYNC B1 ;  /* 0x0000000000017941 */ /* 0x000fea0003800000 */
.L_x_13023:
        /* <DEDUP_REMOVED lines=13> */
[----:B------:R-:W-:Y:S01]  /*3c70*/  IMAD.IADD R13, R79, 0x1, -R56 ;  /* 0x000000014f0d7824 */ /* 0x000fe200078e0a38 */
[----:B------:R-:W-:Y:S01]  /*3c80*/  IADD3 R69, P5, P6, R52, R66, R62 ;  /* 0x0000004234457210 */ /* 0x000fe20007ebe03e */
[----:B------:R-:W-:Y:S03]  /*3c90*/  BSSY B1, `(.L_x_13025) ;  /* 0x00000e8000017945 */ /* 0x000fe60003800000 */
[----:B------:R-:W-:-:S02]  /*3ca0*/  IADD3.X R12, R3, R78, R71, P5, P6 ;  /* 0x0000004e030c7210 */ /* 0x000fc40002fec447 */
[----:B------:R-:W-:Y:S02]  /*3cb0*/  IADD3 R68, P5, R69, R64, RZ ;  /* 0x0000004045447210 */ /* 0x000fe40007fbe0ff */
[----:B------:R-:W-:-:S03]  /*3cc0*/  LOP3.LUT P6, RZ, R23, 0x1, RZ, 0xc0, !PT ;  /* 0x0000000117ff7812 */ /* 0x000fc600078cc0ff */
[----:B------:R-:W-:Y:S01]  /*3cd0*/  IMAD.X R69, R12, 0x1, R65, P5 ;  /* 0x000000010c457824 */ /* 0x000fe200028e0641 */
[----:B------:R-:W-:-:S04]  /*3ce0*/  LOP3.LUT P5, RZ, R23, 0x4, RZ, 0xc0, !PT ;  /* 0x0000000417ff7812 */ /* 0x000fc800078ac0ff */
[----:B------:R-:W-:-:S04]  /*3cf0*/  SEL R13, R56, R13, !P5 ;  /* 0x0000000d380d7207 */ /* 0x000fc80006800000 */
[----:B------:R-:W-:-:S04]  /*3d00*/  SHF.R.S32.HI R12, RZ, 0x1f, R13 ;  /* 0x0000001fff0c7819 */ /* 0x000fc8000001140d */
[----:B------:R-:W-:Y:S01]  /*3d10*/  LEA.HI R12, R12, R13, RZ, 0x5 ;  /* 0x0000000d0c0c7211 */ /* 0x000fe200078f28ff */
[----:B------:R-:W-:-:S03]  /*3d20*/  IMAD R13, R17, 0x2800, R72 ;  /* 0x00002800110d7824 */ /* 0x000fc600078e0248 */
[----:B------:R-:W-:Y:S01]  /*3d30*/  SHF.R.S32.HI R12, RZ, 0x5, R12 ;  /* 0x00000005ff0c7819 */ /* 0x000fe2000001140c */
[----:B------:R-:W-:-:S03]  /*3d40*/  IMAD.IADD R13, R16, 0x1, R13 ;  /* 0x00000001100d7824 */ /* 0x000fc600078e020d */
[----:B------:R-:W-:-:S05]  /*3d50*/  LEA.HI.SX32 R12, R21, R12, 0x1c ;  /* 0x0000000c150c7211 */ /* 0x000fca00078fe2ff */
        /* <DEDUP_REMOVED lines=20> */
[--C-:B------:R-:W-:Y:S02]  /*3ea0*/  SHF.R.U32.HI R88, RZ, 0x8, R7.reuse ;  /* 0x00000008ff587819 */ /* 0x100fe40000011607 */
[----:B------:R-:W-:Y:S02]  /*3eb0*/  SHF.R.U32.HI R91, RZ, 0x18, R7 ;  /* 0x00000018ff5b7819 */ /* 0x000fe40000011607 */
[----:B------:R-:W-:-:S02]  /*3ec0*/  LOP3.LUT R8, R7, 0xff, RZ, 0xc0, !PT ;  /* 0x000000ff07087812 */ /* 0x000fc400078ec0ff */
[----:B------:R-:W-:Y:S02]  /*3ed0*/  SHF.R.U32.HI R4, RZ, 0x10, R7 ;  /* 0x00000010ff047819 */ /* 0x000fe40000011607 */
[----:B------:R-:W-:Y:S01]  /*3ee0*/  LOP3.LUT R6, R6, 0xff00, R9, 0xf8, !PT ;  /* 0x0000ff0006067812 */ /* 0x000fe200078ef809 */
[----:B------:R-:W-:Y:S01]  /*3ef0*/  IMAD.U32 R9, R90, 0x10000, RZ ;  /* 0x000100005a097824 */ /* 0x000fe200078e00ff */
[--C-:B------:R-:W-:Y:S01]  /*3f00*/  SHF.R.U32.HI R87, RZ, 0x8, R11.reuse ;  /* 0x00000008ff577819 */ /* 0x100fe2000001160b */
[----:B------:R-:W-:Y:S01]  /*3f10*/  IMAD.U32 R90, R5, 0x10000, RZ ;  /* 0x00010000055a7824 */ /* 0x000fe200078e00ff */
        /* <DEDUP_REMOVED lines=10> */
[----:B------:R-:W-:Y:S02]  /*3fc0*/  LOP3.LUT R89, R10, 0xff00, R85, 0xf8, !PT ;  /* 0x0000ff000a597812 */ /* 0x000fe400078ef855 */
[----:B------:R-:W-:Y:S02]  /*3fd0*/  F2FP.F16.E4M3.UNPACK_B R88, R84.H1 ;  /* 0x00000054ff58723e */ /* 0x000fe400030006ff */
[----:B--2---:R-:W-:Y:S02]  /*3fe0*/  F2FP.F16.E4M3.UNPACK_B R11, R28.H1 ;  /* 0x0000001cff0b723e */ /* 0x004fe400030006ff */
        /* <DEDUP_REMOVED lines=8> */
[----:B------:R-:W-:-:S02]  /*4070*/  HADD2.F32 R90, -RZ, R88.H1_H1 ;  /* 0x30000058ff5a7230 */ /* 0x000fc40000004100 */
[CC--:B------:R-:W-:Y:S01]  /*4080*/  FMUL.FTZ R93, R9.reuse, R87.reuse ;  /* 0x00000057095d7220 */ /* 0x0c0fe20000410000 */
[--C-:B------:R-:W-:Y:S02]  /*4090*/  HADD2.F32 R86, -RZ, R85.reuse.H0_H0 ;  /* 0x20000055ff567230 */ /* 0x100fe40000004100 */
        /* <DEDUP_REMOVED lines=12> */
[C---:B------:R-:W-:Y:S01]  /*4160*/  FMUL.FTZ R90, R10.reuse, R90 ;  /* 0x0000005a0a5a7220 */ /* 0x040fe20000410000 */
[----:B------:R-:W-:Y:S01]  /*4170*/  FFMA.FTZ R11, R10, R87, -R11 ;  /* 0x000000570a0b7223 */ /* 0x000fe2000001080b */
[----:B------:R-:W-:Y:S01]  /*4180*/  HADD2.F32 R84, -RZ, R28.H0_H0 ;  /* 0x2000001cff547230 */ /* 0x000fe20000004100 */
[----:B------:R-:W-:Y:S01]  /*4190*/  LOP3.LUT R5, R91, 0xff0000, R92, 0xf8, !PT ;  /* 0x00ff00005b057812 */ /* 0x000fe200078ef85c */
[----:B------:R-:W-:-:S02]  /*41a0*/  HADD2.F32 R12, -RZ, R83.H0_H0 ;  /* 0x20000053ff0c7230 */ /* 0x000fc40000004100 */
[----:B------:R-:W-:Y:S01]  /*41b0*/  FFMA.FTZ R10, R85, R87, R90 ;  /* 0x00000057550a7223 */ /* 0x000fe2000001005a */
        /* <DEDUP_REMOVED lines=24> */
[----:B------:R-:W-:Y:S01]  /*4340*/  FMUL.FTZ R93, R86, R93 ;  /* 0x0000005d565d7220 */ /* 0x000fe20000410000 */
[----:B------:R-:W-:Y:S01]  /*4350*/  HADD2.F32 R89, -RZ, R87.H1_H1 ;  /* 0x30000057ff597230 */ /* 0x000fe20000004100 */
[----:B------:R-:W-:Y:S01]  /*4360*/  F2FP.SATFINITE.E4M3.F32.PACK_AB_MERGE_C R9, R10, R9, RZ ;  /* 0x000000090a09723e */ /* 0x000fe200048070ff */
[----:B------:R-:W-:-:S02]  /*4370*/  HADD2.F32 R87, -RZ, R84.H1_H1 ;  /* 0x30000054ff577230 */ /* 0x000fc40000004100 */
[-C--:B------:R-:W-:Y:S01]  /*4380*/  FFMA.FTZ R84, R86, R91.reuse, -R95 ;  /* 0x0000005b56547223 */ /* 0x080fe2000001085f */
[----:B------:R-:W-:Y:S02]  /*4390*/  HADD2.F32 R90, -RZ, R90.H1_H1 ;  /* 0x3000005aff5a7230 */ /* 0x000fe40000004100 */
[----:B------:R-:W-:Y:S01]  /*43a0*/  FFMA.FTZ R86, R88, R91, R93 ;  /* 0x0000005b58567223 */ /* 0x000fe2000001005d */
[----:B------:R-:W-:Y:S01]  /*43b0*/  FMUL.FTZ R94, R89, R92 ;  /* 0x0000005c595e7220 */ /* 0x000fe20000410000 */
[----:B------:R-:W-:Y:S01]  /*43c0*/  F2FP.F16.E4M3.UNPACK_B R88, R82 ;  /* 0x00000052ff58723e */ /* 0x000fe200020006ff */
[C---:B------:R-:W-:Y:S01]  /*43d0*/  FMUL.FTZ R92, R87.reuse, R92 ;  /* 0x0000005c575c7220 */ /* 0x040fe20000410000 */
[----:B------:R-:W-:Y:S01]  /*43e0*/  F2FP.F16.E4M3.UNPACK_B R82, R30 ;  /* 0x0000001eff52723e */ /* 0x000fe200020006ff */
[----:B------:R-:W-:Y:S01]  /*43f0*/  FFMA.FTZ R99, R87, R90, -R94 ;  /* 0x0000005a57637223 */ /* 0x000fe2000001085e */
[----:B------:R-:W-:Y:S01]  /*4400*/  F2FP.F16.E4M3.UNPACK_B R87, R80 ;  /* 0x00000050ff57723e */ /* 0x000fe200020006ff */
[----:B------:R-:W-:-:S02]  /*4410*/  HADD2.F32 R91, -RZ, R88.H0_H0 ;  /* 0x20000058ff5b7230 */ /* 0x000fc40000004100 */
[----:B------:R-:W-:Y:S01]  /*4420*/  FFMA.FTZ R101, R89, R90, R92 ;  /* 0x0000005a59657223 */ /* 0x000fe2000001005c */
[----:B------:R-:W-:Y:S01]  /*4430*/  HADD2.F32 R80, -RZ, R82.H0_H0 ;  /* 0x20000052ff507230 */ /* 0x000fe20000004100 */
[----:B------:R-:W-:Y:S01]  /*4440*/  F2FP.SATFINITE.E4M3.F32.PACK_AB_MERGE_C R8, R11, R8, RZ ;  /* 0x000000080b08723e */ /* 0x000fe200048070ff */
[----:B------:R-:W-:Y:S01]  /*4450*/  HADD2.F32 R93, -RZ, R88.H1_H1 ;  /* 0x30000058ff5d7230 */ /* 0x000fe20000004100 */
[----:B------:R-:W-:Y:S01]  /*4460*/  F2FP.F16.E4M3.UNPACK_B R10, R29 ;  /* 0x0000001dff0a723e */ /* 0x000fe200020006ff */
        /* <DEDUP_REMOVED lines=11> */
[----:B------:R-:W-:Y:S01]  /*4520*/  FFMA.FTZ R95, R30, R89, -R95 ;  /* 0x000000591e5f7223 */ /* 0x000fe2000001085f */
[----:B------:R-:W-:Y:S01]  /*4530*/  F2FP.F16.E4M3.UNPACK_B R9, R13 ;  /* 0x0000000dff09723e */ /* 0x000fe200020006ff */
[----:B------:R-:W-:Y:S01]  /*4540*/  FFMA.FTZ R30, R80, R89, R91 ;  /* 0x00000059501e7223 */ /* 0x000fe2000001005b */
[-C--:B------:R-:W-:Y:S01]  /*4550*/  FFMA.FTZ R93, R82, R87.reuse, R93 ;  /* 0x00000057525d7223 */ /* 0x080fe2000001005d */
[----:B------:R-:W-:Y:S01]  /*4560*/  FFMA.FTZ R14, R14, R87, -R97 ;  /* 0x000000570e0e7223 */ /* 0x000fe20000010861 */
[----:B------:R-:W-:Y:S01]  /*4570*/  F2FP.SATFINITE.E4M3.F32.PACK_AB_MERGE_C R12, R83, R12, R8 ;  /* 0x0000000c530c723e */ /* 0x000fe20004807008 */
[----:B------:R-:W-:Y:S01]  /*4580*/  HADD2.F32 R80, -RZ, R10.H0_H0 ;  /* 0x2000000aff507230 */ /* 0x000fe20000004100 */
[----:B------:R-:W-:Y:S01]  /*4590*/  F2FP.F16.E4M3.UNPACK_B R82, R6 ;  /* 0x00000006ff52723e */ /* 0x000fe200020006ff */
[----:B------:R-:W-:Y:S01]  /*45a0*/  HADD2.F32 R85, -RZ, R11.H0_H0 ;  /* 0x2000000bff557230 */ /* 0x000fe20000004100 */
[----:B------:R-:W-:Y:S01]  /*45b0*/  F2FP.SATFINITE.E4M3.F32.PACK_AB_MERGE_C R84, R99, R84, RZ ;  /* 0x000000546354723e */ /* 0x000fe200048070ff */
[----:B------:R-:W-:Y:S01]  /*45c0*/  HADD2.F32 R8, -RZ, R9.H0_H0 ;  /* 0x20000009ff087230 */ /* 0x000fe20000004100 */
[----:B------:R-:W-:Y:S01]  /*45d0*/  F2FP.F16.E4M3.UNPACK_B R29, R29.H1 ;  /* 0x0000001dff1d723e */ /* 0x000fe200030006ff */
        /* <DEDUP_REMOVED lines=17> */
[----:B------:R-:W-:Y:S01]  /*46f0*/  F2FP.SATFINITE.E4M3.F32.PACK_AB_MERGE_C R86, R101, R86, RZ ;  /* 0x000000566556723e */ /* 0x000fe200048070ff */
[----:B------:R-:W-:-:S02]  /*4700*/  HADD2.F32 R84, -RZ, R83.H0_H0 ;  /* 0x20000053ff547230 */ /* 0x000fc40000004100 */
[----:B------:R-:W-:Y:S01]  /*4710*/  FFMA.FTZ R10, R10, R82, R85 ;  /* 0x000000520a0a7223 */ /* 0x000fe20000010055 */
[----:B------:R-:W-:Y:S01]  /*4720*/  HADD2.F32 R7, -RZ, R13.H0_H0 ;  /* 0x2000000dff077230 */ /* 0x000fe20000004100 */
[----:B------:R-:W-:Y:S01]  /*4730*/  F2FP.SATFINITE.E4M3.F32.PACK_AB_MERGE_C R30, R93, R30, R86 ;  /* 0x0000001e5d1e723e */ /* 0x000fe20004807056 */
[----:B------:R-:W-:Y:S02]  /*4740*/  HADD2.F32 R82, -RZ, R29.H1_H1 ;  /* 0x3000001dff527230 */ /* 0x000fe40000004100 */
[-C--:B------:R-:W-:Y:S01]  /*4750*/  FMUL.FTZ R86, R80, R84.reuse ;  /* 0x0000005450567220 */ /* 0x080fe20000410000 */
[--C-:B------:R-:W-:Y:S02]  /*4760*/  HADD2.F32 R29, -RZ, R6.reuse.H0_H0 ;  /* 0x20000006ff1d7230 */ /* 0x100fe40000004100 */
[----:B------:R-:W-:Y:S01]  /*4770*/  FMUL.FTZ R85, R7, R84 ;  /* 0x0000005407557220 */ /* 0x000fe20000410000 */
[----:B------:R-:W-:Y:S01]  /*4780*/  HADD2.F32 R13, -RZ, R13.H1_H1 ;  /* 0x3000000dff0d7230 */ /* 0x000fe20000004100 */
[-C--:B------:R-:W-:Y:S01]  /*4790*/  F2FP.F16.E4M3.UNPACK_B R92, R5.reuse.H1 ;  /* 0x00000005ff5c723e */ /* 0x080fe200030006ff */
[----:B------:R-:W-:Y:S01]  /*47a0*/  HADD2.F32 R83, -RZ, R83.H1_H1 ;  /* 0x30000053ff537230 */ /* 0x000fe20000004100 */
[----:B------:R-:W-:Y:S01]  /*47b0*/  F2FP.F16.E4M3.UNPACK_B R91, R5 ;  /* 0x00000005ff5b723e */ /* 0x000fe200020006ff */
[----:B------:R-:W-:-:S02]  /*47c0*/  HADD2.F32 R84, -RZ, R6.H1_H1 ;  /* 0x30000006ff547230 */ /* 0x000fc40000004100 */
        /* <DEDUP_REMOVED lines=8> */
[-C--:B------:R-:W-:Y:S01]  /*4850*/  F2FP.F16.E4M3.UNPACK_B R83, R31.reuse ;  /* 0x0000001fff53723e */ /* 0x080fe200020006ff */
[----:B------:R-:W-:Y:S01]  /*4860*/  FFMA.FTZ R80, R82, R84, R85 ;  /* 0x0000005452507223 */ /* 0x000fe20000010055 */
[----:B------:R-:W-:Y:S01]  /*4870*/  F2FP.F16.E4M3.UNPACK_B R84, R31.H1 ;  /* 0x0000001fff54723e */ /* 0x000fe200030006ff */
[----:B------:R-:W-:Y:S01]  /*4880*/  HADD2.F32 R82, -RZ, R15.H0_H0 ;  /* 0x2000000fff527230 */ /* 0x000fe20000004100 */
[-C--:B------:R-:W-:Y:S01]  /*4890*/  F2FP.F16.E4M3.UNPACK_B R88, R4.reuse.H1 ;  /* 0x00000004ff58723e */ /* 0x080fe200030006ff */
[----:B------:R-:W-:Y:S01]  /*48a0*/  HADD2.F32 R85, -RZ, R83.H0_H0 ;  /* 0x20000053ff557230 */ /* 0x000fe20000004100 */
[----:B------:R-:W-:Y:S01]  /*48b0*/  F2FP.F16.E4M3.UNPACK_B R87, R4 ;  /* 0x00000004ff57723e */ /* 0x000fe200020006ff */
[----:B------:R-:W-:-:S02]  /*48c0*/  HADD2.F32 R4, -RZ, R91.H0_H0 ;  /* 0x2000005bff047230 */ /* 0x000fc40000004100 */
[-C--:B------:R-:W-:Y:S01]  /*48d0*/  FMUL.FTZ R95, R82, R5.reuse ;  /* 0x00000005525f7220 */ /* 0x080fe20000410000 */
[----:B------:R-:W-:Y:S01]  /*48e0*/  HADD2.F32 R31, -RZ, R29.H0_H0 ;  /* 0x2000001dff1f7230 */ /* 0x000fe20000004100 */
[----:B------:R-:W-:Y:S01]  /*48f0*/  F2FP.SATFINITE.E4M3.F32.PACK_AB_MERGE_C R6, R13, R6, RZ ;  /* 0x000000060d06723e */ /* 0x000fe200048070ff */
[----:B------:R-:W-:Y:S02]  /*4900*/  HADD2.F32 R86, -RZ, R84.H0_H0 ;  /* 0x20000054ff567230 */ /* 0x000fe40000004100 */
[-C--:B------:R-:W-:Y:S01]  /*4910*/  FMUL.FTZ R94, R85, R4.reuse ;  /* 0x00000004555e7220 */ /* 0x080fe20000410000 */
[----:B------:R-:W-:Y:S02]  /*4920*/  HADD2.F32 R89, -RZ, R88.H0_H0 ;  /* 0x20000058ff597230 */ /* 0x000fe40000004100 */
[----:B------:R-:W-:Y:S01]  /*4930*/  FMUL.FTZ R96, R31, R4 ;  /* 0x000000041f607220 */ /* 0x000fe20000410000 */
[----:B------:R-:W-:Y:S02]  /*4940*/  HADD2.F32 R90, -RZ, R87.H0_H0 ;  /* 0x20000057ff5a7230 */ /* 0x000fe40000004100 */
[----:B------:R-:W-:Y:S01]  /*4950*/  FMUL.FTZ R93, R86, R5 ;  /* 0x00000005565d7220 */ /* 0x000fe20000410000 */
[----:B------:R-:W-:-:S02]  /*4960*/  HADD2.F32 R84, -RZ, R84.H1_H1 ;  /* 0x30000054ff547230 */ /* 0x000fc40000004100 */
[-C--:B------:R-:W-:Y:S01]  /*4970*/  FFMA.FTZ R95, R86, R89.reuse, R95 ;  /* 0x00000059565f7223 */ /* 0x080fe2000001005f */
[----:B------:R-:W-:Y:S02]  /*4980*/  HADD2.F32 R92, -RZ, R92.H1_H1 ;  /* 0x3000005cff5c7230 */ /* 0x000fe40000004100 */
[----:B------:R-:W-:Y:S01]  /*4990*/  FFMA.FTZ R4, R31, R90, -R94 ;  /* 0x0000005a1f047223 */ /* 0x000fe2000001085e */
[----:B------:R-:W-:Y:S02]  /*49a0*/  HADD2.F32 R15, -RZ, R15.H1_H1 ;  /* 0x3000000fff0f7230 */ /* 0x000fe40000004100 */
[----:B------:R-:W-:Y:S01]  /*49b0*/  FFMA.FTZ R93, R82, R89, -R93 ;  /* 0x00000059525d7223 */ /* 0x000fe2000001085d */
[----:B------:R-:W-:Y:S02]  /*49c0*/  HADD2.F32 R83, -RZ, R83.H1_H1 ;  /* 0x30000053ff537230 */ /* 0x000fe40000004100 */
[----:B------:R-:W-:Y:S01]  /*49d0*/  FMUL.FTZ R94, R84, R92 ;  /* 0x0000005c545e7220 */ /* 0x000fe20000410000 */
[----:B------:R-:W-:-:S02]  /*49e0*/  HADD2.F32 R86, -RZ, R91.H1_H1 ;  /* 0x3000005bff567230 */ /* 0x000fc40000004100 */
[----:B------:R-:W-:Y:S01]  /*49f0*/  FMUL.FTZ R31, R15, R92 ;  /* 0x0000005c0f1f7220 */ /* 0x000fe20000410000 */
[----:B------:R-:W-:Y:S02]  /*4a00*/  HADD2.F32 R88, -RZ, R88.H1_H1 ;  /* 0x30000058ff587230 */ /* 0x000fe40000004100 */
[----:B------:R-:W-:Y:S01]  /*4a10*/  FFMA.FTZ R5, R85, R90, R96 ;  /* 0x0000005a55057223 */ /* 0x000fe20000010060 */
        /* <DEDUP_REMOVED lines=15> */
.L_x_13026:
[----:B------:R-:W-:Y:S05]  /*4b10*/  BSYNC B1 ;  /* 0x0000000000017941 */ /* 0x000fea0003800000 */
.L_x_13025:
        /* <DEDUP_REMOVED lines=10> */
.L_x_13008:
[----:B------:R-:W2:Y:S02]  /*4bc0*/  LDL R4, [R1] ;  /* 0x0000000001047983 */ /* 0x000ea40000100800 */
[----:B--2---:R-:W-:-:S13]  /*4bd0*/  ISETP.NE.AND P0, PT, R4, 0x3, PT ;  /* 0x000000030400780c */ /* 0x004fda0003f05270 */
[----:B------:R-:W-:Y:S05]  /*4be0*/  @!P0 BRA `(.L_x_13027) ;  /* 0x0000000000048947 */ /* 0x000fea0003800000 */
[----:B------:R-:W-:Y:S01]  /*4bf0*/  BPT.TRAP 0x1 ;  /* 0x000000040000795c */ /* 0x000fe20000300000 */
.L_x_13027:
        /* <DEDUP_REMOVED lines=8> */
.L_x_13247:
[----:B------:R-:W-:Y:S05]  /*4c80*/  BSYNC B1 ;  /* 0x0000000000017941 */ /* 0x000fea0003800000 */
.L_x_13028:
[----:B------:R-:W-:-:S13]  /*4c90*/  ISETP.GE.AND P1, PT, R157, R4, PT ;  /* 0x000000049d00720c */ /* 0x000fda0003f26270 */
[----:B------:R-:W-:Y:S05]  /*4ca0*/  @P1 BRA `(.L_x_13015) ;  /* 0x0000000000101947 */ /* 0x000fea0003800000 */
[----:B------:R-:W1:Y:S04]  /*4cb0*/  @!P3 LDS.128 R4, [R75+0xe000] ;  /* 0x00e000004b04b984 */ /* 0x000e680000000c00 */
[----:B------:R-:W2:Y:S04]  /*4cc0*/  @!P2 LDS.128 R8, [R74+0xe000] ;  /* 0x00e000004a08a984 */ /* 0x000ea80000000c00 */
[----:B-1----:R1:W-:Y:S04]  /*4cd0*/  @!P3 STG.E.128 desc[UR40][R12.64], R4 ;  /* 0x000000040c00b986 */ /* 0x0023e8000c101d28 */
[----:B--2---:R1:W-:Y:S02]  /*4ce0*/  @!P2 STG.E.128 desc[UR40][R12.64+0x20], R8 ;  /* 0x000020080c00a986 */ /* 0x0043e4000c101d28 */
.L_x_13015:
[----:B------:R-:W-:Y:S05]  /*4cf0*/  BSYNC B0 ;  /* 0x0000000000007941 */ /* 0x000fea0003800000 */
.L_x_13007:
        /* <DEDUP_REMOVED lines=17> */
.L_x_13031:
[----:B------:R-:W-:Y:S05]  /*4e10*/  BSYNC B0 ;  /* 0x0000000000007941 */ /* 0x000fea0003800000 */
.L_x_13030:
[----:B------:R-:W2:Y:S01]  /*4e20*/  SYNCS.PHASECHK.TRANS64.TRYWAIT P0, [R76+URZ+0x132b0], R77 ;  /* 0x0132b04d4c0075a7 */ /* 0x000ea2000800017f */
[----:B------:R-:W-:Y:S04]  /*4e30*/  BSSY B0, `(.L_x_13032) ;  /* 0x0000002000007945 */ /* 0x000fe80003800000 */
[----:B--2---:R-:W-:Y:S05]  /*4e40*/  @!P0 BRA `(.L_x_13033) ;  /* 0x0000017c00708947 */ /* 0x004fea0003800000 */
.L_x_13248:
[----:B------:R-:W-:Y:S05]  /*4e50*/  BSYNC B0 ;  /* 0x0000000000007941 */ /* 0x000fea0003800000 */
.L_x_13032:
        /* <DEDUP_REMOVED lines=19> */
.L_x_13035:
[----:B------:R-:W-:Y:S05]  /*4f90*/  BSYNC B0 ;  /* 0x0000000000007941 */ /* 0x000fea0003800000 */
.L_x_13034:
[----:B-1----:R-:W5:Y:S01]  /*4fa0*/  LDL.LU R5, [R1+0x4] ;  /* 0x0000040001057983 */ /* 0x002f620000300800 */
[----:B------:R-:W-:Y:S01]  /*4fb0*/  VIADD R17, R17, 0x1 ;  /* 0x0000000111117836 */ /* 0x000fe20000000000 */
[----:B------:R-:W-:Y:S01]  /*4fc0*/  LOP3.LUT P6, RZ, R23, 0x2, RZ, 0xc0, !PT ;  /* 0x0000000217ff7812 */ /* 0x000fe200078cc0ff */
[----:B0-2---:R-:W-:Y:S01]  /*4fd0*/  @!P5 VIADD R76, R76, 0x132c0 ;  /* 0x000132c04c4cd836 */ /* 0x005fe20000000000 */
        /* <DEDUP_REMOVED lines=9> */
[----:B------:R-:W-:Y:S02]  /*5070*/  SEL R4, RZ, 0x1, P1 ;  /* 0x00000001ff047807 */ /* 0x000fe40000800000 */
[----:B------:R-:W-:Y:S02]  /*5080*/  PLOP3.LUT P0, PT, PT, PT, PT, 0x8, 0x0 ;  /* 0x000000000000781c */ /* 0x000fe40003f0e170 */
[----:B------:R-:W-:Y:S01]  /*5090*/  SEL R17, R17, RZ, P1 ;  /* 0x000000ff11117207 */ /* 0x000fe20000800000 */
[----:B------:R0:W-:Y:S01]  /*50a0*/  @!P5 SYNCS.ARRIVE.TRANS64.RED.A1T0 RZ, [R76+URZ], RZ ;  /* 0x000000ff4cffd9a7 */ /* 0x0001e2000810043f */
[----:B-----5:R-:W-:-:S05]  /*50b0*/  LOP3.LUT R5, R5, R4, RZ, 0x3c, !PT ;  /* 0x0000000405057212 */ /* 0x020fca00078e3cff */
[----:B------:R0:W-:Y:S01]  /*50c0*/  STL [R1+0x4], R5 ;  /* 0x0000040501007387 */ /* 0x0001e20000100800 */
[----:B------:R-:W-:Y:S05]  /*50d0*/  @P6 BRA `(.L_x_13036) ;  /* 0xffffffd400246947 */ /* 0x000fea000383ffff */
.L_x_13002:
[----:B------:R-:W2:Y:S01]  /*50e0*/  LDL R4, [R1+0x28] ;  /* 0x0000280001047983 */ /* 0x000ea20000100800 */
[----:B------:R-:W1:Y:S01]  /*50f0*/  LDC R0, c[0x0][0x448] ;  /* 0x00011200ff007b82 */ /* 0x000e620000000800 */
[----:B------:R-:W-:Y:S01]  /*5100*/  BSSY B0, `(.L_x_13037) ;  /* 0x0000011000007945 */ /* 0x000fe20003800000 */
[----:B------:R-:W-:Y:S02]  /*5110*/  MOV R104, RZ ;  /* 0x000000ff00687202 */ /* 0x000fe40000000f00 */
[----:B-1----:R-:W-:-:S13]  /*5120*/  ISETP.NE.AND P1, PT, R0, 0x1, PT ;  /* 0x000000010000780c */ /* 0x002fda0003f25270 */
[----:B------:R-:W1:Y:S08]  /*5130*/  @P1 LDC R0, c[0x0][0x44c] ;  /* 0x00011300ff001b82 */ /* 0x000e700000000800 */
[----:B0-----:R-:W0:Y:S01]  /*5140*/  @P1 LDC R5, c[0x0][0x450] ;  /* 0x00011400ff051b82 */ /* 0x001e220000000800 */
[----:B--2---:R-:W-:-:S04]  /*5150*/  VIADD R3, R4, 0xbf ;  /* 0x000000bf04037836 */ /* 0x004fc80000000000 */
[----:B-1----:R-:W-:-:S05]  /*5160*/  @P1 IMAD.HI.U32 R0, R3, R0, RZ ;  /* 0x0000000003001227 */ /* 0x002fca00078e00ff */
[----:B0-----:R-:W-:-:S05]  /*5170*/  @P1 SHF.R.U32.HI R3, RZ, R5, R0 ;  /* 0x00000005ff031219 */ /* 0x001fca0000011600 */
[----:B------:R-:W-:-:S04]  /*5180*/  IMAD.IADD R3, R32, 0x1, R3 ;  /* 0x0000000120037824 */ /* 0x000fc800078e0203 */
[----:B------:R-:W-:-:S05]  /*5190*/  IMAD.HI R3, R3, 0x66666667, RZ ;  /* 0x6666666703037827 */ /* 0x000fca00078e02ff */
[----:B------:R-:W-:-:S04]  /*51a0*/  SHF.R.U32.HI R0, RZ, 0x1f, R3 ;  /* 0x0000001fff007819 */ /* 0x000fc80000011603 */
[----:B------:R-:W-:-:S04]  /*51b0*/  LEA.HI.SX32 R0, R3, R0, 0x1a ;  /* 0x0000000003007211 */ /* 0x000fc800078fd2ff */
[----:B------:R-:W-:-:S04]  /*51c0*/  VIMNMX R27, R27, R0, PT ;  /* 0x000000001b1b7248 */ /* 0x000fc80003fe0100 */
[----:B------:R-:W-:Y:S01]  /*51d0*/  ISETP.GE.AND P1, PT, R27, 0x1, PT ;  /* 0x000000011b00780c */ /* 0x000fe20003f26270 */
[----:B------:R-:W-:-:S12]  /*51e0*/  @P0 BRA `(.L_x_13038) ;  /* 0x0000000000080947 */ /* 0x000fd80003800000 */
[----:B------:R-:W0:Y:S02]  /*51f0*/  FENCE.VIEW.ASYNC.G ;  /* 0x00000000000073c6 */ /* 0x000e240000000100 */
[----:B0-----:R-:W-:Y:S06]  /*5200*/  BAR.ARV 0xc, 0x200 ;  /* 0x0308000000007b1d */ /* 0x001fec0000002000 */
.L_x_13038:
[----:B------:R-:W-:Y:S05]  /*5210*/  BSYNC B0 ;  /* 0x0000000000007941 */ /* 0x000fea0003800000 */
.L_x_13037:
        /* <DEDUP_REMOVED lines=33> */
.L_x_13040:
[----:B------:R-:W-:Y:S05]  /*5430*/  BSYNC B0 ;  /* 0x0000000000007941 */ /* 0x000fea0003800000 */
.L_x_13039:
[----:B------:R-:W2:Y:S01]  /*5440*/  LDL R0, [R1+0x60] ;  /* 0x0000600001007983 */ /* 0x000ea20000100800 */
[----:B------:R-:W-:Y:S02]  /*5450*/  PLOP3.LUT P0, PT, PT, PT, PT, 0x80, 0x0 ;  /* 0x000000000000781c */ /* 0x000fe40003f0f070 */
[----:B----4-:R-:W-:Y:S01]  /*5460*/  CS2R R28, SRZ ;  /* 0x00000000001c7805 */ /* 0x010fe2000001ff00 */
        /* <DEDUP_REMOVED lines=46> */
[----:B---3--:R-:W-:Y:S01]  /*5750*/  MOV R12, 0x1 ;  /* 0x00000001000c7802 */ /* 0x008fe20000000f00 */
[----:B------:R-:W-:Y:S02]  /*5760*/  IMAD.U32 R7, RZ, RZ, UR7 ;  /* 0x00000007ff077e24 */ /* 0x000fe4000f8e00ff */
[----:B------:R-:W-:-:S02]  /*5770*/  IMAD.U32 R10, RZ, RZ, UR4 ;  /* 0x00000004ff0a7e24 */ /* 0x000fc4000f8e00ff */
[----:B------:R-:W-:Y:S02]  /*5780*/  IMAD.U32 R11, RZ, RZ, UR5 ;  /* 0x00000005ff0b7e24 */ /* 0x000fe4000f8e00ff */
[----:B------:R-:W-:Y:S02]  /*5790*/  IMAD.MOV.U32 R8, RZ, RZ, 0x70 ;  /* 0x00000070ff087424 */ /* 0x000fe400078e00ff */
[----:B0-----:R-:W-:-:S07]  /*57a0*/  IMAD.MOV.U32 R13, RZ, RZ, RZ ;  /* 0x000000ffff0d7224 */ /* 0x001fce00078e00ff */
[----:B------:R-:W-:-:S07]  /*57b0*/  LEPC R20, `(.L_x_13043) ;  /* 0x000000001014794e */ /* 0x000fce0000000000 */
[----:B-1---5:R-:W-:Y:S05]  /*57c0*/  CALL.ABS.NOINC R2 ;  /* 0x0000000002007343 */ /* 0x022fea0003c00000 */
.L_x_13043:
[----:B------:R-:W-:Y:S05]  /*57d0*/  BSYNC B6 ;  /* 0x0000000000067941 */ /* 0x000fea0003800000 */
.L_x_13042:
[----:B------:R-:W2:Y:S01]  /*57e0*/  LDL R2, [R1+0x5c] ;  /* 0x00005c0001027983 */ /* 0x000ea20000100800 */
[----:B------:R-:W-:Y:S01]  /*57f0*/  ULDC.64 UR4, c[0x0][0x990] ;  /* 0x0002640000047ab9 */ /* 0x000fe20000000a00 */
[----:B------:R-:W-:Y:S02]  /*5800*/  ULDC.64 UR6, c[0x0][0x998] ;  /* 0x0002660000067ab9 */ /* 0x000fe40000000a00 */
[----:B------:R-:W4:Y:S04]  /*5810*/  LDL R21, [R1+0x48] ;  /* 0x0000480001157983 */ /* 0x000f280000100800 */
[----:B------:R-:W4:Y:S01]  /*5820*/  LDL R20, [R1+0x34] ;  /* 0x0000340001147983 */ /* 0x000f220000100800 */
[----:B------:R-:W-:Y:S02]  /*5830*/  ISETP.NE.U32.AND P0, PT, RZ, UR4, PT ;  /* 0x00000004ff007c0c */ /* 0x000fe4000bf05070 */
[----:B------:R-:W-:-:S02]  /*5840*/  ISETP.NE.U32.AND P1, PT, RZ, UR6, PT ;  /* 0x00000006ff007c0c */ /* 0x000fc4000bf25070 */
[----:B------:R-:W-:Y:S02]  /*5850*/  ISETP.NE.AND.EX P0, PT, RZ, UR5, PT, P0 ;  /* 0x00000005ff007c0c */ /* 0x000fe4000bf05300 */
[----:B------:R-:W-:-:S11]  /*5860*/  ISETP.NE.AND.EX P1, PT, RZ, UR7, PT, P1 ;  /* 0x00000007ff007c0c */ /* 0x000fd6000bf25310 */
[----:B------:R-:W2:Y:S08]  /*5870*/  @P0 LDC.64 R6, c[0x0][0x9a8] ;  /* 0x00026a00ff060b82 */ /* 0x000eb00000000a00 */
[----:B------:R-:W0:Y:S08]  /*5880*/  @P1 LDC.64 R8, c[0x0][0x9b8] ;  /* 0x00026e00ff081b82 */ /* 0x000e300000000a00 */
[----:B------:R-:W1:Y:S08]  /*5890*/  @P0 LDC.64 R10, c[0x0][0x9b0] ;  /* 0x00026c00ff0a0b82 */ /* 0x000e700000000a00 */
[----:B---3--:R-:W3:Y:S01]  /*58a0*/  @P1 LDC.64 R12, c[0x0][0x9c0] ;  /* 0x00027000ff0c1b82 */ /* 0x008ee20000000a00 */
[----:B--2---:R-:W-:-:S02]  /*58b0*/  @P0 IMAD R0, R2, R6, RZ ;  /* 0x0000000602000224 */ /* 0x004fc400078e02ff */
[----:B0-----:R-:W-:Y:S02]  /*58c0*/  @P1 IMAD R2, R2, R8, RZ ;  /* 0x0000000802021224 */ /* 0x001fe400078e02ff */
[C---:B----4-:R-:W-:Y:S02]  /*58d0*/  @P0 IMAD R7, R21.reuse, R7, R0 ;  /* 0x0000000715070224 */ /* 0x050fe400078e0200 */
[C---:B------:R-:W-:Y:S02]  /*58e0*/  @P1 IMAD R9, R21.reuse, R9, R2 ;  /* 0x0000000915091224 */ /* 0x040fe400078e0202 */
[----:B------:R-:W-:-:S04]  /*58f0*/  @P0 IMAD.WIDE.U32 R2, R21, R6, RZ ;  /* 0x0000000615020225 */ /* 0x000fc800078e00ff */
[----:B------:R-:W-:-:S04]  /*5900*/  @P1 IMAD.WIDE.U32 R4, R21, R8, RZ ;  /* 0x0000000815041225 */ /* 0x000fc800078e00ff */
[----:B------:R-:W-:Y:S02]  /*5910*/  @P0 IMAD.IADD R3, R3, 0x1, R7 ;  /* 0x0000000103030824 */ /* 0x000fe400078e0207 */
[----:B------:R-:W-:Y:S02]  /*5920*/  @P1 IMAD.IADD R5, R5, 0x1, R9 ;  /* 0x0000000105051824 */ /* 0x000fe400078e0209 */
[----:B-1----:R-:W-:-:S04]  /*5930*/  @P0 IMAD.WIDE.U32 R2, R20, R10, R2 ;  /* 0x0000000a14020225 */ /* 0x002fc800078e0002 */
[----:B---3--:R-:W-:Y:S01]  /*5940*/  @P1 IMAD.WIDE.U32 R6, R20, R12, R4 ;  /* 0x0000000c14061225 */ /* 0x008fe200078e0004 */
        /* <DEDUP_REMOVED lines=26> */
.L_x_13047:
[----:B-1----:R1:W2:Y:S02]  /*5af0*/  SYNCS.PHASECHK.TRANS64.TRYWAIT P0, [R16+URZ+0x13200], R3 ;  /* 0x01320003100075a7 */ /* 0x0022a4000800017f */
[----:B--2---:R-:W-:Y:S05]  /*5b00*/  @!P0 NANOSLEEP.SYNCS 0x989680 ;  /* 0x009896800000895d */ /* 0x004fea0003900000 */
[----:B------:R-:W2:Y:S02]  /*5b10*/  @!P0 SYNCS.PHASECHK.TRANS64 P0, [R16+URZ+0x13200], R3 ;  /* 0x01320003100085a7 */ /* 0x000ea4000800007f */
[----:B--2---:R-:W-:Y:S05]  /*5b20*/  @!P0 BRA `(.L_x_13047) ;  /* 0xfffffffc00f08947 */ /* 0x004fea000383ffff */
.L_x_13046:
[----:B------:R-:W-:Y:S05]  /*5b30*/  BSYNC B0 ;  /* 0x0000000000007941 */ /* 0x000fea0003800000 */
.L_x_13045:
[----:B------:R-:W-:Y:S05]  /*5b40*/  BRA `(.L_x_13048) ;  /* 0x0000002800f47947 */ /* 0x000fea0003800000 */
.L_x_13044:
        /* <DEDUP_REMOVED lines=30> */
.L_x_13050:
[----:B------:R-:W-:Y:S05]  /*5d30*/  BSYNC B6 ;  /* 0x0000000000067941 */ /* 0x000fea0003800000 */
.L_x_13049:
[----:B------:R-:W2:Y:S01]  /*5d40*/  LDL R20, [R1+0x28] ;  /* 0x0000280001147983 */ /* 0x000ea20000100800 */
[----:B------:R-:W-:Y:S01]  /*5d50*/  ULDC.U8 UR4, c[0x0][0x410] ;  /* 0x0001040000047ab9 */ /* 0x000fe20000000000 */
[----:B------:R-:W-:Y:S01]  /*5d60*/  BSSY B0, `(.L_x_13051) ;  /* 0x0000293000007945 */ /* 0x000fe20003800000 */
[----:B------:R-:W-:Y:S01]  /*5d70*/  ISETP.NE.AND P0, PT, RZ, UR4, PT ;  /* 0x00000004ff007c0c */ /* 0x000fe2000bf05270 */
[----:B--2---:R-:W-:-:S12]  /*5d80*/  IMAD.IADD R10, R157, 0x1, R20 ;  /* 0x000000019d0a7824 */ /* 0x004fd800078e0214 */
[----:B------:R-:W-:Y:S05]  /*5d90*/  @!P0 BRA `(.L_x_13052) ;  /* 0x00000014003c8947 */ /* 0x000fea0003800000 */
        /* <DEDUP_REMOVED lines=32> */
.L_x_13254:
[----:B0-----:R-:W5:Y:S04]  /*5fa0*/  LDL R5, [R1+0x20] ;  /* 0x0000200001057983 */ /* 0x001f680000100800 */
[----:B------:R-:W2:Y:S01]  /*5fb0*/  LDL R6, [R1+0x58] ;  /* 0x0000580001067983 */ /* 0x000ea20000100800 */
[----:B------:R-:W-:Y:S01]  /*5fc0*/  BSSY B1, `(.L_x_13054) ;  /* 0x0000023000017945 */ /* 0x000fe20003800000 */
[----:B------:R-:W-:Y:S02]  /*5fd0*/  CS2R R20, SRZ ;  /* 0x0000000000147805 */ /* 0x000fe4000001ff00 */
        /* <DEDUP_REMOVED lines=33> */
.L_x_13055:
[----:B------:R-:W-:Y:S05]  /*61f0*/  BSYNC B1 ;  /* 0x0000000000017941 */ /* 0x000fea0003800000 */
.L_x_13054:
[----:B------:R-:W2:Y:S01]  /*6200*/  SYNCS.PHASECHK.TRANS64.TRYWAIT P0, [R16+URZ+0x13200], R5 ;  /* 0x01320005100075a7 */ /* 0x000ea2000800017f */
[----:B------:R-:W-:Y:S01]  /*6210*/  IMAD R25, R25, -0xc0, R24 ;  /* 0xffffff4019197824 */ /* 0x000fe200078e0218 */
[----:B------:R-:W-:Y:S04]  /*6220*/  BSSY B1, `(.L_x_13056) ;  /* 0x0000004000017945 */ /* 0x000fe80003800000 */
[----:B-1----:R-:W-:-:S04]  /*6230*/  VIMNMX R0, R25, 0xc0, PT ;  /* 0x000000c019007848 */ /* 0x002fc80003fe0100 */
[----:B------:R-:W-:Y:S01]  /*6240*/  ISETP.GE.AND P1, PT, R157, R0, PT ;  /* 0x000000009d00720c */ /* 0x000fe20003f26270 */
[----:B--2---:R-:W-:-:S12]  /*6250*/  @!P0 BRA `(.L_x_13057) ;  /* 0x0000016800ec8947 */ /* 0x004fd80003800000 */
.L_x_13255:
[----:B------:R-:W-:Y:S05]  /*6260*/  BSYNC B1 ;  /* 0x0000000000017941 */ /* 0x000fea0003800000 */
.L_x_13056:
        /* <DEDUP_REMOVED lines=50> */
[CC--:B------:R-:W-:Y:S01]  /*6590*/  FMUL.FTZ R32, R12.reuse, R30.reuse ;  /* 0x0000001e0c207220 */ /* 0x0c0fe20000410000 */
        /* <DEDUP_REMOVED lines=77> */
.L_x_13060:
[----:B------:R-:W-:Y:S05]  /*6a70*/  BSYNC B1 ;  /* 0x0000000000017941 */ /* 0x000fea0003800000 */
.L_x_13059:
[----:B------:R-:W-:Y:S05]  /*6a80*/  @P1 BRA `(.L_x_13058) ;  /* 0x0000001c00001947 */ /* 0x000fea0003800000 */
[----:B0-----:R-:W2:Y:S01]  /*6a90*/  LDL R0, [R1+0x70] ;  /* 0x0000700001007983 */ /* 0x001ea20000100800 */
[----:B-----5:R-:W-:Y:S01]  /*6aa0*/  IMAD.IADD R3, R16, 0x1, R39 ;  /* 0x0000000110037824 */ /* 0x020fe200078e0227 */
[----:B------:R-:W-:Y:S02]  /*6ab0*/  SHF.R.U32.HI R13, RZ, 0x8, R11 ;  /* 0x00000008ff0d7819 */ /* 0x000fe4000001160b */
[----:B------:R-:W-:Y:S02]  /*6ac0*/  SHF.R.U32.HI R24, RZ, 0x8, R9 ;  /* 0x00000008ff187819 */ /* 0x000fe40000011609 */
[----:B------:R-:W-:Y:S02]  /*6ad0*/  SHF.R.U32.HI R15, RZ, 0x8, R8 ;  /* 0x00000008ff0f7819 */ /* 0x000fe40000011608 */
[----:B----4-:R-:W-:Y:S02]  /*6ae0*/  LOP3.LUT R14, R11, 0xff, RZ, 0xc0, !PT ;  /* 0x000000ff0b0e7812 */ /* 0x010fe400078ec0ff */
        /* <DEDUP_REMOVED lines=25> */
[----:B--2---:R-:W-:Y:S01]  /*6c80*/  LOP3.LUT P0, RZ, R0, 0x2, RZ, 0xc0, !PT ;  /* 0x0000000200ff7812 */ /* 0x004fe2000780c0ff */
[----:B------:R-:W-:-:S12]  /*6c90*/  VIADD R0, R3, 0x20 ;  /* 0x0000002003007836 */ /* 0x000fd80000000000 */
[----:B------:R-:W-:Y:S01]  /*6ca0*/  @P0 VIADD R0, R3, 0xffffffe0 ;  /* 0xffffffe003000836 */ /* 0x000fe20000000000 */
[----:B------:R-:W-:-:S04]  /*6cb0*/  SHF.R.U32.HI R3, RZ, 0x8, R10 ;  /* 0x00000008ff037819 */ /* 0x000fc8000001160a */
[----:B-1----:R-:W0:Y:S01]  /*6cc0*/  LDS.128 R4, [R0+0xb000] ;  /* 0x00b0000000047984 */ /* 0x002e220000000c00 */
        /* <DEDUP_REMOVED lines=18> */
[----:B------:R-:W-:Y:S01]  /*6df0*/  FMUL.FTZ R27, R8, R14 ;  /* 0x0000000e081b7220 */ /* 0x000fe20000410000 */
        /* <DEDUP_REMOVED lines=73> */
.L_x_13052:
        /* <DEDUP_REMOVED lines=29> */
[----:B------:R-:W2:Y:S04]  /*7460*/  SHFL.IDX PT, R3, R3, RZ, 0x1e1f ;  /* 0x001e1fff03037589 */ /* 0x000ea800000e0000 */
[----:B------:R-:W3:Y:S04]  /*7470*/  SHFL.IDX PT, R20, R20, RZ, 0x1e1f ;  /* 0x001e1fff14147589 */ /* 0x000ee800000e0000 */
[----:B------:R0:W4:Y:S02]  /*7480*/  SHFL.IDX PT, R14, R4, RZ, 0x1e1f ;  /* 0x001e1fff040e7589 */ /* 0x00012400000e0000 */
.L_x_13261:
        /* <DEDUP_REMOVED lines=26> */
.L_x_13063:
[----:B------:R-:W-:Y:S05]  /*7630*/  BSYNC B1 ;  /* 0x0000000000017941 */ /* 0x000fea0003800000 */
.L_x_13062:
[----:B------:R-:W2:Y:S01]  /*7640*/  SYNCS.PHASECHK.TRANS64.TRYWAIT P1, [R16+URZ+0x13200], R21 ;  /* 0x01320015100075a7 */ /* 0x000ea2000802017f */
[----:B------:R-:W-:Y:S01]  /*7650*/  IMAD R25, R25, -0xc0, R24 ;  /* 0xffffff4019197824 */ /* 0x000fe200078e0218 */
[----:B------:R-:W-:Y:S01]  /*7660*/  ISETP.GE.AND P0, PT, R18, R27, PT ;  /* 0x0000001b1200720c */ /* 0x000fe20003f06270 */
[----:B------:R-:W-:Y:S03]  /*7670*/  BSSY B1, `(.L_x_13064) ;  /* 0x0000004000017945 */ /* 0x000fe60003800000 */
[----:B-1----:R-:W-:-:S04]  /*7680*/  VIMNMX R0, R25, 0xc0, PT ;  /* 0x000000c019007848 */ /* 0x002fc80003fe0100 */
[----:B------:R-:W-:Y:S01]  /*7690*/  ISETP.GE.OR P0, PT, R157, R0, P0 ;  /* 0x000000009d00720c */ /* 0x000fe20000706670 */
[----:B--2---:R-:W-:-:S12]  /*76a0*/  @!P1 BRA `(.L_x_13065) ;  /* 0x0000015800589947 */ /* 0x004fd80003800000 */
.L_x_13262:
[----:B------:R-:W-:Y:S05]  /*76b0*/  BSYNC B1 ;  /* 0x0000000000017941 */ /* 0x000fea0003800000 */
.L_x_13064:
[----:B------:R-:W-:Y:S05]  /*76c0*/  @P0 BRA `(.L_x_13058) ;  /* 0x0000000c00f00947 */ /* 0x000fea0003800000 */
[----:B------:R-:W2:Y:S04]  /*76d0*/  LDL R35, [R1+0x38] ;  /* 0x0000380001237983 */ /* 0x000ea80000100800 */
[----:B------:R-:W2:Y:S04]  /*76e0*/  LDL R31, [R1+0x3c] ;  /* 0x00003c00011f7983 */ /* 0x000ea80000100800 */
[----:B------:R-:W2:Y:S04]  /*76f0*/  LDL R29, [R1+0x40] ;  /* 0x00004000011d7983 */ /* 0x000ea80000100800 */
[----:B------:R-:W2:Y:S01]  /*7700*/  LDL R52, [R1+0x80] ;  /* 0x0000800001347983 */ /* 0x000ea20000100800 */
[----:B-----5:R-:W-:-:S02]  /*7710*/  SHF.R.U32.HI R0, RZ, 0x8, R8 ;  /* 0x00000008ff007819 */ /* 0x020fc40000011608 */
[----:B------:R-:W-:Y:S02]  /*7720*/  LOP3.LUT R3, R8, 0xff, RZ, 0xc0, !PT ;  /* 0x000000ff08037812 */ /* 0x000fe400078ec0ff */
[----:B------:R-:W-:Y:S02]  /*7730*/  LOP3.LUT R0, R0, 0xff, RZ, 0xc0, !PT ;  /* 0x000000ff00007812 */ /* 0x000fe400078ec0ff */
[----:B------:R-:W-:Y:S02]  /*7740*/  SHF.R.U32.HI R25, RZ, 0x8, R9 ;  /* 0x00000008ff197819 */ /* 0x000fe40000011609 */
[----:B---3--:R-:W-:Y:S02]  /*7750*/  PRMT R20, R0, 0x7604, R3 ;  /* 0x0000760400147816 */ /* 0x008fe40000000003 */
[----:B0-----:R-:W-:Y:S02]  /*7760*/  LOP3.LUT R13, R9, 0xff, RZ, 0xc0, !PT ;  /* 0x000000ff090d7812 */ /* 0x001fe400078ec0ff */
[----:B------:R-:W-:-:S02]  /*7770*/  SHF.R.U32.HI R3, RZ, 0x8, R10 ;  /* 0x00000008ff037819 */ /* 0x000fc4000001160a */
[----:B------:R-:W-:Y:S02]  /*7780*/  LOP3.LUT R0, R25, 0xff, RZ, 0xc0, !PT ;  /* 0x000000ff19007812 */ /* 0x000fe400078ec0ff */
[----:B------:R-:W-:Y:S02]  /*7790*/  LOP3.LUT R12, R10, 0xff, RZ, 0xc0, !PT ;  /* 0x000000ff0a0c7812 */ /* 0x000fe400078ec0ff */
[----:B------:R-:W-:Y:S02]  /*77a0*/  LOP3.LUT R3, R3, 0xff, RZ, 0xc0, !PT ;  /* 0x000000ff03037812 */ /* 0x000fe400078ec0ff */
[----:B------:R-:W-:Y:S01]  /*77b0*/  PRMT R30, R0, 0x7604, R13 ;  /* 0x00007604001e7816 */ /* 0x000fe2000000000d */
[----:B------:R-:W-:Y:S01]  /*77c0*/  IMAD.IADD R0, R18, 0x1, R27 ;  /* 0x0000000112007824 */ /* 0x000fe200078e021b */
[----:B-1----:R-:W-:Y:S02]  /*77d0*/  SHF.R.U32.HI R21, RZ, 0x8, R4 ;  /* 0x00000008ff157819 */ /* 0x002fe40000011604 */
[----:B------:R-:W-:-:S02]  /*77e0*/  PRMT R32, R3, 0x7604, R12 ;  /* 0x0000760403207816 */ /* 0x000fc4000000000c */
[----:B------:R-:W-:Y:S02]  /*77f0*/  LOP3.LUT R24, R4, 0xff, RZ, 0xc0, !PT ;  /* 0x000000ff04187812 */ /* 0x000fe400078ec0ff */
[----:B------:R-:W-:Y:S02]  /*7800*/  LOP3.LUT R21, R21, 0xff, RZ, 0xc0, !PT ;  /* 0x000000ff15157812 */ /* 0x000fe400078ec0ff */
[----:B------:R-:W-:Y:S02]  /*7810*/  SHF.R.U32.HI R3, RZ, 0x8, R6 ;  /* 0x00000008ff037819 */ /* 0x000fe40000011606 */
[----:B----4-:R-:W-:Y:S02]  /*7820*/  SHF.R.U32.HI R14, RZ, 0x8, R11 ;  /* 0x00000008ff0e7819 */ /* 0x010fe4000001160b */
[----:B------:R-:W-:Y:S02]  /*7830*/  PRMT R33, R21, 0x7604, R24 ;  /* 0x0000760415217816 */ /* 0x000fe40000000018 */
[----:B------:R-:W-:-:S02]  /*7840*/  SHF.R.U32.HI R27, RZ, 0x8, R7 ;  /* 0x00000008ff1b7819 */ /* 0x000fc40000011607 */
[----:B------:R-:W-:Y:S02]  /*7850*/  LOP3.LUT R25, R3, 0xff, RZ, 0xc0, !PT ;  /* 0x000000ff03197812 */ /* 0x000fe400078ec0ff */
[----:B------:R-:W-:Y:S02]  /*7860*/  SHF.R.U32.HI R21, RZ, 0x8, R5 ;  /* 0x00000008ff157819 */ /* 0x000fe40000011605 */
[----:B------:R-:W-:Y:S02]  /*7870*/  LOP3.LUT R15, R11, 0xff, RZ, 0xc0, !PT ;  /* 0x000000ff0b0f7812 */ /* 0x000fe400078ec0ff */
        /* <DEDUP_REMOVED lines=9> */
[----:B--2---:R-:W-:Y:S02]  /*7910*/  LOP3.LUT R0, R35, 0x30, R0, 0xf8, !PT ;  /* 0x0000003023007812 */ /* 0x004fe400078ef800 */
[----:B------:R-:W-:Y:S02]  /*7920*/  PRMT R35, R21, 0x7604, R24 ;  /* 0x0000760415237816 */ /* 0x000fe40000000018 */
[----:B------:R-:W-:Y:S02]  /*7930*/  LOP3.LUT R3, R0, R31, RZ, 0x3c, !PT ;  /* 0x0000001f00037212 */ /* 0x000fe400078e3cff */
[----:B------:R-:W-:Y:S02]  /*7940*/  SHF.R.U32.HI R21, RZ, 0x10, R9 ;  /* 0x00000010ff157819 */ /* 0x000fe40000011609 */
[----:B------:R-:W-:Y:S02]  /*7950*/  IADD3 R0, R16, R29, R3 ;  /* 0x0000001d10007210 */ /* 0x000fe40007ffe003 */
[----:B------:R-:W-:Y:S01]  /*7960*/  SHF.R.U32.HI R3, RZ, 0x10, R8 ;  /* 0x00000010ff037819 */ /* 0x000fe20000011608 */
[----:B------:R-:W0:Y:S01]  /*7970*/  LDS.128 R12, [R52+0xb000] ;  /* 0x00b00000340c7984 */ /* 0x000e220000000c00 */
[----:B------:R-:W-:-:S02]  /*7980*/  LOP3.LUT R21, R21, 0xff, RZ, 0xc0, !PT ;  /* 0x000000ff15157812 */ /* 0x000fc400078ec0ff */
[----:B------:R-:W-:Y:S01]  /*7990*/  LOP3.LUT R3, R3, 0xff, RZ, 0xc0, !PT ;  /* 0x000000ff03037812 */ /* 0x000fe200078ec0ff */
[----:B------:R-:W1:Y:S01]  /*79a0*/  LDS.128 R24, [R0+0xb000] ;  /* 0x00b0000000187984 */ /* 0x000e620000000c00 */
[----:B------:R-:W-:Y:S02]  /*79b0*/  SHF.R.U32.HI R31, RZ, 0x10, R11 ;  /* 0x00000010ff1f7819 */ /* 0x000fe4000001160b */
[----:B------:R-:W-:Y:S02]  /*79c0*/  PRMT R3, R3, 0x7054, R20 ;  /* 0x0000705403037816 */ /* 0x000fe40000000014 */
[----:B------:R-:W-:Y:S02]  /*79d0*/  SHF.R.U32.HI R29, RZ, 0x10, R10 ;  /* 0x00000010ff1d7819 */ /* 0x000fe4000001160a */
        /* <DEDUP_REMOVED lines=8> */
[----:B------:R-:W-:Y:S02]  /*7a60*/  SHF.R.U32.HI R34, RZ, 0x10, R7 ;  /* 0x00000010ff227819 */ /* 0x000fe40000011607 */
[----:B------:R-:W-:Y:S02]  /*7a70*/  PRMT R29, R29, 0x7054, R32 ;  /* 0x000070541d1d7816 */ /* 0x000fe40000000020 */
[----:B------:R-:W-:Y:S02]  /*7a80*/  PRMT R33, R20, 0x7054, R33 ;  /* 0x0000705414217816 */ /* 0x000fe40000000021 */
[----:B------:R-:W-:Y:S02]  /*7a90*/  SHF.R.U32.HI R32, RZ, 0x10, R6 ;  /* 0x00000010ff207819 */ /* 0x000fe40000011606 */
[----:B------:R-:W-:Y:S02]  /*7aa0*/  PRMT R35, R30, 0x7054, R35 ;  /* 0x000070541e237816 */ /* 0x000fe40000000023 */
[----:B------:R-:W-:-:S02]  /*7ab0*/  LOP3.LUT R34, R34, 0xff, RZ, 0xc0, !PT ;  /* 0x000000ff22227812 */ /* 0x000fc400078ec0ff */
[----:B------:R-:W-:Y:S02]  /*7ac0*/  LOP3.LUT R20, R33, 0xff000000, R4, 0xf8, !PT ;  /* 0xff00000021147812 */ /* 0x000fe400078ef804 */
[----:B------:R-:W-:Y:S02]  /*7ad0*/  LOP3.LUT R32, R32, 0xff, RZ, 0xc0, !PT ;  /* 0x000000ff20207812 */ /* 0x000fe400078ec0ff */
[----:B------:R-:W-:Y:S02]  /*7ae0*/  LOP3.LUT R33, R35, 0xff000000, R5, 0xf8, !PT ;  /* 0xff00000023217812 */ /* 0x000fe400078ef805 */
[----:B------:R-:W-:Y:S02]  /*7af0*/  LOP3.LUT R8, R3, 0xff000000, R8, 0xf8, !PT ;  /* 0xff00000003087812 */ /* 0x000fe400078ef808 */
[----:B------:R-:W-:Y:S02]  /*7b00*/  LOP3.LUT R30, R21, 0xff000000, R9, 0xf8, !PT ;  /* 0xff000000151e7812 */ /* 0x000fe400078ef809 */
[----:B------:R-:W-:-:S02]  /*7b10*/  PRMT R39, R34, 0x7054, R39 ;  /* 0x0000705422277816 */ /* 0x000fc40000000027 */
[----:B------:R-:W-:Y:S02]  /*7b20*/  LOP3.LUT R3, R29, 0xff000000, R10, 0xf8, !PT ;  /* 0xff0000001d037812 */ /* 0x000fe400078ef80a */
        /* <DEDUP_REMOVED lines=10> */
[----:B------:R-:W-:Y:S02]  /*7bd0*/  F2FP.F16.E4M3.UNPACK_B R12, R30 ;  /* 0x0000001eff0c723e */ /* 0x000fe400020006ff */
        /* <DEDUP_REMOVED lines=8> */
[-C--:B------:R-:W-:Y:S01]  /*7c60*/  F2FP.F16.E4M3.UNPACK_B R32, R27.reuse ;  /* 0x0000001bff20723e */ /* 0x080fe200020006ff */
[----:B------:R-:W-:Y:S01]  /*7c70*/  HADD2.F32 R11, -RZ, R11.H1_H1 ;  /* 0x3000000bff0b7230 */ /* 0x000fe20000004100 */
[----:B------:R-:W-:-:S02]  /*7c80*/  F2FP.F16.E4M3.UNPACK_B R37, R27.H1 ;  /* 0x0000001bff25723e */ /* 0x000fc400030006ff */
[-C--:B------:R-:W-:Y:S01]  /*7c90*/  F2FP.F16.E4M3.UNPACK_B R27, R24.reuse ;  /* 0x00000018ff1b723e */ /* 0x080fe200020006ff */
[C---:B------:R-:W-:Y:S01]  /*7ca0*/  FMUL.FTZ R40, R6.reuse, R15 ;  /* 0x0000000f06287220 */ /* 0x040fe20000410000 */
[----:B------:R-:W-:Y:S01]  /*7cb0*/  F2FP.F16.E4M3.UNPACK_B R35, R24.H1 ;  /* 0x00000018ff23723e */ /* 0x000fe200030006ff */
[----:B------:R-:W-:Y:S01]  /*7cc0*/  FMUL.FTZ R24, R6, R39 ;  /* 0x0000002706187220 */ /* 0x000fe20000410000 */
[----:B------:R-:W-:Y:S01]  /*7cd0*/  F2FP.F16.E4M3.UNPACK_B R25, R25.H1 ;  /* 0x00000019ff19723e */ /* 0x000fe200030006ff */
[----:B------:R-:W-:Y:S01]  /*7ce0*/  FMUL.FTZ R43, R11, R38 ;  /* 0x000000260b2b7220 */ /* 0x000fe20000410000 */
[----:B------:R-:W-:Y:S01]  /*7cf0*/  F2FP.F16.E4M3.UNPACK_B R30, R30.H1 ;  /* 0x0000001eff1e723e */ /* 0x000fe200030006ff */
[C---:B------:R-:W-:Y:S01]  /*7d00*/  FFMA.FTZ R6, R9.reuse, R15, -R24 ;  /* 0x0000000f09067223 */ /* 0x040fe20000010818 */
        /* <DEDUP_REMOVED lines=9> */
[----:B------:R-:W-:Y:S01]  /*7da0*/  FFMA.FTZ R11, R10, R24, -R43 ;  /* 0x000000180a0b7223 */ /* 0x000fe2000001082b */
[----:B------:R-:W-:Y:S02]  /*7db0*/  HADD2.F32 R15, -RZ, R21.H0_H0 ;  /* 0x20000015ff0f7230 */ /* 0x000fe40000004100 */
[----:B------:R-:W-:Y:S01]  /*7dc0*/  FMUL.FTZ R42, R12, R40 ;  /* 0x000000280c2a7220 */ /* 0x000fe20000410000 */
[----:B------:R-:W-:Y:S01]  /*7dd0*/  FFMA.FTZ R10, R10, R38, R45 ;  /* 0x000000260a0a7223 */ /* 0x000fe2000001002d */
        /* <DEDUP_REMOVED lines=8> */
[-C--:B------:R-:W-:Y:S01]  /*7e60*/  F2FP.F16.E4M3.UNPACK_B R5, R14.reuse ;  /* 0x0000000eff05723e */ /* 0x080fe200020006ff */
[----:B------:R-:W-:Y:S01]  /*7e70*/  HADD2.F32 R25, -RZ, R25.H1_H1 ;  /* 0x30000019ff197230 */ /* 0x000fe20000004100 */
[----:B------:R-:W-:Y:S01]  /*7e80*/  F2FP.F16.E4M3.UNPACK_B R14, R14.H1 ;  /* 0x0000000eff0e723e */ /* 0x000fe200030006ff */
        /* <DEDUP_REMOVED lines=13> */
[----:B------:R-:W-:Y:S01]  /*7f60*/  HADD2.F32 R39, -RZ, R38.H1_H1 ;  /* 0x30000026ff277230 */ /* 0x000fe20000004100 */
[----:B------:R-:W-:Y:S01]  /*7f70*/  F2FP.F16.E4M3.UNPACK_B R38, R34.H1 ;  /* 0x00000022ff26723e */ /* 0x000fe200030006ff */
[----:B------:R-:W-:Y:S01]  /*7f80*/  FFMA.FTZ R24, R24, R43, R44 ;  /* 0x0000002b18187223 */ /* 0x000fe2000001002c */
[----:B------:R-:W-:Y:S01]  /*7f90*/  HADD2.F32 R43, -RZ, R41.H0_H0 ;  /* 0x20000029ff2b7230 */ /* 0x000fe20000004100 */
[----:B------:R-:W-:Y:S01]  /*7fa0*/  F2FP.SATFINITE.E4M3.F32.PACK_AB_MERGE_C R15, R30, R15, RZ ;  /* 0x0000000f1e0f723e */ /* 0x000fe200048070ff */
[----:B------:R-:W-:Y:S02]  /*7fb0*/  HADD2.F32 R33, -RZ, R37.H0_H0 ;  /* 0x20000025ff217230 */ /* 0x000fe40000004100 */
[----:B------:R-:W-:Y:S01]  /*7fc0*/  HADD2.F32 R40, -RZ, R38.H0_H0 ;  /* 0x20000026ff287230 */ /* 0x000fe20000004100 */
[----:B------:R-:W-:Y:S01]  /*7fd0*/  F2FP.SATFINITE.E4M3.F32.PACK_AB_MERGE_C R9, R10, R9, R15 ;  /* 0x000000090a09723e */ /* 0x000fe2000480700f */
[----:B------:R-:W-:-:S02]  /*7fe0*/  HADD2.F32 R32, -RZ, R32.H1_H1 ;  /* 0x30000020ff207230 */ /* 0x000fc40000004100 */
        /* <DEDUP_REMOVED lines=8> */
[C---:B------:R-:W-:Y:S01]  /*8070*/  FFMA.FTZ R32, R31.reuse, R39, -R44 ;  /* 0x000000271f207223 */ /* 0x040fe2000001082c */
[----:B------:R-:W-:Y:S01]  /*8080*/  F2FP.F16.E4M3.UNPACK_B R43, R20.H1 ;  /* 0x00000014ff2b723e */ /* 0x000fe200030006ff */
[----:B------:R-:W-:Y:S01]  /*8090*/  FFMA.FTZ R31, R31, R42, R45 ;  /* 0x0000002a1f1f7223 */ /* 0x000fe2000001002d */
[----:B------:R-:W-:Y:S01]  /*80a0*/  F2FP.F16.E4M3.UNPACK_B R40, R8.H1 ;  /* 0x00000008ff28723e */ /* 0x000fe200030006ff */
[----:B------:R-:W-:-:S02]  /*80b0*/  HADD2.F32 R45, -RZ, R41.H1_H1 ;  /* 0x30000029ff2d7230 */ /* 0x000fc40000004100 */
[----:B------:R-:W-:Y:S02]  /*80c0*/  HADD2.F32 R39, -RZ, R37.H1_H1 ;  /* 0x30000025ff277230 */ /* 0x000fe40000004100 */
[----:B------:R-:W-:Y:S02]  /*80d0*/  HADD2.F32 R42, -RZ, R38.H1_H1 ;  /* 0x30000026ff2a7230 */ /* 0x000fe40000004100 */
[----:B------:R-:W-:Y:S02]  /*80e0*/  HADD2.F32 R38, -RZ, R36.H1_H1 ;  /* 0x30000024ff267230 */ /* 0x000fe40000004100 */
[C---:B------:R-:W-:Y:S01]  /*80f0*/  FMUL.FTZ R47, R39.reuse, R45 ;  /* 0x0000002d272f7220 */ /* 0x040fe20000410000 */
[----:B------:R-:W-:Y:S02]  /*8100*/  HADD2.F32 R44, -RZ, R43.H0_H0 ;  /* 0x2000002bff2c7230 */ /* 0x000fe40000004100 */
[----:B------:R-:W-:Y:S01]  /*8110*/  FMUL.FTZ R48, R39, R42 ;  /* 0x0000002a27307220 */ /* 0x000fe20000410000 */
[----:B------:R-:W-:-:S02]  /*8120*/  HADD2.F32 R36, -RZ, R35.H0_H0 ;  /* 0x20000023ff247230 */ /* 0x000fc40000004100 */
[----:B------:R-:W-:Y:S02]  /*8130*/  HADD2.F32 R41, -RZ, R40.H0_H0 ;  /* 0x20000028ff297230 */ /* 0x000fe40000004100 */
[----:B------:R-:W-:Y:S01]  /*8140*/  FFMA.FTZ R51, R38, R45, R48 ;  /* 0x0000002d26337223 */ /* 0x000fe20000010030 */
[----:B------:R-:W-:Y:S02]  /*8150*/  HADD2.F32 R37, -RZ, R29.H0_H0 ;  /* 0x2000001dff257230 */ /* 0x000fe40000004100 */
[C---:B------:R-:W-:Y:S01]  /*8160*/  FMUL.FTZ R46, R36.reuse, R44 ;  /* 0x0000002c242e7220 */ /* 0x040fe20000410000 */
[----:B------:R-:W-:Y:S02]  /*8170*/  HADD2.F32 R35, -RZ, R35.H1_H1 ;  /* 0x30000023ff237230 */ /* 0x000fe40000004100 */
[----:B------:R-:W-:Y:S01]  /*8180*/  FMUL.FTZ R39, R36, R41 ;  /* 0x0000002924277220 */ /* 0x000fe20000410000 */
[----:B------:R-:W-:Y:S01]  /*8190*/  FFMA.FTZ R36, R38, R42, -R47 ;  /* 0x0000002a26247223 */ /* 0x000fe2000001082f */
[----:B------:R-:W-:-:S02]  /*81a0*/  HADD2.F32 R42, -RZ, R43.H1_H1 ;  /* 0x3000002bff2a7230 */ /* 0x000fc40000004100 */
[C---:B------:R-:W-:Y:S01]  /*81b0*/  FFMA.FTZ R46, R37.reuse, R41, -R46 ;  /* 0x00000029252e7223 */ /* 0x040fe2000001082e */
[----:B------:R-:W-:Y:S02]  /*81c0*/  HADD2.F32 R40, -RZ, R40.H1_H1 ;  /* 0x30000028ff287230 */ /* 0x000fe40000004100 */
        /* <DEDUP_REMOVED lines=76> */
.L_x_13058:
[----:B------:R-:W-:Y:S05]  /*8690*/  BSYNC B0 ;  /* 0x0000000000007941 */ /* 0x000fea0003800000 */
.L_x_13051:
        /* <DEDUP_REMOVED lines=8> */
.L_x_13048:
[----:B0-2---:R-:W2:Y:S02]  /*8720*/  LDL R0, [R1] ;  /* 0x0000000001007983 */ /* 0x005ea40000100800 */
[----:B--2---:R-:W-:-:S13]  /*8730*/  ISETP.NE.AND P1, PT, R0, 0x3, PT ;  /* 0x000000030000780c */ /* 0x004fda0003f25270 */
[----:B------:R-:W-:Y:S05]  /*8740*/  @!P1 BRA `(.L_x_13066) ;  /* 0x0000000000049947 */ /* 0x000fea0003800000 */
[----:B------:R-:W-:Y:S01]  /*8750*/  BPT.TRAP 0x1 ;  /* 0x000000040000795c */ /* 0x000fe20000300000 */
.L_x_13066:
[----:B------:R-:W-:Y:S01]  /*8760*/  IMAD R0, R22, 0x8, R16 ;  /* 0x0000000816007824 */ /* 0x000fe200078e0210 */
[----:B-----5:R-:W-:-:S04]  /*8770*/  SHF.L.U32 R5, R156, 0x1f, RZ ;  /* 0x0000001f9c057819 */ /* 0x020fc800000006ff */
[----:B------:R0:W2:Y:S01]  /*8780*/  SYNCS.PHASECHK.TRANS64.TRYWAIT P0, [R0+URZ+0x13230], R5 ;  /* 0x01323005000075a7 */ /* 0x0000a2000800017f */
[----:B------:R-:W-:Y:S05]  /*8790*/  @!P1 BRA `(.L_x_13067) ;  /* 0x0000000000049947 */ /* 0x000fea0003800000 */
[----:B------:R-:W-:Y:S01]  /*87a0*/  BPT.TRAP 0x1 ;  /* 0x000000040000795c */ /* 0x000fe20000300000 */
.L_x_13067:
[----:B-1----:R-:W3:Y:S02]  /*87b0*/  S2R R3, SR_TID.X ;  /* 0x0000000000037919 */ /* 0x002ee40000002100 */
[----:B---3--:R-:W-:Y:S01]  /*87c0*/  LOP3.LUT R4, R3, 0x7f, RZ, 0xc0, !PT ;  /* 0x0000007f03047812 */ /* 0x008fe200078ec0ff */
[----:B------:R-:W-:-:S03]  /*87d0*/  VIADD R3, R16, 0xe000 ;  /* 0x0000e00010037836 */ /* 0x000fc60000000000 */
[----:B------:R-:W-:Y:S02]  /*87e0*/  ISETP.NE.AND P2, PT, R4, RZ, PT ;  /* 0x000000ff0400720c */ /* 0x000fe40003f45270 */
[----:B------:R-:W-:-:S04]  /*87f0*/  SHF.R.U32.HI R3, RZ, 0x4, R3 ;  /* 0x00000004ff037819 */ /* 0x000fc80000011603 */
[----:B------:R-:W-:Y:S01]  /*8800*/  LOP3.LUT R3, R3, 0x3fff, RZ, 0xc0, !PT ;  /* 0x00003fff03037812 */ /* 0x000fe200078ec0ff */
[----:B--2---:R-:W-:Y:S06]  /*8810*/  @P0 BRA `(.L_x_13068) ;  /* 0x0000000000080947 */ /* 0x004fec0003800000 */
[----:B------:R-:W1:Y:S02]  /*8820*/  SYNCS.PHASECHK.TRANS64.TRYWAIT P0, [R0+URZ+0x13230], R5 ;  /* 0x01323005000075a7 */ /* 0x000e64000800017f */
[----:B-1----:R-:W-:Y:S05]  /*8830*/  @!P0 BRA `(.L_x_13069) ;  /* 0x0000014800088947 */ /* 0x002fea0003800000 */
.L_x_13068:
[----:B------:R-:W-:Y:S01]  /*8840*/  LOP3.LUT R3, R3, 0x10000, RZ, 0xfc, !PT ;  /* 0x0001000003037812 */ /* 0x000fe200078efcff */
[----:B------:R-:W-:Y:S05]  /*8850*/  WARPSYNC.ALL ;  /* 0x0000000000007948 */ /* 0x000fea0003800000 */
[----:B------:R-:W-:Y:S01]  /*8860*/  STL [R1+0x18], R3 ;  /* 0x0000180301007387 */ /* 0x000fe20000100800 */
[----:B------:R-:W-:Y:S01]  /*8870*/  IMAD R8, R22, 0x280, R3 ;  /* 0x0000028016087824 */ /* 0x000fe200078e0203 */
[----:B------:R-:W-:Y:S01]  /*8880*/  LOP3.LUT R4, R28, 0x10000, RZ, 0xfc, !PT ;  /* 0x000100001c047812 */ /* 0x000fe200078efcff */
[----:B01----:R-:W-:Y:S01]  /*8890*/  IMAD.MOV.U32 R5, RZ, RZ, -0x7fffffe0 ;  /* 0x80000020ff057424 */ /* 0x003fe200078e00ff */
[----:B------:R-:W-:Y:S01]  /*88a0*/  MOV R9, 0x80000020 ;  /* 0x8000002000097802 */ /* 0x000fe20000000f00 */
[----:B------:R-:W-:Y:S01]  /*88b0*/  WARPGROUP.ARRIVE ;  /* 0x00000000000079c5 */ /* 0x000fe20000000000 */
[----:B------:R-:W-:Y:S01]  /*88c0*/  R2UR UR6, R8 ;  /* 0x00000000080672ca */ /* 0x000fe200000e0000 */
[----:B------:R-:W-:Y:S01]  /*88d0*/  IMAD.MOV.U32 R7, RZ, RZ, -0x7fffffe0 ;  /* 0x80000020ff077424 */ /* 0x000fe200078e00ff */
[----:B------:R-:W-:Y:S01]  /*88e0*/  R2UR UR7, R9 ;  /* 0x00000000090772ca */ /* 0x000fe200000e0000 */
[----:B------:R-:W-:Y:S01]  /*88f0*/  IMAD.MOV.U32 R11, RZ, RZ, -0x7fffffe0 ;  /* 0x80000020ff0b7424 */ /* 0x000fe200078e00ff */
[----:B------:R-:W-:Y:S01]  /*8900*/  R2UR UR4, R4 ;  /* 0x00000000040472ca */ /* 0x000fe200000e0000 */
[C---:B------:R-:W-:Y:S01]  /*8910*/  VIADD R6, R8.reuse, 0x80 ;  /* 0x0000008008067836 */ /* 0x040fe20000000000 */
[C---:B------:R-:W-:Y:S01]  /*8920*/  R2UR UR5, R5.reuse ;  /* 0x00000000050572ca */ /* 0x040fe200000e0000 */
[----:B------:R-:W-:Y:S01]  /*8930*/  VIADD R10, R8, 0x100 ;  /* 0x00000100080a7836 */ /* 0x000fe20000000000 */
[----:B------:R-:W-:Y:S01]  /*8940*/  R2UR UR8, R4 ;  /* 0x00000000040872ca */ /* 0x000fe200000e0000 */
[----:B------:R-:W2:Y:S01]  /*8950*/  LDL R107, [R1+0x44] ;  /* 0x00004400016b7983 */ /* 0x000ea20000100800 */
[----:B------:R-:W-:-:S03]  /*8960*/  R2UR UR9, R5 ;  /* 0x00000000050972ca */ /* 0x000fc600000e0000 */
[----:B------:R-:W2:Y:S01]  /*8970*/  LDL R110, [R1+0x28] ;  /* 0x00002800016e7983 */ /* 0x000ea20000100800 */
[----:B------:R-:W-:-:S03]  /*8980*/  R2UR UR12, R4 ;  /* 0x00000000040c72ca */ /* 0x000fc600000e0000 */
[----:B------:R-:W3:Y:S01]  /*8990*/  LDL R106, [R1+0x24] ;  /* 0x00002400016a7983 */ /* 0x000ee20000100800 */
[----:B------:R-:W-:Y:S01]  /*89a0*/  R2UR UR13, R5 ;  /* 0x00000000050d72ca */ /* 0x000fe200000e0000 */
[----:B------:R-:W-:Y:S01]  /*89b0*/  QGMMA.64x32x32.F32.E4M3.E4M3 R88, gdesc[UR4], RZ, !UPT, gsb0 ;  /* 0x00600000045879f3 */ /* 0x000fe2000c0008ff */
[----:B------:R-:W-:Y:S01]  /*89c0*/  R2UR UR6, R6 ;  /* 0x00000000060672ca */ /* 0x000fe200000e0000 */
[----:B------:R-:W5:Y:S01]  /*89d0*/  LDL R105, [R1+0x2c] ;  /* 0x00002c0001697983 */ /* 0x000f620000100800 */
[----:B------:R-:W-:-:S03]  /*89e0*/  R2UR UR7, R7 ;  /* 0x00000000070772ca */ /* 0x000fc600000e0000 */
[----:B------:R-:W5:Y:S01]  /*89f0*/  LDL R108, [R1+0x20] ;  /* 0x00002000016c7983 */ /* 0x000f620000100800 */
[----:B------:R-:W-:Y:S01]  /*8a00*/  R2UR UR4, R4 ;  /* 0x00000000040472ca */ /* 0x000fe200000e0000 */
[----:B------:R-:W-:Y:S01]  /*8a10*/  VIADD R12, R8, 0x2 ;  /* 0x00000002080c7836 */ /* 0x000fe20000000000 */
[----:B------:R-:W-:Y:S01]  /*8a20*/  R2UR UR5, R5 ;  /* 0x00000000050572ca */ /* 0x000fe200000e0000 */
[----:B------:R-:W-:Y:S01]  /*8a30*/  IMAD.MOV.U32 R13, RZ, RZ, -0x7fffffe0 ;  /* 0x80000020ff0d7424 */ /* 0x000fe200078e00ff */
[----:B------:R-:W-:Y:S01]  /*8a40*/  R2UR UR16, R4 ;  /* 0x00000000041072ca */ /* 0x000fe200000e0000 */
[----:B------:R-:W0:Y:S01]  /*8a50*/  LDC R9, c[0x0][0x448] ;  /* 0x00011200ff097b82 */ /* 0x000e220000000800 */
[----:B------:R-:W-:Y:S01]  /*8a60*/  ULDC UR36, c[0x0][0x988] ;  /* 0x0002620000247ab9 */ /* 0x000fe20000000800 */
[----:B------:R-:W-:Y:S01]  /*8a70*/  ULDC UR37, c[0x0][0x988] ;  /* 0x0002620000257ab9 */ /* 0x000fe20000000800 */
[----:B------:R-:W-:Y:S02]  /*8a80*/  WARPGROUP.DEPBAR.LE gsb0, 0x0 ;  /* 0x00008000000079c5 */ /* 0x000fe40000010000 */
[----:B------:R-:W-:-:S06]  /*8a90*/  WARPGROUP.ARRIVE ;  /* 0x00000000000079c5 */ /* 0x000fcc0000000000 */
[----:B------:R-:W-:Y:S01]  /*8aa0*/  QGMMA.64x32x32.F32.E4M3.E4M3 R72, gdesc[UR4], RZ, !UPT, gsb0 ;  /* 0x00600000044879f3 */ /* 0x000fe2000c0008ff */
[----:B------:R-:W-:Y:S02]  /*8ab0*/  R2UR UR10, R10 ;  /* 0x000000000a0a72ca */ /* 0x000fe400000e0000 */
[----:B------:R-:W-:Y:S01]  /*8ac0*/  R2UR UR11, R11 ;  /* 0x000000000b0b72ca */ /* 0x000fe200000e0000 */
[----:B------:R-:W-:Y:S01]  /*8ad0*/  VIADD R6, R8, 0x180 ;  /* 0x0000018008067836 */ /* 0x000fe20000000000 */
[----:B------:R-:W-:Y:S02]  /*8ae0*/  WARPGROUP.DEPBAR.LE gsb0, 0x0 ;  /* 0x00008000000079c5 */ /* 0x000fe40000010000 */
[----:B------:R-:W-:-:S09]  /*8af0*/  WARPGROUP.ARRIVE ;  /* 0x00000000000079c5 */ /* 0x000fd20000000000 */
[----:B------:R-:W-:Y:S01]  /*8b00*/  QGMMA.64x32x32.F32.E4M3.E4M3 R56, gdesc[UR8], RZ, !UPT, gsb0 ;  /* 0x00600000083879f3 */ /* 0x000fe2000c0008ff */
[----:B------:R-:W-:Y:S01]  /*8b10*/  IMAD.MOV.U32 R7, RZ, RZ, -0x7fffffe0 ;  /* 0x80000020ff077424 */ /* 0x000fe200078e00ff */
[----:B------:R-:W-:-:S04]  /*8b20*/  R2UR UR14, R6 ;  /* 0x00000000060e72ca */ /* 0x000fc800000e0000 */
        /* <DEDUP_REMOVED lines=39> */
[----:B0-----:R-:W-:Y:S01]  /*8da0*/  ISETP.NE.AND P0, PT, R9, 0x1, PT ;  /* 0x000000010900780c */ /* 0x001fe20003f05270 */
[----:B------:R-:W-:Y:S02]  /*8db0*/  VIADD R10, R8, 0x182 ;  /* 0x00000182080a7836 */ /* 0x000fe40000000000 */
[----:B------:R-:W-:Y:S01]  /*8dc0*/  IMAD.MOV.U32 R11, RZ, RZ, -0x7fffffe0 ;  /* 0x80000020ff0b7424 */ /* 0x000fe200078e00ff */
[----:B------:R-:W-:Y:S02]  /*8dd0*/  R2UR UR4, R6 ;  /* 0x00000000060472ca */ /* 0x000fe400000e0000 */
[----:B------:R-:W-:Y:S02]  /*8de0*/  R2UR UR6, R10 ;  /* 0x000000000a0672ca */ /* 0x000fe400000e0000 */
[----:B------:R-:W-:Y:S02]  /*8df0*/  R2UR UR7, R11 ;  /* 0x000000000b0772ca */ /* 0x000fe400000e0000 */
[----:B------:R-:W-:-:S03]  /*8e00*/  R2UR UR5, R7 ;  /* 0x00000000070572ca */ /* 0x000fc600000e0000 */
[----:B------:R-:W0:Y:S01]  /*8e10*/  @P0 LDC R9, c[0x0][0x44c] ;  /* 0x00011300ff090b82 */ /* 0x000e220000000800 */
        /* <DEDUP_REMOVED lines=8> */
[----:B------:R-:W-:Y:S02]  /*8ea0*/  WARPGROUP.DEPBAR.LE gsb0, 0x0 ;  /* 0x00008000000079c5 */ /* 0x000fe40000010000 */
[----:B------:R-:W-:Y:S01]  /*8eb0*/  WARPGROUP.ARRIVE ;  /* 0x00000000000079c5 */ /* 0x000fe20000000000 */
[----:B------:R-:W-:-:S02]  /*8ec0*/  FMUL.FTZ R11, R2, R68 ;  /* 0x00000044020b7220 */ /* 0x000fc40000410000 */
[----:B------:R-:W1:Y:S03]  /*8ed0*/  @P0 LDC R68, c[0x0][0x450] ;  /* 0x00011400ff440b82 */ /* 0x000e660000000800 */
[----:B------:R-:W-:Y:S01]  /*8ee0*/  QGMMA.64x32x32.F32.E4M3.E4M3 R40, gdesc[UR4], R40, gsb0 ;  /* 0x00600000042879f3 */ /* 0x000fe20008000828 */
[C---:B------:R-:W-:Y:S01]  /*8ef0*/  FMUL.FTZ R87, R2.reuse, R56 ;  /* 0x0000003802577220 */ /* 0x040fe20000410000 */
[----:B------:R-:W-:Y:S01]  /*8f00*/  FMUL.FTZ R56, R2, R58 ;  /* 0x0000003a02387220 */ /* 0x000fe20000410000 */
[----:B--2---:R-:W-:-:S04]  /*8f10*/  IMAD.IADD R58, R107, 0x1, R110 ;  /* 0x000000016b3a7824 */ /* 0x004fc800078e026e */
[----:B0-----:R-:W-:-:S05]  /*8f20*/  @P0 IMAD.HI.U32 R9, R58, R9, RZ ;  /* 0x000000093a090227 */ /* 0x001fca00078e00ff */
[----:B-1----:R-:W-:-:S05]  /*8f30*/  @P0 SHF.R.U32.HI R58, RZ, R68, R9 ;  /* 0x00000044ff3a0219 */ /* 0x002fca0000011609 */
[----:B------:R-:W0:Y:S01]  /*8f40*/  SHFL.IDX PT, R99, R58, 0x1, 0x1c1f ;  /* 0x003c1f003a637f89 */ /* 0x000e2200000e0000 */
[----:B------:R-:W-:Y:S02]  /*8f50*/  IMAD R9, R104, -0xa0, RZ ;  /* 0xffffff6068097824 */ /* 0x000fe400078e02ff */
[C---:B------:R-:W-:Y:S01]  /*8f60*/  FMUL.FTZ R10, R2.reuse, R65 ;  /* 0x00000041020a7220 */ /* 0x040fe20000410000 */
[C---:B------:R-:W-:Y:S01]  /*8f70*/  FMUL.FTZ R65, R2.reuse, R69 ;  /* 0x0000004502417220 */ /* 0x040fe20000410000 */
[C---:B------:R-:W-:Y:S01]  /*8f80*/  FMUL.FTZ R13, R2.reuse, R92 ;  /* 0x0000005c020d7220 */ /* 0x040fe20000410000 */
[----:B------:R-:W-:Y:S01]  /*8f90*/  FMUL.FTZ R20, R2, R97 ;  /* 0x0000006102147220 */ /* 0x000fe20000410000 */
[----:B------:R-:W1:Y:S01]  /*8fa0*/  MUFU.TANH R89, R89 ;  /* 0x0000005900597308 */ /* 0x000e620000002400 */
[----:B---3--:R-:W-:Y:S02]  /*8fb0*/  IMAD R69, R104, -0xa0, R106 ;  /* 0xffffff6068457824 */ /* 0x008fe400078e026a */
[C---:B------:R-:W-:Y:S01]  /*8fc0*/  FMUL.FTZ R92, R2.reuse, R95 ;  /* 0x0000005f025c7220 */ /* 0x040fe20000410000 */
[C---:B------:R-:W-:Y:S01]  /*8fd0*/  FMUL.FTZ R97, R2.reuse, R57 ;  /* 0x0000003902617220 */ /* 0x040fe20000410000 */
[----:B-----5:R-:W-:Y:S01]  /*8fe0*/  IADD3 R9, -R105, 0xa1, R9 ;  /* 0x000000a169097810 */ /* 0x020fe20007ffe109 */
[----:B------:R-:W-:-:S02]  /*8ff0*/  FMUL.FTZ R57, R2, R59 ;  /* 0x0000003b02397220 */ /* 0x000fc40000410000 */
[----:B------:R-:W2:Y:S01]  /*9000*/  MUFU.TANH R90, R90 ;  /* 0x0000005a005a7308 */ /* 0x000ea20000002400 */
[C---:B------:R-:W-:Y:S01]  /*9010*/  FMUL.FTZ R59, R2.reuse, R62 ;  /* 0x0000003e023b7220 */ /* 0x040fe20000410000 */
[C---:B------:R-:W-:Y:S01]  /*9020*/  FMUL.FTZ R62, R2.reuse, R63 ;  /* 0x0000003f023e7220 */ /* 0x040fe20000410000 */
[C---:B------:R-:W-:Y:S01]  /*9030*/  FMUL.FTZ R63, R2.reuse, R66 ;  /* 0x00000042023f7220 */ /* 0x040fe20000410000 */
[----:B------:R-:W-:Y:S01]  /*9040*/  IADD3 R69, -R105, 0xa0, R69 ;  /* 0x000000a069457810 */ /* 0x000fe20007ffe145 */
[----:B------:R-:W-:Y:S01]  /*9050*/  FMUL.FTZ R66, R2, R67 ;  /* 0x0000004302427220 */ /* 0x000fe20000410000 */
[----:B------:R-:W-:Y:S02]  /*9060*/  IADD3 R68, -R108, R9, R106 ;  /* 0x000000096c447210 */ /* 0x000fe40007ffe16a */
[----:B------:R-:W3:Y:S01]  /*9070*/  MUFU.TANH R91, R91 ;  /* 0x0000005b005b7308 */ /* 0x000ee20000002400 */
[C---:B------:R-:W-:Y:S01]  /*9080*/  FMUL.FTZ R67, R2.reuse, R70 ;  /* 0x0000004602437220 */ /* 0x040fe20000410000 */
[----:B------:R-:W-:Y:S01]  /*9090*/  FMUL.FTZ R70, R2, R71 ;  /* 0x0000004702467220 */ /* 0x000fe20000410000 */
[----:B0-----:R-:W-:-:S05]  /*90a0*/  VIADDMNMX R71, R99, R68, R69, PT ;  /* 0x0000004463477246 */ /* 0x001fca0003800145 */
[----:B------:R-:W0:Y:S01]  /*90b0*/  MUFU.TANH R92, R92 ;  /* 0x0000005c005c7308 */ /* 0x000e220000002400 */
[C---:B------:R-:W-:Y:S01]  /*90c0*/  ISETP.GT.AND P5, PT, R71.reuse, RZ, PT ;  /* 0x000000ff4700720c */ /* 0x040fe20003fa4270 */
[----:B------:R-:W-:Y:S01]  /*90d0*/  FMUL.FTZ R95, R2, R102 ;  /* 0x00000066025f7220 */ /* 0x000fe20000410000 */
[----:B------:R-:W-:Y:S01]  /*90e0*/  ISETP.GT.AND P6, PT, R71, 0x1, PT ;  /* 0x000000014700780c */ /* 0x000fe20003fc4270 */
[----:B------:R-:W-:-:S04]  /*90f0*/  VIADD R8, R8, 0x202 ;  /* 0x0000020208087836 */ /* 0x000fc80000000000 */
[----:B------:R-:W4:Y:S01]  /*9100*/  MUFU.TANH R93, R93 ;  /* 0x0000005d005d7308 */ /* 0x000f220000002400 */
[C---:B------:R-:W-:Y:S01]  /*9110*/  FMUL.FTZ R15, R2.reuse, R96 ;  /* 0x00000060020f7220 */ /* 0x040fe20000410000 */
[----:B------:R-:W-:Y:S01]  /*9120*/  IMAD.MOV.U32 R9, RZ, RZ, -0x7fffffe0 ;  /* 0x80000020ff097424 */ /* 0x000fe200078e00ff */
[----:B------:R-:W-:Y:S01]  /*9130*/  ISETP.GT.AND P3, PT, R71, 0x8, PT ;  /* 0x000000084700780c */ /* 0x000fe20003f64270 */
[----:B------:R-:W-:Y:S01]  /*9140*/  FMUL.FTZ R96, R2, R103 ;  /* 0x0000006702607220 */ /* 0x000fe20000410000 */
[----:B-1----:R-:W-:Y:S02]  /*9150*/  FSEL R89, R89, -INF , P5 ;  /* 0xff80000059597808 */ /* 0x002fe40002800000 */
[----:B--2---:R-:W-:Y:S01]  /*9160*/  FSEL R90, R90, -INF , P6 ;  /* 0xff8000005a5a7808 */ /* 0x004fe20003000000 */
[----:B------:R-:W1:Y:S01]  /*9170*/  MUFU.TANH R94, R94 ;  /* 0x0000005e005e7308 */ /* 0x000e620000002400 */
[----:B------:R-:W-:Y:S01]  /*9180*/  R2UR UR6, R8 ;  /* 0x00000000080672ca */ /* 0x000fe200000e0000 */
[----:B------:R-:W-:-:S02]  /*9190*/  WARPGROUP.DEPBAR.LE gsb0, 0x0 ;  /* 0x00008000000079c5 */ /* 0x000fc40000010000 */
[C---:B------:R-:W-:Y:S01]  /*91a0*/  FMUL.FTZ R8, R2.reuse, R40 ;  /* 0x0000002802087220 */ /* 0x040fe20000410000 */
[----:B------:R-:W-:Y:S01]  /*91b0*/  ISETP.GT.AND P4, PT, R71, 0x9, PT ;  /* 0x000000094700780c */ /* 0x000fe20003f84270 */
[C---:B------:R-:W-:Y:S01]  /*91c0*/  FMUL.FTZ R74, R2.reuse, R74 ;  /* 0x0000004a024a7220 */ /* 0x040fe20000410000 */
[----:B---3--:R-:W-:Y:S01]  /*91d0*/  FSEL R91, R91, -INF , P3 ;  /* 0xff8000005b5b7808 */ /* 0x008fe20001800000 */
[----:B------:R-:W2:Y:S01]  /*91e0*/  MUFU.TANH R95, R95 ;  /* 0x0000005f005f7308 */ /* 0x000ea20000002400 */
[----:B------:R-:W-:Y:S02]  /*91f0*/  FMNMX.FTZ R40, R89, R90, !PT ;  /* 0x0000005a59287209 */ /* 0x000fe40007810000 */
[----:B------:R-:W-:Y:S01]  /*9200*/  R2UR UR7, R9 ;  /* 0x00000000090772ca */ /* 0x000fe200000e0000 */
[----:B------:R-:W-:Y:S01]  /*9210*/  FMUL.FTZ R9, R2, R41 ;  /* 0x0000002902097220 */ /* 0x000fe20000410000 */
[----:B0-----:R-:W-:Y:S01]  /*9220*/  FSEL R41, R92, -INF , P4 ;  /* 0xff8000005c297808 */ /* 0x001fe20002000000 */
[C---:B------:R-:W-:Y:S01]  /*9230*/  FMUL.FTZ R75, R2.reuse, R75 ;  /* 0x0000004b024b7220 */ /* 0x040fe20000410000 */
[----:B------:R-:W-:Y:S01]  /*9240*/  ISETP.GT.AND P5, PT, R71, 0x10, PT ;  /* 0x000000104700780c */ /* 0x000fe20003fa4270 */
[----:B------:R-:W0:Y:S01]  /*9250*/  MUFU.TANH R96, R96 ;  /* 0x0000006000607308 */ /* 0x000e220000002400 */
[----:B------:R-:W-:Y:S01]  /*9260*/  FMNMX.FTZ R92, R91, R40, !PT ;  /* 0x000000285b5c7209 */ /* 0x000fe20007810000 */
[----:B------:R-:W-:Y:S01]  /*9270*/  FMUL.FTZ R78, R2, R78 ;  /* 0x0000004e024e7220 */ /* 0x000fe20000410000 */
[----:B------:R-:W-:-:S02]  /*9280*/  ISETP.GT.AND P3, PT, R71, 0x11, PT ;  /* 0x000000114700780c */ /* 0x000fc40003f64270 */
[----:B----4-:R-:W-:Y:S02]  /*9290*/  FSEL R93, R93, -INF , P5 ;  /* 0xff8000005d5d7808 */ /* 0x010fe40002800000 */
[----:B------:R-:W-:Y:S01]  /*92a0*/  FMNMX.FTZ R92, R41, R92, !PT ;  /* 0x0000005c295c7209 */ /* 0x000fe20007810000 */
[----:B------:R-:W3:Y:S01]  /*92b0*/  MUFU.TANH R74, R74 ;  /* 0x0000004a004a7308 */ /* 0x000ee20000002400 */
[----:B------:R-:W-:Y:S02]  /*92c0*/  R2UR UR4, R6 ;  /* 0x00000000060472ca */ /* 0x000fe400000e0000 */
[----:B------:R-:W-:Y:S01]  /*92d0*/  R2UR UR5, R7 ;  /* 0x00000000070572ca */ /* 0x000fe200000e0000 */
[----:B------:R-:W-:Y:S01]  /*92e0*/  FMUL.FTZ R79, R2, R79 ;  /* 0x0000004f024f7220 */ /* 0x000fe20000410000 */
[----:B------:R-:W-:Y:S02]  /*92f0*/  ISETP.GT.AND P4, PT, R71, 0x18, PT ;  /* 0x000000184700780c */ /* 0x000fe40003f84270 */
[----:B-1----:R-:W-:Y:S01]  /*9300*/  FSEL R99, R94, -INF , P3 ;  /* 0xff8000005e637808 */ /* 0x002fe20001800000 */
[----:B------:R-:W1:Y:S01]  /*9310*/  MUFU.TANH R75, R75 ;  /* 0x0000004b004b7308 */ /* 0x000e620000002400 */
[----:B------:R-:W-:Y:S01]  /*9320*/  FMNMX.FTZ R92, R93, R92, !PT ;  /* 0x0000005c5d5c7209 */ /* 0x000fe20007810000 */
[----:B------:R-:W-:Y:S01]  /*9330*/  FMUL.FTZ R82, R2, R82 ;  /* 0x0000005202527220 */ /* 0x000fe20000410000 */
[----:B------:R-:W-:Y:S01]  /*9340*/  ISETP.GT.AND P3, PT, R71, 0x19, PT ;  /* 0x000000194700780c */ /* 0x000fe20003f64270 */
[----:B------:R-:W-:Y:S01]  /*9350*/  WARPGROUP.ARRIVE ;  /* 0x00000000000079c5 */ /* 0x000fe20000000000 */
[----:B--2---:R-:W-:-:S02]  /*9360*/  FSEL R95, R95, -INF , P4 ;  /* 0xff8000005f5f7808 */ /* 0x004fc40002000000 */
[----:B------:R-:W-:Y:S01]  /*9370*/  FMNMX.FTZ R92, R99, R92, !PT ;  /* 0x0000005c635c7209 */ /* 0x000fe20007810000 */
[----:B------:R-:W2:Y:S01]  /*9380*/  MUFU.TANH R78, R78 ;  /* 0x0000004e004e7308 */ /* 0x000ea20000002400 */
[C---:B------:R-:W-:Y:S01]  /*9390*/  FMUL.FTZ R40, R2.reuse, R42 ;  /* 0x0000002a02287220 */ /* 0x040fe20000410000 */
[C---:B------:R-:W-:Y:S01]  /*93a0*/  FMUL.FTZ R42, R2.reuse, R43 ;  /* 0x0000002b022a7220 */ /* 0x040fe20000410000 */
[----:B------:R-:W-:Y:S01]  /*93b0*/  ISETP.GT.AND P4, PT, R71, 0x20, PT ;  /* 0x000000204700780c */ /* 0x000fe20003f84270 */
[----:B------:R-:W-:Y:S01]  /*93c0*/  FMUL.FTZ R83, R2, R83 ;  /* 0x0000005302537220 */ /* 0x000fe20000410000 */
[----:B0-----:R-:W-:Y:S01]  /*93d0*/  FSEL R43, R96, -INF , P3 ;  /* 0xff800000602b7808 */ /* 0x001fe20001800000 */
[C---:B------:R-:W-:Y:S01]  /*93e0*/  FMUL.FTZ R3, R2.reuse, R88 ;  /* 0x0000005802037220 */ /* 0x040fe20000410000 */
[----:B------:R-:W-:Y:S01]  /*93f0*/  FMNMX.FTZ R92, R95, R92, !PT ;  /* 0x0000005c5f5c7209 */ /* 0x000fe20007810000 */
[----:B------:R-:W0:Y:S01]  /*9400*/  MUFU.TANH R79, R79 ;  /* 0x0000004f004f7308 */ /* 0x000e220000002400 */
[C---:B------:R-:W-:Y:S01]  /*9410*/  FMUL.FTZ R88, R2.reuse, R101 ;  /* 0x0000006502587220 */ /* 0x040fe20000410000 */
[----:B------:R-:W-:Y:S01]  /*9420*/  QGMMA.64x32x32.F32.E4M3.E4M3 R24, gdesc[UR4], R24, gsb0 ;  /* 0x00600000041879f3 */ /* 0x000fe20008000818 */
[----:B------:R-:W-:Y:S01]  /*9430*/  ISETP.GT.AND P3, PT, R71, 0x21, PT ;  /* 0x000000214700780c */ /* 0x000fe20003f64270 */
[----:B------:R-:W-:Y:S01]  /*9440*/  FMUL.FTZ R86, R2, R86 ;  /* 0x0000005602567220 */ /* 0x000fe20000410000 */
[----:B---3--:R-:W-:-:S03]  /*9450*/  FSEL R101, R74, -INF , P4 ;  /* 0xff8000004a657808 */ /* 0x008fc60002000000 */
[----:B------:R-:W-:Y:S01]  /*9460*/  MUFU.TANH R98, R98 ;  /* 0x0000006200627308 */ /* 0x000fe20000002400 */
[----:B------:R-:W-:-:S07]  /*9470*/  FMNMX.FTZ R92, R43, R92, !PT ;  /* 0x0000005c2b5c7209 */ /* 0x000fce0007810000 */
[----:B------:R-:W-:Y:S01]  /*9480*/  MUFU.TANH R56, R56 ;  /* 0x0000003800387308 */ /* 0x000fe20000002400 */
[----:B------:R-:W-:Y:S01]  /*9490*/  ISETP.GT.AND P4, PT, R71, 0x28, PT ;  /* 0x000000284700780c */ /* 0x000fe20003f84270 */
[----:B------:R-:W-:Y:S01]  /*94a0*/  FMUL.FTZ R119, R2, R51 ;  /* 0x0000003302777220 */ /* 0x000fe20000410000 */
[----:B-1----:R-:W-:-:S05]  /*94b0*/  FSEL R75, R75, -INF , P3 ;  /* 0xff8000004b4b7808 */ /* 0x002fca0001800000 */
[----:B------:R-:W-:Y:S01]  /*94c0*/  MUFU.TANH R57, R57 ;  /* 0x0000003900397308 */ /* 0x000fe20000002400 */
[----:B------:R-:W-:-:S07]  /*94d0*/  FMNMX.FTZ R92, R101, R92, !PT ;  /* 0x0000005c655c7209 */ /* 0x000fce0007810000 */
[----:B------:R-:W1:Y:S01]  /*94e0*/  MUFU.TANH R82, R82 ;  /* 0x0000005200527308 */ /* 0x000e620000002400 */
[----:B------:R-:W-:Y:S01]  /*94f0*/  FMUL.FTZ R74, R2, R47 ;  /* 0x0000002f024a7220 */ /* 0x000fe20000410000 */
[----:B------:R-:W-:-:S06]  /*9500*/  ISETP.GT.AND P3, PT, R71, 0x29, PT ;  /* 0x000000294700780c */ /* 0x000fcc0003f64270 */
[----:B------:R-:W-:Y:S01]  /*9510*/  MUFU.TANH R59, R59 ;  /* 0x0000003b003b7308 */ /* 0x000fe20000002400 */
[----:B--2---:R-:W-:-:S07]  /*9520*/  FSEL R47, R78, -INF , P4 ;  /* 0xff8000004e2f7808 */ /* 0x004fce0002000000 */
[----:B------:R-:W-:Y:S01]  /*9530*/  MUFU.TANH R62, R62 ;  /* 0x0000003e003e7308 */ /* 0x000fe20000002400 */
[----:B------:R-:W-:-:S07]  /*9540*/  FMNMX.FTZ R92, R75, R92, !PT ;  /* 0x0000005c4b5c7209 */ /* 0x000fce0007810000 */
[----:B------:R-:W-:Y:S08]  /*9550*/  MUFU.TANH R63, R63 ;  /* 0x0000003f003f7308 */ /* 0x000ff00000002400 */
[----:B------:R-:W2:Y:S01]  /*9560*/  MUFU.TANH R83, R83 ;  /* 0x0000005300537308 */ /* 0x000ea20000002400 */
[----:B------:R-:W-:-:S07]  /*9570*/  ISETP.GT.AND P4, PT, R71, 0x30, PT ;  /* 0x000000304700780c */ /* 0x000fce0003f84270 */
[----:B------:R-:W-:Y:S01]  /*9580*/  MUFU.TANH R66, R66 ;  /* 0x0000004200427308 */ /* 0x000fe20000002400 */
[----:B0-----:R-:W-:Y:S01]  /*9590*/  FSEL R79, R79, -INF , P3 ;  /* 0xff8000004f4f7808 */ /* 0x001fe20001800000 */
[----:B------:R-:W-:Y:S01]  /*95a0*/  FMUL.FTZ R123, R2, R54 ;  /* 0x00000036027b7220 */ /* 0x000fe20000410000 */
[----:B------:R-:W-:-:S05]  /*95b0*/  FMNMX.FTZ R92, R47, R92, !PT ;  /* 0x0000005c2f5c7209 */ /* 0x000fca0007810000 */
[----:B------:R-:W-:Y:S01]  /*95c0*/  MUFU.TANH R67, R67 ;  /* 0x0000004300437308 */ /* 0x000fe20000002400 */
[----:B------:R-:W-:-:S07]  /*95d0*/  FMUL.FTZ R46, R2, R46 ;  /* 0x0000002e022e7220 */ /* 0x000fce0000410000 */
[----:B------:R-:W-:Y:S01]  /*95e0*/  MUFU.TANH R70, R70 ;  /* 0x0000004600467308 */ /* 0x000fe20000002400 */
[----:B------:R-:W-:Y:S01]  /*95f0*/  FMUL.FTZ R50, R2, R50 ;  /* 0x0000003202327220 */ /* 0x000fe20000410000 */
[----:B------:R-:W-:Y:S01]  /*9600*/  SHFL.IDX PT, R58, R58, RZ, 0x1c1f ;  /* 0x001c1fff3a3a7589 */ /* 0x000fe200000e0000 */
[----:B------:R-:W-:-:S05]  /*9610*/  ULDC UR4, c[0x0][0x988] ;  /* 0x0002620000047ab9 */ /* 0x000fca0000000800 */
[----:B------:R-:W0:Y:S01]  /*9620*/  MUFU.TANH R86, R86 ;  /* 0x0000005600567308 */ /* 0x000e220000002400 */
[----:B------:R-:W-:Y:S02]  /*9630*/  ISETP.GT.AND P3, PT, R71, 0x31, PT ;  /* 0x000000314700780c */ /* 0x000fe40003f64270 */
[----:B-1----:R-:W-:Y:S02]  /*9640*/  FSEL R103, R82, -INF , P4 ;  /* 0xff80000052677808 */ /* 0x002fe40002000000 */
[----:B------:R-:W-:Y:S02]  /*9650*/  FMNMX.FTZ R92, R79, R92, !PT ;  /* 0x0000005c4f5c7209 */ /* 0x000fe40007810000 */
[----:B------:R-:W-:Y:S02]  /*9660*/  ISETP.GT.AND P4, PT, R71, 0x38, PT ;  /* 0x000000384700780c */ /* 0x000fe40003f84270 */
[----:B--2---:R-:W-:Y:S02]  /*9670*/  FSEL R83, R83, -INF , P3 ;  /* 0xff80000053537808 */ /* 0x004fe40001800000 */
[----:B------:R-:W-:-:S02]  /*9680*/  FMNMX.FTZ R92, R103, R92, !PT ;  /* 0x0000005c675c7209 */ /* 0x000fc40007810000 */
[----:B------:R-:W-:Y:S02]  /*9690*/  ISETP.GT.AND P3, PT, R71, 0x39, PT ;  /* 0x000000394700780c */ /* 0x000fe40003f64270 */
[----:B------:R-:W-:Y:S02]  /*96a0*/  FMNMX.FTZ R92, R83, R92, !PT ;  /* 0x0000005c535c7209 */ /* 0x000fe40007810000 */
[----:B0-----:R-:W-:Y:S02]  /*96b0*/  FSEL R51, R86, -INF , P4 ;  /* 0xff80000056337808 */ /* 0x001fe40002000000 */
[----:B------:R-:W-:Y:S02]  /*96c0*/  ISETP.GT.AND P4, PT, R71, 0x40, PT ;  /* 0x000000404700780c */ /* 0x000fe40003f84270 */
[----:B------:R-:W-:Y:S02]  /*96d0*/  FSEL R105, R98, -INF , P3 ;  /* 0xff80000062697808 */ /* 0x000fe40001800000 */
[----:B------:R-:W-:-:S02]  /*96e0*/  FMNMX.FTZ R92, R51, R92, !PT ;  /* 0x0000005c335c7209 */ /* 0x000fc40007810000 */
[----:B------:R-:W-:Y:S02]  /*96f0*/  ISETP.GT.AND P3, PT, R71, 0x41, PT ;  /* 0x000000414700780c */ /* 0x000fe40003f64270 */
[----:B------:R-:W-:Y:S02]  /*9700*/  FSEL R107, R56, -INF , P4 ;  /* 0xff800000386b7808 */ /* 0x000fe40002000000 */
[----:B------:R-:W-:Y:S02]  /*9710*/  FMNMX.FTZ R92, R105, R92, !PT ;  /* 0x0000005c695c7209 */ /* 0x000fe40007810000 */
[----:B------:R-:W-:Y:S02]  /*9720*/  ISETP.GT.AND P4, PT, R71, 0x48, PT ;  /* 0x000000484700780c */ /* 0x000fe40003f84270 */
[----:B------:R-:W-:Y:S02]  /*9730*/  FSEL R109, R57, -INF , P3 ;  /* 0xff800000396d7808 */ /* 0x000fe40001800000 */
[----:B------:R-:W-:-:S02]  /*9740*/  FMNMX.FTZ R92, R107, R92, !PT ;  /* 0x0000005c6b5c7209 */ /* 0x000fc40007810000 */
[----:B------:R-:W-:Y:S02]  /*9750*/  ISETP.GT.AND P3, PT, R71, 0x49, PT ;  /* 0x000000494700780c */ /* 0x000fe40003f64270 */
[----:B------:R-:W-:Y:S02]  /*9760*/  FSEL R59, R59, -INF , P4 ;  /* 0xff8000003b3b7808 */ /* 0x000fe40002000000 */
[----:B------:R-:W-:Y:S01]  /*9770*/  FMNMX.FTZ R92, R109, R92, !PT ;  /* 0x0000005c6d5c7209 */ /* 0x000fe20007810000 */
[----:B------:R-:W-:Y:S01]  /*9780*/  FMUL.FTZ R54, R2, R55 ;  /* 0x0000003702367220 */ /* 0x000fe20000410000 */
[----:B------:R-:W-:Y:S02]  /*9790*/  ISETP.GT.AND P4, PT, R71, 0x50, PT ;  /* 0x000000504700780c */ /* 0x000fe40003f84270 */
[----:B------:R-:W-:Y:S02]  /*97a0*/  FSEL R55, R62, -INF , P3 ;  /* 0xff8000003e377808 */ /* 0x000fe40001800000 */
        /* <DEDUP_REMOVED lines=11> */
[----:B------:R-:W2:Y:S01]  /*9860*/  MUFU.TANH R46, R46 ;  /* 0x0000002e002e7308 */ /* 0x000ea20000002400 */
[----:B------:R-:W-:Y:S01]  /*9870*/  FMNMX.FTZ R92, R111, R92, !PT ;  /* 0x0000005c6f5c7209 */ /* 0x000fe20007810000 */
[----:B------:R-:W-:Y:S02]  /*9880*/  WARPGROUP.DEPBAR.LE gsb0, 0x0 ;  /* 0x00008000000079c5 */ /* 0x000fe40000010000 */
[----:B------:R-:W-:Y:S01]  /*9890*/  FMUL.FTZ R125, R2, R27 ;  /* 0x0000001b027d7220 */ /* 0x000fe20000410000 */
[----:B------:R-:W-:Y:S02]  /*98a0*/  ISETP.GT.AND P4, PT, R71, 0x60, PT ;  /* 0x000000604700780c */ /* 0x000fe40003f84270 */
[----:B------:R-:W-:Y:S01]  /*98b0*/  FSEL R27, R70, -INF , P3 ;  /* 0xff800000461b7808 */ /* 0x000fe20001800000 */
[----:B------:R-:W3:Y:S01]  /*98c0*/  MUFU.TANH R74, R74 ;  /* 0x0000004a004a7308 */ /* 0x000ee20000002400 */
[----:B------:R-:W-:-:S02]  /*98d0*/  FMNMX.FTZ R92, R67, R92, !PT ;  /* 0x0000005c435c7209 */ /* 0x000fc40007810000 */
[----:B------:R-:W-:Y:S02]  /*98e0*/  ISETP.GT.AND P3, PT, R71, 0x61, PT ;  /* 0x000000614700780c */ /* 0x000fe40003f64270 */
[----:B0-----:R-:W-:Y:S02]  /*98f0*/  FSEL R113, R40, -INF , P4 ;  /* 0xff80000028717808 */ /* 0x001fe40002000000 */
[----:B------:R-:W-:Y:S01]  /*9900*/  FMNMX.FTZ R92, R27, R92, !PT ;  /* 0x0000005c1b5c7209 */ /* 0x000fe20007810000 */
[----:B------:R-:W0:Y:S01]  /*9910*/  MUFU.TANH R50, R50 ;  /* 0x0000003200327308 */ /* 0x000e220000002400 */
[----:B------:R-:W-:Y:S02]  /*9920*/  ISETP.GT.AND P4, PT, R71, 0x68, PT ;  /* 0x000000684700780c */ /* 0x000fe40003f84270 */
[----:B-1----:R-:W-:Y:S02]  /*9930*/  FSEL R115, R42, -INF , P3 ;  /* 0xff8000002a737808 */ /* 0x002fe40001800000 */
[----:B------:R-:W-:-:S03]  /*9940*/  FMNMX.FTZ R92, R113, R92, !PT ;  /* 0x0000005c715c7209 */ /* 0x000fc60007810000 */
[----:B------:R-:W1:Y:S01]  /*9950*/  MUFU.TANH R119, R119 ;  /* 0x0000007700777308 */ /* 0x000e620000002400 */
[C---:B------:R-:W-:Y:S01]  /*9960*/  FMUL.FTZ R127, R2.reuse, R26 ;  /* 0x0000001a027f7220 */ /* 0x040fe20000410000 */
[----:B------:R-:W-:Y:S01]  /*9970*/  FMUL.FTZ R26, R2, R31 ;  /* 0x0000001f021a7220 */ /* 0x000fe20000410000 */
[----:B------:R-:W-:Y:S02]  /*9980*/  ISETP.GT.AND P3, PT, R71, 0x69, PT ;  /* 0x000000694700780c */ /* 0x000fe40003f64270 */
[----:B--2---:R-:W-:Y:S02]  /*9990*/  FSEL R31, R46, -INF , P4 ;  /* 0xff8000002e1f7808 */ /* 0x004fe40002000000 */
[----:B------:R-:W-:Y:S01]  /*99a0*/  FMNMX.FTZ R92, R115, R92, !PT ;  /* 0x0000005c735c7209 */ /* 0x000fe20007810000 */
[----:B------:R-:W2:Y:S01]  /*99b0*/  MUFU.TANH R123, R123 ;  /* 0x0000007b007b7308 */ /* 0x000ea20000002400 */
[----:B------:R-:W-:Y:S02]  /*99c0*/  ISETP.GT.AND P4, PT, R71, 0x70, PT ;  /* 0x000000704700780c */ /* 0x000fe40003f84270 */
[----:B---3--:R-:W-:-:S02]  /*99d0*/  FSEL R117, R74, -INF , P3 ;  /* 0xff8000004a757808 */ /* 0x008fc40001800000 */
[----:B------:R-:W-:-:S03]  /*99e0*/  FMNMX.FTZ R92, R31, R92, !PT ;  /* 0x0000005c1f5c7209 */ /* 0x000fc60007810000 */
[----:B------:R-:W3:Y:S01]  /*99f0*/  MUFU.TANH R54, R54 ;  /* 0x0000003600367308 */ /* 0x000ee20000002400 */
[----:B------:R-:W-:Y:S01]  /*9a00*/  ISETP.GT.AND P3, PT, R71, 0x71, PT ;  /* 0x000000714700780c */ /* 0x000fe20003f64270 */
[----:B------:R-:W-:Y:S01]  /*9a10*/  FMUL.FTZ R129, R2, R30 ;  /* 0x0000001e02817220 */ /* 0x000fe20000410000 */
[----:B0-----:R-:W-:Y:S02]  /*9a20*/  FSEL R121, R50, -INF , P4 ;  /* 0xff80000032797808 */ /* 0x001fe40002000000 */
        /* <DEDUP_REMOVED lines=26> */
[----:B------:R-:W-:Y:S02]  /*9bd0*/  ISETP.GT.AND P3, PT, R71, 0x89, PT ;  /* 0x000000894700780c */ /* 0x000fe40003f64270 */
        /* <DEDUP_REMOVED lines=18> */
[----:B------:R-:W-:-:S04]  /*9d00*/  FMNMX.FTZ R92, R71, R92, !PT ;  /* 0x0000005c475c7209 */ /* 0x000fc80007810000 */
[----:B------:R-:W-:-:S05]  /*9d10*/  FMNMX.FTZ R92, R45, R92, !PT ;  /* 0x0000005c2d5c7209 */ /* 0x000fca0007810000 */
[----:B------:R-:W0:Y:S01]  /*9d20*/  SHFL.BFLY PT, R57, R92, 0x2, 0x1f ;  /* 0x0c401f005c397f89 */ /* 0x000e2200000e0000 */
[----:B------:R-:W-:Y:S01]  /*9d30*/  FMUL.FTZ R26, R2, R44 ;  /* 0x0000002c021a7220 */ /* 0x000fe20000410000 */
[----:B0-----:R-:W-:-:S05]  /*9d40*/  FMNMX.FTZ R44, R92, R57, !PT ;  /* 0x000000395c2c7209 */ /* 0x001fca0007810000 */
[----:B------:R-:W0:Y:S01]  /*9d50*/  SHFL.BFLY PT, R57, R44, 0x1, 0x1f ;  /* 0x0c201f002c397f89 */ /* 0x000e2200000e0000 */
[----:B------:R-:W1:Y:S01]  /*9d60*/  MUFU.TANH R3, R3 ;  /* 0x0000000300037308 */ /* 0x000e620000002400 */
[----:B------:R-:W-:-:S07]  /*9d70*/  MOV R56, UR4 ;  /* 0x0000000400387c02 */ /* 0x000fce0008000f00 */
[----:B------:R-:W2:Y:S01]  /*9d80*/  MUFU.TANH R12, R12 ;  /* 0x0000000c000c7308 */ /* 0x000ea20000002400 */
[----:B------:R-:W-:-:S07]  /*9d90*/  VIADDMNMX R68, R58, R68, R69, PT ;  /* 0x000000443a447246 */ /* 0x000fce0003800145 */
[----:B------:R-:W3:Y:S01]  /*9da0*/  MUFU.TANH R13, R13 ;  /* 0x0000000d000d7308 */ /* 0x000ee20000002400 */
[----:B0-----:R-:W-:Y:S01]  /*9db0*/  FMNMX.FTZ R57, R44, R57, !PT ;  /* 0x000000392c397209 */ /* 0x001fe20007810000 */
[----:B------:R-:W-:-:S06]  /*9dc0*/  FMUL.FTZ R44, R2, R36 ;  /* 0x00000024022c7220 */ /* 0x000fcc0000410000 */
[----:B------:R-:W0:Y:S01]  /*9dd0*/  MUFU.TANH R14, R14 ;  /* 0x0000000e000e7308 */ /* 0x000e220000002400 */
[C---:B------:R-:W-:Y:S01]  /*9de0*/  FSETP.NEU.FTZ.AND P3, PT, R57.reuse, -INF , PT ;  /* 0xff8000003900780b */ /* 0x040fe20003f7d000 */
[----:B------:R-:W-:-:S01]  /*9df0*/  FFMA.FTZ R36, R57, R56, -8 ;  /* 0xc100000039247423 */ /* 0x000fc20000010038 */
[----:B------:R-:W-:Y:S01]  /*9e00*/  ISETP.GT.AND P4, PT, R68, 0x1, PT ;  /* 0x000000014400780c */ /* 0x000fe20003f84270 */
[----:B------:R-:W-:-:S04]  /*9e10*/  FMUL.FTZ R21, R2, R100 ;  /* 0x0000006402157220 */ /* 0x000fc80000410000 */
[----:B------:R-:W4:Y:S01]  /*9e20*/  MUFU.TANH R15, R15 ;  /* 0x0000000f000f7308 */ /* 0x000f220000002400 */
[----:B------:R-:W-:Y:S02]  /*9e30*/  FSEL R36, R36, RZ, P3 ;  /* 0x000000ff24247208 */ /* 0x000fe40001800000 */
[C---:B------:R-:W-:Y:S02]  /*9e40*/  ISETP.GT.AND P3, PT, R68.reuse, RZ, PT ;  /* 0x000000ff4400720c */ /* 0x040fe40003f64270 */
[----:B------:R-:W-:Y:S02]  /*9e50*/  ISETP.GT.AND P5, PT, R68, 0x8, PT ;  /* 0x000000084400780c */ /* 0x000fe40003fa4270 */
[----:B-1----:R-:W-:Y:S01]  /*9e60*/  FSEL R69, R3, -INF , P3 ;  /* 0xff80000003457808 */ /* 0x002fe20001800000 */
[----:B------:R-:W1:Y:S01]  /*9e70*/  MUFU.TANH R20, R20 ;  /* 0x0000001400147308 */ /* 0x000e620000002400 */
[----:B--2---:R-:W-:Y:S01]  /*9e80*/  FSEL R12, R12, -INF , P4 ;  /* 0xff8000000c0c7808 */ /* 0x004fe20002000000 */
[----:B------:R-:W-:Y:S01]  /*9e90*/  FMUL.FTZ R40, R2, R52 ;  /* 0x0000003402287220 */ /* 0x000fe20000410000 */
[----:B------:R-:W-:Y:S01]  /*9ea0*/  ISETP.GT.AND P3, PT, R68, 0x9, PT ;  /* 0x000000094400780c */ /* 0x000fe20003f64270 */
[----:B------:R-:W-:Y:S01]  /*9eb0*/  FMUL.FTZ R72, R2, R72 ;  /* 0x0000004802487220 */ /* 0x000fe20000410000 */
[----:B---3--:R-:W-:-:S02]  /*9ec0*/  FSEL R13, R13, -INF , P5 ;  /* 0xff8000000d0d7808 */ /* 0x008fc40002800000 */
[----:B------:R-:W-:Y:S01]  /*9ed0*/  FMNMX.FTZ R52, R69, R12, !PT ;  /* 0x0000000c45347209 */ /* 0x000fe20007810000 */
        /* <DEDUP_REMOVED lines=12> */
[----:B------:R-:W-:-:S01]  /*9fa0*/  FFMA.FTZ R46, R89, R56, -R36 ;  /* 0x00000038592e7223 */ /* 0x000fc20000010824 */
[----:B------:R-:W-:Y:S01]  /*9fb0*/  ISETP.GT.AND P4, PT, R68, 0x18, PT ;  /* 0x000000184400780c */ /* 0x000fe20003f84270 */
[----:B------:R-:W-:Y:S01]  /*9fc0*/  FMUL.FTZ R77, R2, R77 ;  /* 0x0000004d024d7220 */ /* 0x000fe20000410000 */
[----:B-1----:R-:W-:Y:S02]  /*9fd0*/  FSEL R89, R20, -INF , P3 ;  /* 0xff80000014597808 */ /* 0x002fe40001800000 */
[----:B------:R-:W-:Y:S02]  /*9fe0*/  FMNMX.FTZ R52, R15, R52, !PT ;  /* 0x000000340f347209 */ /* 0x000fe40007810000 */
[----:B------:R-:W1:Y:S01]  /*9ff0*/  MUFU.TANH R73, R73 ;  /* 0x0000004900497308 */ /* 0x000e620000002400 */
[----:B------:R-:W-:Y:S01]  /*a000*/  ISETP.GT.AND P3, PT, R68, 0x19, PT ;  /* 0x000000194400780c */ /* 0x000fe20003f64270 */
[C---:B------:R-:W-:Y:S01]  /*a010*/  FMUL.FTZ R80, R2.reuse, R80 ;  /* 0x0000005002507220 */ /* 0x040fe20000410000 */
[----:B--2---:R-:W-:Y:S01]  /*a020*/  FSEL R21, R21, -INF , P4 ;  /* 0xff80000015157808 */ /* 0x004fe20002000000 */
[----:B------:R-:W-:Y:S01]  /*a030*/  FMUL.FTZ R34, R2, R48 ;  /* 0x0000003002227220 */ /* 0x000fe20000410000 */
[----:B------:R-:W-:-:S03]  /*a040*/  FMNMX.FTZ R52, R89, R52, !PT ;  /* 0x0000003459347209 */ /* 0x000fc60007810000 */
[----:B------:R-:W-:Y:S01]  /*a050*/  MUFU.TANH R76, R76 ;  /* 0x0000004c004c7308 */ /* 0x000fe20000002400 */
[----:B------:R-:W-:-:S01]  /*a060*/  FFMA.FTZ R48, R91, R56, -R36 ;  /* 0x000000385b307223 */ /* 0x000fc20000010824 */
        /* <DEDUP_REMOVED lines=11> */
[----:B------:R-:W2:Y:S01]  /*a120*/  MUFU.TANH R80, R80 ;  /* 0x0000005000507308 */ /* 0x000ea20000002400 */
[----:B------:R-:W-:-:S01]  /*a130*/  FFMA.FTZ R95, R95, R56, -R36 ;  /* 0x000000385f5f7223 */ /* 0x000fc20000010824 */
[----:B------:R-:W-:Y:S01]  /*a140*/  ISETP.GT.AND P4, PT, R68, 0x28, PT ;  /* 0x000000284400780c */ /* 0x000fe20003f84270 */
[----:B------:R-:W-:Y:S01]  /*a150*/  FMUL.FTZ R85, R2, R85 ;  /* 0x0000005502557220 */ /* 0x000fe20000410000 */
[----:B-1----:R-:W-:Y:S02]  /*a160*/  FSEL R73, R73, -INF , P3 ;  /* 0xff80000049497808 */ /* 0x002fe40001800000 */
[----:B------:R-:W-:Y:S02]  /*a170*/  FMNMX.FTZ R52, R93, R52, !PT ;  /* 0x000000345d347209 */ /* 0x000fe40007810000 */
[----:B------:R-:W1:Y:S01]  /*a180*/  MUFU.TANH R81, R81 ;  /* 0x0000005100517308 */ /* 0x000e620000002400 */
[----:B------:R-:W-:-:S07]  /*a190*/  ISETP.GT.AND P3, PT, R68, 0x29, PT ;  /* 0x000000294400780c */ /* 0x000fce0003f64270 */
[----:B------:R-:W-:Y:S01]  /*a1a0*/  MUFU.TANH R84, R84 ;  /* 0x0000005400547308 */ /* 0x000fe20000002400 */
[----:B0-----:R-:W-:-:S07]  /*a1b0*/  FSEL R77, R77, -INF , P3 ;  /* 0xff8000004d4d7808 */ /* 0x001fce0001800000 */
[----:B------:R0:W-:Y:S08]  /*a1c0*/  MUFU.EX2 R3, R95 ;  /* 0x0000005f00037308 */ /* 0x0001f00000000800 */
[----:B------:R3:W-:Y:S01]  /*a1d0*/  MUFU.EX2 R14, R54 ;  /* 0x00000036000e7308 */ /* 0x0007e20000000800 */
[----:B0-----:R-:W-:Y:S02]  /*a1e0*/  FSEL R95, R76, -INF , P4 ;  /* 0xff8000004c5f7808 */ /* 0x001fe40002000000 */
[----:B------:R-:W-:-:S02]  /*a1f0*/  ISETP.GT.AND P4, PT, R68, 0x30, PT ;  /* 0x000000304400780c */ /* 0x000fc40003f84270 */
[----:B---3--:R-:W-:-:S03]  /*a200*/  FMNMX.FTZ R54, R73, R52, !PT ;  /* 0x0000003449367209 */ /* 0x008fc60007810000 */
[----:B------:R-:W0:Y:S01]  /*a210*/  MUFU.TANH R85, R85 ;  /* 0x0000005500557308 */ /* 0x000e220000002400 */
[----:B------:R-:W-:Y:S01]  /*a220*/  FMNMX.FTZ R54, R95, R54, !PT ;  /* 0x000000365f367209 */ /* 0x000fe20007810000 */
[----:B------:R-:W-:Y:S01]  /*a230*/  FFMA.FTZ R62, R79, R56, -R36 ;  /* 0x000000384f3e7223 */ /* 0x000fe20000010824 */
[----:B------:R-:W-:Y:S01]  /*a240*/  ISETP.GT.AND P3, PT, R68, 0x31, PT ;  /* 0x000000314400780c */ /* 0x000fe20003f64270 */
[----:B------:R-:W-:Y:S01]  /*a250*/  FMUL.FTZ R60, R2, R60 ;  /* 0x0000003c023c7220 */ /* 0x000fe20000410000 */
[----:B--2---:R-:W-:-:S03]  /*a260*/  FSEL R79, R80, -INF , P4 ;  /* 0xff800000504f7808 */ /* 0x004fc60002000000 */
[----:B------:R-:W2:Y:S01]  /*a270*/  MUFU.TANH R87, R87 ;  /* 0x0000005700577308 */ /* 0x000ea20000002400 */
[----:B------:R-:W-:Y:S01]  /*a280*/  FMNMX.FTZ R58, R77, R54, !PT ;  /* 0x000000364d3a7209 */ /* 0x000fe20007810000 */
[----:B------:R-:W-:Y:S01]  /*a290*/  FMUL.FTZ R61, R2, R61 ;  /* 0x0000003d023d7220 */ /* 0x000fe20000410000 */
[C---:B------:R-:W-:Y:S02]  /*a2a0*/  ISETP.GT.AND P4, PT, R68.reuse, 0x38, PT ;  /* 0x000000384400780c */ /* 0x040fe40003f84270 */
[----:B-1----:R-:W-:Y:S02]  /*a2b0*/  FSEL R81, R81, -INF , P3 ;  /* 0xff80000051517808 */ /* 0x002fe40001800000 */
[----:B------:R-:W-:Y:S01]  /*a2c0*/  FMNMX.FTZ R58, R79, R58, !PT ;  /* 0x0000003a4f3a7209 */ /* 0x000fe20007810000 */
[----:B------:R-:W1:Y:S01]  /*a2d0*/  MUFU.TANH R97, R97 ;  /* 0x0000006100617308 */ /* 0x000e620000002400 */
[----:B------:R-:W-:Y:S01]  /*a2e0*/  ISETP.GT.AND P3, PT, R68, 0x39, PT ;  /* 0x000000394400780c */ /* 0x000fe20003f64270 */
[----:B------:R-:W-:Y:S01]  /*a2f0*/  FMUL.FTZ R64, R2, R64 ;  /* 0x0000004002407220 */ /* 0x000fe20000410000 */
[----:B------:R-:W-:-:S05]  /*a300*/  FMNMX.FTZ R58, R81, R58, !PT ;  /* 0x0000003a513a7209 */ /* 0x000fca0007810000 */
[----:B------:R3:W-:Y:S01]  /*a310*/  MUFU.TANH R30, R42 ;  /* 0x0000002a001e7308 */ /* 0x0007e20000002400 */
[----:B0-----:R-:W-:-:S07]  /*a320*/  FSEL R85, R85, -INF , P3 ;  /* 0xff80000055557808 */ /* 0x001fce0001800000 */
[----:B------:R-:W-:Y:S01]  /*a330*/  MUFU.TANH R60, R60 ;  /* 0x0000003c003c7308 */ /* 0x000fe20000002400 */
[----:B---3--:R-:W-:Y:S01]  /*a340*/  FMUL.FTZ R42, R2, R53 ;  /* 0x00000035022a7220 */ /* 0x008fe20000410000 */
[----:B------:R-:W-:Y:S01]  /*a350*/  FFMA.FTZ R53, R99, R56, -R36 ;  /* 0x0000003863357223 */ /* 0x000fe20000010824 */
[----:B------:R-:W-:Y:S02]  /*a360*/  FSEL R99, R84, -INF , P4 ;  /* 0xff80000054637808 */ /* 0x000fe40002000000 */
[C---:B------:R-:W-:Y:S02]  /*a370*/  ISETP.GT.AND P4, PT, R68.reuse, 0x40, PT ;  /* 0x000000404400780c */ /* 0x040fe40003f84270 */
[----:B------:R-:W-:Y:S01]  /*a380*/  FMNMX.FTZ R58, R99, R58, !PT ;  /* 0x0000003a633a7209 */ /* 0x000fe20007810000 */
[----:B------:R-:W0:Y:S01]  /*a390*/  MUFU.TANH R61, R61 ;  /* 0x0000003d003d7308 */ /* 0x000e220000002400 */
[----:B------:R-:W-:Y:S02]  /*a3a0*/  ISETP.GT.AND P3, PT, R68, 0x41, PT ;  /* 0x000000414400780c */ /* 0x000fe40003f64270 */
[----:B--2---:R-:W-:-:S02]  /*a3b0*/  FSEL R87, R87, -INF , P4 ;  /* 0xff80000057577808 */ /* 0x004fc40002000000 */
[----:B------:R-:W-:-:S03]  /*a3c0*/  FMNMX.FTZ R58, R85, R58, !PT ;  /* 0x0000003a553a7209 */ /* 0x000fc60007810000 */
[----:B------:R-:W-:Y:S01]  /*a3d0*/  MUFU.TANH R64, R64 ;  /* 0x0000004000407308 */ /* 0x000fe20000002400 */
[----:B------:R-:W-:-:S01]  /*a3e0*/  FFMA.FTZ R101, R101, R56, -R36 ;  /* 0x0000003865657223 */ /* 0x000fc20000010824 */
[C---:B------:R-:W-:Y:S02]  /*a3f0*/  ISETP.GT.AND P4, PT, R68.reuse, 0x48, PT ;  /* 0x000000484400780c */ /* 0x040fe40003f84270 */
[----:B-1----:R-:W-:Y:S02]  /*a400*/  FSEL R97, R97, -INF , P3 ;  /* 0xff80000061617808 */ /* 0x002fe40001800000 */
[----:B------:R-:W-:Y:S02]  /*a410*/  FMNMX.FTZ R58, R87, R58, !PT ;  /* 0x0000003a573a7209 */ /* 0x000fe40007810000 */
[----:B------:R-:W1:Y:S01]  /*a420*/  MUFU.TANH R10, R10 ;  /* 0x0000000a000a7308 */ /* 0x000e620000002400 */
[----:B------:R-:W-:Y:S02]  /*a430*/  ISETP.GT.AND P3, PT, R68, 0x49, PT ;  /* 0x000000494400780c */ /* 0x000fe40003f64270 */
[----:B------:R-:W-:Y:S01]  /*a440*/  FMNMX.FTZ R58, R97, R58, !PT ;  /* 0x0000003a613a7209 */ /* 0x000fe20007810000 */
[----:B------:R-:W-:-:S04]  /*a450*/  FFMA.FTZ R103, R103, R56, -R36 ;  /* 0x0000003867677223 */ /* 0x000fc80000010824 */
[----:B------:R-:W2:Y:S01]  /*a460*/  MUFU.TANH R11, R11 ;  /* 0x0000000b000b7308 */ /* 0x000ea20000002400 */
[----:B0-----:R-:W-:-:S07]  /*a470*/  FSEL R61, R61, -INF , P3 ;  /* 0xff8000003d3d7808 */ /* 0x001fce0001800000 */
[----:B------:R0:W-:Y:S01]  /*a480*/  MUFU.EX2 R20, R101 ;  /* 0x0000006500147308 */ /* 0x0001e20000000800 */
[----:B------:R-:W-:Y:S02]  /*a490*/  ISETP.GT.AND P3, PT, R68, 0x51, PT ;  /* 0x000000514400780c */ /* 0x000fe40003f64270 */
[----:B0-----:R-:W-:-:S05]  /*a4a0*/  FSEL R101, R60, -INF , P4 ;  /* 0xff8000003c657808 */ /* 0x001fca0002000000 */
[----:B------:R-:W0:Y:S01]  /*a4b0*/  MUFU.TANH R65, R65 ;  /* 0x0000004100417308 */ /* 0x000e220000002400 */
[----:B------:R-:W-:Y:S02]  /*a4c0*/  ISETP.GT.AND P4, PT, R68, 0x50, PT ;  /* 0x000000504400780c */ /* 0x000fe40003f84270 */
[----:B------:R-:W-:Y:S01]  /*a4d0*/  FMNMX.FTZ R58, R101, R58, !PT ;  /* 0x0000003a653a7209 */ /* 0x000fe20007810000 */
[----:B------:R-:W-:-:S03]  /*a4e0*/  FFMA.FTZ R60, R105, R56, -R36 ;  /* 0x00000038693c7223 */ /* 0x000fc60000010824 */
[----:B------:R-:W-:Y:S01]  /*a4f0*/  FMNMX.FTZ R58, R61, R58, !PT ;  /* 0x0000003a3d3a7209 */ /* 0x000fe20007810000 */
[----:B------:R-:W3:Y:S01]  /*a500*/  MUFU.TANH R8, R8 ;  /* 0x0000000800087308 */ /* 0x000ee20000002400 */
[----:B-1----:R-:W-:-:S07]  /*a510*/  FSEL R105, R10, -INF , P3 ;  /* 0xff8000000a697808 */ /* 0x002fce0001800000 */
[----:B------:R1:W-:Y:S01]  /*a520*/  MUFU.EX2 R54, R103 ;  /* 0x0000006700367308 */ /* 0x0003e20000000800 */
[----:B------:R-:W-:Y:S02]  /*a530*/  ISETP.GT.AND P3, PT, R68, 0x59, PT ;  /* 0x000000594400780c */ /* 0x000fe40003f64270 */
[----:B-1----:R-:W-:-:S05]  /*a540*/  FSEL R103, R64, -INF , P4 ;  /* 0xff80000040677808 */ /* 0x002fca0002000000 */
[----:B------:R-:W1:Y:S01]  /*a550*/  MUFU.TANH R9, R9 ;  /* 0x0000000900097308 */ /* 0x000e620000002400 */
[C---:B------:R-:W-:Y:S02]  /*a560*/  ISETP.GT.AND P4, PT, R68.reuse, 0x58, PT ;  /* 0x000000584400780c */ /* 0x040fe40003f84270 */
[----:B------:R-:W-:Y:S02]  /*a570*/  FMNMX.FTZ R58, R103, R58, !PT ;  /* 0x0000003a673a7209 */ /* 0x000fe40007810000 */
[----:B--2---:R-:W-:Y:S02]  /*a580*/  FSEL R11, R11, -INF , P4 ;  /* 0xff8000000b0b7808 */ /* 0x004fe40002000000 */
[----:B------:R-:W-:Y:S01]  /*a590*/  FMNMX.FTZ R58, R105, R58, !PT ;  /* 0x0000003a693a7209 */ /* 0x000fe20007810000 */
[----:B------:R-:W2:Y:S01]  /*a5a0*/  MUFU.TANH R26, R26 ;  /* 0x0000001a001a7308 */ /* 0x000ea20000002400 */
[----:B------:R-:W-:Y:S01]  /*a5b0*/  ISETP.GT.AND P4, PT, R68, 0x60, PT ;  /* 0x000000604400780c */ /* 0x000fe20003f84270 */
[----:B------:R-:W-:Y:S01]  /*a5c0*/  FMUL.FTZ R38, R2, R49 ;  /* 0x0000003102267220 */ /* 0x000fe20000410000 */
[----:B0-----:R-:W-:-:S02]  /*a5d0*/  FSEL R65, R65, -INF , P3 ;  /* 0xff80000041417808 */ /* 0x001fc40001800000 */
[----:B------:R-:W-:-:S03]  /*a5e0*/  FMNMX.FTZ R58, R11, R58, !PT ;  /* 0x0000003a0b3a7209 */ /* 0x000fc60007810000 */
[----:B------:R0:W-:Y:S01]  /*a5f0*/  MUFU.EX2 R52, R62 ;  /* 0x0000003e00347308 */ /* 0x0001e20000000800 */
[----:B------:R-:W-:Y:S02]  /*a600*/  ISETP.GT.AND P3, PT, R68, 0x61, PT ;  /* 0x000000614400780c */ /* 0x000fe40003f64270 */
[----:B------:R-:W-:-:S05]  /*a610*/  FMNMX.FTZ R58, R65, R58, !PT ;  /* 0x0000003a413a7209 */ /* 0x000fca0007810000 */
[----:B------:R-:W4:Y:S01]  /*a620*/  MUFU.TANH R34, R34 ;  /* 0x0000002200227308 */ /* 0x000f220000002400 */
[----:B0-----:R-:W-:-:S01]  /*a630*/  FFMA.FTZ R62, R107, R56, -R36 ;  /* 0x000000386b3e7223 */ /* 0x001fc20000010824 */
[--C-:B------:R-:W-:Y:S01]  /*a640*/  FFMA.FTZ R107, R109, R56, -R36.reuse ;  /* 0x000000386d6b7223 */ /* 0x100fe20000010824 */
[----:B---3--:R-:W-:Y:S02]  /*a650*/  FSEL R109, R8, -INF , P4 ;  /* 0xff800000086d7808 */ /* 0x008fe40002000000 */
[C---:B------:R-:W-:Y:S02]  /*a660*/  ISETP.GT.AND P4, PT, R68.reuse, 0x68, PT ;  /* 0x000000684400780c */ /* 0x040fe40003f84270 */
[----:B-1----:R-:W-:Y:S01]  /*a670*/  FSEL R9, R9, -INF , P3 ;  /* 0xff80000009097808 */ /* 0x002fe20001800000 */
[----:B------:R-:W0:Y:S01]  /*a680*/  MUFU.TANH R38, R38 ;  /* 0x0000002600267308 */ /* 0x000e220000002400 */
[----:B------:R-:W-:Y:S01]  /*a690*/  FMNMX.FTZ R58, R109, R58, !PT ;  /* 0x0000003a6d3a7209 */ /* 0x000fe20007810000 */
[----:B------:R-:W-:Y:S01]  /*a6a0*/  FFMA.FTZ R8, R59, R56, -R36 ;  /* 0x000000383b087223 */ /* 0x000fe20000010824 */
[----:B------:R-:W-:Y:S01]  /*a6b0*/  ISETP.GT.AND P3, PT, R68, 0x69, PT ;  /* 0x000000694400780c */ /* 0x000fe20003f64270 */
[----:B------:R-:W-:Y:S01]  /*a6c0*/  FMUL.FTZ R24, R2, R24 ;  /* 0x0000001802187220 */ /* 0x000fe20000410000 */
[----:B--2---:R-:W-:-:S02]  /*a6d0*/  FSEL R59, R26, -INF , P4 ;  /* 0xff8000001a3b7808 */ /* 0x004fc40002000000 */
[----:B------:R-:W-:Y:S01]  /*a6e0*/  FMNMX.FTZ R58, R9, R58, !PT ;  /* 0x0000003a093a7209 */ /* 0x000fe20007810000 */
[----:B------:R-:W1:Y:S01]  /*a6f0*/  MUFU.TANH R40, R40 ;  /* 0x0000002800287308 */ /* 0x000e620000002400 */
[----:B------:R-:W-:-:S01]  /*a700*/  FFMA.FTZ R135, R55, R56, -R36 ;  /* 0x0000003837877223 */ /* 0x000fc20000010824 */
[----:B------:R-:W-:Y:S01]  /*a710*/  ISETP.GT.AND P4, PT, R68, 0x70, PT ;  /* 0x000000704400780c */ /* 0x000fe20003f84270 */
[----:B------:R-:W-:Y:S01]  /*a720*/  FMUL.FTZ R25, R2, R25 ;  /* 0x0000001902197220 */ /* 0x000fe20000410000 */
[----:B------:R-:W-:Y:S02]  /*a730*/  FSEL R55, R30, -INF , P3 ;  /* 0xff8000001e377808 */ /* 0x000fe40001800000 */
[----:B------:R-:W-:Y:S02]  /*a740*/  FMNMX.FTZ R58, R59, R58, !PT ;  /* 0x0000003a3b3a7209 */ /* 0x000fe40007810000 */
[----:B------:R-:W2:Y:S01]  /*a750*/  MUFU.TANH R42, R42 ;  /* 0x0000002a002a7308 */ /* 0x000ea20000002400 */
        /* <DEDUP_REMOVED lines=13> */
[----:B-1----:R-:W-:-:S02]  /*a830*/  FSEL R139, R40, -INF , P4 ;  /* 0xff800000288b7808 */ /* 0x002fc40002000000 */
[----:B------:R-:W-:-:S03]  /*a840*/  FMNMX.FTZ R58, R63, R58, !PT ;  /* 0x0000003a3f3a7209 */ /* 0x000fc60007810000 */
[----:B------:R-:W1:Y:S01]  /*a850*/  MUFU.TANH R28, R28 ;  /* 0x0000001c001c7308 */ /* 0x000e620000002400 */
[----:B------:R-:W-:-:S01]  /*a860*/  FFMA.FTZ R141, R111, R56, -R36 ;  /* 0x000000386f8d7223 */ /* 0x000fc20000010824 */
[----:B------:R-:W-:Y:S01]  /*a870*/  ISETP.GT.AND P4, PT, R68, 0x80, PT ;  /* 0x000000804400780c */ /* 0x000fe20003f84270 */
[----:B------:R-:W-:Y:S01]  /*a880*/  FMUL.FTZ R33, R2, R33 ;  /* 0x0000002102217220 */ /* 0x000fe20000410000 */
[----:B--2---:R-:W-:Y:S02]  /*a890*/  FSEL R111, R42, -INF , P3 ;  /* 0xff8000002a6f7808 */ /* 0x004fe40001800000 */
[----:B------:R-:W-:Y:S02]  /*a8a0*/  FMNMX.FTZ R58, R139, R58, !PT ;  /* 0x0000003a8b3a7209 */ /* 0x000fe40007810000 */
        /* <DEDUP_REMOVED lines=10> */
[----:B------:R-:W-:-:S01]  /*a950*/  FFMA.FTZ R24, R67, R56, -R36 ;  /* 0x0000003843187223 */ /* 0x000fc20000010824 */
[----:B------:R-:W-:Y:S02]  /*a960*/  ISETP.GT.AND P3, PT, R68, 0x89, PT ;  /* 0x000000894400780c */ /* 0x000fe40003f64270 */
[----:B-1----:R-:W-:Y:S02]  /*a970*/  FSEL R67, R28, -INF , P4 ;  /* 0xff8000001c437808 */ /* 0x002fe40002000000 */
[----:B------:R-:W-:Y:S02]  /*a980*/  FMNMX.FTZ R58, R25, R58, !PT ;  /* 0x0000003a193a7209 */ /* 0x000fe40007810000 */
[----:B------:R-:W1:Y:S01]  /*a990*/  MUFU.TANH R44, R44 ;  /* 0x0000002c002c7308 */ /* 0x000e620000002400 */
[----:B------:R-:W-:Y:S02]  /*a9a0*/  ISETP.GT.AND P4, PT, R68, 0x90, PT ;  /* 0x000000904400780c */ /* 0x000fe40003f84270 */
[----:B--2---:R-:W-:-:S02]  /*a9b0*/  FSEL R29, R29, -INF , P3 ;  /* 0xff8000001d1d7808 */ /* 0x004fc40001800000 */
[----:B------:R-:W-:-:S03]  /*a9c0*/  FMNMX.FTZ R58, R67, R58, !PT ;  /* 0x0000003a433a7209 */ /* 0x000fc60007810000 */
[----:B------:R-:W2:Y:S01]  /*a9d0*/  MUFU.TANH R37, R37 ;  /* 0x0000002500257308 */ /* 0x000ea20000002400 */
[----:B------:R-:W-:Y:S02]  /*a9e0*/  ISETP.GT.AND P3, PT, R68, 0x91, PT ;  /* 0x000000914400780c */ /* 0x000fe40003f64270 */
[----:B---3--:R-:W-:Y:S02]  /*a9f0*/  FSEL R145, R32, -INF , P4 ;  /* 0xff80000020917808 */ /* 0x008fe40002000000 */
[----:B------:R-:W-:Y:S02]  /*aa00*/  FMNMX.FTZ R58, R29, R58, !PT ;  /* 0x0000003a1d3a7209 */ /* 0x000fe40007810000 */
[----:B------:R-:W-:Y:S02]  /*aa10*/  ISETP.GT.AND P4, PT, R68, 0x98, PT ;  /* 0x000000984400780c */ /* 0x000fe40003f84270 */
[----:B0-----:R-:W-:Y:S02]  /*aa20*/  FSEL R33, R33, -INF , P3 ;  /* 0xff80000021217808 */ /* 0x001fe40001800000 */
[----:B------:R-:W-:Y:S01]  /*aa30*/  FMNMX.FTZ R58, R145, R58, !PT ;  /* 0x0000003a913a7209 */ /* 0x000fe20007810000 */
[----:B------:R-:W-:-:S01]  /*aa40*/  FFMA.FTZ R28, R113, R56, -R36 ;  /* 0x00000038711c7223 */ /* 0x000fc20000010824 */
[----:B------:R-:W-:-:S02]  /*aa50*/  ISETP.GT.AND P3, PT, R68, 0x99, PT ;  /* 0x000000994400780c */ /* 0x000fc40003f64270 */
[----:B-1----:R-:W-:Y:S02]  /*aa60*/  FSEL R113, R44, -INF , P4 ;  /* 0xff8000002c717808 */ /* 0x002fe40002000000 */
[----:B------:R-:W-:Y:S02]  /*aa70*/  FMNMX.FTZ R58, R33, R58, !PT ;  /* 0x0000003a213a7209 */ /* 0x000fe40007810000 */
[----:B--2---:R-:W-:Y:S02]  /*aa80*/  FSEL R37, R37, -INF , P3 ;  /* 0xff80000025257808 */ /* 0x004fe40001800000 */
[----:B------:R-:W-:-:S04]  /*aa90*/  FMNMX.FTZ R58, R113, R58, !PT ;  /* 0x0000003a713a7209 */ /* 0x000fc80007810000 */
[----:B------:R-:W-:-:S05]  /*aaa0*/  FMNMX.FTZ R58, R37, R58, !PT ;  /* 0x0000003a253a7209 */ /* 0x000fca0007810000 */
[----:B------:R-:W0:Y:S02]  /*aab0*/  SHFL.BFLY PT, R147, R58, 0x2, 0x1f ;  /* 0x0c401f003a937f89 */ /* 0x000e2400000e0000 */
[----:B0-----:R-:W-:-:S05]  /*aac0*/  FMNMX.FTZ R147, R58, R147, !PT ;  /* 0x000000933a937209 */ /* 0x001fca0007810000 */
[----:B------:R-:W0:Y:S01]  /*aad0*/  SHFL.BFLY PT, R58, R147, 0x1, 0x1f ;  /* 0x0c201f00933a7f89 */ /* 0x000e2200000e0000 */
        /* <DEDUP_REMOVED lines=14> */
[--C-:B------:R-:W-:Y:S01]  /*abc0*/  FFMA.FTZ R38, R127, R56, -R36.reuse ;  /* 0x000000387f267223 */ /* 0x100fe20000010824 */
[----:B0-----:R-:W-:Y:S01]  /*abd0*/  FMNMX.FTZ R58, R147, R58, !PT ;  /* 0x0000003a933a7209 */ /* 0x001fe20007810000 */
[----:B------:R-:W-:-:S03]  /*abe0*/  FFMA.FTZ R119, R125, R56, -R36 ;  /* 0x000000387d777223 */ /* 0x000fc60000010824 */
[C---:B------:R-:W-:Y:S01]  /*abf0*/  FSETP.NEU.FTZ.AND P3, PT, R58.reuse, -INF , PT ;  /* 0xff8000003a00780b */ /* 0x040fe20003f7d000 */
[----:B-1----:R-:W-:-:S01]  /*ac00*/  FFMA.FTZ R62, R58, R56, -8 ;  /* 0xc10000003a3e7423 */ /* 0x002fc20000010038 */
        /* <DEDUP_REMOVED lines=9> */
[----:B------:R-:W-:-:S03]  /*aca0*/  FFMA.FTZ R69, R12, R56, -R36 ;  /* 0x000000380c457223 */ /* 0x000fc60000010824 */
[----:B------:R-:W0:Y:S01]  /*acb0*/  MUFU.EX2 R49, R49 ;  /* 0x0000003100317308 */ /* 0x000e220000000800 */
[----:B------:R-:W-:-:S07]  /*acc0*/  FFMA.FTZ R12, R13, R56, -R36 ;  /* 0x000000380d0c7223 */ /* 0x000fce0000010824 */
[----:B------:R-:W1:Y:S01]  /*acd0*/  MUFU.EX2 R48, R48 ;  /* 0x0000003000307308 */ /* 0x000e620000000800 */
[----:B------:R-:W-:-:S01]  /*ace0*/  FFMA.FTZ R13, R43, R56, -R36 ;  /* 0x000000382b0d7223 */ /* 0x000fc20000010824 */
[----:B------:R-:W-:-:S06]  /*acf0*/  FFMA.FTZ R68, R73, R56, -R36 ;  /* 0x0000003849447223 */ /* 0x000fcc0000010824 */
[----:B------:R-:W2:Y:S01]  /*ad00*/  MUFU.EX2 R41, R41 ;  /* 0x0000002900297308 */ /* 0x000ea20000000800 */
[----:B------:R-:W-:-:S01]  /*ad10*/  FFMA.FTZ R15, R15, R56, -R36 ;  /* 0x000000380f0f7223 */ /* 0x000fc20000010824 */
[----:B------:R-:W-:-:S06]  /*ad20*/  FFMA.FTZ R73, R77, R56, -R36 ;  /* 0x000000384d497223 */ /* 0x000fcc0000010824 */
[----:B------:R-:W-:Y:S01]  /*ad30*/  MUFU.EX2 R62, R62 ;  /* 0x0000003e003e7308 */ /* 0x000fe20000000800 */
[----:B------:R-:W-:-:S07]  /*ad40*/  FFMA.FTZ R77, R85, R56, -R36 ;  /* 0x00000038554d7223 */ /* 0x000fce0000010824 */
[----:B------:R-:W3:Y:S01]  /*ad50*/  MUFU.EX2 R69, R69 ;  /* 0x0000004500457308 */ /* 0x000ee20000000800 */
[----:B0-----:R-:W-:-:S07]  /*ad60*/  FADD.FTZ R85, R46, R49 ;  /* 0x000000312e557221 */ /* 0x001fce0000010000 */
[----:B------:R-:W0:Y:S01]  /*ad70*/  MUFU.EX2 R50, R50 ;  /* 0x0000003200327308 */ /* 0x000e220000000800 */
[----:B------:R-:W-:-:S07]  /*ad80*/  FFMA.FTZ R64, R89, R56, -R36 ;  /* 0x0000003859407223 */ /* 0x000fce0000010824 */
[----:B------:R-:W4:Y:S01]  /*ad90*/  MUFU.EX2 R12, R12 ;  /* 0x0000000c000c7308 */ /* 0x000f220000000800 */
[----:B-1----:R-:W-:-:S07]  /*ada0*/  FADD.FTZ R82, R48, R85 ;  /* 0x0000005530527221 */ /* 0x002fce0000010000 */
[----:B------:R-:W1:Y:S01]  /*adb0*/  MUFU.EX2 R53, R53 ;  /* 0x0000003500357308 */ /* 0x000e620000000800 */
[----:B------:R-:W-:-:S07]  /*adc0*/  FFMA.FTZ R21, R21, R56, -R36 ;  /* 0x0000003815157223 */ /* 0x000fce0000010824 */
[----:B------:R-:W5:Y:S01]  /*add0*/  MUFU.EX2 R13, R13 ;  /* 0x0000000d000d7308 */ /* 0x000f620000000800 */
[----:B------:R-:W-:-:S01]  /*ade0*/  FFMA.FTZ R74, R87, R56, -R36 ;  /* 0x00000038574a7223 */ /* 0x000fc20000010824 */
[----:B--2---:R-:W-:Y:S01]  /*adf0*/  FADD.FTZ R87, R41, R82 ;  /* 0x0000005229577221 */ /* 0x004fe20000010000 */
[----:B---3--:R-:W-:-:S05]  /*ae00*/  FADD.FTZ R85, R62, R69 ;  /* 0x000000453e557221 */ /* 0x008fca0000010000 */
[----:B------:R-:W2:Y:S01]  /*ae10*/  MUFU.EX2 R15, R15 ;  /* 0x0000000f000f7308 */ /* 0x000ea20000000800 */
[----:B------:R-:W-:-:S01]  /*ae20*/  FFMA.FTZ R66, R75, R56, -R36 ;  /* 0x000000384b427223 */ /* 0x000fc20000010824 */
[----:B0-----:R-:W-:Y:S01]  /*ae30*/  FADD.FTZ R84, R50, R87 ;  /* 0x0000005732547221 */ /* 0x001fe20000010000 */
[----:B----4-:R-:W-:-:S05]  /*ae40*/  FADD.FTZ R86, R12, R85 ;  /* 0x000000550c567221 */ /* 0x010fca0000010000 */
[----:B------:R-:W0:Y:S01]  /*ae50*/  MUFU.EX2 R64, R64 ;  /* 0x0000004000407308 */ /* 0x000e220000000800 */
[----:B------:R-:W-:-:S01]  /*ae60*/  FFMA.FTZ R43, R93, R56, -R36 ;  /* 0x000000385d2b7223 */ /* 0x000fc20000010824 */
[----:B-1----:R-:W-:Y:S01]  /*ae70*/  FADD.FTZ R88, R53, R84 ;  /* 0x0000005435587221 */ /* 0x002fe20000010000 */
[----:B-----5:R-:W-:-:S05]  /*ae80*/  FADD.FTZ R86, R13, R86 ;  /* 0x000000560d567221 */ /* 0x020fca0000010000 */
[----:B------:R-:W1:Y:S01]  /*ae90*/  MUFU.EX2 R21, R21 ;  /* 0x0000001500157308 */ /* 0x000e620000000800 */
[----:B------:R-:W-:-:S01]  /*aea0*/  FFMA.FTZ R82, R9, R56, -R36 ;  /* 0x0000003809527223 */ /* 0x000fc20000010824 */
[-CC-:B------:R-:W-:Y:S01]  /*aeb0*/  FFMA.FTZ R9, R59, R56.reuse, -R36.reuse ;  /* 0x000000383b097223 */ /* 0x180fe20000010824 */
[----:B------:R-:W-:-:S05]  /*aec0*/  FFMA.FTZ R84, R55, R56, -R36 ;  /* 0x0000003837547223 */ /* 0x000fca0000010824 */
[----:B------:R-:W3:Y:S01]  /*aed0*/  MUFU.EX2 R91, R91 ;  /* 0x0000005b005b7308 */ /* 0x000ee20000000800 */
[----:B------:R-:W-:-:S01]  /*aee0*/  FADD.FTZ R59, R3, R88 ;  /* 0x00000058033b7221 */ /* 0x000fc20000010000 */
[----:B--2---:R-:W-:-:S06]  /*aef0*/  FADD.FTZ R55, R15, R86 ;  /* 0x000000560f377221 */ /* 0x004fcc0000010000 */
[----:B------:R-:W2:Y:S01]  /*af00*/  MUFU.EX2 R66, R66 ;  /* 0x0000004200427308 */ /* 0x000ea20000000800 */
[----:B------:R-:W-:-:S01]  /*af10*/  FFMA.FTZ R70, R95, R56, -R36 ;  /* 0x000000385f467223 */ /* 0x000fc20000010824 */
[----:B------:R-:W-:-:S06]  /*af20*/  FADD.FTZ R59, R14, R59 ;  /* 0x0000003b0e3b7221 */ /* 0x000fcc0000010000 */
[----:B------:R-:W4:Y:S01]  /*af30*/  MUFU.EX2 R47, R47 ;  /* 0x0000002f002f7308 */ /* 0x000f220000000800 */
[----:B0-----:R-:W-:-:S07]  /*af40*/  FADD.FTZ R88, R64, R55 ;  /* 0x0000003740587221 */ /* 0x001fce0000010000 */
[----:B------:R-:W0:Y:S01]  /*af50*/  MUFU.EX2 R43, R43 ;  /* 0x0000002b002b7308 */ /* 0x000e220000000800 */
[----:B------:R-:W-:-:S01]  /*af60*/  FADD.FTZ R90, R20, R59 ;  /* 0x0000003b145a7221 */ /* 0x000fc20000010000 */
[----:B-1----:R-:W-:-:S06]  /*af70*/  FADD.FTZ R55, R21, R88 ;  /* 0x0000005815377221 */ /* 0x002fcc0000010000 */
[----:B------:R-:W1:Y:S01]  /*af80*/  MUFU.EX2 R68, R68 ;  /* 0x0000004400447308 */ /* 0x000e620000000800 */
[----:B------:R-:W-:-:S01]  /*af90*/  FFMA.FTZ R71, R79, R56, -R36 ;  /* 0x000000384f477223 */ /* 0x000fc20000010824 */
[----:B---3--:R-:W-:Y:S01]  /*afa0*/  FADD.FTZ R90, R91, R90 ;  /* 0x0000005a5b5a7221 */ /* 0x008fe20000010000 */
[----:B--2---:R-:W-:-:S05]  /*afb0*/  FADD.FTZ R88, R66, R55 ;  /* 0x0000003742587221 */ /* 0x004fca0000010000 */
[----:B------:R-:W2:Y:S01]  /*afc0*/  MUFU.EX2 R70, R70 ;  /* 0x0000004600467308 */ /* 0x000ea20000000800 */
[----:B------:R-:W-:-:S01]  /*afd0*/  FFMA.FTZ R72, R81, R56, -R36 ;  /* 0x0000003851487223 */ /* 0x000fc20000010824 */
[-CC-:B------:R-:W-:Y:S01]  /*afe0*/  FFMA.FTZ R81, R65, R56.reuse, -R36.reuse ;  /* 0x0000003841517223 */ /* 0x180fe20000010824 */
[----:B------:R-:W-:-:S05]  /*aff0*/  FFMA.FTZ R59, R25, R56, -R36 ;  /* 0x00000038193b7223 */ /* 0x000fca0000010824 */
[----:B------:R-:W3:Y:S01]  /*b000*/  MUFU.EX2 R83, R83 ;  /* 0x0000005300537308 */ /* 0x000ee20000000800 */
[----:B----4-:R-:W-:-:S01]  /*b010*/  FADD.FTZ R55, R47, R90 ;  /* 0x0000005a2f377221 */ /* 0x010fc20000010000 */
[----:B0-----:R-:W-:-:S06]  /*b020*/  FADD.FTZ R25, R43, R88 ;  /* 0x000000582b197221 */ /* 0x001fcc0000010000 */
[----:B------:R-:W0:Y:S01]  /*b030*/  MUFU.EX2 R73, R73 ;  /* 0x0000004900497308 */ /* 0x000e220000000800 */
[----:B------:R-:W-:-:S01]  /*b040*/  FFMA.FTZ R76, R99, R56, -R36 ;  /* 0x00000038634c7223 */ /* 0x000fc20000010824 */
[----:B------:R-:W-:Y:S02]  /*b050*/  @!P2 VIADD R65, R0, 0x13240 ;  /* 0x000132400041a836 */ /* 0x000fe40000000000 */
[----:B------:R-:W-:-:S04]  /*b060*/  FFMA.FTZ R86, R63, R56, -R36 ;  /* 0x000000383f567223 */ /* 0x000fc80000010824 */
[----:B------:R-:W4:Y:S01]  /*b070*/  MUFU.EX2 R51, R51 ;  /* 0x0000003300337308 */ /* 0x000f220000000800 */
[----:B-1----:R-:W-:-:S07]  /*b080*/  FADD.FTZ R63, R68, R25 ;  /* 0x00000019443f7221 */ /* 0x002fce0000010000 */
[----:B------:R-:W1:Y:S01]  /*b090*/  MUFU.EX2 R71, R71 ;  /* 0x0000004700477308 */ /* 0x000e620000000800 */
[----:B--2---:R-:W-:-:S07]  /*b0a0*/  FADD.FTZ R88, R70, R63 ;  /* 0x0000003f46587221 */ /* 0x004fce0000010000 */
[----:B------:R-:W2:Y:S08]  /*b0b0*/  MUFU.EX2 R60, R60 ;  /* 0x0000003c003c7308 */ /* 0x000eb00000000800 */
[----:B------:R5:W-:Y:S08]  /*b0c0*/  MUFU.EX2 R0, R81 ;  /* 0x0000005100007308 */ /* 0x000bf00000000800 */
[----:B------:R-:W2:Y:S01]  /*b0d0*/  MUFU.EX2 R72, R72 ;  /* 0x0000004800487308 */ /* 0x000ea20000000800 */
[----:B-----5:R-:W-:-:S04]  /*b0e0*/  FADD.FTZ R81, R52, R55 ;  /* 0x0000003734517221 */ /* 0x020fc80000010000 */
[----:B------:R-:W-:-:S03]  /*b0f0*/  FADD.FTZ R90, R54, R81 ;  /* 0x00000051365a7221 */ /* 0x000fc60000010000 */
[----:B------:R-:W5:Y:S01]  /*b100*/  MUFU.EX2 R76, R76 ;  /* 0x0000004c004c7308 */ /* 0x000f620000000800 */
[----:B---3--:R-:W-:-:S01]  /*b110*/  FADD.FTZ R90, R83, R90 ;  /* 0x0000005a535a7221 */ /* 0x008fc20000010000 */
[----:B0-----:R-:W-:Y:S01]  /*b120*/  FADD.FTZ R88, R73, R88 ;  /* 0x0000005849587221 */ /* 0x001fe20000010000 */
[----:B------:R-:W-:-:S01]  /*b130*/  FFMA.FTZ R75, R97, R56, -R36 ;  /* 0x00000038614b7223 */ /* 0x000fc20000010824 */
[-CC-:B------:R-:W-:Y:S01]  /*b140*/  FFMA.FTZ R79, R61, R56.reuse, -R36.reuse ;  /* 0x000000383d4f7223 */ /* 0x180fe20000010824 */
[----:B------:R-:W-:-:S03]  /*b150*/  FFMA.FTZ R55, R29, R56, -R36 ;  /* 0x000000381d377223 */ /* 0x000fc60000010824 */
[----:B------:R-:W0:Y:S01]  /*b160*/  MUFU.EX2 R107, R107 ;  /* 0x0000006b006b7308 */ /* 0x000e220000000800 */
        /* <DEDUP_REMOVED lines=15> */
[----:B------:R-:W-:Y:S01]  /*b260*/  FFMA.FTZ R36, R37, R56, -R36 ;  /* 0x0000003825247223 */ /* 0x000fe20000010824 */
[----:B----4-:R-:W-:-:S01]  /*b270*/  FADD.FTZ R63, R51, R90 ;  /* 0x0000005a333f7221 */ /* 0x010fc20000010000 */
[----:B-1----:R-:W-:-:S04]  /*b280*/  FADD.FTZ R37, R71, R88 ;  /* 0x0000005847257221 */ /* 0x002fc80000010000 */
[----:B------:R-:W1:Y:S01]  /*b290*/  MUFU.EX2 R135, R135 ;  /* 0x0000008700877308 */ /* 0x000e620000000800 */
[----:B--2---:R-:W-:-:S01]  /*b2a0*/  FADD.FTZ R63, R60, R63 ;  /* 0x0000003f3c3f7221 */ /* 0x004fc20000010000 */
[----:B------:R-:W-:-:S06]  /*b2b0*/  FADD.FTZ R37, R72, R37 ;  /* 0x0000002548257221 */ /* 0x000fcc0000010000 */
[----:B------:R-:W2:Y:S01]  /*b2c0*/  MUFU.EX2 R74, R74 ;  /* 0x0000004a004a7308 */ /* 0x000ea20000000800 */
[----:B------:R-:W-:Y:S01]  /*b2d0*/  F2FP.SATFINITE.E4M3.F32.PACK_AB_MERGE_C R153, R41, R48, RZ ;  /* 0x000000302999723e */ /* 0x000fe200048070ff */
[----:B------:R-:W-:Y:S01]  /*b2e0*/  FADD.FTZ R48, R10, R63 ;  /* 0x0000003f0a307221 */ /* 0x000fe20000010000 */
[----:B------:R-:W-:-:S05]  /*b2f0*/  F2FP.SATFINITE.E4M3.F32.PACK_AB_MERGE_C R155, R14, R3, RZ ;  /* 0x000000030e9b723e */ /* 0x000fca00048070ff */
[----:B------:R-:W4:Y:S01]  /*b300*/  MUFU.EX2 R75, R75 ;  /* 0x0000004b004b7308 */ /* 0x000f220000000800 */
[----:B-----5:R-:W-:-:S01]  /*b310*/  FADD.FTZ R14, R76, R37 ;  /* 0x000000254c0e7221 */ /* 0x020fc20000010000 */
[----:B0-----:R-:W-:Y:S01]  /*b320*/  FADD.FTZ R37, R107, R48 ;  /* 0x000000306b257221 */ /* 0x001fe20000010000 */
[----:B------:R-:W-:-:S05]  /*b330*/  F2FP.SATFINITE.E4M3.F32.PACK_AB_MERGE_C R152, R13, R12, RZ ;  /* 0x0000000c0d98723e */ /* 0x000fca00048070ff */
[----:B------:R-:W0:Y:S01]  /*b340*/  MUFU.EX2 R26, R26 ;  /* 0x0000001a001a7308 */ /* 0x000e220000000800 */
[----:B---3--:R-:W-:-:S07]  /*b350*/  FADD.FTZ R13, R77, R14 ;  /* 0x0000000e4d0d7221 */ /* 0x008fce0000010000 */
[----:B------:R-:W3:Y:S01]  /*b360*/  MUFU.EX2 R78, R78 ;  /* 0x0000004e004e7308 */ /* 0x000ee20000000800 */
[----:B------:R-:W-:-:S01]  /*b370*/  FADD.FTZ R14, R8, R37 ;  /* 0x00000025080e7221 */ /* 0x000fc20000010000 */
[----:B-1----:R-:W-:-:S06]  /*b380*/  F2FP.SATFINITE.E4M3.F32.PACK_AB_MERGE_C R145, R135, R8, RZ ;  /* 0x000000088791723e */ /* 0x002fcc00048070ff */
[----:B------:R-:W1:Y:S01]  /*b390*/  MUFU.EX2 R141, R141 ;  /* 0x0000008d008d7308 */ /* 0x000e620000000800 */
[----:B--2---:R-:W-:-:S07]  /*b3a0*/  FADD.FTZ R8, R74, R13 ;  /* 0x0000000d4a087221 */ /* 0x004fce0000010000 */
[----:B------:R-:W2:Y:S01]  /*b3b0*/  MUFU.EX2 R79, R79 ;  /* 0x0000004f004f7308 */ /* 0x000ea20000000800 */
[----:B------:R-:W-:-:S01]  /*b3c0*/  FADD.FTZ R135, R135, R14 ;  /* 0x0000000e87877221 */ /* 0x000fc20000010000 */
[----:B----4-:R-:W-:-:S06]  /*b3d0*/  FADD.FTZ R13, R75, R8 ;  /* 0x000000084b0d7221 */ /* 0x010fcc0000010000 */
[----:B------:R-:W4:Y:S08]  /*b3e0*/  MUFU.EX2 R24, R24 ;  /* 0x0000001800187308 */ /* 0x000f300000000800 */
[----:B------:R-:W5:Y:S01]  /*b3f0*/  MUFU.EX2 R61, R61 ;  /* 0x0000003d003d7308 */ /* 0x000f620000000800 */
[----:B0-----:R-:W-:-:S01]  /*b400*/  FADD.FTZ R48, R26, R135 ;  /* 0x000000871a307221 */ /* 0x001fc20000010000 */
[----:B---3--:R-:W-:-:S06]  /*b410*/  FADD.FTZ R14, R78, R13 ;  /* 0x0000000d4e0e7221 */ /* 0x008fcc0000010000 */
[----:B------:R-:W0:Y:S01]  /*b420*/  MUFU.EX2 R80, R80 ;  /* 0x0000005000507308 */ /* 0x000e220000000800 */
[----:B-1----:R-:W-:-:S01]  /*b430*/  FADD.FTZ R13, R141, R48 ;  /* 0x000000308d0d7221 */ /* 0x002fc20000010000 */
[----:B--2---:R-:W-:-:S06]  /*b440*/  FADD.FTZ R14, R79, R14 ;  /* 0x0000000e4f0e7221 */ /* 0x004fcc0000010000 */
[----:B------:R-:W1:Y:S01]  /*b450*/  MUFU.EX2 R11, R11 ;  /* 0x0000000b000b7308 */ /* 0x000e620000000800 */
[----:B------:R-:W-:Y:S01]  /*b460*/  F2FP.SATFINITE.E4M3.F32.PACK_AB_MERGE_C R153, R49, R46, R153 ;  /* 0x0000002e3199723e */ /* 0x000fe20004807099 */
[----:B----4-:R-:W-:Y:S01]  /*b470*/  FADD.FTZ R46, R24, R13 ;  /* 0x0000000d182e7221 */ /* 0x010fe20000010000 */
[----:B-----5:R-:W-:-:S01]  /*b480*/  FADD.FTZ R13, R61, R14 ;  /* 0x0000000e3d0d7221 */ /* 0x020fc20000010000 */
[----:B------:R-:W-:-:S04]  /*b490*/  @!P2 PRMT R65, RZ, 0x654, R65 ;  /* 0x00000654ff41a816 */ /* 0x000fc80000000041 */
[----:B------:R-:W2:Y:S01]  /*b4a0*/  MUFU.EX2 R27, R27 ;  /* 0x0000001b001b7308 */ /* 0x000ea20000000800 */
[----:B0-----:R-:W-:-:S01]  /*b4b0*/  FADD.FTZ R14, R80, R13 ;  /* 0x0000000d500e7221 */ /* 0x001fc20000010000 */
[----:B------:R0:W-:Y:S06]  /*b4c0*/  @!P2 SYNCS.ARRIVE.TRANS64.RED.A1T0 RZ, [R65+URZ], RZ ;  /* 0x000000ff41ffa9a7 */ /* 0x0001ec000810043f */
[----:B------:R-:W-:Y:S01]  /*b4d0*/  MUFU.EX2 R30, R30 ;  /* 0x0000001e001e7308 */ /* 0x000fe20000000800 */
[----:B-1----:R-:W-:-:S01]  /*b4e0*/  FADD.FTZ R13, R11, R14 ;  /* 0x0000000e0b0d7221 */ /* 0x002fc20000010000 */
[----:B------:R-:W-:-:S06]  /*b4f0*/  F2FP.SATFINITE.E4M3.F32.PACK_AB_MERGE_C R146, R0, R11, RZ ;  /* 0x0000000b0092723e */ /* 0x000fcc00048070ff */
[----:B------:R-:W-:Y:S01]  /*b500*/  MUFU.EX2 R31, R31 ;  /* 0x0000001f001f7308 */ /* 0x000fe20000000800 */
[----:B------:R-:W-:-:S02]  /*b510*/  FADD.FTZ R0, R0, R13 ;  /* 0x0000000d00007221 */ /* 0x000fc40000010000 */
[----:B------:R-:W1:Y:S05]  /*b520*/  @P0 LDC R13, c[0x0][0x44c] ;  /* 0x00011300ff0d0b82 */ /* 0x000e6a0000000800 */
[----:B0-----:R-:W0:Y:S08]  /*b530*/  MUFU.EX2 R65, R109 ;  /* 0x0000006d00417308 */ /* 0x001e300000000800 */
[----:B------:R-:W-:Y:S08]  /*b540*/  MUFU.EX2 R28, R28 ;  /* 0x0000001c001c7308 */ /* 0x000ff00000000800 */
[----:B------:R-:W3:Y:S08]  /*b550*/  MUFU.EX2 R115, R115 ;  /* 0x0000007300737308 */ /* 0x000ef00000000800 */
[----:B------:R-:W4:Y:S01]  /*b560*/  MUFU.EX2 R82, R82 ;  /* 0x0000005200527308 */ /* 0x000f220000000800 */
[----:B--2---:R-:W-:-:S07]  /*b570*/  F2FP.SATFINITE.E4M3.F32.PACK_AB_MERGE_C R147, R27, R24, RZ ;  /* 0x000000181b93723e */ /* 0x004fce00048070ff */
[----:B------:R-:W2:Y:S01]  /*b580*/  MUFU.EX2 R9, R9 ;  /* 0x0000000900097308 */ /* 0x000ea20000000800 */
[----:B------:R-:W-:Y:S01]  /*b590*/  F2FP.SATFINITE.E4M3.F32.PACK_AB_MERGE_C R145, R107, R10, R145 ;  /* 0x0000000a6b91723e */ /* 0x000fe20004807091 */
[----:B0-----:R-:W-:Y:S01]  /*b5a0*/  FADD.FTZ R11, R65, R0 ;  /* 0x00000000410b7221 */ /* 0x001fe20000010000 */
[----:B------:R-:W-:-:S05]  /*b5b0*/  F2FP.SATFINITE.E4M3.F32.PACK_AB_MERGE_C R10, R31, R30, RZ ;  /* 0x0000001e1f0a723e */ /* 0x000fca00048070ff */
[----:B------:R-:W0:Y:S01]  /*b5c0*/  MUFU.EX2 R84, R84 ;  /* 0x0000005400547308 */ /* 0x000e220000000800 */
[----:B------:R-:W-:Y:S02]  /*b5d0*/  F2FP.SATFINITE.E4M3.F32.PACK_AB_MERGE_C R147, R141, R26, R147 ;  /* 0x0000001a8d93723e */ /* 0x000fe40004807093 */
[----:B---3--:R-:W-:Y:S01]  /*b5e0*/  F2FP.SATFINITE.E4M3.F32.PACK_AB_MERGE_C R141, R115, R28, R10 ;  /* 0x0000001c738d723e */ /* 0x008fe2000480700a */
[----:B----4-:R-:W-:-:S04]  /*b5f0*/  FADD.FTZ R10, R82, R11 ;  /* 0x0000000b520a7221 */ /* 0x010fc80000010000 */
[----:B--2---:R-:W-:Y:S01]  /*b600*/  FADD.FTZ R11, R9, R10 ;  /* 0x0000000a090b7221 */ /* 0x004fe20000010000 */
[----:B0-----:R-:W-:-:S03]  /*b610*/  F2FP.SATFINITE.E4M3.F32.PACK_AB_MERGE_C R140, R84, R9, RZ ;  /* 0x00000009548c723e */ /* 0x001fc600048070ff */
[----:B------:R-:W-:Y:S01]  /*b620*/  FADD.FTZ R84, R84, R11 ;  /* 0x0000000b54547221 */ /* 0x000fe20000010000 */
[----:B-1----:R-:W-:Y:S02]  /*b630*/  @P0 IMAD.HI.U32 R11, R110, R13, RZ ;  /* 0x0000000d6e0b0227 */ /* 0x002fe400078e00ff */
[----:B------:R-:W2:Y:S01]  /*b640*/  LDL R13, [R1+0x30] ;  /* 0x00003000010d7983 */ /* 0x000ea20000100800 */
[----:B------:R-:W-:Y:S01]  /*b650*/  F2FP.SATFINITE.E4M3.F32.PACK_AB_MERGE_C R149, R52, R47, RZ ;  /* 0x0000002f3495723e */ /* 0x000fe200048070ff */
[----:B------:R-:W-:Y:S01]  /*b660*/  FADD.FTZ R27, R27, R46 ;  /* 0x0000002e1b1b7221 */ /* 0x000fe20000010000 */
[----:B------:R-:W-:Y:S02]  /*b670*/  MUFU.EX2 R34, R34 ;  /* 0x0000002200227308 */ /* 0x000fe40000000800 */
[----:B------:R-:W-:Y:S01]  /*b680*/  F2FP.SATFINITE.E4M3.F32.PACK_AB_MERGE_C R149, R91, R20, R149 ;  /* 0x000000145b95723e */ /* 0x000fe20004807095 */
[----:B------:R-:W-:-:S05]  /*b690*/  FADD.FTZ R20, R28, R27 ;  /* 0x0000001b1c147221 */ /* 0x000fca0000010000 */
[----:B------:R-:W-:Y:S01]  /*b6a0*/  MUFU.EX2 R35, R35 ;  /* 0x0000002300237308 */ /* 0x000fe20000000800 */
[----:B------:R-:W-:Y:S01]  /*b6b0*/  F2FP.SATFINITE.E4M3.F32.PACK_AB_MERGE_C R154, R66, R21, RZ ;  /* 0x00000015429a723e */ /* 0x000fe200048070ff */
[----:B------:R-:W-:Y:S02]  /*b6c0*/  FADD.FTZ R21, R115, R20 ;  /* 0x0000001473157221 */ /* 0x000fe40000010000 */
[----:B------:R-:W0:Y:S04]  /*b6d0*/  @P0 LDC R20, c[0x0][0x450] ;  /* 0x00011400ff140b82 */ /* 0x000e280000000800 */
[----:B------:R-:W1:Y:S08]  /*b6e0*/  MUFU.EX2 R32, R32 ;  /* 0x0000002000207308 */ /* 0x000e700000000800 */
[----:B------:R-:W3:Y:S01]  /*b6f0*/  MUFU.EX2 R25, R137 ;  /* 0x0000008900197308 */ /* 0x000ee20000000800 */
[----:B------:R-:W-:-:S07]  /*b700*/  FADD.FTZ R30, R30, R21 ;  /* 0x000000151e1e7221 */ /* 0x000fce0000010000 */
[----:B------:R-:W4:Y:S08]  /*b710*/  MUFU.EX2 R117, R117 ;  /* 0x0000007500757308 */ /* 0x000f300000000800 */
[----:B------:R-:W5:Y:S01]  /*b720*/  MUFU.EX2 R86, R86 ;  /* 0x0000005600567308 */ /* 0x000f620000000800 */
[----:B------:R-:W-:-:S07]  /*b730*/  FADD.FTZ R31, R31, R30 ;  /* 0x0000001e1f1f7221 */ /* 0x000fce0000010000 */
[----:B------:R-:W0:Y:S01]  /*b740*/  MUFU.EX2 R3, R139 ;  /* 0x0000008b00037308 */ /* 0x000e220000000800 */
[----:B-1----:R-:W-:-:S01]  /*b750*/  FADD.FTZ R14, R32, R31 ;  /* 0x0000001f200e7221 */ /* 0x002fc20000010000 */
[----:B---3--:R-:W-:-:S06]  /*b760*/  FADD.FTZ R9, R25, R84 ;  /* 0x0000005419097221 */ /* 0x008fcc0000010000 */
[----:B------:R-:W1:Y:S08]  /*b770*/  MUFU.EX2 R12, R111 ;  /* 0x0000006f000c7308 */ /* 0x000e700000000800 */
[----:B------:R3:W1:Y:S02]  /*b780*/  MUFU.EX2 R8, R143 ;  /* 0x0000008f00087308 */ /* 0x0006640000000800 */
[----:B---3--:R-:W-:-:S06]  /*b790*/  F2FP.SATFINITE.E4M3.F32.PACK_AB_MERGE_C R143, R35, R34, RZ ;  /* 0x00000022238f723e */ /* 0x008fcc00048070ff */
[----:B------:R-:W3:Y:S01]  /*b7a0*/  MUFU.EX2 R59, R59 ;  /* 0x0000003b003b7308 */ /* 0x000ee20000000800 */
[C---:B----4-:R-:W-:Y:S01]  /*b7b0*/  F2FP.SATFINITE.E4M3.F32.PACK_AB_MERGE_C R143, R117.reuse, R32, R143 ;  /* 0x00000020758f723e */ /* 0x050fe2000480708f */
[----:B------:R-:W-:Y:S01]  /*b7c0*/  FADD.FTZ R117, R117, R14 ;  /* 0x0000000e75757221 */ /* 0x000fe20000010000 */
[----:B-----5:R-:W-:-:S05]  /*b7d0*/  FADD.FTZ R14, R86, R9 ;  /* 0x00000009560e7221 */ /* 0x020fca0000010000 */
[----:B------:R-:W4:Y:S01]  /*b7e0*/  MUFU.EX2 R67, R67 ;  /* 0x0000004300437308 */ /* 0x000f220000000800 */
[----:B0-----:R-:W-:-:S01]  /*b7f0*/  FADD.FTZ R9, R3, R14 ;  /* 0x0000000e03097221 */ /* 0x001fc20000010000 */
[----:B-1----:R-:W-:-:S03]  /*b800*/  F2FP.SATFINITE.E4M3.F32.PACK_AB_MERGE_C R142, R12, R3, RZ ;  /* 0x000000030c8e723e */ /* 0x002fc600048070ff */
[----:B------:R-:W-:-:S03]  /*b810*/  FADD.FTZ R9, R12, R9 ;  /* 0x000000090c097221 */ /* 0x000fc60000010000 */
[----:B------:R-:W0:Y:S01]  /*b820*/  MUFU.EX2 R0, R55 ;  /* 0x0000003700007308 */ /* 0x000e220000000800 */
[----:B------:R-:W-:-:S01]  /*b830*/  FADD.FTZ R12, R8, R9 ;  /* 0x00000009080c7221 */ /* 0x000fc20000010000 */
[----:B------:R-:W-:-:S06]  /*b840*/  IMAD.MOV.U32 R9, RZ, RZ, R110 ;  /* 0x000000ffff097224 */ /* 0x000fcc00078e006e */
[----:B------:R-:W-:Y:S01]  /*b850*/  MUFU.EX2 R40, R40 ;  /* 0x0000002800287308 */ /* 0x000fe20000000800 */
[----:B------:R-:W-:-:S07]  /*b860*/  @P0 SHF.R.U32.HI R9, RZ, R20, R11 ;  /* 0x00000014ff090219 */ /* 0x000fce000001160b */
[----:B------:R-:W1:Y:S08]  /*b870*/  MUFU.EX2 R39, R39 ;  /* 0x0000002700277308 */ /* 0x000e700000000800 */
[----:B------:R-:W5:Y:S01]  /*b880*/  MUFU.EX2 R38, R38 ;  /* 0x0000002600267308 */ /* 0x000f620000000800 */
[----:B------:R-:W-:-:S01]  /*b890*/  FADD.FTZ R34, R34, R117 ;  /* 0x0000007522227221 */ /* 0x000fc20000010000 */
[----:B---3--:R-:W-:-:S06]  /*b8a0*/  FADD.FTZ R12, R59, R12 ;  /* 0x0000000c3b0c7221 */ /* 0x008fcc0000010000 */
[----:B------:R-:W3:Y:S01]  /*b8b0*/  MUFU.EX2 R119, R119 ;  /* 0x0000007700777308 */ /* 0x000ee20000000800 */
[----:B------:R-:W-:Y:S01]  /*b8c0*/  IADD3 R11, R9, R106, -R108 ;  /* 0x0000006a090b7210 */ /* 0x000fe20007ffe86c */
[----:B------:R-:W-:Y:S01]  /*b8d0*/  FADD.FTZ R35, R35, R34 ;  /* 0x0000002223237221 */ /* 0x000fe20000010000 */
[----:B----4-:R-:W-:-:S01]  /*b8e0*/  FADD.FTZ R3, R67, R12 ;  /* 0x0000000c43037221 */ /* 0x010fc20000010000 */
[----:B0-----:R-:W-:Y:S02]  /*b8f0*/  F2FP.SATFINITE.E4M3.F32.PACK_AB_MERGE_C R67, R0, R67, RZ ;  /* 0x000000430043723e */ /* 0x001fe400048070ff */
[----:B------:R-:W-:Y:S01]  /*b900*/  IMAD.HI R11, R11, 0x66666667, RZ ;  /* 0x666666670b0b7827 */ /* 0x000fe200078e02ff */
[----:B-1----:R-:W-:Y:S01]  /*b910*/  F2FP.SATFINITE.E4M3.F32.PACK_AB_MERGE_C R137, R39, R40, RZ ;  /* 0x000000282789723e */ /* 0x002fe200048070ff */
[----:B------:R-:W-:Y:S02]  /*b920*/  MUFU.EX2 R44, R44 ;  /* 0x0000002c002c7308 */ /* 0x000fe40000000800 */
[----:B-----5:R-:W-:-:S01]  /*b930*/  FADD.FTZ R14, R38, R35 ;  /* 0x00000023260e7221 */ /* 0x020fc20000010000 */
[----:B------:R-:W-:-:S02]  /*b940*/  F2FP.SATFINITE.E4M3.F32.PACK_AB_MERGE_C R136, R59, R8, R67 ;  /* 0x000000083b88723e */ /* 0x000fc40004807043 */
[----:B------:R-:W-:-:S03]  /*b950*/  SHF.R.U32.HI R8, RZ, 0x1f, R11 ;  /* 0x0000001fff087819 */ /* 0x000fc6000001160b */
[----:B------:R-:W0:Y:S01]  /*b960*/  MUFU.EX2 R45, R45 ;  /* 0x0000002d002d7308 */ /* 0x000e220000000800 */
[C---:B---3--:R-:W-:Y:S01]  /*b970*/  F2FP.SATFINITE.E4M3.F32.PACK_AB_MERGE_C R137, R119.reuse, R38, R137 ;  /* 0x000000267789723e */ /* 0x048fe20004807089 */
[----:B------:R-:W-:-:S06]  /*b980*/  FADD.FTZ R119, R119, R14 ;  /* 0x0000000e77777221 */ /* 0x000fcc0000010000 */
[----:B------:R-:W1:Y:S01]  /*b990*/  MUFU.EX2 R42, R42 ;  /* 0x0000002a002a7308 */ /* 0x000e620000000800 */
[----:B------:R-:W-:-:S07]  /*b9a0*/  LEA.HI.SX32 R8, R11, R8, 0x1a ;  /* 0x000000080b087211 */ /* 0x000fce00078fd2ff */
[----:B------:R-:W3:Y:S01]  /*b9b0*/  MUFU.EX2 R29, R29 ;  /* 0x0000001d001d7308 */ /* 0x000ee20000000800 */
[----:B------:R-:W-:-:S07]  /*b9c0*/  FADD.FTZ R40, R40, R119 ;  /* 0x0000007728287221 */ /* 0x000fce0000010000 */
[----:B------:R-:W4:Y:S01]  /*b9d0*/  MUFU.EX2 R121, R121 ;  /* 0x0000007900797308 */ /* 0x000f220000000800 */
[----:B------:R-:W-:-:S07]  /*b9e0*/  VIADD R14, R104, 0xfffffffe ;  /* 0xfffffffe680e7836 */ /* 0x000fce0000000000 */
[----:B------:R-:W5:Y:S01]  /*b9f0*/  MUFU.EX2 R10, R33 ;  /* 0x00000021000a7308 */ /* 0x000f620000000800 */
[----:B------:R-:W-:-:S01]  /*ba00*/  FADD.FTZ R39, R39, R40 ;  /* 0x0000002827277221 */ /* 0x000fc20000010000 */
[----:B------:R-:W-:-:S06]  /*ba10*/  FADD.FTZ R0, R0, R3 ;  /* 0x0000000300007221 */ /* 0x000fcc0000010000 */
[----:B------:R-:W-:Y:S08]  /*ba20*/  MUFU.EX2 R113, R113 ;  /* 0x0000007100717308 */ /* 0x000ff00000000800 */
[----:B------:R-:W5:Y:S01]  /*ba30*/  MUFU.EX2 R36, R36 ;  /* 0x0000002400247308 */ /* 0x000f620000000800 */
[----:B0-----:R-:W-:Y:S01]  /*ba40*/  F2FP.SATFINITE.E4M3.F32.PACK_AB_MERGE_C R9, R45, R44, RZ ;  /* 0x0000002c2d09723e */ /* 0x001fe200048070ff */
[----:B-1----:R-:W-:Y:S01]  /*ba50*/  FADD.FTZ R12, R42, R39 ;  /* 0x000000272a0c7221 */ /* 0x002fe20000010000 */
[----:B---3--:R-:W-:-:S02]  /*ba60*/  FADD.FTZ R3, R29, R0 ;  /* 0x000000001d037221 */ /* 0x008fc40000010000 */
[C---:B----4-:R-:W-:Y:S01]  /*ba70*/  F2FP.SATFINITE.E4M3.F32.PACK_AB_MERGE_C R139, R121.reuse, R42, R9 ;  /* 0x0000002a798b723e */ /* 0x050fe20004807009 */
[----:B------:R-:W-:-:S01]  /*ba80*/  FADD.FTZ R121, R121, R12 ;  /* 0x0000000c79797221 */ /* 0x000fc20000010000 */
[----:B-----5:R-:W-:Y:S01]  /*ba90*/  FADD.FTZ R0, R10, R3 ;  /* 0x000000030a007221 */ /* 0x020fe20000010000 */
[----:B------:R-:W-:Y:S02]  /*baa0*/  F2FP.SATFINITE.E4M3.F32.PACK_AB_MERGE_C R151, R60, R51, RZ ;  /* 0x000000333c97723e */ /* 0x000fe400048070ff */
[----:B------:R-:W-:Y:S01]  /*bab0*/  F2FP.SATFINITE.E4M3.F32.PACK_AB_MERGE_C R148, R73, R70, RZ ;  /* 0x000000464994723e */ /* 0x000fe200048070ff */
[----:B------:R-:W-:-:S01]  /*bac0*/  FADD.FTZ R44, R44, R121 ;  /* 0x000000792c2c7221 */ /* 0x000fc20000010000 */
[----:B------:R-:W-:Y:S01]  /*bad0*/  F2FP.SATFINITE.E4M3.F32.PACK_AB_MERGE_C R76, R77, R76, RZ ;  /* 0x0000004c4d4c723e */ /* 0x000fe200048070ff */
[----:B------:R-:W-:Y:S01]  /*bae0*/  BSSY B0, `(.L_x_13070) ;  /* 0x00003de000007945 */ /* 0x000fe20003800000 */
[----:B------:R-:W-:Y:S02]  /*baf0*/  F2FP.SATFINITE.E4M3.F32.PACK_AB_MERGE_C R78, R79, R78, RZ ;  /* 0x0000004e4f4e723e */ /* 0x000fe400048070ff */
[----:B------:R-:W-:Y:S01]  /*bb00*/  F2FP.SATFINITE.E4M3.F32.PACK_AB_MERGE_C R3, R36, R113, RZ ;  /* 0x000000712403723e */ /* 0x000fe200048070ff */
[----:B------:R-:W-:-:S01]  /*bb10*/  FADD.FTZ R113, R113, R0 ;  /* 0x0000000071717221 */ /* 0x000fc20000010000 */
[----:B------:R-:W-:Y:S01]  /*bb20*/  F2FP.SATFINITE.E4M3.F32.PACK_AB_MERGE_C R155, R53, R50, R155 ;  /* 0x00000032359b723e */ /* 0x000fe2000480709b */
[----:B------:R-:W-:-:S01]  /*bb30*/  FADD.FTZ R0, R45, R44 ;  /* 0x0000002c2d007221 */ /* 0x000fc20000010000 */
[----:B------:R-:W-:Y:S01]  /*bb40*/  F2FP.SATFINITE.E4M3.F32.PACK_AB_MERGE_C R151, R83, R54, R151 ;  /* 0x000000365397723e */ /* 0x000fe20004807097 */
[----:B------:R-:W-:-:S01]  /*bb50*/  FADD.FTZ R20, R36, R113 ;  /* 0x0000007124147221 */ /* 0x000fc20000010000 */
        /* <DEDUP_REMOVED lines=25> */
[----:B--2---:R-:W-:-:S04]  /*bcf0*/  VIMNMX R21, R13, R8, !PT ;  /* 0x000000080d157248 */ /* 0x004fc80007fe0100 */
[----:B------:R-:W-:-:S13]  /*bd00*/  ISETP.GE.AND P2, PT, R14, R21, PT ;  /* 0x000000150e00720c */ /* 0x000fda0003f46270 */
[----:B------:R-:W-:Y:S05]  /*bd10*/  @!P2 BRA `(.L_x_13071) ;  /* 0x0000003800e8a947 */ /* 0x000fea0003800000 */
        /* <DEDUP_REMOVED lines=21> */
.L_x_13083:
[----:B------:R-:W-:-:S04]  /*be70*/  ISETP.NE.AND P2, PT, R8, 0x1, PT ;  /* 0x000000010800780c */ /* 0x000fc80003f45270 */
[----:B------:R-:W-:-:S04]  /*be80*/  SEL R156, RZ, 0x1, P2 ;  /* 0x00000001ff9c7807 */ /* 0x000fc80001000000 */
[----:B------:R-:W-:Y:S01]  /*be90*/  LOP3.LUT R156, R9, R156, RZ, 0x3c, !PT ;  /* 0x0000009c099c7212 */ /* 0x000fe200078e3cff */
[----:B0-----:R-:W-:Y:S06]  /*bea0*/  @!P1 BRA `(.L_x_13072) ;  /* 0x0000000000049947 */ /* 0x001fec0003800000 */
[----:B------:R-:W-:Y:S01]  /*beb0*/  BPT.TRAP 0x1 ;  /* 0x000000040000795c */ /* 0x000fe20000300000 */
.L_x_13072:
        /* <DEDUP_REMOVED lines=8> */
.L_x_13073:
        /* <DEDUP_REMOVED lines=8> */
.L_x_13075:
[----:B------:R-:W-:Y:S05]  /*bfc0*/  BSYNC B2 ;  /* 0x0000000000027941 */ /* 0x000fea0003800000 */
.L_x_13074:
[----:B01----:R-:W-:Y:S01]  /*bfd0*/  IMAD.MOV.U32 R10, RZ, RZ, R15 ;  /* 0x000000ffff0a7224 */ /* 0x003fe200078e000f */
[----:B------:R-:W-:Y:S01]  /*bfe0*/  R2UR UR4, R4 ;  /* 0x00000000040472ca */ /* 0x000fe200000e0000 */
[----:B------:R-:W-:Y:S01]  /*bff0*/  IMAD.MOV.U32 R11, RZ, RZ, -0x7fffffe0 ;  /* 0x80000020ff0b7424 */ /* 0x000fe200078e00ff */
[----:B------:R-:W-:Y:S01]  /*c000*/  R2UR UR5, R5 ;  /* 0x00000000050572ca */ /* 0x000fe200000e0000 */
[----:B------:R-:W-:Y:S01]  /*c010*/  WARPGROUP.ARRIVE ;  /* 0x00000000000079c5 */ /* 0x000fe20000000000 */
[----:B------:R-:W-:Y:S01]  /*c020*/  R2UR UR6, R10 ;  /* 0x000000000a0672ca */ /* 0x000fe200000e0000 */
[----:B------:R-:W-:Y:S01]  /*c030*/  IMAD.MOV.U32 R10, RZ, RZ, R57 ;  /* 0x000000ffff0a7224 */ /* 0x000fe200078e0039 */
[----:B------:R-:W-:Y:S01]  /*c040*/  R2UR UR7, R11 ;  /* 0x000000000b0772ca */ /* 0x000fe200000e0000 */
[----:B------:R-:W-:Y:S01]  /*c050*/  VIADD R56, R15, 0x180 ;  /* 0x000001800f387836 */ /* 0x000fe20000000000 */
[----:B------:R-:W-:Y:S01]  /*c060*/  R2UR UR11, R11 ;  /* 0x000000000b0b72ca */ /* 0x000fe200000e0000 */
[----:B------:R-:W-:Y:S01]  /*c070*/  IMAD.MOV.U32 R57, RZ, RZ, -0x7fffffe0 ;  /* 0x80000020ff397424 */ /* 0x000fe200078e00ff */
[----:B------:R-:W-:Y:S01]  /*c080*/  R2UR UR10, R10 ;  /* 0x000000000a0a72ca */ /* 0x000fe200000e0000 */
[----:B------:R-:W-:Y:S01]  /*c090*/  IMAD.MOV.U32 R10, RZ, RZ, R58 ;  /* 0x000000ffff0a7224 */ /* 0x000fe200078e003a */
[----:B------:R-:W-:Y:S01]  /*c0a0*/  R2UR UR8, R4 ;  /* 0x00000000040872ca */ /* 0x000fe200000e0000 */
[----:B------:R-:W-:Y:S01]  /*c0b0*/  VIADD R58, R15, 0x102 ;  /* 0x000001020f3a7836 */ /* 0x000fe20000000000 */
[----:B------:R-:W-:Y:S01]  /*c0c0*/  R2UR UR9, R5 ;  /* 0x00000000050972ca */ /* 0x000fe200000e0000 */
[----:B------:R-:W-:Y:S01]  /*c0d0*/  IMAD.MOV.U32 R59, RZ, RZ, -0x7fffffe0 ;  /* 0x80000020ff3b7424 */ /* 0x000fe200078e00ff */
[----:B------:R-:W-:Y:S01]  /*c0e0*/  R2UR UR14, R10 ;  /* 0x000000000a0e72ca */ /* 0x000fe200000e0000 */
[----:B------:R-:W-:Y:S01]  /*c0f0*/  VIADD R10, R15, 0x200 ;  /* 0x000002000f0a7836 */ /* 0x000fe20000000000 */
[----:B------:R-:W-:Y:S01]  /*c100*/  R2UR UR15, R11 ;  /* 0x000000000b0f72ca */ /* 0x000fe200000e0000 */
[----:B------:R-:W-:Y:S01]  /*c110*/  QGMMA.64x32x32.F32.E4M3.E4M3 R120, gdesc[UR4], RZ, !UPT, gsb0 ;  /* 0x00600000047879f3 */ /* 0x000fe2000c0008ff */
        /* <DEDUP_REMOVED lines=10> */
[----:B------:R-:W-:Y:S02]  /*c1c0*/  R2UR UR26, R56 ;  /* 0x00000000381a72ca */ /* 0x000fe400000e0000 */
[----:B------:R-:W-:Y:S01]  /*c1d0*/  R2UR UR27, R57 ;  /* 0x00000000391b72ca */ /* 0x000fe200000e0000 */
[----:B------:R-:W-:Y:S01]  /*c1e0*/  IMAD.MOV.U32 R57, RZ, RZ, -0x7fffffe0 ;  /* 0x80000020ff397424 */ /* 0x000fe200078e00ff */
[----:B------:R-:W-:Y:S02]  /*c1f0*/  R2UR UR20, R4 ;  /* 0x00000000041472ca */ /* 0x000fe400000e0000 */
[----:B------:R-:W-:Y:S02]  /*c200*/  R2UR UR21, R5 ;  /* 0x00000000051572ca */ /* 0x000fe400000e0000 */
[----:B------:R-:W-:Y:S02]  /*c210*/  IADD3 R56, R15, 0x202, RZ ;  /* 0x000002020f387810 */ /* 0x000fe40007ffe0ff */
        /* <DEDUP_REMOVED lines=9> */
[C---:B------:R-:W-:Y:S02]  /*c2b0*/  R2UR UR5, R7.reuse ;  /* 0x00000000070572ca */ /* 0x040fe400000e0000 */
        /* <DEDUP_REMOVED lines=40> */
.L_x_13077:
[----:B------:R-:W-:Y:S01]  /*c540*/  SHF.L.U32 R9, R9, 0x1f, RZ ;  /* 0x0000001f09097819 */ /* 0x000fe200000006ff */
[----:B------:R-:W-:-:S04]  /*c550*/  IMAD R15, R8, 0x8, R16 ;  /* 0x00000008080f7824 */ /* 0x000fc800078e0210 */
[----:B------:R0:W1:Y:S01]  /*c560*/  SYNCS.PHASECHK.TRANS64.TRYWAIT P2, [R15+URZ+0x13250], R9 ;  /* 0x013250090f0075a7 */ /* 0x000062000804017f */
[----:B------:R-:W-:Y:S05]  /*c570*/  @!P1 BRA `(.L_x_13078) ;  /* 0x0000000000049947 */ /* 0x000fea0003800000 */
[----:B------:R-:W-:Y:S01]  /*c580*/  BPT.TRAP 0x1 ;  /* 0x000000040000795c */ /* 0x000fe20000300000 */
.L_x_13078:
[----:B------:R-:W-:Y:S04]  /*c590*/  BSSY B2, `(.L_x_13079) ;  /* 0x0000004000027945 */ /* 0x000fe80003800000 */
[----:B-1----:R-:W-:Y:S05]  /*c5a0*/  @P2 BRA `(.L_x_13080) ;  /* 0x0000000000082947 */ /* 0x002fea0003800000 */
[----:B------:R-:W1:Y:S02]  /*c5b0*/  SYNCS.PHASECHK.TRANS64.TRYWAIT P2, [R15+URZ+0x13250], R9 ;  /* 0x013250090f0075a7 */ /* 0x000e64000804017f */
[----:B-1----:R-:W-:Y:S05]  /*c5c0*/  @!P2 BRA `(.L_x_13081) ;  /* 0x0000010800cca947 */ /* 0x002fea0003800000 */
.L_x_13080:
[----:B------:R-:W-:Y:S05]  /*c5d0*/  BSYNC B2 ;  /* 0x0000000000027941 */ /* 0x000fea0003800000 */
.L_x_13079:
        /* <DEDUP_REMOVED lines=14> */
[----:B------:R-:W-:Y:S02]  /*c6c0*/  WARPGROUP.DEPBAR.LE gsb0, 0x0 ;  /* 0x00008000000079c5 */ /* 0x000fe40000010000 */
[----:B------:R-:W-:Y:S01]  /*c6d0*/  WARPGROUP.ARRIVE ;  /* 0x00000000000079c5 */ /* 0x000fe20000000000 */
[----:B------:R-:W2:Y:S04]  /*c6e0*/  LDL R152, [R1+0x44] ;  /* 0x0000440001987983 */ /* 0x000ea80000100800 */
[----:B------:R-:W3:Y:S05]  /*c6f0*/  LDL R153, [R1+0x2c] ;  /* 0x00002c0001997983 */ /* 0x000eea0000100800 */
[----:B------:R-:W-:Y:S01]  /*c700*/  QGMMA.64x64x32.F32.E4M3.E4M3 R24, R148, gdesc[UR4], R24, gsb0 ;  /* 0x00e0000494187df3 */ /* 0x000fe20008000818 */
[----:B------:R-:W4:Y:S04]  /*c710*/  LDL R154, [R1+0x24] ;  /* 0x00002400019a7983 */ /* 0x000f280000100800 */
[----:B------:R-:W4:Y:S01]  /*c720*/  LDL R155, [R1+0x20] ;  /* 0x00002000019b7983 */ /* 0x000f220000100800 */
[----:B------:R-:W-:-:S03]  /*c730*/  WARPGROUP.DEPBAR.LE gsb0, 0x0 ;  /* 0x00008000000079c5 */ /* 0x000fc60000010000 */
[----:B------:R-:W2:Y:S01]  /*c740*/  LDL R151, [R1+0x28] ;  /* 0x0000280001977983 */ /* 0x000ea20000100800 */
[----:B------:R-:W-:Y:S01]  /*c750*/  VIADD R10, R8, 0x100 ;  /* 0x00000100080a7836 */ /* 0x000fe20000000000 */
[----:B------:R-:W-:Y:S01]  /*c760*/  WARPGROUP.ARRIVE ;  /* 0x00000000000079c5 */ /* 0x000fe20000000000 */
[----:B------:R-:W-:Y:S02]  /*c770*/  IMAD.MOV.U32 R11, RZ, RZ, -0x3ffffff0 ;  /* 0xc0000010ff0b7424 */ /* 0x000fe400078e00ff */
[C---:B------:R-:W-:Y:S01]  /*c780*/  FMUL.FTZ R9, R2.reuse, R120 ;  /* 0x0000007802097220 */ /* 0x040fe20000410000 */
[----:B------:R-:W-:Y:S01]  /*c790*/  FMUL.FTZ R120, R2, R123 ;  /* 0x0000007b02787220 */ /* 0x000fe20000410000 */
[----:B------:R-:W-:Y:S01]  /*c7a0*/  R2UR UR6, R10 ;  /* 0x000000000a0672ca */ /* 0x000fe200000e0000 */
[----:B------:R-:W-:Y:S01]  /*c7b0*/  VIADD R10, R8, 0x180 ;  /* 0x00000180080a7836 */ /* 0x000fe20000000000 */
[----:B------:R-:W-:Y:S01]  /*c7c0*/  R2UR UR7, R11 ;  /* 0x000000000b0772ca */ /* 0x000fe200000e0000 */
        /* <DEDUP_REMOVED lines=37> */
[----:B------:R-:W5:Y:S01]  /*ca20*/  MUFU.TANH R11, R11 ;  /* 0x0000000b000b7308 */ /* 0x000f620000002400 */
[C---:B------:R-:W-:Y:S01]  /*ca30*/  FMUL.FTZ R72, R2.reuse, R72 ;  /* 0x0000004802487220 */ /* 0x040fe20000410000 */
[C---:B------:R-:W-:Y:S01]  /*ca40*/  FMUL.FTZ R104, R2.reuse, R104 ;  /* 0x0000006802687220 */ /* 0x040fe20000410000 */
[----:B------:R-:W0:Y:S01]  /*ca50*/  @P0 LDC R88, c[0x0][0x450] ;  /* 0x00011400ff580b82 */ /* 0x000e220000000800 */
        /* <DEDUP_REMOVED lines=39> */
[----:B------:R-:W5:Y:S01]  /*ccd0*/  MUFU.TANH R131, R131 ;  /* 0x0000008300837308 */ /* 0x000f620000002400 */
[----:B------:R-:W-:Y:S02]  /*cce0*/  WARPGROUP.DEPBAR.LE gsb0, 0x0 ;  /* 0x00008000000079c5 */ /* 0x000fe40000010000 */
[----:B------:R-:W-:-:S05]  /*ccf0*/  WARPGROUP.ARRIVE ;  /* 0x00000000000079c5 */ /* 0x000fca0000000000 */
[----:B------:R-:W5:Y:S01]  /*cd00*/  MUFU.TANH R104, R104 ;  /* 0x0000006800687308 */ /* 0x000f620000002400 */
[----:B------:R-:W-:Y:S07]  /*cd10*/  QGMMA.64x64x32.F32.E4M3.E4M3 R24, R140, gdesc[UR4], R24, gsb0 ;  /* 0x00e000048c187df3 */ /* 0x000fee0008000818 */
        /* <DEDUP_REMOVED lines=13> */
[C---:B------:R-:W-:Y:S01]  /*cdf0*/  FMUL.FTZ R95, R2.reuse, R96 ;  /* 0x00000060025f7220 */ /* 0x040fe20000410000 */
[C---:B------:R-:W-:Y:S01]  /*ce00*/  FMUL.FTZ R96, R2.reuse, R99 ;  /* 0x0000006302607220 */ /* 0x040fe20000410000 */
[C---:B------:R-:W-:Y:S01]  /*ce10*/  FMUL.FTZ R99, R2.reuse, R102 ;  /* 0x0000006602637220 */ /* 0x040fe20000410000 */
[----:B------:R-:W-:Y:S01]  /*ce20*/  FMUL.FTZ R102, R2, R103 ;  /* 0x0000006702667220 */ /* 0x000fe20000410000 */
[----:B------:R-:W5:Y:S01]  /*ce30*/  MUFU.TANH R140, R140 ;  /* 0x0000008c008c7308 */ /* 0x000f620000002400 */
[----:B------:R-:W-:-:S07]  /*ce40*/  WARPGROUP.ARRIVE ;  /* 0x00000000000079c5 */ /* 0x000fce0000000000 */
        /* <DEDUP_REMOVED lines=14> */
[----:B-1----:R-:W-:-:S03]  /*cf30*/  @P0 IMAD.HI.U32 R89, R101, R89, RZ ;  /* 0x0000005965590227 */ /* 0x002fc600078e00ff */
[----:B------:R-:W-:Y:S02]  /*cf40*/  MUFU.TANH R61, R61 ;  /* 0x0000003d003d7308 */ /* 0x000fe40000002400 */
[----:B0-----:R-:W-:Y:S01]  /*cf50*/  @P0 SHF.R.U32.HI R101, RZ, R88, R89 ;  /* 0x00000058ff650219 */ /* 0x001fe20000011659 */
[----:B------:R-:W-:Y:S02]  /*cf60*/  VIADD R88, R8, 0x200 ;  /* 0x0000020008587836 */ /* 0x000fe40000000000 */
[----:B------:R-:W-:-:S03]  /*cf70*/  IMAD.MOV.U32 R89, RZ, RZ, -0x3ffffff0 ;  /* 0xc0000010ff597424 */ /* 0x000fc600078e00ff */
[----:B------:R0:W1:Y:S01]  /*cf80*/  MUFU.TANH R8, R72 ;  /* 0x0000004800087308 */ /* 0x0000620000002400 */
[----:B------:R-:W2:Y:S01]  /*cf90*/  SHFL.IDX PT, R103, R101, RZ, 0x1c1f ;  /* 0x001c1fff65677589 */ /* 0x000ea200000e0000 */
[----:B------:R-:W-:Y:S01]  /*cfa0*/  R2UR UR6, R88 ;  /* 0x00000000580672ca */ /* 0x000fe200000e0000 */
[----:B------:R-:W-:Y:S01]  /*cfb0*/  IMAD R88, R14, -0xa0, RZ ;  /* 0xffffff600e587824 */ /* 0x000fe200078e02ff */
[----:B------:R-:W-:Y:S01]  /*cfc0*/  R2UR UR7, R89 ;  /* 0x00000000590772ca */ /* 0x000fe200000e0000 */
[----:B------:R-:W5:Y:S03]  /*cfd0*/  SHFL.IDX PT, R101, R101, 0x1, 0x1c1f ;  /* 0x003c1f0065657f89 */ /* 0x000f6600000e0000 */
[----:B---3--:R-:W-:Y:S01]  /*cfe0*/  IADD3 R88, -R153, 0x1, R88 ;  /* 0x0000000199587810 */ /* 0x008fe20007ffe158 */
[C---:B0-----:R-:W-:Y:S01]  /*cff0*/  FMUL.FTZ R72, R2.reuse, R74 ;  /* 0x0000004a02487220 */ /* 0x041fe20000410000 */
[C---:B------:R-:W-:Y:S01]  /*d000*/  FMUL.FTZ R74, R2.reuse, R75 ;  /* 0x0000004b024a7220 */ /* 0x040fe20000410000 */
[----:B------:R-:W-:Y:S01]  /*d010*/  FMUL.FTZ R75, R2, R76 ;  /* 0x0000004c024b7220 */ /* 0x000fe20000410000 */
[----:B----4-:R-:W-:Y:S01]  /*d020*/  IADD3 R88, -R155, R88, R154 ;  /* 0x000000589b587210 */ /* 0x010fe20007ffe19a */
[----:B------:R-:W-:Y:S01]  /*d030*/  MUFU.TANH R64, R64 ;  /* 0x0000004000407308 */ /* 0x000fe20000002400 */
[----:B------:R-:W0:Y:S03]  /*d040*/  S2R R155, SR_TID.X ;  /* 0x00000000009b7919 */ /* 0x000e260000002100 */
[----:B------:R-:W-:Y:S04]  /*d050*/  QGMMA.64x64x32.F32.E4M3.E4M3 R24, R136, gdesc[UR4], R24, gsb0 ;  /* 0x00e0000488187df3 */ /* 0x000fe80008000818 */
[----:B------:R-:W3:Y:S01]  /*d060*/  MUFU.TANH R75, R75 ;  /* 0x0000004b004b7308 */ /* 0x000ee20000002400 */
[----:B--2---:R-:W-:-:S07]  /*d070*/  IMAD.IADD R103, R88, 0x1, R103 ;  /* 0x0000000158677824 */ /* 0x004fce00078e0267 */
[----:B------:R-:W2:Y:S01]  /*d080*/  MUFU.TANH R65, R65 ;  /* 0x0000004100417308 */ /* 0x000ea20000002400 */
[C---:B------:R-:W-:Y:S01]  /*d090*/  ISETP.GT.AND P2, PT, R103.reuse, RZ, PT ;  /* 0x000000ff6700720c */ /* 0x040fe20003f44270 */
[----:B-----5:R-:W-:Y:S01]  /*d0a0*/  IMAD.IADD R101, R88, 0x1, R101 ;  /* 0x0000000158657824 */ /* 0x020fe200078e0265 */
[----:B------:R-:W-:Y:S02]  /*d0b0*/  ISETP.GT.AND P3, PT, R103, 0x1, PT ;  /* 0x000000016700780c */ /* 0x000fe40003f64270 */
[----:B------:R-:W-:Y:S02]  /*d0c0*/  FSEL R9, R9, -INF , P2 ;  /* 0xff80000009097808 */ /* 0x000fe40001000000 */
[----:B------:R-:W-:Y:S01]  /*d0d0*/  ISETP.GT.AND P2, PT, R103, 0x8, PT ;  /* 0x000000086700780c */ /* 0x000fe20003f44270 */
[----:B------:R-:W4:Y:S01]  /*d0e0*/  MUFU.TANH R68, R68 ;  /* 0x0000004400447308 */ /* 0x000f220000002400 */
[----:B------:R-:W-:Y:S02]  /*d0f0*/  FSEL R11, R11, -INF , P3 ;  /* 0xff8000000b0b7808 */ /* 0x000fe40001800000 */
        /* <DEDUP_REMOVED lines=34> */
[----:B------:R-:W-:Y:S01]  /*d320*/  FMNMX.FTZ R76, R133, R76, !PT ;  /* 0x0000004c854c7209 */ /* 0x000fe20007810000 */
[----:B------:R-:W-:Y:S02]  /*d330*/  WARPGROUP.DEPBAR.LE gsb0, 0x0 ;  /* 0x00008000000079c5 */ /* 0x000fe40000010000 */
        /* <DEDUP_REMOVED lines=50> */
[----:B-1----:R-:W-:Y:S02]  /*d660*/  FSEL R8, R8, -INF , P2 ;  /* 0xff80000008087808 */ /* 0x002fe40001000000 */
[----:B------:R-:W-:Y:S02]  /*d670*/  FMNMX.FTZ R76, R100, R76, !PT ;  /* 0x0000004c644c7209 */ /* 0x000fe40007810000 */
[----:B------:R-:W-:Y:S01]  /*d680*/  ISETP.GT.AND P2, PT, R103, 0x68, PT ;  /* 0x000000686700780c */ /* 0x000fe20003f44270 */
[----:B------:R-:W-:Y:S01]  /*d690*/  MUFU.TANH R92, R92 ;  /* 0x0000005c005c7308 */ /* 0x000fe20000002400 */
[----:B------:R-:W-:Y:S02]  /*d6a0*/  FSEL R73, R73, -INF , P3 ;  /* 0xff80000049497808 */ /* 0x000fe40001800000 */
[----:B------:R-:W-:Y:S02]  /*d6b0*/  FMNMX.FTZ R76, R8, R76, !PT ;  /* 0x0000004c084c7209 */ /* 0x000fe40007810000 */
[----:B------:R-:W-:-:S02]  /*d6c0*/  ISETP.GT.AND P4, PT, R103, 0x69, PT ;  /* 0x000000696700780c */ /* 0x000fc40003f84270 */
[----:B---3--:R-:W-:Y:S01]  /*d6d0*/  FSEL R75, R75, -INF , P2 ;  /* 0xff8000004b4b7808 */ /* 0x008fe20001000000 */
        /* <DEDUP_REMOVED lines=14> */
[----:B------:R-:W-:Y:S01]  /*d7c0*/  ISETP.GT.AND P6, PT, R103, 0x79, PT ;  /* 0x000000796700780c */ /* 0x000fe20003fc4270 */
[----:B------:R-:W-:Y:S01]  /*d7d0*/  MUFU.TANH R96, R96 ;  /* 0x0000006000607308 */ /* 0x000fe20000002400 */
[----:B------:R-:W-:Y:S02]  /*d7e0*/  FSEL R84, R84, -INF , P2 ;  /* 0xff80000054547808 */ /* 0x000fe40001000000 */
[----:B------:R-:W-:Y:S02]  /*d7f0*/  FMNMX.FTZ R89, R81, R76, !PT ;  /* 0x0000004c51597209 */ /* 0x000fe40007810000 */
[----:B------:R-:W-:Y:S02]  /*d800*/  FSEL R76, R56, -INF , P5 ;  /* 0xff800000384c7808 */ /* 0x000fe40002800000 */
[----:B------:R-:W-:Y:S01]  /*d810*/  FSEL R85, R85, -INF , P6 ;  /* 0xff80000055557808 */ /* 0x000fe20003000000 */
[----:B------:R-:W-:Y:S01]  /*d820*/  MUFU.TANH R99, R99 ;  /* 0x0000006300637308 */ /* 0x000fe20000002400 */
[----:B------:R-:W-:-:S02]  /*d830*/  FMNMX.FTZ R56, R84, R89, !PT ;  /* 0x0000005954387209 */ /* 0x000fc40007810000 */
[----:B------:R-:W-:Y:S02]  /*d840*/  ISETP.GT.AND P4, PT, R103, 0x81, PT ;  /* 0x000000816700780c */ /* 0x000fe40003f84270 */
        /* <DEDUP_REMOVED lines=14> */
[----:B------:R-:W-:Y:S02]  /*d930*/  FMNMX.FTZ R89, R61, R89, !PT ;  /* 0x000000593d597209 */ /* 0x000fe40007810000 */
[----:B------:R-:W-:Y:S02]  /*d940*/  ISETP.GT.AND P4, PT, R103, 0x98, PT ;  /* 0x000000986700780c */ /* 0x000fe40003f84270 */
[----:B--2---:R-:W-:Y:S01]  /*d950*/  FSEL R65, R65, -INF , P5 ;  /* 0xff80000041417808 */ /* 0x004fe20002800000 */
[----:B------:R-:W2:Y:S01]  /*d960*/  MUFU.TANH R74, R74 ;  /* 0x0000004a004a7308 */ /* 0x000ea20000002400 */
[----:B-1----:R-:W-:Y:S02]  /*d970*/  FSEL R69, R64, -INF , P6 ;  /* 0xff80000040457808 */ /* 0x002fe40003000000 */
[----:B------:R-:W-:Y:S01]  /*d980*/  ISETP.GT.AND P3, PT, R103, 0x99, PT ;  /* 0x000000996700780c */ /* 0x000fe20003f64270 */
[----:B------:R-:W-:Y:S01]  /*d990*/  FMUL.FTZ R103, R2, R58 ;  /* 0x0000003a02677220 */ /* 0x000fe20000410000 */
[----:B------:R-:W-:-:S02]  /*d9a0*/  FMNMX.FTZ R89, R69, R89, !PT ;  /* 0x0000005945597209 */ /* 0x000fc40007810000 */
[----:B----4-:R-:W-:Y:S01]  /*d9b0*/  FSEL R68, R68, -INF , P4 ;  /* 0xff80000044447808 */ /* 0x010fe20002000000 */
[----:B------:R1:W-:Y:S01]  /*d9c0*/  MUFU.TANH R64, R79 ;  /* 0x0000004f00407308 */ /* 0x0003e20000002400 */
[----:B------:R-:W-:Y:S02]  /*d9d0*/  FMNMX.FTZ R89, R65, R89, !PT ;  /* 0x0000005941597209 */ /* 0x000fe40007810000 */
[C---:B------:R-:W-:Y:S02]  /*d9e0*/  ISETP.GT.AND P6, PT, R101.reuse, RZ, PT ;  /* 0x000000ff6500720c */ /* 0x040fe40003fc4270 */
[----:B------:R-:W-:Y:S02]  /*d9f0*/  FMNMX.FTZ R89, R68, R89, !PT ;  /* 0x0000005944597209 */ /* 0x000fe40007810000 */
[----:B------:R-:W-:Y:S01]  /*da00*/  ISETP.GT.AND P5, PT, R101, 0x1, PT ;  /* 0x000000016500780c */ /* 0x000fe20003fa4270 */
[----:B------:R-:W4:Y:S01]  /*da10*/  MUFU.TANH R78, R78 ;  /* 0x0000004e004e7308 */ /* 0x000f220000002400 */
[----:B-1----:R-:W-:Y:S01]  /*da20*/  FMUL.FTZ R79, R2, R82 ;  /* 0x00000052024f7220 */ /* 0x002fe20000410000 */
[----:B---3--:R-:W-:-:S02]  /*da30*/  FSEL R82, R56, -INF , P3 ;  /* 0xff80000038527808 */ /* 0x008fc40001800000 */
[----:B------:R-:W-:Y:S02]  /*da40*/  FSEL R10, R10, -INF , P6 ;  /* 0xff8000000a0a7808 */ /* 0x000fe40003000000 */
[----:B------:R-:W-:Y:S02]  /*da50*/  FMNMX.FTZ R89, R82, R89, !PT ;  /* 0x0000005952597209 */ /* 0x000fe40007810000 */
[----:B------:R-:W-:Y:S01]  /*da60*/  FSEL R120, R120, -INF , P5 ;  /* 0xff80000078787808 */ /* 0x000fe20002800000 */
[----:B------:R-:W1:Y:S01]  /*da70*/  MUFU.TANH R79, R79 ;  /* 0x0000004f004f7308 */ /* 0x000e620000002400 */
[C---:B------:R-:W-:Y:S01]  /*da80*/  ISETP.GT.AND P4, PT, R101.reuse, 0x9, PT ;  /* 0x000000096500780c */ /* 0x040fe20003f84270 */
[----:B------:R-:W3:Y:S01]  /*da90*/  SHFL.BFLY PT, R56, R89, 0x2, 0x1f ;  /* 0x0c401f0059387f89 */ /* 0x000ee200000e0000 */
[C---:B------:R-:W-:Y:S02]  /*daa0*/  ISETP.GT.AND P3, PT, R101.reuse, 0x10, PT ;  /* 0x000000106500780c */ /* 0x040fe40003f64270 */
[----:B------:R-:W-:-:S02]  /*dab0*/  ISETP.GT.AND P6, PT, R101, 0x11, PT ;  /* 0x000000116500780c */ /* 0x000fc40003fc4270 */
[----:B------:R-:W-:Y:S01]  /*dac0*/  ISETP.GT.AND P5, PT, R101, 0x18, PT ;  /* 0x000000186500780c */ /* 0x000fe20003fa4270 */
[----:B------:R-:W5:Y:S01]  /*dad0*/  MUFU.TANH R83, R83 ;  /* 0x0000005300537308 */ /* 0x000f620000002400 */
[----:B------:R-:W-:Y:S02]  /*dae0*/  FSEL R124, R124, -INF , P4 ;  /* 0xff8000007c7c7808 */ /* 0x000fe40002000000 */
[----:B------:R-:W-:Y:S02]  /*daf0*/  FSEL R126, R126, -INF , P3 ;  /* 0xff8000007e7e7808 */ /* 0x000fe40001800000 */
[----:B------:R-:W-:Y:S02]  /*db00*/  FSEL R127, R127, -INF , P6 ;  /* 0xff8000007f7f7808 */ /* 0x000fe40003000000 */
[----:B------:R-:W-:Y:S01]  /*db10*/  FSEL R130, R130, -INF , P5 ;  /* 0xff80000082827808 */ /* 0x000fe20002800000 */
[----:B------:R-:W0:Y:S01]  /*db20*/  MUFU.TANH R86, R86 ;  /* 0x0000005600567308 */ /* 0x000e220000002400 */
[----:B------:R-:W-:-:S02]  /*db30*/  ISETP.GT.AND P4, PT, R101, 0x20, PT ;  /* 0x000000206500780c */ /* 0x000fc40003f84270 */
[C---:B------:R-:W-:Y:S02]  /*db40*/  ISETP.GT.AND P3, PT, R101.reuse, 0x21, PT ;  /* 0x000000216500780c */ /* 0x040fe40003f64270 */
[C---:B------:R-:W-:Y:S02]  /*db50*/  ISETP.GT.AND P6, PT, R101.reuse, 0x28, PT ;  /* 0x000000286500780c */ /* 0x040fe40003fc4270 */
[----:B------:R-:W-:Y:S01]  /*db60*/  ISETP.GT.AND P5, PT, R101, 0x29, PT ;  /* 0x000000296500780c */ /* 0x000fe20003fa4270 */
[----:B------:R-:W0:Y:S01]  /*db70*/  MUFU.TANH R87, R87 ;  /* 0x0000005700577308 */ /* 0x000e220000002400 */
[----:B------:R-:W-:Y:S02]  /*db80*/  FSEL R105, R105, -INF , P4 ;  /* 0xff80000069697808 */ /* 0x000fe40002000000 */
[----:B---3--:R-:W-:Y:S02]  /*db90*/  FMNMX.FTZ R56, R89, R56, !PT ;  /* 0x0000003859387209 */ /* 0x008fe40007810000 */
[----:B------:R-:W-:-:S02]  /*dba0*/  FSEL R106, R106, -INF , P3 ;  /* 0xff8000006a6a7808 */ /* 0x000fc40001800000 */
[----:B------:R-:W-:Y:S01]  /*dbb0*/  FSEL R107, R107, -INF , P6 ;  /* 0xff8000006b6b7808 */ /* 0x000fe20003000000 */
[----:B------:R-:W3:Y:S01]  /*dbc0*/  SHFL.BFLY PT, R58, R56, 0x1, 0x1f ;  /* 0x0c201f00383a7f89 */ /* 0x000ee200000e0000 */
[----:B------:R-:W-:Y:S01]  /*dbd0*/  FSEL R110, R110, -INF , P5 ;  /* 0xff8000006e6e7808 */ /* 0x000fe20002800000 */
[----:B------:R-:W0:Y:S01]  /*dbe0*/  MUFU.TANH R103, R103 ;  /* 0x0000006700677308 */ /* 0x000e220000002400 */
[C---:B------:R-:W-:Y:S02]  /*dbf0*/  ISETP.GT.AND P4, PT, R101.reuse, 0x30, PT ;  /* 0x000000306500780c */ /* 0x040fe40003f84270 */
[C---:B------:R-:W-:Y:S02]  /*dc00*/  ISETP.GT.AND P3, PT, R101.reuse, 0x31, PT ;  /* 0x000000316500780c */ /* 0x040fe40003f64270 */
[C---:B------:R-:W-:Y:S02]  /*dc10*/  ISETP.GT.AND P6, PT, R101.reuse, 0x38, PT ;  /* 0x000000386500780c */ /* 0x040fe40003fc4270 */
[----:B------:R-:W-:Y:S01]  /*dc20*/  ISETP.GT.AND P5, PT, R101, 0x39, PT ;  /* 0x000000396500780c */ /* 0x000fe20003fa4270 */
[----:B------:R-:W0:Y:S01]  /*dc30*/  MUFU.TANH R59, R59 ;  /* 0x0000003b003b7308 */ /* 0x000e220000002400 */
[----:B------:R-:W-:-:S02]  /*dc40*/  FSEL R111, R111, -INF , P4 ;  /* 0xff8000006f6f7808 */ /* 0x000fc40002000000 */
[----:B------:R-:W-:Y:S02]  /*dc50*/  FSEL R114, R114, -INF , P3 ;  /* 0xff80000072727808 */ /* 0x000fe40001800000 */
[----:B------:R-:W-:Y:S02]  /*dc60*/  FSEL R115, R115, -INF , P6 ;  /* 0xff80000073737808 */ /* 0x000fe40003000000 */
[----:B------:R-:W-:Y:S01]  /*dc70*/  FSEL R117, R117, -INF , P5 ;  /* 0xff80000075757808 */ /* 0x000fe20002800000 */
[----:B------:R-:W0:Y:S01]  /*dc80*/  MUFU.TANH R62, R62 ;  /* 0x0000003e003e7308 */ /* 0x000e220000002400 */
[C---:B------:R-:W-:Y:S02]  /*dc90*/  ISETP.GT.AND P2, PT, R101.reuse, 0x8, PT ;  /* 0x000000086500780c */ /* 0x040fe40003f44270 */
[C---:B------:R-:W-:Y:S02]  /*dca0*/  ISETP.GT.AND P4, PT, R101.reuse, 0x40, PT ;  /* 0x000000406500780c */ /* 0x040fe40003f84270 */
[----:B------:R-:W-:-:S02]  /*dcb0*/  ISETP.GT.AND P3, PT, R101, 0x41, PT ;  /* 0x000000416500780c */ /* 0x000fc40003f64270 */
[C---:B------:R-:W-:Y:S01]  /*dcc0*/  ISETP.GT.AND P6, PT, R101.reuse, 0x48, PT ;  /* 0x000000486500780c */ /* 0x040fe20003fc4270 */
[----:B------:R-:W0:Y:S01]  /*dcd0*/  MUFU.TANH R63, R63 ;  /* 0x0000003f003f7308 */ /* 0x000e220000002400 */
[----:B------:R-:W-:Y:S02]  /*dce0*/  ISETP.GT.AND P5, PT, R101, 0x49, PT ;  /* 0x000000496500780c */ /* 0x000fe40003fa4270 */
[----:B---3--:R-:W-:Y:S01]  /*dcf0*/  FMNMX.FTZ R58, R56, R58, !PT ;  /* 0x0000003a383a7209 */ /* 0x008fe20007810000 */
[----:B------:R-:W-:Y:S01]  /*dd00*/  IMAD.U32 R56, RZ, RZ, UR37 ;  /* 0x00000025ff387e24 */ /* 0x000fe2000f8e00ff */
[----:B------:R-:W-:Y:S02]  /*dd10*/  FSEL R122, R122, -INF , P2 ;  /* 0xff8000007a7a7808 */ /* 0x000fe40001000000 */
[----:B------:R-:W-:Y:S01]  /*dd20*/  FSEL R90, R90, -INF , P4 ;  /* 0xff8000005a5a7808 */ /* 0x000fe20002000000 */
[----:B------:R-:W-:-:S01]  /*dd30*/  FFMA.FTZ R89, R58, R56, -8 ;  /* 0xc10000003a597423 */ /* 0x000fc20000010038 */
[----:B------:R-:W-:Y:S01]  /*dd40*/  FSEL R91, R91, -INF , P3 ;  /* 0xff8000005b5b7808 */ /* 0x000fe20001800000 */
[----:B------:R-:W3:Y:S01]  /*dd50*/  MUFU.TANH R66, R66 ;  /* 0x0000004200427308 */ /* 0x000ee20000002400 */
[----:B------:R-:W-:-:S02]  /*dd60*/  FSEL R92, R92, -INF , P6 ;  /* 0xff8000005c5c7808 */ /* 0x000fc40003000000 */
[----:B------:R-:W-:Y:S02]  /*dd70*/  FSEL R93, R93, -INF , P5 ;  /* 0xff8000005d5d7808 */ /* 0x000fe40002800000 */
[C---:B------:R-:W-:Y:S02]  /*dd80*/  ISETP.GT.AND P2, PT, R101.reuse, 0x19, PT ;  /* 0x000000196500780c */ /* 0x040fe40003f44270 */
[C---:B------:R-:W-:Y:S01]  /*dd90*/  ISETP.GT.AND P4, PT, R101.reuse, 0x50, PT ;  /* 0x000000506500780c */ /* 0x040fe20003f84270 */
[----:B------:R-:W3:Y:S01]  /*dda0*/  MUFU.TANH R67, R67 ;  /* 0x0000004300437308 */ /* 0x000ee20000002400 */
[C---:B------:R-:W-:Y:S02]  /*ddb0*/  ISETP.GT.AND P3, PT, R101.reuse, 0x51, PT ;  /* 0x000000516500780c */ /* 0x040fe40003f64270 */
[C---:B------:R-:W-:Y:S02]  /*ddc0*/  ISETP.GT.AND P6, PT, R101.reuse, 0x58, PT ;  /* 0x000000586500780c */ /* 0x040fe40003fc4270 */
[----:B------:R-:W-:-:S02]  /*ddd0*/  ISETP.GT.AND P5, PT, R101, 0x59, PT ;  /* 0x000000596500780c */ /* 0x000fc40003fa4270 */
[----:B------:R-:W-:Y:S01]  /*dde0*/  FSEL R132, R132, -INF , P2 ;  /* 0xff80000084847808 */ /* 0x000fe20001000000 */
[----:B------:R-:W-:Y:S01]  /*ddf0*/  MUFU.TANH R70, R70 ;  /* 0x0000004600467308 */ /* 0x000fe20000002400 */
[----:B------:R-:W-:Y:S02]  /*de00*/  FSEL R94, R94, -INF , P4 ;  /* 0xff8000005e5e7808 */ /* 0x000fe40002000000 */
[----:B------:R-:W-:Y:S02]  /*de10*/  FSEL R96, R96, -INF , P3 ;  /* 0xff80000060607808 */ /* 0x000fe40001800000 */
[----:B------:R-:W-:Y:S02]  /*de20*/  FSEL R99, R99, -INF , P6 ;  /* 0xff80000063637808 */ /* 0x000fe40003000000 */
[----:B------:R-:W-:Y:S01]  /*de30*/  FSEL R102, R102, -INF , P5 ;  /* 0xff80000066667808 */ /* 0x000fe20002800000 */
[----:B------:R-:W3:Y:S01]  /*de40*/  MUFU.TANH R71, R71 ;  /* 0x0000004700477308 */ /* 0x000ee20000002400 */
[----:B------:R-:W-:-:S02]  /*de50*/  FSETP.NEU.FTZ.AND P2, PT, R58, -INF , PT ;  /* 0xff8000003a00780b */ /* 0x000fc40003f5d000 */
[C---:B------:R-:W-:Y:S02]  /*de60*/  ISETP.GT.AND P4, PT, R101.reuse, 0x60, PT ;  /* 0x000000606500780c */ /* 0x040fe40003f84270 */
[C---:B------:R-:W-:Y:S02]  /*de70*/  ISETP.GT.AND P3, PT, R101.reuse, 0x61, PT ;  /* 0x000000616500780c */ /* 0x040fe40003f64270 */
[C---:B------:R-:W-:Y:S02]  /*de80*/  ISETP.GT.AND P6, PT, R101.reuse, 0x68, PT ;  /* 0x000000686500780c */ /* 0x040fe40003fc4270 */
[----:B------:R-:W-:Y:S02]  /*de90*/  ISETP.GT.AND P5, PT, R101, 0x69, PT ;  /* 0x000000696500780c */ /* 0x000fe40003fa4270 */
[----:B------:R-:W-:Y:S02]  /*dea0*/  FSEL R89, R89, RZ, P2 ;  /* 0x000000ff59597208 */ /* 0x000fe40001000000 */
[----:B------:R-:W-:-:S02]  /*deb0*/  FSEL R72, R72, -INF , P4 ;  /* 0xff80000048487808 */ /* 0x000fc40002000000 */
[----:B--2---:R-:W-:Y:S01]  /*dec0*/  FSEL R74, R74, -INF , P3 ;  /* 0xff8000004a4a7808 */ /* 0x004fe20001800000 */
[----:B------:R-:W-:-:S01]  /*ded0*/  FFMA.FTZ R88, R121, R56, -R89 ;  /* 0x0000003879587223 */ /* 0x000fc20000010859 */
[----:B----4-:R-:W-:Y:S01]  /*dee0*/  FSEL R78, R78, -INF , P6 ;  /* 0xff8000004e4e7808 */ /* 0x010fe20003000000 */
[----:B------:R-:W-:-:S01]  /*def0*/  FFMA.FTZ R121, R123, R56, -R89 ;  /* 0x000000387b797223 */ /* 0x000fc20000010859 */
[----:B------:R-:W-:Y:S01]  /*df00*/  FSEL R64, R64, -INF , P5 ;  /* 0xff80000040407808 */ /* 0x000fe20002800000 */
[----:B------:R-:W-:-:S01]  /*df10*/  FFMA.FTZ R123, R125, R56, -R89 ;  /* 0x000000387d7b7223 */ /* 0x000fc20000010859 */
[----:B------:R-:W-:Y:S01]  /*df20*/  ISETP.GT.AND P4, PT, R101, 0x70, PT ;  /* 0x000000706500780c */ /* 0x000fe20003f84270 */
[----:B------:R-:W-:-:S01]  /*df30*/  FFMA.FTZ R125, R128, R56, -R89 ;  /* 0x00000038807d7223 */ /* 0x000fc20000010859 */
[----:B------:R-:W-:Y:S01]  /*df40*/  ISETP.GT.AND P3, PT, R101, 0x71, PT ;  /* 0x000000716500780c */ /* 0x000fe20003f64270 */
[----:B------:R-:W-:-:S01]  /*df50*/  FFMA.FTZ R128, R129, R56, -R89 ;  /* 0x0000003881807223 */ /* 0x000fc20000010859 */
[----:B------:R-:W-:Y:S01]  /*df60*/  ISETP.GT.AND P6, PT, R101, 0x78, PT ;  /* 0x000000786500780c */ /* 0x000fe20003fc4270 */
[----:B------:R-:W-:-:S01]  /*df70*/  FFMA.FTZ R131, R131, R56, -R89 ;  /* 0x0000003883837223 */ /* 0x000fc20000010859 */
[----:B------:R-:W-:Y:S01]  /*df80*/  ISETP.GT.AND P5, PT, R101, 0x79, PT ;  /* 0x000000796500780c */ /* 0x000fe20003fa4270 */
[----:B------:R-:W-:-:S01]  /*df90*/  FFMA.FTZ R133, R133, R56, -R89 ;  /* 0x0000003885857223 */ /* 0x000fc20000010859 */
[----:B-1----:R-:W-:Y:S01]  /*dfa0*/  FSEL R79, R79, -INF , P4 ;  /* 0xff8000004f4f7808 */ /* 0x002fe20002000000 */
[----:B------:R-:W-:-:S01]  /*dfb0*/  FFMA.FTZ R134, R134, R56, -R89 ;  /* 0x0000003886867223 */ /* 0x000fc20000010859 */
[----:B-----5:R-:W-:Y:S01]  /*dfc0*/  FSEL R83, R83, -INF , P3 ;  /* 0xff80000053537808 */ /* 0x020fe20001800000 */
[----:B------:R-:W-:-:S01]  /*dfd0*/  FFMA.FTZ R135, R135, R56, -R89 ;  /* 0x0000003887877223 */ /* 0x000fc20000010859 */
[----:B0-----:R-:W-:Y:S01]  /*dfe0*/  FSEL R86, R86, -INF , P6 ;  /* 0xff80000056567808 */ /* 0x001fe20003000000 */
        /* <DEDUP_REMOVED lines=11> */
[----:B------:R-:W-:Y:S01]  /*e0a0*/  FSEL R103, R103, -INF , P4 ;  /* 0xff80000067677808 */ /* 0x000fe20002000000 */
[----:B------:R-:W-:-:S01]  /*e0b0*/  FFMA.FTZ R113, R113, R56, -R89 ;  /* 0x0000003871717223 */ /* 0x000fc20000010859 */
[----:B------:R-:W-:Y:S01]  /*e0c0*/  FSEL R59, R59, -INF , P3 ;  /* 0xff8000003b3b7808 */ /* 0x000fe20001800000 */
[----:B------:R-:W-:-:S01]  /*e0d0*/  FFMA.FTZ R116, R116, R56, -R89 ;  /* 0x0000003874747223 */ /* 0x000fc20000010859 */
[----:B------:R-:W-:Y:S01]  /*e0e0*/  FSEL R129, R62, -INF , P6 ;  /* 0xff8000003e817808 */ /* 0x000fe20003000000 */
[----:B------:R-:W-:-:S01]  /*e0f0*/  FFMA.FTZ R118, R118, R56, -R89 ;  /* 0x0000003876767223 */ /* 0x000fc20000010859 */
[----:B------:R-:W-:Y:S01]  /*e100*/  FSEL R63, R63, -INF , P5 ;  /* 0xff8000003f3f7808 */ /* 0x000fe20002800000 */
[----:B------:R0:W-:Y:S01]  /*e110*/  MUFU.EX2 R62, R131 ;  /* 0x00000083003e7308 */ /* 0x0001e20000000800 */
[----:B------:R-:W-:Y:S01]  /*e120*/  ISETP.GT.AND P4, PT, R101, 0x90, PT ;  /* 0x000000906500780c */ /* 0x000fe20003f84270 */
[-CC-:B------:R-:W-:Y:S01]  /*e130*/  FFMA.FTZ R119, R119, R56.reuse, -R89.reuse ;  /* 0x0000003877777223 */ /* 0x180fe20000010859 */
[----:B------:R-:W-:Y:S01]  /*e140*/  ISETP.GT.AND P3, PT, R101, 0x91, PT ;  /* 0x000000916500780c */ /* 0x000fe20003f64270 */
[-CC-:B------:R-:W-:Y:S01]  /*e150*/  FFMA.FTZ R95, R95, R56.reuse, -R89.reuse ;  /* 0x000000385f5f7223 */ /* 0x180fe20000010859 */
[----:B------:R-:W-:Y:S01]  /*e160*/  ISETP.GT.AND P6, PT, R101, 0x98, PT ;  /* 0x000000986500780c */ /* 0x000fe20003fc4270 */
[-CC-:B------:R-:W-:Y:S01]  /*e170*/  FFMA.FTZ R97, R97, R56.reuse, -R89.reuse ;  /* 0x0000003861617223 */ /* 0x180fe20000010859 */
[----:B------:R-:W-:Y:S01]  /*e180*/  ISETP.GT.AND P5, PT, R101, 0x99, PT ;  /* 0x000000996500780c */ /* 0x000fe20003fa4270 */
[-CC-:B------:R-:W-:Y:S01]  /*e190*/  FFMA.FTZ R101, R104, R56.reuse, -R89.reuse ;  /* 0x0000003868657223 */ /* 0x180fe20000010859 */
[----:B------:R-:W-:Y:S01]  /*e1a0*/  FMNMX.FTZ R104, R10, R13, !PT ;  /* 0x0000000d0a687209 */ /* 0x000fe20007810000 */
[-CC-:B------:R-:W-:Y:S01]  /*e1b0*/  FFMA.FTZ R98, R98, R56.reuse, -R89.reuse ;  /* 0x0000003862627223 */ /* 0x180fe20000010859 */
[----:B---3--:R-:W-:Y:S01]  /*e1c0*/  FSEL R66, R66, -INF , P4 ;  /* 0xff80000042427808 */ /* 0x008fe20002000000 */
[--C-:B------:R-:W-:Y:S01]  /*e1d0*/  FFMA.FTZ R100, R100, R56, -R89.reuse ;  /* 0x0000003864647223 */ /* 0x100fe20000010859 */
[----:B------:R-:W-:Y:S01]  /*e1e0*/  FMNMX.FTZ R104, R120, R104, !PT ;  /* 0x0000006878687209 */ /* 0x000fe20007810000 */
[-CC-:B------:R-:W-:Y:S01]  /*e1f0*/  FFMA.FTZ R8, R8, R56.reuse, -R89.reuse ;  /* 0x0000003808087223 */ /* 0x180fe20000010859 */
[----:B------:R-:W-:Y:S01]  /*e200*/  FSEL R67, R67, -INF , P3 ;  /* 0xff80000043437808 */ /* 0x000fe20001800000 */
[--C-:B------:R-:W-:Y:S01]  /*e210*/  FFMA.FTZ R73, R73, R56, -R89.reuse ;  /* 0x0000003849497223 */ /* 0x100fe20000010859 */
[----:B0-----:R-:W-:Y:S01]  /*e220*/  FMNMX.FTZ R131, R122, R104, !PT ;  /* 0x000000687a837209 */ /* 0x001fe20007810000 */
[-CC-:B------:R-:W-:Y:S01]  /*e230*/  FFMA.FTZ R77, R77, R56.reuse, -R89.reuse ;  /* 0x000000384d4d7223 */ /* 0x180fe20000010859 */
[----:B------:R0:W-:Y:S01]  /*e240*/  MUFU.EX2 R104, R133 ;  /* 0x0000008500687308 */ /* 0x0001e20000000800 */
        /* <DEDUP_REMOVED lines=16> */
[----:B------:R-:W-:Y:S01]  /*e350*/  MUFU.EX2 R9, R9 ;  /* 0x0000000900097308 */ /* 0x000fe20000000800 */
[----:B------:R-:W-:-:S02]  /*e360*/  LOP3.LUT R141, R155, 0x7f, RZ, 0xc0, !PT ;  /* 0x0000007f9b8d7812 */ /* 0x000fc400078ec0ff */
        /* <DEDUP_REMOVED lines=10> */
[----:B0-----:R-:W-:Y:S01]  /*e410*/  FMNMX.FTZ R133, R115, R131, !PT ;  /* 0x0000008373857209 */ /* 0x001fe20007810000 */
[----:B------:R-:W-:Y:S03]  /*e420*/  MUFU.EX2 R123, R123 ;  /* 0x0000007b007b7308 */ /* 0x000fe60000000800 */
[----:B------:R-:W-:-:S04]  /*e430*/  FMNMX.FTZ R133, R117, R133, !PT ;  /* 0x0000008575857209 */ /* 0x000fc80007810000 */
[----:B------:R-:W-:Y:S01]  /*e440*/  FMNMX.FTZ R133, R90, R133, !PT ;  /* 0x000000855a857209 */ /* 0x000fe20007810000 */
[----:B------:R0:W-:Y:S03]  /*e450*/  MUFU.EX2 R131, R134 ;  /* 0x0000008600837308 */ /* 0x0001e60000000800 */
[----:B------:R-:W-:-:S04]  /*e460*/  FMNMX.FTZ R133, R91, R133, !PT ;  /* 0x000000855b857209 */ /* 0x000fc80007810000 */
[----:B------:R-:W-:Y:S01]  /*e470*/  FMNMX.FTZ R133, R92, R133, !PT ;  /* 0x000000855c857209 */ /* 0x000fe20007810000 */
[----:B------:R-:W-:Y:S03]  /*e480*/  MUFU.EX2 R125, R125 ;  /* 0x0000007d007d7308 */ /* 0x000fe60000000800 */
[----:B------:R-:W-:-:S04]  /*e490*/  FMNMX.FTZ R133, R93, R133, !PT ;  /* 0x000000855d857209 */ /* 0x000fc80007810000 */
[----:B0-----:R-:W-:Y:S01]  /*e4a0*/  FMNMX.FTZ R134, R94, R133, !PT ;  /* 0x000000855e867209 */ /* 0x001fe20007810000 */
[----:B------:R-:W-:Y:S03]  /*e4b0*/  MUFU.EX2 R128, R128 ;  /* 0x0000008000807308 */ /* 0x000fe60000000800 */
[----:B------:R-:W-:-:S05]  /*e4c0*/  FMNMX.FTZ R134, R96, R134, !PT ;  /* 0x0000008660867209 */ /* 0x000fca0007810000 */
[----:B------:R0:W-:Y:S08]  /*e4d0*/  MUFU.EX2 R133, R135 ;  /* 0x0000008700857308 */ /* 0x0001f00000000800 */
[----:B------:R-:W-:Y:S01]  /*e4e0*/  MUFU.EX2 R101, R101 ;  /* 0x0000006500657308 */ /* 0x000fe20000000800 */
[----:B0-----:R-:W-:-:S04]  /*e4f0*/  FMNMX.FTZ R135, R99, R134, !PT ;  /* 0x0000008663877209 */ /* 0x001fc80007810000 */
[----:B------:R-:W-:-:S03]  /*e500*/  FMNMX.FTZ R135, R102, R135, !PT ;  /* 0x0000008766877209 */ /* 0x000fc60007810000 */
[----:B------:R0:W-:Y:S01]  /*e510*/  MUFU.EX2 R134, R140 ;  /* 0x0000008c00867308 */ /* 0x0001e20000000800 */
[----:B------:R-:W-:-:S04]  /*e520*/  FMNMX.FTZ R135, R72, R135, !PT ;  /* 0x0000008748877209 */ /* 0x000fc80007810000 */
[----:B------:R-:W-:-:S03]  /*e530*/  FMNMX.FTZ R135, R74, R135, !PT ;  /* 0x000000874a877209 */ /* 0x000fc60007810000 */
[----:B------:R-:W-:Y:S01]  /*e540*/  MUFU.EX2 R108, R108 ;  /* 0x0000006c006c7308 */ /* 0x000fe20000000800 */
[----:B------:R-:W-:Y:S01]  /*e550*/  FMNMX.FTZ R135, R78, R135, !PT ;  /* 0x000000874e877209 */ /* 0x000fe20007810000 */
[----:B0-----:R-:W-:Y:S01]  /*e560*/  FFMA.FTZ R140, R75, R56, -R89 ;  /* 0x000000384b8c7223 */ /* 0x001fe20000010859 */
[----:B------:R-:W-:Y:S02]  /*e570*/  FSEL R75, R70, -INF , P6 ;  /* 0xff800000464b7808 */ /* 0x000fe40003000000 */
        /* <DEDUP_REMOVED lines=20> */
[----:B0-----:R-:W0:Y:S06]  /*e6c0*/  SHFL.BFLY PT, R140, R135, 0x2, 0x1f ;  /* 0x0c401f00878c7f89 */ /* 0x001e2c00000e0000 */
[----:B------:R-:W-:Y:S08]  /*e6d0*/  MUFU.EX2 R95, R95 ;  /* 0x0000005f005f7308 */ /* 0x000ff00000000800 */
[----:B------:R-:W-:Y:S08]  /*e6e0*/  MUFU.EX2 R97, R97 ;  /* 0x0000006100617308 */ /* 0x000ff00000000800 */
[----:B------:R-:W-:Y:S01]  /*e6f0*/  MUFU.EX2 R98, R98 ;  /* 0x0000006200627308 */ /* 0x000fe20000000800 */
[----:B0-----:R-:W-:Y:S01]  /*e700*/  FMNMX.FTZ R140, R135, R140, !PT ;  /* 0x0000008c878c7209 */ /* 0x001fe20007810000 */
[----:B------:R-:W-:-:S04]  /*e710*/  FFMA.FTZ R135, R57, R56, -R89 ;  /* 0x0000003839877223 */ /* 0x000fc80000010859 */
[----:B------:R-:W0:Y:S02]  /*e720*/  SHFL.BFLY PT, R57, R140, 0x1, 0x1f ;  /* 0x0c201f008c397f89 */ /* 0x000e2400000e0000 */
[----:B------:R-:W-:Y:S08]  /*e730*/  MUFU.EX2 R100, R100 ;  /* 0x0000006400647308 */ /* 0x000ff00000000800 */
[----:B------:R-:W-:Y:S08]  /*e740*/  MUFU.EX2 R8, R8 ;  /* 0x0000000800087308 */ /* 0x000ff00000000800 */
[----:B------:R-:W-:Y:S01]  /*e750*/  MUFU.EX2 R73, R73 ;  /* 0x0000004900497308 */ /* 0x000fe20000000800 */
[----:B0-----:R-:W-:-:S07]  /*e760*/  FMNMX.FTZ R57, R140, R57, !PT ;  /* 0x000000398c397209 */ /* 0x001fce0007810000 */
[----:B------:R-:W-:Y:S01]  /*e770*/  MUFU.EX2 R77, R77 ;  /* 0x0000004d004d7308 */ /* 0x000fe20000000800 */
[C---:B------:R-:W-:Y:S01]  /*e780*/  FSETP.NEU.FTZ.AND P3, PT, R57.reuse, -INF , PT ;  /* 0xff8000003900780b */ /* 0x040fe20003f7d000 */
[----:B------:R-:W-:-:S06]  /*e790*/  FFMA.FTZ R140, R57, R56, -8 ;  /* 0xc1000000398c7423 */ /* 0x000fcc0000010038 */
[----:B------:R-:W-:Y:S01]  /*e7a0*/  MUFU.EX2 R80, R80 ;  /* 0x0000005000507308 */ /* 0x000fe20000000800 */
[----:B------:R-:W-:Y:S02]  /*e7b0*/  FSEL R89, R140, RZ, P3 ;  /* 0x000000ff8c597208 */ /* 0x000fe40001800000 */
[----:B------:R-:W-:Y:S02]  /*e7c0*/  FSEL R140, R58, RZ, P2 ;  /* 0x000000ff3a8c7208 */ /* 0x000fe40001000000 */
[----:B------:R-:W-:Y:S01]  /*e7d0*/  ISETP.NE.AND P2, PT, R141, RZ, PT ;  /* 0x000000ff8d00720c */ /* 0x000fe20003f45270 */
[-CC-:B------:R-:W-:Y:S01]  /*e7e0*/  FFMA.FTZ R10, R10, R56.reuse, -R89.reuse ;  /* 0x000000380a0a7223 */ /* 0x180fe20000010859 */
[----:B------:R-:W-:-:S01]  /*e7f0*/  FFMA.FTZ R120, R120, R56, -R89 ;  /* 0x0000003878787223 */ /* 0x000fc20000010859 */
[----:B------:R-:W-:Y:S01]  /*e800*/  FADD.FTZ R140, -R140, R12 ;  /* 0x0000000c8c8c7221 */ /* 0x000fe20000010100 */
[----:B------:R-:W-:Y:S01]  /*e810*/  FSEL R12, R57, RZ, P3 ;  /* 0x000000ff390c7208 */ /* 0x000fe20001800000 */
[-CC-:B------:R-:W-:Y:S01]  /*e820*/  FFMA.FTZ R122, R122, R56.reuse, -R89.reuse ;  /* 0x000000387a7a7223 */ /* 0x180fe20000010859 */
[----:B------:R-:W-:-:S01]  /*e830*/  FFMA.FTZ R124, R124, R56, -R89 ;  /* 0x000000387c7c7223 */ /* 0x000fc20000010859 */
[----:B------:R-:W-:Y:S01]  /*e840*/  MUFU.EX2 R10, R10 ;  /* 0x0000000a000a7308 */ /* 0x000fe20000000800 */
[----:B------:R-:W-:-:S01]  /*e850*/  FFMA.FTZ R126, R126, R56, -R89 ;  /* 0x000000387e7e7223 */ /* 0x000fc20000010859 */
[----:B------:R-:W-:Y:S01]  /*e860*/  FADD.FTZ R12, -R12, R13 ;  /* 0x0000000d0c0c7221 */ /* 0x000fe20000010100 */
[-C--:B------:R-:W-:Y:S01]  /*e870*/  FMUL.FTZ R13, R140, R56.reuse ;  /* 0x000000388c0d7220 */ /* 0x080fe20000410000 */
        /* <DEDUP_REMOVED lines=37> */
[----:B-1----:R-:W-:-:S01]  /*ead0*/  FFMA.FTZ R0, R12, R0, R10 ;  /* 0x000000000c007223 */ /* 0x002fc2000001000a */
[----:B------:R-:W-:Y:S01]  /*eae0*/  FADD.FTZ R20, R88, R20 ;  /* 0x0000001458147221 */ /* 0x000fe20000010000 */
[----:B------:R-:W-:-:S01]  /*eaf0*/  FFMA.FTZ R129, R129, R56, -R89 ;  /* 0x0000003881817223 */ /* 0x000fc20000010859 */
[----:B------:R-:W-:Y:S01]  /*eb00*/  FFMA.FTZ R63, R63, R56, -R89 ;  /* 0x000000383f3f7223 */ /* 0x000fe20000010859 */
[----:B------:R-:W-:-:S01]  /*eb10*/  FADD.FTZ R0, R120, R0 ;  /* 0x0000000078007221 */ /* 0x000fc20000010000 */
[----:B------:R-:W-:Y:S01]  /*eb20*/  FADD.FTZ R20, R121, R20 ;  /* 0x0000001479147221 */ /* 0x000fe20000010000 */
[----:B------:R-:W-:-:S01]  /*eb30*/  FFMA.FTZ R66, R66, R56, -R89 ;  /* 0x0000003842427223 */ /* 0x000fc20000010859 */
[----:B------:R-:W1:Y:S01]  /*eb40*/  MUFU.EX2 R126, R126 ;  /* 0x0000007e007e7308 */ /* 0x000e620000000800 */
[----:B--2---:R-:W-:-:S01]  /*eb50*/  FADD.FTZ R0, R122, R0 ;  /* 0x000000007a007221 */ /* 0x004fc20000010000 */
[----:B------:R-:W-:Y:S01]  /*eb60*/  FADD.FTZ R20, R123, R20 ;  /* 0x000000147b147221 */ /* 0x000fe20000010000 */
[----:B------:R-:W-:-:S01]  /*eb70*/  FFMA.FTZ R67, R67, R56, -R89 ;  /* 0x0000003843437223 */ /* 0x000fc20000010859 */
[-CC-:B------:R-:W-:Y:S01]  /*eb80*/  FFMA.FTZ R75, R75, R56.reuse, -R89.reuse ;  /* 0x000000384b4b7223 */ /* 0x180fe20000010859 */
[----:B------:R-:W-:-:S01]  /*eb90*/  FFMA.FTZ R71, R71, R56, -R89 ;  /* 0x0000003847477223 */ /* 0x000fc20000010859 */
[----:B------:R-:W-:Y:S01]  /*eba0*/  FADD.FTZ R20, R125, R20 ;  /* 0x000000147d147221 */ /* 0x000fe20000010000 */
[----:B------:R-:W-:Y:S01]  /*ebb0*/  @!P2 VIADD R3, R3, 0x13240 ;  /* 0x000132400303a836 */ /* 0x000fe20000000000 */
[----:B------:R-:W2:Y:S01]  /*ebc0*/  MUFU.EX2 R127, R127 ;  /* 0x0000007f007f7308 */ /* 0x000ea20000000800 */
[----:B0-----:R-:W-:-:S01]  /*ebd0*/  FADD.FTZ R0, R124, R0 ;  /* 0x000000007c007221 */ /* 0x001fc20000010000 */
[----:B------:R-:W-:-:S02]  /*ebe0*/  FADD.FTZ R20, R128, R20 ;  /* 0x0000001480147221 */ /* 0x000fc40000010000 */
[----:B------:R-:W-:Y:S02]  /*ebf0*/  @!P2 PRMT R3, RZ, 0x654, R3 ;  /* 0x00000654ff03a816 */ /* 0x000fe40000000003 */
[----:B------:R-:W-:Y:S02]  /*ec00*/  FADD.FTZ R20, R62, R20 ;  /* 0x000000143e147221 */ /* 0x000fe40000010000 */
[----:B------:R-:W0:Y:S01]  /*ec10*/  MUFU.EX2 R130, R130 ;  /* 0x0000008200827308 */ /* 0x000e220000000800 */
[----:B-1----:R-:W-:-:S01]  /*ec20*/  FADD.FTZ R0, R126, R0 ;  /* 0x000000007e007221 */ /* 0x002fc20000010000 */
[----:B------:R-:W-:Y:S01]  /*ec30*/  FADD.FTZ R20, R101, R20 ;  /* 0x0000001465147221 */ /* 0x000fe20000010000 */
[----:B------:R1:W-:Y:S03]  /*ec40*/  @!P2 SYNCS.ARRIVE.TRANS64.RED.A1T0 RZ, [R3+URZ], RZ ;  /* 0x000000ff03ffa9a7 */ /* 0x0003e6000810043f */
[----:B------:R-:W-:-:S02]  /*ec50*/  FADD.FTZ R20, R104, R20 ;  /* 0x0000001468147221 */ /* 0x000fc40000010000 */
        /* <DEDUP_REMOVED lines=10> */
[----:B------:R-:W-:-:S04]  /*ed00*/  FADD.FTZ R20, R116, R20 ;  /* 0x0000001474147221 */ /* 0x000fc80000010000 */
[----:B------:R-:W-:Y:S02]  /*ed10*/  FADD.FTZ R20, R131, R20 ;  /* 0x0000001483147221 */ /* 0x000fe40000010000 */
        /* <DEDUP_REMOVED lines=26> */
[----:B------:R-:W-:-:S06]  /*eec0*/  FADD.FTZ R20, R80, R20 ;  /* 0x0000001450147221 */ /* 0x000fcc0000010000 */
        /* <DEDUP_REMOVED lines=72> */
.L_x_13082:
[----:B------:R-:W2:Y:S01]  /*f350*/  LDL R3, [R1+0x1c] ;  /* 0x00001c0001037983 */ /* 0x000ea20000100800 */
[----:B------:R-:W-:Y:S01]  /*f360*/  ISETP.GT.AND P2, PT, R14, R21, PT ;  /* 0x000000150e00720c */ /* 0x000fe20003f44270 */
        /* <DEDUP_REMOVED lines=80> */
[----:B------:R-:W-:Y:S02]  /*f870*/  MOV R12, R58 ;  /* 0x0000003a000c7202 */ /* 0x000fe40000000f00 */
[----:B--2---:R-:W-:-:S04]  /*f880*/  PRMT R15, R3, 0x654, R15 ;  /* 0x00000654030f7816 */ /* 0x004fc8000000000f */
[----:B------:R0:W-:Y:S01]  /*f890*/  SYNCS.ARRIVE.TRANS64.RED.A1T0 RZ, [R15+URZ], RZ ;  /* 0x000000ff0fff79a7 */ /* 0x0001e2000810043f */
[----:B------:R-:W-:Y:S05]  /*f8a0*/  @P2 BRA `(.L_x_13083) ;  /* 0xffffffc400702947 */ /* 0x000fea000383ffff */
[----:B------:R-:W-:Y:S05]  /*f8b0*/  BSYNC B1 ;  /* 0x0000000000017941 */ /* 0x000fea0003800000 */
.L_x_13071:
[----:B------:R-:W-:Y:S05]  /*f8c0*/  BSYNC B0 ;  /* 0x0000000000007941 */ /* 0x000fea0003800000 */
.L_x_13070:
        /* <DEDUP_REMOVED lines=8> */
.L_x_13097:
[----:B0-----:R-:W-:-:S05]  /*f950*/  VIADD R15, R8, 0x1 ;  /* 0x00000001080f7836 */ /* 0x001fca0000000000 */
[----:B------:R-:W-:-:S04]  /*f960*/  ISETP.NE.AND P0, PT, R15, 0x2, PT ;  /* 0x000000020f00780c */ /* 0x000fc80003f05270 */
[----:B------:R-:W-:Y:S02]  /*f970*/  SEL R15, R15, RZ, P0 ;  /* 0x000000ff0f0f7207 */ /* 0x000fe40000000000 */
[----:B------:R-:W-:-:S03]  /*f980*/  SEL R156, RZ, 0x1, P0 ;  /* 0x00000001ff9c7807 */ /* 0x000fc60000000000 */
[----:B------:R-:W-:Y:S01]  /*f990*/  IMAD.MOV.U32 R22, RZ, RZ, R15 ;  /* 0x000000ffff167224 */ /* 0x000fe200078e000f */
[----:B------:R-:W-:Y:S01]  /*f9a0*/  LOP3.LUT R156, R9, R156, RZ, 0x3c, !PT ;  /* 0x0000009c099c7212 */ /* 0x000fe200078e3cff */
[----:B------:R-:W-:Y:S06]  /*f9b0*/  @!P1 BRA `(.L_x_13086) ;  /* 0x0000000000049947 */ /* 0x000fec0003800000 */
[----:B------:R-:W-:Y:S01]  /*f9c0*/  BPT.TRAP 0x1 ;  /* 0x000000040000795c */ /* 0x000fe20000300000 */
.L_x_13086:
[----:B------:R-:W-:Y:S01]  /*f9d0*/  IMAD R10, R22, 0x8, R16 ;  /* 0x00000008160a7824 */ /* 0x000fe200078e0210 */
[----:B------:R-:W-:-:S04]  /*f9e0*/  SHF.L.U32 R11, R156, 0x1f, RZ ;  /* 0x0000001f9c0b7819 */ /* 0x000fc800000006ff */
[----:B------:R0:W1:Y:S01]  /*f9f0*/  SYNCS.PHASECHK.TRANS64.TRYWAIT P0, [R10+URZ+0x13230], R11 ;  /* 0x0132300b0a0075a7 */ /* 0x000062000800017f */
[----:B------:R-:W-:Y:S05]  /*fa00*/  @!P1 BRA `(.L_x_13087) ;  /* 0x0000000000049947 */ /* 0x000fea0003800000 */
[----:B------:R-:W-:Y:S01]  /*fa10*/  BPT.TRAP 0x1 ;  /* 0x000000040000795c */ /* 0x000fe20000300000 */
.L_x_13087:
        /* <DEDUP_REMOVED lines=8> */
.L_x_13089:
[----:B------:R-:W-:Y:S05]  /*faa0*/  BSYNC B1 ;  /* 0x0000000000017941 */ /* 0x000fea0003800000 */
.L_x_13088:
        /* <DEDUP_REMOVED lines=10> */
[----:B------:R-:W-:Y:S01]  /*fb50*/  VIADD R58, R13, 0x102 ;  /* 0x000001020d3a7836 */ /* 0x000fe20000000000 */
[----:B------:R-:W-:Y:S01]  /*fb60*/  R2UR UR10, R10 ;  /* 0x000000000a0a72ca */ /* 0x000fe200000e0000 */
[----:B------:R-:W-:Y:S01]  /*fb70*/  IMAD.MOV.U32 R10, RZ, RZ, R57 ;  /* 0x000000ffff0a7224 */ /* 0x000fe200078e0039 */
[----:B------:R-:W-:Y:S01]  /*fb80*/  R2UR UR8, R4 ;  /* 0x00000000040872ca */ /* 0x000fe200000e0000 */
[----:B------:R-:W-:Y:S01]  /*fb90*/  IMAD.MOV.U32 R57, RZ, RZ, -0x7fffffe0 ;  /* 0x80000020ff397424 */ /* 0x000fe200078e00ff */
        /* <DEDUP_REMOVED lines=13> */
[----:B------:R-:W-:-:S02]  /*fc70*/  R2UR UR22, R10 ;  /* 0x000000000a1672ca */ /* 0x000fc400000e0000 */
[----:B------:R-:W-:Y:S02]  /*fc80*/  R2UR UR23, R11 ;  /* 0x000000000b1772ca */ /* 0x000fe400000e0000 */
[----:B------:R-:W-:Y:S01]  /*fc90*/  R2UR UR26, R56 ;  /* 0x00000000381a72ca */ /* 0x000fe200000e0000 */
[----:B------:R-:W-:Y:S01]  /*fca0*/  VIADD R56, R13, 0x202 ;  /* 0x000002020d387836 */ /* 0x000fe20000000000 */
[----:B------:R-:W-:Y:S01]  /*fcb0*/  R2UR UR27, R57 ;  /* 0x00000000391b72ca */ /* 0x000fe200000e0000 */
[----:B------:R-:W-:Y:S01]  /*fcc0*/  IMAD.MOV.U32 R57, RZ, RZ, -0x7fffffe0 ;  /* 0x80000020ff397424 */ /* 0x000fe200078e00ff */
[----:B------:R-:W-:Y:S02]  /*fcd0*/  R2UR UR20, R4 ;  /* 0x00000000041472ca */ /* 0x000fe400000e0000 */
[----:B------:R-:W-:Y:S02]  /*fce0*/  R2UR UR21, R5 ;  /* 0x00000000051572ca */ /* 0x000fe400000e0000 */
[----:B------:R-:W-:-:S02]  /*fcf0*/  R2UR UR30, R56 ;  /* 0x00000000381e72ca */ /* 0x000fc400000e0000 */
[----:B------:R-:W-:Y:S02]  /*fd00*/  R2UR UR31, R57 ;  /* 0x00000000391f72ca */ /* 0x000fe400000e0000 */
[----:B------:R-:W-:Y:S02]  /*fd10*/  R2UR UR24, R6 ;  /* 0x00000000061872ca */ /* 0x000fe400000e0000 */
[----:B------:R-:W-:Y:S02]  /*fd20*/  R2UR UR25, R7 ;  /* 0x00000000071972ca */ /* 0x000fe400000e0000 */
[----:B------:R-:W-:Y:S02]  /*fd30*/  IADD3 R10, R13, 0x82, RZ ;  /* 0x000000820d0a7810 */ /* 0x000fe40007ffe0ff */
[----:B------:R-:W-:Y:S01]  /*fd40*/  R2UR UR7, R11 ;  /* 0x000000000b0772ca */ /* 0x000fe200000e0000 */
[----:B------:R-:W-:Y:S01]  /*fd50*/  IMAD.MOV.U32 R11, RZ, RZ, -0x7fffffe0 ;  /* 0x80000020ff0b7424 */ /* 0x000fe200078e00ff */
[----:B------:R-:W-:Y:S01]  /*fd60*/  R2UR UR6, R10 ;  /* 0x000000000a0672ca */ /* 0x000fe200000e0000 */
[----:B------:R-:W-:Y:S01]  /*fd70*/  VIADD R10, R13, 0x182 ;  /* 0x000001820d0a7836 */ /* 0x000fe20000000000 */
        /* <DEDUP_REMOVED lines=42> */
.L_x_13091:
[----:B------:R-:W-:Y:S01]  /*10020*/  SHF.L.U32 R9, R9, 0x1f, RZ ;  /* 0x0000001f09097819 */ /* 0x000fe200000006ff */
[----:B------:R-:W-:-:S04]  /*10030*/  IMAD R13, R8, 0x8, R16 ;  /* 0x00000008080d7824 */ /* 0x000fc800078e0210 */
[----:B------:R0:W1:Y:S01]  /*10040*/  SYNCS.PHASECHK.TRANS64.TRYWAIT P0, [R13+URZ+0x13250], R9 ;  /* 0x013250090d0075a7 */ /* 0x000062000800017f */
[----:B------:R-:W-:Y:S05]  /*10050*/  @!P1 BRA `(.L_x_13092) ;  /* 0x0000000000049947 */ /* 0x000fea0003800000 */
[----:B------:R-:W-:Y:S01]  /*10060*/  BPT.TRAP 0x1 ;  /* 0x000000040000795c */ /* 0x000fe20000300000 */
.L_x_13092:
[----:B------:R-:W-:Y:S04]  /*10070*/  BSSY B1, `(.L_x_13093) ;  /* 0x0000004000017945 */ /* 0x000fe80003800000 */
[----:B-1----:R-:W-:Y:S05]  /*10080*/  @P0 BRA `(.L_x_13094) ;  /* 0x0000000000080947 */ /* 0x002fea0003800000 */
[----:B------:R-:W1:Y:S02]  /*10090*/  SYNCS.PHASECHK.TRANS64.TRYWAIT P0, [R13+URZ+0x13250], R9 ;  /* 0x013250090d0075a7 */ /* 0x000e64000800017f */
[----:B-1----:R-:W-:Y:S05]  /*100a0*/  @!P0 BRA `(.L_x_13095) ;  /* 0x000000d0003c8947 */ /* 0x002fea0003800000 */
.L_x_13094:
[----:B------:R-:W-:Y:S05]  /*100b0*/  BSYNC B1 ;  /* 0x0000000000017941 */ /* 0x000fea0003800000 */
.L_x_13093:
        /* <DEDUP_REMOVED lines=92> */
[----:B------:R-:W-:-:S07]  /*10680*/  FMUL.FTZ R69, R2, R71 ;  /* 0x0000004702457220 */ /* 0x000fce0000410000 */
        /* <DEDUP_REMOVED lines=9> */
[----:B------:R-:W-:Y:S01]  /*10720*/  FMUL.FTZ R11, R2, R122 ;  /* 0x0000007a020b7220 */ /* 0x000fe20000410000 */
[----:B------:R-:W-:Y:S01]  /*10730*/  R2UR UR6, R10 ;  /* 0x000000000a0672ca */ /* 0x000fe200000e0000 */
[C---:B------:R-:W-:Y:S01]  /*10740*/  FMUL.FTZ R10, R2.reuse, R121 ;  /* 0x00000079020a7220 */ /* 0x040fe20000410000 */
[C---:B------:R-:W-:Y:S01]  /*10750*/  FMUL.FTZ R122, R2.reuse, R126 ;  /* 0x0000007e027a7220 */ /* 0x040fe20000410000 */
[C---:B------:R-:W-:Y:S01]  /*10760*/  FMUL.FTZ R121, R2.reuse, R125 ;  /* 0x0000007d02797220 */ /* 0x040fe20000410000 */
[C---:B------:R-:W-:Y:S01]  /*10770*/  FMUL.FTZ R126, R2.reuse, R130 ;  /* 0x00000082027e7220 */ /* 0x040fe20000410000 */
[----:B------:R-:W2:Y:S01]  /*10780*/  MUFU.TANH R11, R11 ;  /* 0x0000000b000b7308 */ /* 0x000ea20000002400 */
[C---:B------:R-:W-:Y:S01]  /*10790*/  FMUL.FTZ R125, R2.reuse, R129 ;  /* 0x00000081027d7220 */ /* 0x040fe20000410000 */
[C---:B------:R-:W-:Y:S01]  /*107a0*/  FMUL.FTZ R129, R2.reuse, R133 ;  /* 0x0000008502817220 */ /* 0x040fe20000410000 */
[----:B------:R-:W-:Y:S01]  /*107b0*/  FMUL.FTZ R130, R2, R134 ;  /* 0x0000008602827220 */ /* 0x000fe20000410000 */
[----:B0-----:R-:W-:-:S04]  /*107c0*/  FMNMX.FTZ R133, R9, R3, !PT ;  /* 0x0000000309857209 */ /* 0x001fc80007810000 */
        /* <DEDUP_REMOVED lines=11> */
[----:B------:R-:W-:Y:S01]  /*10880*/  @!P0 IMAD R15, R15, 0x8, R16 ;  /* 0x000000080f0f8824 */ /* 0x000fe200078e0210 */
[----:B------:R-:W-:-:S03]  /*10890*/  FMNMX.FTZ R134, R123, R134, !PT ;  /* 0x000000867b867209 */ /* 0x000fc60007810000 */
[----:B------:R-:W2:Y:S01]  /*108a0*/  MUFU.TANH R125, R125 ;  /* 0x0000007d007d7308 */ /* 0x000ea20000002400 */
[----:B-1----:R-:W-:Y:S01]  /*108b0*/  FMNMX.FTZ R133, R121, R133, !PT ;  /* 0x0000008579857209 */ /* 0x002fe20007810000 */
[----:B------:R-:W-:-:S03]  /*108c0*/  @!P0 VIADD R15, R15, 0x13240 ;  /* 0x000132400f0f8836 */ /* 0x000fc60000000000 */
[----:B------:R-:W-:Y:S02]  /*108d0*/  FMNMX.FTZ R133, R124, R133, !PT ;  /* 0x000000857c857209 */ /* 0x000fe40007810000 */
[----:B------:R-:W-:Y:S01]  /*108e0*/  @!P0 PRMT R15, RZ, 0x654, R15 ;  /* 0x00000654ff0f8816 */ /* 0x000fe2000000000f */
[----:B------:R-:W1:Y:S01]  /*108f0*/  MUFU.TANH R130, R130 ;  /* 0x0000008200827308 */ /* 0x000e620000002400 */
[----:B0-----:R-:W-:Y:S01]  /*10900*/  FMNMX.FTZ R56, R126, R134, !PT ;  /* 0x000000867e387209 */ /* 0x001fe20007810000 */
[----:B------:R-:W-:-:S03]  /*10910*/  FMUL.FTZ R134, R2, R57 ;  /* 0x0000003902867220 */ /* 0x000fc60000410000 */
[----:B------:R-:W-:-:S03]  /*10920*/  FMNMX.FTZ R56, R127, R56, !PT ;  /* 0x000000387f387209 */ /* 0x000fc60007810000 */
[----:B------:R-:W0:Y:S01]  /*10930*/  MUFU.TANH R129, R129 ;  /* 0x0000008100817308 */ /* 0x000e220000002400 */
[----:B--2---:R-:W-:-:S04]  /*10940*/  FMNMX.FTZ R133, R125, R133, !PT ;  /* 0x000000857d857209 */ /* 0x004fc80007810000 */
        /* <DEDUP_REMOVED lines=96> */
[----:B------:R1:W-:Y:S01]  /*10f50*/  MUFU.TANH R133, R134 ;  /* 0x0000008600857308 */ /* 0x0003e20000002400 */
[----:B0-----:R-:W-:-:S07]  /*10f60*/  FMNMX.FTZ R57, R84, R57, !PT ;  /* 0x0000003954397209 */ /* 0x001fce0007810000 */
[----:B------:R-:W0:Y:S01]  /*10f70*/  MUFU.TANH R85, R85 ;  /* 0x0000005500557308 */ /* 0x000e220000002400 */
[----:B-1----:R-:W-:Y:S01]  /*10f80*/  FMUL.FTZ R134, R2, R58 ;  /* 0x0000003a02867220 */ /* 0x002fe20000410000 */
[----:B--2---:R-:W-:-:S06]  /*10f90*/  FMNMX.FTZ R56, R86, R56, !PT ;  /* 0x0000003856387209 */ /* 0x004fcc0007810000 */
[----:B------:R-:W1:Y:S08]  /*10fa0*/  MUFU.TANH R87, R87 ;  /* 0x0000005700577308 */ /* 0x000e700000002400 */
        /* <DEDUP_REMOVED lines=35> */
[----:B0-----:R-:W-:Y:S01]  /*111e0*/  FMNMX.FTZ R58, R58, R57, !PT ;  /* 0x000000393a3a7209 */ /* 0x001fe20007810000 */
[----:B------:R-:W-:-:S04]  /*111f0*/  IMAD.MOV.U32 R57, RZ, RZ, -0x3ffffff0 ;  /* 0xc0000010ff397424 */ /* 0x000fc800078e00ff */
[----:B------:R-:W0:Y:S01]  /*11200*/  SHFL.BFLY PT, R145, R58, 0x1, 0x1f ;  /* 0x0c201f003a917f89 */ /* 0x000e2200000e0000 */
[----:B------:R-:W-:Y:S02]  /*11210*/  R2UR UR7, R57 ;  /* 0x00000000390772ca */ /* 0x000fe400000e0000 */
[----:B-1----:R-:W-:Y:S01]  /*11220*/  FMNMX.FTZ R70, R70, R56, !PT ;  /* 0x0000003846467209 */ /* 0x002fe20007810000 */
[C---:B------:R-:W-:Y:S02]  /*11230*/  VIADD R56, R8.reuse, 0x180 ;  /* 0x0000018008387836 */ /* 0x040fe40000000000 */
[----:B------:R-:W-:Y:S02]  /*11240*/  VIADD R8, R8, 0x200 ;  /* 0x0000020008087836 */ /* 0x000fe40000000000 */
[----:B------:R-:W1:Y:S01]  /*11250*/  SHFL.BFLY PT, R71, R70, 0x1, 0x1f ;  /* 0x0c201f0046477f89 */ /* 0x000e6200000e0000 */
[----:B------:R-:W-:Y:S01]  /*11260*/  R2UR UR6, R56 ;  /* 0x00000000380672ca */ /* 0x000fe200000e0000 */
[----:B------:R-:W-:-:S12]  /*11270*/  IMAD.U32 R56, RZ, RZ, UR36 ;  /* 0x00000024ff387e24 */ /* 0x000fd8000f8e00ff */
[----:B------:R-:W-:Y:S01]  /*11280*/  QGMMA.64x64x32.F32.E4M3.E4M3 R24, R140, gdesc[UR4], R24, gsb0 ;  /* 0x00e000048c187df3 */ /* 0x000fe20008000818 */
[----:B------:R-:W-:Y:S02]  /*11290*/  R2UR UR6, R8 ;  /* 0x00000000080672ca */ /* 0x000fe400000e0000 */
[----:B0-----:R-:W-:-:S05]  /*112a0*/  FMNMX.FTZ R58, R58, R145, !PT ;  /* 0x000000913a3a7209 */ /* 0x001fca0007810000 */
[----:B------:R-:W-:Y:S01]  /*112b0*/  FADD.FTZ R3, -R58, R3 ;  /* 0x000000033a037221 */ /* 0x000fe20000010100 */
[----:B-1----:R-:W-:Y:S01]  /*112c0*/  FMNMX.FTZ R57, R70, R71, !PT ;  /* 0x0000004746397209 */ /* 0x002fe20007810000 */
[-C--:B------:R-:W-:Y:S02]  /*112d0*/  FFMA.FTZ R71, R58, R56.reuse, -8 ;  /* 0xc10000003a477423 */ /* 0x080fe40000010038 */
[-C--:B------:R-:W-:Y:S02]  /*112e0*/  FMUL.FTZ R3, R3, R56.reuse ;  /* 0x0000003803037220 */ /* 0x080fe40000410000 */
[----:B------:R-:W-:Y:S01]  /*112f0*/  FADD.FTZ R70, -R57, R12 ;  /* 0x0000000c39467221 */ /* 0x000fe20000010100 */
        /* <DEDUP_REMOVED lines=10> */
[-C--:B0-----:R-:W-:Y:S01]  /*113a0*/  FMUL.FTZ R3, R70, R56.reuse ;  /* 0x0000003846037220 */ /* 0x081fe20000410000 */
[----:B------:R-:W-:Y:S01]  /*113b0*/  FFMA.FTZ R70, R9, R56, -R71 ;  /* 0x0000003809467223 */ /* 0x000fe20000010847 */
[----:B------:R-:W-:-:S02]  /*113c0*/  IMAD.MOV.U32 R9, RZ, RZ, -0x3ffffff0 ;  /* 0xc0000010ff097424 */ /* 0x000fc400078e00ff */
[-CC-:B------:R-:W-:Y:S01]  /*113d0*/  FFMA.FTZ R105, R105, R56.reuse, -R71.reuse ;  /* 0x0000003869697223 */ /* 0x180fe20000010847 */
[----:B------:R-:W-:-:S01]  /*113e0*/  FFMA.FTZ R108, R108, R56, -R71 ;  /* 0x000000386c6c7223 */ /* 0x000fc20000010847 */
[-CC-:B------:R-:W-:Y:S01]  /*113f0*/  FFMA.FTZ R109, R109, R56.reuse, -R71.reuse ;  /* 0x000000386d6d7223 */ /* 0x180fe20000010847 */
[----:B------:R-:W-:-:S01]  /*11400*/  FFMA.FTZ R112, R112, R56, -R71 ;  /* 0x0000003870707223 */ /* 0x000fc20000010847 */
[----:B------:R-:W-:Y:S01]  /*11410*/  R2UR UR7, R9 ;  /* 0x00000000090772ca */ /* 0x000fe200000e0000 */
[----:B------:R-:W-:-:S01]  /*11420*/  FFMA.FTZ R9, R57, R56, -8 ;  /* 0xc100000039097423 */ /* 0x000fc20000010038 */
        /* <DEDUP_REMOVED lines=33> */
[----:B------:R-:W3:Y:S01]  /*11640*/  MUFU.EX2 R120, R120 ;  /* 0x0000007800787308 */ /* 0x000ee20000000800 */
[----:B------:R-:W-:-:S01]  /*11650*/  FFMA.FTZ R122, R126, R56, -R9 ;  /* 0x000000387e7a7223 */ /* 0x000fc20000010809 */
[----:B0-----:R-:W-:Y:S01]  /*11660*/  FFMA.FTZ R20, R12, R20, R70 ;  /* 0x000000140c147223 */ /* 0x001fe20000010046 */
[----:B-1----:R-:W-:-:S01]  /*11670*/  FFMA.FTZ R0, R3, R0, R8 ;  /* 0x0000000003007223 */ /* 0x002fc20000010008 */
[-CC-:B------:R-:W-:Y:S01]  /*11680*/  FFMA.FTZ R126, R130, R56.reuse, -R9.reuse ;  /* 0x00000038827e7223 */ /* 0x180fe20000010809 */
[----:B------:R-:W-:-:S01]  /*11690*/  FFMA.FTZ R106, R106, R56, -R9 ;  /* 0x000000386a6a7223 */ /* 0x000fc20000010809 */
[----:B------:R-:W-:Y:S01]  /*116a0*/  FADD.FTZ R20, R10, R20 ;  /* 0x000000140a147221 */ /* 0x000fe20000010000 */
[----:B------:R-:W-:-:S01]  /*116b0*/  FFMA.FTZ R107, R107, R56, -R9 ;  /* 0x000000386b6b7223 */ /* 0x000fc20000010809 */
[----:B------:R-:W0:Y:S01]  /*116c0*/  MUFU.EX2 R21, R21 ;  /* 0x0000001500157308 */ /* 0x000e220000000800 */
[----:B--2---:R-:W-:-:S01]  /*116d0*/  FADD.FTZ R0, R11, R0 ;  /* 0x000000000b007221 */ /* 0x004fc20000010000 */
[----:B------:R-:W-:-:S02]  /*116e0*/  WARPGROUP.DEPBAR.LE gsb0, 0x0 ;  /* 0x00008000000079c5 */ /* 0x000fc40000010000 */
[----:B------:R-:W-:-:S01]  /*116f0*/  FFMA.FTZ R140, R144, R56, -R71 ;  /* 0x00000038908c7223 */ /* 0x000fc20000010847 */
[-CC-:B------:R-:W-:Y:S01]  /*11700*/  FFMA.FTZ R71, R123, R56.reuse, -R9.reuse ;  /* 0x000000387b477223 */ /* 0x180fe20000010809 */
[----:B------:R-:W-:-:S01]  /*11710*/  FFMA.FTZ R123, R127, R56, -R9 ;  /* 0x000000387f7b7223 */ /* 0x000fc20000010809 */
[----:B------:R-:W-:Y:S01]  /*11720*/  FFMA.FTZ R127, R131, R56, -R9 ;  /* 0x00000038837f7223 */ /* 0x000fe20000010809 */
        /* <DEDUP_REMOVED lines=22> */
[----:B------:R-:W-:Y:S01]  /*11890*/  WARPGROUP.ARRIVE ;  /* 0x00000000000079c5 */ /* 0x000fe20000000000 */
[----:B------:R-:W-:-:S01]  /*118a0*/  FFMA.FTZ R78, R78, R56, -R9 ;  /* 0x000000384e4e7223 */ /* 0x000fc20000010809 */
[----:B------:R-:W1:Y:S01]  /*118b0*/  MUFU.EX2 R122, R122 ;  /* 0x0000007a007a7308 */ /* 0x000e620000000800 */
[----:B--2---:R-:W-:-:S01]  /*118c0*/  FADD.FTZ R0, R71, R0 ;  /* 0x0000000047007221 */ /* 0x004fc20000010000 */
[-CC-:B------:R-:W-:Y:S01]  /*118d0*/  FFMA.FTZ R79, R79, R56.reuse, -R9.reuse ;  /* 0x000000384f4f7223 */ /* 0x180fe20000010809 */
[----:B------:R-:W-:-:S01]  /*118e0*/  FFMA.FTZ R82, R82, R56, -R9 ;  /* 0x0000003852527223 */ /* 0x000fc20000010809 */
[----:B------:R-:W-:Y:S01]  /*118f0*/  QGMMA.64x64x32.F32.E4M3.E4M3 R24, R136, gdesc[UR4], R24, gsb0 ;  /* 0x00e0000488187df3 */ /* 0x000fe20008000818 */
        /* <DEDUP_REMOVED lines=157> */
.L_x_13096:
        /* <DEDUP_REMOVED lines=81> */
[----:B------:R-:W-:-:S02]  /*127e0*/  MOV R12, R57 ;  /* 0x00000039000c7202 */ /* 0x000fc40000000f00 */
[C---:B--2---:R-:W-:Y:S01]  /*127f0*/  ISETP.GT.AND P0, PT, R14.reuse, R15, PT ;  /* 0x0000000f0e00720c */ /* 0x044fe20003f04270 */
[----:B------:R-:W-:-:S12]  /*12800*/  VIADD R14, R14, 0xffffffff ;  /* 0xffffffff0e0e7836 */ /* 0x000fd80000000000 */
[----:B-1----:R-:W-:Y:S05]  /*12810*/  @P0 BRA `(.L_x_13097) ;  /* 0xffffffd0004c0947 */ /* 0x002fea000383ffff */
.L_x_13085:
[----:B------:R-:W-:Y:S05]  /*12820*/  BSYNC B0 ;  /* 0x0000000000007941 */ /* 0x000fea0003800000 */
.L_x_13084:
[----:B------:R-:W-:Y:S06]  /*12830*/  BAR.ARV 0x8, 0x200 ;  /* 0x0208000000007b1d */ /* 0x000fec0000002000 */
[----:B------:R-:W-:Y:S05]  /*12840*/  @!P1 BRA `(.L_x_13098) ;  /* 0x0000000000049947 */ /* 0x000fea0003800000 */
[----:B------:R-:W-:Y:S01]  /*12850*/  BPT.TRAP 0x1 ;  /* 0x000000040000795c */ /* 0x000fe20000300000 */
.L_x_13098:
[----:B------:R-:W-:Y:S01]  /*12860*/  IMAD R8, R22, 0x8, R16 ;  /* 0x0000000816087824 */ /* 0x000fe200078e0210 */
[----:B------:R-:W-:-:S04]  /*12870*/  SHF.L.U32 R3, R156, 0x1f, RZ ;  /* 0x0000001f9c037819 */ /* 0x000fc800000006ff */
[----:B------:R1:W2:Y:S01]  /*12880*/  SYNCS.PHASECHK.TRANS64.TRYWAIT P0, [R8+URZ+0x13250], R3 ;  /* 0x01325003080075a7 */ /* 0x0002a2000800017f */
[----:B------:R-:W-:Y:S05]  /*12890*/  @!P1 BRA `(.L_x_13099) ;  /* 0x0000000000049947 */ /* 0x000fea0003800000 */
[----:B------:R-:W-:Y:S01]  /*128a0*/  BPT.TRAP 0x1 ;  /* 0x000000040000795c */ /* 0x000fe20000300000 */
.L_x_13099:
[----:B------:R-:W-:Y:S04]  /*128b0*/  BSSY B0, `(.L_x_13100) ;  /* 0x0000004000007945 */ /* 0x000fe80003800000 */
[----:B--2---:R-:W-:Y:S05]  /*128c0*/  @P0 BRA `(.L_x_13101) ;  /* 0x0000000000080947 */ /* 0x004fea0003800000 */
[----:B------:R-:W2:Y:S02]  /*128d0*/  SYNCS.PHASECHK.TRANS64.TRYWAIT P0, [R8+URZ+0x13250], R3 ;  /* 0x01325003080075a7 */ /* 0x000ea4000800017f */
[----:B--2---:R-:W-:Y:S05]  /*128e0*/  @!P0 BRA `(.L_x_13102) ;  /* 0x000000a800408947 */ /* 0x004fea0003800000 */
.L_x_13101:
[----:B------:R-:W-:Y:S05]  /*128f0*/  BSYNC B0 ;  /* 0x0000000000007941 */ /* 0x000fea0003800000 */
.L_x_13100:
[----:B------:R-:W3:Y:S04]  /*12900*/  LDL R10, [R1+0x5c] ;  /* 0x00005c00010a7983 */ /* 0x000ee80000100800 */
[----:B------:R-:W4:Y:S04]  /*12910*/  LDL R11, [R1+0x48] ;  /* 0x00004800010b7983 */ /* 0x000f280000100800 */
[----:B------:R-:W5:Y:S01]  /*12920*/  LDL R9, [R1+0x34] ;  /* 0x0000340001097983 */ /* 0x000f620000100800 */
[----:B------:R-:W-:Y:S01]  /*12930*/  VIADD R16, R16, 0x1000 ;  /* 0x0000100010107836 */ /* 0x000fe20000000000 */
[----:B------:R-:W-:Y:S01]  /*12940*/  ULDC.64 UR4, c[0x0][0x9a0] ;  /* 0x0002680000047ab9 */ /* 0x000fe20000000a00 */
[----:B------:R-:W-:Y:S01]  /*12950*/  WARPGROUP.ARRIVE ;  /* 0x00000000000079c5 */ /* 0x000fe20000000000 */
[----:B------:R-:W-:-:S02]  /*12960*/  ISETP.NE.U32.AND P0, PT, RZ, UR4, PT ;  /* 0x00000004ff007c0c */ /* 0x000fc4000bf05070 */
[----:B------:R-:W-:Y:S02]  /*12970*/  SHF.R.U32.HI R16, RZ, 0x4, R16 ;  /* 0x00000004ff107819 */ /* 0x000fe40000011610 */
[----:B------:R-:W-:Y:S02]  /*12980*/  ISETP.NE.AND.EX P0, PT, RZ, UR5, PT, P0 ;  /* 0x00000005ff007c0c */ /* 0x000fe4000bf05300 */
[----:B------:R-:W-:-:S04]  /*12990*/  LOP3.LUT R16, R16, 0x3fff, RZ, 0xc0, !PT ;  /* 0x00003fff10107812 */ /* 0x000fc800078ec0ff */
[----:B-12---:R-:W-:-:S05]  /*129a0*/  LOP3.LUT R3, R16, 0x10000, RZ, 0xfc, !PT ;  /* 0x0001000010037812 */ /* 0x006fca00078efcff */
[----:B------:R-:W-:Y:S02]  /*129b0*/  IMAD R2, R22, 0x280, R3 ;  /* 0x0000028016027824 */ /* 0x000fe400078e0203 */
[----:B------:R-:W-:Y:S01]  /*129c0*/  IMAD.MOV.U32 R3, RZ, RZ, -0x3ffffff0 ;  /* 0xc0000010ff037424 */ /* 0x000fe200078e00ff */
[----:B------:R-:W3:Y:S02]  /*129d0*/  @P0 LDC.64 R6, c[0x0][0x9c8] ;  /* 0x00027200ff060b82 */ /* 0x000ee40000000a00 */
[----:B------:R-:W-:Y:S02]  /*129e0*/  R2UR UR6, R2 ;  /* 0x00000000020672ca */ /* 0x000fe400000e0000 */
[----:B------:R-:W-:-:S04]  /*129f0*/  R2UR UR7, R3 ;  /* 0x00000000030772ca */ /* 0x000fc800000e0000 */
[----:B------:R-:W5:Y:S09]  /*12a00*/  @P0 LDC.64 R4, c[0x0][0x9d0] ;  /* 0x00027400ff040b82 */ /* 0x000f720000000a00 */
[----:B------:R-:W-:Y:S03]  /*12a10*/  QGMMA.64x64x32.F32.E4M3.E4M3 R24, R152, gdesc[UR4], R24, gsb0 ;  /* 0x00e0000498187df3 */ /* 0x000fe60008000818 */
[----:B------:R-:W-:-:S02]  /*12a20*/  WARPGROUP.DEPBAR.LE gsb0, 0x0 ;  /* 0x00008000000079c5 */ /* 0x000fc40000010000 */
[----:B------:R-:W-:Y:S01]  /*12a30*/  WARPGROUP.ARRIVE ;  /* 0x00000000000079c5 */ /* 0x000fe20000000000 */
[----:B---3--:R-:W-:-:S04]  /*12a40*/  @P0 IMAD R10, R10, R6, RZ ;  /* 0x000000060a0a0224 */ /* 0x008fc800078e02ff */
[C---:B----4-:R-:W-:Y:S02]  /*12a50*/  @P0 IMAD R3, R11.reuse, R7, R10 ;  /* 0x000000070b030224 */ /* 0x050fe400078e020a */
[----:B------:R-:W-:-:S04]  /*12a60*/  @P0 IMAD.WIDE.U32 R6, R11, R6, RZ ;  /* 0x000000060b060225 */ /* 0x000fc800078e00ff */
[----:B------:R-:W-:Y:S02]  /*12a70*/  @P0 IMAD.IADD R7, R7, 0x1, R3 ;  /* 0x0000000107070824 */ /* 0x000fe400078e0203 */
[----:B-----5:R-:W-:-:S04]  /*12a80*/  @P0 IMAD.WIDE.U32 R6, R9, R4, R6 ;  /* 0x0000000409060225 */ /* 0x020fc800078e0006 */
        /* <DEDUP_REMOVED lines=11> */
[----:B------:R-:W1:Y:S01]  /*12b40*/  SHFL.BFLY PT, R3, R20, 0x2, 0x1f ;  /* 0x0c401f0014037f89 */ /* 0x000e6200000e0000 */
[----:B------:R-:W-:-:S08]  /*12b50*/  IMAD.MOV.U32 R60, RZ, RZ, -0x800000 ;  /* 0xff800000ff3c7424 */ /* 0x000fd000078e00ff */
[----:B------:R-:W-:Y:S01]  /*12b60*/  QGMMA.64x64x32.F32.E4M3.E4M3 R24, R148, gdesc[UR4], R24, gsb0 ;  /* 0x00e0000494187df3 */ /* 0x000fe20008000818 */
[----:B------:R-:W-:Y:S01]  /*12b70*/  R2UR UR6, R6 ;  /* 0x00000000060672ca */ /* 0x000fe200000e0000 */
[C---:B------:R-:W-:Y:S01]  /*12b80*/  VIADD R6, R2.reuse, 0x180 ;  /* 0x0000018002067836 */ /* 0x040fe20000000000 */
[----:B------:R-:W-:Y:S01]  /*12b90*/  R2UR UR7, R7 ;  /* 0x00000000070772ca */ /* 0x000fe200000e0000 */
[----:B------:R-:W-:Y:S02]  /*12ba0*/  IMAD.MOV.U32 R7, RZ, RZ, -0x3ffffff0 ;  /* 0xc0000010ff077424 */ /* 0x000fe400078e00ff */
[----:B------:R-:W-:Y:S02]  /*12bb0*/  VIADD R2, R2, 0x200 ;  /* 0x0000020002027836 */ /* 0x000fe40000000000 */
[----:B-1----:R-:W-:-:S01]  /*12bc0*/  FADD.FTZ R4, R3, R20 ;  /* 0x0000001403047221 */ /* 0x002fc20000010000 */
[----:B------:R-:W-:-:S04]  /*12bd0*/  IMAD.MOV.U32 R3, RZ, RZ, -0x3ffffff0 ;  /* 0xc0000010ff037424 */ /* 0x000fc800078e00ff */
[----:B------:R-:W1:Y:S02]  /*12be0*/  SHFL.BFLY PT, R5, R4, 0x1, 0x1f ;  /* 0x0c201f0004057f89 */ /* 0x000e6400000e0000 */
[----:B-1----:R-:W-:-:S04]  /*12bf0*/  FADD.FTZ R10, R4, R5 ;  /* 0x00000005040a7221 */ /* 0x002fc80000010000 */
[C---:B------:R-:W-:Y:S01]  /*12c00*/  FMUL.FTZ R12, R10.reuse, 0.00390625 ;  /* 0x3b8000000a0c7820 */ /* 0x040fe20000410000 */
[----:B------:R-:W-:-:S04]  /*12c10*/  FSETP.NE.FTZ.AND P0, PT, R10, RZ, PT ;  /* 0x000000ff0a00720b */ /* 0x000fc80003f15000 */
[----:B------:R-:W-:-:S13]  /*12c20*/  FSETP.NE.FTZ.AND P2, PT, R12, RZ, PT ;  /* 0x000000ff0c00720b */ /* 0x000fda0003f55000 */
[----:B------:R-:W1:Y:S01]  /*12c30*/  @P2 MUFU.LG2 R4, R12 ;  /* 0x0000000c00042308 */ /* 0x000e620000000c00 */
[----:B------:R-:W-:Y:S02]  /*12c40*/  WARPGROUP.DEPBAR.LE gsb0, 0x0 ;  /* 0x00008000000079c5 */ /* 0x000fe40000010000 */
[----:B------:R-:W-:Y:S01]  /*12c50*/  WARPGROUP.ARRIVE ;  /* 0x00000000000079c5 */ /* 0x000fe20000000000 */
[----:B-1----:R-:W-:-:S05]  /*12c60*/  @P2 FMUL.FTZ R4, R4, 0.69314718246459960938 ;  /* 0x3f31721804042820 */ /* 0x002fca0000410000 */
[----:B------:R-:W-:Y:S01]  /*12c70*/  QGMMA.64x64x32.F32.E4M3.E4M3 R24, R144, gdesc[UR4], R24, gsb0 ;  /* 0x00e0000490187df3 */ /* 0x000fe20008000818 */
[----:B------:R-:W-:Y:S01]  /*12c80*/  R2UR UR6, R6 ;  /* 0x00000000060672ca */ /* 0x000fe200000e0000 */
[----:B------:R-:W-:Y:S01]  /*12c90*/  IMAD.MOV.U32 R6, RZ, RZ, RZ ;  /* 0x000000ffff067224 */ /* 0x000fe200078e00ff */
[----:B------:R-:W-:Y:S02]  /*12ca0*/  R2UR UR7, R7 ;  /* 0x00000000070772ca */ /* 0x000fe400000e0000 */
[----:B------:R-:W1:Y:S02]  /*12cb0*/  SHFL.BFLY PT, R7, R0, 0x2, 0x1f ;  /* 0x0c401f0000077f89 */ /* 0x000e6400000e0000 */
[----:B-1----:R-:W-:-:S01]  /*12cc0*/  FADD.FTZ R7, R7, R0 ;  /* 0x0000000007077221 */ /* 0x002fc20000010000 */
[----:B------:R-:W-:Y:S01]  /*12cd0*/  IMAD.MOV.U32 R0, RZ, RZ, -0x800000 ;  /* 0xff800000ff007424 */ /* 0x000fe200078e00ff */
[----:B------:R-:W-:Y:S02]  /*12ce0*/  WARPGROUP.DEPBAR.LE gsb0, 0x0 ;  /* 0x00008000000079c5 */ /* 0x000fe40000010000 */
[----:B------:R-:W-:-:S06]  /*12cf0*/  WARPGROUP.ARRIVE ;  /* 0x00000000000079c5 */ /* 0x000fcc0000000000 */
[----:B------:R-:W-:Y:S01]  /*12d00*/  QGMMA.64x64x32.F32.E4M3.E4M3 R24, R140, gdesc[UR4], R24, gsb0 ;  /* 0x00e000048c187df3 */ /* 0x000fe20008000818 */
[----:B------:R-:W-:Y:S02]  /*12d10*/  R2UR UR6, R2 ;  /* 0x00000000020672ca */ /* 0x000fe400000e0000 */
[----:B------:R-:W-:Y:S01]  /*12d20*/  R2UR UR7, R3 ;  /* 0x00000000030772ca */ /* 0x000fe200000e0000 */
[----:B------:R-:W1:Y:S01]  /*12d30*/  SHFL.BFLY PT, R2, R7, 0x1, 0x1f ;  /* 0x0c201f0007027f89 */ /* 0x000e6200000e0000 */
[----:B------:R-:W-:-:S04]  /*12d40*/  @P2 FMUL.FTZ R3, R56, 0.69314718246459960938 ;  /* 0x3f31721838032820 */ /* 0x000fc80000410000 */
[----:B------:R-:W-:Y:S01]  /*12d50*/  @P2 FFMA.FTZ R0, R3, R58, R4 ;  /* 0x0000003a03002223 */ /* 0x000fe20000010004 */
[----:B-1----:R-:W-:-:S01]  /*12d60*/  FADD.FTZ R11, R7, R2 ;  /* 0x00000002070b7221 */ /* 0x002fc20000010000 */
[----:B------:R-:W-:-:S03]  /*12d70*/  IMAD.MOV.U32 R2, RZ, RZ, RZ ;  /* 0x000000ffff027224 */ /* 0x000fc600078e00ff */
[----:B------:R-:W-:-:S03]  /*12d80*/  FMUL.FTZ R5, R11, 0.00390625 ;  /* 0x3b8000000b057820 */ /* 0x000fc60000410000 */
[----:B------:R-:W-:Y:S01]  /*12d90*/  @P0 MUFU.RCP R2, R10 ;  /* 0x0000000a00020308 */ /* 0x000fe20000001000 */
[----:B------:R-:W-:Y:S02]  /*12da0*/  FSETP.NE.FTZ.AND P0, PT, R11, RZ, PT ;  /* 0x000000ff0b00720b */ /* 0x000fe40003f15000 */
[----:B------:R-:W-:-:S11]  /*12db0*/  FSETP.NE.FTZ.AND P3, PT, R5, RZ, PT ;  /* 0x000000ff0500720b */ /* 0x000fd60003f75000 */
[----:B------:R-:W-:Y:S02]  /*12dc0*/  @P0 MUFU.RCP R6, R11 ;  /* 0x0000000b00060308 */ /* 0x000fe40000001000 */
[----:B------:R-:W-:-:S06]  /*12dd0*/  @P3 FMUL.FTZ R7, R56, 0.69314718246459960938 ;  /* 0x3f31721838073820 */ /* 0x000fcc0000410000 */
[----:B------:R-:W1:Y:S02]  /*12de0*/  @P3 MUFU.LG2 R5, R5 ;  /* 0x0000000500053308 */ /* 0x000e640000000c00 */
[----:B-1----:R-:W-:Y:S01]  /*12df0*/  @P3 FMUL.FTZ R10, R5, 0.69314718246459960938 ;  /* 0x3f317218050a3820 */ /* 0x002fe20000410000 */
[----:B------:R-:W-:Y:S02]  /*12e00*/  WARPGROUP.DEPBAR.LE gsb0, 0x0 ;  /* 0x00008000000079c5 */ /* 0x000fe40000010000 */
[----:B------:R-:W-:Y:S01]  /*12e10*/  WARPGROUP.ARRIVE ;  /* 0x00000000000079c5 */ /* 0x000fe20000000000 */
[----:B------:R-:W-:-:S05]  /*12e20*/  @P3 FFMA.FTZ R60, R7, R57, R10 ;  /* 0x00000039073c3223 */ /* 0x000fca000001000a */
[----:B------:R-:W-:Y:S01]  /*12e30*/  QGMMA.64x64x32.F32.E4M3.E4M3 R24, R136, gdesc[UR4], R24, gsb0 ;  /* 0x00e0000488187df3 */ /* 0x000fe20008000818 */
[-C--:B--2---:R-:W-:Y:S01]  /*12e40*/  FMUL.FTZ R2, R2, R9.reuse ;  /* 0x0000000902027220 */ /* 0x084fe20000410000 */
[----:B------:R-:W-:Y:S01]  /*12e50*/  FMUL.FTZ R9, R6, R9 ;  /* 0x0000000906097220 */ /* 0x000fe20000410000 */
[----:B------:R-:W-:Y:S02]  /*12e60*/  WARPGROUP.DEPBAR.LE gsb0, 0x0 ;  /* 0x00008000000079c5 */ /* 0x000fe40000010000 */
[----:B------:R-:W-:Y:S05]  /*12e70*/  @!P1 BRA `(.L_x_13103) ;  /* 0x0000000000049947 */ /* 0x000fea0003800000 */
[----:B------:R-:W-:Y:S01]  /*12e80*/  BPT.TRAP 0x1 ;  /* 0x000000040000795c */ /* 0x000fe20000300000 */
.L_x_13103:
[----:B------:R-:W2:Y:S01]  /*12e90*/  LDL.LU R3, [R1+0x1c] ;  /* 0x00001c0001037983 */ /* 0x000ea20000300800 */
[----:B------:R-:W-:Y:S02]  /*12ea0*/  VIADD R8, R8, 0x13260 ;  /* 0x0001326008087836 */ /* 0x000fe40000000000 */
[-C--:B------:R-:W-:Y:S01]  /*12eb0*/  FMUL.FTZ R4, R24, R2.reuse ;  /* 0x0000000218047220 */ /* 0x080fe20000410000 */
[----:B------:R-:W-:Y:S01]  /*12ec0*/  FMUL.FTZ R29, R29, R2 ;  /* 0x000000021d1d7220 */ /* 0x000fe20000410000 */
[----:B------:R-:W3:Y:S01]  /*12ed0*/  LDL.LU R10, [R1+0x58] ;  /* 0x00005800010a7983 */ /* 0x000ee20000300800 */
[----:B------:R-:W-:-:S04]  /*12ee0*/  IADD3 R22, R22, 0x1, RZ ;  /* 0x0000000116167810 */ /* 0x000fc80007ffe0ff */
        /* <DEDUP_REMOVED lines=37> */
[----:B------:R-:W-:-:S04]  /*13140*/  SEL R3, RZ, 0x1, P1 ;  /* 0x00000001ff037807 */ /* 0x000fc80000800000 */
[----:B------:R-:W-:-:S07]  /*13150*/  LOP3.LUT R156, R156, R3, RZ, 0x3c, !PT ;  /* 0x000000039c9c7212 */ /* 0x000fce00078e3cff */
.L_x_13041:
[----:B------:R-:W2:Y:S01]  /*13160*/  LDL R77, [R1+0x4c] ;  /* 0x00004c00014d7983 */ /* 0x000ea20000100800 */
[----:B------:R-:W4:Y:S01]  /*13170*/  S2UR UR4, SR_CgaCtaId ;  /* 0x00000000000479c3 */ /* 0x000f220000008800 */
[----:B------:R-:W-:Y:S01]  /*13180*/  MOV R16, 0x400 ;  /* 0x0000040000107802 */ /* 0x000fe20000000f00 */
[----:B------:R-:W-:Y:S01]  /*13190*/  BSSY B0, `(.L_x_13104) ;  /* 0x00002a1000007945 */ /* 0x000fe20003800000 */
[----:B-1----:R-:W1:Y:S01]  /*131a0*/  S2R R8, SR_TID.X ;  /* 0x0000000000087919 */ /* 0x002e620000002100 */
[----:B----4-:R-:W-:-:S05]  /*131b0*/  IMAD.U32 R2, RZ, RZ, UR4 ;  /* 0x00000004ff027e24 */ /* 0x010fca000f8e00ff */
[----:B------:R4:W-:Y:S01]  /*131c0*/  STL [R1+0x1c], R2 ;  /* 0x00001c0201007387 */ /* 0x0009e20000100800 */
[----:B------:R-:W-:Y:S01]  /*131d0*/  LEA R16, R2, R16, 0x18 ;  /* 0x0000001002107211 */ /* 0x000fe200078ec0ff */
[----:B------:R-:W-:Y:S01]  /*131e0*/  BAR.SYNC.DEFER_BLOCKING 0x5, 0x200 ;  /* 0x0148000000007b1d */ /* 0x000fe20000010000 */
[----:B-1----:R-:W-:-:S05]  /*131f0*/  VIADD R83, R8, 0xffffff80 ;  /* 0xffffff8008537836 */ /* 0x002fca0000000000 */
[----:B------:R-:W-:-:S04]  /*13200*/  SHF.R.S32.HI R75, RZ, 0x1f, R83 ;  /* 0x0000001fff4b7819 */ /* 0x000fc80000011453 */
[----:B------:R-:W-:-:S04]  /*13210*/  LEA.HI R75, R75, R83, RZ, 0x3 ;  /* 0x000000534b4b7211 */ /* 0x000fc800078f18ff */
[----:B------:R-:W-:-:S05]  /*13220*/  LOP3.LUT R75, R75, 0xfffffff8, RZ, 0xc0, !PT ;  /* 0xfffffff84b4b7812 */ /* 0x000fca00078ec0ff */
[----:B------:R-:W-:-:S04]  /*13230*/  IMAD.IADD R75, R83, 0x1, -R75 ;  /* 0x00000001534b7824 */ /* 0x000fc800078e0a4b */
[----:B------:R-:W-:Y:S01]  /*13240*/  IMAD.SHL.U32 R61, R75, 0x8, RZ ;  /* 0x000000084b3d7824 */ /* 0x000fe200078e00ff */
[----:B-----5:R4:W1:Y:S04]  /*13250*/  LDS.128 R24, [R16+0x132d0] ;  /* 0x0132d00010187984 */ /* 0x0208680000000c00 */
[----:B------:R-:W-:Y:S01]  /*13260*/  SHF.R.S32.HI R62, RZ, 0x1f, R61 ;  /* 0x0000001fff3e7819 */ /* 0x000fe2000001143d */
[----:B------:R-:W-:Y:S06]  /*13270*/  BAR.ARV 0x4, 0x200 ;  /* 0x0108000000007b1d */ /* 0x000fec0000002000 */
[----:B--2---:R-:W-:-:S13]  /*13280*/  ISETP.NE.AND P1, PT, R77, RZ, PT ;  /* 0x000000ff4d00720c */ /* 0x004fda0003f25270 */
[----:B------:R-:W2:Y:S02]  /*13290*/  @!P1 LDC R77, c[0x0][0xad4] ;  /* 0x0002b500ff4d9b82 */ /* 0x000ea40000000800 */
[----:B--2---:R4:W-:Y:S01]  /*132a0*/  @!P1 STL [R1+0x4c], R77 ;  /* 0x00004c4d01009387 */ /* 0x0049e20000100800 */
[----:B-1----:R-:W-:Y:S05]  /*132b0*/  @P0 BRA `(.L_x_13105) ;  /* 0x0000001c00b40947 */ /* 0x002fea0003800000 */
[----:B---3--:R-:W2:Y:S01]  /*132c0*/  LDL.LU R12, [R1+0x48] ;  /* 0x00004800010c7983 */ /* 0x008ea20000300800 */
[----:B----4-:R-:W-:Y:S01]  /*132d0*/  IMAD.SHL.U32 R2, R8, 0x4, RZ ;  /* 0x0000000408027824 */ /* 0x010fe200078e00ff */
[----:B------:R-:W-:Y:S01]  /*132e0*/  ULDC.64 UR4, c[0x4][0x38] ;  /* 0x01000e0000047ab9 */ /* 0x000fe20000000a00 */
[----:B------:R-:W-:Y:S01]  /*132f0*/  ULDC.64 UR6, c[0x0][0xc08] ;  /* 0x0003020000067ab9 */ /* 0x000fe20000000a00 */
[----:B------:R-:W3:Y:S04]  /*13300*/  LDL.LU R14, [R1+0x5c] ;  /* 0x00005c00010e7983 */ /* 0x000ee80000300800 */
[----:B------:R-:W4:Y:S01]  /*13310*/  LDL R24, [R1+0x88] ;  /* 0x0000880001187983 */ /* 0x000f220000100800 */
[----:B------:R-:W-:-:S03]  /*13320*/  LOP3.LUT R2, R2, 0xc, RZ, 0xc0, !PT ;  /* 0x0000000c02027812 */ /* 0x000fc600078ec0ff */
[----:B------:R-:W3:Y:S01]  /*13330*/  LDL R21, [R1+0x34] ;  /* 0x0000340001157983 */ /* 0x000ee20000100800 */
[----:B------:R-:W-:Y:S01]  /*13340*/  BAR.SYNC.DEFER_BLOCKING 0x1, 0x180 ;  /* 0x0046000000007b1d */ /* 0x000fe20000010000 */
[----:B------:R-:W-:-:S05]  /*13350*/  IADD3 R2, P0, R2, UR4, RZ ;  /* 0x0000000402027c10 */ /* 0x000fca000ff1e0ff */
[----:B------:R-:W-:Y:S01]  /*13360*/  IMAD.X R3, RZ, RZ, UR5, P0 ;  /* 0x00000005ff037e24 */ /* 0x000fe200080e06ff */
[----:B------:R-:W-:Y:S01]  /*13370*/  ULDC.64 UR4, c[0x0][0xc00] ;  /* 0x0003000000047ab9 */ /* 0x000fe20000000a00 */
[----:B------:R-:W3:Y:S04]  /*13380*/  LDL.LU R88, [R1+0x50] ;  /* 0x0000500001587983 */ /* 0x000ee80000300800 */
[----:B------:R1:W3:Y:S04]  /*13390*/  LDG.E.CONSTANT R10, desc[UR40][R2.64] ;  /* 0x00000028020a7981 */ /* 0x0002e8000c1e9900 */
[----:B------:R-:W3:Y:S01]  /*133a0*/  LDL.LU R87, [R1+0x54] ;  /* 0x0000540001577983 */ /* 0x000ee20000300800 */
[----:B------:R-:W0:Y:S01]  /*133b0*/  S2R R9, SR_SWINHI ;  /* 0x0000000000097919 */ /* 0x000e220000002f00 */
        /* <DEDUP_REMOVED lines=10> */
[----:B-1----:R-:W-:Y:S02]  /*13460*/  MOV R2, R16 ;  /* 0x0000001000027202 */ /* 0x002fe40000000f00 */
[----:B0-----:R-:W-:Y:S02]  /*13470*/  MOV R3, R9 ;  /* 0x0000000900037202 */ /* 0x001fe40000000f00 */
        /* <DEDUP_REMOVED lines=25> */
[----:B----4-:R-:W-:-:S03]  /*13610*/  IMAD.WIDE R4, R24, 0x2, R2 ;  /* 0x0000000218047825 */ /* 0x010fc600078e0202 */
[C---:B------:R-:W-:Y:S02]  /*13620*/  IADD3 R7, P3, R4.reuse, 0x20, RZ ;  /* 0x0000002004077810 */ /* 0x040fe40007f7e0ff */
[C---:B------:R-:W-:Y:S02]  /*13630*/  LOP3.LUT R9, R4.reuse, 0x380, RZ, 0xc0, !PT ;  /* 0x0000038004097812 */ /* 0x040fe400078ec0ff */
[----:B------:R-:W-:Y:S02]  /*13640*/  LOP3.LUT R8, R7, 0x380, RZ, 0xc0, !PT ;  /* 0x0000038007087812 */ /* 0x000fe400078ec0ff */
[----:B------:R-:W-:Y:S02]  /*13650*/  SHF.R.U64 R9, R9, 0x3, RZ ;  /* 0x0000000309097819 */ /* 0x000fe400000012ff */
[C---:B------:R-:W-:Y:S02]  /*13660*/  IADD3 R29, P2, R4.reuse, 0x40, RZ ;  /* 0x00000040041d7810 */ /* 0x040fe40007f5e0ff */
[----:B------:R-:W-:-:S02]  /*13670*/  IADD3 R33, P1, R4, 0x60, RZ ;  /* 0x0000006004217810 */ /* 0x000fc40007f3e0ff */
[----:B------:R-:W-:Y:S01]  /*13680*/  SHF.R.U64 R8, R8, 0x3, RZ ;  /* 0x0000000308087819 */ /* 0x000fe200000012ff */
[----:B--2---:R-:W-:Y:S01]  /*13690*/  IMAD.MOV.U32 R86, RZ, RZ, R12 ;  /* 0x000000ffff567224 */ /* 0x004fe200078e000c */
[----:B------:R-:W-:Y:S02]  /*136a0*/  LOP3.LUT R4, R9, R4, RZ, 0x3c, !PT ;  /* 0x0000000409047212 */ /* 0x000fe400078e3cff */
[----:B------:R-:W-:Y:S02]  /*136b0*/  LOP3.LUT R6, R29, 0x380, RZ, 0xc0, !PT ;  /* 0x000003801d067812 */ /* 0x000fe400078ec0ff */
[----:B------:R-:W-:Y:S01]  /*136c0*/  LOP3.LUT R12, R33, 0x380, RZ, 0xc0, !PT ;  /* 0x00000380210c7812 */ /* 0x000fe200078ec0ff */
[--C-:B------:R-:W-:Y:S01]  /*136d0*/  IMAD.X R65, RZ, RZ, R5.reuse, P2 ;  /* 0x000000ffff417224 */ /* 0x100fe200010e0605 */
[----:B------:R-:W-:Y:S01]  /*136e0*/  LOP3.LUT R8, R8, R7, RZ, 0x3c, !PT ;  /* 0x0000000708087212 */ /* 0x000fe200078e3cff */
[--C-:B------:R-:W-:Y:S01]  /*136f0*/  IMAD.X R7, RZ, RZ, R5.reuse, P1 ;  /* 0x000000ffff077224 */ /* 0x100fe200008e0605 */
[----:B------:R-:W-:Y:S01]  /*13700*/  MOV R63, R4 ;  /* 0x00000004003f7202 */ /* 0x000fe20000000f00 */
[----:B------:R-:W-:Y:S01]  /*13710*/  IMAD.X R9, RZ, RZ, R5, P3 ;  /* 0x000000ffff097224 */ /* 0x000fe200018e0605 */
[----:B------:R-:W-:-:S02]  /*13720*/  SHF.R.U64 R6, R6, 0x3, RZ ;  /* 0x0000000306067819 */ /* 0x000fc400000012ff */
[----:B---3--:R-:W-:Y:S01]  /*13730*/  LOP3.LUT R5, R10, 0x2, RZ, 0x3c, !PT ;  /* 0x000000020a057812 */ /* 0x008fe200078e3cff */
[----:B------:R-:W-:Y:S01]  /*13740*/  IMAD.MOV.U32 R81, RZ, RZ, R21 ;  /* 0x000000ffff517224 */ /* 0x000fe200078e0015 */
[----:B------:R-:W-:Y:S02]  /*13750*/  SHF.R.U64 R12, R12, 0x3, RZ ;  /* 0x000000030c0c7819 */ /* 0x000fe400000012ff */
[----:B------:R-:W-:Y:S01]  /*13760*/  SEL R21, R42, R43, P0 ;  /* 0x0000002b2a157207 */ /* 0x000fe20000000000 */
[----:B------:R-:W-:Y:S01]  /*13770*/  SHFL.IDX PT, R48, R15, R10, 0x1c1f ;  /* 0x001c1f0a0f307589 */ /* 0x000fe200000e0000 */
[----:B------:R-:W-:Y:S02]  /*13780*/  SEL R42, R43, R42, P0 ;  /* 0x0000002a2b2a7207 */ /* 0x000fe40000000000 */
[----:B------:R-:W-:Y:S01]  /*13790*/  LOP3.LUT R64, R6, R29, RZ, 0x3c, !PT ;  /* 0x0000001d06407212 */ /* 0x000fe200078e3cff */
[----:B------:R-:W0:Y:S01]  /*137a0*/  SHFL.IDX PT, R47, R34, R5, 0x1c1f ;  /* 0x001c1f05222f7589 */ /* 0x000e2200000e0000 */
[----:B------:R-:W-:Y:S01]  /*137b0*/  LOP3.LUT R6, R12, R33, RZ, 0x3c, !PT ;  /* 0x000000210c067212 */ /* 0x000fe200078e3cff */
[----:B------:R-:W-:Y:S01]  /*137c0*/  IMAD.MOV.U32 R85, RZ, RZ, R14 ;  /* 0x000000ffff557224 */ /* 0x000fe200078e000e */
[----:B------:R-:W-:Y:S01]  /*137d0*/  MOV R64, R64 ;  /* 0x0000004000407202 */ /* 0x000fe20000000f00 */
[----:B------:R-:W-:Y:S01]  /*137e0*/  SHFL.IDX PT, R14, R45, R10, 0x1c1f ;  /* 0x001c1f0a2d0e7589 */ /* 0x000fe200000e0000 */
[----:B------:R-:W-:-:S03]  /*137f0*/  MOV R65, R6 ;  /* 0x0000000600417202 */ /* 0x000fc60000000f00 */
[----:B------:R-:W-:Y:S04]  /*13800*/  SHFL.IDX PT, R49, R49, R10, 0x1c1f ;  /* 0x001c1f0a31317589 */ /* 0x000fe800000e0000 */
[----:B------:R-:W1:Y:S04]  /*13810*/  SHFL.IDX PT, R50, R66, R5, 0x1c1f ;  /* 0x001c1f0542327589 */ /* 0x000e6800000e0000 */
[----:B------:R-:W-:Y:S04]  /*13820*/  SHFL.IDX PT, R28, R71, R10, 0x1c1f ;  /* 0x001c1f0a471c7589 */ /* 0x000fe800000e0000 */
[----:B------:R-:W2:Y:S04]  /*13830*/  SHFL.IDX PT, R29, R78, R5, 0x1c1f ;  /* 0x001c1f054e1d7589 */ /* 0x000ea800000e0000 */
[----:B------:R-:W-:Y:S04]  /*13840*/  SHFL.IDX PT, R44, R13, R10, 0x1c1f ;  /* 0x001c1f0a0d2c7589 */ /* 0x000fe800000e0000 */
[----:B------:R-:W3:Y:S04]  /*13850*/  SHFL.IDX PT, R45, R68, R5, 0x1c1f ;  /* 0x001c1f05442d7589 */ /* 0x000ee800000e0000 */
[----:B------:R-:W-:Y:S04]  /*13860*/  SHFL.IDX PT, R52, R21, R10, 0x1c1f ;  /* 0x001c1f0a15347589 */ /* 0x000fe800000e0000 */
[----:B------:R-:W4:Y:S01]  /*13870*/  SHFL.IDX PT, R51, R42, R5, 0x1c1f ;  /* 0x001c1f052a337589 */ /* 0x000f2200000e0000 */
[----:B------:R-:W-:-:S03]  /*13880*/  MOV R24, R8 ;  /* 0x0000000800187202 */ /* 0x000fc60000000f00 */
[----:B------:R-:W-:Y:S04]  /*13890*/  SHFL.IDX PT, R4, R73, R10, 0x1c1f ;  /* 0x001c1f0a49047589 */ /* 0x000fe800000e0000 */
[----:B------:R-:W-:Y:S04]  /*138a0*/  SHFL.IDX PT, R12, R41, R10, 0x1c1f ;  /* 0x001c1f0a290c7589 */ /* 0x000fe800000e0000 */
[----:B------:R-:W4:Y:S04]  /*138b0*/  SHFL.IDX PT, R7, R80, R5, 0x1c1f ;  /* 0x001c1f0550077589 */ /* 0x000f2800000e0000 */
[----:B------:R-:W4:Y:S04]  /*138c0*/  SHFL.IDX PT, R15, R30, R5, 0x1c1f ;  /* 0x001c1f051e0f7589 */ /* 0x000f2800000e0000 */
[----:B------:R-:W-:Y:S04]  /*138d0*/  SHFL.IDX PT, R40, R11, R10, 0x1c1f ;  /* 0x001c1f0a0b287589 */ /* 0x000fe800000e0000 */
[----:B------:R-:W-:Y:S04]  /*138e0*/  SHFL.IDX PT, R53, R53, R10, 0x1c1f ;  /* 0x001c1f0a35357589 */ /* 0x000fe800000e0000 */
[----:B------:R-:W4:Y:S04]  /*138f0*/  SHFL.IDX PT, R41, R20, R5, 0x1c1f ;  /* 0x001c1f0514297589 */ /* 0x000f2800000e0000 */
[----:B------:R0:W4:Y:S04]  /*13900*/  SHFL.IDX PT, R54, R46, R5, 0x1c1f ;  /* 0x001c1f052e367589 */ /* 0x00012800000e0000 */
[----:B------:R-:W-:Y:S04]  /*13910*/  SHFL.IDX PT, R32, R67, R10, 0x1c1f ;  /* 0x001c1f0a43207589 */ /* 0x000fe800000e0000 */
[----:B------:R-:W-:Y:S04]  /*13920*/  SHFL.IDX PT, R36, R37, R10, 0x1c1f ;  /* 0x001c1f0a25247589 */ /* 0x000fe800000e0000 */
[----:B------:R-:W4:Y:S04]  /*13930*/  SHFL.IDX PT, R33, R56, R5, 0x1c1f ;  /* 0x001c1f0538217589 */ /* 0x000f2800000e0000 */
[----:B------:R-:W4:Y:S04]  /*13940*/  SHFL.IDX PT, R37, R72, R5, 0x1c1f ;  /* 0x001c1f0548257589 */ /* 0x000f2800000e0000 */
[----:B------:R-:W4:Y:S04]  /*13950*/  SHFL.IDX PT, R13, R70, R5, 0x1c1f ;  /* 0x001c1f05460d7589 */ /* 0x000f2800000e0000 */
[----:B------:R-:W-:Y:S04]  /*13960*/  SHFL.IDX PT, R56, R31, R10, 0x1c1f ;  /* 0x001c1f0a1f387589 */ /* 0x000fe800000e0000 */
[----:B------:R4:W4:Y:S04]  /*13970*/  SHFL.IDX PT, R55, R38, R5, 0x1c1f ;  /* 0x001c1f0526377589 */ /* 0x00092800000e0000 */
[----:B------:R-:W-:Y:S04]  /*13980*/  SHFL.IDX PT, R6, R69, R10, 0x1c1f ;  /* 0x001c1f0a45067589 */ /* 0x000fe800000e0000 */
[----:B------:R-:W4:Y:S04]  /*13990*/  SHFL.IDX PT, R9, R76, R5, 0x1c1f ;  /* 0x001c1f054c097589 */ /* 0x000f2800000e0000 */
[----:B------:R-:W-:Y:S04]  /*139a0*/  SHFL.IDX PT, R8, R59, R10, 0x1c1f ;  /* 0x001c1f0a3b087589 */ /* 0x000fe800000e0000 */
[----:B------:R-:W4:Y:S04]  /*139b0*/  SHFL.IDX PT, R11, R74, R5, 0x1c1f ;  /* 0x001c1f054a0b7589 */ /* 0x000f2800000e0000 */
[----:B------:R-:W-:Y:S04]  /*139c0*/  SHFL.IDX PT, R57, R57, R10, 0x1c1f ;  /* 0x001c1f0a39397589 */ /* 0x000fe800000e0000 */
[----:B------:R-:W4:Y:S01]  /*139d0*/  SHFL.IDX PT, R58, R58, R5, 0x1c1f ;  /* 0x001c1f053a3a7589 */ /* 0x000f2200000e0000 */
[----:B0-----:R-:W-:-:S02]  /*139e0*/  SEL R46, R48, R47, P0 ;  /* 0x0000002f302e7207 */ /* 0x001fc40000000000 */
[----:B------:R-:W-:Y:S02]  /*139f0*/  SEL R48, R47, R48, P0 ;  /* 0x000000302f307207 */ /* 0x000fe40000000000 */
[----:B-1----:R-:W-:Y:S02]  /*13a00*/  SEL R47, R49, R50, P0 ;  /* 0x00000032312f7207 */ /* 0x002fe40000000000 */
[----:B--2---:R-:W-:Y:S02]  /*13a10*/  SEL R20, R28, R29, P0 ;  /* 0x0000001d1c147207 */ /* 0x004fe40000000000 */
[----:B---3--:R-:W-:Y:S02]  /*13a20*/  SEL R42, R44, R45, P0 ;  /* 0x0000002d2c2a7207 */ /* 0x008fe40000000000 */
[----:B------:R-:W-:Y:S02]  /*13a30*/  SEL R49, R50, R49, P0 ;  /* 0x0000003132317207 */ /* 0x000fe40000000000 */
[----:B------:R-:W-:-:S02]  /*13a40*/  SEL R28, R29, R28, P0 ;  /* 0x0000001c1d1c7207 */ /* 0x000fc40000000000 */
        /* <DEDUP_REMOVED lines=53> */
[----:B------:R-:W2:Y:S01]  /*13da0*/  LDC.64 R6, c[0x0][0xba8] ;  /* 0x0002ea00ff067b82 */ /* 0x000ea20000000a00 */
[----:B------:R-:W3:Y:S01]  /*13db0*/  @P0 LDG.E R63, desc[UR40][R58.64] ;  /* 0x000000283a3f0981 */ /* 0x000ee2000c1e1900 */
[----:B-1----:R-:W-:-:S05]  /*13dc0*/  IMAD.MOV.U32 R14, RZ, RZ, 0x9b8 ;  /* 0x000009b8ff0e7424 */ /* 0x002fca00078e00ff */
[----:B------:R-:W-:-:S04]  /*13dd0*/  SEL R14, R14, 0x978, P3 ;  /* 0x000009780e0e7807 */ /* 0x000fc80001800000 */
[----:B------:R-:W1:Y:S01]  /*13de0*/  LDC.64 R10, c[0x0][R14+0x220] ;  /* 0x000088000e0a7b82 */ /* 0x000e620000000a00 */
[----:B------:R-:W-:-:S07]  /*13df0*/  ISETP.NE.U32.AND P1, PT, RZ, UR6, PT ;  /* 0x00000006ff007c0c */ /* 0x000fce000bf25070 */
[----:B------:R-:W4:Y:S01]  /*13e00*/  LDC.64 R12, c[0x0][R14+0x218] ;  /* 0x000086000e0c7b82 */ /* 0x000f220000000a00 */
[----:B------:R-:W-:Y:S02]  /*13e10*/  ISETP.NE.AND.EX P1, PT, RZ, UR7, PT, P1 ;  /* 0x00000007ff007c0c */ /* 0x000fe4000bf25310 */
[----:B0-----:R-:W-:-:S05]  /*13e20*/  ISETP.NE.AND P4, PT, R24, 0x1, PT ;  /* 0x000000011800780c */ /* 0x001fca0003f85270 */
[----:B------:R-:W0:Y:S06]  /*13e30*/  LDC.64 R8, c[0x0][R14+0x228] ;  /* 0x00008a000e087b82 */ /* 0x000e2c0000000a00 */
[----:B------:R-:W-:Y:S01]  /*13e40*/  @P1 IADD3 R66, P2, R88, UR6, RZ ;  /* 0x0000000658421c10 */ /* 0x000fe2000ff5e0ff */
[----:B------:R-:W-:Y:S01]  /*13e50*/  ULDC UR6, c[0x0][0xa88] ;  /* 0x0002a20000067ab9 */ /* 0x000fe20000000800 */
[----:B------:R3:W3:Y:S01]  /*13e60*/  LDC.64 R4, c[0x0][R14+0x210] ;  /* 0x000084000e047b82 */ /* 0x0006e20000000a00 */
[----:B------:R-:W-:Y:S01]  /*13e70*/  IMAD.U32 R69, RZ, RZ, UR6 ;  /* 0x00000006ff457e24 */ /* 0x000fe2000f8e00ff */
[----:B------:R-:W-:-:S02]  /*13e80*/  @P1 IADD3.X R67, R87, UR7, RZ, P2, !PT ;  /* 0x0000000757431c10 */ /* 0x000fc400097fe4ff */
[----:B------:R-:W-:-:S03]  /*13e90*/  ISETP.NE.U32.AND P2, PT, RZ, UR4, PT ;  /* 0x00000004ff007c0c */ /* 0x000fc6000bf45070 */
[----:B------:R2:W5:Y:S01]  /*13ea0*/  @P1 LDG.E R69, desc[UR40][R66.64] ;  /* 0x0000002842451981 */ /* 0x000562000c1e1900 */
[----:B------:R-:W-:Y:S01]  /*13eb0*/  ISETP.NE.AND.EX P2, PT, RZ, UR5, PT, P2 ;  /* 0x00000005ff007c0c */ /* 0x000fe2000bf45320 */
[----:B------:R-:W3:Y:S08]  /*13ec0*/  @P4 LDC R73, c[0x0][0xbf0] ;  /* 0x0002fc00ff494b82 */ /* 0x000ef00000000800 */
[----:B--2---:R-:W2:Y:S01]  /*13ed0*/  @P4 LDC R66, c[0x0][0xbec] ;  /* 0x0002fb00ff424b82 */ /* 0x004ea20000000800 */
[----:B------:R-:W-:-:S02]  /*13ee0*/  SEL R64, R86, RZ, !P2 ;  /* 0x000000ff56407207 */ /* 0x000fc40005000000 */
[----:B------:R-:W-:-:S03]  /*13ef0*/  SEL R15, R85, RZ, !P2 ;  /* 0x000000ff550f7207 */ /* 0x000fc60005000000 */
[-C--:B-1----:R-:W-:Y:S02]  /*13f00*/  IMAD R11, R11, R64.reuse, RZ ;  /* 0x000000400b0b7224 */ /* 0x082fe400078e02ff */
[----:B------:R-:W1:Y:S02]  /*13f10*/  @!P3 LDC R6, c[0x0][0xb50] ;  /* 0x0002d400ff06bb82 */ /* 0x000e640000000800 */
[C---:B------:R-:W-:Y:S02]  /*13f20*/  IMAD R71, R10.reuse, R15, R11 ;  /* 0x0000000f0a477224 */ /* 0x040fe400078e020b */
[----:B------:R-:W-:-:S04]  /*13f30*/  IMAD.WIDE.U32 R10, R10, R64, RZ ;  /* 0x000000400a0a7225 */ /* 0x000fc800078e00ff */
[----:B------:R-:W1:Y:S01]  /*13f40*/  @!P3 LDC R7, c[0x0][0xb54] ;  /* 0x0002d500ff07bb82 */ /* 0x000e620000000800 */
[-C--:B----4-:R-:W-:Y:S02]  /*13f50*/  IMAD R65, R13, R81.reuse, RZ ;  /* 0x000000510d417224 */ /* 0x090fe400078e02ff */
[----:B------:R-:W-:-:S04]  /*13f60*/  IMAD.WIDE.U32 R12, R12, R81, RZ ;  /* 0x000000510c0c7225 */ /* 0x000fc800078e00ff */
[----:B------:R-:W-:Y:S01]  /*13f70*/  IMAD.IADD R15, R84, 0x1, R82 ;  /* 0x00000001540f7824 */ /* 0x000fe200078e0252 */
[----:B------:R-:W-:Y:S01]  /*13f80*/  SEL R67, R79, RZ, P3 ;  /* 0x000000ff4f437207 */ /* 0x000fe20001800000 */
[----:B------:R-:W-:Y:S02]  /*13f90*/  IMAD.IADD R71, R11, 0x1, R71 ;  /* 0x000000010b477824 */ /* 0x000fe400078e0247 */
[----:B------:R-:W-:Y:S02]  /*13fa0*/  IMAD.MOV.U32 R11, RZ, RZ, R15 ;  /* 0x000000ffff0b7224 */ /* 0x000fe400078e000f */
[----:B------:R-:W-:Y:S02]  /*13fb0*/  IMAD.IADD R68, R13, 0x1, R65 ;  /* 0x000000010d447824 */ /* 0x000fe400078e0241 */
[-C--:B0-----:R-:W-:Y:S02]  /*13fc0*/  IMAD R13, R9, R67.reuse, RZ ;  /* 0x00000043090d7224 */ /* 0x081fe400078e02ff */
[----:B------:R-:W-:-:S04]  /*13fd0*/  IMAD.WIDE.U32 R8, R8, R67, RZ ;  /* 0x0000004308087225 */ /* 0x000fc800078e00ff */
[----:B------:R-:W-:Y:S01]  /*13fe0*/  IMAD.IADD R13, R9, 0x1, R13 ;  /* 0x00000001090d7824 */ /* 0x000fe200078e020d */
[--C-:B---3--:R-:W-:Y:S01]  /*13ff0*/  IADD3 R12, P2, P5, R10, R12, R63.reuse ;  /* 0x0000000c0a0c7210 */ /* 0x108fe20007d5e03f */
[----:B--2---:R-:W-:Y:S01]  /*14000*/  @P4 IMAD.HI.U32 R10, R15, R66, RZ ;  /* 0x000000420f0a4227 */ /* 0x004fe200078e00ff */
        /* <DEDUP_REMOVED lines=12> */
[----:B-1----:R-:W-:-:S04]  /*140d0*/  LEA R10, P2, R8, R6, 0x2 ;  /* 0x00000006080a7211 */ /* 0x002fc800078410ff */
[----:B------:R-:W-:-:S04]  /*140e0*/  IADD3 R4, R9, R5, RZ ;  /* 0x0000000509047210 */ /* 0x000fc80007ffe0ff */
[----:B------:R-:W-:Y:S01]  /*140f0*/  LEA.HI.X R4, R8, R7, R4, 0x2, P2 ;  /* 0x0000000708047211 */ /* 0x000fe200010f1404 */
[----:B------:R-:W-:Y:S06]  /*14100*/  @P1 BRA `(.L_x_13106) ;  /* 0x0000000000101947 */ /* 0x000fec0003800000 */
[----:B------:R-:W-:Y:S05]  /*14110*/  @!P0 BRA `(.L_x_13106) ;  /* 0x00000000000c8947 */ /* 0x000fea0003800000 */
[----:B------:R-:W2:Y:S04]  /*14120*/  LDG.E R6, desc[UR40][R58.64] ;  /* 0x000000283a067981 */ /* 0x000ea8000c1e1900 */
[----:B-----5:R-:W2:Y:S02]  /*14130*/  LDG.E R69, desc[UR40][R58.64+0x4] ;  /* 0x000004283a457981 */ /* 0x020ea4000c1e1900 */
[----:B--2---:R-:W-:-:S07]  /*14140*/  IMAD.IADD R69, R69, 0x1, -R6 ;  /* 0x0000000145457824 */ /* 0x004fce00078e0a06 */
.L_x_13106:
[----:B------:R-:W2:Y:S01]  /*14150*/  LDL R11, [R1+0x84] ;  /* 0x00008400010b7983 */ /* 0x000ea20000100800 */
[----:B------:R-:W0:Y:S03]  /*14160*/  S2R R5, SR_TID.X ;  /* 0x0000000000057919 */ /* 0x000e260000002100 */
        /* <DEDUP_REMOVED lines=11> */
[----:B--2---:R-:W-:-:S04]  /*14220*/  IMAD.IADD R13, R11, 0x1, R82 ;  /* 0x000000010b0d7824 */ /* 0x004fc800078e0252 */
[C---:B------:R-:W-:Y:S01]  /*14230*/  VIADD R5, R13.reuse, 0x8 ;  /* 0x000000080d057836 */ /* 0x040fe20000000000 */
[----:B------:R-:W-:-:S04]  /*14240*/  ISETP.GE.OR P1, PT, R13, R58, P0 ;  /* 0x0000003a0d00720c */ /* 0x000fc80000726670 */
[----:B------:R-:W-:-:S09]  /*14250*/  ISETP.GE.OR P0, PT, R5, R58, P0 ;  /* 0x0000003a0500720c */ /* 0x000fd20000706670 */
[----:B-1----:R1:W-:Y:S04]  /*14260*/  @!P1 ST.E desc[UR40][R6.64], R0 ;  /* 0x0000000006009985 */ /* 0x0023e8000c101928 */
[----:B0-----:R1:W-:Y:S01]  /*14270*/  @!P0 ST.E desc[UR40][R8.64], R60 ;  /* 0x0000003c08008985 */ /* 0x0013e2000c101928 */
[----:B------:R-:W-:Y:S05]  /*14280*/  @P3 BRA `(.L_x_13107) ;  /* 0x0000000400ac3947 */ /* 0x000fea0003800000 */
[----:B------:R-:W-:Y:S01]  /*14290*/  SHF.R.S32.HI R59, RZ, 0x1f, R83 ;  /* 0x0000001fff3b7819 */ /* 0x000fe20000011453 */
[----:B------:R-:W0:Y:S01]  /*142a0*/  @P4 LDC R35, c[0x0][0xbec] ;  /* 0x0002fb00ff234b82 */ /* 0x000e220000000800 */
[----:B------:R-:W-:Y:S02]  /*142b0*/  ULDC.64 UR4, c[0x0][0xaa0] ;  /* 0x0002a80000047ab9 */ /* 0x000fe40000000a00 */
[----:B------:R-:W-:-:S04]  /*142c0*/  LEA.HI R59, R59, R83, RZ, 0x3 ;  /* 0x000000533b3b7211 */ /* 0x000fc800078f18ff */
[----:B------:R-:W-:Y:S01]  /*142d0*/  SHF.R.S32.HI R59, RZ, 0x3, R59 ;  /* 0x00000003ff3b7819 */ /* 0x000fe2000001143b */
[----:B------:R-:W2:Y:S04]  /*142e0*/  @P4 LDC R37, c[0x0][0xbf0] ;  /* 0x0002fc00ff254b82 */ /* 0x000ea80000000800 */
[----:B------:R-:W-:-:S04]  /*142f0*/  IMAD R5, R59, 0x40, R61 ;  /* 0x000000403b057824 */ /* 0x000fc800078e023d */
[----:B------:R-:W-:-:S03]  /*14300*/  IMAD.WIDE R2, R5, 0x2, R2 ;  /* 0x0000000205027825 */ /* 0x000fc600078e0202 */
[C---:B------:R-:W-:Y:S02]  /*14310*/  IADD3 R13, P0, R2.reuse, 0x1800, RZ ;  /* 0x00001800020d7810 */ /* 0x040fe40007f1e0ff */
[C---:B------:R-:W-:Y:S02]  /*14320*/  IADD3 R29, P1, R2.reuse, 0x3000, RZ ;  /* 0x00003000021d7810 */ /* 0x040fe40007f3e0ff */
[----:B-1----:R-:W-:Y:S02]  /*14330*/  LOP3.LUT R9, R2, 0x380, RZ, 0xc0, !PT ;  /* 0x0000038002097812 */ /* 0x002fe400078ec0ff */
        /* <DEDUP_REMOVED lines=11> */
[----:B------:R-:W3:Y:S04]  /*143f0*/  LD.E.128 R8, desc[UR40][R8.64] ;  /* 0x0000002808087980 */ /* 0x000ee8000c101d00 */
[----:B------:R-:W4:Y:S04]  /*14400*/  LD.E.128 R12, desc[UR40][R12.64] ;  /* 0x000000280c0c7980 */ /* 0x000f28000c101d00 */
[----:B------:R-:W4:Y:S01]  /*14410*/  LD.E.128 R28, desc[UR40][R28.64] ;  /* 0x000000281c1c7980 */ /* 0x000f22000c101d00 */
[----:B------:R-:W-:-:S04]  /*14420*/  IADD3 R7, P0, R2, 0x4800, RZ ;  /* 0x0000480002077810 */ /* 0x000fc80007f1e0ff */
[----:B------:R-:W-:Y:S01]  /*14430*/  LOP3.LUT R0, R7, 0x380, RZ, 0xc0, !PT ;  /* 0x0000038007007812 */ /* 0x000fe200078ec0ff */
[----:B------:R-:W-:-:S03]  /*14440*/  IMAD.X R5, RZ, RZ, R3, P0 ;  /* 0x000000ffff057224 */ /* 0x000fc600000e0603 */
[----:B------:R-:W-:-:S04]  /*14450*/  SHF.R.U64 R0, R0, 0x3, RZ ;  /* 0x0000000300007819 */ /* 0x000fc800000012ff */
[----:B------:R-:W-:Y:S01]  /*14460*/  LOP3.LUT R4, R0, R7, RZ, 0x3c, !PT ;  /* 0x0000000700047212 */ /* 0x000fe200078e3cff */
[----:B------:R-:W-:Y:S02]  /*14470*/  IMAD R0, R65, UR4, RZ ;  /* 0x0000000441007c24 */ /* 0x000fe4000f8e02ff */
[C---:B------:R-:W-:Y:S01]  /*14480*/  IMAD.WIDE.U32 R2, R63.reuse, UR4, RZ ;  /* 0x000000043f027c25 */ /* 0x040fe2000f8e00ff */
[----:B------:R-:W-:Y:S02]  /*14490*/  SHF.R.S32.HI R33, RZ, 0x1f, R64 ;  /* 0x0000001fff217819 */ /* 0x000fe40000011440 */
[----:B------:R-:W5:Y:S01]  /*144a0*/  LD.E.128 R4, desc[UR40][R4.64] ;  /* 0x0000002804047980 */ /* 0x000f62000c101d00 */
[----:B------:R-:W-:Y:S01]  /*144b0*/  IMAD R21, R63, UR5, R0 ;  /* 0x000000053f157c24 */ /* 0x000fe2000f8e0200 */
[----:B------:R-:W-:Y:S01]  /*144c0*/  ULDC.64 UR4, c[0x0][0xae8] ;  /* 0x0002ba0000047ab9 */ /* 0x000fe20000000a00 */
[----:B------:R-:W-:Y:S01]  /*144d0*/  IMAD R0, R75, 0x30, R59 ;  /* 0x000000304b007824 */ /* 0x000fe200078e023b */
[----:B------:R-:W-:Y:S01]  /*144e0*/  @!PT LDS RZ, [RZ] ;  /* 0x00000000fffff984 */ /* 0x000fe20000000800 */
[----:B------:R-:W-:Y:S01]  /*144f0*/  @!PT LDS RZ, [RZ] ;  /* 0x00000000fffff984 */ /* 0x000fe20000000800 */
[----:B------:R-:W-:Y:S01]  /*14500*/  @!PT LDS RZ, [RZ] ;  /* 0x00000000fffff984 */ /* 0x000fe20000000800 */
[----:B------:R-:W-:Y:S01]  /*14510*/  @!PT LDS RZ, [RZ] ;  /* 0x00000000fffff984 */ /* 0x000fe20000000800 */
[----:B------:R1:W-:Y:S06]  /*14520*/  MEMBAR.ALL.CTA ;  /* 0x0000000000007992 */ /* 0x0003ec0000008000 */
[----:B-1----:R-:W1:Y:S01]  /*14530*/  FENCE.VIEW.ASYNC.S ;  /* 0x00000000000073c6 */ /* 0x002e620000000000 */
[----:B------:R-:W-:-:S02]  /*14540*/  IMAD.IADD R3, R3, 0x1, R21 ;  /* 0x0000000103037824 */ /* 0x000fc400078e0215 */
[----:B------:R-:W-:Y:S02]  /*14550*/  IMAD.IADD R20, R82, 0x1, R0 ;  /* 0x0000000152147824 */ /* 0x000fe400078e0200 */
[----:B------:R-:W-:-:S04]  /*14560*/  IMAD.WIDE.U32 R2, R81, UR4, R2 ;  /* 0x0000000451027c25 */ /* 0x000fc8000f8e0002 */
[----:B0-----:R-:W-:-:S04]  /*14570*/  @P4 IMAD.HI.U32 R0, R20, R35, RZ ;  /* 0x0000002314004227 */ /* 0x001fc800078e00ff */
[----:B------:R-:W-:Y:S01]  /*14580*/  IMAD R3, R81, UR5, R3 ;  /* 0x0000000551037c24 */ /* 0x000fe2000f8e0203 */
[----:B------:R-:W-:Y:S01]  /*14590*/  ULDC.64 UR4, c[0x0][0xaf0] ;  /* 0x0002bc0000047ab9 */ /* 0x000fe20000000a00 */
[----:B------:R-:W-:Y:S01]  /*145a0*/  IMAD.MOV.U32 R21, RZ, RZ, R20 ;  /* 0x000000ffff157224 */ /* 0x000fe200078e0014 */
[----:B--2---:R-:W-:Y:S01]  /*145b0*/  @P4 SHF.R.U32.HI R21, RZ, R37, R0 ;  /* 0x00000025ff154219 */ /* 0x004fe20000011600 */
[----:B------:R-:W-:-:S03]  /*145c0*/  IMAD R33, R33, UR4, RZ ;  /* 0x0000000421217c24 */ /* 0x000fc6000f8e02ff */
[----:B------:R-:W-:Y:S01]  /*145d0*/  SHF.R.S32.HI R0, RZ, 0x1f, R21 ;  /* 0x0000001fff007819 */ /* 0x000fe20000011415 */
[C---:B------:R-:W-:Y:S02]  /*145e0*/  IMAD R33, R64.reuse, UR5, R33 ;  /* 0x0000000540217c24 */ /* 0x040fe4000f8e0221 */
[----:B------:R-:W-:Y:S01]  /*145f0*/  IMAD.WIDE.U32 R64, R64, UR4, R2 ;  /* 0x0000000440407c25 */ /* 0x000fe2000f8e0002 */
[----:B------:R-:W-:-:S03]  /*14600*/  ULDC.64 UR4, c[0x0][0xae0] ;  /* 0x0002b80000047ab9 */ /* 0x000fc60000000a00 */
[----:B------:R-:W-:Y:S02]  /*14610*/  IMAD.MOV R3, RZ, RZ, -R21 ;  /* 0x000000ffff037224 */ /* 0x000fe400078e0a15 */
[----:B------:R-:W-:Y:S02]  /*14620*/  IMAD.IADD R65, R65, 0x1, R33 ;  /* 0x0000000141417824 */ /* 0x000fe400078e0221 */
[----:B------:R-:W-:Y:S02]  /*14630*/  IMAD R0, R0, UR4, RZ ;  /* 0x0000000400007c24 */ /* 0x000fe4000f8e02ff */
[----:B------:R-:W-:Y:S02]  /*14640*/  IMAD R33, R24, R3, R20 ;  /* 0x0000000318217224 */ /* 0x000fe400078e0214 */
[C---:B------:R-:W-:Y:S02]  /*14650*/  IMAD R35, R21.reuse, UR5, R0 ;  /* 0x0000000515237c24 */ /* 0x040fe4000f8e0200 */
[----:B------:R-:W-:Y:S01]  /*14660*/  IMAD.WIDE.U32 R2, R21, UR4, R64 ;  /* 0x0000000415027c25 */ /* 0x000fe2000f8e0040 */
[----:B------:R-:W-:Y:S01]  /*14670*/  SHF.R.S32.HI R0, RZ, 0x1f, R33 ;  /* 0x0000001fff007819 */ /* 0x000fe20000011421 */
[----:B------:R-:W-:-:S02]  /*14680*/  ULDC.64 UR4, c[0x0][0xad8] ;  /* 0x0002b60000047ab9 */ /* 0x000fc40000000a00 */
[----:B------:R-:W-:Y:S02]  /*14690*/  IMAD.IADD R3, R3, 0x1, R35 ;  /* 0x0000000103037824 */ /* 0x000fe400078e0223 */
[----:B------:R-:W-:Y:S02]  /*146a0*/  IMAD R0, R0, UR4, RZ ;  /* 0x0000000400007c24 */ /* 0x000fe4000f8e02ff */
[----:B------:R-:W-:-:S04]  /*146b0*/  IMAD.WIDE.U32 R2, R33, UR4, R2 ;  /* 0x0000000421027c25 */ /* 0x000fc8000f8e0002 */
[----:B------:R-:W-:Y:S01]  /*146c0*/  IMAD R21, R33, UR5, R0 ;  /* 0x0000000521157c24 */ /* 0x000fe2000f8e0200 */
[----:B------:R-:W-:Y:S01]  /*146d0*/  ULDC.64 UR4, c[0x0][0xa80] ;  /* 0x0002a00000047ab9 */ /* 0x000fe20000000a00 */
[----:B------:R-:W-:Y:S01]  /*146e0*/  IMAD.IADD R35, R59, 0x1, R82 ;  /* 0x000000013b237824 */ /* 0x000fe200078e0252 */
[C---:B------:R-:W-:Y:S01]  /*146f0*/  LEA R24, P0, R2.reuse, UR4, 0x1 ;  /* 0x0000000402187c11 */ /* 0x040fe2000f8008ff */
[----:B------:R-:W-:Y:S01]  /*14700*/  IMAD.IADD R3, R3, 0x1, R21 ;  /* 0x0000000103037824 */ /* 0x000fe200078e0215 */
[----:B------:R-:W-:Y:S01]  /*14710*/  ULDC UR4, c[0x0][0xac8] ;  /* 0x0002b20000047ab9 */ /* 0x000fe20000000800 */
[C---:B------:R-:W-:Y:S02]  /*14720*/  VIADD R21, R35.reuse, 0x60 ;  /* 0x0000006023157836 */ /* 0x040fe40000000000 */
[----:B-1----:R-:W0:Y:S01]  /*14730*/  SHFL.IDX PT, R20, R24, 0x1, 0x181f ;  /* 0x00381f0018147f89 */ /* 0x002e2200000e0000 */
[----:B------:R-:W-:Y:S01]  /*14740*/  LEA.HI.X R34, R2, UR5, R3, 0x1, P0 ;  /* 0x0000000502227c11 */ /* 0x000fe200080f0c03 */
[----:B------:R-:W-:Y:S01]  /*14750*/  VIADD R3, R35, 0x30 ;  /* 0x0000003023037836 */ /* 0x000fe20000000000 */
[----:B------:R-:W-:Y:S01]  /*14760*/  ISETP.GE.AND P0, PT, R61, UR4, PT ;  /* 0x000000043d007c0c */ /* 0x000fe2000bf06270 */
[----:B------:R-:W1:Y:S01]  /*14770*/  SHFL.IDX PT, R2, R24, RZ, 0x181f ;  /* 0x00181fff18027589 */ /* 0x000e6200000e0000 */
[----:B------:R-:W-:-:S02]  /*14780*/  VIADD R0, R16, 0x13220 ;  /* 0x0001322010007836 */ /* 0x000fc40000000000 */
[-C--:B------:R-:W-:Y:S01]  /*14790*/  ISETP.GE.OR P1, PT, R35, R58.reuse, P0 ;  /* 0x0000003a2300720c */ /* 0x080fe20000726670 */
[----:B------:R-:W2:Y:S01]  /*147a0*/  SHFL.IDX PT, R32, R24, 0x2, 0x181f ;  /* 0x00581f0018207f89 */ /* 0x000ea200000e0000 */
[-C--:B------:R-:W-:Y:S01]  /*147b0*/  ISETP.GE.OR P2, PT, R3, R58.reuse, P0 ;  /* 0x0000003a0300720c */ /* 0x080fe20000746670 */
[----:B------:R-:W-:Y:S01]  /*147c0*/  VIADD R35, R35, 0x90 ;  /* 0x0000009023237836 */ /* 0x000fe20000000000 */
[-C--:B------:R-:W-:Y:S01]  /*147d0*/  ISETP.GE.OR P3, PT, R21, R58.reuse, P0 ;  /* 0x0000003a1500720c */ /* 0x080fe20000766670 */
[----:B------:R-:W2:Y:S01]  /*147e0*/  SHFL.IDX PT, R33, R34, RZ, 0x181f ;  /* 0x00181fff22217589 */ /* 0x000ea200000e0000 */
[----:B------:R-:W-:Y:S02]  /*147f0*/  PRMT R0, RZ, 0x654, R0 ;  /* 0x00000654ff007816 */ /* 0x000fe40000000000 */
[----:B------:R-:W-:Y:S01]  /*14800*/  ISETP.GE.OR P0, PT, R35, R58, P0 ;  /* 0x0000003a2300720c */ /* 0x000fe20000706670 */
[----:B------:R-:W2:Y:S01]  /*14810*/  SHFL.IDX PT, R36, R34, 0x1, 0x181f ;  /* 0x00381f0022247f89 */ /* 0x000ea200000e0000 */
[----:B------:R1:W-:Y:S03]  /*14820*/  SYNCS.ARRIVE.TRANS64.RED.A1T0 RZ, [R0+URZ], RZ ;  /* 0x000000ff00ff79a7 */ /* 0x0003e6000810043f */
[----:B------:R-:W2:Y:S02]  /*14830*/  SHFL.IDX PT, R37, R34, 0x2, 0x181f ;  /* 0x00581f0022257f89 */ /* 0x000ea400000e0000 */
[----:B0-----:R-:W-:-:S02]  /*14840*/  @!P2 LEA R20, P5, R61, R20, 0x1 ;  /* 0x000000143d14a211 */ /* 0x001fc400078a08ff */
[----:B------:R-:W0:Y:S01]  /*14850*/  SHFL.IDX PT, R24, R24, 0x3, 0x181f ;  /* 0x00781f0018187f89 */ /* 0x000e2200000e0000 */
[----:B-1----:R-:W-:-:S03]  /*14860*/  @!P1 LEA R2, P4, R61, R2, 0x1 ;  /* 0x000000023d029211 */ /* 0x002fc600078808ff */
[----:B------:R-:W1:Y:S01]  /*14870*/  SHFL.IDX PT, R34, R34, 0x3, 0x181f ;  /* 0x00781f0022227f89 */ /* 0x000e6200000e0000 */
[C---:B--2---:R-:W-:Y:S02]  /*14880*/  @!P3 LEA R32, P6, R61.reuse, R32, 0x1 ;  /* 0x000000203d20b211 */ /* 0x044fe400078c08ff */
[C-C-:B------:R-:W-:Y:S02]  /*14890*/  @!P1 LEA.HI.X R3, R61.reuse, R33, R62.reuse, 0x1, P4 ;  /* 0x000000213d039211 */ /* 0x140fe400020f0c3e */
[C-C-:B------:R-:W-:Y:S02]  /*148a0*/  @!P2 LEA.HI.X R21, R61.reuse, R36, R62.reuse, 0x1, P5 ;  /* 0x000000243d15a211 */ /* 0x140fe400028f0c3e */
[----:B------:R-:W-:Y:S01]  /*148b0*/  @!P3 LEA.HI.X R33, R61, R37, R62, 0x1, P6 ;  /* 0x000000253d21b211 */ /* 0x000fe200030f0c3e */
[----:B---3--:R2:W-:Y:S04]  /*148c0*/  @!P1 ST.E.128 desc[UR40][R2.64], R8 ;  /* 0x0000000802009985 */ /* 0x0085e8000c101d28 */
[----:B----4-:R2:W-:Y:S04]  /*148d0*/  @!P2 ST.E.128 desc[UR40][R20.64], R12 ;  /* 0x0000000c1400a985 */ /* 0x0105e8000c101d28 */
[----:B------:R2:W-:Y:S01]  /*148e0*/  @!P3 ST.E.128 desc[UR40][R32.64], R28 ;  /* 0x0000001c2000b985 */ /* 0x0005e2000c101d28 */
[----:B01----:R-:W-:Y:S05]  /*148f0*/  @P0 BRA `(.L_x_13108) ;  /* 0x0000001000a80947 */ /* 0x003fea0003800000 */
[----:B--2---:R-:W-:-:S04]  /*14900*/  LEA R2, P0, R61, R24, 0x1 ;  /* 0x000000183d027211 */ /* 0x004fc800078008ff */
[----:B------:R-:W-:-:S05]  /*14910*/  LEA.HI.X R3, R61, R34, R62, 0x1, P0 ;  /* 0x000000223d037211 */ /* 0x000fca00000f0c3e */
[----:B-----5:R4:W-:Y:S01]  /*14920*/  ST.E.128 desc[UR40][R2.64], R4 ;  /* 0x0000000402007985 */ /* 0x0209e2000c101d28 */
[----:B------:R-:W-:Y:S05]  /*14930*/  BRA `(.L_x_13108) ;  /* 0x0000001000987947 */ /* 0x000fea0003800000 */
.L_x_13107:
[----:B------:R-:W2:Y:S01]  /*14940*/  LDL R72, [R1+0x2c] ;  /* 0x00002c0001487983 */ /* 0x000ea20000100800 */
[----:B------:R-:W-:Y:S01]  /*14950*/  ULDC.64 UR4, c[0x0][0xb08] ;  /* 0x0002c20000047ab9 */ /* 0x000fe20000000a00 */
[----:B------:R-:W0:Y:S01]  /*14960*/  @P4 LDC R4, c[0x0][0xbec] ;  /* 0x0002fb00ff044b82 */ /* 0x000e220000000800 */
[----:B-1----:R-:W-:Y:S01]  /*14970*/  IMAD R0, R65, UR4, RZ ;  /* 0x0000000441007c24 */ /* 0x002fe2000f8e02ff */
[----:B------:R1:W5:Y:S01]  /*14980*/  LDL R71, [R1+0x7c] ;  /* 0x00007c0001477983 */ /* 0x0003620000100800 */
[C---:B------:R-:W-:Y:S01]  /*14990*/  IMAD.WIDE.U32 R2, R63.reuse, UR4, RZ ;  /* 0x000000043f027c25 */ /* 0x040fe2000f8e00ff */
[----:B------:R-:W-:Y:S01]  /*149a0*/  SHF.R.S32.HI R7, RZ, 0x1f, R64 ;  /* 0x0000001fff077819 */ /* 0x000fe20000011440 */
[----:B------:R-:W-:Y:S01]  /*149b0*/  ULDC.64 UR6, c[0x0][0xb30] ;  /* 0x0002cc0000067ab9 */ /* 0x000fe20000000a00 */
[----:B------:R1:W5:Y:S01]  /*149c0*/  LDL R70, [R1+0x6c] ;  /* 0x00006c0001467983 */ /* 0x0003620000100800 */
[----:B------:R-:W-:Y:S01]  /*149d0*/  IMAD R63, R63, UR5, R0 ;  /* 0x000000053f3f7c24 */ /* 0x000fe2000f8e0200 */
[----:B------:R-:W3:Y:S01]  /*149e0*/  @P4 LDC R11, c[0x0][0xbf0] ;  /* 0x0002fc00ff0b4b82 */ /* 0x000ee20000000800 */
[----:B------:R-:W-:Y:S01]  /*149f0*/  ULDC.64 UR4, c[0x0][0xb38] ;  /* 0x0002ce0000047ab9 */ /* 0x000fe20000000a00 */
[----:B------:R1:W5:Y:S02]  /*14a00*/  LDL R69, [R1+0x78] ;  /* 0x0000780001457983 */ /* 0x0003640000100800 */
[----:B------:R-:W-:-:S02]  /*14a10*/  IADD3 R3, R3, R63, RZ ;  /* 0x0000003f03037210 */ /* 0x000fc40007ffe0ff */
[----:B------:R1:W5:Y:S01]  /*14a20*/  LDL R68, [R1+0x68] ;  /* 0x0000680001447983 */ /* 0x0003620000100800 */
[----:B------:R-:W-:-:S03]  /*14a30*/  IMAD.WIDE.U32 R2, R81, UR4, R2 ;  /* 0x0000000451027c25 */ /* 0x000fc6000f8e0002 */
[----:B------:R1:W5:Y:S01]  /*14a40*/  LDL R67, [R1+0x74] ;  /* 0x0000740001437983 */ /* 0x0003620000100800 */
[----:B------:R-:W-:-:S03]  /*14a50*/  IMAD R3, R81, UR5, R3 ;  /* 0x0000000551037c24 */ /* 0x000fc6000f8e0203 */
[----:B------:R1:W5:Y:S01]  /*14a60*/  LDL R66, [R1+0x64] ;  /* 0x0000640001427983 */ /* 0x0003620000100800 */
[----:B------:R-:W-:Y:S01]  /*14a70*/  ULDC.64 UR4, c[0x0][0xb40] ;  /* 0x0002d00000047ab9 */ /* 0x000fe20000000a00 */
[----:B0-----:R-:W-:-:S04]  /*14a80*/  @P4 IMAD.HI.U32 R4, R15, R4, RZ ;  /* 0x000000040f044227 */ /* 0x001fc800078e00ff */
[----:B------:R-:W-:-:S04]  /*14a90*/  IMAD R7, R7, UR4, RZ ;  /* 0x0000000407077c24 */ /* 0x000fc8000f8e02ff */
        /* <DEDUP_REMOVED lines=18> */
[----:B------:R-:W-:Y:S02]  /*14bc0*/  VIADD R4, R16, 0x13220 ;  /* 0x0001322010047836 */ /* 0x000fe40000000000 */
[C---:B------:R-:W-:Y:S02]  /*14bd0*/  IMAD R7, R9.reuse, UR5, R0 ;  /* 0x0000000509077c24 */ /* 0x040fe4000f8e0200 */
[----:B------:R-:W-:Y:S01]  /*14be0*/  IMAD.WIDE.U32 R2, R9, UR4, R2 ;  /* 0x0000000409027c25 */ /* 0x000fe2000f8e0002 */
[----:B------:R-:W-:Y:S01]  /*14bf0*/  ISETP.GE.AND P0, PT, R13, R58, PT ;  /* 0x0000003a0d00720c */ /* 0x000fe20003f06270 */
[----:B------:R-:W-:Y:S01]  /*14c00*/  ULDC.64 UR4, c[0x0][0xb00] ;  /* 0x0002c00000047ab9 */ /* 0x000fe20000000a00 */
[----:B------:R-:W-:Y:S01]  /*14c10*/  PRMT R4, RZ, 0x654, R4 ;  /* 0x00000654ff047816 */ /* 0x000fe20000000004 */
[----:B------:R-:W-:Y:S01]  /*14c20*/  IMAD.IADD R3, R3, 0x1, R7 ;  /* 0x0000000103037824 */ /* 0x000fe200078e0207 */
[----:B------:R-:W-:-:S02]  /*14c30*/  LEA R0, P1, R2, UR4, 0x2 ;  /* 0x0000000402007c11 */ /* 0x000fc4000f8210ff */
[----:B------:R0:W-:Y:S01]  /*14c40*/  SYNCS.ARRIVE.TRANS64.RED.A1T0 RZ, [R4+URZ], RZ ;  /* 0x000000ff04ff79a7 */ /* 0x0001e2000810043f */
[----:B------:R-:W-:Y:S02]  /*14c50*/  BSSY B1, `(.L_x_13109) ;  /* 0x000002d000017945 */ /* 0x000fe40003800000 */
[----:B------:R1:W3:Y:S01]  /*14c60*/  SHFL.IDX PT, R6, R0, RZ, 0x1c1f ;  /* 0x001c1fff00067589 */ /* 0x0002e200000e0000 */
[----:B0-----:R-:W-:-:S05]  /*14c70*/  LEA.HI.X R4, R2, UR5, R3, 0x2, P1 ;  /* 0x0000000502047c11 */ /* 0x001fca00088f1403 */
[----:B------:R1:W0:Y:S01]  /*14c80*/  SHFL.IDX PT, R7, R4, RZ, 0x1c1f ;  /* 0x001c1fff04077589 */ /* 0x00022200000e0000 */
[C---:B--2---:R-:W-:Y:S02]  /*14c90*/  VIADD R59, R72.reuse, 0x8 ;  /* 0x00000008483b7836 */ /* 0x044fe40000000000 */
[C---:B------:R-:W-:Y:S02]  /*14ca0*/  VIADD R61, R72.reuse, 0x10 ;  /* 0x00000010483d7836 */ /* 0x040fe40000000000 */
[C---:B------:R-:W-:Y:S02]  /*14cb0*/  VIADD R63, R72.reuse, 0x18 ;  /* 0x00000018483f7836 */ /* 0x040fe40000000000 */
[----:B------:R-:W-:Y:S01]  /*14cc0*/  VIADD R65, R72, 0x20 ;  /* 0x0000002048417836 */ /* 0x000fe20000000000 */
[----:B------:R-:W-:Y:S02]  /*14cd0*/  SHF.R.S32.HI R24, RZ, 0x1f, R59 ;  /* 0x0000001fff187819 */ /* 0x000fe4000001143b */
[----:B------:R-:W-:-:S02]  /*14ce0*/  SHF.R.S32.HI R60, RZ, 0x1f, R61 ;  /* 0x0000001fff3c7819 */ /* 0x000fc4000001143d */
        /* <DEDUP_REMOVED lines=12> */
[----:B-----5:R-:W-:Y:S01]  /*14db0*/  ISETP.GE.AND P2, PT, R70, UR4, PT ;  /* 0x0000000446007c0c */ /* 0x020fe2000bf46270 */
        /* <DEDUP_REMOVED lines=22> */
.L_x_13110:
[----:B------:R-:W-:Y:S05]  /*14f20*/  BSYNC B1 ;  /* 0x0000000000017941 */ /* 0x000fea0003800000 */
.L_x_13109:
        /* <DEDUP_REMOVED lines=17> */
[----:B-----5:R-:W-:Y:S02]  /*15040*/  ISETP.GE.AND P5, PT, R70, UR4, PT ;  /* 0x0000000446007c0c */ /* 0x020fe4000bfa6270 */
[----:B------:R-:W-:Y:S01]  /*15050*/  ISETP.GE.AND P4, PT, R68, UR4, PT ;  /* 0x0000000444007c0c */ /* 0x000fe2000bf86270 */
[----:B------:R0:W-:Y:S01]  /*15060*/  @!P0 ST.E.64 desc[UR40][R4.64], R44 ;  /* 0x0000002c04008985 */ /* 0x0001e2000c101b28 */
[----:B------:R-:W-:-:S02]  /*15070*/  @!P2 LEA.HI.X R11, R63, R7, R62, 0x2, P6 ;  /* 0x000000073f0ba211 */ /* 0x000fc400030f143e */
[CC--:B------:R-:W-:Y:S01]  /*15080*/  @!P3 LEA R12, P6, R65.reuse, R6.reuse, 0x2 ;  /* 0x00000006410cb211 */ /* 0x0c0fe200078c10ff */
[----:B------:R0:W-:Y:S03]  /*15090*/  @!P1 ST.E.64 desc[UR40][R8.64], R46 ;  /* 0x0000002e08009985 */ /* 0x0001e6000c101b28 */
[-C--:B------:R-:W-:Y:S01]  /*150a0*/  @!P3 LEA.HI.X R13, R65, R7.reuse, R64, 0x2, P6 ;  /* 0x00000007410db211 */ /* 0x080fe200030f1440 */
[----:B------:R0:W-:Y:S02]  /*150b0*/  @!P2 ST.E.64 desc[UR40][R10.64], R48 ;  /* 0x000000300a00a985 */ /* 0x0001e4000c101b28 */
[-C--:B------:R-:W-:Y:S02]  /*150c0*/  @!P5 LEA R14, P0, R70, R6.reuse, 0x2 ;  /* 0x00000006460ed211 */ /* 0x080fe400078010ff */
[----:B------:R-:W-:Y:S01]  /*150d0*/  @!P4 LEA R20, P1, R68, R6, 0x2 ;  /* 0x000000064414c211 */ /* 0x000fe200078210ff */
[----:B------:R0:W-:Y:S01]  /*150e0*/  @!P3 ST.E.64 desc[UR40][R12.64], R50 ;  /* 0x000000320c00b985 */ /* 0x0001e2000c101b28 */
[----:B------:R-:W-:-:S02]  /*150f0*/  @!P5 LEA.HI.X R15, R70, R7, R71, 0x2, P0 ;  /* 0x00000007460fd211 */ /* 0x000fc400000f1447 */
[----:B------:R-:W-:Y:S02]  /*15100*/  @!P4 LEA.HI.X R21, R68, R7, R69, 0x2, P1 ;  /* 0x000000074415c211 */ /* 0x000fe400008f1445 */
[----:B------:R-:W-:Y:S01]  /*15110*/  ISETP.GE.AND P0, PT, R66, UR4, PT ;  /* 0x0000000442007c0c */ /* 0x000fe2000bf06270 */
[----:B------:R0:W-:Y:S04]  /*15120*/  @!P5 ST.E.64 desc[UR40][R14.64], R52 ;  /* 0x000000340e00d985 */ /* 0x0001e8000c101b28 */
[----:B------:R0:W-:Y:S08]  /*15130*/  @!P4 ST.E.64 desc[UR40][R20.64], R54 ;  /* 0x000000361400c985 */ /* 0x0001f0000c101b28 */
[----:B------:R-:W-:Y:S05]  /*15140*/  @P0 BRA `(.L_x_13108) ;  /* 0x0000000800940947 */ /* 0x000fea0003800000 */
[----:B0-----:R-:W-:-:S04]  /*15150*/  LEA R2, P0, R66, R6, 0x2 ;  /* 0x0000000642027211 */ /* 0x001fc800078010ff */
[----:B------:R-:W-:-:S05]  /*15160*/  LEA.HI.X R3, R66, R7, R67, 0x2, P0 ;  /* 0x0000000742037211 */ /* 0x000fca00000f1443 */
[----:B------:R3:W-:Y:S01]  /*15170*/  ST.E.64 desc[UR40][R2.64], R56 ;  /* 0x0000003802007985 */ /* 0x0007e2000c101b28 */
[----:B------:R-:W-:Y:S05]  /*15180*/  BRA `(.L_x_13108) ;  /* 0x0000000800847947 */ /* 0x000fea0003800000 */
.L_x_13105:
[----:B------:R-:W4:Y:S01]  /*15190*/  LDL.LU R4, [R1+0x50] ;  /* 0x0000500001047983 */ /* 0x000f220000300800 */
[----:B------:R-:W-:Y:S01]  /*151a0*/  ULDC.64 UR6, c[0x0][0xc08] ;  /* 0x0003020000067ab9 */ /* 0x000fe20000000a00 */
[----:B------:R-:W-:Y:S02]  /*151b0*/  ULDC.64 UR4, c[0x0][0xc00] ;  /* 0x0003000000047ab9 */ /* 0x000fe40000000a00 */
[----:B------:R-:W2:Y:S01]  /*151c0*/  LDL.LU R0, [R1+0x54] ;  /* 0x0000540001007983 */ /* 0x000ea20000300800 */
[----:B------:R-:W-:Y:S01]  /*151d0*/  ISETP.NE.U32.AND P1, PT, RZ, UR6, PT ;  /* 0x00000006ff007c0c */ /* 0x000fe2000bf25070 */
[----:B0--3--:R-:W-:Y:S01]  /*151e0*/  IMAD.MOV.U32 R15, RZ, RZ, RZ ;  /* 0x000000ffff0f7224 */ /* 0x009fe200078e00ff */
[----:B------:R-:W-:Y:S01]  /*151f0*/  ISETP.NE.U32.AND P0, PT, RZ, UR4, PT ;  /* 0x00000004ff007c0c */ /* 0x000fe2000bf05070 */
[----:B------:R-:W0:Y:S01]  /*15200*/  S2R R6, SR_TID.X ;  /* 0x0000000000067919 */ /* 0x000e220000002100 */
[----:B------:R-:W-:Y:S02]  /*15210*/  ISETP.NE.AND.EX P1, PT, RZ, UR7, PT, P1 ;  /* 0x00000007ff007c0c */ /* 0x000fe4000bf25310 */
[----:B------:R-:W-:-:S02]  /*15220*/  ISETP.NE.AND.EX P0, PT, RZ, UR5, PT, P0 ;  /* 0x00000005ff007c0c */ /* 0x000fc4000bf05300 */
[----:B----4-:R-:W-:-:S04]  /*15230*/  IADD3 R2, P2, R4, UR4, RZ ;  /* 0x0000000404027c10 */ /* 0x010fc8000ff5e0ff */
        /* <DEDUP_REMOVED lines=15> */
.L_x_13111:
        /* <DEDUP_REMOVED lines=58> */
.L_x_13113:
[----:B------:R-:W-:Y:S05]  /*156d0*/  BSYNC B1 ;  /* 0x0000000000017941 */ /* 0x000fea0003800000 */
.L_x_13112:
        /* <DEDUP_REMOVED lines=13> */
[----:B------:R-:W-:Y:S01]  /*157b0*/  IMAD R4, R75, 0x30, R10 ;  /* 0x000000304b047824 */ /* 0x000fe200078e020a */
[----:B------:R-:W-:Y:S01]  /*157c0*/  IADD3 R3, R3, R5, RZ ;  /* 0x0000000503037210 */ /* 0x000fe20007ffe0ff */
[----:B------:R-:W-:Y:S01]  /*157d0*/  IMAD R6, R24, UR6, RZ ;  /* 0x0000000618067c24 */ /* 0x000fe2000f8e02ff */
[----:B-1----:R-:W-:-:S13]  /*157e0*/  ISETP.NE.AND P0, PT, R11, 0x1, PT ;  /* 0x000000010b00780c */ /* 0x002fda0003f05270 */
[----:B------:R-:W0:Y:S08]  /*157f0*/  @P0 LDC R7, c[0x0][0xbec] ;  /* 0x0002fb00ff070b82 */ /* 0x000e300000000800 */
[----:B------:R-:W1:Y:S01]  /*15800*/  @P0 LDC R9, c[0x0][0xbf0] ;  /* 0x0002fc00ff090b82 */ /* 0x000e620000000800 */
[----:B--2---:R-:W-:-:S04]  /*15810*/  IMAD.WIDE.U32 R2, R13, UR4, R2 ;  /* 0x000000040d027c25 */ /* 0x004fc8000f8e0002 */
[----:B---3--:R-:W-:Y:S02]  /*15820*/  IMAD.IADD R8, R12, 0x1, R4 ;  /* 0x000000010c087824 */ /* 0x008fe400078e0204 */
        /* <DEDUP_REMOVED lines=55> */
.L_x_13108:
[----:B------:R-:W-:Y:S05]  /*15ba0*/  BSYNC B0 ;  /* 0x0000000000007941 */ /* 0x000fea0003800000 */
.L_x_13104:
[----:B------:R-:W-:Y:S02]  /*15bb0*/  ULDC UR4, c[0x0][0xc3c] ;  /* 0x00030f0000047ab9 */ /* 0x000fe40000000800 */
[----:B------:R-:W-:-:S13]  /*15bc0*/  ISETP.GE.AND P0, PT, R27, UR4, PT ;  /* 0x000000041b007c0c */ /* 0x000fda000bf06270 */
[----:B------:R-:W-:Y:S05]  /*15bd0*/  @!P0 BRA `(.L_x_13114) ;  /* 0xfffffeb400648947 */ /* 0x000fea000383ffff */
[----:B------:R-:W-:Y:S05]  /*15be0*/  BRA `(.L_x_12996) ;  /* 0x0000006c00c47947 */ /* 0x000fea0003800000 */
.L_x_12994:
        /* <DEDUP_REMOVED lines=16> */
.L_x_13115:
        /* <DEDUP_REMOVED lines=44> */
.L_x_13119:
[----:B------:R-:W0:Y:S01]  /*15fb0*/  LDC R2, c[0x0][0xc3c] ;  /* 0x00030f00ff027b82 */ /* 0x000e220000000800 */
[----:B------:R-:W-:Y:S01]  /*15fc0*/  UIADD3 UR4, UR4, 0x1f, URZ ;  /* 0x0000001f04047890 */ /* 0x000fe2000fffe03f */
[----:B------:R-:W-:Y:S02]  /*15fd0*/  ULDC UR7, c[0x0][0xc3c] ;  /* 0x00030f0000077ab9 */ /* 0x000fe40000000800 */
[----:B------:R-:W-:-:S03]  /*15fe0*/  IMAD.U32 R27, RZ, RZ, UR7 ;  /* 0x00000007ff1b7e24 */ /* 0x000fc6000f8e00ff */
[----:B0-----:R-:W-:-:S13]  /*15ff0*/  ISETP.LE.AND P6, PT, R2, UR4, PT ;  /* 0x0000000402007c0c */ /* 0x001fda000bfc3270 */
[----:B------:R-:W-:Y:S05]  /*16000*/  @P6 BRA `(.L_x_13118) ;  /* 0x0000000800a06947 */ /* 0x000fea0003800000 */
[----:B------:R-:W-:Y:S01]  /*16010*/  VIADD R9, R0, UR4 ;  /* 0x0000000400097c36 */ /* 0x000fe20008000000 */
[----:B------:R-:W-:Y:S01]  /*16020*/  MOV R6, RZ ;  /* 0x000000ff00067202 */ /* 0x000fe20000000f00 */
[----:B------:R-:W-:-:S03]  /*16030*/  IMAD.MOV.U32 R25, RZ, RZ, RZ ;  /* 0x000000ffff197224 */ /* 0x000fc600078e00ff */
        /* <DEDUP_REMOVED lines=28> */
.L_x_13117:
        /* <DEDUP_REMOVED lines=13> */
.L_x_13120:
        /* <DEDUP_REMOVED lines=37> */
[----:B------:R-:W-:Y:S01]  /*16520*/  IMAD R9, R2, R5, RZ ;  /* 0x0000000502097224 */ /* 0x000fe200078e02ff */
[----:B------:R-:W-:Y:S01]  /*16530*/  MOV R2, RZ ;  /* 0x000000ff00027202 */ /* 0x000fe20000000f00 */
[----:B------:R-:W-:-:S04]  /*16540*/  IMAD.MOV R8, RZ, RZ, -R8 ;  /* 0x000000ffff087224 */ /* 0x000fc800078e0a08 */
        /* <DEDUP_REMOVED lines=21> */
.L_x_13121:
        /* <DEDUP_REMOVED lines=44> */
[----:B------:R-:W-:Y:S02]  /*16960*/  IABS R5, R4 ;  /* 0x0000000400057213 */ /* 0x000fe40000000000 */
[----:B------:R-:W-:-:S03]  /*16970*/  IADD3 R3, RZ, -R9, RZ ;  /* 0x80000009ff037210 */ /* 0x000fc60007ffe0ff */
        /* <DEDUP_REMOVED lines=14> */
.L_x_13122:
[----:B------:R-:W-:-:S05]  /*16a60*/  LOP3.LUT R2, RZ, R2, RZ, 0x33, !PT ;  /* 0x00000002ff027212 */ /* 0x000fca00078e33ff */
[----:B------:R-:W-:Y:S01]  /*16a70*/  IMAD.IADD R25, R25, 0x1, R2 ;  /* 0x0000000119197824 */ /* 0x000fe200078e0202 */
[----:B------:R-:W-:Y:S06]  /*16a80*/  BRA `(.L_x_13123) ;  /* 0x00000000000c7947 */ /* 0x000fec0003800000 */
.L_x_13118:
[----:B------:R-:W-:Y:S02]  /*16a90*/  IMAD.MOV.U32 R25, RZ, RZ, RZ ;  /* 0x000000ffff197224 */ /* 0x000fe400078e00ff */
[----:B------:R-:W-:Y:S02]  /*16aa0*/  IMAD.U32 R24, RZ, RZ, UR6 ;  /* 0x00000006ff187e24 */ /* 0x000fe4000f8e00ff */
[----:B------:R-:W-:-:S07]  /*16ab0*/  IMAD.MOV.U32 R26, RZ, RZ, RZ ;  /* 0x000000ffff1a7224 */ /* 0x000fce00078e00ff */
.L_x_13123:
[----:B------:R-:W-:-:S13]  /*16ac0*/  ISETP.NE.AND P0, PT, R0, RZ, PT ;  /* 0x000000ff0000720c */ /* 0x000fda0003f05270 */
[----:B------:R-:W0:Y:S01]  /*16ad0*/  @!P0 S2R R3, SR_CgaCtaId ;  /* 0x0000000000038919 */ /* 0x000e220000008800 */
[----:B------:R-:W-:-:S04]  /*16ae0*/  @!P0 MOV R0, 0x400 ;  /* 0x0000040000008802 */ /* 0x000fc80000000f00 */
[----:B0-----:R-:W-:-:S05]  /*16af0*/  @!P0 LEA R0, R3, R0, 0x18 ;  /* 0x0000000003008211 */ /* 0x001fca00078ec0ff */
[----:B------:R1:W-:Y:S01]  /*16b00*/  @!P0 STS.128 [R0+0x132d0], R24 ;  /* 0x0132d01800008388 */ /* 0x0003e20000000c00 */
[----:B------:R-:W-:Y:S06]  /*16b10*/  BAR.ARV 0x5, 0x200 ;  /* 0x0148000000007b1d */ /* 0x000fec0000002000 */
.L_x_13116:
        /* <DEDUP_REMOVED lines=54> */
.L_x_13230:
        /* <DEDUP_REMOVED lines=10> */
[----:B------:R-:W-:Y:S10]  /*16f20*/  STL [R1+0x18], R15 ;  /* 0x0000180f01007387 */ /* 0x000ff40000100800 */
[----:B------:R-:W-:-:S02]  /*16f30*/  @P0 LEA R4, P1, R15, UR4, 0x2 ;  /* 0x000000040f040c11 */ /* 0x000fc4000f8210ff */
[C---:B------:R-:W-:Y:S01]  /*16f40*/  SHF.L.U32 R18, R15.reuse, 0x2, RZ ;  /* 0x000000020f127819 */ /* 0x040fe200000006ff */
[----:B------:R0:W-:Y:S01]  /*16f50*/  STL [R1+0x38], R0 ;  /* 0x0000380001007387 */ /* 0x0001e20000100800 */
[C-C-:B------:R-:W-:Y:S01]  /*16f60*/  @P0 LEA.HI.X R5, R15.reuse, UR5, R0.reuse, 0x2, P1 ;  /* 0x000000050f050c11 */ /* 0x140fe200088f1400 */
[----:B------:R-:W-:Y:S01]  /*16f70*/  ULDC.64 UR4, c[0x0][0xa08] ;  /* 0x0002820000047ab9 */ /* 0x000fe20000000a00 */
[----:B------:R-:W-:Y:S02]  /*16f80*/  ISETP.NE.U32.AND P1, PT, RZ, UR6, PT ;  /* 0x00000006ff007c0c */ /* 0x000fe4000bf25070 */
[----:B------:R-:W-:Y:S01]  /*16f90*/  SHF.L.U64.HI R14, R15, 0x2, R0 ;  /* 0x000000020f0e7819 */ /* 0x000fe20000010200 */
[----:B------:R1:W5:Y:S01]  /*16fa0*/  @P0 LDG.E R9, desc[UR40][R4.64] ;  /* 0x0000002804090981 */ /* 0x000362000c1e1900 */
[----:B------:R-:W-:Y:S02]  /*16fb0*/  ISETP.NE.AND.EX P0, PT, RZ, UR7, PT, P1 ;  /* 0x00000007ff007c0c */ /* 0x000fe4000bf05310 */
[----:B------:R-:W-:-:S04]  /*16fc0*/  IADD3 R2, P2, R18, UR6, RZ ;  /* 0x0000000612027c10 */ /* 0x000fc8000ff5e0ff */
[----:B------:R-:W-:Y:S01]  /*16fd0*/  IADD3.X R3, R14, UR7, RZ, P2, !PT ;  /* 0x000000070e037c10 */ /* 0x000fe200097fe4ff */
[----:B------:R-:W-:-:S06]  /*16fe0*/  ULDC.64 UR6, c[0x0][0xa10] ;  /* 0x0002840000067ab9 */ /* 0x000fcc0000000a00 */
[----:B------:R-:W2:Y:S01]  /*16ff0*/  @P0 LDG.E R8, desc[UR40][R2.64] ;  /* 0x0000002802080981 */ /* 0x000ea2000c1e1900 */
[----:B------:R-:W-:Y:S02]  /*17000*/  ISETP.NE.U32.AND P1, PT, RZ, UR4, PT ;  /* 0x00000004ff007c0c */ /* 0x000fe4000bf25070 */
[----:B---3--:R-:W-:Y:S02]  /*17010*/  IADD3 R6, P3, R18, UR4, RZ ;  /* 0x0000000412067c10 */ /* 0x008fe4000ff7e0ff */
[----:B------:R-:W-:Y:S02]  /*17020*/  ISETP.NE.AND.EX P1, PT, RZ, UR5, PT, P1 ;  /* 0x00000005ff007c0c */ /* 0x000fe4000bf25310 */
[----:B------:R-:W-:Y:S01]  /*17030*/  IADD3.X R7, R14, UR5, RZ, P3, !PT ;  /* 0x000000050e077c10 */ /* 0x000fe20009ffe4ff */
[----:B------:R-:W-:Y:S02]  /*17040*/  ULDC.64 UR4, c[0x0][0xa18] ;  /* 0x0002860000047ab9 */ /* 0x000fe40000000a00 */
[----:B------:R-:W-:-:S04]  /*17050*/  ISETP.NE.U32.AND P3, PT, RZ, UR4, PT ;  /* 0x00000004ff007c0c */ /* 0x000fc8000bf65070 */
[----:B------:R-:W-:Y:S02]  /*17060*/  ISETP.NE.AND.EX P3, PT, RZ, UR5, PT, P3 ;  /* 0x00000005ff007c0c */ /* 0x000fe4000bf65330 */
[----:B-1----:R-:W-:Y:S01]  /*17070*/  IADD3 R4, P4, R18, UR6, RZ ;  /* 0x0000000612047c10 */ /* 0x002fe2000ff9e0ff */
[----:B------:R-:W-:Y:S01]  /*17080*/  STL [R1+0x10], R14 ;  /* 0x0000100e01007387 */ /* 0x000fe20000100800 */
[----:B------:R-:W-:Y:S02]  /*17090*/  ISETP.NE.U32.AND P2, PT, RZ, UR6, PT ;  /* 0x00000006ff007c0c */ /* 0x000fe4000bf45070 */
[----:B------:R-:W-:Y:S02]  /*170a0*/  IADD3.X R5, R14, UR7, RZ, P4, !PT ;  /* 0x000000070e057c10 */ /* 0x000fe4000a7fe4ff */
[----:B------:R-:W-:-:S05]  /*170b0*/  ISETP.NE.AND.EX P2, PT, RZ, UR7, PT, P2 ;  /* 0x00000007ff007c0c */ /* 0x000fca000bf45320 */
[----:B------:R-:W-:Y:S01]  /*170c0*/  @P3 IADD3 R10, P4, R18, UR4, RZ ;  /* 0x00000004120a3c10 */ /* 0x000fe2000ff9e0ff */
[----:B------:R-:W-:-:S03]  /*170d0*/  ULDC UR4, c[0x0][0x288] ;  /* 0x0000a20000047ab9 */ /* 0x000fc60000000800 */
[----:B------:R-:W-:Y:S01]  /*170e0*/  @P3 IADD3.X R11, R14, UR5, RZ, P4, !PT ;  /* 0x000000050e0b3c10 */ /* 0x000fe2000a7fe4ff */
[----:B------:R-:W-:Y:S02]  /*170f0*/  IMAD.MOV.U32 R12, RZ, RZ, RZ ;  /* 0x000000ffff0c7224 */ /* 0x000fe400078e00ff */
[----:B0-----:R-:W-:-:S04]  /*17100*/  IMAD.MOV.U32 R0, RZ, RZ, RZ ;  /* 0x000000ffff007224 */ /* 0x001fc800078e00ff */
[----:B------:R-:W5:Y:S04]  /*17110*/  @P1 LDG.E R12, desc[UR40][R6.64] ;  /* 0x00000028060c1981 */ /* 0x000f68000c1e1900 */
        /* <DEDUP_REMOVED lines=22> */
.L_x_13125:
        /* <DEDUP_REMOVED lines=16> */
.L_x_13126:
[----:B------:R-:W-:Y:S05]  /*17380*/  @!P1 BRA `(.L_x_13127) ;  /* 0x00000000000c9947 */ /* 0x000fea0003800000 */
[----:B------:R-:W2:Y:S04]  /*17390*/  LDG.E R10, desc[UR40][R6.64] ;  /* 0x00000028060a7981 */ /* 0x000ea8000c1e1900 */
[----:B------:R-:W2:Y:S02]  /*173a0*/  LDG.E R6, desc[UR40][R6.64+0x4] ;  /* 0x0000042806067981 */ /* 0x000ea4000c1e1900 */
[----:B--2---:R-:W-:-:S07]  /*173b0*/  IMAD.IADD R10, R6, 0x1, -R10 ;  /* 0x00000001060a7824 */ /* 0x004fce00078e0a0a */
.L_x_13127:
        /* <DEDUP_REMOVED lines=10> */
[----:B------:R-:W-:-:S02]  /*17460*/  IMAD R3, R25, 0xc0, RZ ;  /* 0x000000c019037824 */ /* 0x000fc400078e02ff */
[----:B------:R-:W-:Y:S02]  /*17470*/  IMAD.IADD R19, R10, 0x1, R8 ;  /* 0x000000010a137824 */ /* 0x000fe400078e0208 */
[----:B------:R-:W-:-:S04]  /*17480*/  VIADD R3, R3, 0xbf ;  /* 0x000000bf03037836 */ /* 0x000fc80000000000 */
[----:B-1----:R-:W-:-:S04]  /*17490*/  @P0 IMAD.HI.U32 R5, R3, R5, RZ ;  /* 0x0000000503050227 */ /* 0x002fc800078e00ff */
[----:B------:R-:W-:Y:S01]  /*174a0*/  IMAD.MOV.U32 R4, RZ, RZ, R3 ;  /* 0x000000ffff047224 */ /* 0x000fe200078e0003 */
[----:B----4-:R-:W-:Y:S01]  /*174b0*/  @P0 SHF.R.U32.HI R4, RZ, R6, R5 ;  /* 0x00000006ff040219 */ /* 0x010fe20000011605 */
[C---:B------:R-:W-:Y:S01]  /*174c0*/  VIADD R3, R19.reuse, 0x9f ;  /* 0x0000009f13037836 */ /* 0x040fe20000000000 */
[----:B------:R-:W-:-:S03]  /*174d0*/  IADD3 R19, R19, 0xa0, -R13 ;  /* 0x000000a013137810 */ /* 0x000fc60007ffe80d */
[----:B------:R-:W-:-:S04]  /*174e0*/  IMAD.HI R3, R3, 0x66666667, RZ ;  /* 0x6666666703037827 */ /* 0x000fc800078e02ff */
[----:B------:R-:W-:Y:S01]  /*174f0*/  IMAD.IADD R4, R19, 0x1, R4 ;  /* 0x0000000113047824 */ /* 0x000fe200078e0204 */
[----:B------:R-:W-:-:S03]  /*17500*/  SHF.R.U32.HI R20, RZ, 0x1f, R3 ;  /* 0x0000001fff147819 */ /* 0x000fc60000011603 */
[----:B------:R-:W-:Y:S01]  /*17510*/  IMAD.HI R4, R4, 0x66666667, RZ ;  /* 0x6666666704047827 */ /* 0x000fe200078e02ff */
[----:B------:R-:W-:-:S04]  /*17520*/  LEA.HI.SX32 R20, R3, R20, 0x1a ;  /* 0x0000001403147211 */ /* 0x000fc800078fd2ff */
[----:B------:R-:W-:-:S04]  /*17530*/  SHF.R.U32.HI R5, RZ, 0x1f, R4 ;  /* 0x0000001fff057819 */ /* 0x000fc80000011604 */
[----:B------:R-:W-:Y:S02]  /*17540*/  LEA.HI.SX32 R5, R4, R5, 0x1a ;  /* 0x0000000504057211 */ /* 0x000fe400078fd2ff */
[----:B------:R-:W-:Y:S01]  /*17550*/  SHF.R.U32.HI R4, RZ, 0x10, R2 ;  /* 0x00000010ff047819 */ /* 0x000fe20000011602 */
[----:B------:R-:W-:Y:S01]  /*17560*/  IMAD.MOV.U32 R2, RZ, RZ, RZ ;  /* 0x000000ffff027224 */ /* 0x000fe200078e00ff */
        /* <DEDUP_REMOVED lines=32> */
.L_x_13129:
[----:B------:R-:W-:Y:S05]  /*17770*/  BSYNC B0 ;  /* 0x0000000000007941 */ /* 0x000fea0003800000 */
.L_x_13128:
[-C--:B------:R-:W-:Y:S01]  /*17780*/  IMAD R3, R21, R2.reuse, RZ ;  /* 0x0000000215037224 */ /* 0x080fe200078e02ff */
[----:B------:R-:W-:Y:S04]  /*17790*/  BSSY B0, `(.L_x_13130) ;  /* 0x00000e3000007945 */ /* 0x000fe80003800000 */
        /* <DEDUP_REMOVED lines=23> */
.L_x_13265:
[----:B---3--:R-:W-:Y:S02]  /*17910*/  ISETP.NE.AND P0, PT, R14, RZ, PT ;  /* 0x000000ff0e00720c */ /* 0x008fe40003f05270 */
[----:B------:R-:W-:-:S11]  /*17920*/  PLOP3.LUT P6, PT, PT, PT, PT, 0x8, 0x0 ;  /* 0x000000000000781c */ /* 0x000fd60003fce170 */
[----:B------:R-:W-:Y:S05]  /*17930*/  @P0 BRA `(.L_x_13133) ;  /* 0x00000000000c0947 */ /* 0x000fea0003800000 */
[----:B------:R-:W-:-:S03]  /*17940*/  UMOV UR4, 0xffffffff ;  /* 0xffffffff00047882 */ /* 0x000fc60000000000 */
[----:B------:R-:W-:Y:S05]  /*17950*/  BRA.DIV UR4, `(.L_x_13134) ;  /* 0x0000005a046c7947 */ /* 0x000fea000b800000 */
[----:B------:R-:W-:-:S13]  /*17960*/  ELECT P6, URZ, PT ;  /* 0x00000000003f782f */ /* 0x000fda00038c0000 */
.L_x_13133:
        /* <DEDUP_REMOVED lines=9> */
.L_x_13268:
[----:B------:R-:W-:Y:S05]  /*17a00*/  BSYNC B1 ;  /* 0x0000000000017941 */ /* 0x000fea0003800000 */
.L_x_13135:
[----:B------:R-:W-:Y:S04]  /*17a10*/  BSSY B1, `(.L_x_13137) ;  /* 0x0000050000017945 */ /* 0x000fe80003800000 */
[----:B------:R-:W-:Y:S05]  /*17a20*/  @!P6 BRA `(.L_x_13138) ;  /* 0x000000040038e947 */ /* 0x000fea0003800000 */
[----:B------:R-:W1:Y:S04]  /*17a30*/  LDL R9, [R1] ;  /* 0x0000000001097983 */ /* 0x000e680000100800 */
[----:B------:R-:W3:Y:S01]  /*17a40*/  LDL R8, [R1+0x8] ;  /* 0x0000080001087983 */ /* 0x000ee20000100800 */
[----:B------:R-:W4:Y:S01]  /*17a50*/  S2R R7, SR_TID.X ;  /* 0x0000000000077919 */ /* 0x000f220000002100 */
[----:B------:R-:W-:Y:S01]  /*17a60*/  BSSY B2, `(.L_x_13139) ;  /* 0x0000007000027945 */ /* 0x000fe20003800000 */
[----:B----4-:R-:W-:-:S04]  /*17a70*/  LOP3.LUT R7, R7, 0x7f, RZ, 0xc0, !PT ;  /* 0x0000007f07077812 */ /* 0x010fc800078ec0ff */
[----:B------:R-:W-:Y:S01]  /*17a80*/  ISETP.NE.AND P1, PT, R7, RZ, PT ;  /* 0x000000ff0700720c */ /* 0x000fe20003f25270 */
[----:B-1----:R-:W-:Y:S01]  /*17a90*/  IMAD R6, R9, 0x8, R17 ;  /* 0x0000000809067824 */ /* 0x002fe200078e0211 */
[----:B---3--:R-:W-:-:S04]  /*17aa0*/  SHF.L.U32 R10, R8, 0x1f, RZ ;  /* 0x0000001f080a7819 */ /* 0x008fc800000006ff */
[----:B------:R-:W1:Y:S02]  /*17ab0*/  SYNCS.PHASECHK.TRANS64.TRYWAIT P0, [R6+URZ+0x132a0], R10 ;  /* 0x0132a00a060075a7 */ /* 0x000e64000800017f */
[----:B-1----:R-:W-:Y:S05]  /*17ac0*/  @!P0 BRA `(.L_x_13140) ;  /* 0x0000005800448947 */ /* 0x002fea0003800000 */
.L_x_13269:
[----:B------:R-:W-:Y:S05]  /*17ad0*/  BSYNC B2 ;  /* 0x0000000000027941 */ /* 0x000fea0003800000 */
.L_x_13139:
        /* <DEDUP_REMOVED lines=9> */
.L_x_13142:
[----:B------:R-:W-:Y:S05]  /*17b70*/  BSYNC B2 ;  /* 0x0000000000027941 */ /* 0x000fea0003800000 */
.L_x_13141:
        /* <DEDUP_REMOVED lines=13> */
.L_x_13143:
        /* <DEDUP_REMOVED lines=13> */
.L_x_13270:
[----:B------:R-:W-:Y:S05]  /*17d20*/  BSYNC B2 ;  /* 0x0000000000027941 */ /* 0x000fea0003800000 */
.L_x_13144:
[----:B------:R-:W-:Y:S01]  /*17d30*/  BSSY B2, `(.L_x_13146) ;  /* 0x000000b000027945 */ /* 0x000fe20003800000 */
[----:B------:R-:W-:Y:S02]  /*17d40*/  IMAD.MOV.U32 R8, RZ, RZ, 0x0 ;  /* 0x00000000ff087424 */ /* 0x000fe400078e00ff */
[----:B------:R-:W-:Y:S01]  /*17d50*/  IMAD.MOV.U32 R9, RZ, RZ, 0x12f00000 ;  /* 0x12f00000ff097424 */ /* 0x000fe200078e00ff */
[----:B------:R-:W-:Y:S06]  /*17d60*/  @P1 BRA `(.L_x_13147) ;  /* 0x00000000001c1947 */ /* 0x000fec0003800000 */
[----:B0-----:R-:W0:Y:S01]  /*17d70*/  S2R R13, SR_TID.X ;  /* 0x00000000000d7919 */ /* 0x001e220000002100 */
[----:B-12---:R-:W-:-:S04]  /*17d80*/  IMAD.MOV.U32 R10, RZ, RZ, 0x2800 ;  /* 0x00002800ff0a7424 */ /* 0x006fc800078e00ff */
[----:B------:R3:W-:Y:S01]  /*17d90*/  SYNCS.ARRIVE.TRANS64 RZ, [R6+URZ+0x132b0], R10 ;  /* 0x0132b00a06ff79a7 */ /* 0x0007e2000800003f */
[----:B0-----:R-:W-:-:S04]  /*17da0*/  LOP3.LUT R13, R13, 0x1f, RZ, 0xc0, !PT ;  /* 0x0000001f0d0d7812 */ /* 0x001fc800078ec0ff */
[----:B------:R-:W-:-:S13]  /*17db0*/  ISETP.NE.AND P0, PT, R13, RZ, PT ;  /* 0x000000ff0d00720c */ /* 0x000fda0003f05270 */
[----:B---3--:R-:W-:Y:S05]  /*17dc0*/  @!P0 BRA `(.L_x_13147) ;  /* 0x0000000000048947 */ /* 0x008fea0003800000 */
[----:B------:R-:W-:Y:S01]  /*17dd0*/  BPT.TRAP 0x1 ;  /* 0x000000040000795c */ /* 0x000fe20000300000 */
.L_x_13147:
[----:B------:R-:W-:Y:S05]  /*17de0*/  BSYNC B2 ;  /* 0x0000000000027941 */ /* 0x000fea0003800000 */
.L_x_13146:
        /* <DEDUP_REMOVED lines=8> */
.L_x_13148:
        /* <DEDUP_REMOVED lines=10> */
.L_x_13138:
[----:B------:R-:W-:Y:S05]  /*17f10*/  BSYNC B1 ;  /* 0x0000000000017941 */ /* 0x000fea0003800000 */
.L_x_13137:
[----:B------:R-:W1:Y:S04]  /*17f20*/  LDL.LU R9, [R1] ;  /* 0x0000000001097983 */ /* 0x000e680000300800 */
[----:B------:R-:W3:Y:S01]  /*17f30*/  LDL.LU R8, [R1+0x8] ;  /* 0x0000080001087983 */ /* 0x000ee20000300800 */
[----:B------:R-:W-:Y:S01]  /*17f40*/  VIADD R5, R5, 0xfffffffe ;  /* 0xfffffffe05057836 */ /* 0x000fe20000000000 */
[----:B------:R-:W-:-:S04]  /*17f50*/  PLOP3.LUT P0, PT, PT, PT, PT, 0x8, 0x0 ;  /* 0x000000000000781c */ /* 0x000fc80003f0e170 */
[----:B------:R-:W-:Y:S01]  /*17f60*/  ISETP.GE.AND P2, PT, R5, R3, PT ;  /* 0x000000030500720c */ /* 0x000fe20003f46270 */
[----:B-1----:R-:W-:-:S05]  /*17f70*/  VIADD R6, R9, 0x1 ;  /* 0x0000000109067836 */ /* 0x002fca0000000000 */
[----:B------:R-:W-:-:S04]  /*17f80*/  ISETP.NE.AND P1, PT, R6, 0x2, PT ;  /* 0x000000020600780c */ /* 0x000fc80003f25270 */
[----:B------:R-:W-:Y:S02]  /*17f90*/  SEL R7, RZ, 0x1, P1 ;  /* 0x00000001ff077807 */ /* 0x000fe40000800000 */
[----:B------:R-:W-:Y:S02]  /*17fa0*/  SEL R6, R6, RZ, P1 ;  /* 0x000000ff06067207 */ /* 0x000fe40000800000 */
[----:B---3--:R-:W-:-:S03]  /*17fb0*/  LOP3.LUT R8, R8, R7, RZ, 0x3c, !PT ;  /* 0x0000000708087212 */ /* 0x008fc600078e3cff */
[----:B------:R1:W-:Y:S04]  /*17fc0*/  STL [R1], R6 ;  /* 0x0000000601007387 */ /* 0x0003e80000100800 */
[----:B------:R1:W-:Y:S01]  /*17fd0*/  STL [R1+0x8], R8 ;  /* 0x0000080801007387 */ /* 0x0003e20000100800 */
[----:B------:R-:W-:Y:S05]  /*17fe0*/  @!P2 BRA `(.L_x_13131) ;  /* 0x000000040074a947 */ /* 0x000fea0003800000 */
.L_x_13161:
[----:B------:R-:W-:Y:S05]  /*17ff0*/  YIELD ;  /* 0x0000000000007946 */ /* 0x000fea0003800000 */
[----:B------:R-:W-:Y:S04]  /*18000*/  BSSY B1, `(.L_x_13149) ;  /* 0x000004f000017945 */ /* 0x000fe80003800000 */
[----:B---3--:R-:W-:Y:S05]  /*18010*/  @!P6 BRA `(.L_x_13150) ;  /* 0x000000040034e947 */ /* 0x008fea0003800000 */
[----:B-1----:R-:W3:Y:S04]  /*18020*/  LDL R6, [R1] ;  /* 0x0000000001067983 */ /* 0x002ee80000100800 */
[----:B------:R-:W4:Y:S01]  /*18030*/  LDL R7, [R1+0x8] ;  /* 0x0000080001077983 */ /* 0x000f220000100800 */
[----:B------:R-:W1:Y:S01]  /*18040*/  S2R R8, SR_TID.X ;  /* 0x0000000000087919 */ /* 0x000e620000002100 */
[----:B------:R-:W-:Y:S01]  /*18050*/  BSSY B2, `(.L_x_13151) ;  /* 0x0000007000027945 */ /* 0x000fe20003800000 */
[----:B-1----:R-:W-:-:S04]  /*18060*/  LOP3.LUT R8, R8, 0x7f, RZ, 0xc0, !PT ;  /* 0x0000007f08087812 */ /* 0x002fc800078ec0ff */
[----:B------:R-:W-:Y:S01]  /*18070*/  ISETP.NE.AND P2, PT, R8, RZ, PT ;  /* 0x000000ff0800720c */ /* 0x000fe20003f45270 */
[----:B---3--:R-:W-:Y:S01]  /*18080*/  IMAD R6, R6, 0x8, R17 ;  /* 0x0000000806067824 */ /* 0x008fe200078e0211 */
[----:B----4-:R-:W-:-:S04]  /*18090*/  SHF.L.U32 R7, R7, 0x1f, RZ ;  /* 0x0000001f07077819 */ /* 0x010fc800000006ff */
[----:B------:R-:W1:Y:S02]  /*180a0*/  SYNCS.PHASECHK.TRANS64.TRYWAIT P1, [R6+URZ+0x132a0], R7 ;  /* 0x0132a007060075a7 */ /* 0x000e64000802017f */
[----:B-1----:R-:W-:Y:S05]  /*180b0*/  @!P1 BRA `(.L_x_13152) ;  /* 0x0000005000f09947 */ /* 0x002fea0003800000 */
.L_x_13271:
[----:B------:R-:W-:Y:S05]  /*180c0*/  BSYNC B2 ;  /* 0x0000000000027941 */ /* 0x000fea0003800000 */
.L_x_13151:
        /* <DEDUP_REMOVED lines=9> */
.L_x_13154:
[----:B------:R-:W-:Y:S05]  /*18160*/  BSYNC B2 ;  /* 0x0000000000027941 */ /* 0x000fea0003800000 */
.L_x_13153:
[----:B------:R-:W3:Y:S01]  /*18170*/  LDL R8, [R1] ;  /* 0x0000000001087983 */ /* 0x000ee20000100800 */
        /* <DEDUP_REMOVED lines=9> */
[----:B---3--:R-:W-:-:S04]  /*18210*/  IMAD R8, R8, 0x2800, R17 ;  /* 0x0000280008087824 */ /* 0x008fc800078e0211 */
[----:B--2---:R-:W-:-:S07]  /*18220*/  VIADD R11, R8, 0xe000 ;  /* 0x0000e000080b7836 */ /* 0x004fce0000000000 */
.L_x_13155:
        /* <DEDUP_REMOVED lines=13> */
.L_x_13272:
[----:B------:R-:W-:Y:S05]  /*18300*/  BSYNC B2 ;  /* 0x0000000000027941 */ /* 0x000fea0003800000 */
.L_x_13156:
        /* <DEDUP_REMOVED lines=11> */
.L_x_13159:
[----:B------:R-:W-:Y:S05]  /*183c0*/  BSYNC B2 ;  /* 0x0000000000027941 */ /* 0x000fea0003800000 */
.L_x_13158:
        /* <DEDUP_REMOVED lines=8> */
.L_x_13160:
        /* <DEDUP_REMOVED lines=10> */
.L_x_13150:
[----:B------:R-:W-:Y:S05]  /*184f0*/  BSYNC B1 ;  /* 0x0000000000017941 */ /* 0x000fea0003800000 */
.L_x_13149:
[----:B------:R-:W1:Y:S04]  /*18500*/  LDL.LU R7, [R1] ;  /* 0x0000000001077983 */ /* 0x000e680000300800 */
[----:B------:R-:W3:Y:S01]  /*18510*/  LDL.LU R10, [R1+0x8] ;  /* 0x00000800010a7983 */ /* 0x000ee20000300800 */
[C---:B------:R-:W-:Y:S01]  /*18520*/  ISETP.GT.AND P2, PT, R5.reuse, R3, PT ;  /* 0x000000030500720c */ /* 0x040fe20003f44270 */
[----:B------:R-:W-:Y:S02]  /*18530*/  VIADD R5, R5, 0xffffffff ;  /* 0xffffffff05057836 */ /* 0x000fe40000000000 */
[----:B-1----:R-:W-:-:S05]  /*18540*/  VIADD R6, R7, 0x1 ;  /* 0x0000000107067836 */ /* 0x002fca0000000000 */
[----:B------:R-:W-:-:S04]  /*18550*/  ISETP.NE.AND P1, PT, R6, 0x2, PT ;  /* 0x000000020600780c */ /* 0x000fc80003f25270 */
[----:B------:R-:W-:Y:S02]  /*18560*/  SEL R7, RZ, 0x1, P1 ;  /* 0x00000001ff077807 */ /* 0x000fe40000800000 */
[----:B------:R-:W-:Y:S02]  /*18570*/  SEL R6, R6, RZ, P1 ;  /* 0x000000ff06067207 */ /* 0x000fe40000800000 */
[----:B---3--:R-:W-:-:S05]  /*18580*/  LOP3.LUT R10, R10, R7, RZ, 0x3c, !PT ;  /* 0x000000070a0a7212 */ /* 0x008fca00078e3cff */
[----:B------:R3:W-:Y:S04]  /*18590*/  STL [R1+0x8], R10 ;  /* 0x0000080a01007387 */ /* 0x0007e80000100800 */
[----:B------:R3:W-:Y:S01]  /*185a0*/  STL [R1], R6 ;  /* 0x0000000601007387 */ /* 0x0007e20000100800 */
[----:B------:R-:W-:Y:S05]  /*185b0*/  @P2 BRA `(.L_x_13161) ;  /* 0xfffffff8008c2947 */ /* 0x000fea000383ffff */
.L_x_13131:
[----:B------:R-:W-:Y:S05]  /*185c0*/  BSYNC B0 ;  /* 0x0000000000007941 */ /* 0x000fea0003800000 */
.L_x_13130:
        /* <DEDUP_REMOVED lines=21> */
[-C--:B------:R-:W-:Y:S02]  /*18720*/  IABS R0, R4.reuse ;  /* 0x0000000400007213 */ /* 0x080fe40000000000 */
[----:B-1-3--:R-:W-:Y:S02]  /*18730*/  IABS R6, R4 ;  /* 0x0000000400067213 */ /* 0x00afe40000000000 */
        /* <DEDUP_REMOVED lines=24> */
.L_x_13163:
[----:B------:R-:W-:Y:S05]  /*188c0*/  BSYNC B0 ;  /* 0x0000000000007941 */ /* 0x000fea0003800000 */
.L_x_13162:
        /* <DEDUP_REMOVED lines=12> */
[----:B------:R-:W4:Y:S01]  /*18990*/  LDC.64 R2, c[0x0][0xc60] ;  /* 0x00031800ff027b82 */ /* 0x000f220000000a00 */
[----:B------:R-:W0:Y:S02]  /*189a0*/  FLO.U32 R0, UR4 ;  /* 0x0000000400007d00 */ /* 0x000e2400080e0000 */
[----:B0-----:R-:W-:-:S06]  /*189b0*/  ISETP.EQ.U32.AND P0, PT, R0, R5, PT ;  /* 0x000000050000720c */ /* 0x001fcc0003f02070 */
[----:B------:R-:W4:Y:S07]  /*189c0*/  POPC R5, UR4 ;  /* 0x0000000400057d09 */ /* 0x000f2e0008000000 */
[----:B----4-:R-:W4:Y:S01]  /*189d0*/  @P0 ATOMG.E.ADD.STRONG.GPU PT, R3, desc[UR40][R2.64], R5 ;  /* 0x00000005020309a8 */ /* 0x010f2200081ee1e8 */
[----:B------:R-:W0:Y:S02]  /*189e0*/  S2R R4, SR_LTMASK ;  /* 0x0000000000047919 */ /* 0x000e240000003900 */
[----:B0-----:R-:W-:-:S04]  /*189f0*/  LOP3.LUT R4, R4, UR4, RZ, 0xc0, !PT ;  /* 0x0000000404047c12 */ /* 0x001fc8000f8ec0ff */
[----:B------:R-:W0:Y:S01]  /*18a00*/  POPC R7, R4 ;  /* 0x0000000400077309 */ /* 0x000e220000000000 */
[----:B----4-:R-:W0:Y:S02]  /*18a10*/  SHFL.IDX PT, R0, R3, R0, 0x1f ;  /* 0x00001f0003007589 */ /* 0x010e2400000e0000 */
[----:B0-----:R-:W-:Y:S01]  /*18a20*/  IADD3 R24, R0, UR36, R7 ;  /* 0x0000002400187c10 */ /* 0x001fe2000fffe007 */
[----:B------:R-:W-:Y:S06]  /*18a30*/  BRA `(.L_x_13165) ;  /* 0x0000002c00207947 */ /* 0x000fec0003800000 */
.L_x_13164:
        /* <DEDUP_REMOVED lines=11> */
[----:B-1-3--:R-:W-:Y:S02]  /*18af0*/  IMAD.U32 R6, RZ, RZ, UR8 ;  /* 0x00000008ff067e24 */ /* 0x00afe4000f8e00ff */
[----:B------:R-:W-:-:S02]  /*18b00*/  IMAD.U32 R7, RZ, RZ, UR9 ;  /* 0x00000009ff077e24 */ /* 0x000fc4000f8e00ff */
[----:B------:R-:W-:Y:S02]  /*18b10*/  IMAD.U32 R10, RZ, RZ, UR4 ;  /* 0x00000004ff0a7e24 */ /* 0x000fe4000f8e00ff */
[----:B--2---:R-:W-:Y:S02]  /*18b20*/  IMAD.U32 R11, RZ, RZ, UR5 ;  /* 0x00000005ff0b7e24 */ /* 0x004fe4000f8e00ff */
[----:B------:R-:W-:Y:S02]  /*18b30*/  IMAD.MOV.U32 R8, RZ, RZ, 0x70 ;  /* 0x00000070ff087424 */ /* 0x000fe400078e00ff */
[----:B------:R-:W-:Y:S02]  /*18b40*/  IMAD.MOV.U32 R12, RZ, RZ, 0x1 ;  /* 0x00000001ff0c7424 */ /* 0x000fe400078e00ff */
[----:B------:R-:W-:-:S07]  /*18b50*/  IMAD.MOV.U32 R13, RZ, RZ, RZ ;  /* 0x000000ffff0d7224 */ /* 0x000fce00078e00ff */
[----:B------:R-:W-:-:S07]  /*18b60*/  LEPC R20, `(.L_x_13167) ;  /* 0x000000001014794e */ /* 0x000fce0000000000 */
[----:B0-----:R-:W-:Y:S05]  /*18b70*/  CALL.ABS.NOINC R2 ;  /* 0x0000000002007343 */ /* 0x001fea0003c00000 */
.L_x_13167:
[----:B------:R-:W-:Y:S05]  /*18b80*/  BSYNC B6 ;  /* 0x0000000000067941 */ /* 0x000fea0003800000 */
.L_x_13166:
        /* <DEDUP_REMOVED lines=22> */
.L_x_13169:
[----:B------:R-:W-:Y:S05]  /*18cf0*/  BSYNC B6 ;  /* 0x0000000000067941 */ /* 0x000fea0003800000 */
.L_x_13168:
        /* <DEDUP_REMOVED lines=9> */
[----:B-1-3--:R-:W-:Y:S01]  /*18d90*/  MOV R6, UR8 ;  /* 0x0000000800067c02 */ /* 0x00afe20008000f00 */
[----:B------:R-:W0:Y:S01]  /*18da0*/  LDC.64 R2, c[0x4][R2] ;  /* 0x0100000002027b82 */ /* 0x000e220000000a00 */
[----:B------:R-:W-:Y:S02]  /*18db0*/  IMAD.U32 R5, RZ, RZ, UR7 ;  /* 0x00000007ff057e24 */ /* 0x000fe4000f8e00ff */
[----:B------:R-:W-:Y:S02]  /*18dc0*/  IMAD.U32 R7, RZ, RZ, UR9 ;  /* 0x00000009ff077e24 */ /* 0x000fe4000f8e00ff */
[----:B------:R-:W-:-:S02]  /*18dd0*/  IMAD.U32 R10, RZ, RZ, UR4 ;  /* 0x00000004ff0a7e24 */ /* 0x000fc4000f8e00ff */
[----:B--2---:R-:W-:Y:S02]  /*18de0*/  IMAD.U32 R11, RZ, RZ, UR5 ;  /* 0x00000005ff0b7e24 */ /* 0x004fe4000f8e00ff */
[----:B------:R-:W-:Y:S02]  /*18df0*/  IMAD.MOV.U32 R8, RZ, RZ, 0x70 ;  /* 0x00000070ff087424 */ /* 0x000fe400078e00ff */
[----:B------:R-:W-:Y:S02]  /*18e00*/  IMAD.MOV.U32 R12, RZ, RZ, 0x1 ;  /* 0x00000001ff0c7424 */ /* 0x000fe400078e00ff */
[----:B------:R-:W-:-:S07]  /*18e10*/  IMAD.MOV.U32 R13, RZ, RZ, RZ ;  /* 0x000000ffff0d7224 */ /* 0x000fce00078e00ff */
[----:B------:R-:W-:-:S07]  /*18e20*/  LEPC R20, `(.L_x_13171) ;  /* 0x000000001014794e */ /* 0x000fce0000000000 */
[----:B0-----:R-:W-:Y:S05]  /*18e30*/  CALL.ABS.NOINC R2 ;  /* 0x0000000002007343 */ /* 0x001fea0003c00000 */
.L_x_13171:
[----:B------:R-:W-:Y:S05]  /*18e40*/  BSYNC B6 ;  /* 0x0000000000067941 */ /* 0x000fea0003800000 */
.L_x_13170:
        /* <DEDUP_REMOVED lines=19> */
.L_x_13173:
[----:B------:R-:W-:Y:S05]  /*18f80*/  BSYNC B6 ;  /* 0x0000000000067941 */ /* 0x000fea0003800000 */
.L_x_13172:
[----:B------:R-:W4:Y:S01]  /*18f90*/  LDL.LU R20, [R1+0x10] ;  /* 0x0000100001147983 */ /* 0x000f220000300800 */
[----:B------:R-:W-:Y:S02]  /*18fa0*/  ULDC.64 UR4, c[0x0][0x9f8] ;  /* 0x00027e0000047ab9 */ /* 0x000fe40000000a00 */
[----:B------:R-:W-:-:S04]  /*18fb0*/  ISETP.NE.U32.AND P0, PT, RZ, UR4, PT ;  /* 0x00000004ff007c0c */ /* 0x000fc8000bf05070 */
[----:B------:R-:W-:-:S13]  /*18fc0*/  ISETP.NE.AND.EX P0, PT, RZ, UR5, PT, P0 ;  /* 0x00000005ff007c0c */ /* 0x000fda000bf05300 */
[----:B------:R-:W-:-:S04]  /*18fd0*/  @P0 IADD3 R2, P1, R18, UR4, RZ ;  /* 0x0000000412020c10 */ /* 0x000fc8000ff3e0ff */
[----:B----4-:R-:W-:Y:S01]  /*18fe0*/  @P0 IADD3.X R3, R20, UR5, RZ, P1, !PT ;  /* 0x0000000514030c10 */ /* 0x010fe20008ffe4ff */
[----:B------:R-:W-:-:S04]  /*18ff0*/  ULDC.64 UR4, c[0x0][0xa08] ;  /* 0x0002820000047ab9 */ /* 0x000fc80000000a00 */
[----:B------:R0:W1:Y:S02]  /*19000*/  @P0 LDG.E R26, desc[UR40][R2.64] ;  /* 0x00000028021a0981 */ /* 0x000064000c1e1900 */
[----:B0-----:R-:W0:Y:S02]  /*19010*/  LDC.64 R2, c[0x0][0x418] ;  /* 0x00010600ff027b82 */ /* 0x001e240000000a00 */
[----:B0-----:R-:W-:Y:S01]  /*19020*/  LOP3.LUT P0, RZ, R2, UR4, RZ, 0xfc, !PT ;  /* 0x0000000402ff7c12 */ /* 0x001fe2000f80fcff */
[----:B------:R-:W-:-:S03]  /*19030*/  UMOV UR4, 0xffffffff ;  /* 0xffffffff00047882 */ /* 0x000fc60000000000 */
[----:B------:R-:W-:Y:S02]  /*19040*/  LOP3.LUT P0, RZ, R3, UR5, RZ, 0xfc, P0 ;  /* 0x0000000503ff7c12 */ /* 0x000fe4000800fcff */
[----:B-1----:R-:W-:Y:S02]  /*19050*/  SHF.R.S32.HI R8, RZ, 0x1f, R26 ;  /* 0x0000001fff087819 */ /* 0x002fe4000001141a */
[----:B------:R-:W-:-:S03]  /*19060*/  SEL R18, R26, RZ, !P0 ;  /* 0x000000ff1a127207 */ /* 0x000fc60004000000 */
[----:B------:R0:W-:Y:S01]  /*19070*/  STL [R1+0x10], R8 ;  /* 0x0000100801007387 */ /* 0x0001e20000100800 */
[----:B------:R-:W-:Y:S05]  /*19080*/  BRA.DIV UR4, `(.L_x_13174) ;  /* 0x0000004604247947 */ /* 0x000fea000b800000 */
[----:B------:R-:W1:Y:S02]  /*19090*/  S2R R0, SR_TID.X ;  /* 0x0000000000007919 */ /* 0x000e640000002100 */
[----:B-1----:R-:W-:-:S04]  /*190a0*/  SHF.R.U32.HI R0, RZ, 0x5, R0 ;  /* 0x00000005ff007819 */ /* 0x002fc80000011600 */
[----:B------:R-:W-:-:S05]  /*190b0*/  LOP3.LUT R0, R0, 0x3, RZ, 0xc0, !PT ;  /* 0x0000000300007812 */ /* 0x000fca00078ec0ff */
[----:B------:R1:W4:Y:S02]  /*190c0*/  SHFL.IDX PT, R14, R0, RZ, 0x1f ;  /* 0x00001fff000e7589 */ /* 0x00032400000e0000 */
.L_x_13275:
[----:B----4-:R-:W-:Y:S02]  /*190d0*/  ISETP.NE.AND P0, PT, R14, RZ, PT ;  /* 0x000000ff0e00720c */ /* 0x010fe40003f05270 */
[----:B------:R-:W-:Y:S02]  /*190e0*/  PLOP3.LUT P1, PT, PT, PT, PT, 0x8, 0x0 ;  /* 0x000000000000781c */ /* 0x000fe40003f2e170 */
[----:B------:R-:W-:-:S11]  /*190f0*/  LOP3.LUT R23, R23, 0xfffffffe, RZ, 0xc0, !PT ;  /* 0xfffffffe17177812 */ /* 0x000fd600078ec0ff */
[----:B------:R-:W-:Y:S01]  /*19100*/  @P1 LOP3.LUT R23, R23, 0x1, RZ, 0xfc, !PT ;  /* 0x0000000117171812 */ /* 0x000fe200078efcff */
[----:B------:R-:W-:Y:S06]  /*19110*/  @P0 BRA `(.L_x_13175) ;  /* 0x0000000400540947 */ /* 0x000fec0003800000 */
[----:B------:R-:W-:-:S03]  /*19120*/  UMOV UR4, 0xffffffff ;  /* 0xffffffff00047882 */ /* 0x000fc60000000000 */
[----:B------:R-:W-:Y:S05]  /*19130*/  BRA.DIV UR4, `(.L_x_13176) ;  /* 0x00000046042c7947 */ /* 0x000fea000b800000 */
[----:B------:R-:W-:-:S13]  /*19140*/  ELECT P6, URZ, PT ;  /* 0x00000000003f782f */ /* 0x000fda00038c0000 */
.L_x_13278:
[----:B------:R-:W-:Y:S05]  /*19150*/  @!P6 BRA `(.L_x_13175) ;  /* 0x000000040044e947 */ /* 0x000fea0003800000 */
[----:B-1----:R-:W4:Y:S01]  /*19160*/  LDL R0, [R1+0x28] ;  /* 0x0000280001007983 */ /* 0x002f220000100800 */
[----:B------:R-:W-:-:S04]  /*19170*/  ISETP.NE.U32.AND P0, PT, R2, RZ, PT ;  /* 0x000000ff0200720c */ /* 0x000fc80003f05070 */
[----:B------:R-:W-:Y:S01]  /*19180*/  ISETP.NE.AND.EX P0, PT, R3, RZ, PT, P0 ;  /* 0x000000ff0300720c */ /* 0x000fe20003f05300 */
[----:B----4-:R-:W-:-:S12]  /*19190*/  VIADD R0, R0, 0xffffffff ;  /* 0xffffffff00007836 */ /* 0x010fd80000000000 */
[----:B------:R-:W-:Y:S05]  /*191a0*/  @!P0 BRA `(.L_x_13177) ;  /* 0x0000000000448947 */ /* 0x000fea0003800000 */
[----:B------:R-:W1:Y:S01]  /*191b0*/  LDC R7, c[0x0][0x43c] ;  /* 0x00010f00ff077b82 */ /* 0x000e620000000800 */
[----:B------:R-:W-:Y:S01]  /*191c0*/  ULDC.64 UR4, c[0x0][0x428] ;  /* 0x00010a0000047ab9 */ /* 0x000fe20000000a00 */
[----:B-1----:R-:W-:-:S13]  /*191d0*/  ISETP.NE.AND P0, PT, R7, 0x1, PT ;  /* 0x000000010700780c */ /* 0x002fda0003f05270 */
        /* <DEDUP_REMOVED lines=14> */
.L_x_13177:
[----:B-1----:R-:W4:Y:S01]  /*192c0*/  LDL R3, [R1+0x4] ;  /* 0x0000040001037983 */ /* 0x002f220000100800 */
[----:B------:R-:W-:Y:S01]  /*192d0*/  IMAD R4, R29, 0x8, R17 ;  /* 0x000000081d047824 */ /* 0x000fe200078e0211 */
[----:B------:R-:W1:Y:S02]  /*192e0*/  S2R R2, SR_TID.X ;  /* 0x0000000000027919 */ /* 0x000e640000002100 */
[----:B-1----:R-:W-:-:S04]  /*192f0*/  LOP3.LUT R2, R2, 0x7f, RZ, 0xc0, !PT ;  /* 0x0000007f02027812 */ /* 0x002fc800078ec0ff */
[----:B------:R-:W-:Y:S02]  /*19300*/  ISETP.NE.AND P1, PT, R2, RZ, PT ;  /* 0x000000ff0200720c */ /* 0x000fe40003f25270 */
[----:B----4-:R-:W-:-:S04]  /*19310*/  SHF.L.U32 R3, R3, 0x1f, RZ ;  /* 0x0000001f03037819 */ /* 0x010fc800000006ff */
[----:B------:R-:W1:Y:S02]  /*19320*/  SYNCS.PHASECHK.TRANS64.TRYWAIT P0, [R4+URZ+0x13280], R3 ;  /* 0x01328003040075a7 */ /* 0x000e64000800017f */
[----:B-1----:R-:W-:Y:S05]  /*19330*/  @!P0 BRA `(.L_x_13178) ;  /* 0x0000004000cc8947 */ /* 0x002fea0003800000 */
.L_x_13279:
        /* <DEDUP_REMOVED lines=8> */
.L_x_13179:
        /* <DEDUP_REMOVED lines=18> */
.L_x_13280:
[----:B------:R-:W-:Y:S05]  /*194e0*/  @P1 BRA `(.L_x_13181) ;  /* 0x00000000001c1947 */ /* 0x000fea0003800000 */
[----:B------:R-:W4:Y:S01]  /*194f0*/  S2R R5, SR_TID.X ;  /* 0x0000000000057919 */ /* 0x000f220000002100 */
[----:B01----:R-:W-:-:S04]  /*19500*/  IMAD.MOV.U32 R3, RZ, RZ, 0x2800 ;  /* 0x00002800ff037424 */ /* 0x003fc800078e00ff */
[----:B------:R0:W-:Y:S01]  /*19510*/  SYNCS.ARRIVE.TRANS64 RZ, [R4+URZ+0x13230], R3 ;  /* 0x0132300304ff79a7 */ /* 0x0001e2000800003f */
[----:B----4-:R-:W-:-:S04]  /*19520*/  LOP3.LUT R5, R5, 0x1f, RZ, 0xc0, !PT ;  /* 0x0000001f05057812 */ /* 0x010fc800078ec0ff */
[----:B------:R-:W-:-:S13]  /*19530*/  ISETP.NE.AND P0, PT, R5, RZ, PT ;  /* 0x000000ff0500720c */ /* 0x000fda0003f05270 */
[----:B0-----:R-:W-:Y:S05]  /*19540*/  @!P0 BRA `(.L_x_13181) ;  /* 0x0000000000048947 */ /* 0x001fea0003800000 */
[----:B------:R-:W-:Y:S01]  /*19550*/  BPT.TRAP 0x1 ;  /* 0x000000040000795c */ /* 0x000fe20000300000 */
.L_x_13181:
        /* <DEDUP_REMOVED lines=17> */
.L_x_13175:
[----:B01----:R-:W4:Y:S04]  /*19670*/  LDL.LU R4, [R1+0x1c] ;  /* 0x00001c0001047983 */ /* 0x003f280000300800 */
[----:B---3--:R-:W3:Y:S04]  /*19680*/  LDL.LU R6, [R1+0x18] ;  /* 0x0000180001067983 */ /* 0x008ee80000300800 */
[----:B------:R-:W5:Y:S01]  /*19690*/  LDL.LU R3, [R1+0x38] ;  /* 0x0000380001037983 */ /* 0x000f620000300800 */
[----:B------:R-:W-:Y:S05]  /*196a0*/  WARPSYNC.ALL ;  /* 0x0000000000007948 */ /* 0x000fea0003800000 */
[----:B------:R-:W-:Y:S01]  /*196b0*/  ULDC.64 UR6, c[0x0][0xa00] ;  /* 0x0002800000067ab9 */ /* 0x000fe20000000a00 */
[----:B------:R-:W-:Y:S01]  /*196c0*/  ULDC.64 UR4, c[0x0][0x298] ;  /* 0x0000a60000047ab9 */ /* 0x000fe20000000a00 */
[----:B------:R-:W-:Y:S01]  /*196d0*/  BAR.SYNC.DEFER_BLOCKING 0x8, 0x200 ;  /* 0x0208000000007b1d */ /* 0x000fe20000010000 */
[----:B------:R-:W-:-:S02]  /*196e0*/  ISETP.NE.U32.AND P0, PT, RZ, UR6, PT ;  /* 0x00000006ff007c0c */ /* 0x000fc4000bf05070 */
[----:B------:R-:W-:Y:S02]  /*196f0*/  IADD3 R0, R17, 0xb000, RZ ;  /* 0x0000b00011007810 */ /* 0x000fe40007ffe0ff */
[----:B------:R-:W-:Y:S01]  /*19700*/  ISETP.NE.AND.EX P0, PT, RZ, UR7, PT, P0 ;  /* 0x00000007ff007c0c */ /* 0x000fe2000bf05300 */
[----:B------:R-:W-:Y:S01]  /*19710*/  BSSY B6, `(.L_x_13182) ;  /* 0x000001e000067945 */ /* 0x000fe20003800000 */
[----:B------:R-:W-:Y:S02]  /*19720*/  LOP3.LUT P1, RZ, R0, 0x1bf, RZ, 0xc0, !PT ;  /* 0x000001bf00ff7812 */ /* 0x000fe4000782c0ff */
[----:B----4-:R-:W-:Y:S02]  /*19730*/  SHF.R.S32.HI R2, RZ, 0x1f, R4 ;  /* 0x0000001fff027819 */ /* 0x010fe40000011404 */
[----:B---3--:R-:W-:-:S03]  /*19740*/  SEL R6, R6, RZ, !P0 ;  /* 0x000000ff06067207 */ /* 0x008fc60004000000 */
[----:B------:R-:W-:-:S04]  /*19750*/  IMAD R2, R2, UR4, RZ ;  /* 0x0000000402027c24 */ /* 0x000fc8000f8e02ff */
[C---:B------:R-:W-:Y:S01]  /*19760*/  IMAD R0, R4.reuse, UR5, R2 ;  /* 0x0000000504007c24 */ /* 0x040fe2000f8e0202 */
[----:B-----5:R-:W-:Y:S01]  /*19770*/  SEL R2, R3, RZ, !P0 ;  /* 0x000000ff03027207 */ /* 0x020fe20004000000 */
        /* <DEDUP_REMOVED lines=23> */
.L_x_13183:
[----:B------:R-:W-:Y:S05]  /*198f0*/  BSYNC B6 ;  /* 0x0000000000067941 */ /* 0x000fea0003800000 */
.L_x_13182:
[----:B------:R-:W3:Y:S01]  /*19900*/  LDL.LU R20, [R1+0x1c] ;  /* 0x00001c0001147983 */ /* 0x000ee20000300800 */
[----:B------:R-:W1:Y:S01]  /*19910*/  LDC R9, c[0x0][0x448] ;  /* 0x00011200ff097b82 */ /* 0x000e620000000800 */
[----:B------:R-:W-:Y:S01]  /*19920*/  ULDC.64 UR4, c[0x0][0x2d8] ;  /* 0x0000b60000047ab9 */ /* 0x000fe20000000a00 */
[----:B------:R-:W-:Y:S01]  /*19930*/  ULDC.64 UR6, c[0x0][0x2e0] ;  /* 0x0000b80000067ab9 */ /* 0x000fe20000000a00 */
[----:B0-----:R-:W3:Y:S01]  /*19940*/  LDL.LU.64 R2, [R1+0x30] ;  /* 0x0000300001027983 */ /* 0x001ee20000300a00 */
[----:B------:R-:W-:-:S03]  /*19950*/  ULDC.64 UR8, c[0x0][0x280] ;  /* 0x0000a00000087ab9 */ /* 0x000fc60000000a00 */
[----:B------:R-:W4:Y:S04]  /*19960*/  LDL.LU R21, [R1+0x38] ;  /* 0x0000380001157983 */ /* 0x000f280000300800 */
[----:B------:R-:W2:Y:S04]  /*19970*/  LDL.LU R4, [R1+0x18] ;  /* 0x0000180001047983 */ /* 0x000ea80000300800 */
[----:B------:R0:W5:Y:S01]  /*19980*/  LDL R10, [R1+0x3c] ;  /* 0x00003c00010a7983 */ /* 0x0001620000100800 */
[----:B-1----:R-:W-:-:S13]  /*19990*/  ISETP.NE.AND P1, PT, R9, 0x1, PT ;  /* 0x000000010900780c */ /* 0x002fda0003f25270 */
[----:B------:R-:W1:Y:S08]  /*199a0*/  @P1 LDC R5, c[0x0][0x450] ;  /* 0x00011400ff051b82 */ /* 0x000e700000000800 */
[----:B------:R-:W0:Y:S01]  /*199b0*/  @P1 LDC R8, c[0x0][0x450] ;  /* 0x00011400ff081b82 */ /* 0x000e220000000800 */
[----:B---3--:R-:W-:Y:S02]  /*199c0*/  IMAD.MOV.U32 R3, RZ, RZ, R20 ;  /* 0x000000ffff037224 */ /* 0x008fe400078e0014 */
[----:B------:R-:W3:Y:S01]  /*199d0*/  S2R R20, SR_TID.X ;  /* 0x0000000000147919 */ /* 0x000ee20000002100 */
[----:B------:R-:W-:-:S04]  /*199e0*/  IMAD.WIDE.U32 R2, R16, UR4, R2 ;  /* 0x0000000410027c25 */ /* 0x000fc8000f8e0002 */
[----:B------:R-:W-:Y:S01]  /*199f0*/  IMAD R3, R16, UR5, R3 ;  /* 0x0000000510037c24 */ /* 0x000fe2000f8e0203 */
[----:B------:R-:W-:Y:S01]  /*19a00*/  ULDC.64 UR4, c[0x0][0x2d0] ;  /* 0x0000b40000047ab9 */ /* 0x000fe20000000a00 */
[----:B----4-:R-:W-:Y:S02]  /*19a10*/  IMAD R0, R21, UR6, RZ ;  /* 0x0000000615007c24 */ /* 0x010fe4000f8e02ff */
[----:B--2---:R-:W-:-:S04]  /*19a20*/  IMAD.WIDE.U32 R2, R4, UR6, R2 ;  /* 0x0000000604027c25 */ /* 0x004fc8000f8e0002 */
[----:B------:R-:W-:Y:S01]  /*19a30*/  IMAD R0, R4, UR7, R0 ;  /* 0x0000000704007c24 */ /* 0x000fe2000f8e0200 */
[----:B------:R-:W-:Y:S01]  /*19a40*/  ULDC.64 UR6, c[0x0][0x2c8] ;  /* 0x0000b20000067ab9 */ /* 0x000fe20000000a00 */
[----:B------:R-:W2:Y:S02]  /*19a50*/  @P1 LDC R4, c[0x0][0x44c] ;  /* 0x00011300ff041b82 */ /* 0x000ea40000000800 */
[----:B------:R-:W-:Y:S01]  /*19a60*/  IMAD.IADD R3, R3, 0x1, R0 ;  /* 0x0000000103037824 */ /* 0x000fe200078e0200 */
[C---:B---3--:R-:W-:Y:S01]  /*19a70*/  LOP3.LUT R21, R20.reuse, 0x7f, RZ, 0xc0, !PT ;  /* 0x0000007f14157812 */ /* 0x048fe200078ec0ff */
[----:B------:R-:W-:-:S03]  /*19a80*/  IMAD.SHL.U32 R20, R20, 0x20, RZ ;  /* 0x0000002014147824 */ /* 0x000fc600078e00ff */
[----:B------:R-:W-:-:S04]  /*19a90*/  SHF.R.U32.HI R21, RZ, 0x2, R21 ;  /* 0x00000002ff157819 */ /* 0x000fc80000011615 */
[----:B------:R-:W-:-:S05]  /*19aa0*/  LOP3.LUT R20, R21, 0x60, R20, 0xf8, !PT ;  /* 0x0000006015147812 */ /* 0x000fca00078ef814 */
[----:B------:R-:W-:-:S04]  /*19ab0*/  IMAD R6, R25, 0xc0, R20 ;  /* 0x000000c019067824 */ /* 0x000fc800078e0214 */
[----:B--2---:R-:W-:-:S04]  /*19ac0*/  @P1 IMAD.HI.U32 R0, R6, R4, RZ ;  /* 0x0000000406001227 */ /* 0x004fc800078e00ff */
[----:B------:R-:W-:Y:S01]  /*19ad0*/  IMAD.MOV.U32 R4, RZ, RZ, R6 ;  /* 0x000000ffff047224 */ /* 0x000fe200078e0006 */
[----:B-1----:R-:W-:-:S04]  /*19ae0*/  @P1 SHF.R.U32.HI R4, RZ, R5, R0 ;  /* 0x00000005ff041219 */ /* 0x002fc80000011600 */
        /* <DEDUP_REMOVED lines=9> */
[----:B------:R-:W-:-:S04]  /*19b80*/  IMAD R7, R7, UR6, RZ ;  /* 0x0000000607077c24 */ /* 0x000fc8000f8e02ff */
[----:B------:R-:W-:Y:S01]  /*19b90*/  IMAD R7, R0, UR7, R7 ;  /* 0x0000000700077c24 */ /* 0x000fe2000f8e0207 */
[----:B------:R-:W-:-:S04]  /*19ba0*/  IADD3 R0, P0, R4, UR8, RZ ;  /* 0x0000000804007c10 */ /* 0x000fc8000ff1e0ff */
[----:B------:R-:W-:Y:S02]  /*19bb0*/  IADD3.X R4, R5, UR9, R7, P0, !PT ;  /* 0x0000000905047c10 */ /* 0x000fe400087fe407 */
[----:B------:R-:W1:Y:S01]  /*19bc0*/  @P1 LDC R7, c[0x0][0x44c] ;  /* 0x00011300ff071b82 */ /* 0x000e620000000800 */
[----:B------:R-:W-:Y:S01]  /*19bd0*/  VIADD R5, R6, 0x80 ;  /* 0x0000008006057836 */ /* 0x000fe20000000000 */
[----:B------:R-:W2:Y:S03]  /*19be0*/  S2R R21, SR_TID.X ;  /* 0x0000000000157919 */ /* 0x000ea60000002100 */
[----:B------:R-:W-:Y:S02]  /*19bf0*/  IMAD.MOV.U32 R6, RZ, RZ, R5 ;  /* 0x000000ffff067224 */ /* 0x000fe400078e0005 */
[----:B-1----:R-:W-:-:S05]  /*19c00*/  @P1 IMAD.HI.U32 R7, R5, R7, RZ ;  /* 0x0000000705071227 */ /* 0x002fca00078e00ff */
[----:B0-----:R-:W-:-:S05]  /*19c10*/  @P1 SHF.R.U32.HI R6, RZ, R8, R7 ;  /* 0x00000008ff061219 */ /* 0x001fca0000011607 */
        /* <DEDUP_REMOVED lines=8> */
[----:B--2---:R-:W-:Y:S02]  /*19ca0*/  IMAD.SHL.U32 R20, R21, 0x10, RZ ;  /* 0x0000001015147824 */ /* 0x004fe400078e00ff */
        /* <DEDUP_REMOVED lines=11> */
[----:B------:R-:W-:Y:S06]  /*19d60*/  BRA.DIV UR4, `(.L_x_13184) ;  /* 0x0000003a04687947 */ /* 0x000fec000b800000 */
[----:B------:R-:W2:Y:S01]  /*19d70*/  LDL.LU R6, [R1+0x20] ;  /* 0x0000200001067983 */ /* 0x000ea20000300800 */
[----:B------:R-:W-:-:S03]  /*19d80*/  IMAD R25, R25, 0xc0, R21 ;  /* 0x000000c019197824 */ /* 0x000fc600078e0215 */
[----:B------:R-:W0:Y:S04]  /*19d90*/  SHFL.IDX PT, R7, R0, RZ, 0x1c1f ;  /* 0x001c1fff00077589 */ /* 0x000e2800000e0000 */
[----:B------:R-:W-:Y:S04]  /*19da0*/  SHFL.IDX PT, R8, R2, RZ, 0x1c1f ;  /* 0x001c1fff02087589 */ /* 0x000fe800000e0000 */
[----:B------:R-:W-:Y:S01]  /*19db0*/  SHFL.IDX PT, R2, R2, 0x1, 0x1c1f ;  /* 0x003c1f0002027f89 */ /* 0x000fe200000e0000 */
[----:B--2---:R-:W-:-:S03]  /*19dc0*/  IMAD R5, R6, R9, RZ ;  /* 0x0000000906057224 */ /* 0x004fc600078e02ff */
[----:B------:R-:W1:Y:S02]  /*19dd0*/  SHFL.IDX PT, R6, R4, RZ, 0x1c1f ;  /* 0x001c1fff04067589 */ /* 0x000e6400000e0000 */
[----:B------:R-:W-:-:S13]  /*19de0*/  ISETP.GE.AND P1, PT, R25, R5, PT ;  /* 0x000000051900720c */ /* 0x000fda0003f26270 */
[----:B0-----:R-:W-:-:S05]  /*19df0*/  @!P1 IADD3 R7, P2, R20, R7, RZ ;  /* 0x0000000714079210 */ /* 0x001fca0007f5e0ff */
[----:B-1----:R-:W-:-:S05]  /*19e00*/  @!P1 IMAD.X R6, RZ, RZ, R6, P2 ;  /* 0x000000ffff069224 */ /* 0x002fca00010e0606 */
[----:B------:R-:W-:-:S04]  /*19e10*/  @!P1 LOP3.LUT R7, R7, R6, RZ, 0x3c, !PT ;  /* 0x0000000607079212 */ /* 0x000fc800078e3cff */
[----:B------:R-:W-:-:S04]  /*19e20*/  @!P1 LOP3.LUT R6, R7, R6, RZ, 0x3c, !PT ;  /* 0x0000000607069212 */ /* 0x000fc800078e3cff */
[----:B------:R-:W-:-:S05]  /*19e30*/  @!P1 LOP3.LUT R7, R7, R6, RZ, 0x3c, !PT ;  /* 0x0000000607079212 */ /* 0x000fca00078e3cff */
[----:B-----5:R0:W-:Y:S02]  /*19e40*/  @!P1 LDGSTS.E.BYPASS.LTC128B.128 [R10+0xb000], desc[UR40][R6.64], !P0 ;  /* 0x0b000000060a9fae */ /* 0x0201e4000c101d68 */
[----:B0-----:R-:W-:Y:S02]  /*19e50*/  IADD3 R6, R25, 0x20, RZ ;  /* 0x0000002019067810 */ /* 0x001fe40007ffe0ff */
[----:B------:R-:W0:Y:S02]  /*19e60*/  SHFL.IDX PT, R7, R0, 0x1, 0x1c1f ;  /* 0x003c1f0000077f89 */ /* 0x000e2400000e0000 */
        /* <DEDUP_REMOVED lines=13> */
[----:B0-----:R-:W-:-:S05]  /*19f40*/  @!P1 IADD3 R7, P2, R20, R7, RZ ;  /* 0x0000000714079210 */ /* 0x001fca0007f5e0ff */
[----:B-1----:R-:W-:-:S05]  /*19f50*/  @!P1 IMAD.X R6, RZ, RZ, R6, P2 ;  /* 0x000000ffff069224 */ /* 0x002fca00010e0606 */
        /* <DEDUP_REMOVED lines=14> */
[----:B------:R1:W-:Y:S02]  /*1a040*/  @!P1 LDGSTS.E.BYPASS.LTC128B.128 [R10+0xc800], desc[UR40][R6.64], !P0 ;  /* 0x0c800000060a9fae */ /* 0x0003e4000c101d68 */
[----:B-1----:R-:W-:-:S05]  /*1a050*/  @!P2 IADD3 R6, P1, R20, R8, RZ ;  /* 0x000000081406a210 */ /* 0x002fca0007f3e0ff */
[----:B0-----:R-:W-:-:S04]  /*1a060*/  @!P2 IMAD.X R0, RZ, RZ, R0, P1 ;  /* 0x000000ffff00a224 */ /* 0x001fc800008e0600 */
[----:B------:R-:W-:-:S05]  /*1a070*/  @!P2 IMAD.MOV.U32 R7, RZ, RZ, R0 ;  /* 0x000000ffff07a224 */ /* 0x000fca00078e0000 */
[----:B--2---:R0:W-:Y:S02]  /*1a080*/  @!P2 LDGSTS.E.BYPASS.LTC128B.128 [R10+0xd000], desc[UR40][R6.64], !P0 ;  /* 0x0d000000060aafae */ /* 0x0041e4000c101d68 */
.L_x_13293:
        /* <DEDUP_REMOVED lines=10> */
.L_x_13185:
        /* <DEDUP_REMOVED lines=18> */
.L_x_13294:
[----:B------:R-:W-:Y:S05]  /*1a250*/  BSYNC B0 ;  /* 0x0000000000007941 */ /* 0x000fea0003800000 */
.L_x_13186:
[----:B------:R-:W2:Y:S04]  /*1a260*/  LDL.LU R2, [R1+0x28] ;  /* 0x0000280001027983 */ /* 0x000ea80000300800 */
[----:B------:R-:W3:Y:S01]  /*1a270*/  LDL R3, [R1+0xc] ;  /* 0x00000c0001037983 */ /* 0x000ee20000100800 */
[----:B--2---:R-:W-:-:S05]  /*1a280*/  VIADD R2, R2, 0xfffffffe ;  /* 0xfffffffe02027836 */ /* 0x004fca0000000000 */
[----:B---3--:R-:W-:-:S13]  /*1a290*/  ISETP.GE.AND P0, PT, R2, R3, PT ;  /* 0x000000030200720c */ /* 0x008fda0003f06270 */
[----:B------:R-:W-:Y:S05]  /*1a2a0*/  @!P0 BRA `(.L_x_13188) ;  /* 0x0000000c003c8947 */ /* 0x000fea0003800000 */
[----:B------:R2:W5:Y:S01]  /*1a2b0*/  LDL.LU R8, [R1+0x4] ;  /* 0x0000040001087983 */ /* 0x0005620000300800 */
[----:B-1----:R-:W-:-:S07]  /*1a2c0*/  IMAD.MOV.U32 R0, RZ, RZ, R29 ;  /* 0x000000ffff007224 */ /* 0x002fce00078e001d */
.L_x_13208:
        /* <DEDUP_REMOVED lines=33> */
.L_x_13191:
        /* <DEDUP_REMOVED lines=8> */
.L_x_13295:
[----:B------:R-:W-:Y:S05]  /*1a560*/  BSYNC B1 ;  /* 0x0000000000017941 */ /* 0x000fea0003800000 */
.L_x_13192:
        /* <DEDUP_REMOVED lines=9> */
.L_x_13195:
[----:B------:R-:W-:Y:S05]  /*1a600*/  BSYNC B1 ;  /* 0x0000000000017941 */ /* 0x000fea0003800000 */
.L_x_13194:
[----:B------:R-:W3:Y:S01]  /*1a610*/  LDL R7, [R1+0x14] ;  /* 0x0000140001077983 */ /* 0x000ee20000100800 */
[----:B------:R-:W-:Y:S01]  /*1a620*/  MOV R10, RZ ;  /* 0x000000ff000a7202 */ /* 0x000fe20000000f00 */
[----:B------:R-:W-:Y:S01]  /*1a630*/  IMAD R4, R29, 0x2800, R17 ;  /* 0x000028001d047824 */ /* 0x000fe200078e0211 */
[----:B------:R-:W-:Y:S01]  /*1a640*/  UIADD3 UR4, UP0, UR38, 0x470, URZ ;  /* 0x0000047026047890 */ /* 0x000fe2000ff1e03f */
        /* <DEDUP_REMOVED lines=8> */
.L_x_13196:
        /* <DEDUP_REMOVED lines=13> */
.L_x_13296:
[----:B------:R-:W-:Y:S05]  /*1a7a0*/  BSYNC B1 ;  /* 0x0000000000017941 */ /* 0x000fea0003800000 */
.L_x_13197:
        /* <DEDUP_REMOVED lines=11> */
.L_x_13200:
[----:B------:R-:W-:Y:S05]  /*1a860*/  BSYNC B1 ;  /* 0x0000000000017941 */ /* 0x000fea0003800000 */
.L_x_13199:
        /* <DEDUP_REMOVED lines=8> */
.L_x_13201:
        /* <DEDUP_REMOVED lines=10> */
.L_x_13190:
[----:B------:R-:W-:Y:S05]  /*1a990*/  BSYNC B0 ;  /* 0x0000000000007941 */ /* 0x000fea0003800000 */
.L_x_13189:
[----:B------:R-:W3:Y:S02]  /*1a9a0*/  LDL R5, [R1+0x48] ;  /* 0x0000480001057983 */ /* 0x000ee40000100800 */
[----:B---3--:R-:W-:-:S13]  /*1a9b0*/  ISETP.NE.AND P0, PT, R5, 0x3, PT ;  /* 0x000000030500780c */ /* 0x008fda0003f05270 */
[----:B------:R-:W-:Y:S05]  /*1a9c0*/  @!P0 BRA `(.L_x_13202) ;  /* 0x0000000000048947 */ /* 0x000fea0003800000 */
[----:B------:R-:W-:Y:S01]  /*1a9d0*/  BPT.TRAP 0x1 ;  /* 0x000000040000795c */ /* 0x000fe20000300000 */
.L_x_13202:
        /* <DEDUP_REMOVED lines=8> */
.L_x_13297:
[----:B------:R-:W-:Y:S05]  /*1aa60*/  BSYNC B0 ;  /* 0x0000000000007941 */ /* 0x000fea0003800000 */
.L_x_13203:
[----:B------:R-:W-:Y:S05]  /*1aa70*/  @!P1 BRA `(.L_x_13205) ;  /* 0x0000000000049947 */ /* 0x000fea0003800000 */
[----:B------:R-:W-:Y:S01]  /*1aa80*/  BPT.TRAP 0x1 ;  /* 0x000000040000795c */ /* 0x000fe20000300000 */
.L_x_13205:
[----:B---3--:R-:W-:Y:S01]  /*1aa90*/  SHF.L.U32 R4, R8, 0x1f, RZ ;  /* 0x0000001f08047819 */ /* 0x008fe200000006ff */
[----:B------:R-:W-:-:S03]  /*1aaa0*/  IMAD R0, R0, 0x2800, RZ ;  /* 0x0000280000007824 */ /* 0x000fc600078e02ff */
[----:B------:R-:W3:Y:S02]  /*1aab0*/  SYNCS.PHASECHK.TRANS64.TRYWAIT P0, [R3+URZ+0x13260], R4 ;  /* 0x01326004030075a7 */ /* 0x000ee4000800017f */
[----:B---3--:R-:W-:Y:S05]  /*1aac0*/  @!P0 BRA `(.L_x_13206) ;  /* 0x0000003400488947 */ /* 0x008fea0003800000 */
.L_x_13298:
[----:B---3--:R-:W-:Y:S01]  /*1aad0*/  LOP3.LUT R4, R0, R28, RZ, 0xfc, !PT ;  /* 0x0000001c00047212 */ /* 0x008fe200078efcff */
[----:B------:R-:W-:Y:S05]  /*1aae0*/  WARPSYNC.ALL ;  /* 0x0000000000007948 */ /* 0x000fea0003800000 */
[----:B------:R-:W-:-:S06]  /*1aaf0*/  IMAD.IADD R4, R17, 0x1, R4 ;  /* 0x0000000111047824 */ /* 0x000fcc00078e0204 */
        /* <DEDUP_REMOVED lines=60> */
.L_x_13207:
[----:B0-----:R-:W0:Y:S01]  /*1aec0*/  S2R R0, SR_TID.X ;  /* 0x0000000000007919 */ /* 0x001e220000002100 */
[----:B-1----:R1:W-:Y:S01]  /*1aed0*/  SYNCS.ARRIVE.TRANS64.A1T0 RZ, [R3+URZ+0x13250], RZ ;  /* 0x013250ff03ff79a7 */ /* 0x0023e2000810003f */
[----:B------:R3:W5:Y:S01]  /*1aee0*/  LDL R8, [R1+0x4] ;  /* 0x0000040001087983 */ /* 0x0007620000100800 */
[----:B0-----:R-:W-:-:S03]  /*1aef0*/  LOP3.LUT R4, R0, 0x7f, RZ, 0xc0, !PT ;  /* 0x0000007f00047812 */ /* 0x001fc600078ec0ff */
[----:B------:R-:W4:Y:S01]  /*1af00*/  LDL R0, [R1+0xc] ;  /* 0x00000c0001007983 */ /* 0x000f220000100800 */
[----:B------:R-:W-:Y:S01]  /*1af10*/  BAR.SYNC.DEFER_BLOCKING 0x2, 0x80 ;  /* 0x0082000000007b1d */ /* 0x000fe20000010000 */
[----:B------:R-:W-:-:S13]  /*1af20*/  ISETP.NE.AND P0, PT, R4, RZ, PT ;  /* 0x000000ff0400720c */ /* 0x000fda0003f05270 */
[----:B-1----:R-:W-:-:S04]  /*1af30*/  @!P0 IADD3 R3, R3, 0x13280, RZ ;  /* 0x0001328003038810 */ /* 0x002fc80007ffe0ff */
[----:B------:R-:W-:-:S04]  /*1af40*/  @!P0 PRMT R3, RZ, 0x654, R3 ;  /* 0x00000654ff038816 */ /* 0x000fc80000000003 */
[----:B------:R3:W-:Y:S01]  /*1af50*/  @!P0 SYNCS.ARRIVE.TRANS64.RED.A1T0 RZ, [R3+URZ], RZ ;  /* 0x000000ff03ff89a7 */ /* 0x0007e2000810043f */
[C---:B----4-:R-:W-:Y:S01]  /*1af60*/  ISETP.GT.AND P0, PT, R2.reuse, R0, PT ;  /* 0x000000000200720c */ /* 0x050fe20003f04270 */
[----:B------:R-:W-:Y:S02]  /*1af70*/  VIADD R2, R2, 0xffffffff ;  /* 0xffffffff02027836 */ /* 0x000fe40000000000 */
[----:B------:R-:W-:-:S10]  /*1af80*/  IMAD.MOV.U32 R0, RZ, RZ, R29 ;  /* 0x000000ffff007224 */ /* 0x000fd400078e001d */
[----:B---3--:R-:W-:Y:S05]  /*1af90*/  @P0 BRA `(.L_x_13208) ;  /* 0xfffffff000cc0947 */ /* 0x008fea000383ffff */
.L_x_13188:
        /* <DEDUP_REMOVED lines=19> */
.L_x_13210:
[----:B------:R-:W-:Y:S05]  /*1b0d0*/  BSYNC B0 ;  /* 0x0000000000007941 */ /* 0x000fea0003800000 */
.L_x_13209:
[----:B------:R-:W-:Y:S05]  /*1b0e0*/  @!P2 BRA `(.L_x_13211) ;  /* 0x000000000004a947 */ /* 0x000fea0003800000 */
[----:B------:R-:W-:Y:S01]  /*1b0f0*/  BPT.TRAP 0x1 ;  /* 0x000000040000795c */ /* 0x000fe20000300000 */
.L_x_13211:
        /* <DEDUP_REMOVED lines=9> */
.L_x_13299:
[----:B------:R-:W-:Y:S05]  /*1b190*/  BSYNC B0 ;  /* 0x0000000000007941 */ /* 0x000fea0003800000 */
.L_x_13212:
[----:B------:R-:W-:Y:S05]  /*1b1a0*/  @!P2 BRA `(.L_x_13214) ;  /* 0x000000000004a947 */ /* 0x000fea0003800000 */
[----:B------:R-:W-:Y:S01]  /*1b1b0*/  BPT.TRAP 0x1 ;  /* 0x000000040000795c */ /* 0x000fe20000300000 */
.L_x_13214:
[----:B------:R-:W1:Y:S02]  /*1b1c0*/  LDL R2, [R1+0x4] ;  /* 0x0000040001027983 */ /* 0x000e640000100800 */
[----:B-1----:R-:W-:-:S04]  /*1b1d0*/  SHF.L.U32 R3, R2, 0x1f, RZ ;  /* 0x0000001f02037819 */ /* 0x002fc800000006ff */
[----:B------:R-:W1:Y:S02]  /*1b1e0*/  SYNCS.PHASECHK.TRANS64.TRYWAIT P1, [R0+URZ+0x13260], R3 ;  /* 0x01326003000075a7 */ /* 0x000e64000802017f */
[----:B-1----:R-:W-:Y:S05]  /*1b1f0*/  @!P1 BRA `(.L_x_13215) ;  /* 0x0000002c00a49947 */ /* 0x002fea0003800000 */
.L_x_13300:
[----:B------:R-:W-:Y:S01]  /*1b200*/  IMAD R2, R29, 0x2800, RZ ;  /* 0x000028001d027824 */ /* 0x000fe200078e02ff */
[----:B------:R-:W-:Y:S05]  /*1b210*/  WARPSYNC.ALL ;  /* 0x0000000000007948 */ /* 0x000fea0003800000 */
[C---:B------:R-:W-:Y:S01]  /*1b220*/  LOP3.LUT R4, R2.reuse, R28, RZ, 0xfc, !PT ;  /* 0x0000001c02047212 */ /* 0x040fe200078efcff */
[----:B-1----:R-:W-:-:S04]  /*1b230*/  VIADD R3, R2, 0x800 ;  /* 0x0000080002037836 */ /* 0x002fc80000000000 */
        /* <DEDUP_REMOVED lines=37> */
[----:B------:R-:W-:Y:S01]  /*1b490*/  PRMT R9, R4, 0x7531, R5 ;  /* 0x0000753104097816 */ /* 0x000fe20000000005 */
[----:B------:R-:W-:Y:S01]  /*1b4a0*/  VIADD R5, R2, 0x2000 ;  /* 0x0000200002057836 */ /* 0x000fe20000000000 */
[----:B------:R-:W-:-:S02]  /*1b4b0*/  PRMT R10, R6, 0x6420, R7 ;  /* 0x00006420060a7816 */ /* 0x000fc40000000007 */
[----:B------:R-:W-:Y:S02]  /*1b4c0*/  PRMT R11, R6, 0x7531, R7 ;  /* 0x00007531060b7816 */ /* 0x000fe40000000007 */
[C---:B------:R-:W-:Y:S02]  /*1b4d0*/  LOP3.LUT R2, R5.reuse, R28, RZ, 0xfc, !PT ;  /* 0x0000001c05027212 */ /* 0x040fe400078efcff */
[----:B------:R-:W-:Y:S01]  /*1b4e0*/  LOP3.LUT R4, R5, R22, RZ, 0xfc, !PT ;  /* 0x0000001605047212 */ /* 0x000fe200078efcff */
[----:B------:R-:W-:Y:S02]  /*1b4f0*/  STSM.16.M88.4 [R3], R8 ;  /* 0x0000000803007844 */ /* 0x000fe40000000200 */
[----:B------:R-:W-:Y:S02]  /*1b500*/  IMAD.IADD R2, R17, 0x1, R2 ;  /* 0x0000000111027824 */ /* 0x000fe400078e0202 */
[----:B------:R-:W-:-:S03]  /*1b510*/  IMAD.IADD R19, R19, 0x1, R4 ;  /* 0x0000000113137824 */ /* 0x000fc600078e0204 */
        /* <DEDUP_REMOVED lines=14> */
.L_x_13216:
        /* <DEDUP_REMOVED lines=12> */
.L_x_13165:
[----:B------:R-:W-:-:S13]  /*1b6c0*/  LOP3.LUT P0, RZ, R23, 0x2, RZ, 0xc0, !PT ;  /* 0x0000000217ff7812 */ /* 0x000fda000780c0ff */
[----:B------:R-:W-:Y:S05]  /*1b6d0*/  @!P0 BRA `(.L_x_13217) ;  /* 0x0000000000248947 */ /* 0x000fea0003800000 */
[----:B------:R-:W-:Y:S05]  /*1b6e0*/  WARPSYNC.ALL ;  /* 0x0000000000007948 */ /* 0x000fea0003800000 */
[----:B------:R-:W5:Y:S08]  /*1b6f0*/  S2UR UR5, SR_CgaCtaId ;  /* 0x00000000000579c3 */ /* 0x000f700000008800 */
[----:B------:R-:W-:Y:S06]  /*1b700*/  BAR.SYNC.DEFER_BLOCKING 0x5, 0x200 ;  /* 0x0148000000007b1d */ /* 0x000fec0000010000 */
[----:B------:R-:W-:-:S02]  /*1b710*/  UMOV UR4, 0x400 ;  /* 0x0000040000047882 */ /* 0x000fc40000000000 */
[----:B-----5:R-:W-:-:S06]  /*1b720*/  ULEA UR4, UR5, UR4, 0x18 ;  /* 0x0000000405047291 */ /* 0x020fcc000f8ec03f */
[----:B------:R-:W-:-:S05]  /*1b730*/  IMAD.U32 R17, RZ, RZ, UR4 ;  /* 0x00000004ff117e24 */ /* 0x000fca000f8e00ff */
[----:B------:R0:W0:Y:S01]  /*1b740*/  LDS.128 R24, [R17+0x132d0] ;  /* 0x0132d00011187984 */ /* 0x0000220000000c00 */
[----:B------:R-:W-:Y:S06]  /*1b750*/  BAR.ARV 0x4, 0x200 ;  /* 0x0108000000007b1d */ /* 0x000fec0000002000 */
[----:B------:R-:W-:Y:S05]  /*1b760*/  BRA `(.L_x_13218) ;  /* 0x0000000c00d87947 */ /* 0x000fea0003800000 */
.L_x_13217:
[----:B------:R-:W0:Y:S01]  /*1b770*/  S2R R0, SR_TID.X ;  /* 0x0000000000007919 */ /* 0x000e220000002100 */
[----:B------:R-:W-:Y:S01]  /*1b780*/  UMOV UR4, 0xffffffff ;  /* 0xffffffff00047882 */ /* 0x000fe20000000000 */
[----:B0--3--:R-:W-:-:S04]  /*1b790*/  LOP3.LUT R10, R0, 0x1f, RZ, 0xc0, !PT ;  /* 0x0000001f000a7812 */ /* 0x009fc800078ec0ff */
        /* <DEDUP_REMOVED lines=8> */
[----:B------:R3:W4:Y:S02]  /*1b820*/  @!P1 LDG.E R7, desc[UR40][R2.64] ;  /* 0x0000002802079981 */ /* 0x000724000c1e1900 */
[----:B---3--:R-:W-:-:S05]  /*1b830*/  @!P1 IMAD.WIDE R2, R9, 0x4, R4 ;  /* 0x0000000409029825 */ /* 0x008fca00078e0204 */
[----:B------:R-:W3:Y:S01]  /*1b840*/  @!P1 LDG.E R4, desc[UR40][R2.64] ;  /* 0x0000002802049981 */ /* 0x000ee2000c1e1900 */
[----:B------:R-:W-:Y:S01]  /*1b850*/  IMAD.MOV.U32 R25, RZ, RZ, RZ ;  /* 0x000000ffff197224 */ /* 0x000fe200078e00ff */
[C---:B------:R-:W-:Y:S01]  /*1b860*/  ISETP.GE.U32.AND P2, PT, R10.reuse, 0x2, PT ;  /* 0x000000020a00780c */ /* 0x040fe20003f46070 */
[----:B------:R-:W-:Y:S01]  /*1b870*/  IMAD.MOV.U32 R5, RZ, RZ, RZ ;  /* 0x000000ffff057224 */ /* 0x000fe200078e00ff */
[C---:B------:R-:W-:Y:S01]  /*1b880*/  ISETP.GE.U32.AND P3, PT, R10.reuse, 0x4, PT ;  /* 0x000000040a00780c */ /* 0x040fe20003f66070 */
[----:B------:R-:W-:Y:S01]  /*1b890*/  SHFL.IDX PT, R0, R24, RZ, 0x1f ;  /* 0x00001fff18007589 */ /* 0x000fe200000e0000 */
[C---:B------:R-:W-:Y:S02]  /*1b8a0*/  ISETP.GE.U32.AND P4, PT, R10.reuse, 0x8, PT ;  /* 0x000000080a00780c */ /* 0x040fe40003f86070 */
[C---:B------:R-:W-:Y:S01]  /*1b8b0*/  ISETP.GE.U32.AND P5, PT, R10.reuse, 0x10, PT ;  /* 0x000000100a00780c */ /* 0x040fe20003fa6070 */
[----:B-1----:R0:W-:Y:S02]  /*1b8c0*/  SHFL.IDX PT, R6, R24, 0x1, 0x1f ;  /* 0x00201f0018067f89 */ /* 0x0021e400000e0000 */
[----:B0-----:R-:W-:Y:S01]  /*1b8d0*/  IMAD.MOV.U32 R24, RZ, RZ, RZ ;  /* 0x000000ffff187224 */ /* 0x001fe200078e00ff */
[----:B----4-:R-:W-:Y:S01]  /*1b8e0*/  @!P1 MOV R25, R7 ;  /* 0x0000000700199202 */ /* 0x010fe20000000f00 */
        /* <DEDUP_REMOVED lines=19> */
.L_x_13310:
[----:B------:R-:W-:Y:S02]  /*1ba20*/  ULDC UR4, c[0x0][0xc38] ;  /* 0x00030e0000047ab9 */ /* 0x000fe40000000800 */
[----:B------:R-:W-:-:S04]  /*1ba30*/  IMAD.U32 R4, RZ, RZ, UR4 ;  /* 0x00000004ff047e24 */ /* 0x000fc8000f8e00ff */
[----:B-1----:R-:W-:-:S04]  /*1ba40*/  IMAD R3, R14, R4, RZ ;  /* 0x000000040e037224 */ /* 0x002fc800078e02ff */
[----:B------:R-:W-:-:S05]  /*1ba50*/  IMAD.IADD R6, R6, 0x1, R3 ;  /* 0x0000000106067824 */ /* 0x000fca00078e0203 */
[----:B------:R-:W-:-:S13]  /*1ba60*/  ISETP.GT.AND P6, PT, R6, R0, PT ;  /* 0x000000000600720c */ /* 0x000fda0003fc4270 */
[----:B------:R-:W-:Y:S05]  /*1ba70*/  @P6 BRA `(.L_x_13220) ;  /* 0x0000000000a46947 */ /* 0x000fea0003800000 */
.L_x_13223:
        /* <DEDUP_REMOVED lines=35> */
.L_x_13318:
[----:B------:R-:W-:Y:S02]  /*1bcb0*/  ULDC UR4, c[0x0][0xc38] ;  /* 0x00030e0000047ab9 */ /* 0x000fe40000000800 */
[----:B------:R-:W-:-:S04]  /*1bcc0*/  IMAD.U32 R4, RZ, RZ, UR4 ;  /* 0x00000004ff047e24 */ /* 0x000fc8000f8e00ff */
[----:B-1----:R-:W-:-:S04]  /*1bcd0*/  IMAD R3, R14, R4, RZ ;  /* 0x000000040e037224 */ /* 0x002fc800078e02ff */
[----:B------:R-:W-:-:S05]  /*1bce0*/  IMAD.IADD R6, R3, 0x1, R6 ;  /* 0x0000000103067824 */ /* 0x000fca00078e0206 */
[----:B------:R-:W-:-:S13]  /*1bcf0*/  ISETP.GT.AND P6, PT, R6, R0, PT ;  /* 0x000000000600720c */ /* 0x000fda0003fc4270 */
[----:B------:R-:W-:Y:S05]  /*1bd00*/  @!P6 BRA `(.L_x_13223) ;  /* 0xfffffffc005ce947 */ /* 0x000fea000383ffff */
.L_x_13220:
        /* <DEDUP_REMOVED lines=8> */
[----:B------:R-:W-:-:S03]  /*1bd90*/  IADD3 R27, R7, R27, RZ ;  /* 0x0000001b071b7210 */ /* 0x000fc60007ffe0ff */
[----:B------:R1:W4:Y:S04]  /*1bda0*/  SHFL.IDX PT, R5, R5, R7, 0x1f ;  /* 0x00001f0705057589 */ /* 0x00032800000e0000 */
.L_x_13323:
[----:B------:R-:W-:-:S13]  /*1bdb0*/  ISETP.NE.AND P0, PT, R3, RZ, PT ;  /* 0x000000ff0300720c */ /* 0x000fda0003f05270 */
[----:B------:R-:W-:Y:S05]  /*1bdc0*/  @!P0 BRA `(.L_x_13225) ;  /* 0x0000000000108947 */ /* 0x000fea0003800000 */
[----:B------:R-:W-:Y:S01]  /*1bdd0*/  UMOV UR4, 0xffffffff ;  /* 0xffffffff00047882 */ /* 0x000fe20000000000 */
[----:B------:R-:W-:Y:S02]  /*1bde0*/  VIADD R12, R7, 0xffffffff ;  /* 0xffffffff070c7836 */ /* 0x000fe40000000000 */
[----:B------:R-:W-:Y:S05]  /*1bdf0*/  BRA.DIV UR4, `(.L_x_13226) ;  /* 0x0000002e04147947 */ /* 0x000fea000b800000 */
[----:B------:R0:W0:Y:S02]  /*1be00*/  SHFL.IDX PT, R24, R2, R12, 0x1f ;  /* 0x00001f0c02187589 */ /* 0x00002400000e0000 */
.L_x_13225:
        /* <DEDUP_REMOVED lines=9> */
[----:B0-----:R-:W1:Y:S02]  /*1bea0*/  MUFU.RCP R6, R6 ;  /* 0x0000000600067308 */ /* 0x001e640000001000 */
[----:B-1----:R-:W-:-:S06]  /*1beb0*/  VIADD R7, R6, 0xffffffe ;  /* 0x0ffffffe06077836 */ /* 0x002fcc0000000000 */
        /* <DEDUP_REMOVED lines=19> */
[----:B0-----:R-:W-:-:S05]  /*1bff0*/  IABS R8, R5 ;  /* 0x0000000500087213 */ /* 0x001fca0000000000 */
[----:B------:R-:W-:Y:S02]  /*1c000*/  IMAD.MOV R8, RZ, RZ, -R8 ;  /* 0x000000ffff087224 */ /* 0x000fe400078e0a08 */
[----:B-1----:R-:W-:-:S04]  /*1c010*/  IMAD.MOV R9, RZ, RZ, -R3 ;  /* 0x000000ffff097224 */ /* 0x002fc800078e0a03 */
        /* <DEDUP_REMOVED lines=26> */
.L_x_13227:
[----:B------:R-:W0:Y:S02]  /*1c1c0*/  LDC.64 R2, c[0x0][0xc90] ;  /* 0x00032400ff027b82 */ /* 0x000e240000000a00 */
[----:B0-----:R-:W-:-:S05]  /*1c1d0*/  IMAD.WIDE R2, R27, 0x4, R2 ;  /* 0x000000041b027825 */ /* 0x001fca00078e0202 */
[----:B------:R-:W3:Y:S02]  /*1c1e0*/  LDG.E R6, desc[UR40][R2.64] ;  /* 0x0000002802067981 */ /* 0x000ee4000c1e1900 */
[----:B---3--:R-:W-:-:S05]  /*1c1f0*/  IMAD R5, R25, R6, RZ ;  /* 0x0000000619057224 */ /* 0x008fca00078e02ff */
[----:B-1----:R-:W-:-:S04]  /*1c200*/  IABS R7, R5 ;  /* 0x0000000500077213 */ /* 0x002fc80000000000 */
[----:B------:R-:W0:Y:S08]  /*1c210*/  I2F.RP R9, R7 ;  /* 0x0000000700097306 */ /* 0x000e300000209400 */
[----:B0-----:R-:W0:Y:S02]  /*1c220*/  MUFU.RCP R9, R9 ;  /* 0x0000000900097308 */ /* 0x001e240000001000 */
[----:B0-----:R-:W-:-:S06]  /*1c230*/  IADD3 R10, R9, 0xffffffe, RZ ;  /* 0x0ffffffe090a7810 */ /* 0x001fcc0007ffe0ff */
        /* <DEDUP_REMOVED lines=53> */
.L_x_13228:
[----:B------:R-:W-:-:S05]  /*1c590*/  LOP3.LUT R0, RZ, R0, RZ, 0x33, !PT ;  /* 0x00000000ff007212 */ /* 0x000fca00078e33ff */
[----:B------:R-:W-:Y:S01]  /*1c5a0*/  IMAD.IADD R25, R25, 0x1, R0 ;  /* 0x0000000119197824 */ /* 0x000fe200078e0200 */
[----:B------:R-:W-:Y:S06]  /*1c5b0*/  BRA `(.L_x_13229) ;  /* 0x00000000001c7947 */ /* 0x000fec0003800000 */
.L_x_13221:
[----:B------:R-:W-:Y:S01]  /*1c5c0*/  UMOV UR4, URZ ;  /* 0x0000003f00047c82 */ /* 0x000fe20008000000 */
[----:B------:R-:W-:Y:S01]  /*1c5d0*/  UMOV UR5, URZ ;  /* 0x0000003f00057c82 */ /* 0x000fe20008000000 */
[----:B------:R-:W-:Y:S01]  /*1c5e0*/  ULDC UR6, c[0x0][0xc3c] ;  /* 0x00030f0000067ab9 */ /* 0x000fe20000000800 */
[----:B------:R-:W-:Y:S01]  /*1c5f0*/  IMAD.MOV.U32 R24, RZ, RZ, R0 ;  /* 0x000000ffff187224 */ /* 0x000fe200078e0000 */
[----:B------:R-:W-:Y:S01]  /*1c600*/  MOV R26, UR5 ;  /* 0x00000005001a7c02 */ /* 0x000fe20008000f00 */
[----:B------:R-:W-:Y:S02]  /*1c610*/  IMAD.U32 R25, RZ, RZ, UR4 ;  /* 0x00000004ff197e24 */ /* 0x000fe4000f8e00ff */
[----:B------:R-:W-:-:S07]  /*1c620*/  IMAD.U32 R27, RZ, RZ, UR6 ;  /* 0x00000006ff1b7e24 */ /* 0x000fce000f8e00ff */
.L_x_13229:
        /* <DEDUP_REMOVED lines=10> */
.L_x_13218:
[----:B------:R-:W-:Y:S02]  /*1c6d0*/  ULDC UR4, c[0x0][0xc3c] ;  /* 0x00030f0000047ab9 */ /* 0x000fe40000000800 */
[----:B0-----:R-:W-:-:S13]  /*1c6e0*/  ISETP.GE.AND P0, PT, R27, UR4, PT ;  /* 0x000000041b007c0c */ /* 0x001fda000bf06270 */
[----:B------:R-:W-:Y:S05]  /*1c6f0*/  @!P0 BRA `(.L_x_13230) ;  /* 0xffffffa400e08947 */ /* 0x000fea000383ffff */
[----:B------:R-:W-:Y:S05]  /*1c700*/  BSYNC B7 ;  /* 0x0000000000077941 */ /* 0x000fea0003800000 */
.L_x_13124:
[----:B0-----:R-:W5:Y:S01]  /*1c710*/  LDL.LU R0, [R1+0x44] ;  /* 0x0000440001007983 */ /* 0x001f620000300800 */
[----:B------:R-:W-:Y:S01]  /*1c720*/  BSSY B0, `(.L_x_13231) ;  /* 0x000000b000007945 */ /* 0x000fe20003800000 */
[----:B------:R-:W1:Y:S01]  /*1c730*/  S2R R5, SR_CgaCtaId ;  /* 0x0000000000057919 */ /* 0x000e620000008800 */
[----:B-----5:R-:W-:-:S05]  /*1c740*/  VIADD R0, R0, 0x1 ;  /* 0x0000000100007836 */ /* 0x020fca0000000000 */
[----:B----4-:R-:W-:-:S04]  /*1c750*/  LEA.HI R2, R0, R0, RZ, 0x1 ;  /* 0x0000000000027211 */ /* 0x010fc800078f08ff */
[----:B------:R-:W-:Y:S02]  /*1c760*/  LOP3.LUT R3, R2, 0xfffffffe, RZ, 0xc0, !PT ;  /* 0xfffffffe02037812 */ /* 0x000fe400078ec0ff */
[----:B------:R-:W-:-:S03]  /*1c770*/  MOV R2, 0x400 ;  /* 0x0000040000027802 */ /* 0x000fc60000000f00 */
[----:B------:R-:W-:Y:S01]  /*1c780*/  IMAD.IADD R0, R0, 0x1, -R3 ;  /* 0x0000000100007824 */ /* 0x000fe200078e0a03 */
[----:B-1-3--:R-:W-:-:S04]  /*1c790*/  LEA R6, R5, R2, 0x18 ;  /* 0x0000000205067211 */ /* 0x00afc800078ec0ff */
[----:B------:R-:W-:-:S04]  /*1c7a0*/  SHF.L.U32 R0, R0, 0x1f, RZ ;  /* 0x0000001f00007819 */ /* 0x000fc800000006ff */
[----:B------:R-:W0:Y:S02]  /*1c7b0*/  SYNCS.PHASECHK.TRANS64.TRYWAIT P0, [R6+URZ+0x13220], R0 ;  /* 0x01322000060075a7 */ /* 0x000e24000800017f */
[----:B0-----:R-:W-:Y:S05]  /*1c7c0*/  @!P0 BRA `(.L_x_13232) ;  /* 0x0000002000c88947 */ /* 0x001fea0003800000 */
.L_x_13326:
[----:B------:R-:W-:Y:S05]  /*1c7d0*/  BSYNC B0 ;  /* 0x0000000000007941 */ /* 0x000fea0003800000 */
.L_x_13231:
[----:B------:R-:W-:-:S03]  /*1c7e0*/  UMOV UR4, 0xffffffff ;  /* 0xffffffff00047882 */ /* 0x000fc60000000000 */
[----:B------:R-:W-:Y:S05]  /*1c7f0*/  BRA.DIV UR4, `(.L_x_13233) ;  /* 0x0000002204d07947 */ /* 0x000fea000b800000 */
[----:B0-----:R-:W0:Y:S02]  /*1c800*/  S2R R0, SR_TID.X ;  /* 0x0000000000007919 */ /* 0x001e240000002100 */
[----:B0-----:R-:W-:-:S04]  /*1c810*/  SHF.R.U32.HI R0, RZ, 0x5, R0 ;  /* 0x00000005ff007819 */ /* 0x001fc80000011600 */
[----:B------:R-:W-:-:S05]  /*1c820*/  LOP3.LUT R0, R0, 0x3, RZ, 0xc0, !PT ;  /* 0x0000000300007812 */ /* 0x000fca00078ec0ff */
[----:B------:R0:W1:Y:S02]  /*1c830*/  SHFL.IDX PT, R14, R0, RZ, 0x1f ;  /* 0x00001fff000e7589 */ /* 0x00006400000e0000 */
.L_x_13329:
[----:B-1----:R-:W-:-:S13]  /*1c840*/  ISETP.NE.AND P0, PT, R14, RZ, PT ;  /* 0x000000ff0e00720c */ /* 0x002fda0003f05270 */
[----:B------:R-:W-:Y:S05]  /*1c850*/  @P0 BRA `(.L_x_12996) ;  /* 0x0000000000a80947 */ /* 0x000fea0003800000 */
[----:B------:R-:W-:-:S03]  /*1c860*/  UMOV UR4, 0xffffffff ;  /* 0xffffffff00047882 */ /* 0x000fc60000000000 */
[----:B------:R-:W-:Y:S05]  /*1c870*/  BRA.DIV UR4, `(.L_x_13234) ;  /* 0x0000002204e47947 */ /* 0x000fea000b800000 */
[----:B------:R-:W-:-:S13]  /*1c880*/  ELECT P6, URZ, PT ;  /* 0x00000000003f782f */ /* 0x000fda00038c0000 */
.L_x_13332:
[----:B------:R-:W-:Y:S05]  /*1c890*/  @!P6 BRA `(.L_x_12996) ;  /* 0x000000000098e947 */ /* 0x000fea0003800000 */
[----:B0-----:R-:W3:Y:S02]  /*1c8a0*/  LDL.LU R0, [R1+0x40] ;  /* 0x0000400001007983 */ /* 0x001ee40000300800 */
[----:B---3--:R-:W-:-:S04]  /*1c8b0*/  LOP3.LUT R0, R0, 0x2, RZ, 0xfc, !PT ;  /* 0x0000000200007812 */ /* 0x008fc800078efcff */
[----:B------:R-:W-:-:S13]  /*1c8c0*/  ISETP.NE.AND P0, PT, R0, 0x3, PT ;  /* 0x000000030000780c */ /* 0x000fda0003f05270 */
[----:B------:R-:W-:Y:S05]  /*1c8d0*/  @!P0 BRA `(.L_x_13235) ;  /* 0x0000000000048947 */ /* 0x000fea0003800000 */
[----:B------:R-:W-:Y:S01]  /*1c8e0*/  BPT.TRAP 0x1 ;  /* 0x000000040000795c */ /* 0x000fe20000300000 */
.L_x_13235:
        /* <DEDUP_REMOVED lines=13> */
.L_x_13333:
[----:B------:R-:W1:Y:S02]  /*1c9c0*/  SYNCS.PHASECHK.TRANS64.TRYWAIT P1, [R9+URZ], R0 ;  /* 0x00000000090075a7 */ /* 0x000e64000802017f */
[----:B-1----:R-:W-:Y:S05]  /*1c9d0*/  @!P1 BRA `(.L_x_13237) ;  /* 0x0000002000c09947 */ /* 0x002fea0003800000 */
.L_x_13334:
[----:B------:R-:W-:Y:S05]  /*1c9e0*/  @!P0 BRA `(.L_x_13238) ;  /* 0x0000000000048947 */ /* 0x000fea0003800000 */
[----:B------:R-:W-:Y:S01]  /*1c9f0*/  BPT.TRAP 0x1 ;  /* 0x000000040000795c */ /* 0x000fe20000300000 */
.L_x_13238:
[----:B------:R-:W-:-:S04]  /*1ca00*/  IMAD R29, R29, 0x8, R6 ;  /* 0x000000081d1d7824 */ /* 0x000fc800078e0206 */
[----:B------:R-:W3:Y:S02]  /*1ca10*/  SYNCS.PHASECHK.TRANS64.TRYWAIT P1, [R29+URZ+0x13260], R4 ;  /* 0x013260041d0075a7 */ /* 0x000ee4000802017f */
[----:B---3--:R-:W-:Y:S05]  /*1ca20*/  @!P1 BRA `(.L_x_13239) ;  /* 0x0000002000c09947 */ /* 0x008fea0003800000 */
.L_x_13335:
[----:B------:R-:W-:Y:S05]  /*1ca30*/  @!P0 BRA `(.L_x_13240) ;  /* 0x0000000000048947 */ /* 0x000fea0003800000 */
[----:B------:R-:W-:Y:S01]  /*1ca40*/  BPT.TRAP 0x1 ;  /* 0x000000040000795c */ /* 0x000fe20000300000 */
.L_x_13240:
[----:B------:R-:W-:-:S04]  /*1ca50*/  IMAD R7, R7, 0x8, R6 ;  /* 0x0000000807077824 */ /* 0x000fc800078e0206 */
[----:B------:R-:W4:Y:S02]  /*1ca60*/  SYNCS.PHASECHK.TRANS64.TRYWAIT P1, [R7+URZ+0x13260], R0 ;  /* 0x01326000070075a7 */ /* 0x000f24000802017f */
[----:B----4-:R-:W-:Y:S05]  /*1ca70*/  @!P1 BRA `(.L_x_13241) ;  /* 0x0000002000c09947 */ /* 0x010fea0003800000 */
.L_x_13336:
[----:B------:R-:W-:Y:S05]  /*1ca80*/  @!P0 BRA `(.L_x_13242) ;  /* 0x0000000000048947 */ /* 0x000fea0003800000 */
[----:B------:R-:W-:Y:S01]  /*1ca90*/  BPT.TRAP 0x1 ;  /* 0x000000040000795c */ /* 0x000fe20000300000 */
.L_x_13242:
[----:B------:R-:W5:Y:S02]  /*1caa0*/  SYNCS.PHASECHK.TRANS64.TRYWAIT P0, [R29+URZ+0x13280], R4 ;  /* 0x013280041d0075a7 */ /* 0x000f64000800017f */
[----:B-----5:R-:W-:Y:S05]  /*1cab0*/  @!P0 BRA `(.L_x_13243) ;  /* 0x0000002000c48947 */ /* 0x020fea0003800000 */
.L_x_13244:
[----:B------:R0:W0:Y:S02]  /*1cac0*/  SYNCS.PHASECHK.TRANS64.TRYWAIT P0, [R7+URZ+0x13280], R0 ;  /* 0x01328000070075a7 */ /* 0x000024000800017f */
[----:B0-----:R-:W-:Y:S05]  /*1cad0*/  @!P0 NANOSLEEP.SYNCS 0x989680 ;  /* 0x009896800000895d */ /* 0x001fea0003900000 */
[----:B------:R-:W0:Y:S02]  /*1cae0*/  @!P0 SYNCS.PHASECHK.TRANS64 P0, [R7+URZ+0x13280], R0 ;  /* 0x01328000070085a7 */ /* 0x000e24000800007f */
[----:B0-----:R-:W-:Y:S05]  /*1caf0*/  @!P0 BRA `(.L_x_13244) ;  /* 0xfffffffc00f08947 */ /* 0x001fea000383ffff */
.L_x_12996:
[----:B------:R-:W-:Y:S05]  /*1cb00*/  BSYNC B8 ;  /* 0x0000000000087941 */ /* 0x000fea0003800000 */
.L_x_12993:
[----:B------:R-:W-:Y:S05]  /*1cb10*/  EXIT ;  /* 0x000000000000794d */ /* 0x000fea0003800000 */
.L_x_13014:
[----:B0-----:R0:W1:Y:S02]  /*1cb20*/  SYNCS.PHASECHK.TRANS64.TRYWAIT P5, [R76+URZ+0x13290], R77 ;  /* 0x0132904d4c0075a7 */ /* 0x00106400080a017f */
[----:B-1----:R-:W-:Y:S05]  /*1cb30*/  @!P5 NANOSLEEP.SYNCS 0x989680 ;  /* 0x009896800000d95d */ /* 0x002fea0003900000 */
[----:B------:R-:W1:Y:S02]  /*1cb40*/  @!P5 SYNCS.PHASECHK.TRANS64 P5, [R76+URZ+0x13290], R77 ;  /* 0x0132904d4c00d5a7 */ /* 0x000e6400080a007f */
[----:B-1----:R-:W-:Y:S05]  /*1cb50*/  @!P5 BRA `(.L_x_13014) ;  /* 0xfffffffc00f0d947 */ /* 0x002fea000383ffff */
[----:B------:R-:W-:Y:S05]  /*1cb60*/  BRA `(.L_x_13245) ;  /* 0xfffffe5c00ac7947 */ /* 0x000fea000383ffff */
.L_x_13024:
[----:B0-----:R0:W1:Y:S02]  /*1cb70*/  SYNCS.PHASECHK.TRANS64.TRYWAIT P5, [R76+URZ+0x13290], R77 ;  /* 0x0132904d4c0075a7 */ /* 0x00106400080a017f */
[----:B-1----:R-:W-:Y:S05]  /*1cb80*/  @!P5 NANOSLEEP.SYNCS 0x989680 ;  /* 0x009896800000d95d */ /* 0x002fea0003900000 */
[----:B------:R-:W1:Y:S02]  /*1cb90*/  @!P5 SYNCS.PHASECHK.TRANS64 P5, [R76+URZ+0x13290], R77 ;  /* 0x0132904d4c00d5a7 */ /* 0x000e6400080a007f */
[----:B-1----:R-:W-:Y:S05]  /*1cba0*/  @!P5 BRA `(.L_x_13024) ;  /* 0xfffffffc00f0d947 */ /* 0x002fea000383ffff */
[----:B------:R-:W-:Y:S05]  /*1cbb0*/  BRA `(.L_x_13246) ;  /* 0xfffffe6c00f47947 */ /* 0x000fea000383ffff */
.L_x_13029:
[----:B0-----:R0:W1:Y:S02]  /*1cbc0*/  SYNCS.PHASECHK.TRANS64.TRYWAIT P1, [R76+URZ+0x13290], R77 ;  /* 0x0132904d4c0075a7 */ /* 0x001064000802017f */
[----:B-1----:R-:W-:Y:S05]  /*1cbd0*/  @!P1 NANOSLEEP.SYNCS 0x989680 ;  /* 0x009896800000995d */ /* 0x002fea0003900000 */
[----:B------:R-:W1:Y:S02]  /*1cbe0*/  @!P1 SYNCS.PHASECHK.TRANS64 P1, [R76+URZ+0x13290], R77 ;  /* 0x0132904d4c0095a7 */ /* 0x000e64000802007f */
[----:B-1----:R-:W-:Y:S05]  /*1cbf0*/  @!P1 BRA `(.L_x_13029) ;  /* 0xfffffffc00f09947 */ /* 0x002fea000383ffff */
[----:B------:R-:W-:Y:S05]  /*1cc00*/  BRA `(.L_x_13247) ;  /* 0xfffffe80001c7947 */ /* 0x000fea000383ffff */
.L_x_13033:
[----:B--2---:R2:W0:Y:S02]  /*1cc10*/  SYNCS.PHASECHK.TRANS64.TRYWAIT P0, [R76+URZ+0x132b0], R77 ;  /* 0x0132b04d4c0075a7 */ /* 0x004424000800017f */
[----:B0-----:R-:W-:Y:S05]  /*1cc20*/  @!P0 NANOSLEEP.SYNCS 0x989680 ;  /* 0x009896800000895d */ /* 0x001fea0003900000 */
[----:B------:R-:W0:Y:S02]  /*1cc30*/  @!P0 SYNCS.PHASECHK.TRANS64 P0, [R76+URZ+0x132b0], R77 ;  /* 0x0132b04d4c0085a7 */ /* 0x000e24000800007f */
[----:B0-----:R-:W-:Y:S05]  /*1cc40*/  @!P0 BRA `(.L_x_13033) ;  /* 0xfffffffc00f08947 */ /* 0x001fea000383ffff */
[----:B------:R-:W-:Y:S05]  /*1cc50*/  BRA `(.L_x_13248) ;  /* 0xfffffe80007c7947 */ /* 0x000fea000383ffff */
.L_x_13053:
[----:B------:R-:W-:Y:S01]  /*1cc60*/  BSSY B1, `(.L_x_13249) ;  /* 0x0000007000017945 */ /* 0x000fe20003800000 */
[----:B------:R-:W-:Y:S02]  /*1cc70*/  IMAD.MOV.U32 R12, RZ, RZ, RZ ;  /* 0x000000ffff0c7224 */ /* 0x000fe400078e00ff */
[----:B------:R-:W-:Y:S02]  /*1cc80*/  IMAD.MOV.U32 R11, RZ, RZ, 0x1e1f ;  /* 0x00001e1fff0b7424 */ /* 0x000fe400078e00ff */
[----:B------:R-:W-:-:S07]  /*1cc90*/  IMAD.MOV.U32 R15, RZ, RZ, -0x1 ;  /* 0xffffffffff0f7424 */ /* 0x000fce00078e00ff */
[----:B------:R-:W-:Y:S05]  /*1cca0*/  WARPSYNC.COLLECTIVE R15, `(.L_x_13250) ;  /* 0x000000000f087348 */ /* 0x000fea0003c00000 */
[----:B------:R0:W1:Y:S02]  /*1ccb0*/  SHFL.IDX P6, R14, R13, R12, R11 ;  /* 0x0000000c0d0e7389 */ /* 0x00006400000c000b */
[----:B01----:R-:W-:Y:S01]  /*1ccc0*/  ENDCOLLECTIVE ;  /* 0x000000000000791b */ /* 0x003fe20003800000 */
.L_x_13250:
[----:B------:R-:W-:Y:S05]  /*1ccd0*/  BSYNC B1 ;  /* 0x0000000000017941 */ /* 0x000fea0003800000 */
.L_x_13249:
        /* <DEDUP_REMOVED lines=8> */
.L_x_13251:
[----:B------:R-:W-:Y:S02]  /*1cd60*/  IMAD.MOV.U32 R13, RZ, RZ, R4 ;  /* 0x000000ffff0d7224 */ /* 0x000fe400078e0004 */
[----:B------:R-:W-:-:S07]  /*1cd70*/  IMAD.MOV.U32 R3, RZ, RZ, R14 ;  /* 0x000000ffff037224 */ /* 0x000fce00078e000e */
[----:B------:R-:W-:Y:S05]  /*1cd80*/  WARPSYNC.COLLECTIVE R15, `(.L_x_13252) ;  /* 0x000000000f087348 */ /* 0x000fea0003c00000 */
[----:B------:R0:W1:Y:S02]  /*1cd90*/  SHFL.IDX P6, R14, R13, R12, R11 ;  /* 0x0000000c0d0e7389 */ /* 0x00006400000c000b */
[----:B01----:R-:W-:Y:S01]  /*1cda0*/  ENDCOLLECTIVE ;  /* 0x000000000000791b */ /* 0x003fe20003800000 */
.L_x_13252:
[----:B------:R-:W-:Y:S02]  /*1cdb0*/  IMAD.MOV.U32 R13, RZ, RZ, R5 ;  /* 0x000000ffff0d7224 */ /* 0x000fe400078e0005 */
[----:B------:R-:W-:-:S07]  /*1cdc0*/  IMAD.MOV.U32 R4, RZ, RZ, R14 ;  /* 0x000000ffff047224 */ /* 0x000fce00078e000e */
[----:B------:R-:W-:Y:S05]  /*1cdd0*/  WARPSYNC.COLLECTIVE R15, `(.L_x_13253) ;  /* 0x000000000f087348 */ /* 0x000fea0003c00000 */
[----:B------:R0:W1:Y:S02]  /*1cde0*/  SHFL.IDX P6, R14, R13, R12, R11 ;  /* 0x0000000c0d0e7389 */ /* 0x00006400000c000b */
[----:B01----:R-:W-:Y:S01]  /*1cdf0*/  ENDCOLLECTIVE ;  /* 0x000000000000791b */ /* 0x003fe20003800000 */
.L_x_13253:
[----:B------:R-:W-:Y:S05]  /*1ce00*/  BRA `(.L_x_13254) ;  /* 0xfffffe9000647947 */ /* 0x000fea000383ffff */
.L_x_13057:
[----:B-1----:R1:W2:Y:S02]  /*1ce10*/  SYNCS.PHASECHK.TRANS64.TRYWAIT P0, [R16+URZ+0x13200], R5 ;  /* 0x01320005100075a7 */ /* 0x0022a4000800017f */
[----:B--2---:R-:W-:Y:S05]  /*1ce20*/  @!P0 NANOSLEEP.SYNCS 0x989680 ;  /* 0x009896800000895d */ /* 0x004fea0003900000 */
[----:B------:R-:W2:Y:S02]  /*1ce30*/  @!P0 SYNCS.PHASECHK.TRANS64 P0, [R16+URZ+0x13200], R5 ;  /* 0x01320005100085a7 */ /* 0x000ea4000800007f */
[----:B--2---:R-:W-:Y:S05]  /*1ce40*/  @!P0 BRA `(.L_x_13057) ;  /* 0xfffffffc00f08947 */ /* 0x004fea000383ffff */
[----:B------:R-:W-:Y:S05]  /*1ce50*/  BRA `(.L_x_13255) ;  /* 0xfffffe9400007947 */ /* 0x000fea000383ffff */
.L_x_13061:
[----:B------:R-:W-:Y:S01]  /*1ce60*/  BSSY B1, `(.L_x_13256) ;  /* 0x0000007000017945 */ /* 0x000fe20003800000 */
[----:B------:R-:W-:Y:S01]  /*1ce70*/  IMAD.MOV.U32 R12, RZ, RZ, RZ ;  /* 0x000000ffff0c7224 */ /* 0x000fe200078e00ff */
[----:B------:R-:W-:Y:S01]  /*1ce80*/  MOV R11, 0x1e1f ;  /* 0x00001e1f000b7802 */ /* 0x000fe20000000f00 */
[----:B------:R-:W-:-:S07]  /*1ce90*/  IMAD.MOV.U32 R15, RZ, RZ, -0x1 ;  /* 0xffffffffff0f7424 */ /* 0x000fce00078e00ff */
[----:B------:R-:W-:Y:S05]  /*1cea0*/  WARPSYNC.COLLECTIVE R15, `(.L_x_13257) ;  /* 0x000000000f087348 */ /* 0x000fea0003c00000 */
[----:B------:R0:W1:Y:S02]  /*1ceb0*/  SHFL.IDX P6, R14, R13, R12, R11 ;  /* 0x0000000c0d0e7389 */ /* 0x00006400000c000b */
[----:B01----:R-:W-:Y:S01]  /*1cec0*/  ENDCOLLECTIVE ;  /* 0x000000000000791b */ /* 0x003fe20003800000 */
.L_x_13257:
[----:B------:R-:W-:Y:S05]  /*1ced0*/  BSYNC B1 ;  /* 0x0000000000017941 */ /* 0x000fea0003800000 */
.L_x_13256:
        /* <DEDUP_REMOVED lines=8> */
.L_x_13258:
[----:B------:R-:W-:Y:S02]  /*1cf60*/  IMAD.MOV.U32 R13, RZ, RZ, R20 ;  /* 0x000000ffff0d7224 */ /* 0x000fe400078e0014 */
[----:B------:R-:W-:-:S07]  /*1cf70*/  IMAD.MOV.U32 R3, RZ, RZ, R14 ;  /* 0x000000ffff037224 */ /* 0x000fce00078e000e */
[----:B------:R-:W-:Y:S05]  /*1cf80*/  WARPSYNC.COLLECTIVE R15, `(.L_x_13259) ;  /* 0x000000000f087348 */ /* 0x000fea0003c00000 */
[----:B------:R0:W1:Y:S02]  /*1cf90*/  SHFL.IDX P6, R14, R13, R12, R11 ;  /* 0x0000000c0d0e7389 */ /* 0x00006400000c000b */
[----:B01----:R-:W-:Y:S01]  /*1cfa0*/  ENDCOLLECTIVE ;  /* 0x000000000000791b */ /* 0x003fe20003800000 */
.L_x_13259:
[----:B------:R-:W-:Y:S02]  /*1cfb0*/  IMAD.MOV.U32 R13, RZ, RZ, R4 ;  /* 0x000000ffff0d7224 */ /* 0x000fe400078e0004 */
[----:B------:R-:W-:-:S07]  /*1cfc0*/  IMAD.MOV.U32 R20, RZ, RZ, R14 ;  /* 0x000000ffff147224 */ /* 0x000fce00078e000e */
[----:B------:R-:W-:Y:S05]  /*1cfd0*/  WARPSYNC.COLLECTIVE R15, `(.L_x_13260) ;  /* 0x000000000f087348 */ /* 0x000fea0003c00000 */
[----:B------:R0:W1:Y:S02]  /*1cfe0*/  SHFL.IDX P6, R14, R13, R12, R11 ;  /* 0x0000000c0d0e7389 */ /* 0x00006400000c000b */
[----:B01----:R-:W-:Y:S01]  /*1cff0*/  ENDCOLLECTIVE ;  /* 0x000000000000791b */ /* 0x003fe20003800000 */
.L_x_13260:
[----:B------:R-:W-:Y:S05]  /*1d000*/  BRA `(.L_x_13261) ;  /* 0xfffffea400207947 */ /* 0x000fea000383ffff */
.L_x_13065:
[----:B-1----:R1:W2:Y:S02]  /*1d010*/  SYNCS.PHASECHK.TRANS64.TRYWAIT P1, [R16+URZ+0x13200], R21 ;  /* 0x01320015100075a7 */ /* 0x0022a4000802017f */
[----:B--2---:R-:W-:Y:S05]  /*1d020*/  @!P1 NANOSLEEP.SYNCS 0x989680 ;  /* 0x009896800000995d */ /* 0x004fea0003900000 */
[----:B------:R-:W2:Y:S02]  /*1d030*/  @!P1 SYNCS.PHASECHK.TRANS64 P1, [R16+URZ+0x13200], R21 ;  /* 0x01320015100095a7 */ /* 0x000ea4000802007f */
[----:B--2---:R-:W-:Y:S05]  /*1d040*/  @!P1 BRA `(.L_x_13065) ;  /* 0xfffffffc00f09947 */ /* 0x004fea000383ffff */
[----:B------:R-:W-:Y:S05]  /*1d050*/  BRA `(.L_x_13262) ;  /* 0xfffffea400947947 */ /* 0x000fea000383ffff */
.L_x_13069:
[----:B-1----:R1:W2:Y:S02]  /*1d060*/  SYNCS.PHASECHK.TRANS64.TRYWAIT P0, [R0+URZ+0x13230], R5 ;  /* 0x01323005000075a7 */ /* 0x0022a4000800017f */
[----:B--2---:R-:W-:Y:S05]  /*1d070*/  @!P0 NANOSLEEP.SYNCS 0x989680 ;  /* 0x009896800000895d */ /* 0x004fea0003900000 */
[----:B------:R-:W2:Y:S02]  /*1d080*/  @!P0 SYNCS.PHASECHK.TRANS64 P0, [R0+URZ+0x13230], R5 ;  /* 0x01323005000085a7 */ /* 0x000ea4000800007f */
[----:B--2---:R-:W-:Y:S05]  /*1d090*/  @!P0 BRA `(.L_x_13069) ;  /* 0xfffffffc00f08947 */ /* 0x004fea000383ffff */
[----:B------:R-:W-:Y:S05]  /*1d0a0*/  BRA `(.L_x_13068) ;  /* 0xfffffeb400e47947 */ /* 0x000fea000383ffff */
.L_x_13076:
[----:B-1----:R1:W2:Y:S02]  /*1d0b0*/  SYNCS.PHASECHK.TRANS64.TRYWAIT P2, [R3+URZ+0x13230], R10 ;  /* 0x0132300a030075a7 */ /* 0x0022a4000804017f */
[----:B--2---:R-:W-:Y:S05]  /*1d0c0*/  @!P2 NANOSLEEP.SYNCS 0x989680 ;  /* 0x009896800000a95d */ /* 0x004fea0003900000 */
[----:B------:R-:W2:Y:S02]  /*1d0d0*/  @!P2 SYNCS.PHASECHK.TRANS64 P2, [R3+URZ+0x13230], R10 ;  /* 0x0132300a0300a5a7 */ /* 0x000ea4000804007f */
[----:B--2---:R-:W-:Y:S05]  /*1d0e0*/  @!P2 BRA `(.L_x_13076) ;  /* 0xfffffffc00f0a947 */ /* 0x004fea000383ffff */
[----:B------:R-:W-:Y:S05]  /*1d0f0*/  BRA `(.L_x_13075) ;  /* 0xfffffeec00b07947 */ /* 0x000fea000383ffff */
.L_x_13081:
[----:B-1----:R1:W2:Y:S02]  /*1d100*/  SYNCS.PHASECHK.TRANS64.TRYWAIT P2, [R15+URZ+0x13250], R9 ;  /* 0x013250090f0075a7 */ /* 0x0022a4000804017f */
[----:B--2---:R-:W-:Y:S05]  /*1d110*/  @!P2 NANOSLEEP.SYNCS 0x989680 ;  /* 0x009896800000a95d */ /* 0x004fea0003900000 */
[----:B------:R-:W2:Y:S02]  /*1d120*/  @!P2 SYNCS.PHASECHK.TRANS64 P2, [R15+URZ+0x13250], R9 ;  /* 0x013250090f00a5a7 */ /* 0x000ea4000804007f */
[----:B--2---:R-:W-:Y:S05]  /*1d130*/  @!P2 BRA `(.L_x_13081) ;  /* 0xfffffffc00f0a947 */ /* 0x004fea000383ffff */
[----:B------:R-:W-:Y:S05]  /*1d140*/  BRA `(.L_x_13080) ;  /* 0xfffffef400207947 */ /* 0x000fea000383ffff */
.L_x_13090:
[----:B-1----:R1:W2:Y:S02]  /*1d150*/  SYNCS.PHASECHK.TRANS64.TRYWAIT P0, [R10+URZ+0x13230], R11 ;  /* 0x0132300b0a0075a7 */ /* 0x0022a4000800017f */
[----:B--2---:R-:W-:Y:S05]  /*1d160*/  @!P0 NANOSLEEP.SYNCS 0x989680 ;  /* 0x009896800000895d */ /* 0x004fea0003900000 */
[----:B------:R-:W2:Y:S02]  /*1d170*/  @!P0 SYNCS.PHASECHK.TRANS64 P0, [R10+URZ+0x13230], R11 ;  /* 0x0132300b0a0085a7 */ /* 0x000ea4000800007f */
[----:B--2---:R-:W-:Y:S05]  /*1d180*/  @!P0 BRA `(.L_x_13090) ;  /* 0xfffffffc00f08947 */ /* 0x004fea000383ffff */
[----:B------:R-:W-:Y:S05]  /*1d190*/  BRA `(.L_x_13089) ;  /* 0xffffff2800407947 */ /* 0x000fea000383ffff */
.L_x_13095:
[----:B-1----:R1:W2:Y:S02]  /*1d1a0*/  SYNCS.PHASECHK.TRANS64.TRYWAIT P0, [R13+URZ+0x13250], R9 ;  /* 0x013250090d0075a7 */ /* 0x0022a4000800017f */
[----:B--2---:R-:W-:Y:S05]  /*1d1b0*/  @!P0 NANOSLEEP.SYNCS 0x989680 ;  /* 0x009896800000895d */ /* 0x004fea0003900000 */
[----:B------:R-:W2:Y:S02]  /*1d1c0*/  @!P0 SYNCS.PHASECHK.TRANS64 P0, [R13+URZ+0x13250], R9 ;  /* 0x013250090d0085a7 */ /* 0x000ea4000800007f */
[----:B--2---:R-:W-:Y:S05]  /*1d1d0*/  @!P0 BRA `(.L_x_13095) ;  /* 0xfffffffc00f08947 */ /* 0x004fea000383ffff */
[----:B------:R-:W-:Y:S05]  /*1d1e0*/  BRA `(.L_x_13094) ;  /* 0xffffff2c00b07947 */ /* 0x000fea000383ffff */
.L_x_13102:
[----:B--2---:R2:W3:Y:S02]  /*1d1f0*/  SYNCS.PHASECHK.TRANS64.TRYWAIT P0, [R8+URZ+0x13250], R3 ;  /* 0x01325003080075a7 */ /* 0x0044e4000800017f */
[----:B---3--:R-:W-:Y:S05]  /*1d200*/  @!P0 NANOSLEEP.SYNCS 0x989680 ;  /* 0x009896800000895d */ /* 0x008fea0003900000 */
[----:B------:R-:W3:Y:S02]  /*1d210*/  @!P0 SYNCS.PHASECHK.TRANS64 P0, [R8+URZ+0x13250], R3 ;  /* 0x01325003080085a7 */ /* 0x000ee4000800007f */
[----:B---3--:R-:W-:Y:S05]  /*1d220*/  @!P0 BRA `(.L_x_13102) ;  /* 0xfffffffc00f08947 */ /* 0x008fea000383ffff */
[----:B------:R-:W-:Y:S05]  /*1d230*/  BRA `(.L_x_13101) ;  /* 0xffffff5400ac7947 */ /* 0x000fea000383ffff */
.L_x_13132:
        /* <DEDUP_REMOVED lines=11> */
.L_x_13264:
[----:B------:R-:W-:Y:S05]  /*1d2f0*/  BSYNC B1 ;  /* 0x0000000000017941 */ /* 0x000fea0003800000 */
.L_x_13263:
[----:B------:R-:W-:Y:S05]  /*1d300*/  BRA `(.L_x_13265) ;  /* 0xffffffa400807947 */ /* 0x000fea000383ffff */
.L_x_13134:
[----:B------:R-:W-:Y:S01]  /*1d310*/  BSSY B1, `(.L_x_13266) ;  /* 0x0000006000017945 */ /* 0x000fe20003800000 */
[----:B------:R-:W-:-:S07]  /*1d320*/  IMAD.MOV.U32 R15, RZ, RZ, -0x1 ;  /* 0xffffffffff0f7424 */ /* 0x000fce00078e00ff */
[----:B012---:R-:W-:Y:S05]  /*1d330*/  WARPSYNC.COLLECTIVE R15, `(.L_x_13267) ;  /* 0x000000000f0c7348 */ /* 0x007fea0003c00000 */
[----:B------:R-:W-:Y:S02]  /*1d340*/  ELECT P6, UR62, PT ;  /* 0x00000000003e782f */ /* 0x000fe400038c0000 */
[----:B------:R-:W-:Y:S01]  /*1d350*/  MOV R14, UR62 ;  /* 0x0000003e000e7c02 */ /* 0x000fe20008000f00 */
[----:B012---:R-:W-:Y:S10]  /*1d360*/  ENDCOLLECTIVE ;  /* 0x000000000000791b */ /* 0x007ff40003800000 */
.L_x_13267:
[----:B------:R-:W-:Y:S05]  /*1d370*/  BSYNC B1 ;  /* 0x0000000000017941 */ /* 0x000fea0003800000 */
.L_x_13266:
[----:B------:R-:W-:Y:S05]  /*1d380*/  BRA `(.L_x_13133) ;  /* 0xffffffa400787947 */ /* 0x000fea000383ffff */
.L_x_13136:
[----:B-1----:R1:W3:Y:S02]  /*1d390*/  SYNCS.PHASECHK.TRANS64.TRYWAIT P0, [R17+URZ+0x13220], R6 ;  /* 0x01322006110075a7 */ /* 0x0022e4000800017f */
[----:B---3--:R-:W-:Y:S05]  /*1d3a0*/  @!P0 NANOSLEEP.SYNCS 0x989680 ;  /* 0x009896800000895d */ /* 0x008fea0003900000 */
[----:B------:R-:W3:Y:S02]  /*1d3b0*/  @!P0 SYNCS.PHASECHK.TRANS64 P0, [R17+URZ+0x13220], R6 ;  /* 0x01322006110085a7 */ /* 0x000ee4000800007f */
[----:B---3--:R-:W-:Y:S05]  /*1d3c0*/  @!P0 BRA `(.L_x_13136) ;  /* 0xfffffffc00f08947 */ /* 0x008fea000383ffff */
[----:B------:R-:W-:Y:S05]  /*1d3d0*/  BRA `(.L_x_13268) ;  /* 0xffffffa400887947 */ /* 0x000fea000383ffff */
.L_x_13140:
[----:B-1----:R1:W3:Y:S02]  /*1d3e0*/  SYNCS.PHASECHK.TRANS64.TRYWAIT P0, [R6+URZ+0x132a0], R10 ;  /* 0x0132a00a060075a7 */ /* 0x0022e4000800017f */
[----:B---3--:R-:W-:Y:S05]  /*1d3f0*/  @!P0 NANOSLEEP.SYNCS 0x989680 ;  /* 0x009896800000895d */ /* 0x008fea0003900000 */
[----:B------:R-:W3:Y:S02]  /*1d400*/  @!P0 SYNCS.PHASECHK.TRANS64 P0, [R6+URZ+0x132a0], R10 ;  /* 0x0132a00a060085a7 */ /* 0x000ee4000800007f */
[----:B---3--:R-:W-:Y:S05]  /*1d410*/  @!P0 BRA `(.L_x_13140) ;  /* 0xfffffffc00f08947 */ /* 0x008fea000383ffff */
[----:B------:R-:W-:Y:S05]  /*1d420*/  BRA `(.L_x_13269) ;  /* 0xffffffa400a87947 */ /* 0x000fea000383ffff */
.L_x_13145:
[----:B--2---:R2:W3:Y:S02]  /*1d430*/  SYNCS.PHASECHK.TRANS64.TRYWAIT P0, [R6+URZ+0x132c0], R10 ;  /* 0x0132c00a060075a7 */ /* 0x0044e4000800017f */
[----:B---3--:R-:W-:Y:S05]  /*1d440*/  @!P0 NANOSLEEP.SYNCS 0x989680 ;  /* 0x009896800000895d */ /* 0x008fea0003900000 */
[----:B------:R-:W3:Y:S02]  /*1d450*/  @!P0 SYNCS.PHASECHK.TRANS64 P0, [R6+URZ+0x132c0], R10 ;  /* 0x0132c00a060085a7 */ /* 0x000ee4000800007f */
[----:B---3--:R-:W-:Y:S05]  /*1d460*/  @!P0 BRA `(.L_x_13145) ;  /* 0xfffffffc00f08947 */ /* 0x008fea000383ffff */
[----:B------:R-:W-:Y:S05]  /*1d470*/  BRA `(.L_x_13270) ;  /* 0xffffffa800287947 */ /* 0x000fea000383ffff */
.L_x_13152:
[----:B-1----:R1:W3:Y:S02]  /*1d480*/  SYNCS.PHASECHK.TRANS64.TRYWAIT P1, [R6+URZ+0x132a0], R7 ;  /* 0x0132a007060075a7 */ /* 0x0022e4000802017f */
[----:B---3--:R-:W-:Y:S05]  /*1d490*/  @!P1 NANOSLEEP.SYNCS 0x989680 ;  /* 0x009896800000995d */ /* 0x008fea0003900000 */
[----:B------:R-:W3:Y:S02]  /*1d4a0*/  @!P1 SYNCS.PHASECHK.TRANS64 P1, [R6+URZ+0x132a0], R7 ;  /* 0x0132a007060095a7 */ /* 0x000ee4000802007f */
[----:B---3--:R-:W-:Y:S05]  /*1d4b0*/  @!P1 BRA `(.L_x_13152) ;  /* 0xfffffffc00f09947 */ /* 0x008fea000383ffff */
[----:B------:R-:W-:Y:S05]  /*1d4c0*/  BRA `(.L_x_13271) ;  /* 0xffffffa800fc7947 */ /* 0x000fea000383ffff */
.L_x_13157:
[----:B--2---:R2:W3:Y:S02]  /*1d4d0*/  SYNCS.PHASECHK.TRANS64.TRYWAIT P1, [R6+URZ+0x132c0], R7 ;  /* 0x0132c007060075a7 */ /* 0x0044e4000802017f */
[----:B---3--:R-:W-:Y:S05]  /*1d4e0*/  @!P1 NANOSLEEP.SYNCS 0x989680 ;  /* 0x009896800000995d */ /* 0x008fea0003900000 */
[----:B------:R-:W3:Y:S02]  /*1d4f0*/  @!P1 SYNCS.PHASECHK.TRANS64 P1, [R6+URZ+0x132c0], R7 ;  /* 0x0132c007060095a7 */ /* 0x000ee4000802007f */
[----:B---3--:R-:W-:Y:S05]  /*1d500*/  @!P1 BRA `(.L_x_13157) ;  /* 0xfffffffc00f09947 */ /* 0x008fea000383ffff */
[----:B------:R-:W-:Y:S05]  /*1d510*/  BRA `(.L_x_13272) ;  /* 0xffffffac00787947 */ /* 0x000fea000383ffff */
.L_x_13174:
[----:B------:R-:W1:Y:S01]  /*1d520*/  S2R R20, SR_TID.X ;  /* 0x0000000000147919 */ /* 0x000e620000002100 */
[----:B------:R-:W-:Y:S01]  /*1d530*/  BSSY B0, `(.L_x_13273) ;  /* 0x000000a000007945 */ /* 0x000fe20003800000 */
[----:B------:R-:W-:Y:S02]  /*1d540*/  IMAD.MOV.U32 R12, RZ, RZ, RZ ;  /* 0x000000ffff0c7224 */ /* 0x000fe400078e00ff */
[----:B--2---:R-:W-:Y:S02]  /*1d550*/  IMAD.MOV.U32 R11, RZ, RZ, 0x1f ;  /* 0x0000001fff0b7424 */ /* 0x004fe400078e00ff */
[----:B------:R-:W-:Y:S01]  /*1d560*/  IMAD.MOV.U32 R15, RZ, RZ, -0x1 ;  /* 0xffffffffff0f7424 */ /* 0x000fe200078e00ff */
[----:B-1----:R-:W-:-:S04]  /*1d570*/  SHF.R.U32.HI R20, RZ, 0x5, R20 ;  /* 0x00000005ff147819 */ /* 0x002fc80000011614 */
[----:B------:R-:W-:-:S05]  /*1d580*/  LOP3.LUT R20, R20, 0x3, RZ, 0xc0, !PT ;  /* 0x0000000314147812 */ /* 0x000fca00078ec0ff */
[----:B------:R-:W-:-:S07]  /*1d590*/  IMAD.MOV.U32 R13, RZ, RZ, R20 ;  /* 0x000000ffff0d7224 */ /* 0x000fce00078e0014 */
[----:B0--3--:R-:W-:Y:S05]  /*1d5a0*/  WARPSYNC.COLLECTIVE R15, `(.L_x_13274) ;  /* 0x000000000f087348 */ /* 0x009fea0003c00000 */
[----:B------:R1:W2:Y:S02]  /*1d5b0*/  SHFL.IDX P6, R14, R13, R12, R11 ;  /* 0x0000000c0d0e7389 */ /* 0x0002a400000c000b */
[----:B0123--:R-:W-:Y:S01]  /*1d5c0*/  ENDCOLLECTIVE ;  /* 0x000000000000791b */ /* 0x00ffe20003800000 */
.L_x_13274:
[----:B------:R-:W-:Y:S05]  /*1d5d0*/  BSYNC B0 ;  /* 0x0000000000007941 */ /* 0x000fea0003800000 */
.L_x_13273:
[----:B------:R-:W-:Y:S05]  /*1d5e0*/  BRA `(.L_x_13275) ;  /* 0xffffffb800b87947 */ /* 0x000fea000383ffff */
.L_x_13176:
[----:B------:R-:W-:Y:S01]  /*1d5f0*/  BSSY B0, `(.L_x_13276) ;  /* 0x0000006000007945 */ /* 0x000fe20003800000 */
[----:B------:R-:W-:-:S07]  /*1d600*/  IMAD.MOV.U32 R15, RZ, RZ, -0x1 ;  /* 0xffffffffff0f7424 */ /* 0x000fce00078e00ff */
[----:B0123--:R-:W-:Y:S05]  /*1d610*/  WARPSYNC.COLLECTIVE R15, `(.L_x_13277) ;  /* 0x000000000f0c7348 */ /* 0x00ffea0003c00000 */
[----:B------:R-:W-:Y:S02]  /*1d620*/  ELECT P6, UR62, PT ;  /* 0x00000000003e782f */ /* 0x000fe400038c0000 */
[----:B------:R-:W-:Y:S01]  /*1d630*/  MOV R14, UR62 ;  /* 0x0000003e000e7c02 */ /* 0x000fe20008000f00 */
[----:B0123--:R-:W-:Y:S10]  /*1d640*/  ENDCOLLECTIVE ;  /* 0x000000000000791b */ /* 0x00fff40003800000 */
.L_x_13277:
[----:B------:R-:W-:Y:S05]  /*1d650*/  BSYNC B0 ;  /* 0x0000000000007941 */ /* 0x000fea0003800000 */
.L_x_13276:
[----:B------:R-:W-:Y:S05]  /*1d660*/  BRA `(.L_x_13278) ;  /* 0xffffffb800b87947 */ /* 0x000fea000383ffff */
.L_x_13178:
[----:B-1----:R1:W4:Y:S02]  /*1d670*/  SYNCS.PHASECHK.TRANS64.TRYWAIT P0, [R4+URZ+0x13280], R3 ;  /* 0x01328003040075a7 */ /* 0x002324000800017f */
[----:B----4-:R-:W-:Y:S05]  /*1d680*/  @!P0 NANOSLEEP.SYNCS 0x989680 ;  /* 0x009896800000895d */ /* 0x010fea0003900000 */
[----:B------:R-:W4:Y:S02]  /*1d690*/  @!P0 SYNCS.PHASECHK.TRANS64 P0, [R4+URZ+0x13280], R3 ;  /* 0x01328003040085a7 */ /* 0x000f24000800007f */
[----:B----4-:R-:W-:Y:S05]  /*1d6a0*/  @!P0 BRA `(.L_x_13178) ;  /* 0xfffffffc00f08947 */ /* 0x010fea000383ffff */
[----:B------:R-:W-:Y:S05]  /*1d6b0*/  BRA `(.L_x_13279) ;  /* 0xffffffbc00207947 */ /* 0x000fea000383ffff */
.L_x_13180:
[----:B0-----:R0:W4:Y:S02]  /*1d6c0*/  SYNCS.PHASECHK.TRANS64.TRYWAIT P0, [R4+URZ+0x13240], R3 ;  /* 0x01324003040075a7 */ /* 0x001124000800017f */
[----:B----4-:R-:W-:Y:S05]  /*1d6d0*/  @!P0 NANOSLEEP.SYNCS 0x989680 ;  /* 0x009896800000895d */ /* 0x010fea0003900000 */
[----:B------:R-:W4:Y:S02]  /*1d6e0*/  @!P0 SYNCS.PHASECHK.TRANS64 P0, [R4+URZ+0x13240], R3 ;  /* 0x01324003040085a7 */ /* 0x000f24000800007f */
[----:B----4-:R-:W-:Y:S05]  /*1d6f0*/  @!P0 BRA `(.L_x_13180) ;  /* 0xfffffffc00f08947 */ /* 0x010fea000383ffff */
[----:B------:R-:W-:Y:S05]  /*1d700*/  BRA `(.L_x_13280) ;  /* 0xffffffbc00747947 */ /* 0x000fea000383ffff */
.L_x_13184:
        /* <DEDUP_REMOVED lines=12> */
.L_x_13281:
[----:B------:R-:W-:Y:S02]  /*1d7d0*/  IMAD.MOV.U32 R13, RZ, RZ, R0 ;  /* 0x000000ffff0d7224 */ /* 0x000fe400078e0000 */
[----:B------:R-:W-:-:S07]  /*1d7e0*/  IMAD.MOV.U32 R6, RZ, RZ, R14 ;  /* 0x000000ffff067224 */ /* 0x000fce00078e000e */
[----:B------:R-:W-:Y:S05]  /*1d7f0*/  WARPSYNC.COLLECTIVE R15, `(.L_x_13282) ;  /* 0x000000000f087348 */ /* 0x000fea0003c00000 */
[----:B------:R0:W1:Y:S02]  /*1d800*/  SHFL.IDX P6, R14, R13, R12, R11 ;  /* 0x0000000c0d0e7389 */ /* 0x00006400000c000b */
[----:B01----:R-:W-:Y:S01]  /*1d810*/  ENDCOLLECTIVE ;  /* 0x000000000000791b */ /* 0x003fe20003800000 */
.L_x_13282:
[----:B------:R-:W-:Y:S02]  /*1d820*/  IMAD.MOV.U32 R13, RZ, RZ, R4 ;  /* 0x000000ffff0d7224 */ /* 0x000fe400078e0004 */
[----:B------:R-:W-:Y:S02]  /*1d830*/  IMAD.MOV.U32 R12, RZ, RZ, 0x1 ;  /* 0x00000001ff0c7424 */ /* 0x000fe400078e00ff */
[----:B------:R-:W-:-:S07]  /*1d840*/  IMAD.MOV.U32 R7, RZ, RZ, R14 ;  /* 0x000000ffff077224 */ /* 0x000fce00078e000e */
[----:B------:R-:W-:Y:S05]  /*1d850*/  WARPSYNC.COLLECTIVE R15, `(.L_x_13283) ;  /* 0x000000000f087348 */ /* 0x000fea0003c00000 */
[----:B------:R0:W1:Y:S02]  /*1d860*/  SHFL.IDX P6, R14, R13, R12, R11 ;  /* 0x0000000c0d0e7389 */ /* 0x00006400000c000b */
[----:B01----:R-:W-:Y:S01]  /*1d870*/  ENDCOLLECTIVE ;  /* 0x000000000000791b */ /* 0x003fe20003800000 */
.L_x_13283:
        /* <DEDUP_REMOVED lines=15> */
.L_x_13284:
[----:B------:R-:W-:Y:S02]  /*1d970*/  IMAD.MOV.U32 R13, RZ, RZ, R4 ;  /* 0x000000ffff0d7224 */ /* 0x000fe400078e0004 */
[----:B------:R-:W-:Y:S02]  /*1d980*/  IMAD.MOV.U32 R12, RZ, RZ, 0x2 ;  /* 0x00000002ff0c7424 */ /* 0x000fe400078e00ff */
[----:B------:R-:W-:-:S07]  /*1d990*/  IMAD.MOV.U32 R7, RZ, RZ, R14 ;  /* 0x000000ffff077224 */ /* 0x000fce00078e000e */
[----:B------:R-:W-:Y:S05]  /*1d9a0*/  WARPSYNC.COLLECTIVE R15, `(.L_x_13285) ;  /* 0x000000000f087348 */ /* 0x000fea0003c00000 */
[----:B------:R0:W1:Y:S02]  /*1d9b0*/  SHFL.IDX P6, R14, R13, R12, R11 ;  /* 0x0000000c0d0e7389 */ /* 0x00006400000c000b */
[----:B01----:R-:W-:Y:S01]  /*1d9c0*/  ENDCOLLECTIVE ;  /* 0x000000000000791b */ /* 0x003fe20003800000 */
.L_x_13285:
        /* <DEDUP_REMOVED lines=16> */
.L_x_13286:
[----:B------:R-:W-:Y:S02]  /*1dad0*/  IMAD.MOV.U32 R13, RZ, RZ, R4 ;  /* 0x000000ffff0d7224 */ /* 0x000fe400078e0004 */
[----:B------:R-:W-:Y:S02]  /*1dae0*/  IMAD.MOV.U32 R12, RZ, RZ, 0x3 ;  /* 0x00000003ff0c7424 */ /* 0x000fe400078e00ff */
[----:B------:R-:W-:-:S07]  /*1daf0*/  IMAD.MOV.U32 R7, RZ, RZ, R14 ;  /* 0x000000ffff077224 */ /* 0x000fce00078e000e */
[----:B------:R-:W-:Y:S05]  /*1db00*/  WARPSYNC.COLLECTIVE R15, `(.L_x_13287) ;  /* 0x000000000f087348 */ /* 0x000fea0003c00000 */
[----:B------:R0:W1:Y:S02]  /*1db10*/  SHFL.IDX P6, R14, R13, R12, R11 ;  /* 0x0000000c0d0e7389 */ /* 0x00006400000c000b */
[----:B01----:R-:W-:Y:S01]  /*1db20*/  ENDCOLLECTIVE ;  /* 0x000000000000791b */ /* 0x003fe20003800000 */
.L_x_13287:
[----:B------:R-:W-:-:S05]  /*1db30*/  @!P1 IADD3 R7, P2, R20, R7, RZ ;  /* 0x0000000714079210 */ /* 0x000fca0007f5e0ff */
[----:B------:R-:W-:-:S05]  /*1db40*/  @!P1 IMAD.X R6, RZ, RZ, R6, P2 ;  /* 0x000000ffff069224 */ /* 0x000fca00010e0606 */
[----:B------:R-:W-:Y:S02]  /*1db50*/  @!P1 LOP3.LUT R7, R7, R6, RZ, 0x3c, !PT ;  /* 0x0000000607079212 */ /* 0x000fe400078e3cff */
[----:B------:R-:W-:Y:S01]  /*1db60*/  MOV R13, R0 ;  /* 0x00000000000d7202 */ /* 0x000fe20000000f00 */
[----:B------:R-:W-:Y:S01]  /*1db70*/  VIADD R0, R25, 0x60 ;  /* 0x0000006019007836 */ /* 0x000fe20000000000 */
[----:B------:R-:W-:-:S04]  /*1db80*/  @!P1 LOP3.LUT R6, R7, R6, RZ, 0x3c, !PT ;  /* 0x0000000607069212 */ /* 0x000fc800078e3cff */
[----:B------:R-:W-:Y:S01]  /*1db90*/  @!P1 LOP3.LUT R7, R7, R6, RZ, 0x3c, !PT ;  /* 0x0000000607079212 */ /* 0x000fe200078e3cff */
[----:B------:R-:W-:-:S07]  /*1dba0*/  IMAD.MOV.U32 R4, RZ, RZ, R14 ;  /* 0x000000ffff047224 */ /* 0x000fce00078e000e */
[----:B------:R-:W-:Y:S05]  /*1dbb0*/  WARPSYNC.COLLECTIVE R15, `(.L_x_13288) ;  /* 0x000000000f087348 */ /* 0x000fea0003c00000 */
[----:B------:R0:W1:Y:S02]  /*1dbc0*/  SHFL.IDX P6, R14, R13, R12, R11 ;  /* 0x0000000c0d0e7389 */ /* 0x00006400000c000b */
[----:B01----:R-:W-:Y:S01]  /*1dbd0*/  ENDCOLLECTIVE ;  /* 0x000000000000791b */ /* 0x003fe20003800000 */
.L_x_13288:
[----:B------:R-:W-:Y:S01]  /*1dbe0*/  @!PT LDS RZ, [RZ] ;  /* 0x00000000fffff984 */ /* 0x000fe20000000800 */
[----:B------:R-:W-:Y:S01]  /*1dbf0*/  @!PT LDS RZ, [RZ] ;  /* 0x00000000fffff984 */ /* 0x000fe20000000800 */
[----:B------:R-:W-:Y:S01]  /*1dc00*/  @!PT LDS RZ, [RZ] ;  /* 0x00000000fffff984 */ /* 0x000fe20000000800 */
[----:B------:R0:W-:Y:S01]  /*1dc10*/  @!P1 LDGSTS.E.BYPASS.LTC128B.128 [R10+0xc000], desc[UR40][R6.64], !P0 ;  /* 0x0c000000060a9fae */ /* 0x0001e2000c101d68 */
[----:B------:R-:W-:Y:S01]  /*1dc20*/  ISETP.GE.AND P1, PT, R0, R5, PT ;  /* 0x000000050000720c */ /* 0x000fe20003f26270 */
[----:B------:R-:W-:Y:S02]  /*1dc30*/  IMAD.MOV.U32 R13, RZ, RZ, R3 ;  /* 0x000000ffff0d7224 */ /* 0x000fe400078e0003 */
[----:B------:R-:W-:Y:S02]  /*1dc40*/  IMAD.MOV.U32 R12, RZ, RZ, RZ ;  /* 0x000000ffff0c7224 */ /* 0x000fe400078e00ff */
[----:B0-----:R-:W-:-:S08]  /*1dc50*/  IMAD.MOV.U32 R6, RZ, RZ, R14 ;  /* 0x000000ffff067224 */ /* 0x001fd000078e000e */
[----:B------:R-:W-:Y:S05]  /*1dc60*/  WARPSYNC.COLLECTIVE R15, `(.L_x_13289) ;  /* 0x000000000f087348 */ /* 0x000fea0003c00000 */
[----:B------:R0:W1:Y:S02]  /*1dc70*/  SHFL.IDX P6, R14, R13, R12, R11 ;  /* 0x0000000c0d0e7389 */ /* 0x00006400000c000b */
[----:B01----:R-:W-:Y:S01]  /*1dc80*/  ENDCOLLECTIVE ;  /* 0x000000000000791b */ /* 0x003fe20003800000 */
.L_x_13289:
        /* <DEDUP_REMOVED lines=14> */
.L_x_13290:
[----:B------:R-:W-:Y:S02]  /*1dd70*/  IMAD.MOV.U32 R13, RZ, RZ, R3 ;  /* 0x000000ffff0d7224 */ /* 0x000fe400078e0003 */
[----:B------:R-:W-:Y:S02]  /*1dd80*/  IMAD.MOV.U32 R12, RZ, RZ, 0x1 ;  /* 0x00000001ff0c7424 */ /* 0x000fe400078e00ff */
[----:B------:R-:W-:-:S07]  /*1dd90*/  IMAD.MOV.U32 R8, RZ, RZ, R14 ;  /* 0x000000ffff087224 */ /* 0x000fce00078e000e */
[----:B------:R-:W-:Y:S05]  /*1dda0*/  WARPSYNC.COLLECTIVE R15, `(.L_x_13291) ;  /* 0x000000000f087348 */ /* 0x000fea0003c00000 */
[----:B------:R0:W1:Y:S02]  /*1ddb0*/  SHFL.IDX P6, R14, R13, R12, R11 ;  /* 0x0000000c0d0e7389 */ /* 0x00006400000c000b */
[----:B01----:R-:W-:Y:S01]  /*1ddc0*/  ENDCOLLECTIVE ;  /* 0x000000000000791b */ /* 0x003fe20003800000 */
.L_x_13291:
        /* <DEDUP_REMOVED lines=12> */
.L_x_13292:
[----:B------:R-:W-:Y:S01]  /*1de90*/  IMAD.MOV.U32 R2, RZ, RZ, R14 ;  /* 0x000000ffff027224 */ /* 0x000fe200078e000e */
[----:B------:R-:W-:Y:S06]  /*1dea0*/  BRA `(.L_x_13293) ;  /* 0xffffffc000787947 */ /* 0x000fec000383ffff */
.L_x_13187:
[----:B-1----:R1:W2:Y:S02]  /*1deb0*/  SYNCS.PHASECHK.TRANS64.TRYWAIT P0, [R17+URZ+0x13220], R0 ;  /* 0x01322000110075a7 */ /* 0x0022a4000800017f */
[----:B--2---:R-:W-:Y:S05]  /*1dec0*/  @!P0 NANOSLEEP.SYNCS 0x989680 ;  /* 0x009896800000895d */ /* 0x004fea0003900000 */
[----:B------:R-:W2:Y:S02]  /*1ded0*/  @!P0 SYNCS.PHASECHK.TRANS64 P0, [R17+URZ+0x13220], R0 ;  /* 0x01322000110085a7 */ /* 0x000ea4000800007f */
[----:B--2---:R-:W-:Y:S05]  /*1dee0*/  @!P0 BRA `(.L_x_13187) ;  /* 0xfffffffc00f08947 */ /* 0x004fea000383ffff */
[----:B------:R-:W-:Y:S05]  /*1def0*/  BRA `(.L_x_13294) ;  /* 0xffffffc000d47947 */ /* 0x000fea000383ffff */
.L_x_13193:
[----:B0-----:R0:W3:Y:S02]  /*1df00*/  SYNCS.PHASECHK.TRANS64.TRYWAIT P0, [R6+URZ+0x13280], R5 ;  /* 0x01328005060075a7 */ /* 0x0010e4000800017f */
[----:B---3--:R-:W-:Y:S05]  /*1df10*/  @!P0 NANOSLEEP.SYNCS 0x989680 ;  /* 0x009896800000895d */ /* 0x008fea0003900000 */
[----:B------:R-:W3:Y:S02]  /*1df20*/  @!P0 SYNCS.PHASECHK.TRANS64 P0, [R6+URZ+0x13280], R5 ;  /* 0x01328005060085a7 */ /* 0x000ee4000800007f */
[----:B---3--:R-:W-:Y:S05]  /*1df30*/  @!P0 BRA `(.L_x_13193) ;  /* 0xfffffffc00f08947 */ /* 0x008fea000383ffff */
[----:B------:R-:W-:Y:S05]  /*1df40*/  BRA `(.L_x_13295) ;  /* 0xffffffc400847947 */ /* 0x000fea000383ffff */
.L_x_13198:
[----:B-1----:R1:W3:Y:S02]  /*1df50*/  SYNCS.PHASECHK.TRANS64.TRYWAIT P0, [R6+URZ+0x13240], R5 ;  /* 0x01324005060075a7 */ /* 0x0022e4000800017f */
[----:B---3--:R-:W-:Y:S05]  /*1df60*/  @!P0 NANOSLEEP.SYNCS 0x989680 ;  /* 0x009896800000895d */ /* 0x008fea0003900000 */
[----:B------:R-:W3:Y:S02]  /*1df70*/  @!P0 SYNCS.PHASECHK.TRANS64 P0, [R6+URZ+0x13240], R5 ;  /* 0x01324005060085a7 */ /* 0x000ee4000800007f */
[----:B---3--:R-:W-:Y:S05]  /*1df80*/  @!P0 BRA `(.L_x_13198) ;  /* 0xfffffffc00f08947 */ /* 0x008fea000383ffff */
[----:B------:R-:W-:Y:S05]  /*1df90*/  BRA `(.L_x_13296) ;  /* 0xffffffc800007947 */ /* 0x000fea000383ffff */
.L_x_13204:
[----:B---3--:R3:W4:Y:S02]  /*1dfa0*/  SYNCS.PHASECHK.TRANS64.TRYWAIT P0, [R3+URZ+0x13270], R4 ;  /* 0x01327004030075a7 */ /* 0x008724000800017f */
[----:B----4-:R-:W-:Y:S05]  /*1dfb0*/  @!P0 NANOSLEEP.SYNCS 0x989680 ;  /* 0x009896800000895d */ /* 0x010fea0003900000 */
[----:B------:R-:W4:Y:S02]  /*1dfc0*/  @!P0 SYNCS.PHASECHK.TRANS64 P0, [R3+URZ+0x13270], R4 ;  /* 0x01327004030085a7 */ /* 0x000f24000800007f */
[----:B----4-:R-:W-:Y:S05]  /*1dfd0*/  @!P0 BRA `(.L_x_13204) ;  /* 0xfffffffc00f08947 */ /* 0x010fea000383ffff */
[----:B------:R-:W-:Y:S05]  /*1dfe0*/  BRA `(.L_x_13297) ;  /* 0xffffffc8009c7947 */ /* 0x000fea000383ffff */
.L_x_13206:
[----:B---3--:R3:W4:Y:S02]  /*1dff0*/  SYNCS.PHASECHK.TRANS64.TRYWAIT P0, [R3+URZ+0x13260], R4 ;  /* 0x01326004030075a7 */ /* 0x008724000800017f */
[----:B----4-:R-:W-:Y:S05]  /*1e000*/  @!P0 NANOSLEEP.SYNCS 0x989680 ;  /* 0x009896800000895d */ /* 0x010fea0003900000 */
[----:B------:R-:W4:Y:S02]  /*1e010*/  @!P0 SYNCS.PHASECHK.TRANS64 P0, [R3+URZ+0x13260], R4 ;  /* 0x01326004030085a7 */ /* 0x000f24000800007f */
[----:B----4-:R-:W-:Y:S05]  /*1e020*/  @!P0 BRA `(.L_x_13206) ;  /* 0xfffffffc00f08947 */ /* 0x010fea000383ffff */
[----:B------:R-:W-:Y:S05]  /*1e030*/  BRA `(.L_x_13298) ;  /* 0xffffffc800a47947 */ /* 0x000fea000383ffff */
.L_x_13213:
[----:B-1----:R1:W3:Y:S02]  /*1e040*/  SYNCS.PHASECHK.TRANS64.TRYWAIT P1, [R0+URZ+0x13270], R3 ;  /* 0x01327003000075a7 */ /* 0x0022e4000802017f */
[----:B---3--:R-:W-:Y:S05]  /*1e050*/  @!P1 NANOSLEEP.SYNCS 0x989680 ;  /* 0x009896800000995d */ /* 0x008fea0003900000 */
[----:B------:R-:W3:Y:S02]  /*1e060*/  @!P1 SYNCS.PHASECHK.TRANS64 P1, [R0+URZ+0x13270], R3 ;  /* 0x01327003000095a7 */ /* 0x000ee4000802007f */
[----:B---3--:R-:W-:Y:S05]  /*1e070*/  @!P1 BRA `(.L_x_13213) ;  /* 0xfffffffc00f09947 */ /* 0x008fea000383ffff */
[----:B------:R-:W-:Y:S05]  /*1e080*/  BRA `(.L_x_13299) ;  /* 0xffffffd000407947 */ /* 0x000fea000383ffff */
.L_x_13215:
[----:B-1----:R1:W3:Y:S02]  /*1e090*/  SYNCS.PHASECHK.TRANS64.TRYWAIT P1, [R0+URZ+0x13260], R3 ;  /* 0x01326003000075a7 */ /* 0x0022e4000802017f */
[----:B---3--:R-:W-:Y:S05]  /*1e0a0*/  @!P1 NANOSLEEP.SYNCS 0x989680 ;  /* 0x009896800000995d */ /* 0x008fea0003900000 */
[----:B------:R-:W3:Y:S02]  /*1e0b0*/  @!P1 SYNCS.PHASECHK.TRANS64 P1, [R0+URZ+0x13260], R3 ;  /* 0x01326003000095a7 */ /* 0x000ee4000802007f */
[----:B---3--:R-:W-:Y:S05]  /*1e0c0*/  @!P1 BRA `(.L_x_13215) ;  /* 0xfffffffc00f09947 */ /* 0x008fea000383ffff */
[----:B------:R-:W-:Y:S05]  /*1e0d0*/  BRA `(.L_x_13300) ;  /* 0xffffffd000487947 */ /* 0x000fea000383ffff */
.L_x_13219:
[----:B------:R-:W-:Y:S01]  /*1e0e0*/  BSSY B0, `(.L_x_13301) ;  /* 0x0000008000007945 */ /* 0x000fe20003800000 */
[----:B------:R-:W-:Y:S02]  /*1e0f0*/  IMAD.MOV.U32 R13, RZ, RZ, R24 ;  /* 0x000000ffff0d7224 */ /* 0x000fe400078e0018 */
[----:B------:R-:W-:Y:S02]  /*1e100*/  IMAD.MOV.U32 R12, RZ, RZ, RZ ;  /* 0x000000ffff0c7224 */ /* 0x000fe400078e00ff */
[----:B--2---:R-:W-:Y:S02]  /*1e110*/  IMAD.MOV.U32 R11, RZ, RZ, 0x1f ;  /* 0x0000001fff0b7424 */ /* 0x004fe400078e00ff */
[----:B------:R-:W-:-:S07]  /*1e120*/  IMAD.MOV.U32 R15, RZ, RZ, -0x1 ;  /* 0xffffffffff0f7424 */ /* 0x000fce00078e00ff */
[----:B-1--4-:R-:W-:Y:S05]  /*1e130*/  WARPSYNC.COLLECTIVE R15, `(.L_x_13302) ;  /* 0x000000000f087348 */ /* 0x012fea0003c00000 */
[----:B------:R0:W2:Y:S02]  /*1e140*/  SHFL.IDX P6, R14, R13, R12, R11 ;  /* 0x0000000c0d0e7389 */ /* 0x0000a400000c000b */
[----:B012-4-:R-:W-:Y:S01]  /*1e150*/  ENDCOLLECTIVE ;  /* 0x000000000000791b */ /* 0x017fe20003800000 */
.L_x_13302:
[----:B------:R-:W-:Y:S05]  /*1e160*/  BSYNC B0 ;  /* 0x0000000000007941 */ /* 0x000fea0003800000 */
.L_x_13301:
[----:B------:R-:W-:Y:S01]  /*1e170*/  MOV R13, R24 ;  /* 0x00000018000d7202 */ /* 0x000fe20000000f00 */
        /* <DEDUP_REMOVED lines=8> */
.L_x_13303:
        /* <DEDUP_REMOVED lines=24> */
.L_x_13304:
[----:B------:R-:W-:Y:S01]  /*1e380*/  IMAD.MOV.U32 R12, RZ, RZ, 0x2 ;  /* 0x00000002ff0c7424 */ /* 0x000fe200078e00ff */
[----:B------:R-:W-:-:S05]  /*1e390*/  SEL R3, R14, RZ, P1 ;  /* 0x000000ff0e037207 */ /* 0x000fca0000800000 */
[----:B------:R-:W-:-:S04]  /*1e3a0*/  IMAD.IADD R2, R2, 0x1, R3 ;  /* 0x0000000102027824 */ /* 0x000fc800078e0203 */
[----:B------:R-:W-:-:S07]  /*1e3b0*/  IMAD.MOV.U32 R13, RZ, RZ, R2 ;  /* 0x000000ffff0d7224 */ /* 0x000fce00078e0002 */
[----:B------:R-:W-:Y:S05]  /*1e3c0*/  WARPSYNC.COLLECTIVE R15, `(.L_x_13305) ;  /* 0x000000000f087348 */ /* 0x000fea0003c00000 */
[----:B------:R0:W1:Y:S02]  /*1e3d0*/  SHFL.UP P6, R14, R13, R12, R11 ;  /* 0x0400000c0d0e7389 */ /* 0x00006400000c000b */
[----:B01----:R-:W-:Y:S01]  /*1e3e0*/  ENDCOLLECTIVE ;  /* 0x000000000000791b */ /* 0x003fe20003800000 */
.L_x_13305:
[----:B------:R-:W-:Y:S01]  /*1e3f0*/  IMAD.MOV.U32 R12, RZ, RZ, 0x4 ;  /* 0x00000004ff0c7424 */ /* 0x000fe200078e00ff */
[----:B------:R-:W-:-:S05]  /*1e400*/  SEL R3, R14, RZ, P2 ;  /* 0x000000ff0e037207 */ /* 0x000fca0001000000 */
[----:B------:R-:W-:-:S04]  /*1e410*/  IMAD.IADD R2, R2, 0x1, R3 ;  /* 0x0000000102027824 */ /* 0x000fc800078e0203 */
[----:B------:R-:W-:-:S07]  /*1e420*/  IMAD.MOV.U32 R13, RZ, RZ, R2 ;  /* 0x000000ffff0d7224 */ /* 0x000fce00078e0002 */
[----:B------:R-:W-:Y:S05]  /*1e430*/  WARPSYNC.COLLECTIVE R15, `(.L_x_13306) ;  /* 0x000000000f087348 */ /* 0x000fea0003c00000 */
[----:B------:R0:W1:Y:S02]  /*1e440*/  SHFL.UP P6, R14, R13, R12, R11 ;  /* 0x0400000c0d0e7389 */ /* 0x00006400000c000b */
[----:B01----:R-:W-:Y:S01]  /*1e450*/  ENDCOLLECTIVE ;  /* 0x000000000000791b */ /* 0x003fe20003800000 */
.L_x_13306:
[----:B------:R-:W-:Y:S01]  /*1e460*/  IMAD.MOV.U32 R12, RZ, RZ, 0x8 ;  /* 0x00000008ff0c7424 */ /* 0x000fe200078e00ff */
[----:B------:R-:W-:-:S05]  /*1e470*/  SEL R3, R14, RZ, P3 ;  /* 0x000000ff0e037207 */ /* 0x000fca0001800000 */
[----:B------:R-:W-:-:S04]  /*1e480*/  IMAD.IADD R2, R2, 0x1, R3 ;  /* 0x0000000102027824 */ /* 0x000fc800078e0203 */
[----:B------:R-:W-:-:S07]  /*1e490*/  IMAD.MOV.U32 R13, RZ, RZ, R2 ;  /* 0x000000ffff0d7224 */ /* 0x000fce00078e0002 */
[----:B------:R-:W-:Y:S05]  /*1e4a0*/  WARPSYNC.COLLECTIVE R15, `(.L_x_13307) ;  /* 0x000000000f087348 */ /* 0x000fea0003c00000 */
[----:B------:R0:W1:Y:S02]  /*1e4b0*/  SHFL.UP P6, R14, R13, R12, R11 ;  /* 0x0400000c0d0e7389 */ /* 0x00006400000c000b */
[----:B01----:R-:W-:Y:S01]  /*1e4c0*/  ENDCOLLECTIVE ;  /* 0x000000000000791b */ /* 0x003fe20003800000 */
.L_x_13307:
[----:B------:R-:W-:Y:S01]  /*1e4d0*/  IMAD.MOV.U32 R12, RZ, RZ, 0x10 ;  /* 0x00000010ff0c7424 */ /* 0x000fe200078e00ff */
[----:B------:R-:W-:-:S05]  /*1e4e0*/  SEL R3, R14, RZ, P4 ;  /* 0x000000ff0e037207 */ /* 0x000fca0002000000 */
[----:B------:R-:W-:-:S04]  /*1e4f0*/  IMAD.IADD R2, R2, 0x1, R3 ;  /* 0x0000000102027824 */ /* 0x000fc800078e0203 */
[----:B------:R-:W-:-:S07]  /*1e500*/  IMAD.MOV.U32 R13, RZ, RZ, R2 ;  /* 0x000000ffff0d7224 */ /* 0x000fce00078e0002 */
[----:B------:R-:W-:Y:S05]  /*1e510*/  WARPSYNC.COLLECTIVE R15, `(.L_x_13308) ;  /* 0x000000000f087348 */ /* 0x000fea0003c00000 */
[----:B------:R0:W1:Y:S02]  /*1e520*/  SHFL.UP P6, R14, R13, R12, R11 ;  /* 0x0400000c0d0e7389 */ /* 0x00006400000c000b */
[----:B01----:R-:W-:Y:S01]  /*1e530*/  ENDCOLLECTIVE ;  /* 0x000000000000791b */ /* 0x003fe20003800000 */
.L_x_13308:
[----:B------:R-:W-:Y:S02]  /*1e540*/  IMAD.MOV.U32 R12, RZ, RZ, 0x1f ;  /* 0x0000001fff0c7424 */ /* 0x000fe400078e00ff */
[----:B------:R-:W-:Y:S01]  /*1e550*/  IMAD.MOV.U32 R11, RZ, RZ, 0x1f ;  /* 0x0000001fff0b7424 */ /* 0x000fe200078e00ff */
[----:B------:R-:W-:-:S04]  /*1e560*/  SEL R3, R14, RZ, P5 ;  /* 0x000000ff0e037207 */ /* 0x000fc80002800000 */
[----:B------:R-:W-:-:S05]  /*1e570*/  IADD3 R2, R2, R3, RZ ;  /* 0x0000000302027210 */ /* 0x000fca0007ffe0ff */
[----:B------:R-:W-:-:S07]  /*1e580*/  IMAD.MOV.U32 R13, RZ, RZ, R2 ;  /* 0x000000ffff0d7224 */ /* 0x000fce00078e0002 */
[----:B------:R-:W-:Y:S05]  /*1e590*/  WARPSYNC.COLLECTIVE R15, `(.L_x_13309) ;  /* 0x000000000f087348 */ /* 0x000fea0003c00000 */
[----:B------:R0:W1:Y:S02]  /*1e5a0*/  SHFL.IDX P6, R14, R13, R12, R11 ;  /* 0x0000000c0d0e7389 */ /* 0x00006400000c000b */
[----:B01----:R-:W-:Y:S01]  /*1e5b0*/  ENDCOLLECTIVE ;  /* 0x000000000000791b */ /* 0x003fe20003800000 */
.L_x_13309:
[----:B------:R-:W-:Y:S05]  /*1e5c0*/  BRA `(.L_x_13310) ;  /* 0xffffffd400147947 */ /* 0x000fea000383ffff */
.L_x_13222:
[----:B------:R-:W-:Y:S01]  /*1e5d0*/  BSSY B0, `(.L_x_13311) ;  /* 0x0000008000007945 */ /* 0x000fe20003800000 */
[----:B------:R-:W-:Y:S02]  /*1e5e0*/  IMAD.MOV.U32 R13, RZ, RZ, R2 ;  /* 0x000000ffff0d7224 */ /* 0x000fe400078e0002 */
[----:B------:R-:W-:Y:S02]  /*1e5f0*/  IMAD.MOV.U32 R12, RZ, RZ, 0x1 ;  /* 0x00000001ff0c7424 */ /* 0x000fe400078e00ff */
[----:B--2---:R-:W-:Y:S02]  /*1e600*/  IMAD.MOV.U32 R11, RZ, RZ, RZ ;  /* 0x000000ffff0b7224 */ /* 0x004fe400078e00ff */
[----:B------:R-:W-:-:S07]  /*1e610*/  IMAD.MOV.U32 R15, RZ, RZ, -0x1 ;  /* 0xffffffffff0f7424 */ /* 0x000fce00078e00ff */
[----:B------:R-:W-:Y:S05]  /*1e620*/  WARPSYNC.COLLECTIVE R15, `(.L_x_13312) ;  /* 0x000000000f087348 */ /* 0x000fea0003c00000 */
[----:B------:R0:W1:Y:S02]  /*1e630*/  SHFL.UP P6, R14, R13, R12, R11 ;  /* 0x0400000c0d0e7389 */ /* 0x00006400000c000b */
[----:B01----:R-:W-:Y:S01]  /*1e640*/  ENDCOLLECTIVE ;  /* 0x000000000000791b */ /* 0x003fe20003800000 */
.L_x_13312:
[----:B------:R-:W-:Y:S05]  /*1e650*/  BSYNC B0 ;  /* 0x0000000000007941 */ /* 0x000fea0003800000 */
.L_x_13311:
        /* <DEDUP_REMOVED lines=9> */
.L_x_13313:
[----:B------:R-:W-:Y:S01]  /*1e6f0*/  IMAD.MOV.U32 R12, RZ, RZ, 0x4 ;  /* 0x00000004ff0c7424 */ /* 0x000fe200078e00ff */
[----:B------:R-:W-:-:S05]  /*1e700*/  SEL R3, R14, RZ, P2 ;  /* 0x000000ff0e037207 */ /* 0x000fca0001000000 */
[----:B------:R-:W-:-:S04]  /*1e710*/  IMAD.IADD R2, R2, 0x1, R3 ;  /* 0x0000000102027824 */ /* 0x000fc800078e0203 */
[----:B------:R-:W-:-:S07]  /*1e720*/  IMAD.MOV.U32 R13, RZ, RZ, R2 ;  /* 0x000000ffff0d7224 */ /* 0x000fce00078e0002 */
[----:B------:R-:W-:Y:S05]  /*1e730*/  WARPSYNC.COLLECTIVE R15, `(.L_x_13314) ;  /* 0x000000000f087348 */ /* 0x000fea0003c00000 */
[----:B------:R0:W1:Y:S02]  /*1e740*/  SHFL.UP P6, R14, R13, R12, R11 ;  /* 0x0400000c0d0e7389 */ /* 0x00006400000c000b */
[----:B01----:R-:W-:Y:S01]  /*1e750*/  ENDCOLLECTIVE ;  /* 0x000000000000791b */ /* 0x003fe20003800000 */
.L_x_13314:
[----:B------:R-:W-:Y:S01]  /*1e760*/  IMAD.MOV.U32 R12, RZ, RZ, 0x8 ;  /* 0x00000008ff0c7424 */ /* 0x000fe200078e00ff */
[----:B------:R-:W-:-:S05]  /*1e770*/  SEL R3, R14, RZ, P3 ;  /* 0x000000ff0e037207 */ /* 0x000fca0001800000 */
[----:B------:R-:W-:-:S04]  /*1e780*/  IMAD.IADD R2, R2, 0x1, R3 ;  /* 0x0000000102027824 */ /* 0x000fc800078e0203 */
[----:B------:R-:W-:-:S07]  /*1e790*/  IMAD.MOV.U32 R13, RZ, RZ, R2 ;  /* 0x000000ffff0d7224 */ /* 0x000fce00078e0002 */
[----:B------:R-:W-:Y:S05]  /*1e7a0*/  WARPSYNC.COLLECTIVE R15, `(.L_x_13315) ;  /* 0x000000000f087348 */ /* 0x000fea0003c00000 */
[----:B------:R0:W1:Y:S02]  /*1e7b0*/  SHFL.UP P6, R14, R13, R12, R11 ;  /* 0x0400000c0d0e7389 */ /* 0x00006400000c000b */
[----:B01----:R-:W-:Y:S01]  /*1e7c0*/  ENDCOLLECTIVE ;  /* 0x000000000000791b */ /* 0x003fe20003800000 */
.L_x_13315:
[----:B------:R-:W-:Y:S01]  /*1e7d0*/  IMAD.MOV.U32 R12, RZ, RZ, 0x10 ;  /* 0x00000010ff0c7424 */ /* 0x000fe200078e00ff */
[----:B------:R-:W-:-:S05]  /*1e7e0*/  SEL R3, R14, RZ, P4 ;  /* 0x000000ff0e037207 */ /* 0x000fca0002000000 */
[----:B------:R-:W-:-:S04]  /*1e7f0*/  IMAD.IADD R2, R2, 0x1, R3 ;  /* 0x0000000102027824 */ /* 0x000fc800078e0203 */
[----:B------:R-:W-:-:S07]  /*1e800*/  IMAD.MOV.U32 R13, RZ, RZ, R2 ;  /* 0x000000ffff0d7224 */ /* 0x000fce00078e0002 */
[----:B------:R-:W-:Y:S05]  /*1e810*/  WARPSYNC.COLLECTIVE R15, `(.L_x_13316) ;  /* 0x000000000f087348 */ /* 0x000fea0003c00000 */
[----:B------:R0:W1:Y:S02]  /*1e820*/  SHFL.UP P6, R14, R13, R12, R11 ;  /* 0x0400000c0d0e7389 */ /* 0x00006400000c000b */
[----:B01----:R-:W-:Y:S01]  /*1e830*/  ENDCOLLECTIVE ;  /* 0x000000000000791b */ /* 0x003fe20003800000 */
.L_x_13316:
        /* <DEDUP_REMOVED lines=8> */
.L_x_13317:
[----:B------:R-:W-:Y:S05]  /*1e8c0*/  BRA `(.L_x_13318) ;  /* 0xffffffd000f87947 */ /* 0x000fea000383ffff */
.L_x_13224:
[----:B------:R-:W-:Y:S01]  /*1e8d0*/  BSSY B0, `(.L_x_13319) ;  /* 0x0000006000007945 */ /* 0x000fe20003800000 */
[----:B------:R-:W-:Y:S01]  /*1e8e0*/  PLOP3.LUT P6, PT, P6, PT, PT, 0x8, 0x0 ;  /* 0x000000000000781c */ /* 0x000fe200037ce170 */
[----:B------:R-:W-:-:S12]  /*1e8f0*/  IMAD.MOV.U32 R15, RZ, RZ, -0x1 ;  /* 0xffffffffff0f7424 */ /* 0x000fd800078e00ff */
[----:B0-2---:R-:W-:Y:S05]  /*1e900*/  WARPSYNC.COLLECTIVE R15, `(.L_x_13320) ;  /* 0x000000000f087348 */ /* 0x005fea0003c00000 */
[----:B------:R-:W-:Y:S01]  /*1e910*/  VOTE.ANY R14, PT, P6 ;  /* 0x00000000000e7806 */ /* 0x000fe200030e0100 */
[----:B0-2---:R-:W-:Y:S06]  /*1e920*/  ENDCOLLECTIVE ;  /* 0x000000000000791b */ /* 0x005fec0003800000 */
.L_x_13320:
[----:B------:R-:W-:Y:S05]  /*1e930*/  BSYNC B0 ;  /* 0x0000000000007941 */ /* 0x000fea0003800000 */
.L_x_13319:
        /* <DEDUP_REMOVED lines=10> */
.L_x_13321:
[----:B------:R-:W-:Y:S02]  /*1e9e0*/  IMAD.MOV.U32 R13, RZ, RZ, R5 ;  /* 0x000000ffff0d7224 */ /* 0x000fe400078e0005 */
[----:B------:R-:W-:-:S07]  /*1e9f0*/  IMAD.MOV.U32 R25, RZ, RZ, R14 ;  /* 0x000000ffff197224 */ /* 0x000fce00078e000e */
[----:B------:R-:W-:Y:S05]  /*1ea00*/  WARPSYNC.COLLECTIVE R15, `(.L_x_13322) ;  /* 0x000000000f087348 */ /* 0x000fea0003c00000 */
[----:B------:R0:W1:Y:S02]  /*1ea10*/  SHFL.IDX P6, R14, R13, R12, R11 ;  /* 0x0000000c0d0e7389 */ /* 0x00006400000c000b */
[----:B01----:R-:W-:Y:S01]  /*1ea20*/  ENDCOLLECTIVE ;  /* 0x000000000000791b */ /* 0x003fe20003800000 */
.L_x_13322:
[----:B------:R-:W-:Y:S01]  /*1ea30*/  IMAD.MOV.U32 R5, RZ, RZ, R14 ;  /* 0x000000ffff057224 */ /* 0x000fe200078e000e */
[----:B------:R-:W-:Y:S06]  /*1ea40*/  BRA `(.L_x_13323) ;  /* 0xffffffd000d87947 */ /* 0x000fec000383ffff */
.L_x_13226:
[----:B------:R-:W-:Y:S01]  /*1ea50*/  BSSY B0, `(.L_x_13324) ;  /* 0x0000007000007945 */ /* 0x000fe20003800000 */
[----:B------:R-:W-:Y:S02]  /*1ea60*/  IMAD.MOV.U32 R13, RZ, RZ, R2 ;  /* 0x000000ffff0d7224 */ /* 0x000fe400078e0002 */
[----:B--2---:R-:W-:Y:S02]  /*1ea70*/  IMAD.MOV.U32 R11, RZ, RZ, 0x1f ;  /* 0x0000001fff0b7424 */ /* 0x004fe400078e00ff */
[----:B------:R-:W-:-:S07]  /*1ea80*/  IMAD.MOV.U32 R15, RZ, RZ, -0x1 ;  /* 0xffffffffff0f7424 */ /* 0x000fce00078e00ff */
[----:B01-34-:R-:W-:Y:S05]  /*1ea90*/  WARPSYNC.COLLECTIVE R15, `(.L_x_13325) ;  /* 0x000000000f087348 */ /* 0x01bfea0003c00000 */
[----:B------:R2:W0:Y:S02]  /*1eaa0*/  SHFL.IDX P6, R14, R13, R12, R11 ;  /* 0x0000000c0d0e7389 */ /* 0x00042400000c000b */
[----:B01234-:R-:W-:Y:S01]  /*1eab0*/  ENDCOLLECTIVE ;  /* 0x000000000000791b */ /* 0x01ffe20003800000 */
.L_x_13325:
[----:B------:R-:W-:Y:S05]  /*1eac0*/  BSYNC B0 ;  /* 0x0000000000007941 */ /* 0x000fea0003800000 */
.L_x_13324:
[----:B------:R-:W-:Y:S01]  /*1ead0*/  IMAD.MOV.U32 R24, RZ, RZ, R14 ;  /* 0x000000ffff187224 */ /* 0x000fe200078e000e */
[----:B------:R-:W-:Y:S06]  /*1eae0*/  BRA `(.L_x_13225) ;  /* 0xffffffd000c87947 */ /* 0x000fec000383ffff */
.L_x_13232:
[----:B0-----:R0:W1:Y:S02]  /*1eaf0*/  SYNCS.PHASECHK.TRANS64.TRYWAIT P0, [R6+URZ+0x13220], R0 ;  /* 0x01322000060075a7 */ /* 0x001064000800017f */
[----:B-1----:R-:W-:Y:S05]  /*1eb00*/  @!P0 NANOSLEEP.SYNCS 0x989680 ;  /* 0x009896800000895d */ /* 0x002fea0003900000 */
[----:B------:R-:W1:Y:S02]  /*1eb10*/  @!P0 SYNCS.PHASECHK.TRANS64 P0, [R6+URZ+0x13220], R0 ;  /* 0x01322000060085a7 */ /* 0x000e64000800007f */
[----:B-1----:R-:W-:Y:S05]  /*1eb20*/  @!P0 BRA `(.L_x_13232) ;  /* 0xfffffffc00f08947 */ /* 0x002fea000383ffff */
[----:B------:R-:W-:Y:S05]  /*1eb30*/  BRA `(.L_x_13326) ;  /* 0xffffffdc00247947 */ /* 0x000fea000383ffff */
.L_x_13233:
        /* <DEDUP_REMOVED lines=8> */
[----:B0-----:R-:W-:Y:S05]  /*1ebc0*/  WARPSYNC.COLLECTIVE R15, `(.L_x_13328) ;  /* 0x000000000f087348 */ /* 0x001fea0003c00000 */
[----:B------:R1:W2:Y:S02]  /*1ebd0*/  SHFL.IDX P6, R14, R13, R12, R11 ;  /* 0x0000000c0d0e7389 */ /* 0x0002a400000c000b */
[----:B012---:R-:W-:Y:S01]  /*1ebe0*/  ENDCOLLECTIVE ;  /* 0x000000000000791b */ /* 0x007fe20003800000 */
.L_x_13328:
[----:B------:R-:W-:Y:S05]  /*1ebf0*/  BSYNC B0 ;  /* 0x0000000000007941 */ /* 0x000fea0003800000 */
.L_x_13327:
[----:B------:R-:W-:Y:S05]  /*1ec00*/  BRA `(.L_x_13329) ;  /* 0xffffffdc000c7947 */ /* 0x000fea000383ffff */
.L_x_13234:
[----:B------:R-:W-:Y:S01]  /*1ec10*/  BSSY B0, `(.L_x_13330) ;  /* 0x0000006000007945 */ /* 0x000fe20003800000 */
[----:B------:R-:W-:-:S07]  /*1ec20*/  IMAD.MOV.U32 R15, RZ, RZ, -0x1 ;  /* 0xffffffffff0f7424 */ /* 0x000fce00078e00ff */
[----:B0-2---:R-:W-:Y:S05]  /*1ec30*/  WARPSYNC.COLLECTIVE R15, `(.L_x_13331) ;  /* 0x000000000f0c7348 */ /* 0x005fea0003c00000 */
[----:B------:R-:W-:Y:S02]  /*1ec40*/  ELECT P6, UR62, PT ;  /* 0x00000000003e782f */ /* 0x000fe400038c0000 */
[----:B------:R-:W-:Y:S01]  /*1ec50*/  MOV R14, UR62 ;  /* 0x0000003e000e7c02 */ /* 0x000fe20008000f00 */
[----:B0-2---:R-:W-:Y:S10]  /*1ec60*/  ENDCOLLECTIVE ;  /* 0x000000000000791b */ /* 0x005ff40003800000 */
.L_x_13331:
[----:B------:R-:W-:Y:S05]  /*1ec70*/  BSYNC B0 ;  /* 0x0000000000007941 */ /* 0x000fea0003800000 */
.L_x_13330:
[----:B------:R-:W-:Y:S05]  /*1ec80*/  BRA `(.L_x_13332) ;  /* 0xffffffdc00007947 */ /* 0x000fea000383ffff */
.L_x_13236:
[----:B0-----:R0:W1:Y:S02]  /*1ec90*/  SYNCS.PHASECHK.TRANS64.TRYWAIT P1, [R5+URZ], R4 ;  /* 0x00000004050075a7 */ /* 0x001064000802017f */
[----:B-1----:R-:W-:Y:S05]  /*1eca0*/  @!P1 NANOSLEEP.SYNCS 0x989680 ;  /* 0x009896800000995d */ /* 0x002fea0003900000 */
[----:B------:R-:W1:Y:S02]  /*1ecb0*/  @!P1 SYNCS.PHASECHK.TRANS64 P1, [R5+URZ], R4 ;  /* 0x00000004050095a7 */ /* 0x000e64000802007f */
[----:B-1----:R-:W-:Y:S05]  /*1ecc0*/  @!P1 BRA `(.L_x_13236) ;  /* 0xfffffffc00f09947 */ /* 0x002fea000383ffff */
[----:B------:R-:W-:Y:S05]  /*1ecd0*/  BRA `(.L_x_13333) ;  /* 0xffffffdc00387947 */ /* 0x000fea000383ffff */
.L_x_13237:
[----:B-1----:R1:W3:Y:S02]  /*1ece0*/  SYNCS.PHASECHK.TRANS64.TRYWAIT P1, [R9+URZ], R0 ;  /* 0x00000000090075a7 */ /* 0x0022e4000802017f */
[----:B---3--:R-:W-:Y:S05]  /*1ecf0*/  @!P1 NANOSLEEP.SYNCS 0x989680 ;  /* 0x009896800000995d */ /* 0x008fea0003900000 */
[----:B------:R-:W3:Y:S02]  /*1ed00*/  @!P1 SYNCS.PHASECHK.TRANS64 P1, [R9+URZ], R0 ;  /* 0x00000000090095a7 */ /* 0x000ee4000802007f */
[----:B---3--:R-:W-:Y:S05]  /*1ed10*/  @!P1 BRA `(.L_x_13237) ;  /* 0xfffffffc00f09947 */ /* 0x008fea000383ffff */
[----:B------:R-:W-:Y:S05]  /*1ed20*/  BRA `(.L_x_13334) ;  /* 0xffffffdc002c7947 */ /* 0x000fea000383ffff */
.L_x_13239:
[----:B---3--:R3:W4:Y:S02]  /*1ed30*/  SYNCS.PHASECHK.TRANS64.TRYWAIT P1, [R29+URZ+0x13260], R4 ;  /* 0x013260041d0075a7 */ /* 0x008724000802017f */
[----:B----4-:R-:W-:Y:S05]  /*1ed40*/  @!P1 NANOSLEEP.SYNCS 0x989680 ;  /* 0x009896800000995d */ /* 0x010fea0003900000 */
[----:B------:R-:W4:Y:S02]  /*1ed50*/  @!P1 SYNCS.PHASECHK.TRANS64 P1, [R29+URZ+0x13260], R4 ;  /* 0x013260041d0095a7 */ /* 0x000f24000802007f */
[----:B----4-:R-:W-:Y:S05]  /*1ed60*/  @!P1 BRA `(.L_x_13239) ;  /* 0xfffffffc00f09947 */ /* 0x010fea000383ffff */
[----:B------:R-:W-:Y:S05]  /*1ed70*/  BRA `(.L_x_13335) ;  /* 0xffffffdc002c7947 */ /* 0x000fea000383ffff */
.L_x_13241:
[----:B----4-:R4:W0:Y:S02]  /*1ed80*/  SYNCS.PHASECHK.TRANS64.TRYWAIT P1, [R7+URZ+0x13260], R0 ;  /* 0x01326000070075a7 */ /* 0x010824000802017f */
[----:B0-----:R-:W-:Y:S05]  /*1ed90*/  @!P1 NANOSLEEP.SYNCS 0x989680 ;  /* 0x009896800000995d */ /* 0x001fea0003900000 */
[----:B------:R-:W0:Y:S02]  /*1eda0*/  @!P1 SYNCS.PHASECHK.TRANS64 P1, [R7+URZ+0x13260], R0 ;  /* 0x01326000070095a7 */ /* 0x000e24000802007f */
[----:B0-----:R-:W-:Y:S05]  /*1edb0*/  @!P1 BRA `(.L_x_13241) ;  /* 0xfffffffc00f09947 */ /* 0x001fea000383ffff */
[----:B------:R-:W-:Y:S05]  /*1edc0*/  BRA `(.L_x_13336) ;  /* 0xffffffdc002c7947 */ /* 0x000fea000383ffff */
.L_x_13243:
[----:B------:R0:W0:Y:S02]  /*1edd0*/  SYNCS.PHASECHK.TRANS64.TRYWAIT P0, [R29+URZ+0x13280], R4 ;  /* 0x013280041d0075a7 */ /* 0x000024000800017f */
[----:B0-----:R-:W-:Y:S05]  /*1ede0*/  @!P0 NANOSLEEP.SYNCS 0x989680 ;  /* 0x009896800000895d */ /* 0x001fea0003900000 */
[----:B------:R-:W0:Y:S02]  /*1edf0*/  @!P0 SYNCS.PHASECHK.TRANS64 P0, [R29+URZ+0x13280], R4 ;  /* 0x013280041d0085a7 */ /* 0x000e24000800007f */
[----:B0-----:R-:W-:Y:S05]  /*1ee00*/  @!P0 BRA `(.L_x_13243) ;  /* 0xfffffffc00f08947 */ /* 0x001fea000383ffff */
[----:B------:R-:W-:Y:S05]  /*1ee10*/  BRA `(.L_x_13244) ;  /* 0xffffffdc00287947 */ /* 0x000fea000383ffff */
.L_x_13337:
        /* <DEDUP_REMOVED lines=14> */
.L_x_13382:


//--------------------- .nv.global.init           --------------------------
	.section	.nv.global.init,"aw",@progbits
	.align	4
.nv.global.init:
	.type		_ZZN5flash28permute_output_fp8_VcolmajorIN4cute6TensorINS1_11ArrayEngineIfLm32EEENS1_6LayoutINS1_5tupleIJNS6_IJNS1_1CILi2EEES8_NS7_ILi8EEEEEENS7_ILi1EEESB_EEENS6_IJNS6_IJSB_S8_NS7_ILi4EEEEEENS7_ILi0EEESF_EEEEEEEEEvRT_E9upper_map,@object
	.size		_ZZN5flash28permute_output_fp8_VcolmajorIN4cute6TensorINS1_11ArrayEngineIfLm32EEENS1_6LayoutINS1_5tupleIJNS6_IJNS1_1CILi2EEES8_NS7_ILi8EEEEEENS7_ILi1EEESB_EEENS6_IJNS6_IJSB_S8_NS7_ILi4EEEEEENS7_ILi0EEESF_EEEEEEEEEvRT_E9upper_map,(_ZZN5flash28permute_output_fp8_VcolmajorIN4cute6TensorINS1_11ArrayEngineIfLm64EEENS1_6LayoutINS1_5tupleIJNS6_IJNS1_1CILi2EEES8_NS7_ILi16EEEEEENS7_ILi1EEESB_EEENS6_IJNS6_IJSB_S8_NS7_ILi4EEEEEENS7_ILi0EEESF_EEEEEEEEEvRT_E9upper_map - _ZZN5flash28permute_output_fp8_VcolmajorIN4cute6TensorINS1_11ArrayEngineIfLm32EEENS1_6LayoutINS1_5tupleIJNS6_IJNS1_1CILi2EEES8_NS7_ILi8EEEEEENS7_ILi1EEESB_EEENS6_IJNS6_IJSB_S8_NS7_ILi4EEEEEENS7_ILi0EEESF_EEEEEEEEEvRT_E9upper_map)
_ZZN5flash28permute_output_fp8_VcolmajorIN4cute6TensorINS1_11ArrayEngineIfLm32EEENS1_6LayoutINS1_5tupleIJNS6_IJNS1_1CILi2EEES8_NS7_ILi8EEEEEENS7_ILi1EEESB_EEENS6_IJNS6_IJSB_S8_NS7_ILi4EEEEEENS7_ILi0EEESF_EEEEEEEEEvRT_E9upper_map:
        /*0000*/ 	.byte	0x00, 0x00, 0x00, 0x00, 0x02, 0x00, 0x00, 0x00, 0x03, 0x00, 0x00, 0x00, 0x01, 0x00, 0x00, 0x00
	.type		_ZZN5flash28permute_output_fp8_VcolmajorIN4cute6TensorINS1_11ArrayEngineIfLm64EEENS1_6LayoutINS1_5tupleIJNS6_IJNS1_1CILi2EEES8_NS7_ILi16EEEEEENS7_ILi1EEESB_EEENS6_IJNS6_IJSB_S8_NS7_ILi4EEEEEENS7_ILi0EEESF_EEEEEEEEEvRT_E9upper_map,@object
	.size		_ZZN5flash28permute_output_fp8_VcolmajorIN4cute6TensorINS1_11ArrayEngineIfLm64EEENS1_6LayoutINS1_5tupleIJNS6_IJNS1_1CILi2EEES8_NS7_ILi16EEEEEENS7_ILi1EEESB_EEENS6_IJNS6_IJSB_S8_NS7_ILi4EEEEEENS7_ILi0EEESF_EEEEEEEEEvRT_E9upper_map,(_ZZN5flash28permute_output_fp8_VcolmajorIN4cute6TensorINS1_11ArrayEngineIfLm48EEENS1_6LayoutINS1_5tupleIJNS6_IJNS1_1CILi2EEES8_NS7_ILi12EEEEEENS7_ILi1EEESB_EEENS6_IJNS6_IJSB_S8_NS7_ILi4EEEEEENS7_ILi0EEESF_EEEEEEEEEvRT_E9upper_map - _ZZN5flash28permute_output_fp8_VcolmajorIN4cute6TensorINS1_11ArrayEngineIfLm64EEENS1_6LayoutINS1_5tupleIJNS6_IJNS1_1CILi2EEES8_NS7_ILi16EEEEEENS7_ILi1EEESB_EEENS6_IJNS6_IJSB_S8_NS7_ILi4EEEEEENS7_ILi0EEESF_EEEEEEEEEvRT_E9upper_map)
_ZZN5flash28permute_output_fp8_VcolmajorIN4cute6TensorINS1_11ArrayEngineIfLm64EEENS1_6LayoutINS1_5tupleIJNS6_IJNS1_1CILi2EEES8_NS7_ILi16EEEEEENS7_ILi1EEESB_EEENS6_IJNS6_IJSB_S8_NS7_ILi4EEEEEENS7_ILi0EEESF_EEEEEEEEEvRT_E9upper_map:
        /*0010*/ 	.byte	0x00, 0x00, 0x00, 0x00, 0x02, 0x00, 0x00, 0x00, 0x03, 0x00, 0x00, 0x00, 0x01, 0x00, 0x00, 0x00
	.type		_ZZN5flash28permute_output_fp8_VcolmajorIN4cute6TensorINS1_11ArrayEngineIfLm48EEENS1_6LayoutINS1_5tupleIJNS6_IJNS1_1CILi2EEES8_NS7_ILi12EEEEEENS7_ILi1EEESB_EEENS6_IJNS6_IJSB_S8_NS7_ILi4EEEEEENS7_ILi0EEESF_EEEEEEEEEvRT_E9upper_map,@object
	.size		_ZZN5flash28permute_output_fp8_VcolmajorIN4cute6TensorINS1_11ArrayEngineIfLm48EEENS1_6LayoutINS1_5tupleIJNS6_IJNS1_1CILi2EEES8_NS7_ILi12EEEEEENS7_ILi1EEESB_EEENS6_IJNS6_IJSB_S8_NS7_ILi4EEEEEENS7_ILi0EEESF_EEEEEEEEEvRT_E9upper_map,(_ZZN5flash28permute_output_fp8_VcolmajorIN4cute6TensorINS1_11ArrayEngineIfLm128EEENS1_6LayoutINS1_5tupleIJNS6_IJNS1_1CILi2EEES8_NS7_ILi32EEEEEENS7_ILi1EEESB_EEENS6_IJNS6_IJSB_S8_NS7_ILi4EEEEEENS7_ILi0EEESF_EEEEEEEEEvRT_E9upper_map - _ZZN5flash28permute_output_fp8_VcolmajorIN4cute6TensorINS1_11ArrayEngineIfLm48EEENS1_6LayoutINS1_5tupleIJNS6_IJNS1_1CILi2EEES8_NS7_ILi12EEEEEENS7_ILi1EEESB_EEENS6_IJNS6_IJSB_S8_NS7_ILi4EEEEEENS7_ILi0EEESF_EEEEEEEEEvRT_E9upper_map)
_ZZN5flash28permute_output_fp8_VcolmajorIN4cute6TensorINS1_11ArrayEngineIfLm48EEENS1_6LayoutINS1_5tupleIJNS6_IJNS1_1CILi2EEES8_NS7_ILi12EEEEEENS7_ILi1EEESB_EEENS6_IJNS6_IJSB_S8_NS7_ILi4EEEEEENS7_ILi0EEESF_EEEEEEEEEvRT_E9upper_map:
        /*0020*/ 	.byte	0x00, 0x00, 0x00, 0x00, 0x02, 0x00, 0x00, 0x00, 0x03, 0x00, 0x00, 0x00, 0x01, 0x00, 0x00, 0x00
	.type		_ZZN5flash28permute_output_fp8_VcolmajorIN4cute6TensorINS1_11ArrayEngineIfLm128EEENS1_6LayoutINS1_5tupleIJNS6_IJNS1_1CILi2EEES8_NS7_ILi32EEEEEENS7_ILi1EEESB_EEENS6_IJNS6_IJSB_S8_NS7_ILi4EEEEEENS7_ILi0EEESF_EEEEEEEEEvRT_E9upper_map,@object
	.size		_ZZN5flash28permute_output_fp8_VcolmajorIN4cute6TensorINS1_11ArrayEngineIfLm128EEENS1_6LayoutINS1_5tupleIJNS6_IJNS1_1CILi2EEES8_NS7_ILi32EEEEEENS7_ILi1EEESB_EEENS6_IJNS6_IJSB_S8_NS7_ILi4EEEEEENS7_ILi0EEESF_EEEEEEEEEvRT_E9upper_map,(_ZZN5flash28permute_output_fp8_VcolmajorIN4cute6TensorINS1_11ArrayEngineIfLm96EEENS1_6LayoutINS1_5tupleIJNS6_IJNS1_1CILi2EEES8_NS7_ILi24EEEEEENS7_ILi1EEESB_EEENS6_IJNS6_IJSB_S8_NS7_ILi4EEEEEENS7_ILi0EEESF_EEEEEEEEEvRT_E9upper_map - _ZZN5flash28permute_output_fp8_VcolmajorIN4cute6TensorINS1_11ArrayEngineIfLm128EEENS1_6LayoutINS1_5tupleIJNS6_IJNS1_1CILi2EEES8_NS7_ILi32EEEEEENS7_ILi1EEESB_EEENS6_IJNS6_IJSB_S8_NS7_ILi4EEEEEENS7_ILi0EEESF_EEEEEEEEEvRT_E9upper_map)
_ZZN5flash28permute_output_fp8_VcolmajorIN4cute6TensorINS1_11ArrayEngineIfLm128EEENS1_6LayoutINS1_5tupleIJNS6_IJNS1_1CILi2EEES8_NS7_ILi32EEEEEENS7_ILi1EEESB_EEENS6_IJNS6_IJSB_S8_NS7_ILi4EEEEEENS7_ILi0EEESF_EEEEEEEEEvRT_E9upper_map:
        /*0030*/ 	.byte	0x00, 0x00, 0x00, 0x00, 0x02, 0x00, 0x00, 0x00, 0x03, 0x00, 0x00, 0x00, 0x01, 0x00, 0x00, 0x00
	.type		_ZZN5flash28permute_output_fp8_VcolmajorIN4cute6TensorINS1_11ArrayEngineIfLm96EEENS1_6LayoutINS1_5tupleIJNS6_IJNS1_1CILi2EEES8_NS7_ILi24EEEEEENS7_ILi1EEESB_EEENS6_IJNS6_IJSB_S8_NS7_ILi4EEEEEENS7_ILi0EEESF_EEEEEEEEEvRT_E9upper_map,@object
	.size		_ZZN5flash28permute_output_fp8_VcolmajorIN4cute6TensorINS1_11ArrayEngineIfLm96EEENS1_6LayoutINS1_5tupleIJNS6_IJNS1_1CILi2EEES8_NS7_ILi24EEEEEENS7_ILi1EEESB_EEENS6_IJNS6_IJSB_S8_NS7_ILi4EEEEEENS7_ILi0EEESF_EEEEEEEEEvRT_E9upper_map,($str$23 - _ZZN5flash28permute_output_fp8_VcolmajorIN4cute6TensorINS1_11ArrayEngineIfLm96EEENS1_6LayoutINS1_5tupleIJNS6_IJNS1_1CILi2EEES8_NS7_ILi24EEEEEENS7_ILi1EEESB_EEENS6_IJNS6_IJSB_S8_NS7_ILi4EEEEEENS7_ILi0EEESF_EEEEEEEEEvRT_E9upper_map)
_ZZN5flash28permute_output_fp8_VcolmajorIN4cute6TensorINS1_11ArrayEngineIfLm96EEENS1_6LayoutINS1_5tupleIJNS6_IJNS1_1CILi2EEES8_NS7_ILi24EEEEEENS7_ILi1EEESB_EEENS6_IJNS6_IJSB_S8_NS7_ILi4EEEEEENS7_ILi0EEESF_EEEEEEEEEvRT_E9upper_map:
        /*0040*/ 	.byte	0x00, 0x00, 0x00, 0x00, 0x02, 0x00, 0x00, 0x00, 0x03, 0x00, 0x00, 0x00, 0x01, 0x00, 0x00, 0x00
	.type		$str$23,@object
	.size		$str$23,($str$24 - $str$23)
$str$23:
        /*0050*/ 	.byte	0x28, 0x61, 0x64, 0x64, 0x72, 0x65, 0x73, 0x73, 0x20, 0x26, 0x20, 0x6d, 0x61, 0x73, 0x6b, 0x29
        /*0060*/ 	.byte	0x20, 0x3d, 0x3d, 0x20, 0x30, 0x00
	.type		$str$24,@object
	.size		$str$24,(__unnamed_40 - $str$24)
$str$24:
        /*0066*/ 	.byte	0x2f, 0x74, 0x6d, 0x70, 0x2f, 0x6f, 0x73, 0x73, 0x5f, 0x6b, 0x65, 0x72, 0x6e, 0x65, 0x6c, 0x73
        /*0076*/ 	.byte	0x5f, 0x73, 0x72, 0x63, 0x2f, 0x66, 0x6c, 0x61, 0x73, 0x68, 0x5f, 0x61, 0x74, 0x74, 0x65, 0x6e
        /*0086*/ 	.byte	0x74, 0x69, 0x6f, 0x6e, 0x2f, 0x63, 0x73, 0x72, 0x63, 0x2f, 0x63, 0x75, 0x74, 0x6c, 0x61, 0x73
        /*0096*/ 	.byte	0x73, 0x2f, 0x69, 0x6e, 0x63, 0x6c, 0x75, 0x64, 0x65, 0x2f, 0x63, 0x75, 0x74, 0x65, 0x2f, 0x70
        /*00a6*/ 	.byte	0x6f, 0x69, 0x6e, 0x74, 0x65, 0x72, 0x5f, 0x66, 0x6c, 0x61, 0x67, 0x67, 0x65, 0x64, 0x2e, 0x68
        /*00b6*/ 	.byte	0x70, 0x70, 0x00
	.type		__unnamed_40,@object
	.size		__unnamed_40,(__unnamed_5 - __unnamed_40)
__unnamed_40:
        /* <DEDUP_REMOVED lines=24> */
        /*0239*/ 	.byte	0x26, 0x5d, 0x00
	.type		__unnamed_5,@object
	.size		__unnamed_5,(__unnamed_17 - __unnamed_5)
__unnamed_5:
        /* <DEDUP_REMOVED lines=25> */
	.type		__unnamed_17,@object
	.size		__unnamed_17,(__unnamed_28 - __unnamed_17)
__unnamed_17:
        /* <DEDUP_REMOVED lines=24> */
        /*053f*/ 	.byte	0x3e, 0x3e, 0x20, 0x26, 0x5d, 0x00
	.type		__unnamed_28,@object
	.size		__unnamed_28,(__unnamed_12 - __unnamed_28)
__unnamed_28:
        /* <DEDUP_REMOVED lines=25> */
	.type		__unnamed_12,@object
	.size		__unnamed_12,(__unnamed_23 - __unnamed_12)
__unnamed_12:
        /* <DEDUP_REMOVED lines=25> */
	.type		__unnamed_23,@object
	.size		__unnamed_23,(__unnamed_6 - __unnamed_23)
__unnamed_23:
        /* <DEDUP_REMOVED lines=25> */
	.type		__unnamed_6,@object
	.size		__unnamed_6,(__unnamed_11 - __unnamed_6)
__unnamed_6:
        /* <DEDUP_REMOVED lines=25> */
	.type		__unnamed_11,@object
	.size		__unnamed_11,(__unnamed_18 - __unnamed_11)
__unnamed_11:
        /* <DEDUP_REMOVED lines=25> */
	.type		__unnamed_18,@object
	.size		__unnamed_18,(__unnamed_35 - __unnamed_18)
__unnamed_18:
        /* <DEDUP_REMOVED lines=25> */
	.type		__unnamed_35,@object
	.size		__unnamed_35,(__unnamed_38 - __unnamed_35)
__unnamed_35:
        /* <DEDUP_REMOVED lines=24> */
        /*0fe9*/ 	.byte	0x34, 0x3e, 0x3e, 0x3e, 0x3e, 0x3e, 0x20, 0x26, 0x5d, 0x00
	.type		__unnamed_38,@object
	.size		__unnamed_38,(__unnamed_2 - __unnamed_38)
__unnamed_38:
        /* <DEDUP_REMOVED lines=28> */
        /*11b3*/ 	.byte	0x3a, 0x43, 0x3c, 0x31, 0x36, 0x33, 0x38, 0x34, 0x3e, 0x3e, 0x3e, 0x3e, 0x3e, 0x5d, 0x00
	.type		__unnamed_2,@object
	.size		__unnamed_2,(__unnamed_4 - __unnamed_2)
__unnamed_2:
        /* <DEDUP_REMOVED lines=29> */
	.type		__unnamed_4,@object
	.size		__unnamed_4,(__unnamed_3 - __unnamed_4)
__unnamed_4:
        /* <DEDUP_REMOVED lines=29> */
	.type		__unnamed_3,@object
	.size		__unnamed_3,(__unnamed_1 - __unnamed_3)
__unnamed_3:
        /* <DEDUP_REMOVED lines=29> */
        /*1730*/ 	.byte	0x00
	.type		__unnamed_1,@object
	.size		__unnamed_1,(__unnamed_10 - __unnamed_1)
__unnamed_1:
        /* <DEDUP_REMOVED lines=30> */
	.type		__unnamed_10,@object
	.size		__unnamed_10,(__unnamed_20 - __unnamed_10)
__unnamed_10:
        /* <DEDUP_REMOVED lines=29> */
        /*1ad2*/ 	.byte	0x5d, 0x00
	.type		__unnamed_20,@object
	.size		__unnamed_20,(__unnamed_8 - __unnamed_20)
__unnamed_20:
        /* <DEDUP_REMOVED lines=30> */
	.type		__unnamed_8,@object
	.size		__unnamed_8,(__unnamed_22 - __unnamed_8)
__unnamed_8:
        /* <DEDUP_REMOVED lines=30> */
	.type		__unnamed_22,@object
	.size		__unnamed_22,(__unnamed_15 - __unnamed_22)
__unnamed_22:
        /* <DEDUP_REMOVED lines=30> */
	.type		__unnamed_15,@object
	.size		__unnamed_15,(__unnamed_26 - __unnamed_15)
__unnamed_15:
        /* <DEDUP_REMOVED lines=30> */
	.type		__unnamed_26,@object
	.size		__unnamed_26,(__unnamed_33 - __unnamed_26)
__unnamed_26:
        /* <DEDUP_REMOVED lines=30> */
	.type		__unnamed_33,@object
	.size		__unnamed_33,(__unnamed_9 - __unnamed_33)
__unnamed_33:
        /* <DEDUP_REMOVED lines=30> */
	.type		__unnamed_9,@object
	.size		__unnamed_9,(__unnamed_30 - __unnamed_9)
__unnamed_9:
        /* <DEDUP_REMOVED lines=30> */
	.type		__unnamed_30,@object
	.size		__unnamed_30,(__unnamed_16 - __unnamed_30)
__unnamed_30:
        /* <DEDUP_REMOVED lines=30> */
	.type		__unnamed_16,@object
	.size		__unnamed_16,(__unnamed_21 - __unnamed_16)
__unnamed_16:
        /* <DEDUP_REMOVED lines=30> */
	.type		__unnamed_21,@object
	.size		__unnamed_21,(__unnamed_14 - __unnamed_21)
__unnamed_21:
        /* <DEDUP_REMOVED lines=30> */
	.type		__unnamed_14,@object
	.size		__unnamed_14,(__unnamed_27 - __unnamed_14)
__unnamed_14:
        /* <DEDUP_REMOVED lines=30> */
	.type		__unnamed_27,@object
	.size		__unnamed_27,(__unnamed_25 - __unnamed_27)
__unnamed_27:
        /* <DEDUP_REMOVED lines=30> */
	.type		__unnamed_25,@object
	.size		__unnamed_25,(__unnamed_13 - __unnamed_25)
__unnamed_25:
        /* <DEDUP_REMOVED lines=30> */
	.type		__unnamed_13,@object
	.size		__unnamed_13,(__unnamed_29 - __unnamed_13)
__unnamed_13:
        /* <DEDUP_REMOVED lines=30> */
	.type		__unnamed_29,@object
	.size		__unnamed_29,(__unnamed_37 - __unnamed_29)
__unnamed_29:
        /* <DEDUP_REMOVED lines=30> */
	.type		__unnamed_37,@object
	.size		__unnamed_37,(__unnamed_19 - __unnamed_37)
__unnamed_37:
        /* <DEDUP_REMOVED lines=30> */
	.type		__unnamed_19,@object
	.size		__unnamed_19,(__unnamed_39 - __unnamed_19)
__unnamed_19:
        /* <DEDUP_REMOVED lines=30> */
	.type		__unnamed_39,@object
	.size		__unnamed_39,(__unnamed_7 - __unnamed_39)
__unnamed_39:
        /* <DEDUP_REMOVED lines=30> */
	.type		__unnamed_7,@object
	.size		__unnamed_7,(__unnamed_24 - __unnamed_7)
__unnamed_7:
        /* <DEDUP_REMOVED lines=30> */
	.type		__unnamed_24,@object
	.size		__unnamed_24,(__unnamed_36 - __unnamed_24)
__unnamed_24:
        /* <DEDUP_REMOVED lines=29> */
        /*3f48*/ 	.byte	0x3e, 0x20, 0x26, 0x5d, 0x00
	.type		__unnamed_36,@object
	.size		__unnamed_36,(__unnamed_34 - __unnamed_36)
__unnamed_36:
        /* <DEDUP_REMOVED lines=30> */
	.type		__unnamed_34,@object
	.size		__unnamed_34,(__unnamed_32 - __unnamed_34)
__unnamed_34:
        /* <DEDUP_REMOVED lines=30> */
	.type		__unnamed_32,@object
	.size		__unnamed_32,(__unnamed_31 - __unnamed_32)
__unnamed_32:
        /* <DEDUP_REMOVED lines=30> */
	.type		__unnamed_31,@object
	.size		__unnamed_31,(.L_34 - __unnamed_31)
__unnamed_31:
        /* <DEDUP_REMOVED lines=29> */
        /*469f*/ 	.byte	0x3e, 0x3e, 0x3e, 0x3e, 0x20, 0x26, 0x5d, 0x00
.L_34:


//--------------------- .nv.shared._ZN7cutlass13device_kernelIN5flash11enable_sm90INS1_16FlashAttnFwdSm90INS1_25CollectiveMainloopFwdSm90ILi2EN4cute5tupleIJNS5_1CILi1EEES8_S8_EEENS6_IJNS7_ILi128EEESA_NS7_ILi256EEEEEELi256ENS_12float_e4m3_tEfNS_4arch4Sm90ELb0ELb0ELb1ELb0ELb0ELb0ELb0ELb1ELb1ELb1ELb1ELb0EEENS1_21CollectiveEpilogueFwdINS6_IJSA_SB_SA_EEES9_NS_10bfloat16_tESF_Li256ELb0ELb1ELb1ELb1EEENS1_19SingleTileSchedulerILb0ELb1ELb1ELi128EEEEEEEEEvNT_6ParamsE --------------------------
	.section	.nv.shared._ZN7cutlass13device_kernelIN5flash11enable_sm90INS1_16FlashAttnFwdSm90INS1_25CollectiveMainloopFwdSm90ILi2EN4cute5tupleIJNS5_1CILi1EEES8_S8_EEENS6_IJNS7_ILi128EEESA_NS7_ILi256EEEEEELi256ENS_12float_e4m3_tEfNS_4arch4Sm90ELb0ELb0ELb1ELb0ELb0ELb0ELb0ELb1ELb1ELb1ELb1ELb0EEENS1_21CollectiveEpilogueFwdINS6_IJSA_SB_SA_EEES9_NS_10bfloat16_tESF_Li256ELb0ELb1ELb1ELb1EEENS1_19SingleTileSchedulerILb0ELb1ELb1ELi128EEEEEEEEEvNT_6ParamsE,"aw",@nobits
	.sectionflags	@""
	.align	16
	.zero		1024


//--------------------- .nv.shared.reserved.0     --------------------------
	.section	.nv.shared.reserved.0,"aw",@nobits
	.weak		__nv_reservedSMEM_offset_0_alias
	.size		__nv_reservedSMEM_offset_0_alias, 0, 0
	.other		__nv_reservedSMEM_offset_0_alias,@"STO_CUDA_RESERVED_SHARED STV_DEFAULT"
__nv_reservedSMEM_offset_0_alias:
	.zero		0


//--------------------- .nv.global                --------------------------
	.section	.nv.global,"aw",@nobits
.nv.global:
	.type		_ZN80_INTERNAL_09203ac2_44_flash_fwd_hdimall_e4m3_split_softcap_sm90_cu_9949e2e8_67144cute1_E,@object
	.size		_ZN80_INTERNAL_09203ac2_44_flash_fwd_hdimall_e4m3_split_softcap_sm90_cu_9949e2e8_67144cute1_E,(_ZN80_INTERNAL_09203ac2_44_flash_fwd_hdimall_e4m3_split_softcap_sm90_cu_9949e2e8_67144cuda3std3__45__cpo6cbeginE - _ZN80_INTERNAL_09203ac2_44_flash_fwd_hdimall_e4m3_split_softcap_sm90_cu_9949e2e8_67144cute1_E)
_ZN80_INTERNAL_09203ac2_44_flash_fwd_hdimall_e4m3_split_softcap_sm90_cu_9949e2e8_67144cute1_E:
	.zero		1
	.type		_ZN80_INTERNAL_09203ac2_44_flash_fwd_hdimall_e4m3_split_softcap_sm90_cu_9949e2e8_67144cuda3std3__45__cpo6cbeginE,@object
	.size		_ZN80_INTERNAL_09203ac2_44_flash_fwd_hdimall_e4m3_split_softcap_sm90_cu_9949e2e8_67144cuda3std3__45__cpo6cbeginE,(_ZN80_INTERNAL_09203ac2_44_flash_fwd_hdimall_e4m3_split_softcap_sm90_cu_9949e2e8_67144cuda3std3__48in_placeE - _ZN80_INTERNAL_09203ac2_44_flash_fwd_hdimall_e4m3_split_softcap_sm90_cu_9949e2e8_67144cuda3std3__45__cpo6cbeginE)
_ZN80_INTERNAL_09203ac2_44_flash_fwd_hdimall_e4m3_split_softcap_sm90_cu_9949e2e8_67144cuda3std3__45__cpo6cbeginE:
	.zero		1
	.type		_ZN80_INTERNAL_09203ac2_44_flash_fwd_hdimall_e4m3_split_softcap_sm90_cu_9949e2e8_67144cuda3std3__48in_placeE,@object
	.size		_ZN80_INTERNAL_09203ac2_44_flash_fwd_hdimall_e4m3_split_softcap_sm90_cu_9949e2e8_67144cuda3std3__48in_placeE,(_ZN80_INTERNAL_09203ac2_44_flash_fwd_hdimall_e4m3_split_softcap_sm90_cu_9949e2e8_67144cuda3std6ranges3__45__cpo9iter_moveE - _ZN80_INTERNAL_09203ac2_44_flash_fwd_hdimall_e4m3_split_softcap_sm90_cu_9949e2e8_67144cuda3std3__48in_placeE)
_ZN80_INTERNAL_09203ac2_44_flash_fwd_hdimall_e4m3_split_softcap_sm90_cu_9949e2e8_67144cuda3std3__48in_placeE:
	.zero		1
	.type		_ZN80_INTERNAL_09203ac2_44_flash_fwd_hdimall_e4m3_split_softcap_sm90_cu_9949e2e8_67144cuda3std6ranges3__45__cpo9iter_moveE,@object
	.size		_ZN80_INTERNAL_09203ac2_44_flash_fwd_hdimall_e4m3_split_softcap_sm90_cu_9949e2e8_67144cuda3std6ranges3__45__cpo9iter_moveE,(_ZN80_INTERNAL_09203ac2_44_flash_fwd_hdimall_e4m3_split_softcap_sm90_cu_9949e2e8_67144cuda3std3__45__cpo5beginE - _ZN80_INTERNAL_09203ac2_44_flash_fwd_hdimall_e4m3_split_softcap_sm90_cu_9949e2e8_67144cuda3std6ranges3__45__cpo9iter_moveE)
_ZN80_INTERNAL_09203ac2_44_flash_fwd_hdimall_e4m3_split_softcap_sm90_cu_9949e2e8_67144cuda3std6ranges3__45__cpo9iter_moveE:
	.zero		1
	.type		_ZN80_INTERNAL_09203ac2_44_flash_fwd_hdimall_e4m3_split_softcap_sm90_cu_9949e2e8_67144cuda3std3__45__cpo5beginE,@object
	.size		_ZN80_INTERNAL_09203ac2_44_flash_fwd_hdimall_e4m3_split_softcap_sm90_cu_9949e2e8_67144cuda3std3__45__cpo5beginE,(_ZN80_INTERNAL_09203ac2_44_flash_fwd_hdimall_e4m3_split_softcap_sm90_cu_9949e2e8_67144cuda3std3__482_GLOBAL__N__09203ac2_44_flash_fwd_hdimall_e4m3_split_softcap_sm90_cu_9949e2e8_67146ignoreE - _ZN80_INTERNAL_09203ac2_44_flash_fwd_hdimall_e4m3_split_softcap_sm90_cu_9949e2e8_67144cuda3std3__45__cpo5beginE)
_ZN80_INTERNAL_09203ac2_44_flash_fwd_hdimall_e4m3_split_softcap_sm90_cu_9949e2e8_67144cuda3std3__45__cpo5beginE:
	.zero		1
	.type		_ZN80_INTERNAL_09203ac2_44_flash_fwd_hdimall_e4m3_split_softcap_sm90_cu_9949e2e8_67144cuda3std3__482_GLOBAL__N__09203ac2_44_flash_fwd_hdimall_e4m3_split_softcap_sm90_cu_9949e2e8_67146ignoreE,@object
	.size		_ZN80_INTERNAL_09203ac2_44_flash_fwd_hdimall_e4m3_split_softcap_sm90_cu_9949e2e8_67144cuda3std3__482_GLOBAL__N__09203ac2_44_flash_fwd_hdimall_e4m3_split_softcap_sm90_cu_9949e2e8_67146ignoreE,(_ZN80_INTERNAL_09203ac2_44_flash_fwd_hdimall_e4m3_split_softcap_sm90_cu_9949e2e8_67144cute7productE - _ZN80_INTERNAL_09203ac2_44_flash_fwd_hdimall_e4m3_split_softcap_sm90_cu_9949e2e8_67144cuda3std3__482_GLOBAL__N__09203ac2_44_flash_fwd_hdimall_e4m3_split_softcap_sm90_cu_9949e2e8_67146ignoreE)
_ZN80_INTERNAL_09203ac2_44_flash_fwd_hdimall_e4m3_split_softcap_sm90_cu_9949e2e8_67144cuda3std3__482_GLOBAL__N__09203ac2_44_flash_fwd_hdimall_e4m3_split_softcap_sm90_cu_9949e2e8_67146ignoreE:
	.zero		1
	.type		_ZN80_INTERNAL_09203ac2_44_flash_fwd_hdimall_e4m3_split_softcap_sm90_cu_9949e2e8_67144cute7productE,@object
	.size		_ZN80_INTERNAL_09203ac2_44_flash_fwd_hdimall_e4m3_split_softcap_sm90_cu_9949e2e8_67144cute7productE,(_ZN80_INTERNAL_09203ac2_44_flash_fwd_hdimall_e4m3_split_softcap_sm90_cu_9949e2e8_67144cuda3std3__45__cpo3endE - _ZN80_INTERNAL_09203ac2_44_flash_fwd_hdimall_e4m3_split_softcap_sm90_cu_9949e2e8_67144cute7productE)
_ZN80_INTERNAL_09203ac2_44_flash_fwd_hdimall_e4m3_split_softcap_sm90_cu_9949e2e8_67144cute7productE:
	.zero		1
	.type		_ZN80_INTERNAL_09203ac2_44_flash_fwd_hdimall_e4m3_split_softcap_sm90_cu_9949e2e8_67144cuda3std3__45__cpo3endE,@object
	.size		_ZN80_INTERNAL_09203ac2_44_flash_fwd_hdimall_e4m3_split_softcap_sm90_cu_9949e2e8_67144cuda3std3__45__cpo3endE,(_ZN80_INTERNAL_09203ac2_44_flash_fwd_hdimall_e4m3_split_softcap_sm90_cu_9949e2e8_67144cuda3std3__419piecewise_constructE - _ZN80_INTERNAL_09203ac2_44_flash_fwd_hdimall_e4m3_split_softcap_sm90_cu_9949e2e8_67144cuda3std3__45__cpo3endE)
_ZN80_INTERNAL_09203ac2_44_flash_fwd_hdimall_e4m3_split_softcap_sm90_cu_9949e2e8_67144cuda3std3__45__cpo3endE:
	.zero		1
	.type		_ZN80_INTERNAL_09203ac2_44_flash_fwd_hdimall_e4m3_split_softcap_sm90_cu_9949e2e8_67144cuda3std3__419piecewise_constructE,@object
	.size		_ZN80_INTERNAL_09203ac2_44_flash_fwd_hdimall_e4m3_split_softcap_sm90_cu_9949e2e8_67144cuda3std3__419piecewise_constructE,(_ZN80_INTERNAL_09203ac2_44_flash_fwd_hdimall_e4m3_split_softcap_sm90_cu_9949e2e8_67144cuda3std3__45__cpo4cendE - _ZN80_INTERNAL_09203ac2_44_flash_fwd_hdimall_e4m3_split_softcap_sm90_cu_9949e2e8_67144cuda3std3__419piecewise_constructE)
_ZN80_INTERNAL_09203ac2_44_flash_fwd_hdimall_e4m3_split_softcap_sm90_cu_9949e2e8_67144cuda3std3__419piecewise_constructE:
	.zero		1
	.type		_ZN80_INTERNAL_09203ac2_44_flash_fwd_hdimall_e4m3_split_softcap_sm90_cu_9949e2e8_67144cuda3std3__45__cpo4cendE,@object
	.size		_ZN80_INTERNAL_09203ac2_44_flash_fwd_hdimall_e4m3_split_softcap_sm90_cu_9949e2e8_67144cuda3std3__45__cpo4cendE,(_ZN80_INTERNAL_09203ac2_44_flash_fwd_hdimall_e4m3_split_softcap_sm90_cu_9949e2e8_67144cuda3std6ranges3__45__cpo4swapE - _ZN80_INTERNAL_09203ac2_44_flash_fwd_hdimall_e4m3_split_softcap_sm90_cu_9949e2e8_67144cuda3std3__45__cpo4cendE)
_ZN80_INTERNAL_09203ac2_44_flash_fwd_hdimall_e4m3_split_softcap_sm90_cu_9949e2e8_67144cuda3std3__45__cpo4cendE:
	.zero		1
	.type		_ZN80_INTERNAL_09203ac2_44_flash_fwd_hdimall_e4m3_split_softcap_sm90_cu_9949e2e8_67144cuda3std6ranges3__45__cpo4swapE,@object
	.size		_ZN80_INTERNAL_09203ac2_44_flash_fwd_hdimall_e4m3_split_softcap_sm90_cu_9949e2e8_67144cuda3std6ranges3__45__cpo4swapE,(.L_52 - _ZN80_INTERNAL_09203ac2_44_flash_fwd_hdimall_e4m3_split_softcap_sm90_cu_9949e2e8_67144cuda3std6ranges3__45__cpo4swapE)
_ZN80_INTERNAL_09203ac2_44_flash_fwd_hdimall_e4m3_split_softcap_sm90_cu_9949e2e8_67144cuda3std6ranges3__45__cpo4swapE:
	.zero		1
.L_52:


//--------------------- .nv.shared._ZN7cutlass13device_kernelIN5flash11enable_sm90INS1_16FlashAttnFwdSm90INS1_25CollectiveMainloopFwdSm90ILi2EN4cute5tupleIJNS5_1CILi1EEES8_S8_EEENS6_IJNS7_ILi128EEESA_NS7_ILi256EEEEEELi256ENS_12float_e4m3_tEfNS_4arch4Sm90ELb0ELb0ELb1ELb1ELb0ELb0ELb0ELb1ELb1ELb1ELb1ELb0EEENS1_21CollectiveEpilogueFwdINS6_IJSA_SB_SA_EEES9_NS_10bfloat16_tESF_Li256ELb1ELb1ELb1ELb1EEENS1_36VarlenDynamicPersistentTileSchedulerILi128ELi128ELi256ELi128ELb1ELb1ELb1ELb0ELb1ELb1EEEEEEEEEvNT_6ParamsE --------------------------
	.section	.nv.shared._ZN7cutlass13device_kernelIN5flash11enable_sm90INS1_16FlashAttnFwdSm90INS1_25CollectiveMainloopFwdSm90ILi2EN4cute5tupleIJNS5_1CILi1EEES8_S8_EEENS6_IJNS7_ILi128EEESA_NS7_ILi256EEEEEELi256ENS_12float_e4m3_tEfNS_4arch4Sm90ELb0ELb0ELb1ELb1ELb0ELb0ELb0ELb1ELb1ELb1ELb1ELb0EEENS1_21CollectiveEpilogueFwdINS6_IJSA_SB_SA_EEES9_NS_10bfloat16_tESF_Li256ELb1ELb1ELb1ELb1EEENS1_36VarlenDynamicPersistentTileSchedulerILi128ELi128ELi256ELi128ELb1ELb1ELb1ELb0ELb1ELb1EEEEEEEEEvNT_6ParamsE,"aw",@nobits
	.sectionflags	@""
	.align	16
	.zero		1024


//--------------------- .nv.shared._ZN7cutlass13device_kernelIN5flash11enable_sm90INS1_16FlashAttnFwdSm90INS1_25CollectiveMainloopFwdSm90ILi2EN4cute5tupleIJNS5_1CILi1EEES8_S8_EEENS6_IJNS7_ILi128EEESA_NS7_ILi256EEEEEELi256ENS_12float_e4m3_tEfNS_4arch4Sm90ELb0ELb0ELb1ELb1ELb0ELb1ELb0ELb1ELb1ELb1ELb1ELb0EEENS1_21CollectiveEpilogueFwdINS6_IJSA_SB_SA_EEES9_NS_10bfloat16_tESF_Li256ELb1ELb1ELb1ELb1EEENS1_36VarlenDynamicPersistentTileSchedulerILi128ELi128ELi256ELi128ELb1ELb1ELb1ELb0ELb1ELb1EEEEEEEEEvNT_6ParamsE --------------------------
	.section	.nv.shared._ZN7cutlass13device_kernelIN5flash11enable_sm90INS1_16FlashAttnFwdSm90INS1_25CollectiveMainloopFwdSm90ILi2EN4cute5tupleIJNS5_1CILi1EEES8_S8_EEENS6_IJNS7_ILi128EEESA_NS7_ILi256EEEEEELi256ENS_12float_e4m3_tEfNS_4arch4Sm90ELb0ELb0ELb1ELb1ELb0ELb1ELb0ELb1ELb1ELb1ELb1ELb0EEENS1_21CollectiveEpilogueFwdINS6_IJSA_SB_SA_EEES9_NS_10bfloat16_tESF_Li256ELb1ELb1ELb1ELb1EEENS1_36VarlenDynamicPersistentTileSchedulerILi128ELi128ELi256ELi128ELb1ELb1ELb1ELb0ELb1ELb1EEEEEEEEEvNT_6ParamsE,"aw",@nobits
	.sectionflags	@""
	.align	16
	.zero		1024


//--------------------- .nv.shared._ZN7cutlass13device_kernelIN5flash11enable_sm90INS1_16FlashAttnFwdSm90INS1_25CollectiveMainloopFwdSm90ILi2EN4cute5tupleIJNS5_1CILi1EEES8_S8_EEENS6_IJNS7_ILi128EEENS7_ILi64EEENS7_ILi256EEEEEELi256ENS_12float_e4m3_tEfNS_4arch4Sm90ELb0ELb1ELb1ELb0ELb0ELb0ELb0ELb1ELb1ELb1ELb1ELb0EEENS1_21CollectiveEpilogueFwdINS6_IJSA_SC_SB_EEES9_NS_10bfloat16_tESG_Li256ELb0ELb1ELb1ELb1EEENS1_19SingleTileSchedulerILb0ELb1ELb1ELi128EEEEEEEEEvNT_6ParamsE --------------------------
	.section	.nv.shared._ZN7cutlass13device_kernelIN5flash11enable_sm90INS1_16FlashAttnFwdSm90INS1_25CollectiveMainloopFwdSm90ILi2EN4cute5tupleIJNS5_1CILi1EEES8_S8_EEENS6_IJNS7_ILi128EEENS7_ILi64EEENS7_ILi256EEEEEELi256ENS_12float_e4m3_tEfNS_4arch4Sm90ELb0ELb1ELb1ELb0ELb0ELb0ELb0ELb1ELb1ELb1ELb1ELb0EEENS1_21CollectiveEpilogueFwdINS6_IJSA_SC_SB_EEES9_NS_10bfloat16_tESG_Li256ELb0ELb1ELb1ELb1EEENS1_19SingleTileSchedulerILb0ELb1ELb1ELi128EEEEEEEEEvNT_6ParamsE,"aw",@nobits
	.sectionflags	@""
	.align	16
	.zero		1024


//--------------------- .nv.shared._ZN7cutlass13device_kernelIN5flash11enable_sm90INS1_16FlashAttnFwdSm90INS1_25CollectiveMainloopFwdSm90ILi2EN4cute5tupleIJNS5_1CILi1EEES8_S8_EEENS6_IJNS7_ILi128EEENS7_ILi64EEENS7_ILi256EEEEEELi256ENS_12float_e4m3_tEfNS_4arch4Sm90ELb0ELb1ELb1ELb1ELb0ELb0ELb0ELb1ELb1ELb1ELb1ELb0EEENS1_21CollectiveEpilogueFwdINS6_IJSA_SC_SB_EEES9_NS_10bfloat16_tESG_Li256ELb1ELb1ELb1ELb1EEENS1_36VarlenDynamicPersistentTileSchedulerILi128ELi64ELi256ELi128ELb1ELb1ELb1ELb1ELb0ELb1EEEEEEEEEvNT_6ParamsE --------------------------
	.section	.nv.shared._ZN7cutlass13device_kernelIN5flash11enable_sm90INS1_16FlashAttnFwdSm90INS1_25CollectiveMainloopFwdSm90ILi2EN4cute5tupleIJNS5_1CILi1EEES8_S8_EEENS6_IJNS7_ILi128EEENS7_ILi64EEENS7_ILi256EEEEEELi256ENS_12float_e4m3_tEfNS_4arch4Sm90ELb0ELb1ELb1ELb1ELb0ELb0ELb0ELb1ELb1ELb1ELb1ELb0EEENS1_21CollectiveEpilogueFwdINS6_IJSA_SC_SB_EEES9_NS_10bfloat16_tESG_Li256ELb1ELb1ELb1ELb1EEENS1_36VarlenDynamicPersistentTileSchedulerILi128ELi64ELi256ELi128ELb1ELb1ELb1ELb1ELb0ELb1EEEEEEEEEvNT_6ParamsE,"aw",@nobits
	.sectionflags	@""
	.align	16
	.zero		1024


//--------------------- .nv.shared._ZN7cutlass13device_kernelIN5flash11enable_sm90INS1_16FlashAttnFwdSm90INS1_25CollectiveMainloopFwdSm90ILi2EN4cute5tupleIJNS5_1CILi1EEES8_S8_EEENS6_IJNS7_ILi128EEENS7_ILi64EEENS7_ILi256EEEEEELi256ENS_12float_e4m3_tEfNS_4arch4Sm90ELb0ELb1ELb1ELb1ELb0ELb1ELb0ELb1ELb1ELb1ELb1ELb0EEENS1_21CollectiveEpilogueFwdINS6_IJSA_SC_SB_EEES9_NS_10bfloat16_tESG_Li256ELb1ELb1ELb1ELb1EEENS1_36VarlenDynamicPersistentTileSchedulerILi128ELi64ELi256ELi128ELb1ELb1ELb1ELb1ELb0ELb1EEEEEEEEEvNT_6ParamsE --------------------------
	.section	.nv.shared._ZN7cutlass13device_kernelIN5flash11enable_sm90INS1_16FlashAttnFwdSm90INS1_25CollectiveMainloopFwdSm90ILi2EN4cute5tupleIJNS5_1CILi1EEES8_S8_EEENS6_IJNS7_ILi128EEENS7_ILi64EEENS7_ILi256EEEEEELi256ENS_12float_e4m3_tEfNS_4arch4Sm90ELb0ELb1ELb1ELb1ELb0ELb1ELb0ELb1ELb1ELb1ELb1ELb0EEENS1_21CollectiveEpilogueFwdINS6_IJSA_SC_SB_EEES9_NS_10bfloat16_tESG_Li256ELb1ELb1ELb1ELb1EEENS1_36VarlenDynamicPersistentTileSchedulerILi128ELi64ELi256ELi128ELb1ELb1ELb1ELb1ELb0ELb1EEEEEEEEEvNT_6ParamsE,"aw",@nobits
	.sectionflags	@""
	.align	16
	.zero		1024


//--------------------- .nv.shared._ZN7cutlass13device_kernelIN5flash11enable_sm90INS1_16FlashAttnFwdSm90INS1_25CollectiveMainloopFwdSm90ILi2EN4cute5tupleIJNS5_1CILi1EEES8_S8_EEENS6_IJNS7_ILi128EEESA_NS7_ILi256EEEEEELi256ENS_12float_e4m3_tEfNS_4arch4Sm90ELb1ELb0ELb1ELb0ELb0ELb0ELb0ELb1ELb1ELb1ELb1ELb0EEENS1_21CollectiveEpilogueFwdINS6_IJSA_SB_SA_EEES9_NS_10bfloat16_tESF_Li256ELb0ELb1ELb1ELb1EEENS1_19SingleTileSchedulerILb0ELb1ELb1ELi128EEEEEEEEEvNT_6ParamsE --------------------------
	.section	.nv.shared._ZN7cutlass13device_kernelIN5flash11enable_sm90INS1_16FlashAttnFwdSm90INS1_25CollectiveMainloopFwdSm90ILi2EN4cute5tupleIJNS5_1CILi1EEES8_S8_EEENS6_IJNS7_ILi128EEESA_NS7_ILi256EEEEEELi256ENS_12float_e4m3_tEfNS_4arch4Sm90ELb1ELb0ELb1ELb0ELb0ELb0ELb0ELb1ELb1ELb1ELb1ELb0EEENS1_21CollectiveEpilogueFwdINS6_IJSA_SB_SA_EEES9_NS_10bfloat16_tESF_Li256ELb0ELb1ELb1ELb1EEENS1_19SingleTileSchedulerILb0ELb1ELb1ELi128EEEEEEEEEvNT_6ParamsE,"aw",@nobits
	.sectionflags	@""
	.align	16
	.zero		1024


//--------------------- .nv.shared._ZN7cutlass13device_kernelIN5flash11enable_sm90INS1_16FlashAttnFwdSm90INS1_25CollectiveMainloopFwdSm90ILi2EN4cute5tupleIJNS5_1CILi1EEES8_S8_EEENS6_IJNS7_ILi128EEESA_NS7_ILi256EEEEEELi256ENS_12float_e4m3_tEfNS_4arch4Sm90ELb1ELb0ELb1ELb1ELb0ELb0ELb0ELb1ELb1ELb1ELb1ELb0EEENS1_21CollectiveEpilogueFwdINS6_IJSA_SB_SA_EEES9_NS_10bfloat16_tESF_Li256ELb1ELb1ELb1ELb1EEENS1_36VarlenDynamicPersistentTileSchedulerILi128ELi128ELi256ELi128ELb1ELb1ELb1ELb1ELb1ELb1EEEEEEEEEvNT_6ParamsE --------------------------
	.section	.nv.shared._ZN7cutlass13device_kernelIN5flash11enable_sm90INS1_16FlashAttnFwdSm90INS1_25CollectiveMainloopFwdSm90ILi2EN4cute5tupleIJNS5_1CILi1EEES8_S8_EEENS6_IJNS7_ILi128EEESA_NS7_ILi256EEEEEELi256ENS_12float_e4m3_tEfNS_4arch4Sm90ELb1ELb0ELb1ELb1ELb0ELb0ELb0ELb1ELb1ELb1ELb1ELb0EEENS1_21CollectiveEpilogueFwdINS6_IJSA_SB_SA_EEES9_NS_10bfloat16_tESF_Li256ELb1ELb1ELb1ELb1EEENS1_36VarlenDynamicPersistentTileSchedulerILi128ELi128ELi256ELi128ELb1ELb1ELb1ELb1ELb1ELb1EEEEEEEEEvNT_6ParamsE,"aw",@nobits
	.sectionflags	@""
	.align	16
	.zero		1024


//--------------------- .nv.shared._ZN7cutlass13device_kernelIN5flash11enable_sm90INS1_16FlashAttnFwdSm90INS1_25CollectiveMainloopFwdSm90ILi2EN4cute5tupleIJNS5_1CILi1EEES8_S8_EEENS6_IJNS7_ILi128EEESA_NS7_ILi256EEEEEELi256ENS_12float_e4m3_tEfNS_4arch4Sm90ELb1ELb0ELb1ELb1ELb0ELb1ELb0ELb1ELb1ELb1ELb1ELb0EEENS1_21CollectiveEpilogueFwdINS6_IJSA_SB_SA_EEES9_NS_10bfloat16_tESF_Li256ELb1ELb1ELb1ELb1EEENS1_36VarlenDynamicPersistentTileSchedulerILi128ELi128ELi256ELi128ELb1ELb1ELb1ELb1ELb1ELb1EEEEEEEEEvNT_6ParamsE --------------------------
	.section	.nv.shared._ZN7cutlass13device_kernelIN5flash11enable_sm90INS1_16FlashAttnFwdSm90INS1_25CollectiveMainloopFwdSm90ILi2EN4cute5tupleIJNS5_1CILi1EEES8_S8_EEENS6_IJNS7_ILi128EEESA_NS7_ILi256EEEEEELi256ENS_12float_e4m3_tEfNS_4arch4Sm90ELb1ELb0ELb1ELb1ELb0ELb1ELb0ELb1ELb1ELb1ELb1ELb0EEENS1_21CollectiveEpilogueFwdINS6_IJSA_SB_SA_EEES9_NS_10bfloat16_tESF_Li256ELb1ELb1ELb1ELb1EEENS1_36VarlenDynamicPersistentTileSchedulerILi128ELi128ELi256ELi128ELb1ELb1ELb1ELb1ELb1ELb1EEEEEEEEEvNT_6ParamsE,"aw",@nobits
	.sectionflags	@""
	.align	16
	.zero		1024


//--------------------- .nv.shared._ZN7cutlass13device_kernelIN5flash11enable_sm90INS1_16FlashAttnFwdSm90INS1_25CollectiveMainloopFwdSm90ILi2EN4cute5tupleIJNS5_1CILi1EEES8_S8_EEENS6_IJNS7_ILi128EEENS7_ILi160EEENS7_ILi192EEEEEELi192ENS_12float_e4m3_tEfNS_4arch4Sm90ELb0ELb0ELb1ELb0ELb0ELb0ELb0ELb1ELb1ELb1ELb1ELb0EEENS1_21CollectiveEpilogueFwdINS6_IJSA_SC_SB_EEES9_NS_10bfloat16_tESG_Li256ELb0ELb1ELb1ELb1EEENS1_19SingleTileSchedulerILb0ELb1ELb1ELi128EEEEEEEEEvNT_6ParamsE --------------------------
	.section	.nv.shared._ZN7cutlass13device_kernelIN5flash11enable_sm90INS1_16FlashAttnFwdSm90INS1_25CollectiveMainloopFwdSm90ILi2EN4cute5tupleIJNS5_1CILi1EEES8_S8_EEENS6_IJNS7_ILi128EEENS7_ILi160EEENS7_ILi192EEEEEELi192ENS_12float_e4m3_tEfNS_4arch4Sm90ELb0ELb0ELb1ELb0ELb0ELb0ELb0ELb1ELb1ELb1ELb1ELb0EEENS1_21CollectiveEpilogueFwdINS6_IJSA_SC_SB_EEES9_NS_10bfloat16_tESG_Li256ELb0ELb1ELb1ELb1EEENS1_19SingleTileSchedulerILb0ELb1ELb1ELi128EEEEEEEEEvNT_6ParamsE,"aw",@nobits
	.sectionflags	@""
	.align	16
	.zero		1024


//--------------------- .nv.shared._ZN7cutlass13device_kernelIN5flash11enable_sm90INS1_16FlashAttnFwdSm90INS1_25CollectiveMainloopFwdSm90ILi2EN4cute5tupleIJNS5_1CILi1EEES8_S8_EEENS6_IJNS7_ILi128EEENS7_ILi160EEENS7_ILi192EEEEEELi192ENS_12float_e4m3_tEfNS_4arch4Sm90ELb0ELb0ELb1ELb1ELb0ELb0ELb0ELb1ELb1ELb1ELb1ELb0EEENS1_21CollectiveEpilogueFwdINS6_IJSA_SC_SB_EEES9_NS_10bfloat16_tESG_Li256ELb1ELb1ELb1ELb1EEENS1_36VarlenDynamicPersistentTileSchedulerILi128ELi160ELi256ELi128ELb1ELb1ELb1ELb0ELb1ELb1EEEEEEEEEvNT_6ParamsE --------------------------
	.section	.nv.shared._ZN7cutlass13device_kernelIN5flash11enable_sm90INS1_16FlashAttnFwdSm90INS1_25CollectiveMainloopFwdSm90ILi2EN4cute5tupleIJNS5_1CILi1EEES8_S8_EEENS6_IJNS7_ILi128EEENS7_ILi160EEENS7_ILi192EEEEEELi192ENS_12float_e4m3_tEfNS_4arch4Sm90ELb0ELb0ELb1ELb1ELb0ELb0ELb0ELb1ELb1ELb1ELb1ELb0EEENS1_21CollectiveEpilogueFwdINS6_IJSA_SC_SB_EEES9_NS_10bfloat16_tESG_Li256ELb1ELb1ELb1ELb1EEENS1_36VarlenDynamicPersistentTileSchedulerILi128ELi160ELi256ELi128ELb1ELb1ELb1ELb0ELb1ELb1EEEEEEEEEvNT_6ParamsE,"aw",@nobits
	.sectionflags	@""
	.align	16
	.zero		1024


//--------------------- .nv.shared._ZN7cutlass13device_kernelIN5flash11enable_sm90INS1_16FlashAttnFwdSm90INS1_25CollectiveMainloopFwdSm90ILi2EN4cute5tupleIJNS5_1CILi1EEES8_S8_EEENS6_IJNS7_ILi128EEENS7_ILi160EEENS7_ILi192EEEEEELi192ENS_12float_e4m3_tEfNS_4arch4Sm90ELb0ELb0ELb1ELb1ELb0ELb1ELb0ELb1ELb1ELb1ELb1ELb0EEENS1_21CollectiveEpilogueFwdINS6_IJSA_SC_SB_EEES9_NS_10bfloat16_tESG_Li256ELb1ELb1ELb1ELb1EEENS1_36VarlenDynamicPersistentTileSchedulerILi128ELi160ELi256ELi128ELb1ELb1ELb1ELb0ELb1ELb1EEEEEEEEEvNT_6ParamsE --------------------------
	.section	.nv.shared._ZN7cutlass13device_kernelIN5flash11enable_sm90INS1_16FlashAttnFwdSm90INS1_25CollectiveMainloopFwdSm90ILi2EN4cute5tupleIJNS5_1CILi1EEES8_S8_EEENS6_IJNS7_ILi128EEENS7_ILi160EEENS7_ILi192EEEEEELi192ENS_12float_e4m3_tEfNS_4arch4Sm90ELb0ELb0ELb1ELb1ELb0ELb1ELb0ELb1ELb1ELb1ELb1ELb0EEENS1_21CollectiveEpilogueFwdINS6_IJSA_SC_SB_EEES9_NS_10bfloat16_tESG_Li256ELb1ELb1ELb1ELb1EEENS1_36VarlenDynamicPersistentTileSchedulerILi128ELi160ELi256ELi128ELb1ELb1ELb1ELb0ELb1ELb1EEEEEEEEEvNT_6ParamsE,"aw",@nobits
	.sectionflags	@""
	.align	16
	.zero		1024


//--------------------- .nv.shared._ZN7cutlass13device_kernelIN5flash11enable_sm90INS1_16FlashAttnFwdSm90INS1_25CollectiveMainloopFwdSm90ILi2EN4cute5tupleIJNS5_1CILi1EEES8_S8_EEENS6_IJNS7_ILi128EEESA_NS7_ILi192EEEEEELi192ENS_12float_e4m3_tEfNS_4arch4Sm90ELb0ELb1ELb1ELb0ELb0ELb0ELb0ELb1ELb1ELb1ELb1ELb0EEENS1_21CollectiveEpilogueFwdINS6_IJSA_SB_SA_EEES9_NS_10bfloat16_tESF_Li256ELb0ELb1ELb1ELb1EEENS1_19SingleTileSchedulerILb0ELb1ELb1ELi128EEEEEEEEEvNT_6ParamsE --------------------------
	.section	.nv.shared._ZN7cutlass13device_kernelIN5flash11enable_sm90INS1_16FlashAttnFwdSm90INS1_25CollectiveMainloopFwdSm90ILi2EN4cute5tupleIJNS5_1CILi1EEES8_S8_EEENS6_IJNS7_ILi128EEESA_NS7_ILi192EEEEEELi192ENS_12float_e4m3_tEfNS_4arch4Sm90ELb0ELb1ELb1ELb0ELb0ELb0ELb0ELb1ELb1ELb1ELb1ELb0EEENS1_21CollectiveEpilogueFwdINS6_IJSA_SB_SA_EEES9_NS_10bfloat16_tESF_Li256ELb0ELb1ELb1ELb1EEENS1_19SingleTileSchedulerILb0ELb1ELb1ELi128EEEEEEEEEvNT_6ParamsE,"aw",@nobits
	.sectionflags	@""
	.align	16
	.zero		1024


//--------------------- .nv.shared._ZN7cutlass13device_kernelIN5flash11enable_sm90INS1_16FlashAttnFwdSm90INS1_25CollectiveMainloopFwdSm90ILi2EN4cute5tupleIJNS5_1CILi1EEES8_S8_EEENS6_IJNS7_ILi128EEESA_NS7_ILi192EEEEEELi192ENS_12float_e4m3_tEfNS_4arch4Sm90ELb0ELb1ELb1ELb1ELb0ELb0ELb0ELb1ELb1ELb1ELb1ELb0EEENS1_21CollectiveEpilogueFwdINS6_IJSA_SB_SA_EEES9_NS_10bfloat16_tESF_Li256ELb1ELb1ELb1ELb1EEENS1_36VarlenDynamicPersistentTileSchedulerILi128ELi128ELi256ELi128ELb1ELb1ELb1ELb1ELb0ELb1EEEEEEEEEvNT_6ParamsE --------------------------
	.section	.nv.shared._ZN7cutlass13device_kernelIN5flash11enable_sm90INS1_16FlashAttnFwdSm90INS1_25CollectiveMainloopFwdSm90ILi2EN4cute5tupleIJNS5_1CILi1EEES8_S8_EEENS6_IJNS7_ILi128EEESA_NS7_ILi192EEEEEELi192ENS_12float_e4m3_tEfNS_4arch4Sm90ELb0ELb1ELb1ELb1ELb0ELb0ELb0ELb1ELb1ELb1ELb1ELb0EEENS1_21CollectiveEpilogueFwdINS6_IJSA_SB_SA_EEES9_NS_10bfloat16_tESF_Li256ELb1ELb1ELb1ELb1EEENS1_36VarlenDynamicPersistentTileSchedulerILi128ELi128ELi256ELi128ELb1ELb1ELb1ELb1ELb0ELb1EEEEEEEEEvNT_6ParamsE,"aw",@nobits
	.sectionflags	@""
	.align	16
	.zero		1024


//--------------------- .nv.shared._ZN7cutlass13device_kernelIN5flash11enable_sm90INS1_16FlashAttnFwdSm90INS1_25CollectiveMainloopFwdSm90ILi2EN4cute5tupleIJNS5_1CILi1EEES8_S8_EEENS6_IJNS7_ILi128EEESA_NS7_ILi192EEEEEELi192ENS_12float_e4m3_tEfNS_4arch4Sm90ELb0ELb1ELb1ELb1ELb0ELb1ELb0ELb1ELb1ELb1ELb1ELb0EEENS1_21CollectiveEpilogueFwdINS6_IJSA_SB_SA_EEES9_NS_10bfloat16_tESF_Li256ELb1ELb1ELb1ELb1EEENS1_36VarlenDynamicPersistentTileSchedulerILi128ELi128ELi256ELi128ELb1ELb1ELb1ELb1ELb0ELb1EEEEEEEEEvNT_6ParamsE --------------------------
	.section	.nv.shared._ZN7cutlass13device_kernelIN5flash11enable_sm90INS1_16FlashAttnFwdSm90INS1_25CollectiveMainloopFwdSm90ILi2EN4cute5tupleIJNS5_1CILi1EEES8_S8_EEENS6_IJNS7_ILi128EEESA_NS7_ILi192EEEEEELi192ENS_12float_e4m3_tEfNS_4arch4Sm90ELb0ELb1ELb1ELb1ELb0ELb1ELb0ELb1ELb1ELb1ELb1ELb0EEENS1_21CollectiveEpilogueFwdINS6_IJSA_SB_SA_EEES9_NS_10bfloat16_tESF_Li256ELb1ELb1ELb1ELb1EEENS1_36VarlenDynamicPersistentTileSchedulerILi128ELi128ELi256ELi128ELb1ELb1ELb1ELb1ELb0ELb1EEEEEEEEEvNT_6ParamsE,"aw",@nobits
	.sectionflags	@""
	.align	16
	.zero		1024


//--------------------- .nv.shared._ZN7cutlass13device_kernelIN5flash11enable_sm90INS1_16FlashAttnFwdSm90INS1_25CollectiveMainloopFwdSm90ILi2EN4cute5tupleIJNS5_1CILi1EEES8_S8_EEENS6_IJNS7_ILi128EEENS7_ILi160EEENS7_ILi192EEEEEELi192ENS_12float_e4m3_tEfNS_4arch4Sm90ELb1ELb0ELb1ELb0ELb0ELb0ELb0ELb1ELb1ELb1ELb1ELb0EEENS1_21CollectiveEpilogueFwdINS6_IJSA_SC_SB_EEES9_NS_10bfloat16_tESG_Li256ELb0ELb1ELb1ELb1EEENS1_19SingleTileSchedulerILb0ELb1ELb1ELi128EEEEEEEEEvNT_6ParamsE --------------------------
	.section	.nv.shared._ZN7cutlass13device_kernelIN5flash11enable_sm90INS1_16FlashAttnFwdSm90INS1_25CollectiveMainloopFwdSm90ILi2EN4cute5tupleIJNS5_1CILi1EEES8_S8_EEENS6_IJNS7_ILi128EEENS7_ILi160EEENS7_ILi192EEEEEELi192ENS_12float_e4m3_tEfNS_4arch4Sm90ELb1ELb0ELb1ELb0ELb0ELb0ELb0ELb1ELb1ELb1ELb1ELb0EEENS1_21CollectiveEpilogueFwdINS6_IJSA_SC_SB_EEES9_NS_10bfloat16_tESG_Li256ELb0ELb1ELb1ELb1EEENS1_19SingleTileSchedulerILb0ELb1ELb1ELi128EEEEEEEEEvNT_6ParamsE,"aw",@nobits
	.sectionflags	@""
	.align	16
	.zero		1024


//--------------------- .nv.shared._ZN7cutlass13device_kernelIN5flash11enable_sm90INS1_16FlashAttnFwdSm90INS1_25CollectiveMainloopFwdSm90ILi2EN4cute5tupleIJNS5_1CILi1EEES8_S8_EEENS6_IJNS7_ILi128EEENS7_ILi160EEENS7_ILi192EEEEEELi192ENS_12float_e4m3_tEfNS_4arch4Sm90ELb1ELb0ELb1ELb1ELb0ELb0ELb0ELb1ELb1ELb1ELb1ELb0EEENS1_21CollectiveEpilogueFwdINS6_IJSA_SC_SB_EEES9_NS_10bfloat16_tESG_Li256ELb1ELb1ELb1ELb1EEENS1_36VarlenDynamicPersistentTileSchedulerILi128ELi160ELi256ELi128ELb1ELb1ELb1ELb1ELb1ELb1EEEEEEEEEvNT_6ParamsE --------------------------
	.section	.nv.shared._ZN7cutlass13device_kernelIN5flash11enable_sm90INS1_16FlashAttnFwdSm90INS1_25CollectiveMainloopFwdSm90ILi2EN4cute5tupleIJNS5_1CILi1EEES8_S8_EEENS6_IJNS7_ILi128EEENS7_ILi160EEENS7_ILi192EEEEEELi192ENS_12float_e4m3_tEfNS_4arch4Sm90ELb1ELb0ELb1ELb1ELb0ELb0ELb0ELb1ELb1ELb1ELb1ELb0EEENS1_21CollectiveEpilogueFwdINS6_IJSA_SC_SB_EEES9_NS_10bfloat16_tESG_Li256ELb1ELb1ELb1ELb1EEENS1_36VarlenDynamicPersistentTileSchedulerILi128ELi160ELi256ELi128ELb1ELb1ELb1ELb1ELb1ELb1EEEEEEEEEvNT_6ParamsE,"aw",@nobits
	.sectionflags	@""
	.align	16
	.zero		1024


//--------------------- .nv.shared._ZN7cutlass13device_kernelIN5flash11enable_sm90INS1_16FlashAttnFwdSm90INS1_25CollectiveMainloopFwdSm90ILi2EN4cute5tupleIJNS5_1CILi1EEES8_S8_EEENS6_IJNS7_ILi128EEENS7_ILi160EEENS7_ILi192EEEEEELi192ENS_12float_e4m3_tEfNS_4arch4Sm90ELb1ELb0ELb1ELb1ELb0ELb1ELb0ELb1ELb1ELb1ELb1ELb0EEENS1_21CollectiveEpilogueFwdINS6_IJSA_SC_SB_EEES9_NS_10bfloat16_tESG_Li256ELb1ELb1ELb1ELb1EEENS1_36VarlenDynamicPersistentTileSchedulerILi128ELi160ELi256ELi128ELb1ELb1ELb1ELb1ELb1ELb1EEEEEEEEEvNT_6ParamsE --------------------------
	.section	.nv.shared._ZN7cutlass13device_kernelIN5flash11enable_sm90INS1_16FlashAttnFwdSm90INS1_25CollectiveMainloopFwdSm90ILi2EN4cute5tupleIJNS5_1CILi1EEES8_S8_EEENS6_IJNS7_ILi128EEENS7_ILi160EEENS7_ILi192EEEEEELi192ENS_12float_e4m3_tEfNS_4arch4Sm90ELb1ELb0ELb1ELb1ELb0ELb1ELb0ELb1ELb1ELb1ELb1ELb0EEENS1_21CollectiveEpilogueFwdINS6_IJSA_SC_SB_EEES9_NS_10bfloat16_tESG_Li256ELb1ELb1ELb1ELb1EEENS1_36VarlenDynamicPersistentTileSchedulerILi128ELi160ELi256ELi128ELb1ELb1ELb1ELb1ELb1ELb1EEEEEEEEEvNT_6ParamsE,"aw",@nobits
	.sectionflags	@""
	.align	16
	.zero		1024


//--------------------- .nv.shared._ZN7cutlass13device_kernelIN5flash11enable_sm90INS1_16FlashAttnFwdSm90INS1_25CollectiveMainloopFwdSm90ILi2EN4cute5tupleIJNS5_1CILi1EEES8_S8_EEENS6_IJNS7_ILi128EEENS7_ILi224EEESA_EEELi128ENS_12float_e4m3_tEfNS_4arch4Sm90ELb0ELb0ELb1ELb0ELb0ELb0ELb0ELb1ELb1ELb1ELb1ELb0EEENS1_21CollectiveEpilogueFwdINS6_IJSA_SA_SB_EEES9_NS_10bfloat16_tESF_Li256ELb0ELb1ELb1ELb1EEENS1_19SingleTileSchedulerILb0ELb1ELb1ELi128EEEEEEEEEvNT_6ParamsE --------------------------
	.section	.nv.shared._ZN7cutlass13device_kernelIN5flash11enable_sm90INS1_16FlashAttnFwdSm90INS1_25CollectiveMainloopFwdSm90ILi2EN4cute5tupleIJNS5_1CILi1EEES8_S8_EEENS6_IJNS7_ILi128EEENS7_ILi224EEESA_EEELi128ENS_12float_e4m3_tEfNS_4arch4Sm90ELb0ELb0ELb1ELb0ELb0ELb0ELb0ELb1ELb1ELb1ELb1ELb0EEENS1_21CollectiveEpilogueFwdINS6_IJSA_SA_SB_EEES9_NS_10bfloat16_tESF_Li256ELb0ELb1ELb1ELb1EEENS1_19SingleTileSchedulerILb0ELb1ELb1ELi128EEEEEEEEEvNT_6ParamsE,"aw",@nobits
	.sectionflags	@""
	.align	16
	.zero		1024


//--------------------- .nv.shared._ZN7cutlass13device_kernelIN5flash11enable_sm90INS1_16FlashAttnFwdSm90INS1_25CollectiveMainloopFwdSm90ILi2EN4cute5tupleIJNS5_1CILi1EEES8_S8_EEENS6_IJNS7_ILi128EEENS7_ILi224EEESA_EEELi128ENS_12float_e4m3_tEfNS_4arch4Sm90ELb0ELb0ELb1ELb1ELb0ELb0ELb0ELb1ELb1ELb1ELb1ELb0EEENS1_21CollectiveEpilogueFwdINS6_IJSA_SA_SB_EEES9_NS_10bfloat16_tESF_Li256ELb1ELb1ELb1ELb1EEENS1_36VarlenDynamicPersistentTileSchedulerILi128ELi224ELi256ELi128ELb1ELb1ELb1ELb0ELb1ELb1EEEEEEEEEvNT_6ParamsE --------------------------
	.section	.nv.shared._ZN7cutlass13device_kernelIN5flash11enable_sm90INS1_16FlashAttnFwdSm90INS1_25CollectiveMainloopFwdSm90ILi2EN4cute5tupleIJNS5_1CILi1EEES8_S8_EEENS6_IJNS7_ILi128EEENS7_ILi224EEESA_EEELi128ENS_12float_e4m3_tEfNS_4arch4Sm90ELb0ELb0ELb1ELb1ELb0ELb0ELb0ELb1ELb1ELb1ELb1ELb0EEENS1_21CollectiveEpilogueFwdINS6_IJSA_SA_SB_EEES9_NS_10bfloat16_tESF_Li256ELb1ELb1ELb1ELb1EEENS1_36VarlenDynamicPersistentTileSchedulerILi128ELi224ELi256ELi128ELb1ELb1ELb1ELb0ELb1ELb1EEEEEEEEEvNT_6ParamsE,"aw",@nobits
	.sectionflags	@""
	.align	16
	.zero		1024


//--------------------- .nv.shared._ZN7cutlass13device_kernelIN5flash11enable_sm90INS1_16FlashAttnFwdSm90INS1_25CollectiveMainloopFwdSm90ILi2EN4cute5tupleIJNS5_1CILi1EEES8_S8_EEENS6_IJNS7_ILi128EEENS7_ILi224EEESA_EEELi128ENS_12float_e4m3_tEfNS_4arch4Sm90ELb0ELb0ELb1ELb1ELb0ELb1ELb0ELb1ELb1ELb1ELb1ELb0EEENS1_21CollectiveEpilogueFwdINS6_IJSA_SA_SB_EEES9_NS_10bfloat16_tESF_Li256ELb1ELb1ELb1ELb1EEENS1_36VarlenDynamicPersistentTileSchedulerILi128ELi224ELi256ELi128ELb1ELb1ELb1ELb0ELb1ELb1EEEEEEEEEvNT_6ParamsE --------------------------
	.section	.nv.shared._ZN7cutlass13device_kernelIN5flash11enable_sm90INS1_16FlashAttnFwdSm90INS1_25CollectiveMainloopFwdSm90ILi2EN4cute5tupleIJNS5_1CILi1EEES8_S8_EEENS6_IJNS7_ILi128EEENS7_ILi224EEESA_EEELi128ENS_12float_e4m3_tEfNS_4arch4Sm90ELb0ELb0ELb1ELb1ELb0ELb1ELb0ELb1ELb1ELb1ELb1ELb0EEENS1_21CollectiveEpilogueFwdINS6_IJSA_SA_SB_EEES9_NS_10bfloat16_tESF_Li256ELb1ELb1ELb1ELb1EEENS1_36VarlenDynamicPersistentTileSchedulerILi128ELi224ELi256ELi128ELb1ELb1ELb1ELb0ELb1ELb1EEEEEEEEEvNT_6ParamsE,"aw",@nobits
	.sectionflags	@""
	.align	16
	.zero		1024


//--------------------- .nv.shared._ZN7cutlass13device_kernelIN5flash11enable_sm90INS1_16FlashAttnFwdSm90INS1_25CollectiveMainloopFwdSm90ILi2EN4cute5tupleIJNS5_1CILi1EEES8_S8_EEENS6_IJNS7_ILi128EEENS7_ILi192EEESA_EEELi128ENS_12float_e4m3_tEfNS_4arch4Sm90ELb0ELb1ELb1ELb0ELb0ELb0ELb0ELb1ELb1ELb1ELb1ELb0EEENS1_21CollectiveEpilogueFwdINS6_IJSA_SA_SB_EEES9_NS_10bfloat16_tESF_Li256ELb0ELb1ELb1ELb1EEENS1_19SingleTileSchedulerILb0ELb1ELb1ELi128EEEEEEEEEvNT_6ParamsE --------------------------
	.section	.nv.shared._ZN7cutlass13device_kernelIN5flash11enable_sm90INS1_16FlashAttnFwdSm90INS1_25CollectiveMainloopFwdSm90ILi2EN4cute5tupleIJNS5_1CILi1EEES8_S8_EEENS6_IJNS7_ILi128EEENS7_ILi192EEESA_EEELi128ENS_12float_e4m3_tEfNS_4arch4Sm90ELb0ELb1ELb1ELb0ELb0ELb0ELb0ELb1ELb1ELb1ELb1ELb0EEENS1_21CollectiveEpilogueFwdINS6_IJSA_SA_SB_EEES9_NS_10bfloat16_tESF_Li256ELb0ELb1ELb1ELb1EEENS1_19SingleTileSchedulerILb0ELb1ELb1ELi128EEEEEEEEEvNT_6ParamsE,"aw",@nobits
	.sectionflags	@""
	.align	16
	.zero		1024


//--------------------- .nv.shared._ZN7cutlass13device_kernelIN5flash11enable_sm90INS1_16FlashAttnFwdSm90INS1_25CollectiveMainloopFwdSm90ILi2EN4cute5tupleIJNS5_1CILi1EEES8_S8_EEENS6_IJNS7_ILi128EEENS7_ILi192EEESA_EEELi128ENS_12float_e4m3_tEfNS_4arch4Sm90ELb0ELb1ELb1ELb1ELb0ELb0ELb0ELb1ELb1ELb1ELb1ELb0EEENS1_21CollectiveEpilogueFwdINS6_IJSA_SA_SB_EEES9_NS_10bfloat16_tESF_Li256ELb1ELb1ELb1ELb1EEENS1_36VarlenDynamicPersistentTileSchedulerILi128ELi192ELi256ELi128ELb1ELb1ELb1ELb1ELb0ELb1EEEEEEEEEvNT_6ParamsE --------------------------
	.section	.nv.shared._ZN7cutlass13device_kernelIN5flash11enable_sm90INS1_16FlashAttnFwdSm90INS1_25CollectiveMainloopFwdSm90ILi2EN4cute5tupleIJNS5_1CILi1EEES8_S8_EEENS6_IJNS7_ILi128EEENS7_ILi192EEESA_EEELi128ENS_12float_e4m3_tEfNS_4arch4Sm90ELb0ELb1ELb1ELb1ELb0ELb0ELb0ELb1ELb1ELb1ELb1ELb0EEENS1_21CollectiveEpilogueFwdINS6_IJSA_SA_SB_EEES9_NS_10bfloat16_tESF_Li256ELb1ELb1ELb1ELb1EEENS1_36VarlenDynamicPersistentTileSchedulerILi128ELi192ELi256ELi128ELb1ELb1ELb1ELb1ELb0ELb1EEEEEEEEEvNT_6ParamsE,"aw",@nobits
	.sectionflags	@""
	.align	16
	.zero		1024


//--------------------- .nv.shared._ZN7cutlass13device_kernelIN5flash11enable_sm90INS1_16FlashAttnFwdSm90INS1_25CollectiveMainloopFwdSm90ILi2EN4cute5tupleIJNS5_1CILi1EEES8_S8_EEENS6_IJNS7_ILi128EEENS7_ILi192EEESA_EEELi128ENS_12float_e4m3_tEfNS_4arch4Sm90ELb0ELb1ELb1ELb1ELb0ELb1ELb0ELb1ELb1ELb1ELb1ELb0EEENS1_21CollectiveEpilogueFwdINS6_IJSA_SA_SB_EEES9_NS_10bfloat16_tESF_Li256ELb1ELb1ELb1ELb1EEENS1_36VarlenDynamicPersistentTileSchedulerILi128ELi192ELi256ELi128ELb1ELb1ELb1ELb1ELb0ELb1EEEEEEEEEvNT_6ParamsE --------------------------
	.section	.nv.shared._ZN7cutlass13device_kernelIN5flash11enable_sm90INS1_16FlashAttnFwdSm90INS1_25CollectiveMainloopFwdSm90ILi2EN4cute5tupleIJNS5_1CILi1EEES8_S8_EEENS6_IJNS7_ILi128EEENS7_ILi192EEESA_EEELi128ENS_12float_e4m3_tEfNS_4arch4Sm90ELb0ELb1ELb1ELb1ELb0ELb1ELb0ELb1ELb1ELb1ELb1ELb0EEENS1_21CollectiveEpilogueFwdINS6_IJSA_SA_SB_EEES9_NS_10bfloat16_tESF_Li256ELb1ELb1ELb1ELb1EEENS1_36VarlenDynamicPersistentTileSchedulerILi128ELi192ELi256ELi128ELb1ELb1ELb1ELb1ELb0ELb1EEEEEEEEEvNT_6ParamsE,"aw",@nobits
	.sectionflags	@""
	.align	16
	.zero		1024


//--------------------- .nv.shared._ZN7cutlass13device_kernelIN5flash11enable_sm90INS1_16FlashAttnFwdSm90INS1_25CollectiveMainloopFwdSm90ILi2EN4cute5tupleIJNS5_1CILi1EEES8_S8_EEENS6_IJNS7_ILi128EEENS7_ILi224EEESA_EEELi128ENS_12float_e4m3_tEfNS_4arch4Sm90ELb1ELb0ELb1ELb0ELb0ELb0ELb0ELb1ELb1ELb1ELb1ELb0EEENS1_21CollectiveEpilogueFwdINS6_IJSA_SA_SB_EEES9_NS_10bfloat16_tESF_Li256ELb0ELb1ELb1ELb1EEENS1_19SingleTileSchedulerILb0ELb1ELb1ELi128EEEEEEEEEvNT_6ParamsE --------------------------
	.section	.nv.shared._ZN7cutlass13device_kernelIN5flash11enable_sm90INS1_16FlashAttnFwdSm90INS1_25CollectiveMainloopFwdSm90ILi2EN4cute5tupleIJNS5_1CILi1EEES8_S8_EEENS6_IJNS7_ILi128EEENS7_ILi224EEESA_EEELi128ENS_12float_e4m3_tEfNS_4arch4Sm90ELb1ELb0ELb1ELb0ELb0ELb0ELb0ELb1ELb1ELb1ELb1ELb0EEENS1_21CollectiveEpilogueFwdINS6_IJSA_SA_SB_EEES9_NS_10bfloat16_tESF_Li256ELb0ELb1ELb1ELb1EEENS1_19SingleTileSchedulerILb0ELb1ELb1ELi128EEEEEEEEEvNT_6ParamsE,"aw",@nobits
	.sectionflags	@""
	.align	16
	.zero		1024


//--------------------- .nv.shared._ZN7cutlass13device_kernelIN5flash11enable_sm90INS1_16FlashAttnFwdSm90INS1_25CollectiveMainloopFwdSm90ILi2EN4cute5tupleIJNS5_1CILi1EEES8_S8_EEENS6_IJNS7_ILi128EEENS7_ILi224EEESA_EEELi128ENS_12float_e4m3_tEfNS_4arch4Sm90ELb1ELb0ELb1ELb1ELb0ELb0ELb0ELb1ELb1ELb1ELb1ELb0EEENS1_21CollectiveEpilogueFwdINS6_IJSA_SA_SB_EEES9_NS_10bfloat16_tESF_Li256ELb1ELb1ELb1ELb1EEENS1_36VarlenDynamicPersistentTileSchedulerILi128ELi224ELi256ELi128ELb1ELb1ELb1ELb1ELb1ELb1EEEEEEEEEvNT_6ParamsE --------------------------
	.section	.nv.shared._ZN7cutlass13device_kernelIN5flash11enable_sm90INS1_16FlashAttnFwdSm90INS1_25CollectiveMainloopFwdSm90ILi2EN4cute5tupleIJNS5_1CILi1EEES8_S8_EEENS6_IJNS7_ILi128EEENS7_ILi224EEESA_EEELi128ENS_12float_e4m3_tEfNS_4arch4Sm90ELb1ELb0ELb1ELb1ELb0ELb0ELb0ELb1ELb1ELb1ELb1ELb0EEENS1_21CollectiveEpilogueFwdINS6_IJSA_SA_SB_EEES9_NS_10bfloat16_tESF_Li256ELb1ELb1ELb1ELb1EEENS1_36VarlenDynamicPersistentTileSchedulerILi128ELi224ELi256ELi128ELb1ELb1ELb1ELb1ELb1ELb1EEEEEEEEEvNT_6ParamsE,"aw",@nobits
	.sectionflags	@""
	.align	16
	.zero		1024


//--------------------- .nv.shared._ZN7cutlass13device_kernelIN5flash11enable_sm90INS1_16FlashAttnFwdSm90INS1_25CollectiveMainloopFwdSm90ILi2EN4cute5tupleIJNS5_1CILi1EEES8_S8_EEENS6_IJNS7_ILi128EEENS7_ILi224EEESA_EEELi128ENS_12float_e4m3_tEfNS_4arch4Sm90ELb1ELb0ELb1ELb1ELb0ELb1ELb0ELb1ELb1ELb1ELb1ELb0EEENS1_21CollectiveEpilogueFwdINS6_IJSA_SA_SB_EEES9_NS_10bfloat16_tESF_Li256ELb1ELb1ELb1ELb1EEENS1_36VarlenDynamicPersistentTileSchedulerILi128ELi224ELi256ELi128ELb1ELb1ELb1ELb1ELb1ELb1EEEEEEEEEvNT_6ParamsE --------------------------
	.section	.nv.shared._ZN7cutlass13device_kernelIN5flash11enable_sm90INS1_16FlashAttnFwdSm90INS1_25CollectiveMainloopFwdSm90ILi2EN4cute5tupleIJNS5_1CILi1EEES8_S8_EEENS6_IJNS7_ILi128EEENS7_ILi224EEESA_EEELi128ENS_12float_e4m3_tEfNS_4arch4Sm90ELb1ELb0ELb1ELb1ELb0ELb1ELb0ELb1ELb1ELb1ELb1ELb0EEENS1_21CollectiveEpilogueFwdINS6_IJSA_SA_SB_EEES9_NS_10bfloat16_tESF_Li256ELb1ELb1ELb1ELb1EEENS1_36VarlenDynamicPersistentTileSchedulerILi128ELi224ELi256ELi128ELb1ELb1ELb1ELb1ELb1ELb1EEEEEEEEEvNT_6ParamsE,"aw",@nobits
	.sectionflags	@""
	.align	16
	.zero		1024


//--------------------- .nv.shared._ZN7cutlass13device_kernelIN5flash11enable_sm90INS1_16FlashAttnFwdSm90INS1_25CollectiveMainloopFwdSm90ILi2EN4cute5tupleIJNS5_1CILi1EEES8_S8_EEENS6_IJNS7_ILi192EEENS7_ILi128EEENS7_ILi96EEEEEELi96ENS_12float_e4m3_tEfNS_4arch4Sm90ELb0ELb0ELb1ELb0ELb0ELb0ELb0ELb1ELb1ELb1ELb1ELb0EEENS1_21CollectiveEpilogueFwdINS6_IJSA_SC_SB_EEES9_NS_10bfloat16_tESG_Li384ELb0ELb1ELb1ELb1EEENS1_19SingleTileSchedulerILb0ELb1ELb1ELi192EEEEEEEEEvNT_6ParamsE --------------------------
	.section	.nv.shared._ZN7cutlass13device_kernelIN5flash11enable_sm90INS1_16FlashAttnFwdSm90INS1_25CollectiveMainloopFwdSm90ILi2EN4cute5tupleIJNS5_1CILi1EEES8_S8_EEENS6_IJNS7_ILi192EEENS7_ILi128EEENS7_ILi96EEEEEELi96ENS_12float_e4m3_tEfNS_4arch4Sm90ELb0ELb0ELb1ELb0ELb0ELb0ELb0ELb1ELb1ELb1ELb1ELb0EEENS1_21CollectiveEpilogueFwdINS6_IJSA_SC_SB_EEES9_NS_10bfloat16_tESG_Li384ELb0ELb1ELb1ELb1EEENS1_19SingleTileSchedulerILb0ELb1ELb1ELi192EEEEEEEEEvNT_6ParamsE,"aw",@nobits
	.sectionflags	@""
	.align	16
	.zero		1024


//--------------------- .nv.shared._ZN7cutlass13device_kernelIN5flash11enable_sm90INS1_16FlashAttnFwdSm90INS1_25CollectiveMainloopFwdSm90ILi2EN4cute5tupleIJNS5_1CILi1EEES8_S8_EEENS6_IJNS7_ILi192EEENS7_ILi128EEENS7_ILi96EEEEEELi96ENS_12float_e4m3_tEfNS_4arch4Sm90ELb0ELb0ELb1ELb1ELb0ELb0ELb0ELb1ELb1ELb1ELb1ELb0EEENS1_21CollectiveEpilogueFwdINS6_IJSA_SC_SB_EEES9_NS_10bfloat16_tESG_Li384ELb1ELb1ELb1ELb1EEENS1_36VarlenDynamicPersistentTileSchedulerILi192ELi128ELi384ELi128ELb1ELb1ELb1ELb0ELb1ELb1EEEEEEEEEvNT_6ParamsE --------------------------
	.section	.nv.shared._ZN7cutlass13device_kernelIN5flash11enable_sm90INS1_16FlashAttnFwdSm90INS1_25CollectiveMainloopFwdSm90ILi2EN4cute5tupleIJNS5_1CILi1EEES8_S8_EEENS6_IJNS7_ILi192EEENS7_ILi128EEENS7_ILi96EEEEEELi96ENS_12float_e4m3_tEfNS_4arch4Sm90ELb0ELb0ELb1ELb1ELb0ELb0ELb0ELb1ELb1ELb1ELb1ELb0EEENS1_21CollectiveEpilogueFwdINS6_IJSA_SC_SB_EEES9_NS_10bfloat16_tESG_Li384ELb1ELb1ELb1ELb1EEENS1_36VarlenDynamicPersistentTileSchedulerILi192ELi128ELi384ELi128ELb1ELb1ELb1ELb0ELb1ELb1EEEEEEEEEvNT_6ParamsE,"aw",@nobits
	.sectionflags	@""
	.align	16
	.zero		1024


//--------------------- .nv.shared._ZN7cutlass13device_kernelIN5flash11enable_sm90INS1_16FlashAttnFwdSm90INS1_25CollectiveMainloopFwdSm90ILi2EN4cute5tupleIJNS5_1CILi1EEES8_S8_EEENS6_IJNS7_ILi192EEENS7_ILi128EEENS7_ILi96EEEEEELi96ENS_12float_e4m3_tEfNS_4arch4Sm90ELb0ELb0ELb1ELb1ELb0ELb1ELb0ELb1ELb1ELb1ELb1ELb0EEENS1_21CollectiveEpilogueFwdINS6_IJSA_SC_SB_EEES9_NS_10bfloat16_tESG_Li384ELb1ELb1ELb1ELb1EEENS1_36VarlenDynamicPersistentTileSchedulerILi192ELi128ELi384ELi128ELb1ELb1ELb1ELb0ELb1ELb1EEEEEEEEEvNT_6ParamsE --------------------------
	.section	.nv.shared._ZN7cutlass13device_kernelIN5flash11enable_sm90INS1_16FlashAttnFwdSm90INS1_25CollectiveMainloopFwdSm90ILi2EN4cute5tupleIJNS5_1CILi1EEES8_S8_EEENS6_IJNS7_ILi192EEENS7_ILi128EEENS7_ILi96EEEEEELi96ENS_12float_e4m3_tEfNS_4arch4Sm90ELb0ELb0ELb1ELb1ELb0ELb1ELb0ELb1ELb1ELb1ELb1ELb0EEENS1_21CollectiveEpilogueFwdINS6_IJSA_SC_SB_EEES9_NS_10bfloat16_tESG_Li384ELb1ELb1ELb1ELb1EEENS1_36VarlenDynamicPersistentTileSchedulerILi192ELi128ELi384ELi128ELb1ELb1ELb1ELb0ELb1ELb1EEEEEEEEEvNT_6ParamsE,"aw",@nobits
	.sectionflags	@""
	.align	16
	.zero		1024


//--------------------- .nv.shared._ZN7cutlass13device_kernelIN5flash11enable_sm90INS1_16FlashAttnFwdSm90INS1_25CollectiveMainloopFwdSm90ILi2EN4cute5tupleIJNS5_1CILi1EEES8_S8_EEENS6_IJNS7_ILi192EEENS7_ILi128EEENS7_ILi96EEEEEELi96ENS_12float_e4m3_tEfNS_4arch4Sm90ELb0ELb1ELb1ELb0ELb0ELb0ELb0ELb1ELb1ELb1ELb1ELb0EEENS1_21CollectiveEpilogueFwdINS6_IJSA_SC_SB_EEES9_NS_10bfloat16_tESG_Li384ELb0ELb1ELb1ELb1EEENS1_19SingleTileSchedulerILb0ELb1ELb1ELi192EEEEEEEEEvNT_6ParamsE --------------------------
	.section	.nv.shared._ZN7cutlass13device_kernelIN5flash11enable_sm90INS1_16FlashAttnFwdSm90INS1_25CollectiveMainloopFwdSm90ILi2EN4cute5tupleIJNS5_1CILi1EEES8_S8_EEENS6_IJNS7_ILi192EEENS7_ILi128EEENS7_ILi96EEEEEELi96ENS_12float_e4m3_tEfNS_4arch4Sm90ELb0ELb1ELb1ELb0ELb0ELb0ELb0ELb1ELb1ELb1ELb1ELb0EEENS1_21CollectiveEpilogueFwdINS6_IJSA_SC_SB_EEES9_NS_10bfloat16_tESG_Li384ELb0ELb1ELb1ELb1EEENS1_19SingleTileSchedulerILb0ELb1ELb1ELi192EEEEEEEEEvNT_6ParamsE,"aw",@nobits
	.sectionflags	@""
	.align	16
	.zero		1024


//--------------------- .nv.shared._ZN7cutlass13device_kernelIN5flash11enable_sm90INS1_16FlashAttnFwdSm90INS1_25CollectiveMainloopFwdSm90ILi2EN4cute5tupleIJNS5_1CILi1EEES8_S8_EEENS6_IJNS7_ILi192EEENS7_ILi128EEENS7_ILi96EEEEEELi96ENS_12float_e4m3_tEfNS_4arch4Sm90ELb0ELb1ELb1ELb1ELb0ELb0ELb0ELb1ELb1ELb1ELb1ELb0EEENS1_21CollectiveEpilogueFwdINS6_IJSA_SC_SB_EEES9_NS_10bfloat16_tESG_Li384ELb1ELb1ELb1ELb1EEENS1_36VarlenDynamicPersistentTileSchedulerILi192ELi128ELi384ELi128ELb1ELb1ELb1ELb1ELb0ELb1EEEEEEEEEvNT_6ParamsE --------------------------
	.section	.nv.shared._ZN7cutlass13device_kernelIN5flash11enable_sm90INS1_16FlashAttnFwdSm90INS1_25CollectiveMainloopFwdSm90ILi2EN4cute5tupleIJNS5_1CILi1EEES8_S8_EEENS6_IJNS7_ILi192EEENS7_ILi128EEENS7_ILi96EEEEEELi96ENS_12float_e4m3_tEfNS_4arch4Sm90ELb0ELb1ELb1ELb1ELb0ELb0ELb0ELb1ELb1ELb1ELb1ELb0EEENS1_21CollectiveEpilogueFwdINS6_IJSA_SC_SB_EEES9_NS_10bfloat16_tESG_Li384ELb1ELb1ELb1ELb1EEENS1_36VarlenDynamicPersistentTileSchedulerILi192ELi128ELi384ELi128ELb1ELb1ELb1ELb1ELb0ELb1EEEEEEEEEvNT_6ParamsE,"aw",@nobits
	.sectionflags	@""
	.align	16
	.zero		1024


//--------------------- .nv.shared._ZN7cutlass13device_kernelIN5flash11enable_sm90INS1_16FlashAttnFwdSm90INS1_25CollectiveMainloopFwdSm90ILi2EN4cute5tupleIJNS5_1CILi1EEES8_S8_EEENS6_IJNS7_ILi192EEENS7_ILi128EEENS7_ILi96EEEEEELi96ENS_12float_e4m3_tEfNS_4arch4Sm90ELb0ELb1ELb1ELb1ELb0ELb1ELb0ELb1ELb1ELb1ELb1ELb0EEENS1_21CollectiveEpilogueFwdINS6_IJSA_SC_SB_EEES9_NS_10bfloat16_tESG_Li384ELb1ELb1ELb1ELb1EEENS1_36VarlenDynamicPersistentTileSchedulerILi192ELi128ELi384ELi128ELb1ELb1ELb1ELb1ELb0ELb1EEEEEEEEEvNT_6ParamsE --------------------------
	.section	.nv.shared._ZN7cutlass13device_kernelIN5flash11enable_sm90INS1_16FlashAttnFwdSm90INS1_25CollectiveMainloopFwdSm90ILi2EN4cute5tupleIJNS5_1CILi1EEES8_S8_EEENS6_IJNS7_ILi192EEENS7_ILi128EEENS7_ILi96EEEEEELi96ENS_12float_e4m3_tEfNS_4arch4Sm90ELb0ELb1ELb1ELb1ELb0ELb1ELb0ELb1ELb1ELb1ELb1ELb0EEENS1_21CollectiveEpilogueFwdINS6_IJSA_SC_SB_EEES9_NS_10bfloat16_tESG_Li384ELb1ELb1ELb1ELb1EEENS1_36VarlenDynamicPersistentTileSchedulerILi192ELi128ELi384ELi128ELb1ELb1ELb1ELb1ELb0ELb1EEEEEEEEEvNT_6ParamsE,"aw",@nobits
	.sectionflags	@""
	.align	16
	.zero		1024


//--------------------- .nv.shared._ZN7cutlass13device_kernelIN5flash11enable_sm90INS1_16FlashAttnFwdSm90INS1_25CollectiveMainloopFwdSm90ILi2EN4cute5tupleIJNS5_1CILi1EEES8_S8_EEENS6_IJNS7_ILi192EEENS7_ILi128EEENS7_ILi96EEEEEELi96ENS_12float_e4m3_tEfNS_4arch4Sm90ELb1ELb0ELb1ELb0ELb0ELb0ELb0ELb1ELb1ELb1ELb1ELb0EEENS1_21CollectiveEpilogueFwdINS6_IJSA_SC_SB_EEES9_NS_10bfloat16_tESG_Li384ELb0ELb1ELb1ELb1EEENS1_19SingleTileSchedulerILb0ELb1ELb1ELi192EEEEEEEEEvNT_6ParamsE --------------------------
	.section	.nv.shared._ZN7cutlass13device_kernelIN5flash11enable_sm90INS1_16FlashAttnFwdSm90INS1_25CollectiveMainloopFwdSm90ILi2EN4cute5tupleIJNS5_1CILi1EEES8_S8_EEENS6_IJNS7_ILi192EEENS7_ILi128EEENS7_ILi96EEEEEELi96ENS_12float_e4m3_tEfNS_4arch4Sm90ELb1ELb0ELb1ELb0ELb0ELb0ELb0ELb1ELb1ELb1ELb1ELb0EEENS1_21CollectiveEpilogueFwdINS6_IJSA_SC_SB_EEES9_NS_10bfloat16_tESG_Li384ELb0ELb1ELb1ELb1EEENS1_19SingleTileSchedulerILb0ELb1ELb1ELi192EEEEEEEEEvNT_6ParamsE,"aw",@nobits
	.sectionflags	@""
	.align	16
	.zero		1024


//--------------------- .nv.shared._ZN7cutlass13device_kernelIN5flash11enable_sm90INS1_16FlashAttnFwdSm90INS1_25CollectiveMainloopFwdSm90ILi2EN4cute5tupleIJNS5_1CILi1EEES8_S8_EEENS6_IJNS7_ILi192EEENS7_ILi128EEENS7_ILi96EEEEEELi96ENS_12float_e4m3_tEfNS_4arch4Sm90ELb1ELb0ELb1ELb1ELb0ELb0ELb0ELb1ELb1ELb1ELb1ELb0EEENS1_21CollectiveEpilogueFwdINS6_IJSA_SC_SB_EEES9_NS_10bfloat16_tESG_Li384ELb1ELb1ELb1ELb1EEENS1_36VarlenDynamicPersistentTileSchedulerILi192ELi128ELi384ELi128ELb1ELb1ELb1ELb1ELb1ELb1EEEEEEEEEvNT_6ParamsE --------------------------
	.section	.nv.shared._ZN7cutlass13device_kernelIN5flash11enable_sm90INS1_16FlashAttnFwdSm90INS1_25CollectiveMainloopFwdSm90ILi2EN4cute5tupleIJNS5_1CILi1EEES8_S8_EEENS6_IJNS7_ILi192EEENS7_ILi128EEENS7_ILi96EEEEEELi96ENS_12float_e4m3_tEfNS_4arch4Sm90ELb1ELb0ELb1ELb1ELb0ELb0ELb0ELb1ELb1ELb1ELb1ELb0EEENS1_21CollectiveEpilogueFwdINS6_IJSA_SC_SB_EEES9_NS_10bfloat16_tESG_Li384ELb1ELb1ELb1ELb1EEENS1_36VarlenDynamicPersistentTileSchedulerILi192ELi128ELi384ELi128ELb1ELb1ELb1ELb1ELb1ELb1EEEEEEEEEvNT_6ParamsE,"aw",@nobits
	.sectionflags	@""
	.align	16
	.zero		1024


//--------------------- .nv.shared._ZN7cutlass13device_kernelIN5flash11enable_sm90INS1_16FlashAttnFwdSm90INS1_25CollectiveMainloopFwdSm90ILi2EN4cute5tupleIJNS5_1CILi1EEES8_S8_EEENS6_IJNS7_ILi192EEENS7_ILi128EEENS7_ILi96EEEEEELi96ENS_12float_e4m3_tEfNS_4arch4Sm90ELb1ELb0ELb1ELb1ELb0ELb1ELb0ELb1ELb1ELb1ELb1ELb0EEENS1_21CollectiveEpilogueFwdINS6_IJSA_SC_SB_EEES9_NS_10bfloat16_tESG_Li384ELb1ELb1ELb1ELb1EEENS1_36VarlenDynamicPersistentTileSchedulerILi192ELi128ELi384ELi128ELb1ELb1ELb1ELb1ELb1ELb1EEEEEEEEEvNT_6ParamsE --------------------------
	.section	.nv.shared._ZN7cutlass13device_kernelIN5flash11enable_sm90INS1_16FlashAttnFwdSm90INS1_25CollectiveMainloopFwdSm90ILi2EN4cute5tupleIJNS5_1CILi1EEES8_S8_EEENS6_IJNS7_ILi192EEENS7_ILi128EEENS7_ILi96EEEEEELi96ENS_12float_e4m3_tEfNS_4arch4Sm90ELb1ELb0ELb1ELb1ELb0ELb1ELb0ELb1ELb1ELb1ELb1ELb0EEENS1_21CollectiveEpilogueFwdINS6_IJSA_SC_SB_EEES9_NS_10bfloat16_tESG_Li384ELb1ELb1ELb1ELb1EEENS1_36VarlenDynamicPersistentTileSchedulerILi192ELi128ELi384ELi128ELb1ELb1ELb1ELb1ELb1ELb1EEEEEEEEEvNT_6ParamsE,"aw",@nobits
	.sectionflags	@""
	.align	16
	.zero		1024


//--------------------- .nv.shared._ZN7cutlass13device_kernelIN5flash11enable_sm90INS1_16FlashAttnFwdSm90INS1_25CollectiveMainloopFwdSm90ILi2EN4cute5tupleIJNS5_1CILi1EEES8_S8_EEENS6_IJNS7_ILi192EEENS7_ILi160EEENS7_ILi64EEEEEELi64ENS_12float_e4m3_tEfNS_4arch4Sm90ELb0ELb0ELb1ELb0ELb0ELb0ELb0ELb1ELb1ELb1ELb1ELb0EEENS1_21CollectiveEpilogueFwdINS6_IJSA_SC_SB_EEES9_NS_10bfloat16_tESG_Li384ELb0ELb1ELb1ELb1EEENS1_19SingleTileSchedulerILb0ELb1ELb1ELi192EEEEEEEEEvNT_6ParamsE --------------------------
	.section	.nv.shared._ZN7cutlass13device_kernelIN5flash11enable_sm90INS1_16FlashAttnFwdSm90INS1_25CollectiveMainloopFwdSm90ILi2EN4cute5tupleIJNS5_1CILi1EEES8_S8_EEENS6_IJNS7_ILi192EEENS7_ILi160EEENS7_ILi64EEEEEELi64ENS_12float_e4m3_tEfNS_4arch4Sm90ELb0ELb0ELb1ELb0ELb0ELb0ELb0ELb1ELb1ELb1ELb1ELb0EEENS1_21CollectiveEpilogueFwdINS6_IJSA_SC_SB_EEES9_NS_10bfloat16_tESG_Li384ELb0ELb1ELb1ELb1EEENS1_19SingleTileSchedulerILb0ELb1ELb1ELi192EEEEEEEEEvNT_6ParamsE,"aw",@nobits
	.sectionflags	@""
	.align	16
	.zero		1024


//--------------------- .nv.shared._ZN7cutlass13device_kernelIN5flash11enable_sm90INS1_16FlashAttnFwdSm90INS1_25CollectiveMainloopFwdSm90ILi2EN4cute5tupleIJNS5_1CILi1EEES8_S8_EEENS6_IJNS7_ILi192EEENS7_ILi160EEENS7_ILi64EEEEEELi64ENS_12float_e4m3_tEfNS_4arch4Sm90ELb0ELb0ELb1ELb1ELb0ELb0ELb0ELb1ELb1ELb1ELb1ELb0EEENS1_21CollectiveEpilogueFwdINS6_IJSA_SC_SB_EEES9_NS_10bfloat16_tESG_Li384ELb1ELb1ELb1ELb1EEENS1_36VarlenDynamicPersistentTileSchedulerILi192ELi160ELi384ELi128ELb1ELb1ELb1ELb0ELb1ELb1EEEEEEEEEvNT_6ParamsE --------------------------
	.section	.nv.shared._ZN7cutlass13device_kernelIN5flash11enable_sm90INS1_16FlashAttnFwdSm90INS1_25CollectiveMainloopFwdSm90ILi2EN4cute5tupleIJNS5_1CILi1EEES8_S8_EEENS6_IJNS7_ILi192EEENS7_ILi160EEENS7_ILi64EEEEEELi64ENS_12float_e4m3_tEfNS_4arch4Sm90ELb0ELb0ELb1ELb1ELb0ELb0ELb0ELb1ELb1ELb1ELb1ELb0EEENS1_21CollectiveEpilogueFwdINS6_IJSA_SC_SB_EEES9_NS_10bfloat16_tESG_Li384ELb1ELb1ELb1ELb1EEENS1_36VarlenDynamicPersistentTileSchedulerILi192ELi160ELi384ELi128ELb1ELb1ELb1ELb0ELb1ELb1EEEEEEEEEvNT_6ParamsE,"aw",@nobits
	.sectionflags	@""
	.align	16
	.zero		1024


//--------------------- .nv.shared._ZN7cutlass13device_kernelIN5flash11enable_sm90INS1_16FlashAttnFwdSm90INS1_25CollectiveMainloopFwdSm90ILi2EN4cute5tupleIJNS5_1CILi1EEES8_S8_EEENS6_IJNS7_ILi192EEENS7_ILi160EEENS7_ILi64EEEEEELi64ENS_12float_e4m3_tEfNS_4arch4Sm90ELb0ELb0ELb1ELb1ELb0ELb1ELb0ELb1ELb1ELb1ELb1ELb0EEENS1_21CollectiveEpilogueFwdINS6_IJSA_SC_SB_EEES9_NS_10bfloat16_tESG_Li384ELb1ELb1ELb1ELb1EEENS1_36VarlenDynamicPersistentTileSchedulerILi192ELi160ELi384ELi128ELb1ELb1ELb1ELb0ELb1ELb1EEEEEEEEEvNT_6ParamsE --------------------------
	.section	.nv.shared._ZN7cutlass13device_kernelIN5flash11enable_sm90INS1_16FlashAttnFwdSm90INS1_25CollectiveMainloopFwdSm90ILi2EN4cute5tupleIJNS5_1CILi1EEES8_S8_EEENS6_IJNS7_ILi192EEENS7_ILi160EEENS7_ILi64EEEEEELi64ENS_12float_e4m3_tEfNS_4arch4Sm90ELb0ELb0ELb1ELb1ELb0ELb1ELb0ELb1ELb1ELb1ELb1ELb0EEENS1_21CollectiveEpilogueFwdINS6_IJSA_SC_SB_EEES9_NS_10bfloat16_tESG_Li384ELb1ELb1ELb1ELb1EEENS1_36VarlenDynamicPersistentTileSchedulerILi192ELi160ELi384ELi128ELb1ELb1ELb1ELb0ELb1ELb1EEEEEEEEEvNT_6ParamsE,"aw",@nobits
	.sectionflags	@""
	.align	16
	.zero		1024


//--------------------- .nv.shared._ZN7cutlass13device_kernelIN5flash11enable_sm90INS1_16FlashAttnFwdSm90INS1_25CollectiveMainloopFwdSm90ILi2EN4cute5tupleIJNS5_1CILi1EEES8_S8_EEENS6_IJNS7_ILi192EEENS7_ILi160EEENS7_ILi64EEEEEELi64ENS_12float_e4m3_tEfNS_4arch4Sm90ELb0ELb1ELb1ELb0ELb0ELb0ELb0ELb1ELb1ELb1ELb1ELb0EEENS1_21CollectiveEpilogueFwdINS6_IJSA_SC_SB_EEES9_NS_10bfloat16_tESG_Li384ELb0ELb1ELb1ELb1EEENS1_19SingleTileSchedulerILb0ELb1ELb1ELi192EEEEEEEEEvNT_6ParamsE --------------------------
	.section	.nv.shared._ZN7cutlass13device_kernelIN5flash11enable_sm90INS1_16FlashAttnFwdSm90INS1_25CollectiveMainloopFwdSm90ILi2EN4cute5tupleIJNS5_1CILi1EEES8_S8_EEENS6_IJNS7_ILi192EEENS7_ILi160EEENS7_ILi64EEEEEELi64ENS_12float_e4m3_tEfNS_4arch4Sm90ELb0ELb1ELb1ELb0ELb0ELb0ELb0ELb1ELb1ELb1ELb1ELb0EEENS1_21CollectiveEpilogueFwdINS6_IJSA_SC_SB_EEES9_NS_10bfloat16_tESG_Li384ELb0ELb1ELb1ELb1EEENS1_19SingleTileSchedulerILb0ELb1ELb1ELi192EEEEEEEEEvNT_6ParamsE,"aw",@nobits
	.sectionflags	@""
	.align	16
	.zero		1024


//--------------------- .nv.shared._ZN7cutlass13device_kernelIN5flash11enable_sm90INS1_16FlashAttnFwdSm90INS1_25CollectiveMainloopFwdSm90ILi2EN4cute5tupleIJNS5_1CILi1EEES8_S8_EEENS6_IJNS7_ILi192EEENS7_ILi160EEENS7_ILi64EEEEEELi64ENS_12float_e4m3_tEfNS_4arch4Sm90ELb0ELb1ELb1ELb1ELb0ELb0ELb0ELb1ELb1ELb1ELb1ELb0EEENS1_21CollectiveEpilogueFwdINS6_IJSA_SC_SB_EEES9_NS_10bfloat16_tESG_Li384ELb1ELb1ELb1ELb1EEENS1_36VarlenDynamicPersistentTileSchedulerILi192ELi160ELi384ELi128ELb1ELb1ELb1ELb1ELb0ELb1EEEEEEEEEvNT_6ParamsE --------------------------
	.section	.nv.shared._ZN7cutlass13device_kernelIN5flash11enable_sm90INS1_16FlashAttnFwdSm90INS1_25CollectiveMainloopFwdSm90ILi2EN4cute5tupleIJNS5_1CILi1EEES8_S8_EEENS6_IJNS7_ILi192EEENS7_ILi160EEENS7_ILi64EEEEEELi64ENS_12float_e4m3_tEfNS_4arch4Sm90ELb0ELb1ELb1ELb1ELb0ELb0ELb0ELb1ELb1ELb1ELb1ELb0EEENS1_21CollectiveEpilogueFwdINS6_IJSA_SC_SB_EEES9_NS_10bfloat16_tESG_Li384ELb1ELb1ELb1ELb1EEENS1_36VarlenDynamicPersistentTileSchedulerILi192ELi160ELi384ELi128ELb1ELb1ELb1ELb1ELb0ELb1EEEEEEEEEvNT_6ParamsE,"aw",@nobits
	.sectionflags	@""
	.align	16
	.zero		1024


//--------------------- .nv.shared._ZN7cutlass13device_kernelIN5flash11enable_sm90INS1_16FlashAttnFwdSm90INS1_25CollectiveMainloopFwdSm90ILi2EN4cute5tupleIJNS5_1CILi1EEES8_S8_EEENS6_IJNS7_ILi192EEENS7_ILi160EEENS7_ILi64EEEEEELi64ENS_12float_e4m3_tEfNS_4arch4Sm90ELb0ELb1ELb1ELb1ELb0ELb1ELb0ELb1ELb1ELb1ELb1ELb0EEENS1_21CollectiveEpilogueFwdINS6_IJSA_SC_SB_EEES9_NS_10bfloat16_tESG_Li384ELb1ELb1ELb1ELb1EEENS1_36VarlenDynamicPersistentTileSchedulerILi192ELi160ELi384ELi128ELb1ELb1ELb1ELb1ELb0ELb1EEEEEEEEEvNT_6ParamsE --------------------------
	.section	.nv.shared._ZN7cutlass13device_kernelIN5flash11enable_sm90INS1_16FlashAttnFwdSm90INS1_25CollectiveMainloopFwdSm90ILi2EN4cute5tupleIJNS5_1CILi1EEES8_S8_EEENS6_IJNS7_ILi192EEENS7_ILi160EEENS7_ILi64EEEEEELi64ENS_12float_e4m3_tEfNS_4arch4Sm90ELb0ELb1ELb1ELb1ELb0ELb1ELb0ELb1ELb1ELb1ELb1ELb0EEENS1_21CollectiveEpilogueFwdINS6_IJSA_SC_SB_EEES9_NS_10bfloat16_tESG_Li384ELb1ELb1ELb1ELb1EEENS1_36VarlenDynamicPersistentTileSchedulerILi192ELi160ELi384ELi128ELb1ELb1ELb1ELb1ELb0ELb1EEEEEEEEEvNT_6ParamsE,"aw",@nobits
	.sectionflags	@""
	.align	16
	.zero		1024


//--------------------- .nv.shared._ZN7cutlass13device_kernelIN5flash11enable_sm90INS1_16FlashAttnFwdSm90INS1_25CollectiveMainloopFwdSm90ILi2EN4cute5tupleIJNS5_1CILi1EEES8_S8_EEENS6_IJNS7_ILi192EEENS7_ILi160EEENS7_ILi64EEEEEELi64ENS_12float_e4m3_tEfNS_4arch4Sm90ELb1ELb0ELb1ELb0ELb0ELb0ELb0ELb1ELb1ELb1ELb1ELb0EEENS1_21CollectiveEpilogueFwdINS6_IJSA_SC_SB_EEES9_NS_10bfloat16_tESG_Li384ELb0ELb1ELb1ELb1EEENS1_19SingleTileSchedulerILb0ELb1ELb1ELi192EEEEEEEEEvNT_6ParamsE --------------------------
	.section	.nv.shared._ZN7cutlass13device_kernelIN5flash11enable_sm90INS1_16FlashAttnFwdSm90INS1_25CollectiveMainloopFwdSm90ILi2EN4cute5tupleIJNS5_1CILi1EEES8_S8_EEENS6_IJNS7_ILi192EEENS7_ILi160EEENS7_ILi64EEEEEELi64ENS_12float_e4m3_tEfNS_4arch4Sm90ELb1ELb0ELb1ELb0ELb0ELb0ELb0ELb1ELb1ELb1ELb1ELb0EEENS1_21CollectiveEpilogueFwdINS6_IJSA_SC_SB_EEES9_NS_10bfloat16_tESG_Li384ELb0ELb1ELb1ELb1EEENS1_19SingleTileSchedulerILb0ELb1ELb1ELi192EEEEEEEEEvNT_6ParamsE,"aw",@nobits
	.sectionflags	@""
	.align	16
	.zero		1024


//--------------------- .nv.shared._ZN7cutlass13device_kernelIN5flash11enable_sm90INS1_16FlashAttnFwdSm90INS1_25CollectiveMainloopFwdSm90ILi2EN4cute5tupleIJNS5_1CILi1EEES8_S8_EEENS6_IJNS7_ILi192EEENS7_ILi160EEENS7_ILi64EEEEEELi64ENS_12float_e4m3_tEfNS_4arch4Sm90ELb1ELb0ELb1ELb1ELb0ELb0ELb0ELb1ELb1ELb1ELb1ELb0EEENS1_21CollectiveEpilogueFwdINS6_IJSA_SC_SB_EEES9_NS_10bfloat16_tESG_Li384ELb1ELb1ELb1ELb1EEENS1_36VarlenDynamicPersistentTileSchedulerILi192ELi160ELi384ELi128ELb1ELb1ELb1ELb1ELb1ELb1EEEEEEEEEvNT_6ParamsE --------------------------
	.section	.nv.shared._ZN7cutlass13device_kernelIN5flash11enable_sm90INS1_16FlashAttnFwdSm90INS1_25CollectiveMainloopFwdSm90ILi2EN4cute5tupleIJNS5_1CILi1EEES8_S8_EEENS6_IJNS7_ILi192EEENS7_ILi160EEENS7_ILi64EEEEEELi64ENS_12float_e4m3_tEfNS_4arch4Sm90ELb1ELb0ELb1ELb1ELb0ELb0ELb0ELb1ELb1ELb1ELb1ELb0EEENS1_21CollectiveEpilogueFwdINS6_IJSA_SC_SB_EEES9_NS_10bfloat16_tESG_Li384ELb1ELb1ELb1ELb1EEENS1_36VarlenDynamicPersistentTileSchedulerILi192ELi160ELi384ELi128ELb1ELb1ELb1ELb1ELb1ELb1EEEEEEEEEvNT_6ParamsE,"aw",@nobits
	.sectionflags	@""
	.align	16
	.zero		1024


//--------------------- .nv.shared._ZN7cutlass13device_kernelIN5flash11enable_sm90INS1_16FlashAttnFwdSm90INS1_25CollectiveMainloopFwdSm90ILi2EN4cute5tupleIJNS5_1CILi1EEES8_S8_EEENS6_IJNS7_ILi192EEENS7_ILi160EEENS7_ILi64EEEEEELi64ENS_12float_e4m3_tEfNS_4arch4Sm90ELb1ELb0ELb1ELb1ELb0ELb1ELb0ELb1ELb1ELb1ELb1ELb0EEENS1_21CollectiveEpilogueFwdINS6_IJSA_SC_SB_EEES9_NS_10bfloat16_tESG_Li384ELb1ELb1ELb1ELb1EEENS1_36VarlenDynamicPersistentTileSchedulerILi192ELi160ELi384ELi128ELb1ELb1ELb1ELb1ELb1ELb1EEEEEEEEEvNT_6ParamsE --------------------------
	.section	.nv.shared._ZN7cutlass13device_kernelIN5flash11enable_sm90INS1_16FlashAttnFwdSm90INS1_25CollectiveMainloopFwdSm90ILi2EN4cute5tupleIJNS5_1CILi1EEES8_S8_EEENS6_IJNS7_ILi192EEENS7_ILi160EEENS7_ILi64EEEEEELi64ENS_12float_e4m3_tEfNS_4arch4Sm90ELb1ELb0ELb1ELb1ELb0ELb1ELb0ELb1ELb1ELb1ELb1ELb0EEENS1_21CollectiveEpilogueFwdINS6_IJSA_SC_SB_EEES9_NS_10bfloat16_tESG_Li384ELb1ELb1ELb1ELb1EEENS1_36VarlenDynamicPersistentTileSchedulerILi192ELi160ELi384ELi128ELb1ELb1ELb1ELb1ELb1ELb1EEEEEEEEEvNT_6ParamsE,"aw",@nobits
	.sectionflags	@""
	.align	16
	.zero		1024


//--------------------- .nv.constant0._ZN7cutlass13device_kernelIN5flash11enable_sm90INS1_16FlashAttnFwdSm90INS1_25CollectiveMainloopFwdSm90ILi2EN4cute5tupleIJNS5_1CILi1EEES8_S8_EEENS6_IJNS7_ILi128EEESA_NS7_ILi256EEEEEELi256ENS_12float_e4m3_tEfNS_4arch4Sm90ELb0ELb0ELb1ELb0ELb0ELb0ELb0ELb1ELb1ELb1ELb1ELb0EEENS1_21CollectiveEpilogueFwdINS6_IJSA_SB_SA_EEES9_NS_10bfloat16_tESF_Li256ELb0ELb1ELb1ELb1EEENS1_19SingleTileSchedulerILb0ELb1ELb1ELi128EEEEEEEEEvNT_6ParamsE --------------------------
	.section	.nv.constant0._ZN7cutlass13device_kernelIN5flash11enable_sm90INS1_16FlashAttnFwdSm90INS1_25CollectiveMainloopFwdSm90ILi2EN4cute5tupleIJNS5_1CILi1EEES8_S8_EEENS6_IJNS7_ILi128EEESA_NS7_ILi256EEEEEELi256ENS_12float_e4m3_tEfNS_4arch4Sm90ELb0ELb0ELb1ELb0ELb0ELb0ELb0ELb1ELb1ELb1ELb1ELb0EEENS1_21CollectiveEpilogueFwdINS6_IJSA_SB_SA_EEES9_NS_10bfloat16_tESF_Li256ELb0ELb1ELb1ELb1EEENS1_19SingleTileSchedulerILb0ELb1ELb1ELi128EEEEEEEEEvNT_6ParamsE,"a",@progbits
	.sectionflags	@""
	.align	4
.nv.constant0._ZN7cutlass13device_kernelIN5flash11enable_sm90INS1_16FlashAttnFwdSm90INS1_25CollectiveMainloopFwdSm90ILi2EN4cute5tupleIJNS5_1CILi1EEES8_S8_EEENS6_IJNS7_ILi128EEESA_NS7_ILi256EEEEEELi256ENS_12float_e4m3_tEfNS_4arch4Sm90ELb0ELb0ELb1ELb0ELb0ELb0ELb0ELb1ELb1ELb1ELb1ELb0EEENS1_21CollectiveEpilogueFwdINS6_IJSA_SB_SA_EEES9_NS_10bfloat16_tESF_Li256ELb0ELb1ELb1ELb1EEENS1_19SingleTileSchedulerILb0ELb1ELb1ELi128EEEEEEEEEvNT_6ParamsE:
	.zero		3200


//--------------------- .nv.constant0._ZN7cutlass13device_kernelIN5flash11enable_sm90INS1_16FlashAttnFwdSm90INS1_25CollectiveMainloopFwdSm90ILi2EN4cute5tupleIJNS5_1CILi1EEES8_S8_EEENS6_IJNS7_ILi128EEESA_NS7_ILi256EEEEEELi256ENS_12float_e4m3_tEfNS_4arch4Sm90ELb0ELb0ELb1ELb1ELb0ELb0ELb0ELb1ELb1ELb1ELb1ELb0EEENS1_21CollectiveEpilogueFwdINS6_IJSA_SB_SA_EEES9_NS_10bfloat16_tESF_Li256ELb1ELb1ELb1ELb1EEENS1_36VarlenDynamicPersistentTileSchedulerILi128ELi128ELi256ELi128ELb1ELb1ELb1ELb0ELb1ELb1EEEEEEEEEvNT_6ParamsE --------------------------
	.section	.nv.constant0._ZN7cutlass13device_kernelIN5flash11enable_sm90INS1_16FlashAttnFwdSm90INS1_25CollectiveMainloopFwdSm90ILi2EN4cute5tupleIJNS5_1CILi1EEES8_S8_EEENS6_IJNS7_ILi128EEESA_NS7_ILi256EEEEEELi256ENS_12float_e4m3_tEfNS_4arch4Sm90ELb0ELb0ELb1ELb1ELb0ELb0ELb0ELb1ELb1ELb1ELb1ELb0EEENS1_21CollectiveEpilogueFwdINS6_IJSA_SB_SA_EEES9_NS_10bfloat16_tESF_Li256ELb1ELb1ELb1ELb1EEENS1_36VarlenDynamicPersistentTileSchedulerILi128ELi128ELi256ELi128ELb1ELb1ELb1ELb0ELb1ELb1EEEEEEEEEvNT_6ParamsE,"a",@progbits
	.sectionflags	@""
	.align	4
.nv.constant0._ZN7cutlass13device_kernelIN5flash11enable_sm90INS1_16FlashAttnFwdSm90INS1_25CollectiveMainloopFwdSm90ILi2EN4cute5tupleIJNS5_1CILi1EEES8_S8_EEENS6_IJNS7_ILi128EEESA_NS7_ILi256EEEEEELi256ENS_12float_e4m3_tEfNS_4arch4Sm90ELb0ELb0ELb1ELb1ELb0ELb0ELb0ELb1ELb1ELb1ELb1ELb0EEENS1_21CollectiveEpilogueFwdINS6_IJSA_SB_SA_EEES9_NS_10bfloat16_tESF_Li256ELb1ELb1ELb1ELb1EEENS1_36VarlenDynamicPersistentTileSchedulerILi128ELi128ELi256ELi128ELb1ELb1ELb1ELb0ELb1ELb1EEEEEEEEEvNT_6ParamsE:
	.zero		3328


//--------------------- .nv.constant0._ZN7cutlass13device_kernelIN5flash11enable_sm90INS1_16FlashAttnFwdSm90INS1_25CollectiveMainloopFwdSm90ILi2EN4cute5tupleIJNS5_1CILi1EEES8_S8_EEENS6_IJNS7_ILi128EEESA_NS7_ILi256EEEEEELi256ENS_12float_e4m3_tEfNS_4arch4Sm90ELb0ELb0ELb1ELb1ELb0ELb1ELb0ELb1ELb1ELb1ELb1ELb0EEENS1_21CollectiveEpilogueFwdINS6_IJSA_SB_SA_EEES9_NS_10bfloat16_tESF_Li256ELb1ELb1ELb1ELb1EEENS1_36VarlenDynamicPersistentTileSchedulerILi128ELi128ELi256ELi128ELb1ELb1ELb1ELb0ELb1ELb1EEEEEEEEEvNT_6ParamsE --------------------------
	.section	.nv.constant0._ZN7cutlass13device_kernelIN5flash11enable_sm90INS1_16FlashAttnFwdSm90INS1_25CollectiveMainloopFwdSm90ILi2EN4cute5tupleIJNS5_1CILi1EEES8_S8_EEENS6_IJNS7_ILi128EEESA_NS7_ILi256EEEEEELi256ENS_12float_e4m3_tEfNS_4arch4Sm90ELb0ELb0ELb1ELb1ELb0ELb1ELb0ELb1ELb1ELb1ELb1ELb0EEENS1_21CollectiveEpilogueFwdINS6_IJSA_SB_SA_EEES9_NS_10bfloat16_tESF_Li256ELb1ELb1ELb1ELb1EEENS1_36VarlenDynamicPersistentTileSchedulerILi128ELi128ELi256ELi128ELb1ELb1ELb1ELb0ELb1ELb1EEEEEEEEEvNT_6ParamsE,"a",@progbits
	.sectionflags	@""
	.align	4
.nv.constant0._ZN7cutlass13device_kernelIN5flash11enable_sm90INS1_16FlashAttnFwdSm90INS1_25CollectiveMainloopFwdSm90ILi2EN4cute5tupleIJNS5_1CILi1EEES8_S8_EEENS6_IJNS7_ILi128EEESA_NS7_ILi256EEEEEELi256ENS_12float_e4m3_tEfNS_4arch4Sm90ELb0ELb0ELb1ELb1ELb0ELb1ELb0ELb1ELb1ELb1ELb1ELb0EEENS1_21CollectiveEpilogueFwdINS6_IJSA_SB_SA_EEES9_NS_10bfloat16_tESF_Li256ELb1ELb1ELb1ELb1EEENS1_36VarlenDynamicPersistentTileSchedulerILi128ELi128ELi256ELi128ELb1ELb1ELb1ELb0ELb1ELb1EEEEEEEEEvNT_6ParamsE:
	.zero		3328


//--------------------- .nv.constant0._ZN7cutlass13device_kernelIN5flash11enable_sm90INS1_16FlashAttnFwdSm90INS1_25CollectiveMainloopFwdSm90ILi2EN4cute5tupleIJNS5_1CILi1EEES8_S8_EEENS6_IJNS7_ILi128EEENS7_ILi64EEENS7_ILi256EEEEEELi256ENS_12float_e4m3_tEfNS_4arch4Sm90ELb0ELb1ELb1ELb0ELb0ELb0ELb0ELb1ELb1ELb1ELb1ELb0EEENS1_21CollectiveEpilogueFwdINS6_IJSA_SC_SB_EEES9_NS_10bfloat16_tESG_Li256ELb0ELb1ELb1ELb1EEENS1_19SingleTileSchedulerILb0ELb1ELb1ELi128EEEEEEEEEvNT_6ParamsE --------------------------
	.section	.nv.constant0._ZN7cutlass13device_kernelIN5flash11enable_sm90INS1_16FlashAttnFwdSm90INS1_25CollectiveMainloopFwdSm90ILi2EN4cute5tupleIJNS5_1CILi1EEES8_S8_EEENS6_IJNS7_ILi128EEENS7_ILi64EEENS7_ILi256EEEEEELi256ENS_12float_e4m3_tEfNS_4arch4Sm90ELb0ELb1ELb1ELb0ELb0ELb0ELb0ELb1ELb1ELb1ELb1ELb0EEENS1_21CollectiveEpilogueFwdINS6_IJSA_SC_SB_EEES9_NS_10bfloat16_tESG_Li256ELb0ELb1ELb1ELb1EEENS1_19SingleTileSchedulerILb0ELb1ELb1ELi128EEEEEEEEEvNT_6ParamsE,"a",@progbits
	.sectionflags	@""
	.align	4
.nv.constant0._ZN7cutlass13device_kernelIN5flash11enable_sm90INS1_16FlashAttnFwdSm90INS1_25CollectiveMainloopFwdSm90ILi2EN4cute5tupleIJNS5_1CILi1EEES8_S8_EEENS6_IJNS7_ILi128EEENS7_ILi64EEENS7_ILi256EEEEEELi256ENS_12float_e4m3_tEfNS_4arch4Sm90ELb0ELb1ELb1ELb0ELb0ELb0ELb0ELb1ELb1ELb1ELb1ELb0EEENS1_21CollectiveEpilogueFwdINS6_IJSA_SC_SB_EEES9_NS_10bfloat16_tESG_Li256ELb0ELb1ELb1ELb1EEENS1_19SingleTileSchedulerILb0ELb1ELb1ELi128EEEEEEEEEvNT_6ParamsE:
	.zero		3200


//--------------------- .nv.constant0._ZN7cutlass13device_kernelIN5flash11enable_sm90INS1_16FlashAttnFwdSm90INS1_25CollectiveMainloopFwdSm90ILi2EN4cute5tupleIJNS5_1CILi1EEES8_S8_EEENS6_IJNS7_ILi128EEENS7_ILi64EEENS7_ILi256EEEEEELi256ENS_12float_e4m3_tEfNS_4arch4Sm90ELb0ELb1ELb1ELb1ELb0ELb0ELb0ELb1ELb1ELb1ELb1ELb0EEENS1_21CollectiveEpilogueFwdINS6_IJSA_SC_SB_EEES9_NS_10bfloat16_tESG_Li256ELb1ELb1ELb1ELb1EEENS1_36VarlenDynamicPersistentTileSchedulerILi128ELi64ELi256ELi128ELb1ELb1ELb1ELb1ELb0ELb1EEEEEEEEEvNT_6ParamsE --------------------------
	.section	.nv.constant0._ZN7cutlass13device_kernelIN5flash11enable_sm90INS1_16FlashAttnFwdSm90INS1_25CollectiveMainloopFwdSm90ILi2EN4cute5tupleIJNS5_1CILi1EEES8_S8_EEENS6_IJNS7_ILi128EEENS7_ILi64EEENS7_ILi256EEEEEELi256ENS_12float_e4m3_tEfNS_4arch4Sm90ELb0ELb1ELb1ELb1ELb0ELb0ELb0ELb1ELb1ELb1ELb1ELb0EEENS1_21CollectiveEpilogueFwdINS6_IJSA_SC_SB_EEES9_NS_10bfloat16_tESG_Li256ELb1ELb1ELb1ELb1EEENS1_36VarlenDynamicPersistentTileSchedulerILi128ELi64ELi256ELi128ELb1ELb1ELb1ELb1ELb0ELb1EEEEEEEEEvNT_6ParamsE,"a",@progbits
	.sectionflags	@""
	.align	4
.nv.constant0._ZN7cutlass13device_kernelIN5flash11enable_sm90INS1_16FlashAttnFwdSm90INS1_25CollectiveMainloopFwdSm90ILi2EN4cute5tupleIJNS5_1CILi1EEES8_S8_EEENS6_IJNS7_ILi128EEENS7_ILi64EEENS7_ILi256EEEEEELi256ENS_12float_e4m3_tEfNS_4arch4Sm90ELb0ELb1ELb1ELb1ELb0ELb0ELb0ELb1ELb1ELb1ELb1ELb0EEENS1_21CollectiveEpilogueFwdINS6_IJSA_SC_SB_EEES9_NS_10bfloat16_tESG_Li256ELb1ELb1ELb1ELb1EEENS1_36VarlenDynamicPersistentTileSchedulerILi128ELi64ELi256ELi128ELb1ELb1ELb1ELb1ELb0ELb1EEEEEEEEEvNT_6ParamsE:
	.zero		3328


//--------------------- .nv.constant0._ZN7cutlass13device_kernelIN5flash11enable_sm90INS1_16FlashAttnFwdSm90INS1_25CollectiveMainloopFwdSm90ILi2EN4cute5tupleIJNS5_1CILi1EEES8_S8_EEENS6_IJNS7_ILi128EEENS7_ILi64EEENS7_ILi256EEEEEELi256ENS_12float_e4m3_tEfNS_4arch4Sm90ELb0ELb1ELb1ELb1ELb0ELb1ELb0ELb1ELb1ELb1ELb1ELb0EEENS1_21CollectiveEpilogueFwdINS6_IJSA_SC_SB_EEES9_NS_10bfloat16_tESG_Li256ELb1ELb1ELb1ELb1EEENS1_36VarlenDynamicPersistentTileSchedulerILi128ELi64ELi256ELi128ELb1ELb1ELb1ELb1ELb0ELb1EEEEEEEEEvNT_6ParamsE --------------------------
	.section	.nv.constant0._ZN7cutlass13device_kernelIN5flash11enable_sm90INS1_16FlashAttnFwdSm90INS1_25CollectiveMainloopFwdSm90ILi2EN4cute5tupleIJNS5_1CILi1EEES8_S8_EEENS6_IJNS7_ILi128EEENS7_ILi64EEENS7_ILi256EEEEEELi256ENS_12float_e4m3_tEfNS_4arch4Sm90ELb0ELb1ELb1ELb1ELb0ELb1ELb0ELb1ELb1ELb1ELb1ELb0EEENS1_21CollectiveEpilogueFwdINS6_IJSA_SC_SB_EEES9_NS_10bfloat16_tESG_Li256ELb1ELb1ELb1ELb1EEENS1_36VarlenDynamicPersistentTileSchedulerILi128ELi64ELi256ELi128ELb1ELb1ELb1ELb1ELb0ELb1EEEEEEEEEvNT_6ParamsE,"a",@progbits
	.sectionflags	@""
	.align	4
.nv.constant0._ZN7cutlass13device_kernelIN5flash11enable_sm90INS1_16FlashAttnFwdSm90INS1_25CollectiveMainloopFwdSm90ILi2EN4cute5tupleIJNS5_1CILi1EEES8_S8_EEENS6_IJNS7_ILi128EEENS7_ILi64EEENS7_ILi256EEEEEELi256ENS_12float_e4m3_tEfNS_4arch4Sm90ELb0ELb1ELb1ELb1ELb0ELb1ELb0ELb1ELb1ELb1ELb1ELb0EEENS1_21CollectiveEpilogueFwdINS6_IJSA_SC_SB_EEES9_NS_10bfloat16_tESG_Li256ELb1ELb1ELb1ELb1EEENS1_36VarlenDynamicPersistentTileSchedulerILi128ELi64ELi256ELi128ELb1ELb1ELb1ELb1ELb0ELb1EEEEEEEEEvNT_6ParamsE:
	.zero		3328


//--------------------- .nv.constant0._ZN7cutlass13device_kernelIN5flash11enable_sm90INS1_16FlashAttnFwdSm90INS1_25CollectiveMainloopFwdSm90ILi2EN4cute5tupleIJNS5_1CILi1EEES8_S8_EEENS6_IJNS7_ILi128EEESA_NS7_ILi256EEEEEELi256ENS_12float_e4m3_tEfNS_4arch4Sm90ELb1ELb0ELb1ELb0ELb0ELb0ELb0ELb1ELb1ELb1ELb1ELb0EEENS1_21CollectiveEpilogueFwdINS6_IJSA_SB_SA_EEES9_NS_10bfloat16_tESF_Li256ELb0ELb1ELb1ELb1EEENS1_19SingleTileSchedulerILb0ELb1ELb1ELi128EEEEEEEEEvNT_6ParamsE --------------------------
	.section	.nv.constant0._ZN7cutlass13device_kernelIN5flash11enable_sm90INS1_16FlashAttnFwdSm90INS1_25CollectiveMainloopFwdSm90ILi2EN4cute5tupleIJNS5_1CILi1EEES8_S8_EEENS6_IJNS7_ILi128EEESA_NS7_ILi256EEEEEELi256ENS_12float_e4m3_tEfNS_4arch4Sm90ELb1ELb0ELb1ELb0ELb0ELb0ELb0ELb1ELb1ELb1ELb1ELb0EEENS1_21CollectiveEpilogueFwdINS6_IJSA_SB_SA_EEES9_NS_10bfloat16_tESF_Li256ELb0ELb1ELb1ELb1EEENS1_19SingleTileSchedulerILb0ELb1ELb1ELi128EEEEEEEEEvNT_6ParamsE,"a",@progbits
	.sectionflags	@""
	.align	4
.nv.constant0._ZN7cutlass13device_kernelIN5flash11enable_sm90INS1_16FlashAttnFwdSm90INS1_25CollectiveMainloopFwdSm90ILi2EN4cute5tupleIJNS5_1CILi1EEES8_S8_EEENS6_IJNS7_ILi128EEESA_NS7_ILi256EEEEEELi256ENS_12float_e4m3_tEfNS_4arch4Sm90ELb1ELb0ELb1ELb0ELb0ELb0ELb0ELb1ELb1ELb1ELb1ELb0EEENS1_21CollectiveEpilogueFwdINS6_IJSA_SB_SA_EEES9_NS_10bfloat16_tESF_Li256ELb0ELb1ELb1ELb1EEENS1_19SingleTileSchedulerILb0ELb1ELb1ELi128EEEEEEEEEvNT_6ParamsE:
	.zero		3200


//--------------------- .nv.constant0._ZN7cutlass13device_kernelIN5flash11enable_sm90INS1_16FlashAttnFwdSm90INS1_25CollectiveMainloopFwdSm90ILi2EN4cute5tupleIJNS5_1CILi1EEES8_S8_EEENS6_IJNS7_ILi128EEESA_NS7_ILi256EEEEEELi256ENS_12float_e4m3_tEfNS_4arch4Sm90ELb1ELb0ELb1ELb1ELb0ELb0ELb0ELb1ELb1ELb1ELb1ELb0EEENS1_21CollectiveEpilogueFwdINS6_IJSA_SB_SA_EEES9_NS_10bfloat16_tESF_Li256ELb1ELb1ELb1ELb1EEENS1_36VarlenDynamicPersistentTileSchedulerILi128ELi128ELi256ELi128ELb1ELb1ELb1ELb1ELb1ELb1EEEEEEEEEvNT_6ParamsE --------------------------
	.section	.nv.constant0._ZN7cutlass13device_kernelIN5flash11enable_sm90INS1_16FlashAttnFwdSm90INS1_25CollectiveMainloopFwdSm90ILi2EN4cute5tupleIJNS5_1CILi1EEES8_S8_EEENS6_IJNS7_ILi128EEESA_NS7_ILi256EEEEEELi256ENS_12float_e4m3_tEfNS_4arch4Sm90ELb1ELb0ELb1ELb1ELb0ELb0ELb0ELb1ELb1ELb1ELb1ELb0EEENS1_21CollectiveEpilogueFwdINS6_IJSA_SB_SA_EEES9_NS_10bfloat16_tESF_Li256ELb1ELb1ELb1ELb1EEENS1_36VarlenDynamicPersistentTileSchedulerILi128ELi128ELi256ELi128ELb1ELb1ELb1ELb1ELb1ELb1EEEEEEEEEvNT_6ParamsE,"a",@progbits
	.sectionflags	@""
	.align	4
.nv.constant0._ZN7cutlass13device_kernelIN5flash11enable_sm90INS1_16FlashAttnFwdSm90INS1_25CollectiveMainloopFwdSm90ILi2EN4cute5tupleIJNS5_1CILi1EEES8_S8_EEENS6_IJNS7_ILi128EEESA_NS7_ILi256EEEEEELi256ENS_12float_e4m3_tEfNS_4arch4Sm90ELb1ELb0ELb1ELb1ELb0ELb0ELb0ELb1ELb1ELb1ELb1ELb0EEENS1_21CollectiveEpilogueFwdINS6_IJSA_SB_SA_EEES9_NS_10bfloat16_tESF_Li256ELb1ELb1ELb1ELb1EEENS1_36VarlenDynamicPersistentTileSchedulerILi128ELi128ELi256ELi128ELb1ELb1ELb1ELb1ELb1ELb1EEEEEEEEEvNT_6ParamsE:
	.zero		3328


//--------------------- .nv.constant0._ZN7cutlass13device_kernelIN5flash11enable_sm90INS1_16FlashAttnFwdSm90INS1_25CollectiveMainloopFwdSm90ILi2EN4cute5tupleIJNS5_1CILi1EEES8_S8_EEENS6_IJNS7_ILi128EEESA_NS7_ILi256EEEEEELi256ENS_12float_e4m3_tEfNS_4arch4Sm90ELb1ELb0ELb1ELb1ELb0ELb1ELb0ELb1ELb1ELb1ELb1ELb0EEENS1_21CollectiveEpilogueFwdINS6_IJSA_SB_SA_EEES9_NS_10bfloat16_tESF_Li256ELb1ELb1ELb1ELb1EEENS1_36VarlenDynamicPersistentTileSchedulerILi128ELi128ELi256ELi128ELb1ELb1ELb1ELb1ELb1ELb1EEEEEEEEEvNT_6ParamsE --------------------------
	.section	.nv.constant0._ZN7cutlass13device_kernelIN5flash11enable_sm90INS1_16FlashAttnFwdSm90INS1_25CollectiveMainloopFwdSm90ILi2EN4cute5tupleIJNS5_1CILi1EEES8_S8_EEENS6_IJNS7_ILi128EEESA_NS7_ILi256EEEEEELi256ENS_12float_e4m3_tEfNS_4arch4Sm90ELb1ELb0ELb1ELb1ELb0ELb1ELb0ELb1ELb1ELb1ELb1ELb0EEENS1_21CollectiveEpilogueFwdINS6_IJSA_SB_SA_EEES9_NS_10bfloat16_tESF_Li256ELb1ELb1ELb1ELb1EEENS1_36VarlenDynamicPersistentTileSchedulerILi128ELi128ELi256ELi128ELb1ELb1ELb1ELb1ELb1ELb1EEEEEEEEEvNT_6ParamsE,"a",@progbits
	.sectionflags	@""
	.align	4
.nv.constant0._ZN7cutlass13device_kernelIN5flash11enable_sm90INS1_16FlashAttnFwdSm90INS1_25CollectiveMainloopFwdSm90ILi2EN4cute5tupleIJNS5_1CILi1EEES8_S8_EEENS6_IJNS7_ILi128EEESA_NS7_ILi256EEEEEELi256ENS_12float_e4m3_tEfNS_4arch4Sm90ELb1ELb0ELb1ELb1ELb0ELb1ELb0ELb1ELb1ELb1ELb1ELb0EEENS1_21CollectiveEpilogueFwdINS6_IJSA_SB_SA_EEES9_NS_10bfloat16_tESF_Li256ELb1ELb1ELb1ELb1EEENS1_36VarlenDynamicPersistentTileSchedulerILi128ELi128ELi256ELi128ELb1ELb1ELb1ELb1ELb1ELb1EEEEEEEEEvNT_6ParamsE:
	.zero		3328


//--------------------- .nv.constant0._ZN7cutlass13device_kernelIN5flash11enable_sm90INS1_16FlashAttnFwdSm90INS1_25CollectiveMainloopFwdSm90ILi2EN4cute5tupleIJNS5_1CILi1EEES8_S8_EEENS6_IJNS7_ILi128EEENS7_ILi160EEENS7_ILi192EEEEEELi192ENS_12float_e4m3_tEfNS_4arch4Sm90ELb0ELb0ELb1ELb0ELb0ELb0ELb0ELb1ELb1ELb1ELb1ELb0EEENS1_21CollectiveEpilogueFwdINS6_IJSA_SC_SB_EEES9_NS_10bfloat16_tESG_Li256ELb0ELb1ELb1ELb1EEENS1_19SingleTileSchedulerILb0ELb1ELb1ELi128EEEEEEEEEvNT_6ParamsE --------------------------
	.section	.nv.constant0._ZN7cutlass13device_kernelIN5flash11enable_sm90INS1_16FlashAttnFwdSm90INS1_25CollectiveMainloopFwdSm90ILi2EN4cute5tupleIJNS5_1CILi1EEES8_S8_EEENS6_IJNS7_ILi128EEENS7_ILi160EEENS7_ILi192EEEEEELi192ENS_12float_e4m3_tEfNS_4arch4Sm90ELb0ELb0ELb1ELb0ELb0ELb0ELb0ELb1ELb1ELb1ELb1ELb0EEENS1_21CollectiveEpilogueFwdINS6_IJSA_SC_SB_EEES9_NS_10bfloat16_tESG_Li256ELb0ELb1ELb1ELb1EEENS1_19SingleTileSchedulerILb0ELb1ELb1ELi128EEEEEEEEEvNT_6ParamsE,"a",@progbits
	.sectionflags	@""
	.align	4
.nv.constant0._ZN7cutlass13device_kernelIN5flash11enable_sm90INS1_16FlashAttnFwdSm90INS1_25CollectiveMainloopFwdSm90ILi2EN4cute5tupleIJNS5_1CILi1EEES8_S8_EEENS6_IJNS7_ILi128EEENS7_ILi160EEENS7_ILi192EEEEEELi192ENS_12float_e4m3_tEfNS_4arch4Sm90ELb0ELb0ELb1ELb0ELb0ELb0ELb0ELb1ELb1ELb1ELb1ELb0EEENS1_21CollectiveEpilogueFwdINS6_IJSA_SC_SB_EEES9_NS_10bfloat16_tESG_Li256ELb0ELb1ELb1ELb1EEENS1_19SingleTileSchedulerILb0ELb1ELb1ELi128EEEEEEEEEvNT_6ParamsE:
	.zero		3200


//--------------------- .nv.constant0._ZN7cutlass13device_kernelIN5flash11enable_sm90INS1_16FlashAttnFwdSm90INS1_25CollectiveMainloopFwdSm90ILi2EN4cute5tupleIJNS5_1CILi1EEES8_S8_EEENS6_IJNS7_ILi128EEENS7_ILi160EEENS7_ILi192EEEEEELi192ENS_12float_e4m3_tEfNS_4arch4Sm90ELb0ELb0ELb1ELb1ELb0ELb0ELb0ELb1ELb1ELb1ELb1ELb0EEENS1_21CollectiveEpilogueFwdINS6_IJSA_SC_SB_EEES9_NS_10bfloat16_tESG_Li256ELb1ELb1ELb1ELb1EEENS1_36VarlenDynamicPersistentTileSchedulerILi128ELi160ELi256ELi128ELb1ELb1ELb1ELb0ELb1ELb1EEEEEEEEEvNT_6ParamsE --------------------------
	.section	.nv.constant0._ZN7cutlass13device_kernelIN5flash11enable_sm90INS1_16FlashAttnFwdSm90INS1_25CollectiveMainloopFwdSm90ILi2EN4cute5tupleIJNS5_1CILi1EEES8_S8_EEENS6_IJNS7_ILi128EEENS7_ILi160EEENS7_ILi192EEEEEELi192ENS_12float_e4m3_tEfNS_4arch4Sm90ELb0ELb0ELb1ELb1ELb0ELb0ELb0ELb1ELb1ELb1ELb1ELb0EEENS1_21CollectiveEpilogueFwdINS6_IJSA_SC_SB_EEES9_NS_10bfloat16_tESG_Li256ELb1ELb1ELb1ELb1EEENS1_36VarlenDynamicPersistentTileSchedulerILi128ELi160ELi256ELi128ELb1ELb1ELb1ELb0ELb1ELb1EEEEEEEEEvNT_6ParamsE,"a",@progbits
	.sectionflags	@""
	.align	4
.nv.constant0._ZN7cutlass13device_kernelIN5flash11enable_sm90INS1_16FlashAttnFwdSm90INS1_25CollectiveMainloopFwdSm90ILi2EN4cute5tupleIJNS5_1CILi1EEES8_S8_EEENS6_IJNS7_ILi128EEENS7_ILi160EEENS7_ILi192EEEEEELi192ENS_12float_e4m3_tEfNS_4arch4Sm90ELb0ELb0ELb1ELb1ELb0ELb0ELb0ELb1ELb1ELb1ELb1ELb0EEENS1_21CollectiveEpilogueFwdINS6_IJSA_SC_SB_EEES9_NS_10bfloat16_tESG_Li256ELb1ELb1ELb1ELb1EEENS1_36VarlenDynamicPersistentTileSchedulerILi128ELi160ELi256ELi128ELb1ELb1ELb1ELb0ELb1ELb1EEEEEEEEEvNT_6ParamsE:
	.zero		3328


//--------------------- .nv.constant0._ZN7cutlass13device_kernelIN5flash11enable_sm90INS1_16FlashAttnFwdSm90INS1_25CollectiveMainloopFwdSm90ILi2EN4cute5tupleIJNS5_1CILi1EEES8_S8_EEENS6_IJNS7_ILi128EEENS7_ILi160EEENS7_ILi192EEEEEELi192ENS_12float_e4m3_tEfNS_4arch4Sm90ELb0ELb0ELb1ELb1ELb0ELb1ELb0ELb1ELb1ELb1ELb1ELb0EEENS1_21CollectiveEpilogueFwdINS6_IJSA_SC_SB_EEES9_NS_10bfloat16_tESG_Li256ELb1ELb1ELb1ELb1EEENS1_36VarlenDynamicPersistentTileSchedulerILi128ELi160ELi256ELi128ELb1ELb1ELb1ELb0ELb1ELb1EEEEEEEEEvNT_6ParamsE --------------------------
	.section	.nv.constant0._ZN7cutlass13device_kernelIN5flash11enable_sm90INS1_16FlashAttnFwdSm90INS1_25CollectiveMainloopFwdSm90ILi2EN4cute5tupleIJNS5_1CILi1EEES8_S8_EEENS6_IJNS7_ILi128EEENS7_ILi160EEENS7_ILi192EEEEEELi192ENS_12float_e4m3_tEfNS_4arch4Sm90ELb0ELb0ELb1ELb1ELb0ELb1ELb0ELb1ELb1ELb1ELb1ELb0EEENS1_21CollectiveEpilogueFwdINS6_IJSA_SC_SB_EEES9_NS_10bfloat16_tESG_Li256ELb1ELb1ELb1ELb1EEENS1_36VarlenDynamicPersistentTileSchedulerILi128ELi160ELi256ELi128ELb1ELb1ELb1ELb0ELb1ELb1EEEEEEEEEvNT_6ParamsE,"a",@progbits
	.sectionflags	@""
	.align	4
.nv.constant0._ZN7cutlass13device_kernelIN5flash11enable_sm90INS1_16FlashAttnFwdSm90INS1_25CollectiveMainloopFwdSm90ILi2EN4cute5tupleIJNS5_1CILi1EEES8_S8_EEENS6_IJNS7_ILi128EEENS7_ILi160EEENS7_ILi192EEEEEELi192ENS_12float_e4m3_tEfNS_4arch4Sm90ELb0ELb0ELb1ELb1ELb0ELb1ELb0ELb1ELb1ELb1ELb1ELb0EEENS1_21CollectiveEpilogueFwdINS6_IJSA_SC_SB_EEES9_NS_10bfloat16_tESG_Li256ELb1ELb1ELb1ELb1EEENS1_36VarlenDynamicPersistentTileSchedulerILi128ELi160ELi256ELi128ELb1ELb1ELb1ELb0ELb1ELb1EEEEEEEEEvNT_6ParamsE:
	.zero		3328


//--------------------- .nv.constant0._ZN7cutlass13device_kernelIN5flash11enable_sm90INS1_16FlashAttnFwdSm90INS1_25CollectiveMainloopFwdSm90ILi2EN4cute5tupleIJNS5_1CILi1EEES8_S8_EEENS6_IJNS7_ILi128EEESA_NS7_ILi192EEEEEELi192ENS_12float_e4m3_tEfNS_4arch4Sm90ELb0ELb1ELb1ELb0ELb0ELb0ELb0ELb1ELb1ELb1ELb1ELb0EEENS1_21CollectiveEpilogueFwdINS6_IJSA_SB_SA_EEES9_NS_10bfloat16_tESF_Li256ELb0ELb1ELb1ELb1EEENS1_19SingleTileSchedulerILb0ELb1ELb1ELi128EEEEEEEEEvNT_6ParamsE --------------------------
	.section	.nv.constant0._ZN7cutlass13device_kernelIN5flash11enable_sm90INS1_16FlashAttnFwdSm90INS1_25CollectiveMainloopFwdSm90ILi2EN4cute5tupleIJNS5_1CILi1EEES8_S8_EEENS6_IJNS7_ILi128EEESA_NS7_ILi192EEEEEELi192ENS_12float_e4m3_tEfNS_4arch4Sm90ELb0ELb1ELb1ELb0ELb0ELb0ELb0ELb1ELb1ELb1ELb1ELb0EEENS1_21CollectiveEpilogueFwdINS6_IJSA_SB_SA_EEES9_NS_10bfloat16_tESF_Li256ELb0ELb1ELb1ELb1EEENS1_19SingleTileSchedulerILb0ELb1ELb1ELi128EEEEEEEEEvNT_6ParamsE,"a",@progbits
	.sectionflags	@""
	.align	4
.nv.constant0._ZN7cutlass13device_kernelIN5flash11enable_sm90INS1_16FlashAttnFwdSm90INS1_25CollectiveMainloopFwdSm90ILi2EN4cute5tupleIJNS5_1CILi1EEES8_S8_EEENS6_IJNS7_ILi128EEESA_NS7_ILi192EEEEEELi192ENS_12float_e4m3_tEfNS_4arch4Sm90ELb0ELb1ELb1ELb0ELb0ELb0ELb0ELb1ELb1ELb1ELb1ELb0EEENS1_21CollectiveEpilogueFwdINS6_IJSA_SB_SA_EEES9_NS_10bfloat16_tESF_Li256ELb0ELb1ELb1ELb1EEENS1_19SingleTileSchedulerILb0ELb1ELb1ELi128EEEEEEEEEvNT_6ParamsE:
	.zero		3200


//--------------------- .nv.constant0._ZN7cutlass13device_kernelIN5flash11enable_sm90INS1_16FlashAttnFwdSm90INS1_25CollectiveMainloopFwdSm90ILi2EN4cute5tupleIJNS5_1CILi1EEES8_S8_EEENS6_IJNS7_ILi128EEESA_NS7_ILi192EEEEEELi192ENS_12float_e4m3_tEfNS_4arch4Sm90ELb0ELb1ELb1ELb1ELb0ELb0ELb0ELb1ELb1ELb1ELb1ELb0EEENS1_21CollectiveEpilogueFwdINS6_IJSA_SB_SA_EEES9_NS_10bfloat16_tESF_Li256ELb1ELb1ELb1ELb1EEENS1_36VarlenDynamicPersistentTileSchedulerILi128ELi128ELi256ELi128ELb1ELb1ELb1ELb1ELb0ELb1EEEEEEEEEvNT_6ParamsE --------------------------
	.section	.nv.constant0._ZN7cutlass13device_kernelIN5flash11enable_sm90INS1_16FlashAttnFwdSm90INS1_25CollectiveMainloopFwdSm90ILi2EN4cute5tupleIJNS5_1CILi1EEES8_S8_EEENS6_IJNS7_ILi128EEESA_NS7_ILi192EEEEEELi192ENS_12float_e4m3_tEfNS_4arch4Sm90ELb0ELb1ELb1ELb1ELb0ELb0ELb0ELb1ELb1ELb1ELb1ELb0EEENS1_21CollectiveEpilogueFwdINS6_IJSA_SB_SA_EEES9_NS_10bfloat16_tESF_Li256ELb1ELb1ELb1ELb1EEENS1_36VarlenDynamicPersistentTileSchedulerILi128ELi128ELi256ELi128ELb1ELb1ELb1ELb1ELb0ELb1EEEEEEEEEvNT_6ParamsE,"a",@progbits
	.sectionflags	@""
	.align	4
.nv.constant0._ZN7cutlass13device_kernelIN5flash11enable_sm90INS1_16FlashAttnFwdSm90INS1_25CollectiveMainloopFwdSm90ILi2EN4cute5tupleIJNS5_1CILi1EEES8_S8_EEENS6_IJNS7_ILi128EEESA_NS7_ILi192EEEEEELi192ENS_12float_e4m3_tEfNS_4arch4Sm90ELb0ELb1ELb1ELb1ELb0ELb0ELb0ELb1ELb1ELb1ELb1ELb0EEENS1_21CollectiveEpilogueFwdINS6_IJSA_SB_SA_EEES9_NS_10bfloat16_tESF_Li256ELb1ELb1ELb1ELb1EEENS1_36VarlenDynamicPersistentTileSchedulerILi128ELi128ELi256ELi128ELb1ELb1ELb1ELb1ELb0ELb1EEEEEEEEEvNT_6ParamsE:
	.zero		3328


//--------------------- .nv.constant0._ZN7cutlass13device_kernelIN5flash11enable_sm90INS1_16FlashAttnFwdSm90INS1_25CollectiveMainloopFwdSm90ILi2EN4cute5tupleIJNS5_1CILi1EEES8_S8_EEENS6_IJNS7_ILi128EEESA_NS7_ILi192EEEEEELi192ENS_12float_e4m3_tEfNS_4arch4Sm90ELb0ELb1ELb1ELb1ELb0ELb1ELb0ELb1ELb1ELb1ELb1ELb0EEENS1_21CollectiveEpilogueFwdINS6_IJSA_SB_SA_EEES9_NS_10bfloat16_tESF_Li256ELb1ELb1ELb1ELb1EEENS1_36VarlenDynamicPersistentTileSchedulerILi128ELi128ELi256ELi128ELb1ELb1ELb1ELb1ELb0ELb1EEEEEEEEEvNT_6ParamsE --------------------------
	.section	.nv.constant0._ZN7cutlass13device_kernelIN5flash11enable_sm90INS1_16FlashAttnFwdSm90INS1_25CollectiveMainloopFwdSm90ILi2EN4cute5tupleIJNS5_1CILi1EEES8_S8_EEENS6_IJNS7_ILi128EEESA_NS7_ILi192EEEEEELi192ENS_12float_e4m3_tEfNS_4arch4Sm90ELb0ELb1ELb1ELb1ELb0ELb1ELb0ELb1ELb1ELb1ELb1ELb0EEENS1_21CollectiveEpilogueFwdINS6_IJSA_SB_SA_EEES9_NS_10bfloat16_tESF_Li256ELb1ELb1ELb1ELb1EEENS1_36VarlenDynamicPersistentTileSchedulerILi128ELi128ELi256ELi128ELb1ELb1ELb1ELb1ELb0ELb1EEEEEEEEEvNT_6ParamsE,"a",@progbits
	.sectionflags	@""
	.align	4
.nv.constant0._ZN7cutlass13device_kernelIN5flash11enable_sm90INS1_16FlashAttnFwdSm90INS1_25CollectiveMainloopFwdSm90ILi2EN4cute5tupleIJNS5_1CILi1EEES8_S8_EEENS6_IJNS7_ILi128EEESA_NS7_ILi192EEEEEELi192ENS_12float_e4m3_tEfNS_4arch4Sm90ELb0ELb1ELb1ELb1ELb0ELb1ELb0ELb1ELb1ELb1ELb1ELb0EEENS1_21CollectiveEpilogueFwdINS6_IJSA_SB_SA_EEES9_NS_10bfloat16_tESF_Li256ELb1ELb1ELb1ELb1EEENS1_36VarlenDynamicPersistentTileSchedulerILi128ELi128ELi256ELi128ELb1ELb1ELb1ELb1ELb0ELb1EEEEEEEEEvNT_6ParamsE:
	.zero		3328


//--------------------- .nv.constant0._ZN7cutlass13device_kernelIN5flash11enable_sm90INS1_16FlashAttnFwdSm90INS1_25CollectiveMainloopFwdSm90ILi2EN4cute5tupleIJNS5_1CILi1EEES8_S8_EEENS6_IJNS7_ILi128EEENS7_ILi160EEENS7_ILi192EEEEEELi192ENS_12float_e4m3_tEfNS_4arch4Sm90ELb1ELb0ELb1ELb0ELb0ELb0ELb0ELb1ELb1ELb1ELb1ELb0EEENS1_21CollectiveEpilogueFwdINS6_IJSA_SC_SB_EEES9_NS_10bfloat16_tESG_Li256ELb0ELb1ELb1ELb1EEENS1_19SingleTileSchedulerILb0ELb1ELb1ELi128EEEEEEEEEvNT_6ParamsE --------------------------
	.section	.nv.constant0._ZN7cutlass13device_kernelIN5flash11enable_sm90INS1_16FlashAttnFwdSm90INS1_25CollectiveMainloopFwdSm90ILi2EN4cute5tupleIJNS5_1CILi1EEES8_S8_EEENS6_IJNS7_ILi128EEENS7_ILi160EEENS7_ILi192EEEEEELi192ENS_12float_e4m3_tEfNS_4arch4Sm90ELb1ELb0ELb1ELb0ELb0ELb0ELb0ELb1ELb1ELb1ELb1ELb0EEENS1_21CollectiveEpilogueFwdINS6_IJSA_SC_SB_EEES9_NS_10bfloat16_tESG_Li256ELb0ELb1ELb1ELb1EEENS1_19SingleTileSchedulerILb0ELb1ELb1ELi128EEEEEEEEEvNT_6ParamsE,"a",@progbits
	.sectionflags	@""
	.align	4
.nv.constant0._ZN7cutlass13device_kernelIN5flash11enable_sm90INS1_16FlashAttnFwdSm90INS1_25CollectiveMainloopFwdSm90ILi2EN4cute5tupleIJNS5_1CILi1EEES8_S8_EEENS6_IJNS7_ILi128EEENS7_ILi160EEENS7_ILi192EEEEEELi192ENS_12float_e4m3_tEfNS_4arch4Sm90ELb1ELb0ELb1ELb0ELb0ELb0ELb0ELb1ELb1ELb1ELb1ELb0EEENS1_21CollectiveEpilogueFwdINS6_IJSA_SC_SB_EEES9_NS_10bfloat16_tESG_Li256ELb0ELb1ELb1ELb1EEENS1_19SingleTileSchedulerILb0ELb1ELb1ELi128EEEEEEEEEvNT_6ParamsE:
	.zero		3200


//--------------------- .nv.constant0._ZN7cutlass13device_kernelIN5flash11enable_sm90INS1_16FlashAttnFwdSm90INS1_25CollectiveMainloopFwdSm90ILi2EN4cute5tupleIJNS5_1CILi1EEES8_S8_EEENS6_IJNS7_ILi128EEENS7_ILi160EEENS7_ILi192EEEEEELi192ENS_12float_e4m3_tEfNS_4arch4Sm90ELb1ELb0ELb1ELb1ELb0ELb0ELb0ELb1ELb1ELb1ELb1ELb0EEENS1_21CollectiveEpilogueFwdINS6_IJSA_SC_SB_EEES9_NS_10bfloat16_tESG_Li256ELb1ELb1ELb1ELb1EEENS1_36VarlenDynamicPersistentTileSchedulerILi128ELi160ELi256ELi128ELb1ELb1ELb1ELb1ELb1ELb1EEEEEEEEEvNT_6ParamsE --------------------------
	.section	.nv.constant0._ZN7cutlass13device_kernelIN5flash11enable_sm90INS1_16FlashAttnFwdSm90INS1_25CollectiveMainloopFwdSm90ILi2EN4cute5tupleIJNS5_1CILi1EEES8_S8_EEENS6_IJNS7_ILi128EEENS7_ILi160EEENS7_ILi192EEEEEELi192ENS_12float_e4m3_tEfNS_4arch4Sm90ELb1ELb0ELb1ELb1ELb0ELb0ELb0ELb1ELb1ELb1ELb1ELb0EEENS1_21CollectiveEpilogueFwdINS6_IJSA_SC_SB_EEES9_NS_10bfloat16_tESG_Li256ELb1ELb1ELb1ELb1EEENS1_36VarlenDynamicPersistentTileSchedulerILi128ELi160ELi256ELi128ELb1ELb1ELb1ELb1ELb1ELb1EEEEEEEEEvNT_6ParamsE,"a",@progbits
	.sectionflags	@""
	.align	4
.nv.constant0._ZN7cutlass13device_kernelIN5flash11enable_sm90INS1_16FlashAttnFwdSm90INS1_25CollectiveMainloopFwdSm90ILi2EN4cute5tupleIJNS5_1CILi1EEES8_S8_EEENS6_IJNS7_ILi128EEENS7_ILi160EEENS7_ILi192EEEEEELi192ENS_12float_e4m3_tEfNS_4arch4Sm90ELb1ELb0ELb1ELb1ELb0ELb0ELb0ELb1ELb1ELb1ELb1ELb0EEENS1_21CollectiveEpilogueFwdINS6_IJSA_SC_SB_EEES9_NS_10bfloat16_tESG_Li256ELb1ELb1ELb1ELb1EEENS1_36VarlenDynamicPersistentTileSchedulerILi128ELi160ELi256ELi128ELb1ELb1ELb1ELb1ELb1ELb1EEEEEEEEEvNT_6ParamsE:
	.zero		3328


//--------------------- .nv.constant0._ZN7cutlass13device_kernelIN5flash11enable_sm90INS1_16FlashAttnFwdSm90INS1_25CollectiveMainloopFwdSm90ILi2EN4cute5tupleIJNS5_1CILi1EEES8_S8_EEENS6_IJNS7_ILi128EEENS7_ILi160EEENS7_ILi192EEEEEELi192ENS_12float_e4m3_tEfNS_4arch4Sm90ELb1ELb0ELb1ELb1ELb0ELb1ELb0ELb1ELb1ELb1ELb1ELb0EEENS1_21CollectiveEpilogueFwdINS6_IJSA_SC_SB_EEES9_NS_10bfloat16_tESG_Li256ELb1ELb1ELb1ELb1EEENS1_36VarlenDynamicPersistentTileSchedulerILi128ELi160ELi256ELi128ELb1ELb1ELb1ELb1ELb1ELb1EEEEEEEEEvNT_6ParamsE --------------------------
	.section	.nv.constant0._ZN7cutlass13device_kernelIN5flash11enable_sm90INS1_16FlashAttnFwdSm90INS1_25CollectiveMainloopFwdSm90ILi2EN4cute5tupleIJNS5_1CILi1EEES8_S8_EEENS6_IJNS7_ILi128EEENS7_ILi160EEENS7_ILi192EEEEEELi192ENS_12float_e4m3_tEfNS_4arch4Sm90ELb1ELb0ELb1ELb1ELb0ELb1ELb0ELb1ELb1ELb1ELb1ELb0EEENS1_21CollectiveEpilogueFwdINS6_IJSA_SC_SB_EEES9_NS_10bfloat16_tESG_Li256ELb1ELb1ELb1ELb1EEENS1_36VarlenDynamicPersistentTileSchedulerILi128ELi160ELi256ELi128ELb1ELb1ELb1ELb1ELb1ELb1EEEEEEEEEvNT_6ParamsE,"a",@progbits
	.sectionflags	@""
	.align	4
.nv.constant0._ZN7cutlass13device_kernelIN5flash11enable_sm90INS1_16FlashAttnFwdSm90INS1_25CollectiveMainloopFwdSm90ILi2EN4cute5tupleIJNS5_1CILi1EEES8_S8_EEENS6_IJNS7_ILi128EEENS7_ILi160EEENS7_ILi192EEEEEELi192ENS_12float_e4m3_tEfNS_4arch4Sm90ELb1ELb0ELb1ELb1ELb0ELb1ELb0ELb1ELb1ELb1ELb1ELb0EEENS1_21CollectiveEpilogueFwdINS6_IJSA_SC_SB_EEES9_NS_10bfloat16_tESG_Li256ELb1ELb1ELb1ELb1EEENS1_36VarlenDynamicPersistentTileSchedulerILi128ELi160ELi256ELi128ELb1ELb1ELb1ELb1ELb1ELb1EEEEEEEEEvNT_6ParamsE:
	.zero		3328


//--------------------- .nv.constant0._ZN7cutlass13device_kernelIN5flash11enable_sm90INS1_16FlashAttnFwdSm90INS1_25CollectiveMainloopFwdSm90ILi2EN4cute5tupleIJNS5_1CILi1EEES8_S8_EEENS6_IJNS7_ILi128EEENS7_ILi224EEESA_EEELi128ENS_12float_e4m3_tEfNS_4arch4Sm90ELb0ELb0ELb1ELb0ELb0ELb0ELb0ELb1ELb1ELb1ELb1ELb0EEENS1_21CollectiveEpilogueFwdINS6_IJSA_SA_SB_EEES9_NS_10bfloat16_tESF_Li256ELb0ELb1ELb1ELb1EEENS1_19SingleTileSchedulerILb0ELb1ELb1ELi128EEEEEEEEEvNT_6ParamsE --------------------------
	.section	.nv.constant0._ZN7cutlass13device_kernelIN5flash11enable_sm90INS1_16FlashAttnFwdSm90INS1_25CollectiveMainloopFwdSm90ILi2EN4cute5tupleIJNS5_1CILi1EEES8_S8_EEENS6_IJNS7_ILi128EEENS7_ILi224EEESA_EEELi128ENS_12float_e4m3_tEfNS_4arch4Sm90ELb0ELb0ELb1ELb0ELb0ELb0ELb0ELb1ELb1ELb1ELb1ELb0EEENS1_21CollectiveEpilogueFwdINS6_IJSA_SA_SB_EEES9_NS_10bfloat16_tESF_Li256ELb0ELb1ELb1ELb1EEENS1_19SingleTileSchedulerILb0ELb1ELb1ELi128EEEEEEEEEvNT_6ParamsE,"a",@progbits
	.sectionflags	@""
	.align	4
.nv.constant0._ZN7cutlass13device_kernelIN5flash11enable_sm90INS1_16FlashAttnFwdSm90INS1_25CollectiveMainloopFwdSm90ILi2EN4cute5tupleIJNS5_1CILi1EEES8_S8_EEENS6_IJNS7_ILi128EEENS7_ILi224EEESA_EEELi128ENS_12float_e4m3_tEfNS_4arch4Sm90ELb0ELb0ELb1ELb0ELb0ELb0ELb0ELb1ELb1ELb1ELb1ELb0EEENS1_21CollectiveEpilogueFwdINS6_IJSA_SA_SB_EEES9_NS_10bfloat16_tESF_Li256ELb0ELb1ELb1ELb1EEENS1_19SingleTileSchedulerILb0ELb1ELb1ELi128EEEEEEEEEvNT_6ParamsE:
	.zero		3200


//--------------------- .nv.constant0._ZN7cutlass13device_kernelIN5flash11enable_sm90INS1_16FlashAttnFwdSm90INS1_25CollectiveMainloopFwdSm90ILi2EN4cute5tupleIJNS5_1CILi1EEES8_S8_EEENS6_IJNS7_ILi128EEENS7_ILi224EEESA_EEELi128ENS_12float_e4m3_tEfNS_4arch4Sm90ELb0ELb0ELb1ELb1ELb0ELb0ELb0ELb1ELb1ELb1ELb1ELb0EEENS1_21CollectiveEpilogueFwdINS6_IJSA_SA_SB_EEES9_NS_10bfloat16_tESF_Li256ELb1ELb1ELb1ELb1EEENS1_36VarlenDynamicPersistentTileSchedulerILi128ELi224ELi256ELi128ELb1ELb1ELb1ELb0ELb1ELb1EEEEEEEEEvNT_6ParamsE --------------------------
	.section	.nv.constant0._ZN7cutlass13device_kernelIN5flash11enable_sm90INS1_16FlashAttnFwdSm90INS1_25CollectiveMainloopFwdSm90ILi2EN4cute5tupleIJNS5_1CILi1EEES8_S8_EEENS6_IJNS7_ILi128EEENS7_ILi224EEESA_EEELi128ENS_12float_e4m3_tEfNS_4arch4Sm90ELb0ELb0ELb1ELb1ELb0ELb0ELb0ELb1ELb1ELb1ELb1ELb0EEENS1_21CollectiveEpilogueFwdINS6_IJSA_SA_SB_EEES9_NS_10bfloat16_tESF_Li256ELb1ELb1ELb1ELb1EEENS1_36VarlenDynamicPersistentTileSchedulerILi128ELi224ELi256ELi128ELb1ELb1ELb1ELb0ELb1ELb1EEEEEEEEEvNT_6ParamsE,"a",@progbits
	.sectionflags	@""
	.align	4
.nv.constant0._ZN7cutlass13device_kernelIN5flash11enable_sm90INS1_16FlashAttnFwdSm90INS1_25CollectiveMainloopFwdSm90ILi2EN4cute5tupleIJNS5_1CILi1EEES8_S8_EEENS6_IJNS7_ILi128EEENS7_ILi224EEESA_EEELi128ENS_12float_e4m3_tEfNS_4arch4Sm90ELb0ELb0ELb1ELb1ELb0ELb0ELb0ELb1ELb1ELb1ELb1ELb0EEENS1_21CollectiveEpilogueFwdINS6_IJSA_SA_SB_EEES9_NS_10bfloat16_tESF_Li256ELb1ELb1ELb1ELb1EEENS1_36VarlenDynamicPersistentTileSchedulerILi128ELi224ELi256ELi128ELb1ELb1ELb1ELb0ELb1ELb1EEEEEEEEEvNT_6ParamsE:
	.zero		3328


//--------------------- .nv.constant0._ZN7cutlass13device_kernelIN5flash11enable_sm90INS1_16FlashAttnFwdSm90INS1_25CollectiveMainloopFwdSm90ILi2EN4cute5tupleIJNS5_1CILi1EEES8_S8_EEENS6_IJNS7_ILi128EEENS7_ILi224EEESA_EEELi128ENS_12float_e4m3_tEfNS_4arch4Sm90ELb0ELb0ELb1ELb1ELb0ELb1ELb0ELb1ELb1ELb1ELb1ELb0EEENS1_21CollectiveEpilogueFwdINS6_IJSA_SA_SB_EEES9_NS_10bfloat16_tESF_Li256ELb1ELb1ELb1ELb1EEENS1_36VarlenDynamicPersistentTileSchedulerILi128ELi224ELi256ELi128ELb1ELb1ELb1ELb0ELb1ELb1EEEEEEEEEvNT_6ParamsE --------------------------
	.section	.nv.constant0._ZN7cutlass13device_kernelIN5flash11enable_sm90INS1_16FlashAttnFwdSm90INS1_25CollectiveMainloopFwdSm90ILi2EN4cute5tupleIJNS5_1CILi1EEES8_S8_EEENS6_IJNS7_ILi128EEENS7_ILi224EEESA_EEELi128ENS_12float_e4m3_tEfNS_4arch4Sm90ELb0ELb0ELb1ELb1ELb0ELb1ELb0ELb1ELb1ELb1ELb1ELb0EEENS1_21CollectiveEpilogueFwdINS6_IJSA_SA_SB_EEES9_NS_10bfloat16_tESF_Li256ELb1ELb1ELb1ELb1EEENS1_36VarlenDynamicPersistentTileSchedulerILi128ELi224ELi256ELi128ELb1ELb1ELb1ELb0ELb1ELb1EEEEEEEEEvNT_6ParamsE,"a",@progbits
	.sectionflags	@""
	.align	4
.nv.constant0._ZN7cutlass13device_kernelIN5flash11enable_sm90INS1_16FlashAttnFwdSm90INS1_25CollectiveMainloopFwdSm90ILi2EN4cute5tupleIJNS5_1CILi1EEES8_S8_EEENS6_IJNS7_ILi128EEENS7_ILi224EEESA_EEELi128ENS_12float_e4m3_tEfNS_4arch4Sm90ELb0ELb0ELb1ELb1ELb0ELb1ELb0ELb1ELb1ELb1ELb1ELb0EEENS1_21CollectiveEpilogueFwdINS6_IJSA_SA_SB_EEES9_NS_10bfloat16_tESF_Li256ELb1ELb1ELb1ELb1EEENS1_36VarlenDynamicPersistentTileSchedulerILi128ELi224ELi256ELi128ELb1ELb1ELb1ELb0ELb1ELb1EEEEEEEEEvNT_6ParamsE:
	.zero		3328


//--------------------- .nv.constant0._ZN7cutlass13device_kernelIN5flash11enable_sm90INS1_16FlashAttnFwdSm90INS1_25CollectiveMainloopFwdSm90ILi2EN4cute5tupleIJNS5_1CILi1EEES8_S8_EEENS6_IJNS7_ILi128EEENS7_ILi192EEESA_EEELi128ENS_12float_e4m3_tEfNS_4arch4Sm90ELb0ELb1ELb1ELb0ELb0ELb0ELb0ELb1ELb1ELb1ELb1ELb0EEENS1_21CollectiveEpilogueFwdINS6_IJSA_SA_SB_EEES9_NS_10bfloat16_tESF_Li256ELb0ELb1ELb1ELb1EEENS1_19SingleTileSchedulerILb0ELb1ELb1ELi128EEEEEEEEEvNT_6ParamsE --------------------------
	.section	.nv.constant0._ZN7cutlass13device_kernelIN5flash11enable_sm90INS1_16FlashAttnFwdSm90INS1_25CollectiveMainloopFwdSm90ILi2EN4cute5tupleIJNS5_1CILi1EEES8_S8_EEENS6_IJNS7_ILi128EEENS7_ILi192EEESA_EEELi128ENS_12float_e4m3_tEfNS_4arch4Sm90ELb0ELb1ELb1ELb0ELb0ELb0ELb0ELb1ELb1ELb1ELb1ELb0EEENS1_21CollectiveEpilogueFwdINS6_IJSA_SA_SB_EEES9_NS_10bfloat16_tESF_Li256ELb0ELb1ELb1ELb1EEENS1_19SingleTileSchedulerILb0ELb1ELb1ELi128EEEEEEEEEvNT_6ParamsE,"a",@progbits
	.sectionflags	@""
	.align	4
.nv.constant0._ZN7cutlass13device_kernelIN5flash11enable_sm90INS1_16FlashAttnFwdSm90INS1_25CollectiveMainloopFwdSm90ILi2EN4cute5tupleIJNS5_1CILi1EEES8_S8_EEENS6_IJNS7_ILi128EEENS7_ILi192EEESA_EEELi128ENS_12float_e4m3_tEfNS_4arch4Sm90ELb0ELb1ELb1ELb0ELb0ELb0ELb0ELb1ELb1ELb1ELb1ELb0EEENS1_21CollectiveEpilogueFwdINS6_IJSA_SA_SB_EEES9_NS_10bfloat16_tESF_Li256ELb0ELb1ELb1ELb1EEENS1_19SingleTileSchedulerILb0ELb1ELb1ELi128EEEEEEEEEvNT_6ParamsE:
	.zero		3200


//--------------------- .nv.constant0._ZN7cutlass13device_kernelIN5flash11enable_sm90INS1_16FlashAttnFwdSm90INS1_25CollectiveMainloopFwdSm90ILi2EN4cute5tupleIJNS5_1CILi1EEES8_S8_EEENS6_IJNS7_ILi128EEENS7_ILi192EEESA_EEELi128ENS_12float_e4m3_tEfNS_4arch4Sm90ELb0ELb1ELb1ELb1ELb0ELb0ELb0ELb1ELb1ELb1ELb1ELb0EEENS1_21CollectiveEpilogueFwdINS6_IJSA_SA_SB_EEES9_NS_10bfloat16_tESF_Li256ELb1ELb1ELb1ELb1EEENS1_36VarlenDynamicPersistentTileSchedulerILi128ELi192ELi256ELi128ELb1ELb1ELb1ELb1ELb0ELb1EEEEEEEEEvNT_6ParamsE --------------------------
	.section	.nv.constant0._ZN7cutlass13device_kernelIN5flash11enable_sm90INS1_16FlashAttnFwdSm90INS1_25CollectiveMainloopFwdSm90ILi2EN4cute5tupleIJNS5_1CILi1EEES8_S8_EEENS6_IJNS7_ILi128EEENS7_ILi192EEESA_EEELi128ENS_12float_e4m3_tEfNS_4arch4Sm90ELb0ELb1ELb1ELb1ELb0ELb0ELb0ELb1ELb1ELb1ELb1ELb0EEENS1_21CollectiveEpilogueFwdINS6_IJSA_SA_SB_EEES9_NS_10bfloat16_tESF_Li256ELb1ELb1ELb1ELb1EEENS1_36VarlenDynamicPersistentTileSchedulerILi128ELi192ELi256ELi128ELb1ELb1ELb1ELb1ELb0ELb1EEEEEEEEEvNT_6ParamsE,"a",@progbits
	.sectionflags	@""
	.align	4
.nv.constant0._ZN7cutlass13device_kernelIN5flash11enable_sm90INS1_16FlashAttnFwdSm90INS1_25CollectiveMainloopFwdSm90ILi2EN4cute5tupleIJNS5_1CILi1EEES8_S8_EEENS6_IJNS7_ILi128EEENS7_ILi192EEESA_EEELi128ENS_12float_e4m3_tEfNS_4arch4Sm90ELb0ELb1ELb1ELb1ELb0ELb0ELb0ELb1ELb1ELb1ELb1ELb0EEENS1_21CollectiveEpilogueFwdINS6_IJSA_SA_SB_EEES9_NS_10bfloat16_tESF_Li256ELb1ELb1ELb1ELb1EEENS1_36VarlenDynamicPersistentTileSchedulerILi128ELi192ELi256ELi128ELb1ELb1ELb1ELb1ELb0ELb1EEEEEEEEEvNT_6ParamsE:
	.zero		3328


//--------------------- .nv.constant0._ZN7cutlass13device_kernelIN5flash11enable_sm90INS1_16FlashAttnFwdSm90INS1_25CollectiveMainloopFwdSm90ILi2EN4cute5tupleIJNS5_1CILi1EEES8_S8_EEENS6_IJNS7_ILi128EEENS7_ILi192EEESA_EEELi128ENS_12float_e4m3_tEfNS_4arch4Sm90ELb0ELb1ELb1ELb1ELb0ELb1ELb0ELb1ELb1ELb1ELb1ELb0EEENS1_21CollectiveEpilogueFwdINS6_IJSA_SA_SB_EEES9_NS_10bfloat16_tESF_Li256ELb1ELb1ELb1ELb1EEENS1_36VarlenDynamicPersistentTileSchedulerILi128ELi192ELi256ELi128ELb1ELb1ELb1ELb1ELb0ELb1EEEEEEEEEvNT_6ParamsE --------------------------
	.section	.nv.constant0._ZN7cutlass13device_kernelIN5flash11enable_sm90INS1_16FlashAttnFwdSm90INS1_25CollectiveMainloopFwdSm90ILi2EN4cute5tupleIJNS5_1CILi1EEES8_S8_EEENS6_IJNS7_ILi128EEENS7_ILi192EEESA_EEELi128ENS_12float_e4m3_tEfNS_4arch4Sm90ELb0ELb1ELb1ELb1ELb0ELb1ELb0ELb1ELb1ELb1ELb1ELb0EEENS1_21CollectiveEpilogueFwdINS6_IJSA_SA_SB_EEES9_NS_10bfloat16_tESF_Li256ELb1ELb1ELb1ELb1EEENS1_36VarlenDynamicPersistentTileSchedulerILi128ELi192ELi256ELi128ELb1ELb1ELb1ELb1ELb0ELb1EEEEEEEEEvNT_6ParamsE,"a",@progbits
	.sectionflags	@""
	.align	4
.nv.constant0._ZN7cutlass13device_kernelIN5flash11enable_sm90INS1_16FlashAttnFwdSm90INS1_25CollectiveMainloopFwdSm90ILi2EN4cute5tupleIJNS5_1CILi1EEES8_S8_EEENS6_IJNS7_ILi128EEENS7_ILi192EEESA_EEELi128ENS_12float_e4m3_tEfNS_4arch4Sm90ELb0ELb1ELb1ELb1ELb0ELb1ELb0ELb1ELb1ELb1ELb1ELb0EEENS1_21CollectiveEpilogueFwdINS6_IJSA_SA_SB_EEES9_NS_10bfloat16_tESF_Li256ELb1ELb1ELb1ELb1EEENS1_36VarlenDynamicPersistentTileSchedulerILi128ELi192ELi256ELi128ELb1ELb1ELb1ELb1ELb0ELb1EEEEEEEEEvNT_6ParamsE:
	.zero		3328


//--------------------- .nv.constant0._ZN7cutlass13device_kernelIN5flash11enable_sm90INS1_16FlashAttnFwdSm90INS1_25CollectiveMainloopFwdSm90ILi2EN4cute5tupleIJNS5_1CILi1EEES8_S8_EEENS6_IJNS7_ILi128EEENS7_ILi224EEESA_EEELi128ENS_12float_e4m3_tEfNS_4arch4Sm90ELb1ELb0ELb1ELb0ELb0ELb0ELb0ELb1ELb1ELb1ELb1ELb0EEENS1_21CollectiveEpilogueFwdINS6_IJSA_SA_SB_EEES9_NS_10bfloat16_tESF_Li256ELb0ELb1ELb1ELb1EEENS1_19SingleTileSchedulerILb0ELb1ELb1ELi128EEEEEEEEEvNT_6ParamsE --------------------------
	.section	.nv.constant0._ZN7cutlass13device_kernelIN5flash11enable_sm90INS1_16FlashAttnFwdSm90INS1_25CollectiveMainloopFwdSm90ILi2EN4cute5tupleIJNS5_1CILi1EEES8_S8_EEENS6_IJNS7_ILi128EEENS7_ILi224EEESA_EEELi128ENS_12float_e4m3_tEfNS_4arch4Sm90ELb1ELb0ELb1ELb0ELb0ELb0ELb0ELb1ELb1ELb1ELb1ELb0EEENS1_21CollectiveEpilogueFwdINS6_IJSA_SA_SB_EEES9_NS_10bfloat16_tESF_Li256ELb0ELb1ELb1ELb1EEENS1_19SingleTileSchedulerILb0ELb1ELb1ELi128EEEEEEEEEvNT_6ParamsE,"a",@progbits
	.sectionflags	@""
	.align	4
.nv.constant0._ZN7cutlass13device_kernelIN5flash11enable_sm90INS1_16FlashAttnFwdSm90INS1_25CollectiveMainloopFwdSm90ILi2EN4cute5tupleIJNS5_1CILi1EEES8_S8_EEENS6_IJNS7_ILi128EEENS7_ILi224EEESA_EEELi128ENS_12float_e4m3_tEfNS_4arch4Sm90ELb1ELb0ELb1ELb0ELb0ELb0ELb0ELb1ELb1ELb1ELb1ELb0EEENS1_21CollectiveEpilogueFwdINS6_IJSA_SA_SB_EEES9_NS_10bfloat16_tESF_Li256ELb0ELb1ELb1ELb1EEENS1_19SingleTileSchedulerILb0ELb1ELb1ELi128EEEEEEEEEvNT_6ParamsE:
	.zero		3200


//--------------------- .nv.constant0._ZN7cutlass13device_kernelIN5flash11enable_sm90INS1_16FlashAttnFwdSm90INS1_25CollectiveMainloopFwdSm90ILi2EN4cute5tupleIJNS5_1CILi1EEES8_S8_EEENS6_IJNS7_ILi128EEENS7_ILi224EEESA_EEELi128ENS_12float_e4m3_tEfNS_4arch4Sm90ELb1ELb0ELb1ELb1ELb0ELb0ELb0ELb1ELb1ELb1ELb1ELb0EEENS1_21CollectiveEpilogueFwdINS6_IJSA_SA_SB_EEES9_NS_10bfloat16_tESF_Li256ELb1ELb1ELb1ELb1EEENS1_36VarlenDynamicPersistentTileSchedulerILi128ELi224ELi256ELi128ELb1ELb1ELb1ELb1ELb1ELb1EEEEEEEEEvNT_6ParamsE --------------------------
	.section	.nv.constant0._ZN7cutlass13device_kernelIN5flash11enable_sm90INS1_16FlashAttnFwdSm90INS1_25CollectiveMainloopFwdSm90ILi2EN4cute5tupleIJNS5_1CILi1EEES8_S8_EEENS6_IJNS7_ILi128EEENS7_ILi224EEESA_EEELi128ENS_12float_e4m3_tEfNS_4arch4Sm90ELb1ELb0ELb1ELb1ELb0ELb0ELb0ELb1ELb1ELb1ELb1ELb0EEENS1_21CollectiveEpilogueFwdINS6_IJSA_SA_SB_EEES9_NS_10bfloat16_tESF_Li256ELb1ELb1ELb1ELb1EEENS1_36VarlenDynamicPersistentTileSchedulerILi128ELi224ELi256ELi128ELb1ELb1ELb1ELb1ELb1ELb1EEEEEEEEEvNT_6ParamsE,"a",@progbits
	.sectionflags	@""
	.align	4
.nv.constant0._ZN7cutlass13device_kernelIN5flash11enable_sm90INS1_16FlashAttnFwdSm90INS1_25CollectiveMainloopFwdSm90ILi2EN4cute5tupleIJNS5_1CILi1EEES8_S8_EEENS6_IJNS7_ILi128EEENS7_ILi224EEESA_EEELi128ENS_12float_e4m3_tEfNS_4arch4Sm90ELb1ELb0ELb1ELb1ELb0ELb0ELb0ELb1ELb1ELb1ELb1ELb0EEENS1_21CollectiveEpilogueFwdINS6_IJSA_SA_SB_EEES9_NS_10bfloat16_tESF_Li256ELb1ELb1ELb1ELb1EEENS1_36VarlenDynamicPersistentTileSchedulerILi128ELi224ELi256ELi128ELb1ELb1ELb1ELb1ELb1ELb1EEEEEEEEEvNT_6ParamsE:
	.zero		3328


//--------------------- .nv.constant0._ZN7cutlass13device_kernelIN5flash11enable_sm90INS1_16FlashAttnFwdSm90INS1_25CollectiveMainloopFwdSm90ILi2EN4cute5tupleIJNS5_1CILi1EEES8_S8_EEENS6_IJNS7_ILi128EEENS7_ILi224EEESA_EEELi128ENS_12float_e4m3_tEfNS_4arch4Sm90ELb1ELb0ELb1ELb1ELb0ELb1ELb0ELb1ELb1ELb1ELb1ELb0EEENS1_21CollectiveEpilogueFwdINS6_IJSA_SA_SB_EEES9_NS_10bfloat16_tESF_Li256ELb1ELb1ELb1ELb1EEENS1_36VarlenDynamicPersistentTileSchedulerILi128ELi224ELi256ELi128ELb1ELb1ELb1ELb1ELb1ELb1EEEEEEEEEvNT_6ParamsE --------------------------
	.section	.nv.constant0._ZN7cutlass13device_kernelIN5flash11enable_sm90INS1_16FlashAttnFwdSm90INS1_25CollectiveMainloopFwdSm90ILi2EN4cute5tupleIJNS5_1CILi1EEES8_S8_EEENS6_IJNS7_ILi128EEENS7_ILi224EEESA_EEELi128ENS_12float_e4m3_tEfNS_4arch4Sm90ELb1ELb0ELb1ELb1ELb0ELb1ELb0ELb1ELb1ELb1ELb1ELb0EEENS1_21CollectiveEpilogueFwdINS6_IJSA_SA_SB_EEES9_NS_10bfloat16_tESF_Li256ELb1ELb1ELb1ELb1EEENS1_36VarlenDynamicPersistentTileSchedulerILi128ELi224ELi256ELi128ELb1ELb1ELb1ELb1ELb1ELb1EEEEEEEEEvNT_6ParamsE,"a",@progbits
	.sectionflags	@""
	.align	4
.nv.constant0._ZN7cutlass13device_kernelIN5flash11enable_sm90INS1_16FlashAttnFwdSm90INS1_25CollectiveMainloopFwdSm90ILi2EN4cute5tupleIJNS5_1CILi1EEES8_S8_EEENS6_IJNS7_ILi128EEENS7_ILi224EEESA_EEELi128ENS_12float_e4m3_tEfNS_4arch4Sm90ELb1ELb0ELb1ELb1ELb0ELb1ELb0ELb1ELb1ELb1ELb1ELb0EEENS1_21CollectiveEpilogueFwdINS6_IJSA_SA_SB_EEES9_NS_10bfloat16_tESF_Li256ELb1ELb1ELb1ELb1EEENS1_36VarlenDynamicPersistentTileSchedulerILi128ELi224ELi256ELi128ELb1ELb1ELb1ELb1ELb1ELb1EEEEEEEEEvNT_6ParamsE:
	.zero		3328


//--------------------- .nv.constant0._ZN7cutlass13device_kernelIN5flash11enable_sm90INS1_16FlashAttnFwdSm90INS1_25CollectiveMainloopFwdSm90ILi2EN4cute5tupleIJNS5_1CILi1EEES8_S8_EEENS6_IJNS7_ILi192EEENS7_ILi128EEENS7_ILi96EEEEEELi96ENS_12float_e4m3_tEfNS_4arch4Sm90ELb0ELb0ELb1ELb0ELb0ELb0ELb0ELb1ELb1ELb1ELb1ELb0EEENS1_21CollectiveEpilogueFwdINS6_IJSA_SC_SB_EEES9_NS_10bfloat16_tESG_Li384ELb0ELb1ELb1ELb1EEENS1_19SingleTileSchedulerILb0ELb1ELb1ELi192EEEEEEEEEvNT_6ParamsE --------------------------
	.section	.nv.constant0._ZN7cutlass13device_kernelIN5flash11enable_sm90INS1_16FlashAttnFwdSm90INS1_25CollectiveMainloopFwdSm90ILi2EN4cute5tupleIJNS5_1CILi1EEES8_S8_EEENS6_IJNS7_ILi192EEENS7_ILi128EEENS7_ILi96EEEEEELi96ENS_12float_e4m3_tEfNS_4arch4Sm90ELb0ELb0ELb1ELb0ELb0ELb0ELb0ELb1ELb1ELb1ELb1ELb0EEENS1_21CollectiveEpilogueFwdINS6_IJSA_SC_SB_EEES9_NS_10bfloat16_tESG_Li384ELb0ELb1ELb1ELb1EEENS1_19SingleTileSchedulerILb0ELb1ELb1ELi192EEEEEEEEEvNT_6ParamsE,"a",@progbits
	.sectionflags	@""
	.align	4
.nv.constant0._ZN7cutlass13device_kernelIN5flash11enable_sm90INS1_16FlashAttnFwdSm90INS1_25CollectiveMainloopFwdSm90ILi2EN4cute5tupleIJNS5_1CILi1EEES8_S8_EEENS6_IJNS7_ILi192EEENS7_ILi128EEENS7_ILi96EEEEEELi96ENS_12float_e4m3_tEfNS_4arch4Sm90ELb0ELb0ELb1ELb0ELb0ELb0ELb0ELb1ELb1ELb1ELb1ELb0EEENS1_21CollectiveEpilogueFwdINS6_IJSA_SC_SB_EEES9_NS_10bfloat16_tESG_Li384ELb0ELb1ELb1ELb1EEENS1_19SingleTileSchedulerILb0ELb1ELb1ELi192EEEEEEEEEvNT_6ParamsE:
	.zero		3200


//--------------------- .nv.constant0._ZN7cutlass13device_kernelIN5flash11enable_sm90INS1_16FlashAttnFwdSm90INS1_25CollectiveMainloopFwdSm90ILi2EN4cute5tupleIJNS5_1CILi1EEES8_S8_EEENS6_IJNS7_ILi192EEENS7_ILi128EEENS7_ILi96EEEEEELi96ENS_12float_e4m3_tEfNS_4arch4Sm90ELb0ELb0ELb1ELb1ELb0ELb0ELb0ELb1ELb1ELb1ELb1ELb0EEENS1_21CollectiveEpilogueFwdINS6_IJSA_SC_SB_EEES9_NS_10bfloat16_tESG_Li384ELb1ELb1ELb1ELb1EEENS1_36VarlenDynamicPersistentTileSchedulerILi192ELi128ELi384ELi128ELb1ELb1ELb1ELb0ELb1ELb1EEEEEEEEEvNT_6ParamsE --------------------------
	.section	.nv.constant0._ZN7cutlass13device_kernelIN5flash11enable_sm90INS1_16FlashAttnFwdSm90INS1_25CollectiveMainloopFwdSm90ILi2EN4cute5tupleIJNS5_1CILi1EEES8_S8_EEENS6_IJNS7_ILi192EEENS7_ILi128EEENS7_ILi96EEEEEELi96ENS_12float_e4m3_tEfNS_4arch4Sm90ELb0ELb0ELb1ELb1ELb0ELb0ELb0ELb1ELb1ELb1ELb1ELb0EEENS1_21CollectiveEpilogueFwdINS6_IJSA_SC_SB_EEES9_NS_10bfloat16_tESG_Li384ELb1ELb1ELb1ELb1EEENS1_36VarlenDynamicPersistentTileSchedulerILi192ELi128ELi384ELi128ELb1ELb1ELb1ELb0ELb1ELb1EEEEEEEEEvNT_6ParamsE,"a",@progbits
	.sectionflags	@""
	.align	4
.nv.constant0._ZN7cutlass13device_kernelIN5flash11enable_sm90INS1_16FlashAttnFwdSm90INS1_25CollectiveMainloopFwdSm90ILi2EN4cute5tupleIJNS5_1CILi1EEES8_S8_EEENS6_IJNS7_ILi192EEENS7_ILi128EEENS7_ILi96EEEEEELi96ENS_12float_e4m3_tEfNS_4arch4Sm90ELb0ELb0ELb1ELb1ELb0ELb0ELb0ELb1ELb1ELb1ELb1ELb0EEENS1_21CollectiveEpilogueFwdINS6_IJSA_SC_SB_EEES9_NS_10bfloat16_tESG_Li384ELb1ELb1ELb1ELb1EEENS1_36VarlenDynamicPersistentTileSchedulerILi192ELi128ELi384ELi128ELb1ELb1ELb1ELb0ELb1ELb1EEEEEEEEEvNT_6ParamsE:
	.zero		3328


//--------------------- .nv.constant0._ZN7cutlass13device_kernelIN5flash11enable_sm90INS1_16FlashAttnFwdSm90INS1_25CollectiveMainloopFwdSm90ILi2EN4cute5tupleIJNS5_1CILi1EEES8_S8_EEENS6_IJNS7_ILi192EEENS7_ILi128EEENS7_ILi96EEEEEELi96ENS_12float_e4m3_tEfNS_4arch4Sm90ELb0ELb0ELb1ELb1ELb0ELb1ELb0ELb1ELb1ELb1ELb1ELb0EEENS1_21CollectiveEpilogueFwdINS6_IJSA_SC_SB_EEES9_NS_10bfloat16_tESG_Li384ELb1ELb1ELb1ELb1EEENS1_36VarlenDynamicPersistentTileSchedulerILi192ELi128ELi384ELi128ELb1ELb1ELb1ELb0ELb1ELb1EEEEEEEEEvNT_6ParamsE --------------------------
	.section	.nv.constant0._ZN7cutlass13device_kernelIN5flash11enable_sm90INS1_16FlashAttnFwdSm90INS1_25CollectiveMainloopFwdSm90ILi2EN4cute5tupleIJNS5_1CILi1EEES8_S8_EEENS6_IJNS7_ILi192EEENS7_ILi128EEENS7_ILi96EEEEEELi96ENS_12float_e4m3_tEfNS_4arch4Sm90ELb0ELb0ELb1ELb1ELb0ELb1ELb0ELb1ELb1ELb1ELb1ELb0EEENS1_21CollectiveEpilogueFwdINS6_IJSA_SC_SB_EEES9_NS_10bfloat16_tESG_Li384ELb1ELb1ELb1ELb1EEENS1_36VarlenDynamicPersistentTileSchedulerILi192ELi128ELi384ELi128ELb1ELb1ELb1ELb0ELb1ELb1EEEEEEEEEvNT_6ParamsE,"a",@progbits
	.sectionflags	@""
	.align	4
.nv.constant0._ZN7cutlass13device_kernelIN5flash11enable_sm90INS1_16FlashAttnFwdSm90INS1_25CollectiveMainloopFwdSm90ILi2EN4cute5tupleIJNS5_1CILi1EEES8_S8_EEENS6_IJNS7_ILi192EEENS7_ILi128EEENS7_ILi96EEEEEELi96ENS_12float_e4m3_tEfNS_4arch4Sm90ELb0ELb0ELb1ELb1ELb0ELb1ELb0ELb1ELb1ELb1ELb1ELb0EEENS1_21CollectiveEpilogueFwdINS6_IJSA_SC_SB_EEES9_NS_10bfloat16_tESG_Li384ELb1ELb1ELb1ELb1EEENS1_36VarlenDynamicPersistentTileSchedulerILi192ELi128ELi384ELi128ELb1ELb1ELb1ELb0ELb1ELb1EEEEEEEEEvNT_6ParamsE:
	.zero		3328


//--------------------- .nv.constant0._ZN7cutlass13device_kernelIN5flash11enable_sm90INS1_16FlashAttnFwdSm90INS1_25CollectiveMainloopFwdSm90ILi2EN4cute5tupleIJNS5_1CILi1EEES8_S8_EEENS6_IJNS7_ILi192EEENS7_ILi128EEENS7_ILi96EEEEEELi96ENS_12float_e4m3_tEfNS_4arch4Sm90ELb0ELb1ELb1ELb0ELb0ELb0ELb0ELb1ELb1ELb1ELb1ELb0EEENS1_21CollectiveEpilogueFwdINS6_IJSA_SC_SB_EEES9_NS_10bfloat16_tESG_Li384ELb0ELb1ELb1ELb1EEENS1_19SingleTileSchedulerILb0ELb1ELb1ELi192EEEEEEEEEvNT_6ParamsE --------------------------
	.section	.nv.constant0._ZN7cutlass13device_kernelIN5flash11enable_sm90INS1_16FlashAttnFwdSm90INS1_25CollectiveMainloopFwdSm90ILi2EN4cute5tupleIJNS5_1CILi1EEES8_S8_EEENS6_IJNS7_ILi192EEENS7_ILi128EEENS7_ILi96EEEEEELi96ENS_12float_e4m3_tEfNS_4arch4Sm90ELb0ELb1ELb1ELb0ELb0ELb0ELb0ELb1ELb1ELb1ELb1ELb0EEENS1_21CollectiveEpilogueFwdINS6_IJSA_SC_SB_EEES9_NS_10bfloat16_tESG_Li384ELb0ELb1ELb1ELb1EEENS1_19SingleTileSchedulerILb0ELb1ELb1ELi192EEEEEEEEEvNT_6ParamsE,"a",@progbits
	.sectionflags	@""
	.align	4
.nv.constant0._ZN7cutlass13device_kernelIN5flash11enable_sm90INS1_16FlashAttnFwdSm90INS1_25CollectiveMainloopFwdSm90ILi2EN4cute5tupleIJNS5_1CILi1EEES8_S8_EEENS6_IJNS7_ILi192EEENS7_ILi128EEENS7_ILi96EEEEEELi96ENS_12float_e4m3_tEfNS_4arch4Sm90ELb0ELb1ELb1ELb0ELb0ELb0ELb0ELb1ELb1ELb1ELb1ELb0EEENS1_21CollectiveEpilogueFwdINS6_IJSA_SC_SB_EEES9_NS_10bfloat16_tESG_Li384ELb0ELb1ELb1ELb1EEENS1_19SingleTileSchedulerILb0ELb1ELb1ELi192EEEEEEEEEvNT_6ParamsE:
	.zero		3200


//--------------------- .nv.constant0._ZN7cutlass13device_kernelIN5flash11enable_sm90INS1_16FlashAttnFwdSm90INS1_25CollectiveMainloopFwdSm90ILi2EN4cute5tupleIJNS5_1CILi1EEES8_S8_EEENS6_IJNS7_ILi192EEENS7_ILi128EEENS7_ILi96EEEEEELi96ENS_12float_e4m3_tEfNS_4arch4Sm90ELb0ELb1ELb1ELb1ELb0ELb0ELb0ELb1ELb1ELb1ELb1ELb0EEENS1_21CollectiveEpilogueFwdINS6_IJSA_SC_SB_EEES9_NS_10bfloat16_tESG_Li384ELb1ELb1ELb1ELb1EEENS1_36VarlenDynamicPersistentTileSchedulerILi192ELi128ELi384ELi128ELb1ELb1ELb1ELb1ELb0ELb1EEEEEEEEEvNT_6ParamsE --------------------------
	.section	.nv.constant0._ZN7cutlass13device_kernelIN5flash11enable_sm90INS1_16FlashAttnFwdSm90INS1_25CollectiveMainloopFwdSm90ILi2EN4cute5tupleIJNS5_1CILi1EEES8_S8_EEENS6_IJNS7_ILi192EEENS7_ILi128EEENS7_ILi96EEEEEELi96ENS_12float_e4m3_tEfNS_4arch4Sm90ELb0ELb1ELb1ELb1ELb0ELb0ELb0ELb1ELb1ELb1ELb1ELb0EEENS1_21CollectiveEpilogueFwdINS6_IJSA_SC_SB_EEES9_NS_10bfloat16_tESG_Li384ELb1ELb1ELb1ELb1EEENS1_36VarlenDynamicPersistentTileSchedulerILi192ELi128ELi384ELi128ELb1ELb1ELb1ELb1ELb0ELb1EEEEEEEEEvNT_6ParamsE,"a",@progbits
	.sectionflags	@""
	.align	4
.nv.constant0._ZN7cutlass13device_kernelIN5flash11enable_sm90INS1_16FlashAttnFwdSm90INS1_25CollectiveMainloopFwdSm90ILi2EN4cute5tupleIJNS5_1CILi1EEES8_S8_EEENS6_IJNS7_ILi192EEENS7_ILi128EEENS7_ILi96EEEEEELi96ENS_12float_e4m3_tEfNS_4arch4Sm90ELb0ELb1ELb1ELb1ELb0ELb0ELb0ELb1ELb1ELb1ELb1ELb0EEENS1_21CollectiveEpilogueFwdINS6_IJSA_SC_SB_EEES9_NS_10bfloat16_tESG_Li384ELb1ELb1ELb1ELb1EEENS1_36VarlenDynamicPersistentTileSchedulerILi192ELi128ELi384ELi128ELb1ELb1ELb1ELb1ELb0ELb1EEEEEEEEEvNT_6ParamsE:
	.zero		3328


//--------------------- .nv.constant0._ZN7cutlass13device_kernelIN5flash11enable_sm90INS1_16FlashAttnFwdSm90INS1_25CollectiveMainloopFwdSm90ILi2EN4cute5tupleIJNS5_1CILi1EEES8_S8_EEENS6_IJNS7_ILi192EEENS7_ILi128EEENS7_ILi96EEEEEELi96ENS_12float_e4m3_tEfNS_4arch4Sm90ELb0ELb1ELb1ELb1ELb0ELb1ELb0ELb1ELb1ELb1ELb1ELb0EEENS1_21CollectiveEpilogueFwdINS6_IJSA_SC_SB_EEES9_NS_10bfloat16_tESG_Li384ELb1ELb1ELb1ELb1EEENS1_36VarlenDynamicPersistentTileSchedulerILi192ELi128ELi384ELi128ELb1ELb1ELb1ELb1ELb0ELb1EEEEEEEEEvNT_6ParamsE --------------------------
	.section	.nv.constant0._ZN7cutlass13device_kernelIN5flash11enable_sm90INS1_16FlashAttnFwdSm90INS1_25CollectiveMainloopFwdSm90ILi2EN4cute5tupleIJNS5_1CILi1EEES8_S8_EEENS6_IJNS7_ILi192EEENS7_ILi128EEENS7_ILi96EEEEEELi96ENS_12float_e4m3_tEfNS_4arch4Sm90ELb0ELb1ELb1ELb1ELb0ELb1ELb0ELb1ELb1ELb1ELb1ELb0EEENS1_21CollectiveEpilogueFwdINS6_IJSA_SC_SB_EEES9_NS_10bfloat16_tESG_Li384ELb1ELb1ELb1ELb1EEENS1_36VarlenDynamicPersistentTileSchedulerILi192ELi128ELi384ELi128ELb1ELb1ELb1ELb1ELb0ELb1EEEEEEEEEvNT_6ParamsE,"a",@progbits
	.sectionflags	@""
	.align	4
.nv.constant0._ZN7cutlass13device_kernelIN5flash11enable_sm90INS1_16FlashAttnFwdSm90INS1_25CollectiveMainloopFwdSm90ILi2EN4cute5tupleIJNS5_1CILi1EEES8_S8_EEENS6_IJNS7_ILi192EEENS7_ILi128EEENS7_ILi96EEEEEELi96ENS_12float_e4m3_tEfNS_4arch4Sm90ELb0ELb1ELb1ELb1ELb0ELb1ELb0ELb1ELb1ELb1ELb1ELb0EEENS1_21CollectiveEpilogueFwdINS6_IJSA_SC_SB_EEES9_NS_10bfloat16_tESG_Li384ELb1ELb1ELb1ELb1EEENS1_36VarlenDynamicPersistentTileSchedulerILi192ELi128ELi384ELi128ELb1ELb1ELb1ELb1ELb0ELb1EEEEEEEEEvNT_6ParamsE:
	.zero		3328


//--------------------- .nv.constant0._ZN7cutlass13device_kernelIN5flash11enable_sm90INS1_16FlashAttnFwdSm90INS1_25CollectiveMainloopFwdSm90ILi2EN4cute5tupleIJNS5_1CILi1EEES8_S8_EEENS6_IJNS7_ILi192EEENS7_ILi128EEENS7_ILi96EEEEEELi96ENS_12float_e4m3_tEfNS_4arch4Sm90ELb1ELb0ELb1ELb0ELb0ELb0ELb0ELb1ELb1ELb1ELb1ELb0EEENS1_21CollectiveEpilogueFwdINS6_IJSA_SC_SB_EEES9_NS_10bfloat16_tESG_Li384ELb0ELb1ELb1ELb1EEENS1_19SingleTileSchedulerILb0ELb1ELb1ELi192EEEEEEEEEvNT_6ParamsE --------------------------
	.section	.nv.constant0._ZN7cutlass13device_kernelIN5flash11enable_sm90INS1_16FlashAttnFwdSm90INS1_25CollectiveMainloopFwdSm90ILi2EN4cute5tupleIJNS5_1CILi1EEES8_S8_EEENS6_IJNS7_ILi192EEENS7_ILi128EEENS7_ILi96EEEEEELi96ENS_12float_e4m3_tEfNS_4arch4Sm90ELb1ELb0ELb1ELb0ELb0ELb0ELb0ELb1ELb1ELb1ELb1ELb0EEENS1_21CollectiveEpilogueFwdINS6_IJSA_SC_SB_EEES9_NS_10bfloat16_tESG_Li384ELb0ELb1ELb1ELb1EEENS1_19SingleTileSchedulerILb0ELb1ELb1ELi192EEEEEEEEEvNT_6ParamsE,"a",@progbits
	.sectionflags	@""
	.align	4
.nv.constant0._ZN7cutlass13device_kernelIN5flash11enable_sm90INS1_16FlashAttnFwdSm90INS1_25CollectiveMainloopFwdSm90ILi2EN4cute5tupleIJNS5_1CILi1EEES8_S8_EEENS6_IJNS7_ILi192EEENS7_ILi128EEENS7_ILi96EEEEEELi96ENS_12float_e4m3_tEfNS_4arch4Sm90ELb1ELb0ELb1ELb0ELb0ELb0ELb0ELb1ELb1ELb1ELb1ELb0EEENS1_21CollectiveEpilogueFwdINS6_IJSA_SC_SB_EEES9_NS_10bfloat16_tESG_Li384ELb0ELb1ELb1ELb1EEENS1_19SingleTileSchedulerILb0ELb1ELb1ELi192EEEEEEEEEvNT_6ParamsE:
	.zero		3200


//--------------------- .nv.constant0._ZN7cutlass13device_kernelIN5flash11enable_sm90INS1_16FlashAttnFwdSm90INS1_25CollectiveMainloopFwdSm90ILi2EN4cute5tupleIJNS5_1CILi1EEES8_S8_EEENS6_IJNS7_ILi192EEENS7_ILi128EEENS7_ILi96EEEEEELi96ENS_12float_e4m3_tEfNS_4arch4Sm90ELb1ELb0ELb1ELb1ELb0ELb0ELb0ELb1ELb1ELb1ELb1ELb0EEENS1_21CollectiveEpilogueFwdINS6_IJSA_SC_SB_EEES9_NS_10bfloat16_tESG_Li384ELb1ELb1ELb1ELb1EEENS1_36VarlenDynamicPersistentTileSchedulerILi192ELi128ELi384ELi128ELb1ELb1ELb1ELb1ELb1ELb1EEEEEEEEEvNT_6ParamsE --------------------------
	.section	.nv.constant0._ZN7cutlass13device_kernelIN5flash11enable_sm90INS1_16FlashAttnFwdSm90INS1_25CollectiveMainloopFwdSm90ILi2EN4cute5tupleIJNS5_1CILi1EEES8_S8_EEENS6_IJNS7_ILi192EEENS7_ILi128EEENS7_ILi96EEEEEELi96ENS_12float_e4m3_tEfNS_4arch4Sm90ELb1ELb0ELb1ELb1ELb0ELb0ELb0ELb1ELb1ELb1ELb1ELb0EEENS1_21CollectiveEpilogueFwdINS6_IJSA_SC_SB_EEES9_NS_10bfloat16_tESG_Li384ELb1ELb1ELb1ELb1EEENS1_36VarlenDynamicPersistentTileSchedulerILi192ELi128ELi384ELi128ELb1ELb1ELb1ELb1ELb1ELb1EEEEEEEEEvNT_6ParamsE,"a",@progbits
	.sectionflags	@""
	.align	4
.nv.constant0._ZN7cutlass13device_kernelIN5flash11enable_sm90INS1_16FlashAttnFwdSm90INS1_25CollectiveMainloopFwdSm90ILi2EN4cute5tupleIJNS5_1CILi1EEES8_S8_EEENS6_IJNS7_ILi192EEENS7_ILi128EEENS7_ILi96EEEEEELi96ENS_12float_e4m3_tEfNS_4arch4Sm90ELb1ELb0ELb1ELb1ELb0ELb0ELb0ELb1ELb1ELb1ELb1ELb0EEENS1_21CollectiveEpilogueFwdINS6_IJSA_SC_SB_EEES9_NS_10bfloat16_tESG_Li384ELb1ELb1ELb1ELb1EEENS1_36VarlenDynamicPersistentTileSchedulerILi192ELi128ELi384ELi128ELb1ELb1ELb1ELb1ELb1ELb1EEEEEEEEEvNT_6ParamsE:
	.zero		3328


//--------------------- .nv.constant0._ZN7cutlass13device_kernelIN5flash11enable_sm90INS1_16FlashAttnFwdSm90INS1_25CollectiveMainloopFwdSm90ILi2EN4cute5tupleIJNS5_1CILi1EEES8_S8_EEENS6_IJNS7_ILi192EEENS7_ILi128EEENS7_ILi96EEEEEELi96ENS_12float_e4m3_tEfNS_4arch4Sm90ELb1ELb0ELb1ELb1ELb0ELb1ELb0ELb1ELb1ELb1ELb1ELb0EEENS1_21CollectiveEpilogueFwdINS6_IJSA_SC_SB_EEES9_NS_10bfloat16_tESG_Li384ELb1ELb1ELb1ELb1EEENS1_36VarlenDynamicPersistentTileSchedulerILi192ELi128ELi384ELi128ELb1ELb1ELb1ELb1ELb1ELb1EEEEEEEEEvNT_6ParamsE --------------------------
	.section	.nv.constant0._ZN7cutlass13device_kernelIN5flash11enable_sm90INS1_16FlashAttnFwdSm90INS1_25CollectiveMainloopFwdSm90ILi2EN4cute5tupleIJNS5_1CILi1EEES8_S8_EEENS6_IJNS7_ILi192EEENS7_ILi128EEENS7_ILi96EEEEEELi96ENS_12float_e4m3_tEfNS_4arch4Sm90ELb1ELb0ELb1ELb1ELb0ELb1ELb0ELb1ELb1ELb1ELb1ELb0EEENS1_21CollectiveEpilogueFwdINS6_IJSA_SC_SB_EEES9_NS_10bfloat16_tESG_Li384ELb1ELb1ELb1ELb1EEENS1_36VarlenDynamicPersistentTileSchedulerILi192ELi128ELi384ELi128ELb1ELb1ELb1ELb1ELb1ELb1EEEEEEEEEvNT_6ParamsE,"a",@progbits
	.sectionflags	@""
	.align	4
.nv.constant0._ZN7cutlass13device_kernelIN5flash11enable_sm90INS1_16FlashAttnFwdSm90INS1_25CollectiveMainloopFwdSm90ILi2EN4cute5tupleIJNS5_1CILi1EEES8_S8_EEENS6_IJNS7_ILi192EEENS7_ILi128EEENS7_ILi96EEEEEELi96ENS_12float_e4m3_tEfNS_4arch4Sm90ELb1ELb0ELb1ELb1ELb0ELb1ELb0ELb1ELb1ELb1ELb1ELb0EEENS1_21CollectiveEpilogueFwdINS6_IJSA_SC_SB_EEES9_NS_10bfloat16_tESG_Li384ELb1ELb1ELb1ELb1EEENS1_36VarlenDynamicPersistentTileSchedulerILi192ELi128ELi384ELi128ELb1ELb1ELb1ELb1ELb1ELb1EEEEEEEEEvNT_6ParamsE:
	.zero		3328


//--------------------- .nv.constant0._ZN7cutlass13device_kernelIN5flash11enable_sm90INS1_16FlashAttnFwdSm90INS1_25CollectiveMainloopFwdSm90ILi2EN4cute5tupleIJNS5_1CILi1EEES8_S8_EEENS6_IJNS7_ILi192EEENS7_ILi160EEENS7_ILi64EEEEEELi64ENS_12float_e4m3_tEfNS_4arch4Sm90ELb0ELb0ELb1ELb0ELb0ELb0ELb0ELb1ELb1ELb1ELb1ELb0EEENS1_21CollectiveEpilogueFwdINS6_IJSA_SC_SB_EEES9_NS_10bfloat16_tESG_Li384ELb0ELb1ELb1ELb1EEENS1_19SingleTileSchedulerILb0ELb1ELb1ELi192EEEEEEEEEvNT_6ParamsE --------------------------
	.section	.nv.constant0._ZN7cutlass13device_kernelIN5flash11enable_sm90INS1_16FlashAttnFwdSm90INS1_25CollectiveMainloopFwdSm90ILi2EN4cute5tupleIJNS5_1CILi1EEES8_S8_EEENS6_IJNS7_ILi192EEENS7_ILi160EEENS7_ILi64EEEEEELi64ENS_12float_e4m3_tEfNS_4arch4Sm90ELb0ELb0ELb1ELb0ELb0ELb0ELb0ELb1ELb1ELb1ELb1ELb0EEENS1_21CollectiveEpilogueFwdINS6_IJSA_SC_SB_EEES9_NS_10bfloat16_tESG_Li384ELb0ELb1ELb1ELb1EEENS1_19SingleTileSchedulerILb0ELb1ELb1ELi192EEEEEEEEEvNT_6ParamsE,"a",@progbits
	.sectionflags	@""
	.align	4
.nv.constant0._ZN7cutlass13device_kernelIN5flash11enable_sm90INS1_16FlashAttnFwdSm90INS1_25CollectiveMainloopFwdSm90ILi2EN4cute5tupleIJNS5_1CILi1EEES8_S8_EEENS6_IJNS7_ILi192EEENS7_ILi160EEENS7_ILi64EEEEEELi64ENS_12float_e4m3_tEfNS_4arch4Sm90ELb0ELb0ELb1ELb0ELb0ELb0ELb0ELb1ELb1ELb1ELb1ELb0EEENS1_21CollectiveEpilogueFwdINS6_IJSA_SC_SB_EEES9_NS_10bfloat16_tESG_Li384ELb0ELb1ELb1ELb1EEENS1_19SingleTileSchedulerILb0ELb1ELb1ELi192EEEEEEEEEvNT_6ParamsE:
	.zero		3200


//--------------------- .nv.constant0._ZN7cutlass13device_kernelIN5flash11enable_sm90INS1_16FlashAttnFwdSm90INS1_25CollectiveMainloopFwdSm90ILi2EN4cute5tupleIJNS5_1CILi1EEES8_S8_EEENS6_IJNS7_ILi192EEENS7_ILi160EEENS7_ILi64EEEEEELi64ENS_12float_e4m3_tEfNS_4arch4Sm90ELb0ELb0ELb1ELb1ELb0ELb0ELb0ELb1ELb1ELb1ELb1ELb0EEENS1_21CollectiveEpilogueFwdINS6_IJSA_SC_SB_EEES9_NS_10bfloat16_tESG_Li384ELb1ELb1ELb1ELb1EEENS1_36VarlenDynamicPersistentTileSchedulerILi192ELi160ELi384ELi128ELb1ELb1ELb1ELb0ELb1ELb1EEEEEEEEEvNT_6ParamsE --------------------------
	.section	.nv.constant0._ZN7cutlass13device_kernelIN5flash11enable_sm90INS1_16FlashAttnFwdSm90INS1_25CollectiveMainloopFwdSm90ILi2EN4cute5tupleIJNS5_1CILi1EEES8_S8_EEENS6_IJNS7_ILi192EEENS7_ILi160EEENS7_ILi64EEEEEELi64ENS_12float_e4m3_tEfNS_4arch4Sm90ELb0ELb0ELb1ELb1ELb0ELb0ELb0ELb1ELb1ELb1ELb1ELb0EEENS1_21CollectiveEpilogueFwdINS6_IJSA_SC_SB_EEES9_NS_10bfloat16_tESG_Li384ELb1ELb1ELb1ELb1EEENS1_36VarlenDynamicPersistentTileSchedulerILi192ELi160ELi384ELi128ELb1ELb1ELb1ELb0ELb1ELb1EEEEEEEEEvNT_6ParamsE,"a",@progbits
	.sectionflags	@""
	.align	4
.nv.constant0._ZN7cutlass13device_kernelIN5flash11enable_sm90INS1_16FlashAttnFwdSm90INS1_25CollectiveMainloopFwdSm90ILi2EN4cute5tupleIJNS5_1CILi1EEES8_S8_EEENS6_IJNS7_ILi192EEENS7_ILi160EEENS7_ILi64EEEEEELi64ENS_12float_e4m3_tEfNS_4arch4Sm90ELb0ELb0ELb1ELb1ELb0ELb0ELb0ELb1ELb1ELb1ELb1ELb0EEENS1_21CollectiveEpilogueFwdINS6_IJSA_SC_SB_EEES9_NS_10bfloat16_tESG_Li384ELb1ELb1ELb1ELb1EEENS1_36VarlenDynamicPersistentTileSchedulerILi192ELi160ELi384ELi128ELb1ELb1ELb1ELb0ELb1ELb1EEEEEEEEEvNT_6ParamsE:
	.zero		3328


//--------------------- .nv.constant0._ZN7cutlass13device_kernelIN5flash11enable_sm90INS1_16FlashAttnFwdSm90INS1_25CollectiveMainloopFwdSm90ILi2EN4cute5tupleIJNS5_1CILi1EEES8_S8_EEENS6_IJNS7_ILi192EEENS7_ILi160EEENS7_ILi64EEEEEELi64ENS_12float_e4m3_tEfNS_4arch4Sm90ELb0ELb0ELb1ELb1ELb0ELb1ELb0ELb1ELb1ELb1ELb1ELb0EEENS1_21CollectiveEpilogueFwdINS6_IJSA_SC_SB_EEES9_NS_10bfloat16_tESG_Li384ELb1ELb1ELb1ELb1EEENS1_36VarlenDynamicPersistentTileSchedulerILi192ELi160ELi384ELi128ELb1ELb1ELb1ELb0ELb1ELb1EEEEEEEEEvNT_6ParamsE --------------------------
	.section	.nv.constant0._ZN7cutlass13device_kernelIN5flash11enable_sm90INS1_16FlashAttnFwdSm90INS1_25CollectiveMainloopFwdSm90ILi2EN4cute5tupleIJNS5_1CILi1EEES8_S8_EEENS6_IJNS7_ILi192EEENS7_ILi160EEENS7_ILi64EEEEEELi64ENS_12float_e4m3_tEfNS_4arch4Sm90ELb0ELb0ELb1ELb1ELb0ELb1ELb0ELb1ELb1ELb1ELb1ELb0EEENS1_21CollectiveEpilogueFwdINS6_IJSA_SC_SB_EEES9_NS_10bfloat16_tESG_Li384ELb1ELb1ELb1ELb1EEENS1_36VarlenDynamicPersistentTileSchedulerILi192ELi160ELi384ELi128ELb1ELb1ELb1ELb0ELb1ELb1EEEEEEEEEvNT_6ParamsE,"a",@progbits
	.sectionflags	@""
	.align	4
.nv.constant0._ZN7cutlass13device_kernelIN5flash11enable_sm90INS1_16FlashAttnFwdSm90INS1_25CollectiveMainloopFwdSm90ILi2EN4cute5tupleIJNS5_1CILi1EEES8_S8_EEENS6_IJNS7_ILi192EEENS7_ILi160EEENS7_ILi64EEEEEELi64ENS_12float_e4m3_tEfNS_4arch4Sm90ELb0ELb0ELb1ELb1ELb0ELb1ELb0ELb1ELb1ELb1ELb1ELb0EEENS1_21CollectiveEpilogueFwdINS6_IJSA_SC_SB_EEES9_NS_10bfloat16_tESG_Li384ELb1ELb1ELb1ELb1EEENS1_36VarlenDynamicPersistentTileSchedulerILi192ELi160ELi384ELi128ELb1ELb1ELb1ELb0ELb1ELb1EEEEEEEEEvNT_6ParamsE:
	.zero		3328


//--------------------- .nv.constant0._ZN7cutlass13device_kernelIN5flash11enable_sm90INS1_16FlashAttnFwdSm90INS1_25CollectiveMainloopFwdSm90ILi2EN4cute5tupleIJNS5_1CILi1EEES8_S8_EEENS6_IJNS7_ILi192EEENS7_ILi160EEENS7_ILi64EEEEEELi64ENS_12float_e4m3_tEfNS_4arch4Sm90ELb0ELb1ELb1ELb0ELb0ELb0ELb0ELb1ELb1ELb1ELb1ELb0EEENS1_21CollectiveEpilogueFwdINS6_IJSA_SC_SB_EEES9_NS_10bfloat16_tESG_Li384ELb0ELb1ELb1ELb1EEENS1_19SingleTileSchedulerILb0ELb1ELb1ELi192EEEEEEEEEvNT_6ParamsE --------------------------
	.section	.nv.constant0._ZN7cutlass13device_kernelIN5flash11enable_sm90INS1_16FlashAttnFwdSm90INS1_25CollectiveMainloopFwdSm90ILi2EN4cute5tupleIJNS5_1CILi1EEES8_S8_EEENS6_IJNS7_ILi192EEENS7_ILi160EEENS7_ILi64EEEEEELi64ENS_12float_e4m3_tEfNS_4arch4Sm90ELb0ELb1ELb1ELb0ELb0ELb0ELb0ELb1ELb1ELb1ELb1ELb0EEENS1_21CollectiveEpilogueFwdINS6_IJSA_SC_SB_EEES9_NS_10bfloat16_tESG_Li384ELb0ELb1ELb1ELb1EEENS1_19SingleTileSchedulerILb0ELb1ELb1ELi192EEEEEEEEEvNT_6ParamsE,"a",@progbits
	.sectionflags	@""
	.align	4
.nv.constant0._ZN7cutlass13device_kernelIN5flash11enable_sm90INS1_16FlashAttnFwdSm90INS1_25CollectiveMainloopFwdSm90ILi2EN4cute5tupleIJNS5_1CILi1EEES8_S8_EEENS6_IJNS7_ILi192EEENS7_ILi160EEENS7_ILi64EEEEEELi64ENS_12float_e4m3_tEfNS_4arch4Sm90ELb0ELb1ELb1ELb0ELb0ELb0ELb0ELb1ELb1ELb1ELb1ELb0EEENS1_21CollectiveEpilogueFwdINS6_IJSA_SC_SB_EEES9_NS_10bfloat16_tESG_Li384ELb0ELb1ELb1ELb1EEENS1_19SingleTileSchedulerILb0ELb1ELb1ELi192EEEEEEEEEvNT_6ParamsE:
	.zero		3200


//--------------------- .nv.constant0._ZN7cutlass13device_kernelIN5flash11enable_sm90INS1_16FlashAttnFwdSm90INS1_25CollectiveMainloopFwdSm90ILi2EN4cute5tupleIJNS5_1CILi1EEES8_S8_EEENS6_IJNS7_ILi192EEENS7_ILi160EEENS7_ILi64EEEEEELi64ENS_12float_e4m3_tEfNS_4arch4Sm90ELb0ELb1ELb1ELb1ELb0ELb0ELb0ELb1ELb1ELb1ELb1ELb0EEENS1_21CollectiveEpilogueFwdINS6_IJSA_SC_SB_EEES9_NS_10bfloat16_tESG_Li384ELb1ELb1ELb1ELb1EEENS1_36VarlenDynamicPersistentTileSchedulerILi192ELi160ELi384ELi128ELb1ELb1ELb1ELb1ELb0ELb1EEEEEEEEEvNT_6ParamsE --------------------------
	.section	.nv.constant0._ZN7cutlass13device_kernelIN5flash11enable_sm90INS1_16FlashAttnFwdSm90INS1_25CollectiveMainloopFwdSm90ILi2EN4cute5tupleIJNS5_1CILi1EEES8_S8_EEENS6_IJNS7_ILi192EEENS7_ILi160EEENS7_ILi64EEEEEELi64ENS_12float_e4m3_tEfNS_4arch4Sm90ELb0ELb1ELb1ELb1ELb0ELb0ELb0ELb1ELb1ELb1ELb1ELb0EEENS1_21CollectiveEpilogueFwdINS6_IJSA_SC_SB_EEES9_NS_10bfloat16_tESG_Li384ELb1ELb1ELb1ELb1EEENS1_36VarlenDynamicPersistentTileSchedulerILi192ELi160ELi384ELi128ELb1ELb1ELb1ELb1ELb0ELb1EEEEEEEEEvNT_6ParamsE,"a",@progbits
	.sectionflags	@""
	.align	4
.nv.constant0._ZN7cutlass13device_kernelIN5flash11enable_sm90INS1_16FlashAttnFwdSm90INS1_25CollectiveMainloopFwdSm90ILi2EN4cute5tupleIJNS5_1CILi1EEES8_S8_EEENS6_IJNS7_ILi192EEENS7_ILi160EEENS7_ILi64EEEEEELi64ENS_12float_e4m3_tEfNS_4arch4Sm90ELb0ELb1ELb1ELb1ELb0ELb0ELb0ELb1ELb1ELb1ELb1ELb0EEENS1_21CollectiveEpilogueFwdINS6_IJSA_SC_SB_EEES9_NS_10bfloat16_tESG_Li384ELb1ELb1ELb1ELb1EEENS1_36VarlenDynamicPersistentTileSchedulerILi192ELi160ELi384ELi128ELb1ELb1ELb1ELb1ELb0ELb1EEEEEEEEEvNT_6ParamsE:
	.zero		3328


//--------------------- .nv.constant0._ZN7cutlass13device_kernelIN5flash11enable_sm90INS1_16FlashAttnFwdSm90INS1_25CollectiveMainloopFwdSm90ILi2EN4cute5tupleIJNS5_1CILi1EEES8_S8_EEENS6_IJNS7_ILi192EEENS7_ILi160EEENS7_ILi64EEEEEELi64ENS_12float_e4m3_tEfNS_4arch4Sm90ELb0ELb1ELb1ELb1ELb0ELb1ELb0ELb1ELb1ELb1ELb1ELb0EEENS1_21CollectiveEpilogueFwdINS6_IJSA_SC_SB_EEES9_NS_10bfloat16_tESG_Li384ELb1ELb1ELb1ELb1EEENS1_36VarlenDynamicPersistentTileSchedulerILi192ELi160ELi384ELi128ELb1ELb1ELb1ELb1ELb0ELb1EEEEEEEEEvNT_6ParamsE --------------------------
	.section	.nv.constant0._ZN7cutlass13device_kernelIN5flash11enable_sm90INS1_16FlashAttnFwdSm90INS1_25CollectiveMainloopFwdSm90ILi2EN4cute5tupleIJNS5_1CILi1EEES8_S8_EEENS6_IJNS7_ILi192EEENS7_ILi160EEENS7_ILi64EEEEEELi64ENS_12float_e4m3_tEfNS_4arch4Sm90ELb0ELb1ELb1ELb1ELb0ELb1ELb0ELb1ELb1ELb1ELb1ELb0EEENS1_21CollectiveEpilogueFwdINS6_IJSA_SC_SB_EEES9_NS_10bfloat16_tESG_Li384ELb1ELb1ELb1ELb1EEENS1_36VarlenDynamicPersistentTileSchedulerILi192ELi160ELi384ELi128ELb1ELb1ELb1ELb1ELb0ELb1EEEEEEEEEvNT_6ParamsE,"a",@progbits
	.sectionflags	@""
	.align	4
.nv.constant0._ZN7cutlass13device_kernelIN5flash11enable_sm90INS1_16FlashAttnFwdSm90INS1_25CollectiveMainloopFwdSm90ILi2EN4cute5tupleIJNS5_1CILi1EEES8_S8_EEENS6_IJNS7_ILi192EEENS7_ILi160EEENS7_ILi64EEEEEELi64ENS_12float_e4m3_tEfNS_4arch4Sm90ELb0ELb1ELb1ELb1ELb0ELb1ELb0ELb1ELb1ELb1ELb1ELb0EEENS1_21CollectiveEpilogueFwdINS6_IJSA_SC_SB_EEES9_NS_10bfloat16_tESG_Li384ELb1ELb1ELb1ELb1EEENS1_36VarlenDynamicPersistentTileSchedulerILi192ELi160ELi384ELi128ELb1ELb1ELb1ELb1ELb0ELb1EEEEEEEEEvNT_6ParamsE:
	.zero		3328


//--------------------- .nv.constant0._ZN7cutlass13device_kernelIN5flash11enable_sm90INS1_16FlashAttnFwdSm90INS1_25CollectiveMainloopFwdSm90ILi2EN4cute5tupleIJNS5_1CILi1EEES8_S8_EEENS6_IJNS7_ILi192EEENS7_ILi160EEENS7_ILi64EEEEEELi64ENS_12float_e4m3_tEfNS_4arch4Sm90ELb1ELb0ELb1ELb0ELb0ELb0ELb0ELb1ELb1ELb1ELb1ELb0EEENS1_21CollectiveEpilogueFwdINS6_IJSA_SC_SB_EEES9_NS_10bfloat16_tESG_Li384ELb0ELb1ELb1ELb1EEENS1_19SingleTileSchedulerILb0ELb1ELb1ELi192EEEEEEEEEvNT_6ParamsE --------------------------
	.section	.nv.constant0._ZN7cutlass13device_kernelIN5flash11enable_sm90INS1_16FlashAttnFwdSm90INS1_25CollectiveMainloopFwdSm90ILi2EN4cute5tupleIJNS5_1CILi1EEES8_S8_EEENS6_IJNS7_ILi192EEENS7_ILi160EEENS7_ILi64EEEEEELi64ENS_12float_e4m3_tEfNS_4arch4Sm90ELb1ELb0ELb1ELb0ELb0ELb0ELb0ELb1ELb1ELb1ELb1ELb0EEENS1_21CollectiveEpilogueFwdINS6_IJSA_SC_SB_EEES9_NS_10bfloat16_tESG_Li384ELb0ELb1ELb1ELb1EEENS1_19SingleTileSchedulerILb0ELb1ELb1ELi192EEEEEEEEEvNT_6ParamsE,"a",@progbits
	.sectionflags	@""
	.align	4
.nv.constant0._ZN7cutlass13device_kernelIN5flash11enable_sm90INS1_16FlashAttnFwdSm90INS1_25CollectiveMainloopFwdSm90ILi2EN4cute5tupleIJNS5_1CILi1EEES8_S8_EEENS6_IJNS7_ILi192EEENS7_ILi160EEENS7_ILi64EEEEEELi64ENS_12float_e4m3_tEfNS_4arch4Sm90ELb1ELb0ELb1ELb0ELb0ELb0ELb0ELb1ELb1ELb1ELb1ELb0EEENS1_21CollectiveEpilogueFwdINS6_IJSA_SC_SB_EEES9_NS_10bfloat16_tESG_Li384ELb0ELb1ELb1ELb1EEENS1_19SingleTileSchedulerILb0ELb1ELb1ELi192EEEEEEEEEvNT_6ParamsE:
	.zero		3200


//--------------------- .nv.constant0._ZN7cutlass13device_kernelIN5flash11enable_sm90INS1_16FlashAttnFwdSm90INS1_25CollectiveMainloopFwdSm90ILi2EN4cute5tupleIJNS5_1CILi1EEES8_S8_EEENS6_IJNS7_ILi192EEENS7_ILi160EEENS7_ILi64EEEEEELi64ENS_12float_e4m3_tEfNS_4arch4Sm90ELb1ELb0ELb1ELb1ELb0ELb0ELb0ELb1ELb1ELb1ELb1ELb0EEENS1_21CollectiveEpilogueFwdINS6_IJSA_SC_SB_EEES9_NS_10bfloat16_tESG_Li384ELb1ELb1ELb1ELb1EEENS1_36VarlenDynamicPersistentTileSchedulerILi192ELi160ELi384ELi128ELb1ELb1ELb1ELb1ELb1ELb1EEEEEEEEEvNT_6ParamsE --------------------------
	.section	.nv.constant0._ZN7cutlass13device_kernelIN5flash11enable_sm90INS1_16FlashAttnFwdSm90INS1_25CollectiveMainloopFwdSm90ILi2EN4cute5tupleIJNS5_1CILi1EEES8_S8_EEENS6_IJNS7_ILi192EEENS7_ILi160EEENS7_ILi64EEEEEELi64ENS_12float_e4m3_tEfNS_4arch4Sm90ELb1ELb0ELb1ELb1ELb0ELb0ELb0ELb1ELb1ELb1ELb1ELb0EEENS1_21CollectiveEpilogueFwdINS6_IJSA_SC_SB_EEES9_NS_10bfloat16_tESG_Li384ELb1ELb1ELb1ELb1EEENS1_36VarlenDynamicPersistentTileSchedulerILi192ELi160ELi384ELi128ELb1ELb1ELb1ELb1ELb1ELb1EEEEEEEEEvNT_6ParamsE,"a",@progbits
	.sectionflags	@""
	.align	4
.nv.constant0._ZN7cutlass13device_kernelIN5flash11enable_sm90INS1_16FlashAttnFwdSm90INS1_25CollectiveMainloopFwdSm90ILi2EN4cute5tupleIJNS5_1CILi1EEES8_S8_EEENS6_IJNS7_ILi192EEENS7_ILi160EEENS7_ILi64EEEEEELi64ENS_12float_e4m3_tEfNS_4arch4Sm90ELb1ELb0ELb1ELb1ELb0ELb0ELb0ELb1ELb1ELb1ELb1ELb0EEENS1_21CollectiveEpilogueFwdINS6_IJSA_SC_SB_EEES9_NS_10bfloat16_tESG_Li384ELb1ELb1ELb1ELb1EEENS1_36VarlenDynamicPersistentTileSchedulerILi192ELi160ELi384ELi128ELb1ELb1ELb1ELb1ELb1ELb1EEEEEEEEEvNT_6ParamsE:
	.zero		3328


//--------------------- .nv.constant0._ZN7cutlass13device_kernelIN5flash11enable_sm90INS1_16FlashAttnFwdSm90INS1_25CollectiveMainloopFwdSm90ILi2EN4cute5tupleIJNS5_1CILi1EEES8_S8_EEENS6_IJNS7_ILi192EEENS7_ILi160EEENS7_ILi64EEEEEELi64ENS_12float_e4m3_tEfNS_4arch4Sm90ELb1ELb0ELb1ELb1ELb0ELb1ELb0ELb1ELb1ELb1ELb1ELb0EEENS1_21CollectiveEpilogueFwdINS6_IJSA_SC_SB_EEES9_NS_10bfloat16_tESG_Li384ELb1ELb1ELb1ELb1EEENS1_36VarlenDynamicPersistentTileSchedulerILi192ELi160ELi384ELi128ELb1ELb1ELb1ELb1ELb1ELb1EEEEEEEEEvNT_6ParamsE --------------------------
	.section	.nv.constant0._ZN7cutlass13device_kernelIN5flash11enable_sm90INS1_16FlashAttnFwdSm90INS1_25CollectiveMainloopFwdSm90ILi2EN4cute5tupleIJNS5_1CILi1EEES8_S8_EEENS6_IJNS7_ILi192EEENS7_ILi160EEENS7_ILi64EEEEEELi64ENS_12float_e4m3_tEfNS_4arch4Sm90ELb1ELb0ELb1ELb1ELb0ELb1ELb0ELb1ELb1ELb1ELb1ELb0EEENS1_21CollectiveEpilogueFwdINS6_IJSA_SC_SB_EEES9_NS_10bfloat16_tESG_Li384ELb1ELb1ELb1ELb1EEENS1_36VarlenDynamicPersistentTileSchedulerILi192ELi160ELi384ELi128ELb1ELb1ELb1ELb1ELb1ELb1EEEEEEEEEvNT_6ParamsE,"a",@progbits
	.sectionflags	@""
	.align	4
.nv.constant0._ZN7cutlass13device_kernelIN5flash11enable_sm90INS1_16FlashAttnFwdSm90INS1_25CollectiveMainloopFwdSm90ILi2EN4cute5tupleIJNS5_1CILi1EEES8_S8_EEENS6_IJNS7_ILi192EEENS7_ILi160EEENS7_ILi64EEEEEELi64ENS_12float_e4m3_tEfNS_4arch4Sm90ELb1ELb0ELb1ELb1ELb0ELb1ELb0ELb1ELb1ELb1ELb1ELb0EEENS1_21CollectiveEpilogueFwdINS6_IJSA_SC_SB_EEES9_NS_10bfloat16_tESG_Li384ELb1ELb1ELb1ELb1EEENS1_36VarlenDynamicPersistentTileSchedulerILi192ELi160ELi384ELi128ELb1ELb1ELb1ELb1ELb1ELb1EEEEEEEEEvNT_6ParamsE:
	.zero		3328


//--------------------- SYMBOLS --------------------------

	.type		.nv.reservedSmem.offset0,@object
	.size		.nv.reservedSmem.offset0,0x4
	.type		__assertfail,@function
